	.target	sm_90a

	.elftype	@"ET_EXEC"


//--------------------- .note.nv.tkinfo           --------------------------
	.section	.note.nv.tkinfo,"",@"SHT_NOTE"
	.sectionflags	@"SHF_NOTE_NV_TKINFO"
	.tkinfo
        /*0018*/ 	.word	0x00000002
        /*0030*/ 	.string	""
        /*0030*/ 	.string	"ptxas"
        /*0030*/ 	.string	"Cuda compilation tools, release 13.0, V13.0.88"
        /*0030*/ 	.string	"Build cuda_13.0.r13.0/compiler.36424714_0"
        /*0030*/ 	.string	"-arch sm_90a -m 64 "



//--------------------- .note.nv.cuinfo           --------------------------
	.section	.note.nv.cuinfo,"",@"SHT_NOTE"
	.sectionflags	@"SHF_NOTE_NV_CUINFO"
        /*0018*/ 	.short	0x0002
        /*001a*/ 	.short	0x005a
        /*001c*/ 	.short	0x0082
	.zero		2


//--------------------- .nv.info                  --------------------------
	.section	.nv.info,"",@"SHT_CUDA_INFO"
	.align	4


	//----- nvinfo : EIATTR_REGCOUNT
	.align		4
        /*0000*/ 	.byte	0x04, 0x2f
        /*0002*/ 	.short	(.L_55 - .L_54)
	.align		4
.L_54:
        /*0004*/ 	.word	index@(_ZN2at6native29vectorized_elementwise_kernelILi8EZNS0_50_GLOBAL__N__2680c7bb_12_PowKernel_cu_7dd49032_316822pow_scalar_tensor_implIhEEvRNS_18TensorIteratorBaseET_EUlhE_St5arrayIPcLm2EEEEviT0_T1_)
        /*0008*/ 	.word	0x0000001a


	//----- nvinfo : EIATTR_FRAME_SIZE
	.align		4
.L_55:
        /*000c*/ 	.byte	0x04, 0x11
        /*000e*/ 	.short	(.L_57 - .L_56)
	.align		4
.L_56:
        /*0010*/ 	.word	index@(_ZN2at6native29vectorized_elementwise_kernelILi8EZNS0_50_GLOBAL__N__2680c7bb_12_PowKernel_cu_7dd49032_316822pow_scalar_tensor_implIhEEvRNS_18TensorIteratorBaseET_EUlhE_St5arrayIPcLm2EEEEviT0_T1_)
        /*0014*/ 	.word	0x00000000


	//----- nvinfo : EIATTR_REGCOUNT
	.align		4
.L_57:
        /*0018*/ 	.byte	0x04, 0x2f
        /*001a*/ 	.short	(.L_59 - .L_58)
	.align		4
.L_58:
        /*001c*/ 	.word	index@(_ZN2at6native29vectorized_elementwise_kernelILi4EZNS0_50_GLOBAL__N__2680c7bb_12_PowKernel_cu_7dd49032_316822pow_scalar_tensor_implIhEEvRNS_18TensorIteratorBaseET_EUlhE_St5arrayIPcLm2EEEEviT0_T1_)
        /*0020*/ 	.word	0x0000001a


	//----- nvinfo : EIATTR_FRAME_SIZE
	.align		4
.L_59:
        /*0024*/ 	.byte	0x04, 0x11
        /*0026*/ 	.short	(.L_61 - .L_60)
	.align		4
.L_60:
        /*0028*/ 	.word	index@(_ZN2at6native29vectorized_elementwise_kernelILi4EZNS0_50_GLOBAL__N__2680c7bb_12_PowKernel_cu_7dd49032_316822pow_scalar_tensor_implIhEEvRNS_18TensorIteratorBaseET_EUlhE_St5arrayIPcLm2EEEEviT0_T1_)
        /*002c*/ 	.word	0x00000000


	//----- nvinfo : EIATTR_REGCOUNT
	.align		4
.L_61:
        /*0030*/ 	.byte	0x04, 0x2f
        /*0032*/ 	.short	(.L_63 - .L_62)
	.align		4
.L_62:
        /*0034*/ 	.word	index@(_ZN2at6native29vectorized_elementwise_kernelILi2EZNS0_50_GLOBAL__N__2680c7bb_12_PowKernel_cu_7dd49032_316822pow_scalar_tensor_implIhEEvRNS_18TensorIteratorBaseET_EUlhE_St5arrayIPcLm2EEEEviT0_T1_)
        /*0038*/ 	.word	0x0000001a


	//----- nvinfo : EIATTR_FRAME_SIZE
	.align		4
.L_63:
        /*003c*/ 	.byte	0x04, 0x11
        /*003e*/ 	.short	(.L_65 - .L_64)
	.align		4
.L_64:
        /*0040*/ 	.word	index@(_ZN2at6native29vectorized_elementwise_kernelILi2EZNS0_50_GLOBAL__N__2680c7bb_12_PowKernel_cu_7dd49032_316822pow_scalar_tensor_implIhEEvRNS_18TensorIteratorBaseET_EUlhE_St5arrayIPcLm2EEEEviT0_T1_)
        /*0044*/ 	.word	0x00000000


	//----- nvinfo : EIATTR_REGCOUNT
	.align		4
.L_65:
        /*0048*/ 	.byte	0x04, 0x2f
        /*004a*/ 	.short	(.L_67 - .L_66)
	.align		4
.L_66:
        /*004c*/ 	.word	index@(_ZN2at6native27unrolled_elementwise_kernelIZNS0_50_GLOBAL__N__2680c7bb_12_PowKernel_cu_7dd49032_316822pow_scalar_tensor_implIhEEvRNS_18TensorIteratorBaseET_EUlhE_St5arrayIPcLm2EELi4E23TrivialOffsetCalculatorILi1EjESC_NS0_6memory15LoadWithoutCastENSD_16StoreWithoutCastEEEviS6_T0_T2_T3_T4_T5_)
        /*0050*/ 	.word	0x00000016


	//----- nvinfo : EIATTR_FRAME_SIZE
	.align		4
.L_67:
        /*0054*/ 	.byte	0x04, 0x11
        /*0056*/ 	.short	(.L_69 - .L_68)
	.align		4
.L_68:
        /*0058*/ 	.word	index@(_ZN2at6native27unrolled_elementwise_kernelIZNS0_50_GLOBAL__N__2680c7bb_12_PowKernel_cu_7dd49032_316822pow_scalar_tensor_implIhEEvRNS_18TensorIteratorBaseET_EUlhE_St5arrayIPcLm2EELi4E23TrivialOffsetCalculatorILi1EjESC_NS0_6memory15LoadWithoutCastENSD_16StoreWithoutCastEEEviS6_T0_T2_T3_T4_T5_)
        /*005c*/ 	.word	0x00000000


	//----- nvinfo : EIATTR_REGCOUNT
	.align		4
.L_69:
        /*0060*/ 	.byte	0x04, 0x2f
        /*0062*/ 	.short	(.L_71 - .L_70)
	.align		4
.L_70:
        /*0064*/ 	.word	index@(_ZN2at6native18elementwise_kernelILi128ELi4EZNS0_22gpu_kernel_impl_nocastIZNS0_50_GLOBAL__N__2680c7bb_12_PowKernel_cu_7dd49032_316822pow_scalar_tensor_implIhEEvRNS_18TensorIteratorBaseET_EUlhE_EEvS6_RKS7_EUliE_EEviT1_)
        /*0068*/ 	.word	0x00000012


	//----- nvinfo : EIATTR_FRAME_SIZE
	.align		4
.L_71:
        /*006c*/ 	.byte	0x04, 0x11
        /*006e*/ 	.short	(.L_73 - .L_72)
	.align		4
.L_72:
        /*0070*/ 	.word	index@(_ZN2at6native18elementwise_kernelILi128ELi4EZNS0_22gpu_kernel_impl_nocastIZNS0_50_GLOBAL__N__2680c7bb_12_PowKernel_cu_7dd49032_316822pow_scalar_tensor_implIhEEvRNS_18TensorIteratorBaseET_EUlhE_EEvS6_RKS7_EUliE_EEviT1_)
        /*0074*/ 	.word	0x00000000


	//----- nvinfo : EIATTR_REGCOUNT
	.align		4
.L_73:
        /*0078*/ 	.byte	0x04, 0x2f
        /*007a*/ 	.short	(.L_75 - .L_74)
	.align		4
.L_74:
        /*007c*/ 	.word	index@(_ZN2at6native27unrolled_elementwise_kernelIZNS0_50_GLOBAL__N__2680c7bb_12_PowKernel_cu_7dd49032_316822pow_scalar_tensor_implIhEEvRNS_18TensorIteratorBaseET_EUlhE_St5arrayIPcLm2EELi4E23TrivialOffsetCalculatorILi1EjESC_NS0_6memory12LoadWithCastILi1EEENSD_13StoreWithCastILi1EEEEEviS6_T0_T2_T3_T4_T5_)
        /*0080*/ 	.word	0x0000001c


	//----- nvinfo : EIATTR_FRAME_SIZE
	.align		4
.L_75:
        /*0084*/ 	.byte	0x04, 0x11
        /*0086*/ 	.short	(.L_77 - .L_76)
	.align		4
.L_76:
        /*0088*/ 	.word	index@(_ZN2at6native27unrolled_elementwise_kernelIZNS0_50_GLOBAL__N__2680c7bb_12_PowKernel_cu_7dd49032_316822pow_scalar_tensor_implIhEEvRNS_18TensorIteratorBaseET_EUlhE_St5arrayIPcLm2EELi4E23TrivialOffsetCalculatorILi1EjESC_NS0_6memory12LoadWithCastILi1EEENSD_13StoreWithCastILi1EEEEEviS6_T0_T2_T3_T4_T5_)
        /*008c*/ 	.word	0x00000000


	//----- nvinfo : EIATTR_REGCOUNT
	.align		4
.L_77:
        /*0090*/ 	.byte	0x04, 0x2f
        /*0092*/ 	.short	(.L_79 - .L_78)
	.align		4
.L_78:
        /*0094*/ 	.word	index@(_ZN2at6native18elementwise_kernelILi128ELi4EZNS0_15gpu_kernel_implIZNS0_50_GLOBAL__N__2680c7bb_12_PowKernel_cu_7dd49032_316822pow_scalar_tensor_implIhEEvRNS_18TensorIteratorBaseET_EUlhE_EEvS6_RKS7_EUliE_EEviT1_)
        /*0098*/ 	.word	0x0000001a


	//----- nvinfo : EIATTR_FRAME_SIZE
	.align		4
.L_79:
        /*009c*/ 	.byte	0x04, 0x11
        /*009e*/ 	.short	(.L_81 - .L_80)
	.align		4
.L_80:
        /*00a0*/ 	.word	index@(_ZN2at6native18elementwise_kernelILi128ELi4EZNS0_15gpu_kernel_implIZNS0_50_GLOBAL__N__2680c7bb_12_PowKernel_cu_7dd49032_316822pow_scalar_tensor_implIhEEvRNS_18TensorIteratorBaseET_EUlhE_EEvS6_RKS7_EUliE_EEviT1_)
        /*00a4*/ 	.word	0x00000000


	//----- nvinfo : EIATTR_REGCOUNT
	.align		4
.L_81:
        /*00a8*/ 	.byte	0x04, 0x2f
        /*00aa*/ 	.short	(.L_83 - .L_82)
	.align		4
.L_82:
        /*00ac*/ 	.word	index@(_ZN2at6native29vectorized_elementwise_kernelILi8EZZZNS0_50_GLOBAL__N__2680c7bb_12_PowKernel_cu_7dd49032_316824pow_tensor_tensor_kernelERNS_18TensorIteratorBaseEENKUlvE_clEvENKUlvE_clEvEUlhhE_St5arrayIPcLm3EEEEviT0_T1_)
        /*00b0*/ 	.word	0x00000020


	//----- nvinfo : EIATTR_FRAME_SIZE
	.align		4
.L_83:
        /*00b4*/ 	.byte	0x04, 0x11
        /*00b6*/ 	.short	(.L_85 - .L_84)
	.align		4
.L_84:
        /*00b8*/ 	.word	index@(_ZN2at6native29vectorized_elementwise_kernelILi8EZZZNS0_50_GLOBAL__N__2680c7bb_12_PowKernel_cu_7dd49032_316824pow_tensor_tensor_kernelERNS_18TensorIteratorBaseEENKUlvE_clEvENKUlvE_clEvEUlhhE_St5arrayIPcLm3EEEEviT0_T1_)
        /*00bc*/ 	.word	0x00000000


	//----- nvinfo : EIATTR_REGCOUNT
	.align		4
.L_85:
        /*00c0*/ 	.byte	0x04, 0x2f
        /*00c2*/ 	.short	(.L_87 - .L_86)
	.align		4
.L_86:
        /*00c4*/ 	.word	index@(_ZN2at6native29vectorized_elementwise_kernelILi4EZZZNS0_50_GLOBAL__N__2680c7bb_12_PowKernel_cu_7dd49032_316824pow_tensor_tensor_kernelERNS_18TensorIteratorBaseEENKUlvE_clEvENKUlvE_clEvEUlhhE_St5arrayIPcLm3EEEEviT0_T1_)
        /*00c8*/ 	.word	0x00000020


	//----- nvinfo : EIATTR_FRAME_SIZE
	.align		4
.L_87:
        /*00cc*/ 	.byte	0x04, 0x11
        /*00ce*/ 	.short	(.L_89 - .L_88)
	.align		4
.L_88:
        /*00d0*/ 	.word	index@(_ZN2at6native29vectorized_elementwise_kernelILi4EZZZNS0_50_GLOBAL__N__2680c7bb_12_PowKernel_cu_7dd49032_316824pow_tensor_tensor_kernelERNS_18TensorIteratorBaseEENKUlvE_clEvENKUlvE_clEvEUlhhE_St5arrayIPcLm3EEEEviT0_T1_)
        /*00d4*/ 	.word	0x00000000


	//----- nvinfo : EIATTR_REGCOUNT
	.align		4
.L_89:
        /*00d8*/ 	.byte	0x04, 0x2f
        /*00da*/ 	.short	(.L_91 - .L_90)
	.align		4
.L_90:
        /*00dc*/ 	.word	index@(_ZN2at6native29vectorized_elementwise_kernelILi2EZZZNS0_50_GLOBAL__N__2680c7bb_12_PowKernel_cu_7dd49032_316824pow_tensor_tensor_kernelERNS_18TensorIteratorBaseEENKUlvE_clEvENKUlvE_clEvEUlhhE_St5arrayIPcLm3EEEEviT0_T1_)
        /*00e0*/ 	.word	0x00000020


	//----- nvinfo : EIATTR_FRAME_SIZE
	.align		4
.L_91:
        /*00e4*/ 	.byte	0x04, 0x11
        /*00e6*/ 	.short	(.L_93 - .L_92)
	.align		4
.L_92:
        /*00e8*/ 	.word	index@(_ZN2at6native29vectorized_elementwise_kernelILi2EZZZNS0_50_GLOBAL__N__2680c7bb_12_PowKernel_cu_7dd49032_316824pow_tensor_tensor_kernelERNS_18TensorIteratorBaseEENKUlvE_clEvENKUlvE_clEvEUlhhE_St5arrayIPcLm3EEEEviT0_T1_)
        /*00ec*/ 	.word	0x00000000


	//----- nvinfo : EIATTR_REGCOUNT
	.align		4
.L_93:
        /*00f0*/ 	.byte	0x04, 0x2f
        /*00f2*/ 	.short	(.L_95 - .L_94)
	.align		4
.L_94:
        /*00f4*/ 	.word	index@(_ZN2at6native27unrolled_elementwise_kernelIZZZNS0_50_GLOBAL__N__2680c7bb_12_PowKernel_cu_7dd49032_316824pow_tensor_tensor_kernelERNS_18TensorIteratorBaseEENKUlvE_clEvENKUlvE_clEvEUlhhE_St5arrayIPcLm3EELi4E23TrivialOffsetCalculatorILi2EjESB_ILi1EjENS0_6memory15LoadWithoutCastENSE_16StoreWithoutCastEEEviT_T0_T2_T3_T4_T5_)
        /*00f8*/ 	.word	0x0000001c


	//----- nvinfo : EIATTR_FRAME_SIZE
	.align		4
.L_95:
        /*00fc*/ 	.byte	0x04, 0x11
        /*00fe*/ 	.short	(.L_97 - .L_96)
	.align		4
.L_96:
        /*0100*/ 	.word	index@(_ZN2at6native27unrolled_elementwise_kernelIZZZNS0_50_GLOBAL__N__2680c7bb_12_PowKernel_cu_7dd49032_316824pow_tensor_tensor_kernelERNS_18TensorIteratorBaseEENKUlvE_clEvENKUlvE_clEvEUlhhE_St5arrayIPcLm3EELi4E23TrivialOffsetCalculatorILi2EjESB_ILi1EjENS0_6memory15LoadWithoutCastENSE_16StoreWithoutCastEEEviT_T0_T2_T3_T4_T5_)
        /*0104*/ 	.word	0x00000000


	//----- nvinfo : EIATTR_REGCOUNT
	.align		4
.L_97:
        /*0108*/ 	.byte	0x04, 0x2f
        /*010a*/ 	.short	(.L_99 - .L_98)
	.align		4
.L_98:
        /*010c*/ 	.word	index@(_ZN2at6native18elementwise_kernelILi128ELi4EZNS0_22gpu_kernel_impl_nocastIZZZNS0_50_GLOBAL__N__2680c7bb_12_PowKernel_cu_7dd49032_316824pow_tensor_tensor_kernelERNS_18TensorIteratorBaseEENKUlvE_clEvENKUlvE_clEvEUlhhE_EEvS5_RKT_EUliE_EEviT1_)
        /*0110*/ 	.word	0x00000012


	//----- nvinfo : EIATTR_FRAME_SIZE
	.align		4
.L_99:
        /*0114*/ 	.byte	0x04, 0x11
        /*0116*/ 	.short	(.L_101 - .L_100)
	.align		4
.L_100:
        /*0118*/ 	.word	index@(_ZN2at6native18elementwise_kernelILi128ELi4EZNS0_22gpu_kernel_impl_nocastIZZZNS0_50_GLOBAL__N__2680c7bb_12_PowKernel_cu_7dd49032_316824pow_tensor_tensor_kernelERNS_18TensorIteratorBaseEENKUlvE_clEvENKUlvE_clEvEUlhhE_EEvS5_RKT_EUliE_EEviT1_)
        /*011c*/ 	.word	0x00000000


	//----- nvinfo : EIATTR_REGCOUNT
	.align		4
.L_101:
        /*0120*/ 	.byte	0x04, 0x2f
        /*0122*/ 	.short	(.L_103 - .L_102)
	.align		4
.L_102:
        /*0124*/ 	.word	index@(_ZN2at6native27unrolled_elementwise_kernelIZZZNS0_50_GLOBAL__N__2680c7bb_12_PowKernel_cu_7dd49032_316824pow_tensor_tensor_kernelERNS_18TensorIteratorBaseEENKUlvE_clEvENKUlvE_clEvEUlhhE_St5arrayIPcLm3EELi4E23TrivialOffsetCalculatorILi2EjESB_ILi1EjENS0_6memory12LoadWithCastILi2EEENSE_13StoreWithCastILi1EEEEEviT_T0_T2_T3_T4_T5_)
        /*0128*/ 	.word	0x0000001f


	//----- nvinfo : EIATTR_FRAME_SIZE
	.align		4
.L_103:
        /*012c*/ 	.byte	0x04, 0x11
        /*012e*/ 	.short	(.L_105 - .L_104)
	.align		4
.L_104:
        /*0130*/ 	.word	index@(_ZN2at6native27unrolled_elementwise_kernelIZZZNS0_50_GLOBAL__N__2680c7bb_12_PowKernel_cu_7dd49032_316824pow_tensor_tensor_kernelERNS_18TensorIteratorBaseEENKUlvE_clEvENKUlvE_clEvEUlhhE_St5arrayIPcLm3EELi4E23TrivialOffsetCalculatorILi2EjESB_ILi1EjENS0_6memory12LoadWithCastILi2EEENSE_13StoreWithCastILi1EEEEEviT_T0_T2_T3_T4_T5_)
        /*0134*/ 	.word	0x00000000


	//----- nvinfo : EIATTR_REGCOUNT
	.align		4
.L_105:
        /*0138*/ 	.byte	0x04, 0x2f
        /*013a*/ 	.short	(.L_107 - .L_106)
	.align		4
.L_106:
        /*013c*/ 	.word	index@(_ZN2at6native18elementwise_kernelILi128ELi4EZNS0_15gpu_kernel_implIZZZNS0_50_GLOBAL__N__2680c7bb_12_PowKernel_cu_7dd49032_316824pow_tensor_tensor_kernelERNS_18TensorIteratorBaseEENKUlvE_clEvENKUlvE_clEvEUlhhE_EEvS5_RKT_EUliE_EEviT1_)
        /*0140*/ 	.word	0x0000001a


	//----- nvinfo : EIATTR_FRAME_SIZE
	.align		4
.L_107:
        /*0144*/ 	.byte	0x04, 0x11
        /*0146*/ 	.short	(.L_109 - .L_108)
	.align		4
.L_108:
        /*0148*/ 	.word	index@(_ZN2at6native18elementwise_kernelILi128ELi4EZNS0_15gpu_kernel_implIZZZNS0_50_GLOBAL__N__2680c7bb_12_PowKernel_cu_7dd49032_316824pow_tensor_tensor_kernelERNS_18TensorIteratorBaseEENKUlvE_clEvENKUlvE_clEvEUlhhE_EEvS5_RKT_EUliE_EEviT1_)
        /*014c*/ 	.word	0x00000000


	//----- nvinfo : EIATTR_REGCOUNT
	.align		4
.L_109:
        /*0150*/ 	.byte	0x04, 0x2f
        /*0152*/ 	.short	(.L_111 - .L_110)
	.align		4
.L_110:
        /*0154*/ 	.word	index@(_ZN2at6native29vectorized_elementwise_kernelILi8EZNS0_50_GLOBAL__N__2680c7bb_12_PowKernel_cu_7dd49032_316822pow_scalar_tensor_implIaEEvRNS_18TensorIteratorBaseET_EUlaE_St5arrayIPcLm2EEEEviT0_T1_)
        /*0158*/ 	.word	0x0000001a


	//----- nvinfo : EIATTR_FRAME_SIZE
	.align		4
.L_111:
        /*015c*/ 	.byte	0x04, 0x11
        /*015e*/ 	.short	(.L_113 - .L_112)
	.align		4
.L_112:
        /*0160*/ 	.word	index@(_ZN2at6native29vectorized_elementwise_kernelILi8EZNS0_50_GLOBAL__N__2680c7bb_12_PowKernel_cu_7dd49032_316822pow_scalar_tensor_implIaEEvRNS_18TensorIteratorBaseET_EUlaE_St5arrayIPcLm2EEEEviT0_T1_)
        /*0164*/ 	.word	0x00000000


	//----- nvinfo : EIATTR_REGCOUNT
	.align		4
.L_113:
        /*0168*/ 	.byte	0x04, 0x2f
        /*016a*/ 	.short	(.L_115 - .L_114)
	.align		4
.L_114:
        /*016c*/ 	.word	index@(_ZN2at6native29vectorized_elementwise_kernelILi4EZNS0_50_GLOBAL__N__2680c7bb_12_PowKernel_cu_7dd49032_316822pow_scalar_tensor_implIaEEvRNS_18TensorIteratorBaseET_EUlaE_St5arrayIPcLm2EEEEviT0_T1_)
        /*0170*/ 	.word	0x0000001a


	//----- nvinfo : EIATTR_FRAME_SIZE
	.align		4
.L_115:
        /*0174*/ 	.byte	0x04, 0x11
        /*0176*/ 	.short	(.L_117 - .L_116)
	.align		4
.L_116:
        /*0178*/ 	.word	index@(_ZN2at6native29vectorized_elementwise_kernelILi4EZNS0_50_GLOBAL__N__2680c7bb_12_PowKernel_cu_7dd49032_316822pow_scalar_tensor_implIaEEvRNS_18TensorIteratorBaseET_EUlaE_St5arrayIPcLm2EEEEviT0_T1_)
        /*017c*/ 	.word	0x00000000


	//----- nvinfo : EIATTR_REGCOUNT
	.align		4
.L_117:
        /*0180*/ 	.byte	0x04, 0x2f
        /*0182*/ 	.short	(.L_119 - .L_118)
	.align		4
.L_118:
        /*0184*/ 	.word	index@(_ZN2at6native29vectorized_elementwise_kernelILi2EZNS0_50_GLOBAL__N__2680c7bb_12_PowKernel_cu_7dd49032_316822pow_scalar_tensor_implIaEEvRNS_18TensorIteratorBaseET_EUlaE_St5arrayIPcLm2EEEEviT0_T1_)
        /*0188*/ 	.word	0x0000001c


	//----- nvinfo : EIATTR_FRAME_SIZE
	.align		4
.L_119:
        /*018c*/ 	.byte	0x04, 0x11
        /*018e*/ 	.short	(.L_121 - .L_120)
	.align		4
.L_120:
        /*0190*/ 	.word	index@(_ZN2at6native29vectorized_elementwise_kernelILi2EZNS0_50_GLOBAL__N__2680c7bb_12_PowKernel_cu_7dd49032_316822pow_scalar_tensor_implIaEEvRNS_18TensorIteratorBaseET_EUlaE_St5arrayIPcLm2EEEEviT0_T1_)
        /*0194*/ 	.word	0x00000000


	//----- nvinfo : EIATTR_REGCOUNT
	.align		4
.L_121:
        /*0198*/ 	.byte	0x04, 0x2f
        /*019a*/ 	.short	(.L_123 - .L_122)
	.align		4
.L_122:
        /*019c*/ 	.word	index@(_ZN2at6native27unrolled_elementwise_kernelIZNS0_50_GLOBAL__N__2680c7bb_12_PowKernel_cu_7dd49032_316822pow_scalar_tensor_implIaEEvRNS_18TensorIteratorBaseET_EUlaE_St5arrayIPcLm2EELi4E23TrivialOffsetCalculatorILi1EjESC_NS0_6memory15LoadWithoutCastENSD_16StoreWithoutCastEEEviS6_T0_T2_T3_T4_T5_)
        /*01a0*/ 	.word	0x00000016


	//----- nvinfo : EIATTR_FRAME_SIZE
	.align		4
.L_123:
        /*01a4*/ 	.byte	0x04, 0x11
        /*01a6*/ 	.short	(.L_125 - .L_124)
	.align		4
.L_124:
        /*01a8*/ 	.word	index@(_ZN2at6native27unrolled_elementwise_kernelIZNS0_50_GLOBAL__N__2680c7bb_12_PowKernel_cu_7dd49032_316822pow_scalar_tensor_implIaEEvRNS_18TensorIteratorBaseET_EUlaE_St5arrayIPcLm2EELi4E23TrivialOffsetCalculatorILi1EjESC_NS0_6memory15LoadWithoutCastENSD_16StoreWithoutCastEEEviS6_T0_T2_T3_T4_T5_)
        /*01ac*/ 	.word	0x00000000


	//----- nvinfo : EIATTR_REGCOUNT
	.align		4
.L_125:
        /*01b0*/ 	.byte	0x04, 0x2f
        /*01b2*/ 	.short	(.L_127 - .L_126)
	.align		4
.L_126:
        /*01b4*/ 	.word	index@(_ZN2at6native18elementwise_kernelILi128ELi4EZNS0_22gpu_kernel_impl_nocastIZNS0_50_GLOBAL__N__2680c7bb_12_PowKernel_cu_7dd49032_316822pow_scalar_tensor_implIaEEvRNS_18TensorIteratorBaseET_EUlaE_EEvS6_RKS7_EUliE_EEviT1_)
        /*01b8*/ 	.word	0x00000012


	//----- nvinfo : EIATTR_FRAME_SIZE
	.align		4
.L_127:
        /*01bc*/ 	.byte	0x04, 0x11
        /*01be*/ 	.short	(.L_129 - .L_128)
	.align		4
.L_128:
        /*01c0*/ 	.word	index@(_ZN2at6native18elementwise_kernelILi128ELi4EZNS0_22gpu_kernel_impl_nocastIZNS0_50_GLOBAL__N__2680c7bb_12_PowKernel_cu_7dd49032_316822pow_scalar_tensor_implIaEEvRNS_18TensorIteratorBaseET_EUlaE_EEvS6_RKS7_EUliE_EEviT1_)
        /*01c4*/ 	.word	0x00000000


	//----- nvinfo : EIATTR_REGCOUNT
	.align		4
.L_129:
        /*01c8*/ 	.byte	0x04, 0x2f
        /*01ca*/ 	.short	(.L_131 - .L_130)
	.align		4
.L_130:
        /*01cc*/ 	.word	index@(_ZN2at6native27unrolled_elementwise_kernelIZNS0_50_GLOBAL__N__2680c7bb_12_PowKernel_cu_7dd49032_316822pow_scalar_tensor_implIaEEvRNS_18TensorIteratorBaseET_EUlaE_St5arrayIPcLm2EELi4E23TrivialOffsetCalculatorILi1EjESC_NS0_6memory12LoadWithCastILi1EEENSD_13StoreWithCastILi1EEEEEviS6_T0_T2_T3_T4_T5_)
        /*01d0*/ 	.word	0x0000001d


	//----- nvinfo : EIATTR_FRAME_SIZE
	.align		4
.L_131:
        /*01d4*/ 	.byte	0x04, 0x11
        /*01d6*/ 	.short	(.L_133 - .L_132)
	.align		4
.L_132:
        /*01d8*/ 	.word	index@(_ZN2at6native27unrolled_elementwise_kernelIZNS0_50_GLOBAL__N__2680c7bb_12_PowKernel_cu_7dd49032_316822pow_scalar_tensor_implIaEEvRNS_18TensorIteratorBaseET_EUlaE_St5arrayIPcLm2EELi4E23TrivialOffsetCalculatorILi1EjESC_NS0_6memory12LoadWithCastILi1EEENSD_13StoreWithCastILi1EEEEEviS6_T0_T2_T3_T4_T5_)
        /*01dc*/ 	.word	0x00000000


	//----- nvinfo : EIATTR_REGCOUNT
	.align		4
.L_133:
        /*01e0*/ 	.byte	0x04, 0x2f
        /*01e2*/ 	.short	(.L_135 - .L_134)
	.align		4
.L_134:
        /*01e4*/ 	.word	index@(_ZN2at6native18elementwise_kernelILi128ELi4EZNS0_15gpu_kernel_implIZNS0_50_GLOBAL__N__2680c7bb_12_PowKernel_cu_7dd49032_316822pow_scalar_tensor_implIaEEvRNS_18TensorIteratorBaseET_EUlaE_EEvS6_RKS7_EUliE_EEviT1_)
        /*01e8*/ 	.word	0x0000001a


	//----- nvinfo : EIATTR_FRAME_SIZE
	.align		4
.L_135:
        /*01ec*/ 	.byte	0x04, 0x11
        /*01ee*/ 	.short	(.L_137 - .L_136)
	.align		4
.L_136:
        /*01f0*/ 	.word	index@(_ZN2at6native18elementwise_kernelILi128ELi4EZNS0_15gpu_kernel_implIZNS0_50_GLOBAL__N__2680c7bb_12_PowKernel_cu_7dd49032_316822pow_scalar_tensor_implIaEEvRNS_18TensorIteratorBaseET_EUlaE_EEvS6_RKS7_EUliE_EEviT1_)
        /*01f4*/ 	.word	0x00000000


	//----- nvinfo : EIATTR_REGCOUNT
	.align		4
.L_137:
        /*01f8*/ 	.byte	0x04, 0x2f
        /*01fa*/ 	.short	(.L_139 - .L_138)
	.align		4
.L_138:
        /*01fc*/ 	.word	index@(_ZN2at6native29vectorized_elementwise_kernelILi8EZZZNS0_50_GLOBAL__N__2680c7bb_12_PowKernel_cu_7dd49032_316824pow_tensor_tensor_kernelERNS_18TensorIteratorBaseEENKUlvE_clEvENKUlvE0_clEvEUlaaE_St5arrayIPcLm3EEEEviT0_T1_)
        /*0200*/ 	.word	0x00000020


	//----- nvinfo : EIATTR_FRAME_SIZE
	.align		4
.L_139:
        /*0204*/ 	.byte	0x04, 0x11
        /*0206*/ 	.short	(.L_141 - .L_140)
	.align		4
.L_140:
        /*0208*/ 	.word	index@(_ZN2at6native29vectorized_elementwise_kernelILi8EZZZNS0_50_GLOBAL__N__2680c7bb_12_PowKernel_cu_7dd49032_316824pow_tensor_tensor_kernelERNS_18TensorIteratorBaseEENKUlvE_clEvENKUlvE0_clEvEUlaaE_St5arrayIPcLm3EEEEviT0_T1_)
        /*020c*/ 	.word	0x00000000


	//----- nvinfo : EIATTR_REGCOUNT
	.align		4
.L_141:
        /*0210*/ 	.byte	0x04, 0x2f
        /*0212*/ 	.short	(.L_143 - .L_142)
	.align		4
.L_142:
        /*0214*/ 	.word	index@(_ZN2at6native29vectorized_elementwise_kernelILi4EZZZNS0_50_GLOBAL__N__2680c7bb_12_PowKernel_cu_7dd49032_316824pow_tensor_tensor_kernelERNS_18TensorIteratorBaseEENKUlvE_clEvENKUlvE0_clEvEUlaaE_St5arrayIPcLm3EEEEviT0_T1_)
        /*0218*/ 	.word	0x00000020


	//----- nvinfo : EIATTR_FRAME_SIZE
	.align		4
.L_143:
        /*021c*/ 	.byte	0x04, 0x11
        /*021e*/ 	.short	(.L_145 - .L_144)
	.align		4
.L_144:
        /*0220*/ 	.word	index@(_ZN2at6native29vectorized_elementwise_kernelILi4EZZZNS0_50_GLOBAL__N__2680c7bb_12_PowKernel_cu_7dd49032_316824pow_tensor_tensor_kernelERNS_18TensorIteratorBaseEENKUlvE_clEvENKUlvE0_clEvEUlaaE_St5arrayIPcLm3EEEEviT0_T1_)
        /*0224*/ 	.word	0x00000000


	//----- nvinfo : EIATTR_REGCOUNT
	.align		4
.L_145:
        /*0228*/ 	.byte	0x04, 0x2f
        /*022a*/ 	.short	(.L_147 - .L_146)
	.align		4
.L_146:
        /*022c*/ 	.word	index@(_ZN2at6native29vectorized_elementwise_kernelILi2EZZZNS0_50_GLOBAL__N__2680c7bb_12_PowKernel_cu_7dd49032_316824pow_tensor_tensor_kernelERNS_18TensorIteratorBaseEENKUlvE_clEvENKUlvE0_clEvEUlaaE_St5arrayIPcLm3EEEEviT0_T1_)
        /*0230*/ 	.word	0x00000020


	//----- nvinfo : EIATTR_FRAME_SIZE
	.align		4
.L_147:
        /*0234*/ 	.byte	0x04, 0x11
        /*0236*/ 	.short	(.L_149 - .L_148)
	.align		4
.L_148:
        /*0238*/ 	.word	index@(_ZN2at6native29vectorized_elementwise_kernelILi2EZZZNS0_50_GLOBAL__N__2680c7bb_12_PowKernel_cu_7dd49032_316824pow_tensor_tensor_kernelERNS_18TensorIteratorBaseEENKUlvE_clEvENKUlvE0_clEvEUlaaE_St5arrayIPcLm3EEEEviT0_T1_)
        /*023c*/ 	.word	0x00000000


	//----- nvinfo : EIATTR_REGCOUNT
	.align		4
.L_149:
        /*0240*/ 	.byte	0x04, 0x2f
        /*0242*/ 	.short	(.L_151 - .L_150)
	.align		4
.L_150:
        /*0244*/ 	.word	index@(_ZN2at6native27unrolled_elementwise_kernelIZZZNS0_50_GLOBAL__N__2680c7bb_12_PowKernel_cu_7dd49032_316824pow_tensor_tensor_kernelERNS_18TensorIteratorBaseEENKUlvE_clEvENKUlvE0_clEvEUlaaE_St5arrayIPcLm3EELi4E23TrivialOffsetCalculatorILi2EjESB_ILi1EjENS0_6memory15LoadWithoutCastENSE_16StoreWithoutCastEEEviT_T0_T2_T3_T4_T5_)
        /*0248*/ 	.word	0x0000001c


	//----- nvinfo : EIATTR_FRAME_SIZE
	.align		4
.L_151:
        /*024c*/ 	.byte	0x04, 0x11
        /*024e*/ 	.short	(.L_153 - .L_152)
	.align		4
.L_152:
        /*0250*/ 	.word	index@(_ZN2at6native27unrolled_elementwise_kernelIZZZNS0_50_GLOBAL__N__2680c7bb_12_PowKernel_cu_7dd49032_316824pow_tensor_tensor_kernelERNS_18TensorIteratorBaseEENKUlvE_clEvENKUlvE0_clEvEUlaaE_St5arrayIPcLm3EELi4E23TrivialOffsetCalculatorILi2EjESB_ILi1EjENS0_6memory15LoadWithoutCastENSE_16StoreWithoutCastEEEviT_T0_T2_T3_T4_T5_)
        /*0254*/ 	.word	0x00000000


	//----- nvinfo : EIATTR_REGCOUNT
	.align		4
.L_153:
        /*0258*/ 	.byte	0x04, 0x2f
        /*025a*/ 	.short	(.L_155 - .L_154)
	.align		4
.L_154:
        /*025c*/ 	.word	index@(_ZN2at6native18elementwise_kernelILi128ELi4EZNS0_22gpu_kernel_impl_nocastIZZZNS0_50_GLOBAL__N__2680c7bb_12_PowKernel_cu_7dd49032_316824pow_tensor_tensor_kernelERNS_18TensorIteratorBaseEENKUlvE_clEvENKUlvE0_clEvEUlaaE_EEvS5_RKT_EUliE_EEviT1_)
        /*0260*/ 	.word	0x00000012


	//----- nvinfo : EIATTR_FRAME_SIZE
	.align		4
.L_155:
        /*0264*/ 	.byte	0x04, 0x11
        /*0266*/ 	.short	(.L_157 - .L_156)
	.align		4
.L_156:
        /*0268*/ 	.word	index@(_ZN2at6native18elementwise_kernelILi128ELi4EZNS0_22gpu_kernel_impl_nocastIZZZNS0_50_GLOBAL__N__2680c7bb_12_PowKernel_cu_7dd49032_316824pow_tensor_tensor_kernelERNS_18TensorIteratorBaseEENKUlvE_clEvENKUlvE0_clEvEUlaaE_EEvS5_RKT_EUliE_EEviT1_)
        /*026c*/ 	.word	0x00000000


	//----- nvinfo : EIATTR_REGCOUNT
	.align		4
.L_157:
        /*0270*/ 	.byte	0x04, 0x2f
        /*0272*/ 	.short	(.L_159 - .L_158)
	.align		4
.L_158:
        /*0274*/ 	.word	index@(_ZN2at6native27unrolled_elementwise_kernelIZZZNS0_50_GLOBAL__N__2680c7bb_12_PowKernel_cu_7dd49032_316824pow_tensor_tensor_kernelERNS_18TensorIteratorBaseEENKUlvE_clEvENKUlvE0_clEvEUlaaE_St5arrayIPcLm3EELi4E23TrivialOffsetCalculatorILi2EjESB_ILi1EjENS0_6memory12LoadWithCastILi2EEENSE_13StoreWithCastILi1EEEEEviT_T0_T2_T3_T4_T5_)
        /*0278*/ 	.word	0x0000001f


	//----- nvinfo : EIATTR_FRAME_SIZE
	.align		4
.L_159:
        /*027c*/ 	.byte	0x04, 0x11
        /*027e*/ 	.short	(.L_161 - .L_160)
	.align		4
.L_160:
        /*0280*/ 	.word	index@(_ZN2at6native27unrolled_elementwise_kernelIZZZNS0_50_GLOBAL__N__2680c7bb_12_PowKernel_cu_7dd49032_316824pow_tensor_tensor_kernelERNS_18TensorIteratorBaseEENKUlvE_clEvENKUlvE0_clEvEUlaaE_St5arrayIPcLm3EELi4E23TrivialOffsetCalculatorILi2EjESB_ILi1EjENS0_6memory12LoadWithCastILi2EEENSE_13StoreWithCastILi1EEEEEviT_T0_T2_T3_T4_T5_)
        /*0284*/ 	.word	0x00000000


	//----- nvinfo : EIATTR_REGCOUNT
	.align		4
.L_161:
        /*0288*/ 	.byte	0x04, 0x2f
        /*028a*/ 	.short	(.L_163 - .L_162)
	.align		4
.L_162:
        /*028c*/ 	.word	index@(_ZN2at6native18elementwise_kernelILi128ELi4EZNS0_15gpu_kernel_implIZZZNS0_50_GLOBAL__N__2680c7bb_12_PowKernel_cu_7dd49032_316824pow_tensor_tensor_kernelERNS_18TensorIteratorBaseEENKUlvE_clEvENKUlvE0_clEvEUlaaE_EEvS5_RKT_EUliE_EEviT1_)
        /*0290*/ 	.word	0x0000001a


	//----- nvinfo : EIATTR_FRAME_SIZE
	.align		4
.L_163:
        /*0294*/ 	.byte	0x04, 0x11
        /*0296*/ 	.short	(.L_165 - .L_164)
	.align		4
.L_164:
        /*0298*/ 	.word	index@(_ZN2at6native18elementwise_kernelILi128ELi4EZNS0_15gpu_kernel_implIZZZNS0_50_GLOBAL__N__2680c7bb_12_PowKernel_cu_7dd49032_316824pow_tensor_tensor_kernelERNS_18TensorIteratorBaseEENKUlvE_clEvENKUlvE0_clEvEUlaaE_EEvS5_RKT_EUliE_EEviT1_)
        /*029c*/ 	.word	0x00000000


	//----- nvinfo : EIATTR_REGCOUNT
	.align		4
.L_165:
        /*02a0*/ 	.byte	0x04, 0x2f
        /*02a2*/ 	.short	(.L_167 - .L_166)
	.align		4
.L_166:
        /*02a4*/ 	.word	index@(_ZN2at6native29vectorized_elementwise_kernelILi8EZNS0_50_GLOBAL__N__2680c7bb_12_PowKernel_cu_7dd49032_316822pow_scalar_tensor_implIiEEvRNS_18TensorIteratorBaseET_EUliE_St5arrayIPcLm2EEEEviT0_T1_)
        /*02a8*/ 	.word	0x0000001c


	//----- nvinfo : EIATTR_FRAME_SIZE
	.align		4
.L_167:
        /*02ac*/ 	.byte	0x04, 0x11
        /*02ae*/ 	.short	(.L_169 - .L_168)
	.align		4
.L_168:
        /*02b0*/ 	.word	index@(_ZN2at6native29vectorized_elementwise_kernelILi8EZNS0_50_GLOBAL__N__2680c7bb_12_PowKernel_cu_7dd49032_316822pow_scalar_tensor_implIiEEvRNS_18TensorIteratorBaseET_EUliE_St5arrayIPcLm2EEEEviT0_T1_)
        /*02b4*/ 	.word	0x00000000


	//----- nvinfo : EIATTR_REGCOUNT
	.align		4
.L_169:
        /*02b8*/ 	.byte	0x04, 0x2f
        /*02ba*/ 	.short	(.L_171 - .L_170)
	.align		4
.L_170:
        /*02bc*/ 	.word	index@(_ZN2at6native29vectorized_elementwise_kernelILi4EZNS0_50_GLOBAL__N__2680c7bb_12_PowKernel_cu_7dd49032_316822pow_scalar_tensor_implIiEEvRNS_18TensorIteratorBaseET_EUliE_St5arrayIPcLm2EEEEviT0_T1_)
        /*02c0*/ 	.word	0x0000001c


	//----- nvinfo : EIATTR_FRAME_SIZE
	.align		4
.L_171:
        /*02c4*/ 	.byte	0x04, 0x11
        /*02c6*/ 	.short	(.L_173 - .L_172)
	.align		4
.L_172:
        /*02c8*/ 	.word	index@(_ZN2at6native29vectorized_elementwise_kernelILi4EZNS0_50_GLOBAL__N__2680c7bb_12_PowKernel_cu_7dd49032_316822pow_scalar_tensor_implIiEEvRNS_18TensorIteratorBaseET_EUliE_St5arrayIPcLm2EEEEviT0_T1_)
        /*02cc*/ 	.word	0x00000000


	//----- nvinfo : EIATTR_REGCOUNT
	.align		4
.L_173:
        /*02d0*/ 	.byte	0x04, 0x2f
        /*02d2*/ 	.short	(.L_175 - .L_174)
	.align		4
.L_174:
        /*02d4*/ 	.word	index@(_ZN2at6native29vectorized_elementwise_kernelILi2EZNS0_50_GLOBAL__N__2680c7bb_12_PowKernel_cu_7dd49032_316822pow_scalar_tensor_implIiEEvRNS_18TensorIteratorBaseET_EUliE_St5arrayIPcLm2EEEEviT0_T1_)
        /*02d8*/ 	.word	0x0000001a


	//----- nvinfo : EIATTR_FRAME_SIZE
	.align		4
.L_175:
        /*02dc*/ 	.byte	0x04, 0x11
        /*02de*/ 	.short	(.L_177 - .L_176)
	.align		4
.L_176:
        /*02e0*/ 	.word	index@(_ZN2at6native29vectorized_elementwise_kernelILi2EZNS0_50_GLOBAL__N__2680c7bb_12_PowKernel_cu_7dd49032_316822pow_scalar_tensor_implIiEEvRNS_18TensorIteratorBaseET_EUliE_St5arrayIPcLm2EEEEviT0_T1_)
        /*02e4*/ 	.word	0x00000000


	//----- nvinfo : EIATTR_REGCOUNT
	.align		4
.L_177:
        /*02e8*/ 	.byte	0x04, 0x2f
        /*02ea*/ 	.short	(.L_179 - .L_178)
	.align		4
.L_178:
        /*02ec*/ 	.word	index@(_ZN2at6native27unrolled_elementwise_kernelIZNS0_50_GLOBAL__N__2680c7bb_12_PowKernel_cu_7dd49032_316822pow_scalar_tensor_implIiEEvRNS_18TensorIteratorBaseET_EUliE_St5arrayIPcLm2EELi4E23TrivialOffsetCalculatorILi1EjESC_NS0_6memory15LoadWithoutCastENSD_16StoreWithoutCastEEEviS6_T0_T2_T3_T4_T5_)
        /*02f0*/ 	.word	0x00000016


	//----- nvinfo : EIATTR_FRAME_SIZE
	.align		4
.L_179:
        /*02f4*/ 	.byte	0x04, 0x11
        /*02f6*/ 	.short	(.L_181 - .L_180)
	.align		4
.L_180:
        /*02f8*/ 	.word	index@(_ZN2at6native27unrolled_elementwise_kernelIZNS0_50_GLOBAL__N__2680c7bb_12_PowKernel_cu_7dd49032_316822pow_scalar_tensor_implIiEEvRNS_18TensorIteratorBaseET_EUliE_St5arrayIPcLm2EELi4E23TrivialOffsetCalculatorILi1EjESC_NS0_6memory15LoadWithoutCastENSD_16StoreWithoutCastEEEviS6_T0_T2_T3_T4_T5_)
        /*02fc*/ 	.word	0x00000000


	//----- nvinfo : EIATTR_REGCOUNT
	.align		4
.L_181:
        /*0300*/ 	.byte	0x04, 0x2f
        /*0302*/ 	.short	(.L_183 - .L_182)
	.align		4
.L_182:
        /*0304*/ 	.word	index@(_ZN2at6native18elementwise_kernelILi128ELi2EZNS0_22gpu_kernel_impl_nocastIZNS0_50_GLOBAL__N__2680c7bb_12_PowKernel_cu_7dd49032_316822pow_scalar_tensor_implIiEEvRNS_18TensorIteratorBaseET_EUliE_EEvS6_RKS7_EUliE_EEviT1_)
        /*0308*/ 	.word	0x00000012


	//----- nvinfo : EIATTR_FRAME_SIZE
	.align		4
.L_183:
        /*030c*/ 	.byte	0x04, 0x11
        /*030e*/ 	.short	(.L_185 - .L_184)
	.align		4
.L_184:
        /*0310*/ 	.word	index@(_ZN2at6native18elementwise_kernelILi128ELi2EZNS0_22gpu_kernel_impl_nocastIZNS0_50_GLOBAL__N__2680c7bb_12_PowKernel_cu_7dd49032_316822pow_scalar_tensor_implIiEEvRNS_18TensorIteratorBaseET_EUliE_EEvS6_RKS7_EUliE_EEviT1_)
        /*0314*/ 	.word	0x00000000


	//----- nvinfo : EIATTR_REGCOUNT
	.align		4
.L_185:
        /*0318*/ 	.byte	0x04, 0x2f
        /*031a*/ 	.short	(.L_187 - .L_186)
	.align		4
.L_186:
        /*031c*/ 	.word	index@(_ZN2at6native27unrolled_elementwise_kernelIZNS0_50_GLOBAL__N__2680c7bb_12_PowKernel_cu_7dd49032_316822pow_scalar_tensor_implIiEEvRNS_18TensorIteratorBaseET_EUliE_St5arrayIPcLm2EELi4E23TrivialOffsetCalculatorILi1EjESC_NS0_6memory12LoadWithCastILi1EEENSD_13StoreWithCastILi1EEEEEviS6_T0_T2_T3_T4_T5_)
        /*0320*/ 	.word	0x0000001d


	//----- nvinfo : EIATTR_FRAME_SIZE
	.align		4
.L_187:
        /*0324*/ 	.byte	0x04, 0x11
        /*0326*/ 	.short	(.L_189 - .L_188)
	.align		4
.L_188:
        /*0328*/ 	.word	index@(_ZN2at6native27unrolled_elementwise_kernelIZNS0_50_GLOBAL__N__2680c7bb_12_PowKernel_cu_7dd49032_316822pow_scalar_tensor_implIiEEvRNS_18TensorIteratorBaseET_EUliE_St5arrayIPcLm2EELi4E23TrivialOffsetCalculatorILi1EjESC_NS0_6memory12LoadWithCastILi1EEENSD_13StoreWithCastILi1EEEEEviS6_T0_T2_T3_T4_T5_)
        /*032c*/ 	.word	0x00000000


	//----- nvinfo : EIATTR_REGCOUNT
	.align		4
.L_189:
        /*0330*/ 	.byte	0x04, 0x2f
        /*0332*/ 	.short	(.L_191 - .L_190)
	.align		4
.L_190:
        /*0334*/ 	.word	index@(_ZN2at6native18elementwise_kernelILi128ELi4EZNS0_15gpu_kernel_implIZNS0_50_GLOBAL__N__2680c7bb_12_PowKernel_cu_7dd49032_316822pow_scalar_tensor_implIiEEvRNS_18TensorIteratorBaseET_EUliE_EEvS6_RKS7_EUliE_EEviT1_)
        /*0338*/ 	.word	0x0000001a


	//----- nvinfo : EIATTR_FRAME_SIZE
	.align		4
.L_191:
        /*033c*/ 	.byte	0x04, 0x11
        /*033e*/ 	.short	(.L_193 - .L_192)
	.align		4
.L_192:
        /*0340*/ 	.word	index@(_ZN2at6native18elementwise_kernelILi128ELi4EZNS0_15gpu_kernel_implIZNS0_50_GLOBAL__N__2680c7bb_12_PowKernel_cu_7dd49032_316822pow_scalar_tensor_implIiEEvRNS_18TensorIteratorBaseET_EUliE_EEvS6_RKS7_EUliE_EEviT1_)
        /*0344*/ 	.word	0x00000000


	//----- nvinfo : EIATTR_REGCOUNT
	.align		4
.L_193:
        /*0348*/ 	.byte	0x04, 0x2f
        /*034a*/ 	.short	(.L_195 - .L_194)
	.align		4
.L_194:
        /*034c*/ 	.word	index@(_ZN2at6native29vectorized_elementwise_kernelILi8EZZZNS0_50_GLOBAL__N__2680c7bb_12_PowKernel_cu_7dd49032_316824pow_tensor_tensor_kernelERNS_18TensorIteratorBaseEENKUlvE_clEvENKUlvE1_clEvEUliiE_St5arrayIPcLm3EEEEviT0_T1_)
        /*0350*/ 	.word	0x00000020


	//----- nvinfo : EIATTR_FRAME_SIZE
	.align		4
.L_195:
        /*0354*/ 	.byte	0x04, 0x11
        /*0356*/ 	.short	(.L_197 - .L_196)
	.align		4
.L_196:
        /*0358*/ 	.word	index@(_ZN2at6native29vectorized_elementwise_kernelILi8EZZZNS0_50_GLOBAL__N__2680c7bb_12_PowKernel_cu_7dd49032_316824pow_tensor_tensor_kernelERNS_18TensorIteratorBaseEENKUlvE_clEvENKUlvE1_clEvEUliiE_St5arrayIPcLm3EEEEviT0_T1_)
        /*035c*/ 	.word	0x00000000


	//----- nvinfo : EIATTR_REGCOUNT
	.align		4
.L_197:
        /*0360*/ 	.byte	0x04, 0x2f
        /*0362*/ 	.short	(.L_199 - .L_198)
	.align		4
.L_198:
        /*0364*/ 	.word	index@(_ZN2at6native29vectorized_elementwise_kernelILi4EZZZNS0_50_GLOBAL__N__2680c7bb_12_PowKernel_cu_7dd49032_316824pow_tensor_tensor_kernelERNS_18TensorIteratorBaseEENKUlvE_clEvENKUlvE1_clEvEUliiE_St5arrayIPcLm3EEEEviT0_T1_)
        /*0368*/ 	.word	0x00000020


	//----- nvinfo : EIATTR_FRAME_SIZE
	.align		4
.L_199:
        /*036c*/ 	.byte	0x04, 0x11
        /*036e*/ 	.short	(.L_201 - .L_200)
	.align		4
.L_200:
        /*0370*/ 	.word	index@(_ZN2at6native29vectorized_elementwise_kernelILi4EZZZNS0_50_GLOBAL__N__2680c7bb_12_PowKernel_cu_7dd49032_316824pow_tensor_tensor_kernelERNS_18TensorIteratorBaseEENKUlvE_clEvENKUlvE1_clEvEUliiE_St5arrayIPcLm3EEEEviT0_T1_)
        /*0374*/ 	.word	0x00000000


	//----- nvinfo : EIATTR_REGCOUNT
	.align		4
.L_201:
        /*0378*/ 	.byte	0x04, 0x2f
        /*037a*/ 	.short	(.L_203 - .L_202)
	.align		4
.L_202:
        /*037c*/ 	.word	index@(_ZN2at6native29vectorized_elementwise_kernelILi2EZZZNS0_50_GLOBAL__N__2680c7bb_12_PowKernel_cu_7dd49032_316824pow_tensor_tensor_kernelERNS_18TensorIteratorBaseEENKUlvE_clEvENKUlvE1_clEvEUliiE_St5arrayIPcLm3EEEEviT0_T1_)
        /*0380*/ 	.word	0x00000020


	//----- nvinfo : EIATTR_FRAME_SIZE
	.align		4
.L_203:
        /*0384*/ 	.byte	0x04, 0x11
        /*0386*/ 	.short	(.L_205 - .L_204)
	.align		4
.L_204:
        /*0388*/ 	.word	index@(_ZN2at6native29vectorized_elementwise_kernelILi2EZZZNS0_50_GLOBAL__N__2680c7bb_12_PowKernel_cu_7dd49032_316824pow_tensor_tensor_kernelERNS_18TensorIteratorBaseEENKUlvE_clEvENKUlvE1_clEvEUliiE_St5arrayIPcLm3EEEEviT0_T1_)
        /*038c*/ 	.word	0x00000000


	//----- nvinfo : EIATTR_REGCOUNT
	.align		4
.L_205:
        /*0390*/ 	.byte	0x04, 0x2f
        /*0392*/ 	.short	(.L_207 - .L_206)
	.align		4
.L_206:
        /*0394*/ 	.word	index@(_ZN2at6native27unrolled_elementwise_kernelIZZZNS0_50_GLOBAL__N__2680c7bb_12_PowKernel_cu_7dd49032_316824pow_tensor_tensor_kernelERNS_18TensorIteratorBaseEENKUlvE_clEvENKUlvE1_clEvEUliiE_St5arrayIPcLm3EELi4E23TrivialOffsetCalculatorILi2EjESB_ILi1EjENS0_6memory15LoadWithoutCastENSE_16StoreWithoutCastEEEviT_T0_T2_T3_T4_T5_)
        /*0398*/ 	.word	0x0000001e


	//----- nvinfo : EIATTR_FRAME_SIZE
	.align		4
.L_207:
        /*039c*/ 	.byte	0x04, 0x11
        /*039e*/ 	.short	(.L_209 - .L_208)
	.align		4
.L_208:
        /*03a0*/ 	.word	index@(_ZN2at6native27unrolled_elementwise_kernelIZZZNS0_50_GLOBAL__N__2680c7bb_12_PowKernel_cu_7dd49032_316824pow_tensor_tensor_kernelERNS_18TensorIteratorBaseEENKUlvE_clEvENKUlvE1_clEvEUliiE_St5arrayIPcLm3EELi4E23TrivialOffsetCalculatorILi2EjESB_ILi1EjENS0_6memory15LoadWithoutCastENSE_16StoreWithoutCastEEEviT_T0_T2_T3_T4_T5_)
        /*03a4*/ 	.word	0x00000000


	//----- nvinfo : EIATTR_REGCOUNT
	.align		4
.L_209:
        /*03a8*/ 	.byte	0x04, 0x2f
        /*03aa*/ 	.short	(.L_211 - .L_210)
	.align		4
.L_210:
        /*03ac*/ 	.word	index@(_ZN2at6native18elementwise_kernelILi128ELi2EZNS0_22gpu_kernel_impl_nocastIZZZNS0_50_GLOBAL__N__2680c7bb_12_PowKernel_cu_7dd49032_316824pow_tensor_tensor_kernelERNS_18TensorIteratorBaseEENKUlvE_clEvENKUlvE1_clEvEUliiE_EEvS5_RKT_EUliE_EEviT1_)
        /*03b0*/ 	.word	0x00000012


	//----- nvinfo : EIATTR_FRAME_SIZE
	.align		4
.L_211:
        /*03b4*/ 	.byte	0x04, 0x11
        /*03b6*/ 	.short	(.L_213 - .L_212)
	.align		4
.L_212:
        /*03b8*/ 	.word	index@(_ZN2at6native18elementwise_kernelILi128ELi2EZNS0_22gpu_kernel_impl_nocastIZZZNS0_50_GLOBAL__N__2680c7bb_12_PowKernel_cu_7dd49032_316824pow_tensor_tensor_kernelERNS_18TensorIteratorBaseEENKUlvE_clEvENKUlvE1_clEvEUliiE_EEvS5_RKT_EUliE_EEviT1_)
        /*03bc*/ 	.word	0x00000000


	//----- nvinfo : EIATTR_REGCOUNT
	.align		4
.L_213:
        /*03c0*/ 	.byte	0x04, 0x2f
        /*03c2*/ 	.short	(.L_215 - .L_214)
	.align		4
.L_214:
        /*03c4*/ 	.word	index@(_ZN2at6native27unrolled_elementwise_kernelIZZZNS0_50_GLOBAL__N__2680c7bb_12_PowKernel_cu_7dd49032_316824pow_tensor_tensor_kernelERNS_18TensorIteratorBaseEENKUlvE_clEvENKUlvE1_clEvEUliiE_St5arrayIPcLm3EELi4E23TrivialOffsetCalculatorILi2EjESB_ILi1EjENS0_6memory12LoadWithCastILi2EEENSE_13StoreWithCastILi1EEEEEviT_T0_T2_T3_T4_T5_)
        /*03c8*/ 	.word	0x0000001f


	//----- nvinfo : EIATTR_FRAME_SIZE
	.align		4
.L_215:
        /*03cc*/ 	.byte	0x04, 0x11
        /*03ce*/ 	.short	(.L_217 - .L_216)
	.align		4
.L_216:
        /*03d0*/ 	.word	index@(_ZN2at6native27unrolled_elementwise_kernelIZZZNS0_50_GLOBAL__N__2680c7bb_12_PowKernel_cu_7dd49032_316824pow_tensor_tensor_kernelERNS_18TensorIteratorBaseEENKUlvE_clEvENKUlvE1_clEvEUliiE_St5arrayIPcLm3EELi4E23TrivialOffsetCalculatorILi2EjESB_ILi1EjENS0_6memory12LoadWithCastILi2EEENSE_13StoreWithCastILi1EEEEEviT_T0_T2_T3_T4_T5_)
        /*03d4*/ 	.word	0x00000000


	//----- nvinfo : EIATTR_REGCOUNT
	.align		4
.L_217:
        /*03d8*/ 	.byte	0x04, 0x2f
        /*03da*/ 	.short	(.L_219 - .L_218)
	.align		4
.L_218:
        /*03dc*/ 	.word	index@(_ZN2at6native18elementwise_kernelILi128ELi4EZNS0_15gpu_kernel_implIZZZNS0_50_GLOBAL__N__2680c7bb_12_PowKernel_cu_7dd49032_316824pow_tensor_tensor_kernelERNS_18TensorIteratorBaseEENKUlvE_clEvENKUlvE1_clEvEUliiE_EEvS5_RKT_EUliE_EEviT1_)
        /*03e0*/ 	.word	0x0000001a


	//----- nvinfo : EIATTR_FRAME_SIZE
	.align		4
.L_219:
        /*03e4*/ 	.byte	0x04, 0x11
        /*03e6*/ 	.short	(.L_221 - .L_220)
	.align		4
.L_220:
        /*03e8*/ 	.word	index@(_ZN2at6native18elementwise_kernelILi128ELi4EZNS0_15gpu_kernel_implIZZZNS0_50_GLOBAL__N__2680c7bb_12_PowKernel_cu_7dd49032_316824pow_tensor_tensor_kernelERNS_18TensorIteratorBaseEENKUlvE_clEvENKUlvE1_clEvEUliiE_EEvS5_RKT_EUliE_EEviT1_)
        /*03ec*/ 	.word	0x00000000


	//----- nvinfo : EIATTR_REGCOUNT
	.align		4
.L_221:
        /*03f0*/ 	.byte	0x04, 0x2f
        /*03f2*/ 	.short	(.L_223 - .L_222)
	.align		4
.L_222:
        /*03f4*/ 	.word	index@(_ZN2at6native29vectorized_elementwise_kernelILi8EZNS0_50_GLOBAL__N__2680c7bb_12_PowKernel_cu_7dd49032_316822pow_scalar_tensor_implIlEEvRNS_18TensorIteratorBaseET_EUllE_St5arrayIPcLm2EEEEviT0_T1_)
        /*03f8*/ 	.word	0x00000020


	//----- nvinfo : EIATTR_FRAME_SIZE
	.align		4
.L_223:
        /*03fc*/ 	.byte	0x04, 0x11
        /*03fe*/ 	.short	(.L_225 - .L_224)
	.align		4
.L_224:
        /*0400*/ 	.word	index@(_ZN2at6native29vectorized_elementwise_kernelILi8EZNS0_50_GLOBAL__N__2680c7bb_12_PowKernel_cu_7dd49032_316822pow_scalar_tensor_implIlEEvRNS_18TensorIteratorBaseET_EUllE_St5arrayIPcLm2EEEEviT0_T1_)
        /*0404*/ 	.word	0x00000000


	//----- nvinfo : EIATTR_REGCOUNT
	.align		4
.L_225:
        /*0408*/ 	.byte	0x04, 0x2f
        /*040a*/ 	.short	(.L_227 - .L_226)
	.align		4
.L_226:
        /*040c*/ 	.word	index@(_ZN2at6native29vectorized_elementwise_kernelILi4EZNS0_50_GLOBAL__N__2680c7bb_12_PowKernel_cu_7dd49032_316822pow_scalar_tensor_implIlEEvRNS_18TensorIteratorBaseET_EUllE_St5arrayIPcLm2EEEEviT0_T1_)
        /*0410*/ 	.word	0x00000020


	//----- nvinfo : EIATTR_FRAME_SIZE
	.align		4
.L_227:
        /*0414*/ 	.byte	0x04, 0x11
        /*0416*/ 	.short	(.L_229 - .L_228)
	.align		4
.L_228:
        /*0418*/ 	.word	index@(_ZN2at6native29vectorized_elementwise_kernelILi4EZNS0_50_GLOBAL__N__2680c7bb_12_PowKernel_cu_7dd49032_316822pow_scalar_tensor_implIlEEvRNS_18TensorIteratorBaseET_EUllE_St5arrayIPcLm2EEEEviT0_T1_)
        /*041c*/ 	.word	0x00000000


	//----- nvinfo : EIATTR_REGCOUNT
	.align		4
.L_229:
        /*0420*/ 	.byte	0x04, 0x2f
        /*0422*/ 	.short	(.L_231 - .L_230)
	.align		4
.L_230:
        /*0424*/ 	.word	index@(_ZN2at6native29vectorized_elementwise_kernelILi2EZNS0_50_GLOBAL__N__2680c7bb_12_PowKernel_cu_7dd49032_316822pow_scalar_tensor_implIlEEvRNS_18TensorIteratorBaseET_EUllE_St5arrayIPcLm2EEEEviT0_T1_)
        /*0428*/ 	.word	0x00000020


	//----- nvinfo : EIATTR_FRAME_SIZE
	.align		4
.L_231:
        /*042c*/ 	.byte	0x04, 0x11
        /*042e*/ 	.short	(.L_233 - .L_232)
	.align		4
.L_232:
        /*0430*/ 	.word	index@(_ZN2at6native29vectorized_elementwise_kernelILi2EZNS0_50_GLOBAL__N__2680c7bb_12_PowKernel_cu_7dd49032_316822pow_scalar_tensor_implIlEEvRNS_18TensorIteratorBaseET_EUllE_St5arrayIPcLm2EEEEviT0_T1_)
        /*0434*/ 	.word	0x00000000


	//----- nvinfo : EIATTR_REGCOUNT
	.align		4
.L_233:
        /*0438*/ 	.byte	0x04, 0x2f
        /*043a*/ 	.short	(.L_235 - .L_234)
	.align		4
.L_234:
        /*043c*/ 	.word	index@(_ZN2at6native27unrolled_elementwise_kernelIZNS0_50_GLOBAL__N__2680c7bb_12_PowKernel_cu_7dd49032_316822pow_scalar_tensor_implIlEEvRNS_18TensorIteratorBaseET_EUllE_St5arrayIPcLm2EELi4E23TrivialOffsetCalculatorILi1EjESC_NS0_6memory15LoadWithoutCastENSD_16StoreWithoutCastEEEviS6_T0_T2_T3_T4_T5_)
        /*0440*/ 	.word	0x0000001a


	//----- nvinfo : EIATTR_FRAME_SIZE
	.align		4
.L_235:
        /*0444*/ 	.byte	0x04, 0x11
        /*0446*/ 	.short	(.L_237 - .L_236)
	.align		4
.L_236:
        /*0448*/ 	.word	index@(_ZN2at6native27unrolled_elementwise_kernelIZNS0_50_GLOBAL__N__2680c7bb_12_PowKernel_cu_7dd49032_316822pow_scalar_tensor_implIlEEvRNS_18TensorIteratorBaseET_EUllE_St5arrayIPcLm2EELi4E23TrivialOffsetCalculatorILi1EjESC_NS0_6memory15LoadWithoutCastENSD_16StoreWithoutCastEEEviS6_T0_T2_T3_T4_T5_)
        /*044c*/ 	.word	0x00000000


	//----- nvinfo : EIATTR_REGCOUNT
	.align		4
.L_237:
        /*0450*/ 	.byte	0x04, 0x2f
        /*0452*/ 	.short	(.L_239 - .L_238)
	.align		4
.L_238:
        /*0454*/ 	.word	index@(_ZN2at6native18elementwise_kernelILi128ELi2EZNS0_22gpu_kernel_impl_nocastIZNS0_50_GLOBAL__N__2680c7bb_12_PowKernel_cu_7dd49032_316822pow_scalar_tensor_implIlEEvRNS_18TensorIteratorBaseET_EUllE_EEvS6_RKS7_EUliE_EEviT1_)
        /*0458*/ 	.word	0x00000012


	//----- nvinfo : EIATTR_FRAME_SIZE
	.align		4
.L_239:
        /*045c*/ 	.byte	0x04, 0x11
        /*045e*/ 	.short	(.L_241 - .L_240)
	.align		4
.L_240:
        /*0460*/ 	.word	index@(_ZN2at6native18elementwise_kernelILi128ELi2EZNS0_22gpu_kernel_impl_nocastIZNS0_50_GLOBAL__N__2680c7bb_12_PowKernel_cu_7dd49032_316822pow_scalar_tensor_implIlEEvRNS_18TensorIteratorBaseET_EUllE_EEvS6_RKS7_EUliE_EEviT1_)
        /*0464*/ 	.word	0x00000000


	//----- nvinfo : EIATTR_REGCOUNT
	.align		4
.L_241:
        /*0468*/ 	.byte	0x04, 0x2f
        /*046a*/ 	.short	(.L_243 - .L_242)
	.align		4
.L_242:
        /*046c*/ 	.word	index@(_ZN2at6native27unrolled_elementwise_kernelIZNS0_50_GLOBAL__N__2680c7bb_12_PowKernel_cu_7dd49032_316822pow_scalar_tensor_implIlEEvRNS_18TensorIteratorBaseET_EUllE_St5arrayIPcLm2EELi4E23TrivialOffsetCalculatorILi1EjESC_NS0_6memory12LoadWithCastILi1EEENSD_13StoreWithCastILi1EEEEEviS6_T0_T2_T3_T4_T5_)
        /*0470*/ 	.word	0x00000020


	//----- nvinfo : EIATTR_FRAME_SIZE
	.align		4
.L_243:
        /*0474*/ 	.byte	0x04, 0x11
        /*0476*/ 	.short	(.L_245 - .L_244)
	.align		4
.L_244:
        /*0478*/ 	.word	index@(_ZN2at6native27unrolled_elementwise_kernelIZNS0_50_GLOBAL__N__2680c7bb_12_PowKernel_cu_7dd49032_316822pow_scalar_tensor_implIlEEvRNS_18TensorIteratorBaseET_EUllE_St5arrayIPcLm2EELi4E23TrivialOffsetCalculatorILi1EjESC_NS0_6memory12LoadWithCastILi1EEENSD_13StoreWithCastILi1EEEEEviS6_T0_T2_T3_T4_T5_)
        /*047c*/ 	.word	0x00000000


	//----- nvinfo : EIATTR_REGCOUNT
	.align		4
.L_245:
        /*0480*/ 	.byte	0x04, 0x2f
        /*0482*/ 	.short	(.L_247 - .L_246)
	.align		4
.L_246:
        /*0484*/ 	.word	index@(_ZN2at6native18elementwise_kernelILi128ELi4EZNS0_15gpu_kernel_implIZNS0_50_GLOBAL__N__2680c7bb_12_PowKernel_cu_7dd49032_316822pow_scalar_tensor_implIlEEvRNS_18TensorIteratorBaseET_EUllE_EEvS6_RKS7_EUliE_EEviT1_)
        /*0488*/ 	.word	0x0000001a


	//----- nvinfo : EIATTR_FRAME_SIZE
	.align		4
.L_247:
        /*048c*/ 	.byte	0x04, 0x11
        /*048e*/ 	.short	(.L_249 - .L_248)
	.align		4
.L_248:
        /*0490*/ 	.word	index@(_ZN2at6native18elementwise_kernelILi128ELi4EZNS0_15gpu_kernel_implIZNS0_50_GLOBAL__N__2680c7bb_12_PowKernel_cu_7dd49032_316822pow_scalar_tensor_implIlEEvRNS_18TensorIteratorBaseET_EUllE_EEvS6_RKS7_EUliE_EEviT1_)
        /*0494*/ 	.word	0x00000000


	//----- nvinfo : EIATTR_REGCOUNT
	.align		4
.L_249:
        /*0498*/ 	.byte	0x04, 0x2f
        /*049a*/ 	.short	(.L_251 - .L_250)
	.align		4
.L_250:
        /*049c*/ 	.word	index@(_ZN2at6native29vectorized_elementwise_kernelILi8EZZZNS0_50_GLOBAL__N__2680c7bb_12_PowKernel_cu_7dd49032_316824pow_tensor_tensor_kernelERNS_18TensorIteratorBaseEENKUlvE_clEvENKUlvE2_clEvEUlllE_St5arrayIPcLm3EEEEviT0_T1_)
        /*04a0*/ 	.word	0x00000030


	//----- nvinfo : EIATTR_FRAME_SIZE
	.align		4
.L_251:
        /*04a4*/ 	.byte	0x04, 0x11
        /*04a6*/ 	.short	(.L_253 - .L_252)
	.align		4
.L_252:
        /*04a8*/ 	.word	index@(_ZN2at6native29vectorized_elementwise_kernelILi8EZZZNS0_50_GLOBAL__N__2680c7bb_12_PowKernel_cu_7dd49032_316824pow_tensor_tensor_kernelERNS_18TensorIteratorBaseEENKUlvE_clEvENKUlvE2_clEvEUlllE_St5arrayIPcLm3EEEEviT0_T1_)
        /*04ac*/ 	.word	0x00000000


	//----- nvinfo : EIATTR_REGCOUNT
	.align		4
.L_253:
        /*04b0*/ 	.byte	0x04, 0x2f
        /*04b2*/ 	.short	(.L_255 - .L_254)
	.align		4
.L_254:
        /*04b4*/ 	.word	index@(_ZN2at6native29vectorized_elementwise_kernelILi4EZZZNS0_50_GLOBAL__N__2680c7bb_12_PowKernel_cu_7dd49032_316824pow_tensor_tensor_kernelERNS_18TensorIteratorBaseEENKUlvE_clEvENKUlvE2_clEvEUlllE_St5arrayIPcLm3EEEEviT0_T1_)
        /*04b8*/ 	.word	0x00000030


	//----- nvinfo : EIATTR_FRAME_SIZE
	.align		4
.L_255:
        /*04bc*/ 	.byte	0x04, 0x11
        /*04be*/ 	.short	(.L_257 - .L_256)
	.align		4
.L_256:
        /*04c0*/ 	.word	index@(_ZN2at6native29vectorized_elementwise_kernelILi4EZZZNS0_50_GLOBAL__N__2680c7bb_12_PowKernel_cu_7dd49032_316824pow_tensor_tensor_kernelERNS_18TensorIteratorBaseEENKUlvE_clEvENKUlvE2_clEvEUlllE_St5arrayIPcLm3EEEEviT0_T1_)
        /*04c4*/ 	.word	0x00000000


	//----- nvinfo : EIATTR_REGCOUNT
	.align		4
.L_257:
        /*04c8*/ 	.byte	0x04, 0x2f
        /*04ca*/ 	.short	(.L_259 - .L_258)
	.align		4
.L_258:
        /*04cc*/ 	.word	index@(_ZN2at6native29vectorized_elementwise_kernelILi2EZZZNS0_50_GLOBAL__N__2680c7bb_12_PowKernel_cu_7dd49032_316824pow_tensor_tensor_kernelERNS_18TensorIteratorBaseEENKUlvE_clEvENKUlvE2_clEvEUlllE_St5arrayIPcLm3EEEEviT0_T1_)
        /*04d0*/ 	.word	0x00000030


	//----- nvinfo : EIATTR_FRAME_SIZE
	.align		4
.L_259:
        /*04d4*/ 	.byte	0x04, 0x11
        /*04d6*/ 	.short	(.L_261 - .L_260)
	.align		4
.L_260:
        /*04d8*/ 	.word	index@(_ZN2at6native29vectorized_elementwise_kernelILi2EZZZNS0_50_GLOBAL__N__2680c7bb_12_PowKernel_cu_7dd49032_316824pow_tensor_tensor_kernelERNS_18TensorIteratorBaseEENKUlvE_clEvENKUlvE2_clEvEUlllE_St5arrayIPcLm3EEEEviT0_T1_)
        /*04dc*/ 	.word	0x00000000


	//----- nvinfo : EIATTR_REGCOUNT
	.align		4
.L_261:
        /*04e0*/ 	.byte	0x04, 0x2f
        /*04e2*/ 	.short	(.L_263 - .L_262)
	.align		4
.L_262:
        /*04e4*/ 	.word	index@(_ZN2at6native27unrolled_elementwise_kernelIZZZNS0_50_GLOBAL__N__2680c7bb_12_PowKernel_cu_7dd49032_316824pow_tensor_tensor_kernelERNS_18TensorIteratorBaseEENKUlvE_clEvENKUlvE2_clEvEUlllE_St5arrayIPcLm3EELi4E23TrivialOffsetCalculatorILi2EjESB_ILi1EjENS0_6memory15LoadWithoutCastENSE_16StoreWithoutCastEEEviT_T0_T2_T3_T4_T5_)
        /*04e8*/ 	.word	0x00000020


	//----- nvinfo : EIATTR_FRAME_SIZE
	.align		4
.L_263:
        /*04ec*/ 	.byte	0x04, 0x11
        /*04ee*/ 	.short	(.L_265 - .L_264)
	.align		4
.L_264:
        /*04f0*/ 	.word	index@(_ZN2at6native27unrolled_elementwise_kernelIZZZNS0_50_GLOBAL__N__2680c7bb_12_PowKernel_cu_7dd49032_316824pow_tensor_tensor_kernelERNS_18TensorIteratorBaseEENKUlvE_clEvENKUlvE2_clEvEUlllE_St5arrayIPcLm3EELi4E23TrivialOffsetCalculatorILi2EjESB_ILi1EjENS0_6memory15LoadWithoutCastENSE_16StoreWithoutCastEEEviT_T0_T2_T3_T4_T5_)
        /*04f4*/ 	.word	0x00000000


	//----- nvinfo : EIATTR_REGCOUNT
	.align		4
.L_265:
        /*04f8*/ 	.byte	0x04, 0x2f
        /*04fa*/ 	.short	(.L_267 - .L_266)
	.align		4
.L_266:
        /*04fc*/ 	.word	index@(_ZN2at6native18elementwise_kernelILi128ELi2EZNS0_22gpu_kernel_impl_nocastIZZZNS0_50_GLOBAL__N__2680c7bb_12_PowKernel_cu_7dd49032_316824pow_tensor_tensor_kernelERNS_18TensorIteratorBaseEENKUlvE_clEvENKUlvE2_clEvEUlllE_EEvS5_RKT_EUliE_EEviT1_)
        /*0500*/ 	.word	0x00000012


	//----- nvinfo : EIATTR_FRAME_SIZE
	.align		4
.L_267:
        /*0504*/ 	.byte	0x04, 0x11
        /*0506*/ 	.short	(.L_269 - .L_268)
	.align		4
.L_268:
        /*0508*/ 	.word	index@(_ZN2at6native18elementwise_kernelILi128ELi2EZNS0_22gpu_kernel_impl_nocastIZZZNS0_50_GLOBAL__N__2680c7bb_12_PowKernel_cu_7dd49032_316824pow_tensor_tensor_kernelERNS_18TensorIteratorBaseEENKUlvE_clEvENKUlvE2_clEvEUlllE_EEvS5_RKT_EUliE_EEviT1_)
        /*050c*/ 	.word	0x00000000


	//----- nvinfo : EIATTR_REGCOUNT
	.align		4
.L_269:
        /*0510*/ 	.byte	0x04, 0x2f
        /*0512*/ 	.short	(.L_271 - .L_270)
	.align		4
.L_270:
        /*0514*/ 	.word	index@(_ZN2at6native27unrolled_elementwise_kernelIZZZNS0_50_GLOBAL__N__2680c7bb_12_PowKernel_cu_7dd49032_316824pow_tensor_tensor_kernelERNS_18TensorIteratorBaseEENKUlvE_clEvENKUlvE2_clEvEUlllE_St5arrayIPcLm3EELi4E23TrivialOffsetCalculatorILi2EjESB_ILi1EjENS0_6memory12LoadWithCastILi2EEENSE_13StoreWithCastILi1EEEEEviT_T0_T2_T3_T4_T5_)
        /*0518*/ 	.word	0x00000028


	//----- nvinfo : EIATTR_FRAME_SIZE
	.align		4
.L_271:
        /*051c*/ 	.byte	0x04, 0x11
        /*051e*/ 	.short	(.L_273 - .L_272)
	.align		4
.L_272:
        /*0520*/ 	.word	index@(_ZN2at6native27unrolled_elementwise_kernelIZZZNS0_50_GLOBAL__N__2680c7bb_12_PowKernel_cu_7dd49032_316824pow_tensor_tensor_kernelERNS_18TensorIteratorBaseEENKUlvE_clEvENKUlvE2_clEvEUlllE_St5arrayIPcLm3EELi4E23TrivialOffsetCalculatorILi2EjESB_ILi1EjENS0_6memory12LoadWithCastILi2EEENSE_13StoreWithCastILi1EEEEEviT_T0_T2_T3_T4_T5_)
        /*0524*/ 	.word	0x00000000


	//----- nvinfo : EIATTR_REGCOUNT
	.align		4
.L_273:
        /*0528*/ 	.byte	0x04, 0x2f
        /*052a*/ 	.short	(.L_275 - .L_274)
	.align		4
.L_274:
        /*052c*/ 	.word	index@(_ZN2at6native18elementwise_kernelILi128ELi4EZNS0_15gpu_kernel_implIZZZNS0_50_GLOBAL__N__2680c7bb_12_PowKernel_cu_7dd49032_316824pow_tensor_tensor_kernelERNS_18TensorIteratorBaseEENKUlvE_clEvENKUlvE2_clEvEUlllE_EEvS5_RKT_EUliE_EEviT1_)
        /*0530*/ 	.word	0x0000001c


	//----- nvinfo : EIATTR_FRAME_SIZE
	.align		4
.L_275:
        /*0534*/ 	.byte	0x04, 0x11
        /*0536*/ 	.short	(.L_277 - .L_276)
	.align		4
.L_276:
        /*0538*/ 	.word	index@(_ZN2at6native18elementwise_kernelILi128ELi4EZNS0_15gpu_kernel_implIZZZNS0_50_GLOBAL__N__2680c7bb_12_PowKernel_cu_7dd49032_316824pow_tensor_tensor_kernelERNS_18TensorIteratorBaseEENKUlvE_clEvENKUlvE2_clEvEUlllE_EEvS5_RKT_EUliE_EEviT1_)
        /*053c*/ 	.word	0x00000000


	//----- nvinfo : EIATTR_REGCOUNT
	.align		4
.L_277:
        /*0540*/ 	.byte	0x04, 0x2f
        /*0542*/ 	.short	(.L_279 - .L_278)
	.align		4
.L_278:
        /*0544*/ 	.word	index@(_ZN2at6native29vectorized_elementwise_kernelILi8EZNS0_50_GLOBAL__N__2680c7bb_12_PowKernel_cu_7dd49032_316822pow_scalar_tensor_implIsEEvRNS_18TensorIteratorBaseET_EUlsE_St5arrayIPcLm2EEEEviT0_T1_)
        /*0548*/ 	.word	0x0000001a


	//----- nvinfo : EIATTR_FRAME_SIZE
	.align		4
.L_279:
        /*054c*/ 	.byte	0x04, 0x11
        /*054e*/ 	.short	(.L_281 - .L_280)
	.align		4
.L_280:
        /*0550*/ 	.word	index@(_ZN2at6native29vectorized_elementwise_kernelILi8EZNS0_50_GLOBAL__N__2680c7bb_12_PowKernel_cu_7dd49032_316822pow_scalar_tensor_implIsEEvRNS_18TensorIteratorBaseET_EUlsE_St5arrayIPcLm2EEEEviT0_T1_)
        /*0554*/ 	.word	0x00000000


	//----- nvinfo : EIATTR_REGCOUNT
	.align		4
.L_281:
        /*0558*/ 	.byte	0x04, 0x2f
        /*055a*/ 	.short	(.L_283 - .L_282)
	.align		4
.L_282:
        /*055c*/ 	.word	index@(_ZN2at6native29vectorized_elementwise_kernelILi4EZNS0_50_GLOBAL__N__2680c7bb_12_PowKernel_cu_7dd49032_316822pow_scalar_tensor_implIsEEvRNS_18TensorIteratorBaseET_EUlsE_St5arrayIPcLm2EEEEviT0_T1_)
        /*0560*/ 	.word	0x0000001a


	//----- nvinfo : EIATTR_FRAME_SIZE
	.align		4
.L_283:
        /*0564*/ 	.byte	0x04, 0x11
        /*0566*/ 	.short	(.L_285 - .L_284)
	.align		4
.L_284:
        /*0568*/ 	.word	index@(_ZN2at6native29vectorized_elementwise_kernelILi4EZNS0_50_GLOBAL__N__2680c7bb_12_PowKernel_cu_7dd49032_316822pow_scalar_tensor_implIsEEvRNS_18TensorIteratorBaseET_EUlsE_St5arrayIPcLm2EEEEviT0_T1_)
        /*056c*/ 	.word	0x00000000


	//----- nvinfo : EIATTR_REGCOUNT
	.align		4
.L_285:
        /*0570*/ 	.byte	0x04, 0x2f
        /*0572*/ 	.short	(.L_287 - .L_286)
	.align		4
.L_286:
        /*0574*/ 	.word	index@(_ZN2at6native29vectorized_elementwise_kernelILi2EZNS0_50_GLOBAL__N__2680c7bb_12_PowKernel_cu_7dd49032_316822pow_scalar_tensor_implIsEEvRNS_18TensorIteratorBaseET_EUlsE_St5arrayIPcLm2EEEEviT0_T1_)
        /*0578*/ 	.word	0x0000001a


	//----- nvinfo : EIATTR_FRAME_SIZE
	.align		4
.L_287:
        /*057c*/ 	.byte	0x04, 0x11
        /*057e*/ 	.short	(.L_289 - .L_288)
	.align		4
.L_288:
        /*0580*/ 	.word	index@(_ZN2at6native29vectorized_elementwise_kernelILi2EZNS0_50_GLOBAL__N__2680c7bb_12_PowKernel_cu_7dd49032_316822pow_scalar_tensor_implIsEEvRNS_18TensorIteratorBaseET_EUlsE_St5arrayIPcLm2EEEEviT0_T1_)
        /*0584*/ 	.word	0x00000000


	//----- nvinfo : EIATTR_REGCOUNT
	.align		4
.L_289:
        /*0588*/ 	.byte	0x04, 0x2f
        /*058a*/ 	.short	(.L_291 - .L_290)
	.align		4
.L_290:
        /*058c*/ 	.word	index@(_ZN2at6native27unrolled_elementwise_kernelIZNS0_50_GLOBAL__N__2680c7bb_12_PowKernel_cu_7dd49032_316822pow_scalar_tensor_implIsEEvRNS_18TensorIteratorBaseET_EUlsE_St5arrayIPcLm2EELi4E23TrivialOffsetCalculatorILi1EjESC_NS0_6memory15LoadWithoutCastENSD_16StoreWithoutCastEEEviS6_T0_T2_T3_T4_T5_)
        /*0590*/ 	.word	0x00000016


	//----- nvinfo : EIATTR_FRAME_SIZE
	.align		4
.L_291:
        /*0594*/ 	.byte	0x04, 0x11
        /*0596*/ 	.short	(.L_293 - .L_292)
	.align		4
.L_292:
        /*0598*/ 	.word	index@(_ZN2at6native27unrolled_elementwise_kernelIZNS0_50_GLOBAL__N__2680c7bb_12_PowKernel_cu_7dd49032_316822pow_scalar_tensor_implIsEEvRNS_18TensorIteratorBaseET_EUlsE_St5arrayIPcLm2EELi4E23TrivialOffsetCalculatorILi1EjESC_NS0_6memory15LoadWithoutCastENSD_16StoreWithoutCastEEEviS6_T0_T2_T3_T4_T5_)
        /*059c*/ 	.word	0x00000000


	//----- nvinfo : EIATTR_REGCOUNT
	.align		4
.L_293:
        /*05a0*/ 	.byte	0x04, 0x2f
        /*05a2*/ 	.short	(.L_295 - .L_294)
	.align		4
.L_294:
        /*05a4*/ 	.word	index@(_ZN2at6native18elementwise_kernelILi128ELi4EZNS0_22gpu_kernel_impl_nocastIZNS0_50_GLOBAL__N__2680c7bb_12_PowKernel_cu_7dd49032_316822pow_scalar_tensor_implIsEEvRNS_18TensorIteratorBaseET_EUlsE_EEvS6_RKS7_EUliE_EEviT1_)
        /*05a8*/ 	.word	0x00000012


	//----- nvinfo : EIATTR_FRAME_SIZE
	.align		4
.L_295:
        /*05ac*/ 	.byte	0x04, 0x11
        /*05ae*/ 	.short	(.L_297 - .L_296)
	.align		4
.L_296:
        /*05b0*/ 	.word	index@(_ZN2at6native18elementwise_kernelILi128ELi4EZNS0_22gpu_kernel_impl_nocastIZNS0_50_GLOBAL__N__2680c7bb_12_PowKernel_cu_7dd49032_316822pow_scalar_tensor_implIsEEvRNS_18TensorIteratorBaseET_EUlsE_EEvS6_RKS7_EUliE_EEviT1_)
        /*05b4*/ 	.word	0x00000000


	//----- nvinfo : EIATTR_REGCOUNT
	.align		4
.L_297:
        /*05b8*/ 	.byte	0x04, 0x2f
        /*05ba*/ 	.short	(.L_299 - .L_298)
	.align		4
.L_298:
        /*05bc*/ 	.word	index@(_ZN2at6native27unrolled_elementwise_kernelIZNS0_50_GLOBAL__N__2680c7bb_12_PowKernel_cu_7dd49032_316822pow_scalar_tensor_implIsEEvRNS_18TensorIteratorBaseET_EUlsE_St5arrayIPcLm2EELi4E23TrivialOffsetCalculatorILi1EjESC_NS0_6memory12LoadWithCastILi1EEENSD_13StoreWithCastILi1EEEEEviS6_T0_T2_T3_T4_T5_)
        /*05c0*/ 	.word	0x0000001d


	//----- nvinfo : EIATTR_FRAME_SIZE
	.align		4
.L_299:
        /*05c4*/ 	.byte	0x04, 0x11
        /*05c6*/ 	.short	(.L_301 - .L_300)
	.align		4
.L_300:
        /*05c8*/ 	.word	index@(_ZN2at6native27unrolled_elementwise_kernelIZNS0_50_GLOBAL__N__2680c7bb_12_PowKernel_cu_7dd49032_316822pow_scalar_tensor_implIsEEvRNS_18TensorIteratorBaseET_EUlsE_St5arrayIPcLm2EELi4E23TrivialOffsetCalculatorILi1EjESC_NS0_6memory12LoadWithCastILi1EEENSD_13StoreWithCastILi1EEEEEviS6_T0_T2_T3_T4_T5_)
        /*05cc*/ 	.word	0x00000000


	//----- nvinfo : EIATTR_REGCOUNT
	.align		4
.L_301:
        /*05d0*/ 	.byte	0x04, 0x2f
        /*05d2*/ 	.short	(.L_303 - .L_302)
	.align		4
.L_302:
        /*05d4*/ 	.word	index@(_ZN2at6native18elementwise_kernelILi128ELi4EZNS0_15gpu_kernel_implIZNS0_50_GLOBAL__N__2680c7bb_12_PowKernel_cu_7dd49032_316822pow_scalar_tensor_implIsEEvRNS_18TensorIteratorBaseET_EUlsE_EEvS6_RKS7_EUliE_EEviT1_)
        /*05d8*/ 	.word	0x0000001a


	//----- nvinfo : EIATTR_FRAME_SIZE
	.align		4
.L_303:
        /*05dc*/ 	.byte	0x04, 0x11
        /*05de*/ 	.short	(.L_305 - .L_304)
	.align		4
.L_304:
        /*05e0*/ 	.word	index@(_ZN2at6native18elementwise_kernelILi128ELi4EZNS0_15gpu_kernel_implIZNS0_50_GLOBAL__N__2680c7bb_12_PowKernel_cu_7dd49032_316822pow_scalar_tensor_implIsEEvRNS_18TensorIteratorBaseET_EUlsE_EEvS6_RKS7_EUliE_EEviT1_)
        /*05e4*/ 	.word	0x00000000


	//----- nvinfo : EIATTR_REGCOUNT
	.align		4
.L_305:
        /*05e8*/ 	.byte	0x04, 0x2f
        /*05ea*/ 	.short	(.L_307 - .L_306)
	.align		4
.L_306:
        /*05ec*/ 	.word	index@(_ZN2at6native29vectorized_elementwise_kernelILi8EZZZNS0_50_GLOBAL__N__2680c7bb_12_PowKernel_cu_7dd49032_316824pow_tensor_tensor_kernelERNS_18TensorIteratorBaseEENKUlvE_clEvENKUlvE3_clEvEUlssE_St5arrayIPcLm3EEEEviT0_T1_)
        /*05f0*/ 	.word	0x00000020


	//----- nvinfo : EIATTR_FRAME_SIZE
	.align		4
.L_307:
        /*05f4*/ 	.byte	0x04, 0x11
        /*05f6*/ 	.short	(.L_309 - .L_308)
	.align		4
.L_308:
        /*05f8*/ 	.word	index@(_ZN2at6native29vectorized_elementwise_kernelILi8EZZZNS0_50_GLOBAL__N__2680c7bb_12_PowKernel_cu_7dd49032_316824pow_tensor_tensor_kernelERNS_18TensorIteratorBaseEENKUlvE_clEvENKUlvE3_clEvEUlssE_St5arrayIPcLm3EEEEviT0_T1_)
        /*05fc*/ 	.word	0x00000000


	//----- nvinfo : EIATTR_REGCOUNT
	.align		4
.L_309:
        /*0600*/ 	.byte	0x04, 0x2f
        /*0602*/ 	.short	(.L_311 - .L_310)
	.align		4
.L_310:
        /*0604*/ 	.word	index@(_ZN2at6native29vectorized_elementwise_kernelILi4EZZZNS0_50_GLOBAL__N__2680c7bb_12_PowKernel_cu_7dd49032_316824pow_tensor_tensor_kernelERNS_18TensorIteratorBaseEENKUlvE_clEvENKUlvE3_clEvEUlssE_St5arrayIPcLm3EEEEviT0_T1_)
        /*0608*/ 	.word	0x00000020


	//----- nvinfo : EIATTR_FRAME_SIZE
	.align		4
.L_311:
        /*060c*/ 	.byte	0x04, 0x11
        /*060e*/ 	.short	(.L_313 - .L_312)
	.align		4
.L_312:
        /*0610*/ 	.word	index@(_ZN2at6native29vectorized_elementwise_kernelILi4EZZZNS0_50_GLOBAL__N__2680c7bb_12_PowKernel_cu_7dd49032_316824pow_tensor_tensor_kernelERNS_18TensorIteratorBaseEENKUlvE_clEvENKUlvE3_clEvEUlssE_St5arrayIPcLm3EEEEviT0_T1_)
        /*0614*/ 	.word	0x00000000


	//----- nvinfo : EIATTR_REGCOUNT
	.align		4
.L_313:
        /*0618*/ 	.byte	0x04, 0x2f
        /*061a*/ 	.short	(.L_315 - .L_314)
	.align		4
.L_314:
        /*061c*/ 	.word	index@(_ZN2at6native29vectorized_elementwise_kernelILi2EZZZNS0_50_GLOBAL__N__2680c7bb_12_PowKernel_cu_7dd49032_316824pow_tensor_tensor_kernelERNS_18TensorIteratorBaseEENKUlvE_clEvENKUlvE3_clEvEUlssE_St5arrayIPcLm3EEEEviT0_T1_)
        /*0620*/ 	.word	0x00000020


	//----- nvinfo : EIATTR_FRAME_SIZE
	.align		4
.L_315:
        /*0624*/ 	.byte	0x04, 0x11
        /*0626*/ 	.short	(.L_317 - .L_316)
	.align		4
.L_316:
        /*0628*/ 	.word	index@(_ZN2at6native29vectorized_elementwise_kernelILi2EZZZNS0_50_GLOBAL__N__2680c7bb_12_PowKernel_cu_7dd49032_316824pow_tensor_tensor_kernelERNS_18TensorIteratorBaseEENKUlvE_clEvENKUlvE3_clEvEUlssE_St5arrayIPcLm3EEEEviT0_T1_)
        /*062c*/ 	.word	0x00000000


	//----- nvinfo : EIATTR_REGCOUNT
	.align		4
.L_317:
        /*0630*/ 	.byte	0x04, 0x2f
        /*0632*/ 	.short	(.L_319 - .L_318)
	.align		4
.L_318:
        /*0634*/ 	.word	index@(_ZN2at6native27unrolled_elementwise_kernelIZZZNS0_50_GLOBAL__N__2680c7bb_12_PowKernel_cu_7dd49032_316824pow_tensor_tensor_kernelERNS_18TensorIteratorBaseEENKUlvE_clEvENKUlvE3_clEvEUlssE_St5arrayIPcLm3EELi4E23TrivialOffsetCalculatorILi2EjESB_ILi1EjENS0_6memory15LoadWithoutCastENSE_16StoreWithoutCastEEEviT_T0_T2_T3_T4_T5_)
        /*0638*/ 	.word	0x0000001e


	//----- nvinfo : EIATTR_FRAME_SIZE
	.align		4
.L_319:
        /*063c*/ 	.byte	0x04, 0x11
        /*063e*/ 	.short	(.L_321 - .L_320)
	.align		4
.L_320:
        /*0640*/ 	.word	index@(_ZN2at6native27unrolled_elementwise_kernelIZZZNS0_50_GLOBAL__N__2680c7bb_12_PowKernel_cu_7dd49032_316824pow_tensor_tensor_kernelERNS_18TensorIteratorBaseEENKUlvE_clEvENKUlvE3_clEvEUlssE_St5arrayIPcLm3EELi4E23TrivialOffsetCalculatorILi2EjESB_ILi1EjENS0_6memory15LoadWithoutCastENSE_16StoreWithoutCastEEEviT_T0_T2_T3_T4_T5_)
        /*0644*/ 	.word	0x00000000


	//----- nvinfo : EIATTR_REGCOUNT
	.align		4
.L_321:
        /*0648*/ 	.byte	0x04, 0x2f
        /*064a*/ 	.short	(.L_323 - .L_322)
	.align		4
.L_322:
        /*064c*/ 	.word	index@(_ZN2at6native18elementwise_kernelILi128ELi4EZNS0_22gpu_kernel_impl_nocastIZZZNS0_50_GLOBAL__N__2680c7bb_12_PowKernel_cu_7dd49032_316824pow_tensor_tensor_kernelERNS_18TensorIteratorBaseEENKUlvE_clEvENKUlvE3_clEvEUlssE_EEvS5_RKT_EUliE_EEviT1_)
        /*0650*/ 	.word	0x00000012


	//----- nvinfo : EIATTR_FRAME_SIZE
	.align		4
.L_323:
        /*0654*/ 	.byte	0x04, 0x11
        /*0656*/ 	.short	(.L_325 - .L_324)
	.align		4
.L_324:
        /*0658*/ 	.word	index@(_ZN2at6native18elementwise_kernelILi128ELi4EZNS0_22gpu_kernel_impl_nocastIZZZNS0_50_GLOBAL__N__2680c7bb_12_PowKernel_cu_7dd49032_316824pow_tensor_tensor_kernelERNS_18TensorIteratorBaseEENKUlvE_clEvENKUlvE3_clEvEUlssE_EEvS5_RKT_EUliE_EEviT1_)
        /*065c*/ 	.word	0x00000000


	//----- nvinfo : EIATTR_REGCOUNT
	.align		4
.L_325:
        /*0660*/ 	.byte	0x04, 0x2f
        /*0662*/ 	.short	(.L_327 - .L_326)
	.align		4
.L_326:
        /*0664*/ 	.word	index@(_ZN2at6native27unrolled_elementwise_kernelIZZZNS0_50_GLOBAL__N__2680c7bb_12_PowKernel_cu_7dd49032_316824pow_tensor_tensor_kernelERNS_18TensorIteratorBaseEENKUlvE_clEvENKUlvE3_clEvEUlssE_St5arrayIPcLm3EELi4E23TrivialOffsetCalculatorILi2EjESB_ILi1EjENS0_6memory12LoadWithCastILi2EEENSE_13StoreWithCastILi1EEEEEviT_T0_T2_T3_T4_T5_)
        /*0668*/ 	.word	0x0000001f


	//----- nvinfo : EIATTR_FRAME_SIZE
	.align		4
.L_327:
        /*066c*/ 	.byte	0x04, 0x11
        /*066e*/ 	.short	(.L_329 - .L_328)
	.align		4
.L_328:
        /*0670*/ 	.word	index@(_ZN2at6native27unrolled_elementwise_kernelIZZZNS0_50_GLOBAL__N__2680c7bb_12_PowKernel_cu_7dd49032_316824pow_tensor_tensor_kernelERNS_18TensorIteratorBaseEENKUlvE_clEvENKUlvE3_clEvEUlssE_St5arrayIPcLm3EELi4E23TrivialOffsetCalculatorILi2EjESB_ILi1EjENS0_6memory12LoadWithCastILi2EEENSE_13StoreWithCastILi1EEEEEviT_T0_T2_T3_T4_T5_)
        /*0674*/ 	.word	0x00000000


	//----- nvinfo : EIATTR_REGCOUNT
	.align		4
.L_329:
        /*0678*/ 	.byte	0x04, 0x2f
        /*067a*/ 	.short	(.L_331 - .L_330)
	.align		4
.L_330:
        /*067c*/ 	.word	index@(_ZN2at6native18elementwise_kernelILi128ELi4EZNS0_15gpu_kernel_implIZZZNS0_50_GLOBAL__N__2680c7bb_12_PowKernel_cu_7dd49032_316824pow_tensor_tensor_kernelERNS_18TensorIteratorBaseEENKUlvE_clEvENKUlvE3_clEvEUlssE_EEvS5_RKT_EUliE_EEviT1_)
        /*0680*/ 	.word	0x0000001a


	//----- nvinfo : EIATTR_FRAME_SIZE
	.align		4
.L_331:
        /*0684*/ 	.byte	0x04, 0x11
        /*0686*/ 	.short	(.L_333 - .L_332)
	.align		4
.L_332:
        /*0688*/ 	.word	index@(_ZN2at6native18elementwise_kernelILi128ELi4EZNS0_15gpu_kernel_implIZZZNS0_50_GLOBAL__N__2680c7bb_12_PowKernel_cu_7dd49032_316824pow_tensor_tensor_kernelERNS_18TensorIteratorBaseEENKUlvE_clEvENKUlvE3_clEvEUlssE_EEvS5_RKT_EUliE_EEviT1_)
        /*068c*/ 	.word	0x00000000


	//----- nvinfo : EIATTR_REGCOUNT
	.align		4
.L_333:
        /*0690*/ 	.byte	0x04, 0x2f
        /*0692*/ 	.short	(.L_335 - .L_334)
	.align		4
.L_334:
        /*0694*/ 	.word	index@(_ZN2at6native29vectorized_elementwise_kernelILi8EZNS0_50_GLOBAL__N__2680c7bb_12_PowKernel_cu_7dd49032_316822pow_scalar_tensor_implIdEEvRNS_18TensorIteratorBaseET_EUldE_St5arrayIPcLm2EEEEviT0_T1_)
        /*0698*/ 	.word	0x0000002a


	//----- nvinfo : EIATTR_FRAME_SIZE
	.align		4
.L_335:
        /*069c*/ 	.byte	0x04, 0x11
        /*069e*/ 	.short	(.L_337 - .L_336)
	.align		4
.L_336:
        /*06a0*/ 	.word	index@($_ZN2at6native29vectorized_elementwise_kernelILi8EZNS0_50_GLOBAL__N__2680c7bb_12_PowKernel_cu_7dd49032_316822pow_scalar_tensor_implIdEEvRNS_18TensorIteratorBaseET_EUldE_St5arrayIPcLm2EEEEviT0_T1_$__internal_accurate_pow)
        /*06a4*/ 	.word	0x00000000


	//----- nvinfo : EIATTR_FRAME_SIZE
	.align		4
.L_337:
        /*06a8*/ 	.byte	0x04, 0x11
        /*06aa*/ 	.short	(.L_339 - .L_338)
	.align		4
.L_338:
        /*06ac*/ 	.word	index@(_ZN2at6native29vectorized_elementwise_kernelILi8EZNS0_50_GLOBAL__N__2680c7bb_12_PowKernel_cu_7dd49032_316822pow_scalar_tensor_implIdEEvRNS_18TensorIteratorBaseET_EUldE_St5arrayIPcLm2EEEEviT0_T1_)
        /*06b0*/ 	.word	0x00000000


	//----- nvinfo : EIATTR_REGCOUNT
	.align		4
.L_339:
        /*06b4*/ 	.byte	0x04, 0x2f
        /*06b6*/ 	.short	(.L_341 - .L_340)
	.align		4
.L_340:
        /*06b8*/ 	.word	index@(_ZN2at6native29vectorized_elementwise_kernelILi4EZNS0_50_GLOBAL__N__2680c7bb_12_PowKernel_cu_7dd49032_316822pow_scalar_tensor_implIdEEvRNS_18TensorIteratorBaseET_EUldE_St5arrayIPcLm2EEEEviT0_T1_)
        /*06bc*/ 	.word	0x0000002a


	//----- nvinfo : EIATTR_FRAME_SIZE
	.align		4
.L_341:
        /*06c0*/ 	.byte	0x04, 0x11
        /*06c2*/ 	.short	(.L_343 - .L_342)
	.align		4
.L_342:
        /*06c4*/ 	.word	index@($_ZN2at6native29vectorized_elementwise_kernelILi4EZNS0_50_GLOBAL__N__2680c7bb_12_PowKernel_cu_7dd49032_316822pow_scalar_tensor_implIdEEvRNS_18TensorIteratorBaseET_EUldE_St5arrayIPcLm2EEEEviT0_T1_$__internal_accurate_pow)
        /*06c8*/ 	.word	0x00000000


	//----- nvinfo : EIATTR_FRAME_SIZE
	.align		4
.L_343:
        /*06cc*/ 	.byte	0x04, 0x11
        /*06ce*/ 	.short	(.L_345 - .L_344)
	.align		4
.L_344:
        /*06d0*/ 	.word	index@(_ZN2at6native29vectorized_elementwise_kernelILi4EZNS0_50_GLOBAL__N__2680c7bb_12_PowKernel_cu_7dd49032_316822pow_scalar_tensor_implIdEEvRNS_18TensorIteratorBaseET_EUldE_St5arrayIPcLm2EEEEviT0_T1_)
        /*06d4*/ 	.word	0x00000000


	//----- nvinfo : EIATTR_REGCOUNT
	.align		4
.L_345:
        /*06d8*/ 	.byte	0x04, 0x2f
        /*06da*/ 	.short	(.L_347 - .L_346)
	.align		4
.L_346:
        /*06dc*/ 	.word	index@(_ZN2at6native29vectorized_elementwise_kernelILi2EZNS0_50_GLOBAL__N__2680c7bb_12_PowKernel_cu_7dd49032_316822pow_scalar_tensor_implIdEEvRNS_18TensorIteratorBaseET_EUldE_St5arrayIPcLm2EEEEviT0_T1_)
        /*06e0*/ 	.word	0x0000002a


	//----- nvinfo : EIATTR_FRAME_SIZE
	.align		4
.L_347:
        /*06e4*/ 	.byte	0x04, 0x11
        /*06e6*/ 	.short	(.L_349 - .L_348)
	.align		4
.L_348:
        /*06e8*/ 	.word	index@($_ZN2at6native29vectorized_elementwise_kernelILi2EZNS0_50_GLOBAL__N__2680c7bb_12_PowKernel_cu_7dd49032_316822pow_scalar_tensor_implIdEEvRNS_18TensorIteratorBaseET_EUldE_St5arrayIPcLm2EEEEviT0_T1_$__internal_accurate_pow)
        /*06ec*/ 	.word	0x00000000


	//----- nvinfo : EIATTR_FRAME_SIZE
	.align		4
.L_349:
        /*06f0*/ 	.byte	0x04, 0x11
        /*06f2*/ 	.short	(.L_351 - .L_350)
	.align		4
.L_350:
        /*06f4*/ 	.word	index@(_ZN2at6native29vectorized_elementwise_kernelILi2EZNS0_50_GLOBAL__N__2680c7bb_12_PowKernel_cu_7dd49032_316822pow_scalar_tensor_implIdEEvRNS_18TensorIteratorBaseET_EUldE_St5arrayIPcLm2EEEEviT0_T1_)
        /*06f8*/ 	.word	0x00000000


	//----- nvinfo : EIATTR_REGCOUNT
	.align		4
.L_351:
        /*06fc*/ 	.byte	0x04, 0x2f
        /*06fe*/ 	.short	(.L_353 - .L_352)
	.align		4
.L_352:
        /*0700*/ 	.word	index@(_ZN2at6native27unrolled_elementwise_kernelIZNS0_50_GLOBAL__N__2680c7bb_12_PowKernel_cu_7dd49032_316822pow_scalar_tensor_implIdEEvRNS_18TensorIteratorBaseET_EUldE_St5arrayIPcLm2EELi4E23TrivialOffsetCalculatorILi1EjESC_NS0_6memory15LoadWithoutCastENSD_16StoreWithoutCastEEEviS6_T0_T2_T3_T4_T5_)
        /*0704*/ 	.word	0x00000022


	//----- nvinfo : EIATTR_FRAME_SIZE
	.align		4
.L_353:
        /*0708*/ 	.byte	0x04, 0x11
        /*070a*/ 	.short	(.L_355 - .L_354)
	.align		4
.L_354:
        /*070c*/ 	.word	index@($_ZN2at6native27unrolled_elementwise_kernelIZNS0_50_GLOBAL__N__2680c7bb_12_PowKernel_cu_7dd49032_316822pow_scalar_tensor_implIdEEvRNS_18TensorIteratorBaseET_EUldE_St5arrayIPcLm2EELi4E23TrivialOffsetCalculatorILi1EjESC_NS0_6memory15LoadWithoutCastENSD_16StoreWithoutCastEEEviS6_T0_T2_T3_T4_T5_$__internal_accurate_pow)
        /*0710*/ 	.word	0x00000000


	//----- nvinfo : EIATTR_FRAME_SIZE
	.align		4
.L_355:
        /*0714*/ 	.byte	0x04, 0x11
        /*0716*/ 	.short	(.L_357 - .L_356)
	.align		4
.L_356:
        /*0718*/ 	.word	index@(_ZN2at6native27unrolled_elementwise_kernelIZNS0_50_GLOBAL__N__2680c7bb_12_PowKernel_cu_7dd49032_316822pow_scalar_tensor_implIdEEvRNS_18TensorIteratorBaseET_EUldE_St5arrayIPcLm2EELi4E23TrivialOffsetCalculatorILi1EjESC_NS0_6memory15LoadWithoutCastENSD_16StoreWithoutCastEEEviS6_T0_T2_T3_T4_T5_)
        /*071c*/ 	.word	0x00000000


	//----- nvinfo : EIATTR_REGCOUNT
	.align		4
.L_357:
        /*0720*/ 	.byte	0x04, 0x2f
        /*0722*/ 	.short	(.L_359 - .L_358)
	.align		4
.L_358:
        /*0724*/ 	.word	index@(_ZN2at6native18elementwise_kernelILi128ELi2EZNS0_22gpu_kernel_impl_nocastIZNS0_50_GLOBAL__N__2680c7bb_12_PowKernel_cu_7dd49032_316822pow_scalar_tensor_implIdEEvRNS_18TensorIteratorBaseET_EUldE_EEvS6_RKS7_EUliE_EEviT1_)
        /*0728*/ 	.word	0x00000023


	//----- nvinfo : EIATTR_FRAME_SIZE
	.align		4
.L_359:
        /*072c*/ 	.byte	0x04, 0x11
        /*072e*/ 	.short	(.L_361 - .L_360)
	.align		4
.L_360:
        /*0730*/ 	.word	index@($_ZN2at6native18elementwise_kernelILi128ELi2EZNS0_22gpu_kernel_impl_nocastIZNS0_50_GLOBAL__N__2680c7bb_12_PowKernel_cu_7dd49032_316822pow_scalar_tensor_implIdEEvRNS_18TensorIteratorBaseET_EUldE_EEvS6_RKS7_EUliE_EEviT1_$__internal_accurate_pow)
        /*0734*/ 	.word	0x00000000


	//----- nvinfo : EIATTR_FRAME_SIZE
	.align		4
.L_361:
        /*0738*/ 	.byte	0x04, 0x11
        /*073a*/ 	.short	(.L_363 - .L_362)
	.align		4
.L_362:
        /*073c*/ 	.word	index@(_ZN2at6native18elementwise_kernelILi128ELi2EZNS0_22gpu_kernel_impl_nocastIZNS0_50_GLOBAL__N__2680c7bb_12_PowKernel_cu_7dd49032_316822pow_scalar_tensor_implIdEEvRNS_18TensorIteratorBaseET_EUldE_EEvS6_RKS7_EUliE_EEviT1_)
        /*0740*/ 	.word	0x00000000


	//----- nvinfo : EIATTR_REGCOUNT
	.align		4
.L_363:
        /*0744*/ 	.byte	0x04, 0x2f
        /*0746*/ 	.short	(.L_365 - .L_364)
	.align		4
.L_364:
        /*0748*/ 	.word	index@(_ZN2at6native27unrolled_elementwise_kernelIZNS0_50_GLOBAL__N__2680c7bb_12_PowKernel_cu_7dd49032_316822pow_scalar_tensor_implIdEEvRNS_18TensorIteratorBaseET_EUldE_St5arrayIPcLm2EELi4E23TrivialOffsetCalculatorILi1EjESC_NS0_6memory12LoadWithCastILi1EEENSD_13StoreWithCastILi1EEEEEviS6_T0_T2_T3_T4_T5_)
        /*074c*/ 	.word	0x00000028


	//----- nvinfo : EIATTR_FRAME_SIZE
	.align		4
.L_365:
        /*0750*/ 	.byte	0x04, 0x11
        /*0752*/ 	.short	(.L_367 - .L_366)
	.align		4
.L_366:
        /*0754*/ 	.word	index@($_ZN2at6native27unrolled_elementwise_kernelIZNS0_50_GLOBAL__N__2680c7bb_12_PowKernel_cu_7dd49032_316822pow_scalar_tensor_implIdEEvRNS_18TensorIteratorBaseET_EUldE_St5arrayIPcLm2EELi4E23TrivialOffsetCalculatorILi1EjESC_NS0_6memory12LoadWithCastILi1EEENSD_13StoreWithCastILi1EEEEEviS6_T0_T2_T3_T4_T5_$__internal_accurate_pow)
        /*0758*/ 	.word	0x00000000


	//----- nvinfo : EIATTR_FRAME_SIZE
	.align		4
.L_367:
        /*075c*/ 	.byte	0x04, 0x11
        /*075e*/ 	.short	(.L_369 - .L_368)
	.align		4
.L_368:
        /*0760*/ 	.word	index@(_ZN2at6native27unrolled_elementwise_kernelIZNS0_50_GLOBAL__N__2680c7bb_12_PowKernel_cu_7dd49032_316822pow_scalar_tensor_implIdEEvRNS_18TensorIteratorBaseET_EUldE_St5arrayIPcLm2EELi4E23TrivialOffsetCalculatorILi1EjESC_NS0_6memory12LoadWithCastILi1EEENSD_13StoreWithCastILi1EEEEEviS6_T0_T2_T3_T4_T5_)
        /*0764*/ 	.word	0x00000000


	//----- nvinfo : EIATTR_REGCOUNT
	.align		4
.L_369:
        /*0768*/ 	.byte	0x04, 0x2f
        /*076a*/ 	.short	(.L_371 - .L_370)
	.align		4
.L_370:
        /*076c*/ 	.word	index@(_ZN2at6native18elementwise_kernelILi128ELi4EZNS0_15gpu_kernel_implIZNS0_50_GLOBAL__N__2680c7bb_12_PowKernel_cu_7dd49032_316822pow_scalar_tensor_implIdEEvRNS_18TensorIteratorBaseET_EUldE_EEvS6_RKS7_EUliE_EEviT1_)
        /*0770*/ 	.word	0x00000024


	//----- nvinfo : EIATTR_FRAME_SIZE
	.align		4
.L_371:
        /*0774*/ 	.byte	0x04, 0x11
        /*0776*/ 	.short	(.L_373 - .L_372)
	.align		4
.L_372:
        /*0778*/ 	.word	index@($_ZN2at6native18elementwise_kernelILi128ELi4EZNS0_15gpu_kernel_implIZNS0_50_GLOBAL__N__2680c7bb_12_PowKernel_cu_7dd49032_316822pow_scalar_tensor_implIdEEvRNS_18TensorIteratorBaseET_EUldE_EEvS6_RKS7_EUliE_EEviT1_$__internal_accurate_pow)
        /*077c*/ 	.word	0x00000000


	//----- nvinfo : EIATTR_FRAME_SIZE
	.align		4
.L_373:
        /*0780*/ 	.byte	0x04, 0x11
        /*0782*/ 	.short	(.L_375 - .L_374)
	.align		4
.L_374:
        /*0784*/ 	.word	index@(_ZN2at6native18elementwise_kernelILi128ELi4EZNS0_15gpu_kernel_implIZNS0_50_GLOBAL__N__2680c7bb_12_PowKernel_cu_7dd49032_316822pow_scalar_tensor_implIdEEvRNS_18TensorIteratorBaseET_EUldE_EEvS6_RKS7_EUliE_EEviT1_)
        /*0788*/ 	.word	0x00000000


	//----- nvinfo : EIATTR_REGCOUNT
	.align		4
.L_375:
        /*078c*/ 	.byte	0x04, 0x2f
        /*078e*/ 	.short	(.L_377 - .L_376)
	.align		4
.L_376:
        /*0790*/ 	.word	index@(_ZN2at6native29vectorized_elementwise_kernelILi8EZZZNS0_50_GLOBAL__N__2680c7bb_12_PowKernel_cu_7dd49032_316824pow_tensor_tensor_kernelERNS_18TensorIteratorBaseEENKUlvE_clEvENKUlvE4_clEvEUlddE_St5arrayIPcLm3EEEEviT0_T1_)
        /*0794*/ 	.word	0x0000003e


	//----- nvinfo : EIATTR_FRAME_SIZE
	.align		4
.L_377:
        /*0798*/ 	.byte	0x04, 0x11
        /*079a*/ 	.short	(.L_379 - .L_378)
	.align		4
.L_378:
        /*079c*/ 	.word	index@($_ZN2at6native29vectorized_elementwise_kernelILi8EZZZNS0_50_GLOBAL__N__2680c7bb_12_PowKernel_cu_7dd49032_316824pow_tensor_tensor_kernelERNS_18TensorIteratorBaseEENKUlvE_clEvENKUlvE4_clEvEUlddE_St5arrayIPcLm3EEEEviT0_T1_$__internal_accurate_pow)
        /*07a0*/ 	.word	0x00000000


	//----- nvinfo : EIATTR_FRAME_SIZE
	.align		4
.L_379:
        /*07a4*/ 	.byte	0x04, 0x11
        /*07a6*/ 	.short	(.L_381 - .L_380)
	.align		4
.L_380:
        /*07a8*/ 	.word	index@(_ZN2at6native29vectorized_elementwise_kernelILi8EZZZNS0_50_GLOBAL__N__2680c7bb_12_PowKernel_cu_7dd49032_316824pow_tensor_tensor_kernelERNS_18TensorIteratorBaseEENKUlvE_clEvENKUlvE4_clEvEUlddE_St5arrayIPcLm3EEEEviT0_T1_)
        /*07ac*/ 	.word	0x00000000


	//----- nvinfo : EIATTR_REGCOUNT
	.align		4
.L_381:
        /*07b0*/ 	.byte	0x04, 0x2f
        /*07b2*/ 	.short	(.L_383 - .L_382)
	.align		4
.L_382:
        /*07b4*/ 	.word	index@(_ZN2at6native29vectorized_elementwise_kernelILi4EZZZNS0_50_GLOBAL__N__2680c7bb_12_PowKernel_cu_7dd49032_316824pow_tensor_tensor_kernelERNS_18TensorIteratorBaseEENKUlvE_clEvENKUlvE4_clEvEUlddE_St5arrayIPcLm3EEEEviT0_T1_)
        /*07b8*/ 	.word	0x0000003e


	//----- nvinfo : EIATTR_FRAME_SIZE
	.align		4
.L_383:
        /*07bc*/ 	.byte	0x04, 0x11
        /*07be*/ 	.short	(.L_385 - .L_384)
	.align		4
.L_384:
        /*07c0*/ 	.word	index@($_ZN2at6native29vectorized_elementwise_kernelILi4EZZZNS0_50_GLOBAL__N__2680c7bb_12_PowKernel_cu_7dd49032_316824pow_tensor_tensor_kernelERNS_18TensorIteratorBaseEENKUlvE_clEvENKUlvE4_clEvEUlddE_St5arrayIPcLm3EEEEviT0_T1_$__internal_accurate_pow)
        /*07c4*/ 	.word	0x00000000


	//----- nvinfo : EIATTR_FRAME_SIZE
	.align		4
.L_385:
        /*07c8*/ 	.byte	0x04, 0x11
        /*07ca*/ 	.short	(.L_387 - .L_386)
	.align		4
.L_386:
        /*07cc*/ 	.word	index@(_ZN2at6native29vectorized_elementwise_kernelILi4EZZZNS0_50_GLOBAL__N__2680c7bb_12_PowKernel_cu_7dd49032_316824pow_tensor_tensor_kernelERNS_18TensorIteratorBaseEENKUlvE_clEvENKUlvE4_clEvEUlddE_St5arrayIPcLm3EEEEviT0_T1_)
        /*07d0*/ 	.word	0x00000000


	//----- nvinfo : EIATTR_REGCOUNT
	.align		4
.L_387:
        /*07d4*/ 	.byte	0x04, 0x2f
        /*07d6*/ 	.short	(.L_389 - .L_388)
	.align		4
.L_388:
        /*07d8*/ 	.word	index@(_ZN2at6native29vectorized_elementwise_kernelILi2EZZZNS0_50_GLOBAL__N__2680c7bb_12_PowKernel_cu_7dd49032_316824pow_tensor_tensor_kernelERNS_18TensorIteratorBaseEENKUlvE_clEvENKUlvE4_clEvEUlddE_St5arrayIPcLm3EEEEviT0_T1_)
        /*07dc*/ 	.word	0x0000003e


	//----- nvinfo : EIATTR_FRAME_SIZE
	.align		4
.L_389:
        /*07e0*/ 	.byte	0x04, 0x11
        /*07e2*/ 	.short	(.L_391 - .L_390)
	.align		4
.L_390:
        /*07e4*/ 	.word	index@($_ZN2at6native29vectorized_elementwise_kernelILi2EZZZNS0_50_GLOBAL__N__2680c7bb_12_PowKernel_cu_7dd49032_316824pow_tensor_tensor_kernelERNS_18TensorIteratorBaseEENKUlvE_clEvENKUlvE4_clEvEUlddE_St5arrayIPcLm3EEEEviT0_T1_$__internal_accurate_pow)
        /*07e8*/ 	.word	0x00000000


	//----- nvinfo : EIATTR_FRAME_SIZE
	.align		4
.L_391:
        /*07ec*/ 	.byte	0x04, 0x11
        /*07ee*/ 	.short	(.L_393 - .L_392)
	.align		4
.L_392:
        /*07f0*/ 	.word	index@(_ZN2at6native29vectorized_elementwise_kernelILi2EZZZNS0_50_GLOBAL__N__2680c7bb_12_PowKernel_cu_7dd49032_316824pow_tensor_tensor_kernelERNS_18TensorIteratorBaseEENKUlvE_clEvENKUlvE4_clEvEUlddE_St5arrayIPcLm3EEEEviT0_T1_)
        /*07f4*/ 	.word	0x00000000


	//----- nvinfo : EIATTR_REGCOUNT
	.align		4
.L_393:
        /*07f8*/ 	.byte	0x04, 0x2f
        /*07fa*/ 	.short	(.L_395 - .L_394)
	.align		4
.L_394:
        /*07fc*/ 	.word	index@(_ZN2at6native27unrolled_elementwise_kernelIZZZNS0_50_GLOBAL__N__2680c7bb_12_PowKernel_cu_7dd49032_316824pow_tensor_tensor_kernelERNS_18TensorIteratorBaseEENKUlvE_clEvENKUlvE4_clEvEUlddE_St5arrayIPcLm3EELi4E23TrivialOffsetCalculatorILi2EjESB_ILi1EjENS0_6memory15LoadWithoutCastENSE_16StoreWithoutCastEEEviT_T0_T2_T3_T4_T5_)
        /*0800*/ 	.word	0x0000002c


	//----- nvinfo : EIATTR_FRAME_SIZE
	.align		4
.L_395:
        /*0804*/ 	.byte	0x04, 0x11
        /*0806*/ 	.short	(.L_397 - .L_396)
	.align		4
.L_396:
        /*0808*/ 	.word	index@($_ZN2at6native27unrolled_elementwise_kernelIZZZNS0_50_GLOBAL__N__2680c7bb_12_PowKernel_cu_7dd49032_316824pow_tensor_tensor_kernelERNS_18TensorIteratorBaseEENKUlvE_clEvENKUlvE4_clEvEUlddE_St5arrayIPcLm3EELi4E23TrivialOffsetCalculatorILi2EjESB_ILi1EjENS0_6memory15LoadWithoutCastENSE_16StoreWithoutCastEEEviT_T0_T2_T3_T4_T5_$__internal_accurate_pow)
        /*080c*/ 	.word	0x00000000


	//----- nvinfo : EIATTR_FRAME_SIZE
	.align		4
.L_397:
        /*0810*/ 	.byte	0x04, 0x11
        /*0812*/ 	.short	(.L_399 - .L_398)
	.align		4
.L_398:
        /*0814*/ 	.word	index@(_ZN2at6native27unrolled_elementwise_kernelIZZZNS0_50_GLOBAL__N__2680c7bb_12_PowKernel_cu_7dd49032_316824pow_tensor_tensor_kernelERNS_18TensorIteratorBaseEENKUlvE_clEvENKUlvE4_clEvEUlddE_St5arrayIPcLm3EELi4E23TrivialOffsetCalculatorILi2EjESB_ILi1EjENS0_6memory15LoadWithoutCastENSE_16StoreWithoutCastEEEviT_T0_T2_T3_T4_T5_)
        /*0818*/ 	.word	0x00000000


	//----- nvinfo : EIATTR_REGCOUNT
	.align		4
.L_399:
        /*081c*/ 	.byte	0x04, 0x2f
        /*081e*/ 	.short	(.L_401 - .L_400)
	.align		4
.L_400:
        /*0820*/ 	.word	index@(_ZN2at6native18elementwise_kernelILi128ELi2EZNS0_22gpu_kernel_impl_nocastIZZZNS0_50_GLOBAL__N__2680c7bb_12_PowKernel_cu_7dd49032_316824pow_tensor_tensor_kernelERNS_18TensorIteratorBaseEENKUlvE_clEvENKUlvE4_clEvEUlddE_EEvS5_RKT_EUliE_EEviT1_)
        /*0824*/ 	.word	0x00000025


	//----- nvinfo : EIATTR_FRAME_SIZE
	.align		4
.L_401:
        /*0828*/ 	.byte	0x04, 0x11
        /*082a*/ 	.short	(.L_403 - .L_402)
	.align		4
.L_402:
        /*082c*/ 	.word	index@($_ZN2at6native18elementwise_kernelILi128ELi2EZNS0_22gpu_kernel_impl_nocastIZZZNS0_50_GLOBAL__N__2680c7bb_12_PowKernel_cu_7dd49032_316824pow_tensor_tensor_kernelERNS_18TensorIteratorBaseEENKUlvE_clEvENKUlvE4_clEvEUlddE_EEvS5_RKT_EUliE_EEviT1_$__internal_accurate_pow)
        /*0830*/ 	.word	0x00000000


	//----- nvinfo : EIATTR_FRAME_SIZE
	.align		4
.L_403:
        /*0834*/ 	.byte	0x04, 0x11
        /*0836*/ 	.short	(.L_405 - .L_404)
	.align		4
.L_404:
        /*0838*/ 	.word	index@(_ZN2at6native18elementwise_kernelILi128ELi2EZNS0_22gpu_kernel_impl_nocastIZZZNS0_50_GLOBAL__N__2680c7bb_12_PowKernel_cu_7dd49032_316824pow_tensor_tensor_kernelERNS_18TensorIteratorBaseEENKUlvE_clEvENKUlvE4_clEvEUlddE_EEvS5_RKT_EUliE_EEviT1_)
        /*083c*/ 	.word	0x00000000


	//----- nvinfo : EIATTR_REGCOUNT
	.align		4
.L_405:
        /*0840*/ 	.byte	0x04, 0x2f
        /*0842*/ 	.short	(.L_407 - .L_406)
	.align		4
.L_406:
        /*0844*/ 	.word	index@(_ZN2at6native27unrolled_elementwise_kernelIZZZNS0_50_GLOBAL__N__2680c7bb_12_PowKernel_cu_7dd49032_316824pow_tensor_tensor_kernelERNS_18TensorIteratorBaseEENKUlvE_clEvENKUlvE4_clEvEUlddE_St5arrayIPcLm3EELi4E23TrivialOffsetCalculatorILi2EjESB_ILi1EjENS0_6memory12LoadWithCastILi2EEENSE_13StoreWithCastILi1EEEEEviT_T0_T2_T3_T4_T5_)
        /*0848*/ 	.word	0x0000002e


	//----- nvinfo : EIATTR_FRAME_SIZE
	.align		4
.L_407:
        /*084c*/ 	.byte	0x04, 0x11
        /*084e*/ 	.short	(.L_409 - .L_408)
	.align		4
.L_408:
        /*0850*/ 	.word	index@($_ZN2at6native27unrolled_elementwise_kernelIZZZNS0_50_GLOBAL__N__2680c7bb_12_PowKernel_cu_7dd49032_316824pow_tensor_tensor_kernelERNS_18TensorIteratorBaseEENKUlvE_clEvENKUlvE4_clEvEUlddE_St5arrayIPcLm3EELi4E23TrivialOffsetCalculatorILi2EjESB_ILi1EjENS0_6memory12LoadWithCastILi2EEENSE_13StoreWithCastILi1EEEEEviT_T0_T2_T3_T4_T5_$__internal_accurate_pow)
        /*0854*/ 	.word	0x00000000


	//----- nvinfo : EIATTR_FRAME_SIZE
	.align		4
.L_409:
        /*0858*/ 	.byte	0x04, 0x11
        /*085a*/ 	.short	(.L_411 - .L_410)
	.align		4
.L_410:
        /*085c*/ 	.word	index@(_ZN2at6native27unrolled_elementwise_kernelIZZZNS0_50_GLOBAL__N__2680c7bb_12_PowKernel_cu_7dd49032_316824pow_tensor_tensor_kernelERNS_18TensorIteratorBaseEENKUlvE_clEvENKUlvE4_clEvEUlddE_St5arrayIPcLm3EELi4E23TrivialOffsetCalculatorILi2EjESB_ILi1EjENS0_6memory12LoadWithCastILi2EEENSE_13StoreWithCastILi1EEEEEviT_T0_T2_T3_T4_T5_)
        /*0860*/ 	.word	0x00000000


	//----- nvinfo : EIATTR_REGCOUNT
	.align		4
.L_411:
        /*0864*/ 	.byte	0x04, 0x2f
        /*0866*/ 	.short	(.L_413 - .L_412)
	.align		4
.L_412:
        /*0868*/ 	.word	index@(_ZN2at6native18elementwise_kernelILi128ELi4EZNS0_15gpu_kernel_implIZZZNS0_50_GLOBAL__N__2680c7bb_12_PowKernel_cu_7dd49032_316824pow_tensor_tensor_kernelERNS_18TensorIteratorBaseEENKUlvE_clEvENKUlvE4_clEvEUlddE_EEvS5_RKT_EUliE_EEviT1_)
        /*086c*/ 	.word	0x00000026


	//----- nvinfo : EIATTR_FRAME_SIZE
	.align		4
.L_413:
        /*0870*/ 	.byte	0x04, 0x11
        /*0872*/ 	.short	(.L_415 - .L_414)
	.align		4
.L_414:
        /*0874*/ 	.word	index@($_ZN2at6native18elementwise_kernelILi128ELi4EZNS0_15gpu_kernel_implIZZZNS0_50_GLOBAL__N__2680c7bb_12_PowKernel_cu_7dd49032_316824pow_tensor_tensor_kernelERNS_18TensorIteratorBaseEENKUlvE_clEvENKUlvE4_clEvEUlddE_EEvS5_RKT_EUliE_EEviT1_$__internal_accurate_pow)
        /*0878*/ 	.word	0x00000000


	//----- nvinfo : EIATTR_FRAME_SIZE
	.align		4
.L_415:
        /*087c*/ 	.byte	0x04, 0x11
        /*087e*/ 	.short	(.L_417 - .L_416)
	.align		4
.L_416:
        /*0880*/ 	.word	index@(_ZN2at6native18elementwise_kernelILi128ELi4EZNS0_15gpu_kernel_implIZZZNS0_50_GLOBAL__N__2680c7bb_12_PowKernel_cu_7dd49032_316824pow_tensor_tensor_kernelERNS_18TensorIteratorBaseEENKUlvE_clEvENKUlvE4_clEvEUlddE_EEvS5_RKT_EUliE_EEviT1_)
        /*0884*/ 	.word	0x00000000


	//----- nvinfo : EIATTR_REGCOUNT
	.align		4
.L_417:
        /*0888*/ 	.byte	0x04, 0x2f
        /*088a*/ 	.short	(.L_419 - .L_418)
	.align		4
.L_418:
        /*088c*/ 	.word	index@(_ZN2at6native29vectorized_elementwise_kernelILi8EZNS0_50_GLOBAL__N__2680c7bb_12_PowKernel_cu_7dd49032_316822pow_scalar_tensor_implIfEEvRNS_18TensorIteratorBaseET_EUlfE_St5arrayIPcLm2EEEEviT0_T1_)
        /*0890*/ 	.word	0x00000020


	//----- nvinfo : EIATTR_FRAME_SIZE
	.align		4
.L_419:
        /*0894*/ 	.byte	0x04, 0x11
        /*0896*/ 	.short	(.L_421 - .L_420)
	.align		4
.L_420:
        /*0898*/ 	.word	index@(_ZN2at6native29vectorized_elementwise_kernelILi8EZNS0_50_GLOBAL__N__2680c7bb_12_PowKernel_cu_7dd49032_316822pow_scalar_tensor_implIfEEvRNS_18TensorIteratorBaseET_EUlfE_St5arrayIPcLm2EEEEviT0_T1_)
        /*089c*/ 	.word	0x00000000


	//----- nvinfo : EIATTR_REGCOUNT
	.align		4
.L_421:
        /*08a0*/ 	.byte	0x04, 0x2f
        /*08a2*/ 	.short	(.L_423 - .L_422)
	.align		4
.L_422:
        /*08a4*/ 	.word	index@(_ZN2at6native29vectorized_elementwise_kernelILi4EZNS0_50_GLOBAL__N__2680c7bb_12_PowKernel_cu_7dd49032_316822pow_scalar_tensor_implIfEEvRNS_18TensorIteratorBaseET_EUlfE_St5arrayIPcLm2EEEEviT0_T1_)
        /*08a8*/ 	.word	0x00000020


	//----- nvinfo : EIATTR_FRAME_SIZE
	.align		4
.L_423:
        /*08ac*/ 	.byte	0x04, 0x11
        /*08ae*/ 	.short	(.L_425 - .L_424)
	.align		4
.L_424:
        /*08b0*/ 	.word	index@(_ZN2at6native29vectorized_elementwise_kernelILi4EZNS0_50_GLOBAL__N__2680c7bb_12_PowKernel_cu_7dd49032_316822pow_scalar_tensor_implIfEEvRNS_18TensorIteratorBaseET_EUlfE_St5arrayIPcLm2EEEEviT0_T1_)
        /*08b4*/ 	.word	0x00000000


	//----- nvinfo : EIATTR_REGCOUNT
	.align		4
.L_425:
        /*08b8*/ 	.byte	0x04, 0x2f
        /*08ba*/ 	.short	(.L_427 - .L_426)
	.align		4
.L_426:
        /*08bc*/ 	.word	index@(_ZN2at6native29vectorized_elementwise_kernelILi2EZNS0_50_GLOBAL__N__2680c7bb_12_PowKernel_cu_7dd49032_316822pow_scalar_tensor_implIfEEvRNS_18TensorIteratorBaseET_EUlfE_St5arrayIPcLm2EEEEviT0_T1_)
        /*08c0*/ 	.word	0x00000020


	//----- nvinfo : EIATTR_FRAME_SIZE
	.align		4
.L_427:
        /*08c4*/ 	.byte	0x04, 0x11
        /*08c6*/ 	.short	(.L_429 - .L_428)
	.align		4
.L_428:
        /*08c8*/ 	.word	index@(_ZN2at6native29vectorized_elementwise_kernelILi2EZNS0_50_GLOBAL__N__2680c7bb_12_PowKernel_cu_7dd49032_316822pow_scalar_tensor_implIfEEvRNS_18TensorIteratorBaseET_EUlfE_St5arrayIPcLm2EEEEviT0_T1_)
        /*08cc*/ 	.word	0x00000000


	//----- nvinfo : EIATTR_REGCOUNT
	.align		4
.L_429:
        /*08d0*/ 	.byte	0x04, 0x2f
        /*08d2*/ 	.short	(.L_431 - .L_430)
	.align		4
.L_430:
        /*08d4*/ 	.word	index@(_ZN2at6native27unrolled_elementwise_kernelIZNS0_50_GLOBAL__N__2680c7bb_12_PowKernel_cu_7dd49032_316822pow_scalar_tensor_implIfEEvRNS_18TensorIteratorBaseET_EUlfE_St5arrayIPcLm2EELi4E23TrivialOffsetCalculatorILi1EjESC_NS0_6memory15LoadWithoutCastENSD_16StoreWithoutCastEEEviS6_T0_T2_T3_T4_T5_)
        /*08d8*/ 	.word	0x00000016


	//----- nvinfo : EIATTR_FRAME_SIZE
	.align		4
.L_431:
        /*08dc*/ 	.byte	0x04, 0x11
        /*08de*/ 	.short	(.L_433 - .L_432)
	.align		4
.L_432:
        /*08e0*/ 	.word	index@(_ZN2at6native27unrolled_elementwise_kernelIZNS0_50_GLOBAL__N__2680c7bb_12_PowKernel_cu_7dd49032_316822pow_scalar_tensor_implIfEEvRNS_18TensorIteratorBaseET_EUlfE_St5arrayIPcLm2EELi4E23TrivialOffsetCalculatorILi1EjESC_NS0_6memory15LoadWithoutCastENSD_16StoreWithoutCastEEEviS6_T0_T2_T3_T4_T5_)
        /*08e4*/ 	.word	0x00000000


	//----- nvinfo : EIATTR_REGCOUNT
	.align		4
.L_433:
        /*08e8*/ 	.byte	0x04, 0x2f
        /*08ea*/ 	.short	(.L_435 - .L_434)
	.align		4
.L_434:
        /*08ec*/ 	.word	index@(_ZN2at6native18elementwise_kernelILi128ELi2EZNS0_22gpu_kernel_impl_nocastIZNS0_50_GLOBAL__N__2680c7bb_12_PowKernel_cu_7dd49032_316822pow_scalar_tensor_implIfEEvRNS_18TensorIteratorBaseET_EUlfE_EEvS6_RKS7_EUliE_EEviT1_)
        /*08f0*/ 	.word	0x00000012


	//----- nvinfo : EIATTR_FRAME_SIZE
	.align		4
.L_435:
        /*08f4*/ 	.byte	0x04, 0x11
        /*08f6*/ 	.short	(.L_437 - .L_436)
	.align		4
.L_436:
        /*08f8*/ 	.word	index@(_ZN2at6native18elementwise_kernelILi128ELi2EZNS0_22gpu_kernel_impl_nocastIZNS0_50_GLOBAL__N__2680c7bb_12_PowKernel_cu_7dd49032_316822pow_scalar_tensor_implIfEEvRNS_18TensorIteratorBaseET_EUlfE_EEvS6_RKS7_EUliE_EEviT1_)
        /*08fc*/ 	.word	0x00000000


	//----- nvinfo : EIATTR_REGCOUNT
	.align		4
.L_437:
        /*0900*/ 	.byte	0x04, 0x2f
        /*0902*/ 	.short	(.L_439 - .L_438)
	.align		4
.L_438:
        /*0904*/ 	.word	index@(_ZN2at6native27unrolled_elementwise_kernelIZNS0_50_GLOBAL__N__2680c7bb_12_PowKernel_cu_7dd49032_316822pow_scalar_tensor_implIfEEvRNS_18TensorIteratorBaseET_EUlfE_St5arrayIPcLm2EELi4E23TrivialOffsetCalculatorILi1EjESC_NS0_6memory12LoadWithCastILi1EEENSD_13StoreWithCastILi1EEEEEviS6_T0_T2_T3_T4_T5_)
        /*0908*/ 	.word	0x0000001d


	//----- nvinfo : EIATTR_FRAME_SIZE
	.align		4
.L_439:
        /*090c*/ 	.byte	0x04, 0x11
        /*090e*/ 	.short	(.L_441 - .L_440)
	.align		4
.L_440:
        /*0910*/ 	.word	index@(_ZN2at6native27unrolled_elementwise_kernelIZNS0_50_GLOBAL__N__2680c7bb_12_PowKernel_cu_7dd49032_316822pow_scalar_tensor_implIfEEvRNS_18TensorIteratorBaseET_EUlfE_St5arrayIPcLm2EELi4E23TrivialOffsetCalculatorILi1EjESC_NS0_6memory12LoadWithCastILi1EEENSD_13StoreWithCastILi1EEEEEviS6_T0_T2_T3_T4_T5_)
        /*0914*/ 	.word	0x00000000


	//----- nvinfo : EIATTR_REGCOUNT
	.align		4
.L_441:
        /*0918*/ 	.byte	0x04, 0x2f
        /*091a*/ 	.short	(.L_443 - .L_442)
	.align		4
.L_442:
        /*091c*/ 	.word	index@(_ZN2at6native18elementwise_kernelILi128ELi4EZNS0_15gpu_kernel_implIZNS0_50_GLOBAL__N__2680c7bb_12_PowKernel_cu_7dd49032_316822pow_scalar_tensor_implIfEEvRNS_18TensorIteratorBaseET_EUlfE_EEvS6_RKS7_EUliE_EEviT1_)
        /*0920*/ 	.word	0x0000001a


	//----- nvinfo : EIATTR_FRAME_SIZE
	.align		4
.L_443:
        /*0924*/ 	.byte	0x04, 0x11
        /*0926*/ 	.short	(.L_445 - .L_444)
	.align		4
.L_444:
        /*0928*/ 	.word	index@(_ZN2at6native18elementwise_kernelILi128ELi4EZNS0_15gpu_kernel_implIZNS0_50_GLOBAL__N__2680c7bb_12_PowKernel_cu_7dd49032_316822pow_scalar_tensor_implIfEEvRNS_18TensorIteratorBaseET_EUlfE_EEvS6_RKS7_EUliE_EEviT1_)
        /*092c*/ 	.word	0x00000000


	//----- nvinfo : EIATTR_REGCOUNT
	.align		4
.L_445:
        /*0930*/ 	.byte	0x04, 0x2f
        /*0932*/ 	.short	(.L_447 - .L_446)
	.align		4
.L_446:
        /*0934*/ 	.word	index@(_ZN2at6native29vectorized_elementwise_kernelILi8EZZZNS0_50_GLOBAL__N__2680c7bb_12_PowKernel_cu_7dd49032_316824pow_tensor_tensor_kernelERNS_18TensorIteratorBaseEENKUlvE_clEvENKUlvE5_clEvEUlffE_St5arrayIPcLm3EEEEviT0_T1_)
        /*0938*/ 	.word	0x00000020


	//----- nvinfo : EIATTR_FRAME_SIZE
	.align		4
.L_447:
        /*093c*/ 	.byte	0x04, 0x11
        /*093e*/ 	.short	(.L_449 - .L_448)
	.align		4
.L_448:
        /*0940*/ 	.word	index@(_ZN2at6native29vectorized_elementwise_kernelILi8EZZZNS0_50_GLOBAL__N__2680c7bb_12_PowKernel_cu_7dd49032_316824pow_tensor_tensor_kernelERNS_18TensorIteratorBaseEENKUlvE_clEvENKUlvE5_clEvEUlffE_St5arrayIPcLm3EEEEviT0_T1_)
        /*0944*/ 	.word	0x00000000


	//----- nvinfo : EIATTR_REGCOUNT
	.align		4
.L_449:
        /*0948*/ 	.byte	0x04, 0x2f
        /*094a*/ 	.short	(.L_451 - .L_450)
	.align		4
.L_450:
        /*094c*/ 	.word	index@(_ZN2at6native29vectorized_elementwise_kernelILi4EZZZNS0_50_GLOBAL__N__2680c7bb_12_PowKernel_cu_7dd49032_316824pow_tensor_tensor_kernelERNS_18TensorIteratorBaseEENKUlvE_clEvENKUlvE5_clEvEUlffE_St5arrayIPcLm3EEEEviT0_T1_)
        /*0950*/ 	.word	0x00000020


	//----- nvinfo : EIATTR_FRAME_SIZE
	.align		4
.L_451:
        /*0954*/ 	.byte	0x04, 0x11
        /*0956*/ 	.short	(.L_453 - .L_452)
	.align		4
.L_452:
        /*0958*/ 	.word	index@(_ZN2at6native29vectorized_elementwise_kernelILi4EZZZNS0_50_GLOBAL__N__2680c7bb_12_PowKernel_cu_7dd49032_316824pow_tensor_tensor_kernelERNS_18TensorIteratorBaseEENKUlvE_clEvENKUlvE5_clEvEUlffE_St5arrayIPcLm3EEEEviT0_T1_)
        /*095c*/ 	.word	0x00000000


	//----- nvinfo : EIATTR_REGCOUNT
	.align		4
.L_453:
        /*0960*/ 	.byte	0x04, 0x2f
        /*0962*/ 	.short	(.L_455 - .L_454)
	.align		4
.L_454:
        /*0964*/ 	.word	index@(_ZN2at6native29vectorized_elementwise_kernelILi2EZZZNS0_50_GLOBAL__N__2680c7bb_12_PowKernel_cu_7dd49032_316824pow_tensor_tensor_kernelERNS_18TensorIteratorBaseEENKUlvE_clEvENKUlvE5_clEvEUlffE_St5arrayIPcLm3EEEEviT0_T1_)
        /*0968*/ 	.word	0x00000020


	//----- nvinfo : EIATTR_FRAME_SIZE
	.align		4
.L_455:
        /*096c*/ 	.byte	0x04, 0x11
        /*096e*/ 	.short	(.L_457 - .L_456)
	.align		4
.L_456:
        /*0970*/ 	.word	index@(_ZN2at6native29vectorized_elementwise_kernelILi2EZZZNS0_50_GLOBAL__N__2680c7bb_12_PowKernel_cu_7dd49032_316824pow_tensor_tensor_kernelERNS_18TensorIteratorBaseEENKUlvE_clEvENKUlvE5_clEvEUlffE_St5arrayIPcLm3EEEEviT0_T1_)
        /*0974*/ 	.word	0x00000000


	//----- nvinfo : EIATTR_REGCOUNT
	.align		4
.L_457:
        /*0978*/ 	.byte	0x04, 0x2f
        /*097a*/ 	.short	(.L_459 - .L_458)
	.align		4
.L_458:
        /*097c*/ 	.word	index@(_ZN2at6native27unrolled_elementwise_kernelIZZZNS0_50_GLOBAL__N__2680c7bb_12_PowKernel_cu_7dd49032_316824pow_tensor_tensor_kernelERNS_18TensorIteratorBaseEENKUlvE_clEvENKUlvE5_clEvEUlffE_St5arrayIPcLm3EELi4E23TrivialOffsetCalculatorILi2EjESB_ILi1EjENS0_6memory15LoadWithoutCastENSE_16StoreWithoutCastEEEviT_T0_T2_T3_T4_T5_)
        /*0980*/ 	.word	0x0000001e


	//----- nvinfo : EIATTR_FRAME_SIZE
	.align		4
.L_459:
        /*0984*/ 	.byte	0x04, 0x11
        /*0986*/ 	.short	(.L_461 - .L_460)
	.align		4
.L_460:
        /*0988*/ 	.word	index@(_ZN2at6native27unrolled_elementwise_kernelIZZZNS0_50_GLOBAL__N__2680c7bb_12_PowKernel_cu_7dd49032_316824pow_tensor_tensor_kernelERNS_18TensorIteratorBaseEENKUlvE_clEvENKUlvE5_clEvEUlffE_St5arrayIPcLm3EELi4E23TrivialOffsetCalculatorILi2EjESB_ILi1EjENS0_6memory15LoadWithoutCastENSE_16StoreWithoutCastEEEviT_T0_T2_T3_T4_T5_)
        /*098c*/ 	.word	0x00000000


	//----- nvinfo : EIATTR_REGCOUNT
	.align		4
.L_461:
        /*0990*/ 	.byte	0x04, 0x2f
        /*0992*/ 	.short	(.L_463 - .L_462)
	.align		4
.L_462:
        /*0994*/ 	.word	index@(_ZN2at6native18elementwise_kernelILi128ELi2EZNS0_22gpu_kernel_impl_nocastIZZZNS0_50_GLOBAL__N__2680c7bb_12_PowKernel_cu_7dd49032_316824pow_tensor_tensor_kernelERNS_18TensorIteratorBaseEENKUlvE_clEvENKUlvE5_clEvEUlffE_EEvS5_RKT_EUliE_EEviT1_)
        /*0998*/ 	.word	0x00000012


	//----- nvinfo : EIATTR_FRAME_SIZE
	.align		4
.L_463:
        /*099c*/ 	.byte	0x04, 0x11
        /*099e*/ 	.short	(.L_465 - .L_464)
	.align		4
.L_464:
        /*09a0*/ 	.word	index@(_ZN2at6native18elementwise_kernelILi128ELi2EZNS0_22gpu_kernel_impl_nocastIZZZNS0_50_GLOBAL__N__2680c7bb_12_PowKernel_cu_7dd49032_316824pow_tensor_tensor_kernelERNS_18TensorIteratorBaseEENKUlvE_clEvENKUlvE5_clEvEUlffE_EEvS5_RKT_EUliE_EEviT1_)
        /*09a4*/ 	.word	0x00000000


	//----- nvinfo : EIATTR_REGCOUNT
	.align		4
.L_465:
        /*09a8*/ 	.byte	0x04, 0x2f
        /*09aa*/ 	.short	(.L_467 - .L_466)
	.align		4
.L_466:
        /*09ac*/ 	.word	index@(_ZN2at6native27unrolled_elementwise_kernelIZZZNS0_50_GLOBAL__N__2680c7bb_12_PowKernel_cu_7dd49032_316824pow_tensor_tensor_kernelERNS_18TensorIteratorBaseEENKUlvE_clEvENKUlvE5_clEvEUlffE_St5arrayIPcLm3EELi4E23TrivialOffsetCalculatorILi2EjESB_ILi1EjENS0_6memory12LoadWithCastILi2EEENSE_13StoreWithCastILi1EEEEEviT_T0_T2_T3_T4_T5_)
        /*09b0*/ 	.word	0x00000020


	//----- nvinfo : EIATTR_FRAME_SIZE
	.align		4
.L_467:
        /*09b4*/ 	.byte	0x04, 0x11
        /*09b6*/ 	.short	(.L_469 - .L_468)
	.align		4
.L_468:
        /*09b8*/ 	.word	index@(_ZN2at6native27unrolled_elementwise_kernelIZZZNS0_50_GLOBAL__N__2680c7bb_12_PowKernel_cu_7dd49032_316824pow_tensor_tensor_kernelERNS_18TensorIteratorBaseEENKUlvE_clEvENKUlvE5_clEvEUlffE_St5arrayIPcLm3EELi4E23TrivialOffsetCalculatorILi2EjESB_ILi1EjENS0_6memory12LoadWithCastILi2EEENSE_13StoreWithCastILi1EEEEEviT_T0_T2_T3_T4_T5_)
        /*09bc*/ 	.word	0x00000000


	//----- nvinfo : EIATTR_REGCOUNT
	.align		4
.L_469:
        /*09c0*/ 	.byte	0x04, 0x2f
        /*09c2*/ 	.short	(.L_471 - .L_470)
	.align		4
.L_470:
        /*09c4*/ 	.word	index@(_ZN2at6native18elementwise_kernelILi128ELi4EZNS0_15gpu_kernel_implIZZZNS0_50_GLOBAL__N__2680c7bb_12_PowKernel_cu_7dd49032_316824pow_tensor_tensor_kernelERNS_18TensorIteratorBaseEENKUlvE_clEvENKUlvE5_clEvEUlffE_EEvS5_RKT_EUliE_EEviT1_)
        /*09c8*/ 	.word	0x0000001a


	//----- nvinfo : EIATTR_FRAME_SIZE
	.align		4
.L_471:
        /*09cc*/ 	.byte	0x04, 0x11
        /*09ce*/ 	.short	(.L_473 - .L_472)
	.align		4
.L_472:
        /*09d0*/ 	.word	index@(_ZN2at6native18elementwise_kernelILi128ELi4EZNS0_15gpu_kernel_implIZZZNS0_50_GLOBAL__N__2680c7bb_12_PowKernel_cu_7dd49032_316824pow_tensor_tensor_kernelERNS_18TensorIteratorBaseEENKUlvE_clEvENKUlvE5_clEvEUlffE_EEvS5_RKT_EUliE_EEviT1_)
        /*09d4*/ 	.word	0x00000000


	//----- nvinfo : EIATTR_REGCOUNT
	.align		4
.L_473:
        /*09d8*/ 	.byte	0x04, 0x2f
        /*09da*/ 	.short	(.L_475 - .L_474)
	.align		4
.L_474:
        /*09dc*/ 	.word	index@(_ZN2at6native29vectorized_elementwise_kernelILi8EZNS0_50_GLOBAL__N__2680c7bb_12_PowKernel_cu_7dd49032_316822pow_scalar_tensor_implIdEEvRNS_18TensorIteratorBaseEN3c107complexIT_EEEUlNS7_IdEEE_St5arrayIPcLm2EEEEviT0_T1_)
        /*09e0*/ 	.word	0x00000048


	//----- nvinfo : EIATTR_FRAME_SIZE
	.align		4
.L_475:
        /*09e4*/ 	.byte	0x04, 0x11
        /*09e6*/ 	.short	(.L_477 - .L_476)
	.align		4
.L_476:
        /*09e8*/ 	.word	index@($_ZN2at6native29vectorized_elementwise_kernelILi8EZNS0_50_GLOBAL__N__2680c7bb_12_PowKernel_cu_7dd49032_316822pow_scalar_tensor_implIdEEvRNS_18TensorIteratorBaseEN3c107complexIT_EEEUlNS7_IdEEE_St5arrayIPcLm2EEEEviT0_T1_$__internal_trig_reduction_slowpathd)
        /*09ec*/ 	.word	0x00000030


	//----- nvinfo : EIATTR_FRAME_SIZE
	.align		4
.L_477:
        /*09f0*/ 	.byte	0x04, 0x11
        /*09f2*/ 	.short	(.L_479 - .L_478)
	.align		4
.L_478:
        /*09f4*/ 	.word	index@(_ZN2at6native29vectorized_elementwise_kernelILi8EZNS0_50_GLOBAL__N__2680c7bb_12_PowKernel_cu_7dd49032_316822pow_scalar_tensor_implIdEEvRNS_18TensorIteratorBaseEN3c107complexIT_EEEUlNS7_IdEEE_St5arrayIPcLm2EEEEviT0_T1_)
        /*09f8*/ 	.word	0x00000030


	//----- nvinfo : EIATTR_REGCOUNT
	.align		4
.L_479:
        /*09fc*/ 	.byte	0x04, 0x2f
        /*09fe*/ 	.short	(.L_481 - .L_480)
	.align		4
.L_480:
        /*0a00*/ 	.word	index@(_ZN2at6native29vectorized_elementwise_kernelILi4EZNS0_50_GLOBAL__N__2680c7bb_12_PowKernel_cu_7dd49032_316822pow_scalar_tensor_implIdEEvRNS_18TensorIteratorBaseEN3c107complexIT_EEEUlNS7_IdEEE_St5arrayIPcLm2EEEEviT0_T1_)
        /*0a04*/ 	.word	0x00000048


	//----- nvinfo : EIATTR_FRAME_SIZE
	.align		4
.L_481:
        /*0a08*/ 	.byte	0x04, 0x11
        /*0a0a*/ 	.short	(.L_483 - .L_482)
	.align		4
.L_482:
        /*0a0c*/ 	.word	index@($_ZN2at6native29vectorized_elementwise_kernelILi4EZNS0_50_GLOBAL__N__2680c7bb_12_PowKernel_cu_7dd49032_316822pow_scalar_tensor_implIdEEvRNS_18TensorIteratorBaseEN3c107complexIT_EEEUlNS7_IdEEE_St5arrayIPcLm2EEEEviT0_T1_$__internal_trig_reduction_slowpathd)
        /*0a10*/ 	.word	0x00000030


	//----- nvinfo : EIATTR_FRAME_SIZE
	.align		4
.L_483:
        /*0a14*/ 	.byte	0x04, 0x11
        /*0a16*/ 	.short	(.L_485 - .L_484)
	.align		4
.L_484:
        /*0a18*/ 	.word	index@(_ZN2at6native29vectorized_elementwise_kernelILi4EZNS0_50_GLOBAL__N__2680c7bb_12_PowKernel_cu_7dd49032_316822pow_scalar_tensor_implIdEEvRNS_18TensorIteratorBaseEN3c107complexIT_EEEUlNS7_IdEEE_St5arrayIPcLm2EEEEviT0_T1_)
        /*0a1c*/ 	.word	0x00000030


	//----- nvinfo : EIATTR_REGCOUNT
	.align		4
.L_485:
        /*0a20*/ 	.byte	0x04, 0x2f
        /*0a22*/ 	.short	(.L_487 - .L_486)
	.align		4
.L_486:
        /*0a24*/ 	.word	index@(_ZN2at6native29vectorized_elementwise_kernelILi2EZNS0_50_GLOBAL__N__2680c7bb_12_PowKernel_cu_7dd49032_316822pow_scalar_tensor_implIdEEvRNS_18TensorIteratorBaseEN3c107complexIT_EEEUlNS7_IdEEE_St5arrayIPcLm2EEEEviT0_T1_)
        /*0a28*/ 	.word	0x00000048


	//----- nvinfo : EIATTR_FRAME_SIZE
	.align		4
.L_487:
        /*0a2c*/ 	.byte	0x04, 0x11
        /*0a2e*/ 	.short	(.L_489 - .L_488)
	.align		4
.L_488:
        /*0a30*/ 	.word	index@($_ZN2at6native29vectorized_elementwise_kernelILi2EZNS0_50_GLOBAL__N__2680c7bb_12_PowKernel_cu_7dd49032_316822pow_scalar_tensor_implIdEEvRNS_18TensorIteratorBaseEN3c107complexIT_EEEUlNS7_IdEEE_St5arrayIPcLm2EEEEviT0_T1_$__internal_trig_reduction_slowpathd)
        /*0a34*/ 	.word	0x00000030


	//----- nvinfo : EIATTR_FRAME_SIZE
	.align		4
.L_489:
        /*0a38*/ 	.byte	0x04, 0x11
        /*0a3a*/ 	.short	(.L_491 - .L_490)
	.align		4
.L_490:
        /*0a3c*/ 	.word	index@(_ZN2at6native29vectorized_elementwise_kernelILi2EZNS0_50_GLOBAL__N__2680c7bb_12_PowKernel_cu_7dd49032_316822pow_scalar_tensor_implIdEEvRNS_18TensorIteratorBaseEN3c107complexIT_EEEUlNS7_IdEEE_St5arrayIPcLm2EEEEviT0_T1_)
        /*0a40*/ 	.word	0x00000030


	//----- nvinfo : EIATTR_REGCOUNT
	.align		4
.L_491:
        /*0a44*/ 	.byte	0x04, 0x2f
        /*0a46*/ 	.short	(.L_493 - .L_492)
	.align		4
.L_492:
        /*0a48*/ 	.word	index@(_ZN2at6native27unrolled_elementwise_kernelIZNS0_50_GLOBAL__N__2680c7bb_12_PowKernel_cu_7dd49032_316822pow_scalar_tensor_implIdEEvRNS_18TensorIteratorBaseEN3c107complexIT_EEEUlNS7_IdEEE_St5arrayIPcLm2EELi4E23TrivialOffsetCalculatorILi1EjESG_NS0_6memory15LoadWithoutCastENSH_16StoreWithoutCastEEEviS8_T0_T2_T3_T4_T5_)
        /*0a4c*/ 	.word	0x00000038


	//----- nvinfo : EIATTR_FRAME_SIZE
	.align		4
.L_493:
        /*0a50*/ 	.byte	0x04, 0x11
        /*0a52*/ 	.short	(.L_495 - .L_494)
	.align		4
.L_494:
        /*0a54*/ 	.word	index@($_ZN2at6native27unrolled_elementwise_kernelIZNS0_50_GLOBAL__N__2680c7bb_12_PowKernel_cu_7dd49032_316822pow_scalar_tensor_implIdEEvRNS_18TensorIteratorBaseEN3c107complexIT_EEEUlNS7_IdEEE_St5arrayIPcLm2EELi4E23TrivialOffsetCalculatorILi1EjESG_NS0_6memory15LoadWithoutCastENSH_16StoreWithoutCastEEEviS8_T0_T2_T3_T4_T5_$__internal_trig_reduction_slowpathd)
        /*0a58*/ 	.word	0x00000028


	//----- nvinfo : EIATTR_FRAME_SIZE
	.align		4
.L_495:
        /*0a5c*/ 	.byte	0x04, 0x11
        /*0a5e*/ 	.short	(.L_497 - .L_496)
	.align		4
.L_496:
        /*0a60*/ 	.word	index@(_ZN2at6native27unrolled_elementwise_kernelIZNS0_50_GLOBAL__N__2680c7bb_12_PowKernel_cu_7dd49032_316822pow_scalar_tensor_implIdEEvRNS_18TensorIteratorBaseEN3c107complexIT_EEEUlNS7_IdEEE_St5arrayIPcLm2EELi4E23TrivialOffsetCalculatorILi1EjESG_NS0_6memory15LoadWithoutCastENSH_16StoreWithoutCastEEEviS8_T0_T2_T3_T4_T5_)
        /*0a64*/ 	.word	0x00000028


	//----- nvinfo : EIATTR_REGCOUNT
	.align		4
.L_497:
        /*0a68*/ 	.byte	0x04, 0x2f
        /*0a6a*/ 	.short	(.L_499 - .L_498)
	.align		4
.L_498:
        /*0a6c*/ 	.word	index@(_ZN2at6native18elementwise_kernelILi128ELi2EZNS0_22gpu_kernel_impl_nocastIZNS0_50_GLOBAL__N__2680c7bb_12_PowKernel_cu_7dd49032_316822pow_scalar_tensor_implIdEEvRNS_18TensorIteratorBaseEN3c107complexIT_EEEUlNS8_IdEEE_EEvS6_RKS9_EUliE_EEviT1_)
        /*0a70*/ 	.word	0x00000020


	//----- nvinfo : EIATTR_FRAME_SIZE
	.align		4
.L_499:
        /*0a74*/ 	.byte	0x04, 0x11
        /*0a76*/ 	.short	(.L_501 - .L_500)
	.align		4
.L_500:
        /*0a78*/ 	.word	index@($_ZN2at6native18elementwise_kernelILi128ELi2EZNS0_22gpu_kernel_impl_nocastIZNS0_50_GLOBAL__N__2680c7bb_12_PowKernel_cu_7dd49032_316822pow_scalar_tensor_implIdEEvRNS_18TensorIteratorBaseEN3c107complexIT_EEEUlNS8_IdEEE_EEvS6_RKS9_EUliE_EEviT1_$__internal_trig_reduction_slowpathd)
        /*0a7c*/ 	.word	0x00000028


	//----- nvinfo : EIATTR_FRAME_SIZE
	.align		4
.L_501:
        /*0a80*/ 	.byte	0x04, 0x11
        /*0a82*/ 	.short	(.L_503 - .L_502)
	.align		4
.L_502:
        /*0a84*/ 	.word	index@(_ZN2at6native18elementwise_kernelILi128ELi2EZNS0_22gpu_kernel_impl_nocastIZNS0_50_GLOBAL__N__2680c7bb_12_PowKernel_cu_7dd49032_316822pow_scalar_tensor_implIdEEvRNS_18TensorIteratorBaseEN3c107complexIT_EEEUlNS8_IdEEE_EEvS6_RKS9_EUliE_EEviT1_)
        /*0a88*/ 	.word	0x00000028


	//----- nvinfo : EIATTR_REGCOUNT
	.align		4
.L_503:
        /*0a8c*/ 	.byte	0x04, 0x2f
        /*0a8e*/ 	.short	(.L_505 - .L_504)
	.align		4
.L_504:
        /*0a90*/ 	.word	index@(_ZN2at6native27unrolled_elementwise_kernelIZNS0_50_GLOBAL__N__2680c7bb_12_PowKernel_cu_7dd49032_316822pow_scalar_tensor_implIdEEvRNS_18TensorIteratorBaseEN3c107complexIT_EEEUlNS7_IdEEE_St5arrayIPcLm2EELi4E23TrivialOffsetCalculatorILi1EjESG_NS0_6memory12LoadWithCastILi1EEENSH_13StoreWithCastILi1EEEEEviS8_T0_T2_T3_T4_T5_)
        /*0a94*/ 	.word	0x00000030


	//----- nvinfo : EIATTR_FRAME_SIZE
	.align		4
.L_505:
        /*0a98*/ 	.byte	0x04, 0x11
        /*0a9a*/ 	.short	(.L_507 - .L_506)
	.align		4
.L_506:
        /*0a9c*/ 	.word	index@($_ZN2at6native27unrolled_elementwise_kernelIZNS0_50_GLOBAL__N__2680c7bb_12_PowKernel_cu_7dd49032_316822pow_scalar_tensor_implIdEEvRNS_18TensorIteratorBaseEN3c107complexIT_EEEUlNS7_IdEEE_St5arrayIPcLm2EELi4E23TrivialOffsetCalculatorILi1EjESG_NS0_6memory12LoadWithCastILi1EEENSH_13StoreWithCastILi1EEEEEviS8_T0_T2_T3_T4_T5_$__internal_trig_reduction_slowpathd)
        /*0aa0*/ 	.word	0x00000028


	//----- nvinfo : EIATTR_FRAME_SIZE
	.align		4
.L_507:
        /*0aa4*/ 	.byte	0x04, 0x11
        /*0aa6*/ 	.short	(.L_509 - .L_508)
	.align		4
.L_508:
        /*0aa8*/ 	.word	index@(_ZN2at6native27unrolled_elementwise_kernelIZNS0_50_GLOBAL__N__2680c7bb_12_PowKernel_cu_7dd49032_316822pow_scalar_tensor_implIdEEvRNS_18TensorIteratorBaseEN3c107complexIT_EEEUlNS7_IdEEE_St5arrayIPcLm2EELi4E23TrivialOffsetCalculatorILi1EjESG_NS0_6memory12LoadWithCastILi1EEENSH_13StoreWithCastILi1EEEEEviS8_T0_T2_T3_T4_T5_)
        /*0aac*/ 	.word	0x00000028


	//----- nvinfo : EIATTR_REGCOUNT
	.align		4
.L_509:
        /*0ab0*/ 	.byte	0x04, 0x2f
        /*0ab2*/ 	.short	(.L_511 - .L_510)
	.align		4
.L_510:
        /*0ab4*/ 	.word	index@(_ZN2at6native18elementwise_kernelILi128ELi4EZNS0_15gpu_kernel_implIZNS0_50_GLOBAL__N__2680c7bb_12_PowKernel_cu_7dd49032_316822pow_scalar_tensor_implIdEEvRNS_18TensorIteratorBaseEN3c107complexIT_EEEUlNS8_IdEEE_EEvS6_RKS9_EUliE_EEviT1_)
        /*0ab8*/ 	.word	0x00000022


	//----- nvinfo : EIATTR_FRAME_SIZE
	.align		4
.L_511:
        /*0abc*/ 	.byte	0x04, 0x11
        /*0abe*/ 	.short	(.L_513 - .L_512)
	.align		4
.L_512:
        /*0ac0*/ 	.word	index@($_ZN2at6native18elementwise_kernelILi128ELi4EZNS0_15gpu_kernel_implIZNS0_50_GLOBAL__N__2680c7bb_12_PowKernel_cu_7dd49032_316822pow_scalar_tensor_implIdEEvRNS_18TensorIteratorBaseEN3c107complexIT_EEEUlNS8_IdEEE_EEvS6_RKS9_EUliE_EEviT1_$__internal_trig_reduction_slowpathd)
        /*0ac4*/ 	.word	0x00000028


	//----- nvinfo : EIATTR_FRAME_SIZE
	.align		4
.L_513:
        /*0ac8*/ 	.byte	0x04, 0x11
        /*0aca*/ 	.short	(.L_515 - .L_514)
	.align		4
.L_514:
        /*0acc*/ 	.word	index@(_ZN2at6native18elementwise_kernelILi128ELi4EZNS0_15gpu_kernel_implIZNS0_50_GLOBAL__N__2680c7bb_12_PowKernel_cu_7dd49032_316822pow_scalar_tensor_implIdEEvRNS_18TensorIteratorBaseEN3c107complexIT_EEEUlNS8_IdEEE_EEvS6_RKS9_EUliE_EEviT1_)
        /*0ad0*/ 	.word	0x00000028


	//----- nvinfo : EIATTR_REGCOUNT
	.align		4
.L_515:
        /*0ad4*/ 	.byte	0x04, 0x2f
        /*0ad6*/ 	.short	(.L_517 - .L_516)
	.align		4
.L_516:
        /*0ad8*/ 	.word	index@(_ZN2at6native29vectorized_elementwise_kernelILi8EZZZNS0_50_GLOBAL__N__2680c7bb_12_PowKernel_cu_7dd49032_316824pow_tensor_tensor_kernelERNS_18TensorIteratorBaseEENKUlvE_clEvENKUlvE6_clEvEUlN3c107complexIdEES9_E_St5arrayIPcLm3EEEEviT0_T1_)
        /*0adc*/ 	.word	0x0000006c


	//----- nvinfo : EIATTR_FRAME_SIZE
	.align		4
.L_517:
        /*0ae0*/ 	.byte	0x04, 0x11
        /*0ae2*/ 	.short	(.L_519 - .L_518)
	.align		4
.L_518:
        /*0ae4*/ 	.word	index@($_ZN2at6native29vectorized_elementwise_kernelILi8EZZZNS0_50_GLOBAL__N__2680c7bb_12_PowKernel_cu_7dd49032_316824pow_tensor_tensor_kernelERNS_18TensorIteratorBaseEENKUlvE_clEvENKUlvE6_clEvEUlN3c107complexIdEES9_E_St5arrayIPcLm3EEEEviT0_T1_$__internal_trig_reduction_slowpathd)
        /*0ae8*/ 	.word	0x00000028


	//----- nvinfo : EIATTR_FRAME_SIZE
	.align		4
.L_519:
        /*0aec*/ 	.byte	0x04, 0x11
        /*0aee*/ 	.short	(.L_521 - .L_520)
	.align		4
.L_520:
        /*0af0*/ 	.word	index@($__internal_90_$__cuda_sm20_div_rn_f64_full)
        /*0af4*/ 	.word	0x00000028


	//----- nvinfo : EIATTR_FRAME_SIZE
	.align		4
.L_521:
        /*0af8*/ 	.byte	0x04, 0x11
        /*0afa*/ 	.short	(.L_523 - .L_522)
	.align		4
.L_522:
        /*0afc*/ 	.word	index@(_ZN2at6native29vectorized_elementwise_kernelILi8EZZZNS0_50_GLOBAL__N__2680c7bb_12_PowKernel_cu_7dd49032_316824pow_tensor_tensor_kernelERNS_18TensorIteratorBaseEENKUlvE_clEvENKUlvE6_clEvEUlN3c107complexIdEES9_E_St5arrayIPcLm3EEEEviT0_T1_)
        /*0b00*/ 	.word	0x00000028


	//----- nvinfo : EIATTR_REGCOUNT
	.align		4
.L_523:
        /*0b04*/ 	.byte	0x04, 0x2f
        /*0b06*/ 	.short	(.L_525 - .L_524)
	.align		4
.L_524:
        /*0b08*/ 	.word	index@(_ZN2at6native29vectorized_elementwise_kernelILi4EZZZNS0_50_GLOBAL__N__2680c7bb_12_PowKernel_cu_7dd49032_316824pow_tensor_tensor_kernelERNS_18TensorIteratorBaseEENKUlvE_clEvENKUlvE6_clEvEUlN3c107complexIdEES9_E_St5arrayIPcLm3EEEEviT0_T1_)
        /*0b0c*/ 	.word	0x0000006c


	//----- nvinfo : EIATTR_FRAME_SIZE
	.align		4
.L_525:
        /*0b10*/ 	.byte	0x04, 0x11
        /*0b12*/ 	.short	(.L_527 - .L_526)
	.align		4
.L_526:
        /*0b14*/ 	.word	index@($_ZN2at6native29vectorized_elementwise_kernelILi4EZZZNS0_50_GLOBAL__N__2680c7bb_12_PowKernel_cu_7dd49032_316824pow_tensor_tensor_kernelERNS_18TensorIteratorBaseEENKUlvE_clEvENKUlvE6_clEvEUlN3c107complexIdEES9_E_St5arrayIPcLm3EEEEviT0_T1_$__internal_trig_reduction_slowpathd)
        /*0b18*/ 	.word	0x00000028


	//----- nvinfo : EIATTR_FRAME_SIZE
	.align		4
.L_527:
        /*0b1c*/ 	.byte	0x04, 0x11
        /*0b1e*/ 	.short	(.L_529 - .L_528)
	.align		4
.L_528:
        /*0b20*/ 	.word	index@($__internal_89_$__cuda_sm20_div_rn_f64_full)
        /*0b24*/ 	.word	0x00000028


	//----- nvinfo : EIATTR_FRAME_SIZE
	.align		4
.L_529:
        /*0b28*/ 	.byte	0x04, 0x11
        /*0b2a*/ 	.short	(.L_531 - .L_530)
	.align		4
.L_530:
        /*0b2c*/ 	.word	index@(_ZN2at6native29vectorized_elementwise_kernelILi4EZZZNS0_50_GLOBAL__N__2680c7bb_12_PowKernel_cu_7dd49032_316824pow_tensor_tensor_kernelERNS_18TensorIteratorBaseEENKUlvE_clEvENKUlvE6_clEvEUlN3c107complexIdEES9_E_St5arrayIPcLm3EEEEviT0_T1_)
        /*0b30*/ 	.word	0x00000028


	//----- nvinfo : EIATTR_REGCOUNT
	.align		4
.L_531:
        /*0b34*/ 	.byte	0x04, 0x2f
        /*0b36*/ 	.short	(.L_533 - .L_532)
	.align		4
.L_532:
        /*0b38*/ 	.word	index@(_ZN2at6native29vectorized_elementwise_kernelILi2EZZZNS0_50_GLOBAL__N__2680c7bb_12_PowKernel_cu_7dd49032_316824pow_tensor_tensor_kernelERNS_18TensorIteratorBaseEENKUlvE_clEvENKUlvE6_clEvEUlN3c107complexIdEES9_E_St5arrayIPcLm3EEEEviT0_T1_)
        /*0b3c*/ 	.word	0x0000006e


	//----- nvinfo : EIATTR_FRAME_SIZE
	.align		4
.L_533:
        /*0b40*/ 	.byte	0x04, 0x11
        /*0b42*/ 	.short	(.L_535 - .L_534)
	.align		4
.L_534:
        /*0b44*/ 	.word	index@($_ZN2at6native29vectorized_elementwise_kernelILi2EZZZNS0_50_GLOBAL__N__2680c7bb_12_PowKernel_cu_7dd49032_316824pow_tensor_tensor_kernelERNS_18TensorIteratorBaseEENKUlvE_clEvENKUlvE6_clEvEUlN3c107complexIdEES9_E_St5arrayIPcLm3EEEEviT0_T1_$__internal_trig_reduction_slowpathd)
        /*0b48*/ 	.word	0x00000028


	//----- nvinfo : EIATTR_FRAME_SIZE
	.align		4
.L_535:
        /*0b4c*/ 	.byte	0x04, 0x11
        /*0b4e*/ 	.short	(.L_537 - .L_536)
	.align		4
.L_536:
        /*0b50*/ 	.word	index@($__internal_88_$__cuda_sm20_div_rn_f64_full)
        /*0b54*/ 	.word	0x00000028


	//----- nvinfo : EIATTR_FRAME_SIZE
	.align		4
.L_537:
        /*0b58*/ 	.byte	0x04, 0x11
        /*0b5a*/ 	.short	(.L_539 - .L_538)
	.align		4
.L_538:
        /*0b5c*/ 	.word	index@(_ZN2at6native29vectorized_elementwise_kernelILi2EZZZNS0_50_GLOBAL__N__2680c7bb_12_PowKernel_cu_7dd49032_316824pow_tensor_tensor_kernelERNS_18TensorIteratorBaseEENKUlvE_clEvENKUlvE6_clEvEUlN3c107complexIdEES9_E_St5arrayIPcLm3EEEEviT0_T1_)
        /*0b60*/ 	.word	0x00000028


	//----- nvinfo : EIATTR_REGCOUNT
	.align		4
.L_539:
        /*0b64*/ 	.byte	0x04, 0x2f
        /*0b66*/ 	.short	(.L_541 - .L_540)
	.align		4
.L_540:
        /*0b68*/ 	.word	index@(_ZN2at6native27unrolled_elementwise_kernelIZZZNS0_50_GLOBAL__N__2680c7bb_12_PowKernel_cu_7dd49032_316824pow_tensor_tensor_kernelERNS_18TensorIteratorBaseEENKUlvE_clEvENKUlvE6_clEvEUlN3c107complexIdEES9_E_St5arrayIPcLm3EELi4E23TrivialOffsetCalculatorILi2EjESE_ILi1EjENS0_6memory15LoadWithoutCastENSH_16StoreWithoutCastEEEviT_T0_T2_T3_T4_T5_)
        /*0b6c*/ 	.word	0x00000042


	//----- nvinfo : EIATTR_FRAME_SIZE
	.align		4
.L_541:
        /*0b70*/ 	.byte	0x04, 0x11
        /*0b72*/ 	.short	(.L_543 - .L_542)
	.align		4
.L_542:
        /*0b74*/ 	.word	index@($_ZN2at6native27unrolled_elementwise_kernelIZZZNS0_50_GLOBAL__N__2680c7bb_12_PowKernel_cu_7dd49032_316824pow_tensor_tensor_kernelERNS_18TensorIteratorBaseEENKUlvE_clEvENKUlvE6_clEvEUlN3c107complexIdEES9_E_St5arrayIPcLm3EELi4E23TrivialOffsetCalculatorILi2EjESE_ILi1EjENS0_6memory15LoadWithoutCastENSH_16StoreWithoutCastEEEviT_T0_T2_T3_T4_T5_$__internal_trig_reduction_slowpathd)
        /*0b78*/ 	.word	0x00000028


	//----- nvinfo : EIATTR_FRAME_SIZE
	.align		4
.L_543:
        /*0b7c*/ 	.byte	0x04, 0x11
        /*0b7e*/ 	.short	(.L_545 - .L_544)
	.align		4
.L_544:
        /*0b80*/ 	.word	index@($__internal_87_$__cuda_sm20_div_rn_f64_full)
        /*0b84*/ 	.word	0x00000028


	//----- nvinfo : EIATTR_FRAME_SIZE
	.align		4
.L_545:
        /*0b88*/ 	.byte	0x04, 0x11
        /*0b8a*/ 	.short	(.L_547 - .L_546)
	.align		4
.L_546:
        /*0b8c*/ 	.word	index@(_ZN2at6native27unrolled_elementwise_kernelIZZZNS0_50_GLOBAL__N__2680c7bb_12_PowKernel_cu_7dd49032_316824pow_tensor_tensor_kernelERNS_18TensorIteratorBaseEENKUlvE_clEvENKUlvE6_clEvEUlN3c107complexIdEES9_E_St5arrayIPcLm3EELi4E23TrivialOffsetCalculatorILi2EjESE_ILi1EjENS0_6memory15LoadWithoutCastENSH_16StoreWithoutCastEEEviT_T0_T2_T3_T4_T5_)
        /*0b90*/ 	.word	0x00000028


	//----- nvinfo : EIATTR_REGCOUNT
	.align		4
.L_547:
        /*0b94*/ 	.byte	0x04, 0x2f
        /*0b96*/ 	.short	(.L_549 - .L_548)
	.align		4
.L_548:
        /*0b98*/ 	.word	index@(_ZN2at6native18elementwise_kernelILi128ELi2EZNS0_22gpu_kernel_impl_nocastIZZZNS0_50_GLOBAL__N__2680c7bb_12_PowKernel_cu_7dd49032_316824pow_tensor_tensor_kernelERNS_18TensorIteratorBaseEENKUlvE_clEvENKUlvE6_clEvEUlN3c107complexIdEESA_E_EEvS5_RKT_EUliE_EEviT1_)
        /*0b9c*/ 	.word	0x00000038


	//----- nvinfo : EIATTR_FRAME_SIZE
	.align		4
.L_549:
        /*0ba0*/ 	.byte	0x04, 0x11
        /*0ba2*/ 	.short	(.L_551 - .L_550)
	.align		4
.L_550:
        /*0ba4*/ 	.word	index@($_ZN2at6native18elementwise_kernelILi128ELi2EZNS0_22gpu_kernel_impl_nocastIZZZNS0_50_GLOBAL__N__2680c7bb_12_PowKernel_cu_7dd49032_316824pow_tensor_tensor_kernelERNS_18TensorIteratorBaseEENKUlvE_clEvENKUlvE6_clEvEUlN3c107complexIdEESA_E_EEvS5_RKT_EUliE_EEviT1_$__internal_trig_reduction_slowpathd)
        /*0ba8*/ 	.word	0x00000028


	//----- nvinfo : EIATTR_FRAME_SIZE
	.align		4
.L_551:
        /*0bac*/ 	.byte	0x04, 0x11
        /*0bae*/ 	.short	(.L_553 - .L_552)
	.align		4
.L_552:
        /*0bb0*/ 	.word	index@($__internal_86_$__cuda_sm20_div_rn_f64_full)
        /*0bb4*/ 	.word	0x00000028


	//----- nvinfo : EIATTR_FRAME_SIZE
	.align		4
.L_553:
        /*0bb8*/ 	.byte	0x04, 0x11
        /*0bba*/ 	.short	(.L_555 - .L_554)
	.align		4
.L_554:
        /*0bbc*/ 	.word	index@(_ZN2at6native18elementwise_kernelILi128ELi2EZNS0_22gpu_kernel_impl_nocastIZZZNS0_50_GLOBAL__N__2680c7bb_12_PowKernel_cu_7dd49032_316824pow_tensor_tensor_kernelERNS_18TensorIteratorBaseEENKUlvE_clEvENKUlvE6_clEvEUlN3c107complexIdEESA_E_EEvS5_RKT_EUliE_EEviT1_)
        /*0bc0*/ 	.word	0x00000028


	//----- nvinfo : EIATTR_REGCOUNT
	.align		4
.L_555:
        /*0bc4*/ 	.byte	0x04, 0x2f
        /*0bc6*/ 	.short	(.L_557 - .L_556)
	.align		4
.L_556:
        /*0bc8*/ 	.word	index@(_ZN2at6native27unrolled_elementwise_kernelIZZZNS0_50_GLOBAL__N__2680c7bb_12_PowKernel_cu_7dd49032_316824pow_tensor_tensor_kernelERNS_18TensorIteratorBaseEENKUlvE_clEvENKUlvE6_clEvEUlN3c107complexIdEES9_E_St5arrayIPcLm3EELi4E23TrivialOffsetCalculatorILi2EjESE_ILi1EjENS0_6memory12LoadWithCastILi2EEENSH_13StoreWithCastILi1EEEEEviT_T0_T2_T3_T4_T5_)
        /*0bcc*/ 	.word	0x00000047


	//----- nvinfo : EIATTR_FRAME_SIZE
	.align		4
.L_557:
        /*0bd0*/ 	.byte	0x04, 0x11
        /*0bd2*/ 	.short	(.L_559 - .L_558)
	.align		4
.L_558:
        /*0bd4*/ 	.word	index@($_ZN2at6native27unrolled_elementwise_kernelIZZZNS0_50_GLOBAL__N__2680c7bb_12_PowKernel_cu_7dd49032_316824pow_tensor_tensor_kernelERNS_18TensorIteratorBaseEENKUlvE_clEvENKUlvE6_clEvEUlN3c107complexIdEES9_E_St5arrayIPcLm3EELi4E23TrivialOffsetCalculatorILi2EjESE_ILi1EjENS0_6memory12LoadWithCastILi2EEENSH_13StoreWithCastILi1EEEEEviT_T0_T2_T3_T4_T5_$__internal_trig_reduction_slowpathd)
        /*0bd8*/ 	.word	0x00000028


	//----- nvinfo : EIATTR_FRAME_SIZE
	.align		4
.L_559:
        /*0bdc*/ 	.byte	0x04, 0x11
        /*0bde*/ 	.short	(.L_561 - .L_560)
	.align		4
.L_560:
        /*0be0*/ 	.word	index@($__internal_85_$__cuda_sm20_div_rn_f64_full)
        /*0be4*/ 	.word	0x00000028


	//----- nvinfo : EIATTR_FRAME_SIZE
	.align		4
.L_561:
        /*0be8*/ 	.byte	0x04, 0x11
        /*0bea*/ 	.short	(.L_563 - .L_562)
	.align		4
.L_562:
        /*0bec*/ 	.word	index@(_ZN2at6native27unrolled_elementwise_kernelIZZZNS0_50_GLOBAL__N__2680c7bb_12_PowKernel_cu_7dd49032_316824pow_tensor_tensor_kernelERNS_18TensorIteratorBaseEENKUlvE_clEvENKUlvE6_clEvEUlN3c107complexIdEES9_E_St5arrayIPcLm3EELi4E23TrivialOffsetCalculatorILi2EjESE_ILi1EjENS0_6memory12LoadWithCastILi2EEENSH_13StoreWithCastILi1EEEEEviT_T0_T2_T3_T4_T5_)
        /*0bf0*/ 	.word	0x00000028


	//----- nvinfo : EIATTR_REGCOUNT
	.align		4
.L_563:
        /*0bf4*/ 	.byte	0x04, 0x2f
        /*0bf6*/ 	.short	(.L_565 - .L_564)
	.align		4
.L_564:
        /*0bf8*/ 	.word	index@(_ZN2at6native18elementwise_kernelILi128ELi4EZNS0_15gpu_kernel_implIZZZNS0_50_GLOBAL__N__2680c7bb_12_PowKernel_cu_7dd49032_316824pow_tensor_tensor_kernelERNS_18TensorIteratorBaseEENKUlvE_clEvENKUlvE6_clEvEUlN3c107complexIdEESA_E_EEvS5_RKT_EUliE_EEviT1_)
        /*0bfc*/ 	.word	0x0000003c


	//----- nvinfo : EIATTR_FRAME_SIZE
	.align		4
.L_565:
        /*0c00*/ 	.byte	0x04, 0x11
        /*0c02*/ 	.short	(.L_567 - .L_566)
	.align		4
.L_566:
        /*0c04*/ 	.word	index@($_ZN2at6native18elementwise_kernelILi128ELi4EZNS0_15gpu_kernel_implIZZZNS0_50_GLOBAL__N__2680c7bb_12_PowKernel_cu_7dd49032_316824pow_tensor_tensor_kernelERNS_18TensorIteratorBaseEENKUlvE_clEvENKUlvE6_clEvEUlN3c107complexIdEESA_E_EEvS5_RKT_EUliE_EEviT1_$__internal_trig_reduction_slowpathd)
        /*0c08*/ 	.word	0x00000028


	//----- nvinfo : EIATTR_FRAME_SIZE
	.align		4
.L_567:
        /*0c0c*/ 	.byte	0x04, 0x11
        /*0c0e*/ 	.short	(.L_569 - .L_568)
	.align		4
.L_568:
        /*0c10*/ 	.word	index@($__internal_84_$__cuda_sm20_div_rn_f64_full)
        /*0c14*/ 	.word	0x00000028


	//----- nvinfo : EIATTR_FRAME_SIZE
	.align		4
.L_569:
        /*0c18*/ 	.byte	0x04, 0x11
        /*0c1a*/ 	.short	(.L_571 - .L_570)
	.align		4
.L_570:
        /*0c1c*/ 	.word	index@(_ZN2at6native18elementwise_kernelILi128ELi4EZNS0_15gpu_kernel_implIZZZNS0_50_GLOBAL__N__2680c7bb_12_PowKernel_cu_7dd49032_316824pow_tensor_tensor_kernelERNS_18TensorIteratorBaseEENKUlvE_clEvENKUlvE6_clEvEUlN3c107complexIdEESA_E_EEvS5_RKT_EUliE_EEviT1_)
        /*0c20*/ 	.word	0x00000028


	//----- nvinfo : EIATTR_REGCOUNT
	.align		4
.L_571:
        /*0c24*/ 	.byte	0x04, 0x2f
        /*0c26*/ 	.short	(.L_573 - .L_572)
	.align		4
.L_572:
        /*0c28*/ 	.word	index@(_ZN2at6native29vectorized_elementwise_kernelILi8EZNS0_50_GLOBAL__N__2680c7bb_12_PowKernel_cu_7dd49032_316822pow_scalar_tensor_implIfEEvRNS_18TensorIteratorBaseEN3c107complexIT_EEEUlNS7_IfEEE_St5arrayIPcLm2EEEEviT0_T1_)
        /*0c2c*/ 	.word	0x00000020


	//----- nvinfo : EIATTR_FRAME_SIZE
	.align		4
.L_573:
        /*0c30*/ 	.byte	0x04, 0x11
        /*0c32*/ 	.short	(.L_575 - .L_574)
	.align		4
.L_574:
        /*0c34*/ 	.word	index@(_ZN2at6native29vectorized_elementwise_kernelILi8EZNS0_50_GLOBAL__N__2680c7bb_12_PowKernel_cu_7dd49032_316822pow_scalar_tensor_implIfEEvRNS_18TensorIteratorBaseEN3c107complexIT_EEEUlNS7_IfEEE_St5arrayIPcLm2EEEEviT0_T1_)
        /*0c38*/ 	.word	0x00000000


	//----- nvinfo : EIATTR_REGCOUNT
	.align		4
.L_575:
        /*0c3c*/ 	.byte	0x04, 0x2f
        /*0c3e*/ 	.short	(.L_577 - .L_576)
	.align		4
.L_576:
        /*0c40*/ 	.word	index@(_ZN2at6native29vectorized_elementwise_kernelILi4EZNS0_50_GLOBAL__N__2680c7bb_12_PowKernel_cu_7dd49032_316822pow_scalar_tensor_implIfEEvRNS_18TensorIteratorBaseEN3c107complexIT_EEEUlNS7_IfEEE_St5arrayIPcLm2EEEEviT0_T1_)
        /*0c44*/ 	.word	0x00000020


	//----- nvinfo : EIATTR_FRAME_SIZE
	.align		4
.L_577:
        /*0c48*/ 	.byte	0x04, 0x11
        /*0c4a*/ 	.short	(.L_579 - .L_578)
	.align		4
.L_578:
        /*0c4c*/ 	.word	index@(_ZN2at6native29vectorized_elementwise_kernelILi4EZNS0_50_GLOBAL__N__2680c7bb_12_PowKernel_cu_7dd49032_316822pow_scalar_tensor_implIfEEvRNS_18TensorIteratorBaseEN3c107complexIT_EEEUlNS7_IfEEE_St5arrayIPcLm2EEEEviT0_T1_)
        /*0c50*/ 	.word	0x00000000


	//----- nvinfo : EIATTR_REGCOUNT
	.align		4
.L_579:
        /*0c54*/ 	.byte	0x04, 0x2f
        /*0c56*/ 	.short	(.L_581 - .L_580)
	.align		4
.L_580:
        /*0c58*/ 	.word	index@(_ZN2at6native29vectorized_elementwise_kernelILi2EZNS0_50_GLOBAL__N__2680c7bb_12_PowKernel_cu_7dd49032_316822pow_scalar_tensor_implIfEEvRNS_18TensorIteratorBaseEN3c107complexIT_EEEUlNS7_IfEEE_St5arrayIPcLm2EEEEviT0_T1_)
        /*0c5c*/ 	.word	0x00000020


	//----- nvinfo : EIATTR_FRAME_SIZE
	.align		4
.L_581:
        /*0c60*/ 	.byte	0x04, 0x11
        /*0c62*/ 	.short	(.L_583 - .L_582)
	.align		4
.L_582:
        /*0c64*/ 	.word	index@(_ZN2at6native29vectorized_elementwise_kernelILi2EZNS0_50_GLOBAL__N__2680c7bb_12_PowKernel_cu_7dd49032_316822pow_scalar_tensor_implIfEEvRNS_18TensorIteratorBaseEN3c107complexIT_EEEUlNS7_IfEEE_St5arrayIPcLm2EEEEviT0_T1_)
        /*0c68*/ 	.word	0x00000000


	//----- nvinfo : EIATTR_REGCOUNT
	.align		4
.L_583:
        /*0c6c*/ 	.byte	0x04, 0x2f
        /*0c6e*/ 	.short	(.L_585 - .L_584)
	.align		4
.L_584:
        /*0c70*/ 	.word	index@(_ZN2at6native27unrolled_elementwise_kernelIZNS0_50_GLOBAL__N__2680c7bb_12_PowKernel_cu_7dd49032_316822pow_scalar_tensor_implIfEEvRNS_18TensorIteratorBaseEN3c107complexIT_EEEUlNS7_IfEEE_St5arrayIPcLm2EELi4E23TrivialOffsetCalculatorILi1EjESG_NS0_6memory15LoadWithoutCastENSH_16StoreWithoutCastEEEviS8_T0_T2_T3_T4_T5_)
        /*0c74*/ 	.word	0x0000001a


	//----- nvinfo : EIATTR_FRAME_SIZE
	.align		4
.L_585:
        /*0c78*/ 	.byte	0x04, 0x11
        /*0c7a*/ 	.short	(.L_587 - .L_586)
	.align		4
.L_586:
        /*0c7c*/ 	.word	index@(_ZN2at6native27unrolled_elementwise_kernelIZNS0_50_GLOBAL__N__2680c7bb_12_PowKernel_cu_7dd49032_316822pow_scalar_tensor_implIfEEvRNS_18TensorIteratorBaseEN3c107complexIT_EEEUlNS7_IfEEE_St5arrayIPcLm2EELi4E23TrivialOffsetCalculatorILi1EjESG_NS0_6memory15LoadWithoutCastENSH_16StoreWithoutCastEEEviS8_T0_T2_T3_T4_T5_)
        /*0c80*/ 	.word	0x00000000


	//----- nvinfo : EIATTR_REGCOUNT
	.align		4
.L_587:
        /*0c84*/ 	.byte	0x04, 0x2f
        /*0c86*/ 	.short	(.L_589 - .L_588)
	.align		4
.L_588:
        /*0c88*/ 	.word	index@(_ZN2at6native18elementwise_kernelILi128ELi2EZNS0_22gpu_kernel_impl_nocastIZNS0_50_GLOBAL__N__2680c7bb_12_PowKernel_cu_7dd49032_316822pow_scalar_tensor_implIfEEvRNS_18TensorIteratorBaseEN3c107complexIT_EEEUlNS8_IfEEE_EEvS6_RKS9_EUliE_EEviT1_)
        /*0c8c*/ 	.word	0x00000012


	//----- nvinfo : EIATTR_FRAME_SIZE
	.align		4
.L_589:
        /*0c90*/ 	.byte	0x04, 0x11
        /*0c92*/ 	.short	(.L_591 - .L_590)
	.align		4
.L_590:
        /*0c94*/ 	.word	index@(_ZN2at6native18elementwise_kernelILi128ELi2EZNS0_22gpu_kernel_impl_nocastIZNS0_50_GLOBAL__N__2680c7bb_12_PowKernel_cu_7dd49032_316822pow_scalar_tensor_implIfEEvRNS_18TensorIteratorBaseEN3c107complexIT_EEEUlNS8_IfEEE_EEvS6_RKS9_EUliE_EEviT1_)
        /*0c98*/ 	.word	0x00000000


	//----- nvinfo : EIATTR_REGCOUNT
	.align		4
.L_591:
        /*0c9c*/ 	.byte	0x04, 0x2f
        /*0c9e*/ 	.short	(.L_593 - .L_592)
	.align		4
.L_592:
        /*0ca0*/ 	.word	index@(_ZN2at6native27unrolled_elementwise_kernelIZNS0_50_GLOBAL__N__2680c7bb_12_PowKernel_cu_7dd49032_316822pow_scalar_tensor_implIfEEvRNS_18TensorIteratorBaseEN3c107complexIT_EEEUlNS7_IfEEE_St5arrayIPcLm2EELi4E23TrivialOffsetCalculatorILi1EjESG_NS0_6memory12LoadWithCastILi1EEENSH_13StoreWithCastILi1EEEEEviS8_T0_T2_T3_T4_T5_)
        /*0ca4*/ 	.word	0x00000020


	//----- nvinfo : EIATTR_FRAME_SIZE
	.align		4
.L_593:
        /*0ca8*/ 	.byte	0x04, 0x11
        /*0caa*/ 	.short	(.L_595 - .L_594)
	.align		4
.L_594:
        /*0cac*/ 	.word	index@(_ZN2at6native27unrolled_elementwise_kernelIZNS0_50_GLOBAL__N__2680c7bb_12_PowKernel_cu_7dd49032_316822pow_scalar_tensor_implIfEEvRNS_18TensorIteratorBaseEN3c107complexIT_EEEUlNS7_IfEEE_St5arrayIPcLm2EELi4E23TrivialOffsetCalculatorILi1EjESG_NS0_6memory12LoadWithCastILi1EEENSH_13StoreWithCastILi1EEEEEviS8_T0_T2_T3_T4_T5_)
        /*0cb0*/ 	.word	0x00000000


	//----- nvinfo : EIATTR_REGCOUNT
	.align		4
.L_595:
        /*0cb4*/ 	.byte	0x04, 0x2f
        /*0cb6*/ 	.short	(.L_597 - .L_596)
	.align		4
.L_596:
        /*0cb8*/ 	.word	index@(_ZN2at6native18elementwise_kernelILi128ELi4EZNS0_15gpu_kernel_implIZNS0_50_GLOBAL__N__2680c7bb_12_PowKernel_cu_7dd49032_316822pow_scalar_tensor_implIfEEvRNS_18TensorIteratorBaseEN3c107complexIT_EEEUlNS8_IfEEE_EEvS6_RKS9_EUliE_EEviT1_)
        /*0cbc*/ 	.word	0x0000001a


	//----- nvinfo : EIATTR_FRAME_SIZE
	.align		4
.L_597:
        /*0cc0*/ 	.byte	0x04, 0x11
        /*0cc2*/ 	.short	(.L_599 - .L_598)
	.align		4
.L_598:
        /*0cc4*/ 	.word	index@(_ZN2at6native18elementwise_kernelILi128ELi4EZNS0_15gpu_kernel_implIZNS0_50_GLOBAL__N__2680c7bb_12_PowKernel_cu_7dd49032_316822pow_scalar_tensor_implIfEEvRNS_18TensorIteratorBaseEN3c107complexIT_EEEUlNS8_IfEEE_EEvS6_RKS9_EUliE_EEviT1_)
        /*0cc8*/ 	.word	0x00000000


	//----- nvinfo : EIATTR_REGCOUNT
	.align		4
.L_599:
        /*0ccc*/ 	.byte	0x04, 0x2f
        /*0cce*/ 	.short	(.L_601 - .L_600)
	.align		4
.L_600:
        /*0cd0*/ 	.word	index@(_ZN2at6native29vectorized_elementwise_kernelILi8EZZZNS0_50_GLOBAL__N__2680c7bb_12_PowKernel_cu_7dd49032_316824pow_tensor_tensor_kernelERNS_18TensorIteratorBaseEENKUlvE_clEvENKUlvE7_clEvEUlN3c107complexIfEES9_E_St5arrayIPcLm3EEEEviT0_T1_)
        /*0cd4*/ 	.word	0x00000037


	//----- nvinfo : EIATTR_FRAME_SIZE
	.align		4
.L_601:
        /*0cd8*/ 	.byte	0x04, 0x11
        /*0cda*/ 	.short	(.L_603 - .L_602)
	.align		4
.L_602:
        /*0cdc*/ 	.word	index@($__internal_83_$__cuda_sm3x_div_rn_ftz_f32_slowpath)
        /*0ce0*/ 	.word	0x00000000


	//----- nvinfo : EIATTR_FRAME_SIZE
	.align		4
.L_603:
        /*0ce4*/ 	.byte	0x04, 0x11
        /*0ce6*/ 	.short	(.L_605 - .L_604)
	.align		4
.L_604:
        /*0ce8*/ 	.word	index@(_ZN2at6native29vectorized_elementwise_kernelILi8EZZZNS0_50_GLOBAL__N__2680c7bb_12_PowKernel_cu_7dd49032_316824pow_tensor_tensor_kernelERNS_18TensorIteratorBaseEENKUlvE_clEvENKUlvE7_clEvEUlN3c107complexIfEES9_E_St5arrayIPcLm3EEEEviT0_T1_)
        /*0cec*/ 	.word	0x00000000


	//----- nvinfo : EIATTR_REGCOUNT
	.align		4
.L_605:
        /*0cf0*/ 	.byte	0x04, 0x2f
        /*0cf2*/ 	.short	(.L_607 - .L_606)
	.align		4
.L_606:
        /*0cf4*/ 	.word	index@(_ZN2at6native29vectorized_elementwise_kernelILi4EZZZNS0_50_GLOBAL__N__2680c7bb_12_PowKernel_cu_7dd49032_316824pow_tensor_tensor_kernelERNS_18TensorIteratorBaseEENKUlvE_clEvENKUlvE7_clEvEUlN3c107complexIfEES9_E_St5arrayIPcLm3EEEEviT0_T1_)
        /*0cf8*/ 	.word	0x00000037


	//----- nvinfo : EIATTR_FRAME_SIZE
	.align		4
.L_607:
        /*0cfc*/ 	.byte	0x04, 0x11
        /*0cfe*/ 	.short	(.L_609 - .L_608)
	.align		4
.L_608:
        /*0d00*/ 	.word	index@($__internal_82_$__cuda_sm3x_div_rn_ftz_f32_slowpath)
        /*0d04*/ 	.word	0x00000000


	//----- nvinfo : EIATTR_FRAME_SIZE
	.align		4
.L_609:
        /*0d08*/ 	.byte	0x04, 0x11
        /*0d0a*/ 	.short	(.L_611 - .L_610)
	.align		4
.L_610:
        /*0d0c*/ 	.word	index@(_ZN2at6native29vectorized_elementwise_kernelILi4EZZZNS0_50_GLOBAL__N__2680c7bb_12_PowKernel_cu_7dd49032_316824pow_tensor_tensor_kernelERNS_18TensorIteratorBaseEENKUlvE_clEvENKUlvE7_clEvEUlN3c107complexIfEES9_E_St5arrayIPcLm3EEEEviT0_T1_)
        /*0d10*/ 	.word	0x00000000


	//----- nvinfo : EIATTR_REGCOUNT
	.align		4
.L_611:
        /*0d14*/ 	.byte	0x04, 0x2f
        /*0d16*/ 	.short	(.L_613 - .L_612)
	.align		4
.L_612:
        /*0d18*/ 	.word	index@(_ZN2at6native29vectorized_elementwise_kernelILi2EZZZNS0_50_GLOBAL__N__2680c7bb_12_PowKernel_cu_7dd49032_316824pow_tensor_tensor_kernelERNS_18TensorIteratorBaseEENKUlvE_clEvENKUlvE7_clEvEUlN3c107complexIfEES9_E_St5arrayIPcLm3EEEEviT0_T1_)
        /*0d1c*/ 	.word	0x00000037


	//----- nvinfo : EIATTR_FRAME_SIZE
	.align		4
.L_613:
        /*0d20*/ 	.byte	0x04, 0x11
        /*0d22*/ 	.short	(.L_615 - .L_614)
	.align		4
.L_614:
        /*0d24*/ 	.word	index@($__internal_81_$__cuda_sm3x_div_rn_ftz_f32_slowpath)
        /*0d28*/ 	.word	0x00000000


	//----- nvinfo : EIATTR_FRAME_SIZE
	.align		4
.L_615:
        /*0d2c*/ 	.byte	0x04, 0x11
        /*0d2e*/ 	.short	(.L_617 - .L_616)
	.align		4
.L_616:
        /*0d30*/ 	.word	index@(_ZN2at6native29vectorized_elementwise_kernelILi2EZZZNS0_50_GLOBAL__N__2680c7bb_12_PowKernel_cu_7dd49032_316824pow_tensor_tensor_kernelERNS_18TensorIteratorBaseEENKUlvE_clEvENKUlvE7_clEvEUlN3c107complexIfEES9_E_St5arrayIPcLm3EEEEviT0_T1_)
        /*0d34*/ 	.word	0x00000000


	//----- nvinfo : EIATTR_REGCOUNT
	.align		4
.L_617:
        /*0d38*/ 	.byte	0x04, 0x2f
        /*0d3a*/ 	.short	(.L_619 - .L_618)
	.align		4
.L_618:
        /*0d3c*/ 	.word	index@(_ZN2at6native27unrolled_elementwise_kernelIZZZNS0_50_GLOBAL__N__2680c7bb_12_PowKernel_cu_7dd49032_316824pow_tensor_tensor_kernelERNS_18TensorIteratorBaseEENKUlvE_clEvENKUlvE7_clEvEUlN3c107complexIfEES9_E_St5arrayIPcLm3EELi4E23TrivialOffsetCalculatorILi2EjESE_ILi1EjENS0_6memory15LoadWithoutCastENSH_16StoreWithoutCastEEEviT_T0_T2_T3_T4_T5_)
        /*0d40*/ 	.word	0x00000026


	//----- nvinfo : EIATTR_FRAME_SIZE
	.align		4
.L_619:
        /*0d44*/ 	.byte	0x04, 0x11
        /*0d46*/ 	.short	(.L_621 - .L_620)
	.align		4
.L_620:
        /*0d48*/ 	.word	index@($__internal_80_$__cuda_sm3x_div_rn_ftz_f32_slowpath)
        /*0d4c*/ 	.word	0x00000000


	//----- nvinfo : EIATTR_FRAME_SIZE
	.align		4
.L_621:
        /*0d50*/ 	.byte	0x04, 0x11
        /*0d52*/ 	.short	(.L_623 - .L_622)
	.align		4
.L_622:
        /*0d54*/ 	.word	index@(_ZN2at6native27unrolled_elementwise_kernelIZZZNS0_50_GLOBAL__N__2680c7bb_12_PowKernel_cu_7dd49032_316824pow_tensor_tensor_kernelERNS_18TensorIteratorBaseEENKUlvE_clEvENKUlvE7_clEvEUlN3c107complexIfEES9_E_St5arrayIPcLm3EELi4E23TrivialOffsetCalculatorILi2EjESE_ILi1EjENS0_6memory15LoadWithoutCastENSH_16StoreWithoutCastEEEviT_T0_T2_T3_T4_T5_)
        /*0d58*/ 	.word	0x00000000


	//----- nvinfo : EIATTR_REGCOUNT
	.align		4
.L_623:
        /*0d5c*/ 	.byte	0x04, 0x2f
        /*0d5e*/ 	.short	(.L_625 - .L_624)
	.align		4
.L_624:
        /*0d60*/ 	.word	index@(_ZN2at6native18elementwise_kernelILi128ELi2EZNS0_22gpu_kernel_impl_nocastIZZZNS0_50_GLOBAL__N__2680c7bb_12_PowKernel_cu_7dd49032_316824pow_tensor_tensor_kernelERNS_18TensorIteratorBaseEENKUlvE_clEvENKUlvE7_clEvEUlN3c107complexIfEESA_E_EEvS5_RKT_EUliE_EEviT1_)
        /*0d64*/ 	.word	0x00000020


	//----- nvinfo : EIATTR_FRAME_SIZE
	.align		4
.L_625:
        /*0d68*/ 	.byte	0x04, 0x11
        /*0d6a*/ 	.short	(.L_627 - .L_626)
	.align		4
.L_626:
        /*0d6c*/ 	.word	index@($__internal_79_$__cuda_sm3x_div_rn_ftz_f32_slowpath)
        /*0d70*/ 	.word	0x00000000


	//----- nvinfo : EIATTR_FRAME_SIZE
	.align		4
.L_627:
        /*0d74*/ 	.byte	0x04, 0x11
        /*0d76*/ 	.short	(.L_629 - .L_628)
	.align		4
.L_628:
        /*0d78*/ 	.word	index@(_ZN2at6native18elementwise_kernelILi128ELi2EZNS0_22gpu_kernel_impl_nocastIZZZNS0_50_GLOBAL__N__2680c7bb_12_PowKernel_cu_7dd49032_316824pow_tensor_tensor_kernelERNS_18TensorIteratorBaseEENKUlvE_clEvENKUlvE7_clEvEUlN3c107complexIfEESA_E_EEvS5_RKT_EUliE_EEviT1_)
        /*0d7c*/ 	.word	0x00000000


	//----- nvinfo : EIATTR_REGCOUNT
	.align		4
.L_629:
        /*0d80*/ 	.byte	0x04, 0x2f
        /*0d82*/ 	.short	(.L_631 - .L_630)
	.align		4
.L_630:
        /*0d84*/ 	.word	index@(_ZN2at6native27unrolled_elementwise_kernelIZZZNS0_50_GLOBAL__N__2680c7bb_12_PowKernel_cu_7dd49032_316824pow_tensor_tensor_kernelERNS_18TensorIteratorBaseEENKUlvE_clEvENKUlvE7_clEvEUlN3c107complexIfEES9_E_St5arrayIPcLm3EELi4E23TrivialOffsetCalculatorILi2EjESE_ILi1EjENS0_6memory12LoadWithCastILi2EEENSH_13StoreWithCastILi1EEEEEviT_T0_T2_T3_T4_T5_)
        /*0d88*/ 	.word	0x00000028


	//----- nvinfo : EIATTR_FRAME_SIZE
	.align		4
.L_631:
        /*0d8c*/ 	.byte	0x04, 0x11
        /*0d8e*/ 	.short	(.L_633 - .L_632)
	.align		4
.L_632:
        /*0d90*/ 	.word	index@($__internal_78_$__cuda_sm3x_div_rn_ftz_f32_slowpath)
        /*0d94*/ 	.word	0x00000000


	//----- nvinfo : EIATTR_FRAME_SIZE
	.align		4
.L_633:
        /*0d98*/ 	.byte	0x04, 0x11
        /*0d9a*/ 	.short	(.L_635 - .L_634)
	.align		4
.L_634:
        /*0d9c*/ 	.word	index@(_ZN2at6native27unrolled_elementwise_kernelIZZZNS0_50_GLOBAL__N__2680c7bb_12_PowKernel_cu_7dd49032_316824pow_tensor_tensor_kernelERNS_18TensorIteratorBaseEENKUlvE_clEvENKUlvE7_clEvEUlN3c107complexIfEES9_E_St5arrayIPcLm3EELi4E23TrivialOffsetCalculatorILi2EjESE_ILi1EjENS0_6memory12LoadWithCastILi2EEENSH_13StoreWithCastILi1EEEEEviT_T0_T2_T3_T4_T5_)
        /*0da0*/ 	.word	0x00000000


	//----- nvinfo : EIATTR_REGCOUNT
	.align		4
.L_635:
        /*0da4*/ 	.byte	0x04, 0x2f
        /*0da6*/ 	.short	(.L_637 - .L_636)
	.align		4
.L_636:
        /*0da8*/ 	.word	index@(_ZN2at6native18elementwise_kernelILi128ELi4EZNS0_15gpu_kernel_implIZZZNS0_50_GLOBAL__N__2680c7bb_12_PowKernel_cu_7dd49032_316824pow_tensor_tensor_kernelERNS_18TensorIteratorBaseEENKUlvE_clEvENKUlvE7_clEvEUlN3c107complexIfEESA_E_EEvS5_RKT_EUliE_EEviT1_)
        /*0dac*/ 	.word	0x00000022


	//----- nvinfo : EIATTR_FRAME_SIZE
	.align		4
.L_637:
        /*0db0*/ 	.byte	0x04, 0x11
        /*0db2*/ 	.short	(.L_639 - .L_638)
	.align		4
.L_638:
        /*0db4*/ 	.word	index@($__internal_77_$__cuda_sm3x_div_rn_ftz_f32_slowpath)
        /*0db8*/ 	.word	0x00000000


	//----- nvinfo : EIATTR_FRAME_SIZE
	.align		4
.L_639:
        /*0dbc*/ 	.byte	0x04, 0x11
        /*0dbe*/ 	.short	(.L_641 - .L_640)
	.align		4
.L_640:
        /*0dc0*/ 	.word	index@(_ZN2at6native18elementwise_kernelILi128ELi4EZNS0_15gpu_kernel_implIZZZNS0_50_GLOBAL__N__2680c7bb_12_PowKernel_cu_7dd49032_316824pow_tensor_tensor_kernelERNS_18TensorIteratorBaseEENKUlvE_clEvENKUlvE7_clEvEUlN3c107complexIfEESA_E_EEvS5_RKT_EUliE_EEviT1_)
        /*0dc4*/ 	.word	0x00000000


	//----- nvinfo : EIATTR_REGCOUNT
	.align		4
.L_641:
        /*0dc8*/ 	.byte	0x04, 0x2f
        /*0dca*/ 	.short	(.L_643 - .L_642)
	.align		4
.L_642:
        /*0dcc*/ 	.word	index@(_ZN2at6native29vectorized_elementwise_kernelILi8EZNS0_50_GLOBAL__N__2680c7bb_12_PowKernel_cu_7dd49032_316822pow_scalar_tensor_implIN3c104HalfEEEvRNS_18TensorIteratorBaseET_EUlS5_E_St5arrayIPcLm2EEEEviT0_T1_)
        /*0dd0*/ 	.word	0x00000020


	//----- nvinfo : EIATTR_FRAME_SIZE
	.align		4
.L_643:
        /*0dd4*/ 	.byte	0x04, 0x11
        /*0dd6*/ 	.short	(.L_645 - .L_644)
	.align		4
.L_644:
        /*0dd8*/ 	.word	index@(_ZN2at6native29vectorized_elementwise_kernelILi8EZNS0_50_GLOBAL__N__2680c7bb_12_PowKernel_cu_7dd49032_316822pow_scalar_tensor_implIN3c104HalfEEEvRNS_18TensorIteratorBaseET_EUlS5_E_St5arrayIPcLm2EEEEviT0_T1_)
        /*0ddc*/ 	.word	0x00000000


	//----- nvinfo : EIATTR_REGCOUNT
	.align		4
.L_645:
        /*0de0*/ 	.byte	0x04, 0x2f
        /*0de2*/ 	.short	(.L_647 - .L_646)
	.align		4
.L_646:
        /*0de4*/ 	.word	index@(_ZN2at6native29vectorized_elementwise_kernelILi4EZNS0_50_GLOBAL__N__2680c7bb_12_PowKernel_cu_7dd49032_316822pow_scalar_tensor_implIN3c104HalfEEEvRNS_18TensorIteratorBaseET_EUlS5_E_St5arrayIPcLm2EEEEviT0_T1_)
        /*0de8*/ 	.word	0x00000020


	//----- nvinfo : EIATTR_FRAME_SIZE
	.align		4
.L_647:
        /*0dec*/ 	.byte	0x04, 0x11
        /*0dee*/ 	.short	(.L_649 - .L_648)
	.align		4
.L_648:
        /*0df0*/ 	.word	index@(_ZN2at6native29vectorized_elementwise_kernelILi4EZNS0_50_GLOBAL__N__2680c7bb_12_PowKernel_cu_7dd49032_316822pow_scalar_tensor_implIN3c104HalfEEEvRNS_18TensorIteratorBaseET_EUlS5_E_St5arrayIPcLm2EEEEviT0_T1_)
        /*0df4*/ 	.word	0x00000000


	//----- nvinfo : EIATTR_REGCOUNT
	.align		4
.L_649:
        /*0df8*/ 	.byte	0x04, 0x2f
        /*0dfa*/ 	.short	(.L_651 - .L_650)
	.align		4
.L_650:
        /*0dfc*/ 	.word	index@(_ZN2at6native29vectorized_elementwise_kernelILi2EZNS0_50_GLOBAL__N__2680c7bb_12_PowKernel_cu_7dd49032_316822pow_scalar_tensor_implIN3c104HalfEEEvRNS_18TensorIteratorBaseET_EUlS5_E_St5arrayIPcLm2EEEEviT0_T1_)
        /*0e00*/ 	.word	0x00000020


	//----- nvinfo : EIATTR_FRAME_SIZE
	.align		4
.L_651:
        /*0e04*/ 	.byte	0x04, 0x11
        /*0e06*/ 	.short	(.L_653 - .L_652)
	.align		4
.L_652:
        /*0e08*/ 	.word	index@(_ZN2at6native29vectorized_elementwise_kernelILi2EZNS0_50_GLOBAL__N__2680c7bb_12_PowKernel_cu_7dd49032_316822pow_scalar_tensor_implIN3c104HalfEEEvRNS_18TensorIteratorBaseET_EUlS5_E_St5arrayIPcLm2EEEEviT0_T1_)
        /*0e0c*/ 	.word	0x00000000


	//----- nvinfo : EIATTR_REGCOUNT
	.align		4
.L_653:
        /*0e10*/ 	.byte	0x04, 0x2f
        /*0e12*/ 	.short	(.L_655 - .L_654)
	.align		4
.L_654:
        /*0e14*/ 	.word	index@(_ZN2at6native27unrolled_elementwise_kernelIZNS0_50_GLOBAL__N__2680c7bb_12_PowKernel_cu_7dd49032_316822pow_scalar_tensor_implIN3c104HalfEEEvRNS_18TensorIteratorBaseET_EUlS5_E_St5arrayIPcLm2EELi4E23TrivialOffsetCalculatorILi1EjESE_NS0_6memory15LoadWithoutCastENSF_16StoreWithoutCastEEEviS8_T0_T2_T3_T4_T5_)
        /*0e18*/ 	.word	0x00000016


	//----- nvinfo : EIATTR_FRAME_SIZE
	.align		4
.L_655:
        /*0e1c*/ 	.byte	0x04, 0x11
        /*0e1e*/ 	.short	(.L_657 - .L_656)
	.align		4
.L_656:
        /*0e20*/ 	.word	index@(_ZN2at6native27unrolled_elementwise_kernelIZNS0_50_GLOBAL__N__2680c7bb_12_PowKernel_cu_7dd49032_316822pow_scalar_tensor_implIN3c104HalfEEEvRNS_18TensorIteratorBaseET_EUlS5_E_St5arrayIPcLm2EELi4E23TrivialOffsetCalculatorILi1EjESE_NS0_6memory15LoadWithoutCastENSF_16StoreWithoutCastEEEviS8_T0_T2_T3_T4_T5_)
        /*0e24*/ 	.word	0x00000000


	//----- nvinfo : EIATTR_REGCOUNT
	.align		4
.L_657:
        /*0e28*/ 	.byte	0x04, 0x2f
        /*0e2a*/ 	.short	(.L_659 - .L_658)
	.align		4
.L_658:
        /*0e2c*/ 	.word	index@(_ZN2at6native18elementwise_kernelILi128ELi4EZNS0_22gpu_kernel_impl_nocastIZNS0_50_GLOBAL__N__2680c7bb_12_PowKernel_cu_7dd49032_316822pow_scalar_tensor_implIN3c104HalfEEEvRNS_18TensorIteratorBaseET_EUlS6_E_EEvS8_RKS9_EUliE_EEviT1_)
        /*0e30*/ 	.word	0x00000012


	//----- nvinfo : EIATTR_FRAME_SIZE
	.align		4
.L_659:
        /*0e34*/ 	.byte	0x04, 0x11
        /*0e36*/ 	.short	(.L_661 - .L_660)
	.align		4
.L_660:
        /*0e38*/ 	.word	index@(_ZN2at6native18elementwise_kernelILi128ELi4EZNS0_22gpu_kernel_impl_nocastIZNS0_50_GLOBAL__N__2680c7bb_12_PowKernel_cu_7dd49032_316822pow_scalar_tensor_implIN3c104HalfEEEvRNS_18TensorIteratorBaseET_EUlS6_E_EEvS8_RKS9_EUliE_EEviT1_)
        /*0e3c*/ 	.word	0x00000000


	//----- nvinfo : EIATTR_REGCOUNT
	.align		4
.L_661:
        /*0e40*/ 	.byte	0x04, 0x2f
        /*0e42*/ 	.short	(.L_663 - .L_662)
	.align		4
.L_662:
        /*0e44*/ 	.word	index@(_ZN2at6native27unrolled_elementwise_kernelIZNS0_50_GLOBAL__N__2680c7bb_12_PowKernel_cu_7dd49032_316822pow_scalar_tensor_implIN3c104HalfEEEvRNS_18TensorIteratorBaseET_EUlS5_E_St5arrayIPcLm2EELi4E23TrivialOffsetCalculatorILi1EjESE_NS0_6memory12LoadWithCastILi1EEENSF_13StoreWithCastILi1EEEEEviS8_T0_T2_T3_T4_T5_)
        /*0e48*/ 	.word	0x0000001e


	//----- nvinfo : EIATTR_FRAME_SIZE
	.align		4
.L_663:
        /*0e4c*/ 	.byte	0x04, 0x11
        /*0e4e*/ 	.short	(.L_665 - .L_664)
	.align		4
.L_664:
        /*0e50*/ 	.word	index@(_ZN2at6native27unrolled_elementwise_kernelIZNS0_50_GLOBAL__N__2680c7bb_12_PowKernel_cu_7dd49032_316822pow_scalar_tensor_implIN3c104HalfEEEvRNS_18TensorIteratorBaseET_EUlS5_E_St5arrayIPcLm2EELi4E23TrivialOffsetCalculatorILi1EjESE_NS0_6memory12LoadWithCastILi1EEENSF_13StoreWithCastILi1EEEEEviS8_T0_T2_T3_T4_T5_)
        /*0e54*/ 	.word	0x00000000


	//----- nvinfo : EIATTR_REGCOUNT
	.align		4
.L_665:
        /*0e58*/ 	.byte	0x04, 0x2f
        /*0e5a*/ 	.short	(.L_667 - .L_666)
	.align		4
.L_666:
        /*0e5c*/ 	.word	index@(_ZN2at6native18elementwise_kernelILi128ELi4EZNS0_15gpu_kernel_implIZNS0_50_GLOBAL__N__2680c7bb_12_PowKernel_cu_7dd49032_316822pow_scalar_tensor_implIN3c104HalfEEEvRNS_18TensorIteratorBaseET_EUlS6_E_EEvS8_RKS9_EUliE_EEviT1_)
        /*0e60*/ 	.word	0x0000001a


	//----- nvinfo : EIATTR_FRAME_SIZE
	.align		4
.L_667:
        /*0e64*/ 	.byte	0x04, 0x11
        /*0e66*/ 	.short	(.L_669 - .L_668)
	.align		4
.L_668:
        /*0e68*/ 	.word	index@(_ZN2at6native18elementwise_kernelILi128ELi4EZNS0_15gpu_kernel_implIZNS0_50_GLOBAL__N__2680c7bb_12_PowKernel_cu_7dd49032_316822pow_scalar_tensor_implIN3c104HalfEEEvRNS_18TensorIteratorBaseET_EUlS6_E_EEvS8_RKS9_EUliE_EEviT1_)
        /*0e6c*/ 	.word	0x00000000


	//----- nvinfo : EIATTR_REGCOUNT
	.align		4
.L_669:
        /*0e70*/ 	.byte	0x04, 0x2f
        /*0e72*/ 	.short	(.L_671 - .L_670)
	.align		4
.L_670:
        /*0e74*/ 	.word	index@(_ZN2at6native29vectorized_elementwise_kernelILi8EZZZNS0_50_GLOBAL__N__2680c7bb_12_PowKernel_cu_7dd49032_316824pow_tensor_tensor_kernelERNS_18TensorIteratorBaseEENKUlvE_clEvENKUlvE8_clEvEUlN3c104HalfES8_E_St5arrayIPcLm3EEEEviT0_T1_)
        /*0e78*/ 	.word	0x00000028


	//----- nvinfo : EIATTR_FRAME_SIZE
	.align		4
.L_671:
        /*0e7c*/ 	.byte	0x04, 0x11
        /*0e7e*/ 	.short	(.L_673 - .L_672)
	.align		4
.L_672:
        /*0e80*/ 	.word	index@(_ZN2at6native29vectorized_elementwise_kernelILi8EZZZNS0_50_GLOBAL__N__2680c7bb_12_PowKernel_cu_7dd49032_316824pow_tensor_tensor_kernelERNS_18TensorIteratorBaseEENKUlvE_clEvENKUlvE8_clEvEUlN3c104HalfES8_E_St5arrayIPcLm3EEEEviT0_T1_)
        /*0e84*/ 	.word	0x00000000


	//----- nvinfo : EIATTR_REGCOUNT
	.align		4
.L_673:
        /*0e88*/ 	.byte	0x04, 0x2f
        /*0e8a*/ 	.short	(.L_675 - .L_674)
	.align		4
.L_674:
        /*0e8c*/ 	.word	index@(_ZN2at6native29vectorized_elementwise_kernelILi4EZZZNS0_50_GLOBAL__N__2680c7bb_12_PowKernel_cu_7dd49032_316824pow_tensor_tensor_kernelERNS_18TensorIteratorBaseEENKUlvE_clEvENKUlvE8_clEvEUlN3c104HalfES8_E_St5arrayIPcLm3EEEEviT0_T1_)
        /*0e90*/ 	.word	0x00000028


	//----- nvinfo : EIATTR_FRAME_SIZE
	.align		4
.L_675:
        /*0e94*/ 	.byte	0x04, 0x11
        /*0e96*/ 	.short	(.L_677 - .L_676)
	.align		4
.L_676:
        /*0e98*/ 	.word	index@(_ZN2at6native29vectorized_elementwise_kernelILi4EZZZNS0_50_GLOBAL__N__2680c7bb_12_PowKernel_cu_7dd49032_316824pow_tensor_tensor_kernelERNS_18TensorIteratorBaseEENKUlvE_clEvENKUlvE8_clEvEUlN3c104HalfES8_E_St5arrayIPcLm3EEEEviT0_T1_)
        /*0e9c*/ 	.word	0x00000000


	//----- nvinfo : EIATTR_REGCOUNT
	.align		4
.L_677:
        /*0ea0*/ 	.byte	0x04, 0x2f
        /*0ea2*/ 	.short	(.L_679 - .L_678)
	.align		4
.L_678:
        /*0ea4*/ 	.word	index@(_ZN2at6native29vectorized_elementwise_kernelILi2EZZZNS0_50_GLOBAL__N__2680c7bb_12_PowKernel_cu_7dd49032_316824pow_tensor_tensor_kernelERNS_18TensorIteratorBaseEENKUlvE_clEvENKUlvE8_clEvEUlN3c104HalfES8_E_St5arrayIPcLm3EEEEviT0_T1_)
        /*0ea8*/ 	.word	0x00000028


	//----- nvinfo : EIATTR_FRAME_SIZE
	.align		4
.L_679:
        /*0eac*/ 	.byte	0x04, 0x11
        /*0eae*/ 	.short	(.L_681 - .L_680)
	.align		4
.L_680:
        /*0eb0*/ 	.word	index@(_ZN2at6native29vectorized_elementwise_kernelILi2EZZZNS0_50_GLOBAL__N__2680c7bb_12_PowKernel_cu_7dd49032_316824pow_tensor_tensor_kernelERNS_18TensorIteratorBaseEENKUlvE_clEvENKUlvE8_clEvEUlN3c104HalfES8_E_St5arrayIPcLm3EEEEviT0_T1_)
        /*0eb4*/ 	.word	0x00000000


	//----- nvinfo : EIATTR_REGCOUNT
	.align		4
.L_681:
        /*0eb8*/ 	.byte	0x04, 0x2f
        /*0eba*/ 	.short	(.L_683 - .L_682)
	.align		4
.L_682:
        /*0ebc*/ 	.word	index@(_ZN2at6native27unrolled_elementwise_kernelIZZZNS0_50_GLOBAL__N__2680c7bb_12_PowKernel_cu_7dd49032_316824pow_tensor_tensor_kernelERNS_18TensorIteratorBaseEENKUlvE_clEvENKUlvE8_clEvEUlN3c104HalfES8_E_St5arrayIPcLm3EELi4E23TrivialOffsetCalculatorILi2EjESD_ILi1EjENS0_6memory15LoadWithoutCastENSG_16StoreWithoutCastEEEviT_T0_T2_T3_T4_T5_)
        /*0ec0*/ 	.word	0x0000001e


	//----- nvinfo : EIATTR_FRAME_SIZE
	.align		4
.L_683:
        /*0ec4*/ 	.byte	0x04, 0x11
        /*0ec6*/ 	.short	(.L_685 - .L_684)
	.align		4
.L_684:
        /*0ec8*/ 	.word	index@(_ZN2at6native27unrolled_elementwise_kernelIZZZNS0_50_GLOBAL__N__2680c7bb_12_PowKernel_cu_7dd49032_316824pow_tensor_tensor_kernelERNS_18TensorIteratorBaseEENKUlvE_clEvENKUlvE8_clEvEUlN3c104HalfES8_E_St5arrayIPcLm3EELi4E23TrivialOffsetCalculatorILi2EjESD_ILi1EjENS0_6memory15LoadWithoutCastENSG_16StoreWithoutCastEEEviT_T0_T2_T3_T4_T5_)
        /*0ecc*/ 	.word	0x00000000


	//----- nvinfo : EIATTR_REGCOUNT
	.align		4
.L_685:
        /*0ed0*/ 	.byte	0x04, 0x2f
        /*0ed2*/ 	.short	(.L_687 - .L_686)
	.align		4
.L_686:
        /*0ed4*/ 	.word	index@(_ZN2at6native18elementwise_kernelILi128ELi4EZNS0_22gpu_kernel_impl_nocastIZZZNS0_50_GLOBAL__N__2680c7bb_12_PowKernel_cu_7dd49032_316824pow_tensor_tensor_kernelERNS_18TensorIteratorBaseEENKUlvE_clEvENKUlvE8_clEvEUlN3c104HalfES9_E_EEvS5_RKT_EUliE_EEviT1_)
        /*0ed8*/ 	.word	0x00000012


	//----- nvinfo : EIATTR_FRAME_SIZE
	.align		4
.L_687:
        /*0edc*/ 	.byte	0x04, 0x11
        /*0ede*/ 	.short	(.L_689 - .L_688)
	.align		4
.L_688:
        /*0ee0*/ 	.word	index@(_ZN2at6native18elementwise_kernelILi128ELi4EZNS0_22gpu_kernel_impl_nocastIZZZNS0_50_GLOBAL__N__2680c7bb_12_PowKernel_cu_7dd49032_316824pow_tensor_tensor_kernelERNS_18TensorIteratorBaseEENKUlvE_clEvENKUlvE8_clEvEUlN3c104HalfES9_E_EEvS5_RKT_EUliE_EEviT1_)
        /*0ee4*/ 	.word	0x00000000


	//----- nvinfo : EIATTR_REGCOUNT
	.align		4
.L_689:
        /*0ee8*/ 	.byte	0x04, 0x2f
        /*0eea*/ 	.short	(.L_691 - .L_690)
	.align		4
.L_690:
        /*0eec*/ 	.word	index@(_ZN2at6native27unrolled_elementwise_kernelIZZZNS0_50_GLOBAL__N__2680c7bb_12_PowKernel_cu_7dd49032_316824pow_tensor_tensor_kernelERNS_18TensorIteratorBaseEENKUlvE_clEvENKUlvE8_clEvEUlN3c104HalfES8_E_St5arrayIPcLm3EELi4E23TrivialOffsetCalculatorILi2EjESD_ILi1EjENS0_6memory12LoadWithCastILi2EEENSG_13StoreWithCastILi1EEEEEviT_T0_T2_T3_T4_T5_)
        /*0ef0*/ 	.word	0x0000001e


	//----- nvinfo : EIATTR_FRAME_SIZE
	.align		4
.L_691:
        /*0ef4*/ 	.byte	0x04, 0x11
        /*0ef6*/ 	.short	(.L_693 - .L_692)
	.align		4
.L_692:
        /*0ef8*/ 	.word	index@(_ZN2at6native27unrolled_elementwise_kernelIZZZNS0_50_GLOBAL__N__2680c7bb_12_PowKernel_cu_7dd49032_316824pow_tensor_tensor_kernelERNS_18TensorIteratorBaseEENKUlvE_clEvENKUlvE8_clEvEUlN3c104HalfES8_E_St5arrayIPcLm3EELi4E23TrivialOffsetCalculatorILi2EjESD_ILi1EjENS0_6memory12LoadWithCastILi2EEENSG_13StoreWithCastILi1EEEEEviT_T0_T2_T3_T4_T5_)
        /*0efc*/ 	.word	0x00000000


	//----- nvinfo : EIATTR_REGCOUNT
	.align		4
.L_693:
        /*0f00*/ 	.byte	0x04, 0x2f
        /*0f02*/ 	.short	(.L_695 - .L_694)
	.align		4
.L_694:
        /*0f04*/ 	.word	index@(_ZN2at6native18elementwise_kernelILi128ELi4EZNS0_15gpu_kernel_implIZZZNS0_50_GLOBAL__N__2680c7bb_12_PowKernel_cu_7dd49032_316824pow_tensor_tensor_kernelERNS_18TensorIteratorBaseEENKUlvE_clEvENKUlvE8_clEvEUlN3c104HalfES9_E_EEvS5_RKT_EUliE_EEviT1_)
        /*0f08*/ 	.word	0x0000001a


	//----- nvinfo : EIATTR_FRAME_SIZE
	.align		4
.L_695:
        /*0f0c*/ 	.byte	0x04, 0x11
        /*0f0e*/ 	.short	(.L_697 - .L_696)
	.align		4
.L_696:
        /*0f10*/ 	.word	index@(_ZN2at6native18elementwise_kernelILi128ELi4EZNS0_15gpu_kernel_implIZZZNS0_50_GLOBAL__N__2680c7bb_12_PowKernel_cu_7dd49032_316824pow_tensor_tensor_kernelERNS_18TensorIteratorBaseEENKUlvE_clEvENKUlvE8_clEvEUlN3c104HalfES9_E_EEvS5_RKT_EUliE_EEviT1_)
        /*0f14*/ 	.word	0x00000000


	//----- nvinfo : EIATTR_REGCOUNT
	.align		4
.L_697:
        /*0f18*/ 	.byte	0x04, 0x2f
        /*0f1a*/ 	.short	(.L_699 - .L_698)
	.align		4
.L_698:
        /*0f1c*/ 	.word	index@(_ZN2at6native29vectorized_elementwise_kernelILi8EZNS0_50_GLOBAL__N__2680c7bb_12_PowKernel_cu_7dd49032_316822pow_scalar_tensor_implIN3c108BFloat16EEEvRNS_18TensorIteratorBaseET_EUlS5_E_St5arrayIPcLm2EEEEviT0_T1_)
        /*0f20*/ 	.word	0x00000020


	//----- nvinfo : EIATTR_FRAME_SIZE
	.align		4
.L_699:
        /*0f24*/ 	.byte	0x04, 0x11
        /*0f26*/ 	.short	(.L_701 - .L_700)
	.align		4
.L_700:
        /*0f28*/ 	.word	index@(_ZN2at6native29vectorized_elementwise_kernelILi8EZNS0_50_GLOBAL__N__2680c7bb_12_PowKernel_cu_7dd49032_316822pow_scalar_tensor_implIN3c108BFloat16EEEvRNS_18TensorIteratorBaseET_EUlS5_E_St5arrayIPcLm2EEEEviT0_T1_)
        /*0f2c*/ 	.word	0x00000000


	//----- nvinfo : EIATTR_REGCOUNT
	.align		4
.L_701:
        /*0f30*/ 	.byte	0x04, 0x2f
        /*0f32*/ 	.short	(.L_703 - .L_702)
	.align		4
.L_702:
        /*0f34*/ 	.word	index@(_ZN2at6native29vectorized_elementwise_kernelILi4EZNS0_50_GLOBAL__N__2680c7bb_12_PowKernel_cu_7dd49032_316822pow_scalar_tensor_implIN3c108BFloat16EEEvRNS_18TensorIteratorBaseET_EUlS5_E_St5arrayIPcLm2EEEEviT0_T1_)
        /*0f38*/ 	.word	0x00000020


	//----- nvinfo : EIATTR_FRAME_SIZE
	.align		4
.L_703:
        /*0f3c*/ 	.byte	0x04, 0x11
        /*0f3e*/ 	.short	(.L_705 - .L_704)
	.align		4
.L_704:
        /*0f40*/ 	.word	index@(_ZN2at6native29vectorized_elementwise_kernelILi4EZNS0_50_GLOBAL__N__2680c7bb_12_PowKernel_cu_7dd49032_316822pow_scalar_tensor_implIN3c108BFloat16EEEvRNS_18TensorIteratorBaseET_EUlS5_E_St5arrayIPcLm2EEEEviT0_T1_)
        /*0f44*/ 	.word	0x00000000


	//----- nvinfo : EIATTR_REGCOUNT
	.align		4
.L_705:
        /*0f48*/ 	.byte	0x04, 0x2f
        /*0f4a*/ 	.short	(.L_707 - .L_706)
	.align		4
.L_706:
        /*0f4c*/ 	.word	index@(_ZN2at6native29vectorized_elementwise_kernelILi2EZNS0_50_GLOBAL__N__2680c7bb_12_PowKernel_cu_7dd49032_316822pow_scalar_tensor_implIN3c108BFloat16EEEvRNS_18TensorIteratorBaseET_EUlS5_E_St5arrayIPcLm2EEEEviT0_T1_)
        /*0f50*/ 	.word	0x00000020


	//----- nvinfo : EIATTR_FRAME_SIZE
	.align		4
.L_707:
        /*0f54*/ 	.byte	0x04, 0x11
        /*0f56*/ 	.short	(.L_709 - .L_708)
	.align		4
.L_708:
        /*0f58*/ 	.word	index@(_ZN2at6native29vectorized_elementwise_kernelILi2EZNS0_50_GLOBAL__N__2680c7bb_12_PowKernel_cu_7dd49032_316822pow_scalar_tensor_implIN3c108BFloat16EEEvRNS_18TensorIteratorBaseET_EUlS5_E_St5arrayIPcLm2EEEEviT0_T1_)
        /*0f5c*/ 	.word	0x00000000


	//----- nvinfo : EIATTR_REGCOUNT
	.align		4
.L_709:
        /*0f60*/ 	.byte	0x04, 0x2f
        /*0f62*/ 	.short	(.L_711 - .L_710)
	.align		4
.L_710:
        /*0f64*/ 	.word	index@(_ZN2at6native27unrolled_elementwise_kernelIZNS0_50_GLOBAL__N__2680c7bb_12_PowKernel_cu_7dd49032_316822pow_scalar_tensor_implIN3c108BFloat16EEEvRNS_18TensorIteratorBaseET_EUlS5_E_St5arrayIPcLm2EELi4E23TrivialOffsetCalculatorILi1EjESE_NS0_6memory15LoadWithoutCastENSF_16StoreWithoutCastEEEviS8_T0_T2_T3_T4_T5_)
        /*0f68*/ 	.word	0x00000018


	//----- nvinfo : EIATTR_FRAME_SIZE
	.align		4
.L_711:
        /*0f6c*/ 	.byte	0x04, 0x11
        /*0f6e*/ 	.short	(.L_713 - .L_712)
	.align		4
.L_712:
        /*0f70*/ 	.word	index@(_ZN2at6native27unrolled_elementwise_kernelIZNS0_50_GLOBAL__N__2680c7bb_12_PowKernel_cu_7dd49032_316822pow_scalar_tensor_implIN3c108BFloat16EEEvRNS_18TensorIteratorBaseET_EUlS5_E_St5arrayIPcLm2EELi4E23TrivialOffsetCalculatorILi1EjESE_NS0_6memory15LoadWithoutCastENSF_16StoreWithoutCastEEEviS8_T0_T2_T3_T4_T5_)
        /*0f74*/ 	.word	0x00000000


	//----- nvinfo : EIATTR_REGCOUNT
	.align		4
.L_713:
        /*0f78*/ 	.byte	0x04, 0x2f
        /*0f7a*/ 	.short	(.L_715 - .L_714)
	.align		4
.L_714:
        /*0f7c*/ 	.word	index@(_ZN2at6native18elementwise_kernelILi128ELi4EZNS0_22gpu_kernel_impl_nocastIZNS0_50_GLOBAL__N__2680c7bb_12_PowKernel_cu_7dd49032_316822pow_scalar_tensor_implIN3c108BFloat16EEEvRNS_18TensorIteratorBaseET_EUlS6_E_EEvS8_RKS9_EUliE_EEviT1_)
        /*0f80*/ 	.word	0x00000012


	//----- nvinfo : EIATTR_FRAME_SIZE
	.align		4
.L_715:
        /*0f84*/ 	.byte	0x04, 0x11
        /*0f86*/ 	.short	(.L_717 - .L_716)
	.align		4
.L_716:
        /*0f88*/ 	.word	index@(_ZN2at6native18elementwise_kernelILi128ELi4EZNS0_22gpu_kernel_impl_nocastIZNS0_50_GLOBAL__N__2680c7bb_12_PowKernel_cu_7dd49032_316822pow_scalar_tensor_implIN3c108BFloat16EEEvRNS_18TensorIteratorBaseET_EUlS6_E_EEvS8_RKS9_EUliE_EEviT1_)
        /*0f8c*/ 	.word	0x00000000


	//----- nvinfo : EIATTR_REGCOUNT
	.align		4
.L_717:
        /*0f90*/ 	.byte	0x04, 0x2f
        /*0f92*/ 	.short	(.L_719 - .L_718)
	.align		4
.L_718:
        /*0f94*/ 	.word	index@(_ZN2at6native27unrolled_elementwise_kernelIZNS0_50_GLOBAL__N__2680c7bb_12_PowKernel_cu_7dd49032_316822pow_scalar_tensor_implIN3c108BFloat16EEEvRNS_18TensorIteratorBaseET_EUlS5_E_St5arrayIPcLm2EELi4E23TrivialOffsetCalculatorILi1EjESE_NS0_6memory12LoadWithCastILi1EEENSF_13StoreWithCastILi1EEEEEviS8_T0_T2_T3_T4_T5_)
        /*0f98*/ 	.word	0x0000001c


	//----- nvinfo : EIATTR_FRAME_SIZE
	.align		4
.L_719:
        /*0f9c*/ 	.byte	0x04, 0x11
        /*0f9e*/ 	.short	(.L_721 - .L_720)
	.align		4
.L_720:
        /*0fa0*/ 	.word	index@(_ZN2at6native27unrolled_elementwise_kernelIZNS0_50_GLOBAL__N__2680c7bb_12_PowKernel_cu_7dd49032_316822pow_scalar_tensor_implIN3c108BFloat16EEEvRNS_18TensorIteratorBaseET_EUlS5_E_St5arrayIPcLm2EELi4E23TrivialOffsetCalculatorILi1EjESE_NS0_6memory12LoadWithCastILi1EEENSF_13StoreWithCastILi1EEEEEviS8_T0_T2_T3_T4_T5_)
        /*0fa4*/ 	.word	0x00000000


	//----- nvinfo : EIATTR_REGCOUNT
	.align		4
.L_721:
        /*0fa8*/ 	.byte	0x04, 0x2f
        /*0faa*/ 	.short	(.L_723 - .L_722)
	.align		4
.L_722:
        /*0fac*/ 	.word	index@(_ZN2at6native18elementwise_kernelILi128ELi4EZNS0_15gpu_kernel_implIZNS0_50_GLOBAL__N__2680c7bb_12_PowKernel_cu_7dd49032_316822pow_scalar_tensor_implIN3c108BFloat16EEEvRNS_18TensorIteratorBaseET_EUlS6_E_EEvS8_RKS9_EUliE_EEviT1_)
        /*0fb0*/ 	.word	0x0000001a


	//----- nvinfo : EIATTR_FRAME_SIZE
	.align		4
.L_723:
        /*0fb4*/ 	.byte	0x04, 0x11
        /*0fb6*/ 	.short	(.L_725 - .L_724)
	.align		4
.L_724:
        /*0fb8*/ 	.word	index@(_ZN2at6native18elementwise_kernelILi128ELi4EZNS0_15gpu_kernel_implIZNS0_50_GLOBAL__N__2680c7bb_12_PowKernel_cu_7dd49032_316822pow_scalar_tensor_implIN3c108BFloat16EEEvRNS_18TensorIteratorBaseET_EUlS6_E_EEvS8_RKS9_EUliE_EEviT1_)
        /*0fbc*/ 	.word	0x00000000


	//----- nvinfo : EIATTR_REGCOUNT
	.align		4
.L_725:
        /*0fc0*/ 	.byte	0x04, 0x2f
        /*0fc2*/ 	.short	(.L_727 - .L_726)
	.align		4
.L_726:
        /*0fc4*/ 	.word	index@(_ZN2at6native29vectorized_elementwise_kernelILi8EZZZNS0_50_GLOBAL__N__2680c7bb_12_PowKernel_cu_7dd49032_316824pow_tensor_tensor_kernelERNS_18TensorIteratorBaseEENKUlvE_clEvENKUlvE9_clEvEUlN3c108BFloat16ES8_E_St5arrayIPcLm3EEEEviT0_T1_)
        /*0fc8*/ 	.word	0x00000028


	//----- nvinfo : EIATTR_FRAME_SIZE
	.align		4
.L_727:
        /*0fcc*/ 	.byte	0x04, 0x11
        /*0fce*/ 	.short	(.L_729 - .L_728)
	.align		4
.L_728:
        /*0fd0*/ 	.word	index@(_ZN2at6native29vectorized_elementwise_kernelILi8EZZZNS0_50_GLOBAL__N__2680c7bb_12_PowKernel_cu_7dd49032_316824pow_tensor_tensor_kernelERNS_18TensorIteratorBaseEENKUlvE_clEvENKUlvE9_clEvEUlN3c108BFloat16ES8_E_St5arrayIPcLm3EEEEviT0_T1_)
        /*0fd4*/ 	.word	0x00000000


	//----- nvinfo : EIATTR_REGCOUNT
	.align		4
.L_729:
        /*0fd8*/ 	.byte	0x04, 0x2f
        /*0fda*/ 	.short	(.L_731 - .L_730)
	.align		4
.L_730:
        /*0fdc*/ 	.word	index@(_ZN2at6native29vectorized_elementwise_kernelILi4EZZZNS0_50_GLOBAL__N__2680c7bb_12_PowKernel_cu_7dd49032_316824pow_tensor_tensor_kernelERNS_18TensorIteratorBaseEENKUlvE_clEvENKUlvE9_clEvEUlN3c108BFloat16ES8_E_St5arrayIPcLm3EEEEviT0_T1_)
        /*0fe0*/ 	.word	0x00000028


	//----- nvinfo : EIATTR_FRAME_SIZE
	.align		4
.L_731:
        /*0fe4*/ 	.byte	0x04, 0x11
        /*0fe6*/ 	.short	(.L_733 - .L_732)
	.align		4
.L_732:
        /*0fe8*/ 	.word	index@(_ZN2at6native29vectorized_elementwise_kernelILi4EZZZNS0_50_GLOBAL__N__2680c7bb_12_PowKernel_cu_7dd49032_316824pow_tensor_tensor_kernelERNS_18TensorIteratorBaseEENKUlvE_clEvENKUlvE9_clEvEUlN3c108BFloat16ES8_E_St5arrayIPcLm3EEEEviT0_T1_)
        /*0fec*/ 	.word	0x00000000


	//----- nvinfo : EIATTR_REGCOUNT
	.align		4
.L_733:
        /*0ff0*/ 	.byte	0x04, 0x2f
        /*0ff2*/ 	.short	(.L_735 - .L_734)
	.align		4
.L_734:
        /*0ff4*/ 	.word	index@(_ZN2at6native29vectorized_elementwise_kernelILi2EZZZNS0_50_GLOBAL__N__2680c7bb_12_PowKernel_cu_7dd49032_316824pow_tensor_tensor_kernelERNS_18TensorIteratorBaseEENKUlvE_clEvENKUlvE9_clEvEUlN3c108BFloat16ES8_E_St5arrayIPcLm3EEEEviT0_T1_)
        /*0ff8*/ 	.word	0x00000028


	//----- nvinfo : EIATTR_FRAME_SIZE
	.align		4
.L_735:
        /*0ffc*/ 	.byte	0x04, 0x11
        /*0ffe*/ 	.short	(.L_737 - .L_736)
	.align		4
.L_736:
        /*1000*/ 	.word	index@(_ZN2at6native29vectorized_elementwise_kernelILi2EZZZNS0_50_GLOBAL__N__2680c7bb_12_PowKernel_cu_7dd49032_316824pow_tensor_tensor_kernelERNS_18TensorIteratorBaseEENKUlvE_clEvENKUlvE9_clEvEUlN3c108BFloat16ES8_E_St5arrayIPcLm3EEEEviT0_T1_)
        /*1004*/ 	.word	0x00000000


	//----- nvinfo : EIATTR_REGCOUNT
	.align		4
.L_737:
        /*1008*/ 	.byte	0x04, 0x2f
        /*100a*/ 	.short	(.L_739 - .L_738)
	.align		4
.L_738:
        /*100c*/ 	.word	index@(_ZN2at6native27unrolled_elementwise_kernelIZZZNS0_50_GLOBAL__N__2680c7bb_12_PowKernel_cu_7dd49032_316824pow_tensor_tensor_kernelERNS_18TensorIteratorBaseEENKUlvE_clEvENKUlvE9_clEvEUlN3c108BFloat16ES8_E_St5arrayIPcLm3EELi4E23TrivialOffsetCalculatorILi2EjESD_ILi1EjENS0_6memory15LoadWithoutCastENSG_16StoreWithoutCastEEEviT_T0_T2_T3_T4_T5_)
        /*1010*/ 	.word	0x0000001e


	//----- nvinfo : EIATTR_FRAME_SIZE
	.align		4
.L_739:
        /*1014*/ 	.byte	0x04, 0x11
        /*1016*/ 	.short	(.L_741 - .L_740)
	.align		4
.L_740:
        /*1018*/ 	.word	index@(_ZN2at6native27unrolled_elementwise_kernelIZZZNS0_50_GLOBAL__N__2680c7bb_12_PowKernel_cu_7dd49032_316824pow_tensor_tensor_kernelERNS_18TensorIteratorBaseEENKUlvE_clEvENKUlvE9_clEvEUlN3c108BFloat16ES8_E_St5arrayIPcLm3EELi4E23TrivialOffsetCalculatorILi2EjESD_ILi1EjENS0_6memory15LoadWithoutCastENSG_16StoreWithoutCastEEEviT_T0_T2_T3_T4_T5_)
        /*101c*/ 	.word	0x00000000


	//----- nvinfo : EIATTR_REGCOUNT
	.align		4
.L_741:
        /*1020*/ 	.byte	0x04, 0x2f
        /*1022*/ 	.short	(.L_743 - .L_742)
	.align		4
.L_742:
        /*1024*/ 	.word	index@(_ZN2at6native18elementwise_kernelILi128ELi4EZNS0_22gpu_kernel_impl_nocastIZZZNS0_50_GLOBAL__N__2680c7bb_12_PowKernel_cu_7dd49032_316824pow_tensor_tensor_kernelERNS_18TensorIteratorBaseEENKUlvE_clEvENKUlvE9_clEvEUlN3c108BFloat16ES9_E_EEvS5_RKT_EUliE_EEviT1_)
        /*1028*/ 	.word	0x00000012


	//----- nvinfo : EIATTR_FRAME_SIZE
	.align		4
.L_743:
        /*102c*/ 	.byte	0x04, 0x11
        /*102e*/ 	.short	(.L_745 - .L_744)
	.align		4
.L_744:
        /*1030*/ 	.word	index@(_ZN2at6native18elementwise_kernelILi128ELi4EZNS0_22gpu_kernel_impl_nocastIZZZNS0_50_GLOBAL__N__2680c7bb_12_PowKernel_cu_7dd49032_316824pow_tensor_tensor_kernelERNS_18TensorIteratorBaseEENKUlvE_clEvENKUlvE9_clEvEUlN3c108BFloat16ES9_E_EEvS5_RKT_EUliE_EEviT1_)
        /*1034*/ 	.word	0x00000000


	//----- nvinfo : EIATTR_REGCOUNT
	.align		4
.L_745:
        /*1038*/ 	.byte	0x04, 0x2f
        /*103a*/ 	.short	(.L_747 - .L_746)
	.align		4
.L_746:
        /*103c*/ 	.word	index@(_ZN2at6native27unrolled_elementwise_kernelIZZZNS0_50_GLOBAL__N__2680c7bb_12_PowKernel_cu_7dd49032_316824pow_tensor_tensor_kernelERNS_18TensorIteratorBaseEENKUlvE_clEvENKUlvE9_clEvEUlN3c108BFloat16ES8_E_St5arrayIPcLm3EELi4E23TrivialOffsetCalculatorILi2EjESD_ILi1EjENS0_6memory12LoadWithCastILi2EEENSG_13StoreWithCastILi1EEEEEviT_T0_T2_T3_T4_T5_)
        /*1040*/ 	.word	0x0000001e


	//----- nvinfo : EIATTR_FRAME_SIZE
	.align		4
.L_747:
        /*1044*/ 	.byte	0x04, 0x11
        /*1046*/ 	.short	(.L_749 - .L_748)
	.align		4
.L_748:
        /*1048*/ 	.word	index@(_ZN2at6native27unrolled_elementwise_kernelIZZZNS0_50_GLOBAL__N__2680c7bb_12_PowKernel_cu_7dd49032_316824pow_tensor_tensor_kernelERNS_18TensorIteratorBaseEENKUlvE_clEvENKUlvE9_clEvEUlN3c108BFloat16ES8_E_St5arrayIPcLm3EELi4E23TrivialOffsetCalculatorILi2EjESD_ILi1EjENS0_6memory12LoadWithCastILi2EEENSG_13StoreWithCastILi1EEEEEviT_T0_T2_T3_T4_T5_)
        /*104c*/ 	.word	0x00000000


	//----- nvinfo : EIATTR_REGCOUNT
	.align		4
.L_749:
        /*1050*/ 	.byte	0x04, 0x2f
        /*1052*/ 	.short	(.L_751 - .L_750)
	.align		4
.L_750:
        /*1054*/ 	.word	index@(_ZN2at6native18elementwise_kernelILi128ELi4EZNS0_15gpu_kernel_implIZZZNS0_50_GLOBAL__N__2680c7bb_12_PowKernel_cu_7dd49032_316824pow_tensor_tensor_kernelERNS_18TensorIteratorBaseEENKUlvE_clEvENKUlvE9_clEvEUlN3c108BFloat16ES9_E_EEvS5_RKT_EUliE_EEviT1_)
        /*1058*/ 	.word	0x0000001a


	//----- nvinfo : EIATTR_FRAME_SIZE
	.align		4
.L_751:
        /*105c*/ 	.byte	0x04, 0x11
        /*105e*/ 	.short	(.L_753 - .L_752)
	.align		4
.L_752:
        /*1060*/ 	.word	index@(_ZN2at6native18elementwise_kernelILi128ELi4EZNS0_15gpu_kernel_implIZZZNS0_50_GLOBAL__N__2680c7bb_12_PowKernel_cu_7dd49032_316824pow_tensor_tensor_kernelERNS_18TensorIteratorBaseEENKUlvE_clEvENKUlvE9_clEvEUlN3c108BFloat16ES9_E_EEvS5_RKT_EUliE_EEviT1_)
        /*1064*/ 	.word	0x00000000


	//----- nvinfo : EIATTR_REGCOUNT
	.align		4
.L_753:
        /*1068*/ 	.byte	0x04, 0x2f
        /*106a*/ 	.short	(.L_755 - .L_754)
	.align		4
.L_754:
        /*106c*/ 	.word	index@(_ZN2at6native29vectorized_elementwise_kernelILi8EZZZNS0_50_GLOBAL__N__2680c7bb_12_PowKernel_cu_7dd49032_316824pow_tensor_scalar_kernelERNS_18TensorIteratorBaseERKN3c106ScalarEENKUlvE_clEvENKUlvE_clEvEUlNS5_7complexIdEEE_St5arrayIPcLm2EEEEviT0_T1_)
        /*1070*/ 	.word	0x00000034


	//----- nvinfo : EIATTR_FRAME_SIZE
	.align		4
.L_755:
        /*1074*/ 	.byte	0x04, 0x11
        /*1076*/ 	.short	(.L_757 - .L_756)
	.align		4
.L_756:
        /*1078*/ 	.word	index@(_ZN2at6native29vectorized_elementwise_kernelILi8EZZZNS0_50_GLOBAL__N__2680c7bb_12_PowKernel_cu_7dd49032_316824pow_tensor_scalar_kernelERNS_18TensorIteratorBaseERKN3c106ScalarEENKUlvE_clEvENKUlvE_clEvEUlNS5_7complexIdEEE_St5arrayIPcLm2EEEEviT0_T1_)
        /*107c*/ 	.word	0x00000000


	//----- nvinfo : EIATTR_REGCOUNT
	.align		4
.L_757:
        /*1080*/ 	.byte	0x04, 0x2f
        /*1082*/ 	.short	(.L_759 - .L_758)
	.align		4
.L_758:
        /*1084*/ 	.word	index@(_ZN2at6native29vectorized_elementwise_kernelILi4EZZZNS0_50_GLOBAL__N__2680c7bb_12_PowKernel_cu_7dd49032_316824pow_tensor_scalar_kernelERNS_18TensorIteratorBaseERKN3c106ScalarEENKUlvE_clEvENKUlvE_clEvEUlNS5_7complexIdEEE_St5arrayIPcLm2EEEEviT0_T1_)
        /*1088*/ 	.word	0x00000034


	//----- nvinfo : EIATTR_FRAME_SIZE
	.align		4
.L_759:
        /*108c*/ 	.byte	0x04, 0x11
        /*108e*/ 	.short	(.L_761 - .L_760)
	.align		4
.L_760:
        /*1090*/ 	.word	index@(_ZN2at6native29vectorized_elementwise_kernelILi4EZZZNS0_50_GLOBAL__N__2680c7bb_12_PowKernel_cu_7dd49032_316824pow_tensor_scalar_kernelERNS_18TensorIteratorBaseERKN3c106ScalarEENKUlvE_clEvENKUlvE_clEvEUlNS5_7complexIdEEE_St5arrayIPcLm2EEEEviT0_T1_)
        /*1094*/ 	.word	0x00000000


	//----- nvinfo : EIATTR_REGCOUNT
	.align		4
.L_761:
        /*1098*/ 	.byte	0x04, 0x2f
        /*109a*/ 	.short	(.L_763 - .L_762)
	.align		4
.L_762:
        /*109c*/ 	.word	index@(_ZN2at6native29vectorized_elementwise_kernelILi2EZZZNS0_50_GLOBAL__N__2680c7bb_12_PowKernel_cu_7dd49032_316824pow_tensor_scalar_kernelERNS_18TensorIteratorBaseERKN3c106ScalarEENKUlvE_clEvENKUlvE_clEvEUlNS5_7complexIdEEE_St5arrayIPcLm2EEEEviT0_T1_)
        /*10a0*/ 	.word	0x00000034


	//----- nvinfo : EIATTR_FRAME_SIZE
	.align		4
.L_763:
        /*10a4*/ 	.byte	0x04, 0x11
        /*10a6*/ 	.short	(.L_765 - .L_764)
	.align		4
.L_764:
        /*10a8*/ 	.word	index@(_ZN2at6native29vectorized_elementwise_kernelILi2EZZZNS0_50_GLOBAL__N__2680c7bb_12_PowKernel_cu_7dd49032_316824pow_tensor_scalar_kernelERNS_18TensorIteratorBaseERKN3c106ScalarEENKUlvE_clEvENKUlvE_clEvEUlNS5_7complexIdEEE_St5arrayIPcLm2EEEEviT0_T1_)
        /*10ac*/ 	.word	0x00000000


	//----- nvinfo : EIATTR_REGCOUNT
	.align		4
.L_765:
        /*10b0*/ 	.byte	0x04, 0x2f
        /*10b2*/ 	.short	(.L_767 - .L_766)
	.align		4
.L_766:
        /*10b4*/ 	.word	index@(_ZN2at6native27unrolled_elementwise_kernelIZZZNS0_50_GLOBAL__N__2680c7bb_12_PowKernel_cu_7dd49032_316824pow_tensor_scalar_kernelERNS_18TensorIteratorBaseERKN3c106ScalarEENKUlvE_clEvENKUlvE_clEvEUlNS5_7complexIdEEE_St5arrayIPcLm2EELi4E23TrivialOffsetCalculatorILi1EjESI_NS0_6memory15LoadWithoutCastENSJ_16StoreWithoutCastEEEviT_T0_T2_T3_T4_T5_)
        /*10b8*/ 	.word	0x00000020


	//----- nvinfo : EIATTR_FRAME_SIZE
	.align		4
.L_767:
        /*10bc*/ 	.byte	0x04, 0x11
        /*10be*/ 	.short	(.L_769 - .L_768)
	.align		4
.L_768:
        /*10c0*/ 	.word	index@(_ZN2at6native27unrolled_elementwise_kernelIZZZNS0_50_GLOBAL__N__2680c7bb_12_PowKernel_cu_7dd49032_316824pow_tensor_scalar_kernelERNS_18TensorIteratorBaseERKN3c106ScalarEENKUlvE_clEvENKUlvE_clEvEUlNS5_7complexIdEEE_St5arrayIPcLm2EELi4E23TrivialOffsetCalculatorILi1EjESI_NS0_6memory15LoadWithoutCastENSJ_16StoreWithoutCastEEEviT_T0_T2_T3_T4_T5_)
        /*10c4*/ 	.word	0x00000000


	//----- nvinfo : EIATTR_REGCOUNT
	.align		4
.L_769:
        /*10c8*/ 	.byte	0x04, 0x2f
        /*10ca*/ 	.short	(.L_771 - .L_770)
	.align		4
.L_770:
        /*10cc*/ 	.word	index@(_ZN2at6native18elementwise_kernelILi128ELi2EZNS0_22gpu_kernel_impl_nocastIZZZNS0_50_GLOBAL__N__2680c7bb_12_PowKernel_cu_7dd49032_316824pow_tensor_scalar_kernelERNS_18TensorIteratorBaseERKN3c106ScalarEENKUlvE_clEvENKUlvE_clEvEUlNS6_7complexIdEEE_EEvS5_RKT_EUliE_EEviT1_)
        /*10d0*/ 	.word	0x00000012


	//----- nvinfo : EIATTR_FRAME_SIZE
	.align		4
.L_771:
        /*10d4*/ 	.byte	0x04, 0x11
        /*10d6*/ 	.short	(.L_773 - .L_772)
	.align		4
.L_772:
        /*10d8*/ 	.word	index@(_ZN2at6native18elementwise_kernelILi128ELi2EZNS0_22gpu_kernel_impl_nocastIZZZNS0_50_GLOBAL__N__2680c7bb_12_PowKernel_cu_7dd49032_316824pow_tensor_scalar_kernelERNS_18TensorIteratorBaseERKN3c106ScalarEENKUlvE_clEvENKUlvE_clEvEUlNS6_7complexIdEEE_EEvS5_RKT_EUliE_EEviT1_)
        /*10dc*/ 	.word	0x00000000


	//----- nvinfo : EIATTR_REGCOUNT
	.align		4
.L_773:
        /*10e0*/ 	.byte	0x04, 0x2f
        /*10e2*/ 	.short	(.L_775 - .L_774)
	.align		4
.L_774:
        /*10e4*/ 	.word	index@(_ZN2at6native27unrolled_elementwise_kernelIZZZNS0_50_GLOBAL__N__2680c7bb_12_PowKernel_cu_7dd49032_316824pow_tensor_scalar_kernelERNS_18TensorIteratorBaseERKN3c106ScalarEENKUlvE_clEvENKUlvE_clEvEUlNS5_7complexIdEEE_St5arrayIPcLm2EELi4E23TrivialOffsetCalculatorILi1EjESI_NS0_6memory12LoadWithCastILi1EEENSJ_13StoreWithCastILi1EEEEEviT_T0_T2_T3_T4_T5_)
        /*10e8*/ 	.word	0x00000028


	//----- nvinfo : EIATTR_FRAME_SIZE
	.align		4
.L_775:
        /*10ec*/ 	.byte	0x04, 0x11
        /*10ee*/ 	.short	(.L_777 - .L_776)
	.align		4
.L_776:
        /*10f0*/ 	.word	index@(_ZN2at6native27unrolled_elementwise_kernelIZZZNS0_50_GLOBAL__N__2680c7bb_12_PowKernel_cu_7dd49032_316824pow_tensor_scalar_kernelERNS_18TensorIteratorBaseERKN3c106ScalarEENKUlvE_clEvENKUlvE_clEvEUlNS5_7complexIdEEE_St5arrayIPcLm2EELi4E23TrivialOffsetCalculatorILi1EjESI_NS0_6memory12LoadWithCastILi1EEENSJ_13StoreWithCastILi1EEEEEviT_T0_T2_T3_T4_T5_)
        /*10f4*/ 	.word	0x00000000


	//----- nvinfo : EIATTR_REGCOUNT
	.align		4
.L_777:
        /*10f8*/ 	.byte	0x04, 0x2f
        /*10fa*/ 	.short	(.L_779 - .L_778)
	.align		4
.L_778:
        /*10fc*/ 	.word	index@(_ZN2at6native18elementwise_kernelILi128ELi4EZNS0_15gpu_kernel_implIZZZNS0_50_GLOBAL__N__2680c7bb_12_PowKernel_cu_7dd49032_316824pow_tensor_scalar_kernelERNS_18TensorIteratorBaseERKN3c106ScalarEENKUlvE_clEvENKUlvE_clEvEUlNS6_7complexIdEEE_EEvS5_RKT_EUliE_EEviT1_)
        /*1100*/ 	.word	0x0000001a


	//----- nvinfo : EIATTR_FRAME_SIZE
	.align		4
.L_779:
        /*1104*/ 	.byte	0x04, 0x11
        /*1106*/ 	.short	(.L_781 - .L_780)
	.align		4
.L_780:
        /*1108*/ 	.word	index@(_ZN2at6native18elementwise_kernelILi128ELi4EZNS0_15gpu_kernel_implIZZZNS0_50_GLOBAL__N__2680c7bb_12_PowKernel_cu_7dd49032_316824pow_tensor_scalar_kernelERNS_18TensorIteratorBaseERKN3c106ScalarEENKUlvE_clEvENKUlvE_clEvEUlNS6_7complexIdEEE_EEvS5_RKT_EUliE_EEviT1_)
        /*110c*/ 	.word	0x00000000


	//----- nvinfo : EIATTR_REGCOUNT
	.align		4
.L_781:
        /*1110*/ 	.byte	0x04, 0x2f
        /*1112*/ 	.short	(.L_783 - .L_782)
	.align		4
.L_782:
        /*1114*/ 	.word	index@(_ZN2at6native29vectorized_elementwise_kernelILi8EZZZNS0_50_GLOBAL__N__2680c7bb_12_PowKernel_cu_7dd49032_316824pow_tensor_scalar_kernelERNS_18TensorIteratorBaseERKN3c106ScalarEENKUlvE_clEvENKUlvE_clEvEUlNS5_7complexIdEEE0_St5arrayIPcLm2EEEEviT0_T1_)
        /*1118*/ 	.word	0x00000046


	//----- nvinfo : EIATTR_FRAME_SIZE
	.align		4
.L_783:
        /*111c*/ 	.byte	0x04, 0x11
        /*111e*/ 	.short	(.L_785 - .L_784)
	.align		4
.L_784:
        /*1120*/ 	.word	index@($_ZN2at6native29vectorized_elementwise_kernelILi8EZZZNS0_50_GLOBAL__N__2680c7bb_12_PowKernel_cu_7dd49032_316824pow_tensor_scalar_kernelERNS_18TensorIteratorBaseERKN3c106ScalarEENKUlvE_clEvENKUlvE_clEvEUlNS5_7complexIdEEE0_St5arrayIPcLm2EEEEviT0_T1_$__internal_trig_reduction_slowpathd)
        /*1124*/ 	.word	0x00000028


	//----- nvinfo : EIATTR_FRAME_SIZE
	.align		4
.L_785:
        /*1128*/ 	.byte	0x04, 0x11
        /*112a*/ 	.short	(.L_787 - .L_786)
	.align		4
.L_786:
        /*112c*/ 	.word	index@($__internal_76_$__cuda_sm20_div_rn_f64_full)
        /*1130*/ 	.word	0x00000028


	//----- nvinfo : EIATTR_FRAME_SIZE
	.align		4
.L_787:
        /*1134*/ 	.byte	0x04, 0x11
        /*1136*/ 	.short	(.L_789 - .L_788)
	.align		4
.L_788:
        /*1138*/ 	.word	index@(_ZN2at6native29vectorized_elementwise_kernelILi8EZZZNS0_50_GLOBAL__N__2680c7bb_12_PowKernel_cu_7dd49032_316824pow_tensor_scalar_kernelERNS_18TensorIteratorBaseERKN3c106ScalarEENKUlvE_clEvENKUlvE_clEvEUlNS5_7complexIdEEE0_St5arrayIPcLm2EEEEviT0_T1_)
        /*113c*/ 	.word	0x00000028


	//----- nvinfo : EIATTR_REGCOUNT
	.align		4
.L_789:
        /*1140*/ 	.byte	0x04, 0x2f
        /*1142*/ 	.short	(.L_791 - .L_790)
	.align		4
.L_790:
        /*1144*/ 	.word	index@(_ZN2at6native29vectorized_elementwise_kernelILi4EZZZNS0_50_GLOBAL__N__2680c7bb_12_PowKernel_cu_7dd49032_316824pow_tensor_scalar_kernelERNS_18TensorIteratorBaseERKN3c106ScalarEENKUlvE_clEvENKUlvE_clEvEUlNS5_7complexIdEEE0_St5arrayIPcLm2EEEEviT0_T1_)
        /*1148*/ 	.word	0x00000048


	//----- nvinfo : EIATTR_FRAME_SIZE
	.align		4
.L_791:
        /*114c*/ 	.byte	0x04, 0x11
        /*114e*/ 	.short	(.L_793 - .L_792)
	.align		4
.L_792:
        /*1150*/ 	.word	index@($_ZN2at6native29vectorized_elementwise_kernelILi4EZZZNS0_50_GLOBAL__N__2680c7bb_12_PowKernel_cu_7dd49032_316824pow_tensor_scalar_kernelERNS_18TensorIteratorBaseERKN3c106ScalarEENKUlvE_clEvENKUlvE_clEvEUlNS5_7complexIdEEE0_St5arrayIPcLm2EEEEviT0_T1_$__internal_trig_reduction_slowpathd)
        /*1154*/ 	.word	0x00000028


	//----- nvinfo : EIATTR_FRAME_SIZE
	.align		4
.L_793:
        /*1158*/ 	.byte	0x04, 0x11
        /*115a*/ 	.short	(.L_795 - .L_794)
	.align		4
.L_794:
        /*115c*/ 	.word	index@($__internal_75_$__cuda_sm20_div_rn_f64_full)
        /*1160*/ 	.word	0x00000028


	//----- nvinfo : EIATTR_FRAME_SIZE
	.align		4
.L_795:
        /*1164*/ 	.byte	0x04, 0x11
        /*1166*/ 	.short	(.L_797 - .L_796)
	.align		4
.L_796:
        /*1168*/ 	.word	index@(_ZN2at6native29vectorized_elementwise_kernelILi4EZZZNS0_50_GLOBAL__N__2680c7bb_12_PowKernel_cu_7dd49032_316824pow_tensor_scalar_kernelERNS_18TensorIteratorBaseERKN3c106ScalarEENKUlvE_clEvENKUlvE_clEvEUlNS5_7complexIdEEE0_St5arrayIPcLm2EEEEviT0_T1_)
        /*116c*/ 	.word	0x00000028


	//----- nvinfo : EIATTR_REGCOUNT
	.align		4
.L_797:
        /*1170*/ 	.byte	0x04, 0x2f
        /*1172*/ 	.short	(.L_799 - .L_798)
	.align		4
.L_798:
        /*1174*/ 	.word	index@(_ZN2at6native29vectorized_elementwise_kernelILi2EZZZNS0_50_GLOBAL__N__2680c7bb_12_PowKernel_cu_7dd49032_316824pow_tensor_scalar_kernelERNS_18TensorIteratorBaseERKN3c106ScalarEENKUlvE_clEvENKUlvE_clEvEUlNS5_7complexIdEEE0_St5arrayIPcLm2EEEEviT0_T1_)
        /*1178*/ 	.word	0x00000046


	//----- nvinfo : EIATTR_FRAME_SIZE
	.align		4
.L_799:
        /*117c*/ 	.byte	0x04, 0x11
        /*117e*/ 	.short	(.L_801 - .L_800)
	.align		4
.L_800:
        /*1180*/ 	.word	index@($_ZN2at6native29vectorized_elementwise_kernelILi2EZZZNS0_50_GLOBAL__N__2680c7bb_12_PowKernel_cu_7dd49032_316824pow_tensor_scalar_kernelERNS_18TensorIteratorBaseERKN3c106ScalarEENKUlvE_clEvENKUlvE_clEvEUlNS5_7complexIdEEE0_St5arrayIPcLm2EEEEviT0_T1_$__internal_trig_reduction_slowpathd)
        /*1184*/ 	.word	0x00000028


	//----- nvinfo : EIATTR_FRAME_SIZE
	.align		4
.L_801:
        /*1188*/ 	.byte	0x04, 0x11
        /*118a*/ 	.short	(.L_803 - .L_802)
	.align		4
.L_802:
        /*118c*/ 	.word	index@($__internal_74_$__cuda_sm20_div_rn_f64_full)
        /*1190*/ 	.word	0x00000028


	//----- nvinfo : EIATTR_FRAME_SIZE
	.align		4
.L_803:
        /*1194*/ 	.byte	0x04, 0x11
        /*1196*/ 	.short	(.L_805 - .L_804)
	.align		4
.L_804:
        /*1198*/ 	.word	index@(_ZN2at6native29vectorized_elementwise_kernelILi2EZZZNS0_50_GLOBAL__N__2680c7bb_12_PowKernel_cu_7dd49032_316824pow_tensor_scalar_kernelERNS_18TensorIteratorBaseERKN3c106ScalarEENKUlvE_clEvENKUlvE_clEvEUlNS5_7complexIdEEE0_St5arrayIPcLm2EEEEviT0_T1_)
        /*119c*/ 	.word	0x00000028


	//----- nvinfo : EIATTR_REGCOUNT
	.align		4
.L_805:
        /*11a0*/ 	.byte	0x04, 0x2f
        /*11a2*/ 	.short	(.L_807 - .L_806)
	.align		4
.L_806:
        /*11a4*/ 	.word	index@(_ZN2at6native27unrolled_elementwise_kernelIZZZNS0_50_GLOBAL__N__2680c7bb_12_PowKernel_cu_7dd49032_316824pow_tensor_scalar_kernelERNS_18TensorIteratorBaseERKN3c106ScalarEENKUlvE_clEvENKUlvE_clEvEUlNS5_7complexIdEEE0_St5arrayIPcLm2EELi4E23TrivialOffsetCalculatorILi1EjESI_NS0_6memory15LoadWithoutCastENSJ_16StoreWithoutCastEEEviT_T0_T2_T3_T4_T5_)
        /*11a8*/ 	.word	0x0000003c


	//----- nvinfo : EIATTR_FRAME_SIZE
	.align		4
.L_807:
        /*11ac*/ 	.byte	0x04, 0x11
        /*11ae*/ 	.short	(.L_809 - .L_808)
	.align		4
.L_808:
        /*11b0*/ 	.word	index@($_ZN2at6native27unrolled_elementwise_kernelIZZZNS0_50_GLOBAL__N__2680c7bb_12_PowKernel_cu_7dd49032_316824pow_tensor_scalar_kernelERNS_18TensorIteratorBaseERKN3c106ScalarEENKUlvE_clEvENKUlvE_clEvEUlNS5_7complexIdEEE0_St5arrayIPcLm2EELi4E23TrivialOffsetCalculatorILi1EjESI_NS0_6memory15LoadWithoutCastENSJ_16StoreWithoutCastEEEviT_T0_T2_T3_T4_T5_$__internal_trig_reduction_slowpathd)
        /*11b4*/ 	.word	0x00000028


	//----- nvinfo : EIATTR_FRAME_SIZE
	.align		4
.L_809:
        /*11b8*/ 	.byte	0x04, 0x11
        /*11ba*/ 	.short	(.L_811 - .L_810)
	.align		4
.L_810:
        /*11bc*/ 	.word	index@($__internal_73_$__cuda_sm20_div_rn_f64_full)
        /*11c0*/ 	.word	0x00000028


	//----- nvinfo : EIATTR_FRAME_SIZE
	.align		4
.L_811:
        /*11c4*/ 	.byte	0x04, 0x11
        /*11c6*/ 	.short	(.L_813 - .L_812)
	.align		4
.L_812:
        /*11c8*/ 	.word	index@(_ZN2at6native27unrolled_elementwise_kernelIZZZNS0_50_GLOBAL__N__2680c7bb_12_PowKernel_cu_7dd49032_316824pow_tensor_scalar_kernelERNS_18TensorIteratorBaseERKN3c106ScalarEENKUlvE_clEvENKUlvE_clEvEUlNS5_7complexIdEEE0_St5arrayIPcLm2EELi4E23TrivialOffsetCalculatorILi1EjESI_NS0_6memory15LoadWithoutCastENSJ_16StoreWithoutCastEEEviT_T0_T2_T3_T4_T5_)
        /*11cc*/ 	.word	0x00000028


	//----- nvinfo : EIATTR_REGCOUNT
	.align		4
.L_813:
        /*11d0*/ 	.byte	0x04, 0x2f
        /*11d2*/ 	.short	(.L_815 - .L_814)
	.align		4
.L_814:
        /*11d4*/ 	.word	index@(_ZN2at6native18elementwise_kernelILi128ELi2EZNS0_22gpu_kernel_impl_nocastIZZZNS0_50_GLOBAL__N__2680c7bb_12_PowKernel_cu_7dd49032_316824pow_tensor_scalar_kernelERNS_18TensorIteratorBaseERKN3c106ScalarEENKUlvE_clEvENKUlvE_clEvEUlNS6_7complexIdEEE0_EEvS5_RKT_EUliE_EEviT1_)
        /*11d8*/ 	.word	0x00000034


	//----- nvinfo : EIATTR_FRAME_SIZE
	.align		4
.L_815:
        /*11dc*/ 	.byte	0x04, 0x11
        /*11de*/ 	.short	(.L_817 - .L_816)
	.align		4
.L_816:
        /*11e0*/ 	.word	index@($_ZN2at6native18elementwise_kernelILi128ELi2EZNS0_22gpu_kernel_impl_nocastIZZZNS0_50_GLOBAL__N__2680c7bb_12_PowKernel_cu_7dd49032_316824pow_tensor_scalar_kernelERNS_18TensorIteratorBaseERKN3c106ScalarEENKUlvE_clEvENKUlvE_clEvEUlNS6_7complexIdEEE0_EEvS5_RKT_EUliE_EEviT1_$__internal_trig_reduction_slowpathd)
        /*11e4*/ 	.word	0x00000028


	//----- nvinfo : EIATTR_FRAME_SIZE
	.align		4
.L_817:
        /*11e8*/ 	.byte	0x04, 0x11
        /*11ea*/ 	.short	(.L_819 - .L_818)
	.align		4
.L_818:
        /*11ec*/ 	.word	index@($__internal_72_$__cuda_sm20_div_rn_f64_full)
        /*11f0*/ 	.word	0x00000028


	//----- nvinfo : EIATTR_FRAME_SIZE
	.align		4
.L_819:
        /*11f4*/ 	.byte	0x04, 0x11
        /*11f6*/ 	.short	(.L_821 - .L_820)
	.align		4
.L_820:
        /*11f8*/ 	.word	index@(_ZN2at6native18elementwise_kernelILi128ELi2EZNS0_22gpu_kernel_impl_nocastIZZZNS0_50_GLOBAL__N__2680c7bb_12_PowKernel_cu_7dd49032_316824pow_tensor_scalar_kernelERNS_18TensorIteratorBaseERKN3c106ScalarEENKUlvE_clEvENKUlvE_clEvEUlNS6_7complexIdEEE0_EEvS5_RKT_EUliE_EEviT1_)
        /*11fc*/ 	.word	0x00000028


	//----- nvinfo : EIATTR_REGCOUNT
	.align		4
.L_821:
        /*1200*/ 	.byte	0x04, 0x2f
        /*1202*/ 	.short	(.L_823 - .L_822)
	.align		4
.L_822:
        /*1204*/ 	.word	index@(_ZN2at6native27unrolled_elementwise_kernelIZZZNS0_50_GLOBAL__N__2680c7bb_12_PowKernel_cu_7dd49032_316824pow_tensor_scalar_kernelERNS_18TensorIteratorBaseERKN3c106ScalarEENKUlvE_clEvENKUlvE_clEvEUlNS5_7complexIdEEE0_St5arrayIPcLm2EELi4E23TrivialOffsetCalculatorILi1EjESI_NS0_6memory12LoadWithCastILi1EEENSJ_13StoreWithCastILi1EEEEEviT_T0_T2_T3_T4_T5_)
        /*1208*/ 	.word	0x0000003d


	//----- nvinfo : EIATTR_FRAME_SIZE
	.align		4
.L_823:
        /*120c*/ 	.byte	0x04, 0x11
        /*120e*/ 	.short	(.L_825 - .L_824)
	.align		4
.L_824:
        /*1210*/ 	.word	index@($_ZN2at6native27unrolled_elementwise_kernelIZZZNS0_50_GLOBAL__N__2680c7bb_12_PowKernel_cu_7dd49032_316824pow_tensor_scalar_kernelERNS_18TensorIteratorBaseERKN3c106ScalarEENKUlvE_clEvENKUlvE_clEvEUlNS5_7complexIdEEE0_St5arrayIPcLm2EELi4E23TrivialOffsetCalculatorILi1EjESI_NS0_6memory12LoadWithCastILi1EEENSJ_13StoreWithCastILi1EEEEEviT_T0_T2_T3_T4_T5_$__internal_trig_reduction_slowpathd)
        /*1214*/ 	.word	0x00000028


	//----- nvinfo : EIATTR_FRAME_SIZE
	.align		4
.L_825:
        /*1218*/ 	.byte	0x04, 0x11
        /*121a*/ 	.short	(.L_827 - .L_826)
	.align		4
.L_826:
        /*121c*/ 	.word	index@($__internal_71_$__cuda_sm20_div_rn_f64_full)
        /*1220*/ 	.word	0x00000028


	//----- nvinfo : EIATTR_FRAME_SIZE
	.align		4
.L_827:
        /*1224*/ 	.byte	0x04, 0x11
        /*1226*/ 	.short	(.L_829 - .L_828)
	.align		4
.L_828:
        /*1228*/ 	.word	index@(_ZN2at6native27unrolled_elementwise_kernelIZZZNS0_50_GLOBAL__N__2680c7bb_12_PowKernel_cu_7dd49032_316824pow_tensor_scalar_kernelERNS_18TensorIteratorBaseERKN3c106ScalarEENKUlvE_clEvENKUlvE_clEvEUlNS5_7complexIdEEE0_St5arrayIPcLm2EELi4E23TrivialOffsetCalculatorILi1EjESI_NS0_6memory12LoadWithCastILi1EEENSJ_13StoreWithCastILi1EEEEEviT_T0_T2_T3_T4_T5_)
        /*122c*/ 	.word	0x00000028


	//----- nvinfo : EIATTR_REGCOUNT
	.align		4
.L_829:
        /*1230*/ 	.byte	0x04, 0x2f
        /*1232*/ 	.short	(.L_831 - .L_830)
	.align		4
.L_830:
        /*1234*/ 	.word	index@(_ZN2at6native18elementwise_kernelILi128ELi4EZNS0_15gpu_kernel_implIZZZNS0_50_GLOBAL__N__2680c7bb_12_PowKernel_cu_7dd49032_316824pow_tensor_scalar_kernelERNS_18TensorIteratorBaseERKN3c106ScalarEENKUlvE_clEvENKUlvE_clEvEUlNS6_7complexIdEEE0_EEvS5_RKT_EUliE_EEviT1_)
        /*1238*/ 	.word	0x00000038


	//----- nvinfo : EIATTR_FRAME_SIZE
	.align		4
.L_831:
        /*123c*/ 	.byte	0x04, 0x11
        /*123e*/ 	.short	(.L_833 - .L_832)
	.align		4
.L_832:
        /*1240*/ 	.word	index@($_ZN2at6native18elementwise_kernelILi128ELi4EZNS0_15gpu_kernel_implIZZZNS0_50_GLOBAL__N__2680c7bb_12_PowKernel_cu_7dd49032_316824pow_tensor_scalar_kernelERNS_18TensorIteratorBaseERKN3c106ScalarEENKUlvE_clEvENKUlvE_clEvEUlNS6_7complexIdEEE0_EEvS5_RKT_EUliE_EEviT1_$__internal_trig_reduction_slowpathd)
        /*1244*/ 	.word	0x00000028


	//----- nvinfo : EIATTR_FRAME_SIZE
	.align		4
.L_833:
        /*1248*/ 	.byte	0x04, 0x11
        /*124a*/ 	.short	(.L_835 - .L_834)
	.align		4
.L_834:
        /*124c*/ 	.word	index@($__internal_70_$__cuda_sm20_div_rn_f64_full)
        /*1250*/ 	.word	0x00000028


	//----- nvinfo : EIATTR_FRAME_SIZE
	.align		4
.L_835:
        /*1254*/ 	.byte	0x04, 0x11
        /*1256*/ 	.short	(.L_837 - .L_836)
	.align		4
.L_836:
        /*1258*/ 	.word	index@(_ZN2at6native18elementwise_kernelILi128ELi4EZNS0_15gpu_kernel_implIZZZNS0_50_GLOBAL__N__2680c7bb_12_PowKernel_cu_7dd49032_316824pow_tensor_scalar_kernelERNS_18TensorIteratorBaseERKN3c106ScalarEENKUlvE_clEvENKUlvE_clEvEUlNS6_7complexIdEEE0_EEvS5_RKT_EUliE_EEviT1_)
        /*125c*/ 	.word	0x00000028


	//----- nvinfo : EIATTR_REGCOUNT
	.align		4
.L_837:
        /*1260*/ 	.byte	0x04, 0x2f
        /*1262*/ 	.short	(.L_839 - .L_838)
	.align		4
.L_838:
        /*1264*/ 	.word	index@(_ZN2at6native29vectorized_elementwise_kernelILi8EZZZNS0_50_GLOBAL__N__2680c7bb_12_PowKernel_cu_7dd49032_316824pow_tensor_scalar_kernelERNS_18TensorIteratorBaseERKN3c106ScalarEENKUlvE_clEvENKUlvE0_clEvEUlNS5_7complexIfEEE_St5arrayIPcLm2EEEEviT0_T1_)
        /*1268*/ 	.word	0x00000020


	//----- nvinfo : EIATTR_FRAME_SIZE
	.align		4
.L_839:
        /*126c*/ 	.byte	0x04, 0x11
        /*126e*/ 	.short	(.L_841 - .L_840)
	.align		4
.L_840:
        /*1270*/ 	.word	index@(_ZN2at6native29vectorized_elementwise_kernelILi8EZZZNS0_50_GLOBAL__N__2680c7bb_12_PowKernel_cu_7dd49032_316824pow_tensor_scalar_kernelERNS_18TensorIteratorBaseERKN3c106ScalarEENKUlvE_clEvENKUlvE0_clEvEUlNS5_7complexIfEEE_St5arrayIPcLm2EEEEviT0_T1_)
        /*1274*/ 	.word	0x00000000


	//----- nvinfo : EIATTR_REGCOUNT
	.align		4
.L_841:
        /*1278*/ 	.byte	0x04, 0x2f
        /*127a*/ 	.short	(.L_843 - .L_842)
	.align		4
.L_842:
        /*127c*/ 	.word	index@(_ZN2at6native29vectorized_elementwise_kernelILi4EZZZNS0_50_GLOBAL__N__2680c7bb_12_PowKernel_cu_7dd49032_316824pow_tensor_scalar_kernelERNS_18TensorIteratorBaseERKN3c106ScalarEENKUlvE_clEvENKUlvE0_clEvEUlNS5_7complexIfEEE_St5arrayIPcLm2EEEEviT0_T1_)
        /*1280*/ 	.word	0x00000020


	//----- nvinfo : EIATTR_FRAME_SIZE
	.align		4
.L_843:
        /*1284*/ 	.byte	0x04, 0x11
        /*1286*/ 	.short	(.L_845 - .L_844)
	.align		4
.L_844:
        /*1288*/ 	.word	index@(_ZN2at6native29vectorized_elementwise_kernelILi4EZZZNS0_50_GLOBAL__N__2680c7bb_12_PowKernel_cu_7dd49032_316824pow_tensor_scalar_kernelERNS_18TensorIteratorBaseERKN3c106ScalarEENKUlvE_clEvENKUlvE0_clEvEUlNS5_7complexIfEEE_St5arrayIPcLm2EEEEviT0_T1_)
        /*128c*/ 	.word	0x00000000


	//----- nvinfo : EIATTR_REGCOUNT
	.align		4
.L_845:
        /*1290*/ 	.byte	0x04, 0x2f
        /*1292*/ 	.short	(.L_847 - .L_846)
	.align		4
.L_846:
        /*1294*/ 	.word	index@(_ZN2at6native29vectorized_elementwise_kernelILi2EZZZNS0_50_GLOBAL__N__2680c7bb_12_PowKernel_cu_7dd49032_316824pow_tensor_scalar_kernelERNS_18TensorIteratorBaseERKN3c106ScalarEENKUlvE_clEvENKUlvE0_clEvEUlNS5_7complexIfEEE_St5arrayIPcLm2EEEEviT0_T1_)
        /*1298*/ 	.word	0x00000020


	//----- nvinfo : EIATTR_FRAME_SIZE
	.align		4
.L_847:
        /*129c*/ 	.byte	0x04, 0x11
        /*129e*/ 	.short	(.L_849 - .L_848)
	.align		4
.L_848:
        /*12a0*/ 	.word	index@(_ZN2at6native29vectorized_elementwise_kernelILi2EZZZNS0_50_GLOBAL__N__2680c7bb_12_PowKernel_cu_7dd49032_316824pow_tensor_scalar_kernelERNS_18TensorIteratorBaseERKN3c106ScalarEENKUlvE_clEvENKUlvE0_clEvEUlNS5_7complexIfEEE_St5arrayIPcLm2EEEEviT0_T1_)
        /*12a4*/ 	.word	0x00000000


	//----- nvinfo : EIATTR_REGCOUNT
	.align		4
.L_849:
        /*12a8*/ 	.byte	0x04, 0x2f
        /*12aa*/ 	.short	(.L_851 - .L_850)
	.align		4
.L_850:
        /*12ac*/ 	.word	index@(_ZN2at6native27unrolled_elementwise_kernelIZZZNS0_50_GLOBAL__N__2680c7bb_12_PowKernel_cu_7dd49032_316824pow_tensor_scalar_kernelERNS_18TensorIteratorBaseERKN3c106ScalarEENKUlvE_clEvENKUlvE0_clEvEUlNS5_7complexIfEEE_St5arrayIPcLm2EELi4E23TrivialOffsetCalculatorILi1EjESI_NS0_6memory15LoadWithoutCastENSJ_16StoreWithoutCastEEEviT_T0_T2_T3_T4_T5_)
        /*12b0*/ 	.word	0x0000001a


	//----- nvinfo : EIATTR_FRAME_SIZE
	.align		4
.L_851:
        /*12b4*/ 	.byte	0x04, 0x11
        /*12b6*/ 	.short	(.L_853 - .L_852)
	.align		4
.L_852:
        /*12b8*/ 	.word	index@(_ZN2at6native27unrolled_elementwise_kernelIZZZNS0_50_GLOBAL__N__2680c7bb_12_PowKernel_cu_7dd49032_316824pow_tensor_scalar_kernelERNS_18TensorIteratorBaseERKN3c106ScalarEENKUlvE_clEvENKUlvE0_clEvEUlNS5_7complexIfEEE_St5arrayIPcLm2EELi4E23TrivialOffsetCalculatorILi1EjESI_NS0_6memory15LoadWithoutCastENSJ_16StoreWithoutCastEEEviT_T0_T2_T3_T4_T5_)
        /*12bc*/ 	.word	0x00000000


	//----- nvinfo : EIATTR_REGCOUNT
	.align		4
.L_853:
        /*12c0*/ 	.byte	0x04, 0x2f
        /*12c2*/ 	.short	(.L_855 - .L_854)
	.align		4
.L_854:
        /*12c4*/ 	.word	index@(_ZN2at6native18elementwise_kernelILi128ELi2EZNS0_22gpu_kernel_impl_nocastIZZZNS0_50_GLOBAL__N__2680c7bb_12_PowKernel_cu_7dd49032_316824pow_tensor_scalar_kernelERNS_18TensorIteratorBaseERKN3c106ScalarEENKUlvE_clEvENKUlvE0_clEvEUlNS6_7complexIfEEE_EEvS5_RKT_EUliE_EEviT1_)
        /*12c8*/ 	.word	0x00000012


	//----- nvinfo : EIATTR_FRAME_SIZE
	.align		4
.L_855:
        /*12cc*/ 	.byte	0x04, 0x11
        /*12ce*/ 	.short	(.L_857 - .L_856)
	.align		4
.L_856:
        /*12d0*/ 	.word	index@(_ZN2at6native18elementwise_kernelILi128ELi2EZNS0_22gpu_kernel_impl_nocastIZZZNS0_50_GLOBAL__N__2680c7bb_12_PowKernel_cu_7dd49032_316824pow_tensor_scalar_kernelERNS_18TensorIteratorBaseERKN3c106ScalarEENKUlvE_clEvENKUlvE0_clEvEUlNS6_7complexIfEEE_EEvS5_RKT_EUliE_EEviT1_)
        /*12d4*/ 	.word	0x00000000


	//----- nvinfo : EIATTR_REGCOUNT
	.align		4
.L_857:
        /*12d8*/ 	.byte	0x04, 0x2f
        /*12da*/ 	.short	(.L_859 - .L_858)
	.align		4
.L_858:
        /*12dc*/ 	.word	index@(_ZN2at6native27unrolled_elementwise_kernelIZZZNS0_50_GLOBAL__N__2680c7bb_12_PowKernel_cu_7dd49032_316824pow_tensor_scalar_kernelERNS_18TensorIteratorBaseERKN3c106ScalarEENKUlvE_clEvENKUlvE0_clEvEUlNS5_7complexIfEEE_St5arrayIPcLm2EELi4E23TrivialOffsetCalculatorILi1EjESI_NS0_6memory12LoadWithCastILi1EEENSJ_13StoreWithCastILi1EEEEEviT_T0_T2_T3_T4_T5_)
        /*12e0*/ 	.word	0x00000020


	//----- nvinfo : EIATTR_FRAME_SIZE
	.align		4
.L_859:
        /*12e4*/ 	.byte	0x04, 0x11
        /*12e6*/ 	.short	(.L_861 - .L_860)
	.align		4
.L_860:
        /*12e8*/ 	.word	index@(_ZN2at6native27unrolled_elementwise_kernelIZZZNS0_50_GLOBAL__N__2680c7bb_12_PowKernel_cu_7dd49032_316824pow_tensor_scalar_kernelERNS_18TensorIteratorBaseERKN3c106ScalarEENKUlvE_clEvENKUlvE0_clEvEUlNS5_7complexIfEEE_St5arrayIPcLm2EELi4E23TrivialOffsetCalculatorILi1EjESI_NS0_6memory12LoadWithCastILi1EEENSJ_13StoreWithCastILi1EEEEEviT_T0_T2_T3_T4_T5_)
        /*12ec*/ 	.word	0x00000000


	//----- nvinfo : EIATTR_REGCOUNT
	.align		4
.L_861:
        /*12f0*/ 	.byte	0x04, 0x2f
        /*12f2*/ 	.short	(.L_863 - .L_862)
	.align		4
.L_862:
        /*12f4*/ 	.word	index@(_ZN2at6native18elementwise_kernelILi128ELi4EZNS0_15gpu_kernel_implIZZZNS0_50_GLOBAL__N__2680c7bb_12_PowKernel_cu_7dd49032_316824pow_tensor_scalar_kernelERNS_18TensorIteratorBaseERKN3c106ScalarEENKUlvE_clEvENKUlvE0_clEvEUlNS6_7complexIfEEE_EEvS5_RKT_EUliE_EEviT1_)
        /*12f8*/ 	.word	0x0000001a


	//----- nvinfo : EIATTR_FRAME_SIZE
	.align		4
.L_863:
        /*12fc*/ 	.byte	0x04, 0x11
        /*12fe*/ 	.short	(.L_865 - .L_864)
	.align		4
.L_864:
        /*1300*/ 	.word	index@(_ZN2at6native18elementwise_kernelILi128ELi4EZNS0_15gpu_kernel_implIZZZNS0_50_GLOBAL__N__2680c7bb_12_PowKernel_cu_7dd49032_316824pow_tensor_scalar_kernelERNS_18TensorIteratorBaseERKN3c106ScalarEENKUlvE_clEvENKUlvE0_clEvEUlNS6_7complexIfEEE_EEvS5_RKT_EUliE_EEviT1_)
        /*1304*/ 	.word	0x00000000


	//----- nvinfo : EIATTR_REGCOUNT
	.align		4
.L_865:
        /*1308*/ 	.byte	0x04, 0x2f
        /*130a*/ 	.short	(.L_867 - .L_866)
	.align		4
.L_866:
        /*130c*/ 	.word	index@(_ZN2at6native29vectorized_elementwise_kernelILi8EZZZNS0_50_GLOBAL__N__2680c7bb_12_PowKernel_cu_7dd49032_316824pow_tensor_scalar_kernelERNS_18TensorIteratorBaseERKN3c106ScalarEENKUlvE_clEvENKUlvE0_clEvEUlNS5_7complexIfEEE0_St5arrayIPcLm2EEEEviT0_T1_)
        /*1310*/ 	.word	0x00000027


	//----- nvinfo : EIATTR_FRAME_SIZE
	.align		4
.L_867:
        /*1314*/ 	.byte	0x04, 0x11
        /*1316*/ 	.short	(.L_869 - .L_868)
	.align		4
.L_868:
        /*1318*/ 	.word	index@($__internal_69_$__cuda_sm3x_div_rn_ftz_f32_slowpath)
        /*131c*/ 	.word	0x00000000


	//----- nvinfo : EIATTR_FRAME_SIZE
	.align		4
.L_869:
        /*1320*/ 	.byte	0x04, 0x11
        /*1322*/ 	.short	(.L_871 - .L_870)
	.align		4
.L_870:
        /*1324*/ 	.word	index@(_ZN2at6native29vectorized_elementwise_kernelILi8EZZZNS0_50_GLOBAL__N__2680c7bb_12_PowKernel_cu_7dd49032_316824pow_tensor_scalar_kernelERNS_18TensorIteratorBaseERKN3c106ScalarEENKUlvE_clEvENKUlvE0_clEvEUlNS5_7complexIfEEE0_St5arrayIPcLm2EEEEviT0_T1_)
        /*1328*/ 	.word	0x00000000


	//----- nvinfo : EIATTR_REGCOUNT
	.align		4
.L_871:
        /*132c*/ 	.byte	0x04, 0x2f
        /*132e*/ 	.short	(.L_873 - .L_872)
	.align		4
.L_872:
        /*1330*/ 	.word	index@(_ZN2at6native29vectorized_elementwise_kernelILi4EZZZNS0_50_GLOBAL__N__2680c7bb_12_PowKernel_cu_7dd49032_316824pow_tensor_scalar_kernelERNS_18TensorIteratorBaseERKN3c106ScalarEENKUlvE_clEvENKUlvE0_clEvEUlNS5_7complexIfEEE0_St5arrayIPcLm2EEEEviT0_T1_)
        /*1334*/ 	.word	0x00000027


	//----- nvinfo : EIATTR_FRAME_SIZE
	.align		4
.L_873:
        /*1338*/ 	.byte	0x04, 0x11
        /*133a*/ 	.short	(.L_875 - .L_874)
	.align		4
.L_874:
        /*133c*/ 	.word	index@($__internal_68_$__cuda_sm3x_div_rn_ftz_f32_slowpath)
        /*1340*/ 	.word	0x00000000


	//----- nvinfo : EIATTR_FRAME_SIZE
	.align		4
.L_875:
        /*1344*/ 	.byte	0x04, 0x11
        /*1346*/ 	.short	(.L_877 - .L_876)
	.align		4
.L_876:
        /*1348*/ 	.word	index@(_ZN2at6native29vectorized_elementwise_kernelILi4EZZZNS0_50_GLOBAL__N__2680c7bb_12_PowKernel_cu_7dd49032_316824pow_tensor_scalar_kernelERNS_18TensorIteratorBaseERKN3c106ScalarEENKUlvE_clEvENKUlvE0_clEvEUlNS5_7complexIfEEE0_St5arrayIPcLm2EEEEviT0_T1_)
        /*134c*/ 	.word	0x00000000


	//----- nvinfo : EIATTR_REGCOUNT
	.align		4
.L_877:
        /*1350*/ 	.byte	0x04, 0x2f
        /*1352*/ 	.short	(.L_879 - .L_878)
	.align		4
.L_878:
        /*1354*/ 	.word	index@(_ZN2at6native29vectorized_elementwise_kernelILi2EZZZNS0_50_GLOBAL__N__2680c7bb_12_PowKernel_cu_7dd49032_316824pow_tensor_scalar_kernelERNS_18TensorIteratorBaseERKN3c106ScalarEENKUlvE_clEvENKUlvE0_clEvEUlNS5_7complexIfEEE0_St5arrayIPcLm2EEEEviT0_T1_)
        /*1358*/ 	.word	0x00000027


	//----- nvinfo : EIATTR_FRAME_SIZE
	.align		4
.L_879:
        /*135c*/ 	.byte	0x04, 0x11
        /*135e*/ 	.short	(.L_881 - .L_880)
	.align		4
.L_880:
        /*1360*/ 	.word	index@($__internal_67_$__cuda_sm3x_div_rn_ftz_f32_slowpath)
        /*1364*/ 	.word	0x00000000


	//----- nvinfo : EIATTR_FRAME_SIZE
	.align		4
.L_881:
        /*1368*/ 	.byte	0x04, 0x11
        /*136a*/ 	.short	(.L_883 - .L_882)
	.align		4
.L_882:
        /*136c*/ 	.word	index@(_ZN2at6native29vectorized_elementwise_kernelILi2EZZZNS0_50_GLOBAL__N__2680c7bb_12_PowKernel_cu_7dd49032_316824pow_tensor_scalar_kernelERNS_18TensorIteratorBaseERKN3c106ScalarEENKUlvE_clEvENKUlvE0_clEvEUlNS5_7complexIfEEE0_St5arrayIPcLm2EEEEviT0_T1_)
        /*1370*/ 	.word	0x00000000


	//----- nvinfo : EIATTR_REGCOUNT
	.align		4
.L_883:
        /*1374*/ 	.byte	0x04, 0x2f
        /*1376*/ 	.short	(.L_885 - .L_884)
	.align		4
.L_884:
        /*1378*/ 	.word	index@(_ZN2at6native27unrolled_elementwise_kernelIZZZNS0_50_GLOBAL__N__2680c7bb_12_PowKernel_cu_7dd49032_316824pow_tensor_scalar_kernelERNS_18TensorIteratorBaseERKN3c106ScalarEENKUlvE_clEvENKUlvE0_clEvEUlNS5_7complexIfEEE0_St5arrayIPcLm2EELi4E23TrivialOffsetCalculatorILi1EjESI_NS0_6memory15LoadWithoutCastENSJ_16StoreWithoutCastEEEviT_T0_T2_T3_T4_T5_)
        /*137c*/ 	.word	0x00000020


	//----- nvinfo : EIATTR_FRAME_SIZE
	.align		4
.L_885:
        /*1380*/ 	.byte	0x04, 0x11
        /*1382*/ 	.short	(.L_887 - .L_886)
	.align		4
.L_886:
        /*1384*/ 	.word	index@($__internal_66_$__cuda_sm3x_div_rn_ftz_f32_slowpath)
        /*1388*/ 	.word	0x00000000


	//----- nvinfo : EIATTR_FRAME_SIZE
	.align		4
.L_887:
        /*138c*/ 	.byte	0x04, 0x11
        /*138e*/ 	.short	(.L_889 - .L_888)
	.align		4
.L_888:
        /*1390*/ 	.word	index@(_ZN2at6native27unrolled_elementwise_kernelIZZZNS0_50_GLOBAL__N__2680c7bb_12_PowKernel_cu_7dd49032_316824pow_tensor_scalar_kernelERNS_18TensorIteratorBaseERKN3c106ScalarEENKUlvE_clEvENKUlvE0_clEvEUlNS5_7complexIfEEE0_St5arrayIPcLm2EELi4E23TrivialOffsetCalculatorILi1EjESI_NS0_6memory15LoadWithoutCastENSJ_16StoreWithoutCastEEEviT_T0_T2_T3_T4_T5_)
        /*1394*/ 	.word	0x00000000


	//----- nvinfo : EIATTR_REGCOUNT
	.align		4
.L_889:
        /*1398*/ 	.byte	0x04, 0x2f
        /*139a*/ 	.short	(.L_891 - .L_890)
	.align		4
.L_890:
        /*139c*/ 	.word	index@(_ZN2at6native18elementwise_kernelILi128ELi2EZNS0_22gpu_kernel_impl_nocastIZZZNS0_50_GLOBAL__N__2680c7bb_12_PowKernel_cu_7dd49032_316824pow_tensor_scalar_kernelERNS_18TensorIteratorBaseERKN3c106ScalarEENKUlvE_clEvENKUlvE0_clEvEUlNS6_7complexIfEEE0_EEvS5_RKT_EUliE_EEviT1_)
        /*13a0*/ 	.word	0x0000001c


	//----- nvinfo : EIATTR_FRAME_SIZE
	.align		4
.L_891:
        /*13a4*/ 	.byte	0x04, 0x11
        /*13a6*/ 	.short	(.L_893 - .L_892)
	.align		4
.L_892:
        /*13a8*/ 	.word	index@($__internal_65_$__cuda_sm3x_div_rn_ftz_f32_slowpath)
        /*13ac*/ 	.word	0x00000000


	//----- nvinfo : EIATTR_FRAME_SIZE
	.align		4
.L_893:
        /*13b0*/ 	.byte	0x04, 0x11
        /*13b2*/ 	.short	(.L_895 - .L_894)
	.align		4
.L_894:
        /*13b4*/ 	.word	index@(_ZN2at6native18elementwise_kernelILi128ELi2EZNS0_22gpu_kernel_impl_nocastIZZZNS0_50_GLOBAL__N__2680c7bb_12_PowKernel_cu_7dd49032_316824pow_tensor_scalar_kernelERNS_18TensorIteratorBaseERKN3c106ScalarEENKUlvE_clEvENKUlvE0_clEvEUlNS6_7complexIfEEE0_EEvS5_RKT_EUliE_EEviT1_)
        /*13b8*/ 	.word	0x00000000


	//----- nvinfo : EIATTR_REGCOUNT
	.align		4
.L_895:
        /*13bc*/ 	.byte	0x04, 0x2f
        /*13be*/ 	.short	(.L_897 - .L_896)
	.align		4
.L_896:
        /*13c0*/ 	.word	index@(_ZN2at6native27unrolled_elementwise_kernelIZZZNS0_50_GLOBAL__N__2680c7bb_12_PowKernel_cu_7dd49032_316824pow_tensor_scalar_kernelERNS_18TensorIteratorBaseERKN3c106ScalarEENKUlvE_clEvENKUlvE0_clEvEUlNS5_7complexIfEEE0_St5arrayIPcLm2EELi4E23TrivialOffsetCalculatorILi1EjESI_NS0_6memory12LoadWithCastILi1EEENSJ_13StoreWithCastILi1EEEEEviT_T0_T2_T3_T4_T5_)
        /*13c4*/ 	.word	0x00000020


	//----- nvinfo : EIATTR_FRAME_SIZE
	.align		4
.L_897:
        /*13c8*/ 	.byte	0x04, 0x11
        /*13ca*/ 	.short	(.L_899 - .L_898)
	.align		4
.L_898:
        /*13cc*/ 	.word	index@($__internal_64_$__cuda_sm3x_div_rn_ftz_f32_slowpath)
        /*13d0*/ 	.word	0x00000000


	//----- nvinfo : EIATTR_FRAME_SIZE
	.align		4
.L_899:
        /*13d4*/ 	.byte	0x04, 0x11
        /*13d6*/ 	.short	(.L_901 - .L_900)
	.align		4
.L_900:
        /*13d8*/ 	.word	index@(_ZN2at6native27unrolled_elementwise_kernelIZZZNS0_50_GLOBAL__N__2680c7bb_12_PowKernel_cu_7dd49032_316824pow_tensor_scalar_kernelERNS_18TensorIteratorBaseERKN3c106ScalarEENKUlvE_clEvENKUlvE0_clEvEUlNS5_7complexIfEEE0_St5arrayIPcLm2EELi4E23TrivialOffsetCalculatorILi1EjESI_NS0_6memory12LoadWithCastILi1EEENSJ_13StoreWithCastILi1EEEEEviT_T0_T2_T3_T4_T5_)
        /*13dc*/ 	.word	0x00000000


	//----- nvinfo : EIATTR_REGCOUNT
	.align		4
.L_901:
        /*13e0*/ 	.byte	0x04, 0x2f
        /*13e2*/ 	.short	(.L_903 - .L_902)
	.align		4
.L_902:
        /*13e4*/ 	.word	index@(_ZN2at6native18elementwise_kernelILi128ELi4EZNS0_15gpu_kernel_implIZZZNS0_50_GLOBAL__N__2680c7bb_12_PowKernel_cu_7dd49032_316824pow_tensor_scalar_kernelERNS_18TensorIteratorBaseERKN3c106ScalarEENKUlvE_clEvENKUlvE0_clEvEUlNS6_7complexIfEEE0_EEvS5_RKT_EUliE_EEviT1_)
        /*13e8*/ 	.word	0x00000020


	//----- nvinfo : EIATTR_FRAME_SIZE
	.align		4
.L_903:
        /*13ec*/ 	.byte	0x04, 0x11
        /*13ee*/ 	.short	(.L_905 - .L_904)
	.align		4
.L_904:
        /*13f0*/ 	.word	index@($__internal_63_$__cuda_sm3x_div_rn_ftz_f32_slowpath)
        /*13f4*/ 	.word	0x00000000


	//----- nvinfo : EIATTR_FRAME_SIZE
	.align		4
.L_905:
        /*13f8*/ 	.byte	0x04, 0x11
        /*13fa*/ 	.short	(.L_907 - .L_906)
	.align		4
.L_906:
        /*13fc*/ 	.word	index@(_ZN2at6native18elementwise_kernelILi128ELi4EZNS0_15gpu_kernel_implIZZZNS0_50_GLOBAL__N__2680c7bb_12_PowKernel_cu_7dd49032_316824pow_tensor_scalar_kernelERNS_18TensorIteratorBaseERKN3c106ScalarEENKUlvE_clEvENKUlvE0_clEvEUlNS6_7complexIfEEE0_EEvS5_RKT_EUliE_EEviT1_)
        /*1400*/ 	.word	0x00000000


	//----- nvinfo : EIATTR_REGCOUNT
	.align		4
.L_907:
        /*1404*/ 	.byte	0x04, 0x2f
        /*1406*/ 	.short	(.L_909 - .L_908)
	.align		4
.L_908:
        /*1408*/ 	.word	index@(_ZN2at6native29vectorized_elementwise_kernelILi8EZNS0_50_GLOBAL__N__2680c7bb_12_PowKernel_cu_7dd49032_316829pow_tensor_scalar_kernel_implIhhEEvRNS_18TensorIteratorBaseET0_EUlhE_St5arrayIPcLm2EEEEviS6_T1_)
        /*140c*/ 	.word	0x0000001e


	//----- nvinfo : EIATTR_FRAME_SIZE
	.align		4
.L_909:
        /*1410*/ 	.byte	0x04, 0x11
        /*1412*/ 	.short	(.L_911 - .L_910)
	.align		4
.L_910:
        /*1414*/ 	.word	index@(_ZN2at6native29vectorized_elementwise_kernelILi8EZNS0_50_GLOBAL__N__2680c7bb_12_PowKernel_cu_7dd49032_316829pow_tensor_scalar_kernel_implIhhEEvRNS_18TensorIteratorBaseET0_EUlhE_St5arrayIPcLm2EEEEviS6_T1_)
        /*1418*/ 	.word	0x00000000


	//----- nvinfo : EIATTR_REGCOUNT
	.align		4
.L_911:
        /*141c*/ 	.byte	0x04, 0x2f
        /*141e*/ 	.short	(.L_913 - .L_912)
	.align		4
.L_912:
        /*1420*/ 	.word	index@(_ZN2at6native29vectorized_elementwise_kernelILi4EZNS0_50_GLOBAL__N__2680c7bb_12_PowKernel_cu_7dd49032_316829pow_tensor_scalar_kernel_implIhhEEvRNS_18TensorIteratorBaseET0_EUlhE_St5arrayIPcLm2EEEEviS6_T1_)
        /*1424*/ 	.word	0x0000001e


	//----- nvinfo : EIATTR_FRAME_SIZE
	.align		4
.L_913:
        /*1428*/ 	.byte	0x04, 0x11
        /*142a*/ 	.short	(.L_915 - .L_914)
	.align		4
.L_914:
        /*142c*/ 	.word	index@(_ZN2at6native29vectorized_elementwise_kernelILi4EZNS0_50_GLOBAL__N__2680c7bb_12_PowKernel_cu_7dd49032_316829pow_tensor_scalar_kernel_implIhhEEvRNS_18TensorIteratorBaseET0_EUlhE_St5arrayIPcLm2EEEEviS6_T1_)
        /*1430*/ 	.word	0x00000000


	//----- nvinfo : EIATTR_REGCOUNT
	.align		4
.L_915:
        /*1434*/ 	.byte	0x04, 0x2f
        /*1436*/ 	.short	(.L_917 - .L_916)
	.align		4
.L_916:
        /*1438*/ 	.word	index@(_ZN2at6native29vectorized_elementwise_kernelILi2EZNS0_50_GLOBAL__N__2680c7bb_12_PowKernel_cu_7dd49032_316829pow_tensor_scalar_kernel_implIhhEEvRNS_18TensorIteratorBaseET0_EUlhE_St5arrayIPcLm2EEEEviS6_T1_)
        /*143c*/ 	.word	0x0000001e


	//----- nvinfo : EIATTR_FRAME_SIZE
	.align		4
.L_917:
        /*1440*/ 	.byte	0x04, 0x11
        /*1442*/ 	.short	(.L_919 - .L_918)
	.align		4
.L_918:
        /*1444*/ 	.word	index@(_ZN2at6native29vectorized_elementwise_kernelILi2EZNS0_50_GLOBAL__N__2680c7bb_12_PowKernel_cu_7dd49032_316829pow_tensor_scalar_kernel_implIhhEEvRNS_18TensorIteratorBaseET0_EUlhE_St5arrayIPcLm2EEEEviS6_T1_)
        /*1448*/ 	.word	0x00000000


	//----- nvinfo : EIATTR_REGCOUNT
	.align		4
.L_919:
        /*144c*/ 	.byte	0x04, 0x2f
        /*144e*/ 	.short	(.L_921 - .L_920)
	.align		4
.L_920:
        /*1450*/ 	.word	index@(_ZN2at6native27unrolled_elementwise_kernelIZNS0_50_GLOBAL__N__2680c7bb_12_PowKernel_cu_7dd49032_316829pow_tensor_scalar_kernel_implIhhEEvRNS_18TensorIteratorBaseET0_EUlhE_St5arrayIPcLm2EELi4E23TrivialOffsetCalculatorILi1EjESC_NS0_6memory15LoadWithoutCastENSD_16StoreWithoutCastEEEviT_S6_T2_T3_T4_T5_)
        /*1454*/ 	.word	0x00000016


	//----- nvinfo : EIATTR_FRAME_SIZE
	.align		4
.L_921:
        /*1458*/ 	.byte	0x04, 0x11
        /*145a*/ 	.short	(.L_923 - .L_922)
	.align		4
.L_922:
        /*145c*/ 	.word	index@(_ZN2at6native27unrolled_elementwise_kernelIZNS0_50_GLOBAL__N__2680c7bb_12_PowKernel_cu_7dd49032_316829pow_tensor_scalar_kernel_implIhhEEvRNS_18TensorIteratorBaseET0_EUlhE_St5arrayIPcLm2EELi4E23TrivialOffsetCalculatorILi1EjESC_NS0_6memory15LoadWithoutCastENSD_16StoreWithoutCastEEEviT_S6_T2_T3_T4_T5_)
        /*1460*/ 	.word	0x00000000


	//----- nvinfo : EIATTR_REGCOUNT
	.align		4
.L_923:
        /*1464*/ 	.byte	0x04, 0x2f
        /*1466*/ 	.short	(.L_925 - .L_924)
	.align		4
.L_924:
        /*1468*/ 	.word	index@(_ZN2at6native18elementwise_kernelILi128ELi4EZNS0_22gpu_kernel_impl_nocastIZNS0_50_GLOBAL__N__2680c7bb_12_PowKernel_cu_7dd49032_316829pow_tensor_scalar_kernel_implIhhEEvRNS_18TensorIteratorBaseET0_EUlhE_EEvS6_RKT_EUliE_EEviT1_)
        /*146c*/ 	.word	0x00000012


	//----- nvinfo : EIATTR_FRAME_SIZE
	.align		4
.L_925:
        /*1470*/ 	.byte	0x04, 0x11
        /*1472*/ 	.short	(.L_927 - .L_926)
	.align		4
.L_926:
        /*1474*/ 	.word	index@(_ZN2at6native18elementwise_kernelILi128ELi4EZNS0_22gpu_kernel_impl_nocastIZNS0_50_GLOBAL__N__2680c7bb_12_PowKernel_cu_7dd49032_316829pow_tensor_scalar_kernel_implIhhEEvRNS_18TensorIteratorBaseET0_EUlhE_EEvS6_RKT_EUliE_EEviT1_)
        /*1478*/ 	.word	0x00000000


	//----- nvinfo : EIATTR_REGCOUNT
	.align		4
.L_927:
        /*147c*/ 	.byte	0x04, 0x2f
        /*147e*/ 	.short	(.L_929 - .L_928)
	.align		4
.L_928:
        /*1480*/ 	.word	index@(_ZN2at6native27unrolled_elementwise_kernelIZNS0_50_GLOBAL__N__2680c7bb_12_PowKernel_cu_7dd49032_316829pow_tensor_scalar_kernel_implIhhEEvRNS_18TensorIteratorBaseET0_EUlhE_St5arrayIPcLm2EELi4E23TrivialOffsetCalculatorILi1EjESC_NS0_6memory12LoadWithCastILi1EEENSD_13StoreWithCastILi1EEEEEviT_S6_T2_T3_T4_T5_)
        /*1484*/ 	.word	0x0000001c


	//----- nvinfo : EIATTR_FRAME_SIZE
	.align		4
.L_929:
        /*1488*/ 	.byte	0x04, 0x11
        /*148a*/ 	.short	(.L_931 - .L_930)
	.align		4
.L_930:
        /*148c*/ 	.word	index@(_ZN2at6native27unrolled_elementwise_kernelIZNS0_50_GLOBAL__N__2680c7bb_12_PowKernel_cu_7dd49032_316829pow_tensor_scalar_kernel_implIhhEEvRNS_18TensorIteratorBaseET0_EUlhE_St5arrayIPcLm2EELi4E23TrivialOffsetCalculatorILi1EjESC_NS0_6memory12LoadWithCastILi1EEENSD_13StoreWithCastILi1EEEEEviT_S6_T2_T3_T4_T5_)
        /*1490*/ 	.word	0x00000000


	//----- nvinfo : EIATTR_REGCOUNT
	.align		4
.L_931:
        /*1494*/ 	.byte	0x04, 0x2f
        /*1496*/ 	.short	(.L_933 - .L_932)
	.align		4
.L_932:
        /*1498*/ 	.word	index@(_ZN2at6native18elementwise_kernelILi128ELi4EZNS0_15gpu_kernel_implIZNS0_50_GLOBAL__N__2680c7bb_12_PowKernel_cu_7dd49032_316829pow_tensor_scalar_kernel_implIhhEEvRNS_18TensorIteratorBaseET0_EUlhE_EEvS6_RKT_EUliE_EEviT1_)
        /*149c*/ 	.word	0x0000001a


	//----- nvinfo : EIATTR_FRAME_SIZE
	.align		4
.L_933:
        /*14a0*/ 	.byte	0x04, 0x11
        /*14a2*/ 	.short	(.L_935 - .L_934)
	.align		4
.L_934:
        /*14a4*/ 	.word	index@(_ZN2at6native18elementwise_kernelILi128ELi4EZNS0_15gpu_kernel_implIZNS0_50_GLOBAL__N__2680c7bb_12_PowKernel_cu_7dd49032_316829pow_tensor_scalar_kernel_implIhhEEvRNS_18TensorIteratorBaseET0_EUlhE_EEvS6_RKT_EUliE_EEviT1_)
        /*14a8*/ 	.word	0x00000000


	//----- nvinfo : EIATTR_REGCOUNT
	.align		4
.L_935:
        /*14ac*/ 	.byte	0x04, 0x2f
        /*14ae*/ 	.short	(.L_937 - .L_936)
	.align		4
.L_936:
        /*14b0*/ 	.word	index@(_ZN2at6native29vectorized_elementwise_kernelILi8EZNS0_50_GLOBAL__N__2680c7bb_12_PowKernel_cu_7dd49032_316829pow_tensor_scalar_kernel_implIhhEEvRNS_18TensorIteratorBaseET0_EUlhE0_St5arrayIPcLm2EEEEviS6_T1_)
        /*14b4*/ 	.word	0x0000001e


	//----- nvinfo : EIATTR_FRAME_SIZE
	.align		4
.L_937:
        /*14b8*/ 	.byte	0x04, 0x11
        /*14ba*/ 	.short	(.L_939 - .L_938)
	.align		4
.L_938:
        /*14bc*/ 	.word	index@(_ZN2at6native29vectorized_elementwise_kernelILi8EZNS0_50_GLOBAL__N__2680c7bb_12_PowKernel_cu_7dd49032_316829pow_tensor_scalar_kernel_implIhhEEvRNS_18TensorIteratorBaseET0_EUlhE0_St5arrayIPcLm2EEEEviS6_T1_)
        /*14c0*/ 	.word	0x00000000


	//----- nvinfo : EIATTR_REGCOUNT
	.align		4
.L_939:
        /*14c4*/ 	.byte	0x04, 0x2f
        /*14c6*/ 	.short	(.L_941 - .L_940)
	.align		4
.L_940:
        /*14c8*/ 	.word	index@(_ZN2at6native29vectorized_elementwise_kernelILi4EZNS0_50_GLOBAL__N__2680c7bb_12_PowKernel_cu_7dd49032_316829pow_tensor_scalar_kernel_implIhhEEvRNS_18TensorIteratorBaseET0_EUlhE0_St5arrayIPcLm2EEEEviS6_T1_)
        /*14cc*/ 	.word	0x0000001e


	//----- nvinfo : EIATTR_FRAME_SIZE
	.align		4
.L_941:
        /*14d0*/ 	.byte	0x04, 0x11
        /*14d2*/ 	.short	(.L_943 - .L_942)
	.align		4
.L_942:
        /*14d4*/ 	.word	index@(_ZN2at6native29vectorized_elementwise_kernelILi4EZNS0_50_GLOBAL__N__2680c7bb_12_PowKernel_cu_7dd49032_316829pow_tensor_scalar_kernel_implIhhEEvRNS_18TensorIteratorBaseET0_EUlhE0_St5arrayIPcLm2EEEEviS6_T1_)
        /*14d8*/ 	.word	0x00000000


	//----- nvinfo : EIATTR_REGCOUNT
	.align		4
.L_943:
        /*14dc*/ 	.byte	0x04, 0x2f
        /*14de*/ 	.short	(.L_945 - .L_944)
	.align		4
.L_944:
        /*14e0*/ 	.word	index@(_ZN2at6native29vectorized_elementwise_kernelILi2EZNS0_50_GLOBAL__N__2680c7bb_12_PowKernel_cu_7dd49032_316829pow_tensor_scalar_kernel_implIhhEEvRNS_18TensorIteratorBaseET0_EUlhE0_St5arrayIPcLm2EEEEviS6_T1_)
        /*14e4*/ 	.word	0x0000001e


	//----- nvinfo : EIATTR_FRAME_SIZE
	.align		4
.L_945:
        /*14e8*/ 	.byte	0x04, 0x11
        /*14ea*/ 	.short	(.L_947 - .L_946)
	.align		4
.L_946:
        /*14ec*/ 	.word	index@(_ZN2at6native29vectorized_elementwise_kernelILi2EZNS0_50_GLOBAL__N__2680c7bb_12_PowKernel_cu_7dd49032_316829pow_tensor_scalar_kernel_implIhhEEvRNS_18TensorIteratorBaseET0_EUlhE0_St5arrayIPcLm2EEEEviS6_T1_)
        /*14f0*/ 	.word	0x00000000


	//----- nvinfo : EIATTR_REGCOUNT
	.align		4
.L_947:
        /*14f4*/ 	.byte	0x04, 0x2f
        /*14f6*/ 	.short	(.L_949 - .L_948)
	.align		4
.L_948:
        /*14f8*/ 	.word	index@(_ZN2at6native27unrolled_elementwise_kernelIZNS0_50_GLOBAL__N__2680c7bb_12_PowKernel_cu_7dd49032_316829pow_tensor_scalar_kernel_implIhhEEvRNS_18TensorIteratorBaseET0_EUlhE0_St5arrayIPcLm2EELi4E23TrivialOffsetCalculatorILi1EjESC_NS0_6memory15LoadWithoutCastENSD_16StoreWithoutCastEEEviT_S6_T2_T3_T4_T5_)
        /*14fc*/ 	.word	0x00000016


	//----- nvinfo : EIATTR_FRAME_SIZE
	.align		4
.L_949:
        /*1500*/ 	.byte	0x04, 0x11
        /*1502*/ 	.short	(.L_951 - .L_950)
	.align		4
.L_950:
        /*1504*/ 	.word	index@(_ZN2at6native27unrolled_elementwise_kernelIZNS0_50_GLOBAL__N__2680c7bb_12_PowKernel_cu_7dd49032_316829pow_tensor_scalar_kernel_implIhhEEvRNS_18TensorIteratorBaseET0_EUlhE0_St5arrayIPcLm2EELi4E23TrivialOffsetCalculatorILi1EjESC_NS0_6memory15LoadWithoutCastENSD_16StoreWithoutCastEEEviT_S6_T2_T3_T4_T5_)
        /*1508*/ 	.word	0x00000000


	//----- nvinfo : EIATTR_REGCOUNT
	.align		4
.L_951:
        /*150c*/ 	.byte	0x04, 0x2f
        /*150e*/ 	.short	(.L_953 - .L_952)
	.align		4
.L_952:
        /*1510*/ 	.word	index@(_ZN2at6native18elementwise_kernelILi128ELi4EZNS0_22gpu_kernel_impl_nocastIZNS0_50_GLOBAL__N__2680c7bb_12_PowKernel_cu_7dd49032_316829pow_tensor_scalar_kernel_implIhhEEvRNS_18TensorIteratorBaseET0_EUlhE0_EEvS6_RKT_EUliE_EEviT1_)
        /*1514*/ 	.word	0x00000012


	//----- nvinfo : EIATTR_FRAME_SIZE
	.align		4
.L_953:
        /*1518*/ 	.byte	0x04, 0x11
        /*151a*/ 	.short	(.L_955 - .L_954)
	.align		4
.L_954:
        /*151c*/ 	.word	index@(_ZN2at6native18elementwise_kernelILi128ELi4EZNS0_22gpu_kernel_impl_nocastIZNS0_50_GLOBAL__N__2680c7bb_12_PowKernel_cu_7dd49032_316829pow_tensor_scalar_kernel_implIhhEEvRNS_18TensorIteratorBaseET0_EUlhE0_EEvS6_RKT_EUliE_EEviT1_)
        /*1520*/ 	.word	0x00000000


	//----- nvinfo : EIATTR_REGCOUNT
	.align		4
.L_955:
        /*1524*/ 	.byte	0x04, 0x2f
        /*1526*/ 	.short	(.L_957 - .L_956)
	.align		4
.L_956:
        /*1528*/ 	.word	index@(_ZN2at6native27unrolled_elementwise_kernelIZNS0_50_GLOBAL__N__2680c7bb_12_PowKernel_cu_7dd49032_316829pow_tensor_scalar_kernel_implIhhEEvRNS_18TensorIteratorBaseET0_EUlhE0_St5arrayIPcLm2EELi4E23TrivialOffsetCalculatorILi1EjESC_NS0_6memory12LoadWithCastILi1EEENSD_13StoreWithCastILi1EEEEEviT_S6_T2_T3_T4_T5_)
        /*152c*/ 	.word	0x0000001c


	//----- nvinfo : EIATTR_FRAME_SIZE
	.align		4
.L_957:
        /*1530*/ 	.byte	0x04, 0x11
        /*1532*/ 	.short	(.L_959 - .L_958)
	.align		4
.L_958:
        /*1534*/ 	.word	index@(_ZN2at6native27unrolled_elementwise_kernelIZNS0_50_GLOBAL__N__2680c7bb_12_PowKernel_cu_7dd49032_316829pow_tensor_scalar_kernel_implIhhEEvRNS_18TensorIteratorBaseET0_EUlhE0_St5arrayIPcLm2EELi4E23TrivialOffsetCalculatorILi1EjESC_NS0_6memory12LoadWithCastILi1EEENSD_13StoreWithCastILi1EEEEEviT_S6_T2_T3_T4_T5_)
        /*1538*/ 	.word	0x00000000


	//----- nvinfo : EIATTR_REGCOUNT
	.align		4
.L_959:
        /*153c*/ 	.byte	0x04, 0x2f
        /*153e*/ 	.short	(.L_961 - .L_960)
	.align		4
.L_960:
        /*1540*/ 	.word	index@(_ZN2at6native18elementwise_kernelILi128ELi4EZNS0_15gpu_kernel_implIZNS0_50_GLOBAL__N__2680c7bb_12_PowKernel_cu_7dd49032_316829pow_tensor_scalar_kernel_implIhhEEvRNS_18TensorIteratorBaseET0_EUlhE0_EEvS6_RKT_EUliE_EEviT1_)
        /*1544*/ 	.word	0x0000001a


	//----- nvinfo : EIATTR_FRAME_SIZE
	.align		4
.L_961:
        /*1548*/ 	.byte	0x04, 0x11
        /*154a*/ 	.short	(.L_963 - .L_962)
	.align		4
.L_962:
        /*154c*/ 	.word	index@(_ZN2at6native18elementwise_kernelILi128ELi4EZNS0_15gpu_kernel_implIZNS0_50_GLOBAL__N__2680c7bb_12_PowKernel_cu_7dd49032_316829pow_tensor_scalar_kernel_implIhhEEvRNS_18TensorIteratorBaseET0_EUlhE0_EEvS6_RKT_EUliE_EEviT1_)
        /*1550*/ 	.word	0x00000000


	//----- nvinfo : EIATTR_REGCOUNT
	.align		4
.L_963:
        /*1554*/ 	.byte	0x04, 0x2f
        /*1556*/ 	.short	(.L_965 - .L_964)
	.align		4
.L_964:
        /*1558*/ 	.word	index@(_ZN2at6native29vectorized_elementwise_kernelILi8EZNS0_50_GLOBAL__N__2680c7bb_12_PowKernel_cu_7dd49032_316829pow_tensor_scalar_kernel_implIhhEEvRNS_18TensorIteratorBaseET0_EUlhE1_St5arrayIPcLm2EEEEviS6_T1_)
        /*155c*/ 	.word	0x00000020


	//----- nvinfo : EIATTR_FRAME_SIZE
	.align		4
.L_965:
        /*1560*/ 	.byte	0x04, 0x11
        /*1562*/ 	.short	(.L_967 - .L_966)
	.align		4
.L_966:
        /*1564*/ 	.word	index@($__internal_62_$__cuda_sm20_dblrcp_rn_slowpath_v3)
        /*1568*/ 	.word	0x00000000


	//----- nvinfo : EIATTR_FRAME_SIZE
	.align		4
.L_967:
        /*156c*/ 	.byte	0x04, 0x11
        /*156e*/ 	.short	(.L_969 - .L_968)
	.align		4
.L_968:
        /*1570*/ 	.word	index@(_ZN2at6native29vectorized_elementwise_kernelILi8EZNS0_50_GLOBAL__N__2680c7bb_12_PowKernel_cu_7dd49032_316829pow_tensor_scalar_kernel_implIhhEEvRNS_18TensorIteratorBaseET0_EUlhE1_St5arrayIPcLm2EEEEviS6_T1_)
        /*1574*/ 	.word	0x00000000


	//----- nvinfo : EIATTR_REGCOUNT
	.align		4
.L_969:
        /*1578*/ 	.byte	0x04, 0x2f
        /*157a*/ 	.short	(.L_971 - .L_970)
	.align		4
.L_970:
        /*157c*/ 	.word	index@(_ZN2at6native29vectorized_elementwise_kernelILi4EZNS0_50_GLOBAL__N__2680c7bb_12_PowKernel_cu_7dd49032_316829pow_tensor_scalar_kernel_implIhhEEvRNS_18TensorIteratorBaseET0_EUlhE1_St5arrayIPcLm2EEEEviS6_T1_)
        /*1580*/ 	.word	0x0000001e


	//----- nvinfo : EIATTR_FRAME_SIZE
	.align		4
.L_971:
        /*1584*/ 	.byte	0x04, 0x11
        /*1586*/ 	.short	(.L_973 - .L_972)
	.align		4
.L_972:
        /*1588*/ 	.word	index@($__internal_61_$__cuda_sm20_dblrcp_rn_slowpath_v3)
        /*158c*/ 	.word	0x00000000


	//----- nvinfo : EIATTR_FRAME_SIZE
	.align		4
.L_973:
        /*1590*/ 	.byte	0x04, 0x11
        /*1592*/ 	.short	(.L_975 - .L_974)
	.align		4
.L_974:
        /*1594*/ 	.word	index@(_ZN2at6native29vectorized_elementwise_kernelILi4EZNS0_50_GLOBAL__N__2680c7bb_12_PowKernel_cu_7dd49032_316829pow_tensor_scalar_kernel_implIhhEEvRNS_18TensorIteratorBaseET0_EUlhE1_St5arrayIPcLm2EEEEviS6_T1_)
        /*1598*/ 	.word	0x00000000


	//----- nvinfo : EIATTR_REGCOUNT
	.align		4
.L_975:
        /*159c*/ 	.byte	0x04, 0x2f
        /*159e*/ 	.short	(.L_977 - .L_976)
	.align		4
.L_976:
        /*15a0*/ 	.word	index@(_ZN2at6native29vectorized_elementwise_kernelILi2EZNS0_50_GLOBAL__N__2680c7bb_12_PowKernel_cu_7dd49032_316829pow_tensor_scalar_kernel_implIhhEEvRNS_18TensorIteratorBaseET0_EUlhE1_St5arrayIPcLm2EEEEviS6_T1_)
        /*15a4*/ 	.word	0x0000001e


	//----- nvinfo : EIATTR_FRAME_SIZE
	.align		4
.L_977:
        /*15a8*/ 	.byte	0x04, 0x11
        /*15aa*/ 	.short	(.L_979 - .L_978)
	.align		4
.L_978:
        /*15ac*/ 	.word	index@($__internal_60_$__cuda_sm20_dblrcp_rn_slowpath_v3)
        /*15b0*/ 	.word	0x00000000


	//----- nvinfo : EIATTR_FRAME_SIZE
	.align		4
.L_979:
        /*15b4*/ 	.byte	0x04, 0x11
        /*15b6*/ 	.short	(.L_981 - .L_980)
	.align		4
.L_980:
        /*15b8*/ 	.word	index@(_ZN2at6native29vectorized_elementwise_kernelILi2EZNS0_50_GLOBAL__N__2680c7bb_12_PowKernel_cu_7dd49032_316829pow_tensor_scalar_kernel_implIhhEEvRNS_18TensorIteratorBaseET0_EUlhE1_St5arrayIPcLm2EEEEviS6_T1_)
        /*15bc*/ 	.word	0x00000000


	//----- nvinfo : EIATTR_REGCOUNT
	.align		4
.L_981:
        /*15c0*/ 	.byte	0x04, 0x2f
        /*15c2*/ 	.short	(.L_983 - .L_982)
	.align		4
.L_982:
        /*15c4*/ 	.word	index@(_ZN2at6native27unrolled_elementwise_kernelIZNS0_50_GLOBAL__N__2680c7bb_12_PowKernel_cu_7dd49032_316829pow_tensor_scalar_kernel_implIhhEEvRNS_18TensorIteratorBaseET0_EUlhE1_St5arrayIPcLm2EELi4E23TrivialOffsetCalculatorILi1EjESC_NS0_6memory15LoadWithoutCastENSD_16StoreWithoutCastEEEviT_S6_T2_T3_T4_T5_)
        /*15c8*/ 	.word	0x00000016


	//----- nvinfo : EIATTR_FRAME_SIZE
	.align		4
.L_983:
        /*15cc*/ 	.byte	0x04, 0x11
        /*15ce*/ 	.short	(.L_985 - .L_984)
	.align		4
.L_984:
        /*15d0*/ 	.word	index@($__internal_59_$__cuda_sm20_dblrcp_rn_slowpath_v3)
        /*15d4*/ 	.word	0x00000000


	//----- nvinfo : EIATTR_FRAME_SIZE
	.align		4
.L_985:
        /*15d8*/ 	.byte	0x04, 0x11
        /*15da*/ 	.short	(.L_987 - .L_986)
	.align		4
.L_986:
        /*15dc*/ 	.word	index@(_ZN2at6native27unrolled_elementwise_kernelIZNS0_50_GLOBAL__N__2680c7bb_12_PowKernel_cu_7dd49032_316829pow_tensor_scalar_kernel_implIhhEEvRNS_18TensorIteratorBaseET0_EUlhE1_St5arrayIPcLm2EELi4E23TrivialOffsetCalculatorILi1EjESC_NS0_6memory15LoadWithoutCastENSD_16StoreWithoutCastEEEviT_S6_T2_T3_T4_T5_)
        /*15e0*/ 	.word	0x00000000


	//----- nvinfo : EIATTR_REGCOUNT
	.align		4
.L_987:
        /*15e4*/ 	.byte	0x04, 0x2f
        /*15e6*/ 	.short	(.L_989 - .L_988)
	.align		4
.L_988:
        /*15e8*/ 	.word	index@(_ZN2at6native18elementwise_kernelILi128ELi4EZNS0_22gpu_kernel_impl_nocastIZNS0_50_GLOBAL__N__2680c7bb_12_PowKernel_cu_7dd49032_316829pow_tensor_scalar_kernel_implIhhEEvRNS_18TensorIteratorBaseET0_EUlhE1_EEvS6_RKT_EUliE_EEviT1_)
        /*15ec*/ 	.word	0x00000012


	//----- nvinfo : EIATTR_FRAME_SIZE
	.align		4
.L_989:
        /*15f0*/ 	.byte	0x04, 0x11
        /*15f2*/ 	.short	(.L_991 - .L_990)
	.align		4
.L_990:
        /*15f4*/ 	.word	index@($__internal_58_$__cuda_sm20_dblrcp_rn_slowpath_v3)
        /*15f8*/ 	.word	0x00000000


	//----- nvinfo : EIATTR_FRAME_SIZE
	.align		4
.L_991:
        /*15fc*/ 	.byte	0x04, 0x11
        /*15fe*/ 	.short	(.L_993 - .L_992)
	.align		4
.L_992:
        /*1600*/ 	.word	index@(_ZN2at6native18elementwise_kernelILi128ELi4EZNS0_22gpu_kernel_impl_nocastIZNS0_50_GLOBAL__N__2680c7bb_12_PowKernel_cu_7dd49032_316829pow_tensor_scalar_kernel_implIhhEEvRNS_18TensorIteratorBaseET0_EUlhE1_EEvS6_RKT_EUliE_EEviT1_)
        /*1604*/ 	.word	0x00000000


	//----- nvinfo : EIATTR_REGCOUNT
	.align		4
.L_993:
        /*1608*/ 	.byte	0x04, 0x2f
        /*160a*/ 	.short	(.L_995 - .L_994)
	.align		4
.L_994:
        /*160c*/ 	.word	index@(_ZN2at6native27unrolled_elementwise_kernelIZNS0_50_GLOBAL__N__2680c7bb_12_PowKernel_cu_7dd49032_316829pow_tensor_scalar_kernel_implIhhEEvRNS_18TensorIteratorBaseET0_EUlhE1_St5arrayIPcLm2EELi4E23TrivialOffsetCalculatorILi1EjESC_NS0_6memory12LoadWithCastILi1EEENSD_13StoreWithCastILi1EEEEEviT_S6_T2_T3_T4_T5_)
        /*1610*/ 	.word	0x0000001c


	//----- nvinfo : EIATTR_FRAME_SIZE
	.align		4
.L_995:
        /*1614*/ 	.byte	0x04, 0x11
        /*1616*/ 	.short	(.L_997 - .L_996)
	.align		4
.L_996:
        /*1618*/ 	.word	index@($__internal_57_$__cuda_sm20_dblrcp_rn_slowpath_v3)
        /*161c*/ 	.word	0x00000000


	//----- nvinfo : EIATTR_FRAME_SIZE
	.align		4
.L_997:
        /*1620*/ 	.byte	0x04, 0x11
        /*1622*/ 	.short	(.L_999 - .L_998)
	.align		4
.L_998:
        /*1624*/ 	.word	index@(_ZN2at6native27unrolled_elementwise_kernelIZNS0_50_GLOBAL__N__2680c7bb_12_PowKernel_cu_7dd49032_316829pow_tensor_scalar_kernel_implIhhEEvRNS_18TensorIteratorBaseET0_EUlhE1_St5arrayIPcLm2EELi4E23TrivialOffsetCalculatorILi1EjESC_NS0_6memory12LoadWithCastILi1EEENSD_13StoreWithCastILi1EEEEEviT_S6_T2_T3_T4_T5_)
        /*1628*/ 	.word	0x00000000


	//----- nvinfo : EIATTR_REGCOUNT
	.align		4
.L_999:
        /*162c*/ 	.byte	0x04, 0x2f
        /*162e*/ 	.short	(.L_1001 - .L_1000)
	.align		4
.L_1000:
        /*1630*/ 	.word	index@(_ZN2at6native18elementwise_kernelILi128ELi4EZNS0_15gpu_kernel_implIZNS0_50_GLOBAL__N__2680c7bb_12_PowKernel_cu_7dd49032_316829pow_tensor_scalar_kernel_implIhhEEvRNS_18TensorIteratorBaseET0_EUlhE1_EEvS6_RKT_EUliE_EEviT1_)
        /*1634*/ 	.word	0x0000001a


	//----- nvinfo : EIATTR_FRAME_SIZE
	.align		4
.L_1001:
        /*1638*/ 	.byte	0x04, 0x11
        /*163a*/ 	.short	(.L_1003 - .L_1002)
	.align		4
.L_1002:
        /*163c*/ 	.word	index@($__internal_56_$__cuda_sm20_dblrcp_rn_slowpath_v3)
        /*1640*/ 	.word	0x00000000


	//----- nvinfo : EIATTR_FRAME_SIZE
	.align		4
.L_1003:
        /*1644*/ 	.byte	0x04, 0x11
        /*1646*/ 	.short	(.L_1005 - .L_1004)
	.align		4
.L_1004:
        /*1648*/ 	.word	index@(_ZN2at6native18elementwise_kernelILi128ELi4EZNS0_15gpu_kernel_implIZNS0_50_GLOBAL__N__2680c7bb_12_PowKernel_cu_7dd49032_316829pow_tensor_scalar_kernel_implIhhEEvRNS_18TensorIteratorBaseET0_EUlhE1_EEvS6_RKT_EUliE_EEviT1_)
        /*164c*/ 	.word	0x00000000


	//----- nvinfo : EIATTR_REGCOUNT
	.align		4
.L_1005:
        /*1650*/ 	.byte	0x04, 0x2f
        /*1652*/ 	.short	(.L_1007 - .L_1006)
	.align		4
.L_1006:
        /*1654*/ 	.word	index@(_ZN2at6native29vectorized_elementwise_kernelILi8EZNS0_50_GLOBAL__N__2680c7bb_12_PowKernel_cu_7dd49032_316829pow_tensor_scalar_kernel_implIhhEEvRNS_18TensorIteratorBaseET0_EUlhE2_St5arrayIPcLm2EEEEviS6_T1_)
        /*1658*/ 	.word	0x0000001e


	//----- nvinfo : EIATTR_FRAME_SIZE
	.align		4
.L_1007:
        /*165c*/ 	.byte	0x04, 0x11
        /*165e*/ 	.short	(.L_1009 - .L_1008)
	.align		4
.L_1008:
        /*1660*/ 	.word	index@(_ZN2at6native29vectorized_elementwise_kernelILi8EZNS0_50_GLOBAL__N__2680c7bb_12_PowKernel_cu_7dd49032_316829pow_tensor_scalar_kernel_implIhhEEvRNS_18TensorIteratorBaseET0_EUlhE2_St5arrayIPcLm2EEEEviS6_T1_)
        /*1664*/ 	.word	0x00000000


	//----- nvinfo : EIATTR_REGCOUNT
	.align		4
.L_1009:
        /*1668*/ 	.byte	0x04, 0x2f
        /*166a*/ 	.short	(.L_1011 - .L_1010)
	.align		4
.L_1010:
        /*166c*/ 	.word	index@(_ZN2at6native29vectorized_elementwise_kernelILi4EZNS0_50_GLOBAL__N__2680c7bb_12_PowKernel_cu_7dd49032_316829pow_tensor_scalar_kernel_implIhhEEvRNS_18TensorIteratorBaseET0_EUlhE2_St5arrayIPcLm2EEEEviS6_T1_)
        /*1670*/ 	.word	0x0000001e


	//----- nvinfo : EIATTR_FRAME_SIZE
	.align		4
.L_1011:
        /*1674*/ 	.byte	0x04, 0x11
        /*1676*/ 	.short	(.L_1013 - .L_1012)
	.align		4
.L_1012:
        /*1678*/ 	.word	index@(_ZN2at6native29vectorized_elementwise_kernelILi4EZNS0_50_GLOBAL__N__2680c7bb_12_PowKernel_cu_7dd49032_316829pow_tensor_scalar_kernel_implIhhEEvRNS_18TensorIteratorBaseET0_EUlhE2_St5arrayIPcLm2EEEEviS6_T1_)
        /*167c*/ 	.word	0x00000000


	//----- nvinfo : EIATTR_REGCOUNT
	.align		4
.L_1013:
        /*1680*/ 	.byte	0x04, 0x2f
        /*1682*/ 	.short	(.L_1015 - .L_1014)
	.align		4
.L_1014:
        /*1684*/ 	.word	index@(_ZN2at6native29vectorized_elementwise_kernelILi2EZNS0_50_GLOBAL__N__2680c7bb_12_PowKernel_cu_7dd49032_316829pow_tensor_scalar_kernel_implIhhEEvRNS_18TensorIteratorBaseET0_EUlhE2_St5arrayIPcLm2EEEEviS6_T1_)
        /*1688*/ 	.word	0x0000001e


	//----- nvinfo : EIATTR_FRAME_SIZE
	.align		4
.L_1015:
        /*168c*/ 	.byte	0x04, 0x11
        /*168e*/ 	.short	(.L_1017 - .L_1016)
	.align		4
.L_1016:
        /*1690*/ 	.word	index@(_ZN2at6native29vectorized_elementwise_kernelILi2EZNS0_50_GLOBAL__N__2680c7bb_12_PowKernel_cu_7dd49032_316829pow_tensor_scalar_kernel_implIhhEEvRNS_18TensorIteratorBaseET0_EUlhE2_St5arrayIPcLm2EEEEviS6_T1_)
        /*1694*/ 	.word	0x00000000


	//----- nvinfo : EIATTR_REGCOUNT
	.align		4
.L_1017:
        /*1698*/ 	.byte	0x04, 0x2f
        /*169a*/ 	.short	(.L_1019 - .L_1018)
	.align		4
.L_1018:
        /*169c*/ 	.word	index@(_ZN2at6native27unrolled_elementwise_kernelIZNS0_50_GLOBAL__N__2680c7bb_12_PowKernel_cu_7dd49032_316829pow_tensor_scalar_kernel_implIhhEEvRNS_18TensorIteratorBaseET0_EUlhE2_St5arrayIPcLm2EELi4E23TrivialOffsetCalculatorILi1EjESC_NS0_6memory15LoadWithoutCastENSD_16StoreWithoutCastEEEviT_S6_T2_T3_T4_T5_)
        /*16a0*/ 	.word	0x00000016


	//----- nvinfo : EIATTR_FRAME_SIZE
	.align		4
.L_1019:
        /*16a4*/ 	.byte	0x04, 0x11
        /*16a6*/ 	.short	(.L_1021 - .L_1020)
	.align		4
.L_1020:
        /*16a8*/ 	.word	index@(_ZN2at6native27unrolled_elementwise_kernelIZNS0_50_GLOBAL__N__2680c7bb_12_PowKernel_cu_7dd49032_316829pow_tensor_scalar_kernel_implIhhEEvRNS_18TensorIteratorBaseET0_EUlhE2_St5arrayIPcLm2EELi4E23TrivialOffsetCalculatorILi1EjESC_NS0_6memory15LoadWithoutCastENSD_16StoreWithoutCastEEEviT_S6_T2_T3_T4_T5_)
        /*16ac*/ 	.word	0x00000000


	//----- nvinfo : EIATTR_REGCOUNT
	.align		4
.L_1021:
        /*16b0*/ 	.byte	0x04, 0x2f
        /*16b2*/ 	.short	(.L_1023 - .L_1022)
	.align		4
.L_1022:
        /*16b4*/ 	.word	index@(_ZN2at6native18elementwise_kernelILi128ELi4EZNS0_22gpu_kernel_impl_nocastIZNS0_50_GLOBAL__N__2680c7bb_12_PowKernel_cu_7dd49032_316829pow_tensor_scalar_kernel_implIhhEEvRNS_18TensorIteratorBaseET0_EUlhE2_EEvS6_RKT_EUliE_EEviT1_)
        /*16b8*/ 	.word	0x0000000d


	//----- nvinfo : EIATTR_FRAME_SIZE
	.align		4
.L_1023:
        /*16bc*/ 	.byte	0x04, 0x11
        /*16be*/ 	.short	(.L_1025 - .L_1024)
	.align		4
.L_1024:
        /*16c0*/ 	.word	index@(_ZN2at6native18elementwise_kernelILi128ELi4EZNS0_22gpu_kernel_impl_nocastIZNS0_50_GLOBAL__N__2680c7bb_12_PowKernel_cu_7dd49032_316829pow_tensor_scalar_kernel_implIhhEEvRNS_18TensorIteratorBaseET0_EUlhE2_EEvS6_RKT_EUliE_EEviT1_)
        /*16c4*/ 	.word	0x00000000


	//----- nvinfo : EIATTR_REGCOUNT
	.align		4
.L_1025:
        /*16c8*/ 	.byte	0x04, 0x2f
        /*16ca*/ 	.short	(.L_1027 - .L_1026)
	.align		4
.L_1026:
        /*16cc*/ 	.word	index@(_ZN2at6native27unrolled_elementwise_kernelIZNS0_50_GLOBAL__N__2680c7bb_12_PowKernel_cu_7dd49032_316829pow_tensor_scalar_kernel_implIhhEEvRNS_18TensorIteratorBaseET0_EUlhE2_St5arrayIPcLm2EELi4E23TrivialOffsetCalculatorILi1EjESC_NS0_6memory12LoadWithCastILi1EEENSD_13StoreWithCastILi1EEEEEviT_S6_T2_T3_T4_T5_)
        /*16d0*/ 	.word	0x0000001d


	//----- nvinfo : EIATTR_FRAME_SIZE
	.align		4
.L_1027:
        /*16d4*/ 	.byte	0x04, 0x11
        /*16d6*/ 	.short	(.L_1029 - .L_1028)
	.align		4
.L_1028:
        /*16d8*/ 	.word	index@(_ZN2at6native27unrolled_elementwise_kernelIZNS0_50_GLOBAL__N__2680c7bb_12_PowKernel_cu_7dd49032_316829pow_tensor_scalar_kernel_implIhhEEvRNS_18TensorIteratorBaseET0_EUlhE2_St5arrayIPcLm2EELi4E23TrivialOffsetCalculatorILi1EjESC_NS0_6memory12LoadWithCastILi1EEENSD_13StoreWithCastILi1EEEEEviT_S6_T2_T3_T4_T5_)
        /*16dc*/ 	.word	0x00000000


	//----- nvinfo : EIATTR_REGCOUNT
	.align		4
.L_1029:
        /*16e0*/ 	.byte	0x04, 0x2f
        /*16e2*/ 	.short	(.L_1031 - .L_1030)
	.align		4
.L_1030:
        /*16e4*/ 	.word	index@(_ZN2at6native18elementwise_kernelILi128ELi4EZNS0_15gpu_kernel_implIZNS0_50_GLOBAL__N__2680c7bb_12_PowKernel_cu_7dd49032_316829pow_tensor_scalar_kernel_implIhhEEvRNS_18TensorIteratorBaseET0_EUlhE2_EEvS6_RKT_EUliE_EEviT1_)
        /*16e8*/ 	.word	0x0000001a


	//----- nvinfo : EIATTR_FRAME_SIZE
	.align		4
.L_1031:
        /*16ec*/ 	.byte	0x04, 0x11
        /*16ee*/ 	.short	(.L_1033 - .L_1032)
	.align		4
.L_1032:
        /*16f0*/ 	.word	index@(_ZN2at6native18elementwise_kernelILi128ELi4EZNS0_15gpu_kernel_implIZNS0_50_GLOBAL__N__2680c7bb_12_PowKernel_cu_7dd49032_316829pow_tensor_scalar_kernel_implIhhEEvRNS_18TensorIteratorBaseET0_EUlhE2_EEvS6_RKT_EUliE_EEviT1_)
        /*16f4*/ 	.word	0x00000000


	//----- nvinfo : EIATTR_REGCOUNT
	.align		4
.L_1033:
        /*16f8*/ 	.byte	0x04, 0x2f
        /*16fa*/ 	.short	(.L_1035 - .L_1034)
	.align		4
.L_1034:
        /*16fc*/ 	.word	index@(_ZN2at6native29vectorized_elementwise_kernelILi8EZNS0_50_GLOBAL__N__2680c7bb_12_PowKernel_cu_7dd49032_316829pow_tensor_scalar_kernel_implIaaEEvRNS_18TensorIteratorBaseET0_EUlaE_St5arrayIPcLm2EEEEviS6_T1_)
        /*1700*/ 	.word	0x0000001e


	//----- nvinfo : EIATTR_FRAME_SIZE
	.align		4
.L_1035:
        /*1704*/ 	.byte	0x04, 0x11
        /*1706*/ 	.short	(.L_1037 - .L_1036)
	.align		4
.L_1036:
        /*1708*/ 	.word	index@(_ZN2at6native29vectorized_elementwise_kernelILi8EZNS0_50_GLOBAL__N__2680c7bb_12_PowKernel_cu_7dd49032_316829pow_tensor_scalar_kernel_implIaaEEvRNS_18TensorIteratorBaseET0_EUlaE_St5arrayIPcLm2EEEEviS6_T1_)
        /*170c*/ 	.word	0x00000000


	//----- nvinfo : EIATTR_REGCOUNT
	.align		4
.L_1037:
        /*1710*/ 	.byte	0x04, 0x2f
        /*1712*/ 	.short	(.L_1039 - .L_1038)
	.align		4
.L_1038:
        /*1714*/ 	.word	index@(_ZN2at6native29vectorized_elementwise_kernelILi4EZNS0_50_GLOBAL__N__2680c7bb_12_PowKernel_cu_7dd49032_316829pow_tensor_scalar_kernel_implIaaEEvRNS_18TensorIteratorBaseET0_EUlaE_St5arrayIPcLm2EEEEviS6_T1_)
        /*1718*/ 	.word	0x0000001e


	//----- nvinfo : EIATTR_FRAME_SIZE
	.align		4
.L_1039:
        /*171c*/ 	.byte	0x04, 0x11
        /*171e*/ 	.short	(.L_1041 - .L_1040)
	.align		4
.L_1040:
        /*1720*/ 	.word	index@(_ZN2at6native29vectorized_elementwise_kernelILi4EZNS0_50_GLOBAL__N__2680c7bb_12_PowKernel_cu_7dd49032_316829pow_tensor_scalar_kernel_implIaaEEvRNS_18TensorIteratorBaseET0_EUlaE_St5arrayIPcLm2EEEEviS6_T1_)
        /*1724*/ 	.word	0x00000000


	//----- nvinfo : EIATTR_REGCOUNT
	.align		4
.L_1041:
        /*1728*/ 	.byte	0x04, 0x2f
        /*172a*/ 	.short	(.L_1043 - .L_1042)
	.align		4
.L_1042:
        /*172c*/ 	.word	index@(_ZN2at6native29vectorized_elementwise_kernelILi2EZNS0_50_GLOBAL__N__2680c7bb_12_PowKernel_cu_7dd49032_316829pow_tensor_scalar_kernel_implIaaEEvRNS_18TensorIteratorBaseET0_EUlaE_St5arrayIPcLm2EEEEviS6_T1_)
        /*1730*/ 	.word	0x0000001e


	//----- nvinfo : EIATTR_FRAME_SIZE
	.align		4
.L_1043:
        /*1734*/ 	.byte	0x04, 0x11
        /*1736*/ 	.short	(.L_1045 - .L_1044)
	.align		4
.L_1044:
        /*1738*/ 	.word	index@(_ZN2at6native29vectorized_elementwise_kernelILi2EZNS0_50_GLOBAL__N__2680c7bb_12_PowKernel_cu_7dd49032_316829pow_tensor_scalar_kernel_implIaaEEvRNS_18TensorIteratorBaseET0_EUlaE_St5arrayIPcLm2EEEEviS6_T1_)
        /*173c*/ 	.word	0x00000000


	//----- nvinfo : EIATTR_REGCOUNT
	.align		4
.L_1045:
        /*1740*/ 	.byte	0x04, 0x2f
        /*1742*/ 	.short	(.L_1047 - .L_1046)
	.align		4
.L_1046:
        /*1744*/ 	.word	index@(_ZN2at6native27unrolled_elementwise_kernelIZNS0_50_GLOBAL__N__2680c7bb_12_PowKernel_cu_7dd49032_316829pow_tensor_scalar_kernel_implIaaEEvRNS_18TensorIteratorBaseET0_EUlaE_St5arrayIPcLm2EELi4E23TrivialOffsetCalculatorILi1EjESC_NS0_6memory15LoadWithoutCastENSD_16StoreWithoutCastEEEviT_S6_T2_T3_T4_T5_)
        /*1748*/ 	.word	0x00000016


	//----- nvinfo : EIATTR_FRAME_SIZE
	.align		4
.L_1047:
        /*174c*/ 	.byte	0x04, 0x11
        /*174e*/ 	.short	(.L_1049 - .L_1048)
	.align		4
.L_1048:
        /*1750*/ 	.word	index@(_ZN2at6native27unrolled_elementwise_kernelIZNS0_50_GLOBAL__N__2680c7bb_12_PowKernel_cu_7dd49032_316829pow_tensor_scalar_kernel_implIaaEEvRNS_18TensorIteratorBaseET0_EUlaE_St5arrayIPcLm2EELi4E23TrivialOffsetCalculatorILi1EjESC_NS0_6memory15LoadWithoutCastENSD_16StoreWithoutCastEEEviT_S6_T2_T3_T4_T5_)
        /*1754*/ 	.word	0x00000000


	//----- nvinfo : EIATTR_REGCOUNT
	.align		4
.L_1049:
        /*1758*/ 	.byte	0x04, 0x2f
        /*175a*/ 	.short	(.L_1051 - .L_1050)
	.align		4
.L_1050:
        /*175c*/ 	.word	index@(_ZN2at6native18elementwise_kernelILi128ELi4EZNS0_22gpu_kernel_impl_nocastIZNS0_50_GLOBAL__N__2680c7bb_12_PowKernel_cu_7dd49032_316829pow_tensor_scalar_kernel_implIaaEEvRNS_18TensorIteratorBaseET0_EUlaE_EEvS6_RKT_EUliE_EEviT1_)
        /*1760*/ 	.word	0x00000012


	//----- nvinfo : EIATTR_FRAME_SIZE
	.align		4
.L_1051:
        /*1764*/ 	.byte	0x04, 0x11
        /*1766*/ 	.short	(.L_1053 - .L_1052)
	.align		4
.L_1052:
        /*1768*/ 	.word	index@(_ZN2at6native18elementwise_kernelILi128ELi4EZNS0_22gpu_kernel_impl_nocastIZNS0_50_GLOBAL__N__2680c7bb_12_PowKernel_cu_7dd49032_316829pow_tensor_scalar_kernel_implIaaEEvRNS_18TensorIteratorBaseET0_EUlaE_EEvS6_RKT_EUliE_EEviT1_)
        /*176c*/ 	.word	0x00000000


	//----- nvinfo : EIATTR_REGCOUNT
	.align		4
.L_1053:
        /*1770*/ 	.byte	0x04, 0x2f
        /*1772*/ 	.short	(.L_1055 - .L_1054)
	.align		4
.L_1054:
        /*1774*/ 	.word	index@(_ZN2at6native27unrolled_elementwise_kernelIZNS0_50_GLOBAL__N__2680c7bb_12_PowKernel_cu_7dd49032_316829pow_tensor_scalar_kernel_implIaaEEvRNS_18TensorIteratorBaseET0_EUlaE_St5arrayIPcLm2EELi4E23TrivialOffsetCalculatorILi1EjESC_NS0_6memory12LoadWithCastILi1EEENSD_13StoreWithCastILi1EEEEEviT_S6_T2_T3_T4_T5_)
        /*1778*/ 	.word	0x0000001c


	//----- nvinfo : EIATTR_FRAME_SIZE
	.align		4
.L_1055:
        /*177c*/ 	.byte	0x04, 0x11
        /*177e*/ 	.short	(.L_1057 - .L_1056)
	.align		4
.L_1056:
        /*1780*/ 	.word	index@(_ZN2at6native27unrolled_elementwise_kernelIZNS0_50_GLOBAL__N__2680c7bb_12_PowKernel_cu_7dd49032_316829pow_tensor_scalar_kernel_implIaaEEvRNS_18TensorIteratorBaseET0_EUlaE_St5arrayIPcLm2EELi4E23TrivialOffsetCalculatorILi1EjESC_NS0_6memory12LoadWithCastILi1EEENSD_13StoreWithCastILi1EEEEEviT_S6_T2_T3_T4_T5_)
        /*1784*/ 	.word	0x00000000


	//----- nvinfo : EIATTR_REGCOUNT
	.align		4
.L_1057:
        /*1788*/ 	.byte	0x04, 0x2f
        /*178a*/ 	.short	(.L_1059 - .L_1058)
	.align		4
.L_1058:
        /*178c*/ 	.word	index@(_ZN2at6native18elementwise_kernelILi128ELi4EZNS0_15gpu_kernel_implIZNS0_50_GLOBAL__N__2680c7bb_12_PowKernel_cu_7dd49032_316829pow_tensor_scalar_kernel_implIaaEEvRNS_18TensorIteratorBaseET0_EUlaE_EEvS6_RKT_EUliE_EEviT1_)
        /*1790*/ 	.word	0x0000001a


	//----- nvinfo : EIATTR_FRAME_SIZE
	.align		4
.L_1059:
        /*1794*/ 	.byte	0x04, 0x11
        /*1796*/ 	.short	(.L_1061 - .L_1060)
	.align		4
.L_1060:
        /*1798*/ 	.word	index@(_ZN2at6native18elementwise_kernelILi128ELi4EZNS0_15gpu_kernel_implIZNS0_50_GLOBAL__N__2680c7bb_12_PowKernel_cu_7dd49032_316829pow_tensor_scalar_kernel_implIaaEEvRNS_18TensorIteratorBaseET0_EUlaE_EEvS6_RKT_EUliE_EEviT1_)
        /*179c*/ 	.word	0x00000000


	//----- nvinfo : EIATTR_REGCOUNT
	.align		4
.L_1061:
        /*17a0*/ 	.byte	0x04, 0x2f
        /*17a2*/ 	.short	(.L_1063 - .L_1062)
	.align		4
.L_1062:
        /*17a4*/ 	.word	index@(_ZN2at6native29vectorized_elementwise_kernelILi8EZNS0_50_GLOBAL__N__2680c7bb_12_PowKernel_cu_7dd49032_316829pow_tensor_scalar_kernel_implIaaEEvRNS_18TensorIteratorBaseET0_EUlaE0_St5arrayIPcLm2EEEEviS6_T1_)
        /*17a8*/ 	.word	0x0000001e


	//----- nvinfo : EIATTR_FRAME_SIZE
	.align		4
.L_1063:
        /*17ac*/ 	.byte	0x04, 0x11
        /*17ae*/ 	.short	(.L_1065 - .L_1064)
	.align		4
.L_1064:
        /*17b0*/ 	.word	index@(_ZN2at6native29vectorized_elementwise_kernelILi8EZNS0_50_GLOBAL__N__2680c7bb_12_PowKernel_cu_7dd49032_316829pow_tensor_scalar_kernel_implIaaEEvRNS_18TensorIteratorBaseET0_EUlaE0_St5arrayIPcLm2EEEEviS6_T1_)
        /*17b4*/ 	.word	0x00000000


	//----- nvinfo : EIATTR_REGCOUNT
	.align		4
.L_1065:
        /*17b8*/ 	.byte	0x04, 0x2f
        /*17ba*/ 	.short	(.L_1067 - .L_1066)
	.align		4
.L_1066:
        /*17bc*/ 	.word	index@(_ZN2at6native29vectorized_elementwise_kernelILi4EZNS0_50_GLOBAL__N__2680c7bb_12_PowKernel_cu_7dd49032_316829pow_tensor_scalar_kernel_implIaaEEvRNS_18TensorIteratorBaseET0_EUlaE0_St5arrayIPcLm2EEEEviS6_T1_)
        /*17c0*/ 	.word	0x0000001e


	//----- nvinfo : EIATTR_FRAME_SIZE
	.align		4
.L_1067:
        /*17c4*/ 	.byte	0x04, 0x11
        /*17c6*/ 	.short	(.L_1069 - .L_1068)
	.align		4
.L_1068:
        /*17c8*/ 	.word	index@(_ZN2at6native29vectorized_elementwise_kernelILi4EZNS0_50_GLOBAL__N__2680c7bb_12_PowKernel_cu_7dd49032_316829pow_tensor_scalar_kernel_implIaaEEvRNS_18TensorIteratorBaseET0_EUlaE0_St5arrayIPcLm2EEEEviS6_T1_)
        /*17cc*/ 	.word	0x00000000


	//----- nvinfo : EIATTR_REGCOUNT
	.align		4
.L_1069:
        /*17d0*/ 	.byte	0x04, 0x2f
        /*17d2*/ 	.short	(.L_1071 - .L_1070)
	.align		4
.L_1070:
        /*17d4*/ 	.word	index@(_ZN2at6native29vectorized_elementwise_kernelILi2EZNS0_50_GLOBAL__N__2680c7bb_12_PowKernel_cu_7dd49032_316829pow_tensor_scalar_kernel_implIaaEEvRNS_18TensorIteratorBaseET0_EUlaE0_St5arrayIPcLm2EEEEviS6_T1_)
        /*17d8*/ 	.word	0x0000001e


	//----- nvinfo : EIATTR_FRAME_SIZE
	.align		4
.L_1071:
        /*17dc*/ 	.byte	0x04, 0x11
        /*17de*/ 	.short	(.L_1073 - .L_1072)
	.align		4
.L_1072:
        /*17e0*/ 	.word	index@(_ZN2at6native29vectorized_elementwise_kernelILi2EZNS0_50_GLOBAL__N__2680c7bb_12_PowKernel_cu_7dd49032_316829pow_tensor_scalar_kernel_implIaaEEvRNS_18TensorIteratorBaseET0_EUlaE0_St5arrayIPcLm2EEEEviS6_T1_)
        /*17e4*/ 	.word	0x00000000


	//----- nvinfo : EIATTR_REGCOUNT
	.align		4
.L_1073:
        /*17e8*/ 	.byte	0x04, 0x2f
        /*17ea*/ 	.short	(.L_1075 - .L_1074)
	.align		4
.L_1074:
        /*17ec*/ 	.word	index@(_ZN2at6native27unrolled_elementwise_kernelIZNS0_50_GLOBAL__N__2680c7bb_12_PowKernel_cu_7dd49032_316829pow_tensor_scalar_kernel_implIaaEEvRNS_18TensorIteratorBaseET0_EUlaE0_St5arrayIPcLm2EELi4E23TrivialOffsetCalculatorILi1EjESC_NS0_6memory15LoadWithoutCastENSD_16StoreWithoutCastEEEviT_S6_T2_T3_T4_T5_)
        /*17f0*/ 	.word	0x00000016


	//----- nvinfo : EIATTR_FRAME_SIZE
	.align		4
.L_1075:
        /*17f4*/ 	.byte	0x04, 0x11
        /*17f6*/ 	.short	(.L_1077 - .L_1076)
	.align		4
.L_1076:
        /*17f8*/ 	.word	index@(_ZN2at6native27unrolled_elementwise_kernelIZNS0_50_GLOBAL__N__2680c7bb_12_PowKernel_cu_7dd49032_316829pow_tensor_scalar_kernel_implIaaEEvRNS_18TensorIteratorBaseET0_EUlaE0_St5arrayIPcLm2EELi4E23TrivialOffsetCalculatorILi1EjESC_NS0_6memory15LoadWithoutCastENSD_16StoreWithoutCastEEEviT_S6_T2_T3_T4_T5_)
        /*17fc*/ 	.word	0x00000000


	//----- nvinfo : EIATTR_REGCOUNT
	.align		4
.L_1077:
        /*1800*/ 	.byte	0x04, 0x2f
        /*1802*/ 	.short	(.L_1079 - .L_1078)
	.align		4
.L_1078:
        /*1804*/ 	.word	index@(_ZN2at6native18elementwise_kernelILi128ELi4EZNS0_22gpu_kernel_impl_nocastIZNS0_50_GLOBAL__N__2680c7bb_12_PowKernel_cu_7dd49032_316829pow_tensor_scalar_kernel_implIaaEEvRNS_18TensorIteratorBaseET0_EUlaE0_EEvS6_RKT_EUliE_EEviT1_)
        /*1808*/ 	.word	0x00000012


	//----- nvinfo : EIATTR_FRAME_SIZE
	.align		4
.L_1079:
        /*180c*/ 	.byte	0x04, 0x11
        /*180e*/ 	.short	(.L_1081 - .L_1080)
	.align		4
.L_1080:
        /*1810*/ 	.word	index@(_ZN2at6native18elementwise_kernelILi128ELi4EZNS0_22gpu_kernel_impl_nocastIZNS0_50_GLOBAL__N__2680c7bb_12_PowKernel_cu_7dd49032_316829pow_tensor_scalar_kernel_implIaaEEvRNS_18TensorIteratorBaseET0_EUlaE0_EEvS6_RKT_EUliE_EEviT1_)
        /*1814*/ 	.word	0x00000000


	//----- nvinfo : EIATTR_REGCOUNT
	.align		4
.L_1081:
        /*1818*/ 	.byte	0x04, 0x2f
        /*181a*/ 	.short	(.L_1083 - .L_1082)
	.align		4
.L_1082:
        /*181c*/ 	.word	index@(_ZN2at6native27unrolled_elementwise_kernelIZNS0_50_GLOBAL__N__2680c7bb_12_PowKernel_cu_7dd49032_316829pow_tensor_scalar_kernel_implIaaEEvRNS_18TensorIteratorBaseET0_EUlaE0_St5arrayIPcLm2EELi4E23TrivialOffsetCalculatorILi1EjESC_NS0_6memory12LoadWithCastILi1EEENSD_13StoreWithCastILi1EEEEEviT_S6_T2_T3_T4_T5_)
        /*1820*/ 	.word	0x0000001c


	//----- nvinfo : EIATTR_FRAME_SIZE
	.align		4
.L_1083:
        /*1824*/ 	.byte	0x04, 0x11
        /*1826*/ 	.short	(.L_1085 - .L_1084)
	.align		4
.L_1084:
        /*1828*/ 	.word	index@(_ZN2at6native27unrolled_elementwise_kernelIZNS0_50_GLOBAL__N__2680c7bb_12_PowKernel_cu_7dd49032_316829pow_tensor_scalar_kernel_implIaaEEvRNS_18TensorIteratorBaseET0_EUlaE0_St5arrayIPcLm2EELi4E23TrivialOffsetCalculatorILi1EjESC_NS0_6memory12LoadWithCastILi1EEENSD_13StoreWithCastILi1EEEEEviT_S6_T2_T3_T4_T5_)
        /*182c*/ 	.word	0x00000000


	//----- nvinfo : EIATTR_REGCOUNT
	.align		4
.L_1085:
        /*1830*/ 	.byte	0x04, 0x2f
        /*1832*/ 	.short	(.L_1087 - .L_1086)
	.align		4
.L_1086:
        /*1834*/ 	.word	index@(_ZN2at6native18elementwise_kernelILi128ELi4EZNS0_15gpu_kernel_implIZNS0_50_GLOBAL__N__2680c7bb_12_PowKernel_cu_7dd49032_316829pow_tensor_scalar_kernel_implIaaEEvRNS_18TensorIteratorBaseET0_EUlaE0_EEvS6_RKT_EUliE_EEviT1_)
        /*1838*/ 	.word	0x0000001a


	//----- nvinfo : EIATTR_FRAME_SIZE
	.align		4
.L_1087:
        /*183c*/ 	.byte	0x04, 0x11
        /*183e*/ 	.short	(.L_1089 - .L_1088)
	.align		4
.L_1088:
        /*1840*/ 	.word	index@(_ZN2at6native18elementwise_kernelILi128ELi4EZNS0_15gpu_kernel_implIZNS0_50_GLOBAL__N__2680c7bb_12_PowKernel_cu_7dd49032_316829pow_tensor_scalar_kernel_implIaaEEvRNS_18TensorIteratorBaseET0_EUlaE0_EEvS6_RKT_EUliE_EEviT1_)
        /*1844*/ 	.word	0x00000000


	//----- nvinfo : EIATTR_REGCOUNT
	.align		4
.L_1089:
        /*1848*/ 	.byte	0x04, 0x2f
        /*184a*/ 	.short	(.L_1091 - .L_1090)
	.align		4
.L_1090:
        /*184c*/ 	.word	index@(_ZN2at6native29vectorized_elementwise_kernelILi8EZNS0_50_GLOBAL__N__2680c7bb_12_PowKernel_cu_7dd49032_316829pow_tensor_scalar_kernel_implIaaEEvRNS_18TensorIteratorBaseET0_EUlaE1_St5arrayIPcLm2EEEEviS6_T1_)
        /*1850*/ 	.word	0x00000020


	//----- nvinfo : EIATTR_FRAME_SIZE
	.align		4
.L_1091:
        /*1854*/ 	.byte	0x04, 0x11
        /*1856*/ 	.short	(.L_1093 - .L_1092)
	.align		4
.L_1092:
        /*1858*/ 	.word	index@($__internal_55_$__cuda_sm20_dblrcp_rn_slowpath_v3)
        /*185c*/ 	.word	0x00000000


	//----- nvinfo : EIATTR_FRAME_SIZE
	.align		4
.L_1093:
        /*1860*/ 	.byte	0x04, 0x11
        /*1862*/ 	.short	(.L_1095 - .L_1094)
	.align		4
.L_1094:
        /*1864*/ 	.word	index@(_ZN2at6native29vectorized_elementwise_kernelILi8EZNS0_50_GLOBAL__N__2680c7bb_12_PowKernel_cu_7dd49032_316829pow_tensor_scalar_kernel_implIaaEEvRNS_18TensorIteratorBaseET0_EUlaE1_St5arrayIPcLm2EEEEviS6_T1_)
        /*1868*/ 	.word	0x00000000


	//----- nvinfo : EIATTR_REGCOUNT
	.align		4
.L_1095:
        /*186c*/ 	.byte	0x04, 0x2f
        /*186e*/ 	.short	(.L_1097 - .L_1096)
	.align		4
.L_1096:
        /*1870*/ 	.word	index@(_ZN2at6native29vectorized_elementwise_kernelILi4EZNS0_50_GLOBAL__N__2680c7bb_12_PowKernel_cu_7dd49032_316829pow_tensor_scalar_kernel_implIaaEEvRNS_18TensorIteratorBaseET0_EUlaE1_St5arrayIPcLm2EEEEviS6_T1_)
        /*1874*/ 	.word	0x0000001e


	//----- nvinfo : EIATTR_FRAME_SIZE
	.align		4
.L_1097:
        /*1878*/ 	.byte	0x04, 0x11
        /*187a*/ 	.short	(.L_1099 - .L_1098)
	.align		4
.L_1098:
        /*187c*/ 	.word	index@($__internal_54_$__cuda_sm20_dblrcp_rn_slowpath_v3)
        /*1880*/ 	.word	0x00000000


	//----- nvinfo : EIATTR_FRAME_SIZE
	.align		4
.L_1099:
        /*1884*/ 	.byte	0x04, 0x11
        /*1886*/ 	.short	(.L_1101 - .L_1100)
	.align		4
.L_1100:
        /*1888*/ 	.word	index@(_ZN2at6native29vectorized_elementwise_kernelILi4EZNS0_50_GLOBAL__N__2680c7bb_12_PowKernel_cu_7dd49032_316829pow_tensor_scalar_kernel_implIaaEEvRNS_18TensorIteratorBaseET0_EUlaE1_St5arrayIPcLm2EEEEviS6_T1_)
        /*188c*/ 	.word	0x00000000


	//----- nvinfo : EIATTR_REGCOUNT
	.align		4
.L_1101:
        /*1890*/ 	.byte	0x04, 0x2f
        /*1892*/ 	.short	(.L_1103 - .L_1102)
	.align		4
.L_1102:
        /*1894*/ 	.word	index@(_ZN2at6native29vectorized_elementwise_kernelILi2EZNS0_50_GLOBAL__N__2680c7bb_12_PowKernel_cu_7dd49032_316829pow_tensor_scalar_kernel_implIaaEEvRNS_18TensorIteratorBaseET0_EUlaE1_St5arrayIPcLm2EEEEviS6_T1_)
        /*1898*/ 	.word	0x0000001e


	//----- nvinfo : EIATTR_FRAME_SIZE
	.align		4
.L_1103:
        /*189c*/ 	.byte	0x04, 0x11
        /*189e*/ 	.short	(.L_1105 - .L_1104)
	.align		4
.L_1104:
        /*18a0*/ 	.word	index@($__internal_53_$__cuda_sm20_dblrcp_rn_slowpath_v3)
        /*18a4*/ 	.word	0x00000000


	//----- nvinfo : EIATTR_FRAME_SIZE
	.align		4
.L_1105:
        /*18a8*/ 	.byte	0x04, 0x11
        /*18aa*/ 	.short	(.L_1107 - .L_1106)
	.align		4
.L_1106:
        /*18ac*/ 	.word	index@(_ZN2at6native29vectorized_elementwise_kernelILi2EZNS0_50_GLOBAL__N__2680c7bb_12_PowKernel_cu_7dd49032_316829pow_tensor_scalar_kernel_implIaaEEvRNS_18TensorIteratorBaseET0_EUlaE1_St5arrayIPcLm2EEEEviS6_T1_)
        /*18b0*/ 	.word	0x00000000


	//----- nvinfo : EIATTR_REGCOUNT
	.align		4
.L_1107:
        /*18b4*/ 	.byte	0x04, 0x2f
        /*18b6*/ 	.short	(.L_1109 - .L_1108)
	.align		4
.L_1108:
        /*18b8*/ 	.word	index@(_ZN2at6native27unrolled_elementwise_kernelIZNS0_50_GLOBAL__N__2680c7bb_12_PowKernel_cu_7dd49032_316829pow_tensor_scalar_kernel_implIaaEEvRNS_18TensorIteratorBaseET0_EUlaE1_St5arrayIPcLm2EELi4E23TrivialOffsetCalculatorILi1EjESC_NS0_6memory15LoadWithoutCastENSD_16StoreWithoutCastEEEviT_S6_T2_T3_T4_T5_)
        /*18bc*/ 	.word	0x00000016


	//----- nvinfo : EIATTR_FRAME_SIZE
	.align		4
.L_1109:
        /*18c0*/ 	.byte	0x04, 0x11
        /*18c2*/ 	.short	(.L_1111 - .L_1110)
	.align		4
.L_1110:
        /*18c4*/ 	.word	index@($__internal_52_$__cuda_sm20_dblrcp_rn_slowpath_v3)
        /*18c8*/ 	.word	0x00000000


	//----- nvinfo : EIATTR_FRAME_SIZE
	.align		4
.L_1111:
        /*18cc*/ 	.byte	0x04, 0x11
        /*18ce*/ 	.short	(.L_1113 - .L_1112)
	.align		4
.L_1112:
        /*18d0*/ 	.word	index@(_ZN2at6native27unrolled_elementwise_kernelIZNS0_50_GLOBAL__N__2680c7bb_12_PowKernel_cu_7dd49032_316829pow_tensor_scalar_kernel_implIaaEEvRNS_18TensorIteratorBaseET0_EUlaE1_St5arrayIPcLm2EELi4E23TrivialOffsetCalculatorILi1EjESC_NS0_6memory15LoadWithoutCastENSD_16StoreWithoutCastEEEviT_S6_T2_T3_T4_T5_)
        /*18d4*/ 	.word	0x00000000


	//----- nvinfo : EIATTR_REGCOUNT
	.align		4
.L_1113:
        /*18d8*/ 	.byte	0x04, 0x2f
        /*18da*/ 	.short	(.L_1115 - .L_1114)
	.align		4
.L_1114:
        /*18dc*/ 	.word	index@(_ZN2at6native18elementwise_kernelILi128ELi4EZNS0_22gpu_kernel_impl_nocastIZNS0_50_GLOBAL__N__2680c7bb_12_PowKernel_cu_7dd49032_316829pow_tensor_scalar_kernel_implIaaEEvRNS_18TensorIteratorBaseET0_EUlaE1_EEvS6_RKT_EUliE_EEviT1_)
        /*18e0*/ 	.word	0x00000012


	//----- nvinfo : EIATTR_FRAME_SIZE
	.align		4
.L_1115:
        /*18e4*/ 	.byte	0x04, 0x11
        /*18e6*/ 	.short	(.L_1117 - .L_1116)
	.align		4
.L_1116:
        /*18e8*/ 	.word	index@($__internal_51_$__cuda_sm20_dblrcp_rn_slowpath_v3)
        /*18ec*/ 	.word	0x00000000


	//----- nvinfo : EIATTR_FRAME_SIZE
	.align		4
.L_1117:
        /*18f0*/ 	.byte	0x04, 0x11
        /*18f2*/ 	.short	(.L_1119 - .L_1118)
	.align		4
.L_1118:
        /*18f4*/ 	.word	index@(_ZN2at6native18elementwise_kernelILi128ELi4EZNS0_22gpu_kernel_impl_nocastIZNS0_50_GLOBAL__N__2680c7bb_12_PowKernel_cu_7dd49032_316829pow_tensor_scalar_kernel_implIaaEEvRNS_18TensorIteratorBaseET0_EUlaE1_EEvS6_RKT_EUliE_EEviT1_)
        /*18f8*/ 	.word	0x00000000


	//----- nvinfo : EIATTR_REGCOUNT
	.align		4
.L_1119:
        /*18fc*/ 	.byte	0x04, 0x2f
        /*18fe*/ 	.short	(.L_1121 - .L_1120)
	.align		4
.L_1120:
        /*1900*/ 	.word	index@(_ZN2at6native27unrolled_elementwise_kernelIZNS0_50_GLOBAL__N__2680c7bb_12_PowKernel_cu_7dd49032_316829pow_tensor_scalar_kernel_implIaaEEvRNS_18TensorIteratorBaseET0_EUlaE1_St5arrayIPcLm2EELi4E23TrivialOffsetCalculatorILi1EjESC_NS0_6memory12LoadWithCastILi1EEENSD_13StoreWithCastILi1EEEEEviT_S6_T2_T3_T4_T5_)
        /*1904*/ 	.word	0x0000001c


	//----- nvinfo : EIATTR_FRAME_SIZE
	.align		4
.L_1121:
        /*1908*/ 	.byte	0x04, 0x11
        /*190a*/ 	.short	(.L_1123 - .L_1122)
	.align		4
.L_1122:
        /*190c*/ 	.word	index@($__internal_50_$__cuda_sm20_dblrcp_rn_slowpath_v3)
        /*1910*/ 	.word	0x00000000


	//----- nvinfo : EIATTR_FRAME_SIZE
	.align		4
.L_1123:
        /*1914*/ 	.byte	0x04, 0x11
        /*1916*/ 	.short	(.L_1125 - .L_1124)
	.align		4
.L_1124:
        /*1918*/ 	.word	index@(_ZN2at6native27unrolled_elementwise_kernelIZNS0_50_GLOBAL__N__2680c7bb_12_PowKernel_cu_7dd49032_316829pow_tensor_scalar_kernel_implIaaEEvRNS_18TensorIteratorBaseET0_EUlaE1_St5arrayIPcLm2EELi4E23TrivialOffsetCalculatorILi1EjESC_NS0_6memory12LoadWithCastILi1EEENSD_13StoreWithCastILi1EEEEEviT_S6_T2_T3_T4_T5_)
        /*191c*/ 	.word	0x00000000


	//----- nvinfo : EIATTR_REGCOUNT
	.align		4
.L_1125:
        /*1920*/ 	.byte	0x04, 0x2f
        /*1922*/ 	.short	(.L_1127 - .L_1126)
	.align		4
.L_1126:
        /*1924*/ 	.word	index@(_ZN2at6native18elementwise_kernelILi128ELi4EZNS0_15gpu_kernel_implIZNS0_50_GLOBAL__N__2680c7bb_12_PowKernel_cu_7dd49032_316829pow_tensor_scalar_kernel_implIaaEEvRNS_18TensorIteratorBaseET0_EUlaE1_EEvS6_RKT_EUliE_EEviT1_)
        /*1928*/ 	.word	0x0000001a


	//----- nvinfo : EIATTR_FRAME_SIZE
	.align		4
.L_1127:
        /*192c*/ 	.byte	0x04, 0x11
        /*192e*/ 	.short	(.L_1129 - .L_1128)
	.align		4
.L_1128:
        /*1930*/ 	.word	index@($__internal_49_$__cuda_sm20_dblrcp_rn_slowpath_v3)
        /*1934*/ 	.word	0x00000000


	//----- nvinfo : EIATTR_FRAME_SIZE
	.align		4
.L_1129:
        /*1938*/ 	.byte	0x04, 0x11
        /*193a*/ 	.short	(.L_1131 - .L_1130)
	.align		4
.L_1130:
        /*193c*/ 	.word	index@(_ZN2at6native18elementwise_kernelILi128ELi4EZNS0_15gpu_kernel_implIZNS0_50_GLOBAL__N__2680c7bb_12_PowKernel_cu_7dd49032_316829pow_tensor_scalar_kernel_implIaaEEvRNS_18TensorIteratorBaseET0_EUlaE1_EEvS6_RKT_EUliE_EEviT1_)
        /*1940*/ 	.word	0x00000000


	//----- nvinfo : EIATTR_REGCOUNT
	.align		4
.L_1131:
        /*1944*/ 	.byte	0x04, 0x2f
        /*1946*/ 	.short	(.L_1133 - .L_1132)
	.align		4
.L_1132:
        /*1948*/ 	.word	index@(_ZN2at6native29vectorized_elementwise_kernelILi8EZNS0_50_GLOBAL__N__2680c7bb_12_PowKernel_cu_7dd49032_316829pow_tensor_scalar_kernel_implIaaEEvRNS_18TensorIteratorBaseET0_EUlaE2_St5arrayIPcLm2EEEEviS6_T1_)
        /*194c*/ 	.word	0x0000001c


	//----- nvinfo : EIATTR_FRAME_SIZE
	.align		4
.L_1133:
        /*1950*/ 	.byte	0x04, 0x11
        /*1952*/ 	.short	(.L_1135 - .L_1134)
	.align		4
.L_1134:
        /*1954*/ 	.word	index@(_ZN2at6native29vectorized_elementwise_kernelILi8EZNS0_50_GLOBAL__N__2680c7bb_12_PowKernel_cu_7dd49032_316829pow_tensor_scalar_kernel_implIaaEEvRNS_18TensorIteratorBaseET0_EUlaE2_St5arrayIPcLm2EEEEviS6_T1_)
        /*1958*/ 	.word	0x00000000


	//----- nvinfo : EIATTR_REGCOUNT
	.align		4
.L_1135:
        /*195c*/ 	.byte	0x04, 0x2f
        /*195e*/ 	.short	(.L_1137 - .L_1136)
	.align		4
.L_1136:
        /*1960*/ 	.word	index@(_ZN2at6native29vectorized_elementwise_kernelILi4EZNS0_50_GLOBAL__N__2680c7bb_12_PowKernel_cu_7dd49032_316829pow_tensor_scalar_kernel_implIaaEEvRNS_18TensorIteratorBaseET0_EUlaE2_St5arrayIPcLm2EEEEviS6_T1_)
        /*1964*/ 	.word	0x0000001c


	//----- nvinfo : EIATTR_FRAME_SIZE
	.align		4
.L_1137:
        /*1968*/ 	.byte	0x04, 0x11
        /*196a*/ 	.short	(.L_1139 - .L_1138)
	.align		4
.L_1138:
        /*196c*/ 	.word	index@(_ZN2at6native29vectorized_elementwise_kernelILi4EZNS0_50_GLOBAL__N__2680c7bb_12_PowKernel_cu_7dd49032_316829pow_tensor_scalar_kernel_implIaaEEvRNS_18TensorIteratorBaseET0_EUlaE2_St5arrayIPcLm2EEEEviS6_T1_)
        /*1970*/ 	.word	0x00000000


	//----- nvinfo : EIATTR_REGCOUNT
	.align		4
.L_1139:
        /*1974*/ 	.byte	0x04, 0x2f
        /*1976*/ 	.short	(.L_1141 - .L_1140)
	.align		4
.L_1140:
        /*1978*/ 	.word	index@(_ZN2at6native29vectorized_elementwise_kernelILi2EZNS0_50_GLOBAL__N__2680c7bb_12_PowKernel_cu_7dd49032_316829pow_tensor_scalar_kernel_implIaaEEvRNS_18TensorIteratorBaseET0_EUlaE2_St5arrayIPcLm2EEEEviS6_T1_)
        /*197c*/ 	.word	0x0000001c


	//----- nvinfo : EIATTR_FRAME_SIZE
	.align		4
.L_1141:
        /*1980*/ 	.byte	0x04, 0x11
        /*1982*/ 	.short	(.L_1143 - .L_1142)
	.align		4
.L_1142:
        /*1984*/ 	.word	index@(_ZN2at6native29vectorized_elementwise_kernelILi2EZNS0_50_GLOBAL__N__2680c7bb_12_PowKernel_cu_7dd49032_316829pow_tensor_scalar_kernel_implIaaEEvRNS_18TensorIteratorBaseET0_EUlaE2_St5arrayIPcLm2EEEEviS6_T1_)
        /*1988*/ 	.word	0x00000000


	//----- nvinfo : EIATTR_REGCOUNT
	.align		4
.L_1143:
        /*198c*/ 	.byte	0x04, 0x2f
        /*198e*/ 	.short	(.L_1145 - .L_1144)
	.align		4
.L_1144:
        /*1990*/ 	.word	index@(_ZN2at6native27unrolled_elementwise_kernelIZNS0_50_GLOBAL__N__2680c7bb_12_PowKernel_cu_7dd49032_316829pow_tensor_scalar_kernel_implIaaEEvRNS_18TensorIteratorBaseET0_EUlaE2_St5arrayIPcLm2EELi4E23TrivialOffsetCalculatorILi1EjESC_NS0_6memory15LoadWithoutCastENSD_16StoreWithoutCastEEEviT_S6_T2_T3_T4_T5_)
        /*1994*/ 	.word	0x00000016


	//----- nvinfo : EIATTR_FRAME_SIZE
	.align		4
.L_1145:
        /*1998*/ 	.byte	0x04, 0x11
        /*199a*/ 	.short	(.L_1147 - .L_1146)
	.align		4
.L_1146:
        /*199c*/ 	.word	index@(_ZN2at6native27unrolled_elementwise_kernelIZNS0_50_GLOBAL__N__2680c7bb_12_PowKernel_cu_7dd49032_316829pow_tensor_scalar_kernel_implIaaEEvRNS_18TensorIteratorBaseET0_EUlaE2_St5arrayIPcLm2EELi4E23TrivialOffsetCalculatorILi1EjESC_NS0_6memory15LoadWithoutCastENSD_16StoreWithoutCastEEEviT_S6_T2_T3_T4_T5_)
        /*19a0*/ 	.word	0x00000000


	//----- nvinfo : EIATTR_REGCOUNT
	.align		4
.L_1147:
        /*19a4*/ 	.byte	0x04, 0x2f
        /*19a6*/ 	.short	(.L_1149 - .L_1148)
	.align		4
.L_1148:
        /*19a8*/ 	.word	index@(_ZN2at6native18elementwise_kernelILi128ELi4EZNS0_22gpu_kernel_impl_nocastIZNS0_50_GLOBAL__N__2680c7bb_12_PowKernel_cu_7dd49032_316829pow_tensor_scalar_kernel_implIaaEEvRNS_18TensorIteratorBaseET0_EUlaE2_EEvS6_RKT_EUliE_EEviT1_)
        /*19ac*/ 	.word	0x00000014


	//----- nvinfo : EIATTR_FRAME_SIZE
	.align		4
.L_1149:
        /*19b0*/ 	.byte	0x04, 0x11
        /*19b2*/ 	.short	(.L_1151 - .L_1150)
	.align		4
.L_1150:
        /*19b4*/ 	.word	index@(_ZN2at6native18elementwise_kernelILi128ELi4EZNS0_22gpu_kernel_impl_nocastIZNS0_50_GLOBAL__N__2680c7bb_12_PowKernel_cu_7dd49032_316829pow_tensor_scalar_kernel_implIaaEEvRNS_18TensorIteratorBaseET0_EUlaE2_EEvS6_RKT_EUliE_EEviT1_)
        /*19b8*/ 	.word	0x00000000


	//----- nvinfo : EIATTR_REGCOUNT
	.align		4
.L_1151:
        /*19bc*/ 	.byte	0x04, 0x2f
        /*19be*/ 	.short	(.L_1153 - .L_1152)
	.align		4
.L_1152:
        /*19c0*/ 	.word	index@(_ZN2at6native27unrolled_elementwise_kernelIZNS0_50_GLOBAL__N__2680c7bb_12_PowKernel_cu_7dd49032_316829pow_tensor_scalar_kernel_implIaaEEvRNS_18TensorIteratorBaseET0_EUlaE2_St5arrayIPcLm2EELi4E23TrivialOffsetCalculatorILi1EjESC_NS0_6memory12LoadWithCastILi1EEENSD_13StoreWithCastILi1EEEEEviT_S6_T2_T3_T4_T5_)
        /*19c4*/ 	.word	0x0000001d


	//----- nvinfo : EIATTR_FRAME_SIZE
	.align		4
.L_1153:
        /*19c8*/ 	.byte	0x04, 0x11
        /*19ca*/ 	.short	(.L_1155 - .L_1154)
	.align		4
.L_1154:
        /*19cc*/ 	.word	index@(_ZN2at6native27unrolled_elementwise_kernelIZNS0_50_GLOBAL__N__2680c7bb_12_PowKernel_cu_7dd49032_316829pow_tensor_scalar_kernel_implIaaEEvRNS_18TensorIteratorBaseET0_EUlaE2_St5arrayIPcLm2EELi4E23TrivialOffsetCalculatorILi1EjESC_NS0_6memory12LoadWithCastILi1EEENSD_13StoreWithCastILi1EEEEEviT_S6_T2_T3_T4_T5_)
        /*19d0*/ 	.word	0x00000000


	//----- nvinfo : EIATTR_REGCOUNT
	.align		4
.L_1155:
        /*19d4*/ 	.byte	0x04, 0x2f
        /*19d6*/ 	.short	(.L_1157 - .L_1156)
	.align		4
.L_1156:
        /*19d8*/ 	.word	index@(_ZN2at6native18elementwise_kernelILi128ELi4EZNS0_15gpu_kernel_implIZNS0_50_GLOBAL__N__2680c7bb_12_PowKernel_cu_7dd49032_316829pow_tensor_scalar_kernel_implIaaEEvRNS_18TensorIteratorBaseET0_EUlaE2_EEvS6_RKT_EUliE_EEviT1_)
        /*19dc*/ 	.word	0x0000001a


	//----- nvinfo : EIATTR_FRAME_SIZE
	.align		4
.L_1157:
        /*19e0*/ 	.byte	0x04, 0x11
        /*19e2*/ 	.short	(.L_1159 - .L_1158)
	.align		4
.L_1158:
        /*19e4*/ 	.word	index@(_ZN2at6native18elementwise_kernelILi128ELi4EZNS0_15gpu_kernel_implIZNS0_50_GLOBAL__N__2680c7bb_12_PowKernel_cu_7dd49032_316829pow_tensor_scalar_kernel_implIaaEEvRNS_18TensorIteratorBaseET0_EUlaE2_EEvS6_RKT_EUliE_EEviT1_)
        /*19e8*/ 	.word	0x00000000


	//----- nvinfo : EIATTR_REGCOUNT
	.align		4
.L_1159:
        /*19ec*/ 	.byte	0x04, 0x2f
        /*19ee*/ 	.short	(.L_1161 - .L_1160)
	.align		4
.L_1160:
        /*19f0*/ 	.word	index@(_ZN2at6native29vectorized_elementwise_kernelILi8EZNS0_50_GLOBAL__N__2680c7bb_12_PowKernel_cu_7dd49032_316829pow_tensor_scalar_kernel_implIiiEEvRNS_18TensorIteratorBaseET0_EUliE_St5arrayIPcLm2EEEEviS6_T1_)
        /*19f4*/ 	.word	0x00000020


	//----- nvinfo : EIATTR_FRAME_SIZE
	.align		4
.L_1161:
        /*19f8*/ 	.byte	0x04, 0x11
        /*19fa*/ 	.short	(.L_1163 - .L_1162)
	.align		4
.L_1162:
        /*19fc*/ 	.word	index@(_ZN2at6native29vectorized_elementwise_kernelILi8EZNS0_50_GLOBAL__N__2680c7bb_12_PowKernel_cu_7dd49032_316829pow_tensor_scalar_kernel_implIiiEEvRNS_18TensorIteratorBaseET0_EUliE_St5arrayIPcLm2EEEEviS6_T1_)
        /*1a00*/ 	.word	0x00000000


	//----- nvinfo : EIATTR_REGCOUNT
	.align		4
.L_1163:
        /*1a04*/ 	.byte	0x04, 0x2f
        /*1a06*/ 	.short	(.L_1165 - .L_1164)
	.align		4
.L_1164:
        /*1a08*/ 	.word	index@(_ZN2at6native29vectorized_elementwise_kernelILi4EZNS0_50_GLOBAL__N__2680c7bb_12_PowKernel_cu_7dd49032_316829pow_tensor_scalar_kernel_implIiiEEvRNS_18TensorIteratorBaseET0_EUliE_St5arrayIPcLm2EEEEviS6_T1_)
        /*1a0c*/ 	.word	0x00000020


	//----- nvinfo : EIATTR_FRAME_SIZE
	.align		4
.L_1165:
        /*1a10*/ 	.byte	0x04, 0x11
        /*1a12*/ 	.short	(.L_1167 - .L_1166)
	.align		4
.L_1166:
        /*1a14*/ 	.word	index@(_ZN2at6native29vectorized_elementwise_kernelILi4EZNS0_50_GLOBAL__N__2680c7bb_12_PowKernel_cu_7dd49032_316829pow_tensor_scalar_kernel_implIiiEEvRNS_18TensorIteratorBaseET0_EUliE_St5arrayIPcLm2EEEEviS6_T1_)
        /*1a18*/ 	.word	0x00000000


	//----- nvinfo : EIATTR_REGCOUNT
	.align		4
.L_1167:
        /*1a1c*/ 	.byte	0x04, 0x2f
        /*1a1e*/ 	.short	(.L_1169 - .L_1168)
	.align		4
.L_1168:
        /*1a20*/ 	.word	index@(_ZN2at6native29vectorized_elementwise_kernelILi2EZNS0_50_GLOBAL__N__2680c7bb_12_PowKernel_cu_7dd49032_316829pow_tensor_scalar_kernel_implIiiEEvRNS_18TensorIteratorBaseET0_EUliE_St5arrayIPcLm2EEEEviS6_T1_)
        /*1a24*/ 	.word	0x00000020


	//----- nvinfo : EIATTR_FRAME_SIZE
	.align		4
.L_1169:
        /*1a28*/ 	.byte	0x04, 0x11
        /*1a2a*/ 	.short	(.L_1171 - .L_1170)
	.align		4
.L_1170:
        /*1a2c*/ 	.word	index@(_ZN2at6native29vectorized_elementwise_kernelILi2EZNS0_50_GLOBAL__N__2680c7bb_12_PowKernel_cu_7dd49032_316829pow_tensor_scalar_kernel_implIiiEEvRNS_18TensorIteratorBaseET0_EUliE_St5arrayIPcLm2EEEEviS6_T1_)
        /*1a30*/ 	.word	0x00000000


	//----- nvinfo : EIATTR_REGCOUNT
	.align		4
.L_1171:
        /*1a34*/ 	.byte	0x04, 0x2f
        /*1a36*/ 	.short	(.L_1173 - .L_1172)
	.align		4
.L_1172:
        /*1a38*/ 	.word	index@(_ZN2at6native27unrolled_elementwise_kernelIZNS0_50_GLOBAL__N__2680c7bb_12_PowKernel_cu_7dd49032_316829pow_tensor_scalar_kernel_implIiiEEvRNS_18TensorIteratorBaseET0_EUliE_St5arrayIPcLm2EELi4E23TrivialOffsetCalculatorILi1EjESC_NS0_6memory15LoadWithoutCastENSD_16StoreWithoutCastEEEviT_S6_T2_T3_T4_T5_)
        /*1a3c*/ 	.word	0x00000014


	//----- nvinfo : EIATTR_FRAME_SIZE
	.align		4
.L_1173:
        /*1a40*/ 	.byte	0x04, 0x11
        /*1a42*/ 	.short	(.L_1175 - .L_1174)
	.align		4
.L_1174:
        /*1a44*/ 	.word	index@(_ZN2at6native27unrolled_elementwise_kernelIZNS0_50_GLOBAL__N__2680c7bb_12_PowKernel_cu_7dd49032_316829pow_tensor_scalar_kernel_implIiiEEvRNS_18TensorIteratorBaseET0_EUliE_St5arrayIPcLm2EELi4E23TrivialOffsetCalculatorILi1EjESC_NS0_6memory15LoadWithoutCastENSD_16StoreWithoutCastEEEviT_S6_T2_T3_T4_T5_)
        /*1a48*/ 	.word	0x00000000


	//----- nvinfo : EIATTR_REGCOUNT
	.align		4
.L_1175:
        /*1a4c*/ 	.byte	0x04, 0x2f
        /*1a4e*/ 	.short	(.L_1177 - .L_1176)
	.align		4
.L_1176:
        /*1a50*/ 	.word	index@(_ZN2at6native18elementwise_kernelILi128ELi2EZNS0_22gpu_kernel_impl_nocastIZNS0_50_GLOBAL__N__2680c7bb_12_PowKernel_cu_7dd49032_316829pow_tensor_scalar_kernel_implIiiEEvRNS_18TensorIteratorBaseET0_EUliE_EEvS6_RKT_EUliE_EEviT1_)
        /*1a54*/ 	.word	0x00000012


	//----- nvinfo : EIATTR_FRAME_SIZE
	.align		4
.L_1177:
        /*1a58*/ 	.byte	0x04, 0x11
        /*1a5a*/ 	.short	(.L_1179 - .L_1178)
	.align		4
.L_1178:
        /*1a5c*/ 	.word	index@(_ZN2at6native18elementwise_kernelILi128ELi2EZNS0_22gpu_kernel_impl_nocastIZNS0_50_GLOBAL__N__2680c7bb_12_PowKernel_cu_7dd49032_316829pow_tensor_scalar_kernel_implIiiEEvRNS_18TensorIteratorBaseET0_EUliE_EEvS6_RKT_EUliE_EEviT1_)
        /*1a60*/ 	.word	0x00000000


	//----- nvinfo : EIATTR_REGCOUNT
	.align		4
.L_1179:
        /*1a64*/ 	.byte	0x04, 0x2f
        /*1a66*/ 	.short	(.L_1181 - .L_1180)
	.align		4
.L_1180:
        /*1a68*/ 	.word	index@(_ZN2at6native27unrolled_elementwise_kernelIZNS0_50_GLOBAL__N__2680c7bb_12_PowKernel_cu_7dd49032_316829pow_tensor_scalar_kernel_implIiiEEvRNS_18TensorIteratorBaseET0_EUliE_St5arrayIPcLm2EELi4E23TrivialOffsetCalculatorILi1EjESC_NS0_6memory12LoadWithCastILi1EEENSD_13StoreWithCastILi1EEEEEviT_S6_T2_T3_T4_T5_)
        /*1a6c*/ 	.word	0x0000001d


	//----- nvinfo : EIATTR_FRAME_SIZE
	.align		4
.L_1181:
        /*1a70*/ 	.byte	0x04, 0x11
        /*1a72*/ 	.short	(.L_1183 - .L_1182)
	.align		4
.L_1182:
        /*1a74*/ 	.word	index@(_ZN2at6native27unrolled_elementwise_kernelIZNS0_50_GLOBAL__N__2680c7bb_12_PowKernel_cu_7dd49032_316829pow_tensor_scalar_kernel_implIiiEEvRNS_18TensorIteratorBaseET0_EUliE_St5arrayIPcLm2EELi4E23TrivialOffsetCalculatorILi1EjESC_NS0_6memory12LoadWithCastILi1EEENSD_13StoreWithCastILi1EEEEEviT_S6_T2_T3_T4_T5_)
        /*1a78*/ 	.word	0x00000000


	//----- nvinfo : EIATTR_REGCOUNT
	.align		4
.L_1183:
        /*1a7c*/ 	.byte	0x04, 0x2f
        /*1a7e*/ 	.short	(.L_1185 - .L_1184)
	.align		4
.L_1184:
        /*1a80*/ 	.word	index@(_ZN2at6native18elementwise_kernelILi128ELi4EZNS0_15gpu_kernel_implIZNS0_50_GLOBAL__N__2680c7bb_12_PowKernel_cu_7dd49032_316829pow_tensor_scalar_kernel_implIiiEEvRNS_18TensorIteratorBaseET0_EUliE_EEvS6_RKT_EUliE_EEviT1_)
        /*1a84*/ 	.word	0x0000001a


	//----- nvinfo : EIATTR_FRAME_SIZE
	.align		4
.L_1185:
        /*1a88*/ 	.byte	0x04, 0x11
        /*1a8a*/ 	.short	(.L_1187 - .L_1186)
	.align		4
.L_1186:
        /*1a8c*/ 	.word	index@(_ZN2at6native18elementwise_kernelILi128ELi4EZNS0_15gpu_kernel_implIZNS0_50_GLOBAL__N__2680c7bb_12_PowKernel_cu_7dd49032_316829pow_tensor_scalar_kernel_implIiiEEvRNS_18TensorIteratorBaseET0_EUliE_EEvS6_RKT_EUliE_EEviT1_)
        /*1a90*/ 	.word	0x00000000


	//----- nvinfo : EIATTR_REGCOUNT
	.align		4
.L_1187:
        /*1a94*/ 	.byte	0x04, 0x2f
        /*1a96*/ 	.short	(.L_1189 - .L_1188)
	.align		4
.L_1188:
        /*1a98*/ 	.word	index@(_ZN2at6native29vectorized_elementwise_kernelILi8EZNS0_50_GLOBAL__N__2680c7bb_12_PowKernel_cu_7dd49032_316829pow_tensor_scalar_kernel_implIiiEEvRNS_18TensorIteratorBaseET0_EUliE0_St5arrayIPcLm2EEEEviS6_T1_)
        /*1a9c*/ 	.word	0x00000020


	//----- nvinfo : EIATTR_FRAME_SIZE
	.align		4
.L_1189:
        /*1aa0*/ 	.byte	0x04, 0x11
        /*1aa2*/ 	.short	(.L_1191 - .L_1190)
	.align		4
.L_1190:
        /*1aa4*/ 	.word	index@(_ZN2at6native29vectorized_elementwise_kernelILi8EZNS0_50_GLOBAL__N__2680c7bb_12_PowKernel_cu_7dd49032_316829pow_tensor_scalar_kernel_implIiiEEvRNS_18TensorIteratorBaseET0_EUliE0_St5arrayIPcLm2EEEEviS6_T1_)
        /*1aa8*/ 	.word	0x00000000


	//----- nvinfo : EIATTR_REGCOUNT
	.align		4
.L_1191:
        /*1aac*/ 	.byte	0x04, 0x2f
        /*1aae*/ 	.short	(.L_1193 - .L_1192)
	.align		4
.L_1192:
        /*1ab0*/ 	.word	index@(_ZN2at6native29vectorized_elementwise_kernelILi4EZNS0_50_GLOBAL__N__2680c7bb_12_PowKernel_cu_7dd49032_316829pow_tensor_scalar_kernel_implIiiEEvRNS_18TensorIteratorBaseET0_EUliE0_St5arrayIPcLm2EEEEviS6_T1_)
        /*1ab4*/ 	.word	0x00000020


	//----- nvinfo : EIATTR_FRAME_SIZE
	.align		4
.L_1193:
        /*1ab8*/ 	.byte	0x04, 0x11
        /*1aba*/ 	.short	(.L_1195 - .L_1194)
	.align		4
.L_1194:
        /*1abc*/ 	.word	index@(_ZN2at6native29vectorized_elementwise_kernelILi4EZNS0_50_GLOBAL__N__2680c7bb_12_PowKernel_cu_7dd49032_316829pow_tensor_scalar_kernel_implIiiEEvRNS_18TensorIteratorBaseET0_EUliE0_St5arrayIPcLm2EEEEviS6_T1_)
        /*1ac0*/ 	.word	0x00000000


	//----- nvinfo : EIATTR_REGCOUNT
	.align		4
.L_1195:
        /*1ac4*/ 	.byte	0x04, 0x2f
        /*1ac6*/ 	.short	(.L_1197 - .L_1196)
	.align		4
.L_1196:
        /*1ac8*/ 	.word	index@(_ZN2at6native29vectorized_elementwise_kernelILi2EZNS0_50_GLOBAL__N__2680c7bb_12_PowKernel_cu_7dd49032_316829pow_tensor_scalar_kernel_implIiiEEvRNS_18TensorIteratorBaseET0_EUliE0_St5arrayIPcLm2EEEEviS6_T1_)
        /*1acc*/ 	.word	0x00000020


	//----- nvinfo : EIATTR_FRAME_SIZE
	.align		4
.L_1197:
        /*1ad0*/ 	.byte	0x04, 0x11
        /*1ad2*/ 	.short	(.L_1199 - .L_1198)
	.align		4
.L_1198:
        /*1ad4*/ 	.word	index@(_ZN2at6native29vectorized_elementwise_kernelILi2EZNS0_50_GLOBAL__N__2680c7bb_12_PowKernel_cu_7dd49032_316829pow_tensor_scalar_kernel_implIiiEEvRNS_18TensorIteratorBaseET0_EUliE0_St5arrayIPcLm2EEEEviS6_T1_)
        /*1ad8*/ 	.word	0x00000000


	//----- nvinfo : EIATTR_REGCOUNT
	.align		4
.L_1199:
        /*1adc*/ 	.byte	0x04, 0x2f
        /*1ade*/ 	.short	(.L_1201 - .L_1200)
	.align		4
.L_1200:
        /*1ae0*/ 	.word	index@(_ZN2at6native27unrolled_elementwise_kernelIZNS0_50_GLOBAL__N__2680c7bb_12_PowKernel_cu_7dd49032_316829pow_tensor_scalar_kernel_implIiiEEvRNS_18TensorIteratorBaseET0_EUliE0_St5arrayIPcLm2EELi4E23TrivialOffsetCalculatorILi1EjESC_NS0_6memory15LoadWithoutCastENSD_16StoreWithoutCastEEEviT_S6_T2_T3_T4_T5_)
        /*1ae4*/ 	.word	0x00000014


	//----- nvinfo : EIATTR_FRAME_SIZE
	.align		4
.L_1201:
        /*1ae8*/ 	.byte	0x04, 0x11
        /*1aea*/ 	.short	(.L_1203 - .L_1202)
	.align		4
.L_1202:
        /*1aec*/ 	.word	index@(_ZN2at6native27unrolled_elementwise_kernelIZNS0_50_GLOBAL__N__2680c7bb_12_PowKernel_cu_7dd49032_316829pow_tensor_scalar_kernel_implIiiEEvRNS_18TensorIteratorBaseET0_EUliE0_St5arrayIPcLm2EELi4E23TrivialOffsetCalculatorILi1EjESC_NS0_6memory15LoadWithoutCastENSD_16StoreWithoutCastEEEviT_S6_T2_T3_T4_T5_)
        /*1af0*/ 	.word	0x00000000


	//----- nvinfo : EIATTR_REGCOUNT
	.align		4
.L_1203:
        /*1af4*/ 	.byte	0x04, 0x2f
        /*1af6*/ 	.short	(.L_1205 - .L_1204)
	.align		4
.L_1204:
        /*1af8*/ 	.word	index@(_ZN2at6native18elementwise_kernelILi128ELi2EZNS0_22gpu_kernel_impl_nocastIZNS0_50_GLOBAL__N__2680c7bb_12_PowKernel_cu_7dd49032_316829pow_tensor_scalar_kernel_implIiiEEvRNS_18TensorIteratorBaseET0_EUliE0_EEvS6_RKT_EUliE_EEviT1_)
        /*1afc*/ 	.word	0x00000012


	//----- nvinfo : EIATTR_FRAME_SIZE
	.align		4
.L_1205:
        /*1b00*/ 	.byte	0x04, 0x11
        /*1b02*/ 	.short	(.L_1207 - .L_1206)
	.align		4
.L_1206:
        /*1b04*/ 	.word	index@(_ZN2at6native18elementwise_kernelILi128ELi2EZNS0_22gpu_kernel_impl_nocastIZNS0_50_GLOBAL__N__2680c7bb_12_PowKernel_cu_7dd49032_316829pow_tensor_scalar_kernel_implIiiEEvRNS_18TensorIteratorBaseET0_EUliE0_EEvS6_RKT_EUliE_EEviT1_)
        /*1b08*/ 	.word	0x00000000


	//----- nvinfo : EIATTR_REGCOUNT
	.align		4
.L_1207:
        /*1b0c*/ 	.byte	0x04, 0x2f
        /*1b0e*/ 	.short	(.L_1209 - .L_1208)
	.align		4
.L_1208:
        /*1b10*/ 	.word	index@(_ZN2at6native27unrolled_elementwise_kernelIZNS0_50_GLOBAL__N__2680c7bb_12_PowKernel_cu_7dd49032_316829pow_tensor_scalar_kernel_implIiiEEvRNS_18TensorIteratorBaseET0_EUliE0_St5arrayIPcLm2EELi4E23TrivialOffsetCalculatorILi1EjESC_NS0_6memory12LoadWithCastILi1EEENSD_13StoreWithCastILi1EEEEEviT_S6_T2_T3_T4_T5_)
        /*1b14*/ 	.word	0x0000001d


	//----- nvinfo : EIATTR_FRAME_SIZE
	.align		4
.L_1209:
        /*1b18*/ 	.byte	0x04, 0x11
        /*1b1a*/ 	.short	(.L_1211 - .L_1210)
	.align		4
.L_1210:
        /*1b1c*/ 	.word	index@(_ZN2at6native27unrolled_elementwise_kernelIZNS0_50_GLOBAL__N__2680c7bb_12_PowKernel_cu_7dd49032_316829pow_tensor_scalar_kernel_implIiiEEvRNS_18TensorIteratorBaseET0_EUliE0_St5arrayIPcLm2EELi4E23TrivialOffsetCalculatorILi1EjESC_NS0_6memory12LoadWithCastILi1EEENSD_13StoreWithCastILi1EEEEEviT_S6_T2_T3_T4_T5_)
        /*1b20*/ 	.word	0x00000000


	//----- nvinfo : EIATTR_REGCOUNT
	.align		4
.L_1211:
        /*1b24*/ 	.byte	0x04, 0x2f
        /*1b26*/ 	.short	(.L_1213 - .L_1212)
	.align		4
.L_1212:
        /*1b28*/ 	.word	index@(_ZN2at6native18elementwise_kernelILi128ELi4EZNS0_15gpu_kernel_implIZNS0_50_GLOBAL__N__2680c7bb_12_PowKernel_cu_7dd49032_316829pow_tensor_scalar_kernel_implIiiEEvRNS_18TensorIteratorBaseET0_EUliE0_EEvS6_RKT_EUliE_EEviT1_)
        /*1b2c*/ 	.word	0x0000001a


	//----- nvinfo : EIATTR_FRAME_SIZE
	.align		4
.L_1213:
        /*1b30*/ 	.byte	0x04, 0x11
        /*1b32*/ 	.short	(.L_1215 - .L_1214)
	.align		4
.L_1214:
        /*1b34*/ 	.word	index@(_ZN2at6native18elementwise_kernelILi128ELi4EZNS0_15gpu_kernel_implIZNS0_50_GLOBAL__N__2680c7bb_12_PowKernel_cu_7dd49032_316829pow_tensor_scalar_kernel_implIiiEEvRNS_18TensorIteratorBaseET0_EUliE0_EEvS6_RKT_EUliE_EEviT1_)
        /*1b38*/ 	.word	0x00000000


	//----- nvinfo : EIATTR_REGCOUNT
	.align		4
.L_1215:
        /*1b3c*/ 	.byte	0x04, 0x2f
        /*1b3e*/ 	.short	(.L_1217 - .L_1216)
	.align		4
.L_1216:
        /*1b40*/ 	.word	index@(_ZN2at6native29vectorized_elementwise_kernelILi8EZNS0_50_GLOBAL__N__2680c7bb_12_PowKernel_cu_7dd49032_316829pow_tensor_scalar_kernel_implIiiEEvRNS_18TensorIteratorBaseET0_EUliE1_St5arrayIPcLm2EEEEviS6_T1_)
        /*1b44*/ 	.word	0x00000020


	//----- nvinfo : EIATTR_FRAME_SIZE
	.align		4
.L_1217:
        /*1b48*/ 	.byte	0x04, 0x11
        /*1b4a*/ 	.short	(.L_1219 - .L_1218)
	.align		4
.L_1218:
        /*1b4c*/ 	.word	index@($__internal_48_$__cuda_sm20_dblrcp_rn_slowpath_v3)
        /*1b50*/ 	.word	0x00000000


	//----- nvinfo : EIATTR_FRAME_SIZE
	.align		4
.L_1219:
        /*1b54*/ 	.byte	0x04, 0x11
        /*1b56*/ 	.short	(.L_1221 - .L_1220)
	.align		4
.L_1220:
        /*1b58*/ 	.word	index@(_ZN2at6native29vectorized_elementwise_kernelILi8EZNS0_50_GLOBAL__N__2680c7bb_12_PowKernel_cu_7dd49032_316829pow_tensor_scalar_kernel_implIiiEEvRNS_18TensorIteratorBaseET0_EUliE1_St5arrayIPcLm2EEEEviS6_T1_)
        /*1b5c*/ 	.word	0x00000000


	//----- nvinfo : EIATTR_REGCOUNT
	.align		4
.L_1221:
        /*1b60*/ 	.byte	0x04, 0x2f
        /*1b62*/ 	.short	(.L_1223 - .L_1222)
	.align		4
.L_1222:
        /*1b64*/ 	.word	index@(_ZN2at6native29vectorized_elementwise_kernelILi4EZNS0_50_GLOBAL__N__2680c7bb_12_PowKernel_cu_7dd49032_316829pow_tensor_scalar_kernel_implIiiEEvRNS_18TensorIteratorBaseET0_EUliE1_St5arrayIPcLm2EEEEviS6_T1_)
        /*1b68*/ 	.word	0x00000020


	//----- nvinfo : EIATTR_FRAME_SIZE
	.align		4
.L_1223:
        /*1b6c*/ 	.byte	0x04, 0x11
        /*1b6e*/ 	.short	(.L_1225 - .L_1224)
	.align		4
.L_1224:
        /*1b70*/ 	.word	index@($__internal_47_$__cuda_sm20_dblrcp_rn_slowpath_v3)
        /*1b74*/ 	.word	0x00000000


	//----- nvinfo : EIATTR_FRAME_SIZE
	.align		4
.L_1225:
        /*1b78*/ 	.byte	0x04, 0x11
        /*1b7a*/ 	.short	(.L_1227 - .L_1226)
	.align		4
.L_1226:
        /*1b7c*/ 	.word	index@(_ZN2at6native29vectorized_elementwise_kernelILi4EZNS0_50_GLOBAL__N__2680c7bb_12_PowKernel_cu_7dd49032_316829pow_tensor_scalar_kernel_implIiiEEvRNS_18TensorIteratorBaseET0_EUliE1_St5arrayIPcLm2EEEEviS6_T1_)
        /*1b80*/ 	.word	0x00000000


	//----- nvinfo : EIATTR_REGCOUNT
	.align		4
.L_1227:
        /*1b84*/ 	.byte	0x04, 0x2f
        /*1b86*/ 	.short	(.L_1229 - .L_1228)
	.align		4
.L_1228:
        /*1b88*/ 	.word	index@(_ZN2at6native29vectorized_elementwise_kernelILi2EZNS0_50_GLOBAL__N__2680c7bb_12_PowKernel_cu_7dd49032_316829pow_tensor_scalar_kernel_implIiiEEvRNS_18TensorIteratorBaseET0_EUliE1_St5arrayIPcLm2EEEEviS6_T1_)
        /*1b8c*/ 	.word	0x00000020


	//----- nvinfo : EIATTR_FRAME_SIZE
	.align		4
.L_1229:
        /*1b90*/ 	.byte	0x04, 0x11
        /*1b92*/ 	.short	(.L_1231 - .L_1230)
	.align		4
.L_1230:
        /*1b94*/ 	.word	index@($__internal_46_$__cuda_sm20_dblrcp_rn_slowpath_v3)
        /*1b98*/ 	.word	0x00000000


	//----- nvinfo : EIATTR_FRAME_SIZE
	.align		4
.L_1231:
        /*1b9c*/ 	.byte	0x04, 0x11
        /*1b9e*/ 	.short	(.L_1233 - .L_1232)
	.align		4
.L_1232:
        /*1ba0*/ 	.word	index@(_ZN2at6native29vectorized_elementwise_kernelILi2EZNS0_50_GLOBAL__N__2680c7bb_12_PowKernel_cu_7dd49032_316829pow_tensor_scalar_kernel_implIiiEEvRNS_18TensorIteratorBaseET0_EUliE1_St5arrayIPcLm2EEEEviS6_T1_)
        /*1ba4*/ 	.word	0x00000000


	//----- nvinfo : EIATTR_REGCOUNT
	.align		4
.L_1233:
        /*1ba8*/ 	.byte	0x04, 0x2f
        /*1baa*/ 	.short	(.L_1235 - .L_1234)
	.align		4
.L_1234:
        /*1bac*/ 	.word	index@(_ZN2at6native27unrolled_elementwise_kernelIZNS0_50_GLOBAL__N__2680c7bb_12_PowKernel_cu_7dd49032_316829pow_tensor_scalar_kernel_implIiiEEvRNS_18TensorIteratorBaseET0_EUliE1_St5arrayIPcLm2EELi4E23TrivialOffsetCalculatorILi1EjESC_NS0_6memory15LoadWithoutCastENSD_16StoreWithoutCastEEEviT_S6_T2_T3_T4_T5_)
        /*1bb0*/ 	.word	0x00000018


	//----- nvinfo : EIATTR_FRAME_SIZE
	.align		4
.L_1235:
        /*1bb4*/ 	.byte	0x04, 0x11
        /*1bb6*/ 	.short	(.L_1237 - .L_1236)
	.align		4
.L_1236:
        /*1bb8*/ 	.word	index@($__internal_45_$__cuda_sm20_dblrcp_rn_slowpath_v3)
        /*1bbc*/ 	.word	0x00000000


	//----- nvinfo : EIATTR_FRAME_SIZE
	.align		4
.L_1237:
        /*1bc0*/ 	.byte	0x04, 0x11
        /*1bc2*/ 	.short	(.L_1239 - .L_1238)
	.align		4
.L_1238:
        /*1bc4*/ 	.word	index@(_ZN2at6native27unrolled_elementwise_kernelIZNS0_50_GLOBAL__N__2680c7bb_12_PowKernel_cu_7dd49032_316829pow_tensor_scalar_kernel_implIiiEEvRNS_18TensorIteratorBaseET0_EUliE1_St5arrayIPcLm2EELi4E23TrivialOffsetCalculatorILi1EjESC_NS0_6memory15LoadWithoutCastENSD_16StoreWithoutCastEEEviT_S6_T2_T3_T4_T5_)
        /*1bc8*/ 	.word	0x00000000


	//----- nvinfo : EIATTR_REGCOUNT
	.align		4
.L_1239:
        /*1bcc*/ 	.byte	0x04, 0x2f
        /*1bce*/ 	.short	(.L_1241 - .L_1240)
	.align		4
.L_1240:
        /*1bd0*/ 	.word	index@(_ZN2at6native18elementwise_kernelILi128ELi2EZNS0_22gpu_kernel_impl_nocastIZNS0_50_GLOBAL__N__2680c7bb_12_PowKernel_cu_7dd49032_316829pow_tensor_scalar_kernel_implIiiEEvRNS_18TensorIteratorBaseET0_EUliE1_EEvS6_RKT_EUliE_EEviT1_)
        /*1bd4*/ 	.word	0x00000012


	//----- nvinfo : EIATTR_FRAME_SIZE
	.align		4
.L_1241:
        /*1bd8*/ 	.byte	0x04, 0x11
        /*1bda*/ 	.short	(.L_1243 - .L_1242)
	.align		4
.L_1242:
        /*1bdc*/ 	.word	index@($__internal_44_$__cuda_sm20_dblrcp_rn_slowpath_v3)
        /*1be0*/ 	.word	0x00000000


	//----- nvinfo : EIATTR_FRAME_SIZE
	.align		4
.L_1243:
        /*1be4*/ 	.byte	0x04, 0x11
        /*1be6*/ 	.short	(.L_1245 - .L_1244)
	.align		4
.L_1244:
        /*1be8*/ 	.word	index@(_ZN2at6native18elementwise_kernelILi128ELi2EZNS0_22gpu_kernel_impl_nocastIZNS0_50_GLOBAL__N__2680c7bb_12_PowKernel_cu_7dd49032_316829pow_tensor_scalar_kernel_implIiiEEvRNS_18TensorIteratorBaseET0_EUliE1_EEvS6_RKT_EUliE_EEviT1_)
        /*1bec*/ 	.word	0x00000000


	//----- nvinfo : EIATTR_REGCOUNT
	.align		4
.L_1245:
        /*1bf0*/ 	.byte	0x04, 0x2f
        /*1bf2*/ 	.short	(.L_1247 - .L_1246)
	.align		4
.L_1246:
        /*1bf4*/ 	.word	index@(_ZN2at6native27unrolled_elementwise_kernelIZNS0_50_GLOBAL__N__2680c7bb_12_PowKernel_cu_7dd49032_316829pow_tensor_scalar_kernel_implIiiEEvRNS_18TensorIteratorBaseET0_EUliE1_St5arrayIPcLm2EELi4E23TrivialOffsetCalculatorILi1EjESC_NS0_6memory12LoadWithCastILi1EEENSD_13StoreWithCastILi1EEEEEviT_S6_T2_T3_T4_T5_)
        /*1bf8*/ 	.word	0x0000001e


	//----- nvinfo : EIATTR_FRAME_SIZE
	.align		4
.L_1247:
        /*1bfc*/ 	.byte	0x04, 0x11
        /*1bfe*/ 	.short	(.L_1249 - .L_1248)
	.align		4
.L_1248:
        /*1c00*/ 	.word	index@($__internal_43_$__cuda_sm20_dblrcp_rn_slowpath_v3)
        /*1c04*/ 	.word	0x00000000


	//----- nvinfo : EIATTR_FRAME_SIZE
	.align		4
.L_1249:
        /*1c08*/ 	.byte	0x04, 0x11
        /*1c0a*/ 	.short	(.L_1251 - .L_1250)
	.align		4
.L_1250:
        /*1c0c*/ 	.word	index@(_ZN2at6native27unrolled_elementwise_kernelIZNS0_50_GLOBAL__N__2680c7bb_12_PowKernel_cu_7dd49032_316829pow_tensor_scalar_kernel_implIiiEEvRNS_18TensorIteratorBaseET0_EUliE1_St5arrayIPcLm2EELi4E23TrivialOffsetCalculatorILi1EjESC_NS0_6memory12LoadWithCastILi1EEENSD_13StoreWithCastILi1EEEEEviT_S6_T2_T3_T4_T5_)
        /*1c10*/ 	.word	0x00000000


	//----- nvinfo : EIATTR_REGCOUNT
	.align		4
.L_1251:
        /*1c14*/ 	.byte	0x04, 0x2f
        /*1c16*/ 	.short	(.L_1253 - .L_1252)
	.align		4
.L_1252:
        /*1c18*/ 	.word	index@(_ZN2at6native18elementwise_kernelILi128ELi4EZNS0_15gpu_kernel_implIZNS0_50_GLOBAL__N__2680c7bb_12_PowKernel_cu_7dd49032_316829pow_tensor_scalar_kernel_implIiiEEvRNS_18TensorIteratorBaseET0_EUliE1_EEvS6_RKT_EUliE_EEviT1_)
        /*1c1c*/ 	.word	0x0000001a


	//----- nvinfo : EIATTR_FRAME_SIZE
	.align		4
.L_1253:
        /*1c20*/ 	.byte	0x04, 0x11
        /*1c22*/ 	.short	(.L_1255 - .L_1254)
	.align		4
.L_1254:
        /*1c24*/ 	.word	index@($__internal_42_$__cuda_sm20_dblrcp_rn_slowpath_v3)
        /*1c28*/ 	.word	0x00000000


	//----- nvinfo : EIATTR_FRAME_SIZE
	.align		4
.L_1255:
        /*1c2c*/ 	.byte	0x04, 0x11
        /*1c2e*/ 	.short	(.L_1257 - .L_1256)
	.align		4
.L_1256:
        /*1c30*/ 	.word	index@(_ZN2at6native18elementwise_kernelILi128ELi4EZNS0_15gpu_kernel_implIZNS0_50_GLOBAL__N__2680c7bb_12_PowKernel_cu_7dd49032_316829pow_tensor_scalar_kernel_implIiiEEvRNS_18TensorIteratorBaseET0_EUliE1_EEvS6_RKT_EUliE_EEviT1_)
        /*1c34*/ 	.word	0x00000000


	//----- nvinfo : EIATTR_REGCOUNT
	.align		4
.L_1257:
        /*1c38*/ 	.byte	0x04, 0x2f
        /*1c3a*/ 	.short	(.L_1259 - .L_1258)
	.align		4
.L_1258:
        /*1c3c*/ 	.word	index@(_ZN2at6native29vectorized_elementwise_kernelILi8EZNS0_50_GLOBAL__N__2680c7bb_12_PowKernel_cu_7dd49032_316829pow_tensor_scalar_kernel_implIiiEEvRNS_18TensorIteratorBaseET0_EUliE2_St5arrayIPcLm2EEEEviS6_T1_)
        /*1c40*/ 	.word	0x00000020


	//----- nvinfo : EIATTR_FRAME_SIZE
	.align		4
.L_1259:
        /*1c44*/ 	.byte	0x04, 0x11
        /*1c46*/ 	.short	(.L_1261 - .L_1260)
	.align		4
.L_1260:
        /*1c48*/ 	.word	index@(_ZN2at6native29vectorized_elementwise_kernelILi8EZNS0_50_GLOBAL__N__2680c7bb_12_PowKernel_cu_7dd49032_316829pow_tensor_scalar_kernel_implIiiEEvRNS_18TensorIteratorBaseET0_EUliE2_St5arrayIPcLm2EEEEviS6_T1_)
        /*1c4c*/ 	.word	0x00000000


	//----- nvinfo : EIATTR_REGCOUNT
	.align		4
.L_1261:
        /*1c50*/ 	.byte	0x04, 0x2f
        /*1c52*/ 	.short	(.L_1263 - .L_1262)
	.align		4
.L_1262:
        /*1c54*/ 	.word	index@(_ZN2at6native29vectorized_elementwise_kernelILi4EZNS0_50_GLOBAL__N__2680c7bb_12_PowKernel_cu_7dd49032_316829pow_tensor_scalar_kernel_implIiiEEvRNS_18TensorIteratorBaseET0_EUliE2_St5arrayIPcLm2EEEEviS6_T1_)
        /*1c58*/ 	.word	0x00000020


	//----- nvinfo : EIATTR_FRAME_SIZE
	.align		4
.L_1263:
        /*1c5c*/ 	.byte	0x04, 0x11
        /*1c5e*/ 	.short	(.L_1265 - .L_1264)
	.align		4
.L_1264:
        /*1c60*/ 	.word	index@(_ZN2at6native29vectorized_elementwise_kernelILi4EZNS0_50_GLOBAL__N__2680c7bb_12_PowKernel_cu_7dd49032_316829pow_tensor_scalar_kernel_implIiiEEvRNS_18TensorIteratorBaseET0_EUliE2_St5arrayIPcLm2EEEEviS6_T1_)
        /*1c64*/ 	.word	0x00000000


	//----- nvinfo : EIATTR_REGCOUNT
	.align		4
.L_1265:
        /*1c68*/ 	.byte	0x04, 0x2f
        /*1c6a*/ 	.short	(.L_1267 - .L_1266)
	.align		4
.L_1266:
        /*1c6c*/ 	.word	index@(_ZN2at6native29vectorized_elementwise_kernelILi2EZNS0_50_GLOBAL__N__2680c7bb_12_PowKernel_cu_7dd49032_316829pow_tensor_scalar_kernel_implIiiEEvRNS_18TensorIteratorBaseET0_EUliE2_St5arrayIPcLm2EEEEviS6_T1_)
        /*1c70*/ 	.word	0x00000020


	//----- nvinfo : EIATTR_FRAME_SIZE
	.align		4
.L_1267:
        /*1c74*/ 	.byte	0x04, 0x11
        /*1c76*/ 	.short	(.L_1269 - .L_1268)
	.align		4
.L_1268:
        /*1c78*/ 	.word	index@(_ZN2at6native29vectorized_elementwise_kernelILi2EZNS0_50_GLOBAL__N__2680c7bb_12_PowKernel_cu_7dd49032_316829pow_tensor_scalar_kernel_implIiiEEvRNS_18TensorIteratorBaseET0_EUliE2_St5arrayIPcLm2EEEEviS6_T1_)
        /*1c7c*/ 	.word	0x00000000


	//----- nvinfo : EIATTR_REGCOUNT
	.align		4
.L_1269:
        /*1c80*/ 	.byte	0x04, 0x2f
        /*1c82*/ 	.short	(.L_1271 - .L_1270)
	.align		4
.L_1270:
        /*1c84*/ 	.word	index@(_ZN2at6native27unrolled_elementwise_kernelIZNS0_50_GLOBAL__N__2680c7bb_12_PowKernel_cu_7dd49032_316829pow_tensor_scalar_kernel_implIiiEEvRNS_18TensorIteratorBaseET0_EUliE2_St5arrayIPcLm2EELi4E23TrivialOffsetCalculatorILi1EjESC_NS0_6memory15LoadWithoutCastENSD_16StoreWithoutCastEEEviT_S6_T2_T3_T4_T5_)
        /*1c88*/ 	.word	0x00000016


	//----- nvinfo : EIATTR_FRAME_SIZE
	.align		4
.L_1271:
        /*1c8c*/ 	.byte	0x04, 0x11
        /*1c8e*/ 	.short	(.L_1273 - .L_1272)
	.align		4
.L_1272:
        /*1c90*/ 	.word	index@(_ZN2at6native27unrolled_elementwise_kernelIZNS0_50_GLOBAL__N__2680c7bb_12_PowKernel_cu_7dd49032_316829pow_tensor_scalar_kernel_implIiiEEvRNS_18TensorIteratorBaseET0_EUliE2_St5arrayIPcLm2EELi4E23TrivialOffsetCalculatorILi1EjESC_NS0_6memory15LoadWithoutCastENSD_16StoreWithoutCastEEEviT_S6_T2_T3_T4_T5_)
        /*1c94*/ 	.word	0x00000000


	//----- nvinfo : EIATTR_REGCOUNT
	.align		4
.L_1273:
        /*1c98*/ 	.byte	0x04, 0x2f
        /*1c9a*/ 	.short	(.L_1275 - .L_1274)
	.align		4
.L_1274:
        /*1c9c*/ 	.word	index@(_ZN2at6native18elementwise_kernelILi128ELi2EZNS0_22gpu_kernel_impl_nocastIZNS0_50_GLOBAL__N__2680c7bb_12_PowKernel_cu_7dd49032_316829pow_tensor_scalar_kernel_implIiiEEvRNS_18TensorIteratorBaseET0_EUliE2_EEvS6_RKT_EUliE_EEviT1_)
        /*1ca0*/ 	.word	0x00000012


	//----- nvinfo : EIATTR_FRAME_SIZE
	.align		4
.L_1275:
        /*1ca4*/ 	.byte	0x04, 0x11
        /*1ca6*/ 	.short	(.L_1277 - .L_1276)
	.align		4
.L_1276:
        /*1ca8*/ 	.word	index@(_ZN2at6native18elementwise_kernelILi128ELi2EZNS0_22gpu_kernel_impl_nocastIZNS0_50_GLOBAL__N__2680c7bb_12_PowKernel_cu_7dd49032_316829pow_tensor_scalar_kernel_implIiiEEvRNS_18TensorIteratorBaseET0_EUliE2_EEvS6_RKT_EUliE_EEviT1_)
        /*1cac*/ 	.word	0x00000000


	//----- nvinfo : EIATTR_REGCOUNT
	.align		4
.L_1277:
        /*1cb0*/ 	.byte	0x04, 0x2f
        /*1cb2*/ 	.short	(.L_1279 - .L_1278)
	.align		4
.L_1278:
        /*1cb4*/ 	.word	index@(_ZN2at6native27unrolled_elementwise_kernelIZNS0_50_GLOBAL__N__2680c7bb_12_PowKernel_cu_7dd49032_316829pow_tensor_scalar_kernel_implIiiEEvRNS_18TensorIteratorBaseET0_EUliE2_St5arrayIPcLm2EELi4E23TrivialOffsetCalculatorILi1EjESC_NS0_6memory12LoadWithCastILi1EEENSD_13StoreWithCastILi1EEEEEviT_S6_T2_T3_T4_T5_)
        /*1cb8*/ 	.word	0x0000001e


	//----- nvinfo : EIATTR_FRAME_SIZE
	.align		4
.L_1279:
        /*1cbc*/ 	.byte	0x04, 0x11
        /*1cbe*/ 	.short	(.L_1281 - .L_1280)
	.align		4
.L_1280:
        /*1cc0*/ 	.word	index@(_ZN2at6native27unrolled_elementwise_kernelIZNS0_50_GLOBAL__N__2680c7bb_12_PowKernel_cu_7dd49032_316829pow_tensor_scalar_kernel_implIiiEEvRNS_18TensorIteratorBaseET0_EUliE2_St5arrayIPcLm2EELi4E23TrivialOffsetCalculatorILi1EjESC_NS0_6memory12LoadWithCastILi1EEENSD_13StoreWithCastILi1EEEEEviT_S6_T2_T3_T4_T5_)
        /*1cc4*/ 	.word	0x00000000


	//----- nvinfo : EIATTR_REGCOUNT
	.align		4
.L_1281:
        /*1cc8*/ 	.byte	0x04, 0x2f
        /*1cca*/ 	.short	(.L_1283 - .L_1282)
	.align		4
.L_1282:
        /*1ccc*/ 	.word	index@(_ZN2at6native18elementwise_kernelILi128ELi4EZNS0_15gpu_kernel_implIZNS0_50_GLOBAL__N__2680c7bb_12_PowKernel_cu_7dd49032_316829pow_tensor_scalar_kernel_implIiiEEvRNS_18TensorIteratorBaseET0_EUliE2_EEvS6_RKT_EUliE_EEviT1_)
        /*1cd0*/ 	.word	0x0000001a


	//----- nvinfo : EIATTR_FRAME_SIZE
	.align		4
.L_1283:
        /*1cd4*/ 	.byte	0x04, 0x11
        /*1cd6*/ 	.short	(.L_1285 - .L_1284)
	.align		4
.L_1284:
        /*1cd8*/ 	.word	index@(_ZN2at6native18elementwise_kernelILi128ELi4EZNS0_15gpu_kernel_implIZNS0_50_GLOBAL__N__2680c7bb_12_PowKernel_cu_7dd49032_316829pow_tensor_scalar_kernel_implIiiEEvRNS_18TensorIteratorBaseET0_EUliE2_EEvS6_RKT_EUliE_EEviT1_)
        /*1cdc*/ 	.word	0x00000000


	//----- nvinfo : EIATTR_REGCOUNT
	.align		4
.L_1285:
        /*1ce0*/ 	.byte	0x04, 0x2f
        /*1ce2*/ 	.short	(.L_1287 - .L_1286)
	.align		4
.L_1286:
        /*1ce4*/ 	.word	index@(_ZN2at6native29vectorized_elementwise_kernelILi8EZNS0_50_GLOBAL__N__2680c7bb_12_PowKernel_cu_7dd49032_316829pow_tensor_scalar_kernel_implIllEEvRNS_18TensorIteratorBaseET0_EUllE_St5arrayIPcLm2EEEEviS6_T1_)
        /*1ce8*/ 	.word	0x00000020


	//----- nvinfo : EIATTR_FRAME_SIZE
	.align		4
.L_1287:
        /*1cec*/ 	.byte	0x04, 0x11
        /*1cee*/ 	.short	(.L_1289 - .L_1288)
	.align		4
.L_1288:
        /*1cf0*/ 	.word	index@(_ZN2at6native29vectorized_elementwise_kernelILi8EZNS0_50_GLOBAL__N__2680c7bb_12_PowKernel_cu_7dd49032_316829pow_tensor_scalar_kernel_implIllEEvRNS_18TensorIteratorBaseET0_EUllE_St5arrayIPcLm2EEEEviS6_T1_)
        /*1cf4*/ 	.word	0x00000000


	//----- nvinfo : EIATTR_REGCOUNT
	.align		4
.L_1289:
        /*1cf8*/ 	.byte	0x04, 0x2f
        /*1cfa*/ 	.short	(.L_1291 - .L_1290)
	.align		4
.L_1290:
        /*1cfc*/ 	.word	index@(_ZN2at6native29vectorized_elementwise_kernelILi4EZNS0_50_GLOBAL__N__2680c7bb_12_PowKernel_cu_7dd49032_316829pow_tensor_scalar_kernel_implIllEEvRNS_18TensorIteratorBaseET0_EUllE_St5arrayIPcLm2EEEEviS6_T1_)
        /*1d00*/ 	.word	0x00000020


	//----- nvinfo : EIATTR_FRAME_SIZE
	.align		4
.L_1291:
        /*1d04*/ 	.byte	0x04, 0x11
        /*1d06*/ 	.short	(.L_1293 - .L_1292)
	.align		4
.L_1292:
        /*1d08*/ 	.word	index@(_ZN2at6native29vectorized_elementwise_kernelILi4EZNS0_50_GLOBAL__N__2680c7bb_12_PowKernel_cu_7dd49032_316829pow_tensor_scalar_kernel_implIllEEvRNS_18TensorIteratorBaseET0_EUllE_St5arrayIPcLm2EEEEviS6_T1_)
        /*1d0c*/ 	.word	0x00000000


	//----- nvinfo : EIATTR_REGCOUNT
	.align		4
.L_1293:
        /*1d10*/ 	.byte	0x04, 0x2f
        /*1d12*/ 	.short	(.L_1295 - .L_1294)
	.align		4
.L_1294:
        /*1d14*/ 	.word	index@(_ZN2at6native29vectorized_elementwise_kernelILi2EZNS0_50_GLOBAL__N__2680c7bb_12_PowKernel_cu_7dd49032_316829pow_tensor_scalar_kernel_implIllEEvRNS_18TensorIteratorBaseET0_EUllE_St5arrayIPcLm2EEEEviS6_T1_)
        /*1d18*/ 	.word	0x00000020


	//----- nvinfo : EIATTR_FRAME_SIZE
	.align		4
.L_1295:
        /*1d1c*/ 	.byte	0x04, 0x11
        /*1d1e*/ 	.short	(.L_1297 - .L_1296)
	.align		4
.L_1296:
        /*1d20*/ 	.word	index@(_ZN2at6native29vectorized_elementwise_kernelILi2EZNS0_50_GLOBAL__N__2680c7bb_12_PowKernel_cu_7dd49032_316829pow_tensor_scalar_kernel_implIllEEvRNS_18TensorIteratorBaseET0_EUllE_St5arrayIPcLm2EEEEviS6_T1_)
        /*1d24*/ 	.word	0x00000000


	//----- nvinfo : EIATTR_REGCOUNT
	.align		4
.L_1297:
        /*1d28*/ 	.byte	0x04, 0x2f
        /*1d2a*/ 	.short	(.L_1299 - .L_1298)
	.align		4
.L_1298:
        /*1d2c*/ 	.word	index@(_ZN2at6native27unrolled_elementwise_kernelIZNS0_50_GLOBAL__N__2680c7bb_12_PowKernel_cu_7dd49032_316829pow_tensor_scalar_kernel_implIllEEvRNS_18TensorIteratorBaseET0_EUllE_St5arrayIPcLm2EELi4E23TrivialOffsetCalculatorILi1EjESC_NS0_6memory15LoadWithoutCastENSD_16StoreWithoutCastEEEviT_S6_T2_T3_T4_T5_)
        /*1d30*/ 	.word	0x00000016


	//----- nvinfo : EIATTR_FRAME_SIZE
	.align		4
.L_1299:
        /*1d34*/ 	.byte	0x04, 0x11
        /*1d36*/ 	.short	(.L_1301 - .L_1300)
	.align		4
.L_1300:
        /*1d38*/ 	.word	index@(_ZN2at6native27unrolled_elementwise_kernelIZNS0_50_GLOBAL__N__2680c7bb_12_PowKernel_cu_7dd49032_316829pow_tensor_scalar_kernel_implIllEEvRNS_18TensorIteratorBaseET0_EUllE_St5arrayIPcLm2EELi4E23TrivialOffsetCalculatorILi1EjESC_NS0_6memory15LoadWithoutCastENSD_16StoreWithoutCastEEEviT_S6_T2_T3_T4_T5_)
        /*1d3c*/ 	.word	0x00000000


	//----- nvinfo : EIATTR_REGCOUNT
	.align		4
.L_1301:
        /*1d40*/ 	.byte	0x04, 0x2f
        /*1d42*/ 	.short	(.L_1303 - .L_1302)
	.align		4
.L_1302:
        /*1d44*/ 	.word	index@(_ZN2at6native18elementwise_kernelILi128ELi2EZNS0_22gpu_kernel_impl_nocastIZNS0_50_GLOBAL__N__2680c7bb_12_PowKernel_cu_7dd49032_316829pow_tensor_scalar_kernel_implIllEEvRNS_18TensorIteratorBaseET0_EUllE_EEvS6_RKT_EUliE_EEviT1_)
        /*1d48*/ 	.word	0x00000012


	//----- nvinfo : EIATTR_FRAME_SIZE
	.align		4
.L_1303:
        /*1d4c*/ 	.byte	0x04, 0x11
        /*1d4e*/ 	.short	(.L_1305 - .L_1304)
	.align		4
.L_1304:
        /*1d50*/ 	.word	index@(_ZN2at6native18elementwise_kernelILi128ELi2EZNS0_22gpu_kernel_impl_nocastIZNS0_50_GLOBAL__N__2680c7bb_12_PowKernel_cu_7dd49032_316829pow_tensor_scalar_kernel_implIllEEvRNS_18TensorIteratorBaseET0_EUllE_EEvS6_RKT_EUliE_EEviT1_)
        /*1d54*/ 	.word	0x00000000


	//----- nvinfo : EIATTR_REGCOUNT
	.align		4
.L_1305:
        /*1d58*/ 	.byte	0x04, 0x2f
        /*1d5a*/ 	.short	(.L_1307 - .L_1306)
	.align		4
.L_1306:
        /*1d5c*/ 	.word	index@(_ZN2at6native27unrolled_elementwise_kernelIZNS0_50_GLOBAL__N__2680c7bb_12_PowKernel_cu_7dd49032_316829pow_tensor_scalar_kernel_implIllEEvRNS_18TensorIteratorBaseET0_EUllE_St5arrayIPcLm2EELi4E23TrivialOffsetCalculatorILi1EjESC_NS0_6memory12LoadWithCastILi1EEENSD_13StoreWithCastILi1EEEEEviT_S6_T2_T3_T4_T5_)
        /*1d60*/ 	.word	0x00000026


	//----- nvinfo : EIATTR_FRAME_SIZE
	.align		4
.L_1307:
        /*1d64*/ 	.byte	0x04, 0x11
        /*1d66*/ 	.short	(.L_1309 - .L_1308)
	.align		4
.L_1308:
        /*1d68*/ 	.word	index@(_ZN2at6native27unrolled_elementwise_kernelIZNS0_50_GLOBAL__N__2680c7bb_12_PowKernel_cu_7dd49032_316829pow_tensor_scalar_kernel_implIllEEvRNS_18TensorIteratorBaseET0_EUllE_St5arrayIPcLm2EELi4E23TrivialOffsetCalculatorILi1EjESC_NS0_6memory12LoadWithCastILi1EEENSD_13StoreWithCastILi1EEEEEviT_S6_T2_T3_T4_T5_)
        /*1d6c*/ 	.word	0x00000000


	//----- nvinfo : EIATTR_REGCOUNT
	.align		4
.L_1309:
        /*1d70*/ 	.byte	0x04, 0x2f
        /*1d72*/ 	.short	(.L_1311 - .L_1310)
	.align		4
.L_1310:
        /*1d74*/ 	.word	index@(_ZN2at6native18elementwise_kernelILi128ELi4EZNS0_15gpu_kernel_implIZNS0_50_GLOBAL__N__2680c7bb_12_PowKernel_cu_7dd49032_316829pow_tensor_scalar_kernel_implIllEEvRNS_18TensorIteratorBaseET0_EUllE_EEvS6_RKT_EUliE_EEviT1_)
        /*1d78*/ 	.word	0x0000001a


	//----- nvinfo : EIATTR_FRAME_SIZE
	.align		4
.L_1311:
        /*1d7c*/ 	.byte	0x04, 0x11
        /*1d7e*/ 	.short	(.L_1313 - .L_1312)
	.align		4
.L_1312:
        /*1d80*/ 	.word	index@(_ZN2at6native18elementwise_kernelILi128ELi4EZNS0_15gpu_kernel_implIZNS0_50_GLOBAL__N__2680c7bb_12_PowKernel_cu_7dd49032_316829pow_tensor_scalar_kernel_implIllEEvRNS_18TensorIteratorBaseET0_EUllE_EEvS6_RKT_EUliE_EEviT1_)
        /*1d84*/ 	.word	0x00000000


	//----- nvinfo : EIATTR_REGCOUNT
	.align		4
.L_1313:
        /*1d88*/ 	.byte	0x04, 0x2f
        /*1d8a*/ 	.short	(.L_1315 - .L_1314)
	.align		4
.L_1314:
        /*1d8c*/ 	.word	index@(_ZN2at6native29vectorized_elementwise_kernelILi8EZNS0_50_GLOBAL__N__2680c7bb_12_PowKernel_cu_7dd49032_316829pow_tensor_scalar_kernel_implIllEEvRNS_18TensorIteratorBaseET0_EUllE0_St5arrayIPcLm2EEEEviS6_T1_)
        /*1d90*/ 	.word	0x00000020


	//----- nvinfo : EIATTR_FRAME_SIZE
	.align		4
.L_1315:
        /*1d94*/ 	.byte	0x04, 0x11
        /*1d96*/ 	.short	(.L_1317 - .L_1316)
	.align		4
.L_1316:
        /*1d98*/ 	.word	index@(_ZN2at6native29vectorized_elementwise_kernelILi8EZNS0_50_GLOBAL__N__2680c7bb_12_PowKernel_cu_7dd49032_316829pow_tensor_scalar_kernel_implIllEEvRNS_18TensorIteratorBaseET0_EUllE0_St5arrayIPcLm2EEEEviS6_T1_)
        /*1d9c*/ 	.word	0x00000000


	//----- nvinfo : EIATTR_REGCOUNT
	.align		4
.L_1317:
        /*1da0*/ 	.byte	0x04, 0x2f
        /*1da2*/ 	.short	(.L_1319 - .L_1318)
	.align		4
.L_1318:
        /*1da4*/ 	.word	index@(_ZN2at6native29vectorized_elementwise_kernelILi4EZNS0_50_GLOBAL__N__2680c7bb_12_PowKernel_cu_7dd49032_316829pow_tensor_scalar_kernel_implIllEEvRNS_18TensorIteratorBaseET0_EUllE0_St5arrayIPcLm2EEEEviS6_T1_)
        /*1da8*/ 	.word	0x00000020


	//----- nvinfo : EIATTR_FRAME_SIZE
	.align		4
.L_1319:
        /*1dac*/ 	.byte	0x04, 0x11
        /*1dae*/ 	.short	(.L_1321 - .L_1320)
	.align		4
.L_1320:
        /*1db0*/ 	.word	index@(_ZN2at6native29vectorized_elementwise_kernelILi4EZNS0_50_GLOBAL__N__2680c7bb_12_PowKernel_cu_7dd49032_316829pow_tensor_scalar_kernel_implIllEEvRNS_18TensorIteratorBaseET0_EUllE0_St5arrayIPcLm2EEEEviS6_T1_)
        /*1db4*/ 	.word	0x00000000


	//----- nvinfo : EIATTR_REGCOUNT
	.align		4
.L_1321:
        /*1db8*/ 	.byte	0x04, 0x2f
        /*1dba*/ 	.short	(.L_1323 - .L_1322)
	.align		4
.L_1322:
        /*1dbc*/ 	.word	index@(_ZN2at6native29vectorized_elementwise_kernelILi2EZNS0_50_GLOBAL__N__2680c7bb_12_PowKernel_cu_7dd49032_316829pow_tensor_scalar_kernel_implIllEEvRNS_18TensorIteratorBaseET0_EUllE0_St5arrayIPcLm2EEEEviS6_T1_)
        /*1dc0*/ 	.word	0x00000020


	//----- nvinfo : EIATTR_FRAME_SIZE
	.align		4
.L_1323:
        /*1dc4*/ 	.byte	0x04, 0x11
        /*1dc6*/ 	.short	(.L_1325 - .L_1324)
	.align		4
.L_1324:
        /*1dc8*/ 	.word	index@(_ZN2at6native29vectorized_elementwise_kernelILi2EZNS0_50_GLOBAL__N__2680c7bb_12_PowKernel_cu_7dd49032_316829pow_tensor_scalar_kernel_implIllEEvRNS_18TensorIteratorBaseET0_EUllE0_St5arrayIPcLm2EEEEviS6_T1_)
        /*1dcc*/ 	.word	0x00000000


	//----- nvinfo : EIATTR_REGCOUNT
	.align		4
.L_1325:
        /*1dd0*/ 	.byte	0x04, 0x2f
        /*1dd2*/ 	.short	(.L_1327 - .L_1326)
	.align		4
.L_1326:
        /*1dd4*/ 	.word	index@(_ZN2at6native27unrolled_elementwise_kernelIZNS0_50_GLOBAL__N__2680c7bb_12_PowKernel_cu_7dd49032_316829pow_tensor_scalar_kernel_implIllEEvRNS_18TensorIteratorBaseET0_EUllE0_St5arrayIPcLm2EELi4E23TrivialOffsetCalculatorILi1EjESC_NS0_6memory15LoadWithoutCastENSD_16StoreWithoutCastEEEviT_S6_T2_T3_T4_T5_)
        /*1dd8*/ 	.word	0x00000016


	//----- nvinfo : EIATTR_FRAME_SIZE
	.align		4
.L_1327:
        /*1ddc*/ 	.byte	0x04, 0x11
        /*1dde*/ 	.short	(.L_1329 - .L_1328)
	.align		4
.L_1328:
        /*1de0*/ 	.word	index@(_ZN2at6native27unrolled_elementwise_kernelIZNS0_50_GLOBAL__N__2680c7bb_12_PowKernel_cu_7dd49032_316829pow_tensor_scalar_kernel_implIllEEvRNS_18TensorIteratorBaseET0_EUllE0_St5arrayIPcLm2EELi4E23TrivialOffsetCalculatorILi1EjESC_NS0_6memory15LoadWithoutCastENSD_16StoreWithoutCastEEEviT_S6_T2_T3_T4_T5_)
        /*1de4*/ 	.word	0x00000000


	//----- nvinfo : EIATTR_REGCOUNT
	.align		4
.L_1329:
        /*1de8*/ 	.byte	0x04, 0x2f
        /*1dea*/ 	.short	(.L_1331 - .L_1330)
	.align		4
.L_1330:
        /*1dec*/ 	.word	index@(_ZN2at6native18elementwise_kernelILi128ELi2EZNS0_22gpu_kernel_impl_nocastIZNS0_50_GLOBAL__N__2680c7bb_12_PowKernel_cu_7dd49032_316829pow_tensor_scalar_kernel_implIllEEvRNS_18TensorIteratorBaseET0_EUllE0_EEvS6_RKT_EUliE_EEviT1_)
        /*1df0*/ 	.word	0x00000012


	//----- nvinfo : EIATTR_FRAME_SIZE
	.align		4
.L_1331:
        /*1df4*/ 	.byte	0x04, 0x11
        /*1df6*/ 	.short	(.L_1333 - .L_1332)
	.align		4
.L_1332:
        /*1df8*/ 	.word	index@(_ZN2at6native18elementwise_kernelILi128ELi2EZNS0_22gpu_kernel_impl_nocastIZNS0_50_GLOBAL__N__2680c7bb_12_PowKernel_cu_7dd49032_316829pow_tensor_scalar_kernel_implIllEEvRNS_18TensorIteratorBaseET0_EUllE0_EEvS6_RKT_EUliE_EEviT1_)
        /*1dfc*/ 	.word	0x00000000


	//----- nvinfo : EIATTR_REGCOUNT
	.align		4
.L_1333:
        /*1e00*/ 	.byte	0x04, 0x2f
        /*1e02*/ 	.short	(.L_1335 - .L_1334)
	.align		4
.L_1334:
        /*1e04*/ 	.word	index@(_ZN2at6native27unrolled_elementwise_kernelIZNS0_50_GLOBAL__N__2680c7bb_12_PowKernel_cu_7dd49032_316829pow_tensor_scalar_kernel_implIllEEvRNS_18TensorIteratorBaseET0_EUllE0_St5arrayIPcLm2EELi4E23TrivialOffsetCalculatorILi1EjESC_NS0_6memory12LoadWithCastILi1EEENSD_13StoreWithCastILi1EEEEEviT_S6_T2_T3_T4_T5_)
        /*1e08*/ 	.word	0x00000026


	//----- nvinfo : EIATTR_FRAME_SIZE
	.align		4
.L_1335:
        /*1e0c*/ 	.byte	0x04, 0x11
        /*1e0e*/ 	.short	(.L_1337 - .L_1336)
	.align		4
.L_1336:
        /*1e10*/ 	.word	index@(_ZN2at6native27unrolled_elementwise_kernelIZNS0_50_GLOBAL__N__2680c7bb_12_PowKernel_cu_7dd49032_316829pow_tensor_scalar_kernel_implIllEEvRNS_18TensorIteratorBaseET0_EUllE0_St5arrayIPcLm2EELi4E23TrivialOffsetCalculatorILi1EjESC_NS0_6memory12LoadWithCastILi1EEENSD_13StoreWithCastILi1EEEEEviT_S6_T2_T3_T4_T5_)
        /*1e14*/ 	.word	0x00000000


	//----- nvinfo : EIATTR_REGCOUNT
	.align		4
.L_1337:
        /*1e18*/ 	.byte	0x04, 0x2f
        /*1e1a*/ 	.short	(.L_1339 - .L_1338)
	.align		4
.L_1338:
        /*1e1c*/ 	.word	index@(_ZN2at6native18elementwise_kernelILi128ELi4EZNS0_15gpu_kernel_implIZNS0_50_GLOBAL__N__2680c7bb_12_PowKernel_cu_7dd49032_316829pow_tensor_scalar_kernel_implIllEEvRNS_18TensorIteratorBaseET0_EUllE0_EEvS6_RKT_EUliE_EEviT1_)
        /*1e20*/ 	.word	0x0000001a


	//----- nvinfo : EIATTR_FRAME_SIZE
	.align		4
.L_1339:
        /*1e24*/ 	.byte	0x04, 0x11
        /*1e26*/ 	.short	(.L_1341 - .L_1340)
	.align		4
.L_1340:
        /*1e28*/ 	.word	index@(_ZN2at6native18elementwise_kernelILi128ELi4EZNS0_15gpu_kernel_implIZNS0_50_GLOBAL__N__2680c7bb_12_PowKernel_cu_7dd49032_316829pow_tensor_scalar_kernel_implIllEEvRNS_18TensorIteratorBaseET0_EUllE0_EEvS6_RKT_EUliE_EEviT1_)
        /*1e2c*/ 	.word	0x00000000


	//----- nvinfo : EIATTR_REGCOUNT
	.align		4
.L_1341:
        /*1e30*/ 	.byte	0x04, 0x2f
        /*1e32*/ 	.short	(.L_1343 - .L_1342)
	.align		4
.L_1342:
        /*1e34*/ 	.word	index@(_ZN2at6native29vectorized_elementwise_kernelILi8EZNS0_50_GLOBAL__N__2680c7bb_12_PowKernel_cu_7dd49032_316829pow_tensor_scalar_kernel_implIllEEvRNS_18TensorIteratorBaseET0_EUllE1_St5arrayIPcLm2EEEEviS6_T1_)
        /*1e38*/ 	.word	0x00000026


	//----- nvinfo : EIATTR_FRAME_SIZE
	.align		4
.L_1343:
        /*1e3c*/ 	.byte	0x04, 0x11
        /*1e3e*/ 	.short	(.L_1345 - .L_1344)
	.align		4
.L_1344:
        /*1e40*/ 	.word	index@($__internal_41_$__cuda_sm20_dblrcp_rn_slowpath_v3)
        /*1e44*/ 	.word	0x00000000


	//----- nvinfo : EIATTR_FRAME_SIZE
	.align		4
.L_1345:
        /*1e48*/ 	.byte	0x04, 0x11
        /*1e4a*/ 	.short	(.L_1347 - .L_1346)
	.align		4
.L_1346:
        /*1e4c*/ 	.word	index@(_ZN2at6native29vectorized_elementwise_kernelILi8EZNS0_50_GLOBAL__N__2680c7bb_12_PowKernel_cu_7dd49032_316829pow_tensor_scalar_kernel_implIllEEvRNS_18TensorIteratorBaseET0_EUllE1_St5arrayIPcLm2EEEEviS6_T1_)
        /*1e50*/ 	.word	0x00000000


	//----- nvinfo : EIATTR_REGCOUNT
	.align		4
.L_1347:
        /*1e54*/ 	.byte	0x04, 0x2f
        /*1e56*/ 	.short	(.L_1349 - .L_1348)
	.align		4
.L_1348:
        /*1e58*/ 	.word	index@(_ZN2at6native29vectorized_elementwise_kernelILi4EZNS0_50_GLOBAL__N__2680c7bb_12_PowKernel_cu_7dd49032_316829pow_tensor_scalar_kernel_implIllEEvRNS_18TensorIteratorBaseET0_EUllE1_St5arrayIPcLm2EEEEviS6_T1_)
        /*1e5c*/ 	.word	0x00000026


	//----- nvinfo : EIATTR_FRAME_SIZE
	.align		4
.L_1349:
        /*1e60*/ 	.byte	0x04, 0x11
        /*1e62*/ 	.short	(.L_1351 - .L_1350)
	.align		4
.L_1350:
        /*1e64*/ 	.word	index@($__internal_40_$__cuda_sm20_dblrcp_rn_slowpath_v3)
        /*1e68*/ 	.word	0x00000000


	//----- nvinfo : EIATTR_FRAME_SIZE
	.align		4
.L_1351:
        /*1e6c*/ 	.byte	0x04, 0x11
        /*1e6e*/ 	.short	(.L_1353 - .L_1352)
	.align		4
.L_1352:
        /*1e70*/ 	.word	index@(_ZN2at6native29vectorized_elementwise_kernelILi4EZNS0_50_GLOBAL__N__2680c7bb_12_PowKernel_cu_7dd49032_316829pow_tensor_scalar_kernel_implIllEEvRNS_18TensorIteratorBaseET0_EUllE1_St5arrayIPcLm2EEEEviS6_T1_)
        /*1e74*/ 	.word	0x00000000


	//----- nvinfo : EIATTR_REGCOUNT
	.align		4
.L_1353:
        /*1e78*/ 	.byte	0x04, 0x2f
        /*1e7a*/ 	.short	(.L_1355 - .L_1354)
	.align		4
.L_1354:
        /*1e7c*/ 	.word	index@(_ZN2at6native29vectorized_elementwise_kernelILi2EZNS0_50_GLOBAL__N__2680c7bb_12_PowKernel_cu_7dd49032_316829pow_tensor_scalar_kernel_implIllEEvRNS_18TensorIteratorBaseET0_EUllE1_St5arrayIPcLm2EEEEviS6_T1_)
        /*1e80*/ 	.word	0x00000026


	//----- nvinfo : EIATTR_FRAME_SIZE
	.align		4
.L_1355:
        /*1e84*/ 	.byte	0x04, 0x11
        /*1e86*/ 	.short	(.L_1357 - .L_1356)
	.align		4
.L_1356:
        /*1e88*/ 	.word	index@($__internal_39_$__cuda_sm20_dblrcp_rn_slowpath_v3)
        /*1e8c*/ 	.word	0x00000000


	//----- nvinfo : EIATTR_FRAME_SIZE
	.align		4
.L_1357:
        /*1e90*/ 	.byte	0x04, 0x11
        /*1e92*/ 	.short	(.L_1359 - .L_1358)
	.align		4
.L_1358:
        /*1e94*/ 	.word	index@(_ZN2at6native29vectorized_elementwise_kernelILi2EZNS0_50_GLOBAL__N__2680c7bb_12_PowKernel_cu_7dd49032_316829pow_tensor_scalar_kernel_implIllEEvRNS_18TensorIteratorBaseET0_EUllE1_St5arrayIPcLm2EEEEviS6_T1_)
        /*1e98*/ 	.word	0x00000000


	//----- nvinfo : EIATTR_REGCOUNT
	.align		4
.L_1359:
        /*1e9c*/ 	.byte	0x04, 0x2f
        /*1e9e*/ 	.short	(.L_1361 - .L_1360)
	.align		4
.L_1360:
        /*1ea0*/ 	.word	index@(_ZN2at6native27unrolled_elementwise_kernelIZNS0_50_GLOBAL__N__2680c7bb_12_PowKernel_cu_7dd49032_316829pow_tensor_scalar_kernel_implIllEEvRNS_18TensorIteratorBaseET0_EUllE1_St5arrayIPcLm2EELi4E23TrivialOffsetCalculatorILi1EjESC_NS0_6memory15LoadWithoutCastENSD_16StoreWithoutCastEEEviT_S6_T2_T3_T4_T5_)
        /*1ea4*/ 	.word	0x00000018


	//----- nvinfo : EIATTR_FRAME_SIZE
	.align		4
.L_1361:
        /*1ea8*/ 	.byte	0x04, 0x11
        /*1eaa*/ 	.short	(.L_1363 - .L_1362)
	.align		4
.L_1362:
        /*1eac*/ 	.word	index@($__internal_38_$__cuda_sm20_dblrcp_rn_slowpath_v3)
        /*1eb0*/ 	.word	0x00000000


	//----- nvinfo : EIATTR_FRAME_SIZE
	.align		4
.L_1363:
        /*1eb4*/ 	.byte	0x04, 0x11
        /*1eb6*/ 	.short	(.L_1365 - .L_1364)
	.align		4
.L_1364:
        /*1eb8*/ 	.word	index@(_ZN2at6native27unrolled_elementwise_kernelIZNS0_50_GLOBAL__N__2680c7bb_12_PowKernel_cu_7dd49032_316829pow_tensor_scalar_kernel_implIllEEvRNS_18TensorIteratorBaseET0_EUllE1_St5arrayIPcLm2EELi4E23TrivialOffsetCalculatorILi1EjESC_NS0_6memory15LoadWithoutCastENSD_16StoreWithoutCastEEEviT_S6_T2_T3_T4_T5_)
        /*1ebc*/ 	.word	0x00000000


	//----- nvinfo : EIATTR_REGCOUNT
	.align		4
.L_1365:
        /*1ec0*/ 	.byte	0x04, 0x2f
        /*1ec2*/ 	.short	(.L_1367 - .L_1366)
	.align		4
.L_1366:
        /*1ec4*/ 	.word	index@(_ZN2at6native18elementwise_kernelILi128ELi2EZNS0_22gpu_kernel_impl_nocastIZNS0_50_GLOBAL__N__2680c7bb_12_PowKernel_cu_7dd49032_316829pow_tensor_scalar_kernel_implIllEEvRNS_18TensorIteratorBaseET0_EUllE1_EEvS6_RKT_EUliE_EEviT1_)
        /*1ec8*/ 	.word	0x00000012


	//----- nvinfo : EIATTR_FRAME_SIZE
	.align		4
.L_1367:
        /*1ecc*/ 	.byte	0x04, 0x11
        /*1ece*/ 	.short	(.L_1369 - .L_1368)
	.align		4
.L_1368:
        /*1ed0*/ 	.word	index@($__internal_37_$__cuda_sm20_dblrcp_rn_slowpath_v3)
        /*1ed4*/ 	.word	0x00000000


	//----- nvinfo : EIATTR_FRAME_SIZE
	.align		4
.L_1369:
        /*1ed8*/ 	.byte	0x04, 0x11
        /*1eda*/ 	.short	(.L_1371 - .L_1370)
	.align		4
.L_1370:
        /*1edc*/ 	.word	index@(_ZN2at6native18elementwise_kernelILi128ELi2EZNS0_22gpu_kernel_impl_nocastIZNS0_50_GLOBAL__N__2680c7bb_12_PowKernel_cu_7dd49032_316829pow_tensor_scalar_kernel_implIllEEvRNS_18TensorIteratorBaseET0_EUllE1_EEvS6_RKT_EUliE_EEviT1_)
        /*1ee0*/ 	.word	0x00000000


	//----- nvinfo : EIATTR_REGCOUNT
	.align		4
.L_1371:
        /*1ee4*/ 	.byte	0x04, 0x2f
        /*1ee6*/ 	.short	(.L_1373 - .L_1372)
	.align		4
.L_1372:
        /*1ee8*/ 	.word	index@(_ZN2at6native27unrolled_elementwise_kernelIZNS0_50_GLOBAL__N__2680c7bb_12_PowKernel_cu_7dd49032_316829pow_tensor_scalar_kernel_implIllEEvRNS_18TensorIteratorBaseET0_EUllE1_St5arrayIPcLm2EELi4E23TrivialOffsetCalculatorILi1EjESC_NS0_6memory12LoadWithCastILi1EEENSD_13StoreWithCastILi1EEEEEviT_S6_T2_T3_T4_T5_)
        /*1eec*/ 	.word	0x00000020


	//----- nvinfo : EIATTR_FRAME_SIZE
	.align		4
.L_1373:
        /*1ef0*/ 	.byte	0x04, 0x11
        /*1ef2*/ 	.short	(.L_1375 - .L_1374)
	.align		4
.L_1374:
        /*1ef4*/ 	.word	index@($__internal_36_$__cuda_sm20_dblrcp_rn_slowpath_v3)
        /*1ef8*/ 	.word	0x00000000


	//----- nvinfo : EIATTR_FRAME_SIZE
	.align		4
.L_1375:
        /*1efc*/ 	.byte	0x04, 0x11
        /*1efe*/ 	.short	(.L_1377 - .L_1376)
	.align		4
.L_1376:
        /*1f00*/ 	.word	index@(_ZN2at6native27unrolled_elementwise_kernelIZNS0_50_GLOBAL__N__2680c7bb_12_PowKernel_cu_7dd49032_316829pow_tensor_scalar_kernel_implIllEEvRNS_18TensorIteratorBaseET0_EUllE1_St5arrayIPcLm2EELi4E23TrivialOffsetCalculatorILi1EjESC_NS0_6memory12LoadWithCastILi1EEENSD_13StoreWithCastILi1EEEEEviT_S6_T2_T3_T4_T5_)
        /*1f04*/ 	.word	0x00000000


	//----- nvinfo : EIATTR_REGCOUNT
	.align		4
.L_1377:
        /*1f08*/ 	.byte	0x04, 0x2f
        /*1f0a*/ 	.short	(.L_1379 - .L_1378)
	.align		4
.L_1378:
        /*1f0c*/ 	.word	index@(_ZN2at6native18elementwise_kernelILi128ELi4EZNS0_15gpu_kernel_implIZNS0_50_GLOBAL__N__2680c7bb_12_PowKernel_cu_7dd49032_316829pow_tensor_scalar_kernel_implIllEEvRNS_18TensorIteratorBaseET0_EUllE1_EEvS6_RKT_EUliE_EEviT1_)
        /*1f10*/ 	.word	0x0000001a


	//----- nvinfo : EIATTR_FRAME_SIZE
	.align		4
.L_1379:
        /*1f14*/ 	.byte	0x04, 0x11
        /*1f16*/ 	.short	(.L_1381 - .L_1380)
	.align		4
.L_1380:
        /*1f18*/ 	.word	index@($__internal_35_$__cuda_sm20_dblrcp_rn_slowpath_v3)
        /*1f1c*/ 	.word	0x00000000


	//----- nvinfo : EIATTR_FRAME_SIZE
	.align		4
.L_1381:
        /*1f20*/ 	.byte	0x04, 0x11
        /*1f22*/ 	.short	(.L_1383 - .L_1382)
	.align		4
.L_1382:
        /*1f24*/ 	.word	index@(_ZN2at6native18elementwise_kernelILi128ELi4EZNS0_15gpu_kernel_implIZNS0_50_GLOBAL__N__2680c7bb_12_PowKernel_cu_7dd49032_316829pow_tensor_scalar_kernel_implIllEEvRNS_18TensorIteratorBaseET0_EUllE1_EEvS6_RKT_EUliE_EEviT1_)
        /*1f28*/ 	.word	0x00000000


	//----- nvinfo : EIATTR_REGCOUNT
	.align		4
.L_1383:
        /*1f2c*/ 	.byte	0x04, 0x2f
        /*1f2e*/ 	.short	(.L_1385 - .L_1384)
	.align		4
.L_1384:
        /*1f30*/ 	.word	index@(_ZN2at6native29vectorized_elementwise_kernelILi8EZNS0_50_GLOBAL__N__2680c7bb_12_PowKernel_cu_7dd49032_316829pow_tensor_scalar_kernel_implIllEEvRNS_18TensorIteratorBaseET0_EUllE2_St5arrayIPcLm2EEEEviS6_T1_)
        /*1f34*/ 	.word	0x00000028


	//----- nvinfo : EIATTR_FRAME_SIZE
	.align		4
.L_1385:
        /*1f38*/ 	.byte	0x04, 0x11
        /*1f3a*/ 	.short	(.L_1387 - .L_1386)
	.align		4
.L_1386:
        /*1f3c*/ 	.word	index@(_ZN2at6native29vectorized_elementwise_kernelILi8EZNS0_50_GLOBAL__N__2680c7bb_12_PowKernel_cu_7dd49032_316829pow_tensor_scalar_kernel_implIllEEvRNS_18TensorIteratorBaseET0_EUllE2_St5arrayIPcLm2EEEEviS6_T1_)
        /*1f40*/ 	.word	0x00000000


	//----- nvinfo : EIATTR_REGCOUNT
	.align		4
.L_1387:
        /*1f44*/ 	.byte	0x04, 0x2f
        /*1f46*/ 	.short	(.L_1389 - .L_1388)
	.align		4
.L_1388:
        /*1f48*/ 	.word	index@(_ZN2at6native29vectorized_elementwise_kernelILi4EZNS0_50_GLOBAL__N__2680c7bb_12_PowKernel_cu_7dd49032_316829pow_tensor_scalar_kernel_implIllEEvRNS_18TensorIteratorBaseET0_EUllE2_St5arrayIPcLm2EEEEviS6_T1_)
        /*1f4c*/ 	.word	0x00000028


	//----- nvinfo : EIATTR_FRAME_SIZE
	.align		4
.L_1389:
        /*1f50*/ 	.byte	0x04, 0x11
        /*1f52*/ 	.short	(.L_1391 - .L_1390)
	.align		4
.L_1390:
        /*1f54*/ 	.word	index@(_ZN2at6native29vectorized_elementwise_kernelILi4EZNS0_50_GLOBAL__N__2680c7bb_12_PowKernel_cu_7dd49032_316829pow_tensor_scalar_kernel_implIllEEvRNS_18TensorIteratorBaseET0_EUllE2_St5arrayIPcLm2EEEEviS6_T1_)
        /*1f58*/ 	.word	0x00000000


	//----- nvinfo : EIATTR_REGCOUNT
	.align		4
.L_1391:
        /*1f5c*/ 	.byte	0x04, 0x2f
        /*1f5e*/ 	.short	(.L_1393 - .L_1392)
	.align		4
.L_1392:
        /*1f60*/ 	.word	index@(_ZN2at6native29vectorized_elementwise_kernelILi2EZNS0_50_GLOBAL__N__2680c7bb_12_PowKernel_cu_7dd49032_316829pow_tensor_scalar_kernel_implIllEEvRNS_18TensorIteratorBaseET0_EUllE2_St5arrayIPcLm2EEEEviS6_T1_)
        /*1f64*/ 	.word	0x00000028


	//----- nvinfo : EIATTR_FRAME_SIZE
	.align		4
.L_1393:
        /*1f68*/ 	.byte	0x04, 0x11
        /*1f6a*/ 	.short	(.L_1395 - .L_1394)
	.align		4
.L_1394:
        /*1f6c*/ 	.word	index@(_ZN2at6native29vectorized_elementwise_kernelILi2EZNS0_50_GLOBAL__N__2680c7bb_12_PowKernel_cu_7dd49032_316829pow_tensor_scalar_kernel_implIllEEvRNS_18TensorIteratorBaseET0_EUllE2_St5arrayIPcLm2EEEEviS6_T1_)
        /*1f70*/ 	.word	0x00000000


	//----- nvinfo : EIATTR_REGCOUNT
	.align		4
.L_1395:
        /*1f74*/ 	.byte	0x04, 0x2f
        /*1f76*/ 	.short	(.L_1397 - .L_1396)
	.align		4
.L_1396:
        /*1f78*/ 	.word	index@(_ZN2at6native27unrolled_elementwise_kernelIZNS0_50_GLOBAL__N__2680c7bb_12_PowKernel_cu_7dd49032_316829pow_tensor_scalar_kernel_implIllEEvRNS_18TensorIteratorBaseET0_EUllE2_St5arrayIPcLm2EELi4E23TrivialOffsetCalculatorILi1EjESC_NS0_6memory15LoadWithoutCastENSD_16StoreWithoutCastEEEviT_S6_T2_T3_T4_T5_)
        /*1f7c*/ 	.word	0x00000018


	//----- nvinfo : EIATTR_FRAME_SIZE
	.align		4
.L_1397:
        /*1f80*/ 	.byte	0x04, 0x11
        /*1f82*/ 	.short	(.L_1399 - .L_1398)
	.align		4
.L_1398:
        /*1f84*/ 	.word	index@(_ZN2at6native27unrolled_elementwise_kernelIZNS0_50_GLOBAL__N__2680c7bb_12_PowKernel_cu_7dd49032_316829pow_tensor_scalar_kernel_implIllEEvRNS_18TensorIteratorBaseET0_EUllE2_St5arrayIPcLm2EELi4E23TrivialOffsetCalculatorILi1EjESC_NS0_6memory15LoadWithoutCastENSD_16StoreWithoutCastEEEviT_S6_T2_T3_T4_T5_)
        /*1f88*/ 	.word	0x00000000


	//----- nvinfo : EIATTR_REGCOUNT
	.align		4
.L_1399:
        /*1f8c*/ 	.byte	0x04, 0x2f
        /*1f8e*/ 	.short	(.L_1401 - .L_1400)
	.align		4
.L_1400:
        /*1f90*/ 	.word	index@(_ZN2at6native18elementwise_kernelILi128ELi2EZNS0_22gpu_kernel_impl_nocastIZNS0_50_GLOBAL__N__2680c7bb_12_PowKernel_cu_7dd49032_316829pow_tensor_scalar_kernel_implIllEEvRNS_18TensorIteratorBaseET0_EUllE2_EEvS6_RKT_EUliE_EEviT1_)
        /*1f94*/ 	.word	0x00000012


	//----- nvinfo : EIATTR_FRAME_SIZE
	.align		4
.L_1401:
        /*1f98*/ 	.byte	0x04, 0x11
        /*1f9a*/ 	.short	(.L_1403 - .L_1402)
	.align		4
.L_1402:
        /*1f9c*/ 	.word	index@(_ZN2at6native18elementwise_kernelILi128ELi2EZNS0_22gpu_kernel_impl_nocastIZNS0_50_GLOBAL__N__2680c7bb_12_PowKernel_cu_7dd49032_316829pow_tensor_scalar_kernel_implIllEEvRNS_18TensorIteratorBaseET0_EUllE2_EEvS6_RKT_EUliE_EEviT1_)
        /*1fa0*/ 	.word	0x00000000


	//----- nvinfo : EIATTR_REGCOUNT
	.align		4
.L_1403:
        /*1fa4*/ 	.byte	0x04, 0x2f
        /*1fa6*/ 	.short	(.L_1405 - .L_1404)
	.align		4
.L_1404:
        /*1fa8*/ 	.word	index@(_ZN2at6native27unrolled_elementwise_kernelIZNS0_50_GLOBAL__N__2680c7bb_12_PowKernel_cu_7dd49032_316829pow_tensor_scalar_kernel_implIllEEvRNS_18TensorIteratorBaseET0_EUllE2_St5arrayIPcLm2EELi4E23TrivialOffsetCalculatorILi1EjESC_NS0_6memory12LoadWithCastILi1EEENSD_13StoreWithCastILi1EEEEEviT_S6_T2_T3_T4_T5_)
        /*1fac*/ 	.word	0x00000020


	//----- nvinfo : EIATTR_FRAME_SIZE
	.align		4
.L_1405:
        /*1fb0*/ 	.byte	0x04, 0x11
        /*1fb2*/ 	.short	(.L_1407 - .L_1406)
	.align		4
.L_1406:
        /*1fb4*/ 	.word	index@(_ZN2at6native27unrolled_elementwise_kernelIZNS0_50_GLOBAL__N__2680c7bb_12_PowKernel_cu_7dd49032_316829pow_tensor_scalar_kernel_implIllEEvRNS_18TensorIteratorBaseET0_EUllE2_St5arrayIPcLm2EELi4E23TrivialOffsetCalculatorILi1EjESC_NS0_6memory12LoadWithCastILi1EEENSD_13StoreWithCastILi1EEEEEviT_S6_T2_T3_T4_T5_)
        /*1fb8*/ 	.word	0x00000000


	//----- nvinfo : EIATTR_REGCOUNT
	.align		4
.L_1407:
        /*1fbc*/ 	.byte	0x04, 0x2f
        /*1fbe*/ 	.short	(.L_1409 - .L_1408)
	.align		4
.L_1408:
        /*1fc0*/ 	.word	index@(_ZN2at6native18elementwise_kernelILi128ELi4EZNS0_15gpu_kernel_implIZNS0_50_GLOBAL__N__2680c7bb_12_PowKernel_cu_7dd49032_316829pow_tensor_scalar_kernel_implIllEEvRNS_18TensorIteratorBaseET0_EUllE2_EEvS6_RKT_EUliE_EEviT1_)
        /*1fc4*/ 	.word	0x0000001a


	//----- nvinfo : EIATTR_FRAME_SIZE
	.align		4
.L_1409:
        /*1fc8*/ 	.byte	0x04, 0x11
        /*1fca*/ 	.short	(.L_1411 - .L_1410)
	.align		4
.L_1410:
        /*1fcc*/ 	.word	index@(_ZN2at6native18elementwise_kernelILi128ELi4EZNS0_15gpu_kernel_implIZNS0_50_GLOBAL__N__2680c7bb_12_PowKernel_cu_7dd49032_316829pow_tensor_scalar_kernel_implIllEEvRNS_18TensorIteratorBaseET0_EUllE2_EEvS6_RKT_EUliE_EEviT1_)
        /*1fd0*/ 	.word	0x00000000


	//----- nvinfo : EIATTR_REGCOUNT
	.align		4
.L_1411:
        /*1fd4*/ 	.byte	0x04, 0x2f
        /*1fd6*/ 	.short	(.L_1413 - .L_1412)
	.align		4
.L_1412:
        /*1fd8*/ 	.word	index@(_ZN2at6native29vectorized_elementwise_kernelILi8EZNS0_50_GLOBAL__N__2680c7bb_12_PowKernel_cu_7dd49032_316829pow_tensor_scalar_kernel_implIssEEvRNS_18TensorIteratorBaseET0_EUlsE_St5arrayIPcLm2EEEEviS6_T1_)
        /*1fdc*/ 	.word	0x00000020


	//----- nvinfo : EIATTR_FRAME_SIZE
	.align		4
.L_1413:
        /*1fe0*/ 	.byte	0x04, 0x11
        /*1fe2*/ 	.short	(.L_1415 - .L_1414)
	.align		4
.L_1414:
        /*1fe4*/ 	.word	index@(_ZN2at6native29vectorized_elementwise_kernelILi8EZNS0_50_GLOBAL__N__2680c7bb_12_PowKernel_cu_7dd49032_316829pow_tensor_scalar_kernel_implIssEEvRNS_18TensorIteratorBaseET0_EUlsE_St5arrayIPcLm2EEEEviS6_T1_)
        /*1fe8*/ 	.word	0x00000000


	//----- nvinfo : EIATTR_REGCOUNT
	.align		4
.L_1415:
        /*1fec*/ 	.byte	0x04, 0x2f
        /*1fee*/ 	.short	(.L_1417 - .L_1416)
	.align		4
.L_1416:
        /*1ff0*/ 	.word	index@(_ZN2at6native29vectorized_elementwise_kernelILi4EZNS0_50_GLOBAL__N__2680c7bb_12_PowKernel_cu_7dd49032_316829pow_tensor_scalar_kernel_implIssEEvRNS_18TensorIteratorBaseET0_EUlsE_St5arrayIPcLm2EEEEviS6_T1_)
        /*1ff4*/ 	.word	0x00000020


	//----- nvinfo : EIATTR_FRAME_SIZE
	.align		4
.L_1417:
        /*1ff8*/ 	.byte	0x04, 0x11
        /*1ffa*/ 	.short	(.L_1419 - .L_1418)
	.align		4
.L_1418:
        /*1ffc*/ 	.word	index@(_ZN2at6native29vectorized_elementwise_kernelILi4EZNS0_50_GLOBAL__N__2680c7bb_12_PowKernel_cu_7dd49032_316829pow_tensor_scalar_kernel_implIssEEvRNS_18TensorIteratorBaseET0_EUlsE_St5arrayIPcLm2EEEEviS6_T1_)
        /*2000*/ 	.word	0x00000000


	//----- nvinfo : EIATTR_REGCOUNT
	.align		4
.L_1419:
        /*2004*/ 	.byte	0x04, 0x2f
        /*2006*/ 	.short	(.L_1421 - .L_1420)
	.align		4
.L_1420:
        /*2008*/ 	.word	index@(_ZN2at6native29vectorized_elementwise_kernelILi2EZNS0_50_GLOBAL__N__2680c7bb_12_PowKernel_cu_7dd49032_316829pow_tensor_scalar_kernel_implIssEEvRNS_18TensorIteratorBaseET0_EUlsE_St5arrayIPcLm2EEEEviS6_T1_)
        /*200c*/ 	.word	0x00000020


	//----- nvinfo : EIATTR_FRAME_SIZE
	.align		4
.L_1421:
        /*2010*/ 	.byte	0x04, 0x11
        /*2012*/ 	.short	(.L_1423 - .L_1422)
	.align		4
.L_1422:
        /*2014*/ 	.word	index@(_ZN2at6native29vectorized_elementwise_kernelILi2EZNS0_50_GLOBAL__N__2680c7bb_12_PowKernel_cu_7dd49032_316829pow_tensor_scalar_kernel_implIssEEvRNS_18TensorIteratorBaseET0_EUlsE_St5arrayIPcLm2EEEEviS6_T1_)
        /*2018*/ 	.word	0x00000000


	//----- nvinfo : EIATTR_REGCOUNT
	.align		4
.L_1423:
        /*201c*/ 	.byte	0x04, 0x2f
        /*201e*/ 	.short	(.L_1425 - .L_1424)
	.align		4
.L_1424:
        /*2020*/ 	.word	index@(_ZN2at6native27unrolled_elementwise_kernelIZNS0_50_GLOBAL__N__2680c7bb_12_PowKernel_cu_7dd49032_316829pow_tensor_scalar_kernel_implIssEEvRNS_18TensorIteratorBaseET0_EUlsE_St5arrayIPcLm2EELi4E23TrivialOffsetCalculatorILi1EjESC_NS0_6memory15LoadWithoutCastENSD_16StoreWithoutCastEEEviT_S6_T2_T3_T4_T5_)
        /*2024*/ 	.word	0x00000014


	//----- nvinfo : EIATTR_FRAME_SIZE
	.align		4
.L_1425:
        /*2028*/ 	.byte	0x04, 0x11
        /*202a*/ 	.short	(.L_1427 - .L_1426)
	.align		4
.L_1426:
        /*202c*/ 	.word	index@(_ZN2at6native27unrolled_elementwise_kernelIZNS0_50_GLOBAL__N__2680c7bb_12_PowKernel_cu_7dd49032_316829pow_tensor_scalar_kernel_implIssEEvRNS_18TensorIteratorBaseET0_EUlsE_St5arrayIPcLm2EELi4E23TrivialOffsetCalculatorILi1EjESC_NS0_6memory15LoadWithoutCastENSD_16StoreWithoutCastEEEviT_S6_T2_T3_T4_T5_)
        /*2030*/ 	.word	0x00000000


	//----- nvinfo : EIATTR_REGCOUNT
	.align		4
.L_1427:
        /*2034*/ 	.byte	0x04, 0x2f
        /*2036*/ 	.short	(.L_1429 - .L_1428)
	.align		4
.L_1428:
        /*2038*/ 	.word	index@(_ZN2at6native18elementwise_kernelILi128ELi4EZNS0_22gpu_kernel_impl_nocastIZNS0_50_GLOBAL__N__2680c7bb_12_PowKernel_cu_7dd49032_316829pow_tensor_scalar_kernel_implIssEEvRNS_18TensorIteratorBaseET0_EUlsE_EEvS6_RKT_EUliE_EEviT1_)
        /*203c*/ 	.word	0x00000012


	//----- nvinfo : EIATTR_FRAME_SIZE
	.align		4
.L_1429:
        /*2040*/ 	.byte	0x04, 0x11
        /*2042*/ 	.short	(.L_1431 - .L_1430)
	.align		4
.L_1430:
        /*2044*/ 	.word	index@(_ZN2at6native18elementwise_kernelILi128ELi4EZNS0_22gpu_kernel_impl_nocastIZNS0_50_GLOBAL__N__2680c7bb_12_PowKernel_cu_7dd49032_316829pow_tensor_scalar_kernel_implIssEEvRNS_18TensorIteratorBaseET0_EUlsE_EEvS6_RKT_EUliE_EEviT1_)
        /*2048*/ 	.word	0x00000000


	//----- nvinfo : EIATTR_REGCOUNT
	.align		4
.L_1431:
        /*204c*/ 	.byte	0x04, 0x2f
        /*204e*/ 	.short	(.L_1433 - .L_1432)
	.align		4
.L_1432:
        /*2050*/ 	.word	index@(_ZN2at6native27unrolled_elementwise_kernelIZNS0_50_GLOBAL__N__2680c7bb_12_PowKernel_cu_7dd49032_316829pow_tensor_scalar_kernel_implIssEEvRNS_18TensorIteratorBaseET0_EUlsE_St5arrayIPcLm2EELi4E23TrivialOffsetCalculatorILi1EjESC_NS0_6memory12LoadWithCastILi1EEENSD_13StoreWithCastILi1EEEEEviT_S6_T2_T3_T4_T5_)
        /*2054*/ 	.word	0x0000001c


	//----- nvinfo : EIATTR_FRAME_SIZE
	.align		4
.L_1433:
        /*2058*/ 	.byte	0x04, 0x11
        /*205a*/ 	.short	(.L_1435 - .L_1434)
	.align		4
.L_1434:
        /*205c*/ 	.word	index@(_ZN2at6native27unrolled_elementwise_kernelIZNS0_50_GLOBAL__N__2680c7bb_12_PowKernel_cu_7dd49032_316829pow_tensor_scalar_kernel_implIssEEvRNS_18TensorIteratorBaseET0_EUlsE_St5arrayIPcLm2EELi4E23TrivialOffsetCalculatorILi1EjESC_NS0_6memory12LoadWithCastILi1EEENSD_13StoreWithCastILi1EEEEEviT_S6_T2_T3_T4_T5_)
        /*2060*/ 	.word	0x00000000


	//----- nvinfo : EIATTR_REGCOUNT
	.align		4
.L_1435:
        /*2064*/ 	.byte	0x04, 0x2f
        /*2066*/ 	.short	(.L_1437 - .L_1436)
	.align		4
.L_1436:
        /*2068*/ 	.word	index@(_ZN2at6native18elementwise_kernelILi128ELi4EZNS0_15gpu_kernel_implIZNS0_50_GLOBAL__N__2680c7bb_12_PowKernel_cu_7dd49032_316829pow_tensor_scalar_kernel_implIssEEvRNS_18TensorIteratorBaseET0_EUlsE_EEvS6_RKT_EUliE_EEviT1_)
        /*206c*/ 	.word	0x0000001a


	//----- nvinfo : EIATTR_FRAME_SIZE
	.align		4
.L_1437:
        /*2070*/ 	.byte	0x04, 0x11
        /*2072*/ 	.short	(.L_1439 - .L_1438)
	.align		4
.L_1438:
        /*2074*/ 	.word	index@(_ZN2at6native18elementwise_kernelILi128ELi4EZNS0_15gpu_kernel_implIZNS0_50_GLOBAL__N__2680c7bb_12_PowKernel_cu_7dd49032_316829pow_tensor_scalar_kernel_implIssEEvRNS_18TensorIteratorBaseET0_EUlsE_EEvS6_RKT_EUliE_EEviT1_)
        /*2078*/ 	.word	0x00000000


	//----- nvinfo : EIATTR_REGCOUNT
	.align		4
.L_1439:
        /*207c*/ 	.byte	0x04, 0x2f
        /*207e*/ 	.short	(.L_1441 - .L_1440)
	.align		4
.L_1440:
        /*2080*/ 	.word	index@(_ZN2at6native29vectorized_elementwise_kernelILi8EZNS0_50_GLOBAL__N__2680c7bb_12_PowKernel_cu_7dd49032_316829pow_tensor_scalar_kernel_implIssEEvRNS_18TensorIteratorBaseET0_EUlsE0_St5arrayIPcLm2EEEEviS6_T1_)
        /*2084*/ 	.word	0x00000020


	//----- nvinfo : EIATTR_FRAME_SIZE
	.align		4
.L_1441:
        /*2088*/ 	.byte	0x04, 0x11
        /*208a*/ 	.short	(.L_1443 - .L_1442)
	.align		4
.L_1442:
        /*208c*/ 	.word	index@(_ZN2at6native29vectorized_elementwise_kernelILi8EZNS0_50_GLOBAL__N__2680c7bb_12_PowKernel_cu_7dd49032_316829pow_tensor_scalar_kernel_implIssEEvRNS_18TensorIteratorBaseET0_EUlsE0_St5arrayIPcLm2EEEEviS6_T1_)
        /*2090*/ 	.word	0x00000000


	//----- nvinfo : EIATTR_REGCOUNT
	.align		4
.L_1443:
        /*2094*/ 	.byte	0x04, 0x2f
        /*2096*/ 	.short	(.L_1445 - .L_1444)
	.align		4
.L_1444:
        /*2098*/ 	.word	index@(_ZN2at6native29vectorized_elementwise_kernelILi4EZNS0_50_GLOBAL__N__2680c7bb_12_PowKernel_cu_7dd49032_316829pow_tensor_scalar_kernel_implIssEEvRNS_18TensorIteratorBaseET0_EUlsE0_St5arrayIPcLm2EEEEviS6_T1_)
        /*209c*/ 	.word	0x00000020


	//----- nvinfo : EIATTR_FRAME_SIZE
	.align		4
.L_1445:
        /*20a0*/ 	.byte	0x04, 0x11
        /*20a2*/ 	.short	(.L_1447 - .L_1446)
	.align		4
.L_1446:
        /*20a4*/ 	.word	index@(_ZN2at6native29vectorized_elementwise_kernelILi4EZNS0_50_GLOBAL__N__2680c7bb_12_PowKernel_cu_7dd49032_316829pow_tensor_scalar_kernel_implIssEEvRNS_18TensorIteratorBaseET0_EUlsE0_St5arrayIPcLm2EEEEviS6_T1_)
        /*20a8*/ 	.word	0x00000000


	//----- nvinfo : EIATTR_REGCOUNT
	.align		4
.L_1447:
        /*20ac*/ 	.byte	0x04, 0x2f
        /*20ae*/ 	.short	(.L_1449 - .L_1448)
	.align		4
.L_1448:
        /*20b0*/ 	.word	index@(_ZN2at6native29vectorized_elementwise_kernelILi2EZNS0_50_GLOBAL__N__2680c7bb_12_PowKernel_cu_7dd49032_316829pow_tensor_scalar_kernel_implIssEEvRNS_18TensorIteratorBaseET0_EUlsE0_St5arrayIPcLm2EEEEviS6_T1_)
        /*20b4*/ 	.word	0x00000020


	//----- nvinfo : EIATTR_FRAME_SIZE
	.align		4
.L_1449:
        /*20b8*/ 	.byte	0x04, 0x11
        /*20ba*/ 	.short	(.L_1451 - .L_1450)
	.align		4
.L_1450:
        /*20bc*/ 	.word	index@(_ZN2at6native29vectorized_elementwise_kernelILi2EZNS0_50_GLOBAL__N__2680c7bb_12_PowKernel_cu_7dd49032_316829pow_tensor_scalar_kernel_implIssEEvRNS_18TensorIteratorBaseET0_EUlsE0_St5arrayIPcLm2EEEEviS6_T1_)
        /*20c0*/ 	.word	0x00000000


	//----- nvinfo : EIATTR_REGCOUNT
	.align		4
.L_1451:
        /*20c4*/ 	.byte	0x04, 0x2f
        /*20c6*/ 	.short	(.L_1453 - .L_1452)
	.align		4
.L_1452:
        /*20c8*/ 	.word	index@(_ZN2at6native27unrolled_elementwise_kernelIZNS0_50_GLOBAL__N__2680c7bb_12_PowKernel_cu_7dd49032_316829pow_tensor_scalar_kernel_implIssEEvRNS_18TensorIteratorBaseET0_EUlsE0_St5arrayIPcLm2EELi4E23TrivialOffsetCalculatorILi1EjESC_NS0_6memory15LoadWithoutCastENSD_16StoreWithoutCastEEEviT_S6_T2_T3_T4_T5_)
        /*20cc*/ 	.word	0x00000016


	//----- nvinfo : EIATTR_FRAME_SIZE
	.align		4
.L_1453:
        /*20d0*/ 	.byte	0x04, 0x11
        /*20d2*/ 	.short	(.L_1455 - .L_1454)
	.align		4
.L_1454:
        /*20d4*/ 	.word	index@(_ZN2at6native27unrolled_elementwise_kernelIZNS0_50_GLOBAL__N__2680c7bb_12_PowKernel_cu_7dd49032_316829pow_tensor_scalar_kernel_implIssEEvRNS_18TensorIteratorBaseET0_EUlsE0_St5arrayIPcLm2EELi4E23TrivialOffsetCalculatorILi1EjESC_NS0_6memory15LoadWithoutCastENSD_16StoreWithoutCastEEEviT_S6_T2_T3_T4_T5_)
        /*20d8*/ 	.word	0x00000000


	//----- nvinfo : EIATTR_REGCOUNT
	.align		4
.L_1455:
        /*20dc*/ 	.byte	0x04, 0x2f
        /*20de*/ 	.short	(.L_1457 - .L_1456)
	.align		4
.L_1456:
        /*20e0*/ 	.word	index@(_ZN2at6native18elementwise_kernelILi128ELi4EZNS0_22gpu_kernel_impl_nocastIZNS0_50_GLOBAL__N__2680c7bb_12_PowKernel_cu_7dd49032_316829pow_tensor_scalar_kernel_implIssEEvRNS_18TensorIteratorBaseET0_EUlsE0_EEvS6_RKT_EUliE_EEviT1_)
        /*20e4*/ 	.word	0x00000012


	//----- nvinfo : EIATTR_FRAME_SIZE
	.align		4
.L_1457:
        /*20e8*/ 	.byte	0x04, 0x11
        /*20ea*/ 	.short	(.L_1459 - .L_1458)
	.align		4
.L_1458:
        /*20ec*/ 	.word	index@(_ZN2at6native18elementwise_kernelILi128ELi4EZNS0_22gpu_kernel_impl_nocastIZNS0_50_GLOBAL__N__2680c7bb_12_PowKernel_cu_7dd49032_316829pow_tensor_scalar_kernel_implIssEEvRNS_18TensorIteratorBaseET0_EUlsE0_EEvS6_RKT_EUliE_EEviT1_)
        /*20f0*/ 	.word	0x00000000


	//----- nvinfo : EIATTR_REGCOUNT
	.align		4
.L_1459:
        /*20f4*/ 	.byte	0x04, 0x2f
        /*20f6*/ 	.short	(.L_1461 - .L_1460)
	.align		4
.L_1460:
        /*20f8*/ 	.word	index@(_ZN2at6native27unrolled_elementwise_kernelIZNS0_50_GLOBAL__N__2680c7bb_12_PowKernel_cu_7dd49032_316829pow_tensor_scalar_kernel_implIssEEvRNS_18TensorIteratorBaseET0_EUlsE0_St5arrayIPcLm2EELi4E23TrivialOffsetCalculatorILi1EjESC_NS0_6memory12LoadWithCastILi1EEENSD_13StoreWithCastILi1EEEEEviT_S6_T2_T3_T4_T5_)
        /*20fc*/ 	.word	0x0000001c


	//----- nvinfo : EIATTR_FRAME_SIZE
	.align		4
.L_1461:
        /*2100*/ 	.byte	0x04, 0x11
        /*2102*/ 	.short	(.L_1463 - .L_1462)
	.align		4
.L_1462:
        /*2104*/ 	.word	index@(_ZN2at6native27unrolled_elementwise_kernelIZNS0_50_GLOBAL__N__2680c7bb_12_PowKernel_cu_7dd49032_316829pow_tensor_scalar_kernel_implIssEEvRNS_18TensorIteratorBaseET0_EUlsE0_St5arrayIPcLm2EELi4E23TrivialOffsetCalculatorILi1EjESC_NS0_6memory12LoadWithCastILi1EEENSD_13StoreWithCastILi1EEEEEviT_S6_T2_T3_T4_T5_)
        /*2108*/ 	.word	0x00000000


	//----- nvinfo : EIATTR_REGCOUNT
	.align		4
.L_1463:
        /*210c*/ 	.byte	0x04, 0x2f
        /*210e*/ 	.short	(.L_1465 - .L_1464)
	.align		4
.L_1464:
        /*2110*/ 	.word	index@(_ZN2at6native18elementwise_kernelILi128ELi4EZNS0_15gpu_kernel_implIZNS0_50_GLOBAL__N__2680c7bb_12_PowKernel_cu_7dd49032_316829pow_tensor_scalar_kernel_implIssEEvRNS_18TensorIteratorBaseET0_EUlsE0_EEvS6_RKT_EUliE_EEviT1_)
        /*2114*/ 	.word	0x0000001a


	//----- nvinfo : EIATTR_FRAME_SIZE
	.align		4
.L_1465:
        /*2118*/ 	.byte	0x04, 0x11
        /*211a*/ 	.short	(.L_1467 - .L_1466)
	.align		4
.L_1466:
        /*211c*/ 	.word	index@(_ZN2at6native18elementwise_kernelILi128ELi4EZNS0_15gpu_kernel_implIZNS0_50_GLOBAL__N__2680c7bb_12_PowKernel_cu_7dd49032_316829pow_tensor_scalar_kernel_implIssEEvRNS_18TensorIteratorBaseET0_EUlsE0_EEvS6_RKT_EUliE_EEviT1_)
        /*2120*/ 	.word	0x00000000


	//----- nvinfo : EIATTR_REGCOUNT
	.align		4
.L_1467:
        /*2124*/ 	.byte	0x04, 0x2f
        /*2126*/ 	.short	(.L_1469 - .L_1468)
	.align		4
.L_1468:
        /*2128*/ 	.word	index@(_ZN2at6native29vectorized_elementwise_kernelILi8EZNS0_50_GLOBAL__N__2680c7bb_12_PowKernel_cu_7dd49032_316829pow_tensor_scalar_kernel_implIssEEvRNS_18TensorIteratorBaseET0_EUlsE1_St5arrayIPcLm2EEEEviS6_T1_)
        /*212c*/ 	.word	0x00000020


	//----- nvinfo : EIATTR_FRAME_SIZE
	.align		4
.L_1469:
        /*2130*/ 	.byte	0x04, 0x11
        /*2132*/ 	.short	(.L_1471 - .L_1470)
	.align		4
.L_1470:
        /*2134*/ 	.word	index@($__internal_34_$__cuda_sm20_dblrcp_rn_slowpath_v3)
        /*2138*/ 	.word	0x00000000


	//----- nvinfo : EIATTR_FRAME_SIZE
	.align		4
.L_1471:
        /*213c*/ 	.byte	0x04, 0x11
        /*213e*/ 	.short	(.L_1473 - .L_1472)
	.align		4
.L_1472:
        /*2140*/ 	.word	index@(_ZN2at6native29vectorized_elementwise_kernelILi8EZNS0_50_GLOBAL__N__2680c7bb_12_PowKernel_cu_7dd49032_316829pow_tensor_scalar_kernel_implIssEEvRNS_18TensorIteratorBaseET0_EUlsE1_St5arrayIPcLm2EEEEviS6_T1_)
        /*2144*/ 	.word	0x00000000


	//----- nvinfo : EIATTR_REGCOUNT
	.align		4
.L_1473:
        /*2148*/ 	.byte	0x04, 0x2f
        /*214a*/ 	.short	(.L_1475 - .L_1474)
	.align		4
.L_1474:
        /*214c*/ 	.word	index@(_ZN2at6native29vectorized_elementwise_kernelILi4EZNS0_50_GLOBAL__N__2680c7bb_12_PowKernel_cu_7dd49032_316829pow_tensor_scalar_kernel_implIssEEvRNS_18TensorIteratorBaseET0_EUlsE1_St5arrayIPcLm2EEEEviS6_T1_)
        /*2150*/ 	.word	0x00000020


	//----- nvinfo : EIATTR_FRAME_SIZE
	.align		4
.L_1475:
        /*2154*/ 	.byte	0x04, 0x11
        /*2156*/ 	.short	(.L_1477 - .L_1476)
	.align		4
.L_1476:
        /*2158*/ 	.word	index@($__internal_33_$__cuda_sm20_dblrcp_rn_slowpath_v3)
        /*215c*/ 	.word	0x00000000


	//----- nvinfo : EIATTR_FRAME_SIZE
	.align		4
.L_1477:
        /*2160*/ 	.byte	0x04, 0x11
        /*2162*/ 	.short	(.L_1479 - .L_1478)
	.align		4
.L_1478:
        /*2164*/ 	.word	index@(_ZN2at6native29vectorized_elementwise_kernelILi4EZNS0_50_GLOBAL__N__2680c7bb_12_PowKernel_cu_7dd49032_316829pow_tensor_scalar_kernel_implIssEEvRNS_18TensorIteratorBaseET0_EUlsE1_St5arrayIPcLm2EEEEviS6_T1_)
        /*2168*/ 	.word	0x00000000


	//----- nvinfo : EIATTR_REGCOUNT
	.align		4
.L_1479:
        /*216c*/ 	.byte	0x04, 0x2f
        /*216e*/ 	.short	(.L_1481 - .L_1480)
	.align		4
.L_1480:
        /*2170*/ 	.word	index@(_ZN2at6native29vectorized_elementwise_kernelILi2EZNS0_50_GLOBAL__N__2680c7bb_12_PowKernel_cu_7dd49032_316829pow_tensor_scalar_kernel_implIssEEvRNS_18TensorIteratorBaseET0_EUlsE1_St5arrayIPcLm2EEEEviS6_T1_)
        /*2174*/ 	.word	0x00000020


	//----- nvinfo : EIATTR_FRAME_SIZE
	.align		4
.L_1481:
        /*2178*/ 	.byte	0x04, 0x11
        /*217a*/ 	.short	(.L_1483 - .L_1482)
	.align		4
.L_1482:
        /*217c*/ 	.word	index@($__internal_32_$__cuda_sm20_dblrcp_rn_slowpath_v3)
        /*2180*/ 	.word	0x00000000


	//----- nvinfo : EIATTR_FRAME_SIZE
	.align		4
.L_1483:
        /*2184*/ 	.byte	0x04, 0x11
        /*2186*/ 	.short	(.L_1485 - .L_1484)
	.align		4
.L_1484:
        /*2188*/ 	.word	index@(_ZN2at6native29vectorized_elementwise_kernelILi2EZNS0_50_GLOBAL__N__2680c7bb_12_PowKernel_cu_7dd49032_316829pow_tensor_scalar_kernel_implIssEEvRNS_18TensorIteratorBaseET0_EUlsE1_St5arrayIPcLm2EEEEviS6_T1_)
        /*218c*/ 	.word	0x00000000


	//----- nvinfo : EIATTR_REGCOUNT
	.align		4
.L_1485:
        /*2190*/ 	.byte	0x04, 0x2f
        /*2192*/ 	.short	(.L_1487 - .L_1486)
	.align		4
.L_1486:
        /*2194*/ 	.word	index@(_ZN2at6native27unrolled_elementwise_kernelIZNS0_50_GLOBAL__N__2680c7bb_12_PowKernel_cu_7dd49032_316829pow_tensor_scalar_kernel_implIssEEvRNS_18TensorIteratorBaseET0_EUlsE1_St5arrayIPcLm2EELi4E23TrivialOffsetCalculatorILi1EjESC_NS0_6memory15LoadWithoutCastENSD_16StoreWithoutCastEEEviT_S6_T2_T3_T4_T5_)
        /*2198*/ 	.word	0x00000018


	//----- nvinfo : EIATTR_FRAME_SIZE
	.align		4
.L_1487:
        /*219c*/ 	.byte	0x04, 0x11
        /*219e*/ 	.short	(.L_1489 - .L_1488)
	.align		4
.L_1488:
        /*21a0*/ 	.word	index@($__internal_31_$__cuda_sm20_dblrcp_rn_slowpath_v3)
        /*21a4*/ 	.word	0x00000000


	//----- nvinfo : EIATTR_FRAME_SIZE
	.align		4
.L_1489:
        /*21a8*/ 	.byte	0x04, 0x11
        /*21aa*/ 	.short	(.L_1491 - .L_1490)
	.align		4
.L_1490:
        /*21ac*/ 	.word	index@(_ZN2at6native27unrolled_elementwise_kernelIZNS0_50_GLOBAL__N__2680c7bb_12_PowKernel_cu_7dd49032_316829pow_tensor_scalar_kernel_implIssEEvRNS_18TensorIteratorBaseET0_EUlsE1_St5arrayIPcLm2EELi4E23TrivialOffsetCalculatorILi1EjESC_NS0_6memory15LoadWithoutCastENSD_16StoreWithoutCastEEEviT_S6_T2_T3_T4_T5_)
        /*21b0*/ 	.word	0x00000000


	//----- nvinfo : EIATTR_REGCOUNT
	.align		4
.L_1491:
        /*21b4*/ 	.byte	0x04, 0x2f
        /*21b6*/ 	.short	(.L_1493 - .L_1492)
	.align		4
.L_1492:
        /*21b8*/ 	.word	index@(_ZN2at6native18elementwise_kernelILi128ELi4EZNS0_22gpu_kernel_impl_nocastIZNS0_50_GLOBAL__N__2680c7bb_12_PowKernel_cu_7dd49032_316829pow_tensor_scalar_kernel_implIssEEvRNS_18TensorIteratorBaseET0_EUlsE1_EEvS6_RKT_EUliE_EEviT1_)
        /*21bc*/ 	.word	0x00000012


	//----- nvinfo : EIATTR_FRAME_SIZE
	.align		4
.L_1493:
        /*21c0*/ 	.byte	0x04, 0x11
        /*21c2*/ 	.short	(.L_1495 - .L_1494)
	.align		4
.L_1494:
        /*21c4*/ 	.word	index@($__internal_30_$__cuda_sm20_dblrcp_rn_slowpath_v3)
        /*21c8*/ 	.word	0x00000000


	//----- nvinfo : EIATTR_FRAME_SIZE
	.align		4
.L_1495:
        /*21cc*/ 	.byte	0x04, 0x11
        /*21ce*/ 	.short	(.L_1497 - .L_1496)
	.align		4
.L_1496:
        /*21d0*/ 	.word	index@(_ZN2at6native18elementwise_kernelILi128ELi4EZNS0_22gpu_kernel_impl_nocastIZNS0_50_GLOBAL__N__2680c7bb_12_PowKernel_cu_7dd49032_316829pow_tensor_scalar_kernel_implIssEEvRNS_18TensorIteratorBaseET0_EUlsE1_EEvS6_RKT_EUliE_EEviT1_)
        /*21d4*/ 	.word	0x00000000


	//----- nvinfo : EIATTR_REGCOUNT
	.align		4
.L_1497:
        /*21d8*/ 	.byte	0x04, 0x2f
        /*21da*/ 	.short	(.L_1499 - .L_1498)
	.align		4
.L_1498:
        /*21dc*/ 	.word	index@(_ZN2at6native27unrolled_elementwise_kernelIZNS0_50_GLOBAL__N__2680c7bb_12_PowKernel_cu_7dd49032_316829pow_tensor_scalar_kernel_implIssEEvRNS_18TensorIteratorBaseET0_EUlsE1_St5arrayIPcLm2EELi4E23TrivialOffsetCalculatorILi1EjESC_NS0_6memory12LoadWithCastILi1EEENSD_13StoreWithCastILi1EEEEEviT_S6_T2_T3_T4_T5_)
        /*21e0*/ 	.word	0x0000001c


	//----- nvinfo : EIATTR_FRAME_SIZE
	.align		4
.L_1499:
        /*21e4*/ 	.byte	0x04, 0x11
        /*21e6*/ 	.short	(.L_1501 - .L_1500)
	.align		4
.L_1500:
        /*21e8*/ 	.word	index@($__internal_29_$__cuda_sm20_dblrcp_rn_slowpath_v3)
        /*21ec*/ 	.word	0x00000000


	//----- nvinfo : EIATTR_FRAME_SIZE
	.align		4
.L_1501:
        /*21f0*/ 	.byte	0x04, 0x11
        /*21f2*/ 	.short	(.L_1503 - .L_1502)
	.align		4
.L_1502:
        /*21f4*/ 	.word	index@(_ZN2at6native27unrolled_elementwise_kernelIZNS0_50_GLOBAL__N__2680c7bb_12_PowKernel_cu_7dd49032_316829pow_tensor_scalar_kernel_implIssEEvRNS_18TensorIteratorBaseET0_EUlsE1_St5arrayIPcLm2EELi4E23TrivialOffsetCalculatorILi1EjESC_NS0_6memory12LoadWithCastILi1EEENSD_13StoreWithCastILi1EEEEEviT_S6_T2_T3_T4_T5_)
        /*21f8*/ 	.word	0x00000000


	//----- nvinfo : EIATTR_REGCOUNT
	.align		4
.L_1503:
        /*21fc*/ 	.byte	0x04, 0x2f
        /*21fe*/ 	.short	(.L_1505 - .L_1504)
	.align		4
.L_1504:
        /*2200*/ 	.word	index@(_ZN2at6native18elementwise_kernelILi128ELi4EZNS0_15gpu_kernel_implIZNS0_50_GLOBAL__N__2680c7bb_12_PowKernel_cu_7dd49032_316829pow_tensor_scalar_kernel_implIssEEvRNS_18TensorIteratorBaseET0_EUlsE1_EEvS6_RKT_EUliE_EEviT1_)
        /*2204*/ 	.word	0x0000001a


	//----- nvinfo : EIATTR_FRAME_SIZE
	.align		4
.L_1505:
        /*2208*/ 	.byte	0x04, 0x11
        /*220a*/ 	.short	(.L_1507 - .L_1506)
	.align		4
.L_1506:
        /*220c*/ 	.word	index@($__internal_28_$__cuda_sm20_dblrcp_rn_slowpath_v3)
        /*2210*/ 	.word	0x00000000


	//----- nvinfo : EIATTR_FRAME_SIZE
	.align		4
.L_1507:
        /*2214*/ 	.byte	0x04, 0x11
        /*2216*/ 	.short	(.L_1509 - .L_1508)
	.align		4
.L_1508:
        /*2218*/ 	.word	index@(_ZN2at6native18elementwise_kernelILi128ELi4EZNS0_15gpu_kernel_implIZNS0_50_GLOBAL__N__2680c7bb_12_PowKernel_cu_7dd49032_316829pow_tensor_scalar_kernel_implIssEEvRNS_18TensorIteratorBaseET0_EUlsE1_EEvS6_RKT_EUliE_EEviT1_)
        /*221c*/ 	.word	0x00000000


	//----- nvinfo : EIATTR_REGCOUNT
	.align		4
.L_1509:
        /*2220*/ 	.byte	0x04, 0x2f
        /*2222*/ 	.short	(.L_1511 - .L_1510)
	.align		4
.L_1510:
        /*2224*/ 	.word	index@(_ZN2at6native29vectorized_elementwise_kernelILi8EZNS0_50_GLOBAL__N__2680c7bb_12_PowKernel_cu_7dd49032_316829pow_tensor_scalar_kernel_implIssEEvRNS_18TensorIteratorBaseET0_EUlsE2_St5arrayIPcLm2EEEEviS6_T1_)
        /*2228*/ 	.word	0x0000001f


	//----- nvinfo : EIATTR_FRAME_SIZE
	.align		4
.L_1511:
        /*222c*/ 	.byte	0x04, 0x11
        /*222e*/ 	.short	(.L_1513 - .L_1512)
	.align		4
.L_1512:
        /*2230*/ 	.word	index@(_ZN2at6native29vectorized_elementwise_kernelILi8EZNS0_50_GLOBAL__N__2680c7bb_12_PowKernel_cu_7dd49032_316829pow_tensor_scalar_kernel_implIssEEvRNS_18TensorIteratorBaseET0_EUlsE2_St5arrayIPcLm2EEEEviS6_T1_)
        /*2234*/ 	.word	0x00000000


	//----- nvinfo : EIATTR_REGCOUNT
	.align		4
.L_1513:
        /*2238*/ 	.byte	0x04, 0x2f
        /*223a*/ 	.short	(.L_1515 - .L_1514)
	.align		4
.L_1514:
        /*223c*/ 	.word	index@(_ZN2at6native29vectorized_elementwise_kernelILi4EZNS0_50_GLOBAL__N__2680c7bb_12_PowKernel_cu_7dd49032_316829pow_tensor_scalar_kernel_implIssEEvRNS_18TensorIteratorBaseET0_EUlsE2_St5arrayIPcLm2EEEEviS6_T1_)
        /*2240*/ 	.word	0x0000001f


	//----- nvinfo : EIATTR_FRAME_SIZE
	.align		4
.L_1515:
        /*2244*/ 	.byte	0x04, 0x11
        /*2246*/ 	.short	(.L_1517 - .L_1516)
	.align		4
.L_1516:
        /*2248*/ 	.word	index@(_ZN2at6native29vectorized_elementwise_kernelILi4EZNS0_50_GLOBAL__N__2680c7bb_12_PowKernel_cu_7dd49032_316829pow_tensor_scalar_kernel_implIssEEvRNS_18TensorIteratorBaseET0_EUlsE2_St5arrayIPcLm2EEEEviS6_T1_)
        /*224c*/ 	.word	0x00000000


	//----- nvinfo : EIATTR_REGCOUNT
	.align		4
.L_1517:
        /*2250*/ 	.byte	0x04, 0x2f
        /*2252*/ 	.short	(.L_1519 - .L_1518)
	.align		4
.L_1518:
        /*2254*/ 	.word	index@(_ZN2at6native29vectorized_elementwise_kernelILi2EZNS0_50_GLOBAL__N__2680c7bb_12_PowKernel_cu_7dd49032_316829pow_tensor_scalar_kernel_implIssEEvRNS_18TensorIteratorBaseET0_EUlsE2_St5arrayIPcLm2EEEEviS6_T1_)
        /*2258*/ 	.word	0x0000001e


	//----- nvinfo : EIATTR_FRAME_SIZE
	.align		4
.L_1519:
        /*225c*/ 	.byte	0x04, 0x11
        /*225e*/ 	.short	(.L_1521 - .L_1520)
	.align		4
.L_1520:
        /*2260*/ 	.word	index@(_ZN2at6native29vectorized_elementwise_kernelILi2EZNS0_50_GLOBAL__N__2680c7bb_12_PowKernel_cu_7dd49032_316829pow_tensor_scalar_kernel_implIssEEvRNS_18TensorIteratorBaseET0_EUlsE2_St5arrayIPcLm2EEEEviS6_T1_)
        /*2264*/ 	.word	0x00000000


	//----- nvinfo : EIATTR_REGCOUNT
	.align		4
.L_1521:
        /*2268*/ 	.byte	0x04, 0x2f
        /*226a*/ 	.short	(.L_1523 - .L_1522)
	.align		4
.L_1522:
        /*226c*/ 	.word	index@(_ZN2at6native27unrolled_elementwise_kernelIZNS0_50_GLOBAL__N__2680c7bb_12_PowKernel_cu_7dd49032_316829pow_tensor_scalar_kernel_implIssEEvRNS_18TensorIteratorBaseET0_EUlsE2_St5arrayIPcLm2EELi4E23TrivialOffsetCalculatorILi1EjESC_NS0_6memory15LoadWithoutCastENSD_16StoreWithoutCastEEEviT_S6_T2_T3_T4_T5_)
        /*2270*/ 	.word	0x00000016


	//----- nvinfo : EIATTR_FRAME_SIZE
	.align		4
.L_1523:
        /*2274*/ 	.byte	0x04, 0x11
        /*2276*/ 	.short	(.L_1525 - .L_1524)
	.align		4
.L_1524:
        /*2278*/ 	.word	index@(_ZN2at6native27unrolled_elementwise_kernelIZNS0_50_GLOBAL__N__2680c7bb_12_PowKernel_cu_7dd49032_316829pow_tensor_scalar_kernel_implIssEEvRNS_18TensorIteratorBaseET0_EUlsE2_St5arrayIPcLm2EELi4E23TrivialOffsetCalculatorILi1EjESC_NS0_6memory15LoadWithoutCastENSD_16StoreWithoutCastEEEviT_S6_T2_T3_T4_T5_)
        /*227c*/ 	.word	0x00000000


	//----- nvinfo : EIATTR_REGCOUNT
	.align		4
.L_1525:
        /*2280*/ 	.byte	0x04, 0x2f
        /*2282*/ 	.short	(.L_1527 - .L_1526)
	.align		4
.L_1526:
        /*2284*/ 	.word	index@(_ZN2at6native18elementwise_kernelILi128ELi4EZNS0_22gpu_kernel_impl_nocastIZNS0_50_GLOBAL__N__2680c7bb_12_PowKernel_cu_7dd49032_316829pow_tensor_scalar_kernel_implIssEEvRNS_18TensorIteratorBaseET0_EUlsE2_EEvS6_RKT_EUliE_EEviT1_)
        /*2288*/ 	.word	0x00000012


	//----- nvinfo : EIATTR_FRAME_SIZE
	.align		4
.L_1527:
        /*228c*/ 	.byte	0x04, 0x11
        /*228e*/ 	.short	(.L_1529 - .L_1528)
	.align		4
.L_1528:
        /*2290*/ 	.word	index@(_ZN2at6native18elementwise_kernelILi128ELi4EZNS0_22gpu_kernel_impl_nocastIZNS0_50_GLOBAL__N__2680c7bb_12_PowKernel_cu_7dd49032_316829pow_tensor_scalar_kernel_implIssEEvRNS_18TensorIteratorBaseET0_EUlsE2_EEvS6_RKT_EUliE_EEviT1_)
        /*2294*/ 	.word	0x00000000


	//----- nvinfo : EIATTR_REGCOUNT
	.align		4
.L_1529:
        /*2298*/ 	.byte	0x04, 0x2f
        /*229a*/ 	.short	(.L_1531 - .L_1530)
	.align		4
.L_1530:
        /*229c*/ 	.word	index@(_ZN2at6native27unrolled_elementwise_kernelIZNS0_50_GLOBAL__N__2680c7bb_12_PowKernel_cu_7dd49032_316829pow_tensor_scalar_kernel_implIssEEvRNS_18TensorIteratorBaseET0_EUlsE2_St5arrayIPcLm2EELi4E23TrivialOffsetCalculatorILi1EjESC_NS0_6memory12LoadWithCastILi1EEENSD_13StoreWithCastILi1EEEEEviT_S6_T2_T3_T4_T5_)
        /*22a0*/ 	.word	0x0000001d


	//----- nvinfo : EIATTR_FRAME_SIZE
	.align		4
.L_1531:
        /*22a4*/ 	.byte	0x04, 0x11
        /*22a6*/ 	.short	(.L_1533 - .L_1532)
	.align		4
.L_1532:
        /*22a8*/ 	.word	index@(_ZN2at6native27unrolled_elementwise_kernelIZNS0_50_GLOBAL__N__2680c7bb_12_PowKernel_cu_7dd49032_316829pow_tensor_scalar_kernel_implIssEEvRNS_18TensorIteratorBaseET0_EUlsE2_St5arrayIPcLm2EELi4E23TrivialOffsetCalculatorILi1EjESC_NS0_6memory12LoadWithCastILi1EEENSD_13StoreWithCastILi1EEEEEviT_S6_T2_T3_T4_T5_)
        /*22ac*/ 	.word	0x00000000


	//----- nvinfo : EIATTR_REGCOUNT
	.align		4
.L_1533:
        /*22b0*/ 	.byte	0x04, 0x2f
        /*22b2*/ 	.short	(.L_1535 - .L_1534)
	.align		4
.L_1534:
        /*22b4*/ 	.word	index@(_ZN2at6native18elementwise_kernelILi128ELi4EZNS0_15gpu_kernel_implIZNS0_50_GLOBAL__N__2680c7bb_12_PowKernel_cu_7dd49032_316829pow_tensor_scalar_kernel_implIssEEvRNS_18TensorIteratorBaseET0_EUlsE2_EEvS6_RKT_EUliE_EEviT1_)
        /*22b8*/ 	.word	0x0000001a


	//----- nvinfo : EIATTR_FRAME_SIZE
	.align		4
.L_1535:
        /*22bc*/ 	.byte	0x04, 0x11
        /*22be*/ 	.short	(.L_1537 - .L_1536)
	.align		4
.L_1536:
        /*22c0*/ 	.word	index@(_ZN2at6native18elementwise_kernelILi128ELi4EZNS0_15gpu_kernel_implIZNS0_50_GLOBAL__N__2680c7bb_12_PowKernel_cu_7dd49032_316829pow_tensor_scalar_kernel_implIssEEvRNS_18TensorIteratorBaseET0_EUlsE2_EEvS6_RKT_EUliE_EEviT1_)
        /*22c4*/ 	.word	0x00000000


	//----- nvinfo : EIATTR_REGCOUNT
	.align		4
.L_1537:
        /*22c8*/ 	.byte	0x04, 0x2f
        /*22ca*/ 	.short	(.L_1539 - .L_1538)
	.align		4
.L_1538:
        /*22cc*/ 	.word	index@(_ZN2at6native29vectorized_elementwise_kernelILi8EZNS0_50_GLOBAL__N__2680c7bb_12_PowKernel_cu_7dd49032_316829pow_tensor_scalar_kernel_implIddEEvRNS_18TensorIteratorBaseET0_EUldE_St5arrayIPcLm2EEEEviS6_T1_)
        /*22d0*/ 	.word	0x00000020


	//----- nvinfo : EIATTR_FRAME_SIZE
	.align		4
.L_1539:
        /*22d4*/ 	.byte	0x04, 0x11
        /*22d6*/ 	.short	(.L_1541 - .L_1540)
	.align		4
.L_1540:
        /*22d8*/ 	.word	index@(_ZN2at6native29vectorized_elementwise_kernelILi8EZNS0_50_GLOBAL__N__2680c7bb_12_PowKernel_cu_7dd49032_316829pow_tensor_scalar_kernel_implIddEEvRNS_18TensorIteratorBaseET0_EUldE_St5arrayIPcLm2EEEEviS6_T1_)
        /*22dc*/ 	.word	0x00000000


	//----- nvinfo : EIATTR_REGCOUNT
	.align		4
.L_1541:
        /*22e0*/ 	.byte	0x04, 0x2f
        /*22e2*/ 	.short	(.L_1543 - .L_1542)
	.align		4
.L_1542:
        /*22e4*/ 	.word	index@(_ZN2at6native29vectorized_elementwise_kernelILi4EZNS0_50_GLOBAL__N__2680c7bb_12_PowKernel_cu_7dd49032_316829pow_tensor_scalar_kernel_implIddEEvRNS_18TensorIteratorBaseET0_EUldE_St5arrayIPcLm2EEEEviS6_T1_)
        /*22e8*/ 	.word	0x00000020


	//----- nvinfo : EIATTR_FRAME_SIZE
	.align		4
.L_1543:
        /*22ec*/ 	.byte	0x04, 0x11
        /*22ee*/ 	.short	(.L_1545 - .L_1544)
	.align		4
.L_1544:
        /*22f0*/ 	.word	index@(_ZN2at6native29vectorized_elementwise_kernelILi4EZNS0_50_GLOBAL__N__2680c7bb_12_PowKernel_cu_7dd49032_316829pow_tensor_scalar_kernel_implIddEEvRNS_18TensorIteratorBaseET0_EUldE_St5arrayIPcLm2EEEEviS6_T1_)
        /*22f4*/ 	.word	0x00000000


	//----- nvinfo : EIATTR_REGCOUNT
	.align		4
.L_1545:
        /*22f8*/ 	.byte	0x04, 0x2f
        /*22fa*/ 	.short	(.L_1547 - .L_1546)
	.align		4
.L_1546:
        /*22fc*/ 	.word	index@(_ZN2at6native29vectorized_elementwise_kernelILi2EZNS0_50_GLOBAL__N__2680c7bb_12_PowKernel_cu_7dd49032_316829pow_tensor_scalar_kernel_implIddEEvRNS_18TensorIteratorBaseET0_EUldE_St5arrayIPcLm2EEEEviS6_T1_)
        /*2300*/ 	.word	0x00000020


	//----- nvinfo : EIATTR_FRAME_SIZE
	.align		4
.L_1547:
        /*2304*/ 	.byte	0x04, 0x11
        /*2306*/ 	.short	(.L_1549 - .L_1548)
	.align		4
.L_1548:
        /*2308*/ 	.word	index@(_ZN2at6native29vectorized_elementwise_kernelILi2EZNS0_50_GLOBAL__N__2680c7bb_12_PowKernel_cu_7dd49032_316829pow_tensor_scalar_kernel_implIddEEvRNS_18TensorIteratorBaseET0_EUldE_St5arrayIPcLm2EEEEviS6_T1_)
        /*230c*/ 	.word	0x00000000


	//----- nvinfo : EIATTR_REGCOUNT
	.align		4
.L_1549:
        /*2310*/ 	.byte	0x04, 0x2f
        /*2312*/ 	.short	(.L_1551 - .L_1550)
	.align		4
.L_1550:
        /*2314*/ 	.word	index@(_ZN2at6native27unrolled_elementwise_kernelIZNS0_50_GLOBAL__N__2680c7bb_12_PowKernel_cu_7dd49032_316829pow_tensor_scalar_kernel_implIddEEvRNS_18TensorIteratorBaseET0_EUldE_St5arrayIPcLm2EELi4E23TrivialOffsetCalculatorILi1EjESC_NS0_6memory15LoadWithoutCastENSD_16StoreWithoutCastEEEviT_S6_T2_T3_T4_T5_)
        /*2318*/ 	.word	0x00000018


	//----- nvinfo : EIATTR_FRAME_SIZE
	.align		4
.L_1551:
        /*231c*/ 	.byte	0x04, 0x11
        /*231e*/ 	.short	(.L_1553 - .L_1552)
	.align		4
.L_1552:
        /*2320*/ 	.word	index@(_ZN2at6native27unrolled_elementwise_kernelIZNS0_50_GLOBAL__N__2680c7bb_12_PowKernel_cu_7dd49032_316829pow_tensor_scalar_kernel_implIddEEvRNS_18TensorIteratorBaseET0_EUldE_St5arrayIPcLm2EELi4E23TrivialOffsetCalculatorILi1EjESC_NS0_6memory15LoadWithoutCastENSD_16StoreWithoutCastEEEviT_S6_T2_T3_T4_T5_)
        /*2324*/ 	.word	0x00000000


	//----- nvinfo : EIATTR_REGCOUNT
	.align		4
.L_1553:
        /*2328*/ 	.byte	0x04, 0x2f
        /*232a*/ 	.short	(.L_1555 - .L_1554)
	.align		4
.L_1554:
        /*232c*/ 	.word	index@(_ZN2at6native18elementwise_kernelILi128ELi2EZNS0_22gpu_kernel_impl_nocastIZNS0_50_GLOBAL__N__2680c7bb_12_PowKernel_cu_7dd49032_316829pow_tensor_scalar_kernel_implIddEEvRNS_18TensorIteratorBaseET0_EUldE_EEvS6_RKT_EUliE_EEviT1_)
        /*2330*/ 	.word	0x00000012


	//----- nvinfo : EIATTR_FRAME_SIZE
	.align		4
.L_1555:
        /*2334*/ 	.byte	0x04, 0x11
        /*2336*/ 	.short	(.L_1557 - .L_1556)
	.align		4
.L_1556:
        /*2338*/ 	.word	index@(_ZN2at6native18elementwise_kernelILi128ELi2EZNS0_22gpu_kernel_impl_nocastIZNS0_50_GLOBAL__N__2680c7bb_12_PowKernel_cu_7dd49032_316829pow_tensor_scalar_kernel_implIddEEvRNS_18TensorIteratorBaseET0_EUldE_EEvS6_RKT_EUliE_EEviT1_)
        /*233c*/ 	.word	0x00000000


	//----- nvinfo : EIATTR_REGCOUNT
	.align		4
.L_1557:
        /*2340*/ 	.byte	0x04, 0x2f
        /*2342*/ 	.short	(.L_1559 - .L_1558)
	.align		4
.L_1558:
        /*2344*/ 	.word	index@(_ZN2at6native27unrolled_elementwise_kernelIZNS0_50_GLOBAL__N__2680c7bb_12_PowKernel_cu_7dd49032_316829pow_tensor_scalar_kernel_implIddEEvRNS_18TensorIteratorBaseET0_EUldE_St5arrayIPcLm2EELi4E23TrivialOffsetCalculatorILi1EjESC_NS0_6memory12LoadWithCastILi1EEENSD_13StoreWithCastILi1EEEEEviT_S6_T2_T3_T4_T5_)
        /*2348*/ 	.word	0x00000022


	//----- nvinfo : EIATTR_FRAME_SIZE
	.align		4
.L_1559:
        /*234c*/ 	.byte	0x04, 0x11
        /*234e*/ 	.short	(.L_1561 - .L_1560)
	.align		4
.L_1560:
        /*2350*/ 	.word	index@(_ZN2at6native27unrolled_elementwise_kernelIZNS0_50_GLOBAL__N__2680c7bb_12_PowKernel_cu_7dd49032_316829pow_tensor_scalar_kernel_implIddEEvRNS_18TensorIteratorBaseET0_EUldE_St5arrayIPcLm2EELi4E23TrivialOffsetCalculatorILi1EjESC_NS0_6memory12LoadWithCastILi1EEENSD_13StoreWithCastILi1EEEEEviT_S6_T2_T3_T4_T5_)
        /*2354*/ 	.word	0x00000000


	//----- nvinfo : EIATTR_REGCOUNT
	.align		4
.L_1561:
        /*2358*/ 	.byte	0x04, 0x2f
        /*235a*/ 	.short	(.L_1563 - .L_1562)
	.align		4
.L_1562:
        /*235c*/ 	.word	index@(_ZN2at6native18elementwise_kernelILi128ELi4EZNS0_15gpu_kernel_implIZNS0_50_GLOBAL__N__2680c7bb_12_PowKernel_cu_7dd49032_316829pow_tensor_scalar_kernel_implIddEEvRNS_18TensorIteratorBaseET0_EUldE_EEvS6_RKT_EUliE_EEviT1_)
        /*2360*/ 	.word	0x0000001a


	//----- nvinfo : EIATTR_FRAME_SIZE
	.align		4
.L_1563:
        /*2364*/ 	.byte	0x04, 0x11
        /*2366*/ 	.short	(.L_1565 - .L_1564)
	.align		4
.L_1564:
        /*2368*/ 	.word	index@(_ZN2at6native18elementwise_kernelILi128ELi4EZNS0_15gpu_kernel_implIZNS0_50_GLOBAL__N__2680c7bb_12_PowKernel_cu_7dd49032_316829pow_tensor_scalar_kernel_implIddEEvRNS_18TensorIteratorBaseET0_EUldE_EEvS6_RKT_EUliE_EEviT1_)
        /*236c*/ 	.word	0x00000000


	//----- nvinfo : EIATTR_REGCOUNT
	.align		4
.L_1565:
        /*2370*/ 	.byte	0x04, 0x2f
        /*2372*/ 	.short	(.L_1567 - .L_1566)
	.align		4
.L_1566:
        /*2374*/ 	.word	index@(_ZN2at6native29vectorized_elementwise_kernelILi8EZNS0_50_GLOBAL__N__2680c7bb_12_PowKernel_cu_7dd49032_316829pow_tensor_scalar_kernel_implIddEEvRNS_18TensorIteratorBaseET0_EUldE0_St5arrayIPcLm2EEEEviS6_T1_)
        /*2378*/ 	.word	0x00000020


	//----- nvinfo : EIATTR_FRAME_SIZE
	.align		4
.L_1567:
        /*237c*/ 	.byte	0x04, 0x11
        /*237e*/ 	.short	(.L_1569 - .L_1568)
	.align		4
.L_1568:
        /*2380*/ 	.word	index@(_ZN2at6native29vectorized_elementwise_kernelILi8EZNS0_50_GLOBAL__N__2680c7bb_12_PowKernel_cu_7dd49032_316829pow_tensor_scalar_kernel_implIddEEvRNS_18TensorIteratorBaseET0_EUldE0_St5arrayIPcLm2EEEEviS6_T1_)
        /*2384*/ 	.word	0x00000000


	//----- nvinfo : EIATTR_REGCOUNT
	.align		4
.L_1569:
        /*2388*/ 	.byte	0x04, 0x2f
        /*238a*/ 	.short	(.L_1571 - .L_1570)
	.align		4
.L_1570:
        /*238c*/ 	.word	index@(_ZN2at6native29vectorized_elementwise_kernelILi4EZNS0_50_GLOBAL__N__2680c7bb_12_PowKernel_cu_7dd49032_316829pow_tensor_scalar_kernel_implIddEEvRNS_18TensorIteratorBaseET0_EUldE0_St5arrayIPcLm2EEEEviS6_T1_)
        /*2390*/ 	.word	0x00000020


	//----- nvinfo : EIATTR_FRAME_SIZE
	.align		4
.L_1571:
        /*2394*/ 	.byte	0x04, 0x11
        /*2396*/ 	.short	(.L_1573 - .L_1572)
	.align		4
.L_1572:
        /*2398*/ 	.word	index@(_ZN2at6native29vectorized_elementwise_kernelILi4EZNS0_50_GLOBAL__N__2680c7bb_12_PowKernel_cu_7dd49032_316829pow_tensor_scalar_kernel_implIddEEvRNS_18TensorIteratorBaseET0_EUldE0_St5arrayIPcLm2EEEEviS6_T1_)
        /*239c*/ 	.word	0x00000000


	//----- nvinfo : EIATTR_REGCOUNT
	.align		4
.L_1573:
        /*23a0*/ 	.byte	0x04, 0x2f
        /*23a2*/ 	.short	(.L_1575 - .L_1574)
	.align		4
.L_1574:
        /*23a4*/ 	.word	index@(_ZN2at6native29vectorized_elementwise_kernelILi2EZNS0_50_GLOBAL__N__2680c7bb_12_PowKernel_cu_7dd49032_316829pow_tensor_scalar_kernel_implIddEEvRNS_18TensorIteratorBaseET0_EUldE0_St5arrayIPcLm2EEEEviS6_T1_)
        /*23a8*/ 	.word	0x00000020


	//----- nvinfo : EIATTR_FRAME_SIZE
	.align		4
.L_1575:
        /*23ac*/ 	.byte	0x04, 0x11
        /*23ae*/ 	.short	(.L_1577 - .L_1576)
	.align		4
.L_1576:
        /*23b0*/ 	.word	index@(_ZN2at6native29vectorized_elementwise_kernelILi2EZNS0_50_GLOBAL__N__2680c7bb_12_PowKernel_cu_7dd49032_316829pow_tensor_scalar_kernel_implIddEEvRNS_18TensorIteratorBaseET0_EUldE0_St5arrayIPcLm2EEEEviS6_T1_)
        /*23b4*/ 	.word	0x00000000


	//----- nvinfo : EIATTR_REGCOUNT
	.align		4
.L_1577:
        /*23b8*/ 	.byte	0x04, 0x2f
        /*23ba*/ 	.short	(.L_1579 - .L_1578)
	.align		4
.L_1578:
        /*23bc*/ 	.word	index@(_ZN2at6native27unrolled_elementwise_kernelIZNS0_50_GLOBAL__N__2680c7bb_12_PowKernel_cu_7dd49032_316829pow_tensor_scalar_kernel_implIddEEvRNS_18TensorIteratorBaseET0_EUldE0_St5arrayIPcLm2EELi4E23TrivialOffsetCalculatorILi1EjESC_NS0_6memory15LoadWithoutCastENSD_16StoreWithoutCastEEEviT_S6_T2_T3_T4_T5_)
        /*23c0*/ 	.word	0x00000018


	//----- nvinfo : EIATTR_FRAME_SIZE
	.align		4
.L_1579:
        /*23c4*/ 	.byte	0x04, 0x11
        /*23c6*/ 	.short	(.L_1581 - .L_1580)
	.align		4
.L_1580:
        /*23c8*/ 	.word	index@(_ZN2at6native27unrolled_elementwise_kernelIZNS0_50_GLOBAL__N__2680c7bb_12_PowKernel_cu_7dd49032_316829pow_tensor_scalar_kernel_implIddEEvRNS_18TensorIteratorBaseET0_EUldE0_St5arrayIPcLm2EELi4E23TrivialOffsetCalculatorILi1EjESC_NS0_6memory15LoadWithoutCastENSD_16StoreWithoutCastEEEviT_S6_T2_T3_T4_T5_)
        /*23cc*/ 	.word	0x00000000


	//----- nvinfo : EIATTR_REGCOUNT
	.align		4
.L_1581:
        /*23d0*/ 	.byte	0x04, 0x2f
        /*23d2*/ 	.short	(.L_1583 - .L_1582)
	.align		4
.L_1582:
        /*23d4*/ 	.word	index@(_ZN2at6native18elementwise_kernelILi128ELi2EZNS0_22gpu_kernel_impl_nocastIZNS0_50_GLOBAL__N__2680c7bb_12_PowKernel_cu_7dd49032_316829pow_tensor_scalar_kernel_implIddEEvRNS_18TensorIteratorBaseET0_EUldE0_EEvS6_RKT_EUliE_EEviT1_)
        /*23d8*/ 	.word	0x00000012


	//----- nvinfo : EIATTR_FRAME_SIZE
	.align		4
.L_1583:
        /*23dc*/ 	.byte	0x04, 0x11
        /*23de*/ 	.short	(.L_1585 - .L_1584)
	.align		4
.L_1584:
        /*23e0*/ 	.word	index@(_ZN2at6native18elementwise_kernelILi128ELi2EZNS0_22gpu_kernel_impl_nocastIZNS0_50_GLOBAL__N__2680c7bb_12_PowKernel_cu_7dd49032_316829pow_tensor_scalar_kernel_implIddEEvRNS_18TensorIteratorBaseET0_EUldE0_EEvS6_RKT_EUliE_EEviT1_)
        /*23e4*/ 	.word	0x00000000


	//----- nvinfo : EIATTR_REGCOUNT
	.align		4
.L_1585:
        /*23e8*/ 	.byte	0x04, 0x2f
        /*23ea*/ 	.short	(.L_1587 - .L_1586)
	.align		4
.L_1586:
        /*23ec*/ 	.word	index@(_ZN2at6native27unrolled_elementwise_kernelIZNS0_50_GLOBAL__N__2680c7bb_12_PowKernel_cu_7dd49032_316829pow_tensor_scalar_kernel_implIddEEvRNS_18TensorIteratorBaseET0_EUldE0_St5arrayIPcLm2EELi4E23TrivialOffsetCalculatorILi1EjESC_NS0_6memory12LoadWithCastILi1EEENSD_13StoreWithCastILi1EEEEEviT_S6_T2_T3_T4_T5_)
        /*23f0*/ 	.word	0x00000022


	//----- nvinfo : EIATTR_FRAME_SIZE
	.align		4
.L_1587:
        /*23f4*/ 	.byte	0x04, 0x11
        /*23f6*/ 	.short	(.L_1589 - .L_1588)
	.align		4
.L_1588:
        /*23f8*/ 	.word	index@(_ZN2at6native27unrolled_elementwise_kernelIZNS0_50_GLOBAL__N__2680c7bb_12_PowKernel_cu_7dd49032_316829pow_tensor_scalar_kernel_implIddEEvRNS_18TensorIteratorBaseET0_EUldE0_St5arrayIPcLm2EELi4E23TrivialOffsetCalculatorILi1EjESC_NS0_6memory12LoadWithCastILi1EEENSD_13StoreWithCastILi1EEEEEviT_S6_T2_T3_T4_T5_)
        /*23fc*/ 	.word	0x00000000


	//----- nvinfo : EIATTR_REGCOUNT
	.align		4
.L_1589:
        /*2400*/ 	.byte	0x04, 0x2f
        /*2402*/ 	.short	(.L_1591 - .L_1590)
	.align		4
.L_1590:
        /*2404*/ 	.word	index@(_ZN2at6native18elementwise_kernelILi128ELi4EZNS0_15gpu_kernel_implIZNS0_50_GLOBAL__N__2680c7bb_12_PowKernel_cu_7dd49032_316829pow_tensor_scalar_kernel_implIddEEvRNS_18TensorIteratorBaseET0_EUldE0_EEvS6_RKT_EUliE_EEviT1_)
        /*2408*/ 	.word	0x0000001a


	//----- nvinfo : EIATTR_FRAME_SIZE
	.align		4
.L_1591:
        /*240c*/ 	.byte	0x04, 0x11
        /*240e*/ 	.short	(.L_1593 - .L_1592)
	.align		4
.L_1592:
        /*2410*/ 	.word	index@(_ZN2at6native18elementwise_kernelILi128ELi4EZNS0_15gpu_kernel_implIZNS0_50_GLOBAL__N__2680c7bb_12_PowKernel_cu_7dd49032_316829pow_tensor_scalar_kernel_implIddEEvRNS_18TensorIteratorBaseET0_EUldE0_EEvS6_RKT_EUliE_EEviT1_)
        /*2414*/ 	.word	0x00000000


	//----- nvinfo : EIATTR_REGCOUNT
	.align		4
.L_1593:
        /*2418*/ 	.byte	0x04, 0x2f
        /*241a*/ 	.short	(.L_1595 - .L_1594)
	.align		4
.L_1594:
        /*241c*/ 	.word	index@(_ZN2at6native29vectorized_elementwise_kernelILi8EZNS0_50_GLOBAL__N__2680c7bb_12_PowKernel_cu_7dd49032_316829pow_tensor_scalar_kernel_implIddEEvRNS_18TensorIteratorBaseET0_EUldE1_St5arrayIPcLm2EEEEviS6_T1_)
        /*2420*/ 	.word	0x00000026


	//----- nvinfo : EIATTR_FRAME_SIZE
	.align		4
.L_1595:
        /*2424*/ 	.byte	0x04, 0x11
        /*2426*/ 	.short	(.L_1597 - .L_1596)
	.align		4
.L_1596:
        /*2428*/ 	.word	index@($__internal_27_$__cuda_sm20_dblrcp_rn_slowpath_v3)
        /*242c*/ 	.word	0x00000000


	//----- nvinfo : EIATTR_FRAME_SIZE
	.align		4
.L_1597:
        /*2430*/ 	.byte	0x04, 0x11
        /*2432*/ 	.short	(.L_1599 - .L_1598)
	.align		4
.L_1598:
        /*2434*/ 	.word	index@(_ZN2at6native29vectorized_elementwise_kernelILi8EZNS0_50_GLOBAL__N__2680c7bb_12_PowKernel_cu_7dd49032_316829pow_tensor_scalar_kernel_implIddEEvRNS_18TensorIteratorBaseET0_EUldE1_St5arrayIPcLm2EEEEviS6_T1_)
        /*2438*/ 	.word	0x00000000


	//----- nvinfo : EIATTR_REGCOUNT
	.align		4
.L_1599:
        /*243c*/ 	.byte	0x04, 0x2f
        /*243e*/ 	.short	(.L_1601 - .L_1600)
	.align		4
.L_1600:
        /*2440*/ 	.word	index@(_ZN2at6native29vectorized_elementwise_kernelILi4EZNS0_50_GLOBAL__N__2680c7bb_12_PowKernel_cu_7dd49032_316829pow_tensor_scalar_kernel_implIddEEvRNS_18TensorIteratorBaseET0_EUldE1_St5arrayIPcLm2EEEEviS6_T1_)
        /*2444*/ 	.word	0x00000026


	//----- nvinfo : EIATTR_FRAME_SIZE
	.align		4
.L_1601:
        /*2448*/ 	.byte	0x04, 0x11
        /*244a*/ 	.short	(.L_1603 - .L_1602)
	.align		4
.L_1602:
        /*244c*/ 	.word	index@($__internal_26_$__cuda_sm20_dblrcp_rn_slowpath_v3)
        /*2450*/ 	.word	0x00000000


	//----- nvinfo : EIATTR_FRAME_SIZE
	.align		4
.L_1603:
        /*2454*/ 	.byte	0x04, 0x11
        /*2456*/ 	.short	(.L_1605 - .L_1604)
	.align		4
.L_1604:
        /*2458*/ 	.word	index@(_ZN2at6native29vectorized_elementwise_kernelILi4EZNS0_50_GLOBAL__N__2680c7bb_12_PowKernel_cu_7dd49032_316829pow_tensor_scalar_kernel_implIddEEvRNS_18TensorIteratorBaseET0_EUldE1_St5arrayIPcLm2EEEEviS6_T1_)
        /*245c*/ 	.word	0x00000000


	//----- nvinfo : EIATTR_REGCOUNT
	.align		4
.L_1605:
        /*2460*/ 	.byte	0x04, 0x2f
        /*2462*/ 	.short	(.L_1607 - .L_1606)
	.align		4
.L_1606:
        /*2464*/ 	.word	index@(_ZN2at6native29vectorized_elementwise_kernelILi2EZNS0_50_GLOBAL__N__2680c7bb_12_PowKernel_cu_7dd49032_316829pow_tensor_scalar_kernel_implIddEEvRNS_18TensorIteratorBaseET0_EUldE1_St5arrayIPcLm2EEEEviS6_T1_)
        /*2468*/ 	.word	0x00000026


	//----- nvinfo : EIATTR_FRAME_SIZE
	.align		4
.L_1607:
        /*246c*/ 	.byte	0x04, 0x11
        /*246e*/ 	.short	(.L_1609 - .L_1608)
	.align		4
.L_1608:
        /*2470*/ 	.word	index@($__internal_25_$__cuda_sm20_dblrcp_rn_slowpath_v3)
        /*2474*/ 	.word	0x00000000


	//----- nvinfo : EIATTR_FRAME_SIZE
	.align		4
.L_1609:
        /*2478*/ 	.byte	0x04, 0x11
        /*247a*/ 	.short	(.L_1611 - .L_1610)
	.align		4
.L_1610:
        /*247c*/ 	.word	index@(_ZN2at6native29vectorized_elementwise_kernelILi2EZNS0_50_GLOBAL__N__2680c7bb_12_PowKernel_cu_7dd49032_316829pow_tensor_scalar_kernel_implIddEEvRNS_18TensorIteratorBaseET0_EUldE1_St5arrayIPcLm2EEEEviS6_T1_)
        /*2480*/ 	.word	0x00000000


	//----- nvinfo : EIATTR_REGCOUNT
	.align		4
.L_1611:
        /*2484*/ 	.byte	0x04, 0x2f
        /*2486*/ 	.short	(.L_1613 - .L_1612)
	.align		4
.L_1612:
        /*2488*/ 	.word	index@(_ZN2at6native27unrolled_elementwise_kernelIZNS0_50_GLOBAL__N__2680c7bb_12_PowKernel_cu_7dd49032_316829pow_tensor_scalar_kernel_implIddEEvRNS_18TensorIteratorBaseET0_EUldE1_St5arrayIPcLm2EELi4E23TrivialOffsetCalculatorILi1EjESC_NS0_6memory15LoadWithoutCastENSD_16StoreWithoutCastEEEviT_S6_T2_T3_T4_T5_)
        /*248c*/ 	.word	0x00000018


	//----- nvinfo : EIATTR_FRAME_SIZE
	.align		4
.L_1613:
        /*2490*/ 	.byte	0x04, 0x11
        /*2492*/ 	.short	(.L_1615 - .L_1614)
	.align		4
.L_1614:
        /*2494*/ 	.word	index@($__internal_24_$__cuda_sm20_dblrcp_rn_slowpath_v3)
        /*2498*/ 	.word	0x00000000


	//----- nvinfo : EIATTR_FRAME_SIZE
	.align		4
.L_1615:
        /*249c*/ 	.byte	0x04, 0x11
        /*249e*/ 	.short	(.L_1617 - .L_1616)
	.align		4
.L_1616:
        /*24a0*/ 	.word	index@(_ZN2at6native27unrolled_elementwise_kernelIZNS0_50_GLOBAL__N__2680c7bb_12_PowKernel_cu_7dd49032_316829pow_tensor_scalar_kernel_implIddEEvRNS_18TensorIteratorBaseET0_EUldE1_St5arrayIPcLm2EELi4E23TrivialOffsetCalculatorILi1EjESC_NS0_6memory15LoadWithoutCastENSD_16StoreWithoutCastEEEviT_S6_T2_T3_T4_T5_)
        /*24a4*/ 	.word	0x00000000


	//----- nvinfo : EIATTR_REGCOUNT
	.align		4
.L_1617:
        /*24a8*/ 	.byte	0x04, 0x2f
        /*24aa*/ 	.short	(.L_1619 - .L_1618)
	.align		4
.L_1618:
        /*24ac*/ 	.word	index@(_ZN2at6native18elementwise_kernelILi128ELi2EZNS0_22gpu_kernel_impl_nocastIZNS0_50_GLOBAL__N__2680c7bb_12_PowKernel_cu_7dd49032_316829pow_tensor_scalar_kernel_implIddEEvRNS_18TensorIteratorBaseET0_EUldE1_EEvS6_RKT_EUliE_EEviT1_)
        /*24b0*/ 	.word	0x00000012


	//----- nvinfo : EIATTR_FRAME_SIZE
	.align		4
.L_1619:
        /*24b4*/ 	.byte	0x04, 0x11
        /*24b6*/ 	.short	(.L_1621 - .L_1620)
	.align		4
.L_1620:
        /*24b8*/ 	.word	index@($__internal_23_$__cuda_sm20_dblrcp_rn_slowpath_v3)
        /*24bc*/ 	.word	0x00000000


	//----- nvinfo : EIATTR_FRAME_SIZE
	.align		4
.L_1621:
        /*24c0*/ 	.byte	0x04, 0x11
        /*24c2*/ 	.short	(.L_1623 - .L_1622)
	.align		4
.L_1622:
        /*24c4*/ 	.word	index@(_ZN2at6native18elementwise_kernelILi128ELi2EZNS0_22gpu_kernel_impl_nocastIZNS0_50_GLOBAL__N__2680c7bb_12_PowKernel_cu_7dd49032_316829pow_tensor_scalar_kernel_implIddEEvRNS_18TensorIteratorBaseET0_EUldE1_EEvS6_RKT_EUliE_EEviT1_)
        /*24c8*/ 	.word	0x00000000


	//----- nvinfo : EIATTR_REGCOUNT
	.align		4
.L_1623:
        /*24cc*/ 	.byte	0x04, 0x2f
        /*24ce*/ 	.short	(.L_1625 - .L_1624)
	.align		4
.L_1624:
        /*24d0*/ 	.word	index@(_ZN2at6native27unrolled_elementwise_kernelIZNS0_50_GLOBAL__N__2680c7bb_12_PowKernel_cu_7dd49032_316829pow_tensor_scalar_kernel_implIddEEvRNS_18TensorIteratorBaseET0_EUldE1_St5arrayIPcLm2EELi4E23TrivialOffsetCalculatorILi1EjESC_NS0_6memory12LoadWithCastILi1EEENSD_13StoreWithCastILi1EEEEEviT_S6_T2_T3_T4_T5_)
        /*24d4*/ 	.word	0x00000022


	//----- nvinfo : EIATTR_FRAME_SIZE
	.align		4
.L_1625:
        /*24d8*/ 	.byte	0x04, 0x11
        /*24da*/ 	.short	(.L_1627 - .L_1626)
	.align		4
.L_1626:
        /*24dc*/ 	.word	index@($__internal_22_$__cuda_sm20_dblrcp_rn_slowpath_v3)
        /*24e0*/ 	.word	0x00000000


	//----- nvinfo : EIATTR_FRAME_SIZE
	.align		4
.L_1627:
        /*24e4*/ 	.byte	0x04, 0x11
        /*24e6*/ 	.short	(.L_1629 - .L_1628)
	.align		4
.L_1628:
        /*24e8*/ 	.word	index@(_ZN2at6native27unrolled_elementwise_kernelIZNS0_50_GLOBAL__N__2680c7bb_12_PowKernel_cu_7dd49032_316829pow_tensor_scalar_kernel_implIddEEvRNS_18TensorIteratorBaseET0_EUldE1_St5arrayIPcLm2EELi4E23TrivialOffsetCalculatorILi1EjESC_NS0_6memory12LoadWithCastILi1EEENSD_13StoreWithCastILi1EEEEEviT_S6_T2_T3_T4_T5_)
        /*24ec*/ 	.word	0x00000000


	//----- nvinfo : EIATTR_REGCOUNT
	.align		4
.L_1629:
        /*24f0*/ 	.byte	0x04, 0x2f
        /*24f2*/ 	.short	(.L_1631 - .L_1630)
	.align		4
.L_1630:
        /*24f4*/ 	.word	index@(_ZN2at6native18elementwise_kernelILi128ELi4EZNS0_15gpu_kernel_implIZNS0_50_GLOBAL__N__2680c7bb_12_PowKernel_cu_7dd49032_316829pow_tensor_scalar_kernel_implIddEEvRNS_18TensorIteratorBaseET0_EUldE1_EEvS6_RKT_EUliE_EEviT1_)
        /*24f8*/ 	.word	0x0000001a


	//----- nvinfo : EIATTR_FRAME_SIZE
	.align		4
.L_1631:
        /*24fc*/ 	.byte	0x04, 0x11
        /*24fe*/ 	.short	(.L_1633 - .L_1632)
	.align		4
.L_1632:
        /*2500*/ 	.word	index@($__internal_21_$__cuda_sm20_dblrcp_rn_slowpath_v3)
        /*2504*/ 	.word	0x00000000


	//----- nvinfo : EIATTR_FRAME_SIZE
	.align		4
.L_1633:
        /*2508*/ 	.byte	0x04, 0x11
        /*250a*/ 	.short	(.L_1635 - .L_1634)
	.align		4
.L_1634:
        /*250c*/ 	.word	index@(_ZN2at6native18elementwise_kernelILi128ELi4EZNS0_15gpu_kernel_implIZNS0_50_GLOBAL__N__2680c7bb_12_PowKernel_cu_7dd49032_316829pow_tensor_scalar_kernel_implIddEEvRNS_18TensorIteratorBaseET0_EUldE1_EEvS6_RKT_EUliE_EEviT1_)
        /*2510*/ 	.word	0x00000000


	//----- nvinfo : EIATTR_REGCOUNT
	.align		4
.L_1635:
        /*2514*/ 	.byte	0x04, 0x2f
        /*2516*/ 	.short	(.L_1637 - .L_1636)
	.align		4
.L_1636:
        /*2518*/ 	.word	index@(_ZN2at6native29vectorized_elementwise_kernelILi8EZNS0_50_GLOBAL__N__2680c7bb_12_PowKernel_cu_7dd49032_316829pow_tensor_scalar_kernel_implIddEEvRNS_18TensorIteratorBaseET0_EUldE2_St5arrayIPcLm2EEEEviS6_T1_)
        /*251c*/ 	.word	0x00000038


	//----- nvinfo : EIATTR_FRAME_SIZE
	.align		4
.L_1637:
        /*2520*/ 	.byte	0x04, 0x11
        /*2522*/ 	.short	(.L_1639 - .L_1638)
	.align		4
.L_1638:
        /*2524*/ 	.word	index@($_ZN2at6native29vectorized_elementwise_kernelILi8EZNS0_50_GLOBAL__N__2680c7bb_12_PowKernel_cu_7dd49032_316829pow_tensor_scalar_kernel_implIddEEvRNS_18TensorIteratorBaseET0_EUldE2_St5arrayIPcLm2EEEEviS6_T1_$__internal_accurate_pow)
        /*2528*/ 	.word	0x00000000


	//----- nvinfo : EIATTR_FRAME_SIZE
	.align		4
.L_1639:
        /*252c*/ 	.byte	0x04, 0x11
        /*252e*/ 	.short	(.L_1641 - .L_1640)
	.align		4
.L_1640:
        /*2530*/ 	.word	index@(_ZN2at6native29vectorized_elementwise_kernelILi8EZNS0_50_GLOBAL__N__2680c7bb_12_PowKernel_cu_7dd49032_316829pow_tensor_scalar_kernel_implIddEEvRNS_18TensorIteratorBaseET0_EUldE2_St5arrayIPcLm2EEEEviS6_T1_)
        /*2534*/ 	.word	0x00000000


	//----- nvinfo : EIATTR_REGCOUNT
	.align		4
.L_1641:
        /*2538*/ 	.byte	0x04, 0x2f
        /*253a*/ 	.short	(.L_1643 - .L_1642)
	.align		4
.L_1642:
        /*253c*/ 	.word	index@(_ZN2at6native29vectorized_elementwise_kernelILi4EZNS0_50_GLOBAL__N__2680c7bb_12_PowKernel_cu_7dd49032_316829pow_tensor_scalar_kernel_implIddEEvRNS_18TensorIteratorBaseET0_EUldE2_St5arrayIPcLm2EEEEviS6_T1_)
        /*2540*/ 	.word	0x00000038


	//----- nvinfo : EIATTR_FRAME_SIZE
	.align		4
.L_1643:
        /*2544*/ 	.byte	0x04, 0x11
        /*2546*/ 	.short	(.L_1645 - .L_1644)
	.align		4
.L_1644:
        /*2548*/ 	.word	index@($_ZN2at6native29vectorized_elementwise_kernelILi4EZNS0_50_GLOBAL__N__2680c7bb_12_PowKernel_cu_7dd49032_316829pow_tensor_scalar_kernel_implIddEEvRNS_18TensorIteratorBaseET0_EUldE2_St5arrayIPcLm2EEEEviS6_T1_$__internal_accurate_pow)
        /*254c*/ 	.word	0x00000000


	//----- nvinfo : EIATTR_FRAME_SIZE
	.align		4
.L_1645:
        /*2550*/ 	.byte	0x04, 0x11
        /*2552*/ 	.short	(.L_1647 - .L_1646)
	.align		4
.L_1646:
        /*2554*/ 	.word	index@(_ZN2at6native29vectorized_elementwise_kernelILi4EZNS0_50_GLOBAL__N__2680c7bb_12_PowKernel_cu_7dd49032_316829pow_tensor_scalar_kernel_implIddEEvRNS_18TensorIteratorBaseET0_EUldE2_St5arrayIPcLm2EEEEviS6_T1_)
        /*2558*/ 	.word	0x00000000


	//----- nvinfo : EIATTR_REGCOUNT
	.align		4
.L_1647:
        /*255c*/ 	.byte	0x04, 0x2f
        /*255e*/ 	.short	(.L_1649 - .L_1648)
	.align		4
.L_1648:
        /*2560*/ 	.word	index@(_ZN2at6native29vectorized_elementwise_kernelILi2EZNS0_50_GLOBAL__N__2680c7bb_12_PowKernel_cu_7dd49032_316829pow_tensor_scalar_kernel_implIddEEvRNS_18TensorIteratorBaseET0_EUldE2_St5arrayIPcLm2EEEEviS6_T1_)
        /*2564*/ 	.word	0x00000038


	//----- nvinfo : EIATTR_FRAME_SIZE
	.align		4
.L_1649:
        /*2568*/ 	.byte	0x04, 0x11
        /*256a*/ 	.short	(.L_1651 - .L_1650)
	.align		4
.L_1650:
        /*256c*/ 	.word	index@($_ZN2at6native29vectorized_elementwise_kernelILi2EZNS0_50_GLOBAL__N__2680c7bb_12_PowKernel_cu_7dd49032_316829pow_tensor_scalar_kernel_implIddEEvRNS_18TensorIteratorBaseET0_EUldE2_St5arrayIPcLm2EEEEviS6_T1_$__internal_accurate_pow)
        /*2570*/ 	.word	0x00000000


	//----- nvinfo : EIATTR_FRAME_SIZE
	.align		4
.L_1651:
        /*2574*/ 	.byte	0x04, 0x11
        /*2576*/ 	.short	(.L_1653 - .L_1652)
	.align		4
.L_1652:
        /*2578*/ 	.word	index@(_ZN2at6native29vectorized_elementwise_kernelILi2EZNS0_50_GLOBAL__N__2680c7bb_12_PowKernel_cu_7dd49032_316829pow_tensor_scalar_kernel_implIddEEvRNS_18TensorIteratorBaseET0_EUldE2_St5arrayIPcLm2EEEEviS6_T1_)
        /*257c*/ 	.word	0x00000000


	//----- nvinfo : EIATTR_REGCOUNT
	.align		4
.L_1653:
        /*2580*/ 	.byte	0x04, 0x2f
        /*2582*/ 	.short	(.L_1655 - .L_1654)
	.align		4
.L_1654:
        /*2584*/ 	.word	index@(_ZN2at6native27unrolled_elementwise_kernelIZNS0_50_GLOBAL__N__2680c7bb_12_PowKernel_cu_7dd49032_316829pow_tensor_scalar_kernel_implIddEEvRNS_18TensorIteratorBaseET0_EUldE2_St5arrayIPcLm2EELi4E23TrivialOffsetCalculatorILi1EjESC_NS0_6memory15LoadWithoutCastENSD_16StoreWithoutCastEEEviT_S6_T2_T3_T4_T5_)
        /*2588*/ 	.word	0x00000027


	//----- nvinfo : EIATTR_FRAME_SIZE
	.align		4
.L_1655:
        /*258c*/ 	.byte	0x04, 0x11
        /*258e*/ 	.short	(.L_1657 - .L_1656)
	.align		4
.L_1656:
        /*2590*/ 	.word	index@($_ZN2at6native27unrolled_elementwise_kernelIZNS0_50_GLOBAL__N__2680c7bb_12_PowKernel_cu_7dd49032_316829pow_tensor_scalar_kernel_implIddEEvRNS_18TensorIteratorBaseET0_EUldE2_St5arrayIPcLm2EELi4E23TrivialOffsetCalculatorILi1EjESC_NS0_6memory15LoadWithoutCastENSD_16StoreWithoutCastEEEviT_S6_T2_T3_T4_T5_$__internal_accurate_pow)
        /*2594*/ 	.word	0x00000000


	//----- nvinfo : EIATTR_FRAME_SIZE
	.align		4
.L_1657:
        /*2598*/ 	.byte	0x04, 0x11
        /*259a*/ 	.short	(.L_1659 - .L_1658)
	.align		4
.L_1658:
        /*259c*/ 	.word	index@(_ZN2at6native27unrolled_elementwise_kernelIZNS0_50_GLOBAL__N__2680c7bb_12_PowKernel_cu_7dd49032_316829pow_tensor_scalar_kernel_implIddEEvRNS_18TensorIteratorBaseET0_EUldE2_St5arrayIPcLm2EELi4E23TrivialOffsetCalculatorILi1EjESC_NS0_6memory15LoadWithoutCastENSD_16StoreWithoutCastEEEviT_S6_T2_T3_T4_T5_)
        /*25a0*/ 	.word	0x00000000


	//----- nvinfo : EIATTR_REGCOUNT
	.align		4
.L_1659:
        /*25a4*/ 	.byte	0x04, 0x2f
        /*25a6*/ 	.short	(.L_1661 - .L_1660)
	.align		4
.L_1660:
        /*25a8*/ 	.word	index@(_ZN2at6native18elementwise_kernelILi128ELi2EZNS0_22gpu_kernel_impl_nocastIZNS0_50_GLOBAL__N__2680c7bb_12_PowKernel_cu_7dd49032_316829pow_tensor_scalar_kernel_implIddEEvRNS_18TensorIteratorBaseET0_EUldE2_EEvS6_RKT_EUliE_EEviT1_)
        /*25ac*/ 	.word	0x00000022


	//----- nvinfo : EIATTR_FRAME_SIZE
	.align		4
.L_1661:
        /*25b0*/ 	.byte	0x04, 0x11
        /*25b2*/ 	.short	(.L_1663 - .L_1662)
	.align		4
.L_1662:
        /*25b4*/ 	.word	index@($_ZN2at6native18elementwise_kernelILi128ELi2EZNS0_22gpu_kernel_impl_nocastIZNS0_50_GLOBAL__N__2680c7bb_12_PowKernel_cu_7dd49032_316829pow_tensor_scalar_kernel_implIddEEvRNS_18TensorIteratorBaseET0_EUldE2_EEvS6_RKT_EUliE_EEviT1_$__internal_accurate_pow)
        /*25b8*/ 	.word	0x00000000


	//----- nvinfo : EIATTR_FRAME_SIZE
	.align		4
.L_1663:
        /*25bc*/ 	.byte	0x04, 0x11
        /*25be*/ 	.short	(.L_1665 - .L_1664)
	.align		4
.L_1664:
        /*25c0*/ 	.word	index@(_ZN2at6native18elementwise_kernelILi128ELi2EZNS0_22gpu_kernel_impl_nocastIZNS0_50_GLOBAL__N__2680c7bb_12_PowKernel_cu_7dd49032_316829pow_tensor_scalar_kernel_implIddEEvRNS_18TensorIteratorBaseET0_EUldE2_EEvS6_RKT_EUliE_EEviT1_)
        /*25c4*/ 	.word	0x00000000


	//----- nvinfo : EIATTR_REGCOUNT
	.align		4
.L_1665:
        /*25c8*/ 	.byte	0x04, 0x2f
        /*25ca*/ 	.short	(.L_1667 - .L_1666)
	.align		4
.L_1666:
        /*25cc*/ 	.word	index@(_ZN2at6native27unrolled_elementwise_kernelIZNS0_50_GLOBAL__N__2680c7bb_12_PowKernel_cu_7dd49032_316829pow_tensor_scalar_kernel_implIddEEvRNS_18TensorIteratorBaseET0_EUldE2_St5arrayIPcLm2EELi4E23TrivialOffsetCalculatorILi1EjESC_NS0_6memory12LoadWithCastILi1EEENSD_13StoreWithCastILi1EEEEEviT_S6_T2_T3_T4_T5_)
        /*25d0*/ 	.word	0x00000028


	//----- nvinfo : EIATTR_FRAME_SIZE
	.align		4
.L_1667:
        /*25d4*/ 	.byte	0x04, 0x11
        /*25d6*/ 	.short	(.L_1669 - .L_1668)
	.align		4
.L_1668:
        /*25d8*/ 	.word	index@($_ZN2at6native27unrolled_elementwise_kernelIZNS0_50_GLOBAL__N__2680c7bb_12_PowKernel_cu_7dd49032_316829pow_tensor_scalar_kernel_implIddEEvRNS_18TensorIteratorBaseET0_EUldE2_St5arrayIPcLm2EELi4E23TrivialOffsetCalculatorILi1EjESC_NS0_6memory12LoadWithCastILi1EEENSD_13StoreWithCastILi1EEEEEviT_S6_T2_T3_T4_T5_$__internal_accurate_pow)
        /*25dc*/ 	.word	0x00000000


	//----- nvinfo : EIATTR_FRAME_SIZE
	.align		4
.L_1669:
        /*25e0*/ 	.byte	0x04, 0x11
        /*25e2*/ 	.short	(.L_1671 - .L_1670)
	.align		4
.L_1670:
        /*25e4*/ 	.word	index@(_ZN2at6native27unrolled_elementwise_kernelIZNS0_50_GLOBAL__N__2680c7bb_12_PowKernel_cu_7dd49032_316829pow_tensor_scalar_kernel_implIddEEvRNS_18TensorIteratorBaseET0_EUldE2_St5arrayIPcLm2EELi4E23TrivialOffsetCalculatorILi1EjESC_NS0_6memory12LoadWithCastILi1EEENSD_13StoreWithCastILi1EEEEEviT_S6_T2_T3_T4_T5_)
        /*25e8*/ 	.word	0x00000000


	//----- nvinfo : EIATTR_REGCOUNT
	.align		4
.L_1671:
        /*25ec*/ 	.byte	0x04, 0x2f
        /*25ee*/ 	.short	(.L_1673 - .L_1672)
	.align		4
.L_1672:
        /*25f0*/ 	.word	index@(_ZN2at6native18elementwise_kernelILi128ELi4EZNS0_15gpu_kernel_implIZNS0_50_GLOBAL__N__2680c7bb_12_PowKernel_cu_7dd49032_316829pow_tensor_scalar_kernel_implIddEEvRNS_18TensorIteratorBaseET0_EUldE2_EEvS6_RKT_EUliE_EEviT1_)
        /*25f4*/ 	.word	0x00000022


	//----- nvinfo : EIATTR_FRAME_SIZE
	.align		4
.L_1673:
        /*25f8*/ 	.byte	0x04, 0x11
        /*25fa*/ 	.short	(.L_1675 - .L_1674)
	.align		4
.L_1674:
        /*25fc*/ 	.word	index@($_ZN2at6native18elementwise_kernelILi128ELi4EZNS0_15gpu_kernel_implIZNS0_50_GLOBAL__N__2680c7bb_12_PowKernel_cu_7dd49032_316829pow_tensor_scalar_kernel_implIddEEvRNS_18TensorIteratorBaseET0_EUldE2_EEvS6_RKT_EUliE_EEviT1_$__internal_accurate_pow)
        /*2600*/ 	.word	0x00000000


	//----- nvinfo : EIATTR_FRAME_SIZE
	.align		4
.L_1675:
        /*2604*/ 	.byte	0x04, 0x11
        /*2606*/ 	.short	(.L_1677 - .L_1676)
	.align		4
.L_1676:
        /*2608*/ 	.word	index@(_ZN2at6native18elementwise_kernelILi128ELi4EZNS0_15gpu_kernel_implIZNS0_50_GLOBAL__N__2680c7bb_12_PowKernel_cu_7dd49032_316829pow_tensor_scalar_kernel_implIddEEvRNS_18TensorIteratorBaseET0_EUldE2_EEvS6_RKT_EUliE_EEviT1_)
        /*260c*/ 	.word	0x00000000


	//----- nvinfo : EIATTR_REGCOUNT
	.align		4
.L_1677:
        /*2610*/ 	.byte	0x04, 0x2f
        /*2612*/ 	.short	(.L_1679 - .L_1678)
	.align		4
.L_1678:
        /*2614*/ 	.word	index@(_ZN2at6native29vectorized_elementwise_kernelILi8EZNS0_50_GLOBAL__N__2680c7bb_12_PowKernel_cu_7dd49032_316829pow_tensor_scalar_kernel_implIffEEvRNS_18TensorIteratorBaseET0_EUlfE_St5arrayIPcLm2EEEEviS6_T1_)
        /*2618*/ 	.word	0x00000020


	//----- nvinfo : EIATTR_FRAME_SIZE
	.align		4
.L_1679:
        /*261c*/ 	.byte	0x04, 0x11
        /*261e*/ 	.short	(.L_1681 - .L_1680)
	.align		4
.L_1680:
        /*2620*/ 	.word	index@(_ZN2at6native29vectorized_elementwise_kernelILi8EZNS0_50_GLOBAL__N__2680c7bb_12_PowKernel_cu_7dd49032_316829pow_tensor_scalar_kernel_implIffEEvRNS_18TensorIteratorBaseET0_EUlfE_St5arrayIPcLm2EEEEviS6_T1_)
        /*2624*/ 	.word	0x00000000


	//----- nvinfo : EIATTR_REGCOUNT
	.align		4
.L_1681:
        /*2628*/ 	.byte	0x04, 0x2f
        /*262a*/ 	.short	(.L_1683 - .L_1682)
	.align		4
.L_1682:
        /*262c*/ 	.word	index@(_ZN2at6native29vectorized_elementwise_kernelILi4EZNS0_50_GLOBAL__N__2680c7bb_12_PowKernel_cu_7dd49032_316829pow_tensor_scalar_kernel_implIffEEvRNS_18TensorIteratorBaseET0_EUlfE_St5arrayIPcLm2EEEEviS6_T1_)
        /*2630*/ 	.word	0x00000020


	//----- nvinfo : EIATTR_FRAME_SIZE
	.align		4
.L_1683:
        /*2634*/ 	.byte	0x04, 0x11
        /*2636*/ 	.short	(.L_1685 - .L_1684)
	.align		4
.L_1684:
        /*2638*/ 	.word	index@(_ZN2at6native29vectorized_elementwise_kernelILi4EZNS0_50_GLOBAL__N__2680c7bb_12_PowKernel_cu_7dd49032_316829pow_tensor_scalar_kernel_implIffEEvRNS_18TensorIteratorBaseET0_EUlfE_St5arrayIPcLm2EEEEviS6_T1_)
        /*263c*/ 	.word	0x00000000


	//----- nvinfo : EIATTR_REGCOUNT
	.align		4
.L_1685:
        /*2640*/ 	.byte	0x04, 0x2f
        /*2642*/ 	.short	(.L_1687 - .L_1686)
	.align		4
.L_1686:
        /*2644*/ 	.word	index@(_ZN2at6native29vectorized_elementwise_kernelILi2EZNS0_50_GLOBAL__N__2680c7bb_12_PowKernel_cu_7dd49032_316829pow_tensor_scalar_kernel_implIffEEvRNS_18TensorIteratorBaseET0_EUlfE_St5arrayIPcLm2EEEEviS6_T1_)
        /*2648*/ 	.word	0x00000020


	//----- nvinfo : EIATTR_FRAME_SIZE
	.align		4
.L_1687:
        /*264c*/ 	.byte	0x04, 0x11
        /*264e*/ 	.short	(.L_1689 - .L_1688)
	.align		4
.L_1688:
        /*2650*/ 	.word	index@(_ZN2at6native29vectorized_elementwise_kernelILi2EZNS0_50_GLOBAL__N__2680c7bb_12_PowKernel_cu_7dd49032_316829pow_tensor_scalar_kernel_implIffEEvRNS_18TensorIteratorBaseET0_EUlfE_St5arrayIPcLm2EEEEviS6_T1_)
        /*2654*/ 	.word	0x00000000


	//----- nvinfo : EIATTR_REGCOUNT
	.align		4
.L_1689:
        /*2658*/ 	.byte	0x04, 0x2f
        /*265a*/ 	.short	(.L_1691 - .L_1690)
	.align		4
.L_1690:
        /*265c*/ 	.word	index@(_ZN2at6native27unrolled_elementwise_kernelIZNS0_50_GLOBAL__N__2680c7bb_12_PowKernel_cu_7dd49032_316829pow_tensor_scalar_kernel_implIffEEvRNS_18TensorIteratorBaseET0_EUlfE_St5arrayIPcLm2EELi4E23TrivialOffsetCalculatorILi1EjESC_NS0_6memory15LoadWithoutCastENSD_16StoreWithoutCastEEEviT_S6_T2_T3_T4_T5_)
        /*2660*/ 	.word	0x00000014


	//----- nvinfo : EIATTR_FRAME_SIZE
	.align		4
.L_1691:
        /*2664*/ 	.byte	0x04, 0x11
        /*2666*/ 	.short	(.L_1693 - .L_1692)
	.align		4
.L_1692:
        /*2668*/ 	.word	index@(_ZN2at6native27unrolled_elementwise_kernelIZNS0_50_GLOBAL__N__2680c7bb_12_PowKernel_cu_7dd49032_316829pow_tensor_scalar_kernel_implIffEEvRNS_18TensorIteratorBaseET0_EUlfE_St5arrayIPcLm2EELi4E23TrivialOffsetCalculatorILi1EjESC_NS0_6memory15LoadWithoutCastENSD_16StoreWithoutCastEEEviT_S6_T2_T3_T4_T5_)
        /*266c*/ 	.word	0x00000000


	//----- nvinfo : EIATTR_REGCOUNT
	.align		4
.L_1693:
        /*2670*/ 	.byte	0x04, 0x2f
        /*2672*/ 	.short	(.L_1695 - .L_1694)
	.align		4
.L_1694:
        /*2674*/ 	.word	index@(_ZN2at6native18elementwise_kernelILi128ELi2EZNS0_22gpu_kernel_impl_nocastIZNS0_50_GLOBAL__N__2680c7bb_12_PowKernel_cu_7dd49032_316829pow_tensor_scalar_kernel_implIffEEvRNS_18TensorIteratorBaseET0_EUlfE_EEvS6_RKT_EUliE_EEviT1_)
        /*2678*/ 	.word	0x00000012


	//----- nvinfo : EIATTR_FRAME_SIZE
	.align		4
.L_1695:
        /*267c*/ 	.byte	0x04, 0x11
        /*267e*/ 	.short	(.L_1697 - .L_1696)
	.align		4
.L_1696:
        /*2680*/ 	.word	index@(_ZN2at6native18elementwise_kernelILi128ELi2EZNS0_22gpu_kernel_impl_nocastIZNS0_50_GLOBAL__N__2680c7bb_12_PowKernel_cu_7dd49032_316829pow_tensor_scalar_kernel_implIffEEvRNS_18TensorIteratorBaseET0_EUlfE_EEvS6_RKT_EUliE_EEviT1_)
        /*2684*/ 	.word	0x00000000


	//----- nvinfo : EIATTR_REGCOUNT
	.align		4
.L_1697:
        /*2688*/ 	.byte	0x04, 0x2f
        /*268a*/ 	.short	(.L_1699 - .L_1698)
	.align		4
.L_1698:
        /*268c*/ 	.word	index@(_ZN2at6native27unrolled_elementwise_kernelIZNS0_50_GLOBAL__N__2680c7bb_12_PowKernel_cu_7dd49032_316829pow_tensor_scalar_kernel_implIffEEvRNS_18TensorIteratorBaseET0_EUlfE_St5arrayIPcLm2EELi4E23TrivialOffsetCalculatorILi1EjESC_NS0_6memory12LoadWithCastILi1EEENSD_13StoreWithCastILi1EEEEEviT_S6_T2_T3_T4_T5_)
        /*2690*/ 	.word	0x0000001c


	//----- nvinfo : EIATTR_FRAME_SIZE
	.align		4
.L_1699:
        /*2694*/ 	.byte	0x04, 0x11
        /*2696*/ 	.short	(.L_1701 - .L_1700)
	.align		4
.L_1700:
        /*2698*/ 	.word	index@(_ZN2at6native27unrolled_elementwise_kernelIZNS0_50_GLOBAL__N__2680c7bb_12_PowKernel_cu_7dd49032_316829pow_tensor_scalar_kernel_implIffEEvRNS_18TensorIteratorBaseET0_EUlfE_St5arrayIPcLm2EELi4E23TrivialOffsetCalculatorILi1EjESC_NS0_6memory12LoadWithCastILi1EEENSD_13StoreWithCastILi1EEEEEviT_S6_T2_T3_T4_T5_)
        /*269c*/ 	.word	0x00000000


	//----- nvinfo : EIATTR_REGCOUNT
	.align		4
.L_1701:
        /*26a0*/ 	.byte	0x04, 0x2f
        /*26a2*/ 	.short	(.L_1703 - .L_1702)
	.align		4
.L_1702:
        /*26a4*/ 	.word	index@(_ZN2at6native18elementwise_kernelILi128ELi4EZNS0_15gpu_kernel_implIZNS0_50_GLOBAL__N__2680c7bb_12_PowKernel_cu_7dd49032_316829pow_tensor_scalar_kernel_implIffEEvRNS_18TensorIteratorBaseET0_EUlfE_EEvS6_RKT_EUliE_EEviT1_)
        /*26a8*/ 	.word	0x0000001a


	//----- nvinfo : EIATTR_FRAME_SIZE
	.align		4
.L_1703:
        /*26ac*/ 	.byte	0x04, 0x11
        /*26ae*/ 	.short	(.L_1705 - .L_1704)
	.align		4
.L_1704:
        /*26b0*/ 	.word	index@(_ZN2at6native18elementwise_kernelILi128ELi4EZNS0_15gpu_kernel_implIZNS0_50_GLOBAL__N__2680c7bb_12_PowKernel_cu_7dd49032_316829pow_tensor_scalar_kernel_implIffEEvRNS_18TensorIteratorBaseET0_EUlfE_EEvS6_RKT_EUliE_EEviT1_)
        /*26b4*/ 	.word	0x00000000


	//----- nvinfo : EIATTR_REGCOUNT
	.align		4
.L_1705:
        /*26b8*/ 	.byte	0x04, 0x2f
        /*26ba*/ 	.short	(.L_1707 - .L_1706)
	.align		4
.L_1706:
        /*26bc*/ 	.word	index@(_ZN2at6native29vectorized_elementwise_kernelILi8EZNS0_50_GLOBAL__N__2680c7bb_12_PowKernel_cu_7dd49032_316829pow_tensor_scalar_kernel_implIffEEvRNS_18TensorIteratorBaseET0_EUlfE0_St5arrayIPcLm2EEEEviS6_T1_)
        /*26c0*/ 	.word	0x00000020


	//----- nvinfo : EIATTR_FRAME_SIZE
	.align		4
.L_1707:
        /*26c4*/ 	.byte	0x04, 0x11
        /*26c6*/ 	.short	(.L_1709 - .L_1708)
	.align		4
.L_1708:
        /*26c8*/ 	.word	index@(_ZN2at6native29vectorized_elementwise_kernelILi8EZNS0_50_GLOBAL__N__2680c7bb_12_PowKernel_cu_7dd49032_316829pow_tensor_scalar_kernel_implIffEEvRNS_18TensorIteratorBaseET0_EUlfE0_St5arrayIPcLm2EEEEviS6_T1_)
        /*26cc*/ 	.word	0x00000000


	//----- nvinfo : EIATTR_REGCOUNT
	.align		4
.L_1709:
        /*26d0*/ 	.byte	0x04, 0x2f
        /*26d2*/ 	.short	(.L_1711 - .L_1710)
	.align		4
.L_1710:
        /*26d4*/ 	.word	index@(_ZN2at6native29vectorized_elementwise_kernelILi4EZNS0_50_GLOBAL__N__2680c7bb_12_PowKernel_cu_7dd49032_316829pow_tensor_scalar_kernel_implIffEEvRNS_18TensorIteratorBaseET0_EUlfE0_St5arrayIPcLm2EEEEviS6_T1_)
        /*26d8*/ 	.word	0x00000020


	//----- nvinfo : EIATTR_FRAME_SIZE
	.align		4
.L_1711:
        /*26dc*/ 	.byte	0x04, 0x11
        /*26de*/ 	.short	(.L_1713 - .L_1712)
	.align		4
.L_1712:
        /*26e0*/ 	.word	index@(_ZN2at6native29vectorized_elementwise_kernelILi4EZNS0_50_GLOBAL__N__2680c7bb_12_PowKernel_cu_7dd49032_316829pow_tensor_scalar_kernel_implIffEEvRNS_18TensorIteratorBaseET0_EUlfE0_St5arrayIPcLm2EEEEviS6_T1_)
        /*26e4*/ 	.word	0x00000000


	//----- nvinfo : EIATTR_REGCOUNT
	.align		4
.L_1713:
        /*26e8*/ 	.byte	0x04, 0x2f
        /*26ea*/ 	.short	(.L_1715 - .L_1714)
	.align		4
.L_1714:
        /*26ec*/ 	.word	index@(_ZN2at6native29vectorized_elementwise_kernelILi2EZNS0_50_GLOBAL__N__2680c7bb_12_PowKernel_cu_7dd49032_316829pow_tensor_scalar_kernel_implIffEEvRNS_18TensorIteratorBaseET0_EUlfE0_St5arrayIPcLm2EEEEviS6_T1_)
        /*26f0*/ 	.word	0x00000020


	//----- nvinfo : EIATTR_FRAME_SIZE
	.align		4
.L_1715:
        /*26f4*/ 	.byte	0x04, 0x11
        /*26f6*/ 	.short	(.L_1717 - .L_1716)
	.align		4
.L_1716:
        /*26f8*/ 	.word	index@(_ZN2at6native29vectorized_elementwise_kernelILi2EZNS0_50_GLOBAL__N__2680c7bb_12_PowKernel_cu_7dd49032_316829pow_tensor_scalar_kernel_implIffEEvRNS_18TensorIteratorBaseET0_EUlfE0_St5arrayIPcLm2EEEEviS6_T1_)
        /*26fc*/ 	.word	0x00000000


	//----- nvinfo : EIATTR_REGCOUNT
	.align		4
.L_1717:
        /*2700*/ 	.byte	0x04, 0x2f
        /*2702*/ 	.short	(.L_1719 - .L_1718)
	.align		4
.L_1718:
        /*2704*/ 	.word	index@(_ZN2at6native27unrolled_elementwise_kernelIZNS0_50_GLOBAL__N__2680c7bb_12_PowKernel_cu_7dd49032_316829pow_tensor_scalar_kernel_implIffEEvRNS_18TensorIteratorBaseET0_EUlfE0_St5arrayIPcLm2EELi4E23TrivialOffsetCalculatorILi1EjESC_NS0_6memory15LoadWithoutCastENSD_16StoreWithoutCastEEEviT_S6_T2_T3_T4_T5_)
        /*2708*/ 	.word	0x00000014


	//----- nvinfo : EIATTR_FRAME_SIZE
	.align		4
.L_1719:
        /*270c*/ 	.byte	0x04, 0x11
        /*270e*/ 	.short	(.L_1721 - .L_1720)
	.align		4
.L_1720:
        /*2710*/ 	.word	index@(_ZN2at6native27unrolled_elementwise_kernelIZNS0_50_GLOBAL__N__2680c7bb_12_PowKernel_cu_7dd49032_316829pow_tensor_scalar_kernel_implIffEEvRNS_18TensorIteratorBaseET0_EUlfE0_St5arrayIPcLm2EELi4E23TrivialOffsetCalculatorILi1EjESC_NS0_6memory15LoadWithoutCastENSD_16StoreWithoutCastEEEviT_S6_T2_T3_T4_T5_)
        /*2714*/ 	.word	0x00000000


	//----- nvinfo : EIATTR_REGCOUNT
	.align		4
.L_1721:
        /*2718*/ 	.byte	0x04, 0x2f
        /*271a*/ 	.short	(.L_1723 - .L_1722)
	.align		4
.L_1722:
        /*271c*/ 	.word	index@(_ZN2at6native18elementwise_kernelILi128ELi2EZNS0_22gpu_kernel_impl_nocastIZNS0_50_GLOBAL__N__2680c7bb_12_PowKernel_cu_7dd49032_316829pow_tensor_scalar_kernel_implIffEEvRNS_18TensorIteratorBaseET0_EUlfE0_EEvS6_RKT_EUliE_EEviT1_)
        /*2720*/ 	.word	0x00000012


	//----- nvinfo : EIATTR_FRAME_SIZE
	.align		4
.L_1723:
        /*2724*/ 	.byte	0x04, 0x11
        /*2726*/ 	.short	(.L_1725 - .L_1724)
	.align		4
.L_1724:
        /*2728*/ 	.word	index@(_ZN2at6native18elementwise_kernelILi128ELi2EZNS0_22gpu_kernel_impl_nocastIZNS0_50_GLOBAL__N__2680c7bb_12_PowKernel_cu_7dd49032_316829pow_tensor_scalar_kernel_implIffEEvRNS_18TensorIteratorBaseET0_EUlfE0_EEvS6_RKT_EUliE_EEviT1_)
        /*272c*/ 	.word	0x00000000


	//----- nvinfo : EIATTR_REGCOUNT
	.align		4
.L_1725:
        /*2730*/ 	.byte	0x04, 0x2f
        /*2732*/ 	.short	(.L_1727 - .L_1726)
	.align		4
.L_1726:
        /*2734*/ 	.word	index@(_ZN2at6native27unrolled_elementwise_kernelIZNS0_50_GLOBAL__N__2680c7bb_12_PowKernel_cu_7dd49032_316829pow_tensor_scalar_kernel_implIffEEvRNS_18TensorIteratorBaseET0_EUlfE0_St5arrayIPcLm2EELi4E23TrivialOffsetCalculatorILi1EjESC_NS0_6memory12LoadWithCastILi1EEENSD_13StoreWithCastILi1EEEEEviT_S6_T2_T3_T4_T5_)
        /*2738*/ 	.word	0x0000001c


	//----- nvinfo : EIATTR_FRAME_SIZE
	.align		4
.L_1727:
        /*273c*/ 	.byte	0x04, 0x11
        /*273e*/ 	.short	(.L_1729 - .L_1728)
	.align		4
.L_1728:
        /*2740*/ 	.word	index@(_ZN2at6native27unrolled_elementwise_kernelIZNS0_50_GLOBAL__N__2680c7bb_12_PowKernel_cu_7dd49032_316829pow_tensor_scalar_kernel_implIffEEvRNS_18TensorIteratorBaseET0_EUlfE0_St5arrayIPcLm2EELi4E23TrivialOffsetCalculatorILi1EjESC_NS0_6memory12LoadWithCastILi1EEENSD_13StoreWithCastILi1EEEEEviT_S6_T2_T3_T4_T5_)
        /*2744*/ 	.word	0x00000000


	//----- nvinfo : EIATTR_REGCOUNT
	.align		4
.L_1729:
        /*2748*/ 	.byte	0x04, 0x2f
        /*274a*/ 	.short	(.L_1731 - .L_1730)
	.align		4
.L_1730:
        /*274c*/ 	.word	index@(_ZN2at6native18elementwise_kernelILi128ELi4EZNS0_15gpu_kernel_implIZNS0_50_GLOBAL__N__2680c7bb_12_PowKernel_cu_7dd49032_316829pow_tensor_scalar_kernel_implIffEEvRNS_18TensorIteratorBaseET0_EUlfE0_EEvS6_RKT_EUliE_EEviT1_)
        /*2750*/ 	.word	0x0000001a


	//----- nvinfo : EIATTR_FRAME_SIZE
	.align		4
.L_1731:
        /*2754*/ 	.byte	0x04, 0x11
        /*2756*/ 	.short	(.L_1733 - .L_1732)
	.align		4
.L_1732:
        /*2758*/ 	.word	index@(_ZN2at6native18elementwise_kernelILi128ELi4EZNS0_15gpu_kernel_implIZNS0_50_GLOBAL__N__2680c7bb_12_PowKernel_cu_7dd49032_316829pow_tensor_scalar_kernel_implIffEEvRNS_18TensorIteratorBaseET0_EUlfE0_EEvS6_RKT_EUliE_EEviT1_)
        /*275c*/ 	.word	0x00000000


	//----- nvinfo : EIATTR_REGCOUNT
	.align		4
.L_1733:
        /*2760*/ 	.byte	0x04, 0x2f
        /*2762*/ 	.short	(.L_1735 - .L_1734)
	.align		4
.L_1734:
        /*2764*/ 	.word	index@(_ZN2at6native29vectorized_elementwise_kernelILi8EZNS0_50_GLOBAL__N__2680c7bb_12_PowKernel_cu_7dd49032_316829pow_tensor_scalar_kernel_implIffEEvRNS_18TensorIteratorBaseET0_EUlfE1_St5arrayIPcLm2EEEEviS6_T1_)
        /*2768*/ 	.word	0x00000020


	//----- nvinfo : EIATTR_FRAME_SIZE
	.align		4
.L_1735:
        /*276c*/ 	.byte	0x04, 0x11
        /*276e*/ 	.short	(.L_1737 - .L_1736)
	.align		4
.L_1736:
        /*2770*/ 	.word	index@($__internal_20_$__cuda_sm20_dblrcp_rn_slowpath_v3)
        /*2774*/ 	.word	0x00000000


	//----- nvinfo : EIATTR_FRAME_SIZE
	.align		4
.L_1737:
        /*2778*/ 	.byte	0x04, 0x11
        /*277a*/ 	.short	(.L_1739 - .L_1738)
	.align		4
.L_1738:
        /*277c*/ 	.word	index@(_ZN2at6native29vectorized_elementwise_kernelILi8EZNS0_50_GLOBAL__N__2680c7bb_12_PowKernel_cu_7dd49032_316829pow_tensor_scalar_kernel_implIffEEvRNS_18TensorIteratorBaseET0_EUlfE1_St5arrayIPcLm2EEEEviS6_T1_)
        /*2780*/ 	.word	0x00000000


	//----- nvinfo : EIATTR_REGCOUNT
	.align		4
.L_1739:
        /*2784*/ 	.byte	0x04, 0x2f
        /*2786*/ 	.short	(.L_1741 - .L_1740)
	.align		4
.L_1740:
        /*2788*/ 	.word	index@(_ZN2at6native29vectorized_elementwise_kernelILi4EZNS0_50_GLOBAL__N__2680c7bb_12_PowKernel_cu_7dd49032_316829pow_tensor_scalar_kernel_implIffEEvRNS_18TensorIteratorBaseET0_EUlfE1_St5arrayIPcLm2EEEEviS6_T1_)
        /*278c*/ 	.word	0x00000020


	//----- nvinfo : EIATTR_FRAME_SIZE
	.align		4
.L_1741:
        /*2790*/ 	.byte	0x04, 0x11
        /*2792*/ 	.short	(.L_1743 - .L_1742)
	.align		4
.L_1742:
        /*2794*/ 	.word	index@($__internal_19_$__cuda_sm20_dblrcp_rn_slowpath_v3)
        /*2798*/ 	.word	0x00000000


	//----- nvinfo : EIATTR_FRAME_SIZE
	.align		4
.L_1743:
        /*279c*/ 	.byte	0x04, 0x11
        /*279e*/ 	.short	(.L_1745 - .L_1744)
	.align		4
.L_1744:
        /*27a0*/ 	.word	index@(_ZN2at6native29vectorized_elementwise_kernelILi4EZNS0_50_GLOBAL__N__2680c7bb_12_PowKernel_cu_7dd49032_316829pow_tensor_scalar_kernel_implIffEEvRNS_18TensorIteratorBaseET0_EUlfE1_St5arrayIPcLm2EEEEviS6_T1_)
        /*27a4*/ 	.word	0x00000000


	//----- nvinfo : EIATTR_REGCOUNT
	.align		4
.L_1745:
        /*27a8*/ 	.byte	0x04, 0x2f
        /*27aa*/ 	.short	(.L_1747 - .L_1746)
	.align		4
.L_1746:
        /*27ac*/ 	.word	index@(_ZN2at6native29vectorized_elementwise_kernelILi2EZNS0_50_GLOBAL__N__2680c7bb_12_PowKernel_cu_7dd49032_316829pow_tensor_scalar_kernel_implIffEEvRNS_18TensorIteratorBaseET0_EUlfE1_St5arrayIPcLm2EEEEviS6_T1_)
        /*27b0*/ 	.word	0x00000020


	//----- nvinfo : EIATTR_FRAME_SIZE
	.align		4
.L_1747:
        /*27b4*/ 	.byte	0x04, 0x11
        /*27b6*/ 	.short	(.L_1749 - .L_1748)
	.align		4
.L_1748:
        /*27b8*/ 	.word	index@($__internal_18_$__cuda_sm20_dblrcp_rn_slowpath_v3)
        /*27bc*/ 	.word	0x00000000


	//----- nvinfo : EIATTR_FRAME_SIZE
	.align		4
.L_1749:
        /*27c0*/ 	.byte	0x04, 0x11
        /*27c2*/ 	.short	(.L_1751 - .L_1750)
	.align		4
.L_1750:
        /*27c4*/ 	.word	index@(_ZN2at6native29vectorized_elementwise_kernelILi2EZNS0_50_GLOBAL__N__2680c7bb_12_PowKernel_cu_7dd49032_316829pow_tensor_scalar_kernel_implIffEEvRNS_18TensorIteratorBaseET0_EUlfE1_St5arrayIPcLm2EEEEviS6_T1_)
        /*27c8*/ 	.word	0x00000000


	//----- nvinfo : EIATTR_REGCOUNT
	.align		4
.L_1751:
        /*27cc*/ 	.byte	0x04, 0x2f
        /*27ce*/ 	.short	(.L_1753 - .L_1752)
	.align		4
.L_1752:
        /*27d0*/ 	.word	index@(_ZN2at6native27unrolled_elementwise_kernelIZNS0_50_GLOBAL__N__2680c7bb_12_PowKernel_cu_7dd49032_316829pow_tensor_scalar_kernel_implIffEEvRNS_18TensorIteratorBaseET0_EUlfE1_St5arrayIPcLm2EELi4E23TrivialOffsetCalculatorILi1EjESC_NS0_6memory15LoadWithoutCastENSD_16StoreWithoutCastEEEviT_S6_T2_T3_T4_T5_)
        /*27d4*/ 	.word	0x00000018


	//----- nvinfo : EIATTR_FRAME_SIZE
	.align		4
.L_1753:
        /*27d8*/ 	.byte	0x04, 0x11
        /*27da*/ 	.short	(.L_1755 - .L_1754)
	.align		4
.L_1754:
        /*27dc*/ 	.word	index@($__internal_17_$__cuda_sm20_dblrcp_rn_slowpath_v3)
        /*27e0*/ 	.word	0x00000000


	//----- nvinfo : EIATTR_FRAME_SIZE
	.align		4
.L_1755:
        /*27e4*/ 	.byte	0x04, 0x11
        /*27e6*/ 	.short	(.L_1757 - .L_1756)
	.align		4
.L_1756:
        /*27e8*/ 	.word	index@(_ZN2at6native27unrolled_elementwise_kernelIZNS0_50_GLOBAL__N__2680c7bb_12_PowKernel_cu_7dd49032_316829pow_tensor_scalar_kernel_implIffEEvRNS_18TensorIteratorBaseET0_EUlfE1_St5arrayIPcLm2EELi4E23TrivialOffsetCalculatorILi1EjESC_NS0_6memory15LoadWithoutCastENSD_16StoreWithoutCastEEEviT_S6_T2_T3_T4_T5_)
        /*27ec*/ 	.word	0x00000000


	//----- nvinfo : EIATTR_REGCOUNT
	.align		4
.L_1757:
        /*27f0*/ 	.byte	0x04, 0x2f
        /*27f2*/ 	.short	(.L_1759 - .L_1758)
	.align		4
.L_1758:
        /*27f4*/ 	.word	index@(_ZN2at6native18elementwise_kernelILi128ELi2EZNS0_22gpu_kernel_impl_nocastIZNS0_50_GLOBAL__N__2680c7bb_12_PowKernel_cu_7dd49032_316829pow_tensor_scalar_kernel_implIffEEvRNS_18TensorIteratorBaseET0_EUlfE1_EEvS6_RKT_EUliE_EEviT1_)
        /*27f8*/ 	.word	0x00000012


	//----- nvinfo : EIATTR_FRAME_SIZE
	.align		4
.L_1759:
        /*27fc*/ 	.byte	0x04, 0x11
        /*27fe*/ 	.short	(.L_1761 - .L_1760)
	.align		4
.L_1760:
        /*2800*/ 	.word	index@($__internal_16_$__cuda_sm20_dblrcp_rn_slowpath_v3)
        /*2804*/ 	.word	0x00000000


	//----- nvinfo : EIATTR_FRAME_SIZE
	.align		4
.L_1761:
        /*2808*/ 	.byte	0x04, 0x11
        /*280a*/ 	.short	(.L_1763 - .L_1762)
	.align		4
.L_1762:
        /*280c*/ 	.word	index@(_ZN2at6native18elementwise_kernelILi128ELi2EZNS0_22gpu_kernel_impl_nocastIZNS0_50_GLOBAL__N__2680c7bb_12_PowKernel_cu_7dd49032_316829pow_tensor_scalar_kernel_implIffEEvRNS_18TensorIteratorBaseET0_EUlfE1_EEvS6_RKT_EUliE_EEviT1_)
        /*2810*/ 	.word	0x00000000


	//----- nvinfo : EIATTR_REGCOUNT
	.align		4
.L_1763:
        /*2814*/ 	.byte	0x04, 0x2f
        /*2816*/ 	.short	(.L_1765 - .L_1764)
	.align		4
.L_1764:
        /*2818*/ 	.word	index@(_ZN2at6native27unrolled_elementwise_kernelIZNS0_50_GLOBAL__N__2680c7bb_12_PowKernel_cu_7dd49032_316829pow_tensor_scalar_kernel_implIffEEvRNS_18TensorIteratorBaseET0_EUlfE1_St5arrayIPcLm2EELi4E23TrivialOffsetCalculatorILi1EjESC_NS0_6memory12LoadWithCastILi1EEENSD_13StoreWithCastILi1EEEEEviT_S6_T2_T3_T4_T5_)
        /*281c*/ 	.word	0x0000001f


	//----- nvinfo : EIATTR_FRAME_SIZE
	.align		4
.L_1765:
        /*2820*/ 	.byte	0x04, 0x11
        /*2822*/ 	.short	(.L_1767 - .L_1766)
	.align		4
.L_1766:
        /*2824*/ 	.word	index@($__internal_15_$__cuda_sm20_dblrcp_rn_slowpath_v3)
        /*2828*/ 	.word	0x00000000


	//----- nvinfo : EIATTR_FRAME_SIZE
	.align		4
.L_1767:
        /*282c*/ 	.byte	0x04, 0x11
        /*282e*/ 	.short	(.L_1769 - .L_1768)
	.align		4
.L_1768:
        /*2830*/ 	.word	index@(_ZN2at6native27unrolled_elementwise_kernelIZNS0_50_GLOBAL__N__2680c7bb_12_PowKernel_cu_7dd49032_316829pow_tensor_scalar_kernel_implIffEEvRNS_18TensorIteratorBaseET0_EUlfE1_St5arrayIPcLm2EELi4E23TrivialOffsetCalculatorILi1EjESC_NS0_6memory12LoadWithCastILi1EEENSD_13StoreWithCastILi1EEEEEviT_S6_T2_T3_T4_T5_)
        /*2834*/ 	.word	0x00000000


	//----- nvinfo : EIATTR_REGCOUNT
	.align		4
.L_1769:
        /*2838*/ 	.byte	0x04, 0x2f
        /*283a*/ 	.short	(.L_1771 - .L_1770)
	.align		4
.L_1770:
        /*283c*/ 	.word	index@(_ZN2at6native18elementwise_kernelILi128ELi4EZNS0_15gpu_kernel_implIZNS0_50_GLOBAL__N__2680c7bb_12_PowKernel_cu_7dd49032_316829pow_tensor_scalar_kernel_implIffEEvRNS_18TensorIteratorBaseET0_EUlfE1_EEvS6_RKT_EUliE_EEviT1_)
        /*2840*/ 	.word	0x0000001a


	//----- nvinfo : EIATTR_FRAME_SIZE
	.align		4
.L_1771:
        /*2844*/ 	.byte	0x04, 0x11
        /*2846*/ 	.short	(.L_1773 - .L_1772)
	.align		4
.L_1772:
        /*2848*/ 	.word	index@($__internal_14_$__cuda_sm20_dblrcp_rn_slowpath_v3)
        /*284c*/ 	.word	0x00000000


	//----- nvinfo : EIATTR_FRAME_SIZE
	.align		4
.L_1773:
        /*2850*/ 	.byte	0x04, 0x11
        /*2852*/ 	.short	(.L_1775 - .L_1774)
	.align		4
.L_1774:
        /*2854*/ 	.word	index@(_ZN2at6native18elementwise_kernelILi128ELi4EZNS0_15gpu_kernel_implIZNS0_50_GLOBAL__N__2680c7bb_12_PowKernel_cu_7dd49032_316829pow_tensor_scalar_kernel_implIffEEvRNS_18TensorIteratorBaseET0_EUlfE1_EEvS6_RKT_EUliE_EEviT1_)
        /*2858*/ 	.word	0x00000000


	//----- nvinfo : EIATTR_REGCOUNT
	.align		4
.L_1775:
        /*285c*/ 	.byte	0x04, 0x2f
        /*285e*/ 	.short	(.L_1777 - .L_1776)
	.align		4
.L_1776:
        /*2860*/ 	.word	index@(_ZN2at6native29vectorized_elementwise_kernelILi8EZNS0_50_GLOBAL__N__2680c7bb_12_PowKernel_cu_7dd49032_316829pow_tensor_scalar_kernel_implIffEEvRNS_18TensorIteratorBaseET0_EUlfE2_St5arrayIPcLm2EEEEviS6_T1_)
        /*2864*/ 	.word	0x00000020


	//----- nvinfo : EIATTR_FRAME_SIZE
	.align		4
.L_1777:
        /*2868*/ 	.byte	0x04, 0x11
        /*286a*/ 	.short	(.L_1779 - .L_1778)
	.align		4
.L_1778:
        /*286c*/ 	.word	index@(_ZN2at6native29vectorized_elementwise_kernelILi8EZNS0_50_GLOBAL__N__2680c7bb_12_PowKernel_cu_7dd49032_316829pow_tensor_scalar_kernel_implIffEEvRNS_18TensorIteratorBaseET0_EUlfE2_St5arrayIPcLm2EEEEviS6_T1_)
        /*2870*/ 	.word	0x00000000


	//----- nvinfo : EIATTR_REGCOUNT
	.align		4
.L_1779:
        /*2874*/ 	.byte	0x04, 0x2f
        /*2876*/ 	.short	(.L_1781 - .L_1780)
	.align		4
.L_1780:
        /*2878*/ 	.word	index@(_ZN2at6native29vectorized_elementwise_kernelILi4EZNS0_50_GLOBAL__N__2680c7bb_12_PowKernel_cu_7dd49032_316829pow_tensor_scalar_kernel_implIffEEvRNS_18TensorIteratorBaseET0_EUlfE2_St5arrayIPcLm2EEEEviS6_T1_)
        /*287c*/ 	.word	0x00000020


	//----- nvinfo : EIATTR_FRAME_SIZE
	.align		4
.L_1781:
        /*2880*/ 	.byte	0x04, 0x11
        /*2882*/ 	.short	(.L_1783 - .L_1782)
	.align		4
.L_1782:
        /*2884*/ 	.word	index@(_ZN2at6native29vectorized_elementwise_kernelILi4EZNS0_50_GLOBAL__N__2680c7bb_12_PowKernel_cu_7dd49032_316829pow_tensor_scalar_kernel_implIffEEvRNS_18TensorIteratorBaseET0_EUlfE2_St5arrayIPcLm2EEEEviS6_T1_)
        /*2888*/ 	.word	0x00000000


	//----- nvinfo : EIATTR_REGCOUNT
	.align		4
.L_1783:
        /*288c*/ 	.byte	0x04, 0x2f
        /*288e*/ 	.short	(.L_1785 - .L_1784)
	.align		4
.L_1784:
        /*2890*/ 	.word	index@(_ZN2at6native29vectorized_elementwise_kernelILi2EZNS0_50_GLOBAL__N__2680c7bb_12_PowKernel_cu_7dd49032_316829pow_tensor_scalar_kernel_implIffEEvRNS_18TensorIteratorBaseET0_EUlfE2_St5arrayIPcLm2EEEEviS6_T1_)
        /*2894*/ 	.word	0x00000020


	//----- nvinfo : EIATTR_FRAME_SIZE
	.align		4
.L_1785:
        /*2898*/ 	.byte	0x04, 0x11
        /*289a*/ 	.short	(.L_1787 - .L_1786)
	.align		4
.L_1786:
        /*289c*/ 	.word	index@(_ZN2at6native29vectorized_elementwise_kernelILi2EZNS0_50_GLOBAL__N__2680c7bb_12_PowKernel_cu_7dd49032_316829pow_tensor_scalar_kernel_implIffEEvRNS_18TensorIteratorBaseET0_EUlfE2_St5arrayIPcLm2EEEEviS6_T1_)
        /*28a0*/ 	.word	0x00000000


	//----- nvinfo : EIATTR_REGCOUNT
	.align		4
.L_1787:
        /*28a4*/ 	.byte	0x04, 0x2f
        /*28a6*/ 	.short	(.L_1789 - .L_1788)
	.align		4
.L_1788:
        /*28a8*/ 	.word	index@(_ZN2at6native27unrolled_elementwise_kernelIZNS0_50_GLOBAL__N__2680c7bb_12_PowKernel_cu_7dd49032_316829pow_tensor_scalar_kernel_implIffEEvRNS_18TensorIteratorBaseET0_EUlfE2_St5arrayIPcLm2EELi4E23TrivialOffsetCalculatorILi1EjESC_NS0_6memory15LoadWithoutCastENSD_16StoreWithoutCastEEEviT_S6_T2_T3_T4_T5_)
        /*28ac*/ 	.word	0x00000017


	//----- nvinfo : EIATTR_FRAME_SIZE
	.align		4
.L_1789:
        /*28b0*/ 	.byte	0x04, 0x11
        /*28b2*/ 	.short	(.L_1791 - .L_1790)
	.align		4
.L_1790:
        /*28b4*/ 	.word	index@(_ZN2at6native27unrolled_elementwise_kernelIZNS0_50_GLOBAL__N__2680c7bb_12_PowKernel_cu_7dd49032_316829pow_tensor_scalar_kernel_implIffEEvRNS_18TensorIteratorBaseET0_EUlfE2_St5arrayIPcLm2EELi4E23TrivialOffsetCalculatorILi1EjESC_NS0_6memory15LoadWithoutCastENSD_16StoreWithoutCastEEEviT_S6_T2_T3_T4_T5_)
        /*28b8*/ 	.word	0x00000000


	//----- nvinfo : EIATTR_REGCOUNT
	.align		4
.L_1791:
        /*28bc*/ 	.byte	0x04, 0x2f
        /*28be*/ 	.short	(.L_1793 - .L_1792)
	.align		4
.L_1792:
        /*28c0*/ 	.word	index@(_ZN2at6native18elementwise_kernelILi128ELi2EZNS0_22gpu_kernel_impl_nocastIZNS0_50_GLOBAL__N__2680c7bb_12_PowKernel_cu_7dd49032_316829pow_tensor_scalar_kernel_implIffEEvRNS_18TensorIteratorBaseET0_EUlfE2_EEvS6_RKT_EUliE_EEviT1_)
        /*28c4*/ 	.word	0x00000012


	//----- nvinfo : EIATTR_FRAME_SIZE
	.align		4
.L_1793:
        /*28c8*/ 	.byte	0x04, 0x11
        /*28ca*/ 	.short	(.L_1795 - .L_1794)
	.align		4
.L_1794:
        /*28cc*/ 	.word	index@(_ZN2at6native18elementwise_kernelILi128ELi2EZNS0_22gpu_kernel_impl_nocastIZNS0_50_GLOBAL__N__2680c7bb_12_PowKernel_cu_7dd49032_316829pow_tensor_scalar_kernel_implIffEEvRNS_18TensorIteratorBaseET0_EUlfE2_EEvS6_RKT_EUliE_EEviT1_)
        /*28d0*/ 	.word	0x00000000


	//----- nvinfo : EIATTR_REGCOUNT
	.align		4
.L_1795:
        /*28d4*/ 	.byte	0x04, 0x2f
        /*28d6*/ 	.short	(.L_1797 - .L_1796)
	.align		4
.L_1796:
        /*28d8*/ 	.word	index@(_ZN2at6native27unrolled_elementwise_kernelIZNS0_50_GLOBAL__N__2680c7bb_12_PowKernel_cu_7dd49032_316829pow_tensor_scalar_kernel_implIffEEvRNS_18TensorIteratorBaseET0_EUlfE2_St5arrayIPcLm2EELi4E23TrivialOffsetCalculatorILi1EjESC_NS0_6memory12LoadWithCastILi1EEENSD_13StoreWithCastILi1EEEEEviT_S6_T2_T3_T4_T5_)
        /*28dc*/ 	.word	0x0000001d


	//----- nvinfo : EIATTR_FRAME_SIZE
	.align		4
.L_1797:
        /*28e0*/ 	.byte	0x04, 0x11
        /*28e2*/ 	.short	(.L_1799 - .L_1798)
	.align		4
.L_1798:
        /*28e4*/ 	.word	index@(_ZN2at6native27unrolled_elementwise_kernelIZNS0_50_GLOBAL__N__2680c7bb_12_PowKernel_cu_7dd49032_316829pow_tensor_scalar_kernel_implIffEEvRNS_18TensorIteratorBaseET0_EUlfE2_St5arrayIPcLm2EELi4E23TrivialOffsetCalculatorILi1EjESC_NS0_6memory12LoadWithCastILi1EEENSD_13StoreWithCastILi1EEEEEviT_S6_T2_T3_T4_T5_)
        /*28e8*/ 	.word	0x00000000


	//----- nvinfo : EIATTR_REGCOUNT
	.align		4
.L_1799:
        /*28ec*/ 	.byte	0x04, 0x2f
        /*28ee*/ 	.short	(.L_1801 - .L_1800)
	.align		4
.L_1800:
        /*28f0*/ 	.word	index@(_ZN2at6native18elementwise_kernelILi128ELi4EZNS0_15gpu_kernel_implIZNS0_50_GLOBAL__N__2680c7bb_12_PowKernel_cu_7dd49032_316829pow_tensor_scalar_kernel_implIffEEvRNS_18TensorIteratorBaseET0_EUlfE2_EEvS6_RKT_EUliE_EEviT1_)
        /*28f4*/ 	.word	0x0000001a


	//----- nvinfo : EIATTR_FRAME_SIZE
	.align		4
.L_1801:
        /*28f8*/ 	.byte	0x04, 0x11
        /*28fa*/ 	.short	(.L_1803 - .L_1802)
	.align		4
.L_1802:
        /*28fc*/ 	.word	index@(_ZN2at6native18elementwise_kernelILi128ELi4EZNS0_15gpu_kernel_implIZNS0_50_GLOBAL__N__2680c7bb_12_PowKernel_cu_7dd49032_316829pow_tensor_scalar_kernel_implIffEEvRNS_18TensorIteratorBaseET0_EUlfE2_EEvS6_RKT_EUliE_EEviT1_)
        /*2900*/ 	.word	0x00000000


	//----- nvinfo : EIATTR_REGCOUNT
	.align		4
.L_1803:
        /*2904*/ 	.byte	0x04, 0x2f
        /*2906*/ 	.short	(.L_1805 - .L_1804)
	.align		4
.L_1804:
        /*2908*/ 	.word	index@(_ZN2at6native29vectorized_elementwise_kernelILi8EZNS0_50_GLOBAL__N__2680c7bb_12_PowKernel_cu_7dd49032_316829pow_tensor_scalar_kernel_implIN3c104HalfES5_EEvRNS_18TensorIteratorBaseET0_EUlS5_E_St5arrayIPcLm2EEEEviS8_T1_)
        /*290c*/ 	.word	0x00000020


	//----- nvinfo : EIATTR_FRAME_SIZE
	.align		4
.L_1805:
        /*2910*/ 	.byte	0x04, 0x11
        /*2912*/ 	.short	(.L_1807 - .L_1806)
	.align		4
.L_1806:
        /*2914*/ 	.word	index@(_ZN2at6native29vectorized_elementwise_kernelILi8EZNS0_50_GLOBAL__N__2680c7bb_12_PowKernel_cu_7dd49032_316829pow_tensor_scalar_kernel_implIN3c104HalfES5_EEvRNS_18TensorIteratorBaseET0_EUlS5_E_St5arrayIPcLm2EEEEviS8_T1_)
        /*2918*/ 	.word	0x00000000


	//----- nvinfo : EIATTR_REGCOUNT
	.align		4
.L_1807:
        /*291c*/ 	.byte	0x04, 0x2f
        /*291e*/ 	.short	(.L_1809 - .L_1808)
	.align		4
.L_1808:
        /*2920*/ 	.word	index@(_ZN2at6native29vectorized_elementwise_kernelILi4EZNS0_50_GLOBAL__N__2680c7bb_12_PowKernel_cu_7dd49032_316829pow_tensor_scalar_kernel_implIN3c104HalfES5_EEvRNS_18TensorIteratorBaseET0_EUlS5_E_St5arrayIPcLm2EEEEviS8_T1_)
        /*2924*/ 	.word	0x00000020


	//----- nvinfo : EIATTR_FRAME_SIZE
	.align		4
.L_1809:
        /*2928*/ 	.byte	0x04, 0x11
        /*292a*/ 	.short	(.L_1811 - .L_1810)
	.align		4
.L_1810:
        /*292c*/ 	.word	index@(_ZN2at6native29vectorized_elementwise_kernelILi4EZNS0_50_GLOBAL__N__2680c7bb_12_PowKernel_cu_7dd49032_316829pow_tensor_scalar_kernel_implIN3c104HalfES5_EEvRNS_18TensorIteratorBaseET0_EUlS5_E_St5arrayIPcLm2EEEEviS8_T1_)
        /*2930*/ 	.word	0x00000000


	//----- nvinfo : EIATTR_REGCOUNT
	.align		4
.L_1811:
        /*2934*/ 	.byte	0x04, 0x2f
        /*2936*/ 	.short	(.L_1813 - .L_1812)
	.align		4
.L_1812:
        /*2938*/ 	.word	index@(_ZN2at6native29vectorized_elementwise_kernelILi2EZNS0_50_GLOBAL__N__2680c7bb_12_PowKernel_cu_7dd49032_316829pow_tensor_scalar_kernel_implIN3c104HalfES5_EEvRNS_18TensorIteratorBaseET0_EUlS5_E_St5arrayIPcLm2EEEEviS8_T1_)
        /*293c*/ 	.word	0x00000020


	//----- nvinfo : EIATTR_FRAME_SIZE
	.align		4
.L_1813:
        /*2940*/ 	.byte	0x04, 0x11
        /*2942*/ 	.short	(.L_1815 - .L_1814)
	.align		4
.L_1814:
        /*2944*/ 	.word	index@(_ZN2at6native29vectorized_elementwise_kernelILi2EZNS0_50_GLOBAL__N__2680c7bb_12_PowKernel_cu_7dd49032_316829pow_tensor_scalar_kernel_implIN3c104HalfES5_EEvRNS_18TensorIteratorBaseET0_EUlS5_E_St5arrayIPcLm2EEEEviS8_T1_)
        /*2948*/ 	.word	0x00000000


	//----- nvinfo : EIATTR_REGCOUNT
	.align		4
.L_1815:
        /*294c*/ 	.byte	0x04, 0x2f
        /*294e*/ 	.short	(.L_1817 - .L_1816)
	.align		4
.L_1816:
        /*2950*/ 	.word	index@(_ZN2at6native27unrolled_elementwise_kernelIZNS0_50_GLOBAL__N__2680c7bb_12_PowKernel_cu_7dd49032_316829pow_tensor_scalar_kernel_implIN3c104HalfES5_EEvRNS_18TensorIteratorBaseET0_EUlS5_E_St5arrayIPcLm2EELi4E23TrivialOffsetCalculatorILi1EjESE_NS0_6memory15LoadWithoutCastENSF_16StoreWithoutCastEEEviT_S8_T2_T3_T4_T5_)
        /*2954*/ 	.word	0x00000018


	//----- nvinfo : EIATTR_FRAME_SIZE
	.align		4
.L_1817:
        /*2958*/ 	.byte	0x04, 0x11
        /*295a*/ 	.short	(.L_1819 - .L_1818)
	.align		4
.L_1818:
        /*295c*/ 	.word	index@(_ZN2at6native27unrolled_elementwise_kernelIZNS0_50_GLOBAL__N__2680c7bb_12_PowKernel_cu_7dd49032_316829pow_tensor_scalar_kernel_implIN3c104HalfES5_EEvRNS_18TensorIteratorBaseET0_EUlS5_E_St5arrayIPcLm2EELi4E23TrivialOffsetCalculatorILi1EjESE_NS0_6memory15LoadWithoutCastENSF_16StoreWithoutCastEEEviT_S8_T2_T3_T4_T5_)
        /*2960*/ 	.word	0x00000000


	//----- nvinfo : EIATTR_REGCOUNT
	.align		4
.L_1819:
        /*2964*/ 	.byte	0x04, 0x2f
        /*2966*/ 	.short	(.L_1821 - .L_1820)
	.align		4
.L_1820:
        /*2968*/ 	.word	index@(_ZN2at6native18elementwise_kernelILi128ELi4EZNS0_22gpu_kernel_impl_nocastIZNS0_50_GLOBAL__N__2680c7bb_12_PowKernel_cu_7dd49032_316829pow_tensor_scalar_kernel_implIN3c104HalfES6_EEvRNS_18TensorIteratorBaseET0_EUlS6_E_EEvS8_RKT_EUliE_EEviT1_)
        /*296c*/ 	.word	0x00000012


	//----- nvinfo : EIATTR_FRAME_SIZE
	.align		4
.L_1821:
        /*2970*/ 	.byte	0x04, 0x11
        /*2972*/ 	.short	(.L_1823 - .L_1822)
	.align		4
.L_1822:
        /*2974*/ 	.word	index@(_ZN2at6native18elementwise_kernelILi128ELi4EZNS0_22gpu_kernel_impl_nocastIZNS0_50_GLOBAL__N__2680c7bb_12_PowKernel_cu_7dd49032_316829pow_tensor_scalar_kernel_implIN3c104HalfES6_EEvRNS_18TensorIteratorBaseET0_EUlS6_E_EEvS8_RKT_EUliE_EEviT1_)
        /*2978*/ 	.word	0x00000000


	//----- nvinfo : EIATTR_REGCOUNT
	.align		4
.L_1823:
        /*297c*/ 	.byte	0x04, 0x2f
        /*297e*/ 	.short	(.L_1825 - .L_1824)
	.align		4
.L_1824:
        /*2980*/ 	.word	index@(_ZN2at6native27unrolled_elementwise_kernelIZNS0_50_GLOBAL__N__2680c7bb_12_PowKernel_cu_7dd49032_316829pow_tensor_scalar_kernel_implIN3c104HalfES5_EEvRNS_18TensorIteratorBaseET0_EUlS5_E_St5arrayIPcLm2EELi4E23TrivialOffsetCalculatorILi1EjESE_NS0_6memory12LoadWithCastILi1EEENSF_13StoreWithCastILi1EEEEEviT_S8_T2_T3_T4_T5_)
        /*2984*/ 	.word	0x0000001e


	//----- nvinfo : EIATTR_FRAME_SIZE
	.align		4
.L_1825:
        /*2988*/ 	.byte	0x04, 0x11
        /*298a*/ 	.short	(.L_1827 - .L_1826)
	.align		4
.L_1826:
        /*298c*/ 	.word	index@(_ZN2at6native27unrolled_elementwise_kernelIZNS0_50_GLOBAL__N__2680c7bb_12_PowKernel_cu_7dd49032_316829pow_tensor_scalar_kernel_implIN3c104HalfES5_EEvRNS_18TensorIteratorBaseET0_EUlS5_E_St5arrayIPcLm2EELi4E23TrivialOffsetCalculatorILi1EjESE_NS0_6memory12LoadWithCastILi1EEENSF_13StoreWithCastILi1EEEEEviT_S8_T2_T3_T4_T5_)
        /*2990*/ 	.word	0x00000000


	//----- nvinfo : EIATTR_REGCOUNT
	.align		4
.L_1827:
        /*2994*/ 	.byte	0x04, 0x2f
        /*2996*/ 	.short	(.L_1829 - .L_1828)
	.align		4
.L_1828:
        /*2998*/ 	.word	index@(_ZN2at6native18elementwise_kernelILi128ELi4EZNS0_15gpu_kernel_implIZNS0_50_GLOBAL__N__2680c7bb_12_PowKernel_cu_7dd49032_316829pow_tensor_scalar_kernel_implIN3c104HalfES6_EEvRNS_18TensorIteratorBaseET0_EUlS6_E_EEvS8_RKT_EUliE_EEviT1_)
        /*299c*/ 	.word	0x0000001a


	//----- nvinfo : EIATTR_FRAME_SIZE
	.align		4
.L_1829:
        /*29a0*/ 	.byte	0x04, 0x11
        /*29a2*/ 	.short	(.L_1831 - .L_1830)
	.align		4
.L_1830:
        /*29a4*/ 	.word	index@(_ZN2at6native18elementwise_kernelILi128ELi4EZNS0_15gpu_kernel_implIZNS0_50_GLOBAL__N__2680c7bb_12_PowKernel_cu_7dd49032_316829pow_tensor_scalar_kernel_implIN3c104HalfES6_EEvRNS_18TensorIteratorBaseET0_EUlS6_E_EEvS8_RKT_EUliE_EEviT1_)
        /*29a8*/ 	.word	0x00000000


	//----- nvinfo : EIATTR_REGCOUNT
	.align		4
.L_1831:
        /*29ac*/ 	.byte	0x04, 0x2f
        /*29ae*/ 	.short	(.L_1833 - .L_1832)
	.align		4
.L_1832:
        /*29b0*/ 	.word	index@(_ZN2at6native29vectorized_elementwise_kernelILi8EZNS0_50_GLOBAL__N__2680c7bb_12_PowKernel_cu_7dd49032_316829pow_tensor_scalar_kernel_implIN3c104HalfES5_EEvRNS_18TensorIteratorBaseET0_EUlS5_E0_St5arrayIPcLm2EEEEviS8_T1_)
        /*29b4*/ 	.word	0x00000020


	//----- nvinfo : EIATTR_FRAME_SIZE
	.align		4
.L_1833:
        /*29b8*/ 	.byte	0x04, 0x11
        /*29ba*/ 	.short	(.L_1835 - .L_1834)
	.align		4
.L_1834:
        /*29bc*/ 	.word	index@(_ZN2at6native29vectorized_elementwise_kernelILi8EZNS0_50_GLOBAL__N__2680c7bb_12_PowKernel_cu_7dd49032_316829pow_tensor_scalar_kernel_implIN3c104HalfES5_EEvRNS_18TensorIteratorBaseET0_EUlS5_E0_St5arrayIPcLm2EEEEviS8_T1_)
        /*29c0*/ 	.word	0x00000000


	//----- nvinfo : EIATTR_REGCOUNT
	.align		4
.L_1835:
        /*29c4*/ 	.byte	0x04, 0x2f
        /*29c6*/ 	.short	(.L_1837 - .L_1836)
	.align		4
.L_1836:
        /*29c8*/ 	.word	index@(_ZN2at6native29vectorized_elementwise_kernelILi4EZNS0_50_GLOBAL__N__2680c7bb_12_PowKernel_cu_7dd49032_316829pow_tensor_scalar_kernel_implIN3c104HalfES5_EEvRNS_18TensorIteratorBaseET0_EUlS5_E0_St5arrayIPcLm2EEEEviS8_T1_)
        /*29cc*/ 	.word	0x00000020


	//----- nvinfo : EIATTR_FRAME_SIZE
	.align		4
.L_1837:
        /*29d0*/ 	.byte	0x04, 0x11
        /*29d2*/ 	.short	(.L_1839 - .L_1838)
	.align		4
.L_1838:
        /*29d4*/ 	.word	index@(_ZN2at6native29vectorized_elementwise_kernelILi4EZNS0_50_GLOBAL__N__2680c7bb_12_PowKernel_cu_7dd49032_316829pow_tensor_scalar_kernel_implIN3c104HalfES5_EEvRNS_18TensorIteratorBaseET0_EUlS5_E0_St5arrayIPcLm2EEEEviS8_T1_)
        /*29d8*/ 	.word	0x00000000


	//----- nvinfo : EIATTR_REGCOUNT
	.align		4
.L_1839:
        /*29dc*/ 	.byte	0x04, 0x2f
        /*29de*/ 	.short	(.L_1841 - .L_1840)
	.align		4
.L_1840:
        /*29e0*/ 	.word	index@(_ZN2at6native29vectorized_elementwise_kernelILi2EZNS0_50_GLOBAL__N__2680c7bb_12_PowKernel_cu_7dd49032_316829pow_tensor_scalar_kernel_implIN3c104HalfES5_EEvRNS_18TensorIteratorBaseET0_EUlS5_E0_St5arrayIPcLm2EEEEviS8_T1_)
        /*29e4*/ 	.word	0x00000020


	//----- nvinfo : EIATTR_FRAME_SIZE
	.align		4
.L_1841:
        /*29e8*/ 	.byte	0x04, 0x11
        /*29ea*/ 	.short	(.L_1843 - .L_1842)
	.align		4
.L_1842:
        /*29ec*/ 	.word	index@(_ZN2at6native29vectorized_elementwise_kernelILi2EZNS0_50_GLOBAL__N__2680c7bb_12_PowKernel_cu_7dd49032_316829pow_tensor_scalar_kernel_implIN3c104HalfES5_EEvRNS_18TensorIteratorBaseET0_EUlS5_E0_St5arrayIPcLm2EEEEviS8_T1_)
        /*29f0*/ 	.word	0x00000000


	//----- nvinfo : EIATTR_REGCOUNT
	.align		4
.L_1843:
        /*29f4*/ 	.byte	0x04, 0x2f
        /*29f6*/ 	.short	(.L_1845 - .L_1844)
	.align		4
.L_1844:
        /*29f8*/ 	.word	index@(_ZN2at6native27unrolled_elementwise_kernelIZNS0_50_GLOBAL__N__2680c7bb_12_PowKernel_cu_7dd49032_316829pow_tensor_scalar_kernel_implIN3c104HalfES5_EEvRNS_18TensorIteratorBaseET0_EUlS5_E0_St5arrayIPcLm2EELi4E23TrivialOffsetCalculatorILi1EjESE_NS0_6memory15LoadWithoutCastENSF_16StoreWithoutCastEEEviT_S8_T2_T3_T4_T5_)
        /*29fc*/ 	.word	0x00000018


	//----- nvinfo : EIATTR_FRAME_SIZE
	.align		4
.L_1845:
        /*2a00*/ 	.byte	0x04, 0x11
        /*2a02*/ 	.short	(.L_1847 - .L_1846)
	.align		4
.L_1846:
        /*2a04*/ 	.word	index@(_ZN2at6native27unrolled_elementwise_kernelIZNS0_50_GLOBAL__N__2680c7bb_12_PowKernel_cu_7dd49032_316829pow_tensor_scalar_kernel_implIN3c104HalfES5_EEvRNS_18TensorIteratorBaseET0_EUlS5_E0_St5arrayIPcLm2EELi4E23TrivialOffsetCalculatorILi1EjESE_NS0_6memory15LoadWithoutCastENSF_16StoreWithoutCastEEEviT_S8_T2_T3_T4_T5_)
        /*2a08*/ 	.word	0x00000000


	//----- nvinfo : EIATTR_REGCOUNT
	.align		4
.L_1847:
        /*2a0c*/ 	.byte	0x04, 0x2f
        /*2a0e*/ 	.short	(.L_1849 - .L_1848)
	.align		4
.L_1848:
        /*2a10*/ 	.word	index@(_ZN2at6native18elementwise_kernelILi128ELi4EZNS0_22gpu_kernel_impl_nocastIZNS0_50_GLOBAL__N__2680c7bb_12_PowKernel_cu_7dd49032_316829pow_tensor_scalar_kernel_implIN3c104HalfES6_EEvRNS_18TensorIteratorBaseET0_EUlS6_E0_EEvS8_RKT_EUliE_EEviT1_)
        /*2a14*/ 	.word	0x00000012


	//----- nvinfo : EIATTR_FRAME_SIZE
	.align		4
.L_1849:
        /*2a18*/ 	.byte	0x04, 0x11
        /*2a1a*/ 	.short	(.L_1851 - .L_1850)
	.align		4
.L_1850:
        /*2a1c*/ 	.word	index@(_ZN2at6native18elementwise_kernelILi128ELi4EZNS0_22gpu_kernel_impl_nocastIZNS0_50_GLOBAL__N__2680c7bb_12_PowKernel_cu_7dd49032_316829pow_tensor_scalar_kernel_implIN3c104HalfES6_EEvRNS_18TensorIteratorBaseET0_EUlS6_E0_EEvS8_RKT_EUliE_EEviT1_)
        /*2a20*/ 	.word	0x00000000


	//----- nvinfo : EIATTR_REGCOUNT
	.align		4
.L_1851:
        /*2a24*/ 	.byte	0x04, 0x2f
        /*2a26*/ 	.short	(.L_1853 - .L_1852)
	.align		4
.L_1852:
        /*2a28*/ 	.word	index@(_ZN2at6native27unrolled_elementwise_kernelIZNS0_50_GLOBAL__N__2680c7bb_12_PowKernel_cu_7dd49032_316829pow_tensor_scalar_kernel_implIN3c104HalfES5_EEvRNS_18TensorIteratorBaseET0_EUlS5_E0_St5arrayIPcLm2EELi4E23TrivialOffsetCalculatorILi1EjESE_NS0_6memory12LoadWithCastILi1EEENSF_13StoreWithCastILi1EEEEEviT_S8_T2_T3_T4_T5_)
        /*2a2c*/ 	.word	0x0000001e


	//----- nvinfo : EIATTR_FRAME_SIZE
	.align		4
.L_1853:
        /*2a30*/ 	.byte	0x04, 0x11
        /*2a32*/ 	.short	(.L_1855 - .L_1854)
	.align		4
.L_1854:
        /*2a34*/ 	.word	index@(_ZN2at6native27unrolled_elementwise_kernelIZNS0_50_GLOBAL__N__2680c7bb_12_PowKernel_cu_7dd49032_316829pow_tensor_scalar_kernel_implIN3c104HalfES5_EEvRNS_18TensorIteratorBaseET0_EUlS5_E0_St5arrayIPcLm2EELi4E23TrivialOffsetCalculatorILi1EjESE_NS0_6memory12LoadWithCastILi1EEENSF_13StoreWithCastILi1EEEEEviT_S8_T2_T3_T4_T5_)
        /*2a38*/ 	.word	0x00000000


	//----- nvinfo : EIATTR_REGCOUNT
	.align		4
.L_1855:
        /*2a3c*/ 	.byte	0x04, 0x2f
        /*2a3e*/ 	.short	(.L_1857 - .L_1856)
	.align		4
.L_1856:
        /*2a40*/ 	.word	index@(_ZN2at6native18elementwise_kernelILi128ELi4EZNS0_15gpu_kernel_implIZNS0_50_GLOBAL__N__2680c7bb_12_PowKernel_cu_7dd49032_316829pow_tensor_scalar_kernel_implIN3c104HalfES6_EEvRNS_18TensorIteratorBaseET0_EUlS6_E0_EEvS8_RKT_EUliE_EEviT1_)
        /*2a44*/ 	.word	0x0000001a


	//----- nvinfo : EIATTR_FRAME_SIZE
	.align		4
.L_1857:
        /*2a48*/ 	.byte	0x04, 0x11
        /*2a4a*/ 	.short	(.L_1859 - .L_1858)
	.align		4
.L_1858:
        /*2a4c*/ 	.word	index@(_ZN2at6native18elementwise_kernelILi128ELi4EZNS0_15gpu_kernel_implIZNS0_50_GLOBAL__N__2680c7bb_12_PowKernel_cu_7dd49032_316829pow_tensor_scalar_kernel_implIN3c104HalfES6_EEvRNS_18TensorIteratorBaseET0_EUlS6_E0_EEvS8_RKT_EUliE_EEviT1_)
        /*2a50*/ 	.word	0x00000000


	//----- nvinfo : EIATTR_REGCOUNT
	.align		4
.L_1859:
        /*2a54*/ 	.byte	0x04, 0x2f
        /*2a56*/ 	.short	(.L_1861 - .L_1860)
	.align		4
.L_1860:
        /*2a58*/ 	.word	index@(_ZN2at6native29vectorized_elementwise_kernelILi8EZNS0_50_GLOBAL__N__2680c7bb_12_PowKernel_cu_7dd49032_316829pow_tensor_scalar_kernel_implIN3c104HalfES5_EEvRNS_18TensorIteratorBaseET0_EUlS5_E1_St5arrayIPcLm2EEEEviS8_T1_)
        /*2a5c*/ 	.word	0x00000020


	//----- nvinfo : EIATTR_FRAME_SIZE
	.align		4
.L_1861:
        /*2a60*/ 	.byte	0x04, 0x11
        /*2a62*/ 	.short	(.L_1863 - .L_1862)
	.align		4
.L_1862:
        /*2a64*/ 	.word	index@($__internal_13_$__cuda_sm20_dblrcp_rn_slowpath_v3)
        /*2a68*/ 	.word	0x00000000


	//----- nvinfo : EIATTR_FRAME_SIZE
	.align		4
.L_1863:
        /*2a6c*/ 	.byte	0x04, 0x11
        /*2a6e*/ 	.short	(.L_1865 - .L_1864)
	.align		4
.L_1864:
        /*2a70*/ 	.word	index@(_ZN2at6native29vectorized_elementwise_kernelILi8EZNS0_50_GLOBAL__N__2680c7bb_12_PowKernel_cu_7dd49032_316829pow_tensor_scalar_kernel_implIN3c104HalfES5_EEvRNS_18TensorIteratorBaseET0_EUlS5_E1_St5arrayIPcLm2EEEEviS8_T1_)
        /*2a74*/ 	.word	0x00000000


	//----- nvinfo : EIATTR_REGCOUNT
	.align		4
.L_1865:
        /*2a78*/ 	.byte	0x04, 0x2f
        /*2a7a*/ 	.short	(.L_1867 - .L_1866)
	.align		4
.L_1866:
        /*2a7c*/ 	.word	index@(_ZN2at6native29vectorized_elementwise_kernelILi4EZNS0_50_GLOBAL__N__2680c7bb_12_PowKernel_cu_7dd49032_316829pow_tensor_scalar_kernel_implIN3c104HalfES5_EEvRNS_18TensorIteratorBaseET0_EUlS5_E1_St5arrayIPcLm2EEEEviS8_T1_)
        /*2a80*/ 	.word	0x00000020


	//----- nvinfo : EIATTR_FRAME_SIZE
	.align		4
.L_1867:
        /*2a84*/ 	.byte	0x04, 0x11
        /*2a86*/ 	.short	(.L_1869 - .L_1868)
	.align		4
.L_1868:
        /*2a88*/ 	.word	index@($__internal_12_$__cuda_sm20_dblrcp_rn_slowpath_v3)
        /*2a8c*/ 	.word	0x00000000


	//----- nvinfo : EIATTR_FRAME_SIZE
	.align		4
.L_1869:
        /*2a90*/ 	.byte	0x04, 0x11
        /*2a92*/ 	.short	(.L_1871 - .L_1870)
	.align		4
.L_1870:
        /*2a94*/ 	.word	index@(_ZN2at6native29vectorized_elementwise_kernelILi4EZNS0_50_GLOBAL__N__2680c7bb_12_PowKernel_cu_7dd49032_316829pow_tensor_scalar_kernel_implIN3c104HalfES5_EEvRNS_18TensorIteratorBaseET0_EUlS5_E1_St5arrayIPcLm2EEEEviS8_T1_)
        /*2a98*/ 	.word	0x00000000


	//----- nvinfo : EIATTR_REGCOUNT
	.align		4
.L_1871:
        /*2a9c*/ 	.byte	0x04, 0x2f
        /*2a9e*/ 	.short	(.L_1873 - .L_1872)
	.align		4
.L_1872:
        /*2aa0*/ 	.word	index@(_ZN2at6native29vectorized_elementwise_kernelILi2EZNS0_50_GLOBAL__N__2680c7bb_12_PowKernel_cu_7dd49032_316829pow_tensor_scalar_kernel_implIN3c104HalfES5_EEvRNS_18TensorIteratorBaseET0_EUlS5_E1_St5arrayIPcLm2EEEEviS8_T1_)
        /*2aa4*/ 	.word	0x00000020


	//----- nvinfo : EIATTR_FRAME_SIZE
	.align		4
.L_1873:
        /*2aa8*/ 	.byte	0x04, 0x11
        /*2aaa*/ 	.short	(.L_1875 - .L_1874)
	.align		4
.L_1874:
        /*2aac*/ 	.word	index@($__internal_11_$__cuda_sm20_dblrcp_rn_slowpath_v3)
        /*2ab0*/ 	.word	0x00000000


	//----- nvinfo : EIATTR_FRAME_SIZE
	.align		4
.L_1875:
        /*2ab4*/ 	.byte	0x04, 0x11
        /*2ab6*/ 	.short	(.L_1877 - .L_1876)
	.align		4
.L_1876:
        /*2ab8*/ 	.word	index@(_ZN2at6native29vectorized_elementwise_kernelILi2EZNS0_50_GLOBAL__N__2680c7bb_12_PowKernel_cu_7dd49032_316829pow_tensor_scalar_kernel_implIN3c104HalfES5_EEvRNS_18TensorIteratorBaseET0_EUlS5_E1_St5arrayIPcLm2EEEEviS8_T1_)
        /*2abc*/ 	.word	0x00000000


	//----- nvinfo : EIATTR_REGCOUNT
	.align		4
.L_1877:
        /*2ac0*/ 	.byte	0x04, 0x2f
        /*2ac2*/ 	.short	(.L_1879 - .L_1878)
	.align		4
.L_1878:
        /*2ac4*/ 	.word	index@(_ZN2at6native27unrolled_elementwise_kernelIZNS0_50_GLOBAL__N__2680c7bb_12_PowKernel_cu_7dd49032_316829pow_tensor_scalar_kernel_implIN3c104HalfES5_EEvRNS_18TensorIteratorBaseET0_EUlS5_E1_St5arrayIPcLm2EELi4E23TrivialOffsetCalculatorILi1EjESE_NS0_6memory15LoadWithoutCastENSF_16StoreWithoutCastEEEviT_S8_T2_T3_T4_T5_)
        /*2ac8*/ 	.word	0x00000018


	//----- nvinfo : EIATTR_FRAME_SIZE
	.align		4
.L_1879:
        /*2acc*/ 	.byte	0x04, 0x11
        /*2ace*/ 	.short	(.L_1881 - .L_1880)
	.align		4
.L_1880:
        /*2ad0*/ 	.word	index@($__internal_10_$__cuda_sm20_dblrcp_rn_slowpath_v3)
        /*2ad4*/ 	.word	0x00000000


	//----- nvinfo : EIATTR_FRAME_SIZE
	.align		4
.L_1881:
        /*2ad8*/ 	.byte	0x04, 0x11
        /*2ada*/ 	.short	(.L_1883 - .L_1882)
	.align		4
.L_1882:
        /*2adc*/ 	.word	index@(_ZN2at6native27unrolled_elementwise_kernelIZNS0_50_GLOBAL__N__2680c7bb_12_PowKernel_cu_7dd49032_316829pow_tensor_scalar_kernel_implIN3c104HalfES5_EEvRNS_18TensorIteratorBaseET0_EUlS5_E1_St5arrayIPcLm2EELi4E23TrivialOffsetCalculatorILi1EjESE_NS0_6memory15LoadWithoutCastENSF_16StoreWithoutCastEEEviT_S8_T2_T3_T4_T5_)
        /*2ae0*/ 	.word	0x00000000


	//----- nvinfo : EIATTR_REGCOUNT
	.align		4
.L_1883:
        /*2ae4*/ 	.byte	0x04, 0x2f
        /*2ae6*/ 	.short	(.L_1885 - .L_1884)
	.align		4
.L_1884:
        /*2ae8*/ 	.word	index@(_ZN2at6native18elementwise_kernelILi128ELi4EZNS0_22gpu_kernel_impl_nocastIZNS0_50_GLOBAL__N__2680c7bb_12_PowKernel_cu_7dd49032_316829pow_tensor_scalar_kernel_implIN3c104HalfES6_EEvRNS_18TensorIteratorBaseET0_EUlS6_E1_EEvS8_RKT_EUliE_EEviT1_)
        /*2aec*/ 	.word	0x00000012


	//----- nvinfo : EIATTR_FRAME_SIZE
	.align		4
.L_1885:
        /*2af0*/ 	.byte	0x04, 0x11
        /*2af2*/ 	.short	(.L_1887 - .L_1886)
	.align		4
.L_1886:
        /*2af4*/ 	.word	index@($__internal_9_$__cuda_sm20_dblrcp_rn_slowpath_v3)
        /*2af8*/ 	.word	0x00000000


	//----- nvinfo : EIATTR_FRAME_SIZE
	.align		4
.L_1887:
        /*2afc*/ 	.byte	0x04, 0x11
        /*2afe*/ 	.short	(.L_1889 - .L_1888)
	.align		4
.L_1888:
        /*2b00*/ 	.word	index@(_ZN2at6native18elementwise_kernelILi128ELi4EZNS0_22gpu_kernel_impl_nocastIZNS0_50_GLOBAL__N__2680c7bb_12_PowKernel_cu_7dd49032_316829pow_tensor_scalar_kernel_implIN3c104HalfES6_EEvRNS_18TensorIteratorBaseET0_EUlS6_E1_EEvS8_RKT_EUliE_EEviT1_)
        /*2b04*/ 	.word	0x00000000


	//----- nvinfo : EIATTR_REGCOUNT
	.align		4
.L_1889:
        /*2b08*/ 	.byte	0x04, 0x2f
        /*2b0a*/ 	.short	(.L_1891 - .L_1890)
	.align		4
.L_1890:
        /*2b0c*/ 	.word	index@(_ZN2at6native27unrolled_elementwise_kernelIZNS0_50_GLOBAL__N__2680c7bb_12_PowKernel_cu_7dd49032_316829pow_tensor_scalar_kernel_implIN3c104HalfES5_EEvRNS_18TensorIteratorBaseET0_EUlS5_E1_St5arrayIPcLm2EELi4E23TrivialOffsetCalculatorILi1EjESE_NS0_6memory12LoadWithCastILi1EEENSF_13StoreWithCastILi1EEEEEviT_S8_T2_T3_T4_T5_)
        /*2b10*/ 	.word	0x0000001c


	//----- nvinfo : EIATTR_FRAME_SIZE
	.align		4
.L_1891:
        /*2b14*/ 	.byte	0x04, 0x11
        /*2b16*/ 	.short	(.L_1893 - .L_1892)
	.align		4
.L_1892:
        /*2b18*/ 	.word	index@($__internal_8_$__cuda_sm20_dblrcp_rn_slowpath_v3)
        /*2b1c*/ 	.word	0x00000000


	//----- nvinfo : EIATTR_FRAME_SIZE
	.align		4
.L_1893:
        /*2b20*/ 	.byte	0x04, 0x11
        /*2b22*/ 	.short	(.L_1895 - .L_1894)
	.align		4
.L_1894:
        /*2b24*/ 	.word	index@(_ZN2at6native27unrolled_elementwise_kernelIZNS0_50_GLOBAL__N__2680c7bb_12_PowKernel_cu_7dd49032_316829pow_tensor_scalar_kernel_implIN3c104HalfES5_EEvRNS_18TensorIteratorBaseET0_EUlS5_E1_St5arrayIPcLm2EELi4E23TrivialOffsetCalculatorILi1EjESE_NS0_6memory12LoadWithCastILi1EEENSF_13StoreWithCastILi1EEEEEviT_S8_T2_T3_T4_T5_)
        /*2b28*/ 	.word	0x00000000


	//----- nvinfo : EIATTR_REGCOUNT
	.align		4
.L_1895:
        /*2b2c*/ 	.byte	0x04, 0x2f
        /*2b2e*/ 	.short	(.L_1897 - .L_1896)
	.align		4
.L_1896:
        /*2b30*/ 	.word	index@(_ZN2at6native18elementwise_kernelILi128ELi4EZNS0_15gpu_kernel_implIZNS0_50_GLOBAL__N__2680c7bb_12_PowKernel_cu_7dd49032_316829pow_tensor_scalar_kernel_implIN3c104HalfES6_EEvRNS_18TensorIteratorBaseET0_EUlS6_E1_EEvS8_RKT_EUliE_EEviT1_)
        /*2b34*/ 	.word	0x0000001a


	//----- nvinfo : EIATTR_FRAME_SIZE
	.align		4
.L_1897:
        /*2b38*/ 	.byte	0x04, 0x11
        /*2b3a*/ 	.short	(.L_1899 - .L_1898)
	.align		4
.L_1898:
        /*2b3c*/ 	.word	index@($__internal_7_$__cuda_sm20_dblrcp_rn_slowpath_v3)
        /*2b40*/ 	.word	0x00000000


	//----- nvinfo : EIATTR_FRAME_SIZE
	.align		4
.L_1899:
        /*2b44*/ 	.byte	0x04, 0x11
        /*2b46*/ 	.short	(.L_1901 - .L_1900)
	.align		4
.L_1900:
        /*2b48*/ 	.word	index@(_ZN2at6native18elementwise_kernelILi128ELi4EZNS0_15gpu_kernel_implIZNS0_50_GLOBAL__N__2680c7bb_12_PowKernel_cu_7dd49032_316829pow_tensor_scalar_kernel_implIN3c104HalfES6_EEvRNS_18TensorIteratorBaseET0_EUlS6_E1_EEvS8_RKT_EUliE_EEviT1_)
        /*2b4c*/ 	.word	0x00000000


	//----- nvinfo : EIATTR_REGCOUNT
	.align		4
.L_1901:
        /*2b50*/ 	.byte	0x04, 0x2f
        /*2b52*/ 	.short	(.L_1903 - .L_1902)
	.align		4
.L_1902:
        /*2b54*/ 	.word	index@(_ZN2at6native29vectorized_elementwise_kernelILi8EZNS0_50_GLOBAL__N__2680c7bb_12_PowKernel_cu_7dd49032_316829pow_tensor_scalar_kernel_implIN3c104HalfES5_EEvRNS_18TensorIteratorBaseET0_EUlS5_E2_St5arrayIPcLm2EEEEviS8_T1_)
        /*2b58*/ 	.word	0x00000020


	//----- nvinfo : EIATTR_FRAME_SIZE
	.align		4
.L_1903:
        /*2b5c*/ 	.byte	0x04, 0x11
        /*2b5e*/ 	.short	(.L_1905 - .L_1904)
	.align		4
.L_1904:
        /*2b60*/ 	.word	index@(_ZN2at6native29vectorized_elementwise_kernelILi8EZNS0_50_GLOBAL__N__2680c7bb_12_PowKernel_cu_7dd49032_316829pow_tensor_scalar_kernel_implIN3c104HalfES5_EEvRNS_18TensorIteratorBaseET0_EUlS5_E2_St5arrayIPcLm2EEEEviS8_T1_)
        /*2b64*/ 	.word	0x00000000


	//----- nvinfo : EIATTR_REGCOUNT
	.align		4
.L_1905:
        /*2b68*/ 	.byte	0x04, 0x2f
        /*2b6a*/ 	.short	(.L_1907 - .L_1906)
	.align		4
.L_1906:
        /*2b6c*/ 	.word	index@(_ZN2at6native29vectorized_elementwise_kernelILi4EZNS0_50_GLOBAL__N__2680c7bb_12_PowKernel_cu_7dd49032_316829pow_tensor_scalar_kernel_implIN3c104HalfES5_EEvRNS_18TensorIteratorBaseET0_EUlS5_E2_St5arrayIPcLm2EEEEviS8_T1_)
        /*2b70*/ 	.word	0x00000020


	//----- nvinfo : EIATTR_FRAME_SIZE
	.align		4
.L_1907:
        /*2b74*/ 	.byte	0x04, 0x11
        /*2b76*/ 	.short	(.L_1909 - .L_1908)
	.align		4
.L_1908:
        /*2b78*/ 	.word	index@(_ZN2at6native29vectorized_elementwise_kernelILi4EZNS0_50_GLOBAL__N__2680c7bb_12_PowKernel_cu_7dd49032_316829pow_tensor_scalar_kernel_implIN3c104HalfES5_EEvRNS_18TensorIteratorBaseET0_EUlS5_E2_St5arrayIPcLm2EEEEviS8_T1_)
        /*2b7c*/ 	.word	0x00000000


	//----- nvinfo : EIATTR_REGCOUNT
	.align		4
.L_1909:
        /*2b80*/ 	.byte	0x04, 0x2f
        /*2b82*/ 	.short	(.L_1911 - .L_1910)
	.align		4
.L_1910:
        /*2b84*/ 	.word	index@(_ZN2at6native29vectorized_elementwise_kernelILi2EZNS0_50_GLOBAL__N__2680c7bb_12_PowKernel_cu_7dd49032_316829pow_tensor_scalar_kernel_implIN3c104HalfES5_EEvRNS_18TensorIteratorBaseET0_EUlS5_E2_St5arrayIPcLm2EEEEviS8_T1_)
        /*2b88*/ 	.word	0x00000020


	//----- nvinfo : EIATTR_FRAME_SIZE
	.align		4
.L_1911:
        /*2b8c*/ 	.byte	0x04, 0x11
        /*2b8e*/ 	.short	(.L_1913 - .L_1912)
	.align		4
.L_1912:
        /*2b90*/ 	.word	index@(_ZN2at6native29vectorized_elementwise_kernelILi2EZNS0_50_GLOBAL__N__2680c7bb_12_PowKernel_cu_7dd49032_316829pow_tensor_scalar_kernel_implIN3c104HalfES5_EEvRNS_18TensorIteratorBaseET0_EUlS5_E2_St5arrayIPcLm2EEEEviS8_T1_)
        /*2b94*/ 	.word	0x00000000


	//----- nvinfo : EIATTR_REGCOUNT
	.align		4
.L_1913:
        /*2b98*/ 	.byte	0x04, 0x2f
        /*2b9a*/ 	.short	(.L_1915 - .L_1914)
	.align		4
.L_1914:
        /*2b9c*/ 	.word	index@(_ZN2at6native27unrolled_elementwise_kernelIZNS0_50_GLOBAL__N__2680c7bb_12_PowKernel_cu_7dd49032_316829pow_tensor_scalar_kernel_implIN3c104HalfES5_EEvRNS_18TensorIteratorBaseET0_EUlS5_E2_St5arrayIPcLm2EELi4E23TrivialOffsetCalculatorILi1EjESE_NS0_6memory15LoadWithoutCastENSF_16StoreWithoutCastEEEviT_S8_T2_T3_T4_T5_)
        /*2ba0*/ 	.word	0x00000018


	//----- nvinfo : EIATTR_FRAME_SIZE
	.align		4
.L_1915:
        /*2ba4*/ 	.byte	0x04, 0x11
        /*2ba6*/ 	.short	(.L_1917 - .L_1916)
	.align		4
.L_1916:
        /*2ba8*/ 	.word	index@(_ZN2at6native27unrolled_elementwise_kernelIZNS0_50_GLOBAL__N__2680c7bb_12_PowKernel_cu_7dd49032_316829pow_tensor_scalar_kernel_implIN3c104HalfES5_EEvRNS_18TensorIteratorBaseET0_EUlS5_E2_St5arrayIPcLm2EELi4E23TrivialOffsetCalculatorILi1EjESE_NS0_6memory15LoadWithoutCastENSF_16StoreWithoutCastEEEviT_S8_T2_T3_T4_T5_)
        /*2bac*/ 	.word	0x00000000


	//----- nvinfo : EIATTR_REGCOUNT
	.align		4
.L_1917:
        /*2bb0*/ 	.byte	0x04, 0x2f
        /*2bb2*/ 	.short	(.L_1919 - .L_1918)
	.align		4
.L_1918:
        /*2bb4*/ 	.word	index@(_ZN2at6native18elementwise_kernelILi128ELi4EZNS0_22gpu_kernel_impl_nocastIZNS0_50_GLOBAL__N__2680c7bb_12_PowKernel_cu_7dd49032_316829pow_tensor_scalar_kernel_implIN3c104HalfES6_EEvRNS_18TensorIteratorBaseET0_EUlS6_E2_EEvS8_RKT_EUliE_EEviT1_)
        /*2bb8*/ 	.word	0x00000012


	//----- nvinfo : EIATTR_FRAME_SIZE
	.align		4
.L_1919:
        /*2bbc*/ 	.byte	0x04, 0x11
        /*2bbe*/ 	.short	(.L_1921 - .L_1920)
	.align		4
.L_1920:
        /*2bc0*/ 	.word	index@(_ZN2at6native18elementwise_kernelILi128ELi4EZNS0_22gpu_kernel_impl_nocastIZNS0_50_GLOBAL__N__2680c7bb_12_PowKernel_cu_7dd49032_316829pow_tensor_scalar_kernel_implIN3c104HalfES6_EEvRNS_18TensorIteratorBaseET0_EUlS6_E2_EEvS8_RKT_EUliE_EEviT1_)
        /*2bc4*/ 	.word	0x00000000


	//----- nvinfo : EIATTR_REGCOUNT
	.align		4
.L_1921:
        /*2bc8*/ 	.byte	0x04, 0x2f
        /*2bca*/ 	.short	(.L_1923 - .L_1922)
	.align		4
.L_1922:
        /*2bcc*/ 	.word	index@(_ZN2at6native27unrolled_elementwise_kernelIZNS0_50_GLOBAL__N__2680c7bb_12_PowKernel_cu_7dd49032_316829pow_tensor_scalar_kernel_implIN3c104HalfES5_EEvRNS_18TensorIteratorBaseET0_EUlS5_E2_St5arrayIPcLm2EELi4E23TrivialOffsetCalculatorILi1EjESE_NS0_6memory12LoadWithCastILi1EEENSF_13StoreWithCastILi1EEEEEviT_S8_T2_T3_T4_T5_)
        /*2bd0*/ 	.word	0x0000001e


	//----- nvinfo : EIATTR_FRAME_SIZE
	.align		4
.L_1923:
        /*2bd4*/ 	.byte	0x04, 0x11
        /*2bd6*/ 	.short	(.L_1925 - .L_1924)
	.align		4
.L_1924:
        /*2bd8*/ 	.word	index@(_ZN2at6native27unrolled_elementwise_kernelIZNS0_50_GLOBAL__N__2680c7bb_12_PowKernel_cu_7dd49032_316829pow_tensor_scalar_kernel_implIN3c104HalfES5_EEvRNS_18TensorIteratorBaseET0_EUlS5_E2_St5arrayIPcLm2EELi4E23TrivialOffsetCalculatorILi1EjESE_NS0_6memory12LoadWithCastILi1EEENSF_13StoreWithCastILi1EEEEEviT_S8_T2_T3_T4_T5_)
        /*2bdc*/ 	.word	0x00000000


	//----- nvinfo : EIATTR_REGCOUNT
	.align		4
.L_1925:
        /*2be0*/ 	.byte	0x04, 0x2f
        /*2be2*/ 	.short	(.L_1927 - .L_1926)
	.align		4
.L_1926:
        /*2be4*/ 	.word	index@(_ZN2at6native18elementwise_kernelILi128ELi4EZNS0_15gpu_kernel_implIZNS0_50_GLOBAL__N__2680c7bb_12_PowKernel_cu_7dd49032_316829pow_tensor_scalar_kernel_implIN3c104HalfES6_EEvRNS_18TensorIteratorBaseET0_EUlS6_E2_EEvS8_RKT_EUliE_EEviT1_)
        /*2be8*/ 	.word	0x0000001a


	//----- nvinfo : EIATTR_FRAME_SIZE
	.align		4
.L_1927:
        /*2bec*/ 	.byte	0x04, 0x11
        /*2bee*/ 	.short	(.L_1929 - .L_1928)
	.align		4
.L_1928:
        /*2bf0*/ 	.word	index@(_ZN2at6native18elementwise_kernelILi128ELi4EZNS0_15gpu_kernel_implIZNS0_50_GLOBAL__N__2680c7bb_12_PowKernel_cu_7dd49032_316829pow_tensor_scalar_kernel_implIN3c104HalfES6_EEvRNS_18TensorIteratorBaseET0_EUlS6_E2_EEvS8_RKT_EUliE_EEviT1_)
        /*2bf4*/ 	.word	0x00000000


	//----- nvinfo : EIATTR_REGCOUNT
	.align		4
.L_1929:
        /*2bf8*/ 	.byte	0x04, 0x2f
        /*2bfa*/ 	.short	(.L_1931 - .L_1930)
	.align		4
.L_1930:
        /*2bfc*/ 	.word	index@(_ZN2at6native29vectorized_elementwise_kernelILi8EZNS0_50_GLOBAL__N__2680c7bb_12_PowKernel_cu_7dd49032_316829pow_tensor_scalar_kernel_implIN3c108BFloat16ES5_EEvRNS_18TensorIteratorBaseET0_EUlS5_E_St5arrayIPcLm2EEEEviS8_T1_)
        /*2c00*/ 	.word	0x00000020


	//----- nvinfo : EIATTR_FRAME_SIZE
	.align		4
.L_1931:
        /*2c04*/ 	.byte	0x04, 0x11
        /*2c06*/ 	.short	(.L_1933 - .L_1932)
	.align		4
.L_1932:
        /*2c08*/ 	.word	index@(_ZN2at6native29vectorized_elementwise_kernelILi8EZNS0_50_GLOBAL__N__2680c7bb_12_PowKernel_cu_7dd49032_316829pow_tensor_scalar_kernel_implIN3c108BFloat16ES5_EEvRNS_18TensorIteratorBaseET0_EUlS5_E_St5arrayIPcLm2EEEEviS8_T1_)
        /*2c0c*/ 	.word	0x00000000


	//----- nvinfo : EIATTR_REGCOUNT
	.align		4
.L_1933:
        /*2c10*/ 	.byte	0x04, 0x2f
        /*2c12*/ 	.short	(.L_1935 - .L_1934)
	.align		4
.L_1934:
        /*2c14*/ 	.word	index@(_ZN2at6native29vectorized_elementwise_kernelILi4EZNS0_50_GLOBAL__N__2680c7bb_12_PowKernel_cu_7dd49032_316829pow_tensor_scalar_kernel_implIN3c108BFloat16ES5_EEvRNS_18TensorIteratorBaseET0_EUlS5_E_St5arrayIPcLm2EEEEviS8_T1_)
        /*2c18*/ 	.word	0x00000020


	//----- nvinfo : EIATTR_FRAME_SIZE
	.align		4
.L_1935:
        /*2c1c*/ 	.byte	0x04, 0x11
        /*2c1e*/ 	.short	(.L_1937 - .L_1936)
	.align		4
.L_1936:
        /*2c20*/ 	.word	index@(_ZN2at6native29vectorized_elementwise_kernelILi4EZNS0_50_GLOBAL__N__2680c7bb_12_PowKernel_cu_7dd49032_316829pow_tensor_scalar_kernel_implIN3c108BFloat16ES5_EEvRNS_18TensorIteratorBaseET0_EUlS5_E_St5arrayIPcLm2EEEEviS8_T1_)
        /*2c24*/ 	.word	0x00000000


	//----- nvinfo : EIATTR_REGCOUNT
	.align		4
.L_1937:
        /*2c28*/ 	.byte	0x04, 0x2f
        /*2c2a*/ 	.short	(.L_1939 - .L_1938)
	.align		4
.L_1938:
        /*2c2c*/ 	.word	index@(_ZN2at6native29vectorized_elementwise_kernelILi2EZNS0_50_GLOBAL__N__2680c7bb_12_PowKernel_cu_7dd49032_316829pow_tensor_scalar_kernel_implIN3c108BFloat16ES5_EEvRNS_18TensorIteratorBaseET0_EUlS5_E_St5arrayIPcLm2EEEEviS8_T1_)
        /*2c30*/ 	.word	0x00000020


	//----- nvinfo : EIATTR_FRAME_SIZE
	.align		4
.L_1939:
        /*2c34*/ 	.byte	0x04, 0x11
        /*2c36*/ 	.short	(.L_1941 - .L_1940)
	.align		4
.L_1940:
        /*2c38*/ 	.word	index@(_ZN2at6native29vectorized_elementwise_kernelILi2EZNS0_50_GLOBAL__N__2680c7bb_12_PowKernel_cu_7dd49032_316829pow_tensor_scalar_kernel_implIN3c108BFloat16ES5_EEvRNS_18TensorIteratorBaseET0_EUlS5_E_St5arrayIPcLm2EEEEviS8_T1_)
        /*2c3c*/ 	.word	0x00000000


	//----- nvinfo : EIATTR_REGCOUNT
	.align		4
.L_1941:
        /*2c40*/ 	.byte	0x04, 0x2f
        /*2c42*/ 	.short	(.L_1943 - .L_1942)
	.align		4
.L_1942:
        /*2c44*/ 	.word	index@(_ZN2at6native27unrolled_elementwise_kernelIZNS0_50_GLOBAL__N__2680c7bb_12_PowKernel_cu_7dd49032_316829pow_tensor_scalar_kernel_implIN3c108BFloat16ES5_EEvRNS_18TensorIteratorBaseET0_EUlS5_E_St5arrayIPcLm2EELi4E23TrivialOffsetCalculatorILi1EjESE_NS0_6memory15LoadWithoutCastENSF_16StoreWithoutCastEEEviT_S8_T2_T3_T4_T5_)
        /*2c48*/ 	.word	0x00000018


	//----- nvinfo : EIATTR_FRAME_SIZE
	.align		4
.L_1943:
        /*2c4c*/ 	.byte	0x04, 0x11
        /*2c4e*/ 	.short	(.L_1945 - .L_1944)
	.align		4
.L_1944:
        /*2c50*/ 	.word	index@(_ZN2at6native27unrolled_elementwise_kernelIZNS0_50_GLOBAL__N__2680c7bb_12_PowKernel_cu_7dd49032_316829pow_tensor_scalar_kernel_implIN3c108BFloat16ES5_EEvRNS_18TensorIteratorBaseET0_EUlS5_E_St5arrayIPcLm2EELi4E23TrivialOffsetCalculatorILi1EjESE_NS0_6memory15LoadWithoutCastENSF_16StoreWithoutCastEEEviT_S8_T2_T3_T4_T5_)
        /*2c54*/ 	.word	0x00000000


	//----- nvinfo : EIATTR_REGCOUNT
	.align		4
.L_1945:
        /*2c58*/ 	.byte	0x04, 0x2f
        /*2c5a*/ 	.short	(.L_1947 - .L_1946)
	.align		4
.L_1946:
        /*2c5c*/ 	.word	index@(_ZN2at6native18elementwise_kernelILi128ELi4EZNS0_22gpu_kernel_impl_nocastIZNS0_50_GLOBAL__N__2680c7bb_12_PowKernel_cu_7dd49032_316829pow_tensor_scalar_kernel_implIN3c108BFloat16ES6_EEvRNS_18TensorIteratorBaseET0_EUlS6_E_EEvS8_RKT_EUliE_EEviT1_)
        /*2c60*/ 	.word	0x00000012


	//----- nvinfo : EIATTR_FRAME_SIZE
	.align		4
.L_1947:
        /*2c64*/ 	.byte	0x04, 0x11
        /*2c66*/ 	.short	(.L_1949 - .L_1948)
	.align		4
.L_1948:
        /*2c68*/ 	.word	index@(_ZN2at6native18elementwise_kernelILi128ELi4EZNS0_22gpu_kernel_impl_nocastIZNS0_50_GLOBAL__N__2680c7bb_12_PowKernel_cu_7dd49032_316829pow_tensor_scalar_kernel_implIN3c108BFloat16ES6_EEvRNS_18TensorIteratorBaseET0_EUlS6_E_EEvS8_RKT_EUliE_EEviT1_)
        /*2c6c*/ 	.word	0x00000000


	//----- nvinfo : EIATTR_REGCOUNT
	.align		4
.L_1949:
        /*2c70*/ 	.byte	0x04, 0x2f
        /*2c72*/ 	.short	(.L_1951 - .L_1950)
	.align		4
.L_1950:
        /*2c74*/ 	.word	index@(_ZN2at6native27unrolled_elementwise_kernelIZNS0_50_GLOBAL__N__2680c7bb_12_PowKernel_cu_7dd49032_316829pow_tensor_scalar_kernel_implIN3c108BFloat16ES5_EEvRNS_18TensorIteratorBaseET0_EUlS5_E_St5arrayIPcLm2EELi4E23TrivialOffsetCalculatorILi1EjESE_NS0_6memory12LoadWithCastILi1EEENSF_13StoreWithCastILi1EEEEEviT_S8_T2_T3_T4_T5_)
        /*2c78*/ 	.word	0x0000001c


	//----- nvinfo : EIATTR_FRAME_SIZE
	.align		4
.L_1951:
        /*2c7c*/ 	.byte	0x04, 0x11
        /*2c7e*/ 	.short	(.L_1953 - .L_1952)
	.align		4
.L_1952:
        /*2c80*/ 	.word	index@(_ZN2at6native27unrolled_elementwise_kernelIZNS0_50_GLOBAL__N__2680c7bb_12_PowKernel_cu_7dd49032_316829pow_tensor_scalar_kernel_implIN3c108BFloat16ES5_EEvRNS_18TensorIteratorBaseET0_EUlS5_E_St5arrayIPcLm2EELi4E23TrivialOffsetCalculatorILi1EjESE_NS0_6memory12LoadWithCastILi1EEENSF_13StoreWithCastILi1EEEEEviT_S8_T2_T3_T4_T5_)
        /*2c84*/ 	.word	0x00000000


	//----- nvinfo : EIATTR_REGCOUNT
	.align		4
.L_1953:
        /*2c88*/ 	.byte	0x04, 0x2f
        /*2c8a*/ 	.short	(.L_1955 - .L_1954)
	.align		4
.L_1954:
        /*2c8c*/ 	.word	index@(_ZN2at6native18elementwise_kernelILi128ELi4EZNS0_15gpu_kernel_implIZNS0_50_GLOBAL__N__2680c7bb_12_PowKernel_cu_7dd49032_316829pow_tensor_scalar_kernel_implIN3c108BFloat16ES6_EEvRNS_18TensorIteratorBaseET0_EUlS6_E_EEvS8_RKT_EUliE_EEviT1_)
        /*2c90*/ 	.word	0x0000001a


	//----- nvinfo : EIATTR_FRAME_SIZE
	.align		4
.L_1955:
        /*2c94*/ 	.byte	0x04, 0x11
        /*2c96*/ 	.short	(.L_1957 - .L_1956)
	.align		4
.L_1956:
        /*2c98*/ 	.word	index@(_ZN2at6native18elementwise_kernelILi128ELi4EZNS0_15gpu_kernel_implIZNS0_50_GLOBAL__N__2680c7bb_12_PowKernel_cu_7dd49032_316829pow_tensor_scalar_kernel_implIN3c108BFloat16ES6_EEvRNS_18TensorIteratorBaseET0_EUlS6_E_EEvS8_RKT_EUliE_EEviT1_)
        /*2c9c*/ 	.word	0x00000000


	//----- nvinfo : EIATTR_REGCOUNT
	.align		4
.L_1957:
        /*2ca0*/ 	.byte	0x04, 0x2f
        /*2ca2*/ 	.short	(.L_1959 - .L_1958)
	.align		4
.L_1958:
        /*2ca4*/ 	.word	index@(_ZN2at6native29vectorized_elementwise_kernelILi8EZNS0_50_GLOBAL__N__2680c7bb_12_PowKernel_cu_7dd49032_316829pow_tensor_scalar_kernel_implIN3c108BFloat16ES5_EEvRNS_18TensorIteratorBaseET0_EUlS5_E0_St5arrayIPcLm2EEEEviS8_T1_)
        /*2ca8*/ 	.word	0x00000020


	//----- nvinfo : EIATTR_FRAME_SIZE
	.align		4
.L_1959:
        /*2cac*/ 	.byte	0x04, 0x11
        /*2cae*/ 	.short	(.L_1961 - .L_1960)
	.align		4
.L_1960:
        /*2cb0*/ 	.word	index@(_ZN2at6native29vectorized_elementwise_kernelILi8EZNS0_50_GLOBAL__N__2680c7bb_12_PowKernel_cu_7dd49032_316829pow_tensor_scalar_kernel_implIN3c108BFloat16ES5_EEvRNS_18TensorIteratorBaseET0_EUlS5_E0_St5arrayIPcLm2EEEEviS8_T1_)
        /*2cb4*/ 	.word	0x00000000


	//----- nvinfo : EIATTR_REGCOUNT
	.align		4
.L_1961:
        /*2cb8*/ 	.byte	0x04, 0x2f
        /*2cba*/ 	.short	(.L_1963 - .L_1962)
	.align		4
.L_1962:
        /*2cbc*/ 	.word	index@(_ZN2at6native29vectorized_elementwise_kernelILi4EZNS0_50_GLOBAL__N__2680c7bb_12_PowKernel_cu_7dd49032_316829pow_tensor_scalar_kernel_implIN3c108BFloat16ES5_EEvRNS_18TensorIteratorBaseET0_EUlS5_E0_St5arrayIPcLm2EEEEviS8_T1_)
        /*2cc0*/ 	.word	0x00000020


	//----- nvinfo : EIATTR_FRAME_SIZE
	.align		4
.L_1963:
        /*2cc4*/ 	.byte	0x04, 0x11
        /*2cc6*/ 	.short	(.L_1965 - .L_1964)
	.align		4
.L_1964:
        /*2cc8*/ 	.word	index@(_ZN2at6native29vectorized_elementwise_kernelILi4EZNS0_50_GLOBAL__N__2680c7bb_12_PowKernel_cu_7dd49032_316829pow_tensor_scalar_kernel_implIN3c108BFloat16ES5_EEvRNS_18TensorIteratorBaseET0_EUlS5_E0_St5arrayIPcLm2EEEEviS8_T1_)
        /*2ccc*/ 	.word	0x00000000


	//----- nvinfo : EIATTR_REGCOUNT
	.align		4
.L_1965:
        /*2cd0*/ 	.byte	0x04, 0x2f
        /*2cd2*/ 	.short	(.L_1967 - .L_1966)
	.align		4
.L_1966:
        /*2cd4*/ 	.word	index@(_ZN2at6native29vectorized_elementwise_kernelILi2EZNS0_50_GLOBAL__N__2680c7bb_12_PowKernel_cu_7dd49032_316829pow_tensor_scalar_kernel_implIN3c108BFloat16ES5_EEvRNS_18TensorIteratorBaseET0_EUlS5_E0_St5arrayIPcLm2EEEEviS8_T1_)
        /*2cd8*/ 	.word	0x00000020


	//----- nvinfo : EIATTR_FRAME_SIZE
	.align		4
.L_1967:
        /*2cdc*/ 	.byte	0x04, 0x11
        /*2cde*/ 	.short	(.L_1969 - .L_1968)
	.align		4
.L_1968:
        /*2ce0*/ 	.word	index@(_ZN2at6native29vectorized_elementwise_kernelILi2EZNS0_50_GLOBAL__N__2680c7bb_12_PowKernel_cu_7dd49032_316829pow_tensor_scalar_kernel_implIN3c108BFloat16ES5_EEvRNS_18TensorIteratorBaseET0_EUlS5_E0_St5arrayIPcLm2EEEEviS8_T1_)
        /*2ce4*/ 	.word	0x00000000


	//----- nvinfo : EIATTR_REGCOUNT
	.align		4
.L_1969:
        /*2ce8*/ 	.byte	0x04, 0x2f
        /*2cea*/ 	.short	(.L_1971 - .L_1970)
	.align		4
.L_1970:
        /*2cec*/ 	.word	index@(_ZN2at6native27unrolled_elementwise_kernelIZNS0_50_GLOBAL__N__2680c7bb_12_PowKernel_cu_7dd49032_316829pow_tensor_scalar_kernel_implIN3c108BFloat16ES5_EEvRNS_18TensorIteratorBaseET0_EUlS5_E0_St5arrayIPcLm2EELi4E23TrivialOffsetCalculatorILi1EjESE_NS0_6memory15LoadWithoutCastENSF_16StoreWithoutCastEEEviT_S8_T2_T3_T4_T5_)
        /*2cf0*/ 	.word	0x0000001a


	//----- nvinfo : EIATTR_FRAME_SIZE
	.align		4
.L_1971:
        /*2cf4*/ 	.byte	0x04, 0x11
        /*2cf6*/ 	.short	(.L_1973 - .L_1972)
	.align		4
.L_1972:
        /*2cf8*/ 	.word	index@(_ZN2at6native27unrolled_elementwise_kernelIZNS0_50_GLOBAL__N__2680c7bb_12_PowKernel_cu_7dd49032_316829pow_tensor_scalar_kernel_implIN3c108BFloat16ES5_EEvRNS_18TensorIteratorBaseET0_EUlS5_E0_St5arrayIPcLm2EELi4E23TrivialOffsetCalculatorILi1EjESE_NS0_6memory15LoadWithoutCastENSF_16StoreWithoutCastEEEviT_S8_T2_T3_T4_T5_)
        /*2cfc*/ 	.word	0x00000000


	//----- nvinfo : EIATTR_REGCOUNT
	.align		4
.L_1973:
        /*2d00*/ 	.byte	0x04, 0x2f
        /*2d02*/ 	.short	(.L_1975 - .L_1974)
	.align		4
.L_1974:
        /*2d04*/ 	.word	index@(_ZN2at6native18elementwise_kernelILi128ELi4EZNS0_22gpu_kernel_impl_nocastIZNS0_50_GLOBAL__N__2680c7bb_12_PowKernel_cu_7dd49032_316829pow_tensor_scalar_kernel_implIN3c108BFloat16ES6_EEvRNS_18TensorIteratorBaseET0_EUlS6_E0_EEvS8_RKT_EUliE_EEviT1_)
        /*2d08*/ 	.word	0x00000012


	//----- nvinfo : EIATTR_FRAME_SIZE
	.align		4
.L_1975:
        /*2d0c*/ 	.byte	0x04, 0x11
        /*2d0e*/ 	.short	(.L_1977 - .L_1976)
	.align		4
.L_1976:
        /*2d10*/ 	.word	index@(_ZN2at6native18elementwise_kernelILi128ELi4EZNS0_22gpu_kernel_impl_nocastIZNS0_50_GLOBAL__N__2680c7bb_12_PowKernel_cu_7dd49032_316829pow_tensor_scalar_kernel_implIN3c108BFloat16ES6_EEvRNS_18TensorIteratorBaseET0_EUlS6_E0_EEvS8_RKT_EUliE_EEviT1_)
        /*2d14*/ 	.word	0x00000000


	//----- nvinfo : EIATTR_REGCOUNT
	.align		4
.L_1977:
        /*2d18*/ 	.byte	0x04, 0x2f
        /*2d1a*/ 	.short	(.L_1979 - .L_1978)
	.align		4
.L_1978:
        /*2d1c*/ 	.word	index@(_ZN2at6native27unrolled_elementwise_kernelIZNS0_50_GLOBAL__N__2680c7bb_12_PowKernel_cu_7dd49032_316829pow_tensor_scalar_kernel_implIN3c108BFloat16ES5_EEvRNS_18TensorIteratorBaseET0_EUlS5_E0_St5arrayIPcLm2EELi4E23TrivialOffsetCalculatorILi1EjESE_NS0_6memory12LoadWithCastILi1EEENSF_13StoreWithCastILi1EEEEEviT_S8_T2_T3_T4_T5_)
        /*2d20*/ 	.word	0x0000001c


	//----- nvinfo : EIATTR_FRAME_SIZE
	.align		4
.L_1979:
        /*2d24*/ 	.byte	0x04, 0x11
        /*2d26*/ 	.short	(.L_1981 - .L_1980)
	.align		4
.L_1980:
        /*2d28*/ 	.word	index@(_ZN2at6native27unrolled_elementwise_kernelIZNS0_50_GLOBAL__N__2680c7bb_12_PowKernel_cu_7dd49032_316829pow_tensor_scalar_kernel_implIN3c108BFloat16ES5_EEvRNS_18TensorIteratorBaseET0_EUlS5_E0_St5arrayIPcLm2EELi4E23TrivialOffsetCalculatorILi1EjESE_NS0_6memory12LoadWithCastILi1EEENSF_13StoreWithCastILi1EEEEEviT_S8_T2_T3_T4_T5_)
        /*2d2c*/ 	.word	0x00000000


	//----- nvinfo : EIATTR_REGCOUNT
	.align		4
.L_1981:
        /*2d30*/ 	.byte	0x04, 0x2f
        /*2d32*/ 	.short	(.L_1983 - .L_1982)
	.align		4
.L_1982:
        /*2d34*/ 	.word	index@(_ZN2at6native18elementwise_kernelILi128ELi4EZNS0_15gpu_kernel_implIZNS0_50_GLOBAL__N__2680c7bb_12_PowKernel_cu_7dd49032_316829pow_tensor_scalar_kernel_implIN3c108BFloat16ES6_EEvRNS_18TensorIteratorBaseET0_EUlS6_E0_EEvS8_RKT_EUliE_EEviT1_)
        /*2d38*/ 	.word	0x0000001a


	//----- nvinfo : EIATTR_FRAME_SIZE
	.align		4
.L_1983:
        /*2d3c*/ 	.byte	0x04, 0x11
        /*2d3e*/ 	.short	(.L_1985 - .L_1984)
	.align		4
.L_1984:
        /*2d40*/ 	.word	index@(_ZN2at6native18elementwise_kernelILi128ELi4EZNS0_15gpu_kernel_implIZNS0_50_GLOBAL__N__2680c7bb_12_PowKernel_cu_7dd49032_316829pow_tensor_scalar_kernel_implIN3c108BFloat16ES6_EEvRNS_18TensorIteratorBaseET0_EUlS6_E0_EEvS8_RKT_EUliE_EEviT1_)
        /*2d44*/ 	.word	0x00000000


	//----- nvinfo : EIATTR_REGCOUNT
	.align		4
.L_1985:
        /*2d48*/ 	.byte	0x04, 0x2f
        /*2d4a*/ 	.short	(.L_1987 - .L_1986)
	.align		4
.L_1986:
        /*2d4c*/ 	.word	index@(_ZN2at6native29vectorized_elementwise_kernelILi8EZNS0_50_GLOBAL__N__2680c7bb_12_PowKernel_cu_7dd49032_316829pow_tensor_scalar_kernel_implIN3c108BFloat16ES5_EEvRNS_18TensorIteratorBaseET0_EUlS5_E1_St5arrayIPcLm2EEEEviS8_T1_)
        /*2d50*/ 	.word	0x00000020


	//----- nvinfo : EIATTR_FRAME_SIZE
	.align		4
.L_1987:
        /*2d54*/ 	.byte	0x04, 0x11
        /*2d56*/ 	.short	(.L_1989 - .L_1988)
	.align		4
.L_1988:
        /*2d58*/ 	.word	index@($__internal_6_$__cuda_sm20_dblrcp_rn_slowpath_v3)
        /*2d5c*/ 	.word	0x00000000


	//----- nvinfo : EIATTR_FRAME_SIZE
	.align		4
.L_1989:
        /*2d60*/ 	.byte	0x04, 0x11
        /*2d62*/ 	.short	(.L_1991 - .L_1990)
	.align		4
.L_1990:
        /*2d64*/ 	.word	index@(_ZN2at6native29vectorized_elementwise_kernelILi8EZNS0_50_GLOBAL__N__2680c7bb_12_PowKernel_cu_7dd49032_316829pow_tensor_scalar_kernel_implIN3c108BFloat16ES5_EEvRNS_18TensorIteratorBaseET0_EUlS5_E1_St5arrayIPcLm2EEEEviS8_T1_)
        /*2d68*/ 	.word	0x00000000


	//----- nvinfo : EIATTR_REGCOUNT
	.align		4
.L_1991:
        /*2d6c*/ 	.byte	0x04, 0x2f
        /*2d6e*/ 	.short	(.L_1993 - .L_1992)
	.align		4
.L_1992:
        /*2d70*/ 	.word	index@(_ZN2at6native29vectorized_elementwise_kernelILi4EZNS0_50_GLOBAL__N__2680c7bb_12_PowKernel_cu_7dd49032_316829pow_tensor_scalar_kernel_implIN3c108BFloat16ES5_EEvRNS_18TensorIteratorBaseET0_EUlS5_E1_St5arrayIPcLm2EEEEviS8_T1_)
        /*2d74*/ 	.word	0x00000020


	//----- nvinfo : EIATTR_FRAME_SIZE
	.align		4
.L_1993:
        /*2d78*/ 	.byte	0x04, 0x11
        /*2d7a*/ 	.short	(.L_1995 - .L_1994)
	.align		4
.L_1994:
        /*2d7c*/ 	.word	index@($__internal_5_$__cuda_sm20_dblrcp_rn_slowpath_v3)
        /*2d80*/ 	.word	0x00000000


	//----- nvinfo : EIATTR_FRAME_SIZE
	.align		4
.L_1995:
        /*2d84*/ 	.byte	0x04, 0x11
        /*2d86*/ 	.short	(.L_1997 - .L_1996)
	.align		4
.L_1996:
        /*2d88*/ 	.word	index@(_ZN2at6native29vectorized_elementwise_kernelILi4EZNS0_50_GLOBAL__N__2680c7bb_12_PowKernel_cu_7dd49032_316829pow_tensor_scalar_kernel_implIN3c108BFloat16ES5_EEvRNS_18TensorIteratorBaseET0_EUlS5_E1_St5arrayIPcLm2EEEEviS8_T1_)
        /*2d8c*/ 	.word	0x00000000


	//----- nvinfo : EIATTR_REGCOUNT
	.align		4
.L_1997:
        /*2d90*/ 	.byte	0x04, 0x2f
        /*2d92*/ 	.short	(.L_1999 - .L_1998)
	.align		4
.L_1998:
        /*2d94*/ 	.word	index@(_ZN2at6native29vectorized_elementwise_kernelILi2EZNS0_50_GLOBAL__N__2680c7bb_12_PowKernel_cu_7dd49032_316829pow_tensor_scalar_kernel_implIN3c108BFloat16ES5_EEvRNS_18TensorIteratorBaseET0_EUlS5_E1_St5arrayIPcLm2EEEEviS8_T1_)
        /*2d98*/ 	.word	0x00000020


	//----- nvinfo : EIATTR_FRAME_SIZE
	.align		4
.L_1999:
        /*2d9c*/ 	.byte	0x04, 0x11
        /*2d9e*/ 	.short	(.L_2001 - .L_2000)
	.align		4
.L_2000:
        /*2da0*/ 	.word	index@($__internal_4_$__cuda_sm20_dblrcp_rn_slowpath_v3)
        /*2da4*/ 	.word	0x00000000


	//----- nvinfo : EIATTR_FRAME_SIZE
	.align		4
.L_2001:
        /*2da8*/ 	.byte	0x04, 0x11
        /*2daa*/ 	.short	(.L_2003 - .L_2002)
	.align		4
.L_2002:
        /*2dac*/ 	.word	index@(_ZN2at6native29vectorized_elementwise_kernelILi2EZNS0_50_GLOBAL__N__2680c7bb_12_PowKernel_cu_7dd49032_316829pow_tensor_scalar_kernel_implIN3c108BFloat16ES5_EEvRNS_18TensorIteratorBaseET0_EUlS5_E1_St5arrayIPcLm2EEEEviS8_T1_)
        /*2db0*/ 	.word	0x00000000


	//----- nvinfo : EIATTR_REGCOUNT
	.align		4
.L_2003:
        /*2db4*/ 	.byte	0x04, 0x2f
        /*2db6*/ 	.short	(.L_2005 - .L_2004)
	.align		4
.L_2004:
        /*2db8*/ 	.word	index@(_ZN2at6native27unrolled_elementwise_kernelIZNS0_50_GLOBAL__N__2680c7bb_12_PowKernel_cu_7dd49032_316829pow_tensor_scalar_kernel_implIN3c108BFloat16ES5_EEvRNS_18TensorIteratorBaseET0_EUlS5_E1_St5arrayIPcLm2EELi4E23TrivialOffsetCalculatorILi1EjESE_NS0_6memory15LoadWithoutCastENSF_16StoreWithoutCastEEEviT_S8_T2_T3_T4_T5_)
        /*2dbc*/ 	.word	0x00000018


	//----- nvinfo : EIATTR_FRAME_SIZE
	.align		4
.L_2005:
        /*2dc0*/ 	.byte	0x04, 0x11
        /*2dc2*/ 	.short	(.L_2007 - .L_2006)
	.align		4
.L_2006:
        /*2dc4*/ 	.word	index@($__internal_3_$__cuda_sm20_dblrcp_rn_slowpath_v3)
        /*2dc8*/ 	.word	0x00000000


	//----- nvinfo : EIATTR_FRAME_SIZE
	.align		4
.L_2007:
        /*2dcc*/ 	.byte	0x04, 0x11
        /*2dce*/ 	.short	(.L_2009 - .L_2008)
	.align		4
.L_2008:
        /*2dd0*/ 	.word	index@(_ZN2at6native27unrolled_elementwise_kernelIZNS0_50_GLOBAL__N__2680c7bb_12_PowKernel_cu_7dd49032_316829pow_tensor_scalar_kernel_implIN3c108BFloat16ES5_EEvRNS_18TensorIteratorBaseET0_EUlS5_E1_St5arrayIPcLm2EELi4E23TrivialOffsetCalculatorILi1EjESE_NS0_6memory15LoadWithoutCastENSF_16StoreWithoutCastEEEviT_S8_T2_T3_T4_T5_)
        /*2dd4*/ 	.word	0x00000000


	//----- nvinfo : EIATTR_REGCOUNT
	.align		4
.L_2009:
        /*2dd8*/ 	.byte	0x04, 0x2f
        /*2dda*/ 	.short	(.L_2011 - .L_2010)
	.align		4
.L_2010:
        /*2ddc*/ 	.word	index@(_ZN2at6native18elementwise_kernelILi128ELi4EZNS0_22gpu_kernel_impl_nocastIZNS0_50_GLOBAL__N__2680c7bb_12_PowKernel_cu_7dd49032_316829pow_tensor_scalar_kernel_implIN3c108BFloat16ES6_EEvRNS_18TensorIteratorBaseET0_EUlS6_E1_EEvS8_RKT_EUliE_EEviT1_)
        /*2de0*/ 	.word	0x00000012


	//----- nvinfo : EIATTR_FRAME_SIZE
	.align		4
.L_2011:
        /*2de4*/ 	.byte	0x04, 0x11
        /*2de6*/ 	.short	(.L_2013 - .L_2012)
	.align		4
.L_2012:
        /*2de8*/ 	.word	index@($__internal_2_$__cuda_sm20_dblrcp_rn_slowpath_v3)
        /*2dec*/ 	.word	0x00000000


	//----- nvinfo : EIATTR_FRAME_SIZE
	.align		4
.L_2013:
        /*2df0*/ 	.byte	0x04, 0x11
        /*2df2*/ 	.short	(.L_2015 - .L_2014)
	.align		4
.L_2014:
        /*2df4*/ 	.word	index@(_ZN2at6native18elementwise_kernelILi128ELi4EZNS0_22gpu_kernel_impl_nocastIZNS0_50_GLOBAL__N__2680c7bb_12_PowKernel_cu_7dd49032_316829pow_tensor_scalar_kernel_implIN3c108BFloat16ES6_EEvRNS_18TensorIteratorBaseET0_EUlS6_E1_EEvS8_RKT_EUliE_EEviT1_)
        /*2df8*/ 	.word	0x00000000


	//----- nvinfo : EIATTR_REGCOUNT
	.align		4
.L_2015:
        /*2dfc*/ 	.byte	0x04, 0x2f
        /*2dfe*/ 	.short	(.L_2017 - .L_2016)
	.align		4
.L_2016:
        /*2e00*/ 	.word	index@(_ZN2at6native27unrolled_elementwise_kernelIZNS0_50_GLOBAL__N__2680c7bb_12_PowKernel_cu_7dd49032_316829pow_tensor_scalar_kernel_implIN3c108BFloat16ES5_EEvRNS_18TensorIteratorBaseET0_EUlS5_E1_St5arrayIPcLm2EELi4E23TrivialOffsetCalculatorILi1EjESE_NS0_6memory12LoadWithCastILi1EEENSF_13StoreWithCastILi1EEEEEviT_S8_T2_T3_T4_T5_)
        /*2e04*/ 	.word	0x0000001c


	//----- nvinfo : EIATTR_FRAME_SIZE
	.align		4
.L_2017:
        /*2e08*/ 	.byte	0x04, 0x11
        /*2e0a*/ 	.short	(.L_2019 - .L_2018)
	.align		4
.L_2018:
        /*2e0c*/ 	.word	index@($__internal_1_$__cuda_sm20_dblrcp_rn_slowpath_v3)
        /*2e10*/ 	.word	0x00000000


	//----- nvinfo : EIATTR_FRAME_SIZE
	.align		4
.L_2019:
        /*2e14*/ 	.byte	0x04, 0x11
        /*2e16*/ 	.short	(.L_2021 - .L_2020)
	.align		4
.L_2020:
        /*2e18*/ 	.word	index@(_ZN2at6native27unrolled_elementwise_kernelIZNS0_50_GLOBAL__N__2680c7bb_12_PowKernel_cu_7dd49032_316829pow_tensor_scalar_kernel_implIN3c108BFloat16ES5_EEvRNS_18TensorIteratorBaseET0_EUlS5_E1_St5arrayIPcLm2EELi4E23TrivialOffsetCalculatorILi1EjESE_NS0_6memory12LoadWithCastILi1EEENSF_13StoreWithCastILi1EEEEEviT_S8_T2_T3_T4_T5_)
        /*2e1c*/ 	.word	0x00000000


	//----- nvinfo : EIATTR_REGCOUNT
	.align		4
.L_2021:
        /*2e20*/ 	.byte	0x04, 0x2f
        /*2e22*/ 	.short	(.L_2023 - .L_2022)
	.align		4
.L_2022:
        /*2e24*/ 	.word	index@(_ZN2at6native18elementwise_kernelILi128ELi4EZNS0_15gpu_kernel_implIZNS0_50_GLOBAL__N__2680c7bb_12_PowKernel_cu_7dd49032_316829pow_tensor_scalar_kernel_implIN3c108BFloat16ES6_EEvRNS_18TensorIteratorBaseET0_EUlS6_E1_EEvS8_RKT_EUliE_EEviT1_)
        /*2e28*/ 	.word	0x0000001a


	//----- nvinfo : EIATTR_FRAME_SIZE
	.align		4
.L_2023:
        /*2e2c*/ 	.byte	0x04, 0x11
        /*2e2e*/ 	.short	(.L_2025 - .L_2024)
	.align		4
.L_2024:
        /*2e30*/ 	.word	index@($__internal_0_$__cuda_sm20_dblrcp_rn_slowpath_v3)
        /*2e34*/ 	.word	0x00000000


	//----- nvinfo : EIATTR_FRAME_SIZE
	.align		4
.L_2025:
        /*2e38*/ 	.byte	0x04, 0x11
        /*2e3a*/ 	.short	(.L_2027 - .L_2026)
	.align		4
.L_2026:
        /*2e3c*/ 	.word	index@(_ZN2at6native18elementwise_kernelILi128ELi4EZNS0_15gpu_kernel_implIZNS0_50_GLOBAL__N__2680c7bb_12_PowKernel_cu_7dd49032_316829pow_tensor_scalar_kernel_implIN3c108BFloat16ES6_EEvRNS_18TensorIteratorBaseET0_EUlS6_E1_EEvS8_RKT_EUliE_EEviT1_)
        /*2e40*/ 	.word	0x00000000


	//----- nvinfo : EIATTR_REGCOUNT
	.align		4
.L_2027:
        /*2e44*/ 	.byte	0x04, 0x2f
        /*2e46*/ 	.short	(.L_2029 - .L_2028)
	.align		4
.L_2028:
        /*2e48*/ 	.word	index@(_ZN2at6native29vectorized_elementwise_kernelILi8EZNS0_50_GLOBAL__N__2680c7bb_12_PowKernel_cu_7dd49032_316829pow_tensor_scalar_kernel_implIN3c108BFloat16ES5_EEvRNS_18TensorIteratorBaseET0_EUlS5_E2_St5arrayIPcLm2EEEEviS8_T1_)
        /*2e4c*/ 	.word	0x00000020


	//----- nvinfo : EIATTR_FRAME_SIZE
	.align		4
.L_2029:
        /*2e50*/ 	.byte	0x04, 0x11
        /*2e52*/ 	.short	(.L_2031 - .L_2030)
	.align		4
.L_2030:
        /*2e54*/ 	.word	index@(_ZN2at6native29vectorized_elementwise_kernelILi8EZNS0_50_GLOBAL__N__2680c7bb_12_PowKernel_cu_7dd49032_316829pow_tensor_scalar_kernel_implIN3c108BFloat16ES5_EEvRNS_18TensorIteratorBaseET0_EUlS5_E2_St5arrayIPcLm2EEEEviS8_T1_)
        /*2e58*/ 	.word	0x00000000


	//----- nvinfo : EIATTR_REGCOUNT
	.align		4
.L_2031:
        /*2e5c*/ 	.byte	0x04, 0x2f
        /*2e5e*/ 	.short	(.L_2033 - .L_2032)
	.align		4
.L_2032:
        /*2e60*/ 	.word	index@(_ZN2at6native29vectorized_elementwise_kernelILi4EZNS0_50_GLOBAL__N__2680c7bb_12_PowKernel_cu_7dd49032_316829pow_tensor_scalar_kernel_implIN3c108BFloat16ES5_EEvRNS_18TensorIteratorBaseET0_EUlS5_E2_St5arrayIPcLm2EEEEviS8_T1_)
        /*2e64*/ 	.word	0x00000020


	//----- nvinfo : EIATTR_FRAME_SIZE
	.align		4
.L_2033:
        /*2e68*/ 	.byte	0x04, 0x11
        /*2e6a*/ 	.short	(.L_2035 - .L_2034)
	.align		4
.L_2034:
        /*2e6c*/ 	.word	index@(_ZN2at6native29vectorized_elementwise_kernelILi4EZNS0_50_GLOBAL__N__2680c7bb_12_PowKernel_cu_7dd49032_316829pow_tensor_scalar_kernel_implIN3c108BFloat16ES5_EEvRNS_18TensorIteratorBaseET0_EUlS5_E2_St5arrayIPcLm2EEEEviS8_T1_)
        /*2e70*/ 	.word	0x00000000


	//----- nvinfo : EIATTR_REGCOUNT
	.align		4
.L_2035:
        /*2e74*/ 	.byte	0x04, 0x2f
        /*2e76*/ 	.short	(.L_2037 - .L_2036)
	.align		4
.L_2036:
        /*2e78*/ 	.word	index@(_ZN2at6native29vectorized_elementwise_kernelILi2EZNS0_50_GLOBAL__N__2680c7bb_12_PowKernel_cu_7dd49032_316829pow_tensor_scalar_kernel_implIN3c108BFloat16ES5_EEvRNS_18TensorIteratorBaseET0_EUlS5_E2_St5arrayIPcLm2EEEEviS8_T1_)
        /*2e7c*/ 	.word	0x00000020


	//----- nvinfo : EIATTR_FRAME_SIZE
	.align		4
.L_2037:
        /*2e80*/ 	.byte	0x04, 0x11
        /*2e82*/ 	.short	(.L_2039 - .L_2038)
	.align		4
.L_2038:
        /*2e84*/ 	.word	index@(_ZN2at6native29vectorized_elementwise_kernelILi2EZNS0_50_GLOBAL__N__2680c7bb_12_PowKernel_cu_7dd49032_316829pow_tensor_scalar_kernel_implIN3c108BFloat16ES5_EEvRNS_18TensorIteratorBaseET0_EUlS5_E2_St5arrayIPcLm2EEEEviS8_T1_)
        /*2e88*/ 	.word	0x00000000


	//----- nvinfo : EIATTR_REGCOUNT
	.align		4
.L_2039:
        /*2e8c*/ 	.byte	0x04, 0x2f
        /*2e8e*/ 	.short	(.L_2041 - .L_2040)
	.align		4
.L_2040:
        /*2e90*/ 	.word	index@(_ZN2at6native27unrolled_elementwise_kernelIZNS0_50_GLOBAL__N__2680c7bb_12_PowKernel_cu_7dd49032_316829pow_tensor_scalar_kernel_implIN3c108BFloat16ES5_EEvRNS_18TensorIteratorBaseET0_EUlS5_E2_St5arrayIPcLm2EELi4E23TrivialOffsetCalculatorILi1EjESE_NS0_6memory15LoadWithoutCastENSF_16StoreWithoutCastEEEviT_S8_T2_T3_T4_T5_)
        /*2e94*/ 	.word	0x00000016


	//----- nvinfo : EIATTR_FRAME_SIZE
	.align		4
.L_2041:
        /*2e98*/ 	.byte	0x04, 0x11
        /*2e9a*/ 	.short	(.L_2043 - .L_2042)
	.align		4
.L_2042:
        /*2e9c*/ 	.word	index@(_ZN2at6native27unrolled_elementwise_kernelIZNS0_50_GLOBAL__N__2680c7bb_12_PowKernel_cu_7dd49032_316829pow_tensor_scalar_kernel_implIN3c108BFloat16ES5_EEvRNS_18TensorIteratorBaseET0_EUlS5_E2_St5arrayIPcLm2EELi4E23TrivialOffsetCalculatorILi1EjESE_NS0_6memory15LoadWithoutCastENSF_16StoreWithoutCastEEEviT_S8_T2_T3_T4_T5_)
        /*2ea0*/ 	.word	0x00000000


	//----- nvinfo : EIATTR_REGCOUNT
	.align		4
.L_2043:
        /*2ea4*/ 	.byte	0x04, 0x2f
        /*2ea6*/ 	.short	(.L_2045 - .L_2044)
	.align		4
.L_2044:
        /*2ea8*/ 	.word	index@(_ZN2at6native18elementwise_kernelILi128ELi4EZNS0_22gpu_kernel_impl_nocastIZNS0_50_GLOBAL__N__2680c7bb_12_PowKernel_cu_7dd49032_316829pow_tensor_scalar_kernel_implIN3c108BFloat16ES6_EEvRNS_18TensorIteratorBaseET0_EUlS6_E2_EEvS8_RKT_EUliE_EEviT1_)
        /*2eac*/ 	.word	0x00000012


	//----- nvinfo : EIATTR_FRAME_SIZE
	.align		4
.L_2045:
        /*2eb0*/ 	.byte	0x04, 0x11
        /*2eb2*/ 	.short	(.L_2047 - .L_2046)
	.align		4
.L_2046:
        /*2eb4*/ 	.word	index@(_ZN2at6native18elementwise_kernelILi128ELi4EZNS0_22gpu_kernel_impl_nocastIZNS0_50_GLOBAL__N__2680c7bb_12_PowKernel_cu_7dd49032_316829pow_tensor_scalar_kernel_implIN3c108BFloat16ES6_EEvRNS_18TensorIteratorBaseET0_EUlS6_E2_EEvS8_RKT_EUliE_EEviT1_)
        /*2eb8*/ 	.word	0x00000000


	//----- nvinfo : EIATTR_REGCOUNT
	.align		4
.L_2047:
        /*2ebc*/ 	.byte	0x04, 0x2f
        /*2ebe*/ 	.short	(.L_2049 - .L_2048)
	.align		4
.L_2048:
        /*2ec0*/ 	.word	index@(_ZN2at6native27unrolled_elementwise_kernelIZNS0_50_GLOBAL__N__2680c7bb_12_PowKernel_cu_7dd49032_316829pow_tensor_scalar_kernel_implIN3c108BFloat16ES5_EEvRNS_18TensorIteratorBaseET0_EUlS5_E2_St5arrayIPcLm2EELi4E23TrivialOffsetCalculatorILi1EjESE_NS0_6memory12LoadWithCastILi1EEENSF_13StoreWithCastILi1EEEEEviT_S8_T2_T3_T4_T5_)
        /*2ec4*/ 	.word	0x0000001c


	//----- nvinfo : EIATTR_FRAME_SIZE
	.align		4
.L_2049:
        /*2ec8*/ 	.byte	0x04, 0x11
        /*2eca*/ 	.short	(.L_2051 - .L_2050)
	.align		4
.L_2050:
        /*2ecc*/ 	.word	index@(_ZN2at6native27unrolled_elementwise_kernelIZNS0_50_GLOBAL__N__2680c7bb_12_PowKernel_cu_7dd49032_316829pow_tensor_scalar_kernel_implIN3c108BFloat16ES5_EEvRNS_18TensorIteratorBaseET0_EUlS5_E2_St5arrayIPcLm2EELi4E23TrivialOffsetCalculatorILi1EjESE_NS0_6memory12LoadWithCastILi1EEENSF_13StoreWithCastILi1EEEEEviT_S8_T2_T3_T4_T5_)
        /*2ed0*/ 	.word	0x00000000


	//----- nvinfo : EIATTR_REGCOUNT
	.align		4
.L_2051:
        /*2ed4*/ 	.byte	0x04, 0x2f
        /*2ed6*/ 	.short	(.L_2053 - .L_2052)
	.align		4
.L_2052:
        /*2ed8*/ 	.word	index@(_ZN2at6native18elementwise_kernelILi128ELi4EZNS0_15gpu_kernel_implIZNS0_50_GLOBAL__N__2680c7bb_12_PowKernel_cu_7dd49032_316829pow_tensor_scalar_kernel_implIN3c108BFloat16ES6_EEvRNS_18TensorIteratorBaseET0_EUlS6_E2_EEvS8_RKT_EUliE_EEviT1_)
        /*2edc*/ 	.word	0x0000001a


	//----- nvinfo : EIATTR_FRAME_SIZE
	.align		4
.L_2053:
        /*2ee0*/ 	.byte	0x04, 0x11
        /*2ee2*/ 	.short	(.L_2055 - .L_2054)
	.align		4
.L_2054:
        /*2ee4*/ 	.word	index@(_ZN2at6native18elementwise_kernelILi128ELi4EZNS0_15gpu_kernel_implIZNS0_50_GLOBAL__N__2680c7bb_12_PowKernel_cu_7dd49032_316829pow_tensor_scalar_kernel_implIN3c108BFloat16ES6_EEvRNS_18TensorIteratorBaseET0_EUlS6_E2_EEvS8_RKT_EUliE_EEviT1_)
        /*2ee8*/ 	.word	0x00000000


	//----- nvinfo : EIATTR_MIN_STACK_SIZE
	.align		4
.L_2055:
        /*2eec*/ 	.byte	0x04, 0x12
        /*2eee*/ 	.short	(.L_2057 - .L_2056)
	.align		4
.L_2056:
        /*2ef0*/ 	.word	index@(_ZN2at6native18elementwise_kernelILi128ELi4EZNS0_15gpu_kernel_implIZNS0_50_GLOBAL__N__2680c7bb_12_PowKernel_cu_7dd49032_316829pow_tensor_scalar_kernel_implIN3c108BFloat16ES6_EEvRNS_18TensorIteratorBaseET0_EUlS6_E2_EEvS8_RKT_EUliE_EEviT1_)
        /*2ef4*/ 	.word	0x00000000


	//----- nvinfo : EIATTR_MIN_STACK_SIZE
	.align		4
.L_2057:
        /*2ef8*/ 	.byte	0x04, 0x12
        /*2efa*/ 	.short	(.L_2059 - .L_2058)
	.align		4
.L_2058:
        /*2efc*/ 	.word	index@(_ZN2at6native27unrolled_elementwise_kernelIZNS0_50_GLOBAL__N__2680c7bb_12_PowKernel_cu_7dd49032_316829pow_tensor_scalar_kernel_implIN3c108BFloat16ES5_EEvRNS_18TensorIteratorBaseET0_EUlS5_E2_St5arrayIPcLm2EELi4E23TrivialOffsetCalculatorILi1EjESE_NS0_6memory12LoadWithCastILi1EEENSF_13StoreWithCastILi1EEEEEviT_S8_T2_T3_T4_T5_)
        /*2f00*/ 	.word	0x00000000


	//----- nvinfo : EIATTR_MIN_STACK_SIZE
	.align		4
.L_2059:
        /*2f04*/ 	.byte	0x04, 0x12
        /*2f06*/ 	.short	(.L_2061 - .L_2060)
	.align		4
.L_2060:
        /*2f08*/ 	.word	index@(_ZN2at6native18elementwise_kernelILi128ELi4EZNS0_22gpu_kernel_impl_nocastIZNS0_50_GLOBAL__N__2680c7bb_12_PowKernel_cu_7dd49032_316829pow_tensor_scalar_kernel_implIN3c108BFloat16ES6_EEvRNS_18TensorIteratorBaseET0_EUlS6_E2_EEvS8_RKT_EUliE_EEviT1_)
        /*2f0c*/ 	.word	0x00000000


	//----- nvinfo : EIATTR_MIN_STACK_SIZE
	.align		4
.L_2061:
        /*2f10*/ 	.byte	0x04, 0x12
        /*2f12*/ 	.short	(.L_2063 - .L_2062)
	.align		4
.L_2062:
        /*2f14*/ 	.word	index@(_ZN2at6native27unrolled_elementwise_kernelIZNS0_50_GLOBAL__N__2680c7bb_12_PowKernel_cu_7dd49032_316829pow_tensor_scalar_kernel_implIN3c108BFloat16ES5_EEvRNS_18TensorIteratorBaseET0_EUlS5_E2_St5arrayIPcLm2EELi4E23TrivialOffsetCalculatorILi1EjESE_NS0_6memory15LoadWithoutCastENSF_16StoreWithoutCastEEEviT_S8_T2_T3_T4_T5_)
        /*2f18*/ 	.word	0x00000000


	//----- nvinfo : EIATTR_MIN_STACK_SIZE
	.align		4
.L_2063:
        /*2f1c*/ 	.byte	0x04, 0x12
        /*2f1e*/ 	.short	(.L_2065 - .L_2064)
	.align		4
.L_2064:
        /*2f20*/ 	.word	index@(_ZN2at6native29vectorized_elementwise_kernelILi2EZNS0_50_GLOBAL__N__2680c7bb_12_PowKernel_cu_7dd49032_316829pow_tensor_scalar_kernel_implIN3c108BFloat16ES5_EEvRNS_18TensorIteratorBaseET0_EUlS5_E2_St5arrayIPcLm2EEEEviS8_T1_)
        /*2f24*/ 	.word	0x00000000


	//----- nvinfo : EIATTR_MIN_STACK_SIZE
	.align		4
.L_2065:
        /*2f28*/ 	.byte	0x04, 0x12
        /*2f2a*/ 	.short	(.L_2067 - .L_2066)
	.align		4
.L_2066:
        /*2f2c*/ 	.word	index@(_ZN2at6native29vectorized_elementwise_kernelILi4EZNS0_50_GLOBAL__N__2680c7bb_12_PowKernel_cu_7dd49032_316829pow_tensor_scalar_kernel_implIN3c108BFloat16ES5_EEvRNS_18TensorIteratorBaseET0_EUlS5_E2_St5arrayIPcLm2EEEEviS8_T1_)
        /*2f30*/ 	.word	0x00000000


	//----- nvinfo : EIATTR_MIN_STACK_SIZE
	.align		4
.L_2067:
        /*2f34*/ 	.byte	0x04, 0x12
        /*2f36*/ 	.short	(.L_2069 - .L_2068)
	.align		4
.L_2068:
        /*2f38*/ 	.word	index@(_ZN2at6native29vectorized_elementwise_kernelILi8EZNS0_50_GLOBAL__N__2680c7bb_12_PowKernel_cu_7dd49032_316829pow_tensor_scalar_kernel_implIN3c108BFloat16ES5_EEvRNS_18TensorIteratorBaseET0_EUlS5_E2_St5arrayIPcLm2EEEEviS8_T1_)
        /*2f3c*/ 	.word	0x00000000


	//----- nvinfo : EIATTR_MIN_STACK_SIZE
	.align		4
.L_2069:
        /*2f40*/ 	.byte	0x04, 0x12
        /*2f42*/ 	.short	(.L_2071 - .L_2070)
	.align		4
.L_2070:
        /*2f44*/ 	.word	index@(_ZN2at6native18elementwise_kernelILi128ELi4EZNS0_15gpu_kernel_implIZNS0_50_GLOBAL__N__2680c7bb_12_PowKernel_cu_7dd49032_316829pow_tensor_scalar_kernel_implIN3c108BFloat16ES6_EEvRNS_18TensorIteratorBaseET0_EUlS6_E1_EEvS8_RKT_EUliE_EEviT1_)
        /*2f48*/ 	.word	0x00000000


	//----- nvinfo : EIATTR_MIN_STACK_SIZE
	.align		4
.L_2071:
        /*2f4c*/ 	.byte	0x04, 0x12
        /*2f4e*/ 	.short	(.L_2073 - .L_2072)
	.align		4
.L_2072:
        /*2f50*/ 	.word	index@(_ZN2at6native27unrolled_elementwise_kernelIZNS0_50_GLOBAL__N__2680c7bb_12_PowKernel_cu_7dd49032_316829pow_tensor_scalar_kernel_implIN3c108BFloat16ES5_EEvRNS_18TensorIteratorBaseET0_EUlS5_E1_St5arrayIPcLm2EELi4E23TrivialOffsetCalculatorILi1EjESE_NS0_6memory12LoadWithCastILi1EEENSF_13StoreWithCastILi1EEEEEviT_S8_T2_T3_T4_T5_)
        /*2f54*/ 	.word	0x00000000


	//----- nvinfo : EIATTR_MIN_STACK_SIZE
	.align		4
.L_2073:
        /*2f58*/ 	.byte	0x04, 0x12
        /*2f5a*/ 	.short	(.L_2075 - .L_2074)
	.align		4
.L_2074:
        /*2f5c*/ 	.word	index@(_ZN2at6native18elementwise_kernelILi128ELi4EZNS0_22gpu_kernel_impl_nocastIZNS0_50_GLOBAL__N__2680c7bb_12_PowKernel_cu_7dd49032_316829pow_tensor_scalar_kernel_implIN3c108BFloat16ES6_EEvRNS_18TensorIteratorBaseET0_EUlS6_E1_EEvS8_RKT_EUliE_EEviT1_)
        /*2f60*/ 	.word	0x00000000


	//----- nvinfo : EIATTR_MIN_STACK_SIZE
	.align		4
.L_2075:
        /*2f64*/ 	.byte	0x04, 0x12
        /*2f66*/ 	.short	(.L_2077 - .L_2076)
	.align		4
.L_2076:
        /*2f68*/ 	.word	index@(_ZN2at6native27unrolled_elementwise_kernelIZNS0_50_GLOBAL__N__2680c7bb_12_PowKernel_cu_7dd49032_316829pow_tensor_scalar_kernel_implIN3c108BFloat16ES5_EEvRNS_18TensorIteratorBaseET0_EUlS5_E1_St5arrayIPcLm2EELi4E23TrivialOffsetCalculatorILi1EjESE_NS0_6memory15LoadWithoutCastENSF_16StoreWithoutCastEEEviT_S8_T2_T3_T4_T5_)
        /*2f6c*/ 	.word	0x00000000


	//----- nvinfo : EIATTR_MIN_STACK_SIZE
	.align		4
.L_2077:
        /*2f70*/ 	.byte	0x04, 0x12
        /*2f72*/ 	.short	(.L_2079 - .L_2078)
	.align		4
.L_2078:
        /*2f74*/ 	.word	index@(_ZN2at6native29vectorized_elementwise_kernelILi2EZNS0_50_GLOBAL__N__2680c7bb_12_PowKernel_cu_7dd49032_316829pow_tensor_scalar_kernel_implIN3c108BFloat16ES5_EEvRNS_18TensorIteratorBaseET0_EUlS5_E1_St5arrayIPcLm2EEEEviS8_T1_)
        /*2f78*/ 	.word	0x00000000


	//----- nvinfo : EIATTR_MIN_STACK_SIZE
	.align		4
.L_2079:
        /*2f7c*/ 	.byte	0x04, 0x12
        /*2f7e*/ 	.short	(.L_2081 - .L_2080)
	.align		4
.L_2080:
        /*2f80*/ 	.word	index@(_ZN2at6native29vectorized_elementwise_kernelILi4EZNS0_50_GLOBAL__N__2680c7bb_12_PowKernel_cu_7dd49032_316829pow_tensor_scalar_kernel_implIN3c108BFloat16ES5_EEvRNS_18TensorIteratorBaseET0_EUlS5_E1_St5arrayIPcLm2EEEEviS8_T1_)
        /*2f84*/ 	.word	0x00000000


	//----- nvinfo : EIATTR_MIN_STACK_SIZE
	.align		4
.L_2081:
        /*2f88*/ 	.byte	0x04, 0x12
        /*2f8a*/ 	.short	(.L_2083 - .L_2082)
	.align		4
.L_2082:
        /*2f8c*/ 	.word	index@(_ZN2at6native29vectorized_elementwise_kernelILi8EZNS0_50_GLOBAL__N__2680c7bb_12_PowKernel_cu_7dd49032_316829pow_tensor_scalar_kernel_implIN3c108BFloat16ES5_EEvRNS_18TensorIteratorBaseET0_EUlS5_E1_St5arrayIPcLm2EEEEviS8_T1_)
        /*2f90*/ 	.word	0x00000000


	//----- nvinfo : EIATTR_MIN_STACK_SIZE
	.align		4
.L_2083:
        /*2f94*/ 	.byte	0x04, 0x12
        /*2f96*/ 	.short	(.L_2085 - .L_2084)
	.align		4
.L_2084:
        /*2f98*/ 	.word	index@(_ZN2at6native18elementwise_kernelILi128ELi4EZNS0_15gpu_kernel_implIZNS0_50_GLOBAL__N__2680c7bb_12_PowKernel_cu_7dd49032_316829pow_tensor_scalar_kernel_implIN3c108BFloat16ES6_EEvRNS_18TensorIteratorBaseET0_EUlS6_E0_EEvS8_RKT_EUliE_EEviT1_)
        /*2f9c*/ 	.word	0x00000000


	//----- nvinfo : EIATTR_MIN_STACK_SIZE
	.align		4
.L_2085:
        /*2fa0*/ 	.byte	0x04, 0x12
        /*2fa2*/ 	.short	(.L_2087 - .L_2086)
	.align		4
.L_2086:
        /*2fa4*/ 	.word	index@(_ZN2at6native27unrolled_elementwise_kernelIZNS0_50_GLOBAL__N__2680c7bb_12_PowKernel_cu_7dd49032_316829pow_tensor_scalar_kernel_implIN3c108BFloat16ES5_EEvRNS_18TensorIteratorBaseET0_EUlS5_E0_St5arrayIPcLm2EELi4E23TrivialOffsetCalculatorILi1EjESE_NS0_6memory12LoadWithCastILi1EEENSF_13StoreWithCastILi1EEEEEviT_S8_T2_T3_T4_T5_)
        /*2fa8*/ 	.word	0x00000000


	//----- nvinfo : EIATTR_MIN_STACK_SIZE
	.align		4
.L_2087:
        /*2fac*/ 	.byte	0x04, 0x12
        /*2fae*/ 	.short	(.L_2089 - .L_2088)
	.align		4
.L_2088:
        /*2fb0*/ 	.word	index@(_ZN2at6native18elementwise_kernelILi128ELi4EZNS0_22gpu_kernel_impl_nocastIZNS0_50_GLOBAL__N__2680c7bb_12_PowKernel_cu_7dd49032_316829pow_tensor_scalar_kernel_implIN3c108BFloat16ES6_EEvRNS_18TensorIteratorBaseET0_EUlS6_E0_EEvS8_RKT_EUliE_EEviT1_)
        /*2fb4*/ 	.word	0x00000000


	//----- nvinfo : EIATTR_MIN_STACK_SIZE
	.align		4
.L_2089:
        /*2fb8*/ 	.byte	0x04, 0x12
        /*2fba*/ 	.short	(.L_2091 - .L_2090)
	.align		4
.L_2090:
        /*2fbc*/ 	.word	index@(_ZN2at6native27unrolled_elementwise_kernelIZNS0_50_GLOBAL__N__2680c7bb_12_PowKernel_cu_7dd49032_316829pow_tensor_scalar_kernel_implIN3c108BFloat16ES5_EEvRNS_18TensorIteratorBaseET0_EUlS5_E0_St5arrayIPcLm2EELi4E23TrivialOffsetCalculatorILi1EjESE_NS0_6memory15LoadWithoutCastENSF_16StoreWithoutCastEEEviT_S8_T2_T3_T4_T5_)
        /*2fc0*/ 	.word	0x00000000


	//----- nvinfo : EIATTR_MIN_STACK_SIZE
	.align		4
.L_2091:
        /*2fc4*/ 	.byte	0x04, 0x12
        /*2fc6*/ 	.short	(.L_2093 - .L_2092)
	.align		4
.L_2092:
        /*2fc8*/ 	.word	index@(_ZN2at6native29vectorized_elementwise_kernelILi2EZNS0_50_GLOBAL__N__2680c7bb_12_PowKernel_cu_7dd49032_316829pow_tensor_scalar_kernel_implIN3c108BFloat16ES5_EEvRNS_18TensorIteratorBaseET0_EUlS5_E0_St5arrayIPcLm2EEEEviS8_T1_)
        /*2fcc*/ 	.word	0x00000000


	//----- nvinfo : EIATTR_MIN_STACK_SIZE
	.align		4
.L_2093:
        /*2fd0*/ 	.byte	0x04, 0x12
        /*2fd2*/ 	.short	(.L_2095 - .L_2094)
	.align		4
.L_2094:
        /*2fd4*/ 	.word	index@(_ZN2at6native29vectorized_elementwise_kernelILi4EZNS0_50_GLOBAL__N__2680c7bb_12_PowKernel_cu_7dd49032_316829pow_tensor_scalar_kernel_implIN3c108BFloat16ES5_EEvRNS_18TensorIteratorBaseET0_EUlS5_E0_St5arrayIPcLm2EEEEviS8_T1_)
        /*2fd8*/ 	.word	0x00000000


	//----- nvinfo : EIATTR_MIN_STACK_SIZE
	.align		4
.L_2095:
        /*2fdc*/ 	.byte	0x04, 0x12
        /*2fde*/ 	.short	(.L_2097 - .L_2096)
	.align		4
.L_2096:
        /*2fe0*/ 	.word	index@(_ZN2at6native29vectorized_elementwise_kernelILi8EZNS0_50_GLOBAL__N__2680c7bb_12_PowKernel_cu_7dd49032_316829pow_tensor_scalar_kernel_implIN3c108BFloat16ES5_EEvRNS_18TensorIteratorBaseET0_EUlS5_E0_St5arrayIPcLm2EEEEviS8_T1_)
        /*2fe4*/ 	.word	0x00000000


	//----- nvinfo : EIATTR_MIN_STACK_SIZE
	.align		4
.L_2097:
        /*2fe8*/ 	.byte	0x04, 0x12
        /*2fea*/ 	.short	(.L_2099 - .L_2098)
	.align		4
.L_2098:
        /*2fec*/ 	.word	index@(_ZN2at6native18elementwise_kernelILi128ELi4EZNS0_15gpu_kernel_implIZNS0_50_GLOBAL__N__2680c7bb_12_PowKernel_cu_7dd49032_316829pow_tensor_scalar_kernel_implIN3c108BFloat16ES6_EEvRNS_18TensorIteratorBaseET0_EUlS6_E_EEvS8_RKT_EUliE_EEviT1_)
        /*2ff0*/ 	.word	0x00000000


	//----- nvinfo : EIATTR_MIN_STACK_SIZE
	.align		4
.L_2099:
        /*2ff4*/ 	.byte	0x04, 0x12
        /*2ff6*/ 	.short	(.L_2101 - .L_2100)
	.align		4
.L_2100:
        /*2ff8*/ 	.word	index@(_ZN2at6native27unrolled_elementwise_kernelIZNS0_50_GLOBAL__N__2680c7bb_12_PowKernel_cu_7dd49032_316829pow_tensor_scalar_kernel_implIN3c108BFloat16ES5_EEvRNS_18TensorIteratorBaseET0_EUlS5_E_St5arrayIPcLm2EELi4E23TrivialOffsetCalculatorILi1EjESE_NS0_6memory12LoadWithCastILi1EEENSF_13StoreWithCastILi1EEEEEviT_S8_T2_T3_T4_T5_)
        /*2ffc*/ 	.word	0x00000000


	//----- nvinfo : EIATTR_MIN_STACK_SIZE
	.align		4
.L_2101:
        /*3000*/ 	.byte	0x04, 0x12
        /*3002*/ 	.short	(.L_2103 - .L_2102)
	.align		4
.L_2102:
        /*3004*/ 	.word	index@(_ZN2at6native18elementwise_kernelILi128ELi4EZNS0_22gpu_kernel_impl_nocastIZNS0_50_GLOBAL__N__2680c7bb_12_PowKernel_cu_7dd49032_316829pow_tensor_scalar_kernel_implIN3c108BFloat16ES6_EEvRNS_18TensorIteratorBaseET0_EUlS6_E_EEvS8_RKT_EUliE_EEviT1_)
        /*3008*/ 	.word	0x00000000


	//----- nvinfo : EIATTR_MIN_STACK_SIZE
	.align		4
.L_2103:
        /*300c*/ 	.byte	0x04, 0x12
        /*300e*/ 	.short	(.L_2105 - .L_2104)
	.align		4
.L_2104:
        /*3010*/ 	.word	index@(_ZN2at6native27unrolled_elementwise_kernelIZNS0_50_GLOBAL__N__2680c7bb_12_PowKernel_cu_7dd49032_316829pow_tensor_scalar_kernel_implIN3c108BFloat16ES5_EEvRNS_18TensorIteratorBaseET0_EUlS5_E_St5arrayIPcLm2EELi4E23TrivialOffsetCalculatorILi1EjESE_NS0_6memory15LoadWithoutCastENSF_16StoreWithoutCastEEEviT_S8_T2_T3_T4_T5_)
        /*3014*/ 	.word	0x00000000


	//----- nvinfo : EIATTR_MIN_STACK_SIZE
	.align		4
.L_2105:
        /*3018*/ 	.byte	0x04, 0x12
        /*301a*/ 	.short	(.L_2107 - .L_2106)
	.align		4
.L_2106:
        /*301c*/ 	.word	index@(_ZN2at6native29vectorized_elementwise_kernelILi2EZNS0_50_GLOBAL__N__2680c7bb_12_PowKernel_cu_7dd49032_316829pow_tensor_scalar_kernel_implIN3c108BFloat16ES5_EEvRNS_18TensorIteratorBaseET0_EUlS5_E_St5arrayIPcLm2EEEEviS8_T1_)
        /*3020*/ 	.word	0x00000000


	//----- nvinfo : EIATTR_MIN_STACK_SIZE
	.align		4
.L_2107:
        /*3024*/ 	.byte	0x04, 0x12
        /*3026*/ 	.short	(.L_2109 - .L_2108)
	.align		4
.L_2108:
        /*3028*/ 	.word	index@(_ZN2at6native29vectorized_elementwise_kernelILi4EZNS0_50_GLOBAL__N__2680c7bb_12_PowKernel_cu_7dd49032_316829pow_tensor_scalar_kernel_implIN3c108BFloat16ES5_EEvRNS_18TensorIteratorBaseET0_EUlS5_E_St5arrayIPcLm2EEEEviS8_T1_)
        /*302c*/ 	.word	0x00000000


	//----- nvinfo : EIATTR_MIN_STACK_SIZE
	.align		4
.L_2109:
        /*3030*/ 	.byte	0x04, 0x12
        /*3032*/ 	.short	(.L_2111 - .L_2110)
	.align		4
.L_2110:
        /*3034*/ 	.word	index@(_ZN2at6native29vectorized_elementwise_kernelILi8EZNS0_50_GLOBAL__N__2680c7bb_12_PowKernel_cu_7dd49032_316829pow_tensor_scalar_kernel_implIN3c108BFloat16ES5_EEvRNS_18TensorIteratorBaseET0_EUlS5_E_St5arrayIPcLm2EEEEviS8_T1_)
        /*3038*/ 	.word	0x00000000


	//----- nvinfo : EIATTR_MIN_STACK_SIZE
	.align		4
.L_2111:
        /*303c*/ 	.byte	0x04, 0x12
        /*303e*/ 	.short	(.L_2113 - .L_2112)
	.align		4
.L_2112:
        /*3040*/ 	.word	index@(_ZN2at6native18elementwise_kernelILi128ELi4EZNS0_15gpu_kernel_implIZNS0_50_GLOBAL__N__2680c7bb_12_PowKernel_cu_7dd49032_316829pow_tensor_scalar_kernel_implIN3c104HalfES6_EEvRNS_18TensorIteratorBaseET0_EUlS6_E2_EEvS8_RKT_EUliE_EEviT1_)
        /*3044*/ 	.word	0x00000000


	//----- nvinfo : EIATTR_MIN_STACK_SIZE
	.align		4
.L_2113:
        /*3048*/ 	.byte	0x04, 0x12
        /*304a*/ 	.short	(.L_2115 - .L_2114)
	.align		4
.L_2114:
        /*304c*/ 	.word	index@(_ZN2at6native27unrolled_elementwise_kernelIZNS0_50_GLOBAL__N__2680c7bb_12_PowKernel_cu_7dd49032_316829pow_tensor_scalar_kernel_implIN3c104HalfES5_EEvRNS_18TensorIteratorBaseET0_EUlS5_E2_St5arrayIPcLm2EELi4E23TrivialOffsetCalculatorILi1EjESE_NS0_6memory12LoadWithCastILi1EEENSF_13StoreWithCastILi1EEEEEviT_S8_T2_T3_T4_T5_)
        /*3050*/ 	.word	0x00000000


	//----- nvinfo : EIATTR_MIN_STACK_SIZE
	.align		4
.L_2115:
        /*3054*/ 	.byte	0x04, 0x12
        /*3056*/ 	.short	(.L_2117 - .L_2116)
	.align		4
.L_2116:
        /*3058*/ 	.word	index@(_ZN2at6native18elementwise_kernelILi128ELi4EZNS0_22gpu_kernel_impl_nocastIZNS0_50_GLOBAL__N__2680c7bb_12_PowKernel_cu_7dd49032_316829pow_tensor_scalar_kernel_implIN3c104HalfES6_EEvRNS_18TensorIteratorBaseET0_EUlS6_E2_EEvS8_RKT_EUliE_EEviT1_)
        /*305c*/ 	.word	0x00000000


	//----- nvinfo : EIATTR_MIN_STACK_SIZE
	.align		4
.L_2117:
        /*3060*/ 	.byte	0x04, 0x12
        /*3062*/ 	.short	(.L_2119 - .L_2118)
	.align		4
.L_2118:
        /*3064*/ 	.word	index@(_ZN2at6native27unrolled_elementwise_kernelIZNS0_50_GLOBAL__N__2680c7bb_12_PowKernel_cu_7dd49032_316829pow_tensor_scalar_kernel_implIN3c104HalfES5_EEvRNS_18TensorIteratorBaseET0_EUlS5_E2_St5arrayIPcLm2EELi4E23TrivialOffsetCalculatorILi1EjESE_NS0_6memory15LoadWithoutCastENSF_16StoreWithoutCastEEEviT_S8_T2_T3_T4_T5_)
        /*3068*/ 	.word	0x00000000


	//----- nvinfo : EIATTR_MIN_STACK_SIZE
	.align		4
.L_2119:
        /*306c*/ 	.byte	0x04, 0x12
        /*306e*/ 	.short	(.L_2121 - .L_2120)
	.align		4
.L_2120:
        /*3070*/ 	.word	index@(_ZN2at6native29vectorized_elementwise_kernelILi2EZNS0_50_GLOBAL__N__2680c7bb_12_PowKernel_cu_7dd49032_316829pow_tensor_scalar_kernel_implIN3c104HalfES5_EEvRNS_18TensorIteratorBaseET0_EUlS5_E2_St5arrayIPcLm2EEEEviS8_T1_)
        /*3074*/ 	.word	0x00000000


	//----- nvinfo : EIATTR_MIN_STACK_SIZE
	.align		4
.L_2121:
        /*3078*/ 	.byte	0x04, 0x12
        /*307a*/ 	.short	(.L_2123 - .L_2122)
	.align		4
.L_2122:
        /*307c*/ 	.word	index@(_ZN2at6native29vectorized_elementwise_kernelILi4EZNS0_50_GLOBAL__N__2680c7bb_12_PowKernel_cu_7dd49032_316829pow_tensor_scalar_kernel_implIN3c104HalfES5_EEvRNS_18TensorIteratorBaseET0_EUlS5_E2_St5arrayIPcLm2EEEEviS8_T1_)
        /*3080*/ 	.word	0x00000000


	//----- nvinfo : EIATTR_MIN_STACK_SIZE
	.align		4
.L_2123:
        /*3084*/ 	.byte	0x04, 0x12
        /*3086*/ 	.short	(.L_2125 - .L_2124)
	.align		4
.L_2124:
        /*3088*/ 	.word	index@(_ZN2at6native29vectorized_elementwise_kernelILi8EZNS0_50_GLOBAL__N__2680c7bb_12_PowKernel_cu_7dd49032_316829pow_tensor_scalar_kernel_implIN3c104HalfES5_EEvRNS_18TensorIteratorBaseET0_EUlS5_E2_St5arrayIPcLm2EEEEviS8_T1_)
        /*308c*/ 	.word	0x00000000


	//----- nvinfo : EIATTR_MIN_STACK_SIZE
	.align		4
.L_2125:
        /*3090*/ 	.byte	0x04, 0x12
        /*3092*/ 	.short	(.L_2127 - .L_2126)
	.align		4
.L_2126:
        /*3094*/ 	.word	index@(_ZN2at6native18elementwise_kernelILi128ELi4EZNS0_15gpu_kernel_implIZNS0_50_GLOBAL__N__2680c7bb_12_PowKernel_cu_7dd49032_316829pow_tensor_scalar_kernel_implIN3c104HalfES6_EEvRNS_18TensorIteratorBaseET0_EUlS6_E1_EEvS8_RKT_EUliE_EEviT1_)
        /*3098*/ 	.word	0x00000000


	//----- nvinfo : EIATTR_MIN_STACK_SIZE
	.align		4
.L_2127:
        /*309c*/ 	.byte	0x04, 0x12
        /*309e*/ 	.short	(.L_2129 - .L_2128)
	.align		4
.L_2128:
        /*30a0*/ 	.word	index@(_ZN2at6native27unrolled_elementwise_kernelIZNS0_50_GLOBAL__N__2680c7bb_12_PowKernel_cu_7dd49032_316829pow_tensor_scalar_kernel_implIN3c104HalfES5_EEvRNS_18TensorIteratorBaseET0_EUlS5_E1_St5arrayIPcLm2EELi4E23TrivialOffsetCalculatorILi1EjESE_NS0_6memory12LoadWithCastILi1EEENSF_13StoreWithCastILi1EEEEEviT_S8_T2_T3_T4_T5_)
        /*30a4*/ 	.word	0x00000000


	//----- nvinfo : EIATTR_MIN_STACK_SIZE
	.align		4
.L_2129:
        /*30a8*/ 	.byte	0x04, 0x12
        /*30aa*/ 	.short	(.L_2131 - .L_2130)
	.align		4
.L_2130:
        /*30ac*/ 	.word	index@(_ZN2at6native18elementwise_kernelILi128ELi4EZNS0_22gpu_kernel_impl_nocastIZNS0_50_GLOBAL__N__2680c7bb_12_PowKernel_cu_7dd49032_316829pow_tensor_scalar_kernel_implIN3c104HalfES6_EEvRNS_18TensorIteratorBaseET0_EUlS6_E1_EEvS8_RKT_EUliE_EEviT1_)
        /*30b0*/ 	.word	0x00000000


	//----- nvinfo : EIATTR_MIN_STACK_SIZE
	.align		4
.L_2131:
        /*30b4*/ 	.byte	0x04, 0x12
        /*30b6*/ 	.short	(.L_2133 - .L_2132)
	.align		4
.L_2132:
        /*30b8*/ 	.word	index@(_ZN2at6native27unrolled_elementwise_kernelIZNS0_50_GLOBAL__N__2680c7bb_12_PowKernel_cu_7dd49032_316829pow_tensor_scalar_kernel_implIN3c104HalfES5_EEvRNS_18TensorIteratorBaseET0_EUlS5_E1_St5arrayIPcLm2EELi4E23TrivialOffsetCalculatorILi1EjESE_NS0_6memory15LoadWithoutCastENSF_16StoreWithoutCastEEEviT_S8_T2_T3_T4_T5_)
        /*30bc*/ 	.word	0x00000000


	//----- nvinfo : EIATTR_MIN_STACK_SIZE
	.align		4
.L_2133:
        /*30c0*/ 	.byte	0x04, 0x12
        /*30c2*/ 	.short	(.L_2135 - .L_2134)
	.align		4
.L_2134:
        /*30c4*/ 	.word	index@(_ZN2at6native29vectorized_elementwise_kernelILi2EZNS0_50_GLOBAL__N__2680c7bb_12_PowKernel_cu_7dd49032_316829pow_tensor_scalar_kernel_implIN3c104HalfES5_EEvRNS_18TensorIteratorBaseET0_EUlS5_E1_St5arrayIPcLm2EEEEviS8_T1_)
        /*30c8*/ 	.word	0x00000000


	//----- nvinfo : EIATTR_MIN_STACK_SIZE
	.align		4
.L_2135:
        /*30cc*/ 	.byte	0x04, 0x12
        /*30ce*/ 	.short	(.L_2137 - .L_2136)
	.align		4
.L_2136:
        /*30d0*/ 	.word	index@(_ZN2at6native29vectorized_elementwise_kernelILi4EZNS0_50_GLOBAL__N__2680c7bb_12_PowKernel_cu_7dd49032_316829pow_tensor_scalar_kernel_implIN3c104HalfES5_EEvRNS_18TensorIteratorBaseET0_EUlS5_E1_St5arrayIPcLm2EEEEviS8_T1_)
        /*30d4*/ 	.word	0x00000000


	//----- nvinfo : EIATTR_MIN_STACK_SIZE
	.align		4
.L_2137:
        /*30d8*/ 	.byte	0x04, 0x12
        /*30da*/ 	.short	(.L_2139 - .L_2138)
	.align		4
.L_2138:
        /*30dc*/ 	.word	index@(_ZN2at6native29vectorized_elementwise_kernelILi8EZNS0_50_GLOBAL__N__2680c7bb_12_PowKernel_cu_7dd49032_316829pow_tensor_scalar_kernel_implIN3c104HalfES5_EEvRNS_18TensorIteratorBaseET0_EUlS5_E1_St5arrayIPcLm2EEEEviS8_T1_)
        /*30e0*/ 	.word	0x00000000


	//----- nvinfo : EIATTR_MIN_STACK_SIZE
	.align		4
.L_2139:
        /*30e4*/ 	.byte	0x04, 0x12
        /*30e6*/ 	.short	(.L_2141 - .L_2140)
	.align		4
.L_2140:
        /*30e8*/ 	.word	index@(_ZN2at6native18elementwise_kernelILi128ELi4EZNS0_15gpu_kernel_implIZNS0_50_GLOBAL__N__2680c7bb_12_PowKernel_cu_7dd49032_316829pow_tensor_scalar_kernel_implIN3c104HalfES6_EEvRNS_18TensorIteratorBaseET0_EUlS6_E0_EEvS8_RKT_EUliE_EEviT1_)
        /*30ec*/ 	.word	0x00000000


	//----- nvinfo : EIATTR_MIN_STACK_SIZE
	.align		4
.L_2141:
        /*30f0*/ 	.byte	0x04, 0x12
        /*30f2*/ 	.short	(.L_2143 - .L_2142)
	.align		4
.L_2142:
        /*30f4*/ 	.word	index@(_ZN2at6native27unrolled_elementwise_kernelIZNS0_50_GLOBAL__N__2680c7bb_12_PowKernel_cu_7dd49032_316829pow_tensor_scalar_kernel_implIN3c104HalfES5_EEvRNS_18TensorIteratorBaseET0_EUlS5_E0_St5arrayIPcLm2EELi4E23TrivialOffsetCalculatorILi1EjESE_NS0_6memory12LoadWithCastILi1EEENSF_13StoreWithCastILi1EEEEEviT_S8_T2_T3_T4_T5_)
        /*30f8*/ 	.word	0x00000000


	//----- nvinfo : EIATTR_MIN_STACK_SIZE
	.align		4
.L_2143:
        /*30fc*/ 	.byte	0x04, 0x12
        /*30fe*/ 	.short	(.L_2145 - .L_2144)
	.align		4
.L_2144:
        /*3100*/ 	.word	index@(_ZN2at6native18elementwise_kernelILi128ELi4EZNS0_22gpu_kernel_impl_nocastIZNS0_50_GLOBAL__N__2680c7bb_12_PowKernel_cu_7dd49032_316829pow_tensor_scalar_kernel_implIN3c104HalfES6_EEvRNS_18TensorIteratorBaseET0_EUlS6_E0_EEvS8_RKT_EUliE_EEviT1_)
        /*3104*/ 	.word	0x00000000


	//----- nvinfo : EIATTR_MIN_STACK_SIZE
	.align		4
.L_2145:
        /*3108*/ 	.byte	0x04, 0x12
        /*310a*/ 	.short	(.L_2147 - .L_2146)
	.align		4
.L_2146:
        /*310c*/ 	.word	index@(_ZN2at6native27unrolled_elementwise_kernelIZNS0_50_GLOBAL__N__2680c7bb_12_PowKernel_cu_7dd49032_316829pow_tensor_scalar_kernel_implIN3c104HalfES5_EEvRNS_18TensorIteratorBaseET0_EUlS5_E0_St5arrayIPcLm2EELi4E23TrivialOffsetCalculatorILi1EjESE_NS0_6memory15LoadWithoutCastENSF_16StoreWithoutCastEEEviT_S8_T2_T3_T4_T5_)
        /*3110*/ 	.word	0x00000000


	//----- nvinfo : EIATTR_MIN_STACK_SIZE
	.align		4
.L_2147:
        /*3114*/ 	.byte	0x04, 0x12
        /*3116*/ 	.short	(.L_2149 - .L_2148)
	.align		4
.L_2148:
        /*3118*/ 	.word	index@(_ZN2at6native29vectorized_elementwise_kernelILi2EZNS0_50_GLOBAL__N__2680c7bb_12_PowKernel_cu_7dd49032_316829pow_tensor_scalar_kernel_implIN3c104HalfES5_EEvRNS_18TensorIteratorBaseET0_EUlS5_E0_St5arrayIPcLm2EEEEviS8_T1_)
        /*311c*/ 	.word	0x00000000


	//----- nvinfo : EIATTR_MIN_STACK_SIZE
	.align		4
.L_2149:
        /*3120*/ 	.byte	0x04, 0x12
        /*3122*/ 	.short	(.L_2151 - .L_2150)
	.align		4
.L_2150:
        /*3124*/ 	.word	index@(_ZN2at6native29vectorized_elementwise_kernelILi4EZNS0_50_GLOBAL__N__2680c7bb_12_PowKernel_cu_7dd49032_316829pow_tensor_scalar_kernel_implIN3c104HalfES5_EEvRNS_18TensorIteratorBaseET0_EUlS5_E0_St5arrayIPcLm2EEEEviS8_T1_)
        /*3128*/ 	.word	0x00000000


	//----- nvinfo : EIATTR_MIN_STACK_SIZE
	.align		4
.L_2151:
        /*312c*/ 	.byte	0x04, 0x12
        /*312e*/ 	.short	(.L_2153 - .L_2152)
	.align		4
.L_2152:
        /*3130*/ 	.word	index@(_ZN2at6native29vectorized_elementwise_kernelILi8EZNS0_50_GLOBAL__N__2680c7bb_12_PowKernel_cu_7dd49032_316829pow_tensor_scalar_kernel_implIN3c104HalfES5_EEvRNS_18TensorIteratorBaseET0_EUlS5_E0_St5arrayIPcLm2EEEEviS8_T1_)
        /*3134*/ 	.word	0x00000000


	//----- nvinfo : EIATTR_MIN_STACK_SIZE
	.align		4
.L_2153:
        /*3138*/ 	.byte	0x04, 0x12
        /*313a*/ 	.short	(.L_2155 - .L_2154)
	.align		4
.L_2154:
        /*313c*/ 	.word	index@(_ZN2at6native18elementwise_kernelILi128ELi4EZNS0_15gpu_kernel_implIZNS0_50_GLOBAL__N__2680c7bb_12_PowKernel_cu_7dd49032_316829pow_tensor_scalar_kernel_implIN3c104HalfES6_EEvRNS_18TensorIteratorBaseET0_EUlS6_E_EEvS8_RKT_EUliE_EEviT1_)
        /*3140*/ 	.word	0x00000000


	//----- nvinfo : EIATTR_MIN_STACK_SIZE
	.align		4
.L_2155:
        /*3144*/ 	.byte	0x04, 0x12
        /*3146*/ 	.short	(.L_2157 - .L_2156)
	.align		4
.L_2156:
        /*3148*/ 	.word	index@(_ZN2at6native27unrolled_elementwise_kernelIZNS0_50_GLOBAL__N__2680c7bb_12_PowKernel_cu_7dd49032_316829pow_tensor_scalar_kernel_implIN3c104HalfES5_EEvRNS_18TensorIteratorBaseET0_EUlS5_E_St5arrayIPcLm2EELi4E23TrivialOffsetCalculatorILi1EjESE_NS0_6memory12LoadWithCastILi1EEENSF_13StoreWithCastILi1EEEEEviT_S8_T2_T3_T4_T5_)
        /*314c*/ 	.word	0x00000000


	//----- nvinfo : EIATTR_MIN_STACK_SIZE
	.align		4
.L_2157:
        /*3150*/ 	.byte	0x04, 0x12
        /*3152*/ 	.short	(.L_2159 - .L_2158)
	.align		4
.L_2158:
        /*3154*/ 	.word	index@(_ZN2at6native18elementwise_kernelILi128ELi4EZNS0_22gpu_kernel_impl_nocastIZNS0_50_GLOBAL__N__2680c7bb_12_PowKernel_cu_7dd49032_316829pow_tensor_scalar_kernel_implIN3c104HalfES6_EEvRNS_18TensorIteratorBaseET0_EUlS6_E_EEvS8_RKT_EUliE_EEviT1_)
        /*3158*/ 	.word	0x00000000


	//----- nvinfo : EIATTR_MIN_STACK_SIZE
	.align		4
.L_2159:
        /*315c*/ 	.byte	0x04, 0x12
        /*315e*/ 	.short	(.L_2161 - .L_2160)
	.align		4
.L_2160:
        /*3160*/ 	.word	index@(_ZN2at6native27unrolled_elementwise_kernelIZNS0_50_GLOBAL__N__2680c7bb_12_PowKernel_cu_7dd49032_316829pow_tensor_scalar_kernel_implIN3c104HalfES5_EEvRNS_18TensorIteratorBaseET0_EUlS5_E_St5arrayIPcLm2EELi4E23TrivialOffsetCalculatorILi1EjESE_NS0_6memory15LoadWithoutCastENSF_16StoreWithoutCastEEEviT_S8_T2_T3_T4_T5_)
        /*3164*/ 	.word	0x00000000


	//----- nvinfo : EIATTR_MIN_STACK_SIZE
	.align		4
.L_2161:
        /*3168*/ 	.byte	0x04, 0x12
        /*316a*/ 	.short	(.L_2163 - .L_2162)
	.align		4
.L_2162:
        /*316c*/ 	.word	index@(_ZN2at6native29vectorized_elementwise_kernelILi2EZNS0_50_GLOBAL__N__2680c7bb_12_PowKernel_cu_7dd49032_316829pow_tensor_scalar_kernel_implIN3c104HalfES5_EEvRNS_18TensorIteratorBaseET0_EUlS5_E_St5arrayIPcLm2EEEEviS8_T1_)
        /*3170*/ 	.word	0x00000000


	//----- nvinfo : EIATTR_MIN_STACK_SIZE
	.align		4
.L_2163:
        /*3174*/ 	.byte	0x04, 0x12
        /*3176*/ 	.short	(.L_2165 - .L_2164)
	.align		4
.L_2164:
        /*3178*/ 	.word	index@(_ZN2at6native29vectorized_elementwise_kernelILi4EZNS0_50_GLOBAL__N__2680c7bb_12_PowKernel_cu_7dd49032_316829pow_tensor_scalar_kernel_implIN3c104HalfES5_EEvRNS_18TensorIteratorBaseET0_EUlS5_E_St5arrayIPcLm2EEEEviS8_T1_)
        /*317c*/ 	.word	0x00000000


	//----- nvinfo : EIATTR_MIN_STACK_SIZE
	.align		4
.L_2165:
        /*3180*/ 	.byte	0x04, 0x12
        /*3182*/ 	.short	(.L_2167 - .L_2166)
	.align		4
.L_2166:
        /*3184*/ 	.word	index@(_ZN2at6native29vectorized_elementwise_kernelILi8EZNS0_50_GLOBAL__N__2680c7bb_12_PowKernel_cu_7dd49032_316829pow_tensor_scalar_kernel_implIN3c104HalfES5_EEvRNS_18TensorIteratorBaseET0_EUlS5_E_St5arrayIPcLm2EEEEviS8_T1_)
        /*3188*/ 	.word	0x00000000


	//----- nvinfo : EIATTR_MIN_STACK_SIZE
	.align		4
.L_2167:
        /*318c*/ 	.byte	0x04, 0x12
        /*318e*/ 	.short	(.L_2169 - .L_2168)
	.align		4
.L_2168:
        /*3190*/ 	.word	index@(_ZN2at6native18elementwise_kernelILi128ELi4EZNS0_15gpu_kernel_implIZNS0_50_GLOBAL__N__2680c7bb_12_PowKernel_cu_7dd49032_316829pow_tensor_scalar_kernel_implIffEEvRNS_18TensorIteratorBaseET0_EUlfE2_EEvS6_RKT_EUliE_EEviT1_)
        /*3194*/ 	.word	0x00000000


	//----- nvinfo : EIATTR_MIN_STACK_SIZE
	.align		4
.L_2169:
        /*3198*/ 	.byte	0x04, 0x12
        /*319a*/ 	.short	(.L_2171 - .L_2170)
	.align		4
.L_2170:
        /*319c*/ 	.word	index@(_ZN2at6native27unrolled_elementwise_kernelIZNS0_50_GLOBAL__N__2680c7bb_12_PowKernel_cu_7dd49032_316829pow_tensor_scalar_kernel_implIffEEvRNS_18TensorIteratorBaseET0_EUlfE2_St5arrayIPcLm2EELi4E23TrivialOffsetCalculatorILi1EjESC_NS0_6memory12LoadWithCastILi1EEENSD_13StoreWithCastILi1EEEEEviT_S6_T2_T3_T4_T5_)
        /*31a0*/ 	.word	0x00000000


	//----- nvinfo : EIATTR_MIN_STACK_SIZE
	.align		4
.L_2171:
        /*31a4*/ 	.byte	0x04, 0x12
        /*31a6*/ 	.short	(.L_2173 - .L_2172)
	.align		4
.L_2172:
        /*31a8*/ 	.word	index@(_ZN2at6native18elementwise_kernelILi128ELi2EZNS0_22gpu_kernel_impl_nocastIZNS0_50_GLOBAL__N__2680c7bb_12_PowKernel_cu_7dd49032_316829pow_tensor_scalar_kernel_implIffEEvRNS_18TensorIteratorBaseET0_EUlfE2_EEvS6_RKT_EUliE_EEviT1_)
        /*31ac*/ 	.word	0x00000000


	//----- nvinfo : EIATTR_MIN_STACK_SIZE
	.align		4
.L_2173:
        /*31b0*/ 	.byte	0x04, 0x12
        /*31b2*/ 	.short	(.L_2175 - .L_2174)
	.align		4
.L_2174:
        /*31b4*/ 	.word	index@(_ZN2at6native27unrolled_elementwise_kernelIZNS0_50_GLOBAL__N__2680c7bb_12_PowKernel_cu_7dd49032_316829pow_tensor_scalar_kernel_implIffEEvRNS_18TensorIteratorBaseET0_EUlfE2_St5arrayIPcLm2EELi4E23TrivialOffsetCalculatorILi1EjESC_NS0_6memory15LoadWithoutCastENSD_16StoreWithoutCastEEEviT_S6_T2_T3_T4_T5_)
        /*31b8*/ 	.word	0x00000000


	//----- nvinfo : EIATTR_MIN_STACK_SIZE
	.align		4
.L_2175:
        /*31bc*/ 	.byte	0x04, 0x12
        /*31be*/ 	.short	(.L_2177 - .L_2176)
	.align		4
.L_2176:
        /*31c0*/ 	.word	index@(_ZN2at6native29vectorized_elementwise_kernelILi2EZNS0_50_GLOBAL__N__2680c7bb_12_PowKernel_cu_7dd49032_316829pow_tensor_scalar_kernel_implIffEEvRNS_18TensorIteratorBaseET0_EUlfE2_St5arrayIPcLm2EEEEviS6_T1_)
        /*31c4*/ 	.word	0x00000000


	//----- nvinfo : EIATTR_MIN_STACK_SIZE
	.align		4
.L_2177:
        /*31c8*/ 	.byte	0x04, 0x12
        /*31ca*/ 	.short	(.L_2179 - .L_2178)
	.align		4
.L_2178:
        /*31cc*/ 	.word	index@(_ZN2at6native29vectorized_elementwise_kernelILi4EZNS0_50_GLOBAL__N__2680c7bb_12_PowKernel_cu_7dd49032_316829pow_tensor_scalar_kernel_implIffEEvRNS_18TensorIteratorBaseET0_EUlfE2_St5arrayIPcLm2EEEEviS6_T1_)
        /*31d0*/ 	.word	0x00000000


	//----- nvinfo : EIATTR_MIN_STACK_SIZE
	.align		4
.L_2179:
        /*31d4*/ 	.byte	0x04, 0x12
        /*31d6*/ 	.short	(.L_2181 - .L_2180)
	.align		4
.L_2180:
        /*31d8*/ 	.word	index@(_ZN2at6native29vectorized_elementwise_kernelILi8EZNS0_50_GLOBAL__N__2680c7bb_12_PowKernel_cu_7dd49032_316829pow_tensor_scalar_kernel_implIffEEvRNS_18TensorIteratorBaseET0_EUlfE2_St5arrayIPcLm2EEEEviS6_T1_)
        /*31dc*/ 	.word	0x00000000


	//----- nvinfo : EIATTR_MIN_STACK_SIZE
	.align		4
.L_2181:
        /*31e0*/ 	.byte	0x04, 0x12
        /*31e2*/ 	.short	(.L_2183 - .L_2182)
	.align		4
.L_2182:
        /*31e4*/ 	.word	index@(_ZN2at6native18elementwise_kernelILi128ELi4EZNS0_15gpu_kernel_implIZNS0_50_GLOBAL__N__2680c7bb_12_PowKernel_cu_7dd49032_316829pow_tensor_scalar_kernel_implIffEEvRNS_18TensorIteratorBaseET0_EUlfE1_EEvS6_RKT_EUliE_EEviT1_)
        /*31e8*/ 	.word	0x00000000


	//----- nvinfo : EIATTR_MIN_STACK_SIZE
	.align		4
.L_2183:
        /*31ec*/ 	.byte	0x04, 0x12
        /*31ee*/ 	.short	(.L_2185 - .L_2184)
	.align		4
.L_2184:
        /*31f0*/ 	.word	index@(_ZN2at6native27unrolled_elementwise_kernelIZNS0_50_GLOBAL__N__2680c7bb_12_PowKernel_cu_7dd49032_316829pow_tensor_scalar_kernel_implIffEEvRNS_18TensorIteratorBaseET0_EUlfE1_St5arrayIPcLm2EELi4E23TrivialOffsetCalculatorILi1EjESC_NS0_6memory12LoadWithCastILi1EEENSD_13StoreWithCastILi1EEEEEviT_S6_T2_T3_T4_T5_)
        /*31f4*/ 	.word	0x00000000


	//----- nvinfo : EIATTR_MIN_STACK_SIZE
	.align		4
.L_2185:
        /*31f8*/ 	.byte	0x04, 0x12
        /*31fa*/ 	.short	(.L_2187 - .L_2186)
	.align		4
.L_2186:
        /*31fc*/ 	.word	index@(_ZN2at6native18elementwise_kernelILi128ELi2EZNS0_22gpu_kernel_impl_nocastIZNS0_50_GLOBAL__N__2680c7bb_12_PowKernel_cu_7dd49032_316829pow_tensor_scalar_kernel_implIffEEvRNS_18TensorIteratorBaseET0_EUlfE1_EEvS6_RKT_EUliE_EEviT1_)
        /*3200*/ 	.word	0x00000000


	//----- nvinfo : EIATTR_MIN_STACK_SIZE
	.align		4
.L_2187:
        /*3204*/ 	.byte	0x04, 0x12
        /*3206*/ 	.short	(.L_2189 - .L_2188)
	.align		4
.L_2188:
        /*3208*/ 	.word	index@(_ZN2at6native27unrolled_elementwise_kernelIZNS0_50_GLOBAL__N__2680c7bb_12_PowKernel_cu_7dd49032_316829pow_tensor_scalar_kernel_implIffEEvRNS_18TensorIteratorBaseET0_EUlfE1_St5arrayIPcLm2EELi4E23TrivialOffsetCalculatorILi1EjESC_NS0_6memory15LoadWithoutCastENSD_16StoreWithoutCastEEEviT_S6_T2_T3_T4_T5_)
        /*320c*/ 	.word	0x00000000


	//----- nvinfo : EIATTR_MIN_STACK_SIZE
	.align		4
.L_2189:
        /*3210*/ 	.byte	0x04, 0x12
        /*3212*/ 	.short	(.L_2191 - .L_2190)
	.align		4
.L_2190:
        /*3214*/ 	.word	index@(_ZN2at6native29vectorized_elementwise_kernelILi2EZNS0_50_GLOBAL__N__2680c7bb_12_PowKernel_cu_7dd49032_316829pow_tensor_scalar_kernel_implIffEEvRNS_18TensorIteratorBaseET0_EUlfE1_St5arrayIPcLm2EEEEviS6_T1_)
        /*3218*/ 	.word	0x00000000


	//----- nvinfo : EIATTR_MIN_STACK_SIZE
	.align		4
.L_2191:
        /*321c*/ 	.byte	0x04, 0x12
        /*321e*/ 	.short	(.L_2193 - .L_2192)
	.align		4
.L_2192:
        /*3220*/ 	.word	index@(_ZN2at6native29vectorized_elementwise_kernelILi4EZNS0_50_GLOBAL__N__2680c7bb_12_PowKernel_cu_7dd49032_316829pow_tensor_scalar_kernel_implIffEEvRNS_18TensorIteratorBaseET0_EUlfE1_St5arrayIPcLm2EEEEviS6_T1_)
        /*3224*/ 	.word	0x00000000


	//----- nvinfo : EIATTR_MIN_STACK_SIZE
	.align		4
.L_2193:
        /*3228*/ 	.byte	0x04, 0x12
        /*322a*/ 	.short	(.L_2195 - .L_2194)
	.align		4
.L_2194:
        /*322c*/ 	.word	index@(_ZN2at6native29vectorized_elementwise_kernelILi8EZNS0_50_GLOBAL__N__2680c7bb_12_PowKernel_cu_7dd49032_316829pow_tensor_scalar_kernel_implIffEEvRNS_18TensorIteratorBaseET0_EUlfE1_St5arrayIPcLm2EEEEviS6_T1_)
        /*3230*/ 	.word	0x00000000


	//----- nvinfo : EIATTR_MIN_STACK_SIZE
	.align		4
.L_2195:
        /*3234*/ 	.byte	0x04, 0x12
        /*3236*/ 	.short	(.L_2197 - .L_2196)
	.align		4
.L_2196:
        /*3238*/ 	.word	index@(_ZN2at6native18elementwise_kernelILi128ELi4EZNS0_15gpu_kernel_implIZNS0_50_GLOBAL__N__2680c7bb_12_PowKernel_cu_7dd49032_316829pow_tensor_scalar_kernel_implIffEEvRNS_18TensorIteratorBaseET0_EUlfE0_EEvS6_RKT_EUliE_EEviT1_)
        /*323c*/ 	.word	0x00000000


	//----- nvinfo : EIATTR_MIN_STACK_SIZE
	.align		4
.L_2197:
        /*3240*/ 	.byte	0x04, 0x12
        /*3242*/ 	.short	(.L_2199 - .L_2198)
	.align		4
.L_2198:
        /*3244*/ 	.word	index@(_ZN2at6native27unrolled_elementwise_kernelIZNS0_50_GLOBAL__N__2680c7bb_12_PowKernel_cu_7dd49032_316829pow_tensor_scalar_kernel_implIffEEvRNS_18TensorIteratorBaseET0_EUlfE0_St5arrayIPcLm2EELi4E23TrivialOffsetCalculatorILi1EjESC_NS0_6memory12LoadWithCastILi1EEENSD_13StoreWithCastILi1EEEEEviT_S6_T2_T3_T4_T5_)
        /*3248*/ 	.word	0x00000000


	//----- nvinfo : EIATTR_MIN_STACK_SIZE
	.align		4
.L_2199:
        /*324c*/ 	.byte	0x04, 0x12
        /*324e*/ 	.short	(.L_2201 - .L_2200)
	.align		4
.L_2200:
        /*3250*/ 	.word	index@(_ZN2at6native18elementwise_kernelILi128ELi2EZNS0_22gpu_kernel_impl_nocastIZNS0_50_GLOBAL__N__2680c7bb_12_PowKernel_cu_7dd49032_316829pow_tensor_scalar_kernel_implIffEEvRNS_18TensorIteratorBaseET0_EUlfE0_EEvS6_RKT_EUliE_EEviT1_)
        /*3254*/ 	.word	0x00000000


	//----- nvinfo : EIATTR_MIN_STACK_SIZE
	.align		4
.L_2201:
        /*3258*/ 	.byte	0x04, 0x12
        /*325a*/ 	.short	(.L_2203 - .L_2202)
	.align		4
.L_2202:
        /*325c*/ 	.word	index@(_ZN2at6native27unrolled_elementwise_kernelIZNS0_50_GLOBAL__N__2680c7bb_12_PowKernel_cu_7dd49032_316829pow_tensor_scalar_kernel_implIffEEvRNS_18TensorIteratorBaseET0_EUlfE0_St5arrayIPcLm2EELi4E23TrivialOffsetCalculatorILi1EjESC_NS0_6memory15LoadWithoutCastENSD_16StoreWithoutCastEEEviT_S6_T2_T3_T4_T5_)
        /*3260*/ 	.word	0x00000000


	//----- nvinfo : EIATTR_MIN_STACK_SIZE
	.align		4
.L_2203:
        /*3264*/ 	.byte	0x04, 0x12
        /*3266*/ 	.short	(.L_2205 - .L_2204)
	.align		4
.L_2204:
        /*3268*/ 	.word	index@(_ZN2at6native29vectorized_elementwise_kernelILi2EZNS0_50_GLOBAL__N__2680c7bb_12_PowKernel_cu_7dd49032_316829pow_tensor_scalar_kernel_implIffEEvRNS_18TensorIteratorBaseET0_EUlfE0_St5arrayIPcLm2EEEEviS6_T1_)
        /*326c*/ 	.word	0x00000000


	//----- nvinfo : EIATTR_MIN_STACK_SIZE
	.align		4
.L_2205:
        /*3270*/ 	.byte	0x04, 0x12
        /*3272*/ 	.short	(.L_2207 - .L_2206)
	.align		4
.L_2206:
        /*3274*/ 	.word	index@(_ZN2at6native29vectorized_elementwise_kernelILi4EZNS0_50_GLOBAL__N__2680c7bb_12_PowKernel_cu_7dd49032_316829pow_tensor_scalar_kernel_implIffEEvRNS_18TensorIteratorBaseET0_EUlfE0_St5arrayIPcLm2EEEEviS6_T1_)
        /*3278*/ 	.word	0x00000000


	//----- nvinfo : EIATTR_MIN_STACK_SIZE
	.align		4
.L_2207:
        /*327c*/ 	.byte	0x04, 0x12
        /*327e*/ 	.short	(.L_2209 - .L_2208)
	.align		4
.L_2208:
        /*3280*/ 	.word	index@(_ZN2at6native29vectorized_elementwise_kernelILi8EZNS0_50_GLOBAL__N__2680c7bb_12_PowKernel_cu_7dd49032_316829pow_tensor_scalar_kernel_implIffEEvRNS_18TensorIteratorBaseET0_EUlfE0_St5arrayIPcLm2EEEEviS6_T1_)
        /*3284*/ 	.word	0x00000000


	//----- nvinfo : EIATTR_MIN_STACK_SIZE
	.align		4
.L_2209:
        /*3288*/ 	.byte	0x04, 0x12
        /*328a*/ 	.short	(.L_2211 - .L_2210)
	.align		4
.L_2210:
        /*328c*/ 	.word	index@(_ZN2at6native18elementwise_kernelILi128ELi4EZNS0_15gpu_kernel_implIZNS0_50_GLOBAL__N__2680c7bb_12_PowKernel_cu_7dd49032_316829pow_tensor_scalar_kernel_implIffEEvRNS_18TensorIteratorBaseET0_EUlfE_EEvS6_RKT_EUliE_EEviT1_)
        /*3290*/ 	.word	0x00000000


	//----- nvinfo : EIATTR_MIN_STACK_SIZE
	.align		4
.L_2211:
        /*3294*/ 	.byte	0x04, 0x12
        /*3296*/ 	.short	(.L_2213 - .L_2212)
	.align		4
.L_2212:
        /*3298*/ 	.word	index@(_ZN2at6native27unrolled_elementwise_kernelIZNS0_50_GLOBAL__N__2680c7bb_12_PowKernel_cu_7dd49032_316829pow_tensor_scalar_kernel_implIffEEvRNS_18TensorIteratorBaseET0_EUlfE_St5arrayIPcLm2EELi4E23TrivialOffsetCalculatorILi1EjESC_NS0_6memory12LoadWithCastILi1EEENSD_13StoreWithCastILi1EEEEEviT_S6_T2_T3_T4_T5_)
        /*329c*/ 	.word	0x00000000


	//----- nvinfo : EIATTR_MIN_STACK_SIZE
	.align		4
.L_2213:
        /*32a0*/ 	.byte	0x04, 0x12
        /*32a2*/ 	.short	(.L_2215 - .L_2214)
	.align		4
.L_2214:
        /*32a4*/ 	.word	index@(_ZN2at6native18elementwise_kernelILi128ELi2EZNS0_22gpu_kernel_impl_nocastIZNS0_50_GLOBAL__N__2680c7bb_12_PowKernel_cu_7dd49032_316829pow_tensor_scalar_kernel_implIffEEvRNS_18TensorIteratorBaseET0_EUlfE_EEvS6_RKT_EUliE_EEviT1_)
        /*32a8*/ 	.word	0x00000000


	//----- nvinfo : EIATTR_MIN_STACK_SIZE
	.align		4
.L_2215:
        /*32ac*/ 	.byte	0x04, 0x12
        /*32ae*/ 	.short	(.L_2217 - .L_2216)
	.align		4
.L_2216:
        /*32b0*/ 	.word	index@(_ZN2at6native27unrolled_elementwise_kernelIZNS0_50_GLOBAL__N__2680c7bb_12_PowKernel_cu_7dd49032_316829pow_tensor_scalar_kernel_implIffEEvRNS_18TensorIteratorBaseET0_EUlfE_St5arrayIPcLm2EELi4E23TrivialOffsetCalculatorILi1EjESC_NS0_6memory15LoadWithoutCastENSD_16StoreWithoutCastEEEviT_S6_T2_T3_T4_T5_)
        /*32b4*/ 	.word	0x00000000


	//----- nvinfo : EIATTR_MIN_STACK_SIZE
	.align		4
.L_2217:
        /*32b8*/ 	.byte	0x04, 0x12
        /*32ba*/ 	.short	(.L_2219 - .L_2218)
	.align		4
.L_2218:
        /*32bc*/ 	.word	index@(_ZN2at6native29vectorized_elementwise_kernelILi2EZNS0_50_GLOBAL__N__2680c7bb_12_PowKernel_cu_7dd49032_316829pow_tensor_scalar_kernel_implIffEEvRNS_18TensorIteratorBaseET0_EUlfE_St5arrayIPcLm2EEEEviS6_T1_)
        /*32c0*/ 	.word	0x00000000


	//----- nvinfo : EIATTR_MIN_STACK_SIZE
	.align		4
.L_2219:
        /*32c4*/ 	.byte	0x04, 0x12
        /*32c6*/ 	.short	(.L_2221 - .L_2220)
	.align		4
.L_2220:
        /*32c8*/ 	.word	index@(_ZN2at6native29vectorized_elementwise_kernelILi4EZNS0_50_GLOBAL__N__2680c7bb_12_PowKernel_cu_7dd49032_316829pow_tensor_scalar_kernel_implIffEEvRNS_18TensorIteratorBaseET0_EUlfE_St5arrayIPcLm2EEEEviS6_T1_)
        /*32cc*/ 	.word	0x00000000


	//----- nvinfo : EIATTR_MIN_STACK_SIZE
	.align		4
.L_2221:
        /*32d0*/ 	.byte	0x04, 0x12
        /*32d2*/ 	.short	(.L_2223 - .L_2222)
	.align		4
.L_2222:
        /*32d4*/ 	.word	index@(_ZN2at6native29vectorized_elementwise_kernelILi8EZNS0_50_GLOBAL__N__2680c7bb_12_PowKernel_cu_7dd49032_316829pow_tensor_scalar_kernel_implIffEEvRNS_18TensorIteratorBaseET0_EUlfE_St5arrayIPcLm2EEEEviS6_T1_)
        /*32d8*/ 	.word	0x00000000


	//----- nvinfo : EIATTR_MIN_STACK_SIZE
	.align		4
.L_2223:
        /*32dc*/ 	.byte	0x04, 0x12
        /*32de*/ 	.short	(.L_2225 - .L_2224)
	.align		4
.L_2224:
        /*32e0*/ 	.word	index@(_ZN2at6native18elementwise_kernelILi128ELi4EZNS0_15gpu_kernel_implIZNS0_50_GLOBAL__N__2680c7bb_12_PowKernel_cu_7dd49032_316829pow_tensor_scalar_kernel_implIddEEvRNS_18TensorIteratorBaseET0_EUldE2_EEvS6_RKT_EUliE_EEviT1_)
        /*32e4*/ 	.word	0x00000000


	//----- nvinfo : EIATTR_MIN_STACK_SIZE
	.align		4
.L_2225:
        /*32e8*/ 	.byte	0x04, 0x12
        /*32ea*/ 	.short	(.L_2227 - .L_2226)
	.align		4
.L_2226:
        /*32ec*/ 	.word	index@(_ZN2at6native27unrolled_elementwise_kernelIZNS0_50_GLOBAL__N__2680c7bb_12_PowKernel_cu_7dd49032_316829pow_tensor_scalar_kernel_implIddEEvRNS_18TensorIteratorBaseET0_EUldE2_St5arrayIPcLm2EELi4E23TrivialOffsetCalculatorILi1EjESC_NS0_6memory12LoadWithCastILi1EEENSD_13StoreWithCastILi1EEEEEviT_S6_T2_T3_T4_T5_)
        /*32f0*/ 	.word	0x00000000


	//----- nvinfo : EIATTR_MIN_STACK_SIZE
	.align		4
.L_2227:
        /*32f4*/ 	.byte	0x04, 0x12
        /*32f6*/ 	.short	(.L_2229 - .L_2228)
	.align		4
.L_2228:
        /*32f8*/ 	.word	index@(_ZN2at6native18elementwise_kernelILi128ELi2EZNS0_22gpu_kernel_impl_nocastIZNS0_50_GLOBAL__N__2680c7bb_12_PowKernel_cu_7dd49032_316829pow_tensor_scalar_kernel_implIddEEvRNS_18TensorIteratorBaseET0_EUldE2_EEvS6_RKT_EUliE_EEviT1_)
        /*32fc*/ 	.word	0x00000000


	//----- nvinfo : EIATTR_MIN_STACK_SIZE
	.align		4
.L_2229:
        /*3300*/ 	.byte	0x04, 0x12
        /*3302*/ 	.short	(.L_2231 - .L_2230)
	.align		4
.L_2230:
        /*3304*/ 	.word	index@(_ZN2at6native27unrolled_elementwise_kernelIZNS0_50_GLOBAL__N__2680c7bb_12_PowKernel_cu_7dd49032_316829pow_tensor_scalar_kernel_implIddEEvRNS_18TensorIteratorBaseET0_EUldE2_St5arrayIPcLm2EELi4E23TrivialOffsetCalculatorILi1EjESC_NS0_6memory15LoadWithoutCastENSD_16StoreWithoutCastEEEviT_S6_T2_T3_T4_T5_)
        /*3308*/ 	.word	0x00000000


	//----- nvinfo : EIATTR_MIN_STACK_SIZE
	.align		4
.L_2231:
        /*330c*/ 	.byte	0x04, 0x12
        /*330e*/ 	.short	(.L_2233 - .L_2232)
	.align		4
.L_2232:
        /*3310*/ 	.word	index@(_ZN2at6native29vectorized_elementwise_kernelILi2EZNS0_50_GLOBAL__N__2680c7bb_12_PowKernel_cu_7dd49032_316829pow_tensor_scalar_kernel_implIddEEvRNS_18TensorIteratorBaseET0_EUldE2_St5arrayIPcLm2EEEEviS6_T1_)
        /*3314*/ 	.word	0x00000000


	//----- nvinfo : EIATTR_MIN_STACK_SIZE
	.align		4
.L_2233:
        /*3318*/ 	.byte	0x04, 0x12
        /*331a*/ 	.short	(.L_2235 - .L_2234)
	.align		4
.L_2234:
        /*331c*/ 	.word	index@(_ZN2at6native29vectorized_elementwise_kernelILi4EZNS0_50_GLOBAL__N__2680c7bb_12_PowKernel_cu_7dd49032_316829pow_tensor_scalar_kernel_implIddEEvRNS_18TensorIteratorBaseET0_EUldE2_St5arrayIPcLm2EEEEviS6_T1_)
        /*3320*/ 	.word	0x00000000


	//----- nvinfo : EIATTR_MIN_STACK_SIZE
	.align		4
.L_2235:
        /*3324*/ 	.byte	0x04, 0x12
        /*3326*/ 	.short	(.L_2237 - .L_2236)
	.align		4
.L_2236:
        /*3328*/ 	.word	index@(_ZN2at6native29vectorized_elementwise_kernelILi8EZNS0_50_GLOBAL__N__2680c7bb_12_PowKernel_cu_7dd49032_316829pow_tensor_scalar_kernel_implIddEEvRNS_18TensorIteratorBaseET0_EUldE2_St5arrayIPcLm2EEEEviS6_T1_)
        /*332c*/ 	.word	0x00000000


	//----- nvinfo : EIATTR_MIN_STACK_SIZE
	.align		4
.L_2237:
        /*3330*/ 	.byte	0x04, 0x12
        /*3332*/ 	.short	(.L_2239 - .L_2238)
	.align		4
.L_2238:
        /*3334*/ 	.word	index@(_ZN2at6native18elementwise_kernelILi128ELi4EZNS0_15gpu_kernel_implIZNS0_50_GLOBAL__N__2680c7bb_12_PowKernel_cu_7dd49032_316829pow_tensor_scalar_kernel_implIddEEvRNS_18TensorIteratorBaseET0_EUldE1_EEvS6_RKT_EUliE_EEviT1_)
        /*3338*/ 	.word	0x00000000


	//----- nvinfo : EIATTR_MIN_STACK_SIZE
	.align		4
.L_2239:
        /*333c*/ 	.byte	0x04, 0x12
        /*333e*/ 	.short	(.L_2241 - .L_2240)
	.align		4
.L_2240:
        /*3340*/ 	.word	index@(_ZN2at6native27unrolled_elementwise_kernelIZNS0_50_GLOBAL__N__2680c7bb_12_PowKernel_cu_7dd49032_316829pow_tensor_scalar_kernel_implIddEEvRNS_18TensorIteratorBaseET0_EUldE1_St5arrayIPcLm2EELi4E23TrivialOffsetCalculatorILi1EjESC_NS0_6memory12LoadWithCastILi1EEENSD_13StoreWithCastILi1EEEEEviT_S6_T2_T3_T4_T5_)
        /*3344*/ 	.word	0x00000000


	//----- nvinfo : EIATTR_MIN_STACK_SIZE
	.align		4
.L_2241:
        /*3348*/ 	.byte	0x04, 0x12
        /*334a*/ 	.short	(.L_2243 - .L_2242)
	.align		4
.L_2242:
        /*334c*/ 	.word	index@(_ZN2at6native18elementwise_kernelILi128ELi2EZNS0_22gpu_kernel_impl_nocastIZNS0_50_GLOBAL__N__2680c7bb_12_PowKernel_cu_7dd49032_316829pow_tensor_scalar_kernel_implIddEEvRNS_18TensorIteratorBaseET0_EUldE1_EEvS6_RKT_EUliE_EEviT1_)
        /*3350*/ 	.word	0x00000000


	//----- nvinfo : EIATTR_MIN_STACK_SIZE
	.align		4
.L_2243:
        /*3354*/ 	.byte	0x04, 0x12
        /*3356*/ 	.short	(.L_2245 - .L_2244)
	.align		4
.L_2244:
        /*3358*/ 	.word	index@(_ZN2at6native27unrolled_elementwise_kernelIZNS0_50_GLOBAL__N__2680c7bb_12_PowKernel_cu_7dd49032_316829pow_tensor_scalar_kernel_implIddEEvRNS_18TensorIteratorBaseET0_EUldE1_St5arrayIPcLm2EELi4E23TrivialOffsetCalculatorILi1EjESC_NS0_6memory15LoadWithoutCastENSD_16StoreWithoutCastEEEviT_S6_T2_T3_T4_T5_)
        /*335c*/ 	.word	0x00000000


	//----- nvinfo : EIATTR_MIN_STACK_SIZE
	.align		4
.L_2245:
        /*3360*/ 	.byte	0x04, 0x12
        /*3362*/ 	.short	(.L_2247 - .L_2246)
	.align		4
.L_2246:
        /*3364*/ 	.word	index@(_ZN2at6native29vectorized_elementwise_kernelILi2EZNS0_50_GLOBAL__N__2680c7bb_12_PowKernel_cu_7dd49032_316829pow_tensor_scalar_kernel_implIddEEvRNS_18TensorIteratorBaseET0_EUldE1_St5arrayIPcLm2EEEEviS6_T1_)
        /*3368*/ 	.word	0x00000000


	//----- nvinfo : EIATTR_MIN_STACK_SIZE
	.align		4
.L_2247:
        /*336c*/ 	.byte	0x04, 0x12
        /*336e*/ 	.short	(.L_2249 - .L_2248)
	.align		4
.L_2248:
        /*3370*/ 	.word	index@(_ZN2at6native29vectorized_elementwise_kernelILi4EZNS0_50_GLOBAL__N__2680c7bb_12_PowKernel_cu_7dd49032_316829pow_tensor_scalar_kernel_implIddEEvRNS_18TensorIteratorBaseET0_EUldE1_St5arrayIPcLm2EEEEviS6_T1_)
        /*3374*/ 	.word	0x00000000


	//----- nvinfo : EIATTR_MIN_STACK_SIZE
	.align		4
.L_2249:
        /*3378*/ 	.byte	0x04, 0x12
        /*337a*/ 	.short	(.L_2251 - .L_2250)
	.align		4
.L_2250:
        /*337c*/ 	.word	index@(_ZN2at6native29vectorized_elementwise_kernelILi8EZNS0_50_GLOBAL__N__2680c7bb_12_PowKernel_cu_7dd49032_316829pow_tensor_scalar_kernel_implIddEEvRNS_18TensorIteratorBaseET0_EUldE1_St5arrayIPcLm2EEEEviS6_T1_)
        /*3380*/ 	.word	0x00000000


	//----- nvinfo : EIATTR_MIN_STACK_SIZE
	.align		4
.L_2251:
        /*3384*/ 	.byte	0x04, 0x12
        /*3386*/ 	.short	(.L_2253 - .L_2252)
	.align		4
.L_2252:
        /*3388*/ 	.word	index@(_ZN2at6native18elementwise_kernelILi128ELi4EZNS0_15gpu_kernel_implIZNS0_50_GLOBAL__N__2680c7bb_12_PowKernel_cu_7dd49032_316829pow_tensor_scalar_kernel_implIddEEvRNS_18TensorIteratorBaseET0_EUldE0_EEvS6_RKT_EUliE_EEviT1_)
        /*338c*/ 	.word	0x00000000


	//----- nvinfo : EIATTR_MIN_STACK_SIZE
	.align		4
.L_2253:
        /*3390*/ 	.byte	0x04, 0x12
        /*3392*/ 	.short	(.L_2255 - .L_2254)
	.align		4
.L_2254:
        /*3394*/ 	.word	index@(_ZN2at6native27unrolled_elementwise_kernelIZNS0_50_GLOBAL__N__2680c7bb_12_PowKernel_cu_7dd49032_316829pow_tensor_scalar_kernel_implIddEEvRNS_18TensorIteratorBaseET0_EUldE0_St5arrayIPcLm2EELi4E23TrivialOffsetCalculatorILi1EjESC_NS0_6memory12LoadWithCastILi1EEENSD_13StoreWithCastILi1EEEEEviT_S6_T2_T3_T4_T5_)
        /*3398*/ 	.word	0x00000000


	//----- nvinfo : EIATTR_MIN_STACK_SIZE
	.align		4
.L_2255:
        /*339c*/ 	.byte	0x04, 0x12
        /*339e*/ 	.short	(.L_2257 - .L_2256)
	.align		4
.L_2256:
        /*33a0*/ 	.word	index@(_ZN2at6native18elementwise_kernelILi128ELi2EZNS0_22gpu_kernel_impl_nocastIZNS0_50_GLOBAL__N__2680c7bb_12_PowKernel_cu_7dd49032_316829pow_tensor_scalar_kernel_implIddEEvRNS_18TensorIteratorBaseET0_EUldE0_EEvS6_RKT_EUliE_EEviT1_)
        /*33a4*/ 	.word	0x00000000


	//----- nvinfo : EIATTR_MIN_STACK_SIZE
	.align		4
.L_2257:
        /*33a8*/ 	.byte	0x04, 0x12
        /*33aa*/ 	.short	(.L_2259 - .L_2258)
	.align		4
.L_2258:
        /*33ac*/ 	.word	index@(_ZN2at6native27unrolled_elementwise_kernelIZNS0_50_GLOBAL__N__2680c7bb_12_PowKernel_cu_7dd49032_316829pow_tensor_scalar_kernel_implIddEEvRNS_18TensorIteratorBaseET0_EUldE0_St5arrayIPcLm2EELi4E23TrivialOffsetCalculatorILi1EjESC_NS0_6memory15LoadWithoutCastENSD_16StoreWithoutCastEEEviT_S6_T2_T3_T4_T5_)
        /*33b0*/ 	.word	0x00000000


	//----- nvinfo : EIATTR_MIN_STACK_SIZE
	.align		4
.L_2259:
        /*33b4*/ 	.byte	0x04, 0x12
        /*33b6*/ 	.short	(.L_2261 - .L_2260)
	.align		4
.L_2260:
        /*33b8*/ 	.word	index@(_ZN2at6native29vectorized_elementwise_kernelILi2EZNS0_50_GLOBAL__N__2680c7bb_12_PowKernel_cu_7dd49032_316829pow_tensor_scalar_kernel_implIddEEvRNS_18TensorIteratorBaseET0_EUldE0_St5arrayIPcLm2EEEEviS6_T1_)
        /*33bc*/ 	.word	0x00000000


	//----- nvinfo : EIATTR_MIN_STACK_SIZE
	.align		4
.L_2261:
        /*33c0*/ 	.byte	0x04, 0x12
        /*33c2*/ 	.short	(.L_2263 - .L_2262)
	.align		4
.L_2262:
        /*33c4*/ 	.word	index@(_ZN2at6native29vectorized_elementwise_kernelILi4EZNS0_50_GLOBAL__N__2680c7bb_12_PowKernel_cu_7dd49032_316829pow_tensor_scalar_kernel_implIddEEvRNS_18TensorIteratorBaseET0_EUldE0_St5arrayIPcLm2EEEEviS6_T1_)
        /*33c8*/ 	.word	0x00000000


	//----- nvinfo : EIATTR_MIN_STACK_SIZE
	.align		4
.L_2263:
        /*33cc*/ 	.byte	0x04, 0x12
        /*33ce*/ 	.short	(.L_2265 - .L_2264)
	.align		4
.L_2264:
        /*33d0*/ 	.word	index@(_ZN2at6native29vectorized_elementwise_kernelILi8EZNS0_50_GLOBAL__N__2680c7bb_12_PowKernel_cu_7dd49032_316829pow_tensor_scalar_kernel_implIddEEvRNS_18TensorIteratorBaseET0_EUldE0_St5arrayIPcLm2EEEEviS6_T1_)
        /*33d4*/ 	.word	0x00000000


	//----- nvinfo : EIATTR_MIN_STACK_SIZE
	.align		4
.L_2265:
        /*33d8*/ 	.byte	0x04, 0x12
        /*33da*/ 	.short	(.L_2267 - .L_2266)
	.align		4
.L_2266:
        /*33dc*/ 	.word	index@(_ZN2at6native18elementwise_kernelILi128ELi4EZNS0_15gpu_kernel_implIZNS0_50_GLOBAL__N__2680c7bb_12_PowKernel_cu_7dd49032_316829pow_tensor_scalar_kernel_implIddEEvRNS_18TensorIteratorBaseET0_EUldE_EEvS6_RKT_EUliE_EEviT1_)
        /*33e0*/ 	.word	0x00000000


	//----- nvinfo : EIATTR_MIN_STACK_SIZE
	.align		4
.L_2267:
        /*33e4*/ 	.byte	0x04, 0x12
        /*33e6*/ 	.short	(.L_2269 - .L_2268)
	.align		4
.L_2268:
        /*33e8*/ 	.word	index@(_ZN2at6native27unrolled_elementwise_kernelIZNS0_50_GLOBAL__N__2680c7bb_12_PowKernel_cu_7dd49032_316829pow_tensor_scalar_kernel_implIddEEvRNS_18TensorIteratorBaseET0_EUldE_St5arrayIPcLm2EELi4E23TrivialOffsetCalculatorILi1EjESC_NS0_6memory12LoadWithCastILi1EEENSD_13StoreWithCastILi1EEEEEviT_S6_T2_T3_T4_T5_)
        /*33ec*/ 	.word	0x00000000


	//----- nvinfo : EIATTR_MIN_STACK_SIZE
	.align		4
.L_2269:
        /*33f0*/ 	.byte	0x04, 0x12
        /*33f2*/ 	.short	(.L_2271 - .L_2270)
	.align		4
.L_2270:
        /*33f4*/ 	.word	index@(_ZN2at6native18elementwise_kernelILi128ELi2EZNS0_22gpu_kernel_impl_nocastIZNS0_50_GLOBAL__N__2680c7bb_12_PowKernel_cu_7dd49032_316829pow_tensor_scalar_kernel_implIddEEvRNS_18TensorIteratorBaseET0_EUldE_EEvS6_RKT_EUliE_EEviT1_)
        /*33f8*/ 	.word	0x00000000


	//----- nvinfo : EIATTR_MIN_STACK_SIZE
	.align		4
.L_2271:
        /*33fc*/ 	.byte	0x04, 0x12
        /*33fe*/ 	.short	(.L_2273 - .L_2272)
	.align		4
.L_2272:
        /*3400*/ 	.word	index@(_ZN2at6native27unrolled_elementwise_kernelIZNS0_50_GLOBAL__N__2680c7bb_12_PowKernel_cu_7dd49032_316829pow_tensor_scalar_kernel_implIddEEvRNS_18TensorIteratorBaseET0_EUldE_St5arrayIPcLm2EELi4E23TrivialOffsetCalculatorILi1EjESC_NS0_6memory15LoadWithoutCastENSD_16StoreWithoutCastEEEviT_S6_T2_T3_T4_T5_)
        /*3404*/ 	.word	0x00000000


	//----- nvinfo : EIATTR_MIN_STACK_SIZE
	.align		4
.L_2273:
        /*3408*/ 	.byte	0x04, 0x12
        /*340a*/ 	.short	(.L_2275 - .L_2274)
	.align		4
.L_2274:
        /*340c*/ 	.word	index@(_ZN2at6native29vectorized_elementwise_kernelILi2EZNS0_50_GLOBAL__N__2680c7bb_12_PowKernel_cu_7dd49032_316829pow_tensor_scalar_kernel_implIddEEvRNS_18TensorIteratorBaseET0_EUldE_St5arrayIPcLm2EEEEviS6_T1_)
        /*3410*/ 	.word	0x00000000


	//----- nvinfo : EIATTR_MIN_STACK_SIZE
	.align		4
.L_2275:
        /*3414*/ 	.byte	0x04, 0x12
        /*3416*/ 	.short	(.L_2277 - .L_2276)
	.align		4
.L_2276:
        /*3418*/ 	.word	index@(_ZN2at6native29vectorized_elementwise_kernelILi4EZNS0_50_GLOBAL__N__2680c7bb_12_PowKernel_cu_7dd49032_316829pow_tensor_scalar_kernel_implIddEEvRNS_18TensorIteratorBaseET0_EUldE_St5arrayIPcLm2EEEEviS6_T1_)
        /*341c*/ 	.word	0x00000000


	//----- nvinfo : EIATTR_MIN_STACK_SIZE
	.align		4
.L_2277:
        /*3420*/ 	.byte	0x04, 0x12
        /*3422*/ 	.short	(.L_2279 - .L_2278)
	.align		4
.L_2278:
        /*3424*/ 	.word	index@(_ZN2at6native29vectorized_elementwise_kernelILi8EZNS0_50_GLOBAL__N__2680c7bb_12_PowKernel_cu_7dd49032_316829pow_tensor_scalar_kernel_implIddEEvRNS_18TensorIteratorBaseET0_EUldE_St5arrayIPcLm2EEEEviS6_T1_)
        /*3428*/ 	.word	0x00000000


	//----- nvinfo : EIATTR_MIN_STACK_SIZE
	.align		4
.L_2279:
        /*342c*/ 	.byte	0x04, 0x12
        /*342e*/ 	.short	(.L_2281 - .L_2280)
	.align		4
.L_2280:
        /*3430*/ 	.word	index@(_ZN2at6native18elementwise_kernelILi128ELi4EZNS0_15gpu_kernel_implIZNS0_50_GLOBAL__N__2680c7bb_12_PowKernel_cu_7dd49032_316829pow_tensor_scalar_kernel_implIssEEvRNS_18TensorIteratorBaseET0_EUlsE2_EEvS6_RKT_EUliE_EEviT1_)
        /*3434*/ 	.word	0x00000000


	//----- nvinfo : EIATTR_MIN_STACK_SIZE
	.align		4
.L_2281:
        /*3438*/ 	.byte	0x04, 0x12
        /*343a*/ 	.short	(.L_2283 - .L_2282)
	.align		4
.L_2282:
        /*343c*/ 	.word	index@(_ZN2at6native27unrolled_elementwise_kernelIZNS0_50_GLOBAL__N__2680c7bb_12_PowKernel_cu_7dd49032_316829pow_tensor_scalar_kernel_implIssEEvRNS_18TensorIteratorBaseET0_EUlsE2_St5arrayIPcLm2EELi4E23TrivialOffsetCalculatorILi1EjESC_NS0_6memory12LoadWithCastILi1EEENSD_13StoreWithCastILi1EEEEEviT_S6_T2_T3_T4_T5_)
        /*3440*/ 	.word	0x00000000


	//----- nvinfo : EIATTR_MIN_STACK_SIZE
	.align		4
.L_2283:
        /*3444*/ 	.byte	0x04, 0x12
        /*3446*/ 	.short	(.L_2285 - .L_2284)
	.align		4
.L_2284:
        /*3448*/ 	.word	index@(_ZN2at6native18elementwise_kernelILi128ELi4EZNS0_22gpu_kernel_impl_nocastIZNS0_50_GLOBAL__N__2680c7bb_12_PowKernel_cu_7dd49032_316829pow_tensor_scalar_kernel_implIssEEvRNS_18TensorIteratorBaseET0_EUlsE2_EEvS6_RKT_EUliE_EEviT1_)
        /*344c*/ 	.word	0x00000000


	//----- nvinfo : EIATTR_MIN_STACK_SIZE
	.align		4
.L_2285:
        /*3450*/ 	.byte	0x04, 0x12
        /*3452*/ 	.short	(.L_2287 - .L_2286)
	.align		4
.L_2286:
        /*3454*/ 	.word	index@(_ZN2at6native27unrolled_elementwise_kernelIZNS0_50_GLOBAL__N__2680c7bb_12_PowKernel_cu_7dd49032_316829pow_tensor_scalar_kernel_implIssEEvRNS_18TensorIteratorBaseET0_EUlsE2_St5arrayIPcLm2EELi4E23TrivialOffsetCalculatorILi1EjESC_NS0_6memory15LoadWithoutCastENSD_16StoreWithoutCastEEEviT_S6_T2_T3_T4_T5_)
        /*3458*/ 	.word	0x00000000


	//----- nvinfo : EIATTR_MIN_STACK_SIZE
	.align		4
.L_2287:
        /*345c*/ 	.byte	0x04, 0x12
        /*345e*/ 	.short	(.L_2289 - .L_2288)
	.align		4
.L_2288:
        /*3460*/ 	.word	index@(_ZN2at6native29vectorized_elementwise_kernelILi2EZNS0_50_GLOBAL__N__2680c7bb_12_PowKernel_cu_7dd49032_316829pow_tensor_scalar_kernel_implIssEEvRNS_18TensorIteratorBaseET0_EUlsE2_St5arrayIPcLm2EEEEviS6_T1_)
        /*3464*/ 	.word	0x00000000


	//----- nvinfo : EIATTR_MIN_STACK_SIZE
	.align		4
.L_2289:
        /*3468*/ 	.byte	0x04, 0x12
        /*346a*/ 	.short	(.L_2291 - .L_2290)
	.align		4
.L_2290:
        /*346c*/ 	.word	index@(_ZN2at6native29vectorized_elementwise_kernelILi4EZNS0_50_GLOBAL__N__2680c7bb_12_PowKernel_cu_7dd49032_316829pow_tensor_scalar_kernel_implIssEEvRNS_18TensorIteratorBaseET0_EUlsE2_St5arrayIPcLm2EEEEviS6_T1_)
        /*3470*/ 	.word	0x00000000


	//----- nvinfo : EIATTR_MIN_STACK_SIZE
	.align		4
.L_2291:
        /*3474*/ 	.byte	0x04, 0x12
        /*3476*/ 	.short	(.L_2293 - .L_2292)
	.align		4
.L_2292:
        /*3478*/ 	.word	index@(_ZN2at6native29vectorized_elementwise_kernelILi8EZNS0_50_GLOBAL__N__2680c7bb_12_PowKernel_cu_7dd49032_316829pow_tensor_scalar_kernel_implIssEEvRNS_18TensorIteratorBaseET0_EUlsE2_St5arrayIPcLm2EEEEviS6_T1_)
        /*347c*/ 	.word	0x00000000


	//----- nvinfo : EIATTR_MIN_STACK_SIZE
	.align		4
.L_2293:
        /*3480*/ 	.byte	0x04, 0x12
        /*3482*/ 	.short	(.L_2295 - .L_2294)
	.align		4
.L_2294:
        /*3484*/ 	.word	index@(_ZN2at6native18elementwise_kernelILi128ELi4EZNS0_15gpu_kernel_implIZNS0_50_GLOBAL__N__2680c7bb_12_PowKernel_cu_7dd49032_316829pow_tensor_scalar_kernel_implIssEEvRNS_18TensorIteratorBaseET0_EUlsE1_EEvS6_RKT_EUliE_EEviT1_)
        /*3488*/ 	.word	0x00000000


	//----- nvinfo : EIATTR_MIN_STACK_SIZE
	.align		4
.L_2295:
        /*348c*/ 	.byte	0x04, 0x12
        /*348e*/ 	.short	(.L_2297 - .L_2296)
	.align		4
.L_2296:
        /*3490*/ 	.word	index@(_ZN2at6native27unrolled_elementwise_kernelIZNS0_50_GLOBAL__N__2680c7bb_12_PowKernel_cu_7dd49032_316829pow_tensor_scalar_kernel_implIssEEvRNS_18TensorIteratorBaseET0_EUlsE1_St5arrayIPcLm2EELi4E23TrivialOffsetCalculatorILi1EjESC_NS0_6memory12LoadWithCastILi1EEENSD_13StoreWithCastILi1EEEEEviT_S6_T2_T3_T4_T5_)
        /*3494*/ 	.word	0x00000000


	//----- nvinfo : EIATTR_MIN_STACK_SIZE
	.align		4
.L_2297:
        /*3498*/ 	.byte	0x04, 0x12
        /*349a*/ 	.short	(.L_2299 - .L_2298)
	.align		4
.L_2298:
        /*349c*/ 	.word	index@(_ZN2at6native18elementwise_kernelILi128ELi4EZNS0_22gpu_kernel_impl_nocastIZNS0_50_GLOBAL__N__2680c7bb_12_PowKernel_cu_7dd49032_316829pow_tensor_scalar_kernel_implIssEEvRNS_18TensorIteratorBaseET0_EUlsE1_EEvS6_RKT_EUliE_EEviT1_)
        /*34a0*/ 	.word	0x00000000


	//----- nvinfo : EIATTR_MIN_STACK_SIZE
	.align		4
.L_2299:
        /*34a4*/ 	.byte	0x04, 0x12
        /*34a6*/ 	.short	(.L_2301 - .L_2300)
	.align		4
.L_2300:
        /*34a8*/ 	.word	index@(_ZN2at6native27unrolled_elementwise_kernelIZNS0_50_GLOBAL__N__2680c7bb_12_PowKernel_cu_7dd49032_316829pow_tensor_scalar_kernel_implIssEEvRNS_18TensorIteratorBaseET0_EUlsE1_St5arrayIPcLm2EELi4E23TrivialOffsetCalculatorILi1EjESC_NS0_6memory15LoadWithoutCastENSD_16StoreWithoutCastEEEviT_S6_T2_T3_T4_T5_)
        /*34ac*/ 	.word	0x00000000


	//----- nvinfo : EIATTR_MIN_STACK_SIZE
	.align		4
.L_2301:
        /*34b0*/ 	.byte	0x04, 0x12
        /*34b2*/ 	.short	(.L_2303 - .L_2302)
	.align		4
.L_2302:
        /*34b4*/ 	.word	index@(_ZN2at6native29vectorized_elementwise_kernelILi2EZNS0_50_GLOBAL__N__2680c7bb_12_PowKernel_cu_7dd49032_316829pow_tensor_scalar_kernel_implIssEEvRNS_18TensorIteratorBaseET0_EUlsE1_St5arrayIPcLm2EEEEviS6_T1_)
        /*34b8*/ 	.word	0x00000000


	//----- nvinfo : EIATTR_MIN_STACK_SIZE
	.align		4
.L_2303:
        /*34bc*/ 	.byte	0x04, 0x12
        /*34be*/ 	.short	(.L_2305 - .L_2304)
	.align		4
.L_2304:
        /*34c0*/ 	.word	index@(_ZN2at6native29vectorized_elementwise_kernelILi4EZNS0_50_GLOBAL__N__2680c7bb_12_PowKernel_cu_7dd49032_316829pow_tensor_scalar_kernel_implIssEEvRNS_18TensorIteratorBaseET0_EUlsE1_St5arrayIPcLm2EEEEviS6_T1_)
        /*34c4*/ 	.word	0x00000000


	//----- nvinfo : EIATTR_MIN_STACK_SIZE
	.align		4
.L_2305:
        /*34c8*/ 	.byte	0x04, 0x12
        /*34ca*/ 	.short	(.L_2307 - .L_2306)
	.align		4
.L_2306:
        /*34cc*/ 	.word	index@(_ZN2at6native29vectorized_elementwise_kernelILi8EZNS0_50_GLOBAL__N__2680c7bb_12_PowKernel_cu_7dd49032_316829pow_tensor_scalar_kernel_implIssEEvRNS_18TensorIteratorBaseET0_EUlsE1_St5arrayIPcLm2EEEEviS6_T1_)
        /*34d0*/ 	.word	0x00000000


	//----- nvinfo : EIATTR_MIN_STACK_SIZE
	.align		4
.L_2307:
        /*34d4*/ 	.byte	0x04, 0x12
        /*34d6*/ 	.short	(.L_2309 - .L_2308)
	.align		4
.L_2308:
        /*34d8*/ 	.word	index@(_ZN2at6native18elementwise_kernelILi128ELi4EZNS0_15gpu_kernel_implIZNS0_50_GLOBAL__N__2680c7bb_12_PowKernel_cu_7dd49032_316829pow_tensor_scalar_kernel_implIssEEvRNS_18TensorIteratorBaseET0_EUlsE0_EEvS6_RKT_EUliE_EEviT1_)
        /*34dc*/ 	.word	0x00000000


	//----- nvinfo : EIATTR_MIN_STACK_SIZE
	.align		4
.L_2309:
        /*34e0*/ 	.byte	0x04, 0x12
        /*34e2*/ 	.short	(.L_2311 - .L_2310)
	.align		4
.L_2310:
        /*34e4*/ 	.word	index@(_ZN2at6native27unrolled_elementwise_kernelIZNS0_50_GLOBAL__N__2680c7bb_12_PowKernel_cu_7dd49032_316829pow_tensor_scalar_kernel_implIssEEvRNS_18TensorIteratorBaseET0_EUlsE0_St5arrayIPcLm2EELi4E23TrivialOffsetCalculatorILi1EjESC_NS0_6memory12LoadWithCastILi1EEENSD_13StoreWithCastILi1EEEEEviT_S6_T2_T3_T4_T5_)
        /*34e8*/ 	.word	0x00000000


	//----- nvinfo : EIATTR_MIN_STACK_SIZE
	.align		4
.L_2311:
        /*34ec*/ 	.byte	0x04, 0x12
        /*34ee*/ 	.short	(.L_2313 - .L_2312)
	.align		4
.L_2312:
        /*34f0*/ 	.word	index@(_ZN2at6native18elementwise_kernelILi128ELi4EZNS0_22gpu_kernel_impl_nocastIZNS0_50_GLOBAL__N__2680c7bb_12_PowKernel_cu_7dd49032_316829pow_tensor_scalar_kernel_implIssEEvRNS_18TensorIteratorBaseET0_EUlsE0_EEvS6_RKT_EUliE_EEviT1_)
        /*34f4*/ 	.word	0x00000000


	//----- nvinfo : EIATTR_MIN_STACK_SIZE
	.align		4
.L_2313:
        /*34f8*/ 	.byte	0x04, 0x12
        /*34fa*/ 	.short	(.L_2315 - .L_2314)
	.align		4
.L_2314:
        /*34fc*/ 	.word	index@(_ZN2at6native27unrolled_elementwise_kernelIZNS0_50_GLOBAL__N__2680c7bb_12_PowKernel_cu_7dd49032_316829pow_tensor_scalar_kernel_implIssEEvRNS_18TensorIteratorBaseET0_EUlsE0_St5arrayIPcLm2EELi4E23TrivialOffsetCalculatorILi1EjESC_NS0_6memory15LoadWithoutCastENSD_16StoreWithoutCastEEEviT_S6_T2_T3_T4_T5_)
        /*3500*/ 	.word	0x00000000


	//----- nvinfo : EIATTR_MIN_STACK_SIZE
	.align		4
.L_2315:
        /*3504*/ 	.byte	0x04, 0x12
        /*3506*/ 	.short	(.L_2317 - .L_2316)
	.align		4
.L_2316:
        /*3508*/ 	.word	index@(_ZN2at6native29vectorized_elementwise_kernelILi2EZNS0_50_GLOBAL__N__2680c7bb_12_PowKernel_cu_7dd49032_316829pow_tensor_scalar_kernel_implIssEEvRNS_18TensorIteratorBaseET0_EUlsE0_St5arrayIPcLm2EEEEviS6_T1_)
        /*350c*/ 	.word	0x00000000


	//----- nvinfo : EIATTR_MIN_STACK_SIZE
	.align		4
.L_2317:
        /*3510*/ 	.byte	0x04, 0x12
        /*3512*/ 	.short	(.L_2319 - .L_2318)
	.align		4
.L_2318:
        /*3514*/ 	.word	index@(_ZN2at6native29vectorized_elementwise_kernelILi4EZNS0_50_GLOBAL__N__2680c7bb_12_PowKernel_cu_7dd49032_316829pow_tensor_scalar_kernel_implIssEEvRNS_18TensorIteratorBaseET0_EUlsE0_St5arrayIPcLm2EEEEviS6_T1_)
        /*3518*/ 	.word	0x00000000


	//----- nvinfo : EIATTR_MIN_STACK_SIZE
	.align		4
.L_2319:
        /*351c*/ 	.byte	0x04, 0x12
        /*351e*/ 	.short	(.L_2321 - .L_2320)
	.align		4
.L_2320:
        /*3520*/ 	.word	index@(_ZN2at6native29vectorized_elementwise_kernelILi8EZNS0_50_GLOBAL__N__2680c7bb_12_PowKernel_cu_7dd49032_316829pow_tensor_scalar_kernel_implIssEEvRNS_18TensorIteratorBaseET0_EUlsE0_St5arrayIPcLm2EEEEviS6_T1_)
        /*3524*/ 	.word	0x00000000


	//----- nvinfo : EIATTR_MIN_STACK_SIZE
	.align		4
.L_2321:
        /*3528*/ 	.byte	0x04, 0x12
        /*352a*/ 	.short	(.L_2323 - .L_2322)
	.align		4
.L_2322:
        /*352c*/ 	.word	index@(_ZN2at6native18elementwise_kernelILi128ELi4EZNS0_15gpu_kernel_implIZNS0_50_GLOBAL__N__2680c7bb_12_PowKernel_cu_7dd49032_316829pow_tensor_scalar_kernel_implIssEEvRNS_18TensorIteratorBaseET0_EUlsE_EEvS6_RKT_EUliE_EEviT1_)
        /*3530*/ 	.word	0x00000000


	//----- nvinfo : EIATTR_MIN_STACK_SIZE
	.align		4
.L_2323:
        /*3534*/ 	.byte	0x04, 0x12
        /*3536*/ 	.short	(.L_2325 - .L_2324)
	.align		4
.L_2324:
        /*3538*/ 	.word	index@(_ZN2at6native27unrolled_elementwise_kernelIZNS0_50_GLOBAL__N__2680c7bb_12_PowKernel_cu_7dd49032_316829pow_tensor_scalar_kernel_implIssEEvRNS_18TensorIteratorBaseET0_EUlsE_St5arrayIPcLm2EELi4E23TrivialOffsetCalculatorILi1EjESC_NS0_6memory12LoadWithCastILi1EEENSD_13StoreWithCastILi1EEEEEviT_S6_T2_T3_T4_T5_)
        /*353c*/ 	.word	0x00000000


	//----- nvinfo : EIATTR_MIN_STACK_SIZE
	.align		4
.L_2325:
        /*3540*/ 	.byte	0x04, 0x12
        /*3542*/ 	.short	(.L_2327 - .L_2326)
	.align		4
.L_2326:
        /*3544*/ 	.word	index@(_ZN2at6native18elementwise_kernelILi128ELi4EZNS0_22gpu_kernel_impl_nocastIZNS0_50_GLOBAL__N__2680c7bb_12_PowKernel_cu_7dd49032_316829pow_tensor_scalar_kernel_implIssEEvRNS_18TensorIteratorBaseET0_EUlsE_EEvS6_RKT_EUliE_EEviT1_)
        /*3548*/ 	.word	0x00000000


	//----- nvinfo : EIATTR_MIN_STACK_SIZE
	.align		4
.L_2327:
        /*354c*/ 	.byte	0x04, 0x12
        /*354e*/ 	.short	(.L_2329 - .L_2328)
	.align		4
.L_2328:
        /*3550*/ 	.word	index@(_ZN2at6native27unrolled_elementwise_kernelIZNS0_50_GLOBAL__N__2680c7bb_12_PowKernel_cu_7dd49032_316829pow_tensor_scalar_kernel_implIssEEvRNS_18TensorIteratorBaseET0_EUlsE_St5arrayIPcLm2EELi4E23TrivialOffsetCalculatorILi1EjESC_NS0_6memory15LoadWithoutCastENSD_16StoreWithoutCastEEEviT_S6_T2_T3_T4_T5_)
        /*3554*/ 	.word	0x00000000


	//----- nvinfo : EIATTR_MIN_STACK_SIZE
	.align		4
.L_2329:
        /*3558*/ 	.byte	0x04, 0x12
        /*355a*/ 	.short	(.L_2331 - .L_2330)
	.align		4
.L_2330:
        /*355c*/ 	.word	index@(_ZN2at6native29vectorized_elementwise_kernelILi2EZNS0_50_GLOBAL__N__2680c7bb_12_PowKernel_cu_7dd49032_316829pow_tensor_scalar_kernel_implIssEEvRNS_18TensorIteratorBaseET0_EUlsE_St5arrayIPcLm2EEEEviS6_T1_)
        /*3560*/ 	.word	0x00000000


	//----- nvinfo : EIATTR_MIN_STACK_SIZE
	.align		4
.L_2331:
        /*3564*/ 	.byte	0x04, 0x12
        /*3566*/ 	.short	(.L_2333 - .L_2332)
	.align		4
.L_2332:
        /*3568*/ 	.word	index@(_ZN2at6native29vectorized_elementwise_kernelILi4EZNS0_50_GLOBAL__N__2680c7bb_12_PowKernel_cu_7dd49032_316829pow_tensor_scalar_kernel_implIssEEvRNS_18TensorIteratorBaseET0_EUlsE_St5arrayIPcLm2EEEEviS6_T1_)
        /*356c*/ 	.word	0x00000000


	//----- nvinfo : EIATTR_MIN_STACK_SIZE
	.align		4
.L_2333:
        /*3570*/ 	.byte	0x04, 0x12
        /*3572*/ 	.short	(.L_2335 - .L_2334)
	.align		4
.L_2334:
        /*3574*/ 	.word	index@(_ZN2at6native29vectorized_elementwise_kernelILi8EZNS0_50_GLOBAL__N__2680c7bb_12_PowKernel_cu_7dd49032_316829pow_tensor_scalar_kernel_implIssEEvRNS_18TensorIteratorBaseET0_EUlsE_St5arrayIPcLm2EEEEviS6_T1_)
        /*3578*/ 	.word	0x00000000


	//----- nvinfo : EIATTR_MIN_STACK_SIZE
	.align		4
.L_2335:
        /*357c*/ 	.byte	0x04, 0x12
        /*357e*/ 	.short	(.L_2337 - .L_2336)
	.align		4
.L_2336:
        /*3580*/ 	.word	index@(_ZN2at6native18elementwise_kernelILi128ELi4EZNS0_15gpu_kernel_implIZNS0_50_GLOBAL__N__2680c7bb_12_PowKernel_cu_7dd49032_316829pow_tensor_scalar_kernel_implIllEEvRNS_18TensorIteratorBaseET0_EUllE2_EEvS6_RKT_EUliE_EEviT1_)
        /*3584*/ 	.word	0x00000000


	//----- nvinfo : EIATTR_MIN_STACK_SIZE
	.align		4
.L_2337:
        /*3588*/ 	.byte	0x04, 0x12
        /*358a*/ 	.short	(.L_2339 - .L_2338)
	.align		4
.L_2338:
        /*358c*/ 	.word	index@(_ZN2at6native27unrolled_elementwise_kernelIZNS0_50_GLOBAL__N__2680c7bb_12_PowKernel_cu_7dd49032_316829pow_tensor_scalar_kernel_implIllEEvRNS_18TensorIteratorBaseET0_EUllE2_St5arrayIPcLm2EELi4E23TrivialOffsetCalculatorILi1EjESC_NS0_6memory12LoadWithCastILi1EEENSD_13StoreWithCastILi1EEEEEviT_S6_T2_T3_T4_T5_)
        /*3590*/ 	.word	0x00000000


	//----- nvinfo : EIATTR_MIN_STACK_SIZE
	.align		4
.L_2339:
        /*3594*/ 	.byte	0x04, 0x12
        /*3596*/ 	.short	(.L_2341 - .L_2340)
	.align		4
.L_2340:
        /*3598*/ 	.word	index@(_ZN2at6native18elementwise_kernelILi128ELi2EZNS0_22gpu_kernel_impl_nocastIZNS0_50_GLOBAL__N__2680c7bb_12_PowKernel_cu_7dd49032_316829pow_tensor_scalar_kernel_implIllEEvRNS_18TensorIteratorBaseET0_EUllE2_EEvS6_RKT_EUliE_EEviT1_)
        /*359c*/ 	.word	0x00000000


	//----- nvinfo : EIATTR_MIN_STACK_SIZE
	.align		4
.L_2341:
        /*35a0*/ 	.byte	0x04, 0x12
        /*35a2*/ 	.short	(.L_2343 - .L_2342)
	.align		4
.L_2342:
        /*35a4*/ 	.word	index@(_ZN2at6native27unrolled_elementwise_kernelIZNS0_50_GLOBAL__N__2680c7bb_12_PowKernel_cu_7dd49032_316829pow_tensor_scalar_kernel_implIllEEvRNS_18TensorIteratorBaseET0_EUllE2_St5arrayIPcLm2EELi4E23TrivialOffsetCalculatorILi1EjESC_NS0_6memory15LoadWithoutCastENSD_16StoreWithoutCastEEEviT_S6_T2_T3_T4_T5_)
        /*35a8*/ 	.word	0x00000000


	//----- nvinfo : EIATTR_MIN_STACK_SIZE
	.align		4
.L_2343:
        /*35ac*/ 	.byte	0x04, 0x12
        /*35ae*/ 	.short	(.L_2345 - .L_2344)
	.align		4
.L_2344:
        /*35b0*/ 	.word	index@(_ZN2at6native29vectorized_elementwise_kernelILi2EZNS0_50_GLOBAL__N__2680c7bb_12_PowKernel_cu_7dd49032_316829pow_tensor_scalar_kernel_implIllEEvRNS_18TensorIteratorBaseET0_EUllE2_St5arrayIPcLm2EEEEviS6_T1_)
        /*35b4*/ 	.word	0x00000000


	//----- nvinfo : EIATTR_MIN_STACK_SIZE
	.align		4
.L_2345:
        /*35b8*/ 	.byte	0x04, 0x12
        /*35ba*/ 	.short	(.L_2347 - .L_2346)
	.align		4
.L_2346:
        /*35bc*/ 	.word	index@(_ZN2at6native29vectorized_elementwise_kernelILi4EZNS0_50_GLOBAL__N__2680c7bb_12_PowKernel_cu_7dd49032_316829pow_tensor_scalar_kernel_implIllEEvRNS_18TensorIteratorBaseET0_EUllE2_St5arrayIPcLm2EEEEviS6_T1_)
        /*35c0*/ 	.word	0x00000000


	//----- nvinfo : EIATTR_MIN_STACK_SIZE
	.align		4
.L_2347:
        /*35c4*/ 	.byte	0x04, 0x12
        /*35c6*/ 	.short	(.L_2349 - .L_2348)
	.align		4
.L_2348:
        /*35c8*/ 	.word	index@(_ZN2at6native29vectorized_elementwise_kernelILi8EZNS0_50_GLOBAL__N__2680c7bb_12_PowKernel_cu_7dd49032_316829pow_tensor_scalar_kernel_implIllEEvRNS_18TensorIteratorBaseET0_EUllE2_St5arrayIPcLm2EEEEviS6_T1_)
        /*35cc*/ 	.word	0x00000000


	//----- nvinfo : EIATTR_MIN_STACK_SIZE
	.align		4
.L_2349:
        /*35d0*/ 	.byte	0x04, 0x12
        /*35d2*/ 	.short	(.L_2351 - .L_2350)
	.align		4
.L_2350:
        /*35d4*/ 	.word	index@(_ZN2at6native18elementwise_kernelILi128ELi4EZNS0_15gpu_kernel_implIZNS0_50_GLOBAL__N__2680c7bb_12_PowKernel_cu_7dd49032_316829pow_tensor_scalar_kernel_implIllEEvRNS_18TensorIteratorBaseET0_EUllE1_EEvS6_RKT_EUliE_EEviT1_)
        /*35d8*/ 	.word	0x00000000


	//----- nvinfo : EIATTR_MIN_STACK_SIZE
	.align		4
.L_2351:
        /*35dc*/ 	.byte	0x04, 0x12
        /*35de*/ 	.short	(.L_2353 - .L_2352)
	.align		4
.L_2352:
        /*35e0*/ 	.word	index@(_ZN2at6native27unrolled_elementwise_kernelIZNS0_50_GLOBAL__N__2680c7bb_12_PowKernel_cu_7dd49032_316829pow_tensor_scalar_kernel_implIllEEvRNS_18TensorIteratorBaseET0_EUllE1_St5arrayIPcLm2EELi4E23TrivialOffsetCalculatorILi1EjESC_NS0_6memory12LoadWithCastILi1EEENSD_13StoreWithCastILi1EEEEEviT_S6_T2_T3_T4_T5_)
        /*35e4*/ 	.word	0x00000000


	//----- nvinfo : EIATTR_MIN_STACK_SIZE
	.align		4
.L_2353:
        /*35e8*/ 	.byte	0x04, 0x12
        /*35ea*/ 	.short	(.L_2355 - .L_2354)
	.align		4
.L_2354:
        /*35ec*/ 	.word	index@(_ZN2at6native18elementwise_kernelILi128ELi2EZNS0_22gpu_kernel_impl_nocastIZNS0_50_GLOBAL__N__2680c7bb_12_PowKernel_cu_7dd49032_316829pow_tensor_scalar_kernel_implIllEEvRNS_18TensorIteratorBaseET0_EUllE1_EEvS6_RKT_EUliE_EEviT1_)
        /*35f0*/ 	.word	0x00000000


	//----- nvinfo : EIATTR_MIN_STACK_SIZE
	.align		4
.L_2355:
        /*35f4*/ 	.byte	0x04, 0x12
        /*35f6*/ 	.short	(.L_2357 - .L_2356)
	.align		4
.L_2356:
        /*35f8*/ 	.word	index@(_ZN2at6native27unrolled_elementwise_kernelIZNS0_50_GLOBAL__N__2680c7bb_12_PowKernel_cu_7dd49032_316829pow_tensor_scalar_kernel_implIllEEvRNS_18TensorIteratorBaseET0_EUllE1_St5arrayIPcLm2EELi4E23TrivialOffsetCalculatorILi1EjESC_NS0_6memory15LoadWithoutCastENSD_16StoreWithoutCastEEEviT_S6_T2_T3_T4_T5_)
        /*35fc*/ 	.word	0x00000000


	//----- nvinfo : EIATTR_MIN_STACK_SIZE
	.align		4
.L_2357:
        /*3600*/ 	.byte	0x04, 0x12
        /*3602*/ 	.short	(.L_2359 - .L_2358)
	.align		4
.L_2358:
        /*3604*/ 	.word	index@(_ZN2at6native29vectorized_elementwise_kernelILi2EZNS0_50_GLOBAL__N__2680c7bb_12_PowKernel_cu_7dd49032_316829pow_tensor_scalar_kernel_implIllEEvRNS_18TensorIteratorBaseET0_EUllE1_St5arrayIPcLm2EEEEviS6_T1_)
        /*3608*/ 	.word	0x00000000


	//----- nvinfo : EIATTR_MIN_STACK_SIZE
	.align		4
.L_2359:
        /*360c*/ 	.byte	0x04, 0x12
        /*360e*/ 	.short	(.L_2361 - .L_2360)
	.align		4
.L_2360:
        /*3610*/ 	.word	index@(_ZN2at6native29vectorized_elementwise_kernelILi4EZNS0_50_GLOBAL__N__2680c7bb_12_PowKernel_cu_7dd49032_316829pow_tensor_scalar_kernel_implIllEEvRNS_18TensorIteratorBaseET0_EUllE1_St5arrayIPcLm2EEEEviS6_T1_)
        /*3614*/ 	.word	0x00000000


	//----- nvinfo : EIATTR_MIN_STACK_SIZE
	.align		4
.L_2361:
        /*3618*/ 	.byte	0x04, 0x12
        /*361a*/ 	.short	(.L_2363 - .L_2362)
	.align		4
.L_2362:
        /*361c*/ 	.word	index@(_ZN2at6native29vectorized_elementwise_kernelILi8EZNS0_50_GLOBAL__N__2680c7bb_12_PowKernel_cu_7dd49032_316829pow_tensor_scalar_kernel_implIllEEvRNS_18TensorIteratorBaseET0_EUllE1_St5arrayIPcLm2EEEEviS6_T1_)
        /*3620*/ 	.word	0x00000000


	//----- nvinfo : EIATTR_MIN_STACK_SIZE
	.align		4
.L_2363:
        /*3624*/ 	.byte	0x04, 0x12
        /*3626*/ 	.short	(.L_2365 - .L_2364)
	.align		4
.L_2364:
        /*3628*/ 	.word	index@(_ZN2at6native18elementwise_kernelILi128ELi4EZNS0_15gpu_kernel_implIZNS0_50_GLOBAL__N__2680c7bb_12_PowKernel_cu_7dd49032_316829pow_tensor_scalar_kernel_implIllEEvRNS_18TensorIteratorBaseET0_EUllE0_EEvS6_RKT_EUliE_EEviT1_)
        /*362c*/ 	.word	0x00000000


	//----- nvinfo : EIATTR_MIN_STACK_SIZE
	.align		4
.L_2365:
        /*3630*/ 	.byte	0x04, 0x12
        /*3632*/ 	.short	(.L_2367 - .L_2366)
	.align		4
.L_2366:
        /*3634*/ 	.word	index@(_ZN2at6native27unrolled_elementwise_kernelIZNS0_50_GLOBAL__N__2680c7bb_12_PowKernel_cu_7dd49032_316829pow_tensor_scalar_kernel_implIllEEvRNS_18TensorIteratorBaseET0_EUllE0_St5arrayIPcLm2EELi4E23TrivialOffsetCalculatorILi1EjESC_NS0_6memory12LoadWithCastILi1EEENSD_13StoreWithCastILi1EEEEEviT_S6_T2_T3_T4_T5_)
        /*3638*/ 	.word	0x00000000


	//----- nvinfo : EIATTR_MIN_STACK_SIZE
	.align		4
.L_2367:
        /*363c*/ 	.byte	0x04, 0x12
        /*363e*/ 	.short	(.L_2369 - .L_2368)
	.align		4
.L_2368:
        /*3640*/ 	.word	index@(_ZN2at6native18elementwise_kernelILi128ELi2EZNS0_22gpu_kernel_impl_nocastIZNS0_50_GLOBAL__N__2680c7bb_12_PowKernel_cu_7dd49032_316829pow_tensor_scalar_kernel_implIllEEvRNS_18TensorIteratorBaseET0_EUllE0_EEvS6_RKT_EUliE_EEviT1_)
        /*3644*/ 	.word	0x00000000


	//----- nvinfo : EIATTR_MIN_STACK_SIZE
	.align		4
.L_2369:
        /*3648*/ 	.byte	0x04, 0x12
        /*364a*/ 	.short	(.L_2371 - .L_2370)
	.align		4
.L_2370:
        /*364c*/ 	.word	index@(_ZN2at6native27unrolled_elementwise_kernelIZNS0_50_GLOBAL__N__2680c7bb_12_PowKernel_cu_7dd49032_316829pow_tensor_scalar_kernel_implIllEEvRNS_18TensorIteratorBaseET0_EUllE0_St5arrayIPcLm2EELi4E23TrivialOffsetCalculatorILi1EjESC_NS0_6memory15LoadWithoutCastENSD_16StoreWithoutCastEEEviT_S6_T2_T3_T4_T5_)
        /*3650*/ 	.word	0x00000000


	//----- nvinfo : EIATTR_MIN_STACK_SIZE
	.align		4
.L_2371:
        /*3654*/ 	.byte	0x04, 0x12
        /*3656*/ 	.short	(.L_2373 - .L_2372)
	.align		4
.L_2372:
        /*3658*/ 	.word	index@(_ZN2at6native29vectorized_elementwise_kernelILi2EZNS0_50_GLOBAL__N__2680c7bb_12_PowKernel_cu_7dd49032_316829pow_tensor_scalar_kernel_implIllEEvRNS_18TensorIteratorBaseET0_EUllE0_St5arrayIPcLm2EEEEviS6_T1_)
        /*365c*/ 	.word	0x00000000


	//----- nvinfo : EIATTR_MIN_STACK_SIZE
	.align		4
.L_2373:
        /*3660*/ 	.byte	0x04, 0x12
        /*3662*/ 	.short	(.L_2375 - .L_2374)
	.align		4
.L_2374:
        /*3664*/ 	.word	index@(_ZN2at6native29vectorized_elementwise_kernelILi4EZNS0_50_GLOBAL__N__2680c7bb_12_PowKernel_cu_7dd49032_316829pow_tensor_scalar_kernel_implIllEEvRNS_18TensorIteratorBaseET0_EUllE0_St5arrayIPcLm2EEEEviS6_T1_)
        /*3668*/ 	.word	0x00000000


	//----- nvinfo : EIATTR_MIN_STACK_SIZE
	.align		4
.L_2375:
        /*366c*/ 	.byte	0x04, 0x12
        /*366e*/ 	.short	(.L_2377 - .L_2376)
	.align		4
.L_2376:
        /*3670*/ 	.word	index@(_ZN2at6native29vectorized_elementwise_kernelILi8EZNS0_50_GLOBAL__N__2680c7bb_12_PowKernel_cu_7dd49032_316829pow_tensor_scalar_kernel_implIllEEvRNS_18TensorIteratorBaseET0_EUllE0_St5arrayIPcLm2EEEEviS6_T1_)
        /*3674*/ 	.word	0x00000000


	//----- nvinfo : EIATTR_MIN_STACK_SIZE
	.align		4
.L_2377:
        /*3678*/ 	.byte	0x04, 0x12
        /*367a*/ 	.short	(.L_2379 - .L_2378)
	.align		4
.L_2378:
        /*367c*/ 	.word	index@(_ZN2at6native18elementwise_kernelILi128ELi4EZNS0_15gpu_kernel_implIZNS0_50_GLOBAL__N__2680c7bb_12_PowKernel_cu_7dd49032_316829pow_tensor_scalar_kernel_implIllEEvRNS_18TensorIteratorBaseET0_EUllE_EEvS6_RKT_EUliE_EEviT1_)
        /*3680*/ 	.word	0x00000000


	//----- nvinfo : EIATTR_MIN_STACK_SIZE
	.align		4
.L_2379:
        /*3684*/ 	.byte	0x04, 0x12
        /*3686*/ 	.short	(.L_2381 - .L_2380)
	.align		4
.L_2380:
        /*3688*/ 	.word	index@(_ZN2at6native27unrolled_elementwise_kernelIZNS0_50_GLOBAL__N__2680c7bb_12_PowKernel_cu_7dd49032_316829pow_tensor_scalar_kernel_implIllEEvRNS_18TensorIteratorBaseET0_EUllE_St5arrayIPcLm2EELi4E23TrivialOffsetCalculatorILi1EjESC_NS0_6memory12LoadWithCastILi1EEENSD_13StoreWithCastILi1EEEEEviT_S6_T2_T3_T4_T5_)
        /*368c*/ 	.word	0x00000000


	//----- nvinfo : EIATTR_MIN_STACK_SIZE
	.align		4
.L_2381:
        /*3690*/ 	.byte	0x04, 0x12
        /*3692*/ 	.short	(.L_2383 - .L_2382)
	.align		4
.L_2382:
        /*3694*/ 	.word	index@(_ZN2at6native18elementwise_kernelILi128ELi2EZNS0_22gpu_kernel_impl_nocastIZNS0_50_GLOBAL__N__2680c7bb_12_PowKernel_cu_7dd49032_316829pow_tensor_scalar_kernel_implIllEEvRNS_18TensorIteratorBaseET0_EUllE_EEvS6_RKT_EUliE_EEviT1_)
        /*3698*/ 	.word	0x00000000


	//----- nvinfo : EIATTR_MIN_STACK_SIZE
	.align		4
.L_2383:
        /*369c*/ 	.byte	0x04, 0x12
        /*369e*/ 	.short	(.L_2385 - .L_2384)
	.align		4
.L_2384:
        /*36a0*/ 	.word	index@(_ZN2at6native27unrolled_elementwise_kernelIZNS0_50_GLOBAL__N__2680c7bb_12_PowKernel_cu_7dd49032_316829pow_tensor_scalar_kernel_implIllEEvRNS_18TensorIteratorBaseET0_EUllE_St5arrayIPcLm2EELi4E23TrivialOffsetCalculatorILi1EjESC_NS0_6memory15LoadWithoutCastENSD_16StoreWithoutCastEEEviT_S6_T2_T3_T4_T5_)
        /*36a4*/ 	.word	0x00000000


	//----- nvinfo : EIATTR_MIN_STACK_SIZE
	.align		4
.L_2385:
        /*36a8*/ 	.byte	0x04, 0x12
        /*36aa*/ 	.short	(.L_2387 - .L_2386)
	.align		4
.L_2386:
        /*36ac*/ 	.word	index@(_ZN2at6native29vectorized_elementwise_kernelILi2EZNS0_50_GLOBAL__N__2680c7bb_12_PowKernel_cu_7dd49032_316829pow_tensor_scalar_kernel_implIllEEvRNS_18TensorIteratorBaseET0_EUllE_St5arrayIPcLm2EEEEviS6_T1_)
        /*36b0*/ 	.word	0x00000000


	//----- nvinfo : EIATTR_MIN_STACK_SIZE
	.align		4
.L_2387:
        /*36b4*/ 	.byte	0x04, 0x12
        /*36b6*/ 	.short	(.L_2389 - .L_2388)
	.align		4
.L_2388:
        /*36b8*/ 	.word	index@(_ZN2at6native29vectorized_elementwise_kernelILi4EZNS0_50_GLOBAL__N__2680c7bb_12_PowKernel_cu_7dd49032_316829pow_tensor_scalar_kernel_implIllEEvRNS_18TensorIteratorBaseET0_EUllE_St5arrayIPcLm2EEEEviS6_T1_)
        /*36bc*/ 	.word	0x00000000


	//----- nvinfo : EIATTR_MIN_STACK_SIZE
	.align		4
.L_2389:
        /*36c0*/ 	.byte	0x04, 0x12
        /*36c2*/ 	.short	(.L_2391 - .L_2390)
	.align		4
.L_2390:
        /*36c4*/ 	.word	index@(_ZN2at6native29vectorized_elementwise_kernelILi8EZNS0_50_GLOBAL__N__2680c7bb_12_PowKernel_cu_7dd49032_316829pow_tensor_scalar_kernel_implIllEEvRNS_18TensorIteratorBaseET0_EUllE_St5arrayIPcLm2EEEEviS6_T1_)
        /*36c8*/ 	.word	0x00000000


	//----- nvinfo : EIATTR_MIN_STACK_SIZE
	.align		4
.L_2391:
        /*36cc*/ 	.byte	0x04, 0x12
        /*36ce*/ 	.short	(.L_2393 - .L_2392)
	.align		4
.L_2392:
        /*36d0*/ 	.word	index@(_ZN2at6native18elementwise_kernelILi128ELi4EZNS0_15gpu_kernel_implIZNS0_50_GLOBAL__N__2680c7bb_12_PowKernel_cu_7dd49032_316829pow_tensor_scalar_kernel_implIiiEEvRNS_18TensorIteratorBaseET0_EUliE2_EEvS6_RKT_EUliE_EEviT1_)
        /*36d4*/ 	.word	0x00000000


	//----- nvinfo : EIATTR_MIN_STACK_SIZE
	.align		4
.L_2393:
        /*36d8*/ 	.byte	0x04, 0x12
        /*36da*/ 	.short	(.L_2395 - .L_2394)
	.align		4
.L_2394:
        /*36dc*/ 	.word	index@(_ZN2at6native27unrolled_elementwise_kernelIZNS0_50_GLOBAL__N__2680c7bb_12_PowKernel_cu_7dd49032_316829pow_tensor_scalar_kernel_implIiiEEvRNS_18TensorIteratorBaseET0_EUliE2_St5arrayIPcLm2EELi4E23TrivialOffsetCalculatorILi1EjESC_NS0_6memory12LoadWithCastILi1EEENSD_13StoreWithCastILi1EEEEEviT_S6_T2_T3_T4_T5_)
        /*36e0*/ 	.word	0x00000000


	//----- nvinfo : EIATTR_MIN_STACK_SIZE
	.align		4
.L_2395:
        /*36e4*/ 	.byte	0x04, 0x12
        /*36e6*/ 	.short	(.L_2397 - .L_2396)
	.align		4
.L_2396:
        /*36e8*/ 	.word	index@(_ZN2at6native18elementwise_kernelILi128ELi2EZNS0_22gpu_kernel_impl_nocastIZNS0_50_GLOBAL__N__2680c7bb_12_PowKernel_cu_7dd49032_316829pow_tensor_scalar_kernel_implIiiEEvRNS_18TensorIteratorBaseET0_EUliE2_EEvS6_RKT_EUliE_EEviT1_)
        /*36ec*/ 	.word	0x00000000


	//----- nvinfo : EIATTR_MIN_STACK_SIZE
	.align		4
.L_2397:
        /*36f0*/ 	.byte	0x04, 0x12
        /*36f2*/ 	.short	(.L_2399 - .L_2398)
	.align		4
.L_2398:
        /*36f4*/ 	.word	index@(_ZN2at6native27unrolled_elementwise_kernelIZNS0_50_GLOBAL__N__2680c7bb_12_PowKernel_cu_7dd49032_316829pow_tensor_scalar_kernel_implIiiEEvRNS_18TensorIteratorBaseET0_EUliE2_St5arrayIPcLm2EELi4E23TrivialOffsetCalculatorILi1EjESC_NS0_6memory15LoadWithoutCastENSD_16StoreWithoutCastEEEviT_S6_T2_T3_T4_T5_)
        /*36f8*/ 	.word	0x00000000


	//----- nvinfo : EIATTR_MIN_STACK_SIZE
	.align		4
.L_2399:
        /*36fc*/ 	.byte	0x04, 0x12
        /*36fe*/ 	.short	(.L_2401 - .L_2400)
	.align		4
.L_2400:
        /*3700*/ 	.word	index@(_ZN2at6native29vectorized_elementwise_kernelILi2EZNS0_50_GLOBAL__N__2680c7bb_12_PowKernel_cu_7dd49032_316829pow_tensor_scalar_kernel_implIiiEEvRNS_18TensorIteratorBaseET0_EUliE2_St5arrayIPcLm2EEEEviS6_T1_)
        /*3704*/ 	.word	0x00000000


	//----- nvinfo : EIATTR_MIN_STACK_SIZE
	.align		4
.L_2401:
        /*3708*/ 	.byte	0x04, 0x12
        /*370a*/ 	.short	(.L_2403 - .L_2402)
	.align		4
.L_2402:
        /*370c*/ 	.word	index@(_ZN2at6native29vectorized_elementwise_kernelILi4EZNS0_50_GLOBAL__N__2680c7bb_12_PowKernel_cu_7dd49032_316829pow_tensor_scalar_kernel_implIiiEEvRNS_18TensorIteratorBaseET0_EUliE2_St5arrayIPcLm2EEEEviS6_T1_)
        /*3710*/ 	.word	0x00000000


	//----- nvinfo : EIATTR_MIN_STACK_SIZE
	.align		4
.L_2403:
        /*3714*/ 	.byte	0x04, 0x12
        /*3716*/ 	.short	(.L_2405 - .L_2404)
	.align		4
.L_2404:
        /*3718*/ 	.word	index@(_ZN2at6native29vectorized_elementwise_kernelILi8EZNS0_50_GLOBAL__N__2680c7bb_12_PowKernel_cu_7dd49032_316829pow_tensor_scalar_kernel_implIiiEEvRNS_18TensorIteratorBaseET0_EUliE2_St5arrayIPcLm2EEEEviS6_T1_)
        /*371c*/ 	.word	0x00000000


	//----- nvinfo : EIATTR_MIN_STACK_SIZE
	.align		4
.L_2405:
        /*3720*/ 	.byte	0x04, 0x12
        /*3722*/ 	.short	(.L_2407 - .L_2406)
	.align		4
.L_2406:
        /*3724*/ 	.word	index@(_ZN2at6native18elementwise_kernelILi128ELi4EZNS0_15gpu_kernel_implIZNS0_50_GLOBAL__N__2680c7bb_12_PowKernel_cu_7dd49032_316829pow_tensor_scalar_kernel_implIiiEEvRNS_18TensorIteratorBaseET0_EUliE1_EEvS6_RKT_EUliE_EEviT1_)
        /*3728*/ 	.word	0x00000000


	//----- nvinfo : EIATTR_MIN_STACK_SIZE
	.align		4
.L_2407:
        /*372c*/ 	.byte	0x04, 0x12
        /*372e*/ 	.short	(.L_2409 - .L_2408)
	.align		4
.L_2408:
        /*3730*/ 	.word	index@(_ZN2at6native27unrolled_elementwise_kernelIZNS0_50_GLOBAL__N__2680c7bb_12_PowKernel_cu_7dd49032_316829pow_tensor_scalar_kernel_implIiiEEvRNS_18TensorIteratorBaseET0_EUliE1_St5arrayIPcLm2EELi4E23TrivialOffsetCalculatorILi1EjESC_NS0_6memory12LoadWithCastILi1EEENSD_13StoreWithCastILi1EEEEEviT_S6_T2_T3_T4_T5_)
        /*3734*/ 	.word	0x00000000


	//----- nvinfo : EIATTR_MIN_STACK_SIZE
	.align		4
.L_2409:
        /*3738*/ 	.byte	0x04, 0x12
        /*373a*/ 	.short	(.L_2411 - .L_2410)
	.align		4
.L_2410:
        /*373c*/ 	.word	index@(_ZN2at6native18elementwise_kernelILi128ELi2EZNS0_22gpu_kernel_impl_nocastIZNS0_50_GLOBAL__N__2680c7bb_12_PowKernel_cu_7dd49032_316829pow_tensor_scalar_kernel_implIiiEEvRNS_18TensorIteratorBaseET0_EUliE1_EEvS6_RKT_EUliE_EEviT1_)
        /*3740*/ 	.word	0x00000000


	//----- nvinfo : EIATTR_MIN_STACK_SIZE
	.align		4
.L_2411:
        /*3744*/ 	.byte	0x04, 0x12
        /*3746*/ 	.short	(.L_2413 - .L_2412)
	.align		4
.L_2412:
        /*3748*/ 	.word	index@(_ZN2at6native27unrolled_elementwise_kernelIZNS0_50_GLOBAL__N__2680c7bb_12_PowKernel_cu_7dd49032_316829pow_tensor_scalar_kernel_implIiiEEvRNS_18TensorIteratorBaseET0_EUliE1_St5arrayIPcLm2EELi4E23TrivialOffsetCalculatorILi1EjESC_NS0_6memory15LoadWithoutCastENSD_16StoreWithoutCastEEEviT_S6_T2_T3_T4_T5_)
        /*374c*/ 	.word	0x00000000


	//----- nvinfo : EIATTR_MIN_STACK_SIZE
	.align		4
.L_2413:
        /*3750*/ 	.byte	0x04, 0x12
        /*3752*/ 	.short	(.L_2415 - .L_2414)
	.align		4
.L_2414:
        /*3754*/ 	.word	index@(_ZN2at6native29vectorized_elementwise_kernelILi2EZNS0_50_GLOBAL__N__2680c7bb_12_PowKernel_cu_7dd49032_316829pow_tensor_scalar_kernel_implIiiEEvRNS_18TensorIteratorBaseET0_EUliE1_St5arrayIPcLm2EEEEviS6_T1_)
        /*3758*/ 	.word	0x00000000


	//----- nvinfo : EIATTR_MIN_STACK_SIZE
	.align		4
.L_2415:
        /*375c*/ 	.byte	0x04, 0x12
        /*375e*/ 	.short	(.L_2417 - .L_2416)
	.align		4
.L_2416:
        /*3760*/ 	.word	index@(_ZN2at6native29vectorized_elementwise_kernelILi4EZNS0_50_GLOBAL__N__2680c7bb_12_PowKernel_cu_7dd49032_316829pow_tensor_scalar_kernel_implIiiEEvRNS_18TensorIteratorBaseET0_EUliE1_St5arrayIPcLm2EEEEviS6_T1_)
        /*3764*/ 	.word	0x00000000


	//----- nvinfo : EIATTR_MIN_STACK_SIZE
	.align		4
.L_2417:
        /*3768*/ 	.byte	0x04, 0x12
        /*376a*/ 	.short	(.L_2419 - .L_2418)
	.align		4
.L_2418:
        /*376c*/ 	.word	index@(_ZN2at6native29vectorized_elementwise_kernelILi8EZNS0_50_GLOBAL__N__2680c7bb_12_PowKernel_cu_7dd49032_316829pow_tensor_scalar_kernel_implIiiEEvRNS_18TensorIteratorBaseET0_EUliE1_St5arrayIPcLm2EEEEviS6_T1_)
        /*3770*/ 	.word	0x00000000


	//----- nvinfo : EIATTR_MIN_STACK_SIZE
	.align		4
.L_2419:
        /*3774*/ 	.byte	0x04, 0x12
        /*3776*/ 	.short	(.L_2421 - .L_2420)
	.align		4
.L_2420:
        /*3778*/ 	.word	index@(_ZN2at6native18elementwise_kernelILi128ELi4EZNS0_15gpu_kernel_implIZNS0_50_GLOBAL__N__2680c7bb_12_PowKernel_cu_7dd49032_316829pow_tensor_scalar_kernel_implIiiEEvRNS_18TensorIteratorBaseET0_EUliE0_EEvS6_RKT_EUliE_EEviT1_)
        /*377c*/ 	.word	0x00000000


	//----- nvinfo : EIATTR_MIN_STACK_SIZE
	.align		4
.L_2421:
        /*3780*/ 	.byte	0x04, 0x12
        /*3782*/ 	.short	(.L_2423 - .L_2422)
	.align		4
.L_2422:
        /*3784*/ 	.word	index@(_ZN2at6native27unrolled_elementwise_kernelIZNS0_50_GLOBAL__N__2680c7bb_12_PowKernel_cu_7dd49032_316829pow_tensor_scalar_kernel_implIiiEEvRNS_18TensorIteratorBaseET0_EUliE0_St5arrayIPcLm2EELi4E23TrivialOffsetCalculatorILi1EjESC_NS0_6memory12LoadWithCastILi1EEENSD_13StoreWithCastILi1EEEEEviT_S6_T2_T3_T4_T5_)
        /*3788*/ 	.word	0x00000000


	//----- nvinfo : EIATTR_MIN_STACK_SIZE
	.align		4
.L_2423:
        /*378c*/ 	.byte	0x04, 0x12
        /*378e*/ 	.short	(.L_2425 - .L_2424)
	.align		4
.L_2424:
        /*3790*/ 	.word	index@(_ZN2at6native18elementwise_kernelILi128ELi2EZNS0_22gpu_kernel_impl_nocastIZNS0_50_GLOBAL__N__2680c7bb_12_PowKernel_cu_7dd49032_316829pow_tensor_scalar_kernel_implIiiEEvRNS_18TensorIteratorBaseET0_EUliE0_EEvS6_RKT_EUliE_EEviT1_)
        /*3794*/ 	.word	0x00000000


	//----- nvinfo : EIATTR_MIN_STACK_SIZE
	.align		4
.L_2425:
        /*3798*/ 	.byte	0x04, 0x12
        /*379a*/ 	.short	(.L_2427 - .L_2426)
	.align		4
.L_2426:
        /*379c*/ 	.word	index@(_ZN2at6native27unrolled_elementwise_kernelIZNS0_50_GLOBAL__N__2680c7bb_12_PowKernel_cu_7dd49032_316829pow_tensor_scalar_kernel_implIiiEEvRNS_18TensorIteratorBaseET0_EUliE0_St5arrayIPcLm2EELi4E23TrivialOffsetCalculatorILi1EjESC_NS0_6memory15LoadWithoutCastENSD_16StoreWithoutCastEEEviT_S6_T2_T3_T4_T5_)
        /*37a0*/ 	.word	0x00000000


	//----- nvinfo : EIATTR_MIN_STACK_SIZE
	.align		4
.L_2427:
        /*37a4*/ 	.byte	0x04, 0x12
        /*37a6*/ 	.short	(.L_2429 - .L_2428)
	.align		4
.L_2428:
        /*37a8*/ 	.word	index@(_ZN2at6native29vectorized_elementwise_kernelILi2EZNS0_50_GLOBAL__N__2680c7bb_12_PowKernel_cu_7dd49032_316829pow_tensor_scalar_kernel_implIiiEEvRNS_18TensorIteratorBaseET0_EUliE0_St5arrayIPcLm2EEEEviS6_T1_)
        /*37ac*/ 	.word	0x00000000


	//----- nvinfo : EIATTR_MIN_STACK_SIZE
	.align		4
.L_2429:
        /*37b0*/ 	.byte	0x04, 0x12
        /*37b2*/ 	.short	(.L_2431 - .L_2430)
	.align		4
.L_2430:
        /*37b4*/ 	.word	index@(_ZN2at6native29vectorized_elementwise_kernelILi4EZNS0_50_GLOBAL__N__2680c7bb_12_PowKernel_cu_7dd49032_316829pow_tensor_scalar_kernel_implIiiEEvRNS_18TensorIteratorBaseET0_EUliE0_St5arrayIPcLm2EEEEviS6_T1_)
        /*37b8*/ 	.word	0x00000000


	//----- nvinfo : EIATTR_MIN_STACK_SIZE
	.align		4
.L_2431:
        /*37bc*/ 	.byte	0x04, 0x12
        /*37be*/ 	.short	(.L_2433 - .L_2432)
	.align		4
.L_2432:
        /*37c0*/ 	.word	index@(_ZN2at6native29vectorized_elementwise_kernelILi8EZNS0_50_GLOBAL__N__2680c7bb_12_PowKernel_cu_7dd49032_316829pow_tensor_scalar_kernel_implIiiEEvRNS_18TensorIteratorBaseET0_EUliE0_St5arrayIPcLm2EEEEviS6_T1_)
        /*37c4*/ 	.word	0x00000000


	//----- nvinfo : EIATTR_MIN_STACK_SIZE
	.align		4
.L_2433:
        /*37c8*/ 	.byte	0x04, 0x12
        /*37ca*/ 	.short	(.L_2435 - .L_2434)
	.align		4
.L_2434:
        /*37cc*/ 	.word	index@(_ZN2at6native18elementwise_kernelILi128ELi4EZNS0_15gpu_kernel_implIZNS0_50_GLOBAL__N__2680c7bb_12_PowKernel_cu_7dd49032_316829pow_tensor_scalar_kernel_implIiiEEvRNS_18TensorIteratorBaseET0_EUliE_EEvS6_RKT_EUliE_EEviT1_)
        /*37d0*/ 	.word	0x00000000


	//----- nvinfo : EIATTR_MIN_STACK_SIZE
	.align		4
.L_2435:
        /*37d4*/ 	.byte	0x04, 0x12
        /*37d6*/ 	.short	(.L_2437 - .L_2436)
	.align		4
.L_2436:
        /*37d8*/ 	.word	index@(_ZN2at6native27unrolled_elementwise_kernelIZNS0_50_GLOBAL__N__2680c7bb_12_PowKernel_cu_7dd49032_316829pow_tensor_scalar_kernel_implIiiEEvRNS_18TensorIteratorBaseET0_EUliE_St5arrayIPcLm2EELi4E23TrivialOffsetCalculatorILi1EjESC_NS0_6memory12LoadWithCastILi1EEENSD_13StoreWithCastILi1EEEEEviT_S6_T2_T3_T4_T5_)
        /*37dc*/ 	.word	0x00000000


	//----- nvinfo : EIATTR_MIN_STACK_SIZE
	.align		4
.L_2437:
        /*37e0*/ 	.byte	0x04, 0x12
        /*37e2*/ 	.short	(.L_2439 - .L_2438)
	.align		4
.L_2438:
        /*37e4*/ 	.word	index@(_ZN2at6native18elementwise_kernelILi128ELi2EZNS0_22gpu_kernel_impl_nocastIZNS0_50_GLOBAL__N__2680c7bb_12_PowKernel_cu_7dd49032_316829pow_tensor_scalar_kernel_implIiiEEvRNS_18TensorIteratorBaseET0_EUliE_EEvS6_RKT_EUliE_EEviT1_)
        /*37e8*/ 	.word	0x00000000


	//----- nvinfo : EIATTR_MIN_STACK_SIZE
	.align		4
.L_2439:
        /*37ec*/ 	.byte	0x04, 0x12
        /*37ee*/ 	.short	(.L_2441 - .L_2440)
	.align		4
.L_2440:
        /*37f0*/ 	.word	index@(_ZN2at6native27unrolled_elementwise_kernelIZNS0_50_GLOBAL__N__2680c7bb_12_PowKernel_cu_7dd49032_316829pow_tensor_scalar_kernel_implIiiEEvRNS_18TensorIteratorBaseET0_EUliE_St5arrayIPcLm2EELi4E23TrivialOffsetCalculatorILi1EjESC_NS0_6memory15LoadWithoutCastENSD_16StoreWithoutCastEEEviT_S6_T2_T3_T4_T5_)
        /*37f4*/ 	.word	0x00000000


	//----- nvinfo : EIATTR_MIN_STACK_SIZE
	.align		4
.L_2441:
        /*37f8*/ 	.byte	0x04, 0x12
        /*37fa*/ 	.short	(.L_2443 - .L_2442)
	.align		4
.L_2442:
        /*37fc*/ 	.word	index@(_ZN2at6native29vectorized_elementwise_kernelILi2EZNS0_50_GLOBAL__N__2680c7bb_12_PowKernel_cu_7dd49032_316829pow_tensor_scalar_kernel_implIiiEEvRNS_18TensorIteratorBaseET0_EUliE_St5arrayIPcLm2EEEEviS6_T1_)
        /*3800*/ 	.word	0x00000000


	//----- nvinfo : EIATTR_MIN_STACK_SIZE
	.align		4
.L_2443:
        /*3804*/ 	.byte	0x04, 0x12
        /*3806*/ 	.short	(.L_2445 - .L_2444)
	.align		4
.L_2444:
        /*3808*/ 	.word	index@(_ZN2at6native29vectorized_elementwise_kernelILi4EZNS0_50_GLOBAL__N__2680c7bb_12_PowKernel_cu_7dd49032_316829pow_tensor_scalar_kernel_implIiiEEvRNS_18TensorIteratorBaseET0_EUliE_St5arrayIPcLm2EEEEviS6_T1_)
        /*380c*/ 	.word	0x00000000


	//----- nvinfo : EIATTR_MIN_STACK_SIZE
	.align		4
.L_2445:
        /*3810*/ 	.byte	0x04, 0x12
        /*3812*/ 	.short	(.L_2447 - .L_2446)
	.align		4
.L_2446:
        /*3814*/ 	.word	index@(_ZN2at6native29vectorized_elementwise_kernelILi8EZNS0_50_GLOBAL__N__2680c7bb_12_PowKernel_cu_7dd49032_316829pow_tensor_scalar_kernel_implIiiEEvRNS_18TensorIteratorBaseET0_EUliE_St5arrayIPcLm2EEEEviS6_T1_)
        /*3818*/ 	.word	0x00000000


	//----- nvinfo : EIATTR_MIN_STACK_SIZE
	.align		4
.L_2447:
        /*381c*/ 	.byte	0x04, 0x12
        /*381e*/ 	.short	(.L_2449 - .L_2448)
	.align		4
.L_2448:
        /*3820*/ 	.word	index@(_ZN2at6native18elementwise_kernelILi128ELi4EZNS0_15gpu_kernel_implIZNS0_50_GLOBAL__N__2680c7bb_12_PowKernel_cu_7dd49032_316829pow_tensor_scalar_kernel_implIaaEEvRNS_18TensorIteratorBaseET0_EUlaE2_EEvS6_RKT_EUliE_EEviT1_)
        /*3824*/ 	.word	0x00000000


	//----- nvinfo : EIATTR_MIN_STACK_SIZE
	.align		4
.L_2449:
        /*3828*/ 	.byte	0x04, 0x12
        /*382a*/ 	.short	(.L_2451 - .L_2450)
	.align		4
.L_2450:
        /*382c*/ 	.word	index@(_ZN2at6native27unrolled_elementwise_kernelIZNS0_50_GLOBAL__N__2680c7bb_12_PowKernel_cu_7dd49032_316829pow_tensor_scalar_kernel_implIaaEEvRNS_18TensorIteratorBaseET0_EUlaE2_St5arrayIPcLm2EELi4E23TrivialOffsetCalculatorILi1EjESC_NS0_6memory12LoadWithCastILi1EEENSD_13StoreWithCastILi1EEEEEviT_S6_T2_T3_T4_T5_)
        /*3830*/ 	.word	0x00000000


	//----- nvinfo : EIATTR_MIN_STACK_SIZE
	.align		4
.L_2451:
        /*3834*/ 	.byte	0x04, 0x12
        /*3836*/ 	.short	(.L_2453 - .L_2452)
	.align		4
.L_2452:
        /*3838*/ 	.word	index@(_ZN2at6native18elementwise_kernelILi128ELi4EZNS0_22gpu_kernel_impl_nocastIZNS0_50_GLOBAL__N__2680c7bb_12_PowKernel_cu_7dd49032_316829pow_tensor_scalar_kernel_implIaaEEvRNS_18TensorIteratorBaseET0_EUlaE2_EEvS6_RKT_EUliE_EEviT1_)
        /*383c*/ 	.word	0x00000000


	//----- nvinfo : EIATTR_MIN_STACK_SIZE
	.align		4
.L_2453:
        /*3840*/ 	.byte	0x04, 0x12
        /*3842*/ 	.short	(.L_2455 - .L_2454)
	.align		4
.L_2454:
        /*3844*/ 	.word	index@(_ZN2at6native27unrolled_elementwise_kernelIZNS0_50_GLOBAL__N__2680c7bb_12_PowKernel_cu_7dd49032_316829pow_tensor_scalar_kernel_implIaaEEvRNS_18TensorIteratorBaseET0_EUlaE2_St5arrayIPcLm2EELi4E23TrivialOffsetCalculatorILi1EjESC_NS0_6memory15LoadWithoutCastENSD_16StoreWithoutCastEEEviT_S6_T2_T3_T4_T5_)
        /*3848*/ 	.word	0x00000000


	//----- nvinfo : EIATTR_MIN_STACK_SIZE
	.align		4
.L_2455:
        /*384c*/ 	.byte	0x04, 0x12
        /*384e*/ 	.short	(.L_2457 - .L_2456)
	.align		4
.L_2456:
        /*3850*/ 	.word	index@(_ZN2at6native29vectorized_elementwise_kernelILi2EZNS0_50_GLOBAL__N__2680c7bb_12_PowKernel_cu_7dd49032_316829pow_tensor_scalar_kernel_implIaaEEvRNS_18TensorIteratorBaseET0_EUlaE2_St5arrayIPcLm2EEEEviS6_T1_)
        /*3854*/ 	.word	0x00000000


	//----- nvinfo : EIATTR_MIN_STACK_SIZE
	.align		4
.L_2457:
        /*3858*/ 	.byte	0x04, 0x12
        /*385a*/ 	.short	(.L_2459 - .L_2458)
	.align		4
.L_2458:
        /*385c*/ 	.word	index@(_ZN2at6native29vectorized_elementwise_kernelILi4EZNS0_50_GLOBAL__N__2680c7bb_12_PowKernel_cu_7dd49032_316829pow_tensor_scalar_kernel_implIaaEEvRNS_18TensorIteratorBaseET0_EUlaE2_St5arrayIPcLm2EEEEviS6_T1_)
        /*3860*/ 	.word	0x00000000


	//----- nvinfo : EIATTR_MIN_STACK_SIZE
	.align		4
.L_2459:
        /*3864*/ 	.byte	0x04, 0x12
        /*3866*/ 	.short	(.L_2461 - .L_2460)
	.align		4
.L_2460:
        /*3868*/ 	.word	index@(_ZN2at6native29vectorized_elementwise_kernelILi8EZNS0_50_GLOBAL__N__2680c7bb_12_PowKernel_cu_7dd49032_316829pow_tensor_scalar_kernel_implIaaEEvRNS_18TensorIteratorBaseET0_EUlaE2_St5arrayIPcLm2EEEEviS6_T1_)
        /*386c*/ 	.word	0x00000000


	//----- nvinfo : EIATTR_MIN_STACK_SIZE
	.align		4
.L_2461:
        /*3870*/ 	.byte	0x04, 0x12
        /*3872*/ 	.short	(.L_2463 - .L_2462)
	.align		4
.L_2462:
        /*3874*/ 	.word	index@(_ZN2at6native18elementwise_kernelILi128ELi4EZNS0_15gpu_kernel_implIZNS0_50_GLOBAL__N__2680c7bb_12_PowKernel_cu_7dd49032_316829pow_tensor_scalar_kernel_implIaaEEvRNS_18TensorIteratorBaseET0_EUlaE1_EEvS6_RKT_EUliE_EEviT1_)
        /*3878*/ 	.word	0x00000000


	//----- nvinfo : EIATTR_MIN_STACK_SIZE
	.align		4
.L_2463:
        /*387c*/ 	.byte	0x04, 0x12
        /*387e*/ 	.short	(.L_2465 - .L_2464)
	.align		4
.L_2464:
        /*3880*/ 	.word	index@(_ZN2at6native27unrolled_elementwise_kernelIZNS0_50_GLOBAL__N__2680c7bb_12_PowKernel_cu_7dd49032_316829pow_tensor_scalar_kernel_implIaaEEvRNS_18TensorIteratorBaseET0_EUlaE1_St5arrayIPcLm2EELi4E23TrivialOffsetCalculatorILi1EjESC_NS0_6memory12LoadWithCastILi1EEENSD_13StoreWithCastILi1EEEEEviT_S6_T2_T3_T4_T5_)
        /*3884*/ 	.word	0x00000000


	//----- nvinfo : EIATTR_MIN_STACK_SIZE
	.align		4
.L_2465:
        /*3888*/ 	.byte	0x04, 0x12
        /*388a*/ 	.short	(.L_2467 - .L_2466)
	.align		4
.L_2466:
        /*388c*/ 	.word	index@(_ZN2at6native18elementwise_kernelILi128ELi4EZNS0_22gpu_kernel_impl_nocastIZNS0_50_GLOBAL__N__2680c7bb_12_PowKernel_cu_7dd49032_316829pow_tensor_scalar_kernel_implIaaEEvRNS_18TensorIteratorBaseET0_EUlaE1_EEvS6_RKT_EUliE_EEviT1_)
        /*3890*/ 	.word	0x00000000


	//----- nvinfo : EIATTR_MIN_STACK_SIZE
	.align		4
.L_2467:
        /*3894*/ 	.byte	0x04, 0x12
        /*3896*/ 	.short	(.L_2469 - .L_2468)
	.align		4
.L_2468:
        /*3898*/ 	.word	index@(_ZN2at6native27unrolled_elementwise_kernelIZNS0_50_GLOBAL__N__2680c7bb_12_PowKernel_cu_7dd49032_316829pow_tensor_scalar_kernel_implIaaEEvRNS_18TensorIteratorBaseET0_EUlaE1_St5arrayIPcLm2EELi4E23TrivialOffsetCalculatorILi1EjESC_NS0_6memory15LoadWithoutCastENSD_16StoreWithoutCastEEEviT_S6_T2_T3_T4_T5_)
        /*389c*/ 	.word	0x00000000


	//----- nvinfo : EIATTR_MIN_STACK_SIZE
	.align		4
.L_2469:
        /*38a0*/ 	.byte	0x04, 0x12
        /*38a2*/ 	.short	(.L_2471 - .L_2470)
	.align		4
.L_2470:
        /*38a4*/ 	.word	index@(_ZN2at6native29vectorized_elementwise_kernelILi2EZNS0_50_GLOBAL__N__2680c7bb_12_PowKernel_cu_7dd49032_316829pow_tensor_scalar_kernel_implIaaEEvRNS_18TensorIteratorBaseET0_EUlaE1_St5arrayIPcLm2EEEEviS6_T1_)
        /*38a8*/ 	.word	0x00000000


	//----- nvinfo : EIATTR_MIN_STACK_SIZE
	.align		4
.L_2471:
        /*38ac*/ 	.byte	0x04, 0x12
        /*38ae*/ 	.short	(.L_2473 - .L_2472)
	.align		4
.L_2472:
        /*38b0*/ 	.word	index@(_ZN2at6native29vectorized_elementwise_kernelILi4EZNS0_50_GLOBAL__N__2680c7bb_12_PowKernel_cu_7dd49032_316829pow_tensor_scalar_kernel_implIaaEEvRNS_18TensorIteratorBaseET0_EUlaE1_St5arrayIPcLm2EEEEviS6_T1_)
        /*38b4*/ 	.word	0x00000000


	//----- nvinfo : EIATTR_MIN_STACK_SIZE
	.align		4
.L_2473:
        /*38b8*/ 	.byte	0x04, 0x12
        /*38ba*/ 	.short	(.L_2475 - .L_2474)
	.align		4
.L_2474:
        /*38bc*/ 	.word	index@(_ZN2at6native29vectorized_elementwise_kernelILi8EZNS0_50_GLOBAL__N__2680c7bb_12_PowKernel_cu_7dd49032_316829pow_tensor_scalar_kernel_implIaaEEvRNS_18TensorIteratorBaseET0_EUlaE1_St5arrayIPcLm2EEEEviS6_T1_)
        /*38c0*/ 	.word	0x00000000


	//----- nvinfo : EIATTR_MIN_STACK_SIZE
	.align		4
.L_2475:
        /*38c4*/ 	.byte	0x04, 0x12
        /*38c6*/ 	.short	(.L_2477 - .L_2476)
	.align		4
.L_2476:
        /*38c8*/ 	.word	index@(_ZN2at6native18elementwise_kernelILi128ELi4EZNS0_15gpu_kernel_implIZNS0_50_GLOBAL__N__2680c7bb_12_PowKernel_cu_7dd49032_316829pow_tensor_scalar_kernel_implIaaEEvRNS_18TensorIteratorBaseET0_EUlaE0_EEvS6_RKT_EUliE_EEviT1_)
        /*38cc*/ 	.word	0x00000000


	//----- nvinfo : EIATTR_MIN_STACK_SIZE
	.align		4
.L_2477:
        /*38d0*/ 	.byte	0x04, 0x12
        /*38d2*/ 	.short	(.L_2479 - .L_2478)
	.align		4
.L_2478:
        /*38d4*/ 	.word	index@(_ZN2at6native27unrolled_elementwise_kernelIZNS0_50_GLOBAL__N__2680c7bb_12_PowKernel_cu_7dd49032_316829pow_tensor_scalar_kernel_implIaaEEvRNS_18TensorIteratorBaseET0_EUlaE0_St5arrayIPcLm2EELi4E23TrivialOffsetCalculatorILi1EjESC_NS0_6memory12LoadWithCastILi1EEENSD_13StoreWithCastILi1EEEEEviT_S6_T2_T3_T4_T5_)
        /*38d8*/ 	.word	0x00000000


	//----- nvinfo : EIATTR_MIN_STACK_SIZE
	.align		4
.L_2479:
        /*38dc*/ 	.byte	0x04, 0x12
        /*38de*/ 	.short	(.L_2481 - .L_2480)
	.align		4
.L_2480:
        /*38e0*/ 	.word	index@(_ZN2at6native18elementwise_kernelILi128ELi4EZNS0_22gpu_kernel_impl_nocastIZNS0_50_GLOBAL__N__2680c7bb_12_PowKernel_cu_7dd49032_316829pow_tensor_scalar_kernel_implIaaEEvRNS_18TensorIteratorBaseET0_EUlaE0_EEvS6_RKT_EUliE_EEviT1_)
        /*38e4*/ 	.word	0x00000000


	//----- nvinfo : EIATTR_MIN_STACK_SIZE
	.align		4
.L_2481:
        /*38e8*/ 	.byte	0x04, 0x12
        /*38ea*/ 	.short	(.L_2483 - .L_2482)
	.align		4
.L_2482:
        /*38ec*/ 	.word	index@(_ZN2at6native27unrolled_elementwise_kernelIZNS0_50_GLOBAL__N__2680c7bb_12_PowKernel_cu_7dd49032_316829pow_tensor_scalar_kernel_implIaaEEvRNS_18TensorIteratorBaseET0_EUlaE0_St5arrayIPcLm2EELi4E23TrivialOffsetCalculatorILi1EjESC_NS0_6memory15LoadWithoutCastENSD_16StoreWithoutCastEEEviT_S6_T2_T3_T4_T5_)
        /*38f0*/ 	.word	0x00000000


	//----- nvinfo : EIATTR_MIN_STACK_SIZE
	.align		4
.L_2483:
        /*38f4*/ 	.byte	0x04, 0x12
        /*38f6*/ 	.short	(.L_2485 - .L_2484)
	.align		4
.L_2484:
        /*38f8*/ 	.word	index@(_ZN2at6native29vectorized_elementwise_kernelILi2EZNS0_50_GLOBAL__N__2680c7bb_12_PowKernel_cu_7dd49032_316829pow_tensor_scalar_kernel_implIaaEEvRNS_18TensorIteratorBaseET0_EUlaE0_St5arrayIPcLm2EEEEviS6_T1_)
        /*38fc*/ 	.word	0x00000000


	//----- nvinfo : EIATTR_MIN_STACK_SIZE
	.align		4
.L_2485:
        /*3900*/ 	.byte	0x04, 0x12
        /*3902*/ 	.short	(.L_2487 - .L_2486)
	.align		4
.L_2486:
        /*3904*/ 	.word	index@(_ZN2at6native29vectorized_elementwise_kernelILi4EZNS0_50_GLOBAL__N__2680c7bb_12_PowKernel_cu_7dd49032_316829pow_tensor_scalar_kernel_implIaaEEvRNS_18TensorIteratorBaseET0_EUlaE0_St5arrayIPcLm2EEEEviS6_T1_)
        /*3908*/ 	.word	0x00000000


	//----- nvinfo : EIATTR_MIN_STACK_SIZE
	.align		4
.L_2487:
        /*390c*/ 	.byte	0x04, 0x12
        /*390e*/ 	.short	(.L_2489 - .L_2488)
	.align		4
.L_2488:
        /*3910*/ 	.word	index@(_ZN2at6native29vectorized_elementwise_kernelILi8EZNS0_50_GLOBAL__N__2680c7bb_12_PowKernel_cu_7dd49032_316829pow_tensor_scalar_kernel_implIaaEEvRNS_18TensorIteratorBaseET0_EUlaE0_St5arrayIPcLm2EEEEviS6_T1_)
        /*3914*/ 	.word	0x00000000


	//----- nvinfo : EIATTR_MIN_STACK_SIZE
	.align		4
.L_2489:
        /*3918*/ 	.byte	0x04, 0x12
        /*391a*/ 	.short	(.L_2491 - .L_2490)
	.align		4
.L_2490:
        /*391c*/ 	.word	index@(_ZN2at6native18elementwise_kernelILi128ELi4EZNS0_15gpu_kernel_implIZNS0_50_GLOBAL__N__2680c7bb_12_PowKernel_cu_7dd49032_316829pow_tensor_scalar_kernel_implIaaEEvRNS_18TensorIteratorBaseET0_EUlaE_EEvS6_RKT_EUliE_EEviT1_)
        /*3920*/ 	.word	0x00000000


	//----- nvinfo : EIATTR_MIN_STACK_SIZE
	.align		4
.L_2491:
        /*3924*/ 	.byte	0x04, 0x12
        /*3926*/ 	.short	(.L_2493 - .L_2492)
	.align		4
.L_2492:
        /*3928*/ 	.word	index@(_ZN2at6native27unrolled_elementwise_kernelIZNS0_50_GLOBAL__N__2680c7bb_12_PowKernel_cu_7dd49032_316829pow_tensor_scalar_kernel_implIaaEEvRNS_18TensorIteratorBaseET0_EUlaE_St5arrayIPcLm2EELi4E23TrivialOffsetCalculatorILi1EjESC_NS0_6memory12LoadWithCastILi1EEENSD_13StoreWithCastILi1EEEEEviT_S6_T2_T3_T4_T5_)
        /*392c*/ 	.word	0x00000000


	//----- nvinfo : EIATTR_MIN_STACK_SIZE
	.align		4
.L_2493:
        /*3930*/ 	.byte	0x04, 0x12
        /*3932*/ 	.short	(.L_2495 - .L_2494)
	.align		4
.L_2494:
        /*3934*/ 	.word	index@(_ZN2at6native18elementwise_kernelILi128ELi4EZNS0_22gpu_kernel_impl_nocastIZNS0_50_GLOBAL__N__2680c7bb_12_PowKernel_cu_7dd49032_316829pow_tensor_scalar_kernel_implIaaEEvRNS_18TensorIteratorBaseET0_EUlaE_EEvS6_RKT_EUliE_EEviT1_)
        /*3938*/ 	.word	0x00000000


	//----- nvinfo : EIATTR_MIN_STACK_SIZE
	.align		4
.L_2495:
        /*393c*/ 	.byte	0x04, 0x12
        /*393e*/ 	.short	(.L_2497 - .L_2496)
	.align		4
.L_2496:
        /*3940*/ 	.word	index@(_ZN2at6native27unrolled_elementwise_kernelIZNS0_50_GLOBAL__N__2680c7bb_12_PowKernel_cu_7dd49032_316829pow_tensor_scalar_kernel_implIaaEEvRNS_18TensorIteratorBaseET0_EUlaE_St5arrayIPcLm2EELi4E23TrivialOffsetCalculatorILi1EjESC_NS0_6memory15LoadWithoutCastENSD_16StoreWithoutCastEEEviT_S6_T2_T3_T4_T5_)
        /*3944*/ 	.word	0x00000000


	//----- nvinfo : EIATTR_MIN_STACK_SIZE
	.align		4
.L_2497:
        /*3948*/ 	.byte	0x04, 0x12
        /*394a*/ 	.short	(.L_2499 - .L_2498)
	.align		4
.L_2498:
        /*394c*/ 	.word	index@(_ZN2at6native29vectorized_elementwise_kernelILi2EZNS0_50_GLOBAL__N__2680c7bb_12_PowKernel_cu_7dd49032_316829pow_tensor_scalar_kernel_implIaaEEvRNS_18TensorIteratorBaseET0_EUlaE_St5arrayIPcLm2EEEEviS6_T1_)
        /*3950*/ 	.word	0x00000000


	//----- nvinfo : EIATTR_MIN_STACK_SIZE
	.align		4
.L_2499:
        /*3954*/ 	.byte	0x04, 0x12
        /*3956*/ 	.short	(.L_2501 - .L_2500)
	.align		4
.L_2500:
        /*3958*/ 	.word	index@(_ZN2at6native29vectorized_elementwise_kernelILi4EZNS0_50_GLOBAL__N__2680c7bb_12_PowKernel_cu_7dd49032_316829pow_tensor_scalar_kernel_implIaaEEvRNS_18TensorIteratorBaseET0_EUlaE_St5arrayIPcLm2EEEEviS6_T1_)
        /*395c*/ 	.word	0x00000000


	//----- nvinfo : EIATTR_MIN_STACK_SIZE
	.align		4
.L_2501:
        /*3960*/ 	.byte	0x04, 0x12
        /*3962*/ 	.short	(.L_2503 - .L_2502)
	.align		4
.L_2502:
        /*3964*/ 	.word	index@(_ZN2at6native29vectorized_elementwise_kernelILi8EZNS0_50_GLOBAL__N__2680c7bb_12_PowKernel_cu_7dd49032_316829pow_tensor_scalar_kernel_implIaaEEvRNS_18TensorIteratorBaseET0_EUlaE_St5arrayIPcLm2EEEEviS6_T1_)
        /*3968*/ 	.word	0x00000000


	//----- nvinfo : EIATTR_MIN_STACK_SIZE
	.align		4
.L_2503:
        /*396c*/ 	.byte	0x04, 0x12
        /*396e*/ 	.short	(.L_2505 - .L_2504)
	.align		4
.L_2504:
        /*3970*/ 	.word	index@(_ZN2at6native18elementwise_kernelILi128ELi4EZNS0_15gpu_kernel_implIZNS0_50_GLOBAL__N__2680c7bb_12_PowKernel_cu_7dd49032_316829pow_tensor_scalar_kernel_implIhhEEvRNS_18TensorIteratorBaseET0_EUlhE2_EEvS6_RKT_EUliE_EEviT1_)
        /*3974*/ 	.word	0x00000000


	//----- nvinfo : EIATTR_MIN_STACK_SIZE
	.align		4
.L_2505:
        /*3978*/ 	.byte	0x04, 0x12
        /*397a*/ 	.short	(.L_2507 - .L_2506)
	.align		4
.L_2506:
        /*397c*/ 	.word	index@(_ZN2at6native27unrolled_elementwise_kernelIZNS0_50_GLOBAL__N__2680c7bb_12_PowKernel_cu_7dd49032_316829pow_tensor_scalar_kernel_implIhhEEvRNS_18TensorIteratorBaseET0_EUlhE2_St5arrayIPcLm2EELi4E23TrivialOffsetCalculatorILi1EjESC_NS0_6memory12LoadWithCastILi1EEENSD_13StoreWithCastILi1EEEEEviT_S6_T2_T3_T4_T5_)
        /*3980*/ 	.word	0x00000000


	//----- nvinfo : EIATTR_MIN_STACK_SIZE
	.align		4
.L_2507:
        /*3984*/ 	.byte	0x04, 0x12
        /*3986*/ 	.short	(.L_2509 - .L_2508)
	.align		4
.L_2508:
        /*3988*/ 	.word	index@(_ZN2at6native18elementwise_kernelILi128ELi4EZNS0_22gpu_kernel_impl_nocastIZNS0_50_GLOBAL__N__2680c7bb_12_PowKernel_cu_7dd49032_316829pow_tensor_scalar_kernel_implIhhEEvRNS_18TensorIteratorBaseET0_EUlhE2_EEvS6_RKT_EUliE_EEviT1_)
        /*398c*/ 	.word	0x00000000


	//----- nvinfo : EIATTR_MIN_STACK_SIZE
	.align		4
.L_2509:
        /*3990*/ 	.byte	0x04, 0x12
        /*3992*/ 	.short	(.L_2511 - .L_2510)
	.align		4
.L_2510:
        /*3994*/ 	.word	index@(_ZN2at6native27unrolled_elementwise_kernelIZNS0_50_GLOBAL__N__2680c7bb_12_PowKernel_cu_7dd49032_316829pow_tensor_scalar_kernel_implIhhEEvRNS_18TensorIteratorBaseET0_EUlhE2_St5arrayIPcLm2EELi4E23TrivialOffsetCalculatorILi1EjESC_NS0_6memory15LoadWithoutCastENSD_16StoreWithoutCastEEEviT_S6_T2_T3_T4_T5_)
        /*3998*/ 	.word	0x00000000


	//----- nvinfo : EIATTR_MIN_STACK_SIZE
	.align		4
.L_2511:
        /*399c*/ 	.byte	0x04, 0x12
        /*399e*/ 	.short	(.L_2513 - .L_2512)
	.align		4
.L_2512:
        /*39a0*/ 	.word	index@(_ZN2at6native29vectorized_elementwise_kernelILi2EZNS0_50_GLOBAL__N__2680c7bb_12_PowKernel_cu_7dd49032_316829pow_tensor_scalar_kernel_implIhhEEvRNS_18TensorIteratorBaseET0_EUlhE2_St5arrayIPcLm2EEEEviS6_T1_)
        /*39a4*/ 	.word	0x00000000


	//----- nvinfo : EIATTR_MIN_STACK_SIZE
	.align		4
.L_2513:
        /*39a8*/ 	.byte	0x04, 0x12
        /*39aa*/ 	.short	(.L_2515 - .L_2514)
	.align		4
.L_2514:
        /*39ac*/ 	.word	index@(_ZN2at6native29vectorized_elementwise_kernelILi4EZNS0_50_GLOBAL__N__2680c7bb_12_PowKernel_cu_7dd49032_316829pow_tensor_scalar_kernel_implIhhEEvRNS_18TensorIteratorBaseET0_EUlhE2_St5arrayIPcLm2EEEEviS6_T1_)
        /*39b0*/ 	.word	0x00000000


	//----- nvinfo : EIATTR_MIN_STACK_SIZE
	.align		4
.L_2515:
        /*39b4*/ 	.byte	0x04, 0x12
        /*39b6*/ 	.short	(.L_2517 - .L_2516)
	.align		4
.L_2516:
        /*39b8*/ 	.word	index@(_ZN2at6native29vectorized_elementwise_kernelILi8EZNS0_50_GLOBAL__N__2680c7bb_12_PowKernel_cu_7dd49032_316829pow_tensor_scalar_kernel_implIhhEEvRNS_18TensorIteratorBaseET0_EUlhE2_St5arrayIPcLm2EEEEviS6_T1_)
        /*39bc*/ 	.word	0x00000000


	//----- nvinfo : EIATTR_MIN_STACK_SIZE
	.align		4
.L_2517:
        /*39c0*/ 	.byte	0x04, 0x12
        /*39c2*/ 	.short	(.L_2519 - .L_2518)
	.align		4
.L_2518:
        /*39c4*/ 	.word	index@(_ZN2at6native18elementwise_kernelILi128ELi4EZNS0_15gpu_kernel_implIZNS0_50_GLOBAL__N__2680c7bb_12_PowKernel_cu_7dd49032_316829pow_tensor_scalar_kernel_implIhhEEvRNS_18TensorIteratorBaseET0_EUlhE1_EEvS6_RKT_EUliE_EEviT1_)
        /*39c8*/ 	.word	0x00000000


	//----- nvinfo : EIATTR_MIN_STACK_SIZE
	.align		4
.L_2519:
        /*39cc*/ 	.byte	0x04, 0x12
        /*39ce*/ 	.short	(.L_2521 - .L_2520)
	.align		4
.L_2520:
        /*39d0*/ 	.word	index@(_ZN2at6native27unrolled_elementwise_kernelIZNS0_50_GLOBAL__N__2680c7bb_12_PowKernel_cu_7dd49032_316829pow_tensor_scalar_kernel_implIhhEEvRNS_18TensorIteratorBaseET0_EUlhE1_St5arrayIPcLm2EELi4E23TrivialOffsetCalculatorILi1EjESC_NS0_6memory12LoadWithCastILi1EEENSD_13StoreWithCastILi1EEEEEviT_S6_T2_T3_T4_T5_)
        /*39d4*/ 	.word	0x00000000


	//----- nvinfo : EIATTR_MIN_STACK_SIZE
	.align		4
.L_2521:
        /*39d8*/ 	.byte	0x04, 0x12
        /*39da*/ 	.short	(.L_2523 - .L_2522)
	.align		4
.L_2522:
        /*39dc*/ 	.word	index@(_ZN2at6native18elementwise_kernelILi128ELi4EZNS0_22gpu_kernel_impl_nocastIZNS0_50_GLOBAL__N__2680c7bb_12_PowKernel_cu_7dd49032_316829pow_tensor_scalar_kernel_implIhhEEvRNS_18TensorIteratorBaseET0_EUlhE1_EEvS6_RKT_EUliE_EEviT1_)
        /*39e0*/ 	.word	0x00000000


	//----- nvinfo : EIATTR_MIN_STACK_SIZE
	.align		4
.L_2523:
        /*39e4*/ 	.byte	0x04, 0x12
        /*39e6*/ 	.short	(.L_2525 - .L_2524)
	.align		4
.L_2524:
        /*39e8*/ 	.word	index@(_ZN2at6native27unrolled_elementwise_kernelIZNS0_50_GLOBAL__N__2680c7bb_12_PowKernel_cu_7dd49032_316829pow_tensor_scalar_kernel_implIhhEEvRNS_18TensorIteratorBaseET0_EUlhE1_St5arrayIPcLm2EELi4E23TrivialOffsetCalculatorILi1EjESC_NS0_6memory15LoadWithoutCastENSD_16StoreWithoutCastEEEviT_S6_T2_T3_T4_T5_)
        /*39ec*/ 	.word	0x00000000


	//----- nvinfo : EIATTR_MIN_STACK_SIZE
	.align		4
.L_2525:
        /*39f0*/ 	.byte	0x04, 0x12
        /*39f2*/ 	.short	(.L_2527 - .L_2526)
	.align		4
.L_2526:
        /*39f4*/ 	.word	index@(_ZN2at6native29vectorized_elementwise_kernelILi2EZNS0_50_GLOBAL__N__2680c7bb_12_PowKernel_cu_7dd49032_316829pow_tensor_scalar_kernel_implIhhEEvRNS_18TensorIteratorBaseET0_EUlhE1_St5arrayIPcLm2EEEEviS6_T1_)
        /*39f8*/ 	.word	0x00000000


	//----- nvinfo : EIATTR_MIN_STACK_SIZE
	.align		4
.L_2527:
        /*39fc*/ 	.byte	0x04, 0x12
        /*39fe*/ 	.short	(.L_2529 - .L_2528)
	.align		4
.L_2528:
        /*3a00*/ 	.word	index@(_ZN2at6native29vectorized_elementwise_kernelILi4EZNS0_50_GLOBAL__N__2680c7bb_12_PowKernel_cu_7dd49032_316829pow_tensor_scalar_kernel_implIhhEEvRNS_18TensorIteratorBaseET0_EUlhE1_St5arrayIPcLm2EEEEviS6_T1_)
        /*3a04*/ 	.word	0x00000000


	//----- nvinfo : EIATTR_MIN_STACK_SIZE
	.align		4
.L_2529:
        /*3a08*/ 	.byte	0x04, 0x12
        /*3a0a*/ 	.short	(.L_2531 - .L_2530)
	.align		4
.L_2530:
        /*3a0c*/ 	.word	index@(_ZN2at6native29vectorized_elementwise_kernelILi8EZNS0_50_GLOBAL__N__2680c7bb_12_PowKernel_cu_7dd49032_316829pow_tensor_scalar_kernel_implIhhEEvRNS_18TensorIteratorBaseET0_EUlhE1_St5arrayIPcLm2EEEEviS6_T1_)
        /*3a10*/ 	.word	0x00000000


	//----- nvinfo : EIATTR_MIN_STACK_SIZE
	.align		4
.L_2531:
        /*3a14*/ 	.byte	0x04, 0x12
        /*3a16*/ 	.short	(.L_2533 - .L_2532)
	.align		4
.L_2532:
        /*3a18*/ 	.word	index@(_ZN2at6native18elementwise_kernelILi128ELi4EZNS0_15gpu_kernel_implIZNS0_50_GLOBAL__N__2680c7bb_12_PowKernel_cu_7dd49032_316829pow_tensor_scalar_kernel_implIhhEEvRNS_18TensorIteratorBaseET0_EUlhE0_EEvS6_RKT_EUliE_EEviT1_)
        /*3a1c*/ 	.word	0x00000000


	//----- nvinfo : EIATTR_MIN_STACK_SIZE
	.align		4
.L_2533:
        /*3a20*/ 	.byte	0x04, 0x12
        /*3a22*/ 	.short	(.L_2535 - .L_2534)
	.align		4
.L_2534:
        /*3a24*/ 	.word	index@(_ZN2at6native27unrolled_elementwise_kernelIZNS0_50_GLOBAL__N__2680c7bb_12_PowKernel_cu_7dd49032_316829pow_tensor_scalar_kernel_implIhhEEvRNS_18TensorIteratorBaseET0_EUlhE0_St5arrayIPcLm2EELi4E23TrivialOffsetCalculatorILi1EjESC_NS0_6memory12LoadWithCastILi1EEENSD_13StoreWithCastILi1EEEEEviT_S6_T2_T3_T4_T5_)
        /*3a28*/ 	.word	0x00000000


	//----- nvinfo : EIATTR_MIN_STACK_SIZE
	.align		4
.L_2535:
        /*3a2c*/ 	.byte	0x04, 0x12
        /*3a2e*/ 	.short	(.L_2537 - .L_2536)
	.align		4
.L_2536:
        /*3a30*/ 	.word	index@(_ZN2at6native18elementwise_kernelILi128ELi4EZNS0_22gpu_kernel_impl_nocastIZNS0_50_GLOBAL__N__2680c7bb_12_PowKernel_cu_7dd49032_316829pow_tensor_scalar_kernel_implIhhEEvRNS_18TensorIteratorBaseET0_EUlhE0_EEvS6_RKT_EUliE_EEviT1_)
        /*3a34*/ 	.word	0x00000000


	//----- nvinfo : EIATTR_MIN_STACK_SIZE
	.align		4
.L_2537:
        /*3a38*/ 	.byte	0x04, 0x12
        /*3a3a*/ 	.short	(.L_2539 - .L_2538)
	.align		4
.L_2538:
        /*3a3c*/ 	.word	index@(_ZN2at6native27unrolled_elementwise_kernelIZNS0_50_GLOBAL__N__2680c7bb_12_PowKernel_cu_7dd49032_316829pow_tensor_scalar_kernel_implIhhEEvRNS_18TensorIteratorBaseET0_EUlhE0_St5arrayIPcLm2EELi4E23TrivialOffsetCalculatorILi1EjESC_NS0_6memory15LoadWithoutCastENSD_16StoreWithoutCastEEEviT_S6_T2_T3_T4_T5_)
        /*3a40*/ 	.word	0x00000000


	//----- nvinfo : EIATTR_MIN_STACK_SIZE
	.align		4
.L_2539:
        /*3a44*/ 	.byte	0x04, 0x12
        /*3a46*/ 	.short	(.L_2541 - .L_2540)
	.align		4
.L_2540:
        /*3a48*/ 	.word	index@(_ZN2at6native29vectorized_elementwise_kernelILi2EZNS0_50_GLOBAL__N__2680c7bb_12_PowKernel_cu_7dd49032_316829pow_tensor_scalar_kernel_implIhhEEvRNS_18TensorIteratorBaseET0_EUlhE0_St5arrayIPcLm2EEEEviS6_T1_)
        /*3a4c*/ 	.word	0x00000000


	//----- nvinfo : EIATTR_MIN_STACK_SIZE
	.align		4
.L_2541:
        /*3a50*/ 	.byte	0x04, 0x12
        /*3a52*/ 	.short	(.L_2543 - .L_2542)
	.align		4
.L_2542:
        /*3a54*/ 	.word	index@(_ZN2at6native29vectorized_elementwise_kernelILi4EZNS0_50_GLOBAL__N__2680c7bb_12_PowKernel_cu_7dd49032_316829pow_tensor_scalar_kernel_implIhhEEvRNS_18TensorIteratorBaseET0_EUlhE0_St5arrayIPcLm2EEEEviS6_T1_)
        /*3a58*/ 	.word	0x00000000


	//----- nvinfo : EIATTR_MIN_STACK_SIZE
	.align		4
.L_2543:
        /*3a5c*/ 	.byte	0x04, 0x12
        /*3a5e*/ 	.short	(.L_2545 - .L_2544)
	.align		4
.L_2544:
        /*3a60*/ 	.word	index@(_ZN2at6native29vectorized_elementwise_kernelILi8EZNS0_50_GLOBAL__N__2680c7bb_12_PowKernel_cu_7dd49032_316829pow_tensor_scalar_kernel_implIhhEEvRNS_18TensorIteratorBaseET0_EUlhE0_St5arrayIPcLm2EEEEviS6_T1_)
        /*3a64*/ 	.word	0x00000000


	//----- nvinfo : EIATTR_MIN_STACK_SIZE
	.align		4
.L_2545:
        /*3a68*/ 	.byte	0x04, 0x12
        /*3a6a*/ 	.short	(.L_2547 - .L_2546)
	.align		4
.L_2546:
        /*3a6c*/ 	.word	index@(_ZN2at6native18elementwise_kernelILi128ELi4EZNS0_15gpu_kernel_implIZNS0_50_GLOBAL__N__2680c7bb_12_PowKernel_cu_7dd49032_316829pow_tensor_scalar_kernel_implIhhEEvRNS_18TensorIteratorBaseET0_EUlhE_EEvS6_RKT_EUliE_EEviT1_)
        /*3a70*/ 	.word	0x00000000


	//----- nvinfo : EIATTR_MIN_STACK_SIZE
	.align		4
.L_2547:
        /*3a74*/ 	.byte	0x04, 0x12
        /*3a76*/ 	.short	(.L_2549 - .L_2548)
	.align		4
.L_2548:
        /*3a78*/ 	.word	index@(_ZN2at6native27unrolled_elementwise_kernelIZNS0_50_GLOBAL__N__2680c7bb_12_PowKernel_cu_7dd49032_316829pow_tensor_scalar_kernel_implIhhEEvRNS_18TensorIteratorBaseET0_EUlhE_St5arrayIPcLm2EELi4E23TrivialOffsetCalculatorILi1EjESC_NS0_6memory12LoadWithCastILi1EEENSD_13StoreWithCastILi1EEEEEviT_S6_T2_T3_T4_T5_)
        /*3a7c*/ 	.word	0x00000000


	//----- nvinfo : EIATTR_MIN_STACK_SIZE
	.align		4
.L_2549:
        /*3a80*/ 	.byte	0x04, 0x12
        /*3a82*/ 	.short	(.L_2551 - .L_2550)
	.align		4
.L_2550:
        /*3a84*/ 	.word	index@(_ZN2at6native18elementwise_kernelILi128ELi4EZNS0_22gpu_kernel_impl_nocastIZNS0_50_GLOBAL__N__2680c7bb_12_PowKernel_cu_7dd49032_316829pow_tensor_scalar_kernel_implIhhEEvRNS_18TensorIteratorBaseET0_EUlhE_EEvS6_RKT_EUliE_EEviT1_)
        /*3a88*/ 	.word	0x00000000


	//----- nvinfo : EIATTR_MIN_STACK_SIZE
	.align		4
.L_2551:
        /*3a8c*/ 	.byte	0x04, 0x12
        /*3a8e*/ 	.short	(.L_2553 - .L_2552)
	.align		4
.L_2552:
        /*3a90*/ 	.word	index@(_ZN2at6native27unrolled_elementwise_kernelIZNS0_50_GLOBAL__N__2680c7bb_12_PowKernel_cu_7dd49032_316829pow_tensor_scalar_kernel_implIhhEEvRNS_18TensorIteratorBaseET0_EUlhE_St5arrayIPcLm2EELi4E23TrivialOffsetCalculatorILi1EjESC_NS0_6memory15LoadWithoutCastENSD_16StoreWithoutCastEEEviT_S6_T2_T3_T4_T5_)
        /*3a94*/ 	.word	0x00000000


	//----- nvinfo : EIATTR_MIN_STACK_SIZE
	.align		4
.L_2553:
        /*3a98*/ 	.byte	0x04, 0x12
        /*3a9a*/ 	.short	(.L_2555 - .L_2554)
	.align		4
.L_2554:
        /*3a9c*/ 	.word	index@(_ZN2at6native29vectorized_elementwise_kernelILi2EZNS0_50_GLOBAL__N__2680c7bb_12_PowKernel_cu_7dd49032_316829pow_tensor_scalar_kernel_implIhhEEvRNS_18TensorIteratorBaseET0_EUlhE_St5arrayIPcLm2EEEEviS6_T1_)
        /*3aa0*/ 	.word	0x00000000


	//----- nvinfo : EIATTR_MIN_STACK_SIZE
	.align		4
.L_2555:
        /*3aa4*/ 	.byte	0x04, 0x12
        /*3aa6*/ 	.short	(.L_2557 - .L_2556)
	.align		4
.L_2556:
        /*3aa8*/ 	.word	index@(_ZN2at6native29vectorized_elementwise_kernelILi4EZNS0_50_GLOBAL__N__2680c7bb_12_PowKernel_cu_7dd49032_316829pow_tensor_scalar_kernel_implIhhEEvRNS_18TensorIteratorBaseET0_EUlhE_St5arrayIPcLm2EEEEviS6_T1_)
        /*3aac*/ 	.word	0x00000000


	//----- nvinfo : EIATTR_MIN_STACK_SIZE
	.align		4
.L_2557:
        /*3ab0*/ 	.byte	0x04, 0x12
        /*3ab2*/ 	.short	(.L_2559 - .L_2558)
	.align		4
.L_2558:
        /*3ab4*/ 	.word	index@(_ZN2at6native29vectorized_elementwise_kernelILi8EZNS0_50_GLOBAL__N__2680c7bb_12_PowKernel_cu_7dd49032_316829pow_tensor_scalar_kernel_implIhhEEvRNS_18TensorIteratorBaseET0_EUlhE_St5arrayIPcLm2EEEEviS6_T1_)
        /*3ab8*/ 	.word	0x00000000


	//----- nvinfo : EIATTR_MIN_STACK_SIZE
	.align		4
.L_2559:
        /*3abc*/ 	.byte	0x04, 0x12
        /*3abe*/ 	.short	(.L_2561 - .L_2560)
	.align		4
.L_2560:
        /*3ac0*/ 	.word	index@(_ZN2at6native18elementwise_kernelILi128ELi4EZNS0_15gpu_kernel_implIZZZNS0_50_GLOBAL__N__2680c7bb_12_PowKernel_cu_7dd49032_316824pow_tensor_scalar_kernelERNS_18TensorIteratorBaseERKN3c106ScalarEENKUlvE_clEvENKUlvE0_clEvEUlNS6_7complexIfEEE0_EEvS5_RKT_EUliE_EEviT1_)
        /*3ac4*/ 	.word	0x00000000


	//----- nvinfo : EIATTR_MIN_STACK_SIZE
	.align		4
.L_2561:
        /*3ac8*/ 	.byte	0x04, 0x12
        /*3aca*/ 	.short	(.L_2563 - .L_2562)
	.align		4
.L_2562:
        /*3acc*/ 	.word	index@(_ZN2at6native27unrolled_elementwise_kernelIZZZNS0_50_GLOBAL__N__2680c7bb_12_PowKernel_cu_7dd49032_316824pow_tensor_scalar_kernelERNS_18TensorIteratorBaseERKN3c106ScalarEENKUlvE_clEvENKUlvE0_clEvEUlNS5_7complexIfEEE0_St5arrayIPcLm2EELi4E23TrivialOffsetCalculatorILi1EjESI_NS0_6memory12LoadWithCastILi1EEENSJ_13StoreWithCastILi1EEEEEviT_T0_T2_T3_T4_T5_)
        /*3ad0*/ 	.word	0x00000000


	//----- nvinfo : EIATTR_MIN_STACK_SIZE
	.align		4
.L_2563:
        /*3ad4*/ 	.byte	0x04, 0x12
        /*3ad6*/ 	.short	(.L_2565 - .L_2564)
	.align		4
.L_2564:
        /*3ad8*/ 	.word	index@(_ZN2at6native18elementwise_kernelILi128ELi2EZNS0_22gpu_kernel_impl_nocastIZZZNS0_50_GLOBAL__N__2680c7bb_12_PowKernel_cu_7dd49032_316824pow_tensor_scalar_kernelERNS_18TensorIteratorBaseERKN3c106ScalarEENKUlvE_clEvENKUlvE0_clEvEUlNS6_7complexIfEEE0_EEvS5_RKT_EUliE_EEviT1_)
        /*3adc*/ 	.word	0x00000000


	//----- nvinfo : EIATTR_MIN_STACK_SIZE
	.align		4
.L_2565:
        /*3ae0*/ 	.byte	0x04, 0x12
        /*3ae2*/ 	.short	(.L_2567 - .L_2566)
	.align		4
.L_2566:
        /*3ae4*/ 	.word	index@(_ZN2at6native27unrolled_elementwise_kernelIZZZNS0_50_GLOBAL__N__2680c7bb_12_PowKernel_cu_7dd49032_316824pow_tensor_scalar_kernelERNS_18TensorIteratorBaseERKN3c106ScalarEENKUlvE_clEvENKUlvE0_clEvEUlNS5_7complexIfEEE0_St5arrayIPcLm2EELi4E23TrivialOffsetCalculatorILi1EjESI_NS0_6memory15LoadWithoutCastENSJ_16StoreWithoutCastEEEviT_T0_T2_T3_T4_T5_)
        /*3ae8*/ 	.word	0x00000000


	//----- nvinfo : EIATTR_MIN_STACK_SIZE
	.align		4
.L_2567:
        /*3aec*/ 	.byte	0x04, 0x12
        /*3aee*/ 	.short	(.L_2569 - .L_2568)
	.align		4
.L_2568:
        /*3af0*/ 	.word	index@(_ZN2at6native29vectorized_elementwise_kernelILi2EZZZNS0_50_GLOBAL__N__2680c7bb_12_PowKernel_cu_7dd49032_316824pow_tensor_scalar_kernelERNS_18TensorIteratorBaseERKN3c106ScalarEENKUlvE_clEvENKUlvE0_clEvEUlNS5_7complexIfEEE0_St5arrayIPcLm2EEEEviT0_T1_)
        /*3af4*/ 	.word	0x00000000


	//----- nvinfo : EIATTR_MIN_STACK_SIZE
	.align		4
.L_2569:
        /*3af8*/ 	.byte	0x04, 0x12
        /*3afa*/ 	.short	(.L_2571 - .L_2570)
	.align		4
.L_2570:
        /*3afc*/ 	.word	index@(_ZN2at6native29vectorized_elementwise_kernelILi4EZZZNS0_50_GLOBAL__N__2680c7bb_12_PowKernel_cu_7dd49032_316824pow_tensor_scalar_kernelERNS_18TensorIteratorBaseERKN3c106ScalarEENKUlvE_clEvENKUlvE0_clEvEUlNS5_7complexIfEEE0_St5arrayIPcLm2EEEEviT0_T1_)
        /*3b00*/ 	.word	0x00000000


	//----- nvinfo : EIATTR_MIN_STACK_SIZE
	.align		4
.L_2571:
        /*3b04*/ 	.byte	0x04, 0x12
        /*3b06*/ 	.short	(.L_2573 - .L_2572)
	.align		4
.L_2572:
        /*3b08*/ 	.word	index@(_ZN2at6native29vectorized_elementwise_kernelILi8EZZZNS0_50_GLOBAL__N__2680c7bb_12_PowKernel_cu_7dd49032_316824pow_tensor_scalar_kernelERNS_18TensorIteratorBaseERKN3c106ScalarEENKUlvE_clEvENKUlvE0_clEvEUlNS5_7complexIfEEE0_St5arrayIPcLm2EEEEviT0_T1_)
        /*3b0c*/ 	.word	0x00000000


	//----- nvinfo : EIATTR_MIN_STACK_SIZE
	.align		4
.L_2573:
        /*3b10*/ 	.byte	0x04, 0x12
        /*3b12*/ 	.short	(.L_2575 - .L_2574)
	.align		4
.L_2574:
        /*3b14*/ 	.word	index@(_ZN2at6native18elementwise_kernelILi128ELi4EZNS0_15gpu_kernel_implIZZZNS0_50_GLOBAL__N__2680c7bb_12_PowKernel_cu_7dd49032_316824pow_tensor_scalar_kernelERNS_18TensorIteratorBaseERKN3c106ScalarEENKUlvE_clEvENKUlvE0_clEvEUlNS6_7complexIfEEE_EEvS5_RKT_EUliE_EEviT1_)
        /*3b18*/ 	.word	0x00000000


	//----- nvinfo : EIATTR_MIN_STACK_SIZE
	.align		4
.L_2575:
        /*3b1c*/ 	.byte	0x04, 0x12
        /*3b1e*/ 	.short	(.L_2577 - .L_2576)
	.align		4
.L_2576:
        /*3b20*/ 	.word	index@(_ZN2at6native27unrolled_elementwise_kernelIZZZNS0_50_GLOBAL__N__2680c7bb_12_PowKernel_cu_7dd49032_316824pow_tensor_scalar_kernelERNS_18TensorIteratorBaseERKN3c106ScalarEENKUlvE_clEvENKUlvE0_clEvEUlNS5_7complexIfEEE_St5arrayIPcLm2EELi4E23TrivialOffsetCalculatorILi1EjESI_NS0_6memory12LoadWithCastILi1EEENSJ_13StoreWithCastILi1EEEEEviT_T0_T2_T3_T4_T5_)
        /*3b24*/ 	.word	0x00000000


	//----- nvinfo : EIATTR_MIN_STACK_SIZE
	.align		4
.L_2577:
        /*3b28*/ 	.byte	0x04, 0x12
        /*3b2a*/ 	.short	(.L_2579 - .L_2578)
	.align		4
.L_2578:
        /*3b2c*/ 	.word	index@(_ZN2at6native18elementwise_kernelILi128ELi2EZNS0_22gpu_kernel_impl_nocastIZZZNS0_50_GLOBAL__N__2680c7bb_12_PowKernel_cu_7dd49032_316824pow_tensor_scalar_kernelERNS_18TensorIteratorBaseERKN3c106ScalarEENKUlvE_clEvENKUlvE0_clEvEUlNS6_7complexIfEEE_EEvS5_RKT_EUliE_EEviT1_)
        /*3b30*/ 	.word	0x00000000


	//----- nvinfo : EIATTR_MIN_STACK_SIZE
	.align		4
.L_2579:
        /*3b34*/ 	.byte	0x04, 0x12
        /*3b36*/ 	.short	(.L_2581 - .L_2580)
	.align		4
.L_2580:
        /*3b38*/ 	.word	index@(_ZN2at6native27unrolled_elementwise_kernelIZZZNS0_50_GLOBAL__N__2680c7bb_12_PowKernel_cu_7dd49032_316824pow_tensor_scalar_kernelERNS_18TensorIteratorBaseERKN3c106ScalarEENKUlvE_clEvENKUlvE0_clEvEUlNS5_7complexIfEEE_St5arrayIPcLm2EELi4E23TrivialOffsetCalculatorILi1EjESI_NS0_6memory15LoadWithoutCastENSJ_16StoreWithoutCastEEEviT_T0_T2_T3_T4_T5_)
        /*3b3c*/ 	.word	0x00000000


	//----- nvinfo : EIATTR_MIN_STACK_SIZE
	.align		4
.L_2581:
        /*3b40*/ 	.byte	0x04, 0x12
        /*3b42*/ 	.short	(.L_2583 - .L_2582)
	.align		4
.L_2582:
        /*3b44*/ 	.word	index@(_ZN2at6native29vectorized_elementwise_kernelILi2EZZZNS0_50_GLOBAL__N__2680c7bb_12_PowKernel_cu_7dd49032_316824pow_tensor_scalar_kernelERNS_18TensorIteratorBaseERKN3c106ScalarEENKUlvE_clEvENKUlvE0_clEvEUlNS5_7complexIfEEE_St5arrayIPcLm2EEEEviT0_T1_)
        /*3b48*/ 	.word	0x00000000


	//----- nvinfo : EIATTR_MIN_STACK_SIZE
	.align		4
.L_2583:
        /*3b4c*/ 	.byte	0x04, 0x12
        /*3b4e*/ 	.short	(.L_2585 - .L_2584)
	.align		4
.L_2584:
        /*3b50*/ 	.word	index@(_ZN2at6native29vectorized_elementwise_kernelILi4EZZZNS0_50_GLOBAL__N__2680c7bb_12_PowKernel_cu_7dd49032_316824pow_tensor_scalar_kernelERNS_18TensorIteratorBaseERKN3c106ScalarEENKUlvE_clEvENKUlvE0_clEvEUlNS5_7complexIfEEE_St5arrayIPcLm2EEEEviT0_T1_)
        /*3b54*/ 	.word	0x00000000


	//----- nvinfo : EIATTR_MIN_STACK_SIZE
	.align		4
.L_2585:
        /*3b58*/ 	.byte	0x04, 0x12
        /*3b5a*/ 	.short	(.L_2587 - .L_2586)
	.align		4
.L_2586:
        /*3b5c*/ 	.word	index@(_ZN2at6native29vectorized_elementwise_kernelILi8EZZZNS0_50_GLOBAL__N__2680c7bb_12_PowKernel_cu_7dd49032_316824pow_tensor_scalar_kernelERNS_18TensorIteratorBaseERKN3c106ScalarEENKUlvE_clEvENKUlvE0_clEvEUlNS5_7complexIfEEE_St5arrayIPcLm2EEEEviT0_T1_)
        /*3b60*/ 	.word	0x00000000


	//----- nvinfo : EIATTR_MIN_STACK_SIZE
	.align		4
.L_2587:
        /*3b64*/ 	.byte	0x04, 0x12
        /*3b66*/ 	.short	(.L_2589 - .L_2588)
	.align		4
.L_2588:
        /*3b68*/ 	.word	index@(_ZN2at6native18elementwise_kernelILi128ELi4EZNS0_15gpu_kernel_implIZZZNS0_50_GLOBAL__N__2680c7bb_12_PowKernel_cu_7dd49032_316824pow_tensor_scalar_kernelERNS_18TensorIteratorBaseERKN3c106ScalarEENKUlvE_clEvENKUlvE_clEvEUlNS6_7complexIdEEE0_EEvS5_RKT_EUliE_EEviT1_)
        /*3b6c*/ 	.word	0x00000028


	//----- nvinfo : EIATTR_MIN_STACK_SIZE
	.align		4
.L_2589:
        /*3b70*/ 	.byte	0x04, 0x12
        /*3b72*/ 	.short	(.L_2591 - .L_2590)
	.align		4
.L_2590:
        /*3b74*/ 	.word	index@(_ZN2at6native27unrolled_elementwise_kernelIZZZNS0_50_GLOBAL__N__2680c7bb_12_PowKernel_cu_7dd49032_316824pow_tensor_scalar_kernelERNS_18TensorIteratorBaseERKN3c106ScalarEENKUlvE_clEvENKUlvE_clEvEUlNS5_7complexIdEEE0_St5arrayIPcLm2EELi4E23TrivialOffsetCalculatorILi1EjESI_NS0_6memory12LoadWithCastILi1EEENSJ_13StoreWithCastILi1EEEEEviT_T0_T2_T3_T4_T5_)
        /*3b78*/ 	.word	0x00000028


	//----- nvinfo : EIATTR_MIN_STACK_SIZE
	.align		4
.L_2591:
        /*3b7c*/ 	.byte	0x04, 0x12
        /*3b7e*/ 	.short	(.L_2593 - .L_2592)
	.align		4
.L_2592:
        /*3b80*/ 	.word	index@(_ZN2at6native18elementwise_kernelILi128ELi2EZNS0_22gpu_kernel_impl_nocastIZZZNS0_50_GLOBAL__N__2680c7bb_12_PowKernel_cu_7dd49032_316824pow_tensor_scalar_kernelERNS_18TensorIteratorBaseERKN3c106ScalarEENKUlvE_clEvENKUlvE_clEvEUlNS6_7complexIdEEE0_EEvS5_RKT_EUliE_EEviT1_)
        /*3b84*/ 	.word	0x00000028


	//----- nvinfo : EIATTR_MIN_STACK_SIZE
	.align		4
.L_2593:
        /*3b88*/ 	.byte	0x04, 0x12
        /*3b8a*/ 	.short	(.L_2595 - .L_2594)
	.align		4
.L_2594:
        /*3b8c*/ 	.word	index@(_ZN2at6native27unrolled_elementwise_kernelIZZZNS0_50_GLOBAL__N__2680c7bb_12_PowKernel_cu_7dd49032_316824pow_tensor_scalar_kernelERNS_18TensorIteratorBaseERKN3c106ScalarEENKUlvE_clEvENKUlvE_clEvEUlNS5_7complexIdEEE0_St5arrayIPcLm2EELi4E23TrivialOffsetCalculatorILi1EjESI_NS0_6memory15LoadWithoutCastENSJ_16StoreWithoutCastEEEviT_T0_T2_T3_T4_T5_)
        /*3b90*/ 	.word	0x00000028


	//----- nvinfo : EIATTR_MIN_STACK_SIZE
	.align		4
.L_2595:
        /*3b94*/ 	.byte	0x04, 0x12
        /*3b96*/ 	.short	(.L_2597 - .L_2596)
	.align		4
.L_2596:
        /*3b98*/ 	.word	index@(_ZN2at6native29vectorized_elementwise_kernelILi2EZZZNS0_50_GLOBAL__N__2680c7bb_12_PowKernel_cu_7dd49032_316824pow_tensor_scalar_kernelERNS_18TensorIteratorBaseERKN3c106ScalarEENKUlvE_clEvENKUlvE_clEvEUlNS5_7complexIdEEE0_St5arrayIPcLm2EEEEviT0_T1_)
        /*3b9c*/ 	.word	0x00000028


	//----- nvinfo : EIATTR_MIN_STACK_SIZE
	.align		4
.L_2597:
        /*3ba0*/ 	.byte	0x04, 0x12
        /*3ba2*/ 	.short	(.L_2599 - .L_2598)
	.align		4
.L_2598:
        /*3ba4*/ 	.word	index@(_ZN2at6native29vectorized_elementwise_kernelILi4EZZZNS0_50_GLOBAL__N__2680c7bb_12_PowKernel_cu_7dd49032_316824pow_tensor_scalar_kernelERNS_18TensorIteratorBaseERKN3c106ScalarEENKUlvE_clEvENKUlvE_clEvEUlNS5_7complexIdEEE0_St5arrayIPcLm2EEEEviT0_T1_)
        /*3ba8*/ 	.word	0x00000028


	//----- nvinfo : EIATTR_MIN_STACK_SIZE
	.align		4
.L_2599:
        /*3bac*/ 	.byte	0x04, 0x12
        /*3bae*/ 	.short	(.L_2601 - .L_2600)
	.align		4
.L_2600:
        /*3bb0*/ 	.word	index@(_ZN2at6native29vectorized_elementwise_kernelILi8EZZZNS0_50_GLOBAL__N__2680c7bb_12_PowKernel_cu_7dd49032_316824pow_tensor_scalar_kernelERNS_18TensorIteratorBaseERKN3c106ScalarEENKUlvE_clEvENKUlvE_clEvEUlNS5_7complexIdEEE0_St5arrayIPcLm2EEEEviT0_T1_)
        /*3bb4*/ 	.word	0x00000028


	//----- nvinfo : EIATTR_MIN_STACK_SIZE
	.align		4
.L_2601:
        /*3bb8*/ 	.byte	0x04, 0x12
        /*3bba*/ 	.short	(.L_2603 - .L_2602)
	.align		4
.L_2602:
        /*3bbc*/ 	.word	index@(_ZN2at6native18elementwise_kernelILi128ELi4EZNS0_15gpu_kernel_implIZZZNS0_50_GLOBAL__N__2680c7bb_12_PowKernel_cu_7dd49032_316824pow_tensor_scalar_kernelERNS_18TensorIteratorBaseERKN3c106ScalarEENKUlvE_clEvENKUlvE_clEvEUlNS6_7complexIdEEE_EEvS5_RKT_EUliE_EEviT1_)
        /*3bc0*/ 	.word	0x00000000


	//----- nvinfo : EIATTR_MIN_STACK_SIZE
	.align		4
.L_2603:
        /*3bc4*/ 	.byte	0x04, 0x12
        /*3bc6*/ 	.short	(.L_2605 - .L_2604)
	.align		4
.L_2604:
        /*3bc8*/ 	.word	index@(_ZN2at6native27unrolled_elementwise_kernelIZZZNS0_50_GLOBAL__N__2680c7bb_12_PowKernel_cu_7dd49032_316824pow_tensor_scalar_kernelERNS_18TensorIteratorBaseERKN3c106ScalarEENKUlvE_clEvENKUlvE_clEvEUlNS5_7complexIdEEE_St5arrayIPcLm2EELi4E23TrivialOffsetCalculatorILi1EjESI_NS0_6memory12LoadWithCastILi1EEENSJ_13StoreWithCastILi1EEEEEviT_T0_T2_T3_T4_T5_)
        /*3bcc*/ 	.word	0x00000000


	//----- nvinfo : EIATTR_MIN_STACK_SIZE
	.align		4
.L_2605:
        /*3bd0*/ 	.byte	0x04, 0x12
        /*3bd2*/ 	.short	(.L_2607 - .L_2606)
	.align		4
.L_2606:
        /*3bd4*/ 	.word	index@(_ZN2at6native18elementwise_kernelILi128ELi2EZNS0_22gpu_kernel_impl_nocastIZZZNS0_50_GLOBAL__N__2680c7bb_12_PowKernel_cu_7dd49032_316824pow_tensor_scalar_kernelERNS_18TensorIteratorBaseERKN3c106ScalarEENKUlvE_clEvENKUlvE_clEvEUlNS6_7complexIdEEE_EEvS5_RKT_EUliE_EEviT1_)
        /*3bd8*/ 	.word	0x00000000


	//----- nvinfo : EIATTR_MIN_STACK_SIZE
	.align		4
.L_2607:
        /*3bdc*/ 	.byte	0x04, 0x12
        /*3bde*/ 	.short	(.L_2609 - .L_2608)
	.align		4
.L_2608:
        /*3be0*/ 	.word	index@(_ZN2at6native27unrolled_elementwise_kernelIZZZNS0_50_GLOBAL__N__2680c7bb_12_PowKernel_cu_7dd49032_316824pow_tensor_scalar_kernelERNS_18TensorIteratorBaseERKN3c106ScalarEENKUlvE_clEvENKUlvE_clEvEUlNS5_7complexIdEEE_St5arrayIPcLm2EELi4E23TrivialOffsetCalculatorILi1EjESI_NS0_6memory15LoadWithoutCastENSJ_16StoreWithoutCastEEEviT_T0_T2_T3_T4_T5_)
        /*3be4*/ 	.word	0x00000000


	//----- nvinfo : EIATTR_MIN_STACK_SIZE
	.align		4
.L_2609:
        /*3be8*/ 	.byte	0x04, 0x12
        /*3bea*/ 	.short	(.L_2611 - .L_2610)
	.align		4
.L_2610:
        /*3bec*/ 	.word	index@(_ZN2at6native29vectorized_elementwise_kernelILi2EZZZNS0_50_GLOBAL__N__2680c7bb_12_PowKernel_cu_7dd49032_316824pow_tensor_scalar_kernelERNS_18TensorIteratorBaseERKN3c106ScalarEENKUlvE_clEvENKUlvE_clEvEUlNS5_7complexIdEEE_St5arrayIPcLm2EEEEviT0_T1_)
        /*3bf0*/ 	.word	0x00000000


	//----- nvinfo : EIATTR_MIN_STACK_SIZE
	.align		4
.L_2611:
        /*3bf4*/ 	.byte	0x04, 0x12
        /*3bf6*/ 	.short	(.L_2613 - .L_2612)
	.align		4
.L_2612:
        /*3bf8*/ 	.word	index@(_ZN2at6native29vectorized_elementwise_kernelILi4EZZZNS0_50_GLOBAL__N__2680c7bb_12_PowKernel_cu_7dd49032_316824pow_tensor_scalar_kernelERNS_18TensorIteratorBaseERKN3c106ScalarEENKUlvE_clEvENKUlvE_clEvEUlNS5_7complexIdEEE_St5arrayIPcLm2EEEEviT0_T1_)
        /*3bfc*/ 	.word	0x00000000


	//----- nvinfo : EIATTR_MIN_STACK_SIZE
	.align		4
.L_2613:
        /*3c00*/ 	.byte	0x04, 0x12
        /*3c02*/ 	.short	(.L_2615 - .L_2614)
	.align		4
.L_2614:
        /*3c04*/ 	.word	index@(_ZN2at6native29vectorized_elementwise_kernelILi8EZZZNS0_50_GLOBAL__N__2680c7bb_12_PowKernel_cu_7dd49032_316824pow_tensor_scalar_kernelERNS_18TensorIteratorBaseERKN3c106ScalarEENKUlvE_clEvENKUlvE_clEvEUlNS5_7complexIdEEE_St5arrayIPcLm2EEEEviT0_T1_)
        /*3c08*/ 	.word	0x00000000


	//----- nvinfo : EIATTR_MIN_STACK_SIZE
	.align		4
.L_2615:
        /*3c0c*/ 	.byte	0x04, 0x12
        /*3c0e*/ 	.short	(.L_2617 - .L_2616)
	.align		4
.L_2616:
        /*3c10*/ 	.word	index@(_ZN2at6native18elementwise_kernelILi128ELi4EZNS0_15gpu_kernel_implIZZZNS0_50_GLOBAL__N__2680c7bb_12_PowKernel_cu_7dd49032_316824pow_tensor_tensor_kernelERNS_18TensorIteratorBaseEENKUlvE_clEvENKUlvE9_clEvEUlN3c108BFloat16ES9_E_EEvS5_RKT_EUliE_EEviT1_)
        /*3c14*/ 	.word	0x00000000


	//----- nvinfo : EIATTR_MIN_STACK_SIZE
	.align		4
.L_2617:
        /*3c18*/ 	.byte	0x04, 0x12
        /*3c1a*/ 	.short	(.L_2619 - .L_2618)
	.align		4
.L_2618:
        /*3c1c*/ 	.word	index@(_ZN2at6native27unrolled_elementwise_kernelIZZZNS0_50_GLOBAL__N__2680c7bb_12_PowKernel_cu_7dd49032_316824pow_tensor_tensor_kernelERNS_18TensorIteratorBaseEENKUlvE_clEvENKUlvE9_clEvEUlN3c108BFloat16ES8_E_St5arrayIPcLm3EELi4E23TrivialOffsetCalculatorILi2EjESD_ILi1EjENS0_6memory12LoadWithCastILi2EEENSG_13StoreWithCastILi1EEEEEviT_T0_T2_T3_T4_T5_)
        /*3c20*/ 	.word	0x00000000


	//----- nvinfo : EIATTR_MIN_STACK_SIZE
	.align		4
.L_2619:
        /*3c24*/ 	.byte	0x04, 0x12
        /*3c26*/ 	.short	(.L_2621 - .L_2620)
	.align		4
.L_2620:
        /*3c28*/ 	.word	index@(_ZN2at6native18elementwise_kernelILi128ELi4EZNS0_22gpu_kernel_impl_nocastIZZZNS0_50_GLOBAL__N__2680c7bb_12_PowKernel_cu_7dd49032_316824pow_tensor_tensor_kernelERNS_18TensorIteratorBaseEENKUlvE_clEvENKUlvE9_clEvEUlN3c108BFloat16ES9_E_EEvS5_RKT_EUliE_EEviT1_)
        /*3c2c*/ 	.word	0x00000000


	//----- nvinfo : EIATTR_MIN_STACK_SIZE
	.align		4
.L_2621:
        /*3c30*/ 	.byte	0x04, 0x12
        /*3c32*/ 	.short	(.L_2623 - .L_2622)
	.align		4
.L_2622:
        /*3c34*/ 	.word	index@(_ZN2at6native27unrolled_elementwise_kernelIZZZNS0_50_GLOBAL__N__2680c7bb_12_PowKernel_cu_7dd49032_316824pow_tensor_tensor_kernelERNS_18TensorIteratorBaseEENKUlvE_clEvENKUlvE9_clEvEUlN3c108BFloat16ES8_E_St5arrayIPcLm3EELi4E23TrivialOffsetCalculatorILi2EjESD_ILi1EjENS0_6memory15LoadWithoutCastENSG_16StoreWithoutCastEEEviT_T0_T2_T3_T4_T5_)
        /*3c38*/ 	.word	0x00000000


	//----- nvinfo : EIATTR_MIN_STACK_SIZE
	.align		4
.L_2623:
        /*3c3c*/ 	.byte	0x04, 0x12
        /*3c3e*/ 	.short	(.L_2625 - .L_2624)
	.align		4
.L_2624:
        /*3c40*/ 	.word	index@(_ZN2at6native29vectorized_elementwise_kernelILi2EZZZNS0_50_GLOBAL__N__2680c7bb_12_PowKernel_cu_7dd49032_316824pow_tensor_tensor_kernelERNS_18TensorIteratorBaseEENKUlvE_clEvENKUlvE9_clEvEUlN3c108BFloat16ES8_E_St5arrayIPcLm3EEEEviT0_T1_)
        /*3c44*/ 	.word	0x00000000


	//----- nvinfo : EIATTR_MIN_STACK_SIZE
	.align		4
.L_2625:
        /*3c48*/ 	.byte	0x04, 0x12
        /*3c4a*/ 	.short	(.L_2627 - .L_2626)
	.align		4
.L_2626:
        /*3c4c*/ 	.word	index@(_ZN2at6native29vectorized_elementwise_kernelILi4EZZZNS0_50_GLOBAL__N__2680c7bb_12_PowKernel_cu_7dd49032_316824pow_tensor_tensor_kernelERNS_18TensorIteratorBaseEENKUlvE_clEvENKUlvE9_clEvEUlN3c108BFloat16ES8_E_St5arrayIPcLm3EEEEviT0_T1_)
        /*3c50*/ 	.word	0x00000000


	//----- nvinfo : EIATTR_MIN_STACK_SIZE
	.align		4
.L_2627:
        /*3c54*/ 	.byte	0x04, 0x12
        /*3c56*/ 	.short	(.L_2629 - .L_2628)
	.align		4
.L_2628:
        /*3c58*/ 	.word	index@(_ZN2at6native29vectorized_elementwise_kernelILi8EZZZNS0_50_GLOBAL__N__2680c7bb_12_PowKernel_cu_7dd49032_316824pow_tensor_tensor_kernelERNS_18TensorIteratorBaseEENKUlvE_clEvENKUlvE9_clEvEUlN3c108BFloat16ES8_E_St5arrayIPcLm3EEEEviT0_T1_)
        /*3c5c*/ 	.word	0x00000000


	//----- nvinfo : EIATTR_MIN_STACK_SIZE
	.align		4
.L_2629:
        /*3c60*/ 	.byte	0x04, 0x12
        /*3c62*/ 	.short	(.L_2631 - .L_2630)
	.align		4
.L_2630:
        /*3c64*/ 	.word	index@(_ZN2at6native18elementwise_kernelILi128ELi4EZNS0_15gpu_kernel_implIZNS0_50_GLOBAL__N__2680c7bb_12_PowKernel_cu_7dd49032_316822pow_scalar_tensor_implIN3c108BFloat16EEEvRNS_18TensorIteratorBaseET_EUlS6_E_EEvS8_RKS9_EUliE_EEviT1_)
        /*3c68*/ 	.word	0x00000000


	//----- nvinfo : EIATTR_MIN_STACK_SIZE
	.align		4
.L_2631:
        /*3c6c*/ 	.byte	0x04, 0x12
        /*3c6e*/ 	.short	(.L_2633 - .L_2632)
	.align		4
.L_2632:
        /*3c70*/ 	.word	index@(_ZN2at6native27unrolled_elementwise_kernelIZNS0_50_GLOBAL__N__2680c7bb_12_PowKernel_cu_7dd49032_316822pow_scalar_tensor_implIN3c108BFloat16EEEvRNS_18TensorIteratorBaseET_EUlS5_E_St5arrayIPcLm2EELi4E23TrivialOffsetCalculatorILi1EjESE_NS0_6memory12LoadWithCastILi1EEENSF_13StoreWithCastILi1EEEEEviS8_T0_T2_T3_T4_T5_)
        /*3c74*/ 	.word	0x00000000


	//----- nvinfo : EIATTR_MIN_STACK_SIZE
	.align		4
.L_2633:
        /*3c78*/ 	.byte	0x04, 0x12
        /*3c7a*/ 	.short	(.L_2635 - .L_2634)
	.align		4
.L_2634:
        /*3c7c*/ 	.word	index@(_ZN2at6native18elementwise_kernelILi128ELi4EZNS0_22gpu_kernel_impl_nocastIZNS0_50_GLOBAL__N__2680c7bb_12_PowKernel_cu_7dd49032_316822pow_scalar_tensor_implIN3c108BFloat16EEEvRNS_18TensorIteratorBaseET_EUlS6_E_EEvS8_RKS9_EUliE_EEviT1_)
        /*3c80*/ 	.word	0x00000000


	//----- nvinfo : EIATTR_MIN_STACK_SIZE
	.align		4
.L_2635:
        /*3c84*/ 	.byte	0x04, 0x12
        /*3c86*/ 	.short	(.L_2637 - .L_2636)
	.align		4
.L_2636:
        /*3c88*/ 	.word	index@(_ZN2at6native27unrolled_elementwise_kernelIZNS0_50_GLOBAL__N__2680c7bb_12_PowKernel_cu_7dd49032_316822pow_scalar_tensor_implIN3c108BFloat16EEEvRNS_18TensorIteratorBaseET_EUlS5_E_St5arrayIPcLm2EELi4E23TrivialOffsetCalculatorILi1EjESE_NS0_6memory15LoadWithoutCastENSF_16StoreWithoutCastEEEviS8_T0_T2_T3_T4_T5_)
        /*3c8c*/ 	.word	0x00000000


	//----- nvinfo : EIATTR_MIN_STACK_SIZE
	.align		4
.L_2637:
        /*3c90*/ 	.byte	0x04, 0x12
        /*3c92*/ 	.short	(.L_2639 - .L_2638)
	.align		4
.L_2638:
        /*3c94*/ 	.word	index@(_ZN2at6native29vectorized_elementwise_kernelILi2EZNS0_50_GLOBAL__N__2680c7bb_12_PowKernel_cu_7dd49032_316822pow_scalar_tensor_implIN3c108BFloat16EEEvRNS_18TensorIteratorBaseET_EUlS5_E_St5arrayIPcLm2EEEEviT0_T1_)
        /*3c98*/ 	.word	0x00000000


	//----- nvinfo : EIATTR_MIN_STACK_SIZE
	.align		4
.L_2639:
        /*3c9c*/ 	.byte	0x04, 0x12
        /*3c9e*/ 	.short	(.L_2641 - .L_2640)
	.align		4
.L_2640:
        /*3ca0*/ 	.word	index@(_ZN2at6native29vectorized_elementwise_kernelILi4EZNS0_50_GLOBAL__N__2680c7bb_12_PowKernel_cu_7dd49032_316822pow_scalar_tensor_implIN3c108BFloat16EEEvRNS_18TensorIteratorBaseET_EUlS5_E_St5arrayIPcLm2EEEEviT0_T1_)
        /*3ca4*/ 	.word	0x00000000


	//----- nvinfo : EIATTR_MIN_STACK_SIZE
	.align		4
.L_2641:
        /*3ca8*/ 	.byte	0x04, 0x12
        /*3caa*/ 	.short	(.L_2643 - .L_2642)
	.align		4
.L_2642:
        /*3cac*/ 	.word	index@(_ZN2at6native29vectorized_elementwise_kernelILi8EZNS0_50_GLOBAL__N__2680c7bb_12_PowKernel_cu_7dd49032_316822pow_scalar_tensor_implIN3c108BFloat16EEEvRNS_18TensorIteratorBaseET_EUlS5_E_St5arrayIPcLm2EEEEviT0_T1_)
        /*3cb0*/ 	.word	0x00000000


	//----- nvinfo : EIATTR_MIN_STACK_SIZE
	.align		4
.L_2643:
        /*3cb4*/ 	.byte	0x04, 0x12
        /*3cb6*/ 	.short	(.L_2645 - .L_2644)
	.align		4
.L_2644:
        /*3cb8*/ 	.word	index@(_ZN2at6native18elementwise_kernelILi128ELi4EZNS0_15gpu_kernel_implIZZZNS0_50_GLOBAL__N__2680c7bb_12_PowKernel_cu_7dd49032_316824pow_tensor_tensor_kernelERNS_18TensorIteratorBaseEENKUlvE_clEvENKUlvE8_clEvEUlN3c104HalfES9_E_EEvS5_RKT_EUliE_EEviT1_)
        /*3cbc*/ 	.word	0x00000000


	//----- nvinfo : EIATTR_MIN_STACK_SIZE
	.align		4
.L_2645:
        /*3cc0*/ 	.byte	0x04, 0x12
        /*3cc2*/ 	.short	(.L_2647 - .L_2646)
	.align		4
.L_2646:
        /*3cc4*/ 	.word	index@(_ZN2at6native27unrolled_elementwise_kernelIZZZNS0_50_GLOBAL__N__2680c7bb_12_PowKernel_cu_7dd49032_316824pow_tensor_tensor_kernelERNS_18TensorIteratorBaseEENKUlvE_clEvENKUlvE8_clEvEUlN3c104HalfES8_E_St5arrayIPcLm3EELi4E23TrivialOffsetCalculatorILi2EjESD_ILi1EjENS0_6memory12LoadWithCastILi2EEENSG_13StoreWithCastILi1EEEEEviT_T0_T2_T3_T4_T5_)
        /*3cc8*/ 	.word	0x00000000


	//----- nvinfo : EIATTR_MIN_STACK_SIZE
	.align		4
.L_2647:
        /*3ccc*/ 	.byte	0x04, 0x12
        /*3cce*/ 	.short	(.L_2649 - .L_2648)
	.align		4
.L_2648:
        /*3cd0*/ 	.word	index@(_ZN2at6native18elementwise_kernelILi128ELi4EZNS0_22gpu_kernel_impl_nocastIZZZNS0_50_GLOBAL__N__2680c7bb_12_PowKernel_cu_7dd49032_316824pow_tensor_tensor_kernelERNS_18TensorIteratorBaseEENKUlvE_clEvENKUlvE8_clEvEUlN3c104HalfES9_E_EEvS5_RKT_EUliE_EEviT1_)
        /*3cd4*/ 	.word	0x00000000


	//----- nvinfo : EIATTR_MIN_STACK_SIZE
	.align		4
.L_2649:
        /*3cd8*/ 	.byte	0x04, 0x12
        /*3cda*/ 	.short	(.L_2651 - .L_2650)
	.align		4
.L_2650:
        /*3cdc*/ 	.word	index@(_ZN2at6native27unrolled_elementwise_kernelIZZZNS0_50_GLOBAL__N__2680c7bb_12_PowKernel_cu_7dd49032_316824pow_tensor_tensor_kernelERNS_18TensorIteratorBaseEENKUlvE_clEvENKUlvE8_clEvEUlN3c104HalfES8_E_St5arrayIPcLm3EELi4E23TrivialOffsetCalculatorILi2EjESD_ILi1EjENS0_6memory15LoadWithoutCastENSG_16StoreWithoutCastEEEviT_T0_T2_T3_T4_T5_)
        /*3ce0*/ 	.word	0x00000000


	//----- nvinfo : EIATTR_MIN_STACK_SIZE
	.align		4
.L_2651:
        /*3ce4*/ 	.byte	0x04, 0x12
        /*3ce6*/ 	.short	(.L_2653 - .L_2652)
	.align		4
.L_2652:
        /*3ce8*/ 	.word	index@(_ZN2at6native29vectorized_elementwise_kernelILi2EZZZNS0_50_GLOBAL__N__2680c7bb_12_PowKernel_cu_7dd49032_316824pow_tensor_tensor_kernelERNS_18TensorIteratorBaseEENKUlvE_clEvENKUlvE8_clEvEUlN3c104HalfES8_E_St5arrayIPcLm3EEEEviT0_T1_)
        /*3cec*/ 	.word	0x00000000


	//----- nvinfo : EIATTR_MIN_STACK_SIZE
	.align		4
.L_2653:
        /*3cf0*/ 	.byte	0x04, 0x12
        /*3cf2*/ 	.short	(.L_2655 - .L_2654)
	.align		4
.L_2654:
        /*3cf4*/ 	.word	index@(_ZN2at6native29vectorized_elementwise_kernelILi4EZZZNS0_50_GLOBAL__N__2680c7bb_12_PowKernel_cu_7dd49032_316824pow_tensor_tensor_kernelERNS_18TensorIteratorBaseEENKUlvE_clEvENKUlvE8_clEvEUlN3c104HalfES8_E_St5arrayIPcLm3EEEEviT0_T1_)
        /*3cf8*/ 	.word	0x00000000


	//----- nvinfo : EIATTR_MIN_STACK_SIZE
	.align		4
.L_2655:
        /*3cfc*/ 	.byte	0x04, 0x12
        /*3cfe*/ 	.short	(.L_2657 - .L_2656)
	.align		4
.L_2656:
        /*3d00*/ 	.word	index@(_ZN2at6native29vectorized_elementwise_kernelILi8EZZZNS0_50_GLOBAL__N__2680c7bb_12_PowKernel_cu_7dd49032_316824pow_tensor_tensor_kernelERNS_18TensorIteratorBaseEENKUlvE_clEvENKUlvE8_clEvEUlN3c104HalfES8_E_St5arrayIPcLm3EEEEviT0_T1_)
        /*3d04*/ 	.word	0x00000000


	//----- nvinfo : EIATTR_MIN_STACK_SIZE
	.align		4
.L_2657:
        /*3d08*/ 	.byte	0x04, 0x12
        /*3d0a*/ 	.short	(.L_2659 - .L_2658)
	.align		4
.L_2658:
        /*3d0c*/ 	.word	index@(_ZN2at6native18elementwise_kernelILi128ELi4EZNS0_15gpu_kernel_implIZNS0_50_GLOBAL__N__2680c7bb_12_PowKernel_cu_7dd49032_316822pow_scalar_tensor_implIN3c104HalfEEEvRNS_18TensorIteratorBaseET_EUlS6_E_EEvS8_RKS9_EUliE_EEviT1_)
        /*3d10*/ 	.word	0x00000000


	//----- nvinfo : EIATTR_MIN_STACK_SIZE
	.align		4
.L_2659:
        /*3d14*/ 	.byte	0x04, 0x12
        /*3d16*/ 	.short	(.L_2661 - .L_2660)
	.align		4
.L_2660:
        /*3d18*/ 	.word	index@(_ZN2at6native27unrolled_elementwise_kernelIZNS0_50_GLOBAL__N__2680c7bb_12_PowKernel_cu_7dd49032_316822pow_scalar_tensor_implIN3c104HalfEEEvRNS_18TensorIteratorBaseET_EUlS5_E_St5arrayIPcLm2EELi4E23TrivialOffsetCalculatorILi1EjESE_NS0_6memory12LoadWithCastILi1EEENSF_13StoreWithCastILi1EEEEEviS8_T0_T2_T3_T4_T5_)
        /*3d1c*/ 	.word	0x00000000


	//----- nvinfo : EIATTR_MIN_STACK_SIZE
	.align		4
.L_2661:
        /*3d20*/ 	.byte	0x04, 0x12
        /*3d22*/ 	.short	(.L_2663 - .L_2662)
	.align		4
.L_2662:
        /*3d24*/ 	.word	index@(_ZN2at6native18elementwise_kernelILi128ELi4EZNS0_22gpu_kernel_impl_nocastIZNS0_50_GLOBAL__N__2680c7bb_12_PowKernel_cu_7dd49032_316822pow_scalar_tensor_implIN3c104HalfEEEvRNS_18TensorIteratorBaseET_EUlS6_E_EEvS8_RKS9_EUliE_EEviT1_)
        /*3d28*/ 	.word	0x00000000


	//----- nvinfo : EIATTR_MIN_STACK_SIZE
	.align		4
.L_2663:
        /*3d2c*/ 	.byte	0x04, 0x12
        /*3d2e*/ 	.short	(.L_2665 - .L_2664)
	.align		4
.L_2664:
        /*3d30*/ 	.word	index@(_ZN2at6native27unrolled_elementwise_kernelIZNS0_50_GLOBAL__N__2680c7bb_12_PowKernel_cu_7dd49032_316822pow_scalar_tensor_implIN3c104HalfEEEvRNS_18TensorIteratorBaseET_EUlS5_E_St5arrayIPcLm2EELi4E23TrivialOffsetCalculatorILi1EjESE_NS0_6memory15LoadWithoutCastENSF_16StoreWithoutCastEEEviS8_T0_T2_T3_T4_T5_)
        /*3d34*/ 	.word	0x00000000


	//----- nvinfo : EIATTR_MIN_STACK_SIZE
	.align		4
.L_2665:
        /*3d38*/ 	.byte	0x04, 0x12
        /*3d3a*/ 	.short	(.L_2667 - .L_2666)
	.align		4
.L_2666:
        /*3d3c*/ 	.word	index@(_ZN2at6native29vectorized_elementwise_kernelILi2EZNS0_50_GLOBAL__N__2680c7bb_12_PowKernel_cu_7dd49032_316822pow_scalar_tensor_implIN3c104HalfEEEvRNS_18TensorIteratorBaseET_EUlS5_E_St5arrayIPcLm2EEEEviT0_T1_)
        /*3d40*/ 	.word	0x00000000


	//----- nvinfo : EIATTR_MIN_STACK_SIZE
	.align		4
.L_2667:
        /*3d44*/ 	.byte	0x04, 0x12
        /*3d46*/ 	.short	(.L_2669 - .L_2668)
	.align		4
.L_2668:
        /*3d48*/ 	.word	index@(_ZN2at6native29vectorized_elementwise_kernelILi4EZNS0_50_GLOBAL__N__2680c7bb_12_PowKernel_cu_7dd49032_316822pow_scalar_tensor_implIN3c104HalfEEEvRNS_18TensorIteratorBaseET_EUlS5_E_St5arrayIPcLm2EEEEviT0_T1_)
        /*3d4c*/ 	.word	0x00000000


	//----- nvinfo : EIATTR_MIN_STACK_SIZE
	.align		4
.L_2669:
        /*3d50*/ 	.byte	0x04, 0x12
        /*3d52*/ 	.short	(.L_2671 - .L_2670)
	.align		4
.L_2670:
        /*3d54*/ 	.word	index@(_ZN2at6native29vectorized_elementwise_kernelILi8EZNS0_50_GLOBAL__N__2680c7bb_12_PowKernel_cu_7dd49032_316822pow_scalar_tensor_implIN3c104HalfEEEvRNS_18TensorIteratorBaseET_EUlS5_E_St5arrayIPcLm2EEEEviT0_T1_)
        /*3d58*/ 	.word	0x00000000


	//----- nvinfo : EIATTR_MIN_STACK_SIZE
	.align		4
.L_2671:
        /*3d5c*/ 	.byte	0x04, 0x12
        /*3d5e*/ 	.short	(.L_2673 - .L_2672)
	.align		4
.L_2672:
        /*3d60*/ 	.word	index@(_ZN2at6native18elementwise_kernelILi128ELi4EZNS0_15gpu_kernel_implIZZZNS0_50_GLOBAL__N__2680c7bb_12_PowKernel_cu_7dd49032_316824pow_tensor_tensor_kernelERNS_18TensorIteratorBaseEENKUlvE_clEvENKUlvE7_clEvEUlN3c107complexIfEESA_E_EEvS5_RKT_EUliE_EEviT1_)
        /*3d64*/ 	.word	0x00000000


	//----- nvinfo : EIATTR_MIN_STACK_SIZE
	.align		4
.L_2673:
        /*3d68*/ 	.byte	0x04, 0x12
        /*3d6a*/ 	.short	(.L_2675 - .L_2674)
	.align		4
.L_2674:
        /*3d6c*/ 	.word	index@(_ZN2at6native27unrolled_elementwise_kernelIZZZNS0_50_GLOBAL__N__2680c7bb_12_PowKernel_cu_7dd49032_316824pow_tensor_tensor_kernelERNS_18TensorIteratorBaseEENKUlvE_clEvENKUlvE7_clEvEUlN3c107complexIfEES9_E_St5arrayIPcLm3EELi4E23TrivialOffsetCalculatorILi2EjESE_ILi1EjENS0_6memory12LoadWithCastILi2EEENSH_13StoreWithCastILi1EEEEEviT_T0_T2_T3_T4_T5_)
        /*3d70*/ 	.word	0x00000000


	//----- nvinfo : EIATTR_MIN_STACK_SIZE
	.align		4
.L_2675:
        /*3d74*/ 	.byte	0x04, 0x12
        /*3d76*/ 	.short	(.L_2677 - .L_2676)
	.align		4
.L_2676:
        /*3d78*/ 	.word	index@(_ZN2at6native18elementwise_kernelILi128ELi2EZNS0_22gpu_kernel_impl_nocastIZZZNS0_50_GLOBAL__N__2680c7bb_12_PowKernel_cu_7dd49032_316824pow_tensor_tensor_kernelERNS_18TensorIteratorBaseEENKUlvE_clEvENKUlvE7_clEvEUlN3c107complexIfEESA_E_EEvS5_RKT_EUliE_EEviT1_)
        /*3d7c*/ 	.word	0x00000000


	//----- nvinfo : EIATTR_MIN_STACK_SIZE
	.align		4
.L_2677:
        /*3d80*/ 	.byte	0x04, 0x12
        /*3d82*/ 	.short	(.L_2679 - .L_2678)
	.align		4
.L_2678:
        /*3d84*/ 	.word	index@(_ZN2at6native27unrolled_elementwise_kernelIZZZNS0_50_GLOBAL__N__2680c7bb_12_PowKernel_cu_7dd49032_316824pow_tensor_tensor_kernelERNS_18TensorIteratorBaseEENKUlvE_clEvENKUlvE7_clEvEUlN3c107complexIfEES9_E_St5arrayIPcLm3EELi4E23TrivialOffsetCalculatorILi2EjESE_ILi1EjENS0_6memory15LoadWithoutCastENSH_16StoreWithoutCastEEEviT_T0_T2_T3_T4_T5_)
        /*3d88*/ 	.word	0x00000000


	//----- nvinfo : EIATTR_MIN_STACK_SIZE
	.align		4
.L_2679:
        /*3d8c*/ 	.byte	0x04, 0x12
        /*3d8e*/ 	.short	(.L_2681 - .L_2680)
	.align		4
.L_2680:
        /*3d90*/ 	.word	index@(_ZN2at6native29vectorized_elementwise_kernelILi2EZZZNS0_50_GLOBAL__N__2680c7bb_12_PowKernel_cu_7dd49032_316824pow_tensor_tensor_kernelERNS_18TensorIteratorBaseEENKUlvE_clEvENKUlvE7_clEvEUlN3c107complexIfEES9_E_St5arrayIPcLm3EEEEviT0_T1_)
        /*3d94*/ 	.word	0x00000000


	//----- nvinfo : EIATTR_MIN_STACK_SIZE
	.align		4
.L_2681:
        /*3d98*/ 	.byte	0x04, 0x12
        /*3d9a*/ 	.short	(.L_2683 - .L_2682)
	.align		4
.L_2682:
        /*3d9c*/ 	.word	index@(_ZN2at6native29vectorized_elementwise_kernelILi4EZZZNS0_50_GLOBAL__N__2680c7bb_12_PowKernel_cu_7dd49032_316824pow_tensor_tensor_kernelERNS_18TensorIteratorBaseEENKUlvE_clEvENKUlvE7_clEvEUlN3c107complexIfEES9_E_St5arrayIPcLm3EEEEviT0_T1_)
        /*3da0*/ 	.word	0x00000000


	//----- nvinfo : EIATTR_MIN_STACK_SIZE
	.align		4
.L_2683:
        /*3da4*/ 	.byte	0x04, 0x12
        /*3da6*/ 	.short	(.L_2685 - .L_2684)
	.align		4
.L_2684:
        /*3da8*/ 	.word	index@(_ZN2at6native29vectorized_elementwise_kernelILi8EZZZNS0_50_GLOBAL__N__2680c7bb_12_PowKernel_cu_7dd49032_316824pow_tensor_tensor_kernelERNS_18TensorIteratorBaseEENKUlvE_clEvENKUlvE7_clEvEUlN3c107complexIfEES9_E_St5arrayIPcLm3EEEEviT0_T1_)
        /*3dac*/ 	.word	0x00000000


	//----- nvinfo : EIATTR_MIN_STACK_SIZE
	.align		4
.L_2685:
        /*3db0*/ 	.byte	0x04, 0x12
        /*3db2*/ 	.short	(.L_2687 - .L_2686)
	.align		4
.L_2686:
        /*3db4*/ 	.word	index@(_ZN2at6native18elementwise_kernelILi128ELi4EZNS0_15gpu_kernel_implIZNS0_50_GLOBAL__N__2680c7bb_12_PowKernel_cu_7dd49032_316822pow_scalar_tensor_implIfEEvRNS_18TensorIteratorBaseEN3c107complexIT_EEEUlNS8_IfEEE_EEvS6_RKS9_EUliE_EEviT1_)
        /*3db8*/ 	.word	0x00000000


	//----- nvinfo : EIATTR_MIN_STACK_SIZE
	.align		4
.L_2687:
        /*3dbc*/ 	.byte	0x04, 0x12
        /*3dbe*/ 	.short	(.L_2689 - .L_2688)
	.align		4
.L_2688:
        /*3dc0*/ 	.word	index@(_ZN2at6native27unrolled_elementwise_kernelIZNS0_50_GLOBAL__N__2680c7bb_12_PowKernel_cu_7dd49032_316822pow_scalar_tensor_implIfEEvRNS_18TensorIteratorBaseEN3c107complexIT_EEEUlNS7_IfEEE_St5arrayIPcLm2EELi4E23TrivialOffsetCalculatorILi1EjESG_NS0_6memory12LoadWithCastILi1EEENSH_13StoreWithCastILi1EEEEEviS8_T0_T2_T3_T4_T5_)
        /*3dc4*/ 	.word	0x00000000


	//----- nvinfo : EIATTR_MIN_STACK_SIZE
	.align		4
.L_2689:
        /*3dc8*/ 	.byte	0x04, 0x12
        /*3dca*/ 	.short	(.L_2691 - .L_2690)
	.align		4
.L_2690:
        /*3dcc*/ 	.word	index@(_ZN2at6native18elementwise_kernelILi128ELi2EZNS0_22gpu_kernel_impl_nocastIZNS0_50_GLOBAL__N__2680c7bb_12_PowKernel_cu_7dd49032_316822pow_scalar_tensor_implIfEEvRNS_18TensorIteratorBaseEN3c107complexIT_EEEUlNS8_IfEEE_EEvS6_RKS9_EUliE_EEviT1_)
        /*3dd0*/ 	.word	0x00000000


	//----- nvinfo : EIATTR_MIN_STACK_SIZE
	.align		4
.L_2691:
        /*3dd4*/ 	.byte	0x04, 0x12
        /*3dd6*/ 	.short	(.L_2693 - .L_2692)
	.align		4
.L_2692:
        /*3dd8*/ 	.word	index@(_ZN2at6native27unrolled_elementwise_kernelIZNS0_50_GLOBAL__N__2680c7bb_12_PowKernel_cu_7dd49032_316822pow_scalar_tensor_implIfEEvRNS_18TensorIteratorBaseEN3c107complexIT_EEEUlNS7_IfEEE_St5arrayIPcLm2EELi4E23TrivialOffsetCalculatorILi1EjESG_NS0_6memory15LoadWithoutCastENSH_16StoreWithoutCastEEEviS8_T0_T2_T3_T4_T5_)
        /*3ddc*/ 	.word	0x00000000


	//----- nvinfo : EIATTR_MIN_STACK_SIZE
	.align		4
.L_2693:
        /*3de0*/ 	.byte	0x04, 0x12
        /*3de2*/ 	.short	(.L_2695 - .L_2694)
	.align		4
.L_2694:
        /*3de4*/ 	.word	index@(_ZN2at6native29vectorized_elementwise_kernelILi2EZNS0_50_GLOBAL__N__2680c7bb_12_PowKernel_cu_7dd49032_316822pow_scalar_tensor_implIfEEvRNS_18TensorIteratorBaseEN3c107complexIT_EEEUlNS7_IfEEE_St5arrayIPcLm2EEEEviT0_T1_)
        /*3de8*/ 	.word	0x00000000


	//----- nvinfo : EIATTR_MIN_STACK_SIZE
	.align		4
.L_2695:
        /*3dec*/ 	.byte	0x04, 0x12
        /*3dee*/ 	.short	(.L_2697 - .L_2696)
	.align		4
.L_2696:
        /*3df0*/ 	.word	index@(_ZN2at6native29vectorized_elementwise_kernelILi4EZNS0_50_GLOBAL__N__2680c7bb_12_PowKernel_cu_7dd49032_316822pow_scalar_tensor_implIfEEvRNS_18TensorIteratorBaseEN3c107complexIT_EEEUlNS7_IfEEE_St5arrayIPcLm2EEEEviT0_T1_)
        /*3df4*/ 	.word	0x00000000


	//----- nvinfo : EIATTR_MIN_STACK_SIZE
	.align		4
.L_2697:
        /*3df8*/ 	.byte	0x04, 0x12
        /*3dfa*/ 	.short	(.L_2699 - .L_2698)
	.align		4
.L_2698:
        /*3dfc*/ 	.word	index@(_ZN2at6native29vectorized_elementwise_kernelILi8EZNS0_50_GLOBAL__N__2680c7bb_12_PowKernel_cu_7dd49032_316822pow_scalar_tensor_implIfEEvRNS_18TensorIteratorBaseEN3c107complexIT_EEEUlNS7_IfEEE_St5arrayIPcLm2EEEEviT0_T1_)
        /*3e00*/ 	.word	0x00000000


	//----- nvinfo : EIATTR_MIN_STACK_SIZE
	.align		4
.L_2699:
        /*3e04*/ 	.byte	0x04, 0x12
        /*3e06*/ 	.short	(.L_2701 - .L_2700)
	.align		4
.L_2700:
        /*3e08*/ 	.word	index@(_ZN2at6native18elementwise_kernelILi128ELi4EZNS0_15gpu_kernel_implIZZZNS0_50_GLOBAL__N__2680c7bb_12_PowKernel_cu_7dd49032_316824pow_tensor_tensor_kernelERNS_18TensorIteratorBaseEENKUlvE_clEvENKUlvE6_clEvEUlN3c107complexIdEESA_E_EEvS5_RKT_EUliE_EEviT1_)
        /*3e0c*/ 	.word	0x00000028


	//----- nvinfo : EIATTR_MIN_STACK_SIZE
	.align		4
.L_2701:
        /*3e10*/ 	.byte	0x04, 0x12
        /*3e12*/ 	.short	(.L_2703 - .L_2702)
	.align		4
.L_2702:
        /*3e14*/ 	.word	index@(_ZN2at6native27unrolled_elementwise_kernelIZZZNS0_50_GLOBAL__N__2680c7bb_12_PowKernel_cu_7dd49032_316824pow_tensor_tensor_kernelERNS_18TensorIteratorBaseEENKUlvE_clEvENKUlvE6_clEvEUlN3c107complexIdEES9_E_St5arrayIPcLm3EELi4E23TrivialOffsetCalculatorILi2EjESE_ILi1EjENS0_6memory12LoadWithCastILi2EEENSH_13StoreWithCastILi1EEEEEviT_T0_T2_T3_T4_T5_)
        /*3e18*/ 	.word	0x00000028


	//----- nvinfo : EIATTR_MIN_STACK_SIZE
	.align		4
.L_2703:
        /*3e1c*/ 	.byte	0x04, 0x12
        /*3e1e*/ 	.short	(.L_2705 - .L_2704)
	.align		4
.L_2704:
        /*3e20*/ 	.word	index@(_ZN2at6native18elementwise_kernelILi128ELi2EZNS0_22gpu_kernel_impl_nocastIZZZNS0_50_GLOBAL__N__2680c7bb_12_PowKernel_cu_7dd49032_316824pow_tensor_tensor_kernelERNS_18TensorIteratorBaseEENKUlvE_clEvENKUlvE6_clEvEUlN3c107complexIdEESA_E_EEvS5_RKT_EUliE_EEviT1_)
        /*3e24*/ 	.word	0x00000028


	//----- nvinfo : EIATTR_MIN_STACK_SIZE
	.align		4
.L_2705:
        /*3e28*/ 	.byte	0x04, 0x12
        /*3e2a*/ 	.short	(.L_2707 - .L_2706)
	.align		4
.L_2706:
        /*3e2c*/ 	.word	index@(_ZN2at6native27unrolled_elementwise_kernelIZZZNS0_50_GLOBAL__N__2680c7bb_12_PowKernel_cu_7dd49032_316824pow_tensor_tensor_kernelERNS_18TensorIteratorBaseEENKUlvE_clEvENKUlvE6_clEvEUlN3c107complexIdEES9_E_St5arrayIPcLm3EELi4E23TrivialOffsetCalculatorILi2EjESE_ILi1EjENS0_6memory15LoadWithoutCastENSH_16StoreWithoutCastEEEviT_T0_T2_T3_T4_T5_)
        /*3e30*/ 	.word	0x00000028


	//----- nvinfo : EIATTR_MIN_STACK_SIZE
	.align		4
.L_2707:
        /*3e34*/ 	.byte	0x04, 0x12
        /*3e36*/ 	.short	(.L_2709 - .L_2708)
	.align		4
.L_2708:
        /*3e38*/ 	.word	index@(_ZN2at6native29vectorized_elementwise_kernelILi2EZZZNS0_50_GLOBAL__N__2680c7bb_12_PowKernel_cu_7dd49032_316824pow_tensor_tensor_kernelERNS_18TensorIteratorBaseEENKUlvE_clEvENKUlvE6_clEvEUlN3c107complexIdEES9_E_St5arrayIPcLm3EEEEviT0_T1_)
        /*3e3c*/ 	.word	0x00000028


	//----- nvinfo : EIATTR_MIN_STACK_SIZE
	.align		4
.L_2709:
        /*3e40*/ 	.byte	0x04, 0x12
        /*3e42*/ 	.short	(.L_2711 - .L_2710)
	.align		4
.L_2710:
        /*3e44*/ 	.word	index@(_ZN2at6native29vectorized_elementwise_kernelILi4EZZZNS0_50_GLOBAL__N__2680c7bb_12_PowKernel_cu_7dd49032_316824pow_tensor_tensor_kernelERNS_18TensorIteratorBaseEENKUlvE_clEvENKUlvE6_clEvEUlN3c107complexIdEES9_E_St5arrayIPcLm3EEEEviT0_T1_)
        /*3e48*/ 	.word	0x00000028


	//----- nvinfo : EIATTR_MIN_STACK_SIZE
	.align		4
.L_2711:
        /*3e4c*/ 	.byte	0x04, 0x12
        /*3e4e*/ 	.short	(.L_2713 - .L_2712)
	.align		4
.L_2712:
        /*3e50*/ 	.word	index@(_ZN2at6native29vectorized_elementwise_kernelILi8EZZZNS0_50_GLOBAL__N__2680c7bb_12_PowKernel_cu_7dd49032_316824pow_tensor_tensor_kernelERNS_18TensorIteratorBaseEENKUlvE_clEvENKUlvE6_clEvEUlN3c107complexIdEES9_E_St5arrayIPcLm3EEEEviT0_T1_)
        /*3e54*/ 	.word	0x00000028


	//----- nvinfo : EIATTR_MIN_STACK_SIZE
	.align		4
.L_2713:
        /*3e58*/ 	.byte	0x04, 0x12
        /*3e5a*/ 	.short	(.L_2715 - .L_2714)
	.align		4
.L_2714:
        /*3e5c*/ 	.word	index@(_ZN2at6native18elementwise_kernelILi128ELi4EZNS0_15gpu_kernel_implIZNS0_50_GLOBAL__N__2680c7bb_12_PowKernel_cu_7dd49032_316822pow_scalar_tensor_implIdEEvRNS_18TensorIteratorBaseEN3c107complexIT_EEEUlNS8_IdEEE_EEvS6_RKS9_EUliE_EEviT1_)
        /*3e60*/ 	.word	0x00000028


	//----- nvinfo : EIATTR_MIN_STACK_SIZE
	.align		4
.L_2715:
        /*3e64*/ 	.byte	0x04, 0x12
        /*3e66*/ 	.short	(.L_2717 - .L_2716)
	.align		4
.L_2716:
        /*3e68*/ 	.word	index@(_ZN2at6native27unrolled_elementwise_kernelIZNS0_50_GLOBAL__N__2680c7bb_12_PowKernel_cu_7dd49032_316822pow_scalar_tensor_implIdEEvRNS_18TensorIteratorBaseEN3c107complexIT_EEEUlNS7_IdEEE_St5arrayIPcLm2EELi4E23TrivialOffsetCalculatorILi1EjESG_NS0_6memory12LoadWithCastILi1EEENSH_13StoreWithCastILi1EEEEEviS8_T0_T2_T3_T4_T5_)
        /*3e6c*/ 	.word	0x00000028


	//----- nvinfo : EIATTR_MIN_STACK_SIZE
	.align		4
.L_2717:
        /*3e70*/ 	.byte	0x04, 0x12
        /*3e72*/ 	.short	(.L_2719 - .L_2718)
	.align		4
.L_2718:
        /*3e74*/ 	.word	index@(_ZN2at6native18elementwise_kernelILi128ELi2EZNS0_22gpu_kernel_impl_nocastIZNS0_50_GLOBAL__N__2680c7bb_12_PowKernel_cu_7dd49032_316822pow_scalar_tensor_implIdEEvRNS_18TensorIteratorBaseEN3c107complexIT_EEEUlNS8_IdEEE_EEvS6_RKS9_EUliE_EEviT1_)
        /*3e78*/ 	.word	0x00000028


	//----- nvinfo : EIATTR_MIN_STACK_SIZE
	.align		4
.L_2719:
        /*3e7c*/ 	.byte	0x04, 0x12
        /*3e7e*/ 	.short	(.L_2721 - .L_2720)
	.align		4
.L_2720:
        /*3e80*/ 	.word	index@(_ZN2at6native27unrolled_elementwise_kernelIZNS0_50_GLOBAL__N__2680c7bb_12_PowKernel_cu_7dd49032_316822pow_scalar_tensor_implIdEEvRNS_18TensorIteratorBaseEN3c107complexIT_EEEUlNS7_IdEEE_St5arrayIPcLm2EELi4E23TrivialOffsetCalculatorILi1EjESG_NS0_6memory15LoadWithoutCastENSH_16StoreWithoutCastEEEviS8_T0_T2_T3_T4_T5_)
        /*3e84*/ 	.word	0x00000028


	//----- nvinfo : EIATTR_MIN_STACK_SIZE
	.align		4
.L_2721:
        /*3e88*/ 	.byte	0x04, 0x12
        /*3e8a*/ 	.short	(.L_2723 - .L_2722)
	.align		4
.L_2722:
        /*3e8c*/ 	.word	index@(_ZN2at6native29vectorized_elementwise_kernelILi2EZNS0_50_GLOBAL__N__2680c7bb_12_PowKernel_cu_7dd49032_316822pow_scalar_tensor_implIdEEvRNS_18TensorIteratorBaseEN3c107complexIT_EEEUlNS7_IdEEE_St5arrayIPcLm2EEEEviT0_T1_)
        /*3e90*/ 	.word	0x00000030


	//----- nvinfo : EIATTR_MIN_STACK_SIZE
	.align		4
.L_2723:
        /*3e94*/ 	.byte	0x04, 0x12
        /*3e96*/ 	.short	(.L_2725 - .L_2724)
	.align		4
.L_2724:
        /*3e98*/ 	.word	index@(_ZN2at6native29vectorized_elementwise_kernelILi4EZNS0_50_GLOBAL__N__2680c7bb_12_PowKernel_cu_7dd49032_316822pow_scalar_tensor_implIdEEvRNS_18TensorIteratorBaseEN3c107complexIT_EEEUlNS7_IdEEE_St5arrayIPcLm2EEEEviT0_T1_)
        /*3e9c*/ 	.word	0x00000030


	//----- nvinfo : EIATTR_MIN_STACK_SIZE
	.align		4
.L_2725:
        /*3ea0*/ 	.byte	0x04, 0x12
        /*3ea2*/ 	.short	(.L_2727 - .L_2726)
	.align		4
.L_2726:
        /*3ea4*/ 	.word	index@(_ZN2at6native29vectorized_elementwise_kernelILi8EZNS0_50_GLOBAL__N__2680c7bb_12_PowKernel_cu_7dd49032_316822pow_scalar_tensor_implIdEEvRNS_18TensorIteratorBaseEN3c107complexIT_EEEUlNS7_IdEEE_St5arrayIPcLm2EEEEviT0_T1_)
        /*3ea8*/ 	.word	0x00000030


	//----- nvinfo : EIATTR_MIN_STACK_SIZE
	.align		4
.L_2727:
        /*3eac*/ 	.byte	0x04, 0x12
        /*3eae*/ 	.short	(.L_2729 - .L_2728)
	.align		4
.L_2728:
        /*3eb0*/ 	.word	index@(_ZN2at6native18elementwise_kernelILi128ELi4EZNS0_15gpu_kernel_implIZZZNS0_50_GLOBAL__N__2680c7bb_12_PowKernel_cu_7dd49032_316824pow_tensor_tensor_kernelERNS_18TensorIteratorBaseEENKUlvE_clEvENKUlvE5_clEvEUlffE_EEvS5_RKT_EUliE_EEviT1_)
        /*3eb4*/ 	.word	0x00000000


	//----- nvinfo : EIATTR_MIN_STACK_SIZE
	.align		4
.L_2729:
        /*3eb8*/ 	.byte	0x04, 0x12
        /*3eba*/ 	.short	(.L_2731 - .L_2730)
	.align		4
.L_2730:
        /*3ebc*/ 	.word	index@(_ZN2at6native27unrolled_elementwise_kernelIZZZNS0_50_GLOBAL__N__2680c7bb_12_PowKernel_cu_7dd49032_316824pow_tensor_tensor_kernelERNS_18TensorIteratorBaseEENKUlvE_clEvENKUlvE5_clEvEUlffE_St5arrayIPcLm3EELi4E23TrivialOffsetCalculatorILi2EjESB_ILi1EjENS0_6memory12LoadWithCastILi2EEENSE_13StoreWithCastILi1EEEEEviT_T0_T2_T3_T4_T5_)
        /*3ec0*/ 	.word	0x00000000


	//----- nvinfo : EIATTR_MIN_STACK_SIZE
	.align		4
.L_2731:
        /*3ec4*/ 	.byte	0x04, 0x12
        /*3ec6*/ 	.short	(.L_2733 - .L_2732)
	.align		4
.L_2732:
        /*3ec8*/ 	.word	index@(_ZN2at6native18elementwise_kernelILi128ELi2EZNS0_22gpu_kernel_impl_nocastIZZZNS0_50_GLOBAL__N__2680c7bb_12_PowKernel_cu_7dd49032_316824pow_tensor_tensor_kernelERNS_18TensorIteratorBaseEENKUlvE_clEvENKUlvE5_clEvEUlffE_EEvS5_RKT_EUliE_EEviT1_)
        /*3ecc*/ 	.word	0x00000000


	//----- nvinfo : EIATTR_MIN_STACK_SIZE
	.align		4
.L_2733:
        /*3ed0*/ 	.byte	0x04, 0x12
        /*3ed2*/ 	.short	(.L_2735 - .L_2734)
	.align		4
.L_2734:
        /*3ed4*/ 	.word	index@(_ZN2at6native27unrolled_elementwise_kernelIZZZNS0_50_GLOBAL__N__2680c7bb_12_PowKernel_cu_7dd49032_316824pow_tensor_tensor_kernelERNS_18TensorIteratorBaseEENKUlvE_clEvENKUlvE5_clEvEUlffE_St5arrayIPcLm3EELi4E23TrivialOffsetCalculatorILi2EjESB_ILi1EjENS0_6memory15LoadWithoutCastENSE_16StoreWithoutCastEEEviT_T0_T2_T3_T4_T5_)
        /*3ed8*/ 	.word	0x00000000


	//----- nvinfo : EIATTR_MIN_STACK_SIZE
	.align		4
.L_2735:
        /*3edc*/ 	.byte	0x04, 0x12
        /*3ede*/ 	.short	(.L_2737 - .L_2736)
	.align		4
.L_2736:
        /*3ee0*/ 	.word	index@(_ZN2at6native29vectorized_elementwise_kernelILi2EZZZNS0_50_GLOBAL__N__2680c7bb_12_PowKernel_cu_7dd49032_316824pow_tensor_tensor_kernelERNS_18TensorIteratorBaseEENKUlvE_clEvENKUlvE5_clEvEUlffE_St5arrayIPcLm3EEEEviT0_T1_)
        /*3ee4*/ 	.word	0x00000000


	//----- nvinfo : EIATTR_MIN_STACK_SIZE
	.align		4
.L_2737:
        /*3ee8*/ 	.byte	0x04, 0x12
        /*3eea*/ 	.short	(.L_2739 - .L_2738)
	.align		4
.L_2738:
        /*3eec*/ 	.word	index@(_ZN2at6native29vectorized_elementwise_kernelILi4EZZZNS0_50_GLOBAL__N__2680c7bb_12_PowKernel_cu_7dd49032_316824pow_tensor_tensor_kernelERNS_18TensorIteratorBaseEENKUlvE_clEvENKUlvE5_clEvEUlffE_St5arrayIPcLm3EEEEviT0_T1_)
        /*3ef0*/ 	.word	0x00000000


	//----- nvinfo : EIATTR_MIN_STACK_SIZE
	.align		4
.L_2739:
        /*3ef4*/ 	.byte	0x04, 0x12
        /*3ef6*/ 	.short	(.L_2741 - .L_2740)
	.align		4
.L_2740:
        /*3ef8*/ 	.word	index@(_ZN2at6native29vectorized_elementwise_kernelILi8EZZZNS0_50_GLOBAL__N__2680c7bb_12_PowKernel_cu_7dd49032_316824pow_tensor_tensor_kernelERNS_18TensorIteratorBaseEENKUlvE_clEvENKUlvE5_clEvEUlffE_St5arrayIPcLm3EEEEviT0_T1_)
        /*3efc*/ 	.word	0x00000000


	//----- nvinfo : EIATTR_MIN_STACK_SIZE
	.align		4
.L_2741:
        /*3f00*/ 	.byte	0x04, 0x12
        /*3f02*/ 	.short	(.L_2743 - .L_2742)
	.align		4
.L_2742:
        /*3f04*/ 	.word	index@(_ZN2at6native18elementwise_kernelILi128ELi4EZNS0_15gpu_kernel_implIZNS0_50_GLOBAL__N__2680c7bb_12_PowKernel_cu_7dd49032_316822pow_scalar_tensor_implIfEEvRNS_18TensorIteratorBaseET_EUlfE_EEvS6_RKS7_EUliE_EEviT1_)
        /*3f08*/ 	.word	0x00000000


	//----- nvinfo : EIATTR_MIN_STACK_SIZE
	.align		4
.L_2743:
        /*3f0c*/ 	.byte	0x04, 0x12
        /*3f0e*/ 	.short	(.L_2745 - .L_2744)
	.align		4
.L_2744:
        /*3f10*/ 	.word	index@(_ZN2at6native27unrolled_elementwise_kernelIZNS0_50_GLOBAL__N__2680c7bb_12_PowKernel_cu_7dd49032_316822pow_scalar_tensor_implIfEEvRNS_18TensorIteratorBaseET_EUlfE_St5arrayIPcLm2EELi4E23TrivialOffsetCalculatorILi1EjESC_NS0_6memory12LoadWithCastILi1EEENSD_13StoreWithCastILi1EEEEEviS6_T0_T2_T3_T4_T5_)
        /*3f14*/ 	.word	0x00000000


	//----- nvinfo : EIATTR_MIN_STACK_SIZE
	.align		4
.L_2745:
        /*3f18*/ 	.byte	0x04, 0x12
        /*3f1a*/ 	.short	(.L_2747 - .L_2746)
	.align		4
.L_2746:
        /*3f1c*/ 	.word	index@(_ZN2at6native18elementwise_kernelILi128ELi2EZNS0_22gpu_kernel_impl_nocastIZNS0_50_GLOBAL__N__2680c7bb_12_PowKernel_cu_7dd49032_316822pow_scalar_tensor_implIfEEvRNS_18TensorIteratorBaseET_EUlfE_EEvS6_RKS7_EUliE_EEviT1_)
        /*3f20*/ 	.word	0x00000000


	//----- nvinfo : EIATTR_MIN_STACK_SIZE
	.align		4
.L_2747:
        /*3f24*/ 	.byte	0x04, 0x12
        /*3f26*/ 	.short	(.L_2749 - .L_2748)
	.align		4
.L_2748:
        /*3f28*/ 	.word	index@(_ZN2at6native27unrolled_elementwise_kernelIZNS0_50_GLOBAL__N__2680c7bb_12_PowKernel_cu_7dd49032_316822pow_scalar_tensor_implIfEEvRNS_18TensorIteratorBaseET_EUlfE_St5arrayIPcLm2EELi4E23TrivialOffsetCalculatorILi1EjESC_NS0_6memory15LoadWithoutCastENSD_16StoreWithoutCastEEEviS6_T0_T2_T3_T4_T5_)
        /*3f2c*/ 	.word	0x00000000


	//----- nvinfo : EIATTR_MIN_STACK_SIZE
	.align		4
.L_2749:
        /*3f30*/ 	.byte	0x04, 0x12
        /*3f32*/ 	.short	(.L_2751 - .L_2750)
	.align		4
.L_2750:
        /*3f34*/ 	.word	index@(_ZN2at6native29vectorized_elementwise_kernelILi2EZNS0_50_GLOBAL__N__2680c7bb_12_PowKernel_cu_7dd49032_316822pow_scalar_tensor_implIfEEvRNS_18TensorIteratorBaseET_EUlfE_St5arrayIPcLm2EEEEviT0_T1_)
        /*3f38*/ 	.word	0x00000000


	//----- nvinfo : EIATTR_MIN_STACK_SIZE
	.align		4
.L_2751:
        /*3f3c*/ 	.byte	0x04, 0x12
        /*3f3e*/ 	.short	(.L_2753 - .L_2752)
	.align		4
.L_2752:
        /*3f40*/ 	.word	index@(_ZN2at6native29vectorized_elementwise_kernelILi4EZNS0_50_GLOBAL__N__2680c7bb_12_PowKernel_cu_7dd49032_316822pow_scalar_tensor_implIfEEvRNS_18TensorIteratorBaseET_EUlfE_St5arrayIPcLm2EEEEviT0_T1_)
        /*3f44*/ 	.word	0x00000000


	//----- nvinfo : EIATTR_MIN_STACK_SIZE
	.align		4
.L_2753:
        /*3f48*/ 	.byte	0x04, 0x12
        /*3f4a*/ 	.short	(.L_2755 - .L_2754)
	.align		4
.L_2754:
        /*3f4c*/ 	.word	index@(_ZN2at6native29vectorized_elementwise_kernelILi8EZNS0_50_GLOBAL__N__2680c7bb_12_PowKernel_cu_7dd49032_316822pow_scalar_tensor_implIfEEvRNS_18TensorIteratorBaseET_EUlfE_St5arrayIPcLm2EEEEviT0_T1_)
        /*3f50*/ 	.word	0x00000000


	//----- nvinfo : EIATTR_MIN_STACK_SIZE
	.align		4
.L_2755:
        /*3f54*/ 	.byte	0x04, 0x12
        /*3f56*/ 	.short	(.L_2757 - .L_2756)
	.align		4
.L_2756:
        /*3f58*/ 	.word	index@(_ZN2at6native18elementwise_kernelILi128ELi4EZNS0_15gpu_kernel_implIZZZNS0_50_GLOBAL__N__2680c7bb_12_PowKernel_cu_7dd49032_316824pow_tensor_tensor_kernelERNS_18TensorIteratorBaseEENKUlvE_clEvENKUlvE4_clEvEUlddE_EEvS5_RKT_EUliE_EEviT1_)
        /*3f5c*/ 	.word	0x00000000


	//----- nvinfo : EIATTR_MIN_STACK_SIZE
	.align		4
.L_2757:
        /*3f60*/ 	.byte	0x04, 0x12
        /*3f62*/ 	.short	(.L_2759 - .L_2758)
	.align		4
.L_2758:
        /*3f64*/ 	.word	index@(_ZN2at6native27unrolled_elementwise_kernelIZZZNS0_50_GLOBAL__N__2680c7bb_12_PowKernel_cu_7dd49032_316824pow_tensor_tensor_kernelERNS_18TensorIteratorBaseEENKUlvE_clEvENKUlvE4_clEvEUlddE_St5arrayIPcLm3EELi4E23TrivialOffsetCalculatorILi2EjESB_ILi1EjENS0_6memory12LoadWithCastILi2EEENSE_13StoreWithCastILi1EEEEEviT_T0_T2_T3_T4_T5_)
        /*3f68*/ 	.word	0x00000000


	//----- nvinfo : EIATTR_MIN_STACK_SIZE
	.align		4
.L_2759:
        /*3f6c*/ 	.byte	0x04, 0x12
        /*3f6e*/ 	.short	(.L_2761 - .L_2760)
	.align		4
.L_2760:
        /*3f70*/ 	.word	index@(_ZN2at6native18elementwise_kernelILi128ELi2EZNS0_22gpu_kernel_impl_nocastIZZZNS0_50_GLOBAL__N__2680c7bb_12_PowKernel_cu_7dd49032_316824pow_tensor_tensor_kernelERNS_18TensorIteratorBaseEENKUlvE_clEvENKUlvE4_clEvEUlddE_EEvS5_RKT_EUliE_EEviT1_)
        /*3f74*/ 	.word	0x00000000


	//----- nvinfo : EIATTR_MIN_STACK_SIZE
	.align		4
.L_2761:
        /*3f78*/ 	.byte	0x04, 0x12
        /*3f7a*/ 	.short	(.L_2763 - .L_2762)
	.align		4
.L_2762:
        /*3f7c*/ 	.word	index@(_ZN2at6native27unrolled_elementwise_kernelIZZZNS0_50_GLOBAL__N__2680c7bb_12_PowKernel_cu_7dd49032_316824pow_tensor_tensor_kernelERNS_18TensorIteratorBaseEENKUlvE_clEvENKUlvE4_clEvEUlddE_St5arrayIPcLm3EELi4E23TrivialOffsetCalculatorILi2EjESB_ILi1EjENS0_6memory15LoadWithoutCastENSE_16StoreWithoutCastEEEviT_T0_T2_T3_T4_T5_)
        /*3f80*/ 	.word	0x00000000


	//----- nvinfo : EIATTR_MIN_STACK_SIZE
	.align		4
.L_2763:
        /*3f84*/ 	.byte	0x04, 0x12
        /*3f86*/ 	.short	(.L_2765 - .L_2764)
	.align		4
.L_2764:
        /*3f88*/ 	.word	index@(_ZN2at6native29vectorized_elementwise_kernelILi2EZZZNS0_50_GLOBAL__N__2680c7bb_12_PowKernel_cu_7dd49032_316824pow_tensor_tensor_kernelERNS_18TensorIteratorBaseEENKUlvE_clEvENKUlvE4_clEvEUlddE_St5arrayIPcLm3EEEEviT0_T1_)
        /*3f8c*/ 	.word	0x00000000


	//----- nvinfo : EIATTR_MIN_STACK_SIZE
	.align		4
.L_2765:
        /*3f90*/ 	.byte	0x04, 0x12
        /*3f92*/ 	.short	(.L_2767 - .L_2766)
	.align		4
.L_2766:
        /*3f94*/ 	.word	index@(_ZN2at6native29vectorized_elementwise_kernelILi4EZZZNS0_50_GLOBAL__N__2680c7bb_12_PowKernel_cu_7dd49032_316824pow_tensor_tensor_kernelERNS_18TensorIteratorBaseEENKUlvE_clEvENKUlvE4_clEvEUlddE_St5arrayIPcLm3EEEEviT0_T1_)
        /*3f98*/ 	.word	0x00000000


	//----- nvinfo : EIATTR_MIN_STACK_SIZE
	.align		4
.L_2767:
        /*3f9c*/ 	.byte	0x04, 0x12
        /*3f9e*/ 	.short	(.L_2769 - .L_2768)
	.align		4
.L_2768:
        /*3fa0*/ 	.word	index@(_ZN2at6native29vectorized_elementwise_kernelILi8EZZZNS0_50_GLOBAL__N__2680c7bb_12_PowKernel_cu_7dd49032_316824pow_tensor_tensor_kernelERNS_18TensorIteratorBaseEENKUlvE_clEvENKUlvE4_clEvEUlddE_St5arrayIPcLm3EEEEviT0_T1_)
        /*3fa4*/ 	.word	0x00000000


	//----- nvinfo : EIATTR_MIN_STACK_SIZE
	.align		4
.L_2769:
        /*3fa8*/ 	.byte	0x04, 0x12
        /*3faa*/ 	.short	(.L_2771 - .L_2770)
	.align		4
.L_2770:
        /*3fac*/ 	.word	index@(_ZN2at6native18elementwise_kernelILi128ELi4EZNS0_15gpu_kernel_implIZNS0_50_GLOBAL__N__2680c7bb_12_PowKernel_cu_7dd49032_316822pow_scalar_tensor_implIdEEvRNS_18TensorIteratorBaseET_EUldE_EEvS6_RKS7_EUliE_EEviT1_)
        /*3fb0*/ 	.word	0x00000000


	//----- nvinfo : EIATTR_MIN_STACK_SIZE
	.align		4
.L_2771:
        /*3fb4*/ 	.byte	0x04, 0x12
        /*3fb6*/ 	.short	(.L_2773 - .L_2772)
	.align		4
.L_2772:
        /*3fb8*/ 	.word	index@(_ZN2at6native27unrolled_elementwise_kernelIZNS0_50_GLOBAL__N__2680c7bb_12_PowKernel_cu_7dd49032_316822pow_scalar_tensor_implIdEEvRNS_18TensorIteratorBaseET_EUldE_St5arrayIPcLm2EELi4E23TrivialOffsetCalculatorILi1EjESC_NS0_6memory12LoadWithCastILi1EEENSD_13StoreWithCastILi1EEEEEviS6_T0_T2_T3_T4_T5_)
        /*3fbc*/ 	.word	0x00000000


	//----- nvinfo : EIATTR_MIN_STACK_SIZE
	.align		4
.L_2773:
        /*3fc0*/ 	.byte	0x04, 0x12
        /*3fc2*/ 	.short	(.L_2775 - .L_2774)
	.align		4
.L_2774:
        /*3fc4*/ 	.word	index@(_ZN2at6native18elementwise_kernelILi128ELi2EZNS0_22gpu_kernel_impl_nocastIZNS0_50_GLOBAL__N__2680c7bb_12_PowKernel_cu_7dd49032_316822pow_scalar_tensor_implIdEEvRNS_18TensorIteratorBaseET_EUldE_EEvS6_RKS7_EUliE_EEviT1_)
        /*3fc8*/ 	.word	0x00000000


	//----- nvinfo : EIATTR_MIN_STACK_SIZE
	.align		4
.L_2775:
        /*3fcc*/ 	.byte	0x04, 0x12
        /*3fce*/ 	.short	(.L_2777 - .L_2776)
	.align		4
.L_2776:
        /*3fd0*/ 	.word	index@(_ZN2at6native27unrolled_elementwise_kernelIZNS0_50_GLOBAL__N__2680c7bb_12_PowKernel_cu_7dd49032_316822pow_scalar_tensor_implIdEEvRNS_18TensorIteratorBaseET_EUldE_St5arrayIPcLm2EELi4E23TrivialOffsetCalculatorILi1EjESC_NS0_6memory15LoadWithoutCastENSD_16StoreWithoutCastEEEviS6_T0_T2_T3_T4_T5_)
        /*3fd4*/ 	.word	0x00000000


	//----- nvinfo : EIATTR_MIN_STACK_SIZE
	.align		4
.L_2777:
        /*3fd8*/ 	.byte	0x04, 0x12
        /*3fda*/ 	.short	(.L_2779 - .L_2778)
	.align		4
.L_2778:
        /*3fdc*/ 	.word	index@(_ZN2at6native29vectorized_elementwise_kernelILi2EZNS0_50_GLOBAL__N__2680c7bb_12_PowKernel_cu_7dd49032_316822pow_scalar_tensor_implIdEEvRNS_18TensorIteratorBaseET_EUldE_St5arrayIPcLm2EEEEviT0_T1_)
        /*3fe0*/ 	.word	0x00000000


	//----- nvinfo : EIATTR_MIN_STACK_SIZE
	.align		4
.L_2779:
        /*3fe4*/ 	.byte	0x04, 0x12
        /*3fe6*/ 	.short	(.L_2781 - .L_2780)
	.align		4
.L_2780:
        /*3fe8*/ 	.word	index@(_ZN2at6native29vectorized_elementwise_kernelILi4EZNS0_50_GLOBAL__N__2680c7bb_12_PowKernel_cu_7dd49032_316822pow_scalar_tensor_implIdEEvRNS_18TensorIteratorBaseET_EUldE_St5arrayIPcLm2EEEEviT0_T1_)
        /*3fec*/ 	.word	0x00000000


	//----- nvinfo : EIATTR_MIN_STACK_SIZE
	.align		4
.L_2781:
        /*3ff0*/ 	.byte	0x04, 0x12
        /*3ff2*/ 	.short	(.L_2783 - .L_2782)
	.align		4
.L_2782:
        /*3ff4*/ 	.word	index@(_ZN2at6native29vectorized_elementwise_kernelILi8EZNS0_50_GLOBAL__N__2680c7bb_12_PowKernel_cu_7dd49032_316822pow_scalar_tensor_implIdEEvRNS_18TensorIteratorBaseET_EUldE_St5arrayIPcLm2EEEEviT0_T1_)
        /*3ff8*/ 	.word	0x00000000


	//----- nvinfo : EIATTR_MIN_STACK_SIZE
	.align		4
.L_2783:
        /*3ffc*/ 	.byte	0x04, 0x12
        /*3ffe*/ 	.short	(.L_2785 - .L_2784)
	.align		4
.L_2784:
        /*4000*/ 	.word	index@(_ZN2at6native18elementwise_kernelILi128ELi4EZNS0_15gpu_kernel_implIZZZNS0_50_GLOBAL__N__2680c7bb_12_PowKernel_cu_7dd49032_316824pow_tensor_tensor_kernelERNS_18TensorIteratorBaseEENKUlvE_clEvENKUlvE3_clEvEUlssE_EEvS5_RKT_EUliE_EEviT1_)
        /*4004*/ 	.word	0x00000000


	//----- nvinfo : EIATTR_MIN_STACK_SIZE
	.align		4
.L_2785:
        /*4008*/ 	.byte	0x04, 0x12
        /*400a*/ 	.short	(.L_2787 - .L_2786)
	.align		4
.L_2786:
        /*400c*/ 	.word	index@(_ZN2at6native27unrolled_elementwise_kernelIZZZNS0_50_GLOBAL__N__2680c7bb_12_PowKernel_cu_7dd49032_316824pow_tensor_tensor_kernelERNS_18TensorIteratorBaseEENKUlvE_clEvENKUlvE3_clEvEUlssE_St5arrayIPcLm3EELi4E23TrivialOffsetCalculatorILi2EjESB_ILi1EjENS0_6memory12LoadWithCastILi2EEENSE_13StoreWithCastILi1EEEEEviT_T0_T2_T3_T4_T5_)
        /*4010*/ 	.word	0x00000000


	//----- nvinfo : EIATTR_MIN_STACK_SIZE
	.align		4
.L_2787:
        /*4014*/ 	.byte	0x04, 0x12
        /*4016*/ 	.short	(.L_2789 - .L_2788)
	.align		4
.L_2788:
        /*4018*/ 	.word	index@(_ZN2at6native18elementwise_kernelILi128ELi4EZNS0_22gpu_kernel_impl_nocastIZZZNS0_50_GLOBAL__N__2680c7bb_12_PowKernel_cu_7dd49032_316824pow_tensor_tensor_kernelERNS_18TensorIteratorBaseEENKUlvE_clEvENKUlvE3_clEvEUlssE_EEvS5_RKT_EUliE_EEviT1_)
        /*401c*/ 	.word	0x00000000


	//----- nvinfo : EIATTR_MIN_STACK_SIZE
	.align		4
.L_2789:
        /*4020*/ 	.byte	0x04, 0x12
        /*4022*/ 	.short	(.L_2791 - .L_2790)
	.align		4
.L_2790:
        /*4024*/ 	.word	index@(_ZN2at6native27unrolled_elementwise_kernelIZZZNS0_50_GLOBAL__N__2680c7bb_12_PowKernel_cu_7dd49032_316824pow_tensor_tensor_kernelERNS_18TensorIteratorBaseEENKUlvE_clEvENKUlvE3_clEvEUlssE_St5arrayIPcLm3EELi4E23TrivialOffsetCalculatorILi2EjESB_ILi1EjENS0_6memory15LoadWithoutCastENSE_16StoreWithoutCastEEEviT_T0_T2_T3_T4_T5_)
        /*4028*/ 	.word	0x00000000


	//----- nvinfo : EIATTR_MIN_STACK_SIZE
	.align		4
.L_2791:
        /*402c*/ 	.byte	0x04, 0x12
        /*402e*/ 	.short	(.L_2793 - .L_2792)
	.align		4
.L_2792:
        /*4030*/ 	.word	index@(_ZN2at6native29vectorized_elementwise_kernelILi2EZZZNS0_50_GLOBAL__N__2680c7bb_12_PowKernel_cu_7dd49032_316824pow_tensor_tensor_kernelERNS_18TensorIteratorBaseEENKUlvE_clEvENKUlvE3_clEvEUlssE_St5arrayIPcLm3EEEEviT0_T1_)
        /*4034*/ 	.word	0x00000000


	//----- nvinfo : EIATTR_MIN_STACK_SIZE
	.align		4
.L_2793:
        /*4038*/ 	.byte	0x04, 0x12
        /*403a*/ 	.short	(.L_2795 - .L_2794)
	.align		4
.L_2794:
        /*403c*/ 	.word	index@(_ZN2at6native29vectorized_elementwise_kernelILi4EZZZNS0_50_GLOBAL__N__2680c7bb_12_PowKernel_cu_7dd49032_316824pow_tensor_tensor_kernelERNS_18TensorIteratorBaseEENKUlvE_clEvENKUlvE3_clEvEUlssE_St5arrayIPcLm3EEEEviT0_T1_)
        /*4040*/ 	.word	0x00000000


	//----- nvinfo : EIATTR_MIN_STACK_SIZE
	.align		4
.L_2795:
        /*4044*/ 	.byte	0x04, 0x12
        /*4046*/ 	.short	(.L_2797 - .L_2796)
	.align		4
.L_2796:
        /*4048*/ 	.word	index@(_ZN2at6native29vectorized_elementwise_kernelILi8EZZZNS0_50_GLOBAL__N__2680c7bb_12_PowKernel_cu_7dd49032_316824pow_tensor_tensor_kernelERNS_18TensorIteratorBaseEENKUlvE_clEvENKUlvE3_clEvEUlssE_St5arrayIPcLm3EEEEviT0_T1_)
        /*404c*/ 	.word	0x00000000


	//----- nvinfo : EIATTR_MIN_STACK_SIZE
	.align		4
.L_2797:
        /*4050*/ 	.byte	0x04, 0x12
        /*4052*/ 	.short	(.L_2799 - .L_2798)
	.align		4
.L_2798:
        /*4054*/ 	.word	index@(_ZN2at6native18elementwise_kernelILi128ELi4EZNS0_15gpu_kernel_implIZNS0_50_GLOBAL__N__2680c7bb_12_PowKernel_cu_7dd49032_316822pow_scalar_tensor_implIsEEvRNS_18TensorIteratorBaseET_EUlsE_EEvS6_RKS7_EUliE_EEviT1_)
        /*4058*/ 	.word	0x00000000


	//----- nvinfo : EIATTR_MIN_STACK_SIZE
	.align		4
.L_2799:
        /*405c*/ 	.byte	0x04, 0x12
        /*405e*/ 	.short	(.L_2801 - .L_2800)
	.align		4
.L_2800:
        /*4060*/ 	.word	index@(_ZN2at6native27unrolled_elementwise_kernelIZNS0_50_GLOBAL__N__2680c7bb_12_PowKernel_cu_7dd49032_316822pow_scalar_tensor_implIsEEvRNS_18TensorIteratorBaseET_EUlsE_St5arrayIPcLm2EELi4E23TrivialOffsetCalculatorILi1EjESC_NS0_6memory12LoadWithCastILi1EEENSD_13StoreWithCastILi1EEEEEviS6_T0_T2_T3_T4_T5_)
        /*4064*/ 	.word	0x00000000


	//----- nvinfo : EIATTR_MIN_STACK_SIZE
	.align		4
.L_2801:
        /*4068*/ 	.byte	0x04, 0x12
        /*406a*/ 	.short	(.L_2803 - .L_2802)
	.align		4
.L_2802:
        /*406c*/ 	.word	index@(_ZN2at6native18elementwise_kernelILi128ELi4EZNS0_22gpu_kernel_impl_nocastIZNS0_50_GLOBAL__N__2680c7bb_12_PowKernel_cu_7dd49032_316822pow_scalar_tensor_implIsEEvRNS_18TensorIteratorBaseET_EUlsE_EEvS6_RKS7_EUliE_EEviT1_)
        /*4070*/ 	.word	0x00000000


	//----- nvinfo : EIATTR_MIN_STACK_SIZE
	.align		4
.L_2803:
        /*4074*/ 	.byte	0x04, 0x12
        /*4076*/ 	.short	(.L_2805 - .L_2804)
	.align		4
.L_2804:
        /*4078*/ 	.word	index@(_ZN2at6native27unrolled_elementwise_kernelIZNS0_50_GLOBAL__N__2680c7bb_12_PowKernel_cu_7dd49032_316822pow_scalar_tensor_implIsEEvRNS_18TensorIteratorBaseET_EUlsE_St5arrayIPcLm2EELi4E23TrivialOffsetCalculatorILi1EjESC_NS0_6memory15LoadWithoutCastENSD_16StoreWithoutCastEEEviS6_T0_T2_T3_T4_T5_)
        /*407c*/ 	.word	0x00000000


	//----- nvinfo : EIATTR_MIN_STACK_SIZE
	.align		4
.L_2805:
        /*4080*/ 	.byte	0x04, 0x12
        /*4082*/ 	.short	(.L_2807 - .L_2806)
	.align		4
.L_2806:
        /*4084*/ 	.word	index@(_ZN2at6native29vectorized_elementwise_kernelILi2EZNS0_50_GLOBAL__N__2680c7bb_12_PowKernel_cu_7dd49032_316822pow_scalar_tensor_implIsEEvRNS_18TensorIteratorBaseET_EUlsE_St5arrayIPcLm2EEEEviT0_T1_)
        /*4088*/ 	.word	0x00000000


	//----- nvinfo : EIATTR_MIN_STACK_SIZE
	.align		4
.L_2807:
        /*408c*/ 	.byte	0x04, 0x12
        /*408e*/ 	.short	(.L_2809 - .L_2808)
	.align		4
.L_2808:
        /*4090*/ 	.word	index@(_ZN2at6native29vectorized_elementwise_kernelILi4EZNS0_50_GLOBAL__N__2680c7bb_12_PowKernel_cu_7dd49032_316822pow_scalar_tensor_implIsEEvRNS_18TensorIteratorBaseET_EUlsE_St5arrayIPcLm2EEEEviT0_T1_)
        /*4094*/ 	.word	0x00000000


	//----- nvinfo : EIATTR_MIN_STACK_SIZE
	.align		4
.L_2809:
        /*4098*/ 	.byte	0x04, 0x12
        /*409a*/ 	.short	(.L_2811 - .L_2810)
	.align		4
.L_2810:
        /*409c*/ 	.word	index@(_ZN2at6native29vectorized_elementwise_kernelILi8EZNS0_50_GLOBAL__N__2680c7bb_12_PowKernel_cu_7dd49032_316822pow_scalar_tensor_implIsEEvRNS_18TensorIteratorBaseET_EUlsE_St5arrayIPcLm2EEEEviT0_T1_)
        /*40a0*/ 	.word	0x00000000


	//----- nvinfo : EIATTR_MIN_STACK_SIZE
	.align		4
.L_2811:
        /*40a4*/ 	.byte	0x04, 0x12
        /*40a6*/ 	.short	(.L_2813 - .L_2812)
	.align		4
.L_2812:
        /*40a8*/ 	.word	index@(_ZN2at6native18elementwise_kernelILi128ELi4EZNS0_15gpu_kernel_implIZZZNS0_50_GLOBAL__N__2680c7bb_12_PowKernel_cu_7dd49032_316824pow_tensor_tensor_kernelERNS_18TensorIteratorBaseEENKUlvE_clEvENKUlvE2_clEvEUlllE_EEvS5_RKT_EUliE_EEviT1_)
        /*40ac*/ 	.word	0x00000000


	//----- nvinfo : EIATTR_MIN_STACK_SIZE
	.align		4
.L_2813:
        /*40b0*/ 	.byte	0x04, 0x12
        /*40b2*/ 	.short	(.L_2815 - .L_2814)
	.align		4
.L_2814:
        /*40b4*/ 	.word	index@(_ZN2at6native27unrolled_elementwise_kernelIZZZNS0_50_GLOBAL__N__2680c7bb_12_PowKernel_cu_7dd49032_316824pow_tensor_tensor_kernelERNS_18TensorIteratorBaseEENKUlvE_clEvENKUlvE2_clEvEUlllE_St5arrayIPcLm3EELi4E23TrivialOffsetCalculatorILi2EjESB_ILi1EjENS0_6memory12LoadWithCastILi2EEENSE_13StoreWithCastILi1EEEEEviT_T0_T2_T3_T4_T5_)
        /*40b8*/ 	.word	0x00000000


	//----- nvinfo : EIATTR_MIN_STACK_SIZE
	.align		4
.L_2815:
        /*40bc*/ 	.byte	0x04, 0x12
        /*40be*/ 	.short	(.L_2817 - .L_2816)
	.align		4
.L_2816:
        /*40c0*/ 	.word	index@(_ZN2at6native18elementwise_kernelILi128ELi2EZNS0_22gpu_kernel_impl_nocastIZZZNS0_50_GLOBAL__N__2680c7bb_12_PowKernel_cu_7dd49032_316824pow_tensor_tensor_kernelERNS_18TensorIteratorBaseEENKUlvE_clEvENKUlvE2_clEvEUlllE_EEvS5_RKT_EUliE_EEviT1_)
        /*40c4*/ 	.word	0x00000000


	//----- nvinfo : EIATTR_MIN_STACK_SIZE
	.align		4
.L_2817:
        /*40c8*/ 	.byte	0x04, 0x12
        /*40ca*/ 	.short	(.L_2819 - .L_2818)
	.align		4
.L_2818:
        /*40cc*/ 	.word	index@(_ZN2at6native27unrolled_elementwise_kernelIZZZNS0_50_GLOBAL__N__2680c7bb_12_PowKernel_cu_7dd49032_316824pow_tensor_tensor_kernelERNS_18TensorIteratorBaseEENKUlvE_clEvENKUlvE2_clEvEUlllE_St5arrayIPcLm3EELi4E23TrivialOffsetCalculatorILi2EjESB_ILi1EjENS0_6memory15LoadWithoutCastENSE_16StoreWithoutCastEEEviT_T0_T2_T3_T4_T5_)
        /*40d0*/ 	.word	0x00000000


	//----- nvinfo : EIATTR_MIN_STACK_SIZE
	.align		4
.L_2819:
        /*40d4*/ 	.byte	0x04, 0x12
        /*40d6*/ 	.short	(.L_2821 - .L_2820)
	.align		4
.L_2820:
        /*40d8*/ 	.word	index@(_ZN2at6native29vectorized_elementwise_kernelILi2EZZZNS0_50_GLOBAL__N__2680c7bb_12_PowKernel_cu_7dd49032_316824pow_tensor_tensor_kernelERNS_18TensorIteratorBaseEENKUlvE_clEvENKUlvE2_clEvEUlllE_St5arrayIPcLm3EEEEviT0_T1_)
        /*40dc*/ 	.word	0x00000000


	//----- nvinfo : EIATTR_MIN_STACK_SIZE
	.align		4
.L_2821:
        /*40e0*/ 	.byte	0x04, 0x12
        /*40e2*/ 	.short	(.L_2823 - .L_2822)
	.align		4
.L_2822:
        /*40e4*/ 	.word	index@(_ZN2at6native29vectorized_elementwise_kernelILi4EZZZNS0_50_GLOBAL__N__2680c7bb_12_PowKernel_cu_7dd49032_316824pow_tensor_tensor_kernelERNS_18TensorIteratorBaseEENKUlvE_clEvENKUlvE2_clEvEUlllE_St5arrayIPcLm3EEEEviT0_T1_)
        /*40e8*/ 	.word	0x00000000


	//----- nvinfo : EIATTR_MIN_STACK_SIZE
	.align		4
.L_2823:
        /*40ec*/ 	.byte	0x04, 0x12
        /*40ee*/ 	.short	(.L_2825 - .L_2824)
	.align		4
.L_2824:
        /*40f0*/ 	.word	index@(_ZN2at6native29vectorized_elementwise_kernelILi8EZZZNS0_50_GLOBAL__N__2680c7bb_12_PowKernel_cu_7dd49032_316824pow_tensor_tensor_kernelERNS_18TensorIteratorBaseEENKUlvE_clEvENKUlvE2_clEvEUlllE_St5arrayIPcLm3EEEEviT0_T1_)
        /*40f4*/ 	.word	0x00000000


	//----- nvinfo : EIATTR_MIN_STACK_SIZE
	.align		4
.L_2825:
        /*40f8*/ 	.byte	0x04, 0x12
        /*40fa*/ 	.short	(.L_2827 - .L_2826)
	.align		4
.L_2826:
        /*40fc*/ 	.word	index@(_ZN2at6native18elementwise_kernelILi128ELi4EZNS0_15gpu_kernel_implIZNS0_50_GLOBAL__N__2680c7bb_12_PowKernel_cu_7dd49032_316822pow_scalar_tensor_implIlEEvRNS_18TensorIteratorBaseET_EUllE_EEvS6_RKS7_EUliE_EEviT1_)
        /*4100*/ 	.word	0x00000000


	//----- nvinfo : EIATTR_MIN_STACK_SIZE
	.align		4
.L_2827:
        /*4104*/ 	.byte	0x04, 0x12
        /*4106*/ 	.short	(.L_2829 - .L_2828)
	.align		4
.L_2828:
        /*4108*/ 	.word	index@(_ZN2at6native27unrolled_elementwise_kernelIZNS0_50_GLOBAL__N__2680c7bb_12_PowKernel_cu_7dd49032_316822pow_scalar_tensor_implIlEEvRNS_18TensorIteratorBaseET_EUllE_St5arrayIPcLm2EELi4E23TrivialOffsetCalculatorILi1EjESC_NS0_6memory12LoadWithCastILi1EEENSD_13StoreWithCastILi1EEEEEviS6_T0_T2_T3_T4_T5_)
        /*410c*/ 	.word	0x00000000


	//----- nvinfo : EIATTR_MIN_STACK_SIZE
	.align		4
.L_2829:
        /*4110*/ 	.byte	0x04, 0x12
        /*4112*/ 	.short	(.L_2831 - .L_2830)
	.align		4
.L_2830:
        /*4114*/ 	.word	index@(_ZN2at6native18elementwise_kernelILi128ELi2EZNS0_22gpu_kernel_impl_nocastIZNS0_50_GLOBAL__N__2680c7bb_12_PowKernel_cu_7dd49032_316822pow_scalar_tensor_implIlEEvRNS_18TensorIteratorBaseET_EUllE_EEvS6_RKS7_EUliE_EEviT1_)
        /*4118*/ 	.word	0x00000000


	//----- nvinfo : EIATTR_MIN_STACK_SIZE
	.align		4
.L_2831:
        /*411c*/ 	.byte	0x04, 0x12
        /*411e*/ 	.short	(.L_2833 - .L_2832)
	.align		4
.L_2832:
        /*4120*/ 	.word	index@(_ZN2at6native27unrolled_elementwise_kernelIZNS0_50_GLOBAL__N__2680c7bb_12_PowKernel_cu_7dd49032_316822pow_scalar_tensor_implIlEEvRNS_18TensorIteratorBaseET_EUllE_St5arrayIPcLm2EELi4E23TrivialOffsetCalculatorILi1EjESC_NS0_6memory15LoadWithoutCastENSD_16StoreWithoutCastEEEviS6_T0_T2_T3_T4_T5_)
        /*4124*/ 	.word	0x00000000


	//----- nvinfo : EIATTR_MIN_STACK_SIZE
	.align		4
.L_2833:
        /*4128*/ 	.byte	0x04, 0x12
        /*412a*/ 	.short	(.L_2835 - .L_2834)
	.align		4
.L_2834:
        /*412c*/ 	.word	index@(_ZN2at6native29vectorized_elementwise_kernelILi2EZNS0_50_GLOBAL__N__2680c7bb_12_PowKernel_cu_7dd49032_316822pow_scalar_tensor_implIlEEvRNS_18TensorIteratorBaseET_EUllE_St5arrayIPcLm2EEEEviT0_T1_)
        /*4130*/ 	.word	0x00000000


	//----- nvinfo : EIATTR_MIN_STACK_SIZE
	.align		4
.L_2835:
        /*4134*/ 	.byte	0x04, 0x12
        /*4136*/ 	.short	(.L_2837 - .L_2836)
	.align		4
.L_2836:
        /*4138*/ 	.word	index@(_ZN2at6native29vectorized_elementwise_kernelILi4EZNS0_50_GLOBAL__N__2680c7bb_12_PowKernel_cu_7dd49032_316822pow_scalar_tensor_implIlEEvRNS_18TensorIteratorBaseET_EUllE_St5arrayIPcLm2EEEEviT0_T1_)
        /*413c*/ 	.word	0x00000000


	//----- nvinfo : EIATTR_MIN_STACK_SIZE
	.align		4
.L_2837:
        /*4140*/ 	.byte	0x04, 0x12
        /*4142*/ 	.short	(.L_2839 - .L_2838)
	.align		4
.L_2838:
        /*4144*/ 	.word	index@(_ZN2at6native29vectorized_elementwise_kernelILi8EZNS0_50_GLOBAL__N__2680c7bb_12_PowKernel_cu_7dd49032_316822pow_scalar_tensor_implIlEEvRNS_18TensorIteratorBaseET_EUllE_St5arrayIPcLm2EEEEviT0_T1_)
        /*4148*/ 	.word	0x00000000


	//----- nvinfo : EIATTR_MIN_STACK_SIZE
	.align		4
.L_2839:
        /*414c*/ 	.byte	0x04, 0x12
        /*414e*/ 	.short	(.L_2841 - .L_2840)
	.align		4
.L_2840:
        /*4150*/ 	.word	index@(_ZN2at6native18elementwise_kernelILi128ELi4EZNS0_15gpu_kernel_implIZZZNS0_50_GLOBAL__N__2680c7bb_12_PowKernel_cu_7dd49032_316824pow_tensor_tensor_kernelERNS_18TensorIteratorBaseEENKUlvE_clEvENKUlvE1_clEvEUliiE_EEvS5_RKT_EUliE_EEviT1_)
        /*4154*/ 	.word	0x00000000


	//----- nvinfo : EIATTR_MIN_STACK_SIZE
	.align		4
.L_2841:
        /*4158*/ 	.byte	0x04, 0x12
        /*415a*/ 	.short	(.L_2843 - .L_2842)
	.align		4
.L_2842:
        /*415c*/ 	.word	index@(_ZN2at6native27unrolled_elementwise_kernelIZZZNS0_50_GLOBAL__N__2680c7bb_12_PowKernel_cu_7dd49032_316824pow_tensor_tensor_kernelERNS_18TensorIteratorBaseEENKUlvE_clEvENKUlvE1_clEvEUliiE_St5arrayIPcLm3EELi4E23TrivialOffsetCalculatorILi2EjESB_ILi1EjENS0_6memory12LoadWithCastILi2EEENSE_13StoreWithCastILi1EEEEEviT_T0_T2_T3_T4_T5_)
        /*4160*/ 	.word	0x00000000


	//----- nvinfo : EIATTR_MIN_STACK_SIZE
	.align		4
.L_2843:
        /*4164*/ 	.byte	0x04, 0x12
        /*4166*/ 	.short	(.L_2845 - .L_2844)
	.align		4
.L_2844:
        /*4168*/ 	.word	index@(_ZN2at6native18elementwise_kernelILi128ELi2EZNS0_22gpu_kernel_impl_nocastIZZZNS0_50_GLOBAL__N__2680c7bb_12_PowKernel_cu_7dd49032_316824pow_tensor_tensor_kernelERNS_18TensorIteratorBaseEENKUlvE_clEvENKUlvE1_clEvEUliiE_EEvS5_RKT_EUliE_EEviT1_)
        /*416c*/ 	.word	0x00000000


	//----- nvinfo : EIATTR_MIN_STACK_SIZE
	.align		4
.L_2845:
        /*4170*/ 	.byte	0x04, 0x12
        /*4172*/ 	.short	(.L_2847 - .L_2846)
	.align		4
.L_2846:
        /*4174*/ 	.word	index@(_ZN2at6native27unrolled_elementwise_kernelIZZZNS0_50_GLOBAL__N__2680c7bb_12_PowKernel_cu_7dd49032_316824pow_tensor_tensor_kernelERNS_18TensorIteratorBaseEENKUlvE_clEvENKUlvE1_clEvEUliiE_St5arrayIPcLm3EELi4E23TrivialOffsetCalculatorILi2EjESB_ILi1EjENS0_6memory15LoadWithoutCastENSE_16StoreWithoutCastEEEviT_T0_T2_T3_T4_T5_)
        /*4178*/ 	.word	0x00000000


	//----- nvinfo : EIATTR_MIN_STACK_SIZE
	.align		4
.L_2847:
        /*417c*/ 	.byte	0x04, 0x12
        /*417e*/ 	.short	(.L_2849 - .L_2848)
	.align		4
.L_2848:
        /*4180*/ 	.word	index@(_ZN2at6native29vectorized_elementwise_kernelILi2EZZZNS0_50_GLOBAL__N__2680c7bb_12_PowKernel_cu_7dd49032_316824pow_tensor_tensor_kernelERNS_18TensorIteratorBaseEENKUlvE_clEvENKUlvE1_clEvEUliiE_St5arrayIPcLm3EEEEviT0_T1_)
        /*4184*/ 	.word	0x00000000


	//----- nvinfo : EIATTR_MIN_STACK_SIZE
	.align		4
.L_2849:
        /*4188*/ 	.byte	0x04, 0x12
        /*418a*/ 	.short	(.L_2851 - .L_2850)
	.align		4
.L_2850:
        /*418c*/ 	.word	index@(_ZN2at6native29vectorized_elementwise_kernelILi4EZZZNS0_50_GLOBAL__N__2680c7bb_12_PowKernel_cu_7dd49032_316824pow_tensor_tensor_kernelERNS_18TensorIteratorBaseEENKUlvE_clEvENKUlvE1_clEvEUliiE_St5arrayIPcLm3EEEEviT0_T1_)
        /*4190*/ 	.word	0x00000000


	//----- nvinfo : EIATTR_MIN_STACK_SIZE
	.align		4
.L_2851:
        /*4194*/ 	.byte	0x04, 0x12
        /*4196*/ 	.short	(.L_2853 - .L_2852)
	.align		4
.L_2852:
        /*4198*/ 	.word	index@(_ZN2at6native29vectorized_elementwise_kernelILi8EZZZNS0_50_GLOBAL__N__2680c7bb_12_PowKernel_cu_7dd49032_316824pow_tensor_tensor_kernelERNS_18TensorIteratorBaseEENKUlvE_clEvENKUlvE1_clEvEUliiE_St5arrayIPcLm3EEEEviT0_T1_)
        /*419c*/ 	.word	0x00000000


	//----- nvinfo : EIATTR_MIN_STACK_SIZE
	.align		4
.L_2853:
        /*41a0*/ 	.byte	0x04, 0x12
        /*41a2*/ 	.short	(.L_2855 - .L_2854)
	.align		4
.L_2854:
        /*41a4*/ 	.word	index@(_ZN2at6native18elementwise_kernelILi128ELi4EZNS0_15gpu_kernel_implIZNS0_50_GLOBAL__N__2680c7bb_12_PowKernel_cu_7dd49032_316822pow_scalar_tensor_implIiEEvRNS_18TensorIteratorBaseET_EUliE_EEvS6_RKS7_EUliE_EEviT1_)
        /*41a8*/ 	.word	0x00000000


	//----- nvinfo : EIATTR_MIN_STACK_SIZE
	.align		4
.L_2855:
        /*41ac*/ 	.byte	0x04, 0x12
        /*41ae*/ 	.short	(.L_2857 - .L_2856)
	.align		4
.L_2856:
        /*41b0*/ 	.word	index@(_ZN2at6native27unrolled_elementwise_kernelIZNS0_50_GLOBAL__N__2680c7bb_12_PowKernel_cu_7dd49032_316822pow_scalar_tensor_implIiEEvRNS_18TensorIteratorBaseET_EUliE_St5arrayIPcLm2EELi4E23TrivialOffsetCalculatorILi1EjESC_NS0_6memory12LoadWithCastILi1EEENSD_13StoreWithCastILi1EEEEEviS6_T0_T2_T3_T4_T5_)
        /*41b4*/ 	.word	0x00000000


	//----- nvinfo : EIATTR_MIN_STACK_SIZE
	.align		4
.L_2857:
        /*41b8*/ 	.byte	0x04, 0x12
        /*41ba*/ 	.short	(.L_2859 - .L_2858)
	.align		4
.L_2858:
        /*41bc*/ 	.word	index@(_ZN2at6native18elementwise_kernelILi128ELi2EZNS0_22gpu_kernel_impl_nocastIZNS0_50_GLOBAL__N__2680c7bb_12_PowKernel_cu_7dd49032_316822pow_scalar_tensor_implIiEEvRNS_18TensorIteratorBaseET_EUliE_EEvS6_RKS7_EUliE_EEviT1_)
        /*41c0*/ 	.word	0x00000000


	//----- nvinfo : EIATTR_MIN_STACK_SIZE
	.align		4
.L_2859:
        /*41c4*/ 	.byte	0x04, 0x12
        /*41c6*/ 	.short	(.L_2861 - .L_2860)
	.align		4
.L_2860:
        /*41c8*/ 	.word	index@(_ZN2at6native27unrolled_elementwise_kernelIZNS0_50_GLOBAL__N__2680c7bb_12_PowKernel_cu_7dd49032_316822pow_scalar_tensor_implIiEEvRNS_18TensorIteratorBaseET_EUliE_St5arrayIPcLm2EELi4E23TrivialOffsetCalculatorILi1EjESC_NS0_6memory15LoadWithoutCastENSD_16StoreWithoutCastEEEviS6_T0_T2_T3_T4_T5_)
        /*41cc*/ 	.word	0x00000000


	//----- nvinfo : EIATTR_MIN_STACK_SIZE
	.align		4
.L_2861:
        /*41d0*/ 	.byte	0x04, 0x12
        /*41d2*/ 	.short	(.L_2863 - .L_2862)
	.align		4
.L_2862:
        /*41d4*/ 	.word	index@(_ZN2at6native29vectorized_elementwise_kernelILi2EZNS0_50_GLOBAL__N__2680c7bb_12_PowKernel_cu_7dd49032_316822pow_scalar_tensor_implIiEEvRNS_18TensorIteratorBaseET_EUliE_St5arrayIPcLm2EEEEviT0_T1_)
        /*41d8*/ 	.word	0x00000000


	//----- nvinfo : EIATTR_MIN_STACK_SIZE
	.align		4
.L_2863:
        /*41dc*/ 	.byte	0x04, 0x12
        /*41de*/ 	.short	(.L_2865 - .L_2864)
	.align		4
.L_2864:
        /*41e0*/ 	.word	index@(_ZN2at6native29vectorized_elementwise_kernelILi4EZNS0_50_GLOBAL__N__2680c7bb_12_PowKernel_cu_7dd49032_316822pow_scalar_tensor_implIiEEvRNS_18TensorIteratorBaseET_EUliE_St5arrayIPcLm2EEEEviT0_T1_)
        /*41e4*/ 	.word	0x00000000


	//----- nvinfo : EIATTR_MIN_STACK_SIZE
	.align		4
.L_2865:
        /*41e8*/ 	.byte	0x04, 0x12
        /*41ea*/ 	.short	(.L_2867 - .L_2866)
	.align		4
.L_2866:
        /*41ec*/ 	.word	index@(_ZN2at6native29vectorized_elementwise_kernelILi8EZNS0_50_GLOBAL__N__2680c7bb_12_PowKernel_cu_7dd49032_316822pow_scalar_tensor_implIiEEvRNS_18TensorIteratorBaseET_EUliE_St5arrayIPcLm2EEEEviT0_T1_)
        /*41f0*/ 	.word	0x00000000


	//----- nvinfo : EIATTR_MIN_STACK_SIZE
	.align		4
.L_2867:
        /*41f4*/ 	.byte	0x04, 0x12
        /*41f6*/ 	.short	(.L_2869 - .L_2868)
	.align		4
.L_2868:
        /*41f8*/ 	.word	index@(_ZN2at6native18elementwise_kernelILi128ELi4EZNS0_15gpu_kernel_implIZZZNS0_50_GLOBAL__N__2680c7bb_12_PowKernel_cu_7dd49032_316824pow_tensor_tensor_kernelERNS_18TensorIteratorBaseEENKUlvE_clEvENKUlvE0_clEvEUlaaE_EEvS5_RKT_EUliE_EEviT1_)
        /*41fc*/ 	.word	0x00000000


	//----- nvinfo : EIATTR_MIN_STACK_SIZE
	.align		4
.L_2869:
        /*4200*/ 	.byte	0x04, 0x12
        /*4202*/ 	.short	(.L_2871 - .L_2870)
	.align		4
.L_2870:
        /*4204*/ 	.word	index@(_ZN2at6native27unrolled_elementwise_kernelIZZZNS0_50_GLOBAL__N__2680c7bb_12_PowKernel_cu_7dd49032_316824pow_tensor_tensor_kernelERNS_18TensorIteratorBaseEENKUlvE_clEvENKUlvE0_clEvEUlaaE_St5arrayIPcLm3EELi4E23TrivialOffsetCalculatorILi2EjESB_ILi1EjENS0_6memory12LoadWithCastILi2EEENSE_13StoreWithCastILi1EEEEEviT_T0_T2_T3_T4_T5_)
        /*4208*/ 	.word	0x00000000


	//----- nvinfo : EIATTR_MIN_STACK_SIZE
	.align		4
.L_2871:
        /*420c*/ 	.byte	0x04, 0x12
        /*420e*/ 	.short	(.L_2873 - .L_2872)
	.align		4
.L_2872:
        /*4210*/ 	.word	index@(_ZN2at6native18elementwise_kernelILi128ELi4EZNS0_22gpu_kernel_impl_nocastIZZZNS0_50_GLOBAL__N__2680c7bb_12_PowKernel_cu_7dd49032_316824pow_tensor_tensor_kernelERNS_18TensorIteratorBaseEENKUlvE_clEvENKUlvE0_clEvEUlaaE_EEvS5_RKT_EUliE_EEviT1_)
        /*4214*/ 	.word	0x00000000


	//----- nvinfo : EIATTR_MIN_STACK_SIZE
	.align		4
.L_2873:
        /*4218*/ 	.byte	0x04, 0x12
        /*421a*/ 	.short	(.L_2875 - .L_2874)
	.align		4
.L_2874:
        /*421c*/ 	.word	index@(_ZN2at6native27unrolled_elementwise_kernelIZZZNS0_50_GLOBAL__N__2680c7bb_12_PowKernel_cu_7dd49032_316824pow_tensor_tensor_kernelERNS_18TensorIteratorBaseEENKUlvE_clEvENKUlvE0_clEvEUlaaE_St5arrayIPcLm3EELi4E23TrivialOffsetCalculatorILi2EjESB_ILi1EjENS0_6memory15LoadWithoutCastENSE_16StoreWithoutCastEEEviT_T0_T2_T3_T4_T5_)
        /*4220*/ 	.word	0x00000000


	//----- nvinfo : EIATTR_MIN_STACK_SIZE
	.align		4
.L_2875:
        /*4224*/ 	.byte	0x04, 0x12
        /*4226*/ 	.short	(.L_2877 - .L_2876)
	.align		4
.L_2876:
        /*4228*/ 	.word	index@(_ZN2at6native29vectorized_elementwise_kernelILi2EZZZNS0_50_GLOBAL__N__2680c7bb_12_PowKernel_cu_7dd49032_316824pow_tensor_tensor_kernelERNS_18TensorIteratorBaseEENKUlvE_clEvENKUlvE0_clEvEUlaaE_St5arrayIPcLm3EEEEviT0_T1_)
        /*422c*/ 	.word	0x00000000


	//----- nvinfo : EIATTR_MIN_STACK_SIZE
	.align		4
.L_2877:
        /*4230*/ 	.byte	0x04, 0x12
        /*4232*/ 	.short	(.L_2879 - .L_2878)
	.align		4
.L_2878:
        /*4234*/ 	.word	index@(_ZN2at6native29vectorized_elementwise_kernelILi4EZZZNS0_50_GLOBAL__N__2680c7bb_12_PowKernel_cu_7dd49032_316824pow_tensor_tensor_kernelERNS_18TensorIteratorBaseEENKUlvE_clEvENKUlvE0_clEvEUlaaE_St5arrayIPcLm3EEEEviT0_T1_)
        /*4238*/ 	.word	0x00000000


	//----- nvinfo : EIATTR_MIN_STACK_SIZE
	.align		4
.L_2879:
        /*423c*/ 	.byte	0x04, 0x12
        /*423e*/ 	.short	(.L_2881 - .L_2880)
	.align		4
.L_2880:
        /*4240*/ 	.word	index@(_ZN2at6native29vectorized_elementwise_kernelILi8EZZZNS0_50_GLOBAL__N__2680c7bb_12_PowKernel_cu_7dd49032_316824pow_tensor_tensor_kernelERNS_18TensorIteratorBaseEENKUlvE_clEvENKUlvE0_clEvEUlaaE_St5arrayIPcLm3EEEEviT0_T1_)
        /*4244*/ 	.word	0x00000000


	//----- nvinfo : EIATTR_MIN_STACK_SIZE
	.align		4
.L_2881:
        /*4248*/ 	.byte	0x04, 0x12
        /*424a*/ 	.short	(.L_2883 - .L_2882)
	.align		4
.L_2882:
        /*424c*/ 	.word	index@(_ZN2at6native18elementwise_kernelILi128ELi4EZNS0_15gpu_kernel_implIZNS0_50_GLOBAL__N__2680c7bb_12_PowKernel_cu_7dd49032_316822pow_scalar_tensor_implIaEEvRNS_18TensorIteratorBaseET_EUlaE_EEvS6_RKS7_EUliE_EEviT1_)
        /*4250*/ 	.word	0x00000000


	//----- nvinfo : EIATTR_MIN_STACK_SIZE
	.align		4
.L_2883:
        /*4254*/ 	.byte	0x04, 0x12
        /*4256*/ 	.short	(.L_2885 - .L_2884)
	.align		4
.L_2884:
        /*4258*/ 	.word	index@(_ZN2at6native27unrolled_elementwise_kernelIZNS0_50_GLOBAL__N__2680c7bb_12_PowKernel_cu_7dd49032_316822pow_scalar_tensor_implIaEEvRNS_18TensorIteratorBaseET_EUlaE_St5arrayIPcLm2EELi4E23TrivialOffsetCalculatorILi1EjESC_NS0_6memory12LoadWithCastILi1EEENSD_13StoreWithCastILi1EEEEEviS6_T0_T2_T3_T4_T5_)
        /*425c*/ 	.word	0x00000000


	//----- nvinfo : EIATTR_MIN_STACK_SIZE
	.align		4
.L_2885:
        /*4260*/ 	.byte	0x04, 0x12
        /*4262*/ 	.short	(.L_2887 - .L_2886)
	.align		4
.L_2886:
        /*4264*/ 	.word	index@(_ZN2at6native18elementwise_kernelILi128ELi4EZNS0_22gpu_kernel_impl_nocastIZNS0_50_GLOBAL__N__2680c7bb_12_PowKernel_cu_7dd49032_316822pow_scalar_tensor_implIaEEvRNS_18TensorIteratorBaseET_EUlaE_EEvS6_RKS7_EUliE_EEviT1_)
        /*4268*/ 	.word	0x00000000


	//----- nvinfo : EIATTR_MIN_STACK_SIZE
	.align		4
.L_2887:
        /*426c*/ 	.byte	0x04, 0x12
        /*426e*/ 	.short	(.L_2889 - .L_2888)
	.align		4
.L_2888:
        /*4270*/ 	.word	index@(_ZN2at6native27unrolled_elementwise_kernelIZNS0_50_GLOBAL__N__2680c7bb_12_PowKernel_cu_7dd49032_316822pow_scalar_tensor_implIaEEvRNS_18TensorIteratorBaseET_EUlaE_St5arrayIPcLm2EELi4E23TrivialOffsetCalculatorILi1EjESC_NS0_6memory15LoadWithoutCastENSD_16StoreWithoutCastEEEviS6_T0_T2_T3_T4_T5_)
        /*4274*/ 	.word	0x00000000


	//----- nvinfo : EIATTR_MIN_STACK_SIZE
	.align		4
.L_2889:
        /*4278*/ 	.byte	0x04, 0x12
        /*427a*/ 	.short	(.L_2891 - .L_2890)
	.align		4
.L_2890:
        /*427c*/ 	.word	index@(_ZN2at6native29vectorized_elementwise_kernelILi2EZNS0_50_GLOBAL__N__2680c7bb_12_PowKernel_cu_7dd49032_316822pow_scalar_tensor_implIaEEvRNS_18TensorIteratorBaseET_EUlaE_St5arrayIPcLm2EEEEviT0_T1_)
        /*4280*/ 	.word	0x00000000


	//----- nvinfo : EIATTR_MIN_STACK_SIZE
	.align		4
.L_2891:
        /*4284*/ 	.byte	0x04, 0x12
        /*4286*/ 	.short	(.L_2893 - .L_2892)
	.align		4
.L_2892:
        /*4288*/ 	.word	index@(_ZN2at6native29vectorized_elementwise_kernelILi4EZNS0_50_GLOBAL__N__2680c7bb_12_PowKernel_cu_7dd49032_316822pow_scalar_tensor_implIaEEvRNS_18TensorIteratorBaseET_EUlaE_St5arrayIPcLm2EEEEviT0_T1_)
        /*428c*/ 	.word	0x00000000


	//----- nvinfo : EIATTR_MIN_STACK_SIZE
	.align		4
.L_2893:
        /*4290*/ 	.byte	0x04, 0x12
        /*4292*/ 	.short	(.L_2895 - .L_2894)
	.align		4
.L_2894:
        /*4294*/ 	.word	index@(_ZN2at6native29vectorized_elementwise_kernelILi8EZNS0_50_GLOBAL__N__2680c7bb_12_PowKernel_cu_7dd49032_316822pow_scalar_tensor_implIaEEvRNS_18TensorIteratorBaseET_EUlaE_St5arrayIPcLm2EEEEviT0_T1_)
        /*4298*/ 	.word	0x00000000


	//----- nvinfo : EIATTR_MIN_STACK_SIZE
	.align		4
.L_2895:
        /*429c*/ 	.byte	0x04, 0x12
        /*429e*/ 	.short	(.L_2897 - .L_2896)
	.align		4
.L_2896:
        /*42a0*/ 	.word	index@(_ZN2at6native18elementwise_kernelILi128ELi4EZNS0_15gpu_kernel_implIZZZNS0_50_GLOBAL__N__2680c7bb_12_PowKernel_cu_7dd49032_316824pow_tensor_tensor_kernelERNS_18TensorIteratorBaseEENKUlvE_clEvENKUlvE_clEvEUlhhE_EEvS5_RKT_EUliE_EEviT1_)
        /*42a4*/ 	.word	0x00000000


	//----- nvinfo : EIATTR_MIN_STACK_SIZE
	.align		4
.L_2897:
        /*42a8*/ 	.byte	0x04, 0x12
        /*42aa*/ 	.short	(.L_2899 - .L_2898)
	.align		4
.L_2898:
        /*42ac*/ 	.word	index@(_ZN2at6native27unrolled_elementwise_kernelIZZZNS0_50_GLOBAL__N__2680c7bb_12_PowKernel_cu_7dd49032_316824pow_tensor_tensor_kernelERNS_18TensorIteratorBaseEENKUlvE_clEvENKUlvE_clEvEUlhhE_St5arrayIPcLm3EELi4E23TrivialOffsetCalculatorILi2EjESB_ILi1EjENS0_6memory12LoadWithCastILi2EEENSE_13StoreWithCastILi1EEEEEviT_T0_T2_T3_T4_T5_)
        /*42b0*/ 	.word	0x00000000


	//----- nvinfo : EIATTR_MIN_STACK_SIZE
	.align		4
.L_2899:
        /*42b4*/ 	.byte	0x04, 0x12
        /*42b6*/ 	.short	(.L_2901 - .L_2900)
	.align		4
.L_2900:
        /*42b8*/ 	.word	index@(_ZN2at6native18elementwise_kernelILi128ELi4EZNS0_22gpu_kernel_impl_nocastIZZZNS0_50_GLOBAL__N__2680c7bb_12_PowKernel_cu_7dd49032_316824pow_tensor_tensor_kernelERNS_18TensorIteratorBaseEENKUlvE_clEvENKUlvE_clEvEUlhhE_EEvS5_RKT_EUliE_EEviT1_)
        /*42bc*/ 	.word	0x00000000


	//----- nvinfo : EIATTR_MIN_STACK_SIZE
	.align		4
.L_2901:
        /*42c0*/ 	.byte	0x04, 0x12
        /*42c2*/ 	.short	(.L_2903 - .L_2902)
	.align		4
.L_2902:
        /*42c4*/ 	.word	index@(_ZN2at6native27unrolled_elementwise_kernelIZZZNS0_50_GLOBAL__N__2680c7bb_12_PowKernel_cu_7dd49032_316824pow_tensor_tensor_kernelERNS_18TensorIteratorBaseEENKUlvE_clEvENKUlvE_clEvEUlhhE_St5arrayIPcLm3EELi4E23TrivialOffsetCalculatorILi2EjESB_ILi1EjENS0_6memory15LoadWithoutCastENSE_16StoreWithoutCastEEEviT_T0_T2_T3_T4_T5_)
        /*42c8*/ 	.word	0x00000000


	//----- nvinfo : EIATTR_MIN_STACK_SIZE
	.align		4
.L_2903:
        /*42cc*/ 	.byte	0x04, 0x12
        /*42ce*/ 	.short	(.L_2905 - .L_2904)
	.align		4
.L_2904:
        /*42d0*/ 	.word	index@(_ZN2at6native29vectorized_elementwise_kernelILi2EZZZNS0_50_GLOBAL__N__2680c7bb_12_PowKernel_cu_7dd49032_316824pow_tensor_tensor_kernelERNS_18TensorIteratorBaseEENKUlvE_clEvENKUlvE_clEvEUlhhE_St5arrayIPcLm3EEEEviT0_T1_)
        /*42d4*/ 	.word	0x00000000


	//----- nvinfo : EIATTR_MIN_STACK_SIZE
	.align		4
.L_2905:
        /*42d8*/ 	.byte	0x04, 0x12
        /*42da*/ 	.short	(.L_2907 - .L_2906)
	.align		4
.L_2906:
        /*42dc*/ 	.word	index@(_ZN2at6native29vectorized_elementwise_kernelILi4EZZZNS0_50_GLOBAL__N__2680c7bb_12_PowKernel_cu_7dd49032_316824pow_tensor_tensor_kernelERNS_18TensorIteratorBaseEENKUlvE_clEvENKUlvE_clEvEUlhhE_St5arrayIPcLm3EEEEviT0_T1_)
        /*42e0*/ 	.word	0x00000000


	//----- nvinfo : EIATTR_MIN_STACK_SIZE
	.align		4
.L_2907:
        /*42e4*/ 	.byte	0x04, 0x12
        /*42e6*/ 	.short	(.L_2909 - .L_2908)
	.align		4
.L_2908:
        /*42e8*/ 	.word	index@(_ZN2at6native29vectorized_elementwise_kernelILi8EZZZNS0_50_GLOBAL__N__2680c7bb_12_PowKernel_cu_7dd49032_316824pow_tensor_tensor_kernelERNS_18TensorIteratorBaseEENKUlvE_clEvENKUlvE_clEvEUlhhE_St5arrayIPcLm3EEEEviT0_T1_)
        /*42ec*/ 	.word	0x00000000


	//----- nvinfo : EIATTR_MIN_STACK_SIZE
	.align		4
.L_2909:
        /*42f0*/ 	.byte	0x04, 0x12
        /*42f2*/ 	.short	(.L_2911 - .L_2910)
	.align		4
.L_2910:
        /*42f4*/ 	.word	index@(_ZN2at6native18elementwise_kernelILi128ELi4EZNS0_15gpu_kernel_implIZNS0_50_GLOBAL__N__2680c7bb_12_PowKernel_cu_7dd49032_316822pow_scalar_tensor_implIhEEvRNS_18TensorIteratorBaseET_EUlhE_EEvS6_RKS7_EUliE_EEviT1_)
        /*42f8*/ 	.word	0x00000000


	//----- nvinfo : EIATTR_MIN_STACK_SIZE
	.align		4
.L_2911:
        /*42fc*/ 	.byte	0x04, 0x12
        /*42fe*/ 	.short	(.L_2913 - .L_2912)
	.align		4
.L_2912:
        /*4300*/ 	.word	index@(_ZN2at6native27unrolled_elementwise_kernelIZNS0_50_GLOBAL__N__2680c7bb_12_PowKernel_cu_7dd49032_316822pow_scalar_tensor_implIhEEvRNS_18TensorIteratorBaseET_EUlhE_St5arrayIPcLm2EELi4E23TrivialOffsetCalculatorILi1EjESC_NS0_6memory12LoadWithCastILi1EEENSD_13StoreWithCastILi1EEEEEviS6_T0_T2_T3_T4_T5_)
        /*4304*/ 	.word	0x00000000


	//----- nvinfo : EIATTR_MIN_STACK_SIZE
	.align		4
.L_2913:
        /*4308*/ 	.byte	0x04, 0x12
        /*430a*/ 	.short	(.L_2915 - .L_2914)
	.align		4
.L_2914:
        /*430c*/ 	.word	index@(_ZN2at6native18elementwise_kernelILi128ELi4EZNS0_22gpu_kernel_impl_nocastIZNS0_50_GLOBAL__N__2680c7bb_12_PowKernel_cu_7dd49032_316822pow_scalar_tensor_implIhEEvRNS_18TensorIteratorBaseET_EUlhE_EEvS6_RKS7_EUliE_EEviT1_)
        /*4310*/ 	.word	0x00000000


	//----- nvinfo : EIATTR_MIN_STACK_SIZE
	.align		4
.L_2915:
        /*4314*/ 	.byte	0x04, 0x12
        /*4316*/ 	.short	(.L_2917 - .L_2916)
	.align		4
.L_2916:
        /*4318*/ 	.word	index@(_ZN2at6native27unrolled_elementwise_kernelIZNS0_50_GLOBAL__N__2680c7bb_12_PowKernel_cu_7dd49032_316822pow_scalar_tensor_implIhEEvRNS_18TensorIteratorBaseET_EUlhE_St5arrayIPcLm2EELi4E23TrivialOffsetCalculatorILi1EjESC_NS0_6memory15LoadWithoutCastENSD_16StoreWithoutCastEEEviS6_T0_T2_T3_T4_T5_)
        /*431c*/ 	.word	0x00000000


	//----- nvinfo : EIATTR_MIN_STACK_SIZE
	.align		4
.L_2917:
        /*4320*/ 	.byte	0x04, 0x12
        /*4322*/ 	.short	(.L_2919 - .L_2918)
	.align		4
.L_2918:
        /*4324*/ 	.word	index@(_ZN2at6native29vectorized_elementwise_kernelILi2EZNS0_50_GLOBAL__N__2680c7bb_12_PowKernel_cu_7dd49032_316822pow_scalar_tensor_implIhEEvRNS_18TensorIteratorBaseET_EUlhE_St5arrayIPcLm2EEEEviT0_T1_)
        /*4328*/ 	.word	0x00000000


	//----- nvinfo : EIATTR_MIN_STACK_SIZE
	.align		4
.L_2919:
        /*432c*/ 	.byte	0x04, 0x12
        /*432e*/ 	.short	(.L_2921 - .L_2920)
	.align		4
.L_2920:
        /*4330*/ 	.word	index@(_ZN2at6native29vectorized_elementwise_kernelILi4EZNS0_50_GLOBAL__N__2680c7bb_12_PowKernel_cu_7dd49032_316822pow_scalar_tensor_implIhEEvRNS_18TensorIteratorBaseET_EUlhE_St5arrayIPcLm2EEEEviT0_T1_)
        /*4334*/ 	.word	0x00000000


	//----- nvinfo : EIATTR_MIN_STACK_SIZE
	.align		4
.L_2921:
        /*4338*/ 	.byte	0x04, 0x12
        /*433a*/ 	.short	(.L_2923 - .L_2922)
	.align		4
.L_2922:
        /*433c*/ 	.word	index@(_ZN2at6native29vectorized_elementwise_kernelILi8EZNS0_50_GLOBAL__N__2680c7bb_12_PowKernel_cu_7dd49032_316822pow_scalar_tensor_implIhEEvRNS_18TensorIteratorBaseET_EUlhE_St5arrayIPcLm2EEEEviT0_T1_)
        /*4340*/ 	.word	0x00000000
.L_2923:


//--------------------- .nv.compat                --------------------------
	.section	.nv.compat,"",@"SHT_CUDA_COMPAT_INFO"
	.align	4
        /*0000*/ 	.byte	0x02, 0x09, 0x01, 0x00, 0x02, 0x02, 0x01, 0x00, 0x02, 0x05, 0x05, 0x00, 0x03, 0x07, 0x01, 0x01
        /*0010*/ 	.byte	0x02, 0x03, 0x00, 0x00, 0x02, 0x06, 0x01, 0x00, 0x04, 0x0b, 0x08, 0x00, 0x00, 0x00, 0x00, 0x00
        /*0020*/ 	.byte	0x00, 0x00, 0x00, 0x00


//--------------------- .nv.info._ZN2at6native18elementwise_kernelILi128ELi4EZNS0_15gpu_kernel_implIZNS0_50_GLOBAL__N__2680c7bb_12_PowKernel_cu_7dd49032_316829pow_tensor_scalar_kernel_implIN3c108BFloat16ES6_EEvRNS_18TensorIteratorBaseET0_EUlS6_E2_EEvS8_RKT_EUliE_EEviT1_ --------------------------
	.section	.nv.info._ZN2at6native18elementwise_kernelILi128ELi4EZNS0_15gpu_kernel_implIZNS0_50_GLOBAL__N__2680c7bb_12_PowKernel_cu_7dd49032_316829pow_tensor_scalar_kernel_implIN3c108BFloat16ES6_EEvRNS_18TensorIteratorBaseET0_EUlS6_E2_EEvS8_RKT_EUliE_EEviT1_,"",@"SHT_CUDA_INFO"
	.sectionflags	@""
	.align	4


	//----- nvinfo : EIATTR_CUDA_API_VERSION
	.align		4
        /*0000*/ 	.byte	0x04, 0x37
        /*0002*/ 	.short	(.L_2925 - .L_2924)
.L_2924:
        /*0004*/ 	.word	0x00000082


	//----- nvinfo : EIATTR_KPARAM_INFO
	.align		4
.L_2925:
        /*0008*/ 	.byte	0x04, 0x17
        /*000a*/ 	.short	(.L_2927 - .L_2926)
.L_2926:
        /*000c*/ 	.word	0x00000000
        /*0010*/ 	.short	0x0001
        /*0012*/ 	.short	0x0008
        /*0014*/ 	.byte	0x00, 0xf0, 0xa1, 0x08


	//----- nvinfo : EIATTR_KPARAM_INFO
	.align		4
.L_2927:
        /*0018*/ 	.byte	0x04, 0x17
        /*001a*/ 	.short	(.L_2929 - .L_2928)
.L_2928:
        /*001c*/ 	.word	0x00000000
        /*0020*/ 	.short	0x0000
        /*0022*/ 	.short	0x0000
        /*0024*/ 	.byte	0x00, 0xf0, 0x11, 0x00


	//----- nvinfo : EIATTR_SPARSE_MMA_MASK
	.align		4
.L_2929:
        /*0028*/ 	.byte	0x03, 0x50
        /*002a*/ 	.short	0x0000


	//----- nvinfo : EIATTR_MAXREG_COUNT
	.align		4
        /*002c*/ 	.byte	0x03, 0x1b
        /*002e*/ 	.short	0x0080


	//----- nvinfo : EIATTR_EXTERNS
	.align		4
        /*0030*/ 	.byte	0x04, 0x0f
        /*0032*/ 	.short	(.L_2931 - .L_2930)


	//   ....[0]....
	.align		4
.L_2930:
        /*0034*/ 	.word	index@(__assertfail)


	//----- nvinfo : EIATTR_MERCURY_ISA_VERSION
	.align		4
.L_2931:
        /*0038*/ 	.byte	0x03, 0x5f
        /*003a*/ 	.short	0x0101


	//----- nvinfo : EIATTR_SYSCALL_OFFSETS
	.align		4
        /*003c*/ 	.byte	0x04, 0x46
        /*003e*/ 	.short	(.L_2933 - .L_2932)


	//   ....[0]....
.L_2932:
        /*0040*/ 	.word	0x000022e0


	//   ....[1]....
        /*0044*/ 	.word	0x000032b0


	//   ....[2]....
        /*0048*/ 	.word	0x000055e0


	//   ....[3]....
        /*004c*/ 	.word	0x000065b0


	//   ....[4]....
        /*0050*/ 	.word	0x000088d0


	//   ....[5]....
        /*0054*/ 	.word	0x000098a0


	//   ....[6]....
        /*0058*/ 	.word	0x0000bbb0


	//   ....[7]....
        /*005c*/ 	.word	0x0000cb80


	//----- nvinfo : EIATTR_EXIT_INSTR_OFFSETS
	.align		4
.L_2933:
        /*0060*/ 	.byte	0x04, 0x1c
        /*0062*/ 	.short	(.L_2935 - .L_2934)


	//   ....[0]....
.L_2934:
        /*0064*/ 	.word	0x00009970


	//   ....[1]....
        /*0068*/ 	.word	0x0000bdb0


	//   ....[2]....
        /*006c*/ 	.word	0x0000bdf0


	//   ....[3]....
        /*0070*/ 	.word	0x0000be90


	//   ....[4]....
        /*0074*/ 	.word	0x0000bed0


	//   ....[5]....
        /*0078*/ 	.word	0x0000bf10


	//   ....[6]....
        /*007c*/ 	.word	0x0000bfa0


	//   ....[7]....
        /*0080*/ 	.word	0x0000bfe0


	//   ....[8]....
        /*0084*/ 	.word	0x0000c080


	//   ....[9]....
        /*0088*/ 	.word	0x0000c0d0


	//   ....[10]....
        /*008c*/ 	.word	0x0000c120


	//   ....[11]....
        /*0090*/ 	.word	0x0000c1f0


	//   ....[12]....
        /*0094*/ 	.word	0x0000c250


	//   ....[13]....
        /*0098*/ 	.word	0x0000c3e0


	//   ....[14]....
        /*009c*/ 	.word	0x0000c540


	//   ....[15]....
        /*00a0*/ 	.word	0x0000c560


	//   ....[16]....
        /*00a4*/ 	.word	0x0000c620


	//   ....[17]....
        /*00a8*/ 	.word	0x0000c7a0


	//   ....[18]....
        /*00ac*/ 	.word	0x0000c920


	//   ....[19]....
        /*00b0*/ 	.word	0x0000ca80


	//   ....[20]....
        /*00b4*/ 	.word	0x0000cb90


	//   ....[21]....
        /*00b8*/ 	.word	0x0000cbd0


	//   ....[22]....
        /*00bc*/ 	.word	0x0000cc10


	//----- nvinfo : EIATTR_MAX_THREADS
	.align		4
.L_2935:
        /*00c0*/ 	.byte	0x04, 0x05
        /*00c2*/ 	.short	(.L_2937 - .L_2936)
.L_2936:
        /*00c4*/ 	.word	0x00000080
        /*00c8*/ 	.word	0x00000001
        /*00cc*/ 	.word	0x00000001


	//----- nvinfo : EIATTR_CRS_STACK_SIZE
	.align		4
.L_2937:
        /*00d0*/ 	.byte	0x04, 0x1e
        /*00d2*/ 	.short	(.L_2939 - .L_2938)
.L_2938:
        /*00d4*/ 	.word	0x00000000


	//----- nvinfo : EIATTR_CBANK_PARAM_SIZE
	.align		4
.L_2939:
        /*00d8*/ 	.byte	0x03, 0x19
        /*00da*/ 	.short	0x0230


	//----- nvinfo : EIATTR_PARAM_CBANK
	.align		4
        /*00dc*/ 	.byte	0x04, 0x0a
        /*00de*/ 	.short	(.L_2941 - .L_2940)
	.align		4
.L_2940:
        /*00e0*/ 	.word	index@(.nv.constant0._ZN2at6native18elementwise_kernelILi128ELi4EZNS0_15gpu_kernel_implIZNS0_50_GLOBAL__N__2680c7bb_12_PowKernel_cu_7dd49032_316829pow_tensor_scalar_kernel_implIN3c108BFloat16ES6_EEvRNS_18TensorIteratorBaseET0_EUlS6_E2_EEvS8_RKT_EUliE_EEviT1_)
        /*00e4*/ 	.short	0x0210
        /*00e6*/ 	.short	0x0230


	//----- nvinfo : EIATTR_SW_WAR
	.align		4
.L_2941:
        /*00e8*/ 	.byte	0x04, 0x36
        /*00ea*/ 	.short	(.L_2943 - .L_2942)
.L_2942:
        /*00ec*/ 	.word	0x00000008
.L_2943:


//--------------------- .nv.info._ZN2at6native27unrolled_elementwise_kernelIZNS0_50_GLOBAL__N__2680c7bb_12_PowKernel_cu_7dd49032_316829pow_tensor_scalar_kernel_implIN3c108BFloat16ES5_EEvRNS_18TensorIteratorBaseET0_EUlS5_E2_St5arrayIPcLm2EELi4E23TrivialOffsetCalculatorILi1EjESE_NS0_6memory12LoadWithCastILi1EEENSF_13StoreWithCastILi1EEEEEviT_S8_T2_T3_T4_T5_ --------------------------
	.section	.nv.info._ZN2at6native27unrolled_elementwise_kernelIZNS0_50_GLOBAL__N__2680c7bb_12_PowKernel_cu_7dd49032_316829pow_tensor_scalar_kernel_implIN3c108BFloat16ES5_EEvRNS_18TensorIteratorBaseET0_EUlS5_E2_St5arrayIPcLm2EELi4E23TrivialOffsetCalculatorILi1EjESE_NS0_6memory12LoadWithCastILi1EEENSF_13StoreWithCastILi1EEEEEviT_S8_T2_T3_T4_T5_,"",@"SHT_CUDA_INFO"
	.sectionflags	@""
	.align	4


	//----- nvinfo : EIATTR_CUDA_API_VERSION
	.align		4
        /*0000*/ 	.byte	0x04, 0x37
        /*0002*/ 	.short	(.L_2945 - .L_2944)
.L_2944:
        /*0004*/ 	.word	0x00000082


	//----- nvinfo : EIATTR_KPARAM_INFO
	.align		4
.L_2945:
        /*0008*/ 	.byte	0x04, 0x17
        /*000a*/ 	.short	(.L_2947 - .L_2946)
.L_2946:
        /*000c*/ 	.word	0x00000000
        /*0010*/ 	.short	0x0006
        /*0012*/ 	.short	0x0034
        /*0014*/ 	.byte	0x00, 0xf0, 0x21, 0x00


	//----- nvinfo : EIATTR_KPARAM_INFO
	.align		4
.L_2947:
        /*0018*/ 	.byte	0x04, 0x17
        /*001a*/ 	.short	(.L_2949 - .L_2948)
.L_2948:
        /*001c*/ 	.word	0x00000000
        /*0020*/ 	.short	0x0005
        /*0022*/ 	.short	0x002c
        /*0024*/ 	.byte	0x00, 0xf0, 0x21, 0x00


	//----- nvinfo : EIATTR_KPARAM_INFO
	.align		4
.L_2949:
        /*0028*/ 	.byte	0x04, 0x17
        /*002a*/ 	.short	(.L_2951 - .L_2950)
.L_2950:
        /*002c*/ 	.word	0x00000000
        /*0030*/ 	.short	0x0004
        /*0032*/ 	.short	0x0029
        /*0034*/ 	.byte	0x00, 0xf0, 0x05, 0x00


	//----- nvinfo : EIATTR_KPARAM_INFO
	.align		4
.L_2951:
        /*0038*/ 	.byte	0x04, 0x17
        /*003a*/ 	.short	(.L_2953 - .L_2952)
.L_2952:
        /*003c*/ 	.word	0x00000000
        /*0040*/ 	.short	0x0003
        /*0042*/ 	.short	0x0028
        /*0044*/ 	.byte	0x00, 0xf0, 0x05, 0x00


	//----- nvinfo : EIATTR_KPARAM_INFO
	.align		4
.L_2953:
        /*0048*/ 	.byte	0x04, 0x17
        /*004a*/ 	.short	(.L_2955 - .L_2954)
.L_2954:
        /*004c*/ 	.word	0x00000000
        /*0050*/ 	.short	0x0002
        /*0052*/ 	.short	0x0018
        /*0054*/ 	.byte	0x00, 0xf0, 0x41, 0x00


	//----- nvinfo : EIATTR_KPARAM_INFO
	.align		4
.L_2955:
        /*0058*/ 	.byte	0x04, 0x17
        /*005a*/ 	.short	(.L_2957 - .L_2956)
.L_2956:
        /*005c*/ 	.word	0x00000000
        /*0060*/ 	.short	0x0001
        /*0062*/ 	.short	0x0008
        /*0064*/ 	.byte	0x00, 0xf0, 0x41, 0x00


	//----- nvinfo : EIATTR_KPARAM_INFO
	.align		4
.L_2957:
        /*0068*/ 	.byte	0x04, 0x17
        /*006a*/ 	.short	(.L_2959 - .L_2958)
.L_2958:
        /*006c*/ 	.word	0x00000000
        /*0070*/ 	.short	0x0000
        /*0072*/ 	.short	0x0000
        /*0074*/ 	.byte	0x00, 0xf0, 0x11, 0x00


	//----- nvinfo : EIATTR_SPARSE_MMA_MASK
	.align		4
.L_2959:
        /*0078*/ 	.byte	0x03, 0x50
        /*007a*/ 	.short	0x0000


	//----- nvinfo : EIATTR_MAXREG_COUNT
	.align		4
        /*007c*/ 	.byte	0x03, 0x1b
        /*007e*/ 	.short	0x00ff


	//----- nvinfo : EIATTR_EXTERNS
	.align		4
        /*0080*/ 	.byte	0x04, 0x0f
        /*0082*/ 	.short	(.L_2961 - .L_2960)


	//   ....[0]....
	.align		4
.L_2960:
        /*0084*/ 	.word	index@(__assertfail)


	//----- nvinfo : EIATTR_MERCURY_ISA_VERSION
	.align		4
.L_2961:
        /*0088*/ 	.byte	0x03, 0x5f
        /*008a*/ 	.short	0x0101


	//----- nvinfo : EIATTR_SYSCALL_OFFSETS
	.align		4
        /*008c*/ 	.byte	0x04, 0x46
        /*008e*/ 	.short	(.L_2963 - .L_2962)


	//   ....[0]....
.L_2962:
        /*0090*/ 	.word	0x000010e0


	//   ....[1]....
        /*0094*/ 	.word	0x00002220


	//   ....[2]....
        /*0098*/ 	.word	0x00003370


	//   ....[3]....
        /*009c*/ 	.word	0x00004490


	//   ....[4]....
        /*00a0*/ 	.word	0x000057e0


	//   ....[5]....
        /*00a4*/ 	.word	0x00006800


	//   ....[6]....
        /*00a8*/ 	.word	0x000077e0


	//   ....[7]....
        /*00ac*/ 	.word	0x000087c0


	//----- nvinfo : EIATTR_EXIT_INSTR_OFFSETS
	.align		4
.L_2963:
        /*00b0*/ 	.byte	0x04, 0x1c
        /*00b2*/ 	.short	(.L_2965 - .L_2964)


	//   ....[0]....
.L_2964:
        /*00b4*/ 	.word	0x000078a0


	//   ....[1]....
        /*00b8*/ 	.word	0x000079f0


	//   ....[2]....
        /*00bc*/ 	.word	0x00007a30


	//   ....[3]....
        /*00c0*/ 	.word	0x00007ad0


	//   ....[4]....
        /*00c4*/ 	.word	0x00007b10


	//   ....[5]....
        /*00c8*/ 	.word	0x00007b50


	//   ....[6]....
        /*00cc*/ 	.word	0x00007be0


	//   ....[7]....
        /*00d0*/ 	.word	0x00007c20


	//   ....[8]....
        /*00d4*/ 	.word	0x00007cc0


	//   ....[9]....
        /*00d8*/ 	.word	0x00007d10


	//   ....[10]....
        /*00dc*/ 	.word	0x00007d60


	//   ....[11]....
        /*00e0*/ 	.word	0x00007e30


	//   ....[12]....
        /*00e4*/ 	.word	0x00007e90


	//   ....[13]....
        /*00e8*/ 	.word	0x00008020


	//   ....[14]....
        /*00ec*/ 	.word	0x00008180


	//   ....[15]....
        /*00f0*/ 	.word	0x000081a0


	//   ....[16]....
        /*00f4*/ 	.word	0x00008260


	//   ....[17]....
        /*00f8*/ 	.word	0x000083e0


	//   ....[18]....
        /*00fc*/ 	.word	0x00008560


	//   ....[19]....
        /*0100*/ 	.word	0x000086c0


	//   ....[20]....
        /*0104*/ 	.word	0x000087d0


	//   ....[21]....
        /*0108*/ 	.word	0x00008810


	//   ....[22]....
        /*010c*/ 	.word	0x00008850


	//----- nvinfo : EIATTR_MAX_THREADS
	.align		4
.L_2965:
        /*0110*/ 	.byte	0x04, 0x05
        /*0112*/ 	.short	(.L_2967 - .L_2966)
.L_2966:
        /*0114*/ 	.word	0x00000080
        /*0118*/ 	.word	0x00000001
        /*011c*/ 	.word	0x00000001


	//----- nvinfo : EIATTR_CRS_STACK_SIZE
	.align		4
.L_2967:
        /*0120*/ 	.byte	0x04, 0x1e
        /*0122*/ 	.short	(.L_2969 - .L_2968)
.L_2968:
        /*0124*/ 	.word	0x00000000


	//----- nvinfo : EIATTR_CBANK_PARAM_SIZE
	.align		4
.L_2969:
        /*0128*/ 	.byte	0x03, 0x19
        /*012a*/ 	.short	0x003c


	//----- nvinfo : EIATTR_PARAM_CBANK
	.align		4
        /*012c*/ 	.byte	0x04, 0x0a
        /*012e*/ 	.short	(.L_2971 - .L_2970)
	.align		4
.L_2970:
        /*0130*/ 	.word	index@(.nv.constant0._ZN2at6native27unrolled_elementwise_kernelIZNS0_50_GLOBAL__N__2680c7bb_12_PowKernel_cu_7dd49032_316829pow_tensor_scalar_kernel_implIN3c108BFloat16ES5_EEvRNS_18TensorIteratorBaseET0_EUlS5_E2_St5arrayIPcLm2EELi4E23TrivialOffsetCalculatorILi1EjESE_NS0_6memory12LoadWithCastILi1EEENSF_13StoreWithCastILi1EEEEEviT_S8_T2_T3_T4_T5_)
        /*0134*/ 	.short	0x0210
        /*0136*/ 	.short	0x003c


	//----- nvinfo : EIATTR_SW_WAR
	.align		4
.L_2971:
        /*0138*/ 	.byte	0x04, 0x36
        /*013a*/ 	.short	(.L_2973 - .L_2972)
.L_2972:
        /*013c*/ 	.word	0x00000008
.L_2973:


//--------------------- .nv.info._ZN2at6native18elementwise_kernelILi128ELi4EZNS0_22gpu_kernel_impl_nocastIZNS0_50_GLOBAL__N__2680c7bb_12_PowKernel_cu_7dd49032_316829pow_tensor_scalar_kernel_implIN3c108BFloat16ES6_EEvRNS_18TensorIteratorBaseET0_EUlS6_E2_EEvS8_RKT_EUliE_EEviT1_ --------------------------
	.section	.nv.info._ZN2at6native18elementwise_kernelILi128ELi4EZNS0_22gpu_kernel_impl_nocastIZNS0_50_GLOBAL__N__2680c7bb_12_PowKernel_cu_7dd49032_316829pow_tensor_scalar_kernel_implIN3c108BFloat16ES6_EEvRNS_18TensorIteratorBaseET0_EUlS6_E2_EEvS8_RKT_EUliE_EEviT1_,"",@"SHT_CUDA_INFO"
	.sectionflags	@""
	.align	4


	//----- nvinfo : EIATTR_CUDA_API_VERSION
	.align		4
        /*0000*/ 	.byte	0x04, 0x37
        /*0002*/ 	.short	(.L_2975 - .L_2974)
.L_2974:
        /*0004*/ 	.word	0x00000082


	//----- nvinfo : EIATTR_KPARAM_INFO
	.align		4
.L_2975:
        /*0008*/ 	.byte	0x04, 0x17
        /*000a*/ 	.short	(.L_2977 - .L_2976)
.L_2976:
        /*000c*/ 	.word	0x00000000
        /*0010*/ 	.short	0x0001
        /*0012*/ 	.short	0x0008
        /*0014*/ 	.byte	0x00, 0xf0, 0x81, 0x08


	//----- nvinfo : EIATTR_KPARAM_INFO
	.align		4
.L_2977:
        /*0018*/ 	.byte	0x04, 0x17
        /*001a*/ 	.short	(.L_2979 - .L_2978)
.L_2978:
        /*001c*/ 	.word	0x00000000
        /*0020*/ 	.short	0x0000
        /*0022*/ 	.short	0x0000
        /*0024*/ 	.byte	0x00, 0xf0, 0x11, 0x00


	//----- nvinfo : EIATTR_SPARSE_MMA_MASK
	.align		4
.L_2979:
        /*0028*/ 	.byte	0x03, 0x50
        /*002a*/ 	.short	0x0000


	//----- nvinfo : EIATTR_MAXREG_COUNT
	.align		4
        /*002c*/ 	.byte	0x03, 0x1b
        /*002e*/ 	.short	0x0080


	//----- nvinfo : EIATTR_MERCURY_ISA_VERSION
	.align		4
        /*0030*/ 	.byte	0x03, 0x5f
        /*0032*/ 	.short	0x0101


	//----- nvinfo : EIATTR_EXIT_INSTR_OFFSETS
	.align		4
        /*0034*/ 	.byte	0x04, 0x1c
        /*0036*/ 	.short	(.L_2981 - .L_2980)


	//   ....[0]....
.L_2980:
        /*0038*/ 	.word	0x00003c90


	//   ....[1]....
        /*003c*/ 	.word	0x00005060


	//----- nvinfo : EIATTR_MAX_THREADS
	.align		4
.L_2981:
        /*0040*/ 	.byte	0x04, 0x05
        /*0042*/ 	.short	(.L_2983 - .L_2982)
.L_2982:
        /*0044*/ 	.word	0x00000080
        /*0048*/ 	.word	0x00000001
        /*004c*/ 	.word	0x00000001


	//----- nvinfo : EIATTR_CRS_STACK_SIZE
	.align		4
.L_2983:
        /*0050*/ 	.byte	0x04, 0x1e
        /*0052*/ 	.short	(.L_2985 - .L_2984)
.L_2984:
        /*0054*/ 	.word	0x00000000


	//----- nvinfo : EIATTR_CBANK_PARAM_SIZE
	.align		4
.L_2985:
        /*0058*/ 	.byte	0x03, 0x19
        /*005a*/ 	.short	0x0228


	//----- nvinfo : EIATTR_PARAM_CBANK
	.align		4
        /*005c*/ 	.byte	0x04, 0x0a
        /*005e*/ 	.short	(.L_2987 - .L_2986)
	.align		4
.L_2986:
        /*0060*/ 	.word	index@(.nv.constant0._ZN2at6native18elementwise_kernelILi128ELi4EZNS0_22gpu_kernel_impl_nocastIZNS0_50_GLOBAL__N__2680c7bb_12_PowKernel_cu_7dd49032_316829pow_tensor_scalar_kernel_implIN3c108BFloat16ES6_EEvRNS_18TensorIteratorBaseET0_EUlS6_E2_EEvS8_RKT_EUliE_EEviT1_)
        /*0064*/ 	.short	0x0210
        /*0066*/ 	.short	0x0228


	//----- nvinfo : EIATTR_SW_WAR
	.align		4
.L_2987:
        /*0068*/ 	.byte	0x04, 0x36
        /*006a*/ 	.short	(.L_2989 - .L_2988)
.L_2988:
        /*006c*/ 	.word	0x00000008
.L_2989:


//--------------------- .nv.info._ZN2at6native27unrolled_elementwise_kernelIZNS0_50_GLOBAL__N__2680c7bb_12_PowKernel_cu_7dd49032_316829pow_tensor_scalar_kernel_implIN3c108BFloat16ES5_EEvRNS_18TensorIteratorBaseET0_EUlS5_E2_St5arrayIPcLm2EELi4E23TrivialOffsetCalculatorILi1EjESE_NS0_6memory15LoadWithoutCastENSF_16StoreWithoutCastEEEviT_S8_T2_T3_T4_T5_ --------------------------
	.section	.nv.info._ZN2at6native27unrolled_elementwise_kernelIZNS0_50_GLOBAL__N__2680c7bb_12_PowKernel_cu_7dd49032_316829pow_tensor_scalar_kernel_implIN3c108BFloat16ES5_EEvRNS_18TensorIteratorBaseET0_EUlS5_E2_St5arrayIPcLm2EELi4E23TrivialOffsetCalculatorILi1EjESE_NS0_6memory15LoadWithoutCastENSF_16StoreWithoutCastEEEviT_S8_T2_T3_T4_T5_,"",@"SHT_CUDA_INFO"
	.sectionflags	@""
	.align	4


	//----- nvinfo : EIATTR_CUDA_API_VERSION
	.align		4
        /*0000*/ 	.byte	0x04, 0x37
        /*0002*/ 	.short	(.L_2991 - .L_2990)
.L_2990:
        /*0004*/ 	.word	0x00000082


	//----- nvinfo : EIATTR_KPARAM_INFO
	.align		4
.L_2991:
        /*0008*/ 	.byte	0x04, 0x17
        /*000a*/ 	.short	(.L_2993 - .L_2992)
.L_2992:
        /*000c*/ 	.word	0x00000000
        /*0010*/ 	.short	0x0006
        /*0012*/ 	.short	0x002b
        /*0014*/ 	.byte	0x00, 0xf0, 0x05, 0x00


	//----- nvinfo : EIATTR_KPARAM_INFO
	.align		4
.L_2993:
        /*0018*/ 	.byte	0x04, 0x17
        /*001a*/ 	.short	(.L_2995 - .L_2994)
.L_2994:
        /*001c*/ 	.word	0x00000000
        /*0020*/ 	.short	0x0005
        /*0022*/ 	.short	0x002a
        /*0024*/ 	.byte	0x00, 0xf0, 0x05, 0x00


	//----- nvinfo : EIATTR_KPARAM_INFO
	.align		4
.L_2995:
        /*0028*/ 	.byte	0x04, 0x17
        /*002a*/ 	.short	(.L_2997 - .L_2996)
.L_2996:
        /*002c*/ 	.word	0x00000000
        /*0030*/ 	.short	0x0004
        /*0032*/ 	.short	0x0029
        /*0034*/ 	.byte	0x00, 0xf0, 0x05, 0x00


	//----- nvinfo : EIATTR_KPARAM_INFO
	.align		4
.L_2997:
        /*0038*/ 	.byte	0x04, 0x17
        /*003a*/ 	.short	(.L_2999 - .L_2998)
.L_2998:
        /*003c*/ 	.word	0x00000000
        /*0040*/ 	.short	0x0003
        /*0042*/ 	.short	0x0028
        /*0044*/ 	.byte	0x00, 0xf0, 0x05, 0x00


	//----- nvinfo : EIATTR_KPARAM_INFO
	.align		4
.L_2999:
        /*0048*/ 	.byte	0x04, 0x17
        /*004a*/ 	.short	(.L_3001 - .L_3000)
.L_3000:
        /*004c*/ 	.word	0x00000000
        /*0050*/ 	.short	0x0002
        /*0052*/ 	.short	0x0018
        /*0054*/ 	.byte	0x00, 0xf0, 0x41, 0x00


	//----- nvinfo : EIATTR_KPARAM_INFO
	.align		4
.L_3001:
        /*0058*/ 	.byte	0x04, 0x17
        /*005a*/ 	.short	(.L_3003 - .L_3002)
.L_3002:
        /*005c*/ 	.word	0x00000000
        /*0060*/ 	.short	0x0001
        /*0062*/ 	.short	0x0008
        /*0064*/ 	.byte	0x00, 0xf0, 0x41, 0x00


	//----- nvinfo : EIATTR_KPARAM_INFO
	.align		4
.L_3003:
        /*0068*/ 	.byte	0x04, 0x17
        /*006a*/ 	.short	(.L_3005 - .L_3004)
.L_3004:
        /*006c*/ 	.word	0x00000000
        /*0070*/ 	.short	0x0000
        /*0072*/ 	.short	0x0000
        /*0074*/ 	.byte	0x00, 0xf0, 0x11, 0x00


	//----- nvinfo : EIATTR_SPARSE_MMA_MASK
	.align		4
.L_3005:
        /*0078*/ 	.byte	0x03, 0x50
        /*007a*/ 	.short	0x0000


	//----- nvinfo : EIATTR_MAXREG_COUNT
	.align		4
        /*007c*/ 	.byte	0x03, 0x1b
        /*007e*/ 	.short	0x00ff


	//----- nvinfo : EIATTR_MERCURY_ISA_VERSION
	.align		4
        /*0080*/ 	.byte	0x03, 0x5f
        /*0082*/ 	.short	0x0101


	//----- nvinfo : EIATTR_EXIT_INSTR_OFFSETS
	.align		4
        /*0084*/ 	.byte	0x04, 0x1c
        /*0086*/ 	.short	(.L_3007 - .L_3006)


	//   ....[0]....
.L_3006:
        /*0088*/ 	.word	0x00000540


	//   ....[1]....
        /*008c*/ 	.word	0x000005b0


	//----- nvinfo : EIATTR_MAX_THREADS
	.align		4
.L_3007:
        /*0090*/ 	.byte	0x04, 0x05
        /*0092*/ 	.short	(.L_3009 - .L_3008)
.L_3008:
        /*0094*/ 	.word	0x00000080
        /*0098*/ 	.word	0x00000001
        /*009c*/ 	.word	0x00000001


	//----- nvinfo : EIATTR_CRS_STACK_SIZE
	.align		4
.L_3009:
        /*00a0*/ 	.byte	0x04, 0x1e
        /*00a2*/ 	.short	(.L_3011 - .L_3010)
.L_3010:
        /*00a4*/ 	.word	0x00000000


	//----- nvinfo : EIATTR_CBANK_PARAM_SIZE
	.align		4
.L_3011:
        /*00a8*/ 	.byte	0x03, 0x19
        /*00aa*/ 	.short	0x002c


	//----- nvinfo : EIATTR_PARAM_CBANK
	.align		4
        /*00ac*/ 	.byte	0x04, 0x0a
        /*00ae*/ 	.short	(.L_3013 - .L_3012)
	.align		4
.L_3012:
        /*00b0*/ 	.word	index@(.nv.constant0._ZN2at6native27unrolled_elementwise_kernelIZNS0_50_GLOBAL__N__2680c7bb_12_PowKernel_cu_7dd49032_316829pow_tensor_scalar_kernel_implIN3c108BFloat16ES5_EEvRNS_18TensorIteratorBaseET0_EUlS5_E2_St5arrayIPcLm2EELi4E23TrivialOffsetCalculatorILi1EjESE_NS0_6memory15LoadWithoutCastENSF_16StoreWithoutCastEEEviT_S8_T2_T3_T4_T5_)
        /*00b4*/ 	.short	0x0210
        /*00b6*/ 	.short	0x002c


	//----- nvinfo : EIATTR_SW_WAR
	.align		4
.L_3013:
        /*00b8*/ 	.byte	0x04, 0x36
        /*00ba*/ 	.short	(.L_3015 - .L_3014)
.L_3014:
        /*00bc*/ 	.word	0x00000008
.L_3015:


//--------------------- .nv.info._ZN2at6native29vectorized_elementwise_kernelILi2EZNS0_50_GLOBAL__N__2680c7bb_12_PowKernel_cu_7dd49032_316829pow_tensor_scalar_kernel_implIN3c108BFloat16ES5_EEvRNS_18TensorIteratorBaseET0_EUlS5_E2_St5arrayIPcLm2EEEEviS8_T1_ --------------------------
	.section	.nv.info._ZN2at6native29vectorized_elementwise_kernelILi2EZNS0_50_GLOBAL__N__2680c7bb_12_PowKernel_cu_7dd49032_316829pow_tensor_scalar_kernel_implIN3c108BFloat16ES5_EEvRNS_18TensorIteratorBaseET0_EUlS5_E2_St5arrayIPcLm2EEEEviS8_T1_,"",@"SHT_CUDA_INFO"
	.sectionflags	@""
	.align	4


	//----- nvinfo : EIATTR_CUDA_API_VERSION
	.align		4
        /*0000*/ 	.byte	0x04, 0x37
        /*0002*/ 	.short	(.L_3017 - .L_3016)
.L_3016:
        /*0004*/ 	.word	0x00000082


	//----- nvinfo : EIATTR_KPARAM_INFO
	.align		4
.L_3017:
        /*0008*/ 	.byte	0x04, 0x17
        /*000a*/ 	.short	(.L_3019 - .L_3018)
.L_3018:
        /*000c*/ 	.word	0x00000000
        /*0010*/ 	.short	0x0002
        /*0012*/ 	.short	0x0018
        /*0014*/ 	.byte	0x00, 0xf0, 0x41, 0x00


	//----- nvinfo : EIATTR_KPARAM_INFO
	.align		4
.L_3019:
        /*0018*/ 	.byte	0x04, 0x17
        /*001a*/ 	.short	(.L_3021 - .L_3020)
.L_3020:
        /*001c*/ 	.word	0x00000000
        /*0020*/ 	.short	0x0001
        /*0022*/ 	.short	0x0008
        /*0024*/ 	.byte	0x00, 0xf0, 0x41, 0x00


	//----- nvinfo : EIATTR_KPARAM_INFO
	.align		4
.L_3021:
        /*0028*/ 	.byte	0x04, 0x17
        /*002a*/ 	.short	(.L_3023 - .L_3022)
.L_3022:
        /*002c*/ 	.word	0x00000000
        /*0030*/ 	.short	0x0000
        /*0032*/ 	.short	0x0000
        /*0034*/ 	.byte	0x00, 0xf0, 0x11, 0x00


	//----- nvinfo : EIATTR_SPARSE_MMA_MASK
	.align		4
.L_3023:
        /*0038*/ 	.byte	0x03, 0x50
        /*003a*/ 	.short	0x0000


	//----- nvinfo : EIATTR_MAXREG_COUNT
	.align		4
        /*003c*/ 	.byte	0x03, 0x1b
        /*003e*/ 	.short	0x00ff


	//----- nvinfo : EIATTR_MERCURY_ISA_VERSION
	.align		4
        /*0040*/ 	.byte	0x03, 0x5f
        /*0042*/ 	.short	0x0101


	//----- nvinfo : EIATTR_EXIT_INSTR_OFFSETS
	.align		4
        /*0044*/ 	.byte	0x04, 0x1c
        /*0046*/ 	.short	(.L_3025 - .L_3024)


	//   ....[0]....
.L_3024:
        /*0048*/ 	.word	0x00000410


	//   ....[1]....
        /*004c*/ 	.word	0x00000ee0


	//   ....[2]....
        /*0050*/ 	.word	0x00000f30


	//----- nvinfo : EIATTR_MAX_THREADS
	.align		4
.L_3025:
        /*0054*/ 	.byte	0x04, 0x05
        /*0056*/ 	.short	(.L_3027 - .L_3026)
.L_3026:
        /*0058*/ 	.word	0x00000080
        /*005c*/ 	.word	0x00000001
        /*0060*/ 	.word	0x00000001


	//----- nvinfo : EIATTR_CRS_STACK_SIZE
	.align		4
.L_3027:
        /*0064*/ 	.byte	0x04, 0x1e
        /*0066*/ 	.short	(.L_3029 - .L_3028)
.L_3028:
        /*0068*/ 	.word	0x00000000


	//----- nvinfo : EIATTR_CBANK_PARAM_SIZE
	.align		4
.L_3029:
        /*006c*/ 	.byte	0x03, 0x19
        /*006e*/ 	.short	0x0028


	//----- nvinfo : EIATTR_PARAM_CBANK
	.align		4
        /*0070*/ 	.byte	0x04, 0x0a
        /*0072*/ 	.short	(.L_3031 - .L_3030)
	.align		4
.L_3030:
        /*0074*/ 	.word	index@(.nv.constant0._ZN2at6native29vectorized_elementwise_kernelILi2EZNS0_50_GLOBAL__N__2680c7bb_12_PowKernel_cu_7dd49032_316829pow_tensor_scalar_kernel_implIN3c108BFloat16ES5_EEvRNS_18TensorIteratorBaseET0_EUlS5_E2_St5arrayIPcLm2EEEEviS8_T1_)
        /*0078*/ 	.short	0x0210
        /*007a*/ 	.short	0x0028


	//----- nvinfo : EIATTR_SW_WAR
	.align		4
.L_3031:
        /*007c*/ 	.byte	0x04, 0x36
        /*007e*/ 	.short	(.L_3033 - .L_3032)
.L_3032:
        /*0080*/ 	.word	0x00000008
.L_3033:


//--------------------- .nv.info._ZN2at6native29vectorized_elementwise_kernelILi4EZNS0_50_GLOBAL__N__2680c7bb_12_PowKernel_cu_7dd49032_316829pow_tensor_scalar_kernel_implIN3c108BFloat16ES5_EEvRNS_18TensorIteratorBaseET0_EUlS5_E2_St5arrayIPcLm2EEEEviS8_T1_ --------------------------
	.section	.nv.info._ZN2at6native29vectorized_elementwise_kernelILi4EZNS0_50_GLOBAL__N__2680c7bb_12_PowKernel_cu_7dd49032_316829pow_tensor_scalar_kernel_implIN3c108BFloat16ES5_EEvRNS_18TensorIteratorBaseET0_EUlS5_E2_St5arrayIPcLm2EEEEviS8_T1_,"",@"SHT_CUDA_INFO"
	.sectionflags	@""
	.align	4


	//----- nvinfo : EIATTR_CUDA_API_VERSION
	.align		4
        /*0000*/ 	.byte	0x04, 0x37
        /*0002*/ 	.short	(.L_3035 - .L_3034)
.L_3034:
        /*0004*/ 	.word	0x00000082


	//----- nvinfo : EIATTR_KPARAM_INFO
	.align		4
.L_3035:
        /*0008*/ 	.byte	0x04, 0x17
        /*000a*/ 	.short	(.L_3037 - .L_3036)
.L_3036:
        /*000c*/ 	.word	0x00000000
        /*0010*/ 	.short	0x0002
        /*0012*/ 	.short	0x0018
        /*0014*/ 	.byte	0x00, 0xf0, 0x41, 0x00


	//----- nvinfo : EIATTR_KPARAM_INFO
	.align		4
.L_3037:
        /*0018*/ 	.byte	0x04, 0x17
        /*001a*/ 	.short	(.L_3039 - .L_3038)
.L_3038:
        /*001c*/ 	.word	0x00000000
        /*0020*/ 	.short	0x0001
        /*0022*/ 	.short	0x0008
        /*0024*/ 	.byte	0x00, 0xf0, 0x41, 0x00


	//----- nvinfo : EIATTR_KPARAM_INFO
	.align		4
.L_3039:
        /*0028*/ 	.byte	0x04, 0x17
        /*002a*/ 	.short	(.L_3041 - .L_3040)
.L_3040:
        /*002c*/ 	.word	0x00000000
        /*0030*/ 	.short	0x0000
        /*0032*/ 	.short	0x0000
        /*0034*/ 	.byte	0x00, 0xf0, 0x11, 0x00


	//----- nvinfo : EIATTR_SPARSE_MMA_MASK
	.align		4
.L_3041:
        /*0038*/ 	.byte	0x03, 0x50
        /*003a*/ 	.short	0x0000


	//----- nvinfo : EIATTR_MAXREG_COUNT
	.align		4
        /*003c*/ 	.byte	0x03, 0x1b
        /*003e*/ 	.short	0x00ff


	//----- nvinfo : EIATTR_MERCURY_ISA_VERSION
	.align		4
        /*0040*/ 	.byte	0x03, 0x5f
        /*0042*/ 	.short	0x0101


	//----- nvinfo : EIATTR_EXIT_INSTR_OFFSETS
	.align		4
        /*0044*/ 	.byte	0x04, 0x1c
        /*0046*/ 	.short	(.L_3043 - .L_3042)


	//   ....[0]....
.L_3042:
        /*0048*/ 	.word	0x000003d0


	//   ....[1]....
        /*004c*/ 	.word	0x00000ea0


	//   ....[2]....
        /*0050*/ 	.word	0x00000ef0


	//----- nvinfo : EIATTR_MAX_THREADS
	.align		4
.L_3043:
        /*0054*/ 	.byte	0x04, 0x05
        /*0056*/ 	.short	(.L_3045 - .L_3044)
.L_3044:
        /*0058*/ 	.word	0x00000080
        /*005c*/ 	.word	0x00000001
        /*0060*/ 	.word	0x00000001


	//----- nvinfo : EIATTR_CRS_STACK_SIZE
	.align		4
.L_3045:
        /*0064*/ 	.byte	0x04, 0x1e
        /*0066*/ 	.short	(.L_3047 - .L_3046)
.L_3046:
        /*0068*/ 	.word	0x00000000


	//----- nvinfo : EIATTR_CBANK_PARAM_SIZE
	.align		4
.L_3047:
        /*006c*/ 	.byte	0x03, 0x19
        /*006e*/ 	.short	0x0028


	//----- nvinfo : EIATTR_PARAM_CBANK
	.align		4
        /*0070*/ 	.byte	0x04, 0x0a
        /*0072*/ 	.short	(.L_3049 - .L_3048)
	.align		4
.L_3048:
        /*0074*/ 	.word	index@(.nv.constant0._ZN2at6native29vectorized_elementwise_kernelILi4EZNS0_50_GLOBAL__N__2680c7bb_12_PowKernel_cu_7dd49032_316829pow_tensor_scalar_kernel_implIN3c108BFloat16ES5_EEvRNS_18TensorIteratorBaseET0_EUlS5_E2_St5arrayIPcLm2EEEEviS8_T1_)
        /*0078*/ 	.short	0x0210
        /*007a*/ 	.short	0x0028


	//----- nvinfo : EIATTR_SW_WAR
	.align		4
.L_3049:
        /*007c*/ 	.byte	0x04, 0x36
        /*007e*/ 	.short	(.L_3051 - .L_3050)
.L_3050:
        /*0080*/ 	.word	0x00000008
.L_3051:


//--------------------- .nv.info._ZN2at6native29vectorized_elementwise_kernelILi8EZNS0_50_GLOBAL__N__2680c7bb_12_PowKernel_cu_7dd49032_316829pow_tensor_scalar_kernel_implIN3c108BFloat16ES5_EEvRNS_18TensorIteratorBaseET0_EUlS5_E2_St5arrayIPcLm2EEEEviS8_T1_ --------------------------
	.section	.nv.info._ZN2at6native29vectorized_elementwise_kernelILi8EZNS0_50_GLOBAL__N__2680c7bb_12_PowKernel_cu_7dd49032_316829pow_tensor_scalar_kernel_implIN3c108BFloat16ES5_EEvRNS_18TensorIteratorBaseET0_EUlS5_E2_St5arrayIPcLm2EEEEviS8_T1_,"",@"SHT_CUDA_INFO"
	.sectionflags	@""
	.align	4


	//----- nvinfo : EIATTR_CUDA_API_VERSION
	.align		4
        /*0000*/ 	.byte	0x04, 0x37
        /*0002*/ 	.short	(.L_3053 - .L_3052)
.L_3052:
        /*0004*/ 	.word	0x00000082


	//----- nvinfo : EIATTR_KPARAM_INFO
	.align		4
.L_3053:
        /*0008*/ 	.byte	0x04, 0x17
        /*000a*/ 	.short	(.L_3055 - .L_3054)
.L_3054:
        /*000c*/ 	.word	0x00000000
        /*0010*/ 	.short	0x0002
        /*0012*/ 	.short	0x0018
        /*0014*/ 	.byte	0x00, 0xf0, 0x41, 0x00


	//----- nvinfo : EIATTR_KPARAM_INFO
	.align		4
.L_3055:
        /*0018*/ 	.byte	0x04, 0x17
        /*001a*/ 	.short	(.L_3057 - .L_3056)
.L_3056:
        /*001c*/ 	.word	0x00000000
        /*0020*/ 	.short	0x0001
        /*0022*/ 	.short	0x0008
        /*0024*/ 	.byte	0x00, 0xf0, 0x41, 0x00


	//----- nvinfo : EIATTR_KPARAM_INFO
	.align		4
.L_3057:
        /*0028*/ 	.byte	0x04, 0x17
        /*002a*/ 	.short	(.L_3059 - .L_3058)
.L_3058:
        /*002c*/ 	.word	0x00000000
        /*0030*/ 	.short	0x0000
        /*0032*/ 	.short	0x0000
        /*0034*/ 	.byte	0x00, 0xf0, 0x11, 0x00


	//----- nvinfo : EIATTR_SPARSE_MMA_MASK
	.align		4
.L_3059:
        /*0038*/ 	.byte	0x03, 0x50
        /*003a*/ 	.short	0x0000


	//----- nvinfo : EIATTR_MAXREG_COUNT
	.align		4
        /*003c*/ 	.byte	0x03, 0x1b
        /*003e*/ 	.short	0x00ff


	//----- nvinfo : EIATTR_MERCURY_ISA_VERSION
	.align		4
        /*0040*/ 	.byte	0x03, 0x5f
        /*0042*/ 	.short	0x0101


	//----- nvinfo : EIATTR_EXIT_INSTR_OFFSETS
	.align		4
        /*0044*/ 	.byte	0x04, 0x1c
        /*0046*/ 	.short	(.L_3061 - .L_3060)


	//   ....[0]....
.L_3060:
        /*0048*/ 	.word	0x000003b0


	//   ....[1]....
        /*004c*/ 	.word	0x00000e80


	//   ....[2]....
        /*0050*/ 	.word	0x00000ed0


	//----- nvinfo : EIATTR_MAX_THREADS
	.align		4
.L_3061:
        /*0054*/ 	.byte	0x04, 0x05
        /*0056*/ 	.short	(.L_3063 - .L_3062)
.L_3062:
        /*0058*/ 	.word	0x00000080
        /*005c*/ 	.word	0x00000001
        /*0060*/ 	.word	0x00000001


	//----- nvinfo : EIATTR_CRS_STACK_SIZE
	.align		4
.L_3063:
        /*0064*/ 	.byte	0x04, 0x1e
        /*0066*/ 	.short	(.L_3065 - .L_3064)
.L_3064:
        /*0068*/ 	.word	0x00000000


	//----- nvinfo : EIATTR_CBANK_PARAM_SIZE
	.align		4
.L_3065:
        /*006c*/ 	.byte	0x03, 0x19
        /*006e*/ 	.short	0x0028


	//----- nvinfo : EIATTR_PARAM_CBANK
	.align		4
        /*0070*/ 	.byte	0x04, 0x0a
        /*0072*/ 	.short	(.L_3067 - .L_3066)
	.align		4
.L_3066:
        /*0074*/ 	.word	index@(.nv.constant0._ZN2at6native29vectorized_elementwise_kernelILi8EZNS0_50_GLOBAL__N__2680c7bb_12_PowKernel_cu_7dd49032_316829pow_tensor_scalar_kernel_implIN3c108BFloat16ES5_EEvRNS_18TensorIteratorBaseET0_EUlS5_E2_St5arrayIPcLm2EEEEviS8_T1_)
        /*0078*/ 	.short	0x0210
        /*007a*/ 	.short	0x0028


	//----- nvinfo : EIATTR_SW_WAR
	.align		4
.L_3067:
        /*007c*/ 	.byte	0x04, 0x36
        /*007e*/ 	.short	(.L_3069 - .L_3068)
.L_3068:
        /*0080*/ 	.word	0x00000008
.L_3069:


//--------------------- .nv.info._ZN2at6native18elementwise_kernelILi128ELi4EZNS0_15gpu_kernel_implIZNS0_50_GLOBAL__N__2680c7bb_12_PowKernel_cu_7dd49032_316829pow_tensor_scalar_kernel_implIN3c108BFloat16ES6_EEvRNS_18TensorIteratorBaseET0_EUlS6_E1_EEvS8_RKT_EUliE_EEviT1_ --------------------------
	.section	.nv.info._ZN2at6native18elementwise_kernelILi128ELi4EZNS0_15gpu_kernel_implIZNS0_50_GLOBAL__N__2680c7bb_12_PowKernel_cu_7dd49032_316829pow_tensor_scalar_kernel_implIN3c108BFloat16ES6_EEvRNS_18TensorIteratorBaseET0_EUlS6_E1_EEvS8_RKT_EUliE_EEviT1_,"",@"SHT_CUDA_INFO"
	.sectionflags	@""
	.align	4


	//----- nvinfo : EIATTR_CUDA_API_VERSION
	.align		4
        /*0000*/ 	.byte	0x04, 0x37
        /*0002*/ 	.short	(.L_3071 - .L_3070)
.L_3070:
        /*0004*/ 	.word	0x00000082


	//----- nvinfo : EIATTR_KPARAM_INFO
	.align		4
.L_3071:
        /*0008*/ 	.byte	0x04, 0x17
        /*000a*/ 	.short	(.L_3073 - .L_3072)
.L_3072:
        /*000c*/ 	.word	0x00000000
        /*0010*/ 	.short	0x0001
        /*0012*/ 	.short	0x0008
        /*0014*/ 	.byte	0x00, 0xf0, 0x81, 0x08


	//----- nvinfo : EIATTR_KPARAM_INFO
	.align		4
.L_3073:
        /*0018*/ 	.byte	0x04, 0x17
        /*001a*/ 	.short	(.L_3075 - .L_3074)
.L_3074:
        /*001c*/ 	.word	0x00000000
        /*0020*/ 	.short	0x0000
        /*0022*/ 	.short	0x0000
        /*0024*/ 	.byte	0x00, 0xf0, 0x11, 0x00


	//----- nvinfo : EIATTR_SPARSE_MMA_MASK
	.align		4
.L_3075:
        /*0028*/ 	.byte	0x03, 0x50
        /*002a*/ 	.short	0x0000


	//----- nvinfo : EIATTR_MAXREG_COUNT
	.align		4
        /*002c*/ 	.byte	0x03, 0x1b
        /*002e*/ 	.short	0x0080


	//----- nvinfo : EIATTR_EXTERNS
	.align		4
        /*0030*/ 	.byte	0x04, 0x0f
        /*0032*/ 	.short	(.L_3077 - .L_3076)


	//   ....[0]....
	.align		4
.L_3076:
        /*0034*/ 	.word	index@(__assertfail)


	//----- nvinfo : EIATTR_MERCURY_ISA_VERSION
	.align		4
.L_3077:
        /*0038*/ 	.byte	0x03, 0x5f
        /*003a*/ 	.short	0x0101


	//----- nvinfo : EIATTR_SYSCALL_OFFSETS
	.align		4
        /*003c*/ 	.byte	0x04, 0x46
        /*003e*/ 	.short	(.L_3079 - .L_3078)


	//   ....[0]....
.L_3078:
        /*0040*/ 	.word	0x000022d0


	//   ....[1]....
        /*0044*/ 	.word	0x000033e0


	//   ....[2]....
        /*0048*/ 	.word	0x00005710


	//   ....[3]....
        /*004c*/ 	.word	0x00006820


	//   ....[4]....
        /*0050*/ 	.word	0x00008b40


	//   ....[5]....
        /*0054*/ 	.word	0x00009c50


	//   ....[6]....
        /*0058*/ 	.word	0x0000bf60


	//   ....[7]....
        /*005c*/ 	.word	0x0000d070


	//----- nvinfo : EIATTR_EXIT_INSTR_OFFSETS
	.align		4
.L_3079:
        /*0060*/ 	.byte	0x04, 0x1c
        /*0062*/ 	.short	(.L_3081 - .L_3080)


	//   ....[0]....
.L_3080:
        /*0064*/ 	.word	0x00009d20


	//   ....[1]....
        /*0068*/ 	.word	0x0000c2a0


	//   ....[2]....
        /*006c*/ 	.word	0x0000c2e0


	//   ....[3]....
        /*0070*/ 	.word	0x0000c380


	//   ....[4]....
        /*0074*/ 	.word	0x0000c3c0


	//   ....[5]....
        /*0078*/ 	.word	0x0000c400


	//   ....[6]....
        /*007c*/ 	.word	0x0000c490


	//   ....[7]....
        /*0080*/ 	.word	0x0000c4d0


	//   ....[8]....
        /*0084*/ 	.word	0x0000c570


	//   ....[9]....
        /*0088*/ 	.word	0x0000c5c0


	//   ....[10]....
        /*008c*/ 	.word	0x0000c610


	//   ....[11]....
        /*0090*/ 	.word	0x0000c6e0


	//   ....[12]....
        /*0094*/ 	.word	0x0000c740


	//   ....[13]....
        /*0098*/ 	.word	0x0000c8d0


	//   ....[14]....
        /*009c*/ 	.word	0x0000ca30


	//   ....[15]....
        /*00a0*/ 	.word	0x0000ca50


	//   ....[16]....
        /*00a4*/ 	.word	0x0000cb10


	//   ....[17]....
        /*00a8*/ 	.word	0x0000cc90


	//   ....[18]....
        /*00ac*/ 	.word	0x0000ce10


	//   ....[19]....
        /*00b0*/ 	.word	0x0000cf70


	//   ....[20]....
        /*00b4*/ 	.word	0x0000d080


	//   ....[21]....
        /*00b8*/ 	.word	0x0000d0c0


	//   ....[22]....
        /*00bc*/ 	.word	0x0000d100


	//----- nvinfo : EIATTR_MAX_THREADS
	.align		4
.L_3081:
        /*00c0*/ 	.byte	0x04, 0x05
        /*00c2*/ 	.short	(.L_3083 - .L_3082)
.L_3082:
        /*00c4*/ 	.word	0x00000080
        /*00c8*/ 	.word	0x00000001
        /*00cc*/ 	.word	0x00000001


	//----- nvinfo : EIATTR_CRS_STACK_SIZE
	.align		4
.L_3083:
        /*00d0*/ 	.byte	0x04, 0x1e
        /*00d2*/ 	.short	(.L_3085 - .L_3084)
.L_3084:
        /*00d4*/ 	.word	0x00000000


	//----- nvinfo : EIATTR_CBANK_PARAM_SIZE
	.align		4
.L_3085:
        /*00d8*/ 	.byte	0x03, 0x19
        /*00da*/ 	.short	0x0228


	//----- nvinfo : EIATTR_PARAM_CBANK
	.align		4
        /*00dc*/ 	.byte	0x04, 0x0a
        /*00de*/ 	.short	(.L_3087 - .L_3086)
	.align		4
.L_3086:
        /*00e0*/ 	.word	index@(.nv.constant0._ZN2at6native18elementwise_kernelILi128ELi4EZNS0_15gpu_kernel_implIZNS0_50_GLOBAL__N__2680c7bb_12_PowKernel_cu_7dd49032_316829pow_tensor_scalar_kernel_implIN3c108BFloat16ES6_EEvRNS_18TensorIteratorBaseET0_EUlS6_E1_EEvS8_RKT_EUliE_EEviT1_)
        /*00e4*/ 	.short	0x0210
        /*00e6*/ 	.short	0x0228


	//----- nvinfo : EIATTR_SW_WAR
	.align		4
.L_3087:
        /*00e8*/ 	.byte	0x04, 0x36
        /*00ea*/ 	.short	(.L_3089 - .L_3088)
.L_3088:
        /*00ec*/ 	.word	0x00000008
.L_3089:


//--------------------- .nv.info._ZN2at6native27unrolled_elementwise_kernelIZNS0_50_GLOBAL__N__2680c7bb_12_PowKernel_cu_7dd49032_316829pow_tensor_scalar_kernel_implIN3c108BFloat16ES5_EEvRNS_18TensorIteratorBaseET0_EUlS5_E1_St5arrayIPcLm2EELi4E23TrivialOffsetCalculatorILi1EjESE_NS0_6memory12LoadWithCastILi1EEENSF_13StoreWithCastILi1EEEEEviT_S8_T2_T3_T4_T5_ --------------------------
	.section	.nv.info._ZN2at6native27unrolled_elementwise_kernelIZNS0_50_GLOBAL__N__2680c7bb_12_PowKernel_cu_7dd49032_316829pow_tensor_scalar_kernel_implIN3c108BFloat16ES5_EEvRNS_18TensorIteratorBaseET0_EUlS5_E1_St5arrayIPcLm2EELi4E23TrivialOffsetCalculatorILi1EjESE_NS0_6memory12LoadWithCastILi1EEENSF_13StoreWithCastILi1EEEEEviT_S8_T2_T3_T4_T5_,"",@"SHT_CUDA_INFO"
	.sectionflags	@""
	.align	4


	//----- nvinfo : EIATTR_CUDA_API_VERSION
	.align		4
        /*0000*/ 	.byte	0x04, 0x37
        /*0002*/ 	.short	(.L_3091 - .L_3090)
.L_3090:
        /*0004*/ 	.word	0x00000082


	//----- nvinfo : EIATTR_KPARAM_INFO
	.align		4
.L_3091:
        /*0008*/ 	.byte	0x04, 0x17
        /*000a*/ 	.short	(.L_3093 - .L_3092)
.L_3092:
        /*000c*/ 	.word	0x00000000
        /*0010*/ 	.short	0x0006
        /*0012*/ 	.short	0x002c
        /*0014*/ 	.byte	0x00, 0xf0, 0x21, 0x00


	//----- nvinfo : EIATTR_KPARAM_INFO
	.align		4
.L_3093:
        /*0018*/ 	.byte	0x04, 0x17
        /*001a*/ 	.short	(.L_3095 - .L_3094)
.L_3094:
        /*001c*/ 	.word	0x00000000
        /*0020*/ 	.short	0x0005
        /*0022*/ 	.short	0x0024
        /*0024*/ 	.byte	0x00, 0xf0, 0x21, 0x00


	//----- nvinfo : EIATTR_KPARAM_INFO
	.align		4
.L_3095:
        /*0028*/ 	.byte	0x04, 0x17
        /*002a*/ 	.short	(.L_3097 - .L_3096)
.L_3096:
        /*002c*/ 	.word	0x00000000
        /*0030*/ 	.short	0x0004
        /*0032*/ 	.short	0x0021
        /*0034*/ 	.byte	0x00, 0xf0, 0x05, 0x00


	//----- nvinfo : EIATTR_KPARAM_INFO
	.align		4
.L_3097:
        /*0038*/ 	.byte	0x04, 0x17
        /*003a*/ 	.short	(.L_3099 - .L_3098)
.L_3098:
        /*003c*/ 	.word	0x00000000
        /*0040*/ 	.short	0x0003
        /*0042*/ 	.short	0x0020
        /*0044*/ 	.byte	0x00, 0xf0, 0x05, 0x00


	//----- nvinfo : EIATTR_KPARAM_INFO
	.align		4
.L_3099:
        /*0048*/ 	.byte	0x04, 0x17
        /*004a*/ 	.short	(.L_3101 - .L_3100)
.L_3100:
        /*004c*/ 	.word	0x00000000
        /*0050*/ 	.short	0x0002
        /*0052*/ 	.short	0x0010
        /*0054*/ 	.byte	0x00, 0xf0, 0x41, 0x00


	//----- nvinfo : EIATTR_KPARAM_INFO
	.align		4
.L_3101:
        /*0058*/ 	.byte	0x04, 0x17
        /*005a*/ 	.short	(.L_3103 - .L_3102)
.L_3102:
        /*005c*/ 	.word	0x00000000
        /*0060*/ 	.short	0x0001
        /*0062*/ 	.short	0x0008
        /*0064*/ 	.byte	0x00, 0xf0, 0x21, 0x00


	//----- nvinfo : EIATTR_KPARAM_INFO
	.align		4
.L_3103:
        /*0068*/ 	.byte	0x04, 0x17
        /*006a*/ 	.short	(.L_3105 - .L_3104)
.L_3104:
        /*006c*/ 	.word	0x00000000
        /*0070*/ 	.short	0x0000
        /*0072*/ 	.short	0x0000
        /*0074*/ 	.byte	0x00, 0xf0, 0x11, 0x00


	//----- nvinfo : EIATTR_SPARSE_MMA_MASK
	.align		4
.L_3105:
        /*0078*/ 	.byte	0x03, 0x50
        /*007a*/ 	.short	0x0000


	//----- nvinfo : EIATTR_MAXREG_COUNT
	.align		4
        /*007c*/ 	.byte	0x03, 0x1b
        /*007e*/ 	.short	0x00ff


	//----- nvinfo : EIATTR_EXTERNS
	.align		4
        /*0080*/ 	.byte	0x04, 0x0f
        /*0082*/ 	.short	(.L_3107 - .L_3106)


	//   ....[0]....
	.align		4
.L_3106:
        /*0084*/ 	.word	index@(__assertfail)


	//----- nvinfo : EIATTR_MERCURY_ISA_VERSION
	.align		4
.L_3107:
        /*0088*/ 	.byte	0x03, 0x5f
        /*008a*/ 	.short	0x0101


	//----- nvinfo : EIATTR_SYSCALL_OFFSETS
	.align		4
        /*008c*/ 	.byte	0x04, 0x46
        /*008e*/ 	.short	(.L_3109 - .L_3108)


	//   ....[0]....
.L_3108:
        /*0090*/ 	.word	0x000010e0


	//   ....[1]....
        /*0094*/ 	.word	0x00002220


	//   ....[2]....
        /*0098*/ 	.word	0x00003370


	//   ....[3]....
        /*009c*/ 	.word	0x00004490


	//   ....[4]....
        /*00a0*/ 	.word	0x00005df0


	//   ....[5]....
        /*00a4*/ 	.word	0x00006e10


	//   ....[6]....
        /*00a8*/ 	.word	0x00007df0


	//   ....[7]....
        /*00ac*/ 	.word	0x00008dd0


	//----- nvinfo : EIATTR_EXIT_INSTR_OFFSETS
	.align		4
.L_3109:
        /*00b0*/ 	.byte	0x04, 0x1c
        /*00b2*/ 	.short	(.L_3111 - .L_3110)


	//   ....[0]....
.L_3110:
        /*00b4*/ 	.word	0x00007eb0


	//   ....[1]....
        /*00b8*/ 	.word	0x00008000


	//   ....[2]....
        /*00bc*/ 	.word	0x00008040


	//   ....[3]....
        /*00c0*/ 	.word	0x000080e0


	//   ....[4]....
        /*00c4*/ 	.word	0x00008120


	//   ....[5]....
        /*00c8*/ 	.word	0x00008160


	//   ....[6]....
        /*00cc*/ 	.word	0x000081f0


	//   ....[7]....
        /*00d0*/ 	.word	0x00008230


	//   ....[8]....
        /*00d4*/ 	.word	0x000082d0


	//   ....[9]....
        /*00d8*/ 	.word	0x00008320


	//   ....[10]....
        /*00dc*/ 	.word	0x00008370


	//   ....[11]....
        /*00e0*/ 	.word	0x00008440


	//   ....[12]....
        /*00e4*/ 	.word	0x000084a0


	//   ....[13]....
        /*00e8*/ 	.word	0x00008630


	//   ....[14]....
        /*00ec*/ 	.word	0x00008790


	//   ....[15]....
        /*00f0*/ 	.word	0x000087b0


	//   ....[16]....
        /*00f4*/ 	.word	0x00008870


	//   ....[17]....
        /*00f8*/ 	.word	0x000089f0


	//   ....[18]....
        /*00fc*/ 	.word	0x00008b70


	//   ....[19]....
        /*0100*/ 	.word	0x00008cd0


	//   ....[20]....
        /*0104*/ 	.word	0x00008de0


	//   ....[21]....
        /*0108*/ 	.word	0x00008e20


	//   ....[22]....
        /*010c*/ 	.word	0x00008e60


	//----- nvinfo : EIATTR_MAX_THREADS
	.align		4
.L_3111:
        /*0110*/ 	.byte	0x04, 0x05
        /*0112*/ 	.short	(.L_3113 - .L_3112)
.L_3112:
        /*0114*/ 	.word	0x00000080
        /*0118*/ 	.word	0x00000001
        /*011c*/ 	.word	0x00000001


	//----- nvinfo : EIATTR_CRS_STACK_SIZE
	.align		4
.L_3113:
        /*0120*/ 	.byte	0x04, 0x1e
        /*0122*/ 	.short	(.L_3115 - .L_3114)
.L_3114:
        /*0124*/ 	.word	0x00000000


	//----- nvinfo : EIATTR_CBANK_PARAM_SIZE
	.align		4
.L_3115:
        /*0128*/ 	.byte	0x03, 0x19
        /*012a*/ 	.short	0x0034


	//----- nvinfo : EIATTR_PARAM_CBANK
	.align		4
        /*012c*/ 	.byte	0x04, 0x0a
        /*012e*/ 	.short	(.L_3117 - .L_3116)
	.align		4
.L_3116:
        /*0130*/ 	.word	index@(.nv.constant0._ZN2at6native27unrolled_elementwise_kernelIZNS0_50_GLOBAL__N__2680c7bb_12_PowKernel_cu_7dd49032_316829pow_tensor_scalar_kernel_implIN3c108BFloat16ES5_EEvRNS_18TensorIteratorBaseET0_EUlS5_E1_St5arrayIPcLm2EELi4E23TrivialOffsetCalculatorILi1EjESE_NS0_6memory12LoadWithCastILi1EEENSF_13StoreWithCastILi1EEEEEviT_S8_T2_T3_T4_T5_)
        /*0134*/ 	.short	0x0210
        /*0136*/ 	.short	0x0034


	//----- nvinfo : EIATTR_SW_WAR
	.align		4
.L_3117:
        /*0138*/ 	.byte	0x04, 0x36
        /*013a*/ 	.short	(.L_3119 - .L_3118)
.L_3118:
        /*013c*/ 	.word	0x00000008
.L_3119:


//--------------------- .nv.info._ZN2at6native18elementwise_kernelILi128ELi4EZNS0_22gpu_kernel_impl_nocastIZNS0_50_GLOBAL__N__2680c7bb_12_PowKernel_cu_7dd49032_316829pow_tensor_scalar_kernel_implIN3c108BFloat16ES6_EEvRNS_18TensorIteratorBaseET0_EUlS6_E1_EEvS8_RKT_EUliE_EEviT1_ --------------------------
	.section	.nv.info._ZN2at6native18elementwise_kernelILi128ELi4EZNS0_22gpu_kernel_impl_nocastIZNS0_50_GLOBAL__N__2680c7bb_12_PowKernel_cu_7dd49032_316829pow_tensor_scalar_kernel_implIN3c108BFloat16ES6_EEvRNS_18TensorIteratorBaseET0_EUlS6_E1_EEvS8_RKT_EUliE_EEviT1_,"",@"SHT_CUDA_INFO"
	.sectionflags	@""
	.align	4


	//----- nvinfo : EIATTR_CUDA_API_VERSION
	.align		4
        /*0000*/ 	.byte	0x04, 0x37
        /*0002*/ 	.short	(.L_3121 - .L_3120)
.L_3120:
        /*0004*/ 	.word	0x00000082


	//----- nvinfo : EIATTR_KPARAM_INFO
	.align		4
.L_3121:
        /*0008*/ 	.byte	0x04, 0x17
        /*000a*/ 	.short	(.L_3123 - .L_3122)
.L_3122:
        /*000c*/ 	.word	0x00000000
        /*0010*/ 	.short	0x0001
        /*0012*/ 	.short	0x0008
        /*0014*/ 	.byte	0x00, 0xf0, 0x61, 0x08


	//----- nvinfo : EIATTR_KPARAM_INFO
	.align		4
.L_3123:
        /*0018*/ 	.byte	0x04, 0x17
        /*001a*/ 	.short	(.L_3125 - .L_3124)
.L_3124:
        /*001c*/ 	.word	0x00000000
        /*0020*/ 	.short	0x0000
        /*0022*/ 	.short	0x0000
        /*0024*/ 	.byte	0x00, 0xf0, 0x11, 0x00


	//----- nvinfo : EIATTR_SPARSE_MMA_MASK
	.align		4
.L_3125:
        /*0028*/ 	.byte	0x03, 0x50
        /*002a*/ 	.short	0x0000


	//----- nvinfo : EIATTR_MAXREG_COUNT
	.align		4
        /*002c*/ 	.byte	0x03, 0x1b
        /*002e*/ 	.short	0x0080


	//----- nvinfo : EIATTR_MERCURY_ISA_VERSION
	.align		4
        /*0030*/ 	.byte	0x03, 0x5f
        /*0032*/ 	.short	0x0101


	//----- nvinfo : EIATTR_EXIT_INSTR_OFFSETS
	.align		4
        /*0034*/ 	.byte	0x04, 0x1c
        /*0036*/ 	.short	(.L_3127 - .L_3126)


	//   ....[0]....
.L_3126:
        /*0038*/ 	.word	0x00004130


	//   ....[1]....
        /*003c*/ 	.word	0x00005690


	//----- nvinfo : EIATTR_MAX_THREADS
	.align		4
.L_3127:
        /*0040*/ 	.byte	0x04, 0x05
        /*0042*/ 	.short	(.L_3129 - .L_3128)
.L_3128:
        /*0044*/ 	.word	0x00000080
        /*0048*/ 	.word	0x00000001
        /*004c*/ 	.word	0x00000001


	//----- nvinfo : EIATTR_CRS_STACK_SIZE
	.align		4
.L_3129:
        /*0050*/ 	.byte	0x04, 0x1e
        /*0052*/ 	.short	(.L_3131 - .L_3130)
.L_3130:
        /*0054*/ 	.word	0x00000000


	//----- nvinfo : EIATTR_CBANK_PARAM_SIZE
	.align		4
.L_3131:
        /*0058*/ 	.byte	0x03, 0x19
        /*005a*/ 	.short	0x0220


	//----- nvinfo : EIATTR_PARAM_CBANK
	.align		4
        /*005c*/ 	.byte	0x04, 0x0a
        /*005e*/ 	.short	(.L_3133 - .L_3132)
	.align		4
.L_3132:
        /*0060*/ 	.word	index@(.nv.constant0._ZN2at6native18elementwise_kernelILi128ELi4EZNS0_22gpu_kernel_impl_nocastIZNS0_50_GLOBAL__N__2680c7bb_12_PowKernel_cu_7dd49032_316829pow_tensor_scalar_kernel_implIN3c108BFloat16ES6_EEvRNS_18TensorIteratorBaseET0_EUlS6_E1_EEvS8_RKT_EUliE_EEviT1_)
        /*0064*/ 	.short	0x0210
        /*0066*/ 	.short	0x0220


	//----- nvinfo : EIATTR_SW_WAR
	.align		4
.L_3133:
        /*0068*/ 	.byte	0x04, 0x36
        /*006a*/ 	.short	(.L_3135 - .L_3134)
.L_3134:
        /*006c*/ 	.word	0x00000008
.L_3135:


//--------------------- .nv.info._ZN2at6native27unrolled_elementwise_kernelIZNS0_50_GLOBAL__N__2680c7bb_12_PowKernel_cu_7dd49032_316829pow_tensor_scalar_kernel_implIN3c108BFloat16ES5_EEvRNS_18TensorIteratorBaseET0_EUlS5_E1_St5arrayIPcLm2EELi4E23TrivialOffsetCalculatorILi1EjESE_NS0_6memory15LoadWithoutCastENSF_16StoreWithoutCastEEEviT_S8_T2_T3_T4_T5_ --------------------------
	.section	.nv.info._ZN2at6native27unrolled_elementwise_kernelIZNS0_50_GLOBAL__N__2680c7bb_12_PowKernel_cu_7dd49032_316829pow_tensor_scalar_kernel_implIN3c108BFloat16ES5_EEvRNS_18TensorIteratorBaseET0_EUlS5_E1_St5arrayIPcLm2EELi4E23TrivialOffsetCalculatorILi1EjESE_NS0_6memory15LoadWithoutCastENSF_16StoreWithoutCastEEEviT_S8_T2_T3_T4_T5_,"",@"SHT_CUDA_INFO"
	.sectionflags	@""
	.align	4


	//----- nvinfo : EIATTR_CUDA_API_VERSION
	.align		4
        /*0000*/ 	.byte	0x04, 0x37
        /*0002*/ 	.short	(.L_3137 - .L_3136)
.L_3136:
        /*0004*/ 	.word	0x00000082


	//----- nvinfo : EIATTR_KPARAM_INFO
	.align		4
.L_3137:
        /*0008*/ 	.byte	0x04, 0x17
        /*000a*/ 	.short	(.L_3139 - .L_3138)
.L_3138:
        /*000c*/ 	.word	0x00000000
        /*0010*/ 	.short	0x0006
        /*0012*/ 	.short	0x0023
        /*0014*/ 	.byte	0x00, 0xf0, 0x05, 0x00


	//----- nvinfo : EIATTR_KPARAM_INFO
	.align		4
.L_3139:
        /*0018*/ 	.byte	0x04, 0x17
        /*001a*/ 	.short	(.L_3141 - .L_3140)
.L_3140:
        /*001c*/ 	.word	0x00000000
        /*0020*/ 	.short	0x0005
        /*0022*/ 	.short	0x0022
        /*0024*/ 	.byte	0x00, 0xf0, 0x05, 0x00


	//----- nvinfo : EIATTR_KPARAM_INFO
	.align		4
.L_3141:
        /*0028*/ 	.byte	0x04, 0x17
        /*002a*/ 	.short	(.L_3143 - .L_3142)
.L_3142:
        /*002c*/ 	.word	0x00000000
        /*0030*/ 	.short	0x0004
        /*0032*/ 	.short	0x0021
        /*0034*/ 	.byte	0x00, 0xf0, 0x05, 0x00


	//----- nvinfo : EIATTR_KPARAM_INFO
	.align		4
.L_3143:
        /*0038*/ 	.byte	0x04, 0x17
        /*003a*/ 	.short	(.L_3145 - .L_3144)
.L_3144:
        /*003c*/ 	.word	0x00000000
        /*0040*/ 	.short	0x0003
        /*0042*/ 	.short	0x0020
        /*0044*/ 	.byte	0x00, 0xf0, 0x05, 0x00


	//----- nvinfo : EIATTR_KPARAM_INFO
	.align		4
.L_3145:
        /*0048*/ 	.byte	0x04, 0x17
        /*004a*/ 	.short	(.L_3147 - .L_3146)
.L_3146:
        /*004c*/ 	.word	0x00000000
        /*0050*/ 	.short	0x0002
        /*0052*/ 	.short	0x0010
        /*0054*/ 	.byte	0x00, 0xf0, 0x41, 0x00


	//----- nvinfo : EIATTR_KPARAM_INFO
	.align		4
.L_3147:
        /*0058*/ 	.byte	0x04, 0x17
        /*005a*/ 	.short	(.L_3149 - .L_3148)
.L_3148:
        /*005c*/ 	.word	0x00000000
        /*0060*/ 	.short	0x0001
        /*0062*/ 	.short	0x0008
        /*0064*/ 	.byte	0x00, 0xf0, 0x21, 0x00


	//----- nvinfo : EIATTR_KPARAM_INFO
	.align		4
.L_3149:
        /*0068*/ 	.byte	0x04, 0x17
        /*006a*/ 	.short	(.L_3151 - .L_3150)
.L_3150:
        /*006c*/ 	.word	0x00000000
        /*0070*/ 	.short	0x0000
        /*0072*/ 	.short	0x0000
        /*0074*/ 	.byte	0x00, 0xf0, 0x11, 0x00


	//----- nvinfo : EIATTR_SPARSE_MMA_MASK
	.align		4
.L_3151:
        /*0078*/ 	.byte	0x03, 0x50
        /*007a*/ 	.short	0x0000


	//----- nvinfo : EIATTR_MAXREG_COUNT
	.align		4
        /*007c*/ 	.byte	0x03, 0x1b
        /*007e*/ 	.short	0x00ff


	//----- nvinfo : EIATTR_MERCURY_ISA_VERSION
	.align		4
        /*0080*/ 	.byte	0x03, 0x5f
        /*0082*/ 	.short	0x0101


	//----- nvinfo : EIATTR_EXIT_INSTR_OFFSETS
	.align		4
        /*0084*/ 	.byte	0x04, 0x1c
        /*0086*/ 	.short	(.L_3153 - .L_3152)


	//   ....[0]....
.L_3152:
        /*0088*/ 	.word	0x00000b50


	//   ....[1]....
        /*008c*/ 	.word	0x00000ba0


	//----- nvinfo : EIATTR_MAX_THREADS
	.align		4
.L_3153:
        /*0090*/ 	.byte	0x04, 0x05
        /*0092*/ 	.short	(.L_3155 - .L_3154)
.L_3154:
        /*0094*/ 	.word	0x00000080
        /*0098*/ 	.word	0x00000001
        /*009c*/ 	.word	0x00000001


	//----- nvinfo : EIATTR_CRS_STACK_SIZE
	.align		4
.L_3155:
        /*00a0*/ 	.byte	0x04, 0x1e
        /*00a2*/ 	.short	(.L_3157 - .L_3156)
.L_3156:
        /*00a4*/ 	.word	0x00000000


	//----- nvinfo : EIATTR_CBANK_PARAM_SIZE
	.align		4
.L_3157:
        /*00a8*/ 	.byte	0x03, 0x19
        /*00aa*/ 	.short	0x0024


	//----- nvinfo : EIATTR_PARAM_CBANK
	.align		4
        /*00ac*/ 	.byte	0x04, 0x0a
        /*00ae*/ 	.short	(.L_3159 - .L_3158)
	.align		4
.L_3158:
        /*00b0*/ 	.word	index@(.nv.constant0._ZN2at6native27unrolled_elementwise_kernelIZNS0_50_GLOBAL__N__2680c7bb_12_PowKernel_cu_7dd49032_316829pow_tensor_scalar_kernel_implIN3c108BFloat16ES5_EEvRNS_18TensorIteratorBaseET0_EUlS5_E1_St5arrayIPcLm2EELi4E23TrivialOffsetCalculatorILi1EjESE_NS0_6memory15LoadWithoutCastENSF_16StoreWithoutCastEEEviT_S8_T2_T3_T4_T5_)
        /*00b4*/ 	.short	0x0210
        /*00b6*/ 	.short	0x0024


	//----- nvinfo : EIATTR_SW_WAR
	.align		4
.L_3159:
        /*00b8*/ 	.byte	0x04, 0x36
        /*00ba*/ 	.short	(.L_3161 - .L_3160)
.L_3160:
        /*00bc*/ 	.word	0x00000008
.L_3161:


//--------------------- .nv.info._ZN2at6native29vectorized_elementwise_kernelILi2EZNS0_50_GLOBAL__N__2680c7bb_12_PowKernel_cu_7dd49032_316829pow_tensor_scalar_kernel_implIN3c108BFloat16ES5_EEvRNS_18TensorIteratorBaseET0_EUlS5_E1_St5arrayIPcLm2EEEEviS8_T1_ --------------------------
	.section	.nv.info._ZN2at6native29vectorized_elementwise_kernelILi2EZNS0_50_GLOBAL__N__2680c7bb_12_PowKernel_cu_7dd49032_316829pow_tensor_scalar_kernel_implIN3c108BFloat16ES5_EEvRNS_18TensorIteratorBaseET0_EUlS5_E1_St5arrayIPcLm2EEEEviS8_T1_,"",@"SHT_CUDA_INFO"
	.sectionflags	@""
	.align	4


	//----- nvinfo : EIATTR_CUDA_API_VERSION
	.align		4
        /*0000*/ 	.byte	0x04, 0x37
        /*0002*/ 	.short	(.L_3163 - .L_3162)
.L_3162:
        /*0004*/ 	.word	0x00000082


	//----- nvinfo : EIATTR_KPARAM_INFO
	.align		4
.L_3163:
        /*0008*/ 	.byte	0x04, 0x17
        /*000a*/ 	.short	(.L_3165 - .L_3164)
.L_3164:
        /*000c*/ 	.word	0x00000000
        /*0010*/ 	.short	0x0002
        /*0012*/ 	.short	0x0010
        /*0014*/ 	.byte	0x00, 0xf0, 0x41, 0x00


	//----- nvinfo : EIATTR_KPARAM_INFO
	.align		4
.L_3165:
        /*0018*/ 	.byte	0x04, 0x17
        /*001a*/ 	.short	(.L_3167 - .L_3166)
.L_3166:
        /*001c*/ 	.word	0x00000000
        /*0020*/ 	.short	0x0001
        /*0022*/ 	.short	0x0008
        /*0024*/ 	.byte	0x00, 0xf0, 0x21, 0x00


	//----- nvinfo : EIATTR_KPARAM_INFO
	.align		4
.L_3167:
        /*0028*/ 	.byte	0x04, 0x17
        /*002a*/ 	.short	(.L_3169 - .L_3168)
.L_3168:
        /*002c*/ 	.word	0x00000000
        /*0030*/ 	.short	0x0000
        /*0032*/ 	.short	0x0000
        /*0034*/ 	.byte	0x00, 0xf0, 0x11, 0x00


	//----- nvinfo : EIATTR_SPARSE_MMA_MASK
	.align		4
.L_3169:
        /*0038*/ 	.byte	0x03, 0x50
        /*003a*/ 	.short	0x0000


	//----- nvinfo : EIATTR_MAXREG_COUNT
	.align		4
        /*003c*/ 	.byte	0x03, 0x1b
        /*003e*/ 	.short	0x00ff


	//----- nvinfo : EIATTR_MERCURY_ISA_VERSION
	.align		4
        /*0040*/ 	.byte	0x03, 0x5f
        /*0042*/ 	.short	0x0101


	//----- nvinfo : EIATTR_EXIT_INSTR_OFFSETS
	.align		4
        /*0044*/ 	.byte	0x04, 0x1c
        /*0046*/ 	.short	(.L_3171 - .L_3170)


	//   ....[0]....
.L_3170:
        /*0048*/ 	.word	0x00000ef0


	//   ....[1]....
        /*004c*/ 	.word	0x000025d0


	//   ....[2]....
        /*0050*/ 	.word	0x00002620


	//----- nvinfo : EIATTR_MAX_THREADS
	.align		4
.L_3171:
        /*0054*/ 	.byte	0x04, 0x05
        /*0056*/ 	.short	(.L_3173 - .L_3172)
.L_3172:
        /*0058*/ 	.word	0x00000080
        /*005c*/ 	.word	0x00000001
        /*0060*/ 	.word	0x00000001


	//----- nvinfo : EIATTR_CRS_STACK_SIZE
	.align		4
.L_3173:
        /*0064*/ 	.byte	0x04, 0x1e
        /*0066*/ 	.short	(.L_3175 - .L_3174)
.L_3174:
        /*0068*/ 	.word	0x00000000


	//----- nvinfo : EIATTR_CBANK_PARAM_SIZE
	.align		4
.L_3175:
        /*006c*/ 	.byte	0x03, 0x19
        /*006e*/ 	.short	0x0020


	//----- nvinfo : EIATTR_PARAM_CBANK
	.align		4
        /*0070*/ 	.byte	0x04, 0x0a
        /*0072*/ 	.short	(.L_3177 - .L_3176)
	.align		4
.L_3176:
        /*0074*/ 	.word	index@(.nv.constant0._ZN2at6native29vectorized_elementwise_kernelILi2EZNS0_50_GLOBAL__N__2680c7bb_12_PowKernel_cu_7dd49032_316829pow_tensor_scalar_kernel_implIN3c108BFloat16ES5_EEvRNS_18TensorIteratorBaseET0_EUlS5_E1_St5arrayIPcLm2EEEEviS8_T1_)
        /*0078*/ 	.short	0x0210
        /*007a*/ 	.short	0x0020


	//----- nvinfo : EIATTR_SW_WAR
	.align		4
.L_3177:
        /*007c*/ 	.byte	0x04, 0x36
        /*007e*/ 	.short	(.L_3179 - .L_3178)
.L_3178:
        /*0080*/ 	.word	0x00000008
.L_3179:


//--------------------- .nv.info._ZN2at6native29vectorized_elementwise_kernelILi4EZNS0_50_GLOBAL__N__2680c7bb_12_PowKernel_cu_7dd49032_316829pow_tensor_scalar_kernel_implIN3c108BFloat16ES5_EEvRNS_18TensorIteratorBaseET0_EUlS5_E1_St5arrayIPcLm2EEEEviS8_T1_ --------------------------
	.section	.nv.info._ZN2at6native29vectorized_elementwise_kernelILi4EZNS0_50_GLOBAL__N__2680c7bb_12_PowKernel_cu_7dd49032_316829pow_tensor_scalar_kernel_implIN3c108BFloat16ES5_EEvRNS_18TensorIteratorBaseET0_EUlS5_E1_St5arrayIPcLm2EEEEviS8_T1_,"",@"SHT_CUDA_INFO"
	.sectionflags	@""
	.align	4


	//----- nvinfo : EIATTR_CUDA_API_VERSION
	.align		4
        /*0000*/ 	.byte	0x04, 0x37
        /*0002*/ 	.short	(.L_3181 - .L_3180)
.L_3180:
        /*0004*/ 	.word	0x00000082


	//----- nvinfo : EIATTR_KPARAM_INFO
	.align		4
.L_3181:
        /*0008*/ 	.byte	0x04, 0x17
        /*000a*/ 	.short	(.L_3183 - .L_3182)
.L_3182:
        /*000c*/ 	.word	0x00000000
        /*0010*/ 	.short	0x0002
        /*0012*/ 	.short	0x0010
        /*0014*/ 	.byte	0x00, 0xf0, 0x41, 0x00


	//----- nvinfo : EIATTR_KPARAM_INFO
	.align		4
.L_3183:
        /*0018*/ 	.byte	0x04, 0x17
        /*001a*/ 	.short	(.L_3185 - .L_3184)
.L_3184:
        /*001c*/ 	.word	0x00000000
        /*0020*/ 	.short	0x0001
        /*0022*/ 	.short	0x0008
        /*0024*/ 	.byte	0x00, 0xf0, 0x21, 0x00


	//----- nvinfo : EIATTR_KPARAM_INFO
	.align		4
.L_3185:
        /*0028*/ 	.byte	0x04, 0x17
        /*002a*/ 	.short	(.L_3187 - .L_3186)
.L_3186:
        /*002c*/ 	.word	0x00000000
        /*0030*/ 	.short	0x0000
        /*0032*/ 	.short	0x0000
        /*0034*/ 	.byte	0x00, 0xf0, 0x11, 0x00


	//----- nvinfo : EIATTR_SPARSE_MMA_MASK
	.align		4
.L_3187:
        /*0038*/ 	.byte	0x03, 0x50
        /*003a*/ 	.short	0x0000


	//----- nvinfo : EIATTR_MAXREG_COUNT
	.align		4
        /*003c*/ 	.byte	0x03, 0x1b
        /*003e*/ 	.short	0x00ff


	//----- nvinfo : EIATTR_MERCURY_ISA_VERSION
	.align		4
        /*0040*/ 	.byte	0x03, 0x5f
        /*0042*/ 	.short	0x0101


	//----- nvinfo : EIATTR_EXIT_INSTR_OFFSETS
	.align		4
        /*0044*/ 	.byte	0x04, 0x1c
        /*0046*/ 	.short	(.L_3189 - .L_3188)


	//   ....[0]....
.L_3188:
        /*0048*/ 	.word	0x00000eb0


	//   ....[1]....
        /*004c*/ 	.word	0x00002590


	//   ....[2]....
        /*0050*/ 	.word	0x000025e0


	//----- nvinfo : EIATTR_MAX_THREADS
	.align		4
.L_3189:
        /*0054*/ 	.byte	0x04, 0x05
        /*0056*/ 	.short	(.L_3191 - .L_3190)
.L_3190:
        /*0058*/ 	.word	0x00000080
        /*005c*/ 	.word	0x00000001
        /*0060*/ 	.word	0x00000001


	//----- nvinfo : EIATTR_CRS_STACK_SIZE
	.align		4
.L_3191:
        /*0064*/ 	.byte	0x04, 0x1e
        /*0066*/ 	.short	(.L_3193 - .L_3192)
.L_3192:
        /*0068*/ 	.word	0x00000000


	//----- nvinfo : EIATTR_CBANK_PARAM_SIZE
	.align		4
.L_3193:
        /*006c*/ 	.byte	0x03, 0x19
        /*006e*/ 	.short	0x0020


	//----- nvinfo : EIATTR_PARAM_CBANK
	.align		4
        /*0070*/ 	.byte	0x04, 0x0a
        /*0072*/ 	.short	(.L_3195 - .L_3194)
	.align		4
.L_3194:
        /*0074*/ 	.word	index@(.nv.constant0._ZN2at6native29vectorized_elementwise_kernelILi4EZNS0_50_GLOBAL__N__2680c7bb_12_PowKernel_cu_7dd49032_316829pow_tensor_scalar_kernel_implIN3c108BFloat16ES5_EEvRNS_18TensorIteratorBaseET0_EUlS5_E1_St5arrayIPcLm2EEEEviS8_T1_)
        /*0078*/ 	.short	0x0210
        /*007a*/ 	.short	0x0020


	//----- nvinfo : EIATTR_SW_WAR
	.align		4
.L_3195:
        /*007c*/ 	.byte	0x04, 0x36
        /*007e*/ 	.short	(.L_3197 - .L_3196)
.L_3196:
        /*0080*/ 	.word	0x00000008
.L_3197:


//--------------------- .nv.info._ZN2at6native29vectorized_elementwise_kernelILi8EZNS0_50_GLOBAL__N__2680c7bb_12_PowKernel_cu_7dd49032_316829pow_tensor_scalar_kernel_implIN3c108BFloat16ES5_EEvRNS_18TensorIteratorBaseET0_EUlS5_E1_St5arrayIPcLm2EEEEviS8_T1_ --------------------------
	.section	.nv.info._ZN2at6native29vectorized_elementwise_kernelILi8EZNS0_50_GLOBAL__N__2680c7bb_12_PowKernel_cu_7dd49032_316829pow_tensor_scalar_kernel_implIN3c108BFloat16ES5_EEvRNS_18TensorIteratorBaseET0_EUlS5_E1_St5arrayIPcLm2EEEEviS8_T1_,"",@"SHT_CUDA_INFO"
	.sectionflags	@""
	.align	4


	//----- nvinfo : EIATTR_CUDA_API_VERSION
	.align		4
        /*0000*/ 	.byte	0x04, 0x37
        /*0002*/ 	.short	(.L_3199 - .L_3198)
.L_3198:
        /*0004*/ 	.word	0x00000082


	//----- nvinfo : EIATTR_KPARAM_INFO
	.align		4
.L_3199:
        /*0008*/ 	.byte	0x04, 0x17
        /*000a*/ 	.short	(.L_3201 - .L_3200)
.L_3200:
        /*000c*/ 	.word	0x00000000
        /*0010*/ 	.short	0x0002
        /*0012*/ 	.short	0x0010
        /*0014*/ 	.byte	0x00, 0xf0, 0x41, 0x00


	//----- nvinfo : EIATTR_KPARAM_INFO
	.align		4
.L_3201:
        /*0018*/ 	.byte	0x04, 0x17
        /*001a*/ 	.short	(.L_3203 - .L_3202)
.L_3202:
        /*001c*/ 	.word	0x00000000
        /*0020*/ 	.short	0x0001
        /*0022*/ 	.short	0x0008
        /*0024*/ 	.byte	0x00, 0xf0, 0x21, 0x00


	//----- nvinfo : EIATTR_KPARAM_INFO
	.align		4
.L_3203:
        /*0028*/ 	.byte	0x04, 0x17
        /*002a*/ 	.short	(.L_3205 - .L_3204)
.L_3204:
        /*002c*/ 	.word	0x00000000
        /*0030*/ 	.short	0x0000
        /*0032*/ 	.short	0x0000
        /*0034*/ 	.byte	0x00, 0xf0, 0x11, 0x00


	//----- nvinfo : EIATTR_SPARSE_MMA_MASK
	.align		4
.L_3205:
        /*0038*/ 	.byte	0x03, 0x50
        /*003a*/ 	.short	0x0000


	//----- nvinfo : EIATTR_MAXREG_COUNT
	.align		4
        /*003c*/ 	.byte	0x03, 0x1b
        /*003e*/ 	.short	0x00ff


	//----- nvinfo : EIATTR_MERCURY_ISA_VERSION
	.align		4
        /*0040*/ 	.byte	0x03, 0x5f
        /*0042*/ 	.short	0x0101


	//----- nvinfo : EIATTR_EXIT_INSTR_OFFSETS
	.align		4
        /*0044*/ 	.byte	0x04, 0x1c
        /*0046*/ 	.short	(.L_3207 - .L_3206)


	//   ....[0]....
.L_3206:
        /*0048*/ 	.word	0x00000eb0


	//   ....[1]....
        /*004c*/ 	.word	0x00002590


	//   ....[2]....
        /*0050*/ 	.word	0x000025f0


	//----- nvinfo : EIATTR_MAX_THREADS
	.align		4
.L_3207:
        /*0054*/ 	.byte	0x04, 0x05
        /*0056*/ 	.short	(.L_3209 - .L_3208)
.L_3208:
        /*0058*/ 	.word	0x00000080
        /*005c*/ 	.word	0x00000001
        /*0060*/ 	.word	0x00000001


	//----- nvinfo : EIATTR_CRS_STACK_SIZE
	.align		4
.L_3209:
        /*0064*/ 	.byte	0x04, 0x1e
        /*0066*/ 	.short	(.L_3211 - .L_3210)
.L_3210:
        /*0068*/ 	.word	0x00000000


	//----- nvinfo : EIATTR_CBANK_PARAM_SIZE
	.align		4
.L_3211:
        /*006c*/ 	.byte	0x03, 0x19
        /*006e*/ 	.short	0x0020


	//----- nvinfo : EIATTR_PARAM_CBANK
	.align		4
        /*0070*/ 	.byte	0x04, 0x0a
        /*0072*/ 	.short	(.L_3213 - .L_3212)
	.align		4
.L_3212:
        /*0074*/ 	.word	index@(.nv.constant0._ZN2at6native29vectorized_elementwise_kernelILi8EZNS0_50_GLOBAL__N__2680c7bb_12_PowKernel_cu_7dd49032_316829pow_tensor_scalar_kernel_implIN3c108BFloat16ES5_EEvRNS_18TensorIteratorBaseET0_EUlS5_E1_St5arrayIPcLm2EEEEviS8_T1_)
        /*0078*/ 	.short	0x0210
        /*007a*/ 	.short	0x0020


	//----- nvinfo : EIATTR_SW_WAR
	.align		4
.L_3213:
        /*007c*/ 	.byte	0x04, 0x36
        /*007e*/ 	.short	(.L_3215 - .L_3214)
.L_3214:
        /*0080*/ 	.word	0x00000008
.L_3215:


//--------------------- .nv.info._ZN2at6native18elementwise_kernelILi128ELi4EZNS0_15gpu_kernel_implIZNS0_50_GLOBAL__N__2680c7bb_12_PowKernel_cu_7dd49032_316829pow_tensor_scalar_kernel_implIN3c108BFloat16ES6_EEvRNS_18TensorIteratorBaseET0_EUlS6_E0_EEvS8_RKT_EUliE_EEviT1_ --------------------------
	.section	.nv.info._ZN2at6native18elementwise_kernelILi128ELi4EZNS0_15gpu_kernel_implIZNS0_50_GLOBAL__N__2680c7bb_12_PowKernel_cu_7dd49032_316829pow_tensor_scalar_kernel_implIN3c108BFloat16ES6_EEvRNS_18TensorIteratorBaseET0_EUlS6_E0_EEvS8_RKT_EUliE_EEviT1_,"",@"SHT_CUDA_INFO"
	.sectionflags	@""
	.align	4


	//----- nvinfo : EIATTR_CUDA_API_VERSION
	.align		4
        /*0000*/ 	.byte	0x04, 0x37
        /*0002*/ 	.short	(.L_3217 - .L_3216)
.L_3216:
        /*0004*/ 	.word	0x00000082


	//----- nvinfo : EIATTR_KPARAM_INFO
	.align		4
.L_3217:
        /*0008*/ 	.byte	0x04, 0x17
        /*000a*/ 	.short	(.L_3219 - .L_3218)
.L_3218:
        /*000c*/ 	.word	0x00000000
        /*0010*/ 	.short	0x0001
        /*0012*/ 	.short	0x0008
        /*0014*/ 	.byte	0x00, 0xf0, 0x81, 0x08


	//----- nvinfo : EIATTR_KPARAM_INFO
	.align		4
.L_3219:
        /*0018*/ 	.byte	0x04, 0x17
        /*001a*/ 	.short	(.L_3221 - .L_3220)
.L_3220:
        /*001c*/ 	.word	0x00000000
        /*0020*/ 	.short	0x0000
        /*0022*/ 	.short	0x0000
        /*0024*/ 	.byte	0x00, 0xf0, 0x11, 0x00


	//----- nvinfo : EIATTR_SPARSE_MMA_MASK
	.align		4
.L_3221:
        /*0028*/ 	.byte	0x03, 0x50
        /*002a*/ 	.short	0x0000


	//----- nvinfo : EIATTR_MAXREG_COUNT
	.align		4
        /*002c*/ 	.byte	0x03, 0x1b
        /*002e*/ 	.short	0x0080


	//----- nvinfo : EIATTR_EXTERNS
	.align		4
        /*0030*/ 	.byte	0x04, 0x0f
        /*0032*/ 	.short	(.L_3223 - .L_3222)


	//   ....[0]....
	.align		4
.L_3222:
        /*0034*/ 	.word	index@(__assertfail)


	//----- nvinfo : EIATTR_MERCURY_ISA_VERSION
	.align		4
.L_3223:
        /*0038*/ 	.byte	0x03, 0x5f
        /*003a*/ 	.short	0x0101


	//----- nvinfo : EIATTR_SYSCALL_OFFSETS
	.align		4
        /*003c*/ 	.byte	0x04, 0x46
        /*003e*/ 	.short	(.L_3225 - .L_3224)


	//   ....[0]....
.L_3224:
        /*0040*/ 	.word	0x000022d0


	//   ....[1]....
        /*0044*/ 	.word	0x000032a0


	//   ....[2]....
        /*0048*/ 	.word	0x000055d0


	//   ....[3]....
        /*004c*/ 	.word	0x000065a0


	//   ....[4]....
        /*0050*/ 	.word	0x000088c0


	//   ....[5]....
        /*0054*/ 	.word	0x00009890


	//   ....[6]....
        /*0058*/ 	.word	0x0000bba0


	//   ....[7]....
        /*005c*/ 	.word	0x0000cb70


	//----- nvinfo : EIATTR_EXIT_INSTR_OFFSETS
	.align		4
.L_3225:
        /*0060*/ 	.byte	0x04, 0x1c
        /*0062*/ 	.short	(.L_3227 - .L_3226)


	//   ....[0]....
.L_3226:
        /*0064*/ 	.word	0x00009960


	//   ....[1]....
        /*0068*/ 	.word	0x0000bda0


	//   ....[2]....
        /*006c*/ 	.word	0x0000bde0


	//   ....[3]....
        /*0070*/ 	.word	0x0000be80


	//   ....[4]....
        /*0074*/ 	.word	0x0000bec0


	//   ....[5]....
        /*0078*/ 	.word	0x0000bf00


	//   ....[6]....
        /*007c*/ 	.word	0x0000bf90


	//   ....[7]....
        /*0080*/ 	.word	0x0000bfd0


	//   ....[8]....
        /*0084*/ 	.word	0x0000c070


	//   ....[9]....
        /*0088*/ 	.word	0x0000c0c0


	//   ....[10]....
        /*008c*/ 	.word	0x0000c110


	//   ....[11]....
        /*0090*/ 	.word	0x0000c1e0


	//   ....[12]....
        /*0094*/ 	.word	0x0000c240


	//   ....[13]....
        /*0098*/ 	.word	0x0000c3d0


	//   ....[14]....
        /*009c*/ 	.word	0x0000c530


	//   ....[15]....
        /*00a0*/ 	.word	0x0000c550


	//   ....[16]....
        /*00a4*/ 	.word	0x0000c610


	//   ....[17]....
        /*00a8*/ 	.word	0x0000c790


	//   ....[18]....
        /*00ac*/ 	.word	0x0000c910


	//   ....[19]....
        /*00b0*/ 	.word	0x0000ca70


	//   ....[20]....
        /*00b4*/ 	.word	0x0000cb80


	//   ....[21]....
        /*00b8*/ 	.word	0x0000cbc0


	//   ....[22]....
        /*00bc*/ 	.word	0x0000cc00


	//----- nvinfo : EIATTR_MAX_THREADS
	.align		4
.L_3227:
        /*00c0*/ 	.byte	0x04, 0x05
        /*00c2*/ 	.short	(.L_3229 - .L_3228)
.L_3228:
        /*00c4*/ 	.word	0x00000080
        /*00c8*/ 	.word	0x00000001
        /*00cc*/ 	.word	0x00000001


	//----- nvinfo : EIATTR_CRS_STACK_SIZE
	.align		4
.L_3229:
        /*00d0*/ 	.byte	0x04, 0x1e
        /*00d2*/ 	.short	(.L_3231 - .L_3230)
.L_3230:
        /*00d4*/ 	.word	0x00000000


	//----- nvinfo : EIATTR_CBANK_PARAM_SIZE
	.align		4
.L_3231:
        /*00d8*/ 	.byte	0x03, 0x19
        /*00da*/ 	.short	0x0228


	//----- nvinfo : EIATTR_PARAM_CBANK
	.align		4
        /*00dc*/ 	.byte	0x04, 0x0a
        /*00de*/ 	.short	(.L_3233 - .L_3232)
	.align		4
.L_3232:
        /*00e0*/ 	.word	index@(.nv.constant0._ZN2at6native18elementwise_kernelILi128ELi4EZNS0_15gpu_kernel_implIZNS0_50_GLOBAL__N__2680c7bb_12_PowKernel_cu_7dd49032_316829pow_tensor_scalar_kernel_implIN3c108BFloat16ES6_EEvRNS_18TensorIteratorBaseET0_EUlS6_E0_EEvS8_RKT_EUliE_EEviT1_)
        /*00e4*/ 	.short	0x0210
        /*00e6*/ 	.short	0x0228


	//----- nvinfo : EIATTR_SW_WAR
	.align		4
.L_3233:
        /*00e8*/ 	.byte	0x04, 0x36
        /*00ea*/ 	.short	(.L_3235 - .L_3234)
.L_3234:
        /*00ec*/ 	.word	0x00000008
.L_3235:


//--------------------- .nv.info._ZN2at6native27unrolled_elementwise_kernelIZNS0_50_GLOBAL__N__2680c7bb_12_PowKernel_cu_7dd49032_316829pow_tensor_scalar_kernel_implIN3c108BFloat16ES5_EEvRNS_18TensorIteratorBaseET0_EUlS5_E0_St5arrayIPcLm2EELi4E23TrivialOffsetCalculatorILi1EjESE_NS0_6memory12LoadWithCastILi1EEENSF_13StoreWithCastILi1EEEEEviT_S8_T2_T3_T4_T5_ --------------------------
	.section	.nv.info._ZN2at6native27unrolled_elementwise_kernelIZNS0_50_GLOBAL__N__2680c7bb_12_PowKernel_cu_7dd49032_316829pow_tensor_scalar_kernel_implIN3c108BFloat16ES5_EEvRNS_18TensorIteratorBaseET0_EUlS5_E0_St5arrayIPcLm2EELi4E23TrivialOffsetCalculatorILi1EjESE_NS0_6memory12LoadWithCastILi1EEENSF_13StoreWithCastILi1EEEEEviT_S8_T2_T3_T4_T5_,"",@"SHT_CUDA_INFO"
	.sectionflags	@""
	.align	4


	//----- nvinfo : EIATTR_CUDA_API_VERSION
	.align		4
        /*0000*/ 	.byte	0x04, 0x37
        /*0002*/ 	.short	(.L_3237 - .L_3236)
.L_3236:
        /*0004*/ 	.word	0x00000082


	//----- nvinfo : EIATTR_KPARAM_INFO
	.align		4
.L_3237:
        /*0008*/ 	.byte	0x04, 0x17
        /*000a*/ 	.short	(.L_3239 - .L_3238)
.L_3238:
        /*000c*/ 	.word	0x00000000
        /*0010*/ 	.short	0x0006
        /*0012*/ 	.short	0x002c
        /*0014*/ 	.byte	0x00, 0xf0, 0x21, 0x00


	//----- nvinfo : EIATTR_KPARAM_INFO
	.align		4
.L_3239:
        /*0018*/ 	.byte	0x04, 0x17
        /*001a*/ 	.short	(.L_3241 - .L_3240)
.L_3240:
        /*001c*/ 	.word	0x00000000
        /*0020*/ 	.short	0x0005
        /*0022*/ 	.short	0x0024
        /*0024*/ 	.byte	0x00, 0xf0, 0x21, 0x00


	//----- nvinfo : EIATTR_KPARAM_INFO
	.align		4
.L_3241:
        /*0028*/ 	.byte	0x04, 0x17
        /*002a*/ 	.short	(.L_3243 - .L_3242)
.L_3242:
        /*002c*/ 	.word	0x00000000
        /*0030*/ 	.short	0x0004
        /*0032*/ 	.short	0x0021
        /*0034*/ 	.byte	0x00, 0xf0, 0x05, 0x00


	//----- nvinfo : EIATTR_KPARAM_INFO
	.align		4
.L_3243:
        /*0038*/ 	.byte	0x04, 0x17
        /*003a*/ 	.short	(.L_3245 - .L_3244)
.L_3244:
        /*003c*/ 	.word	0x00000000
        /*0040*/ 	.short	0x0003
        /*0042*/ 	.short	0x0020
        /*0044*/ 	.byte	0x00, 0xf0, 0x05, 0x00


	//----- nvinfo : EIATTR_KPARAM_INFO
	.align		4
.L_3245:
        /*0048*/ 	.byte	0x04, 0x17
        /*004a*/ 	.short	(.L_3247 - .L_3246)
.L_3246:
        /*004c*/ 	.word	0x00000000
        /*0050*/ 	.short	0x0002
        /*0052*/ 	.short	0x0010
        /*0054*/ 	.byte	0x00, 0xf0, 0x41, 0x00


	//----- nvinfo : EIATTR_KPARAM_INFO
	.align		4
.L_3247:
        /*0058*/ 	.byte	0x04, 0x17
        /*005a*/ 	.short	(.L_3249 - .L_3248)
.L_3248:
        /*005c*/ 	.word	0x00000000
        /*0060*/ 	.short	0x0001
        /*0062*/ 	.short	0x0008
        /*0064*/ 	.byte	0x00, 0xf0, 0x21, 0x00


	//----- nvinfo : EIATTR_KPARAM_INFO
	.align		4
.L_3249:
        /*0068*/ 	.byte	0x04, 0x17
        /*006a*/ 	.short	(.L_3251 - .L_3250)
.L_3250:
        /*006c*/ 	.word	0x00000000
        /*0070*/ 	.short	0x0000
        /*0072*/ 	.short	0x0000
        /*0074*/ 	.byte	0x00, 0xf0, 0x11, 0x00


	//----- nvinfo : EIATTR_SPARSE_MMA_MASK
	.align		4
.L_3251:
        /*0078*/ 	.byte	0x03, 0x50
        /*007a*/ 	.short	0x0000


	//----- nvinfo : EIATTR_MAXREG_COUNT
	.align		4
        /*007c*/ 	.byte	0x03, 0x1b
        /*007e*/ 	.short	0x00ff


	//----- nvinfo : EIATTR_EXTERNS
	.align		4
        /*0080*/ 	.byte	0x04, 0x0f
        /*0082*/ 	.short	(.L_3253 - .L_3252)


	//   ....[0]....
	.align		4
.L_3252:
        /*0084*/ 	.word	index@(__assertfail)


	//----- nvinfo : EIATTR_MERCURY_ISA_VERSION
	.align		4
.L_3253:
        /*0088*/ 	.byte	0x03, 0x5f
        /*008a*/ 	.short	0x0101


	//----- nvinfo : EIATTR_SYSCALL_OFFSETS
	.align		4
        /*008c*/ 	.byte	0x04, 0x46
        /*008e*/ 	.short	(.L_3255 - .L_3254)


	//   ....[0]....
.L_3254:
        /*0090*/ 	.word	0x000010e0


	//   ....[1]....
        /*0094*/ 	.word	0x00002220


	//   ....[2]....
        /*0098*/ 	.word	0x00003370


	//   ....[3]....
        /*009c*/ 	.word	0x00004490


	//   ....[4]....
        /*00a0*/ 	.word	0x000057d0


	//   ....[5]....
        /*00a4*/ 	.word	0x000067f0


	//   ....[6]....
        /*00a8*/ 	.word	0x000077d0


	//   ....[7]....
        /*00ac*/ 	.word	0x000087b0


	//----- nvinfo : EIATTR_EXIT_INSTR_OFFSETS
	.align		4
.L_3255:
        /*00b0*/ 	.byte	0x04, 0x1c
        /*00b2*/ 	.short	(.L_3257 - .L_3256)


	//   ....[0]....
.L_3256:
        /*00b4*/ 	.word	0x00007890


	//   ....[1]....
        /*00b8*/ 	.word	0x000079e0


	//   ....[2]....
        /*00bc*/ 	.word	0x00007a20


	//   ....[3]....
        /*00c0*/ 	.word	0x00007ac0


	//   ....[4]....
        /*00c4*/ 	.word	0x00007b00


	//   ....[5]....
        /*00c8*/ 	.word	0x00007b40


	//   ....[6]....
        /*00cc*/ 	.word	0x00007bd0


	//   ....[7]....
        /*00d0*/ 	.word	0x00007c10


	//   ....[8]....
        /*00d4*/ 	.word	0x00007cb0


	//   ....[9]....
        /*00d8*/ 	.word	0x00007d00


	//   ....[10]....
        /*00dc*/ 	.word	0x00007d50


	//   ....[11]....
        /*00e0*/ 	.word	0x00007e20


	//   ....[12]....
        /*00e4*/ 	.word	0x00007e80


	//   ....[13]....
        /*00e8*/ 	.word	0x00008010


	//   ....[14]....
        /*00ec*/ 	.word	0x00008170


	//   ....[15]....
        /*00f0*/ 	.word	0x00008190


	//   ....[16]....
        /*00f4*/ 	.word	0x00008250


	//   ....[17]....
        /*00f8*/ 	.word	0x000083d0


	//   ....[18]....
        /*00fc*/ 	.word	0x00008550


	//   ....[19]....
        /*0100*/ 	.word	0x000086b0


	//   ....[20]....
        /*0104*/ 	.word	0x000087c0


	//   ....[21]....
        /*0108*/ 	.word	0x00008800


	//   ....[22]....
        /*010c*/ 	.word	0x00008840


	//----- nvinfo : EIATTR_MAX_THREADS
	.align		4
.L_3257:
        /*0110*/ 	.byte	0x04, 0x05
        /*0112*/ 	.short	(.L_3259 - .L_3258)
.L_3258:
        /*0114*/ 	.word	0x00000080
        /*0118*/ 	.word	0x00000001
        /*011c*/ 	.word	0x00000001


	//----- nvinfo : EIATTR_CRS_STACK_SIZE
	.align		4
.L_3259:
        /*0120*/ 	.byte	0x04, 0x1e
        /*0122*/ 	.short	(.L_3261 - .L_3260)
.L_3260:
        /*0124*/ 	.word	0x00000000


	//----- nvinfo : EIATTR_CBANK_PARAM_SIZE
	.align		4
.L_3261:
        /*0128*/ 	.byte	0x03, 0x19
        /*012a*/ 	.short	0x0034


	//----- nvinfo : EIATTR_PARAM_CBANK
	.align		4
        /*012c*/ 	.byte	0x04, 0x0a
        /*012e*/ 	.short	(.L_3263 - .L_3262)
	.align		4
.L_3262:
        /*0130*/ 	.word	index@(.nv.constant0._ZN2at6native27unrolled_elementwise_kernelIZNS0_50_GLOBAL__N__2680c7bb_12_PowKernel_cu_7dd49032_316829pow_tensor_scalar_kernel_implIN3c108BFloat16ES5_EEvRNS_18TensorIteratorBaseET0_EUlS5_E0_St5arrayIPcLm2EELi4E23TrivialOffsetCalculatorILi1EjESE_NS0_6memory12LoadWithCastILi1EEENSF_13StoreWithCastILi1EEEEEviT_S8_T2_T3_T4_T5_)
        /*0134*/ 	.short	0x0210
        /*0136*/ 	.short	0x0034


	//----- nvinfo : EIATTR_SW_WAR
	.align		4
.L_3263:
        /*0138*/ 	.byte	0x04, 0x36
        /*013a*/ 	.short	(.L_3265 - .L_3264)
.L_3264:
        /*013c*/ 	.word	0x00000008
.L_3265:


//--------------------- .nv.info._ZN2at6native18elementwise_kernelILi128ELi4EZNS0_22gpu_kernel_impl_nocastIZNS0_50_GLOBAL__N__2680c7bb_12_PowKernel_cu_7dd49032_316829pow_tensor_scalar_kernel_implIN3c108BFloat16ES6_EEvRNS_18TensorIteratorBaseET0_EUlS6_E0_EEvS8_RKT_EUliE_EEviT1_ --------------------------
	.section	.nv.info._ZN2at6native18elementwise_kernelILi128ELi4EZNS0_22gpu_kernel_impl_nocastIZNS0_50_GLOBAL__N__2680c7bb_12_PowKernel_cu_7dd49032_316829pow_tensor_scalar_kernel_implIN3c108BFloat16ES6_EEvRNS_18TensorIteratorBaseET0_EUlS6_E0_EEvS8_RKT_EUliE_EEviT1_,"",@"SHT_CUDA_INFO"
	.sectionflags	@""
	.align	4


	//----- nvinfo : EIATTR_CUDA_API_VERSION
	.align		4
        /*0000*/ 	.byte	0x04, 0x37
        /*0002*/ 	.short	(.L_3267 - .L_3266)
.L_3266:
        /*0004*/ 	.word	0x00000082


	//----- nvinfo : EIATTR_KPARAM_INFO
	.align		4
.L_3267:
        /*0008*/ 	.byte	0x04, 0x17
        /*000a*/ 	.short	(.L_3269 - .L_3268)
.L_3268:
        /*000c*/ 	.word	0x00000000
        /*0010*/ 	.short	0x0001
        /*0012*/ 	.short	0x0008
        /*0014*/ 	.byte	0x00, 0xf0, 0x61, 0x08


	//----- nvinfo : EIATTR_KPARAM_INFO
	.align		4
.L_3269:
        /*0018*/ 	.byte	0x04, 0x17
        /*001a*/ 	.short	(.L_3271 - .L_3270)
.L_3270:
        /*001c*/ 	.word	0x00000000
        /*0020*/ 	.short	0x0000
        /*0022*/ 	.short	0x0000
        /*0024*/ 	.byte	0x00, 0xf0, 0x11, 0x00


	//----- nvinfo : EIATTR_SPARSE_MMA_MASK
	.align		4
.L_3271:
        /*0028*/ 	.byte	0x03, 0x50
        /*002a*/ 	.short	0x0000


	//----- nvinfo : EIATTR_MAXREG_COUNT
	.align		4
        /*002c*/ 	.byte	0x03, 0x1b
        /*002e*/ 	.short	0x0080


	//----- nvinfo : EIATTR_MERCURY_ISA_VERSION
	.align		4
        /*0030*/ 	.byte	0x03, 0x5f
        /*0032*/ 	.short	0x0101


	//----- nvinfo : EIATTR_EXIT_INSTR_OFFSETS
	.align		4
        /*0034*/ 	.byte	0x04, 0x1c
        /*0036*/ 	.short	(.L_3273 - .L_3272)


	//   ....[0]....
.L_3272:
        /*0038*/ 	.word	0x00003c80


	//   ....[1]....
        /*003c*/ 	.word	0x00005050


	//----- nvinfo : EIATTR_MAX_THREADS
	.align		4
.L_3273:
        /*0040*/ 	.byte	0x04, 0x05
        /*0042*/ 	.short	(.L_3275 - .L_3274)
.L_3274:
        /*0044*/ 	.word	0x00000080
        /*0048*/ 	.word	0x00000001
        /*004c*/ 	.word	0x00000001


	//----- nvinfo : EIATTR_CRS_STACK_SIZE
	.align		4
.L_3275:
        /*0050*/ 	.byte	0x04, 0x1e
        /*0052*/ 	.short	(.L_3277 - .L_3276)
.L_3276:
        /*0054*/ 	.word	0x00000000


	//----- nvinfo : EIATTR_CBANK_PARAM_SIZE
	.align		4
.L_3277:
        /*0058*/ 	.byte	0x03, 0x19
        /*005a*/ 	.short	0x0220


	//----- nvinfo : EIATTR_PARAM_CBANK
	.align		4
        /*005c*/ 	.byte	0x04, 0x0a
        /*005e*/ 	.short	(.L_3279 - .L_3278)
	.align		4
.L_3278:
        /*0060*/ 	.word	index@(.nv.constant0._ZN2at6native18elementwise_kernelILi128ELi4EZNS0_22gpu_kernel_impl_nocastIZNS0_50_GLOBAL__N__2680c7bb_12_PowKernel_cu_7dd49032_316829pow_tensor_scalar_kernel_implIN3c108BFloat16ES6_EEvRNS_18TensorIteratorBaseET0_EUlS6_E0_EEvS8_RKT_EUliE_EEviT1_)
        /*0064*/ 	.short	0x0210
        /*0066*/ 	.short	0x0220


	//----- nvinfo : EIATTR_SW_WAR
	.align		4
.L_3279:
        /*0068*/ 	.byte	0x04, 0x36
        /*006a*/ 	.short	(.L_3281 - .L_3280)
.L_3280:
        /*006c*/ 	.word	0x00000008
.L_3281:


//--------------------- .nv.info._ZN2at6native27unrolled_elementwise_kernelIZNS0_50_GLOBAL__N__2680c7bb_12_PowKernel_cu_7dd49032_316829pow_tensor_scalar_kernel_implIN3c108BFloat16ES5_EEvRNS_18TensorIteratorBaseET0_EUlS5_E0_St5arrayIPcLm2EELi4E23TrivialOffsetCalculatorILi1EjESE_NS0_6memory15LoadWithoutCastENSF_16StoreWithoutCastEEEviT_S8_T2_T3_T4_T5_ --------------------------
	.section	.nv.info._ZN2at6native27unrolled_elementwise_kernelIZNS0_50_GLOBAL__N__2680c7bb_12_PowKernel_cu_7dd49032_316829pow_tensor_scalar_kernel_implIN3c108BFloat16ES5_EEvRNS_18TensorIteratorBaseET0_EUlS5_E0_St5arrayIPcLm2EELi4E23TrivialOffsetCalculatorILi1EjESE_NS0_6memory15LoadWithoutCastENSF_16StoreWithoutCastEEEviT_S8_T2_T3_T4_T5_,"",@"SHT_CUDA_INFO"
	.sectionflags	@""
	.align	4


	//----- nvinfo : EIATTR_CUDA_API_VERSION
	.align		4
        /*0000*/ 	.byte	0x04, 0x37
        /*0002*/ 	.short	(.L_3283 - .L_3282)
.L_3282:
        /*0004*/ 	.word	0x00000082


	//----- nvinfo : EIATTR_KPARAM_INFO
	.align		4
.L_3283:
        /*0008*/ 	.byte	0x04, 0x17
        /*000a*/ 	.short	(.L_3285 - .L_3284)
.L_3284:
        /*000c*/ 	.word	0x00000000
        /*0010*/ 	.short	0x0006
        /*0012*/ 	.short	0x0023
        /*0014*/ 	.byte	0x00, 0xf0, 0x05, 0x00


	//----- nvinfo : EIATTR_KPARAM_INFO
	.align		4
.L_3285:
        /*0018*/ 	.byte	0x04, 0x17
        /*001a*/ 	.short	(.L_3287 - .L_3286)
.L_3286:
        /*001c*/ 	.word	0x00000000
        /*0020*/ 	.short	0x0005
        /*0022*/ 	.short	0x0022
        /*0024*/ 	.byte	0x00, 0xf0, 0x05, 0x00


	//----- nvinfo : EIATTR_KPARAM_INFO
	.align		4
.L_3287:
        /*0028*/ 	.byte	0x04, 0x17
        /*002a*/ 	.short	(.L_3289 - .L_3288)
.L_3288:
        /*002c*/ 	.word	0x00000000
        /*0030*/ 	.short	0x0004
        /*0032*/ 	.short	0x0021
        /*0034*/ 	.byte	0x00, 0xf0, 0x05, 0x00


	//----- nvinfo : EIATTR_KPARAM_INFO
	.align		4
.L_3289:
        /*0038*/ 	.byte	0x04, 0x17
        /*003a*/ 	.short	(.L_3291 - .L_3290)
.L_3290:
        /*003c*/ 	.word	0x00000000
        /*0040*/ 	.short	0x0003
        /*0042*/ 	.short	0x0020
        /*0044*/ 	.byte	0x00, 0xf0, 0x05, 0x00


	//----- nvinfo : EIATTR_KPARAM_INFO
	.align		4
.L_3291:
        /*0048*/ 	.byte	0x04, 0x17
        /*004a*/ 	.short	(.L_3293 - .L_3292)
.L_3292:
        /*004c*/ 	.word	0x00000000
        /*0050*/ 	.short	0x0002
        /*0052*/ 	.short	0x0010
        /*0054*/ 	.byte	0x00, 0xf0, 0x41, 0x00


	//----- nvinfo : EIATTR_KPARAM_INFO
	.align		4
.L_3293:
        /*0058*/ 	.byte	0x04, 0x17
        /*005a*/ 	.short	(.L_3295 - .L_3294)
.L_3294:
        /*005c*/ 	.word	0x00000000
        /*0060*/ 	.short	0x0001
        /*0062*/ 	.short	0x0008
        /*0064*/ 	.byte	0x00, 0xf0, 0x21, 0x00


	//----- nvinfo : EIATTR_KPARAM_INFO
	.align		4
.L_3295:
        /*0068*/ 	.byte	0x04, 0x17
        /*006a*/ 	.short	(.L_3297 - .L_3296)
.L_3296:
        /*006c*/ 	.word	0x00000000
        /*0070*/ 	.short	0x0000
        /*0072*/ 	.short	0x0000
        /*0074*/ 	.byte	0x00, 0xf0, 0x11, 0x00


	//----- nvinfo : EIATTR_SPARSE_MMA_MASK
	.align		4
.L_3297:
        /*0078*/ 	.byte	0x03, 0x50
        /*007a*/ 	.short	0x0000


	//----- nvinfo : EIATTR_MAXREG_COUNT
	.align		4
        /*007c*/ 	.byte	0x03, 0x1b
        /*007e*/ 	.short	0x00ff


	//----- nvinfo : EIATTR_MERCURY_ISA_VERSION
	.align		4
        /*0080*/ 	.byte	0x03, 0x5f
        /*0082*/ 	.short	0x0101


	//----- nvinfo : EIATTR_EXIT_INSTR_OFFSETS
	.align		4
        /*0084*/ 	.byte	0x04, 0x1c
        /*0086*/ 	.short	(.L_3299 - .L_3298)


	//   ....[0]....
.L_3298:
        /*0088*/ 	.word	0x00000520


	//   ....[1]....
        /*008c*/ 	.word	0x000005a0


	//----- nvinfo : EIATTR_MAX_THREADS
	.align		4
.L_3299:
        /*0090*/ 	.byte	0x04, 0x05
        /*0092*/ 	.short	(.L_3301 - .L_3300)
.L_3300:
        /*0094*/ 	.word	0x00000080
        /*0098*/ 	.word	0x00000001
        /*009c*/ 	.word	0x00000001


	//----- nvinfo : EIATTR_CRS_STACK_SIZE
	.align		4
.L_3301:
        /*00a0*/ 	.byte	0x04, 0x1e
        /*00a2*/ 	.short	(.L_3303 - .L_3302)
.L_3302:
        /*00a4*/ 	.word	0x00000000


	//----- nvinfo : EIATTR_CBANK_PARAM_SIZE
	.align		4
.L_3303:
        /*00a8*/ 	.byte	0x03, 0x19
        /*00aa*/ 	.short	0x0024


	//----- nvinfo : EIATTR_PARAM_CBANK
	.align		4
        /*00ac*/ 	.byte	0x04, 0x0a
        /*00ae*/ 	.short	(.L_3305 - .L_3304)
	.align		4
.L_3304:
        /*00b0*/ 	.word	index@(.nv.constant0._ZN2at6native27unrolled_elementwise_kernelIZNS0_50_GLOBAL__N__2680c7bb_12_PowKernel_cu_7dd49032_316829pow_tensor_scalar_kernel_implIN3c108BFloat16ES5_EEvRNS_18TensorIteratorBaseET0_EUlS5_E0_St5arrayIPcLm2EELi4E23TrivialOffsetCalculatorILi1EjESE_NS0_6memory15LoadWithoutCastENSF_16StoreWithoutCastEEEviT_S8_T2_T3_T4_T5_)
        /*00b4*/ 	.short	0x0210
        /*00b6*/ 	.short	0x0024


	//----- nvinfo : EIATTR_SW_WAR
	.align		4
.L_3305:
        /*00b8*/ 	.byte	0x04, 0x36
        /*00ba*/ 	.short	(.L_3307 - .L_3306)
.L_3306:
        /*00bc*/ 	.word	0x00000008
.L_3307:


//--------------------- .nv.info._ZN2at6native29vectorized_elementwise_kernelILi2EZNS0_50_GLOBAL__N__2680c7bb_12_PowKernel_cu_7dd49032_316829pow_tensor_scalar_kernel_implIN3c108BFloat16ES5_EEvRNS_18TensorIteratorBaseET0_EUlS5_E0_St5arrayIPcLm2EEEEviS8_T1_ --------------------------
	.section	.nv.info._ZN2at6native29vectorized_elementwise_kernelILi2EZNS0_50_GLOBAL__N__2680c7bb_12_PowKernel_cu_7dd49032_316829pow_tensor_scalar_kernel_implIN3c108BFloat16ES5_EEvRNS_18TensorIteratorBaseET0_EUlS5_E0_St5arrayIPcLm2EEEEviS8_T1_,"",@"SHT_CUDA_INFO"
	.sectionflags	@""
	.align	4


	//----- nvinfo : EIATTR_CUDA_API_VERSION
	.align		4
        /*0000*/ 	.byte	0x04, 0x37
        /*0002*/ 	.short	(.L_3309 - .L_3308)
.L_3308:
        /*0004*/ 	.word	0x00000082


	//----- nvinfo : EIATTR_KPARAM_INFO
	.align		4
.L_3309:
        /*0008*/ 	.byte	0x04, 0x17
        /*000a*/ 	.short	(.L_3311 - .L_3310)
.L_3310:
        /*000c*/ 	.word	0x00000000
        /*0010*/ 	.short	0x0002
        /*0012*/ 	.short	0x0010
        /*0014*/ 	.byte	0x00, 0xf0, 0x41, 0x00


	//----- nvinfo : EIATTR_KPARAM_INFO
	.align		4
.L_3311:
        /*0018*/ 	.byte	0x04, 0x17
        /*001a*/ 	.short	(.L_3313 - .L_3312)
.L_3312:
        /*001c*/ 	.word	0x00000000
        /*0020*/ 	.short	0x0001
        /*0022*/ 	.short	0x0008
        /*0024*/ 	.byte	0x00, 0xf0, 0x21, 0x00


	//----- nvinfo : EIATTR_KPARAM_INFO
	.align		4
.L_3313:
        /*0028*/ 	.byte	0x04, 0x17
        /*002a*/ 	.short	(.L_3315 - .L_3314)
.L_3314:
        /*002c*/ 	.word	0x00000000
        /*0030*/ 	.short	0x0000
        /*0032*/ 	.short	0x0000
        /*0034*/ 	.byte	0x00, 0xf0, 0x11, 0x00


	//----- nvinfo : EIATTR_SPARSE_MMA_MASK
	.align		4
.L_3315:
        /*0038*/ 	.byte	0x03, 0x50
        /*003a*/ 	.short	0x0000


	//----- nvinfo : EIATTR_MAXREG_COUNT
	.align		4
        /*003c*/ 	.byte	0x03, 0x1b
        /*003e*/ 	.short	0x00ff


	//----- nvinfo : EIATTR_MERCURY_ISA_VERSION
	.align		4
        /*0040*/ 	.byte	0x03, 0x5f
        /*0042*/ 	.short	0x0101


	//----- nvinfo : EIATTR_EXIT_INSTR_OFFSETS
	.align		4
        /*0044*/ 	.byte	0x04, 0x1c
        /*0046*/ 	.short	(.L_3317 - .L_3316)


	//   ....[0]....
.L_3316:
        /*0048*/ 	.word	0x00000470


	//   ....[1]....
        /*004c*/ 	.word	0x00000f50


	//   ....[2]....
        /*0050*/ 	.word	0x00000fa0


	//----- nvinfo : EIATTR_MAX_THREADS
	.align		4
.L_3317:
        /*0054*/ 	.byte	0x04, 0x05
        /*0056*/ 	.short	(.L_3319 - .L_3318)
.L_3318:
        /*0058*/ 	.word	0x00000080
        /*005c*/ 	.word	0x00000001
        /*0060*/ 	.word	0x00000001


	//----- nvinfo : EIATTR_CRS_STACK_SIZE
	.align		4
.L_3319:
        /*0064*/ 	.byte	0x04, 0x1e
        /*0066*/ 	.short	(.L_3321 - .L_3320)
.L_3320:
        /*0068*/ 	.word	0x00000000


	//----- nvinfo : EIATTR_CBANK_PARAM_SIZE
	.align		4
.L_3321:
        /*006c*/ 	.byte	0x03, 0x19
        /*006e*/ 	.short	0x0020


	//----- nvinfo : EIATTR_PARAM_CBANK
	.align		4
        /*0070*/ 	.byte	0x04, 0x0a
        /*0072*/ 	.short	(.L_3323 - .L_3322)
	.align		4
.L_3322:
        /*0074*/ 	.word	index@(.nv.constant0._ZN2at6native29vectorized_elementwise_kernelILi2EZNS0_50_GLOBAL__N__2680c7bb_12_PowKernel_cu_7dd49032_316829pow_tensor_scalar_kernel_implIN3c108BFloat16ES5_EEvRNS_18TensorIteratorBaseET0_EUlS5_E0_St5arrayIPcLm2EEEEviS8_T1_)
        /*0078*/ 	.short	0x0210
        /*007a*/ 	.short	0x0020


	//----- nvinfo : EIATTR_SW_WAR
	.align		4
.L_3323:
        /*007c*/ 	.byte	0x04, 0x36
        /*007e*/ 	.short	(.L_3325 - .L_3324)
.L_3324:
        /*0080*/ 	.word	0x00000008
.L_3325:


//--------------------- .nv.info._ZN2at6native29vectorized_elementwise_kernelILi4EZNS0_50_GLOBAL__N__2680c7bb_12_PowKernel_cu_7dd49032_316829pow_tensor_scalar_kernel_implIN3c108BFloat16ES5_EEvRNS_18TensorIteratorBaseET0_EUlS5_E0_St5arrayIPcLm2EEEEviS8_T1_ --------------------------
	.section	.nv.info._ZN2at6native29vectorized_elementwise_kernelILi4EZNS0_50_GLOBAL__N__2680c7bb_12_PowKernel_cu_7dd49032_316829pow_tensor_scalar_kernel_implIN3c108BFloat16ES5_EEvRNS_18TensorIteratorBaseET0_EUlS5_E0_St5arrayIPcLm2EEEEviS8_T1_,"",@"SHT_CUDA_INFO"
	.sectionflags	@""
	.align	4


	//----- nvinfo : EIATTR_CUDA_API_VERSION
	.align		4
        /*0000*/ 	.byte	0x04, 0x37
        /*0002*/ 	.short	(.L_3327 - .L_3326)
.L_3326:
        /*0004*/ 	.word	0x00000082


	//----- nvinfo : EIATTR_KPARAM_INFO
	.align		4
.L_3327:
        /*0008*/ 	.byte	0x04, 0x17
        /*000a*/ 	.short	(.L_3329 - .L_3328)
.L_3328:
        /*000c*/ 	.word	0x00000000
        /*0010*/ 	.short	0x0002
        /*0012*/ 	.short	0x0010
        /*0014*/ 	.byte	0x00, 0xf0, 0x41, 0x00


	//----- nvinfo : EIATTR_KPARAM_INFO
	.align		4
.L_3329:
        /*0018*/ 	.byte	0x04, 0x17
        /*001a*/ 	.short	(.L_3331 - .L_3330)
.L_3330:
        /*001c*/ 	.word	0x00000000
        /*0020*/ 	.short	0x0001
        /*0022*/ 	.short	0x0008
        /*0024*/ 	.byte	0x00, 0xf0, 0x21, 0x00


	//----- nvinfo : EIATTR_KPARAM_INFO
	.align		4
.L_3331:
        /*0028*/ 	.byte	0x04, 0x17
        /*002a*/ 	.short	(.L_3333 - .L_3332)
.L_3332:
        /*002c*/ 	.word	0x00000000
        /*0030*/ 	.short	0x0000
        /*0032*/ 	.short	0x0000
        /*0034*/ 	.byte	0x00, 0xf0, 0x11, 0x00


	//----- nvinfo : EIATTR_SPARSE_MMA_MASK
	.align		4
.L_3333:
        /*0038*/ 	.byte	0x03, 0x50
        /*003a*/ 	.short	0x0000


	//----- nvinfo : EIATTR_MAXREG_COUNT
	.align		4
        /*003c*/ 	.byte	0x03, 0x1b
        /*003e*/ 	.short	0x00ff


	//----- nvinfo : EIATTR_MERCURY_ISA_VERSION
	.align		4
        /*0040*/ 	.byte	0x03, 0x5f
        /*0042*/ 	.short	0x0101


	//----- nvinfo : EIATTR_EXIT_INSTR_OFFSETS
	.align		4
        /*0044*/ 	.byte	0x04, 0x1c
        /*0046*/ 	.short	(.L_3335 - .L_3334)


	//   ....[0]....
.L_3334:
        /*0048*/ 	.word	0x00000430


	//   ....[1]....
        /*004c*/ 	.word	0x00000f10


	//   ....[2]....
        /*0050*/ 	.word	0x00000f60


	//----- nvinfo : EIATTR_MAX_THREADS
	.align		4
.L_3335:
        /*0054*/ 	.byte	0x04, 0x05
        /*0056*/ 	.short	(.L_3337 - .L_3336)
.L_3336:
        /*0058*/ 	.word	0x00000080
        /*005c*/ 	.word	0x00000001
        /*0060*/ 	.word	0x00000001


	//----- nvinfo : EIATTR_CRS_STACK_SIZE
	.align		4
.L_3337:
        /*0064*/ 	.byte	0x04, 0x1e
        /*0066*/ 	.short	(.L_3339 - .L_3338)
.L_3338:
        /*0068*/ 	.word	0x00000000


	//----- nvinfo : EIATTR_CBANK_PARAM_SIZE
	.align		4
.L_3339:
        /*006c*/ 	.byte	0x03, 0x19
        /*006e*/ 	.short	0x0020


	//----- nvinfo : EIATTR_PARAM_CBANK
	.align		4
        /*0070*/ 	.byte	0x04, 0x0a
        /*0072*/ 	.short	(.L_3341 - .L_3340)
	.align		4
.L_3340:
        /*0074*/ 	.word	index@(.nv.constant0._ZN2at6native29vectorized_elementwise_kernelILi4EZNS0_50_GLOBAL__N__2680c7bb_12_PowKernel_cu_7dd49032_316829pow_tensor_scalar_kernel_implIN3c108BFloat16ES5_EEvRNS_18TensorIteratorBaseET0_EUlS5_E0_St5arrayIPcLm2EEEEviS8_T1_)
        /*0078*/ 	.short	0x0210
        /*007a*/ 	.short	0x0020


	//----- nvinfo : EIATTR_SW_WAR
	.align		4
.L_3341:
        /*007c*/ 	.byte	0x04, 0x36
        /*007e*/ 	.short	(.L_3343 - .L_3342)
.L_3342:
        /*0080*/ 	.word	0x00000008
.L_3343:


//--------------------- .nv.info._ZN2at6native29vectorized_elementwise_kernelILi8EZNS0_50_GLOBAL__N__2680c7bb_12_PowKernel_cu_7dd49032_316829pow_tensor_scalar_kernel_implIN3c108BFloat16ES5_EEvRNS_18TensorIteratorBaseET0_EUlS5_E0_St5arrayIPcLm2EEEEviS8_T1_ --------------------------
	.section	.nv.info._ZN2at6native29vectorized_elementwise_kernelILi8EZNS0_50_GLOBAL__N__2680c7bb_12_PowKernel_cu_7dd49032_316829pow_tensor_scalar_kernel_implIN3c108BFloat16ES5_EEvRNS_18TensorIteratorBaseET0_EUlS5_E0_St5arrayIPcLm2EEEEviS8_T1_,"",@"SHT_CUDA_INFO"
	.sectionflags	@""
	.align	4


	//----- nvinfo : EIATTR_CUDA_API_VERSION
	.align		4
        /*0000*/ 	.byte	0x04, 0x37
        /*0002*/ 	.short	(.L_3345 - .L_3344)
.L_3344:
        /*0004*/ 	.word	0x00000082


	//----- nvinfo : EIATTR_KPARAM_INFO
	.align		4
.L_3345:
        /*0008*/ 	.byte	0x04, 0x17
        /*000a*/ 	.short	(.L_3347 - .L_3346)
.L_3346:
        /*000c*/ 	.word	0x00000000
        /*0010*/ 	.short	0x0002
        /*0012*/ 	.short	0x0010
        /*0014*/ 	.byte	0x00, 0xf0, 0x41, 0x00


	//----- nvinfo : EIATTR_KPARAM_INFO
	.align		4
.L_3347:
        /*0018*/ 	.byte	0x04, 0x17
        /*001a*/ 	.short	(.L_3349 - .L_3348)
.L_3348:
        /*001c*/ 	.word	0x00000000
        /*0020*/ 	.short	0x0001
        /*0022*/ 	.short	0x0008
        /*0024*/ 	.byte	0x00, 0xf0, 0x21, 0x00


	//----- nvinfo : EIATTR_KPARAM_INFO
	.align		4
.L_3349:
        /*0028*/ 	.byte	0x04, 0x17
        /*002a*/ 	.short	(.L_3351 - .L_3350)
.L_3350:
        /*002c*/ 	.word	0x00000000
        /*0030*/ 	.short	0x0000
        /*0032*/ 	.short	0x0000
        /*0034*/ 	.byte	0x00, 0xf0, 0x11, 0x00


	//----- nvinfo : EIATTR_SPARSE_MMA_MASK
	.align		4
.L_3351:
        /*0038*/ 	.byte	0x03, 0x50
        /*003a*/ 	.short	0x0000


	//----- nvinfo : EIATTR_MAXREG_COUNT
	.align		4
        /*003c*/ 	.byte	0x03, 0x1b
        /*003e*/ 	.short	0x00ff


	//----- nvinfo : EIATTR_MERCURY_ISA_VERSION
	.align		4
        /*0040*/ 	.byte	0x03, 0x5f
        /*0042*/ 	.short	0x0101


	//----- nvinfo : EIATTR_EXIT_INSTR_OFFSETS
	.align		4
        /*0044*/ 	.byte	0x04, 0x1c
        /*0046*/ 	.short	(.L_3353 - .L_3352)


	//   ....[0]....
.L_3352:
        /*0048*/ 	.word	0x00000410


	//   ....[1]....
        /*004c*/ 	.word	0x00000ef0


	//   ....[2]....
        /*0050*/ 	.word	0x00000f40


	//----- nvinfo : EIATTR_MAX_THREADS
	.align		4
.L_3353:
        /*0054*/ 	.byte	0x04, 0x05
        /*0056*/ 	.short	(.L_3355 - .L_3354)
.L_3354:
        /*0058*/ 	.word	0x00000080
        /*005c*/ 	.word	0x00000001
        /*0060*/ 	.word	0x00000001


	//----- nvinfo : EIATTR_CRS_STACK_SIZE
	.align		4
.L_3355:
        /*0064*/ 	.byte	0x04, 0x1e
        /*0066*/ 	.short	(.L_3357 - .L_3356)
.L_3356:
        /*0068*/ 	.word	0x00000000


	//----- nvinfo : EIATTR_CBANK_PARAM_SIZE
	.align		4
.L_3357:
        /*006c*/ 	.byte	0x03, 0x19
        /*006e*/ 	.short	0x0020


	//----- nvinfo : EIATTR_PARAM_CBANK
	.align		4
        /*0070*/ 	.byte	0x04, 0x0a
        /*0072*/ 	.short	(.L_3359 - .L_3358)
	.align		4
.L_3358:
        /*0074*/ 	.word	index@(.nv.constant0._ZN2at6native29vectorized_elementwise_kernelILi8EZNS0_50_GLOBAL__N__2680c7bb_12_PowKernel_cu_7dd49032_316829pow_tensor_scalar_kernel_implIN3c108BFloat16ES5_EEvRNS_18TensorIteratorBaseET0_EUlS5_E0_St5arrayIPcLm2EEEEviS8_T1_)
        /*0078*/ 	.short	0x0210
        /*007a*/ 	.short	0x0020


	//----- nvinfo : EIATTR_SW_WAR
	.align		4
.L_3359:
        /*007c*/ 	.byte	0x04, 0x36
        /*007e*/ 	.short	(.L_3361 - .L_3360)
.L_3360:
        /*0080*/ 	.word	0x00000008
.L_3361:


//--------------------- .nv.info._ZN2at6native18elementwise_kernelILi128ELi4EZNS0_15gpu_kernel_implIZNS0_50_GLOBAL__N__2680c7bb_12_PowKernel_cu_7dd49032_316829pow_tensor_scalar_kernel_implIN3c108BFloat16ES6_EEvRNS_18TensorIteratorBaseET0_EUlS6_E_EEvS8_RKT_EUliE_EEviT1_ --------------------------
	.section	.nv.info._ZN2at6native18elementwise_kernelILi128ELi4EZNS0_15gpu_kernel_implIZNS0_50_GLOBAL__N__2680c7bb_12_PowKernel_cu_7dd49032_316829pow_tensor_scalar_kernel_implIN3c108BFloat16ES6_EEvRNS_18TensorIteratorBaseET0_EUlS6_E_EEvS8_RKT_EUliE_EEviT1_,"",@"SHT_CUDA_INFO"
	.sectionflags	@""
	.align	4


	//----- nvinfo : EIATTR_CUDA_API_VERSION
	.align		4
        /*0000*/ 	.byte	0x04, 0x37
        /*0002*/ 	.short	(.L_3363 - .L_3362)
.L_3362:
        /*0004*/ 	.word	0x00000082


	//----- nvinfo : EIATTR_KPARAM_INFO
	.align		4
.L_3363:
        /*0008*/ 	.byte	0x04, 0x17
        /*000a*/ 	.short	(.L_3365 - .L_3364)
.L_3364:
        /*000c*/ 	.word	0x00000000
        /*0010*/ 	.short	0x0001
        /*0012*/ 	.short	0x0008
        /*0014*/ 	.byte	0x00, 0xf0, 0x81, 0x08


	//----- nvinfo : EIATTR_KPARAM_INFO
	.align		4
.L_3365:
        /*0018*/ 	.byte	0x04, 0x17
        /*001a*/ 	.short	(.L_3367 - .L_3366)
.L_3366:
        /*001c*/ 	.word	0x00000000
        /*0020*/ 	.short	0x0000
        /*0022*/ 	.short	0x0000
        /*0024*/ 	.byte	0x00, 0xf0, 0x11, 0x00


	//----- nvinfo : EIATTR_SPARSE_MMA_MASK
	.align		4
.L_3367:
        /*0028*/ 	.byte	0x03, 0x50
        /*002a*/ 	.short	0x0000


	//----- nvinfo : EIATTR_MAXREG_COUNT
	.align		4
        /*002c*/ 	.byte	0x03, 0x1b
        /*002e*/ 	.short	0x0080


	//----- nvinfo : EIATTR_EXTERNS
	.align		4
        /*0030*/ 	.byte	0x04, 0x0f
        /*0032*/ 	.short	(.L_3369 - .L_3368)


	//   ....[0]....
	.align		4
.L_3368:
        /*0034*/ 	.word	index@(__assertfail)


	//----- nvinfo : EIATTR_MERCURY_ISA_VERSION
	.align		4
.L_3369:
        /*0038*/ 	.byte	0x03, 0x5f
        /*003a*/ 	.short	0x0101


	//----- nvinfo : EIATTR_SYSCALL_OFFSETS
	.align		4
        /*003c*/ 	.byte	0x04, 0x46
        /*003e*/ 	.short	(.L_3371 - .L_3370)


	//   ....[0]....
.L_3370:
        /*0040*/ 	.word	0x000022d0


	//   ....[1]....
        /*0044*/ 	.word	0x00003260


	//   ....[2]....
        /*0048*/ 	.word	0x00005590


	//   ....[3]....
        /*004c*/ 	.word	0x00006520


	//   ....[4]....
        /*0050*/ 	.word	0x00008840


	//   ....[5]....
        /*0054*/ 	.word	0x000097d0


	//   ....[6]....
        /*0058*/ 	.word	0x0000bae0


	//   ....[7]....
        /*005c*/ 	.word	0x0000ca70


	//----- nvinfo : EIATTR_EXIT_INSTR_OFFSETS
	.align		4
.L_3371:
        /*0060*/ 	.byte	0x04, 0x1c
        /*0062*/ 	.short	(.L_3373 - .L_3372)


	//   ....[0]....
.L_3372:
        /*0064*/ 	.word	0x000098a0


	//   ....[1]....
        /*0068*/ 	.word	0x0000bca0


	//   ....[2]....
        /*006c*/ 	.word	0x0000bce0


	//   ....[3]....
        /*0070*/ 	.word	0x0000bd80


	//   ....[4]....
        /*0074*/ 	.word	0x0000bdc0


	//   ....[5]....
        /*0078*/ 	.word	0x0000be00


	//   ....[6]....
        /*007c*/ 	.word	0x0000be90


	//   ....[7]....
        /*0080*/ 	.word	0x0000bed0


	//   ....[8]....
        /*0084*/ 	.word	0x0000bf70


	//   ....[9]....
        /*0088*/ 	.word	0x0000bfc0


	//   ....[10]....
        /*008c*/ 	.word	0x0000c010


	//   ....[11]....
        /*0090*/ 	.word	0x0000c0e0


	//   ....[12]....
        /*0094*/ 	.word	0x0000c140


	//   ....[13]....
        /*0098*/ 	.word	0x0000c2d0


	//   ....[14]....
        /*009c*/ 	.word	0x0000c430


	//   ....[15]....
        /*00a0*/ 	.word	0x0000c450


	//   ....[16]....
        /*00a4*/ 	.word	0x0000c510


	//   ....[17]....
        /*00a8*/ 	.word	0x0000c690


	//   ....[18]....
        /*00ac*/ 	.word	0x0000c810


	//   ....[19]....
        /*00b0*/ 	.word	0x0000c970


	//   ....[20]....
        /*00b4*/ 	.word	0x0000ca80


	//   ....[21]....
        /*00b8*/ 	.word	0x0000cac0


	//   ....[22]....
        /*00bc*/ 	.word	0x0000cb00


	//----- nvinfo : EIATTR_MAX_THREADS
	.align		4
.L_3373:
        /*00c0*/ 	.byte	0x04, 0x05
        /*00c2*/ 	.short	(.L_3375 - .L_3374)
.L_3374:
        /*00c4*/ 	.word	0x00000080
        /*00c8*/ 	.word	0x00000001
        /*00cc*/ 	.word	0x00000001


	//----- nvinfo : EIATTR_CRS_STACK_SIZE
	.align		4
.L_3375:
        /*00d0*/ 	.byte	0x04, 0x1e
        /*00d2*/ 	.short	(.L_3377 - .L_3376)
.L_3376:
        /*00d4*/ 	.word	0x00000000


	//----- nvinfo : EIATTR_CBANK_PARAM_SIZE
	.align		4
.L_3377:
        /*00d8*/ 	.byte	0x03, 0x19
        /*00da*/ 	.short	0x0228


	//----- nvinfo : EIATTR_PARAM_CBANK
	.align		4
        /*00dc*/ 	.byte	0x04, 0x0a
        /*00de*/ 	.short	(.L_3379 - .L_3378)
	.align		4
.L_3378:
        /*00e0*/ 	.word	index@(.nv.constant0._ZN2at6native18elementwise_kernelILi128ELi4EZNS0_15gpu_kernel_implIZNS0_50_GLOBAL__N__2680c7bb_12_PowKernel_cu_7dd49032_316829pow_tensor_scalar_kernel_implIN3c108BFloat16ES6_EEvRNS_18TensorIteratorBaseET0_EUlS6_E_EEvS8_RKT_EUliE_EEviT1_)
        /*00e4*/ 	.short	0x0210
        /*00e6*/ 	.short	0x0228


	//----- nvinfo : EIATTR_SW_WAR
	.align		4
.L_3379:
        /*00e8*/ 	.byte	0x04, 0x36
        /*00ea*/ 	.short	(.L_3381 - .L_3380)
.L_3380:
        /*00ec*/ 	.word	0x00000008
.L_3381:


//--------------------- .nv.info._ZN2at6native27unrolled_elementwise_kernelIZNS0_50_GLOBAL__N__2680c7bb_12_PowKernel_cu_7dd49032_316829pow_tensor_scalar_kernel_implIN3c108BFloat16ES5_EEvRNS_18TensorIteratorBaseET0_EUlS5_E_St5arrayIPcLm2EELi4E23TrivialOffsetCalculatorILi1EjESE_NS0_6memory12LoadWithCastILi1EEENSF_13StoreWithCastILi1EEEEEviT_S8_T2_T3_T4_T5_ --------------------------
	.section	.nv.info._ZN2at6native27unrolled_elementwise_kernelIZNS0_50_GLOBAL__N__2680c7bb_12_PowKernel_cu_7dd49032_316829pow_tensor_scalar_kernel_implIN3c108BFloat16ES5_EEvRNS_18TensorIteratorBaseET0_EUlS5_E_St5arrayIPcLm2EELi4E23TrivialOffsetCalculatorILi1EjESE_NS0_6memory12LoadWithCastILi1EEENSF_13StoreWithCastILi1EEEEEviT_S8_T2_T3_T4_T5_,"",@"SHT_CUDA_INFO"
	.sectionflags	@""
	.align	4


	//----- nvinfo : EIATTR_CUDA_API_VERSION
	.align		4
        /*0000*/ 	.byte	0x04, 0x37
        /*0002*/ 	.short	(.L_3383 - .L_3382)
.L_3382:
        /*0004*/ 	.word	0x00000082


	//----- nvinfo : EIATTR_KPARAM_INFO
	.align		4
.L_3383:
        /*0008*/ 	.byte	0x04, 0x17
        /*000a*/ 	.short	(.L_3385 - .L_3384)
.L_3384:
        /*000c*/ 	.word	0x00000000
        /*0010*/ 	.short	0x0006
        /*0012*/ 	.short	0x002c
        /*0014*/ 	.byte	0x00, 0xf0, 0x21, 0x00


	//----- nvinfo : EIATTR_KPARAM_INFO
	.align		4
.L_3385:
        /*0018*/ 	.byte	0x04, 0x17
        /*001a*/ 	.short	(.L_3387 - .L_3386)
.L_3386:
        /*001c*/ 	.word	0x00000000
        /*0020*/ 	.short	0x0005
        /*0022*/ 	.short	0x0024
        /*0024*/ 	.byte	0x00, 0xf0, 0x21, 0x00


	//----- nvinfo : EIATTR_KPARAM_INFO
	.align		4
.L_3387:
        /*0028*/ 	.byte	0x04, 0x17
        /*002a*/ 	.short	(.L_3389 - .L_3388)
.L_3388:
        /*002c*/ 	.word	0x00000000
        /*0030*/ 	.short	0x0004
        /*0032*/ 	.short	0x0021
        /*0034*/ 	.byte	0x00, 0xf0, 0x05, 0x00


	//----- nvinfo : EIATTR_KPARAM_INFO
	.align		4
.L_3389:
        /*0038*/ 	.byte	0x04, 0x17
        /*003a*/ 	.short	(.L_3391 - .L_3390)
.L_3390:
        /*003c*/ 	.word	0x00000000
        /*0040*/ 	.short	0x0003
        /*0042*/ 	.short	0x0020
        /*0044*/ 	.byte	0x00, 0xf0, 0x05, 0x00


	//----- nvinfo : EIATTR_KPARAM_INFO
	.align		4
.L_3391:
        /*0048*/ 	.byte	0x04, 0x17
        /*004a*/ 	.short	(.L_3393 - .L_3392)
.L_3392:
        /*004c*/ 	.word	0x00000000
        /*0050*/ 	.short	0x0002
        /*0052*/ 	.short	0x0010
        /*0054*/ 	.byte	0x00, 0xf0, 0x41, 0x00


	//----- nvinfo : EIATTR_KPARAM_INFO
	.align		4
.L_3393:
        /*0058*/ 	.byte	0x04, 0x17
        /*005a*/ 	.short	(.L_3395 - .L_3394)
.L_3394:
        /*005c*/ 	.word	0x00000000
        /*0060*/ 	.short	0x0001
        /*0062*/ 	.short	0x0008
        /*0064*/ 	.byte	0x00, 0xf0, 0x21, 0x00


	//----- nvinfo : EIATTR_KPARAM_INFO
	.align		4
.L_3395:
        /*0068*/ 	.byte	0x04, 0x17
        /*006a*/ 	.short	(.L_3397 - .L_3396)
.L_3396:
        /*006c*/ 	.word	0x00000000
        /*0070*/ 	.short	0x0000
        /*0072*/ 	.short	0x0000
        /*0074*/ 	.byte	0x00, 0xf0, 0x11, 0x00


	//----- nvinfo : EIATTR_SPARSE_MMA_MASK
	.align		4
.L_3397:
        /*0078*/ 	.byte	0x03, 0x50
        /*007a*/ 	.short	0x0000


	//----- nvinfo : EIATTR_MAXREG_COUNT
	.align		4
        /*007c*/ 	.byte	0x03, 0x1b
        /*007e*/ 	.short	0x00ff


	//----- nvinfo : EIATTR_EXTERNS
	.align		4
        /*0080*/ 	.byte	0x04, 0x0f
        /*0082*/ 	.short	(.L_3399 - .L_3398)


	//   ....[0]....
	.align		4
.L_3398:
        /*0084*/ 	.word	index@(__assertfail)


	//----- nvinfo : EIATTR_MERCURY_ISA_VERSION
	.align		4
.L_3399:
        /*0088*/ 	.byte	0x03, 0x5f
        /*008a*/ 	.short	0x0101


	//----- nvinfo : EIATTR_SYSCALL_OFFSETS
	.align		4
        /*008c*/ 	.byte	0x04, 0x46
        /*008e*/ 	.short	(.L_3401 - .L_3400)


	//   ....[0]....
.L_3400:
        /*0090*/ 	.word	0x000010e0


	//   ....[1]....
        /*0094*/ 	.word	0x00002220


	//   ....[2]....
        /*0098*/ 	.word	0x00003370


	//   ....[3]....
        /*009c*/ 	.word	0x00004490


	//   ....[4]....
        /*00a0*/ 	.word	0x00005720


	//   ....[5]....
        /*00a4*/ 	.word	0x00006740


	//   ....[6]....
        /*00a8*/ 	.word	0x00007720


	//   ....[7]....
        /*00ac*/ 	.word	0x00008700


	//----- nvinfo : EIATTR_EXIT_INSTR_OFFSETS
	.align		4
.L_3401:
        /*00b0*/ 	.byte	0x04, 0x1c
        /*00b2*/ 	.short	(.L_3403 - .L_3402)


	//   ....[0]....
.L_3402:
        /*00b4*/ 	.word	0x000077e0


	//   ....[1]....
        /*00b8*/ 	.word	0x00007930


	//   ....[2]....
        /*00bc*/ 	.word	0x00007970


	//   ....[3]....
        /*00c0*/ 	.word	0x00007a10


	//   ....[4]....
        /*00c4*/ 	.word	0x00007a50


	//   ....[5]....
        /*00c8*/ 	.word	0x00007a90


	//   ....[6]....
        /*00cc*/ 	.word	0x00007b20


	//   ....[7]....
        /*00d0*/ 	.word	0x00007b60


	//   ....[8]....
        /*00d4*/ 	.word	0x00007c00


	//   ....[9]....
        /*00d8*/ 	.word	0x00007c50


	//   ....[10]....
        /*00dc*/ 	.word	0x00007ca0


	//   ....[11]....
        /*00e0*/ 	.word	0x00007d70


	//   ....[12]....
        /*00e4*/ 	.word	0x00007dd0


	//   ....[13]....
        /*00e8*/ 	.word	0x00007f60


	//   ....[14]....
        /*00ec*/ 	.word	0x000080c0


	//   ....[15]....
        /*00f0*/ 	.word	0x000080e0


	//   ....[16]....
        /*00f4*/ 	.word	0x000081a0


	//   ....[17]....
        /*00f8*/ 	.word	0x00008320


	//   ....[18]....
        /*00fc*/ 	.word	0x000084a0


	//   ....[19]....
        /*0100*/ 	.word	0x00008600


	//   ....[20]....
        /*0104*/ 	.word	0x00008710


	//   ....[21]....
        /*0108*/ 	.word	0x00008750


	//   ....[22]....
        /*010c*/ 	.word	0x00008790


	//----- nvinfo : EIATTR_MAX_THREADS
	.align		4
.L_3403:
        /*0110*/ 	.byte	0x04, 0x05
        /*0112*/ 	.short	(.L_3405 - .L_3404)
.L_3404:
        /*0114*/ 	.word	0x00000080
        /*0118*/ 	.word	0x00000001
        /*011c*/ 	.word	0x00000001


	//----- nvinfo : EIATTR_CRS_STACK_SIZE
	.align		4
.L_3405:
        /*0120*/ 	.byte	0x04, 0x1e
        /*0122*/ 	.short	(.L_3407 - .L_3406)
.L_3406:
        /*0124*/ 	.word	0x00000000


	//----- nvinfo : EIATTR_CBANK_PARAM_SIZE
	.align		4
.L_3407:
        /*0128*/ 	.byte	0x03, 0x19
        /*012a*/ 	.short	0x0034


	//----- nvinfo : EIATTR_PARAM_CBANK
	.align		4
        /*012c*/ 	.byte	0x04, 0x0a
        /*012e*/ 	.short	(.L_3409 - .L_3408)
	.align		4
.L_3408:
        /*0130*/ 	.word	index@(.nv.constant0._ZN2at6native27unrolled_elementwise_kernelIZNS0_50_GLOBAL__N__2680c7bb_12_PowKernel_cu_7dd49032_316829pow_tensor_scalar_kernel_implIN3c108BFloat16ES5_EEvRNS_18TensorIteratorBaseET0_EUlS5_E_St5arrayIPcLm2EELi4E23TrivialOffsetCalculatorILi1EjESE_NS0_6memory12LoadWithCastILi1EEENSF_13StoreWithCastILi1EEEEEviT_S8_T2_T3_T4_T5_)
        /*0134*/ 	.short	0x0210
        /*0136*/ 	.short	0x0034


	//----- nvinfo : EIATTR_SW_WAR
	.align		4
.L_3409:
        /*0138*/ 	.byte	0x04, 0x36
        /*013a*/ 	.short	(.L_3411 - .L_3410)
.L_3410:
        /*013c*/ 	.word	0x00000008
.L_3411:


//--------------------- .nv.info._ZN2at6native18elementwise_kernelILi128ELi4EZNS0_22gpu_kernel_impl_nocastIZNS0_50_GLOBAL__N__2680c7bb_12_PowKernel_cu_7dd49032_316829pow_tensor_scalar_kernel_implIN3c108BFloat16ES6_EEvRNS_18TensorIteratorBaseET0_EUlS6_E_EEvS8_RKT_EUliE_EEviT1_ --------------------------
	.section	.nv.info._ZN2at6native18elementwise_kernelILi128ELi4EZNS0_22gpu_kernel_impl_nocastIZNS0_50_GLOBAL__N__2680c7bb_12_PowKernel_cu_7dd49032_316829pow_tensor_scalar_kernel_implIN3c108BFloat16ES6_EEvRNS_18TensorIteratorBaseET0_EUlS6_E_EEvS8_RKT_EUliE_EEviT1_,"",@"SHT_CUDA_INFO"
	.sectionflags	@""
	.align	4


	//----- nvinfo : EIATTR_CUDA_API_VERSION
	.align		4
        /*0000*/ 	.byte	0x04, 0x37
        /*0002*/ 	.short	(.L_3413 - .L_3412)
.L_3412:
        /*0004*/ 	.word	0x00000082


	//----- nvinfo : EIATTR_KPARAM_INFO
	.align		4
.L_3413:
        /*0008*/ 	.byte	0x04, 0x17
        /*000a*/ 	.short	(.L_3415 - .L_3414)
.L_3414:
        /*000c*/ 	.word	0x00000000
        /*0010*/ 	.short	0x0001
        /*0012*/ 	.short	0x0008
        /*0014*/ 	.byte	0x00, 0xf0, 0x61, 0x08


	//----- nvinfo : EIATTR_KPARAM_INFO
	.align		4
.L_3415:
        /*0018*/ 	.byte	0x04, 0x17
        /*001a*/ 	.short	(.L_3417 - .L_3416)
.L_3416:
        /*001c*/ 	.word	0x00000000
        /*0020*/ 	.short	0x0000
        /*0022*/ 	.short	0x0000
        /*0024*/ 	.byte	0x00, 0xf0, 0x11, 0x00


	//----- nvinfo : EIATTR_SPARSE_MMA_MASK
	.align		4
.L_3417:
        /*0028*/ 	.byte	0x03, 0x50
        /*002a*/ 	.short	0x0000


	//----- nvinfo : EIATTR_MAXREG_COUNT
	.align		4
        /*002c*/ 	.byte	0x03, 0x1b
        /*002e*/ 	.short	0x0080


	//----- nvinfo : EIATTR_MERCURY_ISA_VERSION
	.align		4
        /*0030*/ 	.byte	0x03, 0x5f
        /*0032*/ 	.short	0x0101


	//----- nvinfo : EIATTR_EXIT_INSTR_OFFSETS
	.align		4
        /*0034*/ 	.byte	0x04, 0x1c
        /*0036*/ 	.short	(.L_3419 - .L_3418)


	//   ....[0]....
.L_3418:
        /*0038*/ 	.word	0x00003bf0


	//   ....[1]....
        /*003c*/ 	.word	0x00004f90


	//----- nvinfo : EIATTR_MAX_THREADS
	.align		4
.L_3419:
        /*0040*/ 	.byte	0x04, 0x05
        /*0042*/ 	.short	(.L_3421 - .L_3420)
.L_3420:
        /*0044*/ 	.word	0x00000080
        /*0048*/ 	.word	0x00000001
        /*004c*/ 	.word	0x00000001


	//----- nvinfo : EIATTR_CRS_STACK_SIZE
	.align		4
.L_3421:
        /*0050*/ 	.byte	0x04, 0x1e
        /*0052*/ 	.short	(.L_3423 - .L_3422)
.L_3422:
        /*0054*/ 	.word	0x00000000


	//----- nvinfo : EIATTR_CBANK_PARAM_SIZE
	.align		4
.L_3423:
        /*0058*/ 	.byte	0x03, 0x19
        /*005a*/ 	.short	0x0220


	//----- nvinfo : EIATTR_PARAM_CBANK
	.align		4
        /*005c*/ 	.byte	0x04, 0x0a
        /*005e*/ 	.short	(.L_3425 - .L_3424)
	.align		4
.L_3424:
        /*0060*/ 	.word	index@(.nv.constant0._ZN2at6native18elementwise_kernelILi128ELi4EZNS0_22gpu_kernel_impl_nocastIZNS0_50_GLOBAL__N__2680c7bb_12_PowKernel_cu_7dd49032_316829pow_tensor_scalar_kernel_implIN3c108BFloat16ES6_EEvRNS_18TensorIteratorBaseET0_EUlS6_E_EEvS8_RKT_EUliE_EEviT1_)
        /*0064*/ 	.short	0x0210
        /*0066*/ 	.short	0x0220


	//----- nvinfo : EIATTR_SW_WAR
	.align		4
.L_3425:
        /*0068*/ 	.byte	0x04, 0x36
        /*006a*/ 	.short	(.L_3427 - .L_3426)
.L_3426:
        /*006c*/ 	.word	0x00000008
.L_3427:


//--------------------- .nv.info._ZN2at6native27unrolled_elementwise_kernelIZNS0_50_GLOBAL__N__2680c7bb_12_PowKernel_cu_7dd49032_316829pow_tensor_scalar_kernel_implIN3c108BFloat16ES5_EEvRNS_18TensorIteratorBaseET0_EUlS5_E_St5arrayIPcLm2EELi4E23TrivialOffsetCalculatorILi1EjESE_NS0_6memory15LoadWithoutCastENSF_16StoreWithoutCastEEEviT_S8_T2_T3_T4_T5_ --------------------------
	.section	.nv.info._ZN2at6native27unrolled_elementwise_kernelIZNS0_50_GLOBAL__N__2680c7bb_12_PowKernel_cu_7dd49032_316829pow_tensor_scalar_kernel_implIN3c108BFloat16ES5_EEvRNS_18TensorIteratorBaseET0_EUlS5_E_St5arrayIPcLm2EELi4E23TrivialOffsetCalculatorILi1EjESE_NS0_6memory15LoadWithoutCastENSF_16StoreWithoutCastEEEviT_S8_T2_T3_T4_T5_,"",@"SHT_CUDA_INFO"
	.sectionflags	@""
	.align	4


	//----- nvinfo : EIATTR_CUDA_API_VERSION
	.align		4
        /*0000*/ 	.byte	0x04, 0x37
        /*0002*/ 	.short	(.L_3429 - .L_3428)
.L_3428:
        /*0004*/ 	.word	0x00000082


	//----- nvinfo : EIATTR_KPARAM_INFO
	.align		4
.L_3429:
        /*0008*/ 	.byte	0x04, 0x17
        /*000a*/ 	.short	(.L_3431 - .L_3430)
.L_3430:
        /*000c*/ 	.word	0x00000000
        /*0010*/ 	.short	0x0006
        /*0012*/ 	.short	0x0023
        /*0014*/ 	.byte	0x00, 0xf0, 0x05, 0x00


	//----- nvinfo : EIATTR_KPARAM_INFO
	.align		4
.L_3431:
        /*0018*/ 	.byte	0x04, 0x17
        /*001a*/ 	.short	(.L_3433 - .L_3432)
.L_3432:
        /*001c*/ 	.word	0x00000000
        /*0020*/ 	.short	0x0005
        /*0022*/ 	.short	0x0022
        /*0024*/ 	.byte	0x00, 0xf0, 0x05, 0x00


	//----- nvinfo : EIATTR_KPARAM_INFO
	.align		4
.L_3433:
        /*0028*/ 	.byte	0x04, 0x17
        /*002a*/ 	.short	(.L_3435 - .L_3434)
.L_3434:
        /*002c*/ 	.word	0x00000000
        /*0030*/ 	.short	0x0004
        /*0032*/ 	.short	0x0021
        /*0034*/ 	.byte	0x00, 0xf0, 0x05, 0x00


	//----- nvinfo : EIATTR_KPARAM_INFO
	.align		4
.L_3435:
        /*0038*/ 	.byte	0x04, 0x17
        /*003a*/ 	.short	(.L_3437 - .L_3436)
.L_3436:
        /*003c*/ 	.word	0x00000000
        /*0040*/ 	.short	0x0003
        /*0042*/ 	.short	0x0020
        /*0044*/ 	.byte	0x00, 0xf0, 0x05, 0x00


	//----- nvinfo : EIATTR_KPARAM_INFO
	.align		4
.L_3437:
        /*0048*/ 	.byte	0x04, 0x17
        /*004a*/ 	.short	(.L_3439 - .L_3438)
.L_3438:
        /*004c*/ 	.word	0x00000000
        /*0050*/ 	.short	0x0002
        /*0052*/ 	.short	0x0010
        /*0054*/ 	.byte	0x00, 0xf0, 0x41, 0x00


	//----- nvinfo : EIATTR_KPARAM_INFO
	.align		4
.L_3439:
        /*0058*/ 	.byte	0x04, 0x17
        /*005a*/ 	.short	(.L_3441 - .L_3440)
.L_3440:
        /*005c*/ 	.word	0x00000000
        /*0060*/ 	.short	0x0001
        /*0062*/ 	.short	0x0008
        /*0064*/ 	.byte	0x00, 0xf0, 0x21, 0x00


	//----- nvinfo : EIATTR_KPARAM_INFO
	.align		4
.L_3441:
        /*0068*/ 	.byte	0x04, 0x17
        /*006a*/ 	.short	(.L_3443 - .L_3442)
.L_3442:
        /*006c*/ 	.word	0x00000000
        /*0070*/ 	.short	0x0000
        /*0072*/ 	.short	0x0000
        /*0074*/ 	.byte	0x00, 0xf0, 0x11, 0x00


	//----- nvinfo : EIATTR_SPARSE_MMA_MASK
	.align		4
.L_3443:
        /*0078*/ 	.byte	0x03, 0x50
        /*007a*/ 	.short	0x0000


	//----- nvinfo : EIATTR_MAXREG_COUNT
	.align		4
        /*007c*/ 	.byte	0x03, 0x1b
        /*007e*/ 	.short	0x00ff


	//----- nvinfo : EIATTR_MERCURY_ISA_VERSION
	.align		4
        /*0080*/ 	.byte	0x03, 0x5f
        /*0082*/ 	.short	0x0101


	//----- nvinfo : EIATTR_EXIT_INSTR_OFFSETS
	.align		4
        /*0084*/ 	.byte	0x04, 0x1c
        /*0086*/ 	.short	(.L_3445 - .L_3444)


	//   ....[0]....
.L_3444:
        /*0088*/ 	.word	0x00000460


	//   ....[1]....
        /*008c*/ 	.word	0x000004e0


	//----- nvinfo : EIATTR_MAX_THREADS
	.align		4
.L_3445:
        /*0090*/ 	.byte	0x04, 0x05
        /*0092*/ 	.short	(.L_3447 - .L_3446)
.L_3446:
        /*0094*/ 	.word	0x00000080
        /*0098*/ 	.word	0x00000001
        /*009c*/ 	.word	0x00000001


	//----- nvinfo : EIATTR_CRS_STACK_SIZE
	.align		4
.L_3447:
        /*00a0*/ 	.byte	0x04, 0x1e
        /*00a2*/ 	.short	(.L_3449 - .L_3448)
.L_3448:
        /*00a4*/ 	.word	0x00000000


	//----- nvinfo : EIATTR_CBANK_PARAM_SIZE
	.align		4
.L_3449:
        /*00a8*/ 	.byte	0x03, 0x19
        /*00aa*/ 	.short	0x0024


	//----- nvinfo : EIATTR_PARAM_CBANK
	.align		4
        /*00ac*/ 	.byte	0x04, 0x0a
        /*00ae*/ 	.short	(.L_3451 - .L_3450)
	.align		4
.L_3450:
        /*00b0*/ 	.word	index@(.nv.constant0._ZN2at6native27unrolled_elementwise_kernelIZNS0_50_GLOBAL__N__2680c7bb_12_PowKernel_cu_7dd49032_316829pow_tensor_scalar_kernel_implIN3c108BFloat16ES5_EEvRNS_18TensorIteratorBaseET0_EUlS5_E_St5arrayIPcLm2EELi4E23TrivialOffsetCalculatorILi1EjESE_NS0_6memory15LoadWithoutCastENSF_16StoreWithoutCastEEEviT_S8_T2_T3_T4_T5_)
        /*00b4*/ 	.short	0x0210
        /*00b6*/ 	.short	0x0024


	//----- nvinfo : EIATTR_SW_WAR
	.align		4
.L_3451:
        /*00b8*/ 	.byte	0x04, 0x36
        /*00ba*/ 	.short	(.L_3453 - .L_3452)
.L_3452:
        /*00bc*/ 	.word	0x00000008
.L_3453:


//--------------------- .nv.info._ZN2at6native29vectorized_elementwise_kernelILi2EZNS0_50_GLOBAL__N__2680c7bb_12_PowKernel_cu_7dd49032_316829pow_tensor_scalar_kernel_implIN3c108BFloat16ES5_EEvRNS_18TensorIteratorBaseET0_EUlS5_E_St5arrayIPcLm2EEEEviS8_T1_ --------------------------
	.section	.nv.info._ZN2at6native29vectorized_elementwise_kernelILi2EZNS0_50_GLOBAL__N__2680c7bb_12_PowKernel_cu_7dd49032_316829pow_tensor_scalar_kernel_implIN3c108BFloat16ES5_EEvRNS_18TensorIteratorBaseET0_EUlS5_E_St5arrayIPcLm2EEEEviS8_T1_,"",@"SHT_CUDA_INFO"
	.sectionflags	@""
	.align	4


	//----- nvinfo : EIATTR_CUDA_API_VERSION
	.align		4
        /*0000*/ 	.byte	0x04, 0x37
        /*0002*/ 	.short	(.L_3455 - .L_3454)
.L_3454:
        /*0004*/ 	.word	0x00000082


	//----- nvinfo : EIATTR_KPARAM_INFO
	.align		4
.L_3455:
        /*0008*/ 	.byte	0x04, 0x17
        /*000a*/ 	.short	(.L_3457 - .L_3456)
.L_3456:
        /*000c*/ 	.word	0x00000000
        /*0010*/ 	.short	0x0002
        /*0012*/ 	.short	0x0010
        /*0014*/ 	.byte	0x00, 0xf0, 0x41, 0x00


	//----- nvinfo : EIATTR_KPARAM_INFO
	.align		4
.L_3457:
        /*0018*/ 	.byte	0x04, 0x17
        /*001a*/ 	.short	(.L_3459 - .L_3458)
.L_3458:
        /*001c*/ 	.word	0x00000000
        /*0020*/ 	.short	0x0001
        /*0022*/ 	.short	0x0008
        /*0024*/ 	.byte	0x00, 0xf0, 0x21, 0x00


	//----- nvinfo : EIATTR_KPARAM_INFO
	.align		4
.L_3459:
        /*0028*/ 	.byte	0x04, 0x17
        /*002a*/ 	.short	(.L_3461 - .L_3460)
.L_3460:
        /*002c*/ 	.word	0x00000000
        /*0030*/ 	.short	0x0000
        /*0032*/ 	.short	0x0000
        /*0034*/ 	.byte	0x00, 0xf0, 0x11, 0x00


	//----- nvinfo : EIATTR_SPARSE_MMA_MASK
	.align		4
.L_3461:
        /*0038*/ 	.byte	0x03, 0x50
        /*003a*/ 	.short	0x0000


	//----- nvinfo : EIATTR_MAXREG_COUNT
	.align		4
        /*003c*/ 	.byte	0x03, 0x1b
        /*003e*/ 	.short	0x00ff


	//----- nvinfo : EIATTR_MERCURY_ISA_VERSION
	.align		4
        /*0040*/ 	.byte	0x03, 0x5f
        /*0042*/ 	.short	0x0101


	//----- nvinfo : EIATTR_EXIT_INSTR_OFFSETS
	.align		4
        /*0044*/ 	.byte	0x04, 0x1c
        /*0046*/ 	.short	(.L_3463 - .L_3462)


	//   ....[0]....
.L_3462:
        /*0048*/ 	.word	0x000002f0


	//   ....[1]....
        /*004c*/ 	.word	0x00000c40


	//   ....[2]....
        /*0050*/ 	.word	0x00000c90


	//----- nvinfo : EIATTR_MAX_THREADS
	.align		4
.L_3463:
        /*0054*/ 	.byte	0x04, 0x05
        /*0056*/ 	.short	(.L_3465 - .L_3464)
.L_3464:
        /*0058*/ 	.word	0x00000080
        /*005c*/ 	.word	0x00000001
        /*0060*/ 	.word	0x00000001


	//----- nvinfo : EIATTR_CRS_STACK_SIZE
	.align		4
.L_3465:
        /*0064*/ 	.byte	0x04, 0x1e
        /*0066*/ 	.short	(.L_3467 - .L_3466)
.L_3466:
        /*0068*/ 	.word	0x00000000


	//----- nvinfo : EIATTR_CBANK_PARAM_SIZE
	.align		4
.L_3467:
        /*006c*/ 	.byte	0x03, 0x19
        /*006e*/ 	.short	0x0020


	//----- nvinfo : EIATTR_PARAM_CBANK
	.align		4
        /*0070*/ 	.byte	0x04, 0x0a
        /*0072*/ 	.short	(.L_3469 - .L_3468)
	.align		4
.L_3468:
        /*0074*/ 	.word	index@(.nv.constant0._ZN2at6native29vectorized_elementwise_kernelILi2EZNS0_50_GLOBAL__N__2680c7bb_12_PowKernel_cu_7dd49032_316829pow_tensor_scalar_kernel_implIN3c108BFloat16ES5_EEvRNS_18TensorIteratorBaseET0_EUlS5_E_St5arrayIPcLm2EEEEviS8_T1_)
        /*0078*/ 	.short	0x0210
        /*007a*/ 	.short	0x0020


	//----- nvinfo : EIATTR_SW_WAR
	.align		4
.L_3469:
        /*007c*/ 	.byte	0x04, 0x36
        /*007e*/ 	.short	(.L_3471 - .L_3470)
.L_3470:
        /*0080*/ 	.word	0x00000008
.L_3471:


//--------------------- .nv.info._ZN2at6native29vectorized_elementwise_kernelILi4EZNS0_50_GLOBAL__N__2680c7bb_12_PowKernel_cu_7dd49032_316829pow_tensor_scalar_kernel_implIN3c108BFloat16ES5_EEvRNS_18TensorIteratorBaseET0_EUlS5_E_St5arrayIPcLm2EEEEviS8_T1_ --------------------------
	.section	.nv.info._ZN2at6native29vectorized_elementwise_kernelILi4EZNS0_50_GLOBAL__N__2680c7bb_12_PowKernel_cu_7dd49032_316829pow_tensor_scalar_kernel_implIN3c108BFloat16ES5_EEvRNS_18TensorIteratorBaseET0_EUlS5_E_St5arrayIPcLm2EEEEviS8_T1_,"",@"SHT_CUDA_INFO"
	.sectionflags	@""
	.align	4


	//----- nvinfo : EIATTR_CUDA_API_VERSION
	.align		4
        /*0000*/ 	.byte	0x04, 0x37
        /*0002*/ 	.short	(.L_3473 - .L_3472)
.L_3472:
        /*0004*/ 	.word	0x00000082


	//----- nvinfo : EIATTR_KPARAM_INFO
	.align		4
.L_3473:
        /*0008*/ 	.byte	0x04, 0x17
        /*000a*/ 	.short	(.L_3475 - .L_3474)
.L_3474:
        /*000c*/ 	.word	0x00000000
        /*0010*/ 	.short	0x0002
        /*0012*/ 	.short	0x0010
        /*0014*/ 	.byte	0x00, 0xf0, 0x41, 0x00


	//----- nvinfo : EIATTR_KPARAM_INFO
	.align		4
.L_3475:
        /*0018*/ 	.byte	0x04, 0x17
        /*001a*/ 	.short	(.L_3477 - .L_3476)
.L_3476:
        /*001c*/ 	.word	0x00000000
        /*0020*/ 	.short	0x0001
        /*0022*/ 	.short	0x0008
        /*0024*/ 	.byte	0x00, 0xf0, 0x21, 0x00


	//----- nvinfo : EIATTR_KPARAM_INFO
	.align		4
.L_3477:
        /*0028*/ 	.byte	0x04, 0x17
        /*002a*/ 	.short	(.L_3479 - .L_3478)
.L_3478:
        /*002c*/ 	.word	0x00000000
        /*0030*/ 	.short	0x0000
        /*0032*/ 	.short	0x0000
        /*0034*/ 	.byte	0x00, 0xf0, 0x11, 0x00


	//----- nvinfo : EIATTR_SPARSE_MMA_MASK
	.align		4
.L_3479:
        /*0038*/ 	.byte	0x03, 0x50
        /*003a*/ 	.short	0x0000


	//----- nvinfo : EIATTR_MAXREG_COUNT
	.align		4
        /*003c*/ 	.byte	0x03, 0x1b
        /*003e*/ 	.short	0x00ff


	//----- nvinfo : EIATTR_MERCURY_ISA_VERSION
	.align		4
        /*0040*/ 	.byte	0x03, 0x5f
        /*0042*/ 	.short	0x0101


	//----- nvinfo : EIATTR_EXIT_INSTR_OFFSETS
	.align		4
        /*0044*/ 	.byte	0x04, 0x1c
        /*0046*/ 	.short	(.L_3481 - .L_3480)


	//   ....[0]....
.L_3480:
        /*0048*/ 	.word	0x000002b0


	//   ....[1]....
        /*004c*/ 	.word	0x00000c00


	//   ....[2]....
        /*0050*/ 	.word	0x00000c50


	//----- nvinfo : EIATTR_MAX_THREADS
	.align		4
.L_3481:
        /*0054*/ 	.byte	0x04, 0x05
        /*0056*/ 	.short	(.L_3483 - .L_3482)
.L_3482:
        /*0058*/ 	.word	0x00000080
        /*005c*/ 	.word	0x00000001
        /*0060*/ 	.word	0x00000001


	//----- nvinfo : EIATTR_CRS_STACK_SIZE
	.align		4
.L_3483:
        /*0064*/ 	.byte	0x04, 0x1e
        /*0066*/ 	.short	(.L_3485 - .L_3484)
.L_3484:
        /*0068*/ 	.word	0x00000000


	//----- nvinfo : EIATTR_CBANK_PARAM_SIZE
	.align		4
.L_3485:
        /*006c*/ 	.byte	0x03, 0x19
        /*006e*/ 	.short	0x0020


	//----- nvinfo : EIATTR_PARAM_CBANK
	.align		4
        /*0070*/ 	.byte	0x04, 0x0a
        /*0072*/ 	.short	(.L_3487 - .L_3486)
	.align		4
.L_3486:
        /*0074*/ 	.word	index@(.nv.constant0._ZN2at6native29vectorized_elementwise_kernelILi4EZNS0_50_GLOBAL__N__2680c7bb_12_PowKernel_cu_7dd49032_316829pow_tensor_scalar_kernel_implIN3c108BFloat16ES5_EEvRNS_18TensorIteratorBaseET0_EUlS5_E_St5arrayIPcLm2EEEEviS8_T1_)
        /*0078*/ 	.short	0x0210
        /*007a*/ 	.short	0x0020


	//----- nvinfo : EIATTR_SW_WAR
	.align		4
.L_3487:
        /*007c*/ 	.byte	0x04, 0x36
        /*007e*/ 	.short	(.L_3489 - .L_3488)
.L_3488:
        /*0080*/ 	.word	0x00000008
.L_3489:


//--------------------- .nv.info._ZN2at6native29vectorized_elementwise_kernelILi8EZNS0_50_GLOBAL__N__2680c7bb_12_PowKernel_cu_7dd49032_316829pow_tensor_scalar_kernel_implIN3c108BFloat16ES5_EEvRNS_18TensorIteratorBaseET0_EUlS5_E_St5arrayIPcLm2EEEEviS8_T1_ --------------------------
	.section	.nv.info._ZN2at6native29vectorized_elementwise_kernelILi8EZNS0_50_GLOBAL__N__2680c7bb_12_PowKernel_cu_7dd49032_316829pow_tensor_scalar_kernel_implIN3c108BFloat16ES5_EEvRNS_18TensorIteratorBaseET0_EUlS5_E_St5arrayIPcLm2EEEEviS8_T1_,"",@"SHT_CUDA_INFO"
	.sectionflags	@""
	.align	4


	//----- nvinfo : EIATTR_CUDA_API_VERSION
	.align		4
        /*0000*/ 	.byte	0x04, 0x37
        /*0002*/ 	.short	(.L_3491 - .L_3490)
.L_3490:
        /*0004*/ 	.word	0x00000082


	//----- nvinfo : EIATTR_KPARAM_INFO
	.align		4
.L_3491:
        /*0008*/ 	.byte	0x04, 0x17
        /*000a*/ 	.short	(.L_3493 - .L_3492)
.L_3492:
        /*000c*/ 	.word	0x00000000
        /*0010*/ 	.short	0x0002
        /*0012*/ 	.short	0x0010
        /*0014*/ 	.byte	0x00, 0xf0, 0x41, 0x00


	//----- nvinfo : EIATTR_KPARAM_INFO
	.align		4
.L_3493:
        /*0018*/ 	.byte	0x04, 0x17
        /*001a*/ 	.short	(.L_3495 - .L_3494)
.L_3494:
        /*001c*/ 	.word	0x00000000
        /*0020*/ 	.short	0x0001
        /*0022*/ 	.short	0x0008
        /*0024*/ 	.byte	0x00, 0xf0, 0x21, 0x00


	//----- nvinfo : EIATTR_KPARAM_INFO
	.align		4
.L_3495:
        /*0028*/ 	.byte	0x04, 0x17
        /*002a*/ 	.short	(.L_3497 - .L_3496)
.L_3496:
        /*002c*/ 	.word	0x00000000
        /*0030*/ 	.short	0x0000
        /*0032*/ 	.short	0x0000
        /*0034*/ 	.byte	0x00, 0xf0, 0x11, 0x00


	//----- nvinfo : EIATTR_SPARSE_MMA_MASK
	.align		4
.L_3497:
        /*0038*/ 	.byte	0x03, 0x50
        /*003a*/ 	.short	0x0000


	//----- nvinfo : EIATTR_MAXREG_COUNT
	.align		4
        /*003c*/ 	.byte	0x03, 0x1b
        /*003e*/ 	.short	0x00ff


	//----- nvinfo : EIATTR_MERCURY_ISA_VERSION
	.align		4
        /*0040*/ 	.byte	0x03, 0x5f
        /*0042*/ 	.short	0x0101


	//----- nvinfo : EIATTR_EXIT_INSTR_OFFSETS
	.align		4
        /*0044*/ 	.byte	0x04, 0x1c
        /*0046*/ 	.short	(.L_3499 - .L_3498)


	//   ....[0]....
.L_3498:
        /*0048*/ 	.word	0x00000290


	//   ....[1]....
        /*004c*/ 	.word	0x00000be0


	//   ....[2]....
        /*0050*/ 	.word	0x00000c30


	//----- nvinfo : EIATTR_MAX_THREADS
	.align		4
.L_3499:
        /*0054*/ 	.byte	0x04, 0x05
        /*0056*/ 	.short	(.L_3501 - .L_3500)
.L_3500:
        /*0058*/ 	.word	0x00000080
        /*005c*/ 	.word	0x00000001
        /*0060*/ 	.word	0x00000001


	//----- nvinfo : EIATTR_CRS_STACK_SIZE
	.align		4
.L_3501:
        /*0064*/ 	.byte	0x04, 0x1e
        /*0066*/ 	.short	(.L_3503 - .L_3502)
.L_3502:
        /*0068*/ 	.word	0x00000000


	//----- nvinfo : EIATTR_CBANK_PARAM_SIZE
	.align		4
.L_3503:
        /*006c*/ 	.byte	0x03, 0x19
        /*006e*/ 	.short	0x0020


	//----- nvinfo : EIATTR_PARAM_CBANK
	.align		4
        /*0070*/ 	.byte	0x04, 0x0a
        /*0072*/ 	.short	(.L_3505 - .L_3504)
	.align		4
.L_3504:
        /*0074*/ 	.word	index@(.nv.constant0._ZN2at6native29vectorized_elementwise_kernelILi8EZNS0_50_GLOBAL__N__2680c7bb_12_PowKernel_cu_7dd49032_316829pow_tensor_scalar_kernel_implIN3c108BFloat16ES5_EEvRNS_18TensorIteratorBaseET0_EUlS5_E_St5arrayIPcLm2EEEEviS8_T1_)
        /*0078*/ 	.short	0x0210
        /*007a*/ 	.short	0x0020


	//----- nvinfo : EIATTR_SW_WAR
	.align		4
.L_3505:
        /*007c*/ 	.byte	0x04, 0x36
        /*007e*/ 	.short	(.L_3507 - .L_3506)
.L_3506:
        /*0080*/ 	.word	0x00000008
.L_3507:


//--------------------- .nv.info._ZN2at6native18elementwise_kernelILi128ELi4EZNS0_15gpu_kernel_implIZNS0_50_GLOBAL__N__2680c7bb_12_PowKernel_cu_7dd49032_316829pow_tensor_scalar_kernel_implIN3c104HalfES6_EEvRNS_18TensorIteratorBaseET0_EUlS6_E2_EEvS8_RKT_EUliE_EEviT1_ --------------------------
	.section	.nv.info._ZN2at6native18elementwise_kernelILi128ELi4EZNS0_15gpu_kernel_implIZNS0_50_GLOBAL__N__2680c7bb_12_PowKernel_cu_7dd49032_316829pow_tensor_scalar_kernel_implIN3c104HalfES6_EEvRNS_18TensorIteratorBaseET0_EUlS6_E2_EEvS8_RKT_EUliE_EEviT1_,"",@"SHT_CUDA_INFO"
	.sectionflags	@""
	.align	4


	//----- nvinfo : EIATTR_CUDA_API_VERSION
	.align		4
        /*0000*/ 	.byte	0x04, 0x37
        /*0002*/ 	.short	(.L_3509 - .L_3508)
.L_3508:
        /*0004*/ 	.word	0x00000082


	//----- nvinfo : EIATTR_KPARAM_INFO
	.align		4
.L_3509:
        /*0008*/ 	.byte	0x04, 0x17
        /*000a*/ 	.short	(.L_3511 - .L_3510)
.L_3510:
        /*000c*/ 	.word	0x00000000
        /*0010*/ 	.short	0x0001
        /*0012*/ 	.short	0x0008
        /*0014*/ 	.byte	0x00, 0xf0, 0xa1, 0x08


	//----- nvinfo : EIATTR_KPARAM_INFO
	.align		4
.L_3511:
        /*0018*/ 	.byte	0x04, 0x17
        /*001a*/ 	.short	(.L_3513 - .L_3512)
.L_3512:
        /*001c*/ 	.word	0x00000000
        /*0020*/ 	.short	0x0000
        /*0022*/ 	.short	0x0000
        /*0024*/ 	.byte	0x00, 0xf0, 0x11, 0x00


	//----- nvinfo : EIATTR_SPARSE_MMA_MASK
	.align		4
.L_3513:
        /*0028*/ 	.byte	0x03, 0x50
        /*002a*/ 	.short	0x0000


	//----- nvinfo : EIATTR_MAXREG_COUNT
	.align		4
        /*002c*/ 	.byte	0x03, 0x1b
        /*002e*/ 	.short	0x0080


	//----- nvinfo : EIATTR_EXTERNS
	.align		4
        /*0030*/ 	.byte	0x04, 0x0f
        /*0032*/ 	.short	(.L_3515 - .L_3514)


	//   ....[0]....
	.align		4
.L_3514:
        /*0034*/ 	.word	index@(__assertfail)


	//----- nvinfo : EIATTR_MERCURY_ISA_VERSION
	.align		4
.L_3515:
        /*0038*/ 	.byte	0x03, 0x5f
        /*003a*/ 	.short	0x0101


	//----- nvinfo : EIATTR_SYSCALL_OFFSETS
	.align		4
        /*003c*/ 	.byte	0x04, 0x46
        /*003e*/ 	.short	(.L_3517 - .L_3516)


	//   ....[0]....
.L_3516:
        /*0040*/ 	.word	0x000022c0


	//   ....[1]....
        /*0044*/ 	.word	0x00003290


	//   ....[2]....
        /*0048*/ 	.word	0x000055a0


	//   ....[3]....
        /*004c*/ 	.word	0x00006570


	//   ....[4]....
        /*0050*/ 	.word	0x00008870


	//   ....[5]....
        /*0054*/ 	.word	0x00009840


	//   ....[6]....
        /*0058*/ 	.word	0x0000bb30


	//   ....[7]....
        /*005c*/ 	.word	0x0000cb00


	//----- nvinfo : EIATTR_EXIT_INSTR_OFFSETS
	.align		4
.L_3517:
        /*0060*/ 	.byte	0x04, 0x1c
        /*0062*/ 	.short	(.L_3519 - .L_3518)


	//   ....[0]....
.L_3518:
        /*0064*/ 	.word	0x00009910


	//   ....[1]....
        /*0068*/ 	.word	0x0000bd30


	//   ....[2]....
        /*006c*/ 	.word	0x0000bd70


	//   ....[3]....
        /*0070*/ 	.word	0x0000be10


	//   ....[4]....
        /*0074*/ 	.word	0x0000be50


	//   ....[5]....
        /*0078*/ 	.word	0x0000be90


	//   ....[6]....
        /*007c*/ 	.word	0x0000bf20


	//   ....[7]....
        /*0080*/ 	.word	0x0000bf40


	//   ....[8]....
        /*0084*/ 	.word	0x0000bfe0


	//   ....[9]....
        /*0088*/ 	.word	0x0000c030


	//   ....[10]....
        /*008c*/ 	.word	0x0000c080


	//   ....[11]....
        /*0090*/ 	.word	0x0000c150


	//   ....[12]....
        /*0094*/ 	.word	0x0000c1b0


	//   ....[13]....
        /*0098*/ 	.word	0x0000c340


	//   ....[14]....
        /*009c*/ 	.word	0x0000c4a0


	//   ....[15]....
        /*00a0*/ 	.word	0x0000c4e0


	//   ....[16]....
        /*00a4*/ 	.word	0x0000c5a0


	//   ....[17]....
        /*00a8*/ 	.word	0x0000c720


	//   ....[18]....
        /*00ac*/ 	.word	0x0000c8a0


	//   ....[19]....
        /*00b0*/ 	.word	0x0000ca00


	//   ....[20]....
        /*00b4*/ 	.word	0x0000cb10


	//   ....[21]....
        /*00b8*/ 	.word	0x0000cb50


	//   ....[22]....
        /*00bc*/ 	.word	0x0000cb90


	//----- nvinfo : EIATTR_MAX_THREADS
	.align		4
.L_3519:
        /*00c0*/ 	.byte	0x04, 0x05
        /*00c2*/ 	.short	(.L_3521 - .L_3520)
.L_3520:
        /*00c4*/ 	.word	0x00000080
        /*00c8*/ 	.word	0x00000001
        /*00cc*/ 	.word	0x00000001


	//----- nvinfo : EIATTR_CRS_STACK_SIZE
	.align		4
.L_3521:
        /*00d0*/ 	.byte	0x04, 0x1e
        /*00d2*/ 	.short	(.L_3523 - .L_3522)
.L_3522:
        /*00d4*/ 	.word	0x00000000


	//----- nvinfo : EIATTR_CBANK_PARAM_SIZE
	.align		4
.L_3523:
        /*00d8*/ 	.byte	0x03, 0x19
        /*00da*/ 	.short	0x0230


	//----- nvinfo : EIATTR_PARAM_CBANK
	.align		4
        /*00dc*/ 	.byte	0x04, 0x0a
        /*00de*/ 	.short	(.L_3525 - .L_3524)
	.align		4
.L_3524:
        /*00e0*/ 	.word	index@(.nv.constant0._ZN2at6native18elementwise_kernelILi128ELi4EZNS0_15gpu_kernel_implIZNS0_50_GLOBAL__N__2680c7bb_12_PowKernel_cu_7dd49032_316829pow_tensor_scalar_kernel_implIN3c104HalfES6_EEvRNS_18TensorIteratorBaseET0_EUlS6_E2_EEvS8_RKT_EUliE_EEviT1_)
        /*00e4*/ 	.short	0x0210
        /*00e6*/ 	.short	0x0230


	//----- nvinfo : EIATTR_SW_WAR
	.align		4
.L_3525:
        /*00e8*/ 	.byte	0x04, 0x36
        /*00ea*/ 	.short	(.L_3527 - .L_3526)
.L_3526:
        /*00ec*/ 	.word	0x00000008
.L_3527:


//--------------------- .nv.info._ZN2at6native27unrolled_elementwise_kernelIZNS0_50_GLOBAL__N__2680c7bb_12_PowKernel_cu_7dd49032_316829pow_tensor_scalar_kernel_implIN3c104HalfES5_EEvRNS_18TensorIteratorBaseET0_EUlS5_E2_St5arrayIPcLm2EELi4E23TrivialOffsetCalculatorILi1EjESE_NS0_6memory12LoadWithCastILi1EEENSF_13StoreWithCastILi1EEEEEviT_S8_T2_T3_T4_T5_ --------------------------
	.section	.nv.info._ZN2at6native27unrolled_elementwise_kernelIZNS0_50_GLOBAL__N__2680c7bb_12_PowKernel_cu_7dd49032_316829pow_tensor_scalar_kernel_implIN3c104HalfES5_EEvRNS_18TensorIteratorBaseET0_EUlS5_E2_St5arrayIPcLm2EELi4E23TrivialOffsetCalculatorILi1EjESE_NS0_6memory12LoadWithCastILi1EEENSF_13StoreWithCastILi1EEEEEviT_S8_T2_T3_T4_T5_,"",@"SHT_CUDA_INFO"
	.sectionflags	@""
	.align	4


	//----- nvinfo : EIATTR_CUDA_API_VERSION
	.align		4
        /*0000*/ 	.byte	0x04, 0x37
        /*0002*/ 	.short	(.L_3529 - .L_3528)
.L_3528:
        /*0004*/ 	.word	0x00000082


	//----- nvinfo : EIATTR_KPARAM_INFO
	.align		4
.L_3529:
        /*0008*/ 	.byte	0x04, 0x17
        /*000a*/ 	.short	(.L_3531 - .L_3530)
.L_3530:
        /*000c*/ 	.word	0x00000000
        /*0010*/ 	.short	0x0006
        /*0012*/ 	.short	0x0034
        /*0014*/ 	.byte	0x00, 0xf0, 0x21, 0x00


	//----- nvinfo : EIATTR_KPARAM_INFO
	.align		4
.L_3531:
        /*0018*/ 	.byte	0x04, 0x17
        /*001a*/ 	.short	(.L_3533 - .L_3532)
.L_3532:
        /*001c*/ 	.word	0x00000000
        /*0020*/ 	.short	0x0005
        /*0022*/ 	.short	0x002c
        /*0024*/ 	.byte	0x00, 0xf0, 0x21, 0x00


	//----- nvinfo : EIATTR_KPARAM_INFO
	.align		4
.L_3533:
        /*0028*/ 	.byte	0x04, 0x17
        /*002a*/ 	.short	(.L_3535 - .L_3534)
.L_3534:
        /*002c*/ 	.word	0x00000000
        /*0030*/ 	.short	0x0004
        /*0032*/ 	.short	0x0029
        /*0034*/ 	.byte	0x00, 0xf0, 0x05, 0x00


	//----- nvinfo : EIATTR_KPARAM_INFO
	.align		4
.L_3535:
        /*0038*/ 	.byte	0x04, 0x17
        /*003a*/ 	.short	(.L_3537 - .L_3536)
.L_3536:
        /*003c*/ 	.word	0x00000000
        /*0040*/ 	.short	0x0003
        /*0042*/ 	.short	0x0028
        /*0044*/ 	.byte	0x00, 0xf0, 0x05, 0x00


	//----- nvinfo : EIATTR_KPARAM_INFO
	.align		4
.L_3537:
        /*0048*/ 	.byte	0x04, 0x17
        /*004a*/ 	.short	(.L_3539 - .L_3538)
.L_3538:
        /*004c*/ 	.word	0x00000000
        /*0050*/ 	.short	0x0002
        /*0052*/ 	.short	0x0018
        /*0054*/ 	.byte	0x00, 0xf0, 0x41, 0x00


	//----- nvinfo : EIATTR_KPARAM_INFO
	.align		4
.L_3539:
        /*0058*/ 	.byte	0x04, 0x17
        /*005a*/ 	.short	(.L_3541 - .L_3540)
.L_3540:
        /*005c*/ 	.word	0x00000000
        /*0060*/ 	.short	0x0001
        /*0062*/ 	.short	0x0008
        /*0064*/ 	.byte	0x00, 0xf0, 0x41, 0x00


	//----- nvinfo : EIATTR_KPARAM_INFO
	.align		4
.L_3541:
        /*0068*/ 	.byte	0x04, 0x17
        /*006a*/ 	.short	(.L_3543 - .L_3542)
.L_3542:
        /*006c*/ 	.word	0x00000000
        /*0070*/ 	.short	0x0000
        /*0072*/ 	.short	0x0000
        /*0074*/ 	.byte	0x00, 0xf0, 0x11, 0x00


	//----- nvinfo : EIATTR_SPARSE_MMA_MASK
	.align		4
.L_3543:
        /*0078*/ 	.byte	0x03, 0x50
        /*007a*/ 	.short	0x0000


	//----- nvinfo : EIATTR_MAXREG_COUNT
	.align		4
        /*007c*/ 	.byte	0x03, 0x1b
        /*007e*/ 	.short	0x00ff


	//----- nvinfo : EIATTR_EXTERNS
	.align		4
        /*0080*/ 	.byte	0x04, 0x0f
        /*0082*/ 	.short	(.L_3545 - .L_3544)


	//   ....[0]....
	.align		4
.L_3544:
        /*0084*/ 	.word	index@(__assertfail)


	//----- nvinfo : EIATTR_MERCURY_ISA_VERSION
	.align		4
.L_3545:
        /*0088*/ 	.byte	0x03, 0x5f
        /*008a*/ 	.short	0x0101


	//----- nvinfo : EIATTR_SYSCALL_OFFSETS
	.align		4
        /*008c*/ 	.byte	0x04, 0x46
        /*008e*/ 	.short	(.L_3547 - .L_3546)


	//   ....[0]....
.L_3546:
        /*0090*/ 	.word	0x000010b0


	//   ....[1]....
        /*0094*/ 	.word	0x000021c0


	//   ....[2]....
        /*0098*/ 	.word	0x000032e0


	//   ....[3]....
        /*009c*/ 	.word	0x000043d0


	//   ....[4]....
        /*00a0*/ 	.word	0x00005750


	//   ....[5]....
        /*00a4*/ 	.word	0x00006770


	//   ....[6]....
        /*00a8*/ 	.word	0x00007750


	//   ....[7]....
        /*00ac*/ 	.word	0x00008730


	//----- nvinfo : EIATTR_EXIT_INSTR_OFFSETS
	.align		4
.L_3547:
        /*00b0*/ 	.byte	0x04, 0x1c
        /*00b2*/ 	.short	(.L_3549 - .L_3548)


	//   ....[0]....
.L_3548:
        /*00b4*/ 	.word	0x00007810


	//   ....[1]....
        /*00b8*/ 	.word	0x00007960


	//   ....[2]....
        /*00bc*/ 	.word	0x000079a0


	//   ....[3]....
        /*00c0*/ 	.word	0x00007a40


	//   ....[4]....
        /*00c4*/ 	.word	0x00007a80


	//   ....[5]....
        /*00c8*/ 	.word	0x00007ac0


	//   ....[6]....
        /*00cc*/ 	.word	0x00007b50


	//   ....[7]....
        /*00d0*/ 	.word	0x00007b70


	//   ....[8]....
        /*00d4*/ 	.word	0x00007c10


	//   ....[9]....
        /*00d8*/ 	.word	0x00007c60


	//   ....[10]....
        /*00dc*/ 	.word	0x00007cb0


	//   ....[11]....
        /*00e0*/ 	.word	0x00007d80


	//   ....[12]....
        /*00e4*/ 	.word	0x00007de0


	//   ....[13]....
        /*00e8*/ 	.word	0x00007f70


	//   ....[14]....
        /*00ec*/ 	.word	0x000080d0


	//   ....[15]....
        /*00f0*/ 	.word	0x00008110


	//   ....[16]....
        /*00f4*/ 	.word	0x000081d0


	//   ....[17]....
        /*00f8*/ 	.word	0x00008350


	//   ....[18]....
        /*00fc*/ 	.word	0x000084d0


	//   ....[19]....
        /*0100*/ 	.word	0x00008630


	//   ....[20]....
        /*0104*/ 	.word	0x00008740


	//   ....[21]....
        /*0108*/ 	.word	0x00008780


	//   ....[22]....
        /*010c*/ 	.word	0x000087c0


	//----- nvinfo : EIATTR_MAX_THREADS
	.align		4
.L_3549:
        /*0110*/ 	.byte	0x04, 0x05
        /*0112*/ 	.short	(.L_3551 - .L_3550)
.L_3550:
        /*0114*/ 	.word	0x00000080
        /*0118*/ 	.word	0x00000001
        /*011c*/ 	.word	0x00000001


	//----- nvinfo : EIATTR_CRS_STACK_SIZE
	.align		4
.L_3551:
        /*0120*/ 	.byte	0x04, 0x1e
        /*0122*/ 	.short	(.L_3553 - .L_3552)
.L_3552:
        /*0124*/ 	.word	0x00000000


	//----- nvinfo : EIATTR_CBANK_PARAM_SIZE
	.align		4
.L_3553:
        /*0128*/ 	.byte	0x03, 0x19
        /*012a*/ 	.short	0x003c


	//----- nvinfo : EIATTR_PARAM_CBANK
	.align		4
        /*012c*/ 	.byte	0x04, 0x0a
        /*012e*/ 	.short	(.L_3555 - .L_3554)
	.align		4
.L_3554:
        /*0130*/ 	.word	index@(.nv.constant0._ZN2at6native27unrolled_elementwise_kernelIZNS0_50_GLOBAL__N__2680c7bb_12_PowKernel_cu_7dd49032_316829pow_tensor_scalar_kernel_implIN3c104HalfES5_EEvRNS_18TensorIteratorBaseET0_EUlS5_E2_St5arrayIPcLm2EELi4E23TrivialOffsetCalculatorILi1EjESE_NS0_6memory12LoadWithCastILi1EEENSF_13StoreWithCastILi1EEEEEviT_S8_T2_T3_T4_T5_)
        /*0134*/ 	.short	0x0210
        /*0136*/ 	.short	0x003c


	//----- nvinfo : EIATTR_SW_WAR
	.align		4
.L_3555:
        /*0138*/ 	.byte	0x04, 0x36
        /*013a*/ 	.short	(.L_3557 - .L_3556)
.L_3556:
        /*013c*/ 	.word	0x00000008
.L_3557:


//--------------------- .nv.info._ZN2at6native18elementwise_kernelILi128ELi4EZNS0_22gpu_kernel_impl_nocastIZNS0_50_GLOBAL__N__2680c7bb_12_PowKernel_cu_7dd49032_316829pow_tensor_scalar_kernel_implIN3c104HalfES6_EEvRNS_18TensorIteratorBaseET0_EUlS6_E2_EEvS8_RKT_EUliE_EEviT1_ --------------------------
	.section	.nv.info._ZN2at6native18elementwise_kernelILi128ELi4EZNS0_22gpu_kernel_impl_nocastIZNS0_50_GLOBAL__N__2680c7bb_12_PowKernel_cu_7dd49032_316829pow_tensor_scalar_kernel_implIN3c104HalfES6_EEvRNS_18TensorIteratorBaseET0_EUlS6_E2_EEvS8_RKT_EUliE_EEviT1_,"",@"SHT_CUDA_INFO"
	.sectionflags	@""
	.align	4


	//----- nvinfo : EIATTR_CUDA_API_VERSION
	.align		4
        /*0000*/ 	.byte	0x04, 0x37
        /*0002*/ 	.short	(.L_3559 - .L_3558)
.L_3558:
        /*0004*/ 	.word	0x00000082


	//----- nvinfo : EIATTR_KPARAM_INFO
	.align		4
.L_3559:
        /*0008*/ 	.byte	0x04, 0x17
        /*000a*/ 	.short	(.L_3561 - .L_3560)
.L_3560:
        /*000c*/ 	.word	0x00000000
        /*0010*/ 	.short	0x0001
        /*0012*/ 	.short	0x0008
        /*0014*/ 	.byte	0x00, 0xf0, 0x81, 0x08


	//----- nvinfo : EIATTR_KPARAM_INFO
	.align		4
.L_3561:
        /*0018*/ 	.byte	0x04, 0x17
        /*001a*/ 	.short	(.L_3563 - .L_3562)
.L_3562:
        /*001c*/ 	.word	0x00000000
        /*0020*/ 	.short	0x0000
        /*0022*/ 	.short	0x0000
        /*0024*/ 	.byte	0x00, 0xf0, 0x11, 0x00


	//----- nvinfo : EIATTR_SPARSE_MMA_MASK
	.align		4
.L_3563:
        /*0028*/ 	.byte	0x03, 0x50
        /*002a*/ 	.short	0x0000


	//----- nvinfo : EIATTR_MAXREG_COUNT
	.align		4
        /*002c*/ 	.byte	0x03, 0x1b
        /*002e*/ 	.short	0x0080


	//----- nvinfo : EIATTR_MERCURY_ISA_VERSION
	.align		4
        /*0030*/ 	.byte	0x03, 0x5f
        /*0032*/ 	.short	0x0101


	//----- nvinfo : EIATTR_EXIT_INSTR_OFFSETS
	.align		4
        /*0034*/ 	.byte	0x04, 0x1c
        /*0036*/ 	.short	(.L_3565 - .L_3564)


	//   ....[0]....
.L_3564:
        /*0038*/ 	.word	0x00003cb0


	//   ....[1]....
        /*003c*/ 	.word	0x00005090


	//----- nvinfo : EIATTR_MAX_THREADS
	.align		4
.L_3565:
        /*0040*/ 	.byte	0x04, 0x05
        /*0042*/ 	.short	(.L_3567 - .L_3566)
.L_3566:
        /*0044*/ 	.word	0x00000080
        /*0048*/ 	.word	0x00000001
        /*004c*/ 	.word	0x00000001


	//----- nvinfo : EIATTR_CRS_STACK_SIZE
	.align		4
.L_3567:
        /*0050*/ 	.byte	0x04, 0x1e
        /*0052*/ 	.short	(.L_3569 - .L_3568)
.L_3568:
        /*0054*/ 	.word	0x00000000


	//----- nvinfo : EIATTR_CBANK_PARAM_SIZE
	.align		4
.L_3569:
        /*0058*/ 	.byte	0x03, 0x19
        /*005a*/ 	.short	0x0228


	//----- nvinfo : EIATTR_PARAM_CBANK
	.align		4
        /*005c*/ 	.byte	0x04, 0x0a
        /*005e*/ 	.short	(.L_3571 - .L_3570)
	.align		4
.L_3570:
        /*0060*/ 	.word	index@(.nv.constant0._ZN2at6native18elementwise_kernelILi128ELi4EZNS0_22gpu_kernel_impl_nocastIZNS0_50_GLOBAL__N__2680c7bb_12_PowKernel_cu_7dd49032_316829pow_tensor_scalar_kernel_implIN3c104HalfES6_EEvRNS_18TensorIteratorBaseET0_EUlS6_E2_EEvS8_RKT_EUliE_EEviT1_)
        /*0064*/ 	.short	0x0210
        /*0066*/ 	.short	0x0228


	//----- nvinfo : EIATTR_SW_WAR
	.align		4
.L_3571:
        /*0068*/ 	.byte	0x04, 0x36
        /*006a*/ 	.short	(.L_3573 - .L_3572)
.L_3572:
        /*006c*/ 	.word	0x00000008
.L_3573:


//--------------------- .nv.info._ZN2at6native27unrolled_elementwise_kernelIZNS0_50_GLOBAL__N__2680c7bb_12_PowKernel_cu_7dd49032_316829pow_tensor_scalar_kernel_implIN3c104HalfES5_EEvRNS_18TensorIteratorBaseET0_EUlS5_E2_St5arrayIPcLm2EELi4E23TrivialOffsetCalculatorILi1EjESE_NS0_6memory15LoadWithoutCastENSF_16StoreWithoutCastEEEviT_S8_T2_T3_T4_T5_ --------------------------
	.section	.nv.info._ZN2at6native27unrolled_elementwise_kernelIZNS0_50_GLOBAL__N__2680c7bb_12_PowKernel_cu_7dd49032_316829pow_tensor_scalar_kernel_implIN3c104HalfES5_EEvRNS_18TensorIteratorBaseET0_EUlS5_E2_St5arrayIPcLm2EELi4E23TrivialOffsetCalculatorILi1EjESE_NS0_6memory15LoadWithoutCastENSF_16StoreWithoutCastEEEviT_S8_T2_T3_T4_T5_,"",@"SHT_CUDA_INFO"
	.sectionflags	@""
	.align	4


	//----- nvinfo : EIATTR_CUDA_API_VERSION
	.align		4
        /*0000*/ 	.byte	0x04, 0x37
        /*0002*/ 	.short	(.L_3575 - .L_3574)
.L_3574:
        /*0004*/ 	.word	0x00000082


	//----- nvinfo : EIATTR_KPARAM_INFO
	.align		4
.L_3575:
        /*0008*/ 	.byte	0x04, 0x17
        /*000a*/ 	.short	(.L_3577 - .L_3576)
.L_3576:
        /*000c*/ 	.word	0x00000000
        /*0010*/ 	.short	0x0006
        /*0012*/ 	.short	0x002b
        /*0014*/ 	.byte	0x00, 0xf0, 0x05, 0x00


	//----- nvinfo : EIATTR_KPARAM_INFO
	.align		4
.L_3577:
        /*0018*/ 	.byte	0x04, 0x17
        /*001a*/ 	.short	(.L_3579 - .L_3578)
.L_3578:
        /*001c*/ 	.word	0x00000000
        /*0020*/ 	.short	0x0005
        /*0022*/ 	.short	0x002a
        /*0024*/ 	.byte	0x00, 0xf0, 0x05, 0x00


	//----- nvinfo : EIATTR_KPARAM_INFO
	.align		4
.L_3579:
        /*0028*/ 	.byte	0x04, 0x17
        /*002a*/ 	.short	(.L_3581 - .L_3580)
.L_3580:
        /*002c*/ 	.word	0x00000000
        /*0030*/ 	.short	0x0004
        /*0032*/ 	.short	0x0029
        /*0034*/ 	.byte	0x00, 0xf0, 0x05, 0x00


	//----- nvinfo : EIATTR_KPARAM_INFO
	.align		4
.L_3581:
        /*0038*/ 	.byte	0x04, 0x17
        /*003a*/ 	.short	(.L_3583 - .L_3582)
.L_3582:
        /*003c*/ 	.word	0x00000000
        /*0040*/ 	.short	0x0003
        /*0042*/ 	.short	0x0028
        /*0044*/ 	.byte	0x00, 0xf0, 0x05, 0x00


	//----- nvinfo : EIATTR_KPARAM_INFO
	.align		4
.L_3583:
        /*0048*/ 	.byte	0x04, 0x17
        /*004a*/ 	.short	(.L_3585 - .L_3584)
.L_3584:
        /*004c*/ 	.word	0x00000000
        /*0050*/ 	.short	0x0002
        /*0052*/ 	.short	0x0018
        /*0054*/ 	.byte	0x00, 0xf0, 0x41, 0x00


	//----- nvinfo : EIATTR_KPARAM_INFO
	.align		4
.L_3585:
        /*0058*/ 	.byte	0x04, 0x17
        /*005a*/ 	.short	(.L_3587 - .L_3586)
.L_3586:
        /*005c*/ 	.word	0x00000000
        /*0060*/ 	.short	0x0001
        /*0062*/ 	.short	0x0008
        /*0064*/ 	.byte	0x00, 0xf0, 0x41, 0x00


	//----- nvinfo : EIATTR_KPARAM_INFO
	.align		4
.L_3587:
        /*0068*/ 	.byte	0x04, 0x17
        /*006a*/ 	.short	(.L_3589 - .L_3588)
.L_3588:
        /*006c*/ 	.word	0x00000000
        /*0070*/ 	.short	0x0000
        /*0072*/ 	.short	0x0000
        /*0074*/ 	.byte	0x00, 0xf0, 0x11, 0x00


	//----- nvinfo : EIATTR_SPARSE_MMA_MASK
	.align		4
.L_3589:
        /*0078*/ 	.byte	0x03, 0x50
        /*007a*/ 	.short	0x0000


	//----- nvinfo : EIATTR_MAXREG_COUNT
	.align		4
        /*007c*/ 	.byte	0x03, 0x1b
        /*007e*/ 	.short	0x00ff


	//----- nvinfo : EIATTR_MERCURY_ISA_VERSION
	.align		4
        /*0080*/ 	.byte	0x03, 0x5f
        /*0082*/ 	.short	0x0101


	//----- nvinfo : EIATTR_EXIT_INSTR_OFFSETS
	.align		4
        /*0084*/ 	.byte	0x04, 0x1c
        /*0086*/ 	.short	(.L_3591 - .L_3590)


	//   ....[0]....
.L_3590:
        /*0088*/ 	.word	0x00000570


	//   ....[1]....
        /*008c*/ 	.word	0x000005e0


	//----- nvinfo : EIATTR_MAX_THREADS
	.align		4
.L_3591:
        /*0090*/ 	.byte	0x04, 0x05
        /*0092*/ 	.short	(.L_3593 - .L_3592)
.L_3592:
        /*0094*/ 	.word	0x00000080
        /*0098*/ 	.word	0x00000001
        /*009c*/ 	.word	0x00000001


	//----- nvinfo : EIATTR_CRS_STACK_SIZE
	.align		4
.L_3593:
        /*00a0*/ 	.byte	0x04, 0x1e
        /*00a2*/ 	.short	(.L_3595 - .L_3594)
.L_3594:
        /*00a4*/ 	.word	0x00000000


	//----- nvinfo : EIATTR_CBANK_PARAM_SIZE
	.align		4
.L_3595:
        /*00a8*/ 	.byte	0x03, 0x19
        /*00aa*/ 	.short	0x002c


	//----- nvinfo : EIATTR_PARAM_CBANK
	.align		4
        /*00ac*/ 	.byte	0x04, 0x0a
        /*00ae*/ 	.short	(.L_3597 - .L_3596)
	.align		4
.L_3596:
        /*00b0*/ 	.word	index@(.nv.constant0._ZN2at6native27unrolled_elementwise_kernelIZNS0_50_GLOBAL__N__2680c7bb_12_PowKernel_cu_7dd49032_316829pow_tensor_scalar_kernel_implIN3c104HalfES5_EEvRNS_18TensorIteratorBaseET0_EUlS5_E2_St5arrayIPcLm2EELi4E23TrivialOffsetCalculatorILi1EjESE_NS0_6memory15LoadWithoutCastENSF_16StoreWithoutCastEEEviT_S8_T2_T3_T4_T5_)
        /*00b4*/ 	.short	0x0210
        /*00b6*/ 	.short	0x002c


	//----- nvinfo : EIATTR_SW_WAR
	.align		4
.L_3597:
        /*00b8*/ 	.byte	0x04, 0x36
        /*00ba*/ 	.short	(.L_3599 - .L_3598)
.L_3598:
        /*00bc*/ 	.word	0x00000008
.L_3599:


//--------------------- .nv.info._ZN2at6native29vectorized_elementwise_kernelILi2EZNS0_50_GLOBAL__N__2680c7bb_12_PowKernel_cu_7dd49032_316829pow_tensor_scalar_kernel_implIN3c104HalfES5_EEvRNS_18TensorIteratorBaseET0_EUlS5_E2_St5arrayIPcLm2EEEEviS8_T1_ --------------------------
	.section	.nv.info._ZN2at6native29vectorized_elementwise_kernelILi2EZNS0_50_GLOBAL__N__2680c7bb_12_PowKernel_cu_7dd49032_316829pow_tensor_scalar_kernel_implIN3c104HalfES5_EEvRNS_18TensorIteratorBaseET0_EUlS5_E2_St5arrayIPcLm2EEEEviS8_T1_,"",@"SHT_CUDA_INFO"
	.sectionflags	@""
	.align	4


	//----- nvinfo : EIATTR_CUDA_API_VERSION
	.align		4
        /*0000*/ 	.byte	0x04, 0x37
        /*0002*/ 	.short	(.L_3601 - .L_3600)
.L_3600:
        /*0004*/ 	.word	0x00000082


	//----- nvinfo : EIATTR_KPARAM_INFO
	.align		4
.L_3601:
        /*0008*/ 	.byte	0x04, 0x17
        /*000a*/ 	.short	(.L_3603 - .L_3602)
.L_3602:
        /*000c*/ 	.word	0x00000000
        /*0010*/ 	.short	0x0002
        /*0012*/ 	.short	0x0018
        /*0014*/ 	.byte	0x00, 0xf0, 0x41, 0x00


	//----- nvinfo : EIATTR_KPARAM_INFO
	.align		4
.L_3603:
        /*0018*/ 	.byte	0x04, 0x17
        /*001a*/ 	.short	(.L_3605 - .L_3604)
.L_3604:
        /*001c*/ 	.word	0x00000000
        /*0020*/ 	.short	0x0001
        /*0022*/ 	.short	0x0008
        /*0024*/ 	.byte	0x00, 0xf0, 0x41, 0x00


	//----- nvinfo : EIATTR_KPARAM_INFO
	.align		4
.L_3605:
        /*0028*/ 	.byte	0x04, 0x17
        /*002a*/ 	.short	(.L_3607 - .L_3606)
.L_3606:
        /*002c*/ 	.word	0x00000000
        /*0030*/ 	.short	0x0000
        /*0032*/ 	.short	0x0000
        /*0034*/ 	.byte	0x00, 0xf0, 0x11, 0x00


	//----- nvinfo : EIATTR_SPARSE_MMA_MASK
	.align		4
.L_3607:
        /*0038*/ 	.byte	0x03, 0x50
        /*003a*/ 	.short	0x0000


	//----- nvinfo : EIATTR_MAXREG_COUNT
	.align		4
        /*003c*/ 	.byte	0x03, 0x1b
        /*003e*/ 	.short	0x00ff


	//----- nvinfo : EIATTR_MERCURY_ISA_VERSION
	.align		4
        /*0040*/ 	.byte	0x03, 0x5f
        /*0042*/ 	.short	0x0101


	//----- nvinfo : EIATTR_EXIT_INSTR_OFFSETS
	.align		4
        /*0044*/ 	.byte	0x04, 0x1c
        /*0046*/ 	.short	(.L_3609 - .L_3608)


	//   ....[0]....
.L_3608:
        /*0048*/ 	.word	0x000003d0


	//   ....[1]....
        /*004c*/ 	.word	0x00000f20


	//   ....[2]....
        /*0050*/ 	.word	0x00000f70


	//----- nvinfo : EIATTR_MAX_THREADS
	.align		4
.L_3609:
        /*0054*/ 	.byte	0x04, 0x05
        /*0056*/ 	.short	(.L_3611 - .L_3610)
.L_3610:
        /*0058*/ 	.word	0x00000080
        /*005c*/ 	.word	0x00000001
        /*0060*/ 	.word	0x00000001


	//----- nvinfo : EIATTR_CRS_STACK_SIZE
	.align		4
.L_3611:
        /*0064*/ 	.byte	0x04, 0x1e
        /*0066*/ 	.short	(.L_3613 - .L_3612)
.L_3612:
        /*0068*/ 	.word	0x00000000


	//----- nvinfo : EIATTR_CBANK_PARAM_SIZE
	.align		4
.L_3613:
        /*006c*/ 	.byte	0x03, 0x19
        /*006e*/ 	.short	0x0028


	//----- nvinfo : EIATTR_PARAM_CBANK
	.align		4
        /*0070*/ 	.byte	0x04, 0x0a
        /*0072*/ 	.short	(.L_3615 - .L_3614)
	.align		4
.L_3614:
        /*0074*/ 	.word	index@(.nv.constant0._ZN2at6native29vectorized_elementwise_kernelILi2EZNS0_50_GLOBAL__N__2680c7bb_12_PowKernel_cu_7dd49032_316829pow_tensor_scalar_kernel_implIN3c104HalfES5_EEvRNS_18TensorIteratorBaseET0_EUlS5_E2_St5arrayIPcLm2EEEEviS8_T1_)
        /*0078*/ 	.short	0x0210
        /*007a*/ 	.short	0x0028


	//----- nvinfo : EIATTR_SW_WAR
	.align		4
.L_3615:
        /*007c*/ 	.byte	0x04, 0x36
        /*007e*/ 	.short	(.L_3617 - .L_3616)
.L_3616:
        /*0080*/ 	.word	0x00000008
.L_3617:


//--------------------- .nv.info._ZN2at6native29vectorized_elementwise_kernelILi4EZNS0_50_GLOBAL__N__2680c7bb_12_PowKernel_cu_7dd49032_316829pow_tensor_scalar_kernel_implIN3c104HalfES5_EEvRNS_18TensorIteratorBaseET0_EUlS5_E2_St5arrayIPcLm2EEEEviS8_T1_ --------------------------
	.section	.nv.info._ZN2at6native29vectorized_elementwise_kernelILi4EZNS0_50_GLOBAL__N__2680c7bb_12_PowKernel_cu_7dd49032_316829pow_tensor_scalar_kernel_implIN3c104HalfES5_EEvRNS_18TensorIteratorBaseET0_EUlS5_E2_St5arrayIPcLm2EEEEviS8_T1_,"",@"SHT_CUDA_INFO"
	.sectionflags	@""
	.align	4


	//----- nvinfo : EIATTR_CUDA_API_VERSION
	.align		4
        /*0000*/ 	.byte	0x04, 0x37
        /*0002*/ 	.short	(.L_3619 - .L_3618)
.L_3618:
        /*0004*/ 	.word	0x00000082


	//----- nvinfo : EIATTR_KPARAM_INFO
	.align		4
.L_3619:
        /*0008*/ 	.byte	0x04, 0x17
        /*000a*/ 	.short	(.L_3621 - .L_3620)
.L_3620:
        /*000c*/ 	.word	0x00000000
        /*0010*/ 	.short	0x0002
        /*0012*/ 	.short	0x0018
        /*0014*/ 	.byte	0x00, 0xf0, 0x41, 0x00


	//----- nvinfo : EIATTR_KPARAM_INFO
	.align		4
.L_3621:
        /*0018*/ 	.byte	0x04, 0x17
        /*001a*/ 	.short	(.L_3623 - .L_3622)
.L_3622:
        /*001c*/ 	.word	0x00000000
        /*0020*/ 	.short	0x0001
        /*0022*/ 	.short	0x0008
        /*0024*/ 	.byte	0x00, 0xf0, 0x41, 0x00


	//----- nvinfo : EIATTR_KPARAM_INFO
	.align		4
.L_3623:
        /*0028*/ 	.byte	0x04, 0x17
        /*002a*/ 	.short	(.L_3625 - .L_3624)
.L_3624:
        /*002c*/ 	.word	0x00000000
        /*0030*/ 	.short	0x0000
        /*0032*/ 	.short	0x0000
        /*0034*/ 	.byte	0x00, 0xf0, 0x11, 0x00


	//----- nvinfo : EIATTR_SPARSE_MMA_MASK
	.align		4
.L_3625:
        /*0038*/ 	.byte	0x03, 0x50
        /*003a*/ 	.short	0x0000


	//----- nvinfo : EIATTR_MAXREG_COUNT
	.align		4
        /*003c*/ 	.byte	0x03, 0x1b
        /*003e*/ 	.short	0x00ff


	//----- nvinfo : EIATTR_MERCURY_ISA_VERSION
	.align		4
        /*0040*/ 	.byte	0x03, 0x5f
        /*0042*/ 	.short	0x0101


	//----- nvinfo : EIATTR_EXIT_INSTR_OFFSETS
	.align		4
        /*0044*/ 	.byte	0x04, 0x1c
        /*0046*/ 	.short	(.L_3627 - .L_3626)


	//   ....[0]....
.L_3626:
        /*0048*/ 	.word	0x00000390


	//   ....[1]....
        /*004c*/ 	.word	0x00000ee0


	//   ....[2]....
        /*0050*/ 	.word	0x00000f30


	//----- nvinfo : EIATTR_MAX_THREADS
	.align		4
.L_3627:
        /*0054*/ 	.byte	0x04, 0x05
        /*0056*/ 	.short	(.L_3629 - .L_3628)
.L_3628:
        /*0058*/ 	.word	0x00000080
        /*005c*/ 	.word	0x00000001
        /*0060*/ 	.word	0x00000001


	//----- nvinfo : EIATTR_CRS_STACK_SIZE
	.align		4
.L_3629:
        /*0064*/ 	.byte	0x04, 0x1e
        /*0066*/ 	.short	(.L_3631 - .L_3630)
.L_3630:
        /*0068*/ 	.word	0x00000000


	//----- nvinfo : EIATTR_CBANK_PARAM_SIZE
	.align		4
.L_3631:
        /*006c*/ 	.byte	0x03, 0x19
        /*006e*/ 	.short	0x0028


	//----- nvinfo : EIATTR_PARAM_CBANK
	.align		4
        /*0070*/ 	.byte	0x04, 0x0a
        /*0072*/ 	.short	(.L_3633 - .L_3632)
	.align		4
.L_3632:
        /*0074*/ 	.word	index@(.nv.constant0._ZN2at6native29vectorized_elementwise_kernelILi4EZNS0_50_GLOBAL__N__2680c7bb_12_PowKernel_cu_7dd49032_316829pow_tensor_scalar_kernel_implIN3c104HalfES5_EEvRNS_18TensorIteratorBaseET0_EUlS5_E2_St5arrayIPcLm2EEEEviS8_T1_)
        /*0078*/ 	.short	0x0210
        /*007a*/ 	.short	0x0028


	//----- nvinfo : EIATTR_SW_WAR
	.align		4
.L_3633:
        /*007c*/ 	.byte	0x04, 0x36
        /*007e*/ 	.short	(.L_3635 - .L_3634)
.L_3634:
        /*0080*/ 	.word	0x00000008
.L_3635:


//--------------------- .nv.info._ZN2at6native29vectorized_elementwise_kernelILi8EZNS0_50_GLOBAL__N__2680c7bb_12_PowKernel_cu_7dd49032_316829pow_tensor_scalar_kernel_implIN3c104HalfES5_EEvRNS_18TensorIteratorBaseET0_EUlS5_E2_St5arrayIPcLm2EEEEviS8_T1_ --------------------------
	.section	.nv.info._ZN2at6native29vectorized_elementwise_kernelILi8EZNS0_50_GLOBAL__N__2680c7bb_12_PowKernel_cu_7dd49032_316829pow_tensor_scalar_kernel_implIN3c104HalfES5_EEvRNS_18TensorIteratorBaseET0_EUlS5_E2_St5arrayIPcLm2EEEEviS8_T1_,"",@"SHT_CUDA_INFO"
	.sectionflags	@""
	.align	4


	//----- nvinfo : EIATTR_CUDA_API_VERSION
	.align		4
        /*0000*/ 	.byte	0x04, 0x37
        /*0002*/ 	.short	(.L_3637 - .L_3636)
.L_3636:
        /*0004*/ 	.word	0x00000082


	//----- nvinfo : EIATTR_KPARAM_INFO
	.align		4
.L_3637:
        /*0008*/ 	.byte	0x04, 0x17
        /*000a*/ 	.short	(.L_3639 - .L_3638)
.L_3638:
        /*000c*/ 	.word	0x00000000
        /*0010*/ 	.short	0x0002
        /*0012*/ 	.short	0x0018
        /*0014*/ 	.byte	0x00, 0xf0, 0x41, 0x00


	//----- nvinfo : EIATTR_KPARAM_INFO
	.align		4
.L_3639:
        /*0018*/ 	.byte	0x04, 0x17
        /*001a*/ 	.short	(.L_3641 - .L_3640)
.L_3640:
        /*001c*/ 	.word	0x00000000
        /*0020*/ 	.short	0x0001
        /*0022*/ 	.short	0x0008
        /*0024*/ 	.byte	0x00, 0xf0, 0x41, 0x00


	//----- nvinfo : EIATTR_KPARAM_INFO
	.align		4
.L_3641:
        /*0028*/ 	.byte	0x04, 0x17
        /*002a*/ 	.short	(.L_3643 - .L_3642)
.L_3642:
        /*002c*/ 	.word	0x00000000
        /*0030*/ 	.short	0x0000
        /*0032*/ 	.short	0x0000
        /*0034*/ 	.byte	0x00, 0xf0, 0x11, 0x00


	//----- nvinfo : EIATTR_SPARSE_MMA_MASK
	.align		4
.L_3643:
        /*0038*/ 	.byte	0x03, 0x50
        /*003a*/ 	.short	0x0000


	//----- nvinfo : EIATTR_MAXREG_COUNT
	.align		4
        /*003c*/ 	.byte	0x03, 0x1b
        /*003e*/ 	.short	0x00ff


	//----- nvinfo : EIATTR_MERCURY_ISA_VERSION
	.align		4
        /*0040*/ 	.byte	0x03, 0x5f
        /*0042*/ 	.short	0x0101


	//----- nvinfo : EIATTR_EXIT_INSTR_OFFSETS
	.align		4
        /*0044*/ 	.byte	0x04, 0x1c
        /*0046*/ 	.short	(.L_3645 - .L_3644)


	//   ....[0]....
.L_3644:
        /*0048*/ 	.word	0x00000370


	//   ....[1]....
        /*004c*/ 	.word	0x00000ec0


	//   ....[2]....
        /*0050*/ 	.word	0x00000f10


	//----- nvinfo : EIATTR_MAX_THREADS
	.align		4
.L_3645:
        /*0054*/ 	.byte	0x04, 0x05
        /*0056*/ 	.short	(.L_3647 - .L_3646)
.L_3646:
        /*0058*/ 	.word	0x00000080
        /*005c*/ 	.word	0x00000001
        /*0060*/ 	.word	0x00000001


	//----- nvinfo : EIATTR_CRS_STACK_SIZE
	.align		4
.L_3647:
        /*0064*/ 	.byte	0x04, 0x1e
        /*0066*/ 	.short	(.L_3649 - .L_3648)
.L_3648:
        /*0068*/ 	.word	0x00000000


	//----- nvinfo : EIATTR_CBANK_PARAM_SIZE
	.align		4
.L_3649:
        /*006c*/ 	.byte	0x03, 0x19
        /*006e*/ 	.short	0x0028


	//----- nvinfo : EIATTR_PARAM_CBANK
	.align		4
        /*0070*/ 	.byte	0x04, 0x0a
        /*0072*/ 	.short	(.L_3651 - .L_3650)
	.align		4
.L_3650:
        /*0074*/ 	.word	index@(.nv.constant0._ZN2at6native29vectorized_elementwise_kernelILi8EZNS0_50_GLOBAL__N__2680c7bb_12_PowKernel_cu_7dd49032_316829pow_tensor_scalar_kernel_implIN3c104HalfES5_EEvRNS_18TensorIteratorBaseET0_EUlS5_E2_St5arrayIPcLm2EEEEviS8_T1_)
        /*0078*/ 	.short	0x0210
        /*007a*/ 	.short	0x0028


	//----- nvinfo : EIATTR_SW_WAR
	.align		4
.L_3651:
        /*007c*/ 	.byte	0x04, 0x36
        /*007e*/ 	.short	(.L_3653 - .L_3652)
.L_3652:
        /*0080*/ 	.word	0x00000008
.L_3653:


//--------------------- .nv.info._ZN2at6native18elementwise_kernelILi128ELi4EZNS0_15gpu_kernel_implIZNS0_50_GLOBAL__N__2680c7bb_12_PowKernel_cu_7dd49032_316829pow_tensor_scalar_kernel_implIN3c104HalfES6_EEvRNS_18TensorIteratorBaseET0_EUlS6_E1_EEvS8_RKT_EUliE_EEviT1_ --------------------------
	.section	.nv.info._ZN2at6native18elementwise_kernelILi128ELi4EZNS0_15gpu_kernel_implIZNS0_50_GLOBAL__N__2680c7bb_12_PowKernel_cu_7dd49032_316829pow_tensor_scalar_kernel_implIN3c104HalfES6_EEvRNS_18TensorIteratorBaseET0_EUlS6_E1_EEvS8_RKT_EUliE_EEviT1_,"",@"SHT_CUDA_INFO"
	.sectionflags	@""
	.align	4


	//----- nvinfo : EIATTR_CUDA_API_VERSION
	.align		4
        /*0000*/ 	.byte	0x04, 0x37
        /*0002*/ 	.short	(.L_3655 - .L_3654)
.L_3654:
        /*0004*/ 	.word	0x00000082


	//----- nvinfo : EIATTR_KPARAM_INFO
	.align		4
.L_3655:
        /*0008*/ 	.byte	0x04, 0x17
        /*000a*/ 	.short	(.L_3657 - .L_3656)
.L_3656:
        /*000c*/ 	.word	0x00000000
        /*0010*/ 	.short	0x0001
        /*0012*/ 	.short	0x0008
        /*0014*/ 	.byte	0x00, 0xf0, 0x81, 0x08


	//----- nvinfo : EIATTR_KPARAM_INFO
	.align		4
.L_3657:
        /*0018*/ 	.byte	0x04, 0x17
        /*001a*/ 	.short	(.L_3659 - .L_3658)
.L_3658:
        /*001c*/ 	.word	0x00000000
        /*0020*/ 	.short	0x0000
        /*0022*/ 	.short	0x0000
        /*0024*/ 	.byte	0x00, 0xf0, 0x11, 0x00


	//----- nvinfo : EIATTR_SPARSE_MMA_MASK
	.align		4
.L_3659:
        /*0028*/ 	.byte	0x03, 0x50
        /*002a*/ 	.short	0x0000


	//----- nvinfo : EIATTR_MAXREG_COUNT
	.align		4
        /*002c*/ 	.byte	0x03, 0x1b
        /*002e*/ 	.short	0x0080


	//----- nvinfo : EIATTR_EXTERNS
	.align		4
        /*0030*/ 	.byte	0x04, 0x0f
        /*0032*/ 	.short	(.L_3661 - .L_3660)


	//   ....[0]....
	.align		4
.L_3660:
        /*0034*/ 	.word	index@(__assertfail)


	//----- nvinfo : EIATTR_MERCURY_ISA_VERSION
	.align		4
.L_3661:
        /*0038*/ 	.byte	0x03, 0x5f
        /*003a*/ 	.short	0x0101


	//----- nvinfo : EIATTR_SYSCALL_OFFSETS
	.align		4
        /*003c*/ 	.byte	0x04, 0x46
        /*003e*/ 	.short	(.L_3663 - .L_3662)


	//   ....[0]....
.L_3662:
        /*0040*/ 	.word	0x000022b0


	//   ....[1]....
        /*0044*/ 	.word	0x000033c0


	//   ....[2]....
        /*0048*/ 	.word	0x000056d0


	//   ....[3]....
        /*004c*/ 	.word	0x000067e0


	//   ....[4]....
        /*0050*/ 	.word	0x00008ae0


	//   ....[5]....
        /*0054*/ 	.word	0x00009bf0


	//   ....[6]....
        /*0058*/ 	.word	0x0000bee0


	//   ....[7]....
        /*005c*/ 	.word	0x0000cff0


	//----- nvinfo : EIATTR_EXIT_INSTR_OFFSETS
	.align		4
.L_3663:
        /*0060*/ 	.byte	0x04, 0x1c
        /*0062*/ 	.short	(.L_3665 - .L_3664)


	//   ....[0]....
.L_3664:
        /*0064*/ 	.word	0x00009cc0


	//   ....[1]....
        /*0068*/ 	.word	0x0000c220


	//   ....[2]....
        /*006c*/ 	.word	0x0000c260


	//   ....[3]....
        /*0070*/ 	.word	0x0000c300


	//   ....[4]....
        /*0074*/ 	.word	0x0000c340


	//   ....[5]....
        /*0078*/ 	.word	0x0000c380


	//   ....[6]....
        /*007c*/ 	.word	0x0000c410


	//   ....[7]....
        /*0080*/ 	.word	0x0000c430


	//   ....[8]....
        /*0084*/ 	.word	0x0000c4d0


	//   ....[9]....
        /*0088*/ 	.word	0x0000c520


	//   ....[10]....
        /*008c*/ 	.word	0x0000c570


	//   ....[11]....
        /*0090*/ 	.word	0x0000c640


	//   ....[12]....
        /*0094*/ 	.word	0x0000c6a0


	//   ....[13]....
        /*0098*/ 	.word	0x0000c830


	//   ....[14]....
        /*009c*/ 	.word	0x0000c990


	//   ....[15]....
        /*00a0*/ 	.word	0x0000c9d0


	//   ....[16]....
        /*00a4*/ 	.word	0x0000ca90


	//   ....[17]....
        /*00a8*/ 	.word	0x0000cc10


	//   ....[18]....
        /*00ac*/ 	.word	0x0000cd90


	//   ....[19]....
        /*00b0*/ 	.word	0x0000cef0


	//   ....[20]....
        /*00b4*/ 	.word	0x0000d000


	//   ....[21]....
        /*00b8*/ 	.word	0x0000d040


	//   ....[22]....
        /*00bc*/ 	.word	0x0000d080


	//----- nvinfo : EIATTR_MAX_THREADS
	.align		4
.L_3665:
        /*00c0*/ 	.byte	0x04, 0x05
        /*00c2*/ 	.short	(.L_3667 - .L_3666)
.L_3666:
        /*00c4*/ 	.word	0x00000080
        /*00c8*/ 	.word	0x00000001
        /*00cc*/ 	.word	0x00000001


	//----- nvinfo : EIATTR_CRS_STACK_SIZE
	.align		4
.L_3667:
        /*00d0*/ 	.byte	0x04, 0x1e
        /*00d2*/ 	.short	(.L_3669 - .L_3668)
.L_3668:
        /*00d4*/ 	.word	0x00000000


	//----- nvinfo : EIATTR_CBANK_PARAM_SIZE
	.align		4
.L_3669:
        /*00d8*/ 	.byte	0x03, 0x19
        /*00da*/ 	.short	0x0228


	//----- nvinfo : EIATTR_PARAM_CBANK
	.align		4
        /*00dc*/ 	.byte	0x04, 0x0a
        /*00de*/ 	.short	(.L_3671 - .L_3670)
	.align		4
.L_3670:
        /*00e0*/ 	.word	index@(.nv.constant0._ZN2at6native18elementwise_kernelILi128ELi4EZNS0_15gpu_kernel_implIZNS0_50_GLOBAL__N__2680c7bb_12_PowKernel_cu_7dd49032_316829pow_tensor_scalar_kernel_implIN3c104HalfES6_EEvRNS_18TensorIteratorBaseET0_EUlS6_E1_EEvS8_RKT_EUliE_EEviT1_)
        /*00e4*/ 	.short	0x0210
        /*00e6*/ 	.short	0x0228


	//----- nvinfo : EIATTR_SW_WAR
	.align		4
.L_3671:
        /*00e8*/ 	.byte	0x04, 0x36
        /*00ea*/ 	.short	(.L_3673 - .L_3672)
.L_3672:
        /*00ec*/ 	.word	0x00000008
.L_3673:


//--------------------- .nv.info._ZN2at6native27unrolled_elementwise_kernelIZNS0_50_GLOBAL__N__2680c7bb_12_PowKernel_cu_7dd49032_316829pow_tensor_scalar_kernel_implIN3c104HalfES5_EEvRNS_18TensorIteratorBaseET0_EUlS5_E1_St5arrayIPcLm2EELi4E23TrivialOffsetCalculatorILi1EjESE_NS0_6memory12LoadWithCastILi1EEENSF_13StoreWithCastILi1EEEEEviT_S8_T2_T3_T4_T5_ --------------------------
	.section	.nv.info._ZN2at6native27unrolled_elementwise_kernelIZNS0_50_GLOBAL__N__2680c7bb_12_PowKernel_cu_7dd49032_316829pow_tensor_scalar_kernel_implIN3c104HalfES5_EEvRNS_18TensorIteratorBaseET0_EUlS5_E1_St5arrayIPcLm2EELi4E23TrivialOffsetCalculatorILi1EjESE_NS0_6memory12LoadWithCastILi1EEENSF_13StoreWithCastILi1EEEEEviT_S8_T2_T3_T4_T5_,"",@"SHT_CUDA_INFO"
	.sectionflags	@""
	.align	4


	//----- nvinfo : EIATTR_CUDA_API_VERSION
	.align		4
        /*0000*/ 	.byte	0x04, 0x37
        /*0002*/ 	.short	(.L_3675 - .L_3674)
.L_3674:
        /*0004*/ 	.word	0x00000082


	//----- nvinfo : EIATTR_KPARAM_INFO
	.align		4
.L_3675:
        /*0008*/ 	.byte	0x04, 0x17
        /*000a*/ 	.short	(.L_3677 - .L_3676)
.L_3676:
        /*000c*/ 	.word	0x00000000
        /*0010*/ 	.short	0x0006
        /*0012*/ 	.short	0x002c
        /*0014*/ 	.byte	0x00, 0xf0, 0x21, 0x00


	//----- nvinfo : EIATTR_KPARAM_INFO
	.align		4
.L_3677:
        /*0018*/ 	.byte	0x04, 0x17
        /*001a*/ 	.short	(.L_3679 - .L_3678)
.L_3678:
        /*001c*/ 	.word	0x00000000
        /*0020*/ 	.short	0x0005
        /*0022*/ 	.short	0x0024
        /*0024*/ 	.byte	0x00, 0xf0, 0x21, 0x00


	//----- nvinfo : EIATTR_KPARAM_INFO
	.align		4
.L_3679:
        /*0028*/ 	.byte	0x04, 0x17
        /*002a*/ 	.short	(.L_3681 - .L_3680)
.L_3680:
        /*002c*/ 	.word	0x00000000
        /*0030*/ 	.short	0x0004
        /*0032*/ 	.short	0x0021
        /*0034*/ 	.byte	0x00, 0xf0, 0x05, 0x00


	//----- nvinfo : EIATTR_KPARAM_INFO
	.align		4
.L_3681:
        /*0038*/ 	.byte	0x04, 0x17
        /*003a*/ 	.short	(.L_3683 - .L_3682)
.L_3682:
        /*003c*/ 	.word	0x00000000
        /*0040*/ 	.short	0x0003
        /*0042*/ 	.short	0x0020
        /*0044*/ 	.byte	0x00, 0xf0, 0x05, 0x00


	//----- nvinfo : EIATTR_KPARAM_INFO
	.align		4
.L_3683:
        /*0048*/ 	.byte	0x04, 0x17
        /*004a*/ 	.short	(.L_3685 - .L_3684)
.L_3684:
        /*004c*/ 	.word	0x00000000
        /*0050*/ 	.short	0x0002
        /*0052*/ 	.short	0x0010
        /*0054*/ 	.byte	0x00, 0xf0, 0x41, 0x00


	//----- nvinfo : EIATTR_KPARAM_INFO
	.align		4
.L_3685:
        /*0058*/ 	.byte	0x04, 0x17
        /*005a*/ 	.short	(.L_3687 - .L_3686)
.L_3686:
        /*005c*/ 	.word	0x00000000
        /*0060*/ 	.short	0x0001
        /*0062*/ 	.short	0x0008
        /*0064*/ 	.byte	0x00, 0xf0, 0x21, 0x00


	//----- nvinfo : EIATTR_KPARAM_INFO
	.align		4
.L_3687:
        /*0068*/ 	.byte	0x04, 0x17
        /*006a*/ 	.short	(.L_3689 - .L_3688)
.L_3688:
        /*006c*/ 	.word	0x00000000
        /*0070*/ 	.short	0x0000
        /*0072*/ 	.short	0x0000
        /*0074*/ 	.byte	0x00, 0xf0, 0x11, 0x00


	//----- nvinfo : EIATTR_SPARSE_MMA_MASK
	.align		4
.L_3689:
        /*0078*/ 	.byte	0x03, 0x50
        /*007a*/ 	.short	0x0000


	//----- nvinfo : EIATTR_MAXREG_COUNT
	.align		4
        /*007c*/ 	.byte	0x03, 0x1b
        /*007e*/ 	.short	0x00ff


	//----- nvinfo : EIATTR_EXTERNS
	.align		4
        /*0080*/ 	.byte	0x04, 0x0f
        /*0082*/ 	.short	(.L_3691 - .L_3690)


	//   ....[0]....
	.align		4
.L_3690:
        /*0084*/ 	.word	index@(__assertfail)


	//----- nvinfo : EIATTR_MERCURY_ISA_VERSION
	.align		4
.L_3691:
        /*0088*/ 	.byte	0x03, 0x5f
        /*008a*/ 	.short	0x0101


	//----- nvinfo : EIATTR_SYSCALL_OFFSETS
	.align		4
        /*008c*/ 	.byte	0x04, 0x46
        /*008e*/ 	.short	(.L_3693 - .L_3692)


	//   ....[0]....
.L_3692:
        /*0090*/ 	.word	0x000010b0


	//   ....[1]....
        /*0094*/ 	.word	0x000021c0


	//   ....[2]....
        /*0098*/ 	.word	0x000032d0


	//   ....[3]....
        /*009c*/ 	.word	0x000043c0


	//   ....[4]....
        /*00a0*/ 	.word	0x00005dc0


	//   ....[5]....
        /*00a4*/ 	.word	0x00006de0


	//   ....[6]....
        /*00a8*/ 	.word	0x00007dc0


	//   ....[7]....
        /*00ac*/ 	.word	0x00008da0


	//----- nvinfo : EIATTR_EXIT_INSTR_OFFSETS
	.align		4
.L_3693:
        /*00b0*/ 	.byte	0x04, 0x1c
        /*00b2*/ 	.short	(.L_3695 - .L_3694)


	//   ....[0]....
.L_3694:
        /*00b4*/ 	.word	0x00007e80


	//   ....[1]....
        /*00b8*/ 	.word	0x00007fd0


	//   ....[2]....
        /*00bc*/ 	.word	0x00008010


	//   ....[3]....
        /*00c0*/ 	.word	0x000080b0


	//   ....[4]....
        /*00c4*/ 	.word	0x000080f0


	//   ....[5]....
        /*00c8*/ 	.word	0x00008130


	//   ....[6]....
        /*00cc*/ 	.word	0x000081c0


	//   ....[7]....
        /*00d0*/ 	.word	0x000081e0


	//   ....[8]....
        /*00d4*/ 	.word	0x00008280


	//   ....[9]....
        /*00d8*/ 	.word	0x000082d0


	//   ....[10]....
        /*00dc*/ 	.word	0x00008320


	//   ....[11]....
        /*00e0*/ 	.word	0x000083f0


	//   ....[12]....
        /*00e4*/ 	.word	0x00008450


	//   ....[13]....
        /*00e8*/ 	.word	0x000085e0


	//   ....[14]....
        /*00ec*/ 	.word	0x00008740


	//   ....[15]....
        /*00f0*/ 	.word	0x00008780


	//   ....[16]....
        /*00f4*/ 	.word	0x00008840


	//   ....[17]....
        /*00f8*/ 	.word	0x000089c0


	//   ....[18]....
        /*00fc*/ 	.word	0x00008b40


	//   ....[19]....
        /*0100*/ 	.word	0x00008ca0


	//   ....[20]....
        /*0104*/ 	.word	0x00008db0


	//   ....[21]....
        /*0108*/ 	.word	0x00008df0


	//   ....[22]....
        /*010c*/ 	.word	0x00008e30


	//----- nvinfo : EIATTR_MAX_THREADS
	.align		4
.L_3695:
        /*0110*/ 	.byte	0x04, 0x05
        /*0112*/ 	.short	(.L_3697 - .L_3696)
.L_3696:
        /*0114*/ 	.word	0x00000080
        /*0118*/ 	.word	0x00000001
        /*011c*/ 	.word	0x00000001


	//----- nvinfo : EIATTR_CRS_STACK_SIZE
	.align		4
.L_3697:
        /*0120*/ 	.byte	0x04, 0x1e
        /*0122*/ 	.short	(.L_3699 - .L_3698)
.L_3698:
        /*0124*/ 	.word	0x00000000


	//----- nvinfo : EIATTR_CBANK_PARAM_SIZE
	.align		4
.L_3699:
        /*0128*/ 	.byte	0x03, 0x19
        /*012a*/ 	.short	0x0034


	//----- nvinfo : EIATTR_PARAM_CBANK
	.align		4
        /*012c*/ 	.byte	0x04, 0x0a
        /*012e*/ 	.short	(.L_3701 - .L_3700)
	.align		4
.L_3700:
        /*0130*/ 	.word	index@(.nv.constant0._ZN2at6native27unrolled_elementwise_kernelIZNS0_50_GLOBAL__N__2680c7bb_12_PowKernel_cu_7dd49032_316829pow_tensor_scalar_kernel_implIN3c104HalfES5_EEvRNS_18TensorIteratorBaseET0_EUlS5_E1_St5arrayIPcLm2EELi4E23TrivialOffsetCalculatorILi1EjESE_NS0_6memory12LoadWithCastILi1EEENSF_13StoreWithCastILi1EEEEEviT_S8_T2_T3_T4_T5_)
        /*0134*/ 	.short	0x0210
        /*0136*/ 	.short	0x0034


	//----- nvinfo : EIATTR_SW_WAR
	.align		4
.L_3701:
        /*0138*/ 	.byte	0x04, 0x36
        /*013a*/ 	.short	(.L_3703 - .L_3702)
.L_3702:
        /*013c*/ 	.word	0x00000008
.L_3703:


//--------------------- .nv.info._ZN2at6native18elementwise_kernelILi128ELi4EZNS0_22gpu_kernel_impl_nocastIZNS0_50_GLOBAL__N__2680c7bb_12_PowKernel_cu_7dd49032_316829pow_tensor_scalar_kernel_implIN3c104HalfES6_EEvRNS_18TensorIteratorBaseET0_EUlS6_E1_EEvS8_RKT_EUliE_EEviT1_ --------------------------
	.section	.nv.info._ZN2at6native18elementwise_kernelILi128ELi4EZNS0_22gpu_kernel_impl_nocastIZNS0_50_GLOBAL__N__2680c7bb_12_PowKernel_cu_7dd49032_316829pow_tensor_scalar_kernel_implIN3c104HalfES6_EEvRNS_18TensorIteratorBaseET0_EUlS6_E1_EEvS8_RKT_EUliE_EEviT1_,"",@"SHT_CUDA_INFO"
	.sectionflags	@""
	.align	4


	//----- nvinfo : EIATTR_CUDA_API_VERSION
	.align		4
        /*0000*/ 	.byte	0x04, 0x37
        /*0002*/ 	.short	(.L_3705 - .L_3704)
.L_3704:
        /*0004*/ 	.word	0x00000082


	//----- nvinfo : EIATTR_KPARAM_INFO
	.align		4
.L_3705:
        /*0008*/ 	.byte	0x04, 0x17
        /*000a*/ 	.short	(.L_3707 - .L_3706)
.L_3706:
        /*000c*/ 	.word	0x00000000
        /*0010*/ 	.short	0x0001
        /*0012*/ 	.short	0x0008
        /*0014*/ 	.byte	0x00, 0xf0, 0x61, 0x08


	//----- nvinfo : EIATTR_KPARAM_INFO
	.align		4
.L_3707:
        /*0018*/ 	.byte	0x04, 0x17
        /*001a*/ 	.short	(.L_3709 - .L_3708)
.L_3708:
        /*001c*/ 	.word	0x00000000
        /*0020*/ 	.short	0x0000
        /*0022*/ 	.short	0x0000
        /*0024*/ 	.byte	0x00, 0xf0, 0x11, 0x00


	//----- nvinfo : EIATTR_SPARSE_MMA_MASK
	.align		4
.L_3709:
        /*0028*/ 	.byte	0x03, 0x50
        /*002a*/ 	.short	0x0000


	//----- nvinfo : EIATTR_MAXREG_COUNT
	.align		4
        /*002c*/ 	.byte	0x03, 0x1b
        /*002e*/ 	.short	0x0080


	//----- nvinfo : EIATTR_MERCURY_ISA_VERSION
	.align		4
        /*0030*/ 	.byte	0x03, 0x5f
        /*0032*/ 	.short	0x0101


	//----- nvinfo : EIATTR_EXIT_INSTR_OFFSETS
	.align		4
        /*0034*/ 	.byte	0x04, 0x1c
        /*0036*/ 	.short	(.L_3711 - .L_3710)


	//   ....[0]....
.L_3710:
        /*0038*/ 	.word	0x00004130


	//   ....[1]....
        /*003c*/ 	.word	0x00005690


	//----- nvinfo : EIATTR_MAX_THREADS
	.align		4
.L_3711:
        /*0040*/ 	.byte	0x04, 0x05
        /*0042*/ 	.short	(.L_3713 - .L_3712)
.L_3712:
        /*0044*/ 	.word	0x00000080
        /*0048*/ 	.word	0x00000001
        /*004c*/ 	.word	0x00000001


	//----- nvinfo : EIATTR_CRS_STACK_SIZE
	.align		4
.L_3713:
        /*0050*/ 	.byte	0x04, 0x1e
        /*0052*/ 	.short	(.L_3715 - .L_3714)
.L_3714:
        /*0054*/ 	.word	0x00000000


	//----- nvinfo : EIATTR_CBANK_PARAM_SIZE
	.align		4
.L_3715:
        /*0058*/ 	.byte	0x03, 0x19
        /*005a*/ 	.short	0x0220


	//----- nvinfo : EIATTR_PARAM_CBANK
	.align		4
        /*005c*/ 	.byte	0x04, 0x0a
        /*005e*/ 	.short	(.L_3717 - .L_3716)
	.align		4
.L_3716:
        /*0060*/ 	.word	index@(.nv.constant0._ZN2at6native18elementwise_kernelILi128ELi4EZNS0_22gpu_kernel_impl_nocastIZNS0_50_GLOBAL__N__2680c7bb_12_PowKernel_cu_7dd49032_316829pow_tensor_scalar_kernel_implIN3c104HalfES6_EEvRNS_18TensorIteratorBaseET0_EUlS6_E1_EEvS8_RKT_EUliE_EEviT1_)
        /*0064*/ 	.short	0x0210
        /*0066*/ 	.short	0x0220


	//----- nvinfo : EIATTR_SW_WAR
	.align		4
.L_3717:
        /*0068*/ 	.byte	0x04, 0x36
        /*006a*/ 	.short	(.L_3719 - .L_3718)
.L_3718:
        /*006c*/ 	.word	0x00000008
.L_3719:


//--------------------- .nv.info._ZN2at6native27unrolled_elementwise_kernelIZNS0_50_GLOBAL__N__2680c7bb_12_PowKernel_cu_7dd49032_316829pow_tensor_scalar_kernel_implIN3c104HalfES5_EEvRNS_18TensorIteratorBaseET0_EUlS5_E1_St5arrayIPcLm2EELi4E23TrivialOffsetCalculatorILi1EjESE_NS0_6memory15LoadWithoutCastENSF_16StoreWithoutCastEEEviT_S8_T2_T3_T4_T5_ --------------------------
	.section	.nv.info._ZN2at6native27unrolled_elementwise_kernelIZNS0_50_GLOBAL__N__2680c7bb_12_PowKernel_cu_7dd49032_316829pow_tensor_scalar_kernel_implIN3c104HalfES5_EEvRNS_18TensorIteratorBaseET0_EUlS5_E1_St5arrayIPcLm2EELi4E23TrivialOffsetCalculatorILi1EjESE_NS0_6memory15LoadWithoutCastENSF_16StoreWithoutCastEEEviT_S8_T2_T3_T4_T5_,"",@"SHT_CUDA_INFO"
	.sectionflags	@""
	.align	4


	//----- nvinfo : EIATTR_CUDA_API_VERSION
	.align		4
        /*0000*/ 	.byte	0x04, 0x37
        /*0002*/ 	.short	(.L_3721 - .L_3720)
.L_3720:
        /*0004*/ 	.word	0x00000082


	//----- nvinfo : EIATTR_KPARAM_INFO
	.align		4
.L_3721:
        /*0008*/ 	.byte	0x04, 0x17
        /*000a*/ 	.short	(.L_3723 - .L_3722)
.L_3722:
        /*000c*/ 	.word	0x00000000
        /*0010*/ 	.short	0x0006
        /*0012*/ 	.short	0x0023
        /*0014*/ 	.byte	0x00, 0xf0, 0x05, 0x00


	//----- nvinfo : EIATTR_KPARAM_INFO
	.align		4
.L_3723:
        /*0018*/ 	.byte	0x04, 0x17
        /*001a*/ 	.short	(.L_3725 - .L_3724)
.L_3724:
        /*001c*/ 	.word	0x00000000
        /*0020*/ 	.short	0x0005
        /*0022*/ 	.short	0x0022
        /*0024*/ 	.byte	0x00, 0xf0, 0x05, 0x00


	//----- nvinfo : EIATTR_KPARAM_INFO
	.align		4
.L_3725:
        /*0028*/ 	.byte	0x04, 0x17
        /*002a*/ 	.short	(.L_3727 - .L_3726)
.L_3726:
        /*002c*/ 	.word	0x00000000
        /*0030*/ 	.short	0x0004
        /*0032*/ 	.short	0x0021
        /*0034*/ 	.byte	0x00, 0xf0, 0x05, 0x00


	//----- nvinfo : EIATTR_KPARAM_INFO
	.align		4
.L_3727:
        /*0038*/ 	.byte	0x04, 0x17
        /*003a*/ 	.short	(.L_3729 - .L_3728)
.L_3728:
        /*003c*/ 	.word	0x00000000
        /*0040*/ 	.short	0x0003
        /*0042*/ 	.short	0x0020
        /*0044*/ 	.byte	0x00, 0xf0, 0x05, 0x00


	//----- nvinfo : EIATTR_KPARAM_INFO
	.align		4
.L_3729:
        /*0048*/ 	.byte	0x04, 0x17
        /*004a*/ 	.short	(.L_3731 - .L_3730)
.L_3730:
        /*004c*/ 	.word	0x00000000
        /*0050*/ 	.short	0x0002
        /*0052*/ 	.short	0x0010
        /*0054*/ 	.byte	0x00, 0xf0, 0x41, 0x00


	//----- nvinfo : EIATTR_KPARAM_INFO
	.align		4
.L_3731:
        /*0058*/ 	.byte	0x04, 0x17
        /*005a*/ 	.short	(.L_3733 - .L_3732)
.L_3732:
        /*005c*/ 	.word	0x00000000
        /*0060*/ 	.short	0x0001
        /*0062*/ 	.short	0x0008
        /*0064*/ 	.byte	0x00, 0xf0, 0x21, 0x00


	//----- nvinfo : EIATTR_KPARAM_INFO
	.align		4
.L_3733:
        /*0068*/ 	.byte	0x04, 0x17
        /*006a*/ 	.short	(.L_3735 - .L_3734)
.L_3734:
        /*006c*/ 	.word	0x00000000
        /*0070*/ 	.short	0x0000
        /*0072*/ 	.short	0x0000
        /*0074*/ 	.byte	0x00, 0xf0, 0x11, 0x00


	//----- nvinfo : EIATTR_SPARSE_MMA_MASK
	.align		4
.L_3735:
        /*0078*/ 	.byte	0x03, 0x50
        /*007a*/ 	.short	0x0000


	//----- nvinfo : EIATTR_MAXREG_COUNT
	.align		4
        /*007c*/ 	.byte	0x03, 0x1b
        /*007e*/ 	.short	0x00ff


	//----- nvinfo : EIATTR_MERCURY_ISA_VERSION
	.align		4
        /*0080*/ 	.byte	0x03, 0x5f
        /*0082*/ 	.short	0x0101


	//----- nvinfo : EIATTR_EXIT_INSTR_OFFSETS
	.align		4
        /*0084*/ 	.byte	0x04, 0x1c
        /*0086*/ 	.short	(.L_3737 - .L_3736)


	//   ....[0]....
.L_3736:
        /*0088*/ 	.word	0x00000b50


	//   ....[1]....
        /*008c*/ 	.word	0x00000ba0


	//----- nvinfo : EIATTR_MAX_THREADS
	.align		4
.L_3737:
        /*0090*/ 	.byte	0x04, 0x05
        /*0092*/ 	.short	(.L_3739 - .L_3738)
.L_3738:
        /*0094*/ 	.word	0x00000080
        /*0098*/ 	.word	0x00000001
        /*009c*/ 	.word	0x00000001


	//----- nvinfo : EIATTR_CRS_STACK_SIZE
	.align		4
.L_3739:
        /*00a0*/ 	.byte	0x04, 0x1e
        /*00a2*/ 	.short	(.L_3741 - .L_3740)
.L_3740:
        /*00a4*/ 	.word	0x00000000


	//----- nvinfo : EIATTR_CBANK_PARAM_SIZE
	.align		4
.L_3741:
        /*00a8*/ 	.byte	0x03, 0x19
        /*00aa*/ 	.short	0x0024


	//----- nvinfo : EIATTR_PARAM_CBANK
	.align		4
        /*00ac*/ 	.byte	0x04, 0x0a
        /*00ae*/ 	.short	(.L_3743 - .L_3742)
	.align		4
.L_3742:
        /*00b0*/ 	.word	index@(.nv.constant0._ZN2at6native27unrolled_elementwise_kernelIZNS0_50_GLOBAL__N__2680c7bb_12_PowKernel_cu_7dd49032_316829pow_tensor_scalar_kernel_implIN3c104HalfES5_EEvRNS_18TensorIteratorBaseET0_EUlS5_E1_St5arrayIPcLm2EELi4E23TrivialOffsetCalculatorILi1EjESE_NS0_6memory15LoadWithoutCastENSF_16StoreWithoutCastEEEviT_S8_T2_T3_T4_T5_)
        /*00b4*/ 	.short	0x0210
        /*00b6*/ 	.short	0x0024


	//----- nvinfo : EIATTR_SW_WAR
	.align		4
.L_3743:
        /*00b8*/ 	.byte	0x04, 0x36
        /*00ba*/ 	.short	(.L_3745 - .L_3744)
.L_3744:
        /*00bc*/ 	.word	0x00000008
.L_3745:


//--------------------- .nv.info._ZN2at6native29vectorized_elementwise_kernelILi2EZNS0_50_GLOBAL__N__2680c7bb_12_PowKernel_cu_7dd49032_316829pow_tensor_scalar_kernel_implIN3c104HalfES5_EEvRNS_18TensorIteratorBaseET0_EUlS5_E1_St5arrayIPcLm2EEEEviS8_T1_ --------------------------
	.section	.nv.info._ZN2at6native29vectorized_elementwise_kernelILi2EZNS0_50_GLOBAL__N__2680c7bb_12_PowKernel_cu_7dd49032_316829pow_tensor_scalar_kernel_implIN3c104HalfES5_EEvRNS_18TensorIteratorBaseET0_EUlS5_E1_St5arrayIPcLm2EEEEviS8_T1_,"",@"SHT_CUDA_INFO"
	.sectionflags	@""
	.align	4


	//----- nvinfo : EIATTR_CUDA_API_VERSION
	.align		4
        /*0000*/ 	.byte	0x04, 0x37
        /*0002*/ 	.short	(.L_3747 - .L_3746)
.L_3746:
        /*0004*/ 	.word	0x00000082


	//----- nvinfo : EIATTR_KPARAM_INFO
	.align		4
.L_3747:
        /*0008*/ 	.byte	0x04, 0x17
        /*000a*/ 	.short	(.L_3749 - .L_3748)
.L_3748:
        /*000c*/ 	.word	0x00000000
        /*0010*/ 	.short	0x0002
        /*0012*/ 	.short	0x0010
        /*0014*/ 	.byte	0x00, 0xf0, 0x41, 0x00


	//----- nvinfo : EIATTR_KPARAM_INFO
	.align		4
.L_3749:
        /*0018*/ 	.byte	0x04, 0x17
        /*001a*/ 	.short	(.L_3751 - .L_3750)
.L_3750:
        /*001c*/ 	.word	0x00000000
        /*0020*/ 	.short	0x0001
        /*0022*/ 	.short	0x0008
        /*0024*/ 	.byte	0x00, 0xf0, 0x21, 0x00


	//----- nvinfo : EIATTR_KPARAM_INFO
	.align		4
.L_3751:
        /*0028*/ 	.byte	0x04, 0x17
        /*002a*/ 	.short	(.L_3753 - .L_3752)
.L_3752:
        /*002c*/ 	.word	0x00000000
        /*0030*/ 	.short	0x0000
        /*0032*/ 	.short	0x0000
        /*0034*/ 	.byte	0x00, 0xf0, 0x11, 0x00


	//----- nvinfo : EIATTR_SPARSE_MMA_MASK
	.align		4
.L_3753:
        /*0038*/ 	.byte	0x03, 0x50
        /*003a*/ 	.short	0x0000


	//----- nvinfo : EIATTR_MAXREG_COUNT
	.align		4
        /*003c*/ 	.byte	0x03, 0x1b
        /*003e*/ 	.short	0x00ff


	//----- nvinfo : EIATTR_MERCURY_ISA_VERSION
	.align		4
        /*0040*/ 	.byte	0x03, 0x5f
        /*0042*/ 	.short	0x0101


	//----- nvinfo : EIATTR_EXIT_INSTR_OFFSETS
	.align		4
        /*0044*/ 	.byte	0x04, 0x1c
        /*0046*/ 	.short	(.L_3755 - .L_3754)


	//   ....[0]....
.L_3754:
        /*0048*/ 	.word	0x00000eb0


	//   ....[1]....
        /*004c*/ 	.word	0x00002590


	//   ....[2]....
        /*0050*/ 	.word	0x000025e0


	//----- nvinfo : EIATTR_MAX_THREADS
	.align		4
.L_3755:
        /*0054*/ 	.byte	0x04, 0x05
        /*0056*/ 	.short	(.L_3757 - .L_3756)
.L_3756:
        /*0058*/ 	.word	0x00000080
        /*005c*/ 	.word	0x00000001
        /*0060*/ 	.word	0x00000001


	//----- nvinfo : EIATTR_CRS_STACK_SIZE
	.align		4
.L_3757:
        /*0064*/ 	.byte	0x04, 0x1e
        /*0066*/ 	.short	(.L_3759 - .L_3758)
.L_3758:
        /*0068*/ 	.word	0x00000000


	//----- nvinfo : EIATTR_CBANK_PARAM_SIZE
	.align		4
.L_3759:
        /*006c*/ 	.byte	0x03, 0x19
        /*006e*/ 	.short	0x0020


	//----- nvinfo : EIATTR_PARAM_CBANK
	.align		4
        /*0070*/ 	.byte	0x04, 0x0a
        /*0072*/ 	.short	(.L_3761 - .L_3760)
	.align		4
.L_3760:
        /*0074*/ 	.word	index@(.nv.constant0._ZN2at6native29vectorized_elementwise_kernelILi2EZNS0_50_GLOBAL__N__2680c7bb_12_PowKernel_cu_7dd49032_316829pow_tensor_scalar_kernel_implIN3c104HalfES5_EEvRNS_18TensorIteratorBaseET0_EUlS5_E1_St5arrayIPcLm2EEEEviS8_T1_)
        /*0078*/ 	.short	0x0210
        /*007a*/ 	.short	0x0020


	//----- nvinfo : EIATTR_SW_WAR
	.align		4
.L_3761:
        /*007c*/ 	.byte	0x04, 0x36
        /*007e*/ 	.short	(.L_3763 - .L_3762)
.L_3762:
        /*0080*/ 	.word	0x00000008
.L_3763:


//--------------------- .nv.info._ZN2at6native29vectorized_elementwise_kernelILi4EZNS0_50_GLOBAL__N__2680c7bb_12_PowKernel_cu_7dd49032_316829pow_tensor_scalar_kernel_implIN3c104HalfES5_EEvRNS_18TensorIteratorBaseET0_EUlS5_E1_St5arrayIPcLm2EEEEviS8_T1_ --------------------------
	.section	.nv.info._ZN2at6native29vectorized_elementwise_kernelILi4EZNS0_50_GLOBAL__N__2680c7bb_12_PowKernel_cu_7dd49032_316829pow_tensor_scalar_kernel_implIN3c104HalfES5_EEvRNS_18TensorIteratorBaseET0_EUlS5_E1_St5arrayIPcLm2EEEEviS8_T1_,"",@"SHT_CUDA_INFO"
	.sectionflags	@""
	.align	4


	//----- nvinfo : EIATTR_CUDA_API_VERSION
	.align		4
        /*0000*/ 	.byte	0x04, 0x37
        /*0002*/ 	.short	(.L_3765 - .L_3764)
.L_3764:
        /*0004*/ 	.word	0x00000082


	//----- nvinfo : EIATTR_KPARAM_INFO
	.align		4
.L_3765:
        /*0008*/ 	.byte	0x04, 0x17
        /*000a*/ 	.short	(.L_3767 - .L_3766)
.L_3766:
        /*000c*/ 	.word	0x00000000
        /*0010*/ 	.short	0x0002
        /*0012*/ 	.short	0x0010
        /*0014*/ 	.byte	0x00, 0xf0, 0x41, 0x00


	//----- nvinfo : EIATTR_KPARAM_INFO
	.align		4
.L_3767:
        /*0018*/ 	.byte	0x04, 0x17
        /*001a*/ 	.short	(.L_3769 - .L_3768)
.L_3768:
        /*001c*/ 	.word	0x00000000
        /*0020*/ 	.short	0x0001
        /*0022*/ 	.short	0x0008
        /*0024*/ 	.byte	0x00, 0xf0, 0x21, 0x00


	//----- nvinfo : EIATTR_KPARAM_INFO
	.align		4
.L_3769:
        /*0028*/ 	.byte	0x04, 0x17
        /*002a*/ 	.short	(.L_3771 - .L_3770)
.L_3770:
        /*002c*/ 	.word	0x00000000
        /*0030*/ 	.short	0x0000
        /*0032*/ 	.short	0x0000
        /*0034*/ 	.byte	0x00, 0xf0, 0x11, 0x00


	//----- nvinfo : EIATTR_SPARSE_MMA_MASK
	.align		4
.L_3771:
        /*0038*/ 	.byte	0x03, 0x50
        /*003a*/ 	.short	0x0000


	//----- nvinfo : EIATTR_MAXREG_COUNT
	.align		4
        /*003c*/ 	.byte	0x03, 0x1b
        /*003e*/ 	.short	0x00ff


	//----- nvinfo : EIATTR_MERCURY_ISA_VERSION
	.align		4
        /*0040*/ 	.byte	0x03, 0x5f
        /*0042*/ 	.short	0x0101


	//----- nvinfo : EIATTR_EXIT_INSTR_OFFSETS
	.align		4
        /*0044*/ 	.byte	0x04, 0x1c
        /*0046*/ 	.short	(.L_3773 - .L_3772)


	//   ....[0]....
.L_3772:
        /*0048*/ 	.word	0x00000e70


	//   ....[1]....
        /*004c*/ 	.word	0x00002550


	//   ....[2]....
        /*0050*/ 	.word	0x000025a0


	//----- nvinfo : EIATTR_MAX_THREADS
	.align		4
.L_3773:
        /*0054*/ 	.byte	0x04, 0x05
        /*0056*/ 	.short	(.L_3775 - .L_3774)
.L_3774:
        /*0058*/ 	.word	0x00000080
        /*005c*/ 	.word	0x00000001
        /*0060*/ 	.word	0x00000001


	//----- nvinfo : EIATTR_CRS_STACK_SIZE
	.align		4
.L_3775:
        /*0064*/ 	.byte	0x04, 0x1e
        /*0066*/ 	.short	(.L_3777 - .L_3776)
.L_3776:
        /*0068*/ 	.word	0x00000000


	//----- nvinfo : EIATTR_CBANK_PARAM_SIZE
	.align		4
.L_3777:
        /*006c*/ 	.byte	0x03, 0x19
        /*006e*/ 	.short	0x0020


	//----- nvinfo : EIATTR_PARAM_CBANK
	.align		4
        /*0070*/ 	.byte	0x04, 0x0a
        /*0072*/ 	.short	(.L_3779 - .L_3778)
	.align		4
.L_3778:
        /*0074*/ 	.word	index@(.nv.constant0._ZN2at6native29vectorized_elementwise_kernelILi4EZNS0_50_GLOBAL__N__2680c7bb_12_PowKernel_cu_7dd49032_316829pow_tensor_scalar_kernel_implIN3c104HalfES5_EEvRNS_18TensorIteratorBaseET0_EUlS5_E1_St5arrayIPcLm2EEEEviS8_T1_)
        /*0078*/ 	.short	0x0210
        /*007a*/ 	.short	0x0020


	//----- nvinfo : EIATTR_SW_WAR
	.align		4
.L_3779:
        /*007c*/ 	.byte	0x04, 0x36
        /*007e*/ 	.short	(.L_3781 - .L_3780)
.L_3780:
        /*0080*/ 	.word	0x00000008
.L_3781:


//--------------------- .nv.info._ZN2at6native29vectorized_elementwise_kernelILi8EZNS0_50_GLOBAL__N__2680c7bb_12_PowKernel_cu_7dd49032_316829pow_tensor_scalar_kernel_implIN3c104HalfES5_EEvRNS_18TensorIteratorBaseET0_EUlS5_E1_St5arrayIPcLm2EEEEviS8_T1_ --------------------------
	.section	.nv.info._ZN2at6native29vectorized_elementwise_kernelILi8EZNS0_50_GLOBAL__N__2680c7bb_12_PowKernel_cu_7dd49032_316829pow_tensor_scalar_kernel_implIN3c104HalfES5_EEvRNS_18TensorIteratorBaseET0_EUlS5_E1_St5arrayIPcLm2EEEEviS8_T1_,"",@"SHT_CUDA_INFO"
	.sectionflags	@""
	.align	4


	//----- nvinfo : EIATTR_CUDA_API_VERSION
	.align		4
        /*0000*/ 	.byte	0x04, 0x37
        /*0002*/ 	.short	(.L_3783 - .L_3782)
.L_3782:
        /*0004*/ 	.word	0x00000082


	//----- nvinfo : EIATTR_KPARAM_INFO
	.align		4
.L_3783:
        /*0008*/ 	.byte	0x04, 0x17
        /*000a*/ 	.short	(.L_3785 - .L_3784)
.L_3784:
        /*000c*/ 	.word	0x00000000
        /*0010*/ 	.short	0x0002
        /*0012*/ 	.short	0x0010
        /*0014*/ 	.byte	0x00, 0xf0, 0x41, 0x00


	//----- nvinfo : EIATTR_KPARAM_INFO
	.align		4
.L_3785:
        /*0018*/ 	.byte	0x04, 0x17
        /*001a*/ 	.short	(.L_3787 - .L_3786)
.L_3786:
        /*001c*/ 	.word	0x00000000
        /*0020*/ 	.short	0x0001
        /*0022*/ 	.short	0x0008
        /*0024*/ 	.byte	0x00, 0xf0, 0x21, 0x00


	//----- nvinfo : EIATTR_KPARAM_INFO
	.align		4
.L_3787:
        /*0028*/ 	.byte	0x04, 0x17
        /*002a*/ 	.short	(.L_3789 - .L_3788)
.L_3788:
        /*002c*/ 	.word	0x00000000
        /*0030*/ 	.short	0x0000
        /*0032*/ 	.short	0x0000
        /*0034*/ 	.byte	0x00, 0xf0, 0x11, 0x00


	//----- nvinfo : EIATTR_SPARSE_MMA_MASK
	.align		4
.L_3789:
        /*0038*/ 	.byte	0x03, 0x50
        /*003a*/ 	.short	0x0000


	//----- nvinfo : EIATTR_MAXREG_COUNT
	.align		4
        /*003c*/ 	.byte	0x03, 0x1b
        /*003e*/ 	.short	0x00ff


	//----- nvinfo : EIATTR_MERCURY_ISA_VERSION
	.align		4
        /*0040*/ 	.byte	0x03, 0x5f
        /*0042*/ 	.short	0x0101


	//----- nvinfo : EIATTR_EXIT_INSTR_OFFSETS
	.align		4
        /*0044*/ 	.byte	0x04, 0x1c
        /*0046*/ 	.short	(.L_3791 - .L_3790)


	//   ....[0]....
.L_3790:
        /*0048*/ 	.word	0x00000e70


	//   ....[1]....
        /*004c*/ 	.word	0x00002550


	//   ....[2]....
        /*0050*/ 	.word	0x000025b0


	//----- nvinfo : EIATTR_MAX_THREADS
	.align		4
.L_3791:
        /*0054*/ 	.byte	0x04, 0x05
        /*0056*/ 	.short	(.L_3793 - .L_3792)
.L_3792:
        /*0058*/ 	.word	0x00000080
        /*005c*/ 	.word	0x00000001
        /*0060*/ 	.word	0x00000001


	//----- nvinfo : EIATTR_CRS_STACK_SIZE
	.align		4
.L_3793:
        /*0064*/ 	.byte	0x04, 0x1e
        /*0066*/ 	.short	(.L_3795 - .L_3794)
.L_3794:
        /*0068*/ 	.word	0x00000000


	//----- nvinfo : EIATTR_CBANK_PARAM_SIZE
	.align		4
.L_3795:
        /*006c*/ 	.byte	0x03, 0x19
        /*006e*/ 	.short	0x0020


	//----- nvinfo : EIATTR_PARAM_CBANK
	.align		4
        /*0070*/ 	.byte	0x04, 0x0a
        /*0072*/ 	.short	(.L_3797 - .L_3796)
	.align		4
.L_3796:
        /*0074*/ 	.word	index@(.nv.constant0._ZN2at6native29vectorized_elementwise_kernelILi8EZNS0_50_GLOBAL__N__2680c7bb_12_PowKernel_cu_7dd49032_316829pow_tensor_scalar_kernel_implIN3c104HalfES5_EEvRNS_18TensorIteratorBaseET0_EUlS5_E1_St5arrayIPcLm2EEEEviS8_T1_)
        /*0078*/ 	.short	0x0210
        /*007a*/ 	.short	0x0020


	//----- nvinfo : EIATTR_SW_WAR
	.align		4
.L_3797:
        /*007c*/ 	.byte	0x04, 0x36
        /*007e*/ 	.short	(.L_3799 - .L_3798)
.L_3798:
        /*0080*/ 	.word	0x00000008
.L_3799:


//--------------------- .nv.info._ZN2at6native18elementwise_kernelILi128ELi4EZNS0_15gpu_kernel_implIZNS0_50_GLOBAL__N__2680c7bb_12_PowKernel_cu_7dd49032_316829pow_tensor_scalar_kernel_implIN3c104HalfES6_EEvRNS_18TensorIteratorBaseET0_EUlS6_E0_EEvS8_RKT_EUliE_EEviT1_ --------------------------
	.section	.nv.info._ZN2at6native18elementwise_kernelILi128ELi4EZNS0_15gpu_kernel_implIZNS0_50_GLOBAL__N__2680c7bb_12_PowKernel_cu_7dd49032_316829pow_tensor_scalar_kernel_implIN3c104HalfES6_EEvRNS_18TensorIteratorBaseET0_EUlS6_E0_EEvS8_RKT_EUliE_EEviT1_,"",@"SHT_CUDA_INFO"
	.sectionflags	@""
	.align	4


	//----- nvinfo : EIATTR_CUDA_API_VERSION
	.align		4
        /*0000*/ 	.byte	0x04, 0x37
        /*0002*/ 	.short	(.L_3801 - .L_3800)
.L_3800:
        /*0004*/ 	.word	0x00000082


	//----- nvinfo : EIATTR_KPARAM_INFO
	.align		4
.L_3801:
        /*0008*/ 	.byte	0x04, 0x17
        /*000a*/ 	.short	(.L_3803 - .L_3802)
.L_3802:
        /*000c*/ 	.word	0x00000000
        /*0010*/ 	.short	0x0001
        /*0012*/ 	.short	0x0008
        /*0014*/ 	.byte	0x00, 0xf0, 0x81, 0x08


	//----- nvinfo : EIATTR_KPARAM_INFO
	.align		4
.L_3803:
        /*0018*/ 	.byte	0x04, 0x17
        /*001a*/ 	.short	(.L_3805 - .L_3804)
.L_3804:
        /*001c*/ 	.word	0x00000000
        /*0020*/ 	.short	0x0000
        /*0022*/ 	.short	0x0000
        /*0024*/ 	.byte	0x00, 0xf0, 0x11, 0x00


	//----- nvinfo : EIATTR_SPARSE_MMA_MASK
	.align		4
.L_3805:
        /*0028*/ 	.byte	0x03, 0x50
        /*002a*/ 	.short	0x0000


	//----- nvinfo : EIATTR_MAXREG_COUNT
	.align		4
        /*002c*/ 	.byte	0x03, 0x1b
        /*002e*/ 	.short	0x0080


	//----- nvinfo : EIATTR_EXTERNS
	.align		4
        /*0030*/ 	.byte	0x04, 0x0f
        /*0032*/ 	.short	(.L_3807 - .L_3806)


	//   ....[0]....
	.align		4
.L_3806:
        /*0034*/ 	.word	index@(__assertfail)


	//----- nvinfo : EIATTR_MERCURY_ISA_VERSION
	.align		4
.L_3807:
        /*0038*/ 	.byte	0x03, 0x5f
        /*003a*/ 	.short	0x0101


	//----- nvinfo : EIATTR_SYSCALL_OFFSETS
	.align		4
        /*003c*/ 	.byte	0x04, 0x46
        /*003e*/ 	.short	(.L_3809 - .L_3808)


	//   ....[0]....
.L_3808:
        /*0040*/ 	.word	0x000022b0


	//   ....[1]....
        /*0044*/ 	.word	0x00003270


	//   ....[2]....
        /*0048*/ 	.word	0x00005580


	//   ....[3]....
        /*004c*/ 	.word	0x00006540


	//   ....[4]....
        /*0050*/ 	.word	0x00008840


	//   ....[5]....
        /*0054*/ 	.word	0x00009800


	//   ....[6]....
        /*0058*/ 	.word	0x0000baf0


	//   ....[7]....
        /*005c*/ 	.word	0x0000cab0


	//----- nvinfo : EIATTR_EXIT_INSTR_OFFSETS
	.align		4
.L_3809:
        /*0060*/ 	.byte	0x04, 0x1c
        /*0062*/ 	.short	(.L_3811 - .L_3810)


	//   ....[0]....
.L_3810:
        /*0064*/ 	.word	0x000098d0


	//   ....[1]....
        /*0068*/ 	.word	0x0000bce0


	//   ....[2]....
        /*006c*/ 	.word	0x0000bd20


	//   ....[3]....
        /*0070*/ 	.word	0x0000bdc0


	//   ....[4]....
        /*0074*/ 	.word	0x0000be00


	//   ....[5]....
        /*0078*/ 	.word	0x0000be40


	//   ....[6]....
        /*007c*/ 	.word	0x0000bed0


	//   ....[7]....
        /*0080*/ 	.word	0x0000bef0


	//   ....[8]....
        /*0084*/ 	.word	0x0000bf90


	//   ....[9]....
        /*0088*/ 	.word	0x0000bfe0


	//   ....[10]....
        /*008c*/ 	.word	0x0000c030


	//   ....[11]....
        /*0090*/ 	.word	0x0000c100


	//   ....[12]....
        /*0094*/ 	.word	0x0000c160


	//   ....[13]....
        /*0098*/ 	.word	0x0000c2f0


	//   ....[14]....
        /*009c*/ 	.word	0x0000c450


	//   ....[15]....
        /*00a0*/ 	.word	0x0000c490


	//   ....[16]....
        /*00a4*/ 	.word	0x0000c550


	//   ....[17]....
        /*00a8*/ 	.word	0x0000c6d0


	//   ....[18]....
        /*00ac*/ 	.word	0x0000c850


	//   ....[19]....
        /*00b0*/ 	.word	0x0000c9b0


	//   ....[20]....
        /*00b4*/ 	.word	0x0000cac0


	//   ....[21]....
        /*00b8*/ 	.word	0x0000cb00


	//   ....[22]....
        /*00bc*/ 	.word	0x0000cb40


	//----- nvinfo : EIATTR_MAX_THREADS
	.align		4
.L_3811:
        /*00c0*/ 	.byte	0x04, 0x05
        /*00c2*/ 	.short	(.L_3813 - .L_3812)
.L_3812:
        /*00c4*/ 	.word	0x00000080
        /*00c8*/ 	.word	0x00000001
        /*00cc*/ 	.word	0x00000001


	//----- nvinfo : EIATTR_CRS_STACK_SIZE
	.align		4
.L_3813:
        /*00d0*/ 	.byte	0x04, 0x1e
        /*00d2*/ 	.short	(.L_3815 - .L_3814)
.L_3814:
        /*00d4*/ 	.word	0x00000000


	//----- nvinfo : EIATTR_CBANK_PARAM_SIZE
	.align		4
.L_3815:
        /*00d8*/ 	.byte	0x03, 0x19
        /*00da*/ 	.short	0x0228


	//----- nvinfo : EIATTR_PARAM_CBANK
	.align		4
        /*00dc*/ 	.byte	0x04, 0x0a
        /*00de*/ 	.short	(.L_3817 - .L_3816)
	.align		4
.L_3816:
        /*00e0*/ 	.word	index@(.nv.constant0._ZN2at6native18elementwise_kernelILi128ELi4EZNS0_15gpu_kernel_implIZNS0_50_GLOBAL__N__2680c7bb_12_PowKernel_cu_7dd49032_316829pow_tensor_scalar_kernel_implIN3c104HalfES6_EEvRNS_18TensorIteratorBaseET0_EUlS6_E0_EEvS8_RKT_EUliE_EEviT1_)
        /*00e4*/ 	.short	0x0210
        /*00e6*/ 	.short	0x0228


	//----- nvinfo : EIATTR_SW_WAR
	.align		4
.L_3817:
        /*00e8*/ 	.byte	0x04, 0x36
        /*00ea*/ 	.short	(.L_3819 - .L_3818)
.L_3818:
        /*00ec*/ 	.word	0x00000008
.L_3819:


//--------------------- .nv.info._ZN2at6native27unrolled_elementwise_kernelIZNS0_50_GLOBAL__N__2680c7bb_12_PowKernel_cu_7dd49032_316829pow_tensor_scalar_kernel_implIN3c104HalfES5_EEvRNS_18TensorIteratorBaseET0_EUlS5_E0_St5arrayIPcLm2EELi4E23TrivialOffsetCalculatorILi1EjESE_NS0_6memory12LoadWithCastILi1EEENSF_13StoreWithCastILi1EEEEEviT_S8_T2_T3_T4_T5_ --------------------------
	.section	.nv.info._ZN2at6native27unrolled_elementwise_kernelIZNS0_50_GLOBAL__N__2680c7bb_12_PowKernel_cu_7dd49032_316829pow_tensor_scalar_kernel_implIN3c104HalfES5_EEvRNS_18TensorIteratorBaseET0_EUlS5_E0_St5arrayIPcLm2EELi4E23TrivialOffsetCalculatorILi1EjESE_NS0_6memory12LoadWithCastILi1EEENSF_13StoreWithCastILi1EEEEEviT_S8_T2_T3_T4_T5_,"",@"SHT_CUDA_INFO"
	.sectionflags	@""
	.align	4


	//----- nvinfo : EIATTR_CUDA_API_VERSION
	.align		4
        /*0000*/ 	.byte	0x04, 0x37
        /*0002*/ 	.short	(.L_3821 - .L_3820)
.L_3820:
        /*0004*/ 	.word	0x00000082


	//----- nvinfo : EIATTR_KPARAM_INFO
	.align		4
.L_3821:
        /*0008*/ 	.byte	0x04, 0x17
        /*000a*/ 	.short	(.L_3823 - .L_3822)
.L_3822:
        /*000c*/ 	.word	0x00000000
        /*0010*/ 	.short	0x0006
        /*0012*/ 	.short	0x002c
        /*0014*/ 	.byte	0x00, 0xf0, 0x21, 0x00


	//----- nvinfo : EIATTR_KPARAM_INFO
	.align		4
.L_3823:
        /*0018*/ 	.byte	0x04, 0x17
        /*001a*/ 	.short	(.L_3825 - .L_3824)
.L_3824:
        /*001c*/ 	.word	0x00000000
        /*0020*/ 	.short	0x0005
        /*0022*/ 	.short	0x0024
        /*0024*/ 	.byte	0x00, 0xf0, 0x21, 0x00


	//----- nvinfo : EIATTR_KPARAM_INFO
	.align		4
.L_3825:
        /*0028*/ 	.byte	0x04, 0x17
        /*002a*/ 	.short	(.L_3827 - .L_3826)
.L_3826:
        /*002c*/ 	.word	0x00000000
        /*0030*/ 	.short	0x0004
        /*0032*/ 	.short	0x0021
        /*0034*/ 	.byte	0x00, 0xf0, 0x05, 0x00


	//----- nvinfo : EIATTR_KPARAM_INFO
	.align		4
.L_3827:
        /*0038*/ 	.byte	0x04, 0x17
        /*003a*/ 	.short	(.L_3829 - .L_3828)
.L_3828:
        /*003c*/ 	.word	0x00000000
        /*0040*/ 	.short	0x0003
        /*0042*/ 	.short	0x0020
        /*0044*/ 	.byte	0x00, 0xf0, 0x05, 0x00


	//----- nvinfo : EIATTR_KPARAM_INFO
	.align		4
.L_3829:
        /*0048*/ 	.byte	0x04, 0x17
        /*004a*/ 	.short	(.L_3831 - .L_3830)
.L_3830:
        /*004c*/ 	.word	0x00000000
        /*0050*/ 	.short	0x0002
        /*0052*/ 	.short	0x0010
        /*0054*/ 	.byte	0x00, 0xf0, 0x41, 0x00


	//----- nvinfo : EIATTR_KPARAM_INFO
	.align		4
.L_3831:
        /*0058*/ 	.byte	0x04, 0x17
        /*005a*/ 	.short	(.L_3833 - .L_3832)
.L_3832:
        /*005c*/ 	.word	0x00000000
        /*0060*/ 	.short	0x0001
        /*0062*/ 	.short	0x0008
        /*0064*/ 	.byte	0x00, 0xf0, 0x21, 0x00


	//----- nvinfo : EIATTR_KPARAM_INFO
	.align		4
.L_3833:
        /*0068*/ 	.byte	0x04, 0x17
        /*006a*/ 	.short	(.L_3835 - .L_3834)
.L_3834:
        /*006c*/ 	.word	0x00000000
        /*0070*/ 	.short	0x0000
        /*0072*/ 	.short	0x0000
        /*0074*/ 	.byte	0x00, 0xf0, 0x11, 0x00


	//----- nvinfo : EIATTR_SPARSE_MMA_MASK
	.align		4
.L_3835:
        /*0078*/ 	.byte	0x03, 0x50
        /*007a*/ 	.short	0x0000


	//----- nvinfo : EIATTR_MAXREG_COUNT
	.align		4
        /*007c*/ 	.byte	0x03, 0x1b
        /*007e*/ 	.short	0x00ff


	//----- nvinfo : EIATTR_EXTERNS
	.align		4
        /*0080*/ 	.byte	0x04, 0x0f
        /*0082*/ 	.short	(.L_3837 - .L_3836)


	//   ....[0]....
	.align		4
.L_3836:
        /*0084*/ 	.word	index@(__assertfail)


	//----- nvinfo : EIATTR_MERCURY_ISA_VERSION
	.align		4
.L_3837:
        /*0088*/ 	.byte	0x03, 0x5f
        /*008a*/ 	.short	0x0101


	//----- nvinfo : EIATTR_SYSCALL_OFFSETS
	.align		4
        /*008c*/ 	.byte	0x04, 0x46
        /*008e*/ 	.short	(.L_3839 - .L_3838)


	//   ....[0]....
.L_3838:
        /*0090*/ 	.word	0x000010b0


	//   ....[1]....
        /*0094*/ 	.word	0x000021c0


	//   ....[2]....
        /*0098*/ 	.word	0x000032e0


	//   ....[3]....
        /*009c*/ 	.word	0x000043d0


	//   ....[4]....
        /*00a0*/ 	.word	0x00005710


	//   ....[5]....
        /*00a4*/ 	.word	0x00006730


	//   ....[6]....
        /*00a8*/ 	.word	0x00007710


	//   ....[7]....
        /*00ac*/ 	.word	0x000086f0


	//----- nvinfo : EIATTR_EXIT_INSTR_OFFSETS
	.align		4
.L_3839:
        /*00b0*/ 	.byte	0x04, 0x1c
        /*00b2*/ 	.short	(.L_3841 - .L_3840)


	//   ....[0]....
.L_3840:
        /*00b4*/ 	.word	0x000077d0


	//   ....[1]....
        /*00b8*/ 	.word	0x00007920


	//   ....[2]....
        /*00bc*/ 	.word	0x00007960


	//   ....[3]....
        /*00c0*/ 	.word	0x00007a00


	//   ....[4]....
        /*00c4*/ 	.word	0x00007a40


	//   ....[5]....
        /*00c8*/ 	.word	0x00007a80


	//   ....[6]....
        /*00cc*/ 	.word	0x00007b10


	//   ....[7]....
        /*00d0*/ 	.word	0x00007b30


	//   ....[8]....
        /*00d4*/ 	.word	0x00007bd0


	//   ....[9]....
        /*00d8*/ 	.word	0x00007c20


	//   ....[10]....
        /*00dc*/ 	.word	0x00007c70


	//   ....[11]....
        /*00e0*/ 	.word	0x00007d40


	//   ....[12]....
        /*00e4*/ 	.word	0x00007da0


	//   ....[13]....
        /*00e8*/ 	.word	0x00007f30


	//   ....[14]....
        /*00ec*/ 	.word	0x00008090


	//   ....[15]....
        /*00f0*/ 	.word	0x000080d0


	//   ....[16]....
        /*00f4*/ 	.word	0x00008190


	//   ....[17]....
        /*00f8*/ 	.word	0x00008310


	//   ....[18]....
        /*00fc*/ 	.word	0x00008490


	//   ....[19]....
        /*0100*/ 	.word	0x000085f0


	//   ....[20]....
        /*0104*/ 	.word	0x00008700


	//   ....[21]....
        /*0108*/ 	.word	0x00008740


	//   ....[22]....
        /*010c*/ 	.word	0x00008780


	//----- nvinfo : EIATTR_MAX_THREADS
	.align		4
.L_3841:
        /*0110*/ 	.byte	0x04, 0x05
        /*0112*/ 	.short	(.L_3843 - .L_3842)
.L_3842:
        /*0114*/ 	.word	0x00000080
        /*0118*/ 	.word	0x00000001
        /*011c*/ 	.word	0x00000001


	//----- nvinfo : EIATTR_CRS_STACK_SIZE
	.align		4
.L_3843:
        /*0120*/ 	.byte	0x04, 0x1e
        /*0122*/ 	.short	(.L_3845 - .L_3844)
.L_3844:
        /*0124*/ 	.word	0x00000000


	//----- nvinfo : EIATTR_CBANK_PARAM_SIZE
	.align		4
.L_3845:
        /*0128*/ 	.byte	0x03, 0x19
        /*012a*/ 	.short	0x0034


	//----- nvinfo : EIATTR_PARAM_CBANK
	.align		4
        /*012c*/ 	.byte	0x04, 0x0a
        /*012e*/ 	.short	(.L_3847 - .L_3846)
	.align		4
.L_3846:
        /*0130*/ 	.word	index@(.nv.constant0._ZN2at6native27unrolled_elementwise_kernelIZNS0_50_GLOBAL__N__2680c7bb_12_PowKernel_cu_7dd49032_316829pow_tensor_scalar_kernel_implIN3c104HalfES5_EEvRNS_18TensorIteratorBaseET0_EUlS5_E0_St5arrayIPcLm2EELi4E23TrivialOffsetCalculatorILi1EjESE_NS0_6memory12LoadWithCastILi1EEENSF_13StoreWithCastILi1EEEEEviT_S8_T2_T3_T4_T5_)
        /*0134*/ 	.short	0x0210
        /*0136*/ 	.short	0x0034


	//----- nvinfo : EIATTR_SW_WAR
	.align		4
.L_3847:
        /*0138*/ 	.byte	0x04, 0x36
        /*013a*/ 	.short	(.L_3849 - .L_3848)
.L_3848:
        /*013c*/ 	.word	0x00000008
.L_3849:


//--------------------- .nv.info._ZN2at6native18elementwise_kernelILi128ELi4EZNS0_22gpu_kernel_impl_nocastIZNS0_50_GLOBAL__N__2680c7bb_12_PowKernel_cu_7dd49032_316829pow_tensor_scalar_kernel_implIN3c104HalfES6_EEvRNS_18TensorIteratorBaseET0_EUlS6_E0_EEvS8_RKT_EUliE_EEviT1_ --------------------------
	.section	.nv.info._ZN2at6native18elementwise_kernelILi128ELi4EZNS0_22gpu_kernel_impl_nocastIZNS0_50_GLOBAL__N__2680c7bb_12_PowKernel_cu_7dd49032_316829pow_tensor_scalar_kernel_implIN3c104HalfES6_EEvRNS_18TensorIteratorBaseET0_EUlS6_E0_EEvS8_RKT_EUliE_EEviT1_,"",@"SHT_CUDA_INFO"
	.sectionflags	@""
	.align	4


	//----- nvinfo : EIATTR_CUDA_API_VERSION
	.align		4
        /*0000*/ 	.byte	0x04, 0x37
        /*0002*/ 	.short	(.L_3851 - .L_3850)
.L_3850:
        /*0004*/ 	.word	0x00000082


	//----- nvinfo : EIATTR_KPARAM_INFO
	.align		4
.L_3851:
        /*0008*/ 	.byte	0x04, 0x17
        /*000a*/ 	.short	(.L_3853 - .L_3852)
.L_3852:
        /*000c*/ 	.word	0x00000000
        /*0010*/ 	.short	0x0001
        /*0012*/ 	.short	0x0008
        /*0014*/ 	.byte	0x00, 0xf0, 0x61, 0x08


	//----- nvinfo : EIATTR_KPARAM_INFO
	.align		4
.L_3853:
        /*0018*/ 	.byte	0x04, 0x17
        /*001a*/ 	.short	(.L_3855 - .L_3854)
.L_3854:
        /*001c*/ 	.word	0x00000000
        /*0020*/ 	.short	0x0000
        /*0022*/ 	.short	0x0000
        /*0024*/ 	.byte	0x00, 0xf0, 0x11, 0x00


	//----- nvinfo : EIATTR_SPARSE_MMA_MASK
	.align		4
.L_3855:
        /*0028*/ 	.byte	0x03, 0x50
        /*002a*/ 	.short	0x0000


	//----- nvinfo : EIATTR_MAXREG_COUNT
	.align		4
        /*002c*/ 	.byte	0x03, 0x1b
        /*002e*/ 	.short	0x0080


	//----- nvinfo : EIATTR_MERCURY_ISA_VERSION
	.align		4
        /*0030*/ 	.byte	0x03, 0x5f
        /*0032*/ 	.short	0x0101


	//----- nvinfo : EIATTR_EXIT_INSTR_OFFSETS
	.align		4
        /*0034*/ 	.byte	0x04, 0x1c
        /*0036*/ 	.short	(.L_3857 - .L_3856)


	//   ....[0]....
.L_3856:
        /*0038*/ 	.word	0x00003c80


	//   ....[1]....
        /*003c*/ 	.word	0x00005050


	//----- nvinfo : EIATTR_MAX_THREADS
	.align		4
.L_3857:
        /*0040*/ 	.byte	0x04, 0x05
        /*0042*/ 	.short	(.L_3859 - .L_3858)
.L_3858:
        /*0044*/ 	.word	0x00000080
        /*0048*/ 	.word	0x00000001
        /*004c*/ 	.word	0x00000001


	//----- nvinfo : EIATTR_CRS_STACK_SIZE
	.align		4
.L_3859:
        /*0050*/ 	.byte	0x04, 0x1e
        /*0052*/ 	.short	(.L_3861 - .L_3860)
.L_3860:
        /*0054*/ 	.word	0x00000000


	//----- nvinfo : EIATTR_CBANK_PARAM_SIZE
	.align		4
.L_3861:
        /*0058*/ 	.byte	0x03, 0x19
        /*005a*/ 	.short	0x0220


	//----- nvinfo : EIATTR_PARAM_CBANK
	.align		4
        /*005c*/ 	.byte	0x04, 0x0a
        /*005e*/ 	.short	(.L_3863 - .L_3862)
	.align		4
.L_3862:
        /*0060*/ 	.word	index@(.nv.constant0._ZN2at6native18elementwise_kernelILi128ELi4EZNS0_22gpu_kernel_impl_nocastIZNS0_50_GLOBAL__N__2680c7bb_12_PowKernel_cu_7dd49032_316829pow_tensor_scalar_kernel_implIN3c104HalfES6_EEvRNS_18TensorIteratorBaseET0_EUlS6_E0_EEvS8_RKT_EUliE_EEviT1_)
        /*0064*/ 	.short	0x0210
        /*0066*/ 	.short	0x0220


	//----- nvinfo : EIATTR_SW_WAR
	.align		4
.L_3863:
        /*0068*/ 	.byte	0x04, 0x36
        /*006a*/ 	.short	(.L_3865 - .L_3864)
.L_3864:
        /*006c*/ 	.word	0x00000008
.L_3865:


//--------------------- .nv.info._ZN2at6native27unrolled_elementwise_kernelIZNS0_50_GLOBAL__N__2680c7bb_12_PowKernel_cu_7dd49032_316829pow_tensor_scalar_kernel_implIN3c104HalfES5_EEvRNS_18TensorIteratorBaseET0_EUlS5_E0_St5arrayIPcLm2EELi4E23TrivialOffsetCalculatorILi1EjESE_NS0_6memory15LoadWithoutCastENSF_16StoreWithoutCastEEEviT_S8_T2_T3_T4_T5_ --------------------------
	.section	.nv.info._ZN2at6native27unrolled_elementwise_kernelIZNS0_50_GLOBAL__N__2680c7bb_12_PowKernel_cu_7dd49032_316829pow_tensor_scalar_kernel_implIN3c104HalfES5_EEvRNS_18TensorIteratorBaseET0_EUlS5_E0_St5arrayIPcLm2EELi4E23TrivialOffsetCalculatorILi1EjESE_NS0_6memory15LoadWithoutCastENSF_16StoreWithoutCastEEEviT_S8_T2_T3_T4_T5_,"",@"SHT_CUDA_INFO"
	.sectionflags	@""
	.align	4


	//----- nvinfo : EIATTR_CUDA_API_VERSION
	.align		4
        /*0000*/ 	.byte	0x04, 0x37
        /*0002*/ 	.short	(.L_3867 - .L_3866)
.L_3866:
        /*0004*/ 	.word	0x00000082


	//----- nvinfo : EIATTR_KPARAM_INFO
	.align		4
.L_3867:
        /*0008*/ 	.byte	0x04, 0x17
        /*000a*/ 	.short	(.L_3869 - .L_3868)
.L_3868:
        /*000c*/ 	.word	0x00000000
        /*0010*/ 	.short	0x0006
        /*0012*/ 	.short	0x0023
        /*0014*/ 	.byte	0x00, 0xf0, 0x05, 0x00


	//----- nvinfo : EIATTR_KPARAM_INFO
	.align		4
.L_3869:
        /*0018*/ 	.byte	0x04, 0x17
        /*001a*/ 	.short	(.L_3871 - .L_3870)
.L_3870:
        /*001c*/ 	.word	0x00000000
        /*0020*/ 	.short	0x0005
        /*0022*/ 	.short	0x0022
        /*0024*/ 	.byte	0x00, 0xf0, 0x05, 0x00


	//----- nvinfo : EIATTR_KPARAM_INFO
	.align		4
.L_3871:
        /*0028*/ 	.byte	0x04, 0x17
        /*002a*/ 	.short	(.L_3873 - .L_3872)
.L_3872:
        /*002c*/ 	.word	0x00000000
        /*0030*/ 	.short	0x0004
        /*0032*/ 	.short	0x0021
        /*0034*/ 	.byte	0x00, 0xf0, 0x05, 0x00


	//----- nvinfo : EIATTR_KPARAM_INFO
	.align		4
.L_3873:
        /*0038*/ 	.byte	0x04, 0x17
        /*003a*/ 	.short	(.L_3875 - .L_3874)
.L_3874:
        /*003c*/ 	.word	0x00000000
        /*0040*/ 	.short	0x0003
        /*0042*/ 	.short	0x0020
        /*0044*/ 	.byte	0x00, 0xf0, 0x05, 0x00


	//----- nvinfo : EIATTR_KPARAM_INFO
	.align		4
.L_3875:
        /*0048*/ 	.byte	0x04, 0x17
        /*004a*/ 	.short	(.L_3877 - .L_3876)
.L_3876:
        /*004c*/ 	.word	0x00000000
        /*0050*/ 	.short	0x0002
        /*0052*/ 	.short	0x0010
        /*0054*/ 	.byte	0x00, 0xf0, 0x41, 0x00


	//----- nvinfo : EIATTR_KPARAM_INFO
	.align		4
.L_3877:
        /*0058*/ 	.byte	0x04, 0x17
        /*005a*/ 	.short	(.L_3879 - .L_3878)
.L_3878:
        /*005c*/ 	.word	0x00000000
        /*0060*/ 	.short	0x0001
        /*0062*/ 	.short	0x0008
        /*0064*/ 	.byte	0x00, 0xf0, 0x21, 0x00


	//----- nvinfo : EIATTR_KPARAM_INFO
	.align		4
.L_3879:
        /*0068*/ 	.byte	0x04, 0x17
        /*006a*/ 	.short	(.L_3881 - .L_3880)
.L_3880:
        /*006c*/ 	.word	0x00000000
        /*0070*/ 	.short	0x0000
        /*0072*/ 	.short	0x0000
        /*0074*/ 	.byte	0x00, 0xf0, 0x11, 0x00


	//----- nvinfo : EIATTR_SPARSE_MMA_MASK
	.align		4
.L_3881:
        /*0078*/ 	.byte	0x03, 0x50
        /*007a*/ 	.short	0x0000


	//----- nvinfo : EIATTR_MAXREG_COUNT
	.align		4
        /*007c*/ 	.byte	0x03, 0x1b
        /*007e*/ 	.short	0x00ff


	//----- nvinfo : EIATTR_MERCURY_ISA_VERSION
	.align		4
        /*0080*/ 	.byte	0x03, 0x5f
        /*0082*/ 	.short	0x0101


	//----- nvinfo : EIATTR_EXIT_INSTR_OFFSETS
	.align		4
        /*0084*/ 	.byte	0x04, 0x1c
        /*0086*/ 	.short	(.L_3883 - .L_3882)


	//   ....[0]....
.L_3882:
        /*0088*/ 	.word	0x00000510


	//   ....[1]....
        /*008c*/ 	.word	0x000005a0


	//----- nvinfo : EIATTR_MAX_THREADS
	.align		4
.L_3883:
        /*0090*/ 	.byte	0x04, 0x05
        /*0092*/ 	.short	(.L_3885 - .L_3884)
.L_3884:
        /*0094*/ 	.word	0x00000080
        /*0098*/ 	.word	0x00000001
        /*009c*/ 	.word	0x00000001


	//----- nvinfo : EIATTR_CRS_STACK_SIZE
	.align		4
.L_3885:
        /*00a0*/ 	.byte	0x04, 0x1e
        /*00a2*/ 	.short	(.L_3887 - .L_3886)
.L_3886:
        /*00a4*/ 	.word	0x00000000


	//----- nvinfo : EIATTR_CBANK_PARAM_SIZE
	.align		4
.L_3887:
        /*00a8*/ 	.byte	0x03, 0x19
        /*00aa*/ 	.short	0x0024


	//----- nvinfo : EIATTR_PARAM_CBANK
	.align		4
        /*00ac*/ 	.byte	0x04, 0x0a
        /*00ae*/ 	.short	(.L_3889 - .L_3888)
	.align		4
.L_3888:
        /*00b0*/ 	.word	index@(.nv.constant0._ZN2at6native27unrolled_elementwise_kernelIZNS0_50_GLOBAL__N__2680c7bb_12_PowKernel_cu_7dd49032_316829pow_tensor_scalar_kernel_implIN3c104HalfES5_EEvRNS_18TensorIteratorBaseET0_EUlS5_E0_St5arrayIPcLm2EELi4E23TrivialOffsetCalculatorILi1EjESE_NS0_6memory15LoadWithoutCastENSF_16StoreWithoutCastEEEviT_S8_T2_T3_T4_T5_)
        /*00b4*/ 	.short	0x0210
        /*00b6*/ 	.short	0x0024


	//----- nvinfo : EIATTR_SW_WAR
	.align		4
.L_3889:
        /*00b8*/ 	.byte	0x04, 0x36
        /*00ba*/ 	.short	(.L_3891 - .L_3890)
.L_3890:
        /*00bc*/ 	.word	0x00000008
.L_3891:


//--------------------- .nv.info._ZN2at6native29vectorized_elementwise_kernelILi2EZNS0_50_GLOBAL__N__2680c7bb_12_PowKernel_cu_7dd49032_316829pow_tensor_scalar_kernel_implIN3c104HalfES5_EEvRNS_18TensorIteratorBaseET0_EUlS5_E0_St5arrayIPcLm2EEEEviS8_T1_ --------------------------
	.section	.nv.info._ZN2at6native29vectorized_elementwise_kernelILi2EZNS0_50_GLOBAL__N__2680c7bb_12_PowKernel_cu_7dd49032_316829pow_tensor_scalar_kernel_implIN3c104HalfES5_EEvRNS_18TensorIteratorBaseET0_EUlS5_E0_St5arrayIPcLm2EEEEviS8_T1_,"",@"SHT_CUDA_INFO"
	.sectionflags	@""
	.align	4


	//----- nvinfo : EIATTR_CUDA_API_VERSION
	.align		4
        /*0000*/ 	.byte	0x04, 0x37
        /*0002*/ 	.short	(.L_3893 - .L_3892)
.L_3892:
        /*0004*/ 	.word	0x00000082


	//----- nvinfo : EIATTR_KPARAM_INFO
	.align		4
.L_3893:
        /*0008*/ 	.byte	0x04, 0x17
        /*000a*/ 	.short	(.L_3895 - .L_3894)
.L_3894:
        /*000c*/ 	.word	0x00000000
        /*0010*/ 	.short	0x0002
        /*0012*/ 	.short	0x0010
        /*0014*/ 	.byte	0x00, 0xf0, 0x41, 0x00


	//----- nvinfo : EIATTR_KPARAM_INFO
	.align		4
.L_3895:
        /*0018*/ 	.byte	0x04, 0x17
        /*001a*/ 	.short	(.L_3897 - .L_3896)
.L_3896:
        /*001c*/ 	.word	0x00000000
        /*0020*/ 	.short	0x0001
        /*0022*/ 	.short	0x0008
        /*0024*/ 	.byte	0x00, 0xf0, 0x21, 0x00


	//----- nvinfo : EIATTR_KPARAM_INFO
	.align		4
.L_3897:
        /*0028*/ 	.byte	0x04, 0x17
        /*002a*/ 	.short	(.L_3899 - .L_3898)
.L_3898:
        /*002c*/ 	.word	0x00000000
        /*0030*/ 	.short	0x0000
        /*0032*/ 	.short	0x0000
        /*0034*/ 	.byte	0x00, 0xf0, 0x11, 0x00


	//----- nvinfo : EIATTR_SPARSE_MMA_MASK
	.align		4
.L_3899:
        /*0038*/ 	.byte	0x03, 0x50
        /*003a*/ 	.short	0x0000


	//----- nvinfo : EIATTR_MAXREG_COUNT
	.align		4
        /*003c*/ 	.byte	0x03, 0x1b
        /*003e*/ 	.short	0x00ff


	//----- nvinfo : EIATTR_MERCURY_ISA_VERSION
	.align		4
        /*0040*/ 	.byte	0x03, 0x5f
        /*0042*/ 	.short	0x0101


	//----- nvinfo : EIATTR_EXIT_INSTR_OFFSETS
	.align		4
        /*0044*/ 	.byte	0x04, 0x1c
        /*0046*/ 	.short	(.L_3901 - .L_3900)


	//   ....[0]....
.L_3900:
        /*0048*/ 	.word	0x00000430


	//   ....[1]....
        /*004c*/ 	.word	0x00000f00


	//   ....[2]....
        /*0050*/ 	.word	0x00000f50


	//----- nvinfo : EIATTR_MAX_THREADS
	.align		4
.L_3901:
        /*0054*/ 	.byte	0x04, 0x05
        /*0056*/ 	.short	(.L_3903 - .L_3902)
.L_3902:
        /*0058*/ 	.word	0x00000080
        /*005c*/ 	.word	0x00000001
        /*0060*/ 	.word	0x00000001


	//----- nvinfo : EIATTR_CRS_STACK_SIZE
	.align		4
.L_3903:
        /*0064*/ 	.byte	0x04, 0x1e
        /*0066*/ 	.short	(.L_3905 - .L_3904)
.L_3904:
        /*0068*/ 	.word	0x00000000


	//----- nvinfo : EIATTR_CBANK_PARAM_SIZE
	.align		4
.L_3905:
        /*006c*/ 	.byte	0x03, 0x19
        /*006e*/ 	.short	0x0020


	//----- nvinfo : EIATTR_PARAM_CBANK
	.align		4
        /*0070*/ 	.byte	0x04, 0x0a
        /*0072*/ 	.short	(.L_3907 - .L_3906)
	.align		4
.L_3906:
        /*0074*/ 	.word	index@(.nv.constant0._ZN2at6native29vectorized_elementwise_kernelILi2EZNS0_50_GLOBAL__N__2680c7bb_12_PowKernel_cu_7dd49032_316829pow_tensor_scalar_kernel_implIN3c104HalfES5_EEvRNS_18TensorIteratorBaseET0_EUlS5_E0_St5arrayIPcLm2EEEEviS8_T1_)
        /*0078*/ 	.short	0x0210
        /*007a*/ 	.short	0x0020


	//----- nvinfo : EIATTR_SW_WAR
	.align		4
.L_3907:
        /*007c*/ 	.byte	0x04, 0x36
        /*007e*/ 	.short	(.L_3909 - .L_3908)
.L_3908:
        /*0080*/ 	.word	0x00000008
.L_3909:


//--------------------- .nv.info._ZN2at6native29vectorized_elementwise_kernelILi4EZNS0_50_GLOBAL__N__2680c7bb_12_PowKernel_cu_7dd49032_316829pow_tensor_scalar_kernel_implIN3c104HalfES5_EEvRNS_18TensorIteratorBaseET0_EUlS5_E0_St5arrayIPcLm2EEEEviS8_T1_ --------------------------
	.section	.nv.info._ZN2at6native29vectorized_elementwise_kernelILi4EZNS0_50_GLOBAL__N__2680c7bb_12_PowKernel_cu_7dd49032_316829pow_tensor_scalar_kernel_implIN3c104HalfES5_EEvRNS_18TensorIteratorBaseET0_EUlS5_E0_St5arrayIPcLm2EEEEviS8_T1_,"",@"SHT_CUDA_INFO"
	.sectionflags	@""
	.align	4


	//----- nvinfo : EIATTR_CUDA_API_VERSION
	.align		4
        /*0000*/ 	.byte	0x04, 0x37
        /*0002*/ 	.short	(.L_3911 - .L_3910)
.L_3910:
        /*0004*/ 	.word	0x00000082


	//----- nvinfo : EIATTR_KPARAM_INFO
	.align		4
.L_3911:
        /*0008*/ 	.byte	0x04, 0x17
        /*000a*/ 	.short	(.L_3913 - .L_3912)
.L_3912:
        /*000c*/ 	.word	0x00000000
        /*0010*/ 	.short	0x0002
        /*0012*/ 	.short	0x0010
        /*0014*/ 	.byte	0x00, 0xf0, 0x41, 0x00


	//----- nvinfo : EIATTR_KPARAM_INFO
	.align		4
.L_3913:
        /*0018*/ 	.byte	0x04, 0x17
        /*001a*/ 	.short	(.L_3915 - .L_3914)
.L_3914:
        /*001c*/ 	.word	0x00000000
        /*0020*/ 	.short	0x0001
        /*0022*/ 	.short	0x0008
        /*0024*/ 	.byte	0x00, 0xf0, 0x21, 0x00


	//----- nvinfo : EIATTR_KPARAM_INFO
	.align		4
.L_3915:
        /*0028*/ 	.byte	0x04, 0x17
        /*002a*/ 	.short	(.L_3917 - .L_3916)
.L_3916:
        /*002c*/ 	.word	0x00000000
        /*0030*/ 	.short	0x0000
        /*0032*/ 	.short	0x0000
        /*0034*/ 	.byte	0x00, 0xf0, 0x11, 0x00


	//----- nvinfo : EIATTR_SPARSE_MMA_MASK
	.align		4
.L_3917:
        /*0038*/ 	.byte	0x03, 0x50
        /*003a*/ 	.short	0x0000


	//----- nvinfo : EIATTR_MAXREG_COUNT
	.align		4
        /*003c*/ 	.byte	0x03, 0x1b
        /*003e*/ 	.short	0x00ff


	//----- nvinfo : EIATTR_MERCURY_ISA_VERSION
	.align		4
        /*0040*/ 	.byte	0x03, 0x5f
        /*0042*/ 	.short	0x0101


	//----- nvinfo : EIATTR_EXIT_INSTR_OFFSETS
	.align		4
        /*0044*/ 	.byte	0x04, 0x1c
        /*0046*/ 	.short	(.L_3919 - .L_3918)


	//   ....[0]....
.L_3918:
        /*0048*/ 	.word	0x000003f0


	//   ....[1]....
        /*004c*/ 	.word	0x00000ec0


	//   ....[2]....
        /*0050*/ 	.word	0x00000f10


	//----- nvinfo : EIATTR_MAX_THREADS
	.align		4
.L_3919:
        /*0054*/ 	.byte	0x04, 0x05
        /*0056*/ 	.short	(.L_3921 - .L_3920)
.L_3920:
        /*0058*/ 	.word	0x00000080
        /*005c*/ 	.word	0x00000001
        /*0060*/ 	.word	0x00000001


	//----- nvinfo : EIATTR_CRS_STACK_SIZE
	.align		4
.L_3921:
        /*0064*/ 	.byte	0x04, 0x1e
        /*0066*/ 	.short	(.L_3923 - .L_3922)
.L_3922:
        /*0068*/ 	.word	0x00000000


	//----- nvinfo : EIATTR_CBANK_PARAM_SIZE
	.align		4
.L_3923:
        /*006c*/ 	.byte	0x03, 0x19
        /*006e*/ 	.short	0x0020


	//----- nvinfo : EIATTR_PARAM_CBANK
	.align		4
        /*0070*/ 	.byte	0x04, 0x0a
        /*0072*/ 	.short	(.L_3925 - .L_3924)
	.align		4
.L_3924:
        /*0074*/ 	.word	index@(.nv.constant0._ZN2at6native29vectorized_elementwise_kernelILi4EZNS0_50_GLOBAL__N__2680c7bb_12_PowKernel_cu_7dd49032_316829pow_tensor_scalar_kernel_implIN3c104HalfES5_EEvRNS_18TensorIteratorBaseET0_EUlS5_E0_St5arrayIPcLm2EEEEviS8_T1_)
        /*0078*/ 	.short	0x0210
        /*007a*/ 	.short	0x0020


	//----- nvinfo : EIATTR_SW_WAR
	.align		4
.L_3925:
        /*007c*/ 	.byte	0x04, 0x36
        /*007e*/ 	.short	(.L_3927 - .L_3926)
.L_3926:
        /*0080*/ 	.word	0x00000008
.L_3927:


//--------------------- .nv.info._ZN2at6native29vectorized_elementwise_kernelILi8EZNS0_50_GLOBAL__N__2680c7bb_12_PowKernel_cu_7dd49032_316829pow_tensor_scalar_kernel_implIN3c104HalfES5_EEvRNS_18TensorIteratorBaseET0_EUlS5_E0_St5arrayIPcLm2EEEEviS8_T1_ --------------------------
	.section	.nv.info._ZN2at6native29vectorized_elementwise_kernelILi8EZNS0_50_GLOBAL__N__2680c7bb_12_PowKernel_cu_7dd49032_316829pow_tensor_scalar_kernel_implIN3c104HalfES5_EEvRNS_18TensorIteratorBaseET0_EUlS5_E0_St5arrayIPcLm2EEEEviS8_T1_,"",@"SHT_CUDA_INFO"
	.sectionflags	@""
	.align	4


	//----- nvinfo : EIATTR_CUDA_API_VERSION
	.align		4
        /*0000*/ 	.byte	0x04, 0x37
        /*0002*/ 	.short	(.L_3929 - .L_3928)
.L_3928:
        /*0004*/ 	.word	0x00000082


	//----- nvinfo : EIATTR_KPARAM_INFO
	.align		4
.L_3929:
        /*0008*/ 	.byte	0x04, 0x17
        /*000a*/ 	.short	(.L_3931 - .L_3930)
.L_3930:
        /*000c*/ 	.word	0x00000000
        /*0010*/ 	.short	0x0002
        /*0012*/ 	.short	0x0010
        /*0014*/ 	.byte	0x00, 0xf0, 0x41, 0x00


	//----- nvinfo : EIATTR_KPARAM_INFO
	.align		4
.L_3931:
        /*0018*/ 	.byte	0x04, 0x17
        /*001a*/ 	.short	(.L_3933 - .L_3932)
.L_3932:
        /*001c*/ 	.word	0x00000000
        /*0020*/ 	.short	0x0001
        /*0022*/ 	.short	0x0008
        /*0024*/ 	.byte	0x00, 0xf0, 0x21, 0x00


	//----- nvinfo : EIATTR_KPARAM_INFO
	.align		4
.L_3933:
        /*0028*/ 	.byte	0x04, 0x17
        /*002a*/ 	.short	(.L_3935 - .L_3934)
.L_3934:
        /*002c*/ 	.word	0x00000000
        /*0030*/ 	.short	0x0000
        /*0032*/ 	.short	0x0000
        /*0034*/ 	.byte	0x00, 0xf0, 0x11, 0x00


	//----- nvinfo : EIATTR_SPARSE_MMA_MASK
	.align		4
.L_3935:
        /*0038*/ 	.byte	0x03, 0x50
        /*003a*/ 	.short	0x0000


	//----- nvinfo : EIATTR_MAXREG_COUNT
	.align		4
        /*003c*/ 	.byte	0x03, 0x1b
        /*003e*/ 	.short	0x00ff


	//----- nvinfo : EIATTR_MERCURY_ISA_VERSION
	.align		4
        /*0040*/ 	.byte	0x03, 0x5f
        /*0042*/ 	.short	0x0101


	//----- nvinfo : EIATTR_EXIT_INSTR_OFFSETS
	.align		4
        /*0044*/ 	.byte	0x04, 0x1c
        /*0046*/ 	.short	(.L_3937 - .L_3936)


	//   ....[0]....
.L_3936:
        /*0048*/ 	.word	0x000003d0


	//   ....[1]....
        /*004c*/ 	.word	0x00000ea0


	//   ....[2]....
        /*0050*/ 	.word	0x00000ef0


	//----- nvinfo : EIATTR_MAX_THREADS
	.align		4
.L_3937:
        /*0054*/ 	.byte	0x04, 0x05
        /*0056*/ 	.short	(.L_3939 - .L_3938)
.L_3938:
        /*0058*/ 	.word	0x00000080
        /*005c*/ 	.word	0x00000001
        /*0060*/ 	.word	0x00000001


	//----- nvinfo : EIATTR_CRS_STACK_SIZE
	.align		4
.L_3939:
        /*0064*/ 	.byte	0x04, 0x1e
        /*0066*/ 	.short	(.L_3941 - .L_3940)
.L_3940:
        /*0068*/ 	.word	0x00000000


	//----- nvinfo : EIATTR_CBANK_PARAM_SIZE
	.align		4
.L_3941:
        /*006c*/ 	.byte	0x03, 0x19
        /*006e*/ 	.short	0x0020


	//----- nvinfo : EIATTR_PARAM_CBANK
	.align		4
        /*0070*/ 	.byte	0x04, 0x0a
        /*0072*/ 	.short	(.L_3943 - .L_3942)
	.align		4
.L_3942:
        /*0074*/ 	.word	index@(.nv.constant0._ZN2at6native29vectorized_elementwise_kernelILi8EZNS0_50_GLOBAL__N__2680c7bb_12_PowKernel_cu_7dd49032_316829pow_tensor_scalar_kernel_implIN3c104HalfES5_EEvRNS_18TensorIteratorBaseET0_EUlS5_E0_St5arrayIPcLm2EEEEviS8_T1_)
        /*0078*/ 	.short	0x0210
        /*007a*/ 	.short	0x0020


	//----- nvinfo : EIATTR_SW_WAR
	.align		4
.L_3943:
        /*007c*/ 	.byte	0x04, 0x36
        /*007e*/ 	.short	(.L_3945 - .L_3944)
.L_3944:
        /*0080*/ 	.word	0x00000008
.L_3945:


//--------------------- .nv.info._ZN2at6native18elementwise_kernelILi128ELi4EZNS0_15gpu_kernel_implIZNS0_50_GLOBAL__N__2680c7bb_12_PowKernel_cu_7dd49032_316829pow_tensor_scalar_kernel_implIN3c104HalfES6_EEvRNS_18TensorIteratorBaseET0_EUlS6_E_EEvS8_RKT_EUliE_EEviT1_ --------------------------
	.section	.nv.info._ZN2at6native18elementwise_kernelILi128ELi4EZNS0_15gpu_kernel_implIZNS0_50_GLOBAL__N__2680c7bb_12_PowKernel_cu_7dd49032_316829pow_tensor_scalar_kernel_implIN3c104HalfES6_EEvRNS_18TensorIteratorBaseET0_EUlS6_E_EEvS8_RKT_EUliE_EEviT1_,"",@"SHT_CUDA_INFO"
	.sectionflags	@""
	.align	4


	//----- nvinfo : EIATTR_CUDA_API_VERSION
	.align		4
        /*0000*/ 	.byte	0x04, 0x37
        /*0002*/ 	.short	(.L_3947 - .L_3946)
.L_3946:
        /*0004*/ 	.word	0x00000082


	//----- nvinfo : EIATTR_KPARAM_INFO
	.align		4
.L_3947:
        /*0008*/ 	.byte	0x04, 0x17
        /*000a*/ 	.short	(.L_3949 - .L_3948)
.L_3948:
        /*000c*/ 	.word	0x00000000
        /*0010*/ 	.short	0x0001
        /*0012*/ 	.short	0x0008
        /*0014*/ 	.byte	0x00, 0xf0, 0x81, 0x08


	//----- nvinfo : EIATTR_KPARAM_INFO
	.align		4
.L_3949:
        /*0018*/ 	.byte	0x04, 0x17
        /*001a*/ 	.short	(.L_3951 - .L_3950)
.L_3950:
        /*001c*/ 	.word	0x00000000
        /*0020*/ 	.short	0x0000
        /*0022*/ 	.short	0x0000
        /*0024*/ 	.byte	0x00, 0xf0, 0x11, 0x00


	//----- nvinfo : EIATTR_SPARSE_MMA_MASK
	.align		4
.L_3951:
        /*0028*/ 	.byte	0x03, 0x50
        /*002a*/ 	.short	0x0000


	//----- nvinfo : EIATTR_MAXREG_COUNT
	.align		4
        /*002c*/ 	.byte	0x03, 0x1b
        /*002e*/ 	.short	0x0080


	//----- nvinfo : EIATTR_EXTERNS
	.align		4
        /*0030*/ 	.byte	0x04, 0x0f
        /*0032*/ 	.short	(.L_3953 - .L_3952)


	//   ....[0]....
	.align		4
.L_3952:
        /*0034*/ 	.word	index@(__assertfail)


	//----- nvinfo : EIATTR_MERCURY_ISA_VERSION
	.align		4
.L_3953:
        /*0038*/ 	.byte	0x03, 0x5f
        /*003a*/ 	.short	0x0101


	//----- nvinfo : EIATTR_SYSCALL_OFFSETS
	.align		4
        /*003c*/ 	.byte	0x04, 0x46
        /*003e*/ 	.short	(.L_3955 - .L_3954)


	//   ....[0]....
.L_3954:
        /*0040*/ 	.word	0x000022b0


	//   ....[1]....
        /*0044*/ 	.word	0x00003240


	//   ....[2]....
        /*0048*/ 	.word	0x00005550


	//   ....[3]....
        /*004c*/ 	.word	0x000064e0


	//   ....[4]....
        /*0050*/ 	.word	0x000087e0


	//   ....[5]....
        /*0054*/ 	.word	0x00009770


	//   ....[6]....
        /*0058*/ 	.word	0x0000ba60


	//   ....[7]....
        /*005c*/ 	.word	0x0000c9f0


	//----- nvinfo : EIATTR_EXIT_INSTR_OFFSETS
	.align		4
.L_3955:
        /*0060*/ 	.byte	0x04, 0x1c
        /*0062*/ 	.short	(.L_3957 - .L_3956)


	//   ....[0]....
.L_3956:
        /*0064*/ 	.word	0x00009840


	//   ....[1]....
        /*0068*/ 	.word	0x0000bc20


	//   ....[2]....
        /*006c*/ 	.word	0x0000bc60


	//   ....[3]....
        /*0070*/ 	.word	0x0000bd00


	//   ....[4]....
        /*0074*/ 	.word	0x0000bd40


	//   ....[5]....
        /*0078*/ 	.word	0x0000bd80


	//   ....[6]....
        /*007c*/ 	.word	0x0000be10


	//   ....[7]....
        /*0080*/ 	.word	0x0000be30


	//   ....[8]....
        /*0084*/ 	.word	0x0000bed0


	//   ....[9]....
        /*0088*/ 	.word	0x0000bf20


	//   ....[10]....
        /*008c*/ 	.word	0x0000bf70


	//   ....[11]....
        /*0090*/ 	.word	0x0000c040


	//   ....[12]....
        /*0094*/ 	.word	0x0000c0a0


	//   ....[13]....
        /*0098*/ 	.word	0x0000c230


	//   ....[14]....
        /*009c*/ 	.word	0x0000c390


	//   ....[15]....
        /*00a0*/ 	.word	0x0000c3d0


	//   ....[16]....
        /*00a4*/ 	.word	0x0000c490


	//   ....[17]....
        /*00a8*/ 	.word	0x0000c610


	//   ....[18]....
        /*00ac*/ 	.word	0x0000c790


	//   ....[19]....
        /*00b0*/ 	.word	0x0000c8f0


	//   ....[20]....
        /*00b4*/ 	.word	0x0000ca00


	//   ....[21]....
        /*00b8*/ 	.word	0x0000ca40


	//   ....[22]....
        /*00bc*/ 	.word	0x0000ca80


	//----- nvinfo : EIATTR_MAX_THREADS
	.align		4
.L_3957:
        /*00c0*/ 	.byte	0x04, 0x05
        /*00c2*/ 	.short	(.L_3959 - .L_3958)
.L_3958:
        /*00c4*/ 	.word	0x00000080
        /*00c8*/ 	.word	0x00000001
        /*00cc*/ 	.word	0x00000001


	//----- nvinfo : EIATTR_CRS_STACK_SIZE
	.align		4
.L_3959:
        /*00d0*/ 	.byte	0x04, 0x1e
        /*00d2*/ 	.short	(.L_3961 - .L_3960)
.L_3960:
        /*00d4*/ 	.word	0x00000000


	//----- nvinfo : EIATTR_CBANK_PARAM_SIZE
	.align		4
.L_3961:
        /*00d8*/ 	.byte	0x03, 0x19
        /*00da*/ 	.short	0x0228


	//----- nvinfo : EIATTR_PARAM_CBANK
	.align		4
        /*00dc*/ 	.byte	0x04, 0x0a
        /*00de*/ 	.short	(.L_3963 - .L_3962)
	.align		4
.L_3962:
        /*00e0*/ 	.word	index@(.nv.constant0._ZN2at6native18elementwise_kernelILi128ELi4EZNS0_15gpu_kernel_implIZNS0_50_GLOBAL__N__2680c7bb_12_PowKernel_cu_7dd49032_316829pow_tensor_scalar_kernel_implIN3c104HalfES6_EEvRNS_18TensorIteratorBaseET0_EUlS6_E_EEvS8_RKT_EUliE_EEviT1_)
        /*00e4*/ 	.short	0x0210
        /*00e6*/ 	.short	0x0228


	//----- nvinfo : EIATTR_SW_WAR
	.align		4
.L_3963:
        /*00e8*/ 	.byte	0x04, 0x36
        /*00ea*/ 	.short	(.L_3965 - .L_3964)
.L_3964:
        /*00ec*/ 	.word	0x00000008
.L_3965:


//--------------------- .nv.info._ZN2at6native27unrolled_elementwise_kernelIZNS0_50_GLOBAL__N__2680c7bb_12_PowKernel_cu_7dd49032_316829pow_tensor_scalar_kernel_implIN3c104HalfES5_EEvRNS_18TensorIteratorBaseET0_EUlS5_E_St5arrayIPcLm2EELi4E23TrivialOffsetCalculatorILi1EjESE_NS0_6memory12LoadWithCastILi1EEENSF_13StoreWithCastILi1EEEEEviT_S8_T2_T3_T4_T5_ --------------------------
	.section	.nv.info._ZN2at6native27unrolled_elementwise_kernelIZNS0_50_GLOBAL__N__2680c7bb_12_PowKernel_cu_7dd49032_316829pow_tensor_scalar_kernel_implIN3c104HalfES5_EEvRNS_18TensorIteratorBaseET0_EUlS5_E_St5arrayIPcLm2EELi4E23TrivialOffsetCalculatorILi1EjESE_NS0_6memory12LoadWithCastILi1EEENSF_13StoreWithCastILi1EEEEEviT_S8_T2_T3_T4_T5_,"",@"SHT_CUDA_INFO"
	.sectionflags	@""
	.align	4


	//----- nvinfo : EIATTR_CUDA_API_VERSION
	.align		4
        /*0000*/ 	.byte	0x04, 0x37
        /*0002*/ 	.short	(.L_3967 - .L_3966)
.L_3966:
        /*0004*/ 	.word	0x00000082


	//----- nvinfo : EIATTR_KPARAM_INFO
	.align		4
.L_3967:
        /*0008*/ 	.byte	0x04, 0x17
        /*000a*/ 	.short	(.L_3969 - .L_3968)
.L_3968:
        /*000c*/ 	.word	0x00000000
        /*0010*/ 	.short	0x0006
        /*0012*/ 	.short	0x002c
        /*0014*/ 	.byte	0x00, 0xf0, 0x21, 0x00


	//----- nvinfo : EIATTR_KPARAM_INFO
	.align		4
.L_3969:
        /*0018*/ 	.byte	0x04, 0x17
        /*001a*/ 	.short	(.L_3971 - .L_3970)
.L_3970:
        /*001c*/ 	.word	0x00000000
        /*0020*/ 	.short	0x0005
        /*0022*/ 	.short	0x0024
        /*0024*/ 	.byte	0x00, 0xf0, 0x21, 0x00


	//----- nvinfo : EIATTR_KPARAM_INFO
	.align		4
.L_3971:
        /*0028*/ 	.byte	0x04, 0x17
        /*002a*/ 	.short	(.L_3973 - .L_3972)
.L_3972:
        /*002c*/ 	.word	0x00000000
        /*0030*/ 	.short	0x0004
        /*0032*/ 	.short	0x0021
        /*0034*/ 	.byte	0x00, 0xf0, 0x05, 0x00


	//----- nvinfo : EIATTR_KPARAM_INFO
	.align		4
.L_3973:
        /*0038*/ 	.byte	0x04, 0x17
        /*003a*/ 	.short	(.L_3975 - .L_3974)
.L_3974:
        /*003c*/ 	.word	0x00000000
        /*0040*/ 	.short	0x0003
        /*0042*/ 	.short	0x0020
        /*0044*/ 	.byte	0x00, 0xf0, 0x05, 0x00


	//----- nvinfo : EIATTR_KPARAM_INFO
	.align		4
.L_3975:
        /*0048*/ 	.byte	0x04, 0x17
        /*004a*/ 	.short	(.L_3977 - .L_3976)
.L_3976:
        /*004c*/ 	.word	0x00000000
        /*0050*/ 	.short	0x0002
        /*0052*/ 	.short	0x0010
        /*0054*/ 	.byte	0x00, 0xf0, 0x41, 0x00


	//----- nvinfo : EIATTR_KPARAM_INFO
	.align		4
.L_3977:
        /*0058*/ 	.byte	0x04, 0x17
        /*005a*/ 	.short	(.L_3979 - .L_3978)
.L_3978:
        /*005c*/ 	.word	0x00000000
        /*0060*/ 	.short	0x0001
        /*0062*/ 	.short	0x0008
        /*0064*/ 	.byte	0x00, 0xf0, 0x21, 0x00


	//----- nvinfo : EIATTR_KPARAM_INFO
	.align		4
.L_3979:
        /*0068*/ 	.byte	0x04, 0x17
        /*006a*/ 	.short	(.L_3981 - .L_3980)
.L_3980:
        /*006c*/ 	.word	0x00000000
        /*0070*/ 	.short	0x0000
        /*0072*/ 	.short	0x0000
        /*0074*/ 	.byte	0x00, 0xf0, 0x11, 0x00


	//----- nvinfo : EIATTR_SPARSE_MMA_MASK
	.align		4
.L_3981:
        /*0078*/ 	.byte	0x03, 0x50
        /*007a*/ 	.short	0x0000


	//----- nvinfo : EIATTR_MAXREG_COUNT
	.align		4
        /*007c*/ 	.byte	0x03, 0x1b
        /*007e*/ 	.short	0x00ff


	//----- nvinfo : EIATTR_EXTERNS
	.align		4
        /*0080*/ 	.byte	0x04, 0x0f
        /*0082*/ 	.short	(.L_3983 - .L_3982)


	//   ....[0]....
	.align		4
.L_3982:
        /*0084*/ 	.word	index@(__assertfail)


	//----- nvinfo : EIATTR_MERCURY_ISA_VERSION
	.align		4
.L_3983:
        /*0088*/ 	.byte	0x03, 0x5f
        /*008a*/ 	.short	0x0101


	//----- nvinfo : EIATTR_SYSCALL_OFFSETS
	.align		4
        /*008c*/ 	.byte	0x04, 0x46
        /*008e*/ 	.short	(.L_3985 - .L_3984)


	//   ....[0]....
.L_3984:
        /*0090*/ 	.word	0x000010b0


	//   ....[1]....
        /*0094*/ 	.word	0x000021c0


	//   ....[2]....
        /*0098*/ 	.word	0x000032e0


	//   ....[3]....
        /*009c*/ 	.word	0x000043d0


	//   ....[4]....
        /*00a0*/ 	.word	0x00005660


	//   ....[5]....
        /*00a4*/ 	.word	0x00006680


	//   ....[6]....
        /*00a8*/ 	.word	0x00007660


	//   ....[7]....
        /*00ac*/ 	.word	0x00008640


	//----- nvinfo : EIATTR_EXIT_INSTR_OFFSETS
	.align		4
.L_3985:
        /*00b0*/ 	.byte	0x04, 0x1c
        /*00b2*/ 	.short	(.L_3987 - .L_3986)


	//   ....[0]....
.L_3986:
        /*00b4*/ 	.word	0x00007720


	//   ....[1]....
        /*00b8*/ 	.word	0x00007870


	//   ....[2]....
        /*00bc*/ 	.word	0x000078b0


	//   ....[3]....
        /*00c0*/ 	.word	0x00007950


	//   ....[4]....
        /*00c4*/ 	.word	0x00007990


	//   ....[5]....
        /*00c8*/ 	.word	0x000079d0


	//   ....[6]....
        /*00cc*/ 	.word	0x00007a60


	//   ....[7]....
        /*00d0*/ 	.word	0x00007a80


	//   ....[8]....
        /*00d4*/ 	.word	0x00007b20


	//   ....[9]....
        /*00d8*/ 	.word	0x00007b70


	//   ....[10]....
        /*00dc*/ 	.word	0x00007bc0


	//   ....[11]....
        /*00e0*/ 	.word	0x00007c90


	//   ....[12]....
        /*00e4*/ 	.word	0x00007cf0


	//   ....[13]....
        /*00e8*/ 	.word	0x00007e80


	//   ....[14]....
        /*00ec*/ 	.word	0x00007fe0


	//   ....[15]....
        /*00f0*/ 	.word	0x00008020


	//   ....[16]....
        /*00f4*/ 	.word	0x000080e0


	//   ....[17]....
        /*00f8*/ 	.word	0x00008260


	//   ....[18]....
        /*00fc*/ 	.word	0x000083e0


	//   ....[19]....
        /*0100*/ 	.word	0x00008540


	//   ....[20]....
        /*0104*/ 	.word	0x00008650


	//   ....[21]....
        /*0108*/ 	.word	0x00008690


	//   ....[22]....
        /*010c*/ 	.word	0x000086d0


	//----- nvinfo : EIATTR_MAX_THREADS
	.align		4
.L_3987:
        /*0110*/ 	.byte	0x04, 0x05
        /*0112*/ 	.short	(.L_3989 - .L_3988)
.L_3988:
        /*0114*/ 	.word	0x00000080
        /*0118*/ 	.word	0x00000001
        /*011c*/ 	.word	0x00000001


	//----- nvinfo : EIATTR_CRS_STACK_SIZE
	.align		4
.L_3989:
        /*0120*/ 	.byte	0x04, 0x1e
        /*0122*/ 	.short	(.L_3991 - .L_3990)
.L_3990:
        /*0124*/ 	.word	0x00000000


	//----- nvinfo : EIATTR_CBANK_PARAM_SIZE
	.align		4
.L_3991:
        /*0128*/ 	.byte	0x03, 0x19
        /*012a*/ 	.short	0x0034


	//----- nvinfo : EIATTR_PARAM_CBANK
	.align		4
        /*012c*/ 	.byte	0x04, 0x0a
        /*012e*/ 	.short	(.L_3993 - .L_3992)
	.align		4
.L_3992:
        /*0130*/ 	.word	index@(.nv.constant0._ZN2at6native27unrolled_elementwise_kernelIZNS0_50_GLOBAL__N__2680c7bb_12_PowKernel_cu_7dd49032_316829pow_tensor_scalar_kernel_implIN3c104HalfES5_EEvRNS_18TensorIteratorBaseET0_EUlS5_E_St5arrayIPcLm2EELi4E23TrivialOffsetCalculatorILi1EjESE_NS0_6memory12LoadWithCastILi1EEENSF_13StoreWithCastILi1EEEEEviT_S8_T2_T3_T4_T5_)
        /*0134*/ 	.short	0x0210
        /*0136*/ 	.short	0x0034


	//----- nvinfo : EIATTR_SW_WAR
	.align		4
.L_3993:
        /*0138*/ 	.byte	0x04, 0x36
        /*013a*/ 	.short	(.L_3995 - .L_3994)
.L_3994:
        /*013c*/ 	.word	0x00000008
.L_3995:


//--------------------- .nv.info._ZN2at6native18elementwise_kernelILi128ELi4EZNS0_22gpu_kernel_impl_nocastIZNS0_50_GLOBAL__N__2680c7bb_12_PowKernel_cu_7dd49032_316829pow_tensor_scalar_kernel_implIN3c104HalfES6_EEvRNS_18TensorIteratorBaseET0_EUlS6_E_EEvS8_RKT_EUliE_EEviT1_ --------------------------
	.section	.nv.info._ZN2at6native18elementwise_kernelILi128ELi4EZNS0_22gpu_kernel_impl_nocastIZNS0_50_GLOBAL__N__2680c7bb_12_PowKernel_cu_7dd49032_316829pow_tensor_scalar_kernel_implIN3c104HalfES6_EEvRNS_18TensorIteratorBaseET0_EUlS6_E_EEvS8_RKT_EUliE_EEviT1_,"",@"SHT_CUDA_INFO"
	.sectionflags	@""
	.align	4


	//----- nvinfo : EIATTR_CUDA_API_VERSION
	.align		4
        /*0000*/ 	.byte	0x04, 0x37
        /*0002*/ 	.short	(.L_3997 - .L_3996)
.L_3996:
        /*0004*/ 	.word	0x00000082


	//----- nvinfo : EIATTR_KPARAM_INFO
	.align		4
.L_3997:
        /*0008*/ 	.byte	0x04, 0x17
        /*000a*/ 	.short	(.L_3999 - .L_3998)
.L_3998:
        /*000c*/ 	.word	0x00000000
        /*0010*/ 	.short	0x0001
        /*0012*/ 	.short	0x0008
        /*0014*/ 	.byte	0x00, 0xf0, 0x61, 0x08


	//----- nvinfo : EIATTR_KPARAM_INFO
	.align		4
.L_3999:
        /*0018*/ 	.byte	0x04, 0x17
        /*001a*/ 	.short	(.L_4001 - .L_4000)
.L_4000:
        /*001c*/ 	.word	0x00000000
        /*0020*/ 	.short	0x0000
        /*0022*/ 	.short	0x0000
        /*0024*/ 	.byte	0x00, 0xf0, 0x11, 0x00


	//----- nvinfo : EIATTR_SPARSE_MMA_MASK
	.align		4
.L_4001:
        /*0028*/ 	.byte	0x03, 0x50
        /*002a*/ 	.short	0x0000


	//----- nvinfo : EIATTR_MAXREG_COUNT
	.align		4
        /*002c*/ 	.byte	0x03, 0x1b
        /*002e*/ 	.short	0x0080


	//----- nvinfo : EIATTR_MERCURY_ISA_VERSION
	.align		4
        /*0030*/ 	.byte	0x03, 0x5f
        /*0032*/ 	.short	0x0101


	//----- nvinfo : EIATTR_EXIT_INSTR_OFFSETS
	.align		4
        /*0034*/ 	.byte	0x04, 0x1c
        /*0036*/ 	.short	(.L_4003 - .L_4002)


	//   ....[0]....
.L_4002:
        /*0038*/ 	.word	0x00003bf0


	//   ....[1]....
        /*003c*/ 	.word	0x00004f90


	//----- nvinfo : EIATTR_MAX_THREADS
	.align		4
.L_4003:
        /*0040*/ 	.byte	0x04, 0x05
        /*0042*/ 	.short	(.L_4005 - .L_4004)
.L_4004:
        /*0044*/ 	.word	0x00000080
        /*0048*/ 	.word	0x00000001
        /*004c*/ 	.word	0x00000001


	//----- nvinfo : EIATTR_CRS_STACK_SIZE
	.align		4
.L_4005:
        /*0050*/ 	.byte	0x04, 0x1e
        /*0052*/ 	.short	(.L_4007 - .L_4006)
.L_4006:
        /*0054*/ 	.word	0x00000000


	//----- nvinfo : EIATTR_CBANK_PARAM_SIZE
	.align		4
.L_4007:
        /*0058*/ 	.byte	0x03, 0x19
        /*005a*/ 	.short	0x0220


	//----- nvinfo : EIATTR_PARAM_CBANK
	.align		4
        /*005c*/ 	.byte	0x04, 0x0a
        /*005e*/ 	.short	(.L_4009 - .L_4008)
	.align		4
.L_4008:
        /*0060*/ 	.word	index@(.nv.constant0._ZN2at6native18elementwise_kernelILi128ELi4EZNS0_22gpu_kernel_impl_nocastIZNS0_50_GLOBAL__N__2680c7bb_12_PowKernel_cu_7dd49032_316829pow_tensor_scalar_kernel_implIN3c104HalfES6_EEvRNS_18TensorIteratorBaseET0_EUlS6_E_EEvS8_RKT_EUliE_EEviT1_)
        /*0064*/ 	.short	0x0210
        /*0066*/ 	.short	0x0220


	//----- nvinfo : EIATTR_SW_WAR
	.align		4
.L_4009:
        /*0068*/ 	.byte	0x04, 0x36
        /*006a*/ 	.short	(.L_4011 - .L_4010)
.L_4010:
        /*006c*/ 	.word	0x00000008
.L_4011:


//--------------------- .nv.info._ZN2at6native27unrolled_elementwise_kernelIZNS0_50_GLOBAL__N__2680c7bb_12_PowKernel_cu_7dd49032_316829pow_tensor_scalar_kernel_implIN3c104HalfES5_EEvRNS_18TensorIteratorBaseET0_EUlS5_E_St5arrayIPcLm2EELi4E23TrivialOffsetCalculatorILi1EjESE_NS0_6memory15LoadWithoutCastENSF_16StoreWithoutCastEEEviT_S8_T2_T3_T4_T5_ --------------------------
	.section	.nv.info._ZN2at6native27unrolled_elementwise_kernelIZNS0_50_GLOBAL__N__2680c7bb_12_PowKernel_cu_7dd49032_316829pow_tensor_scalar_kernel_implIN3c104HalfES5_EEvRNS_18TensorIteratorBaseET0_EUlS5_E_St5arrayIPcLm2EELi4E23TrivialOffsetCalculatorILi1EjESE_NS0_6memory15LoadWithoutCastENSF_16StoreWithoutCastEEEviT_S8_T2_T3_T4_T5_,"",@"SHT_CUDA_INFO"
	.sectionflags	@""
	.align	4


	//----- nvinfo : EIATTR_CUDA_API_VERSION
	.align		4
        /*0000*/ 	.byte	0x04, 0x37
        /*0002*/ 	.short	(.L_4013 - .L_4012)
.L_4012:
        /*0004*/ 	.word	0x00000082


	//----- nvinfo : EIATTR_KPARAM_INFO
	.align		4
.L_4013:
        /*0008*/ 	.byte	0x04, 0x17
        /*000a*/ 	.short	(.L_4015 - .L_4014)
.L_4014:
        /*000c*/ 	.word	0x00000000
        /*0010*/ 	.short	0x0006
        /*0012*/ 	.short	0x0023
        /*0014*/ 	.byte	0x00, 0xf0, 0x05, 0x00


	//----- nvinfo : EIATTR_KPARAM_INFO
	.align		4
.L_4015:
        /*0018*/ 	.byte	0x04, 0x17
        /*001a*/ 	.short	(.L_4017 - .L_4016)
.L_4016:
        /*001c*/ 	.word	0x00000000
        /*0020*/ 	.short	0x0005
        /*0022*/ 	.short	0x0022
        /*0024*/ 	.byte	0x00, 0xf0, 0x05, 0x00


	//----- nvinfo : EIATTR_KPARAM_INFO
	.align		4
.L_4017:
        /*0028*/ 	.byte	0x04, 0x17
        /*002a*/ 	.short	(.L_4019 - .L_4018)
.L_4018:
        /*002c*/ 	.word	0x00000000
        /*0030*/ 	.short	0x0004
        /*0032*/ 	.short	0x0021
        /*0034*/ 	.byte	0x00, 0xf0, 0x05, 0x00


	//----- nvinfo : EIATTR_KPARAM_INFO
	.align		4
.L_4019:
        /*0038*/ 	.byte	0x04, 0x17
        /*003a*/ 	.short	(.L_4021 - .L_4020)
.L_4020:
        /*003c*/ 	.word	0x00000000
        /*0040*/ 	.short	0x0003
        /*0042*/ 	.short	0x0020
        /*0044*/ 	.byte	0x00, 0xf0, 0x05, 0x00


	//----- nvinfo : EIATTR_KPARAM_INFO
	.align		4
.L_4021:
        /*0048*/ 	.byte	0x04, 0x17
        /*004a*/ 	.short	(.L_4023 - .L_4022)
.L_4022:
        /*004c*/ 	.word	0x00000000
        /*0050*/ 	.short	0x0002
        /*0052*/ 	.short	0x0010
        /*0054*/ 	.byte	0x00, 0xf0, 0x41, 0x00


	//----- nvinfo : EIATTR_KPARAM_INFO
	.align		4
.L_4023:
        /*0058*/ 	.byte	0x04, 0x17
        /*005a*/ 	.short	(.L_4025 - .L_4024)
.L_4024:
        /*005c*/ 	.word	0x00000000
        /*0060*/ 	.short	0x0001
        /*0062*/ 	.short	0x0008
        /*0064*/ 	.byte	0x00, 0xf0, 0x21, 0x00


	//----- nvinfo : EIATTR_KPARAM_INFO
	.align		4
.L_4025:
        /*0068*/ 	.byte	0x04, 0x17
        /*006a*/ 	.short	(.L_4027 - .L_4026)
.L_4026:
        /*006c*/ 	.word	0x00000000
        /*0070*/ 	.short	0x0000
        /*0072*/ 	.short	0x0000
        /*0074*/ 	.byte	0x00, 0xf0, 0x11, 0x00


	//----- nvinfo : EIATTR_SPARSE_MMA_MASK
	.align		4
.L_4027:
        /*0078*/ 	.byte	0x03, 0x50
        /*007a*/ 	.short	0x0000


	//----- nvinfo : EIATTR_MAXREG_COUNT
	.align		4
        /*007c*/ 	.byte	0x03, 0x1b
        /*007e*/ 	.short	0x00ff


	//----- nvinfo : EIATTR_MERCURY_ISA_VERSION
	.align		4
        /*0080*/ 	.byte	0x03, 0x5f
        /*0082*/ 	.short	0x0101


	//----- nvinfo : EIATTR_EXIT_INSTR_OFFSETS
	.align		4
        /*0084*/ 	.byte	0x04, 0x1c
        /*0086*/ 	.short	(.L_4029 - .L_4028)


	//   ....[0]....
.L_4028:
        /*0088*/ 	.word	0x00000460


	//   ....[1]....
        /*008c*/ 	.word	0x000004e0


	//----- nvinfo : EIATTR_MAX_THREADS
	.align		4
.L_4029:
        /*0090*/ 	.byte	0x04, 0x05
        /*0092*/ 	.short	(.L_4031 - .L_4030)
.L_4030:
        /*0094*/ 	.word	0x00000080
        /*0098*/ 	.word	0x00000001
        /*009c*/ 	.word	0x00000001


	//----- nvinfo : EIATTR_CRS_STACK_SIZE
	.align		4
.L_4031:
        /*00a0*/ 	.byte	0x04, 0x1e
        /*00a2*/ 	.short	(.L_4033 - .L_4032)
.L_4032:
        /*00a4*/ 	.word	0x00000000


	//----- nvinfo : EIATTR_CBANK_PARAM_SIZE
	.align		4
.L_4033:
        /*00a8*/ 	.byte	0x03, 0x19
        /*00aa*/ 	.short	0x0024


	//----- nvinfo : EIATTR_PARAM_CBANK
	.align		4
        /*00ac*/ 	.byte	0x04, 0x0a
        /*00ae*/ 	.short	(.L_4035 - .L_4034)
	.align		4
.L_4034:
        /*00b0*/ 	.word	index@(.nv.constant0._ZN2at6native27unrolled_elementwise_kernelIZNS0_50_GLOBAL__N__2680c7bb_12_PowKernel_cu_7dd49032_316829pow_tensor_scalar_kernel_implIN3c104HalfES5_EEvRNS_18TensorIteratorBaseET0_EUlS5_E_St5arrayIPcLm2EELi4E23TrivialOffsetCalculatorILi1EjESE_NS0_6memory15LoadWithoutCastENSF_16StoreWithoutCastEEEviT_S8_T2_T3_T4_T5_)
        /*00b4*/ 	.short	0x0210
        /*00b6*/ 	.short	0x0024


	//----- nvinfo : EIATTR_SW_WAR
	.align		4
.L_4035:
        /*00b8*/ 	.byte	0x04, 0x36
        /*00ba*/ 	.short	(.L_4037 - .L_4036)
.L_4036:
        /*00bc*/ 	.word	0x00000008
.L_4037:


//--------------------- .nv.info._ZN2at6native29vectorized_elementwise_kernelILi2EZNS0_50_GLOBAL__N__2680c7bb_12_PowKernel_cu_7dd49032_316829pow_tensor_scalar_kernel_implIN3c104HalfES5_EEvRNS_18TensorIteratorBaseET0_EUlS5_E_St5arrayIPcLm2EEEEviS8_T1_ --------------------------
	.section	.nv.info._ZN2at6native29vectorized_elementwise_kernelILi2EZNS0_50_GLOBAL__N__2680c7bb_12_PowKernel_cu_7dd49032_316829pow_tensor_scalar_kernel_implIN3c104HalfES5_EEvRNS_18TensorIteratorBaseET0_EUlS5_E_St5arrayIPcLm2EEEEviS8_T1_,"",@"SHT_CUDA_INFO"
	.sectionflags	@""
	.align	4


	//----- nvinfo : EIATTR_CUDA_API_VERSION
	.align		4
        /*0000*/ 	.byte	0x04, 0x37
        /*0002*/ 	.short	(.L_4039 - .L_4038)
.L_4038:
        /*0004*/ 	.word	0x00000082


	//----- nvinfo : EIATTR_KPARAM_INFO
	.align		4
.L_4039:
        /*0008*/ 	.byte	0x04, 0x17
        /*000a*/ 	.short	(.L_4041 - .L_4040)
.L_4040:
        /*000c*/ 	.word	0x00000000
        /*0010*/ 	.short	0x0002
        /*0012*/ 	.short	0x0010
        /*0014*/ 	.byte	0x00, 0xf0, 0x41, 0x00


	//----- nvinfo : EIATTR_KPARAM_INFO
	.align		4
.L_4041:
        /*0018*/ 	.byte	0x04, 0x17
        /*001a*/ 	.short	(.L_4043 - .L_4042)
.L_4042:
        /*001c*/ 	.word	0x00000000
        /*0020*/ 	.short	0x0001
        /*0022*/ 	.short	0x0008
        /*0024*/ 	.byte	0x00, 0xf0, 0x21, 0x00


	//----- nvinfo : EIATTR_KPARAM_INFO
	.align		4
.L_4043:
        /*0028*/ 	.byte	0x04, 0x17
        /*002a*/ 	.short	(.L_4045 - .L_4044)
.L_4044:
        /*002c*/ 	.word	0x00000000
        /*0030*/ 	.short	0x0000
        /*0032*/ 	.short	0x0000
        /*0034*/ 	.byte	0x00, 0xf0, 0x11, 0x00


	//----- nvinfo : EIATTR_SPARSE_MMA_MASK
	.align		4
.L_4045:
        /*0038*/ 	.byte	0x03, 0x50
        /*003a*/ 	.short	0x0000


	//----- nvinfo : EIATTR_MAXREG_COUNT
	.align		4
        /*003c*/ 	.byte	0x03, 0x1b
        /*003e*/ 	.short	0x00ff


	//----- nvinfo : EIATTR_MERCURY_ISA_VERSION
	.align		4
        /*0040*/ 	.byte	0x03, 0x5f
        /*0042*/ 	.short	0x0101


	//----- nvinfo : EIATTR_EXIT_INSTR_OFFSETS
	.align		4
        /*0044*/ 	.byte	0x04, 0x1c
        /*0046*/ 	.short	(.L_4047 - .L_4046)


	//   ....[0]....
.L_4046:
        /*0048*/ 	.word	0x000002b0


	//   ....[1]....
        /*004c*/ 	.word	0x00000c00


	//   ....[2]....
        /*0050*/ 	.word	0x00000c50


	//----- nvinfo : EIATTR_MAX_THREADS
	.align		4
.L_4047:
        /*0054*/ 	.byte	0x04, 0x05
        /*0056*/ 	.short	(.L_4049 - .L_4048)
.L_4048:
        /*0058*/ 	.word	0x00000080
        /*005c*/ 	.word	0x00000001
        /*0060*/ 	.word	0x00000001


	//----- nvinfo : EIATTR_CRS_STACK_SIZE
	.align		4
.L_4049:
        /*0064*/ 	.byte	0x04, 0x1e
        /*0066*/ 	.short	(.L_4051 - .L_4050)
.L_4050:
        /*0068*/ 	.word	0x00000000


	//----- nvinfo : EIATTR_CBANK_PARAM_SIZE
	.align		4
.L_4051:
        /*006c*/ 	.byte	0x03, 0x19
        /*006e*/ 	.short	0x0020


	//----- nvinfo : EIATTR_PARAM_CBANK
	.align		4
        /*0070*/ 	.byte	0x04, 0x0a
        /*0072*/ 	.short	(.L_4053 - .L_4052)
	.align		4
.L_4052:
        /*0074*/ 	.word	index@(.nv.constant0._ZN2at6native29vectorized_elementwise_kernelILi2EZNS0_50_GLOBAL__N__2680c7bb_12_PowKernel_cu_7dd49032_316829pow_tensor_scalar_kernel_implIN3c104HalfES5_EEvRNS_18TensorIteratorBaseET0_EUlS5_E_St5arrayIPcLm2EEEEviS8_T1_)
        /*0078*/ 	.short	0x0210
        /*007a*/ 	.short	0x0020


	//----- nvinfo : EIATTR_SW_WAR
	.align		4
.L_4053:
        /*007c*/ 	.byte	0x04, 0x36
        /*007e*/ 	.short	(.L_4055 - .L_4054)
.L_4054:
        /*0080*/ 	.word	0x00000008
.L_4055:


//--------------------- .nv.info._ZN2at6native29vectorized_elementwise_kernelILi4EZNS0_50_GLOBAL__N__2680c7bb_12_PowKernel_cu_7dd49032_316829pow_tensor_scalar_kernel_implIN3c104HalfES5_EEvRNS_18TensorIteratorBaseET0_EUlS5_E_St5arrayIPcLm2EEEEviS8_T1_ --------------------------
	.section	.nv.info._ZN2at6native29vectorized_elementwise_kernelILi4EZNS0_50_GLOBAL__N__2680c7bb_12_PowKernel_cu_7dd49032_316829pow_tensor_scalar_kernel_implIN3c104HalfES5_EEvRNS_18TensorIteratorBaseET0_EUlS5_E_St5arrayIPcLm2EEEEviS8_T1_,"",@"SHT_CUDA_INFO"
	.sectionflags	@""
	.align	4


	//----- nvinfo : EIATTR_CUDA_API_VERSION
	.align		4
        /*0000*/ 	.byte	0x04, 0x37
        /*0002*/ 	.short	(.L_4057 - .L_4056)
.L_4056:
        /*0004*/ 	.word	0x00000082


	//----- nvinfo : EIATTR_KPARAM_INFO
	.align		4
.L_4057:
        /*0008*/ 	.byte	0x04, 0x17
        /*000a*/ 	.short	(.L_4059 - .L_4058)
.L_4058:
        /*000c*/ 	.word	0x00000000
        /*0010*/ 	.short	0x0002
        /*0012*/ 	.short	0x0010
        /*0014*/ 	.byte	0x00, 0xf0, 0x41, 0x00


	//----- nvinfo : EIATTR_KPARAM_INFO
	.align		4
.L_4059:
        /*0018*/ 	.byte	0x04, 0x17
        /*001a*/ 	.short	(.L_4061 - .L_4060)
.L_4060:
        /*001c*/ 	.word	0x00000000
        /*0020*/ 	.short	0x0001
        /*0022*/ 	.short	0x0008
        /*0024*/ 	.byte	0x00, 0xf0, 0x21, 0x00


	//----- nvinfo : EIATTR_KPARAM_INFO
	.align		4
.L_4061:
        /*0028*/ 	.byte	0x04, 0x17
        /*002a*/ 	.short	(.L_4063 - .L_4062)
.L_4062:
        /*002c*/ 	.word	0x00000000
        /*0030*/ 	.short	0x0000
        /*0032*/ 	.short	0x0000
        /*0034*/ 	.byte	0x00, 0xf0, 0x11, 0x00


	//----- nvinfo : EIATTR_SPARSE_MMA_MASK
	.align		4
.L_4063:
        /*0038*/ 	.byte	0x03, 0x50
        /*003a*/ 	.short	0x0000


	//----- nvinfo : EIATTR_MAXREG_COUNT
	.align		4
        /*003c*/ 	.byte	0x03, 0x1b
        /*003e*/ 	.short	0x00ff


	//----- nvinfo : EIATTR_MERCURY_ISA_VERSION
	.align		4
        /*0040*/ 	.byte	0x03, 0x5f
        /*0042*/ 	.short	0x0101


	//----- nvinfo : EIATTR_EXIT_INSTR_OFFSETS
	.align		4
        /*0044*/ 	.byte	0x04, 0x1c
        /*0046*/ 	.short	(.L_4065 - .L_4064)


	//   ....[0]....
.L_4064:
        /*0048*/ 	.word	0x00000270


	//   ....[1]....
        /*004c*/ 	.word	0x00000bc0


	//   ....[2]....
        /*0050*/ 	.word	0x00000c10


	//----- nvinfo : EIATTR_MAX_THREADS
	.align		4
.L_4065:
        /*0054*/ 	.byte	0x04, 0x05
        /*0056*/ 	.short	(.L_4067 - .L_4066)
.L_4066:
        /*0058*/ 	.word	0x00000080
        /*005c*/ 	.word	0x00000001
        /*0060*/ 	.word	0x00000001


	//----- nvinfo : EIATTR_CRS_STACK_SIZE
	.align		4
.L_4067:
        /*0064*/ 	.byte	0x04, 0x1e
        /*0066*/ 	.short	(.L_4069 - .L_4068)
.L_4068:
        /*0068*/ 	.word	0x00000000


	//----- nvinfo : EIATTR_CBANK_PARAM_SIZE
	.align		4
.L_4069:
        /*006c*/ 	.byte	0x03, 0x19
        /*006e*/ 	.short	0x0020


	//----- nvinfo : EIATTR_PARAM_CBANK
	.align		4
        /*0070*/ 	.byte	0x04, 0x0a
        /*0072*/ 	.short	(.L_4071 - .L_4070)
	.align		4
.L_4070:
        /*0074*/ 	.word	index@(.nv.constant0._ZN2at6native29vectorized_elementwise_kernelILi4EZNS0_50_GLOBAL__N__2680c7bb_12_PowKernel_cu_7dd49032_316829pow_tensor_scalar_kernel_implIN3c104HalfES5_EEvRNS_18TensorIteratorBaseET0_EUlS5_E_St5arrayIPcLm2EEEEviS8_T1_)
        /*0078*/ 	.short	0x0210
        /*007a*/ 	.short	0x0020


	//----- nvinfo : EIATTR_SW_WAR
	.align		4
.L_4071:
        /*007c*/ 	.byte	0x04, 0x36
        /*007e*/ 	.short	(.L_4073 - .L_4072)
.L_4072:
        /*0080*/ 	.word	0x00000008
.L_4073:


//--------------------- .nv.info._ZN2at6native29vectorized_elementwise_kernelILi8EZNS0_50_GLOBAL__N__2680c7bb_12_PowKernel_cu_7dd49032_316829pow_tensor_scalar_kernel_implIN3c104HalfES5_EEvRNS_18TensorIteratorBaseET0_EUlS5_E_St5arrayIPcLm2EEEEviS8_T1_ --------------------------
	.section	.nv.info._ZN2at6native29vectorized_elementwise_kernelILi8EZNS0_50_GLOBAL__N__2680c7bb_12_PowKernel_cu_7dd49032_316829pow_tensor_scalar_kernel_implIN3c104HalfES5_EEvRNS_18TensorIteratorBaseET0_EUlS5_E_St5arrayIPcLm2EEEEviS8_T1_,"",@"SHT_CUDA_INFO"
	.sectionflags	@""
	.align	4


	//----- nvinfo : EIATTR_CUDA_API_VERSION
	.align		4
        /*0000*/ 	.byte	0x04, 0x37
        /*0002*/ 	.short	(.L_4075 - .L_4074)
.L_4074:
        /*0004*/ 	.word	0x00000082


	//----- nvinfo : EIATTR_KPARAM_INFO
	.align		4
.L_4075:
        /*0008*/ 	.byte	0x04, 0x17
        /*000a*/ 	.short	(.L_4077 - .L_4076)
.L_4076:
        /*000c*/ 	.word	0x00000000
        /*0010*/ 	.short	0x0002
        /*0012*/ 	.short	0x0010
        /*0014*/ 	.byte	0x00, 0xf0, 0x41, 0x00


	//----- nvinfo : EIATTR_KPARAM_INFO
	.align		4
.L_4077:
        /*0018*/ 	.byte	0x04, 0x17
        /*001a*/ 	.short	(.L_4079 - .L_4078)
.L_4078:
        /*001c*/ 	.word	0x00000000
        /*0020*/ 	.short	0x0001
        /*0022*/ 	.short	0x0008
        /*0024*/ 	.byte	0x00, 0xf0, 0x21, 0x00


	//----- nvinfo : EIATTR_KPARAM_INFO
	.align		4
.L_4079:
        /*0028*/ 	.byte	0x04, 0x17
        /*002a*/ 	.short	(.L_4081 - .L_4080)
.L_4080:
        /*002c*/ 	.word	0x00000000
        /*0030*/ 	.short	0x0000
        /*0032*/ 	.short	0x0000
        /*0034*/ 	.byte	0x00, 0xf0, 0x11, 0x00


	//----- nvinfo : EIATTR_SPARSE_MMA_MASK
	.align		4
.L_4081:
        /*0038*/ 	.byte	0x03, 0x50
        /*003a*/ 	.short	0x0000


	//----- nvinfo : EIATTR_MAXREG_COUNT
	.align		4
        /*003c*/ 	.byte	0x03, 0x1b
        /*003e*/ 	.short	0x00ff


	//----- nvinfo : EIATTR_MERCURY_ISA_VERSION
	.align		4
        /*0040*/ 	.byte	0x03, 0x5f
        /*0042*/ 	.short	0x0101


	//----- nvinfo : EIATTR_EXIT_INSTR_OFFSETS
	.align		4
        /*0044*/ 	.byte	0x04, 0x1c
        /*0046*/ 	.short	(.L_4083 - .L_4082)


	//   ....[0]....
.L_4082:
        /*0048*/ 	.word	0x00000250


	//   ....[1]....
        /*004c*/ 	.word	0x00000ba0


	//   ....[2]....
        /*0050*/ 	.word	0x00000bf0


	//----- nvinfo : EIATTR_MAX_THREADS
	.align		4
.L_4083:
        /*0054*/ 	.byte	0x04, 0x05
        /*0056*/ 	.short	(.L_4085 - .L_4084)
.L_4084:
        /*0058*/ 	.word	0x00000080
        /*005c*/ 	.word	0x00000001
        /*0060*/ 	.word	0x00000001


	//----- nvinfo : EIATTR_CRS_STACK_SIZE
	.align		4
.L_4085:
        /*0064*/ 	.byte	0x04, 0x1e
        /*0066*/ 	.short	(.L_4087 - .L_4086)
.L_4086:
        /*0068*/ 	.word	0x00000000


	//----- nvinfo : EIATTR_CBANK_PARAM_SIZE
	.align		4
.L_4087:
        /*006c*/ 	.byte	0x03, 0x19
        /*006e*/ 	.short	0x0020


	//----- nvinfo : EIATTR_PARAM_CBANK
	.align		4
        /*0070*/ 	.byte	0x04, 0x0a
        /*0072*/ 	.short	(.L_4089 - .L_4088)
	.align		4
.L_4088:
        /*0074*/ 	.word	index@(.nv.constant0._ZN2at6native29vectorized_elementwise_kernelILi8EZNS0_50_GLOBAL__N__2680c7bb_12_PowKernel_cu_7dd49032_316829pow_tensor_scalar_kernel_implIN3c104HalfES5_EEvRNS_18TensorIteratorBaseET0_EUlS5_E_St5arrayIPcLm2EEEEviS8_T1_)
        /*0078*/ 	.short	0x0210
        /*007a*/ 	.short	0x0020


	//----- nvinfo : EIATTR_SW_WAR
	.align		4
.L_4089:
        /*007c*/ 	.byte	0x04, 0x36
        /*007e*/ 	.short	(.L_4091 - .L_4090)
.L_4090:
        /*0080*/ 	.word	0x00000008
.L_4091:


//--------------------- .nv.info._ZN2at6native18elementwise_kernelILi128ELi4EZNS0_15gpu_kernel_implIZNS0_50_GLOBAL__N__2680c7bb_12_PowKernel_cu_7dd49032_316829pow_tensor_scalar_kernel_implIffEEvRNS_18TensorIteratorBaseET0_EUlfE2_EEvS6_RKT_EUliE_EEviT1_ --------------------------
	.section	.nv.info._ZN2at6native18elementwise_kernelILi128ELi4EZNS0_15gpu_kernel_implIZNS0_50_GLOBAL__N__2680c7bb_12_PowKernel_cu_7dd49032_316829pow_tensor_scalar_kernel_implIffEEvRNS_18TensorIteratorBaseET0_EUlfE2_EEvS6_RKT_EUliE_EEviT1_,"",@"SHT_CUDA_INFO"
	.sectionflags	@""
	.align	4


	//----- nvinfo : EIATTR_CUDA_API_VERSION
	.align		4
        /*0000*/ 	.byte	0x04, 0x37
        /*0002*/ 	.short	(.L_4093 - .L_4092)
.L_4092:
        /*0004*/ 	.word	0x00000082


	//----- nvinfo : EIATTR_KPARAM_INFO
	.align		4
.L_4093:
        /*0008*/ 	.byte	0x04, 0x17
        /*000a*/ 	.short	(.L_4095 - .L_4094)
.L_4094:
        /*000c*/ 	.word	0x00000000
        /*0010*/ 	.short	0x0001
        /*0012*/ 	.short	0x0008
        /*0014*/ 	.byte	0x00, 0xf0, 0xa1, 0x08


	//----- nvinfo : EIATTR_KPARAM_INFO
	.align		4
.L_4095:
        /*0018*/ 	.byte	0x04, 0x17
        /*001a*/ 	.short	(.L_4097 - .L_4096)
.L_4096:
        /*001c*/ 	.word	0x00000000
        /*0020*/ 	.short	0x0000
        /*0022*/ 	.short	0x0000
        /*0024*/ 	.byte	0x00, 0xf0, 0x11, 0x00


	//----- nvinfo : EIATTR_SPARSE_MMA_MASK
	.align		4
.L_4097:
        /*0028*/ 	.byte	0x03, 0x50
        /*002a*/ 	.short	0x0000


	//----- nvinfo : EIATTR_MAXREG_COUNT
	.align		4
        /*002c*/ 	.byte	0x03, 0x1b
        /*002e*/ 	.short	0x0080


	//----- nvinfo : EIATTR_EXTERNS
	.align		4
        /*0030*/ 	.byte	0x04, 0x0f
        /*0032*/ 	.short	(.L_4099 - .L_4098)


	//   ....[0]....
	.align		4
.L_4098:
        /*0034*/ 	.word	index@(__assertfail)


	//----- nvinfo : EIATTR_MERCURY_ISA_VERSION
	.align		4
.L_4099:
        /*0038*/ 	.byte	0x03, 0x5f
        /*003a*/ 	.short	0x0101


	//----- nvinfo : EIATTR_SYSCALL_OFFSETS
	.align		4
        /*003c*/ 	.byte	0x04, 0x46
        /*003e*/ 	.short	(.L_4101 - .L_4100)


	//   ....[0]....
.L_4100:
        /*0040*/ 	.word	0x00002160


	//   ....[1]....
        /*0044*/ 	.word	0x00002ff0


	//   ....[2]....
        /*0048*/ 	.word	0x00005180


	//   ....[3]....
        /*004c*/ 	.word	0x00006010


	//   ....[4]....
        /*0050*/ 	.word	0x00008190


	//   ....[5]....
        /*0054*/ 	.word	0x00009020


	//   ....[6]....
        /*0058*/ 	.word	0x0000b190


	//   ....[7]....
        /*005c*/ 	.word	0x0000c020


	//----- nvinfo : EIATTR_EXIT_INSTR_OFFSETS
	.align		4
.L_4101:
        /*0060*/ 	.byte	0x04, 0x1c
        /*0062*/ 	.short	(.L_4103 - .L_4102)


	//   ....[0]....
.L_4102:
        /*0064*/ 	.word	0x000090d0


	//   ....[1]....
        /*0068*/ 	.word	0x0000b340


	//   ....[2]....
        /*006c*/ 	.word	0x0000b380


	//   ....[3]....
        /*0070*/ 	.word	0x0000b410


	//   ....[4]....
        /*0074*/ 	.word	0x0000b440


	//   ....[5]....
        /*0078*/ 	.word	0x0000b470


	//   ....[6]....
        /*007c*/ 	.word	0x0000b4f0


	//   ....[7]....
        /*0080*/ 	.word	0x0000b520


	//   ....[8]....
        /*0084*/ 	.word	0x0000b5b0


	//   ....[9]....
        /*0088*/ 	.word	0x0000b5f0


	//   ....[10]....
        /*008c*/ 	.word	0x0000b630


	//   ....[11]....
        /*0090*/ 	.word	0x0000b6f0


	//   ....[12]....
        /*0094*/ 	.word	0x0000b740


	//   ....[13]....
        /*0098*/ 	.word	0x0000b8c0


	//   ....[14]....
        /*009c*/ 	.word	0x0000ba10


	//   ....[15]....
        /*00a0*/ 	.word	0x0000ba40


	//   ....[16]....
        /*00a4*/ 	.word	0x0000baf0


	//   ....[17]....
        /*00a8*/ 	.word	0x0000bc60


	//   ....[18]....
        /*00ac*/ 	.word	0x0000bdd0


	//   ....[19]....
        /*00b0*/ 	.word	0x0000bf20


	//   ....[20]....
        /*00b4*/ 	.word	0x0000c030


	//   ....[21]....
        /*00b8*/ 	.word	0x0000c060


	//   ....[22]....
        /*00bc*/ 	.word	0x0000c090


	//----- nvinfo : EIATTR_MAX_THREADS
	.align		4
.L_4103:
        /*00c0*/ 	.byte	0x04, 0x05
        /*00c2*/ 	.short	(.L_4105 - .L_4104)
.L_4104:
        /*00c4*/ 	.word	0x00000080
        /*00c8*/ 	.word	0x00000001
        /*00cc*/ 	.word	0x00000001


	//----- nvinfo : EIATTR_CRS_STACK_SIZE
	.align		4
.L_4105:
        /*00d0*/ 	.byte	0x04, 0x1e
        /*00d2*/ 	.short	(.L_4107 - .L_4106)
.L_4106:
        /*00d4*/ 	.word	0x00000000


	//----- nvinfo : EIATTR_CBANK_PARAM_SIZE
	.align		4
.L_4107:
        /*00d8*/ 	.byte	0x03, 0x19
        /*00da*/ 	.short	0x0230


	//----- nvinfo : EIATTR_PARAM_CBANK
	.align		4
        /*00dc*/ 	.byte	0x04, 0x0a
        /*00de*/ 	.short	(.L_4109 - .L_4108)
	.align		4
.L_4108:
        /*00e0*/ 	.word	index@(.nv.constant0._ZN2at6native18elementwise_kernelILi128ELi4EZNS0_15gpu_kernel_implIZNS0_50_GLOBAL__N__2680c7bb_12_PowKernel_cu_7dd49032_316829pow_tensor_scalar_kernel_implIffEEvRNS_18TensorIteratorBaseET0_EUlfE2_EEvS6_RKT_EUliE_EEviT1_)
        /*00e4*/ 	.short	0x0210
        /*00e6*/ 	.short	0x0230


	//----- nvinfo : EIATTR_SW_WAR
	.align		4
.L_4109:
        /*00e8*/ 	.byte	0x04, 0x36
        /*00ea*/ 	.short	(.L_4111 - .L_4110)
.L_4110:
        /*00ec*/ 	.word	0x00000008
.L_4111:


//--------------------- .nv.info._ZN2at6native27unrolled_elementwise_kernelIZNS0_50_GLOBAL__N__2680c7bb_12_PowKernel_cu_7dd49032_316829pow_tensor_scalar_kernel_implIffEEvRNS_18TensorIteratorBaseET0_EUlfE2_St5arrayIPcLm2EELi4E23TrivialOffsetCalculatorILi1EjESC_NS0_6memory12LoadWithCastILi1EEENSD_13StoreWithCastILi1EEEEEviT_S6_T2_T3_T4_T5_ --------------------------
	.section	.nv.info._ZN2at6native27unrolled_elementwise_kernelIZNS0_50_GLOBAL__N__2680c7bb_12_PowKernel_cu_7dd49032_316829pow_tensor_scalar_kernel_implIffEEvRNS_18TensorIteratorBaseET0_EUlfE2_St5arrayIPcLm2EELi4E23TrivialOffsetCalculatorILi1EjESC_NS0_6memory12LoadWithCastILi1EEENSD_13StoreWithCastILi1EEEEEviT_S6_T2_T3_T4_T5_,"",@"SHT_CUDA_INFO"
	.sectionflags	@""
	.align	4


	//----- nvinfo : EIATTR_CUDA_API_VERSION
	.align		4
        /*0000*/ 	.byte	0x04, 0x37
        /*0002*/ 	.short	(.L_4113 - .L_4112)
.L_4112:
        /*0004*/ 	.word	0x00000082


	//----- nvinfo : EIATTR_KPARAM_INFO
	.align		4
.L_4113:
        /*0008*/ 	.byte	0x04, 0x17
        /*000a*/ 	.short	(.L_4115 - .L_4114)
.L_4114:
        /*000c*/ 	.word	0x00000000
        /*0010*/ 	.short	0x0006
        /*0012*/ 	.short	0x0034
        /*0014*/ 	.byte	0x00, 0xf0, 0x21, 0x00


	//----- nvinfo : EIATTR_KPARAM_INFO
	.align		4
.L_4115:
        /*0018*/ 	.byte	0x04, 0x17
        /*001a*/ 	.short	(.L_4117 - .L_4116)
.L_4116:
        /*001c*/ 	.word	0x00000000
        /*0020*/ 	.short	0x0005
        /*0022*/ 	.short	0x002c
        /*0024*/ 	.byte	0x00, 0xf0, 0x21, 0x00


	//----- nvinfo : EIATTR_KPARAM_INFO
	.align		4
.L_4117:
        /*0028*/ 	.byte	0x04, 0x17
        /*002a*/ 	.short	(.L_4119 - .L_4118)
.L_4118:
        /*002c*/ 	.word	0x00000000
        /*0030*/ 	.short	0x0004
        /*0032*/ 	.short	0x0029
        /*0034*/ 	.byte	0x00, 0xf0, 0x05, 0x00


	//----- nvinfo : EIATTR_KPARAM_INFO
	.align		4
.L_4119:
        /*0038*/ 	.byte	0x04, 0x17
        /*003a*/ 	.short	(.L_4121 - .L_4120)
.L_4120:
        /*003c*/ 	.word	0x00000000
        /*0040*/ 	.short	0x0003
        /*0042*/ 	.short	0x0028
        /*0044*/ 	.byte	0x00, 0xf0, 0x05, 0x00


	//----- nvinfo : EIATTR_KPARAM_INFO
	.align		4
.L_4121:
        /*0048*/ 	.byte	0x04, 0x17
        /*004a*/ 	.short	(.L_4123 - .L_4122)
.L_4122:
        /*004c*/ 	.word	0x00000000
        /*0050*/ 	.short	0x0002
        /*0052*/ 	.short	0x0018
        /*0054*/ 	.byte	0x00, 0xf0, 0x41, 0x00


	//----- nvinfo : EIATTR_KPARAM_INFO
	.align		4
.L_4123:
        /*0058*/ 	.byte	0x04, 0x17
        /*005a*/ 	.short	(.L_4125 - .L_4124)
.L_4124:
        /*005c*/ 	.word	0x00000000
        /*0060*/ 	.short	0x0001
        /*0062*/ 	.short	0x0008
        /*0064*/ 	.byte	0x00, 0xf0, 0x41, 0x00


	//----- nvinfo : EIATTR_KPARAM_INFO
	.align		4
.L_4125:
        /*0068*/ 	.byte	0x04, 0x17
        /*006a*/ 	.short	(.L_4127 - .L_4126)
.L_4126:
        /*006c*/ 	.word	0x00000000
        /*0070*/ 	.short	0x0000
        /*0072*/ 	.short	0x0000
        /*0074*/ 	.byte	0x00, 0xf0, 0x11, 0x00


	//----- nvinfo : EIATTR_SPARSE_MMA_MASK
	.align		4
.L_4127:
        /*0078*/ 	.byte	0x03, 0x50
        /*007a*/ 	.short	0x0000


	//----- nvinfo : EIATTR_MAXREG_COUNT
	.align		4
        /*007c*/ 	.byte	0x03, 0x1b
        /*007e*/ 	.short	0x00ff


	//----- nvinfo : EIATTR_EXTERNS
	.align		4
        /*0080*/ 	.byte	0x04, 0x0f
        /*0082*/ 	.short	(.L_4129 - .L_4128)


	//   ....[0]....
	.align		4
.L_4128:
        /*0084*/ 	.word	index@(__assertfail)


	//----- nvinfo : EIATTR_MERCURY_ISA_VERSION
	.align		4
.L_4129:
        /*0088*/ 	.byte	0x03, 0x5f
        /*008a*/ 	.short	0x0101


	//----- nvinfo : EIATTR_SYSCALL_OFFSETS
	.align		4
        /*008c*/ 	.byte	0x04, 0x46
        /*008e*/ 	.short	(.L_4131 - .L_4130)


	//   ....[0]....
.L_4130:
        /*0090*/ 	.word	0x00000e80


	//   ....[1]....
        /*0094*/ 	.word	0x00001d30


	//   ....[2]....
        /*0098*/ 	.word	0x00002be0


	//   ....[3]....
        /*009c*/ 	.word	0x00003a40


	//   ....[4]....
        /*00a0*/ 	.word	0x00004bc0


	//   ....[5]....
        /*00a4*/ 	.word	0x00005ac0


	//   ....[6]....
        /*00a8*/ 	.word	0x00006980


	//   ....[7]....
        /*00ac*/ 	.word	0x00007840


	//----- nvinfo : EIATTR_EXIT_INSTR_OFFSETS
	.align		4
.L_4131:
        /*00b0*/ 	.byte	0x04, 0x1c
        /*00b2*/ 	.short	(.L_4133 - .L_4132)


	//   ....[0]....
.L_4132:
        /*00b4*/ 	.word	0x00006a20


	//   ....[1]....
        /*00b8*/ 	.word	0x00006b60


	//   ....[2]....
        /*00bc*/ 	.word	0x00006ba0


	//   ....[3]....
        /*00c0*/ 	.word	0x00006c30


	//   ....[4]....
        /*00c4*/ 	.word	0x00006c60


	//   ....[5]....
        /*00c8*/ 	.word	0x00006c90


	//   ....[6]....
        /*00cc*/ 	.word	0x00006d10


	//   ....[7]....
        /*00d0*/ 	.word	0x00006d40


	//   ....[8]....
        /*00d4*/ 	.word	0x00006dd0


	//   ....[9]....
        /*00d8*/ 	.word	0x00006e10


	//   ....[10]....
        /*00dc*/ 	.word	0x00006e50


	//   ....[11]....
        /*00e0*/ 	.word	0x00006f10


	//   ....[12]....
        /*00e4*/ 	.word	0x00006f60


	//   ....[13]....
        /*00e8*/ 	.word	0x000070e0


	//   ....[14]....
        /*00ec*/ 	.word	0x00007230


	//   ....[15]....
        /*00f0*/ 	.word	0x00007260


	//   ....[16]....
        /*00f4*/ 	.word	0x00007310


	//   ....[17]....
        /*00f8*/ 	.word	0x00007480


	//   ....[18]....
        /*00fc*/ 	.word	0x000075f0


	//   ....[19]....
        /*0100*/ 	.word	0x00007740


	//   ....[20]....
        /*0104*/ 	.word	0x00007850


	//   ....[21]....
        /*0108*/ 	.word	0x00007880


	//   ....[22]....
        /*010c*/ 	.word	0x000078b0


	//----- nvinfo : EIATTR_MAX_THREADS
	.align		4
.L_4133:
        /*0110*/ 	.byte	0x04, 0x05
        /*0112*/ 	.short	(.L_4135 - .L_4134)
.L_4134:
        /*0114*/ 	.word	0x00000080
        /*0118*/ 	.word	0x00000001
        /*011c*/ 	.word	0x00000001


	//----- nvinfo : EIATTR_CRS_STACK_SIZE
	.align		4
.L_4135:
        /*0120*/ 	.byte	0x04, 0x1e
        /*0122*/ 	.short	(.L_4137 - .L_4136)
.L_4136:
        /*0124*/ 	.word	0x00000000


	//----- nvinfo : EIATTR_CBANK_PARAM_SIZE
	.align		4
.L_4137:
        /*0128*/ 	.byte	0x03, 0x19
        /*012a*/ 	.short	0x003c


	//----- nvinfo : EIATTR_PARAM_CBANK
	.align		4
        /*012c*/ 	.byte	0x04, 0x0a
        /*012e*/ 	.short	(.L_4139 - .L_4138)
	.align		4
.L_4138:
        /*0130*/ 	.word	index@(.nv.constant0._ZN2at6native27unrolled_elementwise_kernelIZNS0_50_GLOBAL__N__2680c7bb_12_PowKernel_cu_7dd49032_316829pow_tensor_scalar_kernel_implIffEEvRNS_18TensorIteratorBaseET0_EUlfE2_St5arrayIPcLm2EELi4E23TrivialOffsetCalculatorILi1EjESC_NS0_6memory12LoadWithCastILi1EEENSD_13StoreWithCastILi1EEEEEviT_S6_T2_T3_T4_T5_)
        /*0134*/ 	.short	0x0210
        /*0136*/ 	.short	0x003c


	//----- nvinfo : EIATTR_SW_WAR
	.align		4
.L_4139:
        /*0138*/ 	.byte	0x04, 0x36
        /*013a*/ 	.short	(.L_4141 - .L_4140)
.L_4140:
        /*013c*/ 	.word	0x00000008
.L_4141:


//--------------------- .nv.info._ZN2at6native18elementwise_kernelILi128ELi2EZNS0_22gpu_kernel_impl_nocastIZNS0_50_GLOBAL__N__2680c7bb_12_PowKernel_cu_7dd49032_316829pow_tensor_scalar_kernel_implIffEEvRNS_18TensorIteratorBaseET0_EUlfE2_EEvS6_RKT_EUliE_EEviT1_ --------------------------
	.section	.nv.info._ZN2at6native18elementwise_kernelILi128ELi2EZNS0_22gpu_kernel_impl_nocastIZNS0_50_GLOBAL__N__2680c7bb_12_PowKernel_cu_7dd49032_316829pow_tensor_scalar_kernel_implIffEEvRNS_18TensorIteratorBaseET0_EUlfE2_EEvS6_RKT_EUliE_EEviT1_,"",@"SHT_CUDA_INFO"
	.sectionflags	@""
	.align	4


	//----- nvinfo : EIATTR_CUDA_API_VERSION
	.align		4
        /*0000*/ 	.byte	0x04, 0x37
        /*0002*/ 	.short	(.L_4143 - .L_4142)
.L_4142:
        /*0004*/ 	.word	0x00000082


	//----- nvinfo : EIATTR_KPARAM_INFO
	.align		4
.L_4143:
        /*0008*/ 	.byte	0x04, 0x17
        /*000a*/ 	.short	(.L_4145 - .L_4144)
.L_4144:
        /*000c*/ 	.word	0x00000000
        /*0010*/ 	.short	0x0001
        /*0012*/ 	.short	0x0008
        /*0014*/ 	.byte	0x00, 0xf0, 0x81, 0x08


	//----- nvinfo : EIATTR_KPARAM_INFO
	.align		4
.L_4145:
        /*0018*/ 	.byte	0x04, 0x17
        /*001a*/ 	.short	(.L_4147 - .L_4146)
.L_4146:
        /*001c*/ 	.word	0x00000000
        /*0020*/ 	.short	0x0000
        /*0022*/ 	.short	0x0000
        /*0024*/ 	.byte	0x00, 0xf0, 0x11, 0x00


	//----- nvinfo : EIATTR_SPARSE_MMA_MASK
	.align		4
.L_4147:
        /*0028*/ 	.byte	0x03, 0x50
        /*002a*/ 	.short	0x0000


	//----- nvinfo : EIATTR_MAXREG_COUNT
	.align		4
        /*002c*/ 	.byte	0x03, 0x1b
        /*002e*/ 	.short	0x0080


	//----- nvinfo : EIATTR_MERCURY_ISA_VERSION
	.align		4
        /*0030*/ 	.byte	0x03, 0x5f
        /*0032*/ 	.short	0x0101


	//----- nvinfo : EIATTR_EXIT_INSTR_OFFSETS
	.align		4
        /*0034*/ 	.byte	0x04, 0x1c
        /*0036*/ 	.short	(.L_4149 - .L_4148)


	//   ....[0]....
.L_4148:
        /*0038*/ 	.word	0x00001470


	//   ....[1]....
        /*003c*/ 	.word	0x00002830


	//----- nvinfo : EIATTR_MAX_THREADS
	.align		4
.L_4149:
        /*0040*/ 	.byte	0x04, 0x05
        /*0042*/ 	.short	(.L_4151 - .L_4150)
.L_4150:
        /*0044*/ 	.word	0x00000080
        /*0048*/ 	.word	0x00000001
        /*004c*/ 	.word	0x00000001


	//----- nvinfo : EIATTR_CRS_STACK_SIZE
	.align		4
.L_4151:
        /*0050*/ 	.byte	0x04, 0x1e
        /*0052*/ 	.short	(.L_4153 - .L_4152)
.L_4152:
        /*0054*/ 	.word	0x00000000


	//----- nvinfo : EIATTR_CBANK_PARAM_SIZE
	.align		4
.L_4153:
        /*0058*/ 	.byte	0x03, 0x19
        /*005a*/ 	.short	0x0228


	//----- nvinfo : EIATTR_PARAM_CBANK
	.align		4
        /*005c*/ 	.byte	0x04, 0x0a
        /*005e*/ 	.short	(.L_4155 - .L_4154)
	.align		4
.L_4154:
        /*0060*/ 	.word	index@(.nv.constant0._ZN2at6native18elementwise_kernelILi128ELi2EZNS0_22gpu_kernel_impl_nocastIZNS0_50_GLOBAL__N__2680c7bb_12_PowKernel_cu_7dd49032_316829pow_tensor_scalar_kernel_implIffEEvRNS_18TensorIteratorBaseET0_EUlfE2_EEvS6_RKT_EUliE_EEviT1_)
        /*0064*/ 	.short	0x0210
        /*0066*/ 	.short	0x0228


	//----- nvinfo : EIATTR_SW_WAR
	.align		4
.L_4155:
        /*0068*/ 	.byte	0x04, 0x36
        /*006a*/ 	.short	(.L_4157 - .L_4156)
.L_4156:
        /*006c*/ 	.word	0x00000008
.L_4157:


//--------------------- .nv.info._ZN2at6native27unrolled_elementwise_kernelIZNS0_50_GLOBAL__N__2680c7bb_12_PowKernel_cu_7dd49032_316829pow_tensor_scalar_kernel_implIffEEvRNS_18TensorIteratorBaseET0_EUlfE2_St5arrayIPcLm2EELi4E23TrivialOffsetCalculatorILi1EjESC_NS0_6memory15LoadWithoutCastENSD_16StoreWithoutCastEEEviT_S6_T2_T3_T4_T5_ --------------------------
	.section	.nv.info._ZN2at6native27unrolled_elementwise_kernelIZNS0_50_GLOBAL__N__2680c7bb_12_PowKernel_cu_7dd49032_316829pow_tensor_scalar_kernel_implIffEEvRNS_18TensorIteratorBaseET0_EUlfE2_St5arrayIPcLm2EELi4E23TrivialOffsetCalculatorILi1EjESC_NS0_6memory15LoadWithoutCastENSD_16StoreWithoutCastEEEviT_S6_T2_T3_T4_T5_,"",@"SHT_CUDA_INFO"
	.sectionflags	@""
	.align	4


	//----- nvinfo : EIATTR_CUDA_API_VERSION
	.align		4
        /*0000*/ 	.byte	0x04, 0x37
        /*0002*/ 	.short	(.L_4159 - .L_4158)
.L_4158:
        /*0004*/ 	.word	0x00000082


	//----- nvinfo : EIATTR_KPARAM_INFO
	.align		4
.L_4159:
        /*0008*/ 	.byte	0x04, 0x17
        /*000a*/ 	.short	(.L_4161 - .L_4160)
.L_4160:
        /*000c*/ 	.word	0x00000000
        /*0010*/ 	.short	0x0006
        /*0012*/ 	.short	0x002b
        /*0014*/ 	.byte	0x00, 0xf0, 0x05, 0x00


	//----- nvinfo : EIATTR_KPARAM_INFO
	.align		4
.L_4161:
        /*0018*/ 	.byte	0x04, 0x17
        /*001a*/ 	.short	(.L_4163 - .L_4162)
.L_4162:
        /*001c*/ 	.word	0x00000000
        /*0020*/ 	.short	0x0005
        /*0022*/ 	.short	0x002a
        /*0024*/ 	.byte	0x00, 0xf0, 0x05, 0x00


	//----- nvinfo : EIATTR_KPARAM_INFO
	.align		4
.L_4163:
        /*0028*/ 	.byte	0x04, 0x17
        /*002a*/ 	.short	(.L_4165 - .L_4164)
.L_4164:
        /*002c*/ 	.word	0x00000000
        /*0030*/ 	.short	0x0004
        /*0032*/ 	.short	0x0029
        /*0034*/ 	.byte	0x00, 0xf0, 0x05, 0x00


	//----- nvinfo : EIATTR_KPARAM_INFO
	.align		4
.L_4165:
        /*0038*/ 	.byte	0x04, 0x17
        /*003a*/ 	.short	(.L_4167 - .L_4166)
.L_4166:
        /*003c*/ 	.word	0x00000000
        /*0040*/ 	.short	0x0003
        /*0042*/ 	.short	0x0028
        /*0044*/ 	.byte	0x00, 0xf0, 0x05, 0x00


	//----- nvinfo : EIATTR_KPARAM_INFO
	.align		4
.L_4167:
        /*0048*/ 	.byte	0x04, 0x17
        /*004a*/ 	.short	(.L_4169 - .L_4168)
.L_4168:
        /*004c*/ 	.word	0x00000000
        /*0050*/ 	.short	0x0002
        /*0052*/ 	.short	0x0018
        /*0054*/ 	.byte	0x00, 0xf0, 0x41, 0x00


	//----- nvinfo : EIATTR_KPARAM_INFO
	.align		4
.L_4169:
        /*0058*/ 	.byte	0x04, 0x17
        /*005a*/ 	.short	(.L_4171 - .L_4170)
.L_4170:
        /*005c*/ 	.word	0x00000000
        /*0060*/ 	.short	0x0001
        /*0062*/ 	.short	0x0008
        /*0064*/ 	.byte	0x00, 0xf0, 0x41, 0x00


	//----- nvinfo : EIATTR_KPARAM_INFO
	.align		4
.L_4171:
        /*0068*/ 	.byte	0x04, 0x17
        /*006a*/ 	.short	(.L_4173 - .L_4172)
.L_4172:
        /*006c*/ 	.word	0x00000000
        /*0070*/ 	.short	0x0000
        /*0072*/ 	.short	0x0000
        /*0074*/ 	.byte	0x00, 0xf0, 0x11, 0x00


	//----- nvinfo : EIATTR_SPARSE_MMA_MASK
	.align		4
.L_4173:
        /*0078*/ 	.byte	0x03, 0x50
        /*007a*/ 	.short	0x0000


	//----- nvinfo : EIATTR_MAXREG_COUNT
	.align		4
        /*007c*/ 	.byte	0x03, 0x1b
        /*007e*/ 	.short	0x00ff


	//----- nvinfo : EIATTR_MERCURY_ISA_VERSION
	.align		4
        /*0080*/ 	.byte	0x03, 0x5f
        /*0082*/ 	.short	0x0101


	//----- nvinfo : EIATTR_EXIT_INSTR_OFFSETS
	.align		4
        /*0084*/ 	.byte	0x04, 0x1c
        /*0086*/ 	.short	(.L_4175 - .L_4174)


	//   ....[0]....
.L_4174:
        /*0088*/ 	.word	0x000004b0


	//   ....[1]....
        /*008c*/ 	.word	0x00000520


	//----- nvinfo : EIATTR_MAX_THREADS
	.align		4
.L_4175:
        /*0090*/ 	.byte	0x04, 0x05
        /*0092*/ 	.short	(.L_4177 - .L_4176)
.L_4176:
        /*0094*/ 	.word	0x00000080
        /*0098*/ 	.word	0x00000001
        /*009c*/ 	.word	0x00000001


	//----- nvinfo : EIATTR_CRS_STACK_SIZE
	.align		4
.L_4177:
        /*00a0*/ 	.byte	0x04, 0x1e
        /*00a2*/ 	.short	(.L_4179 - .L_4178)
.L_4178:
        /*00a4*/ 	.word	0x00000000


	//----- nvinfo : EIATTR_CBANK_PARAM_SIZE
	.align		4
.L_4179:
        /*00a8*/ 	.byte	0x03, 0x19
        /*00aa*/ 	.short	0x002c


	//----- nvinfo : EIATTR_PARAM_CBANK
	.align		4
        /*00ac*/ 	.byte	0x04, 0x0a
        /*00ae*/ 	.short	(.L_4181 - .L_4180)
	.align		4
.L_4180:
        /*00b0*/ 	.word	index@(.nv.constant0._ZN2at6native27unrolled_elementwise_kernelIZNS0_50_GLOBAL__N__2680c7bb_12_PowKernel_cu_7dd49032_316829pow_tensor_scalar_kernel_implIffEEvRNS_18TensorIteratorBaseET0_EUlfE2_St5arrayIPcLm2EELi4E23TrivialOffsetCalculatorILi1EjESC_NS0_6memory15LoadWithoutCastENSD_16StoreWithoutCastEEEviT_S6_T2_T3_T4_T5_)
        /*00b4*/ 	.short	0x0210
        /*00b6*/ 	.short	0x002c


	//----- nvinfo : EIATTR_SW_WAR
	.align		4
.L_4181:
        /*00b8*/ 	.byte	0x04, 0x36
        /*00ba*/ 	.short	(.L_4183 - .L_4182)
.L_4182:
        /*00bc*/ 	.word	0x00000008
.L_4183:


//--------------------- .nv.info._ZN2at6native29vectorized_elementwise_kernelILi2EZNS0_50_GLOBAL__N__2680c7bb_12_PowKernel_cu_7dd49032_316829pow_tensor_scalar_kernel_implIffEEvRNS_18TensorIteratorBaseET0_EUlfE2_St5arrayIPcLm2EEEEviS6_T1_ --------------------------
	.section	.nv.info._ZN2at6native29vectorized_elementwise_kernelILi2EZNS0_50_GLOBAL__N__2680c7bb_12_PowKernel_cu_7dd49032_316829pow_tensor_scalar_kernel_implIffEEvRNS_18TensorIteratorBaseET0_EUlfE2_St5arrayIPcLm2EEEEviS6_T1_,"",@"SHT_CUDA_INFO"
	.sectionflags	@""
	.align	4


	//----- nvinfo : EIATTR_CUDA_API_VERSION
	.align		4
        /*0000*/ 	.byte	0x04, 0x37
        /*0002*/ 	.short	(.L_4185 - .L_4184)
.L_4184:
        /*0004*/ 	.word	0x00000082


	//----- nvinfo : EIATTR_KPARAM_INFO
	.align		4
.L_4185:
        /*0008*/ 	.byte	0x04, 0x17
        /*000a*/ 	.short	(.L_4187 - .L_4186)
.L_4186:
        /*000c*/ 	.word	0x00000000
        /*0010*/ 	.short	0x0002
        /*0012*/ 	.short	0x0018
        /*0014*/ 	.byte	0x00, 0xf0, 0x41, 0x00


	//----- nvinfo : EIATTR_KPARAM_INFO
	.align		4
.L_4187:
        /*0018*/ 	.byte	0x04, 0x17
        /*001a*/ 	.short	(.L_4189 - .L_4188)
.L_4188:
        /*001c*/ 	.word	0x00000000
        /*0020*/ 	.short	0x0001
        /*0022*/ 	.short	0x0008
        /*0024*/ 	.byte	0x00, 0xf0, 0x41, 0x00


	//----- nvinfo : EIATTR_KPARAM_INFO
	.align		4
.L_4189:
        /*0028*/ 	.byte	0x04, 0x17
        /*002a*/ 	.short	(.L_4191 - .L_4190)
.L_4190:
        /*002c*/ 	.word	0x00000000
        /*0030*/ 	.short	0x0000
        /*0032*/ 	.short	0x0000
        /*0034*/ 	.byte	0x00, 0xf0, 0x11, 0x00


	//----- nvinfo : EIATTR_SPARSE_MMA_MASK
	.align		4
.L_4191:
        /*0038*/ 	.byte	0x03, 0x50
        /*003a*/ 	.short	0x0000


	//----- nvinfo : EIATTR_MAXREG_COUNT
	.align		4
        /*003c*/ 	.byte	0x03, 0x1b
        /*003e*/ 	.short	0x00ff


	//----- nvinfo : EIATTR_MERCURY_ISA_VERSION
	.align		4
        /*0040*/ 	.byte	0x03, 0x5f
        /*0042*/ 	.short	0x0101


	//----- nvinfo : EIATTR_EXIT_INSTR_OFFSETS
	.align		4
        /*0044*/ 	.byte	0x04, 0x1c
        /*0046*/ 	.short	(.L_4193 - .L_4192)


	//   ....[0]....
.L_4192:
        /*0048*/ 	.word	0x00000300


	//   ....[1]....
        /*004c*/ 	.word	0x00000cd0


	//   ....[2]....
        /*0050*/ 	.word	0x00000d20


	//----- nvinfo : EIATTR_MAX_THREADS
	.align		4
.L_4193:
        /*0054*/ 	.byte	0x04, 0x05
        /*0056*/ 	.short	(.L_4195 - .L_4194)
.L_4194:
        /*0058*/ 	.word	0x00000080
        /*005c*/ 	.word	0x00000001
        /*0060*/ 	.word	0x00000001


	//----- nvinfo : EIATTR_CRS_STACK_SIZE
	.align		4
.L_4195:
        /*0064*/ 	.byte	0x04, 0x1e
        /*0066*/ 	.short	(.L_4197 - .L_4196)
.L_4196:
        /*0068*/ 	.word	0x00000000


	//----- nvinfo : EIATTR_CBANK_PARAM_SIZE
	.align		4
.L_4197:
        /*006c*/ 	.byte	0x03, 0x19
        /*006e*/ 	.short	0x0028


	//----- nvinfo : EIATTR_PARAM_CBANK
	.align		4
        /*0070*/ 	.byte	0x04, 0x0a
        /*0072*/ 	.short	(.L_4199 - .L_4198)
	.align		4
.L_4198:
        /*0074*/ 	.word	index@(.nv.constant0._ZN2at6native29vectorized_elementwise_kernelILi2EZNS0_50_GLOBAL__N__2680c7bb_12_PowKernel_cu_7dd49032_316829pow_tensor_scalar_kernel_implIffEEvRNS_18TensorIteratorBaseET0_EUlfE2_St5arrayIPcLm2EEEEviS6_T1_)
        /*0078*/ 	.short	0x0210
        /*007a*/ 	.short	0x0028


	//----- nvinfo : EIATTR_SW_WAR
	.align		4
.L_4199:
        /*007c*/ 	.byte	0x04, 0x36
        /*007e*/ 	.short	(.L_4201 - .L_4200)
.L_4200:
        /*0080*/ 	.word	0x00000008
.L_4201:


//--------------------- .nv.info._ZN2at6native29vectorized_elementwise_kernelILi4EZNS0_50_GLOBAL__N__2680c7bb_12_PowKernel_cu_7dd49032_316829pow_tensor_scalar_kernel_implIffEEvRNS_18TensorIteratorBaseET0_EUlfE2_St5arrayIPcLm2EEEEviS6_T1_ --------------------------
	.section	.nv.info._ZN2at6native29vectorized_elementwise_kernelILi4EZNS0_50_GLOBAL__N__2680c7bb_12_PowKernel_cu_7dd49032_316829pow_tensor_scalar_kernel_implIffEEvRNS_18TensorIteratorBaseET0_EUlfE2_St5arrayIPcLm2EEEEviS6_T1_,"",@"SHT_CUDA_INFO"
	.sectionflags	@""
	.align	4


	//----- nvinfo : EIATTR_CUDA_API_VERSION
	.align		4
        /*0000*/ 	.byte	0x04, 0x37
        /*0002*/ 	.short	(.L_4203 - .L_4202)
.L_4202:
        /*0004*/ 	.word	0x00000082


	//----- nvinfo : EIATTR_KPARAM_INFO
	.align		4
.L_4203:
        /*0008*/ 	.byte	0x04, 0x17
        /*000a*/ 	.short	(.L_4205 - .L_4204)
.L_4204:
        /*000c*/ 	.word	0x00000000
        /*0010*/ 	.short	0x0002
        /*0012*/ 	.short	0x0018
        /*0014*/ 	.byte	0x00, 0xf0, 0x41, 0x00


	//----- nvinfo : EIATTR_KPARAM_INFO
	.align		4
.L_4205:
        /*0018*/ 	.byte	0x04, 0x17
        /*001a*/ 	.short	(.L_4207 - .L_4206)
.L_4206:
        /*001c*/ 	.word	0x00000000
        /*0020*/ 	.short	0x0001
        /*0022*/ 	.short	0x0008
        /*0024*/ 	.byte	0x00, 0xf0, 0x41, 0x00


	//----- nvinfo : EIATTR_KPARAM_INFO
	.align		4
.L_4207:
        /*0028*/ 	.byte	0x04, 0x17
        /*002a*/ 	.short	(.L_4209 - .L_4208)
.L_4208:
        /*002c*/ 	.word	0x00000000
        /*0030*/ 	.short	0x0000
        /*0032*/ 	.short	0x0000
        /*0034*/ 	.byte	0x00, 0xf0, 0x11, 0x00


	//----- nvinfo : EIATTR_SPARSE_MMA_MASK
	.align		4
.L_4209:
        /*0038*/ 	.byte	0x03, 0x50
        /*003a*/ 	.short	0x0000


	//----- nvinfo : EIATTR_MAXREG_COUNT
	.align		4
        /*003c*/ 	.byte	0x03, 0x1b
        /*003e*/ 	.short	0x00ff


	//----- nvinfo : EIATTR_MERCURY_ISA_VERSION
	.align		4
        /*0040*/ 	.byte	0x03, 0x5f
        /*0042*/ 	.short	0x0101


	//----- nvinfo : EIATTR_EXIT_INSTR_OFFSETS
	.align		4
        /*0044*/ 	.byte	0x04, 0x1c
        /*0046*/ 	.short	(.L_4211 - .L_4210)


	//   ....[0]....
.L_4210:
        /*0048*/ 	.word	0x000002c0


	//   ....[1]....
        /*004c*/ 	.word	0x00000c90


	//   ....[2]....
        /*0050*/ 	.word	0x00000ce0


	//----- nvinfo : EIATTR_MAX_THREADS
	.align		4
.L_4211:
        /*0054*/ 	.byte	0x04, 0x05
        /*0056*/ 	.short	(.L_4213 - .L_4212)
.L_4212:
        /*0058*/ 	.word	0x00000080
        /*005c*/ 	.word	0x00000001
        /*0060*/ 	.word	0x00000001


	//----- nvinfo : EIATTR_CRS_STACK_SIZE
	.align		4
.L_4213:
        /*0064*/ 	.byte	0x04, 0x1e
        /*0066*/ 	.short	(.L_4215 - .L_4214)
.L_4214:
        /*0068*/ 	.word	0x00000000


	//----- nvinfo : EIATTR_CBANK_PARAM_SIZE
	.align		4
.L_4215:
        /*006c*/ 	.byte	0x03, 0x19
        /*006e*/ 	.short	0x0028


	//----- nvinfo : EIATTR_PARAM_CBANK
	.align		4
        /*0070*/ 	.byte	0x04, 0x0a
        /*0072*/ 	.short	(.L_4217 - .L_4216)
	.align		4
.L_4216:
        /*0074*/ 	.word	index@(.nv.constant0._ZN2at6native29vectorized_elementwise_kernelILi4EZNS0_50_GLOBAL__N__2680c7bb_12_PowKernel_cu_7dd49032_316829pow_tensor_scalar_kernel_implIffEEvRNS_18TensorIteratorBaseET0_EUlfE2_St5arrayIPcLm2EEEEviS6_T1_)
        /*0078*/ 	.short	0x0210
        /*007a*/ 	.short	0x0028


	//----- nvinfo : EIATTR_SW_WAR
	.align		4
.L_4217:
        /*007c*/ 	.byte	0x04, 0x36
        /*007e*/ 	.short	(.L_4219 - .L_4218)
.L_4218:
        /*0080*/ 	.word	0x00000008
.L_4219:


//--------------------- .nv.info._ZN2at6native29vectorized_elementwise_kernelILi8EZNS0_50_GLOBAL__N__2680c7bb_12_PowKernel_cu_7dd49032_316829pow_tensor_scalar_kernel_implIffEEvRNS_18TensorIteratorBaseET0_EUlfE2_St5arrayIPcLm2EEEEviS6_T1_ --------------------------
	.section	.nv.info._ZN2at6native29vectorized_elementwise_kernelILi8EZNS0_50_GLOBAL__N__2680c7bb_12_PowKernel_cu_7dd49032_316829pow_tensor_scalar_kernel_implIffEEvRNS_18TensorIteratorBaseET0_EUlfE2_St5arrayIPcLm2EEEEviS6_T1_,"",@"SHT_CUDA_INFO"
	.sectionflags	@""
	.align	4


	//----- nvinfo : EIATTR_CUDA_API_VERSION
	.align		4
        /*0000*/ 	.byte	0x04, 0x37
        /*0002*/ 	.short	(.L_4221 - .L_4220)
.L_4220:
        /*0004*/ 	.word	0x00000082


	//----- nvinfo : EIATTR_KPARAM_INFO
	.align		4
.L_4221:
        /*0008*/ 	.byte	0x04, 0x17
        /*000a*/ 	.short	(.L_4223 - .L_4222)
.L_4222:
        /*000c*/ 	.word	0x00000000
        /*0010*/ 	.short	0x0002
        /*0012*/ 	.short	0x0018
        /*0014*/ 	.byte	0x00, 0xf0, 0x41, 0x00


	//----- nvinfo : EIATTR_KPARAM_INFO
	.align		4
.L_4223:
        /*0018*/ 	.byte	0x04, 0x17
        /*001a*/ 	.short	(.L_4225 - .L_4224)
.L_4224:
        /*001c*/ 	.word	0x00000000
        /*0020*/ 	.short	0x0001
        /*0022*/ 	.short	0x0008
        /*0024*/ 	.byte	0x00, 0xf0, 0x41, 0x00


	//----- nvinfo : EIATTR_KPARAM_INFO
	.align		4
.L_4225:
        /*0028*/ 	.byte	0x04, 0x17
        /*002a*/ 	.short	(.L_4227 - .L_4226)
.L_4226:
        /*002c*/ 	.word	0x00000000
        /*0030*/ 	.short	0x0000
        /*0032*/ 	.short	0x0000
        /*0034*/ 	.byte	0x00, 0xf0, 0x11, 0x00


	//----- nvinfo : EIATTR_SPARSE_MMA_MASK
	.align		4
.L_4227:
        /*0038*/ 	.byte	0x03, 0x50
        /*003a*/ 	.short	0x0000


	//----- nvinfo : EIATTR_MAXREG_COUNT
	.align		4
        /*003c*/ 	.byte	0x03, 0x1b
        /*003e*/ 	.short	0x00ff


	//----- nvinfo : EIATTR_MERCURY_ISA_VERSION
	.align		4
        /*0040*/ 	.byte	0x03, 0x5f
        /*0042*/ 	.short	0x0101


	//----- nvinfo : EIATTR_EXIT_INSTR_OFFSETS
	.align		4
        /*0044*/ 	.byte	0x04, 0x1c
        /*0046*/ 	.short	(.L_4229 - .L_4228)


	//   ....[0]....
.L_4228:
        /*0048*/ 	.word	0x000002c0


	//   ....[1]....
        /*004c*/ 	.word	0x00000c90


	//   ....[2]....
        /*0050*/ 	.word	0x00000ce0


	//----- nvinfo : EIATTR_MAX_THREADS
	.align		4
.L_4229:
        /*0054*/ 	.byte	0x04, 0x05
        /*0056*/ 	.short	(.L_4231 - .L_4230)
.L_4230:
        /*0058*/ 	.word	0x00000080
        /*005c*/ 	.word	0x00000001
        /*0060*/ 	.word	0x00000001


	//----- nvinfo : EIATTR_CRS_STACK_SIZE
	.align		4
.L_4231:
        /*0064*/ 	.byte	0x04, 0x1e
        /*0066*/ 	.short	(.L_4233 - .L_4232)
.L_4232:
        /*0068*/ 	.word	0x00000000


	//----- nvinfo : EIATTR_CBANK_PARAM_SIZE
	.align		4
.L_4233:
        /*006c*/ 	.byte	0x03, 0x19
        /*006e*/ 	.short	0x0028


	//----- nvinfo : EIATTR_PARAM_CBANK
	.align		4
        /*0070*/ 	.byte	0x04, 0x0a
        /*0072*/ 	.short	(.L_4235 - .L_4234)
	.align		4
.L_4234:
        /*0074*/ 	.word	index@(.nv.constant0._ZN2at6native29vectorized_elementwise_kernelILi8EZNS0_50_GLOBAL__N__2680c7bb_12_PowKernel_cu_7dd49032_316829pow_tensor_scalar_kernel_implIffEEvRNS_18TensorIteratorBaseET0_EUlfE2_St5arrayIPcLm2EEEEviS6_T1_)
        /*0078*/ 	.short	0x0210
        /*007a*/ 	.short	0x0028


	//----- nvinfo : EIATTR_SW_WAR
	.align		4
.L_4235:
        /*007c*/ 	.byte	0x04, 0x36
        /*007e*/ 	.short	(.L_4237 - .L_4236)
.L_4236:
        /*0080*/ 	.word	0x00000008
.L_4237:


//--------------------- .nv.info._ZN2at6native18elementwise_kernelILi128ELi4EZNS0_15gpu_kernel_implIZNS0_50_GLOBAL__N__2680c7bb_12_PowKernel_cu_7dd49032_316829pow_tensor_scalar_kernel_implIffEEvRNS_18TensorIteratorBaseET0_EUlfE1_EEvS6_RKT_EUliE_EEviT1_ --------------------------
	.section	.nv.info._ZN2at6native18elementwise_kernelILi128ELi4EZNS0_15gpu_kernel_implIZNS0_50_GLOBAL__N__2680c7bb_12_PowKernel_cu_7dd49032_316829pow_tensor_scalar_kernel_implIffEEvRNS_18TensorIteratorBaseET0_EUlfE1_EEvS6_RKT_EUliE_EEviT1_,"",@"SHT_CUDA_INFO"
	.sectionflags	@""
	.align	4


	//----- nvinfo : EIATTR_CUDA_API_VERSION
	.align		4
        /*0000*/ 	.byte	0x04, 0x37
        /*0002*/ 	.short	(.L_4239 - .L_4238)
.L_4238:
        /*0004*/ 	.word	0x00000082


	//----- nvinfo : EIATTR_KPARAM_INFO
	.align		4
.L_4239:
        /*0008*/ 	.byte	0x04, 0x17
        /*000a*/ 	.short	(.L_4241 - .L_4240)
.L_4240:
        /*000c*/ 	.word	0x00000000
        /*0010*/ 	.short	0x0001
        /*0012*/ 	.short	0x0008
        /*0014*/ 	.byte	0x00, 0xf0, 0x81, 0x08


	//----- nvinfo : EIATTR_KPARAM_INFO
	.align		4
.L_4241:
        /*0018*/ 	.byte	0x04, 0x17
        /*001a*/ 	.short	(.L_4243 - .L_4242)
.L_4242:
        /*001c*/ 	.word	0x00000000
        /*0020*/ 	.short	0x0000
        /*0022*/ 	.short	0x0000
        /*0024*/ 	.byte	0x00, 0xf0, 0x11, 0x00


	//----- nvinfo : EIATTR_SPARSE_MMA_MASK
	.align		4
.L_4243:
        /*0028*/ 	.byte	0x03, 0x50
        /*002a*/ 	.short	0x0000


	//----- nvinfo : EIATTR_MAXREG_COUNT
	.align		4
        /*002c*/ 	.byte	0x03, 0x1b
        /*002e*/ 	.short	0x0080


	//----- nvinfo : EIATTR_EXTERNS
	.align		4
        /*0030*/ 	.byte	0x04, 0x0f
        /*0032*/ 	.short	(.L_4245 - .L_4244)


	//   ....[0]....
	.align		4
.L_4244:
        /*0034*/ 	.word	index@(__assertfail)


	//----- nvinfo : EIATTR_MERCURY_ISA_VERSION
	.align		4
.L_4245:
        /*0038*/ 	.byte	0x03, 0x5f
        /*003a*/ 	.short	0x0101


	//----- nvinfo : EIATTR_SYSCALL_OFFSETS
	.align		4
        /*003c*/ 	.byte	0x04, 0x46
        /*003e*/ 	.short	(.L_4247 - .L_4246)


	//   ....[0]....
.L_4246:
        /*0040*/ 	.word	0x00002150


	//   ....[1]....
        /*0044*/ 	.word	0x00003100


	//   ....[2]....
        /*0048*/ 	.word	0x00005290


	//   ....[3]....
        /*004c*/ 	.word	0x00006240


	//   ....[4]....
        /*0050*/ 	.word	0x000083c0


	//   ....[5]....
        /*0054*/ 	.word	0x00009370


	//   ....[6]....
        /*0058*/ 	.word	0x0000b4e0


	//   ....[7]....
        /*005c*/ 	.word	0x0000c490


	//----- nvinfo : EIATTR_EXIT_INSTR_OFFSETS
	.align		4
.L_4247:
        /*0060*/ 	.byte	0x04, 0x1c
        /*0062*/ 	.short	(.L_4249 - .L_4248)


	//   ....[0]....
.L_4248:
        /*0064*/ 	.word	0x00009420


	//   ....[1]....
        /*0068*/ 	.word	0x0000b7b0


	//   ....[2]....
        /*006c*/ 	.word	0x0000b7f0


	//   ....[3]....
        /*0070*/ 	.word	0x0000b880


	//   ....[4]....
        /*0074*/ 	.word	0x0000b8b0


	//   ....[5]....
        /*0078*/ 	.word	0x0000b8e0


	//   ....[6]....
        /*007c*/ 	.word	0x0000b960


	//   ....[7]....
        /*0080*/ 	.word	0x0000b990


	//   ....[8]....
        /*0084*/ 	.word	0x0000ba20


	//   ....[9]....
        /*0088*/ 	.word	0x0000ba60


	//   ....[10]....
        /*008c*/ 	.word	0x0000baa0


	//   ....[11]....
        /*0090*/ 	.word	0x0000bb60


	//   ....[12]....
        /*0094*/ 	.word	0x0000bbb0


	//   ....[13]....
        /*0098*/ 	.word	0x0000bd30


	//   ....[14]....
        /*009c*/ 	.word	0x0000be80


	//   ....[15]....
        /*00a0*/ 	.word	0x0000beb0


	//   ....[16]....
        /*00a4*/ 	.word	0x0000bf60


	//   ....[17]....
        /*00a8*/ 	.word	0x0000c0d0


	//   ....[18]....
        /*00ac*/ 	.word	0x0000c240


	//   ....[19]....
        /*00b0*/ 	.word	0x0000c390


	//   ....[20]....
        /*00b4*/ 	.word	0x0000c4a0


	//   ....[21]....
        /*00b8*/ 	.word	0x0000c4d0


	//   ....[22]....
        /*00bc*/ 	.word	0x0000c500


	//----- nvinfo : EIATTR_MAX_THREADS
	.align		4
.L_4249:
        /*00c0*/ 	.byte	0x04, 0x05
        /*00c2*/ 	.short	(.L_4251 - .L_4250)
.L_4250:
        /*00c4*/ 	.word	0x00000080
        /*00c8*/ 	.word	0x00000001
        /*00cc*/ 	.word	0x00000001


	//----- nvinfo : EIATTR_CRS_STACK_SIZE
	.align		4
.L_4251:
        /*00d0*/ 	.byte	0x04, 0x1e
        /*00d2*/ 	.short	(.L_4253 - .L_4252)
.L_4252:
        /*00d4*/ 	.word	0x00000000


	//----- nvinfo : EIATTR_CBANK_PARAM_SIZE
	.align		4
.L_4253:
        /*00d8*/ 	.byte	0x03, 0x19
        /*00da*/ 	.short	0x0228


	//----- nvinfo : EIATTR_PARAM_CBANK
	.align		4
        /*00dc*/ 	.byte	0x04, 0x0a
        /*00de*/ 	.short	(.L_4255 - .L_4254)
	.align		4
.L_4254:
        /*00e0*/ 	.word	index@(.nv.constant0._ZN2at6native18elementwise_kernelILi128ELi4EZNS0_15gpu_kernel_implIZNS0_50_GLOBAL__N__2680c7bb_12_PowKernel_cu_7dd49032_316829pow_tensor_scalar_kernel_implIffEEvRNS_18TensorIteratorBaseET0_EUlfE1_EEvS6_RKT_EUliE_EEviT1_)
        /*00e4*/ 	.short	0x0210
        /*00e6*/ 	.short	0x0228


	//----- nvinfo : EIATTR_SW_WAR
	.align		4
.L_4255:
        /*00e8*/ 	.byte	0x04, 0x36
        /*00ea*/ 	.short	(.L_4257 - .L_4256)
.L_4256:
        /*00ec*/ 	.word	0x00000008
.L_4257:


//--------------------- .nv.info._ZN2at6native27unrolled_elementwise_kernelIZNS0_50_GLOBAL__N__2680c7bb_12_PowKernel_cu_7dd49032_316829pow_tensor_scalar_kernel_implIffEEvRNS_18TensorIteratorBaseET0_EUlfE1_St5arrayIPcLm2EELi4E23TrivialOffsetCalculatorILi1EjESC_NS0_6memory12LoadWithCastILi1EEENSD_13StoreWithCastILi1EEEEEviT_S6_T2_T3_T4_T5_ --------------------------
	.section	.nv.info._ZN2at6native27unrolled_elementwise_kernelIZNS0_50_GLOBAL__N__2680c7bb_12_PowKernel_cu_7dd49032_316829pow_tensor_scalar_kernel_implIffEEvRNS_18TensorIteratorBaseET0_EUlfE1_St5arrayIPcLm2EELi4E23TrivialOffsetCalculatorILi1EjESC_NS0_6memory12LoadWithCastILi1EEENSD_13StoreWithCastILi1EEEEEviT_S6_T2_T3_T4_T5_,"",@"SHT_CUDA_INFO"
	.sectionflags	@""
	.align	4


	//----- nvinfo : EIATTR_CUDA_API_VERSION
	.align		4
        /*0000*/ 	.byte	0x04, 0x37
        /*0002*/ 	.short	(.L_4259 - .L_4258)
.L_4258:
        /*0004*/ 	.word	0x00000082


	//----- nvinfo : EIATTR_KPARAM_INFO
	.align		4
.L_4259:
        /*0008*/ 	.byte	0x04, 0x17
        /*000a*/ 	.short	(.L_4261 - .L_4260)
.L_4260:
        /*000c*/ 	.word	0x00000000
        /*0010*/ 	.short	0x0006
        /*0012*/ 	.short	0x002c
        /*0014*/ 	.byte	0x00, 0xf0, 0x21, 0x00


	//----- nvinfo : EIATTR_KPARAM_INFO
	.align		4
.L_4261:
        /*0018*/ 	.byte	0x04, 0x17
        /*001a*/ 	.short	(.L_4263 - .L_4262)
.L_4262:
        /*001c*/ 	.word	0x00000000
        /*0020*/ 	.short	0x0005
        /*0022*/ 	.short	0x0024
        /*0024*/ 	.byte	0x00, 0xf0, 0x21, 0x00


	//----- nvinfo : EIATTR_KPARAM_INFO
	.align		4
.L_4263:
        /*0028*/ 	.byte	0x04, 0x17
        /*002a*/ 	.short	(.L_4265 - .L_4264)
.L_4264:
        /*002c*/ 	.word	0x00000000
        /*0030*/ 	.short	0x0004
        /*0032*/ 	.short	0x0021
        /*0034*/ 	.byte	0x00, 0xf0, 0x05, 0x00


	//----- nvinfo : EIATTR_KPARAM_INFO
	.align		4
.L_4265:
        /*0038*/ 	.byte	0x04, 0x17
        /*003a*/ 	.short	(.L_4267 - .L_4266)
.L_4266:
        /*003c*/ 	.word	0x00000000
        /*0040*/ 	.short	0x0003
        /*0042*/ 	.short	0x0020
        /*0044*/ 	.byte	0x00, 0xf0, 0x05, 0x00


	//----- nvinfo : EIATTR_KPARAM_INFO
	.align		4
.L_4267:
        /*0048*/ 	.byte	0x04, 0x17
        /*004a*/ 	.short	(.L_4269 - .L_4268)
.L_4268:
        /*004c*/ 	.word	0x00000000
        /*0050*/ 	.short	0x0002
        /*0052*/ 	.short	0x0010
        /*0054*/ 	.byte	0x00, 0xf0, 0x41, 0x00


	//----- nvinfo : EIATTR_KPARAM_INFO
	.align		4
.L_4269:
        /*0058*/ 	.byte	0x04, 0x17
        /*005a*/ 	.short	(.L_4271 - .L_4270)
.L_4270:
        /*005c*/ 	.word	0x00000000
        /*0060*/ 	.short	0x0001
        /*0062*/ 	.short	0x0008
        /*0064*/ 	.byte	0x00, 0xf0, 0x21, 0x00


	//----- nvinfo : EIATTR_KPARAM_INFO
	.align		4
.L_4271:
        /*0068*/ 	.byte	0x04, 0x17
        /*006a*/ 	.short	(.L_4273 - .L_4272)
.L_4272:
        /*006c*/ 	.word	0x00000000
        /*0070*/ 	.short	0x0000
        /*0072*/ 	.short	0x0000
        /*0074*/ 	.byte	0x00, 0xf0, 0x11, 0x00


	//----- nvinfo : EIATTR_SPARSE_MMA_MASK
	.align		4
.L_4273:
        /*0078*/ 	.byte	0x03, 0x50
        /*007a*/ 	.short	0x0000


	//----- nvinfo : EIATTR_MAXREG_COUNT
	.align		4
        /*007c*/ 	.byte	0x03, 0x1b
        /*007e*/ 	.short	0x00ff


	//----- nvinfo : EIATTR_EXTERNS
	.align		4
        /*0080*/ 	.byte	0x04, 0x0f
        /*0082*/ 	.short	(.L_4275 - .L_4274)


	//   ....[0]....
	.align		4
.L_4274:
        /*0084*/ 	.word	index@(__assertfail)


	//----- nvinfo : EIATTR_MERCURY_ISA_VERSION
	.align		4
.L_4275:
        /*0088*/ 	.byte	0x03, 0x5f
        /*008a*/ 	.short	0x0101


	//----- nvinfo : EIATTR_SYSCALL_OFFSETS
	.align		4
        /*008c*/ 	.byte	0x04, 0x46
        /*008e*/ 	.short	(.L_4277 - .L_4276)


	//   ....[0]....
.L_4276:
        /*0090*/ 	.word	0x00000e70


	//   ....[1]....
        /*0094*/ 	.word	0x00001d20


	//   ....[2]....
        /*0098*/ 	.word	0x00002be0


	//   ....[3]....
        /*009c*/ 	.word	0x00003a40


	//   ....[4]....
        /*00a0*/ 	.word	0x00005150


	//   ....[5]....
        /*00a4*/ 	.word	0x00006050


	//   ....[6]....
        /*00a8*/ 	.word	0x00006f10


	//   ....[7]....
        /*00ac*/ 	.word	0x00007dd0


	//----- nvinfo : EIATTR_EXIT_INSTR_OFFSETS
	.align		4
.L_4277:
        /*00b0*/ 	.byte	0x04, 0x1c
        /*00b2*/ 	.short	(.L_4279 - .L_4278)


	//   ....[0]....
.L_4278:
        /*00b4*/ 	.word	0x00006fb0


	//   ....[1]....
        /*00b8*/ 	.word	0x000070f0


	//   ....[2]....
        /*00bc*/ 	.word	0x00007130


	//   ....[3]....
        /*00c0*/ 	.word	0x000071c0


	//   ....[4]....
        /*00c4*/ 	.word	0x000071f0


	//   ....[5]....
        /*00c8*/ 	.word	0x00007220


	//   ....[6]....
        /*00cc*/ 	.word	0x000072a0


	//   ....[7]....
        /*00d0*/ 	.word	0x000072d0


	//   ....[8]....
        /*00d4*/ 	.word	0x00007360


	//   ....[9]....
        /*00d8*/ 	.word	0x000073a0


	//   ....[10]....
        /*00dc*/ 	.word	0x000073e0


	//   ....[11]....
        /*00e0*/ 	.word	0x000074a0


	//   ....[12]....
        /*00e4*/ 	.word	0x000074f0


	//   ....[13]....
        /*00e8*/ 	.word	0x00007670


	//   ....[14]....
        /*00ec*/ 	.word	0x000077c0


	//   ....[15]....
        /*00f0*/ 	.word	0x000077f0


	//   ....[16]....
        /*00f4*/ 	.word	0x000078a0


	//   ....[17]....
        /*00f8*/ 	.word	0x00007a10


	//   ....[18]....
        /*00fc*/ 	.word	0x00007b80


	//   ....[19]....
        /*0100*/ 	.word	0x00007cd0


	//   ....[20]....
        /*0104*/ 	.word	0x00007de0


	//   ....[21]....
        /*0108*/ 	.word	0x00007e10


	//   ....[22]....
        /*010c*/ 	.word	0x00007e40


	//----- nvinfo : EIATTR_MAX_THREADS
	.align		4
.L_4279:
        /*0110*/ 	.byte	0x04, 0x05
        /*0112*/ 	.short	(.L_4281 - .L_4280)
.L_4280:
        /*0114*/ 	.word	0x00000080
        /*0118*/ 	.word	0x00000001
        /*011c*/ 	.word	0x00000001


	//----- nvinfo : EIATTR_CRS_STACK_SIZE
	.align		4
.L_4281:
        /*0120*/ 	.byte	0x04, 0x1e
        /*0122*/ 	.short	(.L_4283 - .L_4282)
.L_4282:
        /*0124*/ 	.word	0x00000000


	//----- nvinfo : EIATTR_CBANK_PARAM_SIZE
	.align		4
.L_4283:
        /*0128*/ 	.byte	0x03, 0x19
        /*012a*/ 	.short	0x0034


	//----- nvinfo : EIATTR_PARAM_CBANK
	.align		4
        /*012c*/ 	.byte	0x04, 0x0a
        /*012e*/ 	.short	(.L_4285 - .L_4284)
	.align		4
.L_4284:
        /*0130*/ 	.word	index@(.nv.constant0._ZN2at6native27unrolled_elementwise_kernelIZNS0_50_GLOBAL__N__2680c7bb_12_PowKernel_cu_7dd49032_316829pow_tensor_scalar_kernel_implIffEEvRNS_18TensorIteratorBaseET0_EUlfE1_St5arrayIPcLm2EELi4E23TrivialOffsetCalculatorILi1EjESC_NS0_6memory12LoadWithCastILi1EEENSD_13StoreWithCastILi1EEEEEviT_S6_T2_T3_T4_T5_)
        /*0134*/ 	.short	0x0210
        /*0136*/ 	.short	0x0034


	//----- nvinfo : EIATTR_SW_WAR
	.align		4
.L_4285:
        /*0138*/ 	.byte	0x04, 0x36
        /*013a*/ 	.short	(.L_4287 - .L_4286)
.L_4286:
        /*013c*/ 	.word	0x00000008
.L_4287:


//--------------------- .nv.info._ZN2at6native18elementwise_kernelILi128ELi2EZNS0_22gpu_kernel_impl_nocastIZNS0_50_GLOBAL__N__2680c7bb_12_PowKernel_cu_7dd49032_316829pow_tensor_scalar_kernel_implIffEEvRNS_18TensorIteratorBaseET0_EUlfE1_EEvS6_RKT_EUliE_EEviT1_ --------------------------
	.section	.nv.info._ZN2at6native18elementwise_kernelILi128ELi2EZNS0_22gpu_kernel_impl_nocastIZNS0_50_GLOBAL__N__2680c7bb_12_PowKernel_cu_7dd49032_316829pow_tensor_scalar_kernel_implIffEEvRNS_18TensorIteratorBaseET0_EUlfE1_EEvS6_RKT_EUliE_EEviT1_,"",@"SHT_CUDA_INFO"
	.sectionflags	@""
	.align	4


	//----- nvinfo : EIATTR_CUDA_API_VERSION
	.align		4
        /*0000*/ 	.byte	0x04, 0x37
        /*0002*/ 	.short	(.L_4289 - .L_4288)
.L_4288:
        /*0004*/ 	.word	0x00000082


	//----- nvinfo : EIATTR_KPARAM_INFO
	.align		4
.L_4289:
        /*0008*/ 	.byte	0x04, 0x17
        /*000a*/ 	.short	(.L_4291 - .L_4290)
.L_4290:
        /*000c*/ 	.word	0x00000000
        /*0010*/ 	.short	0x0001
        /*0012*/ 	.short	0x0008
        /*0014*/ 	.byte	0x00, 0xf0, 0x61, 0x08


	//----- nvinfo : EIATTR_KPARAM_INFO
	.align		4
.L_4291:
        /*0018*/ 	.byte	0x04, 0x17
        /*001a*/ 	.short	(.L_4293 - .L_4292)
.L_4292:
        /*001c*/ 	.word	0x00000000
        /*0020*/ 	.short	0x0000
        /*0022*/ 	.short	0x0000
        /*0024*/ 	.byte	0x00, 0xf0, 0x11, 0x00


	//----- nvinfo : EIATTR_SPARSE_MMA_MASK
	.align		4
.L_4293:
        /*0028*/ 	.byte	0x03, 0x50
        /*002a*/ 	.short	0x0000


	//----- nvinfo : EIATTR_MAXREG_COUNT
	.align		4
        /*002c*/ 	.byte	0x03, 0x1b
        /*002e*/ 	.short	0x0080


	//----- nvinfo : EIATTR_MERCURY_ISA_VERSION
	.align		4
        /*0030*/ 	.byte	0x03, 0x5f
        /*0032*/ 	.short	0x0101


	//----- nvinfo : EIATTR_EXIT_INSTR_OFFSETS
	.align		4
        /*0034*/ 	.byte	0x04, 0x1c
        /*0036*/ 	.short	(.L_4295 - .L_4294)


	//   ....[0]....
.L_4294:
        /*0038*/ 	.word	0x000015f0


	//   ....[1]....
        /*003c*/ 	.word	0x00002af0


	//----- nvinfo : EIATTR_MAX_THREADS
	.align		4
.L_4295:
        /*0040*/ 	.byte	0x04, 0x05
        /*0042*/ 	.short	(.L_4297 - .L_4296)
.L_4296:
        /*0044*/ 	.word	0x00000080
        /*0048*/ 	.word	0x00000001
        /*004c*/ 	.word	0x00000001


	//----- nvinfo : EIATTR_CRS_STACK_SIZE
	.align		4
.L_4297:
        /*0050*/ 	.byte	0x04, 0x1e
        /*0052*/ 	.short	(.L_4299 - .L_4298)
.L_4298:
        /*0054*/ 	.word	0x00000000


	//----- nvinfo : EIATTR_CBANK_PARAM_SIZE
	.align		4
.L_4299:
        /*0058*/ 	.byte	0x03, 0x19
        /*005a*/ 	.short	0x0220


	//----- nvinfo : EIATTR_PARAM_CBANK
	.align		4
        /*005c*/ 	.byte	0x04, 0x0a
        /*005e*/ 	.short	(.L_4301 - .L_4300)
	.align		4
.L_4300:
        /*0060*/ 	.word	index@(.nv.constant0._ZN2at6native18elementwise_kernelILi128ELi2EZNS0_22gpu_kernel_impl_nocastIZNS0_50_GLOBAL__N__2680c7bb_12_PowKernel_cu_7dd49032_316829pow_tensor_scalar_kernel_implIffEEvRNS_18TensorIteratorBaseET0_EUlfE1_EEvS6_RKT_EUliE_EEviT1_)
        /*0064*/ 	.short	0x0210
        /*0066*/ 	.short	0x0220


	//----- nvinfo : EIATTR_SW_WAR
	.align		4
.L_4301:
        /*0068*/ 	.byte	0x04, 0x36
        /*006a*/ 	.short	(.L_4303 - .L_4302)
.L_4302:
        /*006c*/ 	.word	0x00000008
.L_4303:


//--------------------- .nv.info._ZN2at6native27unrolled_elementwise_kernelIZNS0_50_GLOBAL__N__2680c7bb_12_PowKernel_cu_7dd49032_316829pow_tensor_scalar_kernel_implIffEEvRNS_18TensorIteratorBaseET0_EUlfE1_St5arrayIPcLm2EELi4E23TrivialOffsetCalculatorILi1EjESC_NS0_6memory15LoadWithoutCastENSD_16StoreWithoutCastEEEviT_S6_T2_T3_T4_T5_ --------------------------
	.section	.nv.info._ZN2at6native27unrolled_elementwise_kernelIZNS0_50_GLOBAL__N__2680c7bb_12_PowKernel_cu_7dd49032_316829pow_tensor_scalar_kernel_implIffEEvRNS_18TensorIteratorBaseET0_EUlfE1_St5arrayIPcLm2EELi4E23TrivialOffsetCalculatorILi1EjESC_NS0_6memory15LoadWithoutCastENSD_16StoreWithoutCastEEEviT_S6_T2_T3_T4_T5_,"",@"SHT_CUDA_INFO"
	.sectionflags	@""
	.align	4


	//----- nvinfo : EIATTR_CUDA_API_VERSION
	.align		4
        /*0000*/ 	.byte	0x04, 0x37
        /*0002*/ 	.short	(.L_4305 - .L_4304)
.L_4304:
        /*0004*/ 	.word	0x00000082


	//----- nvinfo : EIATTR_KPARAM_INFO
	.align		4
.L_4305:
        /*0008*/ 	.byte	0x04, 0x17
        /*000a*/ 	.short	(.L_4307 - .L_4306)
.L_4306:
        /*000c*/ 	.word	0x00000000
        /*0010*/ 	.short	0x0006
        /*0012*/ 	.short	0x0023
        /*0014*/ 	.byte	0x00, 0xf0, 0x05, 0x00


	//----- nvinfo : EIATTR_KPARAM_INFO
	.align		4
.L_4307:
        /*0018*/ 	.byte	0x04, 0x17
        /*001a*/ 	.short	(.L_4309 - .L_4308)
.L_4308:
        /*001c*/ 	.word	0x00000000
        /*0020*/ 	.short	0x0005
        /*0022*/ 	.short	0x0022
        /*0024*/ 	.byte	0x00, 0xf0, 0x05, 0x00


	//----- nvinfo : EIATTR_KPARAM_INFO
	.align		4
.L_4309:
        /*0028*/ 	.byte	0x04, 0x17
        /*002a*/ 	.short	(.L_4311 - .L_4310)
.L_4310:
        /*002c*/ 	.word	0x00000000
        /*0030*/ 	.short	0x0004
        /*0032*/ 	.short	0x0021
        /*0034*/ 	.byte	0x00, 0xf0, 0x05, 0x00


	//----- nvinfo : EIATTR_KPARAM_INFO
	.align		4
.L_4311:
        /*0038*/ 	.byte	0x04, 0x17
        /*003a*/ 	.short	(.L_4313 - .L_4312)
.L_4312:
        /*003c*/ 	.word	0x00000000
        /*0040*/ 	.short	0x0003
        /*0042*/ 	.short	0x0020
        /*0044*/ 	.byte	0x00, 0xf0, 0x05, 0x00


	//----- nvinfo : EIATTR_KPARAM_INFO
	.align		4
.L_4313:
        /*0048*/ 	.byte	0x04, 0x17
        /*004a*/ 	.short	(.L_4315 - .L_4314)
.L_4314:
        /*004c*/ 	.word	0x00000000
        /*0050*/ 	.short	0x0002
        /*0052*/ 	.short	0x0010
        /*0054*/ 	.byte	0x00, 0xf0, 0x41, 0x00


	//----- nvinfo : EIATTR_KPARAM_INFO
	.align		4
.L_4315:
        /*0058*/ 	.byte	0x04, 0x17
        /*005a*/ 	.short	(.L_4317 - .L_4316)
.L_4316:
        /*005c*/ 	.word	0x00000000
        /*0060*/ 	.short	0x0001
        /*0062*/ 	.short	0x0008
        /*0064*/ 	.byte	0x00, 0xf0, 0x21, 0x00


	//----- nvinfo : EIATTR_KPARAM_INFO
	.align		4
.L_4317:
        /*0068*/ 	.byte	0x04, 0x17
        /*006a*/ 	.short	(.L_4319 - .L_4318)
.L_4318:
        /*006c*/ 	.word	0x00000000
        /*0070*/ 	.short	0x0000
        /*0072*/ 	.short	0x0000
        /*0074*/ 	.byte	0x00, 0xf0, 0x11, 0x00


	//----- nvinfo : EIATTR_SPARSE_MMA_MASK
	.align		4
.L_4319:
        /*0078*/ 	.byte	0x03, 0x50
        /*007a*/ 	.short	0x0000


	//----- nvinfo : EIATTR_MAXREG_COUNT
	.align		4
        /*007c*/ 	.byte	0x03, 0x1b
        /*007e*/ 	.short	0x00ff


	//----- nvinfo : EIATTR_MERCURY_ISA_VERSION
	.align		4
        /*0080*/ 	.byte	0x03, 0x5f
        /*0082*/ 	.short	0x0101


	//----- nvinfo : EIATTR_EXIT_INSTR_OFFSETS
	.align		4
        /*0084*/ 	.byte	0x04, 0x1c
        /*0086*/ 	.short	(.L_4321 - .L_4320)


	//   ....[0]....
.L_4320:
        /*0088*/ 	.word	0x00000a00


	//   ....[1]....
        /*008c*/ 	.word	0x00000a50


	//----- nvinfo : EIATTR_MAX_THREADS
	.align		4
.L_4321:
        /*0090*/ 	.byte	0x04, 0x05
        /*0092*/ 	.short	(.L_4323 - .L_4322)
.L_4322:
        /*0094*/ 	.word	0x00000080
        /*0098*/ 	.word	0x00000001
        /*009c*/ 	.word	0x00000001


	//----- nvinfo : EIATTR_CRS_STACK_SIZE
	.align		4
.L_4323:
        /*00a0*/ 	.byte	0x04, 0x1e
        /*00a2*/ 	.short	(.L_4325 - .L_4324)
.L_4324:
        /*00a4*/ 	.word	0x00000000


	//----- nvinfo : EIATTR_CBANK_PARAM_SIZE
	.align		4
.L_4325:
        /*00a8*/ 	.byte	0x03, 0x19
        /*00aa*/ 	.short	0x0024


	//----- nvinfo : EIATTR_PARAM_CBANK
	.align		4
        /*00ac*/ 	.byte	0x04, 0x0a
        /*00ae*/ 	.short	(.L_4327 - .L_4326)
	.align		4
.L_4326:
        /*00b0*/ 	.word	index@(.nv.constant0._ZN2at6native27unrolled_elementwise_kernelIZNS0_50_GLOBAL__N__2680c7bb_12_PowKernel_cu_7dd49032_316829pow_tensor_scalar_kernel_implIffEEvRNS_18TensorIteratorBaseET0_EUlfE1_St5arrayIPcLm2EELi4E23TrivialOffsetCalculatorILi1EjESC_NS0_6memory15LoadWithoutCastENSD_16StoreWithoutCastEEEviT_S6_T2_T3_T4_T5_)
        /*00b4*/ 	.short	0x0210
        /*00b6*/ 	.short	0x0024


	//----- nvinfo : EIATTR_SW_WAR
	.align		4
.L_4327:
        /*00b8*/ 	.byte	0x04, 0x36
        /*00ba*/ 	.short	(.L_4329 - .L_4328)
.L_4328:
        /*00bc*/ 	.word	0x00000008
.L_4329:


//--------------------- .nv.info._ZN2at6native29vectorized_elementwise_kernelILi2EZNS0_50_GLOBAL__N__2680c7bb_12_PowKernel_cu_7dd49032_316829pow_tensor_scalar_kernel_implIffEEvRNS_18TensorIteratorBaseET0_EUlfE1_St5arrayIPcLm2EEEEviS6_T1_ --------------------------
	.section	.nv.info._ZN2at6native29vectorized_elementwise_kernelILi2EZNS0_50_GLOBAL__N__2680c7bb_12_PowKernel_cu_7dd49032_316829pow_tensor_scalar_kernel_implIffEEvRNS_18TensorIteratorBaseET0_EUlfE1_St5arrayIPcLm2EEEEviS6_T1_,"",@"SHT_CUDA_INFO"
	.sectionflags	@""
	.align	4


	//----- nvinfo : EIATTR_CUDA_API_VERSION
	.align		4
        /*0000*/ 	.byte	0x04, 0x37
        /*0002*/ 	.short	(.L_4331 - .L_4330)
.L_4330:
        /*0004*/ 	.word	0x00000082


	//----- nvinfo : EIATTR_KPARAM_INFO
	.align		4
.L_4331:
        /*0008*/ 	.byte	0x04, 0x17
        /*000a*/ 	.short	(.L_4333 - .L_4332)
.L_4332:
        /*000c*/ 	.word	0x00000000
        /*0010*/ 	.short	0x0002
        /*0012*/ 	.short	0x0010
        /*0014*/ 	.byte	0x00, 0xf0, 0x41, 0x00


	//----- nvinfo : EIATTR_KPARAM_INFO
	.align		4
.L_4333:
        /*0018*/ 	.byte	0x04, 0x17
        /*001a*/ 	.short	(.L_4335 - .L_4334)
.L_4334:
        /*001c*/ 	.word	0x00000000
        /*0020*/ 	.short	0x0001
        /*0022*/ 	.short	0x0008
        /*0024*/ 	.byte	0x00, 0xf0, 0x21, 0x00


	//----- nvinfo : EIATTR_KPARAM_INFO
	.align		4
.L_4335:
        /*0028*/ 	.byte	0x04, 0x17
        /*002a*/ 	.short	(.L_4337 - .L_4336)
.L_4336:
        /*002c*/ 	.word	0x00000000
        /*0030*/ 	.short	0x0000
        /*0032*/ 	.short	0x0000
        /*0034*/ 	.byte	0x00, 0xf0, 0x11, 0x00


	//----- nvinfo : EIATTR_SPARSE_MMA_MASK
	.align		4
.L_4337:
        /*0038*/ 	.byte	0x03, 0x50
        /*003a*/ 	.short	0x0000


	//----- nvinfo : EIATTR_MAXREG_COUNT
	.align		4
        /*003c*/ 	.byte	0x03, 0x1b
        /*003e*/ 	.short	0x00ff


	//----- nvinfo : EIATTR_MERCURY_ISA_VERSION
	.align		4
        /*0040*/ 	.byte	0x03, 0x5f
        /*0042*/ 	.short	0x0101


	//----- nvinfo : EIATTR_EXIT_INSTR_OFFSETS
	.align		4
        /*0044*/ 	.byte	0x04, 0x1c
        /*0046*/ 	.short	(.L_4339 - .L_4338)


	//   ....[0]....
.L_4338:
        /*0048*/ 	.word	0x00000c70


	//   ....[1]....
        /*004c*/ 	.word	0x000020b0


	//   ....[2]....
        /*0050*/ 	.word	0x00002100


	//----- nvinfo : EIATTR_MAX_THREADS
	.align		4
.L_4339:
        /*0054*/ 	.byte	0x04, 0x05
        /*0056*/ 	.short	(.L_4341 - .L_4340)
.L_4340:
        /*0058*/ 	.word	0x00000080
        /*005c*/ 	.word	0x00000001
        /*0060*/ 	.word	0x00000001


	//----- nvinfo : EIATTR_CRS_STACK_SIZE
	.align		4
.L_4341:
        /*0064*/ 	.byte	0x04, 0x1e
        /*0066*/ 	.short	(.L_4343 - .L_4342)
.L_4342:
        /*0068*/ 	.word	0x00000000


	//----- nvinfo : EIATTR_CBANK_PARAM_SIZE
	.align		4
.L_4343:
        /*006c*/ 	.byte	0x03, 0x19
        /*006e*/ 	.short	0x0020


	//----- nvinfo : EIATTR_PARAM_CBANK
	.align		4
        /*0070*/ 	.byte	0x04, 0x0a
        /*0072*/ 	.short	(.L_4345 - .L_4344)
	.align		4
.L_4344:
        /*0074*/ 	.word	index@(.nv.constant0._ZN2at6native29vectorized_elementwise_kernelILi2EZNS0_50_GLOBAL__N__2680c7bb_12_PowKernel_cu_7dd49032_316829pow_tensor_scalar_kernel_implIffEEvRNS_18TensorIteratorBaseET0_EUlfE1_St5arrayIPcLm2EEEEviS6_T1_)
        /*0078*/ 	.short	0x0210
        /*007a*/ 	.short	0x0020


	//----- nvinfo : EIATTR_SW_WAR
	.align		4
.L_4345:
        /*007c*/ 	.byte	0x04, 0x36
        /*007e*/ 	.short	(.L_4347 - .L_4346)
.L_4346:
        /*0080*/ 	.word	0x00000008
.L_4347:


//--------------------- .nv.info._ZN2at6native29vectorized_elementwise_kernelILi4EZNS0_50_GLOBAL__N__2680c7bb_12_PowKernel_cu_7dd49032_316829pow_tensor_scalar_kernel_implIffEEvRNS_18TensorIteratorBaseET0_EUlfE1_St5arrayIPcLm2EEEEviS6_T1_ --------------------------
	.section	.nv.info._ZN2at6native29vectorized_elementwise_kernelILi4EZNS0_50_GLOBAL__N__2680c7bb_12_PowKernel_cu_7dd49032_316829pow_tensor_scalar_kernel_implIffEEvRNS_18TensorIteratorBaseET0_EUlfE1_St5arrayIPcLm2EEEEviS6_T1_,"",@"SHT_CUDA_INFO"
	.sectionflags	@""
	.align	4


	//----- nvinfo : EIATTR_CUDA_API_VERSION
	.align		4
        /*0000*/ 	.byte	0x04, 0x37
        /*0002*/ 	.short	(.L_4349 - .L_4348)
.L_4348:
        /*0004*/ 	.word	0x00000082


	//----- nvinfo : EIATTR_KPARAM_INFO
	.align		4
.L_4349:
        /*0008*/ 	.byte	0x04, 0x17
        /*000a*/ 	.short	(.L_4351 - .L_4350)
.L_4350:
        /*000c*/ 	.word	0x00000000
        /*0010*/ 	.short	0x0002
        /*0012*/ 	.short	0x0010
        /*0014*/ 	.byte	0x00, 0xf0, 0x41, 0x00


	//----- nvinfo : EIATTR_KPARAM_INFO
	.align		4
.L_4351:
        /*0018*/ 	.byte	0x04, 0x17
        /*001a*/ 	.short	(.L_4353 - .L_4352)
.L_4352:
        /*001c*/ 	.word	0x00000000
        /*0020*/ 	.short	0x0001
        /*0022*/ 	.short	0x0008
        /*0024*/ 	.byte	0x00, 0xf0, 0x21, 0x00


	//----- nvinfo : EIATTR_KPARAM_INFO
	.align		4
.L_4353:
        /*0028*/ 	.byte	0x04, 0x17
        /*002a*/ 	.short	(.L_4355 - .L_4354)
.L_4354:
        /*002c*/ 	.word	0x00000000
        /*0030*/ 	.short	0x0000
        /*0032*/ 	.short	0x0000
        /*0034*/ 	.byte	0x00, 0xf0, 0x11, 0x00


	//----- nvinfo : EIATTR_SPARSE_MMA_MASK
	.align		4
.L_4355:
        /*0038*/ 	.byte	0x03, 0x50
        /*003a*/ 	.short	0x0000


	//----- nvinfo : EIATTR_MAXREG_COUNT
	.align		4
        /*003c*/ 	.byte	0x03, 0x1b
        /*003e*/ 	.short	0x00ff


	//----- nvinfo : EIATTR_MERCURY_ISA_VERSION
	.align		4
        /*0040*/ 	.byte	0x03, 0x5f
        /*0042*/ 	.short	0x0101


	//----- nvinfo : EIATTR_EXIT_INSTR_OFFSETS
	.align		4
        /*0044*/ 	.byte	0x04, 0x1c
        /*0046*/ 	.short	(.L_4357 - .L_4356)


	//   ....[0]....
.L_4356:
        /*0048*/ 	.word	0x00000c50


	//   ....[1]....
        /*004c*/ 	.word	0x00002090


	//   ....[2]....
        /*0050*/ 	.word	0x000020e0


	//----- nvinfo : EIATTR_MAX_THREADS
	.align		4
.L_4357:
        /*0054*/ 	.byte	0x04, 0x05
        /*0056*/ 	.short	(.L_4359 - .L_4358)
.L_4358:
        /*0058*/ 	.word	0x00000080
        /*005c*/ 	.word	0x00000001
        /*0060*/ 	.word	0x00000001


	//----- nvinfo : EIATTR_CRS_STACK_SIZE
	.align		4
.L_4359:
        /*0064*/ 	.byte	0x04, 0x1e
        /*0066*/ 	.short	(.L_4361 - .L_4360)
.L_4360:
        /*0068*/ 	.word	0x00000000


	//----- nvinfo : EIATTR_CBANK_PARAM_SIZE
	.align		4
.L_4361:
        /*006c*/ 	.byte	0x03, 0x19
        /*006e*/ 	.short	0x0020


	//----- nvinfo : EIATTR_PARAM_CBANK
	.align		4
        /*0070*/ 	.byte	0x04, 0x0a
        /*0072*/ 	.short	(.L_4363 - .L_4362)
	.align		4
.L_4362:
        /*0074*/ 	.word	index@(.nv.constant0._ZN2at6native29vectorized_elementwise_kernelILi4EZNS0_50_GLOBAL__N__2680c7bb_12_PowKernel_cu_7dd49032_316829pow_tensor_scalar_kernel_implIffEEvRNS_18TensorIteratorBaseET0_EUlfE1_St5arrayIPcLm2EEEEviS6_T1_)
        /*0078*/ 	.short	0x0210
        /*007a*/ 	.short	0x0020


	//----- nvinfo : EIATTR_SW_WAR
	.align		4
.L_4363:
        /*007c*/ 	.byte	0x04, 0x36
        /*007e*/ 	.short	(.L_4365 - .L_4364)
.L_4364:
        /*0080*/ 	.word	0x00000008
.L_4365:


//--------------------- .nv.info._ZN2at6native29vectorized_elementwise_kernelILi8EZNS0_50_GLOBAL__N__2680c7bb_12_PowKernel_cu_7dd49032_316829pow_tensor_scalar_kernel_implIffEEvRNS_18TensorIteratorBaseET0_EUlfE1_St5arrayIPcLm2EEEEviS6_T1_ --------------------------
	.section	.nv.info._ZN2at6native29vectorized_elementwise_kernelILi8EZNS0_50_GLOBAL__N__2680c7bb_12_PowKernel_cu_7dd49032_316829pow_tensor_scalar_kernel_implIffEEvRNS_18TensorIteratorBaseET0_EUlfE1_St5arrayIPcLm2EEEEviS6_T1_,"",@"SHT_CUDA_INFO"
	.sectionflags	@""
	.align	4


	//----- nvinfo : EIATTR_CUDA_API_VERSION
	.align		4
        /*0000*/ 	.byte	0x04, 0x37
        /*0002*/ 	.short	(.L_4367 - .L_4366)
.L_4366:
        /*0004*/ 	.word	0x00000082


	//----- nvinfo : EIATTR_KPARAM_INFO
	.align		4
.L_4367:
        /*0008*/ 	.byte	0x04, 0x17
        /*000a*/ 	.short	(.L_4369 - .L_4368)
.L_4368:
        /*000c*/ 	.word	0x00000000
        /*0010*/ 	.short	0x0002
        /*0012*/ 	.short	0x0010
        /*0014*/ 	.byte	0x00, 0xf0, 0x41, 0x00


	//----- nvinfo : EIATTR_KPARAM_INFO
	.align		4
.L_4369:
        /*0018*/ 	.byte	0x04, 0x17
        /*001a*/ 	.short	(.L_4371 - .L_4370)
.L_4370:
        /*001c*/ 	.word	0x00000000
        /*0020*/ 	.short	0x0001
        /*0022*/ 	.short	0x0008
        /*0024*/ 	.byte	0x00, 0xf0, 0x21, 0x00


	//----- nvinfo : EIATTR_KPARAM_INFO
	.align		4
.L_4371:
        /*0028*/ 	.byte	0x04, 0x17
        /*002a*/ 	.short	(.L_4373 - .L_4372)
.L_4372:
        /*002c*/ 	.word	0x00000000
        /*0030*/ 	.short	0x0000
        /*0032*/ 	.short	0x0000
        /*0034*/ 	.byte	0x00, 0xf0, 0x11, 0x00


	//----- nvinfo : EIATTR_SPARSE_MMA_MASK
	.align		4
.L_4373:
        /*0038*/ 	.byte	0x03, 0x50
        /*003a*/ 	.short	0x0000


	//----- nvinfo : EIATTR_MAXREG_COUNT
	.align		4
        /*003c*/ 	.byte	0x03, 0x1b
        /*003e*/ 	.short	0x00ff


	//----- nvinfo : EIATTR_MERCURY_ISA_VERSION
	.align		4
        /*0040*/ 	.byte	0x03, 0x5f
        /*0042*/ 	.short	0x0101


	//----- nvinfo : EIATTR_EXIT_INSTR_OFFSETS
	.align		4
        /*0044*/ 	.byte	0x04, 0x1c
        /*0046*/ 	.short	(.L_4375 - .L_4374)


	//   ....[0]....
.L_4374:
        /*0048*/ 	.word	0x00000c50


	//   ....[1]....
        /*004c*/ 	.word	0x00002090


	//   ....[2]....
        /*0050*/ 	.word	0x000020e0


	//----- nvinfo : EIATTR_MAX_THREADS
	.align		4
.L_4375:
        /*0054*/ 	.byte	0x04, 0x05
        /*0056*/ 	.short	(.L_4377 - .L_4376)
.L_4376:
        /*0058*/ 	.word	0x00000080
        /*005c*/ 	.word	0x00000001
        /*0060*/ 	.word	0x00000001


	//----- nvinfo : EIATTR_CRS_STACK_SIZE
	.align		4
.L_4377:
        /*0064*/ 	.byte	0x04, 0x1e
        /*0066*/ 	.short	(.L_4379 - .L_4378)
.L_4378:
        /*0068*/ 	.word	0x00000000


	//----- nvinfo : EIATTR_CBANK_PARAM_SIZE
	.align		4
.L_4379:
        /*006c*/ 	.byte	0x03, 0x19
        /*006e*/ 	.short	0x0020


	//----- nvinfo : EIATTR_PARAM_CBANK
	.align		4
        /*0070*/ 	.byte	0x04, 0x0a
        /*0072*/ 	.short	(.L_4381 - .L_4380)
	.align		4
.L_4380:
        /*0074*/ 	.word	index@(.nv.constant0._ZN2at6native29vectorized_elementwise_kernelILi8EZNS0_50_GLOBAL__N__2680c7bb_12_PowKernel_cu_7dd49032_316829pow_tensor_scalar_kernel_implIffEEvRNS_18TensorIteratorBaseET0_EUlfE1_St5arrayIPcLm2EEEEviS6_T1_)
        /*0078*/ 	.short	0x0210
        /*007a*/ 	.short	0x0020


	//----- nvinfo : EIATTR_SW_WAR
	.align		4
.L_4381:
        /*007c*/ 	.byte	0x04, 0x36
        /*007e*/ 	.short	(.L_4383 - .L_4382)
.L_4382:
        /*0080*/ 	.word	0x00000008
.L_4383:


//--------------------- .nv.info._ZN2at6native18elementwise_kernelILi128ELi4EZNS0_15gpu_kernel_implIZNS0_50_GLOBAL__N__2680c7bb_12_PowKernel_cu_7dd49032_316829pow_tensor_scalar_kernel_implIffEEvRNS_18TensorIteratorBaseET0_EUlfE0_EEvS6_RKT_EUliE_EEviT1_ --------------------------
	.section	.nv.info._ZN2at6native18elementwise_kernelILi128ELi4EZNS0_15gpu_kernel_implIZNS0_50_GLOBAL__N__2680c7bb_12_PowKernel_cu_7dd49032_316829pow_tensor_scalar_kernel_implIffEEvRNS_18TensorIteratorBaseET0_EUlfE0_EEvS6_RKT_EUliE_EEviT1_,"",@"SHT_CUDA_INFO"
	.sectionflags	@""
	.align	4


	//----- nvinfo : EIATTR_CUDA_API_VERSION
	.align		4
        /*0000*/ 	.byte	0x04, 0x37
        /*0002*/ 	.short	(.L_4385 - .L_4384)
.L_4384:
        /*0004*/ 	.word	0x00000082


	//----- nvinfo : EIATTR_KPARAM_INFO
	.align		4
.L_4385:
        /*0008*/ 	.byte	0x04, 0x17
        /*000a*/ 	.short	(.L_4387 - .L_4386)
.L_4386:
        /*000c*/ 	.word	0x00000000
        /*0010*/ 	.short	0x0001
        /*0012*/ 	.short	0x0008
        /*0014*/ 	.byte	0x00, 0xf0, 0x81, 0x08


	//----- nvinfo : EIATTR_KPARAM_INFO
	.align		4
.L_4387:
        /*0018*/ 	.byte	0x04, 0x17
        /*001a*/ 	.short	(.L_4389 - .L_4388)
.L_4388:
        /*001c*/ 	.word	0x00000000
        /*0020*/ 	.short	0x0000
        /*0022*/ 	.short	0x0000
        /*0024*/ 	.byte	0x00, 0xf0, 0x11, 0x00


	//----- nvinfo : EIATTR_SPARSE_MMA_MASK
	.align		4
.L_4389:
        /*0028*/ 	.byte	0x03, 0x50
        /*002a*/ 	.short	0x0000


	//----- nvinfo : EIATTR_MAXREG_COUNT
	.align		4
        /*002c*/ 	.byte	0x03, 0x1b
        /*002e*/ 	.short	0x0080


	//----- nvinfo : EIATTR_EXTERNS
	.align		4
        /*0030*/ 	.byte	0x04, 0x0f
        /*0032*/ 	.short	(.L_4391 - .L_4390)


	//   ....[0]....
	.align		4
.L_4390:
        /*0034*/ 	.word	index@(__assertfail)


	//----- nvinfo : EIATTR_MERCURY_ISA_VERSION
	.align		4
.L_4391:
        /*0038*/ 	.byte	0x03, 0x5f
        /*003a*/ 	.short	0x0101


	//----- nvinfo : EIATTR_SYSCALL_OFFSETS
	.align		4
        /*003c*/ 	.byte	0x04, 0x46
        /*003e*/ 	.short	(.L_4393 - .L_4392)


	//   ....[0]....
.L_4392:
        /*0040*/ 	.word	0x00002150


	//   ....[1]....
        /*0044*/ 	.word	0x00002fc0


	//   ....[2]....
        /*0048*/ 	.word	0x00005150


	//   ....[3]....
        /*004c*/ 	.word	0x00005fc0


	//   ....[4]....
        /*0050*/ 	.word	0x00008140


	//   ....[5]....
        /*0054*/ 	.word	0x00008fb0


	//   ....[6]....
        /*0058*/ 	.word	0x0000b120


	//   ....[7]....
        /*005c*/ 	.word	0x0000bf90


	//----- nvinfo : EIATTR_EXIT_INSTR_OFFSETS
	.align		4
.L_4393:
        /*0060*/ 	.byte	0x04, 0x1c
        /*0062*/ 	.short	(.L_4395 - .L_4394)


	//   ....[0]....
.L_4394:
        /*0064*/ 	.word	0x00009060


	//   ....[1]....
        /*0068*/ 	.word	0x0000b2b0


	//   ....[2]....
        /*006c*/ 	.word	0x0000b2f0


	//   ....[3]....
        /*0070*/ 	.word	0x0000b380


	//   ....[4]....
        /*0074*/ 	.word	0x0000b3b0


	//   ....[5]....
        /*0078*/ 	.word	0x0000b3e0


	//   ....[6]....
        /*007c*/ 	.word	0x0000b460


	//   ....[7]....
        /*0080*/ 	.word	0x0000b490


	//   ....[8]....
        /*0084*/ 	.word	0x0000b520


	//   ....[9]....
        /*0088*/ 	.word	0x0000b560


	//   ....[10]....
        /*008c*/ 	.word	0x0000b5a0


	//   ....[11]....
        /*0090*/ 	.word	0x0000b660


	//   ....[12]....
        /*0094*/ 	.word	0x0000b6b0


	//   ....[13]....
        /*0098*/ 	.word	0x0000b830


	//   ....[14]....
        /*009c*/ 	.word	0x0000b980


	//   ....[15]....
        /*00a0*/ 	.word	0x0000b9b0


	//   ....[16]....
        /*00a4*/ 	.word	0x0000ba60


	//   ....[17]....
        /*00a8*/ 	.word	0x0000bbd0


	//   ....[18]....
        /*00ac*/ 	.word	0x0000bd40


	//   ....[19]....
        /*00b0*/ 	.word	0x0000be90


	//   ....[20]....
        /*00b4*/ 	.word	0x0000bfa0


	//   ....[21]....
        /*00b8*/ 	.word	0x0000bfd0


	//   ....[22]....
        /*00bc*/ 	.word	0x0000c000


	//----- nvinfo : EIATTR_MAX_THREADS
	.align		4
.L_4395:
        /*00c0*/ 	.byte	0x04, 0x05
        /*00c2*/ 	.short	(.L_4397 - .L_4396)
.L_4396:
        /*00c4*/ 	.word	0x00000080
        /*00c8*/ 	.word	0x00000001
        /*00cc*/ 	.word	0x00000001


	//----- nvinfo : EIATTR_CRS_STACK_SIZE
	.align		4
.L_4397:
        /*00d0*/ 	.byte	0x04, 0x1e
        /*00d2*/ 	.short	(.L_4399 - .L_4398)
.L_4398:
        /*00d4*/ 	.word	0x00000000


	//----- nvinfo : EIATTR_CBANK_PARAM_SIZE
	.align		4
.L_4399:
        /*00d8*/ 	.byte	0x03, 0x19
        /*00da*/ 	.short	0x0228


	//----- nvinfo : EIATTR_PARAM_CBANK
	.align		4
        /*00dc*/ 	.byte	0x04, 0x0a
        /*00de*/ 	.short	(.L_4401 - .L_4400)
	.align		4
.L_4400:
        /*00e0*/ 	.word	index@(.nv.constant0._ZN2at6native18elementwise_kernelILi128ELi4EZNS0_15gpu_kernel_implIZNS0_50_GLOBAL__N__2680c7bb_12_PowKernel_cu_7dd49032_316829pow_tensor_scalar_kernel_implIffEEvRNS_18TensorIteratorBaseET0_EUlfE0_EEvS6_RKT_EUliE_EEviT1_)
        /*00e4*/ 	.short	0x0210
        /*00e6*/ 	.short	0x0228


	//----- nvinfo : EIATTR_SW_WAR
	.align		4
.L_4401:
        /*00e8*/ 	.byte	0x04, 0x36
        /*00ea*/ 	.short	(.L_4403 - .L_4402)
.L_4402:
        /*00ec*/ 	.word	0x00000008
.L_4403:


//--------------------- .nv.info._ZN2at6native27unrolled_elementwise_kernelIZNS0_50_GLOBAL__N__2680c7bb_12_PowKernel_cu_7dd49032_316829pow_tensor_scalar_kernel_implIffEEvRNS_18TensorIteratorBaseET0_EUlfE0_St5arrayIPcLm2EELi4E23TrivialOffsetCalculatorILi1EjESC_NS0_6memory12LoadWithCastILi1EEENSD_13StoreWithCastILi1EEEEEviT_S6_T2_T3_T4_T5_ --------------------------
	.section	.nv.info._ZN2at6native27unrolled_elementwise_kernelIZNS0_50_GLOBAL__N__2680c7bb_12_PowKernel_cu_7dd49032_316829pow_tensor_scalar_kernel_implIffEEvRNS_18TensorIteratorBaseET0_EUlfE0_St5arrayIPcLm2EELi4E23TrivialOffsetCalculatorILi1EjESC_NS0_6memory12LoadWithCastILi1EEENSD_13StoreWithCastILi1EEEEEviT_S6_T2_T3_T4_T5_,"",@"SHT_CUDA_INFO"
	.sectionflags	@""
	.align	4


	//----- nvinfo : EIATTR_CUDA_API_VERSION
	.align		4
        /*0000*/ 	.byte	0x04, 0x37
        /*0002*/ 	.short	(.L_4405 - .L_4404)
.L_4404:
        /*0004*/ 	.word	0x00000082


	//----- nvinfo : EIATTR_KPARAM_INFO
	.align		4
.L_4405:
        /*0008*/ 	.byte	0x04, 0x17
        /*000a*/ 	.short	(.L_4407 - .L_4406)
.L_4406:
        /*000c*/ 	.word	0x00000000
        /*0010*/ 	.short	0x0006
        /*0012*/ 	.short	0x002c
        /*0014*/ 	.byte	0x00, 0xf0, 0x21, 0x00


	//----- nvinfo : EIATTR_KPARAM_INFO
	.align		4
.L_4407:
        /*0018*/ 	.byte	0x04, 0x17
        /*001a*/ 	.short	(.L_4409 - .L_4408)
.L_4408:
        /*001c*/ 	.word	0x00000000
        /*0020*/ 	.short	0x0005
        /*0022*/ 	.short	0x0024
        /*0024*/ 	.byte	0x00, 0xf0, 0x21, 0x00


	//----- nvinfo : EIATTR_KPARAM_INFO
	.align		4
.L_4409:
        /*0028*/ 	.byte	0x04, 0x17
        /*002a*/ 	.short	(.L_4411 - .L_4410)
.L_4410:
        /*002c*/ 	.word	0x00000000
        /*0030*/ 	.short	0x0004
        /*0032*/ 	.short	0x0021
        /*0034*/ 	.byte	0x00, 0xf0, 0x05, 0x00


	//----- nvinfo : EIATTR_KPARAM_INFO
	.align		4
.L_4411:
        /*0038*/ 	.byte	0x04, 0x17
        /*003a*/ 	.short	(.L_4413 - .L_4412)
.L_4412:
        /*003c*/ 	.word	0x00000000
        /*0040*/ 	.short	0x0003
        /*0042*/ 	.short	0x0020
        /*0044*/ 	.byte	0x00, 0xf0, 0x05, 0x00


	//----- nvinfo : EIATTR_KPARAM_INFO
	.align		4
.L_4413:
        /*0048*/ 	.byte	0x04, 0x17
        /*004a*/ 	.short	(.L_4415 - .L_4414)
.L_4414:
        /*004c*/ 	.word	0x00000000
        /*0050*/ 	.short	0x0002
        /*0052*/ 	.short	0x0010
        /*0054*/ 	.byte	0x00, 0xf0, 0x41, 0x00


	//----- nvinfo : EIATTR_KPARAM_INFO
	.align		4
.L_4415:
        /*0058*/ 	.byte	0x04, 0x17
        /*005a*/ 	.short	(.L_4417 - .L_4416)
.L_4416:
        /*005c*/ 	.word	0x00000000
        /*0060*/ 	.short	0x0001
        /*0062*/ 	.short	0x0008
        /*0064*/ 	.byte	0x00, 0xf0, 0x21, 0x00


	//----- nvinfo : EIATTR_KPARAM_INFO
	.align		4
.L_4417:
        /*0068*/ 	.byte	0x04, 0x17
        /*006a*/ 	.short	(.L_4419 - .L_4418)
.L_4418:
        /*006c*/ 	.word	0x00000000
        /*0070*/ 	.short	0x0000
        /*0072*/ 	.short	0x0000
        /*0074*/ 	.byte	0x00, 0xf0, 0x11, 0x00


	//----- nvinfo : EIATTR_SPARSE_MMA_MASK
	.align		4
.L_4419:
        /*0078*/ 	.byte	0x03, 0x50
        /*007a*/ 	.short	0x0000


	//----- nvinfo : EIATTR_MAXREG_COUNT
	.align		4
        /*007c*/ 	.byte	0x03, 0x1b
        /*007e*/ 	.short	0x00ff


	//----- nvinfo : EIATTR_EXTERNS
	.align		4
        /*0080*/ 	.byte	0x04, 0x0f
        /*0082*/ 	.short	(.L_4421 - .L_4420)


	//   ....[0]....
	.align		4
.L_4420:
        /*0084*/ 	.word	index@(__assertfail)


	//----- nvinfo : EIATTR_MERCURY_ISA_VERSION
	.align		4
.L_4421:
        /*0088*/ 	.byte	0x03, 0x5f
        /*008a*/ 	.short	0x0101


	//----- nvinfo : EIATTR_SYSCALL_OFFSETS
	.align		4
        /*008c*/ 	.byte	0x04, 0x46
        /*008e*/ 	.short	(.L_4423 - .L_4422)


	//   ....[0]....
.L_4422:
        /*0090*/ 	.word	0x00000e70


	//   ....[1]....
        /*0094*/ 	.word	0x00001d20


	//   ....[2]....
        /*0098*/ 	.word	0x00002be0


	//   ....[3]....
        /*009c*/ 	.word	0x00003a40


	//   ....[4]....
        /*00a0*/ 	.word	0x000049c0


	//   ....[5]....
        /*00a4*/ 	.word	0x00005890


	//   ....[6]....
        /*00a8*/ 	.word	0x00006750


	//   ....[7]....
        /*00ac*/ 	.word	0x00007610


	//----- nvinfo : EIATTR_EXIT_INSTR_OFFSETS
	.align		4
.L_4423:
        /*00b0*/ 	.byte	0x04, 0x1c
        /*00b2*/ 	.short	(.L_4425 - .L_4424)


	//   ....[0]....
.L_4424:
        /*00b4*/ 	.word	0x000067f0


	//   ....[1]....
        /*00b8*/ 	.word	0x00006930


	//   ....[2]....
        /*00bc*/ 	.word	0x00006970


	//   ....[3]....
        /*00c0*/ 	.word	0x00006a00


	//   ....[4]....
        /*00c4*/ 	.word	0x00006a30


	//   ....[5]....
        /*00c8*/ 	.word	0x00006a60


	//   ....[6]....
        /*00cc*/ 	.word	0x00006ae0


	//   ....[7]....
        /*00d0*/ 	.word	0x00006b10


	//   ....[8]....
        /*00d4*/ 	.word	0x00006ba0


	//   ....[9]....
        /*00d8*/ 	.word	0x00006be0


	//   ....[10]....
        /*00dc*/ 	.word	0x00006c20


	//   ....[11]....
        /*00e0*/ 	.word	0x00006ce0


	//   ....[12]....
        /*00e4*/ 	.word	0x00006d30


	//   ....[13]....
        /*00e8*/ 	.word	0x00006eb0


	//   ....[14]....
        /*00ec*/ 	.word	0x00007000


	//   ....[15]....
        /*00f0*/ 	.word	0x00007030


	//   ....[16]....
        /*00f4*/ 	.word	0x000070e0


	//   ....[17]....
        /*00f8*/ 	.word	0x00007250


	//   ....[18]....
        /*00fc*/ 	.word	0x000073c0


	//   ....[19]....
        /*0100*/ 	.word	0x00007510


	//   ....[20]....
        /*0104*/ 	.word	0x00007620


	//   ....[21]....
        /*0108*/ 	.word	0x00007650


	//   ....[22]....
        /*010c*/ 	.word	0x00007680


	//----- nvinfo : EIATTR_MAX_THREADS
	.align		4
.L_4425:
        /*0110*/ 	.byte	0x04, 0x05
        /*0112*/ 	.short	(.L_4427 - .L_4426)
.L_4426:
        /*0114*/ 	.word	0x00000080
        /*0118*/ 	.word	0x00000001
        /*011c*/ 	.word	0x00000001


	//----- nvinfo : EIATTR_CRS_STACK_SIZE
	.align		4
.L_4427:
        /*0120*/ 	.byte	0x04, 0x1e
        /*0122*/ 	.short	(.L_4429 - .L_4428)
.L_4428:
        /*0124*/ 	.word	0x00000000


	//----- nvinfo : EIATTR_CBANK_PARAM_SIZE
	.align		4
.L_4429:
        /*0128*/ 	.byte	0x03, 0x19
        /*012a*/ 	.short	0x0034


	//----- nvinfo : EIATTR_PARAM_CBANK
	.align		4
        /*012c*/ 	.byte	0x04, 0x0a
        /*012e*/ 	.short	(.L_4431 - .L_4430)
	.align		4
.L_4430:
        /*0130*/ 	.word	index@(.nv.constant0._ZN2at6native27unrolled_elementwise_kernelIZNS0_50_GLOBAL__N__2680c7bb_12_PowKernel_cu_7dd49032_316829pow_tensor_scalar_kernel_implIffEEvRNS_18TensorIteratorBaseET0_EUlfE0_St5arrayIPcLm2EELi4E23TrivialOffsetCalculatorILi1EjESC_NS0_6memory12LoadWithCastILi1EEENSD_13StoreWithCastILi1EEEEEviT_S6_T2_T3_T4_T5_)
        /*0134*/ 	.short	0x0210
        /*0136*/ 	.short	0x0034


	//----- nvinfo : EIATTR_SW_WAR
	.align		4
.L_4431:
        /*0138*/ 	.byte	0x04, 0x36
        /*013a*/ 	.short	(.L_4433 - .L_4432)
.L_4432:
        /*013c*/ 	.word	0x00000008
.L_4433:


//--------------------- .nv.info._ZN2at6native18elementwise_kernelILi128ELi2EZNS0_22gpu_kernel_impl_nocastIZNS0_50_GLOBAL__N__2680c7bb_12_PowKernel_cu_7dd49032_316829pow_tensor_scalar_kernel_implIffEEvRNS_18TensorIteratorBaseET0_EUlfE0_EEvS6_RKT_EUliE_EEviT1_ --------------------------
	.section	.nv.info._ZN2at6native18elementwise_kernelILi128ELi2EZNS0_22gpu_kernel_impl_nocastIZNS0_50_GLOBAL__N__2680c7bb_12_PowKernel_cu_7dd49032_316829pow_tensor_scalar_kernel_implIffEEvRNS_18TensorIteratorBaseET0_EUlfE0_EEvS6_RKT_EUliE_EEviT1_,"",@"SHT_CUDA_INFO"
	.sectionflags	@""
	.align	4


	//----- nvinfo : EIATTR_CUDA_API_VERSION
	.align		4
        /*0000*/ 	.byte	0x04, 0x37
        /*0002*/ 	.short	(.L_4435 - .L_4434)
.L_4434:
        /*0004*/ 	.word	0x00000082


	//----- nvinfo : EIATTR_KPARAM_INFO
	.align		4
.L_4435:
        /*0008*/ 	.byte	0x04, 0x17
        /*000a*/ 	.short	(.L_4437 - .L_4436)
.L_4436:
        /*000c*/ 	.word	0x00000000
        /*0010*/ 	.short	0x0001
        /*0012*/ 	.short	0x0008
        /*0014*/ 	.byte	0x00, 0xf0, 0x61, 0x08


	//----- nvinfo : EIATTR_KPARAM_INFO
	.align		4
.L_4437:
        /*0018*/ 	.byte	0x04, 0x17
        /*001a*/ 	.short	(.L_4439 - .L_4438)
.L_4438:
        /*001c*/ 	.word	0x00000000
        /*0020*/ 	.short	0x0000
        /*0022*/ 	.short	0x0000
        /*0024*/ 	.byte	0x00, 0xf0, 0x11, 0x00


	//----- nvinfo : EIATTR_SPARSE_MMA_MASK
	.align		4
.L_4439:
        /*0028*/ 	.byte	0x03, 0x50
        /*002a*/ 	.short	0x0000


	//----- nvinfo : EIATTR_MAXREG_COUNT
	.align		4
        /*002c*/ 	.byte	0x03, 0x1b
        /*002e*/ 	.short	0x0080


	//----- nvinfo : EIATTR_MERCURY_ISA_VERSION
	.align		4
        /*0030*/ 	.byte	0x03, 0x5f
        /*0032*/ 	.short	0x0101


	//----- nvinfo : EIATTR_EXIT_INSTR_OFFSETS
	.align		4
        /*0034*/ 	.byte	0x04, 0x1c
        /*0036*/ 	.short	(.L_4441 - .L_4440)


	//   ....[0]....
.L_4440:
        /*0038*/ 	.word	0x00001450


	//   ....[1]....
        /*003c*/ 	.word	0x000027f0


	//----- nvinfo : EIATTR_MAX_THREADS
	.align		4
.L_4441:
        /*0040*/ 	.byte	0x04, 0x05
        /*0042*/ 	.short	(.L_4443 - .L_4442)
.L_4442:
        /*0044*/ 	.word	0x00000080
        /*0048*/ 	.word	0x00000001
        /*004c*/ 	.word	0x00000001


	//----- nvinfo : EIATTR_CRS_STACK_SIZE
	.align		4
.L_4443:
        /*0050*/ 	.byte	0x04, 0x1e
        /*0052*/ 	.short	(.L_4445 - .L_4444)
.L_4444:
        /*0054*/ 	.word	0x00000000


	//----- nvinfo : EIATTR_CBANK_PARAM_SIZE
	.align		4
.L_4445:
        /*0058*/ 	.byte	0x03, 0x19
        /*005a*/ 	.short	0x0220


	//----- nvinfo : EIATTR_PARAM_CBANK
	.align		4
        /*005c*/ 	.byte	0x04, 0x0a
        /*005e*/ 	.short	(.L_4447 - .L_4446)
	.align		4
.L_4446:
        /*0060*/ 	.word	index@(.nv.constant0._ZN2at6native18elementwise_kernelILi128ELi2EZNS0_22gpu_kernel_impl_nocastIZNS0_50_GLOBAL__N__2680c7bb_12_PowKernel_cu_7dd49032_316829pow_tensor_scalar_kernel_implIffEEvRNS_18TensorIteratorBaseET0_EUlfE0_EEvS6_RKT_EUliE_EEviT1_)
        /*0064*/ 	.short	0x0210
        /*0066*/ 	.short	0x0220


	//----- nvinfo : EIATTR_SW_WAR
	.align		4
.L_4447:
        /*0068*/ 	.byte	0x04, 0x36
        /*006a*/ 	.short	(.L_4449 - .L_4448)
.L_4448:
        /*006c*/ 	.word	0x00000008
.L_4449:


//--------------------- .nv.info._ZN2at6native27unrolled_elementwise_kernelIZNS0_50_GLOBAL__N__2680c7bb_12_PowKernel_cu_7dd49032_316829pow_tensor_scalar_kernel_implIffEEvRNS_18TensorIteratorBaseET0_EUlfE0_St5arrayIPcLm2EELi4E23TrivialOffsetCalculatorILi1EjESC_NS0_6memory15LoadWithoutCastENSD_16StoreWithoutCastEEEviT_S6_T2_T3_T4_T5_ --------------------------
	.section	.nv.info._ZN2at6native27unrolled_elementwise_kernelIZNS0_50_GLOBAL__N__2680c7bb_12_PowKernel_cu_7dd49032_316829pow_tensor_scalar_kernel_implIffEEvRNS_18TensorIteratorBaseET0_EUlfE0_St5arrayIPcLm2EELi4E23TrivialOffsetCalculatorILi1EjESC_NS0_6memory15LoadWithoutCastENSD_16StoreWithoutCastEEEviT_S6_T2_T3_T4_T5_,"",@"SHT_CUDA_INFO"
	.sectionflags	@""
	.align	4


	//----- nvinfo : EIATTR_CUDA_API_VERSION
	.align		4
        /*0000*/ 	.byte	0x04, 0x37
        /*0002*/ 	.short	(.L_4451 - .L_4450)
.L_4450:
        /*0004*/ 	.word	0x00000082


	//----- nvinfo : EIATTR_KPARAM_INFO
	.align		4
.L_4451:
        /*0008*/ 	.byte	0x04, 0x17
        /*000a*/ 	.short	(.L_4453 - .L_4452)
.L_4452:
        /*000c*/ 	.word	0x00000000
        /*0010*/ 	.short	0x0006
        /*0012*/ 	.short	0x0023
        /*0014*/ 	.byte	0x00, 0xf0, 0x05, 0x00


	//----- nvinfo : EIATTR_KPARAM_INFO
	.align		4
.L_4453:
        /*0018*/ 	.byte	0x04, 0x17
        /*001a*/ 	.short	(.L_4455 - .L_4454)
.L_4454:
        /*001c*/ 	.word	0x00000000
        /*0020*/ 	.short	0x0005
        /*0022*/ 	.short	0x0022
        /*0024*/ 	.byte	0x00, 0xf0, 0x05, 0x00


	//----- nvinfo : EIATTR_KPARAM_INFO
	.align		4
.L_4455:
        /*0028*/ 	.byte	0x04, 0x17
        /*002a*/ 	.short	(.L_4457 - .L_4456)
.L_4456:
        /*002c*/ 	.word	0x00000000
        /*0030*/ 	.short	0x0004
        /*0032*/ 	.short	0x0021
        /*0034*/ 	.byte	0x00, 0xf0, 0x05, 0x00


	//----- nvinfo : EIATTR_KPARAM_INFO
	.align		4
.L_4457:
        /*0038*/ 	.byte	0x04, 0x17
        /*003a*/ 	.short	(.L_4459 - .L_4458)
.L_4458:
        /*003c*/ 	.word	0x00000000
        /*0040*/ 	.short	0x0003
        /*0042*/ 	.short	0x0020
        /*0044*/ 	.byte	0x00, 0xf0, 0x05, 0x00


	//----- nvinfo : EIATTR_KPARAM_INFO
	.align		4
.L_4459:
        /*0048*/ 	.byte	0x04, 0x17
        /*004a*/ 	.short	(.L_4461 - .L_4460)
.L_4460:
        /*004c*/ 	.word	0x00000000
        /*0050*/ 	.short	0x0002
        /*0052*/ 	.short	0x0010
        /*0054*/ 	.byte	0x00, 0xf0, 0x41, 0x00


	//----- nvinfo : EIATTR_KPARAM_INFO
	.align		4
.L_4461:
        /*0058*/ 	.byte	0x04, 0x17
        /*005a*/ 	.short	(.L_4463 - .L_4462)
.L_4462:
        /*005c*/ 	.word	0x00000000
        /*0060*/ 	.short	0x0001
        /*0062*/ 	.short	0x0008
        /*0064*/ 	.byte	0x00, 0xf0, 0x21, 0x00


	//----- nvinfo : EIATTR_KPARAM_INFO
	.align		4
.L_4463:
        /*0068*/ 	.byte	0x04, 0x17
        /*006a*/ 	.short	(.L_4465 - .L_4464)
.L_4464:
        /*006c*/ 	.word	0x00000000
        /*0070*/ 	.short	0x0000
        /*0072*/ 	.short	0x0000
        /*0074*/ 	.byte	0x00, 0xf0, 0x11, 0x00


	//----- nvinfo : EIATTR_SPARSE_MMA_MASK
	.align		4
.L_4465:
        /*0078*/ 	.byte	0x03, 0x50
        /*007a*/ 	.short	0x0000


	//----- nvinfo : EIATTR_MAXREG_COUNT
	.align		4
        /*007c*/ 	.byte	0x03, 0x1b
        /*007e*/ 	.short	0x00ff


	//----- nvinfo : EIATTR_MERCURY_ISA_VERSION
	.align		4
        /*0080*/ 	.byte	0x03, 0x5f
        /*0082*/ 	.short	0x0101


	//----- nvinfo : EIATTR_EXIT_INSTR_OFFSETS
	.align		4
        /*0084*/ 	.byte	0x04, 0x1c
        /*0086*/ 	.short	(.L_4467 - .L_4466)


	//   ....[0]....
.L_4466:
        /*0088*/ 	.word	0x000003a0


	//   ....[1]....
        /*008c*/ 	.word	0x00000410


	//----- nvinfo : EIATTR_MAX_THREADS
	.align		4
.L_4467:
        /*0090*/ 	.byte	0x04, 0x05
        /*0092*/ 	.short	(.L_4469 - .L_4468)
.L_4468:
        /*0094*/ 	.word	0x00000080
        /*0098*/ 	.word	0x00000001
        /*009c*/ 	.word	0x00000001


	//----- nvinfo : EIATTR_CRS_STACK_SIZE
	.align		4
.L_4469:
        /*00a0*/ 	.byte	0x04, 0x1e
        /*00a2*/ 	.short	(.L_4471 - .L_4470)
.L_4470:
        /*00a4*/ 	.word	0x00000000


	//----- nvinfo : EIATTR_CBANK_PARAM_SIZE
	.align		4
.L_4471:
        /*00a8*/ 	.byte	0x03, 0x19
        /*00aa*/ 	.short	0x0024


	//----- nvinfo : EIATTR_PARAM_CBANK
	.align		4
        /*00ac*/ 	.byte	0x04, 0x0a
        /*00ae*/ 	.short	(.L_4473 - .L_4472)
	.align		4
.L_4472:
        /*00b0*/ 	.word	index@(.nv.constant0._ZN2at6native27unrolled_elementwise_kernelIZNS0_50_GLOBAL__N__2680c7bb_12_PowKernel_cu_7dd49032_316829pow_tensor_scalar_kernel_implIffEEvRNS_18TensorIteratorBaseET0_EUlfE0_St5arrayIPcLm2EELi4E23TrivialOffsetCalculatorILi1EjESC_NS0_6memory15LoadWithoutCastENSD_16StoreWithoutCastEEEviT_S6_T2_T3_T4_T5_)
        /*00b4*/ 	.short	0x0210
        /*00b6*/ 	.short	0x0024


	//----- nvinfo : EIATTR_SW_WAR
	.align		4
.L_4473:
        /*00b8*/ 	.byte	0x04, 0x36
        /*00ba*/ 	.short	(.L_4475 - .L_4474)
.L_4474:
        /*00bc*/ 	.word	0x00000008
.L_4475:


//--------------------- .nv.info._ZN2at6native29vectorized_elementwise_kernelILi2EZNS0_50_GLOBAL__N__2680c7bb_12_PowKernel_cu_7dd49032_316829pow_tensor_scalar_kernel_implIffEEvRNS_18TensorIteratorBaseET0_EUlfE0_St5arrayIPcLm2EEEEviS6_T1_ --------------------------
	.section	.nv.info._ZN2at6native29vectorized_elementwise_kernelILi2EZNS0_50_GLOBAL__N__2680c7bb_12_PowKernel_cu_7dd49032_316829pow_tensor_scalar_kernel_implIffEEvRNS_18TensorIteratorBaseET0_EUlfE0_St5arrayIPcLm2EEEEviS6_T1_,"",@"SHT_CUDA_INFO"
	.sectionflags	@""
	.align	4


	//----- nvinfo : EIATTR_CUDA_API_VERSION
	.align		4
        /*0000*/ 	.byte	0x04, 0x37
        /*0002*/ 	.short	(.L_4477 - .L_4476)
.L_4476:
        /*0004*/ 	.word	0x00000082


	//----- nvinfo : EIATTR_KPARAM_INFO
	.align		4
.L_4477:
        /*0008*/ 	.byte	0x04, 0x17
        /*000a*/ 	.short	(.L_4479 - .L_4478)
.L_4478:
        /*000c*/ 	.word	0x00000000
        /*0010*/ 	.short	0x0002
        /*0012*/ 	.short	0x0010
        /*0014*/ 	.byte	0x00, 0xf0, 0x41, 0x00


	//----- nvinfo : EIATTR_KPARAM_INFO
	.align		4
.L_4479:
        /*0018*/ 	.byte	0x04, 0x17
        /*001a*/ 	.short	(.L_4481 - .L_4480)
.L_4480:
        /*001c*/ 	.word	0x00000000
        /*0020*/ 	.short	0x0001
        /*0022*/ 	.short	0x0008
        /*0024*/ 	.byte	0x00, 0xf0, 0x21, 0x00


	//----- nvinfo : EIATTR_KPARAM_INFO
	.align		4
.L_4481:
        /*0028*/ 	.byte	0x04, 0x17
        /*002a*/ 	.short	(.L_4483 - .L_4482)
.L_4482:
        /*002c*/ 	.word	0x00000000
        /*0030*/ 	.short	0x0000
        /*0032*/ 	.short	0x0000
        /*0034*/ 	.byte	0x00, 0xf0, 0x11, 0x00


	//----- nvinfo : EIATTR_SPARSE_MMA_MASK
	.align		4
.L_4483:
        /*0038*/ 	.byte	0x03, 0x50
        /*003a*/ 	.short	0x0000


	//----- nvinfo : EIATTR_MAXREG_COUNT
	.align		4
        /*003c*/ 	.byte	0x03, 0x1b
        /*003e*/ 	.short	0x00ff


	//----- nvinfo : EIATTR_MERCURY_ISA_VERSION
	.align		4
        /*0040*/ 	.byte	0x03, 0x5f
        /*0042*/ 	.short	0x0101


	//----- nvinfo : EIATTR_EXIT_INSTR_OFFSETS
	.align		4
        /*0044*/ 	.byte	0x04, 0x1c
        /*0046*/ 	.short	(.L_4485 - .L_4484)


	//   ....[0]....
.L_4484:
        /*0048*/ 	.word	0x00000270


	//   ....[1]....
        /*004c*/ 	.word	0x00000a10


	//   ....[2]....
        /*0050*/ 	.word	0x00000a80


	//----- nvinfo : EIATTR_MAX_THREADS
	.align		4
.L_4485:
        /*0054*/ 	.byte	0x04, 0x05
        /*0056*/ 	.short	(.L_4487 - .L_4486)
.L_4486:
        /*0058*/ 	.word	0x00000080
        /*005c*/ 	.word	0x00000001
        /*0060*/ 	.word	0x00000001


	//----- nvinfo : EIATTR_CRS_STACK_SIZE
	.align		4
.L_4487:
        /*0064*/ 	.byte	0x04, 0x1e
        /*0066*/ 	.short	(.L_4489 - .L_4488)
.L_4488:
        /*0068*/ 	.word	0x00000000


	//----- nvinfo : EIATTR_CBANK_PARAM_SIZE
	.align		4
.L_4489:
        /*006c*/ 	.byte	0x03, 0x19
        /*006e*/ 	.short	0x0020


	//----- nvinfo : EIATTR_PARAM_CBANK
	.align		4
        /*0070*/ 	.byte	0x04, 0x0a
        /*0072*/ 	.short	(.L_4491 - .L_4490)
	.align		4
.L_4490:
        /*0074*/ 	.word	index@(.nv.constant0._ZN2at6native29vectorized_elementwise_kernelILi2EZNS0_50_GLOBAL__N__2680c7bb_12_PowKernel_cu_7dd49032_316829pow_tensor_scalar_kernel_implIffEEvRNS_18TensorIteratorBaseET0_EUlfE0_St5arrayIPcLm2EEEEviS6_T1_)
        /*0078*/ 	.short	0x0210
        /*007a*/ 	.short	0x0020


	//----- nvinfo : EIATTR_SW_WAR
	.align		4
.L_4491:
        /*007c*/ 	.byte	0x04, 0x36
        /*007e*/ 	.short	(.L_4493 - .L_4492)
.L_4492:
        /*0080*/ 	.word	0x00000008
.L_4493:


//--------------------- .nv.info._ZN2at6native29vectorized_elementwise_kernelILi4EZNS0_50_GLOBAL__N__2680c7bb_12_PowKernel_cu_7dd49032_316829pow_tensor_scalar_kernel_implIffEEvRNS_18TensorIteratorBaseET0_EUlfE0_St5arrayIPcLm2EEEEviS6_T1_ --------------------------
	.section	.nv.info._ZN2at6native29vectorized_elementwise_kernelILi4EZNS0_50_GLOBAL__N__2680c7bb_12_PowKernel_cu_7dd49032_316829pow_tensor_scalar_kernel_implIffEEvRNS_18TensorIteratorBaseET0_EUlfE0_St5arrayIPcLm2EEEEviS6_T1_,"",@"SHT_CUDA_INFO"
	.sectionflags	@""
	.align	4


	//----- nvinfo : EIATTR_CUDA_API_VERSION
	.align		4
        /*0000*/ 	.byte	0x04, 0x37
        /*0002*/ 	.short	(.L_4495 - .L_4494)
.L_4494:
        /*0004*/ 	.word	0x00000082


	//----- nvinfo : EIATTR_KPARAM_INFO
	.align		4
.L_4495:
        /*0008*/ 	.byte	0x04, 0x17
        /*000a*/ 	.short	(.L_4497 - .L_4496)
.L_4496:
        /*000c*/ 	.word	0x00000000
        /*0010*/ 	.short	0x0002
        /*0012*/ 	.short	0x0010
        /*0014*/ 	.byte	0x00, 0xf0, 0x41, 0x00


	//----- nvinfo : EIATTR_KPARAM_INFO
	.align		4
.L_4497:
        /*0018*/ 	.byte	0x04, 0x17
        /*001a*/ 	.short	(.L_4499 - .L_4498)
.L_4498:
        /*001c*/ 	.word	0x00000000
        /*0020*/ 	.short	0x0001
        /*0022*/ 	.short	0x0008
        /*0024*/ 	.byte	0x00, 0xf0, 0x21, 0x00


	//----- nvinfo : EIATTR_KPARAM_INFO
	.align		4
.L_4499:
        /*0028*/ 	.byte	0x04, 0x17
        /*002a*/ 	.short	(.L_4501 - .L_4500)
.L_4500:
        /*002c*/ 	.word	0x00000000
        /*0030*/ 	.short	0x0000
        /*0032*/ 	.short	0x0000
        /*0034*/ 	.byte	0x00, 0xf0, 0x11, 0x00


	//----- nvinfo : EIATTR_SPARSE_MMA_MASK
	.align		4
.L_4501:
        /*0038*/ 	.byte	0x03, 0x50
        /*003a*/ 	.short	0x0000


	//----- nvinfo : EIATTR_MAXREG_COUNT
	.align		4
        /*003c*/ 	.byte	0x03, 0x1b
        /*003e*/ 	.short	0x00ff


	//----- nvinfo : EIATTR_MERCURY_ISA_VERSION
	.align		4
        /*0040*/ 	.byte	0x03, 0x5f
        /*0042*/ 	.short	0x0101


	//----- nvinfo : EIATTR_EXIT_INSTR_OFFSETS
	.align		4
        /*0044*/ 	.byte	0x04, 0x1c
        /*0046*/ 	.short	(.L_4503 - .L_4502)


	//   ....[0]....
.L_4502:
        /*0048*/ 	.word	0x00000230


	//   ....[1]....
        /*004c*/ 	.word	0x000009d0


	//   ....[2]....
        /*0050*/ 	.word	0x00000a40


	//----- nvinfo : EIATTR_MAX_THREADS
	.align		4
.L_4503:
        /*0054*/ 	.byte	0x04, 0x05
        /*0056*/ 	.short	(.L_4505 - .L_4504)
.L_4504:
        /*0058*/ 	.word	0x00000080
        /*005c*/ 	.word	0x00000001
        /*0060*/ 	.word	0x00000001


	//----- nvinfo : EIATTR_CRS_STACK_SIZE
	.align		4
.L_4505:
        /*0064*/ 	.byte	0x04, 0x1e
        /*0066*/ 	.short	(.L_4507 - .L_4506)
.L_4506:
        /*0068*/ 	.word	0x00000000


	//----- nvinfo : EIATTR_CBANK_PARAM_SIZE
	.align		4
.L_4507:
        /*006c*/ 	.byte	0x03, 0x19
        /*006e*/ 	.short	0x0020


	//----- nvinfo : EIATTR_PARAM_CBANK
	.align		4
        /*0070*/ 	.byte	0x04, 0x0a
        /*0072*/ 	.short	(.L_4509 - .L_4508)
	.align		4
.L_4508:
        /*0074*/ 	.word	index@(.nv.constant0._ZN2at6native29vectorized_elementwise_kernelILi4EZNS0_50_GLOBAL__N__2680c7bb_12_PowKernel_cu_7dd49032_316829pow_tensor_scalar_kernel_implIffEEvRNS_18TensorIteratorBaseET0_EUlfE0_St5arrayIPcLm2EEEEviS6_T1_)
        /*0078*/ 	.short	0x0210
        /*007a*/ 	.short	0x0020


	//----- nvinfo : EIATTR_SW_WAR
	.align		4
.L_4509:
        /*007c*/ 	.byte	0x04, 0x36
        /*007e*/ 	.short	(.L_4511 - .L_4510)
.L_4510:
        /*0080*/ 	.word	0x00000008
.L_4511:


//--------------------- .nv.info._ZN2at6native29vectorized_elementwise_kernelILi8EZNS0_50_GLOBAL__N__2680c7bb_12_PowKernel_cu_7dd49032_316829pow_tensor_scalar_kernel_implIffEEvRNS_18TensorIteratorBaseET0_EUlfE0_St5arrayIPcLm2EEEEviS6_T1_ --------------------------
	.section	.nv.info._ZN2at6native29vectorized_elementwise_kernelILi8EZNS0_50_GLOBAL__N__2680c7bb_12_PowKernel_cu_7dd49032_316829pow_tensor_scalar_kernel_implIffEEvRNS_18TensorIteratorBaseET0_EUlfE0_St5arrayIPcLm2EEEEviS6_T1_,"",@"SHT_CUDA_INFO"
	.sectionflags	@""
	.align	4


	//----- nvinfo : EIATTR_CUDA_API_VERSION
	.align		4
        /*0000*/ 	.byte	0x04, 0x37
        /*0002*/ 	.short	(.L_4513 - .L_4512)
.L_4512:
        /*0004*/ 	.word	0x00000082


	//----- nvinfo : EIATTR_KPARAM_INFO
	.align		4
.L_4513:
        /*0008*/ 	.byte	0x04, 0x17
        /*000a*/ 	.short	(.L_4515 - .L_4514)
.L_4514:
        /*000c*/ 	.word	0x00000000
        /*0010*/ 	.short	0x0002
        /*0012*/ 	.short	0x0010
        /*0014*/ 	.byte	0x00, 0xf0, 0x41, 0x00


	//----- nvinfo : EIATTR_KPARAM_INFO
	.align		4
.L_4515:
        /*0018*/ 	.byte	0x04, 0x17
        /*001a*/ 	.short	(.L_4517 - .L_4516)
.L_4516:
        /*001c*/ 	.word	0x00000000
        /*0020*/ 	.short	0x0001
        /*0022*/ 	.short	0x0008
        /*0024*/ 	.byte	0x00, 0xf0, 0x21, 0x00


	//----- nvinfo : EIATTR_KPARAM_INFO
	.align		4
.L_4517:
        /*0028*/ 	.byte	0x04, 0x17
        /*002a*/ 	.short	(.L_4519 - .L_4518)
.L_4518:
        /*002c*/ 	.word	0x00000000
        /*0030*/ 	.short	0x0000
        /*0032*/ 	.short	0x0000
        /*0034*/ 	.byte	0x00, 0xf0, 0x11, 0x00


	//----- nvinfo : EIATTR_SPARSE_MMA_MASK
	.align		4
.L_4519:
        /*0038*/ 	.byte	0x03, 0x50
        /*003a*/ 	.short	0x0000


	//----- nvinfo : EIATTR_MAXREG_COUNT
	.align		4
        /*003c*/ 	.byte	0x03, 0x1b
        /*003e*/ 	.short	0x00ff


	//----- nvinfo : EIATTR_MERCURY_ISA_VERSION
	.align		4
        /*0040*/ 	.byte	0x03, 0x5f
        /*0042*/ 	.short	0x0101


	//----- nvinfo : EIATTR_EXIT_INSTR_OFFSETS
	.align		4
        /*0044*/ 	.byte	0x04, 0x1c
        /*0046*/ 	.short	(.L_4521 - .L_4520)


	//   ....[0]....
.L_4520:
        /*0048*/ 	.word	0x00000230


	//   ....[1]....
        /*004c*/ 	.word	0x000009d0


	//   ....[2]....
        /*0050*/ 	.word	0x00000a40


	//----- nvinfo : EIATTR_MAX_THREADS
	.align		4
.L_4521:
        /*0054*/ 	.byte	0x04, 0x05
        /*0056*/ 	.short	(.L_4523 - .L_4522)
.L_4522:
        /*0058*/ 	.word	0x00000080
        /*005c*/ 	.word	0x00000001
        /*0060*/ 	.word	0x00000001


	//----- nvinfo : EIATTR_CRS_STACK_SIZE
	.align		4
.L_4523:
        /*0064*/ 	.byte	0x04, 0x1e
        /*0066*/ 	.short	(.L_4525 - .L_4524)
.L_4524:
        /*0068*/ 	.word	0x00000000


	//----- nvinfo : EIATTR_CBANK_PARAM_SIZE
	.align		4
.L_4525:
        /*006c*/ 	.byte	0x03, 0x19
        /*006e*/ 	.short	0x0020


	//----- nvinfo : EIATTR_PARAM_CBANK
	.align		4
        /*0070*/ 	.byte	0x04, 0x0a
        /*0072*/ 	.short	(.L_4527 - .L_4526)
	.align		4
.L_4526:
        /*0074*/ 	.word	index@(.nv.constant0._ZN2at6native29vectorized_elementwise_kernelILi8EZNS0_50_GLOBAL__N__2680c7bb_12_PowKernel_cu_7dd49032_316829pow_tensor_scalar_kernel_implIffEEvRNS_18TensorIteratorBaseET0_EUlfE0_St5arrayIPcLm2EEEEviS6_T1_)
        /*0078*/ 	.short	0x0210
        /*007a*/ 	.short	0x0020


	//----- nvinfo : EIATTR_SW_WAR
	.align		4
.L_4527:
        /*007c*/ 	.byte	0x04, 0x36
        /*007e*/ 	.short	(.L_4529 - .L_4528)
.L_4528:
        /*0080*/ 	.word	0x00000008
.L_4529:


//--------------------- .nv.info._ZN2at6native18elementwise_kernelILi128ELi4EZNS0_15gpu_kernel_implIZNS0_50_GLOBAL__N__2680c7bb_12_PowKernel_cu_7dd49032_316829pow_tensor_scalar_kernel_implIffEEvRNS_18TensorIteratorBaseET0_EUlfE_EEvS6_RKT_EUliE_EEviT1_ --------------------------
	.section	.nv.info._ZN2at6native18elementwise_kernelILi128ELi4EZNS0_15gpu_kernel_implIZNS0_50_GLOBAL__N__2680c7bb_12_PowKernel_cu_7dd49032_316829pow_tensor_scalar_kernel_implIffEEvRNS_18TensorIteratorBaseET0_EUlfE_EEvS6_RKT_EUliE_EEviT1_,"",@"SHT_CUDA_INFO"
	.sectionflags	@""
	.align	4


	//----- nvinfo : EIATTR_CUDA_API_VERSION
	.align		4
        /*0000*/ 	.byte	0x04, 0x37
        /*0002*/ 	.short	(.L_4531 - .L_4530)
.L_4530:
        /*0004*/ 	.word	0x00000082


	//----- nvinfo : EIATTR_KPARAM_INFO
	.align		4
.L_4531:
        /*0008*/ 	.byte	0x04, 0x17
        /*000a*/ 	.short	(.L_4533 - .L_4532)
.L_4532:
        /*000c*/ 	.word	0x00000000
        /*0010*/ 	.short	0x0001
        /*0012*/ 	.short	0x0008
        /*0014*/ 	.byte	0x00, 0xf0, 0x81, 0x08


	//----- nvinfo : EIATTR_KPARAM_INFO
	.align		4
.L_4533:
        /*0018*/ 	.byte	0x04, 0x17
        /*001a*/ 	.short	(.L_4535 - .L_4534)
.L_4534:
        /*001c*/ 	.word	0x00000000
        /*0020*/ 	.short	0x0000
        /*0022*/ 	.short	0x0000
        /*0024*/ 	.byte	0x00, 0xf0, 0x11, 0x00


	//----- nvinfo : EIATTR_SPARSE_MMA_MASK
	.align		4
.L_4535:
        /*0028*/ 	.byte	0x03, 0x50
        /*002a*/ 	.short	0x0000


	//----- nvinfo : EIATTR_MAXREG_COUNT
	.align		4
        /*002c*/ 	.byte	0x03, 0x1b
        /*002e*/ 	.short	0x0080


	//----- nvinfo : EIATTR_EXTERNS
	.align		4
        /*0030*/ 	.byte	0x04, 0x0f
        /*0032*/ 	.short	(.L_4537 - .L_4536)


	//   ....[0]....
	.align		4
.L_4536:
        /*0034*/ 	.word	index@(__assertfail)


	//----- nvinfo : EIATTR_MERCURY_ISA_VERSION
	.align		4
.L_4537:
        /*0038*/ 	.byte	0x03, 0x5f
        /*003a*/ 	.short	0x0101


	//----- nvinfo : EIATTR_SYSCALL_OFFSETS
	.align		4
        /*003c*/ 	.byte	0x04, 0x46
        /*003e*/ 	.short	(.L_4539 - .L_4538)


	//   ....[0]....
.L_4538:
        /*0040*/ 	.word	0x00002150


	//   ....[1]....
        /*0044*/ 	.word	0x00002fb0


	//   ....[2]....
        /*0048*/ 	.word	0x00005140


	//   ....[3]....
        /*004c*/ 	.word	0x00005fa0


	//   ....[4]....
        /*0050*/ 	.word	0x00008120


	//   ....[5]....
        /*0054*/ 	.word	0x00008f80


	//   ....[6]....
        /*0058*/ 	.word	0x0000b0f0


	//   ....[7]....
        /*005c*/ 	.word	0x0000bf50


	//----- nvinfo : EIATTR_EXIT_INSTR_OFFSETS
	.align		4
.L_4539:
        /*0060*/ 	.byte	0x04, 0x1c
        /*0062*/ 	.short	(.L_4541 - .L_4540)


	//   ....[0]....
.L_4540:
        /*0064*/ 	.word	0x00009030


	//   ....[1]....
        /*0068*/ 	.word	0x0000b270


	//   ....[2]....
        /*006c*/ 	.word	0x0000b2b0


	//   ....[3]....
        /*0070*/ 	.word	0x0000b340


	//   ....[4]....
        /*0074*/ 	.word	0x0000b370


	//   ....[5]....
        /*0078*/ 	.word	0x0000b3a0


	//   ....[6]....
        /*007c*/ 	.word	0x0000b420


	//   ....[7]....
        /*0080*/ 	.word	0x0000b450


	//   ....[8]....
        /*0084*/ 	.word	0x0000b4e0


	//   ....[9]....
        /*0088*/ 	.word	0x0000b520


	//   ....[10]....
        /*008c*/ 	.word	0x0000b560


	//   ....[11]....
        /*0090*/ 	.word	0x0000b620


	//   ....[12]....
        /*0094*/ 	.word	0x0000b670


	//   ....[13]....
        /*0098*/ 	.word	0x0000b7f0


	//   ....[14]....
        /*009c*/ 	.word	0x0000b940


	//   ....[15]....
        /*00a0*/ 	.word	0x0000b970


	//   ....[16]....
        /*00a4*/ 	.word	0x0000ba20


	//   ....[17]....
        /*00a8*/ 	.word	0x0000bb90


	//   ....[18]....
        /*00ac*/ 	.word	0x0000bd00


	//   ....[19]....
        /*00b0*/ 	.word	0x0000be50


	//   ....[20]....
        /*00b4*/ 	.word	0x0000bf60


	//   ....[21]....
        /*00b8*/ 	.word	0x0000bf90


	//   ....[22]....
        /*00bc*/ 	.word	0x0000bfc0


	//----- nvinfo : EIATTR_MAX_THREADS
	.align		4
.L_4541:
        /*00c0*/ 	.byte	0x04, 0x05
        /*00c2*/ 	.short	(.L_4543 - .L_4542)
.L_4542:
        /*00c4*/ 	.word	0x00000080
        /*00c8*/ 	.word	0x00000001
        /*00cc*/ 	.word	0x00000001


	//----- nvinfo : EIATTR_CRS_STACK_SIZE
	.align		4
.L_4543:
        /*00d0*/ 	.byte	0x04, 0x1e
        /*00d2*/ 	.short	(.L_4545 - .L_4544)
.L_4544:
        /*00d4*/ 	.word	0x00000000


	//----- nvinfo : EIATTR_CBANK_PARAM_SIZE
	.align		4
.L_4545:
        /*00d8*/ 	.byte	0x03, 0x19
        /*00da*/ 	.short	0x0228


	//----- nvinfo : EIATTR_PARAM_CBANK
	.align		4
        /*00dc*/ 	.byte	0x04, 0x0a
        /*00de*/ 	.short	(.L_4547 - .L_4546)
	.align		4
.L_4546:
        /*00e0*/ 	.word	index@(.nv.constant0._ZN2at6native18elementwise_kernelILi128ELi4EZNS0_15gpu_kernel_implIZNS0_50_GLOBAL__N__2680c7bb_12_PowKernel_cu_7dd49032_316829pow_tensor_scalar_kernel_implIffEEvRNS_18TensorIteratorBaseET0_EUlfE_EEvS6_RKT_EUliE_EEviT1_)
        /*00e4*/ 	.short	0x0210
        /*00e6*/ 	.short	0x0228


	//----- nvinfo : EIATTR_SW_WAR
	.align		4
.L_4547:
        /*00e8*/ 	.byte	0x04, 0x36
        /*00ea*/ 	.short	(.L_4549 - .L_4548)
.L_4548:
        /*00ec*/ 	.word	0x00000008
.L_4549:


//--------------------- .nv.info._ZN2at6native27unrolled_elementwise_kernelIZNS0_50_GLOBAL__N__2680c7bb_12_PowKernel_cu_7dd49032_316829pow_tensor_scalar_kernel_implIffEEvRNS_18TensorIteratorBaseET0_EUlfE_St5arrayIPcLm2EELi4E23TrivialOffsetCalculatorILi1EjESC_NS0_6memory12LoadWithCastILi1EEENSD_13StoreWithCastILi1EEEEEviT_S6_T2_T3_T4_T5_ --------------------------
	.section	.nv.info._ZN2at6native27unrolled_elementwise_kernelIZNS0_50_GLOBAL__N__2680c7bb_12_PowKernel_cu_7dd49032_316829pow_tensor_scalar_kernel_implIffEEvRNS_18TensorIteratorBaseET0_EUlfE_St5arrayIPcLm2EELi4E23TrivialOffsetCalculatorILi1EjESC_NS0_6memory12LoadWithCastILi1EEENSD_13StoreWithCastILi1EEEEEviT_S6_T2_T3_T4_T5_,"",@"SHT_CUDA_INFO"
	.sectionflags	@""
	.align	4


	//----- nvinfo : EIATTR_CUDA_API_VERSION
	.align		4
        /*0000*/ 	.byte	0x04, 0x37
        /*0002*/ 	.short	(.L_4551 - .L_4550)
.L_4550:
        /*0004*/ 	.word	0x00000082


	//----- nvinfo : EIATTR_KPARAM_INFO
	.align		4
.L_4551:
        /*0008*/ 	.byte	0x04, 0x17
        /*000a*/ 	.short	(.L_4553 - .L_4552)
.L_4552:
        /*000c*/ 	.word	0x00000000
        /*0010*/ 	.short	0x0006
        /*0012*/ 	.short	0x002c
        /*0014*/ 	.byte	0x00, 0xf0, 0x21, 0x00


	//----- nvinfo : EIATTR_KPARAM_INFO
	.align		4
.L_4553:
        /*0018*/ 	.byte	0x04, 0x17
        /*001a*/ 	.short	(.L_4555 - .L_4554)
.L_4554:
        /*001c*/ 	.word	0x00000000
        /*0020*/ 	.short	0x0005
        /*0022*/ 	.short	0x0024
        /*0024*/ 	.byte	0x00, 0xf0, 0x21, 0x00


	//----- nvinfo : EIATTR_KPARAM_INFO
	.align		4
.L_4555:
        /*0028*/ 	.byte	0x04, 0x17
        /*002a*/ 	.short	(.L_4557 - .L_4556)
.L_4556:
        /*002c*/ 	.word	0x00000000
        /*0030*/ 	.short	0x0004
        /*0032*/ 	.short	0x0021
        /*0034*/ 	.byte	0x00, 0xf0, 0x05, 0x00


	//----- nvinfo : EIATTR_KPARAM_INFO
	.align		4
.L_4557:
        /*0038*/ 	.byte	0x04, 0x17
        /*003a*/ 	.short	(.L_4559 - .L_4558)
.L_4558:
        /*003c*/ 	.word	0x00000000
        /*0040*/ 	.short	0x0003
        /*0042*/ 	.short	0x0020
        /*0044*/ 	.byte	0x00, 0xf0, 0x05, 0x00


	//----- nvinfo : EIATTR_KPARAM_INFO
	.align		4
.L_4559:
        /*0048*/ 	.byte	0x04, 0x17
        /*004a*/ 	.short	(.L_4561 - .L_4560)
.L_4560:
        /*004c*/ 	.word	0x00000000
        /*0050*/ 	.short	0x0002
        /*0052*/ 	.short	0x0010
        /*0054*/ 	.byte	0x00, 0xf0, 0x41, 0x00


	//----- nvinfo : EIATTR_KPARAM_INFO
	.align		4
.L_4561:
        /*0058*/ 	.byte	0x04, 0x17
        /*005a*/ 	.short	(.L_4563 - .L_4562)
.L_4562:
        /*005c*/ 	.word	0x00000000
        /*0060*/ 	.short	0x0001
        /*0062*/ 	.short	0x0008
        /*0064*/ 	.byte	0x00, 0xf0, 0x21, 0x00


	//----- nvinfo : EIATTR_KPARAM_INFO
	.align		4
.L_4563:
        /*0068*/ 	.byte	0x04, 0x17
        /*006a*/ 	.short	(.L_4565 - .L_4564)
.L_4564:
        /*006c*/ 	.word	0x00000000
        /*0070*/ 	.short	0x0000
        /*0072*/ 	.short	0x0000
        /*0074*/ 	.byte	0x00, 0xf0, 0x11, 0x00


	//----- nvinfo : EIATTR_SPARSE_MMA_MASK
	.align		4
.L_4565:
        /*0078*/ 	.byte	0x03, 0x50
        /*007a*/ 	.short	0x0000


	//----- nvinfo : EIATTR_MAXREG_COUNT
	.align		4
        /*007c*/ 	.byte	0x03, 0x1b
        /*007e*/ 	.short	0x00ff


	//----- nvinfo : EIATTR_EXTERNS
	.align		4
        /*0080*/ 	.byte	0x04, 0x0f
        /*0082*/ 	.short	(.L_4567 - .L_4566)


	//   ....[0]....
	.align		4
.L_4566:
        /*0084*/ 	.word	index@(__assertfail)


	//----- nvinfo : EIATTR_MERCURY_ISA_VERSION
	.align		4
.L_4567:
        /*0088*/ 	.byte	0x03, 0x5f
        /*008a*/ 	.short	0x0101


	//----- nvinfo : EIATTR_SYSCALL_OFFSETS
	.align		4
        /*008c*/ 	.byte	0x04, 0x46
        /*008e*/ 	.short	(.L_4569 - .L_4568)


	//   ....[0]....
.L_4568:
        /*0090*/ 	.word	0x00000e70


	//   ....[1]....
        /*0094*/ 	.word	0x00001d20


	//   ....[2]....
        /*0098*/ 	.word	0x00002be0


	//   ....[3]....
        /*009c*/ 	.word	0x00003a40


	//   ....[4]....
        /*00a0*/ 	.word	0x00004980


	//   ....[5]....
        /*00a4*/ 	.word	0x00005850


	//   ....[6]....
        /*00a8*/ 	.word	0x00006710


	//   ....[7]....
        /*00ac*/ 	.word	0x000075d0


	//----- nvinfo : EIATTR_EXIT_INSTR_OFFSETS
	.align		4
.L_4569:
        /*00b0*/ 	.byte	0x04, 0x1c
        /*00b2*/ 	.short	(.L_4571 - .L_4570)


	//   ....[0]....
.L_4570:
        /*00b4*/ 	.word	0x000067b0


	//   ....[1]....
        /*00b8*/ 	.word	0x000068f0


	//   ....[2]....
        /*00bc*/ 	.word	0x00006930


	//   ....[3]....
        /*00c0*/ 	.word	0x000069c0


	//   ....[4]....
        /*00c4*/ 	.word	0x000069f0


	//   ....[5]....
        /*00c8*/ 	.word	0x00006a20


	//   ....[6]....
        /*00cc*/ 	.word	0x00006aa0


	//   ....[7]....
        /*00d0*/ 	.word	0x00006ad0


	//   ....[8]....
        /*00d4*/ 	.word	0x00006b60


	//   ....[9]....
        /*00d8*/ 	.word	0x00006ba0


	//   ....[10]....
        /*00dc*/ 	.word	0x00006be0


	//   ....[11]....
        /*00e0*/ 	.word	0x00006ca0


	//   ....[12]....
        /*00e4*/ 	.word	0x00006cf0


	//   ....[13]....
        /*00e8*/ 	.word	0x00006e70


	//   ....[14]....
        /*00ec*/ 	.word	0x00006fc0


	//   ....[15]....
        /*00f0*/ 	.word	0x00006ff0


	//   ....[16]....
        /*00f4*/ 	.word	0x000070a0


	//   ....[17]....
        /*00f8*/ 	.word	0x00007210


	//   ....[18]....
        /*00fc*/ 	.word	0x00007380


	//   ....[19]....
        /*0100*/ 	.word	0x000074d0


	//   ....[20]....
        /*0104*/ 	.word	0x000075e0


	//   ....[21]....
        /*0108*/ 	.word	0x00007610


	//   ....[22]....
        /*010c*/ 	.word	0x00007640


	//----- nvinfo : EIATTR_MAX_THREADS
	.align		4
.L_4571:
        /*0110*/ 	.byte	0x04, 0x05
        /*0112*/ 	.short	(.L_4573 - .L_4572)
.L_4572:
        /*0114*/ 	.word	0x00000080
        /*0118*/ 	.word	0x00000001
        /*011c*/ 	.word	0x00000001


	//----- nvinfo : EIATTR_CRS_STACK_SIZE
	.align		4
.L_4573:
        /*0120*/ 	.byte	0x04, 0x1e
        /*0122*/ 	.short	(.L_4575 - .L_4574)
.L_4574:
        /*0124*/ 	.word	0x00000000


	//----- nvinfo : EIATTR_CBANK_PARAM_SIZE
	.align		4
.L_4575:
        /*0128*/ 	.byte	0x03, 0x19
        /*012a*/ 	.short	0x0034


	//----- nvinfo : EIATTR_PARAM_CBANK
	.align		4
        /*012c*/ 	.byte	0x04, 0x0a
        /*012e*/ 	.short	(.L_4577 - .L_4576)
	.align		4
.L_4576:
        /*0130*/ 	.word	index@(.nv.constant0._ZN2at6native27unrolled_elementwise_kernelIZNS0_50_GLOBAL__N__2680c7bb_12_PowKernel_cu_7dd49032_316829pow_tensor_scalar_kernel_implIffEEvRNS_18TensorIteratorBaseET0_EUlfE_St5arrayIPcLm2EELi4E23TrivialOffsetCalculatorILi1EjESC_NS0_6memory12LoadWithCastILi1EEENSD_13StoreWithCastILi1EEEEEviT_S6_T2_T3_T4_T5_)
        /*0134*/ 	.short	0x0210
        /*0136*/ 	.short	0x0034


	//----- nvinfo : EIATTR_SW_WAR
	.align		4
.L_4577:
        /*0138*/ 	.byte	0x04, 0x36
        /*013a*/ 	.short	(.L_4579 - .L_4578)
.L_4578:
        /*013c*/ 	.word	0x00000008
.L_4579:


//--------------------- .nv.info._ZN2at6native18elementwise_kernelILi128ELi2EZNS0_22gpu_kernel_impl_nocastIZNS0_50_GLOBAL__N__2680c7bb_12_PowKernel_cu_7dd49032_316829pow_tensor_scalar_kernel_implIffEEvRNS_18TensorIteratorBaseET0_EUlfE_EEvS6_RKT_EUliE_EEviT1_ --------------------------
	.section	.nv.info._ZN2at6native18elementwise_kernelILi128ELi2EZNS0_22gpu_kernel_impl_nocastIZNS0_50_GLOBAL__N__2680c7bb_12_PowKernel_cu_7dd49032_316829pow_tensor_scalar_kernel_implIffEEvRNS_18TensorIteratorBaseET0_EUlfE_EEvS6_RKT_EUliE_EEviT1_,"",@"SHT_CUDA_INFO"
	.sectionflags	@""
	.align	4


	//----- nvinfo : EIATTR_CUDA_API_VERSION
	.align		4
        /*0000*/ 	.byte	0x04, 0x37
        /*0002*/ 	.short	(.L_4581 - .L_4580)
.L_4580:
        /*0004*/ 	.word	0x00000082


	//----- nvinfo : EIATTR_KPARAM_INFO
	.align		4
.L_4581:
        /*0008*/ 	.byte	0x04, 0x17
        /*000a*/ 	.short	(.L_4583 - .L_4582)
.L_4582:
        /*000c*/ 	.word	0x00000000
        /*0010*/ 	.short	0x0001
        /*0012*/ 	.short	0x0008
        /*0014*/ 	.byte	0x00, 0xf0, 0x61, 0x08


	//----- nvinfo : EIATTR_KPARAM_INFO
	.align		4
.L_4583:
        /*0018*/ 	.byte	0x04, 0x17
        /*001a*/ 	.short	(.L_4585 - .L_4584)
.L_4584:
        /*001c*/ 	.word	0x00000000
        /*0020*/ 	.short	0x0000
        /*0022*/ 	.short	0x0000
        /*0024*/ 	.byte	0x00, 0xf0, 0x11, 0x00


	//----- nvinfo : EIATTR_SPARSE_MMA_MASK
	.align		4
.L_4585:
        /*0028*/ 	.byte	0x03, 0x50
        /*002a*/ 	.short	0x0000


	//----- nvinfo : EIATTR_MAXREG_COUNT
	.align		4
        /*002c*/ 	.byte	0x03, 0x1b
        /*002e*/ 	.short	0x0080


	//----- nvinfo : EIATTR_MERCURY_ISA_VERSION
	.align		4
        /*0030*/ 	.byte	0x03, 0x5f
        /*0032*/ 	.short	0x0101


	//----- nvinfo : EIATTR_EXIT_INSTR_OFFSETS
	.align		4
        /*0034*/ 	.byte	0x04, 0x1c
        /*0036*/ 	.short	(.L_4587 - .L_4586)


	//   ....[0]....
.L_4586:
        /*0038*/ 	.word	0x00001440


	//   ....[1]....
        /*003c*/ 	.word	0x000027d0


	//----- nvinfo : EIATTR_MAX_THREADS
	.align		4
.L_4587:
        /*0040*/ 	.byte	0x04, 0x05
        /*0042*/ 	.short	(.L_4589 - .L_4588)
.L_4588:
        /*0044*/ 	.word	0x00000080
        /*0048*/ 	.word	0x00000001
        /*004c*/ 	.word	0x00000001


	//----- nvinfo : EIATTR_CRS_STACK_SIZE
	.align		4
.L_4589:
        /*0050*/ 	.byte	0x04, 0x1e
        /*0052*/ 	.short	(.L_4591 - .L_4590)
.L_4590:
        /*0054*/ 	.word	0x00000000


	//----- nvinfo : EIATTR_CBANK_PARAM_SIZE
	.align		4
.L_4591:
        /*0058*/ 	.byte	0x03, 0x19
        /*005a*/ 	.short	0x0220


	//----- nvinfo : EIATTR_PARAM_CBANK
	.align		4
        /*005c*/ 	.byte	0x04, 0x0a
        /*005e*/ 	.short	(.L_4593 - .L_4592)
	.align		4
.L_4592:
        /*0060*/ 	.word	index@(.nv.constant0._ZN2at6native18elementwise_kernelILi128ELi2EZNS0_22gpu_kernel_impl_nocastIZNS0_50_GLOBAL__N__2680c7bb_12_PowKernel_cu_7dd49032_316829pow_tensor_scalar_kernel_implIffEEvRNS_18TensorIteratorBaseET0_EUlfE_EEvS6_RKT_EUliE_EEviT1_)
        /*0064*/ 	.short	0x0210
        /*0066*/ 	.short	0x0220


	//----- nvinfo : EIATTR_SW_WAR
	.align		4
.L_4593:
        /*0068*/ 	.byte	0x04, 0x36
        /*006a*/ 	.short	(.L_4595 - .L_4594)
.L_4594:
        /*006c*/ 	.word	0x00000008
.L_4595:


//--------------------- .nv.info._ZN2at6native27unrolled_elementwise_kernelIZNS0_50_GLOBAL__N__2680c7bb_12_PowKernel_cu_7dd49032_316829pow_tensor_scalar_kernel_implIffEEvRNS_18TensorIteratorBaseET0_EUlfE_St5arrayIPcLm2EELi4E23TrivialOffsetCalculatorILi1EjESC_NS0_6memory15LoadWithoutCastENSD_16StoreWithoutCastEEEviT_S6_T2_T3_T4_T5_ --------------------------
	.section	.nv.info._ZN2at6native27unrolled_elementwise_kernelIZNS0_50_GLOBAL__N__2680c7bb_12_PowKernel_cu_7dd49032_316829pow_tensor_scalar_kernel_implIffEEvRNS_18TensorIteratorBaseET0_EUlfE_St5arrayIPcLm2EELi4E23TrivialOffsetCalculatorILi1EjESC_NS0_6memory15LoadWithoutCastENSD_16StoreWithoutCastEEEviT_S6_T2_T3_T4_T5_,"",@"SHT_CUDA_INFO"
	.sectionflags	@""
	.align	4


	//----- nvinfo : EIATTR_CUDA_API_VERSION
	.align		4
        /*0000*/ 	.byte	0x04, 0x37
        /*0002*/ 	.short	(.L_4597 - .L_4596)
.L_4596:
        /*0004*/ 	.word	0x00000082


	//----- nvinfo : EIATTR_KPARAM_INFO
	.align		4
.L_4597:
        /*0008*/ 	.byte	0x04, 0x17
        /*000a*/ 	.short	(.L_4599 - .L_4598)
.L_4598:
        /*000c*/ 	.word	0x00000000
        /*0010*/ 	.short	0x0006
        /*0012*/ 	.short	0x0023
        /*0014*/ 	.byte	0x00, 0xf0, 0x05, 0x00


	//----- nvinfo : EIATTR_KPARAM_INFO
	.align		4
.L_4599:
        /*0018*/ 	.byte	0x04, 0x17
        /*001a*/ 	.short	(.L_4601 - .L_4600)
.L_4600:
        /*001c*/ 	.word	0x00000000
        /*0020*/ 	.short	0x0005
        /*0022*/ 	.short	0x0022
        /*0024*/ 	.byte	0x00, 0xf0, 0x05, 0x00


	//----- nvinfo : EIATTR_KPARAM_INFO
	.align		4
.L_4601:
        /*0028*/ 	.byte	0x04, 0x17
        /*002a*/ 	.short	(.L_4603 - .L_4602)
.L_4602:
        /*002c*/ 	.word	0x00000000
        /*0030*/ 	.short	0x0004
        /*0032*/ 	.short	0x0021
        /*0034*/ 	.byte	0x00, 0xf0, 0x05, 0x00


	//----- nvinfo : EIATTR_KPARAM_INFO
	.align		4
.L_4603:
        /*0038*/ 	.byte	0x04, 0x17
        /*003a*/ 	.short	(.L_4605 - .L_4604)
.L_4604:
        /*003c*/ 	.word	0x00000000
        /*0040*/ 	.short	0x0003
        /*0042*/ 	.short	0x0020
        /*0044*/ 	.byte	0x00, 0xf0, 0x05, 0x00


	//----- nvinfo : EIATTR_KPARAM_INFO
	.align		4
.L_4605:
        /*0048*/ 	.byte	0x04, 0x17
        /*004a*/ 	.short	(.L_4607 - .L_4606)
.L_4606:
        /*004c*/ 	.word	0x00000000
        /*0050*/ 	.short	0x0002
        /*0052*/ 	.short	0x0010
        /*0054*/ 	.byte	0x00, 0xf0, 0x41, 0x00


	//----- nvinfo : EIATTR_KPARAM_INFO
	.align		4
.L_4607:
        /*0058*/ 	.byte	0x04, 0x17
        /*005a*/ 	.short	(.L_4609 - .L_4608)
.L_4608:
        /*005c*/ 	.word	0x00000000
        /*0060*/ 	.short	0x0001
        /*0062*/ 	.short	0x0008
        /*0064*/ 	.byte	0x00, 0xf0, 0x21, 0x00


	//----- nvinfo : EIATTR_KPARAM_INFO
	.align		4
.L_4609:
        /*0068*/ 	.byte	0x04, 0x17
        /*006a*/ 	.short	(.L_4611 - .L_4610)
.L_4610:
        /*006c*/ 	.word	0x00000000
        /*0070*/ 	.short	0x0000
        /*0072*/ 	.short	0x0000
        /*0074*/ 	.byte	0x00, 0xf0, 0x11, 0x00


	//----- nvinfo : EIATTR_SPARSE_MMA_MASK
	.align		4
.L_4611:
        /*0078*/ 	.byte	0x03, 0x50
        /*007a*/ 	.short	0x0000


	//----- nvinfo : EIATTR_MAXREG_COUNT
	.align		4
        /*007c*/ 	.byte	0x03, 0x1b
        /*007e*/ 	.short	0x00ff


	//----- nvinfo : EIATTR_MERCURY_ISA_VERSION
	.align		4
        /*0080*/ 	.byte	0x03, 0x5f
        /*0082*/ 	.short	0x0101


	//----- nvinfo : EIATTR_EXIT_INSTR_OFFSETS
	.align		4
        /*0084*/ 	.byte	0x04, 0x1c
        /*0086*/ 	.short	(.L_4613 - .L_4612)


	//   ....[0]....
.L_4612:
        /*0088*/ 	.word	0x00000370


	//   ....[1]....
        /*008c*/ 	.word	0x000003d0


	//----- nvinfo : EIATTR_MAX_THREADS
	.align		4
.L_4613:
        /*0090*/ 	.byte	0x04, 0x05
        /*0092*/ 	.short	(.L_4615 - .L_4614)
.L_4614:
        /*0094*/ 	.word	0x00000080
        /*0098*/ 	.word	0x00000001
        /*009c*/ 	.word	0x00000001


	//----- nvinfo : EIATTR_CRS_STACK_SIZE
	.align		4
.L_4615:
        /*00a0*/ 	.byte	0x04, 0x1e
        /*00a2*/ 	.short	(.L_4617 - .L_4616)
.L_4616:
        /*00a4*/ 	.word	0x00000000


	//----- nvinfo : EIATTR_CBANK_PARAM_SIZE
	.align		4
.L_4617:
        /*00a8*/ 	.byte	0x03, 0x19
        /*00aa*/ 	.short	0x0024


	//----- nvinfo : EIATTR_PARAM_CBANK
	.align		4
        /*00ac*/ 	.byte	0x04, 0x0a
        /*00ae*/ 	.short	(.L_4619 - .L_4618)
	.align		4
.L_4618:
        /*00b0*/ 	.word	index@(.nv.constant0._ZN2at6native27unrolled_elementwise_kernelIZNS0_50_GLOBAL__N__2680c7bb_12_PowKernel_cu_7dd49032_316829pow_tensor_scalar_kernel_implIffEEvRNS_18TensorIteratorBaseET0_EUlfE_St5arrayIPcLm2EELi4E23TrivialOffsetCalculatorILi1EjESC_NS0_6memory15LoadWithoutCastENSD_16StoreWithoutCastEEEviT_S6_T2_T3_T4_T5_)
        /*00b4*/ 	.short	0x0210
        /*00b6*/ 	.short	0x0024


	//----- nvinfo : EIATTR_SW_WAR
	.align		4
.L_4619:
        /*00b8*/ 	.byte	0x04, 0x36
        /*00ba*/ 	.short	(.L_4621 - .L_4620)
.L_4620:
        /*00bc*/ 	.word	0x00000008
.L_4621:


//--------------------- .nv.info._ZN2at6native29vectorized_elementwise_kernelILi2EZNS0_50_GLOBAL__N__2680c7bb_12_PowKernel_cu_7dd49032_316829pow_tensor_scalar_kernel_implIffEEvRNS_18TensorIteratorBaseET0_EUlfE_St5arrayIPcLm2EEEEviS6_T1_ --------------------------
	.section	.nv.info._ZN2at6native29vectorized_elementwise_kernelILi2EZNS0_50_GLOBAL__N__2680c7bb_12_PowKernel_cu_7dd49032_316829pow_tensor_scalar_kernel_implIffEEvRNS_18TensorIteratorBaseET0_EUlfE_St5arrayIPcLm2EEEEviS6_T1_,"",@"SHT_CUDA_INFO"
	.sectionflags	@""
	.align	4


	//----- nvinfo : EIATTR_CUDA_API_VERSION
	.align		4
        /*0000*/ 	.byte	0x04, 0x37
        /*0002*/ 	.short	(.L_4623 - .L_4622)
.L_4622:
        /*0004*/ 	.word	0x00000082


	//----- nvinfo : EIATTR_KPARAM_INFO
	.align		4
.L_4623:
        /*0008*/ 	.byte	0x04, 0x17
        /*000a*/ 	.short	(.L_4625 - .L_4624)
.L_4624:
        /*000c*/ 	.word	0x00000000
        /*0010*/ 	.short	0x0002
        /*0012*/ 	.short	0x0010
        /*0014*/ 	.byte	0x00, 0xf0, 0x41, 0x00


	//----- nvinfo : EIATTR_KPARAM_INFO
	.align		4
.L_4625:
        /*0018*/ 	.byte	0x04, 0x17
        /*001a*/ 	.short	(.L_4627 - .L_4626)
.L_4626:
        /*001c*/ 	.word	0x00000000
        /*0020*/ 	.short	0x0001
        /*0022*/ 	.short	0x0008
        /*0024*/ 	.byte	0x00, 0xf0, 0x21, 0x00


	//----- nvinfo : EIATTR_KPARAM_INFO
	.align		4
.L_4627:
        /*0028*/ 	.byte	0x04, 0x17
        /*002a*/ 	.short	(.L_4629 - .L_4628)
.L_4628:
        /*002c*/ 	.word	0x00000000
        /*0030*/ 	.short	0x0000
        /*0032*/ 	.short	0x0000
        /*0034*/ 	.byte	0x00, 0xf0, 0x11, 0x00


	//----- nvinfo : EIATTR_SPARSE_MMA_MASK
	.align		4
.L_4629:
        /*0038*/ 	.byte	0x03, 0x50
        /*003a*/ 	.short	0x0000


	//----- nvinfo : EIATTR_MAXREG_COUNT
	.align		4
        /*003c*/ 	.byte	0x03, 0x1b
        /*003e*/ 	.short	0x00ff


	//----- nvinfo : EIATTR_MERCURY_ISA_VERSION
	.align		4
        /*0040*/ 	.byte	0x03, 0x5f
        /*0042*/ 	.short	0x0101


	//----- nvinfo : EIATTR_EXIT_INSTR_OFFSETS
	.align		4
        /*0044*/ 	.byte	0x04, 0x1c
        /*0046*/ 	.short	(.L_4631 - .L_4630)


	//   ....[0]....
.L_4630:
        /*0048*/ 	.word	0x000001f0


	//   ....[1]....
        /*004c*/ 	.word	0x00000930


	//   ....[2]....
        /*0050*/ 	.word	0x00000990


	//----- nvinfo : EIATTR_MAX_THREADS
	.align		4
.L_4631:
        /*0054*/ 	.byte	0x04, 0x05
        /*0056*/ 	.short	(.L_4633 - .L_4632)
.L_4632:
        /*0058*/ 	.word	0x00000080
        /*005c*/ 	.word	0x00000001
        /*0060*/ 	.word	0x00000001


	//----- nvinfo : EIATTR_CRS_STACK_SIZE
	.align		4
.L_4633:
        /*0064*/ 	.byte	0x04, 0x1e
        /*0066*/ 	.short	(.L_4635 - .L_4634)
.L_4634:
        /*0068*/ 	.word	0x00000000


	//----- nvinfo : EIATTR_CBANK_PARAM_SIZE
	.align		4
.L_4635:
        /*006c*/ 	.byte	0x03, 0x19
        /*006e*/ 	.short	0x0020


	//----- nvinfo : EIATTR_PARAM_CBANK
	.align		4
        /*0070*/ 	.byte	0x04, 0x0a
        /*0072*/ 	.short	(.L_4637 - .L_4636)
	.align		4
.L_4636:
        /*0074*/ 	.word	index@(.nv.constant0._ZN2at6native29vectorized_elementwise_kernelILi2EZNS0_50_GLOBAL__N__2680c7bb_12_PowKernel_cu_7dd49032_316829pow_tensor_scalar_kernel_implIffEEvRNS_18TensorIteratorBaseET0_EUlfE_St5arrayIPcLm2EEEEviS6_T1_)
        /*0078*/ 	.short	0x0210
        /*007a*/ 	.short	0x0020


	//----- nvinfo : EIATTR_SW_WAR
	.align		4
.L_4637:
        /*007c*/ 	.byte	0x04, 0x36
        /*007e*/ 	.short	(.L_4639 - .L_4638)
.L_4638:
        /*0080*/ 	.word	0x00000008
.L_4639:


//--------------------- .nv.info._ZN2at6native29vectorized_elementwise_kernelILi4EZNS0_50_GLOBAL__N__2680c7bb_12_PowKernel_cu_7dd49032_316829pow_tensor_scalar_kernel_implIffEEvRNS_18TensorIteratorBaseET0_EUlfE_St5arrayIPcLm2EEEEviS6_T1_ --------------------------
	.section	.nv.info._ZN2at6native29vectorized_elementwise_kernelILi4EZNS0_50_GLOBAL__N__2680c7bb_12_PowKernel_cu_7dd49032_316829pow_tensor_scalar_kernel_implIffEEvRNS_18TensorIteratorBaseET0_EUlfE_St5arrayIPcLm2EEEEviS6_T1_,"",@"SHT_CUDA_INFO"
	.sectionflags	@""
	.align	4


	//----- nvinfo : EIATTR_CUDA_API_VERSION
	.align		4
        /*0000*/ 	.byte	0x04, 0x37
        /*0002*/ 	.short	(.L_4641 - .L_4640)
.L_4640:
        /*0004*/ 	.word	0x00000082


	//----- nvinfo : EIATTR_KPARAM_INFO
	.align		4
.L_4641:
        /*0008*/ 	.byte	0x04, 0x17
        /*000a*/ 	.short	(.L_4643 - .L_4642)
.L_4642:
        /*000c*/ 	.word	0x00000000
        /*0010*/ 	.short	0x0002
        /*0012*/ 	.short	0x0010
        /*0014*/ 	.byte	0x00, 0xf0, 0x41, 0x00


	//----- nvinfo : EIATTR_KPARAM_INFO
	.align		4
.L_4643:
        /*0018*/ 	.byte	0x04, 0x17
        /*001a*/ 	.short	(.L_4645 - .L_4644)
.L_4644:
        /*001c*/ 	.word	0x00000000
        /*0020*/ 	.short	0x0001
        /*0022*/ 	.short	0x0008
        /*0024*/ 	.byte	0x00, 0xf0, 0x21, 0x00


	//----- nvinfo : EIATTR_KPARAM_INFO
	.align		4
.L_4645:
        /*0028*/ 	.byte	0x04, 0x17
        /*002a*/ 	.short	(.L_4647 - .L_4646)
.L_4646:
        /*002c*/ 	.word	0x00000000
        /*0030*/ 	.short	0x0000
        /*0032*/ 	.short	0x0000
        /*0034*/ 	.byte	0x00, 0xf0, 0x11, 0x00


	//----- nvinfo : EIATTR_SPARSE_MMA_MASK
	.align		4
.L_4647:
        /*0038*/ 	.byte	0x03, 0x50
        /*003a*/ 	.short	0x0000


	//----- nvinfo : EIATTR_MAXREG_COUNT
	.align		4
        /*003c*/ 	.byte	0x03, 0x1b
        /*003e*/ 	.short	0x00ff


	//----- nvinfo : EIATTR_MERCURY_ISA_VERSION
	.align		4
        /*0040*/ 	.byte	0x03, 0x5f
        /*0042*/ 	.short	0x0101


	//----- nvinfo : EIATTR_EXIT_INSTR_OFFSETS
	.align		4
        /*0044*/ 	.byte	0x04, 0x1c
        /*0046*/ 	.short	(.L_4649 - .L_4648)


	//   ....[0]....
.L_4648:
        /*0048*/ 	.word	0x000001b0


	//   ....[1]....
        /*004c*/ 	.word	0x000008f0


	//   ....[2]....
        /*0050*/ 	.word	0x00000950


	//----- nvinfo : EIATTR_MAX_THREADS
	.align		4
.L_4649:
        /*0054*/ 	.byte	0x04, 0x05
        /*0056*/ 	.short	(.L_4651 - .L_4650)
.L_4650:
        /*0058*/ 	.word	0x00000080
        /*005c*/ 	.word	0x00000001
        /*0060*/ 	.word	0x00000001


	//----- nvinfo : EIATTR_CRS_STACK_SIZE
	.align		4
.L_4651:
        /*0064*/ 	.byte	0x04, 0x1e
        /*0066*/ 	.short	(.L_4653 - .L_4652)
.L_4652:
        /*0068*/ 	.word	0x00000000


	//----- nvinfo : EIATTR_CBANK_PARAM_SIZE
	.align		4
.L_4653:
        /*006c*/ 	.byte	0x03, 0x19
        /*006e*/ 	.short	0x0020


	//----- nvinfo : EIATTR_PARAM_CBANK
	.align		4
        /*0070*/ 	.byte	0x04, 0x0a
        /*0072*/ 	.short	(.L_4655 - .L_4654)
	.align		4
.L_4654:
        /*0074*/ 	.word	index@(.nv.constant0._ZN2at6native29vectorized_elementwise_kernelILi4EZNS0_50_GLOBAL__N__2680c7bb_12_PowKernel_cu_7dd49032_316829pow_tensor_scalar_kernel_implIffEEvRNS_18TensorIteratorBaseET0_EUlfE_St5arrayIPcLm2EEEEviS6_T1_)
        /*0078*/ 	.short	0x0210
        /*007a*/ 	.short	0x0020


	//----- nvinfo : EIATTR_SW_WAR
	.align		4
.L_4655:
        /*007c*/ 	.byte	0x04, 0x36
        /*007e*/ 	.short	(.L_4657 - .L_4656)
.L_4656:
        /*0080*/ 	.word	0x00000008
.L_4657:


//--------------------- .nv.info._ZN2at6native29vectorized_elementwise_kernelILi8EZNS0_50_GLOBAL__N__2680c7bb_12_PowKernel_cu_7dd49032_316829pow_tensor_scalar_kernel_implIffEEvRNS_18TensorIteratorBaseET0_EUlfE_St5arrayIPcLm2EEEEviS6_T1_ --------------------------
	.section	.nv.info._ZN2at6native29vectorized_elementwise_kernelILi8EZNS0_50_GLOBAL__N__2680c7bb_12_PowKernel_cu_7dd49032_316829pow_tensor_scalar_kernel_implIffEEvRNS_18TensorIteratorBaseET0_EUlfE_St5arrayIPcLm2EEEEviS6_T1_,"",@"SHT_CUDA_INFO"
	.sectionflags	@""
	.align	4


	//----- nvinfo : EIATTR_CUDA_API_VERSION
	.align		4
        /*0000*/ 	.byte	0x04, 0x37
        /*0002*/ 	.short	(.L_4659 - .L_4658)
.L_4658:
        /*0004*/ 	.word	0x00000082


	//----- nvinfo : EIATTR_KPARAM_INFO
	.align		4
.L_4659:
        /*0008*/ 	.byte	0x04, 0x17
        /*000a*/ 	.short	(.L_4661 - .L_4660)
.L_4660:
        /*000c*/ 	.word	0x00000000
        /*0010*/ 	.short	0x0002
        /*0012*/ 	.short	0x0010
        /*0014*/ 	.byte	0x00, 0xf0, 0x41, 0x00


	//----- nvinfo : EIATTR_KPARAM_INFO
	.align		4
.L_4661:
        /*0018*/ 	.byte	0x04, 0x17
        /*001a*/ 	.short	(.L_4663 - .L_4662)
.L_4662:
        /*001c*/ 	.word	0x00000000
        /*0020*/ 	.short	0x0001
        /*0022*/ 	.short	0x0008
        /*0024*/ 	.byte	0x00, 0xf0, 0x21, 0x00


	//----- nvinfo : EIATTR_KPARAM_INFO
	.align		4
.L_4663:
        /*0028*/ 	.byte	0x04, 0x17
        /*002a*/ 	.short	(.L_4665 - .L_4664)
.L_4664:
        /*002c*/ 	.word	0x00000000
        /*0030*/ 	.short	0x0000
        /*0032*/ 	.short	0x0000
        /*0034*/ 	.byte	0x00, 0xf0, 0x11, 0x00


	//----- nvinfo : EIATTR_SPARSE_MMA_MASK
	.align		4
.L_4665:
        /*0038*/ 	.byte	0x03, 0x50
        /*003a*/ 	.short	0x0000


	//----- nvinfo : EIATTR_MAXREG_COUNT
	.align		4
        /*003c*/ 	.byte	0x03, 0x1b
        /*003e*/ 	.short	0x00ff


	//----- nvinfo : EIATTR_MERCURY_ISA_VERSION
	.align		4
        /*0040*/ 	.byte	0x03, 0x5f
        /*0042*/ 	.short	0x0101


	//----- nvinfo : EIATTR_EXIT_INSTR_OFFSETS
	.align		4
        /*0044*/ 	.byte	0x04, 0x1c
        /*0046*/ 	.short	(.L_4667 - .L_4666)


	//   ....[0]....
.L_4666:
        /*0048*/ 	.word	0x000001b0


	//   ....[1]....
        /*004c*/ 	.word	0x000008f0


	//   ....[2]....
        /*0050*/ 	.word	0x00000950


	//----- nvinfo : EIATTR_MAX_THREADS
	.align		4
.L_4667:
        /*0054*/ 	.byte	0x04, 0x05
        /*0056*/ 	.short	(.L_4669 - .L_4668)
.L_4668:
        /*0058*/ 	.word	0x00000080
        /*005c*/ 	.word	0x00000001
        /*0060*/ 	.word	0x00000001


	//----- nvinfo : EIATTR_CRS_STACK_SIZE
	.align		4
.L_4669:
        /*0064*/ 	.byte	0x04, 0x1e
        /*0066*/ 	.short	(.L_4671 - .L_4670)
.L_4670:
        /*0068*/ 	.word	0x00000000


	//----- nvinfo : EIATTR_CBANK_PARAM_SIZE
	.align		4
.L_4671:
        /*006c*/ 	.byte	0x03, 0x19
        /*006e*/ 	.short	0x0020


	//----- nvinfo : EIATTR_PARAM_CBANK
	.align		4
        /*0070*/ 	.byte	0x04, 0x0a
        /*0072*/ 	.short	(.L_4673 - .L_4672)
	.align		4
.L_4672:
        /*0074*/ 	.word	index@(.nv.constant0._ZN2at6native29vectorized_elementwise_kernelILi8EZNS0_50_GLOBAL__N__2680c7bb_12_PowKernel_cu_7dd49032_316829pow_tensor_scalar_kernel_implIffEEvRNS_18TensorIteratorBaseET0_EUlfE_St5arrayIPcLm2EEEEviS6_T1_)
        /*0078*/ 	.short	0x0210
        /*007a*/ 	.short	0x0020


	//----- nvinfo : EIATTR_SW_WAR
	.align		4
.L_4673:
        /*007c*/ 	.byte	0x04, 0x36
        /*007e*/ 	.short	(.L_4675 - .L_4674)
.L_4674:
        /*0080*/ 	.word	0x00000008
.L_4675:


//--------------------- .nv.info._ZN2at6native18elementwise_kernelILi128ELi4EZNS0_15gpu_kernel_implIZNS0_50_GLOBAL__N__2680c7bb_12_PowKernel_cu_7dd49032_316829pow_tensor_scalar_kernel_implIddEEvRNS_18TensorIteratorBaseET0_EUldE2_EEvS6_RKT_EUliE_EEviT1_ --------------------------
	.section	.nv.info._ZN2at6native18elementwise_kernelILi128ELi4EZNS0_15gpu_kernel_implIZNS0_50_GLOBAL__N__2680c7bb_12_PowKernel_cu_7dd49032_316829pow_tensor_scalar_kernel_implIddEEvRNS_18TensorIteratorBaseET0_EUldE2_EEvS6_RKT_EUliE_EEviT1_,"",@"SHT_CUDA_INFO"
	.sectionflags	@""
	.align	4


	//----- nvinfo : EIATTR_CUDA_API_VERSION
	.align		4
        /*0000*/ 	.byte	0x04, 0x37
        /*0002*/ 	.short	(.L_4677 - .L_4676)
.L_4676:
        /*0004*/ 	.word	0x00000082


	//----- nvinfo : EIATTR_KPARAM_INFO
	.align		4
.L_4677:
        /*0008*/ 	.byte	0x04, 0x17
        /*000a*/ 	.short	(.L_4679 - .L_4678)
.L_4678:
        /*000c*/ 	.word	0x00000000
        /*0010*/ 	.short	0x0001
        /*0012*/ 	.short	0x0008
        /*0014*/ 	.byte	0x00, 0xf0, 0xa1, 0x08


	//----- nvinfo : EIATTR_KPARAM_INFO
	.align		4
.L_4679:
        /*0018*/ 	.byte	0x04, 0x17
        /*001a*/ 	.short	(.L_4681 - .L_4680)
.L_4680:
        /*001c*/ 	.word	0x00000000
        /*0020*/ 	.short	0x0000
        /*0022*/ 	.short	0x0000
        /*0024*/ 	.byte	0x00, 0xf0, 0x11, 0x00


	//----- nvinfo : EIATTR_SPARSE_MMA_MASK
	.align		4
.L_4681:
        /*0028*/ 	.byte	0x03, 0x50
        /*002a*/ 	.short	0x0000


	//----- nvinfo : EIATTR_MAXREG_COUNT
	.align		4
        /*002c*/ 	.byte	0x03, 0x1b
        /*002e*/ 	.short	0x0080


	//----- nvinfo : EIATTR_EXTERNS
	.align		4
        /*0030*/ 	.byte	0x04, 0x0f
        /*0032*/ 	.short	(.L_4683 - .L_4682)


	//   ....[0]....
	.align		4
.L_4682:
        /*0034*/ 	.word	index@(__assertfail)


	//----- nvinfo : EIATTR_MERCURY_ISA_VERSION
	.align		4
.L_4683:
        /*0038*/ 	.byte	0x03, 0x5f
        /*003a*/ 	.short	0x0101


	//----- nvinfo : EIATTR_SYSCALL_OFFSETS
	.align		4
        /*003c*/ 	.byte	0x04, 0x46
        /*003e*/ 	.short	(.L_4685 - .L_4684)


	//   ....[0]....
.L_4684:
        /*0040*/ 	.word	0x00002250


	//   ....[1]....
        /*0044*/ 	.word	0x00003890


	//   ....[2]....
        /*0048*/ 	.word	0x00005b20


	//   ....[3]....
        /*004c*/ 	.word	0x00007110


	//   ....[4]....
        /*0050*/ 	.word	0x00009390


	//   ....[5]....
        /*0054*/ 	.word	0x0000a980


	//   ....[6]....
        /*0058*/ 	.word	0x0000cbf0


	//   ....[7]....
        /*005c*/ 	.word	0x0000e1e0


	//----- nvinfo : EIATTR_EXIT_INSTR_OFFSETS
	.align		4
.L_4685:
        /*0060*/ 	.byte	0x04, 0x1c
        /*0062*/ 	.short	(.L_4687 - .L_4686)


	//   ....[0]....
.L_4686:
        /*0064*/ 	.word	0x0000aa30


	//   ....[1]....
        /*0068*/ 	.word	0x0000d220


	//   ....[2]....
        /*006c*/ 	.word	0x0000d260


	//   ....[3]....
        /*0070*/ 	.word	0x0000d2f0


	//   ....[4]....
        /*0074*/ 	.word	0x0000d320


	//   ....[5]....
        /*0078*/ 	.word	0x0000d350


	//   ....[6]....
        /*007c*/ 	.word	0x0000d420


	//   ....[7]....
        /*0080*/ 	.word	0x0000d4a0


	//   ....[8]....
        /*0084*/ 	.word	0x0000d580


	//   ....[9]....
        /*0088*/ 	.word	0x0000d610


	//   ....[10]....
        /*008c*/ 	.word	0x0000d630


	//   ....[11]....
        /*0090*/ 	.word	0x0000d6f0


	//   ....[12]....
        /*0094*/ 	.word	0x0000d720


	//   ....[13]....
        /*0098*/ 	.word	0x0000d8f0


	//   ....[14]....
        /*009c*/ 	.word	0x0000da90


	//   ....[15]....
        /*00a0*/ 	.word	0x0000db10


	//   ....[16]....
        /*00a4*/ 	.word	0x0000dbc0


	//   ....[17]....
        /*00a8*/ 	.word	0x0000dd80


	//   ....[18]....
        /*00ac*/ 	.word	0x0000df40


	//   ....[19]....
        /*00b0*/ 	.word	0x0000e0e0


	//   ....[20]....
        /*00b4*/ 	.word	0x0000e1f0


	//   ....[21]....
        /*00b8*/ 	.word	0x0000e220


	//   ....[22]....
        /*00bc*/ 	.word	0x0000e250


	//----- nvinfo : EIATTR_MAX_THREADS
	.align		4
.L_4687:
        /*00c0*/ 	.byte	0x04, 0x05
        /*00c2*/ 	.short	(.L_4689 - .L_4688)
.L_4688:
        /*00c4*/ 	.word	0x00000080
        /*00c8*/ 	.word	0x00000001
        /*00cc*/ 	.word	0x00000001


	//----- nvinfo : EIATTR_CRS_STACK_SIZE
	.align		4
.L_4689:
        /*00d0*/ 	.byte	0x04, 0x1e
        /*00d2*/ 	.short	(.L_4691 - .L_4690)
.L_4690:
        /*00d4*/ 	.word	0x00000000


	//----- nvinfo : EIATTR_CBANK_PARAM_SIZE
	.align		4
.L_4691:
        /*00d8*/ 	.byte	0x03, 0x19
        /*00da*/ 	.short	0x0230


	//----- nvinfo : EIATTR_PARAM_CBANK
	.align		4
        /*00dc*/ 	.byte	0x04, 0x0a
        /*00de*/ 	.short	(.L_4693 - .L_4692)
	.align		4
.L_4692:
        /*00e0*/ 	.word	index@(.nv.constant0._ZN2at6native18elementwise_kernelILi128ELi4EZNS0_15gpu_kernel_implIZNS0_50_GLOBAL__N__2680c7bb_12_PowKernel_cu_7dd49032_316829pow_tensor_scalar_kernel_implIddEEvRNS_18TensorIteratorBaseET0_EUldE2_EEvS6_RKT_EUliE_EEviT1_)
        /*00e4*/ 	.short	0x0210
        /*00e6*/ 	.short	0x0230


	//----- nvinfo : EIATTR_SW_WAR
	.align		4
.L_4693:
        /*00e8*/ 	.byte	0x04, 0x36
        /*00ea*/ 	.short	(.L_4695 - .L_4694)
.L_4694:
        /*00ec*/ 	.word	0x00000008
.L_4695:


//--------------------- .nv.info._ZN2at6native27unrolled_elementwise_kernelIZNS0_50_GLOBAL__N__2680c7bb_12_PowKernel_cu_7dd49032_316829pow_tensor_scalar_kernel_implIddEEvRNS_18TensorIteratorBaseET0_EUldE2_St5arrayIPcLm2EELi4E23TrivialOffsetCalculatorILi1EjESC_NS0_6memory12LoadWithCastILi1EEENSD_13StoreWithCastILi1EEEEEviT_S6_T2_T3_T4_T5_ --------------------------
	.section	.nv.info._ZN2at6native27unrolled_elementwise_kernelIZNS0_50_GLOBAL__N__2680c7bb_12_PowKernel_cu_7dd49032_316829pow_tensor_scalar_kernel_implIddEEvRNS_18TensorIteratorBaseET0_EUldE2_St5arrayIPcLm2EELi4E23TrivialOffsetCalculatorILi1EjESC_NS0_6memory12LoadWithCastILi1EEENSD_13StoreWithCastILi1EEEEEviT_S6_T2_T3_T4_T5_,"",@"SHT_CUDA_INFO"
	.sectionflags	@""
	.align	4


	//----- nvinfo : EIATTR_CUDA_API_VERSION
	.align		4
        /*0000*/ 	.byte	0x04, 0x37
        /*0002*/ 	.short	(.L_4697 - .L_4696)
.L_4696:
        /*0004*/ 	.word	0x00000082


	//----- nvinfo : EIATTR_KPARAM_INFO
	.align		4
.L_4697:
        /*0008*/ 	.byte	0x04, 0x17
        /*000a*/ 	.short	(.L_4699 - .L_4698)
.L_4698:
        /*000c*/ 	.word	0x00000000
        /*0010*/ 	.short	0x0006
        /*0012*/ 	.short	0x0034
        /*0014*/ 	.byte	0x00, 0xf0, 0x21, 0x00


	//----- nvinfo : EIATTR_KPARAM_INFO
	.align		4
.L_4699:
        /*0018*/ 	.byte	0x04, 0x17
        /*001a*/ 	.short	(.L_4701 - .L_4700)
.L_4700:
        /*001c*/ 	.word	0x00000000
        /*0020*/ 	.short	0x0005
        /*0022*/ 	.short	0x002c
        /*0024*/ 	.byte	0x00, 0xf0, 0x21, 0x00


	//----- nvinfo : EIATTR_KPARAM_INFO
	.align		4
.L_4701:
        /*0028*/ 	.byte	0x04, 0x17
        /*002a*/ 	.short	(.L_4703 - .L_4702)
.L_4702:
        /*002c*/ 	.word	0x00000000
        /*0030*/ 	.short	0x0004
        /*0032*/ 	.short	0x0029
        /*0034*/ 	.byte	0x00, 0xf0, 0x05, 0x00


	//----- nvinfo : EIATTR_KPARAM_INFO
	.align		4
.L_4703:
        /*0038*/ 	.byte	0x04, 0x17
        /*003a*/ 	.short	(.L_4705 - .L_4704)
.L_4704:
        /*003c*/ 	.word	0x00000000
        /*0040*/ 	.short	0x0003
        /*0042*/ 	.short	0x0028
        /*0044*/ 	.byte	0x00, 0xf0, 0x05, 0x00


	//----- nvinfo : EIATTR_KPARAM_INFO
	.align		4
.L_4705:
        /*0048*/ 	.byte	0x04, 0x17
        /*004a*/ 	.short	(.L_4707 - .L_4706)
.L_4706:
        /*004c*/ 	.word	0x00000000
        /*0050*/ 	.short	0x0002
        /*0052*/ 	.short	0x0018
        /*0054*/ 	.byte	0x00, 0xf0, 0x41, 0x00


	//----- nvinfo : EIATTR_KPARAM_INFO
	.align		4
.L_4707:
        /*0058*/ 	.byte	0x04, 0x17
        /*005a*/ 	.short	(.L_4709 - .L_4708)
.L_4708:
        /*005c*/ 	.word	0x00000000
        /*0060*/ 	.short	0x0001
        /*0062*/ 	.short	0x0008
        /*0064*/ 	.byte	0x00, 0xf0, 0x41, 0x00


	//----- nvinfo : EIATTR_KPARAM_INFO
	.align		4
.L_4709:
        /*0068*/ 	.byte	0x04, 0x17
        /*006a*/ 	.short	(.L_4711 - .L_4710)
.L_4710:
        /*006c*/ 	.word	0x00000000
        /*0070*/ 	.short	0x0000
        /*0072*/ 	.short	0x0000
        /*0074*/ 	.byte	0x00, 0xf0, 0x11, 0x00


	//----- nvinfo : EIATTR_SPARSE_MMA_MASK
	.align		4
.L_4711:
        /*0078*/ 	.byte	0x03, 0x50
        /*007a*/ 	.short	0x0000


	//----- nvinfo : EIATTR_MAXREG_COUNT
	.align		4
        /*007c*/ 	.byte	0x03, 0x1b
        /*007e*/ 	.short	0x00ff


	//----- nvinfo : EIATTR_EXTERNS
	.align		4
        /*0080*/ 	.byte	0x04, 0x0f
        /*0082*/ 	.short	(.L_4713 - .L_4712)


	//   ....[0]....
	.align		4
.L_4712:
        /*0084*/ 	.word	index@(__assertfail)


	//----- nvinfo : EIATTR_MERCURY_ISA_VERSION
	.align		4
.L_4713:
        /*0088*/ 	.byte	0x03, 0x5f
        /*008a*/ 	.short	0x0101


	//----- nvinfo : EIATTR_SYSCALL_OFFSETS
	.align		4
        /*008c*/ 	.byte	0x04, 0x46
        /*008e*/ 	.short	(.L_4715 - .L_4714)


	//   ....[0]....
.L_4714:
        /*0090*/ 	.word	0x00000f80


	//   ....[1]....
        /*0094*/ 	.word	0x00001f20


	//   ....[2]....
        /*0098*/ 	.word	0x00002ed0


	//   ....[3]....
        /*009c*/ 	.word	0x00003e50


	//   ....[4]....
        /*00a0*/ 	.word	0x00006570


	//   ....[5]....
        /*00a4*/ 	.word	0x00007740


	//   ....[6]....
        /*00a8*/ 	.word	0x000088e0


	//   ....[7]....
        /*00ac*/ 	.word	0x00009a90


	//----- nvinfo : EIATTR_EXIT_INSTR_OFFSETS
	.align		4
.L_4715:
        /*00b0*/ 	.byte	0x04, 0x1c
        /*00b2*/ 	.short	(.L_4717 - .L_4716)


	//   ....[0]....
.L_4716:
        /*00b4*/ 	.word	0x00008980


	//   ....[1]....
        /*00b8*/ 	.word	0x00008ad0


	//   ....[2]....
        /*00bc*/ 	.word	0x00008b10


	//   ....[3]....
        /*00c0*/ 	.word	0x00008ba0


	//   ....[4]....
        /*00c4*/ 	.word	0x00008bd0


	//   ....[5]....
        /*00c8*/ 	.word	0x00008c00


	//   ....[6]....
        /*00cc*/ 	.word	0x00008cd0


	//   ....[7]....
        /*00d0*/ 	.word	0x00008d50


	//   ....[8]....
        /*00d4*/ 	.word	0x00008e30


	//   ....[9]....
        /*00d8*/ 	.word	0x00008ec0


	//   ....[10]....
        /*00dc*/ 	.word	0x00008ee0


	//   ....[11]....
        /*00e0*/ 	.word	0x00008fa0


	//   ....[12]....
        /*00e4*/ 	.word	0x00008fd0


	//   ....[13]....
        /*00e8*/ 	.word	0x000091a0


	//   ....[14]....
        /*00ec*/ 	.word	0x00009340


	//   ....[15]....
        /*00f0*/ 	.word	0x000093c0


	//   ....[16]....
        /*00f4*/ 	.word	0x00009470


	//   ....[17]....
        /*00f8*/ 	.word	0x00009630


	//   ....[18]....
        /*00fc*/ 	.word	0x000097f0


	//   ....[19]....
        /*0100*/ 	.word	0x00009990


	//   ....[20]....
        /*0104*/ 	.word	0x00009aa0


	//   ....[21]....
        /*0108*/ 	.word	0x00009ad0


	//   ....[22]....
        /*010c*/ 	.word	0x00009b00


	//----- nvinfo : EIATTR_MAX_THREADS
	.align		4
.L_4717:
        /*0110*/ 	.byte	0x04, 0x05
        /*0112*/ 	.short	(.L_4719 - .L_4718)
.L_4718:
        /*0114*/ 	.word	0x00000080
        /*0118*/ 	.word	0x00000001
        /*011c*/ 	.word	0x00000001


	//----- nvinfo : EIATTR_CRS_STACK_SIZE
	.align		4
.L_4719:
        /*0120*/ 	.byte	0x04, 0x1e
        /*0122*/ 	.short	(.L_4721 - .L_4720)
.L_4720:
        /*0124*/ 	.word	0x00000000


	//----- nvinfo : EIATTR_CBANK_PARAM_SIZE
	.align		4
.L_4721:
        /*0128*/ 	.byte	0x03, 0x19
        /*012a*/ 	.short	0x003c


	//----- nvinfo : EIATTR_PARAM_CBANK
	.align		4
        /*012c*/ 	.byte	0x04, 0x0a
        /*012e*/ 	.short	(.L_4723 - .L_4722)
	.align		4
.L_4722:
        /*0130*/ 	.word	index@(.nv.constant0._ZN2at6native27unrolled_elementwise_kernelIZNS0_50_GLOBAL__N__2680c7bb_12_PowKernel_cu_7dd49032_316829pow_tensor_scalar_kernel_implIddEEvRNS_18TensorIteratorBaseET0_EUldE2_St5arrayIPcLm2EELi4E23TrivialOffsetCalculatorILi1EjESC_NS0_6memory12LoadWithCastILi1EEENSD_13StoreWithCastILi1EEEEEviT_S6_T2_T3_T4_T5_)
        /*0134*/ 	.short	0x0210
        /*0136*/ 	.short	0x003c


	//----- nvinfo : EIATTR_SW_WAR
	.align		4
.L_4723:
        /*0138*/ 	.byte	0x04, 0x36
        /*013a*/ 	.short	(.L_4725 - .L_4724)
.L_4724:
        /*013c*/ 	.word	0x00000008
.L_4725:


//--------------------- .nv.info._ZN2at6native18elementwise_kernelILi128ELi2EZNS0_22gpu_kernel_impl_nocastIZNS0_50_GLOBAL__N__2680c7bb_12_PowKernel_cu_7dd49032_316829pow_tensor_scalar_kernel_implIddEEvRNS_18TensorIteratorBaseET0_EUldE2_EEvS6_RKT_EUliE_EEviT1_ --------------------------
	.section	.nv.info._ZN2at6native18elementwise_kernelILi128ELi2EZNS0_22gpu_kernel_impl_nocastIZNS0_50_GLOBAL__N__2680c7bb_12_PowKernel_cu_7dd49032_316829pow_tensor_scalar_kernel_implIddEEvRNS_18TensorIteratorBaseET0_EUldE2_EEvS6_RKT_EUliE_EEviT1_,"",@"SHT_CUDA_INFO"
	.sectionflags	@""
	.align	4


	//----- nvinfo : EIATTR_CUDA_API_VERSION
	.align		4
        /*0000*/ 	.byte	0x04, 0x37
        /*0002*/ 	.short	(.L_4727 - .L_4726)
.L_4726:
        /*0004*/ 	.word	0x00000082


	//----- nvinfo : EIATTR_KPARAM_INFO
	.align		4
.L_4727:
        /*0008*/ 	.byte	0x04, 0x17
        /*000a*/ 	.short	(.L_4729 - .L_4728)
.L_4728:
        /*000c*/ 	.word	0x00000000
        /*0010*/ 	.short	0x0001
        /*0012*/ 	.short	0x0008
        /*0014*/ 	.byte	0x00, 0xf0, 0x81, 0x08


	//----- nvinfo : EIATTR_KPARAM_INFO
	.align		4
.L_4729:
        /*0018*/ 	.byte	0x04, 0x17
        /*001a*/ 	.short	(.L_4731 - .L_4730)
.L_4730:
        /*001c*/ 	.word	0x00000000
        /*0020*/ 	.short	0x0000
        /*0022*/ 	.short	0x0000
        /*0024*/ 	.byte	0x00, 0xf0, 0x11, 0x00


	//----- nvinfo : EIATTR_SPARSE_MMA_MASK
	.align		4
.L_4731:
        /*0028*/ 	.byte	0x03, 0x50
        /*002a*/ 	.short	0x0000


	//----- nvinfo : EIATTR_MAXREG_COUNT
	.align		4
        /*002c*/ 	.byte	0x03, 0x1b
        /*002e*/ 	.short	0x0080


	//----- nvinfo : EIATTR_MERCURY_ISA_VERSION
	.align		4
        /*0030*/ 	.byte	0x03, 0x5f
        /*0032*/ 	.short	0x0101


	//----- nvinfo : EIATTR_EXIT_INSTR_OFFSETS
	.align		4
        /*0034*/ 	.byte	0x04, 0x1c
        /*0036*/ 	.short	(.L_4733 - .L_4732)


	//   ....[0]....
.L_4732:
        /*0038*/ 	.word	0x00001970


	//   ....[1]....
        /*003c*/ 	.word	0x000031e0


	//----- nvinfo : EIATTR_MAX_THREADS
	.align		4
.L_4733:
        /*0040*/ 	.byte	0x04, 0x05
        /*0042*/ 	.short	(.L_4735 - .L_4734)
.L_4734:
        /*0044*/ 	.word	0x00000080
        /*0048*/ 	.word	0x00000001
        /*004c*/ 	.word	0x00000001


	//----- nvinfo : EIATTR_CRS_STACK_SIZE
	.align		4
.L_4735:
        /*0050*/ 	.byte	0x04, 0x1e
        /*0052*/ 	.short	(.L_4737 - .L_4736)
.L_4736:
        /*0054*/ 	.word	0x00000000


	//----- nvinfo : EIATTR_CBANK_PARAM_SIZE
	.align		4
.L_4737:
        /*0058*/ 	.byte	0x03, 0x19
        /*005a*/ 	.short	0x0228


	//----- nvinfo : EIATTR_PARAM_CBANK
	.align		4
        /*005c*/ 	.byte	0x04, 0x0a
        /*005e*/ 	.short	(.L_4739 - .L_4738)
	.align		4
.L_4738:
        /*0060*/ 	.word	index@(.nv.constant0._ZN2at6native18elementwise_kernelILi128ELi2EZNS0_22gpu_kernel_impl_nocastIZNS0_50_GLOBAL__N__2680c7bb_12_PowKernel_cu_7dd49032_316829pow_tensor_scalar_kernel_implIddEEvRNS_18TensorIteratorBaseET0_EUldE2_EEvS6_RKT_EUliE_EEviT1_)
        /*0064*/ 	.short	0x0210
        /*0066*/ 	.short	0x0228


	//----- nvinfo : EIATTR_SW_WAR
	.align		4
.L_4739:
        /*0068*/ 	.byte	0x04, 0x36
        /*006a*/ 	.short	(.L_4741 - .L_4740)
.L_4740:
        /*006c*/ 	.word	0x00000008
.L_4741:


//--------------------- .nv.info._ZN2at6native27unrolled_elementwise_kernelIZNS0_50_GLOBAL__N__2680c7bb_12_PowKernel_cu_7dd49032_316829pow_tensor_scalar_kernel_implIddEEvRNS_18TensorIteratorBaseET0_EUldE2_St5arrayIPcLm2EELi4E23TrivialOffsetCalculatorILi1EjESC_NS0_6memory15LoadWithoutCastENSD_16StoreWithoutCastEEEviT_S6_T2_T3_T4_T5_ --------------------------
	.section	.nv.info._ZN2at6native27unrolled_elementwise_kernelIZNS0_50_GLOBAL__N__2680c7bb_12_PowKernel_cu_7dd49032_316829pow_tensor_scalar_kernel_implIddEEvRNS_18TensorIteratorBaseET0_EUldE2_St5arrayIPcLm2EELi4E23TrivialOffsetCalculatorILi1EjESC_NS0_6memory15LoadWithoutCastENSD_16StoreWithoutCastEEEviT_S6_T2_T3_T4_T5_,"",@"SHT_CUDA_INFO"
	.sectionflags	@""
	.align	4


	//----- nvinfo : EIATTR_CUDA_API_VERSION
	.align		4
        /*0000*/ 	.byte	0x04, 0x37
        /*0002*/ 	.short	(.L_4743 - .L_4742)
.L_4742:
        /*0004*/ 	.word	0x00000082


	//----- nvinfo : EIATTR_KPARAM_INFO
	.align		4
.L_4743:
        /*0008*/ 	.byte	0x04, 0x17
        /*000a*/ 	.short	(.L_4745 - .L_4744)
.L_4744:
        /*000c*/ 	.word	0x00000000
        /*0010*/ 	.short	0x0006
        /*0012*/ 	.short	0x002b
        /*0014*/ 	.byte	0x00, 0xf0, 0x05, 0x00


	//----- nvinfo : EIATTR_KPARAM_INFO
	.align		4
.L_4745:
        /*0018*/ 	.byte	0x04, 0x17
        /*001a*/ 	.short	(.L_4747 - .L_4746)
.L_4746:
        /*001c*/ 	.word	0x00000000
        /*0020*/ 	.short	0x0005
        /*0022*/ 	.short	0x002a
        /*0024*/ 	.byte	0x00, 0xf0, 0x05, 0x00


	//----- nvinfo : EIATTR_KPARAM_INFO
	.align		4
.L_4747:
        /*0028*/ 	.byte	0x04, 0x17
        /*002a*/ 	.short	(.L_4749 - .L_4748)
.L_4748:
        /*002c*/ 	.word	0x00000000
        /*0030*/ 	.short	0x0004
        /*0032*/ 	.short	0x0029
        /*0034*/ 	.byte	0x00, 0xf0, 0x05, 0x00


	//----- nvinfo : EIATTR_KPARAM_INFO
	.align		4
.L_4749:
        /*0038*/ 	.byte	0x04, 0x17
        /*003a*/ 	.short	(.L_4751 - .L_4750)
.L_4750:
        /*003c*/ 	.word	0x00000000
        /*0040*/ 	.short	0x0003
        /*0042*/ 	.short	0x0028
        /*0044*/ 	.byte	0x00, 0xf0, 0x05, 0x00


	//----- nvinfo : EIATTR_KPARAM_INFO
	.align		4
.L_4751:
        /*0048*/ 	.byte	0x04, 0x17
        /*004a*/ 	.short	(.L_4753 - .L_4752)
.L_4752:
        /*004c*/ 	.word	0x00000000
        /*0050*/ 	.short	0x0002
        /*0052*/ 	.short	0x0018
        /*0054*/ 	.byte	0x00, 0xf0, 0x41, 0x00


	//----- nvinfo : EIATTR_KPARAM_INFO
	.align		4
.L_4753:
        /*0058*/ 	.byte	0x04, 0x17
        /*005a*/ 	.short	(.L_4755 - .L_4754)
.L_4754:
        /*005c*/ 	.word	0x00000000
        /*0060*/ 	.short	0x0001
        /*0062*/ 	.short	0x0008
        /*0064*/ 	.byte	0x00, 0xf0, 0x41, 0x00


	//----- nvinfo : EIATTR_KPARAM_INFO
	.align		4
.L_4755:
        /*0068*/ 	.byte	0x04, 0x17
        /*006a*/ 	.short	(.L_4757 - .L_4756)
.L_4756:
        /*006c*/ 	.word	0x00000000
        /*0070*/ 	.short	0x0000
        /*0072*/ 	.short	0x0000
        /*0074*/ 	.byte	0x00, 0xf0, 0x11, 0x00


	//----- nvinfo : EIATTR_SPARSE_MMA_MASK
	.align		4
.L_4757:
        /*0078*/ 	.byte	0x03, 0x50
        /*007a*/ 	.short	0x0000


	//----- nvinfo : EIATTR_MAXREG_COUNT
	.align		4
        /*007c*/ 	.byte	0x03, 0x1b
        /*007e*/ 	.short	0x00ff


	//----- nvinfo : EIATTR_MERCURY_ISA_VERSION
	.align		4
        /*0080*/ 	.byte	0x03, 0x5f
        /*0082*/ 	.short	0x0101


	//----- nvinfo : EIATTR_EXIT_INSTR_OFFSETS
	.align		4
        /*0084*/ 	.byte	0x04, 0x1c
        /*0086*/ 	.short	(.L_4759 - .L_4758)


	//   ....[0]....
.L_4758:
        /*0088*/ 	.word	0x00001880


	//   ....[1]....
        /*008c*/ 	.word	0x000018d0


	//----- nvinfo : EIATTR_MAX_THREADS
	.align		4
.L_4759:
        /*0090*/ 	.byte	0x04, 0x05
        /*0092*/ 	.short	(.L_4761 - .L_4760)
.L_4760:
        /*0094*/ 	.word	0x00000080
        /*0098*/ 	.word	0x00000001
        /*009c*/ 	.word	0x00000001


	//----- nvinfo : EIATTR_CRS_STACK_SIZE
	.align		4
.L_4761:
        /*00a0*/ 	.byte	0x04, 0x1e
        /*00a2*/ 	.short	(.L_4763 - .L_4762)
.L_4762:
        /*00a4*/ 	.word	0x00000000


	//----- nvinfo : EIATTR_CBANK_PARAM_SIZE
	.align		4
.L_4763:
        /*00a8*/ 	.byte	0x03, 0x19
        /*00aa*/ 	.short	0x002c


	//----- nvinfo : EIATTR_PARAM_CBANK
	.align		4
        /*00ac*/ 	.byte	0x04, 0x0a
        /*00ae*/ 	.short	(.L_4765 - .L_4764)
	.align		4
.L_4764:
        /*00b0*/ 	.word	index@(.nv.constant0._ZN2at6native27unrolled_elementwise_kernelIZNS0_50_GLOBAL__N__2680c7bb_12_PowKernel_cu_7dd49032_316829pow_tensor_scalar_kernel_implIddEEvRNS_18TensorIteratorBaseET0_EUldE2_St5arrayIPcLm2EELi4E23TrivialOffsetCalculatorILi1EjESC_NS0_6memory15LoadWithoutCastENSD_16StoreWithoutCastEEEviT_S6_T2_T3_T4_T5_)
        /*00b4*/ 	.short	0x0210
        /*00b6*/ 	.short	0x002c


	//----- nvinfo : EIATTR_SW_WAR
	.align		4
.L_4765:
        /*00b8*/ 	.byte	0x04, 0x36
        /*00ba*/ 	.short	(.L_4767 - .L_4766)
.L_4766:
        /*00bc*/ 	.word	0x00000008
.L_4767:


//--------------------- .nv.info._ZN2at6native29vectorized_elementwise_kernelILi2EZNS0_50_GLOBAL__N__2680c7bb_12_PowKernel_cu_7dd49032_316829pow_tensor_scalar_kernel_implIddEEvRNS_18TensorIteratorBaseET0_EUldE2_St5arrayIPcLm2EEEEviS6_T1_ --------------------------
	.section	.nv.info._ZN2at6native29vectorized_elementwise_kernelILi2EZNS0_50_GLOBAL__N__2680c7bb_12_PowKernel_cu_7dd49032_316829pow_tensor_scalar_kernel_implIddEEvRNS_18TensorIteratorBaseET0_EUldE2_St5arrayIPcLm2EEEEviS6_T1_,"",@"SHT_CUDA_INFO"
	.sectionflags	@""
	.align	4


	//----- nvinfo : EIATTR_CUDA_API_VERSION
	.align		4
        /*0000*/ 	.byte	0x04, 0x37
        /*0002*/ 	.short	(.L_4769 - .L_4768)
.L_4768:
        /*0004*/ 	.word	0x00000082


	//----- nvinfo : EIATTR_KPARAM_INFO
	.align		4
.L_4769:
        /*0008*/ 	.byte	0x04, 0x17
        /*000a*/ 	.short	(.L_4771 - .L_4770)
.L_4770:
        /*000c*/ 	.word	0x00000000
        /*0010*/ 	.short	0x0002
        /*0012*/ 	.short	0x0018
        /*0014*/ 	.byte	0x00, 0xf0, 0x41, 0x00


	//----- nvinfo : EIATTR_KPARAM_INFO
	.align		4
.L_4771:
        /*0018*/ 	.byte	0x04, 0x17
        /*001a*/ 	.short	(.L_4773 - .L_4772)
.L_4772:
        /*001c*/ 	.word	0x00000000
        /*0020*/ 	.short	0x0001
        /*0022*/ 	.short	0x0008
        /*0024*/ 	.byte	0x00, 0xf0, 0x41, 0x00


	//----- nvinfo : EIATTR_KPARAM_INFO
	.align		4
.L_4773:
        /*0028*/ 	.byte	0x04, 0x17
        /*002a*/ 	.short	(.L_4775 - .L_4774)
.L_4774:
        /*002c*/ 	.word	0x00000000
        /*0030*/ 	.short	0x0000
        /*0032*/ 	.short	0x0000
        /*0034*/ 	.byte	0x00, 0xf0, 0x11, 0x00


	//----- nvinfo : EIATTR_SPARSE_MMA_MASK
	.align		4
.L_4775:
        /*0038*/ 	.byte	0x03, 0x50
        /*003a*/ 	.short	0x0000


	//----- nvinfo : EIATTR_MAXREG_COUNT
	.align		4
        /*003c*/ 	.byte	0x03, 0x1b
        /*003e*/ 	.short	0x00ff


	//----- nvinfo : EIATTR_MERCURY_ISA_VERSION
	.align		4
        /*0040*/ 	.byte	0x03, 0x5f
        /*0042*/ 	.short	0x0101


	//----- nvinfo : EIATTR_EXIT_INSTR_OFFSETS
	.align		4
        /*0044*/ 	.byte	0x04, 0x1c
        /*0046*/ 	.short	(.L_4777 - .L_4776)


	//   ....[0]....
.L_4776:
        /*0048*/ 	.word	0x000024e0


	//   ....[1]....
        /*004c*/ 	.word	0x00005550


	//   ....[2]....
        /*0050*/ 	.word	0x000055a0


	//----- nvinfo : EIATTR_MAX_THREADS
	.align		4
.L_4777:
        /*0054*/ 	.byte	0x04, 0x05
        /*0056*/ 	.short	(.L_4779 - .L_4778)
.L_4778:
        /*0058*/ 	.word	0x00000080
        /*005c*/ 	.word	0x00000001
        /*0060*/ 	.word	0x00000001


	//----- nvinfo : EIATTR_CRS_STACK_SIZE
	.align		4
.L_4779:
        /*0064*/ 	.byte	0x04, 0x1e
        /*0066*/ 	.short	(.L_4781 - .L_4780)
.L_4780:
        /*0068*/ 	.word	0x00000000


	//----- nvinfo : EIATTR_CBANK_PARAM_SIZE
	.align		4
.L_4781:
        /*006c*/ 	.byte	0x03, 0x19
        /*006e*/ 	.short	0x0028


	//----- nvinfo : EIATTR_PARAM_CBANK
	.align		4
        /*0070*/ 	.byte	0x04, 0x0a
        /*0072*/ 	.short	(.L_4783 - .L_4782)
	.align		4
.L_4782:
        /*0074*/ 	.word	index@(.nv.constant0._ZN2at6native29vectorized_elementwise_kernelILi2EZNS0_50_GLOBAL__N__2680c7bb_12_PowKernel_cu_7dd49032_316829pow_tensor_scalar_kernel_implIddEEvRNS_18TensorIteratorBaseET0_EUldE2_St5arrayIPcLm2EEEEviS6_T1_)
        /*0078*/ 	.short	0x0210
        /*007a*/ 	.short	0x0028


	//----- nvinfo : EIATTR_SW_WAR
	.align		4
.L_4783:
        /*007c*/ 	.byte	0x04, 0x36
        /*007e*/ 	.short	(.L_4785 - .L_4784)
.L_4784:
        /*0080*/ 	.word	0x00000008
.L_4785:


//--------------------- .nv.info._ZN2at6native29vectorized_elementwise_kernelILi4EZNS0_50_GLOBAL__N__2680c7bb_12_PowKernel_cu_7dd49032_316829pow_tensor_scalar_kernel_implIddEEvRNS_18TensorIteratorBaseET0_EUldE2_St5arrayIPcLm2EEEEviS6_T1_ --------------------------
	.section	.nv.info._ZN2at6native29vectorized_elementwise_kernelILi4EZNS0_50_GLOBAL__N__2680c7bb_12_PowKernel_cu_7dd49032_316829pow_tensor_scalar_kernel_implIddEEvRNS_18TensorIteratorBaseET0_EUldE2_St5arrayIPcLm2EEEEviS6_T1_,"",@"SHT_CUDA_INFO"
	.sectionflags	@""
	.align	4


	//----- nvinfo : EIATTR_CUDA_API_VERSION
	.align		4
        /*0000*/ 	.byte	0x04, 0x37
        /*0002*/ 	.short	(.L_4787 - .L_4786)
.L_4786:
        /*0004*/ 	.word	0x00000082


	//----- nvinfo : EIATTR_KPARAM_INFO
	.align		4
.L_4787:
        /*0008*/ 	.byte	0x04, 0x17
        /*000a*/ 	.short	(.L_4789 - .L_4788)
.L_4788:
        /*000c*/ 	.word	0x00000000
        /*0010*/ 	.short	0x0002
        /*0012*/ 	.short	0x0018
        /*0014*/ 	.byte	0x00, 0xf0, 0x41, 0x00


	//----- nvinfo : EIATTR_KPARAM_INFO
	.align		4
.L_4789:
        /*0018*/ 	.byte	0x04, 0x17
        /*001a*/ 	.short	(.L_4791 - .L_4790)
.L_4790:
        /*001c*/ 	.word	0x00000000
        /*0020*/ 	.short	0x0001
        /*0022*/ 	.short	0x0008
        /*0024*/ 	.byte	0x00, 0xf0, 0x41, 0x00


	//----- nvinfo : EIATTR_KPARAM_INFO
	.align		4
.L_4791:
        /*0028*/ 	.byte	0x04, 0x17
        /*002a*/ 	.short	(.L_4793 - .L_4792)
.L_4792:
        /*002c*/ 	.word	0x00000000
        /*0030*/ 	.short	0x0000
        /*0032*/ 	.short	0x0000
        /*0034*/ 	.byte	0x00, 0xf0, 0x11, 0x00


	//----- nvinfo : EIATTR_SPARSE_MMA_MASK
	.align		4
.L_4793:
        /*0038*/ 	.byte	0x03, 0x50
        /*003a*/ 	.short	0x0000


	//----- nvinfo : EIATTR_MAXREG_COUNT
	.align		4
        /*003c*/ 	.byte	0x03, 0x1b
        /*003e*/ 	.short	0x00ff


	//----- nvinfo : EIATTR_MERCURY_ISA_VERSION
	.align		4
        /*0040*/ 	.byte	0x03, 0x5f
        /*0042*/ 	.short	0x0101


	//----- nvinfo : EIATTR_EXIT_INSTR_OFFSETS
	.align		4
        /*0044*/ 	.byte	0x04, 0x1c
        /*0046*/ 	.short	(.L_4795 - .L_4794)


	//   ....[0]....
.L_4794:
        /*0048*/ 	.word	0x000024e0


	//   ....[1]....
        /*004c*/ 	.word	0x00005550


	//   ....[2]....
        /*0050*/ 	.word	0x000055a0


	//----- nvinfo : EIATTR_MAX_THREADS
	.align		4
.L_4795:
        /*0054*/ 	.byte	0x04, 0x05
        /*0056*/ 	.short	(.L_4797 - .L_4796)
.L_4796:
        /*0058*/ 	.word	0x00000080
        /*005c*/ 	.word	0x00000001
        /*0060*/ 	.word	0x00000001


	//----- nvinfo : EIATTR_CRS_STACK_SIZE
	.align		4
.L_4797:
        /*0064*/ 	.byte	0x04, 0x1e
        /*0066*/ 	.short	(.L_4799 - .L_4798)
.L_4798:
        /*0068*/ 	.word	0x00000000


	//----- nvinfo : EIATTR_CBANK_PARAM_SIZE
	.align		4
.L_4799:
        /*006c*/ 	.byte	0x03, 0x19
        /*006e*/ 	.short	0x0028


	//----- nvinfo : EIATTR_PARAM_CBANK
	.align		4
        /*0070*/ 	.byte	0x04, 0x0a
        /*0072*/ 	.short	(.L_4801 - .L_4800)
	.align		4
.L_4800:
        /*0074*/ 	.word	index@(.nv.constant0._ZN2at6native29vectorized_elementwise_kernelILi4EZNS0_50_GLOBAL__N__2680c7bb_12_PowKernel_cu_7dd49032_316829pow_tensor_scalar_kernel_implIddEEvRNS_18TensorIteratorBaseET0_EUldE2_St5arrayIPcLm2EEEEviS6_T1_)
        /*0078*/ 	.short	0x0210
        /*007a*/ 	.short	0x0028


	//----- nvinfo : EIATTR_SW_WAR
	.align		4
.L_4801:
        /*007c*/ 	.byte	0x04, 0x36
        /*007e*/ 	.short	(.L_4803 - .L_4802)
.L_4802:
        /*0080*/ 	.word	0x00000008
.L_4803:


//--------------------- .nv.info._ZN2at6native29vectorized_elementwise_kernelILi8EZNS0_50_GLOBAL__N__2680c7bb_12_PowKernel_cu_7dd49032_316829pow_tensor_scalar_kernel_implIddEEvRNS_18TensorIteratorBaseET0_EUldE2_St5arrayIPcLm2EEEEviS6_T1_ --------------------------
	.section	.nv.info._ZN2at6native29vectorized_elementwise_kernelILi8EZNS0_50_GLOBAL__N__2680c7bb_12_PowKernel_cu_7dd49032_316829pow_tensor_scalar_kernel_implIddEEvRNS_18TensorIteratorBaseET0_EUldE2_St5arrayIPcLm2EEEEviS6_T1_,"",@"SHT_CUDA_INFO"
	.sectionflags	@""
	.align	4


	//----- nvinfo : EIATTR_CUDA_API_VERSION
	.align		4
        /*0000*/ 	.byte	0x04, 0x37
        /*0002*/ 	.short	(.L_4805 - .L_4804)
.L_4804:
        /*0004*/ 	.word	0x00000082


	//----- nvinfo : EIATTR_KPARAM_INFO
	.align		4
.L_4805:
        /*0008*/ 	.byte	0x04, 0x17
        /*000a*/ 	.short	(.L_4807 - .L_4806)
.L_4806:
        /*000c*/ 	.word	0x00000000
        /*0010*/ 	.short	0x0002
        /*0012*/ 	.short	0x0018
        /*0014*/ 	.byte	0x00, 0xf0, 0x41, 0x00


	//----- nvinfo : EIATTR_KPARAM_INFO
	.align		4
.L_4807:
        /*0018*/ 	.byte	0x04, 0x17
        /*001a*/ 	.short	(.L_4809 - .L_4808)
.L_4808:
        /*001c*/ 	.word	0x00000000
        /*0020*/ 	.short	0x0001
        /*0022*/ 	.short	0x0008
        /*0024*/ 	.byte	0x00, 0xf0, 0x41, 0x00


	//----- nvinfo : EIATTR_KPARAM_INFO
	.align		4
.L_4809:
        /*0028*/ 	.byte	0x04, 0x17
        /*002a*/ 	.short	(.L_4811 - .L_4810)
.L_4810:
        /*002c*/ 	.word	0x00000000
        /*0030*/ 	.short	0x0000
        /*0032*/ 	.short	0x0000
        /*0034*/ 	.byte	0x00, 0xf0, 0x11, 0x00


	//----- nvinfo : EIATTR_SPARSE_MMA_MASK
	.align		4
.L_4811:
        /*0038*/ 	.byte	0x03, 0x50
        /*003a*/ 	.short	0x0000


	//----- nvinfo : EIATTR_MAXREG_COUNT
	.align		4
        /*003c*/ 	.byte	0x03, 0x1b
        /*003e*/ 	.short	0x00ff


	//----- nvinfo : EIATTR_MERCURY_ISA_VERSION
	.align		4
        /*0040*/ 	.byte	0x03, 0x5f
        /*0042*/ 	.short	0x0101


	//----- nvinfo : EIATTR_EXIT_INSTR_OFFSETS
	.align		4
        /*0044*/ 	.byte	0x04, 0x1c
        /*0046*/ 	.short	(.L_4813 - .L_4812)


	//   ....[0]....
.L_4812:
        /*0048*/ 	.word	0x000024e0


	//   ....[1]....
        /*004c*/ 	.word	0x00005550


	//   ....[2]....
        /*0050*/ 	.word	0x000055a0


	//----- nvinfo : EIATTR_MAX_THREADS
	.align		4
.L_4813:
        /*0054*/ 	.byte	0x04, 0x05
        /*0056*/ 	.short	(.L_4815 - .L_4814)
.L_4814:
        /*0058*/ 	.word	0x00000080
        /*005c*/ 	.word	0x00000001
        /*0060*/ 	.word	0x00000001


	//----- nvinfo : EIATTR_CRS_STACK_SIZE
	.align		4
.L_4815:
        /*0064*/ 	.byte	0x04, 0x1e
        /*0066*/ 	.short	(.L_4817 - .L_4816)
.L_4816:
        /*0068*/ 	.word	0x00000000


	//----- nvinfo : EIATTR_CBANK_PARAM_SIZE
	.align		4
.L_4817:
        /*006c*/ 	.byte	0x03, 0x19
        /*006e*/ 	.short	0x0028


	//----- nvinfo : EIATTR_PARAM_CBANK
	.align		4
        /*0070*/ 	.byte	0x04, 0x0a
        /*0072*/ 	.short	(.L_4819 - .L_4818)
	.align		4
.L_4818:
        /*0074*/ 	.word	index@(.nv.constant0._ZN2at6native29vectorized_elementwise_kernelILi8EZNS0_50_GLOBAL__N__2680c7bb_12_PowKernel_cu_7dd49032_316829pow_tensor_scalar_kernel_implIddEEvRNS_18TensorIteratorBaseET0_EUldE2_St5arrayIPcLm2EEEEviS6_T1_)
        /*0078*/ 	.short	0x0210
        /*007a*/ 	.short	0x0028


	//----- nvinfo : EIATTR_SW_WAR
	.align		4
.L_4819:
        /*007c*/ 	.byte	0x04, 0x36
        /*007e*/ 	.short	(.L_4821 - .L_4820)
.L_4820:
        /*0080*/ 	.word	0x00000008
.L_4821:


//--------------------- .nv.info._ZN2at6native18elementwise_kernelILi128ELi4EZNS0_15gpu_kernel_implIZNS0_50_GLOBAL__N__2680c7bb_12_PowKernel_cu_7dd49032_316829pow_tensor_scalar_kernel_implIddEEvRNS_18TensorIteratorBaseET0_EUldE1_EEvS6_RKT_EUliE_EEviT1_ --------------------------
	.section	.nv.info._ZN2at6native18elementwise_kernelILi128ELi4EZNS0_15gpu_kernel_implIZNS0_50_GLOBAL__N__2680c7bb_12_PowKernel_cu_7dd49032_316829pow_tensor_scalar_kernel_implIddEEvRNS_18TensorIteratorBaseET0_EUldE1_EEvS6_RKT_EUliE_EEviT1_,"",@"SHT_CUDA_INFO"
	.sectionflags	@""
	.align	4


	//----- nvinfo : EIATTR_CUDA_API_VERSION
	.align		4
        /*0000*/ 	.byte	0x04, 0x37
        /*0002*/ 	.short	(.L_4823 - .L_4822)
.L_4822:
        /*0004*/ 	.word	0x00000082


	//----- nvinfo : EIATTR_KPARAM_INFO
	.align		4
.L_4823:
        /*0008*/ 	.byte	0x04, 0x17
        /*000a*/ 	.short	(.L_4825 - .L_4824)
.L_4824:
        /*000c*/ 	.word	0x00000000
        /*0010*/ 	.short	0x0001
        /*0012*/ 	.short	0x0008
        /*0014*/ 	.byte	0x00, 0xf0, 0x81, 0x08


	//----- nvinfo : EIATTR_KPARAM_INFO
	.align		4
.L_4825:
        /*0018*/ 	.byte	0x04, 0x17
        /*001a*/ 	.short	(.L_4827 - .L_4826)
.L_4826:
        /*001c*/ 	.word	0x00000000
        /*0020*/ 	.short	0x0000
        /*0022*/ 	.short	0x0000
        /*0024*/ 	.byte	0x00, 0xf0, 0x11, 0x00


	//----- nvinfo : EIATTR_SPARSE_MMA_MASK
	.align		4
.L_4827:
        /*0028*/ 	.byte	0x03, 0x50
        /*002a*/ 	.short	0x0000


	//----- nvinfo : EIATTR_MAXREG_COUNT
	.align		4
        /*002c*/ 	.byte	0x03, 0x1b
        /*002e*/ 	.short	0x0080


	//----- nvinfo : EIATTR_EXTERNS
	.align		4
        /*0030*/ 	.byte	0x04, 0x0f
        /*0032*/ 	.short	(.L_4829 - .L_4828)


	//   ....[0]....
	.align		4
.L_4828:
        /*0034*/ 	.word	index@(__assertfail)


	//----- nvinfo : EIATTR_MERCURY_ISA_VERSION
	.align		4
.L_4829:
        /*0038*/ 	.byte	0x03, 0x5f
        /*003a*/ 	.short	0x0101


	//----- nvinfo : EIATTR_SYSCALL_OFFSETS
	.align		4
        /*003c*/ 	.byte	0x04, 0x46
        /*003e*/ 	.short	(.L_4831 - .L_4830)


	//   ....[0]....
.L_4830:
        /*0040*/ 	.word	0x00002250


	//   ....[1]....
        /*0044*/ 	.word	0x00003470


	//   ....[2]....
        /*0048*/ 	.word	0x00005700


	//   ....[3]....
        /*004c*/ 	.word	0x00006920


	//   ....[4]....
        /*0050*/ 	.word	0x00008ba0


	//   ....[5]....
        /*0054*/ 	.word	0x00009dc0


	//   ....[6]....
        /*0058*/ 	.word	0x0000c030


	//   ....[7]....
        /*005c*/ 	.word	0x0000d250


	//----- nvinfo : EIATTR_EXIT_INSTR_OFFSETS
	.align		4
.L_4831:
        /*0060*/ 	.byte	0x04, 0x1c
        /*0062*/ 	.short	(.L_4833 - .L_4832)


	//   ....[0]....
.L_4832:
        /*0064*/ 	.word	0x00009e70


	//   ....[1]....
        /*0068*/ 	.word	0x0000c290


	//   ....[2]....
        /*006c*/ 	.word	0x0000c2d0


	//   ....[3]....
        /*0070*/ 	.word	0x0000c360


	//   ....[4]....
        /*0074*/ 	.word	0x0000c390


	//   ....[5]....
        /*0078*/ 	.word	0x0000c3c0


	//   ....[6]....
        /*007c*/ 	.word	0x0000c490


	//   ....[7]....
        /*0080*/ 	.word	0x0000c510


	//   ....[8]....
        /*0084*/ 	.word	0x0000c5f0


	//   ....[9]....
        /*0088*/ 	.word	0x0000c680


	//   ....[10]....
        /*008c*/ 	.word	0x0000c6a0


	//   ....[11]....
        /*0090*/ 	.word	0x0000c760


	//   ....[12]....
        /*0094*/ 	.word	0x0000c790


	//   ....[13]....
        /*0098*/ 	.word	0x0000c960


	//   ....[14]....
        /*009c*/ 	.word	0x0000cb00


	//   ....[15]....
        /*00a0*/ 	.word	0x0000cb80


	//   ....[16]....
        /*00a4*/ 	.word	0x0000cc30


	//   ....[17]....
        /*00a8*/ 	.word	0x0000cdf0


	//   ....[18]....
        /*00ac*/ 	.word	0x0000cfb0


	//   ....[19]....
        /*00b0*/ 	.word	0x0000d150


	//   ....[20]....
        /*00b4*/ 	.word	0x0000d260


	//   ....[21]....
        /*00b8*/ 	.word	0x0000d290


	//   ....[22]....
        /*00bc*/ 	.word	0x0000d2c0


	//----- nvinfo : EIATTR_MAX_THREADS
	.align		4
.L_4833:
        /*00c0*/ 	.byte	0x04, 0x05
        /*00c2*/ 	.short	(.L_4835 - .L_4834)
.L_4834:
        /*00c4*/ 	.word	0x00000080
        /*00c8*/ 	.word	0x00000001
        /*00cc*/ 	.word	0x00000001


	//----- nvinfo : EIATTR_CRS_STACK_SIZE
	.align		4
.L_4835:
        /*00d0*/ 	.byte	0x04, 0x1e
        /*00d2*/ 	.short	(.L_4837 - .L_4836)
.L_4836:
        /*00d4*/ 	.word	0x00000000


	//----- nvinfo : EIATTR_CBANK_PARAM_SIZE
	.align		4
.L_4837:
        /*00d8*/ 	.byte	0x03, 0x19
        /*00da*/ 	.short	0x0228


	//----- nvinfo : EIATTR_PARAM_CBANK
	.align		4
        /*00dc*/ 	.byte	0x04, 0x0a
        /*00de*/ 	.short	(.L_4839 - .L_4838)
	.align		4
.L_4838:
        /*00e0*/ 	.word	index@(.nv.constant0._ZN2at6native18elementwise_kernelILi128ELi4EZNS0_15gpu_kernel_implIZNS0_50_GLOBAL__N__2680c7bb_12_PowKernel_cu_7dd49032_316829pow_tensor_scalar_kernel_implIddEEvRNS_18TensorIteratorBaseET0_EUldE1_EEvS6_RKT_EUliE_EEviT1_)
        /*00e4*/ 	.short	0x0210
        /*00e6*/ 	.short	0x0228


	//----- nvinfo : EIATTR_SW_WAR
	.align		4
.L_4839:
        /*00e8*/ 	.byte	0x04, 0x36
        /*00ea*/ 	.short	(.L_4841 - .L_4840)
.L_4840:
        /*00ec*/ 	.word	0x00000008
.L_4841:


//--------------------- .nv.info._ZN2at6native27unrolled_elementwise_kernelIZNS0_50_GLOBAL__N__2680c7bb_12_PowKernel_cu_7dd49032_316829pow_tensor_scalar_kernel_implIddEEvRNS_18TensorIteratorBaseET0_EUldE1_St5arrayIPcLm2EELi4E23TrivialOffsetCalculatorILi1EjESC_NS0_6memory12LoadWithCastILi1EEENSD_13StoreWithCastILi1EEEEEviT_S6_T2_T3_T4_T5_ --------------------------
	.section	.nv.info._ZN2at6native27unrolled_elementwise_kernelIZNS0_50_GLOBAL__N__2680c7bb_12_PowKernel_cu_7dd49032_316829pow_tensor_scalar_kernel_implIddEEvRNS_18TensorIteratorBaseET0_EUldE1_St5arrayIPcLm2EELi4E23TrivialOffsetCalculatorILi1EjESC_NS0_6memory12LoadWithCastILi1EEENSD_13StoreWithCastILi1EEEEEviT_S6_T2_T3_T4_T5_,"",@"SHT_CUDA_INFO"
	.sectionflags	@""
	.align	4


	//----- nvinfo : EIATTR_CUDA_API_VERSION
	.align		4
        /*0000*/ 	.byte	0x04, 0x37
        /*0002*/ 	.short	(.L_4843 - .L_4842)
.L_4842:
        /*0004*/ 	.word	0x00000082


	//----- nvinfo : EIATTR_KPARAM_INFO
	.align		4
.L_4843:
        /*0008*/ 	.byte	0x04, 0x17
        /*000a*/ 	.short	(.L_4845 - .L_4844)
.L_4844:
        /*000c*/ 	.word	0x00000000
        /*0010*/ 	.short	0x0006
        /*0012*/ 	.short	0x002c
        /*0014*/ 	.byte	0x00, 0xf0, 0x21, 0x00


	//----- nvinfo : EIATTR_KPARAM_INFO
	.align		4
.L_4845:
        /*0018*/ 	.byte	0x04, 0x17
        /*001a*/ 	.short	(.L_4847 - .L_4846)
.L_4846:
        /*001c*/ 	.word	0x00000000
        /*0020*/ 	.short	0x0005
        /*0022*/ 	.short	0x0024
        /*0024*/ 	.byte	0x00, 0xf0, 0x21, 0x00


	//----- nvinfo : EIATTR_KPARAM_INFO
	.align		4
.L_4847:
        /*0028*/ 	.byte	0x04, 0x17
        /*002a*/ 	.short	(.L_4849 - .L_4848)
.L_4848:
        /*002c*/ 	.word	0x00000000
        /*0030*/ 	.short	0x0004
        /*0032*/ 	.short	0x0021
        /*0034*/ 	.byte	0x00, 0xf0, 0x05, 0x00


	//----- nvinfo : EIATTR_KPARAM_INFO
	.align		4
.L_4849:
        /*0038*/ 	.byte	0x04, 0x17
        /*003a*/ 	.short	(.L_4851 - .L_4850)
.L_4850:
        /*003c*/ 	.word	0x00000000
        /*0040*/ 	.short	0x0003
        /*0042*/ 	.short	0x0020
        /*0044*/ 	.byte	0x00, 0xf0, 0x05, 0x00


	//----- nvinfo : EIATTR_KPARAM_INFO
	.align		4
.L_4851:
        /*0048*/ 	.byte	0x04, 0x17
        /*004a*/ 	.short	(.L_4853 - .L_4852)
.L_4852:
        /*004c*/ 	.word	0x00000000
        /*0050*/ 	.short	0x0002
        /*0052*/ 	.short	0x0010
        /*0054*/ 	.byte	0x00, 0xf0, 0x41, 0x00


	//----- nvinfo : EIATTR_KPARAM_INFO
	.align		4
.L_4853:
        /*0058*/ 	.byte	0x04, 0x17
        /*005a*/ 	.short	(.L_4855 - .L_4854)
.L_4854:
        /*005c*/ 	.word	0x00000000
        /*0060*/ 	.short	0x0001
        /*0062*/ 	.short	0x0008
        /*0064*/ 	.byte	0x00, 0xf0, 0x21, 0x00


	//----- nvinfo : EIATTR_KPARAM_INFO
	.align		4
.L_4855:
        /*0068*/ 	.byte	0x04, 0x17
        /*006a*/ 	.short	(.L_4857 - .L_4856)
.L_4856:
        /*006c*/ 	.word	0x00000000
        /*0070*/ 	.short	0x0000
        /*0072*/ 	.short	0x0000
        /*0074*/ 	.byte	0x00, 0xf0, 0x11, 0x00


	//----- nvinfo : EIATTR_SPARSE_MMA_MASK
	.align		4
.L_4857:
        /*0078*/ 	.byte	0x03, 0x50
        /*007a*/ 	.short	0x0000


	//----- nvinfo : EIATTR_MAXREG_COUNT
	.align		4
        /*007c*/ 	.byte	0x03, 0x1b
        /*007e*/ 	.short	0x00ff


	//----- nvinfo : EIATTR_EXTERNS
	.align		4
        /*0080*/ 	.byte	0x04, 0x0f
        /*0082*/ 	.short	(.L_4859 - .L_4858)


	//   ....[0]....
	.align		4
.L_4858:
        /*0084*/ 	.word	index@(__assertfail)


	//----- nvinfo : EIATTR_MERCURY_ISA_VERSION
	.align		4
.L_4859:
        /*0088*/ 	.byte	0x03, 0x5f
        /*008a*/ 	.short	0x0101


	//----- nvinfo : EIATTR_SYSCALL_OFFSETS
	.align		4
        /*008c*/ 	.byte	0x04, 0x46
        /*008e*/ 	.short	(.L_4861 - .L_4860)


	//   ....[0]....
.L_4860:
        /*0090*/ 	.word	0x00000f80


	//   ....[1]....
        /*0094*/ 	.word	0x00001f20


	//   ....[2]....
        /*0098*/ 	.word	0x00002ed0


	//   ....[3]....
        /*009c*/ 	.word	0x00003e50


	//   ....[4]....
        /*00a0*/ 	.word	0x00005680


	//   ....[5]....
        /*00a4*/ 	.word	0x00006840


	//   ....[6]....
        /*00a8*/ 	.word	0x000079c0


	//   ....[7]....
        /*00ac*/ 	.word	0x00008b60


	//----- nvinfo : EIATTR_EXIT_INSTR_OFFSETS
	.align		4
.L_4861:
        /*00b0*/ 	.byte	0x04, 0x1c
        /*00b2*/ 	.short	(.L_4863 - .L_4862)


	//   ....[0]....
.L_4862:
        /*00b4*/ 	.word	0x00007a60


	//   ....[1]....
        /*00b8*/ 	.word	0x00007ba0


	//   ....[2]....
        /*00bc*/ 	.word	0x00007be0


	//   ....[3]....
        /*00c0*/ 	.word	0x00007c70


	//   ....[4]....
        /*00c4*/ 	.word	0x00007ca0


	//   ....[5]....
        /*00c8*/ 	.word	0x00007cd0


	//   ....[6]....
        /*00cc*/ 	.word	0x00007da0


	//   ....[7]....
        /*00d0*/ 	.word	0x00007e20


	//   ....[8]....
        /*00d4*/ 	.word	0x00007f00


	//   ....[9]....
        /*00d8*/ 	.word	0x00007f90


	//   ....[10]....
        /*00dc*/ 	.word	0x00007fb0


	//   ....[11]....
        /*00e0*/ 	.word	0x00008070


	//   ....[12]....
        /*00e4*/ 	.word	0x000080a0


	//   ....[13]....
        /*00e8*/ 	.word	0x00008270


	//   ....[14]....
        /*00ec*/ 	.word	0x00008410


	//   ....[15]....
        /*00f0*/ 	.word	0x00008490


	//   ....[16]....
        /*00f4*/ 	.word	0x00008540


	//   ....[17]....
        /*00f8*/ 	.word	0x00008700


	//   ....[18]....
        /*00fc*/ 	.word	0x000088c0


	//   ....[19]....
        /*0100*/ 	.word	0x00008a60


	//   ....[20]....
        /*0104*/ 	.word	0x00008b70


	//   ....[21]....
        /*0108*/ 	.word	0x00008ba0


	//   ....[22]....
        /*010c*/ 	.word	0x00008bd0


	//----- nvinfo : EIATTR_MAX_THREADS
	.align		4
.L_4863:
        /*0110*/ 	.byte	0x04, 0x05
        /*0112*/ 	.short	(.L_4865 - .L_4864)
.L_4864:
        /*0114*/ 	.word	0x00000080
        /*0118*/ 	.word	0x00000001
        /*011c*/ 	.word	0x00000001


	//----- nvinfo : EIATTR_CRS_STACK_SIZE
	.align		4
.L_4865:
        /*0120*/ 	.byte	0x04, 0x1e
        /*0122*/ 	.short	(.L_4867 - .L_4866)
.L_4866:
        /*0124*/ 	.word	0x00000000


	//----- nvinfo : EIATTR_CBANK_PARAM_SIZE
	.align		4
.L_4867:
        /*0128*/ 	.byte	0x03, 0x19
        /*012a*/ 	.short	0x0034


	//----- nvinfo : EIATTR_PARAM_CBANK
	.align		4
        /*012c*/ 	.byte	0x04, 0x0a
        /*012e*/ 	.short	(.L_4869 - .L_4868)
	.align		4
.L_4868:
        /*0130*/ 	.word	index@(.nv.constant0._ZN2at6native27unrolled_elementwise_kernelIZNS0_50_GLOBAL__N__2680c7bb_12_PowKernel_cu_7dd49032_316829pow_tensor_scalar_kernel_implIddEEvRNS_18TensorIteratorBaseET0_EUldE1_St5arrayIPcLm2EELi4E23TrivialOffsetCalculatorILi1EjESC_NS0_6memory12LoadWithCastILi1EEENSD_13StoreWithCastILi1EEEEEviT_S6_T2_T3_T4_T5_)
        /*0134*/ 	.short	0x0210
        /*0136*/ 	.short	0x0034


	//----- nvinfo : EIATTR_SW_WAR
	.align		4
.L_4869:
        /*0138*/ 	.byte	0x04, 0x36
        /*013a*/ 	.short	(.L_4871 - .L_4870)
.L_4870:
        /*013c*/ 	.word	0x00000008
.L_4871:


//--------------------- .nv.info._ZN2at6native18elementwise_kernelILi128ELi2EZNS0_22gpu_kernel_impl_nocastIZNS0_50_GLOBAL__N__2680c7bb_12_PowKernel_cu_7dd49032_316829pow_tensor_scalar_kernel_implIddEEvRNS_18TensorIteratorBaseET0_EUldE1_EEvS6_RKT_EUliE_EEviT1_ --------------------------
	.section	.nv.info._ZN2at6native18elementwise_kernelILi128ELi2EZNS0_22gpu_kernel_impl_nocastIZNS0_50_GLOBAL__N__2680c7bb_12_PowKernel_cu_7dd49032_316829pow_tensor_scalar_kernel_implIddEEvRNS_18TensorIteratorBaseET0_EUldE1_EEvS6_RKT_EUliE_EEviT1_,"",@"SHT_CUDA_INFO"
	.sectionflags	@""
	.align	4


	//----- nvinfo : EIATTR_CUDA_API_VERSION
	.align		4
        /*0000*/ 	.byte	0x04, 0x37
        /*0002*/ 	.short	(.L_4873 - .L_4872)
.L_4872:
        /*0004*/ 	.word	0x00000082


	//----- nvinfo : EIATTR_KPARAM_INFO
	.align		4
.L_4873:
        /*0008*/ 	.byte	0x04, 0x17
        /*000a*/ 	.short	(.L_4875 - .L_4874)
.L_4874:
        /*000c*/ 	.word	0x00000000
        /*0010*/ 	.short	0x0001
        /*0012*/ 	.short	0x0008
        /*0014*/ 	.byte	0x00, 0xf0, 0x61, 0x08


	//----- nvinfo : EIATTR_KPARAM_INFO
	.align		4
.L_4875:
        /*0018*/ 	.byte	0x04, 0x17
        /*001a*/ 	.short	(.L_4877 - .L_4876)
.L_4876:
        /*001c*/ 	.word	0x00000000
        /*0020*/ 	.short	0x0000
        /*0022*/ 	.short	0x0000
        /*0024*/ 	.byte	0x00, 0xf0, 0x11, 0x00


	//----- nvinfo : EIATTR_SPARSE_MMA_MASK
	.align		4
.L_4877:
        /*0028*/ 	.byte	0x03, 0x50
        /*002a*/ 	.short	0x0000


	//----- nvinfo : EIATTR_MAXREG_COUNT
	.align		4
        /*002c*/ 	.byte	0x03, 0x1b
        /*002e*/ 	.short	0x0080


	//----- nvinfo : EIATTR_MERCURY_ISA_VERSION
	.align		4
        /*0030*/ 	.byte	0x03, 0x5f
        /*0032*/ 	.short	0x0101


	//----- nvinfo : EIATTR_EXIT_INSTR_OFFSETS
	.align		4
        /*0034*/ 	.byte	0x04, 0x1c
        /*0036*/ 	.short	(.L_4879 - .L_4878)


	//   ....[0]....
.L_4878:
        /*0038*/ 	.word	0x00001590


	//   ....[1]....
        /*003c*/ 	.word	0x00002a30


	//----- nvinfo : EIATTR_MAX_THREADS
	.align		4
.L_4879:
        /*0040*/ 	.byte	0x04, 0x05
        /*0042*/ 	.short	(.L_4881 - .L_4880)
.L_4880:
        /*0044*/ 	.word	0x00000080
        /*0048*/ 	.word	0x00000001
        /*004c*/ 	.word	0x00000001


	//----- nvinfo : EIATTR_CRS_STACK_SIZE
	.align		4
.L_4881:
        /*0050*/ 	.byte	0x04, 0x1e
        /*0052*/ 	.short	(.L_4883 - .L_4882)
.L_4882:
        /*0054*/ 	.word	0x00000000


	//----- nvinfo : EIATTR_CBANK_PARAM_SIZE
	.align		4
.L_4883:
        /*0058*/ 	.byte	0x03, 0x19
        /*005a*/ 	.short	0x0220


	//----- nvinfo : EIATTR_PARAM_CBANK
	.align		4
        /*005c*/ 	.byte	0x04, 0x0a
        /*005e*/ 	.short	(.L_4885 - .L_4884)
	.align		4
.L_4884:
        /*0060*/ 	.word	index@(.nv.constant0._ZN2at6native18elementwise_kernelILi128ELi2EZNS0_22gpu_kernel_impl_nocastIZNS0_50_GLOBAL__N__2680c7bb_12_PowKernel_cu_7dd49032_316829pow_tensor_scalar_kernel_implIddEEvRNS_18TensorIteratorBaseET0_EUldE1_EEvS6_RKT_EUliE_EEviT1_)
        /*0064*/ 	.short	0x0210
        /*0066*/ 	.short	0x0220


	//----- nvinfo : EIATTR_SW_WAR
	.align		4
.L_4885:
        /*0068*/ 	.byte	0x04, 0x36
        /*006a*/ 	.short	(.L_4887 - .L_4886)
.L_4886:
        /*006c*/ 	.word	0x00000008
.L_4887:


//--------------------- .nv.info._ZN2at6native27unrolled_elementwise_kernelIZNS0_50_GLOBAL__N__2680c7bb_12_PowKernel_cu_7dd49032_316829pow_tensor_scalar_kernel_implIddEEvRNS_18TensorIteratorBaseET0_EUldE1_St5arrayIPcLm2EELi4E23TrivialOffsetCalculatorILi1EjESC_NS0_6memory15LoadWithoutCastENSD_16StoreWithoutCastEEEviT_S6_T2_T3_T4_T5_ --------------------------
	.section	.nv.info._ZN2at6native27unrolled_elementwise_kernelIZNS0_50_GLOBAL__N__2680c7bb_12_PowKernel_cu_7dd49032_316829pow_tensor_scalar_kernel_implIddEEvRNS_18TensorIteratorBaseET0_EUldE1_St5arrayIPcLm2EELi4E23TrivialOffsetCalculatorILi1EjESC_NS0_6memory15LoadWithoutCastENSD_16StoreWithoutCastEEEviT_S6_T2_T3_T4_T5_,"",@"SHT_CUDA_INFO"
	.sectionflags	@""
	.align	4


	//----- nvinfo : EIATTR_CUDA_API_VERSION
	.align		4
        /*0000*/ 	.byte	0x04, 0x37
        /*0002*/ 	.short	(.L_4889 - .L_4888)
.L_4888:
        /*0004*/ 	.word	0x00000082


	//----- nvinfo : EIATTR_KPARAM_INFO
	.align		4
.L_4889:
        /*0008*/ 	.byte	0x04, 0x17
        /*000a*/ 	.short	(.L_4891 - .L_4890)
.L_4890:
        /*000c*/ 	.word	0x00000000
        /*0010*/ 	.short	0x0006
        /*0012*/ 	.short	0x0023
        /*0014*/ 	.byte	0x00, 0xf0, 0x05, 0x00


	//----- nvinfo : EIATTR_KPARAM_INFO
	.align		4
.L_4891:
        /*0018*/ 	.byte	0x04, 0x17
        /*001a*/ 	.short	(.L_4893 - .L_4892)
.L_4892:
        /*001c*/ 	.word	0x00000000
        /*0020*/ 	.short	0x0005
        /*0022*/ 	.short	0x0022
        /*0024*/ 	.byte	0x00, 0xf0, 0x05, 0x00


	//----- nvinfo : EIATTR_KPARAM_INFO
	.align		4
.L_4893:
        /*0028*/ 	.byte	0x04, 0x17
        /*002a*/ 	.short	(.L_4895 - .L_4894)
.L_4894:
        /*002c*/ 	.word	0x00000000
        /*0030*/ 	.short	0x0004
        /*0032*/ 	.short	0x0021
        /*0034*/ 	.byte	0x00, 0xf0, 0x05, 0x00


	//----- nvinfo : EIATTR_KPARAM_INFO
	.align		4
.L_4895:
        /*0038*/ 	.byte	0x04, 0x17
        /*003a*/ 	.short	(.L_4897 - .L_4896)
.L_4896:
        /*003c*/ 	.word	0x00000000
        /*0040*/ 	.short	0x0003
        /*0042*/ 	.short	0x0020
        /*0044*/ 	.byte	0x00, 0xf0, 0x05, 0x00


	//----- nvinfo : EIATTR_KPARAM_INFO
	.align		4
.L_4897:
        /*0048*/ 	.byte	0x04, 0x17
        /*004a*/ 	.short	(.L_4899 - .L_4898)
.L_4898:
        /*004c*/ 	.word	0x00000000
        /*0050*/ 	.short	0x0002
        /*0052*/ 	.short	0x0010
        /*0054*/ 	.byte	0x00, 0xf0, 0x41, 0x00


	//----- nvinfo : EIATTR_KPARAM_INFO
	.align		4
.L_4899:
        /*0058*/ 	.byte	0x04, 0x17
        /*005a*/ 	.short	(.L_4901 - .L_4900)
.L_4900:
        /*005c*/ 	.word	0x00000000
        /*0060*/ 	.short	0x0001
        /*0062*/ 	.short	0x0008
        /*0064*/ 	.byte	0x00, 0xf0, 0x21, 0x00


	//----- nvinfo : EIATTR_KPARAM_INFO
	.align		4
.L_4901:
        /*0068*/ 	.byte	0x04, 0x17
        /*006a*/ 	.short	(.L_4903 - .L_4902)
.L_4902:
        /*006c*/ 	.word	0x00000000
        /*0070*/ 	.short	0x0000
        /*0072*/ 	.short	0x0000
        /*0074*/ 	.byte	0x00, 0xf0, 0x11, 0x00


	//----- nvinfo : EIATTR_SPARSE_MMA_MASK
	.align		4
.L_4903:
        /*0078*/ 	.byte	0x03, 0x50
        /*007a*/ 	.short	0x0000


	//----- nvinfo : EIATTR_MAXREG_COUNT
	.align		4
        /*007c*/ 	.byte	0x03, 0x1b
        /*007e*/ 	.short	0x00ff


	//----- nvinfo : EIATTR_MERCURY_ISA_VERSION
	.align		4
        /*0080*/ 	.byte	0x03, 0x5f
        /*0082*/ 	.short	0x0101


	//----- nvinfo : EIATTR_EXIT_INSTR_OFFSETS
	.align		4
        /*0084*/ 	.byte	0x04, 0x1c
        /*0086*/ 	.short	(.L_4905 - .L_4904)


	//   ....[0]....
.L_4904:
        /*0088*/ 	.word	0x000008b0


	//   ....[1]....
        /*008c*/ 	.word	0x00000900


	//----- nvinfo : EIATTR_MAX_THREADS
	.align		4
.L_4905:
        /*0090*/ 	.byte	0x04, 0x05
        /*0092*/ 	.short	(.L_4907 - .L_4906)
.L_4906:
        /*0094*/ 	.word	0x00000080
        /*0098*/ 	.word	0x00000001
        /*009c*/ 	.word	0x00000001


	//----- nvinfo : EIATTR_CRS_STACK_SIZE
	.align		4
.L_4907:
        /*00a0*/ 	.byte	0x04, 0x1e
        /*00a2*/ 	.short	(.L_4909 - .L_4908)
.L_4908:
        /*00a4*/ 	.word	0x00000000


	//----- nvinfo : EIATTR_CBANK_PARAM_SIZE
	.align		4
.L_4909:
        /*00a8*/ 	.byte	0x03, 0x19
        /*00aa*/ 	.short	0x0024


	//----- nvinfo : EIATTR_PARAM_CBANK
	.align		4
        /*00ac*/ 	.byte	0x04, 0x0a
        /*00ae*/ 	.short	(.L_4911 - .L_4910)
	.align		4
.L_4910:
        /*00b0*/ 	.word	index@(.nv.constant0._ZN2at6native27unrolled_elementwise_kernelIZNS0_50_GLOBAL__N__2680c7bb_12_PowKernel_cu_7dd49032_316829pow_tensor_scalar_kernel_implIddEEvRNS_18TensorIteratorBaseET0_EUldE1_St5arrayIPcLm2EELi4E23TrivialOffsetCalculatorILi1EjESC_NS0_6memory15LoadWithoutCastENSD_16StoreWithoutCastEEEviT_S6_T2_T3_T4_T5_)
        /*00b4*/ 	.short	0x0210
        /*00b6*/ 	.short	0x0024


	//----- nvinfo : EIATTR_SW_WAR
	.align		4
.L_4911:
        /*00b8*/ 	.byte	0x04, 0x36
        /*00ba*/ 	.short	(.L_4913 - .L_4912)
.L_4912:
        /*00bc*/ 	.word	0x00000008
.L_4913:


//--------------------- .nv.info._ZN2at6native29vectorized_elementwise_kernelILi2EZNS0_50_GLOBAL__N__2680c7bb_12_PowKernel_cu_7dd49032_316829pow_tensor_scalar_kernel_implIddEEvRNS_18TensorIteratorBaseET0_EUldE1_St5arrayIPcLm2EEEEviS6_T1_ --------------------------
	.section	.nv.info._ZN2at6native29vectorized_elementwise_kernelILi2EZNS0_50_GLOBAL__N__2680c7bb_12_PowKernel_cu_7dd49032_316829pow_tensor_scalar_kernel_implIddEEvRNS_18TensorIteratorBaseET0_EUldE1_St5arrayIPcLm2EEEEviS6_T1_,"",@"SHT_CUDA_INFO"
	.sectionflags	@""
	.align	4


	//----- nvinfo : EIATTR_CUDA_API_VERSION
	.align		4
        /*0000*/ 	.byte	0x04, 0x37
        /*0002*/ 	.short	(.L_4915 - .L_4914)
.L_4914:
        /*0004*/ 	.word	0x00000082


	//----- nvinfo : EIATTR_KPARAM_INFO
	.align		4
.L_4915:
        /*0008*/ 	.byte	0x04, 0x17
        /*000a*/ 	.short	(.L_4917 - .L_4916)
.L_4916:
        /*000c*/ 	.word	0x00000000
        /*0010*/ 	.short	0x0002
        /*0012*/ 	.short	0x0010
        /*0014*/ 	.byte	0x00, 0xf0, 0x41, 0x00


	//----- nvinfo : EIATTR_KPARAM_INFO
	.align		4
.L_4917:
        /*0018*/ 	.byte	0x04, 0x17
        /*001a*/ 	.short	(.L_4919 - .L_4918)
.L_4918:
        /*001c*/ 	.word	0x00000000
        /*0020*/ 	.short	0x0001
        /*0022*/ 	.short	0x0008
        /*0024*/ 	.byte	0x00, 0xf0, 0x21, 0x00


	//----- nvinfo : EIATTR_KPARAM_INFO
	.align		4
.L_4919:
        /*0028*/ 	.byte	0x04, 0x17
        /*002a*/ 	.short	(.L_4921 - .L_4920)
.L_4920:
        /*002c*/ 	.word	0x00000000
        /*0030*/ 	.short	0x0000
        /*0032*/ 	.short	0x0000
        /*0034*/ 	.byte	0x00, 0xf0, 0x11, 0x00


	//----- nvinfo : EIATTR_SPARSE_MMA_MASK
	.align		4
.L_4921:
        /*0038*/ 	.byte	0x03, 0x50
        /*003a*/ 	.short	0x0000


	//----- nvinfo : EIATTR_MAXREG_COUNT
	.align		4
        /*003c*/ 	.byte	0x03, 0x1b
        /*003e*/ 	.short	0x00ff


	//----- nvinfo : EIATTR_MERCURY_ISA_VERSION
	.align		4
        /*0040*/ 	.byte	0x03, 0x5f
        /*0042*/ 	.short	0x0101


	//----- nvinfo : EIATTR_EXIT_INSTR_OFFSETS
	.align		4
        /*0044*/ 	.byte	0x04, 0x1c
        /*0046*/ 	.short	(.L_4923 - .L_4922)


	//   ....[0]....
.L_4922:
        /*0048*/ 	.word	0x00000b60


	//   ....[1]....
        /*004c*/ 	.word	0x00001d40


	//   ....[2]....
        /*0050*/ 	.word	0x00001d90


	//----- nvinfo : EIATTR_MAX_THREADS
	.align		4
.L_4923:
        /*0054*/ 	.byte	0x04, 0x05
        /*0056*/ 	.short	(.L_4925 - .L_4924)
.L_4924:
        /*0058*/ 	.word	0x00000080
        /*005c*/ 	.word	0x00000001
        /*0060*/ 	.word	0x00000001


	//----- nvinfo : EIATTR_CRS_STACK_SIZE
	.align		4
.L_4925:
        /*0064*/ 	.byte	0x04, 0x1e
        /*0066*/ 	.short	(.L_4927 - .L_4926)
.L_4926:
        /*0068*/ 	.word	0x00000000


	//----- nvinfo : EIATTR_CBANK_PARAM_SIZE
	.align		4
.L_4927:
        /*006c*/ 	.byte	0x03, 0x19
        /*006e*/ 	.short	0x0020


	//----- nvinfo : EIATTR_PARAM_CBANK
	.align		4
        /*0070*/ 	.byte	0x04, 0x0a
        /*0072*/ 	.short	(.L_4929 - .L_4928)
	.align		4
.L_4928:
        /*0074*/ 	.word	index@(.nv.constant0._ZN2at6native29vectorized_elementwise_kernelILi2EZNS0_50_GLOBAL__N__2680c7bb_12_PowKernel_cu_7dd49032_316829pow_tensor_scalar_kernel_implIddEEvRNS_18TensorIteratorBaseET0_EUldE1_St5arrayIPcLm2EEEEviS6_T1_)
        /*0078*/ 	.short	0x0210
        /*007a*/ 	.short	0x0020


	//----- nvinfo : EIATTR_SW_WAR
	.align		4
.L_4929:
        /*007c*/ 	.byte	0x04, 0x36
        /*007e*/ 	.short	(.L_4931 - .L_4930)
.L_4930:
        /*0080*/ 	.word	0x00000008
.L_4931:


//--------------------- .nv.info._ZN2at6native29vectorized_elementwise_kernelILi4EZNS0_50_GLOBAL__N__2680c7bb_12_PowKernel_cu_7dd49032_316829pow_tensor_scalar_kernel_implIddEEvRNS_18TensorIteratorBaseET0_EUldE1_St5arrayIPcLm2EEEEviS6_T1_ --------------------------
	.section	.nv.info._ZN2at6native29vectorized_elementwise_kernelILi4EZNS0_50_GLOBAL__N__2680c7bb_12_PowKernel_cu_7dd49032_316829pow_tensor_scalar_kernel_implIddEEvRNS_18TensorIteratorBaseET0_EUldE1_St5arrayIPcLm2EEEEviS6_T1_,"",@"SHT_CUDA_INFO"
	.sectionflags	@""
	.align	4


	//----- nvinfo : EIATTR_CUDA_API_VERSION
	.align		4
        /*0000*/ 	.byte	0x04, 0x37
        /*0002*/ 	.short	(.L_4933 - .L_4932)
.L_4932:
        /*0004*/ 	.word	0x00000082


	//----- nvinfo : EIATTR_KPARAM_INFO
	.align		4
.L_4933:
        /*0008*/ 	.byte	0x04, 0x17
        /*000a*/ 	.short	(.L_4935 - .L_4934)
.L_4934:
        /*000c*/ 	.word	0x00000000
        /*0010*/ 	.short	0x0002
        /*0012*/ 	.short	0x0010
        /*0014*/ 	.byte	0x00, 0xf0, 0x41, 0x00


	//----- nvinfo : EIATTR_KPARAM_INFO
	.align		4
.L_4935:
        /*0018*/ 	.byte	0x04, 0x17
        /*001a*/ 	.short	(.L_4937 - .L_4936)
.L_4936:
        /*001c*/ 	.word	0x00000000
        /*0020*/ 	.short	0x0001
        /*0022*/ 	.short	0x0008
        /*0024*/ 	.byte	0x00, 0xf0, 0x21, 0x00


	//----- nvinfo : EIATTR_KPARAM_INFO
	.align		4
.L_4937:
        /*0028*/ 	.byte	0x04, 0x17
        /*002a*/ 	.short	(.L_4939 - .L_4938)
.L_4938:
        /*002c*/ 	.word	0x00000000
        /*0030*/ 	.short	0x0000
        /*0032*/ 	.short	0x0000
        /*0034*/ 	.byte	0x00, 0xf0, 0x11, 0x00


	//----- nvinfo : EIATTR_SPARSE_MMA_MASK
	.align		4
.L_4939:
        /*0038*/ 	.byte	0x03, 0x50
        /*003a*/ 	.short	0x0000


	//----- nvinfo : EIATTR_MAXREG_COUNT
	.align		4
        /*003c*/ 	.byte	0x03, 0x1b
        /*003e*/ 	.short	0x00ff


	//----- nvinfo : EIATTR_MERCURY_ISA_VERSION
	.align		4
        /*0040*/ 	.byte	0x03, 0x5f
        /*0042*/ 	.short	0x0101


	//----- nvinfo : EIATTR_EXIT_INSTR_OFFSETS
	.align		4
        /*0044*/ 	.byte	0x04, 0x1c
        /*0046*/ 	.short	(.L_4941 - .L_4940)


	//   ....[0]....
.L_4940:
        /*0048*/ 	.word	0x00000b60


	//   ....[1]....
        /*004c*/ 	.word	0x00001d40


	//   ....[2]....
        /*0050*/ 	.word	0x00001d90


	//----- nvinfo : EIATTR_MAX_THREADS
	.align		4
.L_4941:
        /*0054*/ 	.byte	0x04, 0x05
        /*0056*/ 	.short	(.L_4943 - .L_4942)
.L_4942:
        /*0058*/ 	.word	0x00000080
        /*005c*/ 	.word	0x00000001
        /*0060*/ 	.word	0x00000001


	//----- nvinfo : EIATTR_CRS_STACK_SIZE
	.align		4
.L_4943:
        /*0064*/ 	.byte	0x04, 0x1e
        /*0066*/ 	.short	(.L_4945 - .L_4944)
.L_4944:
        /*0068*/ 	.word	0x00000000


	//----- nvinfo : EIATTR_CBANK_PARAM_SIZE
	.align		4
.L_4945:
        /*006c*/ 	.byte	0x03, 0x19
        /*006e*/ 	.short	0x0020


	//----- nvinfo : EIATTR_PARAM_CBANK
	.align		4
        /*0070*/ 	.byte	0x04, 0x0a
        /*0072*/ 	.short	(.L_4947 - .L_4946)
	.align		4
.L_4946:
        /*0074*/ 	.word	index@(.nv.constant0._ZN2at6native29vectorized_elementwise_kernelILi4EZNS0_50_GLOBAL__N__2680c7bb_12_PowKernel_cu_7dd49032_316829pow_tensor_scalar_kernel_implIddEEvRNS_18TensorIteratorBaseET0_EUldE1_St5arrayIPcLm2EEEEviS6_T1_)
        /*0078*/ 	.short	0x0210
        /*007a*/ 	.short	0x0020


	//----- nvinfo : EIATTR_SW_WAR
	.align		4
.L_4947:
        /*007c*/ 	.byte	0x04, 0x36
        /*007e*/ 	.short	(.L_4949 - .L_4948)
.L_4948:
        /*0080*/ 	.word	0x00000008
.L_4949:


//--------------------- .nv.info._ZN2at6native29vectorized_elementwise_kernelILi8EZNS0_50_GLOBAL__N__2680c7bb_12_PowKernel_cu_7dd49032_316829pow_tensor_scalar_kernel_implIddEEvRNS_18TensorIteratorBaseET0_EUldE1_St5arrayIPcLm2EEEEviS6_T1_ --------------------------
	.section	.nv.info._ZN2at6native29vectorized_elementwise_kernelILi8EZNS0_50_GLOBAL__N__2680c7bb_12_PowKernel_cu_7dd49032_316829pow_tensor_scalar_kernel_implIddEEvRNS_18TensorIteratorBaseET0_EUldE1_St5arrayIPcLm2EEEEviS6_T1_,"",@"SHT_CUDA_INFO"
	.sectionflags	@""
	.align	4


	//----- nvinfo : EIATTR_CUDA_API_VERSION
	.align		4
        /*0000*/ 	.byte	0x04, 0x37
        /*0002*/ 	.short	(.L_4951 - .L_4950)
.L_4950:
        /*0004*/ 	.word	0x00000082


	//----- nvinfo : EIATTR_KPARAM_INFO
	.align		4
.L_4951:
        /*0008*/ 	.byte	0x04, 0x17
        /*000a*/ 	.short	(.L_4953 - .L_4952)
.L_4952:
        /*000c*/ 	.word	0x00000000
        /*0010*/ 	.short	0x0002
        /*0012*/ 	.short	0x0010
        /*0014*/ 	.byte	0x00, 0xf0, 0x41, 0x00


	//----- nvinfo : EIATTR_KPARAM_INFO
	.align		4
.L_4953:
        /*0018*/ 	.byte	0x04, 0x17
        /*001a*/ 	.short	(.L_4955 - .L_4954)
.L_4954:
        /*001c*/ 	.word	0x00000000
        /*0020*/ 	.short	0x0001
        /*0022*/ 	.short	0x0008
        /*0024*/ 	.byte	0x00, 0xf0, 0x21, 0x00


	//----- nvinfo : EIATTR_KPARAM_INFO
	.align		4
.L_4955:
        /*0028*/ 	.byte	0x04, 0x17
        /*002a*/ 	.short	(.L_4957 - .L_4956)
.L_4956:
        /*002c*/ 	.word	0x00000000
        /*0030*/ 	.short	0x0000
        /*0032*/ 	.short	0x0000
        /*0034*/ 	.byte	0x00, 0xf0, 0x11, 0x00


	//----- nvinfo : EIATTR_SPARSE_MMA_MASK
	.align		4
.L_4957:
        /*0038*/ 	.byte	0x03, 0x50
        /*003a*/ 	.short	0x0000


	//----- nvinfo : EIATTR_MAXREG_COUNT
	.align		4
        /*003c*/ 	.byte	0x03, 0x1b
        /*003e*/ 	.short	0x00ff


	//----- nvinfo : EIATTR_MERCURY_ISA_VERSION
	.align		4
        /*0040*/ 	.byte	0x03, 0x5f
        /*0042*/ 	.short	0x0101


	//----- nvinfo : EIATTR_EXIT_INSTR_OFFSETS
	.align		4
        /*0044*/ 	.byte	0x04, 0x1c
        /*0046*/ 	.short	(.L_4959 - .L_4958)


	//   ....[0]....
.L_4958:
        /*0048*/ 	.word	0x00000b60


	//   ....[1]....
        /*004c*/ 	.word	0x00001d40


	//   ....[2]....
        /*0050*/ 	.word	0x00001d90


	//----- nvinfo : EIATTR_MAX_THREADS
	.align		4
.L_4959:
        /*0054*/ 	.byte	0x04, 0x05
        /*0056*/ 	.short	(.L_4961 - .L_4960)
.L_4960:
        /*0058*/ 	.word	0x00000080
        /*005c*/ 	.word	0x00000001
        /*0060*/ 	.word	0x00000001


	//----- nvinfo : EIATTR_CRS_STACK_SIZE
	.align		4
.L_4961:
        /*0064*/ 	.byte	0x04, 0x1e
        /*0066*/ 	.short	(.L_4963 - .L_4962)
.L_4962:
        /*0068*/ 	.word	0x00000000


	//----- nvinfo : EIATTR_CBANK_PARAM_SIZE
	.align		4
.L_4963:
        /*006c*/ 	.byte	0x03, 0x19
        /*006e*/ 	.short	0x0020


	//----- nvinfo : EIATTR_PARAM_CBANK
	.align		4
        /*0070*/ 	.byte	0x04, 0x0a
        /*0072*/ 	.short	(.L_4965 - .L_4964)
	.align		4
.L_4964:
        /*0074*/ 	.word	index@(.nv.constant0._ZN2at6native29vectorized_elementwise_kernelILi8EZNS0_50_GLOBAL__N__2680c7bb_12_PowKernel_cu_7dd49032_316829pow_tensor_scalar_kernel_implIddEEvRNS_18TensorIteratorBaseET0_EUldE1_St5arrayIPcLm2EEEEviS6_T1_)
        /*0078*/ 	.short	0x0210
        /*007a*/ 	.short	0x0020


	//----- nvinfo : EIATTR_SW_WAR
	.align		4
.L_4965:
        /*007c*/ 	.byte	0x04, 0x36
        /*007e*/ 	.short	(.L_4967 - .L_4966)
.L_4966:
        /*0080*/ 	.word	0x00000008
.L_4967:


//--------------------- .nv.info._ZN2at6native18elementwise_kernelILi128ELi4EZNS0_15gpu_kernel_implIZNS0_50_GLOBAL__N__2680c7bb_12_PowKernel_cu_7dd49032_316829pow_tensor_scalar_kernel_implIddEEvRNS_18TensorIteratorBaseET0_EUldE0_EEvS6_RKT_EUliE_EEviT1_ --------------------------
	.section	.nv.info._ZN2at6native18elementwise_kernelILi128ELi4EZNS0_15gpu_kernel_implIZNS0_50_GLOBAL__N__2680c7bb_12_PowKernel_cu_7dd49032_316829pow_tensor_scalar_kernel_implIddEEvRNS_18TensorIteratorBaseET0_EUldE0_EEvS6_RKT_EUliE_EEviT1_,"",@"SHT_CUDA_INFO"
	.sectionflags	@""
	.align	4


	//----- nvinfo : EIATTR_CUDA_API_VERSION
	.align		4
        /*0000*/ 	.byte	0x04, 0x37
        /*0002*/ 	.short	(.L_4969 - .L_4968)
.L_4968:
        /*0004*/ 	.word	0x00000082


	//----- nvinfo : EIATTR_KPARAM_INFO
	.align		4
.L_4969:
        /*0008*/ 	.byte	0x04, 0x17
        /*000a*/ 	.short	(.L_4971 - .L_4970)
.L_4970:
        /*000c*/ 	.word	0x00000000
        /*0010*/ 	.short	0x0001
        /*0012*/ 	.short	0x0008
        /*0014*/ 	.byte	0x00, 0xf0, 0x81, 0x08


	//----- nvinfo : EIATTR_KPARAM_INFO
	.align		4
.L_4971:
        /*0018*/ 	.byte	0x04, 0x17
        /*001a*/ 	.short	(.L_4973 - .L_4972)
.L_4972:
        /*001c*/ 	.word	0x00000000
        /*0020*/ 	.short	0x0000
        /*0022*/ 	.short	0x0000
        /*0024*/ 	.byte	0x00, 0xf0, 0x11, 0x00


	//----- nvinfo : EIATTR_SPARSE_MMA_MASK
	.align		4
.L_4973:
        /*0028*/ 	.byte	0x03, 0x50
        /*002a*/ 	.short	0x0000


	//----- nvinfo : EIATTR_MAXREG_COUNT
	.align		4
        /*002c*/ 	.byte	0x03, 0x1b
        /*002e*/ 	.short	0x0080


	//----- nvinfo : EIATTR_EXTERNS
	.align		4
        /*0030*/ 	.byte	0x04, 0x0f
        /*0032*/ 	.short	(.L_4975 - .L_4974)


	//   ....[0]....
	.align		4
.L_4974:
        /*0034*/ 	.word	index@(__assertfail)


	//----- nvinfo : EIATTR_MERCURY_ISA_VERSION
	.align		4
.L_4975:
        /*0038*/ 	.byte	0x03, 0x5f
        /*003a*/ 	.short	0x0101


	//----- nvinfo : EIATTR_SYSCALL_OFFSETS
	.align		4
        /*003c*/ 	.byte	0x04, 0x46
        /*003e*/ 	.short	(.L_4977 - .L_4976)


	//   ....[0]....
.L_4976:
        /*0040*/ 	.word	0x00002250


	//   ....[1]....
        /*0044*/ 	.word	0x00003390


	//   ....[2]....
        /*0048*/ 	.word	0x00005620


	//   ....[3]....
        /*004c*/ 	.word	0x00006760


	//   ....[4]....
        /*0050*/ 	.word	0x000089e0


	//   ....[5]....
        /*0054*/ 	.word	0x00009b20


	//   ....[6]....
        /*0058*/ 	.word	0x0000bd90


	//   ....[7]....
        /*005c*/ 	.word	0x0000ced0


	//----- nvinfo : EIATTR_EXIT_INSTR_OFFSETS
	.align		4
.L_4977:
        /*0060*/ 	.byte	0x04, 0x1c
        /*0062*/ 	.short	(.L_4979 - .L_4978)


	//   ....[0]....
.L_4978:
        /*0064*/ 	.word	0x00009bd0


	//   ....[1]....
        /*0068*/ 	.word	0x0000bf10


	//   ....[2]....
        /*006c*/ 	.word	0x0000bf50


	//   ....[3]....
        /*0070*/ 	.word	0x0000bfe0


	//   ....[4]....
        /*0074*/ 	.word	0x0000c010


	//   ....[5]....
        /*0078*/ 	.word	0x0000c040


	//   ....[6]....
        /*007c*/ 	.word	0x0000c110


	//   ....[7]....
        /*0080*/ 	.word	0x0000c190


	//   ....[8]....
        /*0084*/ 	.word	0x0000c270


	//   ....[9]....
        /*0088*/ 	.word	0x0000c300


	//   ....[10]....
        /*008c*/ 	.word	0x0000c320


	//   ....[11]....
        /*0090*/ 	.word	0x0000c3e0


	//   ....[12]....
        /*0094*/ 	.word	0x0000c410


	//   ....[13]....
        /*0098*/ 	.word	0x0000c5e0


	//   ....[14]....
        /*009c*/ 	.word	0x0000c780


	//   ....[15]....
        /*00a0*/ 	.word	0x0000c800


	//   ....[16]....
        /*00a4*/ 	.word	0x0000c8b0


	//   ....[17]....
        /*00a8*/ 	.word	0x0000ca70


	//   ....[18]....
        /*00ac*/ 	.word	0x0000cc30


	//   ....[19]....
        /*00b0*/ 	.word	0x0000cdd0


	//   ....[20]....
        /*00b4*/ 	.word	0x0000cee0


	//   ....[21]....
        /*00b8*/ 	.word	0x0000cf10


	//   ....[22]....
        /*00bc*/ 	.word	0x0000cf40


	//----- nvinfo : EIATTR_MAX_THREADS
	.align		4
.L_4979:
        /*00c0*/ 	.byte	0x04, 0x05
        /*00c2*/ 	.short	(.L_4981 - .L_4980)
.L_4980:
        /*00c4*/ 	.word	0x00000080
        /*00c8*/ 	.word	0x00000001
        /*00cc*/ 	.word	0x00000001


	//----- nvinfo : EIATTR_CRS_STACK_SIZE
	.align		4
.L_4981:
        /*00d0*/ 	.byte	0x04, 0x1e
        /*00d2*/ 	.short	(.L_4983 - .L_4982)
.L_4982:
        /*00d4*/ 	.word	0x00000000


	//----- nvinfo : EIATTR_CBANK_PARAM_SIZE
	.align		4
.L_4983:
        /*00d8*/ 	.byte	0x03, 0x19
        /*00da*/ 	.short	0x0228


	//----- nvinfo : EIATTR_PARAM_CBANK
	.align		4
        /*00dc*/ 	.byte	0x04, 0x0a
        /*00de*/ 	.short	(.L_4985 - .L_4984)
	.align		4
.L_4984:
        /*00e0*/ 	.word	index@(.nv.constant0._ZN2at6native18elementwise_kernelILi128ELi4EZNS0_15gpu_kernel_implIZNS0_50_GLOBAL__N__2680c7bb_12_PowKernel_cu_7dd49032_316829pow_tensor_scalar_kernel_implIddEEvRNS_18TensorIteratorBaseET0_EUldE0_EEvS6_RKT_EUliE_EEviT1_)
        /*00e4*/ 	.short	0x0210
        /*00e6*/ 	.short	0x0228


	//----- nvinfo : EIATTR_SW_WAR
	.align		4
.L_4985:
        /*00e8*/ 	.byte	0x04, 0x36
        /*00ea*/ 	.short	(.L_4987 - .L_4986)
.L_4986:
        /*00ec*/ 	.word	0x00000008
.L_4987:


//--------------------- .nv.info._ZN2at6native27unrolled_elementwise_kernelIZNS0_50_GLOBAL__N__2680c7bb_12_PowKernel_cu_7dd49032_316829pow_tensor_scalar_kernel_implIddEEvRNS_18TensorIteratorBaseET0_EUldE0_St5arrayIPcLm2EELi4E23TrivialOffsetCalculatorILi1EjESC_NS0_6memory12LoadWithCastILi1EEENSD_13StoreWithCastILi1EEEEEviT_S6_T2_T3_T4_T5_ --------------------------
	.section	.nv.info._ZN2at6native27unrolled_elementwise_kernelIZNS0_50_GLOBAL__N__2680c7bb_12_PowKernel_cu_7dd49032_316829pow_tensor_scalar_kernel_implIddEEvRNS_18TensorIteratorBaseET0_EUldE0_St5arrayIPcLm2EELi4E23TrivialOffsetCalculatorILi1EjESC_NS0_6memory12LoadWithCastILi1EEENSD_13StoreWithCastILi1EEEEEviT_S6_T2_T3_T4_T5_,"",@"SHT_CUDA_INFO"
	.sectionflags	@""
	.align	4


	//----- nvinfo : EIATTR_CUDA_API_VERSION
	.align		4
        /*0000*/ 	.byte	0x04, 0x37
        /*0002*/ 	.short	(.L_4989 - .L_4988)
.L_4988:
        /*0004*/ 	.word	0x00000082


	//----- nvinfo : EIATTR_KPARAM_INFO
	.align		4
.L_4989:
        /*0008*/ 	.byte	0x04, 0x17
        /*000a*/ 	.short	(.L_4991 - .L_4990)
.L_4990:
        /*000c*/ 	.word	0x00000000
        /*0010*/ 	.short	0x0006
        /*0012*/ 	.short	0x002c
        /*0014*/ 	.byte	0x00, 0xf0, 0x21, 0x00


	//----- nvinfo : EIATTR_KPARAM_INFO
	.align		4
.L_4991:
        /*0018*/ 	.byte	0x04, 0x17
        /*001a*/ 	.short	(.L_4993 - .L_4992)
.L_4992:
        /*001c*/ 	.word	0x00000000
        /*0020*/ 	.short	0x0005
        /*0022*/ 	.short	0x0024
        /*0024*/ 	.byte	0x00, 0xf0, 0x21, 0x00


	//----- nvinfo : EIATTR_KPARAM_INFO
	.align		4
.L_4993:
        /*0028*/ 	.byte	0x04, 0x17
        /*002a*/ 	.short	(.L_4995 - .L_4994)
.L_4994:
        /*002c*/ 	.word	0x00000000
        /*0030*/ 	.short	0x0004
        /*0032*/ 	.short	0x0021
        /*0034*/ 	.byte	0x00, 0xf0, 0x05, 0x00


	//----- nvinfo : EIATTR_KPARAM_INFO
	.align		4
.L_4995:
        /*0038*/ 	.byte	0x04, 0x17
        /*003a*/ 	.short	(.L_4997 - .L_4996)
.L_4996:
        /*003c*/ 	.word	0x00000000
        /*0040*/ 	.short	0x0003
        /*0042*/ 	.short	0x0020
        /*0044*/ 	.byte	0x00, 0xf0, 0x05, 0x00


	//----- nvinfo : EIATTR_KPARAM_INFO
	.align		4
.L_4997:
        /*0048*/ 	.byte	0x04, 0x17
        /*004a*/ 	.short	(.L_4999 - .L_4998)
.L_4998:
        /*004c*/ 	.word	0x00000000
        /*0050*/ 	.short	0x0002
        /*0052*/ 	.short	0x0010
        /*0054*/ 	.byte	0x00, 0xf0, 0x41, 0x00


	//----- nvinfo : EIATTR_KPARAM_INFO
	.align		4
.L_4999:
        /*0058*/ 	.byte	0x04, 0x17
        /*005a*/ 	.short	(.L_5001 - .L_5000)
.L_5000:
        /*005c*/ 	.word	0x00000000
        /*0060*/ 	.short	0x0001
        /*0062*/ 	.short	0x0008
        /*0064*/ 	.byte	0x00, 0xf0, 0x21, 0x00


	//----- nvinfo : EIATTR_KPARAM_INFO
	.align		4
.L_5001:
        /*0068*/ 	.byte	0x04, 0x17
        /*006a*/ 	.short	(.L_5003 - .L_5002)
.L_5002:
        /*006c*/ 	.word	0x00000000
        /*0070*/ 	.short	0x0000
        /*0072*/ 	.short	0x0000
        /*0074*/ 	.byte	0x00, 0xf0, 0x11, 0x00


	//----- nvinfo : EIATTR_SPARSE_MMA_MASK
	.align		4
.L_5003:
        /*0078*/ 	.byte	0x03, 0x50
        /*007a*/ 	.short	0x0000


	//----- nvinfo : EIATTR_MAXREG_COUNT
	.align		4
        /*007c*/ 	.byte	0x03, 0x1b
        /*007e*/ 	.short	0x00ff


	//----- nvinfo : EIATTR_EXTERNS
	.align		4
        /*0080*/ 	.byte	0x04, 0x0f
        /*0082*/ 	.short	(.L_5005 - .L_5004)


	//   ....[0]....
	.align		4
.L_5004:
        /*0084*/ 	.word	index@(__assertfail)


	//----- nvinfo : EIATTR_MERCURY_ISA_VERSION
	.align		4
.L_5005:
        /*0088*/ 	.byte	0x03, 0x5f
        /*008a*/ 	.short	0x0101


	//----- nvinfo : EIATTR_SYSCALL_OFFSETS
	.align		4
        /*008c*/ 	.byte	0x04, 0x46
        /*008e*/ 	.short	(.L_5007 - .L_5006)


	//   ....[0]....
.L_5006:
        /*0090*/ 	.word	0x00000f80


	//   ....[1]....
        /*0094*/ 	.word	0x00001f20


	//   ....[2]....
        /*0098*/ 	.word	0x00002ed0


	//   ....[3]....
        /*009c*/ 	.word	0x00003e50


	//   ....[4]....
        /*00a0*/ 	.word	0x00005090


	//   ....[5]....
        /*00a4*/ 	.word	0x00006220


	//   ....[6]....
        /*00a8*/ 	.word	0x000073a0


	//   ....[7]....
        /*00ac*/ 	.word	0x00008540


	//----- nvinfo : EIATTR_EXIT_INSTR_OFFSETS
	.align		4
.L_5007:
        /*00b0*/ 	.byte	0x04, 0x1c
        /*00b2*/ 	.short	(.L_5009 - .L_5008)


	//   ....[0]....
.L_5008:
        /*00b4*/ 	.word	0x00007440


	//   ....[1]....
        /*00b8*/ 	.word	0x00007580


	//   ....[2]....
        /*00bc*/ 	.word	0x000075c0


	//   ....[3]....
        /*00c0*/ 	.word	0x00007650


	//   ....[4]....
        /*00c4*/ 	.word	0x00007680


	//   ....[5]....
        /*00c8*/ 	.word	0x000076b0


	//   ....[6]....
        /*00cc*/ 	.word	0x00007780


	//   ....[7]....
        /*00d0*/ 	.word	0x00007800


	//   ....[8]....
        /*00d4*/ 	.word	0x000078e0


	//   ....[9]....
        /*00d8*/ 	.word	0x00007970


	//   ....[10]....
        /*00dc*/ 	.word	0x00007990


	//   ....[11]....
        /*00e0*/ 	.word	0x00007a50


	//   ....[12]....
        /*00e4*/ 	.word	0x00007a80


	//   ....[13]....
        /*00e8*/ 	.word	0x00007c50


	//   ....[14]....
        /*00ec*/ 	.word	0x00007df0


	//   ....[15]....
        /*00f0*/ 	.word	0x00007e70


	//   ....[16]....
        /*00f4*/ 	.word	0x00007f20


	//   ....[17]....
        /*00f8*/ 	.word	0x000080e0


	//   ....[18]....
        /*00fc*/ 	.word	0x000082a0


	//   ....[19]....
        /*0100*/ 	.word	0x00008440


	//   ....[20]....
        /*0104*/ 	.word	0x00008550


	//   ....[21]....
        /*0108*/ 	.word	0x00008580


	//   ....[22]....
        /*010c*/ 	.word	0x000085b0


	//----- nvinfo : EIATTR_MAX_THREADS
	.align		4
.L_5009:
        /*0110*/ 	.byte	0x04, 0x05
        /*0112*/ 	.short	(.L_5011 - .L_5010)
.L_5010:
        /*0114*/ 	.word	0x00000080
        /*0118*/ 	.word	0x00000001
        /*011c*/ 	.word	0x00000001


	//----- nvinfo : EIATTR_CRS_STACK_SIZE
	.align		4
.L_5011:
        /*0120*/ 	.byte	0x04, 0x1e
        /*0122*/ 	.short	(.L_5013 - .L_5012)
.L_5012:
        /*0124*/ 	.word	0x00000000


	//----- nvinfo : EIATTR_CBANK_PARAM_SIZE
	.align		4
.L_5013:
        /*0128*/ 	.byte	0x03, 0x19
        /*012a*/ 	.short	0x0034


	//----- nvinfo : EIATTR_PARAM_CBANK
	.align		4
        /*012c*/ 	.byte	0x04, 0x0a
        /*012e*/ 	.short	(.L_5015 - .L_5014)
	.align		4
.L_5014:
        /*0130*/ 	.word	index@(.nv.constant0._ZN2at6native27unrolled_elementwise_kernelIZNS0_50_GLOBAL__N__2680c7bb_12_PowKernel_cu_7dd49032_316829pow_tensor_scalar_kernel_implIddEEvRNS_18TensorIteratorBaseET0_EUldE0_St5arrayIPcLm2EELi4E23TrivialOffsetCalculatorILi1EjESC_NS0_6memory12LoadWithCastILi1EEENSD_13StoreWithCastILi1EEEEEviT_S6_T2_T3_T4_T5_)
        /*0134*/ 	.short	0x0210
        /*0136*/ 	.short	0x0034


	//----- nvinfo : EIATTR_SW_WAR
	.align		4
.L_5015:
        /*0138*/ 	.byte	0x04, 0x36
        /*013a*/ 	.short	(.L_5017 - .L_5016)
.L_5016:
        /*013c*/ 	.word	0x00000008
.L_5017:


//--------------------- .nv.info._ZN2at6native18elementwise_kernelILi128ELi2EZNS0_22gpu_kernel_impl_nocastIZNS0_50_GLOBAL__N__2680c7bb_12_PowKernel_cu_7dd49032_316829pow_tensor_scalar_kernel_implIddEEvRNS_18TensorIteratorBaseET0_EUldE0_EEvS6_RKT_EUliE_EEviT1_ --------------------------
	.section	.nv.info._ZN2at6native18elementwise_kernelILi128ELi2EZNS0_22gpu_kernel_impl_nocastIZNS0_50_GLOBAL__N__2680c7bb_12_PowKernel_cu_7dd49032_316829pow_tensor_scalar_kernel_implIddEEvRNS_18TensorIteratorBaseET0_EUldE0_EEvS6_RKT_EUliE_EEviT1_,"",@"SHT_CUDA_INFO"
	.sectionflags	@""
	.align	4


	//----- nvinfo : EIATTR_CUDA_API_VERSION
	.align		4
        /*0000*/ 	.byte	0x04, 0x37
        /*0002*/ 	.short	(.L_5019 - .L_5018)
.L_5018:
        /*0004*/ 	.word	0x00000082


	//----- nvinfo : EIATTR_KPARAM_INFO
	.align		4
.L_5019:
        /*0008*/ 	.byte	0x04, 0x17
        /*000a*/ 	.short	(.L_5021 - .L_5020)
.L_5020:
        /*000c*/ 	.word	0x00000000
        /*0010*/ 	.short	0x0001
        /*0012*/ 	.short	0x0008
        /*0014*/ 	.byte	0x00, 0xf0, 0x61, 0x08


	//----- nvinfo : EIATTR_KPARAM_INFO
	.align		4
.L_5021:
        /*0018*/ 	.byte	0x04, 0x17
        /*001a*/ 	.short	(.L_5023 - .L_5022)
.L_5022:
        /*001c*/ 	.word	0x00000000
        /*0020*/ 	.short	0x0000
        /*0022*/ 	.short	0x0000
        /*0024*/ 	.byte	0x00, 0xf0, 0x11, 0x00


	//----- nvinfo : EIATTR_SPARSE_MMA_MASK
	.align		4
.L_5023:
        /*0028*/ 	.byte	0x03, 0x50
        /*002a*/ 	.short	0x0000


	//----- nvinfo : EIATTR_MAXREG_COUNT
	.align		4
        /*002c*/ 	.byte	0x03, 0x1b
        /*002e*/ 	.short	0x0080


	//----- nvinfo : EIATTR_MERCURY_ISA_VERSION
	.align		4
        /*0030*/ 	.byte	0x03, 0x5f
        /*0032*/ 	.short	0x0101


	//----- nvinfo : EIATTR_EXIT_INSTR_OFFSETS
	.align		4
        /*0034*/ 	.byte	0x04, 0x1c
        /*0036*/ 	.short	(.L_5025 - .L_5024)


	//   ....[0]....
.L_5024:
        /*0038*/ 	.word	0x00001450


	//   ....[1]....
        /*003c*/ 	.word	0x000027f0


	//----- nvinfo : EIATTR_MAX_THREADS
	.align		4
.L_5025:
        /*0040*/ 	.byte	0x04, 0x05
        /*0042*/ 	.short	(.L_5027 - .L_5026)
.L_5026:
        /*0044*/ 	.word	0x00000080
        /*0048*/ 	.word	0x00000001
        /*004c*/ 	.word	0x00000001


	//----- nvinfo : EIATTR_CRS_STACK_SIZE
	.align		4
.L_5027:
        /*0050*/ 	.byte	0x04, 0x1e
        /*0052*/ 	.short	(.L_5029 - .L_5028)
.L_5028:
        /*0054*/ 	.word	0x00000000


	//----- nvinfo : EIATTR_CBANK_PARAM_SIZE
	.align		4
.L_5029:
        /*0058*/ 	.byte	0x03, 0x19
        /*005a*/ 	.short	0x0220


	//----- nvinfo : EIATTR_PARAM_CBANK
	.align		4
        /*005c*/ 	.byte	0x04, 0x0a
        /*005e*/ 	.short	(.L_5031 - .L_5030)
	.align		4
.L_5030:
        /*0060*/ 	.word	index@(.nv.constant0._ZN2at6native18elementwise_kernelILi128ELi2EZNS0_22gpu_kernel_impl_nocastIZNS0_50_GLOBAL__N__2680c7bb_12_PowKernel_cu_7dd49032_316829pow_tensor_scalar_kernel_implIddEEvRNS_18TensorIteratorBaseET0_EUldE0_EEvS6_RKT_EUliE_EEviT1_)
        /*0064*/ 	.short	0x0210
        /*0066*/ 	.short	0x0220


	//----- nvinfo : EIATTR_SW_WAR
	.align		4
.L_5031:
        /*0068*/ 	.byte	0x04, 0x36
        /*006a*/ 	.short	(.L_5033 - .L_5032)
.L_5032:
        /*006c*/ 	.word	0x00000008
.L_5033:


//--------------------- .nv.info._ZN2at6native27unrolled_elementwise_kernelIZNS0_50_GLOBAL__N__2680c7bb_12_PowKernel_cu_7dd49032_316829pow_tensor_scalar_kernel_implIddEEvRNS_18TensorIteratorBaseET0_EUldE0_St5arrayIPcLm2EELi4E23TrivialOffsetCalculatorILi1EjESC_NS0_6memory15LoadWithoutCastENSD_16StoreWithoutCastEEEviT_S6_T2_T3_T4_T5_ --------------------------
	.section	.nv.info._ZN2at6native27unrolled_elementwise_kernelIZNS0_50_GLOBAL__N__2680c7bb_12_PowKernel_cu_7dd49032_316829pow_tensor_scalar_kernel_implIddEEvRNS_18TensorIteratorBaseET0_EUldE0_St5arrayIPcLm2EELi4E23TrivialOffsetCalculatorILi1EjESC_NS0_6memory15LoadWithoutCastENSD_16StoreWithoutCastEEEviT_S6_T2_T3_T4_T5_,"",@"SHT_CUDA_INFO"
	.sectionflags	@""
	.align	4


	//----- nvinfo : EIATTR_CUDA_API_VERSION
	.align		4
        /*0000*/ 	.byte	0x04, 0x37
        /*0002*/ 	.short	(.L_5035 - .L_5034)
.L_5034:
        /*0004*/ 	.word	0x00000082


	//----- nvinfo : EIATTR_KPARAM_INFO
	.align		4
.L_5035:
        /*0008*/ 	.byte	0x04, 0x17
        /*000a*/ 	.short	(.L_5037 - .L_5036)
.L_5036:
        /*000c*/ 	.word	0x00000000
        /*0010*/ 	.short	0x0006
        /*0012*/ 	.short	0x0023
        /*0014*/ 	.byte	0x00, 0xf0, 0x05, 0x00


	//----- nvinfo : EIATTR_KPARAM_INFO
	.align		4
.L_5037:
        /*0018*/ 	.byte	0x04, 0x17
        /*001a*/ 	.short	(.L_5039 - .L_5038)
.L_5038:
        /*001c*/ 	.word	0x00000000
        /*0020*/ 	.short	0x0005
        /*0022*/ 	.short	0x0022
        /*0024*/ 	.byte	0x00, 0xf0, 0x05, 0x00


	//----- nvinfo : EIATTR_KPARAM_INFO
	.align		4
.L_5039:
        /*0028*/ 	.byte	0x04, 0x17
        /*002a*/ 	.short	(.L_5041 - .L_5040)
.L_5040:
        /*002c*/ 	.word	0x00000000
        /*0030*/ 	.short	0x0004
        /*0032*/ 	.short	0x0021
        /*0034*/ 	.byte	0x00, 0xf0, 0x05, 0x00


	//----- nvinfo : EIATTR_KPARAM_INFO
	.align		4
.L_5041:
        /*0038*/ 	.byte	0x04, 0x17
        /*003a*/ 	.short	(.L_5043 - .L_5042)
.L_5042:
        /*003c*/ 	.word	0x00000000
        /*0040*/ 	.short	0x0003
        /*0042*/ 	.short	0x0020
        /*0044*/ 	.byte	0x00, 0xf0, 0x05, 0x00


	//----- nvinfo : EIATTR_KPARAM_INFO
	.align		4
.L_5043:
        /*0048*/ 	.byte	0x04, 0x17
        /*004a*/ 	.short	(.L_5045 - .L_5044)
.L_5044:
        /*004c*/ 	.word	0x00000000
        /*0050*/ 	.short	0x0002
        /*0052*/ 	.short	0x0010
        /*0054*/ 	.byte	0x00, 0xf0, 0x41, 0x00


	//----- nvinfo : EIATTR_KPARAM_INFO
	.align		4
.L_5045:
        /*0058*/ 	.byte	0x04, 0x17
        /*005a*/ 	.short	(.L_5047 - .L_5046)
.L_5046:
        /*005c*/ 	.word	0x00000000
        /*0060*/ 	.short	0x0001
        /*0062*/ 	.short	0x0008
        /*0064*/ 	.byte	0x00, 0xf0, 0x21, 0x00


	//----- nvinfo : EIATTR_KPARAM_INFO
	.align		4
.L_5047:
        /*0068*/ 	.byte	0x04, 0x17
        /*006a*/ 	.short	(.L_5049 - .L_5048)
.L_5048:
        /*006c*/ 	.word	0x00000000
        /*0070*/ 	.short	0x0000
        /*0072*/ 	.short	0x0000
        /*0074*/ 	.byte	0x00, 0xf0, 0x11, 0x00


	//----- nvinfo : EIATTR_SPARSE_MMA_MASK
	.align		4
.L_5049:
        /*0078*/ 	.byte	0x03, 0x50
        /*007a*/ 	.short	0x0000


	//----- nvinfo : EIATTR_MAXREG_COUNT
	.align		4
        /*007c*/ 	.byte	0x03, 0x1b
        /*007e*/ 	.short	0x00ff


	//----- nvinfo : EIATTR_MERCURY_ISA_VERSION
	.align		4
        /*0080*/ 	.byte	0x03, 0x5f
        /*0082*/ 	.short	0x0101


	//----- nvinfo : EIATTR_EXIT_INSTR_OFFSETS
	.align		4
        /*0084*/ 	.byte	0x04, 0x1c
        /*0086*/ 	.short	(.L_5051 - .L_5050)


	//   ....[0]....
.L_5050:
        /*0088*/ 	.word	0x000003c0


	//   ....[1]....
        /*008c*/ 	.word	0x00000430


	//----- nvinfo : EIATTR_MAX_THREADS
	.align		4
.L_5051:
        /*0090*/ 	.byte	0x04, 0x05
        /*0092*/ 	.short	(.L_5053 - .L_5052)
.L_5052:
        /*0094*/ 	.word	0x00000080
        /*0098*/ 	.word	0x00000001
        /*009c*/ 	.word	0x00000001


	//----- nvinfo : EIATTR_CRS_STACK_SIZE
	.align		4
.L_5053:
        /*00a0*/ 	.byte	0x04, 0x1e
        /*00a2*/ 	.short	(.L_5055 - .L_5054)
.L_5054:
        /*00a4*/ 	.word	0x00000000


	//----- nvinfo : EIATTR_CBANK_PARAM_SIZE
	.align		4
.L_5055:
        /*00a8*/ 	.byte	0x03, 0x19
        /*00aa*/ 	.short	0x0024


	//----- nvinfo : EIATTR_PARAM_CBANK
	.align		4
        /*00ac*/ 	.byte	0x04, 0x0a
        /*00ae*/ 	.short	(.L_5057 - .L_5056)
	.align		4
.L_5056:
        /*00b0*/ 	.word	index@(.nv.constant0._ZN2at6native27unrolled_elementwise_kernelIZNS0_50_GLOBAL__N__2680c7bb_12_PowKernel_cu_7dd49032_316829pow_tensor_scalar_kernel_implIddEEvRNS_18TensorIteratorBaseET0_EUldE0_St5arrayIPcLm2EELi4E23TrivialOffsetCalculatorILi1EjESC_NS0_6memory15LoadWithoutCastENSD_16StoreWithoutCastEEEviT_S6_T2_T3_T4_T5_)
        /*00b4*/ 	.short	0x0210
        /*00b6*/ 	.short	0x0024


	//----- nvinfo : EIATTR_SW_WAR
	.align		4
.L_5057:
        /*00b8*/ 	.byte	0x04, 0x36
        /*00ba*/ 	.short	(.L_5059 - .L_5058)
.L_5058:
        /*00bc*/ 	.word	0x00000008
.L_5059:


//--------------------- .nv.info._ZN2at6native29vectorized_elementwise_kernelILi2EZNS0_50_GLOBAL__N__2680c7bb_12_PowKernel_cu_7dd49032_316829pow_tensor_scalar_kernel_implIddEEvRNS_18TensorIteratorBaseET0_EUldE0_St5arrayIPcLm2EEEEviS6_T1_ --------------------------
	.section	.nv.info._ZN2at6native29vectorized_elementwise_kernelILi2EZNS0_50_GLOBAL__N__2680c7bb_12_PowKernel_cu_7dd49032_316829pow_tensor_scalar_kernel_implIddEEvRNS_18TensorIteratorBaseET0_EUldE0_St5arrayIPcLm2EEEEviS6_T1_,"",@"SHT_CUDA_INFO"
	.sectionflags	@""
	.align	4


	//----- nvinfo : EIATTR_CUDA_API_VERSION
	.align		4
        /*0000*/ 	.byte	0x04, 0x37
        /*0002*/ 	.short	(.L_5061 - .L_5060)
.L_5060:
        /*0004*/ 	.word	0x00000082


	//----- nvinfo : EIATTR_KPARAM_INFO
	.align		4
.L_5061:
        /*0008*/ 	.byte	0x04, 0x17
        /*000a*/ 	.short	(.L_5063 - .L_5062)
.L_5062:
        /*000c*/ 	.word	0x00000000
        /*0010*/ 	.short	0x0002
        /*0012*/ 	.short	0x0010
        /*0014*/ 	.byte	0x00, 0xf0, 0x41, 0x00


	//----- nvinfo : EIATTR_KPARAM_INFO
	.align		4
.L_5063:
        /*0018*/ 	.byte	0x04, 0x17
        /*001a*/ 	.short	(.L_5065 - .L_5064)
.L_5064:
        /*001c*/ 	.word	0x00000000
        /*0020*/ 	.short	0x0001
        /*0022*/ 	.short	0x0008
        /*0024*/ 	.byte	0x00, 0xf0, 0x21, 0x00


	//----- nvinfo : EIATTR_KPARAM_INFO
	.align		4
.L_5065:
        /*0028*/ 	.byte	0x04, 0x17
        /*002a*/ 	.short	(.L_5067 - .L_5066)
.L_5066:
        /*002c*/ 	.word	0x00000000
        /*0030*/ 	.short	0x0000
        /*0032*/ 	.short	0x0000
        /*0034*/ 	.byte	0x00, 0xf0, 0x11, 0x00


	//----- nvinfo : EIATTR_SPARSE_MMA_MASK
	.align		4
.L_5067:
        /*0038*/ 	.byte	0x03, 0x50
        /*003a*/ 	.short	0x0000


	//----- nvinfo : EIATTR_MAXREG_COUNT
	.align		4
        /*003c*/ 	.byte	0x03, 0x1b
        /*003e*/ 	.short	0x00ff


	//----- nvinfo : EIATTR_MERCURY_ISA_VERSION
	.align		4
        /*0040*/ 	.byte	0x03, 0x5f
        /*0042*/ 	.short	0x0101


	//----- nvinfo : EIATTR_EXIT_INSTR_OFFSETS
	.align		4
        /*0044*/ 	.byte	0x04, 0x1c
        /*0046*/ 	.short	(.L_5069 - .L_5068)


	//   ....[0]....
.L_5068:
        /*0048*/ 	.word	0x00000270


	//   ....[1]....
        /*004c*/ 	.word	0x00000a40


	//   ....[2]....
        /*0050*/ 	.word	0x00000ab0


	//----- nvinfo : EIATTR_MAX_THREADS
	.align		4
.L_5069:
        /*0054*/ 	.byte	0x04, 0x05
        /*0056*/ 	.short	(.L_5071 - .L_5070)
.L_5070:
        /*0058*/ 	.word	0x00000080
        /*005c*/ 	.word	0x00000001
        /*0060*/ 	.word	0x00000001


	//----- nvinfo : EIATTR_CRS_STACK_SIZE
	.align		4
.L_5071:
        /*0064*/ 	.byte	0x04, 0x1e
        /*0066*/ 	.short	(.L_5073 - .L_5072)
.L_5072:
        /*0068*/ 	.word	0x00000000


	//----- nvinfo : EIATTR_CBANK_PARAM_SIZE
	.align		4
.L_5073:
        /*006c*/ 	.byte	0x03, 0x19
        /*006e*/ 	.short	0x0020


	//----- nvinfo : EIATTR_PARAM_CBANK
	.align		4
        /*0070*/ 	.byte	0x04, 0x0a
        /*0072*/ 	.short	(.L_5075 - .L_5074)
	.align		4
.L_5074:
        /*0074*/ 	.word	index@(.nv.constant0._ZN2at6native29vectorized_elementwise_kernelILi2EZNS0_50_GLOBAL__N__2680c7bb_12_PowKernel_cu_7dd49032_316829pow_tensor_scalar_kernel_implIddEEvRNS_18TensorIteratorBaseET0_EUldE0_St5arrayIPcLm2EEEEviS6_T1_)
        /*0078*/ 	.short	0x0210
        /*007a*/ 	.short	0x0020


	//----- nvinfo : EIATTR_SW_WAR
	.align		4
.L_5075:
        /*007c*/ 	.byte	0x04, 0x36
        /*007e*/ 	.short	(.L_5077 - .L_5076)
.L_5076:
        /*0080*/ 	.word	0x00000008
.L_5077:


//--------------------- .nv.info._ZN2at6native29vectorized_elementwise_kernelILi4EZNS0_50_GLOBAL__N__2680c7bb_12_PowKernel_cu_7dd49032_316829pow_tensor_scalar_kernel_implIddEEvRNS_18TensorIteratorBaseET0_EUldE0_St5arrayIPcLm2EEEEviS6_T1_ --------------------------
	.section	.nv.info._ZN2at6native29vectorized_elementwise_kernelILi4EZNS0_50_GLOBAL__N__2680c7bb_12_PowKernel_cu_7dd49032_316829pow_tensor_scalar_kernel_implIddEEvRNS_18TensorIteratorBaseET0_EUldE0_St5arrayIPcLm2EEEEviS6_T1_,"",@"SHT_CUDA_INFO"
	.sectionflags	@""
	.align	4


	//----- nvinfo : EIATTR_CUDA_API_VERSION
	.align		4
        /*0000*/ 	.byte	0x04, 0x37
        /*0002*/ 	.short	(.L_5079 - .L_5078)
.L_5078:
        /*0004*/ 	.word	0x00000082


	//----- nvinfo : EIATTR_KPARAM_INFO
	.align		4
.L_5079:
        /*0008*/ 	.byte	0x04, 0x17
        /*000a*/ 	.short	(.L_5081 - .L_5080)
.L_5080:
        /*000c*/ 	.word	0x00000000
        /*0010*/ 	.short	0x0002
        /*0012*/ 	.short	0x0010
        /*0014*/ 	.byte	0x00, 0xf0, 0x41, 0x00


	//----- nvinfo : EIATTR_KPARAM_INFO
	.align		4
.L_5081:
        /*0018*/ 	.byte	0x04, 0x17
        /*001a*/ 	.short	(.L_5083 - .L_5082)
.L_5082:
        /*001c*/ 	.word	0x00000000
        /*0020*/ 	.short	0x0001
        /*0022*/ 	.short	0x0008
        /*0024*/ 	.byte	0x00, 0xf0, 0x21, 0x00


	//----- nvinfo : EIATTR_KPARAM_INFO
	.align		4
.L_5083:
        /*0028*/ 	.byte	0x04, 0x17
        /*002a*/ 	.short	(.L_5085 - .L_5084)
.L_5084:
        /*002c*/ 	.word	0x00000000
        /*0030*/ 	.short	0x0000
        /*0032*/ 	.short	0x0000
        /*0034*/ 	.byte	0x00, 0xf0, 0x11, 0x00


	//----- nvinfo : EIATTR_SPARSE_MMA_MASK
	.align		4
.L_5085:
        /*0038*/ 	.byte	0x03, 0x50
        /*003a*/ 	.short	0x0000


	//----- nvinfo : EIATTR_MAXREG_COUNT
	.align		4
        /*003c*/ 	.byte	0x03, 0x1b
        /*003e*/ 	.short	0x00ff


	//----- nvinfo : EIATTR_MERCURY_ISA_VERSION
	.align		4
        /*0040*/ 	.byte	0x03, 0x5f
        /*0042*/ 	.short	0x0101


	//----- nvinfo : EIATTR_EXIT_INSTR_OFFSETS
	.align		4
        /*0044*/ 	.byte	0x04, 0x1c
        /*0046*/ 	.short	(.L_5087 - .L_5086)


	//   ....[0]....
.L_5086:
        /*0048*/ 	.word	0x00000270


	//   ....[1]....
        /*004c*/ 	.word	0x00000a40


	//   ....[2]....
        /*0050*/ 	.word	0x00000ab0


	//----- nvinfo : EIATTR_MAX_THREADS
	.align		4
.L_5087:
        /*0054*/ 	.byte	0x04, 0x05
        /*0056*/ 	.short	(.L_5089 - .L_5088)
.L_5088:
        /*0058*/ 	.word	0x00000080
        /*005c*/ 	.word	0x00000001
        /*0060*/ 	.word	0x00000001


	//----- nvinfo : EIATTR_CRS_STACK_SIZE
	.align		4
.L_5089:
        /*0064*/ 	.byte	0x04, 0x1e
        /*0066*/ 	.short	(.L_5091 - .L_5090)
.L_5090:
        /*0068*/ 	.word	0x00000000


	//----- nvinfo : EIATTR_CBANK_PARAM_SIZE
	.align		4
.L_5091:
        /*006c*/ 	.byte	0x03, 0x19
        /*006e*/ 	.short	0x0020


	//----- nvinfo : EIATTR_PARAM_CBANK
	.align		4
        /*0070*/ 	.byte	0x04, 0x0a
        /*0072*/ 	.short	(.L_5093 - .L_5092)
	.align		4
.L_5092:
        /*0074*/ 	.word	index@(.nv.constant0._ZN2at6native29vectorized_elementwise_kernelILi4EZNS0_50_GLOBAL__N__2680c7bb_12_PowKernel_cu_7dd49032_316829pow_tensor_scalar_kernel_implIddEEvRNS_18TensorIteratorBaseET0_EUldE0_St5arrayIPcLm2EEEEviS6_T1_)
        /*0078*/ 	.short	0x0210
        /*007a*/ 	.short	0x0020


	//----- nvinfo : EIATTR_SW_WAR
	.align		4
.L_5093:
        /*007c*/ 	.byte	0x04, 0x36
        /*007e*/ 	.short	(.L_5095 - .L_5094)
.L_5094:
        /*0080*/ 	.word	0x00000008
.L_5095:


//--------------------- .nv.info._ZN2at6native29vectorized_elementwise_kernelILi8EZNS0_50_GLOBAL__N__2680c7bb_12_PowKernel_cu_7dd49032_316829pow_tensor_scalar_kernel_implIddEEvRNS_18TensorIteratorBaseET0_EUldE0_St5arrayIPcLm2EEEEviS6_T1_ --------------------------
	.section	.nv.info._ZN2at6native29vectorized_elementwise_kernelILi8EZNS0_50_GLOBAL__N__2680c7bb_12_PowKernel_cu_7dd49032_316829pow_tensor_scalar_kernel_implIddEEvRNS_18TensorIteratorBaseET0_EUldE0_St5arrayIPcLm2EEEEviS6_T1_,"",@"SHT_CUDA_INFO"
	.sectionflags	@""
	.align	4


	//----- nvinfo : EIATTR_CUDA_API_VERSION
	.align		4
        /*0000*/ 	.byte	0x04, 0x37
        /*0002*/ 	.short	(.L_5097 - .L_5096)
.L_5096:
        /*0004*/ 	.word	0x00000082


	//----- nvinfo : EIATTR_KPARAM_INFO
	.align		4
.L_5097:
        /*0008*/ 	.byte	0x04, 0x17
        /*000a*/ 	.short	(.L_5099 - .L_5098)
.L_5098:
        /*000c*/ 	.word	0x00000000
        /*0010*/ 	.short	0x0002
        /*0012*/ 	.short	0x0010
        /*0014*/ 	.byte	0x00, 0xf0, 0x41, 0x00


	//----- nvinfo : EIATTR_KPARAM_INFO
	.align		4
.L_5099:
        /*0018*/ 	.byte	0x04, 0x17
        /*001a*/ 	.short	(.L_5101 - .L_5100)
.L_5100:
        /*001c*/ 	.word	0x00000000
        /*0020*/ 	.short	0x0001
        /*0022*/ 	.short	0x0008
        /*0024*/ 	.byte	0x00, 0xf0, 0x21, 0x00


	//----- nvinfo : EIATTR_KPARAM_INFO
	.align		4
.L_5101:
        /*0028*/ 	.byte	0x04, 0x17
        /*002a*/ 	.short	(.L_5103 - .L_5102)
.L_5102:
        /*002c*/ 	.word	0x00000000
        /*0030*/ 	.short	0x0000
        /*0032*/ 	.short	0x0000
        /*0034*/ 	.byte	0x00, 0xf0, 0x11, 0x00


	//----- nvinfo : EIATTR_SPARSE_MMA_MASK
	.align		4
.L_5103:
        /*0038*/ 	.byte	0x03, 0x50
        /*003a*/ 	.short	0x0000


	//----- nvinfo : EIATTR_MAXREG_COUNT
	.align		4
        /*003c*/ 	.byte	0x03, 0x1b
        /*003e*/ 	.short	0x00ff


	//----- nvinfo : EIATTR_MERCURY_ISA_VERSION
	.align		4
        /*0040*/ 	.byte	0x03, 0x5f
        /*0042*/ 	.short	0x0101


	//----- nvinfo : EIATTR_EXIT_INSTR_OFFSETS
	.align		4
        /*0044*/ 	.byte	0x04, 0x1c
        /*0046*/ 	.short	(.L_5105 - .L_5104)


	//   ....[0]....
.L_5104:
        /*0048*/ 	.word	0x00000270


	//   ....[1]....
        /*004c*/ 	.word	0x00000a40


	//   ....[2]....
        /*0050*/ 	.word	0x00000ab0


	//----- nvinfo : EIATTR_MAX_THREADS
	.align		4
.L_5105:
        /*0054*/ 	.byte	0x04, 0x05
        /*0056*/ 	.short	(.L_5107 - .L_5106)
.L_5106:
        /*0058*/ 	.word	0x00000080
        /*005c*/ 	.word	0x00000001
        /*0060*/ 	.word	0x00000001


	//----- nvinfo : EIATTR_CRS_STACK_SIZE
	.align		4
.L_5107:
        /*0064*/ 	.byte	0x04, 0x1e
        /*0066*/ 	.short	(.L_5109 - .L_5108)
.L_5108:
        /*0068*/ 	.word	0x00000000


	//----- nvinfo : EIATTR_CBANK_PARAM_SIZE
	.align		4
.L_5109:
        /*006c*/ 	.byte	0x03, 0x19
        /*006e*/ 	.short	0x0020


	//----- nvinfo : EIATTR_PARAM_CBANK
	.align		4
        /*0070*/ 	.byte	0x04, 0x0a
        /*0072*/ 	.short	(.L_5111 - .L_5110)
	.align		4
.L_5110:
        /*0074*/ 	.word	index@(.nv.constant0._ZN2at6native29vectorized_elementwise_kernelILi8EZNS0_50_GLOBAL__N__2680c7bb_12_PowKernel_cu_7dd49032_316829pow_tensor_scalar_kernel_implIddEEvRNS_18TensorIteratorBaseET0_EUldE0_St5arrayIPcLm2EEEEviS6_T1_)
        /*0078*/ 	.short	0x0210
        /*007a*/ 	.short	0x0020


	//----- nvinfo : EIATTR_SW_WAR
	.align		4
.L_5111:
        /*007c*/ 	.byte	0x04, 0x36
        /*007e*/ 	.short	(.L_5113 - .L_5112)
.L_5112:
        /*0080*/ 	.word	0x00000008
.L_5113:


//--------------------- .nv.info._ZN2at6native18elementwise_kernelILi128ELi4EZNS0_15gpu_kernel_implIZNS0_50_GLOBAL__N__2680c7bb_12_PowKernel_cu_7dd49032_316829pow_tensor_scalar_kernel_implIddEEvRNS_18TensorIteratorBaseET0_EUldE_EEvS6_RKT_EUliE_EEviT1_ --------------------------
	.section	.nv.info._ZN2at6native18elementwise_kernelILi128ELi4EZNS0_15gpu_kernel_implIZNS0_50_GLOBAL__N__2680c7bb_12_PowKernel_cu_7dd49032_316829pow_tensor_scalar_kernel_implIddEEvRNS_18TensorIteratorBaseET0_EUldE_EEvS6_RKT_EUliE_EEviT1_,"",@"SHT_CUDA_INFO"
	.sectionflags	@""
	.align	4


	//----- nvinfo : EIATTR_CUDA_API_VERSION
	.align		4
        /*0000*/ 	.byte	0x04, 0x37
        /*0002*/ 	.short	(.L_5115 - .L_5114)
.L_5114:
        /*0004*/ 	.word	0x00000082


	//----- nvinfo : EIATTR_KPARAM_INFO
	.align		4
.L_5115:
        /*0008*/ 	.byte	0x04, 0x17
        /*000a*/ 	.short	(.L_5117 - .L_5116)
.L_5116:
        /*000c*/ 	.word	0x00000000
        /*0010*/ 	.short	0x0001
        /*0012*/ 	.short	0x0008
        /*0014*/ 	.byte	0x00, 0xf0, 0x81, 0x08


	//----- nvinfo : EIATTR_KPARAM_INFO
	.align		4
.L_5117:
        /*0018*/ 	.byte	0x04, 0x17
        /*001a*/ 	.short	(.L_5119 - .L_5118)
.L_5118:
        /*001c*/ 	.word	0x00000000
        /*0020*/ 	.short	0x0000
        /*0022*/ 	.short	0x0000
        /*0024*/ 	.byte	0x00, 0xf0, 0x11, 0x00


	//----- nvinfo : EIATTR_SPARSE_MMA_MASK
	.align		4
.L_5119:
        /*0028*/ 	.byte	0x03, 0x50
        /*002a*/ 	.short	0x0000


	//----- nvinfo : EIATTR_MAXREG_COUNT
	.align		4
        /*002c*/ 	.byte	0x03, 0x1b
        /*002e*/ 	.short	0x0080


	//----- nvinfo : EIATTR_EXTERNS
	.align		4
        /*0030*/ 	.byte	0x04, 0x0f
        /*0032*/ 	.short	(.L_5121 - .L_5120)


	//   ....[0]....
	.align		4
.L_5120:
        /*0034*/ 	.word	index@(__assertfail)


	//----- nvinfo : EIATTR_MERCURY_ISA_VERSION
	.align		4
.L_5121:
        /*0038*/ 	.byte	0x03, 0x5f
        /*003a*/ 	.short	0x0101


	//----- nvinfo : EIATTR_SYSCALL_OFFSETS
	.align		4
        /*003c*/ 	.byte	0x04, 0x46
        /*003e*/ 	.short	(.L_5123 - .L_5122)


	//   ....[0]....
.L_5122:
        /*0040*/ 	.word	0x00002250


	//   ....[1]....
        /*0044*/ 	.word	0x00003380


	//   ....[2]....
        /*0048*/ 	.word	0x00005610


	//   ....[3]....
        /*004c*/ 	.word	0x00006740


	//   ....[4]....
        /*0050*/ 	.word	0x000089c0


	//   ....[5]....
        /*0054*/ 	.word	0x00009af0


	//   ....[6]....
        /*0058*/ 	.word	0x0000bd60


	//   ....[7]....
        /*005c*/ 	.word	0x0000ce90


	//----- nvinfo : EIATTR_EXIT_INSTR_OFFSETS
	.align		4
.L_5123:
        /*0060*/ 	.byte	0x04, 0x1c
        /*0062*/ 	.short	(.L_5125 - .L_5124)


	//   ....[0]....
.L_5124:
        /*0064*/ 	.word	0x00009ba0


	//   ....[1]....
        /*0068*/ 	.word	0x0000bed0


	//   ....[2]....
        /*006c*/ 	.word	0x0000bf10


	//   ....[3]....
        /*0070*/ 	.word	0x0000bfa0


	//   ....[4]....
        /*0074*/ 	.word	0x0000bfd0


	//   ....[5]....
        /*0078*/ 	.word	0x0000c000


	//   ....[6]....
        /*007c*/ 	.word	0x0000c0d0


	//   ....[7]....
        /*0080*/ 	.word	0x0000c150


	//   ....[8]....
        /*0084*/ 	.word	0x0000c230


	//   ....[9]....
        /*0088*/ 	.word	0x0000c2c0


	//   ....[10]....
        /*008c*/ 	.word	0x0000c2e0


	//   ....[11]....
        /*0090*/ 	.word	0x0000c3a0


	//   ....[12]....
        /*0094*/ 	.word	0x0000c3d0


	//   ....[13]....
        /*0098*/ 	.word	0x0000c5a0


	//   ....[14]....
        /*009c*/ 	.word	0x0000c740


	//   ....[15]....
        /*00a0*/ 	.word	0x0000c7c0


	//   ....[16]....
        /*00a4*/ 	.word	0x0000c870


	//   ....[17]....
        /*00a8*/ 	.word	0x0000ca30


	//   ....[18]....
        /*00ac*/ 	.word	0x0000cbf0


	//   ....[19]....
        /*00b0*/ 	.word	0x0000cd90


	//   ....[20]....
        /*00b4*/ 	.word	0x0000cea0


	//   ....[21]....
        /*00b8*/ 	.word	0x0000ced0


	//   ....[22]....
        /*00bc*/ 	.word	0x0000cf00


	//----- nvinfo : EIATTR_MAX_THREADS
	.align		4
.L_5125:
        /*00c0*/ 	.byte	0x04, 0x05
        /*00c2*/ 	.short	(.L_5127 - .L_5126)
.L_5126:
        /*00c4*/ 	.word	0x00000080
        /*00c8*/ 	.word	0x00000001
        /*00cc*/ 	.word	0x00000001


	//----- nvinfo : EIATTR_CRS_STACK_SIZE
	.align		4
.L_5127:
        /*00d0*/ 	.byte	0x04, 0x1e
        /*00d2*/ 	.short	(.L_5129 - .L_5128)
.L_5128:
        /*00d4*/ 	.word	0x00000000


	//----- nvinfo : EIATTR_CBANK_PARAM_SIZE
	.align		4
.L_5129:
        /*00d8*/ 	.byte	0x03, 0x19
        /*00da*/ 	.short	0x0228


	//----- nvinfo : EIATTR_PARAM_CBANK
	.align		4
        /*00dc*/ 	.byte	0x04, 0x0a
        /*00de*/ 	.short	(.L_5131 - .L_5130)
	.align		4
.L_5130:
        /*00e0*/ 	.word	index@(.nv.constant0._ZN2at6native18elementwise_kernelILi128ELi4EZNS0_15gpu_kernel_implIZNS0_50_GLOBAL__N__2680c7bb_12_PowKernel_cu_7dd49032_316829pow_tensor_scalar_kernel_implIddEEvRNS_18TensorIteratorBaseET0_EUldE_EEvS6_RKT_EUliE_EEviT1_)
        /*00e4*/ 	.short	0x0210
        /*00e6*/ 	.short	0x0228


	//----- nvinfo : EIATTR_SW_WAR
	.align		4
.L_5131:
        /*00e8*/ 	.byte	0x04, 0x36
        /*00ea*/ 	.short	(.L_5133 - .L_5132)
.L_5132:
        /*00ec*/ 	.word	0x00000008
.L_5133:


//--------------------- .nv.info._ZN2at6native27unrolled_elementwise_kernelIZNS0_50_GLOBAL__N__2680c7bb_12_PowKernel_cu_7dd49032_316829pow_tensor_scalar_kernel_implIddEEvRNS_18TensorIteratorBaseET0_EUldE_St5arrayIPcLm2EELi4E23TrivialOffsetCalculatorILi1EjESC_NS0_6memory12LoadWithCastILi1EEENSD_13StoreWithCastILi1EEEEEviT_S6_T2_T3_T4_T5_ --------------------------
	.section	.nv.info._ZN2at6native27unrolled_elementwise_kernelIZNS0_50_GLOBAL__N__2680c7bb_12_PowKernel_cu_7dd49032_316829pow_tensor_scalar_kernel_implIddEEvRNS_18TensorIteratorBaseET0_EUldE_St5arrayIPcLm2EELi4E23TrivialOffsetCalculatorILi1EjESC_NS0_6memory12LoadWithCastILi1EEENSD_13StoreWithCastILi1EEEEEviT_S6_T2_T3_T4_T5_,"",@"SHT_CUDA_INFO"
	.sectionflags	@""
	.align	4


	//----- nvinfo : EIATTR_CUDA_API_VERSION
	.align		4
        /*0000*/ 	.byte	0x04, 0x37
        /*0002*/ 	.short	(.L_5135 - .L_5134)
.L_5134:
        /*0004*/ 	.word	0x00000082


	//----- nvinfo : EIATTR_KPARAM_INFO
	.align		4
.L_5135:
        /*0008*/ 	.byte	0x04, 0x17
        /*000a*/ 	.short	(.L_5137 - .L_5136)
.L_5136:
        /*000c*/ 	.word	0x00000000
        /*0010*/ 	.short	0x0006
        /*0012*/ 	.short	0x002c
        /*0014*/ 	.byte	0x00, 0xf0, 0x21, 0x00


	//----- nvinfo : EIATTR_KPARAM_INFO
	.align		4
.L_5137:
        /*0018*/ 	.byte	0x04, 0x17
        /*001a*/ 	.short	(.L_5139 - .L_5138)
.L_5138:
        /*001c*/ 	.word	0x00000000
        /*0020*/ 	.short	0x0005
        /*0022*/ 	.short	0x0024
        /*0024*/ 	.byte	0x00, 0xf0, 0x21, 0x00


	//----- nvinfo : EIATTR_KPARAM_INFO
	.align		4
.L_5139:
        /*0028*/ 	.byte	0x04, 0x17
        /*002a*/ 	.short	(.L_5141 - .L_5140)
.L_5140:
        /*002c*/ 	.word	0x00000000
        /*0030*/ 	.short	0x0004
        /*0032*/ 	.short	0x0021
        /*0034*/ 	.byte	0x00, 0xf0, 0x05, 0x00


	//----- nvinfo : EIATTR_KPARAM_INFO
	.align		4
.L_5141:
        /*0038*/ 	.byte	0x04, 0x17
        /*003a*/ 	.short	(.L_5143 - .L_5142)
.L_5142:
        /*003c*/ 	.word	0x00000000
        /*0040*/ 	.short	0x0003
        /*0042*/ 	.short	0x0020
        /*0044*/ 	.byte	0x00, 0xf0, 0x05, 0x00


	//----- nvinfo : EIATTR_KPARAM_INFO
	.align		4
.L_5143:
        /*0048*/ 	.byte	0x04, 0x17
        /*004a*/ 	.short	(.L_5145 - .L_5144)
.L_5144:
        /*004c*/ 	.word	0x00000000
        /*0050*/ 	.short	0x0002
        /*0052*/ 	.short	0x0010
        /*0054*/ 	.byte	0x00, 0xf0, 0x41, 0x00


	//----- nvinfo : EIATTR_KPARAM_INFO
	.align		4
.L_5145:
        /*0058*/ 	.byte	0x04, 0x17
        /*005a*/ 	.short	(.L_5147 - .L_5146)
.L_5146:
        /*005c*/ 	.word	0x00000000
        /*0060*/ 	.short	0x0001
        /*0062*/ 	.short	0x0008
        /*0064*/ 	.byte	0x00, 0xf0, 0x21, 0x00


	//----- nvinfo : EIATTR_KPARAM_INFO
	.align		4
.L_5147:
        /*0068*/ 	.byte	0x04, 0x17
        /*006a*/ 	.short	(.L_5149 - .L_5148)
.L_5148:
        /*006c*/ 	.word	0x00000000
        /*0070*/ 	.short	0x0000
        /*0072*/ 	.short	0x0000
        /*0074*/ 	.byte	0x00, 0xf0, 0x11, 0x00


	//----- nvinfo : EIATTR_SPARSE_MMA_MASK
	.align		4
.L_5149:
        /*0078*/ 	.byte	0x03, 0x50
        /*007a*/ 	.short	0x0000


	//----- nvinfo : EIATTR_MAXREG_COUNT
	.align		4
        /*007c*/ 	.byte	0x03, 0x1b
        /*007e*/ 	.short	0x00ff


	//----- nvinfo : EIATTR_EXTERNS
	.align		4
        /*0080*/ 	.byte	0x04, 0x0f
        /*0082*/ 	.short	(.L_5151 - .L_5150)


	//   ....[0]....
	.align		4
.L_5150:
        /*0084*/ 	.word	index@(__assertfail)


	//----- nvinfo : EIATTR_MERCURY_ISA_VERSION
	.align		4
.L_5151:
        /*0088*/ 	.byte	0x03, 0x5f
        /*008a*/ 	.short	0x0101


	//----- nvinfo : EIATTR_SYSCALL_OFFSETS
	.align		4
        /*008c*/ 	.byte	0x04, 0x46
        /*008e*/ 	.short	(.L_5153 - .L_5152)


	//   ....[0]....
.L_5152:
        /*0090*/ 	.word	0x00000f80


	//   ....[1]....
        /*0094*/ 	.word	0x00001f20


	//   ....[2]....
        /*0098*/ 	.word	0x00002ed0


	//   ....[3]....
        /*009c*/ 	.word	0x00003e50


	//   ....[4]....
        /*00a0*/ 	.word	0x00005050


	//   ....[5]....
        /*00a4*/ 	.word	0x000061e0


	//   ....[6]....
        /*00a8*/ 	.word	0x00007360


	//   ....[7]....
        /*00ac*/ 	.word	0x00008500


	//----- nvinfo : EIATTR_EXIT_INSTR_OFFSETS
	.align		4
.L_5153:
        /*00b0*/ 	.byte	0x04, 0x1c
        /*00b2*/ 	.short	(.L_5155 - .L_5154)


	//   ....[0]....
.L_5154:
        /*00b4*/ 	.word	0x00007400


	//   ....[1]....
        /*00b8*/ 	.word	0x00007540


	//   ....[2]....
        /*00bc*/ 	.word	0x00007580


	//   ....[3]....
        /*00c0*/ 	.word	0x00007610


	//   ....[4]....
        /*00c4*/ 	.word	0x00007640


	//   ....[5]....
        /*00c8*/ 	.word	0x00007670


	//   ....[6]....
        /*00cc*/ 	.word	0x00007740


	//   ....[7]....
        /*00d0*/ 	.word	0x000077c0


	//   ....[8]....
        /*00d4*/ 	.word	0x000078a0


	//   ....[9]....
        /*00d8*/ 	.word	0x00007930


	//   ....[10]....
        /*00dc*/ 	.word	0x00007950


	//   ....[11]....
        /*00e0*/ 	.word	0x00007a10


	//   ....[12]....
        /*00e4*/ 	.word	0x00007a40


	//   ....[13]....
        /*00e8*/ 	.word	0x00007c10


	//   ....[14]....
        /*00ec*/ 	.word	0x00007db0


	//   ....[15]....
        /*00f0*/ 	.word	0x00007e30


	//   ....[16]....
        /*00f4*/ 	.word	0x00007ee0


	//   ....[17]....
        /*00f8*/ 	.word	0x000080a0


	//   ....[18]....
        /*00fc*/ 	.word	0x00008260


	//   ....[19]....
        /*0100*/ 	.word	0x00008400


	//   ....[20]....
        /*0104*/ 	.word	0x00008510


	//   ....[21]....
        /*0108*/ 	.word	0x00008540


	//   ....[22]....
        /*010c*/ 	.word	0x00008570


	//----- nvinfo : EIATTR_MAX_THREADS
	.align		4
.L_5155:
        /*0110*/ 	.byte	0x04, 0x05
        /*0112*/ 	.short	(.L_5157 - .L_5156)
.L_5156:
        /*0114*/ 	.word	0x00000080
        /*0118*/ 	.word	0x00000001
        /*011c*/ 	.word	0x00000001


	//----- nvinfo : EIATTR_CRS_STACK_SIZE
	.align		4
.L_5157:
        /*0120*/ 	.byte	0x04, 0x1e
        /*0122*/ 	.short	(.L_5159 - .L_5158)
.L_5158:
        /*0124*/ 	.word	0x00000000


	//----- nvinfo : EIATTR_CBANK_PARAM_SIZE
	.align		4
.L_5159:
        /*0128*/ 	.byte	0x03, 0x19
        /*012a*/ 	.short	0x0034


	//----- nvinfo : EIATTR_PARAM_CBANK
	.align		4
        /*012c*/ 	.byte	0x04, 0x0a
        /*012e*/ 	.short	(.L_5161 - .L_5160)
	.align		4
.L_5160:
        /*0130*/ 	.word	index@(.nv.constant0._ZN2at6native27unrolled_elementwise_kernelIZNS0_50_GLOBAL__N__2680c7bb_12_PowKernel_cu_7dd49032_316829pow_tensor_scalar_kernel_implIddEEvRNS_18TensorIteratorBaseET0_EUldE_St5arrayIPcLm2EELi4E23TrivialOffsetCalculatorILi1EjESC_NS0_6memory12LoadWithCastILi1EEENSD_13StoreWithCastILi1EEEEEviT_S6_T2_T3_T4_T5_)
        /*0134*/ 	.short	0x0210
        /*0136*/ 	.short	0x0034


	//----- nvinfo : EIATTR_SW_WAR
	.align		4
.L_5161:
        /*0138*/ 	.byte	0x04, 0x36
        /*013a*/ 	.short	(.L_5163 - .L_5162)
.L_5162:
        /*013c*/ 	.word	0x00000008
.L_5163:


//--------------------- .nv.info._ZN2at6native18elementwise_kernelILi128ELi2EZNS0_22gpu_kernel_impl_nocastIZNS0_50_GLOBAL__N__2680c7bb_12_PowKernel_cu_7dd49032_316829pow_tensor_scalar_kernel_implIddEEvRNS_18TensorIteratorBaseET0_EUldE_EEvS6_RKT_EUliE_EEviT1_ --------------------------
	.section	.nv.info._ZN2at6native18elementwise_kernelILi128ELi2EZNS0_22gpu_kernel_impl_nocastIZNS0_50_GLOBAL__N__2680c7bb_12_PowKernel_cu_7dd49032_316829pow_tensor_scalar_kernel_implIddEEvRNS_18TensorIteratorBaseET0_EUldE_EEvS6_RKT_EUliE_EEviT1_,"",@"SHT_CUDA_INFO"
	.sectionflags	@""
	.align	4


	//----- nvinfo : EIATTR_CUDA_API_VERSION
	.align		4
        /*0000*/ 	.byte	0x04, 0x37
        /*0002*/ 	.short	(.L_5165 - .L_5164)
.L_5164:
        /*0004*/ 	.word	0x00000082


	//----- nvinfo : EIATTR_KPARAM_INFO
	.align		4
.L_5165:
        /*0008*/ 	.byte	0x04, 0x17
        /*000a*/ 	.short	(.L_5167 - .L_5166)
.L_5166:
        /*000c*/ 	.word	0x00000000
        /*0010*/ 	.short	0x0001
        /*0012*/ 	.short	0x0008
        /*0014*/ 	.byte	0x00, 0xf0, 0x61, 0x08


	//----- nvinfo : EIATTR_KPARAM_INFO
	.align		4
.L_5167:
        /*0018*/ 	.byte	0x04, 0x17
        /*001a*/ 	.short	(.L_5169 - .L_5168)
.L_5168:
        /*001c*/ 	.word	0x00000000
        /*0020*/ 	.short	0x0000
        /*0022*/ 	.short	0x0000
        /*0024*/ 	.byte	0x00, 0xf0, 0x11, 0x00


	//----- nvinfo : EIATTR_SPARSE_MMA_MASK
	.align		4
.L_5169:
        /*0028*/ 	.byte	0x03, 0x50
        /*002a*/ 	.short	0x0000


	//----- nvinfo : EIATTR_MAXREG_COUNT
	.align		4
        /*002c*/ 	.byte	0x03, 0x1b
        /*002e*/ 	.short	0x0080


	//----- nvinfo : EIATTR_MERCURY_ISA_VERSION
	.align		4
        /*0030*/ 	.byte	0x03, 0x5f
        /*0032*/ 	.short	0x0101


	//----- nvinfo : EIATTR_EXIT_INSTR_OFFSETS
	.align		4
        /*0034*/ 	.byte	0x04, 0x1c
        /*0036*/ 	.short	(.L_5171 - .L_5170)


	//   ....[0]....
.L_5170:
        /*0038*/ 	.word	0x00001440


	//   ....[1]....
        /*003c*/ 	.word	0x000027d0


	//----- nvinfo : EIATTR_MAX_THREADS
	.align		4
.L_5171:
        /*0040*/ 	.byte	0x04, 0x05
        /*0042*/ 	.short	(.L_5173 - .L_5172)
.L_5172:
        /*0044*/ 	.word	0x00000080
        /*0048*/ 	.word	0x00000001
        /*004c*/ 	.word	0x00000001


	//----- nvinfo : EIATTR_CRS_STACK_SIZE
	.align		4
.L_5173:
        /*0050*/ 	.byte	0x04, 0x1e
        /*0052*/ 	.short	(.L_5175 - .L_5174)
.L_5174:
        /*0054*/ 	.word	0x00000000


	//----- nvinfo : EIATTR_CBANK_PARAM_SIZE
	.align		4
.L_5175:
        /*0058*/ 	.byte	0x03, 0x19
        /*005a*/ 	.short	0x0220


	//----- nvinfo : EIATTR_PARAM_CBANK
	.align		4
        /*005c*/ 	.byte	0x04, 0x0a
        /*005e*/ 	.short	(.L_5177 - .L_5176)
	.align		4
.L_5176:
        /*0060*/ 	.word	index@(.nv.constant0._ZN2at6native18elementwise_kernelILi128ELi2EZNS0_22gpu_kernel_impl_nocastIZNS0_50_GLOBAL__N__2680c7bb_12_PowKernel_cu_7dd49032_316829pow_tensor_scalar_kernel_implIddEEvRNS_18TensorIteratorBaseET0_EUldE_EEvS6_RKT_EUliE_EEviT1_)
        /*0064*/ 	.short	0x0210
        /*0066*/ 	.short	0x0220


	//----- nvinfo : EIATTR_SW_WAR
	.align		4
.L_5177:
        /*0068*/ 	.byte	0x04, 0x36
        /*006a*/ 	.short	(.L_5179 - .L_5178)
.L_5178:
        /*006c*/ 	.word	0x00000008
.L_5179:


//--------------------- .nv.info._ZN2at6native27unrolled_elementwise_kernelIZNS0_50_GLOBAL__N__2680c7bb_12_PowKernel_cu_7dd49032_316829pow_tensor_scalar_kernel_implIddEEvRNS_18TensorIteratorBaseET0_EUldE_St5arrayIPcLm2EELi4E23TrivialOffsetCalculatorILi1EjESC_NS0_6memory15LoadWithoutCastENSD_16StoreWithoutCastEEEviT_S6_T2_T3_T4_T5_ --------------------------
	.section	.nv.info._ZN2at6native27unrolled_elementwise_kernelIZNS0_50_GLOBAL__N__2680c7bb_12_PowKernel_cu_7dd49032_316829pow_tensor_scalar_kernel_implIddEEvRNS_18TensorIteratorBaseET0_EUldE_St5arrayIPcLm2EELi4E23TrivialOffsetCalculatorILi1EjESC_NS0_6memory15LoadWithoutCastENSD_16StoreWithoutCastEEEviT_S6_T2_T3_T4_T5_,"",@"SHT_CUDA_INFO"
	.sectionflags	@""
	.align	4


	//----- nvinfo : EIATTR_CUDA_API_VERSION
	.align		4
        /*0000*/ 	.byte	0x04, 0x37
        /*0002*/ 	.short	(.L_5181 - .L_5180)
.L_5180:
        /*0004*/ 	.word	0x00000082


	//----- nvinfo : EIATTR_KPARAM_INFO
	.align		4
.L_5181:
        /*0008*/ 	.byte	0x04, 0x17
        /*000a*/ 	.short	(.L_5183 - .L_5182)
.L_5182:
        /*000c*/ 	.word	0x00000000
        /*0010*/ 	.short	0x0006
        /*0012*/ 	.short	0x0023
        /*0014*/ 	.byte	0x00, 0xf0, 0x05, 0x00


	//----- nvinfo : EIATTR_KPARAM_INFO
	.align		4
.L_5183:
        /*0018*/ 	.byte	0x04, 0x17
        /*001a*/ 	.short	(.L_5185 - .L_5184)
.L_5184:
        /*001c*/ 	.word	0x00000000
        /*0020*/ 	.short	0x0005
        /*0022*/ 	.short	0x0022
        /*0024*/ 	.byte	0x00, 0xf0, 0x05, 0x00


	//----- nvinfo : EIATTR_KPARAM_INFO
	.align		4
.L_5185:
        /*0028*/ 	.byte	0x04, 0x17
        /*002a*/ 	.short	(.L_5187 - .L_5186)
.L_5186:
        /*002c*/ 	.word	0x00000000
        /*0030*/ 	.short	0x0004
        /*0032*/ 	.short	0x0021
        /*0034*/ 	.byte	0x00, 0xf0, 0x05, 0x00


	//----- nvinfo : EIATTR_KPARAM_INFO
	.align		4
.L_5187:
        /*0038*/ 	.byte	0x04, 0x17
        /*003a*/ 	.short	(.L_5189 - .L_5188)
.L_5188:
        /*003c*/ 	.word	0x00000000
        /*0040*/ 	.short	0x0003
        /*0042*/ 	.short	0x0020
        /*0044*/ 	.byte	0x00, 0xf0, 0x05, 0x00


	//----- nvinfo : EIATTR_KPARAM_INFO
	.align		4
.L_5189:
        /*0048*/ 	.byte	0x04, 0x17
        /*004a*/ 	.short	(.L_5191 - .L_5190)
.L_5190:
        /*004c*/ 	.word	0x00000000
        /*0050*/ 	.short	0x0002
        /*0052*/ 	.short	0x0010
        /*0054*/ 	.byte	0x00, 0xf0, 0x41, 0x00


	//----- nvinfo : EIATTR_KPARAM_INFO
	.align		4
.L_5191:
        /*0058*/ 	.byte	0x04, 0x17
        /*005a*/ 	.short	(.L_5193 - .L_5192)
.L_5192:
        /*005c*/ 	.word	0x00000000
        /*0060*/ 	.short	0x0001
        /*0062*/ 	.short	0x0008
        /*0064*/ 	.byte	0x00, 0xf0, 0x21, 0x00


	//----- nvinfo : EIATTR_KPARAM_INFO
	.align		4
.L_5193:
        /*0068*/ 	.byte	0x04, 0x17
        /*006a*/ 	.short	(.L_5195 - .L_5194)
.L_5194:
        /*006c*/ 	.word	0x00000000
        /*0070*/ 	.short	0x0000
        /*0072*/ 	.short	0x0000
        /*0074*/ 	.byte	0x00, 0xf0, 0x11, 0x00


	//----- nvinfo : EIATTR_SPARSE_MMA_MASK
	.align		4
.L_5195:
        /*0078*/ 	.byte	0x03, 0x50
        /*007a*/ 	.short	0x0000


	//----- nvinfo : EIATTR_MAXREG_COUNT
	.align		4
        /*007c*/ 	.byte	0x03, 0x1b
        /*007e*/ 	.short	0x00ff


	//----- nvinfo : EIATTR_MERCURY_ISA_VERSION
	.align		4
        /*0080*/ 	.byte	0x03, 0x5f
        /*0082*/ 	.short	0x0101


	//----- nvinfo : EIATTR_EXIT_INSTR_OFFSETS
	.align		4
        /*0084*/ 	.byte	0x04, 0x1c
        /*0086*/ 	.short	(.L_5197 - .L_5196)


	//   ....[0]....
.L_5196:
        /*0088*/ 	.word	0x00000390


	//   ....[1]....
        /*008c*/ 	.word	0x000003f0


	//----- nvinfo : EIATTR_MAX_THREADS
	.align		4
.L_5197:
        /*0090*/ 	.byte	0x04, 0x05
        /*0092*/ 	.short	(.L_5199 - .L_5198)
.L_5198:
        /*0094*/ 	.word	0x00000080
        /*0098*/ 	.word	0x00000001
        /*009c*/ 	.word	0x00000001


	//----- nvinfo : EIATTR_CRS_STACK_SIZE
	.align		4
.L_5199:
        /*00a0*/ 	.byte	0x04, 0x1e
        /*00a2*/ 	.short	(.L_5201 - .L_5200)
.L_5200:
        /*00a4*/ 	.word	0x00000000


	//----- nvinfo : EIATTR_CBANK_PARAM_SIZE
	.align		4
.L_5201:
        /*00a8*/ 	.byte	0x03, 0x19
        /*00aa*/ 	.short	0x0024


	//----- nvinfo : EIATTR_PARAM_CBANK
	.align		4
        /*00ac*/ 	.byte	0x04, 0x0a
        /*00ae*/ 	.short	(.L_5203 - .L_5202)
	.align		4
.L_5202:
        /*00b0*/ 	.word	index@(.nv.constant0._ZN2at6native27unrolled_elementwise_kernelIZNS0_50_GLOBAL__N__2680c7bb_12_PowKernel_cu_7dd49032_316829pow_tensor_scalar_kernel_implIddEEvRNS_18TensorIteratorBaseET0_EUldE_St5arrayIPcLm2EELi4E23TrivialOffsetCalculatorILi1EjESC_NS0_6memory15LoadWithoutCastENSD_16StoreWithoutCastEEEviT_S6_T2_T3_T4_T5_)
        /*00b4*/ 	.short	0x0210
        /*00b6*/ 	.short	0x0024


	//----- nvinfo : EIATTR_SW_WAR
	.align		4
.L_5203:
        /*00b8*/ 	.byte	0x04, 0x36
        /*00ba*/ 	.short	(.L_5205 - .L_5204)
.L_5204:
        /*00bc*/ 	.word	0x00000008
.L_5205:


//--------------------- .nv.info._ZN2at6native29vectorized_elementwise_kernelILi2EZNS0_50_GLOBAL__N__2680c7bb_12_PowKernel_cu_7dd49032_316829pow_tensor_scalar_kernel_implIddEEvRNS_18TensorIteratorBaseET0_EUldE_St5arrayIPcLm2EEEEviS6_T1_ --------------------------
	.section	.nv.info._ZN2at6native29vectorized_elementwise_kernelILi2EZNS0_50_GLOBAL__N__2680c7bb_12_PowKernel_cu_7dd49032_316829pow_tensor_scalar_kernel_implIddEEvRNS_18TensorIteratorBaseET0_EUldE_St5arrayIPcLm2EEEEviS6_T1_,"",@"SHT_CUDA_INFO"
	.sectionflags	@""
	.align	4


	//----- nvinfo : EIATTR_CUDA_API_VERSION
	.align		4
        /*0000*/ 	.byte	0x04, 0x37
        /*0002*/ 	.short	(.L_5207 - .L_5206)
.L_5206:
        /*0004*/ 	.word	0x00000082


	//----- nvinfo : EIATTR_KPARAM_INFO
	.align		4
.L_5207:
        /*0008*/ 	.byte	0x04, 0x17
        /*000a*/ 	.short	(.L_5209 - .L_5208)
.L_5208:
        /*000c*/ 	.word	0x00000000
        /*0010*/ 	.short	0x0002
        /*0012*/ 	.short	0x0010
        /*0014*/ 	.byte	0x00, 0xf0, 0x41, 0x00


	//----- nvinfo : EIATTR_KPARAM_INFO
	.align		4
.L_5209:
        /*0018*/ 	.byte	0x04, 0x17
        /*001a*/ 	.short	(.L_5211 - .L_5210)
.L_5210:
        /*001c*/ 	.word	0x00000000
        /*0020*/ 	.short	0x0001
        /*0022*/ 	.short	0x0008
        /*0024*/ 	.byte	0x00, 0xf0, 0x21, 0x00


	//----- nvinfo : EIATTR_KPARAM_INFO
	.align		4
.L_5211:
        /*0028*/ 	.byte	0x04, 0x17
        /*002a*/ 	.short	(.L_5213 - .L_5212)
.L_5212:
        /*002c*/ 	.word	0x00000000
        /*0030*/ 	.short	0x0000
        /*0032*/ 	.short	0x0000
        /*0034*/ 	.byte	0x00, 0xf0, 0x11, 0x00


	//----- nvinfo : EIATTR_SPARSE_MMA_MASK
	.align		4
.L_5213:
        /*0038*/ 	.byte	0x03, 0x50
        /*003a*/ 	.short	0x0000


	//----- nvinfo : EIATTR_MAXREG_COUNT
	.align		4
        /*003c*/ 	.byte	0x03, 0x1b
        /*003e*/ 	.short	0x00ff


	//----- nvinfo : EIATTR_MERCURY_ISA_VERSION
	.align		4
        /*0040*/ 	.byte	0x03, 0x5f
        /*0042*/ 	.short	0x0101


	//----- nvinfo : EIATTR_EXIT_INSTR_OFFSETS
	.align		4
        /*0044*/ 	.byte	0x04, 0x1c
        /*0046*/ 	.short	(.L_5215 - .L_5214)


	//   ....[0]....
.L_5214:
        /*0048*/ 	.word	0x000001f0


	//   ....[1]....
        /*004c*/ 	.word	0x00000950


	//   ....[2]....
        /*0050*/ 	.word	0x000009b0


	//----- nvinfo : EIATTR_MAX_THREADS
	.align		4
.L_5215:
        /*0054*/ 	.byte	0x04, 0x05
        /*0056*/ 	.short	(.L_5217 - .L_5216)
.L_5216:
        /*0058*/ 	.word	0x00000080
        /*005c*/ 	.word	0x00000001
        /*0060*/ 	.word	0x00000001


	//----- nvinfo : EIATTR_CRS_STACK_SIZE
	.align		4
.L_5217:
        /*0064*/ 	.byte	0x04, 0x1e
        /*0066*/ 	.short	(.L_5219 - .L_5218)
.L_5218:
        /*0068*/ 	.word	0x00000000


	//----- nvinfo : EIATTR_CBANK_PARAM_SIZE
	.align		4
.L_5219:
        /*006c*/ 	.byte	0x03, 0x19
        /*006e*/ 	.short	0x0020


	//----- nvinfo : EIATTR_PARAM_CBANK
	.align		4
        /*0070*/ 	.byte	0x04, 0x0a
        /*0072*/ 	.short	(.L_5221 - .L_5220)
	.align		4
.L_5220:
        /*0074*/ 	.word	index@(.nv.constant0._ZN2at6native29vectorized_elementwise_kernelILi2EZNS0_50_GLOBAL__N__2680c7bb_12_PowKernel_cu_7dd49032_316829pow_tensor_scalar_kernel_implIddEEvRNS_18TensorIteratorBaseET0_EUldE_St5arrayIPcLm2EEEEviS6_T1_)
        /*0078*/ 	.short	0x0210
        /*007a*/ 	.short	0x0020


	//----- nvinfo : EIATTR_SW_WAR
	.align		4
.L_5221:
        /*007c*/ 	.byte	0x04, 0x36
        /*007e*/ 	.short	(.L_5223 - .L_5222)
.L_5222:
        /*0080*/ 	.word	0x00000008
.L_5223:


//--------------------- .nv.info._ZN2at6native29vectorized_elementwise_kernelILi4EZNS0_50_GLOBAL__N__2680c7bb_12_PowKernel_cu_7dd49032_316829pow_tensor_scalar_kernel_implIddEEvRNS_18TensorIteratorBaseET0_EUldE_St5arrayIPcLm2EEEEviS6_T1_ --------------------------
	.section	.nv.info._ZN2at6native29vectorized_elementwise_kernelILi4EZNS0_50_GLOBAL__N__2680c7bb_12_PowKernel_cu_7dd49032_316829pow_tensor_scalar_kernel_implIddEEvRNS_18TensorIteratorBaseET0_EUldE_St5arrayIPcLm2EEEEviS6_T1_,"",@"SHT_CUDA_INFO"
	.sectionflags	@""
	.align	4


	//----- nvinfo : EIATTR_CUDA_API_VERSION
	.align		4
        /*0000*/ 	.byte	0x04, 0x37
        /*0002*/ 	.short	(.L_5225 - .L_5224)
.L_5224:
        /*0004*/ 	.word	0x00000082


	//----- nvinfo : EIATTR_KPARAM_INFO
	.align		4
.L_5225:
        /*0008*/ 	.byte	0x04, 0x17
        /*000a*/ 	.short	(.L_5227 - .L_5226)
.L_5226:
        /*000c*/ 	.word	0x00000000
        /*0010*/ 	.short	0x0002
        /*0012*/ 	.short	0x0010
        /*0014*/ 	.byte	0x00, 0xf0, 0x41, 0x00


	//----- nvinfo : EIATTR_KPARAM_INFO
	.align		4
.L_5227:
        /*0018*/ 	.byte	0x04, 0x17
        /*001a*/ 	.short	(.L_5229 - .L_5228)
.L_5228:
        /*001c*/ 	.word	0x00000000
        /*0020*/ 	.short	0x0001
        /*0022*/ 	.short	0x0008
        /*0024*/ 	.byte	0x00, 0xf0, 0x21, 0x00


	//----- nvinfo : EIATTR_KPARAM_INFO
	.align		4
.L_5229:
        /*0028*/ 	.byte	0x04, 0x17
        /*002a*/ 	.short	(.L_5231 - .L_5230)
.L_5230:
        /*002c*/ 	.word	0x00000000
        /*0030*/ 	.short	0x0000
        /*0032*/ 	.short	0x0000
        /*0034*/ 	.byte	0x00, 0xf0, 0x11, 0x00


	//----- nvinfo : EIATTR_SPARSE_MMA_MASK
	.align		4
.L_5231:
        /*0038*/ 	.byte	0x03, 0x50
        /*003a*/ 	.short	0x0000


	//----- nvinfo : EIATTR_MAXREG_COUNT
	.align		4
        /*003c*/ 	.byte	0x03, 0x1b
        /*003e*/ 	.short	0x00ff


	//----- nvinfo : EIATTR_MERCURY_ISA_VERSION
	.align		4
        /*0040*/ 	.byte	0x03, 0x5f
        /*0042*/ 	.short	0x0101


	//----- nvinfo : EIATTR_EXIT_INSTR_OFFSETS
	.align		4
        /*0044*/ 	.byte	0x04, 0x1c
        /*0046*/ 	.short	(.L_5233 - .L_5232)


	//   ....[0]....
.L_5232:
        /*0048*/ 	.word	0x000001f0


	//   ....[1]....
        /*004c*/ 	.word	0x00000950


	//   ....[2]....
        /*0050*/ 	.word	0x000009b0


	//----- nvinfo : EIATTR_MAX_THREADS
	.align		4
.L_5233:
        /*0054*/ 	.byte	0x04, 0x05
        /*0056*/ 	.short	(.L_5235 - .L_5234)
.L_5234:
        /*0058*/ 	.word	0x00000080
        /*005c*/ 	.word	0x00000001
        /*0060*/ 	.word	0x00000001


	//----- nvinfo : EIATTR_CRS_STACK_SIZE
	.align		4
.L_5235:
        /*0064*/ 	.byte	0x04, 0x1e
        /*0066*/ 	.short	(.L_5237 - .L_5236)
.L_5236:
        /*0068*/ 	.word	0x00000000


	//----- nvinfo : EIATTR_CBANK_PARAM_SIZE
	.align		4
.L_5237:
        /*006c*/ 	.byte	0x03, 0x19
        /*006e*/ 	.short	0x0020


	//----- nvinfo : EIATTR_PARAM_CBANK
	.align		4
        /*0070*/ 	.byte	0x04, 0x0a
        /*0072*/ 	.short	(.L_5239 - .L_5238)
	.align		4
.L_5238:
        /*0074*/ 	.word	index@(.nv.constant0._ZN2at6native29vectorized_elementwise_kernelILi4EZNS0_50_GLOBAL__N__2680c7bb_12_PowKernel_cu_7dd49032_316829pow_tensor_scalar_kernel_implIddEEvRNS_18TensorIteratorBaseET0_EUldE_St5arrayIPcLm2EEEEviS6_T1_)
        /*0078*/ 	.short	0x0210
        /*007a*/ 	.short	0x0020


	//----- nvinfo : EIATTR_SW_WAR
	.align		4
.L_5239:
        /*007c*/ 	.byte	0x04, 0x36
        /*007e*/ 	.short	(.L_5241 - .L_5240)
.L_5240:
        /*0080*/ 	.word	0x00000008
.L_5241:


//--------------------- .nv.info._ZN2at6native29vectorized_elementwise_kernelILi8EZNS0_50_GLOBAL__N__2680c7bb_12_PowKernel_cu_7dd49032_316829pow_tensor_scalar_kernel_implIddEEvRNS_18TensorIteratorBaseET0_EUldE_St5arrayIPcLm2EEEEviS6_T1_ --------------------------
	.section	.nv.info._ZN2at6native29vectorized_elementwise_kernelILi8EZNS0_50_GLOBAL__N__2680c7bb_12_PowKernel_cu_7dd49032_316829pow_tensor_scalar_kernel_implIddEEvRNS_18TensorIteratorBaseET0_EUldE_St5arrayIPcLm2EEEEviS6_T1_,"",@"SHT_CUDA_INFO"
	.sectionflags	@""
	.align	4


	//----- nvinfo : EIATTR_CUDA_API_VERSION
	.align		4
        /*0000*/ 	.byte	0x04, 0x37
        /*0002*/ 	.short	(.L_5243 - .L_5242)
.L_5242:
        /*0004*/ 	.word	0x00000082


	//----- nvinfo : EIATTR_KPARAM_INFO
	.align		4
.L_5243:
        /*0008*/ 	.byte	0x04, 0x17
        /*000a*/ 	.short	(.L_5245 - .L_5244)
.L_5244:
        /*000c*/ 	.word	0x00000000
        /*0010*/ 	.short	0x0002
        /*0012*/ 	.short	0x0010
        /*0014*/ 	.byte	0x00, 0xf0, 0x41, 0x00


	//----- nvinfo : EIATTR_KPARAM_INFO
	.align		4
.L_5245:
        /*0018*/ 	.byte	0x04, 0x17
        /*001a*/ 	.short	(.L_5247 - .L_5246)
.L_5246:
        /*001c*/ 	.word	0x00000000
        /*0020*/ 	.short	0x0001
        /*0022*/ 	.short	0x0008
        /*0024*/ 	.byte	0x00, 0xf0, 0x21, 0x00


	//----- nvinfo : EIATTR_KPARAM_INFO
	.align		4
.L_5247:
        /*0028*/ 	.byte	0x04, 0x17
        /*002a*/ 	.short	(.L_5249 - .L_5248)
.L_5248:
        /*002c*/ 	.word	0x00000000
        /*0030*/ 	.short	0x0000
        /*0032*/ 	.short	0x0000
        /*0034*/ 	.byte	0x00, 0xf0, 0x11, 0x00


	//----- nvinfo : EIATTR_SPARSE_MMA_MASK
	.align		4
.L_5249:
        /*0038*/ 	.byte	0x03, 0x50
        /*003a*/ 	.short	0x0000


	//----- nvinfo : EIATTR_MAXREG_COUNT
	.align		4
        /*003c*/ 	.byte	0x03, 0x1b
        /*003e*/ 	.short	0x00ff


	//----- nvinfo : EIATTR_MERCURY_ISA_VERSION
	.align		4
        /*0040*/ 	.byte	0x03, 0x5f
        /*0042*/ 	.short	0x0101


	//----- nvinfo : EIATTR_EXIT_INSTR_OFFSETS
	.align		4
        /*0044*/ 	.byte	0x04, 0x1c
        /*0046*/ 	.short	(.L_5251 - .L_5250)


	//   ....[0]....
.L_5250:
        /*0048*/ 	.word	0x000001f0


	//   ....[1]....
        /*004c*/ 	.word	0x00000950


	//   ....[2]....
        /*0050*/ 	.word	0x000009b0


	//----- nvinfo : EIATTR_MAX_THREADS
	.align		4
.L_5251:
        /*0054*/ 	.byte	0x04, 0x05
        /*0056*/ 	.short	(.L_5253 - .L_5252)
.L_5252:
        /*0058*/ 	.word	0x00000080
        /*005c*/ 	.word	0x00000001
        /*0060*/ 	.word	0x00000001


	//----- nvinfo : EIATTR_CRS_STACK_SIZE
	.align		4
.L_5253:
        /*0064*/ 	.byte	0x04, 0x1e
        /*0066*/ 	.short	(.L_5255 - .L_5254)
.L_5254:
        /*0068*/ 	.word	0x00000000


	//----- nvinfo : EIATTR_CBANK_PARAM_SIZE
	.align		4
.L_5255:
        /*006c*/ 	.byte	0x03, 0x19
        /*006e*/ 	.short	0x0020


	//----- nvinfo : EIATTR_PARAM_CBANK
	.align		4
        /*0070*/ 	.byte	0x04, 0x0a
        /*0072*/ 	.short	(.L_5257 - .L_5256)
	.align		4
.L_5256:
        /*0074*/ 	.word	index@(.nv.constant0._ZN2at6native29vectorized_elementwise_kernelILi8EZNS0_50_GLOBAL__N__2680c7bb_12_PowKernel_cu_7dd49032_316829pow_tensor_scalar_kernel_implIddEEvRNS_18TensorIteratorBaseET0_EUldE_St5arrayIPcLm2EEEEviS6_T1_)
        /*0078*/ 	.short	0x0210
        /*007a*/ 	.short	0x0020


	//----- nvinfo : EIATTR_SW_WAR
	.align		4
.L_5257:
        /*007c*/ 	.byte	0x04, 0x36
        /*007e*/ 	.short	(.L_5259 - .L_5258)
.L_5258:
        /*0080*/ 	.word	0x00000008
.L_5259:


//--------------------- .nv.info._ZN2at6native18elementwise_kernelILi128ELi4EZNS0_15gpu_kernel_implIZNS0_50_GLOBAL__N__2680c7bb_12_PowKernel_cu_7dd49032_316829pow_tensor_scalar_kernel_implIssEEvRNS_18TensorIteratorBaseET0_EUlsE2_EEvS6_RKT_EUliE_EEviT1_ --------------------------
	.section	.nv.info._ZN2at6native18elementwise_kernelILi128ELi4EZNS0_15gpu_kernel_implIZNS0_50_GLOBAL__N__2680c7bb_12_PowKernel_cu_7dd49032_316829pow_tensor_scalar_kernel_implIssEEvRNS_18TensorIteratorBaseET0_EUlsE2_EEvS6_RKT_EUliE_EEviT1_,"",@"SHT_CUDA_INFO"
	.sectionflags	@""
	.align	4


	//----- nvinfo : EIATTR_CUDA_API_VERSION
	.align		4
        /*0000*/ 	.byte	0x04, 0x37
        /*0002*/ 	.short	(.L_5261 - .L_5260)
.L_5260:
        /*0004*/ 	.word	0x00000082


	//----- nvinfo : EIATTR_KPARAM_INFO
	.align		4
.L_5261:
        /*0008*/ 	.byte	0x04, 0x17
        /*000a*/ 	.short	(.L_5263 - .L_5262)
.L_5262:
        /*000c*/ 	.word	0x00000000
        /*0010*/ 	.short	0x0001
        /*0012*/ 	.short	0x0008
        /*0014*/ 	.byte	0x00, 0xf0, 0xa1, 0x08


	//----- nvinfo : EIATTR_KPARAM_INFO
	.align		4
.L_5263:
        /*0018*/ 	.byte	0x04, 0x17
        /*001a*/ 	.short	(.L_5265 - .L_5264)
.L_5264:
        /*001c*/ 	.word	0x00000000
        /*0020*/ 	.short	0x0000
        /*0022*/ 	.short	0x0000
        /*0024*/ 	.byte	0x00, 0xf0, 0x11, 0x00


	//----- nvinfo : EIATTR_SPARSE_MMA_MASK
	.align		4
.L_5265:
        /*0028*/ 	.byte	0x03, 0x50
        /*002a*/ 	.short	0x0000


	//----- nvinfo : EIATTR_MAXREG_COUNT
	.align		4
        /*002c*/ 	.byte	0x03, 0x1b
        /*002e*/ 	.short	0x0080


	//----- nvinfo : EIATTR_EXTERNS
	.align		4
        /*0030*/ 	.byte	0x04, 0x0f
        /*0032*/ 	.short	(.L_5267 - .L_5266)


	//   ....[0]....
	.align		4
.L_5266:
        /*0034*/ 	.word	index@(__assertfail)


	//----- nvinfo : EIATTR_MERCURY_ISA_VERSION
	.align		4
.L_5267:
        /*0038*/ 	.byte	0x03, 0x5f
        /*003a*/ 	.short	0x0101


	//----- nvinfo : EIATTR_SYSCALL_OFFSETS
	.align		4
        /*003c*/ 	.byte	0x04, 0x46
        /*003e*/ 	.short	(.L_5269 - .L_5268)


	//   ....[0]....
.L_5268:
        /*0040*/ 	.word	0x000021e0


	//   ....[1]....
        /*0044*/ 	.word	0x00003440


	//   ....[2]....
        /*0048*/ 	.word	0x00005680


	//   ....[3]....
        /*004c*/ 	.word	0x00006900


	//   ....[4]....
        /*0050*/ 	.word	0x00008b30


	//   ....[5]....
        /*0054*/ 	.word	0x00009db0


	//   ....[6]....
        /*0058*/ 	.word	0x0000bfd0


	//   ....[7]....
        /*005c*/ 	.word	0x0000d250


	//----- nvinfo : EIATTR_EXIT_INSTR_OFFSETS
	.align		4
.L_5269:
        /*0060*/ 	.byte	0x04, 0x1c
        /*0062*/ 	.short	(.L_5271 - .L_5270)


	//   ....[0]....
.L_5270:
        /*0064*/ 	.word	0x00009e80


	//   ....[1]....
        /*0068*/ 	.word	0x0000c4f0


	//   ....[2]....
        /*006c*/ 	.word	0x0000c510


	//   ....[3]....
        /*0070*/ 	.word	0x0000c5c0


	//   ....[4]....
        /*0074*/ 	.word	0x0000c5f0


	//   ....[5]....
        /*0078*/ 	.word	0x0000c610


	//   ....[6]....
        /*007c*/ 	.word	0x0000c6a0


	//   ....[7]....
        /*0080*/ 	.word	0x0000c6e0


	//   ....[8]....
        /*0084*/ 	.word	0x0000c780


	//   ....[9]....
        /*0088*/ 	.word	0x0000c7d0


	//   ....[10]....
        /*008c*/ 	.word	0x0000c800


	//   ....[11]....
        /*0090*/ 	.word	0x0000c8d0


	//   ....[12]....
        /*0094*/ 	.word	0x0000c910


	//   ....[13]....
        /*0098*/ 	.word	0x0000caa0


	//   ....[14]....
        /*009c*/ 	.word	0x0000cc00


	//   ....[15]....
        /*00a0*/ 	.word	0x0000cc40


	//   ....[16]....
        /*00a4*/ 	.word	0x0000cce0


	//   ....[17]....
        /*00a8*/ 	.word	0x0000ce60


	//   ....[18]....
        /*00ac*/ 	.word	0x0000cfe0


	//   ....[19]....
        /*00b0*/ 	.word	0x0000d150


	//   ....[20]....
        /*00b4*/ 	.word	0x0000d260


	//   ....[21]....
        /*00b8*/ 	.word	0x0000d2b0


	//   ....[22]....
        /*00bc*/ 	.word	0x0000d2e0


	//----- nvinfo : EIATTR_MAX_THREADS
	.align		4
.L_5271:
        /*00c0*/ 	.byte	0x04, 0x05
        /*00c2*/ 	.short	(.L_5273 - .L_5272)
.L_5272:
        /*00c4*/ 	.word	0x00000080
        /*00c8*/ 	.word	0x00000001
        /*00cc*/ 	.word	0x00000001


	//----- nvinfo : EIATTR_CRS_STACK_SIZE
	.align		4
.L_5273:
        /*00d0*/ 	.byte	0x04, 0x1e
        /*00d2*/ 	.short	(.L_5275 - .L_5274)
.L_5274:
        /*00d4*/ 	.word	0x00000000


	//----- nvinfo : EIATTR_CBANK_PARAM_SIZE
	.align		4
.L_5275:
        /*00d8*/ 	.byte	0x03, 0x19
        /*00da*/ 	.short	0x0230


	//----- nvinfo : EIATTR_PARAM_CBANK
	.align		4
        /*00dc*/ 	.byte	0x04, 0x0a
        /*00de*/ 	.short	(.L_5277 - .L_5276)
	.align		4
.L_5276:
        /*00e0*/ 	.word	index@(.nv.constant0._ZN2at6native18elementwise_kernelILi128ELi4EZNS0_15gpu_kernel_implIZNS0_50_GLOBAL__N__2680c7bb_12_PowKernel_cu_7dd49032_316829pow_tensor_scalar_kernel_implIssEEvRNS_18TensorIteratorBaseET0_EUlsE2_EEvS6_RKT_EUliE_EEviT1_)
        /*00e4*/ 	.short	0x0210
        /*00e6*/ 	.short	0x0230


	//----- nvinfo : EIATTR_SW_WAR
	.align		4
.L_5277:
        /*00e8*/ 	.byte	0x04, 0x36
        /*00ea*/ 	.short	(.L_5279 - .L_5278)
.L_5278:
        /*00ec*/ 	.word	0x00000008
.L_5279:


//--------------------- .nv.info._ZN2at6native27unrolled_elementwise_kernelIZNS0_50_GLOBAL__N__2680c7bb_12_PowKernel_cu_7dd49032_316829pow_tensor_scalar_kernel_implIssEEvRNS_18TensorIteratorBaseET0_EUlsE2_St5arrayIPcLm2EELi4E23TrivialOffsetCalculatorILi1EjESC_NS0_6memory12LoadWithCastILi1EEENSD_13StoreWithCastILi1EEEEEviT_S6_T2_T3_T4_T5_ --------------------------
	.section	.nv.info._ZN2at6native27unrolled_elementwise_kernelIZNS0_50_GLOBAL__N__2680c7bb_12_PowKernel_cu_7dd49032_316829pow_tensor_scalar_kernel_implIssEEvRNS_18TensorIteratorBaseET0_EUlsE2_St5arrayIPcLm2EELi4E23TrivialOffsetCalculatorILi1EjESC_NS0_6memory12LoadWithCastILi1EEENSD_13StoreWithCastILi1EEEEEviT_S6_T2_T3_T4_T5_,"",@"SHT_CUDA_INFO"
	.sectionflags	@""
	.align	4


	//----- nvinfo : EIATTR_CUDA_API_VERSION
	.align		4
        /*0000*/ 	.byte	0x04, 0x37
        /*0002*/ 	.short	(.L_5281 - .L_5280)
.L_5280:
        /*0004*/ 	.word	0x00000082


	//----- nvinfo : EIATTR_KPARAM_INFO
	.align		4
.L_5281:
        /*0008*/ 	.byte	0x04, 0x17
        /*000a*/ 	.short	(.L_5283 - .L_5282)
.L_5282:
        /*000c*/ 	.word	0x00000000
        /*0010*/ 	.short	0x0006
        /*0012*/ 	.short	0x0034
        /*0014*/ 	.byte	0x00, 0xf0, 0x21, 0x00


	//----- nvinfo : EIATTR_KPARAM_INFO
	.align		4
.L_5283:
        /*0018*/ 	.byte	0x04, 0x17
        /*001a*/ 	.short	(.L_5285 - .L_5284)
.L_5284:
        /*001c*/ 	.word	0x00000000
        /*0020*/ 	.short	0x0005
        /*0022*/ 	.short	0x002c
        /*0024*/ 	.byte	0x00, 0xf0, 0x21, 0x00


	//----- nvinfo : EIATTR_KPARAM_INFO
	.align		4
.L_5285:
        /*0028*/ 	.byte	0x04, 0x17
        /*002a*/ 	.short	(.L_5287 - .L_5286)
.L_5286:
        /*002c*/ 	.word	0x00000000
        /*0030*/ 	.short	0x0004
        /*0032*/ 	.short	0x0029
        /*0034*/ 	.byte	0x00, 0xf0, 0x05, 0x00


	//----- nvinfo : EIATTR_KPARAM_INFO
	.align		4
.L_5287:
        /*0038*/ 	.byte	0x04, 0x17
        /*003a*/ 	.short	(.L_5289 - .L_5288)
.L_5288:
        /*003c*/ 	.word	0x00000000
        /*0040*/ 	.short	0x0003
        /*0042*/ 	.short	0x0028
        /*0044*/ 	.byte	0x00, 0xf0, 0x05, 0x00


	//----- nvinfo : EIATTR_KPARAM_INFO
	.align		4
.L_5289:
        /*0048*/ 	.byte	0x04, 0x17
        /*004a*/ 	.short	(.L_5291 - .L_5290)
.L_5290:
        /*004c*/ 	.word	0x00000000
        /*0050*/ 	.short	0x0002
        /*0052*/ 	.short	0x0018
        /*0054*/ 	.byte	0x00, 0xf0, 0x41, 0x00


	//----- nvinfo : EIATTR_KPARAM_INFO
	.align		4
.L_5291:
        /*0058*/ 	.byte	0x04, 0x17
        /*005a*/ 	.short	(.L_5293 - .L_5292)
.L_5292:
        /*005c*/ 	.word	0x00000000
        /*0060*/ 	.short	0x0001
        /*0062*/ 	.short	0x0008
        /*0064*/ 	.byte	0x00, 0xf0, 0x41, 0x00


	//----- nvinfo : EIATTR_KPARAM_INFO
	.align		4
.L_5293:
        /*0068*/ 	.byte	0x04, 0x17
        /*006a*/ 	.short	(.L_5295 - .L_5294)
.L_5294:
        /*006c*/ 	.word	0x00000000
        /*0070*/ 	.short	0x0000
        /*0072*/ 	.short	0x0000
        /*0074*/ 	.byte	0x00, 0xf0, 0x11, 0x00


	//----- nvinfo : EIATTR_SPARSE_MMA_MASK
	.align		4
.L_5295:
        /*0078*/ 	.byte	0x03, 0x50
        /*007a*/ 	.short	0x0000


	//----- nvinfo : EIATTR_MAXREG_COUNT
	.align		4
        /*007c*/ 	.byte	0x03, 0x1b
        /*007e*/ 	.short	0x00ff


	//----- nvinfo : EIATTR_EXTERNS
	.align		4
        /*0080*/ 	.byte	0x04, 0x0f
        /*0082*/ 	.short	(.L_5297 - .L_5296)


	//   ....[0]....
	.align		4
.L_5296:
        /*0084*/ 	.word	index@(__assertfail)


	//----- nvinfo : EIATTR_MERCURY_ISA_VERSION
	.align		4
.L_5297:
        /*0088*/ 	.byte	0x03, 0x5f
        /*008a*/ 	.short	0x0101


	//----- nvinfo : EIATTR_SYSCALL_OFFSETS
	.align		4
        /*008c*/ 	.byte	0x04, 0x46
        /*008e*/ 	.short	(.L_5299 - .L_5298)


	//   ....[0]....
.L_5298:
        /*0090*/ 	.word	0x00000f10


	//   ....[1]....
        /*0094*/ 	.word	0x00001e20


	//   ....[2]....
        /*0098*/ 	.word	0x00002d40


	//   ....[3]....
        /*009c*/ 	.word	0x00003c40


	//   ....[4]....
        /*00a0*/ 	.word	0x000056e0


	//   ....[5]....
        /*00a4*/ 	.word	0x00006620


	//   ....[6]....
        /*00a8*/ 	.word	0x00007540


	//   ....[7]....
        /*00ac*/ 	.word	0x00008460


	//----- nvinfo : EIATTR_EXIT_INSTR_OFFSETS
	.align		4
.L_5299:
        /*00b0*/ 	.byte	0x04, 0x1c
        /*00b2*/ 	.short	(.L_5301 - .L_5300)


	//   ....[0]....
.L_5300:
        /*00b4*/ 	.word	0x000075f0


	//   ....[1]....
        /*00b8*/ 	.word	0x00007720


	//   ....[2]....
        /*00bc*/ 	.word	0x00007740


	//   ....[3]....
        /*00c0*/ 	.word	0x000077e0


	//   ....[4]....
        /*00c4*/ 	.word	0x00007810


	//   ....[5]....
        /*00c8*/ 	.word	0x00007830


	//   ....[6]....
        /*00cc*/ 	.word	0x000078c0


	//   ....[7]....
        /*00d0*/ 	.word	0x00007900


	//   ....[8]....
        /*00d4*/ 	.word	0x000079a0


	//   ....[9]....
        /*00d8*/ 	.word	0x000079f0


	//   ....[10]....
        /*00dc*/ 	.word	0x00007a20


	//   ....[11]....
        /*00e0*/ 	.word	0x00007af0


	//   ....[12]....
        /*00e4*/ 	.word	0x00007b30


	//   ....[13]....
        /*00e8*/ 	.word	0x00007cc0


	//   ....[14]....
        /*00ec*/ 	.word	0x00007e20


	//   ....[15]....
        /*00f0*/ 	.word	0x00007e60


	//   ....[16]....
        /*00f4*/ 	.word	0x00007f00


	//   ....[17]....
        /*00f8*/ 	.word	0x00008080


	//   ....[18]....
        /*00fc*/ 	.word	0x00008200


	//   ....[19]....
        /*0100*/ 	.word	0x00008360


	//   ....[20]....
        /*0104*/ 	.word	0x00008470


	//   ....[21]....
        /*0108*/ 	.word	0x000084b0


	//   ....[22]....
        /*010c*/ 	.word	0x000084e0


	//----- nvinfo : EIATTR_MAX_THREADS
	.align		4
.L_5301:
        /*0110*/ 	.byte	0x04, 0x05
        /*0112*/ 	.short	(.L_5303 - .L_5302)
.L_5302:
        /*0114*/ 	.word	0x00000080
        /*0118*/ 	.word	0x00000001
        /*011c*/ 	.word	0x00000001


	//----- nvinfo : EIATTR_CRS_STACK_SIZE
	.align		4
.L_5303:
        /*0120*/ 	.byte	0x04, 0x1e
        /*0122*/ 	.short	(.L_5305 - .L_5304)
.L_5304:
        /*0124*/ 	.word	0x00000000


	//----- nvinfo : EIATTR_CBANK_PARAM_SIZE
	.align		4
.L_5305:
        /*0128*/ 	.byte	0x03, 0x19
        /*012a*/ 	.short	0x003c


	//----- nvinfo : EIATTR_PARAM_CBANK
	.align		4
        /*012c*/ 	.byte	0x04, 0x0a
        /*012e*/ 	.short	(.L_5307 - .L_5306)
	.align		4
.L_5306:
        /*0130*/ 	.word	index@(.nv.constant0._ZN2at6native27unrolled_elementwise_kernelIZNS0_50_GLOBAL__N__2680c7bb_12_PowKernel_cu_7dd49032_316829pow_tensor_scalar_kernel_implIssEEvRNS_18TensorIteratorBaseET0_EUlsE2_St5arrayIPcLm2EELi4E23TrivialOffsetCalculatorILi1EjESC_NS0_6memory12LoadWithCastILi1EEENSD_13StoreWithCastILi1EEEEEviT_S6_T2_T3_T4_T5_)
        /*0134*/ 	.short	0x0210
        /*0136*/ 	.short	0x003c


	//----- nvinfo : EIATTR_SW_WAR
	.align		4
.L_5307:
        /*0138*/ 	.byte	0x04, 0x36
        /*013a*/ 	.short	(.L_5309 - .L_5308)
.L_5308:
        /*013c*/ 	.word	0x00000008
.L_5309:


//--------------------- .nv.info._ZN2at6native18elementwise_kernelILi128ELi4EZNS0_22gpu_kernel_impl_nocastIZNS0_50_GLOBAL__N__2680c7bb_12_PowKernel_cu_7dd49032_316829pow_tensor_scalar_kernel_implIssEEvRNS_18TensorIteratorBaseET0_EUlsE2_EEvS6_RKT_EUliE_EEviT1_ --------------------------
	.section	.nv.info._ZN2at6native18elementwise_kernelILi128ELi4EZNS0_22gpu_kernel_impl_nocastIZNS0_50_GLOBAL__N__2680c7bb_12_PowKernel_cu_7dd49032_316829pow_tensor_scalar_kernel_implIssEEvRNS_18TensorIteratorBaseET0_EUlsE2_EEvS6_RKT_EUliE_EEviT1_,"",@"SHT_CUDA_INFO"
	.sectionflags	@""
	.align	4


	//----- nvinfo : EIATTR_CUDA_API_VERSION
	.align		4
        /*0000*/ 	.byte	0x04, 0x37
        /*0002*/ 	.short	(.L_5311 - .L_5310)
.L_5310:
        /*0004*/ 	.word	0x00000082


	//----- nvinfo : EIATTR_KPARAM_INFO
	.align		4
.L_5311:
        /*0008*/ 	.byte	0x04, 0x17
        /*000a*/ 	.short	(.L_5313 - .L_5312)
.L_5312:
        /*000c*/ 	.word	0x00000000
        /*0010*/ 	.short	0x0001
        /*0012*/ 	.short	0x0008
        /*0014*/ 	.byte	0x00, 0xf0, 0x81, 0x08


	//----- nvinfo : EIATTR_KPARAM_INFO
	.align		4
.L_5313:
        /*0018*/ 	.byte	0x04, 0x17
        /*001a*/ 	.short	(.L_5315 - .L_5314)
.L_5314:
        /*001c*/ 	.word	0x00000000
        /*0020*/ 	.short	0x0000
        /*0022*/ 	.short	0x0000
        /*0024*/ 	.byte	0x00, 0xf0, 0x11, 0x00


	//----- nvinfo : EIATTR_SPARSE_MMA_MASK
	.align		4
.L_5315:
        /*0028*/ 	.byte	0x03, 0x50
        /*002a*/ 	.short	0x0000


	//----- nvinfo : EIATTR_MAXREG_COUNT
	.align		4
        /*002c*/ 	.byte	0x03, 0x1b
        /*002e*/ 	.short	0x0080


	//----- nvinfo : EIATTR_MERCURY_ISA_VERSION
	.align		4
        /*0030*/ 	.byte	0x03, 0x5f
        /*0032*/ 	.short	0x0101


	//----- nvinfo : EIATTR_EXIT_INSTR_OFFSETS
	.align		4
        /*0034*/ 	.byte	0x04, 0x1c
        /*0036*/ 	.short	(.L_5317 - .L_5316)


	//   ....[0]....
.L_5316:
        /*0038*/ 	.word	0x000046d0


	//   ....[1]....
        /*003c*/ 	.word	0x00005e10


	//----- nvinfo : EIATTR_MAX_THREADS
	.align		4
.L_5317:
        /*0040*/ 	.byte	0x04, 0x05
        /*0042*/ 	.short	(.L_5319 - .L_5318)
.L_5318:
        /*0044*/ 	.word	0x00000080
        /*0048*/ 	.word	0x00000001
        /*004c*/ 	.word	0x00000001


	//----- nvinfo : EIATTR_CRS_STACK_SIZE
	.align		4
.L_5319:
        /*0050*/ 	.byte	0x04, 0x1e
        /*0052*/ 	.short	(.L_5321 - .L_5320)
.L_5320:
        /*0054*/ 	.word	0x00000000


	//----- nvinfo : EIATTR_CBANK_PARAM_SIZE
	.align		4
.L_5321:
        /*0058*/ 	.byte	0x03, 0x19
        /*005a*/ 	.short	0x0228


	//----- nvinfo : EIATTR_PARAM_CBANK
	.align		4
        /*005c*/ 	.byte	0x04, 0x0a
        /*005e*/ 	.short	(.L_5323 - .L_5322)
	.align		4
.L_5322:
        /*0060*/ 	.word	index@(.nv.constant0._ZN2at6native18elementwise_kernelILi128ELi4EZNS0_22gpu_kernel_impl_nocastIZNS0_50_GLOBAL__N__2680c7bb_12_PowKernel_cu_7dd49032_316829pow_tensor_scalar_kernel_implIssEEvRNS_18TensorIteratorBaseET0_EUlsE2_EEvS6_RKT_EUliE_EEviT1_)
        /*0064*/ 	.short	0x0210
        /*0066*/ 	.short	0x0228


	//----- nvinfo : EIATTR_SW_WAR
	.align		4
.L_5323:
        /*0068*/ 	.byte	0x04, 0x36
        /*006a*/ 	.short	(.L_5325 - .L_5324)
.L_5324:
        /*006c*/ 	.word	0x00000008
.L_5325:


//--------------------- .nv.info._ZN2at6native27unrolled_elementwise_kernelIZNS0_50_GLOBAL__N__2680c7bb_12_PowKernel_cu_7dd49032_316829pow_tensor_scalar_kernel_implIssEEvRNS_18TensorIteratorBaseET0_EUlsE2_St5arrayIPcLm2EELi4E23TrivialOffsetCalculatorILi1EjESC_NS0_6memory15LoadWithoutCastENSD_16StoreWithoutCastEEEviT_S6_T2_T3_T4_T5_ --------------------------
	.section	.nv.info._ZN2at6native27unrolled_elementwise_kernelIZNS0_50_GLOBAL__N__2680c7bb_12_PowKernel_cu_7dd49032_316829pow_tensor_scalar_kernel_implIssEEvRNS_18TensorIteratorBaseET0_EUlsE2_St5arrayIPcLm2EELi4E23TrivialOffsetCalculatorILi1EjESC_NS0_6memory15LoadWithoutCastENSD_16StoreWithoutCastEEEviT_S6_T2_T3_T4_T5_,"",@"SHT_CUDA_INFO"
	.sectionflags	@""
	.align	4


	//----- nvinfo : EIATTR_CUDA_API_VERSION
	.align		4
        /*0000*/ 	.byte	0x04, 0x37
        /*0002*/ 	.short	(.L_5327 - .L_5326)
.L_5326:
        /*0004*/ 	.word	0x00000082


	//----- nvinfo : EIATTR_KPARAM_INFO
	.align		4
.L_5327:
        /*0008*/ 	.byte	0x04, 0x17
        /*000a*/ 	.short	(.L_5329 - .L_5328)
.L_5328:
        /*000c*/ 	.word	0x00000000
        /*0010*/ 	.short	0x0006
        /*0012*/ 	.short	0x002b
        /*0014*/ 	.byte	0x00, 0xf0, 0x05, 0x00


	//----- nvinfo : EIATTR_KPARAM_INFO
	.align		4
.L_5329:
        /*0018*/ 	.byte	0x04, 0x17
        /*001a*/ 	.short	(.L_5331 - .L_5330)
.L_5330:
        /*001c*/ 	.word	0x00000000
        /*0020*/ 	.short	0x0005
        /*0022*/ 	.short	0x002a
        /*0024*/ 	.byte	0x00, 0xf0, 0x05, 0x00


	//----- nvinfo : EIATTR_KPARAM_INFO
	.align		4
.L_5331:
        /*0028*/ 	.byte	0x04, 0x17
        /*002a*/ 	.short	(.L_5333 - .L_5332)
.L_5332:
        /*002c*/ 	.word	0x00000000
        /*0030*/ 	.short	0x0004
        /*0032*/ 	.short	0x0029
        /*0034*/ 	.byte	0x00, 0xf0, 0x05, 0x00


	//----- nvinfo : EIATTR_KPARAM_INFO
	.align		4
.L_5333:
        /*0038*/ 	.byte	0x04, 0x17
        /*003a*/ 	.short	(.L_5335 - .L_5334)
.L_5334:
        /*003c*/ 	.word	0x00000000
        /*0040*/ 	.short	0x0003
        /*0042*/ 	.short	0x0028
        /*0044*/ 	.byte	0x00, 0xf0, 0x05, 0x00


	//----- nvinfo : EIATTR_KPARAM_INFO
	.align		4
.L_5335:
        /*0048*/ 	.byte	0x04, 0x17
        /*004a*/ 	.short	(.L_5337 - .L_5336)
.L_5336:
        /*004c*/ 	.word	0x00000000
        /*0050*/ 	.short	0x0002
        /*0052*/ 	.short	0x0018
        /*0054*/ 	.byte	0x00, 0xf0, 0x41, 0x00


	//----- nvinfo : EIATTR_KPARAM_INFO
	.align		4
.L_5337:
        /*0058*/ 	.byte	0x04, 0x17
        /*005a*/ 	.short	(.L_5339 - .L_5338)
.L_5338:
        /*005c*/ 	.word	0x00000000
        /*0060*/ 	.short	0x0001
        /*0062*/ 	.short	0x0008
        /*0064*/ 	.byte	0x00, 0xf0, 0x41, 0x00


	//----- nvinfo : EIATTR_KPARAM_INFO
	.align		4
.L_5339:
        /*0068*/ 	.byte	0x04, 0x17
        /*006a*/ 	.short	(.L_5341 - .L_5340)
.L_5340:
        /*006c*/ 	.word	0x00000000
        /*0070*/ 	.short	0x0000
        /*0072*/ 	.short	0x0000
        /*0074*/ 	.byte	0x00, 0xf0, 0x11, 0x00


	//----- nvinfo : EIATTR_SPARSE_MMA_MASK
	.align		4
.L_5341:
        /*0078*/ 	.byte	0x03, 0x50
        /*007a*/ 	.short	0x0000


	//----- nvinfo : EIATTR_MAXREG_COUNT
	.align		4
        /*007c*/ 	.byte	0x03, 0x1b
        /*007e*/ 	.short	0x00ff


	//----- nvinfo : EIATTR_MERCURY_ISA_VERSION
	.align		4
        /*0080*/ 	.byte	0x03, 0x5f
        /*0082*/ 	.short	0x0101


	//----- nvinfo : EIATTR_EXIT_INSTR_OFFSETS
	.align		4
        /*0084*/ 	.byte	0x04, 0x1c
        /*0086*/ 	.short	(.L_5343 - .L_5342)


	//   ....[0]....
.L_5342:
        /*0088*/ 	.word	0x00000ee0


	//   ....[1]....
        /*008c*/ 	.word	0x00000f30


	//----- nvinfo : EIATTR_MAX_THREADS
	.align		4
.L_5343:
        /*0090*/ 	.byte	0x04, 0x05
        /*0092*/ 	.short	(.L_5345 - .L_5344)
.L_5344:
        /*0094*/ 	.word	0x00000080
        /*0098*/ 	.word	0x00000001
        /*009c*/ 	.word	0x00000001


	//----- nvinfo : EIATTR_CRS_STACK_SIZE
	.align		4
.L_5345:
        /*00a0*/ 	.byte	0x04, 0x1e
        /*00a2*/ 	.short	(.L_5347 - .L_5346)
.L_5346:
        /*00a4*/ 	.word	0x00000000


	//----- nvinfo : EIATTR_CBANK_PARAM_SIZE
	.align		4
.L_5347:
        /*00a8*/ 	.byte	0x03, 0x19
        /*00aa*/ 	.short	0x002c


	//----- nvinfo : EIATTR_PARAM_CBANK
	.align		4
        /*00ac*/ 	.byte	0x04, 0x0a
        /*00ae*/ 	.short	(.L_5349 - .L_5348)
	.align		4
.L_5348:
        /*00b0*/ 	.word	index@(.nv.constant0._ZN2at6native27unrolled_elementwise_kernelIZNS0_50_GLOBAL__N__2680c7bb_12_PowKernel_cu_7dd49032_316829pow_tensor_scalar_kernel_implIssEEvRNS_18TensorIteratorBaseET0_EUlsE2_St5arrayIPcLm2EELi4E23TrivialOffsetCalculatorILi1EjESC_NS0_6memory15LoadWithoutCastENSD_16StoreWithoutCastEEEviT_S6_T2_T3_T4_T5_)
        /*00b4*/ 	.short	0x0210
        /*00b6*/ 	.short	0x002c


	//----- nvinfo : EIATTR_SW_WAR
	.align		4
.L_5349:
        /*00b8*/ 	.byte	0x04, 0x36
        /*00ba*/ 	.short	(.L_5351 - .L_5350)
.L_5350:
        /*00bc*/ 	.word	0x00000008
.L_5351:


//--------------------- .nv.info._ZN2at6native29vectorized_elementwise_kernelILi2EZNS0_50_GLOBAL__N__2680c7bb_12_PowKernel_cu_7dd49032_316829pow_tensor_scalar_kernel_implIssEEvRNS_18TensorIteratorBaseET0_EUlsE2_St5arrayIPcLm2EEEEviS6_T1_ --------------------------
	.section	.nv.info._ZN2at6native29vectorized_elementwise_kernelILi2EZNS0_50_GLOBAL__N__2680c7bb_12_PowKernel_cu_7dd49032_316829pow_tensor_scalar_kernel_implIssEEvRNS_18TensorIteratorBaseET0_EUlsE2_St5arrayIPcLm2EEEEviS6_T1_,"",@"SHT_CUDA_INFO"
	.sectionflags	@""
	.align	4


	//----- nvinfo : EIATTR_CUDA_API_VERSION
	.align		4
        /*0000*/ 	.byte	0x04, 0x37
        /*0002*/ 	.short	(.L_5353 - .L_5352)
.L_5352:
        /*0004*/ 	.word	0x00000082


	//----- nvinfo : EIATTR_KPARAM_INFO
	.align		4
.L_5353:
        /*0008*/ 	.byte	0x04, 0x17
        /*000a*/ 	.short	(.L_5355 - .L_5354)
.L_5354:
        /*000c*/ 	.word	0x00000000
        /*0010*/ 	.short	0x0002
        /*0012*/ 	.short	0x0018
        /*0014*/ 	.byte	0x00, 0xf0, 0x41, 0x00


	//----- nvinfo : EIATTR_KPARAM_INFO
	.align		4
.L_5355:
        /*0018*/ 	.byte	0x04, 0x17
        /*001a*/ 	.short	(.L_5357 - .L_5356)
.L_5356:
        /*001c*/ 	.word	0x00000000
        /*0020*/ 	.short	0x0001
        /*0022*/ 	.short	0x0008
        /*0024*/ 	.byte	0x00, 0xf0, 0x41, 0x00


	//----- nvinfo : EIATTR_KPARAM_INFO
	.align		4
.L_5357:
        /*0028*/ 	.byte	0x04, 0x17
        /*002a*/ 	.short	(.L_5359 - .L_5358)
.L_5358:
        /*002c*/ 	.word	0x00000000
        /*0030*/ 	.short	0x0000
        /*0032*/ 	.short	0x0000
        /*0034*/ 	.byte	0x00, 0xf0, 0x11, 0x00


	//----- nvinfo : EIATTR_SPARSE_MMA_MASK
	.align		4
.L_5359:
        /*0038*/ 	.byte	0x03, 0x50
        /*003a*/ 	.short	0x0000


	//----- nvinfo : EIATTR_MAXREG_COUNT
	.align		4
        /*003c*/ 	.byte	0x03, 0x1b
        /*003e*/ 	.short	0x00ff


	//----- nvinfo : EIATTR_MERCURY_ISA_VERSION
	.align		4
        /*0040*/ 	.byte	0x03, 0x5f
        /*0042*/ 	.short	0x0101


	//----- nvinfo : EIATTR_EXIT_INSTR_OFFSETS
	.align		4
        /*0044*/ 	.byte	0x04, 0x1c
        /*0046*/ 	.short	(.L_5361 - .L_5360)


	//   ....[0]....
.L_5360:
        /*0048*/ 	.word	0x000013c0


	//   ....[1]....
        /*004c*/ 	.word	0x00003030


	//   ....[2]....
        /*0050*/ 	.word	0x00003080


	//----- nvinfo : EIATTR_MAX_THREADS
	.align		4
.L_5361:
        /*0054*/ 	.byte	0x04, 0x05
        /*0056*/ 	.short	(.L_5363 - .L_5362)
.L_5362:
        /*0058*/ 	.word	0x00000080
        /*005c*/ 	.word	0x00000001
        /*0060*/ 	.word	0x00000001


	//----- nvinfo : EIATTR_CRS_STACK_SIZE
	.align		4
.L_5363:
        /*0064*/ 	.byte	0x04, 0x1e
        /*0066*/ 	.short	(.L_5365 - .L_5364)
.L_5364:
        /*0068*/ 	.word	0x00000000


	//----- nvinfo : EIATTR_CBANK_PARAM_SIZE
	.align		4
.L_5365:
        /*006c*/ 	.byte	0x03, 0x19
        /*006e*/ 	.short	0x0028


	//----- nvinfo : EIATTR_PARAM_CBANK
	.align		4
        /*0070*/ 	.byte	0x04, 0x0a
        /*0072*/ 	.short	(.L_5367 - .L_5366)
	.align		4
.L_5366:
        /*0074*/ 	.word	index@(.nv.constant0._ZN2at6native29vectorized_elementwise_kernelILi2EZNS0_50_GLOBAL__N__2680c7bb_12_PowKernel_cu_7dd49032_316829pow_tensor_scalar_kernel_implIssEEvRNS_18TensorIteratorBaseET0_EUlsE2_St5arrayIPcLm2EEEEviS6_T1_)
        /*0078*/ 	.short	0x0210
        /*007a*/ 	.short	0x0028


	//----- nvinfo : EIATTR_SW_WAR
	.align		4
.L_5367:
        /*007c*/ 	.byte	0x04, 0x36
        /*007e*/ 	.short	(.L_5369 - .L_5368)
.L_5368:
        /*0080*/ 	.word	0x00000008
.L_5369:


//--------------------- .nv.info._ZN2at6native29vectorized_elementwise_kernelILi4EZNS0_50_GLOBAL__N__2680c7bb_12_PowKernel_cu_7dd49032_316829pow_tensor_scalar_kernel_implIssEEvRNS_18TensorIteratorBaseET0_EUlsE2_St5arrayIPcLm2EEEEviS6_T1_ --------------------------
	.section	.nv.info._ZN2at6native29vectorized_elementwise_kernelILi4EZNS0_50_GLOBAL__N__2680c7bb_12_PowKernel_cu_7dd49032_316829pow_tensor_scalar_kernel_implIssEEvRNS_18TensorIteratorBaseET0_EUlsE2_St5arrayIPcLm2EEEEviS6_T1_,"",@"SHT_CUDA_INFO"
	.sectionflags	@""
	.align	4


	//----- nvinfo : EIATTR_CUDA_API_VERSION
	.align		4
        /*0000*/ 	.byte	0x04, 0x37
        /*0002*/ 	.short	(.L_5371 - .L_5370)
.L_5370:
        /*0004*/ 	.word	0x00000082


	//----- nvinfo : EIATTR_KPARAM_INFO
	.align		4
.L_5371:
        /*0008*/ 	.byte	0x04, 0x17
        /*000a*/ 	.short	(.L_5373 - .L_5372)
.L_5372:
        /*000c*/ 	.word	0x00000000
        /*0010*/ 	.short	0x0002
        /*0012*/ 	.short	0x0018
        /*0014*/ 	.byte	0x00, 0xf0, 0x41, 0x00


	//----- nvinfo : EIATTR_KPARAM_INFO
	.align		4
.L_5373:
        /*0018*/ 	.byte	0x04, 0x17
        /*001a*/ 	.short	(.L_5375 - .L_5374)
.L_5374:
        /*001c*/ 	.word	0x00000000
        /*0020*/ 	.short	0x0001
        /*0022*/ 	.short	0x0008
        /*0024*/ 	.byte	0x00, 0xf0, 0x41, 0x00


	//----- nvinfo : EIATTR_KPARAM_INFO
	.align		4
.L_5375:
        /*0028*/ 	.byte	0x04, 0x17
        /*002a*/ 	.short	(.L_5377 - .L_5376)
.L_5376:
        /*002c*/ 	.word	0x00000000
        /*0030*/ 	.short	0x0000
        /*0032*/ 	.short	0x0000
        /*0034*/ 	.byte	0x00, 0xf0, 0x11, 0x00


	//----- nvinfo : EIATTR_SPARSE_MMA_MASK
	.align		4
.L_5377:
        /*0038*/ 	.byte	0x03, 0x50
        /*003a*/ 	.short	0x0000


	//----- nvinfo : EIATTR_MAXREG_COUNT
	.align		4
        /*003c*/ 	.byte	0x03, 0x1b
        /*003e*/ 	.short	0x00ff


	//----- nvinfo : EIATTR_MERCURY_ISA_VERSION
	.align		4
        /*0040*/ 	.byte	0x03, 0x5f
        /*0042*/ 	.short	0x0101


	//----- nvinfo : EIATTR_EXIT_INSTR_OFFSETS
	.align		4
        /*0044*/ 	.byte	0x04, 0x1c
        /*0046*/ 	.short	(.L_5379 - .L_5378)


	//   ....[0]....
.L_5378:
        /*0048*/ 	.word	0x00001360


	//   ....[1]....
        /*004c*/ 	.word	0x00002fb0


	//   ....[2]....
        /*0050*/ 	.word	0x00003000


	//----- nvinfo : EIATTR_MAX_THREADS
	.align		4
.L_5379:
        /*0054*/ 	.byte	0x04, 0x05
        /*0056*/ 	.short	(.L_5381 - .L_5380)
.L_5380:
        /*0058*/ 	.word	0x00000080
        /*005c*/ 	.word	0x00000001
        /*0060*/ 	.word	0x00000001


	//----- nvinfo : EIATTR_CRS_STACK_SIZE
	.align		4
.L_5381:
        /*0064*/ 	.byte	0x04, 0x1e
        /*0066*/ 	.short	(.L_5383 - .L_5382)
.L_5382:
        /*0068*/ 	.word	0x00000000


	//----- nvinfo : EIATTR_CBANK_PARAM_SIZE
	.align		4
.L_5383:
        /*006c*/ 	.byte	0x03, 0x19
        /*006e*/ 	.short	0x0028


	//----- nvinfo : EIATTR_PARAM_CBANK
	.align		4
        /*0070*/ 	.byte	0x04, 0x0a
        /*0072*/ 	.short	(.L_5385 - .L_5384)
	.align		4
.L_5384:
        /*0074*/ 	.word	index@(.nv.constant0._ZN2at6native29vectorized_elementwise_kernelILi4EZNS0_50_GLOBAL__N__2680c7bb_12_PowKernel_cu_7dd49032_316829pow_tensor_scalar_kernel_implIssEEvRNS_18TensorIteratorBaseET0_EUlsE2_St5arrayIPcLm2EEEEviS6_T1_)
        /*0078*/ 	.short	0x0210
        /*007a*/ 	.short	0x0028


	//----- nvinfo : EIATTR_SW_WAR
	.align		4
.L_5385:
        /*007c*/ 	.byte	0x04, 0x36
        /*007e*/ 	.short	(.L_5387 - .L_5386)
.L_5386:
        /*0080*/ 	.word	0x00000008
.L_5387:


//--------------------- .nv.info._ZN2at6native29vectorized_elementwise_kernelILi8EZNS0_50_GLOBAL__N__2680c7bb_12_PowKernel_cu_7dd49032_316829pow_tensor_scalar_kernel_implIssEEvRNS_18TensorIteratorBaseET0_EUlsE2_St5arrayIPcLm2EEEEviS6_T1_ --------------------------
	.section	.nv.info._ZN2at6native29vectorized_elementwise_kernelILi8EZNS0_50_GLOBAL__N__2680c7bb_12_PowKernel_cu_7dd49032_316829pow_tensor_scalar_kernel_implIssEEvRNS_18TensorIteratorBaseET0_EUlsE2_St5arrayIPcLm2EEEEviS6_T1_,"",@"SHT_CUDA_INFO"
	.sectionflags	@""
	.align	4


	//----- nvinfo : EIATTR_CUDA_API_VERSION
	.align		4
        /*0000*/ 	.byte	0x04, 0x37
        /*0002*/ 	.short	(.L_5389 - .L_5388)
.L_5388:
        /*0004*/ 	.word	0x00000082


	//----- nvinfo : EIATTR_KPARAM_INFO
	.align		4
.L_5389:
        /*0008*/ 	.byte	0x04, 0x17
        /*000a*/ 	.short	(.L_5391 - .L_5390)
.L_5390:
        /*000c*/ 	.word	0x00000000
        /*0010*/ 	.short	0x0002
        /*0012*/ 	.short	0x0018
        /*0014*/ 	.byte	0x00, 0xf0, 0x41, 0x00


	//----- nvinfo : EIATTR_KPARAM_INFO
	.align		4
.L_5391:
        /*0018*/ 	.byte	0x04, 0x17
        /*001a*/ 	.short	(.L_5393 - .L_5392)
.L_5392:
        /*001c*/ 	.word	0x00000000
        /*0020*/ 	.short	0x0001
        /*0022*/ 	.short	0x0008
        /*0024*/ 	.byte	0x00, 0xf0, 0x41, 0x00


	//----- nvinfo : EIATTR_KPARAM_INFO
	.align		4
.L_5393:
        /*0028*/ 	.byte	0x04, 0x17
        /*002a*/ 	.short	(.L_5395 - .L_5394)
.L_5394:
        /*002c*/ 	.word	0x00000000
        /*0030*/ 	.short	0x0000
        /*0032*/ 	.short	0x0000
        /*0034*/ 	.byte	0x00, 0xf0, 0x11, 0x00


	//----- nvinfo : EIATTR_SPARSE_MMA_MASK
	.align		4
.L_5395:
        /*0038*/ 	.byte	0x03, 0x50
        /*003a*/ 	.short	0x0000


	//----- nvinfo : EIATTR_MAXREG_COUNT
	.align		4
        /*003c*/ 	.byte	0x03, 0x1b
        /*003e*/ 	.short	0x00ff


	//----- nvinfo : EIATTR_MERCURY_ISA_VERSION
	.align		4
        /*0040*/ 	.byte	0x03, 0x5f
        /*0042*/ 	.short	0x0101


	//----- nvinfo : EIATTR_EXIT_INSTR_OFFSETS
	.align		4
        /*0044*/ 	.byte	0x04, 0x1c
        /*0046*/ 	.short	(.L_5397 - .L_5396)


	//   ....[0]....
.L_5396:
        /*0048*/ 	.word	0x00001370


	//   ....[1]....
        /*004c*/ 	.word	0x00002fc0


	//   ....[2]....
        /*0050*/ 	.word	0x00003010


	//----- nvinfo : EIATTR_MAX_THREADS
	.align		4
.L_5397:
        /*0054*/ 	.byte	0x04, 0x05
        /*0056*/ 	.short	(.L_5399 - .L_5398)
.L_5398:
        /*0058*/ 	.word	0x00000080
        /*005c*/ 	.word	0x00000001
        /*0060*/ 	.word	0x00000001


	//----- nvinfo : EIATTR_CRS_STACK_SIZE
	.align		4
.L_5399:
        /*0064*/ 	.byte	0x04, 0x1e
        /*0066*/ 	.short	(.L_5401 - .L_5400)
.L_5400:
        /*0068*/ 	.word	0x00000000


	//----- nvinfo : EIATTR_CBANK_PARAM_SIZE
	.align		4
.L_5401:
        /*006c*/ 	.byte	0x03, 0x19
        /*006e*/ 	.short	0x0028


	//----- nvinfo : EIATTR_PARAM_CBANK
	.align		4
        /*0070*/ 	.byte	0x04, 0x0a
        /*0072*/ 	.short	(.L_5403 - .L_5402)
	.align		4
.L_5402:
        /*0074*/ 	.word	index@(.nv.constant0._ZN2at6native29vectorized_elementwise_kernelILi8EZNS0_50_GLOBAL__N__2680c7bb_12_PowKernel_cu_7dd49032_316829pow_tensor_scalar_kernel_implIssEEvRNS_18TensorIteratorBaseET0_EUlsE2_St5arrayIPcLm2EEEEviS6_T1_)
        /*0078*/ 	.short	0x0210
        /*007a*/ 	.short	0x0028


	//----- nvinfo : EIATTR_SW_WAR
	.align		4
.L_5403:
        /*007c*/ 	.byte	0x04, 0x36
        /*007e*/ 	.short	(.L_5405 - .L_5404)
.L_5404:
        /*0080*/ 	.word	0x00000008
.L_5405:


//--------------------- .nv.info._ZN2at6native18elementwise_kernelILi128ELi4EZNS0_15gpu_kernel_implIZNS0_50_GLOBAL__N__2680c7bb_12_PowKernel_cu_7dd49032_316829pow_tensor_scalar_kernel_implIssEEvRNS_18TensorIteratorBaseET0_EUlsE1_EEvS6_RKT_EUliE_EEviT1_ --------------------------
	.section	.nv.info._ZN2at6native18elementwise_kernelILi128ELi4EZNS0_15gpu_kernel_implIZNS0_50_GLOBAL__N__2680c7bb_12_PowKernel_cu_7dd49032_316829pow_tensor_scalar_kernel_implIssEEvRNS_18TensorIteratorBaseET0_EUlsE1_EEvS6_RKT_EUliE_EEviT1_,"",@"SHT_CUDA_INFO"
	.sectionflags	@""
	.align	4


	//----- nvinfo : EIATTR_CUDA_API_VERSION
	.align		4
        /*0000*/ 	.byte	0x04, 0x37
        /*0002*/ 	.short	(.L_5407 - .L_5406)
.L_5406:
        /*0004*/ 	.word	0x00000082


	//----- nvinfo : EIATTR_KPARAM_INFO
	.align		4
.L_5407:
        /*0008*/ 	.byte	0x04, 0x17
        /*000a*/ 	.short	(.L_5409 - .L_5408)
.L_5408:
        /*000c*/ 	.word	0x00000000
        /*0010*/ 	.short	0x0001
        /*0012*/ 	.short	0x0008
        /*0014*/ 	.byte	0x00, 0xf0, 0x81, 0x08


	//----- nvinfo : EIATTR_KPARAM_INFO
	.align		4
.L_5409:
        /*0018*/ 	.byte	0x04, 0x17
        /*001a*/ 	.short	(.L_5411 - .L_5410)
.L_5410:
        /*001c*/ 	.word	0x00000000
        /*0020*/ 	.short	0x0000
        /*0022*/ 	.short	0x0000
        /*0024*/ 	.byte	0x00, 0xf0, 0x11, 0x00


	//----- nvinfo : EIATTR_SPARSE_MMA_MASK
	.align		4
.L_5411:
        /*0028*/ 	.byte	0x03, 0x50
        /*002a*/ 	.short	0x0000


	//----- nvinfo : EIATTR_MAXREG_COUNT
	.align		4
        /*002c*/ 	.byte	0x03, 0x1b
        /*002e*/ 	.short	0x0080


	//----- nvinfo : EIATTR_EXTERNS
	.align		4
        /*0030*/ 	.byte	0x04, 0x0f
        /*0032*/ 	.short	(.L_5413 - .L_5412)


	//   ....[0]....
	.align		4
.L_5412:
        /*0034*/ 	.word	index@(__assertfail)


	//----- nvinfo : EIATTR_MERCURY_ISA_VERSION
	.align		4
.L_5413:
        /*0038*/ 	.byte	0x03, 0x5f
        /*003a*/ 	.short	0x0101


	//----- nvinfo : EIATTR_SYSCALL_OFFSETS
	.align		4
        /*003c*/ 	.byte	0x04, 0x46
        /*003e*/ 	.short	(.L_5415 - .L_5414)


	//   ....[0]....
.L_5414:
        /*0040*/ 	.word	0x000021e0


	//   ....[1]....
        /*0044*/ 	.word	0x00003180


	//   ....[2]....
        /*0048*/ 	.word	0x000053b0


	//   ....[3]....
        /*004c*/ 	.word	0x00006350


	//   ....[4]....
        /*0050*/ 	.word	0x00008570


	//   ....[5]....
        /*0054*/ 	.word	0x00009510


	//   ....[6]....
        /*0058*/ 	.word	0x0000b720


	//   ....[7]....
        /*005c*/ 	.word	0x0000c6c0


	//----- nvinfo : EIATTR_EXIT_INSTR_OFFSETS
	.align		4
.L_5415:
        /*0060*/ 	.byte	0x04, 0x1c
        /*0062*/ 	.short	(.L_5417 - .L_5416)


	//   ....[0]....
.L_5416:
        /*0064*/ 	.word	0x000095d0


	//   ....[1]....
        /*0068*/ 	.word	0x0000b980


	//   ....[2]....
        /*006c*/ 	.word	0x0000b9a0


	//   ....[3]....
        /*0070*/ 	.word	0x0000ba40


	//   ....[4]....
        /*0074*/ 	.word	0x0000ba70


	//   ....[5]....
        /*0078*/ 	.word	0x0000ba90


	//   ....[6]....
        /*007c*/ 	.word	0x0000bb20


	//   ....[7]....
        /*0080*/ 	.word	0x0000bb60


	//   ....[8]....
        /*0084*/ 	.word	0x0000bc00


	//   ....[9]....
        /*0088*/ 	.word	0x0000bc50


	//   ....[10]....
        /*008c*/ 	.word	0x0000bc80


	//   ....[11]....
        /*0090*/ 	.word	0x0000bd50


	//   ....[12]....
        /*0094*/ 	.word	0x0000bd90


	//   ....[13]....
        /*0098*/ 	.word	0x0000bf20


	//   ....[14]....
        /*009c*/ 	.word	0x0000c080


	//   ....[15]....
        /*00a0*/ 	.word	0x0000c0c0


	//   ....[16]....
        /*00a4*/ 	.word	0x0000c160


	//   ....[17]....
        /*00a8*/ 	.word	0x0000c2e0


	//   ....[18]....
        /*00ac*/ 	.word	0x0000c460


	//   ....[19]....
        /*00b0*/ 	.word	0x0000c5c0


	//   ....[20]....
        /*00b4*/ 	.word	0x0000c6d0


	//   ....[21]....
        /*00b8*/ 	.word	0x0000c710


	//   ....[22]....
        /*00bc*/ 	.word	0x0000c740


	//----- nvinfo : EIATTR_MAX_THREADS
	.align		4
.L_5417:
        /*00c0*/ 	.byte	0x04, 0x05
        /*00c2*/ 	.short	(.L_5419 - .L_5418)
.L_5418:
        /*00c4*/ 	.word	0x00000080
        /*00c8*/ 	.word	0x00000001
        /*00cc*/ 	.word	0x00000001


	//----- nvinfo : EIATTR_CRS_STACK_SIZE
	.align		4
.L_5419:
        /*00d0*/ 	.byte	0x04, 0x1e
        /*00d2*/ 	.short	(.L_5421 - .L_5420)
.L_5420:
        /*00d4*/ 	.word	0x00000000


	//----- nvinfo : EIATTR_CBANK_PARAM_SIZE
	.align		4
.L_5421:
        /*00d8*/ 	.byte	0x03, 0x19
        /*00da*/ 	.short	0x0228


	//----- nvinfo : EIATTR_PARAM_CBANK
	.align		4
        /*00dc*/ 	.byte	0x04, 0x0a
        /*00de*/ 	.short	(.L_5423 - .L_5422)
	.align		4
.L_5422:
        /*00e0*/ 	.word	index@(.nv.constant0._ZN2at6native18elementwise_kernelILi128ELi4EZNS0_15gpu_kernel_implIZNS0_50_GLOBAL__N__2680c7bb_12_PowKernel_cu_7dd49032_316829pow_tensor_scalar_kernel_implIssEEvRNS_18TensorIteratorBaseET0_EUlsE1_EEvS6_RKT_EUliE_EEviT1_)
        /*00e4*/ 	.short	0x0210
        /*00e6*/ 	.short	0x0228


	//----- nvinfo : EIATTR_SW_WAR
	.align		4
.L_5423:
        /*00e8*/ 	.byte	0x04, 0x36
        /*00ea*/ 	.short	(.L_5425 - .L_5424)
.L_5424:
        /*00ec*/ 	.word	0x00000008
.L_5425:


//--------------------- .nv.info._ZN2at6native27unrolled_elementwise_kernelIZNS0_50_GLOBAL__N__2680c7bb_12_PowKernel_cu_7dd49032_316829pow_tensor_scalar_kernel_implIssEEvRNS_18TensorIteratorBaseET0_EUlsE1_St5arrayIPcLm2EELi4E23TrivialOffsetCalculatorILi1EjESC_NS0_6memory12LoadWithCastILi1EEENSD_13StoreWithCastILi1EEEEEviT_S6_T2_T3_T4_T5_ --------------------------
	.section	.nv.info._ZN2at6native27unrolled_elementwise_kernelIZNS0_50_GLOBAL__N__2680c7bb_12_PowKernel_cu_7dd49032_316829pow_tensor_scalar_kernel_implIssEEvRNS_18TensorIteratorBaseET0_EUlsE1_St5arrayIPcLm2EELi4E23TrivialOffsetCalculatorILi1EjESC_NS0_6memory12LoadWithCastILi1EEENSD_13StoreWithCastILi1EEEEEviT_S6_T2_T3_T4_T5_,"",@"SHT_CUDA_INFO"
	.sectionflags	@""
	.align	4


	//----- nvinfo : EIATTR_CUDA_API_VERSION
	.align		4
        /*0000*/ 	.byte	0x04, 0x37
        /*0002*/ 	.short	(.L_5427 - .L_5426)
.L_5426:
        /*0004*/ 	.word	0x00000082


	//----- nvinfo : EIATTR_KPARAM_INFO
	.align		4
.L_5427:
        /*0008*/ 	.byte	0x04, 0x17
        /*000a*/ 	.short	(.L_5429 - .L_5428)
.L_5428:
        /*000c*/ 	.word	0x00000000
        /*0010*/ 	.short	0x0006
        /*0012*/ 	.short	0x002c
        /*0014*/ 	.byte	0x00, 0xf0, 0x21, 0x00


	//----- nvinfo : EIATTR_KPARAM_INFO
	.align		4
.L_5429:
        /*0018*/ 	.byte	0x04, 0x17
        /*001a*/ 	.short	(.L_5431 - .L_5430)
.L_5430:
        /*001c*/ 	.word	0x00000000
        /*0020*/ 	.short	0x0005
        /*0022*/ 	.short	0x0024
        /*0024*/ 	.byte	0x00, 0xf0, 0x21, 0x00


	//----- nvinfo : EIATTR_KPARAM_INFO
	.align		4
.L_5431:
        /*0028*/ 	.byte	0x04, 0x17
        /*002a*/ 	.short	(.L_5433 - .L_5432)
.L_5432:
        /*002c*/ 	.word	0x00000000
        /*0030*/ 	.short	0x0004
        /*0032*/ 	.short	0x0021
        /*0034*/ 	.byte	0x00, 0xf0, 0x05, 0x00


	//----- nvinfo : EIATTR_KPARAM_INFO
	.align		4
.L_5433:
        /*0038*/ 	.byte	0x04, 0x17
        /*003a*/ 	.short	(.L_5435 - .L_5434)
.L_5434:
        /*003c*/ 	.word	0x00000000
        /*0040*/ 	.short	0x0003
        /*0042*/ 	.short	0x0020
        /*0044*/ 	.byte	0x00, 0xf0, 0x05, 0x00


	//----- nvinfo : EIATTR_KPARAM_INFO
	.align		4
.L_5435:
        /*0048*/ 	.byte	0x04, 0x17
        /*004a*/ 	.short	(.L_5437 - .L_5436)
.L_5436:
        /*004c*/ 	.word	0x00000000
        /*0050*/ 	.short	0x0002
        /*0052*/ 	.short	0x0010
        /*0054*/ 	.byte	0x00, 0xf0, 0x41, 0x00


	//----- nvinfo : EIATTR_KPARAM_INFO
	.align		4
.L_5437:
        /*0058*/ 	.byte	0x04, 0x17
        /*005a*/ 	.short	(.L_5439 - .L_5438)
.L_5438:
        /*005c*/ 	.word	0x00000000
        /*0060*/ 	.short	0x0001
        /*0062*/ 	.short	0x0008
        /*0064*/ 	.byte	0x00, 0xf0, 0x21, 0x00


	//----- nvinfo : EIATTR_KPARAM_INFO
	.align		4
.L_5439:
        /*0068*/ 	.byte	0x04, 0x17
        /*006a*/ 	.short	(.L_5441 - .L_5440)
.L_5440:
        /*006c*/ 	.word	0x00000000
        /*0070*/ 	.short	0x0000
        /*0072*/ 	.short	0x0000
        /*0074*/ 	.byte	0x00, 0xf0, 0x11, 0x00


	//----- nvinfo : EIATTR_SPARSE_MMA_MASK
	.align		4
.L_5441:
        /*0078*/ 	.byte	0x03, 0x50
        /*007a*/ 	.short	0x0000


	//----- nvinfo : EIATTR_MAXREG_COUNT
	.align		4
        /*007c*/ 	.byte	0x03, 0x1b
        /*007e*/ 	.short	0x00ff


	//----- nvinfo : EIATTR_EXTERNS
	.align		4
        /*0080*/ 	.byte	0x04, 0x0f
        /*0082*/ 	.short	(.L_5443 - .L_5442)


	//   ....[0]....
	.align		4
.L_5442:
        /*0084*/ 	.word	index@(__assertfail)


	//----- nvinfo : EIATTR_MERCURY_ISA_VERSION
	.align		4
.L_5443:
        /*0088*/ 	.byte	0x03, 0x5f
        /*008a*/ 	.short	0x0101


	//----- nvinfo : EIATTR_SYSCALL_OFFSETS
	.align		4
        /*008c*/ 	.byte	0x04, 0x46
        /*008e*/ 	.short	(.L_5445 - .L_5444)


	//   ....[0]....
.L_5444:
        /*0090*/ 	.word	0x00000f10


	//   ....[1]....
        /*0094*/ 	.word	0x00001e20


	//   ....[2]....
        /*0098*/ 	.word	0x00002d40


	//   ....[3]....
        /*009c*/ 	.word	0x00003c30


	//   ....[4]....
        /*00a0*/ 	.word	0x000052a0


	//   ....[5]....
        /*00a4*/ 	.word	0x00006210


	//   ....[6]....
        /*00a8*/ 	.word	0x00007130


	//   ....[7]....
        /*00ac*/ 	.word	0x00008050


	//----- nvinfo : EIATTR_EXIT_INSTR_OFFSETS
	.align		4
.L_5445:
        /*00b0*/ 	.byte	0x04, 0x1c
        /*00b2*/ 	.short	(.L_5447 - .L_5446)


	//   ....[0]....
.L_5446:
        /*00b4*/ 	.word	0x000071e0


	//   ....[1]....
        /*00b8*/ 	.word	0x00007310


	//   ....[2]....
        /*00bc*/ 	.word	0x00007330


	//   ....[3]....
        /*00c0*/ 	.word	0x000073d0


	//   ....[4]....
        /*00c4*/ 	.word	0x00007400


	//   ....[5]....
        /*00c8*/ 	.word	0x00007420


	//   ....[6]....
        /*00cc*/ 	.word	0x000074b0


	//   ....[7]....
        /*00d0*/ 	.word	0x000074f0


	//   ....[8]....
        /*00d4*/ 	.word	0x00007590


	//   ....[9]....
        /*00d8*/ 	.word	0x000075e0


	//   ....[10]....
        /*00dc*/ 	.word	0x00007610


	//   ....[11]....
        /*00e0*/ 	.word	0x000076e0


	//   ....[12]....
        /*00e4*/ 	.word	0x00007720


	//   ....[13]....
        /*00e8*/ 	.word	0x000078b0


	//   ....[14]....
        /*00ec*/ 	.word	0x00007a10


	//   ....[15]....
        /*00f0*/ 	.word	0x00007a50


	//   ....[16]....
        /*00f4*/ 	.word	0x00007af0


	//   ....[17]....
        /*00f8*/ 	.word	0x00007c70


	//   ....[18]....
        /*00fc*/ 	.word	0x00007df0


	//   ....[19]....
        /*0100*/ 	.word	0x00007f50


	//   ....[20]....
        /*0104*/ 	.word	0x00008060


	//   ....[21]....
        /*0108*/ 	.word	0x000080a0


	//   ....[22]....
        /*010c*/ 	.word	0x000080d0


	//----- nvinfo : EIATTR_MAX_THREADS
	.align		4
.L_5447:
        /*0110*/ 	.byte	0x04, 0x05
        /*0112*/ 	.short	(.L_5449 - .L_5448)
.L_5448:
        /*0114*/ 	.word	0x00000080
        /*0118*/ 	.word	0x00000001
        /*011c*/ 	.word	0x00000001


	//----- nvinfo : EIATTR_CRS_STACK_SIZE
	.align		4
.L_5449:
        /*0120*/ 	.byte	0x04, 0x1e
        /*0122*/ 	.short	(.L_5451 - .L_5450)
.L_5450:
        /*0124*/ 	.word	0x00000000


	//----- nvinfo : EIATTR_CBANK_PARAM_SIZE
	.align		4
.L_5451:
        /*0128*/ 	.byte	0x03, 0x19
        /*012a*/ 	.short	0x0034


	//----- nvinfo : EIATTR_PARAM_CBANK
	.align		4
        /*012c*/ 	.byte	0x04, 0x0a
        /*012e*/ 	.short	(.L_5453 - .L_5452)
	.align		4
.L_5452:
        /*0130*/ 	.word	index@(.nv.constant0._ZN2at6native27unrolled_elementwise_kernelIZNS0_50_GLOBAL__N__2680c7bb_12_PowKernel_cu_7dd49032_316829pow_tensor_scalar_kernel_implIssEEvRNS_18TensorIteratorBaseET0_EUlsE1_St5arrayIPcLm2EELi4E23TrivialOffsetCalculatorILi1EjESC_NS0_6memory12LoadWithCastILi1EEENSD_13StoreWithCastILi1EEEEEviT_S6_T2_T3_T4_T5_)
        /*0134*/ 	.short	0x0210
        /*0136*/ 	.short	0x0034


	//----- nvinfo : EIATTR_SW_WAR
	.align		4
.L_5453:
        /*0138*/ 	.byte	0x04, 0x36
        /*013a*/ 	.short	(.L_5455 - .L_5454)
.L_5454:
        /*013c*/ 	.word	0x00000008
.L_5455:


//--------------------- .nv.info._ZN2at6native18elementwise_kernelILi128ELi4EZNS0_22gpu_kernel_impl_nocastIZNS0_50_GLOBAL__N__2680c7bb_12_PowKernel_cu_7dd49032_316829pow_tensor_scalar_kernel_implIssEEvRNS_18TensorIteratorBaseET0_EUlsE1_EEvS6_RKT_EUliE_EEviT1_ --------------------------
	.section	.nv.info._ZN2at6native18elementwise_kernelILi128ELi4EZNS0_22gpu_kernel_impl_nocastIZNS0_50_GLOBAL__N__2680c7bb_12_PowKernel_cu_7dd49032_316829pow_tensor_scalar_kernel_implIssEEvRNS_18TensorIteratorBaseET0_EUlsE1_EEvS6_RKT_EUliE_EEviT1_,"",@"SHT_CUDA_INFO"
	.sectionflags	@""
	.align	4


	//----- nvinfo : EIATTR_CUDA_API_VERSION
	.align		4
        /*0000*/ 	.byte	0x04, 0x37
        /*0002*/ 	.short	(.L_5457 - .L_5456)
.L_5456:
        /*0004*/ 	.word	0x00000082


	//----- nvinfo : EIATTR_KPARAM_INFO
	.align		4
.L_5457:
        /*0008*/ 	.byte	0x04, 0x17
        /*000a*/ 	.short	(.L_5459 - .L_5458)
.L_5458:
        /*000c*/ 	.word	0x00000000
        /*0010*/ 	.short	0x0001
        /*0012*/ 	.short	0x0008
        /*0014*/ 	.byte	0x00, 0xf0, 0x61, 0x08


	//----- nvinfo : EIATTR_KPARAM_INFO
	.align		4
.L_5459:
        /*0018*/ 	.byte	0x04, 0x17
        /*001a*/ 	.short	(.L_5461 - .L_5460)
.L_5460:
        /*001c*/ 	.word	0x00000000
        /*0020*/ 	.short	0x0000
        /*0022*/ 	.short	0x0000
        /*0024*/ 	.byte	0x00, 0xf0, 0x11, 0x00


	//----- nvinfo : EIATTR_SPARSE_MMA_MASK
	.align		4
.L_5461:
        /*0028*/ 	.byte	0x03, 0x50
        /*002a*/ 	.short	0x0000


	//----- nvinfo : EIATTR_MAXREG_COUNT
	.align		4
        /*002c*/ 	.byte	0x03, 0x1b
        /*002e*/ 	.short	0x0080


	//----- nvinfo : EIATTR_MERCURY_ISA_VERSION
	.align		4
        /*0030*/ 	.byte	0x03, 0x5f
        /*0032*/ 	.short	0x0101


	//----- nvinfo : EIATTR_EXIT_INSTR_OFFSETS
	.align		4
        /*0034*/ 	.byte	0x04, 0x1c
        /*0036*/ 	.short	(.L_5463 - .L_5462)


	//   ....[0]....
.L_5462:
        /*0038*/ 	.word	0x00003fb0


	//   ....[1]....
        /*003c*/ 	.word	0x00005490


	//----- nvinfo : EIATTR_MAX_THREADS
	.align		4
.L_5463:
        /*0040*/ 	.byte	0x04, 0x05
        /*0042*/ 	.short	(.L_5465 - .L_5464)
.L_5464:
        /*0044*/ 	.word	0x00000080
        /*0048*/ 	.word	0x00000001
        /*004c*/ 	.word	0x00000001


	//----- nvinfo : EIATTR_CRS_STACK_SIZE
	.align		4
.L_5465:
        /*0050*/ 	.byte	0x04, 0x1e
        /*0052*/ 	.short	(.L_5467 - .L_5466)
.L_5466:
        /*0054*/ 	.word	0x00000000


	//----- nvinfo : EIATTR_CBANK_PARAM_SIZE
	.align		4
.L_5467:
        /*0058*/ 	.byte	0x03, 0x19
        /*005a*/ 	.short	0x0220


	//----- nvinfo : EIATTR_PARAM_CBANK
	.align		4
        /*005c*/ 	.byte	0x04, 0x0a
        /*005e*/ 	.short	(.L_5469 - .L_5468)
	.align		4
.L_5468:
        /*0060*/ 	.word	index@(.nv.constant0._ZN2at6native18elementwise_kernelILi128ELi4EZNS0_22gpu_kernel_impl_nocastIZNS0_50_GLOBAL__N__2680c7bb_12_PowKernel_cu_7dd49032_316829pow_tensor_scalar_kernel_implIssEEvRNS_18TensorIteratorBaseET0_EUlsE1_EEvS6_RKT_EUliE_EEviT1_)
        /*0064*/ 	.short	0x0210
        /*0066*/ 	.short	0x0220


	//----- nvinfo : EIATTR_SW_WAR
	.align		4
.L_5469:
        /*0068*/ 	.byte	0x04, 0x36
        /*006a*/ 	.short	(.L_5471 - .L_5470)
.L_5470:
        /*006c*/ 	.word	0x00000008
.L_5471:


//--------------------- .nv.info._ZN2at6native27unrolled_elementwise_kernelIZNS0_50_GLOBAL__N__2680c7bb_12_PowKernel_cu_7dd49032_316829pow_tensor_scalar_kernel_implIssEEvRNS_18TensorIteratorBaseET0_EUlsE1_St5arrayIPcLm2EELi4E23TrivialOffsetCalculatorILi1EjESC_NS0_6memory15LoadWithoutCastENSD_16StoreWithoutCastEEEviT_S6_T2_T3_T4_T5_ --------------------------
	.section	.nv.info._ZN2at6native27unrolled_elementwise_kernelIZNS0_50_GLOBAL__N__2680c7bb_12_PowKernel_cu_7dd49032_316829pow_tensor_scalar_kernel_implIssEEvRNS_18TensorIteratorBaseET0_EUlsE1_St5arrayIPcLm2EELi4E23TrivialOffsetCalculatorILi1EjESC_NS0_6memory15LoadWithoutCastENSD_16StoreWithoutCastEEEviT_S6_T2_T3_T4_T5_,"",@"SHT_CUDA_INFO"
	.sectionflags	@""
	.align	4


	//----- nvinfo : EIATTR_CUDA_API_VERSION
	.align		4
        /*0000*/ 	.byte	0x04, 0x37
        /*0002*/ 	.short	(.L_5473 - .L_5472)
.L_5472:
        /*0004*/ 	.word	0x00000082


	//----- nvinfo : EIATTR_KPARAM_INFO
	.align		4
.L_5473:
        /*0008*/ 	.byte	0x04, 0x17
        /*000a*/ 	.short	(.L_5475 - .L_5474)
.L_5474:
        /*000c*/ 	.word	0x00000000
        /*0010*/ 	.short	0x0006
        /*0012*/ 	.short	0x0023
        /*0014*/ 	.byte	0x00, 0xf0, 0x05, 0x00


	//----- nvinfo : EIATTR_KPARAM_INFO
	.align		4
.L_5475:
        /*0018*/ 	.byte	0x04, 0x17
        /*001a*/ 	.short	(.L_5477 - .L_5476)
.L_5476:
        /*001c*/ 	.word	0x00000000
        /*0020*/ 	.short	0x0005
        /*0022*/ 	.short	0x0022
        /*0024*/ 	.byte	0x00, 0xf0, 0x05, 0x00


	//----- nvinfo : EIATTR_KPARAM_INFO
	.align		4
.L_5477:
        /*0028*/ 	.byte	0x04, 0x17
        /*002a*/ 	.short	(.L_5479 - .L_5478)
.L_5478:
        /*002c*/ 	.word	0x00000000
        /*0030*/ 	.short	0x0004
        /*0032*/ 	.short	0x0021
        /*0034*/ 	.byte	0x00, 0xf0, 0x05, 0x00


	//----- nvinfo : EIATTR_KPARAM_INFO
	.align		4
.L_5479:
        /*0038*/ 	.byte	0x04, 0x17
        /*003a*/ 	.short	(.L_5481 - .L_5480)
.L_5480:
        /*003c*/ 	.word	0x00000000
        /*0040*/ 	.short	0x0003
        /*0042*/ 	.short	0x0020
        /*0044*/ 	.byte	0x00, 0xf0, 0x05, 0x00


	//----- nvinfo : EIATTR_KPARAM_INFO
	.align		4
.L_5481:
        /*0048*/ 	.byte	0x04, 0x17
        /*004a*/ 	.short	(.L_5483 - .L_5482)
.L_5482:
        /*004c*/ 	.word	0x00000000
        /*0050*/ 	.short	0x0002
        /*0052*/ 	.short	0x0010
        /*0054*/ 	.byte	0x00, 0xf0, 0x41, 0x00


	//----- nvinfo : EIATTR_KPARAM_INFO
	.align		4
.L_5483:
        /*0058*/ 	.byte	0x04, 0x17
        /*005a*/ 	.short	(.L_5485 - .L_5484)
.L_5484:
        /*005c*/ 	.word	0x00000000
        /*0060*/ 	.short	0x0001
        /*0062*/ 	.short	0x0008
        /*0064*/ 	.byte	0x00, 0xf0, 0x21, 0x00


	//----- nvinfo : EIATTR_KPARAM_INFO
	.align		4
.L_5485:
        /*0068*/ 	.byte	0x04, 0x17
        /*006a*/ 	.short	(.L_5487 - .L_5486)
.L_5486:
        /*006c*/ 	.word	0x00000000
        /*0070*/ 	.short	0x0000
        /*0072*/ 	.short	0x0000
        /*0074*/ 	.byte	0x00, 0xf0, 0x11, 0x00


	//----- nvinfo : EIATTR_SPARSE_MMA_MASK
	.align		4
.L_5487:
        /*0078*/ 	.byte	0x03, 0x50
        /*007a*/ 	.short	0x0000


	//----- nvinfo : EIATTR_MAXREG_COUNT
	.align		4
        /*007c*/ 	.byte	0x03, 0x1b
        /*007e*/ 	.short	0x00ff


	//----- nvinfo : EIATTR_MERCURY_ISA_VERSION
	.align		4
        /*0080*/ 	.byte	0x03, 0x5f
        /*0082*/ 	.short	0x0101


	//----- nvinfo : EIATTR_EXIT_INSTR_OFFSETS
	.align		4
        /*0084*/ 	.byte	0x04, 0x1c
        /*0086*/ 	.short	(.L_5489 - .L_5488)


	//   ....[0]....
.L_5488:
        /*0088*/ 	.word	0x00000900


	//   ....[1]....
        /*008c*/ 	.word	0x00000950


	//----- nvinfo : EIATTR_MAX_THREADS
	.align		4
.L_5489:
        /*0090*/ 	.byte	0x04, 0x05
        /*0092*/ 	.short	(.L_5491 - .L_5490)
.L_5490:
        /*0094*/ 	.word	0x00000080
        /*0098*/ 	.word	0x00000001
        /*009c*/ 	.word	0x00000001


	//----- nvinfo : EIATTR_CRS_STACK_SIZE
	.align		4
.L_5491:
        /*00a0*/ 	.byte	0x04, 0x1e
        /*00a2*/ 	.short	(.L_5493 - .L_5492)
.L_5492:
        /*00a4*/ 	.word	0x00000000


	//----- nvinfo : EIATTR_CBANK_PARAM_SIZE
	.align		4
.L_5493:
        /*00a8*/ 	.byte	0x03, 0x19
        /*00aa*/ 	.short	0x0024


	//----- nvinfo : EIATTR_PARAM_CBANK
	.align		4
        /*00ac*/ 	.byte	0x04, 0x0a
        /*00ae*/ 	.short	(.L_5495 - .L_5494)
	.align		4
.L_5494:
        /*00b0*/ 	.word	index@(.nv.constant0._ZN2at6native27unrolled_elementwise_kernelIZNS0_50_GLOBAL__N__2680c7bb_12_PowKernel_cu_7dd49032_316829pow_tensor_scalar_kernel_implIssEEvRNS_18TensorIteratorBaseET0_EUlsE1_St5arrayIPcLm2EELi4E23TrivialOffsetCalculatorILi1EjESC_NS0_6memory15LoadWithoutCastENSD_16StoreWithoutCastEEEviT_S6_T2_T3_T4_T5_)
        /*00b4*/ 	.short	0x0210
        /*00b6*/ 	.short	0x0024


	//----- nvinfo : EIATTR_SW_WAR
	.align		4
.L_5495:
        /*00b8*/ 	.byte	0x04, 0x36
        /*00ba*/ 	.short	(.L_5497 - .L_5496)
.L_5496:
        /*00bc*/ 	.word	0x00000008
.L_5497:


//--------------------- .nv.info._ZN2at6native29vectorized_elementwise_kernelILi2EZNS0_50_GLOBAL__N__2680c7bb_12_PowKernel_cu_7dd49032_316829pow_tensor_scalar_kernel_implIssEEvRNS_18TensorIteratorBaseET0_EUlsE1_St5arrayIPcLm2EEEEviS6_T1_ --------------------------
	.section	.nv.info._ZN2at6native29vectorized_elementwise_kernelILi2EZNS0_50_GLOBAL__N__2680c7bb_12_PowKernel_cu_7dd49032_316829pow_tensor_scalar_kernel_implIssEEvRNS_18TensorIteratorBaseET0_EUlsE1_St5arrayIPcLm2EEEEviS6_T1_,"",@"SHT_CUDA_INFO"
	.sectionflags	@""
	.align	4


	//----- nvinfo : EIATTR_CUDA_API_VERSION
	.align		4
        /*0000*/ 	.byte	0x04, 0x37
        /*0002*/ 	.short	(.L_5499 - .L_5498)
.L_5498:
        /*0004*/ 	.word	0x00000082


	//----- nvinfo : EIATTR_KPARAM_INFO
	.align		4
.L_5499:
        /*0008*/ 	.byte	0x04, 0x17
        /*000a*/ 	.short	(.L_5501 - .L_5500)
.L_5500:
        /*000c*/ 	.word	0x00000000
        /*0010*/ 	.short	0x0002
        /*0012*/ 	.short	0x0010
        /*0014*/ 	.byte	0x00, 0xf0, 0x41, 0x00


	//----- nvinfo : EIATTR_KPARAM_INFO
	.align		4
.L_5501:
        /*0018*/ 	.byte	0x04, 0x17
        /*001a*/ 	.short	(.L_5503 - .L_5502)
.L_5502:
        /*001c*/ 	.word	0x00000000
        /*0020*/ 	.short	0x0001
        /*0022*/ 	.short	0x0008
        /*0024*/ 	.byte	0x00, 0xf0, 0x21, 0x00


	//----- nvinfo : EIATTR_KPARAM_INFO
	.align		4
.L_5503:
        /*0028*/ 	.byte	0x04, 0x17
        /*002a*/ 	.short	(.L_5505 - .L_5504)
.L_5504:
        /*002c*/ 	.word	0x00000000
        /*0030*/ 	.short	0x0000
        /*0032*/ 	.short	0x0000
        /*0034*/ 	.byte	0x00, 0xf0, 0x11, 0x00


	//----- nvinfo : EIATTR_SPARSE_MMA_MASK
	.align		4
.L_5505:
        /*0038*/ 	.byte	0x03, 0x50
        /*003a*/ 	.short	0x0000


	//----- nvinfo : EIATTR_MAXREG_COUNT
	.align		4
        /*003c*/ 	.byte	0x03, 0x1b
        /*003e*/ 	.short	0x00ff


	//----- nvinfo : EIATTR_MERCURY_ISA_VERSION
	.align		4
        /*0040*/ 	.byte	0x03, 0x5f
        /*0042*/ 	.short	0x0101


	//----- nvinfo : EIATTR_EXIT_INSTR_OFFSETS
	.align		4
        /*0044*/ 	.byte	0x04, 0x1c
        /*0046*/ 	.short	(.L_5507 - .L_5506)


	//   ....[0]....
.L_5506:
        /*0048*/ 	.word	0x00000b50


	//   ....[1]....
        /*004c*/ 	.word	0x00001da0


	//   ....[2]....
        /*0050*/ 	.word	0x00001df0


	//----- nvinfo : EIATTR_MAX_THREADS
	.align		4
.L_5507:
        /*0054*/ 	.byte	0x04, 0x05
        /*0056*/ 	.short	(.L_5509 - .L_5508)
.L_5508:
        /*0058*/ 	.word	0x00000080
        /*005c*/ 	.word	0x00000001
        /*0060*/ 	.word	0x00000001


	//----- nvinfo : EIATTR_CRS_STACK_SIZE
	.align		4
.L_5509:
        /*0064*/ 	.byte	0x04, 0x1e
        /*0066*/ 	.short	(.L_5511 - .L_5510)
.L_5510:
        /*0068*/ 	.word	0x00000000


	//----- nvinfo : EIATTR_CBANK_PARAM_SIZE
	.align		4
.L_5511:
        /*006c*/ 	.byte	0x03, 0x19
        /*006e*/ 	.short	0x0020


	//----- nvinfo : EIATTR_PARAM_CBANK
	.align		4
        /*0070*/ 	.byte	0x04, 0x0a
        /*0072*/ 	.short	(.L_5513 - .L_5512)
	.align		4
.L_5512:
        /*0074*/ 	.word	index@(.nv.constant0._ZN2at6native29vectorized_elementwise_kernelILi2EZNS0_50_GLOBAL__N__2680c7bb_12_PowKernel_cu_7dd49032_316829pow_tensor_scalar_kernel_implIssEEvRNS_18TensorIteratorBaseET0_EUlsE1_St5arrayIPcLm2EEEEviS6_T1_)
        /*0078*/ 	.short	0x0210
        /*007a*/ 	.short	0x0020


	//----- nvinfo : EIATTR_SW_WAR
	.align		4
.L_5513:
        /*007c*/ 	.byte	0x04, 0x36
        /*007e*/ 	.short	(.L_5515 - .L_5514)
.L_5514:
        /*0080*/ 	.word	0x00000008
.L_5515:


//--------------------- .nv.info._ZN2at6native29vectorized_elementwise_kernelILi4EZNS0_50_GLOBAL__N__2680c7bb_12_PowKernel_cu_7dd49032_316829pow_tensor_scalar_kernel_implIssEEvRNS_18TensorIteratorBaseET0_EUlsE1_St5arrayIPcLm2EEEEviS6_T1_ --------------------------
	.section	.nv.info._ZN2at6native29vectorized_elementwise_kernelILi4EZNS0_50_GLOBAL__N__2680c7bb_12_PowKernel_cu_7dd49032_316829pow_tensor_scalar_kernel_implIssEEvRNS_18TensorIteratorBaseET0_EUlsE1_St5arrayIPcLm2EEEEviS6_T1_,"",@"SHT_CUDA_INFO"
	.sectionflags	@""
	.align	4


	//----- nvinfo : EIATTR_CUDA_API_VERSION
	.align		4
        /*0000*/ 	.byte	0x04, 0x37
        /*0002*/ 	.short	(.L_5517 - .L_5516)
.L_5516:
        /*0004*/ 	.word	0x00000082


	//----- nvinfo : EIATTR_KPARAM_INFO
	.align		4
.L_5517:
        /*0008*/ 	.byte	0x04, 0x17
        /*000a*/ 	.short	(.L_5519 - .L_5518)
.L_5518:
        /*000c*/ 	.word	0x00000000
        /*0010*/ 	.short	0x0002
        /*0012*/ 	.short	0x0010
        /*0014*/ 	.byte	0x00, 0xf0, 0x41, 0x00


	//----- nvinfo : EIATTR_KPARAM_INFO
	.align		4
.L_5519:
        /*0018*/ 	.byte	0x04, 0x17
        /*001a*/ 	.short	(.L_5521 - .L_5520)
.L_5520:
        /*001c*/ 	.word	0x00000000
        /*0020*/ 	.short	0x0001
        /*0022*/ 	.short	0x0008
        /*0024*/ 	.byte	0x00, 0xf0, 0x21, 0x00


	//----- nvinfo : EIATTR_KPARAM_INFO
	.align		4
.L_5521:
        /*0028*/ 	.byte	0x04, 0x17
        /*002a*/ 	.short	(.L_5523 - .L_5522)
.L_5522:
        /*002c*/ 	.word	0x00000000
        /*0030*/ 	.short	0x0000
        /*0032*/ 	.short	0x0000
        /*0034*/ 	.byte	0x00, 0xf0, 0x11, 0x00


	//----- nvinfo : EIATTR_SPARSE_MMA_MASK
	.align		4
.L_5523:
        /*0038*/ 	.byte	0x03, 0x50
        /*003a*/ 	.short	0x0000


	//----- nvinfo : EIATTR_MAXREG_COUNT
	.align		4
        /*003c*/ 	.byte	0x03, 0x1b
        /*003e*/ 	.short	0x00ff


	//----- nvinfo : EIATTR_MERCURY_ISA_VERSION
	.align		4
        /*0040*/ 	.byte	0x03, 0x5f
        /*0042*/ 	.short	0x0101


	//----- nvinfo : EIATTR_EXIT_INSTR_OFFSETS
	.align		4
        /*0044*/ 	.byte	0x04, 0x1c
        /*0046*/ 	.short	(.L_5525 - .L_5524)


	//   ....[0]....
.L_5524:
        /*0048*/ 	.word	0x00000b10


	//   ....[1]....
        /*004c*/ 	.word	0x00001d60


	//   ....[2]....
        /*0050*/ 	.word	0x00001db0


	//----- nvinfo : EIATTR_MAX_THREADS
	.align		4
.L_5525:
        /*0054*/ 	.byte	0x04, 0x05
        /*0056*/ 	.short	(.L_5527 - .L_5526)
.L_5526:
        /*0058*/ 	.word	0x00000080
        /*005c*/ 	.word	0x00000001
        /*0060*/ 	.word	0x00000001


	//----- nvinfo : EIATTR_CRS_STACK_SIZE
	.align		4
.L_5527:
        /*0064*/ 	.byte	0x04, 0x1e
        /*0066*/ 	.short	(.L_5529 - .L_5528)
.L_5528:
        /*0068*/ 	.word	0x00000000


	//----- nvinfo : EIATTR_CBANK_PARAM_SIZE
	.align		4
.L_5529:
        /*006c*/ 	.byte	0x03, 0x19
        /*006e*/ 	.short	0x0020


	//----- nvinfo : EIATTR_PARAM_CBANK
	.align		4
        /*0070*/ 	.byte	0x04, 0x0a
        /*0072*/ 	.short	(.L_5531 - .L_5530)
	.align		4
.L_5530:
        /*0074*/ 	.word	index@(.nv.constant0._ZN2at6native29vectorized_elementwise_kernelILi4EZNS0_50_GLOBAL__N__2680c7bb_12_PowKernel_cu_7dd49032_316829pow_tensor_scalar_kernel_implIssEEvRNS_18TensorIteratorBaseET0_EUlsE1_St5arrayIPcLm2EEEEviS6_T1_)
        /*0078*/ 	.short	0x0210
        /*007a*/ 	.short	0x0020


	//----- nvinfo : EIATTR_SW_WAR
	.align		4
.L_5531:
        /*007c*/ 	.byte	0x04, 0x36
        /*007e*/ 	.short	(.L_5533 - .L_5532)
.L_5532:
        /*0080*/ 	.word	0x00000008
.L_5533:


//--------------------- .nv.info._ZN2at6native29vectorized_elementwise_kernelILi8EZNS0_50_GLOBAL__N__2680c7bb_12_PowKernel_cu_7dd49032_316829pow_tensor_scalar_kernel_implIssEEvRNS_18TensorIteratorBaseET0_EUlsE1_St5arrayIPcLm2EEEEviS6_T1_ --------------------------
	.section	.nv.info._ZN2at6native29vectorized_elementwise_kernelILi8EZNS0_50_GLOBAL__N__2680c7bb_12_PowKernel_cu_7dd49032_316829pow_tensor_scalar_kernel_implIssEEvRNS_18TensorIteratorBaseET0_EUlsE1_St5arrayIPcLm2EEEEviS6_T1_,"",@"SHT_CUDA_INFO"
	.sectionflags	@""
	.align	4


	//----- nvinfo : EIATTR_CUDA_API_VERSION
	.align		4
        /*0000*/ 	.byte	0x04, 0x37
        /*0002*/ 	.short	(.L_5535 - .L_5534)
.L_5534:
        /*0004*/ 	.word	0x00000082


	//----- nvinfo : EIATTR_KPARAM_INFO
	.align		4
.L_5535:
        /*0008*/ 	.byte	0x04, 0x17
        /*000a*/ 	.short	(.L_5537 - .L_5536)
.L_5536:
        /*000c*/ 	.word	0x00000000
        /*0010*/ 	.short	0x0002
        /*0012*/ 	.short	0x0010
        /*0014*/ 	.byte	0x00, 0xf0, 0x41, 0x00


	//----- nvinfo : EIATTR_KPARAM_INFO
	.align		4
.L_5537:
        /*0018*/ 	.byte	0x04, 0x17
        /*001a*/ 	.short	(.L_5539 - .L_5538)
.L_5538:
        /*001c*/ 	.word	0x00000000
        /*0020*/ 	.short	0x0001
        /*0022*/ 	.short	0x0008
        /*0024*/ 	.byte	0x00, 0xf0, 0x21, 0x00


	//----- nvinfo : EIATTR_KPARAM_INFO
	.align		4
.L_5539:
        /*0028*/ 	.byte	0x04, 0x17
        /*002a*/ 	.short	(.L_5541 - .L_5540)
.L_5540:
        /*002c*/ 	.word	0x00000000
        /*0030*/ 	.short	0x0000
        /*0032*/ 	.short	0x0000
        /*0034*/ 	.byte	0x00, 0xf0, 0x11, 0x00


	//----- nvinfo : EIATTR_SPARSE_MMA_MASK
	.align		4
.L_5541:
        /*0038*/ 	.byte	0x03, 0x50
        /*003a*/ 	.short	0x0000


	//----- nvinfo : EIATTR_MAXREG_COUNT
	.align		4
        /*003c*/ 	.byte	0x03, 0x1b
        /*003e*/ 	.short	0x00ff


	//----- nvinfo : EIATTR_MERCURY_ISA_VERSION
	.align		4
        /*0040*/ 	.byte	0x03, 0x5f
        /*0042*/ 	.short	0x0101


	//----- nvinfo : EIATTR_EXIT_INSTR_OFFSETS
	.align		4
        /*0044*/ 	.byte	0x04, 0x1c
        /*0046*/ 	.short	(.L_5543 - .L_5542)


	//   ....[0]....
.L_5542:
        /*0048*/ 	.word	0x00000b30


	//   ....[1]....
        /*004c*/ 	.word	0x00001d80


	//   ....[2]....
        /*0050*/ 	.word	0x00001dd0


	//----- nvinfo : EIATTR_MAX_THREADS
	.align		4
.L_5543:
        /*0054*/ 	.byte	0x04, 0x05
        /*0056*/ 	.short	(.L_5545 - .L_5544)
.L_5544:
        /*0058*/ 	.word	0x00000080
        /*005c*/ 	.word	0x00000001
        /*0060*/ 	.word	0x00000001


	//----- nvinfo : EIATTR_CRS_STACK_SIZE
	.align		4
.L_5545:
        /*0064*/ 	.byte	0x04, 0x1e
        /*0066*/ 	.short	(.L_5547 - .L_5546)
.L_5546:
        /*0068*/ 	.word	0x00000000


	//----- nvinfo : EIATTR_CBANK_PARAM_SIZE
	.align		4
.L_5547:
        /*006c*/ 	.byte	0x03, 0x19
        /*006e*/ 	.short	0x0020


	//----- nvinfo : EIATTR_PARAM_CBANK
	.align		4
        /*0070*/ 	.byte	0x04, 0x0a
        /*0072*/ 	.short	(.L_5549 - .L_5548)
	.align		4
.L_5548:
        /*0074*/ 	.word	index@(.nv.constant0._ZN2at6native29vectorized_elementwise_kernelILi8EZNS0_50_GLOBAL__N__2680c7bb_12_PowKernel_cu_7dd49032_316829pow_tensor_scalar_kernel_implIssEEvRNS_18TensorIteratorBaseET0_EUlsE1_St5arrayIPcLm2EEEEviS6_T1_)
        /*0078*/ 	.short	0x0210
        /*007a*/ 	.short	0x0020


	//----- nvinfo : EIATTR_SW_WAR
	.align		4
.L_5549:
        /*007c*/ 	.byte	0x04, 0x36
        /*007e*/ 	.short	(.L_5551 - .L_5550)
.L_5550:
        /*0080*/ 	.word	0x00000008
.L_5551:


//--------------------- .nv.info._ZN2at6native18elementwise_kernelILi128ELi4EZNS0_15gpu_kernel_implIZNS0_50_GLOBAL__N__2680c7bb_12_PowKernel_cu_7dd49032_316829pow_tensor_scalar_kernel_implIssEEvRNS_18TensorIteratorBaseET0_EUlsE0_EEvS6_RKT_EUliE_EEviT1_ --------------------------
	.section	.nv.info._ZN2at6native18elementwise_kernelILi128ELi4EZNS0_15gpu_kernel_implIZNS0_50_GLOBAL__N__2680c7bb_12_PowKernel_cu_7dd49032_316829pow_tensor_scalar_kernel_implIssEEvRNS_18TensorIteratorBaseET0_EUlsE0_EEvS6_RKT_EUliE_EEviT1_,"",@"SHT_CUDA_INFO"
	.sectionflags	@""
	.align	4


	//----- nvinfo : EIATTR_CUDA_API_VERSION
	.align		4
        /*0000*/ 	.byte	0x04, 0x37
        /*0002*/ 	.short	(.L_5553 - .L_5552)
.L_5552:
        /*0004*/ 	.word	0x00000082


	//----- nvinfo : EIATTR_KPARAM_INFO
	.align		4
.L_5553:
        /*0008*/ 	.byte	0x04, 0x17
        /*000a*/ 	.short	(.L_5555 - .L_5554)
.L_5554:
        /*000c*/ 	.word	0x00000000
        /*0010*/ 	.short	0x0001
        /*0012*/ 	.short	0x0008
        /*0014*/ 	.byte	0x00, 0xf0, 0x81, 0x08


	//----- nvinfo : EIATTR_KPARAM_INFO
	.align		4
.L_5555:
        /*0018*/ 	.byte	0x04, 0x17
        /*001a*/ 	.short	(.L_5557 - .L_5556)
.L_5556:
        /*001c*/ 	.word	0x00000000
        /*0020*/ 	.short	0x0000
        /*0022*/ 	.short	0x0000
        /*0024*/ 	.byte	0x00, 0xf0, 0x11, 0x00


	//----- nvinfo : EIATTR_SPARSE_MMA_MASK
	.align		4
.L_5557:
        /*0028*/ 	.byte	0x03, 0x50
        /*002a*/ 	.short	0x0000


	//----- nvinfo : EIATTR_MAXREG_COUNT
	.align		4
        /*002c*/ 	.byte	0x03, 0x1b
        /*002e*/ 	.short	0x0080


	//----- nvinfo : EIATTR_EXTERNS
	.align		4
        /*0030*/ 	.byte	0x04, 0x0f
        /*0032*/ 	.short	(.L_5559 - .L_5558)


	//   ....[0]....
	.align		4
.L_5558:
        /*0034*/ 	.word	index@(__assertfail)


	//----- nvinfo : EIATTR_MERCURY_ISA_VERSION
	.align		4
.L_5559:
        /*0038*/ 	.byte	0x03, 0x5f
        /*003a*/ 	.short	0x0101


	//----- nvinfo : EIATTR_SYSCALL_OFFSETS
	.align		4
        /*003c*/ 	.byte	0x04, 0x46
        /*003e*/ 	.short	(.L_5561 - .L_5560)


	//   ....[0]....
.L_5560:
        /*0040*/ 	.word	0x000021e0


	//   ....[1]....
        /*0044*/ 	.word	0x00003090


	//   ....[2]....
        /*0048*/ 	.word	0x000052c0


	//   ....[3]....
        /*004c*/ 	.word	0x00006170


	//   ....[4]....
        /*0050*/ 	.word	0x00008390


	//   ....[5]....
        /*0054*/ 	.word	0x00009240


	//   ....[6]....
        /*0058*/ 	.word	0x0000b450


	//   ....[7]....
        /*005c*/ 	.word	0x0000c300


	//----- nvinfo : EIATTR_EXIT_INSTR_OFFSETS
	.align		4
.L_5561:
        /*0060*/ 	.byte	0x04, 0x1c
        /*0062*/ 	.short	(.L_5563 - .L_5562)


	//   ....[0]....
.L_5562:
        /*0064*/ 	.word	0x00009300


	//   ....[1]....
        /*0068*/ 	.word	0x0000b5c0


	//   ....[2]....
        /*006c*/ 	.word	0x0000b5e0


	//   ....[3]....
        /*0070*/ 	.word	0x0000b680


	//   ....[4]....
        /*0074*/ 	.word	0x0000b6b0


	//   ....[5]....
        /*0078*/ 	.word	0x0000b6d0


	//   ....[6]....
        /*007c*/ 	.word	0x0000b760


	//   ....[7]....
        /*0080*/ 	.word	0x0000b7a0


	//   ....[8]....
        /*0084*/ 	.word	0x0000b840


	//   ....[9]....
        /*0088*/ 	.word	0x0000b890


	//   ....[10]....
        /*008c*/ 	.word	0x0000b8c0


	//   ....[11]....
        /*0090*/ 	.word	0x0000b990


	//   ....[12]....
        /*0094*/ 	.word	0x0000b9d0


	//   ....[13]....
        /*0098*/ 	.word	0x0000bb60


	//   ....[14]....
        /*009c*/ 	.word	0x0000bcc0


	//   ....[15]....
        /*00a0*/ 	.word	0x0000bd00


	//   ....[16]....
        /*00a4*/ 	.word	0x0000bda0


	//   ....[17]....
        /*00a8*/ 	.word	0x0000bf20


	//   ....[18]....
        /*00ac*/ 	.word	0x0000c0a0


	//   ....[19]....
        /*00b0*/ 	.word	0x0000c200


	//   ....[20]....
        /*00b4*/ 	.word	0x0000c310


	//   ....[21]....
        /*00b8*/ 	.word	0x0000c350


	//   ....[22]....
        /*00bc*/ 	.word	0x0000c380


	//----- nvinfo : EIATTR_MAX_THREADS
	.align		4
.L_5563:
        /*00c0*/ 	.byte	0x04, 0x05
        /*00c2*/ 	.short	(.L_5565 - .L_5564)
.L_5564:
        /*00c4*/ 	.word	0x00000080
        /*00c8*/ 	.word	0x00000001
        /*00cc*/ 	.word	0x00000001


	//----- nvinfo : EIATTR_CRS_STACK_SIZE
	.align		4
.L_5565:
        /*00d0*/ 	.byte	0x04, 0x1e
        /*00d2*/ 	.short	(.L_5567 - .L_5566)
.L_5566:
        /*00d4*/ 	.word	0x00000000


	//----- nvinfo : EIATTR_CBANK_PARAM_SIZE
	.align		4
.L_5567:
        /*00d8*/ 	.byte	0x03, 0x19
        /*00da*/ 	.short	0x0228


	//----- nvinfo : EIATTR_PARAM_CBANK
	.align		4
        /*00dc*/ 	.byte	0x04, 0x0a
        /*00de*/ 	.short	(.L_5569 - .L_5568)
	.align		4
.L_5568:
        /*00e0*/ 	.word	index@(.nv.constant0._ZN2at6native18elementwise_kernelILi128ELi4EZNS0_15gpu_kernel_implIZNS0_50_GLOBAL__N__2680c7bb_12_PowKernel_cu_7dd49032_316829pow_tensor_scalar_kernel_implIssEEvRNS_18TensorIteratorBaseET0_EUlsE0_EEvS6_RKT_EUliE_EEviT1_)
        /*00e4*/ 	.short	0x0210
        /*00e6*/ 	.short	0x0228


	//----- nvinfo : EIATTR_SW_WAR
	.align		4
.L_5569:
        /*00e8*/ 	.byte	0x04, 0x36
        /*00ea*/ 	.short	(.L_5571 - .L_5570)
.L_5570:
        /*00ec*/ 	.word	0x00000008
.L_5571:


//--------------------- .nv.info._ZN2at6native27unrolled_elementwise_kernelIZNS0_50_GLOBAL__N__2680c7bb_12_PowKernel_cu_7dd49032_316829pow_tensor_scalar_kernel_implIssEEvRNS_18TensorIteratorBaseET0_EUlsE0_St5arrayIPcLm2EELi4E23TrivialOffsetCalculatorILi1EjESC_NS0_6memory12LoadWithCastILi1EEENSD_13StoreWithCastILi1EEEEEviT_S6_T2_T3_T4_T5_ --------------------------
	.section	.nv.info._ZN2at6native27unrolled_elementwise_kernelIZNS0_50_GLOBAL__N__2680c7bb_12_PowKernel_cu_7dd49032_316829pow_tensor_scalar_kernel_implIssEEvRNS_18TensorIteratorBaseET0_EUlsE0_St5arrayIPcLm2EELi4E23TrivialOffsetCalculatorILi1EjESC_NS0_6memory12LoadWithCastILi1EEENSD_13StoreWithCastILi1EEEEEviT_S6_T2_T3_T4_T5_,"",@"SHT_CUDA_INFO"
	.sectionflags	@""
	.align	4


	//----- nvinfo : EIATTR_CUDA_API_VERSION
	.align		4
        /*0000*/ 	.byte	0x04, 0x37
        /*0002*/ 	.short	(.L_5573 - .L_5572)
.L_5572:
        /*0004*/ 	.word	0x00000082


	//----- nvinfo : EIATTR_KPARAM_INFO
	.align		4
.L_5573:
        /*0008*/ 	.byte	0x04, 0x17
        /*000a*/ 	.short	(.L_5575 - .L_5574)
.L_5574:
        /*000c*/ 	.word	0x00000000
        /*0010*/ 	.short	0x0006
        /*0012*/ 	.short	0x002c
        /*0014*/ 	.byte	0x00, 0xf0, 0x21, 0x00


	//----- nvinfo : EIATTR_KPARAM_INFO
	.align		4
.L_5575:
        /*0018*/ 	.byte	0x04, 0x17
        /*001a*/ 	.short	(.L_5577 - .L_5576)
.L_5576:
        /*001c*/ 	.word	0x00000000
        /*0020*/ 	.short	0x0005
        /*0022*/ 	.short	0x0024
        /*0024*/ 	.byte	0x00, 0xf0, 0x21, 0x00


	//----- nvinfo : EIATTR_KPARAM_INFO
	.align		4
.L_5577:
        /*0028*/ 	.byte	0x04, 0x17
        /*002a*/ 	.short	(.L_5579 - .L_5578)
.L_5578:
        /*002c*/ 	.word	0x00000000
        /*0030*/ 	.short	0x0004
        /*0032*/ 	.short	0x0021
        /*0034*/ 	.byte	0x00, 0xf0, 0x05, 0x00


	//----- nvinfo : EIATTR_KPARAM_INFO
	.align		4
.L_5579:
        /*0038*/ 	.byte	0x04, 0x17
        /*003a*/ 	.short	(.L_5581 - .L_5580)
.L_5580:
        /*003c*/ 	.word	0x00000000
        /*0040*/ 	.short	0x0003
        /*0042*/ 	.short	0x0020
        /*0044*/ 	.byte	0x00, 0xf0, 0x05, 0x00


	//----- nvinfo : EIATTR_KPARAM_INFO
	.align		4
.L_5581:
        /*0048*/ 	.byte	0x04, 0x17
        /*004a*/ 	.short	(.L_5583 - .L_5582)
.L_5582:
        /*004c*/ 	.word	0x00000000
        /*0050*/ 	.short	0x0002
        /*0052*/ 	.short	0x0010
        /*0054*/ 	.byte	0x00, 0xf0, 0x41, 0x00


	//----- nvinfo : EIATTR_KPARAM_INFO
	.align		4
.L_5583:
        /*0058*/ 	.byte	0x04, 0x17
        /*005a*/ 	.short	(.L_5585 - .L_5584)
.L_5584:
        /*005c*/ 	.word	0x00000000
        /*0060*/ 	.short	0x0001
        /*0062*/ 	.short	0x0008
        /*0064*/ 	.byte	0x00, 0xf0, 0x21, 0x00


	//----- nvinfo : EIATTR_KPARAM_INFO
	.align		4
.L_5585:
        /*0068*/ 	.byte	0x04, 0x17
        /*006a*/ 	.short	(.L_5587 - .L_5586)
.L_5586:
        /*006c*/ 	.word	0x00000000
        /*0070*/ 	.short	0x0000
        /*0072*/ 	.short	0x0000
        /*0074*/ 	.byte	0x00, 0xf0, 0x11, 0x00


	//----- nvinfo : EIATTR_SPARSE_MMA_MASK
	.align		4
.L_5587:
        /*0078*/ 	.byte	0x03, 0x50
        /*007a*/ 	.short	0x0000


	//----- nvinfo : EIATTR_MAXREG_COUNT
	.align		4
        /*007c*/ 	.byte	0x03, 0x1b
        /*007e*/ 	.short	0x00ff


	//----- nvinfo : EIATTR_EXTERNS
	.align		4
        /*0080*/ 	.byte	0x04, 0x0f
        /*0082*/ 	.short	(.L_5589 - .L_5588)


	//   ....[0]....
	.align		4
.L_5588:
        /*0084*/ 	.word	index@(__assertfail)


	//----- nvinfo : EIATTR_MERCURY_ISA_VERSION
	.align		4
.L_5589:
        /*0088*/ 	.byte	0x03, 0x5f
        /*008a*/ 	.short	0x0101


	//----- nvinfo : EIATTR_SYSCALL_OFFSETS
	.align		4
        /*008c*/ 	.byte	0x04, 0x46
        /*008e*/ 	.short	(.L_5591 - .L_5590)


	//   ....[0]....
.L_5590:
        /*0090*/ 	.word	0x00000f10


	//   ....[1]....
        /*0094*/ 	.word	0x00001e20


	//   ....[2]....
        /*0098*/ 	.word	0x00002d40


	//   ....[3]....
        /*009c*/ 	.word	0x00003c30


	//   ....[4]....
        /*00a0*/ 	.word	0x00004ce0


	//   ....[5]....
        /*00a4*/ 	.word	0x00005c20


	//   ....[6]....
        /*00a8*/ 	.word	0x00006b40


	//   ....[7]....
        /*00ac*/ 	.word	0x00007a60


	//----- nvinfo : EIATTR_EXIT_INSTR_OFFSETS
	.align		4
.L_5591:
        /*00b0*/ 	.byte	0x04, 0x1c
        /*00b2*/ 	.short	(.L_5593 - .L_5592)


	//   ....[0]....
.L_5592:
        /*00b4*/ 	.word	0x00006bf0


	//   ....[1]....
        /*00b8*/ 	.word	0x00006d20


	//   ....[2]....
        /*00bc*/ 	.word	0x00006d40


	//   ....[3]....
        /*00c0*/ 	.word	0x00006de0


	//   ....[4]....
        /*00c4*/ 	.word	0x00006e10


	//   ....[5]....
        /*00c8*/ 	.word	0x00006e30


	//   ....[6]....
        /*00cc*/ 	.word	0x00006ec0


	//   ....[7]....
        /*00d0*/ 	.word	0x00006f00


	//   ....[8]....
        /*00d4*/ 	.word	0x00006fa0


	//   ....[9]....
        /*00d8*/ 	.word	0x00006ff0


	//   ....[10]....
        /*00dc*/ 	.word	0x00007020


	//   ....[11]....
        /*00e0*/ 	.word	0x000070f0


	//   ....[12]....
        /*00e4*/ 	.word	0x00007130


	//   ....[13]....
        /*00e8*/ 	.word	0x000072c0


	//   ....[14]....
        /*00ec*/ 	.word	0x00007420


	//   ....[15]....
        /*00f0*/ 	.word	0x00007460


	//   ....[16]....
        /*00f4*/ 	.word	0x00007500


	//   ....[17]....
        /*00f8*/ 	.word	0x00007680


	//   ....[18]....
        /*00fc*/ 	.word	0x00007800


	//   ....[19]....
        /*0100*/ 	.word	0x00007960


	//   ....[20]....
        /*0104*/ 	.word	0x00007a70


	//   ....[21]....
        /*0108*/ 	.word	0x00007ab0


	//   ....[22]....
        /*010c*/ 	.word	0x00007ae0


	//----- nvinfo : EIATTR_MAX_THREADS
	.align		4
.L_5593:
        /*0110*/ 	.byte	0x04, 0x05
        /*0112*/ 	.short	(.L_5595 - .L_5594)
.L_5594:
        /*0114*/ 	.word	0x00000080
        /*0118*/ 	.word	0x00000001
        /*011c*/ 	.word	0x00000001


	//----- nvinfo : EIATTR_CRS_STACK_SIZE
	.align		4
.L_5595:
        /*0120*/ 	.byte	0x04, 0x1e
        /*0122*/ 	.short	(.L_5597 - .L_5596)
.L_5596:
        /*0124*/ 	.word	0x00000000


	//----- nvinfo : EIATTR_CBANK_PARAM_SIZE
	.align		4
.L_5597:
        /*0128*/ 	.byte	0x03, 0x19
        /*012a*/ 	.short	0x0034


	//----- nvinfo : EIATTR_PARAM_CBANK
	.align		4
        /*012c*/ 	.byte	0x04, 0x0a
        /*012e*/ 	.short	(.L_5599 - .L_5598)
	.align		4
.L_5598:
        /*0130*/ 	.word	index@(.nv.constant0._ZN2at6native27unrolled_elementwise_kernelIZNS0_50_GLOBAL__N__2680c7bb_12_PowKernel_cu_7dd49032_316829pow_tensor_scalar_kernel_implIssEEvRNS_18TensorIteratorBaseET0_EUlsE0_St5arrayIPcLm2EELi4E23TrivialOffsetCalculatorILi1EjESC_NS0_6memory12LoadWithCastILi1EEENSD_13StoreWithCastILi1EEEEEviT_S6_T2_T3_T4_T5_)
        /*0134*/ 	.short	0x0210
        /*0136*/ 	.short	0x0034


	//----- nvinfo : EIATTR_SW_WAR
	.align		4
.L_5599:
        /*0138*/ 	.byte	0x04, 0x36
        /*013a*/ 	.short	(.L_5601 - .L_5600)
.L_5600:
        /*013c*/ 	.word	0x00000008
.L_5601:


//--------------------- .nv.info._ZN2at6native18elementwise_kernelILi128ELi4EZNS0_22gpu_kernel_impl_nocastIZNS0_50_GLOBAL__N__2680c7bb_12_PowKernel_cu_7dd49032_316829pow_tensor_scalar_kernel_implIssEEvRNS_18TensorIteratorBaseET0_EUlsE0_EEvS6_RKT_EUliE_EEviT1_ --------------------------
	.section	.nv.info._ZN2at6native18elementwise_kernelILi128ELi4EZNS0_22gpu_kernel_impl_nocastIZNS0_50_GLOBAL__N__2680c7bb_12_PowKernel_cu_7dd49032_316829pow_tensor_scalar_kernel_implIssEEvRNS_18TensorIteratorBaseET0_EUlsE0_EEvS6_RKT_EUliE_EEviT1_,"",@"SHT_CUDA_INFO"
	.sectionflags	@""
	.align	4


	//----- nvinfo : EIATTR_CUDA_API_VERSION
	.align		4
        /*0000*/ 	.byte	0x04, 0x37
        /*0002*/ 	.short	(.L_5603 - .L_5602)
.L_5602:
        /*0004*/ 	.word	0x00000082


	//----- nvinfo : EIATTR_KPARAM_INFO
	.align		4
.L_5603:
        /*0008*/ 	.byte	0x04, 0x17
        /*000a*/ 	.short	(.L_5605 - .L_5604)
.L_5604:
        /*000c*/ 	.word	0x00000000
        /*0010*/ 	.short	0x0001
        /*0012*/ 	.short	0x0008
        /*0014*/ 	.byte	0x00, 0xf0, 0x61, 0x08


	//----- nvinfo : EIATTR_KPARAM_INFO
	.align		4
.L_5605:
        /*0018*/ 	.byte	0x04, 0x17
        /*001a*/ 	.short	(.L_5607 - .L_5606)
.L_5606:
        /*001c*/ 	.word	0x00000000
        /*0020*/ 	.short	0x0000
        /*0022*/ 	.short	0x0000
        /*0024*/ 	.byte	0x00, 0xf0, 0x11, 0x00


	//----- nvinfo : EIATTR_SPARSE_MMA_MASK
	.align		4
.L_5607:
        /*0028*/ 	.byte	0x03, 0x50
        /*002a*/ 	.short	0x0000


	//----- nvinfo : EIATTR_MAXREG_COUNT
	.align		4
        /*002c*/ 	.byte	0x03, 0x1b
        /*002e*/ 	.short	0x0080


	//----- nvinfo : EIATTR_MERCURY_ISA_VERSION
	.align		4
        /*0030*/ 	.byte	0x03, 0x5f
        /*0032*/ 	.short	0x0101


	//----- nvinfo : EIATTR_EXIT_INSTR_OFFSETS
	.align		4
        /*0034*/ 	.byte	0x04, 0x1c
        /*0036*/ 	.short	(.L_5609 - .L_5608)


	//   ....[0]....
.L_5608:
        /*0038*/ 	.word	0x00003c20


	//   ....[1]....
        /*003c*/ 	.word	0x00004fd0


	//----- nvinfo : EIATTR_MAX_THREADS
	.align		4
.L_5609:
        /*0040*/ 	.byte	0x04, 0x05
        /*0042*/ 	.short	(.L_5611 - .L_5610)
.L_5610:
        /*0044*/ 	.word	0x00000080
        /*0048*/ 	.word	0x00000001
        /*004c*/ 	.word	0x00000001


	//----- nvinfo : EIATTR_CRS_STACK_SIZE
	.align		4
.L_5611:
        /*0050*/ 	.byte	0x04, 0x1e
        /*0052*/ 	.short	(.L_5613 - .L_5612)
.L_5612:
        /*0054*/ 	.word	0x00000000


	//----- nvinfo : EIATTR_CBANK_PARAM_SIZE
	.align		4
.L_5613:
        /*0058*/ 	.byte	0x03, 0x19
        /*005a*/ 	.short	0x0220


	//----- nvinfo : EIATTR_PARAM_CBANK
	.align		4
        /*005c*/ 	.byte	0x04, 0x0a
        /*005e*/ 	.short	(.L_5615 - .L_5614)
	.align		4
.L_5614:
        /*0060*/ 	.word	index@(.nv.constant0._ZN2at6native18elementwise_kernelILi128ELi4EZNS0_22gpu_kernel_impl_nocastIZNS0_50_GLOBAL__N__2680c7bb_12_PowKernel_cu_7dd49032_316829pow_tensor_scalar_kernel_implIssEEvRNS_18TensorIteratorBaseET0_EUlsE0_EEvS6_RKT_EUliE_EEviT1_)
        /*0064*/ 	.short	0x0210
        /*0066*/ 	.short	0x0220


	//----- nvinfo : EIATTR_SW_WAR
	.align		4
.L_5615:
        /*0068*/ 	.byte	0x04, 0x36
        /*006a*/ 	.short	(.L_5617 - .L_5616)
.L_5616:
        /*006c*/ 	.word	0x00000008
.L_5617:


//--------------------- .nv.info._ZN2at6native27unrolled_elementwise_kernelIZNS0_50_GLOBAL__N__2680c7bb_12_PowKernel_cu_7dd49032_316829pow_tensor_scalar_kernel_implIssEEvRNS_18TensorIteratorBaseET0_EUlsE0_St5arrayIPcLm2EELi4E23TrivialOffsetCalculatorILi1EjESC_NS0_6memory15LoadWithoutCastENSD_16StoreWithoutCastEEEviT_S6_T2_T3_T4_T5_ --------------------------
	.section	.nv.info._ZN2at6native27unrolled_elementwise_kernelIZNS0_50_GLOBAL__N__2680c7bb_12_PowKernel_cu_7dd49032_316829pow_tensor_scalar_kernel_implIssEEvRNS_18TensorIteratorBaseET0_EUlsE0_St5arrayIPcLm2EELi4E23TrivialOffsetCalculatorILi1EjESC_NS0_6memory15LoadWithoutCastENSD_16StoreWithoutCastEEEviT_S6_T2_T3_T4_T5_,"",@"SHT_CUDA_INFO"
	.sectionflags	@""
	.align	4


	//----- nvinfo : EIATTR_CUDA_API_VERSION
	.align		4
        /*0000*/ 	.byte	0x04, 0x37
        /*0002*/ 	.short	(.L_5619 - .L_5618)
.L_5618:
        /*0004*/ 	.word	0x00000082


	//----- nvinfo : EIATTR_KPARAM_INFO
	.align		4
.L_5619:
        /*0008*/ 	.byte	0x04, 0x17
        /*000a*/ 	.short	(.L_5621 - .L_5620)
.L_5620:
        /*000c*/ 	.word	0x00000000
        /*0010*/ 	.short	0x0006
        /*0012*/ 	.short	0x0023
        /*0014*/ 	.byte	0x00, 0xf0, 0x05, 0x00


	//----- nvinfo : EIATTR_KPARAM_INFO
	.align		4
.L_5621:
        /*0018*/ 	.byte	0x04, 0x17
        /*001a*/ 	.short	(.L_5623 - .L_5622)
.L_5622:
        /*001c*/ 	.word	0x00000000
        /*0020*/ 	.short	0x0005
        /*0022*/ 	.short	0x0022
        /*0024*/ 	.byte	0x00, 0xf0, 0x05, 0x00


	//----- nvinfo : EIATTR_KPARAM_INFO
	.align		4
.L_5623:
        /*0028*/ 	.byte	0x04, 0x17
        /*002a*/ 	.short	(.L_5625 - .L_5624)
.L_5624:
        /*002c*/ 	.word	0x00000000
        /*0030*/ 	.short	0x0004
        /*0032*/ 	.short	0x0021
        /*0034*/ 	.byte	0x00, 0xf0, 0x05, 0x00


	//----- nvinfo : EIATTR_KPARAM_INFO
	.align		4
.L_5625:
        /*0038*/ 	.byte	0x04, 0x17
        /*003a*/ 	.short	(.L_5627 - .L_5626)
.L_5626:
        /*003c*/ 	.word	0x00000000
        /*0040*/ 	.short	0x0003
        /*0042*/ 	.short	0x0020
        /*0044*/ 	.byte	0x00, 0xf0, 0x05, 0x00


	//----- nvinfo : EIATTR_KPARAM_INFO
	.align		4
.L_5627:
        /*0048*/ 	.byte	0x04, 0x17
        /*004a*/ 	.short	(.L_5629 - .L_5628)
.L_5628:
        /*004c*/ 	.word	0x00000000
        /*0050*/ 	.short	0x0002
        /*0052*/ 	.short	0x0010
        /*0054*/ 	.byte	0x00, 0xf0, 0x41, 0x00


	//----- nvinfo : EIATTR_KPARAM_INFO
	.align		4
.L_5629:
        /*0058*/ 	.byte	0x04, 0x17
        /*005a*/ 	.short	(.L_5631 - .L_5630)
.L_5630:
        /*005c*/ 	.word	0x00000000
        /*0060*/ 	.short	0x0001
        /*0062*/ 	.short	0x0008
        /*0064*/ 	.byte	0x00, 0xf0, 0x21, 0x00


	//----- nvinfo : EIATTR_KPARAM_INFO
	.align		4
.L_5631:
        /*0068*/ 	.byte	0x04, 0x17
        /*006a*/ 	.short	(.L_5633 - .L_5632)
.L_5632:
        /*006c*/ 	.word	0x00000000
        /*0070*/ 	.short	0x0000
        /*0072*/ 	.short	0x0000
        /*0074*/ 	.byte	0x00, 0xf0, 0x11, 0x00


	//----- nvinfo : EIATTR_SPARSE_MMA_MASK
	.align		4
.L_5633:
        /*0078*/ 	.byte	0x03, 0x50
        /*007a*/ 	.short	0x0000


	//----- nvinfo : EIATTR_MAXREG_COUNT
	.align		4
        /*007c*/ 	.byte	0x03, 0x1b
        /*007e*/ 	.short	0x00ff


	//----- nvinfo : EIATTR_MERCURY_ISA_VERSION
	.align		4
        /*0080*/ 	.byte	0x03, 0x5f
        /*0082*/ 	.short	0x0101


	//----- nvinfo : EIATTR_EXIT_INSTR_OFFSETS
	.align		4
        /*0084*/ 	.byte	0x04, 0x1c
        /*0086*/ 	.short	(.L_5635 - .L_5634)


	//   ....[0]....
.L_5634:
        /*0088*/ 	.word	0x00000470


	//   ....[1]....
        /*008c*/ 	.word	0x00000510


	//----- nvinfo : EIATTR_MAX_THREADS
	.align		4
.L_5635:
        /*0090*/ 	.byte	0x04, 0x05
        /*0092*/ 	.short	(.L_5637 - .L_5636)
.L_5636:
        /*0094*/ 	.word	0x00000080
        /*0098*/ 	.word	0x00000001
        /*009c*/ 	.word	0x00000001


	//----- nvinfo : EIATTR_CRS_STACK_SIZE
	.align		4
.L_5637:
        /*00a0*/ 	.byte	0x04, 0x1e
        /*00a2*/ 	.short	(.L_5639 - .L_5638)
.L_5638:
        /*00a4*/ 	.word	0x00000000


	//----- nvinfo : EIATTR_CBANK_PARAM_SIZE
	.align		4
.L_5639:
        /*00a8*/ 	.byte	0x03, 0x19
        /*00aa*/ 	.short	0x0024


	//----- nvinfo : EIATTR_PARAM_CBANK
	.align		4
        /*00ac*/ 	.byte	0x04, 0x0a
        /*00ae*/ 	.short	(.L_5641 - .L_5640)
	.align		4
.L_5640:
        /*00b0*/ 	.word	index@(.nv.constant0._ZN2at6native27unrolled_elementwise_kernelIZNS0_50_GLOBAL__N__2680c7bb_12_PowKernel_cu_7dd49032_316829pow_tensor_scalar_kernel_implIssEEvRNS_18TensorIteratorBaseET0_EUlsE0_St5arrayIPcLm2EELi4E23TrivialOffsetCalculatorILi1EjESC_NS0_6memory15LoadWithoutCastENSD_16StoreWithoutCastEEEviT_S6_T2_T3_T4_T5_)
        /*00b4*/ 	.short	0x0210
        /*00b6*/ 	.short	0x0024


	//----- nvinfo : EIATTR_SW_WAR
	.align		4
.L_5641:
        /*00b8*/ 	.byte	0x04, 0x36
        /*00ba*/ 	.short	(.L_5643 - .L_5642)
.L_5642:
        /*00bc*/ 	.word	0x00000008
.L_5643:


//--------------------- .nv.info._ZN2at6native29vectorized_elementwise_kernelILi2EZNS0_50_GLOBAL__N__2680c7bb_12_PowKernel_cu_7dd49032_316829pow_tensor_scalar_kernel_implIssEEvRNS_18TensorIteratorBaseET0_EUlsE0_St5arrayIPcLm2EEEEviS6_T1_ --------------------------
	.section	.nv.info._ZN2at6native29vectorized_elementwise_kernelILi2EZNS0_50_GLOBAL__N__2680c7bb_12_PowKernel_cu_7dd49032_316829pow_tensor_scalar_kernel_implIssEEvRNS_18TensorIteratorBaseET0_EUlsE0_St5arrayIPcLm2EEEEviS6_T1_,"",@"SHT_CUDA_INFO"
	.sectionflags	@""
	.align	4


	//----- nvinfo : EIATTR_CUDA_API_VERSION
	.align		4
        /*0000*/ 	.byte	0x04, 0x37
        /*0002*/ 	.short	(.L_5645 - .L_5644)
.L_5644:
        /*0004*/ 	.word	0x00000082


	//----- nvinfo : EIATTR_KPARAM_INFO
	.align		4
.L_5645:
        /*0008*/ 	.byte	0x04, 0x17
        /*000a*/ 	.short	(.L_5647 - .L_5646)
.L_5646:
        /*000c*/ 	.word	0x00000000
        /*0010*/ 	.short	0x0002
        /*0012*/ 	.short	0x0010
        /*0014*/ 	.byte	0x00, 0xf0, 0x41, 0x00


	//----- nvinfo : EIATTR_KPARAM_INFO
	.align		4
.L_5647:
        /*0018*/ 	.byte	0x04, 0x17
        /*001a*/ 	.short	(.L_5649 - .L_5648)
.L_5648:
        /*001c*/ 	.word	0x00000000
        /*0020*/ 	.short	0x0001
        /*0022*/ 	.short	0x0008
        /*0024*/ 	.byte	0x00, 0xf0, 0x21, 0x00


	//----- nvinfo : EIATTR_KPARAM_INFO
	.align		4
.L_5649:
        /*0028*/ 	.byte	0x04, 0x17
        /*002a*/ 	.short	(.L_5651 - .L_5650)
.L_5650:
        /*002c*/ 	.word	0x00000000
        /*0030*/ 	.short	0x0000
        /*0032*/ 	.short	0x0000
        /*0034*/ 	.byte	0x00, 0xf0, 0x11, 0x00


	//----- nvinfo : EIATTR_SPARSE_MMA_MASK
	.align		4
.L_5651:
        /*0038*/ 	.byte	0x03, 0x50
        /*003a*/ 	.short	0x0000


	//----- nvinfo : EIATTR_MAXREG_COUNT
	.align		4
        /*003c*/ 	.byte	0x03, 0x1b
        /*003e*/ 	.short	0x00ff


	//----- nvinfo : EIATTR_MERCURY_ISA_VERSION
	.align		4
        /*0040*/ 	.byte	0x03, 0x5f
        /*0042*/ 	.short	0x0101


	//----- nvinfo : EIATTR_EXIT_INSTR_OFFSETS
	.align		4
        /*0044*/ 	.byte	0x04, 0x1c
        /*0046*/ 	.short	(.L_5653 - .L_5652)


	//   ....[0]....
.L_5652:
        /*0048*/ 	.word	0x000003f0


	//   ....[1]....
        /*004c*/ 	.word	0x00000cf0


	//   ....[2]....
        /*0050*/ 	.word	0x00000d90


	//----- nvinfo : EIATTR_MAX_THREADS
	.align		4
.L_5653:
        /*0054*/ 	.byte	0x04, 0x05
        /*0056*/ 	.short	(.L_5655 - .L_5654)
.L_5654:
        /*0058*/ 	.word	0x00000080
        /*005c*/ 	.word	0x00000001
        /*0060*/ 	.word	0x00000001


	//----- nvinfo : EIATTR_CRS_STACK_SIZE
	.align		4
.L_5655:
        /*0064*/ 	.byte	0x04, 0x1e
        /*0066*/ 	.short	(.L_5657 - .L_5656)
.L_5656:
        /*0068*/ 	.word	0x00000000


	//----- nvinfo : EIATTR_CBANK_PARAM_SIZE
	.align		4
.L_5657:
        /*006c*/ 	.byte	0x03, 0x19
        /*006e*/ 	.short	0x0020


	//----- nvinfo : EIATTR_PARAM_CBANK
	.align		4
        /*0070*/ 	.byte	0x04, 0x0a
        /*0072*/ 	.short	(.L_5659 - .L_5658)
	.align		4
.L_5658:
        /*0074*/ 	.word	index@(.nv.constant0._ZN2at6native29vectorized_elementwise_kernelILi2EZNS0_50_GLOBAL__N__2680c7bb_12_PowKernel_cu_7dd49032_316829pow_tensor_scalar_kernel_implIssEEvRNS_18TensorIteratorBaseET0_EUlsE0_St5arrayIPcLm2EEEEviS6_T1_)
        /*0078*/ 	.short	0x0210
        /*007a*/ 	.short	0x0020


	//----- nvinfo : EIATTR_SW_WAR
	.align		4
.L_5659:
        /*007c*/ 	.byte	0x04, 0x36
        /*007e*/ 	.short	(.L_5661 - .L_5660)
.L_5660:
        /*0080*/ 	.word	0x00000008
.L_5661:


//--------------------- .nv.info._ZN2at6native29vectorized_elementwise_kernelILi4EZNS0_50_GLOBAL__N__2680c7bb_12_PowKernel_cu_7dd49032_316829pow_tensor_scalar_kernel_implIssEEvRNS_18TensorIteratorBaseET0_EUlsE0_St5arrayIPcLm2EEEEviS6_T1_ --------------------------
	.section	.nv.info._ZN2at6native29vectorized_elementwise_kernelILi4EZNS0_50_GLOBAL__N__2680c7bb_12_PowKernel_cu_7dd49032_316829pow_tensor_scalar_kernel_implIssEEvRNS_18TensorIteratorBaseET0_EUlsE0_St5arrayIPcLm2EEEEviS6_T1_,"",@"SHT_CUDA_INFO"
	.sectionflags	@""
	.align	4


	//----- nvinfo : EIATTR_CUDA_API_VERSION
	.align		4
        /*0000*/ 	.byte	0x04, 0x37
        /*0002*/ 	.short	(.L_5663 - .L_5662)
.L_5662:
        /*0004*/ 	.word	0x00000082


	//----- nvinfo : EIATTR_KPARAM_INFO
	.align		4
.L_5663:
        /*0008*/ 	.byte	0x04, 0x17
        /*000a*/ 	.short	(.L_5665 - .L_5664)
.L_5664:
        /*000c*/ 	.word	0x00000000
        /*0010*/ 	.short	0x0002
        /*0012*/ 	.short	0x0010
        /*0014*/ 	.byte	0x00, 0xf0, 0x41, 0x00


	//----- nvinfo : EIATTR_KPARAM_INFO
	.align		4
.L_5665:
        /*0018*/ 	.byte	0x04, 0x17
        /*001a*/ 	.short	(.L_5667 - .L_5666)
.L_5666:
        /*001c*/ 	.word	0x00000000
        /*0020*/ 	.short	0x0001
        /*0022*/ 	.short	0x0008
        /*0024*/ 	.byte	0x00, 0xf0, 0x21, 0x00


	//----- nvinfo : EIATTR_KPARAM_INFO
	.align		4
.L_5667:
        /*0028*/ 	.byte	0x04, 0x17
        /*002a*/ 	.short	(.L_5669 - .L_5668)
.L_5668:
        /*002c*/ 	.word	0x00000000
        /*0030*/ 	.short	0x0000
        /*0032*/ 	.short	0x0000
        /*0034*/ 	.byte	0x00, 0xf0, 0x11, 0x00


	//----- nvinfo : EIATTR_SPARSE_MMA_MASK
	.align		4
.L_5669:
        /*0038*/ 	.byte	0x03, 0x50
        /*003a*/ 	.short	0x0000


	//----- nvinfo : EIATTR_MAXREG_COUNT
	.align		4
        /*003c*/ 	.byte	0x03, 0x1b
        /*003e*/ 	.short	0x00ff


	//----- nvinfo : EIATTR_MERCURY_ISA_VERSION
	.align		4
        /*0040*/ 	.byte	0x03, 0x5f
        /*0042*/ 	.short	0x0101


	//----- nvinfo : EIATTR_EXIT_INSTR_OFFSETS
	.align		4
        /*0044*/ 	.byte	0x04, 0x1c
        /*0046*/ 	.short	(.L_5671 - .L_5670)


	//   ....[0]....
.L_5670:
        /*0048*/ 	.word	0x000003a0


	//   ....[1]....
        /*004c*/ 	.word	0x00000ca0


	//   ....[2]....
        /*0050*/ 	.word	0x00000d40


	//----- nvinfo : EIATTR_MAX_THREADS
	.align		4
.L_5671:
        /*0054*/ 	.byte	0x04, 0x05
        /*0056*/ 	.short	(.L_5673 - .L_5672)
.L_5672:
        /*0058*/ 	.word	0x00000080
        /*005c*/ 	.word	0x00000001
        /*0060*/ 	.word	0x00000001


	//----- nvinfo : EIATTR_CRS_STACK_SIZE
	.align		4
.L_5673:
        /*0064*/ 	.byte	0x04, 0x1e
        /*0066*/ 	.short	(.L_5675 - .L_5674)
.L_5674:
        /*0068*/ 	.word	0x00000000


	//----- nvinfo : EIATTR_CBANK_PARAM_SIZE
	.align		4
.L_5675:
        /*006c*/ 	.byte	0x03, 0x19
        /*006e*/ 	.short	0x0020


	//----- nvinfo : EIATTR_PARAM_CBANK
	.align		4
        /*0070*/ 	.byte	0x04, 0x0a
        /*0072*/ 	.short	(.L_5677 - .L_5676)
	.align		4
.L_5676:
        /*0074*/ 	.word	index@(.nv.constant0._ZN2at6native29vectorized_elementwise_kernelILi4EZNS0_50_GLOBAL__N__2680c7bb_12_PowKernel_cu_7dd49032_316829pow_tensor_scalar_kernel_implIssEEvRNS_18TensorIteratorBaseET0_EUlsE0_St5arrayIPcLm2EEEEviS6_T1_)
        /*0078*/ 	.short	0x0210
        /*007a*/ 	.short	0x0020


	//----- nvinfo : EIATTR_SW_WAR
	.align		4
.L_5677:
        /*007c*/ 	.byte	0x04, 0x36
        /*007e*/ 	.short	(.L_5679 - .L_5678)
.L_5678:
        /*0080*/ 	.word	0x00000008
.L_5679:


//--------------------- .nv.info._ZN2at6native29vectorized_elementwise_kernelILi8EZNS0_50_GLOBAL__N__2680c7bb_12_PowKernel_cu_7dd49032_316829pow_tensor_scalar_kernel_implIssEEvRNS_18TensorIteratorBaseET0_EUlsE0_St5arrayIPcLm2EEEEviS6_T1_ --------------------------
	.section	.nv.info._ZN2at6native29vectorized_elementwise_kernelILi8EZNS0_50_GLOBAL__N__2680c7bb_12_PowKernel_cu_7dd49032_316829pow_tensor_scalar_kernel_implIssEEvRNS_18TensorIteratorBaseET0_EUlsE0_St5arrayIPcLm2EEEEviS6_T1_,"",@"SHT_CUDA_INFO"
	.sectionflags	@""
	.align	4


	//----- nvinfo : EIATTR_CUDA_API_VERSION
	.align		4
        /*0000*/ 	.byte	0x04, 0x37
        /*0002*/ 	.short	(.L_5681 - .L_5680)
.L_5680:
        /*0004*/ 	.word	0x00000082


	//----- nvinfo : EIATTR_KPARAM_INFO
	.align		4
.L_5681:
        /*0008*/ 	.byte	0x04, 0x17
        /*000a*/ 	.short	(.L_5683 - .L_5682)
.L_5682:
        /*000c*/ 	.word	0x00000000
        /*0010*/ 	.short	0x0002
        /*0012*/ 	.short	0x0010
        /*0014*/ 	.byte	0x00, 0xf0, 0x41, 0x00


	//----- nvinfo : EIATTR_KPARAM_INFO
	.align		4
.L_5683:
        /*0018*/ 	.byte	0x04, 0x17
        /*001a*/ 	.short	(.L_5685 - .L_5684)
.L_5684:
        /*001c*/ 	.word	0x00000000
        /*0020*/ 	.short	0x0001
        /*0022*/ 	.short	0x0008
        /*0024*/ 	.byte	0x00, 0xf0, 0x21, 0x00


	//----- nvinfo : EIATTR_KPARAM_INFO
	.align		4
.L_5685:
        /*0028*/ 	.byte	0x04, 0x17
        /*002a*/ 	.short	(.L_5687 - .L_5686)
.L_5686:
        /*002c*/ 	.word	0x00000000
        /*0030*/ 	.short	0x0000
        /*0032*/ 	.short	0x0000
        /*0034*/ 	.byte	0x00, 0xf0, 0x11, 0x00


	//----- nvinfo : EIATTR_SPARSE_MMA_MASK
	.align		4
.L_5687:
        /*0038*/ 	.byte	0x03, 0x50
        /*003a*/ 	.short	0x0000


	//----- nvinfo : EIATTR_MAXREG_COUNT
	.align		4
        /*003c*/ 	.byte	0x03, 0x1b
        /*003e*/ 	.short	0x00ff


	//----- nvinfo : EIATTR_MERCURY_ISA_VERSION
	.align		4
        /*0040*/ 	.byte	0x03, 0x5f
        /*0042*/ 	.short	0x0101


	//----- nvinfo : EIATTR_EXIT_INSTR_OFFSETS
	.align		4
        /*0044*/ 	.byte	0x04, 0x1c
        /*0046*/ 	.short	(.L_5689 - .L_5688)


	//   ....[0]....
.L_5688:
        /*0048*/ 	.word	0x000003d0


	//   ....[1]....
        /*004c*/ 	.word	0x00000cd0


	//   ....[2]....
        /*0050*/ 	.word	0x00000d70


	//----- nvinfo : EIATTR_MAX_THREADS
	.align		4
.L_5689:
        /*0054*/ 	.byte	0x04, 0x05
        /*0056*/ 	.short	(.L_5691 - .L_5690)
.L_5690:
        /*0058*/ 	.word	0x00000080
        /*005c*/ 	.word	0x00000001
        /*0060*/ 	.word	0x00000001


	//----- nvinfo : EIATTR_CRS_STACK_SIZE
	.align		4
.L_5691:
        /*0064*/ 	.byte	0x04, 0x1e
        /*0066*/ 	.short	(.L_5693 - .L_5692)
.L_5692:
        /*0068*/ 	.word	0x00000000


	//----- nvinfo : EIATTR_CBANK_PARAM_SIZE
	.align		4
.L_5693:
        /*006c*/ 	.byte	0x03, 0x19
        /*006e*/ 	.short	0x0020


	//----- nvinfo : EIATTR_PARAM_CBANK
	.align		4
        /*0070*/ 	.byte	0x04, 0x0a
        /*0072*/ 	.short	(.L_5695 - .L_5694)
	.align		4
.L_5694:
        /*0074*/ 	.word	index@(.nv.constant0._ZN2at6native29vectorized_elementwise_kernelILi8EZNS0_50_GLOBAL__N__2680c7bb_12_PowKernel_cu_7dd49032_316829pow_tensor_scalar_kernel_implIssEEvRNS_18TensorIteratorBaseET0_EUlsE0_St5arrayIPcLm2EEEEviS6_T1_)
        /*0078*/ 	.short	0x0210
        /*007a*/ 	.short	0x0020


	//----- nvinfo : EIATTR_SW_WAR
	.align		4
.L_5695:
        /*007c*/ 	.byte	0x04, 0x36
        /*007e*/ 	.short	(.L_5697 - .L_5696)
.L_5696:
        /*0080*/ 	.word	0x00000008
.L_5697:


//--------------------- .nv.info._ZN2at6native18elementwise_kernelILi128ELi4EZNS0_15gpu_kernel_implIZNS0_50_GLOBAL__N__2680c7bb_12_PowKernel_cu_7dd49032_316829pow_tensor_scalar_kernel_implIssEEvRNS_18TensorIteratorBaseET0_EUlsE_EEvS6_RKT_EUliE_EEviT1_ --------------------------
	.section	.nv.info._ZN2at6native18elementwise_kernelILi128ELi4EZNS0_15gpu_kernel_implIZNS0_50_GLOBAL__N__2680c7bb_12_PowKernel_cu_7dd49032_316829pow_tensor_scalar_kernel_implIssEEvRNS_18TensorIteratorBaseET0_EUlsE_EEvS6_RKT_EUliE_EEviT1_,"",@"SHT_CUDA_INFO"
	.sectionflags	@""
	.align	4


	//----- nvinfo : EIATTR_CUDA_API_VERSION
	.align		4
        /*0000*/ 	.byte	0x04, 0x37
        /*0002*/ 	.short	(.L_5699 - .L_5698)
.L_5698:
        /*0004*/ 	.word	0x00000082


	//----- nvinfo : EIATTR_KPARAM_INFO
	.align		4
.L_5699:
        /*0008*/ 	.byte	0x04, 0x17
        /*000a*/ 	.short	(.L_5701 - .L_5700)
.L_5700:
        /*000c*/ 	.word	0x00000000
        /*0010*/ 	.short	0x0001
        /*0012*/ 	.short	0x0008
        /*0014*/ 	.byte	0x00, 0xf0, 0x81, 0x08


	//----- nvinfo : EIATTR_KPARAM_INFO
	.align		4
.L_5701:
        /*0018*/ 	.byte	0x04, 0x17
        /*001a*/ 	.short	(.L_5703 - .L_5702)
.L_5702:
        /*001c*/ 	.word	0x00000000
        /*0020*/ 	.short	0x0000
        /*0022*/ 	.short	0x0000
        /*0024*/ 	.byte	0x00, 0xf0, 0x11, 0x00


	//----- nvinfo : EIATTR_SPARSE_MMA_MASK
	.align		4
.L_5703:
        /*0028*/ 	.byte	0x03, 0x50
        /*002a*/ 	.short	0x0000


	//----- nvinfo : EIATTR_MAXREG_COUNT
	.align		4
        /*002c*/ 	.byte	0x03, 0x1b
        /*002e*/ 	.short	0x0080


	//----- nvinfo : EIATTR_EXTERNS
	.align		4
        /*0030*/ 	.byte	0x04, 0x0f
        /*0032*/ 	.short	(.L_5705 - .L_5704)


	//   ....[0]....
	.align		4
.L_5704:
        /*0034*/ 	.word	index@(__assertfail)


	//----- nvinfo : EIATTR_MERCURY_ISA_VERSION
	.align		4
.L_5705:
        /*0038*/ 	.byte	0x03, 0x5f
        /*003a*/ 	.short	0x0101


	//----- nvinfo : EIATTR_SYSCALL_OFFSETS
	.align		4
        /*003c*/ 	.byte	0x04, 0x46
        /*003e*/ 	.short	(.L_5707 - .L_5706)


	//   ....[0]....
.L_5706:
        /*0040*/ 	.word	0x000021e0


	//   ....[1]....
        /*0044*/ 	.word	0x00003070


	//   ....[2]....
        /*0048*/ 	.word	0x000052a0


	//   ....[3]....
        /*004c*/ 	.word	0x00006130


	//   ....[4]....
        /*0050*/ 	.word	0x00008350


	//   ....[5]....
        /*0054*/ 	.word	0x000091e0


	//   ....[6]....
        /*0058*/ 	.word	0x0000b3f0


	//   ....[7]....
        /*005c*/ 	.word	0x0000c280


	//----- nvinfo : EIATTR_EXIT_INSTR_OFFSETS
	.align		4
.L_5707:
        /*0060*/ 	.byte	0x04, 0x1c
        /*0062*/ 	.short	(.L_5709 - .L_5708)


	//   ....[0]....
.L_5708:
        /*0064*/ 	.word	0x000092a0


	//   ....[1]....
        /*0068*/ 	.word	0x0000b540


	//   ....[2]....
        /*006c*/ 	.word	0x0000b560


	//   ....[3]....
        /*0070*/ 	.word	0x0000b600


	//   ....[4]....
        /*0074*/ 	.word	0x0000b630


	//   ....[5]....
        /*0078*/ 	.word	0x0000b650


	//   ....[6]....
        /*007c*/ 	.word	0x0000b6e0


	//   ....[7]....
        /*0080*/ 	.word	0x0000b720


	//   ....[8]....
        /*0084*/ 	.word	0x0000b7c0


	//   ....[9]....
        /*0088*/ 	.word	0x0000b810


	//   ....[10]....
        /*008c*/ 	.word	0x0000b840


	//   ....[11]....
        /*0090*/ 	.word	0x0000b910


	//   ....[12]....
        /*0094*/ 	.word	0x0000b950


	//   ....[13]....
        /*0098*/ 	.word	0x0000bae0


	//   ....[14]....
        /*009c*/ 	.word	0x0000bc40


	//   ....[15]....
        /*00a0*/ 	.word	0x0000bc80


	//   ....[16]....
        /*00a4*/ 	.word	0x0000bd20


	//   ....[17]....
        /*00a8*/ 	.word	0x0000bea0


	//   ....[18]....
        /*00ac*/ 	.word	0x0000c020


	//   ....[19]....
        /*00b0*/ 	.word	0x0000c180


	//   ....[20]....
        /*00b4*/ 	.word	0x0000c290


	//   ....[21]....
        /*00b8*/ 	.word	0x0000c2d0


	//   ....[22]....
        /*00bc*/ 	.word	0x0000c300


	//----- nvinfo : EIATTR_MAX_THREADS
	.align		4
.L_5709:
        /*00c0*/ 	.byte	0x04, 0x05
        /*00c2*/ 	.short	(.L_5711 - .L_5710)
.L_5710:
        /*00c4*/ 	.word	0x00000080
        /*00c8*/ 	.word	0x00000001
        /*00cc*/ 	.word	0x00000001


	//----- nvinfo : EIATTR_CRS_STACK_SIZE
	.align		4
.L_5711:
        /*00d0*/ 	.byte	0x04, 0x1e
        /*00d2*/ 	.short	(.L_5713 - .L_5712)
.L_5712:
        /*00d4*/ 	.word	0x00000000


	//----- nvinfo : EIATTR_CBANK_PARAM_SIZE
	.align		4
.L_5713:
        /*00d8*/ 	.byte	0x03, 0x19
        /*00da*/ 	.short	0x0228


	//----- nvinfo : EIATTR_PARAM_CBANK
	.align		4
        /*00dc*/ 	.byte	0x04, 0x0a
        /*00de*/ 	.short	(.L_5715 - .L_5714)
	.align		4
.L_5714:
        /*00e0*/ 	.word	index@(.nv.constant0._ZN2at6native18elementwise_kernelILi128ELi4EZNS0_15gpu_kernel_implIZNS0_50_GLOBAL__N__2680c7bb_12_PowKernel_cu_7dd49032_316829pow_tensor_scalar_kernel_implIssEEvRNS_18TensorIteratorBaseET0_EUlsE_EEvS6_RKT_EUliE_EEviT1_)
        /*00e4*/ 	.short	0x0210
        /*00e6*/ 	.short	0x0228


	//----- nvinfo : EIATTR_SW_WAR
	.align		4
.L_5715:
        /*00e8*/ 	.byte	0x04, 0x36
        /*00ea*/ 	.short	(.L_5717 - .L_5716)
.L_5716:
        /*00ec*/ 	.word	0x00000008
.L_5717:


//--------------------- .nv.info._ZN2at6native27unrolled_elementwise_kernelIZNS0_50_GLOBAL__N__2680c7bb_12_PowKernel_cu_7dd49032_316829pow_tensor_scalar_kernel_implIssEEvRNS_18TensorIteratorBaseET0_EUlsE_St5arrayIPcLm2EELi4E23TrivialOffsetCalculatorILi1EjESC_NS0_6memory12LoadWithCastILi1EEENSD_13StoreWithCastILi1EEEEEviT_S6_T2_T3_T4_T5_ --------------------------
	.section	.nv.info._ZN2at6native27unrolled_elementwise_kernelIZNS0_50_GLOBAL__N__2680c7bb_12_PowKernel_cu_7dd49032_316829pow_tensor_scalar_kernel_implIssEEvRNS_18TensorIteratorBaseET0_EUlsE_St5arrayIPcLm2EELi4E23TrivialOffsetCalculatorILi1EjESC_NS0_6memory12LoadWithCastILi1EEENSD_13StoreWithCastILi1EEEEEviT_S6_T2_T3_T4_T5_,"",@"SHT_CUDA_INFO"
	.sectionflags	@""
	.align	4


	//----- nvinfo : EIATTR_CUDA_API_VERSION
	.align		4
        /*0000*/ 	.byte	0x04, 0x37
        /*0002*/ 	.short	(.L_5719 - .L_5718)
.L_5718:
        /*0004*/ 	.word	0x00000082


	//----- nvinfo : EIATTR_KPARAM_INFO
	.align		4
.L_5719:
        /*0008*/ 	.byte	0x04, 0x17
        /*000a*/ 	.short	(.L_5721 - .L_5720)
.L_5720:
        /*000c*/ 	.word	0x00000000
        /*0010*/ 	.short	0x0006
        /*0012*/ 	.short	0x002c
        /*0014*/ 	.byte	0x00, 0xf0, 0x21, 0x00


	//----- nvinfo : EIATTR_KPARAM_INFO
	.align		4
.L_5721:
        /*0018*/ 	.byte	0x04, 0x17
        /*001a*/ 	.short	(.L_5723 - .L_5722)
.L_5722:
        /*001c*/ 	.word	0x00000000
        /*0020*/ 	.short	0x0005
        /*0022*/ 	.short	0x0024
        /*0024*/ 	.byte	0x00, 0xf0, 0x21, 0x00


	//----- nvinfo : EIATTR_KPARAM_INFO
	.align		4
.L_5723:
        /*0028*/ 	.byte	0x04, 0x17
        /*002a*/ 	.short	(.L_5725 - .L_5724)
.L_5724:
        /*002c*/ 	.word	0x00000000
        /*0030*/ 	.short	0x0004
        /*0032*/ 	.short	0x0021
        /*0034*/ 	.byte	0x00, 0xf0, 0x05, 0x00


	//----- nvinfo : EIATTR_KPARAM_INFO
	.align		4
.L_5725:
        /*0038*/ 	.byte	0x04, 0x17
        /*003a*/ 	.short	(.L_5727 - .L_5726)
.L_5726:
        /*003c*/ 	.word	0x00000000
        /*0040*/ 	.short	0x0003
        /*0042*/ 	.short	0x0020
        /*0044*/ 	.byte	0x00, 0xf0, 0x05, 0x00


	//----- nvinfo : EIATTR_KPARAM_INFO
	.align		4
.L_5727:
        /*0048*/ 	.byte	0x04, 0x17
        /*004a*/ 	.short	(.L_5729 - .L_5728)
.L_5728:
        /*004c*/ 	.word	0x00000000
        /*0050*/ 	.short	0x0002
        /*0052*/ 	.short	0x0010
        /*0054*/ 	.byte	0x00, 0xf0, 0x41, 0x00


	//----- nvinfo : EIATTR_KPARAM_INFO
	.align		4
.L_5729:
        /*0058*/ 	.byte	0x04, 0x17
        /*005a*/ 	.short	(.L_5731 - .L_5730)
.L_5730:
        /*005c*/ 	.word	0x00000000
        /*0060*/ 	.short	0x0001
        /*0062*/ 	.short	0x0008
        /*0064*/ 	.byte	0x00, 0xf0, 0x21, 0x00


	//----- nvinfo : EIATTR_KPARAM_INFO
	.align		4
.L_5731:
        /*0068*/ 	.byte	0x04, 0x17
        /*006a*/ 	.short	(.L_5733 - .L_5732)
.L_5732:
        /*006c*/ 	.word	0x00000000
        /*0070*/ 	.short	0x0000
        /*0072*/ 	.short	0x0000
        /*0074*/ 	.byte	0x00, 0xf0, 0x11, 0x00


	//----- nvinfo : EIATTR_SPARSE_MMA_MASK
	.align		4
.L_5733:
        /*0078*/ 	.byte	0x03, 0x50
        /*007a*/ 	.short	0x0000


	//----- nvinfo : EIATTR_MAXREG_COUNT
	.align		4
        /*007c*/ 	.byte	0x03, 0x1b
        /*007e*/ 	.short	0x00ff


	//----- nvinfo : EIATTR_EXTERNS
	.align		4
        /*0080*/ 	.byte	0x04, 0x0f
        /*0082*/ 	.short	(.L_5735 - .L_5734)


	//   ....[0]....
	.align		4
.L_5734:
        /*0084*/ 	.word	index@(__assertfail)


	//----- nvinfo : EIATTR_MERCURY_ISA_VERSION
	.align		4
.L_5735:
        /*0088*/ 	.byte	0x03, 0x5f
        /*008a*/ 	.short	0x0101


	//----- nvinfo : EIATTR_SYSCALL_OFFSETS
	.align		4
        /*008c*/ 	.byte	0x04, 0x46
        /*008e*/ 	.short	(.L_5737 - .L_5736)


	//   ....[0]....
.L_5736:
        /*0090*/ 	.word	0x00000f10


	//   ....[1]....
        /*0094*/ 	.word	0x00001e20


	//   ....[2]....
        /*0098*/ 	.word	0x00002d40


	//   ....[3]....
        /*009c*/ 	.word	0x00003c30


	//   ....[4]....
        /*00a0*/ 	.word	0x00004c00


	//   ....[5]....
        /*00a4*/ 	.word	0x00005b40


	//   ....[6]....
        /*00a8*/ 	.word	0x00006a60


	//   ....[7]....
        /*00ac*/ 	.word	0x00007980


	//----- nvinfo : EIATTR_EXIT_INSTR_OFFSETS
	.align		4
.L_5737:
        /*00b0*/ 	.byte	0x04, 0x1c
        /*00b2*/ 	.short	(.L_5739 - .L_5738)


	//   ....[0]....
.L_5738:
        /*00b4*/ 	.word	0x00006b10


	//   ....[1]....
        /*00b8*/ 	.word	0x00006c40


	//   ....[2]....
        /*00bc*/ 	.word	0x00006c60


	//   ....[3]....
        /*00c0*/ 	.word	0x00006d00


	//   ....[4]....
        /*00c4*/ 	.word	0x00006d30


	//   ....[5]....
        /*00c8*/ 	.word	0x00006d50


	//   ....[6]....
        /*00cc*/ 	.word	0x00006de0


	//   ....[7]....
        /*00d0*/ 	.word	0x00006e20


	//   ....[8]....
        /*00d4*/ 	.word	0x00006ec0


	//   ....[9]....
        /*00d8*/ 	.word	0x00006f10


	//   ....[10]....
        /*00dc*/ 	.word	0x00006f40


	//   ....[11]....
        /*00e0*/ 	.word	0x00007010


	//   ....[12]....
        /*00e4*/ 	.word	0x00007050


	//   ....[13]....
        /*00e8*/ 	.word	0x000071e0


	//   ....[14]....
        /*00ec*/ 	.word	0x00007340


	//   ....[15]....
        /*00f0*/ 	.word	0x00007380


	//   ....[16]....
        /*00f4*/ 	.word	0x00007420


	//   ....[17]....
        /*00f8*/ 	.word	0x000075a0


	//   ....[18]....
        /*00fc*/ 	.word	0x00007720


	//   ....[19]....
        /*0100*/ 	.word	0x00007880


	//   ....[20]....
        /*0104*/ 	.word	0x00007990


	//   ....[21]....
        /*0108*/ 	.word	0x000079d0


	//   ....[22]....
        /*010c*/ 	.word	0x00007a00


	//----- nvinfo : EIATTR_MAX_THREADS
	.align		4
.L_5739:
        /*0110*/ 	.byte	0x04, 0x05
        /*0112*/ 	.short	(.L_5741 - .L_5740)
.L_5740:
        /*0114*/ 	.word	0x00000080
        /*0118*/ 	.word	0x00000001
        /*011c*/ 	.word	0x00000001


	//----- nvinfo : EIATTR_CRS_STACK_SIZE
	.align		4
.L_5741:
        /*0120*/ 	.byte	0x04, 0x1e
        /*0122*/ 	.short	(.L_5743 - .L_5742)
.L_5742:
        /*0124*/ 	.word	0x00000000


	//----- nvinfo : EIATTR_CBANK_PARAM_SIZE
	.align		4
.L_5743:
        /*0128*/ 	.byte	0x03, 0x19
        /*012a*/ 	.short	0x0034


	//----- nvinfo : EIATTR_PARAM_CBANK
	.align		4
        /*012c*/ 	.byte	0x04, 0x0a
        /*012e*/ 	.short	(.L_5745 - .L_5744)
	.align		4
.L_5744:
        /*0130*/ 	.word	index@(.nv.constant0._ZN2at6native27unrolled_elementwise_kernelIZNS0_50_GLOBAL__N__2680c7bb_12_PowKernel_cu_7dd49032_316829pow_tensor_scalar_kernel_implIssEEvRNS_18TensorIteratorBaseET0_EUlsE_St5arrayIPcLm2EELi4E23TrivialOffsetCalculatorILi1EjESC_NS0_6memory12LoadWithCastILi1EEENSD_13StoreWithCastILi1EEEEEviT_S6_T2_T3_T4_T5_)
        /*0134*/ 	.short	0x0210
        /*0136*/ 	.short	0x0034


	//----- nvinfo : EIATTR_SW_WAR
	.align		4
.L_5745:
        /*0138*/ 	.byte	0x04, 0x36
        /*013a*/ 	.short	(.L_5747 - .L_5746)
.L_5746:
        /*013c*/ 	.word	0x00000008
.L_5747:


//--------------------- .nv.info._ZN2at6native18elementwise_kernelILi128ELi4EZNS0_22gpu_kernel_impl_nocastIZNS0_50_GLOBAL__N__2680c7bb_12_PowKernel_cu_7dd49032_316829pow_tensor_scalar_kernel_implIssEEvRNS_18TensorIteratorBaseET0_EUlsE_EEvS6_RKT_EUliE_EEviT1_ --------------------------
	.section	.nv.info._ZN2at6native18elementwise_kernelILi128ELi4EZNS0_22gpu_kernel_impl_nocastIZNS0_50_GLOBAL__N__2680c7bb_12_PowKernel_cu_7dd49032_316829pow_tensor_scalar_kernel_implIssEEvRNS_18TensorIteratorBaseET0_EUlsE_EEvS6_RKT_EUliE_EEviT1_,"",@"SHT_CUDA_INFO"
	.sectionflags	@""
	.align	4


	//----- nvinfo : EIATTR_CUDA_API_VERSION
	.align		4
        /*0000*/ 	.byte	0x04, 0x37
        /*0002*/ 	.short	(.L_5749 - .L_5748)
.L_5748:
        /*0004*/ 	.word	0x00000082


	//----- nvinfo : EIATTR_KPARAM_INFO
	.align		4
.L_5749:
        /*0008*/ 	.byte	0x04, 0x17
        /*000a*/ 	.short	(.L_5751 - .L_5750)
.L_5750:
        /*000c*/ 	.word	0x00000000
        /*0010*/ 	.short	0x0001
        /*0012*/ 	.short	0x0008
        /*0014*/ 	.byte	0x00, 0xf0, 0x61, 0x08


	//----- nvinfo : EIATTR_KPARAM_INFO
	.align		4
.L_5751:
        /*0018*/ 	.byte	0x04, 0x17
        /*001a*/ 	.short	(.L_5753 - .L_5752)
.L_5752:
        /*001c*/ 	.word	0x00000000
        /*0020*/ 	.short	0x0000
        /*0022*/ 	.short	0x0000
        /*0024*/ 	.byte	0x00, 0xf0, 0x11, 0x00


	//----- nvinfo : EIATTR_SPARSE_MMA_MASK
	.align		4
.L_5753:
        /*0028*/ 	.byte	0x03, 0x50
        /*002a*/ 	.short	0x0000


	//----- nvinfo : EIATTR_MAXREG_COUNT
	.align		4
        /*002c*/ 	.byte	0x03, 0x1b
        /*002e*/ 	.short	0x0080


	//----- nvinfo : EIATTR_MERCURY_ISA_VERSION
	.align		4
        /*0030*/ 	.byte	0x03, 0x5f
        /*0032*/ 	.short	0x0101


	//----- nvinfo : EIATTR_EXIT_INSTR_OFFSETS
	.align		4
        /*0034*/ 	.byte	0x04, 0x1c
        /*0036*/ 	.short	(.L_5755 - .L_5754)


	//   ....[0]....
.L_5754:
        /*0038*/ 	.word	0x00003bc0


	//   ....[1]....
        /*003c*/ 	.word	0x00004f50


	//----- nvinfo : EIATTR_MAX_THREADS
	.align		4
.L_5755:
        /*0040*/ 	.byte	0x04, 0x05
        /*0042*/ 	.short	(.L_5757 - .L_5756)
.L_5756:
        /*0044*/ 	.word	0x00000080
        /*0048*/ 	.word	0x00000001
        /*004c*/ 	.word	0x00000001


	//----- nvinfo : EIATTR_CRS_STACK_SIZE
	.align		4
.L_5757:
        /*0050*/ 	.byte	0x04, 0x1e
        /*0052*/ 	.short	(.L_5759 - .L_5758)
.L_5758:
        /*0054*/ 	.word	0x00000000


	//----- nvinfo : EIATTR_CBANK_PARAM_SIZE
	.align		4
.L_5759:
        /*0058*/ 	.byte	0x03, 0x19
        /*005a*/ 	.short	0x0220


	//----- nvinfo : EIATTR_PARAM_CBANK
	.align		4
        /*005c*/ 	.byte	0x04, 0x0a
        /*005e*/ 	.short	(.L_5761 - .L_5760)
	.align		4
.L_5760:
        /*0060*/ 	.word	index@(.nv.constant0._ZN2at6native18elementwise_kernelILi128ELi4EZNS0_22gpu_kernel_impl_nocastIZNS0_50_GLOBAL__N__2680c7bb_12_PowKernel_cu_7dd49032_316829pow_tensor_scalar_kernel_implIssEEvRNS_18TensorIteratorBaseET0_EUlsE_EEvS6_RKT_EUliE_EEviT1_)
        /*0064*/ 	.short	0x0210
        /*0066*/ 	.short	0x0220


	//----- nvinfo : EIATTR_SW_WAR
	.align		4
.L_5761:
        /*0068*/ 	.byte	0x04, 0x36
        /*006a*/ 	.short	(.L_5763 - .L_5762)
.L_5762:
        /*006c*/ 	.word	0x00000008
.L_5763:


//--------------------- .nv.info._ZN2at6native27unrolled_elementwise_kernelIZNS0_50_GLOBAL__N__2680c7bb_12_PowKernel_cu_7dd49032_316829pow_tensor_scalar_kernel_implIssEEvRNS_18TensorIteratorBaseET0_EUlsE_St5arrayIPcLm2EELi4E23TrivialOffsetCalculatorILi1EjESC_NS0_6memory15LoadWithoutCastENSD_16StoreWithoutCastEEEviT_S6_T2_T3_T4_T5_ --------------------------
	.section	.nv.info._ZN2at6native27unrolled_elementwise_kernelIZNS0_50_GLOBAL__N__2680c7bb_12_PowKernel_cu_7dd49032_316829pow_tensor_scalar_kernel_implIssEEvRNS_18TensorIteratorBaseET0_EUlsE_St5arrayIPcLm2EELi4E23TrivialOffsetCalculatorILi1EjESC_NS0_6memory15LoadWithoutCastENSD_16StoreWithoutCastEEEviT_S6_T2_T3_T4_T5_,"",@"SHT_CUDA_INFO"
	.sectionflags	@""
	.align	4


	//----- nvinfo : EIATTR_CUDA_API_VERSION
	.align		4
        /*0000*/ 	.byte	0x04, 0x37
        /*0002*/ 	.short	(.L_5765 - .L_5764)
.L_5764:
        /*0004*/ 	.word	0x00000082


	//----- nvinfo : EIATTR_KPARAM_INFO
	.align		4
.L_5765:
        /*0008*/ 	.byte	0x04, 0x17
        /*000a*/ 	.short	(.L_5767 - .L_5766)
.L_5766:
        /*000c*/ 	.word	0x00000000
        /*0010*/ 	.short	0x0006
        /*0012*/ 	.short	0x0023
        /*0014*/ 	.byte	0x00, 0xf0, 0x05, 0x00


	//----- nvinfo : EIATTR_KPARAM_INFO
	.align		4
.L_5767:
        /*0018*/ 	.byte	0x04, 0x17
        /*001a*/ 	.short	(.L_5769 - .L_5768)
.L_5768:
        /*001c*/ 	.word	0x00000000
        /*0020*/ 	.short	0x0005
        /*0022*/ 	.short	0x0022
        /*0024*/ 	.byte	0x00, 0xf0, 0x05, 0x00


	//----- nvinfo : EIATTR_KPARAM_INFO
	.align		4
.L_5769:
        /*0028*/ 	.byte	0x04, 0x17
        /*002a*/ 	.short	(.L_5771 - .L_5770)
.L_5770:
        /*002c*/ 	.word	0x00000000
        /*0030*/ 	.short	0x0004
        /*0032*/ 	.short	0x0021
        /*0034*/ 	.byte	0x00, 0xf0, 0x05, 0x00


	//----- nvinfo : EIATTR_KPARAM_INFO
	.align		4
.L_5771:
        /*0038*/ 	.byte	0x04, 0x17
        /*003a*/ 	.short	(.L_5773 - .L_5772)
.L_5772:
        /*003c*/ 	.word	0x00000000
        /*0040*/ 	.short	0x0003
        /*0042*/ 	.short	0x0020
        /*0044*/ 	.byte	0x00, 0xf0, 0x05, 0x00


	//----- nvinfo : EIATTR_KPARAM_INFO
	.align		4
.L_5773:
        /*0048*/ 	.byte	0x04, 0x17
        /*004a*/ 	.short	(.L_5775 - .L_5774)
.L_5774:
        /*004c*/ 	.word	0x00000000
        /*0050*/ 	.short	0x0002
        /*0052*/ 	.short	0x0010
        /*0054*/ 	.byte	0x00, 0xf0, 0x41, 0x00


	//----- nvinfo : EIATTR_KPARAM_INFO
	.align		4
.L_5775:
        /*0058*/ 	.byte	0x04, 0x17
        /*005a*/ 	.short	(.L_5777 - .L_5776)
.L_5776:
        /*005c*/ 	.word	0x00000000
        /*0060*/ 	.short	0x0001
        /*0062*/ 	.short	0x0008
        /*0064*/ 	.byte	0x00, 0xf0, 0x21, 0x00


	//----- nvinfo : EIATTR_KPARAM_INFO
	.align		4
.L_5777:
        /*0068*/ 	.byte	0x04, 0x17
        /*006a*/ 	.short	(.L_5779 - .L_5778)
.L_5778:
        /*006c*/ 	.word	0x00000000
        /*0070*/ 	.short	0x0000
        /*0072*/ 	.short	0x0000
        /*0074*/ 	.byte	0x00, 0xf0, 0x11, 0x00


	//----- nvinfo : EIATTR_SPARSE_MMA_MASK
	.align		4
.L_5779:
        /*0078*/ 	.byte	0x03, 0x50
        /*007a*/ 	.short	0x0000


	//----- nvinfo : EIATTR_MAXREG_COUNT
	.align		4
        /*007c*/ 	.byte	0x03, 0x1b
        /*007e*/ 	.short	0x00ff


	//----- nvinfo : EIATTR_MERCURY_ISA_VERSION
	.align		4
        /*0080*/ 	.byte	0x03, 0x5f
        /*0082*/ 	.short	0x0101


	//----- nvinfo : EIATTR_EXIT_INSTR_OFFSETS
	.align		4
        /*0084*/ 	.byte	0x04, 0x1c
        /*0086*/ 	.short	(.L_5781 - .L_5780)


	//   ....[0]....
.L_5780:
        /*0088*/ 	.word	0x000003c0


	//   ....[1]....
        /*008c*/ 	.word	0x00000430


	//----- nvinfo : EIATTR_MAX_THREADS
	.align		4
.L_5781:
        /*0090*/ 	.byte	0x04, 0x05
        /*0092*/ 	.short	(.L_5783 - .L_5782)
.L_5782:
        /*0094*/ 	.word	0x00000080
        /*0098*/ 	.word	0x00000001
        /*009c*/ 	.word	0x00000001


	//----- nvinfo : EIATTR_CRS_STACK_SIZE
	.align		4
.L_5783:
        /*00a0*/ 	.byte	0x04, 0x1e
        /*00a2*/ 	.short	(.L_5785 - .L_5784)
.L_5784:
        /*00a4*/ 	.word	0x00000000


	//----- nvinfo : EIATTR_CBANK_PARAM_SIZE
	.align		4
.L_5785:
        /*00a8*/ 	.byte	0x03, 0x19
        /*00aa*/ 	.short	0x0024


	//----- nvinfo : EIATTR_PARAM_CBANK
	.align		4
        /*00ac*/ 	.byte	0x04, 0x0a
        /*00ae*/ 	.short	(.L_5787 - .L_5786)
	.align		4
.L_5786:
        /*00b0*/ 	.word	index@(.nv.constant0._ZN2at6native27unrolled_elementwise_kernelIZNS0_50_GLOBAL__N__2680c7bb_12_PowKernel_cu_7dd49032_316829pow_tensor_scalar_kernel_implIssEEvRNS_18TensorIteratorBaseET0_EUlsE_St5arrayIPcLm2EELi4E23TrivialOffsetCalculatorILi1EjESC_NS0_6memory15LoadWithoutCastENSD_16StoreWithoutCastEEEviT_S6_T2_T3_T4_T5_)
        /*00b4*/ 	.short	0x0210
        /*00b6*/ 	.short	0x0024


	//----- nvinfo : EIATTR_SW_WAR
	.align		4
.L_5787:
        /*00b8*/ 	.byte	0x04, 0x36
        /*00ba*/ 	.short	(.L_5789 - .L_5788)
.L_5788:
        /*00bc*/ 	.word	0x00000008
.L_5789:


//--------------------- .nv.info._ZN2at6native29vectorized_elementwise_kernelILi2EZNS0_50_GLOBAL__N__2680c7bb_12_PowKernel_cu_7dd49032_316829pow_tensor_scalar_kernel_implIssEEvRNS_18TensorIteratorBaseET0_EUlsE_St5arrayIPcLm2EEEEviS6_T1_ --------------------------
	.section	.nv.info._ZN2at6native29vectorized_elementwise_kernelILi2EZNS0_50_GLOBAL__N__2680c7bb_12_PowKernel_cu_7dd49032_316829pow_tensor_scalar_kernel_implIssEEvRNS_18TensorIteratorBaseET0_EUlsE_St5arrayIPcLm2EEEEviS6_T1_,"",@"SHT_CUDA_INFO"
	.sectionflags	@""
	.align	4


	//----- nvinfo : EIATTR_CUDA_API_VERSION
	.align		4
        /*0000*/ 	.byte	0x04, 0x37
        /*0002*/ 	.short	(.L_5791 - .L_5790)
.L_5790:
        /*0004*/ 	.word	0x00000082


	//----- nvinfo : EIATTR_KPARAM_INFO
	.align		4
.L_5791:
        /*0008*/ 	.byte	0x04, 0x17
        /*000a*/ 	.short	(.L_5793 - .L_5792)
.L_5792:
        /*000c*/ 	.word	0x00000000
        /*0010*/ 	.short	0x0002
        /*0012*/ 	.short	0x0010
        /*0014*/ 	.byte	0x00, 0xf0, 0x41, 0x00


	//----- nvinfo : EIATTR_KPARAM_INFO
	.align		4
.L_5793:
        /*0018*/ 	.byte	0x04, 0x17
        /*001a*/ 	.short	(.L_5795 - .L_5794)
.L_5794:
        /*001c*/ 	.word	0x00000000
        /*0020*/ 	.short	0x0001
        /*0022*/ 	.short	0x0008
        /*0024*/ 	.byte	0x00, 0xf0, 0x21, 0x00


	//----- nvinfo : EIATTR_KPARAM_INFO
	.align		4
.L_5795:
        /*0028*/ 	.byte	0x04, 0x17
        /*002a*/ 	.short	(.L_5797 - .L_5796)
.L_5796:
        /*002c*/ 	.word	0x00000000
        /*0030*/ 	.short	0x0000
        /*0032*/ 	.short	0x0000
        /*0034*/ 	.byte	0x00, 0xf0, 0x11, 0x00


	//----- nvinfo : EIATTR_SPARSE_MMA_MASK
	.align		4
.L_5797:
        /*0038*/ 	.byte	0x03, 0x50
        /*003a*/ 	.short	0x0000


	//----- nvinfo : EIATTR_MAXREG_COUNT
	.align		4
        /*003c*/ 	.byte	0x03, 0x1b
        /*003e*/ 	.short	0x00ff


	//----- nvinfo : EIATTR_MERCURY_ISA_VERSION
	.align		4
        /*0040*/ 	.byte	0x03, 0x5f
        /*0042*/ 	.short	0x0101


	//----- nvinfo : EIATTR_EXIT_INSTR_OFFSETS
	.align		4
        /*0044*/ 	.byte	0x04, 0x1c
        /*0046*/ 	.short	(.L_5799 - .L_5798)


	//   ....[0]....
.L_5798:
        /*0048*/ 	.word	0x00000320


	//   ....[1]....
        /*004c*/ 	.word	0x00000af0


	//   ....[2]....
        /*0050*/ 	.word	0x00000b60


	//----- nvinfo : EIATTR_MAX_THREADS
	.align		4
.L_5799:
        /*0054*/ 	.byte	0x04, 0x05
        /*0056*/ 	.short	(.L_5801 - .L_5800)
.L_5800:
        /*0058*/ 	.word	0x00000080
        /*005c*/ 	.word	0x00000001
        /*0060*/ 	.word	0x00000001


	//----- nvinfo : EIATTR_CRS_STACK_SIZE
	.align		4
.L_5801:
        /*0064*/ 	.byte	0x04, 0x1e
        /*0066*/ 	.short	(.L_5803 - .L_5802)
.L_5802:
        /*0068*/ 	.word	0x00000000


	//----- nvinfo : EIATTR_CBANK_PARAM_SIZE
	.align		4
.L_5803:
        /*006c*/ 	.byte	0x03, 0x19
        /*006e*/ 	.short	0x0020


	//----- nvinfo : EIATTR_PARAM_CBANK
	.align		4
        /*0070*/ 	.byte	0x04, 0x0a
        /*0072*/ 	.short	(.L_5805 - .L_5804)
	.align		4
.L_5804:
        /*0074*/ 	.word	index@(.nv.constant0._ZN2at6native29vectorized_elementwise_kernelILi2EZNS0_50_GLOBAL__N__2680c7bb_12_PowKernel_cu_7dd49032_316829pow_tensor_scalar_kernel_implIssEEvRNS_18TensorIteratorBaseET0_EUlsE_St5arrayIPcLm2EEEEviS6_T1_)
        /*0078*/ 	.short	0x0210
        /*007a*/ 	.short	0x0020


	//----- nvinfo : EIATTR_SW_WAR
	.align		4
.L_5805:
        /*007c*/ 	.byte	0x04, 0x36
        /*007e*/ 	.short	(.L_5807 - .L_5806)
.L_5806:
        /*0080*/ 	.word	0x00000008
.L_5807:


//--------------------- .nv.info._ZN2at6native29vectorized_elementwise_kernelILi4EZNS0_50_GLOBAL__N__2680c7bb_12_PowKernel_cu_7dd49032_316829pow_tensor_scalar_kernel_implIssEEvRNS_18TensorIteratorBaseET0_EUlsE_St5arrayIPcLm2EEEEviS6_T1_ --------------------------
	.section	.nv.info._ZN2at6native29vectorized_elementwise_kernelILi4EZNS0_50_GLOBAL__N__2680c7bb_12_PowKernel_cu_7dd49032_316829pow_tensor_scalar_kernel_implIssEEvRNS_18TensorIteratorBaseET0_EUlsE_St5arrayIPcLm2EEEEviS6_T1_,"",@"SHT_CUDA_INFO"
	.sectionflags	@""
	.align	4


	//----- nvinfo : EIATTR_CUDA_API_VERSION
	.align		4
        /*0000*/ 	.byte	0x04, 0x37
        /*0002*/ 	.short	(.L_5809 - .L_5808)
.L_5808:
        /*0004*/ 	.word	0x00000082


	//----- nvinfo : EIATTR_KPARAM_INFO
	.align		4
.L_5809:
        /*0008*/ 	.byte	0x04, 0x17
        /*000a*/ 	.short	(.L_5811 - .L_5810)
.L_5810:
        /*000c*/ 	.word	0x00000000
        /*0010*/ 	.short	0x0002
        /*0012*/ 	.short	0x0010
        /*0014*/ 	.byte	0x00, 0xf0, 0x41, 0x00


	//----- nvinfo : EIATTR_KPARAM_INFO
	.align		4
.L_5811:
        /*0018*/ 	.byte	0x04, 0x17
        /*001a*/ 	.short	(.L_5813 - .L_5812)
.L_5812:
        /*001c*/ 	.word	0x00000000
        /*0020*/ 	.short	0x0001
        /*0022*/ 	.short	0x0008
        /*0024*/ 	.byte	0x00, 0xf0, 0x21, 0x00


	//----- nvinfo : EIATTR_KPARAM_INFO
	.align		4
.L_5813:
        /*0028*/ 	.byte	0x04, 0x17
        /*002a*/ 	.short	(.L_5815 - .L_5814)
.L_5814:
        /*002c*/ 	.word	0x00000000
        /*0030*/ 	.short	0x0000
        /*0032*/ 	.short	0x0000
        /*0034*/ 	.byte	0x00, 0xf0, 0x11, 0x00


	//----- nvinfo : EIATTR_SPARSE_MMA_MASK
	.align		4
.L_5815:
        /*0038*/ 	.byte	0x03, 0x50
        /*003a*/ 	.short	0x0000


	//----- nvinfo : EIATTR_MAXREG_COUNT
	.align		4
        /*003c*/ 	.byte	0x03, 0x1b
        /*003e*/ 	.short	0x00ff


	//----- nvinfo : EIATTR_MERCURY_ISA_VERSION
	.align		4
        /*0040*/ 	.byte	0x03, 0x5f
        /*0042*/ 	.short	0x0101


	//----- nvinfo : EIATTR_EXIT_INSTR_OFFSETS
	.align		4
        /*0044*/ 	.byte	0x04, 0x1c
        /*0046*/ 	.short	(.L_5817 - .L_5816)


	//   ....[0]....
.L_5816:
        /*0048*/ 	.word	0x000002c0


	//   ....[1]....
        /*004c*/ 	.word	0x00000a90


	//   ....[2]....
        /*0050*/ 	.word	0x00000b00


	//----- nvinfo : EIATTR_MAX_THREADS
	.align		4
.L_5817:
        /*0054*/ 	.byte	0x04, 0x05
        /*0056*/ 	.short	(.L_5819 - .L_5818)
.L_5818:
        /*0058*/ 	.word	0x00000080
        /*005c*/ 	.word	0x00000001
        /*0060*/ 	.word	0x00000001


	//----- nvinfo : EIATTR_CRS_STACK_SIZE
	.align		4
.L_5819:
        /*0064*/ 	.byte	0x04, 0x1e
        /*0066*/ 	.short	(.L_5821 - .L_5820)
.L_5820:
        /*0068*/ 	.word	0x00000000


	//----- nvinfo : EIATTR_CBANK_PARAM_SIZE
	.align		4
.L_5821:
        /*006c*/ 	.byte	0x03, 0x19
        /*006e*/ 	.short	0x0020


	//----- nvinfo : EIATTR_PARAM_CBANK
	.align		4
        /*0070*/ 	.byte	0x04, 0x0a
        /*0072*/ 	.short	(.L_5823 - .L_5822)
	.align		4
.L_5822:
        /*0074*/ 	.word	index@(.nv.constant0._ZN2at6native29vectorized_elementwise_kernelILi4EZNS0_50_GLOBAL__N__2680c7bb_12_PowKernel_cu_7dd49032_316829pow_tensor_scalar_kernel_implIssEEvRNS_18TensorIteratorBaseET0_EUlsE_St5arrayIPcLm2EEEEviS6_T1_)
        /*0078*/ 	.short	0x0210
        /*007a*/ 	.short	0x0020


	//----- nvinfo : EIATTR_SW_WAR
	.align		4
.L_5823:
        /*007c*/ 	.byte	0x04, 0x36
        /*007e*/ 	.short	(.L_5825 - .L_5824)
.L_5824:
        /*0080*/ 	.word	0x00000008
.L_5825:


//--------------------- .nv.info._ZN2at6native29vectorized_elementwise_kernelILi8EZNS0_50_GLOBAL__N__2680c7bb_12_PowKernel_cu_7dd49032_316829pow_tensor_scalar_kernel_implIssEEvRNS_18TensorIteratorBaseET0_EUlsE_St5arrayIPcLm2EEEEviS6_T1_ --------------------------
	.section	.nv.info._ZN2at6native29vectorized_elementwise_kernelILi8EZNS0_50_GLOBAL__N__2680c7bb_12_PowKernel_cu_7dd49032_316829pow_tensor_scalar_kernel_implIssEEvRNS_18TensorIteratorBaseET0_EUlsE_St5arrayIPcLm2EEEEviS6_T1_,"",@"SHT_CUDA_INFO"
	.sectionflags	@""
	.align	4


	//----- nvinfo : EIATTR_CUDA_API_VERSION
	.align		4
        /*0000*/ 	.byte	0x04, 0x37
        /*0002*/ 	.short	(.L_5827 - .L_5826)
.L_5826:
        /*0004*/ 	.word	0x00000082


	//----- nvinfo : EIATTR_KPARAM_INFO
	.align		4
.L_5827:
        /*0008*/ 	.byte	0x04, 0x17
        /*000a*/ 	.short	(.L_5829 - .L_5828)
.L_5828:
        /*000c*/ 	.word	0x00000000
        /*0010*/ 	.short	0x0002
        /*0012*/ 	.short	0x0010
        /*0014*/ 	.byte	0x00, 0xf0, 0x41, 0x00


	//----- nvinfo : EIATTR_KPARAM_INFO
	.align		4
.L_5829:
        /*0018*/ 	.byte	0x04, 0x17
        /*001a*/ 	.short	(.L_5831 - .L_5830)
.L_5830:
        /*001c*/ 	.word	0x00000000
        /*0020*/ 	.short	0x0001
        /*0022*/ 	.short	0x0008
        /*0024*/ 	.byte	0x00, 0xf0, 0x21, 0x00


	//----- nvinfo : EIATTR_KPARAM_INFO
	.align		4
.L_5831:
        /*0028*/ 	.byte	0x04, 0x17
        /*002a*/ 	.short	(.L_5833 - .L_5832)
.L_5832:
        /*002c*/ 	.word	0x00000000
        /*0030*/ 	.short	0x0000
        /*0032*/ 	.short	0x0000
        /*0034*/ 	.byte	0x00, 0xf0, 0x11, 0x00


	//----- nvinfo : EIATTR_SPARSE_MMA_MASK
	.align		4
.L_5833:
        /*0038*/ 	.byte	0x03, 0x50
        /*003a*/ 	.short	0x0000


	//----- nvinfo : EIATTR_MAXREG_COUNT
	.align		4
        /*003c*/ 	.byte	0x03, 0x1b
        /*003e*/ 	.short	0x00ff


	//----- nvinfo : EIATTR_MERCURY_ISA_VERSION
	.align		4
        /*0040*/ 	.byte	0x03, 0x5f
        /*0042*/ 	.short	0x0101


	//----- nvinfo : EIATTR_EXIT_INSTR_OFFSETS
	.align		4
        /*0044*/ 	.byte	0x04, 0x1c
        /*0046*/ 	.short	(.L_5835 - .L_5834)


	//   ....[0]....
.L_5834:
        /*0048*/ 	.word	0x00000260


	//   ....[1]....
        /*004c*/ 	.word	0x00000a30


	//   ....[2]....
        /*0050*/ 	.word	0x00000aa0


	//----- nvinfo : EIATTR_MAX_THREADS
	.align		4
.L_5835:
        /*0054*/ 	.byte	0x04, 0x05
        /*0056*/ 	.short	(.L_5837 - .L_5836)
.L_5836:
        /*0058*/ 	.word	0x00000080
        /*005c*/ 	.word	0x00000001
        /*0060*/ 	.word	0x00000001


	//----- nvinfo : EIATTR_CRS_STACK_SIZE
	.align		4
.L_5837:
        /*0064*/ 	.byte	0x04, 0x1e
        /*0066*/ 	.short	(.L_5839 - .L_5838)
.L_5838:
        /*0068*/ 	.word	0x00000000


	//----- nvinfo : EIATTR_CBANK_PARAM_SIZE
	.align		4
.L_5839:
        /*006c*/ 	.byte	0x03, 0x19
        /*006e*/ 	.short	0x0020


	//----- nvinfo : EIATTR_PARAM_CBANK
	.align		4
        /*0070*/ 	.byte	0x04, 0x0a
        /*0072*/ 	.short	(.L_5841 - .L_5840)
	.align		4
.L_5840:
        /*0074*/ 	.word	index@(.nv.constant0._ZN2at6native29vectorized_elementwise_kernelILi8EZNS0_50_GLOBAL__N__2680c7bb_12_PowKernel_cu_7dd49032_316829pow_tensor_scalar_kernel_implIssEEvRNS_18TensorIteratorBaseET0_EUlsE_St5arrayIPcLm2EEEEviS6_T1_)
        /*0078*/ 	.short	0x0210
        /*007a*/ 	.short	0x0020


	//----- nvinfo : EIATTR_SW_WAR
	.align		4
.L_5841:
        /*007c*/ 	.byte	0x04, 0x36
        /*007e*/ 	.short	(.L_5843 - .L_5842)
.L_5842:
        /*0080*/ 	.word	0x00000008
.L_5843:


//--------------------- .nv.info._ZN2at6native18elementwise_kernelILi128ELi4EZNS0_15gpu_kernel_implIZNS0_50_GLOBAL__N__2680c7bb_12_PowKernel_cu_7dd49032_316829pow_tensor_scalar_kernel_implIllEEvRNS_18TensorIteratorBaseET0_EUllE2_EEvS6_RKT_EUliE_EEviT1_ --------------------------
	.section	.nv.info._ZN2at6native18elementwise_kernelILi128ELi4EZNS0_15gpu_kernel_implIZNS0_50_GLOBAL__N__2680c7bb_12_PowKernel_cu_7dd49032_316829pow_tensor_scalar_kernel_implIllEEvRNS_18TensorIteratorBaseET0_EUllE2_EEvS6_RKT_EUliE_EEviT1_,"",@"SHT_CUDA_INFO"
	.sectionflags	@""
	.align	4


	//----- nvinfo : EIATTR_CUDA_API_VERSION
	.align		4
        /*0000*/ 	.byte	0x04, 0x37
        /*0002*/ 	.short	(.L_5845 - .L_5844)
.L_5844:
        /*0004*/ 	.word	0x00000082


	//----- nvinfo : EIATTR_KPARAM_INFO
	.align		4
.L_5845:
        /*0008*/ 	.byte	0x04, 0x17
        /*000a*/ 	.short	(.L_5847 - .L_5846)
.L_5846:
        /*000c*/ 	.word	0x00000000
        /*0010*/ 	.short	0x0001
        /*0012*/ 	.short	0x0008
        /*0014*/ 	.byte	0x00, 0xf0, 0xa1, 0x08


	//----- nvinfo : EIATTR_KPARAM_INFO
	.align		4
.L_5847:
        /*0018*/ 	.byte	0x04, 0x17
        /*001a*/ 	.short	(.L_5849 - .L_5848)
.L_5848:
        /*001c*/ 	.word	0x00000000
        /*0020*/ 	.short	0x0000
        /*0022*/ 	.short	0x0000
        /*0024*/ 	.byte	0x00, 0xf0, 0x11, 0x00


	//----- nvinfo : EIATTR_SPARSE_MMA_MASK
	.align		4
.L_5849:
        /*0028*/ 	.byte	0x03, 0x50
        /*002a*/ 	.short	0x0000


	//----- nvinfo : EIATTR_MAXREG_COUNT
	.align		4
        /*002c*/ 	.byte	0x03, 0x1b
        /*002e*/ 	.short	0x0080


	//----- nvinfo : EIATTR_EXTERNS
	.align		4
        /*0030*/ 	.byte	0x04, 0x0f
        /*0032*/ 	.short	(.L_5851 - .L_5850)


	//   ....[0]....
	.align		4
.L_5850:
        /*0034*/ 	.word	index@(__assertfail)


	//----- nvinfo : EIATTR_MERCURY_ISA_VERSION
	.align		4
.L_5851:
        /*0038*/ 	.byte	0x03, 0x5f
        /*003a*/ 	.short	0x0101


	//----- nvinfo : EIATTR_SYSCALL_OFFSETS
	.align		4
        /*003c*/ 	.byte	0x04, 0x46
        /*003e*/ 	.short	(.L_5853 - .L_5852)


	//   ....[0]....
.L_5852:
        /*0040*/ 	.word	0x000021c0


	//   ....[1]....
        /*0044*/ 	.word	0x000034e0


	//   ....[2]....
        /*0048*/ 	.word	0x000056c0


	//   ....[3]....
        /*004c*/ 	.word	0x000069e0


	//   ....[4]....
        /*0050*/ 	.word	0x00008bb0


	//   ....[5]....
        /*0054*/ 	.word	0x00009ed0


	//   ....[6]....
        /*0058*/ 	.word	0x0000c090


	//   ....[7]....
        /*005c*/ 	.word	0x0000d3c0


	//----- nvinfo : EIATTR_EXIT_INSTR_OFFSETS
	.align		4
.L_5853:
        /*0060*/ 	.byte	0x04, 0x1c
        /*0062*/ 	.short	(.L_5855 - .L_5854)


	//   ....[0]....
.L_5854:
        /*0064*/ 	.word	0x00009f60


	//   ....[1]....
        /*0068*/ 	.word	0x0000c6b0


	//   ....[2]....
        /*006c*/ 	.word	0x0000c6d0


	//   ....[3]....
        /*0070*/ 	.word	0x0000c750


	//   ....[4]....
        /*0074*/ 	.word	0x0000c770


	//   ....[5]....
        /*0078*/ 	.word	0x0000c790


	//   ....[6]....
        /*007c*/ 	.word	0x0000c820


	//   ....[7]....
        /*0080*/ 	.word	0x0000c860


	//   ....[8]....
        /*0084*/ 	.word	0x0000c900


	//   ....[9]....
        /*0088*/ 	.word	0x0000c950


	//   ....[10]....
        /*008c*/ 	.word	0x0000c980


	//   ....[11]....
        /*0090*/ 	.word	0x0000ca50


	//   ....[12]....
        /*0094*/ 	.word	0x0000ca90


	//   ....[13]....
        /*0098*/ 	.word	0x0000cc20


	//   ....[14]....
        /*009c*/ 	.word	0x0000cd80


	//   ....[15]....
        /*00a0*/ 	.word	0x0000cdc0


	//   ....[16]....
        /*00a4*/ 	.word	0x0000ce60


	//   ....[17]....
        /*00a8*/ 	.word	0x0000cfe0


	//   ....[18]....
        /*00ac*/ 	.word	0x0000d160


	//   ....[19]....
        /*00b0*/ 	.word	0x0000d2c0


	//   ....[20]....
        /*00b4*/ 	.word	0x0000d3d0


	//   ....[21]....
        /*00b8*/ 	.word	0x0000d3f0


	//   ....[22]....
        /*00bc*/ 	.word	0x0000d410


	//----- nvinfo : EIATTR_MAX_THREADS
	.align		4
.L_5855:
        /*00c0*/ 	.byte	0x04, 0x05
        /*00c2*/ 	.short	(.L_5857 - .L_5856)
.L_5856:
        /*00c4*/ 	.word	0x00000080
        /*00c8*/ 	.word	0x00000001
        /*00cc*/ 	.word	0x00000001


	//----- nvinfo : EIATTR_CRS_STACK_SIZE
	.align		4
.L_5857:
        /*00d0*/ 	.byte	0x04, 0x1e
        /*00d2*/ 	.short	(.L_5859 - .L_5858)
.L_5858:
        /*00d4*/ 	.word	0x00000000


	//----- nvinfo : EIATTR_CBANK_PARAM_SIZE
	.align		4
.L_5859:
        /*00d8*/ 	.byte	0x03, 0x19
        /*00da*/ 	.short	0x0230


	//----- nvinfo : EIATTR_PARAM_CBANK
	.align		4
        /*00dc*/ 	.byte	0x04, 0x0a
        /*00de*/ 	.short	(.L_5861 - .L_5860)
	.align		4
.L_5860:
        /*00e0*/ 	.word	index@(.nv.constant0._ZN2at6native18elementwise_kernelILi128ELi4EZNS0_15gpu_kernel_implIZNS0_50_GLOBAL__N__2680c7bb_12_PowKernel_cu_7dd49032_316829pow_tensor_scalar_kernel_implIllEEvRNS_18TensorIteratorBaseET0_EUllE2_EEvS6_RKT_EUliE_EEviT1_)
        /*00e4*/ 	.short	0x0210
        /*00e6*/ 	.short	0x0230


	//----- nvinfo : EIATTR_SW_WAR
	.align		4
.L_5861:
        /*00e8*/ 	.byte	0x04, 0x36
        /*00ea*/ 	.short	(.L_5863 - .L_5862)
.L_5862:
        /*00ec*/ 	.word	0x00000008
.L_5863:


//--------------------- .nv.info._ZN2at6native27unrolled_elementwise_kernelIZNS0_50_GLOBAL__N__2680c7bb_12_PowKernel_cu_7dd49032_316829pow_tensor_scalar_kernel_implIllEEvRNS_18TensorIteratorBaseET0_EUllE2_St5arrayIPcLm2EELi4E23TrivialOffsetCalculatorILi1EjESC_NS0_6memory12LoadWithCastILi1EEENSD_13StoreWithCastILi1EEEEEviT_S6_T2_T3_T4_T5_ --------------------------
	.section	.nv.info._ZN2at6native27unrolled_elementwise_kernelIZNS0_50_GLOBAL__N__2680c7bb_12_PowKernel_cu_7dd49032_316829pow_tensor_scalar_kernel_implIllEEvRNS_18TensorIteratorBaseET0_EUllE2_St5arrayIPcLm2EELi4E23TrivialOffsetCalculatorILi1EjESC_NS0_6memory12LoadWithCastILi1EEENSD_13StoreWithCastILi1EEEEEviT_S6_T2_T3_T4_T5_,"",@"SHT_CUDA_INFO"
	.sectionflags	@""
	.align	4


	//----- nvinfo : EIATTR_CUDA_API_VERSION
	.align		4
        /*0000*/ 	.byte	0x04, 0x37
        /*0002*/ 	.short	(.L_5865 - .L_5864)
.L_5864:
        /*0004*/ 	.word	0x00000082


	//----- nvinfo : EIATTR_KPARAM_INFO
	.align		4
.L_5865:
        /*0008*/ 	.byte	0x04, 0x17
        /*000a*/ 	.short	(.L_5867 - .L_5866)
.L_5866:
        /*000c*/ 	.word	0x00000000
        /*0010*/ 	.short	0x0006
        /*0012*/ 	.short	0x0034
        /*0014*/ 	.byte	0x00, 0xf0, 0x21, 0x00


	//----- nvinfo : EIATTR_KPARAM_INFO
	.align		4
.L_5867:
        /*0018*/ 	.byte	0x04, 0x17
        /*001a*/ 	.short	(.L_5869 - .L_5868)
.L_5868:
        /*001c*/ 	.word	0x00000000
        /*0020*/ 	.short	0x0005
        /*0022*/ 	.short	0x002c
        /*0024*/ 	.byte	0x00, 0xf0, 0x21, 0x00


	//----- nvinfo : EIATTR_KPARAM_INFO
	.align		4
.L_5869:
        /*0028*/ 	.byte	0x04, 0x17
        /*002a*/ 	.short	(.L_5871 - .L_5870)
.L_5870:
        /*002c*/ 	.word	0x00000000
        /*0030*/ 	.short	0x0004
        /*0032*/ 	.short	0x0029
        /*0034*/ 	.byte	0x00, 0xf0, 0x05, 0x00


	//----- nvinfo : EIATTR_KPARAM_INFO
	.align		4
.L_5871:
        /*0038*/ 	.byte	0x04, 0x17
        /*003a*/ 	.short	(.L_5873 - .L_5872)
.L_5872:
        /*003c*/ 	.word	0x00000000
        /*0040*/ 	.short	0x0003
        /*0042*/ 	.short	0x0028
        /*0044*/ 	.byte	0x00, 0xf0, 0x05, 0x00


	//----- nvinfo : EIATTR_KPARAM_INFO
	.align		4
.L_5873:
        /*0048*/ 	.byte	0x04, 0x17
        /*004a*/ 	.short	(.L_5875 - .L_5874)
.L_5874:
        /*004c*/ 	.word	0x00000000
        /*0050*/ 	.short	0x0002
        /*0052*/ 	.short	0x0018
        /*0054*/ 	.byte	0x00, 0xf0, 0x41, 0x00


	//----- nvinfo : EIATTR_KPARAM_INFO
	.align		4
.L_5875:
        /*0058*/ 	.byte	0x04, 0x17
        /*005a*/ 	.short	(.L_5877 - .L_5876)
.L_5876:
        /*005c*/ 	.word	0x00000000
        /*0060*/ 	.short	0x0001
        /*0062*/ 	.short	0x0008
        /*0064*/ 	.byte	0x00, 0xf0, 0x41, 0x00


	//----- nvinfo : EIATTR_KPARAM_INFO
	.align		4
.L_5877:
        /*0068*/ 	.byte	0x04, 0x17
        /*006a*/ 	.short	(.L_5879 - .L_5878)
.L_5878:
        /*006c*/ 	.word	0x00000000
        /*0070*/ 	.short	0x0000
        /*0072*/ 	.short	0x0000
        /*0074*/ 	.byte	0x00, 0xf0, 0x11, 0x00


	//----- nvinfo : EIATTR_SPARSE_MMA_MASK
	.align		4
.L_5879:
        /*0078*/ 	.byte	0x03, 0x50
        /*007a*/ 	.short	0x0000


	//----- nvinfo : EIATTR_MAXREG_COUNT
	.align		4
        /*007c*/ 	.byte	0x03, 0x1b
        /*007e*/ 	.short	0x00ff


	//----- nvinfo : EIATTR_EXTERNS
	.align		4
        /*0080*/ 	.byte	0x04, 0x0f
        /*0082*/ 	.short	(.L_5881 - .L_5880)


	//   ....[0]....
	.align		4
.L_5880:
        /*0084*/ 	.word	index@(__assertfail)


	//----- nvinfo : EIATTR_MERCURY_ISA_VERSION
	.align		4
.L_5881:
        /*0088*/ 	.byte	0x03, 0x5f
        /*008a*/ 	.short	0x0101


	//----- nvinfo : EIATTR_SYSCALL_OFFSETS
	.align		4
        /*008c*/ 	.byte	0x04, 0x46
        /*008e*/ 	.short	(.L_5883 - .L_5882)


	//   ....[0]....
.L_5882:
        /*0090*/ 	.word	0x00000ef0


	//   ....[1]....
        /*0094*/ 	.word	0x00001df0


	//   ....[2]....
        /*0098*/ 	.word	0x00002d00


	//   ....[3]....
        /*009c*/ 	.word	0x00003be0


	//   ....[4]....
        /*00a0*/ 	.word	0x000059c0


	//   ....[5]....
        /*00a4*/ 	.word	0x000068a0


	//   ....[6]....
        /*00a8*/ 	.word	0x00007760


	//   ....[7]....
        /*00ac*/ 	.word	0x00008620


	//----- nvinfo : EIATTR_EXIT_INSTR_OFFSETS
	.align		4
.L_5883:
        /*00b0*/ 	.byte	0x04, 0x1c
        /*00b2*/ 	.short	(.L_5885 - .L_5884)


	//   ....[0]....
.L_5884:
        /*00b4*/ 	.word	0x000077e0


	//   ....[1]....
        /*00b8*/ 	.word	0x00007910


	//   ....[2]....
        /*00bc*/ 	.word	0x00007930


	//   ....[3]....
        /*00c0*/ 	.word	0x000079b0


	//   ....[4]....
        /*00c4*/ 	.word	0x000079d0


	//   ....[5]....
        /*00c8*/ 	.word	0x000079f0


	//   ....[6]....
        /*00cc*/ 	.word	0x00007a80


	//   ....[7]....
        /*00d0*/ 	.word	0x00007ac0


	//   ....[8]....
        /*00d4*/ 	.word	0x00007b60


	//   ....[9]....
        /*00d8*/ 	.word	0x00007bb0


	//   ....[10]....
        /*00dc*/ 	.word	0x00007be0


	//   ....[11]....
        /*00e0*/ 	.word	0x00007cb0


	//   ....[12]....
        /*00e4*/ 	.word	0x00007cf0


	//   ....[13]....
        /*00e8*/ 	.word	0x00007e80


	//   ....[14]....
        /*00ec*/ 	.word	0x00007fe0


	//   ....[15]....
        /*00f0*/ 	.word	0x00008020


	//   ....[16]....
        /*00f4*/ 	.word	0x000080c0


	//   ....[17]....
        /*00f8*/ 	.word	0x00008240


	//   ....[18]....
        /*00fc*/ 	.word	0x000083c0


	//   ....[19]....
        /*0100*/ 	.word	0x00008520


	//   ....[20]....
        /*0104*/ 	.word	0x00008630


	//   ....[21]....
        /*0108*/ 	.word	0x00008650


	//   ....[22]....
        /*010c*/ 	.word	0x00008670


	//----- nvinfo : EIATTR_MAX_THREADS
	.align		4
.L_5885:
        /*0110*/ 	.byte	0x04, 0x05
        /*0112*/ 	.short	(.L_5887 - .L_5886)
.L_5886:
        /*0114*/ 	.word	0x00000080
        /*0118*/ 	.word	0x00000001
        /*011c*/ 	.word	0x00000001


	//----- nvinfo : EIATTR_CRS_STACK_SIZE
	.align		4
.L_5887:
        /*0120*/ 	.byte	0x04, 0x1e
        /*0122*/ 	.short	(.L_5889 - .L_5888)
.L_5888:
        /*0124*/ 	.word	0x00000000


	//----- nvinfo : EIATTR_CBANK_PARAM_SIZE
	.align		4
.L_5889:
        /*0128*/ 	.byte	0x03, 0x19
        /*012a*/ 	.short	0x003c


	//----- nvinfo : EIATTR_PARAM_CBANK
	.align		4
        /*012c*/ 	.byte	0x04, 0x0a
        /*012e*/ 	.short	(.L_5891 - .L_5890)
	.align		4
.L_5890:
        /*0130*/ 	.word	index@(.nv.constant0._ZN2at6native27unrolled_elementwise_kernelIZNS0_50_GLOBAL__N__2680c7bb_12_PowKernel_cu_7dd49032_316829pow_tensor_scalar_kernel_implIllEEvRNS_18TensorIteratorBaseET0_EUllE2_St5arrayIPcLm2EELi4E23TrivialOffsetCalculatorILi1EjESC_NS0_6memory12LoadWithCastILi1EEENSD_13StoreWithCastILi1EEEEEviT_S6_T2_T3_T4_T5_)
        /*0134*/ 	.short	0x0210
        /*0136*/ 	.short	0x003c


	//----- nvinfo : EIATTR_SW_WAR
	.align		4
.L_5891:
        /*0138*/ 	.byte	0x04, 0x36
        /*013a*/ 	.short	(.L_5893 - .L_5892)
.L_5892:
        /*013c*/ 	.word	0x00000008
.L_5893:


//--------------------- .nv.info._ZN2at6native18elementwise_kernelILi128ELi2EZNS0_22gpu_kernel_impl_nocastIZNS0_50_GLOBAL__N__2680c7bb_12_PowKernel_cu_7dd49032_316829pow_tensor_scalar_kernel_implIllEEvRNS_18TensorIteratorBaseET0_EUllE2_EEvS6_RKT_EUliE_EEviT1_ --------------------------
	.section	.nv.info._ZN2at6native18elementwise_kernelILi128ELi2EZNS0_22gpu_kernel_impl_nocastIZNS0_50_GLOBAL__N__2680c7bb_12_PowKernel_cu_7dd49032_316829pow_tensor_scalar_kernel_implIllEEvRNS_18TensorIteratorBaseET0_EUllE2_EEvS6_RKT_EUliE_EEviT1_,"",@"SHT_CUDA_INFO"
	.sectionflags	@""
	.align	4


	//----- nvinfo : EIATTR_CUDA_API_VERSION
	.align		4
        /*0000*/ 	.byte	0x04, 0x37
        /*0002*/ 	.short	(.L_5895 - .L_5894)
.L_5894:
        /*0004*/ 	.word	0x00000082


	//----- nvinfo : EIATTR_KPARAM_INFO
	.align		4
.L_5895:
        /*0008*/ 	.byte	0x04, 0x17
        /*000a*/ 	.short	(.L_5897 - .L_5896)
.L_5896:
        /*000c*/ 	.word	0x00000000
        /*0010*/ 	.short	0x0001
        /*0012*/ 	.short	0x0008
        /*0014*/ 	.byte	0x00, 0xf0, 0x81, 0x08


	//----- nvinfo : EIATTR_KPARAM_INFO
	.align		4
.L_5897:
        /*0018*/ 	.byte	0x04, 0x17
        /*001a*/ 	.short	(.L_5899 - .L_5898)
.L_5898:
        /*001c*/ 	.word	0x00000000
        /*0020*/ 	.short	0x0000
        /*0022*/ 	.short	0x0000
        /*0024*/ 	.byte	0x00, 0xf0, 0x11, 0x00


	//----- nvinfo : EIATTR_SPARSE_MMA_MASK
	.align		4
.L_5899:
        /*0028*/ 	.byte	0x03, 0x50
        /*002a*/ 	.short	0x0000


	//----- nvinfo : EIATTR_MAXREG_COUNT
	.align		4
        /*002c*/ 	.byte	0x03, 0x1b
        /*002e*/ 	.short	0x0080


	//----- nvinfo : EIATTR_MERCURY_ISA_VERSION
	.align		4
        /*0030*/ 	.byte	0x03, 0x5f
        /*0032*/ 	.short	0x0101


	//----- nvinfo : EIATTR_EXIT_INSTR_OFFSETS
	.align		4
        /*0034*/ 	.byte	0x04, 0x1c
        /*0036*/ 	.short	(.L_5901 - .L_5900)


	//   ....[0]....
.L_5900:
        /*0038*/ 	.word	0x00001890


	//   ....[1]....
        /*003c*/ 	.word	0x000030b0


	//----- nvinfo : EIATTR_MAX_THREADS
	.align		4
.L_5901:
        /*0040*/ 	.byte	0x04, 0x05
        /*0042*/ 	.short	(.L_5903 - .L_5902)
.L_5902:
        /*0044*/ 	.word	0x00000080
        /*0048*/ 	.word	0x00000001
        /*004c*/ 	.word	0x00000001


	//----- nvinfo : EIATTR_CRS_STACK_SIZE
	.align		4
.L_5903:
        /*0050*/ 	.byte	0x04, 0x1e
        /*0052*/ 	.short	(.L_5905 - .L_5904)
.L_5904:
        /*0054*/ 	.word	0x00000000


	//----- nvinfo : EIATTR_CBANK_PARAM_SIZE
	.align		4
.L_5905:
        /*0058*/ 	.byte	0x03, 0x19
        /*005a*/ 	.short	0x0228


	//----- nvinfo : EIATTR_PARAM_CBANK
	.align		4
        /*005c*/ 	.byte	0x04, 0x0a
        /*005e*/ 	.short	(.L_5907 - .L_5906)
	.align		4
.L_5906:
        /*0060*/ 	.word	index@(.nv.constant0._ZN2at6native18elementwise_kernelILi128ELi2EZNS0_22gpu_kernel_impl_nocastIZNS0_50_GLOBAL__N__2680c7bb_12_PowKernel_cu_7dd49032_316829pow_tensor_scalar_kernel_implIllEEvRNS_18TensorIteratorBaseET0_EUllE2_EEvS6_RKT_EUliE_EEviT1_)
        /*0064*/ 	.short	0x0210
        /*0066*/ 	.short	0x0228


	//----- nvinfo : EIATTR_SW_WAR
	.align		4
.L_5907:
        /*0068*/ 	.byte	0x04, 0x36
        /*006a*/ 	.short	(.L_5909 - .L_5908)
.L_5908:
        /*006c*/ 	.word	0x00000008
.L_5909:


//--------------------- .nv.info._ZN2at6native27unrolled_elementwise_kernelIZNS0_50_GLOBAL__N__2680c7bb_12_PowKernel_cu_7dd49032_316829pow_tensor_scalar_kernel_implIllEEvRNS_18TensorIteratorBaseET0_EUllE2_St5arrayIPcLm2EELi4E23TrivialOffsetCalculatorILi1EjESC_NS0_6memory15LoadWithoutCastENSD_16StoreWithoutCastEEEviT_S6_T2_T3_T4_T5_ --------------------------
	.section	.nv.info._ZN2at6native27unrolled_elementwise_kernelIZNS0_50_GLOBAL__N__2680c7bb_12_PowKernel_cu_7dd49032_316829pow_tensor_scalar_kernel_implIllEEvRNS_18TensorIteratorBaseET0_EUllE2_St5arrayIPcLm2EELi4E23TrivialOffsetCalculatorILi1EjESC_NS0_6memory15LoadWithoutCastENSD_16StoreWithoutCastEEEviT_S6_T2_T3_T4_T5_,"",@"SHT_CUDA_INFO"
	.sectionflags	@""
	.align	4


	//----- nvinfo : EIATTR_CUDA_API_VERSION
	.align		4
        /*0000*/ 	.byte	0x04, 0x37
        /*0002*/ 	.short	(.L_5911 - .L_5910)
.L_5910:
        /*0004*/ 	.word	0x00000082


	//----- nvinfo : EIATTR_KPARAM_INFO
	.align		4
.L_5911:
        /*0008*/ 	.byte	0x04, 0x17
        /*000a*/ 	.short	(.L_5913 - .L_5912)
.L_5912:
        /*000c*/ 	.word	0x00000000
        /*0010*/ 	.short	0x0006
        /*0012*/ 	.short	0x002b
        /*0014*/ 	.byte	0x00, 0xf0, 0x05, 0x00


	//----- nvinfo : EIATTR_KPARAM_INFO
	.align		4
.L_5913:
        /*0018*/ 	.byte	0x04, 0x17
        /*001a*/ 	.short	(.L_5915 - .L_5914)
.L_5914:
        /*001c*/ 	.word	0x00000000
        /*0020*/ 	.short	0x0005
        /*0022*/ 	.short	0x002a
        /*0024*/ 	.byte	0x00, 0xf0, 0x05, 0x00


	//----- nvinfo : EIATTR_KPARAM_INFO
	.align		4
.L_5915:
        /*0028*/ 	.byte	0x04, 0x17
        /*002a*/ 	.short	(.L_5917 - .L_5916)
.L_5916:
        /*002c*/ 	.word	0x00000000
        /*0030*/ 	.short	0x0004
        /*0032*/ 	.short	0x0029
        /*0034*/ 	.byte	0x00, 0xf0, 0x05, 0x00


	//----- nvinfo : EIATTR_KPARAM_INFO
	.align		4
.L_5917:
        /*0038*/ 	.byte	0x04, 0x17
        /*003a*/ 	.short	(.L_5919 - .L_5918)
.L_5918:
        /*003c*/ 	.word	0x00000000
        /*0040*/ 	.short	0x0003
        /*0042*/ 	.short	0x0028
        /*0044*/ 	.byte	0x00, 0xf0, 0x05, 0x00


	//----- nvinfo : EIATTR_KPARAM_INFO
	.align		4
.L_5919:
        /*0048*/ 	.byte	0x04, 0x17
        /*004a*/ 	.short	(.L_5921 - .L_5920)
.L_5920:
        /*004c*/ 	.word	0x00000000
        /*0050*/ 	.short	0x0002
        /*0052*/ 	.short	0x0018
        /*0054*/ 	.byte	0x00, 0xf0, 0x41, 0x00


	//----- nvinfo : EIATTR_KPARAM_INFO
	.align		4
.L_5921:
        /*0058*/ 	.byte	0x04, 0x17
        /*005a*/ 	.short	(.L_5923 - .L_5922)
.L_5922:
        /*005c*/ 	.word	0x00000000
        /*0060*/ 	.short	0x0001
        /*0062*/ 	.short	0x0008
        /*0064*/ 	.byte	0x00, 0xf0, 0x41, 0x00


	//----- nvinfo : EIATTR_KPARAM_INFO
	.align		4
.L_5923:
        /*0068*/ 	.byte	0x04, 0x17
        /*006a*/ 	.short	(.L_5925 - .L_5924)
.L_5924:
        /*006c*/ 	.word	0x00000000
        /*0070*/ 	.short	0x0000
        /*0072*/ 	.short	0x0000
        /*0074*/ 	.byte	0x00, 0xf0, 0x11, 0x00


	//----- nvinfo : EIATTR_SPARSE_MMA_MASK
	.align		4
.L_5925:
        /*0078*/ 	.byte	0x03, 0x50
        /*007a*/ 	.short	0x0000


	//----- nvinfo : EIATTR_MAXREG_COUNT
	.align		4
        /*007c*/ 	.byte	0x03, 0x1b
        /*007e*/ 	.short	0x00ff


	//----- nvinfo : EIATTR_MERCURY_ISA_VERSION
	.align		4
        /*0080*/ 	.byte	0x03, 0x5f
        /*0082*/ 	.short	0x0101


	//----- nvinfo : EIATTR_EXIT_INSTR_OFFSETS
	.align		4
        /*0084*/ 	.byte	0x04, 0x1c
        /*0086*/ 	.short	(.L_5927 - .L_5926)


	//   ....[0]....
.L_5926:
        /*0088*/ 	.word	0x00001270


	//   ....[1]....
        /*008c*/ 	.word	0x000012d0


	//----- nvinfo : EIATTR_MAX_THREADS
	.align		4
.L_5927:
        /*0090*/ 	.byte	0x04, 0x05
        /*0092*/ 	.short	(.L_5929 - .L_5928)
.L_5928:
        /*0094*/ 	.word	0x00000080
        /*0098*/ 	.word	0x00000001
        /*009c*/ 	.word	0x00000001


	//----- nvinfo : EIATTR_CRS_STACK_SIZE
	.align		4
.L_5929:
        /*00a0*/ 	.byte	0x04, 0x1e
        /*00a2*/ 	.short	(.L_5931 - .L_5930)
.L_5930:
        /*00a4*/ 	.word	0x00000000


	//----- nvinfo : EIATTR_CBANK_PARAM_SIZE
	.align		4
.L_5931:
        /*00a8*/ 	.byte	0x03, 0x19
        /*00aa*/ 	.short	0x002c


	//----- nvinfo : EIATTR_PARAM_CBANK
	.align		4
        /*00ac*/ 	.byte	0x04, 0x0a
        /*00ae*/ 	.short	(.L_5933 - .L_5932)
	.align		4
.L_5932:
        /*00b0*/ 	.word	index@(.nv.constant0._ZN2at6native27unrolled_elementwise_kernelIZNS0_50_GLOBAL__N__2680c7bb_12_PowKernel_cu_7dd49032_316829pow_tensor_scalar_kernel_implIllEEvRNS_18TensorIteratorBaseET0_EUllE2_St5arrayIPcLm2EELi4E23TrivialOffsetCalculatorILi1EjESC_NS0_6memory15LoadWithoutCastENSD_16StoreWithoutCastEEEviT_S6_T2_T3_T4_T5_)
        /*00b4*/ 	.short	0x0210
        /*00b6*/ 	.short	0x002c


	//----- nvinfo : EIATTR_SW_WAR
	.align		4
.L_5933:
        /*00b8*/ 	.byte	0x04, 0x36
        /*00ba*/ 	.short	(.L_5935 - .L_5934)
.L_5934:
        /*00bc*/ 	.word	0x00000008
.L_5935:


//--------------------- .nv.info._ZN2at6native29vectorized_elementwise_kernelILi2EZNS0_50_GLOBAL__N__2680c7bb_12_PowKernel_cu_7dd49032_316829pow_tensor_scalar_kernel_implIllEEvRNS_18TensorIteratorBaseET0_EUllE2_St5arrayIPcLm2EEEEviS6_T1_ --------------------------
	.section	.nv.info._ZN2at6native29vectorized_elementwise_kernelILi2EZNS0_50_GLOBAL__N__2680c7bb_12_PowKernel_cu_7dd49032_316829pow_tensor_scalar_kernel_implIllEEvRNS_18TensorIteratorBaseET0_EUllE2_St5arrayIPcLm2EEEEviS6_T1_,"",@"SHT_CUDA_INFO"
	.sectionflags	@""
	.align	4


	//----- nvinfo : EIATTR_CUDA_API_VERSION
	.align		4
        /*0000*/ 	.byte	0x04, 0x37
        /*0002*/ 	.short	(.L_5937 - .L_5936)
.L_5936:
        /*0004*/ 	.word	0x00000082


	//----- nvinfo : EIATTR_KPARAM_INFO
	.align		4
.L_5937:
        /*0008*/ 	.byte	0x04, 0x17
        /*000a*/ 	.short	(.L_5939 - .L_5938)
.L_5938:
        /*000c*/ 	.word	0x00000000
        /*0010*/ 	.short	0x0002
        /*0012*/ 	.short	0x0018
        /*0014*/ 	.byte	0x00, 0xf0, 0x41, 0x00


	//----- nvinfo : EIATTR_KPARAM_INFO
	.align		4
.L_5939:
        /*0018*/ 	.byte	0x04, 0x17
        /*001a*/ 	.short	(.L_5941 - .L_5940)
.L_5940:
        /*001c*/ 	.word	0x00000000
        /*0020*/ 	.short	0x0001
        /*0022*/ 	.short	0x0008
        /*0024*/ 	.byte	0x00, 0xf0, 0x41, 0x00


	//----- nvinfo : EIATTR_KPARAM_INFO
	.align		4
.L_5941:
        /*0028*/ 	.byte	0x04, 0x17
        /*002a*/ 	.short	(.L_5943 - .L_5942)
.L_5942:
        /*002c*/ 	.word	0x00000000
        /*0030*/ 	.short	0x0000
        /*0032*/ 	.short	0x0000
        /*0034*/ 	.byte	0x00, 0xf0, 0x11, 0x00


	//----- nvinfo : EIATTR_SPARSE_MMA_MASK
	.align		4
.L_5943:
        /*0038*/ 	.byte	0x03, 0x50
        /*003a*/ 	.short	0x0000


	//----- nvinfo : EIATTR_MAXREG_COUNT
	.align		4
        /*003c*/ 	.byte	0x03, 0x1b
        /*003e*/ 	.short	0x00ff


	//----- nvinfo : EIATTR_MERCURY_ISA_VERSION
	.align		4
        /*0040*/ 	.byte	0x03, 0x5f
        /*0042*/ 	.short	0x0101


	//----- nvinfo : EIATTR_EXIT_INSTR_OFFSETS
	.align		4
        /*0044*/ 	.byte	0x04, 0x1c
        /*0046*/ 	.short	(.L_5945 - .L_5944)


	//   ....[0]....
.L_5944:
        /*0048*/ 	.word	0x00001a60


	//   ....[1]....
        /*004c*/ 	.word	0x00003c20


	//   ....[2]....
        /*0050*/ 	.word	0x00003c70


	//----- nvinfo : EIATTR_MAX_THREADS
	.align		4
.L_5945:
        /*0054*/ 	.byte	0x04, 0x05
        /*0056*/ 	.short	(.L_5947 - .L_5946)
.L_5946:
        /*0058*/ 	.word	0x00000080
        /*005c*/ 	.word	0x00000001
        /*0060*/ 	.word	0x00000001


	//----- nvinfo : EIATTR_CRS_STACK_SIZE
	.align		4
.L_5947:
        /*0064*/ 	.byte	0x04, 0x1e
        /*0066*/ 	.short	(.L_5949 - .L_5948)
.L_5948:
        /*0068*/ 	.word	0x00000000


	//----- nvinfo : EIATTR_CBANK_PARAM_SIZE
	.align		4
.L_5949:
        /*006c*/ 	.byte	0x03, 0x19
        /*006e*/ 	.short	0x0028


	//----- nvinfo : EIATTR_PARAM_CBANK
	.align		4
        /*0070*/ 	.byte	0x04, 0x0a
        /*0072*/ 	.short	(.L_5951 - .L_5950)
	.align		4
.L_5950:
        /*0074*/ 	.word	index@(.nv.constant0._ZN2at6native29vectorized_elementwise_kernelILi2EZNS0_50_GLOBAL__N__2680c7bb_12_PowKernel_cu_7dd49032_316829pow_tensor_scalar_kernel_implIllEEvRNS_18TensorIteratorBaseET0_EUllE2_St5arrayIPcLm2EEEEviS6_T1_)
        /*0078*/ 	.short	0x0210
        /*007a*/ 	.short	0x0028


	//----- nvinfo : EIATTR_SW_WAR
	.align		4
.L_5951:
        /*007c*/ 	.byte	0x04, 0x36
        /*007e*/ 	.short	(.L_5953 - .L_5952)
.L_5952:
        /*0080*/ 	.word	0x00000008
.L_5953:


//--------------------- .nv.info._ZN2at6native29vectorized_elementwise_kernelILi4EZNS0_50_GLOBAL__N__2680c7bb_12_PowKernel_cu_7dd49032_316829pow_tensor_scalar_kernel_implIllEEvRNS_18TensorIteratorBaseET0_EUllE2_St5arrayIPcLm2EEEEviS6_T1_ --------------------------
	.section	.nv.info._ZN2at6native29vectorized_elementwise_kernelILi4EZNS0_50_GLOBAL__N__2680c7bb_12_PowKernel_cu_7dd49032_316829pow_tensor_scalar_kernel_implIllEEvRNS_18TensorIteratorBaseET0_EUllE2_St5arrayIPcLm2EEEEviS6_T1_,"",@"SHT_CUDA_INFO"
	.sectionflags	@""
	.align	4


	//----- nvinfo : EIATTR_CUDA_API_VERSION
	.align		4
        /*0000*/ 	.byte	0x04, 0x37
        /*0002*/ 	.short	(.L_5955 - .L_5954)
.L_5954:
        /*0004*/ 	.word	0x00000082


	//----- nvinfo : EIATTR_KPARAM_INFO
	.align		4
.L_5955:
        /*0008*/ 	.byte	0x04, 0x17
        /*000a*/ 	.short	(.L_5957 - .L_5956)
.L_5956:
        /*000c*/ 	.word	0x00000000
        /*0010*/ 	.short	0x0002
        /*0012*/ 	.short	0x0018
        /*0014*/ 	.byte	0x00, 0xf0, 0x41, 0x00


	//----- nvinfo : EIATTR_KPARAM_INFO
	.align		4
.L_5957:
        /*0018*/ 	.byte	0x04, 0x17
        /*001a*/ 	.short	(.L_5959 - .L_5958)
.L_5958:
        /*001c*/ 	.word	0x00000000
        /*0020*/ 	.short	0x0001
        /*0022*/ 	.short	0x0008
        /*0024*/ 	.byte	0x00, 0xf0, 0x41, 0x00


	//----- nvinfo : EIATTR_KPARAM_INFO
	.align		4
.L_5959:
        /*0028*/ 	.byte	0x04, 0x17
        /*002a*/ 	.short	(.L_5961 - .L_5960)
.L_5960:
        /*002c*/ 	.word	0x00000000
        /*0030*/ 	.short	0x0000
        /*0032*/ 	.short	0x0000
        /*0034*/ 	.byte	0x00, 0xf0, 0x11, 0x00


	//----- nvinfo : EIATTR_SPARSE_MMA_MASK
	.align		4
.L_5961:
        /*0038*/ 	.byte	0x03, 0x50
        /*003a*/ 	.short	0x0000


	//----- nvinfo : EIATTR_MAXREG_COUNT
	.align		4
        /*003c*/ 	.byte	0x03, 0x1b
        /*003e*/ 	.short	0x00ff


	//----- nvinfo : EIATTR_MERCURY_ISA_VERSION
	.align		4
        /*0040*/ 	.byte	0x03, 0x5f
        /*0042*/ 	.short	0x0101


	//----- nvinfo : EIATTR_EXIT_INSTR_OFFSETS
	.align		4
        /*0044*/ 	.byte	0x04, 0x1c
        /*0046*/ 	.short	(.L_5963 - .L_5962)


	//   ....[0]....
.L_5962:
        /*0048*/ 	.word	0x00001a60


	//   ....[1]....
        /*004c*/ 	.word	0x00003c20


	//   ....[2]....
        /*0050*/ 	.word	0x00003c70


	//----- nvinfo : EIATTR_MAX_THREADS
	.align		4
.L_5963:
        /*0054*/ 	.byte	0x04, 0x05
        /*0056*/ 	.short	(.L_5965 - .L_5964)
.L_5964:
        /*0058*/ 	.word	0x00000080
        /*005c*/ 	.word	0x00000001
        /*0060*/ 	.word	0x00000001


	//----- nvinfo : EIATTR_CRS_STACK_SIZE
	.align		4
.L_5965:
        /*0064*/ 	.byte	0x04, 0x1e
        /*0066*/ 	.short	(.L_5967 - .L_5966)
.L_5966:
        /*0068*/ 	.word	0x00000000


	//----- nvinfo : EIATTR_CBANK_PARAM_SIZE
	.align		4
.L_5967:
        /*006c*/ 	.byte	0x03, 0x19
        /*006e*/ 	.short	0x0028


	//----- nvinfo : EIATTR_PARAM_CBANK
	.align		4
        /*0070*/ 	.byte	0x04, 0x0a
        /*0072*/ 	.short	(.L_5969 - .L_5968)
	.align		4
.L_5968:
        /*0074*/ 	.word	index@(.nv.constant0._ZN2at6native29vectorized_elementwise_kernelILi4EZNS0_50_GLOBAL__N__2680c7bb_12_PowKernel_cu_7dd49032_316829pow_tensor_scalar_kernel_implIllEEvRNS_18TensorIteratorBaseET0_EUllE2_St5arrayIPcLm2EEEEviS6_T1_)
        /*0078*/ 	.short	0x0210
        /*007a*/ 	.short	0x0028


	//----- nvinfo : EIATTR_SW_WAR
	.align		4
.L_5969:
        /*007c*/ 	.byte	0x04, 0x36
        /*007e*/ 	.short	(.L_5971 - .L_5970)
.L_5970:
        /*0080*/ 	.word	0x00000008
.L_5971:


//--------------------- .nv.info._ZN2at6native29vectorized_elementwise_kernelILi8EZNS0_50_GLOBAL__N__2680c7bb_12_PowKernel_cu_7dd49032_316829pow_tensor_scalar_kernel_implIllEEvRNS_18TensorIteratorBaseET0_EUllE2_St5arrayIPcLm2EEEEviS6_T1_ --------------------------
	.section	.nv.info._ZN2at6native29vectorized_elementwise_kernelILi8EZNS0_50_GLOBAL__N__2680c7bb_12_PowKernel_cu_7dd49032_316829pow_tensor_scalar_kernel_implIllEEvRNS_18TensorIteratorBaseET0_EUllE2_St5arrayIPcLm2EEEEviS6_T1_,"",@"SHT_CUDA_INFO"
	.sectionflags	@""
	.align	4


	//----- nvinfo : EIATTR_CUDA_API_VERSION
	.align		4
        /*0000*/ 	.byte	0x04, 0x37
        /*0002*/ 	.short	(.L_5973 - .L_5972)
.L_5972:
        /*0004*/ 	.word	0x00000082


	//----- nvinfo : EIATTR_KPARAM_INFO
	.align		4
.L_5973:
        /*0008*/ 	.byte	0x04, 0x17
        /*000a*/ 	.short	(.L_5975 - .L_5974)
.L_5974:
        /*000c*/ 	.word	0x00000000
        /*0010*/ 	.short	0x0002
        /*0012*/ 	.short	0x0018
        /*0014*/ 	.byte	0x00, 0xf0, 0x41, 0x00


	//----- nvinfo : EIATTR_KPARAM_INFO
	.align		4
.L_5975:
        /*0018*/ 	.byte	0x04, 0x17
        /*001a*/ 	.short	(.L_5977 - .L_5976)
.L_5976:
        /*001c*/ 	.word	0x00000000
        /*0020*/ 	.short	0x0001
        /*0022*/ 	.short	0x0008
        /*0024*/ 	.byte	0x00, 0xf0, 0x41, 0x00


	//----- nvinfo : EIATTR_KPARAM_INFO
	.align		4
.L_5977:
        /*0028*/ 	.byte	0x04, 0x17
        /*002a*/ 	.short	(.L_5979 - .L_5978)
.L_5978:
        /*002c*/ 	.word	0x00000000
        /*0030*/ 	.short	0x0000
        /*0032*/ 	.short	0x0000
        /*0034*/ 	.byte	0x00, 0xf0, 0x11, 0x00


	//----- nvinfo : EIATTR_SPARSE_MMA_MASK
	.align		4
.L_5979:
        /*0038*/ 	.byte	0x03, 0x50
        /*003a*/ 	.short	0x0000


	//----- nvinfo : EIATTR_MAXREG_COUNT
	.align		4
        /*003c*/ 	.byte	0x03, 0x1b
        /*003e*/ 	.short	0x00ff


	//----- nvinfo : EIATTR_MERCURY_ISA_VERSION
	.align		4
        /*0040*/ 	.byte	0x03, 0x5f
        /*0042*/ 	.short	0x0101


	//----- nvinfo : EIATTR_EXIT_INSTR_OFFSETS
	.align		4
        /*0044*/ 	.byte	0x04, 0x1c
        /*0046*/ 	.short	(.L_5981 - .L_5980)


	//   ....[0]....
.L_5980:
        /*0048*/ 	.word	0x00001a60


	//   ....[1]....
        /*004c*/ 	.word	0x00003c20


	//   ....[2]....
        /*0050*/ 	.word	0x00003c70


	//----- nvinfo : EIATTR_MAX_THREADS
	.align		4
.L_5981:
        /*0054*/ 	.byte	0x04, 0x05
        /*0056*/ 	.short	(.L_5983 - .L_5982)
.L_5982:
        /*0058*/ 	.word	0x00000080
        /*005c*/ 	.word	0x00000001
        /*0060*/ 	.word	0x00000001


	//----- nvinfo : EIATTR_CRS_STACK_SIZE
	.align		4
.L_5983:
        /*0064*/ 	.byte	0x04, 0x1e
        /*0066*/ 	.short	(.L_5985 - .L_5984)
.L_5984:
        /*0068*/ 	.word	0x00000000


	//----- nvinfo : EIATTR_CBANK_PARAM_SIZE
	.align		4
.L_5985:
        /*006c*/ 	.byte	0x03, 0x19
        /*006e*/ 	.short	0x0028


	//----- nvinfo : EIATTR_PARAM_CBANK
	.align		4
        /*0070*/ 	.byte	0x04, 0x0a
        /*0072*/ 	.short	(.L_5987 - .L_5986)
	.align		4
.L_5986:
        /*0074*/ 	.word	index@(.nv.constant0._ZN2at6native29vectorized_elementwise_kernelILi8EZNS0_50_GLOBAL__N__2680c7bb_12_PowKernel_cu_7dd49032_316829pow_tensor_scalar_kernel_implIllEEvRNS_18TensorIteratorBaseET0_EUllE2_St5arrayIPcLm2EEEEviS6_T1_)
        /*0078*/ 	.short	0x0210
        /*007a*/ 	.short	0x0028


	//----- nvinfo : EIATTR_SW_WAR
	.align		4
.L_5987:
        /*007c*/ 	.byte	0x04, 0x36
        /*007e*/ 	.short	(.L_5989 - .L_5988)
.L_5988:
        /*0080*/ 	.word	0x00000008
.L_5989:


//--------------------- .nv.info._ZN2at6native18elementwise_kernelILi128ELi4EZNS0_15gpu_kernel_implIZNS0_50_GLOBAL__N__2680c7bb_12_PowKernel_cu_7dd49032_316829pow_tensor_scalar_kernel_implIllEEvRNS_18TensorIteratorBaseET0_EUllE1_EEvS6_RKT_EUliE_EEviT1_ --------------------------
	.section	.nv.info._ZN2at6native18elementwise_kernelILi128ELi4EZNS0_15gpu_kernel_implIZNS0_50_GLOBAL__N__2680c7bb_12_PowKernel_cu_7dd49032_316829pow_tensor_scalar_kernel_implIllEEvRNS_18TensorIteratorBaseET0_EUllE1_EEvS6_RKT_EUliE_EEviT1_,"",@"SHT_CUDA_INFO"
	.sectionflags	@""
	.align	4


	//----- nvinfo : EIATTR_CUDA_API_VERSION
	.align		4
        /*0000*/ 	.byte	0x04, 0x37
        /*0002*/ 	.short	(.L_5991 - .L_5990)
.L_5990:
        /*0004*/ 	.word	0x00000082


	//----- nvinfo : EIATTR_KPARAM_INFO
	.align		4
.L_5991:
        /*0008*/ 	.byte	0x04, 0x17
        /*000a*/ 	.short	(.L_5993 - .L_5992)
.L_5992:
        /*000c*/ 	.word	0x00000000
        /*0010*/ 	.short	0x0001
        /*0012*/ 	.short	0x0008
        /*0014*/ 	.byte	0x00, 0xf0, 0x81, 0x08


	//----- nvinfo : EIATTR_KPARAM_INFO
	.align		4
.L_5993:
        /*0018*/ 	.byte	0x04, 0x17
        /*001a*/ 	.short	(.L_5995 - .L_5994)
.L_5994:
        /*001c*/ 	.word	0x00000000
        /*0020*/ 	.short	0x0000
        /*0022*/ 	.short	0x0000
        /*0024*/ 	.byte	0x00, 0xf0, 0x11, 0x00


	//----- nvinfo : EIATTR_SPARSE_MMA_MASK
	.align		4
.L_5995:
        /*0028*/ 	.byte	0x03, 0x50
        /*002a*/ 	.short	0x0000


	//----- nvinfo : EIATTR_MAXREG_COUNT
	.align		4
        /*002c*/ 	.byte	0x03, 0x1b
        /*002e*/ 	.short	0x0080


	//----- nvinfo : EIATTR_EXTERNS
	.align		4
        /*0030*/ 	.byte	0x04, 0x0f
        /*0032*/ 	.short	(.L_5997 - .L_5996)


	//   ....[0]....
	.align		4
.L_5996:
        /*0034*/ 	.word	index@(__assertfail)


	//----- nvinfo : EIATTR_MERCURY_ISA_VERSION
	.align		4
.L_5997:
        /*0038*/ 	.byte	0x03, 0x5f
        /*003a*/ 	.short	0x0101


	//----- nvinfo : EIATTR_SYSCALL_OFFSETS
	.align		4
        /*003c*/ 	.byte	0x04, 0x46
        /*003e*/ 	.short	(.L_5999 - .L_5998)


	//   ....[0]....
.L_5998:
        /*0040*/ 	.word	0x000021c0


	//   ....[1]....
        /*0044*/ 	.word	0x00003170


	//   ....[2]....
        /*0048*/ 	.word	0x00005350


	//   ....[3]....
        /*004c*/ 	.word	0x00006300


	//   ....[4]....
        /*0050*/ 	.word	0x000084d0


	//   ....[5]....
        /*0054*/ 	.word	0x00009480


	//   ....[6]....
        /*0058*/ 	.word	0x0000b640


	//   ....[7]....
        /*005c*/ 	.word	0x0000c5f0


	//----- nvinfo : EIATTR_EXIT_INSTR_OFFSETS
	.align		4
.L_5999:
        /*0060*/ 	.byte	0x04, 0x1c
        /*0062*/ 	.short	(.L_6001 - .L_6000)


	//   ....[0]....
.L_6000:
        /*0064*/ 	.word	0x00009510


	//   ....[1]....
        /*0068*/ 	.word	0x0000b8e0


	//   ....[2]....
        /*006c*/ 	.word	0x0000b900


	//   ....[3]....
        /*0070*/ 	.word	0x0000b980


	//   ....[4]....
        /*0074*/ 	.word	0x0000b9a0


	//   ....[5]....
        /*0078*/ 	.word	0x0000b9c0


	//   ....[6]....
        /*007c*/ 	.word	0x0000ba50


	//   ....[7]....
        /*0080*/ 	.word	0x0000ba90


	//   ....[8]....
        /*0084*/ 	.word	0x0000bb30


	//   ....[9]....
        /*0088*/ 	.word	0x0000bb80


	//   ....[10]....
        /*008c*/ 	.word	0x0000bbb0


	//   ....[11]....
        /*0090*/ 	.word	0x0000bc80


	//   ....[12]....
        /*0094*/ 	.word	0x0000bcc0


	//   ....[13]....
        /*0098*/ 	.word	0x0000be50


	//   ....[14]....
        /*009c*/ 	.word	0x0000bfb0


	//   ....[15]....
        /*00a0*/ 	.word	0x0000bff0


	//   ....[16]....
        /*00a4*/ 	.word	0x0000c090


	//   ....[17]....
        /*00a8*/ 	.word	0x0000c210


	//   ....[18]....
        /*00ac*/ 	.word	0x0000c390


	//   ....[19]....
        /*00b0*/ 	.word	0x0000c4f0


	//   ....[20]....
        /*00b4*/ 	.word	0x0000c600


	//   ....[21]....
        /*00b8*/ 	.word	0x0000c620


	//   ....[22]....
        /*00bc*/ 	.word	0x0000c640


	//----- nvinfo : EIATTR_MAX_THREADS
	.align		4
.L_6001:
        /*00c0*/ 	.byte	0x04, 0x05
        /*00c2*/ 	.short	(.L_6003 - .L_6002)
.L_6002:
        /*00c4*/ 	.word	0x00000080
        /*00c8*/ 	.word	0x00000001
        /*00cc*/ 	.word	0x00000001


	//----- nvinfo : EIATTR_CRS_STACK_SIZE
	.align		4
.L_6003:
        /*00d0*/ 	.byte	0x04, 0x1e
        /*00d2*/ 	.short	(.L_6005 - .L_6004)
.L_6004:
        /*00d4*/ 	.word	0x00000000


	//----- nvinfo : EIATTR_CBANK_PARAM_SIZE
	.align		4
.L_6005:
        /*00d8*/ 	.byte	0x03, 0x19
        /*00da*/ 	.short	0x0228


	//----- nvinfo : EIATTR_PARAM_CBANK
	.align		4
        /*00dc*/ 	.byte	0x04, 0x0a
        /*00de*/ 	.short	(.L_6007 - .L_6006)
	.align		4
.L_6006:
        /*00e0*/ 	.word	index@(.nv.constant0._ZN2at6native18elementwise_kernelILi128ELi4EZNS0_15gpu_kernel_implIZNS0_50_GLOBAL__N__2680c7bb_12_PowKernel_cu_7dd49032_316829pow_tensor_scalar_kernel_implIllEEvRNS_18TensorIteratorBaseET0_EUllE1_EEvS6_RKT_EUliE_EEviT1_)
        /*00e4*/ 	.short	0x0210
        /*00e6*/ 	.short	0x0228


	//----- nvinfo : EIATTR_SW_WAR
	.align		4
.L_6007:
        /*00e8*/ 	.byte	0x04, 0x36
        /*00ea*/ 	.short	(.L_6009 - .L_6008)
.L_6008:
        /*00ec*/ 	.word	0x00000008
.L_6009:


//--------------------- .nv.info._ZN2at6native27unrolled_elementwise_kernelIZNS0_50_GLOBAL__N__2680c7bb_12_PowKernel_cu_7dd49032_316829pow_tensor_scalar_kernel_implIllEEvRNS_18TensorIteratorBaseET0_EUllE1_St5arrayIPcLm2EELi4E23TrivialOffsetCalculatorILi1EjESC_NS0_6memory12LoadWithCastILi1EEENSD_13StoreWithCastILi1EEEEEviT_S6_T2_T3_T4_T5_ --------------------------
	.section	.nv.info._ZN2at6native27unrolled_elementwise_kernelIZNS0_50_GLOBAL__N__2680c7bb_12_PowKernel_cu_7dd49032_316829pow_tensor_scalar_kernel_implIllEEvRNS_18TensorIteratorBaseET0_EUllE1_St5arrayIPcLm2EELi4E23TrivialOffsetCalculatorILi1EjESC_NS0_6memory12LoadWithCastILi1EEENSD_13StoreWithCastILi1EEEEEviT_S6_T2_T3_T4_T5_,"",@"SHT_CUDA_INFO"
	.sectionflags	@""
	.align	4


	//----- nvinfo : EIATTR_CUDA_API_VERSION
	.align		4
        /*0000*/ 	.byte	0x04, 0x37
        /*0002*/ 	.short	(.L_6011 - .L_6010)
.L_6010:
        /*0004*/ 	.word	0x00000082


	//----- nvinfo : EIATTR_KPARAM_INFO
	.align		4
.L_6011:
        /*0008*/ 	.byte	0x04, 0x17
        /*000a*/ 	.short	(.L_6013 - .L_6012)
.L_6012:
        /*000c*/ 	.word	0x00000000
        /*0010*/ 	.short	0x0006
        /*0012*/ 	.short	0x002c
        /*0014*/ 	.byte	0x00, 0xf0, 0x21, 0x00


	//----- nvinfo : EIATTR_KPARAM_INFO
	.align		4
.L_6013:
        /*0018*/ 	.byte	0x04, 0x17
        /*001a*/ 	.short	(.L_6015 - .L_6014)
.L_6014:
        /*001c*/ 	.word	0x00000000
        /*0020*/ 	.short	0x0005
        /*0022*/ 	.short	0x0024
        /*0024*/ 	.byte	0x00, 0xf0, 0x21, 0x00


	//----- nvinfo : EIATTR_KPARAM_INFO
	.align		4
.L_6015:
        /*0028*/ 	.byte	0x04, 0x17
        /*002a*/ 	.short	(.L_6017 - .L_6016)
.L_6016:
        /*002c*/ 	.word	0x00000000
        /*0030*/ 	.short	0x0004
        /*0032*/ 	.short	0x0021
        /*0034*/ 	.byte	0x00, 0xf0, 0x05, 0x00


	//----- nvinfo : EIATTR_KPARAM_INFO
	.align		4
.L_6017:
        /*0038*/ 	.byte	0x04, 0x17
        /*003a*/ 	.short	(.L_6019 - .L_6018)
.L_6018:
        /*003c*/ 	.word	0x00000000
        /*0040*/ 	.short	0x0003
        /*0042*/ 	.short	0x0020
        /*0044*/ 	.byte	0x00, 0xf0, 0x05, 0x00


	//----- nvinfo : EIATTR_KPARAM_INFO
	.align		4
.L_6019:
        /*0048*/ 	.byte	0x04, 0x17
        /*004a*/ 	.short	(.L_6021 - .L_6020)
.L_6020:
        /*004c*/ 	.word	0x00000000
        /*0050*/ 	.short	0x0002
        /*0052*/ 	.short	0x0010
        /*0054*/ 	.byte	0x00, 0xf0, 0x41, 0x00


	//----- nvinfo : EIATTR_KPARAM_INFO
	.align		4
.L_6021:
        /*0058*/ 	.byte	0x04, 0x17
        /*005a*/ 	.short	(.L_6023 - .L_6022)
.L_6022:
        /*005c*/ 	.word	0x00000000
        /*0060*/ 	.short	0x0001
        /*0062*/ 	.short	0x0008
        /*0064*/ 	.byte	0x00, 0xf0, 0x21, 0x00


	//----- nvinfo : EIATTR_KPARAM_INFO
	.align		4
.L_6023:
        /*0068*/ 	.byte	0x04, 0x17
        /*006a*/ 	.short	(.L_6025 - .L_6024)
.L_6024:
        /*006c*/ 	.word	0x00000000
        /*0070*/ 	.short	0x0000
        /*0072*/ 	.short	0x0000
        /*0074*/ 	.byte	0x00, 0xf0, 0x11, 0x00


	//----- nvinfo : EIATTR_SPARSE_MMA_MASK
	.align		4
.L_6025:
        /*0078*/ 	.byte	0x03, 0x50
        /*007a*/ 	.short	0x0000


	//----- nvinfo : EIATTR_MAXREG_COUNT
	.align		4
        /*007c*/ 	.byte	0x03, 0x1b
        /*007e*/ 	.short	0x00ff


	//----- nvinfo : EIATTR_EXTERNS
	.align		4
        /*0080*/ 	.byte	0x04, 0x0f
        /*0082*/ 	.short	(.L_6027 - .L_6026)


	//   ....[0]....
	.align		4
.L_6026:
        /*0084*/ 	.word	index@(__assertfail)


	//----- nvinfo : EIATTR_MERCURY_ISA_VERSION
	.align		4
.L_6027:
        /*0088*/ 	.byte	0x03, 0x5f
        /*008a*/ 	.short	0x0101


	//----- nvinfo : EIATTR_SYSCALL_OFFSETS
	.align		4
        /*008c*/ 	.byte	0x04, 0x46
        /*008e*/ 	.short	(.L_6029 - .L_6028)


	//   ....[0]....
.L_6028:
        /*0090*/ 	.word	0x00000ef0


	//   ....[1]....
        /*0094*/ 	.word	0x00001df0


	//   ....[2]....
        /*0098*/ 	.word	0x00002d00


	//   ....[3]....
        /*009c*/ 	.word	0x00003be0


	//   ....[4]....
        /*00a0*/ 	.word	0x000052e0


	//   ....[5]....
        /*00a4*/ 	.word	0x000061e0


	//   ....[6]....
        /*00a8*/ 	.word	0x00007080


	//   ....[7]....
        /*00ac*/ 	.word	0x00007f40


	//----- nvinfo : EIATTR_EXIT_INSTR_OFFSETS
	.align		4
.L_6029:
        /*00b0*/ 	.byte	0x04, 0x1c
        /*00b2*/ 	.short	(.L_6031 - .L_6030)


	//   ....[0]....
.L_6030:
        /*00b4*/ 	.word	0x00007100


	//   ....[1]....
        /*00b8*/ 	.word	0x00007230


	//   ....[2]....
        /*00bc*/ 	.word	0x00007250


	//   ....[3]....
        /*00c0*/ 	.word	0x000072d0


	//   ....[4]....
        /*00c4*/ 	.word	0x000072f0


	//   ....[5]....
        /*00c8*/ 	.word	0x00007310


	//   ....[6]....
        /*00cc*/ 	.word	0x000073a0


	//   ....[7]....
        /*00d0*/ 	.word	0x000073e0


	//   ....[8]....
        /*00d4*/ 	.word	0x00007480


	//   ....[9]....
        /*00d8*/ 	.word	0x000074d0


	//   ....[10]....
        /*00dc*/ 	.word	0x00007500


	//   ....[11]....
        /*00e0*/ 	.word	0x000075d0


	//   ....[12]....
        /*00e4*/ 	.word	0x00007610


	//   ....[13]....
        /*00e8*/ 	.word	0x000077a0


	//   ....[14]....
        /*00ec*/ 	.word	0x00007900


	//   ....[15]....
        /*00f0*/ 	.word	0x00007940


	//   ....[16]....
        /*00f4*/ 	.word	0x000079e0


	//   ....[17]....
        /*00f8*/ 	.word	0x00007b60


	//   ....[18]....
        /*00fc*/ 	.word	0x00007ce0


	//   ....[19]....
        /*0100*/ 	.word	0x00007e40


	//   ....[20]....
        /*0104*/ 	.word	0x00007f50


	//   ....[21]....
        /*0108*/ 	.word	0x00007f70


	//   ....[22]....
        /*010c*/ 	.word	0x00007f90


	//----- nvinfo : EIATTR_MAX_THREADS
	.align		4
.L_6031:
        /*0110*/ 	.byte	0x04, 0x05
        /*0112*/ 	.short	(.L_6033 - .L_6032)
.L_6032:
        /*0114*/ 	.word	0x00000080
        /*0118*/ 	.word	0x00000001
        /*011c*/ 	.word	0x00000001


	//----- nvinfo : EIATTR_CRS_STACK_SIZE
	.align		4
.L_6033:
        /*0120*/ 	.byte	0x04, 0x1e
        /*0122*/ 	.short	(.L_6035 - .L_6034)
.L_6034:
        /*0124*/ 	.word	0x00000000


	//----- nvinfo : EIATTR_CBANK_PARAM_SIZE
	.align		4
.L_6035:
        /*0128*/ 	.byte	0x03, 0x19
        /*012a*/ 	.short	0x0034


	//----- nvinfo : EIATTR_PARAM_CBANK
	.align		4
        /*012c*/ 	.byte	0x04, 0x0a
        /*012e*/ 	.short	(.L_6037 - .L_6036)
	.align		4
.L_6036:
        /*0130*/ 	.word	index@(.nv.constant0._ZN2at6native27unrolled_elementwise_kernelIZNS0_50_GLOBAL__N__2680c7bb_12_PowKernel_cu_7dd49032_316829pow_tensor_scalar_kernel_implIllEEvRNS_18TensorIteratorBaseET0_EUllE1_St5arrayIPcLm2EELi4E23TrivialOffsetCalculatorILi1EjESC_NS0_6memory12LoadWithCastILi1EEENSD_13StoreWithCastILi1EEEEEviT_S6_T2_T3_T4_T5_)
        /*0134*/ 	.short	0x0210
        /*0136*/ 	.short	0x0034


	//----- nvinfo : EIATTR_SW_WAR
	.align		4
.L_6037:
        /*0138*/ 	.byte	0x04, 0x36
        /*013a*/ 	.short	(.L_6039 - .L_6038)
.L_6038:
        /*013c*/ 	.word	0x00000008
.L_6039:


//--------------------- .nv.info._ZN2at6native18elementwise_kernelILi128ELi2EZNS0_22gpu_kernel_impl_nocastIZNS0_50_GLOBAL__N__2680c7bb_12_PowKernel_cu_7dd49032_316829pow_tensor_scalar_kernel_implIllEEvRNS_18TensorIteratorBaseET0_EUllE1_EEvS6_RKT_EUliE_EEviT1_ --------------------------
	.section	.nv.info._ZN2at6native18elementwise_kernelILi128ELi2EZNS0_22gpu_kernel_impl_nocastIZNS0_50_GLOBAL__N__2680c7bb_12_PowKernel_cu_7dd49032_316829pow_tensor_scalar_kernel_implIllEEvRNS_18TensorIteratorBaseET0_EUllE1_EEvS6_RKT_EUliE_EEviT1_,"",@"SHT_CUDA_INFO"
	.sectionflags	@""
	.align	4


	//----- nvinfo : EIATTR_CUDA_API_VERSION
	.align		4
        /*0000*/ 	.byte	0x04, 0x37
        /*0002*/ 	.short	(.L_6041 - .L_6040)
.L_6040:
        /*0004*/ 	.word	0x00000082


	//----- nvinfo : EIATTR_KPARAM_INFO
	.align		4
.L_6041:
        /*0008*/ 	.byte	0x04, 0x17
        /*000a*/ 	.short	(.L_6043 - .L_6042)
.L_6042:
        /*000c*/ 	.word	0x00000000
        /*0010*/ 	.short	0x0001
        /*0012*/ 	.short	0x0008
        /*0014*/ 	.byte	0x00, 0xf0, 0x61, 0x08


	//----- nvinfo : EIATTR_KPARAM_INFO
	.align		4
.L_6043:
        /*0018*/ 	.byte	0x04, 0x17
        /*001a*/ 	.short	(.L_6045 - .L_6044)
.L_6044:
        /*001c*/ 	.word	0x00000000
        /*0020*/ 	.short	0x0000
        /*0022*/ 	.short	0x0000
        /*0024*/ 	.byte	0x00, 0xf0, 0x11, 0x00


	//----- nvinfo : EIATTR_SPARSE_MMA_MASK
	.align		4
.L_6045:
        /*0028*/ 	.byte	0x03, 0x50
        /*002a*/ 	.short	0x0000


	//----- nvinfo : EIATTR_MAXREG_COUNT
	.align		4
        /*002c*/ 	.byte	0x03, 0x1b
        /*002e*/ 	.short	0x0080


	//----- nvinfo : EIATTR_MERCURY_ISA_VERSION
	.align		4
        /*0030*/ 	.byte	0x03, 0x5f
        /*0032*/ 	.short	0x0101


	//----- nvinfo : EIATTR_EXIT_INSTR_OFFSETS
	.align		4
        /*0034*/ 	.byte	0x04, 0x1c
        /*0036*/ 	.short	(.L_6047 - .L_6046)


	//   ....[0]....
.L_6046:
        /*0038*/ 	.word	0x000015f0


	//   ....[1]....
        /*003c*/ 	.word	0x00002af0


	//----- nvinfo : EIATTR_MAX_THREADS
	.align		4
.L_6047:
        /*0040*/ 	.byte	0x04, 0x05
        /*0042*/ 	.short	(.L_6049 - .L_6048)
.L_6048:
        /*0044*/ 	.word	0x00000080
        /*0048*/ 	.word	0x00000001
        /*004c*/ 	.word	0x00000001


	//----- nvinfo : EIATTR_CRS_STACK_SIZE
	.align		4
.L_6049:
        /*0050*/ 	.byte	0x04, 0x1e
        /*0052*/ 	.short	(.L_6051 - .L_6050)
.L_6050:
        /*0054*/ 	.word	0x00000000


	//----- nvinfo : EIATTR_CBANK_PARAM_SIZE
	.align		4
.L_6051:
        /*0058*/ 	.byte	0x03, 0x19
        /*005a*/ 	.short	0x0220


	//----- nvinfo : EIATTR_PARAM_CBANK
	.align		4
        /*005c*/ 	.byte	0x04, 0x0a
        /*005e*/ 	.short	(.L_6053 - .L_6052)
	.align		4
.L_6052:
        /*0060*/ 	.word	index@(.nv.constant0._ZN2at6native18elementwise_kernelILi128ELi2EZNS0_22gpu_kernel_impl_nocastIZNS0_50_GLOBAL__N__2680c7bb_12_PowKernel_cu_7dd49032_316829pow_tensor_scalar_kernel_implIllEEvRNS_18TensorIteratorBaseET0_EUllE1_EEvS6_RKT_EUliE_EEviT1_)
        /*0064*/ 	.short	0x0210
        /*0066*/ 	.short	0x0220


	//----- nvinfo : EIATTR_SW_WAR
	.align		4
.L_6053:
        /*0068*/ 	.byte	0x04, 0x36
        /*006a*/ 	.short	(.L_6055 - .L_6054)
.L_6054:
        /*006c*/ 	.word	0x00000008
.L_6055:


//--------------------- .nv.info._ZN2at6native27unrolled_elementwise_kernelIZNS0_50_GLOBAL__N__2680c7bb_12_PowKernel_cu_7dd49032_316829pow_tensor_scalar_kernel_implIllEEvRNS_18TensorIteratorBaseET0_EUllE1_St5arrayIPcLm2EELi4E23TrivialOffsetCalculatorILi1EjESC_NS0_6memory15LoadWithoutCastENSD_16StoreWithoutCastEEEviT_S6_T2_T3_T4_T5_ --------------------------
	.section	.nv.info._ZN2at6native27unrolled_elementwise_kernelIZNS0_50_GLOBAL__N__2680c7bb_12_PowKernel_cu_7dd49032_316829pow_tensor_scalar_kernel_implIllEEvRNS_18TensorIteratorBaseET0_EUllE1_St5arrayIPcLm2EELi4E23TrivialOffsetCalculatorILi1EjESC_NS0_6memory15LoadWithoutCastENSD_16StoreWithoutCastEEEviT_S6_T2_T3_T4_T5_,"",@"SHT_CUDA_INFO"
	.sectionflags	@""
	.align	4


	//----- nvinfo : EIATTR_CUDA_API_VERSION
	.align		4
        /*0000*/ 	.byte	0x04, 0x37
        /*0002*/ 	.short	(.L_6057 - .L_6056)
.L_6056:
        /*0004*/ 	.word	0x00000082


	//----- nvinfo : EIATTR_KPARAM_INFO
	.align		4
.L_6057:
        /*0008*/ 	.byte	0x04, 0x17
        /*000a*/ 	.short	(.L_6059 - .L_6058)
.L_6058:
        /*000c*/ 	.word	0x00000000
        /*0010*/ 	.short	0x0006
        /*0012*/ 	.short	0x0023
        /*0014*/ 	.byte	0x00, 0xf0, 0x05, 0x00


	//----- nvinfo : EIATTR_KPARAM_INFO
	.align		4
.L_6059:
        /*0018*/ 	.byte	0x04, 0x17
        /*001a*/ 	.short	(.L_6061 - .L_6060)
.L_6060:
        /*001c*/ 	.word	0x00000000
        /*0020*/ 	.short	0x0005
        /*0022*/ 	.short	0x0022
        /*0024*/ 	.byte	0x00, 0xf0, 0x05, 0x00


	//----- nvinfo : EIATTR_KPARAM_INFO
	.align		4
.L_6061:
        /*0028*/ 	.byte	0x04, 0x17
        /*002a*/ 	.short	(.L_6063 - .L_6062)
.L_6062:
        /*002c*/ 	.word	0x00000000
        /*0030*/ 	.short	0x0004
        /*0032*/ 	.short	0x0021
        /*0034*/ 	.byte	0x00, 0xf0, 0x05, 0x00


	//----- nvinfo : EIATTR_KPARAM_INFO
	.align		4
.L_6063:
        /*0038*/ 	.byte	0x04, 0x17
        /*003a*/ 	.short	(.L_6065 - .L_6064)
.L_6064:
        /*003c*/ 	.word	0x00000000
        /*0040*/ 	.short	0x0003
        /*0042*/ 	.short	0x0020
        /*0044*/ 	.byte	0x00, 0xf0, 0x05, 0x00


	//----- nvinfo : EIATTR_KPARAM_INFO
	.align		4
.L_6065:
        /*0048*/ 	.byte	0x04, 0x17
        /*004a*/ 	.short	(.L_6067 - .L_6066)
.L_6066:
        /*004c*/ 	.word	0x00000000
        /*0050*/ 	.short	0x0002
        /*0052*/ 	.short	0x0010
        /*0054*/ 	.byte	0x00, 0xf0, 0x41, 0x00


	//----- nvinfo : EIATTR_KPARAM_INFO
	.align		4
.L_6067:
        /*0058*/ 	.byte	0x04, 0x17
        /*005a*/ 	.short	(.L_6069 - .L_6068)
.L_6068:
        /*005c*/ 	.word	0x00000000
        /*0060*/ 	.short	0x0001
        /*0062*/ 	.short	0x0008
        /*0064*/ 	.byte	0x00, 0xf0, 0x21, 0x00


	//----- nvinfo : EIATTR_KPARAM_INFO
	.align		4
.L_6069:
        /*0068*/ 	.byte	0x04, 0x17
        /*006a*/ 	.short	(.L_6071 - .L_6070)
.L_6070:
        /*006c*/ 	.word	0x00000000
        /*0070*/ 	.short	0x0000
        /*0072*/ 	.short	0x0000
        /*0074*/ 	.byte	0x00, 0xf0, 0x11, 0x00


	//----- nvinfo : EIATTR_SPARSE_MMA_MASK
	.align		4
.L_6071:
        /*0078*/ 	.byte	0x03, 0x50
        /*007a*/ 	.short	0x0000


	//----- nvinfo : EIATTR_MAXREG_COUNT
	.align		4
        /*007c*/ 	.byte	0x03, 0x1b
        /*007e*/ 	.short	0x00ff


	//----- nvinfo : EIATTR_MERCURY_ISA_VERSION
	.align		4
        /*0080*/ 	.byte	0x03, 0x5f
        /*0082*/ 	.short	0x0101


	//----- nvinfo : EIATTR_EXIT_INSTR_OFFSETS
	.align		4
        /*0084*/ 	.byte	0x04, 0x1c
        /*0086*/ 	.short	(.L_6073 - .L_6072)


	//   ....[0]....
.L_6072:
        /*0088*/ 	.word	0x00000a60


	//   ....[1]....
        /*008c*/ 	.word	0x00000ab0


	//----- nvinfo : EIATTR_MAX_THREADS
	.align		4
.L_6073:
        /*0090*/ 	.byte	0x04, 0x05
        /*0092*/ 	.short	(.L_6075 - .L_6074)
.L_6074:
        /*0094*/ 	.word	0x00000080
        /*0098*/ 	.word	0x00000001
        /*009c*/ 	.word	0x00000001


	//----- nvinfo : EIATTR_CRS_STACK_SIZE
	.align		4
.L_6075:
        /*00a0*/ 	.byte	0x04, 0x1e
        /*00a2*/ 	.short	(.L_6077 - .L_6076)
.L_6076:
        /*00a4*/ 	.word	0x00000000


	//----- nvinfo : EIATTR_CBANK_PARAM_SIZE
	.align		4
.L_6077:
        /*00a8*/ 	.byte	0x03, 0x19
        /*00aa*/ 	.short	0x0024


	//----- nvinfo : EIATTR_PARAM_CBANK
	.align		4
        /*00ac*/ 	.byte	0x04, 0x0a
        /*00ae*/ 	.short	(.L_6079 - .L_6078)
	.align		4
.L_6078:
        /*00b0*/ 	.word	index@(.nv.constant0._ZN2at6native27unrolled_elementwise_kernelIZNS0_50_GLOBAL__N__2680c7bb_12_PowKernel_cu_7dd49032_316829pow_tensor_scalar_kernel_implIllEEvRNS_18TensorIteratorBaseET0_EUllE1_St5arrayIPcLm2EELi4E23TrivialOffsetCalculatorILi1EjESC_NS0_6memory15LoadWithoutCastENSD_16StoreWithoutCastEEEviT_S6_T2_T3_T4_T5_)
        /*00b4*/ 	.short	0x0210
        /*00b6*/ 	.short	0x0024


	//----- nvinfo : EIATTR_SW_WAR
	.align		4
.L_6079:
        /*00b8*/ 	.byte	0x04, 0x36
        /*00ba*/ 	.short	(.L_6081 - .L_6080)
.L_6080:
        /*00bc*/ 	.word	0x00000008
.L_6081:


//--------------------- .nv.info._ZN2at6native29vectorized_elementwise_kernelILi2EZNS0_50_GLOBAL__N__2680c7bb_12_PowKernel_cu_7dd49032_316829pow_tensor_scalar_kernel_implIllEEvRNS_18TensorIteratorBaseET0_EUllE1_St5arrayIPcLm2EEEEviS6_T1_ --------------------------
	.section	.nv.info._ZN2at6native29vectorized_elementwise_kernelILi2EZNS0_50_GLOBAL__N__2680c7bb_12_PowKernel_cu_7dd49032_316829pow_tensor_scalar_kernel_implIllEEvRNS_18TensorIteratorBaseET0_EUllE1_St5arrayIPcLm2EEEEviS6_T1_,"",@"SHT_CUDA_INFO"
	.sectionflags	@""
	.align	4


	//----- nvinfo : EIATTR_CUDA_API_VERSION
	.align		4
        /*0000*/ 	.byte	0x04, 0x37
        /*0002*/ 	.short	(.L_6083 - .L_6082)
.L_6082:
        /*0004*/ 	.word	0x00000082


	//----- nvinfo : EIATTR_KPARAM_INFO
	.align		4
.L_6083:
        /*0008*/ 	.byte	0x04, 0x17
        /*000a*/ 	.short	(.L_6085 - .L_6084)
.L_6084:
        /*000c*/ 	.word	0x00000000
        /*0010*/ 	.short	0x0002
        /*0012*/ 	.short	0x0010
        /*0014*/ 	.byte	0x00, 0xf0, 0x41, 0x00


	//----- nvinfo : EIATTR_KPARAM_INFO
	.align		4
.L_6085:
        /*0018*/ 	.byte	0x04, 0x17
        /*001a*/ 	.short	(.L_6087 - .L_6086)
.L_6086:
        /*001c*/ 	.word	0x00000000
        /*0020*/ 	.short	0x0001
        /*0022*/ 	.short	0x0008
        /*0024*/ 	.byte	0x00, 0xf0, 0x21, 0x00


	//----- nvinfo : EIATTR_KPARAM_INFO
	.align		4
.L_6087:
        /*0028*/ 	.byte	0x04, 0x17
        /*002a*/ 	.short	(.L_6089 - .L_6088)
.L_6088:
        /*002c*/ 	.word	0x00000000
        /*0030*/ 	.short	0x0000
        /*0032*/ 	.short	0x0000
        /*0034*/ 	.byte	0x00, 0xf0, 0x11, 0x00


	//----- nvinfo : EIATTR_SPARSE_MMA_MASK
	.align		4
.L_6089:
        /*0038*/ 	.byte	0x03, 0x50
        /*003a*/ 	.short	0x0000


	//----- nvinfo : EIATTR_MAXREG_COUNT
	.align		4
        /*003c*/ 	.byte	0x03, 0x1b
        /*003e*/ 	.short	0x00ff


	//----- nvinfo : EIATTR_MERCURY_ISA_VERSION
	.align		4
        /*0040*/ 	.byte	0x03, 0x5f
        /*0042*/ 	.short	0x0101


	//----- nvinfo : EIATTR_EXIT_INSTR_OFFSETS
	.align		4
        /*0044*/ 	.byte	0x04, 0x1c
        /*0046*/ 	.short	(.L_6091 - .L_6090)


	//   ....[0]....
.L_6090:
        /*0048*/ 	.word	0x00000d70


	//   ....[1]....
        /*004c*/ 	.word	0x000022d0


	//   ....[2]....
        /*0050*/ 	.word	0x00002320


	//----- nvinfo : EIATTR_MAX_THREADS
	.align		4
.L_6091:
        /*0054*/ 	.byte	0x04, 0x05
        /*0056*/ 	.short	(.L_6093 - .L_6092)
.L_6092:
        /*0058*/ 	.word	0x00000080
        /*005c*/ 	.word	0x00000001
        /*0060*/ 	.word	0x00000001


	//----- nvinfo : EIATTR_CRS_STACK_SIZE
	.align		4
.L_6093:
        /*0064*/ 	.byte	0x04, 0x1e
        /*0066*/ 	.short	(.L_6095 - .L_6094)
.L_6094:
        /*0068*/ 	.word	0x00000000


	//----- nvinfo : EIATTR_CBANK_PARAM_SIZE
	.align		4
.L_6095:
        /*006c*/ 	.byte	0x03, 0x19
        /*006e*/ 	.short	0x0020


	//----- nvinfo : EIATTR_PARAM_CBANK
	.align		4
        /*0070*/ 	.byte	0x04, 0x0a
        /*0072*/ 	.short	(.L_6097 - .L_6096)
	.align		4
.L_6096:
        /*0074*/ 	.word	index@(.nv.constant0._ZN2at6native29vectorized_elementwise_kernelILi2EZNS0_50_GLOBAL__N__2680c7bb_12_PowKernel_cu_7dd49032_316829pow_tensor_scalar_kernel_implIllEEvRNS_18TensorIteratorBaseET0_EUllE1_St5arrayIPcLm2EEEEviS6_T1_)
        /*0078*/ 	.short	0x0210
        /*007a*/ 	.short	0x0020


	//----- nvinfo : EIATTR_SW_WAR
	.align		4
.L_6097:
        /*007c*/ 	.byte	0x04, 0x36
        /*007e*/ 	.short	(.L_6099 - .L_6098)
.L_6098:
        /*0080*/ 	.word	0x00000008
.L_6099:


//--------------------- .nv.info._ZN2at6native29vectorized_elementwise_kernelILi4EZNS0_50_GLOBAL__N__2680c7bb_12_PowKernel_cu_7dd49032_316829pow_tensor_scalar_kernel_implIllEEvRNS_18TensorIteratorBaseET0_EUllE1_St5arrayIPcLm2EEEEviS6_T1_ --------------------------
	.section	.nv.info._ZN2at6native29vectorized_elementwise_kernelILi4EZNS0_50_GLOBAL__N__2680c7bb_12_PowKernel_cu_7dd49032_316829pow_tensor_scalar_kernel_implIllEEvRNS_18TensorIteratorBaseET0_EUllE1_St5arrayIPcLm2EEEEviS6_T1_,"",@"SHT_CUDA_INFO"
	.sectionflags	@""
	.align	4


	//----- nvinfo : EIATTR_CUDA_API_VERSION
	.align		4
        /*0000*/ 	.byte	0x04, 0x37
        /*0002*/ 	.short	(.L_6101 - .L_6100)
.L_6100:
        /*0004*/ 	.word	0x00000082


	//----- nvinfo : EIATTR_KPARAM_INFO
	.align		4
.L_6101:
        /*0008*/ 	.byte	0x04, 0x17
        /*000a*/ 	.short	(.L_6103 - .L_6102)
.L_6102:
        /*000c*/ 	.word	0x00000000
        /*0010*/ 	.short	0x0002
        /*0012*/ 	.short	0x0010
        /*0014*/ 	.byte	0x00, 0xf0, 0x41, 0x00


	//----- nvinfo : EIATTR_KPARAM_INFO
	.align		4
.L_6103:
        /*0018*/ 	.byte	0x04, 0x17
        /*001a*/ 	.short	(.L_6105 - .L_6104)
.L_6104:
        /*001c*/ 	.word	0x00000000
        /*0020*/ 	.short	0x0001
        /*0022*/ 	.short	0x0008
        /*0024*/ 	.byte	0x00, 0xf0, 0x21, 0x00


	//----- nvinfo : EIATTR_KPARAM_INFO
	.align		4
.L_6105:
        /*0028*/ 	.byte	0x04, 0x17
        /*002a*/ 	.short	(.L_6107 - .L_6106)
.L_6106:
        /*002c*/ 	.word	0x00000000
        /*0030*/ 	.short	0x0000
        /*0032*/ 	.short	0x0000
        /*0034*/ 	.byte	0x00, 0xf0, 0x11, 0x00


	//----- nvinfo : EIATTR_SPARSE_MMA_MASK
	.align		4
.L_6107:
        /*0038*/ 	.byte	0x03, 0x50
        /*003a*/ 	.short	0x0000


	//----- nvinfo : EIATTR_MAXREG_COUNT
	.align		4
        /*003c*/ 	.byte	0x03, 0x1b
        /*003e*/ 	.short	0x00ff


	//----- nvinfo : EIATTR_MERCURY_ISA_VERSION
	.align		4
        /*0040*/ 	.byte	0x03, 0x5f
        /*0042*/ 	.short	0x0101


	//----- nvinfo : EIATTR_EXIT_INSTR_OFFSETS
	.align		4
        /*0044*/ 	.byte	0x04, 0x1c
        /*0046*/ 	.short	(.L_6109 - .L_6108)


	//   ....[0]....
.L_6108:
        /*0048*/ 	.word	0x00000d70


	//   ....[1]....
        /*004c*/ 	.word	0x000022d0


	//   ....[2]....
        /*0050*/ 	.word	0x00002320


	//----- nvinfo : EIATTR_MAX_THREADS
	.align		4
.L_6109:
        /*0054*/ 	.byte	0x04, 0x05
        /*0056*/ 	.short	(.L_6111 - .L_6110)
.L_6110:
        /*0058*/ 	.word	0x00000080
        /*005c*/ 	.word	0x00000001
        /*0060*/ 	.word	0x00000001


	//----- nvinfo : EIATTR_CRS_STACK_SIZE
	.align		4
.L_6111:
        /*0064*/ 	.byte	0x04, 0x1e
        /*0066*/ 	.short	(.L_6113 - .L_6112)
.L_6112:
        /*0068*/ 	.word	0x00000000


	//----- nvinfo : EIATTR_CBANK_PARAM_SIZE
	.align		4
.L_6113:
        /*006c*/ 	.byte	0x03, 0x19
        /*006e*/ 	.short	0x0020


	//----- nvinfo : EIATTR_PARAM_CBANK
	.align		4
        /*0070*/ 	.byte	0x04, 0x0a
        /*0072*/ 	.short	(.L_6115 - .L_6114)
	.align		4
.L_6114:
        /*0074*/ 	.word	index@(.nv.constant0._ZN2at6native29vectorized_elementwise_kernelILi4EZNS0_50_GLOBAL__N__2680c7bb_12_PowKernel_cu_7dd49032_316829pow_tensor_scalar_kernel_implIllEEvRNS_18TensorIteratorBaseET0_EUllE1_St5arrayIPcLm2EEEEviS6_T1_)
        /*0078*/ 	.short	0x0210
        /*007a*/ 	.short	0x0020


	//----- nvinfo : EIATTR_SW_WAR
	.align		4
.L_6115:
        /*007c*/ 	.byte	0x04, 0x36
        /*007e*/ 	.short	(.L_6117 - .L_6116)
.L_6116:
        /*0080*/ 	.word	0x00000008
.L_6117:


//--------------------- .nv.info._ZN2at6native29vectorized_elementwise_kernelILi8EZNS0_50_GLOBAL__N__2680c7bb_12_PowKernel_cu_7dd49032_316829pow_tensor_scalar_kernel_implIllEEvRNS_18TensorIteratorBaseET0_EUllE1_St5arrayIPcLm2EEEEviS6_T1_ --------------------------
	.section	.nv.info._ZN2at6native29vectorized_elementwise_kernelILi8EZNS0_50_GLOBAL__N__2680c7bb_12_PowKernel_cu_7dd49032_316829pow_tensor_scalar_kernel_implIllEEvRNS_18TensorIteratorBaseET0_EUllE1_St5arrayIPcLm2EEEEviS6_T1_,"",@"SHT_CUDA_INFO"
	.sectionflags	@""
	.align	4


	//----- nvinfo : EIATTR_CUDA_API_VERSION
	.align		4
        /*0000*/ 	.byte	0x04, 0x37
        /*0002*/ 	.short	(.L_6119 - .L_6118)
.L_6118:
        /*0004*/ 	.word	0x00000082


	//----- nvinfo : EIATTR_KPARAM_INFO
	.align		4
.L_6119:
        /*0008*/ 	.byte	0x04, 0x17
        /*000a*/ 	.short	(.L_6121 - .L_6120)
.L_6120:
        /*000c*/ 	.word	0x00000000
        /*0010*/ 	.short	0x0002
        /*0012*/ 	.short	0x0010
        /*0014*/ 	.byte	0x00, 0xf0, 0x41, 0x00


	//----- nvinfo : EIATTR_KPARAM_INFO
	.align		4
.L_6121:
        /*0018*/ 	.byte	0x04, 0x17
        /*001a*/ 	.short	(.L_6123 - .L_6122)
.L_6122:
        /*001c*/ 	.word	0x00000000
        /*0020*/ 	.short	0x0001
        /*0022*/ 	.short	0x0008
        /*0024*/ 	.byte	0x00, 0xf0, 0x21, 0x00


	//----- nvinfo : EIATTR_KPARAM_INFO
	.align		4
.L_6123:
        /*0028*/ 	.byte	0x04, 0x17
        /*002a*/ 	.short	(.L_6125 - .L_6124)
.L_6124:
        /*002c*/ 	.word	0x00000000
        /*0030*/ 	.short	0x0000
        /*0032*/ 	.short	0x0000
        /*0034*/ 	.byte	0x00, 0xf0, 0x11, 0x00


	//----- nvinfo : EIATTR_SPARSE_MMA_MASK
	.align		4
.L_6125:
        /*0038*/ 	.byte	0x03, 0x50
        /*003a*/ 	.short	0x0000


	//----- nvinfo : EIATTR_MAXREG_COUNT
	.align		4
        /*003c*/ 	.byte	0x03, 0x1b
        /*003e*/ 	.short	0x00ff


	//----- nvinfo : EIATTR_MERCURY_ISA_VERSION
	.align		4
        /*0040*/ 	.byte	0x03, 0x5f
        /*0042*/ 	.short	0x0101


	//----- nvinfo : EIATTR_EXIT_INSTR_OFFSETS
	.align		4
        /*0044*/ 	.byte	0x04, 0x1c
        /*0046*/ 	.short	(.L_6127 - .L_6126)


	//   ....[0]....
.L_6126:
        /*0048*/ 	.word	0x00000d70


	//   ....[1]....
        /*004c*/ 	.word	0x000022d0


	//   ....[2]....
        /*0050*/ 	.word	0x00002320


	//----- nvinfo : EIATTR_MAX_THREADS
	.align		4
.L_6127:
        /*0054*/ 	.byte	0x04, 0x05
        /*0056*/ 	.short	(.L_6129 - .L_6128)
.L_6128:
        /*0058*/ 	.word	0x00000080
        /*005c*/ 	.word	0x00000001
        /*0060*/ 	.word	0x00000001


	//----- nvinfo : EIATTR_CRS_STACK_SIZE
	.align		4
.L_6129:
        /*0064*/ 	.byte	0x04, 0x1e
        /*0066*/ 	.short	(.L_6131 - .L_6130)
.L_6130:
        /*0068*/ 	.word	0x00000000


	//----- nvinfo : EIATTR_CBANK_PARAM_SIZE
	.align		4
.L_6131:
        /*006c*/ 	.byte	0x03, 0x19
        /*006e*/ 	.short	0x0020


	//----- nvinfo : EIATTR_PARAM_CBANK
	.align		4
        /*0070*/ 	.byte	0x04, 0x0a
        /*0072*/ 	.short	(.L_6133 - .L_6132)
	.align		4
.L_6132:
        /*0074*/ 	.word	index@(.nv.constant0._ZN2at6native29vectorized_elementwise_kernelILi8EZNS0_50_GLOBAL__N__2680c7bb_12_PowKernel_cu_7dd49032_316829pow_tensor_scalar_kernel_implIllEEvRNS_18TensorIteratorBaseET0_EUllE1_St5arrayIPcLm2EEEEviS6_T1_)
        /*0078*/ 	.short	0x0210
        /*007a*/ 	.short	0x0020


	//----- nvinfo : EIATTR_SW_WAR
	.align		4
.L_6133:
        /*007c*/ 	.byte	0x04, 0x36
        /*007e*/ 	.short	(.L_6135 - .L_6134)
.L_6134:
        /*0080*/ 	.word	0x00000008
.L_6135:


//--------------------- .nv.info._ZN2at6native18elementwise_kernelILi128ELi4EZNS0_15gpu_kernel_implIZNS0_50_GLOBAL__N__2680c7bb_12_PowKernel_cu_7dd49032_316829pow_tensor_scalar_kernel_implIllEEvRNS_18TensorIteratorBaseET0_EUllE0_EEvS6_RKT_EUliE_EEviT1_ --------------------------
	.section	.nv.info._ZN2at6native18elementwise_kernelILi128ELi4EZNS0_15gpu_kernel_implIZNS0_50_GLOBAL__N__2680c7bb_12_PowKernel_cu_7dd49032_316829pow_tensor_scalar_kernel_implIllEEvRNS_18TensorIteratorBaseET0_EUllE0_EEvS6_RKT_EUliE_EEviT1_,"",@"SHT_CUDA_INFO"
	.sectionflags	@""
	.align	4


	//----- nvinfo : EIATTR_CUDA_API_VERSION
	.align		4
        /*0000*/ 	.byte	0x04, 0x37
        /*0002*/ 	.short	(.L_6137 - .L_6136)
.L_6136:
        /*0004*/ 	.word	0x00000082


	//----- nvinfo : EIATTR_KPARAM_INFO
	.align		4
.L_6137:
        /*0008*/ 	.byte	0x04, 0x17
        /*000a*/ 	.short	(.L_6139 - .L_6138)
.L_6138:
        /*000c*/ 	.word	0x00000000
        /*0010*/ 	.short	0x0001
        /*0012*/ 	.short	0x0008
        /*0014*/ 	.byte	0x00, 0xf0, 0x81, 0x08


	//----- nvinfo : EIATTR_KPARAM_INFO
	.align		4
.L_6139:
        /*0018*/ 	.byte	0x04, 0x17
        /*001a*/ 	.short	(.L_6141 - .L_6140)
.L_6140:
        /*001c*/ 	.word	0x00000000
        /*0020*/ 	.short	0x0000
        /*0022*/ 	.short	0x0000
        /*0024*/ 	.byte	0x00, 0xf0, 0x11, 0x00


	//----- nvinfo : EIATTR_SPARSE_MMA_MASK
	.align		4
.L_6141:
        /*0028*/ 	.byte	0x03, 0x50
        /*002a*/ 	.short	0x0000


	//----- nvinfo : EIATTR_MAXREG_COUNT
	.align		4
        /*002c*/ 	.byte	0x03, 0x1b
        /*002e*/ 	.short	0x0080


	//----- nvinfo : EIATTR_EXTERNS
	.align		4
        /*0030*/ 	.byte	0x04, 0x0f
        /*0032*/ 	.short	(.L_6143 - .L_6142)


	//   ....[0]....
	.align		4
.L_6142:
        /*0034*/ 	.word	index@(__assertfail)


	//----- nvinfo : EIATTR_MERCURY_ISA_VERSION
	.align		4
.L_6143:
        /*0038*/ 	.byte	0x03, 0x5f
        /*003a*/ 	.short	0x0101


	//----- nvinfo : EIATTR_SYSCALL_OFFSETS
	.align		4
        /*003c*/ 	.byte	0x04, 0x46
        /*003e*/ 	.short	(.L_6145 - .L_6144)


	//   ....[0]....
.L_6144:
        /*0040*/ 	.word	0x000021c0


	//   ....[1]....
        /*0044*/ 	.word	0x000030b0


	//   ....[2]....
        /*0048*/ 	.word	0x00005290


	//   ....[3]....
        /*004c*/ 	.word	0x00006180


	//   ....[4]....
        /*0050*/ 	.word	0x00008350


	//   ....[5]....
        /*0054*/ 	.word	0x00009240


	//   ....[6]....
        /*0058*/ 	.word	0x0000b400


	//   ....[7]....
        /*005c*/ 	.word	0x0000c2f0


	//----- nvinfo : EIATTR_EXIT_INSTR_OFFSETS
	.align		4
.L_6145:
        /*0060*/ 	.byte	0x04, 0x1c
        /*0062*/ 	.short	(.L_6147 - .L_6146)


	//   ....[0]....
.L_6146:
        /*0064*/ 	.word	0x000092d0


	//   ....[1]....
        /*0068*/ 	.word	0x0000b5d0


	//   ....[2]....
        /*006c*/ 	.word	0x0000b5f0


	//   ....[3]....
        /*0070*/ 	.word	0x0000b670


	//   ....[4]....
        /*0074*/ 	.word	0x0000b690


	//   ....[5]....
        /*0078*/ 	.word	0x0000b6b0


	//   ....[6]....
        /*007c*/ 	.word	0x0000b740


	//   ....[7]....
        /*0080*/ 	.word	0x0000b780


	//   ....[8]....
        /*0084*/ 	.word	0x0000b820


	//   ....[9]....
        /*0088*/ 	.word	0x0000b870


	//   ....[10]....
        /*008c*/ 	.word	0x0000b8a0


	//   ....[11]....
        /*0090*/ 	.word	0x0000b970


	//   ....[12]....
        /*0094*/ 	.word	0x0000b9b0


	//   ....[13]....
        /*0098*/ 	.word	0x0000bb40


	//   ....[14]....
        /*009c*/ 	.word	0x0000bca0


	//   ....[15]....
        /*00a0*/ 	.word	0x0000bce0


	//   ....[16]....
        /*00a4*/ 	.word	0x0000bd80


	//   ....[17]....
        /*00a8*/ 	.word	0x0000bf00


	//   ....[18]....
        /*00ac*/ 	.word	0x0000c080


	//   ....[19]....
        /*00b0*/ 	.word	0x0000c1f0


	//   ....[20]....
        /*00b4*/ 	.word	0x0000c300


	//   ....[21]....
        /*00b8*/ 	.word	0x0000c320


	//   ....[22]....
        /*00bc*/ 	.word	0x0000c340


	//----- nvinfo : EIATTR_MAX_THREADS
	.align		4
.L_6147:
        /*00c0*/ 	.byte	0x04, 0x05
        /*00c2*/ 	.short	(.L_6149 - .L_6148)
.L_6148:
        /*00c4*/ 	.word	0x00000080
        /*00c8*/ 	.word	0x00000001
        /*00cc*/ 	.word	0x00000001


	//----- nvinfo : EIATTR_CRS_STACK_SIZE
	.align		4
.L_6149:
        /*00d0*/ 	.byte	0x04, 0x1e
        /*00d2*/ 	.short	(.L_6151 - .L_6150)
.L_6150:
        /*00d4*/ 	.word	0x00000000


	//----- nvinfo : EIATTR_CBANK_PARAM_SIZE
	.align		4
.L_6151:
        /*00d8*/ 	.byte	0x03, 0x19
        /*00da*/ 	.short	0x0228


	//----- nvinfo : EIATTR_PARAM_CBANK
	.align		4
        /*00dc*/ 	.byte	0x04, 0x0a
        /*00de*/ 	.short	(.L_6153 - .L_6152)
	.align		4
.L_6152:
        /*00e0*/ 	.word	index@(.nv.constant0._ZN2at6native18elementwise_kernelILi128ELi4EZNS0_15gpu_kernel_implIZNS0_50_GLOBAL__N__2680c7bb_12_PowKernel_cu_7dd49032_316829pow_tensor_scalar_kernel_implIllEEvRNS_18TensorIteratorBaseET0_EUllE0_EEvS6_RKT_EUliE_EEviT1_)
        /*00e4*/ 	.short	0x0210
        /*00e6*/ 	.short	0x0228


	//----- nvinfo : EIATTR_SW_WAR
	.align		4
.L_6153:
        /*00e8*/ 	.byte	0x04, 0x36
        /*00ea*/ 	.short	(.L_6155 - .L_6154)
.L_6154:
        /*00ec*/ 	.word	0x00000008
.L_6155:


//--------------------- .nv.info._ZN2at6native27unrolled_elementwise_kernelIZNS0_50_GLOBAL__N__2680c7bb_12_PowKernel_cu_7dd49032_316829pow_tensor_scalar_kernel_implIllEEvRNS_18TensorIteratorBaseET0_EUllE0_St5arrayIPcLm2EELi4E23TrivialOffsetCalculatorILi1EjESC_NS0_6memory12LoadWithCastILi1EEENSD_13StoreWithCastILi1EEEEEviT_S6_T2_T3_T4_T5_ --------------------------
	.section	.nv.info._ZN2at6native27unrolled_elementwise_kernelIZNS0_50_GLOBAL__N__2680c7bb_12_PowKernel_cu_7dd49032_316829pow_tensor_scalar_kernel_implIllEEvRNS_18TensorIteratorBaseET0_EUllE0_St5arrayIPcLm2EELi4E23TrivialOffsetCalculatorILi1EjESC_NS0_6memory12LoadWithCastILi1EEENSD_13StoreWithCastILi1EEEEEviT_S6_T2_T3_T4_T5_,"",@"SHT_CUDA_INFO"
	.sectionflags	@""
	.align	4


	//----- nvinfo : EIATTR_CUDA_API_VERSION
	.align		4
        /*0000*/ 	.byte	0x04, 0x37
        /*0002*/ 	.short	(.L_6157 - .L_6156)
.L_6156:
        /*0004*/ 	.word	0x00000082


	//----- nvinfo : EIATTR_KPARAM_INFO
	.align		4
.L_6157:
        /*0008*/ 	.byte	0x04, 0x17
        /*000a*/ 	.short	(.L_6159 - .L_6158)
.L_6158:
        /*000c*/ 	.word	0x00000000
        /*0010*/ 	.short	0x0006
        /*0012*/ 	.short	0x002c
        /*0014*/ 	.byte	0x00, 0xf0, 0x21, 0x00


	//----- nvinfo : EIATTR_KPARAM_INFO
	.align		4
.L_6159:
        /*0018*/ 	.byte	0x04, 0x17
        /*001a*/ 	.short	(.L_6161 - .L_6160)
.L_6160:
        /*001c*/ 	.word	0x00000000
        /*0020*/ 	.short	0x0005
        /*0022*/ 	.short	0x0024
        /*0024*/ 	.byte	0x00, 0xf0, 0x21, 0x00


	//----- nvinfo : EIATTR_KPARAM_INFO
	.align		4
.L_6161:
        /*0028*/ 	.byte	0x04, 0x17
        /*002a*/ 	.short	(.L_6163 - .L_6162)
.L_6162:
        /*002c*/ 	.word	0x00000000
        /*0030*/ 	.short	0x0004
        /*0032*/ 	.short	0x0021
        /*0034*/ 	.byte	0x00, 0xf0, 0x05, 0x00


	//----- nvinfo : EIATTR_KPARAM_INFO
	.align		4
.L_6163:
        /*0038*/ 	.byte	0x04, 0x17
        /*003a*/ 	.short	(.L_6165 - .L_6164)
.L_6164:
        /*003c*/ 	.word	0x00000000
        /*0040*/ 	.short	0x0003
        /*0042*/ 	.short	0x0020
        /*0044*/ 	.byte	0x00, 0xf0, 0x05, 0x00


	//----- nvinfo : EIATTR_KPARAM_INFO
	.align		4
.L_6165:
        /*0048*/ 	.byte	0x04, 0x17
        /*004a*/ 	.short	(.L_6167 - .L_6166)
.L_6166:
        /*004c*/ 	.word	0x00000000
        /*0050*/ 	.short	0x0002
        /*0052*/ 	.short	0x0010
        /*0054*/ 	.byte	0x00, 0xf0, 0x41, 0x00


	//----- nvinfo : EIATTR_KPARAM_INFO
	.align		4
.L_6167:
        /*0058*/ 	.byte	0x04, 0x17
        /*005a*/ 	.short	(.L_6169 - .L_6168)
.L_6168:
        /*005c*/ 	.word	0x00000000
        /*0060*/ 	.short	0x0001
        /*0062*/ 	.short	0x0008
        /*0064*/ 	.byte	0x00, 0xf0, 0x21, 0x00


	//----- nvinfo : EIATTR_KPARAM_INFO
	.align		4
.L_6169:
        /*0068*/ 	.byte	0x04, 0x17
        /*006a*/ 	.short	(.L_6171 - .L_6170)
.L_6170:
        /*006c*/ 	.word	0x00000000
        /*0070*/ 	.short	0x0000
        /*0072*/ 	.short	0x0000
        /*0074*/ 	.byte	0x00, 0xf0, 0x11, 0x00


	//----- nvinfo : EIATTR_SPARSE_MMA_MASK
	.align		4
.L_6171:
        /*0078*/ 	.byte	0x03, 0x50
        /*007a*/ 	.short	0x0000


	//----- nvinfo : EIATTR_MAXREG_COUNT
	.align		4
        /*007c*/ 	.byte	0x03, 0x1b
        /*007e*/ 	.short	0x00ff


	//----- nvinfo : EIATTR_EXTERNS
	.align		4
        /*0080*/ 	.byte	0x04, 0x0f
        /*0082*/ 	.short	(.L_6173 - .L_6172)


	//   ....[0]....
	.align		4
.L_6172:
        /*0084*/ 	.word	index@(__assertfail)


	//----- nvinfo : EIATTR_MERCURY_ISA_VERSION
	.align		4
.L_6173:
        /*0088*/ 	.byte	0x03, 0x5f
        /*008a*/ 	.short	0x0101


	//----- nvinfo : EIATTR_SYSCALL_OFFSETS
	.align		4
        /*008c*/ 	.byte	0x04, 0x46
        /*008e*/ 	.short	(.L_6175 - .L_6174)


	//   ....[0]....
.L_6174:
        /*0090*/ 	.word	0x00000ef0


	//   ....[1]....
        /*0094*/ 	.word	0x00001df0


	//   ....[2]....
        /*0098*/ 	.word	0x00002d00


	//   ....[3]....
        /*009c*/ 	.word	0x00003be0


	//   ....[4]....
        /*00a0*/ 	.word	0x00004d30


	//   ....[5]....
        /*00a4*/ 	.word	0x00005c00


	//   ....[6]....
        /*00a8*/ 	.word	0x00006aa0


	//   ....[7]....
        /*00ac*/ 	.word	0x00007960


	//----- nvinfo : EIATTR_EXIT_INSTR_OFFSETS
	.align		4
.L_6175:
        /*00b0*/ 	.byte	0x04, 0x1c
        /*00b2*/ 	.short	(.L_6177 - .L_6176)


	//   ....[0]....
.L_6176:
        /*00b4*/ 	.word	0x00006b20


	//   ....[1]....
        /*00b8*/ 	.word	0x00006c50


	//   ....[2]....
        /*00bc*/ 	.word	0x00006c70


	//   ....[3]....
        /*00c0*/ 	.word	0x00006cf0


	//   ....[4]....
        /*00c4*/ 	.word	0x00006d10


	//   ....[5]....
        /*00c8*/ 	.word	0x00006d30


	//   ....[6]....
        /*00cc*/ 	.word	0x00006dc0


	//   ....[7]....
        /*00d0*/ 	.word	0x00006e00


	//   ....[8]....
        /*00d4*/ 	.word	0x00006ea0


	//   ....[9]....
        /*00d8*/ 	.word	0x00006ef0


	//   ....[10]....
        /*00dc*/ 	.word	0x00006f20


	//   ....[11]....
        /*00e0*/ 	.word	0x00006ff0


	//   ....[12]....
        /*00e4*/ 	.word	0x00007030


	//   ....[13]....
        /*00e8*/ 	.word	0x000071c0


	//   ....[14]....
        /*00ec*/ 	.word	0x00007320


	//   ....[15]....
        /*00f0*/ 	.word	0x00007360


	//   ....[16]....
        /*00f4*/ 	.word	0x00007400


	//   ....[17]....
        /*00f8*/ 	.word	0x00007580


	//   ....[18]....
        /*00fc*/ 	.word	0x00007700


	//   ....[19]....
        /*0100*/ 	.word	0x00007860


	//   ....[20]....
        /*0104*/ 	.word	0x00007970


	//   ....[21]....
        /*0108*/ 	.word	0x00007990


	//   ....[22]....
        /*010c*/ 	.word	0x000079b0


	//----- nvinfo : EIATTR_MAX_THREADS
	.align		4
.L_6177:
        /*0110*/ 	.byte	0x04, 0x05
        /*0112*/ 	.short	(.L_6179 - .L_6178)
.L_6178:
        /*0114*/ 	.word	0x00000080
        /*0118*/ 	.word	0x00000001
        /*011c*/ 	.word	0x00000001


	//----- nvinfo : EIATTR_CRS_STACK_SIZE
	.align		4
.L_6179:
        /*0120*/ 	.byte	0x04, 0x1e
        /*0122*/ 	.short	(.L_6181 - .L_6180)
.L_6180:
        /*0124*/ 	.word	0x00000000


	//----- nvinfo : EIATTR_CBANK_PARAM_SIZE
	.align		4
.L_6181:
        /*0128*/ 	.byte	0x03, 0x19
        /*012a*/ 	.short	0x0034


	//----- nvinfo : EIATTR_PARAM_CBANK
	.align		4
        /*012c*/ 	.byte	0x04, 0x0a
        /*012e*/ 	.short	(.L_6183 - .L_6182)
	.align		4
.L_6182:
        /*0130*/ 	.word	index@(.nv.constant0._ZN2at6native27unrolled_elementwise_kernelIZNS0_50_GLOBAL__N__2680c7bb_12_PowKernel_cu_7dd49032_316829pow_tensor_scalar_kernel_implIllEEvRNS_18TensorIteratorBaseET0_EUllE0_St5arrayIPcLm2EELi4E23TrivialOffsetCalculatorILi1EjESC_NS0_6memory12LoadWithCastILi1EEENSD_13StoreWithCastILi1EEEEEviT_S6_T2_T3_T4_T5_)
        /*0134*/ 	.short	0x0210
        /*0136*/ 	.short	0x0034


	//----- nvinfo : EIATTR_SW_WAR
	.align		4
.L_6183:
        /*0138*/ 	.byte	0x04, 0x36
        /*013a*/ 	.short	(.L_6185 - .L_6184)
.L_6184:
        /*013c*/ 	.word	0x00000008
.L_6185:


//--------------------- .nv.info._ZN2at6native18elementwise_kernelILi128ELi2EZNS0_22gpu_kernel_impl_nocastIZNS0_50_GLOBAL__N__2680c7bb_12_PowKernel_cu_7dd49032_316829pow_tensor_scalar_kernel_implIllEEvRNS_18TensorIteratorBaseET0_EUllE0_EEvS6_RKT_EUliE_EEviT1_ --------------------------
	.section	.nv.info._ZN2at6native18elementwise_kernelILi128ELi2EZNS0_22gpu_kernel_impl_nocastIZNS0_50_GLOBAL__N__2680c7bb_12_PowKernel_cu_7dd49032_316829pow_tensor_scalar_kernel_implIllEEvRNS_18TensorIteratorBaseET0_EUllE0_EEvS6_RKT_EUliE_EEviT1_,"",@"SHT_CUDA_INFO"
	.sectionflags	@""
	.align	4


	//----- nvinfo : EIATTR_CUDA_API_VERSION
	.align		4
        /*0000*/ 	.byte	0x04, 0x37
        /*0002*/ 	.short	(.L_6187 - .L_6186)
.L_6186:
        /*0004*/ 	.word	0x00000082


	//----- nvinfo : EIATTR_KPARAM_INFO
	.align		4
.L_6187:
        /*0008*/ 	.byte	0x04, 0x17
        /*000a*/ 	.short	(.L_6189 - .L_6188)
.L_6188:
        /*000c*/ 	.word	0x00000000
        /*0010*/ 	.short	0x0001
        /*0012*/ 	.short	0x0008
        /*0014*/ 	.byte	0x00, 0xf0, 0x61, 0x08


	//----- nvinfo : EIATTR_KPARAM_INFO
	.align		4
.L_6189:
        /*0018*/ 	.byte	0x04, 0x17
        /*001a*/ 	.short	(.L_6191 - .L_6190)
.L_6190:
        /*001c*/ 	.word	0x00000000
        /*0020*/ 	.short	0x0000
        /*0022*/ 	.short	0x0000
        /*0024*/ 	.byte	0x00, 0xf0, 0x11, 0x00


	//----- nvinfo : EIATTR_SPARSE_MMA_MASK
	.align		4
.L_6191:
        /*0028*/ 	.byte	0x03, 0x50
        /*002a*/ 	.short	0x0000


	//----- nvinfo : EIATTR_MAXREG_COUNT
	.align		4
        /*002c*/ 	.byte	0x03, 0x1b
        /*002e*/ 	.short	0x0080


	//----- nvinfo : EIATTR_MERCURY_ISA_VERSION
	.align		4
        /*0030*/ 	.byte	0x03, 0x5f
        /*0032*/ 	.short	0x0101


	//----- nvinfo : EIATTR_EXIT_INSTR_OFFSETS
	.align		4
        /*0034*/ 	.byte	0x04, 0x1c
        /*0036*/ 	.short	(.L_6193 - .L_6192)


	//   ....[0]....
.L_6192:
        /*0038*/ 	.word	0x000014b0


	//   ....[1]....
        /*003c*/ 	.word	0x000028b0


	//----- nvinfo : EIATTR_MAX_THREADS
	.align		4
.L_6193:
        /*0040*/ 	.byte	0x04, 0x05
        /*0042*/ 	.short	(.L_6195 - .L_6194)
.L_6194:
        /*0044*/ 	.word	0x00000080
        /*0048*/ 	.word	0x00000001
        /*004c*/ 	.word	0x00000001


	//----- nvinfo : EIATTR_CRS_STACK_SIZE
	.align		4
.L_6195:
        /*0050*/ 	.byte	0x04, 0x1e
        /*0052*/ 	.short	(.L_6197 - .L_6196)
.L_6196:
        /*0054*/ 	.word	0x00000000


	//----- nvinfo : EIATTR_CBANK_PARAM_SIZE
	.align		4
.L_6197:
        /*0058*/ 	.byte	0x03, 0x19
        /*005a*/ 	.short	0x0220


	//----- nvinfo : EIATTR_PARAM_CBANK
	.align		4
        /*005c*/ 	.byte	0x04, 0x0a
        /*005e*/ 	.short	(.L_6199 - .L_6198)
	.align		4
.L_6198:
        /*0060*/ 	.word	index@(.nv.constant0._ZN2at6native18elementwise_kernelILi128ELi2EZNS0_22gpu_kernel_impl_nocastIZNS0_50_GLOBAL__N__2680c7bb_12_PowKernel_cu_7dd49032_316829pow_tensor_scalar_kernel_implIllEEvRNS_18TensorIteratorBaseET0_EUllE0_EEvS6_RKT_EUliE_EEviT1_)
        /*0064*/ 	.short	0x0210
        /*0066*/ 	.short	0x0220


	//----- nvinfo : EIATTR_SW_WAR
	.align		4
.L_6199:
        /*0068*/ 	.byte	0x04, 0x36
        /*006a*/ 	.short	(.L_6201 - .L_6200)
.L_6200:
        /*006c*/ 	.word	0x00000008
.L_6201:


//--------------------- .nv.info._ZN2at6native27unrolled_elementwise_kernelIZNS0_50_GLOBAL__N__2680c7bb_12_PowKernel_cu_7dd49032_316829pow_tensor_scalar_kernel_implIllEEvRNS_18TensorIteratorBaseET0_EUllE0_St5arrayIPcLm2EELi4E23TrivialOffsetCalculatorILi1EjESC_NS0_6memory15LoadWithoutCastENSD_16StoreWithoutCastEEEviT_S6_T2_T3_T4_T5_ --------------------------
	.section	.nv.info._ZN2at6native27unrolled_elementwise_kernelIZNS0_50_GLOBAL__N__2680c7bb_12_PowKernel_cu_7dd49032_316829pow_tensor_scalar_kernel_implIllEEvRNS_18TensorIteratorBaseET0_EUllE0_St5arrayIPcLm2EELi4E23TrivialOffsetCalculatorILi1EjESC_NS0_6memory15LoadWithoutCastENSD_16StoreWithoutCastEEEviT_S6_T2_T3_T4_T5_,"",@"SHT_CUDA_INFO"
	.sectionflags	@""
	.align	4


	//----- nvinfo : EIATTR_CUDA_API_VERSION
	.align		4
        /*0000*/ 	.byte	0x04, 0x37
        /*0002*/ 	.short	(.L_6203 - .L_6202)
.L_6202:
        /*0004*/ 	.word	0x00000082


	//----- nvinfo : EIATTR_KPARAM_INFO
	.align		4
.L_6203:
        /*0008*/ 	.byte	0x04, 0x17
        /*000a*/ 	.short	(.L_6205 - .L_6204)
.L_6204:
        /*000c*/ 	.word	0x00000000
        /*0010*/ 	.short	0x0006
        /*0012*/ 	.short	0x0023
        /*0014*/ 	.byte	0x00, 0xf0, 0x05, 0x00


	//----- nvinfo : EIATTR_KPARAM_INFO
	.align		4
.L_6205:
        /*0018*/ 	.byte	0x04, 0x17
        /*001a*/ 	.short	(.L_6207 - .L_6206)
.L_6206:
        /*001c*/ 	.word	0x00000000
        /*0020*/ 	.short	0x0005
        /*0022*/ 	.short	0x0022
        /*0024*/ 	.byte	0x00, 0xf0, 0x05, 0x00


	//----- nvinfo : EIATTR_KPARAM_INFO
	.align		4
.L_6207:
        /*0028*/ 	.byte	0x04, 0x17
        /*002a*/ 	.short	(.L_6209 - .L_6208)
.L_6208:
        /*002c*/ 	.word	0x00000000
        /*0030*/ 	.short	0x0004
        /*0032*/ 	.short	0x0021
        /*0034*/ 	.byte	0x00, 0xf0, 0x05, 0x00


	//----- nvinfo : EIATTR_KPARAM_INFO
	.align		4
.L_6209:
        /*0038*/ 	.byte	0x04, 0x17
        /*003a*/ 	.short	(.L_6211 - .L_6210)
.L_6210:
        /*003c*/ 	.word	0x00000000
        /*0040*/ 	.short	0x0003
        /*0042*/ 	.short	0x0020
        /*0044*/ 	.byte	0x00, 0xf0, 0x05, 0x00


	//----- nvinfo : EIATTR_KPARAM_INFO
	.align		4
.L_6211:
        /*0048*/ 	.byte	0x04, 0x17
        /*004a*/ 	.short	(.L_6213 - .L_6212)
.L_6212:
        /*004c*/ 	.word	0x00000000
        /*0050*/ 	.short	0x0002
        /*0052*/ 	.short	0x0010
        /*0054*/ 	.byte	0x00, 0xf0, 0x41, 0x00


	//----- nvinfo : EIATTR_KPARAM_INFO
	.align		4
.L_6213:
        /*0058*/ 	.byte	0x04, 0x17
        /*005a*/ 	.short	(.L_6215 - .L_6214)
.L_6214:
        /*005c*/ 	.word	0x00000000
        /*0060*/ 	.short	0x0001
        /*0062*/ 	.short	0x0008
        /*0064*/ 	.byte	0x00, 0xf0, 0x21, 0x00


	//----- nvinfo : EIATTR_KPARAM_INFO
	.align		4
.L_6215:
        /*0068*/ 	.byte	0x04, 0x17
        /*006a*/ 	.short	(.L_6217 - .L_6216)
.L_6216:
        /*006c*/ 	.word	0x00000000
        /*0070*/ 	.short	0x0000
        /*0072*/ 	.short	0x0000
        /*0074*/ 	.byte	0x00, 0xf0, 0x11, 0x00


	//----- nvinfo : EIATTR_SPARSE_MMA_MASK
	.align		4
.L_6217:
        /*0078*/ 	.byte	0x03, 0x50
        /*007a*/ 	.short	0x0000


	//----- nvinfo : EIATTR_MAXREG_COUNT
	.align		4
        /*007c*/ 	.byte	0x03, 0x1b
        /*007e*/ 	.short	0x00ff


	//----- nvinfo : EIATTR_MERCURY_ISA_VERSION
	.align		4
        /*0080*/ 	.byte	0x03, 0x5f
        /*0082*/ 	.short	0x0101


	//----- nvinfo : EIATTR_EXIT_INSTR_OFFSETS
	.align		4
        /*0084*/ 	.byte	0x04, 0x1c
        /*0086*/ 	.short	(.L_6219 - .L_6218)


	//   ....[0]....
.L_6218:
        /*0088*/ 	.word	0x00000530


	//   ....[1]....
        /*008c*/ 	.word	0x00000600


	//----- nvinfo : EIATTR_MAX_THREADS
	.align		4
.L_6219:
        /*0090*/ 	.byte	0x04, 0x05
        /*0092*/ 	.short	(.L_6221 - .L_6220)
.L_6220:
        /*0094*/ 	.word	0x00000080
        /*0098*/ 	.word	0x00000001
        /*009c*/ 	.word	0x00000001


	//----- nvinfo : EIATTR_CRS_STACK_SIZE
	.align		4
.L_6221:
        /*00a0*/ 	.byte	0x04, 0x1e
        /*00a2*/ 	.short	(.L_6223 - .L_6222)
.L_6222:
        /*00a4*/ 	.word	0x00000000


	//----- nvinfo : EIATTR_CBANK_PARAM_SIZE
	.align		4
.L_6223:
        /*00a8*/ 	.byte	0x03, 0x19
        /*00aa*/ 	.short	0x0024


	//----- nvinfo : EIATTR_PARAM_CBANK
	.align		4
        /*00ac*/ 	.byte	0x04, 0x0a
        /*00ae*/ 	.short	(.L_6225 - .L_6224)
	.align		4
.L_6224:
        /*00b0*/ 	.word	index@(.nv.constant0._ZN2at6native27unrolled_elementwise_kernelIZNS0_50_GLOBAL__N__2680c7bb_12_PowKernel_cu_7dd49032_316829pow_tensor_scalar_kernel_implIllEEvRNS_18TensorIteratorBaseET0_EUllE0_St5arrayIPcLm2EELi4E23TrivialOffsetCalculatorILi1EjESC_NS0_6memory15LoadWithoutCastENSD_16StoreWithoutCastEEEviT_S6_T2_T3_T4_T5_)
        /*00b4*/ 	.short	0x0210
        /*00b6*/ 	.short	0x0024


	//----- nvinfo : EIATTR_SW_WAR
	.align		4
.L_6225:
        /*00b8*/ 	.byte	0x04, 0x36
        /*00ba*/ 	.short	(.L_6227 - .L_6226)
.L_6226:
        /*00bc*/ 	.word	0x00000008
.L_6227:


//--------------------- .nv.info._ZN2at6native29vectorized_elementwise_kernelILi2EZNS0_50_GLOBAL__N__2680c7bb_12_PowKernel_cu_7dd49032_316829pow_tensor_scalar_kernel_implIllEEvRNS_18TensorIteratorBaseET0_EUllE0_St5arrayIPcLm2EEEEviS6_T1_ --------------------------
	.section	.nv.info._ZN2at6native29vectorized_elementwise_kernelILi2EZNS0_50_GLOBAL__N__2680c7bb_12_PowKernel_cu_7dd49032_316829pow_tensor_scalar_kernel_implIllEEvRNS_18TensorIteratorBaseET0_EUllE0_St5arrayIPcLm2EEEEviS6_T1_,"",@"SHT_CUDA_INFO"
	.sectionflags	@""
	.align	4


	//----- nvinfo : EIATTR_CUDA_API_VERSION
	.align		4
        /*0000*/ 	.byte	0x04, 0x37
        /*0002*/ 	.short	(.L_6229 - .L_6228)
.L_6228:
        /*0004*/ 	.word	0x00000082


	//----- nvinfo : EIATTR_KPARAM_INFO
	.align		4
.L_6229:
        /*0008*/ 	.byte	0x04, 0x17
        /*000a*/ 	.short	(.L_6231 - .L_6230)
.L_6230:
        /*000c*/ 	.word	0x00000000
        /*0010*/ 	.short	0x0002
        /*0012*/ 	.short	0x0010
        /*0014*/ 	.byte	0x00, 0xf0, 0x41, 0x00


	//----- nvinfo : EIATTR_KPARAM_INFO
	.align		4
.L_6231:
        /*0018*/ 	.byte	0x04, 0x17
        /*001a*/ 	.short	(.L_6233 - .L_6232)
.L_6232:
        /*001c*/ 	.word	0x00000000
        /*0020*/ 	.short	0x0001
        /*0022*/ 	.short	0x0008
        /*0024*/ 	.byte	0x00, 0xf0, 0x21, 0x00


	//----- nvinfo : EIATTR_KPARAM_INFO
	.align		4
.L_6233:
        /*0028*/ 	.byte	0x04, 0x17
        /*002a*/ 	.short	(.L_6235 - .L_6234)
.L_6234:
        /*002c*/ 	.word	0x00000000
        /*0030*/ 	.short	0x0000
        /*0032*/ 	.short	0x0000
        /*0034*/ 	.byte	0x00, 0xf0, 0x11, 0x00


	//----- nvinfo : EIATTR_SPARSE_MMA_MASK
	.align		4
.L_6235:
        /*0038*/ 	.byte	0x03, 0x50
        /*003a*/ 	.short	0x0000


	//----- nvinfo : EIATTR_MAXREG_COUNT
	.align		4
        /*003c*/ 	.byte	0x03, 0x1b
        /*003e*/ 	.short	0x00ff


	//----- nvinfo : EIATTR_MERCURY_ISA_VERSION
	.align		4
        /*0040*/ 	.byte	0x03, 0x5f
        /*0042*/ 	.short	0x0101


	//----- nvinfo : EIATTR_EXIT_INSTR_OFFSETS
	.align		4
        /*0044*/ 	.byte	0x04, 0x1c
        /*0046*/ 	.short	(.L_6237 - .L_6236)


	//   ....[0]....
.L_6236:
        /*0048*/ 	.word	0x000005d0


	//   ....[1]....
        /*004c*/ 	.word	0x00001090


	//   ....[2]....
        /*0050*/ 	.word	0x00001160


	//----- nvinfo : EIATTR_MAX_THREADS
	.align		4
.L_6237:
        /*0054*/ 	.byte	0x04, 0x05
        /*0056*/ 	.short	(.L_6239 - .L_6238)
.L_6238:
        /*0058*/ 	.word	0x00000080
        /*005c*/ 	.word	0x00000001
        /*0060*/ 	.word	0x00000001


	//----- nvinfo : EIATTR_CRS_STACK_SIZE
	.align		4
.L_6239:
        /*0064*/ 	.byte	0x04, 0x1e
        /*0066*/ 	.short	(.L_6241 - .L_6240)
.L_6240:
        /*0068*/ 	.word	0x00000000


	//----- nvinfo : EIATTR_CBANK_PARAM_SIZE
	.align		4
.L_6241:
        /*006c*/ 	.byte	0x03, 0x19
        /*006e*/ 	.short	0x0020


	//----- nvinfo : EIATTR_PARAM_CBANK
	.align		4
        /*0070*/ 	.byte	0x04, 0x0a
        /*0072*/ 	.short	(.L_6243 - .L_6242)
	.align		4
.L_6242:
        /*0074*/ 	.word	index@(.nv.constant0._ZN2at6native29vectorized_elementwise_kernelILi2EZNS0_50_GLOBAL__N__2680c7bb_12_PowKernel_cu_7dd49032_316829pow_tensor_scalar_kernel_implIllEEvRNS_18TensorIteratorBaseET0_EUllE0_St5arrayIPcLm2EEEEviS6_T1_)
        /*0078*/ 	.short	0x0210
        /*007a*/ 	.short	0x0020


	//----- nvinfo : EIATTR_SW_WAR
	.align		4
.L_6243:
        /*007c*/ 	.byte	0x04, 0x36
        /*007e*/ 	.short	(.L_6245 - .L_6244)
.L_6244:
        /*0080*/ 	.word	0x00000008
.L_6245:


//--------------------- .nv.info._ZN2at6native29vectorized_elementwise_kernelILi4EZNS0_50_GLOBAL__N__2680c7bb_12_PowKernel_cu_7dd49032_316829pow_tensor_scalar_kernel_implIllEEvRNS_18TensorIteratorBaseET0_EUllE0_St5arrayIPcLm2EEEEviS6_T1_ --------------------------
	.section	.nv.info._ZN2at6native29vectorized_elementwise_kernelILi4EZNS0_50_GLOBAL__N__2680c7bb_12_PowKernel_cu_7dd49032_316829pow_tensor_scalar_kernel_implIllEEvRNS_18TensorIteratorBaseET0_EUllE0_St5arrayIPcLm2EEEEviS6_T1_,"",@"SHT_CUDA_INFO"
	.sectionflags	@""
	.align	4


	//----- nvinfo : EIATTR_CUDA_API_VERSION
	.align		4
        /*0000*/ 	.byte	0x04, 0x37
        /*0002*/ 	.short	(.L_6247 - .L_6246)
.L_6246:
        /*0004*/ 	.word	0x00000082


	//----- nvinfo : EIATTR_KPARAM_INFO
	.align		4
.L_6247:
        /*0008*/ 	.byte	0x04, 0x17
        /*000a*/ 	.short	(.L_6249 - .L_6248)
.L_6248:
        /*000c*/ 	.word	0x00000000
        /*0010*/ 	.short	0x0002
        /*0012*/ 	.short	0x0010
        /*0014*/ 	.byte	0x00, 0xf0, 0x41, 0x00


	//----- nvinfo : EIATTR_KPARAM_INFO
	.align		4
.L_6249:
        /*0018*/ 	.byte	0x04, 0x17
        /*001a*/ 	.short	(.L_6251 - .L_6250)
.L_6250:
        /*001c*/ 	.word	0x00000000
        /*0020*/ 	.short	0x0001
        /*0022*/ 	.short	0x0008
        /*0024*/ 	.byte	0x00, 0xf0, 0x21, 0x00


	//----- nvinfo : EIATTR_KPARAM_INFO
	.align		4
.L_6251:
        /*0028*/ 	.byte	0x04, 0x17
        /*002a*/ 	.short	(.L_6253 - .L_6252)
.L_6252:
        /*002c*/ 	.word	0x00000000
        /*0030*/ 	.short	0x0000
        /*0032*/ 	.short	0x0000
        /*0034*/ 	.byte	0x00, 0xf0, 0x11, 0x00


	//----- nvinfo : EIATTR_SPARSE_MMA_MASK
	.align		4
.L_6253:
        /*0038*/ 	.byte	0x03, 0x50
        /*003a*/ 	.short	0x0000


	//----- nvinfo : EIATTR_MAXREG_COUNT
	.align		4
        /*003c*/ 	.byte	0x03, 0x1b
        /*003e*/ 	.short	0x00ff


	//----- nvinfo : EIATTR_MERCURY_ISA_VERSION
	.align		4
        /*0040*/ 	.byte	0x03, 0x5f
        /*0042*/ 	.short	0x0101


	//----- nvinfo : EIATTR_EXIT_INSTR_OFFSETS
	.align		4
        /*0044*/ 	.byte	0x04, 0x1c
        /*0046*/ 	.short	(.L_6255 - .L_6254)


	//   ....[0]....
.L_6254:
        /*0048*/ 	.word	0x000005d0


	//   ....[1]....
        /*004c*/ 	.word	0x00001090


	//   ....[2]....
        /*0050*/ 	.word	0x00001160


	//----- nvinfo : EIATTR_MAX_THREADS
	.align		4
.L_6255:
        /*0054*/ 	.byte	0x04, 0x05
        /*0056*/ 	.short	(.L_6257 - .L_6256)
.L_6256:
        /*0058*/ 	.word	0x00000080
        /*005c*/ 	.word	0x00000001
        /*0060*/ 	.word	0x00000001


	//----- nvinfo : EIATTR_CRS_STACK_SIZE
	.align		4
.L_6257:
        /*0064*/ 	.byte	0x04, 0x1e
        /*0066*/ 	.short	(.L_6259 - .L_6258)
.L_6258:
        /*0068*/ 	.word	0x00000000


	//----- nvinfo : EIATTR_CBANK_PARAM_SIZE
	.align		4
.L_6259:
        /*006c*/ 	.byte	0x03, 0x19
        /*006e*/ 	.short	0x0020


	//----- nvinfo : EIATTR_PARAM_CBANK
	.align		4
        /*0070*/ 	.byte	0x04, 0x0a
        /*0072*/ 	.short	(.L_6261 - .L_6260)
	.align		4
.L_6260:
        /*0074*/ 	.word	index@(.nv.constant0._ZN2at6native29vectorized_elementwise_kernelILi4EZNS0_50_GLOBAL__N__2680c7bb_12_PowKernel_cu_7dd49032_316829pow_tensor_scalar_kernel_implIllEEvRNS_18TensorIteratorBaseET0_EUllE0_St5arrayIPcLm2EEEEviS6_T1_)
        /*0078*/ 	.short	0x0210
        /*007a*/ 	.short	0x0020


	//----- nvinfo : EIATTR_SW_WAR
	.align		4
.L_6261:
        /*007c*/ 	.byte	0x04, 0x36
        /*007e*/ 	.short	(.L_6263 - .L_6262)
.L_6262:
        /*0080*/ 	.word	0x00000008
.L_6263:


//--------------------- .nv.info._ZN2at6native29vectorized_elementwise_kernelILi8EZNS0_50_GLOBAL__N__2680c7bb_12_PowKernel_cu_7dd49032_316829pow_tensor_scalar_kernel_implIllEEvRNS_18TensorIteratorBaseET0_EUllE0_St5arrayIPcLm2EEEEviS6_T1_ --------------------------
	.section	.nv.info._ZN2at6native29vectorized_elementwise_kernelILi8EZNS0_50_GLOBAL__N__2680c7bb_12_PowKernel_cu_7dd49032_316829pow_tensor_scalar_kernel_implIllEEvRNS_18TensorIteratorBaseET0_EUllE0_St5arrayIPcLm2EEEEviS6_T1_,"",@"SHT_CUDA_INFO"
	.sectionflags	@""
	.align	4


	//----- nvinfo : EIATTR_CUDA_API_VERSION
	.align		4
        /*0000*/ 	.byte	0x04, 0x37
        /*0002*/ 	.short	(.L_6265 - .L_6264)
.L_6264:
        /*0004*/ 	.word	0x00000082


	//----- nvinfo : EIATTR_KPARAM_INFO
	.align		4
.L_6265:
        /*0008*/ 	.byte	0x04, 0x17
        /*000a*/ 	.short	(.L_6267 - .L_6266)
.L_6266:
        /*000c*/ 	.word	0x00000000
        /*0010*/ 	.short	0x0002
        /*0012*/ 	.short	0x0010
        /*0014*/ 	.byte	0x00, 0xf0, 0x41, 0x00


	//----- nvinfo : EIATTR_KPARAM_INFO
	.align		4
.L_6267:
        /*0018*/ 	.byte	0x04, 0x17
        /*001a*/ 	.short	(.L_6269 - .L_6268)
.L_6268:
        /*001c*/ 	.word	0x00000000
        /*0020*/ 	.short	0x0001
        /*0022*/ 	.short	0x0008
        /*0024*/ 	.byte	0x00, 0xf0, 0x21, 0x00


	//----- nvinfo : EIATTR_KPARAM_INFO
	.align		4
.L_6269:
        /*0028*/ 	.byte	0x04, 0x17
        /*002a*/ 	.short	(.L_6271 - .L_6270)
.L_6270:
        /*002c*/ 	.word	0x00000000
        /*0030*/ 	.short	0x0000
        /*0032*/ 	.short	0x0000
        /*0034*/ 	.byte	0x00, 0xf0, 0x11, 0x00


	//----- nvinfo : EIATTR_SPARSE_MMA_MASK
	.align		4
.L_6271:
        /*0038*/ 	.byte	0x03, 0x50
        /*003a*/ 	.short	0x0000


	//----- nvinfo : EIATTR_MAXREG_COUNT
	.align		4
        /*003c*/ 	.byte	0x03, 0x1b
        /*003e*/ 	.short	0x00ff


	//----- nvinfo : EIATTR_MERCURY_ISA_VERSION
	.align		4
        /*0040*/ 	.byte	0x03, 0x5f
        /*0042*/ 	.short	0x0101


	//----- nvinfo : EIATTR_EXIT_INSTR_OFFSETS
	.align		4
        /*0044*/ 	.byte	0x04, 0x1c
        /*0046*/ 	.short	(.L_6273 - .L_6272)


	//   ....[0]....
.L_6272:
        /*0048*/ 	.word	0x000005d0


	//   ....[1]....
        /*004c*/ 	.word	0x00001090


	//   ....[2]....
        /*0050*/ 	.word	0x00001160


	//----- nvinfo : EIATTR_MAX_THREADS
	.align		4
.L_6273:
        /*0054*/ 	.byte	0x04, 0x05
        /*0056*/ 	.short	(.L_6275 - .L_6274)
.L_6274:
        /*0058*/ 	.word	0x00000080
        /*005c*/ 	.word	0x00000001
        /*0060*/ 	.word	0x00000001


	//----- nvinfo : EIATTR_CRS_STACK_SIZE
	.align		4
.L_6275:
        /*0064*/ 	.byte	0x04, 0x1e
        /*0066*/ 	.short	(.L_6277 - .L_6276)
.L_6276:
        /*0068*/ 	.word	0x00000000


	//----- nvinfo : EIATTR_CBANK_PARAM_SIZE
	.align		4
.L_6277:
        /*006c*/ 	.byte	0x03, 0x19
        /*006e*/ 	.short	0x0020


	//----- nvinfo : EIATTR_PARAM_CBANK
	.align		4
        /*0070*/ 	.byte	0x04, 0x0a
        /*0072*/ 	.short	(.L_6279 - .L_6278)
	.align		4
.L_6278:
        /*0074*/ 	.word	index@(.nv.constant0._ZN2at6native29vectorized_elementwise_kernelILi8EZNS0_50_GLOBAL__N__2680c7bb_12_PowKernel_cu_7dd49032_316829pow_tensor_scalar_kernel_implIllEEvRNS_18TensorIteratorBaseET0_EUllE0_St5arrayIPcLm2EEEEviS6_T1_)
        /*0078*/ 	.short	0x0210
        /*007a*/ 	.short	0x0020


	//----- nvinfo : EIATTR_SW_WAR
	.align		4
.L_6279:
        /*007c*/ 	.byte	0x04, 0x36
        /*007e*/ 	.short	(.L_6281 - .L_6280)
.L_6280:
        /*0080*/ 	.word	0x00000008
.L_6281:


//--------------------- .nv.info._ZN2at6native18elementwise_kernelILi128ELi4EZNS0_15gpu_kernel_implIZNS0_50_GLOBAL__N__2680c7bb_12_PowKernel_cu_7dd49032_316829pow_tensor_scalar_kernel_implIllEEvRNS_18TensorIteratorBaseET0_EUllE_EEvS6_RKT_EUliE_EEviT1_ --------------------------
	.section	.nv.info._ZN2at6native18elementwise_kernelILi128ELi4EZNS0_15gpu_kernel_implIZNS0_50_GLOBAL__N__2680c7bb_12_PowKernel_cu_7dd49032_316829pow_tensor_scalar_kernel_implIllEEvRNS_18TensorIteratorBaseET0_EUllE_EEvS6_RKT_EUliE_EEviT1_,"",@"SHT_CUDA_INFO"
	.sectionflags	@""
	.align	4


	//----- nvinfo : EIATTR_CUDA_API_VERSION
	.align		4
        /*0000*/ 	.byte	0x04, 0x37
        /*0002*/ 	.short	(.L_6283 - .L_6282)
.L_6282:
        /*0004*/ 	.word	0x00000082


	//----- nvinfo : EIATTR_KPARAM_INFO
	.align		4
.L_6283:
        /*0008*/ 	.byte	0x04, 0x17
        /*000a*/ 	.short	(.L_6285 - .L_6284)
.L_6284:
        /*000c*/ 	.word	0x00000000
        /*0010*/ 	.short	0x0001
        /*0012*/ 	.short	0x0008
        /*0014*/ 	.byte	0x00, 0xf0, 0x81, 0x08


	//----- nvinfo : EIATTR_KPARAM_INFO
	.align		4
.L_6285:
        /*0018*/ 	.byte	0x04, 0x17
        /*001a*/ 	.short	(.L_6287 - .L_6286)
.L_6286:
        /*001c*/ 	.word	0x00000000
        /*0020*/ 	.short	0x0000
        /*0022*/ 	.short	0x0000
        /*0024*/ 	.byte	0x00, 0xf0, 0x11, 0x00


	//----- nvinfo : EIATTR_SPARSE_MMA_MASK
	.align		4
.L_6287:
        /*0028*/ 	.byte	0x03, 0x50
        /*002a*/ 	.short	0x0000


	//----- nvinfo : EIATTR_MAXREG_COUNT
	.align		4
        /*002c*/ 	.byte	0x03, 0x1b
        /*002e*/ 	.short	0x0080


	//----- nvinfo : EIATTR_EXTERNS
	.align		4
        /*0030*/ 	.byte	0x04, 0x0f
        /*0032*/ 	.short	(.L_6289 - .L_6288)


	//   ....[0]....
	.align		4
.L_6288:
        /*0034*/ 	.word	index@(__assertfail)


	//----- nvinfo : EIATTR_MERCURY_ISA_VERSION
	.align		4
.L_6289:
        /*0038*/ 	.byte	0x03, 0x5f
        /*003a*/ 	.short	0x0101


	//----- nvinfo : EIATTR_SYSCALL_OFFSETS
	.align		4
        /*003c*/ 	.byte	0x04, 0x46
        /*003e*/ 	.short	(.L_6291 - .L_6290)


	//   ....[0]....
.L_6290:
        /*0040*/ 	.word	0x000021c0


	//   ....[1]....
        /*0044*/ 	.word	0x00003070


	//   ....[2]....
        /*0048*/ 	.word	0x00005250


	//   ....[3]....
        /*004c*/ 	.word	0x00006100


	//   ....[4]....
        /*0050*/ 	.word	0x000082d0


	//   ....[5]....
        /*0054*/ 	.word	0x00009180


	//   ....[6]....
        /*0058*/ 	.word	0x0000b340


	//   ....[7]....
        /*005c*/ 	.word	0x0000c1f0


	//----- nvinfo : EIATTR_EXIT_INSTR_OFFSETS
	.align		4
.L_6291:
        /*0060*/ 	.byte	0x04, 0x1c
        /*0062*/ 	.short	(.L_6293 - .L_6292)


	//   ....[0]....
.L_6292:
        /*0064*/ 	.word	0x00009210


	//   ....[1]....
        /*0068*/ 	.word	0x0000b4d0


	//   ....[2]....
        /*006c*/ 	.word	0x0000b4f0


	//   ....[3]....
        /*0070*/ 	.word	0x0000b570


	//   ....[4]....
        /*0074*/ 	.word	0x0000b590


	//   ....[5]....
        /*0078*/ 	.word	0x0000b5b0


	//   ....[6]....
        /*007c*/ 	.word	0x0000b640


	//   ....[7]....
        /*0080*/ 	.word	0x0000b680


	//   ....[8]....
        /*0084*/ 	.word	0x0000b720


	//   ....[9]....
        /*0088*/ 	.word	0x0000b770


	//   ....[10]....
        /*008c*/ 	.word	0x0000b7a0


	//   ....[11]....
        /*0090*/ 	.word	0x0000b870


	//   ....[12]....
        /*0094*/ 	.word	0x0000b8b0


	//   ....[13]....
        /*0098*/ 	.word	0x0000ba40


	//   ....[14]....
        /*009c*/ 	.word	0x0000bba0


	//   ....[15]....
        /*00a0*/ 	.word	0x0000bbe0


	//   ....[16]....
        /*00a4*/ 	.word	0x0000bc80


	//   ....[17]....
        /*00a8*/ 	.word	0x0000be00


	//   ....[18]....
        /*00ac*/ 	.word	0x0000bf80


	//   ....[19]....
        /*00b0*/ 	.word	0x0000c0f0


	//   ....[20]....
        /*00b4*/ 	.word	0x0000c200


	//   ....[21]....
        /*00b8*/ 	.word	0x0000c220


	//   ....[22]....
        /*00bc*/ 	.word	0x0000c240


	//----- nvinfo : EIATTR_MAX_THREADS
	.align		4
.L_6293:
        /*00c0*/ 	.byte	0x04, 0x05
        /*00c2*/ 	.short	(.L_6295 - .L_6294)
.L_6294:
        /*00c4*/ 	.word	0x00000080
        /*00c8*/ 	.word	0x00000001
        /*00cc*/ 	.word	0x00000001


	//----- nvinfo : EIATTR_CRS_STACK_SIZE
	.align		4
.L_6295:
        /*00d0*/ 	.byte	0x04, 0x1e
        /*00d2*/ 	.short	(.L_6297 - .L_6296)
.L_6296:
        /*00d4*/ 	.word	0x00000000


	//----- nvinfo : EIATTR_CBANK_PARAM_SIZE
	.align		4
.L_6297:
        /*00d8*/ 	.byte	0x03, 0x19
        /*00da*/ 	.short	0x0228


	//----- nvinfo : EIATTR_PARAM_CBANK
	.align		4
        /*00dc*/ 	.byte	0x04, 0x0a
        /*00de*/ 	.short	(.L_6299 - .L_6298)
	.align		4
.L_6298:
        /*00e0*/ 	.word	index@(.nv.constant0._ZN2at6native18elementwise_kernelILi128ELi4EZNS0_15gpu_kernel_implIZNS0_50_GLOBAL__N__2680c7bb_12_PowKernel_cu_7dd49032_316829pow_tensor_scalar_kernel_implIllEEvRNS_18TensorIteratorBaseET0_EUllE_EEvS6_RKT_EUliE_EEviT1_)
        /*00e4*/ 	.short	0x0210
        /*00e6*/ 	.short	0x0228


	//----- nvinfo : EIATTR_SW_WAR
	.align		4
.L_6299:
        /*00e8*/ 	.byte	0x04, 0x36
        /*00ea*/ 	.short	(.L_6301 - .L_6300)
.L_6300:
        /*00ec*/ 	.word	0x00000008
.L_6301:


//--------------------- .nv.info._ZN2at6native27unrolled_elementwise_kernelIZNS0_50_GLOBAL__N__2680c7bb_12_PowKernel_cu_7dd49032_316829pow_tensor_scalar_kernel_implIllEEvRNS_18TensorIteratorBaseET0_EUllE_St5arrayIPcLm2EELi4E23TrivialOffsetCalculatorILi1EjESC_NS0_6memory12LoadWithCastILi1EEENSD_13StoreWithCastILi1EEEEEviT_S6_T2_T3_T4_T5_ --------------------------
	.section	.nv.info._ZN2at6native27unrolled_elementwise_kernelIZNS0_50_GLOBAL__N__2680c7bb_12_PowKernel_cu_7dd49032_316829pow_tensor_scalar_kernel_implIllEEvRNS_18TensorIteratorBaseET0_EUllE_St5arrayIPcLm2EELi4E23TrivialOffsetCalculatorILi1EjESC_NS0_6memory12LoadWithCastILi1EEENSD_13StoreWithCastILi1EEEEEviT_S6_T2_T3_T4_T5_,"",@"SHT_CUDA_INFO"
	.sectionflags	@""
	.align	4


	//----- nvinfo : EIATTR_CUDA_API_VERSION
	.align		4
        /*0000*/ 	.byte	0x04, 0x37
        /*0002*/ 	.short	(.L_6303 - .L_6302)
.L_6302:
        /*0004*/ 	.word	0x00000082


	//----- nvinfo : EIATTR_KPARAM_INFO
	.align		4
.L_6303:
        /*0008*/ 	.byte	0x04, 0x17
        /*000a*/ 	.short	(.L_6305 - .L_6304)
.L_6304:
        /*000c*/ 	.word	0x00000000
        /*0010*/ 	.short	0x0006
        /*0012*/ 	.short	0x002c
        /*0014*/ 	.byte	0x00, 0xf0, 0x21, 0x00


	//----- nvinfo : EIATTR_KPARAM_INFO
	.align		4
.L_6305:
        /*0018*/ 	.byte	0x04, 0x17
        /*001a*/ 	.short	(.L_6307 - .L_6306)
.L_6306:
        /*001c*/ 	.word	0x00000000
        /*0020*/ 	.short	0x0005
        /*0022*/ 	.short	0x0024
        /*0024*/ 	.byte	0x00, 0xf0, 0x21, 0x00


	//----- nvinfo : EIATTR_KPARAM_INFO
	.align		4
.L_6307:
        /*0028*/ 	.byte	0x04, 0x17
        /*002a*/ 	.short	(.L_6309 - .L_6308)
.L_6308:
        /*002c*/ 	.word	0x00000000
        /*0030*/ 	.short	0x0004
        /*0032*/ 	.short	0x0021
        /*0034*/ 	.byte	0x00, 0xf0, 0x05, 0x00


	//----- nvinfo : EIATTR_KPARAM_INFO
	.align		4
.L_6309:
        /*0038*/ 	.byte	0x04, 0x17
        /*003a*/ 	.short	(.L_6311 - .L_6310)
.L_6310:
        /*003c*/ 	.word	0x00000000
        /*0040*/ 	.short	0x0003
        /*0042*/ 	.short	0x0020
        /*0044*/ 	.byte	0x00, 0xf0, 0x05, 0x00


	//----- nvinfo : EIATTR_KPARAM_INFO
	.align		4
.L_6311:
        /*0048*/ 	.byte	0x04, 0x17
        /*004a*/ 	.short	(.L_6313 - .L_6312)
.L_6312:
        /*004c*/ 	.word	0x00000000
        /*0050*/ 	.short	0x0002
        /*0052*/ 	.short	0x0010
        /*0054*/ 	.byte	0x00, 0xf0, 0x41, 0x00


	//----- nvinfo : EIATTR_KPARAM_INFO
	.align		4
.L_6313:
        /*0058*/ 	.byte	0x04, 0x17
        /*005a*/ 	.short	(.L_6315 - .L_6314)
.L_6314:
        /*005c*/ 	.word	0x00000000
        /*0060*/ 	.short	0x0001
        /*0062*/ 	.short	0x0008
        /*0064*/ 	.byte	0x00, 0xf0, 0x21, 0x00


	//----- nvinfo : EIATTR_KPARAM_INFO
	.align		4
.L_6315:
        /*0068*/ 	.byte	0x04, 0x17
        /*006a*/ 	.short	(.L_6317 - .L_6316)
.L_6316:
        /*006c*/ 	.word	0x00000000
        /*0070*/ 	.short	0x0000
        /*0072*/ 	.short	0x0000
        /*0074*/ 	.byte	0x00, 0xf0, 0x11, 0x00


	//----- nvinfo : EIATTR_SPARSE_MMA_MASK
	.align		4
.L_6317:
        /*0078*/ 	.byte	0x03, 0x50
        /*007a*/ 	.short	0x0000


	//----- nvinfo : EIATTR_MAXREG_COUNT
	.align		4
        /*007c*/ 	.byte	0x03, 0x1b
        /*007e*/ 	.short	0x00ff


	//----- nvinfo : EIATTR_EXTERNS
	.align		4
        /*0080*/ 	.byte	0x04, 0x0f
        /*0082*/ 	.short	(.L_6319 - .L_6318)


	//   ....[0]....
	.align		4
.L_6318:
        /*0084*/ 	.word	index@(__assertfail)


	//----- nvinfo : EIATTR_MERCURY_ISA_VERSION
	.align		4
.L_6319:
        /*0088*/ 	.byte	0x03, 0x5f
        /*008a*/ 	.short	0x0101


	//----- nvinfo : EIATTR_SYSCALL_OFFSETS
	.align		4
        /*008c*/ 	.byte	0x04, 0x46
        /*008e*/ 	.short	(.L_6321 - .L_6320)


	//   ....[0]....
.L_6320:
        /*0090*/ 	.word	0x00000ef0


	//   ....[1]....
        /*0094*/ 	.word	0x00001df0


	//   ....[2]....
        /*0098*/ 	.word	0x00002d00


	//   ....[3]....
        /*009c*/ 	.word	0x00003be0


	//   ....[4]....
        /*00a0*/ 	.word	0x00004c10


	//   ....[5]....
        /*00a4*/ 	.word	0x00005ae0


	//   ....[6]....
        /*00a8*/ 	.word	0x00006980


	//   ....[7]....
        /*00ac*/ 	.word	0x00007840


	//----- nvinfo : EIATTR_EXIT_INSTR_OFFSETS
	.align		4
.L_6321:
        /*00b0*/ 	.byte	0x04, 0x1c
        /*00b2*/ 	.short	(.L_6323 - .L_6322)


	//   ....[0]....
.L_6322:
        /*00b4*/ 	.word	0x00006a00


	//   ....[1]....
        /*00b8*/ 	.word	0x00006b30


	//   ....[2]....
        /*00bc*/ 	.word	0x00006b50


	//   ....[3]....
        /*00c0*/ 	.word	0x00006bd0


	//   ....[4]....
        /*00c4*/ 	.word	0x00006bf0


	//   ....[5]....
        /*00c8*/ 	.word	0x00006c10


	//   ....[6]....
        /*00cc*/ 	.word	0x00006ca0


	//   ....[7]....
        /*00d0*/ 	.word	0x00006ce0


	//   ....[8]....
        /*00d4*/ 	.word	0x00006d80


	//   ....[9]....
        /*00d8*/ 	.word	0x00006dd0


	//   ....[10]....
        /*00dc*/ 	.word	0x00006e00


	//   ....[11]....
        /*00e0*/ 	.word	0x00006ed0


	//   ....[12]....
        /*00e4*/ 	.word	0x00006f10


	//   ....[13]....
        /*00e8*/ 	.word	0x000070a0


	//   ....[14]....
        /*00ec*/ 	.word	0x00007200


	//   ....[15]....
        /*00f0*/ 	.word	0x00007240


	//   ....[16]....
        /*00f4*/ 	.word	0x000072e0


	//   ....[17]....
        /*00f8*/ 	.word	0x00007460


	//   ....[18]....
        /*00fc*/ 	.word	0x000075e0


	//   ....[19]....
        /*0100*/ 	.word	0x00007740


	//   ....[20]....
        /*0104*/ 	.word	0x00007850


	//   ....[21]....
        /*0108*/ 	.word	0x00007870


	//   ....[22]....
        /*010c*/ 	.word	0x00007890


	//----- nvinfo : EIATTR_MAX_THREADS
	.align		4
.L_6323:
        /*0110*/ 	.byte	0x04, 0x05
        /*0112*/ 	.short	(.L_6325 - .L_6324)
.L_6324:
        /*0114*/ 	.word	0x00000080
        /*0118*/ 	.word	0x00000001
        /*011c*/ 	.word	0x00000001


	//----- nvinfo : EIATTR_CRS_STACK_SIZE
	.align		4
.L_6325:
        /*0120*/ 	.byte	0x04, 0x1e
        /*0122*/ 	.short	(.L_6327 - .L_6326)
.L_6326:
        /*0124*/ 	.word	0x00000000


	//----- nvinfo : EIATTR_CBANK_PARAM_SIZE
	.align		4
.L_6327:
        /*0128*/ 	.byte	0x03, 0x19
        /*012a*/ 	.short	0x0034


	//----- nvinfo : EIATTR_PARAM_CBANK
	.align		4
        /*012c*/ 	.byte	0x04, 0x0a
        /*012e*/ 	.short	(.L_6329 - .L_6328)
	.align		4
.L_6328:
        /*0130*/ 	.word	index@(.nv.constant0._ZN2at6native27unrolled_elementwise_kernelIZNS0_50_GLOBAL__N__2680c7bb_12_PowKernel_cu_7dd49032_316829pow_tensor_scalar_kernel_implIllEEvRNS_18TensorIteratorBaseET0_EUllE_St5arrayIPcLm2EELi4E23TrivialOffsetCalculatorILi1EjESC_NS0_6memory12LoadWithCastILi1EEENSD_13StoreWithCastILi1EEEEEviT_S6_T2_T3_T4_T5_)
        /*0134*/ 	.short	0x0210
        /*0136*/ 	.short	0x0034


	//----- nvinfo : EIATTR_SW_WAR
	.align		4
.L_6329:
        /*0138*/ 	.byte	0x04, 0x36
        /*013a*/ 	.short	(.L_6331 - .L_6330)
.L_6330:
        /*013c*/ 	.word	0x00000008
.L_6331:


//--------------------- .nv.info._ZN2at6native18elementwise_kernelILi128ELi2EZNS0_22gpu_kernel_impl_nocastIZNS0_50_GLOBAL__N__2680c7bb_12_PowKernel_cu_7dd49032_316829pow_tensor_scalar_kernel_implIllEEvRNS_18TensorIteratorBaseET0_EUllE_EEvS6_RKT_EUliE_EEviT1_ --------------------------
	.section	.nv.info._ZN2at6native18elementwise_kernelILi128ELi2EZNS0_22gpu_kernel_impl_nocastIZNS0_50_GLOBAL__N__2680c7bb_12_PowKernel_cu_7dd49032_316829pow_tensor_scalar_kernel_implIllEEvRNS_18TensorIteratorBaseET0_EUllE_EEvS6_RKT_EUliE_EEviT1_,"",@"SHT_CUDA_INFO"
	.sectionflags	@""
	.align	4


	//----- nvinfo : EIATTR_CUDA_API_VERSION
	.align		4
        /*0000*/ 	.byte	0x04, 0x37
        /*0002*/ 	.short	(.L_6333 - .L_6332)
.L_6332:
        /*0004*/ 	.word	0x00000082


	//----- nvinfo : EIATTR_KPARAM_INFO
	.align		4
.L_6333:
        /*0008*/ 	.byte	0x04, 0x17
        /*000a*/ 	.short	(.L_6335 - .L_6334)
.L_6334:
        /*000c*/ 	.word	0x00000000
        /*0010*/ 	.short	0x0001
        /*0012*/ 	.short	0x0008
        /*0014*/ 	.byte	0x00, 0xf0, 0x61, 0x08


	//----- nvinfo : EIATTR_KPARAM_INFO
	.align		4
.L_6335:
        /*0018*/ 	.byte	0x04, 0x17
        /*001a*/ 	.short	(.L_6337 - .L_6336)
.L_6336:
        /*001c*/ 	.word	0x00000000
        /*0020*/ 	.short	0x0000
        /*0022*/ 	.short	0x0000
        /*0024*/ 	.byte	0x00, 0xf0, 0x11, 0x00


	//----- nvinfo : EIATTR_SPARSE_MMA_MASK
	.align		4
.L_6337:
        /*0028*/ 	.byte	0x03, 0x50
        /*002a*/ 	.short	0x0000


	//----- nvinfo : EIATTR_MAXREG_COUNT
	.align		4
        /*002c*/ 	.byte	0x03, 0x1b
        /*002e*/ 	.short	0x0080


	//----- nvinfo : EIATTR_MERCURY_ISA_VERSION
	.align		4
        /*0030*/ 	.byte	0x03, 0x5f
        /*0032*/ 	.short	0x0101


	//----- nvinfo : EIATTR_EXIT_INSTR_OFFSETS
	.align		4
        /*0034*/ 	.byte	0x04, 0x1c
        /*0036*/ 	.short	(.L_6339 - .L_6338)


	//   ....[0]....
.L_6338:
        /*0038*/ 	.word	0x00001470


	//   ....[1]....
        /*003c*/ 	.word	0x00002830


	//----- nvinfo : EIATTR_MAX_THREADS
	.align		4
.L_6339:
        /*0040*/ 	.byte	0x04, 0x05
        /*0042*/ 	.short	(.L_6341 - .L_6340)
.L_6340:
        /*0044*/ 	.word	0x00000080
        /*0048*/ 	.word	0x00000001
        /*004c*/ 	.word	0x00000001


	//----- nvinfo : EIATTR_CRS_STACK_SIZE
	.align		4
.L_6341:
        /*0050*/ 	.byte	0x04, 0x1e
        /*0052*/ 	.short	(.L_6343 - .L_6342)
.L_6342:
        /*0054*/ 	.word	0x00000000


	//----- nvinfo : EIATTR_CBANK_PARAM_SIZE
	.align		4
.L_6343:
        /*0058*/ 	.byte	0x03, 0x19
        /*005a*/ 	.short	0x0220


	//----- nvinfo : EIATTR_PARAM_CBANK
	.align		4
        /*005c*/ 	.byte	0x04, 0x0a
        /*005e*/ 	.short	(.L_6345 - .L_6344)
	.align		4
.L_6344:
        /*0060*/ 	.word	index@(.nv.constant0._ZN2at6native18elementwise_kernelILi128ELi2EZNS0_22gpu_kernel_impl_nocastIZNS0_50_GLOBAL__N__2680c7bb_12_PowKernel_cu_7dd49032_316829pow_tensor_scalar_kernel_implIllEEvRNS_18TensorIteratorBaseET0_EUllE_EEvS6_RKT_EUliE_EEviT1_)
        /*0064*/ 	.short	0x0210
        /*0066*/ 	.short	0x0220


	//----- nvinfo : EIATTR_SW_WAR
	.align		4
.L_6345:
        /*0068*/ 	.byte	0x04, 0x36
        /*006a*/ 	.short	(.L_6347 - .L_6346)
.L_6346:
        /*006c*/ 	.word	0x00000008
.L_6347:


//--------------------- .nv.info._ZN2at6native27unrolled_elementwise_kernelIZNS0_50_GLOBAL__N__2680c7bb_12_PowKernel_cu_7dd49032_316829pow_tensor_scalar_kernel_implIllEEvRNS_18TensorIteratorBaseET0_EUllE_St5arrayIPcLm2EELi4E23TrivialOffsetCalculatorILi1EjESC_NS0_6memory15LoadWithoutCastENSD_16StoreWithoutCastEEEviT_S6_T2_T3_T4_T5_ --------------------------
	.section	.nv.info._ZN2at6native27unrolled_elementwise_kernelIZNS0_50_GLOBAL__N__2680c7bb_12_PowKernel_cu_7dd49032_316829pow_tensor_scalar_kernel_implIllEEvRNS_18TensorIteratorBaseET0_EUllE_St5arrayIPcLm2EELi4E23TrivialOffsetCalculatorILi1EjESC_NS0_6memory15LoadWithoutCastENSD_16StoreWithoutCastEEEviT_S6_T2_T3_T4_T5_,"",@"SHT_CUDA_INFO"
	.sectionflags	@""
	.align	4


	//----- nvinfo : EIATTR_CUDA_API_VERSION
	.align		4
        /*0000*/ 	.byte	0x04, 0x37
        /*0002*/ 	.short	(.L_6349 - .L_6348)
.L_6348:
        /*0004*/ 	.word	0x00000082


	//----- nvinfo : EIATTR_KPARAM_INFO
	.align		4
.L_6349:
        /*0008*/ 	.byte	0x04, 0x17
        /*000a*/ 	.short	(.L_6351 - .L_6350)
.L_6350:
        /*000c*/ 	.word	0x00000000
        /*0010*/ 	.short	0x0006
        /*0012*/ 	.short	0x0023
        /*0014*/ 	.byte	0x00, 0xf0, 0x05, 0x00


	//----- nvinfo : EIATTR_KPARAM_INFO
	.align		4
.L_6351:
        /*0018*/ 	.byte	0x04, 0x17
        /*001a*/ 	.short	(.L_6353 - .L_6352)
.L_6352:
        /*001c*/ 	.word	0x00000000
        /*0020*/ 	.short	0x0005
        /*0022*/ 	.short	0x0022
        /*0024*/ 	.byte	0x00, 0xf0, 0x05, 0x00


	//----- nvinfo : EIATTR_KPARAM_INFO
	.align		4
.L_6353:
        /*0028*/ 	.byte	0x04, 0x17
        /*002a*/ 	.short	(.L_6355 - .L_6354)
.L_6354:
        /*002c*/ 	.word	0x00000000
        /*0030*/ 	.short	0x0004
        /*0032*/ 	.short	0x0021
        /*0034*/ 	.byte	0x00, 0xf0, 0x05, 0x00


	//----- nvinfo : EIATTR_KPARAM_INFO
	.align		4
.L_6355:
        /*0038*/ 	.byte	0x04, 0x17
        /*003a*/ 	.short	(.L_6357 - .L_6356)
.L_6356:
        /*003c*/ 	.word	0x00000000
        /*0040*/ 	.short	0x0003
        /*0042*/ 	.short	0x0020
        /*0044*/ 	.byte	0x00, 0xf0, 0x05, 0x00


	//----- nvinfo : EIATTR_KPARAM_INFO
	.align		4
.L_6357:
        /*0048*/ 	.byte	0x04, 0x17
        /*004a*/ 	.short	(.L_6359 - .L_6358)
.L_6358:
        /*004c*/ 	.word	0x00000000
        /*0050*/ 	.short	0x0002
        /*0052*/ 	.short	0x0010
        /*0054*/ 	.byte	0x00, 0xf0, 0x41, 0x00


	//----- nvinfo : EIATTR_KPARAM_INFO
	.align		4
.L_6359:
        /*0058*/ 	.byte	0x04, 0x17
        /*005a*/ 	.short	(.L_6361 - .L_6360)
.L_6360:
        /*005c*/ 	.word	0x00000000
        /*0060*/ 	.short	0x0001
        /*0062*/ 	.short	0x0008
        /*0064*/ 	.byte	0x00, 0xf0, 0x21, 0x00


	//----- nvinfo : EIATTR_KPARAM_INFO
	.align		4
.L_6361:
        /*0068*/ 	.byte	0x04, 0x17
        /*006a*/ 	.short	(.L_6363 - .L_6362)
.L_6362:
        /*006c*/ 	.word	0x00000000
        /*0070*/ 	.short	0x0000
        /*0072*/ 	.short	0x0000
        /*0074*/ 	.byte	0x00, 0xf0, 0x11, 0x00


	//----- nvinfo : EIATTR_SPARSE_MMA_MASK
	.align		4
.L_6363:
        /*0078*/ 	.byte	0x03, 0x50
        /*007a*/ 	.short	0x0000


	//----- nvinfo : EIATTR_MAXREG_COUNT
	.align		4
        /*007c*/ 	.byte	0x03, 0x1b
        /*007e*/ 	.short	0x00ff


	//----- nvinfo : EIATTR_MERCURY_ISA_VERSION
	.align		4
        /*0080*/ 	.byte	0x03, 0x5f
        /*0082*/ 	.short	0x0101


	//----- nvinfo : EIATTR_EXIT_INSTR_OFFSETS
	.align		4
        /*0084*/ 	.byte	0x04, 0x1c
        /*0086*/ 	.short	(.L_6365 - .L_6364)


	//   ....[0]....
.L_6364:
        /*0088*/ 	.word	0x00000470


	//   ....[1]....
        /*008c*/ 	.word	0x00000500


	//----- nvinfo : EIATTR_MAX_THREADS
	.align		4
.L_6365:
        /*0090*/ 	.byte	0x04, 0x05
        /*0092*/ 	.short	(.L_6367 - .L_6366)
.L_6366:
        /*0094*/ 	.word	0x00000080
        /*0098*/ 	.word	0x00000001
        /*009c*/ 	.word	0x00000001


	//----- nvinfo : EIATTR_CRS_STACK_SIZE
	.align		4
.L_6367:
        /*00a0*/ 	.byte	0x04, 0x1e
        /*00a2*/ 	.short	(.L_6369 - .L_6368)
.L_6368:
        /*00a4*/ 	.word	0x00000000


	//----- nvinfo : EIATTR_CBANK_PARAM_SIZE
	.align		4
.L_6369:
        /*00a8*/ 	.byte	0x03, 0x19
        /*00aa*/ 	.short	0x0024


	//----- nvinfo : EIATTR_PARAM_CBANK
	.align		4
        /*00ac*/ 	.byte	0x04, 0x0a
        /*00ae*/ 	.short	(.L_6371 - .L_6370)
	.align		4
.L_6370:
        /*00b0*/ 	.word	index@(.nv.constant0._ZN2at6native27unrolled_elementwise_kernelIZNS0_50_GLOBAL__N__2680c7bb_12_PowKernel_cu_7dd49032_316829pow_tensor_scalar_kernel_implIllEEvRNS_18TensorIteratorBaseET0_EUllE_St5arrayIPcLm2EELi4E23TrivialOffsetCalculatorILi1EjESC_NS0_6memory15LoadWithoutCastENSD_16StoreWithoutCastEEEviT_S6_T2_T3_T4_T5_)
        /*00b4*/ 	.short	0x0210
        /*00b6*/ 	.short	0x0024


	//----- nvinfo : EIATTR_SW_WAR
	.align		4
.L_6371:
        /*00b8*/ 	.byte	0x04, 0x36
        /*00ba*/ 	.short	(.L_6373 - .L_6372)
.L_6372:
        /*00bc*/ 	.word	0x00000008
.L_6373:


//--------------------- .nv.info._ZN2at6native29vectorized_elementwise_kernelILi2EZNS0_50_GLOBAL__N__2680c7bb_12_PowKernel_cu_7dd49032_316829pow_tensor_scalar_kernel_implIllEEvRNS_18TensorIteratorBaseET0_EUllE_St5arrayIPcLm2EEEEviS6_T1_ --------------------------
	.section	.nv.info._ZN2at6native29vectorized_elementwise_kernelILi2EZNS0_50_GLOBAL__N__2680c7bb_12_PowKernel_cu_7dd49032_316829pow_tensor_scalar_kernel_implIllEEvRNS_18TensorIteratorBaseET0_EUllE_St5arrayIPcLm2EEEEviS6_T1_,"",@"SHT_CUDA_INFO"
	.sectionflags	@""
	.align	4


	//----- nvinfo : EIATTR_CUDA_API_VERSION
	.align		4
        /*0000*/ 	.byte	0x04, 0x37
        /*0002*/ 	.short	(.L_6375 - .L_6374)
.L_6374:
        /*0004*/ 	.word	0x00000082


	//----- nvinfo : EIATTR_KPARAM_INFO
	.align		4
.L_6375:
        /*0008*/ 	.byte	0x04, 0x17
        /*000a*/ 	.short	(.L_6377 - .L_6376)
.L_6376:
        /*000c*/ 	.word	0x00000000
        /*0010*/ 	.short	0x0002
        /*0012*/ 	.short	0x0010
        /*0014*/ 	.byte	0x00, 0xf0, 0x41, 0x00


	//----- nvinfo : EIATTR_KPARAM_INFO
	.align		4
.L_6377:
        /*0018*/ 	.byte	0x04, 0x17
        /*001a*/ 	.short	(.L_6379 - .L_6378)
.L_6378:
        /*001c*/ 	.word	0x00000000
        /*0020*/ 	.short	0x0001
        /*0022*/ 	.short	0x0008
        /*0024*/ 	.byte	0x00, 0xf0, 0x21, 0x00


	//----- nvinfo : EIATTR_KPARAM_INFO
	.align		4
.L_6379:
        /*0028*/ 	.byte	0x04, 0x17
        /*002a*/ 	.short	(.L_6381 - .L_6380)
.L_6380:
        /*002c*/ 	.word	0x00000000
        /*0030*/ 	.short	0x0000
        /*0032*/ 	.short	0x0000
        /*0034*/ 	.byte	0x00, 0xf0, 0x11, 0x00


	//----- nvinfo : EIATTR_SPARSE_MMA_MASK
	.align		4
.L_6381:
        /*0038*/ 	.byte	0x03, 0x50
        /*003a*/ 	.short	0x0000


	//----- nvinfo : EIATTR_MAXREG_COUNT
	.align		4
        /*003c*/ 	.byte	0x03, 0x1b
        /*003e*/ 	.short	0x00ff


	//----- nvinfo : EIATTR_MERCURY_ISA_VERSION
	.align		4
        /*0040*/ 	.byte	0x03, 0x5f
        /*0042*/ 	.short	0x0101


	//----- nvinfo : EIATTR_EXIT_INSTR_OFFSETS
	.align		4
        /*0044*/ 	.byte	0x04, 0x1c
        /*0046*/ 	.short	(.L_6383 - .L_6382)


	//   ....[0]....
.L_6382:
        /*0048*/ 	.word	0x000003f0


	//   ....[1]....
        /*004c*/ 	.word	0x00000cf0


	//   ....[2]....
        /*0050*/ 	.word	0x00000d80


	//----- nvinfo : EIATTR_MAX_THREADS
	.align		4
.L_6383:
        /*0054*/ 	.byte	0x04, 0x05
        /*0056*/ 	.short	(.L_6385 - .L_6384)
.L_6384:
        /*0058*/ 	.word	0x00000080
        /*005c*/ 	.word	0x00000001
        /*0060*/ 	.word	0x00000001


	//----- nvinfo : EIATTR_CRS_STACK_SIZE
	.align		4
.L_6385:
        /*0064*/ 	.byte	0x04, 0x1e
        /*0066*/ 	.short	(.L_6387 - .L_6386)
.L_6386:
        /*0068*/ 	.word	0x00000000


	//----- nvinfo : EIATTR_CBANK_PARAM_SIZE
	.align		4
.L_6387:
        /*006c*/ 	.byte	0x03, 0x19
        /*006e*/ 	.short	0x0020


	//----- nvinfo : EIATTR_PARAM_CBANK
	.align		4
        /*0070*/ 	.byte	0x04, 0x0a
        /*0072*/ 	.short	(.L_6389 - .L_6388)
	.align		4
.L_6388:
        /*0074*/ 	.word	index@(.nv.constant0._ZN2at6native29vectorized_elementwise_kernelILi2EZNS0_50_GLOBAL__N__2680c7bb_12_PowKernel_cu_7dd49032_316829pow_tensor_scalar_kernel_implIllEEvRNS_18TensorIteratorBaseET0_EUllE_St5arrayIPcLm2EEEEviS6_T1_)
        /*0078*/ 	.short	0x0210
        /*007a*/ 	.short	0x0020


	//----- nvinfo : EIATTR_SW_WAR
	.align		4
.L_6389:
        /*007c*/ 	.byte	0x04, 0x36
        /*007e*/ 	.short	(.L_6391 - .L_6390)
.L_6390:
        /*0080*/ 	.word	0x00000008
.L_6391:


//--------------------- .nv.info._ZN2at6native29vectorized_elementwise_kernelILi4EZNS0_50_GLOBAL__N__2680c7bb_12_PowKernel_cu_7dd49032_316829pow_tensor_scalar_kernel_implIllEEvRNS_18TensorIteratorBaseET0_EUllE_St5arrayIPcLm2EEEEviS6_T1_ --------------------------
	.section	.nv.info._ZN2at6native29vectorized_elementwise_kernelILi4EZNS0_50_GLOBAL__N__2680c7bb_12_PowKernel_cu_7dd49032_316829pow_tensor_scalar_kernel_implIllEEvRNS_18TensorIteratorBaseET0_EUllE_St5arrayIPcLm2EEEEviS6_T1_,"",@"SHT_CUDA_INFO"
	.sectionflags	@""
	.align	4


	//----- nvinfo : EIATTR_CUDA_API_VERSION
	.align		4
        /*0000*/ 	.byte	0x04, 0x37
        /*0002*/ 	.short	(.L_6393 - .L_6392)
.L_6392:
        /*0004*/ 	.word	0x00000082


	//----- nvinfo : EIATTR_KPARAM_INFO
	.align		4
.L_6393:
        /*0008*/ 	.byte	0x04, 0x17
        /*000a*/ 	.short	(.L_6395 - .L_6394)
.L_6394:
        /*000c*/ 	.word	0x00000000
        /*0010*/ 	.short	0x0002
        /*0012*/ 	.short	0x0010
        /*0014*/ 	.byte	0x00, 0xf0, 0x41, 0x00


	//----- nvinfo : EIATTR_KPARAM_INFO
	.align		4
.L_6395:
        /*0018*/ 	.byte	0x04, 0x17
        /*001a*/ 	.short	(.L_6397 - .L_6396)
.L_6396:
        /*001c*/ 	.word	0x00000000
        /*0020*/ 	.short	0x0001
        /*0022*/ 	.short	0x0008
        /*0024*/ 	.byte	0x00, 0xf0, 0x21, 0x00


	//----- nvinfo : EIATTR_KPARAM_INFO
	.align		4
.L_6397:
        /*0028*/ 	.byte	0x04, 0x17
        /*002a*/ 	.short	(.L_6399 - .L_6398)
.L_6398:
        /*002c*/ 	.word	0x00000000
        /*0030*/ 	.short	0x0000
        /*0032*/ 	.short	0x0000
        /*0034*/ 	.byte	0x00, 0xf0, 0x11, 0x00


	//----- nvinfo : EIATTR_SPARSE_MMA_MASK
	.align		4
.L_6399:
        /*0038*/ 	.byte	0x03, 0x50
        /*003a*/ 	.short	0x0000


	//----- nvinfo : EIATTR_MAXREG_COUNT
	.align		4
        /*003c*/ 	.byte	0x03, 0x1b
        /*003e*/ 	.short	0x00ff


	//----- nvinfo : EIATTR_MERCURY_ISA_VERSION
	.align		4
        /*0040*/ 	.byte	0x03, 0x5f
        /*0042*/ 	.short	0x0101


	//----- nvinfo : EIATTR_EXIT_INSTR_OFFSETS
	.align		4
        /*0044*/ 	.byte	0x04, 0x1c
        /*0046*/ 	.short	(.L_6401 - .L_6400)


	//   ....[0]....
.L_6400:
        /*0048*/ 	.word	0x000003f0


	//   ....[1]....
        /*004c*/ 	.word	0x00000cf0


	//   ....[2]....
        /*0050*/ 	.word	0x00000d80


	//----- nvinfo : EIATTR_MAX_THREADS
	.align		4
.L_6401:
        /*0054*/ 	.byte	0x04, 0x05
        /*0056*/ 	.short	(.L_6403 - .L_6402)
.L_6402:
        /*0058*/ 	.word	0x00000080
        /*005c*/ 	.word	0x00000001
        /*0060*/ 	.word	0x00000001


	//----- nvinfo : EIATTR_CRS_STACK_SIZE
	.align		4
.L_6403:
        /*0064*/ 	.byte	0x04, 0x1e
        /*0066*/ 	.short	(.L_6405 - .L_6404)
.L_6404:
        /*0068*/ 	.word	0x00000000


	//----- nvinfo : EIATTR_CBANK_PARAM_SIZE
	.align		4
.L_6405:
        /*006c*/ 	.byte	0x03, 0x19
        /*006e*/ 	.short	0x0020


	//----- nvinfo : EIATTR_PARAM_CBANK
	.align		4
        /*0070*/ 	.byte	0x04, 0x0a
        /*0072*/ 	.short	(.L_6407 - .L_6406)
	.align		4
.L_6406:
        /*0074*/ 	.word	index@(.nv.constant0._ZN2at6native29vectorized_elementwise_kernelILi4EZNS0_50_GLOBAL__N__2680c7bb_12_PowKernel_cu_7dd49032_316829pow_tensor_scalar_kernel_implIllEEvRNS_18TensorIteratorBaseET0_EUllE_St5arrayIPcLm2EEEEviS6_T1_)
        /*0078*/ 	.short	0x0210
        /*007a*/ 	.short	0x0020


	//----- nvinfo : EIATTR_SW_WAR
	.align		4
.L_6407:
        /*007c*/ 	.byte	0x04, 0x36
        /*007e*/ 	.short	(.L_6409 - .L_6408)
.L_6408:
        /*0080*/ 	.word	0x00000008
.L_6409:


//--------------------- .nv.info._ZN2at6native29vectorized_elementwise_kernelILi8EZNS0_50_GLOBAL__N__2680c7bb_12_PowKernel_cu_7dd49032_316829pow_tensor_scalar_kernel_implIllEEvRNS_18TensorIteratorBaseET0_EUllE_St5arrayIPcLm2EEEEviS6_T1_ --------------------------
	.section	.nv.info._ZN2at6native29vectorized_elementwise_kernelILi8EZNS0_50_GLOBAL__N__2680c7bb_12_PowKernel_cu_7dd49032_316829pow_tensor_scalar_kernel_implIllEEvRNS_18TensorIteratorBaseET0_EUllE_St5arrayIPcLm2EEEEviS6_T1_,"",@"SHT_CUDA_INFO"
	.sectionflags	@""
	.align	4


	//----- nvinfo : EIATTR_CUDA_API_VERSION
	.align		4
        /*0000*/ 	.byte	0x04, 0x37
        /*0002*/ 	.short	(.L_6411 - .L_6410)
.L_6410:
        /*0004*/ 	.word	0x00000082


	//----- nvinfo : EIATTR_KPARAM_INFO
	.align		4
.L_6411:
        /*0008*/ 	.byte	0x04, 0x17
        /*000a*/ 	.short	(.L_6413 - .L_6412)
.L_6412:
        /*000c*/ 	.word	0x00000000
        /*0010*/ 	.short	0x0002
        /*0012*/ 	.short	0x0010
        /*0014*/ 	.byte	0x00, 0xf0, 0x41, 0x00


	//----- nvinfo : EIATTR_KPARAM_INFO
	.align		4
.L_6413:
        /*0018*/ 	.byte	0x04, 0x17
        /*001a*/ 	.short	(.L_6415 - .L_6414)
.L_6414:
        /*001c*/ 	.word	0x00000000
        /*0020*/ 	.short	0x0001
        /*0022*/ 	.short	0x0008
        /*0024*/ 	.byte	0x00, 0xf0, 0x21, 0x00


	//----- nvinfo : EIATTR_KPARAM_INFO
	.align		4
.L_6415:
        /*0028*/ 	.byte	0x04, 0x17
        /*002a*/ 	.short	(.L_6417 - .L_6416)
.L_6416:
        /*002c*/ 	.word	0x00000000
        /*0030*/ 	.short	0x0000
        /*0032*/ 	.short	0x0000
        /*0034*/ 	.byte	0x00, 0xf0, 0x11, 0x00


	//----- nvinfo : EIATTR_SPARSE_MMA_MASK
	.align		4
.L_6417:
        /*0038*/ 	.byte	0x03, 0x50
        /*003a*/ 	.short	0x0000


	//----- nvinfo : EIATTR_MAXREG_COUNT
	.align		4
        /*003c*/ 	.byte	0x03, 0x1b
        /*003e*/ 	.short	0x00ff


	//----- nvinfo : EIATTR_MERCURY_ISA_VERSION
	.align		4
        /*0040*/ 	.byte	0x03, 0x5f
        /*0042*/ 	.short	0x0101


	//----- nvinfo : EIATTR_EXIT_INSTR_OFFSETS
	.align		4
        /*0044*/ 	.byte	0x04, 0x1c
        /*0046*/ 	.short	(.L_6419 - .L_6418)


	//   ....[0]....
.L_6418:
        /*0048*/ 	.word	0x000003f0


	//   ....[1]....
        /*004c*/ 	.word	0x00000cf0


	//   ....[2]....
        /*0050*/ 	.word	0x00000d80


	//----- nvinfo : EIATTR_MAX_THREADS
	.align		4
.L_6419:
        /*0054*/ 	.byte	0x04, 0x05
        /*0056*/ 	.short	(.L_6421 - .L_6420)
.L_6420:
        /*0058*/ 	.word	0x00000080
        /*005c*/ 	.word	0x00000001
        /*0060*/ 	.word	0x00000001


	//----- nvinfo : EIATTR_CRS_STACK_SIZE
	.align		4
.L_6421:
        /*0064*/ 	.byte	0x04, 0x1e
        /*0066*/ 	.short	(.L_6423 - .L_6422)
.L_6422:
        /*0068*/ 	.word	0x00000000


	//----- nvinfo : EIATTR_CBANK_PARAM_SIZE
	.align		4
.L_6423:
        /*006c*/ 	.byte	0x03, 0x19
        /*006e*/ 	.short	0x0020


	//----- nvinfo : EIATTR_PARAM_CBANK
	.align		4
        /*0070*/ 	.byte	0x04, 0x0a
        /*0072*/ 	.short	(.L_6425 - .L_6424)
	.align		4
.L_6424:
        /*0074*/ 	.word	index@(.nv.constant0._ZN2at6native29vectorized_elementwise_kernelILi8EZNS0_50_GLOBAL__N__2680c7bb_12_PowKernel_cu_7dd49032_316829pow_tensor_scalar_kernel_implIllEEvRNS_18TensorIteratorBaseET0_EUllE_St5arrayIPcLm2EEEEviS6_T1_)
        /*0078*/ 	.short	0x0210
        /*007a*/ 	.short	0x0020


	//----- nvinfo : EIATTR_SW_WAR
	.align		4
.L_6425:
        /*007c*/ 	.byte	0x04, 0x36
        /*007e*/ 	.short	(.L_6427 - .L_6426)
.L_6426:
        /*0080*/ 	.word	0x00000008
.L_6427:


//--------------------- .nv.info._ZN2at6native18elementwise_kernelILi128ELi4EZNS0_15gpu_kernel_implIZNS0_50_GLOBAL__N__2680c7bb_12_PowKernel_cu_7dd49032_316829pow_tensor_scalar_kernel_implIiiEEvRNS_18TensorIteratorBaseET0_EUliE2_EEvS6_RKT_EUliE_EEviT1_ --------------------------
	.section	.nv.info._ZN2at6native18elementwise_kernelILi128ELi4EZNS0_15gpu_kernel_implIZNS0_50_GLOBAL__N__2680c7bb_12_PowKernel_cu_7dd49032_316829pow_tensor_scalar_kernel_implIiiEEvRNS_18TensorIteratorBaseET0_EUliE2_EEvS6_RKT_EUliE_EEviT1_,"",@"SHT_CUDA_INFO"
	.sectionflags	@""
	.align	4


	//----- nvinfo : EIATTR_CUDA_API_VERSION
	.align		4
        /*0000*/ 	.byte	0x04, 0x37
        /*0002*/ 	.short	(.L_6429 - .L_6428)
.L_6428:
        /*0004*/ 	.word	0x00000082


	//----- nvinfo : EIATTR_KPARAM_INFO
	.align		4
.L_6429:
        /*0008*/ 	.byte	0x04, 0x17
        /*000a*/ 	.short	(.L_6431 - .L_6430)
.L_6430:
        /*000c*/ 	.word	0x00000000
        /*0010*/ 	.short	0x0001
        /*0012*/ 	.short	0x0008
        /*0014*/ 	.byte	0x00, 0xf0, 0xa1, 0x08


	//----- nvinfo : EIATTR_KPARAM_INFO
	.align		4
.L_6431:
        /*0018*/ 	.byte	0x04, 0x17
        /*001a*/ 	.short	(.L_6433 - .L_6432)
.L_6432:
        /*001c*/ 	.word	0x00000000
        /*0020*/ 	.short	0x0000
        /*0022*/ 	.short	0x0000
        /*0024*/ 	.byte	0x00, 0xf0, 0x11, 0x00


	//----- nvinfo : EIATTR_SPARSE_MMA_MASK
	.align		4
.L_6433:
        /*0028*/ 	.byte	0x03, 0x50
        /*002a*/ 	.short	0x0000


	//----- nvinfo : EIATTR_MAXREG_COUNT
	.align		4
        /*002c*/ 	.byte	0x03, 0x1b
        /*002e*/ 	.short	0x0080


	//----- nvinfo : EIATTR_EXTERNS
	.align		4
        /*0030*/ 	.byte	0x04, 0x0f
        /*0032*/ 	.short	(.L_6435 - .L_6434)


	//   ....[0]....
	.align		4
.L_6434:
        /*0034*/ 	.word	index@(__assertfail)


	//----- nvinfo : EIATTR_MERCURY_ISA_VERSION
	.align		4
.L_6435:
        /*0038*/ 	.byte	0x03, 0x5f
        /*003a*/ 	.short	0x0101


	//----- nvinfo : EIATTR_SYSCALL_OFFSETS
	.align		4
        /*003c*/ 	.byte	0x04, 0x46
        /*003e*/ 	.short	(.L_6437 - .L_6436)


	//   ....[0]....
.L_6436:
        /*0040*/ 	.word	0x00002170


	//   ....[1]....
        /*0044*/ 	.word	0x00003220


	//   ....[2]....
        /*0048*/ 	.word	0x000053c0


	//   ....[3]....
        /*004c*/ 	.word	0x00006480


	//   ....[4]....
        /*0050*/ 	.word	0x00008610


	//   ....[5]....
        /*0054*/ 	.word	0x000096d0


	//   ....[6]....
        /*0058*/ 	.word	0x0000b850


	//   ....[7]....
        /*005c*/ 	.word	0x0000c910


	//----- nvinfo : EIATTR_EXIT_INSTR_OFFSETS
	.align		4
.L_6437:
        /*0060*/ 	.byte	0x04, 0x1c
        /*0062*/ 	.short	(.L_6439 - .L_6438)


	//   ....[0]....
.L_6438:
        /*0064*/ 	.word	0x00009770


	//   ....[1]....
        /*0068*/ 	.word	0x0000bc00


	//   ....[2]....
        /*006c*/ 	.word	0x0000bc20


	//   ....[3]....
        /*0070*/ 	.word	0x0000bcb0


	//   ....[4]....
        /*0074*/ 	.word	0x0000bcd0


	//   ....[5]....
        /*0078*/ 	.word	0x0000bcf0


	//   ....[6]....
        /*007c*/ 	.word	0x0000bd80


	//   ....[7]....
        /*0080*/ 	.word	0x0000bdc0


	//   ....[8]....
        /*0084*/ 	.word	0x0000be60


	//   ....[9]....
        /*0088*/ 	.word	0x0000beb0


	//   ....[10]....
        /*008c*/ 	.word	0x0000bee0


	//   ....[11]....
        /*0090*/ 	.word	0x0000bfa0


	//   ....[12]....
        /*0094*/ 	.word	0x0000bfe0


	//   ....[13]....
        /*0098*/ 	.word	0x0000c170


	//   ....[14]....
        /*009c*/ 	.word	0x0000c2d0


	//   ....[15]....
        /*00a0*/ 	.word	0x0000c310


	//   ....[16]....
        /*00a4*/ 	.word	0x0000c3b0


	//   ....[17]....
        /*00a8*/ 	.word	0x0000c530


	//   ....[18]....
        /*00ac*/ 	.word	0x0000c6b0


	//   ....[19]....
        /*00b0*/ 	.word	0x0000c810


	//   ....[20]....
        /*00b4*/ 	.word	0x0000c920


	//   ....[21]....
        /*00b8*/ 	.word	0x0000c950


	//   ....[22]....
        /*00bc*/ 	.word	0x0000c970


	//----- nvinfo : EIATTR_MAX_THREADS
	.align		4
.L_6439:
        /*00c0*/ 	.byte	0x04, 0x05
        /*00c2*/ 	.short	(.L_6441 - .L_6440)
.L_6440:
        /*00c4*/ 	.word	0x00000080
        /*00c8*/ 	.word	0x00000001
        /*00cc*/ 	.word	0x00000001


	//----- nvinfo : EIATTR_CRS_STACK_SIZE
	.align		4
.L_6441:
        /*00d0*/ 	.byte	0x04, 0x1e
        /*00d2*/ 	.short	(.L_6443 - .L_6442)
.L_6442:
        /*00d4*/ 	.word	0x00000000


	//----- nvinfo : EIATTR_CBANK_PARAM_SIZE
	.align		4
.L_6443:
        /*00d8*/ 	.byte	0x03, 0x19
        /*00da*/ 	.short	0x0230


	//----- nvinfo : EIATTR_PARAM_CBANK
	.align		4
        /*00dc*/ 	.byte	0x04, 0x0a
        /*00de*/ 	.short	(.L_6445 - .L_6444)
	.align		4
.L_6444:
        /*00e0*/ 	.word	index@(.nv.constant0._ZN2at6native18elementwise_kernelILi128ELi4EZNS0_15gpu_kernel_implIZNS0_50_GLOBAL__N__2680c7bb_12_PowKernel_cu_7dd49032_316829pow_tensor_scalar_kernel_implIiiEEvRNS_18TensorIteratorBaseET0_EUliE2_EEvS6_RKT_EUliE_EEviT1_)
        /*00e4*/ 	.short	0x0210
        /*00e6*/ 	.short	0x0230


	//----- nvinfo : EIATTR_SW_WAR
	.align		4
.L_6445:
        /*00e8*/ 	.byte	0x04, 0x36
        /*00ea*/ 	.short	(.L_6447 - .L_6446)
.L_6446:
        /*00ec*/ 	.word	0x00000008
.L_6447:


//--------------------- .nv.info._ZN2at6native27unrolled_elementwise_kernelIZNS0_50_GLOBAL__N__2680c7bb_12_PowKernel_cu_7dd49032_316829pow_tensor_scalar_kernel_implIiiEEvRNS_18TensorIteratorBaseET0_EUliE2_St5arrayIPcLm2EELi4E23TrivialOffsetCalculatorILi1EjESC_NS0_6memory12LoadWithCastILi1EEENSD_13StoreWithCastILi1EEEEEviT_S6_T2_T3_T4_T5_ --------------------------
	.section	.nv.info._ZN2at6native27unrolled_elementwise_kernelIZNS0_50_GLOBAL__N__2680c7bb_12_PowKernel_cu_7dd49032_316829pow_tensor_scalar_kernel_implIiiEEvRNS_18TensorIteratorBaseET0_EUliE2_St5arrayIPcLm2EELi4E23TrivialOffsetCalculatorILi1EjESC_NS0_6memory12LoadWithCastILi1EEENSD_13StoreWithCastILi1EEEEEviT_S6_T2_T3_T4_T5_,"",@"SHT_CUDA_INFO"
	.sectionflags	@""
	.align	4


	//----- nvinfo : EIATTR_CUDA_API_VERSION
	.align		4
        /*0000*/ 	.byte	0x04, 0x37
        /*0002*/ 	.short	(.L_6449 - .L_6448)
.L_6448:
        /*0004*/ 	.word	0x00000082


	//----- nvinfo : EIATTR_KPARAM_INFO
	.align		4
.L_6449:
        /*0008*/ 	.byte	0x04, 0x17
        /*000a*/ 	.short	(.L_6451 - .L_6450)
.L_6450:
        /*000c*/ 	.word	0x00000000
        /*0010*/ 	.short	0x0006
        /*0012*/ 	.short	0x0034
        /*0014*/ 	.byte	0x00, 0xf0, 0x21, 0x00


	//----- nvinfo : EIATTR_KPARAM_INFO
	.align		4
.L_6451:
        /*0018*/ 	.byte	0x04, 0x17
        /*001a*/ 	.short	(.L_6453 - .L_6452)
.L_6452:
        /*001c*/ 	.word	0x00000000
        /*0020*/ 	.short	0x0005
        /*0022*/ 	.short	0x002c
        /*0024*/ 	.byte	0x00, 0xf0, 0x21, 0x00


	//----- nvinfo : EIATTR_KPARAM_INFO
	.align		4
.L_6453:
        /*0028*/ 	.byte	0x04, 0x17
        /*002a*/ 	.short	(.L_6455 - .L_6454)
.L_6454:
        /*002c*/ 	.word	0x00000000
        /*0030*/ 	.short	0x0004
        /*0032*/ 	.short	0x0029
        /*0034*/ 	.byte	0x00, 0xf0, 0x05, 0x00


	//----- nvinfo : EIATTR_KPARAM_INFO
	.align		4
.L_6455:
        /*0038*/ 	.byte	0x04, 0x17
        /*003a*/ 	.short	(.L_6457 - .L_6456)
.L_6456:
        /*003c*/ 	.word	0x00000000
        /*0040*/ 	.short	0x0003
        /*0042*/ 	.short	0x0028
        /*0044*/ 	.byte	0x00, 0xf0, 0x05, 0x00


	//----- nvinfo : EIATTR_KPARAM_INFO
	.align		4
.L_6457:
        /*0048*/ 	.byte	0x04, 0x17
        /*004a*/ 	.short	(.L_6459 - .L_6458)
.L_6458:
        /*004c*/ 	.word	0x00000000
        /*0050*/ 	.short	0x0002
        /*0052*/ 	.short	0x0018
        /*0054*/ 	.byte	0x00, 0xf0, 0x41, 0x00


	//----- nvinfo : EIATTR_KPARAM_INFO
	.align		4
.L_6459:
        /*0058*/ 	.byte	0x04, 0x17
        /*005a*/ 	.short	(.L_6461 - .L_6460)
.L_6460:
        /*005c*/ 	.word	0x00000000
        /*0060*/ 	.short	0x0001
        /*0062*/ 	.short	0x0008
        /*0064*/ 	.byte	0x00, 0xf0, 0x41, 0x00


	//----- nvinfo : EIATTR_KPARAM_INFO
	.align		4
.L_6461:
        /*0068*/ 	.byte	0x04, 0x17
        /*006a*/ 	.short	(.L_6463 - .L_6462)
.L_6462:
        /*006c*/ 	.word	0x00000000
        /*0070*/ 	.short	0x0000
        /*0072*/ 	.short	0x0000
        /*0074*/ 	.byte	0x00, 0xf0, 0x11, 0x00


	//----- nvinfo : EIATTR_SPARSE_MMA_MASK
	.align		4
.L_6463:
        /*0078*/ 	.byte	0x03, 0x50
        /*007a*/ 	.short	0x0000


	//----- nvinfo : EIATTR_MAXREG_COUNT
	.align		4
        /*007c*/ 	.byte	0x03, 0x1b
        /*007e*/ 	.short	0x00ff


	//----- nvinfo : EIATTR_EXTERNS
	.align		4
        /*0080*/ 	.byte	0x04, 0x0f
        /*0082*/ 	.short	(.L_6465 - .L_6464)


	//   ....[0]....
	.align		4
.L_6464:
        /*0084*/ 	.word	index@(__assertfail)


	//----- nvinfo : EIATTR_MERCURY_ISA_VERSION
	.align		4
.L_6465:
        /*0088*/ 	.byte	0x03, 0x5f
        /*008a*/ 	.short	0x0101


	//----- nvinfo : EIATTR_SYSCALL_OFFSETS
	.align		4
        /*008c*/ 	.byte	0x04, 0x46
        /*008e*/ 	.short	(.L_6467 - .L_6466)


	//   ....[0]....
.L_6466:
        /*0090*/ 	.word	0x00000ea0


	//   ....[1]....
        /*0094*/ 	.word	0x00001d30


	//   ....[2]....
        /*0098*/ 	.word	0x00002bd0


	//   ....[3]....
        /*009c*/ 	.word	0x00003a30


	//   ....[4]....
        /*00a0*/ 	.word	0x000051a0


	//   ....[5]....
        /*00a4*/ 	.word	0x000060a0


	//   ....[6]....
        /*00a8*/ 	.word	0x00006f80


	//   ....[7]....
        /*00ac*/ 	.word	0x00007e50


	//----- nvinfo : EIATTR_EXIT_INSTR_OFFSETS
	.align		4
.L_6467:
        /*00b0*/ 	.byte	0x04, 0x1c
        /*00b2*/ 	.short	(.L_6469 - .L_6468)


	//   ....[0]....
.L_6468:
        /*00b4*/ 	.word	0x00007010


	//   ....[1]....
        /*00b8*/ 	.word	0x00007140


	//   ....[2]....
        /*00bc*/ 	.word	0x00007160


	//   ....[3]....
        /*00c0*/ 	.word	0x000071f0


	//   ....[4]....
        /*00c4*/ 	.word	0x00007210


	//   ....[5]....
        /*00c8*/ 	.word	0x00007230


	//   ....[6]....
        /*00cc*/ 	.word	0x000072c0


	//   ....[7]....
        /*00d0*/ 	.word	0x00007300


	//   ....[8]....
        /*00d4*/ 	.word	0x000073a0


	//   ....[9]....
        /*00d8*/ 	.word	0x000073f0


	//   ....[10]....
        /*00dc*/ 	.word	0x00007420


	//   ....[11]....
        /*00e0*/ 	.word	0x000074e0


	//   ....[12]....
        /*00e4*/ 	.word	0x00007520


	//   ....[13]....
        /*00e8*/ 	.word	0x000076b0


	//   ....[14]....
        /*00ec*/ 	.word	0x00007810


	//   ....[15]....
        /*00f0*/ 	.word	0x00007850


	//   ....[16]....
        /*00f4*/ 	.word	0x000078f0


	//   ....[17]....
        /*00f8*/ 	.word	0x00007a70


	//   ....[18]....
        /*00fc*/ 	.word	0x00007bf0


	//   ....[19]....
        /*0100*/ 	.word	0x00007d50


	//   ....[20]....
        /*0104*/ 	.word	0x00007e60


	//   ....[21]....
        /*0108*/ 	.word	0x00007e90


	//   ....[22]....
        /*010c*/ 	.word	0x00007eb0


	//----- nvinfo : EIATTR_MAX_THREADS
	.align		4
.L_6469:
        /*0110*/ 	.byte	0x04, 0x05
        /*0112*/ 	.short	(.L_6471 - .L_6470)
.L_6470:
        /*0114*/ 	.word	0x00000080
        /*0118*/ 	.word	0x00000001
        /*011c*/ 	.word	0x00000001


	//----- nvinfo : EIATTR_CRS_STACK_SIZE
	.align		4
.L_6471:
        /*0120*/ 	.byte	0x04, 0x1e
        /*0122*/ 	.short	(.L_6473 - .L_6472)
.L_6472:
        /*0124*/ 	.word	0x00000000


	//----- nvinfo : EIATTR_CBANK_PARAM_SIZE
	.align		4
.L_6473:
        /*0128*/ 	.byte	0x03, 0x19
        /*012a*/ 	.short	0x003c


	//----- nvinfo : EIATTR_PARAM_CBANK
	.align		4
        /*012c*/ 	.byte	0x04, 0x0a
        /*012e*/ 	.short	(.L_6475 - .L_6474)
	.align		4
.L_6474:
        /*0130*/ 	.word	index@(.nv.constant0._ZN2at6native27unrolled_elementwise_kernelIZNS0_50_GLOBAL__N__2680c7bb_12_PowKernel_cu_7dd49032_316829pow_tensor_scalar_kernel_implIiiEEvRNS_18TensorIteratorBaseET0_EUliE2_St5arrayIPcLm2EELi4E23TrivialOffsetCalculatorILi1EjESC_NS0_6memory12LoadWithCastILi1EEENSD_13StoreWithCastILi1EEEEEviT_S6_T2_T3_T4_T5_)
        /*0134*/ 	.short	0x0210
        /*0136*/ 	.short	0x003c


	//----- nvinfo : EIATTR_SW_WAR
	.align		4
.L_6475:
        /*0138*/ 	.byte	0x04, 0x36
        /*013a*/ 	.short	(.L_6477 - .L_6476)
.L_6476:
        /*013c*/ 	.word	0x00000008
.L_6477:


//--------------------- .nv.info._ZN2at6native18elementwise_kernelILi128ELi2EZNS0_22gpu_kernel_impl_nocastIZNS0_50_GLOBAL__N__2680c7bb_12_PowKernel_cu_7dd49032_316829pow_tensor_scalar_kernel_implIiiEEvRNS_18TensorIteratorBaseET0_EUliE2_EEvS6_RKT_EUliE_EEviT1_ --------------------------
	.section	.nv.info._ZN2at6native18elementwise_kernelILi128ELi2EZNS0_22gpu_kernel_impl_nocastIZNS0_50_GLOBAL__N__2680c7bb_12_PowKernel_cu_7dd49032_316829pow_tensor_scalar_kernel_implIiiEEvRNS_18TensorIteratorBaseET0_EUliE2_EEvS6_RKT_EUliE_EEviT1_,"",@"SHT_CUDA_INFO"
	.sectionflags	@""
	.align	4


	//----- nvinfo : EIATTR_CUDA_API_VERSION
	.align		4
        /*0000*/ 	.byte	0x04, 0x37
        /*0002*/ 	.short	(.L_6479 - .L_6478)
.L_6478:
        /*0004*/ 	.word	0x00000082


	//----- nvinfo : EIATTR_KPARAM_INFO
	.align		4
.L_6479:
        /*0008*/ 	.byte	0x04, 0x17
        /*000a*/ 	.short	(.L_6481 - .L_6480)
.L_6480:
        /*000c*/ 	.word	0x00000000
        /*0010*/ 	.short	0x0001
        /*0012*/ 	.short	0x0008
        /*0014*/ 	.byte	0x00, 0xf0, 0x81, 0x08


	//----- nvinfo : EIATTR_KPARAM_INFO
	.align		4
.L_6481:
        /*0018*/ 	.byte	0x04, 0x17
        /*001a*/ 	.short	(.L_6483 - .L_6482)
.L_6482:
        /*001c*/ 	.word	0x00000000
        /*0020*/ 	.short	0x0000
        /*0022*/ 	.short	0x0000
        /*0024*/ 	.byte	0x00, 0xf0, 0x11, 0x00


	//----- nvinfo : EIATTR_SPARSE_MMA_MASK
	.align		4
.L_6483:
        /*0028*/ 	.byte	0x03, 0x50
        /*002a*/ 	.short	0x0000


	//----- nvinfo : EIATTR_MAXREG_COUNT
	.align		4
        /*002c*/ 	.byte	0x03, 0x1b
        /*002e*/ 	.short	0x0080


	//----- nvinfo : EIATTR_MERCURY_ISA_VERSION
	.align		4
        /*0030*/ 	.byte	0x03, 0x5f
        /*0032*/ 	.short	0x0101


	//----- nvinfo : EIATTR_EXIT_INSTR_OFFSETS
	.align		4
        /*0034*/ 	.byte	0x04, 0x1c
        /*0036*/ 	.short	(.L_6485 - .L_6484)


	//   ....[0]....
.L_6484:
        /*0038*/ 	.word	0x00001690


	//   ....[1]....
        /*003c*/ 	.word	0x00002c70


	//----- nvinfo : EIATTR_MAX_THREADS
	.align		4
.L_6485:
        /*0040*/ 	.byte	0x04, 0x05
        /*0042*/ 	.short	(.L_6487 - .L_6486)
.L_6486:
        /*0044*/ 	.word	0x00000080
        /*0048*/ 	.word	0x00000001
        /*004c*/ 	.word	0x00000001


	//----- nvinfo : EIATTR_CRS_STACK_SIZE
	.align		4
.L_6487:
        /*0050*/ 	.byte	0x04, 0x1e
        /*0052*/ 	.short	(.L_6489 - .L_6488)
.L_6488:
        /*0054*/ 	.word	0x00000000


	//----- nvinfo : EIATTR_CBANK_PARAM_SIZE
	.align		4
.L_6489:
        /*0058*/ 	.byte	0x03, 0x19
        /*005a*/ 	.short	0x0228


	//----- nvinfo : EIATTR_PARAM_CBANK
	.align		4
        /*005c*/ 	.byte	0x04, 0x0a
        /*005e*/ 	.short	(.L_6491 - .L_6490)
	.align		4
.L_6490:
        /*0060*/ 	.word	index@(.nv.constant0._ZN2at6native18elementwise_kernelILi128ELi2EZNS0_22gpu_kernel_impl_nocastIZNS0_50_GLOBAL__N__2680c7bb_12_PowKernel_cu_7dd49032_316829pow_tensor_scalar_kernel_implIiiEEvRNS_18TensorIteratorBaseET0_EUliE2_EEvS6_RKT_EUliE_EEviT1_)
        /*0064*/ 	.short	0x0210
        /*0066*/ 	.short	0x0228


	//----- nvinfo : EIATTR_SW_WAR
	.align		4
.L_6491:
        /*0068*/ 	.byte	0x04, 0x36
        /*006a*/ 	.short	(.L_6493 - .L_6492)
.L_6492:
        /*006c*/ 	.word	0x00000008
.L_6493:


//--------------------- .nv.info._ZN2at6native27unrolled_elementwise_kernelIZNS0_50_GLOBAL__N__2680c7bb_12_PowKernel_cu_7dd49032_316829pow_tensor_scalar_kernel_implIiiEEvRNS_18TensorIteratorBaseET0_EUliE2_St5arrayIPcLm2EELi4E23TrivialOffsetCalculatorILi1EjESC_NS0_6memory15LoadWithoutCastENSD_16StoreWithoutCastEEEviT_S6_T2_T3_T4_T5_ --------------------------
	.section	.nv.info._ZN2at6native27unrolled_elementwise_kernelIZNS0_50_GLOBAL__N__2680c7bb_12_PowKernel_cu_7dd49032_316829pow_tensor_scalar_kernel_implIiiEEvRNS_18TensorIteratorBaseET0_EUliE2_St5arrayIPcLm2EELi4E23TrivialOffsetCalculatorILi1EjESC_NS0_6memory15LoadWithoutCastENSD_16StoreWithoutCastEEEviT_S6_T2_T3_T4_T5_,"",@"SHT_CUDA_INFO"
	.sectionflags	@""
	.align	4


	//----- nvinfo : EIATTR_CUDA_API_VERSION
	.align		4
        /*0000*/ 	.byte	0x04, 0x37
        /*0002*/ 	.short	(.L_6495 - .L_6494)
.L_6494:
        /*0004*/ 	.word	0x00000082


	//----- nvinfo : EIATTR_KPARAM_INFO
	.align		4
.L_6495:
        /*0008*/ 	.byte	0x04, 0x17
        /*000a*/ 	.short	(.L_6497 - .L_6496)
.L_6496:
        /*000c*/ 	.word	0x00000000
        /*0010*/ 	.short	0x0006
        /*0012*/ 	.short	0x002b
        /*0014*/ 	.byte	0x00, 0xf0, 0x05, 0x00


	//----- nvinfo : EIATTR_KPARAM_INFO
	.align		4
.L_6497:
        /*0018*/ 	.byte	0x04, 0x17
        /*001a*/ 	.short	(.L_6499 - .L_6498)
.L_6498:
        /*001c*/ 	.word	0x00000000
        /*0020*/ 	.short	0x0005
        /*0022*/ 	.short	0x002a
        /*0024*/ 	.byte	0x00, 0xf0, 0x05, 0x00


	//----- nvinfo : EIATTR_KPARAM_INFO
	.align		4
.L_6499:
        /*0028*/ 	.byte	0x04, 0x17
        /*002a*/ 	.short	(.L_6501 - .L_6500)
.L_6500:
        /*002c*/ 	.word	0x00000000
        /*0030*/ 	.short	0x0004
        /*0032*/ 	.short	0x0029
        /*0034*/ 	.byte	0x00, 0xf0, 0x05, 0x00


	//----- nvinfo : EIATTR_KPARAM_INFO
	.align		4
.L_6501:
        /*0038*/ 	.byte	0x04, 0x17
        /*003a*/ 	.short	(.L_6503 - .L_6502)
.L_6502:
        /*003c*/ 	.word	0x00000000
        /*0040*/ 	.short	0x0003
        /*0042*/ 	.short	0x0028
        /*0044*/ 	.byte	0x00, 0xf0, 0x05, 0x00


	//----- nvinfo : EIATTR_KPARAM_INFO
	.align		4
.L_6503:
        /*0048*/ 	.byte	0x04, 0x17
        /*004a*/ 	.short	(.L_6505 - .L_6504)
.L_6504:
        /*004c*/ 	.word	0x00000000
        /*0050*/ 	.short	0x0002
        /*0052*/ 	.short	0x0018
        /*0054*/ 	.byte	0x00, 0xf0, 0x41, 0x00


	//----- nvinfo : EIATTR_KPARAM_INFO
	.align		4
.L_6505:
        /*0058*/ 	.byte	0x04, 0x17
        /*005a*/ 	.short	(.L_6507 - .L_6506)
.L_6506:
        /*005c*/ 	.word	0x00000000
        /*0060*/ 	.short	0x0001
        /*0062*/ 	.short	0x0008
        /*0064*/ 	.byte	0x00, 0xf0, 0x41, 0x00


	//----- nvinfo : EIATTR_KPARAM_INFO
	.align		4
.L_6507:
        /*0068*/ 	.byte	0x04, 0x17
        /*006a*/ 	.short	(.L_6509 - .L_6508)
.L_6508:
        /*006c*/ 	.word	0x00000000
        /*0070*/ 	.short	0x0000
        /*0072*/ 	.short	0x0000
        /*0074*/ 	.byte	0x00, 0xf0, 0x11, 0x00


	//----- nvinfo : EIATTR_SPARSE_MMA_MASK
	.align		4
.L_6509:
        /*0078*/ 	.byte	0x03, 0x50
        /*007a*/ 	.short	0x0000


	//----- nvinfo : EIATTR_MAXREG_COUNT
	.align		4
        /*007c*/ 	.byte	0x03, 0x1b
        /*007e*/ 	.short	0x00ff


	//----- nvinfo : EIATTR_MERCURY_ISA_VERSION
	.align		4
        /*0080*/ 	.byte	0x03, 0x5f
        /*0082*/ 	.short	0x0101


	//----- nvinfo : EIATTR_EXIT_INSTR_OFFSETS
	.align		4
        /*0084*/ 	.byte	0x04, 0x1c
        /*0086*/ 	.short	(.L_6511 - .L_6510)


	//   ....[0]....
.L_6510:
        /*0088*/ 	.word	0x00000bd0


	//   ....[1]....
        /*008c*/ 	.word	0x00000c20


	//----- nvinfo : EIATTR_MAX_THREADS
	.align		4
.L_6511:
        /*0090*/ 	.byte	0x04, 0x05
        /*0092*/ 	.short	(.L_6513 - .L_6512)
.L_6512:
        /*0094*/ 	.word	0x00000080
        /*0098*/ 	.word	0x00000001
        /*009c*/ 	.word	0x00000001


	//----- nvinfo : EIATTR_CRS_STACK_SIZE
	.align		4
.L_6513:
        /*00a0*/ 	.byte	0x04, 0x1e
        /*00a2*/ 	.short	(.L_6515 - .L_6514)
.L_6514:
        /*00a4*/ 	.word	0x00000000


	//----- nvinfo : EIATTR_CBANK_PARAM_SIZE
	.align		4
.L_6515:
        /*00a8*/ 	.byte	0x03, 0x19
        /*00aa*/ 	.short	0x002c


	//----- nvinfo : EIATTR_PARAM_CBANK
	.align		4
        /*00ac*/ 	.byte	0x04, 0x0a
        /*00ae*/ 	.short	(.L_6517 - .L_6516)
	.align		4
.L_6516:
        /*00b0*/ 	.word	index@(.nv.constant0._ZN2at6native27unrolled_elementwise_kernelIZNS0_50_GLOBAL__N__2680c7bb_12_PowKernel_cu_7dd49032_316829pow_tensor_scalar_kernel_implIiiEEvRNS_18TensorIteratorBaseET0_EUliE2_St5arrayIPcLm2EELi4E23TrivialOffsetCalculatorILi1EjESC_NS0_6memory15LoadWithoutCastENSD_16StoreWithoutCastEEEviT_S6_T2_T3_T4_T5_)
        /*00b4*/ 	.short	0x0210
        /*00b6*/ 	.short	0x002c


	//----- nvinfo : EIATTR_SW_WAR
	.align		4
.L_6517:
        /*00b8*/ 	.byte	0x04, 0x36
        /*00ba*/ 	.short	(.L_6519 - .L_6518)
.L_6518:
        /*00bc*/ 	.word	0x00000008
.L_6519:


//--------------------- .nv.info._ZN2at6native29vectorized_elementwise_kernelILi2EZNS0_50_GLOBAL__N__2680c7bb_12_PowKernel_cu_7dd49032_316829pow_tensor_scalar_kernel_implIiiEEvRNS_18TensorIteratorBaseET0_EUliE2_St5arrayIPcLm2EEEEviS6_T1_ --------------------------
	.section	.nv.info._ZN2at6native29vectorized_elementwise_kernelILi2EZNS0_50_GLOBAL__N__2680c7bb_12_PowKernel_cu_7dd49032_316829pow_tensor_scalar_kernel_implIiiEEvRNS_18TensorIteratorBaseET0_EUliE2_St5arrayIPcLm2EEEEviS6_T1_,"",@"SHT_CUDA_INFO"
	.sectionflags	@""
	.align	4


	//----- nvinfo : EIATTR_CUDA_API_VERSION
	.align		4
        /*0000*/ 	.byte	0x04, 0x37
        /*0002*/ 	.short	(.L_6521 - .L_6520)
.L_6520:
        /*0004*/ 	.word	0x00000082


	//----- nvinfo : EIATTR_KPARAM_INFO
	.align		4
.L_6521:
        /*0008*/ 	.byte	0x04, 0x17
        /*000a*/ 	.short	(.L_6523 - .L_6522)
.L_6522:
        /*000c*/ 	.word	0x00000000
        /*0010*/ 	.short	0x0002
        /*0012*/ 	.short	0x0018
        /*0014*/ 	.byte	0x00, 0xf0, 0x41, 0x00


	//----- nvinfo : EIATTR_KPARAM_INFO
	.align		4
.L_6523:
        /*0018*/ 	.byte	0x04, 0x17
        /*001a*/ 	.short	(.L_6525 - .L_6524)
.L_6524:
        /*001c*/ 	.word	0x00000000
        /*0020*/ 	.short	0x0001
        /*0022*/ 	.short	0x0008
        /*0024*/ 	.byte	0x00, 0xf0, 0x41, 0x00


	//----- nvinfo : EIATTR_KPARAM_INFO
	.align		4
.L_6525:
        /*0028*/ 	.byte	0x04, 0x17
        /*002a*/ 	.short	(.L_6527 - .L_6526)
.L_6526:
        /*002c*/ 	.word	0x00000000
        /*0030*/ 	.short	0x0000
        /*0032*/ 	.short	0x0000
        /*0034*/ 	.byte	0x00, 0xf0, 0x11, 0x00


	//----- nvinfo : EIATTR_SPARSE_MMA_MASK
	.align		4
.L_6527:
        /*0038*/ 	.byte	0x03, 0x50
        /*003a*/ 	.short	0x0000


	//----- nvinfo : EIATTR_MAXREG_COUNT
	.align		4
        /*003c*/ 	.byte	0x03, 0x1b
        /*003e*/ 	.short	0x00ff


	//----- nvinfo : EIATTR_MERCURY_ISA_VERSION
	.align		4
        /*0040*/ 	.byte	0x03, 0x5f
        /*0042*/ 	.short	0x0101


	//----- nvinfo : EIATTR_EXIT_INSTR_OFFSETS
	.align		4
        /*0044*/ 	.byte	0x04, 0x1c
        /*0046*/ 	.short	(.L_6529 - .L_6528)


	//   ....[0]....
.L_6528:
        /*0048*/ 	.word	0x00000d20


	//   ....[1]....
        /*004c*/ 	.word	0x00002410


	//   ....[2]....
        /*0050*/ 	.word	0x00002460


	//----- nvinfo : EIATTR_MAX_THREADS
	.align		4
.L_6529:
        /*0054*/ 	.byte	0x04, 0x05
        /*0056*/ 	.short	(.L_6531 - .L_6530)
.L_6530:
        /*0058*/ 	.word	0x00000080
        /*005c*/ 	.word	0x00000001
        /*0060*/ 	.word	0x00000001


	//----- nvinfo : EIATTR_CRS_STACK_SIZE
	.align		4
.L_6531:
        /*0064*/ 	.byte	0x04, 0x1e
        /*0066*/ 	.short	(.L_6533 - .L_6532)
.L_6532:
        /*0068*/ 	.word	0x00000000


	//----- nvinfo : EIATTR_CBANK_PARAM_SIZE
	.align		4
.L_6533:
        /*006c*/ 	.byte	0x03, 0x19
        /*006e*/ 	.short	0x0028


	//----- nvinfo : EIATTR_PARAM_CBANK
	.align		4
        /*0070*/ 	.byte	0x04, 0x0a
        /*0072*/ 	.short	(.L_6535 - .L_6534)
	.align		4
.L_6534:
        /*0074*/ 	.word	index@(.nv.constant0._ZN2at6native29vectorized_elementwise_kernelILi2EZNS0_50_GLOBAL__N__2680c7bb_12_PowKernel_cu_7dd49032_316829pow_tensor_scalar_kernel_implIiiEEvRNS_18TensorIteratorBaseET0_EUliE2_St5arrayIPcLm2EEEEviS6_T1_)
        /*0078*/ 	.short	0x0210
        /*007a*/ 	.short	0x0028


	//----- nvinfo : EIATTR_SW_WAR
	.align		4
.L_6535:
        /*007c*/ 	.byte	0x04, 0x36
        /*007e*/ 	.short	(.L_6537 - .L_6536)
.L_6536:
        /*0080*/ 	.word	0x00000008
.L_6537:


//--------------------- .nv.info._ZN2at6native29vectorized_elementwise_kernelILi4EZNS0_50_GLOBAL__N__2680c7bb_12_PowKernel_cu_7dd49032_316829pow_tensor_scalar_kernel_implIiiEEvRNS_18TensorIteratorBaseET0_EUliE2_St5arrayIPcLm2EEEEviS6_T1_ --------------------------
	.section	.nv.info._ZN2at6native29vectorized_elementwise_kernelILi4EZNS0_50_GLOBAL__N__2680c7bb_12_PowKernel_cu_7dd49032_316829pow_tensor_scalar_kernel_implIiiEEvRNS_18TensorIteratorBaseET0_EUliE2_St5arrayIPcLm2EEEEviS6_T1_,"",@"SHT_CUDA_INFO"
	.sectionflags	@""
	.align	4


	//----- nvinfo : EIATTR_CUDA_API_VERSION
	.align		4
        /*0000*/ 	.byte	0x04, 0x37
        /*0002*/ 	.short	(.L_6539 - .L_6538)
.L_6538:
        /*0004*/ 	.word	0x00000082


	//----- nvinfo : EIATTR_KPARAM_INFO
	.align		4
.L_6539:
        /*0008*/ 	.byte	0x04, 0x17
        /*000a*/ 	.short	(.L_6541 - .L_6540)
.L_6540:
        /*000c*/ 	.word	0x00000000
        /*0010*/ 	.short	0x0002
        /*0012*/ 	.short	0x0018
        /*0014*/ 	.byte	0x00, 0xf0, 0x41, 0x00


	//----- nvinfo : EIATTR_KPARAM_INFO
	.align		4
.L_6541:
        /*0018*/ 	.byte	0x04, 0x17
        /*001a*/ 	.short	(.L_6543 - .L_6542)
.L_6542:
        /*001c*/ 	.word	0x00000000
        /*0020*/ 	.short	0x0001
        /*0022*/ 	.short	0x0008
        /*0024*/ 	.byte	0x00, 0xf0, 0x41, 0x00


	//----- nvinfo : EIATTR_KPARAM_INFO
	.align		4
.L_6543:
        /*0028*/ 	.byte	0x04, 0x17
        /*002a*/ 	.short	(.L_6545 - .L_6544)
.L_6544:
        /*002c*/ 	.word	0x00000000
        /*0030*/ 	.short	0x0000
        /*0032*/ 	.short	0x0000
        /*0034*/ 	.byte	0x00, 0xf0, 0x11, 0x00


	//----- nvinfo : EIATTR_SPARSE_MMA_MASK
	.align		4
.L_6545:
        /*0038*/ 	.byte	0x03, 0x50
        /*003a*/ 	.short	0x0000


	//----- nvinfo : EIATTR_MAXREG_COUNT
	.align		4
        /*003c*/ 	.byte	0x03, 0x1b
        /*003e*/ 	.short	0x00ff


	//----- nvinfo : EIATTR_MERCURY_ISA_VERSION
	.align		4
        /*0040*/ 	.byte	0x03, 0x5f
        /*0042*/ 	.short	0x0101


	//----- nvinfo : EIATTR_EXIT_INSTR_OFFSETS
	.align		4
        /*0044*/ 	.byte	0x04, 0x1c
        /*0046*/ 	.short	(.L_6547 - .L_6546)


	//   ....[0]....
.L_6546:
        /*0048*/ 	.word	0x00000ce0


	//   ....[1]....
        /*004c*/ 	.word	0x000023d0


	//   ....[2]....
        /*0050*/ 	.word	0x00002420


	//----- nvinfo : EIATTR_MAX_THREADS
	.align		4
.L_6547:
        /*0054*/ 	.byte	0x04, 0x05
        /*0056*/ 	.short	(.L_6549 - .L_6548)
.L_6548:
        /*0058*/ 	.word	0x00000080
        /*005c*/ 	.word	0x00000001
        /*0060*/ 	.word	0x00000001


	//----- nvinfo : EIATTR_CRS_STACK_SIZE
	.align		4
.L_6549:
        /*0064*/ 	.byte	0x04, 0x1e
        /*0066*/ 	.short	(.L_6551 - .L_6550)
.L_6550:
        /*0068*/ 	.word	0x00000000


	//----- nvinfo : EIATTR_CBANK_PARAM_SIZE
	.align		4
.L_6551:
        /*006c*/ 	.byte	0x03, 0x19
        /*006e*/ 	.short	0x0028


	//----- nvinfo : EIATTR_PARAM_CBANK
	.align		4
        /*0070*/ 	.byte	0x04, 0x0a
        /*0072*/ 	.short	(.L_6553 - .L_6552)
	.align		4
.L_6552:
        /*0074*/ 	.word	index@(.nv.constant0._ZN2at6native29vectorized_elementwise_kernelILi4EZNS0_50_GLOBAL__N__2680c7bb_12_PowKernel_cu_7dd49032_316829pow_tensor_scalar_kernel_implIiiEEvRNS_18TensorIteratorBaseET0_EUliE2_St5arrayIPcLm2EEEEviS6_T1_)
        /*0078*/ 	.short	0x0210
        /*007a*/ 	.short	0x0028


	//----- nvinfo : EIATTR_SW_WAR
	.align		4
.L_6553:
        /*007c*/ 	.byte	0x04, 0x36
        /*007e*/ 	.short	(.L_6555 - .L_6554)
.L_6554:
        /*0080*/ 	.word	0x00000008
.L_6555:


//--------------------- .nv.info._ZN2at6native29vectorized_elementwise_kernelILi8EZNS0_50_GLOBAL__N__2680c7bb_12_PowKernel_cu_7dd49032_316829pow_tensor_scalar_kernel_implIiiEEvRNS_18TensorIteratorBaseET0_EUliE2_St5arrayIPcLm2EEEEviS6_T1_ --------------------------
	.section	.nv.info._ZN2at6native29vectorized_elementwise_kernelILi8EZNS0_50_GLOBAL__N__2680c7bb_12_PowKernel_cu_7dd49032_316829pow_tensor_scalar_kernel_implIiiEEvRNS_18TensorIteratorBaseET0_EUliE2_St5arrayIPcLm2EEEEviS6_T1_,"",@"SHT_CUDA_INFO"
	.sectionflags	@""
	.align	4


	//----- nvinfo : EIATTR_CUDA_API_VERSION
	.align		4
        /*0000*/ 	.byte	0x04, 0x37
        /*0002*/ 	.short	(.L_6557 - .L_6556)
.L_6556:
        /*0004*/ 	.word	0x00000082


	//----- nvinfo : EIATTR_KPARAM_INFO
	.align		4
.L_6557:
        /*0008*/ 	.byte	0x04, 0x17
        /*000a*/ 	.short	(.L_6559 - .L_6558)
.L_6558:
        /*000c*/ 	.word	0x00000000
        /*0010*/ 	.short	0x0002
        /*0012*/ 	.short	0x0018
        /*0014*/ 	.byte	0x00, 0xf0, 0x41, 0x00


	//----- nvinfo : EIATTR_KPARAM_INFO
	.align		4
.L_6559:
        /*0018*/ 	.byte	0x04, 0x17
        /*001a*/ 	.short	(.L_6561 - .L_6560)
.L_6560:
        /*001c*/ 	.word	0x00000000
        /*0020*/ 	.short	0x0001
        /*0022*/ 	.short	0x0008
        /*0024*/ 	.byte	0x00, 0xf0, 0x41, 0x00


	//----- nvinfo : EIATTR_KPARAM_INFO
	.align		4
.L_6561:
        /*0028*/ 	.byte	0x04, 0x17
        /*002a*/ 	.short	(.L_6563 - .L_6562)
.L_6562:
        /*002c*/ 	.word	0x00000000
        /*0030*/ 	.short	0x0000
        /*0032*/ 	.short	0x0000
        /*0034*/ 	.byte	0x00, 0xf0, 0x11, 0x00


	//----- nvinfo : EIATTR_SPARSE_MMA_MASK
	.align		4
.L_6563:
        /*0038*/ 	.byte	0x03, 0x50
        /*003a*/ 	.short	0x0000


	//----- nvinfo : EIATTR_MAXREG_COUNT
	.align		4
        /*003c*/ 	.byte	0x03, 0x1b
        /*003e*/ 	.short	0x00ff


	//----- nvinfo : EIATTR_MERCURY_ISA_VERSION
	.align		4
        /*0040*/ 	.byte	0x03, 0x5f
        /*0042*/ 	.short	0x0101


	//----- nvinfo : EIATTR_EXIT_INSTR_OFFSETS
	.align		4
        /*0044*/ 	.byte	0x04, 0x1c
        /*0046*/ 	.short	(.L_6565 - .L_6564)


	//   ....[0]....
.L_6564:
        /*0048*/ 	.word	0x00000ce0


	//   ....[1]....
        /*004c*/ 	.word	0x000023d0


	//   ....[2]....
        /*0050*/ 	.word	0x00002420


	//----- nvinfo : EIATTR_MAX_THREADS
	.align		4
.L_6565:
        /*0054*/ 	.byte	0x04, 0x05
        /*0056*/ 	.short	(.L_6567 - .L_6566)
.L_6566:
        /*0058*/ 	.word	0x00000080
        /*005c*/ 	.word	0x00000001
        /*0060*/ 	.word	0x00000001


	//----- nvinfo : EIATTR_CRS_STACK_SIZE
	.align		4
.L_6567:
        /*0064*/ 	.byte	0x04, 0x1e
        /*0066*/ 	.short	(.L_6569 - .L_6568)
.L_6568:
        /*0068*/ 	.word	0x00000000


	//----- nvinfo : EIATTR_CBANK_PARAM_SIZE
	.align		4
.L_6569:
        /*006c*/ 	.byte	0x03, 0x19
        /*006e*/ 	.short	0x0028


	//----- nvinfo : EIATTR_PARAM_CBANK
	.align		4
        /*0070*/ 	.byte	0x04, 0x0a
        /*0072*/ 	.short	(.L_6571 - .L_6570)
	.align		4
.L_6570:
        /*0074*/ 	.word	index@(.nv.constant0._ZN2at6native29vectorized_elementwise_kernelILi8EZNS0_50_GLOBAL__N__2680c7bb_12_PowKernel_cu_7dd49032_316829pow_tensor_scalar_kernel_implIiiEEvRNS_18TensorIteratorBaseET0_EUliE2_St5arrayIPcLm2EEEEviS6_T1_)
        /*0078*/ 	.short	0x0210
        /*007a*/ 	.short	0x0028


	//----- nvinfo : EIATTR_SW_WAR
	.align		4
.L_6571:
        /*007c*/ 	.byte	0x04, 0x36
        /*007e*/ 	.short	(.L_6573 - .L_6572)
.L_6572:
        /*0080*/ 	.word	0x00000008
.L_6573:


//--------------------- .nv.info._ZN2at6native18elementwise_kernelILi128ELi4EZNS0_15gpu_kernel_implIZNS0_50_GLOBAL__N__2680c7bb_12_PowKernel_cu_7dd49032_316829pow_tensor_scalar_kernel_implIiiEEvRNS_18TensorIteratorBaseET0_EUliE1_EEvS6_RKT_EUliE_EEviT1_ --------------------------
	.section	.nv.info._ZN2at6native18elementwise_kernelILi128ELi4EZNS0_15gpu_kernel_implIZNS0_50_GLOBAL__N__2680c7bb_12_PowKernel_cu_7dd49032_316829pow_tensor_scalar_kernel_implIiiEEvRNS_18TensorIteratorBaseET0_EUliE1_EEvS6_RKT_EUliE_EEviT1_,"",@"SHT_CUDA_INFO"
	.sectionflags	@""
	.align	4


	//----- nvinfo : EIATTR_CUDA_API_VERSION
	.align		4
        /*0000*/ 	.byte	0x04, 0x37
        /*0002*/ 	.short	(.L_6575 - .L_6574)
.L_6574:
        /*0004*/ 	.word	0x00000082


	//----- nvinfo : EIATTR_KPARAM_INFO
	.align		4
.L_6575:
        /*0008*/ 	.byte	0x04, 0x17
        /*000a*/ 	.short	(.L_6577 - .L_6576)
.L_6576:
        /*000c*/ 	.word	0x00000000
        /*0010*/ 	.short	0x0001
        /*0012*/ 	.short	0x0008
        /*0014*/ 	.byte	0x00, 0xf0, 0x81, 0x08


	//----- nvinfo : EIATTR_KPARAM_INFO
	.align		4
.L_6577:
        /*0018*/ 	.byte	0x04, 0x17
        /*001a*/ 	.short	(.L_6579 - .L_6578)
.L_6578:
        /*001c*/ 	.word	0x00000000
        /*0020*/ 	.short	0x0000
        /*0022*/ 	.short	0x0000
        /*0024*/ 	.byte	0x00, 0xf0, 0x11, 0x00


	//----- nvinfo : EIATTR_SPARSE_MMA_MASK
	.align		4
.L_6579:
        /*0028*/ 	.byte	0x03, 0x50
        /*002a*/ 	.short	0x0000


	//----- nvinfo : EIATTR_MAXREG_COUNT
	.align		4
        /*002c*/ 	.byte	0x03, 0x1b
        /*002e*/ 	.short	0x0080


	//----- nvinfo : EIATTR_EXTERNS
	.align		4
        /*0030*/ 	.byte	0x04, 0x0f
        /*0032*/ 	.short	(.L_6581 - .L_6580)


	//   ....[0]....
	.align		4
.L_6580:
        /*0034*/ 	.word	index@(__assertfail)


	//----- nvinfo : EIATTR_MERCURY_ISA_VERSION
	.align		4
.L_6581:
        /*0038*/ 	.byte	0x03, 0x5f
        /*003a*/ 	.short	0x0101


	//----- nvinfo : EIATTR_SYSCALL_OFFSETS
	.align		4
        /*003c*/ 	.byte	0x04, 0x46
        /*003e*/ 	.short	(.L_6583 - .L_6582)


	//   ....[0]....
.L_6582:
        /*0040*/ 	.word	0x00002170


	//   ....[1]....
        /*0044*/ 	.word	0x000030c0


	//   ....[2]....
        /*0048*/ 	.word	0x00005260


	//   ....[3]....
        /*004c*/ 	.word	0x000061b0


	//   ....[4]....
        /*0050*/ 	.word	0x00008340


	//   ....[5]....
        /*0054*/ 	.word	0x00009290


	//   ....[6]....
        /*0058*/ 	.word	0x0000b410


	//   ....[7]....
        /*005c*/ 	.word	0x0000c360


	//----- nvinfo : EIATTR_EXIT_INSTR_OFFSETS
	.align		4
.L_6583:
        /*0060*/ 	.byte	0x04, 0x1c
        /*0062*/ 	.short	(.L_6585 - .L_6584)


	//   ....[0]....
.L_6584:
        /*0064*/ 	.word	0x00009330


	//   ....[1]....
        /*0068*/ 	.word	0x0000b650


	//   ....[2]....
        /*006c*/ 	.word	0x0000b670


	//   ....[3]....
        /*0070*/ 	.word	0x0000b700


	//   ....[4]....
        /*0074*/ 	.word	0x0000b720


	//   ....[5]....
        /*0078*/ 	.word	0x0000b740


	//   ....[6]....
        /*007c*/ 	.word	0x0000b7d0


	//   ....[7]....
        /*0080*/ 	.word	0x0000b810


	//   ....[8]....
        /*0084*/ 	.word	0x0000b8b0


	//   ....[9]....
        /*0088*/ 	.word	0x0000b900


	//   ....[10]....
        /*008c*/ 	.word	0x0000b930


	//   ....[11]....
        /*0090*/ 	.word	0x0000b9f0


	//   ....[12]....
        /*0094*/ 	.word	0x0000ba30


	//   ....[13]....
        /*0098*/ 	.word	0x0000bbc0


	//   ....[14]....
        /*009c*/ 	.word	0x0000bd20


	//   ....[15]....
        /*00a0*/ 	.word	0x0000bd60


	//   ....[16]....
        /*00a4*/ 	.word	0x0000be00


	//   ....[17]....
        /*00a8*/ 	.word	0x0000bf80


	//   ....[18]....
        /*00ac*/ 	.word	0x0000c100


	//   ....[19]....
        /*00b0*/ 	.word	0x0000c260


	//   ....[20]....
        /*00b4*/ 	.word	0x0000c370


	//   ....[21]....
        /*00b8*/ 	.word	0x0000c3a0


	//   ....[22]....
        /*00bc*/ 	.word	0x0000c3c0


	//----- nvinfo : EIATTR_MAX_THREADS
	.align		4
.L_6585:
        /*00c0*/ 	.byte	0x04, 0x05
        /*00c2*/ 	.short	(.L_6587 - .L_6586)
.L_6586:
        /*00c4*/ 	.word	0x00000080
        /*00c8*/ 	.word	0x00000001
        /*00cc*/ 	.word	0x00000001


	//----- nvinfo : EIATTR_CRS_STACK_SIZE
	.align		4
.L_6587:
        /*00d0*/ 	.byte	0x04, 0x1e
        /*00d2*/ 	.short	(.L_6589 - .L_6588)
.L_6588:
        /*00d4*/ 	.word	0x00000000


	//----- nvinfo : EIATTR_CBANK_PARAM_SIZE
	.align		4
.L_6589:
        /*00d8*/ 	.byte	0x03, 0x19
        /*00da*/ 	.short	0x0228


	//----- nvinfo : EIATTR_PARAM_CBANK
	.align		4
        /*00dc*/ 	.byte	0x04, 0x0a
        /*00de*/ 	.short	(.L_6591 - .L_6590)
	.align		4
.L_6590:
        /*00e0*/ 	.word	index@(.nv.constant0._ZN2at6native18elementwise_kernelILi128ELi4EZNS0_15gpu_kernel_implIZNS0_50_GLOBAL__N__2680c7bb_12_PowKernel_cu_7dd49032_316829pow_tensor_scalar_kernel_implIiiEEvRNS_18TensorIteratorBaseET0_EUliE1_EEvS6_RKT_EUliE_EEviT1_)
        /*00e4*/ 	.short	0x0210
        /*00e6*/ 	.short	0x0228


	//----- nvinfo : EIATTR_SW_WAR
	.align		4
.L_6591:
        /*00e8*/ 	.byte	0x04, 0x36
        /*00ea*/ 	.short	(.L_6593 - .L_6592)
.L_6592:
        /*00ec*/ 	.word	0x00000008
.L_6593:


//--------------------- .nv.info._ZN2at6native27unrolled_elementwise_kernelIZNS0_50_GLOBAL__N__2680c7bb_12_PowKernel_cu_7dd49032_316829pow_tensor_scalar_kernel_implIiiEEvRNS_18TensorIteratorBaseET0_EUliE1_St5arrayIPcLm2EELi4E23TrivialOffsetCalculatorILi1EjESC_NS0_6memory12LoadWithCastILi1EEENSD_13StoreWithCastILi1EEEEEviT_S6_T2_T3_T4_T5_ --------------------------
	.section	.nv.info._ZN2at6native27unrolled_elementwise_kernelIZNS0_50_GLOBAL__N__2680c7bb_12_PowKernel_cu_7dd49032_316829pow_tensor_scalar_kernel_implIiiEEvRNS_18TensorIteratorBaseET0_EUliE1_St5arrayIPcLm2EELi4E23TrivialOffsetCalculatorILi1EjESC_NS0_6memory12LoadWithCastILi1EEENSD_13StoreWithCastILi1EEEEEviT_S6_T2_T3_T4_T5_,"",@"SHT_CUDA_INFO"
	.sectionflags	@""
	.align	4


	//----- nvinfo : EIATTR_CUDA_API_VERSION
	.align		4
        /*0000*/ 	.byte	0x04, 0x37
        /*0002*/ 	.short	(.L_6595 - .L_6594)
.L_6594:
        /*0004*/ 	.word	0x00000082


	//----- nvinfo : EIATTR_KPARAM_INFO
	.align		4
.L_6595:
        /*0008*/ 	.byte	0x04, 0x17
        /*000a*/ 	.short	(.L_6597 - .L_6596)
.L_6596:
        /*000c*/ 	.word	0x00000000
        /*0010*/ 	.short	0x0006
        /*0012*/ 	.short	0x002c
        /*0014*/ 	.byte	0x00, 0xf0, 0x21, 0x00


	//----- nvinfo : EIATTR_KPARAM_INFO
	.align		4
.L_6597:
        /*0018*/ 	.byte	0x04, 0x17
        /*001a*/ 	.short	(.L_6599 - .L_6598)
.L_6598:
        /*001c*/ 	.word	0x00000000
        /*0020*/ 	.short	0x0005
        /*0022*/ 	.short	0x0024
        /*0024*/ 	.byte	0x00, 0xf0, 0x21, 0x00


	//----- nvinfo : EIATTR_KPARAM_INFO
	.align		4
.L_6599:
        /*0028*/ 	.byte	0x04, 0x17
        /*002a*/ 	.short	(.L_6601 - .L_6600)
.L_6600:
        /*002c*/ 	.word	0x00000000
        /*0030*/ 	.short	0x0004
        /*0032*/ 	.short	0x0021
        /*0034*/ 	.byte	0x00, 0xf0, 0x05, 0x00


	//----- nvinfo : EIATTR_KPARAM_INFO
	.align		4
.L_6601:
        /*0038*/ 	.byte	0x04, 0x17
        /*003a*/ 	.short	(.L_6603 - .L_6602)
.L_6602:
        /*003c*/ 	.word	0x00000000
        /*0040*/ 	.short	0x0003
        /*0042*/ 	.short	0x0020
        /*0044*/ 	.byte	0x00, 0xf0, 0x05, 0x00


	//----- nvinfo : EIATTR_KPARAM_INFO
	.align		4
.L_6603:
        /*0048*/ 	.byte	0x04, 0x17
        /*004a*/ 	.short	(.L_6605 - .L_6604)
.L_6604:
        /*004c*/ 	.word	0x00000000
        /*0050*/ 	.short	0x0002
        /*0052*/ 	.short	0x0010
        /*0054*/ 	.byte	0x00, 0xf0, 0x41, 0x00


	//----- nvinfo : EIATTR_KPARAM_INFO
	.align		4
.L_6605:
        /*0058*/ 	.byte	0x04, 0x17
        /*005a*/ 	.short	(.L_6607 - .L_6606)
.L_6606:
        /*005c*/ 	.word	0x00000000
        /*0060*/ 	.short	0x0001
        /*0062*/ 	.short	0x0008
        /*0064*/ 	.byte	0x00, 0xf0, 0x21, 0x00


	//----- nvinfo : EIATTR_KPARAM_INFO
	.align		4
.L_6607:
        /*0068*/ 	.byte	0x04, 0x17
        /*006a*/ 	.short	(.L_6609 - .L_6608)
.L_6608:
        /*006c*/ 	.word	0x00000000
        /*0070*/ 	.short	0x0000
        /*0072*/ 	.short	0x0000
        /*0074*/ 	.byte	0x00, 0xf0, 0x11, 0x00


	//----- nvinfo : EIATTR_SPARSE_MMA_MASK
	.align		4
.L_6609:
        /*0078*/ 	.byte	0x03, 0x50
        /*007a*/ 	.short	0x0000


	//----- nvinfo : EIATTR_MAXREG_COUNT
	.align		4
        /*007c*/ 	.byte	0x03, 0x1b
        /*007e*/ 	.short	0x00ff


	//----- nvinfo : EIATTR_EXTERNS
	.align		4
        /*0080*/ 	.byte	0x04, 0x0f
        /*0082*/ 	.short	(.L_6611 - .L_6610)


	//   ....[0]....
	.align		4
.L_6610:
        /*0084*/ 	.word	index@(__assertfail)


	//----- nvinfo : EIATTR_MERCURY_ISA_VERSION
	.align		4
.L_6611:
        /*0088*/ 	.byte	0x03, 0x5f
        /*008a*/ 	.short	0x0101


	//----- nvinfo : EIATTR_SYSCALL_OFFSETS
	.align		4
        /*008c*/ 	.byte	0x04, 0x46
        /*008e*/ 	.short	(.L_6613 - .L_6612)


	//   ....[0]....
.L_6612:
        /*0090*/ 	.word	0x00000ea0


	//   ....[1]....
        /*0094*/ 	.word	0x00001d30


	//   ....[2]....
        /*0098*/ 	.word	0x00002bd0


	//   ....[3]....
        /*009c*/ 	.word	0x00003a30


	//   ....[4]....
        /*00a0*/ 	.word	0x00005030


	//   ....[5]....
        /*00a4*/ 	.word	0x00005f30


	//   ....[6]....
        /*00a8*/ 	.word	0x00006e00


	//   ....[7]....
        /*00ac*/ 	.word	0x00007cd0


	//----- nvinfo : EIATTR_EXIT_INSTR_OFFSETS
	.align		4
.L_6613:
        /*00b0*/ 	.byte	0x04, 0x1c
        /*00b2*/ 	.short	(.L_6615 - .L_6614)


	//   ....[0]....
.L_6614:
        /*00b4*/ 	.word	0x00006e90


	//   ....[1]....
        /*00b8*/ 	.word	0x00006fc0


	//   ....[2]....
        /*00bc*/ 	.word	0x00006fe0


	//   ....[3]....
        /*00c0*/ 	.word	0x00007070


	//   ....[4]....
        /*00c4*/ 	.word	0x00007090


	//   ....[5]....
        /*00c8*/ 	.word	0x000070b0


	//   ....[6]....
        /*00cc*/ 	.word	0x00007140


	//   ....[7]....
        /*00d0*/ 	.word	0x00007180


	//   ....[8]....
        /*00d4*/ 	.word	0x00007220


	//   ....[9]....
        /*00d8*/ 	.word	0x00007270


	//   ....[10]....
        /*00dc*/ 	.word	0x000072a0


	//   ....[11]....
        /*00e0*/ 	.word	0x00007360


	//   ....[12]....
        /*00e4*/ 	.word	0x000073a0


	//   ....[13]....
        /*00e8*/ 	.word	0x00007530


	//   ....[14]....
        /*00ec*/ 	.word	0x00007690


	//   ....[15]....
        /*00f0*/ 	.word	0x000076d0


	//   ....[16]....
        /*00f4*/ 	.word	0x00007770


	//   ....[17]....
        /*00f8*/ 	.word	0x000078f0


	//   ....[18]....
        /*00fc*/ 	.word	0x00007a70


	//   ....[19]....
        /*0100*/ 	.word	0x00007bd0


	//   ....[20]....
        /*0104*/ 	.word	0x00007ce0


	//   ....[21]....
        /*0108*/ 	.word	0x00007d10


	//   ....[22]....
        /*010c*/ 	.word	0x00007d30


	//----- nvinfo : EIATTR_MAX_THREADS
	.align		4
.L_6615:
        /*0110*/ 	.byte	0x04, 0x05
        /*0112*/ 	.short	(.L_6617 - .L_6616)
.L_6616:
        /*0114*/ 	.word	0x00000080
        /*0118*/ 	.word	0x00000001
        /*011c*/ 	.word	0x00000001


	//----- nvinfo : EIATTR_CRS_STACK_SIZE
	.align		4
.L_6617:
        /*0120*/ 	.byte	0x04, 0x1e
        /*0122*/ 	.short	(.L_6619 - .L_6618)
.L_6618:
        /*0124*/ 	.word	0x00000000


	//----- nvinfo : EIATTR_CBANK_PARAM_SIZE
	.align		4
.L_6619:
        /*0128*/ 	.byte	0x03, 0x19
        /*012a*/ 	.short	0x0034


	//----- nvinfo : EIATTR_PARAM_CBANK
	.align		4
        /*012c*/ 	.byte	0x04, 0x0a
        /*012e*/ 	.short	(.L_6621 - .L_6620)
	.align		4
.L_6620:
        /*0130*/ 	.word	index@(.nv.constant0._ZN2at6native27unrolled_elementwise_kernelIZNS0_50_GLOBAL__N__2680c7bb_12_PowKernel_cu_7dd49032_316829pow_tensor_scalar_kernel_implIiiEEvRNS_18TensorIteratorBaseET0_EUliE1_St5arrayIPcLm2EELi4E23TrivialOffsetCalculatorILi1EjESC_NS0_6memory12LoadWithCastILi1EEENSD_13StoreWithCastILi1EEEEEviT_S6_T2_T3_T4_T5_)
        /*0134*/ 	.short	0x0210
        /*0136*/ 	.short	0x0034


	//----- nvinfo : EIATTR_SW_WAR
	.align		4
.L_6621:
        /*0138*/ 	.byte	0x04, 0x36
        /*013a*/ 	.short	(.L_6623 - .L_6622)
.L_6622:
        /*013c*/ 	.word	0x00000008
.L_6623:


//--------------------- .nv.info._ZN2at6native18elementwise_kernelILi128ELi2EZNS0_22gpu_kernel_impl_nocastIZNS0_50_GLOBAL__N__2680c7bb_12_PowKernel_cu_7dd49032_316829pow_tensor_scalar_kernel_implIiiEEvRNS_18TensorIteratorBaseET0_EUliE1_EEvS6_RKT_EUliE_EEviT1_ --------------------------
	.section	.nv.info._ZN2at6native18elementwise_kernelILi128ELi2EZNS0_22gpu_kernel_impl_nocastIZNS0_50_GLOBAL__N__2680c7bb_12_PowKernel_cu_7dd49032_316829pow_tensor_scalar_kernel_implIiiEEvRNS_18TensorIteratorBaseET0_EUliE1_EEvS6_RKT_EUliE_EEviT1_,"",@"SHT_CUDA_INFO"
	.sectionflags	@""
	.align	4


	//----- nvinfo : EIATTR_CUDA_API_VERSION
	.align		4
        /*0000*/ 	.byte	0x04, 0x37
        /*0002*/ 	.short	(.L_6625 - .L_6624)
.L_6624:
        /*0004*/ 	.word	0x00000082


	//----- nvinfo : EIATTR_KPARAM_INFO
	.align		4
.L_6625:
        /*0008*/ 	.byte	0x04, 0x17
        /*000a*/ 	.short	(.L_6627 - .L_6626)
.L_6626:
        /*000c*/ 	.word	0x00000000
        /*0010*/ 	.short	0x0001
        /*0012*/ 	.short	0x0008
        /*0014*/ 	.byte	0x00, 0xf0, 0x61, 0x08


	//----- nvinfo : EIATTR_KPARAM_INFO
	.align		4
.L_6627:
        /*0018*/ 	.byte	0x04, 0x17
        /*001a*/ 	.short	(.L_6629 - .L_6628)
.L_6628:
        /*001c*/ 	.word	0x00000000
        /*0020*/ 	.short	0x0000
        /*0022*/ 	.short	0x0000
        /*0024*/ 	.byte	0x00, 0xf0, 0x11, 0x00


	//----- nvinfo : EIATTR_SPARSE_MMA_MASK
	.align		4
.L_6629:
        /*0028*/ 	.byte	0x03, 0x50
        /*002a*/ 	.short	0x0000


	//----- nvinfo : EIATTR_MAXREG_COUNT
	.align		4
        /*002c*/ 	.byte	0x03, 0x1b
        /*002e*/ 	.short	0x0080


	//----- nvinfo : EIATTR_MERCURY_ISA_VERSION
	.align		4
        /*0030*/ 	.byte	0x03, 0x5f
        /*0032*/ 	.short	0x0101


	//----- nvinfo : EIATTR_EXIT_INSTR_OFFSETS
	.align		4
        /*0034*/ 	.byte	0x04, 0x1c
        /*0036*/ 	.short	(.L_6631 - .L_6630)


	//   ....[0]....
.L_6630:
        /*0038*/ 	.word	0x000015b0


	//   ....[1]....
        /*003c*/ 	.word	0x00002a70


	//----- nvinfo : EIATTR_MAX_THREADS
	.align		4
.L_6631:
        /*0040*/ 	.byte	0x04, 0x05
        /*0042*/ 	.short	(.L_6633 - .L_6632)
.L_6632:
        /*0044*/ 	.word	0x00000080
        /*0048*/ 	.word	0x00000001
        /*004c*/ 	.word	0x00000001


	//----- nvinfo : EIATTR_CRS_STACK_SIZE
	.align		4
.L_6633:
        /*0050*/ 	.byte	0x04, 0x1e
        /*0052*/ 	.short	(.L_6635 - .L_6634)
.L_6634:
        /*0054*/ 	.word	0x00000000


	//----- nvinfo : EIATTR_CBANK_PARAM_SIZE
	.align		4
.L_6635:
        /*0058*/ 	.byte	0x03, 0x19
        /*005a*/ 	.short	0x0220


	//----- nvinfo : EIATTR_PARAM_CBANK
	.align		4
        /*005c*/ 	.byte	0x04, 0x0a
        /*005e*/ 	.short	(.L_6637 - .L_6636)
	.align		4
.L_6636:
        /*0060*/ 	.word	index@(.nv.constant0._ZN2at6native18elementwise_kernelILi128ELi2EZNS0_22gpu_kernel_impl_nocastIZNS0_50_GLOBAL__N__2680c7bb_12_PowKernel_cu_7dd49032_316829pow_tensor_scalar_kernel_implIiiEEvRNS_18TensorIteratorBaseET0_EUliE1_EEvS6_RKT_EUliE_EEviT1_)
        /*0064*/ 	.short	0x0210
        /*0066*/ 	.short	0x0220


	//----- nvinfo : EIATTR_SW_WAR
	.align		4
.L_6637:
        /*0068*/ 	.byte	0x04, 0x36
        /*006a*/ 	.short	(.L_6639 - .L_6638)
.L_6638:
        /*006c*/ 	.word	0x00000008
.L_6639:


//--------------------- .nv.info._ZN2at6native27unrolled_elementwise_kernelIZNS0_50_GLOBAL__N__2680c7bb_12_PowKernel_cu_7dd49032_316829pow_tensor_scalar_kernel_implIiiEEvRNS_18TensorIteratorBaseET0_EUliE1_St5arrayIPcLm2EELi4E23TrivialOffsetCalculatorILi1EjESC_NS0_6memory15LoadWithoutCastENSD_16StoreWithoutCastEEEviT_S6_T2_T3_T4_T5_ --------------------------
	.section	.nv.info._ZN2at6native27unrolled_elementwise_kernelIZNS0_50_GLOBAL__N__2680c7bb_12_PowKernel_cu_7dd49032_316829pow_tensor_scalar_kernel_implIiiEEvRNS_18TensorIteratorBaseET0_EUliE1_St5arrayIPcLm2EELi4E23TrivialOffsetCalculatorILi1EjESC_NS0_6memory15LoadWithoutCastENSD_16StoreWithoutCastEEEviT_S6_T2_T3_T4_T5_,"",@"SHT_CUDA_INFO"
	.sectionflags	@""
	.align	4


	//----- nvinfo : EIATTR_CUDA_API_VERSION
	.align		4
        /*0000*/ 	.byte	0x04, 0x37
        /*0002*/ 	.short	(.L_6641 - .L_6640)
.L_6640:
        /*0004*/ 	.word	0x00000082


	//----- nvinfo : EIATTR_KPARAM_INFO
	.align		4
.L_6641:
        /*0008*/ 	.byte	0x04, 0x17
        /*000a*/ 	.short	(.L_6643 - .L_6642)
.L_6642:
        /*000c*/ 	.word	0x00000000
        /*0010*/ 	.short	0x0006
        /*0012*/ 	.short	0x0023
        /*0014*/ 	.byte	0x00, 0xf0, 0x05, 0x00


	//----- nvinfo : EIATTR_KPARAM_INFO
	.align		4
.L_6643:
        /*0018*/ 	.byte	0x04, 0x17
        /*001a*/ 	.short	(.L_6645 - .L_6644)
.L_6644:
        /*001c*/ 	.word	0x00000000
        /*0020*/ 	.short	0x0005
        /*0022*/ 	.short	0x0022
        /*0024*/ 	.byte	0x00, 0xf0, 0x05, 0x00


	//----- nvinfo : EIATTR_KPARAM_INFO
	.align		4
.L_6645:
        /*0028*/ 	.byte	0x04, 0x17
        /*002a*/ 	.short	(.L_6647 - .L_6646)
.L_6646:
        /*002c*/ 	.word	0x00000000
        /*0030*/ 	.short	0x0004
        /*0032*/ 	.short	0x0021
        /*0034*/ 	.byte	0x00, 0xf0, 0x05, 0x00


	//----- nvinfo : EIATTR_KPARAM_INFO
	.align		4
.L_6647:
        /*0038*/ 	.byte	0x04, 0x17
        /*003a*/ 	.short	(.L_6649 - .L_6648)
.L_6648:
        /*003c*/ 	.word	0x00000000
        /*0040*/ 	.short	0x0003
        /*0042*/ 	.short	0x0020
        /*0044*/ 	.byte	0x00, 0xf0, 0x05, 0x00


	//----- nvinfo : EIATTR_KPARAM_INFO
	.align		4
.L_6649:
        /*0048*/ 	.byte	0x04, 0x17
        /*004a*/ 	.short	(.L_6651 - .L_6650)
.L_6650:
        /*004c*/ 	.word	0x00000000
        /*0050*/ 	.short	0x0002
        /*0052*/ 	.short	0x0010
        /*0054*/ 	.byte	0x00, 0xf0, 0x41, 0x00


	//----- nvinfo : EIATTR_KPARAM_INFO
	.align		4
.L_6651:
        /*0058*/ 	.byte	0x04, 0x17
        /*005a*/ 	.short	(.L_6653 - .L_6652)
.L_6652:
        /*005c*/ 	.word	0x00000000
        /*0060*/ 	.short	0x0001
        /*0062*/ 	.short	0x0008
        /*0064*/ 	.byte	0x00, 0xf0, 0x21, 0x00


	//----- nvinfo : EIATTR_KPARAM_INFO
	.align		4
.L_6653:
        /*0068*/ 	.byte	0x04, 0x17
        /*006a*/ 	.short	(.L_6655 - .L_6654)
.L_6654:
        /*006c*/ 	.word	0x00000000
        /*0070*/ 	.short	0x0000
        /*0072*/ 	.short	0x0000
        /*0074*/ 	.byte	0x00, 0xf0, 0x11, 0x00


	//----- nvinfo : EIATTR_SPARSE_MMA_MASK
	.align		4
.L_6655:
        /*0078*/ 	.byte	0x03, 0x50
        /*007a*/ 	.short	0x0000


	//----- nvinfo : EIATTR_MAXREG_COUNT
	.align		4
        /*007c*/ 	.byte	0x03, 0x1b
        /*007e*/ 	.short	0x00ff


	//----- nvinfo : EIATTR_MERCURY_ISA_VERSION
	.align		4
        /*0080*/ 	.byte	0x03, 0x5f
        /*0082*/ 	.short	0x0101


	//----- nvinfo : EIATTR_EXIT_INSTR_OFFSETS
	.align		4
        /*0084*/ 	.byte	0x04, 0x1c
        /*0086*/ 	.short	(.L_6657 - .L_6656)


	//   ....[0]....
.L_6656:
        /*0088*/ 	.word	0x00000900


	//   ....[1]....
        /*008c*/ 	.word	0x00000950


	//----- nvinfo : EIATTR_MAX_THREADS
	.align		4
.L_6657:
        /*0090*/ 	.byte	0x04, 0x05
        /*0092*/ 	.short	(.L_6659 - .L_6658)
.L_6658:
        /*0094*/ 	.word	0x00000080
        /*0098*/ 	.word	0x00000001
        /*009c*/ 	.word	0x00000001


	//----- nvinfo : EIATTR_CRS_STACK_SIZE
	.align		4
.L_6659:
        /*00a0*/ 	.byte	0x04, 0x1e
        /*00a2*/ 	.short	(.L_6661 - .L_6660)
.L_6660:
        /*00a4*/ 	.word	0x00000000


	//----- nvinfo : EIATTR_CBANK_PARAM_SIZE
	.align		4
.L_6661:
        /*00a8*/ 	.byte	0x03, 0x19
        /*00aa*/ 	.short	0x0024


	//----- nvinfo : EIATTR_PARAM_CBANK
	.align		4
        /*00ac*/ 	.byte	0x04, 0x0a
        /*00ae*/ 	.short	(.L_6663 - .L_6662)
	.align		4
.L_6662:
        /*00b0*/ 	.word	index@(.nv.constant0._ZN2at6native27unrolled_elementwise_kernelIZNS0_50_GLOBAL__N__2680c7bb_12_PowKernel_cu_7dd49032_316829pow_tensor_scalar_kernel_implIiiEEvRNS_18TensorIteratorBaseET0_EUliE1_St5arrayIPcLm2EELi4E23TrivialOffsetCalculatorILi1EjESC_NS0_6memory15LoadWithoutCastENSD_16StoreWithoutCastEEEviT_S6_T2_T3_T4_T5_)
        /*00b4*/ 	.short	0x0210
        /*00b6*/ 	.short	0x0024


	//----- nvinfo : EIATTR_SW_WAR
	.align		4
.L_6663:
        /*00b8*/ 	.byte	0x04, 0x36
        /*00ba*/ 	.short	(.L_6665 - .L_6664)
.L_6664:
        /*00bc*/ 	.word	0x00000008
.L_6665:


//--------------------- .nv.info._ZN2at6native29vectorized_elementwise_kernelILi2EZNS0_50_GLOBAL__N__2680c7bb_12_PowKernel_cu_7dd49032_316829pow_tensor_scalar_kernel_implIiiEEvRNS_18TensorIteratorBaseET0_EUliE1_St5arrayIPcLm2EEEEviS6_T1_ --------------------------
	.section	.nv.info._ZN2at6native29vectorized_elementwise_kernelILi2EZNS0_50_GLOBAL__N__2680c7bb_12_PowKernel_cu_7dd49032_316829pow_tensor_scalar_kernel_implIiiEEvRNS_18TensorIteratorBaseET0_EUliE1_St5arrayIPcLm2EEEEviS6_T1_,"",@"SHT_CUDA_INFO"
	.sectionflags	@""
	.align	4


	//----- nvinfo : EIATTR_CUDA_API_VERSION
	.align		4
        /*0000*/ 	.byte	0x04, 0x37
        /*0002*/ 	.short	(.L_6667 - .L_6666)
.L_6666:
        /*0004*/ 	.word	0x00000082


	//----- nvinfo : EIATTR_KPARAM_INFO
	.align		4
.L_6667:
        /*0008*/ 	.byte	0x04, 0x17
        /*000a*/ 	.short	(.L_6669 - .L_6668)
.L_6668:
        /*000c*/ 	.word	0x00000000
        /*0010*/ 	.short	0x0002
        /*0012*/ 	.short	0x0010
        /*0014*/ 	.byte	0x00, 0xf0, 0x41, 0x00


	//----- nvinfo : EIATTR_KPARAM_INFO
	.align		4
.L_6669:
        /*0018*/ 	.byte	0x04, 0x17
        /*001a*/ 	.short	(.L_6671 - .L_6670)
.L_6670:
        /*001c*/ 	.word	0x00000000
        /*0020*/ 	.short	0x0001
        /*0022*/ 	.short	0x0008
        /*0024*/ 	.byte	0x00, 0xf0, 0x21, 0x00


	//----- nvinfo : EIATTR_KPARAM_INFO
	.align		4
.L_6671:
        /*0028*/ 	.byte	0x04, 0x17
        /*002a*/ 	.short	(.L_6673 - .L_6672)
.L_6672:
        /*002c*/ 	.word	0x00000000
        /*0030*/ 	.short	0x0000
        /*0032*/ 	.short	0x0000
        /*0034*/ 	.byte	0x00, 0xf0, 0x11, 0x00


	//----- nvinfo : EIATTR_SPARSE_MMA_MASK
	.align		4
.L_6673:
        /*0038*/ 	.byte	0x03, 0x50
        /*003a*/ 	.short	0x0000


	//----- nvinfo : EIATTR_MAXREG_COUNT
	.align		4
        /*003c*/ 	.byte	0x03, 0x1b
        /*003e*/ 	.short	0x00ff


	//----- nvinfo : EIATTR_MERCURY_ISA_VERSION
	.align		4
        /*0040*/ 	.byte	0x03, 0x5f
        /*0042*/ 	.short	0x0101


	//----- nvinfo : EIATTR_EXIT_INSTR_OFFSETS
	.align		4
        /*0044*/ 	.byte	0x04, 0x1c
        /*0046*/ 	.short	(.L_6675 - .L_6674)


	//   ....[0]....
.L_6674:
        /*0048*/ 	.word	0x00000b50


	//   ....[1]....
        /*004c*/ 	.word	0x00001d90


	//   ....[2]....
        /*0050*/ 	.word	0x00001de0


	//----- nvinfo : EIATTR_MAX_THREADS
	.align		4
.L_6675:
        /*0054*/ 	.byte	0x04, 0x05
        /*0056*/ 	.short	(.L_6677 - .L_6676)
.L_6676:
        /*0058*/ 	.word	0x00000080
        /*005c*/ 	.word	0x00000001
        /*0060*/ 	.word	0x00000001


	//----- nvinfo : EIATTR_CRS_STACK_SIZE
	.align		4
.L_6677:
        /*0064*/ 	.byte	0x04, 0x1e
        /*0066*/ 	.short	(.L_6679 - .L_6678)
.L_6678:
        /*0068*/ 	.word	0x00000000


	//----- nvinfo : EIATTR_CBANK_PARAM_SIZE
	.align		4
.L_6679:
        /*006c*/ 	.byte	0x03, 0x19
        /*006e*/ 	.short	0x0020


	//----- nvinfo : EIATTR_PARAM_CBANK
	.align		4
        /*0070*/ 	.byte	0x04, 0x0a
        /*0072*/ 	.short	(.L_6681 - .L_6680)
	.align		4
.L_6680:
        /*0074*/ 	.word	index@(.nv.constant0._ZN2at6native29vectorized_elementwise_kernelILi2EZNS0_50_GLOBAL__N__2680c7bb_12_PowKernel_cu_7dd49032_316829pow_tensor_scalar_kernel_implIiiEEvRNS_18TensorIteratorBaseET0_EUliE1_St5arrayIPcLm2EEEEviS6_T1_)
        /*0078*/ 	.short	0x0210
        /*007a*/ 	.short	0x0020


	//----- nvinfo : EIATTR_SW_WAR
	.align		4
.L_6681:
        /*007c*/ 	.byte	0x04, 0x36
        /*007e*/ 	.short	(.L_6683 - .L_6682)
.L_6682:
        /*0080*/ 	.word	0x00000008
.L_6683:


//--------------------- .nv.info._ZN2at6native29vectorized_elementwise_kernelILi4EZNS0_50_GLOBAL__N__2680c7bb_12_PowKernel_cu_7dd49032_316829pow_tensor_scalar_kernel_implIiiEEvRNS_18TensorIteratorBaseET0_EUliE1_St5arrayIPcLm2EEEEviS6_T1_ --------------------------
	.section	.nv.info._ZN2at6native29vectorized_elementwise_kernelILi4EZNS0_50_GLOBAL__N__2680c7bb_12_PowKernel_cu_7dd49032_316829pow_tensor_scalar_kernel_implIiiEEvRNS_18TensorIteratorBaseET0_EUliE1_St5arrayIPcLm2EEEEviS6_T1_,"",@"SHT_CUDA_INFO"
	.sectionflags	@""
	.align	4


	//----- nvinfo : EIATTR_CUDA_API_VERSION
	.align		4
        /*0000*/ 	.byte	0x04, 0x37
        /*0002*/ 	.short	(.L_6685 - .L_6684)
.L_6684:
        /*0004*/ 	.word	0x00000082


	//----- nvinfo : EIATTR_KPARAM_INFO
	.align		4
.L_6685:
        /*0008*/ 	.byte	0x04, 0x17
        /*000a*/ 	.short	(.L_6687 - .L_6686)
.L_6686:
        /*000c*/ 	.word	0x00000000
        /*0010*/ 	.short	0x0002
        /*0012*/ 	.short	0x0010
        /*0014*/ 	.byte	0x00, 0xf0, 0x41, 0x00


	//----- nvinfo : EIATTR_KPARAM_INFO
	.align		4
.L_6687:
        /*0018*/ 	.byte	0x04, 0x17
        /*001a*/ 	.short	(.L_6689 - .L_6688)
.L_6688:
        /*001c*/ 	.word	0x00000000
        /*0020*/ 	.short	0x0001
        /*0022*/ 	.short	0x0008
        /*0024*/ 	.byte	0x00, 0xf0, 0x21, 0x00


	//----- nvinfo : EIATTR_KPARAM_INFO
	.align		4
.L_6689:
        /*0028*/ 	.byte	0x04, 0x17
        /*002a*/ 	.short	(.L_6691 - .L_6690)
.L_6690:
        /*002c*/ 	.word	0x00000000
        /*0030*/ 	.short	0x0000
        /*0032*/ 	.short	0x0000
        /*0034*/ 	.byte	0x00, 0xf0, 0x11, 0x00


	//----- nvinfo : EIATTR_SPARSE_MMA_MASK
	.align		4
.L_6691:
        /*0038*/ 	.byte	0x03, 0x50
        /*003a*/ 	.short	0x0000


	//----- nvinfo : EIATTR_MAXREG_COUNT
	.align		4
        /*003c*/ 	.byte	0x03, 0x1b
        /*003e*/ 	.short	0x00ff


	//----- nvinfo : EIATTR_MERCURY_ISA_VERSION
	.align		4
        /*0040*/ 	.byte	0x03, 0x5f
        /*0042*/ 	.short	0x0101


	//----- nvinfo : EIATTR_EXIT_INSTR_OFFSETS
	.align		4
        /*0044*/ 	.byte	0x04, 0x1c
        /*0046*/ 	.short	(.L_6693 - .L_6692)


	//   ....[0]....
.L_6692:
        /*0048*/ 	.word	0x00000b30


	//   ....[1]....
        /*004c*/ 	.word	0x00001d70


	//   ....[2]....
        /*0050*/ 	.word	0x00001dc0


	//----- nvinfo : EIATTR_MAX_THREADS
	.align		4
.L_6693:
        /*0054*/ 	.byte	0x04, 0x05
        /*0056*/ 	.short	(.L_6695 - .L_6694)
.L_6694:
        /*0058*/ 	.word	0x00000080
        /*005c*/ 	.word	0x00000001
        /*0060*/ 	.word	0x00000001


	//----- nvinfo : EIATTR_CRS_STACK_SIZE
	.align		4
.L_6695:
        /*0064*/ 	.byte	0x04, 0x1e
        /*0066*/ 	.short	(.L_6697 - .L_6696)
.L_6696:
        /*0068*/ 	.word	0x00000000


	//----- nvinfo : EIATTR_CBANK_PARAM_SIZE
	.align		4
.L_6697:
        /*006c*/ 	.byte	0x03, 0x19
        /*006e*/ 	.short	0x0020


	//----- nvinfo : EIATTR_PARAM_CBANK
	.align		4
        /*0070*/ 	.byte	0x04, 0x0a
        /*0072*/ 	.short	(.L_6699 - .L_6698)
	.align		4
.L_6698:
        /*0074*/ 	.word	index@(.nv.constant0._ZN2at6native29vectorized_elementwise_kernelILi4EZNS0_50_GLOBAL__N__2680c7bb_12_PowKernel_cu_7dd49032_316829pow_tensor_scalar_kernel_implIiiEEvRNS_18TensorIteratorBaseET0_EUliE1_St5arrayIPcLm2EEEEviS6_T1_)
        /*0078*/ 	.short	0x0210
        /*007a*/ 	.short	0x0020


	//----- nvinfo : EIATTR_SW_WAR
	.align		4
.L_6699:
        /*007c*/ 	.byte	0x04, 0x36
        /*007e*/ 	.short	(.L_6701 - .L_6700)
.L_6700:
        /*0080*/ 	.word	0x00000008
.L_6701:


//--------------------- .nv.info._ZN2at6native29vectorized_elementwise_kernelILi8EZNS0_50_GLOBAL__N__2680c7bb_12_PowKernel_cu_7dd49032_316829pow_tensor_scalar_kernel_implIiiEEvRNS_18TensorIteratorBaseET0_EUliE1_St5arrayIPcLm2EEEEviS6_T1_ --------------------------
	.section	.nv.info._ZN2at6native29vectorized_elementwise_kernelILi8EZNS0_50_GLOBAL__N__2680c7bb_12_PowKernel_cu_7dd49032_316829pow_tensor_scalar_kernel_implIiiEEvRNS_18TensorIteratorBaseET0_EUliE1_St5arrayIPcLm2EEEEviS6_T1_,"",@"SHT_CUDA_INFO"
	.sectionflags	@""
	.align	4


	//----- nvinfo : EIATTR_CUDA_API_VERSION
	.align		4
        /*0000*/ 	.byte	0x04, 0x37
        /*0002*/ 	.short	(.L_6703 - .L_6702)
.L_6702:
        /*0004*/ 	.word	0x00000082


	//----- nvinfo : EIATTR_KPARAM_INFO
	.align		4
.L_6703:
        /*0008*/ 	.byte	0x04, 0x17
        /*000a*/ 	.short	(.L_6705 - .L_6704)
.L_6704:
        /*000c*/ 	.word	0x00000000
        /*0010*/ 	.short	0x0002
        /*0012*/ 	.short	0x0010
        /*0014*/ 	.byte	0x00, 0xf0, 0x41, 0x00


	//----- nvinfo : EIATTR_KPARAM_INFO
	.align		4
.L_6705:
        /*0018*/ 	.byte	0x04, 0x17
        /*001a*/ 	.short	(.L_6707 - .L_6706)
.L_6706:
        /*001c*/ 	.word	0x00000000
        /*0020*/ 	.short	0x0001
        /*0022*/ 	.short	0x0008
        /*0024*/ 	.byte	0x00, 0xf0, 0x21, 0x00


	//----- nvinfo : EIATTR_KPARAM_INFO
	.align		4
.L_6707:
        /*0028*/ 	.byte	0x04, 0x17
        /*002a*/ 	.short	(.L_6709 - .L_6708)
.L_6708:
        /*002c*/ 	.word	0x00000000
        /*0030*/ 	.short	0x0000
        /*0032*/ 	.short	0x0000
        /*0034*/ 	.byte	0x00, 0xf0, 0x11, 0x00


	//----- nvinfo : EIATTR_SPARSE_MMA_MASK
	.align		4
.L_6709:
        /*0038*/ 	.byte	0x03, 0x50
        /*003a*/ 	.short	0x0000


	//----- nvinfo : EIATTR_MAXREG_COUNT
	.align		4
        /*003c*/ 	.byte	0x03, 0x1b
        /*003e*/ 	.short	0x00ff


	//----- nvinfo : EIATTR_MERCURY_ISA_VERSION
	.align		4
        /*0040*/ 	.byte	0x03, 0x5f
        /*0042*/ 	.short	0x0101


	//----- nvinfo : EIATTR_EXIT_INSTR_OFFSETS
	.align		4
        /*0044*/ 	.byte	0x04, 0x1c
        /*0046*/ 	.short	(.L_6711 - .L_6710)


	//   ....[0]....
.L_6710:
        /*0048*/ 	.word	0x00000b30


	//   ....[1]....
        /*004c*/ 	.word	0x00001d70


	//   ....[2]....
        /*0050*/ 	.word	0x00001dc0


	//----- nvinfo : EIATTR_MAX_THREADS
	.align		4
.L_6711:
        /*0054*/ 	.byte	0x04, 0x05
        /*0056*/ 	.short	(.L_6713 - .L_6712)
.L_6712:
        /*0058*/ 	.word	0x00000080
        /*005c*/ 	.word	0x00000001
        /*0060*/ 	.word	0x00000001


	//----- nvinfo : EIATTR_CRS_STACK_SIZE
	.align		4
.L_6713:
        /*0064*/ 	.byte	0x04, 0x1e
        /*0066*/ 	.short	(.L_6715 - .L_6714)
.L_6714:
        /*0068*/ 	.word	0x00000000


	//----- nvinfo : EIATTR_CBANK_PARAM_SIZE
	.align		4
.L_6715:
        /*006c*/ 	.byte	0x03, 0x19
        /*006e*/ 	.short	0x0020


	//----- nvinfo : EIATTR_PARAM_CBANK
	.align		4
        /*0070*/ 	.byte	0x04, 0x0a
        /*0072*/ 	.short	(.L_6717 - .L_6716)
	.align		4
.L_6716:
        /*0074*/ 	.word	index@(.nv.constant0._ZN2at6native29vectorized_elementwise_kernelILi8EZNS0_50_GLOBAL__N__2680c7bb_12_PowKernel_cu_7dd49032_316829pow_tensor_scalar_kernel_implIiiEEvRNS_18TensorIteratorBaseET0_EUliE1_St5arrayIPcLm2EEEEviS6_T1_)
        /*0078*/ 	.short	0x0210
        /*007a*/ 	.short	0x0020


	//----- nvinfo : EIATTR_SW_WAR
	.align		4
.L_6717:
        /*007c*/ 	.byte	0x04, 0x36
        /*007e*/ 	.short	(.L_6719 - .L_6718)
.L_6718:
        /*0080*/ 	.word	0x00000008
.L_6719:


//--------------------- .nv.info._ZN2at6native18elementwise_kernelILi128ELi4EZNS0_15gpu_kernel_implIZNS0_50_GLOBAL__N__2680c7bb_12_PowKernel_cu_7dd49032_316829pow_tensor_scalar_kernel_implIiiEEvRNS_18TensorIteratorBaseET0_EUliE0_EEvS6_RKT_EUliE_EEviT1_ --------------------------
	.section	.nv.info._ZN2at6native18elementwise_kernelILi128ELi4EZNS0_15gpu_kernel_implIZNS0_50_GLOBAL__N__2680c7bb_12_PowKernel_cu_7dd49032_316829pow_tensor_scalar_kernel_implIiiEEvRNS_18TensorIteratorBaseET0_EUliE0_EEvS6_RKT_EUliE_EEviT1_,"",@"SHT_CUDA_INFO"
	.sectionflags	@""
	.align	4


	//----- nvinfo : EIATTR_CUDA_API_VERSION
	.align		4
        /*0000*/ 	.byte	0x04, 0x37
        /*0002*/ 	.short	(.L_6721 - .L_6720)
.L_6720:
        /*0004*/ 	.word	0x00000082


	//----- nvinfo : EIATTR_KPARAM_INFO
	.align		4
.L_6721:
        /*0008*/ 	.byte	0x04, 0x17
        /*000a*/ 	.short	(.L_6723 - .L_6722)
.L_6722:
        /*000c*/ 	.word	0x00000000
        /*0010*/ 	.short	0x0001
        /*0012*/ 	.short	0x0008
        /*0014*/ 	.byte	0x00, 0xf0, 0x81, 0x08


	//----- nvinfo : EIATTR_KPARAM_INFO
	.align		4
.L_6723:
        /*0018*/ 	.byte	0x04, 0x17
        /*001a*/ 	.short	(.L_6725 - .L_6724)
.L_6724:
        /*001c*/ 	.word	0x00000000
        /*0020*/ 	.short	0x0000
        /*0022*/ 	.short	0x0000
        /*0024*/ 	.byte	0x00, 0xf0, 0x11, 0x00


	//----- nvinfo : EIATTR_SPARSE_MMA_MASK
	.align		4
.L_6725:
        /*0028*/ 	.byte	0x03, 0x50
        /*002a*/ 	.short	0x0000


	//----- nvinfo : EIATTR_MAXREG_COUNT
	.align		4
        /*002c*/ 	.byte	0x03, 0x1b
        /*002e*/ 	.short	0x0080


	//----- nvinfo : EIATTR_EXTERNS
	.align		4
        /*0030*/ 	.byte	0x04, 0x0f
        /*0032*/ 	.short	(.L_6727 - .L_6726)


	//   ....[0]....
	.align		4
.L_6726:
        /*0034*/ 	.word	index@(__assertfail)


	//----- nvinfo : EIATTR_MERCURY_ISA_VERSION
	.align		4
.L_6727:
        /*0038*/ 	.byte	0x03, 0x5f
        /*003a*/ 	.short	0x0101


	//----- nvinfo : EIATTR_SYSCALL_OFFSETS
	.align		4
        /*003c*/ 	.byte	0x04, 0x46
        /*003e*/ 	.short	(.L_6729 - .L_6728)


	//   ....[0]....
.L_6728:
        /*0040*/ 	.word	0x00002170


	//   ....[1]....
        /*0044*/ 	.word	0x00002fd0


	//   ....[2]....
        /*0048*/ 	.word	0x00005180


	//   ....[3]....
        /*004c*/ 	.word	0x00005fd0


	//   ....[4]....
        /*0050*/ 	.word	0x00008160


	//   ....[5]....
        /*0054*/ 	.word	0x00008fb0


	//   ....[6]....
        /*0058*/ 	.word	0x0000b130


	//   ....[7]....
        /*005c*/ 	.word	0x0000bf80


	//----- nvinfo : EIATTR_EXIT_INSTR_OFFSETS
	.align		4
.L_6729:
        /*0060*/ 	.byte	0x04, 0x1c
        /*0062*/ 	.short	(.L_6731 - .L_6730)


	//   ....[0]....
.L_6730:
        /*0064*/ 	.word	0x00009050


	//   ....[1]....
        /*0068*/ 	.word	0x0000b270


	//   ....[2]....
        /*006c*/ 	.word	0x0000b290


	//   ....[3]....
        /*0070*/ 	.word	0x0000b320


	//   ....[4]....
        /*0074*/ 	.word	0x0000b340


	//   ....[5]....
        /*0078*/ 	.word	0x0000b360


	//   ....[6]....
        /*007c*/ 	.word	0x0000b3f0


	//   ....[7]....
        /*0080*/ 	.word	0x0000b430


	//   ....[8]....
        /*0084*/ 	.word	0x0000b4d0


	//   ....[9]....
        /*0088*/ 	.word	0x0000b520


	//   ....[10]....
        /*008c*/ 	.word	0x0000b550


	//   ....[11]....
        /*0090*/ 	.word	0x0000b610


	//   ....[12]....
        /*0094*/ 	.word	0x0000b650


	//   ....[13]....
        /*0098*/ 	.word	0x0000b7e0


	//   ....[14]....
        /*009c*/ 	.word	0x0000b940


	//   ....[15]....
        /*00a0*/ 	.word	0x0000b980


	//   ....[16]....
        /*00a4*/ 	.word	0x0000ba20


	//   ....[17]....
        /*00a8*/ 	.word	0x0000bba0


	//   ....[18]....
        /*00ac*/ 	.word	0x0000bd20


	//   ....[19]....
        /*00b0*/ 	.word	0x0000be80


	//   ....[20]....
        /*00b4*/ 	.word	0x0000bf90


	//   ....[21]....
        /*00b8*/ 	.word	0x0000bfc0


	//   ....[22]....
        /*00bc*/ 	.word	0x0000bfe0


	//----- nvinfo : EIATTR_MAX_THREADS
	.align		4
.L_6731:
        /*00c0*/ 	.byte	0x04, 0x05
        /*00c2*/ 	.short	(.L_6733 - .L_6732)
.L_6732:
        /*00c4*/ 	.word	0x00000080
        /*00c8*/ 	.word	0x00000001
        /*00cc*/ 	.word	0x00000001


	//----- nvinfo : EIATTR_CRS_STACK_SIZE
	.align		4
.L_6733:
        /*00d0*/ 	.byte	0x04, 0x1e
        /*00d2*/ 	.short	(.L_6735 - .L_6734)
.L_6734:
        /*00d4*/ 	.word	0x00000000


	//----- nvinfo : EIATTR_CBANK_PARAM_SIZE
	.align		4
.L_6735:
        /*00d8*/ 	.byte	0x03, 0x19
        /*00da*/ 	.short	0x0228


	//----- nvinfo : EIATTR_PARAM_CBANK
	.align		4
        /*00dc*/ 	.byte	0x04, 0x0a
        /*00de*/ 	.short	(.L_6737 - .L_6736)
	.align		4
.L_6736:
        /*00e0*/ 	.word	index@(.nv.constant0._ZN2at6native18elementwise_kernelILi128ELi4EZNS0_15gpu_kernel_implIZNS0_50_GLOBAL__N__2680c7bb_12_PowKernel_cu_7dd49032_316829pow_tensor_scalar_kernel_implIiiEEvRNS_18TensorIteratorBaseET0_EUliE0_EEvS6_RKT_EUliE_EEviT1_)
        /*00e4*/ 	.short	0x0210
        /*00e6*/ 	.short	0x0228


	//----- nvinfo : EIATTR_SW_WAR
	.align		4
.L_6737:
        /*00e8*/ 	.byte	0x04, 0x36
        /*00ea*/ 	.short	(.L_6739 - .L_6738)
.L_6738:
        /*00ec*/ 	.word	0x00000008
.L_6739:


//--------------------- .nv.info._ZN2at6native27unrolled_elementwise_kernelIZNS0_50_GLOBAL__N__2680c7bb_12_PowKernel_cu_7dd49032_316829pow_tensor_scalar_kernel_implIiiEEvRNS_18TensorIteratorBaseET0_EUliE0_St5arrayIPcLm2EELi4E23TrivialOffsetCalculatorILi1EjESC_NS0_6memory12LoadWithCastILi1EEENSD_13StoreWithCastILi1EEEEEviT_S6_T2_T3_T4_T5_ --------------------------
	.section	.nv.info._ZN2at6native27unrolled_elementwise_kernelIZNS0_50_GLOBAL__N__2680c7bb_12_PowKernel_cu_7dd49032_316829pow_tensor_scalar_kernel_implIiiEEvRNS_18TensorIteratorBaseET0_EUliE0_St5arrayIPcLm2EELi4E23TrivialOffsetCalculatorILi1EjESC_NS0_6memory12LoadWithCastILi1EEENSD_13StoreWithCastILi1EEEEEviT_S6_T2_T3_T4_T5_,"",@"SHT_CUDA_INFO"
	.sectionflags	@""
	.align	4


	//----- nvinfo : EIATTR_CUDA_API_VERSION
	.align		4
        /*0000*/ 	.byte	0x04, 0x37
        /*0002*/ 	.short	(.L_6741 - .L_6740)
.L_6740:
        /*0004*/ 	.word	0x00000082


	//----- nvinfo : EIATTR_KPARAM_INFO
	.align		4
.L_6741:
        /*0008*/ 	.byte	0x04, 0x17
        /*000a*/ 	.short	(.L_6743 - .L_6742)
.L_6742:
        /*000c*/ 	.word	0x00000000
        /*0010*/ 	.short	0x0006
        /*0012*/ 	.short	0x002c
        /*0014*/ 	.byte	0x00, 0xf0, 0x21, 0x00


	//----- nvinfo : EIATTR_KPARAM_INFO
	.align		4
.L_6743:
        /*0018*/ 	.byte	0x04, 0x17
        /*001a*/ 	.short	(.L_6745 - .L_6744)
.L_6744:
        /*001c*/ 	.word	0x00000000
        /*0020*/ 	.short	0x0005
        /*0022*/ 	.short	0x0024
        /*0024*/ 	.byte	0x00, 0xf0, 0x21, 0x00


	//----- nvinfo : EIATTR_KPARAM_INFO
	.align		4
.L_6745:
        /*0028*/ 	.byte	0x04, 0x17
        /*002a*/ 	.short	(.L_6747 - .L_6746)
.L_6746:
        /*002c*/ 	.word	0x00000000
        /*0030*/ 	.short	0x0004
        /*0032*/ 	.short	0x0021
        /*0034*/ 	.byte	0x00, 0xf0, 0x05, 0x00


	//----- nvinfo : EIATTR_KPARAM_INFO
	.align		4
.L_6747:
        /*0038*/ 	.byte	0x04, 0x17
        /*003a*/ 	.short	(.L_6749 - .L_6748)
.L_6748:
        /*003c*/ 	.word	0x00000000
        /*0040*/ 	.short	0x0003
        /*0042*/ 	.short	0x0020
        /*0044*/ 	.byte	0x00, 0xf0, 0x05, 0x00


	//----- nvinfo : EIATTR_KPARAM_INFO
	.align		4
.L_6749:
        /*0048*/ 	.byte	0x04, 0x17
        /*004a*/ 	.short	(.L_6751 - .L_6750)
.L_6750:
        /*004c*/ 	.word	0x00000000
        /*0050*/ 	.short	0x0002
        /*0052*/ 	.short	0x0010
        /*0054*/ 	.byte	0x00, 0xf0, 0x41, 0x00


	//----- nvinfo : EIATTR_KPARAM_INFO
	.align		4
.L_6751:
        /*0058*/ 	.byte	0x04, 0x17
        /*005a*/ 	.short	(.L_6753 - .L_6752)
.L_6752:
        /*005c*/ 	.word	0x00000000
        /*0060*/ 	.short	0x0001
        /*0062*/ 	.short	0x0008
        /*0064*/ 	.byte	0x00, 0xf0, 0x21, 0x00


	//----- nvinfo : EIATTR_KPARAM_INFO
	.align		4
.L_6753:
        /*0068*/ 	.byte	0x04, 0x17
        /*006a*/ 	.short	(.L_6755 - .L_6754)
.L_6754:
        /*006c*/ 	.word	0x00000000
        /*0070*/ 	.short	0x0000
        /*0072*/ 	.short	0x0000
        /*0074*/ 	.byte	0x00, 0xf0, 0x11, 0x00


	//----- nvinfo : EIATTR_SPARSE_MMA_MASK
	.align		4
.L_6755:
        /*0078*/ 	.byte	0x03, 0x50
        /*007a*/ 	.short	0x0000


	//----- nvinfo : EIATTR_MAXREG_COUNT
	.align		4
        /*007c*/ 	.byte	0x03, 0x1b
        /*007e*/ 	.short	0x00ff


	//----- nvinfo : EIATTR_EXTERNS
	.align		4
        /*0080*/ 	.byte	0x04, 0x0f
        /*0082*/ 	.short	(.L_6757 - .L_6756)


	//   ....[0]....
	.align		4
.L_6756:
        /*0084*/ 	.word	index@(__assertfail)


	//----- nvinfo : EIATTR_MERCURY_ISA_VERSION
	.align		4
.L_6757:
        /*0088*/ 	.byte	0x03, 0x5f
        /*008a*/ 	.short	0x0101


	//----- nvinfo : EIATTR_SYSCALL_OFFSETS
	.align		4
        /*008c*/ 	.byte	0x04, 0x46
        /*008e*/ 	.short	(.L_6759 - .L_6758)


	//   ....[0]....
.L_6758:
        /*0090*/ 	.word	0x00000ea0


	//   ....[1]....
        /*0094*/ 	.word	0x00001d30


	//   ....[2]....
        /*0098*/ 	.word	0x00002bd0


	//   ....[3]....
        /*009c*/ 	.word	0x00003a30


	//   ....[4]....
        /*00a0*/ 	.word	0x000049b0


	//   ....[5]....
        /*00a4*/ 	.word	0x000058a0


	//   ....[6]....
        /*00a8*/ 	.word	0x00006790


	//   ....[7]....
        /*00ac*/ 	.word	0x00007670


	//----- nvinfo : EIATTR_EXIT_INSTR_OFFSETS
	.align		4
.L_6759:
        /*00b0*/ 	.byte	0x04, 0x1c
        /*00b2*/ 	.short	(.L_6761 - .L_6760)


	//   ....[0]....
.L_6760:
        /*00b4*/ 	.word	0x00006830


	//   ....[1]....
        /*00b8*/ 	.word	0x00006960


	//   ....[2]....
        /*00bc*/ 	.word	0x00006980


	//   ....[3]....
        /*00c0*/ 	.word	0x00006a10


	//   ....[4]....
        /*00c4*/ 	.word	0x00006a30


	//   ....[5]....
        /*00c8*/ 	.word	0x00006a50


	//   ....[6]....
        /*00cc*/ 	.word	0x00006ae0


	//   ....[7]....
        /*00d0*/ 	.word	0x00006b20


	//   ....[8]....
        /*00d4*/ 	.word	0x00006bc0


	//   ....[9]....
        /*00d8*/ 	.word	0x00006c10


	//   ....[10]....
        /*00dc*/ 	.word	0x00006c40


	//   ....[11]....
        /*00e0*/ 	.word	0x00006d00


	//   ....[12]....
        /*00e4*/ 	.word	0x00006d40


	//   ....[13]....
        /*00e8*/ 	.word	0x00006ed0


	//   ....[14]....
        /*00ec*/ 	.word	0x00007030


	//   ....[15]....
        /*00f0*/ 	.word	0x00007070


	//   ....[16]....
        /*00f4*/ 	.word	0x00007110


	//   ....[17]....
        /*00f8*/ 	.word	0x00007290


	//   ....[18]....
        /*00fc*/ 	.word	0x00007410


	//   ....[19]....
        /*0100*/ 	.word	0x00007570


	//   ....[20]....
        /*0104*/ 	.word	0x00007680


	//   ....[21]....
        /*0108*/ 	.word	0x000076b0


	//   ....[22]....
        /*010c*/ 	.word	0x000076d0


	//----- nvinfo : EIATTR_MAX_THREADS
	.align		4
.L_6761:
        /*0110*/ 	.byte	0x04, 0x05
        /*0112*/ 	.short	(.L_6763 - .L_6762)
.L_6762:
        /*0114*/ 	.word	0x00000080
        /*0118*/ 	.word	0x00000001
        /*011c*/ 	.word	0x00000001


	//----- nvinfo : EIATTR_CRS_STACK_SIZE
	.align		4
.L_6763:
        /*0120*/ 	.byte	0x04, 0x1e
        /*0122*/ 	.short	(.L_6765 - .L_6764)
.L_6764:
        /*0124*/ 	.word	0x00000000


	//----- nvinfo : EIATTR_CBANK_PARAM_SIZE
	.align		4
.L_6765:
        /*0128*/ 	.byte	0x03, 0x19
        /*012a*/ 	.short	0x0034


	//----- nvinfo : EIATTR_PARAM_CBANK
	.align		4
        /*012c*/ 	.byte	0x04, 0x0a
        /*012e*/ 	.short	(.L_6767 - .L_6766)
	.align		4
.L_6766:
        /*0130*/ 	.word	index@(.nv.constant0._ZN2at6native27unrolled_elementwise_kernelIZNS0_50_GLOBAL__N__2680c7bb_12_PowKernel_cu_7dd49032_316829pow_tensor_scalar_kernel_implIiiEEvRNS_18TensorIteratorBaseET0_EUliE0_St5arrayIPcLm2EELi4E23TrivialOffsetCalculatorILi1EjESC_NS0_6memory12LoadWithCastILi1EEENSD_13StoreWithCastILi1EEEEEviT_S6_T2_T3_T4_T5_)
        /*0134*/ 	.short	0x0210
        /*0136*/ 	.short	0x0034


	//----- nvinfo : EIATTR_SW_WAR
	.align		4
.L_6767:
        /*0138*/ 	.byte	0x04, 0x36
        /*013a*/ 	.short	(.L_6769 - .L_6768)
.L_6768:
        /*013c*/ 	.word	0x00000008
.L_6769:


//--------------------- .nv.info._ZN2at6native18elementwise_kernelILi128ELi2EZNS0_22gpu_kernel_impl_nocastIZNS0_50_GLOBAL__N__2680c7bb_12_PowKernel_cu_7dd49032_316829pow_tensor_scalar_kernel_implIiiEEvRNS_18TensorIteratorBaseET0_EUliE0_EEvS6_RKT_EUliE_EEviT1_ --------------------------
	.section	.nv.info._ZN2at6native18elementwise_kernelILi128ELi2EZNS0_22gpu_kernel_impl_nocastIZNS0_50_GLOBAL__N__2680c7bb_12_PowKernel_cu_7dd49032_316829pow_tensor_scalar_kernel_implIiiEEvRNS_18TensorIteratorBaseET0_EUliE0_EEvS6_RKT_EUliE_EEviT1_,"",@"SHT_CUDA_INFO"
	.sectionflags	@""
	.align	4


	//----- nvinfo : EIATTR_CUDA_API_VERSION
	.align		4
        /*0000*/ 	.byte	0x04, 0x37
        /*0002*/ 	.short	(.L_6771 - .L_6770)
.L_6770:
        /*0004*/ 	.word	0x00000082


	//----- nvinfo : EIATTR_KPARAM_INFO
	.align		4
.L_6771:
        /*0008*/ 	.byte	0x04, 0x17
        /*000a*/ 	.short	(.L_6773 - .L_6772)
.L_6772:
        /*000c*/ 	.word	0x00000000
        /*0010*/ 	.short	0x0001
        /*0012*/ 	.short	0x0008
        /*0014*/ 	.byte	0x00, 0xf0, 0x61, 0x08


	//----- nvinfo : EIATTR_KPARAM_INFO
	.align		4
.L_6773:
        /*0018*/ 	.byte	0x04, 0x17
        /*001a*/ 	.short	(.L_6775 - .L_6774)
.L_6774:
        /*001c*/ 	.word	0x00000000
        /*0020*/ 	.short	0x0000
        /*0022*/ 	.short	0x0000
        /*0024*/ 	.byte	0x00, 0xf0, 0x11, 0x00


	//----- nvinfo : EIATTR_SPARSE_MMA_MASK
	.align		4
.L_6775:
        /*0028*/ 	.byte	0x03, 0x50
        /*002a*/ 	.short	0x0000


	//----- nvinfo : EIATTR_MAXREG_COUNT
	.align		4
        /*002c*/ 	.byte	0x03, 0x1b
        /*002e*/ 	.short	0x0080


	//----- nvinfo : EIATTR_MERCURY_ISA_VERSION
	.align		4
        /*0030*/ 	.byte	0x03, 0x5f
        /*0032*/ 	.short	0x0101


	//----- nvinfo : EIATTR_EXIT_INSTR_OFFSETS
	.align		4
        /*0034*/ 	.byte	0x04, 0x1c
        /*0036*/ 	.short	(.L_6777 - .L_6776)


	//   ....[0]....
.L_6776:
        /*0038*/ 	.word	0x00001450


	//   ....[1]....
        /*003c*/ 	.word	0x000027f0


	//----- nvinfo : EIATTR_MAX_THREADS
	.align		4
.L_6777:
        /*0040*/ 	.byte	0x04, 0x05
        /*0042*/ 	.short	(.L_6779 - .L_6778)
.L_6778:
        /*0044*/ 	.word	0x00000080
        /*0048*/ 	.word	0x00000001
        /*004c*/ 	.word	0x00000001


	//----- nvinfo : EIATTR_CRS_STACK_SIZE
	.align		4
.L_6779:
        /*0050*/ 	.byte	0x04, 0x1e
        /*0052*/ 	.short	(.L_6781 - .L_6780)
.L_6780:
        /*0054*/ 	.word	0x00000000


	//----- nvinfo : EIATTR_CBANK_PARAM_SIZE
	.align		4
.L_6781:
        /*0058*/ 	.byte	0x03, 0x19
        /*005a*/ 	.short	0x0220


	//----- nvinfo : EIATTR_PARAM_CBANK
	.align		4
        /*005c*/ 	.byte	0x04, 0x0a
        /*005e*/ 	.short	(.L_6783 - .L_6782)
	.align		4
.L_6782:
        /*0060*/ 	.word	index@(.nv.constant0._ZN2at6native18elementwise_kernelILi128ELi2EZNS0_22gpu_kernel_impl_nocastIZNS0_50_GLOBAL__N__2680c7bb_12_PowKernel_cu_7dd49032_316829pow_tensor_scalar_kernel_implIiiEEvRNS_18TensorIteratorBaseET0_EUliE0_EEvS6_RKT_EUliE_EEviT1_)
        /*0064*/ 	.short	0x0210
        /*0066*/ 	.short	0x0220


	//----- nvinfo : EIATTR_SW_WAR
	.align		4
.L_6783:
        /*0068*/ 	.byte	0x04, 0x36
        /*006a*/ 	.short	(.L_6785 - .L_6784)
.L_6784:
        /*006c*/ 	.word	0x00000008
.L_6785:


//--------------------- .nv.info._ZN2at6native27unrolled_elementwise_kernelIZNS0_50_GLOBAL__N__2680c7bb_12_PowKernel_cu_7dd49032_316829pow_tensor_scalar_kernel_implIiiEEvRNS_18TensorIteratorBaseET0_EUliE0_St5arrayIPcLm2EELi4E23TrivialOffsetCalculatorILi1EjESC_NS0_6memory15LoadWithoutCastENSD_16StoreWithoutCastEEEviT_S6_T2_T3_T4_T5_ --------------------------
	.section	.nv.info._ZN2at6native27unrolled_elementwise_kernelIZNS0_50_GLOBAL__N__2680c7bb_12_PowKernel_cu_7dd49032_316829pow_tensor_scalar_kernel_implIiiEEvRNS_18TensorIteratorBaseET0_EUliE0_St5arrayIPcLm2EELi4E23TrivialOffsetCalculatorILi1EjESC_NS0_6memory15LoadWithoutCastENSD_16StoreWithoutCastEEEviT_S6_T2_T3_T4_T5_,"",@"SHT_CUDA_INFO"
	.sectionflags	@""
	.align	4


	//----- nvinfo : EIATTR_CUDA_API_VERSION
	.align		4
        /*0000*/ 	.byte	0x04, 0x37
        /*0002*/ 	.short	(.L_6787 - .L_6786)
.L_6786:
        /*0004*/ 	.word	0x00000082


	//----- nvinfo : EIATTR_KPARAM_INFO
	.align		4
.L_6787:
        /*0008*/ 	.byte	0x04, 0x17
        /*000a*/ 	.short	(.L_6789 - .L_6788)
.L_6788:
        /*000c*/ 	.word	0x00000000
        /*0010*/ 	.short	0x0006
        /*0012*/ 	.short	0x0023
        /*0014*/ 	.byte	0x00, 0xf0, 0x05, 0x00


	//----- nvinfo : EIATTR_KPARAM_INFO
	.align		4
.L_6789:
        /*0018*/ 	.byte	0x04, 0x17
        /*001a*/ 	.short	(.L_6791 - .L_6790)
.L_6790:
        /*001c*/ 	.word	0x00000000
        /*0020*/ 	.short	0x0005
        /*0022*/ 	.short	0x0022
        /*0024*/ 	.byte	0x00, 0xf0, 0x05, 0x00


	//----- nvinfo : EIATTR_KPARAM_INFO
	.align		4
.L_6791:
        /*0028*/ 	.byte	0x04, 0x17
        /*002a*/ 	.short	(.L_6793 - .L_6792)
.L_6792:
        /*002c*/ 	.word	0x00000000
        /*0030*/ 	.short	0x0004
        /*0032*/ 	.short	0x0021
        /*0034*/ 	.byte	0x00, 0xf0, 0x05, 0x00


	//----- nvinfo : EIATTR_KPARAM_INFO
	.align		4
.L_6793:
        /*0038*/ 	.byte	0x04, 0x17
        /*003a*/ 	.short	(.L_6795 - .L_6794)
.L_6794:
        /*003c*/ 	.word	0x00000000
        /*0040*/ 	.short	0x0003
        /*0042*/ 	.short	0x0020
        /*0044*/ 	.byte	0x00, 0xf0, 0x05, 0x00


	//----- nvinfo : EIATTR_KPARAM_INFO
	.align		4
.L_6795:
        /*0048*/ 	.byte	0x04, 0x17
        /*004a*/ 	.short	(.L_6797 - .L_6796)
.L_6796:
        /*004c*/ 	.word	0x00000000
        /*0050*/ 	.short	0x0002
        /*0052*/ 	.short	0x0010
        /*0054*/ 	.byte	0x00, 0xf0, 0x41, 0x00


	//----- nvinfo : EIATTR_KPARAM_INFO
	.align		4
.L_6797:
        /*0058*/ 	.byte	0x04, 0x17
        /*005a*/ 	.short	(.L_6799 - .L_6798)
.L_6798:
        /*005c*/ 	.word	0x00000000
        /*0060*/ 	.short	0x0001
        /*0062*/ 	.short	0x0008
        /*0064*/ 	.byte	0x00, 0xf0, 0x21, 0x00


	//----- nvinfo : EIATTR_KPARAM_INFO
	.align		4
.L_6799:
        /*0068*/ 	.byte	0x04, 0x17
        /*006a*/ 	.short	(.L_6801 - .L_6800)
.L_6800:
        /*006c*/ 	.word	0x00000000
        /*0070*/ 	.short	0x0000
        /*0072*/ 	.short	0x0000
        /*0074*/ 	.byte	0x00, 0xf0, 0x11, 0x00


	//----- nvinfo : EIATTR_SPARSE_MMA_MASK
	.align		4
.L_6801:
        /*0078*/ 	.byte	0x03, 0x50
        /*007a*/ 	.short	0x0000


	//----- nvinfo : EIATTR_MAXREG_COUNT
	.align		4
        /*007c*/ 	.byte	0x03, 0x1b
        /*007e*/ 	.short	0x00ff


	//----- nvinfo : EIATTR_MERCURY_ISA_VERSION
	.align		4
        /*0080*/ 	.byte	0x03, 0x5f
        /*0082*/ 	.short	0x0101


	//----- nvinfo : EIATTR_EXIT_INSTR_OFFSETS
	.align		4
        /*0084*/ 	.byte	0x04, 0x1c
        /*0086*/ 	.short	(.L_6803 - .L_6802)


	//   ....[0]....
.L_6802:
        /*0088*/ 	.word	0x000003a0


	//   ....[1]....
        /*008c*/ 	.word	0x00000410


	//----- nvinfo : EIATTR_MAX_THREADS
	.align		4
.L_6803:
        /*0090*/ 	.byte	0x04, 0x05
        /*0092*/ 	.short	(.L_6805 - .L_6804)
.L_6804:
        /*0094*/ 	.word	0x00000080
        /*0098*/ 	.word	0x00000001
        /*009c*/ 	.word	0x00000001


	//----- nvinfo : EIATTR_CRS_STACK_SIZE
	.align		4
.L_6805:
        /*00a0*/ 	.byte	0x04, 0x1e
        /*00a2*/ 	.short	(.L_6807 - .L_6806)
.L_6806:
        /*00a4*/ 	.word	0x00000000


	//----- nvinfo : EIATTR_CBANK_PARAM_SIZE
	.align		4
.L_6807:
        /*00a8*/ 	.byte	0x03, 0x19
        /*00aa*/ 	.short	0x0024


	//----- nvinfo : EIATTR_PARAM_CBANK
	.align		4
        /*00ac*/ 	.byte	0x04, 0x0a
        /*00ae*/ 	.short	(.L_6809 - .L_6808)
	.align		4
.L_6808:
        /*00b0*/ 	.word	index@(.nv.constant0._ZN2at6native27unrolled_elementwise_kernelIZNS0_50_GLOBAL__N__2680c7bb_12_PowKernel_cu_7dd49032_316829pow_tensor_scalar_kernel_implIiiEEvRNS_18TensorIteratorBaseET0_EUliE0_St5arrayIPcLm2EELi4E23TrivialOffsetCalculatorILi1EjESC_NS0_6memory15LoadWithoutCastENSD_16StoreWithoutCastEEEviT_S6_T2_T3_T4_T5_)
        /*00b4*/ 	.short	0x0210
        /*00b6*/ 	.short	0x0024


	//----- nvinfo : EIATTR_SW_WAR
	.align		4
.L_6809:
        /*00b8*/ 	.byte	0x04, 0x36
        /*00ba*/ 	.short	(.L_6811 - .L_6810)
.L_6810:
        /*00bc*/ 	.word	0x00000008
.L_6811:


//--------------------- .nv.info._ZN2at6native29vectorized_elementwise_kernelILi2EZNS0_50_GLOBAL__N__2680c7bb_12_PowKernel_cu_7dd49032_316829pow_tensor_scalar_kernel_implIiiEEvRNS_18TensorIteratorBaseET0_EUliE0_St5arrayIPcLm2EEEEviS6_T1_ --------------------------
	.section	.nv.info._ZN2at6native29vectorized_elementwise_kernelILi2EZNS0_50_GLOBAL__N__2680c7bb_12_PowKernel_cu_7dd49032_316829pow_tensor_scalar_kernel_implIiiEEvRNS_18TensorIteratorBaseET0_EUliE0_St5arrayIPcLm2EEEEviS6_T1_,"",@"SHT_CUDA_INFO"
	.sectionflags	@""
	.align	4


	//----- nvinfo : EIATTR_CUDA_API_VERSION
	.align		4
        /*0000*/ 	.byte	0x04, 0x37
        /*0002*/ 	.short	(.L_6813 - .L_6812)
.L_6812:
        /*0004*/ 	.word	0x00000082


	//----- nvinfo : EIATTR_KPARAM_INFO
	.align		4
.L_6813:
        /*0008*/ 	.byte	0x04, 0x17
        /*000a*/ 	.short	(.L_6815 - .L_6814)
.L_6814:
        /*000c*/ 	.word	0x00000000
        /*0010*/ 	.short	0x0002
        /*0012*/ 	.short	0x0010
        /*0014*/ 	.byte	0x00, 0xf0, 0x41, 0x00


	//----- nvinfo : EIATTR_KPARAM_INFO
	.align		4
.L_6815:
        /*0018*/ 	.byte	0x04, 0x17
        /*001a*/ 	.short	(.L_6817 - .L_6816)
.L_6816:
        /*001c*/ 	.word	0x00000000
        /*0020*/ 	.short	0x0001
        /*0022*/ 	.short	0x0008
        /*0024*/ 	.byte	0x00, 0xf0, 0x21, 0x00


	//----- nvinfo : EIATTR_KPARAM_INFO
	.align		4
.L_6817:
        /*0028*/ 	.byte	0x04, 0x17
        /*002a*/ 	.short	(.L_6819 - .L_6818)
.L_6818:
        /*002c*/ 	.word	0x00000000
        /*0030*/ 	.short	0x0000
        /*0032*/ 	.short	0x0000
        /*0034*/ 	.byte	0x00, 0xf0, 0x11, 0x00


	//----- nvinfo : EIATTR_SPARSE_MMA_MASK
	.align		4
.L_6819:
        /*0038*/ 	.byte	0x03, 0x50
        /*003a*/ 	.short	0x0000


	//----- nvinfo : EIATTR_MAXREG_COUNT
	.align		4
        /*003c*/ 	.byte	0x03, 0x1b
        /*003e*/ 	.short	0x00ff


	//----- nvinfo : EIATTR_MERCURY_ISA_VERSION
	.align		4
        /*0040*/ 	.byte	0x03, 0x5f
        /*0042*/ 	.short	0x0101


	//----- nvinfo : EIATTR_EXIT_INSTR_OFFSETS
	.align		4
        /*0044*/ 	.byte	0x04, 0x1c
        /*0046*/ 	.short	(.L_6821 - .L_6820)


	//   ....[0]....
.L_6820:
        /*0048*/ 	.word	0x00000270


	//   ....[1]....
        /*004c*/ 	.word	0x00000a10


	//   ....[2]....
        /*0050*/ 	.word	0x00000a80


	//----- nvinfo : EIATTR_MAX_THREADS
	.align		4
.L_6821:
        /*0054*/ 	.byte	0x04, 0x05
        /*0056*/ 	.short	(.L_6823 - .L_6822)
.L_6822:
        /*0058*/ 	.word	0x00000080
        /*005c*/ 	.word	0x00000001
        /*0060*/ 	.word	0x00000001


	//----- nvinfo : EIATTR_CRS_STACK_SIZE
	.align		4
.L_6823:
        /*0064*/ 	.byte	0x04, 0x1e
        /*0066*/ 	.short	(.L_6825 - .L_6824)
.L_6824:
        /*0068*/ 	.word	0x00000000


	//----- nvinfo : EIATTR_CBANK_PARAM_SIZE
	.align		4
.L_6825:
        /*006c*/ 	.byte	0x03, 0x19
        /*006e*/ 	.short	0x0020


	//----- nvinfo : EIATTR_PARAM_CBANK
	.align		4
        /*0070*/ 	.byte	0x04, 0x0a
        /*0072*/ 	.short	(.L_6827 - .L_6826)
	.align		4
.L_6826:
        /*0074*/ 	.word	index@(.nv.constant0._ZN2at6native29vectorized_elementwise_kernelILi2EZNS0_50_GLOBAL__N__2680c7bb_12_PowKernel_cu_7dd49032_316829pow_tensor_scalar_kernel_implIiiEEvRNS_18TensorIteratorBaseET0_EUliE0_St5arrayIPcLm2EEEEviS6_T1_)
        /*0078*/ 	.short	0x0210
        /*007a*/ 	.short	0x0020


	//----- nvinfo : EIATTR_SW_WAR
	.align		4
.L_6827:
        /*007c*/ 	.byte	0x04, 0x36
        /*007e*/ 	.short	(.L_6829 - .L_6828)
.L_6828:
        /*0080*/ 	.word	0x00000008
.L_6829:


//--------------------- .nv.info._ZN2at6native29vectorized_elementwise_kernelILi4EZNS0_50_GLOBAL__N__2680c7bb_12_PowKernel_cu_7dd49032_316829pow_tensor_scalar_kernel_implIiiEEvRNS_18TensorIteratorBaseET0_EUliE0_St5arrayIPcLm2EEEEviS6_T1_ --------------------------
	.section	.nv.info._ZN2at6native29vectorized_elementwise_kernelILi4EZNS0_50_GLOBAL__N__2680c7bb_12_PowKernel_cu_7dd49032_316829pow_tensor_scalar_kernel_implIiiEEvRNS_18TensorIteratorBaseET0_EUliE0_St5arrayIPcLm2EEEEviS6_T1_,"",@"SHT_CUDA_INFO"
	.sectionflags	@""
	.align	4


	//----- nvinfo : EIATTR_CUDA_API_VERSION
	.align		4
        /*0000*/ 	.byte	0x04, 0x37
        /*0002*/ 	.short	(.L_6831 - .L_6830)
.L_6830:
        /*0004*/ 	.word	0x00000082


	//----- nvinfo : EIATTR_KPARAM_INFO
	.align		4
.L_6831:
        /*0008*/ 	.byte	0x04, 0x17
        /*000a*/ 	.short	(.L_6833 - .L_6832)
.L_6832:
        /*000c*/ 	.word	0x00000000
        /*0010*/ 	.short	0x0002
        /*0012*/ 	.short	0x0010
        /*0014*/ 	.byte	0x00, 0xf0, 0x41, 0x00


	//----- nvinfo : EIATTR_KPARAM_INFO
	.align		4
.L_6833:
        /*0018*/ 	.byte	0x04, 0x17
        /*001a*/ 	.short	(.L_6835 - .L_6834)
.L_6834:
        /*001c*/ 	.word	0x00000000
        /*0020*/ 	.short	0x0001
        /*0022*/ 	.short	0x0008
        /*0024*/ 	.byte	0x00, 0xf0, 0x21, 0x00


	//----- nvinfo : EIATTR_KPARAM_INFO
	.align		4
.L_6835:
        /*0028*/ 	.byte	0x04, 0x17
        /*002a*/ 	.short	(.L_6837 - .L_6836)
.L_6836:
        /*002c*/ 	.word	0x00000000
        /*0030*/ 	.short	0x0000
        /*0032*/ 	.short	0x0000
        /*0034*/ 	.byte	0x00, 0xf0, 0x11, 0x00


	//----- nvinfo : EIATTR_SPARSE_MMA_MASK
	.align		4
.L_6837:
        /*0038*/ 	.byte	0x03, 0x50
        /*003a*/ 	.short	0x0000


	//----- nvinfo : EIATTR_MAXREG_COUNT
	.align		4
        /*003c*/ 	.byte	0x03, 0x1b
        /*003e*/ 	.short	0x00ff


	//----- nvinfo : EIATTR_MERCURY_ISA_VERSION
	.align		4
        /*0040*/ 	.byte	0x03, 0x5f
        /*0042*/ 	.short	0x0101


	//----- nvinfo : EIATTR_EXIT_INSTR_OFFSETS
	.align		4
        /*0044*/ 	.byte	0x04, 0x1c
        /*0046*/ 	.short	(.L_6839 - .L_6838)


	//   ....[0]....
.L_6838:
        /*0048*/ 	.word	0x00000230


	//   ....[1]....
        /*004c*/ 	.word	0x000009d0


	//   ....[2]....
        /*0050*/ 	.word	0x00000a40


	//----- nvinfo : EIATTR_MAX_THREADS
	.align		4
.L_6839:
        /*0054*/ 	.byte	0x04, 0x05
        /*0056*/ 	.short	(.L_6841 - .L_6840)
.L_6840:
        /*0058*/ 	.word	0x00000080
        /*005c*/ 	.word	0x00000001
        /*0060*/ 	.word	0x00000001


	//----- nvinfo : EIATTR_CRS_STACK_SIZE
	.align		4
.L_6841:
        /*0064*/ 	.byte	0x04, 0x1e
        /*0066*/ 	.short	(.L_6843 - .L_6842)
.L_6842:
        /*0068*/ 	.word	0x00000000


	//----- nvinfo : EIATTR_CBANK_PARAM_SIZE
	.align		4
.L_6843:
        /*006c*/ 	.byte	0x03, 0x19
        /*006e*/ 	.short	0x0020


	//----- nvinfo : EIATTR_PARAM_CBANK
	.align		4
        /*0070*/ 	.byte	0x04, 0x0a
        /*0072*/ 	.short	(.L_6845 - .L_6844)
	.align		4
.L_6844:
        /*0074*/ 	.word	index@(.nv.constant0._ZN2at6native29vectorized_elementwise_kernelILi4EZNS0_50_GLOBAL__N__2680c7bb_12_PowKernel_cu_7dd49032_316829pow_tensor_scalar_kernel_implIiiEEvRNS_18TensorIteratorBaseET0_EUliE0_St5arrayIPcLm2EEEEviS6_T1_)
        /*0078*/ 	.short	0x0210
        /*007a*/ 	.short	0x0020


	//----- nvinfo : EIATTR_SW_WAR
	.align		4
.L_6845:
        /*007c*/ 	.byte	0x04, 0x36
        /*007e*/ 	.short	(.L_6847 - .L_6846)
.L_6846:
        /*0080*/ 	.word	0x00000008
.L_6847:


//--------------------- .nv.info._ZN2at6native29vectorized_elementwise_kernelILi8EZNS0_50_GLOBAL__N__2680c7bb_12_PowKernel_cu_7dd49032_316829pow_tensor_scalar_kernel_implIiiEEvRNS_18TensorIteratorBaseET0_EUliE0_St5arrayIPcLm2EEEEviS6_T1_ --------------------------
	.section	.nv.info._ZN2at6native29vectorized_elementwise_kernelILi8EZNS0_50_GLOBAL__N__2680c7bb_12_PowKernel_cu_7dd49032_316829pow_tensor_scalar_kernel_implIiiEEvRNS_18TensorIteratorBaseET0_EUliE0_St5arrayIPcLm2EEEEviS6_T1_,"",@"SHT_CUDA_INFO"
	.sectionflags	@""
	.align	4


	//----- nvinfo : EIATTR_CUDA_API_VERSION
	.align		4
        /*0000*/ 	.byte	0x04, 0x37
        /*0002*/ 	.short	(.L_6849 - .L_6848)
.L_6848:
        /*0004*/ 	.word	0x00000082


	//----- nvinfo : EIATTR_KPARAM_INFO
	.align		4
.L_6849:
        /*0008*/ 	.byte	0x04, 0x17
        /*000a*/ 	.short	(.L_6851 - .L_6850)
.L_6850:
        /*000c*/ 	.word	0x00000000
        /*0010*/ 	.short	0x0002
        /*0012*/ 	.short	0x0010
        /*0014*/ 	.byte	0x00, 0xf0, 0x41, 0x00


	//----- nvinfo : EIATTR_KPARAM_INFO
	.align		4
.L_6851:
        /*0018*/ 	.byte	0x04, 0x17
        /*001a*/ 	.short	(.L_6853 - .L_6852)
.L_6852:
        /*001c*/ 	.word	0x00000000
        /*0020*/ 	.short	0x0001
        /*0022*/ 	.short	0x0008
        /*0024*/ 	.byte	0x00, 0xf0, 0x21, 0x00


	//----- nvinfo : EIATTR_KPARAM_INFO
	.align		4
.L_6853:
        /*0028*/ 	.byte	0x04, 0x17
        /*002a*/ 	.short	(.L_6855 - .L_6854)
.L_6854:
        /*002c*/ 	.word	0x00000000
        /*0030*/ 	.short	0x0000
        /*0032*/ 	.short	0x0000
        /*0034*/ 	.byte	0x00, 0xf0, 0x11, 0x00


	//----- nvinfo : EIATTR_SPARSE_MMA_MASK
	.align		4
.L_6855:
        /*0038*/ 	.byte	0x03, 0x50
        /*003a*/ 	.short	0x0000


	//----- nvinfo : EIATTR_MAXREG_COUNT
	.align		4
        /*003c*/ 	.byte	0x03, 0x1b
        /*003e*/ 	.short	0x00ff


	//----- nvinfo : EIATTR_MERCURY_ISA_VERSION
	.align		4
        /*0040*/ 	.byte	0x03, 0x5f
        /*0042*/ 	.short	0x0101


	//----- nvinfo : EIATTR_EXIT_INSTR_OFFSETS
	.align		4
        /*0044*/ 	.byte	0x04, 0x1c
        /*0046*/ 	.short	(.L_6857 - .L_6856)


	//   ....[0]....
.L_6856:
        /*0048*/ 	.word	0x00000230


	//   ....[1]....
        /*004c*/ 	.word	0x000009d0


	//   ....[2]....
        /*0050*/ 	.word	0x00000a40


	//----- nvinfo : EIATTR_MAX_THREADS
	.align		4
.L_6857:
        /*0054*/ 	.byte	0x04, 0x05
        /*0056*/ 	.short	(.L_6859 - .L_6858)
.L_6858:
        /*0058*/ 	.word	0x00000080
        /*005c*/ 	.word	0x00000001
        /*0060*/ 	.word	0x00000001


	//----- nvinfo : EIATTR_CRS_STACK_SIZE
	.align		4
.L_6859:
        /*0064*/ 	.byte	0x04, 0x1e
        /*0066*/ 	.short	(.L_6861 - .L_6860)
.L_6860:
        /*0068*/ 	.word	0x00000000


	//----- nvinfo : EIATTR_CBANK_PARAM_SIZE
	.align		4
.L_6861:
        /*006c*/ 	.byte	0x03, 0x19
        /*006e*/ 	.short	0x0020


	//----- nvinfo : EIATTR_PARAM_CBANK
	.align		4
        /*0070*/ 	.byte	0x04, 0x0a
        /*0072*/ 	.short	(.L_6863 - .L_6862)
	.align		4
.L_6862:
        /*0074*/ 	.word	index@(.nv.constant0._ZN2at6native29vectorized_elementwise_kernelILi8EZNS0_50_GLOBAL__N__2680c7bb_12_PowKernel_cu_7dd49032_316829pow_tensor_scalar_kernel_implIiiEEvRNS_18TensorIteratorBaseET0_EUliE0_St5arrayIPcLm2EEEEviS6_T1_)
        /*0078*/ 	.short	0x0210
        /*007a*/ 	.short	0x0020


	//----- nvinfo : EIATTR_SW_WAR
	.align		4
.L_6863:
        /*007c*/ 	.byte	0x04, 0x36
        /*007e*/ 	.short	(.L_6865 - .L_6864)
.L_6864:
        /*0080*/ 	.word	0x00000008
.L_6865:


//--------------------- .nv.info._ZN2at6native18elementwise_kernelILi128ELi4EZNS0_15gpu_kernel_implIZNS0_50_GLOBAL__N__2680c7bb_12_PowKernel_cu_7dd49032_316829pow_tensor_scalar_kernel_implIiiEEvRNS_18TensorIteratorBaseET0_EUliE_EEvS6_RKT_EUliE_EEviT1_ --------------------------
	.section	.nv.info._ZN2at6native18elementwise_kernelILi128ELi4EZNS0_15gpu_kernel_implIZNS0_50_GLOBAL__N__2680c7bb_12_PowKernel_cu_7dd49032_316829pow_tensor_scalar_kernel_implIiiEEvRNS_18TensorIteratorBaseET0_EUliE_EEvS6_RKT_EUliE_EEviT1_,"",@"SHT_CUDA_INFO"
	.sectionflags	@""
	.align	4


	//----- nvinfo : EIATTR_CUDA_API_VERSION
	.align		4
        /*0000*/ 	.byte	0x04, 0x37
        /*0002*/ 	.short	(.L_6867 - .L_6866)
.L_6866:
        /*0004*/ 	.word	0x00000082


	//----- nvinfo : EIATTR_KPARAM_INFO
	.align		4
.L_6867:
        /*0008*/ 	.byte	0x04, 0x17
        /*000a*/ 	.short	(.L_6869 - .L_6868)
.L_6868:
        /*000c*/ 	.word	0x00000000
        /*0010*/ 	.short	0x0001
        /*0012*/ 	.short	0x0008
        /*0014*/ 	.byte	0x00, 0xf0, 0x81, 0x08


	//----- nvinfo : EIATTR_KPARAM_INFO
	.align		4
.L_6869:
        /*0018*/ 	.byte	0x04, 0x17
        /*001a*/ 	.short	(.L_6871 - .L_6870)
.L_6870:
        /*001c*/ 	.word	0x00000000
        /*0020*/ 	.short	0x0000
        /*0022*/ 	.short	0x0000
        /*0024*/ 	.byte	0x00, 0xf0, 0x11, 0x00


	//----- nvinfo : EIATTR_SPARSE_MMA_MASK
	.align		4
.L_6871:
        /*0028*/ 	.byte	0x03, 0x50
        /*002a*/ 	.short	0x0000


	//----- nvinfo : EIATTR_MAXREG_COUNT
	.align		4
        /*002c*/ 	.byte	0x03, 0x1b
        /*002e*/ 	.short	0x0080


	//----- nvinfo : EIATTR_EXTERNS
	.align		4
        /*0030*/ 	.byte	0x04, 0x0f
        /*0032*/ 	.short	(.L_6873 - .L_6872)


	//   ....[0]....
	.align		4
.L_6872:
        /*0034*/ 	.word	index@(__assertfail)


	//----- nvinfo : EIATTR_MERCURY_ISA_VERSION
	.align		4
.L_6873:
        /*0038*/ 	.byte	0x03, 0x5f
        /*003a*/ 	.short	0x0101


	//----- nvinfo : EIATTR_SYSCALL_OFFSETS
	.align		4
        /*003c*/ 	.byte	0x04, 0x46
        /*003e*/ 	.short	(.L_6875 - .L_6874)


	//   ....[0]....
.L_6874:
        /*0040*/ 	.word	0x00002170


	//   ....[1]....
        /*0044*/ 	.word	0x00002fb0


	//   ....[2]....
        /*0048*/ 	.word	0x00005150


	//   ....[3]....
        /*004c*/ 	.word	0x00005f90


	//   ....[4]....
        /*0050*/ 	.word	0x00008120


	//   ....[5]....
        /*0054*/ 	.word	0x00008f60


	//   ....[6]....
        /*0058*/ 	.word	0x0000b0e0


	//   ....[7]....
        /*005c*/ 	.word	0x0000bf20


	//----- nvinfo : EIATTR_EXIT_INSTR_OFFSETS
	.align		4
.L_6875:
        /*0060*/ 	.byte	0x04, 0x1c
        /*0062*/ 	.short	(.L_6877 - .L_6876)


	//   ....[0]....
.L_6876:
        /*0064*/ 	.word	0x00009000


	//   ....[1]....
        /*0068*/ 	.word	0x0000b210


	//   ....[2]....
        /*006c*/ 	.word	0x0000b230


	//   ....[3]....
        /*0070*/ 	.word	0x0000b2c0


	//   ....[4]....
        /*0074*/ 	.word	0x0000b2e0


	//   ....[5]....
        /*0078*/ 	.word	0x0000b300


	//   ....[6]....
        /*007c*/ 	.word	0x0000b390


	//   ....[7]....
        /*0080*/ 	.word	0x0000b3d0


	//   ....[8]....
        /*0084*/ 	.word	0x0000b470


	//   ....[9]....
        /*0088*/ 	.word	0x0000b4c0


	//   ....[10]....
        /*008c*/ 	.word	0x0000b4f0


	//   ....[11]....
        /*0090*/ 	.word	0x0000b5b0


	//   ....[12]....
        /*0094*/ 	.word	0x0000b5f0


	//   ....[13]....
        /*0098*/ 	.word	0x0000b780


	//   ....[14]....
        /*009c*/ 	.word	0x0000b8e0


	//   ....[15]....
        /*00a0*/ 	.word	0x0000b920


	//   ....[16]....
        /*00a4*/ 	.word	0x0000b9c0


	//   ....[17]....
        /*00a8*/ 	.word	0x0000bb40


	//   ....[18]....
        /*00ac*/ 	.word	0x0000bcc0


	//   ....[19]....
        /*00b0*/ 	.word	0x0000be20


	//   ....[20]....
        /*00b4*/ 	.word	0x0000bf30


	//   ....[21]....
        /*00b8*/ 	.word	0x0000bf60


	//   ....[22]....
        /*00bc*/ 	.word	0x0000bf80


	//----- nvinfo : EIATTR_MAX_THREADS
	.align		4
.L_6877:
        /*00c0*/ 	.byte	0x04, 0x05
        /*00c2*/ 	.short	(.L_6879 - .L_6878)
.L_6878:
        /*00c4*/ 	.word	0x00000080
        /*00c8*/ 	.word	0x00000001
        /*00cc*/ 	.word	0x00000001


	//----- nvinfo : EIATTR_CRS_STACK_SIZE
	.align		4
.L_6879:
        /*00d0*/ 	.byte	0x04, 0x1e
        /*00d2*/ 	.short	(.L_6881 - .L_6880)
.L_6880:
        /*00d4*/ 	.word	0x00000000


	//----- nvinfo : EIATTR_CBANK_PARAM_SIZE
	.align		4
.L_6881:
        /*00d8*/ 	.byte	0x03, 0x19
        /*00da*/ 	.short	0x0228


	//----- nvinfo : EIATTR_PARAM_CBANK
	.align		4
        /*00dc*/ 	.byte	0x04, 0x0a
        /*00de*/ 	.short	(.L_6883 - .L_6882)
	.align		4
.L_6882:
        /*00e0*/ 	.word	index@(.nv.constant0._ZN2at6native18elementwise_kernelILi128ELi4EZNS0_15gpu_kernel_implIZNS0_50_GLOBAL__N__2680c7bb_12_PowKernel_cu_7dd49032_316829pow_tensor_scalar_kernel_implIiiEEvRNS_18TensorIteratorBaseET0_EUliE_EEvS6_RKT_EUliE_EEviT1_)
        /*00e4*/ 	.short	0x0210
        /*00e6*/ 	.short	0x0228


	//----- nvinfo : EIATTR_SW_WAR
	.align		4
.L_6883:
        /*00e8*/ 	.byte	0x04, 0x36
        /*00ea*/ 	.short	(.L_6885 - .L_6884)
.L_6884:
        /*00ec*/ 	.word	0x00000008
.L_6885:


//--------------------- .nv.info._ZN2at6native27unrolled_elementwise_kernelIZNS0_50_GLOBAL__N__2680c7bb_12_PowKernel_cu_7dd49032_316829pow_tensor_scalar_kernel_implIiiEEvRNS_18TensorIteratorBaseET0_EUliE_St5arrayIPcLm2EELi4E23TrivialOffsetCalculatorILi1EjESC_NS0_6memory12LoadWithCastILi1EEENSD_13StoreWithCastILi1EEEEEviT_S6_T2_T3_T4_T5_ --------------------------
	.section	.nv.info._ZN2at6native27unrolled_elementwise_kernelIZNS0_50_GLOBAL__N__2680c7bb_12_PowKernel_cu_7dd49032_316829pow_tensor_scalar_kernel_implIiiEEvRNS_18TensorIteratorBaseET0_EUliE_St5arrayIPcLm2EELi4E23TrivialOffsetCalculatorILi1EjESC_NS0_6memory12LoadWithCastILi1EEENSD_13StoreWithCastILi1EEEEEviT_S6_T2_T3_T4_T5_,"",@"SHT_CUDA_INFO"
	.sectionflags	@""
	.align	4


	//----- nvinfo : EIATTR_CUDA_API_VERSION
	.align		4
        /*0000*/ 	.byte	0x04, 0x37
        /*0002*/ 	.short	(.L_6887 - .L_6886)
.L_6886:
        /*0004*/ 	.word	0x00000082


	//----- nvinfo : EIATTR_KPARAM_INFO
	.align		4
.L_6887:
        /*0008*/ 	.byte	0x04, 0x17
        /*000a*/ 	.short	(.L_6889 - .L_6888)
.L_6888:
        /*000c*/ 	.word	0x00000000
        /*0010*/ 	.short	0x0006
        /*0012*/ 	.short	0x002c
        /*0014*/ 	.byte	0x00, 0xf0, 0x21, 0x00


	//----- nvinfo : EIATTR_KPARAM_INFO
	.align		4
.L_6889:
        /*0018*/ 	.byte	0x04, 0x17
        /*001a*/ 	.short	(.L_6891 - .L_6890)
.L_6890:
        /*001c*/ 	.word	0x00000000
        /*0020*/ 	.short	0x0005
        /*0022*/ 	.short	0x0024
        /*0024*/ 	.byte	0x00, 0xf0, 0x21, 0x00


	//----- nvinfo : EIATTR_KPARAM_INFO
	.align		4
.L_6891:
        /*0028*/ 	.byte	0x04, 0x17
        /*002a*/ 	.short	(.L_6893 - .L_6892)
.L_6892:
        /*002c*/ 	.word	0x00000000
        /*0030*/ 	.short	0x0004
        /*0032*/ 	.short	0x0021
        /*0034*/ 	.byte	0x00, 0xf0, 0x05, 0x00


	//----- nvinfo : EIATTR_KPARAM_INFO
	.align		4
.L_6893:
        /*0038*/ 	.byte	0x04, 0x17
        /*003a*/ 	.short	(.L_6895 - .L_6894)
.L_6894:
        /*003c*/ 	.word	0x00000000
        /*0040*/ 	.short	0x0003
        /*0042*/ 	.short	0x0020
        /*0044*/ 	.byte	0x00, 0xf0, 0x05, 0x00


	//----- nvinfo : EIATTR_KPARAM_INFO
	.align		4
.L_6895:
        /*0048*/ 	.byte	0x04, 0x17
        /*004a*/ 	.short	(.L_6897 - .L_6896)
.L_6896:
        /*004c*/ 	.word	0x00000000
        /*0050*/ 	.short	0x0002
        /*0052*/ 	.short	0x0010
        /*0054*/ 	.byte	0x00, 0xf0, 0x41, 0x00


	//----- nvinfo : EIATTR_KPARAM_INFO
	.align		4
.L_6897:
        /*0058*/ 	.byte	0x04, 0x17
        /*005a*/ 	.short	(.L_6899 - .L_6898)
.L_6898:
        /*005c*/ 	.word	0x00000000
        /*0060*/ 	.short	0x0001
        /*0062*/ 	.short	0x0008
        /*0064*/ 	.byte	0x00, 0xf0, 0x21, 0x00


	//----- nvinfo : EIATTR_KPARAM_INFO
	.align		4
.L_6899:
        /*0068*/ 	.byte	0x04, 0x17
        /*006a*/ 	.short	(.L_6901 - .L_6900)
.L_6900:
        /*006c*/ 	.word	0x00000000
        /*0070*/ 	.short	0x0000
        /*0072*/ 	.short	0x0000
        /*0074*/ 	.byte	0x00, 0xf0, 0x11, 0x00


	//----- nvinfo : EIATTR_SPARSE_MMA_MASK
	.align		4
.L_6901:
        /*0078*/ 	.byte	0x03, 0x50
        /*007a*/ 	.short	0x0000


	//----- nvinfo : EIATTR_MAXREG_COUNT
	.align		4
        /*007c*/ 	.byte	0x03, 0x1b
        /*007e*/ 	.short	0x00ff


	//----- nvinfo : EIATTR_EXTERNS
	.align		4
        /*0080*/ 	.byte	0x04, 0x0f
        /*0082*/ 	.short	(.L_6903 - .L_6902)


	//   ....[0]....
	.align		4
.L_6902:
        /*0084*/ 	.word	index@(__assertfail)


	//----- nvinfo : EIATTR_MERCURY_ISA_VERSION
	.align		4
.L_6903:
        /*0088*/ 	.byte	0x03, 0x5f
        /*008a*/ 	.short	0x0101


	//----- nvinfo : EIATTR_SYSCALL_OFFSETS
	.align		4
        /*008c*/ 	.byte	0x04, 0x46
        /*008e*/ 	.short	(.L_6905 - .L_6904)


	//   ....[0]....
.L_6904:
        /*0090*/ 	.word	0x00000ea0


	//   ....[1]....
        /*0094*/ 	.word	0x00001d30


	//   ....[2]....
        /*0098*/ 	.word	0x00002bd0


	//   ....[3]....
        /*009c*/ 	.word	0x00003a30


	//   ....[4]....
        /*00a0*/ 	.word	0x00004970


	//   ....[5]....
        /*00a4*/ 	.word	0x00005860


	//   ....[6]....
        /*00a8*/ 	.word	0x00006750


	//   ....[7]....
        /*00ac*/ 	.word	0x00007630


	//----- nvinfo : EIATTR_EXIT_INSTR_OFFSETS
	.align		4
.L_6905:
        /*00b0*/ 	.byte	0x04, 0x1c
        /*00b2*/ 	.short	(.L_6907 - .L_6906)


	//   ....[0]....
.L_6906:
        /*00b4*/ 	.word	0x000067f0


	//   ....[1]....
        /*00b8*/ 	.word	0x00006920


	//   ....[2]....
        /*00bc*/ 	.word	0x00006940


	//   ....[3]....
        /*00c0*/ 	.word	0x000069d0


	//   ....[4]....
        /*00c4*/ 	.word	0x000069f0


	//   ....[5]....
        /*00c8*/ 	.word	0x00006a10


	//   ....[6]....
        /*00cc*/ 	.word	0x00006aa0


	//   ....[7]....
        /*00d0*/ 	.word	0x00006ae0


	//   ....[8]....
        /*00d4*/ 	.word	0x00006b80


	//   ....[9]....
        /*00d8*/ 	.word	0x00006bd0


	//   ....[10]....
        /*00dc*/ 	.word	0x00006c00


	//   ....[11]....
        /*00e0*/ 	.word	0x00006cc0


	//   ....[12]....
        /*00e4*/ 	.word	0x00006d00


	//   ....[13]....
        /*00e8*/ 	.word	0x00006e90


	//   ....[14]....
        /*00ec*/ 	.word	0x00006ff0


	//   ....[15]....
        /*00f0*/ 	.word	0x00007030


	//   ....[16]....
        /*00f4*/ 	.word	0x000070d0


	//   ....[17]....
        /*00f8*/ 	.word	0x00007250


	//   ....[18]....
        /*00fc*/ 	.word	0x000073d0


	//   ....[19]....
        /*0100*/ 	.word	0x00007530


	//   ....[20]....
        /*0104*/ 	.word	0x00007640


	//   ....[21]....
        /*0108*/ 	.word	0x00007670


	//   ....[22]....
        /*010c*/ 	.word	0x00007690


	//----- nvinfo : EIATTR_MAX_THREADS
	.align		4
.L_6907:
        /*0110*/ 	.byte	0x04, 0x05
        /*0112*/ 	.short	(.L_6909 - .L_6908)
.L_6908:
        /*0114*/ 	.word	0x00000080
        /*0118*/ 	.word	0x00000001
        /*011c*/ 	.word	0x00000001


	//----- nvinfo : EIATTR_CRS_STACK_SIZE
	.align		4
.L_6909:
        /*0120*/ 	.byte	0x04, 0x1e
        /*0122*/ 	.short	(.L_6911 - .L_6910)
.L_6910:
        /*0124*/ 	.word	0x00000000


	//----- nvinfo : EIATTR_CBANK_PARAM_SIZE
	.align		4
.L_6911:
        /*0128*/ 	.byte	0x03, 0x19
        /*012a*/ 	.short	0x0034


	//----- nvinfo : EIATTR_PARAM_CBANK
	.align		4
        /*012c*/ 	.byte	0x04, 0x0a
        /*012e*/ 	.short	(.L_6913 - .L_6912)
	.align		4
.L_6912:
        /*0130*/ 	.word	index@(.nv.constant0._ZN2at6native27unrolled_elementwise_kernelIZNS0_50_GLOBAL__N__2680c7bb_12_PowKernel_cu_7dd49032_316829pow_tensor_scalar_kernel_implIiiEEvRNS_18TensorIteratorBaseET0_EUliE_St5arrayIPcLm2EELi4E23TrivialOffsetCalculatorILi1EjESC_NS0_6memory12LoadWithCastILi1EEENSD_13StoreWithCastILi1EEEEEviT_S6_T2_T3_T4_T5_)
        /*0134*/ 	.short	0x0210
        /*0136*/ 	.short	0x0034


	//----- nvinfo : EIATTR_SW_WAR
	.align		4
.L_6913:
        /*0138*/ 	.byte	0x04, 0x36
        /*013a*/ 	.short	(.L_6915 - .L_6914)
.L_6914:
        /*013c*/ 	.word	0x00000008
.L_6915:


//--------------------- .nv.info._ZN2at6native18elementwise_kernelILi128ELi2EZNS0_22gpu_kernel_impl_nocastIZNS0_50_GLOBAL__N__2680c7bb_12_PowKernel_cu_7dd49032_316829pow_tensor_scalar_kernel_implIiiEEvRNS_18TensorIteratorBaseET0_EUliE_EEvS6_RKT_EUliE_EEviT1_ --------------------------
	.section	.nv.info._ZN2at6native18elementwise_kernelILi128ELi2EZNS0_22gpu_kernel_impl_nocastIZNS0_50_GLOBAL__N__2680c7bb_12_PowKernel_cu_7dd49032_316829pow_tensor_scalar_kernel_implIiiEEvRNS_18TensorIteratorBaseET0_EUliE_EEvS6_RKT_EUliE_EEviT1_,"",@"SHT_CUDA_INFO"
	.sectionflags	@""
	.align	4


	//----- nvinfo : EIATTR_CUDA_API_VERSION
	.align		4
        /*0000*/ 	.byte	0x04, 0x37
        /*0002*/ 	.short	(.L_6917 - .L_6916)
.L_6916:
        /*0004*/ 	.word	0x00000082


	//----- nvinfo : EIATTR_KPARAM_INFO
	.align		4
.L_6917:
        /*0008*/ 	.byte	0x04, 0x17
        /*000a*/ 	.short	(.L_6919 - .L_6918)
.L_6918:
        /*000c*/ 	.word	0x00000000
        /*0010*/ 	.short	0x0001
        /*0012*/ 	.short	0x0008
        /*0014*/ 	.byte	0x00, 0xf0, 0x61, 0x08


	//----- nvinfo : EIATTR_KPARAM_INFO
	.align		4
.L_6919:
        /*0018*/ 	.byte	0x04, 0x17
        /*001a*/ 	.short	(.L_6921 - .L_6920)
.L_6920:
        /*001c*/ 	.word	0x00000000
        /*0020*/ 	.short	0x0000
        /*0022*/ 	.short	0x0000
        /*0024*/ 	.byte	0x00, 0xf0, 0x11, 0x00


	//----- nvinfo : EIATTR_SPARSE_MMA_MASK
	.align		4
.L_6921:
        /*0028*/ 	.byte	0x03, 0x50
        /*002a*/ 	.short	0x0000


	//----- nvinfo : EIATTR_MAXREG_COUNT
	.align		4
        /*002c*/ 	.byte	0x03, 0x1b
        /*002e*/ 	.short	0x0080


	//----- nvinfo : EIATTR_MERCURY_ISA_VERSION
	.align		4
        /*0030*/ 	.byte	0x03, 0x5f
        /*0032*/ 	.short	0x0101


	//----- nvinfo : EIATTR_EXIT_INSTR_OFFSETS
	.align		4
        /*0034*/ 	.byte	0x04, 0x1c
        /*0036*/ 	.short	(.L_6923 - .L_6922)


	//   ....[0]....
.L_6922:
        /*0038*/ 	.word	0x00001440


	//   ....[1]....
        /*003c*/ 	.word	0x000027d0


	//----- nvinfo : EIATTR_MAX_THREADS
	.align		4
.L_6923:
        /*0040*/ 	.byte	0x04, 0x05
        /*0042*/ 	.short	(.L_6925 - .L_6924)
.L_6924:
        /*0044*/ 	.word	0x00000080
        /*0048*/ 	.word	0x00000001
        /*004c*/ 	.word	0x00000001


	//----- nvinfo : EIATTR_CRS_STACK_SIZE
	.align		4
.L_6925:
        /*0050*/ 	.byte	0x04, 0x1e
        /*0052*/ 	.short	(.L_6927 - .L_6926)
.L_6926:
        /*0054*/ 	.word	0x00000000


	//----- nvinfo : EIATTR_CBANK_PARAM_SIZE
	.align		4
.L_6927:
        /*0058*/ 	.byte	0x03, 0x19
        /*005a*/ 	.short	0x0220


	//----- nvinfo : EIATTR_PARAM_CBANK
	.align		4
        /*005c*/ 	.byte	0x04, 0x0a
        /*005e*/ 	.short	(.L_6929 - .L_6928)
	.align		4
.L_6928:
        /*0060*/ 	.word	index@(.nv.constant0._ZN2at6native18elementwise_kernelILi128ELi2EZNS0_22gpu_kernel_impl_nocastIZNS0_50_GLOBAL__N__2680c7bb_12_PowKernel_cu_7dd49032_316829pow_tensor_scalar_kernel_implIiiEEvRNS_18TensorIteratorBaseET0_EUliE_EEvS6_RKT_EUliE_EEviT1_)
        /*0064*/ 	.short	0x0210
        /*0066*/ 	.short	0x0220


	//----- nvinfo : EIATTR_SW_WAR
	.align		4
.L_6929:
        /*0068*/ 	.byte	0x04, 0x36
        /*006a*/ 	.short	(.L_6931 - .L_6930)
.L_6930:
        /*006c*/ 	.word	0x00000008
.L_6931:


//--------------------- .nv.info._ZN2at6native27unrolled_elementwise_kernelIZNS0_50_GLOBAL__N__2680c7bb_12_PowKernel_cu_7dd49032_316829pow_tensor_scalar_kernel_implIiiEEvRNS_18TensorIteratorBaseET0_EUliE_St5arrayIPcLm2EELi4E23TrivialOffsetCalculatorILi1EjESC_NS0_6memory15LoadWithoutCastENSD_16StoreWithoutCastEEEviT_S6_T2_T3_T4_T5_ --------------------------
	.section	.nv.info._ZN2at6native27unrolled_elementwise_kernelIZNS0_50_GLOBAL__N__2680c7bb_12_PowKernel_cu_7dd49032_316829pow_tensor_scalar_kernel_implIiiEEvRNS_18TensorIteratorBaseET0_EUliE_St5arrayIPcLm2EELi4E23TrivialOffsetCalculatorILi1EjESC_NS0_6memory15LoadWithoutCastENSD_16StoreWithoutCastEEEviT_S6_T2_T3_T4_T5_,"",@"SHT_CUDA_INFO"
	.sectionflags	@""
	.align	4


	//----- nvinfo : EIATTR_CUDA_API_VERSION
	.align		4
        /*0000*/ 	.byte	0x04, 0x37
        /*0002*/ 	.short	(.L_6933 - .L_6932)
.L_6932:
        /*0004*/ 	.word	0x00000082


	//----- nvinfo : EIATTR_KPARAM_INFO
	.align		4
.L_6933:
        /*0008*/ 	.byte	0x04, 0x17
        /*000a*/ 	.short	(.L_6935 - .L_6934)
.L_6934:
        /*000c*/ 	.word	0x00000000
        /*0010*/ 	.short	0x0006
        /*0012*/ 	.short	0x0023
        /*0014*/ 	.byte	0x00, 0xf0, 0x05, 0x00


	//----- nvinfo : EIATTR_KPARAM_INFO
	.align		4
.L_6935:
        /*0018*/ 	.byte	0x04, 0x17
        /*001a*/ 	.short	(.L_6937 - .L_6936)
.L_6936:
        /*001c*/ 	.word	0x00000000
        /*0020*/ 	.short	0x0005
        /*0022*/ 	.short	0x0022
        /*0024*/ 	.byte	0x00, 0xf0, 0x05, 0x00


	//----- nvinfo : EIATTR_KPARAM_INFO
	.align		4
.L_6937:
        /*0028*/ 	.byte	0x04, 0x17
        /*002a*/ 	.short	(.L_6939 - .L_6938)
.L_6938:
        /*002c*/ 	.word	0x00000000
        /*0030*/ 	.short	0x0004
        /*0032*/ 	.short	0x0021
        /*0034*/ 	.byte	0x00, 0xf0, 0x05, 0x00


	//----- nvinfo : EIATTR_KPARAM_INFO
	.align		4
.L_6939:
        /*0038*/ 	.byte	0x04, 0x17
        /*003a*/ 	.short	(.L_6941 - .L_6940)
.L_6940:
        /*003c*/ 	.word	0x00000000
        /*0040*/ 	.short	0x0003
        /*0042*/ 	.short	0x0020
        /*0044*/ 	.byte	0x00, 0xf0, 0x05, 0x00


	//----- nvinfo : EIATTR_KPARAM_INFO
	.align		4
.L_6941:
        /*0048*/ 	.byte	0x04, 0x17
        /*004a*/ 	.short	(.L_6943 - .L_6942)
.L_6942:
        /*004c*/ 	.word	0x00000000
        /*0050*/ 	.short	0x0002
        /*0052*/ 	.short	0x0010
        /*0054*/ 	.byte	0x00, 0xf0, 0x41, 0x00


	//----- nvinfo : EIATTR_KPARAM_INFO
	.align		4
.L_6943:
        /*0058*/ 	.byte	0x04, 0x17
        /*005a*/ 	.short	(.L_6945 - .L_6944)
.L_6944:
        /*005c*/ 	.word	0x00000000
        /*0060*/ 	.short	0x0001
        /*0062*/ 	.short	0x0008
        /*0064*/ 	.byte	0x00, 0xf0, 0x21, 0x00


	//----- nvinfo : EIATTR_KPARAM_INFO
	.align		4
.L_6945:
        /*0068*/ 	.byte	0x04, 0x17
        /*006a*/ 	.short	(.L_6947 - .L_6946)
.L_6946:
        /*006c*/ 	.word	0x00000000
        /*0070*/ 	.short	0x0000
        /*0072*/ 	.short	0x0000
        /*0074*/ 	.byte	0x00, 0xf0, 0x11, 0x00


	//----- nvinfo : EIATTR_SPARSE_MMA_MASK
	.align		4
.L_6947:
        /*0078*/ 	.byte	0x03, 0x50
        /*007a*/ 	.short	0x0000


	//----- nvinfo : EIATTR_MAXREG_COUNT
	.align		4
        /*007c*/ 	.byte	0x03, 0x1b
        /*007e*/ 	.short	0x00ff


	//----- nvinfo : EIATTR_MERCURY_ISA_VERSION
	.align		4
        /*0080*/ 	.byte	0x03, 0x5f
        /*0082*/ 	.short	0x0101


	//----- nvinfo : EIATTR_EXIT_INSTR_OFFSETS
	.align		4
        /*0084*/ 	.byte	0x04, 0x1c
        /*0086*/ 	.short	(.L_6949 - .L_6948)


	//   ....[0]....
.L_6948:
        /*0088*/ 	.word	0x00000370


	//   ....[1]....
        /*008c*/ 	.word	0x000003d0


	//----- nvinfo : EIATTR_MAX_THREADS
	.align		4
.L_6949:
        /*0090*/ 	.byte	0x04, 0x05
        /*0092*/ 	.short	(.L_6951 - .L_6950)
.L_6950:
        /*0094*/ 	.word	0x00000080
        /*0098*/ 	.word	0x00000001
        /*009c*/ 	.word	0x00000001


	//----- nvinfo : EIATTR_CRS_STACK_SIZE
	.align		4
.L_6951:
        /*00a0*/ 	.byte	0x04, 0x1e
        /*00a2*/ 	.short	(.L_6953 - .L_6952)
.L_6952:
        /*00a4*/ 	.word	0x00000000


	//----- nvinfo : EIATTR_CBANK_PARAM_SIZE
	.align		4
.L_6953:
        /*00a8*/ 	.byte	0x03, 0x19
        /*00aa*/ 	.short	0x0024


	//----- nvinfo : EIATTR_PARAM_CBANK
	.align		4
        /*00ac*/ 	.byte	0x04, 0x0a
        /*00ae*/ 	.short	(.L_6955 - .L_6954)
	.align		4
.L_6954:
        /*00b0*/ 	.word	index@(.nv.constant0._ZN2at6native27unrolled_elementwise_kernelIZNS0_50_GLOBAL__N__2680c7bb_12_PowKernel_cu_7dd49032_316829pow_tensor_scalar_kernel_implIiiEEvRNS_18TensorIteratorBaseET0_EUliE_St5arrayIPcLm2EELi4E23TrivialOffsetCalculatorILi1EjESC_NS0_6memory15LoadWithoutCastENSD_16StoreWithoutCastEEEviT_S6_T2_T3_T4_T5_)
        /*00b4*/ 	.short	0x0210
        /*00b6*/ 	.short	0x0024


	//----- nvinfo : EIATTR_SW_WAR
	.align		4
.L_6955:
        /*00b8*/ 	.byte	0x04, 0x36
        /*00ba*/ 	.short	(.L_6957 - .L_6956)
.L_6956:
        /*00bc*/ 	.word	0x00000008
.L_6957:


//--------------------- .nv.info._ZN2at6native29vectorized_elementwise_kernelILi2EZNS0_50_GLOBAL__N__2680c7bb_12_PowKernel_cu_7dd49032_316829pow_tensor_scalar_kernel_implIiiEEvRNS_18TensorIteratorBaseET0_EUliE_St5arrayIPcLm2EEEEviS6_T1_ --------------------------
	.section	.nv.info._ZN2at6native29vectorized_elementwise_kernelILi2EZNS0_50_GLOBAL__N__2680c7bb_12_PowKernel_cu_7dd49032_316829pow_tensor_scalar_kernel_implIiiEEvRNS_18TensorIteratorBaseET0_EUliE_St5arrayIPcLm2EEEEviS6_T1_,"",@"SHT_CUDA_INFO"
	.sectionflags	@""
	.align	4


	//----- nvinfo : EIATTR_CUDA_API_VERSION
	.align		4
        /*0000*/ 	.byte	0x04, 0x37
        /*0002*/ 	.short	(.L_6959 - .L_6958)
.L_6958:
        /*0004*/ 	.word	0x00000082


	//----- nvinfo : EIATTR_KPARAM_INFO
	.align		4
.L_6959:
        /*0008*/ 	.byte	0x04, 0x17
        /*000a*/ 	.short	(.L_6961 - .L_6960)
.L_6960:
        /*000c*/ 	.word	0x00000000
        /*0010*/ 	.short	0x0002
        /*0012*/ 	.short	0x0010
        /*0014*/ 	.byte	0x00, 0xf0, 0x41, 0x00


	//----- nvinfo : EIATTR_KPARAM_INFO
	.align		4
.L_6961:
        /*0018*/ 	.byte	0x04, 0x17
        /*001a*/ 	.short	(.L_6963 - .L_6962)
.L_6962:
        /*001c*/ 	.word	0x00000000
        /*0020*/ 	.short	0x0001
        /*0022*/ 	.short	0x0008
        /*0024*/ 	.byte	0x00, 0xf0, 0x21, 0x00


	//----- nvinfo : EIATTR_KPARAM_INFO
	.align		4
.L_6963:
        /*0028*/ 	.byte	0x04, 0x17
        /*002a*/ 	.short	(.L_6965 - .L_6964)
.L_6964:
        /*002c*/ 	.word	0x00000000
        /*0030*/ 	.short	0x0000
        /*0032*/ 	.short	0x0000
        /*0034*/ 	.byte	0x00, 0xf0, 0x11, 0x00


	//----- nvinfo : EIATTR_SPARSE_MMA_MASK
	.align		4
.L_6965:
        /*0038*/ 	.byte	0x03, 0x50
        /*003a*/ 	.short	0x0000


	//----- nvinfo : EIATTR_MAXREG_COUNT
	.align		4
        /*003c*/ 	.byte	0x03, 0x1b
        /*003e*/ 	.short	0x00ff


	//----- nvinfo : EIATTR_MERCURY_ISA_VERSION
	.align		4
        /*0040*/ 	.byte	0x03, 0x5f
        /*0042*/ 	.short	0x0101


	//----- nvinfo : EIATTR_EXIT_INSTR_OFFSETS
	.align		4
        /*0044*/ 	.byte	0x04, 0x1c
        /*0046*/ 	.short	(.L_6967 - .L_6966)


	//   ....[0]....
.L_6966:
        /*0048*/ 	.word	0x000001f0


	//   ....[1]....
        /*004c*/ 	.word	0x00000930


	//   ....[2]....
        /*0050*/ 	.word	0x00000990


	//----- nvinfo : EIATTR_MAX_THREADS
	.align		4
.L_6967:
        /*0054*/ 	.byte	0x04, 0x05
        /*0056*/ 	.short	(.L_6969 - .L_6968)
.L_6968:
        /*0058*/ 	.word	0x00000080
        /*005c*/ 	.word	0x00000001
        /*0060*/ 	.word	0x00000001


	//----- nvinfo : EIATTR_CRS_STACK_SIZE
	.align		4
.L_6969:
        /*0064*/ 	.byte	0x04, 0x1e
        /*0066*/ 	.short	(.L_6971 - .L_6970)
.L_6970:
        /*0068*/ 	.word	0x00000000


	//----- nvinfo : EIATTR_CBANK_PARAM_SIZE
	.align		4
.L_6971:
        /*006c*/ 	.byte	0x03, 0x19
        /*006e*/ 	.short	0x0020


	//----- nvinfo : EIATTR_PARAM_CBANK
	.align		4
        /*0070*/ 	.byte	0x04, 0x0a
        /*0072*/ 	.short	(.L_6973 - .L_6972)
	.align		4
.L_6972:
        /*0074*/ 	.word	index@(.nv.constant0._ZN2at6native29vectorized_elementwise_kernelILi2EZNS0_50_GLOBAL__N__2680c7bb_12_PowKernel_cu_7dd49032_316829pow_tensor_scalar_kernel_implIiiEEvRNS_18TensorIteratorBaseET0_EUliE_St5arrayIPcLm2EEEEviS6_T1_)
        /*0078*/ 	.short	0x0210
        /*007a*/ 	.short	0x0020


	//----- nvinfo : EIATTR_SW_WAR
	.align		4
.L_6973:
        /*007c*/ 	.byte	0x04, 0x36
        /*007e*/ 	.short	(.L_6975 - .L_6974)
.L_6974:
        /*0080*/ 	.word	0x00000008
.L_6975:


//--------------------- .nv.info._ZN2at6native29vectorized_elementwise_kernelILi4EZNS0_50_GLOBAL__N__2680c7bb_12_PowKernel_cu_7dd49032_316829pow_tensor_scalar_kernel_implIiiEEvRNS_18TensorIteratorBaseET0_EUliE_St5arrayIPcLm2EEEEviS6_T1_ --------------------------
	.section	.nv.info._ZN2at6native29vectorized_elementwise_kernelILi4EZNS0_50_GLOBAL__N__2680c7bb_12_PowKernel_cu_7dd49032_316829pow_tensor_scalar_kernel_implIiiEEvRNS_18TensorIteratorBaseET0_EUliE_St5arrayIPcLm2EEEEviS6_T1_,"",@"SHT_CUDA_INFO"
	.sectionflags	@""
	.align	4


	//----- nvinfo : EIATTR_CUDA_API_VERSION
	.align		4
        /*0000*/ 	.byte	0x04, 0x37
        /*0002*/ 	.short	(.L_6977 - .L_6976)
.L_6976:
        /*0004*/ 	.word	0x00000082


	//----- nvinfo : EIATTR_KPARAM_INFO
	.align		4
.L_6977:
        /*0008*/ 	.byte	0x04, 0x17
        /*000a*/ 	.short	(.L_6979 - .L_6978)
.L_6978:
        /*000c*/ 	.word	0x00000000
        /*0010*/ 	.short	0x0002
        /*0012*/ 	.short	0x0010
        /*0014*/ 	.byte	0x00, 0xf0, 0x41, 0x00


	//----- nvinfo : EIATTR_KPARAM_INFO
	.align		4
.L_6979:
        /*0018*/ 	.byte	0x04, 0x17
        /*001a*/ 	.short	(.L_6981 - .L_6980)
.L_6980:
        /*001c*/ 	.word	0x00000000
        /*0020*/ 	.short	0x0001
        /*0022*/ 	.short	0x0008
        /*0024*/ 	.byte	0x00, 0xf0, 0x21, 0x00


	//----- nvinfo : EIATTR_KPARAM_INFO
	.align		4
.L_6981:
        /*0028*/ 	.byte	0x04, 0x17
        /*002a*/ 	.short	(.L_6983 - .L_6982)
.L_6982:
        /*002c*/ 	.word	0x00000000
        /*0030*/ 	.short	0x0000
        /*0032*/ 	.short	0x0000
        /*0034*/ 	.byte	0x00, 0xf0, 0x11, 0x00


	//----- nvinfo : EIATTR_SPARSE_MMA_MASK
	.align		4
.L_6983:
        /*0038*/ 	.byte	0x03, 0x50
        /*003a*/ 	.short	0x0000


	//----- nvinfo : EIATTR_MAXREG_COUNT
	.align		4
        /*003c*/ 	.byte	0x03, 0x1b
        /*003e*/ 	.short	0x00ff


	//----- nvinfo : EIATTR_MERCURY_ISA_VERSION
	.align		4
        /*0040*/ 	.byte	0x03, 0x5f
        /*0042*/ 	.short	0x0101


	//----- nvinfo : EIATTR_EXIT_INSTR_OFFSETS
	.align		4
        /*0044*/ 	.byte	0x04, 0x1c
        /*0046*/ 	.short	(.L_6985 - .L_6984)


	//   ....[0]....
.L_6984:
        /*0048*/ 	.word	0x000001b0


	//   ....[1]....
        /*004c*/ 	.word	0x000008f0


	//   ....[2]....
        /*0050*/ 	.word	0x00000950


	//----- nvinfo : EIATTR_MAX_THREADS
	.align		4
.L_6985:
        /*0054*/ 	.byte	0x04, 0x05
        /*0056*/ 	.short	(.L_6987 - .L_6986)
.L_6986:
        /*0058*/ 	.word	0x00000080
        /*005c*/ 	.word	0x00000001
        /*0060*/ 	.word	0x00000001


	//----- nvinfo : EIATTR_CRS_STACK_SIZE
	.align		4
.L_6987:
        /*0064*/ 	.byte	0x04, 0x1e
        /*0066*/ 	.short	(.L_6989 - .L_6988)
.L_6988:
        /*0068*/ 	.word	0x00000000


	//----- nvinfo : EIATTR_CBANK_PARAM_SIZE
	.align		4
.L_6989:
        /*006c*/ 	.byte	0x03, 0x19
        /*006e*/ 	.short	0x0020


	//----- nvinfo : EIATTR_PARAM_CBANK
	.align		4
        /*0070*/ 	.byte	0x04, 0x0a
        /*0072*/ 	.short	(.L_6991 - .L_6990)
	.align		4
.L_6990:
        /*0074*/ 	.word	index@(.nv.constant0._ZN2at6native29vectorized_elementwise_kernelILi4EZNS0_50_GLOBAL__N__2680c7bb_12_PowKernel_cu_7dd49032_316829pow_tensor_scalar_kernel_implIiiEEvRNS_18TensorIteratorBaseET0_EUliE_St5arrayIPcLm2EEEEviS6_T1_)
        /*0078*/ 	.short	0x0210
        /*007a*/ 	.short	0x0020


	//----- nvinfo : EIATTR_SW_WAR
	.align		4
.L_6991:
        /*007c*/ 	.byte	0x04, 0x36
        /*007e*/ 	.short	(.L_6993 - .L_6992)
.L_6992:
        /*0080*/ 	.word	0x00000008
.L_6993:


//--------------------- .nv.info._ZN2at6native29vectorized_elementwise_kernelILi8EZNS0_50_GLOBAL__N__2680c7bb_12_PowKernel_cu_7dd49032_316829pow_tensor_scalar_kernel_implIiiEEvRNS_18TensorIteratorBaseET0_EUliE_St5arrayIPcLm2EEEEviS6_T1_ --------------------------
	.section	.nv.info._ZN2at6native29vectorized_elementwise_kernelILi8EZNS0_50_GLOBAL__N__2680c7bb_12_PowKernel_cu_7dd49032_316829pow_tensor_scalar_kernel_implIiiEEvRNS_18TensorIteratorBaseET0_EUliE_St5arrayIPcLm2EEEEviS6_T1_,"",@"SHT_CUDA_INFO"
	.sectionflags	@""
	.align	4


	//----- nvinfo : EIATTR_CUDA_API_VERSION
	.align		4
        /*0000*/ 	.byte	0x04, 0x37
        /*0002*/ 	.short	(.L_6995 - .L_6994)
.L_6994:
        /*0004*/ 	.word	0x00000082


	//----- nvinfo : EIATTR_KPARAM_INFO
	.align		4
.L_6995:
        /*0008*/ 	.byte	0x04, 0x17
        /*000a*/ 	.short	(.L_6997 - .L_6996)
.L_6996:
        /*000c*/ 	.word	0x00000000
        /*0010*/ 	.short	0x0002
        /*0012*/ 	.short	0x0010
        /*0014*/ 	.byte	0x00, 0xf0, 0x41, 0x00


	//----- nvinfo : EIATTR_KPARAM_INFO
	.align		4
.L_6997:
        /*0018*/ 	.byte	0x04, 0x17
        /*001a*/ 	.short	(.L_6999 - .L_6998)
.L_6998:
        /*001c*/ 	.word	0x00000000
        /*0020*/ 	.short	0x0001
        /*0022*/ 	.short	0x0008
        /*0024*/ 	.byte	0x00, 0xf0, 0x21, 0x00


	//----- nvinfo : EIATTR_KPARAM_INFO
	.align		4
.L_6999:
        /*0028*/ 	.byte	0x04, 0x17
        /*002a*/ 	.short	(.L_7001 - .L_7000)
.L_7000:
        /*002c*/ 	.word	0x00000000
        /*0030*/ 	.short	0x0000
        /*0032*/ 	.short	0x0000
        /*0034*/ 	.byte	0x00, 0xf0, 0x11, 0x00


	//----- nvinfo : EIATTR_SPARSE_MMA_MASK
	.align		4
.L_7001:
        /*0038*/ 	.byte	0x03, 0x50
        /*003a*/ 	.short	0x0000


	//----- nvinfo : EIATTR_MAXREG_COUNT
	.align		4
        /*003c*/ 	.byte	0x03, 0x1b
        /*003e*/ 	.short	0x00ff


	//----- nvinfo : EIATTR_MERCURY_ISA_VERSION
	.align		4
        /*0040*/ 	.byte	0x03, 0x5f
        /*0042*/ 	.short	0x0101


	//----- nvinfo : EIATTR_EXIT_INSTR_OFFSETS
	.align		4
        /*0044*/ 	.byte	0x04, 0x1c
        /*0046*/ 	.short	(.L_7003 - .L_7002)


	//   ....[0]....
.L_7002:
        /*0048*/ 	.word	0x000001b0


	//   ....[1]....
        /*004c*/ 	.word	0x000008f0


	//   ....[2]....
        /*0050*/ 	.word	0x00000950


	//----- nvinfo : EIATTR_MAX_THREADS
	.align		4
.L_7003:
        /*0054*/ 	.byte	0x04, 0x05
        /*0056*/ 	.short	(.L_7005 - .L_7004)
.L_7004:
        /*0058*/ 	.word	0x00000080
        /*005c*/ 	.word	0x00000001
        /*0060*/ 	.word	0x00000001


	//----- nvinfo : EIATTR_CRS_STACK_SIZE
	.align		4
.L_7005:
        /*0064*/ 	.byte	0x04, 0x1e
        /*0066*/ 	.short	(.L_7007 - .L_7006)
.L_7006:
        /*0068*/ 	.word	0x00000000


	//----- nvinfo : EIATTR_CBANK_PARAM_SIZE
	.align		4
.L_7007:
        /*006c*/ 	.byte	0x03, 0x19
        /*006e*/ 	.short	0x0020


	//----- nvinfo : EIATTR_PARAM_CBANK
	.align		4
        /*0070*/ 	.byte	0x04, 0x0a
        /*0072*/ 	.short	(.L_7009 - .L_7008)
	.align		4
.L_7008:
        /*0074*/ 	.word	index@(.nv.constant0._ZN2at6native29vectorized_elementwise_kernelILi8EZNS0_50_GLOBAL__N__2680c7bb_12_PowKernel_cu_7dd49032_316829pow_tensor_scalar_kernel_implIiiEEvRNS_18TensorIteratorBaseET0_EUliE_St5arrayIPcLm2EEEEviS6_T1_)
        /*0078*/ 	.short	0x0210
        /*007a*/ 	.short	0x0020


	//----- nvinfo : EIATTR_SW_WAR
	.align		4
.L_7009:
        /*007c*/ 	.byte	0x04, 0x36
        /*007e*/ 	.short	(.L_7011 - .L_7010)
.L_7010:
        /*0080*/ 	.word	0x00000008
.L_7011:


//--------------------- .nv.info._ZN2at6native18elementwise_kernelILi128ELi4EZNS0_15gpu_kernel_implIZNS0_50_GLOBAL__N__2680c7bb_12_PowKernel_cu_7dd49032_316829pow_tensor_scalar_kernel_implIaaEEvRNS_18TensorIteratorBaseET0_EUlaE2_EEvS6_RKT_EUliE_EEviT1_ --------------------------
	.section	.nv.info._ZN2at6native18elementwise_kernelILi128ELi4EZNS0_15gpu_kernel_implIZNS0_50_GLOBAL__N__2680c7bb_12_PowKernel_cu_7dd49032_316829pow_tensor_scalar_kernel_implIaaEEvRNS_18TensorIteratorBaseET0_EUlaE2_EEvS6_RKT_EUliE_EEviT1_,"",@"SHT_CUDA_INFO"
	.sectionflags	@""
	.align	4


	//----- nvinfo : EIATTR_CUDA_API_VERSION
	.align		4
        /*0000*/ 	.byte	0x04, 0x37
        /*0002*/ 	.short	(.L_7013 - .L_7012)
.L_7012:
        /*0004*/ 	.word	0x00000082


	//----- nvinfo : EIATTR_KPARAM_INFO
	.align		4
.L_7013:
        /*0008*/ 	.byte	0x04, 0x17
        /*000a*/ 	.short	(.L_7015 - .L_7014)
.L_7014:
        /*000c*/ 	.word	0x00000000
        /*0010*/ 	.short	0x0001
        /*0012*/ 	.short	0x0008
        /*0014*/ 	.byte	0x00, 0xf0, 0xa1, 0x08


	//----- nvinfo : EIATTR_KPARAM_INFO
	.align		4
.L_7015:
        /*0018*/ 	.byte	0x04, 0x17
        /*001a*/ 	.short	(.L_7017 - .L_7016)
.L_7016:
        /*001c*/ 	.word	0x00000000
        /*0020*/ 	.short	0x0000
        /*0022*/ 	.short	0x0000
        /*0024*/ 	.byte	0x00, 0xf0, 0x11, 0x00


	//----- nvinfo : EIATTR_SPARSE_MMA_MASK
	.align		4
.L_7017:
        /*0028*/ 	.byte	0x03, 0x50
        /*002a*/ 	.short	0x0000


	//----- nvinfo : EIATTR_MAXREG_COUNT
	.align		4
        /*002c*/ 	.byte	0x03, 0x1b
        /*002e*/ 	.short	0x0080


	//----- nvinfo : EIATTR_EXTERNS
	.align		4
        /*0030*/ 	.byte	0x04, 0x0f
        /*0032*/ 	.short	(.L_7019 - .L_7018)


	//   ....[0]....
	.align		4
.L_7018:
        /*0034*/ 	.word	index@(__assertfail)


	//----- nvinfo : EIATTR_MERCURY_ISA_VERSION
	.align		4
.L_7019:
        /*0038*/ 	.byte	0x03, 0x5f
        /*003a*/ 	.short	0x0101


	//----- nvinfo : EIATTR_SYSCALL_OFFSETS
	.align		4
        /*003c*/ 	.byte	0x04, 0x46
        /*003e*/ 	.short	(.L_7021 - .L_7020)


	//   ....[0]....
.L_7020:
        /*0040*/ 	.word	0x000021e0


	//   ....[1]....
        /*0044*/ 	.word	0x000034e0


	//   ....[2]....
        /*0048*/ 	.word	0x00005740


	//   ....[3]....
        /*004c*/ 	.word	0x00006a40


	//   ....[4]....
        /*0050*/ 	.word	0x00008c90


	//   ....[5]....
        /*0054*/ 	.word	0x00009f90


	//   ....[6]....
        /*0058*/ 	.word	0x0000c1d0


	//   ....[7]....
        /*005c*/ 	.word	0x0000d4d0


	//----- nvinfo : EIATTR_EXIT_INSTR_OFFSETS
	.align		4
.L_7021:
        /*0060*/ 	.byte	0x04, 0x1c
        /*0062*/ 	.short	(.L_7023 - .L_7022)


	//   ....[0]....
.L_7022:
        /*0064*/ 	.word	0x0000a080


	//   ....[1]....
        /*0068*/ 	.word	0x0000c6e0


	//   ....[2]....
        /*006c*/ 	.word	0x0000c700


	//   ....[3]....
        /*0070*/ 	.word	0x0000c7c0


	//   ....[4]....
        /*0074*/ 	.word	0x0000c800


	//   ....[5]....
        /*0078*/ 	.word	0x0000c840


	//   ....[6]....
        /*007c*/ 	.word	0x0000c8d0


	//   ....[7]....
        /*0080*/ 	.word	0x0000c910


	//   ....[8]....
        /*0084*/ 	.word	0x0000c9b0


	//   ....[9]....
        /*0088*/ 	.word	0x0000ca00


	//   ....[10]....
        /*008c*/ 	.word	0x0000ca50


	//   ....[11]....
        /*0090*/ 	.word	0x0000cb10


	//   ....[12]....
        /*0094*/ 	.word	0x0000cb70


	//   ....[13]....
        /*0098*/ 	.word	0x0000cd00


	//   ....[14]....
        /*009c*/ 	.word	0x0000ce60


	//   ....[15]....
        /*00a0*/ 	.word	0x0000cea0


	//   ....[16]....
        /*00a4*/ 	.word	0x0000cf60


	//   ....[17]....
        /*00a8*/ 	.word	0x0000d0e0


	//   ....[18]....
        /*00ac*/ 	.word	0x0000d260


	//   ....[19]....
        /*00b0*/ 	.word	0x0000d3d0


	//   ....[20]....
        /*00b4*/ 	.word	0x0000d4e0


	//   ....[21]....
        /*00b8*/ 	.word	0x0000d540


	//   ....[22]....
        /*00bc*/ 	.word	0x0000d580


	//----- nvinfo : EIATTR_MAX_THREADS
	.align		4
.L_7023:
        /*00c0*/ 	.byte	0x04, 0x05
        /*00c2*/ 	.short	(.L_7025 - .L_7024)
.L_7024:
        /*00c4*/ 	.word	0x00000080
        /*00c8*/ 	.word	0x00000001
        /*00cc*/ 	.word	0x00000001


	//----- nvinfo : EIATTR_CRS_STACK_SIZE
	.align		4
.L_7025:
        /*00d0*/ 	.byte	0x04, 0x1e
        /*00d2*/ 	.short	(.L_7027 - .L_7026)
.L_7026:
        /*00d4*/ 	.word	0x00000000


	//----- nvinfo : EIATTR_CBANK_PARAM_SIZE
	.align		4
.L_7027:
        /*00d8*/ 	.byte	0x03, 0x19
        /*00da*/ 	.short	0x0230


	//----- nvinfo : EIATTR_PARAM_CBANK
	.align		4
        /*00dc*/ 	.byte	0x04, 0x0a
        /*00de*/ 	.short	(.L_7029 - .L_7028)
	.align		4
.L_7028:
        /*00e0*/ 	.word	index@(.nv.constant0._ZN2at6native18elementwise_kernelILi128ELi4EZNS0_15gpu_kernel_implIZNS0_50_GLOBAL__N__2680c7bb_12_PowKernel_cu_7dd49032_316829pow_tensor_scalar_kernel_implIaaEEvRNS_18TensorIteratorBaseET0_EUlaE2_EEvS6_RKT_EUliE_EEviT1_)
        /*00e4*/ 	.short	0x0210
        /*00e6*/ 	.short	0x0230


	//----- nvinfo : EIATTR_SW_WAR
	.align		4
.L_7029:
        /*00e8*/ 	.byte	0x04, 0x36
        /*00ea*/ 	.short	(.L_7031 - .L_7030)
.L_7030:
        /*00ec*/ 	.word	0x00000008
.L_7031:


//--------------------- .nv.info._ZN2at6native27unrolled_elementwise_kernelIZNS0_50_GLOBAL__N__2680c7bb_12_PowKernel_cu_7dd49032_316829pow_tensor_scalar_kernel_implIaaEEvRNS_18TensorIteratorBaseET0_EUlaE2_St5arrayIPcLm2EELi4E23TrivialOffsetCalculatorILi1EjESC_NS0_6memory12LoadWithCastILi1EEENSD_13StoreWithCastILi1EEEEEviT_S6_T2_T3_T4_T5_ --------------------------
	.section	.nv.info._ZN2at6native27unrolled_elementwise_kernelIZNS0_50_GLOBAL__N__2680c7bb_12_PowKernel_cu_7dd49032_316829pow_tensor_scalar_kernel_implIaaEEvRNS_18TensorIteratorBaseET0_EUlaE2_St5arrayIPcLm2EELi4E23TrivialOffsetCalculatorILi1EjESC_NS0_6memory12LoadWithCastILi1EEENSD_13StoreWithCastILi1EEEEEviT_S6_T2_T3_T4_T5_,"",@"SHT_CUDA_INFO"
	.sectionflags	@""
	.align	4


	//----- nvinfo : EIATTR_CUDA_API_VERSION
	.align		4
        /*0000*/ 	.byte	0x04, 0x37
        /*0002*/ 	.short	(.L_7033 - .L_7032)
.L_7032:
        /*0004*/ 	.word	0x00000082


	//----- nvinfo : EIATTR_KPARAM_INFO
	.align		4
.L_7033:
        /*0008*/ 	.byte	0x04, 0x17
        /*000a*/ 	.short	(.L_7035 - .L_7034)
.L_7034:
        /*000c*/ 	.word	0x00000000
        /*0010*/ 	.short	0x0006
        /*0012*/ 	.short	0x0034
        /*0014*/ 	.byte	0x00, 0xf0, 0x21, 0x00


	//----- nvinfo : EIATTR_KPARAM_INFO
	.align		4
.L_7035:
        /*0018*/ 	.byte	0x04, 0x17
        /*001a*/ 	.short	(.L_7037 - .L_7036)
.L_7036:
        /*001c*/ 	.word	0x00000000
        /*0020*/ 	.short	0x0005
        /*0022*/ 	.short	0x002c
        /*0024*/ 	.byte	0x00, 0xf0, 0x21, 0x00


	//----- nvinfo : EIATTR_KPARAM_INFO
	.align		4
.L_7037:
        /*0028*/ 	.byte	0x04, 0x17
        /*002a*/ 	.short	(.L_7039 - .L_7038)
.L_7038:
        /*002c*/ 	.word	0x00000000
        /*0030*/ 	.short	0x0004
        /*0032*/ 	.short	0x0029
        /*0034*/ 	.byte	0x00, 0xf0, 0x05, 0x00


	//----- nvinfo : EIATTR_KPARAM_INFO
	.align		4
.L_7039:
        /*0038*/ 	.byte	0x04, 0x17
        /*003a*/ 	.short	(.L_7041 - .L_7040)
.L_7040:
        /*003c*/ 	.word	0x00000000
        /*0040*/ 	.short	0x0003
        /*0042*/ 	.short	0x0028
        /*0044*/ 	.byte	0x00, 0xf0, 0x05, 0x00


	//----- nvinfo : EIATTR_KPARAM_INFO
	.align		4
.L_7041:
        /*0048*/ 	.byte	0x04, 0x17
        /*004a*/ 	.short	(.L_7043 - .L_7042)
.L_7042:
        /*004c*/ 	.word	0x00000000
        /*0050*/ 	.short	0x0002
        /*0052*/ 	.short	0x0018
        /*0054*/ 	.byte	0x00, 0xf0, 0x41, 0x00


	//----- nvinfo : EIATTR_KPARAM_INFO
	.align		4
.L_7043:
        /*0058*/ 	.byte	0x04, 0x17
        /*005a*/ 	.short	(.L_7045 - .L_7044)
.L_7044:
        /*005c*/ 	.word	0x00000000
        /*0060*/ 	.short	0x0001
        /*0062*/ 	.short	0x0008
        /*0064*/ 	.byte	0x00, 0xf0, 0x41, 0x00


	//----- nvinfo : EIATTR_KPARAM_INFO
	.align		4
.L_7045:
        /*0068*/ 	.byte	0x04, 0x17
        /*006a*/ 	.short	(.L_7047 - .L_7046)
.L_7046:
        /*006c*/ 	.word	0x00000000
        /*0070*/ 	.short	0x0000
        /*0072*/ 	.short	0x0000
        /*0074*/ 	.byte	0x00, 0xf0, 0x11, 0x00


	//----- nvinfo : EIATTR_SPARSE_MMA_MASK
	.align		4
.L_7047:
        /*0078*/ 	.byte	0x03, 0x50
        /*007a*/ 	.short	0x0000


	//----- nvinfo : EIATTR_MAXREG_COUNT
	.align		4
        /*007c*/ 	.byte	0x03, 0x1b
        /*007e*/ 	.short	0x00ff


	//----- nvinfo : EIATTR_EXTERNS
	.align		4
        /*0080*/ 	.byte	0x04, 0x0f
        /*0082*/ 	.short	(.L_7049 - .L_7048)


	//   ....[0]....
	.align		4
.L_7048:
        /*0084*/ 	.word	index@(__assertfail)


	//----- nvinfo : EIATTR_MERCURY_ISA_VERSION
	.align		4
.L_7049:
        /*0088*/ 	.byte	0x03, 0x5f
        /*008a*/ 	.short	0x0101


	//----- nvinfo : EIATTR_SYSCALL_OFFSETS
	.align		4
        /*008c*/ 	.byte	0x04, 0x46
        /*008e*/ 	.short	(.L_7051 - .L_7050)


	//   ....[0]....
.L_7050:
        /*0090*/ 	.word	0x00000f10


	//   ....[1]....
        /*0094*/ 	.word	0x00001e20


	//   ....[2]....
        /*0098*/ 	.word	0x00002d40


	//   ....[3]....
        /*009c*/ 	.word	0x00003c40


	//   ....[4]....
        /*00a0*/ 	.word	0x00005750


	//   ....[5]....
        /*00a4*/ 	.word	0x00006760


	//   ....[6]....
        /*00a8*/ 	.word	0x00007750


	//   ....[7]....
        /*00ac*/ 	.word	0x00008740


	//----- nvinfo : EIATTR_EXIT_INSTR_OFFSETS
	.align		4
.L_7051:
        /*00b0*/ 	.byte	0x04, 0x1c
        /*00b2*/ 	.short	(.L_7053 - .L_7052)


	//   ....[0]....
.L_7052:
        /*00b4*/ 	.word	0x00007830


	//   ....[1]....
        /*00b8*/ 	.word	0x00007960


	//   ....[2]....
        /*00bc*/ 	.word	0x00007980


	//   ....[3]....
        /*00c0*/ 	.word	0x00007a40


	//   ....[4]....
        /*00c4*/ 	.word	0x00007a80


	//   ....[5]....
        /*00c8*/ 	.word	0x00007ac0


	//   ....[6]....
        /*00cc*/ 	.word	0x00007b50


	//   ....[7]....
        /*00d0*/ 	.word	0x00007b90


	//   ....[8]....
        /*00d4*/ 	.word	0x00007c30


	//   ....[9]....
        /*00d8*/ 	.word	0x00007c80


	//   ....[10]....
        /*00dc*/ 	.word	0x00007cd0


	//   ....[11]....
        /*00e0*/ 	.word	0x00007d90


	//   ....[12]....
        /*00e4*/ 	.word	0x00007df0


	//   ....[13]....
        /*00e8*/ 	.word	0x00007f80


	//   ....[14]....
        /*00ec*/ 	.word	0x000080e0


	//   ....[15]....
        /*00f0*/ 	.word	0x00008120


	//   ....[16]....
        /*00f4*/ 	.word	0x000081e0


	//   ....[17]....
        /*00f8*/ 	.word	0x00008360


	//   ....[18]....
        /*00fc*/ 	.word	0x000084e0


	//   ....[19]....
        /*0100*/ 	.word	0x00008640


	//   ....[20]....
        /*0104*/ 	.word	0x00008750


	//   ....[21]....
        /*0108*/ 	.word	0x000087b0


	//   ....[22]....
        /*010c*/ 	.word	0x000087f0


	//----- nvinfo : EIATTR_MAX_THREADS
	.align		4
.L_7053:
        /*0110*/ 	.byte	0x04, 0x05
        /*0112*/ 	.short	(.L_7055 - .L_7054)
.L_7054:
        /*0114*/ 	.word	0x00000080
        /*0118*/ 	.word	0x00000001
        /*011c*/ 	.word	0x00000001


	//----- nvinfo : EIATTR_CRS_STACK_SIZE
	.align		4
.L_7055:
        /*0120*/ 	.byte	0x04, 0x1e
        /*0122*/ 	.short	(.L_7057 - .L_7056)
.L_7056:
        /*0124*/ 	.word	0x00000000


	//----- nvinfo : EIATTR_CBANK_PARAM_SIZE
	.align		4
.L_7057:
        /*0128*/ 	.byte	0x03, 0x19
        /*012a*/ 	.short	0x003c


	//----- nvinfo : EIATTR_PARAM_CBANK
	.align		4
        /*012c*/ 	.byte	0x04, 0x0a
        /*012e*/ 	.short	(.L_7059 - .L_7058)
	.align		4
.L_7058:
        /*0130*/ 	.word	index@(.nv.constant0._ZN2at6native27unrolled_elementwise_kernelIZNS0_50_GLOBAL__N__2680c7bb_12_PowKernel_cu_7dd49032_316829pow_tensor_scalar_kernel_implIaaEEvRNS_18TensorIteratorBaseET0_EUlaE2_St5arrayIPcLm2EELi4E23TrivialOffsetCalculatorILi1EjESC_NS0_6memory12LoadWithCastILi1EEENSD_13StoreWithCastILi1EEEEEviT_S6_T2_T3_T4_T5_)
        /*0134*/ 	.short	0x0210
        /*0136*/ 	.short	0x003c


	//----- nvinfo : EIATTR_SW_WAR
	.align		4
.L_7059:
        /*0138*/ 	.byte	0x04, 0x36
        /*013a*/ 	.short	(.L_7061 - .L_7060)
.L_7060:
        /*013c*/ 	.word	0x00000008
.L_7061:


//--------------------- .nv.info._ZN2at6native18elementwise_kernelILi128ELi4EZNS0_22gpu_kernel_impl_nocastIZNS0_50_GLOBAL__N__2680c7bb_12_PowKernel_cu_7dd49032_316829pow_tensor_scalar_kernel_implIaaEEvRNS_18TensorIteratorBaseET0_EUlaE2_EEvS6_RKT_EUliE_EEviT1_ --------------------------
	.section	.nv.info._ZN2at6native18elementwise_kernelILi128ELi4EZNS0_22gpu_kernel_impl_nocastIZNS0_50_GLOBAL__N__2680c7bb_12_PowKernel_cu_7dd49032_316829pow_tensor_scalar_kernel_implIaaEEvRNS_18TensorIteratorBaseET0_EUlaE2_EEvS6_RKT_EUliE_EEviT1_,"",@"SHT_CUDA_INFO"
	.sectionflags	@""
	.align	4


	//----- nvinfo : EIATTR_CUDA_API_VERSION
	.align		4
        /*0000*/ 	.byte	0x04, 0x37
        /*0002*/ 	.short	(.L_7063 - .L_7062)
.L_7062:
        /*0004*/ 	.word	0x00000082


	//----- nvinfo : EIATTR_KPARAM_INFO
	.align		4
.L_7063:
        /*0008*/ 	.byte	0x04, 0x17
        /*000a*/ 	.short	(.L_7065 - .L_7064)
.L_7064:
        /*000c*/ 	.word	0x00000000
        /*0010*/ 	.short	0x0001
        /*0012*/ 	.short	0x0008
        /*0014*/ 	.byte	0x00, 0xf0, 0x81, 0x08


	//----- nvinfo : EIATTR_KPARAM_INFO
	.align		4
.L_7065:
        /*0018*/ 	.byte	0x04, 0x17
        /*001a*/ 	.short	(.L_7067 - .L_7066)
.L_7066:
        /*001c*/ 	.word	0x00000000
        /*0020*/ 	.short	0x0000
        /*0022*/ 	.short	0x0000
        /*0024*/ 	.byte	0x00, 0xf0, 0x11, 0x00


	//----- nvinfo : EIATTR_SPARSE_MMA_MASK
	.align		4
.L_7067:
        /*0028*/ 	.byte	0x03, 0x50
        /*002a*/ 	.short	0x0000


	//----- nvinfo : EIATTR_MAXREG_COUNT
	.align		4
        /*002c*/ 	.byte	0x03, 0x1b
        /*002e*/ 	.short	0x0080


	//----- nvinfo : EIATTR_MERCURY_ISA_VERSION
	.align		4
        /*0030*/ 	.byte	0x03, 0x5f
        /*0032*/ 	.short	0x0101


	//----- nvinfo : EIATTR_EXIT_INSTR_OFFSETS
	.align		4
        /*0034*/ 	.byte	0x04, 0x1c
        /*0036*/ 	.short	(.L_7069 - .L_7068)


	//   ....[0]....
.L_7068:
        /*0038*/ 	.word	0x000045c0


	//   ....[1]....
        /*003c*/ 	.word	0x00005cb0


	//----- nvinfo : EIATTR_MAX_THREADS
	.align		4
.L_7069:
        /*0040*/ 	.byte	0x04, 0x05
        /*0042*/ 	.short	(.L_7071 - .L_7070)
.L_7070:
        /*0044*/ 	.word	0x00000080
        /*0048*/ 	.word	0x00000001
        /*004c*/ 	.word	0x00000001


	//----- nvinfo : EIATTR_CRS_STACK_SIZE
	.align		4
.L_7071:
        /*0050*/ 	.byte	0x04, 0x1e
        /*0052*/ 	.short	(.L_7073 - .L_7072)
.L_7072:
        /*0054*/ 	.word	0x00000000


	//----- nvinfo : EIATTR_CBANK_PARAM_SIZE
	.align		4
.L_7073:
        /*0058*/ 	.byte	0x03, 0x19
        /*005a*/ 	.short	0x0228


	//----- nvinfo : EIATTR_PARAM_CBANK
	.align		4
        /*005c*/ 	.byte	0x04, 0x0a
        /*005e*/ 	.short	(.L_7075 - .L_7074)
	.align		4
.L_7074:
        /*0060*/ 	.word	index@(.nv.constant0._ZN2at6native18elementwise_kernelILi128ELi4EZNS0_22gpu_kernel_impl_nocastIZNS0_50_GLOBAL__N__2680c7bb_12_PowKernel_cu_7dd49032_316829pow_tensor_scalar_kernel_implIaaEEvRNS_18TensorIteratorBaseET0_EUlaE2_EEvS6_RKT_EUliE_EEviT1_)
        /*0064*/ 	.short	0x0210
        /*0066*/ 	.short	0x0228


	//----- nvinfo : EIATTR_SW_WAR
	.align		4
.L_7075:
        /*0068*/ 	.byte	0x04, 0x36
        /*006a*/ 	.short	(.L_7077 - .L_7076)
.L_7076:
        /*006c*/ 	.word	0x00000008
.L_7077:


//--------------------- .nv.info._ZN2at6native27unrolled_elementwise_kernelIZNS0_50_GLOBAL__N__2680c7bb_12_PowKernel_cu_7dd49032_316829pow_tensor_scalar_kernel_implIaaEEvRNS_18TensorIteratorBaseET0_EUlaE2_St5arrayIPcLm2EELi4E23TrivialOffsetCalculatorILi1EjESC_NS0_6memory15LoadWithoutCastENSD_16StoreWithoutCastEEEviT_S6_T2_T3_T4_T5_ --------------------------
	.section	.nv.info._ZN2at6native27unrolled_elementwise_kernelIZNS0_50_GLOBAL__N__2680c7bb_12_PowKernel_cu_7dd49032_316829pow_tensor_scalar_kernel_implIaaEEvRNS_18TensorIteratorBaseET0_EUlaE2_St5arrayIPcLm2EELi4E23TrivialOffsetCalculatorILi1EjESC_NS0_6memory15LoadWithoutCastENSD_16StoreWithoutCastEEEviT_S6_T2_T3_T4_T5_,"",@"SHT_CUDA_INFO"
	.sectionflags	@""
	.align	4


	//----- nvinfo : EIATTR_CUDA_API_VERSION
	.align		4
        /*0000*/ 	.byte	0x04, 0x37
        /*0002*/ 	.short	(.L_7079 - .L_7078)
.L_7078:
        /*0004*/ 	.word	0x00000082


	//----- nvinfo : EIATTR_KPARAM_INFO
	.align		4
.L_7079:
        /*0008*/ 	.byte	0x04, 0x17
        /*000a*/ 	.short	(.L_7081 - .L_7080)
.L_7080:
        /*000c*/ 	.word	0x00000000
        /*0010*/ 	.short	0x0006
        /*0012*/ 	.short	0x002b
        /*0014*/ 	.byte	0x00, 0xf0, 0x05, 0x00


	//----- nvinfo : EIATTR_KPARAM_INFO
	.align		4
.L_7081:
        /*0018*/ 	.byte	0x04, 0x17
        /*001a*/ 	.short	(.L_7083 - .L_7082)
.L_7082:
        /*001c*/ 	.word	0x00000000
        /*0020*/ 	.short	0x0005
        /*0022*/ 	.short	0x002a
        /*0024*/ 	.byte	0x00, 0xf0, 0x05, 0x00


	//----- nvinfo : EIATTR_KPARAM_INFO
	.align		4
.L_7083:
        /*0028*/ 	.byte	0x04, 0x17
        /*002a*/ 	.short	(.L_7085 - .L_7084)
.L_7084:
        /*002c*/ 	.word	0x00000000
        /*0030*/ 	.short	0x0004
        /*0032*/ 	.short	0x0029
        /*0034*/ 	.byte	0x00, 0xf0, 0x05, 0x00


	//----- nvinfo : EIATTR_KPARAM_INFO
	.align		4
.L_7085:
        /*0038*/ 	.byte	0x04, 0x17
        /*003a*/ 	.short	(.L_7087 - .L_7086)
.L_7086:
        /*003c*/ 	.word	0x00000000
        /*0040*/ 	.short	0x0003
        /*0042*/ 	.short	0x0028
        /*0044*/ 	.byte	0x00, 0xf0, 0x05, 0x00


	//----- nvinfo : EIATTR_KPARAM_INFO
	.align		4
.L_7087:
        /*0048*/ 	.byte	0x04, 0x17
        /*004a*/ 	.short	(.L_7089 - .L_7088)
.L_7088:
        /*004c*/ 	.word	0x00000000
        /*0050*/ 	.short	0x0002
        /*0052*/ 	.short	0x0018
        /*0054*/ 	.byte	0x00, 0xf0, 0x41, 0x00


	//----- nvinfo : EIATTR_KPARAM_INFO
	.align		4
.L_7089:
        /*0058*/ 	.byte	0x04, 0x17
        /*005a*/ 	.short	(.L_7091 - .L_7090)
.L_7090:
        /*005c*/ 	.word	0x00000000
        /*0060*/ 	.short	0x0001
        /*0062*/ 	.short	0x0008
        /*0064*/ 	.byte	0x00, 0xf0, 0x41, 0x00


	//----- nvinfo : EIATTR_KPARAM_INFO
	.align		4
.L_7091:
        /*0068*/ 	.byte	0x04, 0x17
        /*006a*/ 	.short	(.L_7093 - .L_7092)
.L_7092:
        /*006c*/ 	.word	0x00000000
        /*0070*/ 	.short	0x0000
        /*0072*/ 	.short	0x0000
        /*0074*/ 	.byte	0x00, 0xf0, 0x11, 0x00


	//----- nvinfo : EIATTR_SPARSE_MMA_MASK
	.align		4
.L_7093:
        /*0078*/ 	.byte	0x03, 0x50
        /*007a*/ 	.short	0x0000


	//----- nvinfo : EIATTR_MAXREG_COUNT
	.align		4
        /*007c*/ 	.byte	0x03, 0x1b
        /*007e*/ 	.short	0x00ff


	//----- nvinfo : EIATTR_MERCURY_ISA_VERSION
	.align		4
        /*0080*/ 	.byte	0x03, 0x5f
        /*0082*/ 	.short	0x0101


	//----- nvinfo : EIATTR_EXIT_INSTR_OFFSETS
	.align		4
        /*0084*/ 	.byte	0x04, 0x1c
        /*0086*/ 	.short	(.L_7095 - .L_7094)


	//   ....[0]....
.L_7094:
        /*0088*/ 	.word	0x00000ee0


	//   ....[1]....
        /*008c*/ 	.word	0x00000f40


	//----- nvinfo : EIATTR_MAX_THREADS
	.align		4
.L_7095:
        /*0090*/ 	.byte	0x04, 0x05
        /*0092*/ 	.short	(.L_7097 - .L_7096)
.L_7096:
        /*0094*/ 	.word	0x00000080
        /*0098*/ 	.word	0x00000001
        /*009c*/ 	.word	0x00000001


	//----- nvinfo : EIATTR_CRS_STACK_SIZE
	.align		4
.L_7097:
        /*00a0*/ 	.byte	0x04, 0x1e
        /*00a2*/ 	.short	(.L_7099 - .L_7098)
.L_7098:
        /*00a4*/ 	.word	0x00000000


	//----- nvinfo : EIATTR_CBANK_PARAM_SIZE
	.align		4
.L_7099:
        /*00a8*/ 	.byte	0x03, 0x19
        /*00aa*/ 	.short	0x002c


	//----- nvinfo : EIATTR_PARAM_CBANK
	.align		4
        /*00ac*/ 	.byte	0x04, 0x0a
        /*00ae*/ 	.short	(.L_7101 - .L_7100)
	.align		4
.L_7100:
        /*00b0*/ 	.word	index@(.nv.constant0._ZN2at6native27unrolled_elementwise_kernelIZNS0_50_GLOBAL__N__2680c7bb_12_PowKernel_cu_7dd49032_316829pow_tensor_scalar_kernel_implIaaEEvRNS_18TensorIteratorBaseET0_EUlaE2_St5arrayIPcLm2EELi4E23TrivialOffsetCalculatorILi1EjESC_NS0_6memory15LoadWithoutCastENSD_16StoreWithoutCastEEEviT_S6_T2_T3_T4_T5_)
        /*00b4*/ 	.short	0x0210
        /*00b6*/ 	.short	0x002c


	//----- nvinfo : EIATTR_SW_WAR
	.align		4
.L_7101:
        /*00b8*/ 	.byte	0x04, 0x36
        /*00ba*/ 	.short	(.L_7103 - .L_7102)
.L_7102:
        /*00bc*/ 	.word	0x00000008
.L_7103:


//--------------------- .nv.info._ZN2at6native29vectorized_elementwise_kernelILi2EZNS0_50_GLOBAL__N__2680c7bb_12_PowKernel_cu_7dd49032_316829pow_tensor_scalar_kernel_implIaaEEvRNS_18TensorIteratorBaseET0_EUlaE2_St5arrayIPcLm2EEEEviS6_T1_ --------------------------
	.section	.nv.info._ZN2at6native29vectorized_elementwise_kernelILi2EZNS0_50_GLOBAL__N__2680c7bb_12_PowKernel_cu_7dd49032_316829pow_tensor_scalar_kernel_implIaaEEvRNS_18TensorIteratorBaseET0_EUlaE2_St5arrayIPcLm2EEEEviS6_T1_,"",@"SHT_CUDA_INFO"
	.sectionflags	@""
	.align	4


	//----- nvinfo : EIATTR_CUDA_API_VERSION
	.align		4
        /*0000*/ 	.byte	0x04, 0x37
        /*0002*/ 	.short	(.L_7105 - .L_7104)
.L_7104:
        /*0004*/ 	.word	0x00000082


	//----- nvinfo : EIATTR_KPARAM_INFO
	.align		4
.L_7105:
        /*0008*/ 	.byte	0x04, 0x17
        /*000a*/ 	.short	(.L_7107 - .L_7106)
.L_7106:
        /*000c*/ 	.word	0x00000000
        /*0010*/ 	.short	0x0002
        /*0012*/ 	.short	0x0018
        /*0014*/ 	.byte	0x00, 0xf0, 0x41, 0x00


	//----- nvinfo : EIATTR_KPARAM_INFO
	.align		4
.L_7107:
        /*0018*/ 	.byte	0x04, 0x17
        /*001a*/ 	.short	(.L_7109 - .L_7108)
.L_7108:
        /*001c*/ 	.word	0x00000000
        /*0020*/ 	.short	0x0001
        /*0022*/ 	.short	0x0008
        /*0024*/ 	.byte	0x00, 0xf0, 0x41, 0x00


	//----- nvinfo : EIATTR_KPARAM_INFO
	.align		4
.L_7109:
        /*0028*/ 	.byte	0x04, 0x17
        /*002a*/ 	.short	(.L_7111 - .L_7110)
.L_7110:
        /*002c*/ 	.word	0x00000000
        /*0030*/ 	.short	0x0000
        /*0032*/ 	.short	0x0000
        /*0034*/ 	.byte	0x00, 0xf0, 0x11, 0x00


	//----- nvinfo : EIATTR_SPARSE_MMA_MASK
	.align		4
.L_7111:
        /*0038*/ 	.byte	0x03, 0x50
        /*003a*/ 	.short	0x0000


	//----- nvinfo : EIATTR_MAXREG_COUNT
	.align		4
        /*003c*/ 	.byte	0x03, 0x1b
        /*003e*/ 	.short	0x00ff


	//----- nvinfo : EIATTR_MERCURY_ISA_VERSION
	.align		4
        /*0040*/ 	.byte	0x03, 0x5f
        /*0042*/ 	.short	0x0101


	//----- nvinfo : EIATTR_EXIT_INSTR_OFFSETS
	.align		4
        /*0044*/ 	.byte	0x04, 0x1c
        /*0046*/ 	.short	(.L_7113 - .L_7112)


	//   ....[0]....
.L_7112:
        /*0048*/ 	.word	0x00001440


	//   ....[1]....
        /*004c*/ 	.word	0x00003120


	//   ....[2]....
        /*0050*/ 	.word	0x00003180


	//----- nvinfo : EIATTR_MAX_THREADS
	.align		4
.L_7113:
        /*0054*/ 	.byte	0x04, 0x05
        /*0056*/ 	.short	(.L_7115 - .L_7114)
.L_7114:
        /*0058*/ 	.word	0x00000080
        /*005c*/ 	.word	0x00000001
        /*0060*/ 	.word	0x00000001


	//----- nvinfo : EIATTR_CRS_STACK_SIZE
	.align		4
.L_7115:
        /*0064*/ 	.byte	0x04, 0x1e
        /*0066*/ 	.short	(.L_7117 - .L_7116)
.L_7116:
        /*0068*/ 	.word	0x00000000


	//----- nvinfo : EIATTR_CBANK_PARAM_SIZE
	.align		4
.L_7117:
        /*006c*/ 	.byte	0x03, 0x19
        /*006e*/ 	.short	0x0028


	//----- nvinfo : EIATTR_PARAM_CBANK
	.align		4
        /*0070*/ 	.byte	0x04, 0x0a
        /*0072*/ 	.short	(.L_7119 - .L_7118)
	.align		4
.L_7118:
        /*0074*/ 	.word	index@(.nv.constant0._ZN2at6native29vectorized_elementwise_kernelILi2EZNS0_50_GLOBAL__N__2680c7bb_12_PowKernel_cu_7dd49032_316829pow_tensor_scalar_kernel_implIaaEEvRNS_18TensorIteratorBaseET0_EUlaE2_St5arrayIPcLm2EEEEviS6_T1_)
        /*0078*/ 	.short	0x0210
        /*007a*/ 	.short	0x0028


	//----- nvinfo : EIATTR_SW_WAR
	.align		4
.L_7119:
        /*007c*/ 	.byte	0x04, 0x36
        /*007e*/ 	.short	(.L_7121 - .L_7120)
.L_7120:
        /*0080*/ 	.word	0x00000008
.L_7121:


//--------------------- .nv.info._ZN2at6native29vectorized_elementwise_kernelILi4EZNS0_50_GLOBAL__N__2680c7bb_12_PowKernel_cu_7dd49032_316829pow_tensor_scalar_kernel_implIaaEEvRNS_18TensorIteratorBaseET0_EUlaE2_St5arrayIPcLm2EEEEviS6_T1_ --------------------------
	.section	.nv.info._ZN2at6native29vectorized_elementwise_kernelILi4EZNS0_50_GLOBAL__N__2680c7bb_12_PowKernel_cu_7dd49032_316829pow_tensor_scalar_kernel_implIaaEEvRNS_18TensorIteratorBaseET0_EUlaE2_St5arrayIPcLm2EEEEviS6_T1_,"",@"SHT_CUDA_INFO"
	.sectionflags	@""
	.align	4


	//----- nvinfo : EIATTR_CUDA_API_VERSION
	.align		4
        /*0000*/ 	.byte	0x04, 0x37
        /*0002*/ 	.short	(.L_7123 - .L_7122)
.L_7122:
        /*0004*/ 	.word	0x00000082


	//----- nvinfo : EIATTR_KPARAM_INFO
	.align		4
.L_7123:
        /*0008*/ 	.byte	0x04, 0x17
        /*000a*/ 	.short	(.L_7125 - .L_7124)
.L_7124:
        /*000c*/ 	.word	0x00000000
        /*0010*/ 	.short	0x0002
        /*0012*/ 	.short	0x0018
        /*0014*/ 	.byte	0x00, 0xf0, 0x41, 0x00


	//----- nvinfo : EIATTR_KPARAM_INFO
	.align		4
.L_7125:
        /*0018*/ 	.byte	0x04, 0x17
        /*001a*/ 	.short	(.L_7127 - .L_7126)
.L_7126:
        /*001c*/ 	.word	0x00000000
        /*0020*/ 	.short	0x0001
        /*0022*/ 	.short	0x0008
        /*0024*/ 	.byte	0x00, 0xf0, 0x41, 0x00


	//----- nvinfo : EIATTR_KPARAM_INFO
	.align		4
.L_7127:
        /*0028*/ 	.byte	0x04, 0x17
        /*002a*/ 	.short	(.L_7129 - .L_7128)
.L_7128:
        /*002c*/ 	.word	0x00000000
        /*0030*/ 	.short	0x0000
        /*0032*/ 	.short	0x0000
        /*0034*/ 	.byte	0x00, 0xf0, 0x11, 0x00


	//----- nvinfo : EIATTR_SPARSE_MMA_MASK
	.align		4
.L_7129:
        /*0038*/ 	.byte	0x03, 0x50
        /*003a*/ 	.short	0x0000


	//----- nvinfo : EIATTR_MAXREG_COUNT
	.align		4
        /*003c*/ 	.byte	0x03, 0x1b
        /*003e*/ 	.short	0x00ff


	//----- nvinfo : EIATTR_MERCURY_ISA_VERSION
	.align		4
        /*0040*/ 	.byte	0x03, 0x5f
        /*0042*/ 	.short	0x0101


	//----- nvinfo : EIATTR_EXIT_INSTR_OFFSETS
	.align		4
        /*0044*/ 	.byte	0x04, 0x1c
        /*0046*/ 	.short	(.L_7131 - .L_7130)


	//   ....[0]....
.L_7130:
        /*0048*/ 	.word	0x00001420


	//   ....[1]....
        /*004c*/ 	.word	0x00003100


	//   ....[2]....
        /*0050*/ 	.word	0x00003160


	//----- nvinfo : EIATTR_MAX_THREADS
	.align		4
.L_7131:
        /*0054*/ 	.byte	0x04, 0x05
        /*0056*/ 	.short	(.L_7133 - .L_7132)
.L_7132:
        /*0058*/ 	.word	0x00000080
        /*005c*/ 	.word	0x00000001
        /*0060*/ 	.word	0x00000001


	//----- nvinfo : EIATTR_CRS_STACK_SIZE
	.align		4
.L_7133:
        /*0064*/ 	.byte	0x04, 0x1e
        /*0066*/ 	.short	(.L_7135 - .L_7134)
.L_7134:
        /*0068*/ 	.word	0x00000000


	//----- nvinfo : EIATTR_CBANK_PARAM_SIZE
	.align		4
.L_7135:
        /*006c*/ 	.byte	0x03, 0x19
        /*006e*/ 	.short	0x0028


	//----- nvinfo : EIATTR_PARAM_CBANK
	.align		4
        /*0070*/ 	.byte	0x04, 0x0a
        /*0072*/ 	.short	(.L_7137 - .L_7136)
	.align		4
.L_7136:
        /*0074*/ 	.word	index@(.nv.constant0._ZN2at6native29vectorized_elementwise_kernelILi4EZNS0_50_GLOBAL__N__2680c7bb_12_PowKernel_cu_7dd49032_316829pow_tensor_scalar_kernel_implIaaEEvRNS_18TensorIteratorBaseET0_EUlaE2_St5arrayIPcLm2EEEEviS6_T1_)
        /*0078*/ 	.short	0x0210
        /*007a*/ 	.short	0x0028


	//----- nvinfo : EIATTR_SW_WAR
	.align		4
.L_7137:
        /*007c*/ 	.byte	0x04, 0x36
        /*007e*/ 	.short	(.L_7139 - .L_7138)
.L_7138:
        /*0080*/ 	.word	0x00000008
.L_7139:


//--------------------- .nv.info._ZN2at6native29vectorized_elementwise_kernelILi8EZNS0_50_GLOBAL__N__2680c7bb_12_PowKernel_cu_7dd49032_316829pow_tensor_scalar_kernel_implIaaEEvRNS_18TensorIteratorBaseET0_EUlaE2_St5arrayIPcLm2EEEEviS6_T1_ --------------------------
	.section	.nv.info._ZN2at6native29vectorized_elementwise_kernelILi8EZNS0_50_GLOBAL__N__2680c7bb_12_PowKernel_cu_7dd49032_316829pow_tensor_scalar_kernel_implIaaEEvRNS_18TensorIteratorBaseET0_EUlaE2_St5arrayIPcLm2EEEEviS6_T1_,"",@"SHT_CUDA_INFO"
	.sectionflags	@""
	.align	4


	//----- nvinfo : EIATTR_CUDA_API_VERSION
	.align		4
        /*0000*/ 	.byte	0x04, 0x37
        /*0002*/ 	.short	(.L_7141 - .L_7140)
.L_7140:
        /*0004*/ 	.word	0x00000082


	//----- nvinfo : EIATTR_KPARAM_INFO
	.align		4
.L_7141:
        /*0008*/ 	.byte	0x04, 0x17
        /*000a*/ 	.short	(.L_7143 - .L_7142)
.L_7142:
        /*000c*/ 	.word	0x00000000
        /*0010*/ 	.short	0x0002
        /*0012*/ 	.short	0x0018
        /*0014*/ 	.byte	0x00, 0xf0, 0x41, 0x00


	//----- nvinfo : EIATTR_KPARAM_INFO
	.align		4
.L_7143:
        /*0018*/ 	.byte	0x04, 0x17
        /*001a*/ 	.short	(.L_7145 - .L_7144)
.L_7144:
        /*001c*/ 	.word	0x00000000
        /*0020*/ 	.short	0x0001
        /*0022*/ 	.short	0x0008
        /*0024*/ 	.byte	0x00, 0xf0, 0x41, 0x00


	//----- nvinfo : EIATTR_KPARAM_INFO
	.align		4
.L_7145:
        /*0028*/ 	.byte	0x04, 0x17
        /*002a*/ 	.short	(.L_7147 - .L_7146)
.L_7146:
        /*002c*/ 	.word	0x00000000
        /*0030*/ 	.short	0x0000
        /*0032*/ 	.short	0x0000
        /*0034*/ 	.byte	0x00, 0xf0, 0x11, 0x00


	//----- nvinfo : EIATTR_SPARSE_MMA_MASK
	.align		4
.L_7147:
        /*0038*/ 	.byte	0x03, 0x50
        /*003a*/ 	.short	0x0000


	//----- nvinfo : EIATTR_MAXREG_COUNT
	.align		4
        /*003c*/ 	.byte	0x03, 0x1b
        /*003e*/ 	.short	0x00ff


	//----- nvinfo : EIATTR_MERCURY_ISA_VERSION
	.align		4
        /*0040*/ 	.byte	0x03, 0x5f
        /*0042*/ 	.short	0x0101


	//----- nvinfo : EIATTR_EXIT_INSTR_OFFSETS
	.align		4
        /*0044*/ 	.byte	0x04, 0x1c
        /*0046*/ 	.short	(.L_7149 - .L_7148)


	//   ....[0]....
.L_7148:
        /*0048*/ 	.word	0x000013e0


	//   ....[1]....
        /*004c*/ 	.word	0x000030c0


	//   ....[2]....
        /*0050*/ 	.word	0x00003120


	//----- nvinfo : EIATTR_MAX_THREADS
	.align		4
.L_7149:
        /*0054*/ 	.byte	0x04, 0x05
        /*0056*/ 	.short	(.L_7151 - .L_7150)
.L_7150:
        /*0058*/ 	.word	0x00000080
        /*005c*/ 	.word	0x00000001
        /*0060*/ 	.word	0x00000001


	//----- nvinfo : EIATTR_CRS_STACK_SIZE
	.align		4
.L_7151:
        /*0064*/ 	.byte	0x04, 0x1e
        /*0066*/ 	.short	(.L_7153 - .L_7152)
.L_7152:
        /*0068*/ 	.word	0x00000000


	//----- nvinfo : EIATTR_CBANK_PARAM_SIZE
	.align		4
.L_7153:
        /*006c*/ 	.byte	0x03, 0x19
        /*006e*/ 	.short	0x0028


	//----- nvinfo : EIATTR_PARAM_CBANK
	.align		4
        /*0070*/ 	.byte	0x04, 0x0a
        /*0072*/ 	.short	(.L_7155 - .L_7154)
	.align		4
.L_7154:
        /*0074*/ 	.word	index@(.nv.constant0._ZN2at6native29vectorized_elementwise_kernelILi8EZNS0_50_GLOBAL__N__2680c7bb_12_PowKernel_cu_7dd49032_316829pow_tensor_scalar_kernel_implIaaEEvRNS_18TensorIteratorBaseET0_EUlaE2_St5arrayIPcLm2EEEEviS6_T1_)
        /*0078*/ 	.short	0x0210
        /*007a*/ 	.short	0x0028


	//----- nvinfo : EIATTR_SW_WAR
	.align		4
.L_7155:
        /*007c*/ 	.byte	0x04, 0x36
        /*007e*/ 	.short	(.L_7157 - .L_7156)
.L_7156:
        /*0080*/ 	.word	0x00000008
.L_7157:


//--------------------- .nv.info._ZN2at6native18elementwise_kernelILi128ELi4EZNS0_15gpu_kernel_implIZNS0_50_GLOBAL__N__2680c7bb_12_PowKernel_cu_7dd49032_316829pow_tensor_scalar_kernel_implIaaEEvRNS_18TensorIteratorBaseET0_EUlaE1_EEvS6_RKT_EUliE_EEviT1_ --------------------------
	.section	.nv.info._ZN2at6native18elementwise_kernelILi128ELi4EZNS0_15gpu_kernel_implIZNS0_50_GLOBAL__N__2680c7bb_12_PowKernel_cu_7dd49032_316829pow_tensor_scalar_kernel_implIaaEEvRNS_18TensorIteratorBaseET0_EUlaE1_EEvS6_RKT_EUliE_EEviT1_,"",@"SHT_CUDA_INFO"
	.sectionflags	@""
	.align	4


	//----- nvinfo : EIATTR_CUDA_API_VERSION
	.align		4
        /*0000*/ 	.byte	0x04, 0x37
        /*0002*/ 	.short	(.L_7159 - .L_7158)
.L_7158:
        /*0004*/ 	.word	0x00000082


	//----- nvinfo : EIATTR_KPARAM_INFO
	.align		4
.L_7159:
        /*0008*/ 	.byte	0x04, 0x17
        /*000a*/ 	.short	(.L_7161 - .L_7160)
.L_7160:
        /*000c*/ 	.word	0x00000000
        /*0010*/ 	.short	0x0001
        /*0012*/ 	.short	0x0008
        /*0014*/ 	.byte	0x00, 0xf0, 0x81, 0x08


	//----- nvinfo : EIATTR_KPARAM_INFO
	.align		4
.L_7161:
        /*0018*/ 	.byte	0x04, 0x17
        /*001a*/ 	.short	(.L_7163 - .L_7162)
.L_7162:
        /*001c*/ 	.word	0x00000000
        /*0020*/ 	.short	0x0000
        /*0022*/ 	.short	0x0000
        /*0024*/ 	.byte	0x00, 0xf0, 0x11, 0x00


	//----- nvinfo : EIATTR_SPARSE_MMA_MASK
	.align		4
.L_7163:
        /*0028*/ 	.byte	0x03, 0x50
        /*002a*/ 	.short	0x0000


	//----- nvinfo : EIATTR_MAXREG_COUNT
	.align		4
        /*002c*/ 	.byte	0x03, 0x1b
        /*002e*/ 	.short	0x0080


	//----- nvinfo : EIATTR_EXTERNS
	.align		4
        /*0030*/ 	.byte	0x04, 0x0f
        /*0032*/ 	.short	(.L_7165 - .L_7164)


	//   ....[0]....
	.align		4
.L_7164:
        /*0034*/ 	.word	index@(__assertfail)


	//----- nvinfo : EIATTR_MERCURY_ISA_VERSION
	.align		4
.L_7165:
        /*0038*/ 	.byte	0x03, 0x5f
        /*003a*/ 	.short	0x0101


	//----- nvinfo : EIATTR_SYSCALL_OFFSETS
	.align		4
        /*003c*/ 	.byte	0x04, 0x46
        /*003e*/ 	.short	(.L_7167 - .L_7166)


	//   ....[0]....
.L_7166:
        /*0040*/ 	.word	0x000021e0


	//   ....[1]....
        /*0044*/ 	.word	0x00003210


	//   ....[2]....
        /*0048*/ 	.word	0x00005460


	//   ....[3]....
        /*004c*/ 	.word	0x00006490


	//   ....[4]....
        /*0050*/ 	.word	0x000086d0


	//   ....[5]....
        /*0054*/ 	.word	0x00009700


	//   ....[6]....
        /*0058*/ 	.word	0x0000b930


	//   ....[7]....
        /*005c*/ 	.word	0x0000c960


	//----- nvinfo : EIATTR_EXIT_INSTR_OFFSETS
	.align		4
.L_7167:
        /*0060*/ 	.byte	0x04, 0x1c
        /*0062*/ 	.short	(.L_7169 - .L_7168)


	//   ....[0]....
.L_7168:
        /*0064*/ 	.word	0x000097e0


	//   ....[1]....
        /*0068*/ 	.word	0x0000bb90


	//   ....[2]....
        /*006c*/ 	.word	0x0000bbb0


	//   ....[3]....
        /*0070*/ 	.word	0x0000bc70


	//   ....[4]....
        /*0074*/ 	.word	0x0000bca0


	//   ....[5]....
        /*0078*/ 	.word	0x0000bce0


	//   ....[6]....
        /*007c*/ 	.word	0x0000bd70


	//   ....[7]....
        /*0080*/ 	.word	0x0000bdb0


	//   ....[8]....
        /*0084*/ 	.word	0x0000be50


	//   ....[9]....
        /*0088*/ 	.word	0x0000bea0


	//   ....[10]....
        /*008c*/ 	.word	0x0000bef0


	//   ....[11]....
        /*0090*/ 	.word	0x0000bfb0


	//   ....[12]....
        /*0094*/ 	.word	0x0000c010


	//   ....[13]....
        /*0098*/ 	.word	0x0000c1a0


	//   ....[14]....
        /*009c*/ 	.word	0x0000c300


	//   ....[15]....
        /*00a0*/ 	.word	0x0000c340


	//   ....[16]....
        /*00a4*/ 	.word	0x0000c400


	//   ....[17]....
        /*00a8*/ 	.word	0x0000c580


	//   ....[18]....
        /*00ac*/ 	.word	0x0000c700


	//   ....[19]....
        /*00b0*/ 	.word	0x0000c860


	//   ....[20]....
        /*00b4*/ 	.word	0x0000c970


	//   ....[21]....
        /*00b8*/ 	.word	0x0000c9d0


	//   ....[22]....
        /*00bc*/ 	.word	0x0000ca00


	//----- nvinfo : EIATTR_MAX_THREADS
	.align		4
.L_7169:
        /*00c0*/ 	.byte	0x04, 0x05
        /*00c2*/ 	.short	(.L_7171 - .L_7170)
.L_7170:
        /*00c4*/ 	.word	0x00000080
        /*00c8*/ 	.word	0x00000001
        /*00cc*/ 	.word	0x00000001


	//----- nvinfo : EIATTR_CRS_STACK_SIZE
	.align		4
.L_7171:
        /*00d0*/ 	.byte	0x04, 0x1e
        /*00d2*/ 	.short	(.L_7173 - .L_7172)
.L_7172:
        /*00d4*/ 	.word	0x00000000


	//----- nvinfo : EIATTR_CBANK_PARAM_SIZE
	.align		4
.L_7173:
        /*00d8*/ 	.byte	0x03, 0x19
        /*00da*/ 	.short	0x0228


	//----- nvinfo : EIATTR_PARAM_CBANK
	.align		4
        /*00dc*/ 	.byte	0x04, 0x0a
        /*00de*/ 	.short	(.L_7175 - .L_7174)
	.align		4
.L_7174:
        /*00e0*/ 	.word	index@(.nv.constant0._ZN2at6native18elementwise_kernelILi128ELi4EZNS0_15gpu_kernel_implIZNS0_50_GLOBAL__N__2680c7bb_12_PowKernel_cu_7dd49032_316829pow_tensor_scalar_kernel_implIaaEEvRNS_18TensorIteratorBaseET0_EUlaE1_EEvS6_RKT_EUliE_EEviT1_)
        /*00e4*/ 	.short	0x0210
        /*00e6*/ 	.short	0x0228


	//----- nvinfo : EIATTR_SW_WAR
	.align		4
.L_7175:
        /*00e8*/ 	.byte	0x04, 0x36
        /*00ea*/ 	.short	(.L_7177 - .L_7176)
.L_7176:
        /*00ec*/ 	.word	0x00000008
.L_7177:


//--------------------- .nv.info._ZN2at6native27unrolled_elementwise_kernelIZNS0_50_GLOBAL__N__2680c7bb_12_PowKernel_cu_7dd49032_316829pow_tensor_scalar_kernel_implIaaEEvRNS_18TensorIteratorBaseET0_EUlaE1_St5arrayIPcLm2EELi4E23TrivialOffsetCalculatorILi1EjESC_NS0_6memory12LoadWithCastILi1EEENSD_13StoreWithCastILi1EEEEEviT_S6_T2_T3_T4_T5_ --------------------------
	.section	.nv.info._ZN2at6native27unrolled_elementwise_kernelIZNS0_50_GLOBAL__N__2680c7bb_12_PowKernel_cu_7dd49032_316829pow_tensor_scalar_kernel_implIaaEEvRNS_18TensorIteratorBaseET0_EUlaE1_St5arrayIPcLm2EELi4E23TrivialOffsetCalculatorILi1EjESC_NS0_6memory12LoadWithCastILi1EEENSD_13StoreWithCastILi1EEEEEviT_S6_T2_T3_T4_T5_,"",@"SHT_CUDA_INFO"
	.sectionflags	@""
	.align	4


	//----- nvinfo : EIATTR_CUDA_API_VERSION
	.align		4
        /*0000*/ 	.byte	0x04, 0x37
        /*0002*/ 	.short	(.L_7179 - .L_7178)
.L_7178:
        /*0004*/ 	.word	0x00000082


	//----- nvinfo : EIATTR_KPARAM_INFO
	.align		4
.L_7179:
        /*0008*/ 	.byte	0x04, 0x17
        /*000a*/ 	.short	(.L_7181 - .L_7180)
.L_7180:
        /*000c*/ 	.word	0x00000000
        /*0010*/ 	.short	0x0006
        /*0012*/ 	.short	0x002c
        /*0014*/ 	.byte	0x00, 0xf0, 0x21, 0x00


	//----- nvinfo : EIATTR_KPARAM_INFO
	.align		4
.L_7181:
        /*0018*/ 	.byte	0x04, 0x17
        /*001a*/ 	.short	(.L_7183 - .L_7182)
.L_7182:
        /*001c*/ 	.word	0x00000000
        /*0020*/ 	.short	0x0005
        /*0022*/ 	.short	0x0024
        /*0024*/ 	.byte	0x00, 0xf0, 0x21, 0x00


	//----- nvinfo : EIATTR_KPARAM_INFO
	.align		4
.L_7183:
        /*0028*/ 	.byte	0x04, 0x17
        /*002a*/ 	.short	(.L_7185 - .L_7184)
.L_7184:
        /*002c*/ 	.word	0x00000000
        /*0030*/ 	.short	0x0004
        /*0032*/ 	.short	0x0021
        /*0034*/ 	.byte	0x00, 0xf0, 0x05, 0x00


	//----- nvinfo : EIATTR_KPARAM_INFO
	.align		4
.L_7185:
        /*0038*/ 	.byte	0x04, 0x17
        /*003a*/ 	.short	(.L_7187 - .L_7186)
.L_7186:
        /*003c*/ 	.word	0x00000000
        /*0040*/ 	.short	0x0003
        /*0042*/ 	.short	0x0020
        /*0044*/ 	.byte	0x00, 0xf0, 0x05, 0x00


	//----- nvinfo : EIATTR_KPARAM_INFO
	.align		4
.L_7187:
        /*0048*/ 	.byte	0x04, 0x17
        /*004a*/ 	.short	(.L_7189 - .L_7188)
.L_7188:
        /*004c*/ 	.word	0x00000000
        /*0050*/ 	.short	0x0002
        /*0052*/ 	.short	0x0010
        /*0054*/ 	.byte	0x00, 0xf0, 0x41, 0x00


	//----- nvinfo : EIATTR_KPARAM_INFO
	.align		4
.L_7189:
        /*0058*/ 	.byte	0x04, 0x17
        /*005a*/ 	.short	(.L_7191 - .L_7190)
.L_7190:
        /*005c*/ 	.word	0x00000000
        /*0060*/ 	.short	0x0001
        /*0062*/ 	.short	0x0008
        /*0064*/ 	.byte	0x00, 0xf0, 0x21, 0x00


	//----- nvinfo : EIATTR_KPARAM_INFO
	.align		4
.L_7191:
        /*0068*/ 	.byte	0x04, 0x17
        /*006a*/ 	.short	(.L_7193 - .L_7192)
.L_7192:
        /*006c*/ 	.word	0x00000000
        /*0070*/ 	.short	0x0000
        /*0072*/ 	.short	0x0000
        /*0074*/ 	.byte	0x00, 0xf0, 0x11, 0x00


	//----- nvinfo : EIATTR_SPARSE_MMA_MASK
	.align		4
.L_7193:
        /*0078*/ 	.byte	0x03, 0x50
        /*007a*/ 	.short	0x0000


	//----- nvinfo : EIATTR_MAXREG_COUNT
	.align		4
        /*007c*/ 	.byte	0x03, 0x1b
        /*007e*/ 	.short	0x00ff


	//----- nvinfo : EIATTR_EXTERNS
	.align		4
        /*0080*/ 	.byte	0x04, 0x0f
        /*0082*/ 	.short	(.L_7195 - .L_7194)


	//   ....[0]....
	.align		4
.L_7194:
        /*0084*/ 	.word	index@(__assertfail)


	//----- nvinfo : EIATTR_MERCURY_ISA_VERSION
	.align		4
.L_7195:
        /*0088*/ 	.byte	0x03, 0x5f
        /*008a*/ 	.short	0x0101


	//----- nvinfo : EIATTR_SYSCALL_OFFSETS
	.align		4
        /*008c*/ 	.byte	0x04, 0x46
        /*008e*/ 	.short	(.L_7197 - .L_7196)


	//   ....[0]....
.L_7196:
        /*0090*/ 	.word	0x00000f10


	//   ....[1]....
        /*0094*/ 	.word	0x00001e20


	//   ....[2]....
        /*0098*/ 	.word	0x00002d40


	//   ....[3]....
        /*009c*/ 	.word	0x00003c30


	//   ....[4]....
        /*00a0*/ 	.word	0x00005330


	//   ....[5]....
        /*00a4*/ 	.word	0x00006360


	//   ....[6]....
        /*00a8*/ 	.word	0x00007350


	//   ....[7]....
        /*00ac*/ 	.word	0x00008340


	//----- nvinfo : EIATTR_EXIT_INSTR_OFFSETS
	.align		4
.L_7197:
        /*00b0*/ 	.byte	0x04, 0x1c
        /*00b2*/ 	.short	(.L_7199 - .L_7198)


	//   ....[0]....
.L_7198:
        /*00b4*/ 	.word	0x00007430


	//   ....[1]....
        /*00b8*/ 	.word	0x00007560


	//   ....[2]....
        /*00bc*/ 	.word	0x00007580


	//   ....[3]....
        /*00c0*/ 	.word	0x00007640


	//   ....[4]....
        /*00c4*/ 	.word	0x00007680


	//   ....[5]....
        /*00c8*/ 	.word	0x000076c0


	//   ....[6]....
        /*00cc*/ 	.word	0x00007750


	//   ....[7]....
        /*00d0*/ 	.word	0x00007790


	//   ....[8]....
        /*00d4*/ 	.word	0x00007830


	//   ....[9]....
        /*00d8*/ 	.word	0x00007880


	//   ....[10]....
        /*00dc*/ 	.word	0x000078d0


	//   ....[11]....
        /*00e0*/ 	.word	0x00007990


	//   ....[12]....
        /*00e4*/ 	.word	0x000079f0


	//   ....[13]....
        /*00e8*/ 	.word	0x00007b80


	//   ....[14]....
        /*00ec*/ 	.word	0x00007ce0


	//   ....[15]....
        /*00f0*/ 	.word	0x00007d20


	//   ....[16]....
        /*00f4*/ 	.word	0x00007de0


	//   ....[17]....
        /*00f8*/ 	.word	0x00007f60


	//   ....[18]....
        /*00fc*/ 	.word	0x000080e0


	//   ....[19]....
        /*0100*/ 	.word	0x00008240


	//   ....[20]....
        /*0104*/ 	.word	0x00008350


	//   ....[21]....
        /*0108*/ 	.word	0x000083b0


	//   ....[22]....
        /*010c*/ 	.word	0x000083f0


	//----- nvinfo : EIATTR_MAX_THREADS
	.align		4
.L_7199:
        /*0110*/ 	.byte	0x04, 0x05
        /*0112*/ 	.short	(.L_7201 - .L_7200)
.L_7200:
        /*0114*/ 	.word	0x00000080
        /*0118*/ 	.word	0x00000001
        /*011c*/ 	.word	0x00000001


	//----- nvinfo : EIATTR_CRS_STACK_SIZE
	.align		4
.L_7201:
        /*0120*/ 	.byte	0x04, 0x1e
        /*0122*/ 	.short	(.L_7203 - .L_7202)
.L_7202:
        /*0124*/ 	.word	0x00000000


	//----- nvinfo : EIATTR_CBANK_PARAM_SIZE
	.align		4
.L_7203:
        /*0128*/ 	.byte	0x03, 0x19
        /*012a*/ 	.short	0x0034


	//----- nvinfo : EIATTR_PARAM_CBANK
	.align		4
        /*012c*/ 	.byte	0x04, 0x0a
        /*012e*/ 	.short	(.L_7205 - .L_7204)
	.align		4
.L_7204:
        /*0130*/ 	.word	index@(.nv.constant0._ZN2at6native27unrolled_elementwise_kernelIZNS0_50_GLOBAL__N__2680c7bb_12_PowKernel_cu_7dd49032_316829pow_tensor_scalar_kernel_implIaaEEvRNS_18TensorIteratorBaseET0_EUlaE1_St5arrayIPcLm2EELi4E23TrivialOffsetCalculatorILi1EjESC_NS0_6memory12LoadWithCastILi1EEENSD_13StoreWithCastILi1EEEEEviT_S6_T2_T3_T4_T5_)
        /*0134*/ 	.short	0x0210
        /*0136*/ 	.short	0x0034


	//----- nvinfo : EIATTR_SW_WAR
	.align		4
.L_7205:
        /*0138*/ 	.byte	0x04, 0x36
        /*013a*/ 	.short	(.L_7207 - .L_7206)
.L_7206:
        /*013c*/ 	.word	0x00000008
.L_7207:


//--------------------- .nv.info._ZN2at6native18elementwise_kernelILi128ELi4EZNS0_22gpu_kernel_impl_nocastIZNS0_50_GLOBAL__N__2680c7bb_12_PowKernel_cu_7dd49032_316829pow_tensor_scalar_kernel_implIaaEEvRNS_18TensorIteratorBaseET0_EUlaE1_EEvS6_RKT_EUliE_EEviT1_ --------------------------
	.section	.nv.info._ZN2at6native18elementwise_kernelILi128ELi4EZNS0_22gpu_kernel_impl_nocastIZNS0_50_GLOBAL__N__2680c7bb_12_PowKernel_cu_7dd49032_316829pow_tensor_scalar_kernel_implIaaEEvRNS_18TensorIteratorBaseET0_EUlaE1_EEvS6_RKT_EUliE_EEviT1_,"",@"SHT_CUDA_INFO"
	.sectionflags	@""
	.align	4


	//----- nvinfo : EIATTR_CUDA_API_VERSION
	.align		4
        /*0000*/ 	.byte	0x04, 0x37
        /*0002*/ 	.short	(.L_7209 - .L_7208)
.L_7208:
        /*0004*/ 	.word	0x00000082


	//----- nvinfo : EIATTR_KPARAM_INFO
	.align		4
.L_7209:
        /*0008*/ 	.byte	0x04, 0x17
        /*000a*/ 	.short	(.L_7211 - .L_7210)
.L_7210:
        /*000c*/ 	.word	0x00000000
        /*0010*/ 	.short	0x0001
        /*0012*/ 	.short	0x0008
        /*0014*/ 	.byte	0x00, 0xf0, 0x61, 0x08


	//----- nvinfo : EIATTR_KPARAM_INFO
	.align		4
.L_7211:
        /*0018*/ 	.byte	0x04, 0x17
        /*001a*/ 	.short	(.L_7213 - .L_7212)
.L_7212:
        /*001c*/ 	.word	0x00000000
        /*0020*/ 	.short	0x0000
        /*0022*/ 	.short	0x0000
        /*0024*/ 	.byte	0x00, 0xf0, 0x11, 0x00


	//----- nvinfo : EIATTR_SPARSE_MMA_MASK
	.align		4
.L_7213:
        /*0028*/ 	.byte	0x03, 0x50
        /*002a*/ 	.short	0x0000


	//----- nvinfo : EIATTR_MAXREG_COUNT
	.align		4
        /*002c*/ 	.byte	0x03, 0x1b
        /*002e*/ 	.short	0x0080


	//----- nvinfo : EIATTR_MERCURY_ISA_VERSION
	.align		4
        /*0030*/ 	.byte	0x03, 0x5f
        /*0032*/ 	.short	0x0101


	//----- nvinfo : EIATTR_EXIT_INSTR_OFFSETS
	.align		4
        /*0034*/ 	.byte	0x04, 0x1c
        /*0036*/ 	.short	(.L_7215 - .L_7214)


	//   ....[0]....
.L_7214:
        /*0038*/ 	.word	0x00003f80


	//   ....[1]....
        /*003c*/ 	.word	0x00005450


	//----- nvinfo : EIATTR_MAX_THREADS
	.align		4
.L_7215:
        /*0040*/ 	.byte	0x04, 0x05
        /*0042*/ 	.short	(.L_7217 - .L_7216)
.L_7216:
        /*0044*/ 	.word	0x00000080
        /*0048*/ 	.word	0x00000001
        /*004c*/ 	.word	0x00000001


	//----- nvinfo : EIATTR_CRS_STACK_SIZE
	.align		4
.L_7217:
        /*0050*/ 	.byte	0x04, 0x1e
        /*0052*/ 	.short	(.L_7219 - .L_7218)
.L_7218:
        /*0054*/ 	.word	0x00000000


	//----- nvinfo : EIATTR_CBANK_PARAM_SIZE
	.align		4
.L_7219:
        /*0058*/ 	.byte	0x03, 0x19
        /*005a*/ 	.short	0x0220


	//----- nvinfo : EIATTR_PARAM_CBANK
	.align		4
        /*005c*/ 	.byte	0x04, 0x0a
        /*005e*/ 	.short	(.L_7221 - .L_7220)
	.align		4
.L_7220:
        /*0060*/ 	.word	index@(.nv.constant0._ZN2at6native18elementwise_kernelILi128ELi4EZNS0_22gpu_kernel_impl_nocastIZNS0_50_GLOBAL__N__2680c7bb_12_PowKernel_cu_7dd49032_316829pow_tensor_scalar_kernel_implIaaEEvRNS_18TensorIteratorBaseET0_EUlaE1_EEvS6_RKT_EUliE_EEviT1_)
        /*0064*/ 	.short	0x0210
        /*0066*/ 	.short	0x0220


	//----- nvinfo : EIATTR_SW_WAR
	.align		4
.L_7221:
        /*0068*/ 	.byte	0x04, 0x36
        /*006a*/ 	.short	(.L_7223 - .L_7222)
.L_7222:
        /*006c*/ 	.word	0x00000008
.L_7223:


//--------------------- .nv.info._ZN2at6native27unrolled_elementwise_kernelIZNS0_50_GLOBAL__N__2680c7bb_12_PowKernel_cu_7dd49032_316829pow_tensor_scalar_kernel_implIaaEEvRNS_18TensorIteratorBaseET0_EUlaE1_St5arrayIPcLm2EELi4E23TrivialOffsetCalculatorILi1EjESC_NS0_6memory15LoadWithoutCastENSD_16StoreWithoutCastEEEviT_S6_T2_T3_T4_T5_ --------------------------
	.section	.nv.info._ZN2at6native27unrolled_elementwise_kernelIZNS0_50_GLOBAL__N__2680c7bb_12_PowKernel_cu_7dd49032_316829pow_tensor_scalar_kernel_implIaaEEvRNS_18TensorIteratorBaseET0_EUlaE1_St5arrayIPcLm2EELi4E23TrivialOffsetCalculatorILi1EjESC_NS0_6memory15LoadWithoutCastENSD_16StoreWithoutCastEEEviT_S6_T2_T3_T4_T5_,"",@"SHT_CUDA_INFO"
	.sectionflags	@""
	.align	4


	//----- nvinfo : EIATTR_CUDA_API_VERSION
	.align		4
        /*0000*/ 	.byte	0x04, 0x37
        /*0002*/ 	.short	(.L_7225 - .L_7224)
.L_7224:
        /*0004*/ 	.word	0x00000082


	//----- nvinfo : EIATTR_KPARAM_INFO
	.align		4
.L_7225:
        /*0008*/ 	.byte	0x04, 0x17
        /*000a*/ 	.short	(.L_7227 - .L_7226)
.L_7226:
        /*000c*/ 	.word	0x00000000
        /*0010*/ 	.short	0x0006
        /*0012*/ 	.short	0x0023
        /*0014*/ 	.byte	0x00, 0xf0, 0x05, 0x00


	//----- nvinfo : EIATTR_KPARAM_INFO
	.align		4
.L_7227:
        /*0018*/ 	.byte	0x04, 0x17
        /*001a*/ 	.short	(.L_7229 - .L_7228)
.L_7228:
        /*001c*/ 	.word	0x00000000
        /*0020*/ 	.short	0x0005
        /*0022*/ 	.short	0x0022
        /*0024*/ 	.byte	0x00, 0xf0, 0x05, 0x00


	//----- nvinfo : EIATTR_KPARAM_INFO
	.align		4
.L_7229:
        /*0028*/ 	.byte	0x04, 0x17
        /*002a*/ 	.short	(.L_7231 - .L_7230)
.L_7230:
        /*002c*/ 	.word	0x00000000
        /*0030*/ 	.short	0x0004
        /*0032*/ 	.short	0x0021
        /*0034*/ 	.byte	0x00, 0xf0, 0x05, 0x00


	//----- nvinfo : EIATTR_KPARAM_INFO
	.align		4
.L_7231:
        /*0038*/ 	.byte	0x04, 0x17
        /*003a*/ 	.short	(.L_7233 - .L_7232)
.L_7232:
        /*003c*/ 	.word	0x00000000
        /*0040*/ 	.short	0x0003
        /*0042*/ 	.short	0x0020
        /*0044*/ 	.byte	0x00, 0xf0, 0x05, 0x00


	//----- nvinfo : EIATTR_KPARAM_INFO
	.align		4
.L_7233:
        /*0048*/ 	.byte	0x04, 0x17
        /*004a*/ 	.short	(.L_7235 - .L_7234)
.L_7234:
        /*004c*/ 	.word	0x00000000
        /*0050*/ 	.short	0x0002
        /*0052*/ 	.short	0x0010
        /*0054*/ 	.byte	0x00, 0xf0, 0x41, 0x00


	//----- nvinfo : EIATTR_KPARAM_INFO
	.align		4
.L_7235:
        /*0058*/ 	.byte	0x04, 0x17
        /*005a*/ 	.short	(.L_7237 - .L_7236)
.L_7236:
        /*005c*/ 	.word	0x00000000
        /*0060*/ 	.short	0x0001
        /*0062*/ 	.short	0x0008
        /*0064*/ 	.byte	0x00, 0xf0, 0x21, 0x00


	//----- nvinfo : EIATTR_KPARAM_INFO
	.align		4
.L_7237:
        /*0068*/ 	.byte	0x04, 0x17
        /*006a*/ 	.short	(.L_7239 - .L_7238)
.L_7238:
        /*006c*/ 	.word	0x00000000
        /*0070*/ 	.short	0x0000
        /*0072*/ 	.short	0x0000
        /*0074*/ 	.byte	0x00, 0xf0, 0x11, 0x00


	//----- nvinfo : EIATTR_SPARSE_MMA_MASK
	.align		4
.L_7239:
        /*0078*/ 	.byte	0x03, 0x50
        /*007a*/ 	.short	0x0000


	//----- nvinfo : EIATTR_MAXREG_COUNT
	.align		4
        /*007c*/ 	.byte	0x03, 0x1b
        /*007e*/ 	.short	0x00ff


	//----- nvinfo : EIATTR_MERCURY_ISA_VERSION
	.align		4
        /*0080*/ 	.byte	0x03, 0x5f
        /*0082*/ 	.short	0x0101


	//----- nvinfo : EIATTR_EXIT_INSTR_OFFSETS
	.align		4
        /*0084*/ 	.byte	0x04, 0x1c
        /*0086*/ 	.short	(.L_7241 - .L_7240)


	//   ....[0]....
.L_7240:
        /*0088*/ 	.word	0x00000970


	//   ....[1]....
        /*008c*/ 	.word	0x000009d0


	//----- nvinfo : EIATTR_MAX_THREADS
	.align		4
.L_7241:
        /*0090*/ 	.byte	0x04, 0x05
        /*0092*/ 	.short	(.L_7243 - .L_7242)
.L_7242:
        /*0094*/ 	.word	0x00000080
        /*0098*/ 	.word	0x00000001
        /*009c*/ 	.word	0x00000001


	//----- nvinfo : EIATTR_CRS_STACK_SIZE
	.align		4
.L_7243:
        /*00a0*/ 	.byte	0x04, 0x1e
        /*00a2*/ 	.short	(.L_7245 - .L_7244)
.L_7244:
        /*00a4*/ 	.word	0x00000000


	//----- nvinfo : EIATTR_CBANK_PARAM_SIZE
	.align		4
.L_7245:
        /*00a8*/ 	.byte	0x03, 0x19
        /*00aa*/ 	.short	0x0024


	//----- nvinfo : EIATTR_PARAM_CBANK
	.align		4
        /*00ac*/ 	.byte	0x04, 0x0a
        /*00ae*/ 	.short	(.L_7247 - .L_7246)
	.align		4
.L_7246:
        /*00b0*/ 	.word	index@(.nv.constant0._ZN2at6native27unrolled_elementwise_kernelIZNS0_50_GLOBAL__N__2680c7bb_12_PowKernel_cu_7dd49032_316829pow_tensor_scalar_kernel_implIaaEEvRNS_18TensorIteratorBaseET0_EUlaE1_St5arrayIPcLm2EELi4E23TrivialOffsetCalculatorILi1EjESC_NS0_6memory15LoadWithoutCastENSD_16StoreWithoutCastEEEviT_S6_T2_T3_T4_T5_)
        /*00b4*/ 	.short	0x0210
        /*00b6*/ 	.short	0x0024


	//----- nvinfo : EIATTR_SW_WAR
	.align		4
.L_7247:
        /*00b8*/ 	.byte	0x04, 0x36
        /*00ba*/ 	.short	(.L_7249 - .L_7248)
.L_7248:
        /*00bc*/ 	.word	0x00000008
.L_7249:


//--------------------- .nv.info._ZN2at6native29vectorized_elementwise_kernelILi2EZNS0_50_GLOBAL__N__2680c7bb_12_PowKernel_cu_7dd49032_316829pow_tensor_scalar_kernel_implIaaEEvRNS_18TensorIteratorBaseET0_EUlaE1_St5arrayIPcLm2EEEEviS6_T1_ --------------------------
	.section	.nv.info._ZN2at6native29vectorized_elementwise_kernelILi2EZNS0_50_GLOBAL__N__2680c7bb_12_PowKernel_cu_7dd49032_316829pow_tensor_scalar_kernel_implIaaEEvRNS_18TensorIteratorBaseET0_EUlaE1_St5arrayIPcLm2EEEEviS6_T1_,"",@"SHT_CUDA_INFO"
	.sectionflags	@""
	.align	4


	//----- nvinfo : EIATTR_CUDA_API_VERSION
	.align		4
        /*0000*/ 	.byte	0x04, 0x37
        /*0002*/ 	.short	(.L_7251 - .L_7250)
.L_7250:
        /*0004*/ 	.word	0x00000082


	//----- nvinfo : EIATTR_KPARAM_INFO
	.align		4
.L_7251:
        /*0008*/ 	.byte	0x04, 0x17
        /*000a*/ 	.short	(.L_7253 - .L_7252)
.L_7252:
        /*000c*/ 	.word	0x00000000
        /*0010*/ 	.short	0x0002
        /*0012*/ 	.short	0x0010
        /*0014*/ 	.byte	0x00, 0xf0, 0x41, 0x00


	//----- nvinfo : EIATTR_KPARAM_INFO
	.align		4
.L_7253:
        /*0018*/ 	.byte	0x04, 0x17
        /*001a*/ 	.short	(.L_7255 - .L_7254)
.L_7254:
        /*001c*/ 	.word	0x00000000
        /*0020*/ 	.short	0x0001
        /*0022*/ 	.short	0x0008
        /*0024*/ 	.byte	0x00, 0xf0, 0x21, 0x00


	//----- nvinfo : EIATTR_KPARAM_INFO
	.align		4
.L_7255:
        /*0028*/ 	.byte	0x04, 0x17
        /*002a*/ 	.short	(.L_7257 - .L_7256)
.L_7256:
        /*002c*/ 	.word	0x00000000
        /*0030*/ 	.short	0x0000
        /*0032*/ 	.short	0x0000
        /*0034*/ 	.byte	0x00, 0xf0, 0x11, 0x00


	//----- nvinfo : EIATTR_SPARSE_MMA_MASK
	.align		4
.L_7257:
        /*0038*/ 	.byte	0x03, 0x50
        /*003a*/ 	.short	0x0000


	//----- nvinfo : EIATTR_MAXREG_COUNT
	.align		4
        /*003c*/ 	.byte	0x03, 0x1b
        /*003e*/ 	.short	0x00ff


	//----- nvinfo : EIATTR_MERCURY_ISA_VERSION
	.align		4
        /*0040*/ 	.byte	0x03, 0x5f
        /*0042*/ 	.short	0x0101


	//----- nvinfo : EIATTR_EXIT_INSTR_OFFSETS
	.align		4
        /*0044*/ 	.byte	0x04, 0x1c
        /*0046*/ 	.short	(.L_7259 - .L_7258)


	//   ....[0]....
.L_7258:
        /*0048*/ 	.word	0x00000b90


	//   ....[1]....
        /*004c*/ 	.word	0x00001ee0


	//   ....[2]....
        /*0050*/ 	.word	0x00001f40


	//----- nvinfo : EIATTR_MAX_THREADS
	.align		4
.L_7259:
        /*0054*/ 	.byte	0x04, 0x05
        /*0056*/ 	.short	(.L_7261 - .L_7260)
.L_7260:
        /*0058*/ 	.word	0x00000080
        /*005c*/ 	.word	0x00000001
        /*0060*/ 	.word	0x00000001


	//----- nvinfo : EIATTR_CRS_STACK_SIZE
	.align		4
.L_7261:
        /*0064*/ 	.byte	0x04, 0x1e
        /*0066*/ 	.short	(.L_7263 - .L_7262)
.L_7262:
        /*0068*/ 	.word	0x00000000


	//----- nvinfo : EIATTR_CBANK_PARAM_SIZE
	.align		4
.L_7263:
        /*006c*/ 	.byte	0x03, 0x19
        /*006e*/ 	.short	0x0020


	//----- nvinfo : EIATTR_PARAM_CBANK
	.align		4
        /*0070*/ 	.byte	0x04, 0x0a
        /*0072*/ 	.short	(.L_7265 - .L_7264)
	.align		4
.L_7264:
        /*0074*/ 	.word	index@(.nv.constant0._ZN2at6native29vectorized_elementwise_kernelILi2EZNS0_50_GLOBAL__N__2680c7bb_12_PowKernel_cu_7dd49032_316829pow_tensor_scalar_kernel_implIaaEEvRNS_18TensorIteratorBaseET0_EUlaE1_St5arrayIPcLm2EEEEviS6_T1_)
        /*0078*/ 	.short	0x0210
        /*007a*/ 	.short	0x0020


	//----- nvinfo : EIATTR_SW_WAR
	.align		4
.L_7265:
        /*007c*/ 	.byte	0x04, 0x36
        /*007e*/ 	.short	(.L_7267 - .L_7266)
.L_7266:
        /*0080*/ 	.word	0x00000008
.L_7267:


//--------------------- .nv.info._ZN2at6native29vectorized_elementwise_kernelILi4EZNS0_50_GLOBAL__N__2680c7bb_12_PowKernel_cu_7dd49032_316829pow_tensor_scalar_kernel_implIaaEEvRNS_18TensorIteratorBaseET0_EUlaE1_St5arrayIPcLm2EEEEviS6_T1_ --------------------------
	.section	.nv.info._ZN2at6native29vectorized_elementwise_kernelILi4EZNS0_50_GLOBAL__N__2680c7bb_12_PowKernel_cu_7dd49032_316829pow_tensor_scalar_kernel_implIaaEEvRNS_18TensorIteratorBaseET0_EUlaE1_St5arrayIPcLm2EEEEviS6_T1_,"",@"SHT_CUDA_INFO"
	.sectionflags	@""
	.align	4


	//----- nvinfo : EIATTR_CUDA_API_VERSION
	.align		4
        /*0000*/ 	.byte	0x04, 0x37
        /*0002*/ 	.short	(.L_7269 - .L_7268)
.L_7268:
        /*0004*/ 	.word	0x00000082


	//----- nvinfo : EIATTR_KPARAM_INFO
	.align		4
.L_7269:
        /*0008*/ 	.byte	0x04, 0x17
        /*000a*/ 	.short	(.L_7271 - .L_7270)
.L_7270:
        /*000c*/ 	.word	0x00000000
        /*0010*/ 	.short	0x0002
        /*0012*/ 	.short	0x0010
        /*0014*/ 	.byte	0x00, 0xf0, 0x41, 0x00


	//----- nvinfo : EIATTR_KPARAM_INFO
	.align		4
.L_7271:
        /*0018*/ 	.byte	0x04, 0x17
        /*001a*/ 	.short	(.L_7273 - .L_7272)
.L_7272:
        /*001c*/ 	.word	0x00000000
        /*0020*/ 	.short	0x0001
        /*0022*/ 	.short	0x0008
        /*0024*/ 	.byte	0x00, 0xf0, 0x21, 0x00


	//----- nvinfo : EIATTR_KPARAM_INFO
	.align		4
.L_7273:
        /*0028*/ 	.byte	0x04, 0x17
        /*002a*/ 	.short	(.L_7275 - .L_7274)
.L_7274:
        /*002c*/ 	.word	0x00000000
        /*0030*/ 	.short	0x0000
        /*0032*/ 	.short	0x0000
        /*0034*/ 	.byte	0x00, 0xf0, 0x11, 0x00


	//----- nvinfo : EIATTR_SPARSE_MMA_MASK
	.align		4
.L_7275:
        /*0038*/ 	.byte	0x03, 0x50
        /*003a*/ 	.short	0x0000


	//----- nvinfo : EIATTR_MAXREG_COUNT
	.align		4
        /*003c*/ 	.byte	0x03, 0x1b
        /*003e*/ 	.short	0x00ff


	//----- nvinfo : EIATTR_MERCURY_ISA_VERSION
	.align		4
        /*0040*/ 	.byte	0x03, 0x5f
        /*0042*/ 	.short	0x0101


	//----- nvinfo : EIATTR_EXIT_INSTR_OFFSETS
	.align		4
        /*0044*/ 	.byte	0x04, 0x1c
        /*0046*/ 	.short	(.L_7277 - .L_7276)


	//   ....[0]....
.L_7276:
        /*0048*/ 	.word	0x00000b70


	//   ....[1]....
        /*004c*/ 	.word	0x00001ec0


	//   ....[2]....
        /*0050*/ 	.word	0x00001f20


	//----- nvinfo : EIATTR_MAX_THREADS
	.align		4
.L_7277:
        /*0054*/ 	.byte	0x04, 0x05
        /*0056*/ 	.short	(.L_7279 - .L_7278)
.L_7278:
        /*0058*/ 	.word	0x00000080
        /*005c*/ 	.word	0x00000001
        /*0060*/ 	.word	0x00000001


	//----- nvinfo : EIATTR_CRS_STACK_SIZE
	.align		4
.L_7279:
        /*0064*/ 	.byte	0x04, 0x1e
        /*0066*/ 	.short	(.L_7281 - .L_7280)
.L_7280:
        /*0068*/ 	.word	0x00000000


	//----- nvinfo : EIATTR_CBANK_PARAM_SIZE
	.align		4
.L_7281:
        /*006c*/ 	.byte	0x03, 0x19
        /*006e*/ 	.short	0x0020


	//----- nvinfo : EIATTR_PARAM_CBANK
	.align		4
        /*0070*/ 	.byte	0x04, 0x0a
        /*0072*/ 	.short	(.L_7283 - .L_7282)
	.align		4
.L_7282:
        /*0074*/ 	.word	index@(.nv.constant0._ZN2at6native29vectorized_elementwise_kernelILi4EZNS0_50_GLOBAL__N__2680c7bb_12_PowKernel_cu_7dd49032_316829pow_tensor_scalar_kernel_implIaaEEvRNS_18TensorIteratorBaseET0_EUlaE1_St5arrayIPcLm2EEEEviS6_T1_)
        /*0078*/ 	.short	0x0210
        /*007a*/ 	.short	0x0020


	//----- nvinfo : EIATTR_SW_WAR
	.align		4
.L_7283:
        /*007c*/ 	.byte	0x04, 0x36
        /*007e*/ 	.short	(.L_7285 - .L_7284)
.L_7284:
        /*0080*/ 	.word	0x00000008
.L_7285:


//--------------------- .nv.info._ZN2at6native29vectorized_elementwise_kernelILi8EZNS0_50_GLOBAL__N__2680c7bb_12_PowKernel_cu_7dd49032_316829pow_tensor_scalar_kernel_implIaaEEvRNS_18TensorIteratorBaseET0_EUlaE1_St5arrayIPcLm2EEEEviS6_T1_ --------------------------
	.section	.nv.info._ZN2at6native29vectorized_elementwise_kernelILi8EZNS0_50_GLOBAL__N__2680c7bb_12_PowKernel_cu_7dd49032_316829pow_tensor_scalar_kernel_implIaaEEvRNS_18TensorIteratorBaseET0_EUlaE1_St5arrayIPcLm2EEEEviS6_T1_,"",@"SHT_CUDA_INFO"
	.sectionflags	@""
	.align	4


	//----- nvinfo : EIATTR_CUDA_API_VERSION
	.align		4
        /*0000*/ 	.byte	0x04, 0x37
        /*0002*/ 	.short	(.L_7287 - .L_7286)
.L_7286:
        /*0004*/ 	.word	0x00000082


	//----- nvinfo : EIATTR_KPARAM_INFO
	.align		4
.L_7287:
        /*0008*/ 	.byte	0x04, 0x17
        /*000a*/ 	.short	(.L_7289 - .L_7288)
.L_7288:
        /*000c*/ 	.word	0x00000000
        /*0010*/ 	.short	0x0002
        /*0012*/ 	.short	0x0010
        /*0014*/ 	.byte	0x00, 0xf0, 0x41, 0x00


	//----- nvinfo : EIATTR_KPARAM_INFO
	.align		4
.L_7289:
        /*0018*/ 	.byte	0x04, 0x17
        /*001a*/ 	.short	(.L_7291 - .L_7290)
.L_7290:
        /*001c*/ 	.word	0x00000000
        /*0020*/ 	.short	0x0001
        /*0022*/ 	.short	0x0008
        /*0024*/ 	.byte	0x00, 0xf0, 0x21, 0x00


	//----- nvinfo : EIATTR_KPARAM_INFO
	.align		4
.L_7291:
        /*0028*/ 	.byte	0x04, 0x17
        /*002a*/ 	.short	(.L_7293 - .L_7292)
.L_7292:
        /*002c*/ 	.word	0x00000000
        /*0030*/ 	.short	0x0000
        /*0032*/ 	.short	0x0000
        /*0034*/ 	.byte	0x00, 0xf0, 0x11, 0x00


	//----- nvinfo : EIATTR_SPARSE_MMA_MASK
	.align		4
.L_7293:
        /*0038*/ 	.byte	0x03, 0x50
        /*003a*/ 	.short	0x0000


	//----- nvinfo : EIATTR_MAXREG_COUNT
	.align		4
        /*003c*/ 	.byte	0x03, 0x1b
        /*003e*/ 	.short	0x00ff


	//----- nvinfo : EIATTR_MERCURY_ISA_VERSION
	.align		4
        /*0040*/ 	.byte	0x03, 0x5f
        /*0042*/ 	.short	0x0101


	//----- nvinfo : EIATTR_EXIT_INSTR_OFFSETS
	.align		4
        /*0044*/ 	.byte	0x04, 0x1c
        /*0046*/ 	.short	(.L_7295 - .L_7294)


	//   ....[0]....
.L_7294:
        /*0048*/ 	.word	0x00000c30


	//   ....[1]....
        /*004c*/ 	.word	0x00001f70


	//   ....[2]....
        /*0050*/ 	.word	0x00001fd0


	//----- nvinfo : EIATTR_MAX_THREADS
	.align		4
.L_7295:
        /*0054*/ 	.byte	0x04, 0x05
        /*0056*/ 	.short	(.L_7297 - .L_7296)
.L_7296:
        /*0058*/ 	.word	0x00000080
        /*005c*/ 	.word	0x00000001
        /*0060*/ 	.word	0x00000001


	//----- nvinfo : EIATTR_CRS_STACK_SIZE
	.align		4
.L_7297:
        /*0064*/ 	.byte	0x04, 0x1e
        /*0066*/ 	.short	(.L_7299 - .L_7298)
.L_7298:
        /*0068*/ 	.word	0x00000000


	//----- nvinfo : EIATTR_CBANK_PARAM_SIZE
	.align		4
.L_7299:
        /*006c*/ 	.byte	0x03, 0x19
        /*006e*/ 	.short	0x0020


	//----- nvinfo : EIATTR_PARAM_CBANK
	.align		4
        /*0070*/ 	.byte	0x04, 0x0a
        /*0072*/ 	.short	(.L_7301 - .L_7300)
	.align		4
.L_7300:
        /*0074*/ 	.word	index@(.nv.constant0._ZN2at6native29vectorized_elementwise_kernelILi8EZNS0_50_GLOBAL__N__2680c7bb_12_PowKernel_cu_7dd49032_316829pow_tensor_scalar_kernel_implIaaEEvRNS_18TensorIteratorBaseET0_EUlaE1_St5arrayIPcLm2EEEEviS6_T1_)
        /*0078*/ 	.short	0x0210
        /*007a*/ 	.short	0x0020


	//----- nvinfo : EIATTR_SW_WAR
	.align		4
.L_7301:
        /*007c*/ 	.byte	0x04, 0x36
        /*007e*/ 	.short	(.L_7303 - .L_7302)
.L_7302:
        /*0080*/ 	.word	0x00000008
.L_7303:


//--------------------- .nv.info._ZN2at6native18elementwise_kernelILi128ELi4EZNS0_15gpu_kernel_implIZNS0_50_GLOBAL__N__2680c7bb_12_PowKernel_cu_7dd49032_316829pow_tensor_scalar_kernel_implIaaEEvRNS_18TensorIteratorBaseET0_EUlaE0_EEvS6_RKT_EUliE_EEviT1_ --------------------------
	.section	.nv.info._ZN2at6native18elementwise_kernelILi128ELi4EZNS0_15gpu_kernel_implIZNS0_50_GLOBAL__N__2680c7bb_12_PowKernel_cu_7dd49032_316829pow_tensor_scalar_kernel_implIaaEEvRNS_18TensorIteratorBaseET0_EUlaE0_EEvS6_RKT_EUliE_EEviT1_,"",@"SHT_CUDA_INFO"
	.sectionflags	@""
	.align	4


	//----- nvinfo : EIATTR_CUDA_API_VERSION
	.align		4
        /*0000*/ 	.byte	0x04, 0x37
        /*0002*/ 	.short	(.L_7305 - .L_7304)
.L_7304:
        /*0004*/ 	.word	0x00000082


	//----- nvinfo : EIATTR_KPARAM_INFO
	.align		4
.L_7305:
        /*0008*/ 	.byte	0x04, 0x17
        /*000a*/ 	.short	(.L_7307 - .L_7306)
.L_7306:
        /*000c*/ 	.word	0x00000000
        /*0010*/ 	.short	0x0001
        /*0012*/ 	.short	0x0008
        /*0014*/ 	.byte	0x00, 0xf0, 0x81, 0x08


	//----- nvinfo : EIATTR_KPARAM_INFO
	.align		4
.L_7307:
        /*0018*/ 	.byte	0x04, 0x17
        /*001a*/ 	.short	(.L_7309 - .L_7308)
.L_7308:
        /*001c*/ 	.word	0x00000000
        /*0020*/ 	.short	0x0000
        /*0022*/ 	.short	0x0000
        /*0024*/ 	.byte	0x00, 0xf0, 0x11, 0x00


	//----- nvinfo : EIATTR_SPARSE_MMA_MASK
	.align		4
.L_7309:
        /*0028*/ 	.byte	0x03, 0x50
        /*002a*/ 	.short	0x0000


	//----- nvinfo : EIATTR_MAXREG_COUNT
	.align		4
        /*002c*/ 	.byte	0x03, 0x1b
        /*002e*/ 	.short	0x0080


	//----- nvinfo : EIATTR_EXTERNS
	.align		4
        /*0030*/ 	.byte	0x04, 0x0f
        /*0032*/ 	.short	(.L_7311 - .L_7310)


	//   ....[0]....
	.align		4
.L_7310:
        /*0034*/ 	.word	index@(__assertfail)


	//----- nvinfo : EIATTR_MERCURY_ISA_VERSION
	.align		4
.L_7311:
        /*0038*/ 	.byte	0x03, 0x5f
        /*003a*/ 	.short	0x0101


	//----- nvinfo : EIATTR_SYSCALL_OFFSETS
	.align		4
        /*003c*/ 	.byte	0x04, 0x46
        /*003e*/ 	.short	(.L_7313 - .L_7312)


	//   ....[0]....
.L_7312:
        /*0040*/ 	.word	0x000021e0


	//   ....[1]....
        /*0044*/ 	.word	0x00003130


	//   ....[2]....
        /*0048*/ 	.word	0x00005390


	//   ....[3]....
        /*004c*/ 	.word	0x000062e0


	//   ....[4]....
        /*0050*/ 	.word	0x00008530


	//   ....[5]....
        /*0054*/ 	.word	0x00009480


	//   ....[6]....
        /*0058*/ 	.word	0x0000b6c0


	//   ....[7]....
        /*005c*/ 	.word	0x0000c610


	//----- nvinfo : EIATTR_EXIT_INSTR_OFFSETS
	.align		4
.L_7313:
        /*0060*/ 	.byte	0x04, 0x1c
        /*0062*/ 	.short	(.L_7315 - .L_7314)


	//   ....[0]....
.L_7314:
        /*0064*/ 	.word	0x00009570


	//   ....[1]....
        /*0068*/ 	.word	0x0000b830


	//   ....[2]....
        /*006c*/ 	.word	0x0000b850


	//   ....[3]....
        /*0070*/ 	.word	0x0000b910


	//   ....[4]....
        /*0074*/ 	.word	0x0000b950


	//   ....[5]....
        /*0078*/ 	.word	0x0000b990


	//   ....[6]....
        /*007c*/ 	.word	0x0000ba20


	//   ....[7]....
        /*0080*/ 	.word	0x0000ba60


	//   ....[8]....
        /*0084*/ 	.word	0x0000bb00


	//   ....[9]....
        /*0088*/ 	.word	0x0000bb50


	//   ....[10]....
        /*008c*/ 	.word	0x0000bba0


	//   ....[11]....
        /*0090*/ 	.word	0x0000bc60


	//   ....[12]....
        /*0094*/ 	.word	0x0000bcc0


	//   ....[13]....
        /*0098*/ 	.word	0x0000be50


	//   ....[14]....
        /*009c*/ 	.word	0x0000bfb0


	//   ....[15]....
        /*00a0*/ 	.word	0x0000bff0


	//   ....[16]....
        /*00a4*/ 	.word	0x0000c0b0


	//   ....[17]....
        /*00a8*/ 	.word	0x0000c230


	//   ....[18]....
        /*00ac*/ 	.word	0x0000c3b0


	//   ....[19]....
        /*00b0*/ 	.word	0x0000c510


	//   ....[20]....
        /*00b4*/ 	.word	0x0000c620


	//   ....[21]....
        /*00b8*/ 	.word	0x0000c680


	//   ....[22]....
        /*00bc*/ 	.word	0x0000c6c0


	//----- nvinfo : EIATTR_MAX_THREADS
	.align		4
.L_7315:
        /*00c0*/ 	.byte	0x04, 0x05
        /*00c2*/ 	.short	(.L_7317 - .L_7316)
.L_7316:
        /*00c4*/ 	.word	0x00000080
        /*00c8*/ 	.word	0x00000001
        /*00cc*/ 	.word	0x00000001


	//----- nvinfo : EIATTR_CRS_STACK_SIZE
	.align		4
.L_7317:
        /*00d0*/ 	.byte	0x04, 0x1e
        /*00d2*/ 	.short	(.L_7319 - .L_7318)
.L_7318:
        /*00d4*/ 	.word	0x00000000


	//----- nvinfo : EIATTR_CBANK_PARAM_SIZE
	.align		4
.L_7319:
        /*00d8*/ 	.byte	0x03, 0x19
        /*00da*/ 	.short	0x0228


	//----- nvinfo : EIATTR_PARAM_CBANK
	.align		4
        /*00dc*/ 	.byte	0x04, 0x0a
        /*00de*/ 	.short	(.L_7321 - .L_7320)
	.align		4
.L_7320:
        /*00e0*/ 	.word	index@(.nv.constant0._ZN2at6native18elementwise_kernelILi128ELi4EZNS0_15gpu_kernel_implIZNS0_50_GLOBAL__N__2680c7bb_12_PowKernel_cu_7dd49032_316829pow_tensor_scalar_kernel_implIaaEEvRNS_18TensorIteratorBaseET0_EUlaE0_EEvS6_RKT_EUliE_EEviT1_)
        /*00e4*/ 	.short	0x0210
        /*00e6*/ 	.short	0x0228


	//----- nvinfo : EIATTR_SW_WAR
	.align		4
.L_7321:
        /*00e8*/ 	.byte	0x04, 0x36
        /*00ea*/ 	.short	(.L_7323 - .L_7322)
.L_7322:
        /*00ec*/ 	.word	0x00000008
.L_7323:


//--------------------- .nv.info._ZN2at6native27unrolled_elementwise_kernelIZNS0_50_GLOBAL__N__2680c7bb_12_PowKernel_cu_7dd49032_316829pow_tensor_scalar_kernel_implIaaEEvRNS_18TensorIteratorBaseET0_EUlaE0_St5arrayIPcLm2EELi4E23TrivialOffsetCalculatorILi1EjESC_NS0_6memory12LoadWithCastILi1EEENSD_13StoreWithCastILi1EEEEEviT_S6_T2_T3_T4_T5_ --------------------------
	.section	.nv.info._ZN2at6native27unrolled_elementwise_kernelIZNS0_50_GLOBAL__N__2680c7bb_12_PowKernel_cu_7dd49032_316829pow_tensor_scalar_kernel_implIaaEEvRNS_18TensorIteratorBaseET0_EUlaE0_St5arrayIPcLm2EELi4E23TrivialOffsetCalculatorILi1EjESC_NS0_6memory12LoadWithCastILi1EEENSD_13StoreWithCastILi1EEEEEviT_S6_T2_T3_T4_T5_,"",@"SHT_CUDA_INFO"
	.sectionflags	@""
	.align	4


	//----- nvinfo : EIATTR_CUDA_API_VERSION
	.align		4
        /*0000*/ 	.byte	0x04, 0x37
        /*0002*/ 	.short	(.L_7325 - .L_7324)
.L_7324:
        /*0004*/ 	.word	0x00000082


	//----- nvinfo : EIATTR_KPARAM_INFO
	.align		4
.L_7325:
        /*0008*/ 	.byte	0x04, 0x17
        /*000a*/ 	.short	(.L_7327 - .L_7326)
.L_7326:
        /*000c*/ 	.word	0x00000000
        /*0010*/ 	.short	0x0006
        /*0012*/ 	.short	0x002c
        /*0014*/ 	.byte	0x00, 0xf0, 0x21, 0x00


	//----- nvinfo : EIATTR_KPARAM_INFO
	.align		4
.L_7327:
        /*0018*/ 	.byte	0x04, 0x17
        /*001a*/ 	.short	(.L_7329 - .L_7328)
.L_7328:
        /*001c*/ 	.word	0x00000000
        /*0020*/ 	.short	0x0005
        /*0022*/ 	.short	0x0024
        /*0024*/ 	.byte	0x00, 0xf0, 0x21, 0x00


	//----- nvinfo : EIATTR_KPARAM_INFO
	.align		4
.L_7329:
        /*0028*/ 	.byte	0x04, 0x17
        /*002a*/ 	.short	(.L_7331 - .L_7330)
.L_7330:
        /*002c*/ 	.word	0x00000000
        /*0030*/ 	.short	0x0004
        /*0032*/ 	.short	0x0021
        /*0034*/ 	.byte	0x00, 0xf0, 0x05, 0x00


	//----- nvinfo : EIATTR_KPARAM_INFO
	.align		4
.L_7331:
        /*0038*/ 	.byte	0x04, 0x17
        /*003a*/ 	.short	(.L_7333 - .L_7332)
.L_7332:
        /*003c*/ 	.word	0x00000000
        /*0040*/ 	.short	0x0003
        /*0042*/ 	.short	0x0020
        /*0044*/ 	.byte	0x00, 0xf0, 0x05, 0x00


	//----- nvinfo : EIATTR_KPARAM_INFO
	.align		4
.L_7333:
        /*0048*/ 	.byte	0x04, 0x17
        /*004a*/ 	.short	(.L_7335 - .L_7334)
.L_7334:
        /*004c*/ 	.word	0x00000000
        /*0050*/ 	.short	0x0002
        /*0052*/ 	.short	0x0010
        /*0054*/ 	.byte	0x00, 0xf0, 0x41, 0x00


	//----- nvinfo : EIATTR_KPARAM_INFO
	.align		4
.L_7335:
        /*0058*/ 	.byte	0x04, 0x17
        /*005a*/ 	.short	(.L_7337 - .L_7336)
.L_7336:
        /*005c*/ 	.word	0x00000000
        /*0060*/ 	.short	0x0001
        /*0062*/ 	.short	0x0008
        /*0064*/ 	.byte	0x00, 0xf0, 0x21, 0x00


	//----- nvinfo : EIATTR_KPARAM_INFO
	.align		4
.L_7337:
        /*0068*/ 	.byte	0x04, 0x17
        /*006a*/ 	.short	(.L_7339 - .L_7338)
.L_7338:
        /*006c*/ 	.word	0x00000000
        /*0070*/ 	.short	0x0000
        /*0072*/ 	.short	0x0000
        /*0074*/ 	.byte	0x00, 0xf0, 0x11, 0x00


	//----- nvinfo : EIATTR_SPARSE_MMA_MASK
	.align		4
.L_7339:
        /*0078*/ 	.byte	0x03, 0x50
        /*007a*/ 	.short	0x0000


	//----- nvinfo : EIATTR_MAXREG_COUNT
	.align		4
        /*007c*/ 	.byte	0x03, 0x1b
        /*007e*/ 	.short	0x00ff


	//----- nvinfo : EIATTR_EXTERNS
	.align		4
        /*0080*/ 	.byte	0x04, 0x0f
        /*0082*/ 	.short	(.L_7341 - .L_7340)


	//   ....[0]....
	.align		4
.L_7340:
        /*0084*/ 	.word	index@(__assertfail)


	//----- nvinfo : EIATTR_MERCURY_ISA_VERSION
	.align		4
.L_7341:
        /*0088*/ 	.byte	0x03, 0x5f
        /*008a*/ 	.short	0x0101


	//----- nvinfo : EIATTR_SYSCALL_OFFSETS
	.align		4
        /*008c*/ 	.byte	0x04, 0x46
        /*008e*/ 	.short	(.L_7343 - .L_7342)


	//   ....[0]....
.L_7342:
        /*0090*/ 	.word	0x00000f10


	//   ....[1]....
        /*0094*/ 	.word	0x00001e20


	//   ....[2]....
        /*0098*/ 	.word	0x00002d40


	//   ....[3]....
        /*009c*/ 	.word	0x00003c30


	//   ....[4]....
        /*00a0*/ 	.word	0x00004d70


	//   ....[5]....
        /*00a4*/ 	.word	0x00005d70


	//   ....[6]....
        /*00a8*/ 	.word	0x00006d60


	//   ....[7]....
        /*00ac*/ 	.word	0x00007d50


	//----- nvinfo : EIATTR_EXIT_INSTR_OFFSETS
	.align		4
.L_7343:
        /*00b0*/ 	.byte	0x04, 0x1c
        /*00b2*/ 	.short	(.L_7345 - .L_7344)


	//   ....[0]....
.L_7344:
        /*00b4*/ 	.word	0x00006e40


	//   ....[1]....
        /*00b8*/ 	.word	0x00006f70


	//   ....[2]....
        /*00bc*/ 	.word	0x00006f90


	//   ....[3]....
        /*00c0*/ 	.word	0x00007050


	//   ....[4]....
        /*00c4*/ 	.word	0x00007090


	//   ....[5]....
        /*00c8*/ 	.word	0x000070d0


	//   ....[6]....
        /*00cc*/ 	.word	0x00007160


	//   ....[7]....
        /*00d0*/ 	.word	0x000071a0


	//   ....[8]....
        /*00d4*/ 	.word	0x00007240


	//   ....[9]....
        /*00d8*/ 	.word	0x00007290


	//   ....[10]....
        /*00dc*/ 	.word	0x000072e0


	//   ....[11]....
        /*00e0*/ 	.word	0x000073a0


	//   ....[12]....
        /*00e4*/ 	.word	0x00007400


	//   ....[13]....
        /*00e8*/ 	.word	0x00007590


	//   ....[14]....
        /*00ec*/ 	.word	0x000076f0


	//   ....[15]....
        /*00f0*/ 	.word	0x00007730


	//   ....[16]....
        /*00f4*/ 	.word	0x000077f0


	//   ....[17]....
        /*00f8*/ 	.word	0x00007970


	//   ....[18]....
        /*00fc*/ 	.word	0x00007af0


	//   ....[19]....
        /*0100*/ 	.word	0x00007c50


	//   ....[20]....
        /*0104*/ 	.word	0x00007d60


	//   ....[21]....
        /*0108*/ 	.word	0x00007dc0


	//   ....[22]....
        /*010c*/ 	.word	0x00007e00


	//----- nvinfo : EIATTR_MAX_THREADS
	.align		4
.L_7345:
        /*0110*/ 	.byte	0x04, 0x05
        /*0112*/ 	.short	(.L_7347 - .L_7346)
.L_7346:
        /*0114*/ 	.word	0x00000080
        /*0118*/ 	.word	0x00000001
        /*011c*/ 	.word	0x00000001


	//----- nvinfo : EIATTR_CRS_STACK_SIZE
	.align		4
.L_7347:
        /*0120*/ 	.byte	0x04, 0x1e
        /*0122*/ 	.short	(.L_7349 - .L_7348)
.L_7348:
        /*0124*/ 	.word	0x00000000


	//----- nvinfo : EIATTR_CBANK_PARAM_SIZE
	.align		4
.L_7349:
        /*0128*/ 	.byte	0x03, 0x19
        /*012a*/ 	.short	0x0034


	//----- nvinfo : EIATTR_PARAM_CBANK
	.align		4
        /*012c*/ 	.byte	0x04, 0x0a
        /*012e*/ 	.short	(.L_7351 - .L_7350)
	.align		4
.L_7350:
        /*0130*/ 	.word	index@(.nv.constant0._ZN2at6native27unrolled_elementwise_kernelIZNS0_50_GLOBAL__N__2680c7bb_12_PowKernel_cu_7dd49032_316829pow_tensor_scalar_kernel_implIaaEEvRNS_18TensorIteratorBaseET0_EUlaE0_St5arrayIPcLm2EELi4E23TrivialOffsetCalculatorILi1EjESC_NS0_6memory12LoadWithCastILi1EEENSD_13StoreWithCastILi1EEEEEviT_S6_T2_T3_T4_T5_)
        /*0134*/ 	.short	0x0210
        /*0136*/ 	.short	0x0034


	//----- nvinfo : EIATTR_SW_WAR
	.align		4
.L_7351:
        /*0138*/ 	.byte	0x04, 0x36
        /*013a*/ 	.short	(.L_7353 - .L_7352)
.L_7352:
        /*013c*/ 	.word	0x00000008
.L_7353:


//--------------------- .nv.info._ZN2at6native18elementwise_kernelILi128ELi4EZNS0_22gpu_kernel_impl_nocastIZNS0_50_GLOBAL__N__2680c7bb_12_PowKernel_cu_7dd49032_316829pow_tensor_scalar_kernel_implIaaEEvRNS_18TensorIteratorBaseET0_EUlaE0_EEvS6_RKT_EUliE_EEviT1_ --------------------------
	.section	.nv.info._ZN2at6native18elementwise_kernelILi128ELi4EZNS0_22gpu_kernel_impl_nocastIZNS0_50_GLOBAL__N__2680c7bb_12_PowKernel_cu_7dd49032_316829pow_tensor_scalar_kernel_implIaaEEvRNS_18TensorIteratorBaseET0_EUlaE0_EEvS6_RKT_EUliE_EEviT1_,"",@"SHT_CUDA_INFO"
	.sectionflags	@""
	.align	4


	//----- nvinfo : EIATTR_CUDA_API_VERSION
	.align		4
        /*0000*/ 	.byte	0x04, 0x37
        /*0002*/ 	.short	(.L_7355 - .L_7354)
.L_7354:
        /*0004*/ 	.word	0x00000082


	//----- nvinfo : EIATTR_KPARAM_INFO
	.align		4
.L_7355:
        /*0008*/ 	.byte	0x04, 0x17
        /*000a*/ 	.short	(.L_7357 - .L_7356)
.L_7356:
        /*000c*/ 	.word	0x00000000
        /*0010*/ 	.short	0x0001
        /*0012*/ 	.short	0x0008
        /*0014*/ 	.byte	0x00, 0xf0, 0x61, 0x08


	//----- nvinfo : EIATTR_KPARAM_INFO
	.align		4
.L_7357:
        /*0018*/ 	.byte	0x04, 0x17
        /*001a*/ 	.short	(.L_7359 - .L_7358)
.L_7358:
        /*001c*/ 	.word	0x00000000
        /*0020*/ 	.short	0x0000
        /*0022*/ 	.short	0x0000
        /*0024*/ 	.byte	0x00, 0xf0, 0x11, 0x00


	//----- nvinfo : EIATTR_SPARSE_MMA_MASK
	.align		4
.L_7359:
        /*0028*/ 	.byte	0x03, 0x50
        /*002a*/ 	.short	0x0000


	//----- nvinfo : EIATTR_MAXREG_COUNT
	.align		4
        /*002c*/ 	.byte	0x03, 0x1b
        /*002e*/ 	.short	0x0080


	//----- nvinfo : EIATTR_MERCURY_ISA_VERSION
	.align		4
        /*0030*/ 	.byte	0x03, 0x5f
        /*0032*/ 	.short	0x0101


	//----- nvinfo : EIATTR_EXIT_INSTR_OFFSETS
	.align		4
        /*0034*/ 	.byte	0x04, 0x1c
        /*0036*/ 	.short	(.L_7361 - .L_7360)


	//   ....[0]....
.L_7360:
        /*0038*/ 	.word	0x00003bf0


	//   ....[1]....
        /*003c*/ 	.word	0x00004f90


	//----- nvinfo : EIATTR_MAX_THREADS
	.align		4
.L_7361:
        /*0040*/ 	.byte	0x04, 0x05
        /*0042*/ 	.short	(.L_7363 - .L_7362)
.L_7362:
        /*0044*/ 	.word	0x00000080
        /*0048*/ 	.word	0x00000001
        /*004c*/ 	.word	0x00000001


	//----- nvinfo : EIATTR_CRS_STACK_SIZE
	.align		4
.L_7363:
        /*0050*/ 	.byte	0x04, 0x1e
        /*0052*/ 	.short	(.L_7365 - .L_7364)
.L_7364:
        /*0054*/ 	.word	0x00000000


	//----- nvinfo : EIATTR_CBANK_PARAM_SIZE
	.align		4
.L_7365:
        /*0058*/ 	.byte	0x03, 0x19
        /*005a*/ 	.short	0x0220


	//----- nvinfo : EIATTR_PARAM_CBANK
	.align		4
        /*005c*/ 	.byte	0x04, 0x0a
        /*005e*/ 	.short	(.L_7367 - .L_7366)
	.align		4
.L_7366:
        /*0060*/ 	.word	index@(.nv.constant0._ZN2at6native18elementwise_kernelILi128ELi4EZNS0_22gpu_kernel_impl_nocastIZNS0_50_GLOBAL__N__2680c7bb_12_PowKernel_cu_7dd49032_316829pow_tensor_scalar_kernel_implIaaEEvRNS_18TensorIteratorBaseET0_EUlaE0_EEvS6_RKT_EUliE_EEviT1_)
        /*0064*/ 	.short	0x0210
        /*0066*/ 	.short	0x0220


	//----- nvinfo : EIATTR_SW_WAR
	.align		4
.L_7367:
        /*0068*/ 	.byte	0x04, 0x36
        /*006a*/ 	.short	(.L_7369 - .L_7368)
.L_7368:
        /*006c*/ 	.word	0x00000008
.L_7369:


//--------------------- .nv.info._ZN2at6native27unrolled_elementwise_kernelIZNS0_50_GLOBAL__N__2680c7bb_12_PowKernel_cu_7dd49032_316829pow_tensor_scalar_kernel_implIaaEEvRNS_18TensorIteratorBaseET0_EUlaE0_St5arrayIPcLm2EELi4E23TrivialOffsetCalculatorILi1EjESC_NS0_6memory15LoadWithoutCastENSD_16StoreWithoutCastEEEviT_S6_T2_T3_T4_T5_ --------------------------
	.section	.nv.info._ZN2at6native27unrolled_elementwise_kernelIZNS0_50_GLOBAL__N__2680c7bb_12_PowKernel_cu_7dd49032_316829pow_tensor_scalar_kernel_implIaaEEvRNS_18TensorIteratorBaseET0_EUlaE0_St5arrayIPcLm2EELi4E23TrivialOffsetCalculatorILi1EjESC_NS0_6memory15LoadWithoutCastENSD_16StoreWithoutCastEEEviT_S6_T2_T3_T4_T5_,"",@"SHT_CUDA_INFO"
	.sectionflags	@""
	.align	4


	//----- nvinfo : EIATTR_CUDA_API_VERSION
	.align		4
        /*0000*/ 	.byte	0x04, 0x37
        /*0002*/ 	.short	(.L_7371 - .L_7370)
.L_7370:
        /*0004*/ 	.word	0x00000082


	//----- nvinfo : EIATTR_KPARAM_INFO
	.align		4
.L_7371:
        /*0008*/ 	.byte	0x04, 0x17
        /*000a*/ 	.short	(.L_7373 - .L_7372)
.L_7372:
        /*000c*/ 	.word	0x00000000
        /*0010*/ 	.short	0x0006
        /*0012*/ 	.short	0x0023
        /*0014*/ 	.byte	0x00, 0xf0, 0x05, 0x00


	//----- nvinfo : EIATTR_KPARAM_INFO
	.align		4
.L_7373:
        /*0018*/ 	.byte	0x04, 0x17
        /*001a*/ 	.short	(.L_7375 - .L_7374)
.L_7374:
        /*001c*/ 	.word	0x00000000
        /*0020*/ 	.short	0x0005
        /*0022*/ 	.short	0x0022
        /*0024*/ 	.byte	0x00, 0xf0, 0x05, 0x00


	//----- nvinfo : EIATTR_KPARAM_INFO
	.align		4
.L_7375:
        /*0028*/ 	.byte	0x04, 0x17
        /*002a*/ 	.short	(.L_7377 - .L_7376)
.L_7376:
        /*002c*/ 	.word	0x00000000
        /*0030*/ 	.short	0x0004
        /*0032*/ 	.short	0x0021
        /*0034*/ 	.byte	0x00, 0xf0, 0x05, 0x00


	//----- nvinfo : EIATTR_KPARAM_INFO
	.align		4
.L_7377:
        /*0038*/ 	.byte	0x04, 0x17
        /*003a*/ 	.short	(.L_7379 - .L_7378)
.L_7378:
        /*003c*/ 	.word	0x00000000
        /*0040*/ 	.short	0x0003
        /*0042*/ 	.short	0x0020
        /*0044*/ 	.byte	0x00, 0xf0, 0x05, 0x00


	//----- nvinfo : EIATTR_KPARAM_INFO
	.align		4
.L_7379:
        /*0048*/ 	.byte	0x04, 0x17
        /*004a*/ 	.short	(.L_7381 - .L_7380)
.L_7380:
        /*004c*/ 	.word	0x00000000
        /*0050*/ 	.short	0x0002
        /*0052*/ 	.short	0x0010
        /*0054*/ 	.byte	0x00, 0xf0, 0x41, 0x00


	//----- nvinfo : EIATTR_KPARAM_INFO
	.align		4
.L_7381:
        /*0058*/ 	.byte	0x04, 0x17
        /*005a*/ 	.short	(.L_7383 - .L_7382)
.L_7382:
        /*005c*/ 	.word	0x00000000
        /*0060*/ 	.short	0x0001
        /*0062*/ 	.short	0x0008
        /*0064*/ 	.byte	0x00, 0xf0, 0x21, 0x00


	//----- nvinfo : EIATTR_KPARAM_INFO
	.align		4
.L_7383:
        /*0068*/ 	.byte	0x04, 0x17
        /*006a*/ 	.short	(.L_7385 - .L_7384)
.L_7384:
        /*006c*/ 	.word	0x00000000
        /*0070*/ 	.short	0x0000
        /*0072*/ 	.short	0x0000
        /*0074*/ 	.byte	0x00, 0xf0, 0x11, 0x00


	//----- nvinfo : EIATTR_SPARSE_MMA_MASK
	.align		4
.L_7385:
        /*0078*/ 	.byte	0x03, 0x50
        /*007a*/ 	.short	0x0000


	//----- nvinfo : EIATTR_MAXREG_COUNT
	.align		4
        /*007c*/ 	.byte	0x03, 0x1b
        /*007e*/ 	.short	0x00ff


	//----- nvinfo : EIATTR_MERCURY_ISA_VERSION
	.align		4
        /*0080*/ 	.byte	0x03, 0x5f
        /*0082*/ 	.short	0x0101


	//----- nvinfo : EIATTR_EXIT_INSTR_OFFSETS
	.align		4
        /*0084*/ 	.byte	0x04, 0x1c
        /*0086*/ 	.short	(.L_7387 - .L_7386)


	//   ....[0]....
.L_7386:
        /*0088*/ 	.word	0x000004e0


	//   ....[1]....
        /*008c*/ 	.word	0x00000580


	//----- nvinfo : EIATTR_MAX_THREADS
	.align		4
.L_7387:
        /*0090*/ 	.byte	0x04, 0x05
        /*0092*/ 	.short	(.L_7389 - .L_7388)
.L_7388:
        /*0094*/ 	.word	0x00000080
        /*0098*/ 	.word	0x00000001
        /*009c*/ 	.word	0x00000001


	//----- nvinfo : EIATTR_CRS_STACK_SIZE
	.align		4
.L_7389:
        /*00a0*/ 	.byte	0x04, 0x1e
        /*00a2*/ 	.short	(.L_7391 - .L_7390)
.L_7390:
        /*00a4*/ 	.word	0x00000000


	//----- nvinfo : EIATTR_CBANK_PARAM_SIZE
	.align		4
.L_7391:
        /*00a8*/ 	.byte	0x03, 0x19
        /*00aa*/ 	.short	0x0024


	//----- nvinfo : EIATTR_PARAM_CBANK
	.align		4
        /*00ac*/ 	.byte	0x04, 0x0a
        /*00ae*/ 	.short	(.L_7393 - .L_7392)
	.align		4
.L_7392:
        /*00b0*/ 	.word	index@(.nv.constant0._ZN2at6native27unrolled_elementwise_kernelIZNS0_50_GLOBAL__N__2680c7bb_12_PowKernel_cu_7dd49032_316829pow_tensor_scalar_kernel_implIaaEEvRNS_18TensorIteratorBaseET0_EUlaE0_St5arrayIPcLm2EELi4E23TrivialOffsetCalculatorILi1EjESC_NS0_6memory15LoadWithoutCastENSD_16StoreWithoutCastEEEviT_S6_T2_T3_T4_T5_)
        /*00b4*/ 	.short	0x0210
        /*00b6*/ 	.short	0x0024


	//----- nvinfo : EIATTR_SW_WAR
	.align		4
.L_7393:
        /*00b8*/ 	.byte	0x04, 0x36
        /*00ba*/ 	.short	(.L_7395 - .L_7394)
.L_7394:
        /*00bc*/ 	.word	0x00000008
.L_7395:


//--------------------- .nv.info._ZN2at6native29vectorized_elementwise_kernelILi2EZNS0_50_GLOBAL__N__2680c7bb_12_PowKernel_cu_7dd49032_316829pow_tensor_scalar_kernel_implIaaEEvRNS_18TensorIteratorBaseET0_EUlaE0_St5arrayIPcLm2EEEEviS6_T1_ --------------------------
	.section	.nv.info._ZN2at6native29vectorized_elementwise_kernelILi2EZNS0_50_GLOBAL__N__2680c7bb_12_PowKernel_cu_7dd49032_316829pow_tensor_scalar_kernel_implIaaEEvRNS_18TensorIteratorBaseET0_EUlaE0_St5arrayIPcLm2EEEEviS6_T1_,"",@"SHT_CUDA_INFO"
	.sectionflags	@""
	.align	4


	//----- nvinfo : EIATTR_CUDA_API_VERSION
	.align		4
        /*0000*/ 	.byte	0x04, 0x37
        /*0002*/ 	.short	(.L_7397 - .L_7396)
.L_7396:
        /*0004*/ 	.word	0x00000082


	//----- nvinfo : EIATTR_KPARAM_INFO
	.align		4
.L_7397:
        /*0008*/ 	.byte	0x04, 0x17
        /*000a*/ 	.short	(.L_7399 - .L_7398)
.L_7398:
        /*000c*/ 	.word	0x00000000
        /*0010*/ 	.short	0x0002
        /*0012*/ 	.short	0x0010
        /*0014*/ 	.byte	0x00, 0xf0, 0x41, 0x00


	//----- nvinfo : EIATTR_KPARAM_INFO
	.align		4
.L_7399:
        /*0018*/ 	.byte	0x04, 0x17
        /*001a*/ 	.short	(.L_7401 - .L_7400)
.L_7400:
        /*001c*/ 	.word	0x00000000
        /*0020*/ 	.short	0x0001
        /*0022*/ 	.short	0x0008
        /*0024*/ 	.byte	0x00, 0xf0, 0x21, 0x00


	//----- nvinfo : EIATTR_KPARAM_INFO
	.align		4
.L_7401:
        /*0028*/ 	.byte	0x04, 0x17
        /*002a*/ 	.short	(.L_7403 - .L_7402)
.L_7402:
        /*002c*/ 	.word	0x00000000
        /*0030*/ 	.short	0x0000
        /*0032*/ 	.short	0x0000
        /*0034*/ 	.byte	0x00, 0xf0, 0x11, 0x00


	//----- nvinfo : EIATTR_SPARSE_MMA_MASK
	.align		4
.L_7403:
        /*0038*/ 	.byte	0x03, 0x50
        /*003a*/ 	.short	0x0000


	//----- nvinfo : EIATTR_MAXREG_COUNT
	.align		4
        /*003c*/ 	.byte	0x03, 0x1b
        /*003e*/ 	.short	0x00ff


	//----- nvinfo : EIATTR_MERCURY_ISA_VERSION
	.align		4
        /*0040*/ 	.byte	0x03, 0x5f
        /*0042*/ 	.short	0x0101


	//----- nvinfo : EIATTR_EXIT_INSTR_OFFSETS
	.align		4
        /*0044*/ 	.byte	0x04, 0x1c
        /*0046*/ 	.short	(.L_7405 - .L_7404)


	//   ....[0]....
.L_7404:
        /*0048*/ 	.word	0x00000430


	//   ....[1]....
        /*004c*/ 	.word	0x00000e20


	//   ....[2]....
        /*0050*/ 	.word	0x00000ec0


	//----- nvinfo : EIATTR_MAX_THREADS
	.align		4
.L_7405:
        /*0054*/ 	.byte	0x04, 0x05
        /*0056*/ 	.short	(.L_7407 - .L_7406)
.L_7406:
        /*0058*/ 	.word	0x00000080
        /*005c*/ 	.word	0x00000001
        /*0060*/ 	.word	0x00000001


	//----- nvinfo : EIATTR_CRS_STACK_SIZE
	.align		4
.L_7407:
        /*0064*/ 	.byte	0x04, 0x1e
        /*0066*/ 	.short	(.L_7409 - .L_7408)
.L_7408:
        /*0068*/ 	.word	0x00000000


	//----- nvinfo : EIATTR_CBANK_PARAM_SIZE
	.align		4
.L_7409:
        /*006c*/ 	.byte	0x03, 0x19
        /*006e*/ 	.short	0x0020


	//----- nvinfo : EIATTR_PARAM_CBANK
	.align		4
        /*0070*/ 	.byte	0x04, 0x0a
        /*0072*/ 	.short	(.L_7411 - .L_7410)
	.align		4
.L_7410:
        /*0074*/ 	.word	index@(.nv.constant0._ZN2at6native29vectorized_elementwise_kernelILi2EZNS0_50_GLOBAL__N__2680c7bb_12_PowKernel_cu_7dd49032_316829pow_tensor_scalar_kernel_implIaaEEvRNS_18TensorIteratorBaseET0_EUlaE0_St5arrayIPcLm2EEEEviS6_T1_)
        /*0078*/ 	.short	0x0210
        /*007a*/ 	.short	0x0020


	//----- nvinfo : EIATTR_SW_WAR
	.align		4
.L_7411:
        /*007c*/ 	.byte	0x04, 0x36
        /*007e*/ 	.short	(.L_7413 - .L_7412)
.L_7412:
        /*0080*/ 	.word	0x00000008
.L_7413:


//--------------------- .nv.info._ZN2at6native29vectorized_elementwise_kernelILi4EZNS0_50_GLOBAL__N__2680c7bb_12_PowKernel_cu_7dd49032_316829pow_tensor_scalar_kernel_implIaaEEvRNS_18TensorIteratorBaseET0_EUlaE0_St5arrayIPcLm2EEEEviS6_T1_ --------------------------
	.section	.nv.info._ZN2at6native29vectorized_elementwise_kernelILi4EZNS0_50_GLOBAL__N__2680c7bb_12_PowKernel_cu_7dd49032_316829pow_tensor_scalar_kernel_implIaaEEvRNS_18TensorIteratorBaseET0_EUlaE0_St5arrayIPcLm2EEEEviS6_T1_,"",@"SHT_CUDA_INFO"
	.sectionflags	@""
	.align	4


	//----- nvinfo : EIATTR_CUDA_API_VERSION
	.align		4
        /*0000*/ 	.byte	0x04, 0x37
        /*0002*/ 	.short	(.L_7415 - .L_7414)
.L_7414:
        /*0004*/ 	.word	0x00000082


	//----- nvinfo : EIATTR_KPARAM_INFO
	.align		4
.L_7415:
        /*0008*/ 	.byte	0x04, 0x17
        /*000a*/ 	.short	(.L_7417 - .L_7416)
.L_7416:
        /*000c*/ 	.word	0x00000000
        /*0010*/ 	.short	0x0002
        /*0012*/ 	.short	0x0010
        /*0014*/ 	.byte	0x00, 0xf0, 0x41, 0x00


	//----- nvinfo : EIATTR_KPARAM_INFO
	.align		4
.L_7417:
        /*0018*/ 	.byte	0x04, 0x17
        /*001a*/ 	.short	(.L_7419 - .L_7418)
.L_7418:
        /*001c*/ 	.word	0x00000000
        /*0020*/ 	.short	0x0001
        /*0022*/ 	.short	0x0008
        /*0024*/ 	.byte	0x00, 0xf0, 0x21, 0x00


	//----- nvinfo : EIATTR_KPARAM_INFO
	.align		4
.L_7419:
        /*0028*/ 	.byte	0x04, 0x17
        /*002a*/ 	.short	(.L_7421 - .L_7420)
.L_7420:
        /*002c*/ 	.word	0x00000000
        /*0030*/ 	.short	0x0000
        /*0032*/ 	.short	0x0000
        /*0034*/ 	.byte	0x00, 0xf0, 0x11, 0x00


	//----- nvinfo : EIATTR_SPARSE_MMA_MASK
	.align		4
.L_7421:
        /*0038*/ 	.byte	0x03, 0x50
        /*003a*/ 	.short	0x0000


	//----- nvinfo : EIATTR_MAXREG_COUNT
	.align		4
        /*003c*/ 	.byte	0x03, 0x1b
        /*003e*/ 	.short	0x00ff


	//----- nvinfo : EIATTR_MERCURY_ISA_VERSION
	.align		4
        /*0040*/ 	.byte	0x03, 0x5f
        /*0042*/ 	.short	0x0101


	//----- nvinfo : EIATTR_EXIT_INSTR_OFFSETS
	.align		4
        /*0044*/ 	.byte	0x04, 0x1c
        /*0046*/ 	.short	(.L_7423 - .L_7422)


	//   ....[0]....
.L_7422:
        /*0048*/ 	.word	0x00000410


	//   ....[1]....
        /*004c*/ 	.word	0x00000e00


	//   ....[2]....
        /*0050*/ 	.word	0x00000ea0


	//----- nvinfo : EIATTR_MAX_THREADS
	.align		4
.L_7423:
        /*0054*/ 	.byte	0x04, 0x05
        /*0056*/ 	.short	(.L_7425 - .L_7424)
.L_7424:
        /*0058*/ 	.word	0x00000080
        /*005c*/ 	.word	0x00000001
        /*0060*/ 	.word	0x00000001


	//----- nvinfo : EIATTR_CRS_STACK_SIZE
	.align		4
.L_7425:
        /*0064*/ 	.byte	0x04, 0x1e
        /*0066*/ 	.short	(.L_7427 - .L_7426)
.L_7426:
        /*0068*/ 	.word	0x00000000


	//----- nvinfo : EIATTR_CBANK_PARAM_SIZE
	.align		4
.L_7427:
        /*006c*/ 	.byte	0x03, 0x19
        /*006e*/ 	.short	0x0020


	//----- nvinfo : EIATTR_PARAM_CBANK
	.align		4
        /*0070*/ 	.byte	0x04, 0x0a
        /*0072*/ 	.short	(.L_7429 - .L_7428)
	.align		4
.L_7428:
        /*0074*/ 	.word	index@(.nv.constant0._ZN2at6native29vectorized_elementwise_kernelILi4EZNS0_50_GLOBAL__N__2680c7bb_12_PowKernel_cu_7dd49032_316829pow_tensor_scalar_kernel_implIaaEEvRNS_18TensorIteratorBaseET0_EUlaE0_St5arrayIPcLm2EEEEviS6_T1_)
        /*0078*/ 	.short	0x0210
        /*007a*/ 	.short	0x0020


	//----- nvinfo : EIATTR_SW_WAR
	.align		4
.L_7429:
        /*007c*/ 	.byte	0x04, 0x36
        /*007e*/ 	.short	(.L_7431 - .L_7430)
.L_7430:
        /*0080*/ 	.word	0x00000008
.L_7431:


//--------------------- .nv.info._ZN2at6native29vectorized_elementwise_kernelILi8EZNS0_50_GLOBAL__N__2680c7bb_12_PowKernel_cu_7dd49032_316829pow_tensor_scalar_kernel_implIaaEEvRNS_18TensorIteratorBaseET0_EUlaE0_St5arrayIPcLm2EEEEviS6_T1_ --------------------------
	.section	.nv.info._ZN2at6native29vectorized_elementwise_kernelILi8EZNS0_50_GLOBAL__N__2680c7bb_12_PowKernel_cu_7dd49032_316829pow_tensor_scalar_kernel_implIaaEEvRNS_18TensorIteratorBaseET0_EUlaE0_St5arrayIPcLm2EEEEviS6_T1_,"",@"SHT_CUDA_INFO"
	.sectionflags	@""
	.align	4


	//----- nvinfo : EIATTR_CUDA_API_VERSION
	.align		4
        /*0000*/ 	.byte	0x04, 0x37
        /*0002*/ 	.short	(.L_7433 - .L_7432)
.L_7432:
        /*0004*/ 	.word	0x00000082


	//----- nvinfo : EIATTR_KPARAM_INFO
	.align		4
.L_7433:
        /*0008*/ 	.byte	0x04, 0x17
        /*000a*/ 	.short	(.L_7435 - .L_7434)
.L_7434:
        /*000c*/ 	.word	0x00000000
        /*0010*/ 	.short	0x0002
        /*0012*/ 	.short	0x0010
        /*0014*/ 	.byte	0x00, 0xf0, 0x41, 0x00


	//----- nvinfo : EIATTR_KPARAM_INFO
	.align		4
.L_7435:
        /*0018*/ 	.byte	0x04, 0x17
        /*001a*/ 	.short	(.L_7437 - .L_7436)
.L_7436:
        /*001c*/ 	.word	0x00000000
        /*0020*/ 	.short	0x0001
        /*0022*/ 	.short	0x0008
        /*0024*/ 	.byte	0x00, 0xf0, 0x21, 0x00


	//----- nvinfo : EIATTR_KPARAM_INFO
	.align		4
.L_7437:
        /*0028*/ 	.byte	0x04, 0x17
        /*002a*/ 	.short	(.L_7439 - .L_7438)
.L_7438:
        /*002c*/ 	.word	0x00000000
        /*0030*/ 	.short	0x0000
        /*0032*/ 	.short	0x0000
        /*0034*/ 	.byte	0x00, 0xf0, 0x11, 0x00


	//----- nvinfo : EIATTR_SPARSE_MMA_MASK
	.align		4
.L_7439:
        /*0038*/ 	.byte	0x03, 0x50
        /*003a*/ 	.short	0x0000


	//----- nvinfo : EIATTR_MAXREG_COUNT
	.align		4
        /*003c*/ 	.byte	0x03, 0x1b
        /*003e*/ 	.short	0x00ff


	//----- nvinfo : EIATTR_MERCURY_ISA_VERSION
	.align		4
        /*0040*/ 	.byte	0x03, 0x5f
        /*0042*/ 	.short	0x0101


	//----- nvinfo : EIATTR_EXIT_INSTR_OFFSETS
	.align		4
        /*0044*/ 	.byte	0x04, 0x1c
        /*0046*/ 	.short	(.L_7441 - .L_7440)


	//   ....[0]....
.L_7440:
        /*0048*/ 	.word	0x00000560


	//   ....[1]....
        /*004c*/ 	.word	0x00000f50


	//   ....[2]....
        /*0050*/ 	.word	0x00000ff0


	//----- nvinfo : EIATTR_MAX_THREADS
	.align		4
.L_7441:
        /*0054*/ 	.byte	0x04, 0x05
        /*0056*/ 	.short	(.L_7443 - .L_7442)
.L_7442:
        /*0058*/ 	.word	0x00000080
        /*005c*/ 	.word	0x00000001
        /*0060*/ 	.word	0x00000001


	//----- nvinfo : EIATTR_CRS_STACK_SIZE
	.align		4
.L_7443:
        /*0064*/ 	.byte	0x04, 0x1e
        /*0066*/ 	.short	(.L_7445 - .L_7444)
.L_7444:
        /*0068*/ 	.word	0x00000000


	//----- nvinfo : EIATTR_CBANK_PARAM_SIZE
	.align		4
.L_7445:
        /*006c*/ 	.byte	0x03, 0x19
        /*006e*/ 	.short	0x0020


	//----- nvinfo : EIATTR_PARAM_CBANK
	.align		4
        /*0070*/ 	.byte	0x04, 0x0a
        /*0072*/ 	.short	(.L_7447 - .L_7446)
	.align		4
.L_7446:
        /*0074*/ 	.word	index@(.nv.constant0._ZN2at6native29vectorized_elementwise_kernelILi8EZNS0_50_GLOBAL__N__2680c7bb_12_PowKernel_cu_7dd49032_316829pow_tensor_scalar_kernel_implIaaEEvRNS_18TensorIteratorBaseET0_EUlaE0_St5arrayIPcLm2EEEEviS6_T1_)
        /*0078*/ 	.short	0x0210
        /*007a*/ 	.short	0x0020


	//----- nvinfo : EIATTR_SW_WAR
	.align		4
.L_7447:
        /*007c*/ 	.byte	0x04, 0x36
        /*007e*/ 	.short	(.L_7449 - .L_7448)
.L_7448:
        /*0080*/ 	.word	0x00000008
.L_7449:


//--------------------- .nv.info._ZN2at6native18elementwise_kernelILi128ELi4EZNS0_15gpu_kernel_implIZNS0_50_GLOBAL__N__2680c7bb_12_PowKernel_cu_7dd49032_316829pow_tensor_scalar_kernel_implIaaEEvRNS_18TensorIteratorBaseET0_EUlaE_EEvS6_RKT_EUliE_EEviT1_ --------------------------
	.section	.nv.info._ZN2at6native18elementwise_kernelILi128ELi4EZNS0_15gpu_kernel_implIZNS0_50_GLOBAL__N__2680c7bb_12_PowKernel_cu_7dd49032_316829pow_tensor_scalar_kernel_implIaaEEvRNS_18TensorIteratorBaseET0_EUlaE_EEvS6_RKT_EUliE_EEviT1_,"",@"SHT_CUDA_INFO"
	.sectionflags	@""
	.align	4


	//----- nvinfo : EIATTR_CUDA_API_VERSION
	.align		4
        /*0000*/ 	.byte	0x04, 0x37
        /*0002*/ 	.short	(.L_7451 - .L_7450)
.L_7450:
        /*0004*/ 	.word	0x00000082


	//----- nvinfo : EIATTR_KPARAM_INFO
	.align		4
.L_7451:
        /*0008*/ 	.byte	0x04, 0x17
        /*000a*/ 	.short	(.L_7453 - .L_7452)
.L_7452:
        /*000c*/ 	.word	0x00000000
        /*0010*/ 	.short	0x0001
        /*0012*/ 	.short	0x0008
        /*0014*/ 	.byte	0x00, 0xf0, 0x81, 0x08


	//----- nvinfo : EIATTR_KPARAM_INFO
	.align		4
.L_7453:
        /*0018*/ 	.byte	0x04, 0x17
        /*001a*/ 	.short	(.L_7455 - .L_7454)
.L_7454:
        /*001c*/ 	.word	0x00000000
        /*0020*/ 	.short	0x0000
        /*0022*/ 	.short	0x0000
        /*0024*/ 	.byte	0x00, 0xf0, 0x11, 0x00


	//----- nvinfo : EIATTR_SPARSE_MMA_MASK
	.align		4
.L_7455:
        /*0028*/ 	.byte	0x03, 0x50
        /*002a*/ 	.short	0x0000


	//----- nvinfo : EIATTR_MAXREG_COUNT
	.align		4
        /*002c*/ 	.byte	0x03, 0x1b
        /*002e*/ 	.short	0x0080


	//----- nvinfo : EIATTR_EXTERNS
	.align		4
        /*0030*/ 	.byte	0x04, 0x0f
        /*0032*/ 	.short	(.L_7457 - .L_7456)


	//   ....[0]....
	.align		4
.L_7456:
        /*0034*/ 	.word	index@(__assertfail)


	//----- nvinfo : EIATTR_MERCURY_ISA_VERSION
	.align		4
.L_7457:
        /*0038*/ 	.byte	0x03, 0x5f
        /*003a*/ 	.short	0x0101


	//----- nvinfo : EIATTR_SYSCALL_OFFSETS
	.align		4
        /*003c*/ 	.byte	0x04, 0x46
        /*003e*/ 	.short	(.L_7459 - .L_7458)


	//   ....[0]....
.L_7458:
        /*0040*/ 	.word	0x000021e0


	//   ....[1]....
        /*0044*/ 	.word	0x00003110


	//   ....[2]....
        /*0048*/ 	.word	0x00005370


	//   ....[3]....
        /*004c*/ 	.word	0x000062a0


	//   ....[4]....
        /*0050*/ 	.word	0x000084f0


	//   ....[5]....
        /*0054*/ 	.word	0x00009420


	//   ....[6]....
        /*0058*/ 	.word	0x0000b660


	//   ....[7]....
        /*005c*/ 	.word	0x0000c590


	//----- nvinfo : EIATTR_EXIT_INSTR_OFFSETS
	.align		4
.L_7459:
        /*0060*/ 	.byte	0x04, 0x1c
        /*0062*/ 	.short	(.L_7461 - .L_7460)


	//   ....[0]....
.L_7460:
        /*0064*/ 	.word	0x00009510


	//   ....[1]....
        /*0068*/ 	.word	0x0000b7b0


	//   ....[2]....
        /*006c*/ 	.word	0x0000b7d0


	//   ....[3]....
        /*0070*/ 	.word	0x0000b890


	//   ....[4]....
        /*0074*/ 	.word	0x0000b8d0


	//   ....[5]....
        /*0078*/ 	.word	0x0000b910


	//   ....[6]....
        /*007c*/ 	.word	0x0000b9a0


	//   ....[7]....
        /*0080*/ 	.word	0x0000b9e0


	//   ....[8]....
        /*0084*/ 	.word	0x0000ba80


	//   ....[9]....
        /*0088*/ 	.word	0x0000bad0


	//   ....[10]....
        /*008c*/ 	.word	0x0000bb20


	//   ....[11]....
        /*0090*/ 	.word	0x0000bbe0


	//   ....[12]....
        /*0094*/ 	.word	0x0000bc40


	//   ....[13]....
        /*0098*/ 	.word	0x0000bdd0


	//   ....[14]....
        /*009c*/ 	.word	0x0000bf30


	//   ....[15]....
        /*00a0*/ 	.word	0x0000bf70


	//   ....[16]....
        /*00a4*/ 	.word	0x0000c030


	//   ....[17]....
        /*00a8*/ 	.word	0x0000c1b0


	//   ....[18]....
        /*00ac*/ 	.word	0x0000c330


	//   ....[19]....
        /*00b0*/ 	.word	0x0000c490


	//   ....[20]....
        /*00b4*/ 	.word	0x0000c5a0


	//   ....[21]....
        /*00b8*/ 	.word	0x0000c600


	//   ....[22]....
        /*00bc*/ 	.word	0x0000c640


	//----- nvinfo : EIATTR_MAX_THREADS
	.align		4
.L_7461:
        /*00c0*/ 	.byte	0x04, 0x05
        /*00c2*/ 	.short	(.L_7463 - .L_7462)
.L_7462:
        /*00c4*/ 	.word	0x00000080
        /*00c8*/ 	.word	0x00000001
        /*00cc*/ 	.word	0x00000001


	//----- nvinfo : EIATTR_CRS_STACK_SIZE
	.align		4
.L_7463:
        /*00d0*/ 	.byte	0x04, 0x1e
        /*00d2*/ 	.short	(.L_7465 - .L_7464)
.L_7464:
        /*00d4*/ 	.word	0x00000000


	//----- nvinfo : EIATTR_CBANK_PARAM_SIZE
	.align		4
.L_7465:
        /*00d8*/ 	.byte	0x03, 0x19
        /*00da*/ 	.short	0x0228


	//----- nvinfo : EIATTR_PARAM_CBANK
	.align		4
        /*00dc*/ 	.byte	0x04, 0x0a
        /*00de*/ 	.short	(.L_7467 - .L_7466)
	.align		4
.L_7466:
        /*00e0*/ 	.word	index@(.nv.constant0._ZN2at6native18elementwise_kernelILi128ELi4EZNS0_15gpu_kernel_implIZNS0_50_GLOBAL__N__2680c7bb_12_PowKernel_cu_7dd49032_316829pow_tensor_scalar_kernel_implIaaEEvRNS_18TensorIteratorBaseET0_EUlaE_EEvS6_RKT_EUliE_EEviT1_)
        /*00e4*/ 	.short	0x0210
        /*00e6*/ 	.short	0x0228


	//----- nvinfo : EIATTR_SW_WAR
	.align		4
.L_7467:
        /*00e8*/ 	.byte	0x04, 0x36
        /*00ea*/ 	.short	(.L_7469 - .L_7468)
.L_7468:
        /*00ec*/ 	.word	0x00000008
.L_7469:


//--------------------- .nv.info._ZN2at6native27unrolled_elementwise_kernelIZNS0_50_GLOBAL__N__2680c7bb_12_PowKernel_cu_7dd49032_316829pow_tensor_scalar_kernel_implIaaEEvRNS_18TensorIteratorBaseET0_EUlaE_St5arrayIPcLm2EELi4E23TrivialOffsetCalculatorILi1EjESC_NS0_6memory12LoadWithCastILi1EEENSD_13StoreWithCastILi1EEEEEviT_S6_T2_T3_T4_T5_ --------------------------
	.section	.nv.info._ZN2at6native27unrolled_elementwise_kernelIZNS0_50_GLOBAL__N__2680c7bb_12_PowKernel_cu_7dd49032_316829pow_tensor_scalar_kernel_implIaaEEvRNS_18TensorIteratorBaseET0_EUlaE_St5arrayIPcLm2EELi4E23TrivialOffsetCalculatorILi1EjESC_NS0_6memory12LoadWithCastILi1EEENSD_13StoreWithCastILi1EEEEEviT_S6_T2_T3_T4_T5_,"",@"SHT_CUDA_INFO"
	.sectionflags	@""
	.align	4


	//----- nvinfo : EIATTR_CUDA_API_VERSION
	.align		4
        /*0000*/ 	.byte	0x04, 0x37
        /*0002*/ 	.short	(.L_7471 - .L_7470)
.L_7470:
        /*0004*/ 	.word	0x00000082


	//----- nvinfo : EIATTR_KPARAM_INFO
	.align		4
.L_7471:
        /*0008*/ 	.byte	0x04, 0x17
        /*000a*/ 	.short	(.L_7473 - .L_7472)
.L_7472:
        /*000c*/ 	.word	0x00000000
        /*0010*/ 	.short	0x0006
        /*0012*/ 	.short	0x002c
        /*0014*/ 	.byte	0x00, 0xf0, 0x21, 0x00


	//----- nvinfo : EIATTR_KPARAM_INFO
	.align		4
.L_7473:
        /*0018*/ 	.byte	0x04, 0x17
        /*001a*/ 	.short	(.L_7475 - .L_7474)
.L_7474:
        /*001c*/ 	.word	0x00000000
        /*0020*/ 	.short	0x0005
        /*0022*/ 	.short	0x0024
        /*0024*/ 	.byte	0x00, 0xf0, 0x21, 0x00


	//----- nvinfo : EIATTR_KPARAM_INFO
	.align		4
.L_7475:
        /*0028*/ 	.byte	0x04, 0x17
        /*002a*/ 	.short	(.L_7477 - .L_7476)
.L_7476:
        /*002c*/ 	.word	0x00000000
        /*0030*/ 	.short	0x0004
        /*0032*/ 	.short	0x0021
        /*0034*/ 	.byte	0x00, 0xf0, 0x05, 0x00


	//----- nvinfo : EIATTR_KPARAM_INFO
	.align		4
.L_7477:
        /*0038*/ 	.byte	0x04, 0x17
        /*003a*/ 	.short	(.L_7479 - .L_7478)
.L_7478:
        /*003c*/ 	.word	0x00000000
        /*0040*/ 	.short	0x0003
        /*0042*/ 	.short	0x0020
        /*0044*/ 	.byte	0x00, 0xf0, 0x05, 0x00


	//----- nvinfo : EIATTR_KPARAM_INFO
	.align		4
.L_7479:
        /*0048*/ 	.byte	0x04, 0x17
        /*004a*/ 	.short	(.L_7481 - .L_7480)
.L_7480:
        /*004c*/ 	.word	0x00000000
        /*0050*/ 	.short	0x0002
        /*0052*/ 	.short	0x0010
        /*0054*/ 	.byte	0x00, 0xf0, 0x41, 0x00


	//----- nvinfo : EIATTR_KPARAM_INFO
	.align		4
.L_7481:
        /*0058*/ 	.byte	0x04, 0x17
        /*005a*/ 	.short	(.L_7483 - .L_7482)
.L_7482:
        /*005c*/ 	.word	0x00000000
        /*0060*/ 	.short	0x0001
        /*0062*/ 	.short	0x0008
        /*0064*/ 	.byte	0x00, 0xf0, 0x21, 0x00


	//----- nvinfo : EIATTR_KPARAM_INFO
	.align		4
.L_7483:
        /*0068*/ 	.byte	0x04, 0x17
        /*006a*/ 	.short	(.L_7485 - .L_7484)
.L_7484:
        /*006c*/ 	.word	0x00000000
        /*0070*/ 	.short	0x0000
        /*0072*/ 	.short	0x0000
        /*0074*/ 	.byte	0x00, 0xf0, 0x11, 0x00


	//----- nvinfo : EIATTR_SPARSE_MMA_MASK
	.align		4
.L_7485:
        /*0078*/ 	.byte	0x03, 0x50
        /*007a*/ 	.short	0x0000


	//----- nvinfo : EIATTR_MAXREG_COUNT
	.align		4
        /*007c*/ 	.byte	0x03, 0x1b
        /*007e*/ 	.short	0x00ff


	//----- nvinfo : EIATTR_EXTERNS
	.align		4
        /*0080*/ 	.byte	0x04, 0x0f
        /*0082*/ 	.short	(.L_7487 - .L_7486)


	//   ....[0]....
	.align		4
.L_7486:
        /*0084*/ 	.word	index@(__assertfail)


	//----- nvinfo : EIATTR_MERCURY_ISA_VERSION
	.align		4
.L_7487:
        /*0088*/ 	.byte	0x03, 0x5f
        /*008a*/ 	.short	0x0101


	//----- nvinfo : EIATTR_SYSCALL_OFFSETS
	.align		4
        /*008c*/ 	.byte	0x04, 0x46
        /*008e*/ 	.short	(.L_7489 - .L_7488)


	//   ....[0]....
.L_7488:
        /*0090*/ 	.word	0x00000f10


	//   ....[1]....
        /*0094*/ 	.word	0x00001e20


	//   ....[2]....
        /*0098*/ 	.word	0x00002d40


	//   ....[3]....
        /*009c*/ 	.word	0x00003c30


	//   ....[4]....
        /*00a0*/ 	.word	0x00004c90


	//   ....[5]....
        /*00a4*/ 	.word	0x00005c90


	//   ....[6]....
        /*00a8*/ 	.word	0x00006c80


	//   ....[7]....
        /*00ac*/ 	.word	0x00007c70


	//----- nvinfo : EIATTR_EXIT_INSTR_OFFSETS
	.align		4
.L_7489:
        /*00b0*/ 	.byte	0x04, 0x1c
        /*00b2*/ 	.short	(.L_7491 - .L_7490)


	//   ....[0]....
.L_7490:
        /*00b4*/ 	.word	0x00006d60


	//   ....[1]....
        /*00b8*/ 	.word	0x00006e90


	//   ....[2]....
        /*00bc*/ 	.word	0x00006eb0


	//   ....[3]....
        /*00c0*/ 	.word	0x00006f70


	//   ....[4]....
        /*00c4*/ 	.word	0x00006fb0


	//   ....[5]....
        /*00c8*/ 	.word	0x00006ff0


	//   ....[6]....
        /*00cc*/ 	.word	0x00007080


	//   ....[7]....
        /*00d0*/ 	.word	0x000070c0


	//   ....[8]....
        /*00d4*/ 	.word	0x00007160


	//   ....[9]....
        /*00d8*/ 	.word	0x000071b0


	//   ....[10]....
        /*00dc*/ 	.word	0x00007200


	//   ....[11]....
        /*00e0*/ 	.word	0x000072c0


	//   ....[12]....
        /*00e4*/ 	.word	0x00007320


	//   ....[13]....
        /*00e8*/ 	.word	0x000074b0


	//   ....[14]....
        /*00ec*/ 	.word	0x00007610


	//   ....[15]....
        /*00f0*/ 	.word	0x00007650


	//   ....[16]....
        /*00f4*/ 	.word	0x00007710


	//   ....[17]....
        /*00f8*/ 	.word	0x00007890


	//   ....[18]....
        /*00fc*/ 	.word	0x00007a10


	//   ....[19]....
        /*0100*/ 	.word	0x00007b70


	//   ....[20]....
        /*0104*/ 	.word	0x00007c80


	//   ....[21]....
        /*0108*/ 	.word	0x00007ce0


	//   ....[22]....
        /*010c*/ 	.word	0x00007d20


	//----- nvinfo : EIATTR_MAX_THREADS
	.align		4
.L_7491:
        /*0110*/ 	.byte	0x04, 0x05
        /*0112*/ 	.short	(.L_7493 - .L_7492)
.L_7492:
        /*0114*/ 	.word	0x00000080
        /*0118*/ 	.word	0x00000001
        /*011c*/ 	.word	0x00000001


	//----- nvinfo : EIATTR_CRS_STACK_SIZE
	.align		4
.L_7493:
        /*0120*/ 	.byte	0x04, 0x1e
        /*0122*/ 	.short	(.L_7495 - .L_7494)
.L_7494:
        /*0124*/ 	.word	0x00000000


	//----- nvinfo : EIATTR_CBANK_PARAM_SIZE
	.align		4
.L_7495:
        /*0128*/ 	.byte	0x03, 0x19
        /*012a*/ 	.short	0x0034


	//----- nvinfo : EIATTR_PARAM_CBANK
	.align		4
        /*012c*/ 	.byte	0x04, 0x0a
        /*012e*/ 	.short	(.L_7497 - .L_7496)
	.align		4
.L_7496:
        /*0130*/ 	.word	index@(.nv.constant0._ZN2at6native27unrolled_elementwise_kernelIZNS0_50_GLOBAL__N__2680c7bb_12_PowKernel_cu_7dd49032_316829pow_tensor_scalar_kernel_implIaaEEvRNS_18TensorIteratorBaseET0_EUlaE_St5arrayIPcLm2EELi4E23TrivialOffsetCalculatorILi1EjESC_NS0_6memory12LoadWithCastILi1EEENSD_13StoreWithCastILi1EEEEEviT_S6_T2_T3_T4_T5_)
        /*0134*/ 	.short	0x0210
        /*0136*/ 	.short	0x0034


	//----- nvinfo : EIATTR_SW_WAR
	.align		4
.L_7497:
        /*0138*/ 	.byte	0x04, 0x36
        /*013a*/ 	.short	(.L_7499 - .L_7498)
.L_7498:
        /*013c*/ 	.word	0x00000008
.L_7499:


//--------------------- .nv.info._ZN2at6native18elementwise_kernelILi128ELi4EZNS0_22gpu_kernel_impl_nocastIZNS0_50_GLOBAL__N__2680c7bb_12_PowKernel_cu_7dd49032_316829pow_tensor_scalar_kernel_implIaaEEvRNS_18TensorIteratorBaseET0_EUlaE_EEvS6_RKT_EUliE_EEviT1_ --------------------------
	.section	.nv.info._ZN2at6native18elementwise_kernelILi128ELi4EZNS0_22gpu_kernel_impl_nocastIZNS0_50_GLOBAL__N__2680c7bb_12_PowKernel_cu_7dd49032_316829pow_tensor_scalar_kernel_implIaaEEvRNS_18TensorIteratorBaseET0_EUlaE_EEvS6_RKT_EUliE_EEviT1_,"",@"SHT_CUDA_INFO"
	.sectionflags	@""
	.align	4


	//----- nvinfo : EIATTR_CUDA_API_VERSION
	.align		4
        /*0000*/ 	.byte	0x04, 0x37
        /*0002*/ 	.short	(.L_7501 - .L_7500)
.L_7500:
        /*0004*/ 	.word	0x00000082


	//----- nvinfo : EIATTR_KPARAM_INFO
	.align		4
.L_7501:
        /*0008*/ 	.byte	0x04, 0x17
        /*000a*/ 	.short	(.L_7503 - .L_7502)
.L_7502:
        /*000c*/ 	.word	0x00000000
        /*0010*/ 	.short	0x0001
        /*0012*/ 	.short	0x0008
        /*0014*/ 	.byte	0x00, 0xf0, 0x61, 0x08


	//----- nvinfo : EIATTR_KPARAM_INFO
	.align		4
.L_7503:
        /*0018*/ 	.byte	0x04, 0x17
        /*001a*/ 	.short	(.L_7505 - .L_7504)
.L_7504:
        /*001c*/ 	.word	0x00000000
        /*0020*/ 	.short	0x0000
        /*0022*/ 	.short	0x0000
        /*0024*/ 	.byte	0x00, 0xf0, 0x11, 0x00


	//----- nvinfo : EIATTR_SPARSE_MMA_MASK
	.align		4
.L_7505:
        /*0028*/ 	.byte	0x03, 0x50
        /*002a*/ 	.short	0x0000


	//----- nvinfo : EIATTR_MAXREG_COUNT
	.align		4
        /*002c*/ 	.byte	0x03, 0x1b
        /*002e*/ 	.short	0x0080


	//----- nvinfo : EIATTR_MERCURY_ISA_VERSION
	.align		4
        /*0030*/ 	.byte	0x03, 0x5f
        /*0032*/ 	.short	0x0101


	//----- nvinfo : EIATTR_EXIT_INSTR_OFFSETS
	.align		4
        /*0034*/ 	.byte	0x04, 0x1c
        /*0036*/ 	.short	(.L_7507 - .L_7506)


	//   ....[0]....
.L_7506:
        /*0038*/ 	.word	0x00003b90


	//   ....[1]....
        /*003c*/ 	.word	0x00004f10


	//----- nvinfo : EIATTR_MAX_THREADS
	.align		4
.L_7507:
        /*0040*/ 	.byte	0x04, 0x05
        /*0042*/ 	.short	(.L_7509 - .L_7508)
.L_7508:
        /*0044*/ 	.word	0x00000080
        /*0048*/ 	.word	0x00000001
        /*004c*/ 	.word	0x00000001


	//----- nvinfo : EIATTR_CRS_STACK_SIZE
	.align		4
.L_7509:
        /*0050*/ 	.byte	0x04, 0x1e
        /*0052*/ 	.short	(.L_7511 - .L_7510)
.L_7510:
        /*0054*/ 	.word	0x00000000


	//----- nvinfo : EIATTR_CBANK_PARAM_SIZE
	.align		4
.L_7511:
        /*0058*/ 	.byte	0x03, 0x19
        /*005a*/ 	.short	0x0220


	//----- nvinfo : EIATTR_PARAM_CBANK
	.align		4
        /*005c*/ 	.byte	0x04, 0x0a
        /*005e*/ 	.short	(.L_7513 - .L_7512)
	.align		4
.L_7512:
        /*0060*/ 	.word	index@(.nv.constant0._ZN2at6native18elementwise_kernelILi128ELi4EZNS0_22gpu_kernel_impl_nocastIZNS0_50_GLOBAL__N__2680c7bb_12_PowKernel_cu_7dd49032_316829pow_tensor_scalar_kernel_implIaaEEvRNS_18TensorIteratorBaseET0_EUlaE_EEvS6_RKT_EUliE_EEviT1_)
        /*0064*/ 	.short	0x0210
        /*0066*/ 	.short	0x0220


	//----- nvinfo : EIATTR_SW_WAR
	.align		4
.L_7513:
        /*0068*/ 	.byte	0x04, 0x36
        /*006a*/ 	.short	(.L_7515 - .L_7514)
.L_7514:
        /*006c*/ 	.word	0x00000008
.L_7515:


//--------------------- .nv.info._ZN2at6native27unrolled_elementwise_kernelIZNS0_50_GLOBAL__N__2680c7bb_12_PowKernel_cu_7dd49032_316829pow_tensor_scalar_kernel_implIaaEEvRNS_18TensorIteratorBaseET0_EUlaE_St5arrayIPcLm2EELi4E23TrivialOffsetCalculatorILi1EjESC_NS0_6memory15LoadWithoutCastENSD_16StoreWithoutCastEEEviT_S6_T2_T3_T4_T5_ --------------------------
	.section	.nv.info._ZN2at6native27unrolled_elementwise_kernelIZNS0_50_GLOBAL__N__2680c7bb_12_PowKernel_cu_7dd49032_316829pow_tensor_scalar_kernel_implIaaEEvRNS_18TensorIteratorBaseET0_EUlaE_St5arrayIPcLm2EELi4E23TrivialOffsetCalculatorILi1EjESC_NS0_6memory15LoadWithoutCastENSD_16StoreWithoutCastEEEviT_S6_T2_T3_T4_T5_,"",@"SHT_CUDA_INFO"
	.sectionflags	@""
	.align	4


	//----- nvinfo : EIATTR_CUDA_API_VERSION
	.align		4
        /*0000*/ 	.byte	0x04, 0x37
        /*0002*/ 	.short	(.L_7517 - .L_7516)
.L_7516:
        /*0004*/ 	.word	0x00000082


	//----- nvinfo : EIATTR_KPARAM_INFO
	.align		4
.L_7517:
        /*0008*/ 	.byte	0x04, 0x17
        /*000a*/ 	.short	(.L_7519 - .L_7518)
.L_7518:
        /*000c*/ 	.word	0x00000000
        /*0010*/ 	.short	0x0006
        /*0012*/ 	.short	0x0023
        /*0014*/ 	.byte	0x00, 0xf0, 0x05, 0x00


	//----- nvinfo : EIATTR_KPARAM_INFO
	.align		4
.L_7519:
        /*0018*/ 	.byte	0x04, 0x17
        /*001a*/ 	.short	(.L_7521 - .L_7520)
.L_7520:
        /*001c*/ 	.word	0x00000000
        /*0020*/ 	.short	0x0005
        /*0022*/ 	.short	0x0022
        /*0024*/ 	.byte	0x00, 0xf0, 0x05, 0x00


	//----- nvinfo : EIATTR_KPARAM_INFO
	.align		4
.L_7521:
        /*0028*/ 	.byte	0x04, 0x17
        /*002a*/ 	.short	(.L_7523 - .L_7522)
.L_7522:
        /*002c*/ 	.word	0x00000000
        /*0030*/ 	.short	0x0004
        /*0032*/ 	.short	0x0021
        /*0034*/ 	.byte	0x00, 0xf0, 0x05, 0x00


	//----- nvinfo : EIATTR_KPARAM_INFO
	.align		4
.L_7523:
        /*0038*/ 	.byte	0x04, 0x17
        /*003a*/ 	.short	(.L_7525 - .L_7524)
.L_7524:
        /*003c*/ 	.word	0x00000000
        /*0040*/ 	.short	0x0003
        /*0042*/ 	.short	0x0020
        /*0044*/ 	.byte	0x00, 0xf0, 0x05, 0x00


	//----- nvinfo : EIATTR_KPARAM_INFO
	.align		4
.L_7525:
        /*0048*/ 	.byte	0x04, 0x17
        /*004a*/ 	.short	(.L_7527 - .L_7526)
.L_7526:
        /*004c*/ 	.word	0x00000000
        /*0050*/ 	.short	0x0002
        /*0052*/ 	.short	0x0010
        /*0054*/ 	.byte	0x00, 0xf0, 0x41, 0x00


	//----- nvinfo : EIATTR_KPARAM_INFO
	.align		4
.L_7527:
        /*0058*/ 	.byte	0x04, 0x17
        /*005a*/ 	.short	(.L_7529 - .L_7528)
.L_7528:
        /*005c*/ 	.word	0x00000000
        /*0060*/ 	.short	0x0001
        /*0062*/ 	.short	0x0008
        /*0064*/ 	.byte	0x00, 0xf0, 0x21, 0x00


	//----- nvinfo : EIATTR_KPARAM_INFO
	.align		4
.L_7529:
        /*0068*/ 	.byte	0x04, 0x17
        /*006a*/ 	.short	(.L_7531 - .L_7530)
.L_7530:
        /*006c*/ 	.word	0x00000000
        /*0070*/ 	.short	0x0000
        /*0072*/ 	.short	0x0000
        /*0074*/ 	.byte	0x00, 0xf0, 0x11, 0x00


	//----- nvinfo : EIATTR_SPARSE_MMA_MASK
	.align		4
.L_7531:
        /*0078*/ 	.byte	0x03, 0x50
        /*007a*/ 	.short	0x0000


	//----- nvinfo : EIATTR_MAXREG_COUNT
	.align		4
        /*007c*/ 	.byte	0x03, 0x1b
        /*007e*/ 	.short	0x00ff


	//----- nvinfo : EIATTR_MERCURY_ISA_VERSION
	.align		4
        /*0080*/ 	.byte	0x03, 0x5f
        /*0082*/ 	.short	0x0101


	//----- nvinfo : EIATTR_EXIT_INSTR_OFFSETS
	.align		4
        /*0084*/ 	.byte	0x04, 0x1c
        /*0086*/ 	.short	(.L_7533 - .L_7532)


	//   ....[0]....
.L_7532:
        /*0088*/ 	.word	0x00000480


	//   ....[1]....
        /*008c*/ 	.word	0x00000500


	//----- nvinfo : EIATTR_MAX_THREADS
	.align		4
.L_7533:
        /*0090*/ 	.byte	0x04, 0x05
        /*0092*/ 	.short	(.L_7535 - .L_7534)
.L_7534:
        /*0094*/ 	.word	0x00000080
        /*0098*/ 	.word	0x00000001
        /*009c*/ 	.word	0x00000001


	//----- nvinfo : EIATTR_CRS_STACK_SIZE
	.align		4
.L_7535:
        /*00a0*/ 	.byte	0x04, 0x1e
        /*00a2*/ 	.short	(.L_7537 - .L_7536)
.L_7536:
        /*00a4*/ 	.word	0x00000000


	//----- nvinfo : EIATTR_CBANK_PARAM_SIZE
	.align		4
.L_7537:
        /*00a8*/ 	.byte	0x03, 0x19
        /*00aa*/ 	.short	0x0024


	//----- nvinfo : EIATTR_PARAM_CBANK
	.align		4
        /*00ac*/ 	.byte	0x04, 0x0a
        /*00ae*/ 	.short	(.L_7539 - .L_7538)
	.align		4
.L_7538:
        /*00b0*/ 	.word	index@(.nv.constant0._ZN2at6native27unrolled_elementwise_kernelIZNS0_50_GLOBAL__N__2680c7bb_12_PowKernel_cu_7dd49032_316829pow_tensor_scalar_kernel_implIaaEEvRNS_18TensorIteratorBaseET0_EUlaE_St5arrayIPcLm2EELi4E23TrivialOffsetCalculatorILi1EjESC_NS0_6memory15LoadWithoutCastENSD_16StoreWithoutCastEEEviT_S6_T2_T3_T4_T5_)
        /*00b4*/ 	.short	0x0210
        /*00b6*/ 	.short	0x0024


	//----- nvinfo : EIATTR_SW_WAR
	.align		4
.L_7539:
        /*00b8*/ 	.byte	0x04, 0x36
        /*00ba*/ 	.short	(.L_7541 - .L_7540)
.L_7540:
        /*00bc*/ 	.word	0x00000008
.L_7541:


//--------------------- .nv.info._ZN2at6native29vectorized_elementwise_kernelILi2EZNS0_50_GLOBAL__N__2680c7bb_12_PowKernel_cu_7dd49032_316829pow_tensor_scalar_kernel_implIaaEEvRNS_18TensorIteratorBaseET0_EUlaE_St5arrayIPcLm2EEEEviS6_T1_ --------------------------
	.section	.nv.info._ZN2at6native29vectorized_elementwise_kernelILi2EZNS0_50_GLOBAL__N__2680c7bb_12_PowKernel_cu_7dd49032_316829pow_tensor_scalar_kernel_implIaaEEvRNS_18TensorIteratorBaseET0_EUlaE_St5arrayIPcLm2EEEEviS6_T1_,"",@"SHT_CUDA_INFO"
	.sectionflags	@""
	.align	4


	//----- nvinfo : EIATTR_CUDA_API_VERSION
	.align		4
        /*0000*/ 	.byte	0x04, 0x37
        /*0002*/ 	.short	(.L_7543 - .L_7542)
.L_7542:
        /*0004*/ 	.word	0x00000082


	//----- nvinfo : EIATTR_KPARAM_INFO
	.align		4
.L_7543:
        /*0008*/ 	.byte	0x04, 0x17
        /*000a*/ 	.short	(.L_7545 - .L_7544)
.L_7544:
        /*000c*/ 	.word	0x00000000
        /*0010*/ 	.short	0x0002
        /*0012*/ 	.short	0x0010
        /*0014*/ 	.byte	0x00, 0xf0, 0x41, 0x00


	//----- nvinfo : EIATTR_KPARAM_INFO
	.align		4
.L_7545:
        /*0018*/ 	.byte	0x04, 0x17
        /*001a*/ 	.short	(.L_7547 - .L_7546)
.L_7546:
        /*001c*/ 	.word	0x00000000
        /*0020*/ 	.short	0x0001
        /*0022*/ 	.short	0x0008
        /*0024*/ 	.byte	0x00, 0xf0, 0x21, 0x00


	//----- nvinfo : EIATTR_KPARAM_INFO
	.align		4
.L_7547:
        /*0028*/ 	.byte	0x04, 0x17
        /*002a*/ 	.short	(.L_7549 - .L_7548)
.L_7548:
        /*002c*/ 	.word	0x00000000
        /*0030*/ 	.short	0x0000
        /*0032*/ 	.short	0x0000
        /*0034*/ 	.byte	0x00, 0xf0, 0x11, 0x00


	//----- nvinfo : EIATTR_SPARSE_MMA_MASK
	.align		4
.L_7549:
        /*0038*/ 	.byte	0x03, 0x50
        /*003a*/ 	.short	0x0000


	//----- nvinfo : EIATTR_MAXREG_COUNT
	.align		4
        /*003c*/ 	.byte	0x03, 0x1b
        /*003e*/ 	.short	0x00ff


	//----- nvinfo : EIATTR_MERCURY_ISA_VERSION
	.align		4
        /*0040*/ 	.byte	0x03, 0x5f
        /*0042*/ 	.short	0x0101


	//----- nvinfo : EIATTR_EXIT_INSTR_OFFSETS
	.align		4
        /*0044*/ 	.byte	0x04, 0x1c
        /*0046*/ 	.short	(.L_7551 - .L_7550)


	//   ....[0]....
.L_7550:
        /*0048*/ 	.word	0x00000340


	//   ....[1]....
        /*004c*/ 	.word	0x00000c50


	//   ....[2]....
        /*0050*/ 	.word	0x00000cd0


	//----- nvinfo : EIATTR_MAX_THREADS
	.align		4
.L_7551:
        /*0054*/ 	.byte	0x04, 0x05
        /*0056*/ 	.short	(.L_7553 - .L_7552)
.L_7552:
        /*0058*/ 	.word	0x00000080
        /*005c*/ 	.word	0x00000001
        /*0060*/ 	.word	0x00000001


	//----- nvinfo : EIATTR_CRS_STACK_SIZE
	.align		4
.L_7553:
        /*0064*/ 	.byte	0x04, 0x1e
        /*0066*/ 	.short	(.L_7555 - .L_7554)
.L_7554:
        /*0068*/ 	.word	0x00000000


	//----- nvinfo : EIATTR_CBANK_PARAM_SIZE
	.align		4
.L_7555:
        /*006c*/ 	.byte	0x03, 0x19
        /*006e*/ 	.short	0x0020


	//----- nvinfo : EIATTR_PARAM_CBANK
	.align		4
        /*0070*/ 	.byte	0x04, 0x0a
        /*0072*/ 	.short	(.L_7557 - .L_7556)
	.align		4
.L_7556:
        /*0074*/ 	.word	index@(.nv.constant0._ZN2at6native29vectorized_elementwise_kernelILi2EZNS0_50_GLOBAL__N__2680c7bb_12_PowKernel_cu_7dd49032_316829pow_tensor_scalar_kernel_implIaaEEvRNS_18TensorIteratorBaseET0_EUlaE_St5arrayIPcLm2EEEEviS6_T1_)
        /*0078*/ 	.short	0x0210
        /*007a*/ 	.short	0x0020


	//----- nvinfo : EIATTR_SW_WAR
	.align		4
.L_7557:
        /*007c*/ 	.byte	0x04, 0x36
        /*007e*/ 	.short	(.L_7559 - .L_7558)
.L_7558:
        /*0080*/ 	.word	0x00000008
.L_7559:


//--------------------- .nv.info._ZN2at6native29vectorized_elementwise_kernelILi4EZNS0_50_GLOBAL__N__2680c7bb_12_PowKernel_cu_7dd49032_316829pow_tensor_scalar_kernel_implIaaEEvRNS_18TensorIteratorBaseET0_EUlaE_St5arrayIPcLm2EEEEviS6_T1_ --------------------------
	.section	.nv.info._ZN2at6native29vectorized_elementwise_kernelILi4EZNS0_50_GLOBAL__N__2680c7bb_12_PowKernel_cu_7dd49032_316829pow_tensor_scalar_kernel_implIaaEEvRNS_18TensorIteratorBaseET0_EUlaE_St5arrayIPcLm2EEEEviS6_T1_,"",@"SHT_CUDA_INFO"
	.sectionflags	@""
	.align	4


	//----- nvinfo : EIATTR_CUDA_API_VERSION
	.align		4
        /*0000*/ 	.byte	0x04, 0x37
        /*0002*/ 	.short	(.L_7561 - .L_7560)
.L_7560:
        /*0004*/ 	.word	0x00000082


	//----- nvinfo : EIATTR_KPARAM_INFO
	.align		4
.L_7561:
        /*0008*/ 	.byte	0x04, 0x17
        /*000a*/ 	.short	(.L_7563 - .L_7562)
.L_7562:
        /*000c*/ 	.word	0x00000000
        /*0010*/ 	.short	0x0002
        /*0012*/ 	.short	0x0010
        /*0014*/ 	.byte	0x00, 0xf0, 0x41, 0x00


	//----- nvinfo : EIATTR_KPARAM_INFO
	.align		4
.L_7563:
        /*0018*/ 	.byte	0x04, 0x17
        /*001a*/ 	.short	(.L_7565 - .L_7564)
.L_7564:
        /*001c*/ 	.word	0x00000000
        /*0020*/ 	.short	0x0001
        /*0022*/ 	.short	0x0008
        /*0024*/ 	.byte	0x00, 0xf0, 0x21, 0x00


	//----- nvinfo : EIATTR_KPARAM_INFO
	.align		4
.L_7565:
        /*0028*/ 	.byte	0x04, 0x17
        /*002a*/ 	.short	(.L_7567 - .L_7566)
.L_7566:
        /*002c*/ 	.word	0x00000000
        /*0030*/ 	.short	0x0000
        /*0032*/ 	.short	0x0000
        /*0034*/ 	.byte	0x00, 0xf0, 0x11, 0x00


	//----- nvinfo : EIATTR_SPARSE_MMA_MASK
	.align		4
.L_7567:
        /*0038*/ 	.byte	0x03, 0x50
        /*003a*/ 	.short	0x0000


	//----- nvinfo : EIATTR_MAXREG_COUNT
	.align		4
        /*003c*/ 	.byte	0x03, 0x1b
        /*003e*/ 	.short	0x00ff


	//----- nvinfo : EIATTR_MERCURY_ISA_VERSION
	.align		4
        /*0040*/ 	.byte	0x03, 0x5f
        /*0042*/ 	.short	0x0101


	//----- nvinfo : EIATTR_EXIT_INSTR_OFFSETS
	.align		4
        /*0044*/ 	.byte	0x04, 0x1c
        /*0046*/ 	.short	(.L_7569 - .L_7568)


	//   ....[0]....
.L_7568:
        /*0048*/ 	.word	0x00000300


	//   ....[1]....
        /*004c*/ 	.word	0x00000c10


	//   ....[2]....
        /*0050*/ 	.word	0x00000c90


	//----- nvinfo : EIATTR_MAX_THREADS
	.align		4
.L_7569:
        /*0054*/ 	.byte	0x04, 0x05
        /*0056*/ 	.short	(.L_7571 - .L_7570)
.L_7570:
        /*0058*/ 	.word	0x00000080
        /*005c*/ 	.word	0x00000001
        /*0060*/ 	.word	0x00000001


	//----- nvinfo : EIATTR_CRS_STACK_SIZE
	.align		4
.L_7571:
        /*0064*/ 	.byte	0x04, 0x1e
        /*0066*/ 	.short	(.L_7573 - .L_7572)
.L_7572:
        /*0068*/ 	.word	0x00000000


	//----- nvinfo : EIATTR_CBANK_PARAM_SIZE
	.align		4
.L_7573:
        /*006c*/ 	.byte	0x03, 0x19
        /*006e*/ 	.short	0x0020


	//----- nvinfo : EIATTR_PARAM_CBANK
	.align		4
        /*0070*/ 	.byte	0x04, 0x0a
        /*0072*/ 	.short	(.L_7575 - .L_7574)
	.align		4
.L_7574:
        /*0074*/ 	.word	index@(.nv.constant0._ZN2at6native29vectorized_elementwise_kernelILi4EZNS0_50_GLOBAL__N__2680c7bb_12_PowKernel_cu_7dd49032_316829pow_tensor_scalar_kernel_implIaaEEvRNS_18TensorIteratorBaseET0_EUlaE_St5arrayIPcLm2EEEEviS6_T1_)
        /*0078*/ 	.short	0x0210
        /*007a*/ 	.short	0x0020


	//----- nvinfo : EIATTR_SW_WAR
	.align		4
.L_7575:
        /*007c*/ 	.byte	0x04, 0x36
        /*007e*/ 	.short	(.L_7577 - .L_7576)
.L_7576:
        /*0080*/ 	.word	0x00000008
.L_7577:


//--------------------- .nv.info._ZN2at6native29vectorized_elementwise_kernelILi8EZNS0_50_GLOBAL__N__2680c7bb_12_PowKernel_cu_7dd49032_316829pow_tensor_scalar_kernel_implIaaEEvRNS_18TensorIteratorBaseET0_EUlaE_St5arrayIPcLm2EEEEviS6_T1_ --------------------------
	.section	.nv.info._ZN2at6native29vectorized_elementwise_kernelILi8EZNS0_50_GLOBAL__N__2680c7bb_12_PowKernel_cu_7dd49032_316829pow_tensor_scalar_kernel_implIaaEEvRNS_18TensorIteratorBaseET0_EUlaE_St5arrayIPcLm2EEEEviS6_T1_,"",@"SHT_CUDA_INFO"
	.sectionflags	@""
	.align	4


	//----- nvinfo : EIATTR_CUDA_API_VERSION
	.align		4
        /*0000*/ 	.byte	0x04, 0x37
        /*0002*/ 	.short	(.L_7579 - .L_7578)
.L_7578:
        /*0004*/ 	.word	0x00000082


	//----- nvinfo : EIATTR_KPARAM_INFO
	.align		4
.L_7579:
        /*0008*/ 	.byte	0x04, 0x17
        /*000a*/ 	.short	(.L_7581 - .L_7580)
.L_7580:
        /*000c*/ 	.word	0x00000000
        /*0010*/ 	.short	0x0002
        /*0012*/ 	.short	0x0010
        /*0014*/ 	.byte	0x00, 0xf0, 0x41, 0x00


	//----- nvinfo : EIATTR_KPARAM_INFO
	.align		4
.L_7581:
        /*0018*/ 	.byte	0x04, 0x17
        /*001a*/ 	.short	(.L_7583 - .L_7582)
.L_7582:
        /*001c*/ 	.word	0x00000000
        /*0020*/ 	.short	0x0001
        /*0022*/ 	.short	0x0008
        /*0024*/ 	.byte	0x00, 0xf0, 0x21, 0x00


	//----- nvinfo : EIATTR_KPARAM_INFO
	.align		4
.L_7583:
        /*0028*/ 	.byte	0x04, 0x17
        /*002a*/ 	.short	(.L_7585 - .L_7584)
.L_7584:
        /*002c*/ 	.word	0x00000000
        /*0030*/ 	.short	0x0000
        /*0032*/ 	.short	0x0000
        /*0034*/ 	.byte	0x00, 0xf0, 0x11, 0x00


	//----- nvinfo : EIATTR_SPARSE_MMA_MASK
	.align		4
.L_7585:
        /*0038*/ 	.byte	0x03, 0x50
        /*003a*/ 	.short	0x0000


	//----- nvinfo : EIATTR_MAXREG_COUNT
	.align		4
        /*003c*/ 	.byte	0x03, 0x1b
        /*003e*/ 	.short	0x00ff


	//----- nvinfo : EIATTR_MERCURY_ISA_VERSION
	.align		4
        /*0040*/ 	.byte	0x03, 0x5f
        /*0042*/ 	.short	0x0101


	//----- nvinfo : EIATTR_EXIT_INSTR_OFFSETS
	.align		4
        /*0044*/ 	.byte	0x04, 0x1c
        /*0046*/ 	.short	(.L_7587 - .L_7586)


	//   ....[0]....
.L_7586:
        /*0048*/ 	.word	0x00000410


	//   ....[1]....
        /*004c*/ 	.word	0x00000d20


	//   ....[2]....
        /*0050*/ 	.word	0x00000da0


	//----- nvinfo : EIATTR_MAX_THREADS
	.align		4
.L_7587:
        /*0054*/ 	.byte	0x04, 0x05
        /*0056*/ 	.short	(.L_7589 - .L_7588)
.L_7588:
        /*0058*/ 	.word	0x00000080
        /*005c*/ 	.word	0x00000001
        /*0060*/ 	.word	0x00000001


	//----- nvinfo : EIATTR_CRS_STACK_SIZE
	.align		4
.L_7589:
        /*0064*/ 	.byte	0x04, 0x1e
        /*0066*/ 	.short	(.L_7591 - .L_7590)
.L_7590:
        /*0068*/ 	.word	0x00000000


	//----- nvinfo : EIATTR_CBANK_PARAM_SIZE
	.align		4
.L_7591:
        /*006c*/ 	.byte	0x03, 0x19
        /*006e*/ 	.short	0x0020


	//----- nvinfo : EIATTR_PARAM_CBANK
	.align		4
        /*0070*/ 	.byte	0x04, 0x0a
        /*0072*/ 	.short	(.L_7593 - .L_7592)
	.align		4
.L_7592:
        /*0074*/ 	.word	index@(.nv.constant0._ZN2at6native29vectorized_elementwise_kernelILi8EZNS0_50_GLOBAL__N__2680c7bb_12_PowKernel_cu_7dd49032_316829pow_tensor_scalar_kernel_implIaaEEvRNS_18TensorIteratorBaseET0_EUlaE_St5arrayIPcLm2EEEEviS6_T1_)
        /*0078*/ 	.short	0x0210
        /*007a*/ 	.short	0x0020


	//----- nvinfo : EIATTR_SW_WAR
	.align		4
.L_7593:
        /*007c*/ 	.byte	0x04, 0x36
        /*007e*/ 	.short	(.L_7595 - .L_7594)
.L_7594:
        /*0080*/ 	.word	0x00000008
.L_7595:


//--------------------- .nv.info._ZN2at6native18elementwise_kernelILi128ELi4EZNS0_15gpu_kernel_implIZNS0_50_GLOBAL__N__2680c7bb_12_PowKernel_cu_7dd49032_316829pow_tensor_scalar_kernel_implIhhEEvRNS_18TensorIteratorBaseET0_EUlhE2_EEvS6_RKT_EUliE_EEviT1_ --------------------------
	.section	.nv.info._ZN2at6native18elementwise_kernelILi128ELi4EZNS0_15gpu_kernel_implIZNS0_50_GLOBAL__N__2680c7bb_12_PowKernel_cu_7dd49032_316829pow_tensor_scalar_kernel_implIhhEEvRNS_18TensorIteratorBaseET0_EUlhE2_EEvS6_RKT_EUliE_EEviT1_,"",@"SHT_CUDA_INFO"
	.sectionflags	@""
	.align	4


	//----- nvinfo : EIATTR_CUDA_API_VERSION
	.align		4
        /*0000*/ 	.byte	0x04, 0x37
        /*0002*/ 	.short	(.L_7597 - .L_7596)
.L_7596:
        /*0004*/ 	.word	0x00000082


	//----- nvinfo : EIATTR_KPARAM_INFO
	.align		4
.L_7597:
        /*0008*/ 	.byte	0x04, 0x17
        /*000a*/ 	.short	(.L_7599 - .L_7598)
.L_7598:
        /*000c*/ 	.word	0x00000000
        /*0010*/ 	.short	0x0001
        /*0012*/ 	.short	0x0008
        /*0014*/ 	.byte	0x00, 0xf0, 0xa1, 0x08


	//----- nvinfo : EIATTR_KPARAM_INFO
	.align		4
.L_7599:
        /*0018*/ 	.byte	0x04, 0x17
        /*001a*/ 	.short	(.L_7601 - .L_7600)
.L_7600:
        /*001c*/ 	.word	0x00000000
        /*0020*/ 	.short	0x0000
        /*0022*/ 	.short	0x0000
        /*0024*/ 	.byte	0x00, 0xf0, 0x11, 0x00


	//----- nvinfo : EIATTR_SPARSE_MMA_MASK
	.align		4
.L_7601:
        /*0028*/ 	.byte	0x03, 0x50
        /*002a*/ 	.short	0x0000


	//----- nvinfo : EIATTR_MAXREG_COUNT
	.align		4
        /*002c*/ 	.byte	0x03, 0x1b
        /*002e*/ 	.short	0x0080


	//----- nvinfo : EIATTR_EXTERNS
	.align		4
        /*0030*/ 	.byte	0x04, 0x0f
        /*0032*/ 	.short	(.L_7603 - .L_7602)


	//   ....[0]....
	.align		4
.L_7602:
        /*0034*/ 	.word	index@(__assertfail)


	//----- nvinfo : EIATTR_MERCURY_ISA_VERSION
	.align		4
.L_7603:
        /*0038*/ 	.byte	0x03, 0x5f
        /*003a*/ 	.short	0x0101


	//----- nvinfo : EIATTR_SYSCALL_OFFSETS
	.align		4
        /*003c*/ 	.byte	0x04, 0x46
        /*003e*/ 	.short	(.L_7605 - .L_7604)


	//   ....[0]....
.L_7604:
        /*0040*/ 	.word	0x00002220


	//   ....[1]....
        /*0044*/ 	.word	0x000032d0


	//   ....[2]....
        /*0048*/ 	.word	0x00005540


	//   ....[3]....
        /*004c*/ 	.word	0x000065f0


	//   ....[4]....
        /*0050*/ 	.word	0x00008850


	//   ....[5]....
        /*0054*/ 	.word	0x00009900


	//   ....[6]....
        /*0058*/ 	.word	0x0000bb50


	//   ....[7]....
        /*005c*/ 	.word	0x0000cc00


	//----- nvinfo : EIATTR_EXIT_INSTR_OFFSETS
	.align		4
.L_7605:
        /*0060*/ 	.byte	0x04, 0x1c
        /*0062*/ 	.short	(.L_7607 - .L_7606)


	//   ....[0]....
.L_7606:
        /*0064*/ 	.word	0x000099c0


	//   ....[1]....
        /*0068*/ 	.word	0x0000bdf0


	//   ....[2]....
        /*006c*/ 	.word	0x0000be10


	//   ....[3]....
        /*0070*/ 	.word	0x0000beb0


	//   ....[4]....
        /*0074*/ 	.word	0x0000bee0


	//   ....[5]....
        /*0078*/ 	.word	0x0000bf10


	//   ....[6]....
        /*007c*/ 	.word	0x0000bfb0


	//   ....[7]....
        /*0080*/ 	.word	0x0000c000


	//   ....[8]....
        /*0084*/ 	.word	0x0000c0b0


	//   ....[9]....
        /*0088*/ 	.word	0x0000c110


	//   ....[10]....
        /*008c*/ 	.word	0x0000c150


	//   ....[11]....
        /*0090*/ 	.word	0x0000c210


	//   ....[12]....
        /*0094*/ 	.word	0x0000c260


	//   ....[13]....
        /*0098*/ 	.word	0x0000c400


	//   ....[14]....
        /*009c*/ 	.word	0x0000c570


	//   ....[15]....
        /*00a0*/ 	.word	0x0000c5c0


	//   ....[16]....
        /*00a4*/ 	.word	0x0000c670


	//   ....[17]....
        /*00a8*/ 	.word	0x0000c800


	//   ....[18]....
        /*00ac*/ 	.word	0x0000c990


	//   ....[19]....
        /*00b0*/ 	.word	0x0000cb00


	//   ....[20]....
        /*00b4*/ 	.word	0x0000cc10


	//   ....[21]....
        /*00b8*/ 	.word	0x0000cc50


	//   ....[22]....
        /*00bc*/ 	.word	0x0000cc80


	//----- nvinfo : EIATTR_MAX_THREADS
	.align		4
.L_7607:
        /*00c0*/ 	.byte	0x04, 0x05
        /*00c2*/ 	.short	(.L_7609 - .L_7608)
.L_7608:
        /*00c4*/ 	.word	0x00000080
        /*00c8*/ 	.word	0x00000001
        /*00cc*/ 	.word	0x00000001


	//----- nvinfo : EIATTR_CRS_STACK_SIZE
	.align		4
.L_7609:
        /*00d0*/ 	.byte	0x04, 0x1e
        /*00d2*/ 	.short	(.L_7611 - .L_7610)
.L_7610:
        /*00d4*/ 	.word	0x00000000


	//----- nvinfo : EIATTR_CBANK_PARAM_SIZE
	.align		4
.L_7611:
        /*00d8*/ 	.byte	0x03, 0x19
        /*00da*/ 	.short	0x0230


	//----- nvinfo : EIATTR_PARAM_CBANK
	.align		4
        /*00dc*/ 	.byte	0x04, 0x0a
        /*00de*/ 	.short	(.L_7613 - .L_7612)
	.align		4
.L_7612:
        /*00e0*/ 	.word	index@(.nv.constant0._ZN2at6native18elementwise_kernelILi128ELi4EZNS0_15gpu_kernel_implIZNS0_50_GLOBAL__N__2680c7bb_12_PowKernel_cu_7dd49032_316829pow_tensor_scalar_kernel_implIhhEEvRNS_18TensorIteratorBaseET0_EUlhE2_EEvS6_RKT_EUliE_EEviT1_)
        /*00e4*/ 	.short	0x0210
        /*00e6*/ 	.short	0x0230


	//----- nvinfo : EIATTR_SW_WAR
	.align		4
.L_7613:
        /*00e8*/ 	.byte	0x04, 0x36
        /*00ea*/ 	.short	(.L_7615 - .L_7614)
.L_7614:
        /*00ec*/ 	.word	0x00000008
.L_7615:


//--------------------- .nv.info._ZN2at6native27unrolled_elementwise_kernelIZNS0_50_GLOBAL__N__2680c7bb_12_PowKernel_cu_7dd49032_316829pow_tensor_scalar_kernel_implIhhEEvRNS_18TensorIteratorBaseET0_EUlhE2_St5arrayIPcLm2EELi4E23TrivialOffsetCalculatorILi1EjESC_NS0_6memory12LoadWithCastILi1EEENSD_13StoreWithCastILi1EEEEEviT_S6_T2_T3_T4_T5_ --------------------------
	.section	.nv.info._ZN2at6native27unrolled_elementwise_kernelIZNS0_50_GLOBAL__N__2680c7bb_12_PowKernel_cu_7dd49032_316829pow_tensor_scalar_kernel_implIhhEEvRNS_18TensorIteratorBaseET0_EUlhE2_St5arrayIPcLm2EELi4E23TrivialOffsetCalculatorILi1EjESC_NS0_6memory12LoadWithCastILi1EEENSD_13StoreWithCastILi1EEEEEviT_S6_T2_T3_T4_T5_,"",@"SHT_CUDA_INFO"
	.sectionflags	@""
	.align	4


	//----- nvinfo : EIATTR_CUDA_API_VERSION
	.align		4
        /*0000*/ 	.byte	0x04, 0x37
        /*0002*/ 	.short	(.L_7617 - .L_7616)
.L_7616:
        /*0004*/ 	.word	0x00000082


	//----- nvinfo : EIATTR_KPARAM_INFO
	.align		4
.L_7617:
        /*0008*/ 	.byte	0x04, 0x17
        /*000a*/ 	.short	(.L_7619 - .L_7618)
.L_7618:
        /*000c*/ 	.word	0x00000000
        /*0010*/ 	.short	0x0006
        /*0012*/ 	.short	0x0034
        /*0014*/ 	.byte	0x00, 0xf0, 0x21, 0x00


	//----- nvinfo : EIATTR_KPARAM_INFO
	.align		4
.L_7619:
        /*0018*/ 	.byte	0x04, 0x17
        /*001a*/ 	.short	(.L_7621 - .L_7620)
.L_7620:
        /*001c*/ 	.word	0x00000000
        /*0020*/ 	.short	0x0005
        /*0022*/ 	.short	0x002c
        /*0024*/ 	.byte	0x00, 0xf0, 0x21, 0x00


	//----- nvinfo : EIATTR_KPARAM_INFO
	.align		4
.L_7621:
        /*0028*/ 	.byte	0x04, 0x17
        /*002a*/ 	.short	(.L_7623 - .L_7622)
.L_7622:
        /*002c*/ 	.word	0x00000000
        /*0030*/ 	.short	0x0004
        /*0032*/ 	.short	0x0029
        /*0034*/ 	.byte	0x00, 0xf0, 0x05, 0x00


	//----- nvinfo : EIATTR_KPARAM_INFO
	.align		4
.L_7623:
        /*0038*/ 	.byte	0x04, 0x17
        /*003a*/ 	.short	(.L_7625 - .L_7624)
.L_7624:
        /*003c*/ 	.word	0x00000000
        /*0040*/ 	.short	0x0003
        /*0042*/ 	.short	0x0028
        /*0044*/ 	.byte	0x00, 0xf0, 0x05, 0x00


	//----- nvinfo : EIATTR_KPARAM_INFO
	.align		4
.L_7625:
        /*0048*/ 	.byte	0x04, 0x17
        /*004a*/ 	.short	(.L_7627 - .L_7626)
.L_7626:
        /*004c*/ 	.word	0x00000000
        /*0050*/ 	.short	0x0002
        /*0052*/ 	.short	0x0018
        /*0054*/ 	.byte	0x00, 0xf0, 0x41, 0x00


	//----- nvinfo : EIATTR_KPARAM_INFO
	.align		4
.L_7627:
        /*0058*/ 	.byte	0x04, 0x17
        /*005a*/ 	.short	(.L_7629 - .L_7628)
.L_7628:
        /*005c*/ 	.word	0x00000000
        /*0060*/ 	.short	0x0001
        /*0062*/ 	.short	0x0008
        /*0064*/ 	.byte	0x00, 0xf0, 0x41, 0x00


	//----- nvinfo : EIATTR_KPARAM_INFO
	.align		4
.L_7629:
        /*0068*/ 	.byte	0x04, 0x17
        /*006a*/ 	.short	(.L_7631 - .L_7630)
.L_7630:
        /*006c*/ 	.word	0x00000000
        /*0070*/ 	.short	0x0000
        /*0072*/ 	.short	0x0000
        /*0074*/ 	.byte	0x00, 0xf0, 0x11, 0x00


	//----- nvinfo : EIATTR_SPARSE_MMA_MASK
	.align		4
.L_7631:
        /*0078*/ 	.byte	0x03, 0x50
        /*007a*/ 	.short	0x0000


	//----- nvinfo : EIATTR_MAXREG_COUNT
	.align		4
        /*007c*/ 	.byte	0x03, 0x1b
        /*007e*/ 	.short	0x00ff


	//----- nvinfo : EIATTR_EXTERNS
	.align		4
        /*0080*/ 	.byte	0x04, 0x0f
        /*0082*/ 	.short	(.L_7633 - .L_7632)


	//   ....[0]....
	.align		4
.L_7632:
        /*0084*/ 	.word	index@(__assertfail)


	//----- nvinfo : EIATTR_MERCURY_ISA_VERSION
	.align		4
.L_7633:
        /*0088*/ 	.byte	0x03, 0x5f
        /*008a*/ 	.short	0x0101


	//----- nvinfo : EIATTR_SYSCALL_OFFSETS
	.align		4
        /*008c*/ 	.byte	0x04, 0x46
        /*008e*/ 	.short	(.L_7635 - .L_7634)


	//   ....[0]....
.L_7634:
        /*0090*/ 	.word	0x00000f70


	//   ....[1]....
        /*0094*/ 	.word	0x00001ec0


	//   ....[2]....
        /*0098*/ 	.word	0x00002d70


	//   ....[3]....
        /*009c*/ 	.word	0x00003ca0


	//   ....[4]....
        /*00a0*/ 	.word	0x00005210


	//   ....[5]....
        /*00a4*/ 	.word	0x00006220


	//   ....[6]....
        /*00a8*/ 	.word	0x00007210


	//   ....[7]....
        /*00ac*/ 	.word	0x00008200


	//----- nvinfo : EIATTR_EXIT_INSTR_OFFSETS
	.align		4
.L_7635:
        /*00b0*/ 	.byte	0x04, 0x1c
        /*00b2*/ 	.short	(.L_7637 - .L_7636)


	//   ....[0]....
.L_7636:
        /*00b4*/ 	.word	0x000072c0


	//   ....[1]....
        /*00b8*/ 	.word	0x000073f0


	//   ....[2]....
        /*00bc*/ 	.word	0x00007410


	//   ....[3]....
        /*00c0*/ 	.word	0x000074b0


	//   ....[4]....
        /*00c4*/ 	.word	0x000074e0


	//   ....[5]....
        /*00c8*/ 	.word	0x00007510


	//   ....[6]....
        /*00cc*/ 	.word	0x000075b0


	//   ....[7]....
        /*00d0*/ 	.word	0x00007600


	//   ....[8]....
        /*00d4*/ 	.word	0x000076b0


	//   ....[9]....
        /*00d8*/ 	.word	0x00007710


	//   ....[10]....
        /*00dc*/ 	.word	0x00007750


	//   ....[11]....
        /*00e0*/ 	.word	0x00007810


	//   ....[12]....
        /*00e4*/ 	.word	0x00007860


	//   ....[13]....
        /*00e8*/ 	.word	0x00007a00


	//   ....[14]....
        /*00ec*/ 	.word	0x00007b70


	//   ....[15]....
        /*00f0*/ 	.word	0x00007bc0


	//   ....[16]....
        /*00f4*/ 	.word	0x00007c70


	//   ....[17]....
        /*00f8*/ 	.word	0x00007e00


	//   ....[18]....
        /*00fc*/ 	.word	0x00007f90


	//   ....[19]....
        /*0100*/ 	.word	0x00008100


	//   ....[20]....
        /*0104*/ 	.word	0x00008210


	//   ....[21]....
        /*0108*/ 	.word	0x00008250


	//   ....[22]....
        /*010c*/ 	.word	0x00008280


	//----- nvinfo : EIATTR_MAX_THREADS
	.align		4
.L_7637:
        /*0110*/ 	.byte	0x04, 0x05
        /*0112*/ 	.short	(.L_7639 - .L_7638)
.L_7638:
        /*0114*/ 	.word	0x00000080
        /*0118*/ 	.word	0x00000001
        /*011c*/ 	.word	0x00000001


	//----- nvinfo : EIATTR_CRS_STACK_SIZE
	.align		4
.L_7639:
        /*0120*/ 	.byte	0x04, 0x1e
        /*0122*/ 	.short	(.L_7641 - .L_7640)
.L_7640:
        /*0124*/ 	.word	0x00000000


	//----- nvinfo : EIATTR_CBANK_PARAM_SIZE
	.align		4
.L_7641:
        /*0128*/ 	.byte	0x03, 0x19
        /*012a*/ 	.short	0x003c


	//----- nvinfo : EIATTR_PARAM_CBANK
	.align		4
        /*012c*/ 	.byte	0x04, 0x0a
        /*012e*/ 	.short	(.L_7643 - .L_7642)
	.align		4
.L_7642:
        /*0130*/ 	.word	index@(.nv.constant0._ZN2at6native27unrolled_elementwise_kernelIZNS0_50_GLOBAL__N__2680c7bb_12_PowKernel_cu_7dd49032_316829pow_tensor_scalar_kernel_implIhhEEvRNS_18TensorIteratorBaseET0_EUlhE2_St5arrayIPcLm2EELi4E23TrivialOffsetCalculatorILi1EjESC_NS0_6memory12LoadWithCastILi1EEENSD_13StoreWithCastILi1EEEEEviT_S6_T2_T3_T4_T5_)
        /*0134*/ 	.short	0x0210
        /*0136*/ 	.short	0x003c


	//----- nvinfo : EIATTR_SW_WAR
	.align		4
.L_7643:
        /*0138*/ 	.byte	0x04, 0x36
        /*013a*/ 	.short	(.L_7645 - .L_7644)
.L_7644:
        /*013c*/ 	.word	0x00000008
.L_7645:


//--------------------- .nv.info._ZN2at6native18elementwise_kernelILi128ELi4EZNS0_22gpu_kernel_impl_nocastIZNS0_50_GLOBAL__N__2680c7bb_12_PowKernel_cu_7dd49032_316829pow_tensor_scalar_kernel_implIhhEEvRNS_18TensorIteratorBaseET0_EUlhE2_EEvS6_RKT_EUliE_EEviT1_ --------------------------
	.section	.nv.info._ZN2at6native18elementwise_kernelILi128ELi4EZNS0_22gpu_kernel_impl_nocastIZNS0_50_GLOBAL__N__2680c7bb_12_PowKernel_cu_7dd49032_316829pow_tensor_scalar_kernel_implIhhEEvRNS_18TensorIteratorBaseET0_EUlhE2_EEvS6_RKT_EUliE_EEviT1_,"",@"SHT_CUDA_INFO"
	.sectionflags	@""
	.align	4


	//----- nvinfo : EIATTR_CUDA_API_VERSION
	.align		4
        /*0000*/ 	.byte	0x04, 0x37
        /*0002*/ 	.short	(.L_7647 - .L_7646)
.L_7646:
        /*0004*/ 	.word	0x00000082


	//----- nvinfo : EIATTR_KPARAM_INFO
	.align		4
.L_7647:
        /*0008*/ 	.byte	0x04, 0x17
        /*000a*/ 	.short	(.L_7649 - .L_7648)
.L_7648:
        /*000c*/ 	.word	0x00000000
        /*0010*/ 	.short	0x0001
        /*0012*/ 	.short	0x0008
        /*0014*/ 	.byte	0x00, 0xf0, 0x81, 0x08


	//----- nvinfo : EIATTR_KPARAM_INFO
	.align		4
.L_7649:
        /*0018*/ 	.byte	0x04, 0x17
        /*001a*/ 	.short	(.L_7651 - .L_7650)
.L_7650:
        /*001c*/ 	.word	0x00000000
        /*0020*/ 	.short	0x0000
        /*0022*/ 	.short	0x0000
        /*0024*/ 	.byte	0x00, 0xf0, 0x11, 0x00


	//----- nvinfo : EIATTR_SPARSE_MMA_MASK
	.align		4
.L_7651:
        /*0028*/ 	.byte	0x03, 0x50
        /*002a*/ 	.short	0x0000


	//----- nvinfo : EIATTR_MAXREG_COUNT
	.align		4
        /*002c*/ 	.byte	0x03, 0x1b
        /*002e*/ 	.short	0x0080


	//----- nvinfo : EIATTR_MERCURY_ISA_VERSION
	.align		4
        /*0030*/ 	.byte	0x03, 0x5f
        /*0032*/ 	.short	0x0101


	//----- nvinfo : EIATTR_EXIT_INSTR_OFFSETS
	.align		4
        /*0034*/ 	.byte	0x04, 0x1c
        /*0036*/ 	.short	(.L_7653 - .L_7652)


	//   ....[0]....
.L_7652:
        /*0038*/ 	.word	0x00003f70


	//   ....[1]....
        /*003c*/ 	.word	0x00005410


	//----- nvinfo : EIATTR_MAX_THREADS
	.align		4
.L_7653:
        /*0040*/ 	.byte	0x04, 0x05
        /*0042*/ 	.short	(.L_7655 - .L_7654)
.L_7654:
        /*0044*/ 	.word	0x00000080
        /*0048*/ 	.word	0x00000001
        /*004c*/ 	.word	0x00000001


	//----- nvinfo : EIATTR_CRS_STACK_SIZE
	.align		4
.L_7655:
        /*0050*/ 	.byte	0x04, 0x1e
        /*0052*/ 	.short	(.L_7657 - .L_7656)
.L_7656:
        /*0054*/ 	.word	0x00000000


	//----- nvinfo : EIATTR_CBANK_PARAM_SIZE
	.align		4
.L_7657:
        /*0058*/ 	.byte	0x03, 0x19
        /*005a*/ 	.short	0x0228


	//----- nvinfo : EIATTR_PARAM_CBANK
	.align		4
        /*005c*/ 	.byte	0x04, 0x0a
        /*005e*/ 	.short	(.L_7659 - .L_7658)
	.align		4
.L_7658:
        /*0060*/ 	.word	index@(.nv.constant0._ZN2at6native18elementwise_kernelILi128ELi4EZNS0_22gpu_kernel_impl_nocastIZNS0_50_GLOBAL__N__2680c7bb_12_PowKernel_cu_7dd49032_316829pow_tensor_scalar_kernel_implIhhEEvRNS_18TensorIteratorBaseET0_EUlhE2_EEvS6_RKT_EUliE_EEviT1_)
        /*0064*/ 	.short	0x0210
        /*0066*/ 	.short	0x0228


	//----- nvinfo : EIATTR_SW_WAR
	.align		4
.L_7659:
        /*0068*/ 	.byte	0x04, 0x36
        /*006a*/ 	.short	(.L_7661 - .L_7660)
.L_7660:
        /*006c*/ 	.word	0x00000008
.L_7661:


//--------------------- .nv.info._ZN2at6native27unrolled_elementwise_kernelIZNS0_50_GLOBAL__N__2680c7bb_12_PowKernel_cu_7dd49032_316829pow_tensor_scalar_kernel_implIhhEEvRNS_18TensorIteratorBaseET0_EUlhE2_St5arrayIPcLm2EELi4E23TrivialOffsetCalculatorILi1EjESC_NS0_6memory15LoadWithoutCastENSD_16StoreWithoutCastEEEviT_S6_T2_T3_T4_T5_ --------------------------
	.section	.nv.info._ZN2at6native27unrolled_elementwise_kernelIZNS0_50_GLOBAL__N__2680c7bb_12_PowKernel_cu_7dd49032_316829pow_tensor_scalar_kernel_implIhhEEvRNS_18TensorIteratorBaseET0_EUlhE2_St5arrayIPcLm2EELi4E23TrivialOffsetCalculatorILi1EjESC_NS0_6memory15LoadWithoutCastENSD_16StoreWithoutCastEEEviT_S6_T2_T3_T4_T5_,"",@"SHT_CUDA_INFO"
	.sectionflags	@""
	.align	4


	//----- nvinfo : EIATTR_CUDA_API_VERSION
	.align		4
        /*0000*/ 	.byte	0x04, 0x37
        /*0002*/ 	.short	(.L_7663 - .L_7662)
.L_7662:
        /*0004*/ 	.word	0x00000082


	//----- nvinfo : EIATTR_KPARAM_INFO
	.align		4
.L_7663:
        /*0008*/ 	.byte	0x04, 0x17
        /*000a*/ 	.short	(.L_7665 - .L_7664)
.L_7664:
        /*000c*/ 	.word	0x00000000
        /*0010*/ 	.short	0x0006
        /*0012*/ 	.short	0x002b
        /*0014*/ 	.byte	0x00, 0xf0, 0x05, 0x00


	//----- nvinfo : EIATTR_KPARAM_INFO
	.align		4
.L_7665:
        /*0018*/ 	.byte	0x04, 0x17
        /*001a*/ 	.short	(.L_7667 - .L_7666)
.L_7666:
        /*001c*/ 	.word	0x00000000
        /*0020*/ 	.short	0x0005
        /*0022*/ 	.short	0x002a
        /*0024*/ 	.byte	0x00, 0xf0, 0x05, 0x00


	//----- nvinfo : EIATTR_KPARAM_INFO
	.align		4
.L_7667:
        /*0028*/ 	.byte	0x04, 0x17
        /*002a*/ 	.short	(.L_7669 - .L_7668)
.L_7668:
        /*002c*/ 	.word	0x00000000
        /*0030*/ 	.short	0x0004
        /*0032*/ 	.short	0x0029
        /*0034*/ 	.byte	0x00, 0xf0, 0x05, 0x00


	//----- nvinfo : EIATTR_KPARAM_INFO
	.align		4
.L_7669:
        /*0038*/ 	.byte	0x04, 0x17
        /*003a*/ 	.short	(.L_7671 - .L_7670)
.L_7670:
        /*003c*/ 	.word	0x00000000
        /*0040*/ 	.short	0x0003
        /*0042*/ 	.short	0x0028
        /*0044*/ 	.byte	0x00, 0xf0, 0x05, 0x00


	//----- nvinfo : EIATTR_KPARAM_INFO
	.align		4
.L_7671:
        /*0048*/ 	.byte	0x04, 0x17
        /*004a*/ 	.short	(.L_7673 - .L_7672)
.L_7672:
        /*004c*/ 	.word	0x00000000
        /*0050*/ 	.short	0x0002
        /*0052*/ 	.short	0x0018
        /*0054*/ 	.byte	0x00, 0xf0, 0x41, 0x00


	//----- nvinfo : EIATTR_KPARAM_INFO
	.align		4
.L_7673:
        /*0058*/ 	.byte	0x04, 0x17
        /*005a*/ 	.short	(.L_7675 - .L_7674)
.L_7674:
        /*005c*/ 	.word	0x00000000
        /*0060*/ 	.short	0x0001
        /*0062*/ 	.short	0x0008
        /*0064*/ 	.byte	0x00, 0xf0, 0x41, 0x00


	//----- nvinfo : EIATTR_KPARAM_INFO
	.align		4
.L_7675:
        /*0068*/ 	.byte	0x04, 0x17
        /*006a*/ 	.short	(.L_7677 - .L_7676)
.L_7676:
        /*006c*/ 	.word	0x00000000
        /*0070*/ 	.short	0x0000
        /*0072*/ 	.short	0x0000
        /*0074*/ 	.byte	0x00, 0xf0, 0x11, 0x00


	//----- nvinfo : EIATTR_SPARSE_MMA_MASK
	.align		4
.L_7677:
        /*0078*/ 	.byte	0x03, 0x50
        /*007a*/ 	.short	0x0000


	//----- nvinfo : EIATTR_MAXREG_COUNT
	.align		4
        /*007c*/ 	.byte	0x03, 0x1b
        /*007e*/ 	.short	0x00ff


	//----- nvinfo : EIATTR_MERCURY_ISA_VERSION
	.align		4
        /*0080*/ 	.byte	0x03, 0x5f
        /*0082*/ 	.short	0x0101


	//----- nvinfo : EIATTR_EXIT_INSTR_OFFSETS
	.align		4
        /*0084*/ 	.byte	0x04, 0x1c
        /*0086*/ 	.short	(.L_7679 - .L_7678)


	//   ....[0]....
.L_7678:
        /*0088*/ 	.word	0x00000980


	//   ....[1]....
        /*008c*/ 	.word	0x000009e0


	//----- nvinfo : EIATTR_MAX_THREADS
	.align		4
.L_7679:
        /*0090*/ 	.byte	0x04, 0x05
        /*0092*/ 	.short	(.L_7681 - .L_7680)
.L_7680:
        /*0094*/ 	.word	0x00000080
        /*0098*/ 	.word	0x00000001
        /*009c*/ 	.word	0x00000001


	//----- nvinfo : EIATTR_CRS_STACK_SIZE
	.align		4
.L_7681:
        /*00a0*/ 	.byte	0x04, 0x1e
        /*00a2*/ 	.short	(.L_7683 - .L_7682)
.L_7682:
        /*00a4*/ 	.word	0x00000000


	//----- nvinfo : EIATTR_CBANK_PARAM_SIZE
	.align		4
.L_7683:
        /*00a8*/ 	.byte	0x03, 0x19
        /*00aa*/ 	.short	0x002c


	//----- nvinfo : EIATTR_PARAM_CBANK
	.align		4
        /*00ac*/ 	.byte	0x04, 0x0a
        /*00ae*/ 	.short	(.L_7685 - .L_7684)
	.align		4
.L_7684:
        /*00b0*/ 	.word	index@(.nv.constant0._ZN2at6native27unrolled_elementwise_kernelIZNS0_50_GLOBAL__N__2680c7bb_12_PowKernel_cu_7dd49032_316829pow_tensor_scalar_kernel_implIhhEEvRNS_18TensorIteratorBaseET0_EUlhE2_St5arrayIPcLm2EELi4E23TrivialOffsetCalculatorILi1EjESC_NS0_6memory15LoadWithoutCastENSD_16StoreWithoutCastEEEviT_S6_T2_T3_T4_T5_)
        /*00b4*/ 	.short	0x0210
        /*00b6*/ 	.short	0x002c


	//----- nvinfo : EIATTR_SW_WAR
	.align		4
.L_7685:
        /*00b8*/ 	.byte	0x04, 0x36
        /*00ba*/ 	.short	(.L_7687 - .L_7686)
.L_7686:
        /*00bc*/ 	.word	0x00000008
.L_7687:


//--------------------- .nv.info._ZN2at6native29vectorized_elementwise_kernelILi2EZNS0_50_GLOBAL__N__2680c7bb_12_PowKernel_cu_7dd49032_316829pow_tensor_scalar_kernel_implIhhEEvRNS_18TensorIteratorBaseET0_EUlhE2_St5arrayIPcLm2EEEEviS6_T1_ --------------------------
	.section	.nv.info._ZN2at6native29vectorized_elementwise_kernelILi2EZNS0_50_GLOBAL__N__2680c7bb_12_PowKernel_cu_7dd49032_316829pow_tensor_scalar_kernel_implIhhEEvRNS_18TensorIteratorBaseET0_EUlhE2_St5arrayIPcLm2EEEEviS6_T1_,"",@"SHT_CUDA_INFO"
	.sectionflags	@""
	.align	4


	//----- nvinfo : EIATTR_CUDA_API_VERSION
	.align		4
        /*0000*/ 	.byte	0x04, 0x37
        /*0002*/ 	.short	(.L_7689 - .L_7688)
.L_7688:
        /*0004*/ 	.word	0x00000082


	//----- nvinfo : EIATTR_KPARAM_INFO
	.align		4
.L_7689:
        /*0008*/ 	.byte	0x04, 0x17
        /*000a*/ 	.short	(.L_7691 - .L_7690)
.L_7690:
        /*000c*/ 	.word	0x00000000
        /*0010*/ 	.short	0x0002
        /*0012*/ 	.short	0x0018
        /*0014*/ 	.byte	0x00, 0xf0, 0x41, 0x00


	//----- nvinfo : EIATTR_KPARAM_INFO
	.align		4
.L_7691:
        /*0018*/ 	.byte	0x04, 0x17
        /*001a*/ 	.short	(.L_7693 - .L_7692)
.L_7692:
        /*001c*/ 	.word	0x00000000
        /*0020*/ 	.short	0x0001
        /*0022*/ 	.short	0x0008
        /*0024*/ 	.byte	0x00, 0xf0, 0x41, 0x00


	//----- nvinfo : EIATTR_KPARAM_INFO
	.align		4
.L_7693:
        /*0028*/ 	.byte	0x04, 0x17
        /*002a*/ 	.short	(.L_7695 - .L_7694)
.L_7694:
        /*002c*/ 	.word	0x00000000
        /*0030*/ 	.short	0x0000
        /*0032*/ 	.short	0x0000
        /*0034*/ 	.byte	0x00, 0xf0, 0x11, 0x00


	//----- nvinfo : EIATTR_SPARSE_MMA_MASK
	.align		4
.L_7695:
        /*0038*/ 	.byte	0x03, 0x50
        /*003a*/ 	.short	0x0000


	//----- nvinfo : EIATTR_MAXREG_COUNT
	.align		4
        /*003c*/ 	.byte	0x03, 0x1b
        /*003e*/ 	.short	0x00ff


	//----- nvinfo : EIATTR_MERCURY_ISA_VERSION
	.align		4
        /*0040*/ 	.byte	0x03, 0x5f
        /*0042*/ 	.short	0x0101


	//----- nvinfo : EIATTR_EXIT_INSTR_OFFSETS
	.align		4
        /*0044*/ 	.byte	0x04, 0x1c
        /*0046*/ 	.short	(.L_7697 - .L_7696)


	//   ....[0]....
.L_7696:
        /*0048*/ 	.word	0x00000bb0


	//   ....[1]....
        /*004c*/ 	.word	0x00001f20


	//   ....[2]....
        /*0050*/ 	.word	0x00001f80


	//----- nvinfo : EIATTR_MAX_THREADS
	.align		4
.L_7697:
        /*0054*/ 	.byte	0x04, 0x05
        /*0056*/ 	.short	(.L_7699 - .L_7698)
.L_7698:
        /*0058*/ 	.word	0x00000080
        /*005c*/ 	.word	0x00000001
        /*0060*/ 	.word	0x00000001


	//----- nvinfo : EIATTR_CRS_STACK_SIZE
	.align		4
.L_7699:
        /*0064*/ 	.byte	0x04, 0x1e
        /*0066*/ 	.short	(.L_7701 - .L_7700)
.L_7700:
        /*0068*/ 	.word	0x00000000


	//----- nvinfo : EIATTR_CBANK_PARAM_SIZE
	.align		4
.L_7701:
        /*006c*/ 	.byte	0x03, 0x19
        /*006e*/ 	.short	0x0028


	//----- nvinfo : EIATTR_PARAM_CBANK
	.align		4
        /*0070*/ 	.byte	0x04, 0x0a
        /*0072*/ 	.short	(.L_7703 - .L_7702)
	.align		4
.L_7702:
        /*0074*/ 	.word	index@(.nv.constant0._ZN2at6native29vectorized_elementwise_kernelILi2EZNS0_50_GLOBAL__N__2680c7bb_12_PowKernel_cu_7dd49032_316829pow_tensor_scalar_kernel_implIhhEEvRNS_18TensorIteratorBaseET0_EUlhE2_St5arrayIPcLm2EEEEviS6_T1_)
        /*0078*/ 	.short	0x0210
        /*007a*/ 	.short	0x0028


	//----- nvinfo : EIATTR_SW_WAR
	.align		4
.L_7703:
        /*007c*/ 	.byte	0x04, 0x36
        /*007e*/ 	.short	(.L_7705 - .L_7704)
.L_7704:
        /*0080*/ 	.word	0x00000008
.L_7705:


//--------------------- .nv.info._ZN2at6native29vectorized_elementwise_kernelILi4EZNS0_50_GLOBAL__N__2680c7bb_12_PowKernel_cu_7dd49032_316829pow_tensor_scalar_kernel_implIhhEEvRNS_18TensorIteratorBaseET0_EUlhE2_St5arrayIPcLm2EEEEviS6_T1_ --------------------------
	.section	.nv.info._ZN2at6native29vectorized_elementwise_kernelILi4EZNS0_50_GLOBAL__N__2680c7bb_12_PowKernel_cu_7dd49032_316829pow_tensor_scalar_kernel_implIhhEEvRNS_18TensorIteratorBaseET0_EUlhE2_St5arrayIPcLm2EEEEviS6_T1_,"",@"SHT_CUDA_INFO"
	.sectionflags	@""
	.align	4


	//----- nvinfo : EIATTR_CUDA_API_VERSION
	.align		4
        /*0000*/ 	.byte	0x04, 0x37
        /*0002*/ 	.short	(.L_7707 - .L_7706)
.L_7706:
        /*0004*/ 	.word	0x00000082


	//----- nvinfo : EIATTR_KPARAM_INFO
	.align		4
.L_7707:
        /*0008*/ 	.byte	0x04, 0x17
        /*000a*/ 	.short	(.L_7709 - .L_7708)
.L_7708:
        /*000c*/ 	.word	0x00000000
        /*0010*/ 	.short	0x0002
        /*0012*/ 	.short	0x0018
        /*0014*/ 	.byte	0x00, 0xf0, 0x41, 0x00


	//----- nvinfo : EIATTR_KPARAM_INFO
	.align		4
.L_7709:
        /*0018*/ 	.byte	0x04, 0x17
        /*001a*/ 	.short	(.L_7711 - .L_7710)
.L_7710:
        /*001c*/ 	.word	0x00000000
        /*0020*/ 	.short	0x0001
        /*0022*/ 	.short	0x0008
        /*0024*/ 	.byte	0x00, 0xf0, 0x41, 0x00


	//----- nvinfo : EIATTR_KPARAM_INFO
	.align		4
.L_7711:
        /*0028*/ 	.byte	0x04, 0x17
        /*002a*/ 	.short	(.L_7713 - .L_7712)
.L_7712:
        /*002c*/ 	.word	0x00000000
        /*0030*/ 	.short	0x0000
        /*0032*/ 	.short	0x0000
        /*0034*/ 	.byte	0x00, 0xf0, 0x11, 0x00


	//----- nvinfo : EIATTR_SPARSE_MMA_MASK
	.align		4
.L_7713:
        /*0038*/ 	.byte	0x03, 0x50
        /*003a*/ 	.short	0x0000


	//----- nvinfo : EIATTR_MAXREG_COUNT
	.align		4
        /*003c*/ 	.byte	0x03, 0x1b
        /*003e*/ 	.short	0x00ff


	//----- nvinfo : EIATTR_MERCURY_ISA_VERSION
	.align		4
        /*0040*/ 	.byte	0x03, 0x5f
        /*0042*/ 	.short	0x0101


	//----- nvinfo : EIATTR_EXIT_INSTR_OFFSETS
	.align		4
        /*0044*/ 	.byte	0x04, 0x1c
        /*0046*/ 	.short	(.L_7715 - .L_7714)


	//   ....[0]....
.L_7714:
        /*0048*/ 	.word	0x00000b80


	//   ....[1]....
        /*004c*/ 	.word	0x00001ef0


	//   ....[2]....
        /*0050*/ 	.word	0x00001f50


	//----- nvinfo : EIATTR_MAX_THREADS
	.align		4
.L_7715:
        /*0054*/ 	.byte	0x04, 0x05
        /*0056*/ 	.short	(.L_7717 - .L_7716)
.L_7716:
        /*0058*/ 	.word	0x00000080
        /*005c*/ 	.word	0x00000001
        /*0060*/ 	.word	0x00000001


	//----- nvinfo : EIATTR_CRS_STACK_SIZE
	.align		4
.L_7717:
        /*0064*/ 	.byte	0x04, 0x1e
        /*0066*/ 	.short	(.L_7719 - .L_7718)
.L_7718:
        /*0068*/ 	.word	0x00000000


	//----- nvinfo : EIATTR_CBANK_PARAM_SIZE
	.align		4
.L_7719:
        /*006c*/ 	.byte	0x03, 0x19
        /*006e*/ 	.short	0x0028


	//----- nvinfo : EIATTR_PARAM_CBANK
	.align		4
        /*0070*/ 	.byte	0x04, 0x0a
        /*0072*/ 	.short	(.L_7721 - .L_7720)
	.align		4
.L_7720:
        /*0074*/ 	.word	index@(.nv.constant0._ZN2at6native29vectorized_elementwise_kernelILi4EZNS0_50_GLOBAL__N__2680c7bb_12_PowKernel_cu_7dd49032_316829pow_tensor_scalar_kernel_implIhhEEvRNS_18TensorIteratorBaseET0_EUlhE2_St5arrayIPcLm2EEEEviS6_T1_)
        /*0078*/ 	.short	0x0210
        /*007a*/ 	.short	0x0028


	//----- nvinfo : EIATTR_SW_WAR
	.align		4
.L_7721:
        /*007c*/ 	.byte	0x04, 0x36
        /*007e*/ 	.short	(.L_7723 - .L_7722)
.L_7722:
        /*0080*/ 	.word	0x00000008
.L_7723:


//--------------------- .nv.info._ZN2at6native29vectorized_elementwise_kernelILi8EZNS0_50_GLOBAL__N__2680c7bb_12_PowKernel_cu_7dd49032_316829pow_tensor_scalar_kernel_implIhhEEvRNS_18TensorIteratorBaseET0_EUlhE2_St5arrayIPcLm2EEEEviS6_T1_ --------------------------
	.section	.nv.info._ZN2at6native29vectorized_elementwise_kernelILi8EZNS0_50_GLOBAL__N__2680c7bb_12_PowKernel_cu_7dd49032_316829pow_tensor_scalar_kernel_implIhhEEvRNS_18TensorIteratorBaseET0_EUlhE2_St5arrayIPcLm2EEEEviS6_T1_,"",@"SHT_CUDA_INFO"
	.sectionflags	@""
	.align	4


	//----- nvinfo : EIATTR_CUDA_API_VERSION
	.align		4
        /*0000*/ 	.byte	0x04, 0x37
        /*0002*/ 	.short	(.L_7725 - .L_7724)
.L_7724:
        /*0004*/ 	.word	0x00000082


	//----- nvinfo : EIATTR_KPARAM_INFO
	.align		4
.L_7725:
        /*0008*/ 	.byte	0x04, 0x17
        /*000a*/ 	.short	(.L_7727 - .L_7726)
.L_7726:
        /*000c*/ 	.word	0x00000000
        /*0010*/ 	.short	0x0002
        /*0012*/ 	.short	0x0018
        /*0014*/ 	.byte	0x00, 0xf0, 0x41, 0x00


	//----- nvinfo : EIATTR_KPARAM_INFO
	.align		4
.L_7727:
        /*0018*/ 	.byte	0x04, 0x17
        /*001a*/ 	.short	(.L_7729 - .L_7728)
.L_7728:
        /*001c*/ 	.word	0x00000000
        /*0020*/ 	.short	0x0001
        /*0022*/ 	.short	0x0008
        /*0024*/ 	.byte	0x00, 0xf0, 0x41, 0x00


	//----- nvinfo : EIATTR_KPARAM_INFO
	.align		4
.L_7729:
        /*0028*/ 	.byte	0x04, 0x17
        /*002a*/ 	.short	(.L_7731 - .L_7730)
.L_7730:
        /*002c*/ 	.word	0x00000000
        /*0030*/ 	.short	0x0000
        /*0032*/ 	.short	0x0000
        /*0034*/ 	.byte	0x00, 0xf0, 0x11, 0x00


	//----- nvinfo : EIATTR_SPARSE_MMA_MASK
	.align		4
.L_7731:
        /*0038*/ 	.byte	0x03, 0x50
        /*003a*/ 	.short	0x0000


	//----- nvinfo : EIATTR_MAXREG_COUNT
	.align		4
        /*003c*/ 	.byte	0x03, 0x1b
        /*003e*/ 	.short	0x00ff


	//----- nvinfo : EIATTR_MERCURY_ISA_VERSION
	.align		4
        /*0040*/ 	.byte	0x03, 0x5f
        /*0042*/ 	.short	0x0101


	//----- nvinfo : EIATTR_EXIT_INSTR_OFFSETS
	.align		4
        /*0044*/ 	.byte	0x04, 0x1c
        /*0046*/ 	.short	(.L_7733 - .L_7732)


	//   ....[0]....
.L_7732:
        /*0048*/ 	.word	0x00000c10


	//   ....[1]....
        /*004c*/ 	.word	0x00001f80


	//   ....[2]....
        /*0050*/ 	.word	0x00001fe0


	//----- nvinfo : EIATTR_MAX_THREADS
	.align		4
.L_7733:
        /*0054*/ 	.byte	0x04, 0x05
        /*0056*/ 	.short	(.L_7735 - .L_7734)
.L_7734:
        /*0058*/ 	.word	0x00000080
        /*005c*/ 	.word	0x00000001
        /*0060*/ 	.word	0x00000001


	//----- nvinfo : EIATTR_CRS_STACK_SIZE
	.align		4
.L_7735:
        /*0064*/ 	.byte	0x04, 0x1e
        /*0066*/ 	.short	(.L_7737 - .L_7736)
.L_7736:
        /*0068*/ 	.word	0x00000000


	//----- nvinfo : EIATTR_CBANK_PARAM_SIZE
	.align		4
.L_7737:
        /*006c*/ 	.byte	0x03, 0x19
        /*006e*/ 	.short	0x0028


	//----- nvinfo : EIATTR_PARAM_CBANK
	.align		4
        /*0070*/ 	.byte	0x04, 0x0a
        /*0072*/ 	.short	(.L_7739 - .L_7738)
	.align		4
.L_7738:
        /*0074*/ 	.word	index@(.nv.constant0._ZN2at6native29vectorized_elementwise_kernelILi8EZNS0_50_GLOBAL__N__2680c7bb_12_PowKernel_cu_7dd49032_316829pow_tensor_scalar_kernel_implIhhEEvRNS_18TensorIteratorBaseET0_EUlhE2_St5arrayIPcLm2EEEEviS6_T1_)
        /*0078*/ 	.short	0x0210
        /*007a*/ 	.short	0x0028


	//----- nvinfo : EIATTR_SW_WAR
	.align		4
.L_7739:
        /*007c*/ 	.byte	0x04, 0x36
        /*007e*/ 	.short	(.L_7741 - .L_7740)
.L_7740:
        /*0080*/ 	.word	0x00000008
.L_7741:


//--------------------- .nv.info._ZN2at6native18elementwise_kernelILi128ELi4EZNS0_15gpu_kernel_implIZNS0_50_GLOBAL__N__2680c7bb_12_PowKernel_cu_7dd49032_316829pow_tensor_scalar_kernel_implIhhEEvRNS_18TensorIteratorBaseET0_EUlhE1_EEvS6_RKT_EUliE_EEviT1_ --------------------------
	.section	.nv.info._ZN2at6native18elementwise_kernelILi128ELi4EZNS0_15gpu_kernel_implIZNS0_50_GLOBAL__N__2680c7bb_12_PowKernel_cu_7dd49032_316829pow_tensor_scalar_kernel_implIhhEEvRNS_18TensorIteratorBaseET0_EUlhE1_EEvS6_RKT_EUliE_EEviT1_,"",@"SHT_CUDA_INFO"
	.sectionflags	@""
	.align	4


	//----- nvinfo : EIATTR_CUDA_API_VERSION
	.align		4
        /*0000*/ 	.byte	0x04, 0x37
        /*0002*/ 	.short	(.L_7743 - .L_7742)
.L_7742:
        /*0004*/ 	.word	0x00000082


	//----- nvinfo : EIATTR_KPARAM_INFO
	.align		4
.L_7743:
        /*0008*/ 	.byte	0x04, 0x17
        /*000a*/ 	.short	(.L_7745 - .L_7744)
.L_7744:
        /*000c*/ 	.word	0x00000000
        /*0010*/ 	.short	0x0001
        /*0012*/ 	.short	0x0008
        /*0014*/ 	.byte	0x00, 0xf0, 0x81, 0x08


	//----- nvinfo : EIATTR_KPARAM_INFO
	.align		4
.L_7745:
        /*0018*/ 	.byte	0x04, 0x17
        /*001a*/ 	.short	(.L_7747 - .L_7746)
.L_7746:
        /*001c*/ 	.word	0x00000000
        /*0020*/ 	.short	0x0000
        /*0022*/ 	.short	0x0000
        /*0024*/ 	.byte	0x00, 0xf0, 0x11, 0x00


	//----- nvinfo : EIATTR_SPARSE_MMA_MASK
	.align		4
.L_7747:
        /*0028*/ 	.byte	0x03, 0x50
        /*002a*/ 	.short	0x0000


	//----- nvinfo : EIATTR_MAXREG_COUNT
	.align		4
        /*002c*/ 	.byte	0x03, 0x1b
        /*002e*/ 	.short	0x0080


	//----- nvinfo : EIATTR_EXTERNS
	.align		4
        /*0030*/ 	.byte	0x04, 0x0f
        /*0032*/ 	.short	(.L_7749 - .L_7748)


	//   ....[0]....
	.align		4
.L_7748:
        /*0034*/ 	.word	index@(__assertfail)


	//----- nvinfo : EIATTR_MERCURY_ISA_VERSION
	.align		4
.L_7749:
        /*0038*/ 	.byte	0x03, 0x5f
        /*003a*/ 	.short	0x0101


	//----- nvinfo : EIATTR_SYSCALL_OFFSETS
	.align		4
        /*003c*/ 	.byte	0x04, 0x46
        /*003e*/ 	.short	(.L_7751 - .L_7750)


	//   ....[0]....
.L_7750:
        /*0040*/ 	.word	0x00002220


	//   ....[1]....
        /*0044*/ 	.word	0x00003290


	//   ....[2]....
        /*0048*/ 	.word	0x00005500


	//   ....[3]....
        /*004c*/ 	.word	0x00006570


	//   ....[4]....
        /*0050*/ 	.word	0x000087d0


	//   ....[5]....
        /*0054*/ 	.word	0x00009840


	//   ....[6]....
        /*0058*/ 	.word	0x0000ba90


	//   ....[7]....
        /*005c*/ 	.word	0x0000cb00


	//----- nvinfo : EIATTR_EXIT_INSTR_OFFSETS
	.align		4
.L_7751:
        /*0060*/ 	.byte	0x04, 0x1c
        /*0062*/ 	.short	(.L_7753 - .L_7752)


	//   ....[0]....
.L_7752:
        /*0064*/ 	.word	0x00009900


	//   ....[1]....
        /*0068*/ 	.word	0x0000bcf0


	//   ....[2]....
        /*006c*/ 	.word	0x0000bd10


	//   ....[3]....
        /*0070*/ 	.word	0x0000bdb0


	//   ....[4]....
        /*0074*/ 	.word	0x0000bde0


	//   ....[5]....
        /*0078*/ 	.word	0x0000be10


	//   ....[6]....
        /*007c*/ 	.word	0x0000beb0


	//   ....[7]....
        /*0080*/ 	.word	0x0000bf00


	//   ....[8]....
        /*0084*/ 	.word	0x0000bfb0


	//   ....[9]....
        /*0088*/ 	.word	0x0000c010


	//   ....[10]....
        /*008c*/ 	.word	0x0000c050


	//   ....[11]....
        /*0090*/ 	.word	0x0000c110


	//   ....[12]....
        /*0094*/ 	.word	0x0000c160


	//   ....[13]....
        /*0098*/ 	.word	0x0000c300


	//   ....[14]....
        /*009c*/ 	.word	0x0000c470


	//   ....[15]....
        /*00a0*/ 	.word	0x0000c4c0


	//   ....[16]....
        /*00a4*/ 	.word	0x0000c570


	//   ....[17]....
        /*00a8*/ 	.word	0x0000c700


	//   ....[18]....
        /*00ac*/ 	.word	0x0000c890


	//   ....[19]....
        /*00b0*/ 	.word	0x0000ca00


	//   ....[20]....
        /*00b4*/ 	.word	0x0000cb10


	//   ....[21]....
        /*00b8*/ 	.word	0x0000cb50


	//   ....[22]....
        /*00bc*/ 	.word	0x0000cb80


	//----- nvinfo : EIATTR_MAX_THREADS
	.align		4
.L_7753:
        /*00c0*/ 	.byte	0x04, 0x05
        /*00c2*/ 	.short	(.L_7755 - .L_7754)
.L_7754:
        /*00c4*/ 	.word	0x00000080
        /*00c8*/ 	.word	0x00000001
        /*00cc*/ 	.word	0x00000001


	//----- nvinfo : EIATTR_CRS_STACK_SIZE
	.align		4
.L_7755:
        /*00d0*/ 	.byte	0x04, 0x1e
        /*00d2*/ 	.short	(.L_7757 - .L_7756)
.L_7756:
        /*00d4*/ 	.word	0x00000000


	//----- nvinfo : EIATTR_CBANK_PARAM_SIZE
	.align		4
.L_7757:
        /*00d8*/ 	.byte	0x03, 0x19
        /*00da*/ 	.short	0x0228


	//----- nvinfo : EIATTR_PARAM_CBANK
	.align		4
        /*00dc*/ 	.byte	0x04, 0x0a
        /*00de*/ 	.short	(.L_7759 - .L_7758)
	.align		4
.L_7758:
        /*00e0*/ 	.word	index@(.nv.constant0._ZN2at6native18elementwise_kernelILi128ELi4EZNS0_15gpu_kernel_implIZNS0_50_GLOBAL__N__2680c7bb_12_PowKernel_cu_7dd49032_316829pow_tensor_scalar_kernel_implIhhEEvRNS_18TensorIteratorBaseET0_EUlhE1_EEvS6_RKT_EUliE_EEviT1_)
        /*00e4*/ 	.short	0x0210
        /*00e6*/ 	.short	0x0228


	//----- nvinfo : EIATTR_SW_WAR
	.align		4
.L_7759:
        /*00e8*/ 	.byte	0x04, 0x36
        /*00ea*/ 	.short	(.L_7761 - .L_7760)
.L_7760:
        /*00ec*/ 	.word	0x00000008
.L_7761:


//--------------------- .nv.info._ZN2at6native27unrolled_elementwise_kernelIZNS0_50_GLOBAL__N__2680c7bb_12_PowKernel_cu_7dd49032_316829pow_tensor_scalar_kernel_implIhhEEvRNS_18TensorIteratorBaseET0_EUlhE1_St5arrayIPcLm2EELi4E23TrivialOffsetCalculatorILi1EjESC_NS0_6memory12LoadWithCastILi1EEENSD_13StoreWithCastILi1EEEEEviT_S6_T2_T3_T4_T5_ --------------------------
	.section	.nv.info._ZN2at6native27unrolled_elementwise_kernelIZNS0_50_GLOBAL__N__2680c7bb_12_PowKernel_cu_7dd49032_316829pow_tensor_scalar_kernel_implIhhEEvRNS_18TensorIteratorBaseET0_EUlhE1_St5arrayIPcLm2EELi4E23TrivialOffsetCalculatorILi1EjESC_NS0_6memory12LoadWithCastILi1EEENSD_13StoreWithCastILi1EEEEEviT_S6_T2_T3_T4_T5_,"",@"SHT_CUDA_INFO"
	.sectionflags	@""
	.align	4


	//----- nvinfo : EIATTR_CUDA_API_VERSION
	.align		4
        /*0000*/ 	.byte	0x04, 0x37
        /*0002*/ 	.short	(.L_7763 - .L_7762)
.L_7762:
        /*0004*/ 	.word	0x00000082


	//----- nvinfo : EIATTR_KPARAM_INFO
	.align		4
.L_7763:
        /*0008*/ 	.byte	0x04, 0x17
        /*000a*/ 	.short	(.L_7765 - .L_7764)
.L_7764:
        /*000c*/ 	.word	0x00000000
        /*0010*/ 	.short	0x0006
        /*0012*/ 	.short	0x002c
        /*0014*/ 	.byte	0x00, 0xf0, 0x21, 0x00


	//----- nvinfo : EIATTR_KPARAM_INFO
	.align		4
.L_7765:
        /*0018*/ 	.byte	0x04, 0x17
        /*001a*/ 	.short	(.L_7767 - .L_7766)
.L_7766:
        /*001c*/ 	.word	0x00000000
        /*0020*/ 	.short	0x0005
        /*0022*/ 	.short	0x0024
        /*0024*/ 	.byte	0x00, 0xf0, 0x21, 0x00


	//----- nvinfo : EIATTR_KPARAM_INFO
	.align		4
.L_7767:
        /*0028*/ 	.byte	0x04, 0x17
        /*002a*/ 	.short	(.L_7769 - .L_7768)
.L_7768:
        /*002c*/ 	.word	0x00000000
        /*0030*/ 	.short	0x0004
        /*0032*/ 	.short	0x0021
        /*0034*/ 	.byte	0x00, 0xf0, 0x05, 0x00


	//----- nvinfo : EIATTR_KPARAM_INFO
	.align		4
.L_7769:
        /*0038*/ 	.byte	0x04, 0x17
        /*003a*/ 	.short	(.L_7771 - .L_7770)
.L_7770:
        /*003c*/ 	.word	0x00000000
        /*0040*/ 	.short	0x0003
        /*0042*/ 	.short	0x0020
        /*0044*/ 	.byte	0x00, 0xf0, 0x05, 0x00


	//----- nvinfo : EIATTR_KPARAM_INFO
	.align		4
.L_7771:
        /*0048*/ 	.byte	0x04, 0x17
        /*004a*/ 	.short	(.L_7773 - .L_7772)
.L_7772:
        /*004c*/ 	.word	0x00000000
        /*0050*/ 	.short	0x0002
        /*0052*/ 	.short	0x0010
        /*0054*/ 	.byte	0x00, 0xf0, 0x41, 0x00


	//----- nvinfo : EIATTR_KPARAM_INFO
	.align		4
.L_7773:
        /*0058*/ 	.byte	0x04, 0x17
        /*005a*/ 	.short	(.L_7775 - .L_7774)
.L_7774:
        /*005c*/ 	.word	0x00000000
        /*0060*/ 	.short	0x0001
        /*0062*/ 	.short	0x0008
        /*0064*/ 	.byte	0x00, 0xf0, 0x21, 0x00


	//----- nvinfo : EIATTR_KPARAM_INFO
	.align		4
.L_7775:
        /*0068*/ 	.byte	0x04, 0x17
        /*006a*/ 	.short	(.L_7777 - .L_7776)
.L_7776:
        /*006c*/ 	.word	0x00000000
        /*0070*/ 	.short	0x0000
        /*0072*/ 	.short	0x0000
        /*0074*/ 	.byte	0x00, 0xf0, 0x11, 0x00


	//----- nvinfo : EIATTR_SPARSE_MMA_MASK
	.align		4
.L_7777:
        /*0078*/ 	.byte	0x03, 0x50
        /*007a*/ 	.short	0x0000


	//----- nvinfo : EIATTR_MAXREG_COUNT
	.align		4
        /*007c*/ 	.byte	0x03, 0x1b
        /*007e*/ 	.short	0x00ff


	//----- nvinfo : EIATTR_EXTERNS
	.align		4
        /*0080*/ 	.byte	0x04, 0x0f
        /*0082*/ 	.short	(.L_7779 - .L_7778)


	//   ....[0]....
	.align		4
.L_7778:
        /*0084*/ 	.word	index@(__assertfail)


	//----- nvinfo : EIATTR_MERCURY_ISA_VERSION
	.align		4
.L_7779:
        /*0088*/ 	.byte	0x03, 0x5f
        /*008a*/ 	.short	0x0101


	//----- nvinfo : EIATTR_SYSCALL_OFFSETS
	.align		4
        /*008c*/ 	.byte	0x04, 0x46
        /*008e*/ 	.short	(.L_7781 - .L_7780)


	//   ....[0]....
.L_7780:
        /*0090*/ 	.word	0x00000f50


	//   ....[1]....
        /*0094*/ 	.word	0x00001ea0


	//   ....[2]....
        /*0098*/ 	.word	0x00002e00


	//   ....[3]....
        /*009c*/ 	.word	0x00003d30


	//   ....[4]....
        /*00a0*/ 	.word	0x00005460


	//   ....[5]....
        /*00a4*/ 	.word	0x00006490


	//   ....[6]....
        /*00a8*/ 	.word	0x00007480


	//   ....[7]....
        /*00ac*/ 	.word	0x00008470


	//----- nvinfo : EIATTR_EXIT_INSTR_OFFSETS
	.align		4
.L_7781:
        /*00b0*/ 	.byte	0x04, 0x1c
        /*00b2*/ 	.short	(.L_7783 - .L_7782)


	//   ....[0]....
.L_7782:
        /*00b4*/ 	.word	0x00007530


	//   ....[1]....
        /*00b8*/ 	.word	0x00007660


	//   ....[2]....
        /*00bc*/ 	.word	0x00007680


	//   ....[3]....
        /*00c0*/ 	.word	0x00007720


	//   ....[4]....
        /*00c4*/ 	.word	0x00007750


	//   ....[5]....
        /*00c8*/ 	.word	0x00007780


	//   ....[6]....
        /*00cc*/ 	.word	0x00007820


	//   ....[7]....
        /*00d0*/ 	.word	0x00007870


	//   ....[8]....
        /*00d4*/ 	.word	0x00007920


	//   ....[9]....
        /*00d8*/ 	.word	0x00007980


	//   ....[10]....
        /*00dc*/ 	.word	0x000079c0


	//   ....[11]....
        /*00e0*/ 	.word	0x00007a80


	//   ....[12]....
        /*00e4*/ 	.word	0x00007ad0


	//   ....[13]....
        /*00e8*/ 	.word	0x00007c70


	//   ....[14]....
        /*00ec*/ 	.word	0x00007de0


	//   ....[15]....
        /*00f0*/ 	.word	0x00007e30


	//   ....[16]....
        /*00f4*/ 	.word	0x00007ee0


	//   ....[17]....
        /*00f8*/ 	.word	0x00008070


	//   ....[18]....
        /*00fc*/ 	.word	0x00008200


	//   ....[19]....
        /*0100*/ 	.word	0x00008370


	//   ....[20]....
        /*0104*/ 	.word	0x00008480


	//   ....[21]....
        /*0108*/ 	.word	0x000084c0


	//   ....[22]....
        /*010c*/ 	.word	0x000084f0


	//----- nvinfo : EIATTR_MAX_THREADS
	.align		4
.L_7783:
        /*0110*/ 	.byte	0x04, 0x05
        /*0112*/ 	.short	(.L_7785 - .L_7784)
.L_7784:
        /*0114*/ 	.word	0x00000080
        /*0118*/ 	.word	0x00000001
        /*011c*/ 	.word	0x00000001


	//----- nvinfo : EIATTR_CRS_STACK_SIZE
	.align		4
.L_7785:
        /*0120*/ 	.byte	0x04, 0x1e
        /*0122*/ 	.short	(.L_7787 - .L_7786)
.L_7786:
        /*0124*/ 	.word	0x00000000


	//----- nvinfo : EIATTR_CBANK_PARAM_SIZE
	.align		4
.L_7787:
        /*0128*/ 	.byte	0x03, 0x19
        /*012a*/ 	.short	0x0034


	//----- nvinfo : EIATTR_PARAM_CBANK
	.align		4
        /*012c*/ 	.byte	0x04, 0x0a
        /*012e*/ 	.short	(.L_7789 - .L_7788)
	.align		4
.L_7788:
        /*0130*/ 	.word	index@(.nv.constant0._ZN2at6native27unrolled_elementwise_kernelIZNS0_50_GLOBAL__N__2680c7bb_12_PowKernel_cu_7dd49032_316829pow_tensor_scalar_kernel_implIhhEEvRNS_18TensorIteratorBaseET0_EUlhE1_St5arrayIPcLm2EELi4E23TrivialOffsetCalculatorILi1EjESC_NS0_6memory12LoadWithCastILi1EEENSD_13StoreWithCastILi1EEEEEviT_S6_T2_T3_T4_T5_)
        /*0134*/ 	.short	0x0210
        /*0136*/ 	.short	0x0034


	//----- nvinfo : EIATTR_SW_WAR
	.align		4
.L_7789:
        /*0138*/ 	.byte	0x04, 0x36
        /*013a*/ 	.short	(.L_7791 - .L_7790)
.L_7790:
        /*013c*/ 	.word	0x00000008
.L_7791:


//--------------------- .nv.info._ZN2at6native18elementwise_kernelILi128ELi4EZNS0_22gpu_kernel_impl_nocastIZNS0_50_GLOBAL__N__2680c7bb_12_PowKernel_cu_7dd49032_316829pow_tensor_scalar_kernel_implIhhEEvRNS_18TensorIteratorBaseET0_EUlhE1_EEvS6_RKT_EUliE_EEviT1_ --------------------------
	.section	.nv.info._ZN2at6native18elementwise_kernelILi128ELi4EZNS0_22gpu_kernel_impl_nocastIZNS0_50_GLOBAL__N__2680c7bb_12_PowKernel_cu_7dd49032_316829pow_tensor_scalar_kernel_implIhhEEvRNS_18TensorIteratorBaseET0_EUlhE1_EEvS6_RKT_EUliE_EEviT1_,"",@"SHT_CUDA_INFO"
	.sectionflags	@""
	.align	4


	//----- nvinfo : EIATTR_CUDA_API_VERSION
	.align		4
        /*0000*/ 	.byte	0x04, 0x37
        /*0002*/ 	.short	(.L_7793 - .L_7792)
.L_7792:
        /*0004*/ 	.word	0x00000082


	//----- nvinfo : EIATTR_KPARAM_INFO
	.align		4
.L_7793:
        /*0008*/ 	.byte	0x04, 0x17
        /*000a*/ 	.short	(.L_7795 - .L_7794)
.L_7794:
        /*000c*/ 	.word	0x00000000
        /*0010*/ 	.short	0x0001
        /*0012*/ 	.short	0x0008
        /*0014*/ 	.byte	0x00, 0xf0, 0x61, 0x08


	//----- nvinfo : EIATTR_KPARAM_INFO
	.align		4
.L_7795:
        /*0018*/ 	.byte	0x04, 0x17
        /*001a*/ 	.short	(.L_7797 - .L_7796)
.L_7796:
        /*001c*/ 	.word	0x00000000
        /*0020*/ 	.short	0x0000
        /*0022*/ 	.short	0x0000
        /*0024*/ 	.byte	0x00, 0xf0, 0x11, 0x00


	//----- nvinfo : EIATTR_SPARSE_MMA_MASK
	.align		4
.L_7797:
        /*0028*/ 	.byte	0x03, 0x50
        /*002a*/ 	.short	0x0000


	//----- nvinfo : EIATTR_MAXREG_COUNT
	.align		4
        /*002c*/ 	.byte	0x03, 0x1b
        /*002e*/ 	.short	0x0080


	//----- nvinfo : EIATTR_MERCURY_ISA_VERSION
	.align		4
        /*0030*/ 	.byte	0x03, 0x5f
        /*0032*/ 	.short	0x0101


	//----- nvinfo : EIATTR_EXIT_INSTR_OFFSETS
	.align		4
        /*0034*/ 	.byte	0x04, 0x1c
        /*0036*/ 	.short	(.L_7799 - .L_7798)


	//   ....[0]....
.L_7798:
        /*0038*/ 	.word	0x00003f80


	//   ....[1]....
        /*003c*/ 	.word	0x00005450


	//----- nvinfo : EIATTR_MAX_THREADS
	.align		4
.L_7799:
        /*0040*/ 	.byte	0x04, 0x05
        /*0042*/ 	.short	(.L_7801 - .L_7800)
.L_7800:
        /*0044*/ 	.word	0x00000080
        /*0048*/ 	.word	0x00000001
        /*004c*/ 	.word	0x00000001


	//----- nvinfo : EIATTR_CRS_STACK_SIZE
	.align		4
.L_7801:
        /*0050*/ 	.byte	0x04, 0x1e
        /*0052*/ 	.short	(.L_7803 - .L_7802)
.L_7802:
        /*0054*/ 	.word	0x00000000


	//----- nvinfo : EIATTR_CBANK_PARAM_SIZE
	.align		4
.L_7803:
        /*0058*/ 	.byte	0x03, 0x19
        /*005a*/ 	.short	0x0220


	//----- nvinfo : EIATTR_PARAM_CBANK
	.align		4
        /*005c*/ 	.byte	0x04, 0x0a
        /*005e*/ 	.short	(.L_7805 - .L_7804)
	.align		4
.L_7804:
        /*0060*/ 	.word	index@(.nv.constant0._ZN2at6native18elementwise_kernelILi128ELi4EZNS0_22gpu_kernel_impl_nocastIZNS0_50_GLOBAL__N__2680c7bb_12_PowKernel_cu_7dd49032_316829pow_tensor_scalar_kernel_implIhhEEvRNS_18TensorIteratorBaseET0_EUlhE1_EEvS6_RKT_EUliE_EEviT1_)
        /*0064*/ 	.short	0x0210
        /*0066*/ 	.short	0x0220


	//----- nvinfo : EIATTR_SW_WAR
	.align		4
.L_7805:
        /*0068*/ 	.byte	0x04, 0x36
        /*006a*/ 	.short	(.L_7807 - .L_7806)
.L_7806:
        /*006c*/ 	.word	0x00000008
.L_7807:


//--------------------- .nv.info._ZN2at6native27unrolled_elementwise_kernelIZNS0_50_GLOBAL__N__2680c7bb_12_PowKernel_cu_7dd49032_316829pow_tensor_scalar_kernel_implIhhEEvRNS_18TensorIteratorBaseET0_EUlhE1_St5arrayIPcLm2EELi4E23TrivialOffsetCalculatorILi1EjESC_NS0_6memory15LoadWithoutCastENSD_16StoreWithoutCastEEEviT_S6_T2_T3_T4_T5_ --------------------------
	.section	.nv.info._ZN2at6native27unrolled_elementwise_kernelIZNS0_50_GLOBAL__N__2680c7bb_12_PowKernel_cu_7dd49032_316829pow_tensor_scalar_kernel_implIhhEEvRNS_18TensorIteratorBaseET0_EUlhE1_St5arrayIPcLm2EELi4E23TrivialOffsetCalculatorILi1EjESC_NS0_6memory15LoadWithoutCastENSD_16StoreWithoutCastEEEviT_S6_T2_T3_T4_T5_,"",@"SHT_CUDA_INFO"
	.sectionflags	@""
	.align	4


	//----- nvinfo : EIATTR_CUDA_API_VERSION
	.align		4
        /*0000*/ 	.byte	0x04, 0x37
        /*0002*/ 	.short	(.L_7809 - .L_7808)
.L_7808:
        /*0004*/ 	.word	0x00000082


	//----- nvinfo : EIATTR_KPARAM_INFO
	.align		4
.L_7809:
        /*0008*/ 	.byte	0x04, 0x17
        /*000a*/ 	.short	(.L_7811 - .L_7810)
.L_7810:
        /*000c*/ 	.word	0x00000000
        /*0010*/ 	.short	0x0006
        /*0012*/ 	.short	0x0023
        /*0014*/ 	.byte	0x00, 0xf0, 0x05, 0x00


	//----- nvinfo : EIATTR_KPARAM_INFO
	.align		4
.L_7811:
        /*0018*/ 	.byte	0x04, 0x17
        /*001a*/ 	.short	(.L_7813 - .L_7812)
.L_7812:
        /*001c*/ 	.word	0x00000000
        /*0020*/ 	.short	0x0005
        /*0022*/ 	.short	0x0022
        /*0024*/ 	.byte	0x00, 0xf0, 0x05, 0x00


	//----- nvinfo : EIATTR_KPARAM_INFO
	.align		4
.L_7813:
        /*0028*/ 	.byte	0x04, 0x17
        /*002a*/ 	.short	(.L_7815 - .L_7814)
.L_7814:
        /*002c*/ 	.word	0x00000000
        /*0030*/ 	.short	0x0004
        /*0032*/ 	.short	0x0021
        /*0034*/ 	.byte	0x00, 0xf0, 0x05, 0x00


	//----- nvinfo : EIATTR_KPARAM_INFO
	.align		4
.L_7815:
        /*0038*/ 	.byte	0x04, 0x17
        /*003a*/ 	.short	(.L_7817 - .L_7816)
.L_7816:
        /*003c*/ 	.word	0x00000000
        /*0040*/ 	.short	0x0003
        /*0042*/ 	.short	0x0020
        /*0044*/ 	.byte	0x00, 0xf0, 0x05, 0x00


	//----- nvinfo : EIATTR_KPARAM_INFO
	.align		4
.L_7817:
        /*0048*/ 	.byte	0x04, 0x17
        /*004a*/ 	.short	(.L_7819 - .L_7818)
.L_7818:
        /*004c*/ 	.word	0x00000000
        /*0050*/ 	.short	0x0002
        /*0052*/ 	.short	0x0010
        /*0054*/ 	.byte	0x00, 0xf0, 0x41, 0x00


	//----- nvinfo : EIATTR_KPARAM_INFO
	.align		4
.L_7819:
        /*0058*/ 	.byte	0x04, 0x17
        /*005a*/ 	.short	(.L_7821 - .L_7820)
.L_7820:
        /*005c*/ 	.word	0x00000000
        /*0060*/ 	.short	0x0001
        /*0062*/ 	.short	0x0008
        /*0064*/ 	.byte	0x00, 0xf0, 0x21, 0x00


	//----- nvinfo : EIATTR_KPARAM_INFO
	.align		4
.L_7821:
        /*0068*/ 	.byte	0x04, 0x17
        /*006a*/ 	.short	(.L_7823 - .L_7822)
.L_7822:
        /*006c*/ 	.word	0x00000000
        /*0070*/ 	.short	0x0000
        /*0072*/ 	.short	0x0000
        /*0074*/ 	.byte	0x00, 0xf0, 0x11, 0x00


	//----- nvinfo : EIATTR_SPARSE_MMA_MASK
	.align		4
.L_7823:
        /*0078*/ 	.byte	0x03, 0x50
        /*007a*/ 	.short	0x0000


	//----- nvinfo : EIATTR_MAXREG_COUNT
	.align		4
        /*007c*/ 	.byte	0x03, 0x1b
        /*007e*/ 	.short	0x00ff


	//----- nvinfo : EIATTR_MERCURY_ISA_VERSION
	.align		4
        /*0080*/ 	.byte	0x03, 0x5f
        /*0082*/ 	.short	0x0101


	//----- nvinfo : EIATTR_EXIT_INSTR_OFFSETS
	.align		4
        /*0084*/ 	.byte	0x04, 0x1c
        /*0086*/ 	.short	(.L_7825 - .L_7824)


	//   ....[0]....
.L_7824:
        /*0088*/ 	.word	0x00000970


	//   ....[1]....
        /*008c*/ 	.word	0x000009d0


	//----- nvinfo : EIATTR_MAX_THREADS
	.align		4
.L_7825:
        /*0090*/ 	.byte	0x04, 0x05
        /*0092*/ 	.short	(.L_7827 - .L_7826)
.L_7826:
        /*0094*/ 	.word	0x00000080
        /*0098*/ 	.word	0x00000001
        /*009c*/ 	.word	0x00000001


	//----- nvinfo : EIATTR_CRS_STACK_SIZE
	.align		4
.L_7827:
        /*00a0*/ 	.byte	0x04, 0x1e
        /*00a2*/ 	.short	(.L_7829 - .L_7828)
.L_7828:
        /*00a4*/ 	.word	0x00000000


	//----- nvinfo : EIATTR_CBANK_PARAM_SIZE
	.align		4
.L_7829:
        /*00a8*/ 	.byte	0x03, 0x19
        /*00aa*/ 	.short	0x0024


	//----- nvinfo : EIATTR_PARAM_CBANK
	.align		4
        /*00ac*/ 	.byte	0x04, 0x0a
        /*00ae*/ 	.short	(.L_7831 - .L_7830)
	.align		4
.L_7830:
        /*00b0*/ 	.word	index@(.nv.constant0._ZN2at6native27unrolled_elementwise_kernelIZNS0_50_GLOBAL__N__2680c7bb_12_PowKernel_cu_7dd49032_316829pow_tensor_scalar_kernel_implIhhEEvRNS_18TensorIteratorBaseET0_EUlhE1_St5arrayIPcLm2EELi4E23TrivialOffsetCalculatorILi1EjESC_NS0_6memory15LoadWithoutCastENSD_16StoreWithoutCastEEEviT_S6_T2_T3_T4_T5_)
        /*00b4*/ 	.short	0x0210
        /*00b6*/ 	.short	0x0024


	//----- nvinfo : EIATTR_SW_WAR
	.align		4
.L_7831:
        /*00b8*/ 	.byte	0x04, 0x36
        /*00ba*/ 	.short	(.L_7833 - .L_7832)
.L_7832:
        /*00bc*/ 	.word	0x00000008
.L_7833:


//--------------------- .nv.info._ZN2at6native29vectorized_elementwise_kernelILi2EZNS0_50_GLOBAL__N__2680c7bb_12_PowKernel_cu_7dd49032_316829pow_tensor_scalar_kernel_implIhhEEvRNS_18TensorIteratorBaseET0_EUlhE1_St5arrayIPcLm2EEEEviS6_T1_ --------------------------
	.section	.nv.info._ZN2at6native29vectorized_elementwise_kernelILi2EZNS0_50_GLOBAL__N__2680c7bb_12_PowKernel_cu_7dd49032_316829pow_tensor_scalar_kernel_implIhhEEvRNS_18TensorIteratorBaseET0_EUlhE1_St5arrayIPcLm2EEEEviS6_T1_,"",@"SHT_CUDA_INFO"
	.sectionflags	@""
	.align	4


	//----- nvinfo : EIATTR_CUDA_API_VERSION
	.align		4
        /*0000*/ 	.byte	0x04, 0x37
        /*0002*/ 	.short	(.L_7835 - .L_7834)
.L_7834:
        /*0004*/ 	.word	0x00000082


	//----- nvinfo : EIATTR_KPARAM_INFO
	.align		4
.L_7835:
        /*0008*/ 	.byte	0x04, 0x17
        /*000a*/ 	.short	(.L_7837 - .L_7836)
.L_7836:
        /*000c*/ 	.word	0x00000000
        /*0010*/ 	.short	0x0002
        /*0012*/ 	.short	0x0010
        /*0014*/ 	.byte	0x00, 0xf0, 0x41, 0x00


	//----- nvinfo : EIATTR_KPARAM_INFO
	.align		4
.L_7837:
        /*0018*/ 	.byte	0x04, 0x17
        /*001a*/ 	.short	(.L_7839 - .L_7838)
.L_7838:
        /*001c*/ 	.word	0x00000000
        /*0020*/ 	.short	0x0001
        /*0022*/ 	.short	0x0008
        /*0024*/ 	.byte	0x00, 0xf0, 0x21, 0x00


	//----- nvinfo : EIATTR_KPARAM_INFO
	.align		4
.L_7839:
        /*0028*/ 	.byte	0x04, 0x17
        /*002a*/ 	.short	(.L_7841 - .L_7840)
.L_7840:
        /*002c*/ 	.word	0x00000000
        /*0030*/ 	.short	0x0000
        /*0032*/ 	.short	0x0000
        /*0034*/ 	.byte	0x00, 0xf0, 0x11, 0x00


	//----- nvinfo : EIATTR_SPARSE_MMA_MASK
	.align		4
.L_7841:
        /*0038*/ 	.byte	0x03, 0x50
        /*003a*/ 	.short	0x0000


	//----- nvinfo : EIATTR_MAXREG_COUNT
	.align		4
        /*003c*/ 	.byte	0x03, 0x1b
        /*003e*/ 	.short	0x00ff


	//----- nvinfo : EIATTR_MERCURY_ISA_VERSION
	.align		4
        /*0040*/ 	.byte	0x03, 0x5f
        /*0042*/ 	.short	0x0101


	//----- nvinfo : EIATTR_EXIT_INSTR_OFFSETS
	.align		4
        /*0044*/ 	.byte	0x04, 0x1c
        /*0046*/ 	.short	(.L_7843 - .L_7842)


	//   ....[0]....
.L_7842:
        /*0048*/ 	.word	0x00000bb0


	//   ....[1]....
        /*004c*/ 	.word	0x00001f00


	//   ....[2]....
        /*0050*/ 	.word	0x00001f60


	//----- nvinfo : EIATTR_MAX_THREADS
	.align		4
.L_7843:
        /*0054*/ 	.byte	0x04, 0x05
        /*0056*/ 	.short	(.L_7845 - .L_7844)
.L_7844:
        /*0058*/ 	.word	0x00000080
        /*005c*/ 	.word	0x00000001
        /*0060*/ 	.word	0x00000001


	//----- nvinfo : EIATTR_CRS_STACK_SIZE
	.align		4
.L_7845:
        /*0064*/ 	.byte	0x04, 0x1e
        /*0066*/ 	.short	(.L_7847 - .L_7846)
.L_7846:
        /*0068*/ 	.word	0x00000000


	//----- nvinfo : EIATTR_CBANK_PARAM_SIZE
	.align		4
.L_7847:
        /*006c*/ 	.byte	0x03, 0x19
        /*006e*/ 	.short	0x0020


	//----- nvinfo : EIATTR_PARAM_CBANK
	.align		4
        /*0070*/ 	.byte	0x04, 0x0a
        /*0072*/ 	.short	(.L_7849 - .L_7848)
	.align		4
.L_7848:
        /*0074*/ 	.word	index@(.nv.constant0._ZN2at6native29vectorized_elementwise_kernelILi2EZNS0_50_GLOBAL__N__2680c7bb_12_PowKernel_cu_7dd49032_316829pow_tensor_scalar_kernel_implIhhEEvRNS_18TensorIteratorBaseET0_EUlhE1_St5arrayIPcLm2EEEEviS6_T1_)
        /*0078*/ 	.short	0x0210
        /*007a*/ 	.short	0x0020


	//----- nvinfo : EIATTR_SW_WAR
	.align		4
.L_7849:
        /*007c*/ 	.byte	0x04, 0x36
        /*007e*/ 	.short	(.L_7851 - .L_7850)
.L_7850:
        /*0080*/ 	.word	0x00000008
.L_7851:


//--------------------- .nv.info._ZN2at6native29vectorized_elementwise_kernelILi4EZNS0_50_GLOBAL__N__2680c7bb_12_PowKernel_cu_7dd49032_316829pow_tensor_scalar_kernel_implIhhEEvRNS_18TensorIteratorBaseET0_EUlhE1_St5arrayIPcLm2EEEEviS6_T1_ --------------------------
	.section	.nv.info._ZN2at6native29vectorized_elementwise_kernelILi4EZNS0_50_GLOBAL__N__2680c7bb_12_PowKernel_cu_7dd49032_316829pow_tensor_scalar_kernel_implIhhEEvRNS_18TensorIteratorBaseET0_EUlhE1_St5arrayIPcLm2EEEEviS6_T1_,"",@"SHT_CUDA_INFO"
	.sectionflags	@""
	.align	4


	//----- nvinfo : EIATTR_CUDA_API_VERSION
	.align		4
        /*0000*/ 	.byte	0x04, 0x37
        /*0002*/ 	.short	(.L_7853 - .L_7852)
.L_7852:
        /*0004*/ 	.word	0x00000082


	//----- nvinfo : EIATTR_KPARAM_INFO
	.align		4
.L_7853:
        /*0008*/ 	.byte	0x04, 0x17
        /*000a*/ 	.short	(.L_7855 - .L_7854)
.L_7854:
        /*000c*/ 	.word	0x00000000
        /*0010*/ 	.short	0x0002
        /*0012*/ 	.short	0x0010
        /*0014*/ 	.byte	0x00, 0xf0, 0x41, 0x00


	//----- nvinfo : EIATTR_KPARAM_INFO
	.align		4
.L_7855:
        /*0018*/ 	.byte	0x04, 0x17
        /*001a*/ 	.short	(.L_7857 - .L_7856)
.L_7856:
        /*001c*/ 	.word	0x00000000
        /*0020*/ 	.short	0x0001
        /*0022*/ 	.short	0x0008
        /*0024*/ 	.byte	0x00, 0xf0, 0x21, 0x00


	//----- nvinfo : EIATTR_KPARAM_INFO
	.align		4
.L_7857:
        /*0028*/ 	.byte	0x04, 0x17
        /*002a*/ 	.short	(.L_7859 - .L_7858)
.L_7858:
        /*002c*/ 	.word	0x00000000
        /*0030*/ 	.short	0x0000
        /*0032*/ 	.short	0x0000
        /*0034*/ 	.byte	0x00, 0xf0, 0x11, 0x00


	//----- nvinfo : EIATTR_SPARSE_MMA_MASK
	.align		4
.L_7859:
        /*0038*/ 	.byte	0x03, 0x50
        /*003a*/ 	.short	0x0000


	//----- nvinfo : EIATTR_MAXREG_COUNT
	.align		4
        /*003c*/ 	.byte	0x03, 0x1b
        /*003e*/ 	.short	0x00ff


	//----- nvinfo : EIATTR_MERCURY_ISA_VERSION
	.align		4
        /*0040*/ 	.byte	0x03, 0x5f
        /*0042*/ 	.short	0x0101


	//----- nvinfo : EIATTR_EXIT_INSTR_OFFSETS
	.align		4
        /*0044*/ 	.byte	0x04, 0x1c
        /*0046*/ 	.short	(.L_7861 - .L_7860)


	//   ....[0]....
.L_7860:
        /*0048*/ 	.word	0x00000b90


	//   ....[1]....
        /*004c*/ 	.word	0x00001ee0


	//   ....[2]....
        /*0050*/ 	.word	0x00001f40


	//----- nvinfo : EIATTR_MAX_THREADS
	.align		4
.L_7861:
        /*0054*/ 	.byte	0x04, 0x05
        /*0056*/ 	.short	(.L_7863 - .L_7862)
.L_7862:
        /*0058*/ 	.word	0x00000080
        /*005c*/ 	.word	0x00000001
        /*0060*/ 	.word	0x00000001


	//----- nvinfo : EIATTR_CRS_STACK_SIZE
	.align		4
.L_7863:
        /*0064*/ 	.byte	0x04, 0x1e
        /*0066*/ 	.short	(.L_7865 - .L_7864)
.L_7864:
        /*0068*/ 	.word	0x00000000


	//----- nvinfo : EIATTR_CBANK_PARAM_SIZE
	.align		4
.L_7865:
        /*006c*/ 	.byte	0x03, 0x19
        /*006e*/ 	.short	0x0020


	//----- nvinfo : EIATTR_PARAM_CBANK
	.align		4
        /*0070*/ 	.byte	0x04, 0x0a
        /*0072*/ 	.short	(.L_7867 - .L_7866)
	.align		4
.L_7866:
        /*0074*/ 	.word	index@(.nv.constant0._ZN2at6native29vectorized_elementwise_kernelILi4EZNS0_50_GLOBAL__N__2680c7bb_12_PowKernel_cu_7dd49032_316829pow_tensor_scalar_kernel_implIhhEEvRNS_18TensorIteratorBaseET0_EUlhE1_St5arrayIPcLm2EEEEviS6_T1_)
        /*0078*/ 	.short	0x0210
        /*007a*/ 	.short	0x0020


	//----- nvinfo : EIATTR_SW_WAR
	.align		4
.L_7867:
        /*007c*/ 	.byte	0x04, 0x36
        /*007e*/ 	.short	(.L_7869 - .L_7868)
.L_7868:
        /*0080*/ 	.word	0x00000008
.L_7869:


//--------------------- .nv.info._ZN2at6native29vectorized_elementwise_kernelILi8EZNS0_50_GLOBAL__N__2680c7bb_12_PowKernel_cu_7dd49032_316829pow_tensor_scalar_kernel_implIhhEEvRNS_18TensorIteratorBaseET0_EUlhE1_St5arrayIPcLm2EEEEviS6_T1_ --------------------------
	.section	.nv.info._ZN2at6native29vectorized_elementwise_kernelILi8EZNS0_50_GLOBAL__N__2680c7bb_12_PowKernel_cu_7dd49032_316829pow_tensor_scalar_kernel_implIhhEEvRNS_18TensorIteratorBaseET0_EUlhE1_St5arrayIPcLm2EEEEviS6_T1_,"",@"SHT_CUDA_INFO"
	.sectionflags	@""
	.align	4


	//----- nvinfo : EIATTR_CUDA_API_VERSION
	.align		4
        /*0000*/ 	.byte	0x04, 0x37
        /*0002*/ 	.short	(.L_7871 - .L_7870)
.L_7870:
        /*0004*/ 	.word	0x00000082


	//----- nvinfo : EIATTR_KPARAM_INFO
	.align		4
.L_7871:
        /*0008*/ 	.byte	0x04, 0x17
        /*000a*/ 	.short	(.L_7873 - .L_7872)
.L_7872:
        /*000c*/ 	.word	0x00000000
        /*0010*/ 	.short	0x0002
        /*0012*/ 	.short	0x0010
        /*0014*/ 	.byte	0x00, 0xf0, 0x41, 0x00


	//----- nvinfo : EIATTR_KPARAM_INFO
	.align		4
.L_7873:
        /*0018*/ 	.byte	0x04, 0x17
        /*001a*/ 	.short	(.L_7875 - .L_7874)
.L_7874:
        /*001c*/ 	.word	0x00000000
        /*0020*/ 	.short	0x0001
        /*0022*/ 	.short	0x0008
        /*0024*/ 	.byte	0x00, 0xf0, 0x21, 0x00


	//----- nvinfo : EIATTR_KPARAM_INFO
	.align		4
.L_7875:
        /*0028*/ 	.byte	0x04, 0x17
        /*002a*/ 	.short	(.L_7877 - .L_7876)
.L_7876:
        /*002c*/ 	.word	0x00000000
        /*0030*/ 	.short	0x0000
        /*0032*/ 	.short	0x0000
        /*0034*/ 	.byte	0x00, 0xf0, 0x11, 0x00


	//----- nvinfo : EIATTR_SPARSE_MMA_MASK
	.align		4
.L_7877:
        /*0038*/ 	.byte	0x03, 0x50
        /*003a*/ 	.short	0x0000


	//----- nvinfo : EIATTR_MAXREG_COUNT
	.align		4
        /*003c*/ 	.byte	0x03, 0x1b
        /*003e*/ 	.short	0x00ff


	//----- nvinfo : EIATTR_MERCURY_ISA_VERSION
	.align		4
        /*0040*/ 	.byte	0x03, 0x5f
        /*0042*/ 	.short	0x0101


	//----- nvinfo : EIATTR_EXIT_INSTR_OFFSETS
	.align		4
        /*0044*/ 	.byte	0x04, 0x1c
        /*0046*/ 	.short	(.L_7879 - .L_7878)


	//   ....[0]....
.L_7878:
        /*0048*/ 	.word	0x00000c50


	//   ....[1]....
        /*004c*/ 	.word	0x00001f90


	//   ....[2]....
        /*0050*/ 	.word	0x00001ff0


	//----- nvinfo : EIATTR_MAX_THREADS
	.align		4
.L_7879:
        /*0054*/ 	.byte	0x04, 0x05
        /*0056*/ 	.short	(.L_7881 - .L_7880)
.L_7880:
        /*0058*/ 	.word	0x00000080
        /*005c*/ 	.word	0x00000001
        /*0060*/ 	.word	0x00000001


	//----- nvinfo : EIATTR_CRS_STACK_SIZE
	.align		4
.L_7881:
        /*0064*/ 	.byte	0x04, 0x1e
        /*0066*/ 	.short	(.L_7883 - .L_7882)
.L_7882:
        /*0068*/ 	.word	0x00000000


	//----- nvinfo : EIATTR_CBANK_PARAM_SIZE
	.align		4
.L_7883:
        /*006c*/ 	.byte	0x03, 0x19
        /*006e*/ 	.short	0x0020


	//----- nvinfo : EIATTR_PARAM_CBANK
	.align		4
        /*0070*/ 	.byte	0x04, 0x0a
        /*0072*/ 	.short	(.L_7885 - .L_7884)
	.align		4
.L_7884:
        /*0074*/ 	.word	index@(.nv.constant0._ZN2at6native29vectorized_elementwise_kernelILi8EZNS0_50_GLOBAL__N__2680c7bb_12_PowKernel_cu_7dd49032_316829pow_tensor_scalar_kernel_implIhhEEvRNS_18TensorIteratorBaseET0_EUlhE1_St5arrayIPcLm2EEEEviS6_T1_)
        /*0078*/ 	.short	0x0210
        /*007a*/ 	.short	0x0020


	//----- nvinfo : EIATTR_SW_WAR
	.align		4
.L_7885:
        /*007c*/ 	.byte	0x04, 0x36
        /*007e*/ 	.short	(.L_7887 - .L_7886)
.L_7886:
        /*0080*/ 	.word	0x00000008
.L_7887:


//--------------------- .nv.info._ZN2at6native18elementwise_kernelILi128ELi4EZNS0_15gpu_kernel_implIZNS0_50_GLOBAL__N__2680c7bb_12_PowKernel_cu_7dd49032_316829pow_tensor_scalar_kernel_implIhhEEvRNS_18TensorIteratorBaseET0_EUlhE0_EEvS6_RKT_EUliE_EEviT1_ --------------------------
	.section	.nv.info._ZN2at6native18elementwise_kernelILi128ELi4EZNS0_15gpu_kernel_implIZNS0_50_GLOBAL__N__2680c7bb_12_PowKernel_cu_7dd49032_316829pow_tensor_scalar_kernel_implIhhEEvRNS_18TensorIteratorBaseET0_EUlhE0_EEvS6_RKT_EUliE_EEviT1_,"",@"SHT_CUDA_INFO"
	.sectionflags	@""
	.align	4


	//----- nvinfo : EIATTR_CUDA_API_VERSION
	.align		4
        /*0000*/ 	.byte	0x04, 0x37
        /*0002*/ 	.short	(.L_7889 - .L_7888)
.L_7888:
        /*0004*/ 	.word	0x00000082


	//----- nvinfo : EIATTR_KPARAM_INFO
	.align		4
.L_7889:
        /*0008*/ 	.byte	0x04, 0x17
        /*000a*/ 	.short	(.L_7891 - .L_7890)
.L_7890:
        /*000c*/ 	.word	0x00000000
        /*0010*/ 	.short	0x0001
        /*0012*/ 	.short	0x0008
        /*0014*/ 	.byte	0x00, 0xf0, 0x81, 0x08


	//----- nvinfo : EIATTR_KPARAM_INFO
	.align		4
.L_7891:
        /*0018*/ 	.byte	0x04, 0x17
        /*001a*/ 	.short	(.L_7893 - .L_7892)
.L_7892:
        /*001c*/ 	.word	0x00000000
        /*0020*/ 	.short	0x0000
        /*0022*/ 	.short	0x0000
        /*0024*/ 	.byte	0x00, 0xf0, 0x11, 0x00


	//----- nvinfo : EIATTR_SPARSE_MMA_MASK
	.align		4
.L_7893:
        /*0028*/ 	.byte	0x03, 0x50
        /*002a*/ 	.short	0x0000


	//----- nvinfo : EIATTR_MAXREG_COUNT
	.align		4
        /*002c*/ 	.byte	0x03, 0x1b
        /*002e*/ 	.short	0x0080


	//----- nvinfo : EIATTR_EXTERNS
	.align		4
        /*0030*/ 	.byte	0x04, 0x0f
        /*0032*/ 	.short	(.L_7895 - .L_7894)


	//   ....[0]....
	.align		4
.L_7894:
        /*0034*/ 	.word	index@(__assertfail)


	//----- nvinfo : EIATTR_MERCURY_ISA_VERSION
	.align		4
.L_7895:
        /*0038*/ 	.byte	0x03, 0x5f
        /*003a*/ 	.short	0x0101


	//----- nvinfo : EIATTR_SYSCALL_OFFSETS
	.align		4
        /*003c*/ 	.byte	0x04, 0x46
        /*003e*/ 	.short	(.L_7897 - .L_7896)


	//   ....[0]....
.L_7896:
        /*0040*/ 	.word	0x00002220


	//   ....[1]....
        /*0044*/ 	.word	0x000031a0


	//   ....[2]....
        /*0048*/ 	.word	0x00005410


	//   ....[3]....
        /*004c*/ 	.word	0x00006390


	//   ....[4]....
        /*0050*/ 	.word	0x000085f0


	//   ....[5]....
        /*0054*/ 	.word	0x00009570


	//   ....[6]....
        /*0058*/ 	.word	0x0000b7c0


	//   ....[7]....
        /*005c*/ 	.word	0x0000c740


	//----- nvinfo : EIATTR_EXIT_INSTR_OFFSETS
	.align		4
.L_7897:
        /*0060*/ 	.byte	0x04, 0x1c
        /*0062*/ 	.short	(.L_7899 - .L_7898)


	//   ....[0]....
.L_7898:
        /*0064*/ 	.word	0x00009630


	//   ....[1]....
        /*0068*/ 	.word	0x0000b930


	//   ....[2]....
        /*006c*/ 	.word	0x0000b950


	//   ....[3]....
        /*0070*/ 	.word	0x0000b9f0


	//   ....[4]....
        /*0074*/ 	.word	0x0000ba20


	//   ....[5]....
        /*0078*/ 	.word	0x0000ba50


	//   ....[6]....
        /*007c*/ 	.word	0x0000baf0


	//   ....[7]....
        /*0080*/ 	.word	0x0000bb40


	//   ....[8]....
        /*0084*/ 	.word	0x0000bbf0


	//   ....[9]....
        /*0088*/ 	.word	0x0000bc50


	//   ....[10]....
        /*008c*/ 	.word	0x0000bc90


	//   ....[11]....
        /*0090*/ 	.word	0x0000bd50


	//   ....[12]....
        /*0094*/ 	.word	0x0000bda0


	//   ....[13]....
        /*0098*/ 	.word	0x0000bf40


	//   ....[14]....
        /*009c*/ 	.word	0x0000c0b0


	//   ....[15]....
        /*00a0*/ 	.word	0x0000c100


	//   ....[16]....
        /*00a4*/ 	.word	0x0000c1b0


	//   ....[17]....
        /*00a8*/ 	.word	0x0000c340


	//   ....[18]....
        /*00ac*/ 	.word	0x0000c4d0


	//   ....[19]....
        /*00b0*/ 	.word	0x0000c640


	//   ....[20]....
        /*00b4*/ 	.word	0x0000c750


	//   ....[21]....
        /*00b8*/ 	.word	0x0000c790


	//   ....[22]....
        /*00bc*/ 	.word	0x0000c7c0


	//----- nvinfo : EIATTR_MAX_THREADS
	.align		4
.L_7899:
        /*00c0*/ 	.byte	0x04, 0x05
        /*00c2*/ 	.short	(.L_7901 - .L_7900)
.L_7900:
        /*00c4*/ 	.word	0x00000080
        /*00c8*/ 	.word	0x00000001
        /*00cc*/ 	.word	0x00000001


	//----- nvinfo : EIATTR_CRS_STACK_SIZE
	.align		4
.L_7901:
        /*00d0*/ 	.byte	0x04, 0x1e
        /*00d2*/ 	.short	(.L_7903 - .L_7902)
.L_7902:
        /*00d4*/ 	.word	0x00000000


	//----- nvinfo : EIATTR_CBANK_PARAM_SIZE
	.align		4
.L_7903:
        /*00d8*/ 	.byte	0x03, 0x19
        /*00da*/ 	.short	0x0228


	//----- nvinfo : EIATTR_PARAM_CBANK
	.align		4
        /*00dc*/ 	.byte	0x04, 0x0a
        /*00de*/ 	.short	(.L_7905 - .L_7904)
	.align		4
.L_7904:
        /*00e0*/ 	.word	index@(.nv.constant0._ZN2at6native18elementwise_kernelILi128ELi4EZNS0_15gpu_kernel_implIZNS0_50_GLOBAL__N__2680c7bb_12_PowKernel_cu_7dd49032_316829pow_tensor_scalar_kernel_implIhhEEvRNS_18TensorIteratorBaseET0_EUlhE0_EEvS6_RKT_EUliE_EEviT1_)
        /*00e4*/ 	.short	0x0210
        /*00e6*/ 	.short	0x0228


	//----- nvinfo : EIATTR_SW_WAR
	.align		4
.L_7905:
        /*00e8*/ 	.byte	0x04, 0x36
        /*00ea*/ 	.short	(.L_7907 - .L_7906)
.L_7906:
        /*00ec*/ 	.word	0x00000008
.L_7907:


//--------------------- .nv.info._ZN2at6native27unrolled_elementwise_kernelIZNS0_50_GLOBAL__N__2680c7bb_12_PowKernel_cu_7dd49032_316829pow_tensor_scalar_kernel_implIhhEEvRNS_18TensorIteratorBaseET0_EUlhE0_St5arrayIPcLm2EELi4E23TrivialOffsetCalculatorILi1EjESC_NS0_6memory12LoadWithCastILi1EEENSD_13StoreWithCastILi1EEEEEviT_S6_T2_T3_T4_T5_ --------------------------
	.section	.nv.info._ZN2at6native27unrolled_elementwise_kernelIZNS0_50_GLOBAL__N__2680c7bb_12_PowKernel_cu_7dd49032_316829pow_tensor_scalar_kernel_implIhhEEvRNS_18TensorIteratorBaseET0_EUlhE0_St5arrayIPcLm2EELi4E23TrivialOffsetCalculatorILi1EjESC_NS0_6memory12LoadWithCastILi1EEENSD_13StoreWithCastILi1EEEEEviT_S6_T2_T3_T4_T5_,"",@"SHT_CUDA_INFO"
	.sectionflags	@""
	.align	4


	//----- nvinfo : EIATTR_CUDA_API_VERSION
	.align		4
        /*0000*/ 	.byte	0x04, 0x37
        /*0002*/ 	.short	(.L_7909 - .L_7908)
.L_7908:
        /*0004*/ 	.word	0x00000082


	//----- nvinfo : EIATTR_KPARAM_INFO
	.align		4
.L_7909:
        /*0008*/ 	.byte	0x04, 0x17
        /*000a*/ 	.short	(.L_7911 - .L_7910)
.L_7910:
        /*000c*/ 	.word	0x00000000
        /*0010*/ 	.short	0x0006
        /*0012*/ 	.short	0x002c
        /*0014*/ 	.byte	0x00, 0xf0, 0x21, 0x00


	//----- nvinfo : EIATTR_KPARAM_INFO
	.align		4
.L_7911:
        /*0018*/ 	.byte	0x04, 0x17
        /*001a*/ 	.short	(.L_7913 - .L_7912)
.L_7912:
        /*001c*/ 	.word	0x00000000
        /*0020*/ 	.short	0x0005
        /*0022*/ 	.short	0x0024
        /*0024*/ 	.byte	0x00, 0xf0, 0x21, 0x00


	//----- nvinfo : EIATTR_KPARAM_INFO
	.align		4
.L_7913:
        /*0028*/ 	.byte	0x04, 0x17
        /*002a*/ 	.short	(.L_7915 - .L_7914)
.L_7914:
        /*002c*/ 	.word	0x00000000
        /*0030*/ 	.short	0x0004
        /*0032*/ 	.short	0x0021
        /*0034*/ 	.byte	0x00, 0xf0, 0x05, 0x00


	//----- nvinfo : EIATTR_KPARAM_INFO
	.align		4
.L_7915:
        /*0038*/ 	.byte	0x04, 0x17
        /*003a*/ 	.short	(.L_7917 - .L_7916)
.L_7916:
        /*003c*/ 	.word	0x00000000
        /*0040*/ 	.short	0x0003
        /*0042*/ 	.short	0x0020
        /*0044*/ 	.byte	0x00, 0xf0, 0x05, 0x00


	//----- nvinfo : EIATTR_KPARAM_INFO
	.align		4
.L_7917:
        /*0048*/ 	.byte	0x04, 0x17
        /*004a*/ 	.short	(.L_7919 - .L_7918)
.L_7918:
        /*004c*/ 	.word	0x00000000
        /*0050*/ 	.short	0x0002
        /*0052*/ 	.short	0x0010
        /*0054*/ 	.byte	0x00, 0xf0, 0x41, 0x00


	//----- nvinfo : EIATTR_KPARAM_INFO
	.align		4
.L_7919:
        /*0058*/ 	.byte	0x04, 0x17
        /*005a*/ 	.short	(.L_7921 - .L_7920)
.L_7920:
        /*005c*/ 	.word	0x00000000
        /*0060*/ 	.short	0x0001
        /*0062*/ 	.short	0x0008
        /*0064*/ 	.byte	0x00, 0xf0, 0x21, 0x00


	//----- nvinfo : EIATTR_KPARAM_INFO
	.align		4
.L_7921:
        /*0068*/ 	.byte	0x04, 0x17
        /*006a*/ 	.short	(.L_7923 - .L_7922)
.L_7922:
        /*006c*/ 	.word	0x00000000
        /*0070*/ 	.short	0x0000
        /*0072*/ 	.short	0x0000
        /*0074*/ 	.byte	0x00, 0xf0, 0x11, 0x00


	//----- nvinfo : EIATTR_SPARSE_MMA_MASK
	.align		4
.L_7923:
        /*0078*/ 	.byte	0x03, 0x50
        /*007a*/ 	.short	0x0000


	//----- nvinfo : EIATTR_MAXREG_COUNT
	.align		4
        /*007c*/ 	.byte	0x03, 0x1b
        /*007e*/ 	.short	0x00ff


	//----- nvinfo : EIATTR_EXTERNS
	.align		4
        /*0080*/ 	.byte	0x04, 0x0f
        /*0082*/ 	.short	(.L_7925 - .L_7924)


	//   ....[0]....
	.align		4
.L_7924:
        /*0084*/ 	.word	index@(__assertfail)


	//----- nvinfo : EIATTR_MERCURY_ISA_VERSION
	.align		4
.L_7925:
        /*0088*/ 	.byte	0x03, 0x5f
        /*008a*/ 	.short	0x0101


	//----- nvinfo : EIATTR_SYSCALL_OFFSETS
	.align		4
        /*008c*/ 	.byte	0x04, 0x46
        /*008e*/ 	.short	(.L_7927 - .L_7926)


	//   ....[0]....
.L_7926:
        /*0090*/ 	.word	0x00000f50


	//   ....[1]....
        /*0094*/ 	.word	0x00001ea0


	//   ....[2]....
        /*0098*/ 	.word	0x00002e00


	//   ....[3]....
        /*009c*/ 	.word	0x00003d30


	//   ....[4]....
        /*00a0*/ 	.word	0x00004e90


	//   ....[5]....
        /*00a4*/ 	.word	0x00005e90


	//   ....[6]....
        /*00a8*/ 	.word	0x00006e80


	//   ....[7]....
        /*00ac*/ 	.word	0x00007e70


	//----- nvinfo : EIATTR_EXIT_INSTR_OFFSETS
	.align		4
.L_7927:
        /*00b0*/ 	.byte	0x04, 0x1c
        /*00b2*/ 	.short	(.L_7929 - .L_7928)


	//   ....[0]....
.L_7928:
        /*00b4*/ 	.word	0x00006f30


	//   ....[1]....
        /*00b8*/ 	.word	0x00007060


	//   ....[2]....
        /*00bc*/ 	.word	0x00007080


	//   ....[3]....
        /*00c0*/ 	.word	0x00007120


	//   ....[4]....
        /*00c4*/ 	.word	0x00007150


	//   ....[5]....
        /*00c8*/ 	.word	0x00007180


	//   ....[6]....
        /*00cc*/ 	.word	0x00007220


	//   ....[7]....
        /*00d0*/ 	.word	0x00007270


	//   ....[8]....
        /*00d4*/ 	.word	0x00007320


	//   ....[9]....
        /*00d8*/ 	.word	0x00007380


	//   ....[10]....
        /*00dc*/ 	.word	0x000073c0


	//   ....[11]....
        /*00e0*/ 	.word	0x00007480


	//   ....[12]....
        /*00e4*/ 	.word	0x000074d0


	//   ....[13]....
        /*00e8*/ 	.word	0x00007670


	//   ....[14]....
        /*00ec*/ 	.word	0x000077e0


	//   ....[15]....
        /*00f0*/ 	.word	0x00007830


	//   ....[16]....
        /*00f4*/ 	.word	0x000078e0


	//   ....[17]....
        /*00f8*/ 	.word	0x00007a70


	//   ....[18]....
        /*00fc*/ 	.word	0x00007c00


	//   ....[19]....
        /*0100*/ 	.word	0x00007d70


	//   ....[20]....
        /*0104*/ 	.word	0x00007e80


	//   ....[21]....
        /*0108*/ 	.word	0x00007ec0


	//   ....[22]....
        /*010c*/ 	.word	0x00007ef0


	//----- nvinfo : EIATTR_MAX_THREADS
	.align		4
.L_7929:
        /*0110*/ 	.byte	0x04, 0x05
        /*0112*/ 	.short	(.L_7931 - .L_7930)
.L_7930:
        /*0114*/ 	.word	0x00000080
        /*0118*/ 	.word	0x00000001
        /*011c*/ 	.word	0x00000001


	//----- nvinfo : EIATTR_CRS_STACK_SIZE
	.align		4
.L_7931:
        /*0120*/ 	.byte	0x04, 0x1e
        /*0122*/ 	.short	(.L_7933 - .L_7932)
.L_7932:
        /*0124*/ 	.word	0x00000000


	//----- nvinfo : EIATTR_CBANK_PARAM_SIZE
	.align		4
.L_7933:
        /*0128*/ 	.byte	0x03, 0x19
        /*012a*/ 	.short	0x0034


	//----- nvinfo : EIATTR_PARAM_CBANK
	.align		4
        /*012c*/ 	.byte	0x04, 0x0a
        /*012e*/ 	.short	(.L_7935 - .L_7934)
	.align		4
.L_7934:
        /*0130*/ 	.word	index@(.nv.constant0._ZN2at6native27unrolled_elementwise_kernelIZNS0_50_GLOBAL__N__2680c7bb_12_PowKernel_cu_7dd49032_316829pow_tensor_scalar_kernel_implIhhEEvRNS_18TensorIteratorBaseET0_EUlhE0_St5arrayIPcLm2EELi4E23TrivialOffsetCalculatorILi1EjESC_NS0_6memory12LoadWithCastILi1EEENSD_13StoreWithCastILi1EEEEEviT_S6_T2_T3_T4_T5_)
        /*0134*/ 	.short	0x0210
        /*0136*/ 	.short	0x0034


	//----- nvinfo : EIATTR_SW_WAR
	.align		4
.L_7935:
        /*0138*/ 	.byte	0x04, 0x36
        /*013a*/ 	.short	(.L_7937 - .L_7936)
.L_7936:
        /*013c*/ 	.word	0x00000008
.L_7937:


//--------------------- .nv.info._ZN2at6native18elementwise_kernelILi128ELi4EZNS0_22gpu_kernel_impl_nocastIZNS0_50_GLOBAL__N__2680c7bb_12_PowKernel_cu_7dd49032_316829pow_tensor_scalar_kernel_implIhhEEvRNS_18TensorIteratorBaseET0_EUlhE0_EEvS6_RKT_EUliE_EEviT1_ --------------------------
	.section	.nv.info._ZN2at6native18elementwise_kernelILi128ELi4EZNS0_22gpu_kernel_impl_nocastIZNS0_50_GLOBAL__N__2680c7bb_12_PowKernel_cu_7dd49032_316829pow_tensor_scalar_kernel_implIhhEEvRNS_18TensorIteratorBaseET0_EUlhE0_EEvS6_RKT_EUliE_EEviT1_,"",@"SHT_CUDA_INFO"
	.sectionflags	@""
	.align	4


	//----- nvinfo : EIATTR_CUDA_API_VERSION
	.align		4
        /*0000*/ 	.byte	0x04, 0x37
        /*0002*/ 	.short	(.L_7939 - .L_7938)
.L_7938:
        /*0004*/ 	.word	0x00000082


	//----- nvinfo : EIATTR_KPARAM_INFO
	.align		4
.L_7939:
        /*0008*/ 	.byte	0x04, 0x17
        /*000a*/ 	.short	(.L_7941 - .L_7940)
.L_7940:
        /*000c*/ 	.word	0x00000000
        /*0010*/ 	.short	0x0001
        /*0012*/ 	.short	0x0008
        /*0014*/ 	.byte	0x00, 0xf0, 0x61, 0x08


	//----- nvinfo : EIATTR_KPARAM_INFO
	.align		4
.L_7941:
        /*0018*/ 	.byte	0x04, 0x17
        /*001a*/ 	.short	(.L_7943 - .L_7942)
.L_7942:
        /*001c*/ 	.word	0x00000000
        /*0020*/ 	.short	0x0000
        /*0022*/ 	.short	0x0000
        /*0024*/ 	.byte	0x00, 0xf0, 0x11, 0x00


	//----- nvinfo : EIATTR_SPARSE_MMA_MASK
	.align		4
.L_7943:
        /*0028*/ 	.byte	0x03, 0x50
        /*002a*/ 	.short	0x0000


	//----- nvinfo : EIATTR_MAXREG_COUNT
	.align		4
        /*002c*/ 	.byte	0x03, 0x1b
        /*002e*/ 	.short	0x0080


	//----- nvinfo : EIATTR_MERCURY_ISA_VERSION
	.align		4
        /*0030*/ 	.byte	0x03, 0x5f
        /*0032*/ 	.short	0x0101


	//----- nvinfo : EIATTR_EXIT_INSTR_OFFSETS
	.align		4
        /*0034*/ 	.byte	0x04, 0x1c
        /*0036*/ 	.short	(.L_7945 - .L_7944)


	//   ....[0]....
.L_7944:
        /*0038*/ 	.word	0x00003bf0


	//   ....[1]....
        /*003c*/ 	.word	0x00004f90


	//----- nvinfo : EIATTR_MAX_THREADS
	.align		4
.L_7945:
        /*0040*/ 	.byte	0x04, 0x05
        /*0042*/ 	.short	(.L_7947 - .L_7946)
.L_7946:
        /*0044*/ 	.word	0x00000080
        /*0048*/ 	.word	0x00000001
        /*004c*/ 	.word	0x00000001


	//----- nvinfo : EIATTR_CRS_STACK_SIZE
	.align		4
.L_7947:
        /*0050*/ 	.byte	0x04, 0x1e
        /*0052*/ 	.short	(.L_7949 - .L_7948)
.L_7948:
        /*0054*/ 	.word	0x00000000


	//----- nvinfo : EIATTR_CBANK_PARAM_SIZE
	.align		4
.L_7949:
        /*0058*/ 	.byte	0x03, 0x19
        /*005a*/ 	.short	0x0220


	//----- nvinfo : EIATTR_PARAM_CBANK
	.align		4
        /*005c*/ 	.byte	0x04, 0x0a
        /*005e*/ 	.short	(.L_7951 - .L_7950)
	.align		4
.L_7950:
        /*0060*/ 	.word	index@(.nv.constant0._ZN2at6native18elementwise_kernelILi128ELi4EZNS0_22gpu_kernel_impl_nocastIZNS0_50_GLOBAL__N__2680c7bb_12_PowKernel_cu_7dd49032_316829pow_tensor_scalar_kernel_implIhhEEvRNS_18TensorIteratorBaseET0_EUlhE0_EEvS6_RKT_EUliE_EEviT1_)
        /*0064*/ 	.short	0x0210
        /*0066*/ 	.short	0x0220


	//----- nvinfo : EIATTR_SW_WAR
	.align		4
.L_7951:
        /*0068*/ 	.byte	0x04, 0x36
        /*006a*/ 	.short	(.L_7953 - .L_7952)
.L_7952:
        /*006c*/ 	.word	0x00000008
.L_7953:


//--------------------- .nv.info._ZN2at6native27unrolled_elementwise_kernelIZNS0_50_GLOBAL__N__2680c7bb_12_PowKernel_cu_7dd49032_316829pow_tensor_scalar_kernel_implIhhEEvRNS_18TensorIteratorBaseET0_EUlhE0_St5arrayIPcLm2EELi4E23TrivialOffsetCalculatorILi1EjESC_NS0_6memory15LoadWithoutCastENSD_16StoreWithoutCastEEEviT_S6_T2_T3_T4_T5_ --------------------------
	.section	.nv.info._ZN2at6native27unrolled_elementwise_kernelIZNS0_50_GLOBAL__N__2680c7bb_12_PowKernel_cu_7dd49032_316829pow_tensor_scalar_kernel_implIhhEEvRNS_18TensorIteratorBaseET0_EUlhE0_St5arrayIPcLm2EELi4E23TrivialOffsetCalculatorILi1EjESC_NS0_6memory15LoadWithoutCastENSD_16StoreWithoutCastEEEviT_S6_T2_T3_T4_T5_,"",@"SHT_CUDA_INFO"
	.sectionflags	@""
	.align	4


	//----- nvinfo : EIATTR_CUDA_API_VERSION
	.align		4
        /*0000*/ 	.byte	0x04, 0x37
        /*0002*/ 	.short	(.L_7955 - .L_7954)
.L_7954:
        /*0004*/ 	.word	0x00000082


	//----- nvinfo : EIATTR_KPARAM_INFO
	.align		4
.L_7955:
        /*0008*/ 	.byte	0x04, 0x17
        /*000a*/ 	.short	(.L_7957 - .L_7956)
.L_7956:
        /*000c*/ 	.word	0x00000000
        /*0010*/ 	.short	0x0006
        /*0012*/ 	.short	0x0023
        /*0014*/ 	.byte	0x00, 0xf0, 0x05, 0x00


	//----- nvinfo : EIATTR_KPARAM_INFO
	.align		4
.L_7957:
        /*0018*/ 	.byte	0x04, 0x17
        /*001a*/ 	.short	(.L_7959 - .L_7958)
.L_7958:
        /*001c*/ 	.word	0x00000000
        /*0020*/ 	.short	0x0005
        /*0022*/ 	.short	0x0022
        /*0024*/ 	.byte	0x00, 0xf0, 0x05, 0x00


	//----- nvinfo : EIATTR_KPARAM_INFO
	.align		4
.L_7959:
        /*0028*/ 	.byte	0x04, 0x17
        /*002a*/ 	.short	(.L_7961 - .L_7960)
.L_7960:
        /*002c*/ 	.word	0x00000000
        /*0030*/ 	.short	0x0004
        /*0032*/ 	.short	0x0021
        /*0034*/ 	.byte	0x00, 0xf0, 0x05, 0x00


	//----- nvinfo : EIATTR_KPARAM_INFO
	.align		4
.L_7961:
        /*0038*/ 	.byte	0x04, 0x17
        /*003a*/ 	.short	(.L_7963 - .L_7962)
.L_7962:
        /*003c*/ 	.word	0x00000000
        /*0040*/ 	.short	0x0003
        /*0042*/ 	.short	0x0020
        /*0044*/ 	.byte	0x00, 0xf0, 0x05, 0x00


	//----- nvinfo : EIATTR_KPARAM_INFO
	.align		4
.L_7963:
        /*0048*/ 	.byte	0x04, 0x17
        /*004a*/ 	.short	(.L_7965 - .L_7964)
.L_7964:
        /*004c*/ 	.word	0x00000000
        /*0050*/ 	.short	0x0002
        /*0052*/ 	.short	0x0010
        /*0054*/ 	.byte	0x00, 0xf0, 0x41, 0x00


	//----- nvinfo : EIATTR_KPARAM_INFO
	.align		4
.L_7965:
        /*0058*/ 	.byte	0x04, 0x17
        /*005a*/ 	.short	(.L_7967 - .L_7966)
.L_7966:
        /*005c*/ 	.word	0x00000000
        /*0060*/ 	.short	0x0001
        /*0062*/ 	.short	0x0008
        /*0064*/ 	.byte	0x00, 0xf0, 0x21, 0x00


	//----- nvinfo : EIATTR_KPARAM_INFO
	.align		4
.L_7967:
        /*0068*/ 	.byte	0x04, 0x17
        /*006a*/ 	.short	(.L_7969 - .L_7968)
.L_7968:
        /*006c*/ 	.word	0x00000000
        /*0070*/ 	.short	0x0000
        /*0072*/ 	.short	0x0000
        /*0074*/ 	.byte	0x00, 0xf0, 0x11, 0x00


	//----- nvinfo : EIATTR_SPARSE_MMA_MASK
	.align		4
.L_7969:
        /*0078*/ 	.byte	0x03, 0x50
        /*007a*/ 	.short	0x0000


	//----- nvinfo : EIATTR_MAXREG_COUNT
	.align		4
        /*007c*/ 	.byte	0x03, 0x1b
        /*007e*/ 	.short	0x00ff


	//----- nvinfo : EIATTR_MERCURY_ISA_VERSION
	.align		4
        /*0080*/ 	.byte	0x03, 0x5f
        /*0082*/ 	.short	0x0101


	//----- nvinfo : EIATTR_EXIT_INSTR_OFFSETS
	.align		4
        /*0084*/ 	.byte	0x04, 0x1c
        /*0086*/ 	.short	(.L_7971 - .L_7970)


	//   ....[0]....
.L_7970:
        /*0088*/ 	.word	0x000004e0


	//   ....[1]....
        /*008c*/ 	.word	0x00000580


	//----- nvinfo : EIATTR_MAX_THREADS
	.align		4
.L_7971:
        /*0090*/ 	.byte	0x04, 0x05
        /*0092*/ 	.short	(.L_7973 - .L_7972)
.L_7972:
        /*0094*/ 	.word	0x00000080
        /*0098*/ 	.word	0x00000001
        /*009c*/ 	.word	0x00000001


	//----- nvinfo : EIATTR_CRS_STACK_SIZE
	.align		4
.L_7973:
        /*00a0*/ 	.byte	0x04, 0x1e
        /*00a2*/ 	.short	(.L_7975 - .L_7974)
.L_7974:
        /*00a4*/ 	.word	0x00000000


	//----- nvinfo : EIATTR_CBANK_PARAM_SIZE
	.align		4
.L_7975:
        /*00a8*/ 	.byte	0x03, 0x19
        /*00aa*/ 	.short	0x0024


	//----- nvinfo : EIATTR_PARAM_CBANK
	.align		4
        /*00ac*/ 	.byte	0x04, 0x0a
        /*00ae*/ 	.short	(.L_7977 - .L_7976)
	.align		4
.L_7976:
        /*00b0*/ 	.word	index@(.nv.constant0._ZN2at6native27unrolled_elementwise_kernelIZNS0_50_GLOBAL__N__2680c7bb_12_PowKernel_cu_7dd49032_316829pow_tensor_scalar_kernel_implIhhEEvRNS_18TensorIteratorBaseET0_EUlhE0_St5arrayIPcLm2EELi4E23TrivialOffsetCalculatorILi1EjESC_NS0_6memory15LoadWithoutCastENSD_16StoreWithoutCastEEEviT_S6_T2_T3_T4_T5_)
        /*00b4*/ 	.short	0x0210
        /*00b6*/ 	.short	0x0024


	//----- nvinfo : EIATTR_SW_WAR
	.align		4
.L_7977:
        /*00b8*/ 	.byte	0x04, 0x36
        /*00ba*/ 	.short	(.L_7979 - .L_7978)
.L_7978:
        /*00bc*/ 	.word	0x00000008
.L_7979:


//--------------------- .nv.info._ZN2at6native29vectorized_elementwise_kernelILi2EZNS0_50_GLOBAL__N__2680c7bb_12_PowKernel_cu_7dd49032_316829pow_tensor_scalar_kernel_implIhhEEvRNS_18TensorIteratorBaseET0_EUlhE0_St5arrayIPcLm2EEEEviS6_T1_ --------------------------
	.section	.nv.info._ZN2at6native29vectorized_elementwise_kernelILi2EZNS0_50_GLOBAL__N__2680c7bb_12_PowKernel_cu_7dd49032_316829pow_tensor_scalar_kernel_implIhhEEvRNS_18TensorIteratorBaseET0_EUlhE0_St5arrayIPcLm2EEEEviS6_T1_,"",@"SHT_CUDA_INFO"
	.sectionflags	@""
	.align	4


	//----- nvinfo : EIATTR_CUDA_API_VERSION
	.align		4
        /*0000*/ 	.byte	0x04, 0x37
        /*0002*/ 	.short	(.L_7981 - .L_7980)
.L_7980:
        /*0004*/ 	.word	0x00000082


	//----- nvinfo : EIATTR_KPARAM_INFO
	.align		4
.L_7981:
        /*0008*/ 	.byte	0x04, 0x17
        /*000a*/ 	.short	(.L_7983 - .L_7982)
.L_7982:
        /*000c*/ 	.word	0x00000000
        /*0010*/ 	.short	0x0002
        /*0012*/ 	.short	0x0010
        /*0014*/ 	.byte	0x00, 0xf0, 0x41, 0x00


	//----- nvinfo : EIATTR_KPARAM_INFO
	.align		4
.L_7983:
        /*0018*/ 	.byte	0x04, 0x17
        /*001a*/ 	.short	(.L_7985 - .L_7984)
.L_7984:
        /*001c*/ 	.word	0x00000000
        /*0020*/ 	.short	0x0001
        /*0022*/ 	.short	0x0008
        /*0024*/ 	.byte	0x00, 0xf0, 0x21, 0x00


	//----- nvinfo : EIATTR_KPARAM_INFO
	.align		4
.L_7985:
        /*0028*/ 	.byte	0x04, 0x17
        /*002a*/ 	.short	(.L_7987 - .L_7986)
.L_7986:
        /*002c*/ 	.word	0x00000000
        /*0030*/ 	.short	0x0000
        /*0032*/ 	.short	0x0000
        /*0034*/ 	.byte	0x00, 0xf0, 0x11, 0x00


	//----- nvinfo : EIATTR_SPARSE_MMA_MASK
	.align		4
.L_7987:
        /*0038*/ 	.byte	0x03, 0x50
        /*003a*/ 	.short	0x0000


	//----- nvinfo : EIATTR_MAXREG_COUNT
	.align		4
        /*003c*/ 	.byte	0x03, 0x1b
        /*003e*/ 	.short	0x00ff


	//----- nvinfo : EIATTR_MERCURY_ISA_VERSION
	.align		4
        /*0040*/ 	.byte	0x03, 0x5f
        /*0042*/ 	.short	0x0101


	//----- nvinfo : EIATTR_EXIT_INSTR_OFFSETS
	.align		4
        /*0044*/ 	.byte	0x04, 0x1c
        /*0046*/ 	.short	(.L_7989 - .L_7988)


	//   ....[0]....
.L_7988:
        /*0048*/ 	.word	0x00000430


	//   ....[1]....
        /*004c*/ 	.word	0x00000e20


	//   ....[2]....
        /*0050*/ 	.word	0x00000ec0


	//----- nvinfo : EIATTR_MAX_THREADS
	.align		4
.L_7989:
        /*0054*/ 	.byte	0x04, 0x05
        /*0056*/ 	.short	(.L_7991 - .L_7990)
.L_7990:
        /*0058*/ 	.word	0x00000080
        /*005c*/ 	.word	0x00000001
        /*0060*/ 	.word	0x00000001


	//----- nvinfo : EIATTR_CRS_STACK_SIZE
	.align		4
.L_7991:
        /*0064*/ 	.byte	0x04, 0x1e
        /*0066*/ 	.short	(.L_7993 - .L_7992)
.L_7992:
        /*0068*/ 	.word	0x00000000


	//----- nvinfo : EIATTR_CBANK_PARAM_SIZE
	.align		4
.L_7993:
        /*006c*/ 	.byte	0x03, 0x19
        /*006e*/ 	.short	0x0020


	//----- nvinfo : EIATTR_PARAM_CBANK
	.align		4
        /*0070*/ 	.byte	0x04, 0x0a
        /*0072*/ 	.short	(.L_7995 - .L_7994)
	.align		4
.L_7994:
        /*0074*/ 	.word	index@(.nv.constant0._ZN2at6native29vectorized_elementwise_kernelILi2EZNS0_50_GLOBAL__N__2680c7bb_12_PowKernel_cu_7dd49032_316829pow_tensor_scalar_kernel_implIhhEEvRNS_18TensorIteratorBaseET0_EUlhE0_St5arrayIPcLm2EEEEviS6_T1_)
        /*0078*/ 	.short	0x0210
        /*007a*/ 	.short	0x0020


	//----- nvinfo : EIATTR_SW_WAR
	.align		4
.L_7995:
        /*007c*/ 	.byte	0x04, 0x36
        /*007e*/ 	.short	(.L_7997 - .L_7996)
.L_7996:
        /*0080*/ 	.word	0x00000008
.L_7997:


//--------------------- .nv.info._ZN2at6native29vectorized_elementwise_kernelILi4EZNS0_50_GLOBAL__N__2680c7bb_12_PowKernel_cu_7dd49032_316829pow_tensor_scalar_kernel_implIhhEEvRNS_18TensorIteratorBaseET0_EUlhE0_St5arrayIPcLm2EEEEviS6_T1_ --------------------------
	.section	.nv.info._ZN2at6native29vectorized_elementwise_kernelILi4EZNS0_50_GLOBAL__N__2680c7bb_12_PowKernel_cu_7dd49032_316829pow_tensor_scalar_kernel_implIhhEEvRNS_18TensorIteratorBaseET0_EUlhE0_St5arrayIPcLm2EEEEviS6_T1_,"",@"SHT_CUDA_INFO"
	.sectionflags	@""
	.align	4


	//----- nvinfo : EIATTR_CUDA_API_VERSION
	.align		4
        /*0000*/ 	.byte	0x04, 0x37
        /*0002*/ 	.short	(.L_7999 - .L_7998)
.L_7998:
        /*0004*/ 	.word	0x00000082


	//----- nvinfo : EIATTR_KPARAM_INFO
	.align		4
.L_7999:
        /*0008*/ 	.byte	0x04, 0x17
        /*000a*/ 	.short	(.L_8001 - .L_8000)
.L_8000:
        /*000c*/ 	.word	0x00000000
        /*0010*/ 	.short	0x0002
        /*0012*/ 	.short	0x0010
        /*0014*/ 	.byte	0x00, 0xf0, 0x41, 0x00


	//----- nvinfo : EIATTR_KPARAM_INFO
	.align		4
.L_8001:
        /*0018*/ 	.byte	0x04, 0x17
        /*001a*/ 	.short	(.L_8003 - .L_8002)
.L_8002:
        /*001c*/ 	.word	0x00000000
        /*0020*/ 	.short	0x0001
        /*0022*/ 	.short	0x0008
        /*0024*/ 	.byte	0x00, 0xf0, 0x21, 0x00


	//----- nvinfo : EIATTR_KPARAM_INFO
	.align		4
.L_8003:
        /*0028*/ 	.byte	0x04, 0x17
        /*002a*/ 	.short	(.L_8005 - .L_8004)
.L_8004:
        /*002c*/ 	.word	0x00000000
        /*0030*/ 	.short	0x0000
        /*0032*/ 	.short	0x0000
        /*0034*/ 	.byte	0x00, 0xf0, 0x11, 0x00


	//----- nvinfo : EIATTR_SPARSE_MMA_MASK
	.align		4
.L_8005:
        /*0038*/ 	.byte	0x03, 0x50
        /*003a*/ 	.short	0x0000


	//----- nvinfo : EIATTR_MAXREG_COUNT
	.align		4
        /*003c*/ 	.byte	0x03, 0x1b
        /*003e*/ 	.short	0x00ff


	//----- nvinfo : EIATTR_MERCURY_ISA_VERSION
	.align		4
        /*0040*/ 	.byte	0x03, 0x5f
        /*0042*/ 	.short	0x0101


	//----- nvinfo : EIATTR_EXIT_INSTR_OFFSETS
	.align		4
        /*0044*/ 	.byte	0x04, 0x1c
        /*0046*/ 	.short	(.L_8007 - .L_8006)


	//   ....[0]....
.L_8006:
        /*0048*/ 	.word	0x00000410


	//   ....[1]....
        /*004c*/ 	.word	0x00000e00


	//   ....[2]....
        /*0050*/ 	.word	0x00000ea0


	//----- nvinfo : EIATTR_MAX_THREADS
	.align		4
.L_8007:
        /*0054*/ 	.byte	0x04, 0x05
        /*0056*/ 	.short	(.L_8009 - .L_8008)
.L_8008:
        /*0058*/ 	.word	0x00000080
        /*005c*/ 	.word	0x00000001
        /*0060*/ 	.word	0x00000001


	//----- nvinfo : EIATTR_CRS_STACK_SIZE
	.align		4
.L_8009:
        /*0064*/ 	.byte	0x04, 0x1e
        /*0066*/ 	.short	(.L_8011 - .L_8010)
.L_8010:
        /*0068*/ 	.word	0x00000000


	//----- nvinfo : EIATTR_CBANK_PARAM_SIZE
	.align		4
.L_8011:
        /*006c*/ 	.byte	0x03, 0x19
        /*006e*/ 	.short	0x0020


	//----- nvinfo : EIATTR_PARAM_CBANK
	.align		4
        /*0070*/ 	.byte	0x04, 0x0a
        /*0072*/ 	.short	(.L_8013 - .L_8012)
	.align		4
.L_8012:
        /*0074*/ 	.word	index@(.nv.constant0._ZN2at6native29vectorized_elementwise_kernelILi4EZNS0_50_GLOBAL__N__2680c7bb_12_PowKernel_cu_7dd49032_316829pow_tensor_scalar_kernel_implIhhEEvRNS_18TensorIteratorBaseET0_EUlhE0_St5arrayIPcLm2EEEEviS6_T1_)
        /*0078*/ 	.short	0x0210
        /*007a*/ 	.short	0x0020


	//----- nvinfo : EIATTR_SW_WAR
	.align		4
.L_8013:
        /*007c*/ 	.byte	0x04, 0x36
        /*007e*/ 	.short	(.L_8015 - .L_8014)
.L_8014:
        /*0080*/ 	.word	0x00000008
.L_8015:


//--------------------- .nv.info._ZN2at6native29vectorized_elementwise_kernelILi8EZNS0_50_GLOBAL__N__2680c7bb_12_PowKernel_cu_7dd49032_316829pow_tensor_scalar_kernel_implIhhEEvRNS_18TensorIteratorBaseET0_EUlhE0_St5arrayIPcLm2EEEEviS6_T1_ --------------------------
	.section	.nv.info._ZN2at6native29vectorized_elementwise_kernelILi8EZNS0_50_GLOBAL__N__2680c7bb_12_PowKernel_cu_7dd49032_316829pow_tensor_scalar_kernel_implIhhEEvRNS_18TensorIteratorBaseET0_EUlhE0_St5arrayIPcLm2EEEEviS6_T1_,"",@"SHT_CUDA_INFO"
	.sectionflags	@""
	.align	4


	//----- nvinfo : EIATTR_CUDA_API_VERSION
	.align		4
        /*0000*/ 	.byte	0x04, 0x37
        /*0002*/ 	.short	(.L_8017 - .L_8016)
.L_8016:
        /*0004*/ 	.word	0x00000082


	//----- nvinfo : EIATTR_KPARAM_INFO
	.align		4
.L_8017:
        /*0008*/ 	.byte	0x04, 0x17
        /*000a*/ 	.short	(.L_8019 - .L_8018)
.L_8018:
        /*000c*/ 	.word	0x00000000
        /*0010*/ 	.short	0x0002
        /*0012*/ 	.short	0x0010
        /*0014*/ 	.byte	0x00, 0xf0, 0x41, 0x00


	//----- nvinfo : EIATTR_KPARAM_INFO
	.align		4
.L_8019:
        /*0018*/ 	.byte	0x04, 0x17
        /*001a*/ 	.short	(.L_8021 - .L_8020)
.L_8020:
        /*001c*/ 	.word	0x00000000
        /*0020*/ 	.short	0x0001
        /*0022*/ 	.short	0x0008
        /*0024*/ 	.byte	0x00, 0xf0, 0x21, 0x00


	//----- nvinfo : EIATTR_KPARAM_INFO
	.align		4
.L_8021:
        /*0028*/ 	.byte	0x04, 0x17
        /*002a*/ 	.short	(.L_8023 - .L_8022)
.L_8022:
        /*002c*/ 	.word	0x00000000
        /*0030*/ 	.short	0x0000
        /*0032*/ 	.short	0x0000
        /*0034*/ 	.byte	0x00, 0xf0, 0x11, 0x00


	//----- nvinfo : EIATTR_SPARSE_MMA_MASK
	.align		4
.L_8023:
        /*0038*/ 	.byte	0x03, 0x50
        /*003a*/ 	.short	0x0000


	//----- nvinfo : EIATTR_MAXREG_COUNT
	.align		4
        /*003c*/ 	.byte	0x03, 0x1b
        /*003e*/ 	.short	0x00ff


	//----- nvinfo : EIATTR_MERCURY_ISA_VERSION
	.align		4
        /*0040*/ 	.byte	0x03, 0x5f
        /*0042*/ 	.short	0x0101


	//----- nvinfo : EIATTR_EXIT_INSTR_OFFSETS
	.align		4
        /*0044*/ 	.byte	0x04, 0x1c
        /*0046*/ 	.short	(.L_8025 - .L_8024)


	//   ....[0]....
.L_8024:
        /*0048*/ 	.word	0x00000560


	//   ....[1]....
        /*004c*/ 	.word	0x00000f50


	//   ....[2]....
        /*0050*/ 	.word	0x00000ff0


	//----- nvinfo : EIATTR_MAX_THREADS
	.align		4
.L_8025:
        /*0054*/ 	.byte	0x04, 0x05
        /*0056*/ 	.short	(.L_8027 - .L_8026)
.L_8026:
        /*0058*/ 	.word	0x00000080
        /*005c*/ 	.word	0x00000001
        /*0060*/ 	.word	0x00000001


	//----- nvinfo : EIATTR_CRS_STACK_SIZE
	.align		4
.L_8027:
        /*0064*/ 	.byte	0x04, 0x1e
        /*0066*/ 	.short	(.L_8029 - .L_8028)
.L_8028:
        /*0068*/ 	.word	0x00000000


	//----- nvinfo : EIATTR_CBANK_PARAM_SIZE
	.align		4
.L_8029:
        /*006c*/ 	.byte	0x03, 0x19
        /*006e*/ 	.short	0x0020


	//----- nvinfo : EIATTR_PARAM_CBANK
	.align		4
        /*0070*/ 	.byte	0x04, 0x0a
        /*0072*/ 	.short	(.L_8031 - .L_8030)
	.align		4
.L_8030:
        /*0074*/ 	.word	index@(.nv.constant0._ZN2at6native29vectorized_elementwise_kernelILi8EZNS0_50_GLOBAL__N__2680c7bb_12_PowKernel_cu_7dd49032_316829pow_tensor_scalar_kernel_implIhhEEvRNS_18TensorIteratorBaseET0_EUlhE0_St5arrayIPcLm2EEEEviS6_T1_)
        /*0078*/ 	.short	0x0210
        /*007a*/ 	.short	0x0020


	//----- nvinfo : EIATTR_SW_WAR
	.align		4
.L_8031:
        /*007c*/ 	.byte	0x04, 0x36
        /*007e*/ 	.short	(.L_8033 - .L_8032)
.L_8032:
        /*0080*/ 	.word	0x00000008
.L_8033:


//--------------------- .nv.info._ZN2at6native18elementwise_kernelILi128ELi4EZNS0_15gpu_kernel_implIZNS0_50_GLOBAL__N__2680c7bb_12_PowKernel_cu_7dd49032_316829pow_tensor_scalar_kernel_implIhhEEvRNS_18TensorIteratorBaseET0_EUlhE_EEvS6_RKT_EUliE_EEviT1_ --------------------------
	.section	.nv.info._ZN2at6native18elementwise_kernelILi128ELi4EZNS0_15gpu_kernel_implIZNS0_50_GLOBAL__N__2680c7bb_12_PowKernel_cu_7dd49032_316829pow_tensor_scalar_kernel_implIhhEEvRNS_18TensorIteratorBaseET0_EUlhE_EEvS6_RKT_EUliE_EEviT1_,"",@"SHT_CUDA_INFO"
	.sectionflags	@""
	.align	4


	//----- nvinfo : EIATTR_CUDA_API_VERSION
	.align		4
        /*0000*/ 	.byte	0x04, 0x37
        /*0002*/ 	.short	(.L_8035 - .L_8034)
.L_8034:
        /*0004*/ 	.word	0x00000082


	//----- nvinfo : EIATTR_KPARAM_INFO
	.align		4
.L_8035:
        /*0008*/ 	.byte	0x04, 0x17
        /*000a*/ 	.short	(.L_8037 - .L_8036)
.L_8036:
        /*000c*/ 	.word	0x00000000
        /*0010*/ 	.short	0x0001
        /*0012*/ 	.short	0x0008
        /*0014*/ 	.byte	0x00, 0xf0, 0x81, 0x08


	//----- nvinfo : EIATTR_KPARAM_INFO
	.align		4
.L_8037:
        /*0018*/ 	.byte	0x04, 0x17
        /*001a*/ 	.short	(.L_8039 - .L_8038)
.L_8038:
        /*001c*/ 	.word	0x00000000
        /*0020*/ 	.short	0x0000
        /*0022*/ 	.short	0x0000
        /*0024*/ 	.byte	0x00, 0xf0, 0x11, 0x00


	//----- nvinfo : EIATTR_SPARSE_MMA_MASK
	.align		4
.L_8039:
        /*0028*/ 	.byte	0x03, 0x50
        /*002a*/ 	.short	0x0000


	//----- nvinfo : EIATTR_MAXREG_COUNT
	.align		4
        /*002c*/ 	.byte	0x03, 0x1b
        /*002e*/ 	.short	0x0080


	//----- nvinfo : EIATTR_EXTERNS
	.align		4
        /*0030*/ 	.byte	0x04, 0x0f
        /*0032*/ 	.short	(.L_8041 - .L_8040)


	//   ....[0]....
	.align		4
.L_8040:
        /*0034*/ 	.word	index@(__assertfail)


	//----- nvinfo : EIATTR_MERCURY_ISA_VERSION
	.align		4
.L_8041:
        /*0038*/ 	.byte	0x03, 0x5f
        /*003a*/ 	.short	0x0101


	//----- nvinfo : EIATTR_SYSCALL_OFFSETS
	.align		4
        /*003c*/ 	.byte	0x04, 0x46
        /*003e*/ 	.short	(.L_8043 - .L_8042)


	//   ....[0]....
.L_8042:
        /*0040*/ 	.word	0x00002220


	//   ....[1]....
        /*0044*/ 	.word	0x00003180


	//   ....[2]....
        /*0048*/ 	.word	0x000053f0


	//   ....[3]....
        /*004c*/ 	.word	0x00006350


	//   ....[4]....
        /*0050*/ 	.word	0x000085b0


	//   ....[5]....
        /*0054*/ 	.word	0x00009510


	//   ....[6]....
        /*0058*/ 	.word	0x0000b760


	//   ....[7]....
        /*005c*/ 	.word	0x0000c6c0


	//----- nvinfo : EIATTR_EXIT_INSTR_OFFSETS
	.align		4
.L_8043:
        /*0060*/ 	.byte	0x04, 0x1c
        /*0062*/ 	.short	(.L_8045 - .L_8044)


	//   ....[0]....
.L_8044:
        /*0064*/ 	.word	0x000095d0


	//   ....[1]....
        /*0068*/ 	.word	0x0000b8b0


	//   ....[2]....
        /*006c*/ 	.word	0x0000b8d0


	//   ....[3]....
        /*0070*/ 	.word	0x0000b970


	//   ....[4]....
        /*0074*/ 	.word	0x0000b9a0


	//   ....[5]....
        /*0078*/ 	.word	0x0000b9d0


	//   ....[6]....
        /*007c*/ 	.word	0x0000ba70


	//   ....[7]....
        /*0080*/ 	.word	0x0000bac0


	//   ....[8]....
        /*0084*/ 	.word	0x0000bb70


	//   ....[9]....
        /*0088*/ 	.word	0x0000bbd0


	//   ....[10]....
        /*008c*/ 	.word	0x0000bc10


	//   ....[11]....
        /*0090*/ 	.word	0x0000bcd0


	//   ....[12]....
        /*0094*/ 	.word	0x0000bd20


	//   ....[13]....
        /*0098*/ 	.word	0x0000bec0


	//   ....[14]....
        /*009c*/ 	.word	0x0000c030


	//   ....[15]....
        /*00a0*/ 	.word	0x0000c080


	//   ....[16]....
        /*00a4*/ 	.word	0x0000c130


	//   ....[17]....
        /*00a8*/ 	.word	0x0000c2c0


	//   ....[18]....
        /*00ac*/ 	.word	0x0000c450


	//   ....[19]....
        /*00b0*/ 	.word	0x0000c5c0


	//   ....[20]....
        /*00b4*/ 	.word	0x0000c6d0


	//   ....[21]....
        /*00b8*/ 	.word	0x0000c710


	//   ....[22]....
        /*00bc*/ 	.word	0x0000c740


	//----- nvinfo : EIATTR_MAX_THREADS
	.align		4
.L_8045:
        /*00c0*/ 	.byte	0x04, 0x05
        /*00c2*/ 	.short	(.L_8047 - .L_8046)
.L_8046:
        /*00c4*/ 	.word	0x00000080
        /*00c8*/ 	.word	0x00000001
        /*00cc*/ 	.word	0x00000001


	//----- nvinfo : EIATTR_CRS_STACK_SIZE
	.align		4
.L_8047:
        /*00d0*/ 	.byte	0x04, 0x1e
        /*00d2*/ 	.short	(.L_8049 - .L_8048)
.L_8048:
        /*00d4*/ 	.word	0x00000000


	//----- nvinfo : EIATTR_CBANK_PARAM_SIZE
	.align		4
.L_8049:
        /*00d8*/ 	.byte	0x03, 0x19
        /*00da*/ 	.short	0x0228


	//----- nvinfo : EIATTR_PARAM_CBANK
	.align		4
        /*00dc*/ 	.byte	0x04, 0x0a
        /*00de*/ 	.short	(.L_8051 - .L_8050)
	.align		4
.L_8050:
        /*00e0*/ 	.word	index@(.nv.constant0._ZN2at6native18elementwise_kernelILi128ELi4EZNS0_15gpu_kernel_implIZNS0_50_GLOBAL__N__2680c7bb_12_PowKernel_cu_7dd49032_316829pow_tensor_scalar_kernel_implIhhEEvRNS_18TensorIteratorBaseET0_EUlhE_EEvS6_RKT_EUliE_EEviT1_)
        /*00e4*/ 	.short	0x0210
        /*00e6*/ 	.short	0x0228


	//----- nvinfo : EIATTR_SW_WAR
	.align		4
.L_8051:
        /*00e8*/ 	.byte	0x04, 0x36
        /*00ea*/ 	.short	(.L_8053 - .L_8052)
.L_8052:
        /*00ec*/ 	.word	0x00000008
.L_8053:


//--------------------- .nv.info._ZN2at6native27unrolled_elementwise_kernelIZNS0_50_GLOBAL__N__2680c7bb_12_PowKernel_cu_7dd49032_316829pow_tensor_scalar_kernel_implIhhEEvRNS_18TensorIteratorBaseET0_EUlhE_St5arrayIPcLm2EELi4E23TrivialOffsetCalculatorILi1EjESC_NS0_6memory12LoadWithCastILi1EEENSD_13StoreWithCastILi1EEEEEviT_S6_T2_T3_T4_T5_ --------------------------
	.section	.nv.info._ZN2at6native27unrolled_elementwise_kernelIZNS0_50_GLOBAL__N__2680c7bb_12_PowKernel_cu_7dd49032_316829pow_tensor_scalar_kernel_implIhhEEvRNS_18TensorIteratorBaseET0_EUlhE_St5arrayIPcLm2EELi4E23TrivialOffsetCalculatorILi1EjESC_NS0_6memory12LoadWithCastILi1EEENSD_13StoreWithCastILi1EEEEEviT_S6_T2_T3_T4_T5_,"",@"SHT_CUDA_INFO"
	.sectionflags	@""
	.align	4


	//----- nvinfo : EIATTR_CUDA_API_VERSION
	.align		4
        /*0000*/ 	.byte	0x04, 0x37
        /*0002*/ 	.short	(.L_8055 - .L_8054)
.L_8054:
        /*0004*/ 	.word	0x00000082


	//----- nvinfo : EIATTR_KPARAM_INFO
	.align		4
.L_8055:
        /*0008*/ 	.byte	0x04, 0x17
        /*000a*/ 	.short	(.L_8057 - .L_8056)
.L_8056:
        /*000c*/ 	.word	0x00000000
        /*0010*/ 	.short	0x0006
        /*0012*/ 	.short	0x002c
        /*0014*/ 	.byte	0x00, 0xf0, 0x21, 0x00


	//----- nvinfo : EIATTR_KPARAM_INFO
	.align		4
.L_8057:
        /*0018*/ 	.byte	0x04, 0x17
        /*001a*/ 	.short	(.L_8059 - .L_8058)
.L_8058:
        /*001c*/ 	.word	0x00000000
        /*0020*/ 	.short	0x0005
        /*0022*/ 	.short	0x0024
        /*0024*/ 	.byte	0x00, 0xf0, 0x21, 0x00


	//----- nvinfo : EIATTR_KPARAM_INFO
	.align		4
.L_8059:
        /*0028*/ 	.byte	0x04, 0x17
        /*002a*/ 	.short	(.L_8061 - .L_8060)
.L_8060:
        /*002c*/ 	.word	0x00000000
        /*0030*/ 	.short	0x0004
        /*0032*/ 	.short	0x0021
        /*0034*/ 	.byte	0x00, 0xf0, 0x05, 0x00


	//----- nvinfo : EIATTR_KPARAM_INFO
	.align		4
.L_8061:
        /*0038*/ 	.byte	0x04, 0x17
        /*003a*/ 	.short	(.L_8063 - .L_8062)
.L_8062:
        /*003c*/ 	.word	0x00000000
        /*0040*/ 	.short	0x0003
        /*0042*/ 	.short	0x0020
        /*0044*/ 	.byte	0x00, 0xf0, 0x05, 0x00


	//----- nvinfo : EIATTR_KPARAM_INFO
	.align		4
.L_8063:
        /*0048*/ 	.byte	0x04, 0x17
        /*004a*/ 	.short	(.L_8065 - .L_8064)
.L_8064:
        /*004c*/ 	.word	0x00000000
        /*0050*/ 	.short	0x0002
        /*0052*/ 	.short	0x0010
        /*0054*/ 	.byte	0x00, 0xf0, 0x41, 0x00


	//----- nvinfo : EIATTR_KPARAM_INFO
	.align		4
.L_8065:
        /*0058*/ 	.byte	0x04, 0x17
        /*005a*/ 	.short	(.L_8067 - .L_8066)
.L_8066:
        /*005c*/ 	.word	0x00000000
        /*0060*/ 	.short	0x0001
        /*0062*/ 	.short	0x0008
        /*0064*/ 	.byte	0x00, 0xf0, 0x21, 0x00


	//----- nvinfo : EIATTR_KPARAM_INFO
	.align		4
.L_8067:
        /*0068*/ 	.byte	0x04, 0x17
        /*006a*/ 	.short	(.L_8069 - .L_8068)
.L_8068:
        /*006c*/ 	.word	0x00000000
        /*0070*/ 	.short	0x0000
        /*0072*/ 	.short	0x0000
        /*0074*/ 	.byte	0x00, 0xf0, 0x11, 0x00


	//----- nvinfo : EIATTR_SPARSE_MMA_MASK
	.align		4
.L_8069:
        /*0078*/ 	.byte	0x03, 0x50
        /*007a*/ 	.short	0x0000


	//----- nvinfo : EIATTR_MAXREG_COUNT
	.align		4
        /*007c*/ 	.byte	0x03, 0x1b
        /*007e*/ 	.short	0x00ff


	//----- nvinfo : EIATTR_EXTERNS
	.align		4
        /*0080*/ 	.byte	0x04, 0x0f
        /*0082*/ 	.short	(.L_8071 - .L_8070)


	//   ....[0]....
	.align		4
.L_8070:
        /*0084*/ 	.word	index@(__assertfail)


	//----- nvinfo : EIATTR_MERCURY_ISA_VERSION
	.align		4
.L_8071:
        /*0088*/ 	.byte	0x03, 0x5f
        /*008a*/ 	.short	0x0101


	//----- nvinfo : EIATTR_SYSCALL_OFFSETS
	.align		4
        /*008c*/ 	.byte	0x04, 0x46
        /*008e*/ 	.short	(.L_8073 - .L_8072)


	//   ....[0]....
.L_8072:
        /*0090*/ 	.word	0x00000f50


	//   ....[1]....
        /*0094*/ 	.word	0x00001ea0


	//   ....[2]....
        /*0098*/ 	.word	0x00002e00


	//   ....[3]....
        /*009c*/ 	.word	0x00003d30


	//   ....[4]....
        /*00a0*/ 	.word	0x00004db0


	//   ....[5]....
        /*00a4*/ 	.word	0x00005db0


	//   ....[6]....
        /*00a8*/ 	.word	0x00006da0


	//   ....[7]....
        /*00ac*/ 	.word	0x00007d90


	//----- nvinfo : EIATTR_EXIT_INSTR_OFFSETS
	.align		4
.L_8073:
        /*00b0*/ 	.byte	0x04, 0x1c
        /*00b2*/ 	.short	(.L_8075 - .L_8074)


	//   ....[0]....
.L_8074:
        /*00b4*/ 	.word	0x00006e50


	//   ....[1]....
        /*00b8*/ 	.word	0x00006f80


	//   ....[2]....
        /*00bc*/ 	.word	0x00006fa0


	//   ....[3]....
        /*00c0*/ 	.word	0x00007040


	//   ....[4]....
        /*00c4*/ 	.word	0x00007070


	//   ....[5]....
        /*00c8*/ 	.word	0x000070a0


	//   ....[6]....
        /*00cc*/ 	.word	0x00007140


	//   ....[7]....
        /*00d0*/ 	.word	0x00007190


	//   ....[8]....
        /*00d4*/ 	.word	0x00007240


	//   ....[9]....
        /*00d8*/ 	.word	0x000072a0


	//   ....[10]....
        /*00dc*/ 	.word	0x000072e0


	//   ....[11]....
        /*00e0*/ 	.word	0x000073a0


	//   ....[12]....
        /*00e4*/ 	.word	0x000073f0


	//   ....[13]....
        /*00e8*/ 	.word	0x00007590


	//   ....[14]....
        /*00ec*/ 	.word	0x00007700


	//   ....[15]....
        /*00f0*/ 	.word	0x00007750


	//   ....[16]....
        /*00f4*/ 	.word	0x00007800


	//   ....[17]....
        /*00f8*/ 	.word	0x00007990


	//   ....[18]....
        /*00fc*/ 	.word	0x00007b20


	//   ....[19]....
        /*0100*/ 	.word	0x00007c90


	//   ....[20]....
        /*0104*/ 	.word	0x00007da0


	//   ....[21]....
        /*0108*/ 	.word	0x00007de0


	//   ....[22]....
        /*010c*/ 	.word	0x00007e10


	//----- nvinfo : EIATTR_MAX_THREADS
	.align		4
.L_8075:
        /*0110*/ 	.byte	0x04, 0x05
        /*0112*/ 	.short	(.L_8077 - .L_8076)
.L_8076:
        /*0114*/ 	.word	0x00000080
        /*0118*/ 	.word	0x00000001
        /*011c*/ 	.word	0x00000001


	//----- nvinfo : EIATTR_CRS_STACK_SIZE
	.align		4
.L_8077:
        /*0120*/ 	.byte	0x04, 0x1e
        /*0122*/ 	.short	(.L_8079 - .L_8078)
.L_8078:
        /*0124*/ 	.word	0x00000000


	//----- nvinfo : EIATTR_CBANK_PARAM_SIZE
	.align		4
.L_8079:
        /*0128*/ 	.byte	0x03, 0x19
        /*012a*/ 	.short	0x0034


	//----- nvinfo : EIATTR_PARAM_CBANK
	.align		4
        /*012c*/ 	.byte	0x04, 0x0a
        /*012e*/ 	.short	(.L_8081 - .L_8080)
	.align		4
.L_8080:
        /*0130*/ 	.word	index@(.nv.constant0._ZN2at6native27unrolled_elementwise_kernelIZNS0_50_GLOBAL__N__2680c7bb_12_PowKernel_cu_7dd49032_316829pow_tensor_scalar_kernel_implIhhEEvRNS_18TensorIteratorBaseET0_EUlhE_St5arrayIPcLm2EELi4E23TrivialOffsetCalculatorILi1EjESC_NS0_6memory12LoadWithCastILi1EEENSD_13StoreWithCastILi1EEEEEviT_S6_T2_T3_T4_T5_)
        /*0134*/ 	.short	0x0210
        /*0136*/ 	.short	0x0034


	//----- nvinfo : EIATTR_SW_WAR
	.align		4
.L_8081:
        /*0138*/ 	.byte	0x04, 0x36
        /*013a*/ 	.short	(.L_8083 - .L_8082)
.L_8082:
        /*013c*/ 	.word	0x00000008
.L_8083:


//--------------------- .nv.info._ZN2at6native18elementwise_kernelILi128ELi4EZNS0_22gpu_kernel_impl_nocastIZNS0_50_GLOBAL__N__2680c7bb_12_PowKernel_cu_7dd49032_316829pow_tensor_scalar_kernel_implIhhEEvRNS_18TensorIteratorBaseET0_EUlhE_EEvS6_RKT_EUliE_EEviT1_ --------------------------
	.section	.nv.info._ZN2at6native18elementwise_kernelILi128ELi4EZNS0_22gpu_kernel_impl_nocastIZNS0_50_GLOBAL__N__2680c7bb_12_PowKernel_cu_7dd49032_316829pow_tensor_scalar_kernel_implIhhEEvRNS_18TensorIteratorBaseET0_EUlhE_EEvS6_RKT_EUliE_EEviT1_,"",@"SHT_CUDA_INFO"
	.sectionflags	@""
	.align	4


	//----- nvinfo : EIATTR_CUDA_API_VERSION
	.align		4
        /*0000*/ 	.byte	0x04, 0x37
        /*0002*/ 	.short	(.L_8085 - .L_8084)
.L_8084:
        /*0004*/ 	.word	0x00000082


	//----- nvinfo : EIATTR_KPARAM_INFO
	.align		4
.L_8085:
        /*0008*/ 	.byte	0x04, 0x17
        /*000a*/ 	.short	(.L_8087 - .L_8086)
.L_8086:
        /*000c*/ 	.word	0x00000000
        /*0010*/ 	.short	0x0001
        /*0012*/ 	.short	0x0008
        /*0014*/ 	.byte	0x00, 0xf0, 0x61, 0x08


	//----- nvinfo : EIATTR_KPARAM_INFO
	.align		4
.L_8087:
        /*0018*/ 	.byte	0x04, 0x17
        /*001a*/ 	.short	(.L_8089 - .L_8088)
.L_8088:
        /*001c*/ 	.word	0x00000000
        /*0020*/ 	.short	0x0000
        /*0022*/ 	.short	0x0000
        /*0024*/ 	.byte	0x00, 0xf0, 0x11, 0x00


	//----- nvinfo : EIATTR_SPARSE_MMA_MASK
	.align		4
.L_8089:
        /*0028*/ 	.byte	0x03, 0x50
        /*002a*/ 	.short	0x0000


	//----- nvinfo : EIATTR_MAXREG_COUNT
	.align		4
        /*002c*/ 	.byte	0x03, 0x1b
        /*002e*/ 	.short	0x0080


	//----- nvinfo : EIATTR_MERCURY_ISA_VERSION
	.align		4
        /*0030*/ 	.byte	0x03, 0x5f
        /*0032*/ 	.short	0x0101


	//----- nvinfo : EIATTR_EXIT_INSTR_OFFSETS
	.align		4
        /*0034*/ 	.byte	0x04, 0x1c
        /*0036*/ 	.short	(.L_8091 - .L_8090)


	//   ....[0]....
.L_8090:
        /*0038*/ 	.word	0x00003b90


	//   ....[1]....
        /*003c*/ 	.word	0x00004f10


	//----- nvinfo : EIATTR_MAX_THREADS
	.align		4
.L_8091:
        /*0040*/ 	.byte	0x04, 0x05
        /*0042*/ 	.short	(.L_8093 - .L_8092)
.L_8092:
        /*0044*/ 	.word	0x00000080
        /*0048*/ 	.word	0x00000001
        /*004c*/ 	.word	0x00000001


	//----- nvinfo : EIATTR_CRS_STACK_SIZE
	.align		4
.L_8093:
        /*0050*/ 	.byte	0x04, 0x1e
        /*0052*/ 	.short	(.L_8095 - .L_8094)
.L_8094:
        /*0054*/ 	.word	0x00000000


	//----- nvinfo : EIATTR_CBANK_PARAM_SIZE
	.align		4
.L_8095:
        /*0058*/ 	.byte	0x03, 0x19
        /*005a*/ 	.short	0x0220


	//----- nvinfo : EIATTR_PARAM_CBANK
	.align		4
        /*005c*/ 	.byte	0x04, 0x0a
        /*005e*/ 	.short	(.L_8097 - .L_8096)
	.align		4
.L_8096:
        /*0060*/ 	.word	index@(.nv.constant0._ZN2at6native18elementwise_kernelILi128ELi4EZNS0_22gpu_kernel_impl_nocastIZNS0_50_GLOBAL__N__2680c7bb_12_PowKernel_cu_7dd49032_316829pow_tensor_scalar_kernel_implIhhEEvRNS_18TensorIteratorBaseET0_EUlhE_EEvS6_RKT_EUliE_EEviT1_)
        /*0064*/ 	.short	0x0210
        /*0066*/ 	.short	0x0220


	//----- nvinfo : EIATTR_SW_WAR
	.align		4
.L_8097:
        /*0068*/ 	.byte	0x04, 0x36
        /*006a*/ 	.short	(.L_8099 - .L_8098)
.L_8098:
        /*006c*/ 	.word	0x00000008
.L_8099:


//--------------------- .nv.info._ZN2at6native27unrolled_elementwise_kernelIZNS0_50_GLOBAL__N__2680c7bb_12_PowKernel_cu_7dd49032_316829pow_tensor_scalar_kernel_implIhhEEvRNS_18TensorIteratorBaseET0_EUlhE_St5arrayIPcLm2EELi4E23TrivialOffsetCalculatorILi1EjESC_NS0_6memory15LoadWithoutCastENSD_16StoreWithoutCastEEEviT_S6_T2_T3_T4_T5_ --------------------------
	.section	.nv.info._ZN2at6native27unrolled_elementwise_kernelIZNS0_50_GLOBAL__N__2680c7bb_12_PowKernel_cu_7dd49032_316829pow_tensor_scalar_kernel_implIhhEEvRNS_18TensorIteratorBaseET0_EUlhE_St5arrayIPcLm2EELi4E23TrivialOffsetCalculatorILi1EjESC_NS0_6memory15LoadWithoutCastENSD_16StoreWithoutCastEEEviT_S6_T2_T3_T4_T5_,"",@"SHT_CUDA_INFO"
	.sectionflags	@""
	.align	4


	//----- nvinfo : EIATTR_CUDA_API_VERSION
	.align		4
        /*0000*/ 	.byte	0x04, 0x37
        /*0002*/ 	.short	(.L_8101 - .L_8100)
.L_8100:
        /*0004*/ 	.word	0x00000082


	//----- nvinfo : EIATTR_KPARAM_INFO
	.align		4
.L_8101:
        /*0008*/ 	.byte	0x04, 0x17
        /*000a*/ 	.short	(.L_8103 - .L_8102)
.L_8102:
        /*000c*/ 	.word	0x00000000
        /*0010*/ 	.short	0x0006
        /*0012*/ 	.short	0x0023
        /*0014*/ 	.byte	0x00, 0xf0, 0x05, 0x00


	//----- nvinfo : EIATTR_KPARAM_INFO
	.align		4
.L_8103:
        /*0018*/ 	.byte	0x04, 0x17
        /*001a*/ 	.short	(.L_8105 - .L_8104)
.L_8104:
        /*001c*/ 	.word	0x00000000
        /*0020*/ 	.short	0x0005
        /*0022*/ 	.short	0x0022
        /*0024*/ 	.byte	0x00, 0xf0, 0x05, 0x00


	//----- nvinfo : EIATTR_KPARAM_INFO
	.align		4
.L_8105:
        /*0028*/ 	.byte	0x04, 0x17
        /*002a*/ 	.short	(.L_8107 - .L_8106)
.L_8106:
        /*002c*/ 	.word	0x00000000
        /*0030*/ 	.short	0x0004
        /*0032*/ 	.short	0x0021
        /*0034*/ 	.byte	0x00, 0xf0, 0x05, 0x00


	//----- nvinfo : EIATTR_KPARAM_INFO
	.align		4
.L_8107:
        /*0038*/ 	.byte	0x04, 0x17
        /*003a*/ 	.short	(.L_8109 - .L_8108)
.L_8108:
        /*003c*/ 	.word	0x00000000
        /*0040*/ 	.short	0x0003
        /*0042*/ 	.short	0x0020
        /*0044*/ 	.byte	0x00, 0xf0, 0x05, 0x00


	//----- nvinfo : EIATTR_KPARAM_INFO
	.align		4
.L_8109:
        /*0048*/ 	.byte	0x04, 0x17
        /*004a*/ 	.short	(.L_8111 - .L_8110)
.L_8110:
        /*004c*/ 	.word	0x00000000
        /*0050*/ 	.short	0x0002
        /*0052*/ 	.short	0x0010
        /*0054*/ 	.byte	0x00, 0xf0, 0x41, 0x00


	//----- nvinfo : EIATTR_KPARAM_INFO
	.align		4
.L_8111:
        /*0058*/ 	.byte	0x04, 0x17
        /*005a*/ 	.short	(.L_8113 - .L_8112)
.L_8112:
        /*005c*/ 	.word	0x00000000
        /*0060*/ 	.short	0x0001
        /*0062*/ 	.short	0x0008
        /*0064*/ 	.byte	0x00, 0xf0, 0x21, 0x00


	//----- nvinfo : EIATTR_KPARAM_INFO
	.align		4
.L_8113:
        /*0068*/ 	.byte	0x04, 0x17
        /*006a*/ 	.short	(.L_8115 - .L_8114)
.L_8114:
        /*006c*/ 	.word	0x00000000
        /*0070*/ 	.short	0x0000
        /*0072*/ 	.short	0x0000
        /*0074*/ 	.byte	0x00, 0xf0, 0x11, 0x00


	//----- nvinfo : EIATTR_SPARSE_MMA_MASK
	.align		4
.L_8115:
        /*0078*/ 	.byte	0x03, 0x50
        /*007a*/ 	.short	0x0000


	//----- nvinfo : EIATTR_MAXREG_COUNT
	.align		4
        /*007c*/ 	.byte	0x03, 0x1b
        /*007e*/ 	.short	0x00ff


	//----- nvinfo : EIATTR_MERCURY_ISA_VERSION
	.align		4
        /*0080*/ 	.byte	0x03, 0x5f
        /*0082*/ 	.short	0x0101


	//----- nvinfo : EIATTR_EXIT_INSTR_OFFSETS
	.align		4
        /*0084*/ 	.byte	0x04, 0x1c
        /*0086*/ 	.short	(.L_8117 - .L_8116)


	//   ....[0]....
.L_8116:
        /*0088*/ 	.word	0x00000480


	//   ....[1]....
        /*008c*/ 	.word	0x00000500


	//----- nvinfo : EIATTR_MAX_THREADS
	.align		4
.L_8117:
        /*0090*/ 	.byte	0x04, 0x05
        /*0092*/ 	.short	(.L_8119 - .L_8118)
.L_8118:
        /*0094*/ 	.word	0x00000080
        /*0098*/ 	.word	0x00000001
        /*009c*/ 	.word	0x00000001


	//----- nvinfo : EIATTR_CRS_STACK_SIZE
	.align		4
.L_8119:
        /*00a0*/ 	.byte	0x04, 0x1e
        /*00a2*/ 	.short	(.L_8121 - .L_8120)
.L_8120:
        /*00a4*/ 	.word	0x00000000


	//----- nvinfo : EIATTR_CBANK_PARAM_SIZE
	.align		4
.L_8121:
        /*00a8*/ 	.byte	0x03, 0x19
        /*00aa*/ 	.short	0x0024


	//----- nvinfo : EIATTR_PARAM_CBANK
	.align		4
        /*00ac*/ 	.byte	0x04, 0x0a
        /*00ae*/ 	.short	(.L_8123 - .L_8122)
	.align		4
.L_8122:
        /*00b0*/ 	.word	index@(.nv.constant0._ZN2at6native27unrolled_elementwise_kernelIZNS0_50_GLOBAL__N__2680c7bb_12_PowKernel_cu_7dd49032_316829pow_tensor_scalar_kernel_implIhhEEvRNS_18TensorIteratorBaseET0_EUlhE_St5arrayIPcLm2EELi4E23TrivialOffsetCalculatorILi1EjESC_NS0_6memory15LoadWithoutCastENSD_16StoreWithoutCastEEEviT_S6_T2_T3_T4_T5_)
        /*00b4*/ 	.short	0x0210
        /*00b6*/ 	.short	0x0024


	//----- nvinfo : EIATTR_SW_WAR
	.align		4
.L_8123:
        /*00b8*/ 	.byte	0x04, 0x36
        /*00ba*/ 	.short	(.L_8125 - .L_8124)
.L_8124:
        /*00bc*/ 	.word	0x00000008
.L_8125:


//--------------------- .nv.info._ZN2at6native29vectorized_elementwise_kernelILi2EZNS0_50_GLOBAL__N__2680c7bb_12_PowKernel_cu_7dd49032_316829pow_tensor_scalar_kernel_implIhhEEvRNS_18TensorIteratorBaseET0_EUlhE_St5arrayIPcLm2EEEEviS6_T1_ --------------------------
	.section	.nv.info._ZN2at6native29vectorized_elementwise_kernelILi2EZNS0_50_GLOBAL__N__2680c7bb_12_PowKernel_cu_7dd49032_316829pow_tensor_scalar_kernel_implIhhEEvRNS_18TensorIteratorBaseET0_EUlhE_St5arrayIPcLm2EEEEviS6_T1_,"",@"SHT_CUDA_INFO"
	.sectionflags	@""
	.align	4


	//----- nvinfo : EIATTR_CUDA_API_VERSION
	.align		4
        /*0000*/ 	.byte	0x04, 0x37
        /*0002*/ 	.short	(.L_8127 - .L_8126)
.L_8126:
        /*0004*/ 	.word	0x00000082


	//----- nvinfo : EIATTR_KPARAM_INFO
	.align		4
.L_8127:
        /*0008*/ 	.byte	0x04, 0x17
        /*000a*/ 	.short	(.L_8129 - .L_8128)
.L_8128:
        /*000c*/ 	.word	0x00000000
        /*0010*/ 	.short	0x0002
        /*0012*/ 	.short	0x0010
        /*0014*/ 	.byte	0x00, 0xf0, 0x41, 0x00


	//----- nvinfo : EIATTR_KPARAM_INFO
	.align		4
.L_8129:
        /*0018*/ 	.byte	0x04, 0x17
        /*001a*/ 	.short	(.L_8131 - .L_8130)
.L_8130:
        /*001c*/ 	.word	0x00000000
        /*0020*/ 	.short	0x0001
        /*0022*/ 	.short	0x0008
        /*0024*/ 	.byte	0x00, 0xf0, 0x21, 0x00


	//----- nvinfo : EIATTR_KPARAM_INFO
	.align		4
.L_8131:
        /*0028*/ 	.byte	0x04, 0x17
        /*002a*/ 	.short	(.L_8133 - .L_8132)
.L_8132:
        /*002c*/ 	.word	0x00000000
        /*0030*/ 	.short	0x0000
        /*0032*/ 	.short	0x0000
        /*0034*/ 	.byte	0x00, 0xf0, 0x11, 0x00


	//----- nvinfo : EIATTR_SPARSE_MMA_MASK
	.align		4
.L_8133:
        /*0038*/ 	.byte	0x03, 0x50
        /*003a*/ 	.short	0x0000


	//----- nvinfo : EIATTR_MAXREG_COUNT
	.align		4
        /*003c*/ 	.byte	0x03, 0x1b
        /*003e*/ 	.short	0x00ff


	//----- nvinfo : EIATTR_MERCURY_ISA_VERSION
	.align		4
        /*0040*/ 	.byte	0x03, 0x5f
        /*0042*/ 	.short	0x0101


	//----- nvinfo : EIATTR_EXIT_INSTR_OFFSETS
	.align		4
        /*0044*/ 	.byte	0x04, 0x1c
        /*0046*/ 	.short	(.L_8135 - .L_8134)


	//   ....[0]....
.L_8134:
        /*0048*/ 	.word	0x00000340


	//   ....[1]....
        /*004c*/ 	.word	0x00000c50


	//   ....[2]....
        /*0050*/ 	.word	0x00000cd0


	//----- nvinfo : EIATTR_MAX_THREADS
	.align		4
.L_8135:
        /*0054*/ 	.byte	0x04, 0x05
        /*0056*/ 	.short	(.L_8137 - .L_8136)
.L_8136:
        /*0058*/ 	.word	0x00000080
        /*005c*/ 	.word	0x00000001
        /*0060*/ 	.word	0x00000001


	//----- nvinfo : EIATTR_CRS_STACK_SIZE
	.align		4
.L_8137:
        /*0064*/ 	.byte	0x04, 0x1e
        /*0066*/ 	.short	(.L_8139 - .L_8138)
.L_8138:
        /*0068*/ 	.word	0x00000000


	//----- nvinfo : EIATTR_CBANK_PARAM_SIZE
	.align		4
.L_8139:
        /*006c*/ 	.byte	0x03, 0x19
        /*006e*/ 	.short	0x0020


	//----- nvinfo : EIATTR_PARAM_CBANK
	.align		4
        /*0070*/ 	.byte	0x04, 0x0a
        /*0072*/ 	.short	(.L_8141 - .L_8140)
	.align		4
.L_8140:
        /*0074*/ 	.word	index@(.nv.constant0._ZN2at6native29vectorized_elementwise_kernelILi2EZNS0_50_GLOBAL__N__2680c7bb_12_PowKernel_cu_7dd49032_316829pow_tensor_scalar_kernel_implIhhEEvRNS_18TensorIteratorBaseET0_EUlhE_St5arrayIPcLm2EEEEviS6_T1_)
        /*0078*/ 	.short	0x0210
        /*007a*/ 	.short	0x0020


	//----- nvinfo : EIATTR_SW_WAR
	.align		4
.L_8141:
        /*007c*/ 	.byte	0x04, 0x36
        /*007e*/ 	.short	(.L_8143 - .L_8142)
.L_8142:
        /*0080*/ 	.word	0x00000008
.L_8143:


//--------------------- .nv.info._ZN2at6native29vectorized_elementwise_kernelILi4EZNS0_50_GLOBAL__N__2680c7bb_12_PowKernel_cu_7dd49032_316829pow_tensor_scalar_kernel_implIhhEEvRNS_18TensorIteratorBaseET0_EUlhE_St5arrayIPcLm2EEEEviS6_T1_ --------------------------
	.section	.nv.info._ZN2at6native29vectorized_elementwise_kernelILi4EZNS0_50_GLOBAL__N__2680c7bb_12_PowKernel_cu_7dd49032_316829pow_tensor_scalar_kernel_implIhhEEvRNS_18TensorIteratorBaseET0_EUlhE_St5arrayIPcLm2EEEEviS6_T1_,"",@"SHT_CUDA_INFO"
	.sectionflags	@""
	.align	4


	//----- nvinfo : EIATTR_CUDA_API_VERSION
	.align		4
        /*0000*/ 	.byte	0x04, 0x37
        /*0002*/ 	.short	(.L_8145 - .L_8144)
.L_8144:
        /*0004*/ 	.word	0x00000082


	//----- nvinfo : EIATTR_KPARAM_INFO
	.align		4
.L_8145:
        /*0008*/ 	.byte	0x04, 0x17
        /*000a*/ 	.short	(.L_8147 - .L_8146)
.L_8146:
        /*000c*/ 	.word	0x00000000
        /*0010*/ 	.short	0x0002
        /*0012*/ 	.short	0x0010
        /*0014*/ 	.byte	0x00, 0xf0, 0x41, 0x00


	//----- nvinfo : EIATTR_KPARAM_INFO
	.align		4
.L_8147:
        /*0018*/ 	.byte	0x04, 0x17
        /*001a*/ 	.short	(.L_8149 - .L_8148)
.L_8148:
        /*001c*/ 	.word	0x00000000
        /*0020*/ 	.short	0x0001
        /*0022*/ 	.short	0x0008
        /*0024*/ 	.byte	0x00, 0xf0, 0x21, 0x00


	//----- nvinfo : EIATTR_KPARAM_INFO
	.align		4
.L_8149:
        /*0028*/ 	.byte	0x04, 0x17
        /*002a*/ 	.short	(.L_8151 - .L_8150)
.L_8150:
        /*002c*/ 	.word	0x00000000
        /*0030*/ 	.short	0x0000
        /*0032*/ 	.short	0x0000
        /*0034*/ 	.byte	0x00, 0xf0, 0x11, 0x00


	//----- nvinfo : EIATTR_SPARSE_MMA_MASK
	.align		4
.L_8151:
        /*0038*/ 	.byte	0x03, 0x50
        /*003a*/ 	.short	0x0000


	//----- nvinfo : EIATTR_MAXREG_COUNT
	.align		4
        /*003c*/ 	.byte	0x03, 0x1b
        /*003e*/ 	.short	0x00ff


	//----- nvinfo : EIATTR_MERCURY_ISA_VERSION
	.align		4
        /*0040*/ 	.byte	0x03, 0x5f
        /*0042*/ 	.short	0x0101


	//----- nvinfo : EIATTR_EXIT_INSTR_OFFSETS
	.align		4
        /*0044*/ 	.byte	0x04, 0x1c
        /*0046*/ 	.short	(.L_8153 - .L_8152)


	//   ....[0]....
.L_8152:
        /*0048*/ 	.word	0x00000300


	//   ....[1]....
        /*004c*/ 	.word	0x00000c10


	//   ....[2]....
        /*0050*/ 	.word	0x00000c90


	//----- nvinfo : EIATTR_MAX_THREADS
	.align		4
.L_8153:
        /*0054*/ 	.byte	0x04, 0x05
        /*0056*/ 	.short	(.L_8155 - .L_8154)
.L_8154:
        /*0058*/ 	.word	0x00000080
        /*005c*/ 	.word	0x00000001
        /*0060*/ 	.word	0x00000001


	//----- nvinfo : EIATTR_CRS_STACK_SIZE
	.align		4
.L_8155:
        /*0064*/ 	.byte	0x04, 0x1e
        /*0066*/ 	.short	(.L_8157 - .L_8156)
.L_8156:
        /*0068*/ 	.word	0x00000000


	//----- nvinfo : EIATTR_CBANK_PARAM_SIZE
	.align		4
.L_8157:
        /*006c*/ 	.byte	0x03, 0x19
        /*006e*/ 	.short	0x0020


	//----- nvinfo : EIATTR_PARAM_CBANK
	.align		4
        /*0070*/ 	.byte	0x04, 0x0a
        /*0072*/ 	.short	(.L_8159 - .L_8158)
	.align		4
.L_8158:
        /*0074*/ 	.word	index@(.nv.constant0._ZN2at6native29vectorized_elementwise_kernelILi4EZNS0_50_GLOBAL__N__2680c7bb_12_PowKernel_cu_7dd49032_316829pow_tensor_scalar_kernel_implIhhEEvRNS_18TensorIteratorBaseET0_EUlhE_St5arrayIPcLm2EEEEviS6_T1_)
        /*0078*/ 	.short	0x0210
        /*007a*/ 	.short	0x0020


	//----- nvinfo : EIATTR_SW_WAR
	.align		4
.L_8159:
        /*007c*/ 	.byte	0x04, 0x36
        /*007e*/ 	.short	(.L_8161 - .L_8160)
.L_8160:
        /*0080*/ 	.word	0x00000008
.L_8161:


//--------------------- .nv.info._ZN2at6native29vectorized_elementwise_kernelILi8EZNS0_50_GLOBAL__N__2680c7bb_12_PowKernel_cu_7dd49032_316829pow_tensor_scalar_kernel_implIhhEEvRNS_18TensorIteratorBaseET0_EUlhE_St5arrayIPcLm2EEEEviS6_T1_ --------------------------
	.section	.nv.info._ZN2at6native29vectorized_elementwise_kernelILi8EZNS0_50_GLOBAL__N__2680c7bb_12_PowKernel_cu_7dd49032_316829pow_tensor_scalar_kernel_implIhhEEvRNS_18TensorIteratorBaseET0_EUlhE_St5arrayIPcLm2EEEEviS6_T1_,"",@"SHT_CUDA_INFO"
	.sectionflags	@""
	.align	4


	//----- nvinfo : EIATTR_CUDA_API_VERSION
	.align		4
        /*0000*/ 	.byte	0x04, 0x37
        /*0002*/ 	.short	(.L_8163 - .L_8162)
.L_8162:
        /*0004*/ 	.word	0x00000082


	//----- nvinfo : EIATTR_KPARAM_INFO
	.align		4
.L_8163:
        /*0008*/ 	.byte	0x04, 0x17
        /*000a*/ 	.short	(.L_8165 - .L_8164)
.L_8164:
        /*000c*/ 	.word	0x00000000
        /*0010*/ 	.short	0x0002
        /*0012*/ 	.short	0x0010
        /*0014*/ 	.byte	0x00, 0xf0, 0x41, 0x00


	//----- nvinfo : EIATTR_KPARAM_INFO
	.align		4
.L_8165:
        /*0018*/ 	.byte	0x04, 0x17
        /*001a*/ 	.short	(.L_8167 - .L_8166)
.L_8166:
        /*001c*/ 	.word	0x00000000
        /*0020*/ 	.short	0x0001
        /*0022*/ 	.short	0x0008
        /*0024*/ 	.byte	0x00, 0xf0, 0x21, 0x00


	//----- nvinfo : EIATTR_KPARAM_INFO
	.align		4
.L_8167:
        /*0028*/ 	.byte	0x04, 0x17
        /*002a*/ 	.short	(.L_8169 - .L_8168)
.L_8168:
        /*002c*/ 	.word	0x00000000
        /*0030*/ 	.short	0x0000
        /*0032*/ 	.short	0x0000
        /*0034*/ 	.byte	0x00, 0xf0, 0x11, 0x00


	//----- nvinfo : EIATTR_SPARSE_MMA_MASK
	.align		4
.L_8169:
        /*0038*/ 	.byte	0x03, 0x50
        /*003a*/ 	.short	0x0000


	//----- nvinfo : EIATTR_MAXREG_COUNT
	.align		4
        /*003c*/ 	.byte	0x03, 0x1b
        /*003e*/ 	.short	0x00ff


	//----- nvinfo : EIATTR_MERCURY_ISA_VERSION
	.align		4
        /*0040*/ 	.byte	0x03, 0x5f
        /*0042*/ 	.short	0x0101


	//----- nvinfo : EIATTR_EXIT_INSTR_OFFSETS
	.align		4
        /*0044*/ 	.byte	0x04, 0x1c
        /*0046*/ 	.short	(.L_8171 - .L_8170)


	//   ....[0]....
.L_8170:
        /*0048*/ 	.word	0x00000410


	//   ....[1]....
        /*004c*/ 	.word	0x00000d20


	//   ....[2]....
        /*0050*/ 	.word	0x00000da0


	//----- nvinfo : EIATTR_MAX_THREADS
	.align		4
.L_8171:
        /*0054*/ 	.byte	0x04, 0x05
        /*0056*/ 	.short	(.L_8173 - .L_8172)
.L_8172:
        /*0058*/ 	.word	0x00000080
        /*005c*/ 	.word	0x00000001
        /*0060*/ 	.word	0x00000001


	//----- nvinfo : EIATTR_CRS_STACK_SIZE
	.align		4
.L_8173:
        /*0064*/ 	.byte	0x04, 0x1e
        /*0066*/ 	.short	(.L_8175 - .L_8174)
.L_8174:
        /*0068*/ 	.word	0x00000000


	//----- nvinfo : EIATTR_CBANK_PARAM_SIZE
	.align		4
.L_8175:
        /*006c*/ 	.byte	0x03, 0x19
        /*006e*/ 	.short	0x0020


	//----- nvinfo : EIATTR_PARAM_CBANK
	.align		4
        /*0070*/ 	.byte	0x04, 0x0a
        /*0072*/ 	.short	(.L_8177 - .L_8176)
	.align		4
.L_8176:
        /*0074*/ 	.word	index@(.nv.constant0._ZN2at6native29vectorized_elementwise_kernelILi8EZNS0_50_GLOBAL__N__2680c7bb_12_PowKernel_cu_7dd49032_316829pow_tensor_scalar_kernel_implIhhEEvRNS_18TensorIteratorBaseET0_EUlhE_St5arrayIPcLm2EEEEviS6_T1_)
        /*0078*/ 	.short	0x0210
        /*007a*/ 	.short	0x0020


	//----- nvinfo : EIATTR_SW_WAR
	.align		4
.L_8177:
        /*007c*/ 	.byte	0x04, 0x36
        /*007e*/ 	.short	(.L_8179 - .L_8178)
.L_8178:
        /*0080*/ 	.word	0x00000008
.L_8179:


//--------------------- .nv.info._ZN2at6native18elementwise_kernelILi128ELi4EZNS0_15gpu_kernel_implIZZZNS0_50_GLOBAL__N__2680c7bb_12_PowKernel_cu_7dd49032_316824pow_tensor_scalar_kernelERNS_18TensorIteratorBaseERKN3c106ScalarEENKUlvE_clEvENKUlvE0_clEvEUlNS6_7complexIfEEE0_EEvS5_RKT_EUliE_EEviT1_ --------------------------
	.section	.nv.info._ZN2at6native18elementwise_kernelILi128ELi4EZNS0_15gpu_kernel_implIZZZNS0_50_GLOBAL__N__2680c7bb_12_PowKernel_cu_7dd49032_316824pow_tensor_scalar_kernelERNS_18TensorIteratorBaseERKN3c106ScalarEENKUlvE_clEvENKUlvE0_clEvEUlNS6_7complexIfEEE0_EEvS5_RKT_EUliE_EEviT1_,"",@"SHT_CUDA_INFO"
	.sectionflags	@""
	.align	4


	//----- nvinfo : EIATTR_CUDA_API_VERSION
	.align		4
        /*0000*/ 	.byte	0x04, 0x37
        /*0002*/ 	.short	(.L_8181 - .L_8180)
.L_8180:
        /*0004*/ 	.word	0x00000082


	//----- nvinfo : EIATTR_KPARAM_INFO
	.align		4
.L_8181:
        /*0008*/ 	.byte	0x04, 0x17
        /*000a*/ 	.short	(.L_8183 - .L_8182)
.L_8182:
        /*000c*/ 	.word	0x00000000
        /*0010*/ 	.short	0x0001
        /*0012*/ 	.short	0x0008
        /*0014*/ 	.byte	0x00, 0xf0, 0xa1, 0x08


	//----- nvinfo : EIATTR_KPARAM_INFO
	.align		4
.L_8183:
        /*0018*/ 	.byte	0x04, 0x17
        /*001a*/ 	.short	(.L_8185 - .L_8184)
.L_8184:
        /*001c*/ 	.word	0x00000000
        /*0020*/ 	.short	0x0000
        /*0022*/ 	.short	0x0000
        /*0024*/ 	.byte	0x00, 0xf0, 0x11, 0x00


	//----- nvinfo : EIATTR_SPARSE_MMA_MASK
	.align		4
.L_8185:
        /*0028*/ 	.byte	0x03, 0x50
        /*002a*/ 	.short	0x0000


	//----- nvinfo : EIATTR_MAXREG_COUNT
	.align		4
        /*002c*/ 	.byte	0x03, 0x1b
        /*002e*/ 	.short	0x0080


	//----- nvinfo : EIATTR_EXTERNS
	.align		4
        /*0030*/ 	.byte	0x04, 0x0f
        /*0032*/ 	.short	(.L_8187 - .L_8186)


	//   ....[0]....
	.align		4
.L_8186:
        /*0034*/ 	.word	index@(__assertfail)


	//----- nvinfo : EIATTR_MERCURY_ISA_VERSION
	.align		4
.L_8187:
        /*0038*/ 	.byte	0x03, 0x5f
        /*003a*/ 	.short	0x0101


	//----- nvinfo : EIATTR_SYSCALL_OFFSETS
	.align		4
        /*003c*/ 	.byte	0x04, 0x46
        /*003e*/ 	.short	(.L_8189 - .L_8188)


	//   ....[0]....
.L_8188:
        /*0040*/ 	.word	0x00002280


	//   ....[1]....
        /*0044*/ 	.word	0x00005c90


	//   ....[2]....
        /*0048*/ 	.word	0x00007f80


	//   ....[3]....
        /*004c*/ 	.word	0x0000b990


	//   ....[4]....
        /*0050*/ 	.word	0x0000dc50


	//   ....[5]....
        /*0054*/ 	.word	0x00011660


	//   ....[6]....
        /*0058*/ 	.word	0x00013910


	//   ....[7]....
        /*005c*/ 	.word	0x00017320


	//----- nvinfo : EIATTR_EXIT_INSTR_OFFSETS
	.align		4
.L_8189:
        /*0060*/ 	.byte	0x04, 0x1c
        /*0062*/ 	.short	(.L_8191 - .L_8190)


	//   ....[0]....
.L_8190:
        /*0064*/ 	.word	0x00011710


	//   ....[1]....
        /*0068*/ 	.word	0x00016630


	//   ....[2]....
        /*006c*/ 	.word	0x00016670


	//   ....[3]....
        /*0070*/ 	.word	0x00016700


	//   ....[4]....
        /*0074*/ 	.word	0x00016730


	//   ....[5]....
        /*0078*/ 	.word	0x00016760


	//   ....[6]....
        /*007c*/ 	.word	0x000167e0


	//   ....[7]....
        /*0080*/ 	.word	0x00016810


	//   ....[8]....
        /*0084*/ 	.word	0x00016890


	//   ....[9]....
        /*0088*/ 	.word	0x000168c0


	//   ....[10]....
        /*008c*/ 	.word	0x00016900


	//   ....[11]....
        /*0090*/ 	.word	0x000169e0


	//   ....[12]....
        /*0094*/ 	.word	0x00016a40


	//   ....[13]....
        /*0098*/ 	.word	0x00016bc0


	//   ....[14]....
        /*009c*/ 	.word	0x00016d10


	//   ....[15]....
        /*00a0*/ 	.word	0x00016d40


	//   ....[16]....
        /*00a4*/ 	.word	0x00016df0


	//   ....[17]....
        /*00a8*/ 	.word	0x00016f60


	//   ....[18]....
        /*00ac*/ 	.word	0x000170d0


	//   ....[19]....
        /*00b0*/ 	.word	0x00017220


	//   ....[20]....
        /*00b4*/ 	.word	0x00017330


	//   ....[21]....
        /*00b8*/ 	.word	0x00017360


	//   ....[22]....
        /*00bc*/ 	.word	0x00017390


	//----- nvinfo : EIATTR_MAX_THREADS
	.align		4
.L_8191:
        /*00c0*/ 	.byte	0x04, 0x05
        /*00c2*/ 	.short	(.L_8193 - .L_8192)
.L_8192:
        /*00c4*/ 	.word	0x00000080
        /*00c8*/ 	.word	0x00000001
        /*00cc*/ 	.word	0x00000001


	//----- nvinfo : EIATTR_CRS_STACK_SIZE
	.align		4
.L_8193:
        /*00d0*/ 	.byte	0x04, 0x1e
        /*00d2*/ 	.short	(.L_8195 - .L_8194)
.L_8194:
        /*00d4*/ 	.word	0x00000000


	//----- nvinfo : EIATTR_CBANK_PARAM_SIZE
	.align		4
.L_8195:
        /*00d8*/ 	.byte	0x03, 0x19
        /*00da*/ 	.short	0x0230


	//----- nvinfo : EIATTR_PARAM_CBANK
	.align		4
        /*00dc*/ 	.byte	0x04, 0x0a
        /*00de*/ 	.short	(.L_8197 - .L_8196)
	.align		4
.L_8196:
        /*00e0*/ 	.word	index@(.nv.constant0._ZN2at6native18elementwise_kernelILi128ELi4EZNS0_15gpu_kernel_implIZZZNS0_50_GLOBAL__N__2680c7bb_12_PowKernel_cu_7dd49032_316824pow_tensor_scalar_kernelERNS_18TensorIteratorBaseERKN3c106ScalarEENKUlvE_clEvENKUlvE0_clEvEUlNS6_7complexIfEEE0_EEvS5_RKT_EUliE_EEviT1_)
        /*00e4*/ 	.short	0x0210
        /*00e6*/ 	.short	0x0230


	//----- nvinfo : EIATTR_SW_WAR
	.align		4
.L_8197:
        /*00e8*/ 	.byte	0x04, 0x36
        /*00ea*/ 	.short	(.L_8199 - .L_8198)
.L_8198:
        /*00ec*/ 	.word	0x00000008
.L_8199:


//--------------------- .nv.info._ZN2at6native27unrolled_elementwise_kernelIZZZNS0_50_GLOBAL__N__2680c7bb_12_PowKernel_cu_7dd49032_316824pow_tensor_scalar_kernelERNS_18TensorIteratorBaseERKN3c106ScalarEENKUlvE_clEvENKUlvE0_clEvEUlNS5_7complexIfEEE0_St5arrayIPcLm2EELi4E23TrivialOffsetCalculatorILi1EjESI_NS0_6memory12LoadWithCastILi1EEENSJ_13StoreWithCastILi1EEEEEviT_T0_T2_T3_T4_T5_ --------------------------
	.section	.nv.info._ZN2at6native27unrolled_elementwise_kernelIZZZNS0_50_GLOBAL__N__2680c7bb_12_PowKernel_cu_7dd49032_316824pow_tensor_scalar_kernelERNS_18TensorIteratorBaseERKN3c106ScalarEENKUlvE_clEvENKUlvE0_clEvEUlNS5_7complexIfEEE0_St5arrayIPcLm2EELi4E23TrivialOffsetCalculatorILi1EjESI_NS0_6memory12LoadWithCastILi1EEENSJ_13StoreWithCastILi1EEEEEviT_T0_T2_T3_T4_T5_,"",@"SHT_CUDA_INFO"
	.sectionflags	@""
	.align	4


	//----- nvinfo : EIATTR_CUDA_API_VERSION
	.align		4
        /*0000*/ 	.byte	0x04, 0x37
        /*0002*/ 	.short	(.L_8201 - .L_8200)
.L_8200:
        /*0004*/ 	.word	0x00000082


	//----- nvinfo : EIATTR_KPARAM_INFO
	.align		4
.L_8201:
        /*0008*/ 	.byte	0x04, 0x17
        /*000a*/ 	.short	(.L_8203 - .L_8202)
.L_8202:
        /*000c*/ 	.word	0x00000000
        /*0010*/ 	.short	0x0006
        /*0012*/ 	.short	0x0034
        /*0014*/ 	.byte	0x00, 0xf0, 0x21, 0x00


	//----- nvinfo : EIATTR_KPARAM_INFO
	.align		4
.L_8203:
        /*0018*/ 	.byte	0x04, 0x17
        /*001a*/ 	.short	(.L_8205 - .L_8204)
.L_8204:
        /*001c*/ 	.word	0x00000000
        /*0020*/ 	.short	0x0005
        /*0022*/ 	.short	0x002c
        /*0024*/ 	.byte	0x00, 0xf0, 0x21, 0x00


	//----- nvinfo : EIATTR_KPARAM_INFO
	.align		4
.L_8205:
        /*0028*/ 	.byte	0x04, 0x17
        /*002a*/ 	.short	(.L_8207 - .L_8206)
.L_8206:
        /*002c*/ 	.word	0x00000000
        /*0030*/ 	.short	0x0004
        /*0032*/ 	.short	0x0029
        /*0034*/ 	.byte	0x00, 0xf0, 0x05, 0x00


	//----- nvinfo : EIATTR_KPARAM_INFO
	.align		4
.L_8207:
        /*0038*/ 	.byte	0x04, 0x17
        /*003a*/ 	.short	(.L_8209 - .L_8208)
.L_8208:
        /*003c*/ 	.word	0x00000000
        /*0040*/ 	.short	0x0003
        /*0042*/ 	.short	0x0028
        /*0044*/ 	.byte	0x00, 0xf0, 0x05, 0x00


	//----- nvinfo : EIATTR_KPARAM_INFO
	.align		4
.L_8209:
        /*0048*/ 	.byte	0x04, 0x17
        /*004a*/ 	.short	(.L_8211 - .L_8210)
.L_8210:
        /*004c*/ 	.word	0x00000000
        /*0050*/ 	.short	0x0002
        /*0052*/ 	.short	0x0018
        /*0054*/ 	.byte	0x00, 0xf0, 0x41, 0x00


	//----- nvinfo : EIATTR_KPARAM_INFO
	.align		4
.L_8211:
        /*0058*/ 	.byte	0x04, 0x17
        /*005a*/ 	.short	(.L_8213 - .L_8212)
.L_8212:
        /*005c*/ 	.word	0x00000000
        /*0060*/ 	.short	0x0001
        /*0062*/ 	.short	0x0008
        /*0064*/ 	.byte	0x00, 0xf0, 0x41, 0x00


	//----- nvinfo : EIATTR_KPARAM_INFO
	.align		4
.L_8213:
        /*0068*/ 	.byte	0x04, 0x17
        /*006a*/ 	.short	(.L_8215 - .L_8214)
.L_8214:
        /*006c*/ 	.word	0x00000000
        /*0070*/ 	.short	0x0000
        /*0072*/ 	.short	0x0000
        /*0074*/ 	.byte	0x00, 0xf0, 0x11, 0x00


	//----- nvinfo : EIATTR_SPARSE_MMA_MASK
	.align		4
.L_8215:
        /*0078*/ 	.byte	0x03, 0x50
        /*007a*/ 	.short	0x0000


	//----- nvinfo : EIATTR_MAXREG_COUNT
	.align		4
        /*007c*/ 	.byte	0x03, 0x1b
        /*007e*/ 	.short	0x00ff


	//----- nvinfo : EIATTR_EXTERNS
	.align		4
        /*0080*/ 	.byte	0x04, 0x0f
        /*0082*/ 	.short	(.L_8217 - .L_8216)


	//   ....[0]....
	.align		4
.L_8216:
        /*0084*/ 	.word	index@(__assertfail)


	//----- nvinfo : EIATTR_MERCURY_ISA_VERSION
	.align		4
.L_8217:
        /*0088*/ 	.byte	0x03, 0x5f
        /*008a*/ 	.short	0x0101


	//----- nvinfo : EIATTR_SYSCALL_OFFSETS
	.align		4
        /*008c*/ 	.byte	0x04, 0x46
        /*008e*/ 	.short	(.L_8219 - .L_8218)


	//   ....[0]....
.L_8218:
        /*0090*/ 	.word	0x00000fd0


	//   ....[1]....
        /*0094*/ 	.word	0x00001fe0


	//   ....[2]....
        /*0098*/ 	.word	0x00003000


	//   ....[3]....
        /*009c*/ 	.word	0x00004000


	//   ....[4]....
        /*00a0*/ 	.word	0x00010010


	//   ....[5]....
        /*00a4*/ 	.word	0x00010f30


	//   ....[6]....
        /*00a8*/ 	.word	0x00011e00


	//   ....[7]....
        /*00ac*/ 	.word	0x00012ce0


	//----- nvinfo : EIATTR_EXIT_INSTR_OFFSETS
	.align		4
.L_8219:
        /*00b0*/ 	.byte	0x04, 0x1c
        /*00b2*/ 	.short	(.L_8221 - .L_8220)


	//   ....[0]....
.L_8220:
        /*00b4*/ 	.word	0x00011ea0


	//   ....[1]....
        /*00b8*/ 	.word	0x00011ff0


	//   ....[2]....
        /*00bc*/ 	.word	0x00012030


	//   ....[3]....
        /*00c0*/ 	.word	0x000120c0


	//   ....[4]....
        /*00c4*/ 	.word	0x000120f0


	//   ....[5]....
        /*00c8*/ 	.word	0x00012120


	//   ....[6]....
        /*00cc*/ 	.word	0x000121a0


	//   ....[7]....
        /*00d0*/ 	.word	0x000121d0


	//   ....[8]....
        /*00d4*/ 	.word	0x00012250


	//   ....[9]....
        /*00d8*/ 	.word	0x00012280


	//   ....[10]....
        /*00dc*/ 	.word	0x000122c0


	//   ....[11]....
        /*00e0*/ 	.word	0x000123a0


	//   ....[12]....
        /*00e4*/ 	.word	0x00012400


	//   ....[13]....
        /*00e8*/ 	.word	0x00012580


	//   ....[14]....
        /*00ec*/ 	.word	0x000126d0


	//   ....[15]....
        /*00f0*/ 	.word	0x00012700


	//   ....[16]....
        /*00f4*/ 	.word	0x000127b0


	//   ....[17]....
        /*00f8*/ 	.word	0x00012920


	//   ....[18]....
        /*00fc*/ 	.word	0x00012a90


	//   ....[19]....
        /*0100*/ 	.word	0x00012be0


	//   ....[20]....
        /*0104*/ 	.word	0x00012cf0


	//   ....[21]....
        /*0108*/ 	.word	0x00012d20


	//   ....[22]....
        /*010c*/ 	.word	0x00012d50


	//----- nvinfo : EIATTR_MAX_THREADS
	.align		4
.L_8221:
        /*0110*/ 	.byte	0x04, 0x05
        /*0112*/ 	.short	(.L_8223 - .L_8222)
.L_8222:
        /*0114*/ 	.word	0x00000080
        /*0118*/ 	.word	0x00000001
        /*011c*/ 	.word	0x00000001


	//----- nvinfo : EIATTR_CRS_STACK_SIZE
	.align		4
.L_8223:
        /*0120*/ 	.byte	0x04, 0x1e
        /*0122*/ 	.short	(.L_8225 - .L_8224)
.L_8224:
        /*0124*/ 	.word	0x00000000


	//----- nvinfo : EIATTR_CBANK_PARAM_SIZE
	.align		4
.L_8225:
        /*0128*/ 	.byte	0x03, 0x19
        /*012a*/ 	.short	0x003c


	//----- nvinfo : EIATTR_PARAM_CBANK
	.align		4
        /*012c*/ 	.byte	0x04, 0x0a
        /*012e*/ 	.short	(.L_8227 - .L_8226)
	.align		4
.L_8226:
        /*0130*/ 	.word	index@(.nv.constant0._ZN2at6native27unrolled_elementwise_kernelIZZZNS0_50_GLOBAL__N__2680c7bb_12_PowKernel_cu_7dd49032_316824pow_tensor_scalar_kernelERNS_18TensorIteratorBaseERKN3c106ScalarEENKUlvE_clEvENKUlvE0_clEvEUlNS5_7complexIfEEE0_St5arrayIPcLm2EELi4E23TrivialOffsetCalculatorILi1EjESI_NS0_6memory12LoadWithCastILi1EEENSJ_13StoreWithCastILi1EEEEEviT_T0_T2_T3_T4_T5_)
        /*0134*/ 	.short	0x0210
        /*0136*/ 	.short	0x003c


	//----- nvinfo : EIATTR_SW_WAR
	.align		4
.L_8227:
        /*0138*/ 	.byte	0x04, 0x36
        /*013a*/ 	.short	(.L_8229 - .L_8228)
.L_8228:
        /*013c*/ 	.word	0x00000008
.L_8229:


//--------------------- .nv.info._ZN2at6native18elementwise_kernelILi128ELi2EZNS0_22gpu_kernel_impl_nocastIZZZNS0_50_GLOBAL__N__2680c7bb_12_PowKernel_cu_7dd49032_316824pow_tensor_scalar_kernelERNS_18TensorIteratorBaseERKN3c106ScalarEENKUlvE_clEvENKUlvE0_clEvEUlNS6_7complexIfEEE0_EEvS5_RKT_EUliE_EEviT1_ --------------------------
	.section	.nv.info._ZN2at6native18elementwise_kernelILi128ELi2EZNS0_22gpu_kernel_impl_nocastIZZZNS0_50_GLOBAL__N__2680c7bb_12_PowKernel_cu_7dd49032_316824pow_tensor_scalar_kernelERNS_18TensorIteratorBaseERKN3c106ScalarEENKUlvE_clEvENKUlvE0_clEvEUlNS6_7complexIfEEE0_EEvS5_RKT_EUliE_EEviT1_,"",@"SHT_CUDA_INFO"
	.sectionflags	@""
	.align	4


	//----- nvinfo : EIATTR_CUDA_API_VERSION
	.align		4
        /*0000*/ 	.byte	0x04, 0x37
        /*0002*/ 	.short	(.L_8231 - .L_8230)
.L_8230:
        /*0004*/ 	.word	0x00000082


	//----- nvinfo : EIATTR_KPARAM_INFO
	.align		4
.L_8231:
        /*0008*/ 	.byte	0x04, 0x17
        /*000a*/ 	.short	(.L_8233 - .L_8232)
.L_8232:
        /*000c*/ 	.word	0x00000000
        /*0010*/ 	.short	0x0001
        /*0012*/ 	.short	0x0008
        /*0014*/ 	.byte	0x00, 0xf0, 0x81, 0x08


	//----- nvinfo : EIATTR_KPARAM_INFO
	.align		4
.L_8233:
        /*0018*/ 	.byte	0x04, 0x17
        /*001a*/ 	.short	(.L_8235 - .L_8234)
.L_8234:
        /*001c*/ 	.word	0x00000000
        /*0020*/ 	.short	0x0000
        /*0022*/ 	.short	0x0000
        /*0024*/ 	.byte	0x00, 0xf0, 0x11, 0x00


	//----- nvinfo : EIATTR_SPARSE_MMA_MASK
	.align		4
.L_8235:
        /*0028*/ 	.byte	0x03, 0x50
        /*002a*/ 	.short	0x0000


	//----- nvinfo : EIATTR_MAXREG_COUNT
	.align		4
        /*002c*/ 	.byte	0x03, 0x1b
        /*002e*/ 	.short	0x0080


	//----- nvinfo : EIATTR_MERCURY_ISA_VERSION
	.align		4
        /*0030*/ 	.byte	0x03, 0x5f
        /*0032*/ 	.short	0x0101


	//----- nvinfo : EIATTR_EXIT_INSTR_OFFSETS
	.align		4
        /*0034*/ 	.byte	0x04, 0x1c
        /*0036*/ 	.short	(.L_8237 - .L_8236)


	//   ....[0]....
.L_8236:
        /*0038*/ 	.word	0x00004020


	//   ....[1]....
        /*003c*/ 	.word	0x00007f50


	//----- nvinfo : EIATTR_MAX_THREADS
	.align		4
.L_8237:
        /*0040*/ 	.byte	0x04, 0x05
        /*0042*/ 	.short	(.L_8239 - .L_8238)
.L_8238:
        /*0044*/ 	.word	0x00000080
        /*0048*/ 	.word	0x00000001
        /*004c*/ 	.word	0x00000001


	//----- nvinfo : EIATTR_CRS_STACK_SIZE
	.align		4
.L_8239:
        /*0050*/ 	.byte	0x04, 0x1e
        /*0052*/ 	.short	(.L_8241 - .L_8240)
.L_8240:
        /*0054*/ 	.word	0x00000000


	//----- nvinfo : EIATTR_CBANK_PARAM_SIZE
	.align		4
.L_8241:
        /*0058*/ 	.byte	0x03, 0x19
        /*005a*/ 	.short	0x0228


	//----- nvinfo : EIATTR_PARAM_CBANK
	.align		4
        /*005c*/ 	.byte	0x04, 0x0a
        /*005e*/ 	.short	(.L_8243 - .L_8242)
	.align		4
.L_8242:
        /*0060*/ 	.word	index@(.nv.constant0._ZN2at6native18elementwise_kernelILi128ELi2EZNS0_22gpu_kernel_impl_nocastIZZZNS0_50_GLOBAL__N__2680c7bb_12_PowKernel_cu_7dd49032_316824pow_tensor_scalar_kernelERNS_18TensorIteratorBaseERKN3c106ScalarEENKUlvE_clEvENKUlvE0_clEvEUlNS6_7complexIfEEE0_EEvS5_RKT_EUliE_EEviT1_)
        /*0064*/ 	.short	0x0210
        /*0066*/ 	.short	0x0228


	//----- nvinfo : EIATTR_SW_WAR
	.align		4
.L_8243:
        /*0068*/ 	.byte	0x04, 0x36
        /*006a*/ 	.short	(.L_8245 - .L_8244)
.L_8244:
        /*006c*/ 	.word	0x00000008
.L_8245:


//--------------------- .nv.info._ZN2at6native27unrolled_elementwise_kernelIZZZNS0_50_GLOBAL__N__2680c7bb_12_PowKernel_cu_7dd49032_316824pow_tensor_scalar_kernelERNS_18TensorIteratorBaseERKN3c106ScalarEENKUlvE_clEvENKUlvE0_clEvEUlNS5_7complexIfEEE0_St5arrayIPcLm2EELi4E23TrivialOffsetCalculatorILi1EjESI_NS0_6memory15LoadWithoutCastENSJ_16StoreWithoutCastEEEviT_T0_T2_T3_T4_T5_ --------------------------
	.section	.nv.info._ZN2at6native27unrolled_elementwise_kernelIZZZNS0_50_GLOBAL__N__2680c7bb_12_PowKernel_cu_7dd49032_316824pow_tensor_scalar_kernelERNS_18TensorIteratorBaseERKN3c106ScalarEENKUlvE_clEvENKUlvE0_clEvEUlNS5_7complexIfEEE0_St5arrayIPcLm2EELi4E23TrivialOffsetCalculatorILi1EjESI_NS0_6memory15LoadWithoutCastENSJ_16StoreWithoutCastEEEviT_T0_T2_T3_T4_T5_,"",@"SHT_CUDA_INFO"
	.sectionflags	@""
	.align	4


	//----- nvinfo : EIATTR_CUDA_API_VERSION
	.align		4
        /*0000*/ 	.byte	0x04, 0x37
        /*0002*/ 	.short	(.L_8247 - .L_8246)
.L_8246:
        /*0004*/ 	.word	0x00000082


	//----- nvinfo : EIATTR_KPARAM_INFO
	.align		4
.L_8247:
        /*0008*/ 	.byte	0x04, 0x17
        /*000a*/ 	.short	(.L_8249 - .L_8248)
.L_8248:
        /*000c*/ 	.word	0x00000000
        /*0010*/ 	.short	0x0006
        /*0012*/ 	.short	0x002b
        /*0014*/ 	.byte	0x00, 0xf0, 0x05, 0x00


	//----- nvinfo : EIATTR_KPARAM_INFO
	.align		4
.L_8249:
        /*0018*/ 	.byte	0x04, 0x17
        /*001a*/ 	.short	(.L_8251 - .L_8250)
.L_8250:
        /*001c*/ 	.word	0x00000000
        /*0020*/ 	.short	0x0005
        /*0022*/ 	.short	0x002a
        /*0024*/ 	.byte	0x00, 0xf0, 0x05, 0x00


	//----- nvinfo : EIATTR_KPARAM_INFO
	.align		4
.L_8251:
        /*0028*/ 	.byte	0x04, 0x17
        /*002a*/ 	.short	(.L_8253 - .L_8252)
.L_8252:
        /*002c*/ 	.word	0x00000000
        /*0030*/ 	.short	0x0004
        /*0032*/ 	.short	0x0029
        /*0034*/ 	.byte	0x00, 0xf0, 0x05, 0x00


	//----- nvinfo : EIATTR_KPARAM_INFO
	.align		4
.L_8253:
        /*0038*/ 	.byte	0x04, 0x17
        /*003a*/ 	.short	(.L_8255 - .L_8254)
.L_8254:
        /*003c*/ 	.word	0x00000000
        /*0040*/ 	.short	0x0003
        /*0042*/ 	.short	0x0028
        /*0044*/ 	.byte	0x00, 0xf0, 0x05, 0x00


	//----- nvinfo : EIATTR_KPARAM_INFO
	.align		4
.L_8255:
        /*0048*/ 	.byte	0x04, 0x17
        /*004a*/ 	.short	(.L_8257 - .L_8256)
.L_8256:
        /*004c*/ 	.word	0x00000000
        /*0050*/ 	.short	0x0002
        /*0052*/ 	.short	0x0018
        /*0054*/ 	.byte	0x00, 0xf0, 0x41, 0x00


	//----- nvinfo : EIATTR_KPARAM_INFO
	.align		4
.L_8257:
        /*0058*/ 	.byte	0x04, 0x17
        /*005a*/ 	.short	(.L_8259 - .L_8258)
.L_8258:
        /*005c*/ 	.word	0x00000000
        /*0060*/ 	.short	0x0001
        /*0062*/ 	.short	0x0008
        /*0064*/ 	.byte	0x00, 0xf0, 0x41, 0x00


	//----- nvinfo : EIATTR_KPARAM_INFO
	.align		4
.L_8259:
        /*0068*/ 	.byte	0x04, 0x17
        /*006a*/ 	.short	(.L_8261 - .L_8260)
.L_8260:
        /*006c*/ 	.word	0x00000000
        /*0070*/ 	.short	0x0000
        /*0072*/ 	.short	0x0000
        /*0074*/ 	.byte	0x00, 0xf0, 0x11, 0x00


	//----- nvinfo : EIATTR_SPARSE_MMA_MASK
	.align		4
.L_8261:
        /*0078*/ 	.byte	0x03, 0x50
        /*007a*/ 	.short	0x0000


	//----- nvinfo : EIATTR_MAXREG_COUNT
	.align		4
        /*007c*/ 	.byte	0x03, 0x1b
        /*007e*/ 	.short	0x00ff


	//----- nvinfo : EIATTR_MERCURY_ISA_VERSION
	.align		4
        /*0080*/ 	.byte	0x03, 0x5f
        /*0082*/ 	.short	0x0101


	//----- nvinfo : EIATTR_EXIT_INSTR_OFFSETS
	.align		4
        /*0084*/ 	.byte	0x04, 0x1c
        /*0086*/ 	.short	(.L_8263 - .L_8262)


	//   ....[0]....
.L_8262:
        /*0088*/ 	.word	0x0000b1b0


	//   ....[1]....
        /*008c*/ 	.word	0x0000b210


	//----- nvinfo : EIATTR_MAX_THREADS
	.align		4
.L_8263:
        /*0090*/ 	.byte	0x04, 0x05
        /*0092*/ 	.short	(.L_8265 - .L_8264)
.L_8264:
        /*0094*/ 	.word	0x00000080
        /*0098*/ 	.word	0x00000001
        /*009c*/ 	.word	0x00000001


	//----- nvinfo : EIATTR_CRS_STACK_SIZE
	.align		4
.L_8265:
        /*00a0*/ 	.byte	0x04, 0x1e
        /*00a2*/ 	.short	(.L_8267 - .L_8266)
.L_8266:
        /*00a4*/ 	.word	0x00000000


	//----- nvinfo : EIATTR_CBANK_PARAM_SIZE
	.align		4
.L_8267:
        /*00a8*/ 	.byte	0x03, 0x19
        /*00aa*/ 	.short	0x002c


	//----- nvinfo : EIATTR_PARAM_CBANK
	.align		4
        /*00ac*/ 	.byte	0x04, 0x0a
        /*00ae*/ 	.short	(.L_8269 - .L_8268)
	.align		4
.L_8268:
        /*00b0*/ 	.word	index@(.nv.constant0._ZN2at6native27unrolled_elementwise_kernelIZZZNS0_50_GLOBAL__N__2680c7bb_12_PowKernel_cu_7dd49032_316824pow_tensor_scalar_kernelERNS_18TensorIteratorBaseERKN3c106ScalarEENKUlvE_clEvENKUlvE0_clEvEUlNS5_7complexIfEEE0_St5arrayIPcLm2EELi4E23TrivialOffsetCalculatorILi1EjESI_NS0_6memory15LoadWithoutCastENSJ_16StoreWithoutCastEEEviT_T0_T2_T3_T4_T5_)
        /*00b4*/ 	.short	0x0210
        /*00b6*/ 	.short	0x002c


	//----- nvinfo : EIATTR_SW_WAR
	.align		4
.L_8269:
        /*00b8*/ 	.byte	0x04, 0x36
        /*00ba*/ 	.short	(.L_8271 - .L_8270)
.L_8270:
        /*00bc*/ 	.word	0x00000008
.L_8271:


//--------------------- .nv.info._ZN2at6native29vectorized_elementwise_kernelILi2EZZZNS0_50_GLOBAL__N__2680c7bb_12_PowKernel_cu_7dd49032_316824pow_tensor_scalar_kernelERNS_18TensorIteratorBaseERKN3c106ScalarEENKUlvE_clEvENKUlvE0_clEvEUlNS5_7complexIfEEE0_St5arrayIPcLm2EEEEviT0_T1_ --------------------------
	.section	.nv.info._ZN2at6native29vectorized_elementwise_kernelILi2EZZZNS0_50_GLOBAL__N__2680c7bb_12_PowKernel_cu_7dd49032_316824pow_tensor_scalar_kernelERNS_18TensorIteratorBaseERKN3c106ScalarEENKUlvE_clEvENKUlvE0_clEvEUlNS5_7complexIfEEE0_St5arrayIPcLm2EEEEviT0_T1_,"",@"SHT_CUDA_INFO"
	.sectionflags	@""
	.align	4


	//----- nvinfo : EIATTR_CUDA_API_VERSION
	.align		4
        /*0000*/ 	.byte	0x04, 0x37
        /*0002*/ 	.short	(.L_8273 - .L_8272)
.L_8272:
        /*0004*/ 	.word	0x00000082


	//----- nvinfo : EIATTR_KPARAM_INFO
	.align		4
.L_8273:
        /*0008*/ 	.byte	0x04, 0x17
        /*000a*/ 	.short	(.L_8275 - .L_8274)
.L_8274:
        /*000c*/ 	.word	0x00000000
        /*0010*/ 	.short	0x0002
        /*0012*/ 	.short	0x0018
        /*0014*/ 	.byte	0x00, 0xf0, 0x41, 0x00


	//----- nvinfo : EIATTR_KPARAM_INFO
	.align		4
.L_8275:
        /*0018*/ 	.byte	0x04, 0x17
        /*001a*/ 	.short	(.L_8277 - .L_8276)
.L_8276:
        /*001c*/ 	.word	0x00000000
        /*0020*/ 	.short	0x0001
        /*0022*/ 	.short	0x0008
        /*0024*/ 	.byte	0x00, 0xf0, 0x41, 0x00


	//----- nvinfo : EIATTR_KPARAM_INFO
	.align		4
.L_8277:
        /*0028*/ 	.byte	0x04, 0x17
        /*002a*/ 	.short	(.L_8279 - .L_8278)
.L_8278:
        /*002c*/ 	.word	0x00000000
        /*0030*/ 	.short	0x0000
        /*0032*/ 	.short	0x0000
        /*0034*/ 	.byte	0x00, 0xf0, 0x11, 0x00


	//----- nvinfo : EIATTR_SPARSE_MMA_MASK
	.align		4
.L_8279:
        /*0038*/ 	.byte	0x03, 0x50
        /*003a*/ 	.short	0x0000


	//----- nvinfo : EIATTR_MAXREG_COUNT
	.align		4
        /*003c*/ 	.byte	0x03, 0x1b
        /*003e*/ 	.short	0x00ff


	//----- nvinfo : EIATTR_MERCURY_ISA_VERSION
	.align		4
        /*0040*/ 	.byte	0x03, 0x5f
        /*0042*/ 	.short	0x0101


	//----- nvinfo : EIATTR_EXIT_INSTR_OFFSETS
	.align		4
        /*0044*/ 	.byte	0x04, 0x1c
        /*0046*/ 	.short	(.L_8281 - .L_8280)


	//   ....[0]....
.L_8280:
        /*0048*/ 	.word	0x000160c0


	//   ....[1]....
        /*004c*/ 	.word	0x0002ca10


	//   ....[2]....
        /*0050*/ 	.word	0x0002ca60


	//----- nvinfo : EIATTR_MAX_THREADS
	.align		4
.L_8281:
        /*0054*/ 	.byte	0x04, 0x05
        /*0056*/ 	.short	(.L_8283 - .L_8282)
.L_8282:
        /*0058*/ 	.word	0x00000080
        /*005c*/ 	.word	0x00000001
        /*0060*/ 	.word	0x00000001


	//----- nvinfo : EIATTR_CRS_STACK_SIZE
	.align		4
.L_8283:
        /*0064*/ 	.byte	0x04, 0x1e
        /*0066*/ 	.short	(.L_8285 - .L_8284)
.L_8284:
        /*0068*/ 	.word	0x00000000


	//----- nvinfo : EIATTR_CBANK_PARAM_SIZE
	.align		4
.L_8285:
        /*006c*/ 	.byte	0x03, 0x19
        /*006e*/ 	.short	0x0028


	//----- nvinfo : EIATTR_PARAM_CBANK
	.align		4
        /*0070*/ 	.byte	0x04, 0x0a
        /*0072*/ 	.short	(.L_8287 - .L_8286)
	.align		4
.L_8286:
        /*0074*/ 	.word	index@(.nv.constant0._ZN2at6native29vectorized_elementwise_kernelILi2EZZZNS0_50_GLOBAL__N__2680c7bb_12_PowKernel_cu_7dd49032_316824pow_tensor_scalar_kernelERNS_18TensorIteratorBaseERKN3c106ScalarEENKUlvE_clEvENKUlvE0_clEvEUlNS5_7complexIfEEE0_St5arrayIPcLm2EEEEviT0_T1_)
        /*0078*/ 	.short	0x0210
        /*007a*/ 	.short	0x0028


	//----- nvinfo : EIATTR_SW_WAR
	.align		4
.L_8287:
        /*007c*/ 	.byte	0x04, 0x36
        /*007e*/ 	.short	(.L_8289 - .L_8288)
.L_8288:
        /*0080*/ 	.word	0x00000008
.L_8289:


//--------------------- .nv.info._ZN2at6native29vectorized_elementwise_kernelILi4EZZZNS0_50_GLOBAL__N__2680c7bb_12_PowKernel_cu_7dd49032_316824pow_tensor_scalar_kernelERNS_18TensorIteratorBaseERKN3c106ScalarEENKUlvE_clEvENKUlvE0_clEvEUlNS5_7complexIfEEE0_St5arrayIPcLm2EEEEviT0_T1_ --------------------------
	.section	.nv.info._ZN2at6native29vectorized_elementwise_kernelILi4EZZZNS0_50_GLOBAL__N__2680c7bb_12_PowKernel_cu_7dd49032_316824pow_tensor_scalar_kernelERNS_18TensorIteratorBaseERKN3c106ScalarEENKUlvE_clEvENKUlvE0_clEvEUlNS5_7complexIfEEE0_St5arrayIPcLm2EEEEviT0_T1_,"",@"SHT_CUDA_INFO"
	.sectionflags	@""
	.align	4


	//----- nvinfo : EIATTR_CUDA_API_VERSION
	.align		4
        /*0000*/ 	.byte	0x04, 0x37
        /*0002*/ 	.short	(.L_8291 - .L_8290)
.L_8290:
        /*0004*/ 	.word	0x00000082


	//----- nvinfo : EIATTR_KPARAM_INFO
	.align		4
.L_8291:
        /*0008*/ 	.byte	0x04, 0x17
        /*000a*/ 	.short	(.L_8293 - .L_8292)
.L_8292:
        /*000c*/ 	.word	0x00000000
        /*0010*/ 	.short	0x0002
        /*0012*/ 	.short	0x0018
        /*0014*/ 	.byte	0x00, 0xf0, 0x41, 0x00


	//----- nvinfo : EIATTR_KPARAM_INFO
	.align		4
.L_8293:
        /*0018*/ 	.byte	0x04, 0x17
        /*001a*/ 	.short	(.L_8295 - .L_8294)
.L_8294:
        /*001c*/ 	.word	0x00000000
        /*0020*/ 	.short	0x0001
        /*0022*/ 	.short	0x0008
        /*0024*/ 	.byte	0x00, 0xf0, 0x41, 0x00


	//----- nvinfo : EIATTR_KPARAM_INFO
	.align		4
.L_8295:
        /*0028*/ 	.byte	0x04, 0x17
        /*002a*/ 	.short	(.L_8297 - .L_8296)
.L_8296:
        /*002c*/ 	.word	0x00000000
        /*0030*/ 	.short	0x0000
        /*0032*/ 	.short	0x0000
        /*0034*/ 	.byte	0x00, 0xf0, 0x11, 0x00


	//----- nvinfo : EIATTR_SPARSE_MMA_MASK
	.align		4
.L_8297:
        /*0038*/ 	.byte	0x03, 0x50
        /*003a*/ 	.short	0x0000


	//----- nvinfo : EIATTR_MAXREG_COUNT
	.align		4
        /*003c*/ 	.byte	0x03, 0x1b
        /*003e*/ 	.short	0x00ff


	//----- nvinfo : EIATTR_MERCURY_ISA_VERSION
	.align		4
        /*0040*/ 	.byte	0x03, 0x5f
        /*0042*/ 	.short	0x0101


	//----- nvinfo : EIATTR_EXIT_INSTR_OFFSETS
	.align		4
        /*0044*/ 	.byte	0x04, 0x1c
        /*0046*/ 	.short	(.L_8299 - .L_8298)


	//   ....[0]....
.L_8298:
        /*0048*/ 	.word	0x000160c0


	//   ....[1]....
        /*004c*/ 	.word	0x0002ca10


	//   ....[2]....
        /*0050*/ 	.word	0x0002ca60


	//----- nvinfo : EIATTR_MAX_THREADS
	.align		4
.L_8299:
        /*0054*/ 	.byte	0x04, 0x05
        /*0056*/ 	.short	(.L_8301 - .L_8300)
.L_8300:
        /*0058*/ 	.word	0x00000080
        /*005c*/ 	.word	0x00000001
        /*0060*/ 	.word	0x00000001


	//----- nvinfo : EIATTR_CRS_STACK_SIZE
	.align		4
.L_8301:
        /*0064*/ 	.byte	0x04, 0x1e
        /*0066*/ 	.short	(.L_8303 - .L_8302)
.L_8302:
        /*0068*/ 	.word	0x00000000


	//----- nvinfo : EIATTR_CBANK_PARAM_SIZE
	.align		4
.L_8303:
        /*006c*/ 	.byte	0x03, 0x19
        /*006e*/ 	.short	0x0028


	//----- nvinfo : EIATTR_PARAM_CBANK
	.align		4
        /*0070*/ 	.byte	0x04, 0x0a
        /*0072*/ 	.short	(.L_8305 - .L_8304)
	.align		4
.L_8304:
        /*0074*/ 	.word	index@(.nv.constant0._ZN2at6native29vectorized_elementwise_kernelILi4EZZZNS0_50_GLOBAL__N__2680c7bb_12_PowKernel_cu_7dd49032_316824pow_tensor_scalar_kernelERNS_18TensorIteratorBaseERKN3c106ScalarEENKUlvE_clEvENKUlvE0_clEvEUlNS5_7complexIfEEE0_St5arrayIPcLm2EEEEviT0_T1_)
        /*0078*/ 	.short	0x0210
        /*007a*/ 	.short	0x0028


	//----- nvinfo : EIATTR_SW_WAR
	.align		4
.L_8305:
        /*007c*/ 	.byte	0x04, 0x36
        /*007e*/ 	.short	(.L_8307 - .L_8306)
.L_8306:
        /*0080*/ 	.word	0x00000008
.L_8307:


//--------------------- .nv.info._ZN2at6native29vectorized_elementwise_kernelILi8EZZZNS0_50_GLOBAL__N__2680c7bb_12_PowKernel_cu_7dd49032_316824pow_tensor_scalar_kernelERNS_18TensorIteratorBaseERKN3c106ScalarEENKUlvE_clEvENKUlvE0_clEvEUlNS5_7complexIfEEE0_St5arrayIPcLm2EEEEviT0_T1_ --------------------------
	.section	.nv.info._ZN2at6native29vectorized_elementwise_kernelILi8EZZZNS0_50_GLOBAL__N__2680c7bb_12_PowKernel_cu_7dd49032_316824pow_tensor_scalar_kernelERNS_18TensorIteratorBaseERKN3c106ScalarEENKUlvE_clEvENKUlvE0_clEvEUlNS5_7complexIfEEE0_St5arrayIPcLm2EEEEviT0_T1_,"",@"SHT_CUDA_INFO"
	.sectionflags	@""
	.align	4


	//----- nvinfo : EIATTR_CUDA_API_VERSION
	.align		4
        /*0000*/ 	.byte	0x04, 0x37
        /*0002*/ 	.short	(.L_8309 - .L_8308)
.L_8308:
        /*0004*/ 	.word	0x00000082


	//----- nvinfo : EIATTR_KPARAM_INFO
	.align		4
.L_8309:
        /*0008*/ 	.byte	0x04, 0x17
        /*000a*/ 	.short	(.L_8311 - .L_8310)
.L_8310:
        /*000c*/ 	.word	0x00000000
        /*0010*/ 	.short	0x0002
        /*0012*/ 	.short	0x0018
        /*0014*/ 	.byte	0x00, 0xf0, 0x41, 0x00


	//----- nvinfo : EIATTR_KPARAM_INFO
	.align		4
.L_8311:
        /*0018*/ 	.byte	0x04, 0x17
        /*001a*/ 	.short	(.L_8313 - .L_8312)
.L_8312:
        /*001c*/ 	.word	0x00000000
        /*0020*/ 	.short	0x0001
        /*0022*/ 	.short	0x0008
        /*0024*/ 	.byte	0x00, 0xf0, 0x41, 0x00


	//----- nvinfo : EIATTR_KPARAM_INFO
	.align		4
.L_8313:
        /*0028*/ 	.byte	0x04, 0x17
        /*002a*/ 	.short	(.L_8315 - .L_8314)
.L_8314:
        /*002c*/ 	.word	0x00000000
        /*0030*/ 	.short	0x0000
        /*0032*/ 	.short	0x0000
        /*0034*/ 	.byte	0x00, 0xf0, 0x11, 0x00


	//----- nvinfo : EIATTR_SPARSE_MMA_MASK
	.align		4
.L_8315:
        /*0038*/ 	.byte	0x03, 0x50
        /*003a*/ 	.short	0x0000


	//----- nvinfo : EIATTR_MAXREG_COUNT
	.align		4
        /*003c*/ 	.byte	0x03, 0x1b
        /*003e*/ 	.short	0x00ff


	//----- nvinfo : EIATTR_MERCURY_ISA_VERSION
	.align		4
        /*0040*/ 	.byte	0x03, 0x5f
        /*0042*/ 	.short	0x0101


	//----- nvinfo : EIATTR_EXIT_INSTR_OFFSETS
	.align		4
        /*0044*/ 	.byte	0x04, 0x1c
        /*0046*/ 	.short	(.L_8317 - .L_8316)


	//   ....[0]....
.L_8316:
        /*0048*/ 	.word	0x000160c0


	//   ....[1]....
        /*004c*/ 	.word	0x0002ca10


	//   ....[2]....
        /*0050*/ 	.word	0x0002ca60


	//----- nvinfo : EIATTR_MAX_THREADS
	.align		4
.L_8317:
        /*0054*/ 	.byte	0x04, 0x05
        /*0056*/ 	.short	(.L_8319 - .L_8318)
.L_8318:
        /*0058*/ 	.word	0x00000080
        /*005c*/ 	.word	0x00000001
        /*0060*/ 	.word	0x00000001


	//----- nvinfo : EIATTR_CRS_STACK_SIZE
	.align		4
.L_8319:
        /*0064*/ 	.byte	0x04, 0x1e
        /*0066*/ 	.short	(.L_8321 - .L_8320)
.L_8320:
        /*0068*/ 	.word	0x00000000


	//----- nvinfo : EIATTR_CBANK_PARAM_SIZE
	.align		4
.L_8321:
        /*006c*/ 	.byte	0x03, 0x19
        /*006e*/ 	.short	0x0028


	//----- nvinfo : EIATTR_PARAM_CBANK
	.align		4
        /*0070*/ 	.byte	0x04, 0x0a
        /*0072*/ 	.short	(.L_8323 - .L_8322)
	.align		4
.L_8322:
        /*0074*/ 	.word	index@(.nv.constant0._ZN2at6native29vectorized_elementwise_kernelILi8EZZZNS0_50_GLOBAL__N__2680c7bb_12_PowKernel_cu_7dd49032_316824pow_tensor_scalar_kernelERNS_18TensorIteratorBaseERKN3c106ScalarEENKUlvE_clEvENKUlvE0_clEvEUlNS5_7complexIfEEE0_St5arrayIPcLm2EEEEviT0_T1_)
        /*0078*/ 	.short	0x0210
        /*007a*/ 	.short	0x0028


	//----- nvinfo : EIATTR_SW_WAR
	.align		4
.L_8323:
        /*007c*/ 	.byte	0x04, 0x36
        /*007e*/ 	.short	(.L_8325 - .L_8324)
.L_8324:
        /*0080*/ 	.word	0x00000008
.L_8325:


//--------------------- .nv.info._ZN2at6native18elementwise_kernelILi128ELi4EZNS0_15gpu_kernel_implIZZZNS0_50_GLOBAL__N__2680c7bb_12_PowKernel_cu_7dd49032_316824pow_tensor_scalar_kernelERNS_18TensorIteratorBaseERKN3c106ScalarEENKUlvE_clEvENKUlvE0_clEvEUlNS6_7complexIfEEE_EEvS5_RKT_EUliE_EEviT1_ --------------------------
	.section	.nv.info._ZN2at6native18elementwise_kernelILi128ELi4EZNS0_15gpu_kernel_implIZZZNS0_50_GLOBAL__N__2680c7bb_12_PowKernel_cu_7dd49032_316824pow_tensor_scalar_kernelERNS_18TensorIteratorBaseERKN3c106ScalarEENKUlvE_clEvENKUlvE0_clEvEUlNS6_7complexIfEEE_EEvS5_RKT_EUliE_EEviT1_,"",@"SHT_CUDA_INFO"
	.sectionflags	@""
	.align	4


	//----- nvinfo : EIATTR_CUDA_API_VERSION
	.align		4
        /*0000*/ 	.byte	0x04, 0x37
        /*0002*/ 	.short	(.L_8327 - .L_8326)
.L_8326:
        /*0004*/ 	.word	0x00000082


	//----- nvinfo : EIATTR_KPARAM_INFO
	.align		4
.L_8327:
        /*0008*/ 	.byte	0x04, 0x17
        /*000a*/ 	.short	(.L_8329 - .L_8328)
.L_8328:
        /*000c*/ 	.word	0x00000000
        /*0010*/ 	.short	0x0001
        /*0012*/ 	.short	0x0008
        /*0014*/ 	.byte	0x00, 0xf0, 0x81, 0x08


	//----- nvinfo : EIATTR_KPARAM_INFO
	.align		4
.L_8329:
        /*0018*/ 	.byte	0x04, 0x17
        /*001a*/ 	.short	(.L_8331 - .L_8330)
.L_8330:
        /*001c*/ 	.word	0x00000000
        /*0020*/ 	.short	0x0000
        /*0022*/ 	.short	0x0000
        /*0024*/ 	.byte	0x00, 0xf0, 0x11, 0x00


	//----- nvinfo : EIATTR_SPARSE_MMA_MASK
	.align		4
.L_8331:
        /*0028*/ 	.byte	0x03, 0x50
        /*002a*/ 	.short	0x0000


	//----- nvinfo : EIATTR_MAXREG_COUNT
	.align		4
        /*002c*/ 	.byte	0x03, 0x1b
        /*002e*/ 	.short	0x0080


	//----- nvinfo : EIATTR_EXTERNS
	.align		4
        /*0030*/ 	.byte	0x04, 0x0f
        /*0032*/ 	.short	(.L_8333 - .L_8332)


	//   ....[0]....
	.align		4
.L_8332:
        /*0034*/ 	.word	index@(__assertfail)


	//----- nvinfo : EIATTR_MERCURY_ISA_VERSION
	.align		4
.L_8333:
        /*0038*/ 	.byte	0x03, 0x5f
        /*003a*/ 	.short	0x0101


	//----- nvinfo : EIATTR_SYSCALL_OFFSETS
	.align		4
        /*003c*/ 	.byte	0x04, 0x46
        /*003e*/ 	.short	(.L_8335 - .L_8334)


	//   ....[0]....
.L_8334:
        /*0040*/ 	.word	0x00002290


	//   ....[1]....
        /*0044*/ 	.word	0x00003150


	//   ....[2]....
        /*0048*/ 	.word	0x00005420


	//   ....[3]....
        /*004c*/ 	.word	0x000062e0


	//   ....[4]....
        /*0050*/ 	.word	0x000085a0


	//   ....[5]....
        /*0054*/ 	.word	0x00009460


	//   ....[6]....
        /*0058*/ 	.word	0x0000b710


	//   ....[7]....
        /*005c*/ 	.word	0x0000c5d0


	//----- nvinfo : EIATTR_EXIT_INSTR_OFFSETS
	.align		4
.L_8335:
        /*0060*/ 	.byte	0x04, 0x1c
        /*0062*/ 	.short	(.L_8337 - .L_8336)


	//   ....[0]....
.L_8336:
        /*0064*/ 	.word	0x00009510


	//   ....[1]....
        /*0068*/ 	.word	0x0000b8e0


	//   ....[2]....
        /*006c*/ 	.word	0x0000b920


	//   ....[3]....
        /*0070*/ 	.word	0x0000b9b0


	//   ....[4]....
        /*0074*/ 	.word	0x0000b9e0


	//   ....[5]....
        /*0078*/ 	.word	0x0000ba10


	//   ....[6]....
        /*007c*/ 	.word	0x0000ba90


	//   ....[7]....
        /*0080*/ 	.word	0x0000bac0


	//   ....[8]....
        /*0084*/ 	.word	0x0000bb40


	//   ....[9]....
        /*0088*/ 	.word	0x0000bb70


	//   ....[10]....
        /*008c*/ 	.word	0x0000bbb0


	//   ....[11]....
        /*0090*/ 	.word	0x0000bc90


	//   ....[12]....
        /*0094*/ 	.word	0x0000bcf0


	//   ....[13]....
        /*0098*/ 	.word	0x0000be70


	//   ....[14]....
        /*009c*/ 	.word	0x0000bfc0


	//   ....[15]....
        /*00a0*/ 	.word	0x0000bff0


	//   ....[16]....
        /*00a4*/ 	.word	0x0000c0a0


	//   ....[17]....
        /*00a8*/ 	.word	0x0000c210


	//   ....[18]....
        /*00ac*/ 	.word	0x0000c380


	//   ....[19]....
        /*00b0*/ 	.word	0x0000c4d0


	//   ....[20]....
        /*00b4*/ 	.word	0x0000c5e0


	//   ....[21]....
        /*00b8*/ 	.word	0x0000c610


	//   ....[22]....
        /*00bc*/ 	.word	0x0000c640


	//----- nvinfo : EIATTR_MAX_THREADS
	.align		4
.L_8337:
        /*00c0*/ 	.byte	0x04, 0x05
        /*00c2*/ 	.short	(.L_8339 - .L_8338)
.L_8338:
        /*00c4*/ 	.word	0x00000080
        /*00c8*/ 	.word	0x00000001
        /*00cc*/ 	.word	0x00000001


	//----- nvinfo : EIATTR_CRS_STACK_SIZE
	.align		4
.L_8339:
        /*00d0*/ 	.byte	0x04, 0x1e
        /*00d2*/ 	.short	(.L_8341 - .L_8340)
.L_8340:
        /*00d4*/ 	.word	0x00000000


	//----- nvinfo : EIATTR_CBANK_PARAM_SIZE
	.align		4
.L_8341:
        /*00d8*/ 	.byte	0x03, 0x19
        /*00da*/ 	.short	0x0228


	//----- nvinfo : EIATTR_PARAM_CBANK
	.align		4
        /*00dc*/ 	.byte	0x04, 0x0a
        /*00de*/ 	.short	(.L_8343 - .L_8342)
	.align		4
.L_8342:
        /*00e0*/ 	.word	index@(.nv.constant0._ZN2at6native18elementwise_kernelILi128ELi4EZNS0_15gpu_kernel_implIZZZNS0_50_GLOBAL__N__2680c7bb_12_PowKernel_cu_7dd49032_316824pow_tensor_scalar_kernelERNS_18TensorIteratorBaseERKN3c106ScalarEENKUlvE_clEvENKUlvE0_clEvEUlNS6_7complexIfEEE_EEvS5_RKT_EUliE_EEviT1_)
        /*00e4*/ 	.short	0x0210
        /*00e6*/ 	.short	0x0228


	//----- nvinfo : EIATTR_SW_WAR
	.align		4
.L_8343:
        /*00e8*/ 	.byte	0x04, 0x36
        /*00ea*/ 	.short	(.L_8345 - .L_8344)
.L_8344:
        /*00ec*/ 	.word	0x00000008
.L_8345:


//--------------------- .nv.info._ZN2at6native27unrolled_elementwise_kernelIZZZNS0_50_GLOBAL__N__2680c7bb_12_PowKernel_cu_7dd49032_316824pow_tensor_scalar_kernelERNS_18TensorIteratorBaseERKN3c106ScalarEENKUlvE_clEvENKUlvE0_clEvEUlNS5_7complexIfEEE_St5arrayIPcLm2EELi4E23TrivialOffsetCalculatorILi1EjESI_NS0_6memory12LoadWithCastILi1EEENSJ_13StoreWithCastILi1EEEEEviT_T0_T2_T3_T4_T5_ --------------------------
	.section	.nv.info._ZN2at6native27unrolled_elementwise_kernelIZZZNS0_50_GLOBAL__N__2680c7bb_12_PowKernel_cu_7dd49032_316824pow_tensor_scalar_kernelERNS_18TensorIteratorBaseERKN3c106ScalarEENKUlvE_clEvENKUlvE0_clEvEUlNS5_7complexIfEEE_St5arrayIPcLm2EELi4E23TrivialOffsetCalculatorILi1EjESI_NS0_6memory12LoadWithCastILi1EEENSJ_13StoreWithCastILi1EEEEEviT_T0_T2_T3_T4_T5_,"",@"SHT_CUDA_INFO"
	.sectionflags	@""
	.align	4


	//----- nvinfo : EIATTR_CUDA_API_VERSION
	.align		4
        /*0000*/ 	.byte	0x04, 0x37
        /*0002*/ 	.short	(.L_8347 - .L_8346)
.L_8346:
        /*0004*/ 	.word	0x00000082


	//----- nvinfo : EIATTR_KPARAM_INFO
	.align		4
.L_8347:
        /*0008*/ 	.byte	0x04, 0x17
        /*000a*/ 	.short	(.L_8349 - .L_8348)
.L_8348:
        /*000c*/ 	.word	0x00000000
        /*0010*/ 	.short	0x0006
        /*0012*/ 	.short	0x002c
        /*0014*/ 	.byte	0x00, 0xf0, 0x21, 0x00


	//----- nvinfo : EIATTR_KPARAM_INFO
	.align		4
.L_8349:
        /*0018*/ 	.byte	0x04, 0x17
        /*001a*/ 	.short	(.L_8351 - .L_8350)
.L_8350:
        /*001c*/ 	.word	0x00000000
        /*0020*/ 	.short	0x0005
        /*0022*/ 	.short	0x0024
        /*0024*/ 	.byte	0x00, 0xf0, 0x21, 0x00


	//----- nvinfo : EIATTR_KPARAM_INFO
	.align		4
.L_8351:
        /*0028*/ 	.byte	0x04, 0x17
        /*002a*/ 	.short	(.L_8353 - .L_8352)
.L_8352:
        /*002c*/ 	.word	0x00000000
        /*0030*/ 	.short	0x0004
        /*0032*/ 	.short	0x0021
        /*0034*/ 	.byte	0x00, 0xf0, 0x05, 0x00


	//----- nvinfo : EIATTR_KPARAM_INFO
	.align		4
.L_8353:
        /*0038*/ 	.byte	0x04, 0x17
        /*003a*/ 	.short	(.L_8355 - .L_8354)
.L_8354:
        /*003c*/ 	.word	0x00000000
        /*0040*/ 	.short	0x0003
        /*0042*/ 	.short	0x0020
        /*0044*/ 	.byte	0x00, 0xf0, 0x05, 0x00


	//----- nvinfo : EIATTR_KPARAM_INFO
	.align		4
.L_8355:
        /*0048*/ 	.byte	0x04, 0x17
        /*004a*/ 	.short	(.L_8357 - .L_8356)
.L_8356:
        /*004c*/ 	.word	0x00000000
        /*0050*/ 	.short	0x0002
        /*0052*/ 	.short	0x0010
        /*0054*/ 	.byte	0x00, 0xf0, 0x41, 0x00


	//----- nvinfo : EIATTR_KPARAM_INFO
	.align		4
.L_8357:
        /*0058*/ 	.byte	0x04, 0x17
        /*005a*/ 	.short	(.L_8359 - .L_8358)
.L_8358:
        /*005c*/ 	.word	0x00000000
        /*0060*/ 	.short	0x0001
        /*0062*/ 	.short	0x0008
        /*0064*/ 	.byte	0x00, 0xf0, 0x21, 0x00


	//----- nvinfo : EIATTR_KPARAM_INFO
	.align		4
.L_8359:
        /*0068*/ 	.byte	0x04, 0x17
        /*006a*/ 	.short	(.L_8361 - .L_8360)
.L_8360:
        /*006c*/ 	.word	0x00000000
        /*0070*/ 	.short	0x0000
        /*0072*/ 	.short	0x0000
        /*0074*/ 	.byte	0x00, 0xf0, 0x11, 0x00


	//----- nvinfo : EIATTR_SPARSE_MMA_MASK
	.align		4
.L_8361:
        /*0078*/ 	.byte	0x03, 0x50
        /*007a*/ 	.short	0x0000


	//----- nvinfo : EIATTR_MAXREG_COUNT
	.align		4
        /*007c*/ 	.byte	0x03, 0x1b
        /*007e*/ 	.short	0x00ff


	//----- nvinfo : EIATTR_EXTERNS
	.align		4
        /*0080*/ 	.byte	0x04, 0x0f
        /*0082*/ 	.short	(.L_8363 - .L_8362)


	//   ....[0]....
	.align		4
.L_8362:
        /*0084*/ 	.word	index@(__assertfail)


	//----- nvinfo : EIATTR_MERCURY_ISA_VERSION
	.align		4
.L_8363:
        /*0088*/ 	.byte	0x03, 0x5f
        /*008a*/ 	.short	0x0101


	//----- nvinfo : EIATTR_SYSCALL_OFFSETS
	.align		4
        /*008c*/ 	.byte	0x04, 0x46
        /*008e*/ 	.short	(.L_8365 - .L_8364)


	//   ....[0]....
.L_8364:
        /*0090*/ 	.word	0x00000fc0


	//   ....[1]....
        /*0094*/ 	.word	0x00001fe0


	//   ....[2]....
        /*0098*/ 	.word	0x00003000


	//   ....[3]....
        /*009c*/ 	.word	0x00003ff0


	//   ....[4]....
        /*00a0*/ 	.word	0x00005240


	//   ....[5]....
        /*00a4*/ 	.word	0x00006150


	//   ....[6]....
        /*00a8*/ 	.word	0x00007020


	//   ....[7]....
        /*00ac*/ 	.word	0x00007ef0


	//----- nvinfo : EIATTR_EXIT_INSTR_OFFSETS
	.align		4
.L_8365:
        /*00b0*/ 	.byte	0x04, 0x1c
        /*00b2*/ 	.short	(.L_8367 - .L_8366)


	//   ....[0]....
.L_8366:
        /*00b4*/ 	.word	0x000070c0


	//   ....[1]....
        /*00b8*/ 	.word	0x00007200


	//   ....[2]....
        /*00bc*/ 	.word	0x00007240


	//   ....[3]....
        /*00c0*/ 	.word	0x000072d0


	//   ....[4]....
        /*00c4*/ 	.word	0x00007300


	//   ....[5]....
        /*00c8*/ 	.word	0x00007330


	//   ....[6]....
        /*00cc*/ 	.word	0x000073b0


	//   ....[7]....
        /*00d0*/ 	.word	0x000073e0


	//   ....[8]....
        /*00d4*/ 	.word	0x00007460


	//   ....[9]....
        /*00d8*/ 	.word	0x00007490


	//   ....[10]....
        /*00dc*/ 	.word	0x000074d0


	//   ....[11]....
        /*00e0*/ 	.word	0x000075b0


	//   ....[12]....
        /*00e4*/ 	.word	0x00007610


	//   ....[13]....
        /*00e8*/ 	.word	0x00007790


	//   ....[14]....
        /*00ec*/ 	.word	0x000078e0


	//   ....[15]....
        /*00f0*/ 	.word	0x00007910


	//   ....[16]....
        /*00f4*/ 	.word	0x000079c0


	//   ....[17]....
        /*00f8*/ 	.word	0x00007b30


	//   ....[18]....
        /*00fc*/ 	.word	0x00007ca0


	//   ....[19]....
        /*0100*/ 	.word	0x00007df0


	//   ....[20]....
        /*0104*/ 	.word	0x00007f00


	//   ....[21]....
        /*0108*/ 	.word	0x00007f30


	//   ....[22]....
        /*010c*/ 	.word	0x00007f60


	//----- nvinfo : EIATTR_MAX_THREADS
	.align		4
.L_8367:
        /*0110*/ 	.byte	0x04, 0x05
        /*0112*/ 	.short	(.L_8369 - .L_8368)
.L_8368:
        /*0114*/ 	.word	0x00000080
        /*0118*/ 	.word	0x00000001
        /*011c*/ 	.word	0x00000001


	//----- nvinfo : EIATTR_CRS_STACK_SIZE
	.align		4
.L_8369:
        /*0120*/ 	.byte	0x04, 0x1e
        /*0122*/ 	.short	(.L_8371 - .L_8370)
.L_8370:
        /*0124*/ 	.word	0x00000000


	//----- nvinfo : EIATTR_CBANK_PARAM_SIZE
	.align		4
.L_8371:
        /*0128*/ 	.byte	0x03, 0x19
        /*012a*/ 	.short	0x0034


	//----- nvinfo : EIATTR_PARAM_CBANK
	.align		4
        /*012c*/ 	.byte	0x04, 0x0a
        /*012e*/ 	.short	(.L_8373 - .L_8372)
	.align		4
.L_8372:
        /*0130*/ 	.word	index@(.nv.constant0._ZN2at6native27unrolled_elementwise_kernelIZZZNS0_50_GLOBAL__N__2680c7bb_12_PowKernel_cu_7dd49032_316824pow_tensor_scalar_kernelERNS_18TensorIteratorBaseERKN3c106ScalarEENKUlvE_clEvENKUlvE0_clEvEUlNS5_7complexIfEEE_St5arrayIPcLm2EELi4E23TrivialOffsetCalculatorILi1EjESI_NS0_6memory12LoadWithCastILi1EEENSJ_13StoreWithCastILi1EEEEEviT_T0_T2_T3_T4_T5_)
        /*0134*/ 	.short	0x0210
        /*0136*/ 	.short	0x0034


	//----- nvinfo : EIATTR_SW_WAR
	.align		4
.L_8373:
        /*0138*/ 	.byte	0x04, 0x36
        /*013a*/ 	.short	(.L_8375 - .L_8374)
.L_8374:
        /*013c*/ 	.word	0x00000008
.L_8375:


//--------------------- .nv.info._ZN2at6native18elementwise_kernelILi128ELi2EZNS0_22gpu_kernel_impl_nocastIZZZNS0_50_GLOBAL__N__2680c7bb_12_PowKernel_cu_7dd49032_316824pow_tensor_scalar_kernelERNS_18TensorIteratorBaseERKN3c106ScalarEENKUlvE_clEvENKUlvE0_clEvEUlNS6_7complexIfEEE_EEvS5_RKT_EUliE_EEviT1_ --------------------------
	.section	.nv.info._ZN2at6native18elementwise_kernelILi128ELi2EZNS0_22gpu_kernel_impl_nocastIZZZNS0_50_GLOBAL__N__2680c7bb_12_PowKernel_cu_7dd49032_316824pow_tensor_scalar_kernelERNS_18TensorIteratorBaseERKN3c106ScalarEENKUlvE_clEvENKUlvE0_clEvEUlNS6_7complexIfEEE_EEvS5_RKT_EUliE_EEviT1_,"",@"SHT_CUDA_INFO"
	.sectionflags	@""
	.align	4


	//----- nvinfo : EIATTR_CUDA_API_VERSION
	.align		4
        /*0000*/ 	.byte	0x04, 0x37
        /*0002*/ 	.short	(.L_8377 - .L_8376)
.L_8376:
        /*0004*/ 	.word	0x00000082


	//----- nvinfo : EIATTR_KPARAM_INFO
	.align		4
.L_8377:
        /*0008*/ 	.byte	0x04, 0x17
        /*000a*/ 	.short	(.L_8379 - .L_8378)
.L_8378:
        /*000c*/ 	.word	0x00000000
        /*0010*/ 	.short	0x0001
        /*0012*/ 	.short	0x0008
        /*0014*/ 	.byte	0x00, 0xf0, 0x61, 0x08


	//----- nvinfo : EIATTR_KPARAM_INFO
	.align		4
.L_8379:
        /*0018*/ 	.byte	0x04, 0x17
        /*001a*/ 	.short	(.L_8381 - .L_8380)
.L_8380:
        /*001c*/ 	.word	0x00000000
        /*0020*/ 	.short	0x0000
        /*0022*/ 	.short	0x0000
        /*0024*/ 	.byte	0x00, 0xf0, 0x11, 0x00


	//----- nvinfo : EIATTR_SPARSE_MMA_MASK
	.align		4
.L_8381:
        /*0028*/ 	.byte	0x03, 0x50
        /*002a*/ 	.short	0x0000


	//----- nvinfo : EIATTR_MAXREG_COUNT
	.align		4
        /*002c*/ 	.byte	0x03, 0x1b
        /*002e*/ 	.short	0x0080


	//----- nvinfo : EIATTR_MERCURY_ISA_VERSION
	.align		4
        /*0030*/ 	.byte	0x03, 0x5f
        /*0032*/ 	.short	0x0101


	//----- nvinfo : EIATTR_EXIT_INSTR_OFFSETS
	.align		4
        /*0034*/ 	.byte	0x04, 0x1c
        /*0036*/ 	.short	(.L_8383 - .L_8382)


	//   ....[0]....
.L_8382:
        /*0038*/ 	.word	0x00001470


	//   ....[1]....
        /*003c*/ 	.word	0x00002830


	//----- nvinfo : EIATTR_MAX_THREADS
	.align		4
.L_8383:
        /*0040*/ 	.byte	0x04, 0x05
        /*0042*/ 	.short	(.L_8385 - .L_8384)
.L_8384:
        /*0044*/ 	.word	0x00000080
        /*0048*/ 	.word	0x00000001
        /*004c*/ 	.word	0x00000001


	//----- nvinfo : EIATTR_CRS_STACK_SIZE
	.align		4
.L_8385:
        /*0050*/ 	.byte	0x04, 0x1e
        /*0052*/ 	.short	(.L_8387 - .L_8386)
.L_8386:
        /*0054*/ 	.word	0x00000000


	//----- nvinfo : EIATTR_CBANK_PARAM_SIZE
	.align		4
.L_8387:
        /*0058*/ 	.byte	0x03, 0x19
        /*005a*/ 	.short	0x0220


	//----- nvinfo : EIATTR_PARAM_CBANK
	.align		4
        /*005c*/ 	.byte	0x04, 0x0a
        /*005e*/ 	.short	(.L_8389 - .L_8388)
	.align		4
.L_8388:
        /*0060*/ 	.word	index@(.nv.constant0._ZN2at6native18elementwise_kernelILi128ELi2EZNS0_22gpu_kernel_impl_nocastIZZZNS0_50_GLOBAL__N__2680c7bb_12_PowKernel_cu_7dd49032_316824pow_tensor_scalar_kernelERNS_18TensorIteratorBaseERKN3c106ScalarEENKUlvE_clEvENKUlvE0_clEvEUlNS6_7complexIfEEE_EEvS5_RKT_EUliE_EEviT1_)
        /*0064*/ 	.short	0x0210
        /*0066*/ 	.short	0x0220


	//----- nvinfo : EIATTR_SW_WAR
	.align		4
.L_8389:
        /*0068*/ 	.byte	0x04, 0x36
        /*006a*/ 	.short	(.L_8391 - .L_8390)
.L_8390:
        /*006c*/ 	.word	0x00000008
.L_8391:


//--------------------- .nv.info._ZN2at6native27unrolled_elementwise_kernelIZZZNS0_50_GLOBAL__N__2680c7bb_12_PowKernel_cu_7dd49032_316824pow_tensor_scalar_kernelERNS_18TensorIteratorBaseERKN3c106ScalarEENKUlvE_clEvENKUlvE0_clEvEUlNS5_7complexIfEEE_St5arrayIPcLm2EELi4E23TrivialOffsetCalculatorILi1EjESI_NS0_6memory15LoadWithoutCastENSJ_16StoreWithoutCastEEEviT_T0_T2_T3_T4_T5_ --------------------------
	.section	.nv.info._ZN2at6native27unrolled_elementwise_kernelIZZZNS0_50_GLOBAL__N__2680c7bb_12_PowKernel_cu_7dd49032_316824pow_tensor_scalar_kernelERNS_18TensorIteratorBaseERKN3c106ScalarEENKUlvE_clEvENKUlvE0_clEvEUlNS5_7complexIfEEE_St5arrayIPcLm2EELi4E23TrivialOffsetCalculatorILi1EjESI_NS0_6memory15LoadWithoutCastENSJ_16StoreWithoutCastEEEviT_T0_T2_T3_T4_T5_,"",@"SHT_CUDA_INFO"
	.sectionflags	@""
	.align	4


	//----- nvinfo : EIATTR_CUDA_API_VERSION
	.align		4
        /*0000*/ 	.byte	0x04, 0x37
        /*0002*/ 	.short	(.L_8393 - .L_8392)
.L_8392:
        /*0004*/ 	.word	0x00000082


	//----- nvinfo : EIATTR_KPARAM_INFO
	.align		4
.L_8393:
        /*0008*/ 	.byte	0x04, 0x17
        /*000a*/ 	.short	(.L_8395 - .L_8394)
.L_8394:
        /*000c*/ 	.word	0x00000000
        /*0010*/ 	.short	0x0006
        /*0012*/ 	.short	0x0023
        /*0014*/ 	.byte	0x00, 0xf0, 0x05, 0x00


	//----- nvinfo : EIATTR_KPARAM_INFO
	.align		4
.L_8395:
        /*0018*/ 	.byte	0x04, 0x17
        /*001a*/ 	.short	(.L_8397 - .L_8396)
.L_8396:
        /*001c*/ 	.word	0x00000000
        /*0020*/ 	.short	0x0005
        /*0022*/ 	.short	0x0022
        /*0024*/ 	.byte	0x00, 0xf0, 0x05, 0x00


	//----- nvinfo : EIATTR_KPARAM_INFO
	.align		4
.L_8397:
        /*0028*/ 	.byte	0x04, 0x17
        /*002a*/ 	.short	(.L_8399 - .L_8398)
.L_8398:
        /*002c*/ 	.word	0x00000000
        /*0030*/ 	.short	0x0004
        /*0032*/ 	.short	0x0021
        /*0034*/ 	.byte	0x00, 0xf0, 0x05, 0x00


	//----- nvinfo : EIATTR_KPARAM_INFO
	.align		4
.L_8399:
        /*0038*/ 	.byte	0x04, 0x17
        /*003a*/ 	.short	(.L_8401 - .L_8400)
.L_8400:
        /*003c*/ 	.word	0x00000000
        /*0040*/ 	.short	0x0003
        /*0042*/ 	.short	0x0020
        /*0044*/ 	.byte	0x00, 0xf0, 0x05, 0x00


	//----- nvinfo : EIATTR_KPARAM_INFO
	.align		4
.L_8401:
        /*0048*/ 	.byte	0x04, 0x17
        /*004a*/ 	.short	(.L_8403 - .L_8402)
.L_8402:
        /*004c*/ 	.word	0x00000000
        /*0050*/ 	.short	0x0002
        /*0052*/ 	.short	0x0010
        /*0054*/ 	.byte	0x00, 0xf0, 0x41, 0x00


	//----- nvinfo : EIATTR_KPARAM_INFO
	.align		4
.L_8403:
        /*0058*/ 	.byte	0x04, 0x17
        /*005a*/ 	.short	(.L_8405 - .L_8404)
.L_8404:
        /*005c*/ 	.word	0x00000000
        /*0060*/ 	.short	0x0001
        /*0062*/ 	.short	0x0008
        /*0064*/ 	.byte	0x00, 0xf0, 0x21, 0x00


	//----- nvinfo : EIATTR_KPARAM_INFO
	.align		4
.L_8405:
        /*0068*/ 	.byte	0x04, 0x17
        /*006a*/ 	.short	(.L_8407 - .L_8406)
.L_8406:
        /*006c*/ 	.word	0x00000000
        /*0070*/ 	.short	0x0000
        /*0072*/ 	.short	0x0000
        /*0074*/ 	.byte	0x00, 0xf0, 0x11, 0x00


	//----- nvinfo : EIATTR_SPARSE_MMA_MASK
	.align		4
.L_8407:
        /*0078*/ 	.byte	0x03, 0x50
        /*007a*/ 	.short	0x0000


	//----- nvinfo : EIATTR_MAXREG_COUNT
	.align		4
        /*007c*/ 	.byte	0x03, 0x1b
        /*007e*/ 	.short	0x00ff


	//----- nvinfo : EIATTR_MERCURY_ISA_VERSION
	.align		4
        /*0080*/ 	.byte	0x03, 0x5f
        /*0082*/ 	.short	0x0101


	//----- nvinfo : EIATTR_EXIT_INSTR_OFFSETS
	.align		4
        /*0084*/ 	.byte	0x04, 0x1c
        /*0086*/ 	.short	(.L_8409 - .L_8408)


	//   ....[0]....
.L_8408:
        /*0088*/ 	.word	0x000004e0


	//   ....[1]....
        /*008c*/ 	.word	0x000005b0


	//----- nvinfo : EIATTR_MAX_THREADS
	.align		4
.L_8409:
        /*0090*/ 	.byte	0x04, 0x05
        /*0092*/ 	.short	(.L_8411 - .L_8410)
.L_8410:
        /*0094*/ 	.word	0x00000080
        /*0098*/ 	.word	0x00000001
        /*009c*/ 	.word	0x00000001


	//----- nvinfo : EIATTR_CRS_STACK_SIZE
	.align		4
.L_8411:
        /*00a0*/ 	.byte	0x04, 0x1e
        /*00a2*/ 	.short	(.L_8413 - .L_8412)
.L_8412:
        /*00a4*/ 	.word	0x00000000


	//----- nvinfo : EIATTR_CBANK_PARAM_SIZE
	.align		4
.L_8413:
        /*00a8*/ 	.byte	0x03, 0x19
        /*00aa*/ 	.short	0x0024


	//----- nvinfo : EIATTR_PARAM_CBANK
	.align		4
        /*00ac*/ 	.byte	0x04, 0x0a
        /*00ae*/ 	.short	(.L_8415 - .L_8414)
	.align		4
.L_8414:
        /*00b0*/ 	.word	index@(.nv.constant0._ZN2at6native27unrolled_elementwise_kernelIZZZNS0_50_GLOBAL__N__2680c7bb_12_PowKernel_cu_7dd49032_316824pow_tensor_scalar_kernelERNS_18TensorIteratorBaseERKN3c106ScalarEENKUlvE_clEvENKUlvE0_clEvEUlNS5_7complexIfEEE_St5arrayIPcLm2EELi4E23TrivialOffsetCalculatorILi1EjESI_NS0_6memory15LoadWithoutCastENSJ_16StoreWithoutCastEEEviT_T0_T2_T3_T4_T5_)
        /*00b4*/ 	.short	0x0210
        /*00b6*/ 	.short	0x0024


	//----- nvinfo : EIATTR_SW_WAR
	.align		4
.L_8415:
        /*00b8*/ 	.byte	0x04, 0x36
        /*00ba*/ 	.short	(.L_8417 - .L_8416)
.L_8416:
        /*00bc*/ 	.word	0x00000008
.L_8417:


//--------------------- .nv.info._ZN2at6native29vectorized_elementwise_kernelILi2EZZZNS0_50_GLOBAL__N__2680c7bb_12_PowKernel_cu_7dd49032_316824pow_tensor_scalar_kernelERNS_18TensorIteratorBaseERKN3c106ScalarEENKUlvE_clEvENKUlvE0_clEvEUlNS5_7complexIfEEE_St5arrayIPcLm2EEEEviT0_T1_ --------------------------
	.section	.nv.info._ZN2at6native29vectorized_elementwise_kernelILi2EZZZNS0_50_GLOBAL__N__2680c7bb_12_PowKernel_cu_7dd49032_316824pow_tensor_scalar_kernelERNS_18TensorIteratorBaseERKN3c106ScalarEENKUlvE_clEvENKUlvE0_clEvEUlNS5_7complexIfEEE_St5arrayIPcLm2EEEEviT0_T1_,"",@"SHT_CUDA_INFO"
	.sectionflags	@""
	.align	4


	//----- nvinfo : EIATTR_CUDA_API_VERSION
	.align		4
        /*0000*/ 	.byte	0x04, 0x37
        /*0002*/ 	.short	(.L_8419 - .L_8418)
.L_8418:
        /*0004*/ 	.word	0x00000082


	//----- nvinfo : EIATTR_KPARAM_INFO
	.align		4
.L_8419:
        /*0008*/ 	.byte	0x04, 0x17
        /*000a*/ 	.short	(.L_8421 - .L_8420)
.L_8420:
        /*000c*/ 	.word	0x00000000
        /*0010*/ 	.short	0x0002
        /*0012*/ 	.short	0x0010
        /*0014*/ 	.byte	0x00, 0xf0, 0x41, 0x00


	//----- nvinfo : EIATTR_KPARAM_INFO
	.align		4
.L_8421:
        /*0018*/ 	.byte	0x04, 0x17
        /*001a*/ 	.short	(.L_8423 - .L_8422)
.L_8422:
        /*001c*/ 	.word	0x00000000
        /*0020*/ 	.short	0x0001
        /*0022*/ 	.short	0x0008
        /*0024*/ 	.byte	0x00, 0xf0, 0x21, 0x00


	//----- nvinfo : EIATTR_KPARAM_INFO
	.align		4
.L_8423:
        /*0028*/ 	.byte	0x04, 0x17
        /*002a*/ 	.short	(.L_8425 - .L_8424)
.L_8424:
        /*002c*/ 	.word	0x00000000
        /*0030*/ 	.short	0x0000
        /*0032*/ 	.short	0x0000
        /*0034*/ 	.byte	0x00, 0xf0, 0x11, 0x00


	//----- nvinfo : EIATTR_SPARSE_MMA_MASK
	.align		4
.L_8425:
        /*0038*/ 	.byte	0x03, 0x50
        /*003a*/ 	.short	0x0000


	//----- nvinfo : EIATTR_MAXREG_COUNT
	.align		4
        /*003c*/ 	.byte	0x03, 0x1b
        /*003e*/ 	.short	0x00ff


	//----- nvinfo : EIATTR_MERCURY_ISA_VERSION
	.align		4
        /*0040*/ 	.byte	0x03, 0x5f
        /*0042*/ 	.short	0x0101


	//----- nvinfo : EIATTR_EXIT_INSTR_OFFSETS
	.align		4
        /*0044*/ 	.byte	0x04, 0x1c
        /*0046*/ 	.short	(.L_8427 - .L_8426)


	//   ....[0]....
.L_8426:
        /*0048*/ 	.word	0x00000370


	//   ....[1]....
        /*004c*/ 	.word	0x00000e50


	//   ....[2]....
        /*0050*/ 	.word	0x00000ea0


	//----- nvinfo : EIATTR_MAX_THREADS
	.align		4
.L_8427:
        /*0054*/ 	.byte	0x04, 0x05
        /*0056*/ 	.short	(.L_8429 - .L_8428)
.L_8428:
        /*0058*/ 	.word	0x00000080
        /*005c*/ 	.word	0x00000001
        /*0060*/ 	.word	0x00000001


	//----- nvinfo : EIATTR_CRS_STACK_SIZE
	.align		4
.L_8429:
        /*0064*/ 	.byte	0x04, 0x1e
        /*0066*/ 	.short	(.L_8431 - .L_8430)
.L_8430:
        /*0068*/ 	.word	0x00000000


	//----- nvinfo : EIATTR_CBANK_PARAM_SIZE
	.align		4
.L_8431:
        /*006c*/ 	.byte	0x03, 0x19
        /*006e*/ 	.short	0x0020


	//----- nvinfo : EIATTR_PARAM_CBANK
	.align		4
        /*0070*/ 	.byte	0x04, 0x0a
        /*0072*/ 	.short	(.L_8433 - .L_8432)
	.align		4
.L_8432:
        /*0074*/ 	.word	index@(.nv.constant0._ZN2at6native29vectorized_elementwise_kernelILi2EZZZNS0_50_GLOBAL__N__2680c7bb_12_PowKernel_cu_7dd49032_316824pow_tensor_scalar_kernelERNS_18TensorIteratorBaseERKN3c106ScalarEENKUlvE_clEvENKUlvE0_clEvEUlNS5_7complexIfEEE_St5arrayIPcLm2EEEEviT0_T1_)
        /*0078*/ 	.short	0x0210
        /*007a*/ 	.short	0x0020


	//----- nvinfo : EIATTR_SW_WAR
	.align		4
.L_8433:
        /*007c*/ 	.byte	0x04, 0x36
        /*007e*/ 	.short	(.L_8435 - .L_8434)
.L_8434:
        /*0080*/ 	.word	0x00000008
.L_8435:


//--------------------- .nv.info._ZN2at6native29vectorized_elementwise_kernelILi4EZZZNS0_50_GLOBAL__N__2680c7bb_12_PowKernel_cu_7dd49032_316824pow_tensor_scalar_kernelERNS_18TensorIteratorBaseERKN3c106ScalarEENKUlvE_clEvENKUlvE0_clEvEUlNS5_7complexIfEEE_St5arrayIPcLm2EEEEviT0_T1_ --------------------------
	.section	.nv.info._ZN2at6native29vectorized_elementwise_kernelILi4EZZZNS0_50_GLOBAL__N__2680c7bb_12_PowKernel_cu_7dd49032_316824pow_tensor_scalar_kernelERNS_18TensorIteratorBaseERKN3c106ScalarEENKUlvE_clEvENKUlvE0_clEvEUlNS5_7complexIfEEE_St5arrayIPcLm2EEEEviT0_T1_,"",@"SHT_CUDA_INFO"
	.sectionflags	@""
	.align	4


	//----- nvinfo : EIATTR_CUDA_API_VERSION
	.align		4
        /*0000*/ 	.byte	0x04, 0x37
        /*0002*/ 	.short	(.L_8437 - .L_8436)
.L_8436:
        /*0004*/ 	.word	0x00000082


	//----- nvinfo : EIATTR_KPARAM_INFO
	.align		4
.L_8437:
        /*0008*/ 	.byte	0x04, 0x17
        /*000a*/ 	.short	(.L_8439 - .L_8438)
.L_8438:
        /*000c*/ 	.word	0x00000000
        /*0010*/ 	.short	0x0002
        /*0012*/ 	.short	0x0010
        /*0014*/ 	.byte	0x00, 0xf0, 0x41, 0x00


	//----- nvinfo : EIATTR_KPARAM_INFO
	.align		4
.L_8439:
        /*0018*/ 	.byte	0x04, 0x17
        /*001a*/ 	.short	(.L_8441 - .L_8440)
.L_8440:
        /*001c*/ 	.word	0x00000000
        /*0020*/ 	.short	0x0001
        /*0022*/ 	.short	0x0008
        /*0024*/ 	.byte	0x00, 0xf0, 0x21, 0x00


	//----- nvinfo : EIATTR_KPARAM_INFO
	.align		4
.L_8441:
        /*0028*/ 	.byte	0x04, 0x17
        /*002a*/ 	.short	(.L_8443 - .L_8442)
.L_8442:
        /*002c*/ 	.word	0x00000000
        /*0030*/ 	.short	0x0000
        /*0032*/ 	.short	0x0000
        /*0034*/ 	.byte	0x00, 0xf0, 0x11, 0x00


	//----- nvinfo : EIATTR_SPARSE_MMA_MASK
	.align		4
.L_8443:
        /*0038*/ 	.byte	0x03, 0x50
        /*003a*/ 	.short	0x0000


	//----- nvinfo : EIATTR_MAXREG_COUNT
	.align		4
        /*003c*/ 	.byte	0x03, 0x1b
        /*003e*/ 	.short	0x00ff


	//----- nvinfo : EIATTR_MERCURY_ISA_VERSION
	.align		4
        /*0040*/ 	.byte	0x03, 0x5f
        /*0042*/ 	.short	0x0101


	//----- nvinfo : EIATTR_EXIT_INSTR_OFFSETS
	.align		4
        /*0044*/ 	.byte	0x04, 0x1c
        /*0046*/ 	.short	(.L_8445 - .L_8444)


	//   ....[0]....
.L_8444:
        /*0048*/ 	.word	0x00000370


	//   ....[1]....
        /*004c*/ 	.word	0x00000e50


	//   ....[2]....
        /*0050*/ 	.word	0x00000ea0


	//----- nvinfo : EIATTR_MAX_THREADS
	.align		4
.L_8445:
        /*0054*/ 	.byte	0x04, 0x05
        /*0056*/ 	.short	(.L_8447 - .L_8446)
.L_8446:
        /*0058*/ 	.word	0x00000080
        /*005c*/ 	.word	0x00000001
        /*0060*/ 	.word	0x00000001


	//----- nvinfo : EIATTR_CRS_STACK_SIZE
	.align		4
.L_8447:
        /*0064*/ 	.byte	0x04, 0x1e
        /*0066*/ 	.short	(.L_8449 - .L_8448)
.L_8448:
        /*0068*/ 	.word	0x00000000


	//----- nvinfo : EIATTR_CBANK_PARAM_SIZE
	.align		4
.L_8449:
        /*006c*/ 	.byte	0x03, 0x19
        /*006e*/ 	.short	0x0020


	//----- nvinfo : EIATTR_PARAM_CBANK
	.align		4
        /*0070*/ 	.byte	0x04, 0x0a
        /*0072*/ 	.short	(.L_8451 - .L_8450)
	.align		4
.L_8450:
        /*0074*/ 	.word	index@(.nv.constant0._ZN2at6native29vectorized_elementwise_kernelILi4EZZZNS0_50_GLOBAL__N__2680c7bb_12_PowKernel_cu_7dd49032_316824pow_tensor_scalar_kernelERNS_18TensorIteratorBaseERKN3c106ScalarEENKUlvE_clEvENKUlvE0_clEvEUlNS5_7complexIfEEE_St5arrayIPcLm2EEEEviT0_T1_)
        /*0078*/ 	.short	0x0210
        /*007a*/ 	.short	0x0020


	//----- nvinfo : EIATTR_SW_WAR
	.align		4
.L_8451:
        /*007c*/ 	.byte	0x04, 0x36
        /*007e*/ 	.short	(.L_8453 - .L_8452)
.L_8452:
        /*0080*/ 	.word	0x00000008
.L_8453:


//--------------------- .nv.info._ZN2at6native29vectorized_elementwise_kernelILi8EZZZNS0_50_GLOBAL__N__2680c7bb_12_PowKernel_cu_7dd49032_316824pow_tensor_scalar_kernelERNS_18TensorIteratorBaseERKN3c106ScalarEENKUlvE_clEvENKUlvE0_clEvEUlNS5_7complexIfEEE_St5arrayIPcLm2EEEEviT0_T1_ --------------------------
	.section	.nv.info._ZN2at6native29vectorized_elementwise_kernelILi8EZZZNS0_50_GLOBAL__N__2680c7bb_12_PowKernel_cu_7dd49032_316824pow_tensor_scalar_kernelERNS_18TensorIteratorBaseERKN3c106ScalarEENKUlvE_clEvENKUlvE0_clEvEUlNS5_7complexIfEEE_St5arrayIPcLm2EEEEviT0_T1_,"",@"SHT_CUDA_INFO"
	.sectionflags	@""
	.align	4


	//----- nvinfo : EIATTR_CUDA_API_VERSION
	.align		4
        /*0000*/ 	.byte	0x04, 0x37
        /*0002*/ 	.short	(.L_8455 - .L_8454)
.L_8454:
        /*0004*/ 	.word	0x00000082


	//----- nvinfo : EIATTR_KPARAM_INFO
	.align		4
.L_8455:
        /*0008*/ 	.byte	0x04, 0x17
        /*000a*/ 	.short	(.L_8457 - .L_8456)
.L_8456:
        /*000c*/ 	.word	0x00000000
        /*0010*/ 	.short	0x0002
        /*0012*/ 	.short	0x0010
        /*0014*/ 	.byte	0x00, 0xf0, 0x41, 0x00


	//----- nvinfo : EIATTR_KPARAM_INFO
	.align		4
.L_8457:
        /*0018*/ 	.byte	0x04, 0x17
        /*001a*/ 	.short	(.L_8459 - .L_8458)
.L_8458:
        /*001c*/ 	.word	0x00000000
        /*0020*/ 	.short	0x0001
        /*0022*/ 	.short	0x0008
        /*0024*/ 	.byte	0x00, 0xf0, 0x21, 0x00


	//----- nvinfo : EIATTR_KPARAM_INFO
	.align		4
.L_8459:
        /*0028*/ 	.byte	0x04, 0x17
        /*002a*/ 	.short	(.L_8461 - .L_8460)
.L_8460:
        /*002c*/ 	.word	0x00000000
        /*0030*/ 	.short	0x0000
        /*0032*/ 	.short	0x0000
        /*0034*/ 	.byte	0x00, 0xf0, 0x11, 0x00


	//----- nvinfo : EIATTR_SPARSE_MMA_MASK
	.align		4
.L_8461:
        /*0038*/ 	.byte	0x03, 0x50
        /*003a*/ 	.short	0x0000


	//----- nvinfo : EIATTR_MAXREG_COUNT
	.align		4
        /*003c*/ 	.byte	0x03, 0x1b
        /*003e*/ 	.short	0x00ff


	//----- nvinfo : EIATTR_MERCURY_ISA_VERSION
	.align		4
        /*0040*/ 	.byte	0x03, 0x5f
        /*0042*/ 	.short	0x0101


	//----- nvinfo : EIATTR_EXIT_INSTR_OFFSETS
	.align		4
        /*0044*/ 	.byte	0x04, 0x1c
        /*0046*/ 	.short	(.L_8463 - .L_8462)


	//   ....[0]....
.L_8462:
        /*0048*/ 	.word	0x00000370


	//   ....[1]....
        /*004c*/ 	.word	0x00000e50


	//   ....[2]....
        /*0050*/ 	.word	0x00000ea0


	//----- nvinfo : EIATTR_MAX_THREADS
	.align		4
.L_8463:
        /*0054*/ 	.byte	0x04, 0x05
        /*0056*/ 	.short	(.L_8465 - .L_8464)
.L_8464:
        /*0058*/ 	.word	0x00000080
        /*005c*/ 	.word	0x00000001
        /*0060*/ 	.word	0x00000001


	//----- nvinfo : EIATTR_CRS_STACK_SIZE
	.align		4
.L_8465:
        /*0064*/ 	.byte	0x04, 0x1e
        /*0066*/ 	.short	(.L_8467 - .L_8466)
.L_8466:
        /*0068*/ 	.word	0x00000000


	//----- nvinfo : EIATTR_CBANK_PARAM_SIZE
	.align		4
.L_8467:
        /*006c*/ 	.byte	0x03, 0x19
        /*006e*/ 	.short	0x0020


	//----- nvinfo : EIATTR_PARAM_CBANK
	.align		4
        /*0070*/ 	.byte	0x04, 0x0a
        /*0072*/ 	.short	(.L_8469 - .L_8468)
	.align		4
.L_8468:
        /*0074*/ 	.word	index@(.nv.constant0._ZN2at6native29vectorized_elementwise_kernelILi8EZZZNS0_50_GLOBAL__N__2680c7bb_12_PowKernel_cu_7dd49032_316824pow_tensor_scalar_kernelERNS_18TensorIteratorBaseERKN3c106ScalarEENKUlvE_clEvENKUlvE0_clEvEUlNS5_7complexIfEEE_St5arrayIPcLm2EEEEviT0_T1_)
        /*0078*/ 	.short	0x0210
        /*007a*/ 	.short	0x0020


	//----- nvinfo : EIATTR_SW_WAR
	.align		4
.L_8469:
        /*007c*/ 	.byte	0x04, 0x36
        /*007e*/ 	.short	(.L_8471 - .L_8470)
.L_8470:
        /*0080*/ 	.word	0x00000008
.L_8471:


//--------------------- .nv.info._ZN2at6native18elementwise_kernelILi128ELi4EZNS0_15gpu_kernel_implIZZZNS0_50_GLOBAL__N__2680c7bb_12_PowKernel_cu_7dd49032_316824pow_tensor_scalar_kernelERNS_18TensorIteratorBaseERKN3c106ScalarEENKUlvE_clEvENKUlvE_clEvEUlNS6_7complexIdEEE0_EEvS5_RKT_EUliE_EEviT1_ --------------------------
	.section	.nv.info._ZN2at6native18elementwise_kernelILi128ELi4EZNS0_15gpu_kernel_implIZZZNS0_50_GLOBAL__N__2680c7bb_12_PowKernel_cu_7dd49032_316824pow_tensor_scalar_kernelERNS_18TensorIteratorBaseERKN3c106ScalarEENKUlvE_clEvENKUlvE_clEvEUlNS6_7complexIdEEE0_EEvS5_RKT_EUliE_EEviT1_,"",@"SHT_CUDA_INFO"
	.sectionflags	@""
	.align	4


	//----- nvinfo : EIATTR_CUDA_API_VERSION
	.align		4
        /*0000*/ 	.byte	0x04, 0x37
        /*0002*/ 	.short	(.L_8473 - .L_8472)
.L_8472:
        /*0004*/ 	.word	0x00000082


	//----- nvinfo : EIATTR_KPARAM_INFO
	.align		4
.L_8473:
        /*0008*/ 	.byte	0x04, 0x17
        /*000a*/ 	.short	(.L_8475 - .L_8474)
.L_8474:
        /*000c*/ 	.word	0x00000000
        /*0010*/ 	.short	0x0001
        /*0012*/ 	.short	0x0010
        /*0014*/ 	.byte	0x00, 0xf0, 0x01, 0x09


	//----- nvinfo : EIATTR_KPARAM_INFO
	.align		4
.L_8475:
        /*0018*/ 	.byte	0x04, 0x17
        /*001a*/ 	.short	(.L_8477 - .L_8476)
.L_8476:
        /*001c*/ 	.word	0x00000000
        /*0020*/ 	.short	0x0000
        /*0022*/ 	.short	0x0000
        /*0024*/ 	.byte	0x00, 0xf0, 0x11, 0x00


	//----- nvinfo : EIATTR_SPARSE_MMA_MASK
	.align		4
.L_8477:
        /*0028*/ 	.byte	0x03, 0x50
        /*002a*/ 	.short	0x0000


	//----- nvinfo : EIATTR_MAXREG_COUNT
	.align		4
        /*002c*/ 	.byte	0x03, 0x1b
        /*002e*/ 	.short	0x0080


	//----- nvinfo : EIATTR_EXTERNS
	.align		4
        /*0030*/ 	.byte	0x04, 0x0f
        /*0032*/ 	.short	(.L_8479 - .L_8478)


	//   ....[0]....
	.align		4
.L_8478:
        /*0034*/ 	.word	index@(__assertfail)


	//----- nvinfo : EIATTR_MERCURY_ISA_VERSION
	.align		4
.L_8479:
        /*0038*/ 	.byte	0x03, 0x5f
        /*003a*/ 	.short	0x0101


	//----- nvinfo : EIATTR_SYSCALL_OFFSETS
	.align		4
        /*003c*/ 	.byte	0x04, 0x46
        /*003e*/ 	.short	(.L_8481 - .L_8480)


	//   ....[0]....
.L_8480:
        /*0040*/ 	.word	0x000023c0


	//   ....[1]....
        /*0044*/ 	.word	0x0000cf70


	//   ....[2]....
        /*0048*/ 	.word	0x0000f390


	//   ....[3]....
        /*004c*/ 	.word	0x00019f20


	//   ....[4]....
        /*0050*/ 	.word	0x0001c310


	//   ....[5]....
        /*0054*/ 	.word	0x00026e40


	//   ....[6]....
        /*0058*/ 	.word	0x00029220


	//   ....[7]....
        /*005c*/ 	.word	0x00033d50


	//----- nvinfo : EIATTR_EXIT_INSTR_OFFSETS
	.align		4
.L_8481:
        /*0060*/ 	.byte	0x04, 0x1c
        /*0062*/ 	.short	(.L_8483 - .L_8482)


	//   ....[0]....
.L_8482:
        /*0064*/ 	.word	0x00026ef0


	//   ....[1]....
        /*0068*/ 	.word	0x00032d80


	//   ....[2]....
        /*006c*/ 	.word	0x00032db0


	//   ....[3]....
        /*0070*/ 	.word	0x00032e40


	//   ....[4]....
        /*0074*/ 	.word	0x00032e70


	//   ....[5]....
        /*0078*/ 	.word	0x00032ea0


	//   ....[6]....
        /*007c*/ 	.word	0x00032f70


	//   ....[7]....
        /*0080*/ 	.word	0x00032ff0


	//   ....[8]....
        /*0084*/ 	.word	0x000330f0


	//   ....[9]....
        /*0088*/ 	.word	0x000331a0


	//   ....[10]....
        /*008c*/ 	.word	0x000331c0


	//   ....[11]....
        /*0090*/ 	.word	0x00033290


	//   ....[12]....
        /*0094*/ 	.word	0x000332b0


	//   ....[13]....
        /*0098*/ 	.word	0x00033480


	//   ....[14]....
        /*009c*/ 	.word	0x00033620


	//   ....[15]....
        /*00a0*/ 	.word	0x000336a0


	//   ....[16]....
        /*00a4*/ 	.word	0x00033750


	//   ....[17]....
        /*00a8*/ 	.word	0x00033900


	//   ....[18]....
        /*00ac*/ 	.word	0x00033ab0


	//   ....[19]....
        /*00b0*/ 	.word	0x00033c50


	//   ....[20]....
        /*00b4*/ 	.word	0x00033d60


	//   ....[21]....
        /*00b8*/ 	.word	0x00033d90


	//   ....[22]....
        /*00bc*/ 	.word	0x00033dc0


	//----- nvinfo : EIATTR_MAX_THREADS
	.align		4
.L_8483:
        /*00c0*/ 	.byte	0x04, 0x05
        /*00c2*/ 	.short	(.L_8485 - .L_8484)
.L_8484:
        /*00c4*/ 	.word	0x00000080
        /*00c8*/ 	.word	0x00000001
        /*00cc*/ 	.word	0x00000001


	//----- nvinfo : EIATTR_CRS_STACK_SIZE
	.align		4
.L_8485:
        /*00d0*/ 	.byte	0x04, 0x1e
        /*00d2*/ 	.short	(.L_8487 - .L_8486)
.L_8486:
        /*00d4*/ 	.word	0x00000000


	//----- nvinfo : EIATTR_CBANK_PARAM_SIZE
	.align		4
.L_8487:
        /*00d8*/ 	.byte	0x03, 0x19
        /*00da*/ 	.short	0x0250


	//----- nvinfo : EIATTR_PARAM_CBANK
	.align		4
        /*00dc*/ 	.byte	0x04, 0x0a
        /*00de*/ 	.short	(.L_8489 - .L_8488)
	.align		4
.L_8488:
        /*00e0*/ 	.word	index@(.nv.constant0._ZN2at6native18elementwise_kernelILi128ELi4EZNS0_15gpu_kernel_implIZZZNS0_50_GLOBAL__N__2680c7bb_12_PowKernel_cu_7dd49032_316824pow_tensor_scalar_kernelERNS_18TensorIteratorBaseERKN3c106ScalarEENKUlvE_clEvENKUlvE_clEvEUlNS6_7complexIdEEE0_EEvS5_RKT_EUliE_EEviT1_)
        /*00e4*/ 	.short	0x0210
        /*00e6*/ 	.short	0x0250


	//----- nvinfo : EIATTR_SW_WAR
	.align		4
.L_8489:
        /*00e8*/ 	.byte	0x04, 0x36
        /*00ea*/ 	.short	(.L_8491 - .L_8490)
.L_8490:
        /*00ec*/ 	.word	0x00000008
.L_8491:


//--------------------- .nv.info._ZN2at6native27unrolled_elementwise_kernelIZZZNS0_50_GLOBAL__N__2680c7bb_12_PowKernel_cu_7dd49032_316824pow_tensor_scalar_kernelERNS_18TensorIteratorBaseERKN3c106ScalarEENKUlvE_clEvENKUlvE_clEvEUlNS5_7complexIdEEE0_St5arrayIPcLm2EELi4E23TrivialOffsetCalculatorILi1EjESI_NS0_6memory12LoadWithCastILi1EEENSJ_13StoreWithCastILi1EEEEEviT_T0_T2_T3_T4_T5_ --------------------------
	.section	.nv.info._ZN2at6native27unrolled_elementwise_kernelIZZZNS0_50_GLOBAL__N__2680c7bb_12_PowKernel_cu_7dd49032_316824pow_tensor_scalar_kernelERNS_18TensorIteratorBaseERKN3c106ScalarEENKUlvE_clEvENKUlvE_clEvEUlNS5_7complexIdEEE0_St5arrayIPcLm2EELi4E23TrivialOffsetCalculatorILi1EjESI_NS0_6memory12LoadWithCastILi1EEENSJ_13StoreWithCastILi1EEEEEviT_T0_T2_T3_T4_T5_,"",@"SHT_CUDA_INFO"
	.sectionflags	@""
	.align	4


	//----- nvinfo : EIATTR_CUDA_API_VERSION
	.align		4
        /*0000*/ 	.byte	0x04, 0x37
        /*0002*/ 	.short	(.L_8493 - .L_8492)
.L_8492:
        /*0004*/ 	.word	0x00000082


	//----- nvinfo : EIATTR_KPARAM_INFO
	.align		4
.L_8493:
        /*0008*/ 	.byte	0x04, 0x17
        /*000a*/ 	.short	(.L_8495 - .L_8494)
.L_8494:
        /*000c*/ 	.word	0x00000000
        /*0010*/ 	.short	0x0006
        /*0012*/ 	.short	0x004c
        /*0014*/ 	.byte	0x00, 0xf0, 0x21, 0x00


	//----- nvinfo : EIATTR_KPARAM_INFO
	.align		4
.L_8495:
        /*0018*/ 	.byte	0x04, 0x17
        /*001a*/ 	.short	(.L_8497 - .L_8496)
.L_8496:
        /*001c*/ 	.word	0x00000000
        /*0020*/ 	.short	0x0005
        /*0022*/ 	.short	0x0044
        /*0024*/ 	.byte	0x00, 0xf0, 0x21, 0x00


	//----- nvinfo : EIATTR_KPARAM_INFO
	.align		4
.L_8497:
        /*0028*/ 	.byte	0x04, 0x17
        /*002a*/ 	.short	(.L_8499 - .L_8498)
.L_8498:
        /*002c*/ 	.word	0x00000000
        /*0030*/ 	.short	0x0004
        /*0032*/ 	.short	0x0041
        /*0034*/ 	.byte	0x00, 0xf0, 0x05, 0x00


	//----- nvinfo : EIATTR_KPARAM_INFO
	.align		4
.L_8499:
        /*0038*/ 	.byte	0x04, 0x17
        /*003a*/ 	.short	(.L_8501 - .L_8500)
.L_8500:
        /*003c*/ 	.word	0x00000000
        /*0040*/ 	.short	0x0003
        /*0042*/ 	.short	0x0040
        /*0044*/ 	.byte	0x00, 0xf0, 0x05, 0x00


	//----- nvinfo : EIATTR_KPARAM_INFO
	.align		4
.L_8501:
        /*0048*/ 	.byte	0x04, 0x17
        /*004a*/ 	.short	(.L_8503 - .L_8502)
.L_8502:
        /*004c*/ 	.word	0x00000000
        /*0050*/ 	.short	0x0002
        /*0052*/ 	.short	0x0030
        /*0054*/ 	.byte	0x00, 0xf0, 0x41, 0x00


	//----- nvinfo : EIATTR_KPARAM_INFO
	.align		4
.L_8503:
        /*0058*/ 	.byte	0x04, 0x17
        /*005a*/ 	.short	(.L_8505 - .L_8504)
.L_8504:
        /*005c*/ 	.word	0x00000000
        /*0060*/ 	.short	0x0001
        /*0062*/ 	.short	0x0010
        /*0064*/ 	.byte	0x00, 0xf0, 0x81, 0x00


	//----- nvinfo : EIATTR_KPARAM_INFO
	.align		4
.L_8505:
        /*0068*/ 	.byte	0x04, 0x17
        /*006a*/ 	.short	(.L_8507 - .L_8506)
.L_8506:
        /*006c*/ 	.word	0x00000000
        /*0070*/ 	.short	0x0000
        /*0072*/ 	.short	0x0000
        /*0074*/ 	.byte	0x00, 0xf0, 0x11, 0x00


	//----- nvinfo : EIATTR_SPARSE_MMA_MASK
	.align		4
.L_8507:
        /*0078*/ 	.byte	0x03, 0x50
        /*007a*/ 	.short	0x0000


	//----- nvinfo : EIATTR_MAXREG_COUNT
	.align		4
        /*007c*/ 	.byte	0x03, 0x1b
        /*007e*/ 	.short	0x00ff


	//----- nvinfo : EIATTR_EXTERNS
	.align		4
        /*0080*/ 	.byte	0x04, 0x0f
        /*0082*/ 	.short	(.L_8509 - .L_8508)


	//   ....[0]....
	.align		4
.L_8508:
        /*0084*/ 	.word	index@(__assertfail)


	//----- nvinfo : EIATTR_MERCURY_ISA_VERSION
	.align		4
.L_8509:
        /*0088*/ 	.byte	0x03, 0x5f
        /*008a*/ 	.short	0x0101


	//----- nvinfo : EIATTR_SYSCALL_OFFSETS
	.align		4
        /*008c*/ 	.byte	0x04, 0x46
        /*008e*/ 	.short	(.L_8511 - .L_8510)


	//   ....[0]....
.L_8510:
        /*0090*/ 	.word	0x00001100


	//   ....[1]....
        /*0094*/ 	.word	0x00002220


	//   ....[2]....
        /*0098*/ 	.word	0x00003360


	//   ....[3]....
        /*009c*/ 	.word	0x00004470


	//   ....[4]....
        /*00a0*/ 	.word	0x0002c050


	//   ....[5]....
        /*00a4*/ 	.word	0x0002d280


	//   ....[6]....
        /*00a8*/ 	.word	0x0002e460


	//   ....[7]....
        /*00ac*/ 	.word	0x0002f650


	//----- nvinfo : EIATTR_EXIT_INSTR_OFFSETS
	.align		4
.L_8511:
        /*00b0*/ 	.byte	0x04, 0x1c
        /*00b2*/ 	.short	(.L_8513 - .L_8512)


	//   ....[0]....
.L_8512:
        /*00b4*/ 	.word	0x0002e500


	//   ....[1]....
        /*00b8*/ 	.word	0x0002e650


	//   ....[2]....
        /*00bc*/ 	.word	0x0002e690


	//   ....[3]....
        /*00c0*/ 	.word	0x0002e720


	//   ....[4]....
        /*00c4*/ 	.word	0x0002e750


	//   ....[5]....
        /*00c8*/ 	.word	0x0002e780


	//   ....[6]....
        /*00cc*/ 	.word	0x0002e850


	//   ....[7]....
        /*00d0*/ 	.word	0x0002e8d0


	//   ....[8]....
        /*00d4*/ 	.word	0x0002e9d0


	//   ....[9]....
        /*00d8*/ 	.word	0x0002ea80


	//   ....[10]....
        /*00dc*/ 	.word	0x0002eaa0


	//   ....[11]....
        /*00e0*/ 	.word	0x0002eb70


	//   ....[12]....
        /*00e4*/ 	.word	0x0002eb90


	//   ....[13]....
        /*00e8*/ 	.word	0x0002ed60


	//   ....[14]....
        /*00ec*/ 	.word	0x0002ef00


	//   ....[15]....
        /*00f0*/ 	.word	0x0002ef80


	//   ....[16]....
        /*00f4*/ 	.word	0x0002f030


	//   ....[17]....
        /*00f8*/ 	.word	0x0002f1f0


	//   ....[18]....
        /*00fc*/ 	.word	0x0002f3b0


	//   ....[19]....
        /*0100*/ 	.word	0x0002f550


	//   ....[20]....
        /*0104*/ 	.word	0x0002f660


	//   ....[21]....
        /*0108*/ 	.word	0x0002f690


	//   ....[22]....
        /*010c*/ 	.word	0x0002f6c0


	//----- nvinfo : EIATTR_MAX_THREADS
	.align		4
.L_8513:
        /*0110*/ 	.byte	0x04, 0x05
        /*0112*/ 	.short	(.L_8515 - .L_8514)
.L_8514:
        /*0114*/ 	.word	0x00000080
        /*0118*/ 	.word	0x00000001
        /*011c*/ 	.word	0x00000001


	//----- nvinfo : EIATTR_CRS_STACK_SIZE
	.align		4
.L_8515:
        /*0120*/ 	.byte	0x04, 0x1e
        /*0122*/ 	.short	(.L_8517 - .L_8516)
.L_8516:
        /*0124*/ 	.word	0x00000000


	//----- nvinfo : EIATTR_CBANK_PARAM_SIZE
	.align		4
.L_8517:
        /*0128*/ 	.byte	0x03, 0x19
        /*012a*/ 	.short	0x0054


	//----- nvinfo : EIATTR_PARAM_CBANK
	.align		4
        /*012c*/ 	.byte	0x04, 0x0a
        /*012e*/ 	.short	(.L_8519 - .L_8518)
	.align		4
.L_8518:
        /*0130*/ 	.word	index@(.nv.constant0._ZN2at6native27unrolled_elementwise_kernelIZZZNS0_50_GLOBAL__N__2680c7bb_12_PowKernel_cu_7dd49032_316824pow_tensor_scalar_kernelERNS_18TensorIteratorBaseERKN3c106ScalarEENKUlvE_clEvENKUlvE_clEvEUlNS5_7complexIdEEE0_St5arrayIPcLm2EELi4E23TrivialOffsetCalculatorILi1EjESI_NS0_6memory12LoadWithCastILi1EEENSJ_13StoreWithCastILi1EEEEEviT_T0_T2_T3_T4_T5_)
        /*0134*/ 	.short	0x0210
        /*0136*/ 	.short	0x0054


	//----- nvinfo : EIATTR_SW_WAR
	.align		4
.L_8519:
        /*0138*/ 	.byte	0x04, 0x36
        /*013a*/ 	.short	(.L_8521 - .L_8520)
.L_8520:
        /*013c*/ 	.word	0x00000008
.L_8521:


//--------------------- .nv.info._ZN2at6native18elementwise_kernelILi128ELi2EZNS0_22gpu_kernel_impl_nocastIZZZNS0_50_GLOBAL__N__2680c7bb_12_PowKernel_cu_7dd49032_316824pow_tensor_scalar_kernelERNS_18TensorIteratorBaseERKN3c106ScalarEENKUlvE_clEvENKUlvE_clEvEUlNS6_7complexIdEEE0_EEvS5_RKT_EUliE_EEviT1_ --------------------------
	.section	.nv.info._ZN2at6native18elementwise_kernelILi128ELi2EZNS0_22gpu_kernel_impl_nocastIZZZNS0_50_GLOBAL__N__2680c7bb_12_PowKernel_cu_7dd49032_316824pow_tensor_scalar_kernelERNS_18TensorIteratorBaseERKN3c106ScalarEENKUlvE_clEvENKUlvE_clEvEUlNS6_7complexIdEEE0_EEvS5_RKT_EUliE_EEviT1_,"",@"SHT_CUDA_INFO"
	.sectionflags	@""
	.align	4


	//----- nvinfo : EIATTR_CUDA_API_VERSION
	.align		4
        /*0000*/ 	.byte	0x04, 0x37
        /*0002*/ 	.short	(.L_8523 - .L_8522)
.L_8522:
        /*0004*/ 	.word	0x00000082


	//----- nvinfo : EIATTR_KPARAM_INFO
	.align		4
.L_8523:
        /*0008*/ 	.byte	0x04, 0x17
        /*000a*/ 	.short	(.L_8525 - .L_8524)
.L_8524:
        /*000c*/ 	.word	0x00000000
        /*0010*/ 	.short	0x0001
        /*0012*/ 	.short	0x0010
        /*0014*/ 	.byte	0x00, 0xf0, 0x01, 0x09


	//----- nvinfo : EIATTR_KPARAM_INFO
	.align		4
.L_8525:
        /*0018*/ 	.byte	0x04, 0x17
        /*001a*/ 	.short	(.L_8527 - .L_8526)
.L_8526:
        /*001c*/ 	.word	0x00000000
        /*0020*/ 	.short	0x0000
        /*0022*/ 	.short	0x0000
        /*0024*/ 	.byte	0x00, 0xf0, 0x11, 0x00


	//----- nvinfo : EIATTR_SPARSE_MMA_MASK
	.align		4
.L_8527:
        /*0028*/ 	.byte	0x03, 0x50
        /*002a*/ 	.short	0x0000


	//----- nvinfo : EIATTR_MAXREG_COUNT
	.align		4
        /*002c*/ 	.byte	0x03, 0x1b
        /*002e*/ 	.short	0x0080


	//----- nvinfo : EIATTR_MERCURY_ISA_VERSION
	.align		4
        /*0030*/ 	.byte	0x03, 0x5f
        /*0032*/ 	.short	0x0101


	//----- nvinfo : EIATTR_EXIT_INSTR_OFFSETS
	.align		4
        /*0034*/ 	.byte	0x04, 0x1c
        /*0036*/ 	.short	(.L_8529 - .L_8528)


	//   ....[0]....
.L_8528:
        /*0038*/ 	.word	0x0000add0


	//   ....[1]....
        /*003c*/ 	.word	0x00015af0


	//----- nvinfo : EIATTR_MAX_THREADS
	.align		4
.L_8529:
        /*0040*/ 	.byte	0x04, 0x05
        /*0042*/ 	.short	(.L_8531 - .L_8530)
.L_8530:
        /*0044*/ 	.word	0x00000080
        /*0048*/ 	.word	0x00000001
        /*004c*/ 	.word	0x00000001


	//----- nvinfo : EIATTR_CRS_STACK_SIZE
	.align		4
.L_8531:
        /*0050*/ 	.byte	0x04, 0x1e
        /*0052*/ 	.short	(.L_8533 - .L_8532)
.L_8532:
        /*0054*/ 	.word	0x00000000


	//----- nvinfo : EIATTR_CBANK_PARAM_SIZE
	.align		4
.L_8533:
        /*0058*/ 	.byte	0x03, 0x19
        /*005a*/ 	.short	0x0250


	//----- nvinfo : EIATTR_PARAM_CBANK
	.align		4
        /*005c*/ 	.byte	0x04, 0x0a
        /*005e*/ 	.short	(.L_8535 - .L_8534)
	.align		4
.L_8534:
        /*0060*/ 	.word	index@(.nv.constant0._ZN2at6native18elementwise_kernelILi128ELi2EZNS0_22gpu_kernel_impl_nocastIZZZNS0_50_GLOBAL__N__2680c7bb_12_PowKernel_cu_7dd49032_316824pow_tensor_scalar_kernelERNS_18TensorIteratorBaseERKN3c106ScalarEENKUlvE_clEvENKUlvE_clEvEUlNS6_7complexIdEEE0_EEvS5_RKT_EUliE_EEviT1_)
        /*0064*/ 	.short	0x0210
        /*0066*/ 	.short	0x0250


	//----- nvinfo : EIATTR_SW_WAR
	.align		4
.L_8535:
        /*0068*/ 	.byte	0x04, 0x36
        /*006a*/ 	.short	(.L_8537 - .L_8536)
.L_8536:
        /*006c*/ 	.word	0x00000008
.L_8537:


//--------------------- .nv.info._ZN2at6native27unrolled_elementwise_kernelIZZZNS0_50_GLOBAL__N__2680c7bb_12_PowKernel_cu_7dd49032_316824pow_tensor_scalar_kernelERNS_18TensorIteratorBaseERKN3c106ScalarEENKUlvE_clEvENKUlvE_clEvEUlNS5_7complexIdEEE0_St5arrayIPcLm2EELi4E23TrivialOffsetCalculatorILi1EjESI_NS0_6memory15LoadWithoutCastENSJ_16StoreWithoutCastEEEviT_T0_T2_T3_T4_T5_ --------------------------
	.section	.nv.info._ZN2at6native27unrolled_elementwise_kernelIZZZNS0_50_GLOBAL__N__2680c7bb_12_PowKernel_cu_7dd49032_316824pow_tensor_scalar_kernelERNS_18TensorIteratorBaseERKN3c106ScalarEENKUlvE_clEvENKUlvE_clEvEUlNS5_7complexIdEEE0_St5arrayIPcLm2EELi4E23TrivialOffsetCalculatorILi1EjESI_NS0_6memory15LoadWithoutCastENSJ_16StoreWithoutCastEEEviT_T0_T2_T3_T4_T5_,"",@"SHT_CUDA_INFO"
	.sectionflags	@""
	.align	4


	//----- nvinfo : EIATTR_CUDA_API_VERSION
	.align		4
        /*0000*/ 	.byte	0x04, 0x37
        /*0002*/ 	.short	(.L_8539 - .L_8538)
.L_8538:
        /*0004*/ 	.word	0x00000082


	//----- nvinfo : EIATTR_KPARAM_INFO
	.align		4
.L_8539:
        /*0008*/ 	.byte	0x04, 0x17
        /*000a*/ 	.short	(.L_8541 - .L_8540)
.L_8540:
        /*000c*/ 	.word	0x00000000
        /*0010*/ 	.short	0x0006
        /*0012*/ 	.short	0x0043
        /*0014*/ 	.byte	0x00, 0xf0, 0x05, 0x00


	//----- nvinfo : EIATTR_KPARAM_INFO
	.align		4
.L_8541:
        /*0018*/ 	.byte	0x04, 0x17
        /*001a*/ 	.short	(.L_8543 - .L_8542)
.L_8542:
        /*001c*/ 	.word	0x00000000
        /*0020*/ 	.short	0x0005
        /*0022*/ 	.short	0x0042
        /*0024*/ 	.byte	0x00, 0xf0, 0x05, 0x00


	//----- nvinfo : EIATTR_KPARAM_INFO
	.align		4
.L_8543:
        /*0028*/ 	.byte	0x04, 0x17
        /*002a*/ 	.short	(.L_8545 - .L_8544)
.L_8544:
        /*002c*/ 	.word	0x00000000
        /*0030*/ 	.short	0x0004
        /*0032*/ 	.short	0x0041
        /*0034*/ 	.byte	0x00, 0xf0, 0x05, 0x00


	//----- nvinfo : EIATTR_KPARAM_INFO
	.align		4
.L_8545:
        /*0038*/ 	.byte	0x04, 0x17
        /*003a*/ 	.short	(.L_8547 - .L_8546)
.L_8546:
        /*003c*/ 	.word	0x00000000
        /*0040*/ 	.short	0x0003
        /*0042*/ 	.short	0x0040
        /*0044*/ 	.byte	0x00, 0xf0, 0x05, 0x00


	//----- nvinfo : EIATTR_KPARAM_INFO
	.align		4
.L_8547:
        /*0048*/ 	.byte	0x04, 0x17
        /*004a*/ 	.short	(.L_8549 - .L_8548)
.L_8548:
        /*004c*/ 	.word	0x00000000
        /*0050*/ 	.short	0x0002
        /*0052*/ 	.short	0x0030
        /*0054*/ 	.byte	0x00, 0xf0, 0x41, 0x00


	//----- nvinfo : EIATTR_KPARAM_INFO
	.align		4
.L_8549:
        /*0058*/ 	.byte	0x04, 0x17
        /*005a*/ 	.short	(.L_8551 - .L_8550)
.L_8550:
        /*005c*/ 	.word	0x00000000
        /*0060*/ 	.short	0x0001
        /*0062*/ 	.short	0x0010
        /*0064*/ 	.byte	0x00, 0xf0, 0x81, 0x00


	//----- nvinfo : EIATTR_KPARAM_INFO
	.align		4
.L_8551:
        /*0068*/ 	.byte	0x04, 0x17
        /*006a*/ 	.short	(.L_8553 - .L_8552)
.L_8552:
        /*006c*/ 	.word	0x00000000
        /*0070*/ 	.short	0x0000
        /*0072*/ 	.short	0x0000
        /*0074*/ 	.byte	0x00, 0xf0, 0x11, 0x00


	//----- nvinfo : EIATTR_SPARSE_MMA_MASK
	.align		4
.L_8553:
        /*0078*/ 	.byte	0x03, 0x50
        /*007a*/ 	.short	0x0000


	//----- nvinfo : EIATTR_MAXREG_COUNT
	.align		4
        /*007c*/ 	.byte	0x03, 0x1b
        /*007e*/ 	.short	0x00ff


	//----- nvinfo : EIATTR_MERCURY_ISA_VERSION
	.align		4
        /*0080*/ 	.byte	0x03, 0x5f
        /*0082*/ 	.short	0x0101


	//----- nvinfo : EIATTR_EXIT_INSTR_OFFSETS
	.align		4
        /*0084*/ 	.byte	0x04, 0x1c
        /*0086*/ 	.short	(.L_8555 - .L_8554)


	//   ....[0]....
.L_8554:
        /*0088*/ 	.word	0x00026a20


	//   ....[1]....
        /*008c*/ 	.word	0x00026a80


	//----- nvinfo : EIATTR_MAX_THREADS
	.align		4
.L_8555:
        /*0090*/ 	.byte	0x04, 0x05
        /*0092*/ 	.short	(.L_8557 - .L_8556)
.L_8556:
        /*0094*/ 	.word	0x00000080
        /*0098*/ 	.word	0x00000001
        /*009c*/ 	.word	0x00000001


	//----- nvinfo : EIATTR_CRS_STACK_SIZE
	.align		4
.L_8557:
        /*00a0*/ 	.byte	0x04, 0x1e
        /*00a2*/ 	.short	(.L_8559 - .L_8558)
.L_8558:
        /*00a4*/ 	.word	0x00000000


	//----- nvinfo : EIATTR_CBANK_PARAM_SIZE
	.align		4
.L_8559:
        /*00a8*/ 	.byte	0x03, 0x19
        /*00aa*/ 	.short	0x0044


	//----- nvinfo : EIATTR_PARAM_CBANK
	.align		4
        /*00ac*/ 	.byte	0x04, 0x0a
        /*00ae*/ 	.short	(.L_8561 - .L_8560)
	.align		4
.L_8560:
        /*00b0*/ 	.word	index@(.nv.constant0._ZN2at6native27unrolled_elementwise_kernelIZZZNS0_50_GLOBAL__N__2680c7bb_12_PowKernel_cu_7dd49032_316824pow_tensor_scalar_kernelERNS_18TensorIteratorBaseERKN3c106ScalarEENKUlvE_clEvENKUlvE_clEvEUlNS5_7complexIdEEE0_St5arrayIPcLm2EELi4E23TrivialOffsetCalculatorILi1EjESI_NS0_6memory15LoadWithoutCastENSJ_16StoreWithoutCastEEEviT_T0_T2_T3_T4_T5_)
        /*00b4*/ 	.short	0x0210
        /*00b6*/ 	.short	0x0044


	//----- nvinfo : EIATTR_SW_WAR
	.align		4
.L_8561:
        /*00b8*/ 	.byte	0x04, 0x36
        /*00ba*/ 	.short	(.L_8563 - .L_8562)
.L_8562:
        /*00bc*/ 	.word	0x00000008
.L_8563:


//--------------------- .nv.info._ZN2at6native29vectorized_elementwise_kernelILi2EZZZNS0_50_GLOBAL__N__2680c7bb_12_PowKernel_cu_7dd49032_316824pow_tensor_scalar_kernelERNS_18TensorIteratorBaseERKN3c106ScalarEENKUlvE_clEvENKUlvE_clEvEUlNS5_7complexIdEEE0_St5arrayIPcLm2EEEEviT0_T1_ --------------------------
	.section	.nv.info._ZN2at6native29vectorized_elementwise_kernelILi2EZZZNS0_50_GLOBAL__N__2680c7bb_12_PowKernel_cu_7dd49032_316824pow_tensor_scalar_kernelERNS_18TensorIteratorBaseERKN3c106ScalarEENKUlvE_clEvENKUlvE_clEvEUlNS5_7complexIdEEE0_St5arrayIPcLm2EEEEviT0_T1_,"",@"SHT_CUDA_INFO"
	.sectionflags	@""
	.align	4


	//----- nvinfo : EIATTR_CUDA_API_VERSION
	.align		4
        /*0000*/ 	.byte	0x04, 0x37
        /*0002*/ 	.short	(.L_8565 - .L_8564)
.L_8564:
        /*0004*/ 	.word	0x00000082


	//----- nvinfo : EIATTR_KPARAM_INFO
	.align		4
.L_8565:
        /*0008*/ 	.byte	0x04, 0x17
        /*000a*/ 	.short	(.L_8567 - .L_8566)
.L_8566:
        /*000c*/ 	.word	0x00000000
        /*0010*/ 	.short	0x0002
        /*0012*/ 	.short	0x0030
        /*0014*/ 	.byte	0x00, 0xf0, 0x41, 0x00


	//----- nvinfo : EIATTR_KPARAM_INFO
	.align		4
.L_8567:
        /*0018*/ 	.byte	0x04, 0x17
        /*001a*/ 	.short	(.L_8569 - .L_8568)
.L_8568:
        /*001c*/ 	.word	0x00000000
        /*0020*/ 	.short	0x0001
        /*0022*/ 	.short	0x0010
        /*0024*/ 	.byte	0x00, 0xf0, 0x81, 0x00


	//----- nvinfo : EIATTR_KPARAM_INFO
	.align		4
.L_8569:
        /*0028*/ 	.byte	0x04, 0x17
        /*002a*/ 	.short	(.L_8571 - .L_8570)
.L_8570:
        /*002c*/ 	.word	0x00000000
        /*0030*/ 	.short	0x0000
        /*0032*/ 	.short	0x0000
        /*0034*/ 	.byte	0x00, 0xf0, 0x11, 0x00


	//----- nvinfo : EIATTR_SPARSE_MMA_MASK
	.align		4
.L_8571:
        /*0038*/ 	.byte	0x03, 0x50
        /*003a*/ 	.short	0x0000


	//----- nvinfo : EIATTR_MAXREG_COUNT
	.align		4
        /*003c*/ 	.byte	0x03, 0x1b
        /*003e*/ 	.short	0x00ff


	//----- nvinfo : EIATTR_MERCURY_ISA_VERSION
	.align		4
        /*0040*/ 	.byte	0x03, 0x5f
        /*0042*/ 	.short	0x0101


	//----- nvinfo : EIATTR_EXIT_INSTR_OFFSETS
	.align		4
        /*0044*/ 	.byte	0x04, 0x1c
        /*0046*/ 	.short	(.L_8573 - .L_8572)


	//   ....[0]....
.L_8572:
        /*0048*/ 	.word	0x0004cdd0


	//   ....[1]....
        /*004c*/ 	.word	0x0009a1b0


	//   ....[2]....
        /*0050*/ 	.word	0x0009a200


	//----- nvinfo : EIATTR_MAX_THREADS
	.align		4
.L_8573:
        /*0054*/ 	.byte	0x04, 0x05
        /*0056*/ 	.short	(.L_8575 - .L_8574)
.L_8574:
        /*0058*/ 	.word	0x00000080
        /*005c*/ 	.word	0x00000001
        /*0060*/ 	.word	0x00000001


	//----- nvinfo : EIATTR_CRS_STACK_SIZE
	.align		4
.L_8575:
        /*0064*/ 	.byte	0x04, 0x1e
        /*0066*/ 	.short	(.L_8577 - .L_8576)
.L_8576:
        /*0068*/ 	.word	0x00000000


	//----- nvinfo : EIATTR_CBANK_PARAM_SIZE
	.align		4
.L_8577:
        /*006c*/ 	.byte	0x03, 0x19
        /*006e*/ 	.short	0x0040


	//----- nvinfo : EIATTR_PARAM_CBANK
	.align		4
        /*0070*/ 	.byte	0x04, 0x0a
        /*0072*/ 	.short	(.L_8579 - .L_8578)
	.align		4
.L_8578:
        /*0074*/ 	.word	index@(.nv.constant0._ZN2at6native29vectorized_elementwise_kernelILi2EZZZNS0_50_GLOBAL__N__2680c7bb_12_PowKernel_cu_7dd49032_316824pow_tensor_scalar_kernelERNS_18TensorIteratorBaseERKN3c106ScalarEENKUlvE_clEvENKUlvE_clEvEUlNS5_7complexIdEEE0_St5arrayIPcLm2EEEEviT0_T1_)
        /*0078*/ 	.short	0x0210
        /*007a*/ 	.short	0x0040


	//----- nvinfo : EIATTR_SW_WAR
	.align		4
.L_8579:
        /*007c*/ 	.byte	0x04, 0x36
        /*007e*/ 	.short	(.L_8581 - .L_8580)
.L_8580:
        /*0080*/ 	.word	0x00000008
.L_8581:


//--------------------- .nv.info._ZN2at6native29vectorized_elementwise_kernelILi4EZZZNS0_50_GLOBAL__N__2680c7bb_12_PowKernel_cu_7dd49032_316824pow_tensor_scalar_kernelERNS_18TensorIteratorBaseERKN3c106ScalarEENKUlvE_clEvENKUlvE_clEvEUlNS5_7complexIdEEE0_St5arrayIPcLm2EEEEviT0_T1_ --------------------------
	.section	.nv.info._ZN2at6native29vectorized_elementwise_kernelILi4EZZZNS0_50_GLOBAL__N__2680c7bb_12_PowKernel_cu_7dd49032_316824pow_tensor_scalar_kernelERNS_18TensorIteratorBaseERKN3c106ScalarEENKUlvE_clEvENKUlvE_clEvEUlNS5_7complexIdEEE0_St5arrayIPcLm2EEEEviT0_T1_,"",@"SHT_CUDA_INFO"
	.sectionflags	@""
	.align	4


	//----- nvinfo : EIATTR_CUDA_API_VERSION
	.align		4
        /*0000*/ 	.byte	0x04, 0x37
        /*0002*/ 	.short	(.L_8583 - .L_8582)
.L_8582:
        /*0004*/ 	.word	0x00000082


	//----- nvinfo : EIATTR_KPARAM_INFO
	.align		4
.L_8583:
        /*0008*/ 	.byte	0x04, 0x17
        /*000a*/ 	.short	(.L_8585 - .L_8584)
.L_8584:
        /*000c*/ 	.word	0x00000000
        /*0010*/ 	.short	0x0002
        /*0012*/ 	.short	0x0030
        /*0014*/ 	.byte	0x00, 0xf0, 0x41, 0x00


	//----- nvinfo : EIATTR_KPARAM_INFO
	.align		4
.L_8585:
        /*0018*/ 	.byte	0x04, 0x17
        /*001a*/ 	.short	(.L_8587 - .L_8586)
.L_8586:
        /*001c*/ 	.word	0x00000000
        /*0020*/ 	.short	0x0001
        /*0022*/ 	.short	0x0010
        /*0024*/ 	.byte	0x00, 0xf0, 0x81, 0x00


	//----- nvinfo : EIATTR_KPARAM_INFO
	.align		4
.L_8587:
        /*0028*/ 	.byte	0x04, 0x17
        /*002a*/ 	.short	(.L_8589 - .L_8588)
.L_8588:
        /*002c*/ 	.word	0x00000000
        /*0030*/ 	.short	0x0000
        /*0032*/ 	.short	0x0000
        /*0034*/ 	.byte	0x00, 0xf0, 0x11, 0x00


	//----- nvinfo : EIATTR_SPARSE_MMA_MASK
	.align		4
.L_8589:
        /*0038*/ 	.byte	0x03, 0x50
        /*003a*/ 	.short	0x0000


	//----- nvinfo : EIATTR_MAXREG_COUNT
	.align		4
        /*003c*/ 	.byte	0x03, 0x1b
        /*003e*/ 	.short	0x00ff


	//----- nvinfo : EIATTR_MERCURY_ISA_VERSION
	.align		4
        /*0040*/ 	.byte	0x03, 0x5f
        /*0042*/ 	.short	0x0101


	//----- nvinfo : EIATTR_EXIT_INSTR_OFFSETS
	.align		4
        /*0044*/ 	.byte	0x04, 0x1c
        /*0046*/ 	.short	(.L_8591 - .L_8590)


	//   ....[0]....
.L_8590:
        /*0048*/ 	.word	0x0004cb50


	//   ....[1]....
        /*004c*/ 	.word	0x00099f30


	//   ....[2]....
        /*0050*/ 	.word	0x00099f80


	//----- nvinfo : EIATTR_MAX_THREADS
	.align		4
.L_8591:
        /*0054*/ 	.byte	0x04, 0x05
        /*0056*/ 	.short	(.L_8593 - .L_8592)
.L_8592:
        /*0058*/ 	.word	0x00000080
        /*005c*/ 	.word	0x00000001
        /*0060*/ 	.word	0x00000001


	//----- nvinfo : EIATTR_CRS_STACK_SIZE
	.align		4
.L_8593:
        /*0064*/ 	.byte	0x04, 0x1e
        /*0066*/ 	.short	(.L_8595 - .L_8594)
.L_8594:
        /*0068*/ 	.word	0x00000000


	//----- nvinfo : EIATTR_CBANK_PARAM_SIZE
	.align		4
.L_8595:
        /*006c*/ 	.byte	0x03, 0x19
        /*006e*/ 	.short	0x0040


	//----- nvinfo : EIATTR_PARAM_CBANK
	.align		4
        /*0070*/ 	.byte	0x04, 0x0a
        /*0072*/ 	.short	(.L_8597 - .L_8596)
	.align		4
.L_8596:
        /*0074*/ 	.word	index@(.nv.constant0._ZN2at6native29vectorized_elementwise_kernelILi4EZZZNS0_50_GLOBAL__N__2680c7bb_12_PowKernel_cu_7dd49032_316824pow_tensor_scalar_kernelERNS_18TensorIteratorBaseERKN3c106ScalarEENKUlvE_clEvENKUlvE_clEvEUlNS5_7complexIdEEE0_St5arrayIPcLm2EEEEviT0_T1_)
        /*0078*/ 	.short	0x0210
        /*007a*/ 	.short	0x0040


	//----- nvinfo : EIATTR_SW_WAR
	.align		4
.L_8597:
        /*007c*/ 	.byte	0x04, 0x36
        /*007e*/ 	.short	(.L_8599 - .L_8598)
.L_8598:
        /*0080*/ 	.word	0x00000008
.L_8599:


//--------------------- .nv.info._ZN2at6native29vectorized_elementwise_kernelILi8EZZZNS0_50_GLOBAL__N__2680c7bb_12_PowKernel_cu_7dd49032_316824pow_tensor_scalar_kernelERNS_18TensorIteratorBaseERKN3c106ScalarEENKUlvE_clEvENKUlvE_clEvEUlNS5_7complexIdEEE0_St5arrayIPcLm2EEEEviT0_T1_ --------------------------
	.section	.nv.info._ZN2at6native29vectorized_elementwise_kernelILi8EZZZNS0_50_GLOBAL__N__2680c7bb_12_PowKernel_cu_7dd49032_316824pow_tensor_scalar_kernelERNS_18TensorIteratorBaseERKN3c106ScalarEENKUlvE_clEvENKUlvE_clEvEUlNS5_7complexIdEEE0_St5arrayIPcLm2EEEEviT0_T1_,"",@"SHT_CUDA_INFO"
	.sectionflags	@""
	.align	4


	//----- nvinfo : EIATTR_CUDA_API_VERSION
	.align		4
        /*0000*/ 	.byte	0x04, 0x37
        /*0002*/ 	.short	(.L_8601 - .L_8600)
.L_8600:
        /*0004*/ 	.word	0x00000082


	//----- nvinfo : EIATTR_KPARAM_INFO
	.align		4
.L_8601:
        /*0008*/ 	.byte	0x04, 0x17
        /*000a*/ 	.short	(.L_8603 - .L_8602)
.L_8602:
        /*000c*/ 	.word	0x00000000
        /*0010*/ 	.short	0x0002
        /*0012*/ 	.short	0x0030
        /*0014*/ 	.byte	0x00, 0xf0, 0x41, 0x00


	//----- nvinfo : EIATTR_KPARAM_INFO
	.align		4
.L_8603:
        /*0018*/ 	.byte	0x04, 0x17
        /*001a*/ 	.short	(.L_8605 - .L_8604)
.L_8604:
        /*001c*/ 	.word	0x00000000
        /*0020*/ 	.short	0x0001
        /*0022*/ 	.short	0x0010
        /*0024*/ 	.byte	0x00, 0xf0, 0x81, 0x00


	//----- nvinfo : EIATTR_KPARAM_INFO
	.align		4
.L_8605:
        /*0028*/ 	.byte	0x04, 0x17
        /*002a*/ 	.short	(.L_8607 - .L_8606)
.L_8606:
        /*002c*/ 	.word	0x00000000
        /*0030*/ 	.short	0x0000
        /*0032*/ 	.short	0x0000
        /*0034*/ 	.byte	0x00, 0xf0, 0x11, 0x00


	//----- nvinfo : EIATTR_SPARSE_MMA_MASK
	.align		4
.L_8607:
        /*0038*/ 	.byte	0x03, 0x50
        /*003a*/ 	.short	0x0000


	//----- nvinfo : EIATTR_MAXREG_COUNT
	.align		4
        /*003c*/ 	.byte	0x03, 0x1b
        /*003e*/ 	.short	0x00ff


	//----- nvinfo : EIATTR_MERCURY_ISA_VERSION
	.align		4
        /*0040*/ 	.byte	0x03, 0x5f
        /*0042*/ 	.short	0x0101


	//----- nvinfo : EIATTR_EXIT_INSTR_OFFSETS
	.align		4
        /*0044*/ 	.byte	0x04, 0x1c
        /*0046*/ 	.short	(.L_8609 - .L_8608)


	//   ....[0]....
.L_8608:
        /*0048*/ 	.word	0x0004cd50


	//   ....[1]....
        /*004c*/ 	.word	0x0009a1d0


	//   ....[2]....
        /*0050*/ 	.word	0x0009a220


	//----- nvinfo : EIATTR_MAX_THREADS
	.align		4
.L_8609:
        /*0054*/ 	.byte	0x04, 0x05
        /*0056*/ 	.short	(.L_8611 - .L_8610)
.L_8610:
        /*0058*/ 	.word	0x00000080
        /*005c*/ 	.word	0x00000001
        /*0060*/ 	.word	0x00000001


	//----- nvinfo : EIATTR_CRS_STACK_SIZE
	.align		4
.L_8611:
        /*0064*/ 	.byte	0x04, 0x1e
        /*0066*/ 	.short	(.L_8613 - .L_8612)
.L_8612:
        /*0068*/ 	.word	0x00000000


	//----- nvinfo : EIATTR_CBANK_PARAM_SIZE
	.align		4
.L_8613:
        /*006c*/ 	.byte	0x03, 0x19
        /*006e*/ 	.short	0x0040


	//----- nvinfo : EIATTR_PARAM_CBANK
	.align		4
        /*0070*/ 	.byte	0x04, 0x0a
        /*0072*/ 	.short	(.L_8615 - .L_8614)
	.align		4
.L_8614:
        /*0074*/ 	.word	index@(.nv.constant0._ZN2at6native29vectorized_elementwise_kernelILi8EZZZNS0_50_GLOBAL__N__2680c7bb_12_PowKernel_cu_7dd49032_316824pow_tensor_scalar_kernelERNS_18TensorIteratorBaseERKN3c106ScalarEENKUlvE_clEvENKUlvE_clEvEUlNS5_7complexIdEEE0_St5arrayIPcLm2EEEEviT0_T1_)
        /*0078*/ 	.short	0x0210
        /*007a*/ 	.short	0x0040


	//----- nvinfo : EIATTR_SW_WAR
	.align		4
.L_8615:
        /*007c*/ 	.byte	0x04, 0x36
        /*007e*/ 	.short	(.L_8617 - .L_8616)
.L_8616:
        /*0080*/ 	.word	0x00000008
.L_8617:


//--------------------- .nv.info._ZN2at6native18elementwise_kernelILi128ELi4EZNS0_15gpu_kernel_implIZZZNS0_50_GLOBAL__N__2680c7bb_12_PowKernel_cu_7dd49032_316824pow_tensor_scalar_kernelERNS_18TensorIteratorBaseERKN3c106ScalarEENKUlvE_clEvENKUlvE_clEvEUlNS6_7complexIdEEE_EEvS5_RKT_EUliE_EEviT1_ --------------------------
	.section	.nv.info._ZN2at6native18elementwise_kernelILi128ELi4EZNS0_15gpu_kernel_implIZZZNS0_50_GLOBAL__N__2680c7bb_12_PowKernel_cu_7dd49032_316824pow_tensor_scalar_kernelERNS_18TensorIteratorBaseERKN3c106ScalarEENKUlvE_clEvENKUlvE_clEvEUlNS6_7complexIdEEE_EEvS5_RKT_EUliE_EEviT1_,"",@"SHT_CUDA_INFO"
	.sectionflags	@""
	.align	4


	//----- nvinfo : EIATTR_CUDA_API_VERSION
	.align		4
        /*0000*/ 	.byte	0x04, 0x37
        /*0002*/ 	.short	(.L_8619 - .L_8618)
.L_8618:
        /*0004*/ 	.word	0x00000082


	//----- nvinfo : EIATTR_KPARAM_INFO
	.align		4
.L_8619:
        /*0008*/ 	.byte	0x04, 0x17
        /*000a*/ 	.short	(.L_8621 - .L_8620)
.L_8620:
        /*000c*/ 	.word	0x00000000
        /*0010*/ 	.short	0x0001
        /*0012*/ 	.short	0x0008
        /*0014*/ 	.byte	0x00, 0xf0, 0x81, 0x08


	//----- nvinfo : EIATTR_KPARAM_INFO
	.align		4
.L_8621:
        /*0018*/ 	.byte	0x04, 0x17
        /*001a*/ 	.short	(.L_8623 - .L_8622)
.L_8622:
        /*001c*/ 	.word	0x00000000
        /*0020*/ 	.short	0x0000
        /*0022*/ 	.short	0x0000
        /*0024*/ 	.byte	0x00, 0xf0, 0x11, 0x00


	//----- nvinfo : EIATTR_SPARSE_MMA_MASK
	.align		4
.L_8623:
        /*0028*/ 	.byte	0x03, 0x50
        /*002a*/ 	.short	0x0000


	//----- nvinfo : EIATTR_MAXREG_COUNT
	.align		4
        /*002c*/ 	.byte	0x03, 0x1b
        /*002e*/ 	.short	0x0080


	//----- nvinfo : EIATTR_EXTERNS
	.align		4
        /*0030*/ 	.byte	0x04, 0x0f
        /*0032*/ 	.short	(.L_8625 - .L_8624)


	//   ....[0]....
	.align		4
.L_8624:
        /*0034*/ 	.word	index@(__assertfail)


	//----- nvinfo : EIATTR_MERCURY_ISA_VERSION
	.align		4
.L_8625:
        /*0038*/ 	.byte	0x03, 0x5f
        /*003a*/ 	.short	0x0101


	//----- nvinfo : EIATTR_SYSCALL_OFFSETS
	.align		4
        /*003c*/ 	.byte	0x04, 0x46
        /*003e*/ 	.short	(.L_8627 - .L_8626)


	//   ....[0]....
.L_8626:
        /*0040*/ 	.word	0x000023a0


	//   ....[1]....
        /*0044*/ 	.word	0x00003570


	//   ....[2]....
        /*0048*/ 	.word	0x00005950


	//   ....[3]....
        /*004c*/ 	.word	0x00006b20


	//   ....[4]....
        /*0050*/ 	.word	0x00008ef0


	//   ....[5]....
        /*0054*/ 	.word	0x0000a0c0


	//   ....[6]....
        /*0058*/ 	.word	0x0000c480


	//   ....[7]....
        /*005c*/ 	.word	0x0000d650


	//----- nvinfo : EIATTR_EXIT_INSTR_OFFSETS
	.align		4
.L_8627:
        /*0060*/ 	.byte	0x04, 0x1c
        /*0062*/ 	.short	(.L_8629 - .L_8628)


	//   ....[0]....
.L_8628:
        /*0064*/ 	.word	0x0000a170


	//   ....[1]....
        /*0068*/ 	.word	0x0000c650


	//   ....[2]....
        /*006c*/ 	.word	0x0000c690


	//   ....[3]....
        /*0070*/ 	.word	0x0000c720


	//   ....[4]....
        /*0074*/ 	.word	0x0000c750


	//   ....[5]....
        /*0078*/ 	.word	0x0000c780


	//   ....[6]....
        /*007c*/ 	.word	0x0000c850


	//   ....[7]....
        /*0080*/ 	.word	0x0000c8d0


	//   ....[8]....
        /*0084*/ 	.word	0x0000c9d0


	//   ....[9]....
        /*0088*/ 	.word	0x0000ca80


	//   ....[10]....
        /*008c*/ 	.word	0x0000caa0


	//   ....[11]....
        /*0090*/ 	.word	0x0000cb70


	//   ....[12]....
        /*0094*/ 	.word	0x0000cb90


	//   ....[13]....
        /*0098*/ 	.word	0x0000cd60


	//   ....[14]....
        /*009c*/ 	.word	0x0000cf00


	//   ....[15]....
        /*00a0*/ 	.word	0x0000cf80


	//   ....[16]....
        /*00a4*/ 	.word	0x0000d030


	//   ....[17]....
        /*00a8*/ 	.word	0x0000d1f0


	//   ....[18]....
        /*00ac*/ 	.word	0x0000d3b0


	//   ....[19]....
        /*00b0*/ 	.word	0x0000d550


	//   ....[20]....
        /*00b4*/ 	.word	0x0000d660


	//   ....[21]....
        /*00b8*/ 	.word	0x0000d690


	//   ....[22]....
        /*00bc*/ 	.word	0x0000d6c0


	//----- nvinfo : EIATTR_MAX_THREADS
	.align		4
.L_8629:
        /*00c0*/ 	.byte	0x04, 0x05
        /*00c2*/ 	.short	(.L_8631 - .L_8630)
.L_8630:
        /*00c4*/ 	.word	0x00000080
        /*00c8*/ 	.word	0x00000001
        /*00cc*/ 	.word	0x00000001


	//----- nvinfo : EIATTR_CRS_STACK_SIZE
	.align		4
.L_8631:
        /*00d0*/ 	.byte	0x04, 0x1e
        /*00d2*/ 	.short	(.L_8633 - .L_8632)
.L_8632:
        /*00d4*/ 	.word	0x00000000


	//----- nvinfo : EIATTR_CBANK_PARAM_SIZE
	.align		4
.L_8633:
        /*00d8*/ 	.byte	0x03, 0x19
        /*00da*/ 	.short	0x0228


	//----- nvinfo : EIATTR_PARAM_CBANK
	.align		4
        /*00dc*/ 	.byte	0x04, 0x0a
        /*00de*/ 	.short	(.L_8635 - .L_8634)
	.align		4
.L_8634:
        /*00e0*/ 	.word	index@(.nv.constant0._ZN2at6native18elementwise_kernelILi128ELi4EZNS0_15gpu_kernel_implIZZZNS0_50_GLOBAL__N__2680c7bb_12_PowKernel_cu_7dd49032_316824pow_tensor_scalar_kernelERNS_18TensorIteratorBaseERKN3c106ScalarEENKUlvE_clEvENKUlvE_clEvEUlNS6_7complexIdEEE_EEvS5_RKT_EUliE_EEviT1_)
        /*00e4*/ 	.short	0x0210
        /*00e6*/ 	.short	0x0228


	//----- nvinfo : EIATTR_SW_WAR
	.align		4
.L_8635:
        /*00e8*/ 	.byte	0x04, 0x36
        /*00ea*/ 	.short	(.L_8637 - .L_8636)
.L_8636:
        /*00ec*/ 	.word	0x00000008
.L_8637:


//--------------------- .nv.info._ZN2at6native27unrolled_elementwise_kernelIZZZNS0_50_GLOBAL__N__2680c7bb_12_PowKernel_cu_7dd49032_316824pow_tensor_scalar_kernelERNS_18TensorIteratorBaseERKN3c106ScalarEENKUlvE_clEvENKUlvE_clEvEUlNS5_7complexIdEEE_St5arrayIPcLm2EELi4E23TrivialOffsetCalculatorILi1EjESI_NS0_6memory12LoadWithCastILi1EEENSJ_13StoreWithCastILi1EEEEEviT_T0_T2_T3_T4_T5_ --------------------------
	.section	.nv.info._ZN2at6native27unrolled_elementwise_kernelIZZZNS0_50_GLOBAL__N__2680c7bb_12_PowKernel_cu_7dd49032_316824pow_tensor_scalar_kernelERNS_18TensorIteratorBaseERKN3c106ScalarEENKUlvE_clEvENKUlvE_clEvEUlNS5_7complexIdEEE_St5arrayIPcLm2EELi4E23TrivialOffsetCalculatorILi1EjESI_NS0_6memory12LoadWithCastILi1EEENSJ_13StoreWithCastILi1EEEEEviT_T0_T2_T3_T4_T5_,"",@"SHT_CUDA_INFO"
	.sectionflags	@""
	.align	4


	//----- nvinfo : EIATTR_CUDA_API_VERSION
	.align		4
        /*0000*/ 	.byte	0x04, 0x37
        /*0002*/ 	.short	(.L_8639 - .L_8638)
.L_8638:
        /*0004*/ 	.word	0x00000082


	//----- nvinfo : EIATTR_KPARAM_INFO
	.align		4
.L_8639:
        /*0008*/ 	.byte	0x04, 0x17
        /*000a*/ 	.short	(.L_8641 - .L_8640)
.L_8640:
        /*000c*/ 	.word	0x00000000
        /*0010*/ 	.short	0x0006
        /*0012*/ 	.short	0x002c
        /*0014*/ 	.byte	0x00, 0xf0, 0x21, 0x00


	//----- nvinfo : EIATTR_KPARAM_INFO
	.align		4
.L_8641:
        /*0018*/ 	.byte	0x04, 0x17
        /*001a*/ 	.short	(.L_8643 - .L_8642)
.L_8642:
        /*001c*/ 	.word	0x00000000
        /*0020*/ 	.short	0x0005
        /*0022*/ 	.short	0x0024
        /*0024*/ 	.byte	0x00, 0xf0, 0x21, 0x00


	//----- nvinfo : EIATTR_KPARAM_INFO
	.align		4
.L_8643:
        /*0028*/ 	.byte	0x04, 0x17
        /*002a*/ 	.short	(.L_8645 - .L_8644)
.L_8644:
        /*002c*/ 	.word	0x00000000
        /*0030*/ 	.short	0x0004
        /*0032*/ 	.short	0x0021
        /*0034*/ 	.byte	0x00, 0xf0, 0x05, 0x00


	//----- nvinfo : EIATTR_KPARAM_INFO
	.align		4
.L_8645:
        /*0038*/ 	.byte	0x04, 0x17
        /*003a*/ 	.short	(.L_8647 - .L_8646)
.L_8646:
        /*003c*/ 	.word	0x00000000
        /*0040*/ 	.short	0x0003
        /*0042*/ 	.short	0x0020
        /*0044*/ 	.byte	0x00, 0xf0, 0x05, 0x00


	//----- nvinfo : EIATTR_KPARAM_INFO
	.align		4
.L_8647:
        /*0048*/ 	.byte	0x04, 0x17
        /*004a*/ 	.short	(.L_8649 - .L_8648)
.L_8648:
        /*004c*/ 	.word	0x00000000
        /*0050*/ 	.short	0x0002
        /*0052*/ 	.short	0x0010
        /*0054*/ 	.byte	0x00, 0xf0, 0x41, 0x00


	//----- nvinfo : EIATTR_KPARAM_INFO
	.align		4
.L_8649:
        /*0058*/ 	.byte	0x04, 0x17
        /*005a*/ 	.short	(.L_8651 - .L_8650)
.L_8650:
        /*005c*/ 	.word	0x00000000
        /*0060*/ 	.short	0x0001
        /*0062*/ 	.short	0x0008
        /*0064*/ 	.byte	0x00, 0xf0, 0x21, 0x00


	//----- nvinfo : EIATTR_KPARAM_INFO
	.align		4
.L_8651:
        /*0068*/ 	.byte	0x04, 0x17
        /*006a*/ 	.short	(.L_8653 - .L_8652)
.L_8652:
        /*006c*/ 	.word	0x00000000
        /*0070*/ 	.short	0x0000
        /*0072*/ 	.short	0x0000
        /*0074*/ 	.byte	0x00, 0xf0, 0x11, 0x00


	//----- nvinfo : EIATTR_SPARSE_MMA_MASK
	.align		4
.L_8653:
        /*0078*/ 	.byte	0x03, 0x50
        /*007a*/ 	.short	0x0000


	//----- nvinfo : EIATTR_MAXREG_COUNT
	.align		4
        /*007c*/ 	.byte	0x03, 0x1b
        /*007e*/ 	.short	0x00ff


	//----- nvinfo : EIATTR_EXTERNS
	.align		4
        /*0080*/ 	.byte	0x04, 0x0f
        /*0082*/ 	.short	(.L_8655 - .L_8654)


	//   ....[0]....
	.align		4
.L_8654:
        /*0084*/ 	.word	index@(__assertfail)


	//----- nvinfo : EIATTR_MERCURY_ISA_VERSION
	.align		4
.L_8655:
        /*0088*/ 	.byte	0x03, 0x5f
        /*008a*/ 	.short	0x0101


	//----- nvinfo : EIATTR_SYSCALL_OFFSETS
	.align		4
        /*008c*/ 	.byte	0x04, 0x46
        /*008e*/ 	.short	(.L_8657 - .L_8656)


	//   ....[0]....
.L_8656:
        /*0090*/ 	.word	0x000010e0


	//   ....[1]....
        /*0094*/ 	.word	0x00002210


	//   ....[2]....
        /*0098*/ 	.word	0x00003350


	//   ....[3]....
        /*009c*/ 	.word	0x00004460


	//   ....[4]....
        /*00a0*/ 	.word	0x00005a20


	//   ....[5]....
        /*00a4*/ 	.word	0x00006c20


	//   ....[6]....
        /*00a8*/ 	.word	0x00007de0


	//   ....[7]....
        /*00ac*/ 	.word	0x00008fc0


	//----- nvinfo : EIATTR_EXIT_INSTR_OFFSETS
	.align		4
.L_8657:
        /*00b0*/ 	.byte	0x04, 0x1c
        /*00b2*/ 	.short	(.L_8659 - .L_8658)


	//   ....[0]....
.L_8658:
        /*00b4*/ 	.word	0x00007e80


	//   ....[1]....
        /*00b8*/ 	.word	0x00007fc0


	//   ....[2]....
        /*00bc*/ 	.word	0x00008000


	//   ....[3]....
        /*00c0*/ 	.word	0x00008090


	//   ....[4]....
        /*00c4*/ 	.word	0x000080c0


	//   ....[5]....
        /*00c8*/ 	.word	0x000080f0


	//   ....[6]....
        /*00cc*/ 	.word	0x000081c0


	//   ....[7]....
        /*00d0*/ 	.word	0x00008240


	//   ....[8]....
        /*00d4*/ 	.word	0x00008340


	//   ....[9]....
        /*00d8*/ 	.word	0x000083f0


	//   ....[10]....
        /*00dc*/ 	.word	0x00008410


	//   ....[11]....
        /*00e0*/ 	.word	0x000084e0


	//   ....[12]....
        /*00e4*/ 	.word	0x00008500


	//   ....[13]....
        /*00e8*/ 	.word	0x000086d0


	//   ....[14]....
        /*00ec*/ 	.word	0x00008870


	//   ....[15]....
        /*00f0*/ 	.word	0x000088f0


	//   ....[16]....
        /*00f4*/ 	.word	0x000089a0


	//   ....[17]....
        /*00f8*/ 	.word	0x00008b60


	//   ....[18]....
        /*00fc*/ 	.word	0x00008d20


	//   ....[19]....
        /*0100*/ 	.word	0x00008ec0


	//   ....[20]....
        /*0104*/ 	.word	0x00008fd0


	//   ....[21]....
        /*0108*/ 	.word	0x00009000


	//   ....[22]....
        /*010c*/ 	.word	0x00009030


	//----- nvinfo : EIATTR_MAX_THREADS
	.align		4
.L_8659:
        /*0110*/ 	.byte	0x04, 0x05
        /*0112*/ 	.short	(.L_8661 - .L_8660)
.L_8660:
        /*0114*/ 	.word	0x00000080
        /*0118*/ 	.word	0x00000001
        /*011c*/ 	.word	0x00000001


	//----- nvinfo : EIATTR_CRS_STACK_SIZE
	.align		4
.L_8661:
        /*0120*/ 	.byte	0x04, 0x1e
        /*0122*/ 	.short	(.L_8663 - .L_8662)
.L_8662:
        /*0124*/ 	.word	0x00000000


	//----- nvinfo : EIATTR_CBANK_PARAM_SIZE
	.align		4
.L_8663:
        /*0128*/ 	.byte	0x03, 0x19
        /*012a*/ 	.short	0x0034


	//----- nvinfo : EIATTR_PARAM_CBANK
	.align		4
        /*012c*/ 	.byte	0x04, 0x0a
        /*012e*/ 	.short	(.L_8665 - .L_8664)
	.align		4
.L_8664:
        /*0130*/ 	.word	index@(.nv.constant0._ZN2at6native27unrolled_elementwise_kernelIZZZNS0_50_GLOBAL__N__2680c7bb_12_PowKernel_cu_7dd49032_316824pow_tensor_scalar_kernelERNS_18TensorIteratorBaseERKN3c106ScalarEENKUlvE_clEvENKUlvE_clEvEUlNS5_7complexIdEEE_St5arrayIPcLm2EELi4E23TrivialOffsetCalculatorILi1EjESI_NS0_6memory12LoadWithCastILi1EEENSJ_13StoreWithCastILi1EEEEEviT_T0_T2_T3_T4_T5_)
        /*0134*/ 	.short	0x0210
        /*0136*/ 	.short	0x0034


	//----- nvinfo : EIATTR_SW_WAR
	.align		4
.L_8665:
        /*0138*/ 	.byte	0x04, 0x36
        /*013a*/ 	.short	(.L_8667 - .L_8666)
.L_8666:
        /*013c*/ 	.word	0x00000008
.L_8667:


//--------------------- .nv.info._ZN2at6native18elementwise_kernelILi128ELi2EZNS0_22gpu_kernel_impl_nocastIZZZNS0_50_GLOBAL__N__2680c7bb_12_PowKernel_cu_7dd49032_316824pow_tensor_scalar_kernelERNS_18TensorIteratorBaseERKN3c106ScalarEENKUlvE_clEvENKUlvE_clEvEUlNS6_7complexIdEEE_EEvS5_RKT_EUliE_EEviT1_ --------------------------
	.section	.nv.info._ZN2at6native18elementwise_kernelILi128ELi2EZNS0_22gpu_kernel_impl_nocastIZZZNS0_50_GLOBAL__N__2680c7bb_12_PowKernel_cu_7dd49032_316824pow_tensor_scalar_kernelERNS_18TensorIteratorBaseERKN3c106ScalarEENKUlvE_clEvENKUlvE_clEvEUlNS6_7complexIdEEE_EEvS5_RKT_EUliE_EEviT1_,"",@"SHT_CUDA_INFO"
	.sectionflags	@""
	.align	4


	//----- nvinfo : EIATTR_CUDA_API_VERSION
	.align		4
        /*0000*/ 	.byte	0x04, 0x37
        /*0002*/ 	.short	(.L_8669 - .L_8668)
.L_8668:
        /*0004*/ 	.word	0x00000082


	//----- nvinfo : EIATTR_KPARAM_INFO
	.align		4
.L_8669:
        /*0008*/ 	.byte	0x04, 0x17
        /*000a*/ 	.short	(.L_8671 - .L_8670)
.L_8670:
        /*000c*/ 	.word	0x00000000
        /*0010*/ 	.short	0x0001
        /*0012*/ 	.short	0x0008
        /*0014*/ 	.byte	0x00, 0xf0, 0x61, 0x08


	//----- nvinfo : EIATTR_KPARAM_INFO
	.align		4
.L_8671:
        /*0018*/ 	.byte	0x04, 0x17
        /*001a*/ 	.short	(.L_8673 - .L_8672)
.L_8672:
        /*001c*/ 	.word	0x00000000
        /*0020*/ 	.short	0x0000
        /*0022*/ 	.short	0x0000
        /*0024*/ 	.byte	0x00, 0xf0, 0x11, 0x00


	//----- nvinfo : EIATTR_SPARSE_MMA_MASK
	.align		4
.L_8673:
        /*0028*/ 	.byte	0x03, 0x50
        /*002a*/ 	.short	0x0000


	//----- nvinfo : EIATTR_MAXREG_COUNT
	.align		4
        /*002c*/ 	.byte	0x03, 0x1b
        /*002e*/ 	.short	0x0080


	//----- nvinfo : EIATTR_MERCURY_ISA_VERSION
	.align		4
        /*0030*/ 	.byte	0x03, 0x5f
        /*0032*/ 	.short	0x0101


	//----- nvinfo : EIATTR_EXIT_INSTR_OFFSETS
	.align		4
        /*0034*/ 	.byte	0x04, 0x1c
        /*0036*/ 	.short	(.L_8675 - .L_8674)


	//   ....[0]....
.L_8674:
        /*0038*/ 	.word	0x00001470


	//   ....[1]....
        /*003c*/ 	.word	0x00002830


	//----- nvinfo : EIATTR_MAX_THREADS
	.align		4
.L_8675:
        /*0040*/ 	.byte	0x04, 0x05
        /*0042*/ 	.short	(.L_8677 - .L_8676)
.L_8676:
        /*0044*/ 	.word	0x00000080
        /*0048*/ 	.word	0x00000001
        /*004c*/ 	.word	0x00000001


	//----- nvinfo : EIATTR_CRS_STACK_SIZE
	.align		4
.L_8677:
        /*0050*/ 	.byte	0x04, 0x1e
        /*0052*/ 	.short	(.L_8679 - .L_8678)
.L_8678:
        /*0054*/ 	.word	0x00000000


	//----- nvinfo : EIATTR_CBANK_PARAM_SIZE
	.align		4
.L_8679:
        /*0058*/ 	.byte	0x03, 0x19
        /*005a*/ 	.short	0x0220


	//----- nvinfo : EIATTR_PARAM_CBANK
	.align		4
        /*005c*/ 	.byte	0x04, 0x0a
        /*005e*/ 	.short	(.L_8681 - .L_8680)
	.align		4
.L_8680:
        /*0060*/ 	.word	index@(.nv.constant0._ZN2at6native18elementwise_kernelILi128ELi2EZNS0_22gpu_kernel_impl_nocastIZZZNS0_50_GLOBAL__N__2680c7bb_12_PowKernel_cu_7dd49032_316824pow_tensor_scalar_kernelERNS_18TensorIteratorBaseERKN3c106ScalarEENKUlvE_clEvENKUlvE_clEvEUlNS6_7complexIdEEE_EEvS5_RKT_EUliE_EEviT1_)
        /*0064*/ 	.short	0x0210
        /*0066*/ 	.short	0x0220


	//----- nvinfo : EIATTR_SW_WAR
	.align		4
.L_8681:
        /*0068*/ 	.byte	0x04, 0x36
        /*006a*/ 	.short	(.L_8683 - .L_8682)
.L_8682:
        /*006c*/ 	.word	0x00000008
.L_8683:


//--------------------- .nv.info._ZN2at6native27unrolled_elementwise_kernelIZZZNS0_50_GLOBAL__N__2680c7bb_12_PowKernel_cu_7dd49032_316824pow_tensor_scalar_kernelERNS_18TensorIteratorBaseERKN3c106ScalarEENKUlvE_clEvENKUlvE_clEvEUlNS5_7complexIdEEE_St5arrayIPcLm2EELi4E23TrivialOffsetCalculatorILi1EjESI_NS0_6memory15LoadWithoutCastENSJ_16StoreWithoutCastEEEviT_T0_T2_T3_T4_T5_ --------------------------
	.section	.nv.info._ZN2at6native27unrolled_elementwise_kernelIZZZNS0_50_GLOBAL__N__2680c7bb_12_PowKernel_cu_7dd49032_316824pow_tensor_scalar_kernelERNS_18TensorIteratorBaseERKN3c106ScalarEENKUlvE_clEvENKUlvE_clEvEUlNS5_7complexIdEEE_St5arrayIPcLm2EELi4E23TrivialOffsetCalculatorILi1EjESI_NS0_6memory15LoadWithoutCastENSJ_16StoreWithoutCastEEEviT_T0_T2_T3_T4_T5_,"",@"SHT_CUDA_INFO"
	.sectionflags	@""
	.align	4


	//----- nvinfo : EIATTR_CUDA_API_VERSION
	.align		4
        /*0000*/ 	.byte	0x04, 0x37
        /*0002*/ 	.short	(.L_8685 - .L_8684)
.L_8684:
        /*0004*/ 	.word	0x00000082


	//----- nvinfo : EIATTR_KPARAM_INFO
	.align		4
.L_8685:
        /*0008*/ 	.byte	0x04, 0x17
        /*000a*/ 	.short	(.L_8687 - .L_8686)
.L_8686:
        /*000c*/ 	.word	0x00000000
        /*0010*/ 	.short	0x0006
        /*0012*/ 	.short	0x0023
        /*0014*/ 	.byte	0x00, 0xf0, 0x05, 0x00


	//----- nvinfo : EIATTR_KPARAM_INFO
	.align		4
.L_8687:
        /*0018*/ 	.byte	0x04, 0x17
        /*001a*/ 	.short	(.L_8689 - .L_8688)
.L_8688:
        /*001c*/ 	.word	0x00000000
        /*0020*/ 	.short	0x0005
        /*0022*/ 	.short	0x0022
        /*0024*/ 	.byte	0x00, 0xf0, 0x05, 0x00


	//----- nvinfo : EIATTR_KPARAM_INFO
	.align		4
.L_8689:
        /*0028*/ 	.byte	0x04, 0x17
        /*002a*/ 	.short	(.L_8691 - .L_8690)
.L_8690:
        /*002c*/ 	.word	0x00000000
        /*0030*/ 	.short	0x0004
        /*0032*/ 	.short	0x0021
        /*0034*/ 	.byte	0x00, 0xf0, 0x05, 0x00


	//----- nvinfo : EIATTR_KPARAM_INFO
	.align		4
.L_8691:
        /*0038*/ 	.byte	0x04, 0x17
        /*003a*/ 	.short	(.L_8693 - .L_8692)
.L_8692:
        /*003c*/ 	.word	0x00000000
        /*0040*/ 	.short	0x0003
        /*0042*/ 	.short	0x0020
        /*0044*/ 	.byte	0x00, 0xf0, 0x05, 0x00


	//----- nvinfo : EIATTR_KPARAM_INFO
	.align		4
.L_8693:
        /*0048*/ 	.byte	0x04, 0x17
        /*004a*/ 	.short	(.L_8695 - .L_8694)
.L_8694:
        /*004c*/ 	.word	0x00000000
        /*0050*/ 	.short	0x0002
        /*0052*/ 	.short	0x0010
        /*0054*/ 	.byte	0x00, 0xf0, 0x41, 0x00


	//----- nvinfo : EIATTR_KPARAM_INFO
	.align		4
.L_8695:
        /*0058*/ 	.byte	0x04, 0x17
        /*005a*/ 	.short	(.L_8697 - .L_8696)
.L_8696:
        /*005c*/ 	.word	0x00000000
        /*0060*/ 	.short	0x0001
        /*0062*/ 	.short	0x0008
        /*0064*/ 	.byte	0x00, 0xf0, 0x21, 0x00


	//----- nvinfo : EIATTR_KPARAM_INFO
	.align		4
.L_8697:
        /*0068*/ 	.byte	0x04, 0x17
        /*006a*/ 	.short	(.L_8699 - .L_8698)
.L_8698:
        /*006c*/ 	.word	0x00000000
        /*0070*/ 	.short	0x0000
        /*0072*/ 	.short	0x0000
        /*0074*/ 	.byte	0x00, 0xf0, 0x11, 0x00


	//----- nvinfo : EIATTR_SPARSE_MMA_MASK
	.align		4
.L_8699:
        /*0078*/ 	.byte	0x03, 0x50
        /*007a*/ 	.short	0x0000


	//----- nvinfo : EIATTR_MAXREG_COUNT
	.align		4
        /*007c*/ 	.byte	0x03, 0x1b
        /*007e*/ 	.short	0x00ff


	//----- nvinfo : EIATTR_MERCURY_ISA_VERSION
	.align		4
        /*0080*/ 	.byte	0x03, 0x5f
        /*0082*/ 	.short	0x0101


	//----- nvinfo : EIATTR_EXIT_INSTR_OFFSETS
	.align		4
        /*0084*/ 	.byte	0x04, 0x1c
        /*0086*/ 	.short	(.L_8701 - .L_8700)


	//   ....[0]....
.L_8700:
        /*0088*/ 	.word	0x000005c0


	//   ....[1]....
        /*008c*/ 	.word	0x000006b0


	//----- nvinfo : EIATTR_MAX_THREADS
	.align		4
.L_8701:
        /*0090*/ 	.byte	0x04, 0x05
        /*0092*/ 	.short	(.L_8703 - .L_8702)
.L_8702:
        /*0094*/ 	.word	0x00000080
        /*0098*/ 	.word	0x00000001
        /*009c*/ 	.word	0x00000001


	//----- nvinfo : EIATTR_CRS_STACK_SIZE
	.align		4
.L_8703:
        /*00a0*/ 	.byte	0x04, 0x1e
        /*00a2*/ 	.short	(.L_8705 - .L_8704)
.L_8704:
        /*00a4*/ 	.word	0x00000000


	//----- nvinfo : EIATTR_CBANK_PARAM_SIZE
	.align		4
.L_8705:
        /*00a8*/ 	.byte	0x03, 0x19
        /*00aa*/ 	.short	0x0024


	//----- nvinfo : EIATTR_PARAM_CBANK
	.align		4
        /*00ac*/ 	.byte	0x04, 0x0a
        /*00ae*/ 	.short	(.L_8707 - .L_8706)
	.align		4
.L_8706:
        /*00b0*/ 	.word	index@(.nv.constant0._ZN2at6native27unrolled_elementwise_kernelIZZZNS0_50_GLOBAL__N__2680c7bb_12_PowKernel_cu_7dd49032_316824pow_tensor_scalar_kernelERNS_18TensorIteratorBaseERKN3c106ScalarEENKUlvE_clEvENKUlvE_clEvEUlNS5_7complexIdEEE_St5arrayIPcLm2EELi4E23TrivialOffsetCalculatorILi1EjESI_NS0_6memory15LoadWithoutCastENSJ_16StoreWithoutCastEEEviT_T0_T2_T3_T4_T5_)
        /*00b4*/ 	.short	0x0210
        /*00b6*/ 	.short	0x0024


	//----- nvinfo : EIATTR_SW_WAR
	.align		4
.L_8707:
        /*00b8*/ 	.byte	0x04, 0x36
        /*00ba*/ 	.short	(.L_8709 - .L_8708)
.L_8708:
        /*00bc*/ 	.word	0x00000008
.L_8709:


//--------------------- .nv.info._ZN2at6native29vectorized_elementwise_kernelILi2EZZZNS0_50_GLOBAL__N__2680c7bb_12_PowKernel_cu_7dd49032_316824pow_tensor_scalar_kernelERNS_18TensorIteratorBaseERKN3c106ScalarEENKUlvE_clEvENKUlvE_clEvEUlNS5_7complexIdEEE_St5arrayIPcLm2EEEEviT0_T1_ --------------------------
	.section	.nv.info._ZN2at6native29vectorized_elementwise_kernelILi2EZZZNS0_50_GLOBAL__N__2680c7bb_12_PowKernel_cu_7dd49032_316824pow_tensor_scalar_kernelERNS_18TensorIteratorBaseERKN3c106ScalarEENKUlvE_clEvENKUlvE_clEvEUlNS5_7complexIdEEE_St5arrayIPcLm2EEEEviT0_T1_,"",@"SHT_CUDA_INFO"
	.sectionflags	@""
	.align	4


	//----- nvinfo : EIATTR_CUDA_API_VERSION
	.align		4
        /*0000*/ 	.byte	0x04, 0x37
        /*0002*/ 	.short	(.L_8711 - .L_8710)
.L_8710:
        /*0004*/ 	.word	0x00000082


	//----- nvinfo : EIATTR_KPARAM_INFO
	.align		4
.L_8711:
        /*0008*/ 	.byte	0x04, 0x17
        /*000a*/ 	.short	(.L_8713 - .L_8712)
.L_8712:
        /*000c*/ 	.word	0x00000000
        /*0010*/ 	.short	0x0002
        /*0012*/ 	.short	0x0010
        /*0014*/ 	.byte	0x00, 0xf0, 0x41, 0x00


	//----- nvinfo : EIATTR_KPARAM_INFO
	.align		4
.L_8713:
        /*0018*/ 	.byte	0x04, 0x17
        /*001a*/ 	.short	(.L_8715 - .L_8714)
.L_8714:
        /*001c*/ 	.word	0x00000000
        /*0020*/ 	.short	0x0001
        /*0022*/ 	.short	0x0008
        /*0024*/ 	.byte	0x00, 0xf0, 0x21, 0x00


	//----- nvinfo : EIATTR_KPARAM_INFO
	.align		4
.L_8715:
        /*0028*/ 	.byte	0x04, 0x17
        /*002a*/ 	.short	(.L_8717 - .L_8716)
.L_8716:
        /*002c*/ 	.word	0x00000000
        /*0030*/ 	.short	0x0000
        /*0032*/ 	.short	0x0000
        /*0034*/ 	.byte	0x00, 0xf0, 0x11, 0x00


	//----- nvinfo : EIATTR_SPARSE_MMA_MASK
	.align		4
.L_8717:
        /*0038*/ 	.byte	0x03, 0x50
        /*003a*/ 	.short	0x0000


	//----- nvinfo : EIATTR_MAXREG_COUNT
	.align		4
        /*003c*/ 	.byte	0x03, 0x1b
        /*003e*/ 	.short	0x00ff


	//----- nvinfo : EIATTR_MERCURY_ISA_VERSION
	.align		4
        /*0040*/ 	.byte	0x03, 0x5f
        /*0042*/ 	.short	0x0101


	//----- nvinfo : EIATTR_EXIT_INSTR_OFFSETS
	.align		4
        /*0044*/ 	.byte	0x04, 0x1c
        /*0046*/ 	.short	(.L_8719 - .L_8718)


	//   ....[0]....
.L_8718:
        /*0048*/ 	.word	0x000003f0


	//   ....[1]....
        /*004c*/ 	.word	0x00001220


	//   ....[2]....
        /*0050*/ 	.word	0x000012a0


	//----- nvinfo : EIATTR_MAX_THREADS
	.align		4
.L_8719:
        /*0054*/ 	.byte	0x04, 0x05
        /*0056*/ 	.short	(.L_8721 - .L_8720)
.L_8720:
        /*0058*/ 	.word	0x00000080
        /*005c*/ 	.word	0x00000001
        /*0060*/ 	.word	0x00000001


	//----- nvinfo : EIATTR_CRS_STACK_SIZE
	.align		4
.L_8721:
        /*0064*/ 	.byte	0x04, 0x1e
        /*0066*/ 	.short	(.L_8723 - .L_8722)
.L_8722:
        /*0068*/ 	.word	0x00000000


	//----- nvinfo : EIATTR_CBANK_PARAM_SIZE
	.align		4
.L_8723:
        /*006c*/ 	.byte	0x03, 0x19
        /*006e*/ 	.short	0x0020


	//----- nvinfo : EIATTR_PARAM_CBANK
	.align		4
        /*0070*/ 	.byte	0x04, 0x0a
        /*0072*/ 	.short	(.L_8725 - .L_8724)
	.align		4
.L_8724:
        /*0074*/ 	.word	index@(.nv.constant0._ZN2at6native29vectorized_elementwise_kernelILi2EZZZNS0_50_GLOBAL__N__2680c7bb_12_PowKernel_cu_7dd49032_316824pow_tensor_scalar_kernelERNS_18TensorIteratorBaseERKN3c106ScalarEENKUlvE_clEvENKUlvE_clEvEUlNS5_7complexIdEEE_St5arrayIPcLm2EEEEviT0_T1_)
        /*0078*/ 	.short	0x0210
        /*007a*/ 	.short	0x0020


	//----- nvinfo : EIATTR_SW_WAR
	.align		4
.L_8725:
        /*007c*/ 	.byte	0x04, 0x36
        /*007e*/ 	.short	(.L_8727 - .L_8726)
.L_8726:
        /*0080*/ 	.word	0x00000008
.L_8727:


//--------------------- .nv.info._ZN2at6native29vectorized_elementwise_kernelILi4EZZZNS0_50_GLOBAL__N__2680c7bb_12_PowKernel_cu_7dd49032_316824pow_tensor_scalar_kernelERNS_18TensorIteratorBaseERKN3c106ScalarEENKUlvE_clEvENKUlvE_clEvEUlNS5_7complexIdEEE_St5arrayIPcLm2EEEEviT0_T1_ --------------------------
	.section	.nv.info._ZN2at6native29vectorized_elementwise_kernelILi4EZZZNS0_50_GLOBAL__N__2680c7bb_12_PowKernel_cu_7dd49032_316824pow_tensor_scalar_kernelERNS_18TensorIteratorBaseERKN3c106ScalarEENKUlvE_clEvENKUlvE_clEvEUlNS5_7complexIdEEE_St5arrayIPcLm2EEEEviT0_T1_,"",@"SHT_CUDA_INFO"
	.sectionflags	@""
	.align	4


	//----- nvinfo : EIATTR_CUDA_API_VERSION
	.align		4
        /*0000*/ 	.byte	0x04, 0x37
        /*0002*/ 	.short	(.L_8729 - .L_8728)
.L_8728:
        /*0004*/ 	.word	0x00000082


	//----- nvinfo : EIATTR_KPARAM_INFO
	.align		4
.L_8729:
        /*0008*/ 	.byte	0x04, 0x17
        /*000a*/ 	.short	(.L_8731 - .L_8730)
.L_8730:
        /*000c*/ 	.word	0x00000000
        /*0010*/ 	.short	0x0002
        /*0012*/ 	.short	0x0010
        /*0014*/ 	.byte	0x00, 0xf0, 0x41, 0x00


	//----- nvinfo : EIATTR_KPARAM_INFO
	.align		4
.L_8731:
        /*0018*/ 	.byte	0x04, 0x17
        /*001a*/ 	.short	(.L_8733 - .L_8732)
.L_8732:
        /*001c*/ 	.word	0x00000000
        /*0020*/ 	.short	0x0001
        /*0022*/ 	.short	0x0008
        /*0024*/ 	.byte	0x00, 0xf0, 0x21, 0x00


	//----- nvinfo : EIATTR_KPARAM_INFO
	.align		4
.L_8733:
        /*0028*/ 	.byte	0x04, 0x17
        /*002a*/ 	.short	(.L_8735 - .L_8734)
.L_8734:
        /*002c*/ 	.word	0x00000000
        /*0030*/ 	.short	0x0000
        /*0032*/ 	.short	0x0000
        /*0034*/ 	.byte	0x00, 0xf0, 0x11, 0x00


	//----- nvinfo : EIATTR_SPARSE_MMA_MASK
	.align		4
.L_8735:
        /*0038*/ 	.byte	0x03, 0x50
        /*003a*/ 	.short	0x0000


	//----- nvinfo : EIATTR_MAXREG_COUNT
	.align		4
        /*003c*/ 	.byte	0x03, 0x1b
        /*003e*/ 	.short	0x00ff


	//----- nvinfo : EIATTR_MERCURY_ISA_VERSION
	.align		4
        /*0040*/ 	.byte	0x03, 0x5f
        /*0042*/ 	.short	0x0101


	//----- nvinfo : EIATTR_EXIT_INSTR_OFFSETS
	.align		4
        /*0044*/ 	.byte	0x04, 0x1c
        /*0046*/ 	.short	(.L_8737 - .L_8736)


	//   ....[0]....
.L_8736:
        /*0048*/ 	.word	0x000003f0


	//   ....[1]....
        /*004c*/ 	.word	0x00001220


	//   ....[2]....
        /*0050*/ 	.word	0x000012a0


	//----- nvinfo : EIATTR_MAX_THREADS
	.align		4
.L_8737:
        /*0054*/ 	.byte	0x04, 0x05
        /*0056*/ 	.short	(.L_8739 - .L_8738)
.L_8738:
        /*0058*/ 	.word	0x00000080
        /*005c*/ 	.word	0x00000001
        /*0060*/ 	.word	0x00000001


	//----- nvinfo : EIATTR_CRS_STACK_SIZE
	.align		4
.L_8739:
        /*0064*/ 	.byte	0x04, 0x1e
        /*0066*/ 	.short	(.L_8741 - .L_8740)
.L_8740:
        /*0068*/ 	.word	0x00000000


	//----- nvinfo : EIATTR_CBANK_PARAM_SIZE
	.align		4
.L_8741:
        /*006c*/ 	.byte	0x03, 0x19
        /*006e*/ 	.short	0x0020


	//----- nvinfo : EIATTR_PARAM_CBANK
	.align		4
        /*0070*/ 	.byte	0x04, 0x0a
        /*0072*/ 	.short	(.L_8743 - .L_8742)
	.align		4
.L_8742:
        /*0074*/ 	.word	index@(.nv.constant0._ZN2at6native29vectorized_elementwise_kernelILi4EZZZNS0_50_GLOBAL__N__2680c7bb_12_PowKernel_cu_7dd49032_316824pow_tensor_scalar_kernelERNS_18TensorIteratorBaseERKN3c106ScalarEENKUlvE_clEvENKUlvE_clEvEUlNS5_7complexIdEEE_St5arrayIPcLm2EEEEviT0_T1_)
        /*0078*/ 	.short	0x0210
        /*007a*/ 	.short	0x0020


	//----- nvinfo : EIATTR_SW_WAR
	.align		4
.L_8743:
        /*007c*/ 	.byte	0x04, 0x36
        /*007e*/ 	.short	(.L_8745 - .L_8744)
.L_8744:
        /*0080*/ 	.word	0x00000008
.L_8745:


//--------------------- .nv.info._ZN2at6native29vectorized_elementwise_kernelILi8EZZZNS0_50_GLOBAL__N__2680c7bb_12_PowKernel_cu_7dd49032_316824pow_tensor_scalar_kernelERNS_18TensorIteratorBaseERKN3c106ScalarEENKUlvE_clEvENKUlvE_clEvEUlNS5_7complexIdEEE_St5arrayIPcLm2EEEEviT0_T1_ --------------------------
	.section	.nv.info._ZN2at6native29vectorized_elementwise_kernelILi8EZZZNS0_50_GLOBAL__N__2680c7bb_12_PowKernel_cu_7dd49032_316824pow_tensor_scalar_kernelERNS_18TensorIteratorBaseERKN3c106ScalarEENKUlvE_clEvENKUlvE_clEvEUlNS5_7complexIdEEE_St5arrayIPcLm2EEEEviT0_T1_,"",@"SHT_CUDA_INFO"
	.sectionflags	@""
	.align	4


	//----- nvinfo : EIATTR_CUDA_API_VERSION
	.align		4
        /*0000*/ 	.byte	0x04, 0x37
        /*0002*/ 	.short	(.L_8747 - .L_8746)
.L_8746:
        /*0004*/ 	.word	0x00000082


	//----- nvinfo : EIATTR_KPARAM_INFO
	.align		4
.L_8747:
        /*0008*/ 	.byte	0x04, 0x17
        /*000a*/ 	.short	(.L_8749 - .L_8748)
.L_8748:
        /*000c*/ 	.word	0x00000000
        /*0010*/ 	.short	0x0002
        /*0012*/ 	.short	0x0010
        /*0014*/ 	.byte	0x00, 0xf0, 0x41, 0x00


	//----- nvinfo : EIATTR_KPARAM_INFO
	.align		4
.L_8749:
        /*0018*/ 	.byte	0x04, 0x17
        /*001a*/ 	.short	(.L_8751 - .L_8750)
.L_8750:
        /*001c*/ 	.word	0x00000000
        /*0020*/ 	.short	0x0001
        /*0022*/ 	.short	0x0008
        /*0024*/ 	.byte	0x00, 0xf0, 0x21, 0x00


	//----- nvinfo : EIATTR_KPARAM_INFO
	.align		4
.L_8751:
        /*0028*/ 	.byte	0x04, 0x17
        /*002a*/ 	.short	(.L_8753 - .L_8752)
.L_8752:
        /*002c*/ 	.word	0x00000000
        /*0030*/ 	.short	0x0000
        /*0032*/ 	.short	0x0000
        /*0034*/ 	.byte	0x00, 0xf0, 0x11, 0x00


	//----- nvinfo : EIATTR_SPARSE_MMA_MASK
	.align		4
.L_8753:
        /*0038*/ 	.byte	0x03, 0x50
        /*003a*/ 	.short	0x0000


	//----- nvinfo : EIATTR_MAXREG_COUNT
	.align		4
        /*003c*/ 	.byte	0x03, 0x1b
        /*003e*/ 	.short	0x00ff


	//----- nvinfo : EIATTR_MERCURY_ISA_VERSION
	.align		4
        /*0040*/ 	.byte	0x03, 0x5f
        /*0042*/ 	.short	0x0101


	//----- nvinfo : EIATTR_EXIT_INSTR_OFFSETS
	.align		4
        /*0044*/ 	.byte	0x04, 0x1c
        /*0046*/ 	.short	(.L_8755 - .L_8754)


	//   ....[0]....
.L_8754:
        /*0048*/ 	.word	0x000003f0


	//   ....[1]....
        /*004c*/ 	.word	0x00001220


	//   ....[2]....
        /*0050*/ 	.word	0x000012a0


	//----- nvinfo : EIATTR_MAX_THREADS
	.align		4
.L_8755:
        /*0054*/ 	.byte	0x04, 0x05
        /*0056*/ 	.short	(.L_8757 - .L_8756)
.L_8756:
        /*0058*/ 	.word	0x00000080
        /*005c*/ 	.word	0x00000001
        /*0060*/ 	.word	0x00000001


	//----- nvinfo : EIATTR_CRS_STACK_SIZE
	.align		4
.L_8757:
        /*0064*/ 	.byte	0x04, 0x1e
        /*0066*/ 	.short	(.L_8759 - .L_8758)
.L_8758:
        /*0068*/ 	.word	0x00000000


	//----- nvinfo : EIATTR_CBANK_PARAM_SIZE
	.align		4
.L_8759:
        /*006c*/ 	.byte	0x03, 0x19
        /*006e*/ 	.short	0x0020


	//----- nvinfo : EIATTR_PARAM_CBANK
	.align		4
        /*0070*/ 	.byte	0x04, 0x0a
        /*0072*/ 	.short	(.L_8761 - .L_8760)
	.align		4
.L_8760:
        /*0074*/ 	.word	index@(.nv.constant0._ZN2at6native29vectorized_elementwise_kernelILi8EZZZNS0_50_GLOBAL__N__2680c7bb_12_PowKernel_cu_7dd49032_316824pow_tensor_scalar_kernelERNS_18TensorIteratorBaseERKN3c106ScalarEENKUlvE_clEvENKUlvE_clEvEUlNS5_7complexIdEEE_St5arrayIPcLm2EEEEviT0_T1_)
        /*0078*/ 	.short	0x0210
        /*007a*/ 	.short	0x0020


	//----- nvinfo : EIATTR_SW_WAR
	.align		4
.L_8761:
        /*007c*/ 	.byte	0x04, 0x36
        /*007e*/ 	.short	(.L_8763 - .L_8762)
.L_8762:
        /*0080*/ 	.word	0x00000008
.L_8763:


//--------------------- .nv.info._ZN2at6native18elementwise_kernelILi128ELi4EZNS0_15gpu_kernel_implIZZZNS0_50_GLOBAL__N__2680c7bb_12_PowKernel_cu_7dd49032_316824pow_tensor_tensor_kernelERNS_18TensorIteratorBaseEENKUlvE_clEvENKUlvE9_clEvEUlN3c108BFloat16ES9_E_EEvS5_RKT_EUliE_EEviT1_ --------------------------
	.section	.nv.info._ZN2at6native18elementwise_kernelILi128ELi4EZNS0_15gpu_kernel_implIZZZNS0_50_GLOBAL__N__2680c7bb_12_PowKernel_cu_7dd49032_316824pow_tensor_tensor_kernelERNS_18TensorIteratorBaseEENKUlvE_clEvENKUlvE9_clEvEUlN3c108BFloat16ES9_E_EEvS5_RKT_EUliE_EEviT1_,"",@"SHT_CUDA_INFO"
	.sectionflags	@""
	.align	4


	//----- nvinfo : EIATTR_CUDA_API_VERSION
	.align		4
        /*0000*/ 	.byte	0x04, 0x37
        /*0002*/ 	.short	(.L_8765 - .L_8764)
.L_8764:
        /*0004*/ 	.word	0x00000082


	//----- nvinfo : EIATTR_KPARAM_INFO
	.align		4
.L_8765:
        /*0008*/ 	.byte	0x04, 0x17
        /*000a*/ 	.short	(.L_8767 - .L_8766)
.L_8766:
        /*000c*/ 	.word	0x00000000
        /*0010*/ 	.short	0x0001
        /*0012*/ 	.short	0x0008
        /*0014*/ 	.byte	0x00, 0xf0, 0x41, 0x0a


	//----- nvinfo : EIATTR_KPARAM_INFO
	.align		4
.L_8767:
        /*0018*/ 	.byte	0x04, 0x17
        /*001a*/ 	.short	(.L_8769 - .L_8768)
.L_8768:
        /*001c*/ 	.word	0x00000000
        /*0020*/ 	.short	0x0000
        /*0022*/ 	.short	0x0000
        /*0024*/ 	.byte	0x00, 0xf0, 0x11, 0x00


	//----- nvinfo : EIATTR_SPARSE_MMA_MASK
	.align		4
.L_8769:
        /*0028*/ 	.byte	0x03, 0x50
        /*002a*/ 	.short	0x0000


	//----- nvinfo : EIATTR_MAXREG_COUNT
	.align		4
        /*002c*/ 	.byte	0x03, 0x1b
        /*002e*/ 	.short	0x0080


	//----- nvinfo : EIATTR_EXTERNS
	.align		4
        /*0030*/ 	.byte	0x04, 0x0f
        /*0032*/ 	.short	(.L_8771 - .L_8770)


	//   ....[0]....
	.align		4
.L_8770:
        /*0034*/ 	.word	index@(__assertfail)


	//----- nvinfo : EIATTR_MERCURY_ISA_VERSION
	.align		4
.L_8771:
        /*0038*/ 	.byte	0x03, 0x5f
        /*003a*/ 	.short	0x0101


	//----- nvinfo : EIATTR_SYSCALL_OFFSETS
	.align		4
        /*003c*/ 	.byte	0x04, 0x46
        /*003e*/ 	.short	(.L_8773 - .L_8772)


	//   ....[0]....
.L_8772:
        /*0040*/ 	.word	0x000026f0


	//   ....[1]....
        /*0044*/ 	.word	0x000036c0


	//   ....[2]....
        /*0048*/ 	.word	0x00004680


	//   ....[3]....
        /*004c*/ 	.word	0x00006dc0


	//   ....[4]....
        /*0050*/ 	.word	0x00007d90


	//   ....[5]....
        /*0054*/ 	.word	0x00008d50


	//   ....[6]....
        /*0058*/ 	.word	0x0000b480


	//   ....[7]....
        /*005c*/ 	.word	0x0000c450


	//   ....[8]....
        /*0060*/ 	.word	0x0000d410


	//   ....[9]....
        /*0064*/ 	.word	0x0000fb30


	//   ....[10]....
        /*0068*/ 	.word	0x00010b00


	//   ....[11]....
        /*006c*/ 	.word	0x00011ac0


	//----- nvinfo : EIATTR_EXIT_INSTR_OFFSETS
	.align		4
.L_8773:
        /*0070*/ 	.byte	0x04, 0x1c
        /*0072*/ 	.short	(.L_8775 - .L_8774)


	//   ....[0]....
.L_8774:
        /*0074*/ 	.word	0x0000d4e0


	//   ....[1]....
        /*0078*/ 	.word	0x00010cf0


	//   ....[2]....
        /*007c*/ 	.word	0x00010d30


	//   ....[3]....
        /*0080*/ 	.word	0x00010dd0


	//   ....[4]....
        /*0084*/ 	.word	0x00010e10


	//   ....[5]....
        /*0088*/ 	.word	0x00010e50


	//   ....[6]....
        /*008c*/ 	.word	0x00010ee0


	//   ....[7]....
        /*0090*/ 	.word	0x00010f20


	//   ....[8]....
        /*0094*/ 	.word	0x00010fc0


	//   ....[9]....
        /*0098*/ 	.word	0x00011010


	//   ....[10]....
        /*009c*/ 	.word	0x00011060


	//   ....[11]....
        /*00a0*/ 	.word	0x00011130


	//   ....[12]....
        /*00a4*/ 	.word	0x00011190


	//   ....[13]....
        /*00a8*/ 	.word	0x00011320


	//   ....[14]....
        /*00ac*/ 	.word	0x00011480


	//   ....[15]....
        /*00b0*/ 	.word	0x000114a0


	//   ....[16]....
        /*00b4*/ 	.word	0x00011560


	//   ....[17]....
        /*00b8*/ 	.word	0x000116e0


	//   ....[18]....
        /*00bc*/ 	.word	0x00011860


	//   ....[19]....
        /*00c0*/ 	.word	0x000119c0


	//   ....[20]....
        /*00c4*/ 	.word	0x00011ad0


	//   ....[21]....
        /*00c8*/ 	.word	0x00011b10


	//   ....[22]....
        /*00cc*/ 	.word	0x00011b50


	//----- nvinfo : EIATTR_MAX_THREADS
	.align		4
.L_8775:
        /*00d0*/ 	.byte	0x04, 0x05
        /*00d2*/ 	.short	(.L_8777 - .L_8776)
.L_8776:
        /*00d4*/ 	.word	0x00000080
        /*00d8*/ 	.word	0x00000001
        /*00dc*/ 	.word	0x00000001


	//----- nvinfo : EIATTR_CRS_STACK_SIZE
	.align		4
.L_8777:
        /*00e0*/ 	.byte	0x04, 0x1e
        /*00e2*/ 	.short	(.L_8779 - .L_8778)
.L_8778:
        /*00e4*/ 	.word	0x00000000


	//----- nvinfo : EIATTR_CBANK_PARAM_SIZE
	.align		4
.L_8779:
        /*00e8*/ 	.byte	0x03, 0x19
        /*00ea*/ 	.short	0x0298


	//----- nvinfo : EIATTR_PARAM_CBANK
	.align		4
        /*00ec*/ 	.byte	0x04, 0x0a
        /*00ee*/ 	.short	(.L_8781 - .L_8780)
	.align		4
.L_8780:
        /*00f0*/ 	.word	index@(.nv.constant0._ZN2at6native18elementwise_kernelILi128ELi4EZNS0_15gpu_kernel_implIZZZNS0_50_GLOBAL__N__2680c7bb_12_PowKernel_cu_7dd49032_316824pow_tensor_tensor_kernelERNS_18TensorIteratorBaseEENKUlvE_clEvENKUlvE9_clEvEUlN3c108BFloat16ES9_E_EEvS5_RKT_EUliE_EEviT1_)
        /*00f4*/ 	.short	0x0210
        /*00f6*/ 	.short	0x0298


	//----- nvinfo : EIATTR_SW_WAR
	.align		4
.L_8781:
        /*00f8*/ 	.byte	0x04, 0x36
        /*00fa*/ 	.short	(.L_8783 - .L_8782)
.L_8782:
        /*00fc*/ 	.word	0x00000008
.L_8783:


//--------------------- .nv.info._ZN2at6native27unrolled_elementwise_kernelIZZZNS0_50_GLOBAL__N__2680c7bb_12_PowKernel_cu_7dd49032_316824pow_tensor_tensor_kernelERNS_18TensorIteratorBaseEENKUlvE_clEvENKUlvE9_clEvEUlN3c108BFloat16ES8_E_St5arrayIPcLm3EELi4E23TrivialOffsetCalculatorILi2EjESD_ILi1EjENS0_6memory12LoadWithCastILi2EEENSG_13StoreWithCastILi1EEEEEviT_T0_T2_T3_T4_T5_ --------------------------
	.section	.nv.info._ZN2at6native27unrolled_elementwise_kernelIZZZNS0_50_GLOBAL__N__2680c7bb_12_PowKernel_cu_7dd49032_316824pow_tensor_tensor_kernelERNS_18TensorIteratorBaseEENKUlvE_clEvENKUlvE9_clEvEUlN3c108BFloat16ES8_E_St5arrayIPcLm3EELi4E23TrivialOffsetCalculatorILi2EjESD_ILi1EjENS0_6memory12LoadWithCastILi2EEENSG_13StoreWithCastILi1EEEEEviT_T0_T2_T3_T4_T5_,"",@"SHT_CUDA_INFO"
	.sectionflags	@""
	.align	4


	//----- nvinfo : EIATTR_CUDA_API_VERSION
	.align		4
        /*0000*/ 	.byte	0x04, 0x37
        /*0002*/ 	.short	(.L_8785 - .L_8784)
.L_8784:
        /*0004*/ 	.word	0x00000082


	//----- nvinfo : EIATTR_KPARAM_INFO
	.align		4
.L_8785:
        /*0008*/ 	.byte	0x04, 0x17
        /*000a*/ 	.short	(.L_8787 - .L_8786)
.L_8786:
        /*000c*/ 	.word	0x00000000
        /*0010*/ 	.short	0x0006
        /*0012*/ 	.short	0x0038
        /*0014*/ 	.byte	0x00, 0xf0, 0x21, 0x00


	//----- nvinfo : EIATTR_KPARAM_INFO
	.align		4
.L_8787:
        /*0018*/ 	.byte	0x04, 0x17
        /*001a*/ 	.short	(.L_8789 - .L_8788)
.L_8788:
        /*001c*/ 	.word	0x00000000
        /*0020*/ 	.short	0x0005
        /*0022*/ 	.short	0x002c
        /*0024*/ 	.byte	0x00, 0xf0, 0x31, 0x00


	//----- nvinfo : EIATTR_KPARAM_INFO
	.align		4
.L_8789:
        /*0028*/ 	.byte	0x04, 0x17
        /*002a*/ 	.short	(.L_8791 - .L_8790)
.L_8790:
        /*002c*/ 	.word	0x00000000
        /*0030*/ 	.short	0x0004
        /*0032*/ 	.short	0x0029
        /*0034*/ 	.byte	0x00, 0xf0, 0x05, 0x00


	//----- nvinfo : EIATTR_KPARAM_INFO
	.align		4
.L_8791:
        /*0038*/ 	.byte	0x04, 0x17
        /*003a*/ 	.short	(.L_8793 - .L_8792)
.L_8792:
        /*003c*/ 	.word	0x00000000
        /*0040*/ 	.short	0x0003
        /*0042*/ 	.short	0x0028
        /*0044*/ 	.byte	0x00, 0xf0, 0x05, 0x00


	//----- nvinfo : EIATTR_KPARAM_INFO
	.align		4
.L_8793:
        /*0048*/ 	.byte	0x04, 0x17
        /*004a*/ 	.short	(.L_8795 - .L_8794)
.L_8794:
        /*004c*/ 	.word	0x00000000
        /*0050*/ 	.short	0x0002
        /*0052*/ 	.short	0x0010
        /*0054*/ 	.byte	0x00, 0xf0, 0x61, 0x00


	//----- nvinfo : EIATTR_KPARAM_INFO
	.align		4
.L_8795:
        /*0058*/ 	.byte	0x04, 0x17
        /*005a*/ 	.short	(.L_8797 - .L_8796)
.L_8796:
        /*005c*/ 	.word	0x00000000
        /*0060*/ 	.short	0x0001
        /*0062*/ 	.short	0x0008
        /*0064*/ 	.byte	0x00, 0xf0, 0x21, 0x00


	//----- nvinfo : EIATTR_KPARAM_INFO
	.align		4
.L_8797:
        /*0068*/ 	.byte	0x04, 0x17
        /*006a*/ 	.short	(.L_8799 - .L_8798)
.L_8798:
        /*006c*/ 	.word	0x00000000
        /*0070*/ 	.short	0x0000
        /*0072*/ 	.short	0x0000
        /*0074*/ 	.byte	0x00, 0xf0, 0x11, 0x00


	//----- nvinfo : EIATTR_SPARSE_MMA_MASK
	.align		4
.L_8799:
        /*0078*/ 	.byte	0x03, 0x50
        /*007a*/ 	.short	0x0000


	//----- nvinfo : EIATTR_MAXREG_COUNT
	.align		4
        /*007c*/ 	.byte	0x03, 0x1b
        /*007e*/ 	.short	0x00ff


	//----- nvinfo : EIATTR_EXTERNS
	.align		4
        /*0080*/ 	.byte	0x04, 0x0f
        /*0082*/ 	.short	(.L_8801 - .L_8800)


	//   ....[0]....
	.align		4
.L_8800:
        /*0084*/ 	.word	index@(__assertfail)


	//----- nvinfo : EIATTR_MERCURY_ISA_VERSION
	.align		4
.L_8801:
        /*0088*/ 	.byte	0x03, 0x5f
        /*008a*/ 	.short	0x0101


	//----- nvinfo : EIATTR_SYSCALL_OFFSETS
	.align		4
        /*008c*/ 	.byte	0x04, 0x46
        /*008e*/ 	.short	(.L_8803 - .L_8802)


	//   ....[0]....
.L_8802:
        /*0090*/ 	.word	0x000010f0


	//   ....[1]....
        /*0094*/ 	.word	0x000021b0


	//   ....[2]....
        /*0098*/ 	.word	0x000032f0


	//   ....[3]....
        /*009c*/ 	.word	0x000043b0


	//   ....[4]....
        /*00a0*/ 	.word	0x00005500


	//   ....[5]....
        /*00a4*/ 	.word	0x000065d0


	//   ....[6]....
        /*00a8*/ 	.word	0x00007700


	//   ....[7]....
        /*00ac*/ 	.word	0x000086e0


	//   ....[8]....
        /*00b0*/ 	.word	0x00009a10


	//   ....[9]....
        /*00b4*/ 	.word	0x0000aa30


	//   ....[10]....
        /*00b8*/ 	.word	0x0000ba10


	//   ....[11]....
        /*00bc*/ 	.word	0x0000c9f0


	//----- nvinfo : EIATTR_EXIT_INSTR_OFFSETS
	.align		4
.L_8803:
        /*00c0*/ 	.byte	0x04, 0x1c
        /*00c2*/ 	.short	(.L_8805 - .L_8804)


	//   ....[0]....
.L_8804:
        /*00c4*/ 	.word	0x0000bad0


	//   ....[1]....
        /*00c8*/ 	.word	0x0000bc20


	//   ....[2]....
        /*00cc*/ 	.word	0x0000bc60


	//   ....[3]....
        /*00d0*/ 	.word	0x0000bd00


	//   ....[4]....
        /*00d4*/ 	.word	0x0000bd40


	//   ....[5]....
        /*00d8*/ 	.word	0x0000bd80


	//   ....[6]....
        /*00dc*/ 	.word	0x0000be10


	//   ....[7]....
        /*00e0*/ 	.word	0x0000be50


	//   ....[8]....
        /*00e4*/ 	.word	0x0000bef0


	//   ....[9]....
        /*00e8*/ 	.word	0x0000bf40


	//   ....[10]....
        /*00ec*/ 	.word	0x0000bf90


	//   ....[11]....
        /*00f0*/ 	.word	0x0000c060


	//   ....[12]....
        /*00f4*/ 	.word	0x0000c0c0


	//   ....[13]....
        /*00f8*/ 	.word	0x0000c250


	//   ....[14]....
        /*00fc*/ 	.word	0x0000c3b0


	//   ....[15]....
        /*0100*/ 	.word	0x0000c3d0


	//   ....[16]....
        /*0104*/ 	.word	0x0000c490


	//   ....[17]....
        /*0108*/ 	.word	0x0000c610


	//   ....[18]....
        /*010c*/ 	.word	0x0000c790


	//   ....[19]....
        /*0110*/ 	.word	0x0000c8f0


	//   ....[20]....
        /*0114*/ 	.word	0x0000ca00


	//   ....[21]....
        /*0118*/ 	.word	0x0000ca40


	//   ....[22]....
        /*011c*/ 	.word	0x0000ca80


	//----- nvinfo : EIATTR_MAX_THREADS
	.align		4
.L_8805:
        /*0120*/ 	.byte	0x04, 0x05
        /*0122*/ 	.short	(.L_8807 - .L_8806)
.L_8806:
        /*0124*/ 	.word	0x00000080
        /*0128*/ 	.word	0x00000001
        /*012c*/ 	.word	0x00000001


	//----- nvinfo : EIATTR_CRS_STACK_SIZE
	.align		4
.L_8807:
        /*0130*/ 	.byte	0x04, 0x1e
        /*0132*/ 	.short	(.L_8809 - .L_8808)
.L_8808:
        /*0134*/ 	.word	0x00000000


	//----- nvinfo : EIATTR_CBANK_PARAM_SIZE
	.align		4
.L_8809:
        /*0138*/ 	.byte	0x03, 0x19
        /*013a*/ 	.short	0x0040


	//----- nvinfo : EIATTR_PARAM_CBANK
	.align		4
        /*013c*/ 	.byte	0x04, 0x0a
        /*013e*/ 	.short	(.L_8811 - .L_8810)
	.align		4
.L_8810:
        /*0140*/ 	.word	index@(.nv.constant0._ZN2at6native27unrolled_elementwise_kernelIZZZNS0_50_GLOBAL__N__2680c7bb_12_PowKernel_cu_7dd49032_316824pow_tensor_tensor_kernelERNS_18TensorIteratorBaseEENKUlvE_clEvENKUlvE9_clEvEUlN3c108BFloat16ES8_E_St5arrayIPcLm3EELi4E23TrivialOffsetCalculatorILi2EjESD_ILi1EjENS0_6memory12LoadWithCastILi2EEENSG_13StoreWithCastILi1EEEEEviT_T0_T2_T3_T4_T5_)
        /*0144*/ 	.short	0x0210
        /*0146*/ 	.short	0x0040


	//----- nvinfo : EIATTR_SW_WAR
	.align		4
.L_8811:
        /*0148*/ 	.byte	0x04, 0x36
        /*014a*/ 	.short	(.L_8813 - .L_8812)
.L_8812:
        /*014c*/ 	.word	0x00000008
.L_8813:


//--------------------- .nv.info._ZN2at6native18elementwise_kernelILi128ELi4EZNS0_22gpu_kernel_impl_nocastIZZZNS0_50_GLOBAL__N__2680c7bb_12_PowKernel_cu_7dd49032_316824pow_tensor_tensor_kernelERNS_18TensorIteratorBaseEENKUlvE_clEvENKUlvE9_clEvEUlN3c108BFloat16ES9_E_EEvS5_RKT_EUliE_EEviT1_ --------------------------
	.section	.nv.info._ZN2at6native18elementwise_kernelILi128ELi4EZNS0_22gpu_kernel_impl_nocastIZZZNS0_50_GLOBAL__N__2680c7bb_12_PowKernel_cu_7dd49032_316824pow_tensor_tensor_kernelERNS_18TensorIteratorBaseEENKUlvE_clEvENKUlvE9_clEvEUlN3c108BFloat16ES9_E_EEvS5_RKT_EUliE_EEviT1_,"",@"SHT_CUDA_INFO"
	.sectionflags	@""
	.align	4


	//----- nvinfo : EIATTR_CUDA_API_VERSION
	.align		4
        /*0000*/ 	.byte	0x04, 0x37
        /*0002*/ 	.short	(.L_8815 - .L_8814)
.L_8814:
        /*0004*/ 	.word	0x00000082


	//----- nvinfo : EIATTR_KPARAM_INFO
	.align		4
.L_8815:
        /*0008*/ 	.byte	0x04, 0x17
        /*000a*/ 	.short	(.L_8817 - .L_8816)
.L_8816:
        /*000c*/ 	.word	0x00000000
        /*0010*/ 	.short	0x0001
        /*0012*/ 	.short	0x0008
        /*0014*/ 	.byte	0x00, 0xf0, 0x21, 0x0a


	//----- nvinfo : EIATTR_KPARAM_INFO
	.align		4
.L_8817:
        /*0018*/ 	.byte	0x04, 0x17
        /*001a*/ 	.short	(.L_8819 - .L_8818)
.L_8818:
        /*001c*/ 	.word	0x00000000
        /*0020*/ 	.short	0x0000
        /*0022*/ 	.short	0x0000
        /*0024*/ 	.byte	0x00, 0xf0, 0x11, 0x00


	//----- nvinfo : EIATTR_SPARSE_MMA_MASK
	.align		4
.L_8819:
        /*0028*/ 	.byte	0x03, 0x50
        /*002a*/ 	.short	0x0000


	//----- nvinfo : EIATTR_MAXREG_COUNT
	.align		4
        /*002c*/ 	.byte	0x03, 0x1b
        /*002e*/ 	.short	0x0080


	//----- nvinfo : EIATTR_MERCURY_ISA_VERSION
	.align		4
        /*0030*/ 	.byte	0x03, 0x5f
        /*0032*/ 	.short	0x0101


	//----- nvinfo : EIATTR_EXIT_INSTR_OFFSETS
	.align		4
        /*0034*/ 	.byte	0x04, 0x1c
        /*0036*/ 	.short	(.L_8821 - .L_8820)


	//   ....[0]....
.L_8820:
        /*0038*/ 	.word	0x000046e0


	//   ....[1]....
        /*003c*/ 	.word	0x00005e20


	//----- nvinfo : EIATTR_MAX_THREADS
	.align		4
.L_8821:
        /*0040*/ 	.byte	0x04, 0x05
        /*0042*/ 	.short	(.L_8823 - .L_8822)
.L_8822:
        /*0044*/ 	.word	0x00000080
        /*0048*/ 	.word	0x00000001
        /*004c*/ 	.word	0x00000001


	//----- nvinfo : EIATTR_CRS_STACK_SIZE
	.align		4
.L_8823:
        /*0050*/ 	.byte	0x04, 0x1e
        /*0052*/ 	.short	(.L_8825 - .L_8824)
.L_8824:
        /*0054*/ 	.word	0x00000000


	//----- nvinfo : EIATTR_CBANK_PARAM_SIZE
	.align		4
.L_8825:
        /*0058*/ 	.byte	0x03, 0x19
        /*005a*/ 	.short	0x0290


	//----- nvinfo : EIATTR_PARAM_CBANK
	.align		4
        /*005c*/ 	.byte	0x04, 0x0a
        /*005e*/ 	.short	(.L_8827 - .L_8826)
	.align		4
.L_8826:
        /*0060*/ 	.word	index@(.nv.constant0._ZN2at6native18elementwise_kernelILi128ELi4EZNS0_22gpu_kernel_impl_nocastIZZZNS0_50_GLOBAL__N__2680c7bb_12_PowKernel_cu_7dd49032_316824pow_tensor_tensor_kernelERNS_18TensorIteratorBaseEENKUlvE_clEvENKUlvE9_clEvEUlN3c108BFloat16ES9_E_EEvS5_RKT_EUliE_EEviT1_)
        /*0064*/ 	.short	0x0210
        /*0066*/ 	.short	0x0290


	//----- nvinfo : EIATTR_SW_WAR
	.align		4
.L_8827:
        /*0068*/ 	.byte	0x04, 0x36
        /*006a*/ 	.short	(.L_8829 - .L_8828)
.L_8828:
        /*006c*/ 	.word	0x00000008
.L_8829:


//--------------------- .nv.info._ZN2at6native27unrolled_elementwise_kernelIZZZNS0_50_GLOBAL__N__2680c7bb_12_PowKernel_cu_7dd49032_316824pow_tensor_tensor_kernelERNS_18TensorIteratorBaseEENKUlvE_clEvENKUlvE9_clEvEUlN3c108BFloat16ES8_E_St5arrayIPcLm3EELi4E23TrivialOffsetCalculatorILi2EjESD_ILi1EjENS0_6memory15LoadWithoutCastENSG_16StoreWithoutCastEEEviT_T0_T2_T3_T4_T5_ --------------------------
	.section	.nv.info._ZN2at6native27unrolled_elementwise_kernelIZZZNS0_50_GLOBAL__N__2680c7bb_12_PowKernel_cu_7dd49032_316824pow_tensor_tensor_kernelERNS_18TensorIteratorBaseEENKUlvE_clEvENKUlvE9_clEvEUlN3c108BFloat16ES8_E_St5arrayIPcLm3EELi4E23TrivialOffsetCalculatorILi2EjESD_ILi1EjENS0_6memory15LoadWithoutCastENSG_16StoreWithoutCastEEEviT_T0_T2_T3_T4_T5_,"",@"SHT_CUDA_INFO"
	.sectionflags	@""
	.align	4


	//----- nvinfo : EIATTR_CUDA_API_VERSION
	.align		4
        /*0000*/ 	.byte	0x04, 0x37
        /*0002*/ 	.short	(.L_8831 - .L_8830)
.L_8830:
        /*0004*/ 	.word	0x00000082


	//----- nvinfo : EIATTR_KPARAM_INFO
	.align		4
.L_8831:
        /*0008*/ 	.byte	0x04, 0x17
        /*000a*/ 	.short	(.L_8833 - .L_8832)
.L_8832:
        /*000c*/ 	.word	0x00000000
        /*0010*/ 	.short	0x0006
        /*0012*/ 	.short	0x002b
        /*0014*/ 	.byte	0x00, 0xf0, 0x05, 0x00


	//----- nvinfo : EIATTR_KPARAM_INFO
	.align		4
.L_8833:
        /*0018*/ 	.byte	0x04, 0x17
        /*001a*/ 	.short	(.L_8835 - .L_8834)
.L_8834:
        /*001c*/ 	.word	0x00000000
        /*0020*/ 	.short	0x0005
        /*0022*/ 	.short	0x002a
        /*0024*/ 	.byte	0x00, 0xf0, 0x05, 0x00


	//----- nvinfo : EIATTR_KPARAM_INFO
	.align		4
.L_8835:
        /*0028*/ 	.byte	0x04, 0x17
        /*002a*/ 	.short	(.L_8837 - .L_8836)
.L_8836:
        /*002c*/ 	.word	0x00000000
        /*0030*/ 	.short	0x0004
        /*0032*/ 	.short	0x0029
        /*0034*/ 	.byte	0x00, 0xf0, 0x05, 0x00


	//----- nvinfo : EIATTR_KPARAM_INFO
	.align		4
.L_8837:
        /*0038*/ 	.byte	0x04, 0x17
        /*003a*/ 	.short	(.L_8839 - .L_8838)
.L_8838:
        /*003c*/ 	.word	0x00000000
        /*0040*/ 	.short	0x0003
        /*0042*/ 	.short	0x0028
        /*0044*/ 	.byte	0x00, 0xf0, 0x05, 0x00


	//----- nvinfo : EIATTR_KPARAM_INFO
	.align		4
.L_8839:
        /*0048*/ 	.byte	0x04, 0x17
        /*004a*/ 	.short	(.L_8841 - .L_8840)
.L_8840:
        /*004c*/ 	.word	0x00000000
        /*0050*/ 	.short	0x0002
        /*0052*/ 	.short	0x0010
        /*0054*/ 	.byte	0x00, 0xf0, 0x61, 0x00


	//----- nvinfo : EIATTR_KPARAM_INFO
	.align		4
.L_8841:
        /*0058*/ 	.byte	0x04, 0x17
        /*005a*/ 	.short	(.L_8843 - .L_8842)
.L_8842:
        /*005c*/ 	.word	0x00000000
        /*0060*/ 	.short	0x0001
        /*0062*/ 	.short	0x0008
        /*0064*/ 	.byte	0x00, 0xf0, 0x21, 0x00


	//----- nvinfo : EIATTR_KPARAM_INFO
	.align		4
.L_8843:
        /*0068*/ 	.byte	0x04, 0x17
        /*006a*/ 	.short	(.L_8845 - .L_8844)
.L_8844:
        /*006c*/ 	.word	0x00000000
        /*0070*/ 	.short	0x0000
        /*0072*/ 	.short	0x0000
        /*0074*/ 	.byte	0x00, 0xf0, 0x11, 0x00


	//----- nvinfo : EIATTR_SPARSE_MMA_MASK
	.align		4
.L_8845:
        /*0078*/ 	.byte	0x03, 0x50
        /*007a*/ 	.short	0x0000


	//----- nvinfo : EIATTR_MAXREG_COUNT
	.align		4
        /*007c*/ 	.byte	0x03, 0x1b
        /*007e*/ 	.short	0x00ff


	//----- nvinfo : EIATTR_MERCURY_ISA_VERSION
	.align		4
        /*0080*/ 	.byte	0x03, 0x5f
        /*0082*/ 	.short	0x0101


	//----- nvinfo : EIATTR_EXIT_INSTR_OFFSETS
	.align		4
        /*0084*/ 	.byte	0x04, 0x1c
        /*0086*/ 	.short	(.L_8847 - .L_8846)


	//   ....[0]....
.L_8846:
        /*0088*/ 	.word	0x00000620


	//   ....[1]....
        /*008c*/ 	.word	0x000006a0


	//----- nvinfo : EIATTR_MAX_THREADS
	.align		4
.L_8847:
        /*0090*/ 	.byte	0x04, 0x05
        /*0092*/ 	.short	(.L_8849 - .L_8848)
.L_8848:
        /*0094*/ 	.word	0x00000080
        /*0098*/ 	.word	0x00000001
        /*009c*/ 	.word	0x00000001


	//----- nvinfo : EIATTR_CRS_STACK_SIZE
	.align		4
.L_8849:
        /*00a0*/ 	.byte	0x04, 0x1e
        /*00a2*/ 	.short	(.L_8851 - .L_8850)
.L_8850:
        /*00a4*/ 	.word	0x00000000


	//----- nvinfo : EIATTR_CBANK_PARAM_SIZE
	.align		4
.L_8851:
        /*00a8*/ 	.byte	0x03, 0x19
        /*00aa*/ 	.short	0x002c


	//----- nvinfo : EIATTR_PARAM_CBANK
	.align		4
        /*00ac*/ 	.byte	0x04, 0x0a
        /*00ae*/ 	.short	(.L_8853 - .L_8852)
	.align		4
.L_8852:
        /*00b0*/ 	.word	index@(.nv.constant0._ZN2at6native27unrolled_elementwise_kernelIZZZNS0_50_GLOBAL__N__2680c7bb_12_PowKernel_cu_7dd49032_316824pow_tensor_tensor_kernelERNS_18TensorIteratorBaseEENKUlvE_clEvENKUlvE9_clEvEUlN3c108BFloat16ES8_E_St5arrayIPcLm3EELi4E23TrivialOffsetCalculatorILi2EjESD_ILi1EjENS0_6memory15LoadWithoutCastENSG_16StoreWithoutCastEEEviT_T0_T2_T3_T4_T5_)
        /*00b4*/ 	.short	0x0210
        /*00b6*/ 	.short	0x002c


	//----- nvinfo : EIATTR_SW_WAR
	.align		4
.L_8853:
        /*00b8*/ 	.byte	0x04, 0x36
        /*00ba*/ 	.short	(.L_8855 - .L_8854)
.L_8854:
        /*00bc*/ 	.word	0x00000008
.L_8855:


//--------------------- .nv.info._ZN2at6native29vectorized_elementwise_kernelILi2EZZZNS0_50_GLOBAL__N__2680c7bb_12_PowKernel_cu_7dd49032_316824pow_tensor_tensor_kernelERNS_18TensorIteratorBaseEENKUlvE_clEvENKUlvE9_clEvEUlN3c108BFloat16ES8_E_St5arrayIPcLm3EEEEviT0_T1_ --------------------------
	.section	.nv.info._ZN2at6native29vectorized_elementwise_kernelILi2EZZZNS0_50_GLOBAL__N__2680c7bb_12_PowKernel_cu_7dd49032_316824pow_tensor_tensor_kernelERNS_18TensorIteratorBaseEENKUlvE_clEvENKUlvE9_clEvEUlN3c108BFloat16ES8_E_St5arrayIPcLm3EEEEviT0_T1_,"",@"SHT_CUDA_INFO"
	.sectionflags	@""
	.align	4


	//----- nvinfo : EIATTR_CUDA_API_VERSION
	.align		4
        /*0000*/ 	.byte	0x04, 0x37
        /*0002*/ 	.short	(.L_8857 - .L_8856)
.L_8856:
        /*0004*/ 	.word	0x00000082


	//----- nvinfo : EIATTR_KPARAM_INFO
	.align		4
.L_8857:
        /*0008*/ 	.byte	0x04, 0x17
        /*000a*/ 	.short	(.L_8859 - .L_8858)
.L_8858:
        /*000c*/ 	.word	0x00000000
        /*0010*/ 	.short	0x0002
        /*0012*/ 	.short	0x0010
        /*0014*/ 	.byte	0x00, 0xf0, 0x61, 0x00


	//----- nvinfo : EIATTR_KPARAM_INFO
	.align		4
.L_8859:
        /*0018*/ 	.byte	0x04, 0x17
        /*001a*/ 	.short	(.L_8861 - .L_8860)
.L_8860:
        /*001c*/ 	.word	0x00000000
        /*0020*/ 	.short	0x0001
        /*0022*/ 	.short	0x0008
        /*0024*/ 	.byte	0x00, 0xf0, 0x21, 0x00


	//----- nvinfo : EIATTR_KPARAM_INFO
	.align		4
.L_8861:
        /*0028*/ 	.byte	0x04, 0x17
        /*002a*/ 	.short	(.L_8863 - .L_8862)
.L_8862:
        /*002c*/ 	.word	0x00000000
        /*0030*/ 	.short	0x0000
        /*0032*/ 	.short	0x0000
        /*0034*/ 	.byte	0x00, 0xf0, 0x11, 0x00


	//----- nvinfo : EIATTR_SPARSE_MMA_MASK
	.align		4
.L_8863:
        /*0038*/ 	.byte	0x03, 0x50
        /*003a*/ 	.short	0x0000


	//----- nvinfo : EIATTR_MAXREG_COUNT
	.align		4
        /*003c*/ 	.byte	0x03, 0x1b
        /*003e*/ 	.short	0x00ff


	//----- nvinfo : EIATTR_MERCURY_ISA_VERSION
	.align		4
        /*0040*/ 	.byte	0x03, 0x5f
        /*0042*/ 	.short	0x0101


	//----- nvinfo : EIATTR_EXIT_INSTR_OFFSETS
	.align		4
        /*0044*/ 	.byte	0x04, 0x1c
        /*0046*/ 	.short	(.L_8865 - .L_8864)


	//   ....[0]....
.L_8864:
        /*0048*/ 	.word	0x00000520


	//   ....[1]....
        /*004c*/ 	.word	0x000011f0


	//   ....[2]....
        /*0050*/ 	.word	0x00001240


	//----- nvinfo : EIATTR_MAX_THREADS
	.align		4
.L_8865:
        /*0054*/ 	.byte	0x04, 0x05
        /*0056*/ 	.short	(.L_8867 - .L_8866)
.L_8866:
        /*0058*/ 	.word	0x00000080
        /*005c*/ 	.word	0x00000001
        /*0060*/ 	.word	0x00000001


	//----- nvinfo : EIATTR_CRS_STACK_SIZE
	.align		4
.L_8867:
        /*0064*/ 	.byte	0x04, 0x1e
        /*0066*/ 	.short	(.L_8869 - .L_8868)
.L_8868:
        /*0068*/ 	.word	0x00000000


	//----- nvinfo : EIATTR_CBANK_PARAM_SIZE
	.align		4
.L_8869:
        /*006c*/ 	.byte	0x03, 0x19
        /*006e*/ 	.short	0x0028


	//----- nvinfo : EIATTR_PARAM_CBANK
	.align		4
        /*0070*/ 	.byte	0x04, 0x0a
        /*0072*/ 	.short	(.L_8871 - .L_8870)
	.align		4
.L_8870:
        /*0074*/ 	.word	index@(.nv.constant0._ZN2at6native29vectorized_elementwise_kernelILi2EZZZNS0_50_GLOBAL__N__2680c7bb_12_PowKernel_cu_7dd49032_316824pow_tensor_tensor_kernelERNS_18TensorIteratorBaseEENKUlvE_clEvENKUlvE9_clEvEUlN3c108BFloat16ES8_E_St5arrayIPcLm3EEEEviT0_T1_)
        /*0078*/ 	.short	0x0210
        /*007a*/ 	.short	0x0028


	//----- nvinfo : EIATTR_SW_WAR
	.align		4
.L_8871:
        /*007c*/ 	.byte	0x04, 0x36
        /*007e*/ 	.short	(.L_8873 - .L_8872)
.L_8872:
        /*0080*/ 	.word	0x00000008
.L_8873:


//--------------------- .nv.info._ZN2at6native29vectorized_elementwise_kernelILi4EZZZNS0_50_GLOBAL__N__2680c7bb_12_PowKernel_cu_7dd49032_316824pow_tensor_tensor_kernelERNS_18TensorIteratorBaseEENKUlvE_clEvENKUlvE9_clEvEUlN3c108BFloat16ES8_E_St5arrayIPcLm3EEEEviT0_T1_ --------------------------
	.section	.nv.info._ZN2at6native29vectorized_elementwise_kernelILi4EZZZNS0_50_GLOBAL__N__2680c7bb_12_PowKernel_cu_7dd49032_316824pow_tensor_tensor_kernelERNS_18TensorIteratorBaseEENKUlvE_clEvENKUlvE9_clEvEUlN3c108BFloat16ES8_E_St5arrayIPcLm3EEEEviT0_T1_,"",@"SHT_CUDA_INFO"
	.sectionflags	@""
	.align	4


	//----- nvinfo : EIATTR_CUDA_API_VERSION
	.align		4
        /*0000*/ 	.byte	0x04, 0x37
        /*0002*/ 	.short	(.L_8875 - .L_8874)
.L_8874:
        /*0004*/ 	.word	0x00000082


	//----- nvinfo : EIATTR_KPARAM_INFO
	.align		4
.L_8875:
        /*0008*/ 	.byte	0x04, 0x17
        /*000a*/ 	.short	(.L_8877 - .L_8876)
.L_8876:
        /*000c*/ 	.word	0x00000000
        /*0010*/ 	.short	0x0002
        /*0012*/ 	.short	0x0010
        /*0014*/ 	.byte	0x00, 0xf0, 0x61, 0x00


	//----- nvinfo : EIATTR_KPARAM_INFO
	.align		4
.L_8877:
        /*0018*/ 	.byte	0x04, 0x17
        /*001a*/ 	.short	(.L_8879 - .L_8878)
.L_8878:
        /*001c*/ 	.word	0x00000000
        /*0020*/ 	.short	0x0001
        /*0022*/ 	.short	0x0008
        /*0024*/ 	.byte	0x00, 0xf0, 0x21, 0x00


	//----- nvinfo : EIATTR_KPARAM_INFO
	.align		4
.L_8879:
        /*0028*/ 	.byte	0x04, 0x17
        /*002a*/ 	.short	(.L_8881 - .L_8880)
.L_8880:
        /*002c*/ 	.word	0x00000000
        /*0030*/ 	.short	0x0000
        /*0032*/ 	.short	0x0000
        /*0034*/ 	.byte	0x00, 0xf0, 0x11, 0x00


	//----- nvinfo : EIATTR_SPARSE_MMA_MASK
	.align		4
.L_8881:
        /*0038*/ 	.byte	0x03, 0x50
        /*003a*/ 	.short	0x0000


	//----- nvinfo : EIATTR_MAXREG_COUNT
	.align		4
        /*003c*/ 	.byte	0x03, 0x1b
        /*003e*/ 	.short	0x00ff


	//----- nvinfo : EIATTR_MERCURY_ISA_VERSION
	.align		4
        /*0040*/ 	.byte	0x03, 0x5f
        /*0042*/ 	.short	0x0101


	//----- nvinfo : EIATTR_EXIT_INSTR_OFFSETS
	.align		4
        /*0044*/ 	.byte	0x04, 0x1c
        /*0046*/ 	.short	(.L_8883 - .L_8882)


	//   ....[0]....
.L_8882:
        /*0048*/ 	.word	0x000004c0


	//   ....[1]....
        /*004c*/ 	.word	0x00001190


	//   ....[2]....
        /*0050*/ 	.word	0x000011e0


	//----- nvinfo : EIATTR_MAX_THREADS
	.align		4
.L_8883:
        /*0054*/ 	.byte	0x04, 0x05
        /*0056*/ 	.short	(.L_8885 - .L_8884)
.L_8884:
        /*0058*/ 	.word	0x00000080
        /*005c*/ 	.word	0x00000001
        /*0060*/ 	.word	0x00000001


	//----- nvinfo : EIATTR_CRS_STACK_SIZE
	.align		4
.L_8885:
        /*0064*/ 	.byte	0x04, 0x1e
        /*0066*/ 	.short	(.L_8887 - .L_8886)
.L_8886:
        /*0068*/ 	.word	0x00000000


	//----- nvinfo : EIATTR_CBANK_PARAM_SIZE
	.align		4
.L_8887:
        /*006c*/ 	.byte	0x03, 0x19
        /*006e*/ 	.short	0x0028


	//----- nvinfo : EIATTR_PARAM_CBANK
	.align		4
        /*0070*/ 	.byte	0x04, 0x0a
        /*0072*/ 	.short	(.L_8889 - .L_8888)
	.align		4
.L_8888:
        /*0074*/ 	.word	index@(.nv.constant0._ZN2at6native29vectorized_elementwise_kernelILi4EZZZNS0_50_GLOBAL__N__2680c7bb_12_PowKernel_cu_7dd49032_316824pow_tensor_tensor_kernelERNS_18TensorIteratorBaseEENKUlvE_clEvENKUlvE9_clEvEUlN3c108BFloat16ES8_E_St5arrayIPcLm3EEEEviT0_T1_)
        /*0078*/ 	.short	0x0210
        /*007a*/ 	.short	0x0028


	//----- nvinfo : EIATTR_SW_WAR
	.align		4
.L_8889:
        /*007c*/ 	.byte	0x04, 0x36
        /*007e*/ 	.short	(.L_8891 - .L_8890)
.L_8890:
        /*0080*/ 	.word	0x00000008
.L_8891:


//--------------------- .nv.info._ZN2at6native29vectorized_elementwise_kernelILi8EZZZNS0_50_GLOBAL__N__2680c7bb_12_PowKernel_cu_7dd49032_316824pow_tensor_tensor_kernelERNS_18TensorIteratorBaseEENKUlvE_clEvENKUlvE9_clEvEUlN3c108BFloat16ES8_E_St5arrayIPcLm3EEEEviT0_T1_ --------------------------
	.section	.nv.info._ZN2at6native29vectorized_elementwise_kernelILi8EZZZNS0_50_GLOBAL__N__2680c7bb_12_PowKernel_cu_7dd49032_316824pow_tensor_tensor_kernelERNS_18TensorIteratorBaseEENKUlvE_clEvENKUlvE9_clEvEUlN3c108BFloat16ES8_E_St5arrayIPcLm3EEEEviT0_T1_,"",@"SHT_CUDA_INFO"
	.sectionflags	@""
	.align	4


	//----- nvinfo : EIATTR_CUDA_API_VERSION
	.align		4
        /*0000*/ 	.byte	0x04, 0x37
        /*0002*/ 	.short	(.L_8893 - .L_8892)
.L_8892:
        /*0004*/ 	.word	0x00000082


	//----- nvinfo : EIATTR_KPARAM_INFO
	.align		4
.L_8893:
        /*0008*/ 	.byte	0x04, 0x17
        /*000a*/ 	.short	(.L_8895 - .L_8894)
.L_8894:
        /*000c*/ 	.word	0x00000000
        /*0010*/ 	.short	0x0002
        /*0012*/ 	.short	0x0010
        /*0014*/ 	.byte	0x00, 0xf0, 0x61, 0x00


	//----- nvinfo : EIATTR_KPARAM_INFO
	.align		4
.L_8895:
        /*0018*/ 	.byte	0x04, 0x17
        /*001a*/ 	.short	(.L_8897 - .L_8896)
.L_8896:
        /*001c*/ 	.word	0x00000000
        /*0020*/ 	.short	0x0001
        /*0022*/ 	.short	0x0008
        /*0024*/ 	.byte	0x00, 0xf0, 0x21, 0x00


	//----- nvinfo : EIATTR_KPARAM_INFO
	.align		4
.L_8897:
        /*0028*/ 	.byte	0x04, 0x17
        /*002a*/ 	.short	(.L_8899 - .L_8898)
.L_8898:
        /*002c*/ 	.word	0x00000000
        /*0030*/ 	.short	0x0000
        /*0032*/ 	.short	0x0000
        /*0034*/ 	.byte	0x00, 0xf0, 0x11, 0x00


	//----- nvinfo : EIATTR_SPARSE_MMA_MASK
	.align		4
.L_8899:
        /*0038*/ 	.byte	0x03, 0x50
        /*003a*/ 	.short	0x0000


	//----- nvinfo : EIATTR_MAXREG_COUNT
	.align		4
        /*003c*/ 	.byte	0x03, 0x1b
        /*003e*/ 	.short	0x00ff


	//----- nvinfo : EIATTR_MERCURY_ISA_VERSION
	.align		4
        /*0040*/ 	.byte	0x03, 0x5f
        /*0042*/ 	.short	0x0101


	//----- nvinfo : EIATTR_EXIT_INSTR_OFFSETS
	.align		4
        /*0044*/ 	.byte	0x04, 0x1c
        /*0046*/ 	.short	(.L_8901 - .L_8900)


	//   ....[0]....
.L_8900:
        /*0048*/ 	.word	0x00000490


	//   ....[1]....
        /*004c*/ 	.word	0x00001160


	//   ....[2]....
        /*0050*/ 	.word	0x000011b0


	//----- nvinfo : EIATTR_MAX_THREADS
	.align		4
.L_8901:
        /*0054*/ 	.byte	0x04, 0x05
        /*0056*/ 	.short	(.L_8903 - .L_8902)
.L_8902:
        /*0058*/ 	.word	0x00000080
        /*005c*/ 	.word	0x00000001
        /*0060*/ 	.word	0x00000001


	//----- nvinfo : EIATTR_CRS_STACK_SIZE
	.align		4
.L_8903:
        /*0064*/ 	.byte	0x04, 0x1e
        /*0066*/ 	.short	(.L_8905 - .L_8904)
.L_8904:
        /*0068*/ 	.word	0x00000000


	//----- nvinfo : EIATTR_CBANK_PARAM_SIZE
	.align		4
.L_8905:
        /*006c*/ 	.byte	0x03, 0x19
        /*006e*/ 	.short	0x0028


	//----- nvinfo : EIATTR_PARAM_CBANK
	.align		4
        /*0070*/ 	.byte	0x04, 0x0a
        /*0072*/ 	.short	(.L_8907 - .L_8906)
	.align		4
.L_8906:
        /*0074*/ 	.word	index@(.nv.constant0._ZN2at6native29vectorized_elementwise_kernelILi8EZZZNS0_50_GLOBAL__N__2680c7bb_12_PowKernel_cu_7dd49032_316824pow_tensor_tensor_kernelERNS_18TensorIteratorBaseEENKUlvE_clEvENKUlvE9_clEvEUlN3c108BFloat16ES8_E_St5arrayIPcLm3EEEEviT0_T1_)
        /*0078*/ 	.short	0x0210
        /*007a*/ 	.short	0x0028


	//----- nvinfo : EIATTR_SW_WAR
	.align		4
.L_8907:
        /*007c*/ 	.byte	0x04, 0x36
        /*007e*/ 	.short	(.L_8909 - .L_8908)
.L_8908:
        /*0080*/ 	.word	0x00000008
.L_8909:


//--------------------- .nv.info._ZN2at6native18elementwise_kernelILi128ELi4EZNS0_15gpu_kernel_implIZNS0_50_GLOBAL__N__2680c7bb_12_PowKernel_cu_7dd49032_316822pow_scalar_tensor_implIN3c108BFloat16EEEvRNS_18TensorIteratorBaseET_EUlS6_E_EEvS8_RKS9_EUliE_EEviT1_ --------------------------
	.section	.nv.info._ZN2at6native18elementwise_kernelILi128ELi4EZNS0_15gpu_kernel_implIZNS0_50_GLOBAL__N__2680c7bb_12_PowKernel_cu_7dd49032_316822pow_scalar_tensor_implIN3c108BFloat16EEEvRNS_18TensorIteratorBaseET_EUlS6_E_EEvS8_RKS9_EUliE_EEviT1_,"",@"SHT_CUDA_INFO"
	.sectionflags	@""
	.align	4


	//----- nvinfo : EIATTR_CUDA_API_VERSION
	.align		4
        /*0000*/ 	.byte	0x04, 0x37
        /*0002*/ 	.short	(.L_8911 - .L_8910)
.L_8910:
        /*0004*/ 	.word	0x00000082


	//----- nvinfo : EIATTR_KPARAM_INFO
	.align		4
.L_8911:
        /*0008*/ 	.byte	0x04, 0x17
        /*000a*/ 	.short	(.L_8913 - .L_8912)
.L_8912:
        /*000c*/ 	.word	0x00000000
        /*0010*/ 	.short	0x0001
        /*0012*/ 	.short	0x0008
        /*0014*/ 	.byte	0x00, 0xf0, 0xa1, 0x08


	//----- nvinfo : EIATTR_KPARAM_INFO
	.align		4
.L_8913:
        /*0018*/ 	.byte	0x04, 0x17
        /*001a*/ 	.short	(.L_8915 - .L_8914)
.L_8914:
        /*001c*/ 	.word	0x00000000
        /*0020*/ 	.short	0x0000
        /*0022*/ 	.short	0x0000
        /*0024*/ 	.byte	0x00, 0xf0, 0x11, 0x00


	//----- nvinfo : EIATTR_SPARSE_MMA_MASK
	.align		4
.L_8915:
        /*0028*/ 	.byte	0x03, 0x50
        /*002a*/ 	.short	0x0000


	//----- nvinfo : EIATTR_MAXREG_COUNT
	.align		4
        /*002c*/ 	.byte	0x03, 0x1b
        /*002e*/ 	.short	0x0080


	//----- nvinfo : EIATTR_EXTERNS
	.align		4
        /*0030*/ 	.byte	0x04, 0x0f
        /*0032*/ 	.short	(.L_8917 - .L_8916)


	//   ....[0]....
	.align		4
.L_8916:
        /*0034*/ 	.word	index@(__assertfail)


	//----- nvinfo : EIATTR_MERCURY_ISA_VERSION
	.align		4
.L_8917:
        /*0038*/ 	.byte	0x03, 0x5f
        /*003a*/ 	.short	0x0101


	//----- nvinfo : EIATTR_SYSCALL_OFFSETS
	.align		4
        /*003c*/ 	.byte	0x04, 0x46
        /*003e*/ 	.short	(.L_8919 - .L_8918)


	//   ....[0]....
.L_8918:
        /*0040*/ 	.word	0x000022e0


	//   ....[1]....
        /*0044*/ 	.word	0x000032b0


	//   ....[2]....
        /*0048*/ 	.word	0x000055e0


	//   ....[3]....
        /*004c*/ 	.word	0x000065b0


	//   ....[4]....
        /*0050*/ 	.word	0x000088d0


	//   ....[5]....
        /*0054*/ 	.word	0x000098a0


	//   ....[6]....
        /*0058*/ 	.word	0x0000bbb0


	//   ....[7]....
        /*005c*/ 	.word	0x0000cb80


	//----- nvinfo : EIATTR_EXIT_INSTR_OFFSETS
	.align		4
.L_8919:
        /*0060*/ 	.byte	0x04, 0x1c
        /*0062*/ 	.short	(.L_8921 - .L_8920)


	//   ....[0]....
.L_8920:
        /*0064*/ 	.word	0x00009970


	//   ....[1]....
        /*0068*/ 	.word	0x0000bdb0


	//   ....[2]....
        /*006c*/ 	.word	0x0000bdf0


	//   ....[3]....
        /*0070*/ 	.word	0x0000be90


	//   ....[4]....
        /*0074*/ 	.word	0x0000bed0


	//   ....[5]....
        /*0078*/ 	.word	0x0000bf10


	//   ....[6]....
        /*007c*/ 	.word	0x0000bfa0


	//   ....[7]....
        /*0080*/ 	.word	0x0000bfe0


	//   ....[8]....
        /*0084*/ 	.word	0x0000c080


	//   ....[9]....
        /*0088*/ 	.word	0x0000c0d0


	//   ....[10]....
        /*008c*/ 	.word	0x0000c120


	//   ....[11]....
        /*0090*/ 	.word	0x0000c1f0


	//   ....[12]....
        /*0094*/ 	.word	0x0000c250


	//   ....[13]....
        /*0098*/ 	.word	0x0000c3e0


	//   ....[14]....
        /*009c*/ 	.word	0x0000c540


	//   ....[15]....
        /*00a0*/ 	.word	0x0000c560


	//   ....[16]....
        /*00a4*/ 	.word	0x0000c620


	//   ....[17]....
        /*00a8*/ 	.word	0x0000c7a0


	//   ....[18]....
        /*00ac*/ 	.word	0x0000c920


	//   ....[19]....
        /*00b0*/ 	.word	0x0000ca80


	//   ....[20]....
        /*00b4*/ 	.word	0x0000cb90


	//   ....[21]....
        /*00b8*/ 	.word	0x0000cbd0


	//   ....[22]....
        /*00bc*/ 	.word	0x0000cc10


	//----- nvinfo : EIATTR_MAX_THREADS
	.align		4
.L_8921:
        /*00c0*/ 	.byte	0x04, 0x05
        /*00c2*/ 	.short	(.L_8923 - .L_8922)
.L_8922:
        /*00c4*/ 	.word	0x00000080
        /*00c8*/ 	.word	0x00000001
        /*00cc*/ 	.word	0x00000001


	//----- nvinfo : EIATTR_CRS_STACK_SIZE
	.align		4
.L_8923:
        /*00d0*/ 	.byte	0x04, 0x1e
        /*00d2*/ 	.short	(.L_8925 - .L_8924)
.L_8924:
        /*00d4*/ 	.word	0x00000000


	//----- nvinfo : EIATTR_CBANK_PARAM_SIZE
	.align		4
.L_8925:
        /*00d8*/ 	.byte	0x03, 0x19
        /*00da*/ 	.short	0x0230


	//----- nvinfo : EIATTR_PARAM_CBANK
	.align		4
        /*00dc*/ 	.byte	0x04, 0x0a
        /*00de*/ 	.short	(.L_8927 - .L_8926)
	.align		4
.L_8926:
        /*00e0*/ 	.word	index@(.nv.constant0._ZN2at6native18elementwise_kernelILi128ELi4EZNS0_15gpu_kernel_implIZNS0_50_GLOBAL__N__2680c7bb_12_PowKernel_cu_7dd49032_316822pow_scalar_tensor_implIN3c108BFloat16EEEvRNS_18TensorIteratorBaseET_EUlS6_E_EEvS8_RKS9_EUliE_EEviT1_)
        /*00e4*/ 	.short	0x0210
        /*00e6*/ 	.short	0x0230


	//----- nvinfo : EIATTR_SW_WAR
	.align		4
.L_8927:
        /*00e8*/ 	.byte	0x04, 0x36
        /*00ea*/ 	.short	(.L_8929 - .L_8928)
.L_8928:
        /*00ec*/ 	.word	0x00000008
.L_8929:


//--------------------- .nv.info._ZN2at6native27unrolled_elementwise_kernelIZNS0_50_GLOBAL__N__2680c7bb_12_PowKernel_cu_7dd49032_316822pow_scalar_tensor_implIN3c108BFloat16EEEvRNS_18TensorIteratorBaseET_EUlS5_E_St5arrayIPcLm2EELi4E23TrivialOffsetCalculatorILi1EjESE_NS0_6memory12LoadWithCastILi1EEENSF_13StoreWithCastILi1EEEEEviS8_T0_T2_T3_T4_T5_ --------------------------
	.section	.nv.info._ZN2at6native27unrolled_elementwise_kernelIZNS0_50_GLOBAL__N__2680c7bb_12_PowKernel_cu_7dd49032_316822pow_scalar_tensor_implIN3c108BFloat16EEEvRNS_18TensorIteratorBaseET_EUlS5_E_St5arrayIPcLm2EELi4E23TrivialOffsetCalculatorILi1EjESE_NS0_6memory12LoadWithCastILi1EEENSF_13StoreWithCastILi1EEEEEviS8_T0_T2_T3_T4_T5_,"",@"SHT_CUDA_INFO"
	.sectionflags	@""
	.align	4


	//----- nvinfo : EIATTR_CUDA_API_VERSION
	.align		4
        /*0000*/ 	.byte	0x04, 0x37
        /*0002*/ 	.short	(.L_8931 - .L_8930)
.L_8930:
        /*0004*/ 	.word	0x00000082


	//----- nvinfo : EIATTR_KPARAM_INFO
	.align		4
.L_8931:
        /*0008*/ 	.byte	0x04, 0x17
        /*000a*/ 	.short	(.L_8933 - .L_8932)
.L_8932:
        /*000c*/ 	.word	0x00000000
        /*0010*/ 	.short	0x0006
        /*0012*/ 	.short	0x0034
        /*0014*/ 	.byte	0x00, 0xf0, 0x21, 0x00


	//----- nvinfo : EIATTR_KPARAM_INFO
	.align		4
.L_8933:
        /*0018*/ 	.byte	0x04, 0x17
        /*001a*/ 	.short	(.L_8935 - .L_8934)
.L_8934:
        /*001c*/ 	.word	0x00000000
        /*0020*/ 	.short	0x0005
        /*0022*/ 	.short	0x002c
        /*0024*/ 	.byte	0x00, 0xf0, 0x21, 0x00


	//----- nvinfo : EIATTR_KPARAM_INFO
	.align		4
.L_8935:
        /*0028*/ 	.byte	0x04, 0x17
        /*002a*/ 	.short	(.L_8937 - .L_8936)
.L_8936:
        /*002c*/ 	.word	0x00000000
        /*0030*/ 	.short	0x0004
        /*0032*/ 	.short	0x0029
        /*0034*/ 	.byte	0x00, 0xf0, 0x05, 0x00


	//----- nvinfo : EIATTR_KPARAM_INFO
	.align		4
.L_8937:
        /*0038*/ 	.byte	0x04, 0x17
        /*003a*/ 	.short	(.L_8939 - .L_8938)
.L_8938:
        /*003c*/ 	.word	0x00000000
        /*0040*/ 	.short	0x0003
        /*0042*/ 	.short	0x0028
        /*0044*/ 	.byte	0x00, 0xf0, 0x05, 0x00


	//----- nvinfo : EIATTR_KPARAM_INFO
	.align		4
.L_8939:
        /*0048*/ 	.byte	0x04, 0x17
        /*004a*/ 	.short	(.L_8941 - .L_8940)
.L_8940:
        /*004c*/ 	.word	0x00000000
        /*0050*/ 	.short	0x0002
        /*0052*/ 	.short	0x0018
        /*0054*/ 	.byte	0x00, 0xf0, 0x41, 0x00


	//----- nvinfo : EIATTR_KPARAM_INFO
	.align		4
.L_8941:
        /*0058*/ 	.byte	0x04, 0x17
        /*005a*/ 	.short	(.L_8943 - .L_8942)
.L_8942:
        /*005c*/ 	.word	0x00000000
        /*0060*/ 	.short	0x0001
        /*0062*/ 	.short	0x0008
        /*0064*/ 	.byte	0x00, 0xf0, 0x41, 0x00


	//----- nvinfo : EIATTR_KPARAM_INFO
	.align		4
.L_8943:
        /*0068*/ 	.byte	0x04, 0x17
        /*006a*/ 	.short	(.L_8945 - .L_8944)
.L_8944:
        /*006c*/ 	.word	0x00000000
        /*0070*/ 	.short	0x0000
        /*0072*/ 	.short	0x0000
        /*0074*/ 	.byte	0x00, 0xf0, 0x11, 0x00


	//----- nvinfo : EIATTR_SPARSE_MMA_MASK
	.align		4
.L_8945:
        /*0078*/ 	.byte	0x03, 0x50
        /*007a*/ 	.short	0x0000


	//----- nvinfo : EIATTR_MAXREG_COUNT
	.align		4
        /*007c*/ 	.byte	0x03, 0x1b
        /*007e*/ 	.short	0x00ff


	//----- nvinfo : EIATTR_EXTERNS
	.align		4
        /*0080*/ 	.byte	0x04, 0x0f
        /*0082*/ 	.short	(.L_8947 - .L_8946)


	//   ....[0]....
	.align		4
.L_8946:
        /*0084*/ 	.word	index@(__assertfail)


	//----- nvinfo : EIATTR_MERCURY_ISA_VERSION
	.align		4
.L_8947:
        /*0088*/ 	.byte	0x03, 0x5f
        /*008a*/ 	.short	0x0101


	//----- nvinfo : EIATTR_SYSCALL_OFFSETS
	.align		4
        /*008c*/ 	.byte	0x04, 0x46
        /*008e*/ 	.short	(.L_8949 - .L_8948)


	//   ....[0]....
.L_8948:
        /*0090*/ 	.word	0x000010e0


	//   ....[1]....
        /*0094*/ 	.word	0x00002220


	//   ....[2]....
        /*0098*/ 	.word	0x00003370


	//   ....[3]....
        /*009c*/ 	.word	0x00004490


	//   ....[4]....
        /*00a0*/ 	.word	0x000057e0


	//   ....[5]....
        /*00a4*/ 	.word	0x00006800


	//   ....[6]....
        /*00a8*/ 	.word	0x000077e0


	//   ....[7]....
        /*00ac*/ 	.word	0x000087c0


	//----- nvinfo : EIATTR_EXIT_INSTR_OFFSETS
	.align		4
.L_8949:
        /*00b0*/ 	.byte	0x04, 0x1c
        /*00b2*/ 	.short	(.L_8951 - .L_8950)


	//   ....[0]....
.L_8950:
        /*00b4*/ 	.word	0x000078a0


	//   ....[1]....
        /*00b8*/ 	.word	0x000079f0


	//   ....[2]....
        /*00bc*/ 	.word	0x00007a30


	//   ....[3]....
        /*00c0*/ 	.word	0x00007ad0


	//   ....[4]....
        /*00c4*/ 	.word	0x00007b10


	//   ....[5]....
        /*00c8*/ 	.word	0x00007b50


	//   ....[6]....
        /*00cc*/ 	.word	0x00007be0


	//   ....[7]....
        /*00d0*/ 	.word	0x00007c20


	//   ....[8]....
        /*00d4*/ 	.word	0x00007cc0


	//   ....[9]....
        /*00d8*/ 	.word	0x00007d10


	//   ....[10]....
        /*00dc*/ 	.word	0x00007d60


	//   ....[11]....
        /*00e0*/ 	.word	0x00007e30


	//   ....[12]....
        /*00e4*/ 	.word	0x00007e90


	//   ....[13]....
        /*00e8*/ 	.word	0x00008020


	//   ....[14]....
        /*00ec*/ 	.word	0x00008180


	//   ....[15]....
        /*00f0*/ 	.word	0x000081a0


	//   ....[16]....
        /*00f4*/ 	.word	0x00008260


	//   ....[17]....
        /*00f8*/ 	.word	0x000083e0


	//   ....[18]....
        /*00fc*/ 	.word	0x00008560


	//   ....[19]....
        /*0100*/ 	.word	0x000086c0


	//   ....[20]....
        /*0104*/ 	.word	0x000087d0


	//   ....[21]....
        /*0108*/ 	.word	0x00008810


	//   ....[22]....
        /*010c*/ 	.word	0x00008850


	//----- nvinfo : EIATTR_MAX_THREADS
	.align		4
.L_8951:
        /*0110*/ 	.byte	0x04, 0x05
        /*0112*/ 	.short	(.L_8953 - .L_8952)
.L_8952:
        /*0114*/ 	.word	0x00000080
        /*0118*/ 	.word	0x00000001
        /*011c*/ 	.word	0x00000001


	//----- nvinfo : EIATTR_CRS_STACK_SIZE
	.align		4
.L_8953:
        /*0120*/ 	.byte	0x04, 0x1e
        /*0122*/ 	.short	(.L_8955 - .L_8954)
.L_8954:
        /*0124*/ 	.word	0x00000000


	//----- nvinfo : EIATTR_CBANK_PARAM_SIZE
	.align		4
.L_8955:
        /*0128*/ 	.byte	0x03, 0x19
        /*012a*/ 	.short	0x003c


	//----- nvinfo : EIATTR_PARAM_CBANK
	.align		4
        /*012c*/ 	.byte	0x04, 0x0a
        /*012e*/ 	.short	(.L_8957 - .L_8956)
	.align		4
.L_8956:
        /*0130*/ 	.word	index@(.nv.constant0._ZN2at6native27unrolled_elementwise_kernelIZNS0_50_GLOBAL__N__2680c7bb_12_PowKernel_cu_7dd49032_316822pow_scalar_tensor_implIN3c108BFloat16EEEvRNS_18TensorIteratorBaseET_EUlS5_E_St5arrayIPcLm2EELi4E23TrivialOffsetCalculatorILi1EjESE_NS0_6memory12LoadWithCastILi1EEENSF_13StoreWithCastILi1EEEEEviS8_T0_T2_T3_T4_T5_)
        /*0134*/ 	.short	0x0210
        /*0136*/ 	.short	0x003c


	//----- nvinfo : EIATTR_SW_WAR
	.align		4
.L_8957:
        /*0138*/ 	.byte	0x04, 0x36
        /*013a*/ 	.short	(.L_8959 - .L_8958)
.L_8958:
        /*013c*/ 	.word	0x00000008
.L_8959:


//--------------------- .nv.info._ZN2at6native18elementwise_kernelILi128ELi4EZNS0_22gpu_kernel_impl_nocastIZNS0_50_GLOBAL__N__2680c7bb_12_PowKernel_cu_7dd49032_316822pow_scalar_tensor_implIN3c108BFloat16EEEvRNS_18TensorIteratorBaseET_EUlS6_E_EEvS8_RKS9_EUliE_EEviT1_ --------------------------
	.section	.nv.info._ZN2at6native18elementwise_kernelILi128ELi4EZNS0_22gpu_kernel_impl_nocastIZNS0_50_GLOBAL__N__2680c7bb_12_PowKernel_cu_7dd49032_316822pow_scalar_tensor_implIN3c108BFloat16EEEvRNS_18TensorIteratorBaseET_EUlS6_E_EEvS8_RKS9_EUliE_EEviT1_,"",@"SHT_CUDA_INFO"
	.sectionflags	@""
	.align	4


	//----- nvinfo : EIATTR_CUDA_API_VERSION
	.align		4
        /*0000*/ 	.byte	0x04, 0x37
        /*0002*/ 	.short	(.L_8961 - .L_8960)
.L_8960:
        /*0004*/ 	.word	0x00000082


	//----- nvinfo : EIATTR_KPARAM_INFO
	.align		4
.L_8961:
        /*0008*/ 	.byte	0x04, 0x17
        /*000a*/ 	.short	(.L_8963 - .L_8962)
.L_8962:
        /*000c*/ 	.word	0x00000000
        /*0010*/ 	.short	0x0001
        /*0012*/ 	.short	0x0008
        /*0014*/ 	.byte	0x00, 0xf0, 0x81, 0x08


	//----- nvinfo : EIATTR_KPARAM_INFO
	.align		4
.L_8963:
        /*0018*/ 	.byte	0x04, 0x17
        /*001a*/ 	.short	(.L_8965 - .L_8964)
.L_8964:
        /*001c*/ 	.word	0x00000000
        /*0020*/ 	.short	0x0000
        /*0022*/ 	.short	0x0000
        /*0024*/ 	.byte	0x00, 0xf0, 0x11, 0x00


	//----- nvinfo : EIATTR_SPARSE_MMA_MASK
	.align		4
.L_8965:
        /*0028*/ 	.byte	0x03, 0x50
        /*002a*/ 	.short	0x0000


	//----- nvinfo : EIATTR_MAXREG_COUNT
	.align		4
        /*002c*/ 	.byte	0x03, 0x1b
        /*002e*/ 	.short	0x0080


	//----- nvinfo : EIATTR_MERCURY_ISA_VERSION
	.align		4
        /*0030*/ 	.byte	0x03, 0x5f
        /*0032*/ 	.short	0x0101


	//----- nvinfo : EIATTR_EXIT_INSTR_OFFSETS
	.align		4
        /*0034*/ 	.byte	0x04, 0x1c
        /*0036*/ 	.short	(.L_8967 - .L_8966)


	//   ....[0]....
.L_8966:
        /*0038*/ 	.word	0x00003c90


	//   ....[1]....
        /*003c*/ 	.word	0x00005060


	//----- nvinfo : EIATTR_MAX_THREADS
	.align		4
.L_8967:
        /*0040*/ 	.byte	0x04, 0x05
        /*0042*/ 	.short	(.L_8969 - .L_8968)
.L_8968:
        /*0044*/ 	.word	0x00000080
        /*0048*/ 	.word	0x00000001
        /*004c*/ 	.word	0x00000001


	//----- nvinfo : EIATTR_CRS_STACK_SIZE
	.align		4
.L_8969:
        /*0050*/ 	.byte	0x04, 0x1e
        /*0052*/ 	.short	(.L_8971 - .L_8970)
.L_8970:
        /*0054*/ 	.word	0x00000000


	//----- nvinfo : EIATTR_CBANK_PARAM_SIZE
	.align		4
.L_8971:
        /*0058*/ 	.byte	0x03, 0x19
        /*005a*/ 	.short	0x0228


	//----- nvinfo : EIATTR_PARAM_CBANK
	.align		4
        /*005c*/ 	.byte	0x04, 0x0a
        /*005e*/ 	.short	(.L_8973 - .L_8972)
	.align		4
.L_8972:
        /*0060*/ 	.word	index@(.nv.constant0._ZN2at6native18elementwise_kernelILi128ELi4EZNS0_22gpu_kernel_impl_nocastIZNS0_50_GLOBAL__N__2680c7bb_12_PowKernel_cu_7dd49032_316822pow_scalar_tensor_implIN3c108BFloat16EEEvRNS_18TensorIteratorBaseET_EUlS6_E_EEvS8_RKS9_EUliE_EEviT1_)
        /*0064*/ 	.short	0x0210
        /*0066*/ 	.short	0x0228


	//----- nvinfo : EIATTR_SW_WAR
	.align		4
.L_8973:
        /*0068*/ 	.byte	0x04, 0x36
        /*006a*/ 	.short	(.L_8975 - .L_8974)
.L_8974:
        /*006c*/ 	.word	0x00000008
.L_8975:


//--------------------- .nv.info._ZN2at6native27unrolled_elementwise_kernelIZNS0_50_GLOBAL__N__2680c7bb_12_PowKernel_cu_7dd49032_316822pow_scalar_tensor_implIN3c108BFloat16EEEvRNS_18TensorIteratorBaseET_EUlS5_E_St5arrayIPcLm2EELi4E23TrivialOffsetCalculatorILi1EjESE_NS0_6memory15LoadWithoutCastENSF_16StoreWithoutCastEEEviS8_T0_T2_T3_T4_T5_ --------------------------
	.section	.nv.info._ZN2at6native27unrolled_elementwise_kernelIZNS0_50_GLOBAL__N__2680c7bb_12_PowKernel_cu_7dd49032_316822pow_scalar_tensor_implIN3c108BFloat16EEEvRNS_18TensorIteratorBaseET_EUlS5_E_St5arrayIPcLm2EELi4E23TrivialOffsetCalculatorILi1EjESE_NS0_6memory15LoadWithoutCastENSF_16StoreWithoutCastEEEviS8_T0_T2_T3_T4_T5_,"",@"SHT_CUDA_INFO"
	.sectionflags	@""
	.align	4


	//----- nvinfo : EIATTR_CUDA_API_VERSION
	.align		4
        /*0000*/ 	.byte	0x04, 0x37
        /*0002*/ 	.short	(.L_8977 - .L_8976)
.L_8976:
        /*0004*/ 	.word	0x00000082


	//----- nvinfo : EIATTR_KPARAM_INFO
	.align		4
.L_8977:
        /*0008*/ 	.byte	0x04, 0x17
        /*000a*/ 	.short	(.L_8979 - .L_8978)
.L_8978:
        /*000c*/ 	.word	0x00000000
        /*0010*/ 	.short	0x0006
        /*0012*/ 	.short	0x002b
        /*0014*/ 	.byte	0x00, 0xf0, 0x05, 0x00


	//----- nvinfo : EIATTR_KPARAM_INFO
	.align		4
.L_8979:
        /*0018*/ 	.byte	0x04, 0x17
        /*001a*/ 	.short	(.L_8981 - .L_8980)
.L_8980:
        /*001c*/ 	.word	0x00000000
        /*0020*/ 	.short	0x0005
        /*0022*/ 	.short	0x002a
        /*0024*/ 	.byte	0x00, 0xf0, 0x05, 0x00


	//----- nvinfo : EIATTR_KPARAM_INFO
	.align		4
.L_8981:
        /*0028*/ 	.byte	0x04, 0x17
        /*002a*/ 	.short	(.L_8983 - .L_8982)
.L_8982:
        /*002c*/ 	.word	0x00000000
        /*0030*/ 	.short	0x0004
        /*0032*/ 	.short	0x0029
        /*0034*/ 	.byte	0x00, 0xf0, 0x05, 0x00


	//----- nvinfo : EIATTR_KPARAM_INFO
	.align		4
.L_8983:
        /*0038*/ 	.byte	0x04, 0x17
        /*003a*/ 	.short	(.L_8985 - .L_8984)
.L_8984:
        /*003c*/ 	.word	0x00000000
        /*0040*/ 	.short	0x0003
        /*0042*/ 	.short	0x0028
        /*0044*/ 	.byte	0x00, 0xf0, 0x05, 0x00


	//----- nvinfo : EIATTR_KPARAM_INFO
	.align		4
.L_8985:
        /*0048*/ 	.byte	0x04, 0x17
        /*004a*/ 	.short	(.L_8987 - .L_8986)
.L_8986:
        /*004c*/ 	.word	0x00000000
        /*0050*/ 	.short	0x0002
        /*0052*/ 	.short	0x0018
        /*0054*/ 	.byte	0x00, 0xf0, 0x41, 0x00


	//----- nvinfo : EIATTR_KPARAM_INFO
	.align		4
.L_8987:
        /*0058*/ 	.byte	0x04, 0x17
        /*005a*/ 	.short	(.L_8989 - .L_8988)
.L_8988:
        /*005c*/ 	.word	0x00000000
        /*0060*/ 	.short	0x0001
        /*0062*/ 	.short	0x0008
        /*0064*/ 	.byte	0x00, 0xf0, 0x41, 0x00


	//----- nvinfo : EIATTR_KPARAM_INFO
	.align		4
.L_8989:
        /*0068*/ 	.byte	0x04, 0x17
        /*006a*/ 	.short	(.L_8991 - .L_8990)
.L_8990:
        /*006c*/ 	.word	0x00000000
        /*0070*/ 	.short	0x0000
        /*0072*/ 	.short	0x0000
        /*0074*/ 	.byte	0x00, 0xf0, 0x11, 0x00


	//----- nvinfo : EIATTR_SPARSE_MMA_MASK
	.align		4
.L_8991:
        /*0078*/ 	.byte	0x03, 0x50
        /*007a*/ 	.short	0x0000


	//----- nvinfo : EIATTR_MAXREG_COUNT
	.align		4
        /*007c*/ 	.byte	0x03, 0x1b
        /*007e*/ 	.short	0x00ff


	//----- nvinfo : EIATTR_MERCURY_ISA_VERSION
	.align		4
        /*0080*/ 	.byte	0x03, 0x5f
        /*0082*/ 	.short	0x0101


	//----- nvinfo : EIATTR_EXIT_INSTR_OFFSETS
	.align		4
        /*0084*/ 	.byte	0x04, 0x1c
        /*0086*/ 	.short	(.L_8993 - .L_8992)


	//   ....[0]....
.L_8992:
        /*0088*/ 	.word	0x00000540


	//   ....[1]....
        /*008c*/ 	.word	0x000005b0


	//----- nvinfo : EIATTR_MAX_THREADS
	.align		4
.L_8993:
        /*0090*/ 	.byte	0x04, 0x05
        /*0092*/ 	.short	(.L_8995 - .L_8994)
.L_8994:
        /*0094*/ 	.word	0x00000080
        /*0098*/ 	.word	0x00000001
        /*009c*/ 	.word	0x00000001


	//----- nvinfo : EIATTR_CRS_STACK_SIZE
	.align		4
.L_8995:
        /*00a0*/ 	.byte	0x04, 0x1e
        /*00a2*/ 	.short	(.L_8997 - .L_8996)
.L_8996:
        /*00a4*/ 	.word	0x00000000


	//----- nvinfo : EIATTR_CBANK_PARAM_SIZE
	.align		4
.L_8997:
        /*00a8*/ 	.byte	0x03, 0x19
        /*00aa*/ 	.short	0x002c


	//----- nvinfo : EIATTR_PARAM_CBANK
	.align		4
        /*00ac*/ 	.byte	0x04, 0x0a
        /*00ae*/ 	.short	(.L_8999 - .L_8998)
	.align		4
.L_8998:
        /*00b0*/ 	.word	index@(.nv.constant0._ZN2at6native27unrolled_elementwise_kernelIZNS0_50_GLOBAL__N__2680c7bb_12_PowKernel_cu_7dd49032_316822pow_scalar_tensor_implIN3c108BFloat16EEEvRNS_18TensorIteratorBaseET_EUlS5_E_St5arrayIPcLm2EELi4E23TrivialOffsetCalculatorILi1EjESE_NS0_6memory15LoadWithoutCastENSF_16StoreWithoutCastEEEviS8_T0_T2_T3_T4_T5_)
        /*00b4*/ 	.short	0x0210
        /*00b6*/ 	.short	0x002c


	//----- nvinfo : EIATTR_SW_WAR
	.align		4
.L_8999:
        /*00b8*/ 	.byte	0x04, 0x36
        /*00ba*/ 	.short	(.L_9001 - .L_9000)
.L_9000:
        /*00bc*/ 	.word	0x00000008
.L_9001:


//--------------------- .nv.info._ZN2at6native29vectorized_elementwise_kernelILi2EZNS0_50_GLOBAL__N__2680c7bb_12_PowKernel_cu_7dd49032_316822pow_scalar_tensor_implIN3c108BFloat16EEEvRNS_18TensorIteratorBaseET_EUlS5_E_St5arrayIPcLm2EEEEviT0_T1_ --------------------------
	.section	.nv.info._ZN2at6native29vectorized_elementwise_kernelILi2EZNS0_50_GLOBAL__N__2680c7bb_12_PowKernel_cu_7dd49032_316822pow_scalar_tensor_implIN3c108BFloat16EEEvRNS_18TensorIteratorBaseET_EUlS5_E_St5arrayIPcLm2EEEEviT0_T1_,"",@"SHT_CUDA_INFO"
	.sectionflags	@""
	.align	4


	//----- nvinfo : EIATTR_CUDA_API_VERSION
	.align		4
        /*0000*/ 	.byte	0x04, 0x37
        /*0002*/ 	.short	(.L_9003 - .L_9002)
.L_9002:
        /*0004*/ 	.word	0x00000082


	//----- nvinfo : EIATTR_KPARAM_INFO
	.align		4
.L_9003:
        /*0008*/ 	.byte	0x04, 0x17
        /*000a*/ 	.short	(.L_9005 - .L_9004)
.L_9004:
        /*000c*/ 	.word	0x00000000
        /*0010*/ 	.short	0x0002
        /*0012*/ 	.short	0x0018
        /*0014*/ 	.byte	0x00, 0xf0, 0x41, 0x00


	//----- nvinfo : EIATTR_KPARAM_INFO
	.align		4
.L_9005:
        /*0018*/ 	.byte	0x04, 0x17
        /*001a*/ 	.short	(.L_9007 - .L_9006)
.L_9006:
        /*001c*/ 	.word	0x00000000
        /*0020*/ 	.short	0x0001
        /*0022*/ 	.short	0x0008
        /*0024*/ 	.byte	0x00, 0xf0, 0x41, 0x00


	//----- nvinfo : EIATTR_KPARAM_INFO
	.align		4
.L_9007:
        /*0028*/ 	.byte	0x04, 0x17
        /*002a*/ 	.short	(.L_9009 - .L_9008)
.L_9008:
        /*002c*/ 	.word	0x00000000
        /*0030*/ 	.short	0x0000
        /*0032*/ 	.short	0x0000
        /*0034*/ 	.byte	0x00, 0xf0, 0x11, 0x00


	//----- nvinfo : EIATTR_SPARSE_MMA_MASK
	.align		4
.L_9009:
        /*0038*/ 	.byte	0x03, 0x50
        /*003a*/ 	.short	0x0000


	//----- nvinfo : EIATTR_MAXREG_COUNT
	.align		4
        /*003c*/ 	.byte	0x03, 0x1b
        /*003e*/ 	.short	0x00ff


	//----- nvinfo : EIATTR_MERCURY_ISA_VERSION
	.align		4
        /*0040*/ 	.byte	0x03, 0x5f
        /*0042*/ 	.short	0x0101


	//----- nvinfo : EIATTR_EXIT_INSTR_OFFSETS
	.align		4
        /*0044*/ 	.byte	0x04, 0x1c
        /*0046*/ 	.short	(.L_9011 - .L_9010)


	//   ....[0]....
.L_9010:
        /*0048*/ 	.word	0x000003a0


	//   ....[1]....
        /*004c*/ 	.word	0x00000e70


	//   ....[2]....
        /*0050*/ 	.word	0x00000ec0


	//----- nvinfo : EIATTR_MAX_THREADS
	.align		4
.L_9011:
        /*0054*/ 	.byte	0x04, 0x05
        /*0056*/ 	.short	(.L_9013 - .L_9012)
.L_9012:
        /*0058*/ 	.word	0x00000080
        /*005c*/ 	.word	0x00000001
        /*0060*/ 	.word	0x00000001


	//----- nvinfo : EIATTR_CRS_STACK_SIZE
	.align		4
.L_9013:
        /*0064*/ 	.byte	0x04, 0x1e
        /*0066*/ 	.short	(.L_9015 - .L_9014)
.L_9014:
        /*0068*/ 	.word	0x00000000


	//----- nvinfo : EIATTR_CBANK_PARAM_SIZE
	.align		4
.L_9015:
        /*006c*/ 	.byte	0x03, 0x19
        /*006e*/ 	.short	0x0028


	//----- nvinfo : EIATTR_PARAM_CBANK
	.align		4
        /*0070*/ 	.byte	0x04, 0x0a
        /*0072*/ 	.short	(.L_9017 - .L_9016)
	.align		4
.L_9016:
        /*0074*/ 	.word	index@(.nv.constant0._ZN2at6native29vectorized_elementwise_kernelILi2EZNS0_50_GLOBAL__N__2680c7bb_12_PowKernel_cu_7dd49032_316822pow_scalar_tensor_implIN3c108BFloat16EEEvRNS_18TensorIteratorBaseET_EUlS5_E_St5arrayIPcLm2EEEEviT0_T1_)
        /*0078*/ 	.short	0x0210
        /*007a*/ 	.short	0x0028


	//----- nvinfo : EIATTR_SW_WAR
	.align		4
.L_9017:
        /*007c*/ 	.byte	0x04, 0x36
        /*007e*/ 	.short	(.L_9019 - .L_9018)
.L_9018:
        /*0080*/ 	.word	0x00000008
.L_9019:


//--------------------- .nv.info._ZN2at6native29vectorized_elementwise_kernelILi4EZNS0_50_GLOBAL__N__2680c7bb_12_PowKernel_cu_7dd49032_316822pow_scalar_tensor_implIN3c108BFloat16EEEvRNS_18TensorIteratorBaseET_EUlS5_E_St5arrayIPcLm2EEEEviT0_T1_ --------------------------
	.section	.nv.info._ZN2at6native29vectorized_elementwise_kernelILi4EZNS0_50_GLOBAL__N__2680c7bb_12_PowKernel_cu_7dd49032_316822pow_scalar_tensor_implIN3c108BFloat16EEEvRNS_18TensorIteratorBaseET_EUlS5_E_St5arrayIPcLm2EEEEviT0_T1_,"",@"SHT_CUDA_INFO"
	.sectionflags	@""
	.align	4


	//----- nvinfo : EIATTR_CUDA_API_VERSION
	.align		4
        /*0000*/ 	.byte	0x04, 0x37
        /*0002*/ 	.short	(.L_9021 - .L_9020)
.L_9020:
        /*0004*/ 	.word	0x00000082


	//----- nvinfo : EIATTR_KPARAM_INFO
	.align		4
.L_9021:
        /*0008*/ 	.byte	0x04, 0x17
        /*000a*/ 	.short	(.L_9023 - .L_9022)
.L_9022:
        /*000c*/ 	.word	0x00000000
        /*0010*/ 	.short	0x0002
        /*0012*/ 	.short	0x0018
        /*0014*/ 	.byte	0x00, 0xf0, 0x41, 0x00


	//----- nvinfo : EIATTR_KPARAM_INFO
	.align		4
.L_9023:
        /*0018*/ 	.byte	0x04, 0x17
        /*001a*/ 	.short	(.L_9025 - .L_9024)
.L_9024:
        /*001c*/ 	.word	0x00000000
        /*0020*/ 	.short	0x0001
        /*0022*/ 	.short	0x0008
        /*0024*/ 	.byte	0x00, 0xf0, 0x41, 0x00


	//----- nvinfo : EIATTR_KPARAM_INFO
	.align		4
.L_9025:
        /*0028*/ 	.byte	0x04, 0x17
        /*002a*/ 	.short	(.L_9027 - .L_9026)
.L_9026:
        /*002c*/ 	.word	0x00000000
        /*0030*/ 	.short	0x0000
        /*0032*/ 	.short	0x0000
        /*0034*/ 	.byte	0x00, 0xf0, 0x11, 0x00


	//----- nvinfo : EIATTR_SPARSE_MMA_MASK
	.align		4
.L_9027:
        /*0038*/ 	.byte	0x03, 0x50
        /*003a*/ 	.short	0x0000


	//----- nvinfo : EIATTR_MAXREG_COUNT
	.align		4
        /*003c*/ 	.byte	0x03, 0x1b
        /*003e*/ 	.short	0x00ff


	//----- nvinfo : EIATTR_MERCURY_ISA_VERSION
	.align		4
        /*0040*/ 	.byte	0x03, 0x5f
        /*0042*/ 	.short	0x0101


	//----- nvinfo : EIATTR_EXIT_INSTR_OFFSETS
	.align		4
        /*0044*/ 	.byte	0x04, 0x1c
        /*0046*/ 	.short	(.L_9029 - .L_9028)


	//   ....[0]....
.L_9028:
        /*0048*/ 	.word	0x00000360


	//   ....[1]....
        /*004c*/ 	.word	0x00000e30


	//   ....[2]....
        /*0050*/ 	.word	0x00000e80


	//----- nvinfo : EIATTR_MAX_THREADS
	.align		4
.L_9029:
        /*0054*/ 	.byte	0x04, 0x05
        /*0056*/ 	.short	(.L_9031 - .L_9030)
.L_9030:
        /*0058*/ 	.word	0x00000080
        /*005c*/ 	.word	0x00000001
        /*0060*/ 	.word	0x00000001


	//----- nvinfo : EIATTR_CRS_STACK_SIZE
	.align		4
.L_9031:
        /*0064*/ 	.byte	0x04, 0x1e
        /*0066*/ 	.short	(.L_9033 - .L_9032)
.L_9032:
        /*0068*/ 	.word	0x00000000


	//----- nvinfo : EIATTR_CBANK_PARAM_SIZE
	.align		4
.L_9033:
        /*006c*/ 	.byte	0x03, 0x19
        /*006e*/ 	.short	0x0028


	//----- nvinfo : EIATTR_PARAM_CBANK
	.align		4
        /*0070*/ 	.byte	0x04, 0x0a
        /*0072*/ 	.short	(.L_9035 - .L_9034)
	.align		4
.L_9034:
        /*0074*/ 	.word	index@(.nv.constant0._ZN2at6native29vectorized_elementwise_kernelILi4EZNS0_50_GLOBAL__N__2680c7bb_12_PowKernel_cu_7dd49032_316822pow_scalar_tensor_implIN3c108BFloat16EEEvRNS_18TensorIteratorBaseET_EUlS5_E_St5arrayIPcLm2EEEEviT0_T1_)
        /*0078*/ 	.short	0x0210
        /*007a*/ 	.short	0x0028


	//----- nvinfo : EIATTR_SW_WAR
	.align		4
.L_9035:
        /*007c*/ 	.byte	0x04, 0x36
        /*007e*/ 	.short	(.L_9037 - .L_9036)
.L_9036:
        /*0080*/ 	.word	0x00000008
.L_9037:


//--------------------- .nv.info._ZN2at6native29vectorized_elementwise_kernelILi8EZNS0_50_GLOBAL__N__2680c7bb_12_PowKernel_cu_7dd49032_316822pow_scalar_tensor_implIN3c108BFloat16EEEvRNS_18TensorIteratorBaseET_EUlS5_E_St5arrayIPcLm2EEEEviT0_T1_ --------------------------
	.section	.nv.info._ZN2at6native29vectorized_elementwise_kernelILi8EZNS0_50_GLOBAL__N__2680c7bb_12_PowKernel_cu_7dd49032_316822pow_scalar_tensor_implIN3c108BFloat16EEEvRNS_18TensorIteratorBaseET_EUlS5_E_St5arrayIPcLm2EEEEviT0_T1_,"",@"SHT_CUDA_INFO"
	.sectionflags	@""
	.align	4


	//----- nvinfo : EIATTR_CUDA_API_VERSION
	.align		4
        /*0000*/ 	.byte	0x04, 0x37
        /*0002*/ 	.short	(.L_9039 - .L_9038)
.L_9038:
        /*0004*/ 	.word	0x00000082


	//----- nvinfo : EIATTR_KPARAM_INFO
	.align		4
.L_9039:
        /*0008*/ 	.byte	0x04, 0x17
        /*000a*/ 	.short	(.L_9041 - .L_9040)
.L_9040:
        /*000c*/ 	.word	0x00000000
        /*0010*/ 	.short	0x0002
        /*0012*/ 	.short	0x0018
        /*0014*/ 	.byte	0x00, 0xf0, 0x41, 0x00


	//----- nvinfo : EIATTR_KPARAM_INFO
	.align		4
.L_9041:
        /*0018*/ 	.byte	0x04, 0x17
        /*001a*/ 	.short	(.L_9043 - .L_9042)
.L_9042:
        /*001c*/ 	.word	0x00000000
        /*0020*/ 	.short	0x0001
        /*0022*/ 	.short	0x0008
        /*0024*/ 	.byte	0x00, 0xf0, 0x41, 0x00


	//----- nvinfo : EIATTR_KPARAM_INFO
	.align		4
.L_9043:
        /*0028*/ 	.byte	0x04, 0x17
        /*002a*/ 	.short	(.L_9045 - .L_9044)
.L_9044:
        /*002c*/ 	.word	0x00000000
        /*0030*/ 	.short	0x0000
        /*0032*/ 	.short	0x0000
        /*0034*/ 	.byte	0x00, 0xf0, 0x11, 0x00


	//----- nvinfo : EIATTR_SPARSE_MMA_MASK
	.align		4
.L_9045:
        /*0038*/ 	.byte	0x03, 0x50
        /*003a*/ 	.short	0x0000


	//----- nvinfo : EIATTR_MAXREG_COUNT
	.align		4
        /*003c*/ 	.byte	0x03, 0x1b
        /*003e*/ 	.short	0x00ff


	//----- nvinfo : EIATTR_MERCURY_ISA_VERSION
	.align		4
        /*0040*/ 	.byte	0x03, 0x5f
        /*0042*/ 	.short	0x0101


	//----- nvinfo : EIATTR_EXIT_INSTR_OFFSETS
	.align		4
        /*0044*/ 	.byte	0x04, 0x1c
        /*0046*/ 	.short	(.L_9047 - .L_9046)


	//   ....[0]....
.L_9046:
        /*0048*/ 	.word	0x00000340


	//   ....[1]....
        /*004c*/ 	.word	0x00000e10


	//   ....[2]....
        /*0050*/ 	.word	0x00000e60


	//----- nvinfo : EIATTR_MAX_THREADS
	.align		4
.L_9047:
        /*0054*/ 	.byte	0x04, 0x05
        /*0056*/ 	.short	(.L_9049 - .L_9048)
.L_9048:
        /*0058*/ 	.word	0x00000080
        /*005c*/ 	.word	0x00000001
        /*0060*/ 	.word	0x00000001


	//----- nvinfo : EIATTR_CRS_STACK_SIZE
	.align		4
.L_9049:
        /*0064*/ 	.byte	0x04, 0x1e
        /*0066*/ 	.short	(.L_9051 - .L_9050)
.L_9050:
        /*0068*/ 	.word	0x00000000


	//----- nvinfo : EIATTR_CBANK_PARAM_SIZE
	.align		4
.L_9051:
        /*006c*/ 	.byte	0x03, 0x19
        /*006e*/ 	.short	0x0028


	//----- nvinfo : EIATTR_PARAM_CBANK
	.align		4
        /*0070*/ 	.byte	0x04, 0x0a
        /*0072*/ 	.short	(.L_9053 - .L_9052)
	.align		4
.L_9052:
        /*0074*/ 	.word	index@(.nv.constant0._ZN2at6native29vectorized_elementwise_kernelILi8EZNS0_50_GLOBAL__N__2680c7bb_12_PowKernel_cu_7dd49032_316822pow_scalar_tensor_implIN3c108BFloat16EEEvRNS_18TensorIteratorBaseET_EUlS5_E_St5arrayIPcLm2EEEEviT0_T1_)
        /*0078*/ 	.short	0x0210
        /*007a*/ 	.short	0x0028


	//----- nvinfo : EIATTR_SW_WAR
	.align		4
.L_9053:
        /*007c*/ 	.byte	0x04, 0x36
        /*007e*/ 	.short	(.L_9055 - .L_9054)
.L_9054:
        /*0080*/ 	.word	0x00000008
.L_9055:


//--------------------- .nv.info._ZN2at6native18elementwise_kernelILi128ELi4EZNS0_15gpu_kernel_implIZZZNS0_50_GLOBAL__N__2680c7bb_12_PowKernel_cu_7dd49032_316824pow_tensor_tensor_kernelERNS_18TensorIteratorBaseEENKUlvE_clEvENKUlvE8_clEvEUlN3c104HalfES9_E_EEvS5_RKT_EUliE_EEviT1_ --------------------------
	.section	.nv.info._ZN2at6native18elementwise_kernelILi128ELi4EZNS0_15gpu_kernel_implIZZZNS0_50_GLOBAL__N__2680c7bb_12_PowKernel_cu_7dd49032_316824pow_tensor_tensor_kernelERNS_18TensorIteratorBaseEENKUlvE_clEvENKUlvE8_clEvEUlN3c104HalfES9_E_EEvS5_RKT_EUliE_EEviT1_,"",@"SHT_CUDA_INFO"
	.sectionflags	@""
	.align	4


	//----- nvinfo : EIATTR_CUDA_API_VERSION
	.align		4
        /*0000*/ 	.byte	0x04, 0x37
        /*0002*/ 	.short	(.L_9057 - .L_9056)
.L_9056:
        /*0004*/ 	.word	0x00000082


	//----- nvinfo : EIATTR_KPARAM_INFO
	.align		4
.L_9057:
        /*0008*/ 	.byte	0x04, 0x17
        /*000a*/ 	.short	(.L_9059 - .L_9058)
.L_9058:
        /*000c*/ 	.word	0x00000000
        /*0010*/ 	.short	0x0001
        /*0012*/ 	.short	0x0008
        /*0014*/ 	.byte	0x00, 0xf0, 0x41, 0x0a


	//----- nvinfo : EIATTR_KPARAM_INFO
	.align		4
.L_9059:
        /*0018*/ 	.byte	0x04, 0x17
        /*001a*/ 	.short	(.L_9061 - .L_9060)
.L_9060:
        /*001c*/ 	.word	0x00000000
        /*0020*/ 	.short	0x0000
        /*0022*/ 	.short	0x0000
        /*0024*/ 	.byte	0x00, 0xf0, 0x11, 0x00


	//----- nvinfo : EIATTR_SPARSE_MMA_MASK
	.align		4
.L_9061:
        /*0028*/ 	.byte	0x03, 0x50
        /*002a*/ 	.short	0x0000


	//----- nvinfo : EIATTR_MAXREG_COUNT
	.align		4
        /*002c*/ 	.byte	0x03, 0x1b
        /*002e*/ 	.short	0x0080


	//----- nvinfo : EIATTR_EXTERNS
	.align		4
        /*0030*/ 	.byte	0x04, 0x0f
        /*0032*/ 	.short	(.L_9063 - .L_9062)


	//   ....[0]....
	.align		4
.L_9062:
        /*0034*/ 	.word	index@(__assertfail)


	//----- nvinfo : EIATTR_MERCURY_ISA_VERSION
	.align		4
.L_9063:
        /*0038*/ 	.byte	0x03, 0x5f
        /*003a*/ 	.short	0x0101


	//----- nvinfo : EIATTR_SYSCALL_OFFSETS
	.align		4
        /*003c*/ 	.byte	0x04, 0x46
        /*003e*/ 	.short	(.L_9065 - .L_9064)


	//   ....[0]....
.L_9064:
        /*0040*/ 	.word	0x000026c0


	//   ....[1]....
        /*0044*/ 	.word	0x00003670


	//   ....[2]....
        /*0048*/ 	.word	0x00004630


	//   ....[3]....
        /*004c*/ 	.word	0x00006d40


	//   ....[4]....
        /*0050*/ 	.word	0x00007cf0


	//   ....[5]....
        /*0054*/ 	.word	0x00008cb0


	//   ....[6]....
        /*0058*/ 	.word	0x0000b3b0


	//   ....[7]....
        /*005c*/ 	.word	0x0000c360


	//   ....[8]....
        /*0060*/ 	.word	0x0000d320


	//   ....[9]....
        /*0064*/ 	.word	0x0000fa10


	//   ....[10]....
        /*0068*/ 	.word	0x000109c0


	//   ....[11]....
        /*006c*/ 	.word	0x00011980


	//----- nvinfo : EIATTR_EXIT_INSTR_OFFSETS
	.align		4
.L_9065:
        /*0070*/ 	.byte	0x04, 0x1c
        /*0072*/ 	.short	(.L_9067 - .L_9066)


	//   ....[0]....
.L_9066:
        /*0074*/ 	.word	0x0000d3f0


	//   ....[1]....
        /*0078*/ 	.word	0x00010bb0


	//   ....[2]....
        /*007c*/ 	.word	0x00010bf0


	//   ....[3]....
        /*0080*/ 	.word	0x00010c90


	//   ....[4]....
        /*0084*/ 	.word	0x00010cd0


	//   ....[5]....
        /*0088*/ 	.word	0x00010d10


	//   ....[6]....
        /*008c*/ 	.word	0x00010da0


	//   ....[7]....
        /*0090*/ 	.word	0x00010dc0


	//   ....[8]....
        /*0094*/ 	.word	0x00010e60


	//   ....[9]....
        /*0098*/ 	.word	0x00010eb0


	//   ....[10]....
        /*009c*/ 	.word	0x00010f00


	//   ....[11]....
        /*00a0*/ 	.word	0x00010fd0


	//   ....[12]....
        /*00a4*/ 	.word	0x00011030


	//   ....[13]....
        /*00a8*/ 	.word	0x000111c0


	//   ....[14]....
        /*00ac*/ 	.word	0x00011320


	//   ....[15]....
        /*00b0*/ 	.word	0x00011360


	//   ....[16]....
        /*00b4*/ 	.word	0x00011420


	//   ....[17]....
        /*00b8*/ 	.word	0x000115a0


	//   ....[18]....
        /*00bc*/ 	.word	0x00011720


	//   ....[19]....
        /*00c0*/ 	.word	0x00011880


	//   ....[20]....
        /*00c4*/ 	.word	0x00011990


	//   ....[21]....
        /*00c8*/ 	.word	0x000119d0


	//   ....[22]....
        /*00cc*/ 	.word	0x00011a10


	//----- nvinfo : EIATTR_MAX_THREADS
	.align		4
.L_9067:
        /*00d0*/ 	.byte	0x04, 0x05
        /*00d2*/ 	.short	(.L_9069 - .L_9068)
.L_9068:
        /*00d4*/ 	.word	0x00000080
        /*00d8*/ 	.word	0x00000001
        /*00dc*/ 	.word	0x00000001


	//----- nvinfo : EIATTR_CRS_STACK_SIZE
	.align		4
.L_9069:
        /*00e0*/ 	.byte	0x04, 0x1e
        /*00e2*/ 	.short	(.L_9071 - .L_9070)
.L_9070:
        /*00e4*/ 	.word	0x00000000


	//----- nvinfo : EIATTR_CBANK_PARAM_SIZE
	.align		4
.L_9071:
        /*00e8*/ 	.byte	0x03, 0x19
        /*00ea*/ 	.short	0x0298


	//----- nvinfo : EIATTR_PARAM_CBANK
	.align		4
        /*00ec*/ 	.byte	0x04, 0x0a
        /*00ee*/ 	.short	(.L_9073 - .L_9072)
	.align		4
.L_9072:
        /*00f0*/ 	.word	index@(.nv.constant0._ZN2at6native18elementwise_kernelILi128ELi4EZNS0_15gpu_kernel_implIZZZNS0_50_GLOBAL__N__2680c7bb_12_PowKernel_cu_7dd49032_316824pow_tensor_tensor_kernelERNS_18TensorIteratorBaseEENKUlvE_clEvENKUlvE8_clEvEUlN3c104HalfES9_E_EEvS5_RKT_EUliE_EEviT1_)
        /*00f4*/ 	.short	0x0210
        /*00f6*/ 	.short	0x0298


	//----- nvinfo : EIATTR_SW_WAR
	.align		4
.L_9073:
        /*00f8*/ 	.byte	0x04, 0x36
        /*00fa*/ 	.short	(.L_9075 - .L_9074)
.L_9074:
        /*00fc*/ 	.word	0x00000008
.L_9075:


//--------------------- .nv.info._ZN2at6native27unrolled_elementwise_kernelIZZZNS0_50_GLOBAL__N__2680c7bb_12_PowKernel_cu_7dd49032_316824pow_tensor_tensor_kernelERNS_18TensorIteratorBaseEENKUlvE_clEvENKUlvE8_clEvEUlN3c104HalfES8_E_St5arrayIPcLm3EELi4E23TrivialOffsetCalculatorILi2EjESD_ILi1EjENS0_6memory12LoadWithCastILi2EEENSG_13StoreWithCastILi1EEEEEviT_T0_T2_T3_T4_T5_ --------------------------
	.section	.nv.info._ZN2at6native27unrolled_elementwise_kernelIZZZNS0_50_GLOBAL__N__2680c7bb_12_PowKernel_cu_7dd49032_316824pow_tensor_tensor_kernelERNS_18TensorIteratorBaseEENKUlvE_clEvENKUlvE8_clEvEUlN3c104HalfES8_E_St5arrayIPcLm3EELi4E23TrivialOffsetCalculatorILi2EjESD_ILi1EjENS0_6memory12LoadWithCastILi2EEENSG_13StoreWithCastILi1EEEEEviT_T0_T2_T3_T4_T5_,"",@"SHT_CUDA_INFO"
	.sectionflags	@""
	.align	4


	//----- nvinfo : EIATTR_CUDA_API_VERSION
	.align		4
        /*0000*/ 	.byte	0x04, 0x37
        /*0002*/ 	.short	(.L_9077 - .L_9076)
.L_9076:
        /*0004*/ 	.word	0x00000082


	//----- nvinfo : EIATTR_KPARAM_INFO
	.align		4
.L_9077:
        /*0008*/ 	.byte	0x04, 0x17
        /*000a*/ 	.short	(.L_9079 - .L_9078)
.L_9078:
        /*000c*/ 	.word	0x00000000
        /*0010*/ 	.short	0x0006
        /*0012*/ 	.short	0x0038
        /*0014*/ 	.byte	0x00, 0xf0, 0x21, 0x00


	//----- nvinfo : EIATTR_KPARAM_INFO
	.align		4
.L_9079:
        /*0018*/ 	.byte	0x04, 0x17
        /*001a*/ 	.short	(.L_9081 - .L_9080)
.L_9080:
        /*001c*/ 	.word	0x00000000
        /*0020*/ 	.short	0x0005
        /*0022*/ 	.short	0x002c
        /*0024*/ 	.byte	0x00, 0xf0, 0x31, 0x00


	//----- nvinfo : EIATTR_KPARAM_INFO
	.align		4
.L_9081:
        /*0028*/ 	.byte	0x04, 0x17
        /*002a*/ 	.short	(.L_9083 - .L_9082)
.L_9082:
        /*002c*/ 	.word	0x00000000
        /*0030*/ 	.short	0x0004
        /*0032*/ 	.short	0x0029
        /*0034*/ 	.byte	0x00, 0xf0, 0x05, 0x00


	//----- nvinfo : EIATTR_KPARAM_INFO
	.align		4
.L_9083:
        /*0038*/ 	.byte	0x04, 0x17
        /*003a*/ 	.short	(.L_9085 - .L_9084)
.L_9084:
        /*003c*/ 	.word	0x00000000
        /*0040*/ 	.short	0x0003
        /*0042*/ 	.short	0x0028
        /*0044*/ 	.byte	0x00, 0xf0, 0x05, 0x00


	//----- nvinfo : EIATTR_KPARAM_INFO
	.align		4
.L_9085:
        /*0048*/ 	.byte	0x04, 0x17
        /*004a*/ 	.short	(.L_9087 - .L_9086)
.L_9086:
        /*004c*/ 	.word	0x00000000
        /*0050*/ 	.short	0x0002
        /*0052*/ 	.short	0x0010
        /*0054*/ 	.byte	0x00, 0xf0, 0x61, 0x00


	//----- nvinfo : EIATTR_KPARAM_INFO
	.align		4
.L_9087:
        /*0058*/ 	.byte	0x04, 0x17
        /*005a*/ 	.short	(.L_9089 - .L_9088)
.L_9088:
        /*005c*/ 	.word	0x00000000
        /*0060*/ 	.short	0x0001
        /*0062*/ 	.short	0x0008
        /*0064*/ 	.byte	0x00, 0xf0, 0x21, 0x00


	//----- nvinfo : EIATTR_KPARAM_INFO
	.align		4
.L_9089:
        /*0068*/ 	.byte	0x04, 0x17
        /*006a*/ 	.short	(.L_9091 - .L_9090)
.L_9090:
        /*006c*/ 	.word	0x00000000
        /*0070*/ 	.short	0x0000
        /*0072*/ 	.short	0x0000
        /*0074*/ 	.byte	0x00, 0xf0, 0x11, 0x00


	//----- nvinfo : EIATTR_SPARSE_MMA_MASK
	.align		4
.L_9091:
        /*0078*/ 	.byte	0x03, 0x50
        /*007a*/ 	.short	0x0000


	//----- nvinfo : EIATTR_MAXREG_COUNT
	.align		4
        /*007c*/ 	.byte	0x03, 0x1b
        /*007e*/ 	.short	0x00ff


	//----- nvinfo : EIATTR_EXTERNS
	.align		4
        /*0080*/ 	.byte	0x04, 0x0f
        /*0082*/ 	.short	(.L_9093 - .L_9092)


	//   ....[0]....
	.align		4
.L_9092:
        /*0084*/ 	.word	index@(__assertfail)


	//----- nvinfo : EIATTR_MERCURY_ISA_VERSION
	.align		4
.L_9093:
        /*0088*/ 	.byte	0x03, 0x5f
        /*008a*/ 	.short	0x0101


	//----- nvinfo : EIATTR_SYSCALL_OFFSETS
	.align		4
        /*008c*/ 	.byte	0x04, 0x46
        /*008e*/ 	.short	(.L_9095 - .L_9094)


	//   ....[0]....
.L_9094:
        /*0090*/ 	.word	0x000010c0


	//   ....[1]....
        /*0094*/ 	.word	0x00002150


	//   ....[2]....
        /*0098*/ 	.word	0x00003260


	//   ....[3]....
        /*009c*/ 	.word	0x000042f0


	//   ....[4]....
        /*00a0*/ 	.word	0x00005400


	//   ....[5]....
        /*00a4*/ 	.word	0x000064a0


	//   ....[6]....
        /*00a8*/ 	.word	0x000075a0


	//   ....[7]....
        /*00ac*/ 	.word	0x00008560


	//   ....[8]....
        /*00b0*/ 	.word	0x00009880


	//   ....[9]....
        /*00b4*/ 	.word	0x0000a8a0


	//   ....[10]....
        /*00b8*/ 	.word	0x0000b880


	//   ....[11]....
        /*00bc*/ 	.word	0x0000c860


	//----- nvinfo : EIATTR_EXIT_INSTR_OFFSETS
	.align		4
.L_9095:
        /*00c0*/ 	.byte	0x04, 0x1c
        /*00c2*/ 	.short	(.L_9097 - .L_9096)


	//   ....[0]....
.L_9096:
        /*00c4*/ 	.word	0x0000b940


	//   ....[1]....
        /*00c8*/ 	.word	0x0000ba90


	//   ....[2]....
        /*00cc*/ 	.word	0x0000bad0


	//   ....[3]....
        /*00d0*/ 	.word	0x0000bb70


	//   ....[4]....
        /*00d4*/ 	.word	0x0000bbb0


	//   ....[5]....
        /*00d8*/ 	.word	0x0000bbf0


	//   ....[6]....
        /*00dc*/ 	.word	0x0000bc80


	//   ....[7]....
        /*00e0*/ 	.word	0x0000bca0


	//   ....[8]....
        /*00e4*/ 	.word	0x0000bd40


	//   ....[9]....
        /*00e8*/ 	.word	0x0000bd90


	//   ....[10]....
        /*00ec*/ 	.word	0x0000bde0


	//   ....[11]....
        /*00f0*/ 	.word	0x0000beb0


	//   ....[12]....
        /*00f4*/ 	.word	0x0000bf10


	//   ....[13]....
        /*00f8*/ 	.word	0x0000c0a0


	//   ....[14]....
        /*00fc*/ 	.word	0x0000c200


	//   ....[15]....
        /*0100*/ 	.word	0x0000c240


	//   ....[16]....
        /*0104*/ 	.word	0x0000c300


	//   ....[17]....
        /*0108*/ 	.word	0x0000c480


	//   ....[18]....
        /*010c*/ 	.word	0x0000c600


	//   ....[19]....
        /*0110*/ 	.word	0x0000c760


	//   ....[20]....
        /*0114*/ 	.word	0x0000c870


	//   ....[21]....
        /*0118*/ 	.word	0x0000c8b0


	//   ....[22]....
        /*011c*/ 	.word	0x0000c8f0


	//----- nvinfo : EIATTR_MAX_THREADS
	.align		4
.L_9097:
        /*0120*/ 	.byte	0x04, 0x05
        /*0122*/ 	.short	(.L_9099 - .L_9098)
.L_9098:
        /*0124*/ 	.word	0x00000080
        /*0128*/ 	.word	0x00000001
        /*012c*/ 	.word	0x00000001


	//----- nvinfo : EIATTR_CRS_STACK_SIZE
	.align		4
.L_9099:
        /*0130*/ 	.byte	0x04, 0x1e
        /*0132*/ 	.short	(.L_9101 - .L_9100)
.L_9100:
        /*0134*/ 	.word	0x00000000


	//----- nvinfo : EIATTR_CBANK_PARAM_SIZE
	.align		4
.L_9101:
        /*0138*/ 	.byte	0x03, 0x19
        /*013a*/ 	.short	0x0040


	//----- nvinfo : EIATTR_PARAM_CBANK
	.align		4
        /*013c*/ 	.byte	0x04, 0x0a
        /*013e*/ 	.short	(.L_9103 - .L_9102)
	.align		4
.L_9102:
        /*0140*/ 	.word	index@(.nv.constant0._ZN2at6native27unrolled_elementwise_kernelIZZZNS0_50_GLOBAL__N__2680c7bb_12_PowKernel_cu_7dd49032_316824pow_tensor_tensor_kernelERNS_18TensorIteratorBaseEENKUlvE_clEvENKUlvE8_clEvEUlN3c104HalfES8_E_St5arrayIPcLm3EELi4E23TrivialOffsetCalculatorILi2EjESD_ILi1EjENS0_6memory12LoadWithCastILi2EEENSG_13StoreWithCastILi1EEEEEviT_T0_T2_T3_T4_T5_)
        /*0144*/ 	.short	0x0210
        /*0146*/ 	.short	0x0040


	//----- nvinfo : EIATTR_SW_WAR
	.align		4
.L_9103:
        /*0148*/ 	.byte	0x04, 0x36
        /*014a*/ 	.short	(.L_9105 - .L_9104)
.L_9104:
        /*014c*/ 	.word	0x00000008
.L_9105:


//--------------------- .nv.info._ZN2at6native18elementwise_kernelILi128ELi4EZNS0_22gpu_kernel_impl_nocastIZZZNS0_50_GLOBAL__N__2680c7bb_12_PowKernel_cu_7dd49032_316824pow_tensor_tensor_kernelERNS_18TensorIteratorBaseEENKUlvE_clEvENKUlvE8_clEvEUlN3c104HalfES9_E_EEvS5_RKT_EUliE_EEviT1_ --------------------------
	.section	.nv.info._ZN2at6native18elementwise_kernelILi128ELi4EZNS0_22gpu_kernel_impl_nocastIZZZNS0_50_GLOBAL__N__2680c7bb_12_PowKernel_cu_7dd49032_316824pow_tensor_tensor_kernelERNS_18TensorIteratorBaseEENKUlvE_clEvENKUlvE8_clEvEUlN3c104HalfES9_E_EEvS5_RKT_EUliE_EEviT1_,"",@"SHT_CUDA_INFO"
	.sectionflags	@""
	.align	4


	//----- nvinfo : EIATTR_CUDA_API_VERSION
	.align		4
        /*0000*/ 	.byte	0x04, 0x37
        /*0002*/ 	.short	(.L_9107 - .L_9106)
.L_9106:
        /*0004*/ 	.word	0x00000082


	//----- nvinfo : EIATTR_KPARAM_INFO
	.align		4
.L_9107:
        /*0008*/ 	.byte	0x04, 0x17
        /*000a*/ 	.short	(.L_9109 - .L_9108)
.L_9108:
        /*000c*/ 	.word	0x00000000
        /*0010*/ 	.short	0x0001
        /*0012*/ 	.short	0x0008
        /*0014*/ 	.byte	0x00, 0xf0, 0x21, 0x0a


	//----- nvinfo : EIATTR_KPARAM_INFO
	.align		4
.L_9109:
        /*0018*/ 	.byte	0x04, 0x17
        /*001a*/ 	.short	(.L_9111 - .L_9110)
.L_9110:
        /*001c*/ 	.word	0x00000000
        /*0020*/ 	.short	0x0000
        /*0022*/ 	.short	0x0000
        /*0024*/ 	.byte	0x00, 0xf0, 0x11, 0x00


	//----- nvinfo : EIATTR_SPARSE_MMA_MASK
	.align		4
.L_9111:
        /*0028*/ 	.byte	0x03, 0x50
        /*002a*/ 	.short	0x0000


	//----- nvinfo : EIATTR_MAXREG_COUNT
	.align		4
        /*002c*/ 	.byte	0x03, 0x1b
        /*002e*/ 	.short	0x0080


	//----- nvinfo : EIATTR_MERCURY_ISA_VERSION
	.align		4
        /*0030*/ 	.byte	0x03, 0x5f
        /*0032*/ 	.short	0x0101


	//----- nvinfo : EIATTR_EXIT_INSTR_OFFSETS
	.align		4
        /*0034*/ 	.byte	0x04, 0x1c
        /*0036*/ 	.short	(.L_9113 - .L_9112)


	//   ....[0]....
.L_9112:
        /*0038*/ 	.word	0x000046e0


	//   ....[1]....
        /*003c*/ 	.word	0x00005e20


	//----- nvinfo : EIATTR_MAX_THREADS
	.align		4
.L_9113:
        /*0040*/ 	.byte	0x04, 0x05
        /*0042*/ 	.short	(.L_9115 - .L_9114)
.L_9114:
        /*0044*/ 	.word	0x00000080
        /*0048*/ 	.word	0x00000001
        /*004c*/ 	.word	0x00000001


	//----- nvinfo : EIATTR_CRS_STACK_SIZE
	.align		4
.L_9115:
        /*0050*/ 	.byte	0x04, 0x1e
        /*0052*/ 	.short	(.L_9117 - .L_9116)
.L_9116:
        /*0054*/ 	.word	0x00000000


	//----- nvinfo : EIATTR_CBANK_PARAM_SIZE
	.align		4
.L_9117:
        /*0058*/ 	.byte	0x03, 0x19
        /*005a*/ 	.short	0x0290


	//----- nvinfo : EIATTR_PARAM_CBANK
	.align		4
        /*005c*/ 	.byte	0x04, 0x0a
        /*005e*/ 	.short	(.L_9119 - .L_9118)
	.align		4
.L_9118:
        /*0060*/ 	.word	index@(.nv.constant0._ZN2at6native18elementwise_kernelILi128ELi4EZNS0_22gpu_kernel_impl_nocastIZZZNS0_50_GLOBAL__N__2680c7bb_12_PowKernel_cu_7dd49032_316824pow_tensor_tensor_kernelERNS_18TensorIteratorBaseEENKUlvE_clEvENKUlvE8_clEvEUlN3c104HalfES9_E_EEvS5_RKT_EUliE_EEviT1_)
        /*0064*/ 	.short	0x0210
        /*0066*/ 	.short	0x0290


	//----- nvinfo : EIATTR_SW_WAR
	.align		4
.L_9119:
        /*0068*/ 	.byte	0x04, 0x36
        /*006a*/ 	.short	(.L_9121 - .L_9120)
.L_9120:
        /*006c*/ 	.word	0x00000008
.L_9121:


//--------------------- .nv.info._ZN2at6native27unrolled_elementwise_kernelIZZZNS0_50_GLOBAL__N__2680c7bb_12_PowKernel_cu_7dd49032_316824pow_tensor_tensor_kernelERNS_18TensorIteratorBaseEENKUlvE_clEvENKUlvE8_clEvEUlN3c104HalfES8_E_St5arrayIPcLm3EELi4E23TrivialOffsetCalculatorILi2EjESD_ILi1EjENS0_6memory15LoadWithoutCastENSG_16StoreWithoutCastEEEviT_T0_T2_T3_T4_T5_ --------------------------
	.section	.nv.info._ZN2at6native27unrolled_elementwise_kernelIZZZNS0_50_GLOBAL__N__2680c7bb_12_PowKernel_cu_7dd49032_316824pow_tensor_tensor_kernelERNS_18TensorIteratorBaseEENKUlvE_clEvENKUlvE8_clEvEUlN3c104HalfES8_E_St5arrayIPcLm3EELi4E23TrivialOffsetCalculatorILi2EjESD_ILi1EjENS0_6memory15LoadWithoutCastENSG_16StoreWithoutCastEEEviT_T0_T2_T3_T4_T5_,"",@"SHT_CUDA_INFO"
	.sectionflags	@""
	.align	4


	//----- nvinfo : EIATTR_CUDA_API_VERSION
	.align		4
        /*0000*/ 	.byte	0x04, 0x37
        /*0002*/ 	.short	(.L_9123 - .L_9122)
.L_9122:
        /*0004*/ 	.word	0x00000082


	//----- nvinfo : EIATTR_KPARAM_INFO
	.align		4
.L_9123:
        /*0008*/ 	.byte	0x04, 0x17
        /*000a*/ 	.short	(.L_9125 - .L_9124)
.L_9124:
        /*000c*/ 	.word	0x00000000
        /*0010*/ 	.short	0x0006
        /*0012*/ 	.short	0x002b
        /*0014*/ 	.byte	0x00, 0xf0, 0x05, 0x00


	//----- nvinfo : EIATTR_KPARAM_INFO
	.align		4
.L_9125:
        /*0018*/ 	.byte	0x04, 0x17
        /*001a*/ 	.short	(.L_9127 - .L_9126)
.L_9126:
        /*001c*/ 	.word	0x00000000
        /*0020*/ 	.short	0x0005
        /*0022*/ 	.short	0x002a
        /*0024*/ 	.byte	0x00, 0xf0, 0x05, 0x00


	//----- nvinfo : EIATTR_KPARAM_INFO
	.align		4
.L_9127:
        /*0028*/ 	.byte	0x04, 0x17
        /*002a*/ 	.short	(.L_9129 - .L_9128)
.L_9128:
        /*002c*/ 	.word	0x00000000
        /*0030*/ 	.short	0x0004
        /*0032*/ 	.short	0x0029
        /*0034*/ 	.byte	0x00, 0xf0, 0x05, 0x00


	//----- nvinfo : EIATTR_KPARAM_INFO
	.align		4
.L_9129:
        /*0038*/ 	.byte	0x04, 0x17
        /*003a*/ 	.short	(.L_9131 - .L_9130)
.L_9130:
        /*003c*/ 	.word	0x00000000
        /*0040*/ 	.short	0x0003
        /*0042*/ 	.short	0x0028
        /*0044*/ 	.byte	0x00, 0xf0, 0x05, 0x00


	//----- nvinfo : EIATTR_KPARAM_INFO
	.align		4
.L_9131:
        /*0048*/ 	.byte	0x04, 0x17
        /*004a*/ 	.short	(.L_9133 - .L_9132)
.L_9132:
        /*004c*/ 	.word	0x00000000
        /*0050*/ 	.short	0x0002
        /*0052*/ 	.short	0x0010
        /*0054*/ 	.byte	0x00, 0xf0, 0x61, 0x00


	//----- nvinfo : EIATTR_KPARAM_INFO
	.align		4
.L_9133:
        /*0058*/ 	.byte	0x04, 0x17
        /*005a*/ 	.short	(.L_9135 - .L_9134)
.L_9134:
        /*005c*/ 	.word	0x00000000
        /*0060*/ 	.short	0x0001
        /*0062*/ 	.short	0x0008
        /*0064*/ 	.byte	0x00, 0xf0, 0x21, 0x00


	//----- nvinfo : EIATTR_KPARAM_INFO
	.align		4
.L_9135:
        /*0068*/ 	.byte	0x04, 0x17
        /*006a*/ 	.short	(.L_9137 - .L_9136)
.L_9136:
        /*006c*/ 	.word	0x00000000
        /*0070*/ 	.short	0x0000
        /*0072*/ 	.short	0x0000
        /*0074*/ 	.byte	0x00, 0xf0, 0x11, 0x00


	//----- nvinfo : EIATTR_SPARSE_MMA_MASK
	.align		4
.L_9137:
        /*0078*/ 	.byte	0x03, 0x50
        /*007a*/ 	.short	0x0000


	//----- nvinfo : EIATTR_MAXREG_COUNT
	.align		4
        /*007c*/ 	.byte	0x03, 0x1b
        /*007e*/ 	.short	0x00ff


	//----- nvinfo : EIATTR_MERCURY_ISA_VERSION
	.align		4
        /*0080*/ 	.byte	0x03, 0x5f
        /*0082*/ 	.short	0x0101


	//----- nvinfo : EIATTR_EXIT_INSTR_OFFSETS
	.align		4
        /*0084*/ 	.byte	0x04, 0x1c
        /*0086*/ 	.short	(.L_9139 - .L_9138)


	//   ....[0]....
.L_9138:
        /*0088*/ 	.word	0x00000620


	//   ....[1]....
        /*008c*/ 	.word	0x000006a0


	//----- nvinfo : EIATTR_MAX_THREADS
	.align		4
.L_9139:
        /*0090*/ 	.byte	0x04, 0x05
        /*0092*/ 	.short	(.L_9141 - .L_9140)
.L_9140:
        /*0094*/ 	.word	0x00000080
        /*0098*/ 	.word	0x00000001
        /*009c*/ 	.word	0x00000001


	//----- nvinfo : EIATTR_CRS_STACK_SIZE
	.align		4
.L_9141:
        /*00a0*/ 	.byte	0x04, 0x1e
        /*00a2*/ 	.short	(.L_9143 - .L_9142)
.L_9142:
        /*00a4*/ 	.word	0x00000000


	//----- nvinfo : EIATTR_CBANK_PARAM_SIZE
	.align		4
.L_9143:
        /*00a8*/ 	.byte	0x03, 0x19
        /*00aa*/ 	.short	0x002c


	//----- nvinfo : EIATTR_PARAM_CBANK
	.align		4
        /*00ac*/ 	.byte	0x04, 0x0a
        /*00ae*/ 	.short	(.L_9145 - .L_9144)
	.align		4
.L_9144:
        /*00b0*/ 	.word	index@(.nv.constant0._ZN2at6native27unrolled_elementwise_kernelIZZZNS0_50_GLOBAL__N__2680c7bb_12_PowKernel_cu_7dd49032_316824pow_tensor_tensor_kernelERNS_18TensorIteratorBaseEENKUlvE_clEvENKUlvE8_clEvEUlN3c104HalfES8_E_St5arrayIPcLm3EELi4E23TrivialOffsetCalculatorILi2EjESD_ILi1EjENS0_6memory15LoadWithoutCastENSG_16StoreWithoutCastEEEviT_T0_T2_T3_T4_T5_)
        /*00b4*/ 	.short	0x0210
        /*00b6*/ 	.short	0x002c


	//----- nvinfo : EIATTR_SW_WAR
	.align		4
.L_9145:
        /*00b8*/ 	.byte	0x04, 0x36
        /*00ba*/ 	.short	(.L_9147 - .L_9146)
.L_9146:
        /*00bc*/ 	.word	0x00000008
.L_9147:


//--------------------- .nv.info._ZN2at6native29vectorized_elementwise_kernelILi2EZZZNS0_50_GLOBAL__N__2680c7bb_12_PowKernel_cu_7dd49032_316824pow_tensor_tensor_kernelERNS_18TensorIteratorBaseEENKUlvE_clEvENKUlvE8_clEvEUlN3c104HalfES8_E_St5arrayIPcLm3EEEEviT0_T1_ --------------------------
	.section	.nv.info._ZN2at6native29vectorized_elementwise_kernelILi2EZZZNS0_50_GLOBAL__N__2680c7bb_12_PowKernel_cu_7dd49032_316824pow_tensor_tensor_kernelERNS_18TensorIteratorBaseEENKUlvE_clEvENKUlvE8_clEvEUlN3c104HalfES8_E_St5arrayIPcLm3EEEEviT0_T1_,"",@"SHT_CUDA_INFO"
	.sectionflags	@""
	.align	4


	//----- nvinfo : EIATTR_CUDA_API_VERSION
	.align		4
        /*0000*/ 	.byte	0x04, 0x37
        /*0002*/ 	.short	(.L_9149 - .L_9148)
.L_9148:
        /*0004*/ 	.word	0x00000082


	//----- nvinfo : EIATTR_KPARAM_INFO
	.align		4
.L_9149:
        /*0008*/ 	.byte	0x04, 0x17
        /*000a*/ 	.short	(.L_9151 - .L_9150)
.L_9150:
        /*000c*/ 	.word	0x00000000
        /*0010*/ 	.short	0x0002
        /*0012*/ 	.short	0x0010
        /*0014*/ 	.byte	0x00, 0xf0, 0x61, 0x00


	//----- nvinfo : EIATTR_KPARAM_INFO
	.align		4
.L_9151:
        /*0018*/ 	.byte	0x04, 0x17
        /*001a*/ 	.short	(.L_9153 - .L_9152)
.L_9152:
        /*001c*/ 	.word	0x00000000
        /*0020*/ 	.short	0x0001
        /*0022*/ 	.short	0x0008
        /*0024*/ 	.byte	0x00, 0xf0, 0x21, 0x00


	//----- nvinfo : EIATTR_KPARAM_INFO
	.align		4
.L_9153:
        /*0028*/ 	.byte	0x04, 0x17
        /*002a*/ 	.short	(.L_9155 - .L_9154)
.L_9154:
        /*002c*/ 	.word	0x00000000
        /*0030*/ 	.short	0x0000
        /*0032*/ 	.short	0x0000
        /*0034*/ 	.byte	0x00, 0xf0, 0x11, 0x00


	//----- nvinfo : EIATTR_SPARSE_MMA_MASK
	.align		4
.L_9155:
        /*0038*/ 	.byte	0x03, 0x50
        /*003a*/ 	.short	0x0000


	//----- nvinfo : EIATTR_MAXREG_COUNT
	.align		4
        /*003c*/ 	.byte	0x03, 0x1b
        /*003e*/ 	.short	0x00ff


	//----- nvinfo : EIATTR_MERCURY_ISA_VERSION
	.align		4
        /*0040*/ 	.byte	0x03, 0x5f
        /*0042*/ 	.short	0x0101


	//----- nvinfo : EIATTR_EXIT_INSTR_OFFSETS
	.align		4
        /*0044*/ 	.byte	0x04, 0x1c
        /*0046*/ 	.short	(.L_9157 - .L_9156)


	//   ....[0]....
.L_9156:
        /*0048*/ 	.word	0x000004a0


	//   ....[1]....
        /*004c*/ 	.word	0x00001170


	//   ....[2]....
        /*0050*/ 	.word	0x000011c0


	//----- nvinfo : EIATTR_MAX_THREADS
	.align		4
.L_9157:
        /*0054*/ 	.byte	0x04, 0x05
        /*0056*/ 	.short	(.L_9159 - .L_9158)
.L_9158:
        /*0058*/ 	.word	0x00000080
        /*005c*/ 	.word	0x00000001
        /*0060*/ 	.word	0x00000001


	//----- nvinfo : EIATTR_CRS_STACK_SIZE
	.align		4
.L_9159:
        /*0064*/ 	.byte	0x04, 0x1e
        /*0066*/ 	.short	(.L_9161 - .L_9160)
.L_9160:
        /*0068*/ 	.word	0x00000000


	//----- nvinfo : EIATTR_CBANK_PARAM_SIZE
	.align		4
.L_9161:
        /*006c*/ 	.byte	0x03, 0x19
        /*006e*/ 	.short	0x0028


	//----- nvinfo : EIATTR_PARAM_CBANK
	.align		4
        /*0070*/ 	.byte	0x04, 0x0a
        /*0072*/ 	.short	(.L_9163 - .L_9162)
	.align		4
.L_9162:
        /*0074*/ 	.word	index@(.nv.constant0._ZN2at6native29vectorized_elementwise_kernelILi2EZZZNS0_50_GLOBAL__N__2680c7bb_12_PowKernel_cu_7dd49032_316824pow_tensor_tensor_kernelERNS_18TensorIteratorBaseEENKUlvE_clEvENKUlvE8_clEvEUlN3c104HalfES8_E_St5arrayIPcLm3EEEEviT0_T1_)
        /*0078*/ 	.short	0x0210
        /*007a*/ 	.short	0x0028


	//----- nvinfo : EIATTR_SW_WAR
	.align		4
.L_9163:
        /*007c*/ 	.byte	0x04, 0x36
        /*007e*/ 	.short	(.L_9165 - .L_9164)
.L_9164:
        /*0080*/ 	.word	0x00000008
.L_9165:


//--------------------- .nv.info._ZN2at6native29vectorized_elementwise_kernelILi4EZZZNS0_50_GLOBAL__N__2680c7bb_12_PowKernel_cu_7dd49032_316824pow_tensor_tensor_kernelERNS_18TensorIteratorBaseEENKUlvE_clEvENKUlvE8_clEvEUlN3c104HalfES8_E_St5arrayIPcLm3EEEEviT0_T1_ --------------------------
	.section	.nv.info._ZN2at6native29vectorized_elementwise_kernelILi4EZZZNS0_50_GLOBAL__N__2680c7bb_12_PowKernel_cu_7dd49032_316824pow_tensor_tensor_kernelERNS_18TensorIteratorBaseEENKUlvE_clEvENKUlvE8_clEvEUlN3c104HalfES8_E_St5arrayIPcLm3EEEEviT0_T1_,"",@"SHT_CUDA_INFO"
	.sectionflags	@""
	.align	4


	//----- nvinfo : EIATTR_CUDA_API_VERSION
	.align		4
        /*0000*/ 	.byte	0x04, 0x37
        /*0002*/ 	.short	(.L_9167 - .L_9166)
.L_9166:
        /*0004*/ 	.word	0x00000082


	//----- nvinfo : EIATTR_KPARAM_INFO
	.align		4
.L_9167:
        /*0008*/ 	.byte	0x04, 0x17
        /*000a*/ 	.short	(.L_9169 - .L_9168)
.L_9168:
        /*000c*/ 	.word	0x00000000
        /*0010*/ 	.short	0x0002
        /*0012*/ 	.short	0x0010
        /*0014*/ 	.byte	0x00, 0xf0, 0x61, 0x00


	//----- nvinfo : EIATTR_KPARAM_INFO
	.align		4
.L_9169:
        /*0018*/ 	.byte	0x04, 0x17
        /*001a*/ 	.short	(.L_9171 - .L_9170)
.L_9170:
        /*001c*/ 	.word	0x00000000
        /*0020*/ 	.short	0x0001
        /*0022*/ 	.short	0x0008
        /*0024*/ 	.byte	0x00, 0xf0, 0x21, 0x00


	//----- nvinfo : EIATTR_KPARAM_INFO
	.align		4
.L_9171:
        /*0028*/ 	.byte	0x04, 0x17
        /*002a*/ 	.short	(.L_9173 - .L_9172)
.L_9172:
        /*002c*/ 	.word	0x00000000
        /*0030*/ 	.short	0x0000
        /*0032*/ 	.short	0x0000
        /*0034*/ 	.byte	0x00, 0xf0, 0x11, 0x00


	//----- nvinfo : EIATTR_SPARSE_MMA_MASK
	.align		4
.L_9173:
        /*0038*/ 	.byte	0x03, 0x50
        /*003a*/ 	.short	0x0000


	//----- nvinfo : EIATTR_MAXREG_COUNT
	.align		4
        /*003c*/ 	.byte	0x03, 0x1b
        /*003e*/ 	.short	0x00ff


	//----- nvinfo : EIATTR_MERCURY_ISA_VERSION
	.align		4
        /*0040*/ 	.byte	0x03, 0x5f
        /*0042*/ 	.short	0x0101


	//----- nvinfo : EIATTR_EXIT_INSTR_OFFSETS
	.align		4
        /*0044*/ 	.byte	0x04, 0x1c
        /*0046*/ 	.short	(.L_9175 - .L_9174)


	//   ....[0]....
.L_9174:
        /*0048*/ 	.word	0x00000440


	//   ....[1]....
        /*004c*/ 	.word	0x00001110


	//   ....[2]....
        /*0050*/ 	.word	0x00001160


	//----- nvinfo : EIATTR_MAX_THREADS
	.align		4
.L_9175:
        /*0054*/ 	.byte	0x04, 0x05
        /*0056*/ 	.short	(.L_9177 - .L_9176)
.L_9176:
        /*0058*/ 	.word	0x00000080
        /*005c*/ 	.word	0x00000001
        /*0060*/ 	.word	0x00000001


	//----- nvinfo : EIATTR_CRS_STACK_SIZE
	.align		4
.L_9177:
        /*0064*/ 	.byte	0x04, 0x1e
        /*0066*/ 	.short	(.L_9179 - .L_9178)
.L_9178:
        /*0068*/ 	.word	0x00000000


	//----- nvinfo : EIATTR_CBANK_PARAM_SIZE
	.align		4
.L_9179:
        /*006c*/ 	.byte	0x03, 0x19
        /*006e*/ 	.short	0x0028


	//----- nvinfo : EIATTR_PARAM_CBANK
	.align		4
        /*0070*/ 	.byte	0x04, 0x0a
        /*0072*/ 	.short	(.L_9181 - .L_9180)
	.align		4
.L_9180:
        /*0074*/ 	.word	index@(.nv.constant0._ZN2at6native29vectorized_elementwise_kernelILi4EZZZNS0_50_GLOBAL__N__2680c7bb_12_PowKernel_cu_7dd49032_316824pow_tensor_tensor_kernelERNS_18TensorIteratorBaseEENKUlvE_clEvENKUlvE8_clEvEUlN3c104HalfES8_E_St5arrayIPcLm3EEEEviT0_T1_)
        /*0078*/ 	.short	0x0210
        /*007a*/ 	.short	0x0028


	//----- nvinfo : EIATTR_SW_WAR
	.align		4
.L_9181:
        /*007c*/ 	.byte	0x04, 0x36
        /*007e*/ 	.short	(.L_9183 - .L_9182)
.L_9182:
        /*0080*/ 	.word	0x00000008
.L_9183:


//--------------------- .nv.info._ZN2at6native29vectorized_elementwise_kernelILi8EZZZNS0_50_GLOBAL__N__2680c7bb_12_PowKernel_cu_7dd49032_316824pow_tensor_tensor_kernelERNS_18TensorIteratorBaseEENKUlvE_clEvENKUlvE8_clEvEUlN3c104HalfES8_E_St5arrayIPcLm3EEEEviT0_T1_ --------------------------
	.section	.nv.info._ZN2at6native29vectorized_elementwise_kernelILi8EZZZNS0_50_GLOBAL__N__2680c7bb_12_PowKernel_cu_7dd49032_316824pow_tensor_tensor_kernelERNS_18TensorIteratorBaseEENKUlvE_clEvENKUlvE8_clEvEUlN3c104HalfES8_E_St5arrayIPcLm3EEEEviT0_T1_,"",@"SHT_CUDA_INFO"
	.sectionflags	@""
	.align	4


	//----- nvinfo : EIATTR_CUDA_API_VERSION
	.align		4
        /*0000*/ 	.byte	0x04, 0x37
        /*0002*/ 	.short	(.L_9185 - .L_9184)
.L_9184:
        /*0004*/ 	.word	0x00000082


	//----- nvinfo : EIATTR_KPARAM_INFO
	.align		4
.L_9185:
        /*0008*/ 	.byte	0x04, 0x17
        /*000a*/ 	.short	(.L_9187 - .L_9186)
.L_9186:
        /*000c*/ 	.word	0x00000000
        /*0010*/ 	.short	0x0002
        /*0012*/ 	.short	0x0010
        /*0014*/ 	.byte	0x00, 0xf0, 0x61, 0x00


	//----- nvinfo : EIATTR_KPARAM_INFO
	.align		4
.L_9187:
        /*0018*/ 	.byte	0x04, 0x17
        /*001a*/ 	.short	(.L_9189 - .L_9188)
.L_9188:
        /*001c*/ 	.word	0x00000000
        /*0020*/ 	.short	0x0001
        /*0022*/ 	.short	0x0008
        /*0024*/ 	.byte	0x00, 0xf0, 0x21, 0x00


	//----- nvinfo : EIATTR_KPARAM_INFO
	.align		4
.L_9189:
        /*0028*/ 	.byte	0x04, 0x17
        /*002a*/ 	.short	(.L_9191 - .L_9190)
.L_9190:
        /*002c*/ 	.word	0x00000000
        /*0030*/ 	.short	0x0000
        /*0032*/ 	.short	0x0000
        /*0034*/ 	.byte	0x00, 0xf0, 0x11, 0x00


	//----- nvinfo : EIATTR_SPARSE_MMA_MASK
	.align		4
.L_9191:
        /*0038*/ 	.byte	0x03, 0x50
        /*003a*/ 	.short	0x0000


	//----- nvinfo : EIATTR_MAXREG_COUNT
	.align		4
        /*003c*/ 	.byte	0x03, 0x1b
        /*003e*/ 	.short	0x00ff


	//----- nvinfo : EIATTR_MERCURY_ISA_VERSION
	.align		4
        /*0040*/ 	.byte	0x03, 0x5f
        /*0042*/ 	.short	0x0101


	//----- nvinfo : EIATTR_EXIT_INSTR_OFFSETS
	.align		4
        /*0044*/ 	.byte	0x04, 0x1c
        /*0046*/ 	.short	(.L_9193 - .L_9192)


	//   ....[0]....
.L_9192:
        /*0048*/ 	.word	0x00000410


	//   ....[1]....
        /*004c*/ 	.word	0x000010e0


	//   ....[2]....
        /*0050*/ 	.word	0x00001130


	//----- nvinfo : EIATTR_MAX_THREADS
	.align		4
.L_9193:
        /*0054*/ 	.byte	0x04, 0x05
        /*0056*/ 	.short	(.L_9195 - .L_9194)
.L_9194:
        /*0058*/ 	.word	0x00000080
        /*005c*/ 	.word	0x00000001
        /*0060*/ 	.word	0x00000001


	//----- nvinfo : EIATTR_CRS_STACK_SIZE
	.align		4
.L_9195:
        /*0064*/ 	.byte	0x04, 0x1e
        /*0066*/ 	.short	(.L_9197 - .L_9196)
.L_9196:
        /*0068*/ 	.word	0x00000000


	//----- nvinfo : EIATTR_CBANK_PARAM_SIZE
	.align		4
.L_9197:
        /*006c*/ 	.byte	0x03, 0x19
        /*006e*/ 	.short	0x0028


	//----- nvinfo : EIATTR_PARAM_CBANK
	.align		4
        /*0070*/ 	.byte	0x04, 0x0a
        /*0072*/ 	.short	(.L_9199 - .L_9198)
	.align		4
.L_9198:
        /*0074*/ 	.word	index@(.nv.constant0._ZN2at6native29vectorized_elementwise_kernelILi8EZZZNS0_50_GLOBAL__N__2680c7bb_12_PowKernel_cu_7dd49032_316824pow_tensor_tensor_kernelERNS_18TensorIteratorBaseEENKUlvE_clEvENKUlvE8_clEvEUlN3c104HalfES8_E_St5arrayIPcLm3EEEEviT0_T1_)
        /*0078*/ 	.short	0x0210
        /*007a*/ 	.short	0x0028


	//----- nvinfo : EIATTR_SW_WAR
	.align		4
.L_9199:
        /*007c*/ 	.byte	0x04, 0x36
        /*007e*/ 	.short	(.L_9201 - .L_9200)
.L_9200:
        /*0080*/ 	.word	0x00000008
.L_9201:


//--------------------- .nv.info._ZN2at6native18elementwise_kernelILi128ELi4EZNS0_15gpu_kernel_implIZNS0_50_GLOBAL__N__2680c7bb_12_PowKernel_cu_7dd49032_316822pow_scalar_tensor_implIN3c104HalfEEEvRNS_18TensorIteratorBaseET_EUlS6_E_EEvS8_RKS9_EUliE_EEviT1_ --------------------------
	.section	.nv.info._ZN2at6native18elementwise_kernelILi128ELi4EZNS0_15gpu_kernel_implIZNS0_50_GLOBAL__N__2680c7bb_12_PowKernel_cu_7dd49032_316822pow_scalar_tensor_implIN3c104HalfEEEvRNS_18TensorIteratorBaseET_EUlS6_E_EEvS8_RKS9_EUliE_EEviT1_,"",@"SHT_CUDA_INFO"
	.sectionflags	@""
	.align	4


	//----- nvinfo : EIATTR_CUDA_API_VERSION
	.align		4
        /*0000*/ 	.byte	0x04, 0x37
        /*0002*/ 	.short	(.L_9203 - .L_9202)
.L_9202:
        /*0004*/ 	.word	0x00000082


	//----- nvinfo : EIATTR_KPARAM_INFO
	.align		4
.L_9203:
        /*0008*/ 	.byte	0x04, 0x17
        /*000a*/ 	.short	(.L_9205 - .L_9204)
.L_9204:
        /*000c*/ 	.word	0x00000000
        /*0010*/ 	.short	0x0001
        /*0012*/ 	.short	0x0008
        /*0014*/ 	.byte	0x00, 0xf0, 0xa1, 0x08


	//----- nvinfo : EIATTR_KPARAM_INFO
	.align		4
.L_9205:
        /*0018*/ 	.byte	0x04, 0x17
        /*001a*/ 	.short	(.L_9207 - .L_9206)
.L_9206:
        /*001c*/ 	.word	0x00000000
        /*0020*/ 	.short	0x0000
        /*0022*/ 	.short	0x0000
        /*0024*/ 	.byte	0x00, 0xf0, 0x11, 0x00


	//----- nvinfo : EIATTR_SPARSE_MMA_MASK
	.align		4
.L_9207:
        /*0028*/ 	.byte	0x03, 0x50
        /*002a*/ 	.short	0x0000


	//----- nvinfo : EIATTR_MAXREG_COUNT
	.align		4
        /*002c*/ 	.byte	0x03, 0x1b
        /*002e*/ 	.short	0x0080


	//----- nvinfo : EIATTR_EXTERNS
	.align		4
        /*0030*/ 	.byte	0x04, 0x0f
        /*0032*/ 	.short	(.L_9209 - .L_9208)


	//   ....[0]....
	.align		4
.L_9208:
        /*0034*/ 	.word	index@(__assertfail)


	//----- nvinfo : EIATTR_MERCURY_ISA_VERSION
	.align		4
.L_9209:
        /*0038*/ 	.byte	0x03, 0x5f
        /*003a*/ 	.short	0x0101


	//----- nvinfo : EIATTR_SYSCALL_OFFSETS
	.align		4
        /*003c*/ 	.byte	0x04, 0x46
        /*003e*/ 	.short	(.L_9211 - .L_9210)


	//   ....[0]....
.L_9210:
        /*0040*/ 	.word	0x000022c0


	//   ....[1]....
        /*0044*/ 	.word	0x00003290


	//   ....[2]....
        /*0048*/ 	.word	0x000055a0


	//   ....[3]....
        /*004c*/ 	.word	0x00006570


	//   ....[4]....
        /*0050*/ 	.word	0x00008870


	//   ....[5]....
        /*0054*/ 	.word	0x00009840


	//   ....[6]....
        /*0058*/ 	.word	0x0000bb30


	//   ....[7]....
        /*005c*/ 	.word	0x0000cb00


	//----- nvinfo : EIATTR_EXIT_INSTR_OFFSETS
	.align		4
.L_9211:
        /*0060*/ 	.byte	0x04, 0x1c
        /*0062*/ 	.short	(.L_9213 - .L_9212)


	//   ....[0]....
.L_9212:
        /*0064*/ 	.word	0x00009910


	//   ....[1]....
        /*0068*/ 	.word	0x0000bd30


	//   ....[2]....
        /*006c*/ 	.word	0x0000bd70


	//   ....[3]....
        /*0070*/ 	.word	0x0000be10


	//   ....[4]....
        /*0074*/ 	.word	0x0000be50


	//   ....[5]....
        /*0078*/ 	.word	0x0000be90


	//   ....[6]....
        /*007c*/ 	.word	0x0000bf20


	//   ....[7]....
        /*0080*/ 	.word	0x0000bf40


	//   ....[8]....
        /*0084*/ 	.word	0x0000bfe0


	//   ....[9]....
        /*0088*/ 	.word	0x0000c030


	//   ....[10]....
        /*008c*/ 	.word	0x0000c080


	//   ....[11]....
        /*0090*/ 	.word	0x0000c150


	//   ....[12]....
        /*0094*/ 	.word	0x0000c1b0


	//   ....[13]....
        /*0098*/ 	.word	0x0000c340


	//   ....[14]....
        /*009c*/ 	.word	0x0000c4a0


	//   ....[15]....
        /*00a0*/ 	.word	0x0000c4e0


	//   ....[16]....
        /*00a4*/ 	.word	0x0000c5a0


	//   ....[17]....
        /*00a8*/ 	.word	0x0000c720


	//   ....[18]....
        /*00ac*/ 	.word	0x0000c8a0


	//   ....[19]....
        /*00b0*/ 	.word	0x0000ca00


	//   ....[20]....
        /*00b4*/ 	.word	0x0000cb10


	//   ....[21]....
        /*00b8*/ 	.word	0x0000cb50


	//   ....[22]....
        /*00bc*/ 	.word	0x0000cb90


	//----- nvinfo : EIATTR_MAX_THREADS
	.align		4
.L_9213:
        /*00c0*/ 	.byte	0x04, 0x05
        /*00c2*/ 	.short	(.L_9215 - .L_9214)
.L_9214:
        /*00c4*/ 	.word	0x00000080
        /*00c8*/ 	.word	0x00000001
        /*00cc*/ 	.word	0x00000001


	//----- nvinfo : EIATTR_CRS_STACK_SIZE
	.align		4
.L_9215:
        /*00d0*/ 	.byte	0x04, 0x1e
        /*00d2*/ 	.short	(.L_9217 - .L_9216)
.L_9216:
        /*00d4*/ 	.word	0x00000000


	//----- nvinfo : EIATTR_CBANK_PARAM_SIZE
	.align		4
.L_9217:
        /*00d8*/ 	.byte	0x03, 0x19
        /*00da*/ 	.short	0x0230


	//----- nvinfo : EIATTR_PARAM_CBANK
	.align		4
        /*00dc*/ 	.byte	0x04, 0x0a
        /*00de*/ 	.short	(.L_9219 - .L_9218)
	.align		4
.L_9218:
        /*00e0*/ 	.word	index@(.nv.constant0._ZN2at6native18elementwise_kernelILi128ELi4EZNS0_15gpu_kernel_implIZNS0_50_GLOBAL__N__2680c7bb_12_PowKernel_cu_7dd49032_316822pow_scalar_tensor_implIN3c104HalfEEEvRNS_18TensorIteratorBaseET_EUlS6_E_EEvS8_RKS9_EUliE_EEviT1_)
        /*00e4*/ 	.short	0x0210
        /*00e6*/ 	.short	0x0230


	//----- nvinfo : EIATTR_SW_WAR
	.align		4
.L_9219:
        /*00e8*/ 	.byte	0x04, 0x36
        /*00ea*/ 	.short	(.L_9221 - .L_9220)
.L_9220:
        /*00ec*/ 	.word	0x00000008
.L_9221:


//--------------------- .nv.info._ZN2at6native27unrolled_elementwise_kernelIZNS0_50_GLOBAL__N__2680c7bb_12_PowKernel_cu_7dd49032_316822pow_scalar_tensor_implIN3c104HalfEEEvRNS_18TensorIteratorBaseET_EUlS5_E_St5arrayIPcLm2EELi4E23TrivialOffsetCalculatorILi1EjESE_NS0_6memory12LoadWithCastILi1EEENSF_13StoreWithCastILi1EEEEEviS8_T0_T2_T3_T4_T5_ --------------------------
	.section	.nv.info._ZN2at6native27unrolled_elementwise_kernelIZNS0_50_GLOBAL__N__2680c7bb_12_PowKernel_cu_7dd49032_316822pow_scalar_tensor_implIN3c104HalfEEEvRNS_18TensorIteratorBaseET_EUlS5_E_St5arrayIPcLm2EELi4E23TrivialOffsetCalculatorILi1EjESE_NS0_6memory12LoadWithCastILi1EEENSF_13StoreWithCastILi1EEEEEviS8_T0_T2_T3_T4_T5_,"",@"SHT_CUDA_INFO"
	.sectionflags	@""
	.align	4


	//----- nvinfo : EIATTR_CUDA_API_VERSION
	.align		4
        /*0000*/ 	.byte	0x04, 0x37
        /*0002*/ 	.short	(.L_9223 - .L_9222)
.L_9222:
        /*0004*/ 	.word	0x00000082


	//----- nvinfo : EIATTR_KPARAM_INFO
	.align		4
.L_9223:
        /*0008*/ 	.byte	0x04, 0x17
        /*000a*/ 	.short	(.L_9225 - .L_9224)
.L_9224:
        /*000c*/ 	.word	0x00000000
        /*0010*/ 	.short	0x0006
        /*0012*/ 	.short	0x0034
        /*0014*/ 	.byte	0x00, 0xf0, 0x21, 0x00


	//----- nvinfo : EIATTR_KPARAM_INFO
	.align		4
.L_9225:
        /*0018*/ 	.byte	0x04, 0x17
        /*001a*/ 	.short	(.L_9227 - .L_9226)
.L_9226:
        /*001c*/ 	.word	0x00000000
        /*0020*/ 	.short	0x0005
        /*0022*/ 	.short	0x002c
        /*0024*/ 	.byte	0x00, 0xf0, 0x21, 0x00


	//----- nvinfo : EIATTR_KPARAM_INFO
	.align		4
.L_9227:
        /*0028*/ 	.byte	0x04, 0x17
        /*002a*/ 	.short	(.L_9229 - .L_9228)
.L_9228:
        /*002c*/ 	.word	0x00000000
        /*0030*/ 	.short	0x0004
        /*0032*/ 	.short	0x0029
        /*0034*/ 	.byte	0x00, 0xf0, 0x05, 0x00


	//----- nvinfo : EIATTR_KPARAM_INFO
	.align		4
.L_9229:
        /*0038*/ 	.byte	0x04, 0x17
        /*003a*/ 	.short	(.L_9231 - .L_9230)
.L_9230:
        /*003c*/ 	.word	0x00000000
        /*0040*/ 	.short	0x0003
        /*0042*/ 	.short	0x0028
        /*0044*/ 	.byte	0x00, 0xf0, 0x05, 0x00


	//----- nvinfo : EIATTR_KPARAM_INFO
	.align		4
.L_9231:
        /*0048*/ 	.byte	0x04, 0x17
        /*004a*/ 	.short	(.L_9233 - .L_9232)
.L_9232:
        /*004c*/ 	.word	0x00000000
        /*0050*/ 	.short	0x0002
        /*0052*/ 	.short	0x0018
        /*0054*/ 	.byte	0x00, 0xf0, 0x41, 0x00


	//----- nvinfo : EIATTR_KPARAM_INFO
	.align		4
.L_9233:
        /*0058*/ 	.byte	0x04, 0x17
        /*005a*/ 	.short	(.L_9235 - .L_9234)
.L_9234:
        /*005c*/ 	.word	0x00000000
        /*0060*/ 	.short	0x0001
        /*0062*/ 	.short	0x0008
        /*0064*/ 	.byte	0x00, 0xf0, 0x41, 0x00


	//----- nvinfo : EIATTR_KPARAM_INFO
	.align		4
.L_9235:
        /*0068*/ 	.byte	0x04, 0x17
        /*006a*/ 	.short	(.L_9237 - .L_9236)
.L_9236:
        /*006c*/ 	.word	0x00000000
        /*0070*/ 	.short	0x0000
        /*0072*/ 	.short	0x0000
        /*0074*/ 	.byte	0x00, 0xf0, 0x11, 0x00


	//----- nvinfo : EIATTR_SPARSE_MMA_MASK
	.align		4
.L_9237:
        /*0078*/ 	.byte	0x03, 0x50
        /*007a*/ 	.short	0x0000


	//----- nvinfo : EIATTR_MAXREG_COUNT
	.align		4
        /*007c*/ 	.byte	0x03, 0x1b
        /*007e*/ 	.short	0x00ff


	//----- nvinfo : EIATTR_EXTERNS
	.align		4
        /*0080*/ 	.byte	0x04, 0x0f
        /*0082*/ 	.short	(.L_9239 - .L_9238)


	//   ....[0]....
	.align		4
.L_9238:
        /*0084*/ 	.word	index@(__assertfail)


	//----- nvinfo : EIATTR_MERCURY_ISA_VERSION
	.align		4
.L_9239:
        /*0088*/ 	.byte	0x03, 0x5f
        /*008a*/ 	.short	0x0101


	//----- nvinfo : EIATTR_SYSCALL_OFFSETS
	.align		4
        /*008c*/ 	.byte	0x04, 0x46
        /*008e*/ 	.short	(.L_9241 - .L_9240)


	//   ....[0]....
.L_9240:
        /*0090*/ 	.word	0x000010b0


	//   ....[1]....
        /*0094*/ 	.word	0x000021c0


	//   ....[2]....
        /*0098*/ 	.word	0x000032e0


	//   ....[3]....
        /*009c*/ 	.word	0x000043d0


	//   ....[4]....
        /*00a0*/ 	.word	0x00005750


	//   ....[5]....
        /*00a4*/ 	.word	0x00006770


	//   ....[6]....
        /*00a8*/ 	.word	0x00007750


	//   ....[7]....
        /*00ac*/ 	.word	0x00008730


	//----- nvinfo : EIATTR_EXIT_INSTR_OFFSETS
	.align		4
.L_9241:
        /*00b0*/ 	.byte	0x04, 0x1c
        /*00b2*/ 	.short	(.L_9243 - .L_9242)


	//   ....[0]....
.L_9242:
        /*00b4*/ 	.word	0x00007810


	//   ....[1]....
        /*00b8*/ 	.word	0x00007960


	//   ....[2]....
        /*00bc*/ 	.word	0x000079a0


	//   ....[3]....
        /*00c0*/ 	.word	0x00007a40


	//   ....[4]....
        /*00c4*/ 	.word	0x00007a80


	//   ....[5]....
        /*00c8*/ 	.word	0x00007ac0


	//   ....[6]....
        /*00cc*/ 	.word	0x00007b50


	//   ....[7]....
        /*00d0*/ 	.word	0x00007b70


	//   ....[8]....
        /*00d4*/ 	.word	0x00007c10


	//   ....[9]....
        /*00d8*/ 	.word	0x00007c60


	//   ....[10]....
        /*00dc*/ 	.word	0x00007cb0


	//   ....[11]....
        /*00e0*/ 	.word	0x00007d80


	//   ....[12]....
        /*00e4*/ 	.word	0x00007de0


	//   ....[13]....
        /*00e8*/ 	.word	0x00007f70


	//   ....[14]....
        /*00ec*/ 	.word	0x000080d0


	//   ....[15]....
        /*00f0*/ 	.word	0x00008110


	//   ....[16]....
        /*00f4*/ 	.word	0x000081d0


	//   ....[17]....
        /*00f8*/ 	.word	0x00008350


	//   ....[18]....
        /*00fc*/ 	.word	0x000084d0


	//   ....[19]....
        /*0100*/ 	.word	0x00008630


	//   ....[20]....
        /*0104*/ 	.word	0x00008740


	//   ....[21]....
        /*0108*/ 	.word	0x00008780


	//   ....[22]....
        /*010c*/ 	.word	0x000087c0


	//----- nvinfo : EIATTR_MAX_THREADS
	.align		4
.L_9243:
        /*0110*/ 	.byte	0x04, 0x05
        /*0112*/ 	.short	(.L_9245 - .L_9244)
.L_9244:
        /*0114*/ 	.word	0x00000080
        /*0118*/ 	.word	0x00000001
        /*011c*/ 	.word	0x00000001


	//----- nvinfo : EIATTR_CRS_STACK_SIZE
	.align		4
.L_9245:
        /*0120*/ 	.byte	0x04, 0x1e
        /*0122*/ 	.short	(.L_9247 - .L_9246)
.L_9246:
        /*0124*/ 	.word	0x00000000


	//----- nvinfo : EIATTR_CBANK_PARAM_SIZE
	.align		4
.L_9247:
        /*0128*/ 	.byte	0x03, 0x19
        /*012a*/ 	.short	0x003c


	//----- nvinfo : EIATTR_PARAM_CBANK
	.align		4
        /*012c*/ 	.byte	0x04, 0x0a
        /*012e*/ 	.short	(.L_9249 - .L_9248)
	.align		4
.L_9248:
        /*0130*/ 	.word	index@(.nv.constant0._ZN2at6native27unrolled_elementwise_kernelIZNS0_50_GLOBAL__N__2680c7bb_12_PowKernel_cu_7dd49032_316822pow_scalar_tensor_implIN3c104HalfEEEvRNS_18TensorIteratorBaseET_EUlS5_E_St5arrayIPcLm2EELi4E23TrivialOffsetCalculatorILi1EjESE_NS0_6memory12LoadWithCastILi1EEENSF_13StoreWithCastILi1EEEEEviS8_T0_T2_T3_T4_T5_)
        /*0134*/ 	.short	0x0210
        /*0136*/ 	.short	0x003c


	//----- nvinfo : EIATTR_SW_WAR
	.align		4
.L_9249:
        /*0138*/ 	.byte	0x04, 0x36
        /*013a*/ 	.short	(.L_9251 - .L_9250)
.L_9250:
        /*013c*/ 	.word	0x00000008
.L_9251:


//--------------------- .nv.info._ZN2at6native18elementwise_kernelILi128ELi4EZNS0_22gpu_kernel_impl_nocastIZNS0_50_GLOBAL__N__2680c7bb_12_PowKernel_cu_7dd49032_316822pow_scalar_tensor_implIN3c104HalfEEEvRNS_18TensorIteratorBaseET_EUlS6_E_EEvS8_RKS9_EUliE_EEviT1_ --------------------------
	.section	.nv.info._ZN2at6native18elementwise_kernelILi128ELi4EZNS0_22gpu_kernel_impl_nocastIZNS0_50_GLOBAL__N__2680c7bb_12_PowKernel_cu_7dd49032_316822pow_scalar_tensor_implIN3c104HalfEEEvRNS_18TensorIteratorBaseET_EUlS6_E_EEvS8_RKS9_EUliE_EEviT1_,"",@"SHT_CUDA_INFO"
	.sectionflags	@""
	.align	4


	//----- nvinfo : EIATTR_CUDA_API_VERSION
	.align		4
        /*0000*/ 	.byte	0x04, 0x37
        /*0002*/ 	.short	(.L_9253 - .L_9252)
.L_9252:
        /*0004*/ 	.word	0x00000082


	//----- nvinfo : EIATTR_KPARAM_INFO
	.align		4
.L_9253:
        /*0008*/ 	.byte	0x04, 0x17
        /*000a*/ 	.short	(.L_9255 - .L_9254)
.L_9254:
        /*000c*/ 	.word	0x00000000
        /*0010*/ 	.short	0x0001
        /*0012*/ 	.short	0x0008
        /*0014*/ 	.byte	0x00, 0xf0, 0x81, 0x08


	//----- nvinfo : EIATTR_KPARAM_INFO
	.align		4
.L_9255:
        /*0018*/ 	.byte	0x04, 0x17
        /*001a*/ 	.short	(.L_9257 - .L_9256)
.L_9256:
        /*001c*/ 	.word	0x00000000
        /*0020*/ 	.short	0x0000
        /*0022*/ 	.short	0x0000
        /*0024*/ 	.byte	0x00, 0xf0, 0x11, 0x00


	//----- nvinfo : EIATTR_SPARSE_MMA_MASK
	.align		4
.L_9257:
        /*0028*/ 	.byte	0x03, 0x50
        /*002a*/ 	.short	0x0000


	//----- nvinfo : EIATTR_MAXREG_COUNT
	.align		4
        /*002c*/ 	.byte	0x03, 0x1b
        /*002e*/ 	.short	0x0080


	//----- nvinfo : EIATTR_MERCURY_ISA_VERSION
	.align		4
        /*0030*/ 	.byte	0x03, 0x5f
        /*0032*/ 	.short	0x0101


	//----- nvinfo : EIATTR_EXIT_INSTR_OFFSETS
	.align		4
        /*0034*/ 	.byte	0x04, 0x1c
        /*0036*/ 	.short	(.L_9259 - .L_9258)


	//   ....[0]....
.L_9258:
        /*0038*/ 	.word	0x00003cb0


	//   ....[1]....
        /*003c*/ 	.word	0x00005090


	//----- nvinfo : EIATTR_MAX_THREADS
	.align		4
.L_9259:
        /*0040*/ 	.byte	0x04, 0x05
        /*0042*/ 	.short	(.L_9261 - .L_9260)
.L_9260:
        /*0044*/ 	.word	0x00000080
        /*0048*/ 	.word	0x00000001
        /*004c*/ 	.word	0x00000001


	//----- nvinfo : EIATTR_CRS_STACK_SIZE
	.align		4
.L_9261:
        /*0050*/ 	.byte	0x04, 0x1e
        /*0052*/ 	.short	(.L_9263 - .L_9262)
.L_9262:
        /*0054*/ 	.word	0x00000000


	//----- nvinfo : EIATTR_CBANK_PARAM_SIZE
	.align		4
.L_9263:
        /*0058*/ 	.byte	0x03, 0x19
        /*005a*/ 	.short	0x0228


	//----- nvinfo : EIATTR_PARAM_CBANK
	.align		4
        /*005c*/ 	.byte	0x04, 0x0a
        /*005e*/ 	.short	(.L_9265 - .L_9264)
	.align		4
.L_9264:
        /*0060*/ 	.word	index@(.nv.constant0._ZN2at6native18elementwise_kernelILi128ELi4EZNS0_22gpu_kernel_impl_nocastIZNS0_50_GLOBAL__N__2680c7bb_12_PowKernel_cu_7dd49032_316822pow_scalar_tensor_implIN3c104HalfEEEvRNS_18TensorIteratorBaseET_EUlS6_E_EEvS8_RKS9_EUliE_EEviT1_)
        /*0064*/ 	.short	0x0210
        /*0066*/ 	.short	0x0228


	//----- nvinfo : EIATTR_SW_WAR
	.align		4
.L_9265:
        /*0068*/ 	.byte	0x04, 0x36
        /*006a*/ 	.short	(.L_9267 - .L_9266)
.L_9266:
        /*006c*/ 	.word	0x00000008
.L_9267:


//--------------------- .nv.info._ZN2at6native27unrolled_elementwise_kernelIZNS0_50_GLOBAL__N__2680c7bb_12_PowKernel_cu_7dd49032_316822pow_scalar_tensor_implIN3c104HalfEEEvRNS_18TensorIteratorBaseET_EUlS5_E_St5arrayIPcLm2EELi4E23TrivialOffsetCalculatorILi1EjESE_NS0_6memory15LoadWithoutCastENSF_16StoreWithoutCastEEEviS8_T0_T2_T3_T4_T5_ --------------------------
	.section	.nv.info._ZN2at6native27unrolled_elementwise_kernelIZNS0_50_GLOBAL__N__2680c7bb_12_PowKernel_cu_7dd49032_316822pow_scalar_tensor_implIN3c104HalfEEEvRNS_18TensorIteratorBaseET_EUlS5_E_St5arrayIPcLm2EELi4E23TrivialOffsetCalculatorILi1EjESE_NS0_6memory15LoadWithoutCastENSF_16StoreWithoutCastEEEviS8_T0_T2_T3_T4_T5_,"",@"SHT_CUDA_INFO"
	.sectionflags	@""
	.align	4


	//----- nvinfo : EIATTR_CUDA_API_VERSION
	.align		4
        /*0000*/ 	.byte	0x04, 0x37
        /*0002*/ 	.short	(.L_9269 - .L_9268)
.L_9268:
        /*0004*/ 	.word	0x00000082


	//----- nvinfo : EIATTR_KPARAM_INFO
	.align		4
.L_9269:
        /*0008*/ 	.byte	0x04, 0x17
        /*000a*/ 	.short	(.L_9271 - .L_9270)
.L_9270:
        /*000c*/ 	.word	0x00000000
        /*0010*/ 	.short	0x0006
        /*0012*/ 	.short	0x002b
        /*0014*/ 	.byte	0x00, 0xf0, 0x05, 0x00


	//----- nvinfo : EIATTR_KPARAM_INFO
	.align		4
.L_9271:
        /*0018*/ 	.byte	0x04, 0x17
        /*001a*/ 	.short	(.L_9273 - .L_9272)
.L_9272:
        /*001c*/ 	.word	0x00000000
        /*0020*/ 	.short	0x0005
        /*0022*/ 	.short	0x002a
        /*0024*/ 	.byte	0x00, 0xf0, 0x05, 0x00


	//----- nvinfo : EIATTR_KPARAM_INFO
	.align		4
.L_9273:
        /*0028*/ 	.byte	0x04, 0x17
        /*002a*/ 	.short	(.L_9275 - .L_9274)
.L_9274:
        /*002c*/ 	.word	0x00000000
        /*0030*/ 	.short	0x0004
        /*0032*/ 	.short	0x0029
        /*0034*/ 	.byte	0x00, 0xf0, 0x05, 0x00


	//----- nvinfo : EIATTR_KPARAM_INFO
	.align		4
.L_9275:
        /*0038*/ 	.byte	0x04, 0x17
        /*003a*/ 	.short	(.L_9277 - .L_9276)
.L_9276:
        /*003c*/ 	.word	0x00000000
        /*0040*/ 	.short	0x0003
        /*0042*/ 	.short	0x0028
        /*0044*/ 	.byte	0x00, 0xf0, 0x05, 0x00


	//----- nvinfo : EIATTR_KPARAM_INFO
	.align		4
.L_9277:
        /*0048*/ 	.byte	0x04, 0x17
        /*004a*/ 	.short	(.L_9279 - .L_9278)
.L_9278:
        /*004c*/ 	.word	0x00000000
        /*0050*/ 	.short	0x0002
        /*0052*/ 	.short	0x0018
        /*0054*/ 	.byte	0x00, 0xf0, 0x41, 0x00


	//----- nvinfo : EIATTR_KPARAM_INFO
	.align		4
.L_9279:
        /*0058*/ 	.byte	0x04, 0x17
        /*005a*/ 	.short	(.L_9281 - .L_9280)
.L_9280:
        /*005c*/ 	.word	0x00000000
        /*0060*/ 	.short	0x0001
        /*0062*/ 	.short	0x0008
        /*0064*/ 	.byte	0x00, 0xf0, 0x41, 0x00


	//----- nvinfo : EIATTR_KPARAM_INFO
	.align		4
.L_9281:
        /*0068*/ 	.byte	0x04, 0x17
        /*006a*/ 	.short	(.L_9283 - .L_9282)
.L_9282:
        /*006c*/ 	.word	0x00000000
        /*0070*/ 	.short	0x0000
        /*0072*/ 	.short	0x0000
        /*0074*/ 	.byte	0x00, 0xf0, 0x11, 0x00


	//----- nvinfo : EIATTR_SPARSE_MMA_MASK
	.align		4
.L_9283:
        /*0078*/ 	.byte	0x03, 0x50
        /*007a*/ 	.short	0x0000


	//----- nvinfo : EIATTR_MAXREG_COUNT
	.align		4
        /*007c*/ 	.byte	0x03, 0x1b
        /*007e*/ 	.short	0x00ff


	//----- nvinfo : EIATTR_MERCURY_ISA_VERSION
	.align		4
        /*0080*/ 	.byte	0x03, 0x5f
        /*0082*/ 	.short	0x0101


	//----- nvinfo : EIATTR_EXIT_INSTR_OFFSETS
	.align		4
        /*0084*/ 	.byte	0x04, 0x1c
        /*0086*/ 	.short	(.L_9285 - .L_9284)


	//   ....[0]....
.L_9284:
        /*0088*/ 	.word	0x00000570


	//   ....[1]....
        /*008c*/ 	.word	0x000005e0


	//----- nvinfo : EIATTR_MAX_THREADS
	.align		4
.L_9285:
        /*0090*/ 	.byte	0x04, 0x05
        /*0092*/ 	.short	(.L_9287 - .L_9286)
.L_9286:
        /*0094*/ 	.word	0x00000080
        /*0098*/ 	.word	0x00000001
        /*009c*/ 	.word	0x00000001


	//----- nvinfo : EIATTR_CRS_STACK_SIZE
	.align		4
.L_9287:
        /*00a0*/ 	.byte	0x04, 0x1e
        /*00a2*/ 	.short	(.L_9289 - .L_9288)
.L_9288:
        /*00a4*/ 	.word	0x00000000


	//----- nvinfo : EIATTR_CBANK_PARAM_SIZE
	.align		4
.L_9289:
        /*00a8*/ 	.byte	0x03, 0x19
        /*00aa*/ 	.short	0x002c


	//----- nvinfo : EIATTR_PARAM_CBANK
	.align		4
        /*00ac*/ 	.byte	0x04, 0x0a
        /*00ae*/ 	.short	(.L_9291 - .L_9290)
	.align		4
.L_9290:
        /*00b0*/ 	.word	index@(.nv.constant0._ZN2at6native27unrolled_elementwise_kernelIZNS0_50_GLOBAL__N__2680c7bb_12_PowKernel_cu_7dd49032_316822pow_scalar_tensor_implIN3c104HalfEEEvRNS_18TensorIteratorBaseET_EUlS5_E_St5arrayIPcLm2EELi4E23TrivialOffsetCalculatorILi1EjESE_NS0_6memory15LoadWithoutCastENSF_16StoreWithoutCastEEEviS8_T0_T2_T3_T4_T5_)
        /*00b4*/ 	.short	0x0210
        /*00b6*/ 	.short	0x002c


	//----- nvinfo : EIATTR_SW_WAR
	.align		4
.L_9291:
        /*00b8*/ 	.byte	0x04, 0x36
        /*00ba*/ 	.short	(.L_9293 - .L_9292)
.L_9292:
        /*00bc*/ 	.word	0x00000008
.L_9293:


//--------------------- .nv.info._ZN2at6native29vectorized_elementwise_kernelILi2EZNS0_50_GLOBAL__N__2680c7bb_12_PowKernel_cu_7dd49032_316822pow_scalar_tensor_implIN3c104HalfEEEvRNS_18TensorIteratorBaseET_EUlS5_E_St5arrayIPcLm2EEEEviT0_T1_ --------------------------
	.section	.nv.info._ZN2at6native29vectorized_elementwise_kernelILi2EZNS0_50_GLOBAL__N__2680c7bb_12_PowKernel_cu_7dd49032_316822pow_scalar_tensor_implIN3c104HalfEEEvRNS_18TensorIteratorBaseET_EUlS5_E_St5arrayIPcLm2EEEEviT0_T1_,"",@"SHT_CUDA_INFO"
	.sectionflags	@""
	.align	4


	//----- nvinfo : EIATTR_CUDA_API_VERSION
	.align		4
        /*0000*/ 	.byte	0x04, 0x37
        /*0002*/ 	.short	(.L_9295 - .L_9294)
.L_9294:
        /*0004*/ 	.word	0x00000082


	//----- nvinfo : EIATTR_KPARAM_INFO
	.align		4
.L_9295:
        /*0008*/ 	.byte	0x04, 0x17
        /*000a*/ 	.short	(.L_9297 - .L_9296)
.L_9296:
        /*000c*/ 	.word	0x00000000
        /*0010*/ 	.short	0x0002
        /*0012*/ 	.short	0x0018
        /*0014*/ 	.byte	0x00, 0xf0, 0x41, 0x00


	//----- nvinfo : EIATTR_KPARAM_INFO
	.align		4
.L_9297:
        /*0018*/ 	.byte	0x04, 0x17
        /*001a*/ 	.short	(.L_9299 - .L_9298)
.L_9298:
        /*001c*/ 	.word	0x00000000
        /*0020*/ 	.short	0x0001
        /*0022*/ 	.short	0x0008
        /*0024*/ 	.byte	0x00, 0xf0, 0x41, 0x00


	//----- nvinfo : EIATTR_KPARAM_INFO
	.align		4
.L_9299:
        /*0028*/ 	.byte	0x04, 0x17
        /*002a*/ 	.short	(.L_9301 - .L_9300)
.L_9300:
        /*002c*/ 	.word	0x00000000
        /*0030*/ 	.short	0x0000
        /*0032*/ 	.short	0x0000
        /*0034*/ 	.byte	0x00, 0xf0, 0x11, 0x00


	//----- nvinfo : EIATTR_SPARSE_MMA_MASK
	.align		4
.L_9301:
        /*0038*/ 	.byte	0x03, 0x50
        /*003a*/ 	.short	0x0000


	//----- nvinfo : EIATTR_MAXREG_COUNT
	.align		4
        /*003c*/ 	.byte	0x03, 0x1b
        /*003e*/ 	.short	0x00ff


	//----- nvinfo : EIATTR_MERCURY_ISA_VERSION
	.align		4
        /*0040*/ 	.byte	0x03, 0x5f
        /*0042*/ 	.short	0x0101


	//----- nvinfo : EIATTR_EXIT_INSTR_OFFSETS
	.align		4
        /*0044*/ 	.byte	0x04, 0x1c
        /*0046*/ 	.short	(.L_9303 - .L_9302)


	//   ....[0]....
.L_9302:
        /*0048*/ 	.word	0x00000360


	//   ....[1]....
        /*004c*/ 	.word	0x00000eb0


	//   ....[2]....
        /*0050*/ 	.word	0x00000f00


	//----- nvinfo : EIATTR_MAX_THREADS
	.align		4
.L_9303:
        /*0054*/ 	.byte	0x04, 0x05
        /*0056*/ 	.short	(.L_9305 - .L_9304)
.L_9304:
        /*0058*/ 	.word	0x00000080
        /*005c*/ 	.word	0x00000001
        /*0060*/ 	.word	0x00000001


	//----- nvinfo : EIATTR_CRS_STACK_SIZE
	.align		4
.L_9305:
        /*0064*/ 	.byte	0x04, 0x1e
        /*0066*/ 	.short	(.L_9307 - .L_9306)
.L_9306:
        /*0068*/ 	.word	0x00000000


	//----- nvinfo : EIATTR_CBANK_PARAM_SIZE
	.align		4
.L_9307:
        /*006c*/ 	.byte	0x03, 0x19
        /*006e*/ 	.short	0x0028


	//----- nvinfo : EIATTR_PARAM_CBANK
	.align		4
        /*0070*/ 	.byte	0x04, 0x0a
        /*0072*/ 	.short	(.L_9309 - .L_9308)
	.align		4
.L_9308:
        /*0074*/ 	.word	index@(.nv.constant0._ZN2at6native29vectorized_elementwise_kernelILi2EZNS0_50_GLOBAL__N__2680c7bb_12_PowKernel_cu_7dd49032_316822pow_scalar_tensor_implIN3c104HalfEEEvRNS_18TensorIteratorBaseET_EUlS5_E_St5arrayIPcLm2EEEEviT0_T1_)
        /*0078*/ 	.short	0x0210
        /*007a*/ 	.short	0x0028


	//----- nvinfo : EIATTR_SW_WAR
	.align		4
.L_9309:
        /*007c*/ 	.byte	0x04, 0x36
        /*007e*/ 	.short	(.L_9311 - .L_9310)
.L_9310:
        /*0080*/ 	.word	0x00000008
.L_9311:


//--------------------- .nv.info._ZN2at6native29vectorized_elementwise_kernelILi4EZNS0_50_GLOBAL__N__2680c7bb_12_PowKernel_cu_7dd49032_316822pow_scalar_tensor_implIN3c104HalfEEEvRNS_18TensorIteratorBaseET_EUlS5_E_St5arrayIPcLm2EEEEviT0_T1_ --------------------------
	.section	.nv.info._ZN2at6native29vectorized_elementwise_kernelILi4EZNS0_50_GLOBAL__N__2680c7bb_12_PowKernel_cu_7dd49032_316822pow_scalar_tensor_implIN3c104HalfEEEvRNS_18TensorIteratorBaseET_EUlS5_E_St5arrayIPcLm2EEEEviT0_T1_,"",@"SHT_CUDA_INFO"
	.sectionflags	@""
	.align	4


	//----- nvinfo : EIATTR_CUDA_API_VERSION
	.align		4
        /*0000*/ 	.byte	0x04, 0x37
        /*0002*/ 	.short	(.L_9313 - .L_9312)
.L_9312:
        /*0004*/ 	.word	0x00000082


	//----- nvinfo : EIATTR_KPARAM_INFO
	.align		4
.L_9313:
        /*0008*/ 	.byte	0x04, 0x17
        /*000a*/ 	.short	(.L_9315 - .L_9314)
.L_9314:
        /*000c*/ 	.word	0x00000000
        /*0010*/ 	.short	0x0002
        /*0012*/ 	.short	0x0018
        /*0014*/ 	.byte	0x00, 0xf0, 0x41, 0x00


	//----- nvinfo : EIATTR_KPARAM_INFO
	.align		4
.L_9315:
        /*0018*/ 	.byte	0x04, 0x17
        /*001a*/ 	.short	(.L_9317 - .L_9316)
.L_9316:
        /*001c*/ 	.word	0x00000000
        /*0020*/ 	.short	0x0001
        /*0022*/ 	.short	0x0008
        /*0024*/ 	.byte	0x00, 0xf0, 0x41, 0x00


	//----- nvinfo : EIATTR_KPARAM_INFO
	.align		4
.L_9317:
        /*0028*/ 	.byte	0x04, 0x17
        /*002a*/ 	.short	(.L_9319 - .L_9318)
.L_9318:
        /*002c*/ 	.word	0x00000000
        /*0030*/ 	.short	0x0000
        /*0032*/ 	.short	0x0000
        /*0034*/ 	.byte	0x00, 0xf0, 0x11, 0x00


	//----- nvinfo : EIATTR_SPARSE_MMA_MASK
	.align		4
.L_9319:
        /*0038*/ 	.byte	0x03, 0x50
        /*003a*/ 	.short	0x0000


	//----- nvinfo : EIATTR_MAXREG_COUNT
	.align		4
        /*003c*/ 	.byte	0x03, 0x1b
        /*003e*/ 	.short	0x00ff


	//----- nvinfo : EIATTR_MERCURY_ISA_VERSION
	.align		4
        /*0040*/ 	.byte	0x03, 0x5f
        /*0042*/ 	.short	0x0101


	//----- nvinfo : EIATTR_EXIT_INSTR_OFFSETS
	.align		4
        /*0044*/ 	.byte	0x04, 0x1c
        /*0046*/ 	.short	(.L_9321 - .L_9320)


	//   ....[0]....
.L_9320:
        /*0048*/ 	.word	0x00000320


	//   ....[1]....
        /*004c*/ 	.word	0x00000e70


	//   ....[2]....
        /*0050*/ 	.word	0x00000ec0


	//----- nvinfo : EIATTR_MAX_THREADS
	.align		4
.L_9321:
        /*0054*/ 	.byte	0x04, 0x05
        /*0056*/ 	.short	(.L_9323 - .L_9322)
.L_9322:
        /*0058*/ 	.word	0x00000080
        /*005c*/ 	.word	0x00000001
        /*0060*/ 	.word	0x00000001


	//----- nvinfo : EIATTR_CRS_STACK_SIZE
	.align		4
.L_9323:
        /*0064*/ 	.byte	0x04, 0x1e
        /*0066*/ 	.short	(.L_9325 - .L_9324)
.L_9324:
        /*0068*/ 	.word	0x00000000


	//----- nvinfo : EIATTR_CBANK_PARAM_SIZE
	.align		4
.L_9325:
        /*006c*/ 	.byte	0x03, 0x19
        /*006e*/ 	.short	0x0028


	//----- nvinfo : EIATTR_PARAM_CBANK
	.align		4
        /*0070*/ 	.byte	0x04, 0x0a
        /*0072*/ 	.short	(.L_9327 - .L_9326)
	.align		4
.L_9326:
        /*0074*/ 	.word	index@(.nv.constant0._ZN2at6native29vectorized_elementwise_kernelILi4EZNS0_50_GLOBAL__N__2680c7bb_12_PowKernel_cu_7dd49032_316822pow_scalar_tensor_implIN3c104HalfEEEvRNS_18TensorIteratorBaseET_EUlS5_E_St5arrayIPcLm2EEEEviT0_T1_)
        /*0078*/ 	.short	0x0210
        /*007a*/ 	.short	0x0028


	//----- nvinfo : EIATTR_SW_WAR
	.align		4
.L_9327:
        /*007c*/ 	.byte	0x04, 0x36
        /*007e*/ 	.short	(.L_9329 - .L_9328)
.L_9328:
        /*0080*/ 	.word	0x00000008
.L_9329:


//--------------------- .nv.info._ZN2at6native29vectorized_elementwise_kernelILi8EZNS0_50_GLOBAL__N__2680c7bb_12_PowKernel_cu_7dd49032_316822pow_scalar_tensor_implIN3c104HalfEEEvRNS_18TensorIteratorBaseET_EUlS5_E_St5arrayIPcLm2EEEEviT0_T1_ --------------------------
	.section	.nv.info._ZN2at6native29vectorized_elementwise_kernelILi8EZNS0_50_GLOBAL__N__2680c7bb_12_PowKernel_cu_7dd49032_316822pow_scalar_tensor_implIN3c104HalfEEEvRNS_18TensorIteratorBaseET_EUlS5_E_St5arrayIPcLm2EEEEviT0_T1_,"",@"SHT_CUDA_INFO"
	.sectionflags	@""
	.align	4


	//----- nvinfo : EIATTR_CUDA_API_VERSION
	.align		4
        /*0000*/ 	.byte	0x04, 0x37
        /*0002*/ 	.short	(.L_9331 - .L_9330)
.L_9330:
        /*0004*/ 	.word	0x00000082


	//----- nvinfo : EIATTR_KPARAM_INFO
	.align		4
.L_9331:
        /*0008*/ 	.byte	0x04, 0x17
        /*000a*/ 	.short	(.L_9333 - .L_9332)
.L_9332:
        /*000c*/ 	.word	0x00000000
        /*0010*/ 	.short	0x0002
        /*0012*/ 	.short	0x0018
        /*0014*/ 	.byte	0x00, 0xf0, 0x41, 0x00


	//----- nvinfo : EIATTR_KPARAM_INFO
	.align		4
.L_9333:
        /*0018*/ 	.byte	0x04, 0x17
        /*001a*/ 	.short	(.L_9335 - .L_9334)
.L_9334:
        /*001c*/ 	.word	0x00000000
        /*0020*/ 	.short	0x0001
        /*0022*/ 	.short	0x0008
        /*0024*/ 	.byte	0x00, 0xf0, 0x41, 0x00


	//----- nvinfo : EIATTR_KPARAM_INFO
	.align		4
.L_9335:
        /*0028*/ 	.byte	0x04, 0x17
        /*002a*/ 	.short	(.L_9337 - .L_9336)
.L_9336:
        /*002c*/ 	.word	0x00000000
        /*0030*/ 	.short	0x0000
        /*0032*/ 	.short	0x0000
        /*0034*/ 	.byte	0x00, 0xf0, 0x11, 0x00


	//----- nvinfo : EIATTR_SPARSE_MMA_MASK
	.align		4
.L_9337:
        /*0038*/ 	.byte	0x03, 0x50
        /*003a*/ 	.short	0x0000


	//----- nvinfo : EIATTR_MAXREG_COUNT
	.align		4
        /*003c*/ 	.byte	0x03, 0x1b
        /*003e*/ 	.short	0x00ff


	//----- nvinfo : EIATTR_MERCURY_ISA_VERSION
	.align		4
        /*0040*/ 	.byte	0x03, 0x5f
        /*0042*/ 	.short	0x0101


	//----- nvinfo : EIATTR_EXIT_INSTR_OFFSETS
	.align		4
        /*0044*/ 	.byte	0x04, 0x1c
        /*0046*/ 	.short	(.L_9339 - .L_9338)


	//   ....[0]....
.L_9338:
        /*0048*/ 	.word	0x00000300


	//   ....[1]....
        /*004c*/ 	.word	0x00000e50


	//   ....[2]....
        /*0050*/ 	.word	0x00000ea0


	//----- nvinfo : EIATTR_MAX_THREADS
	.align		4
.L_9339:
        /*0054*/ 	.byte	0x04, 0x05
        /*0056*/ 	.short	(.L_9341 - .L_9340)
.L_9340:
        /*0058*/ 	.word	0x00000080
        /*005c*/ 	.word	0x00000001
        /*0060*/ 	.word	0x00000001


	//----- nvinfo : EIATTR_CRS_STACK_SIZE
	.align		4
.L_9341:
        /*0064*/ 	.byte	0x04, 0x1e
        /*0066*/ 	.short	(.L_9343 - .L_9342)
.L_9342:
        /*0068*/ 	.word	0x00000000


	//----- nvinfo : EIATTR_CBANK_PARAM_SIZE
	.align		4
.L_9343:
        /*006c*/ 	.byte	0x03, 0x19
        /*006e*/ 	.short	0x0028


	//----- nvinfo : EIATTR_PARAM_CBANK
	.align		4
        /*0070*/ 	.byte	0x04, 0x0a
        /*0072*/ 	.short	(.L_9345 - .L_9344)
	.align		4
.L_9344:
        /*0074*/ 	.word	index@(.nv.constant0._ZN2at6native29vectorized_elementwise_kernelILi8EZNS0_50_GLOBAL__N__2680c7bb_12_PowKernel_cu_7dd49032_316822pow_scalar_tensor_implIN3c104HalfEEEvRNS_18TensorIteratorBaseET_EUlS5_E_St5arrayIPcLm2EEEEviT0_T1_)
        /*0078*/ 	.short	0x0210
        /*007a*/ 	.short	0x0028


	//----- nvinfo : EIATTR_SW_WAR
	.align		4
.L_9345:
        /*007c*/ 	.byte	0x04, 0x36
        /*007e*/ 	.short	(.L_9347 - .L_9346)
.L_9346:
        /*0080*/ 	.word	0x00000008
.L_9347:


//--------------------- .nv.info._ZN2at6native18elementwise_kernelILi128ELi4EZNS0_15gpu_kernel_implIZZZNS0_50_GLOBAL__N__2680c7bb_12_PowKernel_cu_7dd49032_316824pow_tensor_tensor_kernelERNS_18TensorIteratorBaseEENKUlvE_clEvENKUlvE7_clEvEUlN3c107complexIfEESA_E_EEvS5_RKT_EUliE_EEviT1_ --------------------------
	.section	.nv.info._ZN2at6native18elementwise_kernelILi128ELi4EZNS0_15gpu_kernel_implIZZZNS0_50_GLOBAL__N__2680c7bb_12_PowKernel_cu_7dd49032_316824pow_tensor_tensor_kernelERNS_18TensorIteratorBaseEENKUlvE_clEvENKUlvE7_clEvEUlN3c107complexIfEESA_E_EEvS5_RKT_EUliE_EEviT1_,"",@"SHT_CUDA_INFO"
	.sectionflags	@""
	.align	4


	//----- nvinfo : EIATTR_CUDA_API_VERSION
	.align		4
        /*0000*/ 	.byte	0x04, 0x37
        /*0002*/ 	.short	(.L_9349 - .L_9348)
.L_9348:
        /*0004*/ 	.word	0x00000082


	//----- nvinfo : EIATTR_KPARAM_INFO
	.align		4
.L_9349:
        /*0008*/ 	.byte	0x04, 0x17
        /*000a*/ 	.short	(.L_9351 - .L_9350)
.L_9350:
        /*000c*/ 	.word	0x00000000
        /*0010*/ 	.short	0x0001
        /*0012*/ 	.short	0x0008
        /*0014*/ 	.byte	0x00, 0xf0, 0x41, 0x0a


	//----- nvinfo : EIATTR_KPARAM_INFO
	.align		4
.L_9351:
        /*0018*/ 	.byte	0x04, 0x17
        /*001a*/ 	.short	(.L_9353 - .L_9352)
.L_9352:
        /*001c*/ 	.word	0x00000000
        /*0020*/ 	.short	0x0000
        /*0022*/ 	.short	0x0000
        /*0024*/ 	.byte	0x00, 0xf0, 0x11, 0x00


	//----- nvinfo : EIATTR_SPARSE_MMA_MASK
	.align		4
.L_9353:
        /*0028*/ 	.byte	0x03, 0x50
        /*002a*/ 	.short	0x0000


	//----- nvinfo : EIATTR_MAXREG_COUNT
	.align		4
        /*002c*/ 	.byte	0x03, 0x1b
        /*002e*/ 	.short	0x0080


	//----- nvinfo : EIATTR_EXTERNS
	.align		4
        /*0030*/ 	.byte	0x04, 0x0f
        /*0032*/ 	.short	(.L_9355 - .L_9354)


	//   ....[0]....
	.align		4
.L_9354:
        /*0034*/ 	.word	index@(__assertfail)


	//----- nvinfo : EIATTR_MERCURY_ISA_VERSION
	.align		4
.L_9355:
        /*0038*/ 	.byte	0x03, 0x5f
        /*003a*/ 	.short	0x0101


	//----- nvinfo : EIATTR_SYSCALL_OFFSETS
	.align		4
        /*003c*/ 	.byte	0x04, 0x46
        /*003e*/ 	.short	(.L_9357 - .L_9356)


	//   ....[0]....
.L_9356:
        /*0040*/ 	.word	0x000025b0


	//   ....[1]....
        /*0044*/ 	.word	0x00003530


	//   ....[2]....
        /*0048*/ 	.word	0x00006f90


	//   ....[3]....
        /*004c*/ 	.word	0x000095b0


	//   ....[4]....
        /*0050*/ 	.word	0x0000a530


	//   ....[5]....
        /*0054*/ 	.word	0x0000df90


	//   ....[6]....
        /*0058*/ 	.word	0x00010580


	//   ....[7]....
        /*005c*/ 	.word	0x00011500


	//   ....[8]....
        /*0060*/ 	.word	0x00014f60


	//   ....[9]....
        /*0064*/ 	.word	0x00017540


	//   ....[10]....
        /*0068*/ 	.word	0x000184c0


	//   ....[11]....
        /*006c*/ 	.word	0x0001bed0


	//----- nvinfo : EIATTR_EXIT_INSTR_OFFSETS
	.align		4
.L_9357:
        /*0070*/ 	.byte	0x04, 0x1c
        /*0072*/ 	.short	(.L_9359 - .L_9358)


	//   ....[0]....
.L_9358:
        /*0074*/ 	.word	0x00015010


	//   ....[1]....
        /*0078*/ 	.word	0x0001b1e0


	//   ....[2]....
        /*007c*/ 	.word	0x0001b220


	//   ....[3]....
        /*0080*/ 	.word	0x0001b2b0


	//   ....[4]....
        /*0084*/ 	.word	0x0001b2e0


	//   ....[5]....
        /*0088*/ 	.word	0x0001b310


	//   ....[6]....
        /*008c*/ 	.word	0x0001b390


	//   ....[7]....
        /*0090*/ 	.word	0x0001b3c0


	//   ....[8]....
        /*0094*/ 	.word	0x0001b440


	//   ....[9]....
        /*0098*/ 	.word	0x0001b470


	//   ....[10]....
        /*009c*/ 	.word	0x0001b4b0


	//   ....[11]....
        /*00a0*/ 	.word	0x0001b590


	//   ....[12]....
        /*00a4*/ 	.word	0x0001b5f0


	//   ....[13]....
        /*00a8*/ 	.word	0x0001b770


	//   ....[14]....
        /*00ac*/ 	.word	0x0001b8c0


	//   ....[15]....
        /*00b0*/ 	.word	0x0001b8f0


	//   ....[16]....
        /*00b4*/ 	.word	0x0001b9a0


	//   ....[17]....
        /*00b8*/ 	.word	0x0001bb10


	//   ....[18]....
        /*00bc*/ 	.word	0x0001bc80


	//   ....[19]....
        /*00c0*/ 	.word	0x0001bdd0


	//   ....[20]....
        /*00c4*/ 	.word	0x0001bee0


	//   ....[21]....
        /*00c8*/ 	.word	0x0001bf10


	//   ....[22]....
        /*00cc*/ 	.word	0x0001bf40


	//----- nvinfo : EIATTR_MAX_THREADS
	.align		4
.L_9359:
        /*00d0*/ 	.byte	0x04, 0x05
        /*00d2*/ 	.short	(.L_9361 - .L_9360)
.L_9360:
        /*00d4*/ 	.word	0x00000080
        /*00d8*/ 	.word	0x00000001
        /*00dc*/ 	.word	0x00000001


	//----- nvinfo : EIATTR_CRS_STACK_SIZE
	.align		4
.L_9361:
        /*00e0*/ 	.byte	0x04, 0x1e
        /*00e2*/ 	.short	(.L_9363 - .L_9362)
.L_9362:
        /*00e4*/ 	.word	0x00000000


	//----- nvinfo : EIATTR_CBANK_PARAM_SIZE
	.align		4
.L_9363:
        /*00e8*/ 	.byte	0x03, 0x19
        /*00ea*/ 	.short	0x0298


	//----- nvinfo : EIATTR_PARAM_CBANK
	.align		4
        /*00ec*/ 	.byte	0x04, 0x0a
        /*00ee*/ 	.short	(.L_9365 - .L_9364)
	.align		4
.L_9364:
        /*00f0*/ 	.word	index@(.nv.constant0._ZN2at6native18elementwise_kernelILi128ELi4EZNS0_15gpu_kernel_implIZZZNS0_50_GLOBAL__N__2680c7bb_12_PowKernel_cu_7dd49032_316824pow_tensor_tensor_kernelERNS_18TensorIteratorBaseEENKUlvE_clEvENKUlvE7_clEvEUlN3c107complexIfEESA_E_EEvS5_RKT_EUliE_EEviT1_)
        /*00f4*/ 	.short	0x0210
        /*00f6*/ 	.short	0x0298


	//----- nvinfo : EIATTR_SW_WAR
	.align		4
.L_9365:
        /*00f8*/ 	.byte	0x04, 0x36
        /*00fa*/ 	.short	(.L_9367 - .L_9366)
.L_9366:
        /*00fc*/ 	.word	0x00000008
.L_9367:


//--------------------- .nv.info._ZN2at6native27unrolled_elementwise_kernelIZZZNS0_50_GLOBAL__N__2680c7bb_12_PowKernel_cu_7dd49032_316824pow_tensor_tensor_kernelERNS_18TensorIteratorBaseEENKUlvE_clEvENKUlvE7_clEvEUlN3c107complexIfEES9_E_St5arrayIPcLm3EELi4E23TrivialOffsetCalculatorILi2EjESE_ILi1EjENS0_6memory12LoadWithCastILi2EEENSH_13StoreWithCastILi1EEEEEviT_T0_T2_T3_T4_T5_ --------------------------
	.section	.nv.info._ZN2at6native27unrolled_elementwise_kernelIZZZNS0_50_GLOBAL__N__2680c7bb_12_PowKernel_cu_7dd49032_316824pow_tensor_tensor_kernelERNS_18TensorIteratorBaseEENKUlvE_clEvENKUlvE7_clEvEUlN3c107complexIfEES9_E_St5arrayIPcLm3EELi4E23TrivialOffsetCalculatorILi2EjESE_ILi1EjENS0_6memory12LoadWithCastILi2EEENSH_13StoreWithCastILi1EEEEEviT_T0_T2_T3_T4_T5_,"",@"SHT_CUDA_INFO"
	.sectionflags	@""
	.align	4


	//----- nvinfo : EIATTR_CUDA_API_VERSION
	.align		4
        /*0000*/ 	.byte	0x04, 0x37
        /*0002*/ 	.short	(.L_9369 - .L_9368)
.L_9368:
        /*0004*/ 	.word	0x00000082


	//----- nvinfo : EIATTR_KPARAM_INFO
	.align		4
.L_9369:
        /*0008*/ 	.byte	0x04, 0x17
        /*000a*/ 	.short	(.L_9371 - .L_9370)
.L_9370:
        /*000c*/ 	.word	0x00000000
        /*0010*/ 	.short	0x0006
        /*0012*/ 	.short	0x0038
        /*0014*/ 	.byte	0x00, 0xf0, 0x21, 0x00


	//----- nvinfo : EIATTR_KPARAM_INFO
	.align		4
.L_9371:
        /*0018*/ 	.byte	0x04, 0x17
        /*001a*/ 	.short	(.L_9373 - .L_9372)
.L_9372:
        /*001c*/ 	.word	0x00000000
        /*0020*/ 	.short	0x0005
        /*0022*/ 	.short	0x002c
        /*0024*/ 	.byte	0x00, 0xf0, 0x31, 0x00


	//----- nvinfo : EIATTR_KPARAM_INFO
	.align		4
.L_9373:
        /*0028*/ 	.byte	0x04, 0x17
        /*002a*/ 	.short	(.L_9375 - .L_9374)
.L_9374:
        /*002c*/ 	.word	0x00000000
        /*0030*/ 	.short	0x0004
        /*0032*/ 	.short	0x0029
        /*0034*/ 	.byte	0x00, 0xf0, 0x05, 0x00


	//----- nvinfo : EIATTR_KPARAM_INFO
	.align		4
.L_9375:
        /*0038*/ 	.byte	0x04, 0x17
        /*003a*/ 	.short	(.L_9377 - .L_9376)
.L_9376:
        /*003c*/ 	.word	0x00000000
        /*0040*/ 	.short	0x0003
        /*0042*/ 	.short	0x0028
        /*0044*/ 	.byte	0x00, 0xf0, 0x05, 0x00


	//----- nvinfo : EIATTR_KPARAM_INFO
	.align		4
.L_9377:
        /*0048*/ 	.byte	0x04, 0x17
        /*004a*/ 	.short	(.L_9379 - .L_9378)
.L_9378:
        /*004c*/ 	.word	0x00000000
        /*0050*/ 	.short	0x0002
        /*0052*/ 	.short	0x0010
        /*0054*/ 	.byte	0x00, 0xf0, 0x61, 0x00


	//----- nvinfo : EIATTR_KPARAM_INFO
	.align		4
.L_9379:
        /*0058*/ 	.byte	0x04, 0x17
        /*005a*/ 	.short	(.L_9381 - .L_9380)
.L_9380:
        /*005c*/ 	.word	0x00000000
        /*0060*/ 	.short	0x0001
        /*0062*/ 	.short	0x0008
        /*0064*/ 	.byte	0x00, 0xf0, 0x21, 0x00


	//----- nvinfo : EIATTR_KPARAM_INFO
	.align		4
.L_9381:
        /*0068*/ 	.byte	0x04, 0x17
        /*006a*/ 	.short	(.L_9383 - .L_9382)
.L_9382:
        /*006c*/ 	.word	0x00000000
        /*0070*/ 	.short	0x0000
        /*0072*/ 	.short	0x0000
        /*0074*/ 	.byte	0x00, 0xf0, 0x11, 0x00


	//----- nvinfo : EIATTR_SPARSE_MMA_MASK
	.align		4
.L_9383:
        /*0078*/ 	.byte	0x03, 0x50
        /*007a*/ 	.short	0x0000


	//----- nvinfo : EIATTR_MAXREG_COUNT
	.align		4
        /*007c*/ 	.byte	0x03, 0x1b
        /*007e*/ 	.short	0x00ff


	//----- nvinfo : EIATTR_EXTERNS
	.align		4
        /*0080*/ 	.byte	0x04, 0x0f
        /*0082*/ 	.short	(.L_9385 - .L_9384)


	//   ....[0]....
	.align		4
.L_9384:
        /*0084*/ 	.word	index@(__assertfail)


	//----- nvinfo : EIATTR_MERCURY_ISA_VERSION
	.align		4
.L_9385:
        /*0088*/ 	.byte	0x03, 0x5f
        /*008a*/ 	.short	0x0101


	//----- nvinfo : EIATTR_SYSCALL_OFFSETS
	.align		4
        /*008c*/ 	.byte	0x04, 0x46
        /*008e*/ 	.short	(.L_9387 - .L_9386)


	//   ....[0]....
.L_9386:
        /*0090*/ 	.word	0x00000fe0


	//   ....[1]....
        /*0094*/ 	.word	0x00001f70


	//   ....[2]....
        /*0098*/ 	.word	0x00002f80


	//   ....[3]....
        /*009c*/ 	.word	0x00003f10


	//   ....[4]....
        /*00a0*/ 	.word	0x00004f30


	//   ....[5]....
        /*00a4*/ 	.word	0x00005ec0


	//   ....[6]....
        /*00a8*/ 	.word	0x00006ed0


	//   ....[7]....
        /*00ac*/ 	.word	0x00007e50


	//   ....[8]....
        /*00b0*/ 	.word	0x00013e20


	//   ....[9]....
        /*00b4*/ 	.word	0x00014d40


	//   ....[10]....
        /*00b8*/ 	.word	0x00015c20


	//   ....[11]....
        /*00bc*/ 	.word	0x00016b00


	//----- nvinfo : EIATTR_EXIT_INSTR_OFFSETS
	.align		4
.L_9387:
        /*00c0*/ 	.byte	0x04, 0x1c
        /*00c2*/ 	.short	(.L_9389 - .L_9388)


	//   ....[0]....
.L_9388:
        /*00c4*/ 	.word	0x00015cc0


	//   ....[1]....
        /*00c8*/ 	.word	0x00015e10


	//   ....[2]....
        /*00cc*/ 	.word	0x00015e50


	//   ....[3]....
        /*00d0*/ 	.word	0x00015ee0


	//   ....[4]....
        /*00d4*/ 	.word	0x00015f10


	//   ....[5]....
        /*00d8*/ 	.word	0x00015f40


	//   ....[6]....
        /*00dc*/ 	.word	0x00015fc0


	//   ....[7]....
        /*00e0*/ 	.word	0x00015ff0


	//   ....[8]....
        /*00e4*/ 	.word	0x00016070


	//   ....[9]....
        /*00e8*/ 	.word	0x000160a0


	//   ....[10]....
        /*00ec*/ 	.word	0x000160e0


	//   ....[11]....
        /*00f0*/ 	.word	0x000161c0


	//   ....[12]....
        /*00f4*/ 	.word	0x00016220


	//   ....[13]....
        /*00f8*/ 	.word	0x000163a0


	//   ....[14]....
        /*00fc*/ 	.word	0x000164f0


	//   ....[15]....
        /*0100*/ 	.word	0x00016520


	//   ....[16]....
        /*0104*/ 	.word	0x000165d0


	//   ....[17]....
        /*0108*/ 	.word	0x00016740


	//   ....[18]....
        /*010c*/ 	.word	0x000168b0


	//   ....[19]....
        /*0110*/ 	.word	0x00016a00


	//   ....[20]....
        /*0114*/ 	.word	0x00016b10


	//   ....[21]....
        /*0118*/ 	.word	0x00016b40


	//   ....[22]....
        /*011c*/ 	.word	0x00016b70


	//----- nvinfo : EIATTR_MAX_THREADS
	.align		4
.L_9389:
        /*0120*/ 	.byte	0x04, 0x05
        /*0122*/ 	.short	(.L_9391 - .L_9390)
.L_9390:
        /*0124*/ 	.word	0x00000080
        /*0128*/ 	.word	0x00000001
        /*012c*/ 	.word	0x00000001


	//----- nvinfo : EIATTR_CRS_STACK_SIZE
	.align		4
.L_9391:
        /*0130*/ 	.byte	0x04, 0x1e
        /*0132*/ 	.short	(.L_9393 - .L_9392)
.L_9392:
        /*0134*/ 	.word	0x00000000


	//----- nvinfo : EIATTR_CBANK_PARAM_SIZE
	.align		4
.L_9393:
        /*0138*/ 	.byte	0x03, 0x19
        /*013a*/ 	.short	0x0040


	//----- nvinfo : EIATTR_PARAM_CBANK
	.align		4
        /*013c*/ 	.byte	0x04, 0x0a
        /*013e*/ 	.short	(.L_9395 - .L_9394)
	.align		4
.L_9394:
        /*0140*/ 	.word	index@(.nv.constant0._ZN2at6native27unrolled_elementwise_kernelIZZZNS0_50_GLOBAL__N__2680c7bb_12_PowKernel_cu_7dd49032_316824pow_tensor_tensor_kernelERNS_18TensorIteratorBaseEENKUlvE_clEvENKUlvE7_clEvEUlN3c107complexIfEES9_E_St5arrayIPcLm3EELi4E23TrivialOffsetCalculatorILi2EjESE_ILi1EjENS0_6memory12LoadWithCastILi2EEENSH_13StoreWithCastILi1EEEEEviT_T0_T2_T3_T4_T5_)
        /*0144*/ 	.short	0x0210
        /*0146*/ 	.short	0x0040


	//----- nvinfo : EIATTR_SW_WAR
	.align		4
.L_9395:
        /*0148*/ 	.byte	0x04, 0x36
        /*014a*/ 	.short	(.L_9397 - .L_9396)
.L_9396:
        /*014c*/ 	.word	0x00000008
.L_9397:


//--------------------- .nv.info._ZN2at6native18elementwise_kernelILi128ELi2EZNS0_22gpu_kernel_impl_nocastIZZZNS0_50_GLOBAL__N__2680c7bb_12_PowKernel_cu_7dd49032_316824pow_tensor_tensor_kernelERNS_18TensorIteratorBaseEENKUlvE_clEvENKUlvE7_clEvEUlN3c107complexIfEESA_E_EEvS5_RKT_EUliE_EEviT1_ --------------------------
	.section	.nv.info._ZN2at6native18elementwise_kernelILi128ELi2EZNS0_22gpu_kernel_impl_nocastIZZZNS0_50_GLOBAL__N__2680c7bb_12_PowKernel_cu_7dd49032_316824pow_tensor_tensor_kernelERNS_18TensorIteratorBaseEENKUlvE_clEvENKUlvE7_clEvEUlN3c107complexIfEESA_E_EEvS5_RKT_EUliE_EEviT1_,"",@"SHT_CUDA_INFO"
	.sectionflags	@""
	.align	4


	//----- nvinfo : EIATTR_CUDA_API_VERSION
	.align		4
        /*0000*/ 	.byte	0x04, 0x37
        /*0002*/ 	.short	(.L_9399 - .L_9398)
.L_9398:
        /*0004*/ 	.word	0x00000082


	//----- nvinfo : EIATTR_KPARAM_INFO
	.align		4
.L_9399:
        /*0008*/ 	.byte	0x04, 0x17
        /*000a*/ 	.short	(.L_9401 - .L_9400)
.L_9400:
        /*000c*/ 	.word	0x00000000
        /*0010*/ 	.short	0x0001
        /*0012*/ 	.short	0x0008
        /*0014*/ 	.byte	0x00, 0xf0, 0x21, 0x0a


	//----- nvinfo : EIATTR_KPARAM_INFO
	.align		4
.L_9401:
        /*0018*/ 	.byte	0x04, 0x17
        /*001a*/ 	.short	(.L_9403 - .L_9402)
.L_9402:
        /*001c*/ 	.word	0x00000000
        /*0020*/ 	.short	0x0000
        /*0022*/ 	.short	0x0000
        /*0024*/ 	.byte	0x00, 0xf0, 0x11, 0x00


	//----- nvinfo : EIATTR_SPARSE_MMA_MASK
	.align		4
.L_9403:
        /*0028*/ 	.byte	0x03, 0x50
        /*002a*/ 	.short	0x0000


	//----- nvinfo : EIATTR_MAXREG_COUNT
	.align		4
        /*002c*/ 	.byte	0x03, 0x1b
        /*002e*/ 	.short	0x0080


	//----- nvinfo : EIATTR_MERCURY_ISA_VERSION
	.align		4
        /*0030*/ 	.byte	0x03, 0x5f
        /*0032*/ 	.short	0x0101


	//----- nvinfo : EIATTR_EXIT_INSTR_OFFSETS
	.align		4
        /*0034*/ 	.byte	0x04, 0x1c
        /*0036*/ 	.short	(.L_9405 - .L_9404)


	//   ....[0]....
.L_9404:
        /*0038*/ 	.word	0x00004370


	//   ....[1]....
        /*003c*/ 	.word	0x000085f0


	//----- nvinfo : EIATTR_MAX_THREADS
	.align		4
.L_9405:
        /*0040*/ 	.byte	0x04, 0x05
        /*0042*/ 	.short	(.L_9407 - .L_9406)
.L_9406:
        /*0044*/ 	.word	0x00000080
        /*0048*/ 	.word	0x00000001
        /*004c*/ 	.word	0x00000001


	//----- nvinfo : EIATTR_CRS_STACK_SIZE
	.align		4
.L_9407:
        /*0050*/ 	.byte	0x04, 0x1e
        /*0052*/ 	.short	(.L_9409 - .L_9408)
.L_9408:
        /*0054*/ 	.word	0x00000000


	//----- nvinfo : EIATTR_CBANK_PARAM_SIZE
	.align		4
.L_9409:
        /*0058*/ 	.byte	0x03, 0x19
        /*005a*/ 	.short	0x0290


	//----- nvinfo : EIATTR_PARAM_CBANK
	.align		4
        /*005c*/ 	.byte	0x04, 0x0a
        /*005e*/ 	.short	(.L_9411 - .L_9410)
	.align		4
.L_9410:
        /*0060*/ 	.word	index@(.nv.constant0._ZN2at6native18elementwise_kernelILi128ELi2EZNS0_22gpu_kernel_impl_nocastIZZZNS0_50_GLOBAL__N__2680c7bb_12_PowKernel_cu_7dd49032_316824pow_tensor_tensor_kernelERNS_18TensorIteratorBaseEENKUlvE_clEvENKUlvE7_clEvEUlN3c107complexIfEESA_E_EEvS5_RKT_EUliE_EEviT1_)
        /*0064*/ 	.short	0x0210
        /*0066*/ 	.short	0x0290


	//----- nvinfo : EIATTR_SW_WAR
	.align		4
.L_9411:
        /*0068*/ 	.byte	0x04, 0x36
        /*006a*/ 	.short	(.L_9413 - .L_9412)
.L_9412:
        /*006c*/ 	.word	0x00000008
.L_9413:


//--------------------- .nv.info._ZN2at6native27unrolled_elementwise_kernelIZZZNS0_50_GLOBAL__N__2680c7bb_12_PowKernel_cu_7dd49032_316824pow_tensor_tensor_kernelERNS_18TensorIteratorBaseEENKUlvE_clEvENKUlvE7_clEvEUlN3c107complexIfEES9_E_St5arrayIPcLm3EELi4E23TrivialOffsetCalculatorILi2EjESE_ILi1EjENS0_6memory15LoadWithoutCastENSH_16StoreWithoutCastEEEviT_T0_T2_T3_T4_T5_ --------------------------
	.section	.nv.info._ZN2at6native27unrolled_elementwise_kernelIZZZNS0_50_GLOBAL__N__2680c7bb_12_PowKernel_cu_7dd49032_316824pow_tensor_tensor_kernelERNS_18TensorIteratorBaseEENKUlvE_clEvENKUlvE7_clEvEUlN3c107complexIfEES9_E_St5arrayIPcLm3EELi4E23TrivialOffsetCalculatorILi2EjESE_ILi1EjENS0_6memory15LoadWithoutCastENSH_16StoreWithoutCastEEEviT_T0_T2_T3_T4_T5_,"",@"SHT_CUDA_INFO"
	.sectionflags	@""
	.align	4


	//----- nvinfo : EIATTR_CUDA_API_VERSION
	.align		4
        /*0000*/ 	.byte	0x04, 0x37
        /*0002*/ 	.short	(.L_9415 - .L_9414)
.L_9414:
        /*0004*/ 	.word	0x00000082


	//----- nvinfo : EIATTR_KPARAM_INFO
	.align		4
.L_9415:
        /*0008*/ 	.byte	0x04, 0x17
        /*000a*/ 	.short	(.L_9417 - .L_9416)
.L_9416:
        /*000c*/ 	.word	0x00000000
        /*0010*/ 	.short	0x0006
        /*0012*/ 	.short	0x002b
        /*0014*/ 	.byte	0x00, 0xf0, 0x05, 0x00


	//----- nvinfo : EIATTR_KPARAM_INFO
	.align		4
.L_9417:
        /*0018*/ 	.byte	0x04, 0x17
        /*001a*/ 	.short	(.L_9419 - .L_9418)
.L_9418:
        /*001c*/ 	.word	0x00000000
        /*0020*/ 	.short	0x0005
        /*0022*/ 	.short	0x002a
        /*0024*/ 	.byte	0x00, 0xf0, 0x05, 0x00


	//----- nvinfo : EIATTR_KPARAM_INFO
	.align		4
.L_9419:
        /*0028*/ 	.byte	0x04, 0x17
        /*002a*/ 	.short	(.L_9421 - .L_9420)
.L_9420:
        /*002c*/ 	.word	0x00000000
        /*0030*/ 	.short	0x0004
        /*0032*/ 	.short	0x0029
        /*0034*/ 	.byte	0x00, 0xf0, 0x05, 0x00


	//----- nvinfo : EIATTR_KPARAM_INFO
	.align		4
.L_9421:
        /*0038*/ 	.byte	0x04, 0x17
        /*003a*/ 	.short	(.L_9423 - .L_9422)
.L_9422:
        /*003c*/ 	.word	0x00000000
        /*0040*/ 	.short	0x0003
        /*0042*/ 	.short	0x0028
        /*0044*/ 	.byte	0x00, 0xf0, 0x05, 0x00


	//----- nvinfo : EIATTR_KPARAM_INFO
	.align		4
.L_9423:
        /*0048*/ 	.byte	0x04, 0x17
        /*004a*/ 	.short	(.L_9425 - .L_9424)
.L_9424:
        /*004c*/ 	.word	0x00000000
        /*0050*/ 	.short	0x0002
        /*0052*/ 	.short	0x0010
        /*0054*/ 	.byte	0x00, 0xf0, 0x61, 0x00


	//----- nvinfo : EIATTR_KPARAM_INFO
	.align		4
.L_9425:
        /*0058*/ 	.byte	0x04, 0x17
        /*005a*/ 	.short	(.L_9427 - .L_9426)
.L_9426:
        /*005c*/ 	.word	0x00000000
        /*0060*/ 	.short	0x0001
        /*0062*/ 	.short	0x0008
        /*0064*/ 	.byte	0x00, 0xf0, 0x21, 0x00


	//----- nvinfo : EIATTR_KPARAM_INFO
	.align		4
.L_9427:
        /*0068*/ 	.byte	0x04, 0x17
        /*006a*/ 	.short	(.L_9429 - .L_9428)
.L_9428:
        /*006c*/ 	.word	0x00000000
        /*0070*/ 	.short	0x0000
        /*0072*/ 	.short	0x0000
        /*0074*/ 	.byte	0x00, 0xf0, 0x11, 0x00


	//----- nvinfo : EIATTR_SPARSE_MMA_MASK
	.align		4
.L_9429:
        /*0078*/ 	.byte	0x03, 0x50
        /*007a*/ 	.short	0x0000


	//----- nvinfo : EIATTR_MAXREG_COUNT
	.align		4
        /*007c*/ 	.byte	0x03, 0x1b
        /*007e*/ 	.short	0x00ff


	//----- nvinfo : EIATTR_MERCURY_ISA_VERSION
	.align		4
        /*0080*/ 	.byte	0x03, 0x5f
        /*0082*/ 	.short	0x0101


	//----- nvinfo : EIATTR_EXIT_INSTR_OFFSETS
	.align		4
        /*0084*/ 	.byte	0x04, 0x1c
        /*0086*/ 	.short	(.L_9431 - .L_9430)


	//   ....[0]....
.L_9430:
        /*0088*/ 	.word	0x0000b270


	//   ....[1]....
        /*008c*/ 	.word	0x0000b2d0


	//----- nvinfo : EIATTR_MAX_THREADS
	.align		4
.L_9431:
        /*0090*/ 	.byte	0x04, 0x05
        /*0092*/ 	.short	(.L_9433 - .L_9432)
.L_9432:
        /*0094*/ 	.word	0x00000080
        /*0098*/ 	.word	0x00000001
        /*009c*/ 	.word	0x00000001


	//----- nvinfo : EIATTR_CRS_STACK_SIZE
	.align		4
.L_9433:
        /*00a0*/ 	.byte	0x04, 0x1e
        /*00a2*/ 	.short	(.L_9435 - .L_9434)
.L_9434:
        /*00a4*/ 	.word	0x00000000


	//----- nvinfo : EIATTR_CBANK_PARAM_SIZE
	.align		4
.L_9435:
        /*00a8*/ 	.byte	0x03, 0x19
        /*00aa*/ 	.short	0x002c


	//----- nvinfo : EIATTR_PARAM_CBANK
	.align		4
        /*00ac*/ 	.byte	0x04, 0x0a
        /*00ae*/ 	.short	(.L_9437 - .L_9436)
	.align		4
.L_9436:
        /*00b0*/ 	.word	index@(.nv.constant0._ZN2at6native27unrolled_elementwise_kernelIZZZNS0_50_GLOBAL__N__2680c7bb_12_PowKernel_cu_7dd49032_316824pow_tensor_tensor_kernelERNS_18TensorIteratorBaseEENKUlvE_clEvENKUlvE7_clEvEUlN3c107complexIfEES9_E_St5arrayIPcLm3EELi4E23TrivialOffsetCalculatorILi2EjESE_ILi1EjENS0_6memory15LoadWithoutCastENSH_16StoreWithoutCastEEEviT_T0_T2_T3_T4_T5_)
        /*00b4*/ 	.short	0x0210
        /*00b6*/ 	.short	0x002c


	//----- nvinfo : EIATTR_SW_WAR
	.align		4
.L_9437:
        /*00b8*/ 	.byte	0x04, 0x36
        /*00ba*/ 	.short	(.L_9439 - .L_9438)
.L_9438:
        /*00bc*/ 	.word	0x00000008
.L_9439:


//--------------------- .nv.info._ZN2at6native29vectorized_elementwise_kernelILi2EZZZNS0_50_GLOBAL__N__2680c7bb_12_PowKernel_cu_7dd49032_316824pow_tensor_tensor_kernelERNS_18TensorIteratorBaseEENKUlvE_clEvENKUlvE7_clEvEUlN3c107complexIfEES9_E_St5arrayIPcLm3EEEEviT0_T1_ --------------------------
	.section	.nv.info._ZN2at6native29vectorized_elementwise_kernelILi2EZZZNS0_50_GLOBAL__N__2680c7bb_12_PowKernel_cu_7dd49032_316824pow_tensor_tensor_kernelERNS_18TensorIteratorBaseEENKUlvE_clEvENKUlvE7_clEvEUlN3c107complexIfEES9_E_St5arrayIPcLm3EEEEviT0_T1_,"",@"SHT_CUDA_INFO"
	.sectionflags	@""
	.align	4


	//----- nvinfo : EIATTR_CUDA_API_VERSION
	.align		4
        /*0000*/ 	.byte	0x04, 0x37
        /*0002*/ 	.short	(.L_9441 - .L_9440)
.L_9440:
        /*0004*/ 	.word	0x00000082


	//----- nvinfo : EIATTR_KPARAM_INFO
	.align		4
.L_9441:
        /*0008*/ 	.byte	0x04, 0x17
        /*000a*/ 	.short	(.L_9443 - .L_9442)
.L_9442:
        /*000c*/ 	.word	0x00000000
        /*0010*/ 	.short	0x0002
        /*0012*/ 	.short	0x0010
        /*0014*/ 	.byte	0x00, 0xf0, 0x61, 0x00


	//----- nvinfo : EIATTR_KPARAM_INFO
	.align		4
.L_9443:
        /*0018*/ 	.byte	0x04, 0x17
        /*001a*/ 	.short	(.L_9445 - .L_9444)
.L_9444:
        /*001c*/ 	.word	0x00000000
        /*0020*/ 	.short	0x0001
        /*0022*/ 	.short	0x0008
        /*0024*/ 	.byte	0x00, 0xf0, 0x21, 0x00


	//----- nvinfo : EIATTR_KPARAM_INFO
	.align		4
.L_9445:
        /*0028*/ 	.byte	0x04, 0x17
        /*002a*/ 	.short	(.L_9447 - .L_9446)
.L_9446:
        /*002c*/ 	.word	0x00000000
        /*0030*/ 	.short	0x0000
        /*0032*/ 	.short	0x0000
        /*0034*/ 	.byte	0x00, 0xf0, 0x11, 0x00


	//----- nvinfo : EIATTR_SPARSE_MMA_MASK
	.align		4
.L_9447:
        /*0038*/ 	.byte	0x03, 0x50
        /*003a*/ 	.short	0x0000


	//----- nvinfo : EIATTR_MAXREG_COUNT
	.align		4
        /*003c*/ 	.byte	0x03, 0x1b
        /*003e*/ 	.short	0x00ff


	//----- nvinfo : EIATTR_MERCURY_ISA_VERSION
	.align		4
        /*0040*/ 	.byte	0x03, 0x5f
        /*0042*/ 	.short	0x0101


	//----- nvinfo : EIATTR_EXIT_INSTR_OFFSETS
	.align		4
        /*0044*/ 	.byte	0x04, 0x1c
        /*0046*/ 	.short	(.L_9449 - .L_9448)


	//   ....[0]....
.L_9448:
        /*0048*/ 	.word	0x000160d0


	//   ....[1]....
        /*004c*/ 	.word	0x0002cb50


	//   ....[2]....
        /*0050*/ 	.word	0x0002cba0


	//----- nvinfo : EIATTR_MAX_THREADS
	.align		4
.L_9449:
        /*0054*/ 	.byte	0x04, 0x05
        /*0056*/ 	.short	(.L_9451 - .L_9450)
.L_9450:
        /*0058*/ 	.word	0x00000080
        /*005c*/ 	.word	0x00000001
        /*0060*/ 	.word	0x00000001


	//----- nvinfo : EIATTR_CRS_STACK_SIZE
	.align		4
.L_9451:
        /*0064*/ 	.byte	0x04, 0x1e
        /*0066*/ 	.short	(.L_9453 - .L_9452)
.L_9452:
        /*0068*/ 	.word	0x00000000


	//----- nvinfo : EIATTR_CBANK_PARAM_SIZE
	.align		4
.L_9453:
        /*006c*/ 	.byte	0x03, 0x19
        /*006e*/ 	.short	0x0028


	//----- nvinfo : EIATTR_PARAM_CBANK
	.align		4
        /*0070*/ 	.byte	0x04, 0x0a
        /*0072*/ 	.short	(.L_9455 - .L_9454)
	.align		4
.L_9454:
        /*0074*/ 	.word	index@(.nv.constant0._ZN2at6native29vectorized_elementwise_kernelILi2EZZZNS0_50_GLOBAL__N__2680c7bb_12_PowKernel_cu_7dd49032_316824pow_tensor_tensor_kernelERNS_18TensorIteratorBaseEENKUlvE_clEvENKUlvE7_clEvEUlN3c107complexIfEES9_E_St5arrayIPcLm3EEEEviT0_T1_)
        /*0078*/ 	.short	0x0210
        /*007a*/ 	.short	0x0028


	//----- nvinfo : EIATTR_SW_WAR
	.align		4
.L_9455:
        /*007c*/ 	.byte	0x04, 0x36
        /*007e*/ 	.short	(.L_9457 - .L_9456)
.L_9456:
        /*0080*/ 	.word	0x00000008
.L_9457:


//--------------------- .nv.info._ZN2at6native29vectorized_elementwise_kernelILi4EZZZNS0_50_GLOBAL__N__2680c7bb_12_PowKernel_cu_7dd49032_316824pow_tensor_tensor_kernelERNS_18TensorIteratorBaseEENKUlvE_clEvENKUlvE7_clEvEUlN3c107complexIfEES9_E_St5arrayIPcLm3EEEEviT0_T1_ --------------------------
	.section	.nv.info._ZN2at6native29vectorized_elementwise_kernelILi4EZZZNS0_50_GLOBAL__N__2680c7bb_12_PowKernel_cu_7dd49032_316824pow_tensor_tensor_kernelERNS_18TensorIteratorBaseEENKUlvE_clEvENKUlvE7_clEvEUlN3c107complexIfEES9_E_St5arrayIPcLm3EEEEviT0_T1_,"",@"SHT_CUDA_INFO"
	.sectionflags	@""
	.align	4


	//----- nvinfo : EIATTR_CUDA_API_VERSION
	.align		4
        /*0000*/ 	.byte	0x04, 0x37
        /*0002*/ 	.short	(.L_9459 - .L_9458)
.L_9458:
        /*0004*/ 	.word	0x00000082


	//----- nvinfo : EIATTR_KPARAM_INFO
	.align		4
.L_9459:
        /*0008*/ 	.byte	0x04, 0x17
        /*000a*/ 	.short	(.L_9461 - .L_9460)
.L_9460:
        /*000c*/ 	.word	0x00000000
        /*0010*/ 	.short	0x0002
        /*0012*/ 	.short	0x0010
        /*0014*/ 	.byte	0x00, 0xf0, 0x61, 0x00


	//----- nvinfo : EIATTR_KPARAM_INFO
	.align		4
.L_9461:
        /*0018*/ 	.byte	0x04, 0x17
        /*001a*/ 	.short	(.L_9463 - .L_9462)
.L_9462:
        /*001c*/ 	.word	0x00000000
        /*0020*/ 	.short	0x0001
        /*0022*/ 	.short	0x0008
        /*0024*/ 	.byte	0x00, 0xf0, 0x21, 0x00


	//----- nvinfo : EIATTR_KPARAM_INFO
	.align		4
.L_9463:
        /*0028*/ 	.byte	0x04, 0x17
        /*002a*/ 	.short	(.L_9465 - .L_9464)
.L_9464:
        /*002c*/ 	.word	0x00000000
        /*0030*/ 	.short	0x0000
        /*0032*/ 	.short	0x0000
        /*0034*/ 	.byte	0x00, 0xf0, 0x11, 0x00


	//----- nvinfo : EIATTR_SPARSE_MMA_MASK
	.align		4
.L_9465:
        /*0038*/ 	.byte	0x03, 0x50
        /*003a*/ 	.short	0x0000


	//----- nvinfo : EIATTR_MAXREG_COUNT
	.align		4
        /*003c*/ 	.byte	0x03, 0x1b
        /*003e*/ 	.short	0x00ff


	//----- nvinfo : EIATTR_MERCURY_ISA_VERSION
	.align		4
        /*0040*/ 	.byte	0x03, 0x5f
        /*0042*/ 	.short	0x0101


	//----- nvinfo : EIATTR_EXIT_INSTR_OFFSETS
	.align		4
        /*0044*/ 	.byte	0x04, 0x1c
        /*0046*/ 	.short	(.L_9467 - .L_9466)


	//   ....[0]....
.L_9466:
        /*0048*/ 	.word	0x000160e0


	//   ....[1]....
        /*004c*/ 	.word	0x0002cb70


	//   ....[2]....
        /*0050*/ 	.word	0x0002cbc0


	//----- nvinfo : EIATTR_MAX_THREADS
	.align		4
.L_9467:
        /*0054*/ 	.byte	0x04, 0x05
        /*0056*/ 	.short	(.L_9469 - .L_9468)
.L_9468:
        /*0058*/ 	.word	0x00000080
        /*005c*/ 	.word	0x00000001
        /*0060*/ 	.word	0x00000001


	//----- nvinfo : EIATTR_CRS_STACK_SIZE
	.align		4
.L_9469:
        /*0064*/ 	.byte	0x04, 0x1e
        /*0066*/ 	.short	(.L_9471 - .L_9470)
.L_9470:
        /*0068*/ 	.word	0x00000000


	//----- nvinfo : EIATTR_CBANK_PARAM_SIZE
	.align		4
.L_9471:
        /*006c*/ 	.byte	0x03, 0x19
        /*006e*/ 	.short	0x0028


	//----- nvinfo : EIATTR_PARAM_CBANK
	.align		4
        /*0070*/ 	.byte	0x04, 0x0a
        /*0072*/ 	.short	(.L_9473 - .L_9472)
	.align		4
.L_9472:
        /*0074*/ 	.word	index@(.nv.constant0._ZN2at6native29vectorized_elementwise_kernelILi4EZZZNS0_50_GLOBAL__N__2680c7bb_12_PowKernel_cu_7dd49032_316824pow_tensor_tensor_kernelERNS_18TensorIteratorBaseEENKUlvE_clEvENKUlvE7_clEvEUlN3c107complexIfEES9_E_St5arrayIPcLm3EEEEviT0_T1_)
        /*0078*/ 	.short	0x0210
        /*007a*/ 	.short	0x0028


	//----- nvinfo : EIATTR_SW_WAR
	.align		4
.L_9473:
        /*007c*/ 	.byte	0x04, 0x36
        /*007e*/ 	.short	(.L_9475 - .L_9474)
.L_9474:
        /*0080*/ 	.word	0x00000008
.L_9475:


//--------------------- .nv.info._ZN2at6native29vectorized_elementwise_kernelILi8EZZZNS0_50_GLOBAL__N__2680c7bb_12_PowKernel_cu_7dd49032_316824pow_tensor_tensor_kernelERNS_18TensorIteratorBaseEENKUlvE_clEvENKUlvE7_clEvEUlN3c107complexIfEES9_E_St5arrayIPcLm3EEEEviT0_T1_ --------------------------
	.section	.nv.info._ZN2at6native29vectorized_elementwise_kernelILi8EZZZNS0_50_GLOBAL__N__2680c7bb_12_PowKernel_cu_7dd49032_316824pow_tensor_tensor_kernelERNS_18TensorIteratorBaseEENKUlvE_clEvENKUlvE7_clEvEUlN3c107complexIfEES9_E_St5arrayIPcLm3EEEEviT0_T1_,"",@"SHT_CUDA_INFO"
	.sectionflags	@""
	.align	4


	//----- nvinfo : EIATTR_CUDA_API_VERSION
	.align		4
        /*0000*/ 	.byte	0x04, 0x37
        /*0002*/ 	.short	(.L_9477 - .L_9476)
.L_9476:
        /*0004*/ 	.word	0x00000082


	//----- nvinfo : EIATTR_KPARAM_INFO
	.align		4
.L_9477:
        /*0008*/ 	.byte	0x04, 0x17
        /*000a*/ 	.short	(.L_9479 - .L_9478)
.L_9478:
        /*000c*/ 	.word	0x00000000
        /*0010*/ 	.short	0x0002
        /*0012*/ 	.short	0x0010
        /*0014*/ 	.byte	0x00, 0xf0, 0x61, 0x00


	//----- nvinfo : EIATTR_KPARAM_INFO
	.align		4
.L_9479:
        /*0018*/ 	.byte	0x04, 0x17
        /*001a*/ 	.short	(.L_9481 - .L_9480)
.L_9480:
        /*001c*/ 	.word	0x00000000
        /*0020*/ 	.short	0x0001
        /*0022*/ 	.short	0x0008
        /*0024*/ 	.byte	0x00, 0xf0, 0x21, 0x00


	//----- nvinfo : EIATTR_KPARAM_INFO
	.align		4
.L_9481:
        /*0028*/ 	.byte	0x04, 0x17
        /*002a*/ 	.short	(.L_9483 - .L_9482)
.L_9482:
        /*002c*/ 	.word	0x00000000
        /*0030*/ 	.short	0x0000
        /*0032*/ 	.short	0x0000
        /*0034*/ 	.byte	0x00, 0xf0, 0x11, 0x00


	//----- nvinfo : EIATTR_SPARSE_MMA_MASK
	.align		4
.L_9483:
        /*0038*/ 	.byte	0x03, 0x50
        /*003a*/ 	.short	0x0000


	//----- nvinfo : EIATTR_MAXREG_COUNT
	.align		4
        /*003c*/ 	.byte	0x03, 0x1b
        /*003e*/ 	.short	0x00ff


	//----- nvinfo : EIATTR_MERCURY_ISA_VERSION
	.align		4
        /*0040*/ 	.byte	0x03, 0x5f
        /*0042*/ 	.short	0x0101


	//----- nvinfo : EIATTR_EXIT_INSTR_OFFSETS
	.align		4
        /*0044*/ 	.byte	0x04, 0x1c
        /*0046*/ 	.short	(.L_9485 - .L_9484)


	//   ....[0]....
.L_9484:
        /*0048*/ 	.word	0x000160e0


	//   ....[1]....
        /*004c*/ 	.word	0x0002cb70


	//   ....[2]....
        /*0050*/ 	.word	0x0002cbc0


	//----- nvinfo : EIATTR_MAX_THREADS
	.align		4
.L_9485:
        /*0054*/ 	.byte	0x04, 0x05
        /*0056*/ 	.short	(.L_9487 - .L_9486)
.L_9486:
        /*0058*/ 	.word	0x00000080
        /*005c*/ 	.word	0x00000001
        /*0060*/ 	.word	0x00000001


	//----- nvinfo : EIATTR_CRS_STACK_SIZE
	.align		4
.L_9487:
        /*0064*/ 	.byte	0x04, 0x1e
        /*0066*/ 	.short	(.L_9489 - .L_9488)
.L_9488:
        /*0068*/ 	.word	0x00000000


	//----- nvinfo : EIATTR_CBANK_PARAM_SIZE
	.align		4
.L_9489:
        /*006c*/ 	.byte	0x03, 0x19
        /*006e*/ 	.short	0x0028


	//----- nvinfo : EIATTR_PARAM_CBANK
	.align		4
        /*0070*/ 	.byte	0x04, 0x0a
        /*0072*/ 	.short	(.L_9491 - .L_9490)
	.align		4
.L_9490:
        /*0074*/ 	.word	index@(.nv.constant0._ZN2at6native29vectorized_elementwise_kernelILi8EZZZNS0_50_GLOBAL__N__2680c7bb_12_PowKernel_cu_7dd49032_316824pow_tensor_tensor_kernelERNS_18TensorIteratorBaseEENKUlvE_clEvENKUlvE7_clEvEUlN3c107complexIfEES9_E_St5arrayIPcLm3EEEEviT0_T1_)
        /*0078*/ 	.short	0x0210
        /*007a*/ 	.short	0x0028


	//----- nvinfo : EIATTR_SW_WAR
	.align		4
.L_9491:
        /*007c*/ 	.byte	0x04, 0x36
        /*007e*/ 	.short	(.L_9493 - .L_9492)
.L_9492:
        /*0080*/ 	.word	0x00000008
.L_9493:


//--------------------- .nv.info._ZN2at6native18elementwise_kernelILi128ELi4EZNS0_15gpu_kernel_implIZNS0_50_GLOBAL__N__2680c7bb_12_PowKernel_cu_7dd49032_316822pow_scalar_tensor_implIfEEvRNS_18TensorIteratorBaseEN3c107complexIT_EEEUlNS8_IfEEE_EEvS6_RKS9_EUliE_EEviT1_ --------------------------
	.section	.nv.info._ZN2at6native18elementwise_kernelILi128ELi4EZNS0_15gpu_kernel_implIZNS0_50_GLOBAL__N__2680c7bb_12_PowKernel_cu_7dd49032_316822pow_scalar_tensor_implIfEEvRNS_18TensorIteratorBaseEN3c107complexIT_EEEUlNS8_IfEEE_EEvS6_RKS9_EUliE_EEviT1_,"",@"SHT_CUDA_INFO"
	.sectionflags	@""
	.align	4


	//----- nvinfo : EIATTR_CUDA_API_VERSION
	.align		4
        /*0000*/ 	.byte	0x04, 0x37
        /*0002*/ 	.short	(.L_9495 - .L_9494)
.L_9494:
        /*0004*/ 	.word	0x00000082


	//----- nvinfo : EIATTR_KPARAM_INFO
	.align		4
.L_9495:
        /*0008*/ 	.byte	0x04, 0x17
        /*000a*/ 	.short	(.L_9497 - .L_9496)
.L_9496:
        /*000c*/ 	.word	0x00000000
        /*0010*/ 	.short	0x0001
        /*0012*/ 	.short	0x0008
        /*0014*/ 	.byte	0x00, 0xf0, 0xa1, 0x08


	//----- nvinfo : EIATTR_KPARAM_INFO
	.align		4
.L_9497:
        /*0018*/ 	.byte	0x04, 0x17
        /*001a*/ 	.short	(.L_9499 - .L_9498)
.L_9498:
        /*001c*/ 	.word	0x00000000
        /*0020*/ 	.short	0x0000
        /*0022*/ 	.short	0x0000
        /*0024*/ 	.byte	0x00, 0xf0, 0x11, 0x00


	//----- nvinfo : EIATTR_SPARSE_MMA_MASK
	.align		4
.L_9499:
        /*0028*/ 	.byte	0x03, 0x50
        /*002a*/ 	.short	0x0000


	//----- nvinfo : EIATTR_MAXREG_COUNT
	.align		4
        /*002c*/ 	.byte	0x03, 0x1b
        /*002e*/ 	.short	0x0080


	//----- nvinfo : EIATTR_EXTERNS
	.align		4
        /*0030*/ 	.byte	0x04, 0x0f
        /*0032*/ 	.short	(.L_9501 - .L_9500)


	//   ....[0]....
	.align		4
.L_9500:
        /*0034*/ 	.word	index@(__assertfail)


	//----- nvinfo : EIATTR_MERCURY_ISA_VERSION
	.align		4
.L_9501:
        /*0038*/ 	.byte	0x03, 0x5f
        /*003a*/ 	.short	0x0101


	//----- nvinfo : EIATTR_SYSCALL_OFFSETS
	.align		4
        /*003c*/ 	.byte	0x04, 0x46
        /*003e*/ 	.short	(.L_9503 - .L_9502)


	//   ....[0]....
.L_9502:
        /*0040*/ 	.word	0x00002290


	//   ....[1]....
        /*0044*/ 	.word	0x000034e0


	//   ....[2]....
        /*0048*/ 	.word	0x000057b0


	//   ....[3]....
        /*004c*/ 	.word	0x00006a00


	//   ....[4]....
        /*0050*/ 	.word	0x00008cc0


	//   ....[5]....
        /*0054*/ 	.word	0x00009f10


	//   ....[6]....
        /*0058*/ 	.word	0x0000c1c0


	//   ....[7]....
        /*005c*/ 	.word	0x0000d410


	//----- nvinfo : EIATTR_EXIT_INSTR_OFFSETS
	.align		4
.L_9503:
        /*0060*/ 	.byte	0x04, 0x1c
        /*0062*/ 	.short	(.L_9505 - .L_9504)


	//   ....[0]....
.L_9504:
        /*0064*/ 	.word	0x00009fc0


	//   ....[1]....
        /*0068*/ 	.word	0x0000c720


	//   ....[2]....
        /*006c*/ 	.word	0x0000c760


	//   ....[3]....
        /*0070*/ 	.word	0x0000c7f0


	//   ....[4]....
        /*0074*/ 	.word	0x0000c820


	//   ....[5]....
        /*0078*/ 	.word	0x0000c850


	//   ....[6]....
        /*007c*/ 	.word	0x0000c8d0


	//   ....[7]....
        /*0080*/ 	.word	0x0000c900


	//   ....[8]....
        /*0084*/ 	.word	0x0000c980


	//   ....[9]....
        /*0088*/ 	.word	0x0000c9b0


	//   ....[10]....
        /*008c*/ 	.word	0x0000c9f0


	//   ....[11]....
        /*0090*/ 	.word	0x0000cad0


	//   ....[12]....
        /*0094*/ 	.word	0x0000cb30


	//   ....[13]....
        /*0098*/ 	.word	0x0000ccb0


	//   ....[14]....
        /*009c*/ 	.word	0x0000ce00


	//   ....[15]....
        /*00a0*/ 	.word	0x0000ce30


	//   ....[16]....
        /*00a4*/ 	.word	0x0000cee0


	//   ....[17]....
        /*00a8*/ 	.word	0x0000d050


	//   ....[18]....
        /*00ac*/ 	.word	0x0000d1c0


	//   ....[19]....
        /*00b0*/ 	.word	0x0000d310


	//   ....[20]....
        /*00b4*/ 	.word	0x0000d420


	//   ....[21]....
        /*00b8*/ 	.word	0x0000d450


	//   ....[22]....
        /*00bc*/ 	.word	0x0000d480


	//----- nvinfo : EIATTR_MAX_THREADS
	.align		4
.L_9505:
        /*00c0*/ 	.byte	0x04, 0x05
        /*00c2*/ 	.short	(.L_9507 - .L_9506)
.L_9506:
        /*00c4*/ 	.word	0x00000080
        /*00c8*/ 	.word	0x00000001
        /*00cc*/ 	.word	0x00000001


	//----- nvinfo : EIATTR_CRS_STACK_SIZE
	.align		4
.L_9507:
        /*00d0*/ 	.byte	0x04, 0x1e
        /*00d2*/ 	.short	(.L_9509 - .L_9508)
.L_9508:
        /*00d4*/ 	.word	0x00000000


	//----- nvinfo : EIATTR_CBANK_PARAM_SIZE
	.align		4
.L_9509:
        /*00d8*/ 	.byte	0x03, 0x19
        /*00da*/ 	.short	0x0230


	//----- nvinfo : EIATTR_PARAM_CBANK
	.align		4
        /*00dc*/ 	.byte	0x04, 0x0a
        /*00de*/ 	.short	(.L_9511 - .L_9510)
	.align		4
.L_9510:
        /*00e0*/ 	.word	index@(.nv.constant0._ZN2at6native18elementwise_kernelILi128ELi4EZNS0_15gpu_kernel_implIZNS0_50_GLOBAL__N__2680c7bb_12_PowKernel_cu_7dd49032_316822pow_scalar_tensor_implIfEEvRNS_18TensorIteratorBaseEN3c107complexIT_EEEUlNS8_IfEEE_EEvS6_RKS9_EUliE_EEviT1_)
        /*00e4*/ 	.short	0x0210
        /*00e6*/ 	.short	0x0230


	//----- nvinfo : EIATTR_SW_WAR
	.align		4
.L_9511:
        /*00e8*/ 	.byte	0x04, 0x36
        /*00ea*/ 	.short	(.L_9513 - .L_9512)
.L_9512:
        /*00ec*/ 	.word	0x00000008
.L_9513:


//--------------------- .nv.info._ZN2at6native27unrolled_elementwise_kernelIZNS0_50_GLOBAL__N__2680c7bb_12_PowKernel_cu_7dd49032_316822pow_scalar_tensor_implIfEEvRNS_18TensorIteratorBaseEN3c107complexIT_EEEUlNS7_IfEEE_St5arrayIPcLm2EELi4E23TrivialOffsetCalculatorILi1EjESG_NS0_6memory12LoadWithCastILi1EEENSH_13StoreWithCastILi1EEEEEviS8_T0_T2_T3_T4_T5_ --------------------------
	.section	.nv.info._ZN2at6native27unrolled_elementwise_kernelIZNS0_50_GLOBAL__N__2680c7bb_12_PowKernel_cu_7dd49032_316822pow_scalar_tensor_implIfEEvRNS_18TensorIteratorBaseEN3c107complexIT_EEEUlNS7_IfEEE_St5arrayIPcLm2EELi4E23TrivialOffsetCalculatorILi1EjESG_NS0_6memory12LoadWithCastILi1EEENSH_13StoreWithCastILi1EEEEEviS8_T0_T2_T3_T4_T5_,"",@"SHT_CUDA_INFO"
	.sectionflags	@""
	.align	4


	//----- nvinfo : EIATTR_CUDA_API_VERSION
	.align		4
        /*0000*/ 	.byte	0x04, 0x37
        /*0002*/ 	.short	(.L_9515 - .L_9514)
.L_9514:
        /*0004*/ 	.word	0x00000082


	//----- nvinfo : EIATTR_KPARAM_INFO
	.align		4
.L_9515:
        /*0008*/ 	.byte	0x04, 0x17
        /*000a*/ 	.short	(.L_9517 - .L_9516)
.L_9516:
        /*000c*/ 	.word	0x00000000
        /*0010*/ 	.short	0x0006
        /*0012*/ 	.short	0x0034
        /*0014*/ 	.byte	0x00, 0xf0, 0x21, 0x00


	//----- nvinfo : EIATTR_KPARAM_INFO
	.align		4
.L_9517:
        /*0018*/ 	.byte	0x04, 0x17
        /*001a*/ 	.short	(.L_9519 - .L_9518)
.L_9518:
        /*001c*/ 	.word	0x00000000
        /*0020*/ 	.short	0x0005
        /*0022*/ 	.short	0x002c
        /*0024*/ 	.byte	0x00, 0xf0, 0x21, 0x00


	//----- nvinfo : EIATTR_KPARAM_INFO
	.align		4
.L_9519:
        /*0028*/ 	.byte	0x04, 0x17
        /*002a*/ 	.short	(.L_9521 - .L_9520)
.L_9520:
        /*002c*/ 	.word	0x00000000
        /*0030*/ 	.short	0x0004
        /*0032*/ 	.short	0x0029
        /*0034*/ 	.byte	0x00, 0xf0, 0x05, 0x00


	//----- nvinfo : EIATTR_KPARAM_INFO
	.align		4
.L_9521:
        /*0038*/ 	.byte	0x04, 0x17
        /*003a*/ 	.short	(.L_9523 - .L_9522)
.L_9522:
        /*003c*/ 	.word	0x00000000
        /*0040*/ 	.short	0x0003
        /*0042*/ 	.short	0x0028
        /*0044*/ 	.byte	0x00, 0xf0, 0x05, 0x00


	//----- nvinfo : EIATTR_KPARAM_INFO
	.align		4
.L_9523:
        /*0048*/ 	.byte	0x04, 0x17
        /*004a*/ 	.short	(.L_9525 - .L_9524)
.L_9524:
        /*004c*/ 	.word	0x00000000
        /*0050*/ 	.short	0x0002
        /*0052*/ 	.short	0x0018
        /*0054*/ 	.byte	0x00, 0xf0, 0x41, 0x00


	//----- nvinfo : EIATTR_KPARAM_INFO
	.align		4
.L_9525:
        /*0058*/ 	.byte	0x04, 0x17
        /*005a*/ 	.short	(.L_9527 - .L_9526)
.L_9526:
        /*005c*/ 	.word	0x00000000
        /*0060*/ 	.short	0x0001
        /*0062*/ 	.short	0x0008
        /*0064*/ 	.byte	0x00, 0xf0, 0x41, 0x00


	//----- nvinfo : EIATTR_KPARAM_INFO
	.align		4
.L_9527:
        /*0068*/ 	.byte	0x04, 0x17
        /*006a*/ 	.short	(.L_9529 - .L_9528)
.L_9528:
        /*006c*/ 	.word	0x00000000
        /*0070*/ 	.short	0x0000
        /*0072*/ 	.short	0x0000
        /*0074*/ 	.byte	0x00, 0xf0, 0x11, 0x00


	//----- nvinfo : EIATTR_SPARSE_MMA_MASK
	.align		4
.L_9529:
        /*0078*/ 	.byte	0x03, 0x50
        /*007a*/ 	.short	0x0000


	//----- nvinfo : EIATTR_MAXREG_COUNT
	.align		4
        /*007c*/ 	.byte	0x03, 0x1b
        /*007e*/ 	.short	0x00ff


	//----- nvinfo : EIATTR_EXTERNS
	.align		4
        /*0080*/ 	.byte	0x04, 0x0f
        /*0082*/ 	.short	(.L_9531 - .L_9530)


	//   ....[0]....
	.align		4
.L_9530:
        /*0084*/ 	.word	index@(__assertfail)


	//----- nvinfo : EIATTR_MERCURY_ISA_VERSION
	.align		4
.L_9531:
        /*0088*/ 	.byte	0x03, 0x5f
        /*008a*/ 	.short	0x0101


	//----- nvinfo : EIATTR_SYSCALL_OFFSETS
	.align		4
        /*008c*/ 	.byte	0x04, 0x46
        /*008e*/ 	.short	(.L_9533 - .L_9532)


	//   ....[0]....
.L_9532:
        /*0090*/ 	.word	0x00000fc0


	//   ....[1]....
        /*0094*/ 	.word	0x00001fe0


	//   ....[2]....
        /*0098*/ 	.word	0x00003000


	//   ....[3]....
        /*009c*/ 	.word	0x00003ff0


	//   ....[4]....
        /*00a0*/ 	.word	0x00006090


	//   ....[5]....
        /*00a4*/ 	.word	0x00006fa0


	//   ....[6]....
        /*00a8*/ 	.word	0x00007e70


	//   ....[7]....
        /*00ac*/ 	.word	0x00008d40


	//----- nvinfo : EIATTR_EXIT_INSTR_OFFSETS
	.align		4
.L_9533:
        /*00b0*/ 	.byte	0x04, 0x1c
        /*00b2*/ 	.short	(.L_9535 - .L_9534)


	//   ....[0]....
.L_9534:
        /*00b4*/ 	.word	0x00007f10


	//   ....[1]....
        /*00b8*/ 	.word	0x00008050


	//   ....[2]....
        /*00bc*/ 	.word	0x00008090


	//   ....[3]....
        /*00c0*/ 	.word	0x00008120


	//   ....[4]....
        /*00c4*/ 	.word	0x00008150


	//   ....[5]....
        /*00c8*/ 	.word	0x00008180


	//   ....[6]....
        /*00cc*/ 	.word	0x00008200


	//   ....[7]....
        /*00d0*/ 	.word	0x00008230


	//   ....[8]....
        /*00d4*/ 	.word	0x000082b0


	//   ....[9]....
        /*00d8*/ 	.word	0x000082e0


	//   ....[10]....
        /*00dc*/ 	.word	0x00008320


	//   ....[11]....
        /*00e0*/ 	.word	0x00008400


	//   ....[12]....
        /*00e4*/ 	.word	0x00008460


	//   ....[13]....
        /*00e8*/ 	.word	0x000085e0


	//   ....[14]....
        /*00ec*/ 	.word	0x00008730


	//   ....[15]....
        /*00f0*/ 	.word	0x00008760


	//   ....[16]....
        /*00f4*/ 	.word	0x00008810


	//   ....[17]....
        /*00f8*/ 	.word	0x00008980


	//   ....[18]....
        /*00fc*/ 	.word	0x00008af0


	//   ....[19]....
        /*0100*/ 	.word	0x00008c40


	//   ....[20]....
        /*0104*/ 	.word	0x00008d50


	//   ....[21]....
        /*0108*/ 	.word	0x00008d80


	//   ....[22]....
        /*010c*/ 	.word	0x00008db0


	//----- nvinfo : EIATTR_MAX_THREADS
	.align		4
.L_9535:
        /*0110*/ 	.byte	0x04, 0x05
        /*0112*/ 	.short	(.L_9537 - .L_9536)
.L_9536:
        /*0114*/ 	.word	0x00000080
        /*0118*/ 	.word	0x00000001
        /*011c*/ 	.word	0x00000001


	//----- nvinfo : EIATTR_CRS_STACK_SIZE
	.align		4
.L_9537:
        /*0120*/ 	.byte	0x04, 0x1e
        /*0122*/ 	.short	(.L_9539 - .L_9538)
.L_9538:
        /*0124*/ 	.word	0x00000000


	//----- nvinfo : EIATTR_CBANK_PARAM_SIZE
	.align		4
.L_9539:
        /*0128*/ 	.byte	0x03, 0x19
        /*012a*/ 	.short	0x003c


	//----- nvinfo : EIATTR_PARAM_CBANK
	.align		4
        /*012c*/ 	.byte	0x04, 0x0a
        /*012e*/ 	.short	(.L_9541 - .L_9540)
	.align		4
.L_9540:
        /*0130*/ 	.word	index@(.nv.constant0._ZN2at6native27unrolled_elementwise_kernelIZNS0_50_GLOBAL__N__2680c7bb_12_PowKernel_cu_7dd49032_316822pow_scalar_tensor_implIfEEvRNS_18TensorIteratorBaseEN3c107complexIT_EEEUlNS7_IfEEE_St5arrayIPcLm2EELi4E23TrivialOffsetCalculatorILi1EjESG_NS0_6memory12LoadWithCastILi1EEENSH_13StoreWithCastILi1EEEEEviS8_T0_T2_T3_T4_T5_)
        /*0134*/ 	.short	0x0210
        /*0136*/ 	.short	0x003c


	//----- nvinfo : EIATTR_SW_WAR
	.align		4
.L_9541:
        /*0138*/ 	.byte	0x04, 0x36
        /*013a*/ 	.short	(.L_9543 - .L_9542)
.L_9542:
        /*013c*/ 	.word	0x00000008
.L_9543:


//--------------------- .nv.info._ZN2at6native18elementwise_kernelILi128ELi2EZNS0_22gpu_kernel_impl_nocastIZNS0_50_GLOBAL__N__2680c7bb_12_PowKernel_cu_7dd49032_316822pow_scalar_tensor_implIfEEvRNS_18TensorIteratorBaseEN3c107complexIT_EEEUlNS8_IfEEE_EEvS6_RKS9_EUliE_EEviT1_ --------------------------
	.section	.nv.info._ZN2at6native18elementwise_kernelILi128ELi2EZNS0_22gpu_kernel_impl_nocastIZNS0_50_GLOBAL__N__2680c7bb_12_PowKernel_cu_7dd49032_316822pow_scalar_tensor_implIfEEvRNS_18TensorIteratorBaseEN3c107complexIT_EEEUlNS8_IfEEE_EEvS6_RKS9_EUliE_EEviT1_,"",@"SHT_CUDA_INFO"
	.sectionflags	@""
	.align	4


	//----- nvinfo : EIATTR_CUDA_API_VERSION
	.align		4
        /*0000*/ 	.byte	0x04, 0x37
        /*0002*/ 	.short	(.L_9545 - .L_9544)
.L_9544:
        /*0004*/ 	.word	0x00000082


	//----- nvinfo : EIATTR_KPARAM_INFO
	.align		4
.L_9545:
        /*0008*/ 	.byte	0x04, 0x17
        /*000a*/ 	.short	(.L_9547 - .L_9546)
.L_9546:
        /*000c*/ 	.word	0x00000000
        /*0010*/ 	.short	0x0001
        /*0012*/ 	.short	0x0008
        /*0014*/ 	.byte	0x00, 0xf0, 0x81, 0x08


	//----- nvinfo : EIATTR_KPARAM_INFO
	.align		4
.L_9547:
        /*0018*/ 	.byte	0x04, 0x17
        /*001a*/ 	.short	(.L_9549 - .L_9548)
.L_9548:
        /*001c*/ 	.word	0x00000000
        /*0020*/ 	.short	0x0000
        /*0022*/ 	.short	0x0000
        /*0024*/ 	.byte	0x00, 0xf0, 0x11, 0x00


	//----- nvinfo : EIATTR_SPARSE_MMA_MASK
	.align		4
.L_9549:
        /*0028*/ 	.byte	0x03, 0x50
        /*002a*/ 	.short	0x0000


	//----- nvinfo : EIATTR_MAXREG_COUNT
	.align		4
        /*002c*/ 	.byte	0x03, 0x1b
        /*002e*/ 	.short	0x0080


	//----- nvinfo : EIATTR_MERCURY_ISA_VERSION
	.align		4
        /*0030*/ 	.byte	0x03, 0x5f
        /*0032*/ 	.short	0x0101


	//----- nvinfo : EIATTR_EXIT_INSTR_OFFSETS
	.align		4
        /*0034*/ 	.byte	0x04, 0x1c
        /*0036*/ 	.short	(.L_9551 - .L_9550)


	//   ....[0]....
.L_9550:
        /*0038*/ 	.word	0x00001800


	//   ....[1]....
        /*003c*/ 	.word	0x00002f50


	//----- nvinfo : EIATTR_MAX_THREADS
	.align		4
.L_9551:
        /*0040*/ 	.byte	0x04, 0x05
        /*0042*/ 	.short	(.L_9553 - .L_9552)
.L_9552:
        /*0044*/ 	.word	0x00000080
        /*0048*/ 	.word	0x00000001
        /*004c*/ 	.word	0x00000001


	//----- nvinfo : EIATTR_CRS_STACK_SIZE
	.align		4
.L_9553:
        /*0050*/ 	.byte	0x04, 0x1e
        /*0052*/ 	.short	(.L_9555 - .L_9554)
.L_9554:
        /*0054*/ 	.word	0x00000000


	//----- nvinfo : EIATTR_CBANK_PARAM_SIZE
	.align		4
.L_9555:
        /*0058*/ 	.byte	0x03, 0x19
        /*005a*/ 	.short	0x0228


	//----- nvinfo : EIATTR_PARAM_CBANK
	.align		4
        /*005c*/ 	.byte	0x04, 0x0a
        /*005e*/ 	.short	(.L_9557 - .L_9556)
	.align		4
.L_9556:
        /*0060*/ 	.word	index@(.nv.constant0._ZN2at6native18elementwise_kernelILi128ELi2EZNS0_22gpu_kernel_impl_nocastIZNS0_50_GLOBAL__N__2680c7bb_12_PowKernel_cu_7dd49032_316822pow_scalar_tensor_implIfEEvRNS_18TensorIteratorBaseEN3c107complexIT_EEEUlNS8_IfEEE_EEvS6_RKS9_EUliE_EEviT1_)
        /*0064*/ 	.short	0x0210
        /*0066*/ 	.short	0x0228


	//----- nvinfo : EIATTR_SW_WAR
	.align		4
.L_9557:
        /*0068*/ 	.byte	0x04, 0x36
        /*006a*/ 	.short	(.L_9559 - .L_9558)
.L_9558:
        /*006c*/ 	.word	0x00000008
.L_9559:


//--------------------- .nv.info._ZN2at6native27unrolled_elementwise_kernelIZNS0_50_GLOBAL__N__2680c7bb_12_PowKernel_cu_7dd49032_316822pow_scalar_tensor_implIfEEvRNS_18TensorIteratorBaseEN3c107complexIT_EEEUlNS7_IfEEE_St5arrayIPcLm2EELi4E23TrivialOffsetCalculatorILi1EjESG_NS0_6memory15LoadWithoutCastENSH_16StoreWithoutCastEEEviS8_T0_T2_T3_T4_T5_ --------------------------
	.section	.nv.info._ZN2at6native27unrolled_elementwise_kernelIZNS0_50_GLOBAL__N__2680c7bb_12_PowKernel_cu_7dd49032_316822pow_scalar_tensor_implIfEEvRNS_18TensorIteratorBaseEN3c107complexIT_EEEUlNS7_IfEEE_St5arrayIPcLm2EELi4E23TrivialOffsetCalculatorILi1EjESG_NS0_6memory15LoadWithoutCastENSH_16StoreWithoutCastEEEviS8_T0_T2_T3_T4_T5_,"",@"SHT_CUDA_INFO"
	.sectionflags	@""
	.align	4


	//----- nvinfo : EIATTR_CUDA_API_VERSION
	.align		4
        /*0000*/ 	.byte	0x04, 0x37
        /*0002*/ 	.short	(.L_9561 - .L_9560)
.L_9560:
        /*0004*/ 	.word	0x00000082


	//----- nvinfo : EIATTR_KPARAM_INFO
	.align		4
.L_9561:
        /*0008*/ 	.byte	0x04, 0x17
        /*000a*/ 	.short	(.L_9563 - .L_9562)
.L_9562:
        /*000c*/ 	.word	0x00000000
        /*0010*/ 	.short	0x0006
        /*0012*/ 	.short	0x002b
        /*0014*/ 	.byte	0x00, 0xf0, 0x05, 0x00


	//----- nvinfo : EIATTR_KPARAM_INFO
	.align		4
.L_9563:
        /*0018*/ 	.byte	0x04, 0x17
        /*001a*/ 	.short	(.L_9565 - .L_9564)
.L_9564:
        /*001c*/ 	.word	0x00000000
        /*0020*/ 	.short	0x0005
        /*0022*/ 	.short	0x002a
        /*0024*/ 	.byte	0x00, 0xf0, 0x05, 0x00


	//----- nvinfo : EIATTR_KPARAM_INFO
	.align		4
.L_9565:
        /*0028*/ 	.byte	0x04, 0x17
        /*002a*/ 	.short	(.L_9567 - .L_9566)
.L_9566:
        /*002c*/ 	.word	0x00000000
        /*0030*/ 	.short	0x0004
        /*0032*/ 	.short	0x0029
        /*0034*/ 	.byte	0x00, 0xf0, 0x05, 0x00


	//----- nvinfo : EIATTR_KPARAM_INFO
	.align		4
.L_9567:
        /*0038*/ 	.byte	0x04, 0x17
        /*003a*/ 	.short	(.L_9569 - .L_9568)
.L_9568:
        /*003c*/ 	.word	0x00000000
        /*0040*/ 	.short	0x0003
        /*0042*/ 	.short	0x0028
        /*0044*/ 	.byte	0x00, 0xf0, 0x05, 0x00


	//----- nvinfo : EIATTR_KPARAM_INFO
	.align		4
.L_9569:
        /*0048*/ 	.byte	0x04, 0x17
        /*004a*/ 	.short	(.L_9571 - .L_9570)
.L_9570:
        /*004c*/ 	.word	0x00000000
        /*0050*/ 	.short	0x0002
        /*0052*/ 	.short	0x0018
        /*0054*/ 	.byte	0x00, 0xf0, 0x41, 0x00


	//----- nvinfo : EIATTR_KPARAM_INFO
	.align		4
.L_9571:
        /*0058*/ 	.byte	0x04, 0x17
        /*005a*/ 	.short	(.L_9573 - .L_9572)
.L_9572:
        /*005c*/ 	.word	0x00000000
        /*0060*/ 	.short	0x0001
        /*0062*/ 	.short	0x0008
        /*0064*/ 	.byte	0x00, 0xf0, 0x41, 0x00


	//----- nvinfo : EIATTR_KPARAM_INFO
	.align		4
.L_9573:
        /*0068*/ 	.byte	0x04, 0x17
        /*006a*/ 	.short	(.L_9575 - .L_9574)
.L_9574:
        /*006c*/ 	.word	0x00000000
        /*0070*/ 	.short	0x0000
        /*0072*/ 	.short	0x0000
        /*0074*/ 	.byte	0x00, 0xf0, 0x11, 0x00


	//----- nvinfo : EIATTR_SPARSE_MMA_MASK
	.align		4
.L_9575:
        /*0078*/ 	.byte	0x03, 0x50
        /*007a*/ 	.short	0x0000


	//----- nvinfo : EIATTR_MAXREG_COUNT
	.align		4
        /*007c*/ 	.byte	0x03, 0x1b
        /*007e*/ 	.short	0x00ff


	//----- nvinfo : EIATTR_MERCURY_ISA_VERSION
	.align		4
        /*0080*/ 	.byte	0x03, 0x5f
        /*0082*/ 	.short	0x0101


	//----- nvinfo : EIATTR_EXIT_INSTR_OFFSETS
	.align		4
        /*0084*/ 	.byte	0x04, 0x1c
        /*0086*/ 	.short	(.L_9577 - .L_9576)


	//   ....[0]....
.L_9576:
        /*0088*/ 	.word	0x00001410


	//   ....[1]....
        /*008c*/ 	.word	0x00001460


	//----- nvinfo : EIATTR_MAX_THREADS
	.align		4
.L_9577:
        /*0090*/ 	.byte	0x04, 0x05
        /*0092*/ 	.short	(.L_9579 - .L_9578)
.L_9578:
        /*0094*/ 	.word	0x00000080
        /*0098*/ 	.word	0x00000001
        /*009c*/ 	.word	0x00000001


	//----- nvinfo : EIATTR_CRS_STACK_SIZE
	.align		4
.L_9579:
        /*00a0*/ 	.byte	0x04, 0x1e
        /*00a2*/ 	.short	(.L_9581 - .L_9580)
.L_9580:
        /*00a4*/ 	.word	0x00000000


	//----- nvinfo : EIATTR_CBANK_PARAM_SIZE
	.align		4
.L_9581:
        /*00a8*/ 	.byte	0x03, 0x19
        /*00aa*/ 	.short	0x002c


	//----- nvinfo : EIATTR_PARAM_CBANK
	.align		4
        /*00ac*/ 	.byte	0x04, 0x0a
        /*00ae*/ 	.short	(.L_9583 - .L_9582)
	.align		4
.L_9582:
        /*00b0*/ 	.word	index@(.nv.constant0._ZN2at6native27unrolled_elementwise_kernelIZNS0_50_GLOBAL__N__2680c7bb_12_PowKernel_cu_7dd49032_316822pow_scalar_tensor_implIfEEvRNS_18TensorIteratorBaseEN3c107complexIT_EEEUlNS7_IfEEE_St5arrayIPcLm2EELi4E23TrivialOffsetCalculatorILi1EjESG_NS0_6memory15LoadWithoutCastENSH_16StoreWithoutCastEEEviS8_T0_T2_T3_T4_T5_)
        /*00b4*/ 	.short	0x0210
        /*00b6*/ 	.short	0x002c


	//----- nvinfo : EIATTR_SW_WAR
	.align		4
.L_9583:
        /*00b8*/ 	.byte	0x04, 0x36
        /*00ba*/ 	.short	(.L_9585 - .L_9584)
.L_9584:
        /*00bc*/ 	.word	0x00000008
.L_9585:


//--------------------- .nv.info._ZN2at6native29vectorized_elementwise_kernelILi2EZNS0_50_GLOBAL__N__2680c7bb_12_PowKernel_cu_7dd49032_316822pow_scalar_tensor_implIfEEvRNS_18TensorIteratorBaseEN3c107complexIT_EEEUlNS7_IfEEE_St5arrayIPcLm2EEEEviT0_T1_ --------------------------
	.section	.nv.info._ZN2at6native29vectorized_elementwise_kernelILi2EZNS0_50_GLOBAL__N__2680c7bb_12_PowKernel_cu_7dd49032_316822pow_scalar_tensor_implIfEEvRNS_18TensorIteratorBaseEN3c107complexIT_EEEUlNS7_IfEEE_St5arrayIPcLm2EEEEviT0_T1_,"",@"SHT_CUDA_INFO"
	.sectionflags	@""
	.align	4


	//----- nvinfo : EIATTR_CUDA_API_VERSION
	.align		4
        /*0000*/ 	.byte	0x04, 0x37
        /*0002*/ 	.short	(.L_9587 - .L_9586)
.L_9586:
        /*0004*/ 	.word	0x00000082


	//----- nvinfo : EIATTR_KPARAM_INFO
	.align		4
.L_9587:
        /*0008*/ 	.byte	0x04, 0x17
        /*000a*/ 	.short	(.L_9589 - .L_9588)
.L_9588:
        /*000c*/ 	.word	0x00000000
        /*0010*/ 	.short	0x0002
        /*0012*/ 	.short	0x0018
        /*0014*/ 	.byte	0x00, 0xf0, 0x41, 0x00


	//----- nvinfo : EIATTR_KPARAM_INFO
	.align		4
.L_9589:
        /*0018*/ 	.byte	0x04, 0x17
        /*001a*/ 	.short	(.L_9591 - .L_9590)
.L_9590:
        /*001c*/ 	.word	0x00000000
        /*0020*/ 	.short	0x0001
        /*0022*/ 	.short	0x0008
        /*0024*/ 	.byte	0x00, 0xf0, 0x41, 0x00


	//----- nvinfo : EIATTR_KPARAM_INFO
	.align		4
.L_9591:
        /*0028*/ 	.byte	0x04, 0x17
        /*002a*/ 	.short	(.L_9593 - .L_9592)
.L_9592:
        /*002c*/ 	.word	0x00000000
        /*0030*/ 	.short	0x0000
        /*0032*/ 	.short	0x0000
        /*0034*/ 	.byte	0x00, 0xf0, 0x11, 0x00


	//----- nvinfo : EIATTR_SPARSE_MMA_MASK
	.align		4
.L_9593:
        /*0038*/ 	.byte	0x03, 0x50
        /*003a*/ 	.short	0x0000


	//----- nvinfo : EIATTR_MAXREG_COUNT
	.align		4
        /*003c*/ 	.byte	0x03, 0x1b
        /*003e*/ 	.short	0x00ff


	//----- nvinfo : EIATTR_MERCURY_ISA_VERSION
	.align		4
        /*0040*/ 	.byte	0x03, 0x5f
        /*0042*/ 	.short	0x0101


	//----- nvinfo : EIATTR_EXIT_INSTR_OFFSETS
	.align		4
        /*0044*/ 	.byte	0x04, 0x1c
        /*0046*/ 	.short	(.L_9595 - .L_9594)


	//   ....[0]....
.L_9594:
        /*0048*/ 	.word	0x00001f80


	//   ....[1]....
        /*004c*/ 	.word	0x00004730


	//   ....[2]....
        /*0050*/ 	.word	0x00004780


	//----- nvinfo : EIATTR_MAX_THREADS
	.align		4
.L_9595:
        /*0054*/ 	.byte	0x04, 0x05
        /*0056*/ 	.short	(.L_9597 - .L_9596)
.L_9596:
        /*0058*/ 	.word	0x00000080
        /*005c*/ 	.word	0x00000001
        /*0060*/ 	.word	0x00000001


	//----- nvinfo : EIATTR_CRS_STACK_SIZE
	.align		4
.L_9597:
        /*0064*/ 	.byte	0x04, 0x1e
        /*0066*/ 	.short	(.L_9599 - .L_9598)
.L_9598:
        /*0068*/ 	.word	0x00000000


	//----- nvinfo : EIATTR_CBANK_PARAM_SIZE
	.align		4
.L_9599:
        /*006c*/ 	.byte	0x03, 0x19
        /*006e*/ 	.short	0x0028


	//----- nvinfo : EIATTR_PARAM_CBANK
	.align		4
        /*0070*/ 	.byte	0x04, 0x0a
        /*0072*/ 	.short	(.L_9601 - .L_9600)
	.align		4
.L_9600:
        /*0074*/ 	.word	index@(.nv.constant0._ZN2at6native29vectorized_elementwise_kernelILi2EZNS0_50_GLOBAL__N__2680c7bb_12_PowKernel_cu_7dd49032_316822pow_scalar_tensor_implIfEEvRNS_18TensorIteratorBaseEN3c107complexIT_EEEUlNS7_IfEEE_St5arrayIPcLm2EEEEviT0_T1_)
        /*0078*/ 	.short	0x0210
        /*007a*/ 	.short	0x0028


	//----- nvinfo : EIATTR_SW_WAR
	.align		4
.L_9601:
        /*007c*/ 	.byte	0x04, 0x36
        /*007e*/ 	.short	(.L_9603 - .L_9602)
.L_9602:
        /*0080*/ 	.word	0x00000008
.L_9603:


//--------------------- .nv.info._ZN2at6native29vectorized_elementwise_kernelILi4EZNS0_50_GLOBAL__N__2680c7bb_12_PowKernel_cu_7dd49032_316822pow_scalar_tensor_implIfEEvRNS_18TensorIteratorBaseEN3c107complexIT_EEEUlNS7_IfEEE_St5arrayIPcLm2EEEEviT0_T1_ --------------------------
	.section	.nv.info._ZN2at6native29vectorized_elementwise_kernelILi4EZNS0_50_GLOBAL__N__2680c7bb_12_PowKernel_cu_7dd49032_316822pow_scalar_tensor_implIfEEvRNS_18TensorIteratorBaseEN3c107complexIT_EEEUlNS7_IfEEE_St5arrayIPcLm2EEEEviT0_T1_,"",@"SHT_CUDA_INFO"
	.sectionflags	@""
	.align	4


	//----- nvinfo : EIATTR_CUDA_API_VERSION
	.align		4
        /*0000*/ 	.byte	0x04, 0x37
        /*0002*/ 	.short	(.L_9605 - .L_9604)
.L_9604:
        /*0004*/ 	.word	0x00000082


	//----- nvinfo : EIATTR_KPARAM_INFO
	.align		4
.L_9605:
        /*0008*/ 	.byte	0x04, 0x17
        /*000a*/ 	.short	(.L_9607 - .L_9606)
.L_9606:
        /*000c*/ 	.word	0x00000000
        /*0010*/ 	.short	0x0002
        /*0012*/ 	.short	0x0018
        /*0014*/ 	.byte	0x00, 0xf0, 0x41, 0x00


	//----- nvinfo : EIATTR_KPARAM_INFO
	.align		4
.L_9607:
        /*0018*/ 	.byte	0x04, 0x17
        /*001a*/ 	.short	(.L_9609 - .L_9608)
.L_9608:
        /*001c*/ 	.word	0x00000000
        /*0020*/ 	.short	0x0001
        /*0022*/ 	.short	0x0008
        /*0024*/ 	.byte	0x00, 0xf0, 0x41, 0x00


	//----- nvinfo : EIATTR_KPARAM_INFO
	.align		4
.L_9609:
        /*0028*/ 	.byte	0x04, 0x17
        /*002a*/ 	.short	(.L_9611 - .L_9610)
.L_9610:
        /*002c*/ 	.word	0x00000000
        /*0030*/ 	.short	0x0000
        /*0032*/ 	.short	0x0000
        /*0034*/ 	.byte	0x00, 0xf0, 0x11, 0x00


	//----- nvinfo : EIATTR_SPARSE_MMA_MASK
	.align		4
.L_9611:
        /*0038*/ 	.byte	0x03, 0x50
        /*003a*/ 	.short	0x0000


	//----- nvinfo : EIATTR_MAXREG_COUNT
	.align		4
        /*003c*/ 	.byte	0x03, 0x1b
        /*003e*/ 	.short	0x00ff


	//----- nvinfo : EIATTR_MERCURY_ISA_VERSION
	.align		4
        /*0040*/ 	.byte	0x03, 0x5f
        /*0042*/ 	.short	0x0101


	//----- nvinfo : EIATTR_EXIT_INSTR_OFFSETS
	.align		4
        /*0044*/ 	.byte	0x04, 0x1c
        /*0046*/ 	.short	(.L_9613 - .L_9612)


	//   ....[0]....
.L_9612:
        /*0048*/ 	.word	0x00001f80


	//   ....[1]....
        /*004c*/ 	.word	0x00004730


	//   ....[2]....
        /*0050*/ 	.word	0x00004780


	//----- nvinfo : EIATTR_MAX_THREADS
	.align		4
.L_9613:
        /*0054*/ 	.byte	0x04, 0x05
        /*0056*/ 	.short	(.L_9615 - .L_9614)
.L_9614:
        /*0058*/ 	.word	0x00000080
        /*005c*/ 	.word	0x00000001
        /*0060*/ 	.word	0x00000001


	//----- nvinfo : EIATTR_CRS_STACK_SIZE
	.align		4
.L_9615:
        /*0064*/ 	.byte	0x04, 0x1e
        /*0066*/ 	.short	(.L_9617 - .L_9616)
.L_9616:
        /*0068*/ 	.word	0x00000000


	//----- nvinfo : EIATTR_CBANK_PARAM_SIZE
	.align		4
.L_9617:
        /*006c*/ 	.byte	0x03, 0x19
        /*006e*/ 	.short	0x0028


	//----- nvinfo : EIATTR_PARAM_CBANK
	.align		4
        /*0070*/ 	.byte	0x04, 0x0a
        /*0072*/ 	.short	(.L_9619 - .L_9618)
	.align		4
.L_9618:
        /*0074*/ 	.word	index@(.nv.constant0._ZN2at6native29vectorized_elementwise_kernelILi4EZNS0_50_GLOBAL__N__2680c7bb_12_PowKernel_cu_7dd49032_316822pow_scalar_tensor_implIfEEvRNS_18TensorIteratorBaseEN3c107complexIT_EEEUlNS7_IfEEE_St5arrayIPcLm2EEEEviT0_T1_)
        /*0078*/ 	.short	0x0210
        /*007a*/ 	.short	0x0028


	//----- nvinfo : EIATTR_SW_WAR
	.align		4
.L_9619:
        /*007c*/ 	.byte	0x04, 0x36
        /*007e*/ 	.short	(.L_9621 - .L_9620)
.L_9620:
        /*0080*/ 	.word	0x00000008
.L_9621:


//--------------------- .nv.info._ZN2at6native29vectorized_elementwise_kernelILi8EZNS0_50_GLOBAL__N__2680c7bb_12_PowKernel_cu_7dd49032_316822pow_scalar_tensor_implIfEEvRNS_18TensorIteratorBaseEN3c107complexIT_EEEUlNS7_IfEEE_St5arrayIPcLm2EEEEviT0_T1_ --------------------------
	.section	.nv.info._ZN2at6native29vectorized_elementwise_kernelILi8EZNS0_50_GLOBAL__N__2680c7bb_12_PowKernel_cu_7dd49032_316822pow_scalar_tensor_implIfEEvRNS_18TensorIteratorBaseEN3c107complexIT_EEEUlNS7_IfEEE_St5arrayIPcLm2EEEEviT0_T1_,"",@"SHT_CUDA_INFO"
	.sectionflags	@""
	.align	4


	//----- nvinfo : EIATTR_CUDA_API_VERSION
	.align		4
        /*0000*/ 	.byte	0x04, 0x37
        /*0002*/ 	.short	(.L_9623 - .L_9622)
.L_9622:
        /*0004*/ 	.word	0x00000082


	//----- nvinfo : EIATTR_KPARAM_INFO
	.align		4
.L_9623:
        /*0008*/ 	.byte	0x04, 0x17
        /*000a*/ 	.short	(.L_9625 - .L_9624)
.L_9624:
        /*000c*/ 	.word	0x00000000
        /*0010*/ 	.short	0x0002
        /*0012*/ 	.short	0x0018
        /*0014*/ 	.byte	0x00, 0xf0, 0x41, 0x00


	//----- nvinfo : EIATTR_KPARAM_INFO
	.align		4
.L_9625:
        /*0018*/ 	.byte	0x04, 0x17
        /*001a*/ 	.short	(.L_9627 - .L_9626)
.L_9626:
        /*001c*/ 	.word	0x00000000
        /*0020*/ 	.short	0x0001
        /*0022*/ 	.short	0x0008
        /*0024*/ 	.byte	0x00, 0xf0, 0x41, 0x00


	//----- nvinfo : EIATTR_KPARAM_INFO
	.align		4
.L_9627:
        /*0028*/ 	.byte	0x04, 0x17
        /*002a*/ 	.short	(.L_9629 - .L_9628)
.L_9628:
        /*002c*/ 	.word	0x00000000
        /*0030*/ 	.short	0x0000
        /*0032*/ 	.short	0x0000
        /*0034*/ 	.byte	0x00, 0xf0, 0x11, 0x00


	//----- nvinfo : EIATTR_SPARSE_MMA_MASK
	.align		4
.L_9629:
        /*0038*/ 	.byte	0x03, 0x50
        /*003a*/ 	.short	0x0000


	//----- nvinfo : EIATTR_MAXREG_COUNT
	.align		4
        /*003c*/ 	.byte	0x03, 0x1b
        /*003e*/ 	.short	0x00ff


	//----- nvinfo : EIATTR_MERCURY_ISA_VERSION
	.align		4
        /*0040*/ 	.byte	0x03, 0x5f
        /*0042*/ 	.short	0x0101


	//----- nvinfo : EIATTR_EXIT_INSTR_OFFSETS
	.align		4
        /*0044*/ 	.byte	0x04, 0x1c
        /*0046*/ 	.short	(.L_9631 - .L_9630)


	//   ....[0]....
.L_9630:
        /*0048*/ 	.word	0x00001f80


	//   ....[1]....
        /*004c*/ 	.word	0x00004730


	//   ....[2]....
        /*0050*/ 	.word	0x00004780


	//----- nvinfo : EIATTR_MAX_THREADS
	.align		4
.L_9631:
        /*0054*/ 	.byte	0x04, 0x05
        /*0056*/ 	.short	(.L_9633 - .L_9632)
.L_9632:
        /*0058*/ 	.word	0x00000080
        /*005c*/ 	.word	0x00000001
        /*0060*/ 	.word	0x00000001


	//----- nvinfo : EIATTR_CRS_STACK_SIZE
	.align		4
.L_9633:
        /*0064*/ 	.byte	0x04, 0x1e
        /*0066*/ 	.short	(.L_9635 - .L_9634)
.L_9634:
        /*0068*/ 	.word	0x00000000


	//----- nvinfo : EIATTR_CBANK_PARAM_SIZE
	.align		4
.L_9635:
        /*006c*/ 	.byte	0x03, 0x19
        /*006e*/ 	.short	0x0028


	//----- nvinfo : EIATTR_PARAM_CBANK
	.align		4
        /*0070*/ 	.byte	0x04, 0x0a
        /*0072*/ 	.short	(.L_9637 - .L_9636)
	.align		4
.L_9636:
        /*0074*/ 	.word	index@(.nv.constant0._ZN2at6native29vectorized_elementwise_kernelILi8EZNS0_50_GLOBAL__N__2680c7bb_12_PowKernel_cu_7dd49032_316822pow_scalar_tensor_implIfEEvRNS_18TensorIteratorBaseEN3c107complexIT_EEEUlNS7_IfEEE_St5arrayIPcLm2EEEEviT0_T1_)
        /*0078*/ 	.short	0x0210
        /*007a*/ 	.short	0x0028


	//----- nvinfo : EIATTR_SW_WAR
	.align		4
.L_9637:
        /*007c*/ 	.byte	0x04, 0x36
        /*007e*/ 	.short	(.L_9639 - .L_9638)
.L_9638:
        /*0080*/ 	.word	0x00000008
.L_9639:


//--------------------- .nv.info._ZN2at6native18elementwise_kernelILi128ELi4EZNS0_15gpu_kernel_implIZZZNS0_50_GLOBAL__N__2680c7bb_12_PowKernel_cu_7dd49032_316824pow_tensor_tensor_kernelERNS_18TensorIteratorBaseEENKUlvE_clEvENKUlvE6_clEvEUlN3c107complexIdEESA_E_EEvS5_RKT_EUliE_EEviT1_ --------------------------
	.section	.nv.info._ZN2at6native18elementwise_kernelILi128ELi4EZNS0_15gpu_kernel_implIZZZNS0_50_GLOBAL__N__2680c7bb_12_PowKernel_cu_7dd49032_316824pow_tensor_tensor_kernelERNS_18TensorIteratorBaseEENKUlvE_clEvENKUlvE6_clEvEUlN3c107complexIdEESA_E_EEvS5_RKT_EUliE_EEviT1_,"",@"SHT_CUDA_INFO"
	.sectionflags	@""
	.align	4


	//----- nvinfo : EIATTR_CUDA_API_VERSION
	.align		4
        /*0000*/ 	.byte	0x04, 0x37
        /*0002*/ 	.short	(.L_9641 - .L_9640)
.L_9640:
        /*0004*/ 	.word	0x00000082


	//----- nvinfo : EIATTR_KPARAM_INFO
	.align		4
.L_9641:
        /*0008*/ 	.byte	0x04, 0x17
        /*000a*/ 	.short	(.L_9643 - .L_9642)
.L_9642:
        /*000c*/ 	.word	0x00000000
        /*0010*/ 	.short	0x0001
        /*0012*/ 	.short	0x0008
        /*0014*/ 	.byte	0x00, 0xf0, 0x41, 0x0a


	//----- nvinfo : EIATTR_KPARAM_INFO
	.align		4
.L_9643:
        /*0018*/ 	.byte	0x04, 0x17
        /*001a*/ 	.short	(.L_9645 - .L_9644)
.L_9644:
        /*001c*/ 	.word	0x00000000
        /*0020*/ 	.short	0x0000
        /*0022*/ 	.short	0x0000
        /*0024*/ 	.byte	0x00, 0xf0, 0x11, 0x00


	//----- nvinfo : EIATTR_SPARSE_MMA_MASK
	.align		4
.L_9645:
        /*0028*/ 	.byte	0x03, 0x50
        /*002a*/ 	.short	0x0000


	//----- nvinfo : EIATTR_MAXREG_COUNT
	.align		4
        /*002c*/ 	.byte	0x03, 0x1b
        /*002e*/ 	.short	0x0080


	//----- nvinfo : EIATTR_EXTERNS
	.align		4
        /*0030*/ 	.byte	0x04, 0x0f
        /*0032*/ 	.short	(.L_9647 - .L_9646)


	//   ....[0]....
	.align		4
.L_9646:
        /*0034*/ 	.word	index@(__assertfail)


	//----- nvinfo : EIATTR_MERCURY_ISA_VERSION
	.align		4
.L_9647:
        /*0038*/ 	.byte	0x03, 0x5f
        /*003a*/ 	.short	0x0101


	//----- nvinfo : EIATTR_SYSCALL_OFFSETS
	.align		4
        /*003c*/ 	.byte	0x04, 0x46
        /*003e*/ 	.short	(.L_9649 - .L_9648)


	//   ....[0]....
.L_9648:
        /*0040*/ 	.word	0x000026e0


	//   ....[1]....
        /*0044*/ 	.word	0x00003770


	//   ....[2]....
        /*0048*/ 	.word	0x0000e3f0


	//   ....[3]....
        /*004c*/ 	.word	0x00010b30


	//   ....[4]....
        /*0050*/ 	.word	0x00011bc0


	//   ....[5]....
        /*0054*/ 	.word	0x0001c800


	//   ....[6]....
        /*0058*/ 	.word	0x0001ef10


	//   ....[7]....
        /*005c*/ 	.word	0x0001ffa0


	//   ....[8]....
        /*0060*/ 	.word	0x0002ab80


	//   ....[9]....
        /*0064*/ 	.word	0x0002d280


	//   ....[10]....
        /*0068*/ 	.word	0x0002e310


	//   ....[11]....
        /*006c*/ 	.word	0x00038f20


	//----- nvinfo : EIATTR_EXIT_INSTR_OFFSETS
	.align		4
.L_9649:
        /*0070*/ 	.byte	0x04, 0x1c
        /*0072*/ 	.short	(.L_9651 - .L_9650)


	//   ....[0]....
.L_9650:
        /*0074*/ 	.word	0x0002ac30


	//   ....[1]....
        /*0078*/ 	.word	0x00037f20


	//   ....[2]....
        /*007c*/ 	.word	0x00037f60


	//   ....[3]....
        /*0080*/ 	.word	0x00037ff0


	//   ....[4]....
        /*0084*/ 	.word	0x00038020


	//   ....[5]....
        /*0088*/ 	.word	0x00038050


	//   ....[6]....
        /*008c*/ 	.word	0x00038120


	//   ....[7]....
        /*0090*/ 	.word	0x000381a0


	//   ....[8]....
        /*0094*/ 	.word	0x000382a0


	//   ....[9]....
        /*0098*/ 	.word	0x00038350


	//   ....[10]....
        /*009c*/ 	.word	0x00038370


	//   ....[11]....
        /*00a0*/ 	.word	0x00038440


	//   ....[12]....
        /*00a4*/ 	.word	0x00038460


	//   ....[13]....
        /*00a8*/ 	.word	0x00038630


	//   ....[14]....
        /*00ac*/ 	.word	0x000387d0


	//   ....[15]....
        /*00b0*/ 	.word	0x00038850


	//   ....[16]....
        /*00b4*/ 	.word	0x00038900


	//   ....[17]....
        /*00b8*/ 	.word	0x00038ac0


	//   ....[18]....
        /*00bc*/ 	.word	0x00038c80


	//   ....[19]....
        /*00c0*/ 	.word	0x00038e20


	//   ....[20]....
        /*00c4*/ 	.word	0x00038f30


	//   ....[21]....
        /*00c8*/ 	.word	0x00038f60


	//   ....[22]....
        /*00cc*/ 	.word	0x00038f90


	//----- nvinfo : EIATTR_MAX_THREADS
	.align		4
.L_9651:
        /*00d0*/ 	.byte	0x04, 0x05
        /*00d2*/ 	.short	(.L_9653 - .L_9652)
.L_9652:
        /*00d4*/ 	.word	0x00000080
        /*00d8*/ 	.word	0x00000001
        /*00dc*/ 	.word	0x00000001


	//----- nvinfo : EIATTR_CRS_STACK_SIZE
	.align		4
.L_9653:
        /*00e0*/ 	.byte	0x04, 0x1e
        /*00e2*/ 	.short	(.L_9655 - .L_9654)
.L_9654:
        /*00e4*/ 	.word	0x00000000


	//----- nvinfo : EIATTR_CBANK_PARAM_SIZE
	.align		4
.L_9655:
        /*00e8*/ 	.byte	0x03, 0x19
        /*00ea*/ 	.short	0x0298


	//----- nvinfo : EIATTR_PARAM_CBANK
	.align		4
        /*00ec*/ 	.byte	0x04, 0x0a
        /*00ee*/ 	.short	(.L_9657 - .L_9656)
	.align		4
.L_9656:
        /*00f0*/ 	.word	index@(.nv.constant0._ZN2at6native18elementwise_kernelILi128ELi4EZNS0_15gpu_kernel_implIZZZNS0_50_GLOBAL__N__2680c7bb_12_PowKernel_cu_7dd49032_316824pow_tensor_tensor_kernelERNS_18TensorIteratorBaseEENKUlvE_clEvENKUlvE6_clEvEUlN3c107complexIdEESA_E_EEvS5_RKT_EUliE_EEviT1_)
        /*00f4*/ 	.short	0x0210
        /*00f6*/ 	.short	0x0298


	//----- nvinfo : EIATTR_SW_WAR
	.align		4
.L_9657:
        /*00f8*/ 	.byte	0x04, 0x36
        /*00fa*/ 	.short	(.L_9659 - .L_9658)
.L_9658:
        /*00fc*/ 	.word	0x00000008
.L_9659:


//--------------------- .nv.info._ZN2at6native27unrolled_elementwise_kernelIZZZNS0_50_GLOBAL__N__2680c7bb_12_PowKernel_cu_7dd49032_316824pow_tensor_tensor_kernelERNS_18TensorIteratorBaseEENKUlvE_clEvENKUlvE6_clEvEUlN3c107complexIdEES9_E_St5arrayIPcLm3EELi4E23TrivialOffsetCalculatorILi2EjESE_ILi1EjENS0_6memory12LoadWithCastILi2EEENSH_13StoreWithCastILi1EEEEEviT_T0_T2_T3_T4_T5_ --------------------------
	.section	.nv.info._ZN2at6native27unrolled_elementwise_kernelIZZZNS0_50_GLOBAL__N__2680c7bb_12_PowKernel_cu_7dd49032_316824pow_tensor_tensor_kernelERNS_18TensorIteratorBaseEENKUlvE_clEvENKUlvE6_clEvEUlN3c107complexIdEES9_E_St5arrayIPcLm3EELi4E23TrivialOffsetCalculatorILi2EjESE_ILi1EjENS0_6memory12LoadWithCastILi2EEENSH_13StoreWithCastILi1EEEEEviT_T0_T2_T3_T4_T5_,"",@"SHT_CUDA_INFO"
	.sectionflags	@""
	.align	4


	//----- nvinfo : EIATTR_CUDA_API_VERSION
	.align		4
        /*0000*/ 	.byte	0x04, 0x37
        /*0002*/ 	.short	(.L_9661 - .L_9660)
.L_9660:
        /*0004*/ 	.word	0x00000082


	//----- nvinfo : EIATTR_KPARAM_INFO
	.align		4
.L_9661:
        /*0008*/ 	.byte	0x04, 0x17
        /*000a*/ 	.short	(.L_9663 - .L_9662)
.L_9662:
        /*000c*/ 	.word	0x00000000
        /*0010*/ 	.short	0x0006
        /*0012*/ 	.short	0x0038
        /*0014*/ 	.byte	0x00, 0xf0, 0x21, 0x00


	//----- nvinfo : EIATTR_KPARAM_INFO
	.align		4
.L_9663:
        /*0018*/ 	.byte	0x04, 0x17
        /*001a*/ 	.short	(.L_9665 - .L_9664)
.L_9664:
        /*001c*/ 	.word	0x00000000
        /*0020*/ 	.short	0x0005
        /*0022*/ 	.short	0x002c
        /*0024*/ 	.byte	0x00, 0xf0, 0x31, 0x00


	//----- nvinfo : EIATTR_KPARAM_INFO
	.align		4
.L_9665:
        /*0028*/ 	.byte	0x04, 0x17
        /*002a*/ 	.short	(.L_9667 - .L_9666)
.L_9666:
        /*002c*/ 	.word	0x00000000
        /*0030*/ 	.short	0x0004
        /*0032*/ 	.short	0x0029
        /*0034*/ 	.byte	0x00, 0xf0, 0x05, 0x00


	//----- nvinfo : EIATTR_KPARAM_INFO
	.align		4
.L_9667:
        /*0038*/ 	.byte	0x04, 0x17
        /*003a*/ 	.short	(.L_9669 - .L_9668)
.L_9668:
        /*003c*/ 	.word	0x00000000
        /*0040*/ 	.short	0x0003
        /*0042*/ 	.short	0x0028
        /*0044*/ 	.byte	0x00, 0xf0, 0x05, 0x00


	//----- nvinfo : EIATTR_KPARAM_INFO
	.align		4
.L_9669:
        /*0048*/ 	.byte	0x04, 0x17
        /*004a*/ 	.short	(.L_9671 - .L_9670)
.L_9670:
        /*004c*/ 	.word	0x00000000
        /*0050*/ 	.short	0x0002
        /*0052*/ 	.short	0x0010
        /*0054*/ 	.byte	0x00, 0xf0, 0x61, 0x00


	//----- nvinfo : EIATTR_KPARAM_INFO
	.align		4
.L_9671:
        /*0058*/ 	.byte	0x04, 0x17
        /*005a*/ 	.short	(.L_9673 - .L_9672)
.L_9672:
        /*005c*/ 	.word	0x00000000
        /*0060*/ 	.short	0x0001
        /*0062*/ 	.short	0x0008
        /*0064*/ 	.byte	0x00, 0xf0, 0x21, 0x00


	//----- nvinfo : EIATTR_KPARAM_INFO
	.align		4
.L_9673:
        /*0068*/ 	.byte	0x04, 0x17
        /*006a*/ 	.short	(.L_9675 - .L_9674)
.L_9674:
        /*006c*/ 	.word	0x00000000
        /*0070*/ 	.short	0x0000
        /*0072*/ 	.short	0x0000
        /*0074*/ 	.byte	0x00, 0xf0, 0x11, 0x00


	//----- nvinfo : EIATTR_SPARSE_MMA_MASK
	.align		4
.L_9675:
        /*0078*/ 	.byte	0x03, 0x50
        /*007a*/ 	.short	0x0000


	//----- nvinfo : EIATTR_MAXREG_COUNT
	.align		4
        /*007c*/ 	.byte	0x03, 0x1b
        /*007e*/ 	.short	0x00ff


	//----- nvinfo : EIATTR_EXTERNS
	.align		4
        /*0080*/ 	.byte	0x04, 0x0f
        /*0082*/ 	.short	(.L_9677 - .L_9676)


	//   ....[0]....
	.align		4
.L_9676:
        /*0084*/ 	.word	index@(__assertfail)


	//----- nvinfo : EIATTR_MERCURY_ISA_VERSION
	.align		4
.L_9677:
        /*0088*/ 	.byte	0x03, 0x5f
        /*008a*/ 	.short	0x0101


	//----- nvinfo : EIATTR_SYSCALL_OFFSETS
	.align		4
        /*008c*/ 	.byte	0x04, 0x46
        /*008e*/ 	.short	(.L_9679 - .L_9678)


	//   ....[0]....
.L_9678:
        /*0090*/ 	.word	0x00001120


	//   ....[1]....
        /*0094*/ 	.word	0x000021c0


	//   ....[2]....
        /*0098*/ 	.word	0x000032f0


	//   ....[3]....
        /*009c*/ 	.word	0x00004390


	//   ....[4]....
        /*00a0*/ 	.word	0x000054e0


	//   ....[5]....
        /*00a4*/ 	.word	0x00006580


	//   ....[6]....
        /*00a8*/ 	.word	0x000076b0


	//   ....[7]....
        /*00ac*/ 	.word	0x00008750


	//   ....[8]....
        /*00b0*/ 	.word	0x00030710


	//   ....[9]....
        /*00b4*/ 	.word	0x00031930


	//   ....[10]....
        /*00b8*/ 	.word	0x00032b30


	//   ....[11]....
        /*00bc*/ 	.word	0x00033d20


	//----- nvinfo : EIATTR_EXIT_INSTR_OFFSETS
	.align		4
.L_9679:
        /*00c0*/ 	.byte	0x04, 0x1c
        /*00c2*/ 	.short	(.L_9681 - .L_9680)


	//   ....[0]....
.L_9680:
        /*00c4*/ 	.word	0x00032bd0


	//   ....[1]....
        /*00c8*/ 	.word	0x00032d20


	//   ....[2]....
        /*00cc*/ 	.word	0x00032d60


	//   ....[3]....
        /*00d0*/ 	.word	0x00032df0


	//   ....[4]....
        /*00d4*/ 	.word	0x00032e20


	//   ....[5]....
        /*00d8*/ 	.word	0x00032e50


	//   ....[6]....
        /*00dc*/ 	.word	0x00032f20


	//   ....[7]....
        /*00e0*/ 	.word	0x00032fa0


	//   ....[8]....
        /*00e4*/ 	.word	0x000330a0


	//   ....[9]....
        /*00e8*/ 	.word	0x00033150


	//   ....[10]....
        /*00ec*/ 	.word	0x00033170


	//   ....[11]....
        /*00f0*/ 	.word	0x00033240


	//   ....[12]....
        /*00f4*/ 	.word	0x00033260


	//   ....[13]....
        /*00f8*/ 	.word	0x00033430


	//   ....[14]....
        /*00fc*/ 	.word	0x000335d0


	//   ....[15]....
        /*0100*/ 	.word	0x00033650


	//   ....[16]....
        /*0104*/ 	.word	0x00033700


	//   ....[17]....
        /*0108*/ 	.word	0x000338c0


	//   ....[18]....
        /*010c*/ 	.word	0x00033a80


	//   ....[19]....
        /*0110*/ 	.word	0x00033c20


	//   ....[20]....
        /*0114*/ 	.word	0x00033d30


	//   ....[21]....
        /*0118*/ 	.word	0x00033d60


	//   ....[22]....
        /*011c*/ 	.word	0x00033d90


	//----- nvinfo : EIATTR_MAX_THREADS
	.align		4
.L_9681:
        /*0120*/ 	.byte	0x04, 0x05
        /*0122*/ 	.short	(.L_9683 - .L_9682)
.L_9682:
        /*0124*/ 	.word	0x00000080
        /*0128*/ 	.word	0x00000001
        /*012c*/ 	.word	0x00000001


	//----- nvinfo : EIATTR_CRS_STACK_SIZE
	.align		4
.L_9683:
        /*0130*/ 	.byte	0x04, 0x1e
        /*0132*/ 	.short	(.L_9685 - .L_9684)
.L_9684:
        /*0134*/ 	.word	0x00000000


	//----- nvinfo : EIATTR_CBANK_PARAM_SIZE
	.align		4
.L_9685:
        /*0138*/ 	.byte	0x03, 0x19
        /*013a*/ 	.short	0x0040


	//----- nvinfo : EIATTR_PARAM_CBANK
	.align		4
        /*013c*/ 	.byte	0x04, 0x0a
        /*013e*/ 	.short	(.L_9687 - .L_9686)
	.align		4
.L_9686:
        /*0140*/ 	.word	index@(.nv.constant0._ZN2at6native27unrolled_elementwise_kernelIZZZNS0_50_GLOBAL__N__2680c7bb_12_PowKernel_cu_7dd49032_316824pow_tensor_tensor_kernelERNS_18TensorIteratorBaseEENKUlvE_clEvENKUlvE6_clEvEUlN3c107complexIdEES9_E_St5arrayIPcLm3EELi4E23TrivialOffsetCalculatorILi2EjESE_ILi1EjENS0_6memory12LoadWithCastILi2EEENSH_13StoreWithCastILi1EEEEEviT_T0_T2_T3_T4_T5_)
        /*0144*/ 	.short	0x0210
        /*0146*/ 	.short	0x0040


	//----- nvinfo : EIATTR_SW_WAR
	.align		4
.L_9687:
        /*0148*/ 	.byte	0x04, 0x36
        /*014a*/ 	.short	(.L_9689 - .L_9688)
.L_9688:
        /*014c*/ 	.word	0x00000008
.L_9689:


//--------------------- .nv.info._ZN2at6native18elementwise_kernelILi128ELi2EZNS0_22gpu_kernel_impl_nocastIZZZNS0_50_GLOBAL__N__2680c7bb_12_PowKernel_cu_7dd49032_316824pow_tensor_tensor_kernelERNS_18TensorIteratorBaseEENKUlvE_clEvENKUlvE6_clEvEUlN3c107complexIdEESA_E_EEvS5_RKT_EUliE_EEviT1_ --------------------------
	.section	.nv.info._ZN2at6native18elementwise_kernelILi128ELi2EZNS0_22gpu_kernel_impl_nocastIZZZNS0_50_GLOBAL__N__2680c7bb_12_PowKernel_cu_7dd49032_316824pow_tensor_tensor_kernelERNS_18TensorIteratorBaseEENKUlvE_clEvENKUlvE6_clEvEUlN3c107complexIdEESA_E_EEvS5_RKT_EUliE_EEviT1_,"",@"SHT_CUDA_INFO"
	.sectionflags	@""
	.align	4


	//----- nvinfo : EIATTR_CUDA_API_VERSION
	.align		4
        /*0000*/ 	.byte	0x04, 0x37
        /*0002*/ 	.short	(.L_9691 - .L_9690)
.L_9690:
        /*0004*/ 	.word	0x00000082


	//----- nvinfo : EIATTR_KPARAM_INFO
	.align		4
.L_9691:
        /*0008*/ 	.byte	0x04, 0x17
        /*000a*/ 	.short	(.L_9693 - .L_9692)
.L_9692:
        /*000c*/ 	.word	0x00000000
        /*0010*/ 	.short	0x0001
        /*0012*/ 	.short	0x0008
        /*0014*/ 	.byte	0x00, 0xf0, 0x21, 0x0a


	//----- nvinfo : EIATTR_KPARAM_INFO
	.align		4
.L_9693:
        /*0018*/ 	.byte	0x04, 0x17
        /*001a*/ 	.short	(.L_9695 - .L_9694)
.L_9694:
        /*001c*/ 	.word	0x00000000
        /*0020*/ 	.short	0x0000
        /*0022*/ 	.short	0x0000
        /*0024*/ 	.byte	0x00, 0xf0, 0x11, 0x00


	//----- nvinfo : EIATTR_SPARSE_MMA_MASK
	.align		4
.L_9695:
        /*0028*/ 	.byte	0x03, 0x50
        /*002a*/ 	.short	0x0000


	//----- nvinfo : EIATTR_MAXREG_COUNT
	.align		4
        /*002c*/ 	.byte	0x03, 0x1b
        /*002e*/ 	.short	0x0080


	//----- nvinfo : EIATTR_MERCURY_ISA_VERSION
	.align		4
        /*0030*/ 	.byte	0x03, 0x5f
        /*0032*/ 	.short	0x0101


	//----- nvinfo : EIATTR_EXIT_INSTR_OFFSETS
	.align		4
        /*0034*/ 	.byte	0x04, 0x1c
        /*0036*/ 	.short	(.L_9697 - .L_9696)


	//   ....[0]....
.L_9696:
        /*0038*/ 	.word	0x0000b160


	//   ....[1]....
        /*003c*/ 	.word	0x00016170


	//----- nvinfo : EIATTR_MAX_THREADS
	.align		4
.L_9697:
        /*0040*/ 	.byte	0x04, 0x05
        /*0042*/ 	.short	(.L_9699 - .L_9698)
.L_9698:
        /*0044*/ 	.word	0x00000080
        /*0048*/ 	.word	0x00000001
        /*004c*/ 	.word	0x00000001


	//----- nvinfo : EIATTR_CRS_STACK_SIZE
	.align		4
.L_9699:
        /*0050*/ 	.byte	0x04, 0x1e
        /*0052*/ 	.short	(.L_9701 - .L_9700)
.L_9700:
        /*0054*/ 	.word	0x00000000


	//----- nvinfo : EIATTR_CBANK_PARAM_SIZE
	.align		4
.L_9701:
        /*0058*/ 	.byte	0x03, 0x19
        /*005a*/ 	.short	0x0290


	//----- nvinfo : EIATTR_PARAM_CBANK
	.align		4
        /*005c*/ 	.byte	0x04, 0x0a
        /*005e*/ 	.short	(.L_9703 - .L_9702)
	.align		4
.L_9702:
        /*0060*/ 	.word	index@(.nv.constant0._ZN2at6native18elementwise_kernelILi128ELi2EZNS0_22gpu_kernel_impl_nocastIZZZNS0_50_GLOBAL__N__2680c7bb_12_PowKernel_cu_7dd49032_316824pow_tensor_tensor_kernelERNS_18TensorIteratorBaseEENKUlvE_clEvENKUlvE6_clEvEUlN3c107complexIdEESA_E_EEvS5_RKT_EUliE_EEviT1_)
        /*0064*/ 	.short	0x0210
        /*0066*/ 	.short	0x0290


	//----- nvinfo : EIATTR_SW_WAR
	.align		4
.L_9703:
        /*0068*/ 	.byte	0x04, 0x36
        /*006a*/ 	.short	(.L_9705 - .L_9704)
.L_9704:
        /*006c*/ 	.word	0x00000008
.L_9705:


//--------------------- .nv.info._ZN2at6native27unrolled_elementwise_kernelIZZZNS0_50_GLOBAL__N__2680c7bb_12_PowKernel_cu_7dd49032_316824pow_tensor_tensor_kernelERNS_18TensorIteratorBaseEENKUlvE_clEvENKUlvE6_clEvEUlN3c107complexIdEES9_E_St5arrayIPcLm3EELi4E23TrivialOffsetCalculatorILi2EjESE_ILi1EjENS0_6memory15LoadWithoutCastENSH_16StoreWithoutCastEEEviT_T0_T2_T3_T4_T5_ --------------------------
	.section	.nv.info._ZN2at6native27unrolled_elementwise_kernelIZZZNS0_50_GLOBAL__N__2680c7bb_12_PowKernel_cu_7dd49032_316824pow_tensor_tensor_kernelERNS_18TensorIteratorBaseEENKUlvE_clEvENKUlvE6_clEvEUlN3c107complexIdEES9_E_St5arrayIPcLm3EELi4E23TrivialOffsetCalculatorILi2EjESE_ILi1EjENS0_6memory15LoadWithoutCastENSH_16StoreWithoutCastEEEviT_T0_T2_T3_T4_T5_,"",@"SHT_CUDA_INFO"
	.sectionflags	@""
	.align	4


	//----- nvinfo : EIATTR_CUDA_API_VERSION
	.align		4
        /*0000*/ 	.byte	0x04, 0x37
        /*0002*/ 	.short	(.L_9707 - .L_9706)
.L_9706:
        /*0004*/ 	.word	0x00000082


	//----- nvinfo : EIATTR_KPARAM_INFO
	.align		4
.L_9707:
        /*0008*/ 	.byte	0x04, 0x17
        /*000a*/ 	.short	(.L_9709 - .L_9708)
.L_9708:
        /*000c*/ 	.word	0x00000000
        /*0010*/ 	.short	0x0006
        /*0012*/ 	.short	0x002b
        /*0014*/ 	.byte	0x00, 0xf0, 0x05, 0x00


	//----- nvinfo : EIATTR_KPARAM_INFO
	.align		4
.L_9709:
        /*0018*/ 	.byte	0x04, 0x17
        /*001a*/ 	.short	(.L_9711 - .L_9710)
.L_9710:
        /*001c*/ 	.word	0x00000000
        /*0020*/ 	.short	0x0005
        /*0022*/ 	.short	0x002a
        /*0024*/ 	.byte	0x00, 0xf0, 0x05, 0x00


	//----- nvinfo : EIATTR_KPARAM_INFO
	.align		4
.L_9711:
        /*0028*/ 	.byte	0x04, 0x17
        /*002a*/ 	.short	(.L_9713 - .L_9712)
.L_9712:
        /*002c*/ 	.word	0x00000000
        /*0030*/ 	.short	0x0004
        /*0032*/ 	.short	0x0029
        /*0034*/ 	.byte	0x00, 0xf0, 0x05, 0x00


	//----- nvinfo : EIATTR_KPARAM_INFO
	.align		4
.L_9713:
        /*0038*/ 	.byte	0x04, 0x17
        /*003a*/ 	.short	(.L_9715 - .L_9714)
.L_9714:
        /*003c*/ 	.word	0x00000000
        /*0040*/ 	.short	0x0003
        /*0042*/ 	.short	0x0028
        /*0044*/ 	.byte	0x00, 0xf0, 0x05, 0x00


	//----- nvinfo : EIATTR_KPARAM_INFO
	.align		4
.L_9715:
        /*0048*/ 	.byte	0x04, 0x17
        /*004a*/ 	.short	(.L_9717 - .L_9716)
.L_9716:
        /*004c*/ 	.word	0x00000000
        /*0050*/ 	.short	0x0002
        /*0052*/ 	.short	0x0010
        /*0054*/ 	.byte	0x00, 0xf0, 0x61, 0x00


	//----- nvinfo : EIATTR_KPARAM_INFO
	.align		4
.L_9717:
        /*0058*/ 	.byte	0x04, 0x17
        /*005a*/ 	.short	(.L_9719 - .L_9718)
.L_9718:
        /*005c*/ 	.word	0x00000000
        /*0060*/ 	.short	0x0001
        /*0062*/ 	.short	0x0008
        /*0064*/ 	.byte	0x00, 0xf0, 0x21, 0x00


	//----- nvinfo : EIATTR_KPARAM_INFO
	.align		4
.L_9719:
        /*0068*/ 	.byte	0x04, 0x17
        /*006a*/ 	.short	(.L_9721 - .L_9720)
.L_9720:
        /*006c*/ 	.word	0x00000000
        /*0070*/ 	.short	0x0000
        /*0072*/ 	.short	0x0000
        /*0074*/ 	.byte	0x00, 0xf0, 0x11, 0x00


	//----- nvinfo : EIATTR_SPARSE_MMA_MASK
	.align		4
.L_9721:
        /*0078*/ 	.byte	0x03, 0x50
        /*007a*/ 	.short	0x0000


	//----- nvinfo : EIATTR_MAXREG_COUNT
	.align		4
        /*007c*/ 	.byte	0x03, 0x1b
        /*007e*/ 	.short	0x00ff


	//----- nvinfo : EIATTR_MERCURY_ISA_VERSION
	.align		4
        /*0080*/ 	.byte	0x03, 0x5f
        /*0082*/ 	.short	0x0101


	//----- nvinfo : EIATTR_EXIT_INSTR_OFFSETS
	.align		4
        /*0084*/ 	.byte	0x04, 0x1c
        /*0086*/ 	.short	(.L_9723 - .L_9722)


	//   ....[0]....
.L_9722:
        /*0088*/ 	.word	0x000269d0


	//   ....[1]....
        /*008c*/ 	.word	0x00026a30


	//----- nvinfo : EIATTR_MAX_THREADS
	.align		4
.L_9723:
        /*0090*/ 	.byte	0x04, 0x05
        /*0092*/ 	.short	(.L_9725 - .L_9724)
.L_9724:
        /*0094*/ 	.word	0x00000080
        /*0098*/ 	.word	0x00000001
        /*009c*/ 	.word	0x00000001


	//----- nvinfo : EIATTR_CRS_STACK_SIZE
	.align		4
.L_9725:
        /*00a0*/ 	.byte	0x04, 0x1e
        /*00a2*/ 	.short	(.L_9727 - .L_9726)
.L_9726:
        /*00a4*/ 	.word	0x00000000


	//----- nvinfo : EIATTR_CBANK_PARAM_SIZE
	.align		4
.L_9727:
        /*00a8*/ 	.byte	0x03, 0x19
        /*00aa*/ 	.short	0x002c


	//----- nvinfo : EIATTR_PARAM_CBANK
	.align		4
        /*00ac*/ 	.byte	0x04, 0x0a
        /*00ae*/ 	.short	(.L_9729 - .L_9728)
	.align		4
.L_9728:
        /*00b0*/ 	.word	index@(.nv.constant0._ZN2at6native27unrolled_elementwise_kernelIZZZNS0_50_GLOBAL__N__2680c7bb_12_PowKernel_cu_7dd49032_316824pow_tensor_tensor_kernelERNS_18TensorIteratorBaseEENKUlvE_clEvENKUlvE6_clEvEUlN3c107complexIdEES9_E_St5arrayIPcLm3EELi4E23TrivialOffsetCalculatorILi2EjESE_ILi1EjENS0_6memory15LoadWithoutCastENSH_16StoreWithoutCastEEEviT_T0_T2_T3_T4_T5_)
        /*00b4*/ 	.short	0x0210
        /*00b6*/ 	.short	0x002c


	//----- nvinfo : EIATTR_SW_WAR
	.align		4
.L_9729:
        /*00b8*/ 	.byte	0x04, 0x36
        /*00ba*/ 	.short	(.L_9731 - .L_9730)
.L_9730:
        /*00bc*/ 	.word	0x00000008
.L_9731:


//--------------------- .nv.info._ZN2at6native29vectorized_elementwise_kernelILi2EZZZNS0_50_GLOBAL__N__2680c7bb_12_PowKernel_cu_7dd49032_316824pow_tensor_tensor_kernelERNS_18TensorIteratorBaseEENKUlvE_clEvENKUlvE6_clEvEUlN3c107complexIdEES9_E_St5arrayIPcLm3EEEEviT0_T1_ --------------------------
	.section	.nv.info._ZN2at6native29vectorized_elementwise_kernelILi2EZZZNS0_50_GLOBAL__N__2680c7bb_12_PowKernel_cu_7dd49032_316824pow_tensor_tensor_kernelERNS_18TensorIteratorBaseEENKUlvE_clEvENKUlvE6_clEvEUlN3c107complexIdEES9_E_St5arrayIPcLm3EEEEviT0_T1_,"",@"SHT_CUDA_INFO"
	.sectionflags	@""
	.align	4


	//----- nvinfo : EIATTR_CUDA_API_VERSION
	.align		4
        /*0000*/ 	.byte	0x04, 0x37
        /*0002*/ 	.short	(.L_9733 - .L_9732)
.L_9732:
        /*0004*/ 	.word	0x00000082


	//----- nvinfo : EIATTR_KPARAM_INFO
	.align		4
.L_9733:
        /*0008*/ 	.byte	0x04, 0x17
        /*000a*/ 	.short	(.L_9735 - .L_9734)
.L_9734:
        /*000c*/ 	.word	0x00000000
        /*0010*/ 	.short	0x0002
        /*0012*/ 	.short	0x0010
        /*0014*/ 	.byte	0x00, 0xf0, 0x61, 0x00


	//----- nvinfo : EIATTR_KPARAM_INFO
	.align		4
.L_9735:
        /*0018*/ 	.byte	0x04, 0x17
        /*001a*/ 	.short	(.L_9737 - .L_9736)
.L_9736:
        /*001c*/ 	.word	0x00000000
        /*0020*/ 	.short	0x0001
        /*0022*/ 	.short	0x0008
        /*0024*/ 	.byte	0x00, 0xf0, 0x21, 0x00


	//----- nvinfo : EIATTR_KPARAM_INFO
	.align		4
.L_9737:
        /*0028*/ 	.byte	0x04, 0x17
        /*002a*/ 	.short	(.L_9739 - .L_9738)
.L_9738:
        /*002c*/ 	.word	0x00000000
        /*0030*/ 	.short	0x0000
        /*0032*/ 	.short	0x0000
        /*0034*/ 	.byte	0x00, 0xf0, 0x11, 0x00


	//----- nvinfo : EIATTR_SPARSE_MMA_MASK
	.align		4
.L_9739:
        /*0038*/ 	.byte	0x03, 0x50
        /*003a*/ 	.short	0x0000


	//----- nvinfo : EIATTR_MAXREG_COUNT
	.align		4
        /*003c*/ 	.byte	0x03, 0x1b
        /*003e*/ 	.short	0x00ff


	//----- nvinfo : EIATTR_MERCURY_ISA_VERSION
	.align		4
        /*0040*/ 	.byte	0x03, 0x5f
        /*0042*/ 	.short	0x0101


	//----- nvinfo : EIATTR_EXIT_INSTR_OFFSETS
	.align		4
        /*0044*/ 	.byte	0x04, 0x1c
        /*0046*/ 	.short	(.L_9741 - .L_9740)


	//   ....[0]....
.L_9740:
        /*0048*/ 	.word	0x0004ccc0


	//   ....[1]....
        /*004c*/ 	.word	0x0009a2c0


	//   ....[2]....
        /*0050*/ 	.word	0x0009a310


	//----- nvinfo : EIATTR_MAX_THREADS
	.align		4
.L_9741:
        /*0054*/ 	.byte	0x04, 0x05
        /*0056*/ 	.short	(.L_9743 - .L_9742)
.L_9742:
        /*0058*/ 	.word	0x00000080
        /*005c*/ 	.word	0x00000001
        /*0060*/ 	.word	0x00000001


	//----- nvinfo : EIATTR_CRS_STACK_SIZE
	.align		4
.L_9743:
        /*0064*/ 	.byte	0x04, 0x1e
        /*0066*/ 	.short	(.L_9745 - .L_9744)
.L_9744:
        /*0068*/ 	.word	0x00000000


	//----- nvinfo : EIATTR_CBANK_PARAM_SIZE
	.align		4
.L_9745:
        /*006c*/ 	.byte	0x03, 0x19
        /*006e*/ 	.short	0x0028


	//----- nvinfo : EIATTR_PARAM_CBANK
	.align		4
        /*0070*/ 	.byte	0x04, 0x0a
        /*0072*/ 	.short	(.L_9747 - .L_9746)
	.align		4
.L_9746:
        /*0074*/ 	.word	index@(.nv.constant0._ZN2at6native29vectorized_elementwise_kernelILi2EZZZNS0_50_GLOBAL__N__2680c7bb_12_PowKernel_cu_7dd49032_316824pow_tensor_tensor_kernelERNS_18TensorIteratorBaseEENKUlvE_clEvENKUlvE6_clEvEUlN3c107complexIdEES9_E_St5arrayIPcLm3EEEEviT0_T1_)
        /*0078*/ 	.short	0x0210
        /*007a*/ 	.short	0x0028


	//----- nvinfo : EIATTR_SW_WAR
	.align		4
.L_9747:
        /*007c*/ 	.byte	0x04, 0x36
        /*007e*/ 	.short	(.L_9749 - .L_9748)
.L_9748:
        /*0080*/ 	.word	0x00000008
.L_9749:


//--------------------- .nv.info._ZN2at6native29vectorized_elementwise_kernelILi4EZZZNS0_50_GLOBAL__N__2680c7bb_12_PowKernel_cu_7dd49032_316824pow_tensor_tensor_kernelERNS_18TensorIteratorBaseEENKUlvE_clEvENKUlvE6_clEvEUlN3c107complexIdEES9_E_St5arrayIPcLm3EEEEviT0_T1_ --------------------------
	.section	.nv.info._ZN2at6native29vectorized_elementwise_kernelILi4EZZZNS0_50_GLOBAL__N__2680c7bb_12_PowKernel_cu_7dd49032_316824pow_tensor_tensor_kernelERNS_18TensorIteratorBaseEENKUlvE_clEvENKUlvE6_clEvEUlN3c107complexIdEES9_E_St5arrayIPcLm3EEEEviT0_T1_,"",@"SHT_CUDA_INFO"
	.sectionflags	@""
	.align	4


	//----- nvinfo : EIATTR_CUDA_API_VERSION
	.align		4
        /*0000*/ 	.byte	0x04, 0x37
        /*0002*/ 	.short	(.L_9751 - .L_9750)
.L_9750:
        /*0004*/ 	.word	0x00000082


	//----- nvinfo : EIATTR_KPARAM_INFO
	.align		4
.L_9751:
        /*0008*/ 	.byte	0x04, 0x17
        /*000a*/ 	.short	(.L_9753 - .L_9752)
.L_9752:
        /*000c*/ 	.word	0x00000000
        /*0010*/ 	.short	0x0002
        /*0012*/ 	.short	0x0010
        /*0014*/ 	.byte	0x00, 0xf0, 0x61, 0x00


	//----- nvinfo : EIATTR_KPARAM_INFO
	.align		4
.L_9753:
        /*0018*/ 	.byte	0x04, 0x17
        /*001a*/ 	.short	(.L_9755 - .L_9754)
.L_9754:
        /*001c*/ 	.word	0x00000000
        /*0020*/ 	.short	0x0001
        /*0022*/ 	.short	0x0008
        /*0024*/ 	.byte	0x00, 0xf0, 0x21, 0x00


	//----- nvinfo : EIATTR_KPARAM_INFO
	.align		4
.L_9755:
        /*0028*/ 	.byte	0x04, 0x17
        /*002a*/ 	.short	(.L_9757 - .L_9756)
.L_9756:
        /*002c*/ 	.word	0x00000000
        /*0030*/ 	.short	0x0000
        /*0032*/ 	.short	0x0000
        /*0034*/ 	.byte	0x00, 0xf0, 0x11, 0x00


	//----- nvinfo : EIATTR_SPARSE_MMA_MASK
	.align		4
.L_9757:
        /*0038*/ 	.byte	0x03, 0x50
        /*003a*/ 	.short	0x0000


	//----- nvinfo : EIATTR_MAXREG_COUNT
	.align		4
        /*003c*/ 	.byte	0x03, 0x1b
        /*003e*/ 	.short	0x00ff


	//----- nvinfo : EIATTR_MERCURY_ISA_VERSION
	.align		4
        /*0040*/ 	.byte	0x03, 0x5f
        /*0042*/ 	.short	0x0101


	//----- nvinfo : EIATTR_EXIT_INSTR_OFFSETS
	.align		4
        /*0044*/ 	.byte	0x04, 0x1c
        /*0046*/ 	.short	(.L_9759 - .L_9758)


	//   ....[0]....
.L_9758:
        /*0048*/ 	.word	0x0004cc80


	//   ....[1]....
        /*004c*/ 	.word	0x0009a210


	//   ....[2]....
        /*0050*/ 	.word	0x0009a260


	//----- nvinfo : EIATTR_MAX_THREADS
	.align		4
.L_9759:
        /*0054*/ 	.byte	0x04, 0x05
        /*0056*/ 	.short	(.L_9761 - .L_9760)
.L_9760:
        /*0058*/ 	.word	0x00000080
        /*005c*/ 	.word	0x00000001
        /*0060*/ 	.word	0x00000001


	//----- nvinfo : EIATTR_CRS_STACK_SIZE
	.align		4
.L_9761:
        /*0064*/ 	.byte	0x04, 0x1e
        /*0066*/ 	.short	(.L_9763 - .L_9762)
.L_9762:
        /*0068*/ 	.word	0x00000000


	//----- nvinfo : EIATTR_CBANK_PARAM_SIZE
	.align		4
.L_9763:
        /*006c*/ 	.byte	0x03, 0x19
        /*006e*/ 	.short	0x0028


	//----- nvinfo : EIATTR_PARAM_CBANK
	.align		4
        /*0070*/ 	.byte	0x04, 0x0a
        /*0072*/ 	.short	(.L_9765 - .L_9764)
	.align		4
.L_9764:
        /*0074*/ 	.word	index@(.nv.constant0._ZN2at6native29vectorized_elementwise_kernelILi4EZZZNS0_50_GLOBAL__N__2680c7bb_12_PowKernel_cu_7dd49032_316824pow_tensor_tensor_kernelERNS_18TensorIteratorBaseEENKUlvE_clEvENKUlvE6_clEvEUlN3c107complexIdEES9_E_St5arrayIPcLm3EEEEviT0_T1_)
        /*0078*/ 	.short	0x0210
        /*007a*/ 	.short	0x0028


	//----- nvinfo : EIATTR_SW_WAR
	.align		4
.L_9765:
        /*007c*/ 	.byte	0x04, 0x36
        /*007e*/ 	.short	(.L_9767 - .L_9766)
.L_9766:
        /*0080*/ 	.word	0x00000008
.L_9767:


//--------------------- .nv.info._ZN2at6native29vectorized_elementwise_kernelILi8EZZZNS0_50_GLOBAL__N__2680c7bb_12_PowKernel_cu_7dd49032_316824pow_tensor_tensor_kernelERNS_18TensorIteratorBaseEENKUlvE_clEvENKUlvE6_clEvEUlN3c107complexIdEES9_E_St5arrayIPcLm3EEEEviT0_T1_ --------------------------
	.section	.nv.info._ZN2at6native29vectorized_elementwise_kernelILi8EZZZNS0_50_GLOBAL__N__2680c7bb_12_PowKernel_cu_7dd49032_316824pow_tensor_tensor_kernelERNS_18TensorIteratorBaseEENKUlvE_clEvENKUlvE6_clEvEUlN3c107complexIdEES9_E_St5arrayIPcLm3EEEEviT0_T1_,"",@"SHT_CUDA_INFO"
	.sectionflags	@""
	.align	4


	//----- nvinfo : EIATTR_CUDA_API_VERSION
	.align		4
        /*0000*/ 	.byte	0x04, 0x37
        /*0002*/ 	.short	(.L_9769 - .L_9768)
.L_9768:
        /*0004*/ 	.word	0x00000082


	//----- nvinfo : EIATTR_KPARAM_INFO
	.align		4
.L_9769:
        /*0008*/ 	.byte	0x04, 0x17
        /*000a*/ 	.short	(.L_9771 - .L_9770)
.L_9770:
        /*000c*/ 	.word	0x00000000
        /*0010*/ 	.short	0x0002
        /*0012*/ 	.short	0x0010
        /*0014*/ 	.byte	0x00, 0xf0, 0x61, 0x00


	//----- nvinfo : EIATTR_KPARAM_INFO
	.align		4
.L_9771:
        /*0018*/ 	.byte	0x04, 0x17
        /*001a*/ 	.short	(.L_9773 - .L_9772)
.L_9772:
        /*001c*/ 	.word	0x00000000
        /*0020*/ 	.short	0x0001
        /*0022*/ 	.short	0x0008
        /*0024*/ 	.byte	0x00, 0xf0, 0x21, 0x00


	//----- nvinfo : EIATTR_KPARAM_INFO
	.align		4
.L_9773:
        /*0028*/ 	.byte	0x04, 0x17
        /*002a*/ 	.short	(.L_9775 - .L_9774)
.L_9774:
        /*002c*/ 	.word	0x00000000
        /*0030*/ 	.short	0x0000
        /*0032*/ 	.short	0x0000
        /*0034*/ 	.byte	0x00, 0xf0, 0x11, 0x00


	//----- nvinfo : EIATTR_SPARSE_MMA_MASK
	.align		4
.L_9775:
        /*0038*/ 	.byte	0x03, 0x50
        /*003a*/ 	.short	0x0000


	//----- nvinfo : EIATTR_MAXREG_COUNT
	.align		4
        /*003c*/ 	.byte	0x03, 0x1b
        /*003e*/ 	.short	0x00ff


	//----- nvinfo : EIATTR_MERCURY_ISA_VERSION
	.align		4
        /*0040*/ 	.byte	0x03, 0x5f
        /*0042*/ 	.short	0x0101


	//----- nvinfo : EIATTR_EXIT_INSTR_OFFSETS
	.align		4
        /*0044*/ 	.byte	0x04, 0x1c
        /*0046*/ 	.short	(.L_9777 - .L_9776)


	//   ....[0]....
.L_9776:
        /*0048*/ 	.word	0x0004cc80


	//   ....[1]....
        /*004c*/ 	.word	0x0009a210


	//   ....[2]....
        /*0050*/ 	.word	0x0009a260


	//----- nvinfo : EIATTR_MAX_THREADS
	.align		4
.L_9777:
        /*0054*/ 	.byte	0x04, 0x05
        /*0056*/ 	.short	(.L_9779 - .L_9778)
.L_9778:
        /*0058*/ 	.word	0x00000080
        /*005c*/ 	.word	0x00000001
        /*0060*/ 	.word	0x00000001


	//----- nvinfo : EIATTR_CRS_STACK_SIZE
	.align		4
.L_9779:
        /*0064*/ 	.byte	0x04, 0x1e
        /*0066*/ 	.short	(.L_9781 - .L_9780)
.L_9780:
        /*0068*/ 	.word	0x00000000


	//----- nvinfo : EIATTR_CBANK_PARAM_SIZE
	.align		4
.L_9781:
        /*006c*/ 	.byte	0x03, 0x19
        /*006e*/ 	.short	0x0028


	//----- nvinfo : EIATTR_PARAM_CBANK
	.align		4
        /*0070*/ 	.byte	0x04, 0x0a
        /*0072*/ 	.short	(.L_9783 - .L_9782)
	.align		4
.L_9782:
        /*0074*/ 	.word	index@(.nv.constant0._ZN2at6native29vectorized_elementwise_kernelILi8EZZZNS0_50_GLOBAL__N__2680c7bb_12_PowKernel_cu_7dd49032_316824pow_tensor_tensor_kernelERNS_18TensorIteratorBaseEENKUlvE_clEvENKUlvE6_clEvEUlN3c107complexIdEES9_E_St5arrayIPcLm3EEEEviT0_T1_)
        /*0078*/ 	.short	0x0210
        /*007a*/ 	.short	0x0028


	//----- nvinfo : EIATTR_SW_WAR
	.align		4
.L_9783:
        /*007c*/ 	.byte	0x04, 0x36
        /*007e*/ 	.short	(.L_9785 - .L_9784)
.L_9784:
        /*0080*/ 	.word	0x00000008
.L_9785:


//--------------------- .nv.info._ZN2at6native18elementwise_kernelILi128ELi4EZNS0_15gpu_kernel_implIZNS0_50_GLOBAL__N__2680c7bb_12_PowKernel_cu_7dd49032_316822pow_scalar_tensor_implIdEEvRNS_18TensorIteratorBaseEN3c107complexIT_EEEUlNS8_IdEEE_EEvS6_RKS9_EUliE_EEviT1_ --------------------------
	.section	.nv.info._ZN2at6native18elementwise_kernelILi128ELi4EZNS0_15gpu_kernel_implIZNS0_50_GLOBAL__N__2680c7bb_12_PowKernel_cu_7dd49032_316822pow_scalar_tensor_implIdEEvRNS_18TensorIteratorBaseEN3c107complexIT_EEEUlNS8_IdEEE_EEvS6_RKS9_EUliE_EEviT1_,"",@"SHT_CUDA_INFO"
	.sectionflags	@""
	.align	4


	//----- nvinfo : EIATTR_CUDA_API_VERSION
	.align		4
        /*0000*/ 	.byte	0x04, 0x37
        /*0002*/ 	.short	(.L_9787 - .L_9786)
.L_9786:
        /*0004*/ 	.word	0x00000082


	//----- nvinfo : EIATTR_KPARAM_INFO
	.align		4
.L_9787:
        /*0008*/ 	.byte	0x04, 0x17
        /*000a*/ 	.short	(.L_9789 - .L_9788)
.L_9788:
        /*000c*/ 	.word	0x00000000
        /*0010*/ 	.short	0x0001
        /*0012*/ 	.short	0x0010
        /*0014*/ 	.byte	0x00, 0xf0, 0x01, 0x09


	//----- nvinfo : EIATTR_KPARAM_INFO
	.align		4
.L_9789:
        /*0018*/ 	.byte	0x04, 0x17
        /*001a*/ 	.short	(.L_9791 - .L_9790)
.L_9790:
        /*001c*/ 	.word	0x00000000
        /*0020*/ 	.short	0x0000
        /*0022*/ 	.short	0x0000
        /*0024*/ 	.byte	0x00, 0xf0, 0x11, 0x00


	//----- nvinfo : EIATTR_SPARSE_MMA_MASK
	.align		4
.L_9791:
        /*0028*/ 	.byte	0x03, 0x50
        /*002a*/ 	.short	0x0000


	//----- nvinfo : EIATTR_MAXREG_COUNT
	.align		4
        /*002c*/ 	.byte	0x03, 0x1b
        /*002e*/ 	.short	0x0080


	//----- nvinfo : EIATTR_EXTERNS
	.align		4
        /*0030*/ 	.byte	0x04, 0x0f
        /*0032*/ 	.short	(.L_9793 - .L_9792)


	//   ....[0]....
	.align		4
.L_9792:
        /*0034*/ 	.word	index@(__assertfail)


	//----- nvinfo : EIATTR_MERCURY_ISA_VERSION
	.align		4
.L_9793:
        /*0038*/ 	.byte	0x03, 0x5f
        /*003a*/ 	.short	0x0101


	//----- nvinfo : EIATTR_SYSCALL_OFFSETS
	.align		4
        /*003c*/ 	.byte	0x04, 0x46
        /*003e*/ 	.short	(.L_9795 - .L_9794)


	//   ....[0]....
.L_9794:
        /*0040*/ 	.word	0x000023c0


	//   ....[1]....
        /*0044*/ 	.word	0x00005720


	//   ....[2]....
        /*0048*/ 	.word	0x00007b20


	//   ....[3]....
        /*004c*/ 	.word	0x0000ae70


	//   ....[4]....
        /*0050*/ 	.word	0x0000d240


	//   ....[5]....
        /*0054*/ 	.word	0x00010590


	//   ....[6]....
        /*0058*/ 	.word	0x00012950


	//   ....[7]....
        /*005c*/ 	.word	0x00015ca0


	//----- nvinfo : EIATTR_EXIT_INSTR_OFFSETS
	.align		4
.L_9795:
        /*0060*/ 	.byte	0x04, 0x1c
        /*0062*/ 	.short	(.L_9797 - .L_9796)


	//   ....[0]....
.L_9796:
        /*0064*/ 	.word	0x00010640


	//   ....[1]....
        /*0068*/ 	.word	0x00014ca0


	//   ....[2]....
        /*006c*/ 	.word	0x00014ce0


	//   ....[3]....
        /*0070*/ 	.word	0x00014d70


	//   ....[4]....
        /*0074*/ 	.word	0x00014da0


	//   ....[5]....
        /*0078*/ 	.word	0x00014dd0


	//   ....[6]....
        /*007c*/ 	.word	0x00014ea0


	//   ....[7]....
        /*0080*/ 	.word	0x00014f20


	//   ....[8]....
        /*0084*/ 	.word	0x00015020


	//   ....[9]....
        /*0088*/ 	.word	0x000150d0


	//   ....[10]....
        /*008c*/ 	.word	0x000150f0


	//   ....[11]....
        /*0090*/ 	.word	0x000151c0


	//   ....[12]....
        /*0094*/ 	.word	0x000151e0


	//   ....[13]....
        /*0098*/ 	.word	0x000153b0


	//   ....[14]....
        /*009c*/ 	.word	0x00015550


	//   ....[15]....
        /*00a0*/ 	.word	0x000155d0


	//   ....[16]....
        /*00a4*/ 	.word	0x00015680


	//   ....[17]....
        /*00a8*/ 	.word	0x00015840


	//   ....[18]....
        /*00ac*/ 	.word	0x00015a00


	//   ....[19]....
        /*00b0*/ 	.word	0x00015ba0


	//   ....[20]....
        /*00b4*/ 	.word	0x00015cb0


	//   ....[21]....
        /*00b8*/ 	.word	0x00015ce0


	//   ....[22]....
        /*00bc*/ 	.word	0x00015d10


	//----- nvinfo : EIATTR_MAX_THREADS
	.align		4
.L_9797:
        /*00c0*/ 	.byte	0x04, 0x05
        /*00c2*/ 	.short	(.L_9799 - .L_9798)
.L_9798:
        /*00c4*/ 	.word	0x00000080
        /*00c8*/ 	.word	0x00000001
        /*00cc*/ 	.word	0x00000001


	//----- nvinfo : EIATTR_CRS_STACK_SIZE
	.align		4
.L_9799:
        /*00d0*/ 	.byte	0x04, 0x1e
        /*00d2*/ 	.short	(.L_9801 - .L_9800)
.L_9800:
        /*00d4*/ 	.word	0x00000000


	//----- nvinfo : EIATTR_CBANK_PARAM_SIZE
	.align		4
.L_9801:
        /*00d8*/ 	.byte	0x03, 0x19
        /*00da*/ 	.short	0x0250


	//----- nvinfo : EIATTR_PARAM_CBANK
	.align		4
        /*00dc*/ 	.byte	0x04, 0x0a
        /*00de*/ 	.short	(.L_9803 - .L_9802)
	.align		4
.L_9802:
        /*00e0*/ 	.word	index@(.nv.constant0._ZN2at6native18elementwise_kernelILi128ELi4EZNS0_15gpu_kernel_implIZNS0_50_GLOBAL__N__2680c7bb_12_PowKernel_cu_7dd49032_316822pow_scalar_tensor_implIdEEvRNS_18TensorIteratorBaseEN3c107complexIT_EEEUlNS8_IdEEE_EEvS6_RKS9_EUliE_EEviT1_)
        /*00e4*/ 	.short	0x0210
        /*00e6*/ 	.short	0x0250


	//----- nvinfo : EIATTR_SW_WAR
	.align		4
.L_9803:
        /*00e8*/ 	.byte	0x04, 0x36
        /*00ea*/ 	.short	(.L_9805 - .L_9804)
.L_9804:
        /*00ec*/ 	.word	0x00000008
.L_9805:


//--------------------- .nv.info._ZN2at6native27unrolled_elementwise_kernelIZNS0_50_GLOBAL__N__2680c7bb_12_PowKernel_cu_7dd49032_316822pow_scalar_tensor_implIdEEvRNS_18TensorIteratorBaseEN3c107complexIT_EEEUlNS7_IdEEE_St5arrayIPcLm2EELi4E23TrivialOffsetCalculatorILi1EjESG_NS0_6memory12LoadWithCastILi1EEENSH_13StoreWithCastILi1EEEEEviS8_T0_T2_T3_T4_T5_ --------------------------
	.section	.nv.info._ZN2at6native27unrolled_elementwise_kernelIZNS0_50_GLOBAL__N__2680c7bb_12_PowKernel_cu_7dd49032_316822pow_scalar_tensor_implIdEEvRNS_18TensorIteratorBaseEN3c107complexIT_EEEUlNS7_IdEEE_St5arrayIPcLm2EELi4E23TrivialOffsetCalculatorILi1EjESG_NS0_6memory12LoadWithCastILi1EEENSH_13StoreWithCastILi1EEEEEviS8_T0_T2_T3_T4_T5_,"",@"SHT_CUDA_INFO"
	.sectionflags	@""
	.align	4


	//----- nvinfo : EIATTR_CUDA_API_VERSION
	.align		4
        /*0000*/ 	.byte	0x04, 0x37
        /*0002*/ 	.short	(.L_9807 - .L_9806)
.L_9806:
        /*0004*/ 	.word	0x00000082


	//----- nvinfo : EIATTR_KPARAM_INFO
	.align		4
.L_9807:
        /*0008*/ 	.byte	0x04, 0x17
        /*000a*/ 	.short	(.L_9809 - .L_9808)
.L_9808:
        /*000c*/ 	.word	0x00000000
        /*0010*/ 	.short	0x0006
        /*0012*/ 	.short	0x004c
        /*0014*/ 	.byte	0x00, 0xf0, 0x21, 0x00


	//----- nvinfo : EIATTR_KPARAM_INFO
	.align		4
.L_9809:
        /*0018*/ 	.byte	0x04, 0x17
        /*001a*/ 	.short	(.L_9811 - .L_9810)
.L_9810:
        /*001c*/ 	.word	0x00000000
        /*0020*/ 	.short	0x0005
        /*0022*/ 	.short	0x0044
        /*0024*/ 	.byte	0x00, 0xf0, 0x21, 0x00


	//----- nvinfo : EIATTR_KPARAM_INFO
	.align		4
.L_9811:
        /*0028*/ 	.byte	0x04, 0x17
        /*002a*/ 	.short	(.L_9813 - .L_9812)
.L_9812:
        /*002c*/ 	.word	0x00000000
        /*0030*/ 	.short	0x0004
        /*0032*/ 	.short	0x0041
        /*0034*/ 	.byte	0x00, 0xf0, 0x05, 0x00


	//----- nvinfo : EIATTR_KPARAM_INFO
	.align		4
.L_9813:
        /*0038*/ 	.byte	0x04, 0x17
        /*003a*/ 	.short	(.L_9815 - .L_9814)
.L_9814:
        /*003c*/ 	.word	0x00000000
        /*0040*/ 	.short	0x0003
        /*0042*/ 	.short	0x0040
        /*0044*/ 	.byte	0x00, 0xf0, 0x05, 0x00


	//----- nvinfo : EIATTR_KPARAM_INFO
	.align		4
.L_9815:
        /*0048*/ 	.byte	0x04, 0x17
        /*004a*/ 	.short	(.L_9817 - .L_9816)
.L_9816:
        /*004c*/ 	.word	0x00000000
        /*0050*/ 	.short	0x0002
        /*0052*/ 	.short	0x0030
        /*0054*/ 	.byte	0x00, 0xf0, 0x41, 0x00


	//----- nvinfo : EIATTR_KPARAM_INFO
	.align		4
.L_9817:
        /*0058*/ 	.byte	0x04, 0x17
        /*005a*/ 	.short	(.L_9819 - .L_9818)
.L_9818:
        /*005c*/ 	.word	0x00000000
        /*0060*/ 	.short	0x0001
        /*0062*/ 	.short	0x0010
        /*0064*/ 	.byte	0x00, 0xf0, 0x81, 0x00


	//----- nvinfo : EIATTR_KPARAM_INFO
	.align		4
.L_9819:
        /*0068*/ 	.byte	0x04, 0x17
        /*006a*/ 	.short	(.L_9821 - .L_9820)
.L_9820:
        /*006c*/ 	.word	0x00000000
        /*0070*/ 	.short	0x0000
        /*0072*/ 	.short	0x0000
        /*0074*/ 	.byte	0x00, 0xf0, 0x11, 0x00


	//----- nvinfo : EIATTR_SPARSE_MMA_MASK
	.align		4
.L_9821:
        /*0078*/ 	.byte	0x03, 0x50
        /*007a*/ 	.short	0x0000


	//----- nvinfo : EIATTR_MAXREG_COUNT
	.align		4
        /*007c*/ 	.byte	0x03, 0x1b
        /*007e*/ 	.short	0x00ff


	//----- nvinfo : EIATTR_EXTERNS
	.align		4
        /*0080*/ 	.byte	0x04, 0x0f
        /*0082*/ 	.short	(.L_9823 - .L_9822)


	//   ....[0]....
	.align		4
.L_9822:
        /*0084*/ 	.word	index@(__assertfail)


	//----- nvinfo : EIATTR_MERCURY_ISA_VERSION
	.align		4
.L_9823:
        /*0088*/ 	.byte	0x03, 0x5f
        /*008a*/ 	.short	0x0101


	//----- nvinfo : EIATTR_SYSCALL_OFFSETS
	.align		4
        /*008c*/ 	.byte	0x04, 0x46
        /*008e*/ 	.short	(.L_9825 - .L_9824)


	//   ....[0]....
.L_9824:
        /*0090*/ 	.word	0x000010d0


	//   ....[1]....
        /*0094*/ 	.word	0x00002230


	//   ....[2]....
        /*0098*/ 	.word	0x00003370


	//   ....[3]....
        /*009c*/ 	.word	0x000044a0


	//   ....[4]....
        /*00a0*/ 	.word	0x0000dfb0


	//   ....[5]....
        /*00a4*/ 	.word	0x0000f1e0


	//   ....[6]....
        /*00a8*/ 	.word	0x000103d0


	//   ....[7]....
        /*00ac*/ 	.word	0x000115c0


	//----- nvinfo : EIATTR_EXIT_INSTR_OFFSETS
	.align		4
.L_9825:
        /*00b0*/ 	.byte	0x04, 0x1c
        /*00b2*/ 	.short	(.L_9827 - .L_9826)


	//   ....[0]....
.L_9826:
        /*00b4*/ 	.word	0x00010470


	//   ....[1]....
        /*00b8*/ 	.word	0x000105c0


	//   ....[2]....
        /*00bc*/ 	.word	0x00010600


	//   ....[3]....
        /*00c0*/ 	.word	0x00010690


	//   ....[4]....
        /*00c4*/ 	.word	0x000106c0


	//   ....[5]....
        /*00c8*/ 	.word	0x000106f0


	//   ....[6]....
        /*00cc*/ 	.word	0x000107c0


	//   ....[7]....
        /*00d0*/ 	.word	0x00010840


	//   ....[8]....
        /*00d4*/ 	.word	0x00010940


	//   ....[9]....
        /*00d8*/ 	.word	0x000109f0


	//   ....[10]....
        /*00dc*/ 	.word	0x00010a10


	//   ....[11]....
        /*00e0*/ 	.word	0x00010ae0


	//   ....[12]....
        /*00e4*/ 	.word	0x00010b00


	//   ....[13]....
        /*00e8*/ 	.word	0x00010cd0


	//   ....[14]....
        /*00ec*/ 	.word	0x00010e70


	//   ....[15]....
        /*00f0*/ 	.word	0x00010ef0


	//   ....[16]....
        /*00f4*/ 	.word	0x00010fa0


	//   ....[17]....
        /*00f8*/ 	.word	0x00011160


	//   ....[18]....
        /*00fc*/ 	.word	0x00011320


	//   ....[19]....
        /*0100*/ 	.word	0x000114c0


	//   ....[20]....
        /*0104*/ 	.word	0x000115d0


	//   ....[21]....
        /*0108*/ 	.word	0x00011600


	//   ....[22]....
        /*010c*/ 	.word	0x00011630


	//----- nvinfo : EIATTR_MAX_THREADS
	.align		4
.L_9827:
        /*0110*/ 	.byte	0x04, 0x05
        /*0112*/ 	.short	(.L_9829 - .L_9828)
.L_9828:
        /*0114*/ 	.word	0x00000080
        /*0118*/ 	.word	0x00000001
        /*011c*/ 	.word	0x00000001


	//----- nvinfo : EIATTR_CRS_STACK_SIZE
	.align		4
.L_9829:
        /*0120*/ 	.byte	0x04, 0x1e
        /*0122*/ 	.short	(.L_9831 - .L_9830)
.L_9830:
        /*0124*/ 	.word	0x00000000


	//----- nvinfo : EIATTR_CBANK_PARAM_SIZE
	.align		4
.L_9831:
        /*0128*/ 	.byte	0x03, 0x19
        /*012a*/ 	.short	0x0054


	//----- nvinfo : EIATTR_PARAM_CBANK
	.align		4
        /*012c*/ 	.byte	0x04, 0x0a
        /*012e*/ 	.short	(.L_9833 - .L_9832)
	.align		4
.L_9832:
        /*0130*/ 	.word	index@(.nv.constant0._ZN2at6native27unrolled_elementwise_kernelIZNS0_50_GLOBAL__N__2680c7bb_12_PowKernel_cu_7dd49032_316822pow_scalar_tensor_implIdEEvRNS_18TensorIteratorBaseEN3c107complexIT_EEEUlNS7_IdEEE_St5arrayIPcLm2EELi4E23TrivialOffsetCalculatorILi1EjESG_NS0_6memory12LoadWithCastILi1EEENSH_13StoreWithCastILi1EEEEEviS8_T0_T2_T3_T4_T5_)
        /*0134*/ 	.short	0x0210
        /*0136*/ 	.short	0x0054


	//----- nvinfo : EIATTR_SW_WAR
	.align		4
.L_9833:
        /*0138*/ 	.byte	0x04, 0x36
        /*013a*/ 	.short	(.L_9835 - .L_9834)
.L_9834:
        /*013c*/ 	.word	0x00000008
.L_9835:


//--------------------- .nv.info._ZN2at6native18elementwise_kernelILi128ELi2EZNS0_22gpu_kernel_impl_nocastIZNS0_50_GLOBAL__N__2680c7bb_12_PowKernel_cu_7dd49032_316822pow_scalar_tensor_implIdEEvRNS_18TensorIteratorBaseEN3c107complexIT_EEEUlNS8_IdEEE_EEvS6_RKS9_EUliE_EEviT1_ --------------------------
	.section	.nv.info._ZN2at6native18elementwise_kernelILi128ELi2EZNS0_22gpu_kernel_impl_nocastIZNS0_50_GLOBAL__N__2680c7bb_12_PowKernel_cu_7dd49032_316822pow_scalar_tensor_implIdEEvRNS_18TensorIteratorBaseEN3c107complexIT_EEEUlNS8_IdEEE_EEvS6_RKS9_EUliE_EEviT1_,"",@"SHT_CUDA_INFO"
	.sectionflags	@""
	.align	4


	//----- nvinfo : EIATTR_CUDA_API_VERSION
	.align		4
        /*0000*/ 	.byte	0x04, 0x37
        /*0002*/ 	.short	(.L_9837 - .L_9836)
.L_9836:
        /*0004*/ 	.word	0x00000082


	//----- nvinfo : EIATTR_KPARAM_INFO
	.align		4
.L_9837:
        /*0008*/ 	.byte	0x04, 0x17
        /*000a*/ 	.short	(.L_9839 - .L_9838)
.L_9838:
        /*000c*/ 	.word	0x00000000
        /*0010*/ 	.short	0x0001
        /*0012*/ 	.short	0x0010
        /*0014*/ 	.byte	0x00, 0xf0, 0x01, 0x09


	//----- nvinfo : EIATTR_KPARAM_INFO
	.align		4
.L_9839:
        /*0018*/ 	.byte	0x04, 0x17
        /*001a*/ 	.short	(.L_9841 - .L_9840)
.L_9840:
        /*001c*/ 	.word	0x00000000
        /*0020*/ 	.short	0x0000
        /*0022*/ 	.short	0x0000
        /*0024*/ 	.byte	0x00, 0xf0, 0x11, 0x00


	//----- nvinfo : EIATTR_SPARSE_MMA_MASK
	.align		4
.L_9841:
        /*0028*/ 	.byte	0x03, 0x50
        /*002a*/ 	.short	0x0000


	//----- nvinfo : EIATTR_MAXREG_COUNT
	.align		4
        /*002c*/ 	.byte	0x03, 0x1b
        /*002e*/ 	.short	0x0080


	//----- nvinfo : EIATTR_MERCURY_ISA_VERSION
	.align		4
        /*0030*/ 	.byte	0x03, 0x5f
        /*0032*/ 	.short	0x0101


	//----- nvinfo : EIATTR_EXIT_INSTR_OFFSETS
	.align		4
        /*0034*/ 	.byte	0x04, 0x1c
        /*0036*/ 	.short	(.L_9843 - .L_9842)


	//   ....[0]....
.L_9842:
        /*0038*/ 	.word	0x00003720


	//   ....[1]....
        /*003c*/ 	.word	0x00006d20


	//----- nvinfo : EIATTR_MAX_THREADS
	.align		4
.L_9843:
        /*0040*/ 	.byte	0x04, 0x05
        /*0042*/ 	.short	(.L_9845 - .L_9844)
.L_9844:
        /*0044*/ 	.word	0x00000080
        /*0048*/ 	.word	0x00000001
        /*004c*/ 	.word	0x00000001


	//----- nvinfo : EIATTR_CRS_STACK_SIZE
	.align		4
.L_9845:
        /*0050*/ 	.byte	0x04, 0x1e
        /*0052*/ 	.short	(.L_9847 - .L_9846)
.L_9846:
        /*0054*/ 	.word	0x00000000


	//----- nvinfo : EIATTR_CBANK_PARAM_SIZE
	.align		4
.L_9847:
        /*0058*/ 	.byte	0x03, 0x19
        /*005a*/ 	.short	0x0250


	//----- nvinfo : EIATTR_PARAM_CBANK
	.align		4
        /*005c*/ 	.byte	0x04, 0x0a
        /*005e*/ 	.short	(.L_9849 - .L_9848)
	.align		4
.L_9848:
        /*0060*/ 	.word	index@(.nv.constant0._ZN2at6native18elementwise_kernelILi128ELi2EZNS0_22gpu_kernel_impl_nocastIZNS0_50_GLOBAL__N__2680c7bb_12_PowKernel_cu_7dd49032_316822pow_scalar_tensor_implIdEEvRNS_18TensorIteratorBaseEN3c107complexIT_EEEUlNS8_IdEEE_EEvS6_RKS9_EUliE_EEviT1_)
        /*0064*/ 	.short	0x0210
        /*0066*/ 	.short	0x0250


	//----- nvinfo : EIATTR_SW_WAR
	.align		4
.L_9849:
        /*0068*/ 	.byte	0x04, 0x36
        /*006a*/ 	.short	(.L_9851 - .L_9850)
.L_9850:
        /*006c*/ 	.word	0x00000008
.L_9851:


//--------------------- .nv.info._ZN2at6native27unrolled_elementwise_kernelIZNS0_50_GLOBAL__N__2680c7bb_12_PowKernel_cu_7dd49032_316822pow_scalar_tensor_implIdEEvRNS_18TensorIteratorBaseEN3c107complexIT_EEEUlNS7_IdEEE_St5arrayIPcLm2EELi4E23TrivialOffsetCalculatorILi1EjESG_NS0_6memory15LoadWithoutCastENSH_16StoreWithoutCastEEEviS8_T0_T2_T3_T4_T5_ --------------------------
	.section	.nv.info._ZN2at6native27unrolled_elementwise_kernelIZNS0_50_GLOBAL__N__2680c7bb_12_PowKernel_cu_7dd49032_316822pow_scalar_tensor_implIdEEvRNS_18TensorIteratorBaseEN3c107complexIT_EEEUlNS7_IdEEE_St5arrayIPcLm2EELi4E23TrivialOffsetCalculatorILi1EjESG_NS0_6memory15LoadWithoutCastENSH_16StoreWithoutCastEEEviS8_T0_T2_T3_T4_T5_,"",@"SHT_CUDA_INFO"
	.sectionflags	@""
	.align	4


	//----- nvinfo : EIATTR_CUDA_API_VERSION
	.align		4
        /*0000*/ 	.byte	0x04, 0x37
        /*0002*/ 	.short	(.L_9853 - .L_9852)
.L_9852:
        /*0004*/ 	.word	0x00000082


	//----- nvinfo : EIATTR_KPARAM_INFO
	.align		4
.L_9853:
        /*0008*/ 	.byte	0x04, 0x17
        /*000a*/ 	.short	(.L_9855 - .L_9854)
.L_9854:
        /*000c*/ 	.word	0x00000000
        /*0010*/ 	.short	0x0006
        /*0012*/ 	.short	0x0043
        /*0014*/ 	.byte	0x00, 0xf0, 0x05, 0x00


	//----- nvinfo : EIATTR_KPARAM_INFO
	.align		4
.L_9855:
        /*0018*/ 	.byte	0x04, 0x17
        /*001a*/ 	.short	(.L_9857 - .L_9856)
.L_9856:
        /*001c*/ 	.word	0x00000000
        /*0020*/ 	.short	0x0005
        /*0022*/ 	.short	0x0042
        /*0024*/ 	.byte	0x00, 0xf0, 0x05, 0x00


	//----- nvinfo : EIATTR_KPARAM_INFO
	.align		4
.L_9857:
        /*0028*/ 	.byte	0x04, 0x17
        /*002a*/ 	.short	(.L_9859 - .L_9858)
.L_9858:
        /*002c*/ 	.word	0x00000000
        /*0030*/ 	.short	0x0004
        /*0032*/ 	.short	0x0041
        /*0034*/ 	.byte	0x00, 0xf0, 0x05, 0x00


	//----- nvinfo : EIATTR_KPARAM_INFO
	.align		4
.L_9859:
        /*0038*/ 	.byte	0x04, 0x17
        /*003a*/ 	.short	(.L_9861 - .L_9860)
.L_9860:
        /*003c*/ 	.word	0x00000000
        /*0040*/ 	.short	0x0003
        /*0042*/ 	.short	0x0040
        /*0044*/ 	.byte	0x00, 0xf0, 0x05, 0x00


	//----- nvinfo : EIATTR_KPARAM_INFO
	.align		4
.L_9861:
        /*0048*/ 	.byte	0x04, 0x17
        /*004a*/ 	.short	(.L_9863 - .L_9862)
.L_9862:
        /*004c*/ 	.word	0x00000000
        /*0050*/ 	.short	0x0002
        /*0052*/ 	.short	0x0030
        /*0054*/ 	.byte	0x00, 0xf0, 0x41, 0x00


	//----- nvinfo : EIATTR_KPARAM_INFO
	.align		4
.L_9863:
        /*0058*/ 	.byte	0x04, 0x17
        /*005a*/ 	.short	(.L_9865 - .L_9864)
.L_9864:
        /*005c*/ 	.word	0x00000000
        /*0060*/ 	.short	0x0001
        /*0062*/ 	.short	0x0010
        /*0064*/ 	.byte	0x00, 0xf0, 0x81, 0x00


	//----- nvinfo : EIATTR_KPARAM_INFO
	.align		4
.L_9865:
        /*0068*/ 	.byte	0x04, 0x17
        /*006a*/ 	.short	(.L_9867 - .L_9866)
.L_9866:
        /*006c*/ 	.word	0x00000000
        /*0070*/ 	.short	0x0000
        /*0072*/ 	.short	0x0000
        /*0074*/ 	.byte	0x00, 0xf0, 0x11, 0x00


	//----- nvinfo : EIATTR_SPARSE_MMA_MASK
	.align		4
.L_9867:
        /*0078*/ 	.byte	0x03, 0x50
        /*007a*/ 	.short	0x0000


	//----- nvinfo : EIATTR_MAXREG_COUNT
	.align		4
        /*007c*/ 	.byte	0x03, 0x1b
        /*007e*/ 	.short	0x00ff


	//----- nvinfo : EIATTR_MERCURY_ISA_VERSION
	.align		4
        /*0080*/ 	.byte	0x03, 0x5f
        /*0082*/ 	.short	0x0101


	//----- nvinfo : EIATTR_EXIT_INSTR_OFFSETS
	.align		4
        /*0084*/ 	.byte	0x04, 0x1c
        /*0086*/ 	.short	(.L_9869 - .L_9868)


	//   ....[0]....
.L_9868:
        /*0088*/ 	.word	0x00008cf0


	//   ....[1]....
        /*008c*/ 	.word	0x00008d50


	//----- nvinfo : EIATTR_MAX_THREADS
	.align		4
.L_9869:
        /*0090*/ 	.byte	0x04, 0x05
        /*0092*/ 	.short	(.L_9871 - .L_9870)
.L_9870:
        /*0094*/ 	.word	0x00000080
        /*0098*/ 	.word	0x00000001
        /*009c*/ 	.word	0x00000001


	//----- nvinfo : EIATTR_CRS_STACK_SIZE
	.align		4
.L_9871:
        /*00a0*/ 	.byte	0x04, 0x1e
        /*00a2*/ 	.short	(.L_9873 - .L_9872)
.L_9872:
        /*00a4*/ 	.word	0x00000000


	//----- nvinfo : EIATTR_CBANK_PARAM_SIZE
	.align		4
.L_9873:
        /*00a8*/ 	.byte	0x03, 0x19
        /*00aa*/ 	.short	0x0044


	//----- nvinfo : EIATTR_PARAM_CBANK
	.align		4
        /*00ac*/ 	.byte	0x04, 0x0a
        /*00ae*/ 	.short	(.L_9875 - .L_9874)
	.align		4
.L_9874:
        /*00b0*/ 	.word	index@(.nv.constant0._ZN2at6native27unrolled_elementwise_kernelIZNS0_50_GLOBAL__N__2680c7bb_12_PowKernel_cu_7dd49032_316822pow_scalar_tensor_implIdEEvRNS_18TensorIteratorBaseEN3c107complexIT_EEEUlNS7_IdEEE_St5arrayIPcLm2EELi4E23TrivialOffsetCalculatorILi1EjESG_NS0_6memory15LoadWithoutCastENSH_16StoreWithoutCastEEEviS8_T0_T2_T3_T4_T5_)
        /*00b4*/ 	.short	0x0210
        /*00b6*/ 	.short	0x0044


	//----- nvinfo : EIATTR_SW_WAR
	.align		4
.L_9875:
        /*00b8*/ 	.byte	0x04, 0x36
        /*00ba*/ 	.short	(.L_9877 - .L_9876)
.L_9876:
        /*00bc*/ 	.word	0x00000008
.L_9877:


//--------------------- .nv.info._ZN2at6native29vectorized_elementwise_kernelILi2EZNS0_50_GLOBAL__N__2680c7bb_12_PowKernel_cu_7dd49032_316822pow_scalar_tensor_implIdEEvRNS_18TensorIteratorBaseEN3c107complexIT_EEEUlNS7_IdEEE_St5arrayIPcLm2EEEEviT0_T1_ --------------------------
	.section	.nv.info._ZN2at6native29vectorized_elementwise_kernelILi2EZNS0_50_GLOBAL__N__2680c7bb_12_PowKernel_cu_7dd49032_316822pow_scalar_tensor_implIdEEvRNS_18TensorIteratorBaseEN3c107complexIT_EEEUlNS7_IdEEE_St5arrayIPcLm2EEEEviT0_T1_,"",@"SHT_CUDA_INFO"
	.sectionflags	@""
	.align	4


	//----- nvinfo : EIATTR_CUDA_API_VERSION
	.align		4
        /*0000*/ 	.byte	0x04, 0x37
        /*0002*/ 	.short	(.L_9879 - .L_9878)
.L_9878:
        /*0004*/ 	.word	0x00000082


	//----- nvinfo : EIATTR_KPARAM_INFO
	.align		4
.L_9879:
        /*0008*/ 	.byte	0x04, 0x17
        /*000a*/ 	.short	(.L_9881 - .L_9880)
.L_9880:
        /*000c*/ 	.word	0x00000000
        /*0010*/ 	.short	0x0002
        /*0012*/ 	.short	0x0030
        /*0014*/ 	.byte	0x00, 0xf0, 0x41, 0x00


	//----- nvinfo : EIATTR_KPARAM_INFO
	.align		4
.L_9881:
        /*0018*/ 	.byte	0x04, 0x17
        /*001a*/ 	.short	(.L_9883 - .L_9882)
.L_9882:
        /*001c*/ 	.word	0x00000000
        /*0020*/ 	.short	0x0001
        /*0022*/ 	.short	0x0010
        /*0024*/ 	.byte	0x00, 0xf0, 0x81, 0x00


	//----- nvinfo : EIATTR_KPARAM_INFO
	.align		4
.L_9883:
        /*0028*/ 	.byte	0x04, 0x17
        /*002a*/ 	.short	(.L_9885 - .L_9884)
.L_9884:
        /*002c*/ 	.word	0x00000000
        /*0030*/ 	.short	0x0000
        /*0032*/ 	.short	0x0000
        /*0034*/ 	.byte	0x00, 0xf0, 0x11, 0x00


	//----- nvinfo : EIATTR_SPARSE_MMA_MASK
	.align		4
.L_9885:
        /*0038*/ 	.byte	0x03, 0x50
        /*003a*/ 	.short	0x0000


	//----- nvinfo : EIATTR_MAXREG_COUNT
	.align		4
        /*003c*/ 	.byte	0x03, 0x1b
        /*003e*/ 	.short	0x00ff


	//----- nvinfo : EIATTR_ANNOTATIONS
	.align		4
        /*0040*/ 	.byte	0x04, 0x55
        /*0042*/ 	.short	(.L_9887 - .L_9886)


	//   ....[0]....
.L_9886:
        /*0044*/ 	.word	0x00000001
        /*0048*/ 	.byte	0xf0, 0x37, 0x01, 0x00, 0x01, 0x00, 0x00, 0x00, 0x20, 0x29, 0x02, 0x00


	//----- nvinfo : EIATTR_MERCURY_ISA_VERSION
	.align		4
.L_9887:
        /*0054*/ 	.byte	0x03, 0x5f
        /*0056*/ 	.short	0x0101


	//----- nvinfo : EIATTR_EXIT_INSTR_OFFSETS
	.align		4
        /*0058*/ 	.byte	0x04, 0x1c
        /*005a*/ 	.short	(.L_9889 - .L_9888)


	//   ....[0]....
.L_9888:
        /*005c*/ 	.word	0x00011170


	//   ....[1]....
        /*0060*/ 	.word	0x00022c80


	//   ....[2]....
        /*0064*/ 	.word	0x00022cd0


	//----- nvinfo : EIATTR_MAX_THREADS
	.align		4
.L_9889:
        /*0068*/ 	.byte	0x04, 0x05
        /*006a*/ 	.short	(.L_9891 - .L_9890)
.L_9890:
        /*006c*/ 	.word	0x00000080
        /*0070*/ 	.word	0x00000001
        /*0074*/ 	.word	0x00000001


	//----- nvinfo : EIATTR_CRS_STACK_SIZE
	.align		4
.L_9891:
        /*0078*/ 	.byte	0x04, 0x1e
        /*007a*/ 	.short	(.L_9893 - .L_9892)
.L_9892:
        /*007c*/ 	.word	0x00000000


	//----- nvinfo : EIATTR_CBANK_PARAM_SIZE
	.align		4
.L_9893:
        /*0080*/ 	.byte	0x03, 0x19
        /*0082*/ 	.short	0x0040


	//----- nvinfo : EIATTR_PARAM_CBANK
	.align		4
        /*0084*/ 	.byte	0x04, 0x0a
        /*0086*/ 	.short	(.L_9895 - .L_9894)
	.align		4
.L_9894:
        /*0088*/ 	.word	index@(.nv.constant0._ZN2at6native29vectorized_elementwise_kernelILi2EZNS0_50_GLOBAL__N__2680c7bb_12_PowKernel_cu_7dd49032_316822pow_scalar_tensor_implIdEEvRNS_18TensorIteratorBaseEN3c107complexIT_EEEUlNS7_IdEEE_St5arrayIPcLm2EEEEviT0_T1_)
        /*008c*/ 	.short	0x0210
        /*008e*/ 	.short	0x0040


	//----- nvinfo : EIATTR_SW_WAR
	.align		4
.L_9895:
        /*0090*/ 	.byte	0x04, 0x36
        /*0092*/ 	.short	(.L_9897 - .L_9896)
.L_9896:
        /*0094*/ 	.word	0x00000008
.L_9897:


//--------------------- .nv.info._ZN2at6native29vectorized_elementwise_kernelILi4EZNS0_50_GLOBAL__N__2680c7bb_12_PowKernel_cu_7dd49032_316822pow_scalar_tensor_implIdEEvRNS_18TensorIteratorBaseEN3c107complexIT_EEEUlNS7_IdEEE_St5arrayIPcLm2EEEEviT0_T1_ --------------------------
	.section	.nv.info._ZN2at6native29vectorized_elementwise_kernelILi4EZNS0_50_GLOBAL__N__2680c7bb_12_PowKernel_cu_7dd49032_316822pow_scalar_tensor_implIdEEvRNS_18TensorIteratorBaseEN3c107complexIT_EEEUlNS7_IdEEE_St5arrayIPcLm2EEEEviT0_T1_,"",@"SHT_CUDA_INFO"
	.sectionflags	@""
	.align	4


	//----- nvinfo : EIATTR_CUDA_API_VERSION
	.align		4
        /*0000*/ 	.byte	0x04, 0x37
        /*0002*/ 	.short	(.L_9899 - .L_9898)
.L_9898:
        /*0004*/ 	.word	0x00000082


	//----- nvinfo : EIATTR_KPARAM_INFO
	.align		4
.L_9899:
        /*0008*/ 	.byte	0x04, 0x17
        /*000a*/ 	.short	(.L_9901 - .L_9900)
.L_9900:
        /*000c*/ 	.word	0x00000000
        /*0010*/ 	.short	0x0002
        /*0012*/ 	.short	0x0030
        /*0014*/ 	.byte	0x00, 0xf0, 0x41, 0x00


	//----- nvinfo : EIATTR_KPARAM_INFO
	.align		4
.L_9901:
        /*0018*/ 	.byte	0x04, 0x17
        /*001a*/ 	.short	(.L_9903 - .L_9902)
.L_9902:
        /*001c*/ 	.word	0x00000000
        /*0020*/ 	.short	0x0001
        /*0022*/ 	.short	0x0010
        /*0024*/ 	.byte	0x00, 0xf0, 0x81, 0x00


	//----- nvinfo : EIATTR_KPARAM_INFO
	.align		4
.L_9903:
        /*0028*/ 	.byte	0x04, 0x17
        /*002a*/ 	.short	(.L_9905 - .L_9904)
.L_9904:
        /*002c*/ 	.word	0x00000000
        /*0030*/ 	.short	0x0000
        /*0032*/ 	.short	0x0000
        /*0034*/ 	.byte	0x00, 0xf0, 0x11, 0x00


	//----- nvinfo : EIATTR_SPARSE_MMA_MASK
	.align		4
.L_9905:
        /*0038*/ 	.byte	0x03, 0x50
        /*003a*/ 	.short	0x0000


	//----- nvinfo : EIATTR_MAXREG_COUNT
	.align		4
        /*003c*/ 	.byte	0x03, 0x1b
        /*003e*/ 	.short	0x00ff


	//----- nvinfo : EIATTR_ANNOTATIONS
	.align		4
        /*0040*/ 	.byte	0x04, 0x55
        /*0042*/ 	.short	(.L_9907 - .L_9906)


	//   ....[0]....
.L_9906:
        /*0044*/ 	.word	0x00000001
        /*0048*/ 	.byte	0xf0, 0x37, 0x01, 0x00, 0x01, 0x00, 0x00, 0x00, 0x20, 0x29, 0x02, 0x00


	//----- nvinfo : EIATTR_MERCURY_ISA_VERSION
	.align		4
.L_9907:
        /*0054*/ 	.byte	0x03, 0x5f
        /*0056*/ 	.short	0x0101


	//----- nvinfo : EIATTR_EXIT_INSTR_OFFSETS
	.align		4
        /*0058*/ 	.byte	0x04, 0x1c
        /*005a*/ 	.short	(.L_9909 - .L_9908)


	//   ....[0]....
.L_9908:
        /*005c*/ 	.word	0x00011170


	//   ....[1]....
        /*0060*/ 	.word	0x00022c80


	//   ....[2]....
        /*0064*/ 	.word	0x00022cd0


	//----- nvinfo : EIATTR_MAX_THREADS
	.align		4
.L_9909:
        /*0068*/ 	.byte	0x04, 0x05
        /*006a*/ 	.short	(.L_9911 - .L_9910)
.L_9910:
        /*006c*/ 	.word	0x00000080
        /*0070*/ 	.word	0x00000001
        /*0074*/ 	.word	0x00000001


	//----- nvinfo : EIATTR_CRS_STACK_SIZE
	.align		4
.L_9911:
        /*0078*/ 	.byte	0x04, 0x1e
        /*007a*/ 	.short	(.L_9913 - .L_9912)
.L_9912:
        /*007c*/ 	.word	0x00000000


	//----- nvinfo : EIATTR_CBANK_PARAM_SIZE
	.align		4
.L_9913:
        /*0080*/ 	.byte	0x03, 0x19
        /*0082*/ 	.short	0x0040


	//----- nvinfo : EIATTR_PARAM_CBANK
	.align		4
        /*0084*/ 	.byte	0x04, 0x0a
        /*0086*/ 	.short	(.L_9915 - .L_9914)
	.align		4
.L_9914:
        /*0088*/ 	.word	index@(.nv.constant0._ZN2at6native29vectorized_elementwise_kernelILi4EZNS0_50_GLOBAL__N__2680c7bb_12_PowKernel_cu_7dd49032_316822pow_scalar_tensor_implIdEEvRNS_18TensorIteratorBaseEN3c107complexIT_EEEUlNS7_IdEEE_St5arrayIPcLm2EEEEviT0_T1_)
        /*008c*/ 	.short	0x0210
        /*008e*/ 	.short	0x0040


	//----- nvinfo : EIATTR_SW_WAR
	.align		4
.L_9915:
        /*0090*/ 	.byte	0x04, 0x36
        /*0092*/ 	.short	(.L_9917 - .L_9916)
.L_9916:
        /*0094*/ 	.word	0x00000008
.L_9917:


//--------------------- .nv.info._ZN2at6native29vectorized_elementwise_kernelILi8EZNS0_50_GLOBAL__N__2680c7bb_12_PowKernel_cu_7dd49032_316822pow_scalar_tensor_implIdEEvRNS_18TensorIteratorBaseEN3c107complexIT_EEEUlNS7_IdEEE_St5arrayIPcLm2EEEEviT0_T1_ --------------------------
	.section	.nv.info._ZN2at6native29vectorized_elementwise_kernelILi8EZNS0_50_GLOBAL__N__2680c7bb_12_PowKernel_cu_7dd49032_316822pow_scalar_tensor_implIdEEvRNS_18TensorIteratorBaseEN3c107complexIT_EEEUlNS7_IdEEE_St5arrayIPcLm2EEEEviT0_T1_,"",@"SHT_CUDA_INFO"
	.sectionflags	@""
	.align	4


	//----- nvinfo : EIATTR_CUDA_API_VERSION
	.align		4
        /*0000*/ 	.byte	0x04, 0x37
        /*0002*/ 	.short	(.L_9919 - .L_9918)
.L_9918:
        /*0004*/ 	.word	0x00000082


	//----- nvinfo : EIATTR_KPARAM_INFO
	.align		4
.L_9919:
        /*0008*/ 	.byte	0x04, 0x17
        /*000a*/ 	.short	(.L_9921 - .L_9920)
.L_9920:
        /*000c*/ 	.word	0x00000000
        /*0010*/ 	.short	0x0002
        /*0012*/ 	.short	0x0030
        /*0014*/ 	.byte	0x00, 0xf0, 0x41, 0x00


	//----- nvinfo : EIATTR_KPARAM_INFO
	.align		4
.L_9921:
        /*0018*/ 	.byte	0x04, 0x17
        /*001a*/ 	.short	(.L_9923 - .L_9922)
.L_9922:
        /*001c*/ 	.word	0x00000000
        /*0020*/ 	.short	0x0001
        /*0022*/ 	.short	0x0010
        /*0024*/ 	.byte	0x00, 0xf0, 0x81, 0x00


	//----- nvinfo : EIATTR_KPARAM_INFO
	.align		4
.L_9923:
        /*0028*/ 	.byte	0x04, 0x17
        /*002a*/ 	.short	(.L_9925 - .L_9924)
.L_9924:
        /*002c*/ 	.word	0x00000000
        /*0030*/ 	.short	0x0000
        /*0032*/ 	.short	0x0000
        /*0034*/ 	.byte	0x00, 0xf0, 0x11, 0x00


	//----- nvinfo : EIATTR_SPARSE_MMA_MASK
	.align		4
.L_9925:
        /*0038*/ 	.byte	0x03, 0x50
        /*003a*/ 	.short	0x0000


	//----- nvinfo : EIATTR_MAXREG_COUNT
	.align		4
        /*003c*/ 	.byte	0x03, 0x1b
        /*003e*/ 	.short	0x00ff


	//----- nvinfo : EIATTR_ANNOTATIONS
	.align		4
        /*0040*/ 	.byte	0x04, 0x55
        /*0042*/ 	.short	(.L_9927 - .L_9926)


	//   ....[0]....
.L_9926:
        /*0044*/ 	.word	0x00000001
        /*0048*/ 	.byte	0xf0, 0x37, 0x01, 0x00, 0x01, 0x00, 0x00, 0x00, 0x20, 0x29, 0x02, 0x00


	//----- nvinfo : EIATTR_MERCURY_ISA_VERSION
	.align		4
.L_9927:
        /*0054*/ 	.byte	0x03, 0x5f
        /*0056*/ 	.short	0x0101


	//----- nvinfo : EIATTR_EXIT_INSTR_OFFSETS
	.align		4
        /*0058*/ 	.byte	0x04, 0x1c
        /*005a*/ 	.short	(.L_9929 - .L_9928)


	//   ....[0]....
.L_9928:
        /*005c*/ 	.word	0x00011170


	//   ....[1]....
        /*0060*/ 	.word	0x00022c80


	//   ....[2]....
        /*0064*/ 	.word	0x00022cd0


	//----- nvinfo : EIATTR_MAX_THREADS
	.align		4
.L_9929:
        /*0068*/ 	.byte	0x04, 0x05
        /*006a*/ 	.short	(.L_9931 - .L_9930)
.L_9930:
        /*006c*/ 	.word	0x00000080
        /*0070*/ 	.word	0x00000001
        /*0074*/ 	.word	0x00000001


	//----- nvinfo : EIATTR_CRS_STACK_SIZE
	.align		4
.L_9931:
        /*0078*/ 	.byte	0x04, 0x1e
        /*007a*/ 	.short	(.L_9933 - .L_9932)
.L_9932:
        /*007c*/ 	.word	0x00000000


	//----- nvinfo : EIATTR_CBANK_PARAM_SIZE
	.align		4
.L_9933:
        /*0080*/ 	.byte	0x03, 0x19
        /*0082*/ 	.short	0x0040


	//----- nvinfo : EIATTR_PARAM_CBANK
	.align		4
        /*0084*/ 	.byte	0x04, 0x0a
        /*0086*/ 	.short	(.L_9935 - .L_9934)
	.align		4
.L_9934:
        /*0088*/ 	.word	index@(.nv.constant0._ZN2at6native29vectorized_elementwise_kernelILi8EZNS0_50_GLOBAL__N__2680c7bb_12_PowKernel_cu_7dd49032_316822pow_scalar_tensor_implIdEEvRNS_18TensorIteratorBaseEN3c107complexIT_EEEUlNS7_IdEEE_St5arrayIPcLm2EEEEviT0_T1_)
        /*008c*/ 	.short	0x0210
        /*008e*/ 	.short	0x0040


	//----- nvinfo : EIATTR_SW_WAR
	.align		4
.L_9935:
        /*0090*/ 	.byte	0x04, 0x36
        /*0092*/ 	.short	(.L_9937 - .L_9936)
.L_9936:
        /*0094*/ 	.word	0x00000008
.L_9937:


//--------------------- .nv.info._ZN2at6native18elementwise_kernelILi128ELi4EZNS0_15gpu_kernel_implIZZZNS0_50_GLOBAL__N__2680c7bb_12_PowKernel_cu_7dd49032_316824pow_tensor_tensor_kernelERNS_18TensorIteratorBaseEENKUlvE_clEvENKUlvE5_clEvEUlffE_EEvS5_RKT_EUliE_EEviT1_ --------------------------
	.section	.nv.info._ZN2at6native18elementwise_kernelILi128ELi4EZNS0_15gpu_kernel_implIZZZNS0_50_GLOBAL__N__2680c7bb_12_PowKernel_cu_7dd49032_316824pow_tensor_tensor_kernelERNS_18TensorIteratorBaseEENKUlvE_clEvENKUlvE5_clEvEUlffE_EEvS5_RKT_EUliE_EEviT1_,"",@"SHT_CUDA_INFO"
	.sectionflags	@""
	.align	4


	//----- nvinfo : EIATTR_CUDA_API_VERSION
	.align		4
        /*0000*/ 	.byte	0x04, 0x37
        /*0002*/ 	.short	(.L_9939 - .L_9938)
.L_9938:
        /*0004*/ 	.word	0x00000082


	//----- nvinfo : EIATTR_KPARAM_INFO
	.align		4
.L_9939:
        /*0008*/ 	.byte	0x04, 0x17
        /*000a*/ 	.short	(.L_9941 - .L_9940)
.L_9940:
        /*000c*/ 	.word	0x00000000
        /*0010*/ 	.short	0x0001
        /*0012*/ 	.short	0x0008
        /*0014*/ 	.byte	0x00, 0xf0, 0x41, 0x0a


	//----- nvinfo : EIATTR_KPARAM_INFO
	.align		4
.L_9941:
        /*0018*/ 	.byte	0x04, 0x17
        /*001a*/ 	.short	(.L_9943 - .L_9942)
.L_9942:
        /*001c*/ 	.word	0x00000000
        /*0020*/ 	.short	0x0000
        /*0022*/ 	.short	0x0000
        /*0024*/ 	.byte	0x00, 0xf0, 0x11, 0x00


	//----- nvinfo : EIATTR_SPARSE_MMA_MASK
	.align		4
.L_9943:
        /*0028*/ 	.byte	0x03, 0x50
        /*002a*/ 	.short	0x0000


	//----- nvinfo : EIATTR_MAXREG_COUNT
	.align		4
        /*002c*/ 	.byte	0x03, 0x1b
        /*002e*/ 	.short	0x0080


	//----- nvinfo : EIATTR_EXTERNS
	.align		4
        /*0030*/ 	.byte	0x04, 0x0f
        /*0032*/ 	.short	(.L_9945 - .L_9944)


	//   ....[0]....
	.align		4
.L_9944:
        /*0034*/ 	.word	index@(__assertfail)


	//----- nvinfo : EIATTR_MERCURY_ISA_VERSION
	.align		4
.L_9945:
        /*0038*/ 	.byte	0x03, 0x5f
        /*003a*/ 	.short	0x0101


	//----- nvinfo : EIATTR_SYSCALL_OFFSETS
	.align		4
        /*003c*/ 	.byte	0x04, 0x46
        /*003e*/ 	.short	(.L_9947 - .L_9946)


	//   ....[0]....
.L_9946:
        /*0040*/ 	.word	0x00002490


	//   ....[1]....
        /*0044*/ 	.word	0x000032b0


	//   ....[2]....
        /*0048*/ 	.word	0x00004140


	//   ....[3]....
        /*004c*/ 	.word	0x00006600


	//   ....[4]....
        /*0050*/ 	.word	0x00007420


	//   ....[5]....
        /*0054*/ 	.word	0x000082b0


	//   ....[6]....
        /*0058*/ 	.word	0x0000a760


	//   ....[7]....
        /*005c*/ 	.word	0x0000b580


	//   ....[8]....
        /*0060*/ 	.word	0x0000c410


	//   ....[9]....
        /*0064*/ 	.word	0x0000e8b0


	//   ....[10]....
        /*0068*/ 	.word	0x0000f6d0


	//   ....[11]....
        /*006c*/ 	.word	0x00010560


	//----- nvinfo : EIATTR_EXIT_INSTR_OFFSETS
	.align		4
.L_9947:
        /*0070*/ 	.byte	0x04, 0x1c
        /*0072*/ 	.short	(.L_9949 - .L_9948)


	//   ....[0]....
.L_9948:
        /*0074*/ 	.word	0x0000c4c0


	//   ....[1]....
        /*0078*/ 	.word	0x0000f880


	//   ....[2]....
        /*007c*/ 	.word	0x0000f8c0


	//   ....[3]....
        /*0080*/ 	.word	0x0000f950


	//   ....[4]....
        /*0084*/ 	.word	0x0000f980


	//   ....[5]....
        /*0088*/ 	.word	0x0000f9b0


	//   ....[6]....
        /*008c*/ 	.word	0x0000fa30


	//   ....[7]....
        /*0090*/ 	.word	0x0000fa60


	//   ....[8]....
        /*0094*/ 	.word	0x0000faf0


	//   ....[9]....
        /*0098*/ 	.word	0x0000fb30


	//   ....[10]....
        /*009c*/ 	.word	0x0000fb70


	//   ....[11]....
        /*00a0*/ 	.word	0x0000fc30


	//   ....[12]....
        /*00a4*/ 	.word	0x0000fc80


	//   ....[13]....
        /*00a8*/ 	.word	0x0000fe00


	//   ....[14]....
        /*00ac*/ 	.word	0x0000ff50


	//   ....[15]....
        /*00b0*/ 	.word	0x0000ff80


	//   ....[16]....
        /*00b4*/ 	.word	0x00010030


	//   ....[17]....
        /*00b8*/ 	.word	0x000101a0


	//   ....[18]....
        /*00bc*/ 	.word	0x00010310


	//   ....[19]....
        /*00c0*/ 	.word	0x00010460


	//   ....[20]....
        /*00c4*/ 	.word	0x00010570


	//   ....[21]....
        /*00c8*/ 	.word	0x000105a0


	//   ....[22]....
        /*00cc*/ 	.word	0x000105d0


	//----- nvinfo : EIATTR_MAX_THREADS
	.align		4
.L_9949:
        /*00d0*/ 	.byte	0x04, 0x05
        /*00d2*/ 	.short	(.L_9951 - .L_9950)
.L_9950:
        /*00d4*/ 	.word	0x00000080
        /*00d8*/ 	.word	0x00000001
        /*00dc*/ 	.word	0x00000001


	//----- nvinfo : EIATTR_CRS_STACK_SIZE
	.align		4
.L_9951:
        /*00e0*/ 	.byte	0x04, 0x1e
        /*00e2*/ 	.short	(.L_9953 - .L_9952)
.L_9952:
        /*00e4*/ 	.word	0x00000000


	//----- nvinfo : EIATTR_CBANK_PARAM_SIZE
	.align		4
.L_9953:
        /*00e8*/ 	.byte	0x03, 0x19
        /*00ea*/ 	.short	0x0298


	//----- nvinfo : EIATTR_PARAM_CBANK
	.align		4
        /*00ec*/ 	.byte	0x04, 0x0a
        /*00ee*/ 	.short	(.L_9955 - .L_9954)
	.align		4
.L_9954:
        /*00f0*/ 	.word	index@(.nv.constant0._ZN2at6native18elementwise_kernelILi128ELi4EZNS0_15gpu_kernel_implIZZZNS0_50_GLOBAL__N__2680c7bb_12_PowKernel_cu_7dd49032_316824pow_tensor_tensor_kernelERNS_18TensorIteratorBaseEENKUlvE_clEvENKUlvE5_clEvEUlffE_EEvS5_RKT_EUliE_EEviT1_)
        /*00f4*/ 	.short	0x0210
        /*00f6*/ 	.short	0x0298


	//----- nvinfo : EIATTR_SW_WAR
	.align		4
.L_9955:
        /*00f8*/ 	.byte	0x04, 0x36
        /*00fa*/ 	.short	(.L_9957 - .L_9956)
.L_9956:
        /*00fc*/ 	.word	0x00000008
.L_9957:


//--------------------- .nv.info._ZN2at6native27unrolled_elementwise_kernelIZZZNS0_50_GLOBAL__N__2680c7bb_12_PowKernel_cu_7dd49032_316824pow_tensor_tensor_kernelERNS_18TensorIteratorBaseEENKUlvE_clEvENKUlvE5_clEvEUlffE_St5arrayIPcLm3EELi4E23TrivialOffsetCalculatorILi2EjESB_ILi1EjENS0_6memory12LoadWithCastILi2EEENSE_13StoreWithCastILi1EEEEEviT_T0_T2_T3_T4_T5_ --------------------------
	.section	.nv.info._ZN2at6native27unrolled_elementwise_kernelIZZZNS0_50_GLOBAL__N__2680c7bb_12_PowKernel_cu_7dd49032_316824pow_tensor_tensor_kernelERNS_18TensorIteratorBaseEENKUlvE_clEvENKUlvE5_clEvEUlffE_St5arrayIPcLm3EELi4E23TrivialOffsetCalculatorILi2EjESB_ILi1EjENS0_6memory12LoadWithCastILi2EEENSE_13StoreWithCastILi1EEEEEviT_T0_T2_T3_T4_T5_,"",@"SHT_CUDA_INFO"
	.sectionflags	@""
	.align	4


	//----- nvinfo : EIATTR_CUDA_API_VERSION
	.align		4
        /*0000*/ 	.byte	0x04, 0x37
        /*0002*/ 	.short	(.L_9959 - .L_9958)
.L_9958:
        /*0004*/ 	.word	0x00000082


	//----- nvinfo : EIATTR_KPARAM_INFO
	.align		4
.L_9959:
        /*0008*/ 	.byte	0x04, 0x17
        /*000a*/ 	.short	(.L_9961 - .L_9960)
.L_9960:
        /*000c*/ 	.word	0x00000000
        /*0010*/ 	.short	0x0006
        /*0012*/ 	.short	0x0038
        /*0014*/ 	.byte	0x00, 0xf0, 0x21, 0x00


	//----- nvinfo : EIATTR_KPARAM_INFO
	.align		4
.L_9961:
        /*0018*/ 	.byte	0x04, 0x17
        /*001a*/ 	.short	(.L_9963 - .L_9962)
.L_9962:
        /*001c*/ 	.word	0x00000000
        /*0020*/ 	.short	0x0005
        /*0022*/ 	.short	0x002c
        /*0024*/ 	.byte	0x00, 0xf0, 0x31, 0x00


	//----- nvinfo : EIATTR_KPARAM_INFO
	.align		4
.L_9963:
        /*0028*/ 	.byte	0x04, 0x17
        /*002a*/ 	.short	(.L_9965 - .L_9964)
.L_9964:
        /*002c*/ 	.word	0x00000000
        /*0030*/ 	.short	0x0004
        /*0032*/ 	.short	0x0029
        /*0034*/ 	.byte	0x00, 0xf0, 0x05, 0x00


	//----- nvinfo : EIATTR_KPARAM_INFO
	.align		4
.L_9965:
        /*0038*/ 	.byte	0x04, 0x17
        /*003a*/ 	.short	(.L_9967 - .L_9966)
.L_9966:
        /*003c*/ 	.word	0x00000000
        /*0040*/ 	.short	0x0003
        /*0042*/ 	.short	0x0028
        /*0044*/ 	.byte	0x00, 0xf0, 0x05, 0x00


	//----- nvinfo : EIATTR_KPARAM_INFO
	.align		4
.L_9967:
        /*0048*/ 	.byte	0x04, 0x17
        /*004a*/ 	.short	(.L_9969 - .L_9968)
.L_9968:
        /*004c*/ 	.word	0x00000000
        /*0050*/ 	.short	0x0002
        /*0052*/ 	.short	0x0010
        /*0054*/ 	.byte	0x00, 0xf0, 0x61, 0x00


	//----- nvinfo : EIATTR_KPARAM_INFO
	.align		4
.L_9969:
        /*0058*/ 	.byte	0x04, 0x17
        /*005a*/ 	.short	(.L_9971 - .L_9970)
.L_9970:
        /*005c*/ 	.word	0x00000000
        /*0060*/ 	.short	0x0001
        /*0062*/ 	.short	0x0008
        /*0064*/ 	.byte	0x00, 0xf0, 0x21, 0x00


	//----- nvinfo : EIATTR_KPARAM_INFO
	.align		4
.L_9971:
        /*0068*/ 	.byte	0x04, 0x17
        /*006a*/ 	.short	(.L_9973 - .L_9972)
.L_9972:
        /*006c*/ 	.word	0x00000000
        /*0070*/ 	.short	0x0000
        /*0072*/ 	.short	0x0000
        /*0074*/ 	.byte	0x00, 0xf0, 0x11, 0x00


	//----- nvinfo : EIATTR_SPARSE_MMA_MASK
	.align		4
.L_9973:
        /*0078*/ 	.byte	0x03, 0x50
        /*007a*/ 	.short	0x0000


	//----- nvinfo : EIATTR_MAXREG_COUNT
	.align		4
        /*007c*/ 	.byte	0x03, 0x1b
        /*007e*/ 	.short	0x00ff


	//----- nvinfo : EIATTR_EXTERNS
	.align		4
        /*0080*/ 	.byte	0x04, 0x0f
        /*0082*/ 	.short	(.L_9975 - .L_9974)


	//   ....[0]....
	.align		4
.L_9974:
        /*0084*/ 	.word	index@(__assertfail)


	//----- nvinfo : EIATTR_MERCURY_ISA_VERSION
	.align		4
.L_9975:
        /*0088*/ 	.byte	0x03, 0x5f
        /*008a*/ 	.short	0x0101


	//----- nvinfo : EIATTR_SYSCALL_OFFSETS
	.align		4
        /*008c*/ 	.byte	0x04, 0x46
        /*008e*/ 	.short	(.L_9977 - .L_9976)


	//   ....[0]....
.L_9976:
        /*0090*/ 	.word	0x00000ea0


	//   ....[1]....
        /*0094*/ 	.word	0x00001cd0


	//   ....[2]....
        /*0098*/ 	.word	0x00002b80


	//   ....[3]....
        /*009c*/ 	.word	0x000039b0


	//   ....[4]....
        /*00a0*/ 	.word	0x00004860


	//   ....[5]....
        /*00a4*/ 	.word	0x000056a0


	//   ....[6]....
        /*00a8*/ 	.word	0x00006540


	//   ....[7]....
        /*00ac*/ 	.word	0x00007350


	//   ....[8]....
        /*00b0*/ 	.word	0x00008490


	//   ....[9]....
        /*00b4*/ 	.word	0x00009390


	//   ....[10]....
        /*00b8*/ 	.word	0x0000a250


	//   ....[11]....
        /*00bc*/ 	.word	0x0000b110


	//----- nvinfo : EIATTR_EXIT_INSTR_OFFSETS
	.align		4
.L_9977:
        /*00c0*/ 	.byte	0x04, 0x1c
        /*00c2*/ 	.short	(.L_9979 - .L_9978)


	//   ....[0]....
.L_9978:
        /*00c4*/ 	.word	0x0000a2f0


	//   ....[1]....
        /*00c8*/ 	.word	0x0000a430


	//   ....[2]....
        /*00cc*/ 	.word	0x0000a470


	//   ....[3]....
        /*00d0*/ 	.word	0x0000a500


	//   ....[4]....
        /*00d4*/ 	.word	0x0000a530


	//   ....[5]....
        /*00d8*/ 	.word	0x0000a560


	//   ....[6]....
        /*00dc*/ 	.word	0x0000a5e0


	//   ....[7]....
        /*00e0*/ 	.word	0x0000a610


	//   ....[8]....
        /*00e4*/ 	.word	0x0000a6a0


	//   ....[9]....
        /*00e8*/ 	.word	0x0000a6e0


	//   ....[10]....
        /*00ec*/ 	.word	0x0000a720


	//   ....[11]....
        /*00f0*/ 	.word	0x0000a7e0


	//   ....[12]....
        /*00f4*/ 	.word	0x0000a830


	//   ....[13]....
        /*00f8*/ 	.word	0x0000a9b0


	//   ....[14]....
        /*00fc*/ 	.word	0x0000ab00


	//   ....[15]....
        /*0100*/ 	.word	0x0000ab30


	//   ....[16]....
        /*0104*/ 	.word	0x0000abe0


	//   ....[17]....
        /*0108*/ 	.word	0x0000ad50


	//   ....[18]....
        /*010c*/ 	.word	0x0000aec0


	//   ....[19]....
        /*0110*/ 	.word	0x0000b010


	//   ....[20]....
        /*0114*/ 	.word	0x0000b120


	//   ....[21]....
        /*0118*/ 	.word	0x0000b150


	//   ....[22]....
        /*011c*/ 	.word	0x0000b180


	//----- nvinfo : EIATTR_MAX_THREADS
	.align		4
.L_9979:
        /*0120*/ 	.byte	0x04, 0x05
        /*0122*/ 	.short	(.L_9981 - .L_9980)
.L_9980:
        /*0124*/ 	.word	0x00000080
        /*0128*/ 	.word	0x00000001
        /*012c*/ 	.word	0x00000001


	//----- nvinfo : EIATTR_CRS_STACK_SIZE
	.align		4
.L_9981:
        /*0130*/ 	.byte	0x04, 0x1e
        /*0132*/ 	.short	(.L_9983 - .L_9982)
.L_9982:
        /*0134*/ 	.word	0x00000000


	//----- nvinfo : EIATTR_CBANK_PARAM_SIZE
	.align		4
.L_9983:
        /*0138*/ 	.byte	0x03, 0x19
        /*013a*/ 	.short	0x0040


	//----- nvinfo : EIATTR_PARAM_CBANK
	.align		4
        /*013c*/ 	.byte	0x04, 0x0a
        /*013e*/ 	.short	(.L_9985 - .L_9984)
	.align		4
.L_9984:
        /*0140*/ 	.word	index@(.nv.constant0._ZN2at6native27unrolled_elementwise_kernelIZZZNS0_50_GLOBAL__N__2680c7bb_12_PowKernel_cu_7dd49032_316824pow_tensor_tensor_kernelERNS_18TensorIteratorBaseEENKUlvE_clEvENKUlvE5_clEvEUlffE_St5arrayIPcLm3EELi4E23TrivialOffsetCalculatorILi2EjESB_ILi1EjENS0_6memory12LoadWithCastILi2EEENSE_13StoreWithCastILi1EEEEEviT_T0_T2_T3_T4_T5_)
        /*0144*/ 	.short	0x0210
        /*0146*/ 	.short	0x0040


	//----- nvinfo : EIATTR_SW_WAR
	.align		4
.L_9985:
        /*0148*/ 	.byte	0x04, 0x36
        /*014a*/ 	.short	(.L_9987 - .L_9986)
.L_9986:
        /*014c*/ 	.word	0x00000008
.L_9987:


//--------------------- .nv.info._ZN2at6native18elementwise_kernelILi128ELi2EZNS0_22gpu_kernel_impl_nocastIZZZNS0_50_GLOBAL__N__2680c7bb_12_PowKernel_cu_7dd49032_316824pow_tensor_tensor_kernelERNS_18TensorIteratorBaseEENKUlvE_clEvENKUlvE5_clEvEUlffE_EEvS5_RKT_EUliE_EEviT1_ --------------------------
	.section	.nv.info._ZN2at6native18elementwise_kernelILi128ELi2EZNS0_22gpu_kernel_impl_nocastIZZZNS0_50_GLOBAL__N__2680c7bb_12_PowKernel_cu_7dd49032_316824pow_tensor_tensor_kernelERNS_18TensorIteratorBaseEENKUlvE_clEvENKUlvE5_clEvEUlffE_EEvS5_RKT_EUliE_EEviT1_,"",@"SHT_CUDA_INFO"
	.sectionflags	@""
	.align	4


	//----- nvinfo : EIATTR_CUDA_API_VERSION
	.align		4
        /*0000*/ 	.byte	0x04, 0x37
        /*0002*/ 	.short	(.L_9989 - .L_9988)
.L_9988:
        /*0004*/ 	.word	0x00000082


	//----- nvinfo : EIATTR_KPARAM_INFO
	.align		4
.L_9989:
        /*0008*/ 	.byte	0x04, 0x17
        /*000a*/ 	.short	(.L_9991 - .L_9990)
.L_9990:
        /*000c*/ 	.word	0x00000000
        /*0010*/ 	.short	0x0001
        /*0012*/ 	.short	0x0008
        /*0014*/ 	.byte	0x00, 0xf0, 0x21, 0x0a


	//----- nvinfo : EIATTR_KPARAM_INFO
	.align		4
.L_9991:
        /*0018*/ 	.byte	0x04, 0x17
        /*001a*/ 	.short	(.L_9993 - .L_9992)
.L_9992:
        /*001c*/ 	.word	0x00000000
        /*0020*/ 	.short	0x0000
        /*0022*/ 	.short	0x0000
        /*0024*/ 	.byte	0x00, 0xf0, 0x11, 0x00


	//----- nvinfo : EIATTR_SPARSE_MMA_MASK
	.align		4
.L_9993:
        /*0028*/ 	.byte	0x03, 0x50
        /*002a*/ 	.short	0x0000


	//----- nvinfo : EIATTR_MAXREG_COUNT
	.align		4
        /*002c*/ 	.byte	0x03, 0x1b
        /*002e*/ 	.short	0x0080


	//----- nvinfo : EIATTR_MERCURY_ISA_VERSION
	.align		4
        /*0030*/ 	.byte	0x03, 0x5f
        /*0032*/ 	.short	0x0101


	//----- nvinfo : EIATTR_EXIT_INSTR_OFFSETS
	.align		4
        /*0034*/ 	.byte	0x04, 0x1c
        /*0036*/ 	.short	(.L_9995 - .L_9994)


	//   ....[0]....
.L_9994:
        /*0038*/ 	.word	0x000017d0


	//   ....[1]....
        /*003c*/ 	.word	0x00002ee0


	//----- nvinfo : EIATTR_MAX_THREADS
	.align		4
.L_9995:
        /*0040*/ 	.byte	0x04, 0x05
        /*0042*/ 	.short	(.L_9997 - .L_9996)
.L_9996:
        /*0044*/ 	.word	0x00000080
        /*0048*/ 	.word	0x00000001
        /*004c*/ 	.word	0x00000001


	//----- nvinfo : EIATTR_CRS_STACK_SIZE
	.align		4
.L_9997:
        /*0050*/ 	.byte	0x04, 0x1e
        /*0052*/ 	.short	(.L_9999 - .L_9998)
.L_9998:
        /*0054*/ 	.word	0x00000000


	//----- nvinfo : EIATTR_CBANK_PARAM_SIZE
	.align		4
.L_9999:
        /*0058*/ 	.byte	0x03, 0x19
        /*005a*/ 	.short	0x0290


	//----- nvinfo : EIATTR_PARAM_CBANK
	.align		4
        /*005c*/ 	.byte	0x04, 0x0a
        /*005e*/ 	.short	(.L_10001 - .L_10000)
	.align		4
.L_10000:
        /*0060*/ 	.word	index@(.nv.constant0._ZN2at6native18elementwise_kernelILi128ELi2EZNS0_22gpu_kernel_impl_nocastIZZZNS0_50_GLOBAL__N__2680c7bb_12_PowKernel_cu_7dd49032_316824pow_tensor_tensor_kernelERNS_18TensorIteratorBaseEENKUlvE_clEvENKUlvE5_clEvEUlffE_EEvS5_RKT_EUliE_EEviT1_)
        /*0064*/ 	.short	0x0210
        /*0066*/ 	.short	0x0290


	//----- nvinfo : EIATTR_SW_WAR
	.align		4
.L_10001:
        /*0068*/ 	.byte	0x04, 0x36
        /*006a*/ 	.short	(.L_10003 - .L_10002)
.L_10002:
        /*006c*/ 	.word	0x00000008
.L_10003:


//--------------------- .nv.info._ZN2at6native27unrolled_elementwise_kernelIZZZNS0_50_GLOBAL__N__2680c7bb_12_PowKernel_cu_7dd49032_316824pow_tensor_tensor_kernelERNS_18TensorIteratorBaseEENKUlvE_clEvENKUlvE5_clEvEUlffE_St5arrayIPcLm3EELi4E23TrivialOffsetCalculatorILi2EjESB_ILi1EjENS0_6memory15LoadWithoutCastENSE_16StoreWithoutCastEEEviT_T0_T2_T3_T4_T5_ --------------------------
	.section	.nv.info._ZN2at6native27unrolled_elementwise_kernelIZZZNS0_50_GLOBAL__N__2680c7bb_12_PowKernel_cu_7dd49032_316824pow_tensor_tensor_kernelERNS_18TensorIteratorBaseEENKUlvE_clEvENKUlvE5_clEvEUlffE_St5arrayIPcLm3EELi4E23TrivialOffsetCalculatorILi2EjESB_ILi1EjENS0_6memory15LoadWithoutCastENSE_16StoreWithoutCastEEEviT_T0_T2_T3_T4_T5_,"",@"SHT_CUDA_INFO"
	.sectionflags	@""
	.align	4


	//----- nvinfo : EIATTR_CUDA_API_VERSION
	.align		4
        /*0000*/ 	.byte	0x04, 0x37
        /*0002*/ 	.short	(.L_10005 - .L_10004)
.L_10004:
        /*0004*/ 	.word	0x00000082


	//----- nvinfo : EIATTR_KPARAM_INFO
	.align		4
.L_10005:
        /*0008*/ 	.byte	0x04, 0x17
        /*000a*/ 	.short	(.L_10007 - .L_10006)
.L_10006:
        /*000c*/ 	.word	0x00000000
        /*0010*/ 	.short	0x0006
        /*0012*/ 	.short	0x002b
        /*0014*/ 	.byte	0x00, 0xf0, 0x05, 0x00


	//----- nvinfo : EIATTR_KPARAM_INFO
	.align		4
.L_10007:
        /*0018*/ 	.byte	0x04, 0x17
        /*001a*/ 	.short	(.L_10009 - .L_10008)
.L_10008:
        /*001c*/ 	.word	0x00000000
        /*0020*/ 	.short	0x0005
        /*0022*/ 	.short	0x002a
        /*0024*/ 	.byte	0x00, 0xf0, 0x05, 0x00


	//----- nvinfo : EIATTR_KPARAM_INFO
	.align		4
.L_10009:
        /*0028*/ 	.byte	0x04, 0x17
        /*002a*/ 	.short	(.L_10011 - .L_10010)
.L_10010:
        /*002c*/ 	.word	0x00000000
        /*0030*/ 	.short	0x0004
        /*0032*/ 	.short	0x0029
        /*0034*/ 	.byte	0x00, 0xf0, 0x05, 0x00


	//----- nvinfo : EIATTR_KPARAM_INFO
	.align		4
.L_10011:
        /*0038*/ 	.byte	0x04, 0x17
        /*003a*/ 	.short	(.L_10013 - .L_10012)
.L_10012:
        /*003c*/ 	.word	0x00000000
        /*0040*/ 	.short	0x0003
        /*0042*/ 	.short	0x0028
        /*0044*/ 	.byte	0x00, 0xf0, 0x05, 0x00


	//----- nvinfo : EIATTR_KPARAM_INFO
	.align		4
.L_10013:
        /*0048*/ 	.byte	0x04, 0x17
        /*004a*/ 	.short	(.L_10015 - .L_10014)
.L_10014:
        /*004c*/ 	.word	0x00000000
        /*0050*/ 	.short	0x0002
        /*0052*/ 	.short	0x0010
        /*0054*/ 	.byte	0x00, 0xf0, 0x61, 0x00


	//----- nvinfo : EIATTR_KPARAM_INFO
	.align		4
.L_10015:
        /*0058*/ 	.byte	0x04, 0x17
        /*005a*/ 	.short	(.L_10017 - .L_10016)
.L_10016:
        /*005c*/ 	.word	0x00000000
        /*0060*/ 	.short	0x0001
        /*0062*/ 	.short	0x0008
        /*0064*/ 	.byte	0x00, 0xf0, 0x21, 0x00


	//----- nvinfo : EIATTR_KPARAM_INFO
	.align		4
.L_10017:
        /*0068*/ 	.byte	0x04, 0x17
        /*006a*/ 	.short	(.L_10019 - .L_10018)
.L_10018:
        /*006c*/ 	.word	0x00000000
        /*0070*/ 	.short	0x0000
        /*0072*/ 	.short	0x0000
        /*0074*/ 	.byte	0x00, 0xf0, 0x11, 0x00


	//----- nvinfo : EIATTR_SPARSE_MMA_MASK
	.align		4
.L_10019:
        /*0078*/ 	.byte	0x03, 0x50
        /*007a*/ 	.short	0x0000


	//----- nvinfo : EIATTR_MAXREG_COUNT
	.align		4
        /*007c*/ 	.byte	0x03, 0x1b
        /*007e*/ 	.short	0x00ff


	//----- nvinfo : EIATTR_MERCURY_ISA_VERSION
	.align		4
        /*0080*/ 	.byte	0x03, 0x5f
        /*0082*/ 	.short	0x0101


	//----- nvinfo : EIATTR_EXIT_INSTR_OFFSETS
	.align		4
        /*0084*/ 	.byte	0x04, 0x1c
        /*0086*/ 	.short	(.L_10021 - .L_10020)


	//   ....[0]....
.L_10020:
        /*0088*/ 	.word	0x00000560


	//   ....[1]....
        /*008c*/ 	.word	0x000005d0


	//----- nvinfo : EIATTR_MAX_THREADS
	.align		4
.L_10021:
        /*0090*/ 	.byte	0x04, 0x05
        /*0092*/ 	.short	(.L_10023 - .L_10022)
.L_10022:
        /*0094*/ 	.word	0x00000080
        /*0098*/ 	.word	0x00000001
        /*009c*/ 	.word	0x00000001


	//----- nvinfo : EIATTR_CRS_STACK_SIZE
	.align		4
.L_10023:
        /*00a0*/ 	.byte	0x04, 0x1e
        /*00a2*/ 	.short	(.L_10025 - .L_10024)
.L_10024:
        /*00a4*/ 	.word	0x00000000


	//----- nvinfo : EIATTR_CBANK_PARAM_SIZE
	.align		4
.L_10025:
        /*00a8*/ 	.byte	0x03, 0x19
        /*00aa*/ 	.short	0x002c


	//----- nvinfo : EIATTR_PARAM_CBANK
	.align		4
        /*00ac*/ 	.byte	0x04, 0x0a
        /*00ae*/ 	.short	(.L_10027 - .L_10026)
	.align		4
.L_10026:
        /*00b0*/ 	.word	index@(.nv.constant0._ZN2at6native27unrolled_elementwise_kernelIZZZNS0_50_GLOBAL__N__2680c7bb_12_PowKernel_cu_7dd49032_316824pow_tensor_tensor_kernelERNS_18TensorIteratorBaseEENKUlvE_clEvENKUlvE5_clEvEUlffE_St5arrayIPcLm3EELi4E23TrivialOffsetCalculatorILi2EjESB_ILi1EjENS0_6memory15LoadWithoutCastENSE_16StoreWithoutCastEEEviT_T0_T2_T3_T4_T5_)
        /*00b4*/ 	.short	0x0210
        /*00b6*/ 	.short	0x002c


	//----- nvinfo : EIATTR_SW_WAR
	.align		4
.L_10027:
        /*00b8*/ 	.byte	0x04, 0x36
        /*00ba*/ 	.short	(.L_10029 - .L_10028)
.L_10028:
        /*00bc*/ 	.word	0x00000008
.L_10029:


//--------------------- .nv.info._ZN2at6native29vectorized_elementwise_kernelILi2EZZZNS0_50_GLOBAL__N__2680c7bb_12_PowKernel_cu_7dd49032_316824pow_tensor_tensor_kernelERNS_18TensorIteratorBaseEENKUlvE_clEvENKUlvE5_clEvEUlffE_St5arrayIPcLm3EEEEviT0_T1_ --------------------------
	.section	.nv.info._ZN2at6native29vectorized_elementwise_kernelILi2EZZZNS0_50_GLOBAL__N__2680c7bb_12_PowKernel_cu_7dd49032_316824pow_tensor_tensor_kernelERNS_18TensorIteratorBaseEENKUlvE_clEvENKUlvE5_clEvEUlffE_St5arrayIPcLm3EEEEviT0_T1_,"",@"SHT_CUDA_INFO"
	.sectionflags	@""
	.align	4


	//----- nvinfo : EIATTR_CUDA_API_VERSION
	.align		4
        /*0000*/ 	.byte	0x04, 0x37
        /*0002*/ 	.short	(.L_10031 - .L_10030)
.L_10030:
        /*0004*/ 	.word	0x00000082


	//----- nvinfo : EIATTR_KPARAM_INFO
	.align		4
.L_10031:
        /*0008*/ 	.byte	0x04, 0x17
        /*000a*/ 	.short	(.L_10033 - .L_10032)
.L_10032:
        /*000c*/ 	.word	0x00000000
        /*0010*/ 	.short	0x0002
        /*0012*/ 	.short	0x0010
        /*0014*/ 	.byte	0x00, 0xf0, 0x61, 0x00


	//----- nvinfo : EIATTR_KPARAM_INFO
	.align		4
.L_10033:
        /*0018*/ 	.byte	0x04, 0x17
        /*001a*/ 	.short	(.L_10035 - .L_10034)
.L_10034:
        /*001c*/ 	.word	0x00000000
        /*0020*/ 	.short	0x0001
        /*0022*/ 	.short	0x0008
        /*0024*/ 	.byte	0x00, 0xf0, 0x21, 0x00


	//----- nvinfo : EIATTR_KPARAM_INFO
	.align		4
.L_10035:
        /*0028*/ 	.byte	0x04, 0x17
        /*002a*/ 	.short	(.L_10037 - .L_10036)
.L_10036:
        /*002c*/ 	.word	0x00000000
        /*0030*/ 	.short	0x0000
        /*0032*/ 	.short	0x0000
        /*0034*/ 	.byte	0x00, 0xf0, 0x11, 0x00


	//----- nvinfo : EIATTR_SPARSE_MMA_MASK
	.align		4
.L_10037:
        /*0038*/ 	.byte	0x03, 0x50
        /*003a*/ 	.short	0x0000


	//----- nvinfo : EIATTR_MAXREG_COUNT
	.align		4
        /*003c*/ 	.byte	0x03, 0x1b
        /*003e*/ 	.short	0x00ff


	//----- nvinfo : EIATTR_MERCURY_ISA_VERSION
	.align		4
        /*0040*/ 	.byte	0x03, 0x5f
        /*0042*/ 	.short	0x0101


	//----- nvinfo : EIATTR_EXIT_INSTR_OFFSETS
	.align		4
        /*0044*/ 	.byte	0x04, 0x1c
        /*0046*/ 	.short	(.L_10039 - .L_10038)


	//   ....[0]....
.L_10038:
        /*0048*/ 	.word	0x00000360


	//   ....[1]....
        /*004c*/ 	.word	0x00000e70


	//   ....[2]....
        /*0050*/ 	.word	0x00000ec0


	//----- nvinfo : EIATTR_MAX_THREADS
	.align		4
.L_10039:
        /*0054*/ 	.byte	0x04, 0x05
        /*0056*/ 	.short	(.L_10041 - .L_10040)
.L_10040:
        /*0058*/ 	.word	0x00000080
        /*005c*/ 	.word	0x00000001
        /*0060*/ 	.word	0x00000001


	//----- nvinfo : EIATTR_CRS_STACK_SIZE
	.align		4
.L_10041:
        /*0064*/ 	.byte	0x04, 0x1e
        /*0066*/ 	.short	(.L_10043 - .L_10042)
.L_10042:
        /*0068*/ 	.word	0x00000000


	//----- nvinfo : EIATTR_CBANK_PARAM_SIZE
	.align		4
.L_10043:
        /*006c*/ 	.byte	0x03, 0x19
        /*006e*/ 	.short	0x0028


	//----- nvinfo : EIATTR_PARAM_CBANK
	.align		4
        /*0070*/ 	.byte	0x04, 0x0a
        /*0072*/ 	.short	(.L_10045 - .L_10044)
	.align		4
.L_10044:
        /*0074*/ 	.word	index@(.nv.constant0._ZN2at6native29vectorized_elementwise_kernelILi2EZZZNS0_50_GLOBAL__N__2680c7bb_12_PowKernel_cu_7dd49032_316824pow_tensor_tensor_kernelERNS_18TensorIteratorBaseEENKUlvE_clEvENKUlvE5_clEvEUlffE_St5arrayIPcLm3EEEEviT0_T1_)
        /*0078*/ 	.short	0x0210
        /*007a*/ 	.short	0x0028


	//----- nvinfo : EIATTR_SW_WAR
	.align		4
.L_10045:
        /*007c*/ 	.byte	0x04, 0x36
        /*007e*/ 	.short	(.L_10047 - .L_10046)
.L_10046:
        /*0080*/ 	.word	0x00000008
.L_10047:


//--------------------- .nv.info._ZN2at6native29vectorized_elementwise_kernelILi4EZZZNS0_50_GLOBAL__N__2680c7bb_12_PowKernel_cu_7dd49032_316824pow_tensor_tensor_kernelERNS_18TensorIteratorBaseEENKUlvE_clEvENKUlvE5_clEvEUlffE_St5arrayIPcLm3EEEEviT0_T1_ --------------------------
	.section	.nv.info._ZN2at6native29vectorized_elementwise_kernelILi4EZZZNS0_50_GLOBAL__N__2680c7bb_12_PowKernel_cu_7dd49032_316824pow_tensor_tensor_kernelERNS_18TensorIteratorBaseEENKUlvE_clEvENKUlvE5_clEvEUlffE_St5arrayIPcLm3EEEEviT0_T1_,"",@"SHT_CUDA_INFO"
	.sectionflags	@""
	.align	4


	//----- nvinfo : EIATTR_CUDA_API_VERSION
	.align		4
        /*0000*/ 	.byte	0x04, 0x37
        /*0002*/ 	.short	(.L_10049 - .L_10048)
.L_10048:
        /*0004*/ 	.word	0x00000082


	//----- nvinfo : EIATTR_KPARAM_INFO
	.align		4
.L_10049:
        /*0008*/ 	.byte	0x04, 0x17
        /*000a*/ 	.short	(.L_10051 - .L_10050)
.L_10050:
        /*000c*/ 	.word	0x00000000
        /*0010*/ 	.short	0x0002
        /*0012*/ 	.short	0x0010
        /*0014*/ 	.byte	0x00, 0xf0, 0x61, 0x00


	//----- nvinfo : EIATTR_KPARAM_INFO
	.align		4
.L_10051:
        /*0018*/ 	.byte	0x04, 0x17
        /*001a*/ 	.short	(.L_10053 - .L_10052)
.L_10052:
        /*001c*/ 	.word	0x00000000
        /*0020*/ 	.short	0x0001
        /*0022*/ 	.short	0x0008
        /*0024*/ 	.byte	0x00, 0xf0, 0x21, 0x00


	//----- nvinfo : EIATTR_KPARAM_INFO
	.align		4
.L_10053:
        /*0028*/ 	.byte	0x04, 0x17
        /*002a*/ 	.short	(.L_10055 - .L_10054)
.L_10054:
        /*002c*/ 	.word	0x00000000
        /*0030*/ 	.short	0x0000
        /*0032*/ 	.short	0x0000
        /*0034*/ 	.byte	0x00, 0xf0, 0x11, 0x00


	//----- nvinfo : EIATTR_SPARSE_MMA_MASK
	.align		4
.L_10055:
        /*0038*/ 	.byte	0x03, 0x50
        /*003a*/ 	.short	0x0000


	//----- nvinfo : EIATTR_MAXREG_COUNT
	.align		4
        /*003c*/ 	.byte	0x03, 0x1b
        /*003e*/ 	.short	0x00ff


	//----- nvinfo : EIATTR_MERCURY_ISA_VERSION
	.align		4
        /*0040*/ 	.byte	0x03, 0x5f
        /*0042*/ 	.short	0x0101


	//----- nvinfo : EIATTR_EXIT_INSTR_OFFSETS
	.align		4
        /*0044*/ 	.byte	0x04, 0x1c
        /*0046*/ 	.short	(.L_10057 - .L_10056)


	//   ....[0]....
.L_10056:
        /*0048*/ 	.word	0x00000300


	//   ....[1]....
        /*004c*/ 	.word	0x00000e10


	//   ....[2]....
        /*0050*/ 	.word	0x00000e60


	//----- nvinfo : EIATTR_MAX_THREADS
	.align		4
.L_10057:
        /*0054*/ 	.byte	0x04, 0x05
        /*0056*/ 	.short	(.L_10059 - .L_10058)
.L_10058:
        /*0058*/ 	.word	0x00000080
        /*005c*/ 	.word	0x00000001
        /*0060*/ 	.word	0x00000001


	//----- nvinfo : EIATTR_CRS_STACK_SIZE
	.align		4
.L_10059:
        /*0064*/ 	.byte	0x04, 0x1e
        /*0066*/ 	.short	(.L_10061 - .L_10060)
.L_10060:
        /*0068*/ 	.word	0x00000000


	//----- nvinfo : EIATTR_CBANK_PARAM_SIZE
	.align		4
.L_10061:
        /*006c*/ 	.byte	0x03, 0x19
        /*006e*/ 	.short	0x0028


	//----- nvinfo : EIATTR_PARAM_CBANK
	.align		4
        /*0070*/ 	.byte	0x04, 0x0a
        /*0072*/ 	.short	(.L_10063 - .L_10062)
	.align		4
.L_10062:
        /*0074*/ 	.word	index@(.nv.constant0._ZN2at6native29vectorized_elementwise_kernelILi4EZZZNS0_50_GLOBAL__N__2680c7bb_12_PowKernel_cu_7dd49032_316824pow_tensor_tensor_kernelERNS_18TensorIteratorBaseEENKUlvE_clEvENKUlvE5_clEvEUlffE_St5arrayIPcLm3EEEEviT0_T1_)
        /*0078*/ 	.short	0x0210
        /*007a*/ 	.short	0x0028


	//----- nvinfo : EIATTR_SW_WAR
	.align		4
.L_10063:
        /*007c*/ 	.byte	0x04, 0x36
        /*007e*/ 	.short	(.L_10065 - .L_10064)
.L_10064:
        /*0080*/ 	.word	0x00000008
.L_10065:


//--------------------- .nv.info._ZN2at6native29vectorized_elementwise_kernelILi8EZZZNS0_50_GLOBAL__N__2680c7bb_12_PowKernel_cu_7dd49032_316824pow_tensor_tensor_kernelERNS_18TensorIteratorBaseEENKUlvE_clEvENKUlvE5_clEvEUlffE_St5arrayIPcLm3EEEEviT0_T1_ --------------------------
	.section	.nv.info._ZN2at6native29vectorized_elementwise_kernelILi8EZZZNS0_50_GLOBAL__N__2680c7bb_12_PowKernel_cu_7dd49032_316824pow_tensor_tensor_kernelERNS_18TensorIteratorBaseEENKUlvE_clEvENKUlvE5_clEvEUlffE_St5arrayIPcLm3EEEEviT0_T1_,"",@"SHT_CUDA_INFO"
	.sectionflags	@""
	.align	4


	//----- nvinfo : EIATTR_CUDA_API_VERSION
	.align		4
        /*0000*/ 	.byte	0x04, 0x37
        /*0002*/ 	.short	(.L_10067 - .L_10066)
.L_10066:
        /*0004*/ 	.word	0x00000082


	//----- nvinfo : EIATTR_KPARAM_INFO
	.align		4
.L_10067:
        /*0008*/ 	.byte	0x04, 0x17
        /*000a*/ 	.short	(.L_10069 - .L_10068)
.L_10068:
        /*000c*/ 	.word	0x00000000
        /*0010*/ 	.short	0x0002
        /*0012*/ 	.short	0x0010
        /*0014*/ 	.byte	0x00, 0xf0, 0x61, 0x00


	//----- nvinfo : EIATTR_KPARAM_INFO
	.align		4
.L_10069:
        /*0018*/ 	.byte	0x04, 0x17
        /*001a*/ 	.short	(.L_10071 - .L_10070)
.L_10070:
        /*001c*/ 	.word	0x00000000
        /*0020*/ 	.short	0x0001
        /*0022*/ 	.short	0x0008
        /*0024*/ 	.byte	0x00, 0xf0, 0x21, 0x00


	//----- nvinfo : EIATTR_KPARAM_INFO
	.align		4
.L_10071:
        /*0028*/ 	.byte	0x04, 0x17
        /*002a*/ 	.short	(.L_10073 - .L_10072)
.L_10072:
        /*002c*/ 	.word	0x00000000
        /*0030*/ 	.short	0x0000
        /*0032*/ 	.short	0x0000
        /*0034*/ 	.byte	0x00, 0xf0, 0x11, 0x00


	//----- nvinfo : EIATTR_SPARSE_MMA_MASK
	.align		4
.L_10073:
        /*0038*/ 	.byte	0x03, 0x50
        /*003a*/ 	.short	0x0000


	//----- nvinfo : EIATTR_MAXREG_COUNT
	.align		4
        /*003c*/ 	.byte	0x03, 0x1b
        /*003e*/ 	.short	0x00ff


	//----- nvinfo : EIATTR_MERCURY_ISA_VERSION
	.align		4
        /*0040*/ 	.byte	0x03, 0x5f
        /*0042*/ 	.short	0x0101


	//----- nvinfo : EIATTR_EXIT_INSTR_OFFSETS
	.align		4
        /*0044*/ 	.byte	0x04, 0x1c
        /*0046*/ 	.short	(.L_10075 - .L_10074)


	//   ....[0]....
.L_10074:
        /*0048*/ 	.word	0x00000300


	//   ....[1]....
        /*004c*/ 	.word	0x00000e10


	//   ....[2]....
        /*0050*/ 	.word	0x00000e60


	//----- nvinfo : EIATTR_MAX_THREADS
	.align		4
.L_10075:
        /*0054*/ 	.byte	0x04, 0x05
        /*0056*/ 	.short	(.L_10077 - .L_10076)
.L_10076:
        /*0058*/ 	.word	0x00000080
        /*005c*/ 	.word	0x00000001
        /*0060*/ 	.word	0x00000001


	//----- nvinfo : EIATTR_CRS_STACK_SIZE
	.align		4
.L_10077:
        /*0064*/ 	.byte	0x04, 0x1e
        /*0066*/ 	.short	(.L_10079 - .L_10078)
.L_10078:
        /*0068*/ 	.word	0x00000000


	//----- nvinfo : EIATTR_CBANK_PARAM_SIZE
	.align		4
.L_10079:
        /*006c*/ 	.byte	0x03, 0x19
        /*006e*/ 	.short	0x0028


	//----- nvinfo : EIATTR_PARAM_CBANK
	.align		4
        /*0070*/ 	.byte	0x04, 0x0a
        /*0072*/ 	.short	(.L_10081 - .L_10080)
	.align		4
.L_10080:
        /*0074*/ 	.word	index@(.nv.constant0._ZN2at6native29vectorized_elementwise_kernelILi8EZZZNS0_50_GLOBAL__N__2680c7bb_12_PowKernel_cu_7dd49032_316824pow_tensor_tensor_kernelERNS_18TensorIteratorBaseEENKUlvE_clEvENKUlvE5_clEvEUlffE_St5arrayIPcLm3EEEEviT0_T1_)
        /*0078*/ 	.short	0x0210
        /*007a*/ 	.short	0x0028


	//----- nvinfo : EIATTR_SW_WAR
	.align		4
.L_10081:
        /*007c*/ 	.byte	0x04, 0x36
        /*007e*/ 	.short	(.L_10083 - .L_10082)
.L_10082:
        /*0080*/ 	.word	0x00000008
.L_10083:


//--------------------- .nv.info._ZN2at6native18elementwise_kernelILi128ELi4EZNS0_15gpu_kernel_implIZNS0_50_GLOBAL__N__2680c7bb_12_PowKernel_cu_7dd49032_316822pow_scalar_tensor_implIfEEvRNS_18TensorIteratorBaseET_EUlfE_EEvS6_RKS7_EUliE_EEviT1_ --------------------------
	.section	.nv.info._ZN2at6native18elementwise_kernelILi128ELi4EZNS0_15gpu_kernel_implIZNS0_50_GLOBAL__N__2680c7bb_12_PowKernel_cu_7dd49032_316822pow_scalar_tensor_implIfEEvRNS_18TensorIteratorBaseET_EUlfE_EEvS6_RKS7_EUliE_EEviT1_,"",@"SHT_CUDA_INFO"
	.sectionflags	@""
	.align	4


	//----- nvinfo : EIATTR_CUDA_API_VERSION
	.align		4
        /*0000*/ 	.byte	0x04, 0x37
        /*0002*/ 	.short	(.L_10085 - .L_10084)
.L_10084:
        /*0004*/ 	.word	0x00000082


	//----- nvinfo : EIATTR_KPARAM_INFO
	.align		4
.L_10085:
        /*0008*/ 	.byte	0x04, 0x17
        /*000a*/ 	.short	(.L_10087 - .L_10086)
.L_10086:
        /*000c*/ 	.word	0x00000000
        /*0010*/ 	.short	0x0001
        /*0012*/ 	.short	0x0008
        /*0014*/ 	.byte	0x00, 0xf0, 0xa1, 0x08


	//----- nvinfo : EIATTR_KPARAM_INFO
	.align		4
.L_10087:
        /*0018*/ 	.byte	0x04, 0x17
        /*001a*/ 	.short	(.L_10089 - .L_10088)
.L_10088:
        /*001c*/ 	.word	0x00000000
        /*0020*/ 	.short	0x0000
        /*0022*/ 	.short	0x0000
        /*0024*/ 	.byte	0x00, 0xf0, 0x11, 0x00


	//----- nvinfo : EIATTR_SPARSE_MMA_MASK
	.align		4
.L_10089:
        /*0028*/ 	.byte	0x03, 0x50
        /*002a*/ 	.short	0x0000


	//----- nvinfo : EIATTR_MAXREG_COUNT
	.align		4
        /*002c*/ 	.byte	0x03, 0x1b
        /*002e*/ 	.short	0x0080


	//----- nvinfo : EIATTR_EXTERNS
	.align		4
        /*0030*/ 	.byte	0x04, 0x0f
        /*0032*/ 	.short	(.L_10091 - .L_10090)


	//   ....[0]....
	.align		4
.L_10090:
        /*0034*/ 	.word	index@(__assertfail)


	//----- nvinfo : EIATTR_MERCURY_ISA_VERSION
	.align		4
.L_10091:
        /*0038*/ 	.byte	0x03, 0x5f
        /*003a*/ 	.short	0x0101


	//----- nvinfo : EIATTR_SYSCALL_OFFSETS
	.align		4
        /*003c*/ 	.byte	0x04, 0x46
        /*003e*/ 	.short	(.L_10093 - .L_10092)


	//   ....[0]....
.L_10092:
        /*0040*/ 	.word	0x00002160


	//   ....[1]....
        /*0044*/ 	.word	0x00003000


	//   ....[2]....
        /*0048*/ 	.word	0x00005190


	//   ....[3]....
        /*004c*/ 	.word	0x00006030


	//   ....[4]....
        /*0050*/ 	.word	0x000081b0


	//   ....[5]....
        /*0054*/ 	.word	0x00009050


	//   ....[6]....
        /*0058*/ 	.word	0x0000b1c0


	//   ....[7]....
        /*005c*/ 	.word	0x0000c060


	//----- nvinfo : EIATTR_EXIT_INSTR_OFFSETS
	.align		4
.L_10093:
        /*0060*/ 	.byte	0x04, 0x1c
        /*0062*/ 	.short	(.L_10095 - .L_10094)


	//   ....[0]....
.L_10094:
        /*0064*/ 	.word	0x00009100


	//   ....[1]....
        /*0068*/ 	.word	0x0000b380


	//   ....[2]....
        /*006c*/ 	.word	0x0000b3c0


	//   ....[3]....
        /*0070*/ 	.word	0x0000b450


	//   ....[4]....
        /*0074*/ 	.word	0x0000b480


	//   ....[5]....
        /*0078*/ 	.word	0x0000b4b0


	//   ....[6]....
        /*007c*/ 	.word	0x0000b530


	//   ....[7]....
        /*0080*/ 	.word	0x0000b560


	//   ....[8]....
        /*0084*/ 	.word	0x0000b5f0


	//   ....[9]....
        /*0088*/ 	.word	0x0000b630


	//   ....[10]....
        /*008c*/ 	.word	0x0000b670


	//   ....[11]....
        /*0090*/ 	.word	0x0000b730


	//   ....[12]....
        /*0094*/ 	.word	0x0000b780


	//   ....[13]....
        /*0098*/ 	.word	0x0000b900


	//   ....[14]....
        /*009c*/ 	.word	0x0000ba50


	//   ....[15]....
        /*00a0*/ 	.word	0x0000ba80


	//   ....[16]....
        /*00a4*/ 	.word	0x0000bb30


	//   ....[17]....
        /*00a8*/ 	.word	0x0000bca0


	//   ....[18]....
        /*00ac*/ 	.word	0x0000be10


	//   ....[19]....
        /*00b0*/ 	.word	0x0000bf60


	//   ....[20]....
        /*00b4*/ 	.word	0x0000c070


	//   ....[21]....
        /*00b8*/ 	.word	0x0000c0a0


	//   ....[22]....
        /*00bc*/ 	.word	0x0000c0d0


	//----- nvinfo : EIATTR_MAX_THREADS
	.align		4
.L_10095:
        /*00c0*/ 	.byte	0x04, 0x05
        /*00c2*/ 	.short	(.L_10097 - .L_10096)
.L_10096:
        /*00c4*/ 	.word	0x00000080
        /*00c8*/ 	.word	0x00000001
        /*00cc*/ 	.word	0x00000001


	//----- nvinfo : EIATTR_CRS_STACK_SIZE
	.align		4
.L_10097:
        /*00d0*/ 	.byte	0x04, 0x1e
        /*00d2*/ 	.short	(.L_10099 - .L_10098)
.L_10098:
        /*00d4*/ 	.word	0x00000000


	//----- nvinfo : EIATTR_CBANK_PARAM_SIZE
	.align		4
.L_10099:
        /*00d8*/ 	.byte	0x03, 0x19
        /*00da*/ 	.short	0x0230


	//----- nvinfo : EIATTR_PARAM_CBANK
	.align		4
        /*00dc*/ 	.byte	0x04, 0x0a
        /*00de*/ 	.short	(.L_10101 - .L_10100)
	.align		4
.L_10100:
        /*00e0*/ 	.word	index@(.nv.constant0._ZN2at6native18elementwise_kernelILi128ELi4EZNS0_15gpu_kernel_implIZNS0_50_GLOBAL__N__2680c7bb_12_PowKernel_cu_7dd49032_316822pow_scalar_tensor_implIfEEvRNS_18TensorIteratorBaseET_EUlfE_EEvS6_RKS7_EUliE_EEviT1_)
        /*00e4*/ 	.short	0x0210
        /*00e6*/ 	.short	0x0230


	//----- nvinfo : EIATTR_SW_WAR
	.align		4
.L_10101:
        /*00e8*/ 	.byte	0x04, 0x36
        /*00ea*/ 	.short	(.L_10103 - .L_10102)
.L_10102:
        /*00ec*/ 	.word	0x00000008
.L_10103:


//--------------------- .nv.info._ZN2at6native27unrolled_elementwise_kernelIZNS0_50_GLOBAL__N__2680c7bb_12_PowKernel_cu_7dd49032_316822pow_scalar_tensor_implIfEEvRNS_18TensorIteratorBaseET_EUlfE_St5arrayIPcLm2EELi4E23TrivialOffsetCalculatorILi1EjESC_NS0_6memory12LoadWithCastILi1EEENSD_13StoreWithCastILi1EEEEEviS6_T0_T2_T3_T4_T5_ --------------------------
	.section	.nv.info._ZN2at6native27unrolled_elementwise_kernelIZNS0_50_GLOBAL__N__2680c7bb_12_PowKernel_cu_7dd49032_316822pow_scalar_tensor_implIfEEvRNS_18TensorIteratorBaseET_EUlfE_St5arrayIPcLm2EELi4E23TrivialOffsetCalculatorILi1EjESC_NS0_6memory12LoadWithCastILi1EEENSD_13StoreWithCastILi1EEEEEviS6_T0_T2_T3_T4_T5_,"",@"SHT_CUDA_INFO"
	.sectionflags	@""
	.align	4


	//----- nvinfo : EIATTR_CUDA_API_VERSION
	.align		4
        /*0000*/ 	.byte	0x04, 0x37
        /*0002*/ 	.short	(.L_10105 - .L_10104)
.L_10104:
        /*0004*/ 	.word	0x00000082


	//----- nvinfo : EIATTR_KPARAM_INFO
	.align		4
.L_10105:
        /*0008*/ 	.byte	0x04, 0x17
        /*000a*/ 	.short	(.L_10107 - .L_10106)
.L_10106:
        /*000c*/ 	.word	0x00000000
        /*0010*/ 	.short	0x0006
        /*0012*/ 	.short	0x0034
        /*0014*/ 	.byte	0x00, 0xf0, 0x21, 0x00


	//----- nvinfo : EIATTR_KPARAM_INFO
	.align		4
.L_10107:
        /*0018*/ 	.byte	0x04, 0x17
        /*001a*/ 	.short	(.L_10109 - .L_10108)
.L_10108:
        /*001c*/ 	.word	0x00000000
        /*0020*/ 	.short	0x0005
        /*0022*/ 	.short	0x002c
        /*0024*/ 	.byte	0x00, 0xf0, 0x21, 0x00


	//----- nvinfo : EIATTR_KPARAM_INFO
	.align		4
.L_10109:
        /*0028*/ 	.byte	0x04, 0x17
        /*002a*/ 	.short	(.L_10111 - .L_10110)
.L_10110:
        /*002c*/ 	.word	0x00000000
        /*0030*/ 	.short	0x0004
        /*0032*/ 	.short	0x0029
        /*0034*/ 	.byte	0x00, 0xf0, 0x05, 0x00


	//----- nvinfo : EIATTR_KPARAM_INFO
	.align		4
.L_10111:
        /*0038*/ 	.byte	0x04, 0x17
        /*003a*/ 	.short	(.L_10113 - .L_10112)
.L_10112:
        /*003c*/ 	.word	0x00000000
        /*0040*/ 	.short	0x0003
        /*0042*/ 	.short	0x0028
        /*0044*/ 	.byte	0x00, 0xf0, 0x05, 0x00


	//----- nvinfo : EIATTR_KPARAM_INFO
	.align		4
.L_10113:
        /*0048*/ 	.byte	0x04, 0x17
        /*004a*/ 	.short	(.L_10115 - .L_10114)
.L_10114:
        /*004c*/ 	.word	0x00000000
        /*0050*/ 	.short	0x0002
        /*0052*/ 	.short	0x0018
        /*0054*/ 	.byte	0x00, 0xf0, 0x41, 0x00


	//----- nvinfo : EIATTR_KPARAM_INFO
	.align		4
.L_10115:
        /*0058*/ 	.byte	0x04, 0x17
        /*005a*/ 	.short	(.L_10117 - .L_10116)
.L_10116:
        /*005c*/ 	.word	0x00000000
        /*0060*/ 	.short	0x0001
        /*0062*/ 	.short	0x0008
        /*0064*/ 	.byte	0x00, 0xf0, 0x41, 0x00


	//----- nvinfo : EIATTR_KPARAM_INFO
	.align		4
.L_10117:
        /*0068*/ 	.byte	0x04, 0x17
        /*006a*/ 	.short	(.L_10119 - .L_10118)
.L_10118:
        /*006c*/ 	.word	0x00000000
        /*0070*/ 	.short	0x0000
        /*0072*/ 	.short	0x0000
        /*0074*/ 	.byte	0x00, 0xf0, 0x11, 0x00


	//----- nvinfo : EIATTR_SPARSE_MMA_MASK
	.align		4
.L_10119:
        /*0078*/ 	.byte	0x03, 0x50
        /*007a*/ 	.short	0x0000


	//----- nvinfo : EIATTR_MAXREG_COUNT
	.align		4
        /*007c*/ 	.byte	0x03, 0x1b
        /*007e*/ 	.short	0x00ff


	//----- nvinfo : EIATTR_EXTERNS
	.align		4
        /*0080*/ 	.byte	0x04, 0x0f
        /*0082*/ 	.short	(.L_10121 - .L_10120)


	//   ....[0]....
	.align		4
.L_10120:
        /*0084*/ 	.word	index@(__assertfail)


	//----- nvinfo : EIATTR_MERCURY_ISA_VERSION
	.align		4
.L_10121:
        /*0088*/ 	.byte	0x03, 0x5f
        /*008a*/ 	.short	0x0101


	//----- nvinfo : EIATTR_SYSCALL_OFFSETS
	.align		4
        /*008c*/ 	.byte	0x04, 0x46
        /*008e*/ 	.short	(.L_10123 - .L_10122)


	//   ....[0]....
.L_10122:
        /*0090*/ 	.word	0x00000e70


	//   ....[1]....
        /*0094*/ 	.word	0x00001d20


	//   ....[2]....
        /*0098*/ 	.word	0x00002be0


	//   ....[3]....
        /*009c*/ 	.word	0x00003a40


	//   ....[4]....
        /*00a0*/ 	.word	0x00004bc0


	//   ....[5]....
        /*00a4*/ 	.word	0x00005ac0


	//   ....[6]....
        /*00a8*/ 	.word	0x00006980


	//   ....[7]....
        /*00ac*/ 	.word	0x00007840


	//----- nvinfo : EIATTR_EXIT_INSTR_OFFSETS
	.align		4
.L_10123:
        /*00b0*/ 	.byte	0x04, 0x1c
        /*00b2*/ 	.short	(.L_10125 - .L_10124)


	//   ....[0]....
.L_10124:
        /*00b4*/ 	.word	0x00006a20


	//   ....[1]....
        /*00b8*/ 	.word	0x00006b60


	//   ....[2]....
        /*00bc*/ 	.word	0x00006ba0


	//   ....[3]....
        /*00c0*/ 	.word	0x00006c30


	//   ....[4]....
        /*00c4*/ 	.word	0x00006c60


	//   ....[5]....
        /*00c8*/ 	.word	0x00006c90


	//   ....[6]....
        /*00cc*/ 	.word	0x00006d10


	//   ....[7]....
        /*00d0*/ 	.word	0x00006d40


	//   ....[8]....
        /*00d4*/ 	.word	0x00006dd0


	//   ....[9]....
        /*00d8*/ 	.word	0x00006e10


	//   ....[10]....
        /*00dc*/ 	.word	0x00006e50


	//   ....[11]....
        /*00e0*/ 	.word	0x00006f10


	//   ....[12]....
        /*00e4*/ 	.word	0x00006f60


	//   ....[13]....
        /*00e8*/ 	.word	0x000070e0


	//   ....[14]....
        /*00ec*/ 	.word	0x00007230


	//   ....[15]....
        /*00f0*/ 	.word	0x00007260


	//   ....[16]....
        /*00f4*/ 	.word	0x00007310


	//   ....[17]....
        /*00f8*/ 	.word	0x00007480


	//   ....[18]....
        /*00fc*/ 	.word	0x000075f0


	//   ....[19]....
        /*0100*/ 	.word	0x00007740


	//   ....[20]....
        /*0104*/ 	.word	0x00007850


	//   ....[21]....
        /*0108*/ 	.word	0x00007880


	//   ....[22]....
        /*010c*/ 	.word	0x000078b0


	//----- nvinfo : EIATTR_MAX_THREADS
	.align		4
.L_10125:
        /*0110*/ 	.byte	0x04, 0x05
        /*0112*/ 	.short	(.L_10127 - .L_10126)
.L_10126:
        /*0114*/ 	.word	0x00000080
        /*0118*/ 	.word	0x00000001
        /*011c*/ 	.word	0x00000001


	//----- nvinfo : EIATTR_CRS_STACK_SIZE
	.align		4
.L_10127:
        /*0120*/ 	.byte	0x04, 0x1e
        /*0122*/ 	.short	(.L_10129 - .L_10128)
.L_10128:
        /*0124*/ 	.word	0x00000000


	//----- nvinfo : EIATTR_CBANK_PARAM_SIZE
	.align		4
.L_10129:
        /*0128*/ 	.byte	0x03, 0x19
        /*012a*/ 	.short	0x003c


	//----- nvinfo : EIATTR_PARAM_CBANK
	.align		4
        /*012c*/ 	.byte	0x04, 0x0a
        /*012e*/ 	.short	(.L_10131 - .L_10130)
	.align		4
.L_10130:
        /*0130*/ 	.word	index@(.nv.constant0._ZN2at6native27unrolled_elementwise_kernelIZNS0_50_GLOBAL__N__2680c7bb_12_PowKernel_cu_7dd49032_316822pow_scalar_tensor_implIfEEvRNS_18TensorIteratorBaseET_EUlfE_St5arrayIPcLm2EELi4E23TrivialOffsetCalculatorILi1EjESC_NS0_6memory12LoadWithCastILi1EEENSD_13StoreWithCastILi1EEEEEviS6_T0_T2_T3_T4_T5_)
        /*0134*/ 	.short	0x0210
        /*0136*/ 	.short	0x003c


	//----- nvinfo : EIATTR_SW_WAR
	.align		4
.L_10131:
        /*0138*/ 	.byte	0x04, 0x36
        /*013a*/ 	.short	(.L_10133 - .L_10132)
.L_10132:
        /*013c*/ 	.word	0x00000008
.L_10133:


//--------------------- .nv.info._ZN2at6native18elementwise_kernelILi128ELi2EZNS0_22gpu_kernel_impl_nocastIZNS0_50_GLOBAL__N__2680c7bb_12_PowKernel_cu_7dd49032_316822pow_scalar_tensor_implIfEEvRNS_18TensorIteratorBaseET_EUlfE_EEvS6_RKS7_EUliE_EEviT1_ --------------------------
	.section	.nv.info._ZN2at6native18elementwise_kernelILi128ELi2EZNS0_22gpu_kernel_impl_nocastIZNS0_50_GLOBAL__N__2680c7bb_12_PowKernel_cu_7dd49032_316822pow_scalar_tensor_implIfEEvRNS_18TensorIteratorBaseET_EUlfE_EEvS6_RKS7_EUliE_EEviT1_,"",@"SHT_CUDA_INFO"
	.sectionflags	@""
	.align	4


	//----- nvinfo : EIATTR_CUDA_API_VERSION
	.align		4
        /*0000*/ 	.byte	0x04, 0x37
        /*0002*/ 	.short	(.L_10135 - .L_10134)
.L_10134:
        /*0004*/ 	.word	0x00000082


	//----- nvinfo : EIATTR_KPARAM_INFO
	.align		4
.L_10135:
        /*0008*/ 	.byte	0x04, 0x17
        /*000a*/ 	.short	(.L_10137 - .L_10136)
.L_10136:
        /*000c*/ 	.word	0x00000000
        /*0010*/ 	.short	0x0001
        /*0012*/ 	.short	0x0008
        /*0014*/ 	.byte	0x00, 0xf0, 0x81, 0x08


	//----- nvinfo : EIATTR_KPARAM_INFO
	.align		4
.L_10137:
        /*0018*/ 	.byte	0x04, 0x17
        /*001a*/ 	.short	(.L_10139 - .L_10138)
.L_10138:
        /*001c*/ 	.word	0x00000000
        /*0020*/ 	.short	0x0000
        /*0022*/ 	.short	0x0000
        /*0024*/ 	.byte	0x00, 0xf0, 0x11, 0x00


	//----- nvinfo : EIATTR_SPARSE_MMA_MASK
	.align		4
.L_10139:
        /*0028*/ 	.byte	0x03, 0x50
        /*002a*/ 	.short	0x0000


	//----- nvinfo : EIATTR_MAXREG_COUNT
	.align		4
        /*002c*/ 	.byte	0x03, 0x1b
        /*002e*/ 	.short	0x0080


	//----- nvinfo : EIATTR_MERCURY_ISA_VERSION
	.align		4
        /*0030*/ 	.byte	0x03, 0x5f
        /*0032*/ 	.short	0x0101


	//----- nvinfo : EIATTR_EXIT_INSTR_OFFSETS
	.align		4
        /*0034*/ 	.byte	0x04, 0x1c
        /*0036*/ 	.short	(.L_10141 - .L_10140)


	//   ....[0]....
.L_10140:
        /*0038*/ 	.word	0x00001470


	//   ....[1]....
        /*003c*/ 	.word	0x00002830


	//----- nvinfo : EIATTR_MAX_THREADS
	.align		4
.L_10141:
        /*0040*/ 	.byte	0x04, 0x05
        /*0042*/ 	.short	(.L_10143 - .L_10142)
.L_10142:
        /*0044*/ 	.word	0x00000080
        /*0048*/ 	.word	0x00000001
        /*004c*/ 	.word	0x00000001


	//----- nvinfo : EIATTR_CRS_STACK_SIZE
	.align		4
.L_10143:
        /*0050*/ 	.byte	0x04, 0x1e
        /*0052*/ 	.short	(.L_10145 - .L_10144)
.L_10144:
        /*0054*/ 	.word	0x00000000


	//----- nvinfo : EIATTR_CBANK_PARAM_SIZE
	.align		4
.L_10145:
        /*0058*/ 	.byte	0x03, 0x19
        /*005a*/ 	.short	0x0228


	//----- nvinfo : EIATTR_PARAM_CBANK
	.align		4
        /*005c*/ 	.byte	0x04, 0x0a
        /*005e*/ 	.short	(.L_10147 - .L_10146)
	.align		4
.L_10146:
        /*0060*/ 	.word	index@(.nv.constant0._ZN2at6native18elementwise_kernelILi128ELi2EZNS0_22gpu_kernel_impl_nocastIZNS0_50_GLOBAL__N__2680c7bb_12_PowKernel_cu_7dd49032_316822pow_scalar_tensor_implIfEEvRNS_18TensorIteratorBaseET_EUlfE_EEvS6_RKS7_EUliE_EEviT1_)
        /*0064*/ 	.short	0x0210
        /*0066*/ 	.short	0x0228


	//----- nvinfo : EIATTR_SW_WAR
	.align		4
.L_10147:
        /*0068*/ 	.byte	0x04, 0x36
        /*006a*/ 	.short	(.L_10149 - .L_10148)
.L_10148:
        /*006c*/ 	.word	0x00000008
.L_10149:


//--------------------- .nv.info._ZN2at6native27unrolled_elementwise_kernelIZNS0_50_GLOBAL__N__2680c7bb_12_PowKernel_cu_7dd49032_316822pow_scalar_tensor_implIfEEvRNS_18TensorIteratorBaseET_EUlfE_St5arrayIPcLm2EELi4E23TrivialOffsetCalculatorILi1EjESC_NS0_6memory15LoadWithoutCastENSD_16StoreWithoutCastEEEviS6_T0_T2_T3_T4_T5_ --------------------------
	.section	.nv.info._ZN2at6native27unrolled_elementwise_kernelIZNS0_50_GLOBAL__N__2680c7bb_12_PowKernel_cu_7dd49032_316822pow_scalar_tensor_implIfEEvRNS_18TensorIteratorBaseET_EUlfE_St5arrayIPcLm2EELi4E23TrivialOffsetCalculatorILi1EjESC_NS0_6memory15LoadWithoutCastENSD_16StoreWithoutCastEEEviS6_T0_T2_T3_T4_T5_,"",@"SHT_CUDA_INFO"
	.sectionflags	@""
	.align	4


	//----- nvinfo : EIATTR_CUDA_API_VERSION
	.align		4
        /*0000*/ 	.byte	0x04, 0x37
        /*0002*/ 	.short	(.L_10151 - .L_10150)
.L_10150:
        /*0004*/ 	.word	0x00000082


	//----- nvinfo : EIATTR_KPARAM_INFO
	.align		4
.L_10151:
        /*0008*/ 	.byte	0x04, 0x17
        /*000a*/ 	.short	(.L_10153 - .L_10152)
.L_10152:
        /*000c*/ 	.word	0x00000000
        /*0010*/ 	.short	0x0006
        /*0012*/ 	.short	0x002b
        /*0014*/ 	.byte	0x00, 0xf0, 0x05, 0x00


	//----- nvinfo : EIATTR_KPARAM_INFO
	.align		4
.L_10153:
        /*0018*/ 	.byte	0x04, 0x17
        /*001a*/ 	.short	(.L_10155 - .L_10154)
.L_10154:
        /*001c*/ 	.word	0x00000000
        /*0020*/ 	.short	0x0005
        /*0022*/ 	.short	0x002a
        /*0024*/ 	.byte	0x00, 0xf0, 0x05, 0x00


	//----- nvinfo : EIATTR_KPARAM_INFO
	.align		4
.L_10155:
        /*0028*/ 	.byte	0x04, 0x17
        /*002a*/ 	.short	(.L_10157 - .L_10156)
.L_10156:
        /*002c*/ 	.word	0x00000000
        /*0030*/ 	.short	0x0004
        /*0032*/ 	.short	0x0029
        /*0034*/ 	.byte	0x00, 0xf0, 0x05, 0x00


	//----- nvinfo : EIATTR_KPARAM_INFO
	.align		4
.L_10157:
        /*0038*/ 	.byte	0x04, 0x17
        /*003a*/ 	.short	(.L_10159 - .L_10158)
.L_10158:
        /*003c*/ 	.word	0x00000000
        /*0040*/ 	.short	0x0003
        /*0042*/ 	.short	0x0028
        /*0044*/ 	.byte	0x00, 0xf0, 0x05, 0x00


	//----- nvinfo : EIATTR_KPARAM_INFO
	.align		4
.L_10159:
        /*0048*/ 	.byte	0x04, 0x17
        /*004a*/ 	.short	(.L_10161 - .L_10160)
.L_10160:
        /*004c*/ 	.word	0x00000000
        /*0050*/ 	.short	0x0002
        /*0052*/ 	.short	0x0018
        /*0054*/ 	.byte	0x00, 0xf0, 0x41, 0x00


	//----- nvinfo : EIATTR_KPARAM_INFO
	.align		4
.L_10161:
        /*0058*/ 	.byte	0x04, 0x17
        /*005a*/ 	.short	(.L_10163 - .L_10162)
.L_10162:
        /*005c*/ 	.word	0x00000000
        /*0060*/ 	.short	0x0001
        /*0062*/ 	.short	0x0008
        /*0064*/ 	.byte	0x00, 0xf0, 0x41, 0x00


	//----- nvinfo : EIATTR_KPARAM_INFO
	.align		4
.L_10163:
        /*0068*/ 	.byte	0x04, 0x17
        /*006a*/ 	.short	(.L_10165 - .L_10164)
.L_10164:
        /*006c*/ 	.word	0x00000000
        /*0070*/ 	.short	0x0000
        /*0072*/ 	.short	0x0000
        /*0074*/ 	.byte	0x00, 0xf0, 0x11, 0x00


	//----- nvinfo : EIATTR_SPARSE_MMA_MASK
	.align		4
.L_10165:
        /*0078*/ 	.byte	0x03, 0x50
        /*007a*/ 	.short	0x0000


	//----- nvinfo : EIATTR_MAXREG_COUNT
	.align		4
        /*007c*/ 	.byte	0x03, 0x1b
        /*007e*/ 	.short	0x00ff


	//----- nvinfo : EIATTR_MERCURY_ISA_VERSION
	.align		4
        /*0080*/ 	.byte	0x03, 0x5f
        /*0082*/ 	.short	0x0101


	//----- nvinfo : EIATTR_EXIT_INSTR_OFFSETS
	.align		4
        /*0084*/ 	.byte	0x04, 0x1c
        /*0086*/ 	.short	(.L_10167 - .L_10166)


	//   ....[0]....
.L_10166:
        /*0088*/ 	.word	0x000004a0


	//   ....[1]....
        /*008c*/ 	.word	0x00000510


	//----- nvinfo : EIATTR_MAX_THREADS
	.align		4
.L_10167:
        /*0090*/ 	.byte	0x04, 0x05
        /*0092*/ 	.short	(.L_10169 - .L_10168)
.L_10168:
        /*0094*/ 	.word	0x00000080
        /*0098*/ 	.word	0x00000001
        /*009c*/ 	.word	0x00000001


	//----- nvinfo : EIATTR_CRS_STACK_SIZE
	.align		4
.L_10169:
        /*00a0*/ 	.byte	0x04, 0x1e
        /*00a2*/ 	.short	(.L_10171 - .L_10170)
.L_10170:
        /*00a4*/ 	.word	0x00000000


	//----- nvinfo : EIATTR_CBANK_PARAM_SIZE
	.align		4
.L_10171:
        /*00a8*/ 	.byte	0x03, 0x19
        /*00aa*/ 	.short	0x002c


	//----- nvinfo : EIATTR_PARAM_CBANK
	.align		4
        /*00ac*/ 	.byte	0x04, 0x0a
        /*00ae*/ 	.short	(.L_10173 - .L_10172)
	.align		4
.L_10172:
        /*00b0*/ 	.word	index@(.nv.constant0._ZN2at6native27unrolled_elementwise_kernelIZNS0_50_GLOBAL__N__2680c7bb_12_PowKernel_cu_7dd49032_316822pow_scalar_tensor_implIfEEvRNS_18TensorIteratorBaseET_EUlfE_St5arrayIPcLm2EELi4E23TrivialOffsetCalculatorILi1EjESC_NS0_6memory15LoadWithoutCastENSD_16StoreWithoutCastEEEviS6_T0_T2_T3_T4_T5_)
        /*00b4*/ 	.short	0x0210
        /*00b6*/ 	.short	0x002c


	//----- nvinfo : EIATTR_SW_WAR
	.align		4
.L_10173:
        /*00b8*/ 	.byte	0x04, 0x36
        /*00ba*/ 	.short	(.L_10175 - .L_10174)
.L_10174:
        /*00bc*/ 	.word	0x00000008
.L_10175:


//--------------------- .nv.info._ZN2at6native29vectorized_elementwise_kernelILi2EZNS0_50_GLOBAL__N__2680c7bb_12_PowKernel_cu_7dd49032_316822pow_scalar_tensor_implIfEEvRNS_18TensorIteratorBaseET_EUlfE_St5arrayIPcLm2EEEEviT0_T1_ --------------------------
	.section	.nv.info._ZN2at6native29vectorized_elementwise_kernelILi2EZNS0_50_GLOBAL__N__2680c7bb_12_PowKernel_cu_7dd49032_316822pow_scalar_tensor_implIfEEvRNS_18TensorIteratorBaseET_EUlfE_St5arrayIPcLm2EEEEviT0_T1_,"",@"SHT_CUDA_INFO"
	.sectionflags	@""
	.align	4


	//----- nvinfo : EIATTR_CUDA_API_VERSION
	.align		4
        /*0000*/ 	.byte	0x04, 0x37
        /*0002*/ 	.short	(.L_10177 - .L_10176)
.L_10176:
        /*0004*/ 	.word	0x00000082


	//----- nvinfo : EIATTR_KPARAM_INFO
	.align		4
.L_10177:
        /*0008*/ 	.byte	0x04, 0x17
        /*000a*/ 	.short	(.L_10179 - .L_10178)
.L_10178:
        /*000c*/ 	.word	0x00000000
        /*0010*/ 	.short	0x0002
        /*0012*/ 	.short	0x0018
        /*0014*/ 	.byte	0x00, 0xf0, 0x41, 0x00


	//----- nvinfo : EIATTR_KPARAM_INFO
	.align		4
.L_10179:
        /*0018*/ 	.byte	0x04, 0x17
        /*001a*/ 	.short	(.L_10181 - .L_10180)
.L_10180:
        /*001c*/ 	.word	0x00000000
        /*0020*/ 	.short	0x0001
        /*0022*/ 	.short	0x0008
        /*0024*/ 	.byte	0x00, 0xf0, 0x41, 0x00


	//----- nvinfo : EIATTR_KPARAM_INFO
	.align		4
.L_10181:
        /*0028*/ 	.byte	0x04, 0x17
        /*002a*/ 	.short	(.L_10183 - .L_10182)
.L_10182:
        /*002c*/ 	.word	0x00000000
        /*0030*/ 	.short	0x0000
        /*0032*/ 	.short	0x0000
        /*0034*/ 	.byte	0x00, 0xf0, 0x11, 0x00


	//----- nvinfo : EIATTR_SPARSE_MMA_MASK
	.align		4
.L_10183:
        /*0038*/ 	.byte	0x03, 0x50
        /*003a*/ 	.short	0x0000


	//----- nvinfo : EIATTR_MAXREG_COUNT
	.align		4
        /*003c*/ 	.byte	0x03, 0x1b
        /*003e*/ 	.short	0x00ff


	//----- nvinfo : EIATTR_MERCURY_ISA_VERSION
	.align		4
        /*0040*/ 	.byte	0x03, 0x5f
        /*0042*/ 	.short	0x0101


	//----- nvinfo : EIATTR_EXIT_INSTR_OFFSETS
	.align		4
        /*0044*/ 	.byte	0x04, 0x1c
        /*0046*/ 	.short	(.L_10185 - .L_10184)


	//   ....[0]....
.L_10184:
        /*0048*/ 	.word	0x00000290


	//   ....[1]....
        /*004c*/ 	.word	0x00000c60


	//   ....[2]....
        /*0050*/ 	.word	0x00000cb0


	//----- nvinfo : EIATTR_MAX_THREADS
	.align		4
.L_10185:
        /*0054*/ 	.byte	0x04, 0x05
        /*0056*/ 	.short	(.L_10187 - .L_10186)
.L_10186:
        /*0058*/ 	.word	0x00000080
        /*005c*/ 	.word	0x00000001
        /*0060*/ 	.word	0x00000001


	//----- nvinfo : EIATTR_CRS_STACK_SIZE
	.align		4
.L_10187:
        /*0064*/ 	.byte	0x04, 0x1e
        /*0066*/ 	.short	(.L_10189 - .L_10188)
.L_10188:
        /*0068*/ 	.word	0x00000000


	//----- nvinfo : EIATTR_CBANK_PARAM_SIZE
	.align		4
.L_10189:
        /*006c*/ 	.byte	0x03, 0x19
        /*006e*/ 	.short	0x0028


	//----- nvinfo : EIATTR_PARAM_CBANK
	.align		4
        /*0070*/ 	.byte	0x04, 0x0a
        /*0072*/ 	.short	(.L_10191 - .L_10190)
	.align		4
.L_10190:
        /*0074*/ 	.word	index@(.nv.constant0._ZN2at6native29vectorized_elementwise_kernelILi2EZNS0_50_GLOBAL__N__2680c7bb_12_PowKernel_cu_7dd49032_316822pow_scalar_tensor_implIfEEvRNS_18TensorIteratorBaseET_EUlfE_St5arrayIPcLm2EEEEviT0_T1_)
        /*0078*/ 	.short	0x0210
        /*007a*/ 	.short	0x0028


	//----- nvinfo : EIATTR_SW_WAR
	.align		4
.L_10191:
        /*007c*/ 	.byte	0x04, 0x36
        /*007e*/ 	.short	(.L_10193 - .L_10192)
.L_10192:
        /*0080*/ 	.word	0x00000008
.L_10193:


//--------------------- .nv.info._ZN2at6native29vectorized_elementwise_kernelILi4EZNS0_50_GLOBAL__N__2680c7bb_12_PowKernel_cu_7dd49032_316822pow_scalar_tensor_implIfEEvRNS_18TensorIteratorBaseET_EUlfE_St5arrayIPcLm2EEEEviT0_T1_ --------------------------
	.section	.nv.info._ZN2at6native29vectorized_elementwise_kernelILi4EZNS0_50_GLOBAL__N__2680c7bb_12_PowKernel_cu_7dd49032_316822pow_scalar_tensor_implIfEEvRNS_18TensorIteratorBaseET_EUlfE_St5arrayIPcLm2EEEEviT0_T1_,"",@"SHT_CUDA_INFO"
	.sectionflags	@""
	.align	4


	//----- nvinfo : EIATTR_CUDA_API_VERSION
	.align		4
        /*0000*/ 	.byte	0x04, 0x37
        /*0002*/ 	.short	(.L_10195 - .L_10194)
.L_10194:
        /*0004*/ 	.word	0x00000082


	//----- nvinfo : EIATTR_KPARAM_INFO
	.align		4
.L_10195:
        /*0008*/ 	.byte	0x04, 0x17
        /*000a*/ 	.short	(.L_10197 - .L_10196)
.L_10196:
        /*000c*/ 	.word	0x00000000
        /*0010*/ 	.short	0x0002
        /*0012*/ 	.short	0x0018
        /*0014*/ 	.byte	0x00, 0xf0, 0x41, 0x00


	//----- nvinfo : EIATTR_KPARAM_INFO
	.align		4
.L_10197:
        /*0018*/ 	.byte	0x04, 0x17
        /*001a*/ 	.short	(.L_10199 - .L_10198)
.L_10198:
        /*001c*/ 	.word	0x00000000
        /*0020*/ 	.short	0x0001
        /*0022*/ 	.short	0x0008
        /*0024*/ 	.byte	0x00, 0xf0, 0x41, 0x00


	//----- nvinfo : EIATTR_KPARAM_INFO
	.align		4
.L_10199:
        /*0028*/ 	.byte	0x04, 0x17
        /*002a*/ 	.short	(.L_10201 - .L_10200)
.L_10200:
        /*002c*/ 	.word	0x00000000
        /*0030*/ 	.short	0x0000
        /*0032*/ 	.short	0x0000
        /*0034*/ 	.byte	0x00, 0xf0, 0x11, 0x00


	//----- nvinfo : EIATTR_SPARSE_MMA_MASK
	.align		4
.L_10201:
        /*0038*/ 	.byte	0x03, 0x50
        /*003a*/ 	.short	0x0000


	//----- nvinfo : EIATTR_MAXREG_COUNT
	.align		4
        /*003c*/ 	.byte	0x03, 0x1b
        /*003e*/ 	.short	0x00ff


	//----- nvinfo : EIATTR_MERCURY_ISA_VERSION
	.align		4
        /*0040*/ 	.byte	0x03, 0x5f
        /*0042*/ 	.short	0x0101


	//----- nvinfo : EIATTR_EXIT_INSTR_OFFSETS
	.align		4
        /*0044*/ 	.byte	0x04, 0x1c
        /*0046*/ 	.short	(.L_10203 - .L_10202)


	//   ....[0]....
.L_10202:
        /*0048*/ 	.word	0x00000250


	//   ....[1]....
        /*004c*/ 	.word	0x00000c20


	//   ....[2]....
        /*0050*/ 	.word	0x00000c70


	//----- nvinfo : EIATTR_MAX_THREADS
	.align		4
.L_10203:
        /*0054*/ 	.byte	0x04, 0x05
        /*0056*/ 	.short	(.L_10205 - .L_10204)
.L_10204:
        /*0058*/ 	.word	0x00000080
        /*005c*/ 	.word	0x00000001
        /*0060*/ 	.word	0x00000001


	//----- nvinfo : EIATTR_CRS_STACK_SIZE
	.align		4
.L_10205:
        /*0064*/ 	.byte	0x04, 0x1e
        /*0066*/ 	.short	(.L_10207 - .L_10206)
.L_10206:
        /*0068*/ 	.word	0x00000000


	//----- nvinfo : EIATTR_CBANK_PARAM_SIZE
	.align		4
.L_10207:
        /*006c*/ 	.byte	0x03, 0x19
        /*006e*/ 	.short	0x0028


	//----- nvinfo : EIATTR_PARAM_CBANK
	.align		4
        /*0070*/ 	.byte	0x04, 0x0a
        /*0072*/ 	.short	(.L_10209 - .L_10208)
	.align		4
.L_10208:
        /*0074*/ 	.word	index@(.nv.constant0._ZN2at6native29vectorized_elementwise_kernelILi4EZNS0_50_GLOBAL__N__2680c7bb_12_PowKernel_cu_7dd49032_316822pow_scalar_tensor_implIfEEvRNS_18TensorIteratorBaseET_EUlfE_St5arrayIPcLm2EEEEviT0_T1_)
        /*0078*/ 	.short	0x0210
        /*007a*/ 	.short	0x0028


	//----- nvinfo : EIATTR_SW_WAR
	.align		4
.L_10209:
        /*007c*/ 	.byte	0x04, 0x36
        /*007e*/ 	.short	(.L_10211 - .L_10210)
.L_10210:
        /*0080*/ 	.word	0x00000008
.L_10211:


//--------------------- .nv.info._ZN2at6native29vectorized_elementwise_kernelILi8EZNS0_50_GLOBAL__N__2680c7bb_12_PowKernel_cu_7dd49032_316822pow_scalar_tensor_implIfEEvRNS_18TensorIteratorBaseET_EUlfE_St5arrayIPcLm2EEEEviT0_T1_ --------------------------
	.section	.nv.info._ZN2at6native29vectorized_elementwise_kernelILi8EZNS0_50_GLOBAL__N__2680c7bb_12_PowKernel_cu_7dd49032_316822pow_scalar_tensor_implIfEEvRNS_18TensorIteratorBaseET_EUlfE_St5arrayIPcLm2EEEEviT0_T1_,"",@"SHT_CUDA_INFO"
	.sectionflags	@""
	.align	4


	//----- nvinfo : EIATTR_CUDA_API_VERSION
	.align		4
        /*0000*/ 	.byte	0x04, 0x37
        /*0002*/ 	.short	(.L_10213 - .L_10212)
.L_10212:
        /*0004*/ 	.word	0x00000082


	//----- nvinfo : EIATTR_KPARAM_INFO
	.align		4
.L_10213:
        /*0008*/ 	.byte	0x04, 0x17
        /*000a*/ 	.short	(.L_10215 - .L_10214)
.L_10214:
        /*000c*/ 	.word	0x00000000
        /*0010*/ 	.short	0x0002
        /*0012*/ 	.short	0x0018
        /*0014*/ 	.byte	0x00, 0xf0, 0x41, 0x00


	//----- nvinfo : EIATTR_KPARAM_INFO
	.align		4
.L_10215:
        /*0018*/ 	.byte	0x04, 0x17
        /*001a*/ 	.short	(.L_10217 - .L_10216)
.L_10216:
        /*001c*/ 	.word	0x00000000
        /*0020*/ 	.short	0x0001
        /*0022*/ 	.short	0x0008
        /*0024*/ 	.byte	0x00, 0xf0, 0x41, 0x00


	//----- nvinfo : EIATTR_KPARAM_INFO
	.align		4
.L_10217:
        /*0028*/ 	.byte	0x04, 0x17
        /*002a*/ 	.short	(.L_10219 - .L_10218)
.L_10218:
        /*002c*/ 	.word	0x00000000
        /*0030*/ 	.short	0x0000
        /*0032*/ 	.short	0x0000
        /*0034*/ 	.byte	0x00, 0xf0, 0x11, 0x00


	//----- nvinfo : EIATTR_SPARSE_MMA_MASK
	.align		4
.L_10219:
        /*0038*/ 	.byte	0x03, 0x50
        /*003a*/ 	.short	0x0000


	//----- nvinfo : EIATTR_MAXREG_COUNT
	.align		4
        /*003c*/ 	.byte	0x03, 0x1b
        /*003e*/ 	.short	0x00ff


	//----- nvinfo : EIATTR_MERCURY_ISA_VERSION
	.align		4
        /*0040*/ 	.byte	0x03, 0x5f
        /*0042*/ 	.short	0x0101


	//----- nvinfo : EIATTR_EXIT_INSTR_OFFSETS
	.align		4
        /*0044*/ 	.byte	0x04, 0x1c
        /*0046*/ 	.short	(.L_10221 - .L_10220)


	//   ....[0]....
.L_10220:
        /*0048*/ 	.word	0x00000250


	//   ....[1]....
        /*004c*/ 	.word	0x00000c20


	//   ....[2]....
        /*0050*/ 	.word	0x00000c70


	//----- nvinfo : EIATTR_MAX_THREADS
	.align		4
.L_10221:
        /*0054*/ 	.byte	0x04, 0x05
        /*0056*/ 	.short	(.L_10223 - .L_10222)
.L_10222:
        /*0058*/ 	.word	0x00000080
        /*005c*/ 	.word	0x00000001
        /*0060*/ 	.word	0x00000001


	//----- nvinfo : EIATTR_CRS_STACK_SIZE
	.align		4
.L_10223:
        /*0064*/ 	.byte	0x04, 0x1e
        /*0066*/ 	.short	(.L_10225 - .L_10224)
.L_10224:
        /*0068*/ 	.word	0x00000000


	//----- nvinfo : EIATTR_CBANK_PARAM_SIZE
	.align		4
.L_10225:
        /*006c*/ 	.byte	0x03, 0x19
        /*006e*/ 	.short	0x0028


	//----- nvinfo : EIATTR_PARAM_CBANK
	.align		4
        /*0070*/ 	.byte	0x04, 0x0a
        /*0072*/ 	.short	(.L_10227 - .L_10226)
	.align		4
.L_10226:
        /*0074*/ 	.word	index@(.nv.constant0._ZN2at6native29vectorized_elementwise_kernelILi8EZNS0_50_GLOBAL__N__2680c7bb_12_PowKernel_cu_7dd49032_316822pow_scalar_tensor_implIfEEvRNS_18TensorIteratorBaseET_EUlfE_St5arrayIPcLm2EEEEviT0_T1_)
        /*0078*/ 	.short	0x0210
        /*007a*/ 	.short	0x0028


	//----- nvinfo : EIATTR_SW_WAR
	.align		4
.L_10227:
        /*007c*/ 	.byte	0x04, 0x36
        /*007e*/ 	.short	(.L_10229 - .L_10228)
.L_10228:
        /*0080*/ 	.word	0x00000008
.L_10229:


//--------------------- .nv.info._ZN2at6native18elementwise_kernelILi128ELi4EZNS0_15gpu_kernel_implIZZZNS0_50_GLOBAL__N__2680c7bb_12_PowKernel_cu_7dd49032_316824pow_tensor_tensor_kernelERNS_18TensorIteratorBaseEENKUlvE_clEvENKUlvE4_clEvEUlddE_EEvS5_RKT_EUliE_EEviT1_ --------------------------
	.section	.nv.info._ZN2at6native18elementwise_kernelILi128ELi4EZNS0_15gpu_kernel_implIZZZNS0_50_GLOBAL__N__2680c7bb_12_PowKernel_cu_7dd49032_316824pow_tensor_tensor_kernelERNS_18TensorIteratorBaseEENKUlvE_clEvENKUlvE4_clEvEUlddE_EEvS5_RKT_EUliE_EEviT1_,"",@"SHT_CUDA_INFO"
	.sectionflags	@""
	.align	4


	//----- nvinfo : EIATTR_CUDA_API_VERSION
	.align		4
        /*0000*/ 	.byte	0x04, 0x37
        /*0002*/ 	.short	(.L_10231 - .L_10230)
.L_10230:
        /*0004*/ 	.word	0x00000082


	//----- nvinfo : EIATTR_KPARAM_INFO
	.align		4
.L_10231:
        /*0008*/ 	.byte	0x04, 0x17
        /*000a*/ 	.short	(.L_10233 - .L_10232)
.L_10232:
        /*000c*/ 	.word	0x00000000
        /*0010*/ 	.short	0x0001
        /*0012*/ 	.short	0x0008
        /*0014*/ 	.byte	0x00, 0xf0, 0x41, 0x0a


	//----- nvinfo : EIATTR_KPARAM_INFO
	.align		4
.L_10233:
        /*0018*/ 	.byte	0x04, 0x17
        /*001a*/ 	.short	(.L_10235 - .L_10234)
.L_10234:
        /*001c*/ 	.word	0x00000000
        /*0020*/ 	.short	0x0000
        /*0022*/ 	.short	0x0000
        /*0024*/ 	.byte	0x00, 0xf0, 0x11, 0x00


	//----- nvinfo : EIATTR_SPARSE_MMA_MASK
	.align		4
.L_10235:
        /*0028*/ 	.byte	0x03, 0x50
        /*002a*/ 	.short	0x0000


	//----- nvinfo : EIATTR_MAXREG_COUNT
	.align		4
        /*002c*/ 	.byte	0x03, 0x1b
        /*002e*/ 	.short	0x0080


	//----- nvinfo : EIATTR_EXTERNS
	.align		4
        /*0030*/ 	.byte	0x04, 0x0f
        /*0032*/ 	.short	(.L_10237 - .L_10236)


	//   ....[0]....
	.align		4
.L_10236:
        /*0034*/ 	.word	index@(__assertfail)


	//----- nvinfo : EIATTR_MERCURY_ISA_VERSION
	.align		4
.L_10237:
        /*0038*/ 	.byte	0x03, 0x5f
        /*003a*/ 	.short	0x0101


	//----- nvinfo : EIATTR_SYSCALL_OFFSETS
	.align		4
        /*003c*/ 	.byte	0x04, 0x46
        /*003e*/ 	.short	(.L_10239 - .L_10238)


	//   ....[0]....
.L_10238:
        /*0040*/ 	.word	0x00002570


	//   ....[1]....
        /*0044*/ 	.word	0x00003480


	//   ....[2]....
        /*0048*/ 	.word	0x00004a70


	//   ....[3]....
        /*004c*/ 	.word	0x00007030


	//   ....[4]....
        /*0050*/ 	.word	0x00007f40


	//   ....[5]....
        /*0054*/ 	.word	0x00009510


	//   ....[6]....
        /*0058*/ 	.word	0x0000bac0


	//   ....[7]....
        /*005c*/ 	.word	0x0000c9d0


	//   ....[8]....
        /*0060*/ 	.word	0x0000dfa0


	//   ....[9]....
        /*0064*/ 	.word	0x00010540


	//   ....[10]....
        /*0068*/ 	.word	0x00011450


	//   ....[11]....
        /*006c*/ 	.word	0x00012a20


	//----- nvinfo : EIATTR_EXIT_INSTR_OFFSETS
	.align		4
.L_10239:
        /*0070*/ 	.byte	0x04, 0x1c
        /*0072*/ 	.short	(.L_10241 - .L_10240)


	//   ....[0]....
.L_10240:
        /*0074*/ 	.word	0x0000e050


	//   ....[1]....
        /*0078*/ 	.word	0x00011a60


	//   ....[2]....
        /*007c*/ 	.word	0x00011aa0


	//   ....[3]....
        /*0080*/ 	.word	0x00011b30


	//   ....[4]....
        /*0084*/ 	.word	0x00011b60


	//   ....[5]....
        /*0088*/ 	.word	0x00011b90


	//   ....[6]....
        /*008c*/ 	.word	0x00011c60


	//   ....[7]....
        /*0090*/ 	.word	0x00011ce0


	//   ....[8]....
        /*0094*/ 	.word	0x00011dc0


	//   ....[9]....
        /*0098*/ 	.word	0x00011e50


	//   ....[10]....
        /*009c*/ 	.word	0x00011e70


	//   ....[11]....
        /*00a0*/ 	.word	0x00011f30


	//   ....[12]....
        /*00a4*/ 	.word	0x00011f60


	//   ....[13]....
        /*00a8*/ 	.word	0x00012130


	//   ....[14]....
        /*00ac*/ 	.word	0x000122d0


	//   ....[15]....
        /*00b0*/ 	.word	0x00012350


	//   ....[16]....
        /*00b4*/ 	.word	0x00012400


	//   ....[17]....
        /*00b8*/ 	.word	0x000125c0


	//   ....[18]....
        /*00bc*/ 	.word	0x00012780


	//   ....[19]....
        /*00c0*/ 	.word	0x00012920


	//   ....[20]....
        /*00c4*/ 	.word	0x00012a30


	//   ....[21]....
        /*00c8*/ 	.word	0x00012a60


	//   ....[22]....
        /*00cc*/ 	.word	0x00012a90


	//----- nvinfo : EIATTR_MAX_THREADS
	.align		4
.L_10241:
        /*00d0*/ 	.byte	0x04, 0x05
        /*00d2*/ 	.short	(.L_10243 - .L_10242)
.L_10242:
        /*00d4*/ 	.word	0x00000080
        /*00d8*/ 	.word	0x00000001
        /*00dc*/ 	.word	0x00000001


	//----- nvinfo : EIATTR_CRS_STACK_SIZE
	.align		4
.L_10243:
        /*00e0*/ 	.byte	0x04, 0x1e
        /*00e2*/ 	.short	(.L_10245 - .L_10244)
.L_10244:
        /*00e4*/ 	.word	0x00000000


	//----- nvinfo : EIATTR_CBANK_PARAM_SIZE
	.align		4
.L_10245:
        /*00e8*/ 	.byte	0x03, 0x19
        /*00ea*/ 	.short	0x0298


	//----- nvinfo : EIATTR_PARAM_CBANK
	.align		4
        /*00ec*/ 	.byte	0x04, 0x0a
        /*00ee*/ 	.short	(.L_10247 - .L_10246)
	.align		4
.L_10246:
        /*00f0*/ 	.word	index@(.nv.constant0._ZN2at6native18elementwise_kernelILi128ELi4EZNS0_15gpu_kernel_implIZZZNS0_50_GLOBAL__N__2680c7bb_12_PowKernel_cu_7dd49032_316824pow_tensor_tensor_kernelERNS_18TensorIteratorBaseEENKUlvE_clEvENKUlvE4_clEvEUlddE_EEvS5_RKT_EUliE_EEviT1_)
        /*00f4*/ 	.short	0x0210
        /*00f6*/ 	.short	0x0298


	//----- nvinfo : EIATTR_SW_WAR
	.align		4
.L_10247:
        /*00f8*/ 	.byte	0x04, 0x36
        /*00fa*/ 	.short	(.L_10249 - .L_10248)
.L_10248:
        /*00fc*/ 	.word	0x00000008
.L_10249:


//--------------------- .nv.info._ZN2at6native27unrolled_elementwise_kernelIZZZNS0_50_GLOBAL__N__2680c7bb_12_PowKernel_cu_7dd49032_316824pow_tensor_tensor_kernelERNS_18TensorIteratorBaseEENKUlvE_clEvENKUlvE4_clEvEUlddE_St5arrayIPcLm3EELi4E23TrivialOffsetCalculatorILi2EjESB_ILi1EjENS0_6memory12LoadWithCastILi2EEENSE_13StoreWithCastILi1EEEEEviT_T0_T2_T3_T4_T5_ --------------------------
	.section	.nv.info._ZN2at6native27unrolled_elementwise_kernelIZZZNS0_50_GLOBAL__N__2680c7bb_12_PowKernel_cu_7dd49032_316824pow_tensor_tensor_kernelERNS_18TensorIteratorBaseEENKUlvE_clEvENKUlvE4_clEvEUlddE_St5arrayIPcLm3EELi4E23TrivialOffsetCalculatorILi2EjESB_ILi1EjENS0_6memory12LoadWithCastILi2EEENSE_13StoreWithCastILi1EEEEEviT_T0_T2_T3_T4_T5_,"",@"SHT_CUDA_INFO"
	.sectionflags	@""
	.align	4


	//----- nvinfo : EIATTR_CUDA_API_VERSION
	.align		4
        /*0000*/ 	.byte	0x04, 0x37
        /*0002*/ 	.short	(.L_10251 - .L_10250)
.L_10250:
        /*0004*/ 	.word	0x00000082


	//----- nvinfo : EIATTR_KPARAM_INFO
	.align		4
.L_10251:
        /*0008*/ 	.byte	0x04, 0x17
        /*000a*/ 	.short	(.L_10253 - .L_10252)
.L_10252:
        /*000c*/ 	.word	0x00000000
        /*0010*/ 	.short	0x0006
        /*0012*/ 	.short	0x0038
        /*0014*/ 	.byte	0x00, 0xf0, 0x21, 0x00


	//----- nvinfo : EIATTR_KPARAM_INFO
	.align		4
.L_10253:
        /*0018*/ 	.byte	0x04, 0x17
        /*001a*/ 	.short	(.L_10255 - .L_10254)
.L_10254:
        /*001c*/ 	.word	0x00000000
        /*0020*/ 	.short	0x0005
        /*0022*/ 	.short	0x002c
        /*0024*/ 	.byte	0x00, 0xf0, 0x31, 0x00


	//----- nvinfo : EIATTR_KPARAM_INFO
	.align		4
.L_10255:
        /*0028*/ 	.byte	0x04, 0x17
        /*002a*/ 	.short	(.L_10257 - .L_10256)
.L_10256:
        /*002c*/ 	.word	0x00000000
        /*0030*/ 	.short	0x0004
        /*0032*/ 	.short	0x0029
        /*0034*/ 	.byte	0x00, 0xf0, 0x05, 0x00


	//----- nvinfo : EIATTR_KPARAM_INFO
	.align		4
.L_10257:
        /*0038*/ 	.byte	0x04, 0x17
        /*003a*/ 	.short	(.L_10259 - .L_10258)
.L_10258:
        /*003c*/ 	.word	0x00000000
        /*0040*/ 	.short	0x0003
        /*0042*/ 	.short	0x0028
        /*0044*/ 	.byte	0x00, 0xf0, 0x05, 0x00


	//----- nvinfo : EIATTR_KPARAM_INFO
	.align		4
.L_10259:
        /*0048*/ 	.byte	0x04, 0x17
        /*004a*/ 	.short	(.L_10261 - .L_10260)
.L_10260:
        /*004c*/ 	.word	0x00000000
        /*0050*/ 	.short	0x0002
        /*0052*/ 	.short	0x0010
        /*0054*/ 	.byte	0x00, 0xf0, 0x61, 0x00


	//----- nvinfo : EIATTR_KPARAM_INFO
	.align		4
.L_10261:
        /*0058*/ 	.byte	0x04, 0x17
        /*005a*/ 	.short	(.L_10263 - .L_10262)
.L_10262:
        /*005c*/ 	.word	0x00000000
        /*0060*/ 	.short	0x0001
        /*0062*/ 	.short	0x0008
        /*0064*/ 	.byte	0x00, 0xf0, 0x21, 0x00


	//----- nvinfo : EIATTR_KPARAM_INFO
	.align		4
.L_10263:
        /*0068*/ 	.byte	0x04, 0x17
        /*006a*/ 	.short	(.L_10265 - .L_10264)
.L_10264:
        /*006c*/ 	.word	0x00000000
        /*0070*/ 	.short	0x0000
        /*0072*/ 	.short	0x0000
        /*0074*/ 	.byte	0x00, 0xf0, 0x11, 0x00


	//----- nvinfo : EIATTR_SPARSE_MMA_MASK
	.align		4
.L_10265:
        /*0078*/ 	.byte	0x03, 0x50
        /*007a*/ 	.short	0x0000


	//----- nvinfo : EIATTR_MAXREG_COUNT
	.align		4
        /*007c*/ 	.byte	0x03, 0x1b
        /*007e*/ 	.short	0x00ff


	//----- nvinfo : EIATTR_EXTERNS
	.align		4
        /*0080*/ 	.byte	0x04, 0x0f
        /*0082*/ 	.short	(.L_10267 - .L_10266)


	//   ....[0]....
	.align		4
.L_10266:
        /*0084*/ 	.word	index@(__assertfail)


	//----- nvinfo : EIATTR_MERCURY_ISA_VERSION
	.align		4
.L_10267:
        /*0088*/ 	.byte	0x03, 0x5f
        /*008a*/ 	.short	0x0101


	//----- nvinfo : EIATTR_SYSCALL_OFFSETS
	.align		4
        /*008c*/ 	.byte	0x04, 0x46
        /*008e*/ 	.short	(.L_10269 - .L_10268)


	//   ....[0]....
.L_10268:
        /*0090*/ 	.word	0x00000fa0


	//   ....[1]....
        /*0094*/ 	.word	0x00001ec0


	//   ....[2]....
        /*0098*/ 	.word	0x00002e60


	//   ....[3]....
        /*009c*/ 	.word	0x00003d80


	//   ....[4]....
        /*00a0*/ 	.word	0x00004d30


	//   ....[5]....
        /*00a4*/ 	.word	0x00005c50


	//   ....[6]....
        /*00a8*/ 	.word	0x00006be0


	//   ....[7]....
        /*00ac*/ 	.word	0x00007b00


	//   ....[8]....
        /*00b0*/ 	.word	0x0000a1d0


	//   ....[9]....
        /*00b4*/ 	.word	0x0000b390


	//   ....[10]....
        /*00b8*/ 	.word	0x0000c510


	//   ....[11]....
        /*00bc*/ 	.word	0x0000d6b0


	//----- nvinfo : EIATTR_EXIT_INSTR_OFFSETS
	.align		4
.L_10269:
        /*00c0*/ 	.byte	0x04, 0x1c
        /*00c2*/ 	.short	(.L_10271 - .L_10270)


	//   ....[0]....
.L_10270:
        /*00c4*/ 	.word	0x0000c5b0


	//   ....[1]....
        /*00c8*/ 	.word	0x0000c6f0


	//   ....[2]....
        /*00cc*/ 	.word	0x0000c730


	//   ....[3]....
        /*00d0*/ 	.word	0x0000c7c0


	//   ....[4]....
        /*00d4*/ 	.word	0x0000c7f0


	//   ....[5]....
        /*00d8*/ 	.word	0x0000c820


	//   ....[6]....
        /*00dc*/ 	.word	0x0000c8f0


	//   ....[7]....
        /*00e0*/ 	.word	0x0000c970


	//   ....[8]....
        /*00e4*/ 	.word	0x0000ca50


	//   ....[9]....
        /*00e8*/ 	.word	0x0000cae0


	//   ....[10]....
        /*00ec*/ 	.word	0x0000cb00


	//   ....[11]....
        /*00f0*/ 	.word	0x0000cbc0


	//   ....[12]....
        /*00f4*/ 	.word	0x0000cbf0


	//   ....[13]....
        /*00f8*/ 	.word	0x0000cdc0


	//   ....[14]....
        /*00fc*/ 	.word	0x0000cf60


	//   ....[15]....
        /*0100*/ 	.word	0x0000cfe0


	//   ....[16]....
        /*0104*/ 	.word	0x0000d090


	//   ....[17]....
        /*0108*/ 	.word	0x0000d250


	//   ....[18]....
        /*010c*/ 	.word	0x0000d410


	//   ....[19]....
        /*0110*/ 	.word	0x0000d5b0


	//   ....[20]....
        /*0114*/ 	.word	0x0000d6c0


	//   ....[21]....
        /*0118*/ 	.word	0x0000d6f0


	//   ....[22]....
        /*011c*/ 	.word	0x0000d720


	//----- nvinfo : EIATTR_MAX_THREADS
	.align		4
.L_10271:
        /*0120*/ 	.byte	0x04, 0x05
        /*0122*/ 	.short	(.L_10273 - .L_10272)
.L_10272:
        /*0124*/ 	.word	0x00000080
        /*0128*/ 	.word	0x00000001
        /*012c*/ 	.word	0x00000001


	//----- nvinfo : EIATTR_CRS_STACK_SIZE
	.align		4
.L_10273:
        /*0130*/ 	.byte	0x04, 0x1e
        /*0132*/ 	.short	(.L_10275 - .L_10274)
.L_10274:
        /*0134*/ 	.word	0x00000000


	//----- nvinfo : EIATTR_CBANK_PARAM_SIZE
	.align		4
.L_10275:
        /*0138*/ 	.byte	0x03, 0x19
        /*013a*/ 	.short	0x0040


	//----- nvinfo : EIATTR_PARAM_CBANK
	.align		4
        /*013c*/ 	.byte	0x04, 0x0a
        /*013e*/ 	.short	(.L_10277 - .L_10276)
	.align		4
.L_10276:
        /*0140*/ 	.word	index@(.nv.constant0._ZN2at6native27unrolled_elementwise_kernelIZZZNS0_50_GLOBAL__N__2680c7bb_12_PowKernel_cu_7dd49032_316824pow_tensor_tensor_kernelERNS_18TensorIteratorBaseEENKUlvE_clEvENKUlvE4_clEvEUlddE_St5arrayIPcLm3EELi4E23TrivialOffsetCalculatorILi2EjESB_ILi1EjENS0_6memory12LoadWithCastILi2EEENSE_13StoreWithCastILi1EEEEEviT_T0_T2_T3_T4_T5_)
        /*0144*/ 	.short	0x0210
        /*0146*/ 	.short	0x0040


	//----- nvinfo : EIATTR_SW_WAR
	.align		4
.L_10277:
        /*0148*/ 	.byte	0x04, 0x36
        /*014a*/ 	.short	(.L_10279 - .L_10278)
.L_10278:
        /*014c*/ 	.word	0x00000008
.L_10279:


//--------------------- .nv.info._ZN2at6native18elementwise_kernelILi128ELi2EZNS0_22gpu_kernel_impl_nocastIZZZNS0_50_GLOBAL__N__2680c7bb_12_PowKernel_cu_7dd49032_316824pow_tensor_tensor_kernelERNS_18TensorIteratorBaseEENKUlvE_clEvENKUlvE4_clEvEUlddE_EEvS5_RKT_EUliE_EEviT1_ --------------------------
	.section	.nv.info._ZN2at6native18elementwise_kernelILi128ELi2EZNS0_22gpu_kernel_impl_nocastIZZZNS0_50_GLOBAL__N__2680c7bb_12_PowKernel_cu_7dd49032_316824pow_tensor_tensor_kernelERNS_18TensorIteratorBaseEENKUlvE_clEvENKUlvE4_clEvEUlddE_EEvS5_RKT_EUliE_EEviT1_,"",@"SHT_CUDA_INFO"
	.sectionflags	@""
	.align	4


	//----- nvinfo : EIATTR_CUDA_API_VERSION
	.align		4
        /*0000*/ 	.byte	0x04, 0x37
        /*0002*/ 	.short	(.L_10281 - .L_10280)
.L_10280:
        /*0004*/ 	.word	0x00000082


	//----- nvinfo : EIATTR_KPARAM_INFO
	.align		4
.L_10281:
        /*0008*/ 	.byte	0x04, 0x17
        /*000a*/ 	.short	(.L_10283 - .L_10282)
.L_10282:
        /*000c*/ 	.word	0x00000000
        /*0010*/ 	.short	0x0001
        /*0012*/ 	.short	0x0008
        /*0014*/ 	.byte	0x00, 0xf0, 0x21, 0x0a


	//----- nvinfo : EIATTR_KPARAM_INFO
	.align		4
.L_10283:
        /*0018*/ 	.byte	0x04, 0x17
        /*001a*/ 	.short	(.L_10285 - .L_10284)
.L_10284:
        /*001c*/ 	.word	0x00000000
        /*0020*/ 	.short	0x0000
        /*0022*/ 	.short	0x0000
        /*0024*/ 	.byte	0x00, 0xf0, 0x11, 0x00


	//----- nvinfo : EIATTR_SPARSE_MMA_MASK
	.align		4
.L_10285:
        /*0028*/ 	.byte	0x03, 0x50
        /*002a*/ 	.short	0x0000


	//----- nvinfo : EIATTR_MAXREG_COUNT
	.align		4
        /*002c*/ 	.byte	0x03, 0x1b
        /*002e*/ 	.short	0x0080


	//----- nvinfo : EIATTR_MERCURY_ISA_VERSION
	.align		4
        /*0030*/ 	.byte	0x03, 0x5f
        /*0032*/ 	.short	0x0101


	//----- nvinfo : EIATTR_EXIT_INSTR_OFFSETS
	.align		4
        /*0034*/ 	.byte	0x04, 0x1c
        /*0036*/ 	.short	(.L_10287 - .L_10286)


	//   ....[0]....
.L_10286:
        /*0038*/ 	.word	0x00001cb0


	//   ....[1]....
        /*003c*/ 	.word	0x00003870


	//----- nvinfo : EIATTR_MAX_THREADS
	.align		4
.L_10287:
        /*0040*/ 	.byte	0x04, 0x05
        /*0042*/ 	.short	(.L_10289 - .L_10288)
.L_10288:
        /*0044*/ 	.word	0x00000080
        /*0048*/ 	.word	0x00000001
        /*004c*/ 	.word	0x00000001


	//----- nvinfo : EIATTR_CRS_STACK_SIZE
	.align		4
.L_10289:
        /*0050*/ 	.byte	0x04, 0x1e
        /*0052*/ 	.short	(.L_10291 - .L_10290)
.L_10290:
        /*0054*/ 	.word	0x00000000


	//----- nvinfo : EIATTR_CBANK_PARAM_SIZE
	.align		4
.L_10291:
        /*0058*/ 	.byte	0x03, 0x19
        /*005a*/ 	.short	0x0290


	//----- nvinfo : EIATTR_PARAM_CBANK
	.align		4
        /*005c*/ 	.byte	0x04, 0x0a
        /*005e*/ 	.short	(.L_10293 - .L_10292)
	.align		4
.L_10292:
        /*0060*/ 	.word	index@(.nv.constant0._ZN2at6native18elementwise_kernelILi128ELi2EZNS0_22gpu_kernel_impl_nocastIZZZNS0_50_GLOBAL__N__2680c7bb_12_PowKernel_cu_7dd49032_316824pow_tensor_tensor_kernelERNS_18TensorIteratorBaseEENKUlvE_clEvENKUlvE4_clEvEUlddE_EEvS5_RKT_EUliE_EEviT1_)
        /*0064*/ 	.short	0x0210
        /*0066*/ 	.short	0x0290


	//----- nvinfo : EIATTR_SW_WAR
	.align		4
.L_10293:
        /*0068*/ 	.byte	0x04, 0x36
        /*006a*/ 	.short	(.L_10295 - .L_10294)
.L_10294:
        /*006c*/ 	.word	0x00000008
.L_10295:


//--------------------- .nv.info._ZN2at6native27unrolled_elementwise_kernelIZZZNS0_50_GLOBAL__N__2680c7bb_12_PowKernel_cu_7dd49032_316824pow_tensor_tensor_kernelERNS_18TensorIteratorBaseEENKUlvE_clEvENKUlvE4_clEvEUlddE_St5arrayIPcLm3EELi4E23TrivialOffsetCalculatorILi2EjESB_ILi1EjENS0_6memory15LoadWithoutCastENSE_16StoreWithoutCastEEEviT_T0_T2_T3_T4_T5_ --------------------------
	.section	.nv.info._ZN2at6native27unrolled_elementwise_kernelIZZZNS0_50_GLOBAL__N__2680c7bb_12_PowKernel_cu_7dd49032_316824pow_tensor_tensor_kernelERNS_18TensorIteratorBaseEENKUlvE_clEvENKUlvE4_clEvEUlddE_St5arrayIPcLm3EELi4E23TrivialOffsetCalculatorILi2EjESB_ILi1EjENS0_6memory15LoadWithoutCastENSE_16StoreWithoutCastEEEviT_T0_T2_T3_T4_T5_,"",@"SHT_CUDA_INFO"
	.sectionflags	@""
	.align	4


	//----- nvinfo : EIATTR_CUDA_API_VERSION
	.align		4
        /*0000*/ 	.byte	0x04, 0x37
        /*0002*/ 	.short	(.L_10297 - .L_10296)
.L_10296:
        /*0004*/ 	.word	0x00000082


	//----- nvinfo : EIATTR_KPARAM_INFO
	.align		4
.L_10297:
        /*0008*/ 	.byte	0x04, 0x17
        /*000a*/ 	.short	(.L_10299 - .L_10298)
.L_10298:
        /*000c*/ 	.word	0x00000000
        /*0010*/ 	.short	0x0006
        /*0012*/ 	.short	0x002b
        /*0014*/ 	.byte	0x00, 0xf0, 0x05, 0x00


	//----- nvinfo : EIATTR_KPARAM_INFO
	.align		4
.L_10299:
        /*0018*/ 	.byte	0x04, 0x17
        /*001a*/ 	.short	(.L_10301 - .L_10300)
.L_10300:
        /*001c*/ 	.word	0x00000000
        /*0020*/ 	.short	0x0005
        /*0022*/ 	.short	0x002a
        /*0024*/ 	.byte	0x00, 0xf0, 0x05, 0x00


	//----- nvinfo : EIATTR_KPARAM_INFO
	.align		4
.L_10301:
        /*0028*/ 	.byte	0x04, 0x17
        /*002a*/ 	.short	(.L_10303 - .L_10302)
.L_10302:
        /*002c*/ 	.word	0x00000000
        /*0030*/ 	.short	0x0004
        /*0032*/ 	.short	0x0029
        /*0034*/ 	.byte	0x00, 0xf0, 0x05, 0x00


	//----- nvinfo : EIATTR_KPARAM_INFO
	.align		4
.L_10303:
        /*0038*/ 	.byte	0x04, 0x17
        /*003a*/ 	.short	(.L_10305 - .L_10304)
.L_10304:
        /*003c*/ 	.word	0x00000000
        /*0040*/ 	.short	0x0003
        /*0042*/ 	.short	0x0028
        /*0044*/ 	.byte	0x00, 0xf0, 0x05, 0x00


	//----- nvinfo : EIATTR_KPARAM_INFO
	.align		4
.L_10305:
        /*0048*/ 	.byte	0x04, 0x17
        /*004a*/ 	.short	(.L_10307 - .L_10306)
.L_10306:
        /*004c*/ 	.word	0x00000000
        /*0050*/ 	.short	0x0002
        /*0052*/ 	.short	0x0010
        /*0054*/ 	.byte	0x00, 0xf0, 0x61, 0x00


	//----- nvinfo : EIATTR_KPARAM_INFO
	.align		4
.L_10307:
        /*0058*/ 	.byte	0x04, 0x17
        /*005a*/ 	.short	(.L_10309 - .L_10308)
.L_10308:
        /*005c*/ 	.word	0x00000000
        /*0060*/ 	.short	0x0001
        /*0062*/ 	.short	0x0008
        /*0064*/ 	.byte	0x00, 0xf0, 0x21, 0x00


	//----- nvinfo : EIATTR_KPARAM_INFO
	.align		4
.L_10309:
        /*0068*/ 	.byte	0x04, 0x17
        /*006a*/ 	.short	(.L_10311 - .L_10310)
.L_10310:
        /*006c*/ 	.word	0x00000000
        /*0070*/ 	.short	0x0000
        /*0072*/ 	.short	0x0000
        /*0074*/ 	.byte	0x00, 0xf0, 0x11, 0x00


	//----- nvinfo : EIATTR_SPARSE_MMA_MASK
	.align		4
.L_10311:
        /*0078*/ 	.byte	0x03, 0x50
        /*007a*/ 	.short	0x0000


	//----- nvinfo : EIATTR_MAXREG_COUNT
	.align		4
        /*007c*/ 	.byte	0x03, 0x1b
        /*007e*/ 	.short	0x00ff


	//----- nvinfo : EIATTR_MERCURY_ISA_VERSION
	.align		4
        /*0080*/ 	.byte	0x03, 0x5f
        /*0082*/ 	.short	0x0101


	//----- nvinfo : EIATTR_EXIT_INSTR_OFFSETS
	.align		4
        /*0084*/ 	.byte	0x04, 0x1c
        /*0086*/ 	.short	(.L_10313 - .L_10312)


	//   ....[0]....
.L_10312:
        /*0088*/ 	.word	0x000018e0


	//   ....[1]....
        /*008c*/ 	.word	0x00001950


	//----- nvinfo : EIATTR_MAX_THREADS
	.align		4
.L_10313:
        /*0090*/ 	.byte	0x04, 0x05
        /*0092*/ 	.short	(.L_10315 - .L_10314)
.L_10314:
        /*0094*/ 	.word	0x00000080
        /*0098*/ 	.word	0x00000001
        /*009c*/ 	.word	0x00000001


	//----- nvinfo : EIATTR_CRS_STACK_SIZE
	.align		4
.L_10315:
        /*00a0*/ 	.byte	0x04, 0x1e
        /*00a2*/ 	.short	(.L_10317 - .L_10316)
.L_10316:
        /*00a4*/ 	.word	0x00000000


	//----- nvinfo : EIATTR_CBANK_PARAM_SIZE
	.align		4
.L_10317:
        /*00a8*/ 	.byte	0x03, 0x19
        /*00aa*/ 	.short	0x002c


	//----- nvinfo : EIATTR_PARAM_CBANK
	.align		4
        /*00ac*/ 	.byte	0x04, 0x0a
        /*00ae*/ 	.short	(.L_10319 - .L_10318)
	.align		4
.L_10318:
        /*00b0*/ 	.word	index@(.nv.constant0._ZN2at6native27unrolled_elementwise_kernelIZZZNS0_50_GLOBAL__N__2680c7bb_12_PowKernel_cu_7dd49032_316824pow_tensor_tensor_kernelERNS_18TensorIteratorBaseEENKUlvE_clEvENKUlvE4_clEvEUlddE_St5arrayIPcLm3EELi4E23TrivialOffsetCalculatorILi2EjESB_ILi1EjENS0_6memory15LoadWithoutCastENSE_16StoreWithoutCastEEEviT_T0_T2_T3_T4_T5_)
        /*00b4*/ 	.short	0x0210
        /*00b6*/ 	.short	0x002c


	//----- nvinfo : EIATTR_SW_WAR
	.align		4
.L_10319:
        /*00b8*/ 	.byte	0x04, 0x36
        /*00ba*/ 	.short	(.L_10321 - .L_10320)
.L_10320:
        /*00bc*/ 	.word	0x00000008
.L_10321:


//--------------------- .nv.info._ZN2at6native29vectorized_elementwise_kernelILi2EZZZNS0_50_GLOBAL__N__2680c7bb_12_PowKernel_cu_7dd49032_316824pow_tensor_tensor_kernelERNS_18TensorIteratorBaseEENKUlvE_clEvENKUlvE4_clEvEUlddE_St5arrayIPcLm3EEEEviT0_T1_ --------------------------
	.section	.nv.info._ZN2at6native29vectorized_elementwise_kernelILi2EZZZNS0_50_GLOBAL__N__2680c7bb_12_PowKernel_cu_7dd49032_316824pow_tensor_tensor_kernelERNS_18TensorIteratorBaseEENKUlvE_clEvENKUlvE4_clEvEUlddE_St5arrayIPcLm3EEEEviT0_T1_,"",@"SHT_CUDA_INFO"
	.sectionflags	@""
	.align	4


	//----- nvinfo : EIATTR_CUDA_API_VERSION
	.align		4
        /*0000*/ 	.byte	0x04, 0x37
        /*0002*/ 	.short	(.L_10323 - .L_10322)
.L_10322:
        /*0004*/ 	.word	0x00000082


	//----- nvinfo : EIATTR_KPARAM_INFO
	.align		4
.L_10323:
        /*0008*/ 	.byte	0x04, 0x17
        /*000a*/ 	.short	(.L_10325 - .L_10324)
.L_10324:
        /*000c*/ 	.word	0x00000000
        /*0010*/ 	.short	0x0002
        /*0012*/ 	.short	0x0010
        /*0014*/ 	.byte	0x00, 0xf0, 0x61, 0x00


	//----- nvinfo : EIATTR_KPARAM_INFO
	.align		4
.L_10325:
        /*0018*/ 	.byte	0x04, 0x17
        /*001a*/ 	.short	(.L_10327 - .L_10326)
.L_10326:
        /*001c*/ 	.word	0x00000000
        /*0020*/ 	.short	0x0001
        /*0022*/ 	.short	0x0008
        /*0024*/ 	.byte	0x00, 0xf0, 0x21, 0x00


	//----- nvinfo : EIATTR_KPARAM_INFO
	.align		4
.L_10327:
        /*0028*/ 	.byte	0x04, 0x17
        /*002a*/ 	.short	(.L_10329 - .L_10328)
.L_10328:
        /*002c*/ 	.word	0x00000000
        /*0030*/ 	.short	0x0000
        /*0032*/ 	.short	0x0000
        /*0034*/ 	.byte	0x00, 0xf0, 0x11, 0x00


	//----- nvinfo : EIATTR_SPARSE_MMA_MASK
	.align		4
.L_10329:
        /*0038*/ 	.byte	0x03, 0x50
        /*003a*/ 	.short	0x0000


	//----- nvinfo : EIATTR_MAXREG_COUNT
	.align		4
        /*003c*/ 	.byte	0x03, 0x1b
        /*003e*/ 	.short	0x00ff


	//----- nvinfo : EIATTR_MERCURY_ISA_VERSION
	.align		4
        /*0040*/ 	.byte	0x03, 0x5f
        /*0042*/ 	.short	0x0101


	//----- nvinfo : EIATTR_EXIT_INSTR_OFFSETS
	.align		4
        /*0044*/ 	.byte	0x04, 0x1c
        /*0046*/ 	.short	(.L_10331 - .L_10330)


	//   ....[0]....
.L_10330:
        /*0048*/ 	.word	0x00002990


	//   ....[1]....
        /*004c*/ 	.word	0x00005ce0


	//   ....[2]....
        /*0050*/ 	.word	0x00005d40


	//----- nvinfo : EIATTR_MAX_THREADS
	.align		4
.L_10331:
        /*0054*/ 	.byte	0x04, 0x05
        /*0056*/ 	.short	(.L_10333 - .L_10332)
.L_10332:
        /*0058*/ 	.word	0x00000080
        /*005c*/ 	.word	0x00000001
        /*0060*/ 	.word	0x00000001


	//----- nvinfo : EIATTR_CRS_STACK_SIZE
	.align		4
.L_10333:
        /*0064*/ 	.byte	0x04, 0x1e
        /*0066*/ 	.short	(.L_10335 - .L_10334)
.L_10334:
        /*0068*/ 	.word	0x00000000


	//----- nvinfo : EIATTR_CBANK_PARAM_SIZE
	.align		4
.L_10335:
        /*006c*/ 	.byte	0x03, 0x19
        /*006e*/ 	.short	0x0028


	//----- nvinfo : EIATTR_PARAM_CBANK
	.align		4
        /*0070*/ 	.byte	0x04, 0x0a
        /*0072*/ 	.short	(.L_10337 - .L_10336)
	.align		4
.L_10336:
        /*0074*/ 	.word	index@(.nv.constant0._ZN2at6native29vectorized_elementwise_kernelILi2EZZZNS0_50_GLOBAL__N__2680c7bb_12_PowKernel_cu_7dd49032_316824pow_tensor_tensor_kernelERNS_18TensorIteratorBaseEENKUlvE_clEvENKUlvE4_clEvEUlddE_St5arrayIPcLm3EEEEviT0_T1_)
        /*0078*/ 	.short	0x0210
        /*007a*/ 	.short	0x0028


	//----- nvinfo : EIATTR_SW_WAR
	.align		4
.L_10337:
        /*007c*/ 	.byte	0x04, 0x36
        /*007e*/ 	.short	(.L_10339 - .L_10338)
.L_10338:
        /*0080*/ 	.word	0x00000008
.L_10339:


//--------------------- .nv.info._ZN2at6native29vectorized_elementwise_kernelILi4EZZZNS0_50_GLOBAL__N__2680c7bb_12_PowKernel_cu_7dd49032_316824pow_tensor_tensor_kernelERNS_18TensorIteratorBaseEENKUlvE_clEvENKUlvE4_clEvEUlddE_St5arrayIPcLm3EEEEviT0_T1_ --------------------------
	.section	.nv.info._ZN2at6native29vectorized_elementwise_kernelILi4EZZZNS0_50_GLOBAL__N__2680c7bb_12_PowKernel_cu_7dd49032_316824pow_tensor_tensor_kernelERNS_18TensorIteratorBaseEENKUlvE_clEvENKUlvE4_clEvEUlddE_St5arrayIPcLm3EEEEviT0_T1_,"",@"SHT_CUDA_INFO"
	.sectionflags	@""
	.align	4


	//----- nvinfo : EIATTR_CUDA_API_VERSION
	.align		4
        /*0000*/ 	.byte	0x04, 0x37
        /*0002*/ 	.short	(.L_10341 - .L_10340)
.L_10340:
        /*0004*/ 	.word	0x00000082


	//----- nvinfo : EIATTR_KPARAM_INFO
	.align		4
.L_10341:
        /*0008*/ 	.byte	0x04, 0x17
        /*000a*/ 	.short	(.L_10343 - .L_10342)
.L_10342:
        /*000c*/ 	.word	0x00000000
        /*0010*/ 	.short	0x0002
        /*0012*/ 	.short	0x0010
        /*0014*/ 	.byte	0x00, 0xf0, 0x61, 0x00


	//----- nvinfo : EIATTR_KPARAM_INFO
	.align		4
.L_10343:
        /*0018*/ 	.byte	0x04, 0x17
        /*001a*/ 	.short	(.L_10345 - .L_10344)
.L_10344:
        /*001c*/ 	.word	0x00000000
        /*0020*/ 	.short	0x0001
        /*0022*/ 	.short	0x0008
        /*0024*/ 	.byte	0x00, 0xf0, 0x21, 0x00


	//----- nvinfo : EIATTR_KPARAM_INFO
	.align		4
.L_10345:
        /*0028*/ 	.byte	0x04, 0x17
        /*002a*/ 	.short	(.L_10347 - .L_10346)
.L_10346:
        /*002c*/ 	.word	0x00000000
        /*0030*/ 	.short	0x0000
        /*0032*/ 	.short	0x0000
        /*0034*/ 	.byte	0x00, 0xf0, 0x11, 0x00


	//----- nvinfo : EIATTR_SPARSE_MMA_MASK
	.align		4
.L_10347:
        /*0038*/ 	.byte	0x03, 0x50
        /*003a*/ 	.short	0x0000


	//----- nvinfo : EIATTR_MAXREG_COUNT
	.align		4
        /*003c*/ 	.byte	0x03, 0x1b
        /*003e*/ 	.short	0x00ff


	//----- nvinfo : EIATTR_MERCURY_ISA_VERSION
	.align		4
        /*0040*/ 	.byte	0x03, 0x5f
        /*0042*/ 	.short	0x0101


	//----- nvinfo : EIATTR_EXIT_INSTR_OFFSETS
	.align		4
        /*0044*/ 	.byte	0x04, 0x1c
        /*0046*/ 	.short	(.L_10349 - .L_10348)


	//   ....[0]....
.L_10348:
        /*0048*/ 	.word	0x00002990


	//   ....[1]....
        /*004c*/ 	.word	0x00005ce0


	//   ....[2]....
        /*0050*/ 	.word	0x00005d40


	//----- nvinfo : EIATTR_MAX_THREADS
	.align		4
.L_10349:
        /*0054*/ 	.byte	0x04, 0x05
        /*0056*/ 	.short	(.L_10351 - .L_10350)
.L_10350:
        /*0058*/ 	.word	0x00000080
        /*005c*/ 	.word	0x00000001
        /*0060*/ 	.word	0x00000001


	//----- nvinfo : EIATTR_CRS_STACK_SIZE
	.align		4
.L_10351:
        /*0064*/ 	.byte	0x04, 0x1e
        /*0066*/ 	.short	(.L_10353 - .L_10352)
.L_10352:
        /*0068*/ 	.word	0x00000000


	//----- nvinfo : EIATTR_CBANK_PARAM_SIZE
	.align		4
.L_10353:
        /*006c*/ 	.byte	0x03, 0x19
        /*006e*/ 	.short	0x0028


	//----- nvinfo : EIATTR_PARAM_CBANK
	.align		4
        /*0070*/ 	.byte	0x04, 0x0a
        /*0072*/ 	.short	(.L_10355 - .L_10354)
	.align		4
.L_10354:
        /*0074*/ 	.word	index@(.nv.constant0._ZN2at6native29vectorized_elementwise_kernelILi4EZZZNS0_50_GLOBAL__N__2680c7bb_12_PowKernel_cu_7dd49032_316824pow_tensor_tensor_kernelERNS_18TensorIteratorBaseEENKUlvE_clEvENKUlvE4_clEvEUlddE_St5arrayIPcLm3EEEEviT0_T1_)
        /*0078*/ 	.short	0x0210
        /*007a*/ 	.short	0x0028


	//----- nvinfo : EIATTR_SW_WAR
	.align		4
.L_10355:
        /*007c*/ 	.byte	0x04, 0x36
        /*007e*/ 	.short	(.L_10357 - .L_10356)
.L_10356:
        /*0080*/ 	.word	0x00000008
.L_10357:


//--------------------- .nv.info._ZN2at6native29vectorized_elementwise_kernelILi8EZZZNS0_50_GLOBAL__N__2680c7bb_12_PowKernel_cu_7dd49032_316824pow_tensor_tensor_kernelERNS_18TensorIteratorBaseEENKUlvE_clEvENKUlvE4_clEvEUlddE_St5arrayIPcLm3EEEEviT0_T1_ --------------------------
	.section	.nv.info._ZN2at6native29vectorized_elementwise_kernelILi8EZZZNS0_50_GLOBAL__N__2680c7bb_12_PowKernel_cu_7dd49032_316824pow_tensor_tensor_kernelERNS_18TensorIteratorBaseEENKUlvE_clEvENKUlvE4_clEvEUlddE_St5arrayIPcLm3EEEEviT0_T1_,"",@"SHT_CUDA_INFO"
	.sectionflags	@""
	.align	4


	//----- nvinfo : EIATTR_CUDA_API_VERSION
	.align		4
        /*0000*/ 	.byte	0x04, 0x37
        /*0002*/ 	.short	(.L_10359 - .L_10358)
.L_10358:
        /*0004*/ 	.word	0x00000082


	//----- nvinfo : EIATTR_KPARAM_INFO
	.align		4
.L_10359:
        /*0008*/ 	.byte	0x04, 0x17
        /*000a*/ 	.short	(.L_10361 - .L_10360)
.L_10360:
        /*000c*/ 	.word	0x00000000
        /*0010*/ 	.short	0x0002
        /*0012*/ 	.short	0x0010
        /*0014*/ 	.byte	0x00, 0xf0, 0x61, 0x00


	//----- nvinfo : EIATTR_KPARAM_INFO
	.align		4
.L_10361:
        /*0018*/ 	.byte	0x04, 0x17
        /*001a*/ 	.short	(.L_10363 - .L_10362)
.L_10362:
        /*001c*/ 	.word	0x00000000
        /*0020*/ 	.short	0x0001
        /*0022*/ 	.short	0x0008
        /*0024*/ 	.byte	0x00, 0xf0, 0x21, 0x00


	//----- nvinfo : EIATTR_KPARAM_INFO
	.align		4
.L_10363:
        /*0028*/ 	.byte	0x04, 0x17
        /*002a*/ 	.short	(.L_10365 - .L_10364)
.L_10364:
        /*002c*/ 	.word	0x00000000
        /*0030*/ 	.short	0x0000
        /*0032*/ 	.short	0x0000
        /*0034*/ 	.byte	0x00, 0xf0, 0x11, 0x00


	//----- nvinfo : EIATTR_SPARSE_MMA_MASK
	.align		4
.L_10365:
        /*0038*/ 	.byte	0x03, 0x50
        /*003a*/ 	.short	0x0000


	//----- nvinfo : EIATTR_MAXREG_COUNT
	.align		4
        /*003c*/ 	.byte	0x03, 0x1b
        /*003e*/ 	.short	0x00ff


	//----- nvinfo : EIATTR_MERCURY_ISA_VERSION
	.align		4
        /*0040*/ 	.byte	0x03, 0x5f
        /*0042*/ 	.short	0x0101


	//----- nvinfo : EIATTR_EXIT_INSTR_OFFSETS
	.align		4
        /*0044*/ 	.byte	0x04, 0x1c
        /*0046*/ 	.short	(.L_10367 - .L_10366)


	//   ....[0]....
.L_10366:
        /*0048*/ 	.word	0x00002990


	//   ....[1]....
        /*004c*/ 	.word	0x00005ce0


	//   ....[2]....
        /*0050*/ 	.word	0x00005d40


	//----- nvinfo : EIATTR_MAX_THREADS
	.align		4
.L_10367:
        /*0054*/ 	.byte	0x04, 0x05
        /*0056*/ 	.short	(.L_10369 - .L_10368)
.L_10368:
        /*0058*/ 	.word	0x00000080
        /*005c*/ 	.word	0x00000001
        /*0060*/ 	.word	0x00000001


	//----- nvinfo : EIATTR_CRS_STACK_SIZE
	.align		4
.L_10369:
        /*0064*/ 	.byte	0x04, 0x1e
        /*0066*/ 	.short	(.L_10371 - .L_10370)
.L_10370:
        /*0068*/ 	.word	0x00000000


	//----- nvinfo : EIATTR_CBANK_PARAM_SIZE
	.align		4
.L_10371:
        /*006c*/ 	.byte	0x03, 0x19
        /*006e*/ 	.short	0x0028


	//----- nvinfo : EIATTR_PARAM_CBANK
	.align		4
        /*0070*/ 	.byte	0x04, 0x0a
        /*0072*/ 	.short	(.L_10373 - .L_10372)
	.align		4
.L_10372:
        /*0074*/ 	.word	index@(.nv.constant0._ZN2at6native29vectorized_elementwise_kernelILi8EZZZNS0_50_GLOBAL__N__2680c7bb_12_PowKernel_cu_7dd49032_316824pow_tensor_tensor_kernelERNS_18TensorIteratorBaseEENKUlvE_clEvENKUlvE4_clEvEUlddE_St5arrayIPcLm3EEEEviT0_T1_)
        /*0078*/ 	.short	0x0210
        /*007a*/ 	.short	0x0028


	//----- nvinfo : EIATTR_SW_WAR
	.align		4
.L_10373:
        /*007c*/ 	.byte	0x04, 0x36
        /*007e*/ 	.short	(.L_10375 - .L_10374)
.L_10374:
        /*0080*/ 	.word	0x00000008
.L_10375:


//--------------------- .nv.info._ZN2at6native18elementwise_kernelILi128ELi4EZNS0_15gpu_kernel_implIZNS0_50_GLOBAL__N__2680c7bb_12_PowKernel_cu_7dd49032_316822pow_scalar_tensor_implIdEEvRNS_18TensorIteratorBaseET_EUldE_EEvS6_RKS7_EUliE_EEviT1_ --------------------------
	.section	.nv.info._ZN2at6native18elementwise_kernelILi128ELi4EZNS0_15gpu_kernel_implIZNS0_50_GLOBAL__N__2680c7bb_12_PowKernel_cu_7dd49032_316822pow_scalar_tensor_implIdEEvRNS_18TensorIteratorBaseET_EUldE_EEvS6_RKS7_EUliE_EEviT1_,"",@"SHT_CUDA_INFO"
	.sectionflags	@""
	.align	4


	//----- nvinfo : EIATTR_CUDA_API_VERSION
	.align		4
        /*0000*/ 	.byte	0x04, 0x37
        /*0002*/ 	.short	(.L_10377 - .L_10376)
.L_10376:
        /*0004*/ 	.word	0x00000082


	//----- nvinfo : EIATTR_KPARAM_INFO
	.align		4
.L_10377:
        /*0008*/ 	.byte	0x04, 0x17
        /*000a*/ 	.short	(.L_10379 - .L_10378)
.L_10378:
        /*000c*/ 	.word	0x00000000
        /*0010*/ 	.short	0x0001
        /*0012*/ 	.short	0x0008
        /*0014*/ 	.byte	0x00, 0xf0, 0xa1, 0x08


	//----- nvinfo : EIATTR_KPARAM_INFO
	.align		4
.L_10379:
        /*0018*/ 	.byte	0x04, 0x17
        /*001a*/ 	.short	(.L_10381 - .L_10380)
.L_10380:
        /*001c*/ 	.word	0x00000000
        /*0020*/ 	.short	0x0000
        /*0022*/ 	.short	0x0000
        /*0024*/ 	.byte	0x00, 0xf0, 0x11, 0x00


	//----- nvinfo : EIATTR_SPARSE_MMA_MASK
	.align		4
.L_10381:
        /*0028*/ 	.byte	0x03, 0x50
        /*002a*/ 	.short	0x0000


	//----- nvinfo : EIATTR_MAXREG_COUNT
	.align		4
        /*002c*/ 	.byte	0x03, 0x1b
        /*002e*/ 	.short	0x0080


	//----- nvinfo : EIATTR_EXTERNS
	.align		4
        /*0030*/ 	.byte	0x04, 0x0f
        /*0032*/ 	.short	(.L_10383 - .L_10382)


	//   ....[0]....
	.align		4
.L_10382:
        /*0034*/ 	.word	index@(__assertfail)


	//----- nvinfo : EIATTR_MERCURY_ISA_VERSION
	.align		4
.L_10383:
        /*0038*/ 	.byte	0x03, 0x5f
        /*003a*/ 	.short	0x0101


	//----- nvinfo : EIATTR_SYSCALL_OFFSETS
	.align		4
        /*003c*/ 	.byte	0x04, 0x46
        /*003e*/ 	.short	(.L_10385 - .L_10384)


	//   ....[0]....
.L_10384:
        /*0040*/ 	.word	0x00002240


	//   ....[1]....
        /*0044*/ 	.word	0x00003890


	//   ....[2]....
        /*0048*/ 	.word	0x00005b20


	//   ....[3]....
        /*004c*/ 	.word	0x00007150


	//   ....[4]....
        /*0050*/ 	.word	0x000093d0


	//   ....[5]....
        /*0054*/ 	.word	0x0000aa00


	//   ....[6]....
        /*0058*/ 	.word	0x0000cc70


	//   ....[7]....
        /*005c*/ 	.word	0x0000e2a0


	//----- nvinfo : EIATTR_EXIT_INSTR_OFFSETS
	.align		4
.L_10385:
        /*0060*/ 	.byte	0x04, 0x1c
        /*0062*/ 	.short	(.L_10387 - .L_10386)


	//   ....[0]....
.L_10386:
        /*0064*/ 	.word	0x0000aab0


	//   ....[1]....
        /*0068*/ 	.word	0x0000d2e0


	//   ....[2]....
        /*006c*/ 	.word	0x0000d320


	//   ....[3]....
        /*0070*/ 	.word	0x0000d3b0


	//   ....[4]....
        /*0074*/ 	.word	0x0000d3e0


	//   ....[5]....
        /*0078*/ 	.word	0x0000d410


	//   ....[6]....
        /*007c*/ 	.word	0x0000d4e0


	//   ....[7]....
        /*0080*/ 	.word	0x0000d560


	//   ....[8]....
        /*0084*/ 	.word	0x0000d640


	//   ....[9]....
        /*0088*/ 	.word	0x0000d6d0


	//   ....[10]....
        /*008c*/ 	.word	0x0000d6f0


	//   ....[11]....
        /*0090*/ 	.word	0x0000d7b0


	//   ....[12]....
        /*0094*/ 	.word	0x0000d7e0


	//   ....[13]....
        /*0098*/ 	.word	0x0000d9b0


	//   ....[14]....
        /*009c*/ 	.word	0x0000db50


	//   ....[15]....
        /*00a0*/ 	.word	0x0000dbd0


	//   ....[16]....
        /*00a4*/ 	.word	0x0000dc80


	//   ....[17]....
        /*00a8*/ 	.word	0x0000de40


	//   ....[18]....
        /*00ac*/ 	.word	0x0000e000


	//   ....[19]....
        /*00b0*/ 	.word	0x0000e1a0


	//   ....[20]....
        /*00b4*/ 	.word	0x0000e2b0


	//   ....[21]....
        /*00b8*/ 	.word	0x0000e2e0


	//   ....[22]....
        /*00bc*/ 	.word	0x0000e310


	//----- nvinfo : EIATTR_MAX_THREADS
	.align		4
.L_10387:
        /*00c0*/ 	.byte	0x04, 0x05
        /*00c2*/ 	.short	(.L_10389 - .L_10388)
.L_10388:
        /*00c4*/ 	.word	0x00000080
        /*00c8*/ 	.word	0x00000001
        /*00cc*/ 	.word	0x00000001


	//----- nvinfo : EIATTR_CRS_STACK_SIZE
	.align		4
.L_10389:
        /*00d0*/ 	.byte	0x04, 0x1e
        /*00d2*/ 	.short	(.L_10391 - .L_10390)
.L_10390:
        /*00d4*/ 	.word	0x00000000


	//----- nvinfo : EIATTR_CBANK_PARAM_SIZE
	.align		4
.L_10391:
        /*00d8*/ 	.byte	0x03, 0x19
        /*00da*/ 	.short	0x0230


	//----- nvinfo : EIATTR_PARAM_CBANK
	.align		4
        /*00dc*/ 	.byte	0x04, 0x0a
        /*00de*/ 	.short	(.L_10393 - .L_10392)
	.align		4
.L_10392:
        /*00e0*/ 	.word	index@(.nv.constant0._ZN2at6native18elementwise_kernelILi128ELi4EZNS0_15gpu_kernel_implIZNS0_50_GLOBAL__N__2680c7bb_12_PowKernel_cu_7dd49032_316822pow_scalar_tensor_implIdEEvRNS_18TensorIteratorBaseET_EUldE_EEvS6_RKS7_EUliE_EEviT1_)
        /*00e4*/ 	.short	0x0210
        /*00e6*/ 	.short	0x0230


	//----- nvinfo : EIATTR_SW_WAR
	.align		4
.L_10393:
        /*00e8*/ 	.byte	0x04, 0x36
        /*00ea*/ 	.short	(.L_10395 - .L_10394)
.L_10394:
        /*00ec*/ 	.word	0x00000008
.L_10395:


//--------------------- .nv.info._ZN2at6native27unrolled_elementwise_kernelIZNS0_50_GLOBAL__N__2680c7bb_12_PowKernel_cu_7dd49032_316822pow_scalar_tensor_implIdEEvRNS_18TensorIteratorBaseET_EUldE_St5arrayIPcLm2EELi4E23TrivialOffsetCalculatorILi1EjESC_NS0_6memory12LoadWithCastILi1EEENSD_13StoreWithCastILi1EEEEEviS6_T0_T2_T3_T4_T5_ --------------------------
	.section	.nv.info._ZN2at6native27unrolled_elementwise_kernelIZNS0_50_GLOBAL__N__2680c7bb_12_PowKernel_cu_7dd49032_316822pow_scalar_tensor_implIdEEvRNS_18TensorIteratorBaseET_EUldE_St5arrayIPcLm2EELi4E23TrivialOffsetCalculatorILi1EjESC_NS0_6memory12LoadWithCastILi1EEENSD_13StoreWithCastILi1EEEEEviS6_T0_T2_T3_T4_T5_,"",@"SHT_CUDA_INFO"
	.sectionflags	@""
	.align	4


	//----- nvinfo : EIATTR_CUDA_API_VERSION
	.align		4
        /*0000*/ 	.byte	0x04, 0x37
        /*0002*/ 	.short	(.L_10397 - .L_10396)
.L_10396:
        /*0004*/ 	.word	0x00000082


	//----- nvinfo : EIATTR_KPARAM_INFO
	.align		4
.L_10397:
        /*0008*/ 	.byte	0x04, 0x17
        /*000a*/ 	.short	(.L_10399 - .L_10398)
.L_10398:
        /*000c*/ 	.word	0x00000000
        /*0010*/ 	.short	0x0006
        /*0012*/ 	.short	0x0034
        /*0014*/ 	.byte	0x00, 0xf0, 0x21, 0x00


	//----- nvinfo : EIATTR_KPARAM_INFO
	.align		4
.L_10399:
        /*0018*/ 	.byte	0x04, 0x17
        /*001a*/ 	.short	(.L_10401 - .L_10400)
.L_10400:
        /*001c*/ 	.word	0x00000000
        /*0020*/ 	.short	0x0005
        /*0022*/ 	.short	0x002c
        /*0024*/ 	.byte	0x00, 0xf0, 0x21, 0x00


	//----- nvinfo : EIATTR_KPARAM_INFO
	.align		4
.L_10401:
        /*0028*/ 	.byte	0x04, 0x17
        /*002a*/ 	.short	(.L_10403 - .L_10402)
.L_10402:
        /*002c*/ 	.word	0x00000000
        /*0030*/ 	.short	0x0004
        /*0032*/ 	.short	0x0029
        /*0034*/ 	.byte	0x00, 0xf0, 0x05, 0x00


	//----- nvinfo : EIATTR_KPARAM_INFO
	.align		4
.L_10403:
        /*0038*/ 	.byte	0x04, 0x17
        /*003a*/ 	.short	(.L_10405 - .L_10404)
.L_10404:
        /*003c*/ 	.word	0x00000000
        /*0040*/ 	.short	0x0003
        /*0042*/ 	.short	0x0028
        /*0044*/ 	.byte	0x00, 0xf0, 0x05, 0x00


	//----- nvinfo : EIATTR_KPARAM_INFO
	.align		4
.L_10405:
        /*0048*/ 	.byte	0x04, 0x17
        /*004a*/ 	.short	(.L_10407 - .L_10406)
.L_10406:
        /*004c*/ 	.word	0x00000000
        /*0050*/ 	.short	0x0002
        /*0052*/ 	.short	0x0018
        /*0054*/ 	.byte	0x00, 0xf0, 0x41, 0x00


	//----- nvinfo : EIATTR_KPARAM_INFO
	.align		4
.L_10407:
        /*0058*/ 	.byte	0x04, 0x17
        /*005a*/ 	.short	(.L_10409 - .L_10408)
.L_10408:
        /*005c*/ 	.word	0x00000000
        /*0060*/ 	.short	0x0001
        /*0062*/ 	.short	0x0008
        /*0064*/ 	.byte	0x00, 0xf0, 0x41, 0x00


	//----- nvinfo : EIATTR_KPARAM_INFO
	.align		4
.L_10409:
        /*0068*/ 	.byte	0x04, 0x17
        /*006a*/ 	.short	(.L_10411 - .L_10410)
.L_10410:
        /*006c*/ 	.word	0x00000000
        /*0070*/ 	.short	0x0000
        /*0072*/ 	.short	0x0000
        /*0074*/ 	.byte	0x00, 0xf0, 0x11, 0x00


	//----- nvinfo : EIATTR_SPARSE_MMA_MASK
	.align		4
.L_10411:
        /*0078*/ 	.byte	0x03, 0x50
        /*007a*/ 	.short	0x0000


	//----- nvinfo : EIATTR_MAXREG_COUNT
	.align		4
        /*007c*/ 	.byte	0x03, 0x1b
        /*007e*/ 	.short	0x00ff


	//----- nvinfo : EIATTR_EXTERNS
	.align		4
        /*0080*/ 	.byte	0x04, 0x0f
        /*0082*/ 	.short	(.L_10413 - .L_10412)


	//   ....[0]....
	.align		4
.L_10412:
        /*0084*/ 	.word	index@(__assertfail)


	//----- nvinfo : EIATTR_MERCURY_ISA_VERSION
	.align		4
.L_10413:
        /*0088*/ 	.byte	0x03, 0x5f
        /*008a*/ 	.short	0x0101


	//----- nvinfo : EIATTR_SYSCALL_OFFSETS
	.align		4
        /*008c*/ 	.byte	0x04, 0x46
        /*008e*/ 	.short	(.L_10415 - .L_10414)


	//   ....[0]....
.L_10414:
        /*0090*/ 	.word	0x00000f80


	//   ....[1]....
        /*0094*/ 	.word	0x00001f20


	//   ....[2]....
        /*0098*/ 	.word	0x00002ed0


	//   ....[3]....
        /*009c*/ 	.word	0x00003e50


	//   ....[4]....
        /*00a0*/ 	.word	0x00006d20


	//   ....[5]....
        /*00a4*/ 	.word	0x00007ec0


	//   ....[6]....
        /*00a8*/ 	.word	0x00009040


	//   ....[7]....
        /*00ac*/ 	.word	0x0000a1e0


	//----- nvinfo : EIATTR_EXIT_INSTR_OFFSETS
	.align		4
.L_10415:
        /*00b0*/ 	.byte	0x04, 0x1c
        /*00b2*/ 	.short	(.L_10417 - .L_10416)


	//   ....[0]....
.L_10416:
        /*00b4*/ 	.word	0x000090e0


	//   ....[1]....
        /*00b8*/ 	.word	0x00009220


	//   ....[2]....
        /*00bc*/ 	.word	0x00009260


	//   ....[3]....
        /*00c0*/ 	.word	0x000092f0


	//   ....[4]....
        /*00c4*/ 	.word	0x00009320


	//   ....[5]....
        /*00c8*/ 	.word	0x00009350


	//   ....[6]....
        /*00cc*/ 	.word	0x00009420


	//   ....[7]....
        /*00d0*/ 	.word	0x000094a0


	//   ....[8]....
        /*00d4*/ 	.word	0x00009580


	//   ....[9]....
        /*00d8*/ 	.word	0x00009610


	//   ....[10]....
        /*00dc*/ 	.word	0x00009630


	//   ....[11]....
        /*00e0*/ 	.word	0x000096f0


	//   ....[12]....
        /*00e4*/ 	.word	0x00009720


	//   ....[13]....
        /*00e8*/ 	.word	0x000098f0


	//   ....[14]....
        /*00ec*/ 	.word	0x00009a90


	//   ....[15]....
        /*00f0*/ 	.word	0x00009b10


	//   ....[16]....
        /*00f4*/ 	.word	0x00009bc0


	//   ....[17]....
        /*00f8*/ 	.word	0x00009d80


	//   ....[18]....
        /*00fc*/ 	.word	0x00009f40


	//   ....[19]....
        /*0100*/ 	.word	0x0000a0e0


	//   ....[20]....
        /*0104*/ 	.word	0x0000a1f0


	//   ....[21]....
        /*0108*/ 	.word	0x0000a220


	//   ....[22]....
        /*010c*/ 	.word	0x0000a250


	//----- nvinfo : EIATTR_MAX_THREADS
	.align		4
.L_10417:
        /*0110*/ 	.byte	0x04, 0x05
        /*0112*/ 	.short	(.L_10419 - .L_10418)
.L_10418:
        /*0114*/ 	.word	0x00000080
        /*0118*/ 	.word	0x00000001
        /*011c*/ 	.word	0x00000001


	//----- nvinfo : EIATTR_CRS_STACK_SIZE
	.align		4
.L_10419:
        /*0120*/ 	.byte	0x04, 0x1e
        /*0122*/ 	.short	(.L_10421 - .L_10420)
.L_10420:
        /*0124*/ 	.word	0x00000000


	//----- nvinfo : EIATTR_CBANK_PARAM_SIZE
	.align		4
.L_10421:
        /*0128*/ 	.byte	0x03, 0x19
        /*012a*/ 	.short	0x003c


	//----- nvinfo : EIATTR_PARAM_CBANK
	.align		4
        /*012c*/ 	.byte	0x04, 0x0a
        /*012e*/ 	.short	(.L_10423 - .L_10422)
	.align		4
.L_10422:
        /*0130*/ 	.word	index@(.nv.constant0._ZN2at6native27unrolled_elementwise_kernelIZNS0_50_GLOBAL__N__2680c7bb_12_PowKernel_cu_7dd49032_316822pow_scalar_tensor_implIdEEvRNS_18TensorIteratorBaseET_EUldE_St5arrayIPcLm2EELi4E23TrivialOffsetCalculatorILi1EjESC_NS0_6memory12LoadWithCastILi1EEENSD_13StoreWithCastILi1EEEEEviS6_T0_T2_T3_T4_T5_)
        /*0134*/ 	.short	0x0210
        /*0136*/ 	.short	0x003c


	//----- nvinfo : EIATTR_SW_WAR
	.align		4
.L_10423:
        /*0138*/ 	.byte	0x04, 0x36
        /*013a*/ 	.short	(.L_10425 - .L_10424)
.L_10424:
        /*013c*/ 	.word	0x00000008
.L_10425:


//--------------------- .nv.info._ZN2at6native18elementwise_kernelILi128ELi2EZNS0_22gpu_kernel_impl_nocastIZNS0_50_GLOBAL__N__2680c7bb_12_PowKernel_cu_7dd49032_316822pow_scalar_tensor_implIdEEvRNS_18TensorIteratorBaseET_EUldE_EEvS6_RKS7_EUliE_EEviT1_ --------------------------
	.section	.nv.info._ZN2at6native18elementwise_kernelILi128ELi2EZNS0_22gpu_kernel_impl_nocastIZNS0_50_GLOBAL__N__2680c7bb_12_PowKernel_cu_7dd49032_316822pow_scalar_tensor_implIdEEvRNS_18TensorIteratorBaseET_EUldE_EEvS6_RKS7_EUliE_EEviT1_,"",@"SHT_CUDA_INFO"
	.sectionflags	@""
	.align	4


	//----- nvinfo : EIATTR_CUDA_API_VERSION
	.align		4
        /*0000*/ 	.byte	0x04, 0x37
        /*0002*/ 	.short	(.L_10427 - .L_10426)
.L_10426:
        /*0004*/ 	.word	0x00000082


	//----- nvinfo : EIATTR_KPARAM_INFO
	.align		4
.L_10427:
        /*0008*/ 	.byte	0x04, 0x17
        /*000a*/ 	.short	(.L_10429 - .L_10428)
.L_10428:
        /*000c*/ 	.word	0x00000000
        /*0010*/ 	.short	0x0001
        /*0012*/ 	.short	0x0008
        /*0014*/ 	.byte	0x00, 0xf0, 0x81, 0x08


	//----- nvinfo : EIATTR_KPARAM_INFO
	.align		4
.L_10429:
        /*0018*/ 	.byte	0x04, 0x17
        /*001a*/ 	.short	(.L_10431 - .L_10430)
.L_10430:
        /*001c*/ 	.word	0x00000000
        /*0020*/ 	.short	0x0000
        /*0022*/ 	.short	0x0000
        /*0024*/ 	.byte	0x00, 0xf0, 0x11, 0x00


	//----- nvinfo : EIATTR_SPARSE_MMA_MASK
	.align		4
.L_10431:
        /*0028*/ 	.byte	0x03, 0x50
        /*002a*/ 	.short	0x0000


	//----- nvinfo : EIATTR_MAXREG_COUNT
	.align		4
        /*002c*/ 	.byte	0x03, 0x1b
        /*002e*/ 	.short	0x0080


	//----- nvinfo : EIATTR_MERCURY_ISA_VERSION
	.align		4
        /*0030*/ 	.byte	0x03, 0x5f
        /*0032*/ 	.short	0x0101


	//----- nvinfo : EIATTR_EXIT_INSTR_OFFSETS
	.align		4
        /*0034*/ 	.byte	0x04, 0x1c
        /*0036*/ 	.short	(.L_10433 - .L_10432)


	//   ....[0]....
.L_10432:
        /*0038*/ 	.word	0x00001990


	//   ....[1]....
        /*003c*/ 	.word	0x00003220


	//----- nvinfo : EIATTR_MAX_THREADS
	.align		4
.L_10433:
        /*0040*/ 	.byte	0x04, 0x05
        /*0042*/ 	.short	(.L_10435 - .L_10434)
.L_10434:
        /*0044*/ 	.word	0x00000080
        /*0048*/ 	.word	0x00000001
        /*004c*/ 	.word	0x00000001


	//----- nvinfo : EIATTR_CRS_STACK_SIZE
	.align		4
.L_10435:
        /*0050*/ 	.byte	0x04, 0x1e
        /*0052*/ 	.short	(.L_10437 - .L_10436)
.L_10436:
        /*0054*/ 	.word	0x00000000


	//----- nvinfo : EIATTR_CBANK_PARAM_SIZE
	.align		4
.L_10437:
        /*0058*/ 	.byte	0x03, 0x19
        /*005a*/ 	.short	0x0228


	//----- nvinfo : EIATTR_PARAM_CBANK
	.align		4
        /*005c*/ 	.byte	0x04, 0x0a
        /*005e*/ 	.short	(.L_10439 - .L_10438)
	.align		4
.L_10438:
        /*0060*/ 	.word	index@(.nv.constant0._ZN2at6native18elementwise_kernelILi128ELi2EZNS0_22gpu_kernel_impl_nocastIZNS0_50_GLOBAL__N__2680c7bb_12_PowKernel_cu_7dd49032_316822pow_scalar_tensor_implIdEEvRNS_18TensorIteratorBaseET_EUldE_EEvS6_RKS7_EUliE_EEviT1_)
        /*0064*/ 	.short	0x0210
        /*0066*/ 	.short	0x0228


	//----- nvinfo : EIATTR_SW_WAR
	.align		4
.L_10439:
        /*0068*/ 	.byte	0x04, 0x36
        /*006a*/ 	.short	(.L_10441 - .L_10440)
.L_10440:
        /*006c*/ 	.word	0x00000008
.L_10441:


//--------------------- .nv.info._ZN2at6native27unrolled_elementwise_kernelIZNS0_50_GLOBAL__N__2680c7bb_12_PowKernel_cu_7dd49032_316822pow_scalar_tensor_implIdEEvRNS_18TensorIteratorBaseET_EUldE_St5arrayIPcLm2EELi4E23TrivialOffsetCalculatorILi1EjESC_NS0_6memory15LoadWithoutCastENSD_16StoreWithoutCastEEEviS6_T0_T2_T3_T4_T5_ --------------------------
	.section	.nv.info._ZN2at6native27unrolled_elementwise_kernelIZNS0_50_GLOBAL__N__2680c7bb_12_PowKernel_cu_7dd49032_316822pow_scalar_tensor_implIdEEvRNS_18TensorIteratorBaseET_EUldE_St5arrayIPcLm2EELi4E23TrivialOffsetCalculatorILi1EjESC_NS0_6memory15LoadWithoutCastENSD_16StoreWithoutCastEEEviS6_T0_T2_T3_T4_T5_,"",@"SHT_CUDA_INFO"
	.sectionflags	@""
	.align	4


	//----- nvinfo : EIATTR_CUDA_API_VERSION
	.align		4
        /*0000*/ 	.byte	0x04, 0x37
        /*0002*/ 	.short	(.L_10443 - .L_10442)
.L_10442:
        /*0004*/ 	.word	0x00000082


	//----- nvinfo : EIATTR_KPARAM_INFO
	.align		4
.L_10443:
        /*0008*/ 	.byte	0x04, 0x17
        /*000a*/ 	.short	(.L_10445 - .L_10444)
.L_10444:
        /*000c*/ 	.word	0x00000000
        /*0010*/ 	.short	0x0006
        /*0012*/ 	.short	0x002b
        /*0014*/ 	.byte	0x00, 0xf0, 0x05, 0x00


	//----- nvinfo : EIATTR_KPARAM_INFO
	.align		4
.L_10445:
        /*0018*/ 	.byte	0x04, 0x17
        /*001a*/ 	.short	(.L_10447 - .L_10446)
.L_10446:
        /*001c*/ 	.word	0x00000000
        /*0020*/ 	.short	0x0005
        /*0022*/ 	.short	0x002a
        /*0024*/ 	.byte	0x00, 0xf0, 0x05, 0x00


	//----- nvinfo : EIATTR_KPARAM_INFO
	.align		4
.L_10447:
        /*0028*/ 	.byte	0x04, 0x17
        /*002a*/ 	.short	(.L_10449 - .L_10448)
.L_10448:
        /*002c*/ 	.word	0x00000000
        /*0030*/ 	.short	0x0004
        /*0032*/ 	.short	0x0029
        /*0034*/ 	.byte	0x00, 0xf0, 0x05, 0x00


	//----- nvinfo : EIATTR_KPARAM_INFO
	.align		4
.L_10449:
        /*0038*/ 	.byte	0x04, 0x17
        /*003a*/ 	.short	(.L_10451 - .L_10450)
.L_10450:
        /*003c*/ 	.word	0x00000000
        /*0040*/ 	.short	0x0003
        /*0042*/ 	.short	0x0028
        /*0044*/ 	.byte	0x00, 0xf0, 0x05, 0x00


	//----- nvinfo : EIATTR_KPARAM_INFO
	.align		4
.L_10451:
        /*0048*/ 	.byte	0x04, 0x17
        /*004a*/ 	.short	(.L_10453 - .L_10452)
.L_10452:
        /*004c*/ 	.word	0x00000000
        /*0050*/ 	.short	0x0002
        /*0052*/ 	.short	0x0018
        /*0054*/ 	.byte	0x00, 0xf0, 0x41, 0x00


	//----- nvinfo : EIATTR_KPARAM_INFO
	.align		4
.L_10453:
        /*0058*/ 	.byte	0x04, 0x17
        /*005a*/ 	.short	(.L_10455 - .L_10454)
.L_10454:
        /*005c*/ 	.word	0x00000000
        /*0060*/ 	.short	0x0001
        /*0062*/ 	.short	0x0008
        /*0064*/ 	.byte	0x00, 0xf0, 0x41, 0x00


	//----- nvinfo : EIATTR_KPARAM_INFO
	.align		4
.L_10455:
        /*0068*/ 	.byte	0x04, 0x17
        /*006a*/ 	.short	(.L_10457 - .L_10456)
.L_10456:
        /*006c*/ 	.word	0x00000000
        /*0070*/ 	.short	0x0000
        /*0072*/ 	.short	0x0000
        /*0074*/ 	.byte	0x00, 0xf0, 0x11, 0x00


	//----- nvinfo : EIATTR_SPARSE_MMA_MASK
	.align		4
.L_10457:
        /*0078*/ 	.byte	0x03, 0x50
        /*007a*/ 	.short	0x0000


	//----- nvinfo : EIATTR_MAXREG_COUNT
	.align		4
        /*007c*/ 	.byte	0x03, 0x1b
        /*007e*/ 	.short	0x00ff


	//----- nvinfo : EIATTR_MERCURY_ISA_VERSION
	.align		4
        /*0080*/ 	.byte	0x03, 0x5f
        /*0082*/ 	.short	0x0101


	//----- nvinfo : EIATTR_EXIT_INSTR_OFFSETS
	.align		4
        /*0084*/ 	.byte	0x04, 0x1c
        /*0086*/ 	.short	(.L_10459 - .L_10458)


	//   ....[0]....
.L_10458:
        /*0088*/ 	.word	0x00002040


	//   ....[1]....
        /*008c*/ 	.word	0x00002090


	//----- nvinfo : EIATTR_MAX_THREADS
	.align		4
.L_10459:
        /*0090*/ 	.byte	0x04, 0x05
        /*0092*/ 	.short	(.L_10461 - .L_10460)
.L_10460:
        /*0094*/ 	.word	0x00000080
        /*0098*/ 	.word	0x00000001
        /*009c*/ 	.word	0x00000001


	//----- nvinfo : EIATTR_CRS_STACK_SIZE
	.align		4
.L_10461:
        /*00a0*/ 	.byte	0x04, 0x1e
        /*00a2*/ 	.short	(.L_10463 - .L_10462)
.L_10462:
        /*00a4*/ 	.word	0x00000000


	//----- nvinfo : EIATTR_CBANK_PARAM_SIZE
	.align		4
.L_10463:
        /*00a8*/ 	.byte	0x03, 0x19
        /*00aa*/ 	.short	0x002c


	//----- nvinfo : EIATTR_PARAM_CBANK
	.align		4
        /*00ac*/ 	.byte	0x04, 0x0a
        /*00ae*/ 	.short	(.L_10465 - .L_10464)
	.align		4
.L_10464:
        /*00b0*/ 	.word	index@(.nv.constant0._ZN2at6native27unrolled_elementwise_kernelIZNS0_50_GLOBAL__N__2680c7bb_12_PowKernel_cu_7dd49032_316822pow_scalar_tensor_implIdEEvRNS_18TensorIteratorBaseET_EUldE_St5arrayIPcLm2EELi4E23TrivialOffsetCalculatorILi1EjESC_NS0_6memory15LoadWithoutCastENSD_16StoreWithoutCastEEEviS6_T0_T2_T3_T4_T5_)
        /*00b4*/ 	.short	0x0210
        /*00b6*/ 	.short	0x002c


	//----- nvinfo : EIATTR_SW_WAR
	.align		4
.L_10465:
        /*00b8*/ 	.byte	0x04, 0x36
        /*00ba*/ 	.short	(.L_10467 - .L_10466)
.L_10466:
        /*00bc*/ 	.word	0x00000008
.L_10467:


//--------------------- .nv.info._ZN2at6native29vectorized_elementwise_kernelILi2EZNS0_50_GLOBAL__N__2680c7bb_12_PowKernel_cu_7dd49032_316822pow_scalar_tensor_implIdEEvRNS_18TensorIteratorBaseET_EUldE_St5arrayIPcLm2EEEEviT0_T1_ --------------------------
	.section	.nv.info._ZN2at6native29vectorized_elementwise_kernelILi2EZNS0_50_GLOBAL__N__2680c7bb_12_PowKernel_cu_7dd49032_316822pow_scalar_tensor_implIdEEvRNS_18TensorIteratorBaseET_EUldE_St5arrayIPcLm2EEEEviT0_T1_,"",@"SHT_CUDA_INFO"
	.sectionflags	@""
	.align	4


	//----- nvinfo : EIATTR_CUDA_API_VERSION
	.align		4
        /*0000*/ 	.byte	0x04, 0x37
        /*0002*/ 	.short	(.L_10469 - .L_10468)
.L_10468:
        /*0004*/ 	.word	0x00000082


	//----- nvinfo : EIATTR_KPARAM_INFO
	.align		4
.L_10469:
        /*0008*/ 	.byte	0x04, 0x17
        /*000a*/ 	.short	(.L_10471 - .L_10470)
.L_10470:
        /*000c*/ 	.word	0x00000000
        /*0010*/ 	.short	0x0002
        /*0012*/ 	.short	0x0018
        /*0014*/ 	.byte	0x00, 0xf0, 0x41, 0x00


	//----- nvinfo : EIATTR_KPARAM_INFO
	.align		4
.L_10471:
        /*0018*/ 	.byte	0x04, 0x17
        /*001a*/ 	.short	(.L_10473 - .L_10472)
.L_10472:
        /*001c*/ 	.word	0x00000000
        /*0020*/ 	.short	0x0001
        /*0022*/ 	.short	0x0008
        /*0024*/ 	.byte	0x00, 0xf0, 0x41, 0x00


	//----- nvinfo : EIATTR_KPARAM_INFO
	.align		4
.L_10473:
        /*0028*/ 	.byte	0x04, 0x17
        /*002a*/ 	.short	(.L_10475 - .L_10474)
.L_10474:
        /*002c*/ 	.word	0x00000000
        /*0030*/ 	.short	0x0000
        /*0032*/ 	.short	0x0000
        /*0034*/ 	.byte	0x00, 0xf0, 0x11, 0x00


	//----- nvinfo : EIATTR_SPARSE_MMA_MASK
	.align		4
.L_10475:
        /*0038*/ 	.byte	0x03, 0x50
        /*003a*/ 	.short	0x0000


	//----- nvinfo : EIATTR_MAXREG_COUNT
	.align		4
        /*003c*/ 	.byte	0x03, 0x1b
        /*003e*/ 	.short	0x00ff


	//----- nvinfo : EIATTR_MERCURY_ISA_VERSION
	.align		4
        /*0040*/ 	.byte	0x03, 0x5f
        /*0042*/ 	.short	0x0101


	//----- nvinfo : EIATTR_EXIT_INSTR_OFFSETS
	.align		4
        /*0044*/ 	.byte	0x04, 0x1c
        /*0046*/ 	.short	(.L_10477 - .L_10476)


	//   ....[0]....
.L_10476:
        /*0048*/ 	.word	0x00003340


	//   ....[1]....
        /*004c*/ 	.word	0x00007430


	//   ....[2]....
        /*0050*/ 	.word	0x00007480


	//----- nvinfo : EIATTR_MAX_THREADS
	.align		4
.L_10477:
        /*0054*/ 	.byte	0x04, 0x05
        /*0056*/ 	.short	(.L_10479 - .L_10478)
.L_10478:
        /*0058*/ 	.word	0x00000080
        /*005c*/ 	.word	0x00000001
        /*0060*/ 	.word	0x00000001


	//----- nvinfo : EIATTR_CRS_STACK_SIZE
	.align		4
.L_10479:
        /*0064*/ 	.byte	0x04, 0x1e
        /*0066*/ 	.short	(.L_10481 - .L_10480)
.L_10480:
        /*0068*/ 	.word	0x00000000


	//----- nvinfo : EIATTR_CBANK_PARAM_SIZE
	.align		4
.L_10481:
        /*006c*/ 	.byte	0x03, 0x19
        /*006e*/ 	.short	0x0028


	//----- nvinfo : EIATTR_PARAM_CBANK
	.align		4
        /*0070*/ 	.byte	0x04, 0x0a
        /*0072*/ 	.short	(.L_10483 - .L_10482)
	.align		4
.L_10482:
        /*0074*/ 	.word	index@(.nv.constant0._ZN2at6native29vectorized_elementwise_kernelILi2EZNS0_50_GLOBAL__N__2680c7bb_12_PowKernel_cu_7dd49032_316822pow_scalar_tensor_implIdEEvRNS_18TensorIteratorBaseET_EUldE_St5arrayIPcLm2EEEEviT0_T1_)
        /*0078*/ 	.short	0x0210
        /*007a*/ 	.short	0x0028


	//----- nvinfo : EIATTR_SW_WAR
	.align		4
.L_10483:
        /*007c*/ 	.byte	0x04, 0x36
        /*007e*/ 	.short	(.L_10485 - .L_10484)
.L_10484:
        /*0080*/ 	.word	0x00000008
.L_10485:


//--------------------- .nv.info._ZN2at6native29vectorized_elementwise_kernelILi4EZNS0_50_GLOBAL__N__2680c7bb_12_PowKernel_cu_7dd49032_316822pow_scalar_tensor_implIdEEvRNS_18TensorIteratorBaseET_EUldE_St5arrayIPcLm2EEEEviT0_T1_ --------------------------
	.section	.nv.info._ZN2at6native29vectorized_elementwise_kernelILi4EZNS0_50_GLOBAL__N__2680c7bb_12_PowKernel_cu_7dd49032_316822pow_scalar_tensor_implIdEEvRNS_18TensorIteratorBaseET_EUldE_St5arrayIPcLm2EEEEviT0_T1_,"",@"SHT_CUDA_INFO"
	.sectionflags	@""
	.align	4


	//----- nvinfo : EIATTR_CUDA_API_VERSION
	.align		4
        /*0000*/ 	.byte	0x04, 0x37
        /*0002*/ 	.short	(.L_10487 - .L_10486)
.L_10486:
        /*0004*/ 	.word	0x00000082


	//----- nvinfo : EIATTR_KPARAM_INFO
	.align		4
.L_10487:
        /*0008*/ 	.byte	0x04, 0x17
        /*000a*/ 	.short	(.L_10489 - .L_10488)
.L_10488:
        /*000c*/ 	.word	0x00000000
        /*0010*/ 	.short	0x0002
        /*0012*/ 	.short	0x0018
        /*0014*/ 	.byte	0x00, 0xf0, 0x41, 0x00


	//----- nvinfo : EIATTR_KPARAM_INFO
	.align		4
.L_10489:
        /*0018*/ 	.byte	0x04, 0x17
        /*001a*/ 	.short	(.L_10491 - .L_10490)
.L_10490:
        /*001c*/ 	.word	0x00000000
        /*0020*/ 	.short	0x0001
        /*0022*/ 	.short	0x0008
        /*0024*/ 	.byte	0x00, 0xf0, 0x41, 0x00


	//----- nvinfo : EIATTR_KPARAM_INFO
	.align		4
.L_10491:
        /*0028*/ 	.byte	0x04, 0x17
        /*002a*/ 	.short	(.L_10493 - .L_10492)
.L_10492:
        /*002c*/ 	.word	0x00000000
        /*0030*/ 	.short	0x0000
        /*0032*/ 	.short	0x0000
        /*0034*/ 	.byte	0x00, 0xf0, 0x11, 0x00


	//----- nvinfo : EIATTR_SPARSE_MMA_MASK
	.align		4
.L_10493:
        /*0038*/ 	.byte	0x03, 0x50
        /*003a*/ 	.short	0x0000


	//----- nvinfo : EIATTR_MAXREG_COUNT
	.align		4
        /*003c*/ 	.byte	0x03, 0x1b
        /*003e*/ 	.short	0x00ff


	//----- nvinfo : EIATTR_MERCURY_ISA_VERSION
	.align		4
        /*0040*/ 	.byte	0x03, 0x5f
        /*0042*/ 	.short	0x0101


	//----- nvinfo : EIATTR_EXIT_INSTR_OFFSETS
	.align		4
        /*0044*/ 	.byte	0x04, 0x1c
        /*0046*/ 	.short	(.L_10495 - .L_10494)


	//   ....[0]....
.L_10494:
        /*0048*/ 	.word	0x00003340


	//   ....[1]....
        /*004c*/ 	.word	0x00007430


	//   ....[2]....
        /*0050*/ 	.word	0x00007480


	//----- nvinfo : EIATTR_MAX_THREADS
	.align		4
.L_10495:
        /*0054*/ 	.byte	0x04, 0x05
        /*0056*/ 	.short	(.L_10497 - .L_10496)
.L_10496:
        /*0058*/ 	.word	0x00000080
        /*005c*/ 	.word	0x00000001
        /*0060*/ 	.word	0x00000001


	//----- nvinfo : EIATTR_CRS_STACK_SIZE
	.align		4
.L_10497:
        /*0064*/ 	.byte	0x04, 0x1e
        /*0066*/ 	.short	(.L_10499 - .L_10498)
.L_10498:
        /*0068*/ 	.word	0x00000000


	//----- nvinfo : EIATTR_CBANK_PARAM_SIZE
	.align		4
.L_10499:
        /*006c*/ 	.byte	0x03, 0x19
        /*006e*/ 	.short	0x0028


	//----- nvinfo : EIATTR_PARAM_CBANK
	.align		4
        /*0070*/ 	.byte	0x04, 0x0a
        /*0072*/ 	.short	(.L_10501 - .L_10500)
	.align		4
.L_10500:
        /*0074*/ 	.word	index@(.nv.constant0._ZN2at6native29vectorized_elementwise_kernelILi4EZNS0_50_GLOBAL__N__2680c7bb_12_PowKernel_cu_7dd49032_316822pow_scalar_tensor_implIdEEvRNS_18TensorIteratorBaseET_EUldE_St5arrayIPcLm2EEEEviT0_T1_)
        /*0078*/ 	.short	0x0210
        /*007a*/ 	.short	0x0028


	//----- nvinfo : EIATTR_SW_WAR
	.align		4
.L_10501:
        /*007c*/ 	.byte	0x04, 0x36
        /*007e*/ 	.short	(.L_10503 - .L_10502)
.L_10502:
        /*0080*/ 	.word	0x00000008
.L_10503:


//--------------------- .nv.info._ZN2at6native29vectorized_elementwise_kernelILi8EZNS0_50_GLOBAL__N__2680c7bb_12_PowKernel_cu_7dd49032_316822pow_scalar_tensor_implIdEEvRNS_18TensorIteratorBaseET_EUldE_St5arrayIPcLm2EEEEviT0_T1_ --------------------------
	.section	.nv.info._ZN2at6native29vectorized_elementwise_kernelILi8EZNS0_50_GLOBAL__N__2680c7bb_12_PowKernel_cu_7dd49032_316822pow_scalar_tensor_implIdEEvRNS_18TensorIteratorBaseET_EUldE_St5arrayIPcLm2EEEEviT0_T1_,"",@"SHT_CUDA_INFO"
	.sectionflags	@""
	.align	4


	//----- nvinfo : EIATTR_CUDA_API_VERSION
	.align		4
        /*0000*/ 	.byte	0x04, 0x37
        /*0002*/ 	.short	(.L_10505 - .L_10504)
.L_10504:
        /*0004*/ 	.word	0x00000082


	//----- nvinfo : EIATTR_KPARAM_INFO
	.align		4
.L_10505:
        /*0008*/ 	.byte	0x04, 0x17
        /*000a*/ 	.short	(.L_10507 - .L_10506)
.L_10506:
        /*000c*/ 	.word	0x00000000
        /*0010*/ 	.short	0x0002
        /*0012*/ 	.short	0x0018
        /*0014*/ 	.byte	0x00, 0xf0, 0x41, 0x00


	//----- nvinfo : EIATTR_KPARAM_INFO
	.align		4
.L_10507:
        /*0018*/ 	.byte	0x04, 0x17
        /*001a*/ 	.short	(.L_10509 - .L_10508)
.L_10508:
        /*001c*/ 	.word	0x00000000
        /*0020*/ 	.short	0x0001
        /*0022*/ 	.short	0x0008
        /*0024*/ 	.byte	0x00, 0xf0, 0x41, 0x00


	//----- nvinfo : EIATTR_KPARAM_INFO
	.align		4
.L_10509:
        /*0028*/ 	.byte	0x04, 0x17
        /*002a*/ 	.short	(.L_10511 - .L_10510)
.L_10510:
        /*002c*/ 	.word	0x00000000
        /*0030*/ 	.short	0x0000
        /*0032*/ 	.short	0x0000
        /*0034*/ 	.byte	0x00, 0xf0, 0x11, 0x00


	//----- nvinfo : EIATTR_SPARSE_MMA_MASK
	.align		4
.L_10511:
        /*0038*/ 	.byte	0x03, 0x50
        /*003a*/ 	.short	0x0000


	//----- nvinfo : EIATTR_MAXREG_COUNT
	.align		4
        /*003c*/ 	.byte	0x03, 0x1b
        /*003e*/ 	.short	0x00ff


	//----- nvinfo : EIATTR_MERCURY_ISA_VERSION
	.align		4
        /*0040*/ 	.byte	0x03, 0x5f
        /*0042*/ 	.short	0x0101


	//----- nvinfo : EIATTR_EXIT_INSTR_OFFSETS
	.align		4
        /*0044*/ 	.byte	0x04, 0x1c
        /*0046*/ 	.short	(.L_10513 - .L_10512)


	//   ....[0]....
.L_10512:
        /*0048*/ 	.word	0x00003340


	//   ....[1]....
        /*004c*/ 	.word	0x00007430


	//   ....[2]....
        /*0050*/ 	.word	0x00007480


	//----- nvinfo : EIATTR_MAX_THREADS
	.align		4
.L_10513:
        /*0054*/ 	.byte	0x04, 0x05
        /*0056*/ 	.short	(.L_10515 - .L_10514)
.L_10514:
        /*0058*/ 	.word	0x00000080
        /*005c*/ 	.word	0x00000001
        /*0060*/ 	.word	0x00000001


	//----- nvinfo : EIATTR_CRS_STACK_SIZE
	.align		4
.L_10515:
        /*0064*/ 	.byte	0x04, 0x1e
        /*0066*/ 	.short	(.L_10517 - .L_10516)
.L_10516:
        /*0068*/ 	.word	0x00000000


	//----- nvinfo : EIATTR_CBANK_PARAM_SIZE
	.align		4
.L_10517:
        /*006c*/ 	.byte	0x03, 0x19
        /*006e*/ 	.short	0x0028


	//----- nvinfo : EIATTR_PARAM_CBANK
	.align		4
        /*0070*/ 	.byte	0x04, 0x0a
        /*0072*/ 	.short	(.L_10519 - .L_10518)
	.align		4
.L_10518:
        /*0074*/ 	.word	index@(.nv.constant0._ZN2at6native29vectorized_elementwise_kernelILi8EZNS0_50_GLOBAL__N__2680c7bb_12_PowKernel_cu_7dd49032_316822pow_scalar_tensor_implIdEEvRNS_18TensorIteratorBaseET_EUldE_St5arrayIPcLm2EEEEviT0_T1_)
        /*0078*/ 	.short	0x0210
        /*007a*/ 	.short	0x0028


	//----- nvinfo : EIATTR_SW_WAR
	.align		4
.L_10519:
        /*007c*/ 	.byte	0x04, 0x36
        /*007e*/ 	.short	(.L_10521 - .L_10520)
.L_10520:
        /*0080*/ 	.word	0x00000008
.L_10521:


//--------------------- .nv.info._ZN2at6native18elementwise_kernelILi128ELi4EZNS0_15gpu_kernel_implIZZZNS0_50_GLOBAL__N__2680c7bb_12_PowKernel_cu_7dd49032_316824pow_tensor_tensor_kernelERNS_18TensorIteratorBaseEENKUlvE_clEvENKUlvE3_clEvEUlssE_EEvS5_RKT_EUliE_EEviT1_ --------------------------
	.section	.nv.info._ZN2at6native18elementwise_kernelILi128ELi4EZNS0_15gpu_kernel_implIZZZNS0_50_GLOBAL__N__2680c7bb_12_PowKernel_cu_7dd49032_316824pow_tensor_tensor_kernelERNS_18TensorIteratorBaseEENKUlvE_clEvENKUlvE3_clEvEUlssE_EEvS5_RKT_EUliE_EEviT1_,"",@"SHT_CUDA_INFO"
	.sectionflags	@""
	.align	4


	//----- nvinfo : EIATTR_CUDA_API_VERSION
	.align		4
        /*0000*/ 	.byte	0x04, 0x37
        /*0002*/ 	.short	(.L_10523 - .L_10522)
.L_10522:
        /*0004*/ 	.word	0x00000082


	//----- nvinfo : EIATTR_KPARAM_INFO
	.align		4
.L_10523:
        /*0008*/ 	.byte	0x04, 0x17
        /*000a*/ 	.short	(.L_10525 - .L_10524)
.L_10524:
        /*000c*/ 	.word	0x00000000
        /*0010*/ 	.short	0x0001
        /*0012*/ 	.short	0x0008
        /*0014*/ 	.byte	0x00, 0xf0, 0x41, 0x0a


	//----- nvinfo : EIATTR_KPARAM_INFO
	.align		4
.L_10525:
        /*0018*/ 	.byte	0x04, 0x17
        /*001a*/ 	.short	(.L_10527 - .L_10526)
.L_10526:
        /*001c*/ 	.word	0x00000000
        /*0020*/ 	.short	0x0000
        /*0022*/ 	.short	0x0000
        /*0024*/ 	.byte	0x00, 0xf0, 0x11, 0x00


	//----- nvinfo : EIATTR_SPARSE_MMA_MASK
	.align		4
.L_10527:
        /*0028*/ 	.byte	0x03, 0x50
        /*002a*/ 	.short	0x0000


	//----- nvinfo : EIATTR_MAXREG_COUNT
	.align		4
        /*002c*/ 	.byte	0x03, 0x1b
        /*002e*/ 	.short	0x0080


	//----- nvinfo : EIATTR_EXTERNS
	.align		4
        /*0030*/ 	.byte	0x04, 0x0f
        /*0032*/ 	.short	(.L_10529 - .L_10528)


	//   ....[0]....
	.align		4
.L_10528:
        /*0034*/ 	.word	index@(__assertfail)


	//----- nvinfo : EIATTR_MERCURY_ISA_VERSION
	.align		4
.L_10529:
        /*0038*/ 	.byte	0x03, 0x5f
        /*003a*/ 	.short	0x0101


	//----- nvinfo : EIATTR_SYSCALL_OFFSETS
	.align		4
        /*003c*/ 	.byte	0x04, 0x46
        /*003e*/ 	.short	(.L_10531 - .L_10530)


	//   ....[0]....
.L_10530:
        /*0040*/ 	.word	0x00002520


	//   ....[1]....
        /*0044*/ 	.word	0x000033a0


	//   ....[2]....
        /*0048*/ 	.word	0x000045e0


	//   ....[3]....
        /*004c*/ 	.word	0x00006b50


	//   ....[4]....
        /*0050*/ 	.word	0x000079d0


	//   ....[5]....
        /*0054*/ 	.word	0x00008c10


	//   ....[6]....
        /*0058*/ 	.word	0x0000b170


	//   ....[7]....
        /*005c*/ 	.word	0x0000bff0


	//   ....[8]....
        /*0060*/ 	.word	0x0000d230


	//   ....[9]....
        /*0064*/ 	.word	0x0000f780


	//   ....[10]....
        /*0068*/ 	.word	0x00010600


	//   ....[11]....
        /*006c*/ 	.word	0x00011840


	//----- nvinfo : EIATTR_EXIT_INSTR_OFFSETS
	.align		4
.L_10531:
        /*0070*/ 	.byte	0x04, 0x1c
        /*0072*/ 	.short	(.L_10533 - .L_10532)


	//   ....[0]....
.L_10532:
        /*0074*/ 	.word	0x0000d300


	//   ....[1]....
        /*0078*/ 	.word	0x00010ae0


	//   ....[2]....
        /*007c*/ 	.word	0x00010b00


	//   ....[3]....
        /*0080*/ 	.word	0x00010bb0


	//   ....[4]....
        /*0084*/ 	.word	0x00010be0


	//   ....[5]....
        /*0088*/ 	.word	0x00010c00


	//   ....[6]....
        /*008c*/ 	.word	0x00010c90


	//   ....[7]....
        /*0090*/ 	.word	0x00010cd0


	//   ....[8]....
        /*0094*/ 	.word	0x00010d70


	//   ....[9]....
        /*0098*/ 	.word	0x00010dc0


	//   ....[10]....
        /*009c*/ 	.word	0x00010df0


	//   ....[11]....
        /*00a0*/ 	.word	0x00010ec0


	//   ....[12]....
        /*00a4*/ 	.word	0x00010f00


	//   ....[13]....
        /*00a8*/ 	.word	0x00011090


	//   ....[14]....
        /*00ac*/ 	.word	0x000111f0


	//   ....[15]....
        /*00b0*/ 	.word	0x00011230


	//   ....[16]....
        /*00b4*/ 	.word	0x000112d0


	//   ....[17]....
        /*00b8*/ 	.word	0x00011450


	//   ....[18]....
        /*00bc*/ 	.word	0x000115d0


	//   ....[19]....
        /*00c0*/ 	.word	0x00011740


	//   ....[20]....
        /*00c4*/ 	.word	0x00011850


	//   ....[21]....
        /*00c8*/ 	.word	0x000118a0


	//   ....[22]....
        /*00cc*/ 	.word	0x000118d0


	//----- nvinfo : EIATTR_MAX_THREADS
	.align		4
.L_10533:
        /*00d0*/ 	.byte	0x04, 0x05
        /*00d2*/ 	.short	(.L_10535 - .L_10534)
.L_10534:
        /*00d4*/ 	.word	0x00000080
        /*00d8*/ 	.word	0x00000001
        /*00dc*/ 	.word	0x00000001


	//----- nvinfo : EIATTR_CRS_STACK_SIZE
	.align		4
.L_10535:
        /*00e0*/ 	.byte	0x04, 0x1e
        /*00e2*/ 	.short	(.L_10537 - .L_10536)
.L_10536:
        /*00e4*/ 	.word	0x00000000


	//----- nvinfo : EIATTR_CBANK_PARAM_SIZE
	.align		4
.L_10537:
        /*00e8*/ 	.byte	0x03, 0x19
        /*00ea*/ 	.short	0x0298


	//----- nvinfo : EIATTR_PARAM_CBANK
	.align		4
        /*00ec*/ 	.byte	0x04, 0x0a
        /*00ee*/ 	.short	(.L_10539 - .L_10538)
	.align		4
.L_10538:
        /*00f0*/ 	.word	index@(.nv.constant0._ZN2at6native18elementwise_kernelILi128ELi4EZNS0_15gpu_kernel_implIZZZNS0_50_GLOBAL__N__2680c7bb_12_PowKernel_cu_7dd49032_316824pow_tensor_tensor_kernelERNS_18TensorIteratorBaseEENKUlvE_clEvENKUlvE3_clEvEUlssE_EEvS5_RKT_EUliE_EEviT1_)
        /*00f4*/ 	.short	0x0210
        /*00f6*/ 	.short	0x0298


	//----- nvinfo : EIATTR_SW_WAR
	.align		4
.L_10539:
        /*00f8*/ 	.byte	0x04, 0x36
        /*00fa*/ 	.short	(.L_10541 - .L_10540)
.L_10540:
        /*00fc*/ 	.word	0x00000008
.L_10541:


//--------------------- .nv.info._ZN2at6native27unrolled_elementwise_kernelIZZZNS0_50_GLOBAL__N__2680c7bb_12_PowKernel_cu_7dd49032_316824pow_tensor_tensor_kernelERNS_18TensorIteratorBaseEENKUlvE_clEvENKUlvE3_clEvEUlssE_St5arrayIPcLm3EELi4E23TrivialOffsetCalculatorILi2EjESB_ILi1EjENS0_6memory12LoadWithCastILi2EEENSE_13StoreWithCastILi1EEEEEviT_T0_T2_T3_T4_T5_ --------------------------
	.section	.nv.info._ZN2at6native27unrolled_elementwise_kernelIZZZNS0_50_GLOBAL__N__2680c7bb_12_PowKernel_cu_7dd49032_316824pow_tensor_tensor_kernelERNS_18TensorIteratorBaseEENKUlvE_clEvENKUlvE3_clEvEUlssE_St5arrayIPcLm3EELi4E23TrivialOffsetCalculatorILi2EjESB_ILi1EjENS0_6memory12LoadWithCastILi2EEENSE_13StoreWithCastILi1EEEEEviT_T0_T2_T3_T4_T5_,"",@"SHT_CUDA_INFO"
	.sectionflags	@""
	.align	4


	//----- nvinfo : EIATTR_CUDA_API_VERSION
	.align		4
        /*0000*/ 	.byte	0x04, 0x37
        /*0002*/ 	.short	(.L_10543 - .L_10542)
.L_10542:
        /*0004*/ 	.word	0x00000082


	//----- nvinfo : EIATTR_KPARAM_INFO
	.align		4
.L_10543:
        /*0008*/ 	.byte	0x04, 0x17
        /*000a*/ 	.short	(.L_10545 - .L_10544)
.L_10544:
        /*000c*/ 	.word	0x00000000
        /*0010*/ 	.short	0x0006
        /*0012*/ 	.short	0x0038
        /*0014*/ 	.byte	0x00, 0xf0, 0x21, 0x00


	//----- nvinfo : EIATTR_KPARAM_INFO
	.align		4
.L_10545:
        /*0018*/ 	.byte	0x04, 0x17
        /*001a*/ 	.short	(.L_10547 - .L_10546)
.L_10546:
        /*001c*/ 	.word	0x00000000
        /*0020*/ 	.short	0x0005
        /*0022*/ 	.short	0x002c
        /*0024*/ 	.byte	0x00, 0xf0, 0x31, 0x00


	//----- nvinfo : EIATTR_KPARAM_INFO
	.align		4
.L_10547:
        /*0028*/ 	.byte	0x04, 0x17
        /*002a*/ 	.short	(.L_10549 - .L_10548)
.L_10548:
        /*002c*/ 	.word	0x00000000
        /*0030*/ 	.short	0x0004
        /*0032*/ 	.short	0x0029
        /*0034*/ 	.byte	0x00, 0xf0, 0x05, 0x00


	//----- nvinfo : EIATTR_KPARAM_INFO
	.align		4
.L_10549:
        /*0038*/ 	.byte	0x04, 0x17
        /*003a*/ 	.short	(.L_10551 - .L_10550)
.L_10550:
        /*003c*/ 	.word	0x00000000
        /*0040*/ 	.short	0x0003
        /*0042*/ 	.short	0x0028
        /*0044*/ 	.byte	0x00, 0xf0, 0x05, 0x00


	//----- nvinfo : EIATTR_KPARAM_INFO
	.align		4
.L_10551:
        /*0048*/ 	.byte	0x04, 0x17
        /*004a*/ 	.short	(.L_10553 - .L_10552)
.L_10552:
        /*004c*/ 	.word	0x00000000
        /*0050*/ 	.short	0x0002
        /*0052*/ 	.short	0x0010
        /*0054*/ 	.byte	0x00, 0xf0, 0x61, 0x00


	//----- nvinfo : EIATTR_KPARAM_INFO
	.align		4
.L_10553:
        /*0058*/ 	.byte	0x04, 0x17
        /*005a*/ 	.short	(.L_10555 - .L_10554)
.L_10554:
        /*005c*/ 	.word	0x00000000
        /*0060*/ 	.short	0x0001
        /*0062*/ 	.short	0x0008
        /*0064*/ 	.byte	0x00, 0xf0, 0x21, 0x00


	//----- nvinfo : EIATTR_KPARAM_INFO
	.align		4
.L_10555:
        /*0068*/ 	.byte	0x04, 0x17
        /*006a*/ 	.short	(.L_10557 - .L_10556)
.L_10556:
        /*006c*/ 	.word	0x00000000
        /*0070*/ 	.short	0x0000
        /*0072*/ 	.short	0x0000
        /*0074*/ 	.byte	0x00, 0xf0, 0x11, 0x00


	//----- nvinfo : EIATTR_SPARSE_MMA_MASK
	.align		4
.L_10557:
        /*0078*/ 	.byte	0x03, 0x50
        /*007a*/ 	.short	0x0000


	//----- nvinfo : EIATTR_MAXREG_COUNT
	.align		4
        /*007c*/ 	.byte	0x03, 0x1b
        /*007e*/ 	.short	0x00ff


	//----- nvinfo : EIATTR_EXTERNS
	.align		4
        /*0080*/ 	.byte	0x04, 0x0f
        /*0082*/ 	.short	(.L_10559 - .L_10558)


	//   ....[0]....
	.align		4
.L_10558:
        /*0084*/ 	.word	index@(__assertfail)


	//----- nvinfo : EIATTR_MERCURY_ISA_VERSION
	.align		4
.L_10559:
        /*0088*/ 	.byte	0x03, 0x5f
        /*008a*/ 	.short	0x0101


	//----- nvinfo : EIATTR_SYSCALL_OFFSETS
	.align		4
        /*008c*/ 	.byte	0x04, 0x46
        /*008e*/ 	.short	(.L_10561 - .L_10560)


	//   ....[0]....
.L_10560:
        /*0090*/ 	.word	0x00000f30


	//   ....[1]....
        /*0094*/ 	.word	0x00001dc0


	//   ....[2]....
        /*0098*/ 	.word	0x00002cd0


	//   ....[3]....
        /*009c*/ 	.word	0x00003b60


	//   ....[4]....
        /*00a0*/ 	.word	0x00004a80


	//   ....[5]....
        /*00a4*/ 	.word	0x00005920


	//   ....[6]....
        /*00a8*/ 	.word	0x00006820


	//   ....[7]....
        /*00ac*/ 	.word	0x000076c0


	//   ....[8]....
        /*00b0*/ 	.word	0x00009640


	//   ....[9]....
        /*00b4*/ 	.word	0x0000a5b0


	//   ....[10]....
        /*00b8*/ 	.word	0x0000b4d0


	//   ....[11]....
        /*00bc*/ 	.word	0x0000c3f0


	//----- nvinfo : EIATTR_EXIT_INSTR_OFFSETS
	.align		4
.L_10561:
        /*00c0*/ 	.byte	0x04, 0x1c
        /*00c2*/ 	.short	(.L_10563 - .L_10562)


	//   ....[0]....
.L_10562:
        /*00c4*/ 	.word	0x0000b580


	//   ....[1]....
        /*00c8*/ 	.word	0x0000b6b0


	//   ....[2]....
        /*00cc*/ 	.word	0x0000b6d0


	//   ....[3]....
        /*00d0*/ 	.word	0x0000b770


	//   ....[4]....
        /*00d4*/ 	.word	0x0000b7a0


	//   ....[5]....
        /*00d8*/ 	.word	0x0000b7c0


	//   ....[6]....
        /*00dc*/ 	.word	0x0000b850


	//   ....[7]....
        /*00e0*/ 	.word	0x0000b890


	//   ....[8]....
        /*00e4*/ 	.word	0x0000b930


	//   ....[9]....
        /*00e8*/ 	.word	0x0000b980


	//   ....[10]....
        /*00ec*/ 	.word	0x0000b9b0


	//   ....[11]....
        /*00f0*/ 	.word	0x0000ba80


	//   ....[12]....
        /*00f4*/ 	.word	0x0000bac0


	//   ....[13]....
        /*00f8*/ 	.word	0x0000bc50


	//   ....[14]....
        /*00fc*/ 	.word	0x0000bdb0


	//   ....[15]....
        /*0100*/ 	.word	0x0000bdf0


	//   ....[16]....
        /*0104*/ 	.word	0x0000be90


	//   ....[17]....
        /*0108*/ 	.word	0x0000c010


	//   ....[18]....
        /*010c*/ 	.word	0x0000c190


	//   ....[19]....
        /*0110*/ 	.word	0x0000c2f0


	//   ....[20]....
        /*0114*/ 	.word	0x0000c400


	//   ....[21]....
        /*0118*/ 	.word	0x0000c440


	//   ....[22]....
        /*011c*/ 	.word	0x0000c470


	//----- nvinfo : EIATTR_MAX_THREADS
	.align		4
.L_10563:
        /*0120*/ 	.byte	0x04, 0x05
        /*0122*/ 	.short	(.L_10565 - .L_10564)
.L_10564:
        /*0124*/ 	.word	0x00000080
        /*0128*/ 	.word	0x00000001
        /*012c*/ 	.word	0x00000001


	//----- nvinfo : EIATTR_CRS_STACK_SIZE
	.align		4
.L_10565:
        /*0130*/ 	.byte	0x04, 0x1e
        /*0132*/ 	.short	(.L_10567 - .L_10566)
.L_10566:
        /*0134*/ 	.word	0x00000000


	//----- nvinfo : EIATTR_CBANK_PARAM_SIZE
	.align		4
.L_10567:
        /*0138*/ 	.byte	0x03, 0x19
        /*013a*/ 	.short	0x0040


	//----- nvinfo : EIATTR_PARAM_CBANK
	.align		4
        /*013c*/ 	.byte	0x04, 0x0a
        /*013e*/ 	.short	(.L_10569 - .L_10568)
	.align		4
.L_10568:
        /*0140*/ 	.word	index@(.nv.constant0._ZN2at6native27unrolled_elementwise_kernelIZZZNS0_50_GLOBAL__N__2680c7bb_12_PowKernel_cu_7dd49032_316824pow_tensor_tensor_kernelERNS_18TensorIteratorBaseEENKUlvE_clEvENKUlvE3_clEvEUlssE_St5arrayIPcLm3EELi4E23TrivialOffsetCalculatorILi2EjESB_ILi1EjENS0_6memory12LoadWithCastILi2EEENSE_13StoreWithCastILi1EEEEEviT_T0_T2_T3_T4_T5_)
        /*0144*/ 	.short	0x0210
        /*0146*/ 	.short	0x0040


	//----- nvinfo : EIATTR_SW_WAR
	.align		4
.L_10569:
        /*0148*/ 	.byte	0x04, 0x36
        /*014a*/ 	.short	(.L_10571 - .L_10570)
.L_10570:
        /*014c*/ 	.word	0x00000008
.L_10571:


//--------------------- .nv.info._ZN2at6native18elementwise_kernelILi128ELi4EZNS0_22gpu_kernel_impl_nocastIZZZNS0_50_GLOBAL__N__2680c7bb_12_PowKernel_cu_7dd49032_316824pow_tensor_tensor_kernelERNS_18TensorIteratorBaseEENKUlvE_clEvENKUlvE3_clEvEUlssE_EEvS5_RKT_EUliE_EEviT1_ --------------------------
	.section	.nv.info._ZN2at6native18elementwise_kernelILi128ELi4EZNS0_22gpu_kernel_impl_nocastIZZZNS0_50_GLOBAL__N__2680c7bb_12_PowKernel_cu_7dd49032_316824pow_tensor_tensor_kernelERNS_18TensorIteratorBaseEENKUlvE_clEvENKUlvE3_clEvEUlssE_EEvS5_RKT_EUliE_EEviT1_,"",@"SHT_CUDA_INFO"
	.sectionflags	@""
	.align	4


	//----- nvinfo : EIATTR_CUDA_API_VERSION
	.align		4
        /*0000*/ 	.byte	0x04, 0x37
        /*0002*/ 	.short	(.L_10573 - .L_10572)
.L_10572:
        /*0004*/ 	.word	0x00000082


	//----- nvinfo : EIATTR_KPARAM_INFO
	.align		4
.L_10573:
        /*0008*/ 	.byte	0x04, 0x17
        /*000a*/ 	.short	(.L_10575 - .L_10574)
.L_10574:
        /*000c*/ 	.word	0x00000000
        /*0010*/ 	.short	0x0001
        /*0012*/ 	.short	0x0008
        /*0014*/ 	.byte	0x00, 0xf0, 0x21, 0x0a


	//----- nvinfo : EIATTR_KPARAM_INFO
	.align		4
.L_10575:
        /*0018*/ 	.byte	0x04, 0x17
        /*001a*/ 	.short	(.L_10577 - .L_10576)
.L_10576:
        /*001c*/ 	.word	0x00000000
        /*0020*/ 	.short	0x0000
        /*0022*/ 	.short	0x0000
        /*0024*/ 	.byte	0x00, 0xf0, 0x11, 0x00


	//----- nvinfo : EIATTR_SPARSE_MMA_MASK
	.align		4
.L_10577:
        /*0028*/ 	.byte	0x03, 0x50
        /*002a*/ 	.short	0x0000


	//----- nvinfo : EIATTR_MAXREG_COUNT
	.align		4
        /*002c*/ 	.byte	0x03, 0x1b
        /*002e*/ 	.short	0x0080


	//----- nvinfo : EIATTR_MERCURY_ISA_VERSION
	.align		4
        /*0030*/ 	.byte	0x03, 0x5f
        /*0032*/ 	.short	0x0101


	//----- nvinfo : EIATTR_EXIT_INSTR_OFFSETS
	.align		4
        /*0034*/ 	.byte	0x04, 0x1c
        /*0036*/ 	.short	(.L_10579 - .L_10578)


	//   ....[0]....
.L_10578:
        /*0038*/ 	.word	0x000050a0


	//   ....[1]....
        /*003c*/ 	.word	0x00006b30


	//----- nvinfo : EIATTR_MAX_THREADS
	.align		4
.L_10579:
        /*0040*/ 	.byte	0x04, 0x05
        /*0042*/ 	.short	(.L_10581 - .L_10580)
.L_10580:
        /*0044*/ 	.word	0x00000080
        /*0048*/ 	.word	0x00000001
        /*004c*/ 	.word	0x00000001


	//----- nvinfo : EIATTR_CRS_STACK_SIZE
	.align		4
.L_10581:
        /*0050*/ 	.byte	0x04, 0x1e
        /*0052*/ 	.short	(.L_10583 - .L_10582)
.L_10582:
        /*0054*/ 	.word	0x00000000


	//----- nvinfo : EIATTR_CBANK_PARAM_SIZE
	.align		4
.L_10583:
        /*0058*/ 	.byte	0x03, 0x19
        /*005a*/ 	.short	0x0290


	//----- nvinfo : EIATTR_PARAM_CBANK
	.align		4
        /*005c*/ 	.byte	0x04, 0x0a
        /*005e*/ 	.short	(.L_10585 - .L_10584)
	.align		4
.L_10584:
        /*0060*/ 	.word	index@(.nv.constant0._ZN2at6native18elementwise_kernelILi128ELi4EZNS0_22gpu_kernel_impl_nocastIZZZNS0_50_GLOBAL__N__2680c7bb_12_PowKernel_cu_7dd49032_316824pow_tensor_tensor_kernelERNS_18TensorIteratorBaseEENKUlvE_clEvENKUlvE3_clEvEUlssE_EEvS5_RKT_EUliE_EEviT1_)
        /*0064*/ 	.short	0x0210
        /*0066*/ 	.short	0x0290


	//----- nvinfo : EIATTR_SW_WAR
	.align		4
.L_10585:
        /*0068*/ 	.byte	0x04, 0x36
        /*006a*/ 	.short	(.L_10587 - .L_10586)
.L_10586:
        /*006c*/ 	.word	0x00000008
.L_10587:


//--------------------- .nv.info._ZN2at6native27unrolled_elementwise_kernelIZZZNS0_50_GLOBAL__N__2680c7bb_12_PowKernel_cu_7dd49032_316824pow_tensor_tensor_kernelERNS_18TensorIteratorBaseEENKUlvE_clEvENKUlvE3_clEvEUlssE_St5arrayIPcLm3EELi4E23TrivialOffsetCalculatorILi2EjESB_ILi1EjENS0_6memory15LoadWithoutCastENSE_16StoreWithoutCastEEEviT_T0_T2_T3_T4_T5_ --------------------------
	.section	.nv.info._ZN2at6native27unrolled_elementwise_kernelIZZZNS0_50_GLOBAL__N__2680c7bb_12_PowKernel_cu_7dd49032_316824pow_tensor_tensor_kernelERNS_18TensorIteratorBaseEENKUlvE_clEvENKUlvE3_clEvEUlssE_St5arrayIPcLm3EELi4E23TrivialOffsetCalculatorILi2EjESB_ILi1EjENS0_6memory15LoadWithoutCastENSE_16StoreWithoutCastEEEviT_T0_T2_T3_T4_T5_,"",@"SHT_CUDA_INFO"
	.sectionflags	@""
	.align	4


	//----- nvinfo : EIATTR_CUDA_API_VERSION
	.align		4
        /*0000*/ 	.byte	0x04, 0x37
        /*0002*/ 	.short	(.L_10589 - .L_10588)
.L_10588:
        /*0004*/ 	.word	0x00000082


	//----- nvinfo : EIATTR_KPARAM_INFO
	.align		4
.L_10589:
        /*0008*/ 	.byte	0x04, 0x17
        /*000a*/ 	.short	(.L_10591 - .L_10590)
.L_10590:
        /*000c*/ 	.word	0x00000000
        /*0010*/ 	.short	0x0006
        /*0012*/ 	.short	0x002b
        /*0014*/ 	.byte	0x00, 0xf0, 0x05, 0x00


	//----- nvinfo : EIATTR_KPARAM_INFO
	.align		4
.L_10591:
        /*0018*/ 	.byte	0x04, 0x17
        /*001a*/ 	.short	(.L_10593 - .L_10592)
.L_10592:
        /*001c*/ 	.word	0x00000000
        /*0020*/ 	.short	0x0005
        /*0022*/ 	.short	0x002a
        /*0024*/ 	.byte	0x00, 0xf0, 0x05, 0x00


	//----- nvinfo : EIATTR_KPARAM_INFO
	.align		4
.L_10593:
        /*0028*/ 	.byte	0x04, 0x17
        /*002a*/ 	.short	(.L_10595 - .L_10594)
.L_10594:
        /*002c*/ 	.word	0x00000000
        /*0030*/ 	.short	0x0004
        /*0032*/ 	.short	0x0029
        /*0034*/ 	.byte	0x00, 0xf0, 0x05, 0x00


	//----- nvinfo : EIATTR_KPARAM_INFO
	.align		4
.L_10595:
        /*0038*/ 	.byte	0x04, 0x17
        /*003a*/ 	.short	(.L_10597 - .L_10596)
.L_10596:
        /*003c*/ 	.word	0x00000000
        /*0040*/ 	.short	0x0003
        /*0042*/ 	.short	0x0028
        /*0044*/ 	.byte	0x00, 0xf0, 0x05, 0x00


	//----- nvinfo : EIATTR_KPARAM_INFO
	.align		4
.L_10597:
        /*0048*/ 	.byte	0x04, 0x17
        /*004a*/ 	.short	(.L_10599 - .L_10598)
.L_10598:
        /*004c*/ 	.word	0x00000000
        /*0050*/ 	.short	0x0002
        /*0052*/ 	.short	0x0010
        /*0054*/ 	.byte	0x00, 0xf0, 0x61, 0x00


	//----- nvinfo : EIATTR_KPARAM_INFO
	.align		4
.L_10599:
        /*0058*/ 	.byte	0x04, 0x17
        /*005a*/ 	.short	(.L_10601 - .L_10600)
.L_10600:
        /*005c*/ 	.word	0x00000000
        /*0060*/ 	.short	0x0001
        /*0062*/ 	.short	0x0008
        /*0064*/ 	.byte	0x00, 0xf0, 0x21, 0x00


	//----- nvinfo : EIATTR_KPARAM_INFO
	.align		4
.L_10601:
        /*0068*/ 	.byte	0x04, 0x17
        /*006a*/ 	.short	(.L_10603 - .L_10602)
.L_10602:
        /*006c*/ 	.word	0x00000000
        /*0070*/ 	.short	0x0000
        /*0072*/ 	.short	0x0000
        /*0074*/ 	.byte	0x00, 0xf0, 0x11, 0x00


	//----- nvinfo : EIATTR_SPARSE_MMA_MASK
	.align		4
.L_10603:
        /*0078*/ 	.byte	0x03, 0x50
        /*007a*/ 	.short	0x0000


	//----- nvinfo : EIATTR_MAXREG_COUNT
	.align		4
        /*007c*/ 	.byte	0x03, 0x1b
        /*007e*/ 	.short	0x00ff


	//----- nvinfo : EIATTR_MERCURY_ISA_VERSION
	.align		4
        /*0080*/ 	.byte	0x03, 0x5f
        /*0082*/ 	.short	0x0101


	//----- nvinfo : EIATTR_EXIT_INSTR_OFFSETS
	.align		4
        /*0084*/ 	.byte	0x04, 0x1c
        /*0086*/ 	.short	(.L_10605 - .L_10604)


	//   ....[0]....
.L_10604:
        /*0088*/ 	.word	0x00001350


	//   ....[1]....
        /*008c*/ 	.word	0x000013a0


	//----- nvinfo : EIATTR_MAX_THREADS
	.align		4
.L_10605:
        /*0090*/ 	.byte	0x04, 0x05
        /*0092*/ 	.short	(.L_10607 - .L_10606)
.L_10606:
        /*0094*/ 	.word	0x00000080
        /*0098*/ 	.word	0x00000001
        /*009c*/ 	.word	0x00000001


	//----- nvinfo : EIATTR_CRS_STACK_SIZE
	.align		4
.L_10607:
        /*00a0*/ 	.byte	0x04, 0x1e
        /*00a2*/ 	.short	(.L_10609 - .L_10608)
.L_10608:
        /*00a4*/ 	.word	0x00000000


	//----- nvinfo : EIATTR_CBANK_PARAM_SIZE
	.align		4
.L_10609:
        /*00a8*/ 	.byte	0x03, 0x19
        /*00aa*/ 	.short	0x002c


	//----- nvinfo : EIATTR_PARAM_CBANK
	.align		4
        /*00ac*/ 	.byte	0x04, 0x0a
        /*00ae*/ 	.short	(.L_10611 - .L_10610)
	.align		4
.L_10610:
        /*00b0*/ 	.word	index@(.nv.constant0._ZN2at6native27unrolled_elementwise_kernelIZZZNS0_50_GLOBAL__N__2680c7bb_12_PowKernel_cu_7dd49032_316824pow_tensor_tensor_kernelERNS_18TensorIteratorBaseEENKUlvE_clEvENKUlvE3_clEvEUlssE_St5arrayIPcLm3EELi4E23TrivialOffsetCalculatorILi2EjESB_ILi1EjENS0_6memory15LoadWithoutCastENSE_16StoreWithoutCastEEEviT_T0_T2_T3_T4_T5_)
        /*00b4*/ 	.short	0x0210
        /*00b6*/ 	.short	0x002c


	//----- nvinfo : EIATTR_SW_WAR
	.align		4
.L_10611:
        /*00b8*/ 	.byte	0x04, 0x36
        /*00ba*/ 	.short	(.L_10613 - .L_10612)
.L_10612:
        /*00bc*/ 	.word	0x00000008
.L_10613:


//--------------------- .nv.info._ZN2at6native29vectorized_elementwise_kernelILi2EZZZNS0_50_GLOBAL__N__2680c7bb_12_PowKernel_cu_7dd49032_316824pow_tensor_tensor_kernelERNS_18TensorIteratorBaseEENKUlvE_clEvENKUlvE3_clEvEUlssE_St5arrayIPcLm3EEEEviT0_T1_ --------------------------
	.section	.nv.info._ZN2at6native29vectorized_elementwise_kernelILi2EZZZNS0_50_GLOBAL__N__2680c7bb_12_PowKernel_cu_7dd49032_316824pow_tensor_tensor_kernelERNS_18TensorIteratorBaseEENKUlvE_clEvENKUlvE3_clEvEUlssE_St5arrayIPcLm3EEEEviT0_T1_,"",@"SHT_CUDA_INFO"
	.sectionflags	@""
	.align	4


	//----- nvinfo : EIATTR_CUDA_API_VERSION
	.align		4
        /*0000*/ 	.byte	0x04, 0x37
        /*0002*/ 	.short	(.L_10615 - .L_10614)
.L_10614:
        /*0004*/ 	.word	0x00000082


	//----- nvinfo : EIATTR_KPARAM_INFO
	.align		4
.L_10615:
        /*0008*/ 	.byte	0x04, 0x17
        /*000a*/ 	.short	(.L_10617 - .L_10616)
.L_10616:
        /*000c*/ 	.word	0x00000000
        /*0010*/ 	.short	0x0002
        /*0012*/ 	.short	0x0010
        /*0014*/ 	.byte	0x00, 0xf0, 0x61, 0x00


	//----- nvinfo : EIATTR_KPARAM_INFO
	.align		4
.L_10617:
        /*0018*/ 	.byte	0x04, 0x17
        /*001a*/ 	.short	(.L_10619 - .L_10618)
.L_10618:
        /*001c*/ 	.word	0x00000000
        /*0020*/ 	.short	0x0001
        /*0022*/ 	.short	0x0008
        /*0024*/ 	.byte	0x00, 0xf0, 0x21, 0x00


	//----- nvinfo : EIATTR_KPARAM_INFO
	.align		4
.L_10619:
        /*0028*/ 	.byte	0x04, 0x17
        /*002a*/ 	.short	(.L_10621 - .L_10620)
.L_10620:
        /*002c*/ 	.word	0x00000000
        /*0030*/ 	.short	0x0000
        /*0032*/ 	.short	0x0000
        /*0034*/ 	.byte	0x00, 0xf0, 0x11, 0x00


	//----- nvinfo : EIATTR_SPARSE_MMA_MASK
	.align		4
.L_10621:
        /*0038*/ 	.byte	0x03, 0x50
        /*003a*/ 	.short	0x0000


	//----- nvinfo : EIATTR_MAXREG_COUNT
	.align		4
        /*003c*/ 	.byte	0x03, 0x1b
        /*003e*/ 	.short	0x00ff


	//----- nvinfo : EIATTR_MERCURY_ISA_VERSION
	.align		4
        /*0040*/ 	.byte	0x03, 0x5f
        /*0042*/ 	.short	0x0101


	//----- nvinfo : EIATTR_EXIT_INSTR_OFFSETS
	.align		4
        /*0044*/ 	.byte	0x04, 0x1c
        /*0046*/ 	.short	(.L_10623 - .L_10622)


	//   ....[0]....
.L_10622:
        /*0048*/ 	.word	0x00001ee0


	//   ....[1]....
        /*004c*/ 	.word	0x000045c0


	//   ....[2]....
        /*0050*/ 	.word	0x00004610


	//----- nvinfo : EIATTR_MAX_THREADS
	.align		4
.L_10623:
        /*0054*/ 	.byte	0x04, 0x05
        /*0056*/ 	.short	(.L_10625 - .L_10624)
.L_10624:
        /*0058*/ 	.word	0x00000080
        /*005c*/ 	.word	0x00000001
        /*0060*/ 	.word	0x00000001


	//----- nvinfo : EIATTR_CRS_STACK_SIZE
	.align		4
.L_10625:
        /*0064*/ 	.byte	0x04, 0x1e
        /*0066*/ 	.short	(.L_10627 - .L_10626)
.L_10626:
        /*0068*/ 	.word	0x00000000


	//----- nvinfo : EIATTR_CBANK_PARAM_SIZE
	.align		4
.L_10627:
        /*006c*/ 	.byte	0x03, 0x19
        /*006e*/ 	.short	0x0028


	//----- nvinfo : EIATTR_PARAM_CBANK
	.align		4
        /*0070*/ 	.byte	0x04, 0x0a
        /*0072*/ 	.short	(.L_10629 - .L_10628)
	.align		4
.L_10628:
        /*0074*/ 	.word	index@(.nv.constant0._ZN2at6native29vectorized_elementwise_kernelILi2EZZZNS0_50_GLOBAL__N__2680c7bb_12_PowKernel_cu_7dd49032_316824pow_tensor_tensor_kernelERNS_18TensorIteratorBaseEENKUlvE_clEvENKUlvE3_clEvEUlssE_St5arrayIPcLm3EEEEviT0_T1_)
        /*0078*/ 	.short	0x0210
        /*007a*/ 	.short	0x0028


	//----- nvinfo : EIATTR_SW_WAR
	.align		4
.L_10629:
        /*007c*/ 	.byte	0x04, 0x36
        /*007e*/ 	.short	(.L_10631 - .L_10630)
.L_10630:
        /*0080*/ 	.word	0x00000008
.L_10631:


//--------------------- .nv.info._ZN2at6native29vectorized_elementwise_kernelILi4EZZZNS0_50_GLOBAL__N__2680c7bb_12_PowKernel_cu_7dd49032_316824pow_tensor_tensor_kernelERNS_18TensorIteratorBaseEENKUlvE_clEvENKUlvE3_clEvEUlssE_St5arrayIPcLm3EEEEviT0_T1_ --------------------------
	.section	.nv.info._ZN2at6native29vectorized_elementwise_kernelILi4EZZZNS0_50_GLOBAL__N__2680c7bb_12_PowKernel_cu_7dd49032_316824pow_tensor_tensor_kernelERNS_18TensorIteratorBaseEENKUlvE_clEvENKUlvE3_clEvEUlssE_St5arrayIPcLm3EEEEviT0_T1_,"",@"SHT_CUDA_INFO"
	.sectionflags	@""
	.align	4


	//----- nvinfo : EIATTR_CUDA_API_VERSION
	.align		4
        /*0000*/ 	.byte	0x04, 0x37
        /*0002*/ 	.short	(.L_10633 - .L_10632)
.L_10632:
        /*0004*/ 	.word	0x00000082


	//----- nvinfo : EIATTR_KPARAM_INFO
	.align		4
.L_10633:
        /*0008*/ 	.byte	0x04, 0x17
        /*000a*/ 	.short	(.L_10635 - .L_10634)
.L_10634:
        /*000c*/ 	.word	0x00000000
        /*0010*/ 	.short	0x0002
        /*0012*/ 	.short	0x0010
        /*0014*/ 	.byte	0x00, 0xf0, 0x61, 0x00


	//----- nvinfo : EIATTR_KPARAM_INFO
	.align		4
.L_10635:
        /*0018*/ 	.byte	0x04, 0x17
        /*001a*/ 	.short	(.L_10637 - .L_10636)
.L_10636:
        /*001c*/ 	.word	0x00000000
        /*0020*/ 	.short	0x0001
        /*0022*/ 	.short	0x0008
        /*0024*/ 	.byte	0x00, 0xf0, 0x21, 0x00


	//----- nvinfo : EIATTR_KPARAM_INFO
	.align		4
.L_10637:
        /*0028*/ 	.byte	0x04, 0x17
        /*002a*/ 	.short	(.L_10639 - .L_10638)
.L_10638:
        /*002c*/ 	.word	0x00000000
        /*0030*/ 	.short	0x0000
        /*0032*/ 	.short	0x0000
        /*0034*/ 	.byte	0x00, 0xf0, 0x11, 0x00


	//----- nvinfo : EIATTR_SPARSE_MMA_MASK
	.align		4
.L_10639:
        /*0038*/ 	.byte	0x03, 0x50
        /*003a*/ 	.short	0x0000


	//----- nvinfo : EIATTR_MAXREG_COUNT
	.align		4
        /*003c*/ 	.byte	0x03, 0x1b
        /*003e*/ 	.short	0x00ff


	//----- nvinfo : EIATTR_MERCURY_ISA_VERSION
	.align		4
        /*0040*/ 	.byte	0x03, 0x5f
        /*0042*/ 	.short	0x0101


	//----- nvinfo : EIATTR_EXIT_INSTR_OFFSETS
	.align		4
        /*0044*/ 	.byte	0x04, 0x1c
        /*0046*/ 	.short	(.L_10641 - .L_10640)


	//   ....[0]....
.L_10640:
        /*0048*/ 	.word	0x00001f50


	//   ....[1]....
        /*004c*/ 	.word	0x00004630


	//   ....[2]....
        /*0050*/ 	.word	0x00004680


	//----- nvinfo : EIATTR_MAX_THREADS
	.align		4
.L_10641:
        /*0054*/ 	.byte	0x04, 0x05
        /*0056*/ 	.short	(.L_10643 - .L_10642)
.L_10642:
        /*0058*/ 	.word	0x00000080
        /*005c*/ 	.word	0x00000001
        /*0060*/ 	.word	0x00000001


	//----- nvinfo : EIATTR_CRS_STACK_SIZE
	.align		4
.L_10643:
        /*0064*/ 	.byte	0x04, 0x1e
        /*0066*/ 	.short	(.L_10645 - .L_10644)
.L_10644:
        /*0068*/ 	.word	0x00000000


	//----- nvinfo : EIATTR_CBANK_PARAM_SIZE
	.align		4
.L_10645:
        /*006c*/ 	.byte	0x03, 0x19
        /*006e*/ 	.short	0x0028


	//----- nvinfo : EIATTR_PARAM_CBANK
	.align		4
        /*0070*/ 	.byte	0x04, 0x0a
        /*0072*/ 	.short	(.L_10647 - .L_10646)
	.align		4
.L_10646:
        /*0074*/ 	.word	index@(.nv.constant0._ZN2at6native29vectorized_elementwise_kernelILi4EZZZNS0_50_GLOBAL__N__2680c7bb_12_PowKernel_cu_7dd49032_316824pow_tensor_tensor_kernelERNS_18TensorIteratorBaseEENKUlvE_clEvENKUlvE3_clEvEUlssE_St5arrayIPcLm3EEEEviT0_T1_)
        /*0078*/ 	.short	0x0210
        /*007a*/ 	.short	0x0028


	//----- nvinfo : EIATTR_SW_WAR
	.align		4
.L_10647:
        /*007c*/ 	.byte	0x04, 0x36
        /*007e*/ 	.short	(.L_10649 - .L_10648)
.L_10648:
        /*0080*/ 	.word	0x00000008
.L_10649:


//--------------------- .nv.info._ZN2at6native29vectorized_elementwise_kernelILi8EZZZNS0_50_GLOBAL__N__2680c7bb_12_PowKernel_cu_7dd49032_316824pow_tensor_tensor_kernelERNS_18TensorIteratorBaseEENKUlvE_clEvENKUlvE3_clEvEUlssE_St5arrayIPcLm3EEEEviT0_T1_ --------------------------
	.section	.nv.info._ZN2at6native29vectorized_elementwise_kernelILi8EZZZNS0_50_GLOBAL__N__2680c7bb_12_PowKernel_cu_7dd49032_316824pow_tensor_tensor_kernelERNS_18TensorIteratorBaseEENKUlvE_clEvENKUlvE3_clEvEUlssE_St5arrayIPcLm3EEEEviT0_T1_,"",@"SHT_CUDA_INFO"
	.sectionflags	@""
	.align	4


	//----- nvinfo : EIATTR_CUDA_API_VERSION
	.align		4
        /*0000*/ 	.byte	0x04, 0x37
        /*0002*/ 	.short	(.L_10651 - .L_10650)
.L_10650:
        /*0004*/ 	.word	0x00000082


	//----- nvinfo : EIATTR_KPARAM_INFO
	.align		4
.L_10651:
        /*0008*/ 	.byte	0x04, 0x17
        /*000a*/ 	.short	(.L_10653 - .L_10652)
.L_10652:
        /*000c*/ 	.word	0x00000000
        /*0010*/ 	.short	0x0002
        /*0012*/ 	.short	0x0010
        /*0014*/ 	.byte	0x00, 0xf0, 0x61, 0x00


	//----- nvinfo : EIATTR_KPARAM_INFO
	.align		4
.L_10653:
        /*0018*/ 	.byte	0x04, 0x17
        /*001a*/ 	.short	(.L_10655 - .L_10654)
.L_10654:
        /*001c*/ 	.word	0x00000000
        /*0020*/ 	.short	0x0001
        /*0022*/ 	.short	0x0008
        /*0024*/ 	.byte	0x00, 0xf0, 0x21, 0x00


	//----- nvinfo : EIATTR_KPARAM_INFO
	.align		4
.L_10655:
        /*0028*/ 	.byte	0x04, 0x17
        /*002a*/ 	.short	(.L_10657 - .L_10656)
.L_10656:
        /*002c*/ 	.word	0x00000000
        /*0030*/ 	.short	0x0000
        /*0032*/ 	.short	0x0000
        /*0034*/ 	.byte	0x00, 0xf0, 0x11, 0x00


	//----- nvinfo : EIATTR_SPARSE_MMA_MASK
	.align		4
.L_10657:
        /*0038*/ 	.byte	0x03, 0x50
        /*003a*/ 	.short	0x0000


	//----- nvinfo : EIATTR_MAXREG_COUNT
	.align		4
        /*003c*/ 	.byte	0x03, 0x1b
        /*003e*/ 	.short	0x00ff


	//----- nvinfo : EIATTR_MERCURY_ISA_VERSION
	.align		4
        /*0040*/ 	.byte	0x03, 0x5f
        /*0042*/ 	.short	0x0101


	//----- nvinfo : EIATTR_EXIT_INSTR_OFFSETS
	.align		4
        /*0044*/ 	.byte	0x04, 0x1c
        /*0046*/ 	.short	(.L_10659 - .L_10658)


	//   ....[0]....
.L_10658:
        /*0048*/ 	.word	0x00001e80


	//   ....[1]....
        /*004c*/ 	.word	0x00004560


	//   ....[2]....
        /*0050*/ 	.word	0x000045b0


	//----- nvinfo : EIATTR_MAX_THREADS
	.align		4
.L_10659:
        /*0054*/ 	.byte	0x04, 0x05
        /*0056*/ 	.short	(.L_10661 - .L_10660)
.L_10660:
        /*0058*/ 	.word	0x00000080
        /*005c*/ 	.word	0x00000001
        /*0060*/ 	.word	0x00000001


	//----- nvinfo : EIATTR_CRS_STACK_SIZE
	.align		4
.L_10661:
        /*0064*/ 	.byte	0x04, 0x1e
        /*0066*/ 	.short	(.L_10663 - .L_10662)
.L_10662:
        /*0068*/ 	.word	0x00000000


	//----- nvinfo : EIATTR_CBANK_PARAM_SIZE
	.align		4
.L_10663:
        /*006c*/ 	.byte	0x03, 0x19
        /*006e*/ 	.short	0x0028


	//----- nvinfo : EIATTR_PARAM_CBANK
	.align		4
        /*0070*/ 	.byte	0x04, 0x0a
        /*0072*/ 	.short	(.L_10665 - .L_10664)
	.align		4
.L_10664:
        /*0074*/ 	.word	index@(.nv.constant0._ZN2at6native29vectorized_elementwise_kernelILi8EZZZNS0_50_GLOBAL__N__2680c7bb_12_PowKernel_cu_7dd49032_316824pow_tensor_tensor_kernelERNS_18TensorIteratorBaseEENKUlvE_clEvENKUlvE3_clEvEUlssE_St5arrayIPcLm3EEEEviT0_T1_)
        /*0078*/ 	.short	0x0210
        /*007a*/ 	.short	0x0028


	//----- nvinfo : EIATTR_SW_WAR
	.align		4
.L_10665:
        /*007c*/ 	.byte	0x04, 0x36
        /*007e*/ 	.short	(.L_10667 - .L_10666)
.L_10666:
        /*0080*/ 	.word	0x00000008
.L_10667:


//--------------------- .nv.info._ZN2at6native18elementwise_kernelILi128ELi4EZNS0_15gpu_kernel_implIZNS0_50_GLOBAL__N__2680c7bb_12_PowKernel_cu_7dd49032_316822pow_scalar_tensor_implIsEEvRNS_18TensorIteratorBaseET_EUlsE_EEvS6_RKS7_EUliE_EEviT1_ --------------------------
	.section	.nv.info._ZN2at6native18elementwise_kernelILi128ELi4EZNS0_15gpu_kernel_implIZNS0_50_GLOBAL__N__2680c7bb_12_PowKernel_cu_7dd49032_316822pow_scalar_tensor_implIsEEvRNS_18TensorIteratorBaseET_EUlsE_EEvS6_RKS7_EUliE_EEviT1_,"",@"SHT_CUDA_INFO"
	.sectionflags	@""
	.align	4


	//----- nvinfo : EIATTR_CUDA_API_VERSION
	.align		4
        /*0000*/ 	.byte	0x04, 0x37
        /*0002*/ 	.short	(.L_10669 - .L_10668)
.L_10668:
        /*0004*/ 	.word	0x00000082


	//----- nvinfo : EIATTR_KPARAM_INFO
	.align		4
.L_10669:
        /*0008*/ 	.byte	0x04, 0x17
        /*000a*/ 	.short	(.L_10671 - .L_10670)
.L_10670:
        /*000c*/ 	.word	0x00000000
        /*0010*/ 	.short	0x0001
        /*0012*/ 	.short	0x0008
        /*0014*/ 	.byte	0x00, 0xf0, 0xa1, 0x08


	//----- nvinfo : EIATTR_KPARAM_INFO
	.align		4
.L_10671:
        /*0018*/ 	.byte	0x04, 0x17
        /*001a*/ 	.short	(.L_10673 - .L_10672)
.L_10672:
        /*001c*/ 	.word	0x00000000
        /*0020*/ 	.short	0x0000
        /*0022*/ 	.short	0x0000
        /*0024*/ 	.byte	0x00, 0xf0, 0x11, 0x00


	//----- nvinfo : EIATTR_SPARSE_MMA_MASK
	.align		4
.L_10673:
        /*0028*/ 	.byte	0x03, 0x50
        /*002a*/ 	.short	0x0000


	//----- nvinfo : EIATTR_MAXREG_COUNT
	.align		4
        /*002c*/ 	.byte	0x03, 0x1b
        /*002e*/ 	.short	0x0080


	//----- nvinfo : EIATTR_EXTERNS
	.align		4
        /*0030*/ 	.byte	0x04, 0x0f
        /*0032*/ 	.short	(.L_10675 - .L_10674)


	//   ....[0]....
	.align		4
.L_10674:
        /*0034*/ 	.word	index@(__assertfail)


	//----- nvinfo : EIATTR_MERCURY_ISA_VERSION
	.align		4
.L_10675:
        /*0038*/ 	.byte	0x03, 0x5f
        /*003a*/ 	.short	0x0101


	//----- nvinfo : EIATTR_SYSCALL_OFFSETS
	.align		4
        /*003c*/ 	.byte	0x04, 0x46
        /*003e*/ 	.short	(.L_10677 - .L_10676)


	//   ....[0]....
.L_10676:
        /*0040*/ 	.word	0x000021e0


	//   ....[1]....
        /*0044*/ 	.word	0x00003450


	//   ....[2]....
        /*0048*/ 	.word	0x00005690


	//   ....[3]....
        /*004c*/ 	.word	0x00006900


	//   ....[4]....
        /*0050*/ 	.word	0x00008b30


	//   ....[5]....
        /*0054*/ 	.word	0x00009da0


	//   ....[6]....
        /*0058*/ 	.word	0x0000bfc0


	//   ....[7]....
        /*005c*/ 	.word	0x0000d230


	//----- nvinfo : EIATTR_EXIT_INSTR_OFFSETS
	.align		4
.L_10677:
        /*0060*/ 	.byte	0x04, 0x1c
        /*0062*/ 	.short	(.L_10679 - .L_10678)


	//   ....[0]....
.L_10678:
        /*0064*/ 	.word	0x00009e70


	//   ....[1]....
        /*0068*/ 	.word	0x0000c4d0


	//   ....[2]....
        /*006c*/ 	.word	0x0000c4f0


	//   ....[3]....
        /*0070*/ 	.word	0x0000c5a0


	//   ....[4]....
        /*0074*/ 	.word	0x0000c5d0


	//   ....[5]....
        /*0078*/ 	.word	0x0000c5f0


	//   ....[6]....
        /*007c*/ 	.word	0x0000c680


	//   ....[7]....
        /*0080*/ 	.word	0x0000c6c0


	//   ....[8]....
        /*0084*/ 	.word	0x0000c760


	//   ....[9]....
        /*0088*/ 	.word	0x0000c7b0


	//   ....[10]....
        /*008c*/ 	.word	0x0000c7e0


	//   ....[11]....
        /*0090*/ 	.word	0x0000c8b0


	//   ....[12]....
        /*0094*/ 	.word	0x0000c8f0


	//   ....[13]....
        /*0098*/ 	.word	0x0000ca80


	//   ....[14]....
        /*009c*/ 	.word	0x0000cbe0


	//   ....[15]....
        /*00a0*/ 	.word	0x0000cc20


	//   ....[16]....
        /*00a4*/ 	.word	0x0000ccc0


	//   ....[17]....
        /*00a8*/ 	.word	0x0000ce40


	//   ....[18]....
        /*00ac*/ 	.word	0x0000cfc0


	//   ....[19]....
        /*00b0*/ 	.word	0x0000d130


	//   ....[20]....
        /*00b4*/ 	.word	0x0000d240


	//   ....[21]....
        /*00b8*/ 	.word	0x0000d290


	//   ....[22]....
        /*00bc*/ 	.word	0x0000d2c0


	//----- nvinfo : EIATTR_MAX_THREADS
	.align		4
.L_10679:
        /*00c0*/ 	.byte	0x04, 0x05
        /*00c2*/ 	.short	(.L_10681 - .L_10680)
.L_10680:
        /*00c4*/ 	.word	0x00000080
        /*00c8*/ 	.word	0x00000001
        /*00cc*/ 	.word	0x00000001


	//----- nvinfo : EIATTR_CRS_STACK_SIZE
	.align		4
.L_10681:
        /*00d0*/ 	.byte	0x04, 0x1e
        /*00d2*/ 	.short	(.L_10683 - .L_10682)
.L_10682:
        /*00d4*/ 	.word	0x00000000


	//----- nvinfo : EIATTR_CBANK_PARAM_SIZE
	.align		4
.L_10683:
        /*00d8*/ 	.byte	0x03, 0x19
        /*00da*/ 	.short	0x0230


	//----- nvinfo : EIATTR_PARAM_CBANK
	.align		4
        /*00dc*/ 	.byte	0x04, 0x0a
        /*00de*/ 	.short	(.L_10685 - .L_10684)
	.align		4
.L_10684:
        /*00e0*/ 	.word	index@(.nv.constant0._ZN2at6native18elementwise_kernelILi128ELi4EZNS0_15gpu_kernel_implIZNS0_50_GLOBAL__N__2680c7bb_12_PowKernel_cu_7dd49032_316822pow_scalar_tensor_implIsEEvRNS_18TensorIteratorBaseET_EUlsE_EEvS6_RKS7_EUliE_EEviT1_)
        /*00e4*/ 	.short	0x0210
        /*00e6*/ 	.short	0x0230


	//----- nvinfo : EIATTR_SW_WAR
	.align		4
.L_10685:
        /*00e8*/ 	.byte	0x04, 0x36
        /*00ea*/ 	.short	(.L_10687 - .L_10686)
.L_10686:
        /*00ec*/ 	.word	0x00000008
.L_10687:


//--------------------- .nv.info._ZN2at6native27unrolled_elementwise_kernelIZNS0_50_GLOBAL__N__2680c7bb_12_PowKernel_cu_7dd49032_316822pow_scalar_tensor_implIsEEvRNS_18TensorIteratorBaseET_EUlsE_St5arrayIPcLm2EELi4E23TrivialOffsetCalculatorILi1EjESC_NS0_6memory12LoadWithCastILi1EEENSD_13StoreWithCastILi1EEEEEviS6_T0_T2_T3_T4_T5_ --------------------------
	.section	.nv.info._ZN2at6native27unrolled_elementwise_kernelIZNS0_50_GLOBAL__N__2680c7bb_12_PowKernel_cu_7dd49032_316822pow_scalar_tensor_implIsEEvRNS_18TensorIteratorBaseET_EUlsE_St5arrayIPcLm2EELi4E23TrivialOffsetCalculatorILi1EjESC_NS0_6memory12LoadWithCastILi1EEENSD_13StoreWithCastILi1EEEEEviS6_T0_T2_T3_T4_T5_,"",@"SHT_CUDA_INFO"
	.sectionflags	@""
	.align	4


	//----- nvinfo : EIATTR_CUDA_API_VERSION
	.align		4
        /*0000*/ 	.byte	0x04, 0x37
        /*0002*/ 	.short	(.L_10689 - .L_10688)
.L_10688:
        /*0004*/ 	.word	0x00000082


	//----- nvinfo : EIATTR_KPARAM_INFO
	.align		4
.L_10689:
        /*0008*/ 	.byte	0x04, 0x17
        /*000a*/ 	.short	(.L_10691 - .L_10690)
.L_10690:
        /*000c*/ 	.word	0x00000000
        /*0010*/ 	.short	0x0006
        /*0012*/ 	.short	0x0034
        /*0014*/ 	.byte	0x00, 0xf0, 0x21, 0x00


	//----- nvinfo : EIATTR_KPARAM_INFO
	.align		4
.L_10691:
        /*0018*/ 	.byte	0x04, 0x17
        /*001a*/ 	.short	(.L_10693 - .L_10692)
.L_10692:
        /*001c*/ 	.word	0x00000000
        /*0020*/ 	.short	0x0005
        /*0022*/ 	.short	0x002c
        /*0024*/ 	.byte	0x00, 0xf0, 0x21, 0x00


	//----- nvinfo : EIATTR_KPARAM_INFO
	.align		4
.L_10693:
        /*0028*/ 	.byte	0x04, 0x17
        /*002a*/ 	.short	(.L_10695 - .L_10694)
.L_10694:
        /*002c*/ 	.word	0x00000000
        /*0030*/ 	.short	0x0004
        /*0032*/ 	.short	0x0029
        /*0034*/ 	.byte	0x00, 0xf0, 0x05, 0x00


	//----- nvinfo : EIATTR_KPARAM_INFO
	.align		4
.L_10695:
        /*0038*/ 	.byte	0x04, 0x17
        /*003a*/ 	.short	(.L_10697 - .L_10696)
.L_10696:
        /*003c*/ 	.word	0x00000000
        /*0040*/ 	.short	0x0003
        /*0042*/ 	.short	0x0028
        /*0044*/ 	.byte	0x00, 0xf0, 0x05, 0x00


	//----- nvinfo : EIATTR_KPARAM_INFO
	.align		4
.L_10697:
        /*0048*/ 	.byte	0x04, 0x17
        /*004a*/ 	.short	(.L_10699 - .L_10698)
.L_10698:
        /*004c*/ 	.word	0x00000000
        /*0050*/ 	.short	0x0002
        /*0052*/ 	.short	0x0018
        /*0054*/ 	.byte	0x00, 0xf0, 0x41, 0x00


	//----- nvinfo : EIATTR_KPARAM_INFO
	.align		4
.L_10699:
        /*0058*/ 	.byte	0x04, 0x17
        /*005a*/ 	.short	(.L_10701 - .L_10700)
.L_10700:
        /*005c*/ 	.word	0x00000000
        /*0060*/ 	.short	0x0001
        /*0062*/ 	.short	0x0008
        /*0064*/ 	.byte	0x00, 0xf0, 0x41, 0x00


	//----- nvinfo : EIATTR_KPARAM_INFO
	.align		4
.L_10701:
        /*0068*/ 	.byte	0x04, 0x17
        /*006a*/ 	.short	(.L_10703 - .L_10702)
.L_10702:
        /*006c*/ 	.word	0x00000000
        /*0070*/ 	.short	0x0000
        /*0072*/ 	.short	0x0000
        /*0074*/ 	.byte	0x00, 0xf0, 0x11, 0x00


	//----- nvinfo : EIATTR_SPARSE_MMA_MASK
	.align		4
.L_10703:
        /*0078*/ 	.byte	0x03, 0x50
        /*007a*/ 	.short	0x0000


	//----- nvinfo : EIATTR_MAXREG_COUNT
	.align		4
        /*007c*/ 	.byte	0x03, 0x1b
        /*007e*/ 	.short	0x00ff


	//----- nvinfo : EIATTR_EXTERNS
	.align		4
        /*0080*/ 	.byte	0x04, 0x0f
        /*0082*/ 	.short	(.L_10705 - .L_10704)


	//   ....[0]....
	.align		4
.L_10704:
        /*0084*/ 	.word	index@(__assertfail)


	//----- nvinfo : EIATTR_MERCURY_ISA_VERSION
	.align		4
.L_10705:
        /*0088*/ 	.byte	0x03, 0x5f
        /*008a*/ 	.short	0x0101


	//----- nvinfo : EIATTR_SYSCALL_OFFSETS
	.align		4
        /*008c*/ 	.byte	0x04, 0x46
        /*008e*/ 	.short	(.L_10707 - .L_10706)


	//   ....[0]....
.L_10706:
        /*0090*/ 	.word	0x00000f30


	//   ....[1]....
        /*0094*/ 	.word	0x00001e40


	//   ....[2]....
        /*0098*/ 	.word	0x00002d60


	//   ....[3]....
        /*009c*/ 	.word	0x00003c50


	//   ....[4]....
        /*00a0*/ 	.word	0x00006340


	//   ....[5]....
        /*00a4*/ 	.word	0x00007280


	//   ....[6]....
        /*00a8*/ 	.word	0x000081a0


	//   ....[7]....
        /*00ac*/ 	.word	0x000090c0


	//----- nvinfo : EIATTR_EXIT_INSTR_OFFSETS
	.align		4
.L_10707:
        /*00b0*/ 	.byte	0x04, 0x1c
        /*00b2*/ 	.short	(.L_10709 - .L_10708)


	//   ....[0]....
.L_10708:
        /*00b4*/ 	.word	0x00008250


	//   ....[1]....
        /*00b8*/ 	.word	0x00008380


	//   ....[2]....
        /*00bc*/ 	.word	0x000083a0


	//   ....[3]....
        /*00c0*/ 	.word	0x00008440


	//   ....[4]....
        /*00c4*/ 	.word	0x00008470


	//   ....[5]....
        /*00c8*/ 	.word	0x00008490


	//   ....[6]....
        /*00cc*/ 	.word	0x00008520


	//   ....[7]....
        /*00d0*/ 	.word	0x00008560


	//   ....[8]....
        /*00d4*/ 	.word	0x00008600


	//   ....[9]....
        /*00d8*/ 	.word	0x00008650


	//   ....[10]....
        /*00dc*/ 	.word	0x00008680


	//   ....[11]....
        /*00e0*/ 	.word	0x00008750


	//   ....[12]....
        /*00e4*/ 	.word	0x00008790


	//   ....[13]....
        /*00e8*/ 	.word	0x00008920


	//   ....[14]....
        /*00ec*/ 	.word	0x00008a80


	//   ....[15]....
        /*00f0*/ 	.word	0x00008ac0


	//   ....[16]....
        /*00f4*/ 	.word	0x00008b60


	//   ....[17]....
        /*00f8*/ 	.word	0x00008ce0


	//   ....[18]....
        /*00fc*/ 	.word	0x00008e60


	//   ....[19]....
        /*0100*/ 	.word	0x00008fc0


	//   ....[20]....
        /*0104*/ 	.word	0x000090d0


	//   ....[21]....
        /*0108*/ 	.word	0x00009110


	//   ....[22]....
        /*010c*/ 	.word	0x00009140


	//----- nvinfo : EIATTR_MAX_THREADS
	.align		4
.L_10709:
        /*0110*/ 	.byte	0x04, 0x05
        /*0112*/ 	.short	(.L_10711 - .L_10710)
.L_10710:
        /*0114*/ 	.word	0x00000080
        /*0118*/ 	.word	0x00000001
        /*011c*/ 	.word	0x00000001


	//----- nvinfo : EIATTR_CRS_STACK_SIZE
	.align		4
.L_10711:
        /*0120*/ 	.byte	0x04, 0x1e
        /*0122*/ 	.short	(.L_10713 - .L_10712)
.L_10712:
        /*0124*/ 	.word	0x00000000


	//----- nvinfo : EIATTR_CBANK_PARAM_SIZE
	.align		4
.L_10713:
        /*0128*/ 	.byte	0x03, 0x19
        /*012a*/ 	.short	0x003c


	//----- nvinfo : EIATTR_PARAM_CBANK
	.align		4
        /*012c*/ 	.byte	0x04, 0x0a
        /*012e*/ 	.short	(.L_10715 - .L_10714)
	.align		4
.L_10714:
        /*0130*/ 	.word	index@(.nv.constant0._ZN2at6native27unrolled_elementwise_kernelIZNS0_50_GLOBAL__N__2680c7bb_12_PowKernel_cu_7dd49032_316822pow_scalar_tensor_implIsEEvRNS_18TensorIteratorBaseET_EUlsE_St5arrayIPcLm2EELi4E23TrivialOffsetCalculatorILi1EjESC_NS0_6memory12LoadWithCastILi1EEENSD_13StoreWithCastILi1EEEEEviS6_T0_T2_T3_T4_T5_)
        /*0134*/ 	.short	0x0210
        /*0136*/ 	.short	0x003c


	//----- nvinfo : EIATTR_SW_WAR
	.align		4
.L_10715:
        /*0138*/ 	.byte	0x04, 0x36
        /*013a*/ 	.short	(.L_10717 - .L_10716)
.L_10716:
        /*013c*/ 	.word	0x00000008
.L_10717:


//--------------------- .nv.info._ZN2at6native18elementwise_kernelILi128ELi4EZNS0_22gpu_kernel_impl_nocastIZNS0_50_GLOBAL__N__2680c7bb_12_PowKernel_cu_7dd49032_316822pow_scalar_tensor_implIsEEvRNS_18TensorIteratorBaseET_EUlsE_EEvS6_RKS7_EUliE_EEviT1_ --------------------------
	.section	.nv.info._ZN2at6native18elementwise_kernelILi128ELi4EZNS0_22gpu_kernel_impl_nocastIZNS0_50_GLOBAL__N__2680c7bb_12_PowKernel_cu_7dd49032_316822pow_scalar_tensor_implIsEEvRNS_18TensorIteratorBaseET_EUlsE_EEvS6_RKS7_EUliE_EEviT1_,"",@"SHT_CUDA_INFO"
	.sectionflags	@""
	.align	4


	//----- nvinfo : EIATTR_CUDA_API_VERSION
	.align		4
        /*0000*/ 	.byte	0x04, 0x37
        /*0002*/ 	.short	(.L_10719 - .L_10718)
.L_10718:
        /*0004*/ 	.word	0x00000082


	//----- nvinfo : EIATTR_KPARAM_INFO
	.align		4
.L_10719:
        /*0008*/ 	.byte	0x04, 0x17
        /*000a*/ 	.short	(.L_10721 - .L_10720)
.L_10720:
        /*000c*/ 	.word	0x00000000
        /*0010*/ 	.short	0x0001
        /*0012*/ 	.short	0x0008
        /*0014*/ 	.byte	0x00, 0xf0, 0x81, 0x08


	//----- nvinfo : EIATTR_KPARAM_INFO
	.align		4
.L_10721:
        /*0018*/ 	.byte	0x04, 0x17
        /*001a*/ 	.short	(.L_10723 - .L_10722)
.L_10722:
        /*001c*/ 	.word	0x00000000
        /*0020*/ 	.short	0x0000
        /*0022*/ 	.short	0x0000
        /*0024*/ 	.byte	0x00, 0xf0, 0x11, 0x00


	//----- nvinfo : EIATTR_SPARSE_MMA_MASK
	.align		4
.L_10723:
        /*0028*/ 	.byte	0x03, 0x50
        /*002a*/ 	.short	0x0000


	//----- nvinfo : EIATTR_MAXREG_COUNT
	.align		4
        /*002c*/ 	.byte	0x03, 0x1b
        /*002e*/ 	.short	0x0080


	//----- nvinfo : EIATTR_MERCURY_ISA_VERSION
	.align		4
        /*0030*/ 	.byte	0x03, 0x5f
        /*0032*/ 	.short	0x0101


	//----- nvinfo : EIATTR_EXIT_INSTR_OFFSETS
	.align		4
        /*0034*/ 	.byte	0x04, 0x1c
        /*0036*/ 	.short	(.L_10725 - .L_10724)


	//   ....[0]....
.L_10724:
        /*0038*/ 	.word	0x00004670


	//   ....[1]....
        /*003c*/ 	.word	0x00005db0


	//----- nvinfo : EIATTR_MAX_THREADS
	.align		4
.L_10725:
        /*0040*/ 	.byte	0x04, 0x05
        /*0042*/ 	.short	(.L_10727 - .L_10726)
.L_10726:
        /*0044*/ 	.word	0x00000080
        /*0048*/ 	.word	0x00000001
        /*004c*/ 	.word	0x00000001


	//----- nvinfo : EIATTR_CRS_STACK_SIZE
	.align		4
.L_10727:
        /*0050*/ 	.byte	0x04, 0x1e
        /*0052*/ 	.short	(.L_10729 - .L_10728)
.L_10728:
        /*0054*/ 	.word	0x00000000


	//----- nvinfo : EIATTR_CBANK_PARAM_SIZE
	.align		4
.L_10729:
        /*0058*/ 	.byte	0x03, 0x19
        /*005a*/ 	.short	0x0228


	//----- nvinfo : EIATTR_PARAM_CBANK
	.align		4
        /*005c*/ 	.byte	0x04, 0x0a
        /*005e*/ 	.short	(.L_10731 - .L_10730)
	.align		4
.L_10730:
        /*0060*/ 	.word	index@(.nv.constant0._ZN2at6native18elementwise_kernelILi128ELi4EZNS0_22gpu_kernel_impl_nocastIZNS0_50_GLOBAL__N__2680c7bb_12_PowKernel_cu_7dd49032_316822pow_scalar_tensor_implIsEEvRNS_18TensorIteratorBaseET_EUlsE_EEvS6_RKS7_EUliE_EEviT1_)
        /*0064*/ 	.short	0x0210
        /*0066*/ 	.short	0x0228


	//----- nvinfo : EIATTR_SW_WAR
	.align		4
.L_10731:
        /*0068*/ 	.byte	0x04, 0x36
        /*006a*/ 	.short	(.L_10733 - .L_10732)
.L_10732:
        /*006c*/ 	.word	0x00000008
.L_10733:


//--------------------- .nv.info._ZN2at6native27unrolled_elementwise_kernelIZNS0_50_GLOBAL__N__2680c7bb_12_PowKernel_cu_7dd49032_316822pow_scalar_tensor_implIsEEvRNS_18TensorIteratorBaseET_EUlsE_St5arrayIPcLm2EELi4E23TrivialOffsetCalculatorILi1EjESC_NS0_6memory15LoadWithoutCastENSD_16StoreWithoutCastEEEviS6_T0_T2_T3_T4_T5_ --------------------------
	.section	.nv.info._ZN2at6native27unrolled_elementwise_kernelIZNS0_50_GLOBAL__N__2680c7bb_12_PowKernel_cu_7dd49032_316822pow_scalar_tensor_implIsEEvRNS_18TensorIteratorBaseET_EUlsE_St5arrayIPcLm2EELi4E23TrivialOffsetCalculatorILi1EjESC_NS0_6memory15LoadWithoutCastENSD_16StoreWithoutCastEEEviS6_T0_T2_T3_T4_T5_,"",@"SHT_CUDA_INFO"
	.sectionflags	@""
	.align	4


	//----- nvinfo : EIATTR_CUDA_API_VERSION
	.align		4
        /*0000*/ 	.byte	0x04, 0x37
        /*0002*/ 	.short	(.L_10735 - .L_10734)
.L_10734:
        /*0004*/ 	.word	0x00000082


	//----- nvinfo : EIATTR_KPARAM_INFO
	.align		4
.L_10735:
        /*0008*/ 	.byte	0x04, 0x17
        /*000a*/ 	.short	(.L_10737 - .L_10736)
.L_10736:
        /*000c*/ 	.word	0x00000000
        /*0010*/ 	.short	0x0006
        /*0012*/ 	.short	0x002b
        /*0014*/ 	.byte	0x00, 0xf0, 0x05, 0x00


	//----- nvinfo : EIATTR_KPARAM_INFO
	.align		4
.L_10737:
        /*0018*/ 	.byte	0x04, 0x17
        /*001a*/ 	.short	(.L_10739 - .L_10738)
.L_10738:
        /*001c*/ 	.word	0x00000000
        /*0020*/ 	.short	0x0005
        /*0022*/ 	.short	0x002a
        /*0024*/ 	.byte	0x00, 0xf0, 0x05, 0x00


	//----- nvinfo : EIATTR_KPARAM_INFO
	.align		4
.L_10739:
        /*0028*/ 	.byte	0x04, 0x17
        /*002a*/ 	.short	(.L_10741 - .L_10740)
.L_10740:
        /*002c*/ 	.word	0x00000000
        /*0030*/ 	.short	0x0004
        /*0032*/ 	.short	0x0029
        /*0034*/ 	.byte	0x00, 0xf0, 0x05, 0x00


	//----- nvinfo : EIATTR_KPARAM_INFO
	.align		4
.L_10741:
        /*0038*/ 	.byte	0x04, 0x17
        /*003a*/ 	.short	(.L_10743 - .L_10742)
.L_10742:
        /*003c*/ 	.word	0x00000000
        /*0040*/ 	.short	0x0003
        /*0042*/ 	.short	0x0028
        /*0044*/ 	.byte	0x00, 0xf0, 0x05, 0x00


	//----- nvinfo : EIATTR_KPARAM_INFO
	.align		4
.L_10743:
        /*0048*/ 	.byte	0x04, 0x17
        /*004a*/ 	.short	(.L_10745 - .L_10744)
.L_10744:
        /*004c*/ 	.word	0x00000000
        /*0050*/ 	.short	0x0002
        /*0052*/ 	.short	0x0018
        /*0054*/ 	.byte	0x00, 0xf0, 0x41, 0x00


	//----- nvinfo : EIATTR_KPARAM_INFO
	.align		4
.L_10745:
        /*0058*/ 	.byte	0x04, 0x17
        /*005a*/ 	.short	(.L_10747 - .L_10746)
.L_10746:
        /*005c*/ 	.word	0x00000000
        /*0060*/ 	.short	0x0001
        /*0062*/ 	.short	0x0008
        /*0064*/ 	.byte	0x00, 0xf0, 0x41, 0x00


	//----- nvinfo : EIATTR_KPARAM_INFO
	.align		4
.L_10747:
        /*0068*/ 	.byte	0x04, 0x17
        /*006a*/ 	.short	(.L_10749 - .L_10748)
.L_10748:
        /*006c*/ 	.word	0x00000000
        /*0070*/ 	.short	0x0000
        /*0072*/ 	.short	0x0000
        /*0074*/ 	.byte	0x00, 0xf0, 0x11, 0x00


	//----- nvinfo : EIATTR_SPARSE_MMA_MASK
	.align		4
.L_10749:
        /*0078*/ 	.byte	0x03, 0x50
        /*007a*/ 	.short	0x0000


	//----- nvinfo : EIATTR_MAXREG_COUNT
	.align		4
        /*007c*/ 	.byte	0x03, 0x1b
        /*007e*/ 	.short	0x00ff


	//----- nvinfo : EIATTR_MERCURY_ISA_VERSION
	.align		4
        /*0080*/ 	.byte	0x03, 0x5f
        /*0082*/ 	.short	0x0101


	//----- nvinfo : EIATTR_EXIT_INSTR_OFFSETS
	.align		4
        /*0084*/ 	.byte	0x04, 0x1c
        /*0086*/ 	.short	(.L_10751 - .L_10750)


	//   ....[0]....
.L_10750:
        /*0088*/ 	.word	0x00001a90


	//   ....[1]....
        /*008c*/ 	.word	0x00001ae0


	//----- nvinfo : EIATTR_MAX_THREADS
	.align		4
.L_10751:
        /*0090*/ 	.byte	0x04, 0x05
        /*0092*/ 	.short	(.L_10753 - .L_10752)
.L_10752:
        /*0094*/ 	.word	0x00000080
        /*0098*/ 	.word	0x00000001
        /*009c*/ 	.word	0x00000001


	//----- nvinfo : EIATTR_CRS_STACK_SIZE
	.align		4
.L_10753:
        /*00a0*/ 	.byte	0x04, 0x1e
        /*00a2*/ 	.short	(.L_10755 - .L_10754)
.L_10754:
        /*00a4*/ 	.word	0x00000000


	//----- nvinfo : EIATTR_CBANK_PARAM_SIZE
	.align		4
.L_10755:
        /*00a8*/ 	.byte	0x03, 0x19
        /*00aa*/ 	.short	0x002c


	//----- nvinfo : EIATTR_PARAM_CBANK
	.align		4
        /*00ac*/ 	.byte	0x04, 0x0a
        /*00ae*/ 	.short	(.L_10757 - .L_10756)
	.align		4
.L_10756:
        /*00b0*/ 	.word	index@(.nv.constant0._ZN2at6native27unrolled_elementwise_kernelIZNS0_50_GLOBAL__N__2680c7bb_12_PowKernel_cu_7dd49032_316822pow_scalar_tensor_implIsEEvRNS_18TensorIteratorBaseET_EUlsE_St5arrayIPcLm2EELi4E23TrivialOffsetCalculatorILi1EjESC_NS0_6memory15LoadWithoutCastENSD_16StoreWithoutCastEEEviS6_T0_T2_T3_T4_T5_)
        /*00b4*/ 	.short	0x0210
        /*00b6*/ 	.short	0x002c


	//----- nvinfo : EIATTR_SW_WAR
	.align		4
.L_10757:
        /*00b8*/ 	.byte	0x04, 0x36
        /*00ba*/ 	.short	(.L_10759 - .L_10758)
.L_10758:
        /*00bc*/ 	.word	0x00000008
.L_10759:


//--------------------- .nv.info._ZN2at6native29vectorized_elementwise_kernelILi2EZNS0_50_GLOBAL__N__2680c7bb_12_PowKernel_cu_7dd49032_316822pow_scalar_tensor_implIsEEvRNS_18TensorIteratorBaseET_EUlsE_St5arrayIPcLm2EEEEviT0_T1_ --------------------------
	.section	.nv.info._ZN2at6native29vectorized_elementwise_kernelILi2EZNS0_50_GLOBAL__N__2680c7bb_12_PowKernel_cu_7dd49032_316822pow_scalar_tensor_implIsEEvRNS_18TensorIteratorBaseET_EUlsE_St5arrayIPcLm2EEEEviT0_T1_,"",@"SHT_CUDA_INFO"
	.sectionflags	@""
	.align	4


	//----- nvinfo : EIATTR_CUDA_API_VERSION
	.align		4
        /*0000*/ 	.byte	0x04, 0x37
        /*0002*/ 	.short	(.L_10761 - .L_10760)
.L_10760:
        /*0004*/ 	.word	0x00000082


	//----- nvinfo : EIATTR_KPARAM_INFO
	.align		4
.L_10761:
        /*0008*/ 	.byte	0x04, 0x17
        /*000a*/ 	.short	(.L_10763 - .L_10762)
.L_10762:
        /*000c*/ 	.word	0x00000000
        /*0010*/ 	.short	0x0002
        /*0012*/ 	.short	0x0018
        /*0014*/ 	.byte	0x00, 0xf0, 0x41, 0x00


	//----- nvinfo : EIATTR_KPARAM_INFO
	.align		4
.L_10763:
        /*0018*/ 	.byte	0x04, 0x17
        /*001a*/ 	.short	(.L_10765 - .L_10764)
.L_10764:
        /*001c*/ 	.word	0x00000000
        /*0020*/ 	.short	0x0001
        /*0022*/ 	.short	0x0008
        /*0024*/ 	.byte	0x00, 0xf0, 0x41, 0x00


	//----- nvinfo : EIATTR_KPARAM_INFO
	.align		4
.L_10765:
        /*0028*/ 	.byte	0x04, 0x17
        /*002a*/ 	.short	(.L_10767 - .L_10766)
.L_10766:
        /*002c*/ 	.word	0x00000000
        /*0030*/ 	.short	0x0000
        /*0032*/ 	.short	0x0000
        /*0034*/ 	.byte	0x00, 0xf0, 0x11, 0x00


	//----- nvinfo : EIATTR_SPARSE_MMA_MASK
	.align		4
.L_10767:
        /*0038*/ 	.byte	0x03, 0x50
        /*003a*/ 	.short	0x0000


	//----- nvinfo : EIATTR_MAXREG_COUNT
	.align		4
        /*003c*/ 	.byte	0x03, 0x1b
        /*003e*/ 	.short	0x00ff


	//----- nvinfo : EIATTR_MERCURY_ISA_VERSION
	.align		4
        /*0040*/ 	.byte	0x03, 0x5f
        /*0042*/ 	.short	0x0101


	//----- nvinfo : EIATTR_EXIT_INSTR_OFFSETS
	.align		4
        /*0044*/ 	.byte	0x04, 0x1c
        /*0046*/ 	.short	(.L_10769 - .L_10768)


	//   ....[0]....
.L_10768:
        /*0048*/ 	.word	0x000033b0


	//   ....[1]....
        /*004c*/ 	.word	0x000067e0


	//   ....[2]....
        /*0050*/ 	.word	0x00006830


	//----- nvinfo : EIATTR_MAX_THREADS
	.align		4
.L_10769:
        /*0054*/ 	.byte	0x04, 0x05
        /*0056*/ 	.short	(.L_10771 - .L_10770)
.L_10770:
        /*0058*/ 	.word	0x00000080
        /*005c*/ 	.word	0x00000001
        /*0060*/ 	.word	0x00000001


	//----- nvinfo : EIATTR_CRS_STACK_SIZE
	.align		4
.L_10771:
        /*0064*/ 	.byte	0x04, 0x1e
        /*0066*/ 	.short	(.L_10773 - .L_10772)
.L_10772:
        /*0068*/ 	.word	0x00000000


	//----- nvinfo : EIATTR_CBANK_PARAM_SIZE
	.align		4
.L_10773:
        /*006c*/ 	.byte	0x03, 0x19
        /*006e*/ 	.short	0x0028


	//----- nvinfo : EIATTR_PARAM_CBANK
	.align		4
        /*0070*/ 	.byte	0x04, 0x0a
        /*0072*/ 	.short	(.L_10775 - .L_10774)
	.align		4
.L_10774:
        /*0074*/ 	.word	index@(.nv.constant0._ZN2at6native29vectorized_elementwise_kernelILi2EZNS0_50_GLOBAL__N__2680c7bb_12_PowKernel_cu_7dd49032_316822pow_scalar_tensor_implIsEEvRNS_18TensorIteratorBaseET_EUlsE_St5arrayIPcLm2EEEEviT0_T1_)
        /*0078*/ 	.short	0x0210
        /*007a*/ 	.short	0x0028


	//----- nvinfo : EIATTR_SW_WAR
	.align		4
.L_10775:
        /*007c*/ 	.byte	0x04, 0x36
        /*007e*/ 	.short	(.L_10777 - .L_10776)
.L_10776:
        /*0080*/ 	.word	0x00000008
.L_10777:


//--------------------- .nv.info._ZN2at6native29vectorized_elementwise_kernelILi4EZNS0_50_GLOBAL__N__2680c7bb_12_PowKernel_cu_7dd49032_316822pow_scalar_tensor_implIsEEvRNS_18TensorIteratorBaseET_EUlsE_St5arrayIPcLm2EEEEviT0_T1_ --------------------------
	.section	.nv.info._ZN2at6native29vectorized_elementwise_kernelILi4EZNS0_50_GLOBAL__N__2680c7bb_12_PowKernel_cu_7dd49032_316822pow_scalar_tensor_implIsEEvRNS_18TensorIteratorBaseET_EUlsE_St5arrayIPcLm2EEEEviT0_T1_,"",@"SHT_CUDA_INFO"
	.sectionflags	@""
	.align	4


	//----- nvinfo : EIATTR_CUDA_API_VERSION
	.align		4
        /*0000*/ 	.byte	0x04, 0x37
        /*0002*/ 	.short	(.L_10779 - .L_10778)
.L_10778:
        /*0004*/ 	.word	0x00000082


	//----- nvinfo : EIATTR_KPARAM_INFO
	.align		4
.L_10779:
        /*0008*/ 	.byte	0x04, 0x17
        /*000a*/ 	.short	(.L_10781 - .L_10780)
.L_10780:
        /*000c*/ 	.word	0x00000000
        /*0010*/ 	.short	0x0002
        /*0012*/ 	.short	0x0018
        /*0014*/ 	.byte	0x00, 0xf0, 0x41, 0x00


	//----- nvinfo : EIATTR_KPARAM_INFO
	.align		4
.L_10781:
        /*0018*/ 	.byte	0x04, 0x17
        /*001a*/ 	.short	(.L_10783 - .L_10782)
.L_10782:
        /*001c*/ 	.word	0x00000000
        /*0020*/ 	.short	0x0001
        /*0022*/ 	.short	0x0008
        /*0024*/ 	.byte	0x00, 0xf0, 0x41, 0x00


	//----- nvinfo : EIATTR_KPARAM_INFO
	.align		4
.L_10783:
        /*0028*/ 	.byte	0x04, 0x17
        /*002a*/ 	.short	(.L_10785 - .L_10784)
.L_10784:
        /*002c*/ 	.word	0x00000000
        /*0030*/ 	.short	0x0000
        /*0032*/ 	.short	0x0000
        /*0034*/ 	.byte	0x00, 0xf0, 0x11, 0x00


	//----- nvinfo : EIATTR_SPARSE_MMA_MASK
	.align		4
.L_10785:
        /*0038*/ 	.byte	0x03, 0x50
        /*003a*/ 	.short	0x0000


	//----- nvinfo : EIATTR_MAXREG_COUNT
	.align		4
        /*003c*/ 	.byte	0x03, 0x1b
        /*003e*/ 	.short	0x00ff


	//----- nvinfo : EIATTR_MERCURY_ISA_VERSION
	.align		4
        /*0040*/ 	.byte	0x03, 0x5f
        /*0042*/ 	.short	0x0101


	//----- nvinfo : EIATTR_EXIT_INSTR_OFFSETS
	.align		4
        /*0044*/ 	.byte	0x04, 0x1c
        /*0046*/ 	.short	(.L_10787 - .L_10786)


	//   ....[0]....
.L_10786:
        /*0048*/ 	.word	0x000033b0


	//   ....[1]....
        /*004c*/ 	.word	0x000067e0


	//   ....[2]....
        /*0050*/ 	.word	0x00006830


	//----- nvinfo : EIATTR_MAX_THREADS
	.align		4
.L_10787:
        /*0054*/ 	.byte	0x04, 0x05
        /*0056*/ 	.short	(.L_10789 - .L_10788)
.L_10788:
        /*0058*/ 	.word	0x00000080
        /*005c*/ 	.word	0x00000001
        /*0060*/ 	.word	0x00000001


	//----- nvinfo : EIATTR_CRS_STACK_SIZE
	.align		4
.L_10789:
        /*0064*/ 	.byte	0x04, 0x1e
        /*0066*/ 	.short	(.L_10791 - .L_10790)
.L_10790:
        /*0068*/ 	.word	0x00000000


	//----- nvinfo : EIATTR_CBANK_PARAM_SIZE
	.align		4
.L_10791:
        /*006c*/ 	.byte	0x03, 0x19
        /*006e*/ 	.short	0x0028


	//----- nvinfo : EIATTR_PARAM_CBANK
	.align		4
        /*0070*/ 	.byte	0x04, 0x0a
        /*0072*/ 	.short	(.L_10793 - .L_10792)
	.align		4
.L_10792:
        /*0074*/ 	.word	index@(.nv.constant0._ZN2at6native29vectorized_elementwise_kernelILi4EZNS0_50_GLOBAL__N__2680c7bb_12_PowKernel_cu_7dd49032_316822pow_scalar_tensor_implIsEEvRNS_18TensorIteratorBaseET_EUlsE_St5arrayIPcLm2EEEEviT0_T1_)
        /*0078*/ 	.short	0x0210
        /*007a*/ 	.short	0x0028


	//----- nvinfo : EIATTR_SW_WAR
	.align		4
.L_10793:
        /*007c*/ 	.byte	0x04, 0x36
        /*007e*/ 	.short	(.L_10795 - .L_10794)
.L_10794:
        /*0080*/ 	.word	0x00000008
.L_10795:


//--------------------- .nv.info._ZN2at6native29vectorized_elementwise_kernelILi8EZNS0_50_GLOBAL__N__2680c7bb_12_PowKernel_cu_7dd49032_316822pow_scalar_tensor_implIsEEvRNS_18TensorIteratorBaseET_EUlsE_St5arrayIPcLm2EEEEviT0_T1_ --------------------------
	.section	.nv.info._ZN2at6native29vectorized_elementwise_kernelILi8EZNS0_50_GLOBAL__N__2680c7bb_12_PowKernel_cu_7dd49032_316822pow_scalar_tensor_implIsEEvRNS_18TensorIteratorBaseET_EUlsE_St5arrayIPcLm2EEEEviT0_T1_,"",@"SHT_CUDA_INFO"
	.sectionflags	@""
	.align	4


	//----- nvinfo : EIATTR_CUDA_API_VERSION
	.align		4
        /*0000*/ 	.byte	0x04, 0x37
        /*0002*/ 	.short	(.L_10797 - .L_10796)
.L_10796:
        /*0004*/ 	.word	0x00000082


	//----- nvinfo : EIATTR_KPARAM_INFO
	.align		4
.L_10797:
        /*0008*/ 	.byte	0x04, 0x17
        /*000a*/ 	.short	(.L_10799 - .L_10798)
.L_10798:
        /*000c*/ 	.word	0x00000000
        /*0010*/ 	.short	0x0002
        /*0012*/ 	.short	0x0018
        /*0014*/ 	.byte	0x00, 0xf0, 0x41, 0x00


	//----- nvinfo : EIATTR_KPARAM_INFO
	.align		4
.L_10799:
        /*0018*/ 	.byte	0x04, 0x17
        /*001a*/ 	.short	(.L_10801 - .L_10800)
.L_10800:
        /*001c*/ 	.word	0x00000000
        /*0020*/ 	.short	0x0001
        /*0022*/ 	.short	0x0008
        /*0024*/ 	.byte	0x00, 0xf0, 0x41, 0x00


	//----- nvinfo : EIATTR_KPARAM_INFO
	.align		4
.L_10801:
        /*0028*/ 	.byte	0x04, 0x17
        /*002a*/ 	.short	(.L_10803 - .L_10802)
.L_10802:
        /*002c*/ 	.word	0x00000000
        /*0030*/ 	.short	0x0000
        /*0032*/ 	.short	0x0000
        /*0034*/ 	.byte	0x00, 0xf0, 0x11, 0x00


	//----- nvinfo : EIATTR_SPARSE_MMA_MASK
	.align		4
.L_10803:
        /*0038*/ 	.byte	0x03, 0x50
        /*003a*/ 	.short	0x0000


	//----- nvinfo : EIATTR_MAXREG_COUNT
	.align		4
        /*003c*/ 	.byte	0x03, 0x1b
        /*003e*/ 	.short	0x00ff


	//----- nvinfo : EIATTR_MERCURY_ISA_VERSION
	.align		4
        /*0040*/ 	.byte	0x03, 0x5f
        /*0042*/ 	.short	0x0101


	//----- nvinfo : EIATTR_EXIT_INSTR_OFFSETS
	.align		4
        /*0044*/ 	.byte	0x04, 0x1c
        /*0046*/ 	.short	(.L_10805 - .L_10804)


	//   ....[0]....
.L_10804:
        /*0048*/ 	.word	0x00003350


	//   ....[1]....
        /*004c*/ 	.word	0x000068b0


	//   ....[2]....
        /*0050*/ 	.word	0x00006900


	//----- nvinfo : EIATTR_MAX_THREADS
	.align		4
.L_10805:
        /*0054*/ 	.byte	0x04, 0x05
        /*0056*/ 	.short	(.L_10807 - .L_10806)
.L_10806:
        /*0058*/ 	.word	0x00000080
        /*005c*/ 	.word	0x00000001
        /*0060*/ 	.word	0x00000001


	//----- nvinfo : EIATTR_CRS_STACK_SIZE
	.align		4
.L_10807:
        /*0064*/ 	.byte	0x04, 0x1e
        /*0066*/ 	.short	(.L_10809 - .L_10808)
.L_10808:
        /*0068*/ 	.word	0x00000000


	//----- nvinfo : EIATTR_CBANK_PARAM_SIZE
	.align		4
.L_10809:
        /*006c*/ 	.byte	0x03, 0x19
        /*006e*/ 	.short	0x0028


	//----- nvinfo : EIATTR_PARAM_CBANK
	.align		4
        /*0070*/ 	.byte	0x04, 0x0a
        /*0072*/ 	.short	(.L_10811 - .L_10810)
	.align		4
.L_10810:
        /*0074*/ 	.word	index@(.nv.constant0._ZN2at6native29vectorized_elementwise_kernelILi8EZNS0_50_GLOBAL__N__2680c7bb_12_PowKernel_cu_7dd49032_316822pow_scalar_tensor_implIsEEvRNS_18TensorIteratorBaseET_EUlsE_St5arrayIPcLm2EEEEviT0_T1_)
        /*0078*/ 	.short	0x0210
        /*007a*/ 	.short	0x0028


	//----- nvinfo : EIATTR_SW_WAR
	.align		4
.L_10811:
        /*007c*/ 	.byte	0x04, 0x36
        /*007e*/ 	.short	(.L_10813 - .L_10812)
.L_10812:
        /*0080*/ 	.word	0x00000008
.L_10813:


//--------------------- .nv.info._ZN2at6native18elementwise_kernelILi128ELi4EZNS0_15gpu_kernel_implIZZZNS0_50_GLOBAL__N__2680c7bb_12_PowKernel_cu_7dd49032_316824pow_tensor_tensor_kernelERNS_18TensorIteratorBaseEENKUlvE_clEvENKUlvE2_clEvEUlllE_EEvS5_RKT_EUliE_EEviT1_ --------------------------
	.section	.nv.info._ZN2at6native18elementwise_kernelILi128ELi4EZNS0_15gpu_kernel_implIZZZNS0_50_GLOBAL__N__2680c7bb_12_PowKernel_cu_7dd49032_316824pow_tensor_tensor_kernelERNS_18TensorIteratorBaseEENKUlvE_clEvENKUlvE2_clEvEUlllE_EEvS5_RKT_EUliE_EEviT1_,"",@"SHT_CUDA_INFO"
	.sectionflags	@""
	.align	4


	//----- nvinfo : EIATTR_CUDA_API_VERSION
	.align		4
        /*0000*/ 	.byte	0x04, 0x37
        /*0002*/ 	.short	(.L_10815 - .L_10814)
.L_10814:
        /*0004*/ 	.word	0x00000082


	//----- nvinfo : EIATTR_KPARAM_INFO
	.align		4
.L_10815:
        /*0008*/ 	.byte	0x04, 0x17
        /*000a*/ 	.short	(.L_10817 - .L_10816)
.L_10816:
        /*000c*/ 	.word	0x00000000
        /*0010*/ 	.short	0x0001
        /*0012*/ 	.short	0x0008
        /*0014*/ 	.byte	0x00, 0xf0, 0x41, 0x0a


	//----- nvinfo : EIATTR_KPARAM_INFO
	.align		4
.L_10817:
        /*0018*/ 	.byte	0x04, 0x17
        /*001a*/ 	.short	(.L_10819 - .L_10818)
.L_10818:
        /*001c*/ 	.word	0x00000000
        /*0020*/ 	.short	0x0000
        /*0022*/ 	.short	0x0000
        /*0024*/ 	.byte	0x00, 0xf0, 0x11, 0x00


	//----- nvinfo : EIATTR_SPARSE_MMA_MASK
	.align		4
.L_10819:
        /*0028*/ 	.byte	0x03, 0x50
        /*002a*/ 	.short	0x0000


	//----- nvinfo : EIATTR_MAXREG_COUNT
	.align		4
        /*002c*/ 	.byte	0x03, 0x1b
        /*002e*/ 	.short	0x0080


	//----- nvinfo : EIATTR_EXTERNS
	.align		4
        /*0030*/ 	.byte	0x04, 0x0f
        /*0032*/ 	.short	(.L_10821 - .L_10820)


	//   ....[0]....
	.align		4
.L_10820:
        /*0034*/ 	.word	index@(__assertfail)


	//----- nvinfo : EIATTR_MERCURY_ISA_VERSION
	.align		4
.L_10821:
        /*0038*/ 	.byte	0x03, 0x5f
        /*003a*/ 	.short	0x0101


	//----- nvinfo : EIATTR_SYSCALL_OFFSETS
	.align		4
        /*003c*/ 	.byte	0x04, 0x46
        /*003e*/ 	.short	(.L_10823 - .L_10822)


	//   ....[0]....
.L_10822:
        /*0040*/ 	.word	0x00002500


	//   ....[1]....
        /*0044*/ 	.word	0x00003370


	//   ....[2]....
        /*0048*/ 	.word	0x00004650


	//   ....[3]....
        /*004c*/ 	.word	0x00006b60


	//   ....[4]....
        /*0050*/ 	.word	0x000079d0


	//   ....[5]....
        /*0054*/ 	.word	0x00008cd0


	//   ....[6]....
        /*0058*/ 	.word	0x0000b1d0


	//   ....[7]....
        /*005c*/ 	.word	0x0000c040


	//   ....[8]....
        /*0060*/ 	.word	0x0000d340


	//   ....[9]....
        /*0064*/ 	.word	0x0000f830


	//   ....[10]....
        /*0068*/ 	.word	0x000106a0


	//   ....[11]....
        /*006c*/ 	.word	0x000119a0


	//----- nvinfo : EIATTR_EXIT_INSTR_OFFSETS
	.align		4
.L_10823:
        /*0070*/ 	.byte	0x04, 0x1c
        /*0072*/ 	.short	(.L_10825 - .L_10824)


	//   ....[0]....
.L_10824:
        /*0074*/ 	.word	0x0000d3d0


	//   ....[1]....
        /*0078*/ 	.word	0x00010c80


	//   ....[2]....
        /*007c*/ 	.word	0x00010ca0


	//   ....[3]....
        /*0080*/ 	.word	0x00010d20


	//   ....[4]....
        /*0084*/ 	.word	0x00010d40


	//   ....[5]....
        /*0088*/ 	.word	0x00010d60


	//   ....[6]....
        /*008c*/ 	.word	0x00010df0


	//   ....[7]....
        /*0090*/ 	.word	0x00010e30


	//   ....[8]....
        /*0094*/ 	.word	0x00010ed0


	//   ....[9]....
        /*0098*/ 	.word	0x00010f20


	//   ....[10]....
        /*009c*/ 	.word	0x00010f50


	//   ....[11]....
        /*00a0*/ 	.word	0x00011020


	//   ....[12]....
        /*00a4*/ 	.word	0x00011060


	//   ....[13]....
        /*00a8*/ 	.word	0x000111f0


	//   ....[14]....
        /*00ac*/ 	.word	0x00011350


	//   ....[15]....
        /*00b0*/ 	.word	0x00011390


	//   ....[16]....
        /*00b4*/ 	.word	0x00011430


	//   ....[17]....
        /*00b8*/ 	.word	0x000115b0


	//   ....[18]....
        /*00bc*/ 	.word	0x00011730


	//   ....[19]....
        /*00c0*/ 	.word	0x000118a0


	//   ....[20]....
        /*00c4*/ 	.word	0x000119b0


	//   ....[21]....
        /*00c8*/ 	.word	0x000119d0


	//   ....[22]....
        /*00cc*/ 	.word	0x000119f0


	//----- nvinfo : EIATTR_MAX_THREADS
	.align		4
.L_10825:
        /*00d0*/ 	.byte	0x04, 0x05
        /*00d2*/ 	.short	(.L_10827 - .L_10826)
.L_10826:
        /*00d4*/ 	.word	0x00000080
        /*00d8*/ 	.word	0x00000001
        /*00dc*/ 	.word	0x00000001


	//----- nvinfo : EIATTR_CRS_STACK_SIZE
	.align		4
.L_10827:
        /*00e0*/ 	.byte	0x04, 0x1e
        /*00e2*/ 	.short	(.L_10829 - .L_10828)
.L_10828:
        /*00e4*/ 	.word	0x00000000


	//----- nvinfo : EIATTR_CBANK_PARAM_SIZE
	.align		4
.L_10829:
        /*00e8*/ 	.byte	0x03, 0x19
        /*00ea*/ 	.short	0x0298


	//----- nvinfo : EIATTR_PARAM_CBANK
	.align		4
        /*00ec*/ 	.byte	0x04, 0x0a
        /*00ee*/ 	.short	(.L_10831 - .L_10830)
	.align		4
.L_10830:
        /*00f0*/ 	.word	index@(.nv.constant0._ZN2at6native18elementwise_kernelILi128ELi4EZNS0_15gpu_kernel_implIZZZNS0_50_GLOBAL__N__2680c7bb_12_PowKernel_cu_7dd49032_316824pow_tensor_tensor_kernelERNS_18TensorIteratorBaseEENKUlvE_clEvENKUlvE2_clEvEUlllE_EEvS5_RKT_EUliE_EEviT1_)
        /*00f4*/ 	.short	0x0210
        /*00f6*/ 	.short	0x0298


	//----- nvinfo : EIATTR_SW_WAR
	.align		4
.L_10831:
        /*00f8*/ 	.byte	0x04, 0x36
        /*00fa*/ 	.short	(.L_10833 - .L_10832)
.L_10832:
        /*00fc*/ 	.word	0x00000008
.L_10833:


//--------------------- .nv.info._ZN2at6native27unrolled_elementwise_kernelIZZZNS0_50_GLOBAL__N__2680c7bb_12_PowKernel_cu_7dd49032_316824pow_tensor_tensor_kernelERNS_18TensorIteratorBaseEENKUlvE_clEvENKUlvE2_clEvEUlllE_St5arrayIPcLm3EELi4E23TrivialOffsetCalculatorILi2EjESB_ILi1EjENS0_6memory12LoadWithCastILi2EEENSE_13StoreWithCastILi1EEEEEviT_T0_T2_T3_T4_T5_ --------------------------
	.section	.nv.info._ZN2at6native27unrolled_elementwise_kernelIZZZNS0_50_GLOBAL__N__2680c7bb_12_PowKernel_cu_7dd49032_316824pow_tensor_tensor_kernelERNS_18TensorIteratorBaseEENKUlvE_clEvENKUlvE2_clEvEUlllE_St5arrayIPcLm3EELi4E23TrivialOffsetCalculatorILi2EjESB_ILi1EjENS0_6memory12LoadWithCastILi2EEENSE_13StoreWithCastILi1EEEEEviT_T0_T2_T3_T4_T5_,"",@"SHT_CUDA_INFO"
	.sectionflags	@""
	.align	4


	//----- nvinfo : EIATTR_CUDA_API_VERSION
	.align		4
        /*0000*/ 	.byte	0x04, 0x37
        /*0002*/ 	.short	(.L_10835 - .L_10834)
.L_10834:
        /*0004*/ 	.word	0x00000082


	//----- nvinfo : EIATTR_KPARAM_INFO
	.align		4
.L_10835:
        /*0008*/ 	.byte	0x04, 0x17
        /*000a*/ 	.short	(.L_10837 - .L_10836)
.L_10836:
        /*000c*/ 	.word	0x00000000
        /*0010*/ 	.short	0x0006
        /*0012*/ 	.short	0x0038
        /*0014*/ 	.byte	0x00, 0xf0, 0x21, 0x00


	//----- nvinfo : EIATTR_KPARAM_INFO
	.align		4
.L_10837:
        /*0018*/ 	.byte	0x04, 0x17
        /*001a*/ 	.short	(.L_10839 - .L_10838)
.L_10838:
        /*001c*/ 	.word	0x00000000
        /*0020*/ 	.short	0x0005
        /*0022*/ 	.short	0x002c
        /*0024*/ 	.byte	0x00, 0xf0, 0x31, 0x00


	//----- nvinfo : EIATTR_KPARAM_INFO
	.align		4
.L_10839:
        /*0028*/ 	.byte	0x04, 0x17
        /*002a*/ 	.short	(.L_10841 - .L_10840)
.L_10840:
        /*002c*/ 	.word	0x00000000
        /*0030*/ 	.short	0x0004
        /*0032*/ 	.short	0x0029
        /*0034*/ 	.byte	0x00, 0xf0, 0x05, 0x00


	//----- nvinfo : EIATTR_KPARAM_INFO
	.align		4
.L_10841:
        /*0038*/ 	.byte	0x04, 0x17
        /*003a*/ 	.short	(.L_10843 - .L_10842)
.L_10842:
        /*003c*/ 	.word	0x00000000
        /*0040*/ 	.short	0x0003
        /*0042*/ 	.short	0x0028
        /*0044*/ 	.byte	0x00, 0xf0, 0x05, 0x00


	//----- nvinfo : EIATTR_KPARAM_INFO
	.align		4
.L_10843:
        /*0048*/ 	.byte	0x04, 0x17
        /*004a*/ 	.short	(.L_10845 - .L_10844)
.L_10844:
        /*004c*/ 	.word	0x00000000
        /*0050*/ 	.short	0x0002
        /*0052*/ 	.short	0x0010
        /*0054*/ 	.byte	0x00, 0xf0, 0x61, 0x00


	//----- nvinfo : EIATTR_KPARAM_INFO
	.align		4
.L_10845:
        /*0058*/ 	.byte	0x04, 0x17
        /*005a*/ 	.short	(.L_10847 - .L_10846)
.L_10846:
        /*005c*/ 	.word	0x00000000
        /*0060*/ 	.short	0x0001
        /*0062*/ 	.short	0x0008
        /*0064*/ 	.byte	0x00, 0xf0, 0x21, 0x00


	//----- nvinfo : EIATTR_KPARAM_INFO
	.align		4
.L_10847:
        /*0068*/ 	.byte	0x04, 0x17
        /*006a*/ 	.short	(.L_10849 - .L_10848)
.L_10848:
        /*006c*/ 	.word	0x00000000
        /*0070*/ 	.short	0x0000
        /*0072*/ 	.short	0x0000
        /*0074*/ 	.byte	0x00, 0xf0, 0x11, 0x00


	//----- nvinfo : EIATTR_SPARSE_MMA_MASK
	.align		4
.L_10849:
        /*0078*/ 	.byte	0x03, 0x50
        /*007a*/ 	.short	0x0000


	//----- nvinfo : EIATTR_MAXREG_COUNT
	.align		4
        /*007c*/ 	.byte	0x03, 0x1b
        /*007e*/ 	.short	0x00ff


	//----- nvinfo : EIATTR_EXTERNS
	.align		4
        /*0080*/ 	.byte	0x04, 0x0f
        /*0082*/ 	.short	(.L_10851 - .L_10850)


	//   ....[0]....
	.align		4
.L_10850:
        /*0084*/ 	.word	index@(__assertfail)


	//----- nvinfo : EIATTR_MERCURY_ISA_VERSION
	.align		4
.L_10851:
        /*0088*/ 	.byte	0x03, 0x5f
        /*008a*/ 	.short	0x0101


	//----- nvinfo : EIATTR_SYSCALL_OFFSETS
	.align		4
        /*008c*/ 	.byte	0x04, 0x46
        /*008e*/ 	.short	(.L_10853 - .L_10852)


	//   ....[0]....
.L_10852:
        /*0090*/ 	.word	0x00000f10


	//   ....[1]....
        /*0094*/ 	.word	0x00001d90


	//   ....[2]....
        /*0098*/ 	.word	0x00002c90


	//   ....[3]....
        /*009c*/ 	.word	0x00003b10


	//   ....[4]....
        /*00a0*/ 	.word	0x00004a20


	//   ....[5]....
        /*00a4*/ 	.word	0x000058a0


	//   ....[6]....
        /*00a8*/ 	.word	0x00006790


	//   ....[7]....
        /*00ac*/ 	.word	0x00007610


	//   ....[8]....
        /*00b0*/ 	.word	0x000098b0


	//   ....[9]....
        /*00b4*/ 	.word	0x0000a790


	//   ....[10]....
        /*00b8*/ 	.word	0x0000b630


	//   ....[11]....
        /*00bc*/ 	.word	0x0000c4f0


	//----- nvinfo : EIATTR_EXIT_INSTR_OFFSETS
	.align		4
.L_10853:
        /*00c0*/ 	.byte	0x04, 0x1c
        /*00c2*/ 	.short	(.L_10855 - .L_10854)


	//   ....[0]....
.L_10854:
        /*00c4*/ 	.word	0x0000b6b0


	//   ....[1]....
        /*00c8*/ 	.word	0x0000b7e0


	//   ....[2]....
        /*00cc*/ 	.word	0x0000b800


	//   ....[3]....
        /*00d0*/ 	.word	0x0000b880


	//   ....[4]....
        /*00d4*/ 	.word	0x0000b8a0


	//   ....[5]....
        /*00d8*/ 	.word	0x0000b8c0


	//   ....[6]....
        /*00dc*/ 	.word	0x0000b950


	//   ....[7]....
        /*00e0*/ 	.word	0x0000b990


	//   ....[8]....
        /*00e4*/ 	.word	0x0000ba30


	//   ....[9]....
        /*00e8*/ 	.word	0x0000ba80


	//   ....[10]....
        /*00ec*/ 	.word	0x0000bab0


	//   ....[11]....
        /*00f0*/ 	.word	0x0000bb80


	//   ....[12]....
        /*00f4*/ 	.word	0x0000bbc0


	//   ....[13]....
        /*00f8*/ 	.word	0x0000bd50


	//   ....[14]....
        /*00fc*/ 	.word	0x0000beb0


	//   ....[15]....
        /*0100*/ 	.word	0x0000bef0


	//   ....[16]....
        /*0104*/ 	.word	0x0000bf90


	//   ....[17]....
        /*0108*/ 	.word	0x0000c110


	//   ....[18]....
        /*010c*/ 	.word	0x0000c290


	//   ....[19]....
        /*0110*/ 	.word	0x0000c3f0


	//   ....[20]....
        /*0114*/ 	.word	0x0000c500


	//   ....[21]....
        /*0118*/ 	.word	0x0000c520


	//   ....[22]....
        /*011c*/ 	.word	0x0000c540


	//----- nvinfo : EIATTR_MAX_THREADS
	.align		4
.L_10855:
        /*0120*/ 	.byte	0x04, 0x05
        /*0122*/ 	.short	(.L_10857 - .L_10856)
.L_10856:
        /*0124*/ 	.word	0x00000080
        /*0128*/ 	.word	0x00000001
        /*012c*/ 	.word	0x00000001


	//----- nvinfo : EIATTR_CRS_STACK_SIZE
	.align		4
.L_10857:
        /*0130*/ 	.byte	0x04, 0x1e
        /*0132*/ 	.short	(.L_10859 - .L_10858)
.L_10858:
        /*0134*/ 	.word	0x00000000


	//----- nvinfo : EIATTR_CBANK_PARAM_SIZE
	.align		4
.L_10859:
        /*0138*/ 	.byte	0x03, 0x19
        /*013a*/ 	.short	0x0040


	//----- nvinfo : EIATTR_PARAM_CBANK
	.align		4
        /*013c*/ 	.byte	0x04, 0x0a
        /*013e*/ 	.short	(.L_10861 - .L_10860)
	.align		4
.L_10860:
        /*0140*/ 	.word	index@(.nv.constant0._ZN2at6native27unrolled_elementwise_kernelIZZZNS0_50_GLOBAL__N__2680c7bb_12_PowKernel_cu_7dd49032_316824pow_tensor_tensor_kernelERNS_18TensorIteratorBaseEENKUlvE_clEvENKUlvE2_clEvEUlllE_St5arrayIPcLm3EELi4E23TrivialOffsetCalculatorILi2EjESB_ILi1EjENS0_6memory12LoadWithCastILi2EEENSE_13StoreWithCastILi1EEEEEviT_T0_T2_T3_T4_T5_)
        /*0144*/ 	.short	0x0210
        /*0146*/ 	.short	0x0040


	//----- nvinfo : EIATTR_SW_WAR
	.align		4
.L_10861:
        /*0148*/ 	.byte	0x04, 0x36
        /*014a*/ 	.short	(.L_10863 - .L_10862)
.L_10862:
        /*014c*/ 	.word	0x00000008
.L_10863:


//--------------------- .nv.info._ZN2at6native18elementwise_kernelILi128ELi2EZNS0_22gpu_kernel_impl_nocastIZZZNS0_50_GLOBAL__N__2680c7bb_12_PowKernel_cu_7dd49032_316824pow_tensor_tensor_kernelERNS_18TensorIteratorBaseEENKUlvE_clEvENKUlvE2_clEvEUlllE_EEvS5_RKT_EUliE_EEviT1_ --------------------------
	.section	.nv.info._ZN2at6native18elementwise_kernelILi128ELi2EZNS0_22gpu_kernel_impl_nocastIZZZNS0_50_GLOBAL__N__2680c7bb_12_PowKernel_cu_7dd49032_316824pow_tensor_tensor_kernelERNS_18TensorIteratorBaseEENKUlvE_clEvENKUlvE2_clEvEUlllE_EEvS5_RKT_EUliE_EEviT1_,"",@"SHT_CUDA_INFO"
	.sectionflags	@""
	.align	4


	//----- nvinfo : EIATTR_CUDA_API_VERSION
	.align		4
        /*0000*/ 	.byte	0x04, 0x37
        /*0002*/ 	.short	(.L_10865 - .L_10864)
.L_10864:
        /*0004*/ 	.word	0x00000082


	//----- nvinfo : EIATTR_KPARAM_INFO
	.align		4
.L_10865:
        /*0008*/ 	.byte	0x04, 0x17
        /*000a*/ 	.short	(.L_10867 - .L_10866)
.L_10866:
        /*000c*/ 	.word	0x00000000
        /*0010*/ 	.short	0x0001
        /*0012*/ 	.short	0x0008
        /*0014*/ 	.byte	0x00, 0xf0, 0x21, 0x0a


	//----- nvinfo : EIATTR_KPARAM_INFO
	.align		4
.L_10867:
        /*0018*/ 	.byte	0x04, 0x17
        /*001a*/ 	.short	(.L_10869 - .L_10868)
.L_10868:
        /*001c*/ 	.word	0x00000000
        /*0020*/ 	.short	0x0000
        /*0022*/ 	.short	0x0000
        /*0024*/ 	.byte	0x00, 0xf0, 0x11, 0x00


	//----- nvinfo : EIATTR_SPARSE_MMA_MASK
	.align		4
.L_10869:
        /*0028*/ 	.byte	0x03, 0x50
        /*002a*/ 	.short	0x0000


	//----- nvinfo : EIATTR_MAXREG_COUNT
	.align		4
        /*002c*/ 	.byte	0x03, 0x1b
        /*002e*/ 	.short	0x0080


	//----- nvinfo : EIATTR_MERCURY_ISA_VERSION
	.align		4
        /*0030*/ 	.byte	0x03, 0x5f
        /*0032*/ 	.short	0x0101


	//----- nvinfo : EIATTR_EXIT_INSTR_OFFSETS
	.align		4
        /*0034*/ 	.byte	0x04, 0x1c
        /*0036*/ 	.short	(.L_10871 - .L_10870)


	//   ....[0]....
.L_10870:
        /*0038*/ 	.word	0x00001bf0


	//   ....[1]....
        /*003c*/ 	.word	0x00003770


	//----- nvinfo : EIATTR_MAX_THREADS
	.align		4
.L_10871:
        /*0040*/ 	.byte	0x04, 0x05
        /*0042*/ 	.short	(.L_10873 - .L_10872)
.L_10872:
        /*0044*/ 	.word	0x00000080
        /*0048*/ 	.word	0x00000001
        /*004c*/ 	.word	0x00000001


	//----- nvinfo : EIATTR_CRS_STACK_SIZE
	.align		4
.L_10873:
        /*0050*/ 	.byte	0x04, 0x1e
        /*0052*/ 	.short	(.L_10875 - .L_10874)
.L_10874:
        /*0054*/ 	.word	0x00000000


	//----- nvinfo : EIATTR_CBANK_PARAM_SIZE
	.align		4
.L_10875:
        /*0058*/ 	.byte	0x03, 0x19
        /*005a*/ 	.short	0x0290


	//----- nvinfo : EIATTR_PARAM_CBANK
	.align		4
        /*005c*/ 	.byte	0x04, 0x0a
        /*005e*/ 	.short	(.L_10877 - .L_10876)
	.align		4
.L_10876:
        /*0060*/ 	.word	index@(.nv.constant0._ZN2at6native18elementwise_kernelILi128ELi2EZNS0_22gpu_kernel_impl_nocastIZZZNS0_50_GLOBAL__N__2680c7bb_12_PowKernel_cu_7dd49032_316824pow_tensor_tensor_kernelERNS_18TensorIteratorBaseEENKUlvE_clEvENKUlvE2_clEvEUlllE_EEvS5_RKT_EUliE_EEviT1_)
        /*0064*/ 	.short	0x0210
        /*0066*/ 	.short	0x0290


	//----- nvinfo : EIATTR_SW_WAR
	.align		4
.L_10877:
        /*0068*/ 	.byte	0x04, 0x36
        /*006a*/ 	.short	(.L_10879 - .L_10878)
.L_10878:
        /*006c*/ 	.word	0x00000008
.L_10879:


//--------------------- .nv.info._ZN2at6native27unrolled_elementwise_kernelIZZZNS0_50_GLOBAL__N__2680c7bb_12_PowKernel_cu_7dd49032_316824pow_tensor_tensor_kernelERNS_18TensorIteratorBaseEENKUlvE_clEvENKUlvE2_clEvEUlllE_St5arrayIPcLm3EELi4E23TrivialOffsetCalculatorILi2EjESB_ILi1EjENS0_6memory15LoadWithoutCastENSE_16StoreWithoutCastEEEviT_T0_T2_T3_T4_T5_ --------------------------
	.section	.nv.info._ZN2at6native27unrolled_elementwise_kernelIZZZNS0_50_GLOBAL__N__2680c7bb_12_PowKernel_cu_7dd49032_316824pow_tensor_tensor_kernelERNS_18TensorIteratorBaseEENKUlvE_clEvENKUlvE2_clEvEUlllE_St5arrayIPcLm3EELi4E23TrivialOffsetCalculatorILi2EjESB_ILi1EjENS0_6memory15LoadWithoutCastENSE_16StoreWithoutCastEEEviT_T0_T2_T3_T4_T5_,"",@"SHT_CUDA_INFO"
	.sectionflags	@""
	.align	4


	//----- nvinfo : EIATTR_CUDA_API_VERSION
	.align		4
        /*0000*/ 	.byte	0x04, 0x37
        /*0002*/ 	.short	(.L_10881 - .L_10880)
.L_10880:
        /*0004*/ 	.word	0x00000082


	//----- nvinfo : EIATTR_KPARAM_INFO
	.align		4
.L_10881:
        /*0008*/ 	.byte	0x04, 0x17
        /*000a*/ 	.short	(.L_10883 - .L_10882)
.L_10882:
        /*000c*/ 	.word	0x00000000
        /*0010*/ 	.short	0x0006
        /*0012*/ 	.short	0x002b
        /*0014*/ 	.byte	0x00, 0xf0, 0x05, 0x00


	//----- nvinfo : EIATTR_KPARAM_INFO
	.align		4
.L_10883:
        /*0018*/ 	.byte	0x04, 0x17
        /*001a*/ 	.short	(.L_10885 - .L_10884)
.L_10884:
        /*001c*/ 	.word	0x00000000
        /*0020*/ 	.short	0x0005
        /*0022*/ 	.short	0x002a
        /*0024*/ 	.byte	0x00, 0xf0, 0x05, 0x00


	//----- nvinfo : EIATTR_KPARAM_INFO
	.align		4
.L_10885:
        /*0028*/ 	.byte	0x04, 0x17
        /*002a*/ 	.short	(.L_10887 - .L_10886)
.L_10886:
        /*002c*/ 	.word	0x00000000
        /*0030*/ 	.short	0x0004
        /*0032*/ 	.short	0x0029
        /*0034*/ 	.byte	0x00, 0xf0, 0x05, 0x00


	//----- nvinfo : EIATTR_KPARAM_INFO
	.align		4
.L_10887:
        /*0038*/ 	.byte	0x04, 0x17
        /*003a*/ 	.short	(.L_10889 - .L_10888)
.L_10888:
        /*003c*/ 	.word	0x00000000
        /*0040*/ 	.short	0x0003
        /*0042*/ 	.short	0x0028
        /*0044*/ 	.byte	0x00, 0xf0, 0x05, 0x00


	//----- nvinfo : EIATTR_KPARAM_INFO
	.align		4
.L_10889:
        /*0048*/ 	.byte	0x04, 0x17
        /*004a*/ 	.short	(.L_10891 - .L_10890)
.L_10890:
        /*004c*/ 	.word	0x00000000
        /*0050*/ 	.short	0x0002
        /*0052*/ 	.short	0x0010
        /*0054*/ 	.byte	0x00, 0xf0, 0x61, 0x00


	//----- nvinfo : EIATTR_KPARAM_INFO
	.align		4
.L_10891:
        /*0058*/ 	.byte	0x04, 0x17
        /*005a*/ 	.short	(.L_10893 - .L_10892)
.L_10892:
        /*005c*/ 	.word	0x00000000
        /*0060*/ 	.short	0x0001
        /*0062*/ 	.short	0x0008
        /*0064*/ 	.byte	0x00, 0xf0, 0x21, 0x00


	//----- nvinfo : EIATTR_KPARAM_INFO
	.align		4
.L_10893:
        /*0068*/ 	.byte	0x04, 0x17
        /*006a*/ 	.short	(.L_10895 - .L_10894)
.L_10894:
        /*006c*/ 	.word	0x00000000
        /*0070*/ 	.short	0x0000
        /*0072*/ 	.short	0x0000
        /*0074*/ 	.byte	0x00, 0xf0, 0x11, 0x00


	//----- nvinfo : EIATTR_SPARSE_MMA_MASK
	.align		4
.L_10895:
        /*0078*/ 	.byte	0x03, 0x50
        /*007a*/ 	.short	0x0000


	//----- nvinfo : EIATTR_MAXREG_COUNT
	.align		4
        /*007c*/ 	.byte	0x03, 0x1b
        /*007e*/ 	.short	0x00ff


	//----- nvinfo : EIATTR_MERCURY_ISA_VERSION
	.align		4
        /*0080*/ 	.byte	0x03, 0x5f
        /*0082*/ 	.short	0x0101


	//----- nvinfo : EIATTR_EXIT_INSTR_OFFSETS
	.align		4
        /*0084*/ 	.byte	0x04, 0x1c
        /*0086*/ 	.short	(.L_10897 - .L_10896)


	//   ....[0]....
.L_10896:
        /*0088*/ 	.word	0x00001720


	//   ....[1]....
        /*008c*/ 	.word	0x00001770


	//----- nvinfo : EIATTR_MAX_THREADS
	.align		4
.L_10897:
        /*0090*/ 	.byte	0x04, 0x05
        /*0092*/ 	.short	(.L_10899 - .L_10898)
.L_10898:
        /*0094*/ 	.word	0x00000080
        /*0098*/ 	.word	0x00000001
        /*009c*/ 	.word	0x00000001


	//----- nvinfo : EIATTR_CRS_STACK_SIZE
	.align		4
.L_10899:
        /*00a0*/ 	.byte	0x04, 0x1e
        /*00a2*/ 	.short	(.L_10901 - .L_10900)
.L_10900:
        /*00a4*/ 	.word	0x00000000


	//----- nvinfo : EIATTR_CBANK_PARAM_SIZE
	.align		4
.L_10901:
        /*00a8*/ 	.byte	0x03, 0x19
        /*00aa*/ 	.short	0x002c


	//----- nvinfo : EIATTR_PARAM_CBANK
	.align		4
        /*00ac*/ 	.byte	0x04, 0x0a
        /*00ae*/ 	.short	(.L_10903 - .L_10902)
	.align		4
.L_10902:
        /*00b0*/ 	.word	index@(.nv.constant0._ZN2at6native27unrolled_elementwise_kernelIZZZNS0_50_GLOBAL__N__2680c7bb_12_PowKernel_cu_7dd49032_316824pow_tensor_tensor_kernelERNS_18TensorIteratorBaseEENKUlvE_clEvENKUlvE2_clEvEUlllE_St5arrayIPcLm3EELi4E23TrivialOffsetCalculatorILi2EjESB_ILi1EjENS0_6memory15LoadWithoutCastENSE_16StoreWithoutCastEEEviT_T0_T2_T3_T4_T5_)
        /*00b4*/ 	.short	0x0210
        /*00b6*/ 	.short	0x002c


	//----- nvinfo : EIATTR_SW_WAR
	.align		4
.L_10903:
        /*00b8*/ 	.byte	0x04, 0x36
        /*00ba*/ 	.short	(.L_10905 - .L_10904)
.L_10904:
        /*00bc*/ 	.word	0x00000008
.L_10905:


//--------------------- .nv.info._ZN2at6native29vectorized_elementwise_kernelILi2EZZZNS0_50_GLOBAL__N__2680c7bb_12_PowKernel_cu_7dd49032_316824pow_tensor_tensor_kernelERNS_18TensorIteratorBaseEENKUlvE_clEvENKUlvE2_clEvEUlllE_St5arrayIPcLm3EEEEviT0_T1_ --------------------------
	.section	.nv.info._ZN2at6native29vectorized_elementwise_kernelILi2EZZZNS0_50_GLOBAL__N__2680c7bb_12_PowKernel_cu_7dd49032_316824pow_tensor_tensor_kernelERNS_18TensorIteratorBaseEENKUlvE_clEvENKUlvE2_clEvEUlllE_St5arrayIPcLm3EEEEviT0_T1_,"",@"SHT_CUDA_INFO"
	.sectionflags	@""
	.align	4


	//----- nvinfo : EIATTR_CUDA_API_VERSION
	.align		4
        /*0000*/ 	.byte	0x04, 0x37
        /*0002*/ 	.short	(.L_10907 - .L_10906)
.L_10906:
        /*0004*/ 	.word	0x00000082


	//----- nvinfo : EIATTR_KPARAM_INFO
	.align		4
.L_10907:
        /*0008*/ 	.byte	0x04, 0x17
        /*000a*/ 	.short	(.L_10909 - .L_10908)
.L_10908:
        /*000c*/ 	.word	0x00000000
        /*0010*/ 	.short	0x0002
        /*0012*/ 	.short	0x0010
        /*0014*/ 	.byte	0x00, 0xf0, 0x61, 0x00


	//----- nvinfo : EIATTR_KPARAM_INFO
	.align		4
.L_10909:
        /*0018*/ 	.byte	0x04, 0x17
        /*001a*/ 	.short	(.L_10911 - .L_10910)
.L_10910:
        /*001c*/ 	.word	0x00000000
        /*0020*/ 	.short	0x0001
        /*0022*/ 	.short	0x0008
        /*0024*/ 	.byte	0x00, 0xf0, 0x21, 0x00


	//----- nvinfo : EIATTR_KPARAM_INFO
	.align		4
.L_10911:
        /*0028*/ 	.byte	0x04, 0x17
        /*002a*/ 	.short	(.L_10913 - .L_10912)
.L_10912:
        /*002c*/ 	.word	0x00000000
        /*0030*/ 	.short	0x0000
        /*0032*/ 	.short	0x0000
        /*0034*/ 	.byte	0x00, 0xf0, 0x11, 0x00


	//----- nvinfo : EIATTR_SPARSE_MMA_MASK
	.align		4
.L_10913:
        /*0038*/ 	.byte	0x03, 0x50
        /*003a*/ 	.short	0x0000


	//----- nvinfo : EIATTR_MAXREG_COUNT
	.align		4
        /*003c*/ 	.byte	0x03, 0x1b
        /*003e*/ 	.short	0x00ff


	//----- nvinfo : EIATTR_MERCURY_ISA_VERSION
	.align		4
        /*0040*/ 	.byte	0x03, 0x5f
        /*0042*/ 	.short	0x0101


	//----- nvinfo : EIATTR_EXIT_INSTR_OFFSETS
	.align		4
        /*0044*/ 	.byte	0x04, 0x1c
        /*0046*/ 	.short	(.L_10915 - .L_10914)


	//   ....[0]....
.L_10914:
        /*0048*/ 	.word	0x00002560


	//   ....[1]....
        /*004c*/ 	.word	0x00005320


	//   ....[2]....
        /*0050*/ 	.word	0x00005370


	//----- nvinfo : EIATTR_MAX_THREADS
	.align		4
.L_10915:
        /*0054*/ 	.byte	0x04, 0x05
        /*0056*/ 	.short	(.L_10917 - .L_10916)
.L_10916:
        /*0058*/ 	.word	0x00000080
        /*005c*/ 	.word	0x00000001
        /*0060*/ 	.word	0x00000001


	//----- nvinfo : EIATTR_CRS_STACK_SIZE
	.align		4
.L_10917:
        /*0064*/ 	.byte	0x04, 0x1e
        /*0066*/ 	.short	(.L_10919 - .L_10918)
.L_10918:
        /*0068*/ 	.word	0x00000000


	//----- nvinfo : EIATTR_CBANK_PARAM_SIZE
	.align		4
.L_10919:
        /*006c*/ 	.byte	0x03, 0x19
        /*006e*/ 	.short	0x0028


	//----- nvinfo : EIATTR_PARAM_CBANK
	.align		4
        /*0070*/ 	.byte	0x04, 0x0a
        /*0072*/ 	.short	(.L_10921 - .L_10920)
	.align		4
.L_10920:
        /*0074*/ 	.word	index@(.nv.constant0._ZN2at6native29vectorized_elementwise_kernelILi2EZZZNS0_50_GLOBAL__N__2680c7bb_12_PowKernel_cu_7dd49032_316824pow_tensor_tensor_kernelERNS_18TensorIteratorBaseEENKUlvE_clEvENKUlvE2_clEvEUlllE_St5arrayIPcLm3EEEEviT0_T1_)
        /*0078*/ 	.short	0x0210
        /*007a*/ 	.short	0x0028


	//----- nvinfo : EIATTR_SW_WAR
	.align		4
.L_10921:
        /*007c*/ 	.byte	0x04, 0x36
        /*007e*/ 	.short	(.L_10923 - .L_10922)
.L_10922:
        /*0080*/ 	.word	0x00000008
.L_10923:


//--------------------- .nv.info._ZN2at6native29vectorized_elementwise_kernelILi4EZZZNS0_50_GLOBAL__N__2680c7bb_12_PowKernel_cu_7dd49032_316824pow_tensor_tensor_kernelERNS_18TensorIteratorBaseEENKUlvE_clEvENKUlvE2_clEvEUlllE_St5arrayIPcLm3EEEEviT0_T1_ --------------------------
	.section	.nv.info._ZN2at6native29vectorized_elementwise_kernelILi4EZZZNS0_50_GLOBAL__N__2680c7bb_12_PowKernel_cu_7dd49032_316824pow_tensor_tensor_kernelERNS_18TensorIteratorBaseEENKUlvE_clEvENKUlvE2_clEvEUlllE_St5arrayIPcLm3EEEEviT0_T1_,"",@"SHT_CUDA_INFO"
	.sectionflags	@""
	.align	4


	//----- nvinfo : EIATTR_CUDA_API_VERSION
	.align		4
        /*0000*/ 	.byte	0x04, 0x37
        /*0002*/ 	.short	(.L_10925 - .L_10924)
.L_10924:
        /*0004*/ 	.word	0x00000082


	//----- nvinfo : EIATTR_KPARAM_INFO
	.align		4
.L_10925:
        /*0008*/ 	.byte	0x04, 0x17
        /*000a*/ 	.short	(.L_10927 - .L_10926)
.L_10926:
        /*000c*/ 	.word	0x00000000
        /*0010*/ 	.short	0x0002
        /*0012*/ 	.short	0x0010
        /*0014*/ 	.byte	0x00, 0xf0, 0x61, 0x00


	//----- nvinfo : EIATTR_KPARAM_INFO
	.align		4
.L_10927:
        /*0018*/ 	.byte	0x04, 0x17
        /*001a*/ 	.short	(.L_10929 - .L_10928)
.L_10928:
        /*001c*/ 	.word	0x00000000
        /*0020*/ 	.short	0x0001
        /*0022*/ 	.short	0x0008
        /*0024*/ 	.byte	0x00, 0xf0, 0x21, 0x00


	//----- nvinfo : EIATTR_KPARAM_INFO
	.align		4
.L_10929:
        /*0028*/ 	.byte	0x04, 0x17
        /*002a*/ 	.short	(.L_10931 - .L_10930)
.L_10930:
        /*002c*/ 	.word	0x00000000
        /*0030*/ 	.short	0x0000
        /*0032*/ 	.short	0x0000
        /*0034*/ 	.byte	0x00, 0xf0, 0x11, 0x00


	//----- nvinfo : EIATTR_SPARSE_MMA_MASK
	.align		4
.L_10931:
        /*0038*/ 	.byte	0x03, 0x50
        /*003a*/ 	.short	0x0000


	//----- nvinfo : EIATTR_MAXREG_COUNT
	.align		4
        /*003c*/ 	.byte	0x03, 0x1b
        /*003e*/ 	.short	0x00ff


	//----- nvinfo : EIATTR_MERCURY_ISA_VERSION
	.align		4
        /*0040*/ 	.byte	0x03, 0x5f
        /*0042*/ 	.short	0x0101


	//----- nvinfo : EIATTR_EXIT_INSTR_OFFSETS
	.align		4
        /*0044*/ 	.byte	0x04, 0x1c
        /*0046*/ 	.short	(.L_10933 - .L_10932)


	//   ....[0]....
.L_10932:
        /*0048*/ 	.word	0x00002560


	//   ....[1]....
        /*004c*/ 	.word	0x00005320


	//   ....[2]....
        /*0050*/ 	.word	0x00005370


	//----- nvinfo : EIATTR_MAX_THREADS
	.align		4
.L_10933:
        /*0054*/ 	.byte	0x04, 0x05
        /*0056*/ 	.short	(.L_10935 - .L_10934)
.L_10934:
        /*0058*/ 	.word	0x00000080
        /*005c*/ 	.word	0x00000001
        /*0060*/ 	.word	0x00000001


	//----- nvinfo : EIATTR_CRS_STACK_SIZE
	.align		4
.L_10935:
        /*0064*/ 	.byte	0x04, 0x1e
        /*0066*/ 	.short	(.L_10937 - .L_10936)
.L_10936:
        /*0068*/ 	.word	0x00000000


	//----- nvinfo : EIATTR_CBANK_PARAM_SIZE
	.align		4
.L_10937:
        /*006c*/ 	.byte	0x03, 0x19
        /*006e*/ 	.short	0x0028


	//----- nvinfo : EIATTR_PARAM_CBANK
	.align		4
        /*0070*/ 	.byte	0x04, 0x0a
        /*0072*/ 	.short	(.L_10939 - .L_10938)
	.align		4
.L_10938:
        /*0074*/ 	.word	index@(.nv.constant0._ZN2at6native29vectorized_elementwise_kernelILi4EZZZNS0_50_GLOBAL__N__2680c7bb_12_PowKernel_cu_7dd49032_316824pow_tensor_tensor_kernelERNS_18TensorIteratorBaseEENKUlvE_clEvENKUlvE2_clEvEUlllE_St5arrayIPcLm3EEEEviT0_T1_)
        /*0078*/ 	.short	0x0210
        /*007a*/ 	.short	0x0028


	//----- nvinfo : EIATTR_SW_WAR
	.align		4
.L_10939:
        /*007c*/ 	.byte	0x04, 0x36
        /*007e*/ 	.short	(.L_10941 - .L_10940)
.L_10940:
        /*0080*/ 	.word	0x00000008
.L_10941:


//--------------------- .nv.info._ZN2at6native29vectorized_elementwise_kernelILi8EZZZNS0_50_GLOBAL__N__2680c7bb_12_PowKernel_cu_7dd49032_316824pow_tensor_tensor_kernelERNS_18TensorIteratorBaseEENKUlvE_clEvENKUlvE2_clEvEUlllE_St5arrayIPcLm3EEEEviT0_T1_ --------------------------
	.section	.nv.info._ZN2at6native29vectorized_elementwise_kernelILi8EZZZNS0_50_GLOBAL__N__2680c7bb_12_PowKernel_cu_7dd49032_316824pow_tensor_tensor_kernelERNS_18TensorIteratorBaseEENKUlvE_clEvENKUlvE2_clEvEUlllE_St5arrayIPcLm3EEEEviT0_T1_,"",@"SHT_CUDA_INFO"
	.sectionflags	@""
	.align	4


	//----- nvinfo : EIATTR_CUDA_API_VERSION
	.align		4
        /*0000*/ 	.byte	0x04, 0x37
        /*0002*/ 	.short	(.L_10943 - .L_10942)
.L_10942:
        /*0004*/ 	.word	0x00000082


	//----- nvinfo : EIATTR_KPARAM_INFO
	.align		4
.L_10943:
        /*0008*/ 	.byte	0x04, 0x17
        /*000a*/ 	.short	(.L_10945 - .L_10944)
.L_10944:
        /*000c*/ 	.word	0x00000000
        /*0010*/ 	.short	0x0002
        /*0012*/ 	.short	0x0010
        /*0014*/ 	.byte	0x00, 0xf0, 0x61, 0x00


	//----- nvinfo : EIATTR_KPARAM_INFO
	.align		4
.L_10945:
        /*0018*/ 	.byte	0x04, 0x17
        /*001a*/ 	.short	(.L_10947 - .L_10946)
.L_10946:
        /*001c*/ 	.word	0x00000000
        /*0020*/ 	.short	0x0001
        /*0022*/ 	.short	0x0008
        /*0024*/ 	.byte	0x00, 0xf0, 0x21, 0x00


	//----- nvinfo : EIATTR_KPARAM_INFO
	.align		4
.L_10947:
        /*0028*/ 	.byte	0x04, 0x17
        /*002a*/ 	.short	(.L_10949 - .L_10948)
.L_10948:
        /*002c*/ 	.word	0x00000000
        /*0030*/ 	.short	0x0000
        /*0032*/ 	.short	0x0000
        /*0034*/ 	.byte	0x00, 0xf0, 0x11, 0x00


	//----- nvinfo : EIATTR_SPARSE_MMA_MASK
	.align		4
.L_10949:
        /*0038*/ 	.byte	0x03, 0x50
        /*003a*/ 	.short	0x0000


	//----- nvinfo : EIATTR_MAXREG_COUNT
	.align		4
        /*003c*/ 	.byte	0x03, 0x1b
        /*003e*/ 	.short	0x00ff


	//----- nvinfo : EIATTR_MERCURY_ISA_VERSION
	.align		4
        /*0040*/ 	.byte	0x03, 0x5f
        /*0042*/ 	.short	0x0101


	//----- nvinfo : EIATTR_EXIT_INSTR_OFFSETS
	.align		4
        /*0044*/ 	.byte	0x04, 0x1c
        /*0046*/ 	.short	(.L_10951 - .L_10950)


	//   ....[0]....
.L_10950:
        /*0048*/ 	.word	0x00002560


	//   ....[1]....
        /*004c*/ 	.word	0x00005320


	//   ....[2]....
        /*0050*/ 	.word	0x00005370


	//----- nvinfo : EIATTR_MAX_THREADS
	.align		4
.L_10951:
        /*0054*/ 	.byte	0x04, 0x05
        /*0056*/ 	.short	(.L_10953 - .L_10952)
.L_10952:
        /*0058*/ 	.word	0x00000080
        /*005c*/ 	.word	0x00000001
        /*0060*/ 	.word	0x00000001


	//----- nvinfo : EIATTR_CRS_STACK_SIZE
	.align		4
.L_10953:
        /*0064*/ 	.byte	0x04, 0x1e
        /*0066*/ 	.short	(.L_10955 - .L_10954)
.L_10954:
        /*0068*/ 	.word	0x00000000


	//----- nvinfo : EIATTR_CBANK_PARAM_SIZE
	.align		4
.L_10955:
        /*006c*/ 	.byte	0x03, 0x19
        /*006e*/ 	.short	0x0028


	//----- nvinfo : EIATTR_PARAM_CBANK
	.align		4
        /*0070*/ 	.byte	0x04, 0x0a
        /*0072*/ 	.short	(.L_10957 - .L_10956)
	.align		4
.L_10956:
        /*0074*/ 	.word	index@(.nv.constant0._ZN2at6native29vectorized_elementwise_kernelILi8EZZZNS0_50_GLOBAL__N__2680c7bb_12_PowKernel_cu_7dd49032_316824pow_tensor_tensor_kernelERNS_18TensorIteratorBaseEENKUlvE_clEvENKUlvE2_clEvEUlllE_St5arrayIPcLm3EEEEviT0_T1_)
        /*0078*/ 	.short	0x0210
        /*007a*/ 	.short	0x0028


	//----- nvinfo : EIATTR_SW_WAR
	.align		4
.L_10957:
        /*007c*/ 	.byte	0x04, 0x36
        /*007e*/ 	.short	(.L_10959 - .L_10958)
.L_10958:
        /*0080*/ 	.word	0x00000008
.L_10959:


//--------------------- .nv.info._ZN2at6native18elementwise_kernelILi128ELi4EZNS0_15gpu_kernel_implIZNS0_50_GLOBAL__N__2680c7bb_12_PowKernel_cu_7dd49032_316822pow_scalar_tensor_implIlEEvRNS_18TensorIteratorBaseET_EUllE_EEvS6_RKS7_EUliE_EEviT1_ --------------------------
	.section	.nv.info._ZN2at6native18elementwise_kernelILi128ELi4EZNS0_15gpu_kernel_implIZNS0_50_GLOBAL__N__2680c7bb_12_PowKernel_cu_7dd49032_316822pow_scalar_tensor_implIlEEvRNS_18TensorIteratorBaseET_EUllE_EEvS6_RKS7_EUliE_EEviT1_,"",@"SHT_CUDA_INFO"
	.sectionflags	@""
	.align	4


	//----- nvinfo : EIATTR_CUDA_API_VERSION
	.align		4
        /*0000*/ 	.byte	0x04, 0x37
        /*0002*/ 	.short	(.L_10961 - .L_10960)
.L_10960:
        /*0004*/ 	.word	0x00000082


	//----- nvinfo : EIATTR_KPARAM_INFO
	.align		4
.L_10961:
        /*0008*/ 	.byte	0x04, 0x17
        /*000a*/ 	.short	(.L_10963 - .L_10962)
.L_10962:
        /*000c*/ 	.word	0x00000000
        /*0010*/ 	.short	0x0001
        /*0012*/ 	.short	0x0008
        /*0014*/ 	.byte	0x00, 0xf0, 0xa1, 0x08


	//----- nvinfo : EIATTR_KPARAM_INFO
	.align		4
.L_10963:
        /*0018*/ 	.byte	0x04, 0x17
        /*001a*/ 	.short	(.L_10965 - .L_10964)
.L_10964:
        /*001c*/ 	.word	0x00000000
        /*0020*/ 	.short	0x0000
        /*0022*/ 	.short	0x0000
        /*0024*/ 	.byte	0x00, 0xf0, 0x11, 0x00


	//----- nvinfo : EIATTR_SPARSE_MMA_MASK
	.align		4
.L_10965:
        /*0028*/ 	.byte	0x03, 0x50
        /*002a*/ 	.short	0x0000


	//----- nvinfo : EIATTR_MAXREG_COUNT
	.align		4
        /*002c*/ 	.byte	0x03, 0x1b
        /*002e*/ 	.short	0x0080


	//----- nvinfo : EIATTR_EXTERNS
	.align		4
        /*0030*/ 	.byte	0x04, 0x0f
        /*0032*/ 	.short	(.L_10967 - .L_10966)


	//   ....[0]....
	.align		4
.L_10966:
        /*0034*/ 	.word	index@(__assertfail)


	//----- nvinfo : EIATTR_MERCURY_ISA_VERSION
	.align		4
.L_10967:
        /*0038*/ 	.byte	0x03, 0x5f
        /*003a*/ 	.short	0x0101


	//----- nvinfo : EIATTR_SYSCALL_OFFSETS
	.align		4
        /*003c*/ 	.byte	0x04, 0x46
        /*003e*/ 	.short	(.L_10969 - .L_10968)


	//   ....[0]....
.L_10968:
        /*0040*/ 	.word	0x000021c0


	//   ....[1]....
        /*0044*/ 	.word	0x000034f0


	//   ....[2]....
        /*0048*/ 	.word	0x000056d0


	//   ....[3]....
        /*004c*/ 	.word	0x00006a00


	//   ....[4]....
        /*0050*/ 	.word	0x00008bd0


	//   ....[5]....
        /*0054*/ 	.word	0x00009f00


	//   ....[6]....
        /*0058*/ 	.word	0x0000c0c0


	//   ....[7]....
        /*005c*/ 	.word	0x0000d3f0


	//----- nvinfo : EIATTR_EXIT_INSTR_OFFSETS
	.align		4
.L_10969:
        /*0060*/ 	.byte	0x04, 0x1c
        /*0062*/ 	.short	(.L_10971 - .L_10970)


	//   ....[0]....
.L_10970:
        /*0064*/ 	.word	0x00009f90


	//   ....[1]....
        /*0068*/ 	.word	0x0000c6d0


	//   ....[2]....
        /*006c*/ 	.word	0x0000c6f0


	//   ....[3]....
        /*0070*/ 	.word	0x0000c770


	//   ....[4]....
        /*0074*/ 	.word	0x0000c790


	//   ....[5]....
        /*0078*/ 	.word	0x0000c7b0


	//   ....[6]....
        /*007c*/ 	.word	0x0000c840


	//   ....[7]....
        /*0080*/ 	.word	0x0000c880


	//   ....[8]....
        /*0084*/ 	.word	0x0000c920


	//   ....[9]....
        /*0088*/ 	.word	0x0000c970


	//   ....[10]....
        /*008c*/ 	.word	0x0000c9a0


	//   ....[11]....
        /*0090*/ 	.word	0x0000ca70


	//   ....[12]....
        /*0094*/ 	.word	0x0000cab0


	//   ....[13]....
        /*0098*/ 	.word	0x0000cc40


	//   ....[14]....
        /*009c*/ 	.word	0x0000cda0


	//   ....[15]....
        /*00a0*/ 	.word	0x0000cde0


	//   ....[16]....
        /*00a4*/ 	.word	0x0000ce80


	//   ....[17]....
        /*00a8*/ 	.word	0x0000d000


	//   ....[18]....
        /*00ac*/ 	.word	0x0000d180


	//   ....[19]....
        /*00b0*/ 	.word	0x0000d2f0


	//   ....[20]....
        /*00b4*/ 	.word	0x0000d400


	//   ....[21]....
        /*00b8*/ 	.word	0x0000d420


	//   ....[22]....
        /*00bc*/ 	.word	0x0000d440


	//----- nvinfo : EIATTR_MAX_THREADS
	.align		4
.L_10971:
        /*00c0*/ 	.byte	0x04, 0x05
        /*00c2*/ 	.short	(.L_10973 - .L_10972)
.L_10972:
        /*00c4*/ 	.word	0x00000080
        /*00c8*/ 	.word	0x00000001
        /*00cc*/ 	.word	0x00000001


	//----- nvinfo : EIATTR_CRS_STACK_SIZE
	.align		4
.L_10973:
        /*00d0*/ 	.byte	0x04, 0x1e
        /*00d2*/ 	.short	(.L_10975 - .L_10974)
.L_10974:
        /*00d4*/ 	.word	0x00000000


	//----- nvinfo : EIATTR_CBANK_PARAM_SIZE
	.align		4
.L_10975:
        /*00d8*/ 	.byte	0x03, 0x19
        /*00da*/ 	.short	0x0230


	//----- nvinfo : EIATTR_PARAM_CBANK
	.align		4
        /*00dc*/ 	.byte	0x04, 0x0a
        /*00de*/ 	.short	(.L_10977 - .L_10976)
	.align		4
.L_10976:
        /*00e0*/ 	.word	index@(.nv.constant0._ZN2at6native18elementwise_kernelILi128ELi4EZNS0_15gpu_kernel_implIZNS0_50_GLOBAL__N__2680c7bb_12_PowKernel_cu_7dd49032_316822pow_scalar_tensor_implIlEEvRNS_18TensorIteratorBaseET_EUllE_EEvS6_RKS7_EUliE_EEviT1_)
        /*00e4*/ 	.short	0x0210
        /*00e6*/ 	.short	0x0230


	//----- nvinfo : EIATTR_SW_WAR
	.align		4
.L_10977:
        /*00e8*/ 	.byte	0x04, 0x36
        /*00ea*/ 	.short	(.L_10979 - .L_10978)
.L_10978:
        /*00ec*/ 	.word	0x00000008
.L_10979:


//--------------------- .nv.info._ZN2at6native27unrolled_elementwise_kernelIZNS0_50_GLOBAL__N__2680c7bb_12_PowKernel_cu_7dd49032_316822pow_scalar_tensor_implIlEEvRNS_18TensorIteratorBaseET_EUllE_St5arrayIPcLm2EELi4E23TrivialOffsetCalculatorILi1EjESC_NS0_6memory12LoadWithCastILi1EEENSD_13StoreWithCastILi1EEEEEviS6_T0_T2_T3_T4_T5_ --------------------------
	.section	.nv.info._ZN2at6native27unrolled_elementwise_kernelIZNS0_50_GLOBAL__N__2680c7bb_12_PowKernel_cu_7dd49032_316822pow_scalar_tensor_implIlEEvRNS_18TensorIteratorBaseET_EUllE_St5arrayIPcLm2EELi4E23TrivialOffsetCalculatorILi1EjESC_NS0_6memory12LoadWithCastILi1EEENSD_13StoreWithCastILi1EEEEEviS6_T0_T2_T3_T4_T5_,"",@"SHT_CUDA_INFO"
	.sectionflags	@""
	.align	4


	//----- nvinfo : EIATTR_CUDA_API_VERSION
	.align		4
        /*0000*/ 	.byte	0x04, 0x37
        /*0002*/ 	.short	(.L_10981 - .L_10980)
.L_10980:
        /*0004*/ 	.word	0x00000082


	//----- nvinfo : EIATTR_KPARAM_INFO
	.align		4
.L_10981:
        /*0008*/ 	.byte	0x04, 0x17
        /*000a*/ 	.short	(.L_10983 - .L_10982)
.L_10982:
        /*000c*/ 	.word	0x00000000
        /*0010*/ 	.short	0x0006
        /*0012*/ 	.short	0x0034
        /*0014*/ 	.byte	0x00, 0xf0, 0x21, 0x00


	//----- nvinfo : EIATTR_KPARAM_INFO
	.align		4
.L_10983:
        /*0018*/ 	.byte	0x04, 0x17
        /*001a*/ 	.short	(.L_10985 - .L_10984)
.L_10984:
        /*001c*/ 	.word	0x00000000
        /*0020*/ 	.short	0x0005
        /*0022*/ 	.short	0x002c
        /*0024*/ 	.byte	0x00, 0xf0, 0x21, 0x00


	//----- nvinfo : EIATTR_KPARAM_INFO
	.align		4
.L_10985:
        /*0028*/ 	.byte	0x04, 0x17
        /*002a*/ 	.short	(.L_10987 - .L_10986)
.L_10986:
        /*002c*/ 	.word	0x00000000
        /*0030*/ 	.short	0x0004
        /*0032*/ 	.short	0x0029
        /*0034*/ 	.byte	0x00, 0xf0, 0x05, 0x00


	//----- nvinfo : EIATTR_KPARAM_INFO
	.align		4
.L_10987:
        /*0038*/ 	.byte	0x04, 0x17
        /*003a*/ 	.short	(.L_10989 - .L_10988)
.L_10988:
        /*003c*/ 	.word	0x00000000
        /*0040*/ 	.short	0x0003
        /*0042*/ 	.short	0x0028
        /*0044*/ 	.byte	0x00, 0xf0, 0x05, 0x00


	//----- nvinfo : EIATTR_KPARAM_INFO
	.align		4
.L_10989:
        /*0048*/ 	.byte	0x04, 0x17
        /*004a*/ 	.short	(.L_10991 - .L_10990)
.L_10990:
        /*004c*/ 	.word	0x00000000
        /*0050*/ 	.short	0x0002
        /*0052*/ 	.short	0x0018
        /*0054*/ 	.byte	0x00, 0xf0, 0x41, 0x00


	//----- nvinfo : EIATTR_KPARAM_INFO
	.align		4
.L_10991:
        /*0058*/ 	.byte	0x04, 0x17
        /*005a*/ 	.short	(.L_10993 - .L_10992)
.L_10992:
        /*005c*/ 	.word	0x00000000
        /*0060*/ 	.short	0x0001
        /*0062*/ 	.short	0x0008
        /*0064*/ 	.byte	0x00, 0xf0, 0x41, 0x00


	//----- nvinfo : EIATTR_KPARAM_INFO
	.align		4
.L_10993:
        /*0068*/ 	.byte	0x04, 0x17
        /*006a*/ 	.short	(.L_10995 - .L_10994)
.L_10994:
        /*006c*/ 	.word	0x00000000
        /*0070*/ 	.short	0x0000
        /*0072*/ 	.short	0x0000
        /*0074*/ 	.byte	0x00, 0xf0, 0x11, 0x00


	//----- nvinfo : EIATTR_SPARSE_MMA_MASK
	.align		4
.L_10995:
        /*0078*/ 	.byte	0x03, 0x50
        /*007a*/ 	.short	0x0000


	//----- nvinfo : EIATTR_MAXREG_COUNT
	.align		4
        /*007c*/ 	.byte	0x03, 0x1b
        /*007e*/ 	.short	0x00ff


	//----- nvinfo : EIATTR_EXTERNS
	.align		4
        /*0080*/ 	.byte	0x04, 0x0f
        /*0082*/ 	.short	(.L_10997 - .L_10996)


	//   ....[0]....
	.align		4
.L_10996:
        /*0084*/ 	.word	index@(__assertfail)


	//----- nvinfo : EIATTR_MERCURY_ISA_VERSION
	.align		4
.L_10997:
        /*0088*/ 	.byte	0x03, 0x5f
        /*008a*/ 	.short	0x0101


	//----- nvinfo : EIATTR_SYSCALL_OFFSETS
	.align		4
        /*008c*/ 	.byte	0x04, 0x46
        /*008e*/ 	.short	(.L_10999 - .L_10998)


	//   ....[0]....
.L_10998:
        /*0090*/ 	.word	0x00000f20


	//   ....[1]....
        /*0094*/ 	.word	0x00001e20


	//   ....[2]....
        /*0098*/ 	.word	0x00002d50


	//   ....[3]....
        /*009c*/ 	.word	0x00003c50


	//   ....[4]....
        /*00a0*/ 	.word	0x000067e0


	//   ....[5]....
        /*00a4*/ 	.word	0x000076d0


	//   ....[6]....
        /*00a8*/ 	.word	0x00008590


	//   ....[7]....
        /*00ac*/ 	.word	0x00009460


	//----- nvinfo : EIATTR_EXIT_INSTR_OFFSETS
	.align		4
.L_10999:
        /*00b0*/ 	.byte	0x04, 0x1c
        /*00b2*/ 	.short	(.L_11001 - .L_11000)


	//   ....[0]....
.L_11000:
        /*00b4*/ 	.word	0x00008610


	//   ....[1]....
        /*00b8*/ 	.word	0x00008750


	//   ....[2]....
        /*00bc*/ 	.word	0x00008770


	//   ....[3]....
        /*00c0*/ 	.word	0x000087f0


	//   ....[4]....
        /*00c4*/ 	.word	0x00008810


	//   ....[5]....
        /*00c8*/ 	.word	0x00008830


	//   ....[6]....
        /*00cc*/ 	.word	0x000088c0


	//   ....[7]....
        /*00d0*/ 	.word	0x00008900


	//   ....[8]....
        /*00d4*/ 	.word	0x000089a0


	//   ....[9]....
        /*00d8*/ 	.word	0x000089f0


	//   ....[10]....
        /*00dc*/ 	.word	0x00008a20


	//   ....[11]....
        /*00e0*/ 	.word	0x00008af0


	//   ....[12]....
        /*00e4*/ 	.word	0x00008b30


	//   ....[13]....
        /*00e8*/ 	.word	0x00008cc0


	//   ....[14]....
        /*00ec*/ 	.word	0x00008e20


	//   ....[15]....
        /*00f0*/ 	.word	0x00008e60


	//   ....[16]....
        /*00f4*/ 	.word	0x00008f00


	//   ....[17]....
        /*00f8*/ 	.word	0x00009080


	//   ....[18]....
        /*00fc*/ 	.word	0x00009200


	//   ....[19]....
        /*0100*/ 	.word	0x00009360


	//   ....[20]....
        /*0104*/ 	.word	0x00009470


	//   ....[21]....
        /*0108*/ 	.word	0x00009490


	//   ....[22]....
        /*010c*/ 	.word	0x000094b0


	//----- nvinfo : EIATTR_MAX_THREADS
	.align		4
.L_11001:
        /*0110*/ 	.byte	0x04, 0x05
        /*0112*/ 	.short	(.L_11003 - .L_11002)
.L_11002:
        /*0114*/ 	.word	0x00000080
        /*0118*/ 	.word	0x00000001
        /*011c*/ 	.word	0x00000001


	//----- nvinfo : EIATTR_CRS_STACK_SIZE
	.align		4
.L_11003:
        /*0120*/ 	.byte	0x04, 0x1e
        /*0122*/ 	.short	(.L_11005 - .L_11004)
.L_11004:
        /*0124*/ 	.word	0x00000000


	//----- nvinfo : EIATTR_CBANK_PARAM_SIZE
	.align		4
.L_11005:
        /*0128*/ 	.byte	0x03, 0x19
        /*012a*/ 	.short	0x003c


	//----- nvinfo : EIATTR_PARAM_CBANK
	.align		4
        /*012c*/ 	.byte	0x04, 0x0a
        /*012e*/ 	.short	(.L_11007 - .L_11006)
	.align		4
.L_11006:
        /*0130*/ 	.word	index@(.nv.constant0._ZN2at6native27unrolled_elementwise_kernelIZNS0_50_GLOBAL__N__2680c7bb_12_PowKernel_cu_7dd49032_316822pow_scalar_tensor_implIlEEvRNS_18TensorIteratorBaseET_EUllE_St5arrayIPcLm2EELi4E23TrivialOffsetCalculatorILi1EjESC_NS0_6memory12LoadWithCastILi1EEENSD_13StoreWithCastILi1EEEEEviS6_T0_T2_T3_T4_T5_)
        /*0134*/ 	.short	0x0210
        /*0136*/ 	.short	0x003c


	//----- nvinfo : EIATTR_SW_WAR
	.align		4
.L_11007:
        /*0138*/ 	.byte	0x04, 0x36
        /*013a*/ 	.short	(.L_11009 - .L_11008)
.L_11008:
        /*013c*/ 	.word	0x00000008
.L_11009:


//--------------------- .nv.info._ZN2at6native18elementwise_kernelILi128ELi2EZNS0_22gpu_kernel_impl_nocastIZNS0_50_GLOBAL__N__2680c7bb_12_PowKernel_cu_7dd49032_316822pow_scalar_tensor_implIlEEvRNS_18TensorIteratorBaseET_EUllE_EEvS6_RKS7_EUliE_EEviT1_ --------------------------
	.section	.nv.info._ZN2at6native18elementwise_kernelILi128ELi2EZNS0_22gpu_kernel_impl_nocastIZNS0_50_GLOBAL__N__2680c7bb_12_PowKernel_cu_7dd49032_316822pow_scalar_tensor_implIlEEvRNS_18TensorIteratorBaseET_EUllE_EEvS6_RKS7_EUliE_EEviT1_,"",@"SHT_CUDA_INFO"
	.sectionflags	@""
	.align	4


	//----- nvinfo : EIATTR_CUDA_API_VERSION
	.align		4
        /*0000*/ 	.byte	0x04, 0x37
        /*0002*/ 	.short	(.L_11011 - .L_11010)
.L_11010:
        /*0004*/ 	.word	0x00000082


	//----- nvinfo : EIATTR_KPARAM_INFO
	.align		4
.L_11011:
        /*0008*/ 	.byte	0x04, 0x17
        /*000a*/ 	.short	(.L_11013 - .L_11012)
.L_11012:
        /*000c*/ 	.word	0x00000000
        /*0010*/ 	.short	0x0001
        /*0012*/ 	.short	0x0008
        /*0014*/ 	.byte	0x00, 0xf0, 0x81, 0x08


	//----- nvinfo : EIATTR_KPARAM_INFO
	.align		4
.L_11013:
        /*0018*/ 	.byte	0x04, 0x17
        /*001a*/ 	.short	(.L_11015 - .L_11014)
.L_11014:
        /*001c*/ 	.word	0x00000000
        /*0020*/ 	.short	0x0000
        /*0022*/ 	.short	0x0000
        /*0024*/ 	.byte	0x00, 0xf0, 0x11, 0x00


	//----- nvinfo : EIATTR_SPARSE_MMA_MASK
	.align		4
.L_11015:
        /*0028*/ 	.byte	0x03, 0x50
        /*002a*/ 	.short	0x0000


	//----- nvinfo : EIATTR_MAXREG_COUNT
	.align		4
        /*002c*/ 	.byte	0x03, 0x1b
        /*002e*/ 	.short	0x0080


	//----- nvinfo : EIATTR_MERCURY_ISA_VERSION
	.align		4
        /*0030*/ 	.byte	0x03, 0x5f
        /*0032*/ 	.short	0x0101


	//----- nvinfo : EIATTR_EXIT_INSTR_OFFSETS
	.align		4
        /*0034*/ 	.byte	0x04, 0x1c
        /*0036*/ 	.short	(.L_11017 - .L_11016)


	//   ....[0]....
.L_11016:
        /*0038*/ 	.word	0x000018d0


	//   ....[1]....
        /*003c*/ 	.word	0x00003120


	//----- nvinfo : EIATTR_MAX_THREADS
	.align		4
.L_11017:
        /*0040*/ 	.byte	0x04, 0x05
        /*0042*/ 	.short	(.L_11019 - .L_11018)
.L_11018:
        /*0044*/ 	.word	0x00000080
        /*0048*/ 	.word	0x00000001
        /*004c*/ 	.word	0x00000001


	//----- nvinfo : EIATTR_CRS_STACK_SIZE
	.align		4
.L_11019:
        /*0050*/ 	.byte	0x04, 0x1e
        /*0052*/ 	.short	(.L_11021 - .L_11020)
.L_11020:
        /*0054*/ 	.word	0x00000000


	//----- nvinfo : EIATTR_CBANK_PARAM_SIZE
	.align		4
.L_11021:
        /*0058*/ 	.byte	0x03, 0x19
        /*005a*/ 	.short	0x0228


	//----- nvinfo : EIATTR_PARAM_CBANK
	.align		4
        /*005c*/ 	.byte	0x04, 0x0a
        /*005e*/ 	.short	(.L_11023 - .L_11022)
	.align		4
.L_11022:
        /*0060*/ 	.word	index@(.nv.constant0._ZN2at6native18elementwise_kernelILi128ELi2EZNS0_22gpu_kernel_impl_nocastIZNS0_50_GLOBAL__N__2680c7bb_12_PowKernel_cu_7dd49032_316822pow_scalar_tensor_implIlEEvRNS_18TensorIteratorBaseET_EUllE_EEvS6_RKS7_EUliE_EEviT1_)
        /*0064*/ 	.short	0x0210
        /*0066*/ 	.short	0x0228


	//----- nvinfo : EIATTR_SW_WAR
	.align		4
.L_11023:
        /*0068*/ 	.byte	0x04, 0x36
        /*006a*/ 	.short	(.L_11025 - .L_11024)
.L_11024:
        /*006c*/ 	.word	0x00000008
.L_11025:


//--------------------- .nv.info._ZN2at6native27unrolled_elementwise_kernelIZNS0_50_GLOBAL__N__2680c7bb_12_PowKernel_cu_7dd49032_316822pow_scalar_tensor_implIlEEvRNS_18TensorIteratorBaseET_EUllE_St5arrayIPcLm2EELi4E23TrivialOffsetCalculatorILi1EjESC_NS0_6memory15LoadWithoutCastENSD_16StoreWithoutCastEEEviS6_T0_T2_T3_T4_T5_ --------------------------
	.section	.nv.info._ZN2at6native27unrolled_elementwise_kernelIZNS0_50_GLOBAL__N__2680c7bb_12_PowKernel_cu_7dd49032_316822pow_scalar_tensor_implIlEEvRNS_18TensorIteratorBaseET_EUllE_St5arrayIPcLm2EELi4E23TrivialOffsetCalculatorILi1EjESC_NS0_6memory15LoadWithoutCastENSD_16StoreWithoutCastEEEviS6_T0_T2_T3_T4_T5_,"",@"SHT_CUDA_INFO"
	.sectionflags	@""
	.align	4


	//----- nvinfo : EIATTR_CUDA_API_VERSION
	.align		4
        /*0000*/ 	.byte	0x04, 0x37
        /*0002*/ 	.short	(.L_11027 - .L_11026)
.L_11026:
        /*0004*/ 	.word	0x00000082


	//----- nvinfo : EIATTR_KPARAM_INFO
	.align		4
.L_11027:
        /*0008*/ 	.byte	0x04, 0x17
        /*000a*/ 	.short	(.L_11029 - .L_11028)
.L_11028:
        /*000c*/ 	.word	0x00000000
        /*0010*/ 	.short	0x0006
        /*0012*/ 	.short	0x002b
        /*0014*/ 	.byte	0x00, 0xf0, 0x05, 0x00


	//----- nvinfo : EIATTR_KPARAM_INFO
	.align		4
.L_11029:
        /*0018*/ 	.byte	0x04, 0x17
        /*001a*/ 	.short	(.L_11031 - .L_11030)
.L_11030:
        /*001c*/ 	.word	0x00000000
        /*0020*/ 	.short	0x0005
        /*0022*/ 	.short	0x002a
        /*0024*/ 	.byte	0x00, 0xf0, 0x05, 0x00


	//----- nvinfo : EIATTR_KPARAM_INFO
	.align		4
.L_11031:
        /*0028*/ 	.byte	0x04, 0x17
        /*002a*/ 	.short	(.L_11033 - .L_11032)
.L_11032:
        /*002c*/ 	.word	0x00000000
        /*0030*/ 	.short	0x0004
        /*0032*/ 	.short	0x0029
        /*0034*/ 	.byte	0x00, 0xf0, 0x05, 0x00


	//----- nvinfo : EIATTR_KPARAM_INFO
	.align		4
.L_11033:
        /*0038*/ 	.byte	0x04, 0x17
        /*003a*/ 	.short	(.L_11035 - .L_11034)
.L_11034:
        /*003c*/ 	.word	0x00000000
        /*0040*/ 	.short	0x0003
        /*0042*/ 	.short	0x0028
        /*0044*/ 	.byte	0x00, 0xf0, 0x05, 0x00


	//----- nvinfo : EIATTR_KPARAM_INFO
	.align		4
.L_11035:
        /*0048*/ 	.byte	0x04, 0x17
        /*004a*/ 	.short	(.L_11037 - .L_11036)
.L_11036:
        /*004c*/ 	.word	0x00000000
        /*0050*/ 	.short	0x0002
        /*0052*/ 	.short	0x0018
        /*0054*/ 	.byte	0x00, 0xf0, 0x41, 0x00


	//----- nvinfo : EIATTR_KPARAM_INFO
	.align		4
.L_11037:
        /*0058*/ 	.byte	0x04, 0x17
        /*005a*/ 	.short	(.L_11039 - .L_11038)
.L_11038:
        /*005c*/ 	.word	0x00000000
        /*0060*/ 	.short	0x0001
        /*0062*/ 	.short	0x0008
        /*0064*/ 	.byte	0x00, 0xf0, 0x41, 0x00


	//----- nvinfo : EIATTR_KPARAM_INFO
	.align		4
.L_11039:
        /*0068*/ 	.byte	0x04, 0x17
        /*006a*/ 	.short	(.L_11041 - .L_11040)
.L_11040:
        /*006c*/ 	.word	0x00000000
        /*0070*/ 	.short	0x0000
        /*0072*/ 	.short	0x0000
        /*0074*/ 	.byte	0x00, 0xf0, 0x11, 0x00


	//----- nvinfo : EIATTR_SPARSE_MMA_MASK
	.align		4
.L_11041:
        /*0078*/ 	.byte	0x03, 0x50
        /*007a*/ 	.short	0x0000


	//----- nvinfo : EIATTR_MAXREG_COUNT
	.align		4
        /*007c*/ 	.byte	0x03, 0x1b
        /*007e*/ 	.short	0x00ff


	//----- nvinfo : EIATTR_MERCURY_ISA_VERSION
	.align		4
        /*0080*/ 	.byte	0x03, 0x5f
        /*0082*/ 	.short	0x0101


	//----- nvinfo : EIATTR_EXIT_INSTR_OFFSETS
	.align		4
        /*0084*/ 	.byte	0x04, 0x1c
        /*0086*/ 	.short	(.L_11043 - .L_11042)


	//   ....[0]....
.L_11042:
        /*0088*/ 	.word	0x00001f10


	//   ....[1]....
        /*008c*/ 	.word	0x00001f60


	//----- nvinfo : EIATTR_MAX_THREADS
	.align		4
.L_11043:
        /*0090*/ 	.byte	0x04, 0x05
        /*0092*/ 	.short	(.L_11045 - .L_11044)
.L_11044:
        /*0094*/ 	.word	0x00000080
        /*0098*/ 	.word	0x00000001
        /*009c*/ 	.word	0x00000001


	//----- nvinfo : EIATTR_CRS_STACK_SIZE
	.align		4
.L_11045:
        /*00a0*/ 	.byte	0x04, 0x1e
        /*00a2*/ 	.short	(.L_11047 - .L_11046)
.L_11046:
        /*00a4*/ 	.word	0x00000000


	//----- nvinfo : EIATTR_CBANK_PARAM_SIZE
	.align		4
.L_11047:
        /*00a8*/ 	.byte	0x03, 0x19
        /*00aa*/ 	.short	0x002c


	//----- nvinfo : EIATTR_PARAM_CBANK
	.align		4
        /*00ac*/ 	.byte	0x04, 0x0a
        /*00ae*/ 	.short	(.L_11049 - .L_11048)
	.align		4
.L_11048:
        /*00b0*/ 	.word	index@(.nv.constant0._ZN2at6native27unrolled_elementwise_kernelIZNS0_50_GLOBAL__N__2680c7bb_12_PowKernel_cu_7dd49032_316822pow_scalar_tensor_implIlEEvRNS_18TensorIteratorBaseET_EUllE_St5arrayIPcLm2EELi4E23TrivialOffsetCalculatorILi1EjESC_NS0_6memory15LoadWithoutCastENSD_16StoreWithoutCastEEEviS6_T0_T2_T3_T4_T5_)
        /*00b4*/ 	.short	0x0210
        /*00b6*/ 	.short	0x002c


	//----- nvinfo : EIATTR_SW_WAR
	.align		4
.L_11049:
        /*00b8*/ 	.byte	0x04, 0x36
        /*00ba*/ 	.short	(.L_11051 - .L_11050)
.L_11050:
        /*00bc*/ 	.word	0x00000008
.L_11051:


//--------------------- .nv.info._ZN2at6native29vectorized_elementwise_kernelILi2EZNS0_50_GLOBAL__N__2680c7bb_12_PowKernel_cu_7dd49032_316822pow_scalar_tensor_implIlEEvRNS_18TensorIteratorBaseET_EUllE_St5arrayIPcLm2EEEEviT0_T1_ --------------------------
	.section	.nv.info._ZN2at6native29vectorized_elementwise_kernelILi2EZNS0_50_GLOBAL__N__2680c7bb_12_PowKernel_cu_7dd49032_316822pow_scalar_tensor_implIlEEvRNS_18TensorIteratorBaseET_EUllE_St5arrayIPcLm2EEEEviT0_T1_,"",@"SHT_CUDA_INFO"
	.sectionflags	@""
	.align	4


	//----- nvinfo : EIATTR_CUDA_API_VERSION
	.align		4
        /*0000*/ 	.byte	0x04, 0x37
        /*0002*/ 	.short	(.L_11053 - .L_11052)
.L_11052:
        /*0004*/ 	.word	0x00000082


	//----- nvinfo : EIATTR_KPARAM_INFO
	.align		4
.L_11053:
        /*0008*/ 	.byte	0x04, 0x17
        /*000a*/ 	.short	(.L_11055 - .L_11054)
.L_11054:
        /*000c*/ 	.word	0x00000000
        /*0010*/ 	.short	0x0002
        /*0012*/ 	.short	0x0018
        /*0014*/ 	.byte	0x00, 0xf0, 0x41, 0x00


	//----- nvinfo : EIATTR_KPARAM_INFO
	.align		4
.L_11055:
        /*0018*/ 	.byte	0x04, 0x17
        /*001a*/ 	.short	(.L_11057 - .L_11056)
.L_11056:
        /*001c*/ 	.word	0x00000000
        /*0020*/ 	.short	0x0001
        /*0022*/ 	.short	0x0008
        /*0024*/ 	.byte	0x00, 0xf0, 0x41, 0x00


	//----- nvinfo : EIATTR_KPARAM_INFO
	.align		4
.L_11057:
        /*0028*/ 	.byte	0x04, 0x17
        /*002a*/ 	.short	(.L_11059 - .L_11058)
.L_11058:
        /*002c*/ 	.word	0x00000000
        /*0030*/ 	.short	0x0000
        /*0032*/ 	.short	0x0000
        /*0034*/ 	.byte	0x00, 0xf0, 0x11, 0x00


	//----- nvinfo : EIATTR_SPARSE_MMA_MASK
	.align		4
.L_11059:
        /*0038*/ 	.byte	0x03, 0x50
        /*003a*/ 	.short	0x0000


	//----- nvinfo : EIATTR_MAXREG_COUNT
	.align		4
        /*003c*/ 	.byte	0x03, 0x1b
        /*003e*/ 	.short	0x00ff


	//----- nvinfo : EIATTR_MERCURY_ISA_VERSION
	.align		4
        /*0040*/ 	.byte	0x03, 0x5f
        /*0042*/ 	.short	0x0101


	//----- nvinfo : EIATTR_EXIT_INSTR_OFFSETS
	.align		4
        /*0044*/ 	.byte	0x04, 0x1c
        /*0046*/ 	.short	(.L_11061 - .L_11060)


	//   ....[0]....
.L_11060:
        /*0048*/ 	.word	0x000040a0


	//   ....[1]....
        /*004c*/ 	.word	0x00007ec0


	//   ....[2]....
        /*0050*/ 	.word	0x00007f10


	//----- nvinfo : EIATTR_MAX_THREADS
	.align		4
.L_11061:
        /*0054*/ 	.byte	0x04, 0x05
        /*0056*/ 	.short	(.L_11063 - .L_11062)
.L_11062:
        /*0058*/ 	.word	0x00000080
        /*005c*/ 	.word	0x00000001
        /*0060*/ 	.word	0x00000001


	//----- nvinfo : EIATTR_CRS_STACK_SIZE
	.align		4
.L_11063:
        /*0064*/ 	.byte	0x04, 0x1e
        /*0066*/ 	.short	(.L_11065 - .L_11064)
.L_11064:
        /*0068*/ 	.word	0x00000000


	//----- nvinfo : EIATTR_CBANK_PARAM_SIZE
	.align		4
.L_11065:
        /*006c*/ 	.byte	0x03, 0x19
        /*006e*/ 	.short	0x0028


	//----- nvinfo : EIATTR_PARAM_CBANK
	.align		4
        /*0070*/ 	.byte	0x04, 0x0a
        /*0072*/ 	.short	(.L_11067 - .L_11066)
	.align		4
.L_11066:
        /*0074*/ 	.word	index@(.nv.constant0._ZN2at6native29vectorized_elementwise_kernelILi2EZNS0_50_GLOBAL__N__2680c7bb_12_PowKernel_cu_7dd49032_316822pow_scalar_tensor_implIlEEvRNS_18TensorIteratorBaseET_EUllE_St5arrayIPcLm2EEEEviT0_T1_)
        /*0078*/ 	.short	0x0210
        /*007a*/ 	.short	0x0028


	//----- nvinfo : EIATTR_SW_WAR
	.align		4
.L_11067:
        /*007c*/ 	.byte	0x04, 0x36
        /*007e*/ 	.short	(.L_11069 - .L_11068)
.L_11068:
        /*0080*/ 	.word	0x00000008
.L_11069:


//--------------------- .nv.info._ZN2at6native29vectorized_elementwise_kernelILi4EZNS0_50_GLOBAL__N__2680c7bb_12_PowKernel_cu_7dd49032_316822pow_scalar_tensor_implIlEEvRNS_18TensorIteratorBaseET_EUllE_St5arrayIPcLm2EEEEviT0_T1_ --------------------------
	.section	.nv.info._ZN2at6native29vectorized_elementwise_kernelILi4EZNS0_50_GLOBAL__N__2680c7bb_12_PowKernel_cu_7dd49032_316822pow_scalar_tensor_implIlEEvRNS_18TensorIteratorBaseET_EUllE_St5arrayIPcLm2EEEEviT0_T1_,"",@"SHT_CUDA_INFO"
	.sectionflags	@""
	.align	4


	//----- nvinfo : EIATTR_CUDA_API_VERSION
	.align		4
        /*0000*/ 	.byte	0x04, 0x37
        /*0002*/ 	.short	(.L_11071 - .L_11070)
.L_11070:
        /*0004*/ 	.word	0x00000082


	//----- nvinfo : EIATTR_KPARAM_INFO
	.align		4
.L_11071:
        /*0008*/ 	.byte	0x04, 0x17
        /*000a*/ 	.short	(.L_11073 - .L_11072)
.L_11072:
        /*000c*/ 	.word	0x00000000
        /*0010*/ 	.short	0x0002
        /*0012*/ 	.short	0x0018
        /*0014*/ 	.byte	0x00, 0xf0, 0x41, 0x00


	//----- nvinfo : EIATTR_KPARAM_INFO
	.align		4
.L_11073:
        /*0018*/ 	.byte	0x04, 0x17
        /*001a*/ 	.short	(.L_11075 - .L_11074)
.L_11074:
        /*001c*/ 	.word	0x00000000
        /*0020*/ 	.short	0x0001
        /*0022*/ 	.short	0x0008
        /*0024*/ 	.byte	0x00, 0xf0, 0x41, 0x00


	//----- nvinfo : EIATTR_KPARAM_INFO
	.align		4
.L_11075:
        /*0028*/ 	.byte	0x04, 0x17
        /*002a*/ 	.short	(.L_11077 - .L_11076)
.L_11076:
        /*002c*/ 	.word	0x00000000
        /*0030*/ 	.short	0x0000
        /*0032*/ 	.short	0x0000
        /*0034*/ 	.byte	0x00, 0xf0, 0x11, 0x00


	//----- nvinfo : EIATTR_SPARSE_MMA_MASK
	.align		4
.L_11077:
        /*0038*/ 	.byte	0x03, 0x50
        /*003a*/ 	.short	0x0000


	//----- nvinfo : EIATTR_MAXREG_COUNT
	.align		4
        /*003c*/ 	.byte	0x03, 0x1b
        /*003e*/ 	.short	0x00ff


	//----- nvinfo : EIATTR_MERCURY_ISA_VERSION
	.align		4
        /*0040*/ 	.byte	0x03, 0x5f
        /*0042*/ 	.short	0x0101


	//----- nvinfo : EIATTR_EXIT_INSTR_OFFSETS
	.align		4
        /*0044*/ 	.byte	0x04, 0x1c
        /*0046*/ 	.short	(.L_11079 - .L_11078)


	//   ....[0]....
.L_11078:
        /*0048*/ 	.word	0x000040a0


	//   ....[1]....
        /*004c*/ 	.word	0x00007ec0


	//   ....[2]....
        /*0050*/ 	.word	0x00007f10


	//----- nvinfo : EIATTR_MAX_THREADS
	.align		4
.L_11079:
        /*0054*/ 	.byte	0x04, 0x05
        /*0056*/ 	.short	(.L_11081 - .L_11080)
.L_11080:
        /*0058*/ 	.word	0x00000080
        /*005c*/ 	.word	0x00000001
        /*0060*/ 	.word	0x00000001


	//----- nvinfo : EIATTR_CRS_STACK_SIZE
	.align		4
.L_11081:
        /*0064*/ 	.byte	0x04, 0x1e
        /*0066*/ 	.short	(.L_11083 - .L_11082)
.L_11082:
        /*0068*/ 	.word	0x00000000


	//----- nvinfo : EIATTR_CBANK_PARAM_SIZE
	.align		4
.L_11083:
        /*006c*/ 	.byte	0x03, 0x19
        /*006e*/ 	.short	0x0028


	//----- nvinfo : EIATTR_PARAM_CBANK
	.align		4
        /*0070*/ 	.byte	0x04, 0x0a
        /*0072*/ 	.short	(.L_11085 - .L_11084)
	.align		4
.L_11084:
        /*0074*/ 	.word	index@(.nv.constant0._ZN2at6native29vectorized_elementwise_kernelILi4EZNS0_50_GLOBAL__N__2680c7bb_12_PowKernel_cu_7dd49032_316822pow_scalar_tensor_implIlEEvRNS_18TensorIteratorBaseET_EUllE_St5arrayIPcLm2EEEEviT0_T1_)
        /*0078*/ 	.short	0x0210
        /*007a*/ 	.short	0x0028


	//----- nvinfo : EIATTR_SW_WAR
	.align		4
.L_11085:
        /*007c*/ 	.byte	0x04, 0x36
        /*007e*/ 	.short	(.L_11087 - .L_11086)
.L_11086:
        /*0080*/ 	.word	0x00000008
.L_11087:


//--------------------- .nv.info._ZN2at6native29vectorized_elementwise_kernelILi8EZNS0_50_GLOBAL__N__2680c7bb_12_PowKernel_cu_7dd49032_316822pow_scalar_tensor_implIlEEvRNS_18TensorIteratorBaseET_EUllE_St5arrayIPcLm2EEEEviT0_T1_ --------------------------
	.section	.nv.info._ZN2at6native29vectorized_elementwise_kernelILi8EZNS0_50_GLOBAL__N__2680c7bb_12_PowKernel_cu_7dd49032_316822pow_scalar_tensor_implIlEEvRNS_18TensorIteratorBaseET_EUllE_St5arrayIPcLm2EEEEviT0_T1_,"",@"SHT_CUDA_INFO"
	.sectionflags	@""
	.align	4


	//----- nvinfo : EIATTR_CUDA_API_VERSION
	.align		4
        /*0000*/ 	.byte	0x04, 0x37
        /*0002*/ 	.short	(.L_11089 - .L_11088)
.L_11088:
        /*0004*/ 	.word	0x00000082


	//----- nvinfo : EIATTR_KPARAM_INFO
	.align		4
.L_11089:
        /*0008*/ 	.byte	0x04, 0x17
        /*000a*/ 	.short	(.L_11091 - .L_11090)
.L_11090:
        /*000c*/ 	.word	0x00000000
        /*0010*/ 	.short	0x0002
        /*0012*/ 	.short	0x0018
        /*0014*/ 	.byte	0x00, 0xf0, 0x41, 0x00


	//----- nvinfo : EIATTR_KPARAM_INFO
	.align		4
.L_11091:
        /*0018*/ 	.byte	0x04, 0x17
        /*001a*/ 	.short	(.L_11093 - .L_11092)
.L_11092:
        /*001c*/ 	.word	0x00000000
        /*0020*/ 	.short	0x0001
        /*0022*/ 	.short	0x0008
        /*0024*/ 	.byte	0x00, 0xf0, 0x41, 0x00


	//----- nvinfo : EIATTR_KPARAM_INFO
	.align		4
.L_11093:
        /*0028*/ 	.byte	0x04, 0x17
        /*002a*/ 	.short	(.L_11095 - .L_11094)
.L_11094:
        /*002c*/ 	.word	0x00000000
        /*0030*/ 	.short	0x0000
        /*0032*/ 	.short	0x0000
        /*0034*/ 	.byte	0x00, 0xf0, 0x11, 0x00


	//----- nvinfo : EIATTR_SPARSE_MMA_MASK
	.align		4
.L_11095:
        /*0038*/ 	.byte	0x03, 0x50
        /*003a*/ 	.short	0x0000


	//----- nvinfo : EIATTR_MAXREG_COUNT
	.align		4
        /*003c*/ 	.byte	0x03, 0x1b
        /*003e*/ 	.short	0x00ff


	//----- nvinfo : EIATTR_MERCURY_ISA_VERSION
	.align		4
        /*0040*/ 	.byte	0x03, 0x5f
        /*0042*/ 	.short	0x0101


	//----- nvinfo : EIATTR_EXIT_INSTR_OFFSETS
	.align		4
        /*0044*/ 	.byte	0x04, 0x1c
        /*0046*/ 	.short	(.L_11097 - .L_11096)


	//   ....[0]....
.L_11096:
        /*0048*/ 	.word	0x000040a0


	//   ....[1]....
        /*004c*/ 	.word	0x00007ec0


	//   ....[2]....
        /*0050*/ 	.word	0x00007f10


	//----- nvinfo : EIATTR_MAX_THREADS
	.align		4
.L_11097:
        /*0054*/ 	.byte	0x04, 0x05
        /*0056*/ 	.short	(.L_11099 - .L_11098)
.L_11098:
        /*0058*/ 	.word	0x00000080
        /*005c*/ 	.word	0x00000001
        /*0060*/ 	.word	0x00000001


	//----- nvinfo : EIATTR_CRS_STACK_SIZE
	.align		4
.L_11099:
        /*0064*/ 	.byte	0x04, 0x1e
        /*0066*/ 	.short	(.L_11101 - .L_11100)
.L_11100:
        /*0068*/ 	.word	0x00000000


	//----- nvinfo : EIATTR_CBANK_PARAM_SIZE
	.align		4
.L_11101:
        /*006c*/ 	.byte	0x03, 0x19
        /*006e*/ 	.short	0x0028


	//----- nvinfo : EIATTR_PARAM_CBANK
	.align		4
        /*0070*/ 	.byte	0x04, 0x0a
        /*0072*/ 	.short	(.L_11103 - .L_11102)
	.align		4
.L_11102:
        /*0074*/ 	.word	index@(.nv.constant0._ZN2at6native29vectorized_elementwise_kernelILi8EZNS0_50_GLOBAL__N__2680c7bb_12_PowKernel_cu_7dd49032_316822pow_scalar_tensor_implIlEEvRNS_18TensorIteratorBaseET_EUllE_St5arrayIPcLm2EEEEviT0_T1_)
        /*0078*/ 	.short	0x0210
        /*007a*/ 	.short	0x0028


	//----- nvinfo : EIATTR_SW_WAR
	.align		4
.L_11103:
        /*007c*/ 	.byte	0x04, 0x36
        /*007e*/ 	.short	(.L_11105 - .L_11104)
.L_11104:
        /*0080*/ 	.word	0x00000008
.L_11105:


//--------------------- .nv.info._ZN2at6native18elementwise_kernelILi128ELi4EZNS0_15gpu_kernel_implIZZZNS0_50_GLOBAL__N__2680c7bb_12_PowKernel_cu_7dd49032_316824pow_tensor_tensor_kernelERNS_18TensorIteratorBaseEENKUlvE_clEvENKUlvE1_clEvEUliiE_EEvS5_RKT_EUliE_EEviT1_ --------------------------
	.section	.nv.info._ZN2at6native18elementwise_kernelILi128ELi4EZNS0_15gpu_kernel_implIZZZNS0_50_GLOBAL__N__2680c7bb_12_PowKernel_cu_7dd49032_316824pow_tensor_tensor_kernelERNS_18TensorIteratorBaseEENKUlvE_clEvENKUlvE1_clEvEUliiE_EEvS5_RKT_EUliE_EEviT1_,"",@"SHT_CUDA_INFO"
	.sectionflags	@""
	.align	4


	//----- nvinfo : EIATTR_CUDA_API_VERSION
	.align		4
        /*0000*/ 	.byte	0x04, 0x37
        /*0002*/ 	.short	(.L_11107 - .L_11106)
.L_11106:
        /*0004*/ 	.word	0x00000082


	//----- nvinfo : EIATTR_KPARAM_INFO
	.align		4
.L_11107:
        /*0008*/ 	.byte	0x04, 0x17
        /*000a*/ 	.short	(.L_11109 - .L_11108)
.L_11108:
        /*000c*/ 	.word	0x00000000
        /*0010*/ 	.short	0x0001
        /*0012*/ 	.short	0x0008
        /*0014*/ 	.byte	0x00, 0xf0, 0x41, 0x0a


	//----- nvinfo : EIATTR_KPARAM_INFO
	.align		4
.L_11109:
        /*0018*/ 	.byte	0x04, 0x17
        /*001a*/ 	.short	(.L_11111 - .L_11110)
.L_11110:
        /*001c*/ 	.word	0x00000000
        /*0020*/ 	.short	0x0000
        /*0022*/ 	.short	0x0000
        /*0024*/ 	.byte	0x00, 0xf0, 0x11, 0x00


	//----- nvinfo : EIATTR_SPARSE_MMA_MASK
	.align		4
.L_11111:
        /*0028*/ 	.byte	0x03, 0x50
        /*002a*/ 	.short	0x0000


	//----- nvinfo : EIATTR_MAXREG_COUNT
	.align		4
        /*002c*/ 	.byte	0x03, 0x1b
        /*002e*/ 	.short	0x0080


	//----- nvinfo : EIATTR_EXTERNS
	.align		4
        /*0030*/ 	.byte	0x04, 0x0f
        /*0032*/ 	.short	(.L_11113 - .L_11112)


	//   ....[0]....
	.align		4
.L_11112:
        /*0034*/ 	.word	index@(__assertfail)


	//----- nvinfo : EIATTR_MERCURY_ISA_VERSION
	.align		4
.L_11113:
        /*0038*/ 	.byte	0x03, 0x5f
        /*003a*/ 	.short	0x0101


	//----- nvinfo : EIATTR_SYSCALL_OFFSETS
	.align		4
        /*003c*/ 	.byte	0x04, 0x46
        /*003e*/ 	.short	(.L_11115 - .L_11114)


	//   ....[0]....
.L_11114:
        /*0040*/ 	.word	0x000024b0


	//   ....[1]....
        /*0044*/ 	.word	0x000032b0


	//   ....[2]....
        /*0048*/ 	.word	0x00004360


	//   ....[3]....
        /*004c*/ 	.word	0x00006830


	//   ....[4]....
        /*0050*/ 	.word	0x00007630


	//   ....[5]....
        /*0054*/ 	.word	0x000086e0


	//   ....[6]....
        /*0058*/ 	.word	0x0000aba0


	//   ....[7]....
        /*005c*/ 	.word	0x0000b9a0


	//   ....[8]....
        /*0060*/ 	.word	0x0000ca50


	//   ....[9]....
        /*0064*/ 	.word	0x0000ef00


	//   ....[10]....
        /*0068*/ 	.word	0x0000fd00


	//   ....[11]....
        /*006c*/ 	.word	0x00010db0


	//----- nvinfo : EIATTR_EXIT_INSTR_OFFSETS
	.align		4
.L_11115:
        /*0070*/ 	.byte	0x04, 0x1c
        /*0072*/ 	.short	(.L_11117 - .L_11116)


	//   ....[0]....
.L_11116:
        /*0074*/ 	.word	0x0000caf0


	//   ....[1]....
        /*0078*/ 	.word	0x000100a0


	//   ....[2]....
        /*007c*/ 	.word	0x000100c0


	//   ....[3]....
        /*0080*/ 	.word	0x00010150


	//   ....[4]....
        /*0084*/ 	.word	0x00010170


	//   ....[5]....
        /*0088*/ 	.word	0x00010190


	//   ....[6]....
        /*008c*/ 	.word	0x00010220


	//   ....[7]....
        /*0090*/ 	.word	0x00010260


	//   ....[8]....
        /*0094*/ 	.word	0x00010300


	//   ....[9]....
        /*0098*/ 	.word	0x00010350


	//   ....[10]....
        /*009c*/ 	.word	0x00010380


	//   ....[11]....
        /*00a0*/ 	.word	0x00010440


	//   ....[12]....
        /*00a4*/ 	.word	0x00010480


	//   ....[13]....
        /*00a8*/ 	.word	0x00010610


	//   ....[14]....
        /*00ac*/ 	.word	0x00010770


	//   ....[15]....
        /*00b0*/ 	.word	0x000107b0


	//   ....[16]....
        /*00b4*/ 	.word	0x00010850


	//   ....[17]....
        /*00b8*/ 	.word	0x000109d0


	//   ....[18]....
        /*00bc*/ 	.word	0x00010b50


	//   ....[19]....
        /*00c0*/ 	.word	0x00010cb0


	//   ....[20]....
        /*00c4*/ 	.word	0x00010dc0


	//   ....[21]....
        /*00c8*/ 	.word	0x00010df0


	//   ....[22]....
        /*00cc*/ 	.word	0x00010e10


	//----- nvinfo : EIATTR_MAX_THREADS
	.align		4
.L_11117:
        /*00d0*/ 	.byte	0x04, 0x05
        /*00d2*/ 	.short	(.L_11119 - .L_11118)
.L_11118:
        /*00d4*/ 	.word	0x00000080
        /*00d8*/ 	.word	0x00000001
        /*00dc*/ 	.word	0x00000001


	//----- nvinfo : EIATTR_CRS_STACK_SIZE
	.align		4
.L_11119:
        /*00e0*/ 	.byte	0x04, 0x1e
        /*00e2*/ 	.short	(.L_11121 - .L_11120)
.L_11120:
        /*00e4*/ 	.word	0x00000000


	//----- nvinfo : EIATTR_CBANK_PARAM_SIZE
	.align		4
.L_11121:
        /*00e8*/ 	.byte	0x03, 0x19
        /*00ea*/ 	.short	0x0298


	//----- nvinfo : EIATTR_PARAM_CBANK
	.align		4
        /*00ec*/ 	.byte	0x04, 0x0a
        /*00ee*/ 	.short	(.L_11123 - .L_11122)
	.align		4
.L_11122:
        /*00f0*/ 	.word	index@(.nv.constant0._ZN2at6native18elementwise_kernelILi128ELi4EZNS0_15gpu_kernel_implIZZZNS0_50_GLOBAL__N__2680c7bb_12_PowKernel_cu_7dd49032_316824pow_tensor_tensor_kernelERNS_18TensorIteratorBaseEENKUlvE_clEvENKUlvE1_clEvEUliiE_EEvS5_RKT_EUliE_EEviT1_)
        /*00f4*/ 	.short	0x0210
        /*00f6*/ 	.short	0x0298


	//----- nvinfo : EIATTR_SW_WAR
	.align		4
.L_11123:
        /*00f8*/ 	.byte	0x04, 0x36
        /*00fa*/ 	.short	(.L_11125 - .L_11124)
.L_11124:
        /*00fc*/ 	.word	0x00000008
.L_11125:


//--------------------- .nv.info._ZN2at6native27unrolled_elementwise_kernelIZZZNS0_50_GLOBAL__N__2680c7bb_12_PowKernel_cu_7dd49032_316824pow_tensor_tensor_kernelERNS_18TensorIteratorBaseEENKUlvE_clEvENKUlvE1_clEvEUliiE_St5arrayIPcLm3EELi4E23TrivialOffsetCalculatorILi2EjESB_ILi1EjENS0_6memory12LoadWithCastILi2EEENSE_13StoreWithCastILi1EEEEEviT_T0_T2_T3_T4_T5_ --------------------------
	.section	.nv.info._ZN2at6native27unrolled_elementwise_kernelIZZZNS0_50_GLOBAL__N__2680c7bb_12_PowKernel_cu_7dd49032_316824pow_tensor_tensor_kernelERNS_18TensorIteratorBaseEENKUlvE_clEvENKUlvE1_clEvEUliiE_St5arrayIPcLm3EELi4E23TrivialOffsetCalculatorILi2EjESB_ILi1EjENS0_6memory12LoadWithCastILi2EEENSE_13StoreWithCastILi1EEEEEviT_T0_T2_T3_T4_T5_,"",@"SHT_CUDA_INFO"
	.sectionflags	@""
	.align	4


	//----- nvinfo : EIATTR_CUDA_API_VERSION
	.align		4
        /*0000*/ 	.byte	0x04, 0x37
        /*0002*/ 	.short	(.L_11127 - .L_11126)
.L_11126:
        /*0004*/ 	.word	0x00000082


	//----- nvinfo : EIATTR_KPARAM_INFO
	.align		4
.L_11127:
        /*0008*/ 	.byte	0x04, 0x17
        /*000a*/ 	.short	(.L_11129 - .L_11128)
.L_11128:
        /*000c*/ 	.word	0x00000000
        /*0010*/ 	.short	0x0006
        /*0012*/ 	.short	0x0038
        /*0014*/ 	.byte	0x00, 0xf0, 0x21, 0x00


	//----- nvinfo : EIATTR_KPARAM_INFO
	.align		4
.L_11129:
        /*0018*/ 	.byte	0x04, 0x17
        /*001a*/ 	.short	(.L_11131 - .L_11130)
.L_11130:
        /*001c*/ 	.word	0x00000000
        /*0020*/ 	.short	0x0005
        /*0022*/ 	.short	0x002c
        /*0024*/ 	.byte	0x00, 0xf0, 0x31, 0x00


	//----- nvinfo : EIATTR_KPARAM_INFO
	.align		4
.L_11131:
        /*0028*/ 	.byte	0x04, 0x17
        /*002a*/ 	.short	(.L_11133 - .L_11132)
.L_11132:
        /*002c*/ 	.word	0x00000000
        /*0030*/ 	.short	0x0004
        /*0032*/ 	.short	0x0029
        /*0034*/ 	.byte	0x00, 0xf0, 0x05, 0x00


	//----- nvinfo : EIATTR_KPARAM_INFO
	.align		4
.L_11133:
        /*0038*/ 	.byte	0x04, 0x17
        /*003a*/ 	.short	(.L_11135 - .L_11134)
.L_11134:
        /*003c*/ 	.word	0x00000000
        /*0040*/ 	.short	0x0003
        /*0042*/ 	.short	0x0028
        /*0044*/ 	.byte	0x00, 0xf0, 0x05, 0x00


	//----- nvinfo : EIATTR_KPARAM_INFO
	.align		4
.L_11135:
        /*0048*/ 	.byte	0x04, 0x17
        /*004a*/ 	.short	(.L_11137 - .L_11136)
.L_11136:
        /*004c*/ 	.word	0x00000000
        /*0050*/ 	.short	0x0002
        /*0052*/ 	.short	0x0010
        /*0054*/ 	.byte	0x00, 0xf0, 0x61, 0x00


	//----- nvinfo : EIATTR_KPARAM_INFO
	.align		4
.L_11137:
        /*0058*/ 	.byte	0x04, 0x17
        /*005a*/ 	.short	(.L_11139 - .L_11138)
.L_11138:
        /*005c*/ 	.word	0x00000000
        /*0060*/ 	.short	0x0001
        /*0062*/ 	.short	0x0008
        /*0064*/ 	.byte	0x00, 0xf0, 0x21, 0x00


	//----- nvinfo : EIATTR_KPARAM_INFO
	.align		4
.L_11139:
        /*0068*/ 	.byte	0x04, 0x17
        /*006a*/ 	.short	(.L_11141 - .L_11140)
.L_11140:
        /*006c*/ 	.word	0x00000000
        /*0070*/ 	.short	0x0000
        /*0072*/ 	.short	0x0000
        /*0074*/ 	.byte	0x00, 0xf0, 0x11, 0x00


	//----- nvinfo : EIATTR_SPARSE_MMA_MASK
	.align		4
.L_11141:
        /*0078*/ 	.byte	0x03, 0x50
        /*007a*/ 	.short	0x0000


	//----- nvinfo : EIATTR_MAXREG_COUNT
	.align		4
        /*007c*/ 	.byte	0x03, 0x1b
        /*007e*/ 	.short	0x00ff


	//----- nvinfo : EIATTR_EXTERNS
	.align		4
        /*0080*/ 	.byte	0x04, 0x0f
        /*0082*/ 	.short	(.L_11143 - .L_11142)


	//   ....[0]....
	.align		4
.L_11142:
        /*0084*/ 	.word	index@(__assertfail)


	//----- nvinfo : EIATTR_MERCURY_ISA_VERSION
	.align		4
.L_11143:
        /*0088*/ 	.byte	0x03, 0x5f
        /*008a*/ 	.short	0x0101


	//----- nvinfo : EIATTR_SYSCALL_OFFSETS
	.align		4
        /*008c*/ 	.byte	0x04, 0x46
        /*008e*/ 	.short	(.L_11145 - .L_11144)


	//   ....[0]....
.L_11144:
        /*0090*/ 	.word	0x00000eb0


	//   ....[1]....
        /*0094*/ 	.word	0x00001cc0


	//   ....[2]....
        /*0098*/ 	.word	0x00002b50


	//   ....[3]....
        /*009c*/ 	.word	0x00003960


	//   ....[4]....
        /*00a0*/ 	.word	0x00004800


	//   ....[5]....
        /*00a4*/ 	.word	0x00005620


	//   ....[6]....
        /*00a8*/ 	.word	0x000064a0


	//   ....[7]....
        /*00ac*/ 	.word	0x000072b0


	//   ....[8]....
        /*00b0*/ 	.word	0x00008d60


	//   ....[9]....
        /*00b4*/ 	.word	0x00009c60


	//   ....[10]....
        /*00b8*/ 	.word	0x0000ab30


	//   ....[11]....
        /*00bc*/ 	.word	0x0000ba00


	//----- nvinfo : EIATTR_EXIT_INSTR_OFFSETS
	.align		4
.L_11145:
        /*00c0*/ 	.byte	0x04, 0x1c
        /*00c2*/ 	.short	(.L_11147 - .L_11146)


	//   ....[0]....
.L_11146:
        /*00c4*/ 	.word	0x0000abc0


	//   ....[1]....
        /*00c8*/ 	.word	0x0000acf0


	//   ....[2]....
        /*00cc*/ 	.word	0x0000ad10


	//   ....[3]....
        /*00d0*/ 	.word	0x0000ada0


	//   ....[4]....
        /*00d4*/ 	.word	0x0000adc0


	//   ....[5]....
        /*00d8*/ 	.word	0x0000ade0


	//   ....[6]....
        /*00dc*/ 	.word	0x0000ae70


	//   ....[7]....
        /*00e0*/ 	.word	0x0000aeb0


	//   ....[8]....
        /*00e4*/ 	.word	0x0000af50


	//   ....[9]....
        /*00e8*/ 	.word	0x0000afa0


	//   ....[10]....
        /*00ec*/ 	.word	0x0000afd0


	//   ....[11]....
        /*00f0*/ 	.word	0x0000b090


	//   ....[12]....
        /*00f4*/ 	.word	0x0000b0d0


	//   ....[13]....
        /*00f8*/ 	.word	0x0000b260


	//   ....[14]....
        /*00fc*/ 	.word	0x0000b3c0


	//   ....[15]....
        /*0100*/ 	.word	0x0000b400


	//   ....[16]....
        /*0104*/ 	.word	0x0000b4a0


	//   ....[17]....
        /*0108*/ 	.word	0x0000b620


	//   ....[18]....
        /*010c*/ 	.word	0x0000b7a0


	//   ....[19]....
        /*0110*/ 	.word	0x0000b900


	//   ....[20]....
        /*0114*/ 	.word	0x0000ba10


	//   ....[21]....
        /*0118*/ 	.word	0x0000ba40


	//   ....[22]....
        /*011c*/ 	.word	0x0000ba60


	//----- nvinfo : EIATTR_MAX_THREADS
	.align		4
.L_11147:
        /*0120*/ 	.byte	0x04, 0x05
        /*0122*/ 	.short	(.L_11149 - .L_11148)
.L_11148:
        /*0124*/ 	.word	0x00000080
        /*0128*/ 	.word	0x00000001
        /*012c*/ 	.word	0x00000001


	//----- nvinfo : EIATTR_CRS_STACK_SIZE
	.align		4
.L_11149:
        /*0130*/ 	.byte	0x04, 0x1e
        /*0132*/ 	.short	(.L_11151 - .L_11150)
.L_11150:
        /*0134*/ 	.word	0x00000000


	//----- nvinfo : EIATTR_CBANK_PARAM_SIZE
	.align		4
.L_11151:
        /*0138*/ 	.byte	0x03, 0x19
        /*013a*/ 	.short	0x0040


	//----- nvinfo : EIATTR_PARAM_CBANK
	.align		4
        /*013c*/ 	.byte	0x04, 0x0a
        /*013e*/ 	.short	(.L_11153 - .L_11152)
	.align		4
.L_11152:
        /*0140*/ 	.word	index@(.nv.constant0._ZN2at6native27unrolled_elementwise_kernelIZZZNS0_50_GLOBAL__N__2680c7bb_12_PowKernel_cu_7dd49032_316824pow_tensor_tensor_kernelERNS_18TensorIteratorBaseEENKUlvE_clEvENKUlvE1_clEvEUliiE_St5arrayIPcLm3EELi4E23TrivialOffsetCalculatorILi2EjESB_ILi1EjENS0_6memory12LoadWithCastILi2EEENSE_13StoreWithCastILi1EEEEEviT_T0_T2_T3_T4_T5_)
        /*0144*/ 	.short	0x0210
        /*0146*/ 	.short	0x0040


	//----- nvinfo : EIATTR_SW_WAR
	.align		4
.L_11153:
        /*0148*/ 	.byte	0x04, 0x36
        /*014a*/ 	.short	(.L_11155 - .L_11154)
.L_11154:
        /*014c*/ 	.word	0x00000008
.L_11155:


//--------------------- .nv.info._ZN2at6native18elementwise_kernelILi128ELi2EZNS0_22gpu_kernel_impl_nocastIZZZNS0_50_GLOBAL__N__2680c7bb_12_PowKernel_cu_7dd49032_316824pow_tensor_tensor_kernelERNS_18TensorIteratorBaseEENKUlvE_clEvENKUlvE1_clEvEUliiE_EEvS5_RKT_EUliE_EEviT1_ --------------------------
	.section	.nv.info._ZN2at6native18elementwise_kernelILi128ELi2EZNS0_22gpu_kernel_impl_nocastIZZZNS0_50_GLOBAL__N__2680c7bb_12_PowKernel_cu_7dd49032_316824pow_tensor_tensor_kernelERNS_18TensorIteratorBaseEENKUlvE_clEvENKUlvE1_clEvEUliiE_EEvS5_RKT_EUliE_EEviT1_,"",@"SHT_CUDA_INFO"
	.sectionflags	@""
	.align	4


	//----- nvinfo : EIATTR_CUDA_API_VERSION
	.align		4
        /*0000*/ 	.byte	0x04, 0x37
        /*0002*/ 	.short	(.L_11157 - .L_11156)
.L_11156:
        /*0004*/ 	.word	0x00000082


	//----- nvinfo : EIATTR_KPARAM_INFO
	.align		4
.L_11157:
        /*0008*/ 	.byte	0x04, 0x17
        /*000a*/ 	.short	(.L_11159 - .L_11158)
.L_11158:
        /*000c*/ 	.word	0x00000000
        /*0010*/ 	.short	0x0001
        /*0012*/ 	.short	0x0008
        /*0014*/ 	.byte	0x00, 0xf0, 0x21, 0x0a


	//----- nvinfo : EIATTR_KPARAM_INFO
	.align		4
.L_11159:
        /*0018*/ 	.byte	0x04, 0x17
        /*001a*/ 	.short	(.L_11161 - .L_11160)
.L_11160:
        /*001c*/ 	.word	0x00000000
        /*0020*/ 	.short	0x0000
        /*0022*/ 	.short	0x0000
        /*0024*/ 	.byte	0x00, 0xf0, 0x11, 0x00


	//----- nvinfo : EIATTR_SPARSE_MMA_MASK
	.align		4
.L_11161:
        /*0028*/ 	.byte	0x03, 0x50
        /*002a*/ 	.short	0x0000


	//----- nvinfo : EIATTR_MAXREG_COUNT
	.align		4
        /*002c*/ 	.byte	0x03, 0x1b
        /*002e*/ 	.short	0x0080


	//----- nvinfo : EIATTR_MERCURY_ISA_VERSION
	.align		4
        /*0030*/ 	.byte	0x03, 0x5f
        /*0032*/ 	.short	0x0101


	//----- nvinfo : EIATTR_EXIT_INSTR_OFFSETS
	.align		4
        /*0034*/ 	.byte	0x04, 0x1c
        /*0036*/ 	.short	(.L_11163 - .L_11162)


	//   ....[0]....
.L_11162:
        /*0038*/ 	.word	0x00001a20


	//   ....[1]....
        /*003c*/ 	.word	0x00003380


	//----- nvinfo : EIATTR_MAX_THREADS
	.align		4
.L_11163:
        /*0040*/ 	.byte	0x04, 0x05
        /*0042*/ 	.short	(.L_11165 - .L_11164)
.L_11164:
        /*0044*/ 	.word	0x00000080
        /*0048*/ 	.word	0x00000001
        /*004c*/ 	.word	0x00000001


	//----- nvinfo : EIATTR_CRS_STACK_SIZE
	.align		4
.L_11165:
        /*0050*/ 	.byte	0x04, 0x1e
        /*0052*/ 	.short	(.L_11167 - .L_11166)
.L_11166:
        /*0054*/ 	.word	0x00000000


	//----- nvinfo : EIATTR_CBANK_PARAM_SIZE
	.align		4
.L_11167:
        /*0058*/ 	.byte	0x03, 0x19
        /*005a*/ 	.short	0x0290


	//----- nvinfo : EIATTR_PARAM_CBANK
	.align		4
        /*005c*/ 	.byte	0x04, 0x0a
        /*005e*/ 	.short	(.L_11169 - .L_11168)
	.align		4
.L_11168:
        /*0060*/ 	.word	index@(.nv.constant0._ZN2at6native18elementwise_kernelILi128ELi2EZNS0_22gpu_kernel_impl_nocastIZZZNS0_50_GLOBAL__N__2680c7bb_12_PowKernel_cu_7dd49032_316824pow_tensor_tensor_kernelERNS_18TensorIteratorBaseEENKUlvE_clEvENKUlvE1_clEvEUliiE_EEvS5_RKT_EUliE_EEviT1_)
        /*0064*/ 	.short	0x0210
        /*0066*/ 	.short	0x0290


	//----- nvinfo : EIATTR_SW_WAR
	.align		4
.L_11169:
        /*0068*/ 	.byte	0x04, 0x36
        /*006a*/ 	.short	(.L_11171 - .L_11170)
.L_11170:
        /*006c*/ 	.word	0x00000008
.L_11171:


//--------------------- .nv.info._ZN2at6native27unrolled_elementwise_kernelIZZZNS0_50_GLOBAL__N__2680c7bb_12_PowKernel_cu_7dd49032_316824pow_tensor_tensor_kernelERNS_18TensorIteratorBaseEENKUlvE_clEvENKUlvE1_clEvEUliiE_St5arrayIPcLm3EELi4E23TrivialOffsetCalculatorILi2EjESB_ILi1EjENS0_6memory15LoadWithoutCastENSE_16StoreWithoutCastEEEviT_T0_T2_T3_T4_T5_ --------------------------
	.section	.nv.info._ZN2at6native27unrolled_elementwise_kernelIZZZNS0_50_GLOBAL__N__2680c7bb_12_PowKernel_cu_7dd49032_316824pow_tensor_tensor_kernelERNS_18TensorIteratorBaseEENKUlvE_clEvENKUlvE1_clEvEUliiE_St5arrayIPcLm3EELi4E23TrivialOffsetCalculatorILi2EjESB_ILi1EjENS0_6memory15LoadWithoutCastENSE_16StoreWithoutCastEEEviT_T0_T2_T3_T4_T5_,"",@"SHT_CUDA_INFO"
	.sectionflags	@""
	.align	4


	//----- nvinfo : EIATTR_CUDA_API_VERSION
	.align		4
        /*0000*/ 	.byte	0x04, 0x37
        /*0002*/ 	.short	(.L_11173 - .L_11172)
.L_11172:
        /*0004*/ 	.word	0x00000082


	//----- nvinfo : EIATTR_KPARAM_INFO
	.align		4
.L_11173:
        /*0008*/ 	.byte	0x04, 0x17
        /*000a*/ 	.short	(.L_11175 - .L_11174)
.L_11174:
        /*000c*/ 	.word	0x00000000
        /*0010*/ 	.short	0x0006
        /*0012*/ 	.short	0x002b
        /*0014*/ 	.byte	0x00, 0xf0, 0x05, 0x00


	//----- nvinfo : EIATTR_KPARAM_INFO
	.align		4
.L_11175:
        /*0018*/ 	.byte	0x04, 0x17
        /*001a*/ 	.short	(.L_11177 - .L_11176)
.L_11176:
        /*001c*/ 	.word	0x00000000
        /*0020*/ 	.short	0x0005
        /*0022*/ 	.short	0x002a
        /*0024*/ 	.byte	0x00, 0xf0, 0x05, 0x00


	//----- nvinfo : EIATTR_KPARAM_INFO
	.align		4
.L_11177:
        /*0028*/ 	.byte	0x04, 0x17
        /*002a*/ 	.short	(.L_11179 - .L_11178)
.L_11178:
        /*002c*/ 	.word	0x00000000
        /*0030*/ 	.short	0x0004
        /*0032*/ 	.short	0x0029
        /*0034*/ 	.byte	0x00, 0xf0, 0x05, 0x00


	//----- nvinfo : EIATTR_KPARAM_INFO
	.align		4
.L_11179:
        /*0038*/ 	.byte	0x04, 0x17
        /*003a*/ 	.short	(.L_11181 - .L_11180)
.L_11180:
        /*003c*/ 	.word	0x00000000
        /*0040*/ 	.short	0x0003
        /*0042*/ 	.short	0x0028
        /*0044*/ 	.byte	0x00, 0xf0, 0x05, 0x00


	//----- nvinfo : EIATTR_KPARAM_INFO
	.align		4
.L_11181:
        /*0048*/ 	.byte	0x04, 0x17
        /*004a*/ 	.short	(.L_11183 - .L_11182)
.L_11182:
        /*004c*/ 	.word	0x00000000
        /*0050*/ 	.short	0x0002
        /*0052*/ 	.short	0x0010
        /*0054*/ 	.byte	0x00, 0xf0, 0x61, 0x00


	//----- nvinfo : EIATTR_KPARAM_INFO
	.align		4
.L_11183:
        /*0058*/ 	.byte	0x04, 0x17
        /*005a*/ 	.short	(.L_11185 - .L_11184)
.L_11184:
        /*005c*/ 	.word	0x00000000
        /*0060*/ 	.short	0x0001
        /*0062*/ 	.short	0x0008
        /*0064*/ 	.byte	0x00, 0xf0, 0x21, 0x00


	//----- nvinfo : EIATTR_KPARAM_INFO
	.align		4
.L_11185:
        /*0068*/ 	.byte	0x04, 0x17
        /*006a*/ 	.short	(.L_11187 - .L_11186)
.L_11186:
        /*006c*/ 	.word	0x00000000
        /*0070*/ 	.short	0x0000
        /*0072*/ 	.short	0x0000
        /*0074*/ 	.byte	0x00, 0xf0, 0x11, 0x00


	//----- nvinfo : EIATTR_SPARSE_MMA_MASK
	.align		4
.L_11187:
        /*0078*/ 	.byte	0x03, 0x50
        /*007a*/ 	.short	0x0000


	//----- nvinfo : EIATTR_MAXREG_COUNT
	.align		4
        /*007c*/ 	.byte	0x03, 0x1b
        /*007e*/ 	.short	0x00ff


	//----- nvinfo : EIATTR_MERCURY_ISA_VERSION
	.align		4
        /*0080*/ 	.byte	0x03, 0x5f
        /*0082*/ 	.short	0x0101


	//----- nvinfo : EIATTR_EXIT_INSTR_OFFSETS
	.align		4
        /*0084*/ 	.byte	0x04, 0x1c
        /*0086*/ 	.short	(.L_11189 - .L_11188)


	//   ....[0]....
.L_11188:
        /*0088*/ 	.word	0x00000ec0


	//   ....[1]....
        /*008c*/ 	.word	0x00000f10


	//----- nvinfo : EIATTR_MAX_THREADS
	.align		4
.L_11189:
        /*0090*/ 	.byte	0x04, 0x05
        /*0092*/ 	.short	(.L_11191 - .L_11190)
.L_11190:
        /*0094*/ 	.word	0x00000080
        /*0098*/ 	.word	0x00000001
        /*009c*/ 	.word	0x00000001


	//----- nvinfo : EIATTR_CRS_STACK_SIZE
	.align		4
.L_11191:
        /*00a0*/ 	.byte	0x04, 0x1e
        /*00a2*/ 	.short	(.L_11193 - .L_11192)
.L_11192:
        /*00a4*/ 	.word	0x00000000


	//----- nvinfo : EIATTR_CBANK_PARAM_SIZE
	.align		4
.L_11193:
        /*00a8*/ 	.byte	0x03, 0x19
        /*00aa*/ 	.short	0x002c


	//----- nvinfo : EIATTR_PARAM_CBANK
	.align		4
        /*00ac*/ 	.byte	0x04, 0x0a
        /*00ae*/ 	.short	(.L_11195 - .L_11194)
	.align		4
.L_11194:
        /*00b0*/ 	.word	index@(.nv.constant0._ZN2at6native27unrolled_elementwise_kernelIZZZNS0_50_GLOBAL__N__2680c7bb_12_PowKernel_cu_7dd49032_316824pow_tensor_tensor_kernelERNS_18TensorIteratorBaseEENKUlvE_clEvENKUlvE1_clEvEUliiE_St5arrayIPcLm3EELi4E23TrivialOffsetCalculatorILi2EjESB_ILi1EjENS0_6memory15LoadWithoutCastENSE_16StoreWithoutCastEEEviT_T0_T2_T3_T4_T5_)
        /*00b4*/ 	.short	0x0210
        /*00b6*/ 	.short	0x002c


	//----- nvinfo : EIATTR_SW_WAR
	.align		4
.L_11195:
        /*00b8*/ 	.byte	0x04, 0x36
        /*00ba*/ 	.short	(.L_11197 - .L_11196)
.L_11196:
        /*00bc*/ 	.word	0x00000008
.L_11197:


//--------------------- .nv.info._ZN2at6native29vectorized_elementwise_kernelILi2EZZZNS0_50_GLOBAL__N__2680c7bb_12_PowKernel_cu_7dd49032_316824pow_tensor_tensor_kernelERNS_18TensorIteratorBaseEENKUlvE_clEvENKUlvE1_clEvEUliiE_St5arrayIPcLm3EEEEviT0_T1_ --------------------------
	.section	.nv.info._ZN2at6native29vectorized_elementwise_kernelILi2EZZZNS0_50_GLOBAL__N__2680c7bb_12_PowKernel_cu_7dd49032_316824pow_tensor_tensor_kernelERNS_18TensorIteratorBaseEENKUlvE_clEvENKUlvE1_clEvEUliiE_St5arrayIPcLm3EEEEviT0_T1_,"",@"SHT_CUDA_INFO"
	.sectionflags	@""
	.align	4


	//----- nvinfo : EIATTR_CUDA_API_VERSION
	.align		4
        /*0000*/ 	.byte	0x04, 0x37
        /*0002*/ 	.short	(.L_11199 - .L_11198)
.L_11198:
        /*0004*/ 	.word	0x00000082


	//----- nvinfo : EIATTR_KPARAM_INFO
	.align		4
.L_11199:
        /*0008*/ 	.byte	0x04, 0x17
        /*000a*/ 	.short	(.L_11201 - .L_11200)
.L_11200:
        /*000c*/ 	.word	0x00000000
        /*0010*/ 	.short	0x0002
        /*0012*/ 	.short	0x0010
        /*0014*/ 	.byte	0x00, 0xf0, 0x61, 0x00


	//----- nvinfo : EIATTR_KPARAM_INFO
	.align		4
.L_11201:
        /*0018*/ 	.byte	0x04, 0x17
        /*001a*/ 	.short	(.L_11203 - .L_11202)
.L_11202:
        /*001c*/ 	.word	0x00000000
        /*0020*/ 	.short	0x0001
        /*0022*/ 	.short	0x0008
        /*0024*/ 	.byte	0x00, 0xf0, 0x21, 0x00


	//----- nvinfo : EIATTR_KPARAM_INFO
	.align		4
.L_11203:
        /*0028*/ 	.byte	0x04, 0x17
        /*002a*/ 	.short	(.L_11205 - .L_11204)
.L_11204:
        /*002c*/ 	.word	0x00000000
        /*0030*/ 	.short	0x0000
        /*0032*/ 	.short	0x0000
        /*0034*/ 	.byte	0x00, 0xf0, 0x11, 0x00


	//----- nvinfo : EIATTR_SPARSE_MMA_MASK
	.align		4
.L_11205:
        /*0038*/ 	.byte	0x03, 0x50
        /*003a*/ 	.short	0x0000


	//----- nvinfo : EIATTR_MAXREG_COUNT
	.align		4
        /*003c*/ 	.byte	0x03, 0x1b
        /*003e*/ 	.short	0x00ff


	//----- nvinfo : EIATTR_MERCURY_ISA_VERSION
	.align		4
        /*0040*/ 	.byte	0x03, 0x5f
        /*0042*/ 	.short	0x0101


	//----- nvinfo : EIATTR_EXIT_INSTR_OFFSETS
	.align		4
        /*0044*/ 	.byte	0x04, 0x1c
        /*0046*/ 	.short	(.L_11207 - .L_11206)


	//   ....[0]....
.L_11206:
        /*0048*/ 	.word	0x00001590


	//   ....[1]....
        /*004c*/ 	.word	0x000032e0


	//   ....[2]....
        /*0050*/ 	.word	0x00003330


	//----- nvinfo : EIATTR_MAX_THREADS
	.align		4
.L_11207:
        /*0054*/ 	.byte	0x04, 0x05
        /*0056*/ 	.short	(.L_11209 - .L_11208)
.L_11208:
        /*0058*/ 	.word	0x00000080
        /*005c*/ 	.word	0x00000001
        /*0060*/ 	.word	0x00000001


	//----- nvinfo : EIATTR_CRS_STACK_SIZE
	.align		4
.L_11209:
        /*0064*/ 	.byte	0x04, 0x1e
        /*0066*/ 	.short	(.L_11211 - .L_11210)
.L_11210:
        /*0068*/ 	.word	0x00000000


	//----- nvinfo : EIATTR_CBANK_PARAM_SIZE
	.align		4
.L_11211:
        /*006c*/ 	.byte	0x03, 0x19
        /*006e*/ 	.short	0x0028


	//----- nvinfo : EIATTR_PARAM_CBANK
	.align		4
        /*0070*/ 	.byte	0x04, 0x0a
        /*0072*/ 	.short	(.L_11213 - .L_11212)
	.align		4
.L_11212:
        /*0074*/ 	.word	index@(.nv.constant0._ZN2at6native29vectorized_elementwise_kernelILi2EZZZNS0_50_GLOBAL__N__2680c7bb_12_PowKernel_cu_7dd49032_316824pow_tensor_tensor_kernelERNS_18TensorIteratorBaseEENKUlvE_clEvENKUlvE1_clEvEUliiE_St5arrayIPcLm3EEEEviT0_T1_)
        /*0078*/ 	.short	0x0210
        /*007a*/ 	.short	0x0028


	//----- nvinfo : EIATTR_SW_WAR
	.align		4
.L_11213:
        /*007c*/ 	.byte	0x04, 0x36
        /*007e*/ 	.short	(.L_11215 - .L_11214)
.L_11214:
        /*0080*/ 	.word	0x00000008
.L_11215:


//--------------------- .nv.info._ZN2at6native29vectorized_elementwise_kernelILi4EZZZNS0_50_GLOBAL__N__2680c7bb_12_PowKernel_cu_7dd49032_316824pow_tensor_tensor_kernelERNS_18TensorIteratorBaseEENKUlvE_clEvENKUlvE1_clEvEUliiE_St5arrayIPcLm3EEEEviT0_T1_ --------------------------
	.section	.nv.info._ZN2at6native29vectorized_elementwise_kernelILi4EZZZNS0_50_GLOBAL__N__2680c7bb_12_PowKernel_cu_7dd49032_316824pow_tensor_tensor_kernelERNS_18TensorIteratorBaseEENKUlvE_clEvENKUlvE1_clEvEUliiE_St5arrayIPcLm3EEEEviT0_T1_,"",@"SHT_CUDA_INFO"
	.sectionflags	@""
	.align	4


	//----- nvinfo : EIATTR_CUDA_API_VERSION
	.align		4
        /*0000*/ 	.byte	0x04, 0x37
        /*0002*/ 	.short	(.L_11217 - .L_11216)
.L_11216:
        /*0004*/ 	.word	0x00000082


	//----- nvinfo : EIATTR_KPARAM_INFO
	.align		4
.L_11217:
        /*0008*/ 	.byte	0x04, 0x17
        /*000a*/ 	.short	(.L_11219 - .L_11218)
.L_11218:
        /*000c*/ 	.word	0x00000000
        /*0010*/ 	.short	0x0002
        /*0012*/ 	.short	0x0010
        /*0014*/ 	.byte	0x00, 0xf0, 0x61, 0x00


	//----- nvinfo : EIATTR_KPARAM_INFO
	.align		4
.L_11219:
        /*0018*/ 	.byte	0x04, 0x17
        /*001a*/ 	.short	(.L_11221 - .L_11220)
.L_11220:
        /*001c*/ 	.word	0x00000000
        /*0020*/ 	.short	0x0001
        /*0022*/ 	.short	0x0008
        /*0024*/ 	.byte	0x00, 0xf0, 0x21, 0x00


	//----- nvinfo : EIATTR_KPARAM_INFO
	.align		4
.L_11221:
        /*0028*/ 	.byte	0x04, 0x17
        /*002a*/ 	.short	(.L_11223 - .L_11222)
.L_11222:
        /*002c*/ 	.word	0x00000000
        /*0030*/ 	.short	0x0000
        /*0032*/ 	.short	0x0000
        /*0034*/ 	.byte	0x00, 0xf0, 0x11, 0x00


	//----- nvinfo : EIATTR_SPARSE_MMA_MASK
	.align		4
.L_11223:
        /*0038*/ 	.byte	0x03, 0x50
        /*003a*/ 	.short	0x0000


	//----- nvinfo : EIATTR_MAXREG_COUNT
	.align		4
        /*003c*/ 	.byte	0x03, 0x1b
        /*003e*/ 	.short	0x00ff


	//----- nvinfo : EIATTR_MERCURY_ISA_VERSION
	.align		4
        /*0040*/ 	.byte	0x03, 0x5f
        /*0042*/ 	.short	0x0101


	//----- nvinfo : EIATTR_EXIT_INSTR_OFFSETS
	.align		4
        /*0044*/ 	.byte	0x04, 0x1c
        /*0046*/ 	.short	(.L_11225 - .L_11224)


	//   ....[0]....
.L_11224:
        /*0048*/ 	.word	0x00001540


	//   ....[1]....
        /*004c*/ 	.word	0x00003290


	//   ....[2]....
        /*0050*/ 	.word	0x000032e0


	//----- nvinfo : EIATTR_MAX_THREADS
	.align		4
.L_11225:
        /*0054*/ 	.byte	0x04, 0x05
        /*0056*/ 	.short	(.L_11227 - .L_11226)
.L_11226:
        /*0058*/ 	.word	0x00000080
        /*005c*/ 	.word	0x00000001
        /*0060*/ 	.word	0x00000001


	//----- nvinfo : EIATTR_CRS_STACK_SIZE
	.align		4
.L_11227:
        /*0064*/ 	.byte	0x04, 0x1e
        /*0066*/ 	.short	(.L_11229 - .L_11228)
.L_11228:
        /*0068*/ 	.word	0x00000000


	//----- nvinfo : EIATTR_CBANK_PARAM_SIZE
	.align		4
.L_11229:
        /*006c*/ 	.byte	0x03, 0x19
        /*006e*/ 	.short	0x0028


	//----- nvinfo : EIATTR_PARAM_CBANK
	.align		4
        /*0070*/ 	.byte	0x04, 0x0a
        /*0072*/ 	.short	(.L_11231 - .L_11230)
	.align		4
.L_11230:
        /*0074*/ 	.word	index@(.nv.constant0._ZN2at6native29vectorized_elementwise_kernelILi4EZZZNS0_50_GLOBAL__N__2680c7bb_12_PowKernel_cu_7dd49032_316824pow_tensor_tensor_kernelERNS_18TensorIteratorBaseEENKUlvE_clEvENKUlvE1_clEvEUliiE_St5arrayIPcLm3EEEEviT0_T1_)
        /*0078*/ 	.short	0x0210
        /*007a*/ 	.short	0x0028


	//----- nvinfo : EIATTR_SW_WAR
	.align		4
.L_11231:
        /*007c*/ 	.byte	0x04, 0x36
        /*007e*/ 	.short	(.L_11233 - .L_11232)
.L_11232:
        /*0080*/ 	.word	0x00000008
.L_11233:


//--------------------- .nv.info._ZN2at6native29vectorized_elementwise_kernelILi8EZZZNS0_50_GLOBAL__N__2680c7bb_12_PowKernel_cu_7dd49032_316824pow_tensor_tensor_kernelERNS_18TensorIteratorBaseEENKUlvE_clEvENKUlvE1_clEvEUliiE_St5arrayIPcLm3EEEEviT0_T1_ --------------------------
	.section	.nv.info._ZN2at6native29vectorized_elementwise_kernelILi8EZZZNS0_50_GLOBAL__N__2680c7bb_12_PowKernel_cu_7dd49032_316824pow_tensor_tensor_kernelERNS_18TensorIteratorBaseEENKUlvE_clEvENKUlvE1_clEvEUliiE_St5arrayIPcLm3EEEEviT0_T1_,"",@"SHT_CUDA_INFO"
	.sectionflags	@""
	.align	4


	//----- nvinfo : EIATTR_CUDA_API_VERSION
	.align		4
        /*0000*/ 	.byte	0x04, 0x37
        /*0002*/ 	.short	(.L_11235 - .L_11234)
.L_11234:
        /*0004*/ 	.word	0x00000082


	//----- nvinfo : EIATTR_KPARAM_INFO
	.align		4
.L_11235:
        /*0008*/ 	.byte	0x04, 0x17
        /*000a*/ 	.short	(.L_11237 - .L_11236)
.L_11236:
        /*000c*/ 	.word	0x00000000
        /*0010*/ 	.short	0x0002
        /*0012*/ 	.short	0x0010
        /*0014*/ 	.byte	0x00, 0xf0, 0x61, 0x00


	//----- nvinfo : EIATTR_KPARAM_INFO
	.align		4
.L_11237:
        /*0018*/ 	.byte	0x04, 0x17
        /*001a*/ 	.short	(.L_11239 - .L_11238)
.L_11238:
        /*001c*/ 	.word	0x00000000
        /*0020*/ 	.short	0x0001
        /*0022*/ 	.short	0x0008
        /*0024*/ 	.byte	0x00, 0xf0, 0x21, 0x00


	//----- nvinfo : EIATTR_KPARAM_INFO
	.align		4
.L_11239:
        /*0028*/ 	.byte	0x04, 0x17
        /*002a*/ 	.short	(.L_11241 - .L_11240)
.L_11240:
        /*002c*/ 	.word	0x00000000
        /*0030*/ 	.short	0x0000
        /*0032*/ 	.short	0x0000
        /*0034*/ 	.byte	0x00, 0xf0, 0x11, 0x00


	//----- nvinfo : EIATTR_SPARSE_MMA_MASK
	.align		4
.L_11241:
        /*0038*/ 	.byte	0x03, 0x50
        /*003a*/ 	.short	0x0000


	//----- nvinfo : EIATTR_MAXREG_COUNT
	.align		4
        /*003c*/ 	.byte	0x03, 0x1b
        /*003e*/ 	.short	0x00ff


	//----- nvinfo : EIATTR_MERCURY_ISA_VERSION
	.align		4
        /*0040*/ 	.byte	0x03, 0x5f
        /*0042*/ 	.short	0x0101


	//----- nvinfo : EIATTR_EXIT_INSTR_OFFSETS
	.align		4
        /*0044*/ 	.byte	0x04, 0x1c
        /*0046*/ 	.short	(.L_11243 - .L_11242)


	//   ....[0]....
.L_11242:
        /*0048*/ 	.word	0x00001540


	//   ....[1]....
        /*004c*/ 	.word	0x00003290


	//   ....[2]....
        /*0050*/ 	.word	0x000032e0


	//----- nvinfo : EIATTR_MAX_THREADS
	.align		4
.L_11243:
        /*0054*/ 	.byte	0x04, 0x05
        /*0056*/ 	.short	(.L_11245 - .L_11244)
.L_11244:
        /*0058*/ 	.word	0x00000080
        /*005c*/ 	.word	0x00000001
        /*0060*/ 	.word	0x00000001


	//----- nvinfo : EIATTR_CRS_STACK_SIZE
	.align		4
.L_11245:
        /*0064*/ 	.byte	0x04, 0x1e
        /*0066*/ 	.short	(.L_11247 - .L_11246)
.L_11246:
        /*0068*/ 	.word	0x00000000


	//----- nvinfo : EIATTR_CBANK_PARAM_SIZE
	.align		4
.L_11247:
        /*006c*/ 	.byte	0x03, 0x19
        /*006e*/ 	.short	0x0028


	//----- nvinfo : EIATTR_PARAM_CBANK
	.align		4
        /*0070*/ 	.byte	0x04, 0x0a
        /*0072*/ 	.short	(.L_11249 - .L_11248)
	.align		4
.L_11248:
        /*0074*/ 	.word	index@(.nv.constant0._ZN2at6native29vectorized_elementwise_kernelILi8EZZZNS0_50_GLOBAL__N__2680c7bb_12_PowKernel_cu_7dd49032_316824pow_tensor_tensor_kernelERNS_18TensorIteratorBaseEENKUlvE_clEvENKUlvE1_clEvEUliiE_St5arrayIPcLm3EEEEviT0_T1_)
        /*0078*/ 	.short	0x0210
        /*007a*/ 	.short	0x0028


	//----- nvinfo : EIATTR_SW_WAR
	.align		4
.L_11249:
        /*007c*/ 	.byte	0x04, 0x36
        /*007e*/ 	.short	(.L_11251 - .L_11250)
.L_11250:
        /*0080*/ 	.word	0x00000008
.L_11251:


//--------------------- .nv.info._ZN2at6native18elementwise_kernelILi128ELi4EZNS0_15gpu_kernel_implIZNS0_50_GLOBAL__N__2680c7bb_12_PowKernel_cu_7dd49032_316822pow_scalar_tensor_implIiEEvRNS_18TensorIteratorBaseET_EUliE_EEvS6_RKS7_EUliE_EEviT1_ --------------------------
	.section	.nv.info._ZN2at6native18elementwise_kernelILi128ELi4EZNS0_15gpu_kernel_implIZNS0_50_GLOBAL__N__2680c7bb_12_PowKernel_cu_7dd49032_316822pow_scalar_tensor_implIiEEvRNS_18TensorIteratorBaseET_EUliE_EEvS6_RKS7_EUliE_EEviT1_,"",@"SHT_CUDA_INFO"
	.sectionflags	@""
	.align	4


	//----- nvinfo : EIATTR_CUDA_API_VERSION
	.align		4
        /*0000*/ 	.byte	0x04, 0x37
        /*0002*/ 	.short	(.L_11253 - .L_11252)
.L_11252:
        /*0004*/ 	.word	0x00000082


	//----- nvinfo : EIATTR_KPARAM_INFO
	.align		4
.L_11253:
        /*0008*/ 	.byte	0x04, 0x17
        /*000a*/ 	.short	(.L_11255 - .L_11254)
.L_11254:
        /*000c*/ 	.word	0x00000000
        /*0010*/ 	.short	0x0001
        /*0012*/ 	.short	0x0008
        /*0014*/ 	.byte	0x00, 0xf0, 0xa1, 0x08


	//----- nvinfo : EIATTR_KPARAM_INFO
	.align		4
.L_11255:
        /*0018*/ 	.byte	0x04, 0x17
        /*001a*/ 	.short	(.L_11257 - .L_11256)
.L_11256:
        /*001c*/ 	.word	0x00000000
        /*0020*/ 	.short	0x0000
        /*0022*/ 	.short	0x0000
        /*0024*/ 	.byte	0x00, 0xf0, 0x11, 0x00


	//----- nvinfo : EIATTR_SPARSE_MMA_MASK
	.align		4
.L_11257:
        /*0028*/ 	.byte	0x03, 0x50
        /*002a*/ 	.short	0x0000


	//----- nvinfo : EIATTR_MAXREG_COUNT
	.align		4
        /*002c*/ 	.byte	0x03, 0x1b
        /*002e*/ 	.short	0x0080


	//----- nvinfo : EIATTR_EXTERNS
	.align		4
        /*0030*/ 	.byte	0x04, 0x0f
        /*0032*/ 	.short	(.L_11259 - .L_11258)


	//   ....[0]....
	.align		4
.L_11258:
        /*0034*/ 	.word	index@(__assertfail)


	//----- nvinfo : EIATTR_MERCURY_ISA_VERSION
	.align		4
.L_11259:
        /*0038*/ 	.byte	0x03, 0x5f
        /*003a*/ 	.short	0x0101


	//----- nvinfo : EIATTR_SYSCALL_OFFSETS
	.align		4
        /*003c*/ 	.byte	0x04, 0x46
        /*003e*/ 	.short	(.L_11261 - .L_11260)


	//   ....[0]....
.L_11260:
        /*0040*/ 	.word	0x00002170


	//   ....[1]....
        /*0044*/ 	.word	0x00003240


	//   ....[2]....
        /*0048*/ 	.word	0x000053e0


	//   ....[3]....
        /*004c*/ 	.word	0x00006490


	//   ....[4]....
        /*0050*/ 	.word	0x00008620


	//   ....[5]....
        /*0054*/ 	.word	0x000096d0


	//   ....[6]....
        /*0058*/ 	.word	0x0000b850


	//   ....[7]....
        /*005c*/ 	.word	0x0000c900


	//----- nvinfo : EIATTR_EXIT_INSTR_OFFSETS
	.align		4
.L_11261:
        /*0060*/ 	.byte	0x04, 0x1c
        /*0062*/ 	.short	(.L_11263 - .L_11262)


	//   ....[0]....
.L_11262:
        /*0064*/ 	.word	0x00009770


	//   ....[1]....
        /*0068*/ 	.word	0x0000bbf0


	//   ....[2]....
        /*006c*/ 	.word	0x0000bc10


	//   ....[3]....
        /*0070*/ 	.word	0x0000bca0


	//   ....[4]....
        /*0074*/ 	.word	0x0000bcc0


	//   ....[5]....
        /*0078*/ 	.word	0x0000bce0


	//   ....[6]....
        /*007c*/ 	.word	0x0000bd70


	//   ....[7]....
        /*0080*/ 	.word	0x0000bdb0


	//   ....[8]....
        /*0084*/ 	.word	0x0000be50


	//   ....[9]....
        /*0088*/ 	.word	0x0000bea0


	//   ....[10]....
        /*008c*/ 	.word	0x0000bed0


	//   ....[11]....
        /*0090*/ 	.word	0x0000bf90


	//   ....[12]....
        /*0094*/ 	.word	0x0000bfd0


	//   ....[13]....
        /*0098*/ 	.word	0x0000c160


	//   ....[14]....
        /*009c*/ 	.word	0x0000c2c0


	//   ....[15]....
        /*00a0*/ 	.word	0x0000c300


	//   ....[16]....
        /*00a4*/ 	.word	0x0000c3a0


	//   ....[17]....
        /*00a8*/ 	.word	0x0000c520


	//   ....[18]....
        /*00ac*/ 	.word	0x0000c6a0


	//   ....[19]....
        /*00b0*/ 	.word	0x0000c800


	//   ....[20]....
        /*00b4*/ 	.word	0x0000c910


	//   ....[21]....
        /*00b8*/ 	.word	0x0000c940


	//   ....[22]....
        /*00bc*/ 	.word	0x0000c960


	//----- nvinfo : EIATTR_MAX_THREADS
	.align		4
.L_11263:
        /*00c0*/ 	.byte	0x04, 0x05
        /*00c2*/ 	.short	(.L_11265 - .L_11264)
.L_11264:
        /*00c4*/ 	.word	0x00000080
        /*00c8*/ 	.word	0x00000001
        /*00cc*/ 	.word	0x00000001


	//----- nvinfo : EIATTR_CRS_STACK_SIZE
	.align		4
.L_11265:
        /*00d0*/ 	.byte	0x04, 0x1e
        /*00d2*/ 	.short	(.L_11267 - .L_11266)
.L_11266:
        /*00d4*/ 	.word	0x00000000


	//----- nvinfo : EIATTR_CBANK_PARAM_SIZE
	.align		4
.L_11267:
        /*00d8*/ 	.byte	0x03, 0x19
        /*00da*/ 	.short	0x0230


	//----- nvinfo : EIATTR_PARAM_CBANK
	.align		4
        /*00dc*/ 	.byte	0x04, 0x0a
        /*00de*/ 	.short	(.L_11269 - .L_11268)
	.align		4
.L_11268:
        /*00e0*/ 	.word	index@(.nv.constant0._ZN2at6native18elementwise_kernelILi128ELi4EZNS0_15gpu_kernel_implIZNS0_50_GLOBAL__N__2680c7bb_12_PowKernel_cu_7dd49032_316822pow_scalar_tensor_implIiEEvRNS_18TensorIteratorBaseET_EUliE_EEvS6_RKS7_EUliE_EEviT1_)
        /*00e4*/ 	.short	0x0210
        /*00e6*/ 	.short	0x0230


	//----- nvinfo : EIATTR_SW_WAR
	.align		4
.L_11269:
        /*00e8*/ 	.byte	0x04, 0x36
        /*00ea*/ 	.short	(.L_11271 - .L_11270)
.L_11270:
        /*00ec*/ 	.word	0x00000008
.L_11271:


//--------------------- .nv.info._ZN2at6native27unrolled_elementwise_kernelIZNS0_50_GLOBAL__N__2680c7bb_12_PowKernel_cu_7dd49032_316822pow_scalar_tensor_implIiEEvRNS_18TensorIteratorBaseET_EUliE_St5arrayIPcLm2EELi4E23TrivialOffsetCalculatorILi1EjESC_NS0_6memory12LoadWithCastILi1EEENSD_13StoreWithCastILi1EEEEEviS6_T0_T2_T3_T4_T5_ --------------------------
	.section	.nv.info._ZN2at6native27unrolled_elementwise_kernelIZNS0_50_GLOBAL__N__2680c7bb_12_PowKernel_cu_7dd49032_316822pow_scalar_tensor_implIiEEvRNS_18TensorIteratorBaseET_EUliE_St5arrayIPcLm2EELi4E23TrivialOffsetCalculatorILi1EjESC_NS0_6memory12LoadWithCastILi1EEENSD_13StoreWithCastILi1EEEEEviS6_T0_T2_T3_T4_T5_,"",@"SHT_CUDA_INFO"
	.sectionflags	@""
	.align	4


	//----- nvinfo : EIATTR_CUDA_API_VERSION
	.align		4
        /*0000*/ 	.byte	0x04, 0x37
        /*0002*/ 	.short	(.L_11273 - .L_11272)
.L_11272:
        /*0004*/ 	.word	0x00000082


	//----- nvinfo : EIATTR_KPARAM_INFO
	.align		4
.L_11273:
        /*0008*/ 	.byte	0x04, 0x17
        /*000a*/ 	.short	(.L_11275 - .L_11274)
.L_11274:
        /*000c*/ 	.word	0x00000000
        /*0010*/ 	.short	0x0006
        /*0012*/ 	.short	0x0034
        /*0014*/ 	.byte	0x00, 0xf0, 0x21, 0x00


	//----- nvinfo : EIATTR_KPARAM_INFO
	.align		4
.L_11275:
        /*0018*/ 	.byte	0x04, 0x17
        /*001a*/ 	.short	(.L_11277 - .L_11276)
.L_11276:
        /*001c*/ 	.word	0x00000000
        /*0020*/ 	.short	0x0005
        /*0022*/ 	.short	0x002c
        /*0024*/ 	.byte	0x00, 0xf0, 0x21, 0x00


	//----- nvinfo : EIATTR_KPARAM_INFO
	.align		4
.L_11277:
        /*0028*/ 	.byte	0x04, 0x17
        /*002a*/ 	.short	(.L_11279 - .L_11278)
.L_11278:
        /*002c*/ 	.word	0x00000000
        /*0030*/ 	.short	0x0004
        /*0032*/ 	.short	0x0029
        /*0034*/ 	.byte	0x00, 0xf0, 0x05, 0x00


	//----- nvinfo : EIATTR_KPARAM_INFO
	.align		4
.L_11279:
        /*0038*/ 	.byte	0x04, 0x17
        /*003a*/ 	.short	(.L_11281 - .L_11280)
.L_11280:
        /*003c*/ 	.word	0x00000000
        /*0040*/ 	.short	0x0003
        /*0042*/ 	.short	0x0028
        /*0044*/ 	.byte	0x00, 0xf0, 0x05, 0x00


	//----- nvinfo : EIATTR_KPARAM_INFO
	.align		4
.L_11281:
        /*0048*/ 	.byte	0x04, 0x17
        /*004a*/ 	.short	(.L_11283 - .L_11282)
.L_11282:
        /*004c*/ 	.word	0x00000000
        /*0050*/ 	.short	0x0002
        /*0052*/ 	.short	0x0018
        /*0054*/ 	.byte	0x00, 0xf0, 0x41, 0x00


	//----- nvinfo : EIATTR_KPARAM_INFO
	.align		4
.L_11283:
        /*0058*/ 	.byte	0x04, 0x17
        /*005a*/ 	.short	(.L_11285 - .L_11284)
.L_11284:
        /*005c*/ 	.word	0x00000000
        /*0060*/ 	.short	0x0001
        /*0062*/ 	.short	0x0008
        /*0064*/ 	.byte	0x00, 0xf0, 0x41, 0x00


	//----- nvinfo : EIATTR_KPARAM_INFO
	.align		4
.L_11285:
        /*0068*/ 	.byte	0x04, 0x17
        /*006a*/ 	.short	(.L_11287 - .L_11286)
.L_11286:
        /*006c*/ 	.word	0x00000000
        /*0070*/ 	.short	0x0000
        /*0072*/ 	.short	0x0000
        /*0074*/ 	.byte	0x00, 0xf0, 0x11, 0x00


	//----- nvinfo : EIATTR_SPARSE_MMA_MASK
	.align		4
.L_11287:
        /*0078*/ 	.byte	0x03, 0x50
        /*007a*/ 	.short	0x0000


	//----- nvinfo : EIATTR_MAXREG_COUNT
	.align		4
        /*007c*/ 	.byte	0x03, 0x1b
        /*007e*/ 	.short	0x00ff


	//----- nvinfo : EIATTR_EXTERNS
	.align		4
        /*0080*/ 	.byte	0x04, 0x0f
        /*0082*/ 	.short	(.L_11289 - .L_11288)


	//   ....[0]....
	.align		4
.L_11288:
        /*0084*/ 	.word	index@(__assertfail)


	//----- nvinfo : EIATTR_MERCURY_ISA_VERSION
	.align		4
.L_11289:
        /*0088*/ 	.byte	0x03, 0x5f
        /*008a*/ 	.short	0x0101


	//----- nvinfo : EIATTR_SYSCALL_OFFSETS
	.align		4
        /*008c*/ 	.byte	0x04, 0x46
        /*008e*/ 	.short	(.L_11291 - .L_11290)


	//   ....[0]....
.L_11290:
        /*0090*/ 	.word	0x00000ec0


	//   ....[1]....
        /*0094*/ 	.word	0x00001d50


	//   ....[2]....
        /*0098*/ 	.word	0x00002bf0


	//   ....[3]....
        /*009c*/ 	.word	0x00003a50


	//   ....[4]....
        /*00a0*/ 	.word	0x000059c0


	//   ....[5]....
        /*00a4*/ 	.word	0x000068b0


	//   ....[6]....
        /*00a8*/ 	.word	0x00007790


	//   ....[7]....
        /*00ac*/ 	.word	0x00008670


	//----- nvinfo : EIATTR_EXIT_INSTR_OFFSETS
	.align		4
.L_11291:
        /*00b0*/ 	.byte	0x04, 0x1c
        /*00b2*/ 	.short	(.L_11293 - .L_11292)


	//   ....[0]....
.L_11292:
        /*00b4*/ 	.word	0x00007830


	//   ....[1]....
        /*00b8*/ 	.word	0x00007960


	//   ....[2]....
        /*00bc*/ 	.word	0x00007980


	//   ....[3]....
        /*00c0*/ 	.word	0x00007a10


	//   ....[4]....
        /*00c4*/ 	.word	0x00007a30


	//   ....[5]....
        /*00c8*/ 	.word	0x00007a50


	//   ....[6]....
        /*00cc*/ 	.word	0x00007ae0


	//   ....[7]....
        /*00d0*/ 	.word	0x00007b20


	//   ....[8]....
        /*00d4*/ 	.word	0x00007bc0


	//   ....[9]....
        /*00d8*/ 	.word	0x00007c10


	//   ....[10]....
        /*00dc*/ 	.word	0x00007c40


	//   ....[11]....
        /*00e0*/ 	.word	0x00007d00


	//   ....[12]....
        /*00e4*/ 	.word	0x00007d40


	//   ....[13]....
        /*00e8*/ 	.word	0x00007ed0


	//   ....[14]....
        /*00ec*/ 	.word	0x00008030


	//   ....[15]....
        /*00f0*/ 	.word	0x00008070


	//   ....[16]....
        /*00f4*/ 	.word	0x00008110


	//   ....[17]....
        /*00f8*/ 	.word	0x00008290


	//   ....[18]....
        /*00fc*/ 	.word	0x00008410


	//   ....[19]....
        /*0100*/ 	.word	0x00008570


	//   ....[20]....
        /*0104*/ 	.word	0x00008680


	//   ....[21]....
        /*0108*/ 	.word	0x000086b0


	//   ....[22]....
        /*010c*/ 	.word	0x000086d0


	//----- nvinfo : EIATTR_MAX_THREADS
	.align		4
.L_11293:
        /*0110*/ 	.byte	0x04, 0x05
        /*0112*/ 	.short	(.L_11295 - .L_11294)
.L_11294:
        /*0114*/ 	.word	0x00000080
        /*0118*/ 	.word	0x00000001
        /*011c*/ 	.word	0x00000001


	//----- nvinfo : EIATTR_CRS_STACK_SIZE
	.align		4
.L_11295:
        /*0120*/ 	.byte	0x04, 0x1e
        /*0122*/ 	.short	(.L_11297 - .L_11296)
.L_11296:
        /*0124*/ 	.word	0x00000000


	//----- nvinfo : EIATTR_CBANK_PARAM_SIZE
	.align		4
.L_11297:
        /*0128*/ 	.byte	0x03, 0x19
        /*012a*/ 	.short	0x003c


	//----- nvinfo : EIATTR_PARAM_CBANK
	.align		4
        /*012c*/ 	.byte	0x04, 0x0a
        /*012e*/ 	.short	(.L_11299 - .L_11298)
	.align		4
.L_11298:
        /*0130*/ 	.word	index@(.nv.constant0._ZN2at6native27unrolled_elementwise_kernelIZNS0_50_GLOBAL__N__2680c7bb_12_PowKernel_cu_7dd49032_316822pow_scalar_tensor_implIiEEvRNS_18TensorIteratorBaseET_EUliE_St5arrayIPcLm2EELi4E23TrivialOffsetCalculatorILi1EjESC_NS0_6memory12LoadWithCastILi1EEENSD_13StoreWithCastILi1EEEEEviS6_T0_T2_T3_T4_T5_)
        /*0134*/ 	.short	0x0210
        /*0136*/ 	.short	0x003c


	//----- nvinfo : EIATTR_SW_WAR
	.align		4
.L_11299:
        /*0138*/ 	.byte	0x04, 0x36
        /*013a*/ 	.short	(.L_11301 - .L_11300)
.L_11300:
        /*013c*/ 	.word	0x00000008
.L_11301:


//--------------------- .nv.info._ZN2at6native18elementwise_kernelILi128ELi2EZNS0_22gpu_kernel_impl_nocastIZNS0_50_GLOBAL__N__2680c7bb_12_PowKernel_cu_7dd49032_316822pow_scalar_tensor_implIiEEvRNS_18TensorIteratorBaseET_EUliE_EEvS6_RKS7_EUliE_EEviT1_ --------------------------
	.section	.nv.info._ZN2at6native18elementwise_kernelILi128ELi2EZNS0_22gpu_kernel_impl_nocastIZNS0_50_GLOBAL__N__2680c7bb_12_PowKernel_cu_7dd49032_316822pow_scalar_tensor_implIiEEvRNS_18TensorIteratorBaseET_EUliE_EEvS6_RKS7_EUliE_EEviT1_,"",@"SHT_CUDA_INFO"
	.sectionflags	@""
	.align	4


	//----- nvinfo : EIATTR_CUDA_API_VERSION
	.align		4
        /*0000*/ 	.byte	0x04, 0x37
        /*0002*/ 	.short	(.L_11303 - .L_11302)
.L_11302:
        /*0004*/ 	.word	0x00000082


	//----- nvinfo : EIATTR_KPARAM_INFO
	.align		4
.L_11303:
        /*0008*/ 	.byte	0x04, 0x17
        /*000a*/ 	.short	(.L_11305 - .L_11304)
.L_11304:
        /*000c*/ 	.word	0x00000000
        /*0010*/ 	.short	0x0001
        /*0012*/ 	.short	0x0008
        /*0014*/ 	.byte	0x00, 0xf0, 0x81, 0x08


	//----- nvinfo : EIATTR_KPARAM_INFO
	.align		4
.L_11305:
        /*0018*/ 	.byte	0x04, 0x17
        /*001a*/ 	.short	(.L_11307 - .L_11306)
.L_11306:
        /*001c*/ 	.word	0x00000000
        /*0020*/ 	.short	0x0000
        /*0022*/ 	.short	0x0000
        /*0024*/ 	.byte	0x00, 0xf0, 0x11, 0x00


	//----- nvinfo : EIATTR_SPARSE_MMA_MASK
	.align		4
.L_11307:
        /*0028*/ 	.byte	0x03, 0x50
        /*002a*/ 	.short	0x0000


	//----- nvinfo : EIATTR_MAXREG_COUNT
	.align		4
        /*002c*/ 	.byte	0x03, 0x1b
        /*002e*/ 	.short	0x0080


	//----- nvinfo : EIATTR_MERCURY_ISA_VERSION
	.align		4
        /*0030*/ 	.byte	0x03, 0x5f
        /*0032*/ 	.short	0x0101


	//----- nvinfo : EIATTR_EXIT_INSTR_OFFSETS
	.align		4
        /*0034*/ 	.byte	0x04, 0x1c
        /*0036*/ 	.short	(.L_11309 - .L_11308)


	//   ....[0]....
.L_11308:
        /*0038*/ 	.word	0x000016c0


	//   ....[1]....
        /*003c*/ 	.word	0x00002cc0


	//----- nvinfo : EIATTR_MAX_THREADS
	.align		4
.L_11309:
        /*0040*/ 	.byte	0x04, 0x05
        /*0042*/ 	.short	(.L_11311 - .L_11310)
.L_11310:
        /*0044*/ 	.word	0x00000080
        /*0048*/ 	.word	0x00000001
        /*004c*/ 	.word	0x00000001


	//----- nvinfo : EIATTR_CRS_STACK_SIZE
	.align		4
.L_11311:
        /*0050*/ 	.byte	0x04, 0x1e
        /*0052*/ 	.short	(.L_11313 - .L_11312)
.L_11312:
        /*0054*/ 	.word	0x00000000


	//----- nvinfo : EIATTR_CBANK_PARAM_SIZE
	.align		4
.L_11313:
        /*0058*/ 	.byte	0x03, 0x19
        /*005a*/ 	.short	0x0228


	//----- nvinfo : EIATTR_PARAM_CBANK
	.align		4
        /*005c*/ 	.byte	0x04, 0x0a
        /*005e*/ 	.short	(.L_11315 - .L_11314)
	.align		4
.L_11314:
        /*0060*/ 	.word	index@(.nv.constant0._ZN2at6native18elementwise_kernelILi128ELi2EZNS0_22gpu_kernel_impl_nocastIZNS0_50_GLOBAL__N__2680c7bb_12_PowKernel_cu_7dd49032_316822pow_scalar_tensor_implIiEEvRNS_18TensorIteratorBaseET_EUliE_EEvS6_RKS7_EUliE_EEviT1_)
        /*0064*/ 	.short	0x0210
        /*0066*/ 	.short	0x0228


	//----- nvinfo : EIATTR_SW_WAR
	.align		4
.L_11315:
        /*0068*/ 	.byte	0x04, 0x36
        /*006a*/ 	.short	(.L_11317 - .L_11316)
.L_11316:
        /*006c*/ 	.word	0x00000008
.L_11317:


//--------------------- .nv.info._ZN2at6native27unrolled_elementwise_kernelIZNS0_50_GLOBAL__N__2680c7bb_12_PowKernel_cu_7dd49032_316822pow_scalar_tensor_implIiEEvRNS_18TensorIteratorBaseET_EUliE_St5arrayIPcLm2EELi4E23TrivialOffsetCalculatorILi1EjESC_NS0_6memory15LoadWithoutCastENSD_16StoreWithoutCastEEEviS6_T0_T2_T3_T4_T5_ --------------------------
	.section	.nv.info._ZN2at6native27unrolled_elementwise_kernelIZNS0_50_GLOBAL__N__2680c7bb_12_PowKernel_cu_7dd49032_316822pow_scalar_tensor_implIiEEvRNS_18TensorIteratorBaseET_EUliE_St5arrayIPcLm2EELi4E23TrivialOffsetCalculatorILi1EjESC_NS0_6memory15LoadWithoutCastENSD_16StoreWithoutCastEEEviS6_T0_T2_T3_T4_T5_,"",@"SHT_CUDA_INFO"
	.sectionflags	@""
	.align	4


	//----- nvinfo : EIATTR_CUDA_API_VERSION
	.align		4
        /*0000*/ 	.byte	0x04, 0x37
        /*0002*/ 	.short	(.L_11319 - .L_11318)
.L_11318:
        /*0004*/ 	.word	0x00000082


	//----- nvinfo : EIATTR_KPARAM_INFO
	.align		4
.L_11319:
        /*0008*/ 	.byte	0x04, 0x17
        /*000a*/ 	.short	(.L_11321 - .L_11320)
.L_11320:
        /*000c*/ 	.word	0x00000000
        /*0010*/ 	.short	0x0006
        /*0012*/ 	.short	0x002b
        /*0014*/ 	.byte	0x00, 0xf0, 0x05, 0x00


	//----- nvinfo : EIATTR_KPARAM_INFO
	.align		4
.L_11321:
        /*0018*/ 	.byte	0x04, 0x17
        /*001a*/ 	.short	(.L_11323 - .L_11322)
.L_11322:
        /*001c*/ 	.word	0x00000000
        /*0020*/ 	.short	0x0005
        /*0022*/ 	.short	0x002a
        /*0024*/ 	.byte	0x00, 0xf0, 0x05, 0x00


	//----- nvinfo : EIATTR_KPARAM_INFO
	.align		4
.L_11323:
        /*0028*/ 	.byte	0x04, 0x17
        /*002a*/ 	.short	(.L_11325 - .L_11324)
.L_11324:
        /*002c*/ 	.word	0x00000000
        /*0030*/ 	.short	0x0004
        /*0032*/ 	.short	0x0029
        /*0034*/ 	.byte	0x00, 0xf0, 0x05, 0x00


	//----- nvinfo : EIATTR_KPARAM_INFO
	.align		4
.L_11325:
        /*0038*/ 	.byte	0x04, 0x17
        /*003a*/ 	.short	(.L_11327 - .L_11326)
.L_11326:
        /*003c*/ 	.word	0x00000000
        /*0040*/ 	.short	0x0003
        /*0042*/ 	.short	0x0028
        /*0044*/ 	.byte	0x00, 0xf0, 0x05, 0x00


	//----- nvinfo : EIATTR_KPARAM_INFO
	.align		4
.L_11327:
        /*0048*/ 	.byte	0x04, 0x17
        /*004a*/ 	.short	(.L_11329 - .L_11328)
.L_11328:
        /*004c*/ 	.word	0x00000000
        /*0050*/ 	.short	0x0002
        /*0052*/ 	.short	0x0018
        /*0054*/ 	.byte	0x00, 0xf0, 0x41, 0x00


	//----- nvinfo : EIATTR_KPARAM_INFO
	.align		4
.L_11329:
        /*0058*/ 	.byte	0x04, 0x17
        /*005a*/ 	.short	(.L_11331 - .L_11330)
.L_11330:
        /*005c*/ 	.word	0x00000000
        /*0060*/ 	.short	0x0001
        /*0062*/ 	.short	0x0008
        /*0064*/ 	.byte	0x00, 0xf0, 0x41, 0x00


	//----- nvinfo : EIATTR_KPARAM_INFO
	.align		4
.L_11331:
        /*0068*/ 	.byte	0x04, 0x17
        /*006a*/ 	.short	(.L_11333 - .L_11332)
.L_11332:
        /*006c*/ 	.word	0x00000000
        /*0070*/ 	.short	0x0000
        /*0072*/ 	.short	0x0000
        /*0074*/ 	.byte	0x00, 0xf0, 0x11, 0x00


	//----- nvinfo : EIATTR_SPARSE_MMA_MASK
	.align		4
.L_11333:
        /*0078*/ 	.byte	0x03, 0x50
        /*007a*/ 	.short	0x0000


	//----- nvinfo : EIATTR_MAXREG_COUNT
	.align		4
        /*007c*/ 	.byte	0x03, 0x1b
        /*007e*/ 	.short	0x00ff


	//----- nvinfo : EIATTR_MERCURY_ISA_VERSION
	.align		4
        /*0080*/ 	.byte	0x03, 0x5f
        /*0082*/ 	.short	0x0101


	//----- nvinfo : EIATTR_EXIT_INSTR_OFFSETS
	.align		4
        /*0084*/ 	.byte	0x04, 0x1c
        /*0086*/ 	.short	(.L_11335 - .L_11334)


	//   ....[0]....
.L_11334:
        /*0088*/ 	.word	0x00001380


	//   ....[1]....
        /*008c*/ 	.word	0x000013d0


	//----- nvinfo : EIATTR_MAX_THREADS
	.align		4
.L_11335:
        /*0090*/ 	.byte	0x04, 0x05
        /*0092*/ 	.short	(.L_11337 - .L_11336)
.L_11336:
        /*0094*/ 	.word	0x00000080
        /*0098*/ 	.word	0x00000001
        /*009c*/ 	.word	0x00000001


	//----- nvinfo : EIATTR_CRS_STACK_SIZE
	.align		4
.L_11337:
        /*00a0*/ 	.byte	0x04, 0x1e
        /*00a2*/ 	.short	(.L_11339 - .L_11338)
.L_11338:
        /*00a4*/ 	.word	0x00000000


	//----- nvinfo : EIATTR_CBANK_PARAM_SIZE
	.align		4
.L_11339:
        /*00a8*/ 	.byte	0x03, 0x19
        /*00aa*/ 	.short	0x002c


	//----- nvinfo : EIATTR_PARAM_CBANK
	.align		4
        /*00ac*/ 	.byte	0x04, 0x0a
        /*00ae*/ 	.short	(.L_11341 - .L_11340)
	.align		4
.L_11340:
        /*00b0*/ 	.word	index@(.nv.constant0._ZN2at6native27unrolled_elementwise_kernelIZNS0_50_GLOBAL__N__2680c7bb_12_PowKernel_cu_7dd49032_316822pow_scalar_tensor_implIiEEvRNS_18TensorIteratorBaseET_EUliE_St5arrayIPcLm2EELi4E23TrivialOffsetCalculatorILi1EjESC_NS0_6memory15LoadWithoutCastENSD_16StoreWithoutCastEEEviS6_T0_T2_T3_T4_T5_)
        /*00b4*/ 	.short	0x0210
        /*00b6*/ 	.short	0x002c


	//----- nvinfo : EIATTR_SW_WAR
	.align		4
.L_11341:
        /*00b8*/ 	.byte	0x04, 0x36
        /*00ba*/ 	.short	(.L_11343 - .L_11342)
.L_11342:
        /*00bc*/ 	.word	0x00000008
.L_11343:


//--------------------- .nv.info._ZN2at6native29vectorized_elementwise_kernelILi2EZNS0_50_GLOBAL__N__2680c7bb_12_PowKernel_cu_7dd49032_316822pow_scalar_tensor_implIiEEvRNS_18TensorIteratorBaseET_EUliE_St5arrayIPcLm2EEEEviT0_T1_ --------------------------
	.section	.nv.info._ZN2at6native29vectorized_elementwise_kernelILi2EZNS0_50_GLOBAL__N__2680c7bb_12_PowKernel_cu_7dd49032_316822pow_scalar_tensor_implIiEEvRNS_18TensorIteratorBaseET_EUliE_St5arrayIPcLm2EEEEviT0_T1_,"",@"SHT_CUDA_INFO"
	.sectionflags	@""
	.align	4


	//----- nvinfo : EIATTR_CUDA_API_VERSION
	.align		4
        /*0000*/ 	.byte	0x04, 0x37
        /*0002*/ 	.short	(.L_11345 - .L_11344)
.L_11344:
        /*0004*/ 	.word	0x00000082


	//----- nvinfo : EIATTR_KPARAM_INFO
	.align		4
.L_11345:
        /*0008*/ 	.byte	0x04, 0x17
        /*000a*/ 	.short	(.L_11347 - .L_11346)
.L_11346:
        /*000c*/ 	.word	0x00000000
        /*0010*/ 	.short	0x0002
        /*0012*/ 	.short	0x0018
        /*0014*/ 	.byte	0x00, 0xf0, 0x41, 0x00


	//----- nvinfo : EIATTR_KPARAM_INFO
	.align		4
.L_11347:
        /*0018*/ 	.byte	0x04, 0x17
        /*001a*/ 	.short	(.L_11349 - .L_11348)
.L_11348:
        /*001c*/ 	.word	0x00000000
        /*0020*/ 	.short	0x0001
        /*0022*/ 	.short	0x0008
        /*0024*/ 	.byte	0x00, 0xf0, 0x41, 0x00


	//----- nvinfo : EIATTR_KPARAM_INFO
	.align		4
.L_11349:
        /*0028*/ 	.byte	0x04, 0x17
        /*002a*/ 	.short	(.L_11351 - .L_11350)
.L_11350:
        /*002c*/ 	.word	0x00000000
        /*0030*/ 	.short	0x0000
        /*0032*/ 	.short	0x0000
        /*0034*/ 	.byte	0x00, 0xf0, 0x11, 0x00


	//----- nvinfo : EIATTR_SPARSE_MMA_MASK
	.align		4
.L_11351:
        /*0038*/ 	.byte	0x03, 0x50
        /*003a*/ 	.short	0x0000


	//----- nvinfo : EIATTR_MAXREG_COUNT
	.align		4
        /*003c*/ 	.byte	0x03, 0x1b
        /*003e*/ 	.short	0x00ff


	//----- nvinfo : EIATTR_MERCURY_ISA_VERSION
	.align		4
        /*0040*/ 	.byte	0x03, 0x5f
        /*0042*/ 	.short	0x0101


	//----- nvinfo : EIATTR_EXIT_INSTR_OFFSETS
	.align		4
        /*0044*/ 	.byte	0x04, 0x1c
        /*0046*/ 	.short	(.L_11353 - .L_11352)


	//   ....[0]....
.L_11352:
        /*0048*/ 	.word	0x000023a0


	//   ....[1]....
        /*004c*/ 	.word	0x00004a80


	//   ....[2]....
        /*0050*/ 	.word	0x00004ad0


	//----- nvinfo : EIATTR_MAX_THREADS
	.align		4
.L_11353:
        /*0054*/ 	.byte	0x04, 0x05
        /*0056*/ 	.short	(.L_11355 - .L_11354)
.L_11354:
        /*0058*/ 	.word	0x00000080
        /*005c*/ 	.word	0x00000001
        /*0060*/ 	.word	0x00000001


	//----- nvinfo : EIATTR_CRS_STACK_SIZE
	.align		4
.L_11355:
        /*0064*/ 	.byte	0x04, 0x1e
        /*0066*/ 	.short	(.L_11357 - .L_11356)
.L_11356:
        /*0068*/ 	.word	0x00000000


	//----- nvinfo : EIATTR_CBANK_PARAM_SIZE
	.align		4
.L_11357:
        /*006c*/ 	.byte	0x03, 0x19
        /*006e*/ 	.short	0x0028


	//----- nvinfo : EIATTR_PARAM_CBANK
	.align		4
        /*0070*/ 	.byte	0x04, 0x0a
        /*0072*/ 	.short	(.L_11359 - .L_11358)
	.align		4
.L_11358:
        /*0074*/ 	.word	index@(.nv.constant0._ZN2at6native29vectorized_elementwise_kernelILi2EZNS0_50_GLOBAL__N__2680c7bb_12_PowKernel_cu_7dd49032_316822pow_scalar_tensor_implIiEEvRNS_18TensorIteratorBaseET_EUliE_St5arrayIPcLm2EEEEviT0_T1_)
        /*0078*/ 	.short	0x0210
        /*007a*/ 	.short	0x0028


	//----- nvinfo : EIATTR_SW_WAR
	.align		4
.L_11359:
        /*007c*/ 	.byte	0x04, 0x36
        /*007e*/ 	.short	(.L_11361 - .L_11360)
.L_11360:
        /*0080*/ 	.word	0x00000008
.L_11361:


//--------------------- .nv.info._ZN2at6native29vectorized_elementwise_kernelILi4EZNS0_50_GLOBAL__N__2680c7bb_12_PowKernel_cu_7dd49032_316822pow_scalar_tensor_implIiEEvRNS_18TensorIteratorBaseET_EUliE_St5arrayIPcLm2EEEEviT0_T1_ --------------------------
	.section	.nv.info._ZN2at6native29vectorized_elementwise_kernelILi4EZNS0_50_GLOBAL__N__2680c7bb_12_PowKernel_cu_7dd49032_316822pow_scalar_tensor_implIiEEvRNS_18TensorIteratorBaseET_EUliE_St5arrayIPcLm2EEEEviT0_T1_,"",@"SHT_CUDA_INFO"
	.sectionflags	@""
	.align	4


	//----- nvinfo : EIATTR_CUDA_API_VERSION
	.align		4
        /*0000*/ 	.byte	0x04, 0x37
        /*0002*/ 	.short	(.L_11363 - .L_11362)
.L_11362:
        /*0004*/ 	.word	0x00000082


	//----- nvinfo : EIATTR_KPARAM_INFO
	.align		4
.L_11363:
        /*0008*/ 	.byte	0x04, 0x17
        /*000a*/ 	.short	(.L_11365 - .L_11364)
.L_11364:
        /*000c*/ 	.word	0x00000000
        /*0010*/ 	.short	0x0002
        /*0012*/ 	.short	0x0018
        /*0014*/ 	.byte	0x00, 0xf0, 0x41, 0x00


	//----- nvinfo : EIATTR_KPARAM_INFO
	.align		4
.L_11365:
        /*0018*/ 	.byte	0x04, 0x17
        /*001a*/ 	.short	(.L_11367 - .L_11366)
.L_11366:
        /*001c*/ 	.word	0x00000000
        /*0020*/ 	.short	0x0001
        /*0022*/ 	.short	0x0008
        /*0024*/ 	.byte	0x00, 0xf0, 0x41, 0x00


	//----- nvinfo : EIATTR_KPARAM_INFO
	.align		4
.L_11367:
        /*0028*/ 	.byte	0x04, 0x17
        /*002a*/ 	.short	(.L_11369 - .L_11368)
.L_11368:
        /*002c*/ 	.word	0x00000000
        /*0030*/ 	.short	0x0000
        /*0032*/ 	.short	0x0000
        /*0034*/ 	.byte	0x00, 0xf0, 0x11, 0x00


	//----- nvinfo : EIATTR_SPARSE_MMA_MASK
	.align		4
.L_11369:
        /*0038*/ 	.byte	0x03, 0x50
        /*003a*/ 	.short	0x0000


	//----- nvinfo : EIATTR_MAXREG_COUNT
	.align		4
        /*003c*/ 	.byte	0x03, 0x1b
        /*003e*/ 	.short	0x00ff


	//----- nvinfo : EIATTR_MERCURY_ISA_VERSION
	.align		4
        /*0040*/ 	.byte	0x03, 0x5f
        /*0042*/ 	.short	0x0101


	//----- nvinfo : EIATTR_EXIT_INSTR_OFFSETS
	.align		4
        /*0044*/ 	.byte	0x04, 0x1c
        /*0046*/ 	.short	(.L_11371 - .L_11370)


	//   ....[0]....
.L_11370:
        /*0048*/ 	.word	0x00002350


	//   ....[1]....
        /*004c*/ 	.word	0x00004a20


	//   ....[2]....
        /*0050*/ 	.word	0x00004a70


	//----- nvinfo : EIATTR_MAX_THREADS
	.align		4
.L_11371:
        /*0054*/ 	.byte	0x04, 0x05
        /*0056*/ 	.short	(.L_11373 - .L_11372)
.L_11372:
        /*0058*/ 	.word	0x00000080
        /*005c*/ 	.word	0x00000001
        /*0060*/ 	.word	0x00000001


	//----- nvinfo : EIATTR_CRS_STACK_SIZE
	.align		4
.L_11373:
        /*0064*/ 	.byte	0x04, 0x1e
        /*0066*/ 	.short	(.L_11375 - .L_11374)
.L_11374:
        /*0068*/ 	.word	0x00000000


	//----- nvinfo : EIATTR_CBANK_PARAM_SIZE
	.align		4
.L_11375:
        /*006c*/ 	.byte	0x03, 0x19
        /*006e*/ 	.short	0x0028


	//----- nvinfo : EIATTR_PARAM_CBANK
	.align		4
        /*0070*/ 	.byte	0x04, 0x0a
        /*0072*/ 	.short	(.L_11377 - .L_11376)
	.align		4
.L_11376:
        /*0074*/ 	.word	index@(.nv.constant0._ZN2at6native29vectorized_elementwise_kernelILi4EZNS0_50_GLOBAL__N__2680c7bb_12_PowKernel_cu_7dd49032_316822pow_scalar_tensor_implIiEEvRNS_18TensorIteratorBaseET_EUliE_St5arrayIPcLm2EEEEviT0_T1_)
        /*0078*/ 	.short	0x0210
        /*007a*/ 	.short	0x0028


	//----- nvinfo : EIATTR_SW_WAR
	.align		4
.L_11377:
        /*007c*/ 	.byte	0x04, 0x36
        /*007e*/ 	.short	(.L_11379 - .L_11378)
.L_11378:
        /*0080*/ 	.word	0x00000008
.L_11379:


//--------------------- .nv.info._ZN2at6native29vectorized_elementwise_kernelILi8EZNS0_50_GLOBAL__N__2680c7bb_12_PowKernel_cu_7dd49032_316822pow_scalar_tensor_implIiEEvRNS_18TensorIteratorBaseET_EUliE_St5arrayIPcLm2EEEEviT0_T1_ --------------------------
	.section	.nv.info._ZN2at6native29vectorized_elementwise_kernelILi8EZNS0_50_GLOBAL__N__2680c7bb_12_PowKernel_cu_7dd49032_316822pow_scalar_tensor_implIiEEvRNS_18TensorIteratorBaseET_EUliE_St5arrayIPcLm2EEEEviT0_T1_,"",@"SHT_CUDA_INFO"
	.sectionflags	@""
	.align	4


	//----- nvinfo : EIATTR_CUDA_API_VERSION
	.align		4
        /*0000*/ 	.byte	0x04, 0x37
        /*0002*/ 	.short	(.L_11381 - .L_11380)
.L_11380:
        /*0004*/ 	.word	0x00000082


	//----- nvinfo : EIATTR_KPARAM_INFO
	.align		4
.L_11381:
        /*0008*/ 	.byte	0x04, 0x17
        /*000a*/ 	.short	(.L_11383 - .L_11382)
.L_11382:
        /*000c*/ 	.word	0x00000000
        /*0010*/ 	.short	0x0002
        /*0012*/ 	.short	0x0018
        /*0014*/ 	.byte	0x00, 0xf0, 0x41, 0x00


	//----- nvinfo : EIATTR_KPARAM_INFO
	.align		4
.L_11383:
        /*0018*/ 	.byte	0x04, 0x17
        /*001a*/ 	.short	(.L_11385 - .L_11384)
.L_11384:
        /*001c*/ 	.word	0x00000000
        /*0020*/ 	.short	0x0001
        /*0022*/ 	.short	0x0008
        /*0024*/ 	.byte	0x00, 0xf0, 0x41, 0x00


	//----- nvinfo : EIATTR_KPARAM_INFO
	.align		4
.L_11385:
        /*0028*/ 	.byte	0x04, 0x17
        /*002a*/ 	.short	(.L_11387 - .L_11386)
.L_11386:
        /*002c*/ 	.word	0x00000000
        /*0030*/ 	.short	0x0000
        /*0032*/ 	.short	0x0000
        /*0034*/ 	.byte	0x00, 0xf0, 0x11, 0x00


	//----- nvinfo : EIATTR_SPARSE_MMA_MASK
	.align		4
.L_11387:
        /*0038*/ 	.byte	0x03, 0x50
        /*003a*/ 	.short	0x0000


	//----- nvinfo : EIATTR_MAXREG_COUNT
	.align		4
        /*003c*/ 	.byte	0x03, 0x1b
        /*003e*/ 	.short	0x00ff


	//----- nvinfo : EIATTR_MERCURY_ISA_VERSION
	.align		4
        /*0040*/ 	.byte	0x03, 0x5f
        /*0042*/ 	.short	0x0101


	//----- nvinfo : EIATTR_EXIT_INSTR_OFFSETS
	.align		4
        /*0044*/ 	.byte	0x04, 0x1c
        /*0046*/ 	.short	(.L_11389 - .L_11388)


	//   ....[0]....
.L_11388:
        /*0048*/ 	.word	0x00002350


	//   ....[1]....
        /*004c*/ 	.word	0x00004a20


	//   ....[2]....
        /*0050*/ 	.word	0x00004a70


	//----- nvinfo : EIATTR_MAX_THREADS
	.align		4
.L_11389:
        /*0054*/ 	.byte	0x04, 0x05
        /*0056*/ 	.short	(.L_11391 - .L_11390)
.L_11390:
        /*0058*/ 	.word	0x00000080
        /*005c*/ 	.word	0x00000001
        /*0060*/ 	.word	0x00000001


	//----- nvinfo : EIATTR_CRS_STACK_SIZE
	.align		4
.L_11391:
        /*0064*/ 	.byte	0x04, 0x1e
        /*0066*/ 	.short	(.L_11393 - .L_11392)
.L_11392:
        /*0068*/ 	.word	0x00000000


	//----- nvinfo : EIATTR_CBANK_PARAM_SIZE
	.align		4
.L_11393:
        /*006c*/ 	.byte	0x03, 0x19
        /*006e*/ 	.short	0x0028


	//----- nvinfo : EIATTR_PARAM_CBANK
	.align		4
        /*0070*/ 	.byte	0x04, 0x0a
        /*0072*/ 	.short	(.L_11395 - .L_11394)
	.align		4
.L_11394:
        /*0074*/ 	.word	index@(.nv.constant0._ZN2at6native29vectorized_elementwise_kernelILi8EZNS0_50_GLOBAL__N__2680c7bb_12_PowKernel_cu_7dd49032_316822pow_scalar_tensor_implIiEEvRNS_18TensorIteratorBaseET_EUliE_St5arrayIPcLm2EEEEviT0_T1_)
        /*0078*/ 	.short	0x0210
        /*007a*/ 	.short	0x0028


	//----- nvinfo : EIATTR_SW_WAR
	.align		4
.L_11395:
        /*007c*/ 	.byte	0x04, 0x36
        /*007e*/ 	.short	(.L_11397 - .L_11396)
.L_11396:
        /*0080*/ 	.word	0x00000008
.L_11397:


//--------------------- .nv.info._ZN2at6native18elementwise_kernelILi128ELi4EZNS0_15gpu_kernel_implIZZZNS0_50_GLOBAL__N__2680c7bb_12_PowKernel_cu_7dd49032_316824pow_tensor_tensor_kernelERNS_18TensorIteratorBaseEENKUlvE_clEvENKUlvE0_clEvEUlaaE_EEvS5_RKT_EUliE_EEviT1_ --------------------------
	.section	.nv.info._ZN2at6native18elementwise_kernelILi128ELi4EZNS0_15gpu_kernel_implIZZZNS0_50_GLOBAL__N__2680c7bb_12_PowKernel_cu_7dd49032_316824pow_tensor_tensor_kernelERNS_18TensorIteratorBaseEENKUlvE_clEvENKUlvE0_clEvEUlaaE_EEvS5_RKT_EUliE_EEviT1_,"",@"SHT_CUDA_INFO"
	.sectionflags	@""
	.align	4


	//----- nvinfo : EIATTR_CUDA_API_VERSION
	.align		4
        /*0000*/ 	.byte	0x04, 0x37
        /*0002*/ 	.short	(.L_11399 - .L_11398)
.L_11398:
        /*0004*/ 	.word	0x00000082


	//----- nvinfo : EIATTR_KPARAM_INFO
	.align		4
.L_11399:
        /*0008*/ 	.byte	0x04, 0x17
        /*000a*/ 	.short	(.L_11401 - .L_11400)
.L_11400:
        /*000c*/ 	.word	0x00000000
        /*0010*/ 	.short	0x0001
        /*0012*/ 	.short	0x0008
        /*0014*/ 	.byte	0x00, 0xf0, 0x41, 0x0a


	//----- nvinfo : EIATTR_KPARAM_INFO
	.align		4
.L_11401:
        /*0018*/ 	.byte	0x04, 0x17
        /*001a*/ 	.short	(.L_11403 - .L_11402)
.L_11402:
        /*001c*/ 	.word	0x00000000
        /*0020*/ 	.short	0x0000
        /*0022*/ 	.short	0x0000
        /*0024*/ 	.byte	0x00, 0xf0, 0x11, 0x00


	//----- nvinfo : EIATTR_SPARSE_MMA_MASK
	.align		4
.L_11403:
        /*0028*/ 	.byte	0x03, 0x50
        /*002a*/ 	.short	0x0000


	//----- nvinfo : EIATTR_MAXREG_COUNT
	.align		4
        /*002c*/ 	.byte	0x03, 0x1b
        /*002e*/ 	.short	0x0080


	//----- nvinfo : EIATTR_EXTERNS
	.align		4
        /*0030*/ 	.byte	0x04, 0x0f
        /*0032*/ 	.short	(.L_11405 - .L_11404)


	//   ....[0]....
	.align		4
.L_11404:
        /*0034*/ 	.word	index@(__assertfail)


	//----- nvinfo : EIATTR_MERCURY_ISA_VERSION
	.align		4
.L_11405:
        /*0038*/ 	.byte	0x03, 0x5f
        /*003a*/ 	.short	0x0101


	//----- nvinfo : EIATTR_SYSCALL_OFFSETS
	.align		4
        /*003c*/ 	.byte	0x04, 0x46
        /*003e*/ 	.short	(.L_11407 - .L_11406)


	//   ....[0]....
.L_11406:
        /*0040*/ 	.word	0x00002520


	//   ....[1]....
        /*0044*/ 	.word	0x000033a0


	//   ....[2]....
        /*0048*/ 	.word	0x00004680


	//   ....[3]....
        /*004c*/ 	.word	0x00006c10


	//   ....[4]....
        /*0050*/ 	.word	0x00007a90


	//   ....[5]....
        /*0054*/ 	.word	0x00008d70


	//   ....[6]....
        /*0058*/ 	.word	0x0000b2f0


	//   ....[7]....
        /*005c*/ 	.word	0x0000c170


	//   ....[8]....
        /*0060*/ 	.word	0x0000d450


	//   ....[9]....
        /*0064*/ 	.word	0x0000f9c0


	//   ....[10]....
        /*0068*/ 	.word	0x00010840


	//   ....[11]....
        /*006c*/ 	.word	0x00011b20


	//----- nvinfo : EIATTR_EXIT_INSTR_OFFSETS
	.align		4
.L_11407:
        /*0070*/ 	.byte	0x04, 0x1c
        /*0072*/ 	.short	(.L_11409 - .L_11408)


	//   ....[0]....
.L_11408:
        /*0074*/ 	.word	0x0000d540


	//   ....[1]....
        /*0078*/ 	.word	0x00010d30


	//   ....[2]....
        /*007c*/ 	.word	0x00010d50


	//   ....[3]....
        /*0080*/ 	.word	0x00010e10


	//   ....[4]....
        /*0084*/ 	.word	0x00010e50


	//   ....[5]....
        /*0088*/ 	.word	0x00010e90


	//   ....[6]....
        /*008c*/ 	.word	0x00010f20


	//   ....[7]....
        /*0090*/ 	.word	0x00010f60


	//   ....[8]....
        /*0094*/ 	.word	0x00011000


	//   ....[9]....
        /*0098*/ 	.word	0x00011050


	//   ....[10]....
        /*009c*/ 	.word	0x000110a0


	//   ....[11]....
        /*00a0*/ 	.word	0x00011160


	//   ....[12]....
        /*00a4*/ 	.word	0x000111c0


	//   ....[13]....
        /*00a8*/ 	.word	0x00011350


	//   ....[14]....
        /*00ac*/ 	.word	0x000114b0


	//   ....[15]....
        /*00b0*/ 	.word	0x000114f0


	//   ....[16]....
        /*00b4*/ 	.word	0x000115b0


	//   ....[17]....
        /*00b8*/ 	.word	0x00011730


	//   ....[18]....
        /*00bc*/ 	.word	0x000118b0


	//   ....[19]....
        /*00c0*/ 	.word	0x00011a20


	//   ....[20]....
        /*00c4*/ 	.word	0x00011b30


	//   ....[21]....
        /*00c8*/ 	.word	0x00011b90


	//   ....[22]....
        /*00cc*/ 	.word	0x00011bd0


	//----- nvinfo : EIATTR_MAX_THREADS
	.align		4
.L_11409:
        /*00d0*/ 	.byte	0x04, 0x05
        /*00d2*/ 	.short	(.L_11411 - .L_11410)
.L_11410:
        /*00d4*/ 	.word	0x00000080
        /*00d8*/ 	.word	0x00000001
        /*00dc*/ 	.word	0x00000001


	//----- nvinfo : EIATTR_CRS_STACK_SIZE
	.align		4
.L_11411:
        /*00e0*/ 	.byte	0x04, 0x1e
        /*00e2*/ 	.short	(.L_11413 - .L_11412)
.L_11412:
        /*00e4*/ 	.word	0x00000000


	//----- nvinfo : EIATTR_CBANK_PARAM_SIZE
	.align		4
.L_11413:
        /*00e8*/ 	.byte	0x03, 0x19
        /*00ea*/ 	.short	0x0298


	//----- nvinfo : EIATTR_PARAM_CBANK
	.align		4
        /*00ec*/ 	.byte	0x04, 0x0a
        /*00ee*/ 	.short	(.L_11415 - .L_11414)
	.align		4
.L_11414:
        /*00f0*/ 	.word	index@(.nv.constant0._ZN2at6native18elementwise_kernelILi128ELi4EZNS0_15gpu_kernel_implIZZZNS0_50_GLOBAL__N__2680c7bb_12_PowKernel_cu_7dd49032_316824pow_tensor_tensor_kernelERNS_18TensorIteratorBaseEENKUlvE_clEvENKUlvE0_clEvEUlaaE_EEvS5_RKT_EUliE_EEviT1_)
        /*00f4*/ 	.short	0x0210
        /*00f6*/ 	.short	0x0298


	//----- nvinfo : EIATTR_SW_WAR
	.align		4
.L_11415:
        /*00f8*/ 	.byte	0x04, 0x36
        /*00fa*/ 	.short	(.L_11417 - .L_11416)
.L_11416:
        /*00fc*/ 	.word	0x00000008
.L_11417:


//--------------------- .nv.info._ZN2at6native27unrolled_elementwise_kernelIZZZNS0_50_GLOBAL__N__2680c7bb_12_PowKernel_cu_7dd49032_316824pow_tensor_tensor_kernelERNS_18TensorIteratorBaseEENKUlvE_clEvENKUlvE0_clEvEUlaaE_St5arrayIPcLm3EELi4E23TrivialOffsetCalculatorILi2EjESB_ILi1EjENS0_6memory12LoadWithCastILi2EEENSE_13StoreWithCastILi1EEEEEviT_T0_T2_T3_T4_T5_ --------------------------
	.section	.nv.info._ZN2at6native27unrolled_elementwise_kernelIZZZNS0_50_GLOBAL__N__2680c7bb_12_PowKernel_cu_7dd49032_316824pow_tensor_tensor_kernelERNS_18TensorIteratorBaseEENKUlvE_clEvENKUlvE0_clEvEUlaaE_St5arrayIPcLm3EELi4E23TrivialOffsetCalculatorILi2EjESB_ILi1EjENS0_6memory12LoadWithCastILi2EEENSE_13StoreWithCastILi1EEEEEviT_T0_T2_T3_T4_T5_,"",@"SHT_CUDA_INFO"
	.sectionflags	@""
	.align	4


	//----- nvinfo : EIATTR_CUDA_API_VERSION
	.align		4
        /*0000*/ 	.byte	0x04, 0x37
        /*0002*/ 	.short	(.L_11419 - .L_11418)
.L_11418:
        /*0004*/ 	.word	0x00000082


	//----- nvinfo : EIATTR_KPARAM_INFO
	.align		4
.L_11419:
        /*0008*/ 	.byte	0x04, 0x17
        /*000a*/ 	.short	(.L_11421 - .L_11420)
.L_11420:
        /*000c*/ 	.word	0x00000000
        /*0010*/ 	.short	0x0006
        /*0012*/ 	.short	0x0038
        /*0014*/ 	.byte	0x00, 0xf0, 0x21, 0x00


	//----- nvinfo : EIATTR_KPARAM_INFO
	.align		4
.L_11421:
        /*0018*/ 	.byte	0x04, 0x17
        /*001a*/ 	.short	(.L_11423 - .L_11422)
.L_11422:
        /*001c*/ 	.word	0x00000000
        /*0020*/ 	.short	0x0005
        /*0022*/ 	.short	0x002c
        /*0024*/ 	.byte	0x00, 0xf0, 0x31, 0x00


	//----- nvinfo : EIATTR_KPARAM_INFO
	.align		4
.L_11423:
        /*0028*/ 	.byte	0x04, 0x17
        /*002a*/ 	.short	(.L_11425 - .L_11424)
.L_11424:
        /*002c*/ 	.word	0x00000000
        /*0030*/ 	.short	0x0004
        /*0032*/ 	.short	0x0029
        /*0034*/ 	.byte	0x00, 0xf0, 0x05, 0x00


	//----- nvinfo : EIATTR_KPARAM_INFO
	.align		4
.L_11425:
        /*0038*/ 	.byte	0x04, 0x17
        /*003a*/ 	.short	(.L_11427 - .L_11426)
.L_11426:
        /*003c*/ 	.word	0x00000000
        /*0040*/ 	.short	0x0003
        /*0042*/ 	.short	0x0028
        /*0044*/ 	.byte	0x00, 0xf0, 0x05, 0x00


	//----- nvinfo : EIATTR_KPARAM_INFO
	.align		4
.L_11427:
        /*0048*/ 	.byte	0x04, 0x17
        /*004a*/ 	.short	(.L_11429 - .L_11428)
.L_11428:
        /*004c*/ 	.word	0x00000000
        /*0050*/ 	.short	0x0002
        /*0052*/ 	.short	0x0010
        /*0054*/ 	.byte	0x00, 0xf0, 0x61, 0x00


	//----- nvinfo : EIATTR_KPARAM_INFO
	.align		4
.L_11429:
        /*0058*/ 	.byte	0x04, 0x17
        /*005a*/ 	.short	(.L_11431 - .L_11430)
.L_11430:
        /*005c*/ 	.word	0x00000000
        /*0060*/ 	.short	0x0001
        /*0062*/ 	.short	0x0008
        /*0064*/ 	.byte	0x00, 0xf0, 0x21, 0x00


	//----- nvinfo : EIATTR_KPARAM_INFO
	.align		4
.L_11431:
        /*0068*/ 	.byte	0x04, 0x17
        /*006a*/ 	.short	(.L_11433 - .L_11432)
.L_11432:
        /*006c*/ 	.word	0x00000000
        /*0070*/ 	.short	0x0000
        /*0072*/ 	.short	0x0000
        /*0074*/ 	.byte	0x00, 0xf0, 0x11, 0x00


	//----- nvinfo : EIATTR_SPARSE_MMA_MASK
	.align		4
.L_11433:
        /*0078*/ 	.byte	0x03, 0x50
        /*007a*/ 	.short	0x0000


	//----- nvinfo : EIATTR_MAXREG_COUNT
	.align		4
        /*007c*/ 	.byte	0x03, 0x1b
        /*007e*/ 	.short	0x00ff


	//----- nvinfo : EIATTR_EXTERNS
	.align		4
        /*0080*/ 	.byte	0x04, 0x0f
        /*0082*/ 	.short	(.L_11435 - .L_11434)


	//   ....[0]....
	.align		4
.L_11434:
        /*0084*/ 	.word	index@(__assertfail)


	//----- nvinfo : EIATTR_MERCURY_ISA_VERSION
	.align		4
.L_11435:
        /*0088*/ 	.byte	0x03, 0x5f
        /*008a*/ 	.short	0x0101


	//----- nvinfo : EIATTR_SYSCALL_OFFSETS
	.align		4
        /*008c*/ 	.byte	0x04, 0x46
        /*008e*/ 	.short	(.L_11437 - .L_11436)


	//   ....[0]....
.L_11436:
        /*0090*/ 	.word	0x00000f30


	//   ....[1]....
        /*0094*/ 	.word	0x00001dc0


	//   ....[2]....
        /*0098*/ 	.word	0x00002cd0


	//   ....[3]....
        /*009c*/ 	.word	0x00003b60


	//   ....[4]....
        /*00a0*/ 	.word	0x00004a80


	//   ....[5]....
        /*00a4*/ 	.word	0x00005920


	//   ....[6]....
        /*00a8*/ 	.word	0x00006820


	//   ....[7]....
        /*00ac*/ 	.word	0x000076c0


	//   ....[8]....
        /*00b0*/ 	.word	0x00009710


	//   ....[9]....
        /*00b4*/ 	.word	0x0000a740


	//   ....[10]....
        /*00b8*/ 	.word	0x0000b730


	//   ....[11]....
        /*00bc*/ 	.word	0x0000c720


	//----- nvinfo : EIATTR_EXIT_INSTR_OFFSETS
	.align		4
.L_11437:
        /*00c0*/ 	.byte	0x04, 0x1c
        /*00c2*/ 	.short	(.L_11439 - .L_11438)


	//   ....[0]....
.L_11438:
        /*00c4*/ 	.word	0x0000b810


	//   ....[1]....
        /*00c8*/ 	.word	0x0000b940


	//   ....[2]....
        /*00cc*/ 	.word	0x0000b960


	//   ....[3]....
        /*00d0*/ 	.word	0x0000ba20


	//   ....[4]....
        /*00d4*/ 	.word	0x0000ba60


	//   ....[5]....
        /*00d8*/ 	.word	0x0000baa0


	//   ....[6]....
        /*00dc*/ 	.word	0x0000bb30


	//   ....[7]....
        /*00e0*/ 	.word	0x0000bb70


	//   ....[8]....
        /*00e4*/ 	.word	0x0000bc10


	//   ....[9]....
        /*00e8*/ 	.word	0x0000bc60


	//   ....[10]....
        /*00ec*/ 	.word	0x0000bcb0


	//   ....[11]....
        /*00f0*/ 	.word	0x0000bd70


	//   ....[12]....
        /*00f4*/ 	.word	0x0000bdd0


	//   ....[13]....
        /*00f8*/ 	.word	0x0000bf60


	//   ....[14]....
        /*00fc*/ 	.word	0x0000c0c0


	//   ....[15]....
        /*0100*/ 	.word	0x0000c100


	//   ....[16]....
        /*0104*/ 	.word	0x0000c1c0


	//   ....[17]....
        /*0108*/ 	.word	0x0000c340


	//   ....[18]....
        /*010c*/ 	.word	0x0000c4c0


	//   ....[19]....
        /*0110*/ 	.word	0x0000c620


	//   ....[20]....
        /*0114*/ 	.word	0x0000c730


	//   ....[21]....
        /*0118*/ 	.word	0x0000c790


	//   ....[22]....
        /*011c*/ 	.word	0x0000c7d0


	//----- nvinfo : EIATTR_MAX_THREADS
	.align		4
.L_11439:
        /*0120*/ 	.byte	0x04, 0x05
        /*0122*/ 	.short	(.L_11441 - .L_11440)
.L_11440:
        /*0124*/ 	.word	0x00000080
        /*0128*/ 	.word	0x00000001
        /*012c*/ 	.word	0x00000001


	//----- nvinfo : EIATTR_CRS_STACK_SIZE
	.align		4
.L_11441:
        /*0130*/ 	.byte	0x04, 0x1e
        /*0132*/ 	.short	(.L_11443 - .L_11442)
.L_11442:
        /*0134*/ 	.word	0x00000000


	//----- nvinfo : EIATTR_CBANK_PARAM_SIZE
	.align		4
.L_11443:
        /*0138*/ 	.byte	0x03, 0x19
        /*013a*/ 	.short	0x0040


	//----- nvinfo : EIATTR_PARAM_CBANK
	.align		4
        /*013c*/ 	.byte	0x04, 0x0a
        /*013e*/ 	.short	(.L_11445 - .L_11444)
	.align		4
.L_11444:
        /*0140*/ 	.word	index@(.nv.constant0._ZN2at6native27unrolled_elementwise_kernelIZZZNS0_50_GLOBAL__N__2680c7bb_12_PowKernel_cu_7dd49032_316824pow_tensor_tensor_kernelERNS_18TensorIteratorBaseEENKUlvE_clEvENKUlvE0_clEvEUlaaE_St5arrayIPcLm3EELi4E23TrivialOffsetCalculatorILi2EjESB_ILi1EjENS0_6memory12LoadWithCastILi2EEENSE_13StoreWithCastILi1EEEEEviT_T0_T2_T3_T4_T5_)
        /*0144*/ 	.short	0x0210
        /*0146*/ 	.short	0x0040


	//----- nvinfo : EIATTR_SW_WAR
	.align		4
.L_11445:
        /*0148*/ 	.byte	0x04, 0x36
        /*014a*/ 	.short	(.L_11447 - .L_11446)
.L_11446:
        /*014c*/ 	.word	0x00000008
.L_11447:


//--------------------- .nv.info._ZN2at6native18elementwise_kernelILi128ELi4EZNS0_22gpu_kernel_impl_nocastIZZZNS0_50_GLOBAL__N__2680c7bb_12_PowKernel_cu_7dd49032_316824pow_tensor_tensor_kernelERNS_18TensorIteratorBaseEENKUlvE_clEvENKUlvE0_clEvEUlaaE_EEvS5_RKT_EUliE_EEviT1_ --------------------------
	.section	.nv.info._ZN2at6native18elementwise_kernelILi128ELi4EZNS0_22gpu_kernel_impl_nocastIZZZNS0_50_GLOBAL__N__2680c7bb_12_PowKernel_cu_7dd49032_316824pow_tensor_tensor_kernelERNS_18TensorIteratorBaseEENKUlvE_clEvENKUlvE0_clEvEUlaaE_EEvS5_RKT_EUliE_EEviT1_,"",@"SHT_CUDA_INFO"
	.sectionflags	@""
	.align	4


	//----- nvinfo : EIATTR_CUDA_API_VERSION
	.align		4
        /*0000*/ 	.byte	0x04, 0x37
        /*0002*/ 	.short	(.L_11449 - .L_11448)
.L_11448:
        /*0004*/ 	.word	0x00000082


	//----- nvinfo : EIATTR_KPARAM_INFO
	.align		4
.L_11449:
        /*0008*/ 	.byte	0x04, 0x17
        /*000a*/ 	.short	(.L_11451 - .L_11450)
.L_11450:
        /*000c*/ 	.word	0x00000000
        /*0010*/ 	.short	0x0001
        /*0012*/ 	.short	0x0008
        /*0014*/ 	.byte	0x00, 0xf0, 0x21, 0x0a


	//----- nvinfo : EIATTR_KPARAM_INFO
	.align		4
.L_11451:
        /*0018*/ 	.byte	0x04, 0x17
        /*001a*/ 	.short	(.L_11453 - .L_11452)
.L_11452:
        /*001c*/ 	.word	0x00000000
        /*0020*/ 	.short	0x0000
        /*0022*/ 	.short	0x0000
        /*0024*/ 	.byte	0x00, 0xf0, 0x11, 0x00


	//----- nvinfo : EIATTR_SPARSE_MMA_MASK
	.align		4
.L_11453:
        /*0028*/ 	.byte	0x03, 0x50
        /*002a*/ 	.short	0x0000


	//----- nvinfo : EIATTR_MAXREG_COUNT
	.align		4
        /*002c*/ 	.byte	0x03, 0x1b
        /*002e*/ 	.short	0x0080


	//----- nvinfo : EIATTR_MERCURY_ISA_VERSION
	.align		4
        /*0030*/ 	.byte	0x03, 0x5f
        /*0032*/ 	.short	0x0101


	//----- nvinfo : EIATTR_EXIT_INSTR_OFFSETS
	.align		4
        /*0034*/ 	.byte	0x04, 0x1c
        /*0036*/ 	.short	(.L_11455 - .L_11454)


	//   ....[0]....
.L_11454:
        /*0038*/ 	.word	0x00005010


	//   ....[1]....
        /*003c*/ 	.word	0x00006a60


	//----- nvinfo : EIATTR_MAX_THREADS
	.align		4
.L_11455:
        /*0040*/ 	.byte	0x04, 0x05
        /*0042*/ 	.short	(.L_11457 - .L_11456)
.L_11456:
        /*0044*/ 	.word	0x00000080
        /*0048*/ 	.word	0x00000001
        /*004c*/ 	.word	0x00000001


	//----- nvinfo : EIATTR_CRS_STACK_SIZE
	.align		4
.L_11457:
        /*0050*/ 	.byte	0x04, 0x1e
        /*0052*/ 	.short	(.L_11459 - .L_11458)
.L_11458:
        /*0054*/ 	.word	0x00000000


	//----- nvinfo : EIATTR_CBANK_PARAM_SIZE
	.align		4
.L_11459:
        /*0058*/ 	.byte	0x03, 0x19
        /*005a*/ 	.short	0x0290


	//----- nvinfo : EIATTR_PARAM_CBANK
	.align		4
        /*005c*/ 	.byte	0x04, 0x0a
        /*005e*/ 	.short	(.L_11461 - .L_11460)
	.align		4
.L_11460:
        /*0060*/ 	.word	index@(.nv.constant0._ZN2at6native18elementwise_kernelILi128ELi4EZNS0_22gpu_kernel_impl_nocastIZZZNS0_50_GLOBAL__N__2680c7bb_12_PowKernel_cu_7dd49032_316824pow_tensor_tensor_kernelERNS_18TensorIteratorBaseEENKUlvE_clEvENKUlvE0_clEvEUlaaE_EEvS5_RKT_EUliE_EEviT1_)
        /*0064*/ 	.short	0x0210
        /*0066*/ 	.short	0x0290


	//----- nvinfo : EIATTR_SW_WAR
	.align		4
.L_11461:
        /*0068*/ 	.byte	0x04, 0x36
        /*006a*/ 	.short	(.L_11463 - .L_11462)
.L_11462:
        /*006c*/ 	.word	0x00000008
.L_11463:


//--------------------- .nv.info._ZN2at6native27unrolled_elementwise_kernelIZZZNS0_50_GLOBAL__N__2680c7bb_12_PowKernel_cu_7dd49032_316824pow_tensor_tensor_kernelERNS_18TensorIteratorBaseEENKUlvE_clEvENKUlvE0_clEvEUlaaE_St5arrayIPcLm3EELi4E23TrivialOffsetCalculatorILi2EjESB_ILi1EjENS0_6memory15LoadWithoutCastENSE_16StoreWithoutCastEEEviT_T0_T2_T3_T4_T5_ --------------------------
	.section	.nv.info._ZN2at6native27unrolled_elementwise_kernelIZZZNS0_50_GLOBAL__N__2680c7bb_12_PowKernel_cu_7dd49032_316824pow_tensor_tensor_kernelERNS_18TensorIteratorBaseEENKUlvE_clEvENKUlvE0_clEvEUlaaE_St5arrayIPcLm3EELi4E23TrivialOffsetCalculatorILi2EjESB_ILi1EjENS0_6memory15LoadWithoutCastENSE_16StoreWithoutCastEEEviT_T0_T2_T3_T4_T5_,"",@"SHT_CUDA_INFO"
	.sectionflags	@""
	.align	4


	//----- nvinfo : EIATTR_CUDA_API_VERSION
	.align		4
        /*0000*/ 	.byte	0x04, 0x37
        /*0002*/ 	.short	(.L_11465 - .L_11464)
.L_11464:
        /*0004*/ 	.word	0x00000082


	//----- nvinfo : EIATTR_KPARAM_INFO
	.align		4
.L_11465:
        /*0008*/ 	.byte	0x04, 0x17
        /*000a*/ 	.short	(.L_11467 - .L_11466)
.L_11466:
        /*000c*/ 	.word	0x00000000
        /*0010*/ 	.short	0x0006
        /*0012*/ 	.short	0x002b
        /*0014*/ 	.byte	0x00, 0xf0, 0x05, 0x00


	//----- nvinfo : EIATTR_KPARAM_INFO
	.align		4
.L_11467:
        /*0018*/ 	.byte	0x04, 0x17
        /*001a*/ 	.short	(.L_11469 - .L_11468)
.L_11468:
        /*001c*/ 	.word	0x00000000
        /*0020*/ 	.short	0x0005
        /*0022*/ 	.short	0x002a
        /*0024*/ 	.byte	0x00, 0xf0, 0x05, 0x00


	//----- nvinfo : EIATTR_KPARAM_INFO
	.align		4
.L_11469:
        /*0028*/ 	.byte	0x04, 0x17
        /*002a*/ 	.short	(.L_11471 - .L_11470)
.L_11470:
        /*002c*/ 	.word	0x00000000
        /*0030*/ 	.short	0x0004
        /*0032*/ 	.short	0x0029
        /*0034*/ 	.byte	0x00, 0xf0, 0x05, 0x00


	//----- nvinfo : EIATTR_KPARAM_INFO
	.align		4
.L_11471:
        /*0038*/ 	.byte	0x04, 0x17
        /*003a*/ 	.short	(.L_11473 - .L_11472)
.L_11472:
        /*003c*/ 	.word	0x00000000
        /*0040*/ 	.short	0x0003
        /*0042*/ 	.short	0x0028
        /*0044*/ 	.byte	0x00, 0xf0, 0x05, 0x00


	//----- nvinfo : EIATTR_KPARAM_INFO
	.align		4
.L_11473:
        /*0048*/ 	.byte	0x04, 0x17
        /*004a*/ 	.short	(.L_11475 - .L_11474)
.L_11474:
        /*004c*/ 	.word	0x00000000
        /*0050*/ 	.short	0x0002
        /*0052*/ 	.short	0x0010
        /*0054*/ 	.byte	0x00, 0xf0, 0x61, 0x00


	//----- nvinfo : EIATTR_KPARAM_INFO
	.align		4
.L_11475:
        /*0058*/ 	.byte	0x04, 0x17
        /*005a*/ 	.short	(.L_11477 - .L_11476)
.L_11476:
        /*005c*/ 	.word	0x00000000
        /*0060*/ 	.short	0x0001
        /*0062*/ 	.short	0x0008
        /*0064*/ 	.byte	0x00, 0xf0, 0x21, 0x00


	//----- nvinfo : EIATTR_KPARAM_INFO
	.align		4
.L_11477:
        /*0068*/ 	.byte	0x04, 0x17
        /*006a*/ 	.short	(.L_11479 - .L_11478)
.L_11478:
        /*006c*/ 	.word	0x00000000
        /*0070*/ 	.short	0x0000
        /*0072*/ 	.short	0x0000
        /*0074*/ 	.byte	0x00, 0xf0, 0x11, 0x00


	//----- nvinfo : EIATTR_SPARSE_MMA_MASK
	.align		4
.L_11479:
        /*0078*/ 	.byte	0x03, 0x50
        /*007a*/ 	.short	0x0000


	//----- nvinfo : EIATTR_MAXREG_COUNT
	.align		4
        /*007c*/ 	.byte	0x03, 0x1b
        /*007e*/ 	.short	0x00ff


	//----- nvinfo : EIATTR_MERCURY_ISA_VERSION
	.align		4
        /*0080*/ 	.byte	0x03, 0x5f
        /*0082*/ 	.short	0x0101


	//----- nvinfo : EIATTR_EXIT_INSTR_OFFSETS
	.align		4
        /*0084*/ 	.byte	0x04, 0x1c
        /*0086*/ 	.short	(.L_11481 - .L_11480)


	//   ....[0]....
.L_11480:
        /*0088*/ 	.word	0x000013d0


	//   ....[1]....
        /*008c*/ 	.word	0x00001430


	//----- nvinfo : EIATTR_MAX_THREADS
	.align		4
.L_11481:
        /*0090*/ 	.byte	0x04, 0x05
        /*0092*/ 	.short	(.L_11483 - .L_11482)
.L_11482:
        /*0094*/ 	.word	0x00000080
        /*0098*/ 	.word	0x00000001
        /*009c*/ 	.word	0x00000001


	//----- nvinfo : EIATTR_CRS_STACK_SIZE
	.align		4
.L_11483:
        /*00a0*/ 	.byte	0x04, 0x1e
        /*00a2*/ 	.short	(.L_11485 - .L_11484)
.L_11484:
        /*00a4*/ 	.word	0x00000000


	//----- nvinfo : EIATTR_CBANK_PARAM_SIZE
	.align		4
.L_11485:
        /*00a8*/ 	.byte	0x03, 0x19
        /*00aa*/ 	.short	0x002c


	//----- nvinfo : EIATTR_PARAM_CBANK
	.align		4
        /*00ac*/ 	.byte	0x04, 0x0a
        /*00ae*/ 	.short	(.L_11487 - .L_11486)
	.align		4
.L_11486:
        /*00b0*/ 	.word	index@(.nv.constant0._ZN2at6native27unrolled_elementwise_kernelIZZZNS0_50_GLOBAL__N__2680c7bb_12_PowKernel_cu_7dd49032_316824pow_tensor_tensor_kernelERNS_18TensorIteratorBaseEENKUlvE_clEvENKUlvE0_clEvEUlaaE_St5arrayIPcLm3EELi4E23TrivialOffsetCalculatorILi2EjESB_ILi1EjENS0_6memory15LoadWithoutCastENSE_16StoreWithoutCastEEEviT_T0_T2_T3_T4_T5_)
        /*00b4*/ 	.short	0x0210
        /*00b6*/ 	.short	0x002c


	//----- nvinfo : EIATTR_SW_WAR
	.align		4
.L_11487:
        /*00b8*/ 	.byte	0x04, 0x36
        /*00ba*/ 	.short	(.L_11489 - .L_11488)
.L_11488:
        /*00bc*/ 	.word	0x00000008
.L_11489:


//--------------------- .nv.info._ZN2at6native29vectorized_elementwise_kernelILi2EZZZNS0_50_GLOBAL__N__2680c7bb_12_PowKernel_cu_7dd49032_316824pow_tensor_tensor_kernelERNS_18TensorIteratorBaseEENKUlvE_clEvENKUlvE0_clEvEUlaaE_St5arrayIPcLm3EEEEviT0_T1_ --------------------------
	.section	.nv.info._ZN2at6native29vectorized_elementwise_kernelILi2EZZZNS0_50_GLOBAL__N__2680c7bb_12_PowKernel_cu_7dd49032_316824pow_tensor_tensor_kernelERNS_18TensorIteratorBaseEENKUlvE_clEvENKUlvE0_clEvEUlaaE_St5arrayIPcLm3EEEEviT0_T1_,"",@"SHT_CUDA_INFO"
	.sectionflags	@""
	.align	4


	//----- nvinfo : EIATTR_CUDA_API_VERSION
	.align		4
        /*0000*/ 	.byte	0x04, 0x37
        /*0002*/ 	.short	(.L_11491 - .L_11490)
.L_11490:
        /*0004*/ 	.word	0x00000082


	//----- nvinfo : EIATTR_KPARAM_INFO
	.align		4
.L_11491:
        /*0008*/ 	.byte	0x04, 0x17
        /*000a*/ 	.short	(.L_11493 - .L_11492)
.L_11492:
        /*000c*/ 	.word	0x00000000
        /*0010*/ 	.short	0x0002
        /*0012*/ 	.short	0x0010
        /*0014*/ 	.byte	0x00, 0xf0, 0x61, 0x00


	//----- nvinfo : EIATTR_KPARAM_INFO
	.align		4
.L_11493:
        /*0018*/ 	.byte	0x04, 0x17
        /*001a*/ 	.short	(.L_11495 - .L_11494)
.L_11494:
        /*001c*/ 	.word	0x00000000
        /*0020*/ 	.short	0x0001
        /*0022*/ 	.short	0x0008
        /*0024*/ 	.byte	0x00, 0xf0, 0x21, 0x00


	//----- nvinfo : EIATTR_KPARAM_INFO
	.align		4
.L_11495:
        /*0028*/ 	.byte	0x04, 0x17
        /*002a*/ 	.short	(.L_11497 - .L_11496)
.L_11496:
        /*002c*/ 	.word	0x00000000
        /*0030*/ 	.short	0x0000
        /*0032*/ 	.short	0x0000
        /*0034*/ 	.byte	0x00, 0xf0, 0x11, 0x00


	//----- nvinfo : EIATTR_SPARSE_MMA_MASK
	.align		4
.L_11497:
        /*0038*/ 	.byte	0x03, 0x50
        /*003a*/ 	.short	0x0000


	//----- nvinfo : EIATTR_MAXREG_COUNT
	.align		4
        /*003c*/ 	.byte	0x03, 0x1b
        /*003e*/ 	.short	0x00ff


	//----- nvinfo : EIATTR_MERCURY_ISA_VERSION
	.align		4
        /*0040*/ 	.byte	0x03, 0x5f
        /*0042*/ 	.short	0x0101


	//----- nvinfo : EIATTR_EXIT_INSTR_OFFSETS
	.align		4
        /*0044*/ 	.byte	0x04, 0x1c
        /*0046*/ 	.short	(.L_11499 - .L_11498)


	//   ....[0]....
.L_11498:
        /*0048*/ 	.word	0x00002060


	//   ....[1]....
        /*004c*/ 	.word	0x00004960


	//   ....[2]....
        /*0050*/ 	.word	0x000049c0


	//----- nvinfo : EIATTR_MAX_THREADS
	.align		4
.L_11499:
        /*0054*/ 	.byte	0x04, 0x05
        /*0056*/ 	.short	(.L_11501 - .L_11500)
.L_11500:
        /*0058*/ 	.word	0x00000080
        /*005c*/ 	.word	0x00000001
        /*0060*/ 	.word	0x00000001


	//----- nvinfo : EIATTR_CRS_STACK_SIZE
	.align		4
.L_11501:
        /*0064*/ 	.byte	0x04, 0x1e
        /*0066*/ 	.short	(.L_11503 - .L_11502)
.L_11502:
        /*0068*/ 	.word	0x00000000


	//----- nvinfo : EIATTR_CBANK_PARAM_SIZE
	.align		4
.L_11503:
        /*006c*/ 	.byte	0x03, 0x19
        /*006e*/ 	.short	0x0028


	//----- nvinfo : EIATTR_PARAM_CBANK
	.align		4
        /*0070*/ 	.byte	0x04, 0x0a
        /*0072*/ 	.short	(.L_11505 - .L_11504)
	.align		4
.L_11504:
        /*0074*/ 	.word	index@(.nv.constant0._ZN2at6native29vectorized_elementwise_kernelILi2EZZZNS0_50_GLOBAL__N__2680c7bb_12_PowKernel_cu_7dd49032_316824pow_tensor_tensor_kernelERNS_18TensorIteratorBaseEENKUlvE_clEvENKUlvE0_clEvEUlaaE_St5arrayIPcLm3EEEEviT0_T1_)
        /*0078*/ 	.short	0x0210
        /*007a*/ 	.short	0x0028


	//----- nvinfo : EIATTR_SW_WAR
	.align		4
.L_11505:
        /*007c*/ 	.byte	0x04, 0x36
        /*007e*/ 	.short	(.L_11507 - .L_11506)
.L_11506:
        /*0080*/ 	.word	0x00000008
.L_11507:


//--------------------- .nv.info._ZN2at6native29vectorized_elementwise_kernelILi4EZZZNS0_50_GLOBAL__N__2680c7bb_12_PowKernel_cu_7dd49032_316824pow_tensor_tensor_kernelERNS_18TensorIteratorBaseEENKUlvE_clEvENKUlvE0_clEvEUlaaE_St5arrayIPcLm3EEEEviT0_T1_ --------------------------
	.section	.nv.info._ZN2at6native29vectorized_elementwise_kernelILi4EZZZNS0_50_GLOBAL__N__2680c7bb_12_PowKernel_cu_7dd49032_316824pow_tensor_tensor_kernelERNS_18TensorIteratorBaseEENKUlvE_clEvENKUlvE0_clEvEUlaaE_St5arrayIPcLm3EEEEviT0_T1_,"",@"SHT_CUDA_INFO"
	.sectionflags	@""
	.align	4


	//----- nvinfo : EIATTR_CUDA_API_VERSION
	.align		4
        /*0000*/ 	.byte	0x04, 0x37
        /*0002*/ 	.short	(.L_11509 - .L_11508)
.L_11508:
        /*0004*/ 	.word	0x00000082


	//----- nvinfo : EIATTR_KPARAM_INFO
	.align		4
.L_11509:
        /*0008*/ 	.byte	0x04, 0x17
        /*000a*/ 	.short	(.L_11511 - .L_11510)
.L_11510:
        /*000c*/ 	.word	0x00000000
        /*0010*/ 	.short	0x0002
        /*0012*/ 	.short	0x0010
        /*0014*/ 	.byte	0x00, 0xf0, 0x61, 0x00


	//----- nvinfo : EIATTR_KPARAM_INFO
	.align		4
.L_11511:
        /*0018*/ 	.byte	0x04, 0x17
        /*001a*/ 	.short	(.L_11513 - .L_11512)
.L_11512:
        /*001c*/ 	.word	0x00000000
        /*0020*/ 	.short	0x0001
        /*0022*/ 	.short	0x0008
        /*0024*/ 	.byte	0x00, 0xf0, 0x21, 0x00


	//----- nvinfo : EIATTR_KPARAM_INFO
	.align		4
.L_11513:
        /*0028*/ 	.byte	0x04, 0x17
        /*002a*/ 	.short	(.L_11515 - .L_11514)
.L_11514:
        /*002c*/ 	.word	0x00000000
        /*0030*/ 	.short	0x0000
        /*0032*/ 	.short	0x0000
        /*0034*/ 	.byte	0x00, 0xf0, 0x11, 0x00


	//----- nvinfo : EIATTR_SPARSE_MMA_MASK
	.align		4
.L_11515:
        /*0038*/ 	.byte	0x03, 0x50
        /*003a*/ 	.short	0x0000


	//----- nvinfo : EIATTR_MAXREG_COUNT
	.align		4
        /*003c*/ 	.byte	0x03, 0x1b
        /*003e*/ 	.short	0x00ff


	//----- nvinfo : EIATTR_MERCURY_ISA_VERSION
	.align		4
        /*0040*/ 	.byte	0x03, 0x5f
        /*0042*/ 	.short	0x0101


	//----- nvinfo : EIATTR_EXIT_INSTR_OFFSETS
	.align		4
        /*0044*/ 	.byte	0x04, 0x1c
        /*0046*/ 	.short	(.L_11517 - .L_11516)


	//   ....[0]....
.L_11516:
        /*0048*/ 	.word	0x00001fd0


	//   ....[1]....
        /*004c*/ 	.word	0x000048d0


	//   ....[2]....
        /*0050*/ 	.word	0x00004930


	//----- nvinfo : EIATTR_MAX_THREADS
	.align		4
.L_11517:
        /*0054*/ 	.byte	0x04, 0x05
        /*0056*/ 	.short	(.L_11519 - .L_11518)
.L_11518:
        /*0058*/ 	.word	0x00000080
        /*005c*/ 	.word	0x00000001
        /*0060*/ 	.word	0x00000001


	//----- nvinfo : EIATTR_CRS_STACK_SIZE
	.align		4
.L_11519:
        /*0064*/ 	.byte	0x04, 0x1e
        /*0066*/ 	.short	(.L_11521 - .L_11520)
.L_11520:
        /*0068*/ 	.word	0x00000000


	//----- nvinfo : EIATTR_CBANK_PARAM_SIZE
	.align		4
.L_11521:
        /*006c*/ 	.byte	0x03, 0x19
        /*006e*/ 	.short	0x0028


	//----- nvinfo : EIATTR_PARAM_CBANK
	.align		4
        /*0070*/ 	.byte	0x04, 0x0a
        /*0072*/ 	.short	(.L_11523 - .L_11522)
	.align		4
.L_11522:
        /*0074*/ 	.word	index@(.nv.constant0._ZN2at6native29vectorized_elementwise_kernelILi4EZZZNS0_50_GLOBAL__N__2680c7bb_12_PowKernel_cu_7dd49032_316824pow_tensor_tensor_kernelERNS_18TensorIteratorBaseEENKUlvE_clEvENKUlvE0_clEvEUlaaE_St5arrayIPcLm3EEEEviT0_T1_)
        /*0078*/ 	.short	0x0210
        /*007a*/ 	.short	0x0028


	//----- nvinfo : EIATTR_SW_WAR
	.align		4
.L_11523:
        /*007c*/ 	.byte	0x04, 0x36
        /*007e*/ 	.short	(.L_11525 - .L_11524)
.L_11524:
        /*0080*/ 	.word	0x00000008
.L_11525:


//--------------------- .nv.info._ZN2at6native29vectorized_elementwise_kernelILi8EZZZNS0_50_GLOBAL__N__2680c7bb_12_PowKernel_cu_7dd49032_316824pow_tensor_tensor_kernelERNS_18TensorIteratorBaseEENKUlvE_clEvENKUlvE0_clEvEUlaaE_St5arrayIPcLm3EEEEviT0_T1_ --------------------------
	.section	.nv.info._ZN2at6native29vectorized_elementwise_kernelILi8EZZZNS0_50_GLOBAL__N__2680c7bb_12_PowKernel_cu_7dd49032_316824pow_tensor_tensor_kernelERNS_18TensorIteratorBaseEENKUlvE_clEvENKUlvE0_clEvEUlaaE_St5arrayIPcLm3EEEEviT0_T1_,"",@"SHT_CUDA_INFO"
	.sectionflags	@""
	.align	4


	//----- nvinfo : EIATTR_CUDA_API_VERSION
	.align		4
        /*0000*/ 	.byte	0x04, 0x37
        /*0002*/ 	.short	(.L_11527 - .L_11526)
.L_11526:
        /*0004*/ 	.word	0x00000082


	//----- nvinfo : EIATTR_KPARAM_INFO
	.align		4
.L_11527:
        /*0008*/ 	.byte	0x04, 0x17
        /*000a*/ 	.short	(.L_11529 - .L_11528)
.L_11528:
        /*000c*/ 	.word	0x00000000
        /*0010*/ 	.short	0x0002
        /*0012*/ 	.short	0x0010
        /*0014*/ 	.byte	0x00, 0xf0, 0x61, 0x00


	//----- nvinfo : EIATTR_KPARAM_INFO
	.align		4
.L_11529:
        /*0018*/ 	.byte	0x04, 0x17
        /*001a*/ 	.short	(.L_11531 - .L_11530)
.L_11530:
        /*001c*/ 	.word	0x00000000
        /*0020*/ 	.short	0x0001
        /*0022*/ 	.short	0x0008
        /*0024*/ 	.byte	0x00, 0xf0, 0x21, 0x00


	//----- nvinfo : EIATTR_KPARAM_INFO
	.align		4
.L_11531:
        /*0028*/ 	.byte	0x04, 0x17
        /*002a*/ 	.short	(.L_11533 - .L_11532)
.L_11532:
        /*002c*/ 	.word	0x00000000
        /*0030*/ 	.short	0x0000
        /*0032*/ 	.short	0x0000
        /*0034*/ 	.byte	0x00, 0xf0, 0x11, 0x00


	//----- nvinfo : EIATTR_SPARSE_MMA_MASK
	.align		4
.L_11533:
        /*0038*/ 	.byte	0x03, 0x50
        /*003a*/ 	.short	0x0000


	//----- nvinfo : EIATTR_MAXREG_COUNT
	.align		4
        /*003c*/ 	.byte	0x03, 0x1b
        /*003e*/ 	.short	0x00ff


	//----- nvinfo : EIATTR_MERCURY_ISA_VERSION
	.align		4
        /*0040*/ 	.byte	0x03, 0x5f
        /*0042*/ 	.short	0x0101


	//----- nvinfo : EIATTR_EXIT_INSTR_OFFSETS
	.align		4
        /*0044*/ 	.byte	0x04, 0x1c
        /*0046*/ 	.short	(.L_11535 - .L_11534)


	//   ....[0]....
.L_11534:
        /*0048*/ 	.word	0x000020f0


	//   ....[1]....
        /*004c*/ 	.word	0x000049f0


	//   ....[2]....
        /*0050*/ 	.word	0x00004a50


	//----- nvinfo : EIATTR_MAX_THREADS
	.align		4
.L_11535:
        /*0054*/ 	.byte	0x04, 0x05
        /*0056*/ 	.short	(.L_11537 - .L_11536)
.L_11536:
        /*0058*/ 	.word	0x00000080
        /*005c*/ 	.word	0x00000001
        /*0060*/ 	.word	0x00000001


	//----- nvinfo : EIATTR_CRS_STACK_SIZE
	.align		4
.L_11537:
        /*0064*/ 	.byte	0x04, 0x1e
        /*0066*/ 	.short	(.L_11539 - .L_11538)
.L_11538:
        /*0068*/ 	.word	0x00000000


	//----- nvinfo : EIATTR_CBANK_PARAM_SIZE
	.align		4
.L_11539:
        /*006c*/ 	.byte	0x03, 0x19
        /*006e*/ 	.short	0x0028


	//----- nvinfo : EIATTR_PARAM_CBANK
	.align		4
        /*0070*/ 	.byte	0x04, 0x0a
        /*0072*/ 	.short	(.L_11541 - .L_11540)
	.align		4
.L_11540:
        /*0074*/ 	.word	index@(.nv.constant0._ZN2at6native29vectorized_elementwise_kernelILi8EZZZNS0_50_GLOBAL__N__2680c7bb_12_PowKernel_cu_7dd49032_316824pow_tensor_tensor_kernelERNS_18TensorIteratorBaseEENKUlvE_clEvENKUlvE0_clEvEUlaaE_St5arrayIPcLm3EEEEviT0_T1_)
        /*0078*/ 	.short	0x0210
        /*007a*/ 	.short	0x0028


	//----- nvinfo : EIATTR_SW_WAR
	.align		4
.L_11541:
        /*007c*/ 	.byte	0x04, 0x36
        /*007e*/ 	.short	(.L_11543 - .L_11542)
.L_11542:
        /*0080*/ 	.word	0x00000008
.L_11543:


//--------------------- .nv.info._ZN2at6native18elementwise_kernelILi128ELi4EZNS0_15gpu_kernel_implIZNS0_50_GLOBAL__N__2680c7bb_12_PowKernel_cu_7dd49032_316822pow_scalar_tensor_implIaEEvRNS_18TensorIteratorBaseET_EUlaE_EEvS6_RKS7_EUliE_EEviT1_ --------------------------
	.section	.nv.info._ZN2at6native18elementwise_kernelILi128ELi4EZNS0_15gpu_kernel_implIZNS0_50_GLOBAL__N__2680c7bb_12_PowKernel_cu_7dd49032_316822pow_scalar_tensor_implIaEEvRNS_18TensorIteratorBaseET_EUlaE_EEvS6_RKS7_EUliE_EEviT1_,"",@"SHT_CUDA_INFO"
	.sectionflags	@""
	.align	4


	//----- nvinfo : EIATTR_CUDA_API_VERSION
	.align		4
        /*0000*/ 	.byte	0x04, 0x37
        /*0002*/ 	.short	(.L_11545 - .L_11544)
.L_11544:
        /*0004*/ 	.word	0x00000082


	//----- nvinfo : EIATTR_KPARAM_INFO
	.align		4
.L_11545:
        /*0008*/ 	.byte	0x04, 0x17
        /*000a*/ 	.short	(.L_11547 - .L_11546)
.L_11546:
        /*000c*/ 	.word	0x00000000
        /*0010*/ 	.short	0x0001
        /*0012*/ 	.short	0x0008
        /*0014*/ 	.byte	0x00, 0xf0, 0xa1, 0x08


	//----- nvinfo : EIATTR_KPARAM_INFO
	.align		4
.L_11547:
        /*0018*/ 	.byte	0x04, 0x17
        /*001a*/ 	.short	(.L_11549 - .L_11548)
.L_11548:
        /*001c*/ 	.word	0x00000000
        /*0020*/ 	.short	0x0000
        /*0022*/ 	.short	0x0000
        /*0024*/ 	.byte	0x00, 0xf0, 0x11, 0x00


	//----- nvinfo : EIATTR_SPARSE_MMA_MASK
	.align		4
.L_11549:
        /*0028*/ 	.byte	0x03, 0x50
        /*002a*/ 	.short	0x0000


	//----- nvinfo : EIATTR_MAXREG_COUNT
	.align		4
        /*002c*/ 	.byte	0x03, 0x1b
        /*002e*/ 	.short	0x0080


	//----- nvinfo : EIATTR_EXTERNS
	.align		4
        /*0030*/ 	.byte	0x04, 0x0f
        /*0032*/ 	.short	(.L_11551 - .L_11550)


	//   ....[0]....
	.align		4
.L_11550:
        /*0034*/ 	.word	index@(__assertfail)


	//----- nvinfo : EIATTR_MERCURY_ISA_VERSION
	.align		4
.L_11551:
        /*0038*/ 	.byte	0x03, 0x5f
        /*003a*/ 	.short	0x0101


	//----- nvinfo : EIATTR_SYSCALL_OFFSETS
	.align		4
        /*003c*/ 	.byte	0x04, 0x46
        /*003e*/ 	.short	(.L_11553 - .L_11552)


	//   ....[0]....
.L_11552:
        /*0040*/ 	.word	0x000021e0


	//   ....[1]....
        /*0044*/ 	.word	0x000034d0


	//   ....[2]....
        /*0048*/ 	.word	0x00005730


	//   ....[3]....
        /*004c*/ 	.word	0x00006a00


	//   ....[4]....
        /*0050*/ 	.word	0x00008c50


	//   ....[5]....
        /*0054*/ 	.word	0x00009f20


	//   ....[6]....
        /*0058*/ 	.word	0x0000c160


	//   ....[7]....
        /*005c*/ 	.word	0x0000d430


	//----- nvinfo : EIATTR_EXIT_INSTR_OFFSETS
	.align		4
.L_11553:
        /*0060*/ 	.byte	0x04, 0x1c
        /*0062*/ 	.short	(.L_11555 - .L_11554)


	//   ....[0]....
.L_11554:
        /*0064*/ 	.word	0x0000a010


	//   ....[1]....
        /*0068*/ 	.word	0x0000c640


	//   ....[2]....
        /*006c*/ 	.word	0x0000c660


	//   ....[3]....
        /*0070*/ 	.word	0x0000c720


	//   ....[4]....
        /*0074*/ 	.word	0x0000c760


	//   ....[5]....
        /*0078*/ 	.word	0x0000c7a0


	//   ....[6]....
        /*007c*/ 	.word	0x0000c830


	//   ....[7]....
        /*0080*/ 	.word	0x0000c870


	//   ....[8]....
        /*0084*/ 	.word	0x0000c910


	//   ....[9]....
        /*0088*/ 	.word	0x0000c960


	//   ....[10]....
        /*008c*/ 	.word	0x0000c9b0


	//   ....[11]....
        /*0090*/ 	.word	0x0000ca70


	//   ....[12]....
        /*0094*/ 	.word	0x0000cad0


	//   ....[13]....
        /*0098*/ 	.word	0x0000cc60


	//   ....[14]....
        /*009c*/ 	.word	0x0000cdc0


	//   ....[15]....
        /*00a0*/ 	.word	0x0000ce00


	//   ....[16]....
        /*00a4*/ 	.word	0x0000cec0


	//   ....[17]....
        /*00a8*/ 	.word	0x0000d040


	//   ....[18]....
        /*00ac*/ 	.word	0x0000d1c0


	//   ....[19]....
        /*00b0*/ 	.word	0x0000d330


	//   ....[20]....
        /*00b4*/ 	.word	0x0000d440


	//   ....[21]....
        /*00b8*/ 	.word	0x0000d4a0


	//   ....[22]....
        /*00bc*/ 	.word	0x0000d4e0


	//----- nvinfo : EIATTR_MAX_THREADS
	.align		4
.L_11555:
        /*00c0*/ 	.byte	0x04, 0x05
        /*00c2*/ 	.short	(.L_11557 - .L_11556)
.L_11556:
        /*00c4*/ 	.word	0x00000080
        /*00c8*/ 	.word	0x00000001
        /*00cc*/ 	.word	0x00000001


	//----- nvinfo : EIATTR_CRS_STACK_SIZE
	.align		4
.L_11557:
        /*00d0*/ 	.byte	0x04, 0x1e
        /*00d2*/ 	.short	(.L_11559 - .L_11558)
.L_11558:
        /*00d4*/ 	.word	0x00000000


	//----- nvinfo : EIATTR_CBANK_PARAM_SIZE
	.align		4
.L_11559:
        /*00d8*/ 	.byte	0x03, 0x19
        /*00da*/ 	.short	0x0230


	//----- nvinfo : EIATTR_PARAM_CBANK
	.align		4
        /*00dc*/ 	.byte	0x04, 0x0a
        /*00de*/ 	.short	(.L_11561 - .L_11560)
	.align		4
.L_11560:
        /*00e0*/ 	.word	index@(.nv.constant0._ZN2at6native18elementwise_kernelILi128ELi4EZNS0_15gpu_kernel_implIZNS0_50_GLOBAL__N__2680c7bb_12_PowKernel_cu_7dd49032_316822pow_scalar_tensor_implIaEEvRNS_18TensorIteratorBaseET_EUlaE_EEvS6_RKS7_EUliE_EEviT1_)
        /*00e4*/ 	.short	0x0210
        /*00e6*/ 	.short	0x0230


	//----- nvinfo : EIATTR_SW_WAR
	.align		4
.L_11561:
        /*00e8*/ 	.byte	0x04, 0x36
        /*00ea*/ 	.short	(.L_11563 - .L_11562)
.L_11562:
        /*00ec*/ 	.word	0x00000008
.L_11563:


//--------------------- .nv.info._ZN2at6native27unrolled_elementwise_kernelIZNS0_50_GLOBAL__N__2680c7bb_12_PowKernel_cu_7dd49032_316822pow_scalar_tensor_implIaEEvRNS_18TensorIteratorBaseET_EUlaE_St5arrayIPcLm2EELi4E23TrivialOffsetCalculatorILi1EjESC_NS0_6memory12LoadWithCastILi1EEENSD_13StoreWithCastILi1EEEEEviS6_T0_T2_T3_T4_T5_ --------------------------
	.section	.nv.info._ZN2at6native27unrolled_elementwise_kernelIZNS0_50_GLOBAL__N__2680c7bb_12_PowKernel_cu_7dd49032_316822pow_scalar_tensor_implIaEEvRNS_18TensorIteratorBaseET_EUlaE_St5arrayIPcLm2EELi4E23TrivialOffsetCalculatorILi1EjESC_NS0_6memory12LoadWithCastILi1EEENSD_13StoreWithCastILi1EEEEEviS6_T0_T2_T3_T4_T5_,"",@"SHT_CUDA_INFO"
	.sectionflags	@""
	.align	4


	//----- nvinfo : EIATTR_CUDA_API_VERSION
	.align		4
        /*0000*/ 	.byte	0x04, 0x37
        /*0002*/ 	.short	(.L_11565 - .L_11564)
.L_11564:
        /*0004*/ 	.word	0x00000082


	//----- nvinfo : EIATTR_KPARAM_INFO
	.align		4
.L_11565:
        /*0008*/ 	.byte	0x04, 0x17
        /*000a*/ 	.short	(.L_11567 - .L_11566)
.L_11566:
        /*000c*/ 	.word	0x00000000
        /*0010*/ 	.short	0x0006
        /*0012*/ 	.short	0x0034
        /*0014*/ 	.byte	0x00, 0xf0, 0x21, 0x00


	//----- nvinfo : EIATTR_KPARAM_INFO
	.align		4
.L_11567:
        /*0018*/ 	.byte	0x04, 0x17
        /*001a*/ 	.short	(.L_11569 - .L_11568)
.L_11568:
        /*001c*/ 	.word	0x00000000
        /*0020*/ 	.short	0x0005
        /*0022*/ 	.short	0x002c
        /*0024*/ 	.byte	0x00, 0xf0, 0x21, 0x00


	//----- nvinfo : EIATTR_KPARAM_INFO
	.align		4
.L_11569:
        /*0028*/ 	.byte	0x04, 0x17
        /*002a*/ 	.short	(.L_11571 - .L_11570)
.L_11570:
        /*002c*/ 	.word	0x00000000
        /*0030*/ 	.short	0x0004
        /*0032*/ 	.short	0x0029
        /*0034*/ 	.byte	0x00, 0xf0, 0x05, 0x00


	//----- nvinfo : EIATTR_KPARAM_INFO
	.align		4
.L_11571:
        /*0038*/ 	.byte	0x04, 0x17
        /*003a*/ 	.short	(.L_11573 - .L_11572)
.L_11572:
        /*003c*/ 	.word	0x00000000
        /*0040*/ 	.short	0x0003
        /*0042*/ 	.short	0x0028
        /*0044*/ 	.byte	0x00, 0xf0, 0x05, 0x00


	//----- nvinfo : EIATTR_KPARAM_INFO
	.align		4
.L_11573:
        /*0048*/ 	.byte	0x04, 0x17
        /*004a*/ 	.short	(.L_11575 - .L_11574)
.L_11574:
        /*004c*/ 	.word	0x00000000
        /*0050*/ 	.short	0x0002
        /*0052*/ 	.short	0x0018
        /*0054*/ 	.byte	0x00, 0xf0, 0x41, 0x00


	//----- nvinfo : EIATTR_KPARAM_INFO
	.align		4
.L_11575:
        /*0058*/ 	.byte	0x04, 0x17
        /*005a*/ 	.short	(.L_11577 - .L_11576)
.L_11576:
        /*005c*/ 	.word	0x00000000
        /*0060*/ 	.short	0x0001
        /*0062*/ 	.short	0x0008
        /*0064*/ 	.byte	0x00, 0xf0, 0x41, 0x00


	//----- nvinfo : EIATTR_KPARAM_INFO
	.align		4
.L_11577:
        /*0068*/ 	.byte	0x04, 0x17
        /*006a*/ 	.short	(.L_11579 - .L_11578)
.L_11578:
        /*006c*/ 	.word	0x00000000
        /*0070*/ 	.short	0x0000
        /*0072*/ 	.short	0x0000
        /*0074*/ 	.byte	0x00, 0xf0, 0x11, 0x00


	//----- nvinfo : EIATTR_SPARSE_MMA_MASK
	.align		4
.L_11579:
        /*0078*/ 	.byte	0x03, 0x50
        /*007a*/ 	.short	0x0000


	//----- nvinfo : EIATTR_MAXREG_COUNT
	.align		4
        /*007c*/ 	.byte	0x03, 0x1b
        /*007e*/ 	.short	0x00ff


	//----- nvinfo : EIATTR_EXTERNS
	.align		4
        /*0080*/ 	.byte	0x04, 0x0f
        /*0082*/ 	.short	(.L_11581 - .L_11580)


	//   ....[0]....
	.align		4
.L_11580:
        /*0084*/ 	.word	index@(__assertfail)


	//----- nvinfo : EIATTR_MERCURY_ISA_VERSION
	.align		4
.L_11581:
        /*0088*/ 	.byte	0x03, 0x5f
        /*008a*/ 	.short	0x0101


	//----- nvinfo : EIATTR_SYSCALL_OFFSETS
	.align		4
        /*008c*/ 	.byte	0x04, 0x46
        /*008e*/ 	.short	(.L_11583 - .L_11582)


	//   ....[0]....
.L_11582:
        /*0090*/ 	.word	0x00000f30


	//   ....[1]....
        /*0094*/ 	.word	0x00001e40


	//   ....[2]....
        /*0098*/ 	.word	0x00002d60


	//   ....[3]....
        /*009c*/ 	.word	0x00003c50


	//   ....[4]....
        /*00a0*/ 	.word	0x00006240


	//   ....[5]....
        /*00a4*/ 	.word	0x00007250


	//   ....[6]....
        /*00a8*/ 	.word	0x00008240


	//   ....[7]....
        /*00ac*/ 	.word	0x00009230


	//----- nvinfo : EIATTR_EXIT_INSTR_OFFSETS
	.align		4
.L_11583:
        /*00b0*/ 	.byte	0x04, 0x1c
        /*00b2*/ 	.short	(.L_11585 - .L_11584)


	//   ....[0]....
.L_11584:
        /*00b4*/ 	.word	0x00008320


	//   ....[1]....
        /*00b8*/ 	.word	0x00008450


	//   ....[2]....
        /*00bc*/ 	.word	0x00008470


	//   ....[3]....
        /*00c0*/ 	.word	0x00008530


	//   ....[4]....
        /*00c4*/ 	.word	0x00008570


	//   ....[5]....
        /*00c8*/ 	.word	0x000085b0


	//   ....[6]....
        /*00cc*/ 	.word	0x00008640


	//   ....[7]....
        /*00d0*/ 	.word	0x00008680


	//   ....[8]....
        /*00d4*/ 	.word	0x00008720


	//   ....[9]....
        /*00d8*/ 	.word	0x00008770


	//   ....[10]....
        /*00dc*/ 	.word	0x000087c0


	//   ....[11]....
        /*00e0*/ 	.word	0x00008880


	//   ....[12]....
        /*00e4*/ 	.word	0x000088e0


	//   ....[13]....
        /*00e8*/ 	.word	0x00008a70


	//   ....[14]....
        /*00ec*/ 	.word	0x00008bd0


	//   ....[15]....
        /*00f0*/ 	.word	0x00008c10


	//   ....[16]....
        /*00f4*/ 	.word	0x00008cd0


	//   ....[17]....
        /*00f8*/ 	.word	0x00008e50


	//   ....[18]....
        /*00fc*/ 	.word	0x00008fd0


	//   ....[19]....
        /*0100*/ 	.word	0x00009130


	//   ....[20]....
        /*0104*/ 	.word	0x00009240


	//   ....[21]....
        /*0108*/ 	.word	0x000092a0


	//   ....[22]....
        /*010c*/ 	.word	0x000092e0


	//----- nvinfo : EIATTR_MAX_THREADS
	.align		4
.L_11585:
        /*0110*/ 	.byte	0x04, 0x05
        /*0112*/ 	.short	(.L_11587 - .L_11586)
.L_11586:
        /*0114*/ 	.word	0x00000080
        /*0118*/ 	.word	0x00000001
        /*011c*/ 	.word	0x00000001


	//----- nvinfo : EIATTR_CRS_STACK_SIZE
	.align		4
.L_11587:
        /*0120*/ 	.byte	0x04, 0x1e
        /*0122*/ 	.short	(.L_11589 - .L_11588)
.L_11588:
        /*0124*/ 	.word	0x00000000


	//----- nvinfo : EIATTR_CBANK_PARAM_SIZE
	.align		4
.L_11589:
        /*0128*/ 	.byte	0x03, 0x19
        /*012a*/ 	.short	0x003c


	//----- nvinfo : EIATTR_PARAM_CBANK
	.align		4
        /*012c*/ 	.byte	0x04, 0x0a
        /*012e*/ 	.short	(.L_11591 - .L_11590)
	.align		4
.L_11590:
        /*0130*/ 	.word	index@(.nv.constant0._ZN2at6native27unrolled_elementwise_kernelIZNS0_50_GLOBAL__N__2680c7bb_12_PowKernel_cu_7dd49032_316822pow_scalar_tensor_implIaEEvRNS_18TensorIteratorBaseET_EUlaE_St5arrayIPcLm2EELi4E23TrivialOffsetCalculatorILi1EjESC_NS0_6memory12LoadWithCastILi1EEENSD_13StoreWithCastILi1EEEEEviS6_T0_T2_T3_T4_T5_)
        /*0134*/ 	.short	0x0210
        /*0136*/ 	.short	0x003c


	//----- nvinfo : EIATTR_SW_WAR
	.align		4
.L_11591:
        /*0138*/ 	.byte	0x04, 0x36
        /*013a*/ 	.short	(.L_11593 - .L_11592)
.L_11592:
        /*013c*/ 	.word	0x00000008
.L_11593:


//--------------------- .nv.info._ZN2at6native18elementwise_kernelILi128ELi4EZNS0_22gpu_kernel_impl_nocastIZNS0_50_GLOBAL__N__2680c7bb_12_PowKernel_cu_7dd49032_316822pow_scalar_tensor_implIaEEvRNS_18TensorIteratorBaseET_EUlaE_EEvS6_RKS7_EUliE_EEviT1_ --------------------------
	.section	.nv.info._ZN2at6native18elementwise_kernelILi128ELi4EZNS0_22gpu_kernel_impl_nocastIZNS0_50_GLOBAL__N__2680c7bb_12_PowKernel_cu_7dd49032_316822pow_scalar_tensor_implIaEEvRNS_18TensorIteratorBaseET_EUlaE_EEvS6_RKS7_EUliE_EEviT1_,"",@"SHT_CUDA_INFO"
	.sectionflags	@""
	.align	4


	//----- nvinfo : EIATTR_CUDA_API_VERSION
	.align		4
        /*0000*/ 	.byte	0x04, 0x37
        /*0002*/ 	.short	(.L_11595 - .L_11594)
.L_11594:
        /*0004*/ 	.word	0x00000082


	//----- nvinfo : EIATTR_KPARAM_INFO
	.align		4
.L_11595:
        /*0008*/ 	.byte	0x04, 0x17
        /*000a*/ 	.short	(.L_11597 - .L_11596)
.L_11596:
        /*000c*/ 	.word	0x00000000
        /*0010*/ 	.short	0x0001
        /*0012*/ 	.short	0x0008
        /*0014*/ 	.byte	0x00, 0xf0, 0x81, 0x08


	//----- nvinfo : EIATTR_KPARAM_INFO
	.align		4
.L_11597:
        /*0018*/ 	.byte	0x04, 0x17
        /*001a*/ 	.short	(.L_11599 - .L_11598)
.L_11598:
        /*001c*/ 	.word	0x00000000
        /*0020*/ 	.short	0x0000
        /*0022*/ 	.short	0x0000
        /*0024*/ 	.byte	0x00, 0xf0, 0x11, 0x00


	//----- nvinfo : EIATTR_SPARSE_MMA_MASK
	.align		4
.L_11599:
        /*0028*/ 	.byte	0x03, 0x50
        /*002a*/ 	.short	0x0000


	//----- nvinfo : EIATTR_MAXREG_COUNT
	.align		4
        /*002c*/ 	.byte	0x03, 0x1b
        /*002e*/ 	.short	0x0080


	//----- nvinfo : EIATTR_MERCURY_ISA_VERSION
	.align		4
        /*0030*/ 	.byte	0x03, 0x5f
        /*0032*/ 	.short	0x0101


	//----- nvinfo : EIATTR_EXIT_INSTR_OFFSETS
	.align		4
        /*0034*/ 	.byte	0x04, 0x1c
        /*0036*/ 	.short	(.L_11601 - .L_11600)


	//   ....[0]....
.L_11600:
        /*0038*/ 	.word	0x00004670


	//   ....[1]....
        /*003c*/ 	.word	0x00005d80


	//----- nvinfo : EIATTR_MAX_THREADS
	.align		4
.L_11601:
        /*0040*/ 	.byte	0x04, 0x05
        /*0042*/ 	.short	(.L_11603 - .L_11602)
.L_11602:
        /*0044*/ 	.word	0x00000080
        /*0048*/ 	.word	0x00000001
        /*004c*/ 	.word	0x00000001


	//----- nvinfo : EIATTR_CRS_STACK_SIZE
	.align		4
.L_11603:
        /*0050*/ 	.byte	0x04, 0x1e
        /*0052*/ 	.short	(.L_11605 - .L_11604)
.L_11604:
        /*0054*/ 	.word	0x00000000


	//----- nvinfo : EIATTR_CBANK_PARAM_SIZE
	.align		4
.L_11605:
        /*0058*/ 	.byte	0x03, 0x19
        /*005a*/ 	.short	0x0228


	//----- nvinfo : EIATTR_PARAM_CBANK
	.align		4
        /*005c*/ 	.byte	0x04, 0x0a
        /*005e*/ 	.short	(.L_11607 - .L_11606)
	.align		4
.L_11606:
        /*0060*/ 	.word	index@(.nv.constant0._ZN2at6native18elementwise_kernelILi128ELi4EZNS0_22gpu_kernel_impl_nocastIZNS0_50_GLOBAL__N__2680c7bb_12_PowKernel_cu_7dd49032_316822pow_scalar_tensor_implIaEEvRNS_18TensorIteratorBaseET_EUlaE_EEvS6_RKS7_EUliE_EEviT1_)
        /*0064*/ 	.short	0x0210
        /*0066*/ 	.short	0x0228


	//----- nvinfo : EIATTR_SW_WAR
	.align		4
.L_11607:
        /*0068*/ 	.byte	0x04, 0x36
        /*006a*/ 	.short	(.L_11609 - .L_11608)
.L_11608:
        /*006c*/ 	.word	0x00000008
.L_11609:


//--------------------- .nv.info._ZN2at6native27unrolled_elementwise_kernelIZNS0_50_GLOBAL__N__2680c7bb_12_PowKernel_cu_7dd49032_316822pow_scalar_tensor_implIaEEvRNS_18TensorIteratorBaseET_EUlaE_St5arrayIPcLm2EELi4E23TrivialOffsetCalculatorILi1EjESC_NS0_6memory15LoadWithoutCastENSD_16StoreWithoutCastEEEviS6_T0_T2_T3_T4_T5_ --------------------------
	.section	.nv.info._ZN2at6native27unrolled_elementwise_kernelIZNS0_50_GLOBAL__N__2680c7bb_12_PowKernel_cu_7dd49032_316822pow_scalar_tensor_implIaEEvRNS_18TensorIteratorBaseET_EUlaE_St5arrayIPcLm2EELi4E23TrivialOffsetCalculatorILi1EjESC_NS0_6memory15LoadWithoutCastENSD_16StoreWithoutCastEEEviS6_T0_T2_T3_T4_T5_,"",@"SHT_CUDA_INFO"
	.sectionflags	@""
	.align	4


	//----- nvinfo : EIATTR_CUDA_API_VERSION
	.align		4
        /*0000*/ 	.byte	0x04, 0x37
        /*0002*/ 	.short	(.L_11611 - .L_11610)
.L_11610:
        /*0004*/ 	.word	0x00000082


	//----- nvinfo : EIATTR_KPARAM_INFO
	.align		4
.L_11611:
        /*0008*/ 	.byte	0x04, 0x17
        /*000a*/ 	.short	(.L_11613 - .L_11612)
.L_11612:
        /*000c*/ 	.word	0x00000000
        /*0010*/ 	.short	0x0006
        /*0012*/ 	.short	0x002b
        /*0014*/ 	.byte	0x00, 0xf0, 0x05, 0x00


	//----- nvinfo : EIATTR_KPARAM_INFO
	.align		4
.L_11613:
        /*0018*/ 	.byte	0x04, 0x17
        /*001a*/ 	.short	(.L_11615 - .L_11614)
.L_11614:
        /*001c*/ 	.word	0x00000000
        /*0020*/ 	.short	0x0005
        /*0022*/ 	.short	0x002a
        /*0024*/ 	.byte	0x00, 0xf0, 0x05, 0x00


	//----- nvinfo : EIATTR_KPARAM_INFO
	.align		4
.L_11615:
        /*0028*/ 	.byte	0x04, 0x17
        /*002a*/ 	.short	(.L_11617 - .L_11616)
.L_11616:
        /*002c*/ 	.word	0x00000000
        /*0030*/ 	.short	0x0004
        /*0032*/ 	.short	0x0029
        /*0034*/ 	.byte	0x00, 0xf0, 0x05, 0x00


	//----- nvinfo : EIATTR_KPARAM_INFO
	.align		4
.L_11617:
        /*0038*/ 	.byte	0x04, 0x17
        /*003a*/ 	.short	(.L_11619 - .L_11618)
.L_11618:
        /*003c*/ 	.word	0x00000000
        /*0040*/ 	.short	0x0003
        /*0042*/ 	.short	0x0028
        /*0044*/ 	.byte	0x00, 0xf0, 0x05, 0x00


	//----- nvinfo : EIATTR_KPARAM_INFO
	.align		4
.L_11619:
        /*0048*/ 	.byte	0x04, 0x17
        /*004a*/ 	.short	(.L_11621 - .L_11620)
.L_11620:
        /*004c*/ 	.word	0x00000000
        /*0050*/ 	.short	0x0002
        /*0052*/ 	.short	0x0018
        /*0054*/ 	.byte	0x00, 0xf0, 0x41, 0x00


	//----- nvinfo : EIATTR_KPARAM_INFO
	.align		4
.L_11621:
        /*0058*/ 	.byte	0x04, 0x17
        /*005a*/ 	.short	(.L_11623 - .L_11622)
.L_11622:
        /*005c*/ 	.word	0x00000000
        /*0060*/ 	.short	0x0001
        /*0062*/ 	.short	0x0008
        /*0064*/ 	.byte	0x00, 0xf0, 0x41, 0x00


	//----- nvinfo : EIATTR_KPARAM_INFO
	.align		4
.L_11623:
        /*0068*/ 	.byte	0x04, 0x17
        /*006a*/ 	.short	(.L_11625 - .L_11624)
.L_11624:
        /*006c*/ 	.word	0x00000000
        /*0070*/ 	.short	0x0000
        /*0072*/ 	.short	0x0000
        /*0074*/ 	.byte	0x00, 0xf0, 0x11, 0x00


	//----- nvinfo : EIATTR_SPARSE_MMA_MASK
	.align		4
.L_11625:
        /*0078*/ 	.byte	0x03, 0x50
        /*007a*/ 	.short	0x0000


	//----- nvinfo : EIATTR_MAXREG_COUNT
	.align		4
        /*007c*/ 	.byte	0x03, 0x1b
        /*007e*/ 	.short	0x00ff


	//----- nvinfo : EIATTR_MERCURY_ISA_VERSION
	.align		4
        /*0080*/ 	.byte	0x03, 0x5f
        /*0082*/ 	.short	0x0101


	//----- nvinfo : EIATTR_EXIT_INSTR_OFFSETS
	.align		4
        /*0084*/ 	.byte	0x04, 0x1c
        /*0086*/ 	.short	(.L_11627 - .L_11626)


	//   ....[0]....
.L_11626:
        /*0088*/ 	.word	0x00001990


	//   ....[1]....
        /*008c*/ 	.word	0x000019f0


	//----- nvinfo : EIATTR_MAX_THREADS
	.align		4
.L_11627:
        /*0090*/ 	.byte	0x04, 0x05
        /*0092*/ 	.short	(.L_11629 - .L_11628)
.L_11628:
        /*0094*/ 	.word	0x00000080
        /*0098*/ 	.word	0x00000001
        /*009c*/ 	.word	0x00000001


	//----- nvinfo : EIATTR_CRS_STACK_SIZE
	.align		4
.L_11629:
        /*00a0*/ 	.byte	0x04, 0x1e
        /*00a2*/ 	.short	(.L_11631 - .L_11630)
.L_11630:
        /*00a4*/ 	.word	0x00000000


	//----- nvinfo : EIATTR_CBANK_PARAM_SIZE
	.align		4
.L_11631:
        /*00a8*/ 	.byte	0x03, 0x19
        /*00aa*/ 	.short	0x002c


	//----- nvinfo : EIATTR_PARAM_CBANK
	.align		4
        /*00ac*/ 	.byte	0x04, 0x0a
        /*00ae*/ 	.short	(.L_11633 - .L_11632)
	.align		4
.L_11632:
        /*00b0*/ 	.word	index@(.nv.constant0._ZN2at6native27unrolled_elementwise_kernelIZNS0_50_GLOBAL__N__2680c7bb_12_PowKernel_cu_7dd49032_316822pow_scalar_tensor_implIaEEvRNS_18TensorIteratorBaseET_EUlaE_St5arrayIPcLm2EELi4E23TrivialOffsetCalculatorILi1EjESC_NS0_6memory15LoadWithoutCastENSD_16StoreWithoutCastEEEviS6_T0_T2_T3_T4_T5_)
        /*00b4*/ 	.short	0x0210
        /*00b6*/ 	.short	0x002c


	//----- nvinfo : EIATTR_SW_WAR
	.align		4
.L_11633:
        /*00b8*/ 	.byte	0x04, 0x36
        /*00ba*/ 	.short	(.L_11635 - .L_11634)
.L_11634:
        /*00bc*/ 	.word	0x00000008
.L_11635:


//--------------------- .nv.info._ZN2at6native29vectorized_elementwise_kernelILi2EZNS0_50_GLOBAL__N__2680c7bb_12_PowKernel_cu_7dd49032_316822pow_scalar_tensor_implIaEEvRNS_18TensorIteratorBaseET_EUlaE_St5arrayIPcLm2EEEEviT0_T1_ --------------------------
	.section	.nv.info._ZN2at6native29vectorized_elementwise_kernelILi2EZNS0_50_GLOBAL__N__2680c7bb_12_PowKernel_cu_7dd49032_316822pow_scalar_tensor_implIaEEvRNS_18TensorIteratorBaseET_EUlaE_St5arrayIPcLm2EEEEviT0_T1_,"",@"SHT_CUDA_INFO"
	.sectionflags	@""
	.align	4


	//----- nvinfo : EIATTR_CUDA_API_VERSION
	.align		4
        /*0000*/ 	.byte	0x04, 0x37
        /*0002*/ 	.short	(.L_11637 - .L_11636)
.L_11636:
        /*0004*/ 	.word	0x00000082


	//----- nvinfo : EIATTR_KPARAM_INFO
	.align		4
.L_11637:
        /*0008*/ 	.byte	0x04, 0x17
        /*000a*/ 	.short	(.L_11639 - .L_11638)
.L_11638:
        /*000c*/ 	.word	0x00000000
        /*0010*/ 	.short	0x0002
        /*0012*/ 	.short	0x0018
        /*0014*/ 	.byte	0x00, 0xf0, 0x41, 0x00


	//----- nvinfo : EIATTR_KPARAM_INFO
	.align		4
.L_11639:
        /*0018*/ 	.byte	0x04, 0x17
        /*001a*/ 	.short	(.L_11641 - .L_11640)
.L_11640:
        /*001c*/ 	.word	0x00000000
        /*0020*/ 	.short	0x0001
        /*0022*/ 	.short	0x0008
        /*0024*/ 	.byte	0x00, 0xf0, 0x41, 0x00


	//----- nvinfo : EIATTR_KPARAM_INFO
	.align		4
.L_11641:
        /*0028*/ 	.byte	0x04, 0x17
        /*002a*/ 	.short	(.L_11643 - .L_11642)
.L_11642:
        /*002c*/ 	.word	0x00000000
        /*0030*/ 	.short	0x0000
        /*0032*/ 	.short	0x0000
        /*0034*/ 	.byte	0x00, 0xf0, 0x11, 0x00


	//----- nvinfo : EIATTR_SPARSE_MMA_MASK
	.align		4
.L_11643:
        /*0038*/ 	.byte	0x03, 0x50
        /*003a*/ 	.short	0x0000


	//----- nvinfo : EIATTR_MAXREG_COUNT
	.align		4
        /*003c*/ 	.byte	0x03, 0x1b
        /*003e*/ 	.short	0x00ff


	//----- nvinfo : EIATTR_MERCURY_ISA_VERSION
	.align		4
        /*0040*/ 	.byte	0x03, 0x5f
        /*0042*/ 	.short	0x0101


	//----- nvinfo : EIATTR_EXIT_INSTR_OFFSETS
	.align		4
        /*0044*/ 	.byte	0x04, 0x1c
        /*0046*/ 	.short	(.L_11645 - .L_11644)


	//   ....[0]....
.L_11644:
        /*0048*/ 	.word	0x00003410


	//   ....[1]....
        /*004c*/ 	.word	0x00006790


	//   ....[2]....
        /*0050*/ 	.word	0x000067f0


	//----- nvinfo : EIATTR_MAX_THREADS
	.align		4
.L_11645:
        /*0054*/ 	.byte	0x04, 0x05
        /*0056*/ 	.short	(.L_11647 - .L_11646)
.L_11646:
        /*0058*/ 	.word	0x00000080
        /*005c*/ 	.word	0x00000001
        /*0060*/ 	.word	0x00000001


	//----- nvinfo : EIATTR_CRS_STACK_SIZE
	.align		4
.L_11647:
        /*0064*/ 	.byte	0x04, 0x1e
        /*0066*/ 	.short	(.L_11649 - .L_11648)
.L_11648:
        /*0068*/ 	.word	0x00000000


	//----- nvinfo : EIATTR_CBANK_PARAM_SIZE
	.align		4
.L_11649:
        /*006c*/ 	.byte	0x03, 0x19
        /*006e*/ 	.short	0x0028


	//----- nvinfo : EIATTR_PARAM_CBANK
	.align		4
        /*0070*/ 	.byte	0x04, 0x0a
        /*0072*/ 	.short	(.L_11651 - .L_11650)
	.align		4
.L_11650:
        /*0074*/ 	.word	index@(.nv.constant0._ZN2at6native29vectorized_elementwise_kernelILi2EZNS0_50_GLOBAL__N__2680c7bb_12_PowKernel_cu_7dd49032_316822pow_scalar_tensor_implIaEEvRNS_18TensorIteratorBaseET_EUlaE_St5arrayIPcLm2EEEEviT0_T1_)
        /*0078*/ 	.short	0x0210
        /*007a*/ 	.short	0x0028


	//----- nvinfo : EIATTR_SW_WAR
	.align		4
.L_11651:
        /*007c*/ 	.byte	0x04, 0x36
        /*007e*/ 	.short	(.L_11653 - .L_11652)
.L_11652:
        /*0080*/ 	.word	0x00000008
.L_11653:


//--------------------- .nv.info._ZN2at6native29vectorized_elementwise_kernelILi4EZNS0_50_GLOBAL__N__2680c7bb_12_PowKernel_cu_7dd49032_316822pow_scalar_tensor_implIaEEvRNS_18TensorIteratorBaseET_EUlaE_St5arrayIPcLm2EEEEviT0_T1_ --------------------------
	.section	.nv.info._ZN2at6native29vectorized_elementwise_kernelILi4EZNS0_50_GLOBAL__N__2680c7bb_12_PowKernel_cu_7dd49032_316822pow_scalar_tensor_implIaEEvRNS_18TensorIteratorBaseET_EUlaE_St5arrayIPcLm2EEEEviT0_T1_,"",@"SHT_CUDA_INFO"
	.sectionflags	@""
	.align	4


	//----- nvinfo : EIATTR_CUDA_API_VERSION
	.align		4
        /*0000*/ 	.byte	0x04, 0x37
        /*0002*/ 	.short	(.L_11655 - .L_11654)
.L_11654:
        /*0004*/ 	.word	0x00000082


	//----- nvinfo : EIATTR_KPARAM_INFO
	.align		4
.L_11655:
        /*0008*/ 	.byte	0x04, 0x17
        /*000a*/ 	.short	(.L_11657 - .L_11656)
.L_11656:
        /*000c*/ 	.word	0x00000000
        /*0010*/ 	.short	0x0002
        /*0012*/ 	.short	0x0018
        /*0014*/ 	.byte	0x00, 0xf0, 0x41, 0x00


	//----- nvinfo : EIATTR_KPARAM_INFO
	.align		4
.L_11657:
        /*0018*/ 	.byte	0x04, 0x17
        /*001a*/ 	.short	(.L_11659 - .L_11658)
.L_11658:
        /*001c*/ 	.word	0x00000000
        /*0020*/ 	.short	0x0001
        /*0022*/ 	.short	0x0008
        /*0024*/ 	.byte	0x00, 0xf0, 0x41, 0x00


	//----- nvinfo : EIATTR_KPARAM_INFO
	.align		4
.L_11659:
        /*0028*/ 	.byte	0x04, 0x17
        /*002a*/ 	.short	(.L_11661 - .L_11660)
.L_11660:
        /*002c*/ 	.word	0x00000000
        /*0030*/ 	.short	0x0000
        /*0032*/ 	.short	0x0000
        /*0034*/ 	.byte	0x00, 0xf0, 0x11, 0x00


	//----- nvinfo : EIATTR_SPARSE_MMA_MASK
	.align		4
.L_11661:
        /*0038*/ 	.byte	0x03, 0x50
        /*003a*/ 	.short	0x0000


	//----- nvinfo : EIATTR_MAXREG_COUNT
	.align		4
        /*003c*/ 	.byte	0x03, 0x1b
        /*003e*/ 	.short	0x00ff


	//----- nvinfo : EIATTR_MERCURY_ISA_VERSION
	.align		4
        /*0040*/ 	.byte	0x03, 0x5f
        /*0042*/ 	.short	0x0101


	//----- nvinfo : EIATTR_EXIT_INSTR_OFFSETS
	.align		4
        /*0044*/ 	.byte	0x04, 0x1c
        /*0046*/ 	.short	(.L_11663 - .L_11662)


	//   ....[0]....
.L_11662:
        /*0048*/ 	.word	0x000033b0


	//   ....[1]....
        /*004c*/ 	.word	0x00006730


	//   ....[2]....
        /*0050*/ 	.word	0x00006790


	//----- nvinfo : EIATTR_MAX_THREADS
	.align		4
.L_11663:
        /*0054*/ 	.byte	0x04, 0x05
        /*0056*/ 	.short	(.L_11665 - .L_11664)
.L_11664:
        /*0058*/ 	.word	0x00000080
        /*005c*/ 	.word	0x00000001
        /*0060*/ 	.word	0x00000001


	//----- nvinfo : EIATTR_CRS_STACK_SIZE
	.align		4
.L_11665:
        /*0064*/ 	.byte	0x04, 0x1e
        /*0066*/ 	.short	(.L_11667 - .L_11666)
.L_11666:
        /*0068*/ 	.word	0x00000000


	//----- nvinfo : EIATTR_CBANK_PARAM_SIZE
	.align		4
.L_11667:
        /*006c*/ 	.byte	0x03, 0x19
        /*006e*/ 	.short	0x0028


	//----- nvinfo : EIATTR_PARAM_CBANK
	.align		4
        /*0070*/ 	.byte	0x04, 0x0a
        /*0072*/ 	.short	(.L_11669 - .L_11668)
	.align		4
.L_11668:
        /*0074*/ 	.word	index@(.nv.constant0._ZN2at6native29vectorized_elementwise_kernelILi4EZNS0_50_GLOBAL__N__2680c7bb_12_PowKernel_cu_7dd49032_316822pow_scalar_tensor_implIaEEvRNS_18TensorIteratorBaseET_EUlaE_St5arrayIPcLm2EEEEviT0_T1_)
        /*0078*/ 	.short	0x0210
        /*007a*/ 	.short	0x0028


	//----- nvinfo : EIATTR_SW_WAR
	.align		4
.L_11669:
        /*007c*/ 	.byte	0x04, 0x36
        /*007e*/ 	.short	(.L_11671 - .L_11670)
.L_11670:
        /*0080*/ 	.word	0x00000008
.L_11671:


//--------------------- .nv.info._ZN2at6native29vectorized_elementwise_kernelILi8EZNS0_50_GLOBAL__N__2680c7bb_12_PowKernel_cu_7dd49032_316822pow_scalar_tensor_implIaEEvRNS_18TensorIteratorBaseET_EUlaE_St5arrayIPcLm2EEEEviT0_T1_ --------------------------
	.section	.nv.info._ZN2at6native29vectorized_elementwise_kernelILi8EZNS0_50_GLOBAL__N__2680c7bb_12_PowKernel_cu_7dd49032_316822pow_scalar_tensor_implIaEEvRNS_18TensorIteratorBaseET_EUlaE_St5arrayIPcLm2EEEEviT0_T1_,"",@"SHT_CUDA_INFO"
	.sectionflags	@""
	.align	4


	//----- nvinfo : EIATTR_CUDA_API_VERSION
	.align		4
        /*0000*/ 	.byte	0x04, 0x37
        /*0002*/ 	.short	(.L_11673 - .L_11672)
.L_11672:
        /*0004*/ 	.word	0x00000082


	//----- nvinfo : EIATTR_KPARAM_INFO
	.align		4
.L_11673:
        /*0008*/ 	.byte	0x04, 0x17
        /*000a*/ 	.short	(.L_11675 - .L_11674)
.L_11674:
        /*000c*/ 	.word	0x00000000
        /*0010*/ 	.short	0x0002
        /*0012*/ 	.short	0x0018
        /*0014*/ 	.byte	0x00, 0xf0, 0x41, 0x00


	//----- nvinfo : EIATTR_KPARAM_INFO
	.align		4
.L_11675:
        /*0018*/ 	.byte	0x04, 0x17
        /*001a*/ 	.short	(.L_11677 - .L_11676)
.L_11676:
        /*001c*/ 	.word	0x00000000
        /*0020*/ 	.short	0x0001
        /*0022*/ 	.short	0x0008
        /*0024*/ 	.byte	0x00, 0xf0, 0x41, 0x00


	//----- nvinfo : EIATTR_KPARAM_INFO
	.align		4
.L_11677:
        /*0028*/ 	.byte	0x04, 0x17
        /*002a*/ 	.short	(.L_11679 - .L_11678)
.L_11678:
        /*002c*/ 	.word	0x00000000
        /*0030*/ 	.short	0x0000
        /*0032*/ 	.short	0x0000
        /*0034*/ 	.byte	0x00, 0xf0, 0x11, 0x00


	//----- nvinfo : EIATTR_SPARSE_MMA_MASK
	.align		4
.L_11679:
        /*0038*/ 	.byte	0x03, 0x50
        /*003a*/ 	.short	0x0000


	//----- nvinfo : EIATTR_MAXREG_COUNT
	.align		4
        /*003c*/ 	.byte	0x03, 0x1b
        /*003e*/ 	.short	0x00ff


	//----- nvinfo : EIATTR_MERCURY_ISA_VERSION
	.align		4
        /*0040*/ 	.byte	0x03, 0x5f
        /*0042*/ 	.short	0x0101


	//----- nvinfo : EIATTR_EXIT_INSTR_OFFSETS
	.align		4
        /*0044*/ 	.byte	0x04, 0x1c
        /*0046*/ 	.short	(.L_11681 - .L_11680)


	//   ....[0]....
.L_11680:
        /*0048*/ 	.word	0x000033d0


	//   ....[1]....
        /*004c*/ 	.word	0x00006750


	//   ....[2]....
        /*0050*/ 	.word	0x000067b0


	//----- nvinfo : EIATTR_MAX_THREADS
	.align		4
.L_11681:
        /*0054*/ 	.byte	0x04, 0x05
        /*0056*/ 	.short	(.L_11683 - .L_11682)
.L_11682:
        /*0058*/ 	.word	0x00000080
        /*005c*/ 	.word	0x00000001
        /*0060*/ 	.word	0x00000001


	//----- nvinfo : EIATTR_CRS_STACK_SIZE
	.align		4
.L_11683:
        /*0064*/ 	.byte	0x04, 0x1e
        /*0066*/ 	.short	(.L_11685 - .L_11684)
.L_11684:
        /*0068*/ 	.word	0x00000000


	//----- nvinfo : EIATTR_CBANK_PARAM_SIZE
	.align		4
.L_11685:
        /*006c*/ 	.byte	0x03, 0x19
        /*006e*/ 	.short	0x0028


	//----- nvinfo : EIATTR_PARAM_CBANK
	.align		4
        /*0070*/ 	.byte	0x04, 0x0a
        /*0072*/ 	.short	(.L_11687 - .L_11686)
	.align		4
.L_11686:
        /*0074*/ 	.word	index@(.nv.constant0._ZN2at6native29vectorized_elementwise_kernelILi8EZNS0_50_GLOBAL__N__2680c7bb_12_PowKernel_cu_7dd49032_316822pow_scalar_tensor_implIaEEvRNS_18TensorIteratorBaseET_EUlaE_St5arrayIPcLm2EEEEviT0_T1_)
        /*0078*/ 	.short	0x0210
        /*007a*/ 	.short	0x0028


	//----- nvinfo : EIATTR_SW_WAR
	.align		4
.L_11687:
        /*007c*/ 	.byte	0x04, 0x36
        /*007e*/ 	.short	(.L_11689 - .L_11688)
.L_11688:
        /*0080*/ 	.word	0x00000008
.L_11689:


//--------------------- .nv.info._ZN2at6native18elementwise_kernelILi128ELi4EZNS0_15gpu_kernel_implIZZZNS0_50_GLOBAL__N__2680c7bb_12_PowKernel_cu_7dd49032_316824pow_tensor_tensor_kernelERNS_18TensorIteratorBaseEENKUlvE_clEvENKUlvE_clEvEUlhhE_EEvS5_RKT_EUliE_EEviT1_ --------------------------
	.section	.nv.info._ZN2at6native18elementwise_kernelILi128ELi4EZNS0_15gpu_kernel_implIZZZNS0_50_GLOBAL__N__2680c7bb_12_PowKernel_cu_7dd49032_316824pow_tensor_tensor_kernelERNS_18TensorIteratorBaseEENKUlvE_clEvENKUlvE_clEvEUlhhE_EEvS5_RKT_EUliE_EEviT1_,"",@"SHT_CUDA_INFO"
	.sectionflags	@""
	.align	4


	//----- nvinfo : EIATTR_CUDA_API_VERSION
	.align		4
        /*0000*/ 	.byte	0x04, 0x37
        /*0002*/ 	.short	(.L_11691 - .L_11690)
.L_11690:
        /*0004*/ 	.word	0x00000082


	//----- nvinfo : EIATTR_KPARAM_INFO
	.align		4
.L_11691:
        /*0008*/ 	.byte	0x04, 0x17
        /*000a*/ 	.short	(.L_11693 - .L_11692)
.L_11692:
        /*000c*/ 	.word	0x00000000
        /*0010*/ 	.short	0x0001
        /*0012*/ 	.short	0x0008
        /*0014*/ 	.byte	0x00, 0xf0, 0x41, 0x0a


	//----- nvinfo : EIATTR_KPARAM_INFO
	.align		4
.L_11693:
        /*0018*/ 	.byte	0x04, 0x17
        /*001a*/ 	.short	(.L_11695 - .L_11694)
.L_11694:
        /*001c*/ 	.word	0x00000000
        /*0020*/ 	.short	0x0000
        /*0022*/ 	.short	0x0000
        /*0024*/ 	.byte	0x00, 0xf0, 0x11, 0x00


	//----- nvinfo : EIATTR_SPARSE_MMA_MASK
	.align		4
.L_11695:
        /*0028*/ 	.byte	0x03, 0x50
        /*002a*/ 	.short	0x0000


	//----- nvinfo : EIATTR_MAXREG_COUNT
	.align		4
        /*002c*/ 	.byte	0x03, 0x1b
        /*002e*/ 	.short	0x0080


	//----- nvinfo : EIATTR_EXTERNS
	.align		4
        /*0030*/ 	.byte	0x04, 0x0f
        /*0032*/ 	.short	(.L_11697 - .L_11696)


	//   ....[0]....
	.align		4
.L_11696:
        /*0034*/ 	.word	index@(__assertfail)


	//----- nvinfo : EIATTR_MERCURY_ISA_VERSION
	.align		4
.L_11697:
        /*0038*/ 	.byte	0x03, 0x5f
        /*003a*/ 	.short	0x0101


	//----- nvinfo : EIATTR_SYSCALL_OFFSETS
	.align		4
        /*003c*/ 	.byte	0x04, 0x46
        /*003e*/ 	.short	(.L_11699 - .L_11698)


	//   ....[0]....
.L_11698:
        /*0040*/ 	.word	0x00002560


	//   ....[1]....
        /*0044*/ 	.word	0x00003420


	//   ....[2]....
        /*0048*/ 	.word	0x00004480


	//   ....[3]....
        /*004c*/ 	.word	0x00006a20


	//   ....[4]....
        /*0050*/ 	.word	0x000078e0


	//   ....[5]....
        /*0054*/ 	.word	0x00008940


	//   ....[6]....
        /*0058*/ 	.word	0x0000aed0


	//   ....[7]....
        /*005c*/ 	.word	0x0000bd90


	//   ....[8]....
        /*0060*/ 	.word	0x0000cdf0


	//   ....[9]....
        /*0064*/ 	.word	0x0000f370


	//   ....[10]....
        /*0068*/ 	.word	0x00010230


	//   ....[11]....
        /*006c*/ 	.word	0x00011290


	//----- nvinfo : EIATTR_EXIT_INSTR_OFFSETS
	.align		4
.L_11699:
        /*0070*/ 	.byte	0x04, 0x1c
        /*0072*/ 	.short	(.L_11701 - .L_11700)


	//   ....[0]....
.L_11700:
        /*0074*/ 	.word	0x0000ceb0


	//   ....[1]....
        /*0078*/ 	.word	0x00010480


	//   ....[2]....
        /*007c*/ 	.word	0x000104a0


	//   ....[3]....
        /*0080*/ 	.word	0x00010540


	//   ....[4]....
        /*0084*/ 	.word	0x00010570


	//   ....[5]....
        /*0088*/ 	.word	0x000105a0


	//   ....[6]....
        /*008c*/ 	.word	0x00010640


	//   ....[7]....
        /*0090*/ 	.word	0x00010690


	//   ....[8]....
        /*0094*/ 	.word	0x00010740


	//   ....[9]....
        /*0098*/ 	.word	0x000107a0


	//   ....[10]....
        /*009c*/ 	.word	0x000107e0


	//   ....[11]....
        /*00a0*/ 	.word	0x000108a0


	//   ....[12]....
        /*00a4*/ 	.word	0x000108f0


	//   ....[13]....
        /*00a8*/ 	.word	0x00010a90


	//   ....[14]....
        /*00ac*/ 	.word	0x00010c00


	//   ....[15]....
        /*00b0*/ 	.word	0x00010c50


	//   ....[16]....
        /*00b4*/ 	.word	0x00010d00


	//   ....[17]....
        /*00b8*/ 	.word	0x00010e90


	//   ....[18]....
        /*00bc*/ 	.word	0x00011020


	//   ....[19]....
        /*00c0*/ 	.word	0x00011190


	//   ....[20]....
        /*00c4*/ 	.word	0x000112a0


	//   ....[21]....
        /*00c8*/ 	.word	0x000112e0


	//   ....[22]....
        /*00cc*/ 	.word	0x00011310


	//----- nvinfo : EIATTR_MAX_THREADS
	.align		4
.L_11701:
        /*00d0*/ 	.byte	0x04, 0x05
        /*00d2*/ 	.short	(.L_11703 - .L_11702)
.L_11702:
        /*00d4*/ 	.word	0x00000080
        /*00d8*/ 	.word	0x00000001
        /*00dc*/ 	.word	0x00000001


	//----- nvinfo : EIATTR_CRS_STACK_SIZE
	.align		4
.L_11703:
        /*00e0*/ 	.byte	0x04, 0x1e
        /*00e2*/ 	.short	(.L_11705 - .L_11704)
.L_11704:
        /*00e4*/ 	.word	0x00000000


	//----- nvinfo : EIATTR_CBANK_PARAM_SIZE
	.align		4
.L_11705:
        /*00e8*/ 	.byte	0x03, 0x19
        /*00ea*/ 	.short	0x0298


	//----- nvinfo : EIATTR_PARAM_CBANK
	.align		4
        /*00ec*/ 	.byte	0x04, 0x0a
        /*00ee*/ 	.short	(.L_11707 - .L_11706)
	.align		4
.L_11706:
        /*00f0*/ 	.word	index@(.nv.constant0._ZN2at6native18elementwise_kernelILi128ELi4EZNS0_15gpu_kernel_implIZZZNS0_50_GLOBAL__N__2680c7bb_12_PowKernel_cu_7dd49032_316824pow_tensor_tensor_kernelERNS_18TensorIteratorBaseEENKUlvE_clEvENKUlvE_clEvEUlhhE_EEvS5_RKT_EUliE_EEviT1_)
        /*00f4*/ 	.short	0x0210
        /*00f6*/ 	.short	0x0298


	//----- nvinfo : EIATTR_SW_WAR
	.align		4
.L_11707:
        /*00f8*/ 	.byte	0x04, 0x36
        /*00fa*/ 	.short	(.L_11709 - .L_11708)
.L_11708:
        /*00fc*/ 	.word	0x00000008
.L_11709:


//--------------------- .nv.info._ZN2at6native27unrolled_elementwise_kernelIZZZNS0_50_GLOBAL__N__2680c7bb_12_PowKernel_cu_7dd49032_316824pow_tensor_tensor_kernelERNS_18TensorIteratorBaseEENKUlvE_clEvENKUlvE_clEvEUlhhE_St5arrayIPcLm3EELi4E23TrivialOffsetCalculatorILi2EjESB_ILi1EjENS0_6memory12LoadWithCastILi2EEENSE_13StoreWithCastILi1EEEEEviT_T0_T2_T3_T4_T5_ --------------------------
	.section	.nv.info._ZN2at6native27unrolled_elementwise_kernelIZZZNS0_50_GLOBAL__N__2680c7bb_12_PowKernel_cu_7dd49032_316824pow_tensor_tensor_kernelERNS_18TensorIteratorBaseEENKUlvE_clEvENKUlvE_clEvEUlhhE_St5arrayIPcLm3EELi4E23TrivialOffsetCalculatorILi2EjESB_ILi1EjENS0_6memory12LoadWithCastILi2EEENSE_13StoreWithCastILi1EEEEEviT_T0_T2_T3_T4_T5_,"",@"SHT_CUDA_INFO"
	.sectionflags	@""
	.align	4


	//----- nvinfo : EIATTR_CUDA_API_VERSION
	.align		4
        /*0000*/ 	.byte	0x04, 0x37
        /*0002*/ 	.short	(.L_11711 - .L_11710)
.L_11710:
        /*0004*/ 	.word	0x00000082


	//----- nvinfo : EIATTR_KPARAM_INFO
	.align		4
.L_11711:
        /*0008*/ 	.byte	0x04, 0x17
        /*000a*/ 	.short	(.L_11713 - .L_11712)
.L_11712:
        /*000c*/ 	.word	0x00000000
        /*0010*/ 	.short	0x0006
        /*0012*/ 	.short	0x0038
        /*0014*/ 	.byte	0x00, 0xf0, 0x21, 0x00


	//----- nvinfo : EIATTR_KPARAM_INFO
	.align		4
.L_11713:
        /*0018*/ 	.byte	0x04, 0x17
        /*001a*/ 	.short	(.L_11715 - .L_11714)
.L_11714:
        /*001c*/ 	.word	0x00000000
        /*0020*/ 	.short	0x0005
        /*0022*/ 	.short	0x002c
        /*0024*/ 	.byte	0x00, 0xf0, 0x31, 0x00


	//----- nvinfo : EIATTR_KPARAM_INFO
	.align		4
.L_11715:
        /*0028*/ 	.byte	0x04, 0x17
        /*002a*/ 	.short	(.L_11717 - .L_11716)
.L_11716:
        /*002c*/ 	.word	0x00000000
        /*0030*/ 	.short	0x0004
        /*0032*/ 	.short	0x0029
        /*0034*/ 	.byte	0x00, 0xf0, 0x05, 0x00


	//----- nvinfo : EIATTR_KPARAM_INFO
	.align		4
.L_11717:
        /*0038*/ 	.byte	0x04, 0x17
        /*003a*/ 	.short	(.L_11719 - .L_11718)
.L_11718:
        /*003c*/ 	.word	0x00000000
        /*0040*/ 	.short	0x0003
        /*0042*/ 	.short	0x0028
        /*0044*/ 	.byte	0x00, 0xf0, 0x05, 0x00


	//----- nvinfo : EIATTR_KPARAM_INFO
	.align		4
.L_11719:
        /*0048*/ 	.byte	0x04, 0x17
        /*004a*/ 	.short	(.L_11721 - .L_11720)
.L_11720:
        /*004c*/ 	.word	0x00000000
        /*0050*/ 	.short	0x0002
        /*0052*/ 	.short	0x0010
        /*0054*/ 	.byte	0x00, 0xf0, 0x61, 0x00


	//----- nvinfo : EIATTR_KPARAM_INFO
	.align		4
.L_11721:
        /*0058*/ 	.byte	0x04, 0x17
        /*005a*/ 	.short	(.L_11723 - .L_11722)
.L_11722:
        /*005c*/ 	.word	0x00000000
        /*0060*/ 	.short	0x0001
        /*0062*/ 	.short	0x0008
        /*0064*/ 	.byte	0x00, 0xf0, 0x21, 0x00


	//----- nvinfo : EIATTR_KPARAM_INFO
	.align		4
.L_11723:
        /*0068*/ 	.byte	0x04, 0x17
        /*006a*/ 	.short	(.L_11725 - .L_11724)
.L_11724:
        /*006c*/ 	.word	0x00000000
        /*0070*/ 	.short	0x0000
        /*0072*/ 	.short	0x0000
        /*0074*/ 	.byte	0x00, 0xf0, 0x11, 0x00


	//----- nvinfo : EIATTR_SPARSE_MMA_MASK
	.align		4
.L_11725:
        /*0078*/ 	.byte	0x03, 0x50
        /*007a*/ 	.short	0x0000


	//----- nvinfo : EIATTR_MAXREG_COUNT
	.align		4
        /*007c*/ 	.byte	0x03, 0x1b
        /*007e*/ 	.short	0x00ff


	//----- nvinfo : EIATTR_EXTERNS
	.align		4
        /*0080*/ 	.byte	0x04, 0x0f
        /*0082*/ 	.short	(.L_11727 - .L_11726)


	//   ....[0]....
	.align		4
.L_11726:
        /*0084*/ 	.word	index@(__assertfail)


	//----- nvinfo : EIATTR_MERCURY_ISA_VERSION
	.align		4
.L_11727:
        /*0088*/ 	.byte	0x03, 0x5f
        /*008a*/ 	.short	0x0101


	//----- nvinfo : EIATTR_SYSCALL_OFFSETS
	.align		4
        /*008c*/ 	.byte	0x04, 0x46
        /*008e*/ 	.short	(.L_11729 - .L_11728)


	//   ....[0]....
.L_11728:
        /*0090*/ 	.word	0x00000f70


	//   ....[1]....
        /*0094*/ 	.word	0x00001e40


	//   ....[2]....
        /*0098*/ 	.word	0x00002d90


	//   ....[3]....
        /*009c*/ 	.word	0x00003c60


	//   ....[4]....
        /*00a0*/ 	.word	0x00004bc0


	//   ....[5]....
        /*00a4*/ 	.word	0x00005aa0


	//   ....[6]....
        /*00a8*/ 	.word	0x000069e0


	//   ....[7]....
        /*00ac*/ 	.word	0x000078c0


	//   ....[8]....
        /*00b0*/ 	.word	0x00008f30


	//   ....[9]....
        /*00b4*/ 	.word	0x00009f60


	//   ....[10]....
        /*00b8*/ 	.word	0x0000af50


	//   ....[11]....
        /*00bc*/ 	.word	0x0000bf40


	//----- nvinfo : EIATTR_EXIT_INSTR_OFFSETS
	.align		4
.L_11729:
        /*00c0*/ 	.byte	0x04, 0x1c
        /*00c2*/ 	.short	(.L_11731 - .L_11730)


	//   ....[0]....
.L_11730:
        /*00c4*/ 	.word	0x0000b000


	//   ....[1]....
        /*00c8*/ 	.word	0x0000b130


	//   ....[2]....
        /*00cc*/ 	.word	0x0000b150


	//   ....[3]....
        /*00d0*/ 	.word	0x0000b1f0


	//   ....[4]....
        /*00d4*/ 	.word	0x0000b220


	//   ....[5]....
        /*00d8*/ 	.word	0x0000b250


	//   ....[6]....
        /*00dc*/ 	.word	0x0000b2f0


	//   ....[7]....
        /*00e0*/ 	.word	0x0000b340


	//   ....[8]....
        /*00e4*/ 	.word	0x0000b3f0


	//   ....[9]....
        /*00e8*/ 	.word	0x0000b450


	//   ....[10]....
        /*00ec*/ 	.word	0x0000b490


	//   ....[11]....
        /*00f0*/ 	.word	0x0000b550


	//   ....[12]....
        /*00f4*/ 	.word	0x0000b5a0


	//   ....[13]....
        /*00f8*/ 	.word	0x0000b740


	//   ....[14]....
        /*00fc*/ 	.word	0x0000b8b0


	//   ....[15]....
        /*0100*/ 	.word	0x0000b900


	//   ....[16]....
        /*0104*/ 	.word	0x0000b9b0


	//   ....[17]....
        /*0108*/ 	.word	0x0000bb40


	//   ....[18]....
        /*010c*/ 	.word	0x0000bcd0


	//   ....[19]....
        /*0110*/ 	.word	0x0000be40


	//   ....[20]....
        /*0114*/ 	.word	0x0000bf50


	//   ....[21]....
        /*0118*/ 	.word	0x0000bf90


	//   ....[22]....
        /*011c*/ 	.word	0x0000bfc0


	//----- nvinfo : EIATTR_MAX_THREADS
	.align		4
.L_11731:
        /*0120*/ 	.byte	0x04, 0x05
        /*0122*/ 	.short	(.L_11733 - .L_11732)
.L_11732:
        /*0124*/ 	.word	0x00000080
        /*0128*/ 	.word	0x00000001
        /*012c*/ 	.word	0x00000001


	//----- nvinfo : EIATTR_CRS_STACK_SIZE
	.align		4
.L_11733:
        /*0130*/ 	.byte	0x04, 0x1e
        /*0132*/ 	.short	(.L_11735 - .L_11734)
.L_11734:
        /*0134*/ 	.word	0x00000000


	//----- nvinfo : EIATTR_CBANK_PARAM_SIZE
	.align		4
.L_11735:
        /*0138*/ 	.byte	0x03, 0x19
        /*013a*/ 	.short	0x0040


	//----- nvinfo : EIATTR_PARAM_CBANK
	.align		4
        /*013c*/ 	.byte	0x04, 0x0a
        /*013e*/ 	.short	(.L_11737 - .L_11736)
	.align		4
.L_11736:
        /*0140*/ 	.word	index@(.nv.constant0._ZN2at6native27unrolled_elementwise_kernelIZZZNS0_50_GLOBAL__N__2680c7bb_12_PowKernel_cu_7dd49032_316824pow_tensor_tensor_kernelERNS_18TensorIteratorBaseEENKUlvE_clEvENKUlvE_clEvEUlhhE_St5arrayIPcLm3EELi4E23TrivialOffsetCalculatorILi2EjESB_ILi1EjENS0_6memory12LoadWithCastILi2EEENSE_13StoreWithCastILi1EEEEEviT_T0_T2_T3_T4_T5_)
        /*0144*/ 	.short	0x0210
        /*0146*/ 	.short	0x0040


	//----- nvinfo : EIATTR_SW_WAR
	.align		4
.L_11737:
        /*0148*/ 	.byte	0x04, 0x36
        /*014a*/ 	.short	(.L_11739 - .L_11738)
.L_11738:
        /*014c*/ 	.word	0x00000008
.L_11739:


//--------------------- .nv.info._ZN2at6native18elementwise_kernelILi128ELi4EZNS0_22gpu_kernel_impl_nocastIZZZNS0_50_GLOBAL__N__2680c7bb_12_PowKernel_cu_7dd49032_316824pow_tensor_tensor_kernelERNS_18TensorIteratorBaseEENKUlvE_clEvENKUlvE_clEvEUlhhE_EEvS5_RKT_EUliE_EEviT1_ --------------------------
	.section	.nv.info._ZN2at6native18elementwise_kernelILi128ELi4EZNS0_22gpu_kernel_impl_nocastIZZZNS0_50_GLOBAL__N__2680c7bb_12_PowKernel_cu_7dd49032_316824pow_tensor_tensor_kernelERNS_18TensorIteratorBaseEENKUlvE_clEvENKUlvE_clEvEUlhhE_EEvS5_RKT_EUliE_EEviT1_,"",@"SHT_CUDA_INFO"
	.sectionflags	@""
	.align	4


	//----- nvinfo : EIATTR_CUDA_API_VERSION
	.align		4
        /*0000*/ 	.byte	0x04, 0x37
        /*0002*/ 	.short	(.L_11741 - .L_11740)
.L_11740:
        /*0004*/ 	.word	0x00000082


	//----- nvinfo : EIATTR_KPARAM_INFO
	.align		4
.L_11741:
        /*0008*/ 	.byte	0x04, 0x17
        /*000a*/ 	.short	(.L_11743 - .L_11742)
.L_11742:
        /*000c*/ 	.word	0x00000000
        /*0010*/ 	.short	0x0001
        /*0012*/ 	.short	0x0008
        /*0014*/ 	.byte	0x00, 0xf0, 0x21, 0x0a


	//----- nvinfo : EIATTR_KPARAM_INFO
	.align		4
.L_11743:
        /*0018*/ 	.byte	0x04, 0x17
        /*001a*/ 	.short	(.L_11745 - .L_11744)
.L_11744:
        /*001c*/ 	.word	0x00000000
        /*0020*/ 	.short	0x0000
        /*0022*/ 	.short	0x0000
        /*0024*/ 	.byte	0x00, 0xf0, 0x11, 0x00


	//----- nvinfo : EIATTR_SPARSE_MMA_MASK
	.align		4
.L_11745:
        /*0028*/ 	.byte	0x03, 0x50
        /*002a*/ 	.short	0x0000


	//----- nvinfo : EIATTR_MAXREG_COUNT
	.align		4
        /*002c*/ 	.byte	0x03, 0x1b
        /*002e*/ 	.short	0x0080


	//----- nvinfo : EIATTR_MERCURY_ISA_VERSION
	.align		4
        /*0030*/ 	.byte	0x03, 0x5f
        /*0032*/ 	.short	0x0101


	//----- nvinfo : EIATTR_EXIT_INSTR_OFFSETS
	.align		4
        /*0034*/ 	.byte	0x04, 0x1c
        /*0036*/ 	.short	(.L_11747 - .L_11746)


	//   ....[0]....
.L_11746:
        /*0038*/ 	.word	0x00004950


	//   ....[1]....
        /*003c*/ 	.word	0x00006170


	//----- nvinfo : EIATTR_MAX_THREADS
	.align		4
.L_11747:
        /*0040*/ 	.byte	0x04, 0x05
        /*0042*/ 	.short	(.L_11749 - .L_11748)
.L_11748:
        /*0044*/ 	.word	0x00000080
        /*0048*/ 	.word	0x00000001
        /*004c*/ 	.word	0x00000001


	//----- nvinfo : EIATTR_CRS_STACK_SIZE
	.align		4
.L_11749:
        /*0050*/ 	.byte	0x04, 0x1e
        /*0052*/ 	.short	(.L_11751 - .L_11750)
.L_11750:
        /*0054*/ 	.word	0x00000000


	//----- nvinfo : EIATTR_CBANK_PARAM_SIZE
	.align		4
.L_11751:
        /*0058*/ 	.byte	0x03, 0x19
        /*005a*/ 	.short	0x0290


	//----- nvinfo : EIATTR_PARAM_CBANK
	.align		4
        /*005c*/ 	.byte	0x04, 0x0a
        /*005e*/ 	.short	(.L_11753 - .L_11752)
	.align		4
.L_11752:
        /*0060*/ 	.word	index@(.nv.constant0._ZN2at6native18elementwise_kernelILi128ELi4EZNS0_22gpu_kernel_impl_nocastIZZZNS0_50_GLOBAL__N__2680c7bb_12_PowKernel_cu_7dd49032_316824pow_tensor_tensor_kernelERNS_18TensorIteratorBaseEENKUlvE_clEvENKUlvE_clEvEUlhhE_EEvS5_RKT_EUliE_EEviT1_)
        /*0064*/ 	.short	0x0210
        /*0066*/ 	.short	0x0290


	//----- nvinfo : EIATTR_SW_WAR
	.align		4
.L_11753:
        /*0068*/ 	.byte	0x04, 0x36
        /*006a*/ 	.short	(.L_11755 - .L_11754)
.L_11754:
        /*006c*/ 	.word	0x00000008
.L_11755:


//--------------------- .nv.info._ZN2at6native27unrolled_elementwise_kernelIZZZNS0_50_GLOBAL__N__2680c7bb_12_PowKernel_cu_7dd49032_316824pow_tensor_tensor_kernelERNS_18TensorIteratorBaseEENKUlvE_clEvENKUlvE_clEvEUlhhE_St5arrayIPcLm3EELi4E23TrivialOffsetCalculatorILi2EjESB_ILi1EjENS0_6memory15LoadWithoutCastENSE_16StoreWithoutCastEEEviT_T0_T2_T3_T4_T5_ --------------------------
	.section	.nv.info._ZN2at6native27unrolled_elementwise_kernelIZZZNS0_50_GLOBAL__N__2680c7bb_12_PowKernel_cu_7dd49032_316824pow_tensor_tensor_kernelERNS_18TensorIteratorBaseEENKUlvE_clEvENKUlvE_clEvEUlhhE_St5arrayIPcLm3EELi4E23TrivialOffsetCalculatorILi2EjESB_ILi1EjENS0_6memory15LoadWithoutCastENSE_16StoreWithoutCastEEEviT_T0_T2_T3_T4_T5_,"",@"SHT_CUDA_INFO"
	.sectionflags	@""
	.align	4


	//----- nvinfo : EIATTR_CUDA_API_VERSION
	.align		4
        /*0000*/ 	.byte	0x04, 0x37
        /*0002*/ 	.short	(.L_11757 - .L_11756)
.L_11756:
        /*0004*/ 	.word	0x00000082


	//----- nvinfo : EIATTR_KPARAM_INFO
	.align		4
.L_11757:
        /*0008*/ 	.byte	0x04, 0x17
        /*000a*/ 	.short	(.L_11759 - .L_11758)
.L_11758:
        /*000c*/ 	.word	0x00000000
        /*0010*/ 	.short	0x0006
        /*0012*/ 	.short	0x002b
        /*0014*/ 	.byte	0x00, 0xf0, 0x05, 0x00


	//----- nvinfo : EIATTR_KPARAM_INFO
	.align		4
.L_11759:
        /*0018*/ 	.byte	0x04, 0x17
        /*001a*/ 	.short	(.L_11761 - .L_11760)
.L_11760:
        /*001c*/ 	.word	0x00000000
        /*0020*/ 	.short	0x0005
        /*0022*/ 	.short	0x002a
        /*0024*/ 	.byte	0x00, 0xf0, 0x05, 0x00


	//----- nvinfo : EIATTR_KPARAM_INFO
	.align		4
.L_11761:
        /*0028*/ 	.byte	0x04, 0x17
        /*002a*/ 	.short	(.L_11763 - .L_11762)
.L_11762:
        /*002c*/ 	.word	0x00000000
        /*0030*/ 	.short	0x0004
        /*0032*/ 	.short	0x0029
        /*0034*/ 	.byte	0x00, 0xf0, 0x05, 0x00


	//----- nvinfo : EIATTR_KPARAM_INFO
	.align		4
.L_11763:
        /*0038*/ 	.byte	0x04, 0x17
        /*003a*/ 	.short	(.L_11765 - .L_11764)
.L_11764:
        /*003c*/ 	.word	0x00000000
        /*0040*/ 	.short	0x0003
        /*0042*/ 	.short	0x0028
        /*0044*/ 	.byte	0x00, 0xf0, 0x05, 0x00


	//----- nvinfo : EIATTR_KPARAM_INFO
	.align		4
.L_11765:
        /*0048*/ 	.byte	0x04, 0x17
        /*004a*/ 	.short	(.L_11767 - .L_11766)
.L_11766:
        /*004c*/ 	.word	0x00000000
        /*0050*/ 	.short	0x0002
        /*0052*/ 	.short	0x0010
        /*0054*/ 	.byte	0x00, 0xf0, 0x61, 0x00


	//----- nvinfo : EIATTR_KPARAM_INFO
	.align		4
.L_11767:
        /*0058*/ 	.byte	0x04, 0x17
        /*005a*/ 	.short	(.L_11769 - .L_11768)
.L_11768:
        /*005c*/ 	.word	0x00000000
        /*0060*/ 	.short	0x0001
        /*0062*/ 	.short	0x0008
        /*0064*/ 	.byte	0x00, 0xf0, 0x21, 0x00


	//----- nvinfo : EIATTR_KPARAM_INFO
	.align		4
.L_11769:
        /*0068*/ 	.byte	0x04, 0x17
        /*006a*/ 	.short	(.L_11771 - .L_11770)
.L_11770:
        /*006c*/ 	.word	0x00000000
        /*0070*/ 	.short	0x0000
        /*0072*/ 	.short	0x0000
        /*0074*/ 	.byte	0x00, 0xf0, 0x11, 0x00


	//----- nvinfo : EIATTR_SPARSE_MMA_MASK
	.align		4
.L_11771:
        /*0078*/ 	.byte	0x03, 0x50
        /*007a*/ 	.short	0x0000


	//----- nvinfo : EIATTR_MAXREG_COUNT
	.align		4
        /*007c*/ 	.byte	0x03, 0x1b
        /*007e*/ 	.short	0x00ff


	//----- nvinfo : EIATTR_MERCURY_ISA_VERSION
	.align		4
        /*0080*/ 	.byte	0x03, 0x5f
        /*0082*/ 	.short	0x0101


	//----- nvinfo : EIATTR_EXIT_INSTR_OFFSETS
	.align		4
        /*0084*/ 	.byte	0x04, 0x1c
        /*0086*/ 	.short	(.L_11773 - .L_11772)


	//   ....[0]....
.L_11772:
        /*0088*/ 	.word	0x00000a90


	//   ....[1]....
        /*008c*/ 	.word	0x00000af0


	//----- nvinfo : EIATTR_MAX_THREADS
	.align		4
.L_11773:
        /*0090*/ 	.byte	0x04, 0x05
        /*0092*/ 	.short	(.L_11775 - .L_11774)
.L_11774:
        /*0094*/ 	.word	0x00000080
        /*0098*/ 	.word	0x00000001
        /*009c*/ 	.word	0x00000001


	//----- nvinfo : EIATTR_CRS_STACK_SIZE
	.align		4
.L_11775:
        /*00a0*/ 	.byte	0x04, 0x1e
        /*00a2*/ 	.short	(.L_11777 - .L_11776)
.L_11776:
        /*00a4*/ 	.word	0x00000000


	//----- nvinfo : EIATTR_CBANK_PARAM_SIZE
	.align		4
.L_11777:
        /*00a8*/ 	.byte	0x03, 0x19
        /*00aa*/ 	.short	0x002c


	//----- nvinfo : EIATTR_PARAM_CBANK
	.align		4
        /*00ac*/ 	.byte	0x04, 0x0a
        /*00ae*/ 	.short	(.L_11779 - .L_11778)
	.align		4
.L_11778:
        /*00b0*/ 	.word	index@(.nv.constant0._ZN2at6native27unrolled_elementwise_kernelIZZZNS0_50_GLOBAL__N__2680c7bb_12_PowKernel_cu_7dd49032_316824pow_tensor_tensor_kernelERNS_18TensorIteratorBaseEENKUlvE_clEvENKUlvE_clEvEUlhhE_St5arrayIPcLm3EELi4E23TrivialOffsetCalculatorILi2EjESB_ILi1EjENS0_6memory15LoadWithoutCastENSE_16StoreWithoutCastEEEviT_T0_T2_T3_T4_T5_)
        /*00b4*/ 	.short	0x0210
        /*00b6*/ 	.short	0x002c


	//----- nvinfo : EIATTR_SW_WAR
	.align		4
.L_11779:
        /*00b8*/ 	.byte	0x04, 0x36
        /*00ba*/ 	.short	(.L_11781 - .L_11780)
.L_11780:
        /*00bc*/ 	.word	0x00000008
.L_11781:


//--------------------- .nv.info._ZN2at6native29vectorized_elementwise_kernelILi2EZZZNS0_50_GLOBAL__N__2680c7bb_12_PowKernel_cu_7dd49032_316824pow_tensor_tensor_kernelERNS_18TensorIteratorBaseEENKUlvE_clEvENKUlvE_clEvEUlhhE_St5arrayIPcLm3EEEEviT0_T1_ --------------------------
	.section	.nv.info._ZN2at6native29vectorized_elementwise_kernelILi2EZZZNS0_50_GLOBAL__N__2680c7bb_12_PowKernel_cu_7dd49032_316824pow_tensor_tensor_kernelERNS_18TensorIteratorBaseEENKUlvE_clEvENKUlvE_clEvEUlhhE_St5arrayIPcLm3EEEEviT0_T1_,"",@"SHT_CUDA_INFO"
	.sectionflags	@""
	.align	4


	//----- nvinfo : EIATTR_CUDA_API_VERSION
	.align		4
        /*0000*/ 	.byte	0x04, 0x37
        /*0002*/ 	.short	(.L_11783 - .L_11782)
.L_11782:
        /*0004*/ 	.word	0x00000082


	//----- nvinfo : EIATTR_KPARAM_INFO
	.align		4
.L_11783:
        /*0008*/ 	.byte	0x04, 0x17
        /*000a*/ 	.short	(.L_11785 - .L_11784)
.L_11784:
        /*000c*/ 	.word	0x00000000
        /*0010*/ 	.short	0x0002
        /*0012*/ 	.short	0x0010
        /*0014*/ 	.byte	0x00, 0xf0, 0x61, 0x00


	//----- nvinfo : EIATTR_KPARAM_INFO
	.align		4
.L_11785:
        /*0018*/ 	.byte	0x04, 0x17
        /*001a*/ 	.short	(.L_11787 - .L_11786)
.L_11786:
        /*001c*/ 	.word	0x00000000
        /*0020*/ 	.short	0x0001
        /*0022*/ 	.short	0x0008
        /*0024*/ 	.byte	0x00, 0xf0, 0x21, 0x00


	//----- nvinfo : EIATTR_KPARAM_INFO
	.align		4
.L_11787:
        /*0028*/ 	.byte	0x04, 0x17
        /*002a*/ 	.short	(.L_11789 - .L_11788)
.L_11788:
        /*002c*/ 	.word	0x00000000
        /*0030*/ 	.short	0x0000
        /*0032*/ 	.short	0x0000
        /*0034*/ 	.byte	0x00, 0xf0, 0x11, 0x00


	//----- nvinfo : EIATTR_SPARSE_MMA_MASK
	.align		4
.L_11789:
        /*0038*/ 	.byte	0x03, 0x50
        /*003a*/ 	.short	0x0000


	//----- nvinfo : EIATTR_MAXREG_COUNT
	.align		4
        /*003c*/ 	.byte	0x03, 0x1b
        /*003e*/ 	.short	0x00ff


	//----- nvinfo : EIATTR_MERCURY_ISA_VERSION
	.align		4
        /*0040*/ 	.byte	0x03, 0x5f
        /*0042*/ 	.short	0x0101


	//----- nvinfo : EIATTR_EXIT_INSTR_OFFSETS
	.align		4
        /*0044*/ 	.byte	0x04, 0x1c
        /*0046*/ 	.short	(.L_11791 - .L_11790)


	//   ....[0]....
.L_11790:
        /*0048*/ 	.word	0x00000df0


	//   ....[1]....
        /*004c*/ 	.word	0x00002360


	//   ....[2]....
        /*0050*/ 	.word	0x000023c0


	//----- nvinfo : EIATTR_MAX_THREADS
	.align		4
.L_11791:
        /*0054*/ 	.byte	0x04, 0x05
        /*0056*/ 	.short	(.L_11793 - .L_11792)
.L_11792:
        /*0058*/ 	.word	0x00000080
        /*005c*/ 	.word	0x00000001
        /*0060*/ 	.word	0x00000001


	//----- nvinfo : EIATTR_CRS_STACK_SIZE
	.align		4
.L_11793:
        /*0064*/ 	.byte	0x04, 0x1e
        /*0066*/ 	.short	(.L_11795 - .L_11794)
.L_11794:
        /*0068*/ 	.word	0x00000000


	//----- nvinfo : EIATTR_CBANK_PARAM_SIZE
	.align		4
.L_11795:
        /*006c*/ 	.byte	0x03, 0x19
        /*006e*/ 	.short	0x0028


	//----- nvinfo : EIATTR_PARAM_CBANK
	.align		4
        /*0070*/ 	.byte	0x04, 0x0a
        /*0072*/ 	.short	(.L_11797 - .L_11796)
	.align		4
.L_11796:
        /*0074*/ 	.word	index@(.nv.constant0._ZN2at6native29vectorized_elementwise_kernelILi2EZZZNS0_50_GLOBAL__N__2680c7bb_12_PowKernel_cu_7dd49032_316824pow_tensor_tensor_kernelERNS_18TensorIteratorBaseEENKUlvE_clEvENKUlvE_clEvEUlhhE_St5arrayIPcLm3EEEEviT0_T1_)
        /*0078*/ 	.short	0x0210
        /*007a*/ 	.short	0x0028


	//----- nvinfo : EIATTR_SW_WAR
	.align		4
.L_11797:
        /*007c*/ 	.byte	0x04, 0x36
        /*007e*/ 	.short	(.L_11799 - .L_11798)
.L_11798:
        /*0080*/ 	.word	0x00000008
.L_11799:


//--------------------- .nv.info._ZN2at6native29vectorized_elementwise_kernelILi4EZZZNS0_50_GLOBAL__N__2680c7bb_12_PowKernel_cu_7dd49032_316824pow_tensor_tensor_kernelERNS_18TensorIteratorBaseEENKUlvE_clEvENKUlvE_clEvEUlhhE_St5arrayIPcLm3EEEEviT0_T1_ --------------------------
	.section	.nv.info._ZN2at6native29vectorized_elementwise_kernelILi4EZZZNS0_50_GLOBAL__N__2680c7bb_12_PowKernel_cu_7dd49032_316824pow_tensor_tensor_kernelERNS_18TensorIteratorBaseEENKUlvE_clEvENKUlvE_clEvEUlhhE_St5arrayIPcLm3EEEEviT0_T1_,"",@"SHT_CUDA_INFO"
	.sectionflags	@""
	.align	4


	//----- nvinfo : EIATTR_CUDA_API_VERSION
	.align		4
        /*0000*/ 	.byte	0x04, 0x37
        /*0002*/ 	.short	(.L_11801 - .L_11800)
.L_11800:
        /*0004*/ 	.word	0x00000082


	//----- nvinfo : EIATTR_KPARAM_INFO
	.align		4
.L_11801:
        /*0008*/ 	.byte	0x04, 0x17
        /*000a*/ 	.short	(.L_11803 - .L_11802)
.L_11802:
        /*000c*/ 	.word	0x00000000
        /*0010*/ 	.short	0x0002
        /*0012*/ 	.short	0x0010
        /*0014*/ 	.byte	0x00, 0xf0, 0x61, 0x00


	//----- nvinfo : EIATTR_KPARAM_INFO
	.align		4
.L_11803:
        /*0018*/ 	.byte	0x04, 0x17
        /*001a*/ 	.short	(.L_11805 - .L_11804)
.L_11804:
        /*001c*/ 	.word	0x00000000
        /*0020*/ 	.short	0x0001
        /*0022*/ 	.short	0x0008
        /*0024*/ 	.byte	0x00, 0xf0, 0x21, 0x00


	//----- nvinfo : EIATTR_KPARAM_INFO
	.align		4
.L_11805:
        /*0028*/ 	.byte	0x04, 0x17
        /*002a*/ 	.short	(.L_11807 - .L_11806)
.L_11806:
        /*002c*/ 	.word	0x00000000
        /*0030*/ 	.short	0x0000
        /*0032*/ 	.short	0x0000
        /*0034*/ 	.byte	0x00, 0xf0, 0x11, 0x00


	//----- nvinfo : EIATTR_SPARSE_MMA_MASK
	.align		4
.L_11807:
        /*0038*/ 	.byte	0x03, 0x50
        /*003a*/ 	.short	0x0000


	//----- nvinfo : EIATTR_MAXREG_COUNT
	.align		4
        /*003c*/ 	.byte	0x03, 0x1b
        /*003e*/ 	.short	0x00ff


	//----- nvinfo : EIATTR_MERCURY_ISA_VERSION
	.align		4
        /*0040*/ 	.byte	0x03, 0x5f
        /*0042*/ 	.short	0x0101


	//----- nvinfo : EIATTR_EXIT_INSTR_OFFSETS
	.align		4
        /*0044*/ 	.byte	0x04, 0x1c
        /*0046*/ 	.short	(.L_11809 - .L_11808)


	//   ....[0]....
.L_11808:
        /*0048*/ 	.word	0x00000e60


	//   ....[1]....
        /*004c*/ 	.word	0x000023d0


	//   ....[2]....
        /*0050*/ 	.word	0x00002430


	//----- nvinfo : EIATTR_MAX_THREADS
	.align		4
.L_11809:
        /*0054*/ 	.byte	0x04, 0x05
        /*0056*/ 	.short	(.L_11811 - .L_11810)
.L_11810:
        /*0058*/ 	.word	0x00000080
        /*005c*/ 	.word	0x00000001
        /*0060*/ 	.word	0x00000001


	//----- nvinfo : EIATTR_CRS_STACK_SIZE
	.align		4
.L_11811:
        /*0064*/ 	.byte	0x04, 0x1e
        /*0066*/ 	.short	(.L_11813 - .L_11812)
.L_11812:
        /*0068*/ 	.word	0x00000000


	//----- nvinfo : EIATTR_CBANK_PARAM_SIZE
	.align		4
.L_11813:
        /*006c*/ 	.byte	0x03, 0x19
        /*006e*/ 	.short	0x0028


	//----- nvinfo : EIATTR_PARAM_CBANK
	.align		4
        /*0070*/ 	.byte	0x04, 0x0a
        /*0072*/ 	.short	(.L_11815 - .L_11814)
	.align		4
.L_11814:
        /*0074*/ 	.word	index@(.nv.constant0._ZN2at6native29vectorized_elementwise_kernelILi4EZZZNS0_50_GLOBAL__N__2680c7bb_12_PowKernel_cu_7dd49032_316824pow_tensor_tensor_kernelERNS_18TensorIteratorBaseEENKUlvE_clEvENKUlvE_clEvEUlhhE_St5arrayIPcLm3EEEEviT0_T1_)
        /*0078*/ 	.short	0x0210
        /*007a*/ 	.short	0x0028


	//----- nvinfo : EIATTR_SW_WAR
	.align		4
.L_11815:
        /*007c*/ 	.byte	0x04, 0x36
        /*007e*/ 	.short	(.L_11817 - .L_11816)
.L_11816:
        /*0080*/ 	.word	0x00000008
.L_11817:


//--------------------- .nv.info._ZN2at6native29vectorized_elementwise_kernelILi8EZZZNS0_50_GLOBAL__N__2680c7bb_12_PowKernel_cu_7dd49032_316824pow_tensor_tensor_kernelERNS_18TensorIteratorBaseEENKUlvE_clEvENKUlvE_clEvEUlhhE_St5arrayIPcLm3EEEEviT0_T1_ --------------------------
	.section	.nv.info._ZN2at6native29vectorized_elementwise_kernelILi8EZZZNS0_50_GLOBAL__N__2680c7bb_12_PowKernel_cu_7dd49032_316824pow_tensor_tensor_kernelERNS_18TensorIteratorBaseEENKUlvE_clEvENKUlvE_clEvEUlhhE_St5arrayIPcLm3EEEEviT0_T1_,"",@"SHT_CUDA_INFO"
	.sectionflags	@""
	.align	4


	//----- nvinfo : EIATTR_CUDA_API_VERSION
	.align		4
        /*0000*/ 	.byte	0x04, 0x37
        /*0002*/ 	.short	(.L_11819 - .L_11818)
.L_11818:
        /*0004*/ 	.word	0x00000082


	//----- nvinfo : EIATTR_KPARAM_INFO
	.align		4
.L_11819:
        /*0008*/ 	.byte	0x04, 0x17
        /*000a*/ 	.short	(.L_11821 - .L_11820)
.L_11820:
        /*000c*/ 	.word	0x00000000
        /*0010*/ 	.short	0x0002
        /*0012*/ 	.short	0x0010
        /*0014*/ 	.byte	0x00, 0xf0, 0x61, 0x00


	//----- nvinfo : EIATTR_KPARAM_INFO
	.align		4
.L_11821:
        /*0018*/ 	.byte	0x04, 0x17
        /*001a*/ 	.short	(.L_11823 - .L_11822)
.L_11822:
        /*001c*/ 	.word	0x00000000
        /*0020*/ 	.short	0x0001
        /*0022*/ 	.short	0x0008
        /*0024*/ 	.byte	0x00, 0xf0, 0x21, 0x00


	//----- nvinfo : EIATTR_KPARAM_INFO
	.align		4
.L_11823:
        /*0028*/ 	.byte	0x04, 0x17
        /*002a*/ 	.short	(.L_11825 - .L_11824)
.L_11824:
        /*002c*/ 	.word	0x00000000
        /*0030*/ 	.short	0x0000
        /*0032*/ 	.short	0x0000
        /*0034*/ 	.byte	0x00, 0xf0, 0x11, 0x00


	//----- nvinfo : EIATTR_SPARSE_MMA_MASK
	.align		4
.L_11825:
        /*0038*/ 	.byte	0x03, 0x50
        /*003a*/ 	.short	0x0000


	//----- nvinfo : EIATTR_MAXREG_COUNT
	.align		4
        /*003c*/ 	.byte	0x03, 0x1b
        /*003e*/ 	.short	0x00ff


	//----- nvinfo : EIATTR_MERCURY_ISA_VERSION
	.align		4
        /*0040*/ 	.byte	0x03, 0x5f
        /*0042*/ 	.short	0x0101


	//----- nvinfo : EIATTR_EXIT_INSTR_OFFSETS
	.align		4
        /*0044*/ 	.byte	0x04, 0x1c
        /*0046*/ 	.short	(.L_11827 - .L_11826)


	//   ....[0]....
.L_11826:
        /*0048*/ 	.word	0x00000e30


	//   ....[1]....
        /*004c*/ 	.word	0x000023a0


	//   ....[2]....
        /*0050*/ 	.word	0x00002400


	//----- nvinfo : EIATTR_MAX_THREADS
	.align		4
.L_11827:
        /*0054*/ 	.byte	0x04, 0x05
        /*0056*/ 	.short	(.L_11829 - .L_11828)
.L_11828:
        /*0058*/ 	.word	0x00000080
        /*005c*/ 	.word	0x00000001
        /*0060*/ 	.word	0x00000001


	//----- nvinfo : EIATTR_CRS_STACK_SIZE
	.align		4
.L_11829:
        /*0064*/ 	.byte	0x04, 0x1e
        /*0066*/ 	.short	(.L_11831 - .L_11830)
.L_11830:
        /*0068*/ 	.word	0x00000000


	//----- nvinfo : EIATTR_CBANK_PARAM_SIZE
	.align		4
.L_11831:
        /*006c*/ 	.byte	0x03, 0x19
        /*006e*/ 	.short	0x0028


	//----- nvinfo : EIATTR_PARAM_CBANK
	.align		4
        /*0070*/ 	.byte	0x04, 0x0a
        /*0072*/ 	.short	(.L_11833 - .L_11832)
	.align		4
.L_11832:
        /*0074*/ 	.word	index@(.nv.constant0._ZN2at6native29vectorized_elementwise_kernelILi8EZZZNS0_50_GLOBAL__N__2680c7bb_12_PowKernel_cu_7dd49032_316824pow_tensor_tensor_kernelERNS_18TensorIteratorBaseEENKUlvE_clEvENKUlvE_clEvEUlhhE_St5arrayIPcLm3EEEEviT0_T1_)
        /*0078*/ 	.short	0x0210
        /*007a*/ 	.short	0x0028


	//----- nvinfo : EIATTR_SW_WAR
	.align		4
.L_11833:
        /*007c*/ 	.byte	0x04, 0x36
        /*007e*/ 	.short	(.L_11835 - .L_11834)
.L_11834:
        /*0080*/ 	.word	0x00000008
.L_11835:


//--------------------- .nv.info._ZN2at6native18elementwise_kernelILi128ELi4EZNS0_15gpu_kernel_implIZNS0_50_GLOBAL__N__2680c7bb_12_PowKernel_cu_7dd49032_316822pow_scalar_tensor_implIhEEvRNS_18TensorIteratorBaseET_EUlhE_EEvS6_RKS7_EUliE_EEviT1_ --------------------------
	.section	.nv.info._ZN2at6native18elementwise_kernelILi128ELi4EZNS0_15gpu_kernel_implIZNS0_50_GLOBAL__N__2680c7bb_12_PowKernel_cu_7dd49032_316822pow_scalar_tensor_implIhEEvRNS_18TensorIteratorBaseET_EUlhE_EEvS6_RKS7_EUliE_EEviT1_,"",@"SHT_CUDA_INFO"
	.sectionflags	@""
	.align	4


	//----- nvinfo : EIATTR_CUDA_API_VERSION
	.align		4
        /*0000*/ 	.byte	0x04, 0x37
        /*0002*/ 	.short	(.L_11837 - .L_11836)
.L_11836:
        /*0004*/ 	.word	0x00000082


	//----- nvinfo : EIATTR_KPARAM_INFO
	.align		4
.L_11837:
        /*0008*/ 	.byte	0x04, 0x17
        /*000a*/ 	.short	(.L_11839 - .L_11838)
.L_11838:
        /*000c*/ 	.word	0x00000000
        /*0010*/ 	.short	0x0001
        /*0012*/ 	.short	0x0008
        /*0014*/ 	.byte	0x00, 0xf0, 0xa1, 0x08


	//----- nvinfo : EIATTR_KPARAM_INFO
	.align		4
.L_11839:
        /*0018*/ 	.byte	0x04, 0x17
        /*001a*/ 	.short	(.L_11841 - .L_11840)
.L_11840:
        /*001c*/ 	.word	0x00000000
        /*0020*/ 	.short	0x0000
        /*0022*/ 	.short	0x0000
        /*0024*/ 	.byte	0x00, 0xf0, 0x11, 0x00


	//----- nvinfo : EIATTR_SPARSE_MMA_MASK
	.align		4
.L_11841:
        /*0028*/ 	.byte	0x03, 0x50
        /*002a*/ 	.short	0x0000


	//----- nvinfo : EIATTR_MAXREG_COUNT
	.align		4
        /*002c*/ 	.byte	0x03, 0x1b
        /*002e*/ 	.short	0x0080


	//----- nvinfo : EIATTR_EXTERNS
	.align		4
        /*0030*/ 	.byte	0x04, 0x0f
        /*0032*/ 	.short	(.L_11843 - .L_11842)


	//   ....[0]....
	.align		4
.L_11842:
        /*0034*/ 	.word	index@(__assertfail)


	//----- nvinfo : EIATTR_MERCURY_ISA_VERSION
	.align		4
.L_11843:
        /*0038*/ 	.byte	0x03, 0x5f
        /*003a*/ 	.short	0x0101


	//----- nvinfo : EIATTR_SYSCALL_OFFSETS
	.align		4
        /*003c*/ 	.byte	0x04, 0x46
        /*003e*/ 	.short	(.L_11845 - .L_11844)


	//   ....[0]....
.L_11844:
        /*0040*/ 	.word	0x00002220


	//   ....[1]....
        /*0044*/ 	.word	0x000032a0


	//   ....[2]....
        /*0048*/ 	.word	0x00005510


	//   ....[3]....
        /*004c*/ 	.word	0x00006590


	//   ....[4]....
        /*0050*/ 	.word	0x000087f0


	//   ....[5]....
        /*0054*/ 	.word	0x00009870


	//   ....[6]....
        /*0058*/ 	.word	0x0000bac0


	//   ....[7]....
        /*005c*/ 	.word	0x0000cb40


	//----- nvinfo : EIATTR_EXIT_INSTR_OFFSETS
	.align		4
.L_11845:
        /*0060*/ 	.byte	0x04, 0x1c
        /*0062*/ 	.short	(.L_11847 - .L_11846)


	//   ....[0]....
.L_11846:
        /*0064*/ 	.word	0x00009930


	//   ....[1]....
        /*0068*/ 	.word	0x0000bd30


	//   ....[2]....
        /*006c*/ 	.word	0x0000bd50


	//   ....[3]....
        /*0070*/ 	.word	0x0000bdf0


	//   ....[4]....
        /*0074*/ 	.word	0x0000be20


	//   ....[5]....
        /*0078*/ 	.word	0x0000be50


	//   ....[6]....
        /*007c*/ 	.word	0x0000bef0


	//   ....[7]....
        /*0080*/ 	.word	0x0000bf40


	//   ....[8]....
        /*0084*/ 	.word	0x0000bff0


	//   ....[9]....
        /*0088*/ 	.word	0x0000c050


	//   ....[10]....
        /*008c*/ 	.word	0x0000c090


	//   ....[11]....
        /*0090*/ 	.word	0x0000c150


	//   ....[12]....
        /*0094*/ 	.word	0x0000c1a0


	//   ....[13]....
        /*0098*/ 	.word	0x0000c340


	//   ....[14]....
        /*009c*/ 	.word	0x0000c4b0


	//   ....[15]....
        /*00a0*/ 	.word	0x0000c500


	//   ....[16]....
        /*00a4*/ 	.word	0x0000c5b0


	//   ....[17]....
        /*00a8*/ 	.word	0x0000c740


	//   ....[18]....
        /*00ac*/ 	.word	0x0000c8d0


	//   ....[19]....
        /*00b0*/ 	.word	0x0000ca40


	//   ....[20]....
        /*00b4*/ 	.word	0x0000cb50


	//   ....[21]....
        /*00b8*/ 	.word	0x0000cb90


	//   ....[22]....
        /*00bc*/ 	.word	0x0000cbc0


	//----- nvinfo : EIATTR_MAX_THREADS
	.align		4
.L_11847:
        /*00c0*/ 	.byte	0x04, 0x05
        /*00c2*/ 	.short	(.L_11849 - .L_11848)
.L_11848:
        /*00c4*/ 	.word	0x00000080
        /*00c8*/ 	.word	0x00000001
        /*00cc*/ 	.word	0x00000001


	//----- nvinfo : EIATTR_CRS_STACK_SIZE
	.align		4
.L_11849:
        /*00d0*/ 	.byte	0x04, 0x1e
        /*00d2*/ 	.short	(.L_11851 - .L_11850)
.L_11850:
        /*00d4*/ 	.word	0x00000000


	//----- nvinfo : EIATTR_CBANK_PARAM_SIZE
	.align		4
.L_11851:
        /*00d8*/ 	.byte	0x03, 0x19
        /*00da*/ 	.short	0x0230


	//----- nvinfo : EIATTR_PARAM_CBANK
	.align		4
        /*00dc*/ 	.byte	0x04, 0x0a
        /*00de*/ 	.short	(.L_11853 - .L_11852)
	.align		4
.L_11852:
        /*00e0*/ 	.word	index@(.nv.constant0._ZN2at6native18elementwise_kernelILi128ELi4EZNS0_15gpu_kernel_implIZNS0_50_GLOBAL__N__2680c7bb_12_PowKernel_cu_7dd49032_316822pow_scalar_tensor_implIhEEvRNS_18TensorIteratorBaseET_EUlhE_EEvS6_RKS7_EUliE_EEviT1_)
        /*00e4*/ 	.short	0x0210
        /*00e6*/ 	.short	0x0230


	//----- nvinfo : EIATTR_SW_WAR
	.align		4
.L_11853:
        /*00e8*/ 	.byte	0x04, 0x36
        /*00ea*/ 	.short	(.L_11855 - .L_11854)
.L_11854:
        /*00ec*/ 	.word	0x00000008
.L_11855:


//--------------------- .nv.info._ZN2at6native27unrolled_elementwise_kernelIZNS0_50_GLOBAL__N__2680c7bb_12_PowKernel_cu_7dd49032_316822pow_scalar_tensor_implIhEEvRNS_18TensorIteratorBaseET_EUlhE_St5arrayIPcLm2EELi4E23TrivialOffsetCalculatorILi1EjESC_NS0_6memory12LoadWithCastILi1EEENSD_13StoreWithCastILi1EEEEEviS6_T0_T2_T3_T4_T5_ --------------------------
	.section	.nv.info._ZN2at6native27unrolled_elementwise_kernelIZNS0_50_GLOBAL__N__2680c7bb_12_PowKernel_cu_7dd49032_316822pow_scalar_tensor_implIhEEvRNS_18TensorIteratorBaseET_EUlhE_St5arrayIPcLm2EELi4E23TrivialOffsetCalculatorILi1EjESC_NS0_6memory12LoadWithCastILi1EEENSD_13StoreWithCastILi1EEEEEviS6_T0_T2_T3_T4_T5_,"",@"SHT_CUDA_INFO"
	.sectionflags	@""
	.align	4


	//----- nvinfo : EIATTR_CUDA_API_VERSION
	.align		4
        /*0000*/ 	.byte	0x04, 0x37
        /*0002*/ 	.short	(.L_11857 - .L_11856)
.L_11856:
        /*0004*/ 	.word	0x00000082


	//----- nvinfo : EIATTR_KPARAM_INFO
	.align		4
.L_11857:
        /*0008*/ 	.byte	0x04, 0x17
        /*000a*/ 	.short	(.L_11859 - .L_11858)
.L_11858:
        /*000c*/ 	.word	0x00000000
        /*0010*/ 	.short	0x0006
        /*0012*/ 	.short	0x0034
        /*0014*/ 	.byte	0x00, 0xf0, 0x21, 0x00


	//----- nvinfo : EIATTR_KPARAM_INFO
	.align		4
.L_11859:
        /*0018*/ 	.byte	0x04, 0x17
        /*001a*/ 	.short	(.L_11861 - .L_11860)
.L_11860:
        /*001c*/ 	.word	0x00000000
        /*0020*/ 	.short	0x0005
        /*0022*/ 	.short	0x002c
        /*0024*/ 	.byte	0x00, 0xf0, 0x21, 0x00


	//----- nvinfo : EIATTR_KPARAM_INFO
	.align		4
.L_11861:
        /*0028*/ 	.byte	0x04, 0x17
        /*002a*/ 	.short	(.L_11863 - .L_11862)
.L_11862:
        /*002c*/ 	.word	0x00000000
        /*0030*/ 	.short	0x0004
        /*0032*/ 	.short	0x0029
        /*0034*/ 	.byte	0x00, 0xf0, 0x05, 0x00


	//----- nvinfo : EIATTR_KPARAM_INFO
	.align		4
.L_11863:
        /*0038*/ 	.byte	0x04, 0x17
        /*003a*/ 	.short	(.L_11865 - .L_11864)
.L_11864:
        /*003c*/ 	.word	0x00000000
        /*0040*/ 	.short	0x0003
        /*0042*/ 	.short	0x0028
        /*0044*/ 	.byte	0x00, 0xf0, 0x05, 0x00


	//----- nvinfo : EIATTR_KPARAM_INFO
	.align		4
.L_11865:
        /*0048*/ 	.byte	0x04, 0x17
        /*004a*/ 	.short	(.L_11867 - .L_11866)
.L_11866:
        /*004c*/ 	.word	0x00000000
        /*0050*/ 	.short	0x0002
        /*0052*/ 	.short	0x0018
        /*0054*/ 	.byte	0x00, 0xf0, 0x41, 0x00


	//----- nvinfo : EIATTR_KPARAM_INFO
	.align		4
.L_11867:
        /*0058*/ 	.byte	0x04, 0x17
        /*005a*/ 	.short	(.L_11869 - .L_11868)
.L_11868:
        /*005c*/ 	.word	0x00000000
        /*0060*/ 	.short	0x0001
        /*0062*/ 	.short	0x0008
        /*0064*/ 	.byte	0x00, 0xf0, 0x41, 0x00


	//----- nvinfo : EIATTR_KPARAM_INFO
	.align		4
.L_11869:
        /*0068*/ 	.byte	0x04, 0x17
        /*006a*/ 	.short	(.L_11871 - .L_11870)
.L_11870:
        /*006c*/ 	.word	0x00000000
        /*0070*/ 	.short	0x0000
        /*0072*/ 	.short	0x0000
        /*0074*/ 	.byte	0x00, 0xf0, 0x11, 0x00


	//----- nvinfo : EIATTR_SPARSE_MMA_MASK
	.align		4
.L_11871:
        /*0078*/ 	.byte	0x03, 0x50
        /*007a*/ 	.short	0x0000


	//----- nvinfo : EIATTR_MAXREG_COUNT
	.align		4
        /*007c*/ 	.byte	0x03, 0x1b
        /*007e*/ 	.short	0x00ff


	//----- nvinfo : EIATTR_EXTERNS
	.align		4
        /*0080*/ 	.byte	0x04, 0x0f
        /*0082*/ 	.short	(.L_11873 - .L_11872)


	//   ....[0]....
	.align		4
.L_11872:
        /*0084*/ 	.word	index@(__assertfail)


	//----- nvinfo : EIATTR_MERCURY_ISA_VERSION
	.align		4
.L_11873:
        /*0088*/ 	.byte	0x03, 0x5f
        /*008a*/ 	.short	0x0101


	//----- nvinfo : EIATTR_SYSCALL_OFFSETS
	.align		4
        /*008c*/ 	.byte	0x04, 0x46
        /*008e*/ 	.short	(.L_11875 - .L_11874)


	//   ....[0]....
.L_11874:
        /*0090*/ 	.word	0x00000f70


	//   ....[1]....
        /*0094*/ 	.word	0x00001ec0


	//   ....[2]....
        /*0098*/ 	.word	0x00002e20


	//   ....[3]....
        /*009c*/ 	.word	0x00003d50


	//   ....[4]....
        /*00a0*/ 	.word	0x00005420


	//   ....[5]....
        /*00a4*/ 	.word	0x00006450


	//   ....[6]....
        /*00a8*/ 	.word	0x00007440


	//   ....[7]....
        /*00ac*/ 	.word	0x00008430


	//----- nvinfo : EIATTR_EXIT_INSTR_OFFSETS
	.align		4
.L_11875:
        /*00b0*/ 	.byte	0x04, 0x1c
        /*00b2*/ 	.short	(.L_11877 - .L_11876)


	//   ....[0]....
.L_11876:
        /*00b4*/ 	.word	0x000074f0


	//   ....[1]....
        /*00b8*/ 	.word	0x00007620


	//   ....[2]....
        /*00bc*/ 	.word	0x00007640


	//   ....[3]....
        /*00c0*/ 	.word	0x000076e0


	//   ....[4]....
        /*00c4*/ 	.word	0x00007710


	//   ....[5]....
        /*00c8*/ 	.word	0x00007740


	//   ....[6]....
        /*00cc*/ 	.word	0x000077e0


	//   ....[7]....
        /*00d0*/ 	.word	0x00007830


	//   ....[8]....
        /*00d4*/ 	.word	0x000078e0


	//   ....[9]....
        /*00d8*/ 	.word	0x00007940


	//   ....[10]....
        /*00dc*/ 	.word	0x00007980


	//   ....[11]....
        /*00e0*/ 	.word	0x00007a40


	//   ....[12]....
        /*00e4*/ 	.word	0x00007a90


	//   ....[13]....
        /*00e8*/ 	.word	0x00007c30


	//   ....[14]....
        /*00ec*/ 	.word	0x00007da0


	//   ....[15]....
        /*00f0*/ 	.word	0x00007df0


	//   ....[16]....
        /*00f4*/ 	.word	0x00007ea0


	//   ....[17]....
        /*00f8*/ 	.word	0x00008030


	//   ....[18]....
        /*00fc*/ 	.word	0x000081c0


	//   ....[19]....
        /*0100*/ 	.word	0x00008330


	//   ....[20]....
        /*0104*/ 	.word	0x00008440


	//   ....[21]....
        /*0108*/ 	.word	0x00008480


	//   ....[22]....
        /*010c*/ 	.word	0x000084b0


	//----- nvinfo : EIATTR_MAX_THREADS
	.align		4
.L_11877:
        /*0110*/ 	.byte	0x04, 0x05
        /*0112*/ 	.short	(.L_11879 - .L_11878)
.L_11878:
        /*0114*/ 	.word	0x00000080
        /*0118*/ 	.word	0x00000001
        /*011c*/ 	.word	0x00000001


	//----- nvinfo : EIATTR_CRS_STACK_SIZE
	.align		4
.L_11879:
        /*0120*/ 	.byte	0x04, 0x1e
        /*0122*/ 	.short	(.L_11881 - .L_11880)
.L_11880:
        /*0124*/ 	.word	0x00000000


	//----- nvinfo : EIATTR_CBANK_PARAM_SIZE
	.align		4
.L_11881:
        /*0128*/ 	.byte	0x03, 0x19
        /*012a*/ 	.short	0x003c


	//----- nvinfo : EIATTR_PARAM_CBANK
	.align		4
        /*012c*/ 	.byte	0x04, 0x0a
        /*012e*/ 	.short	(.L_11883 - .L_11882)
	.align		4
.L_11882:
        /*0130*/ 	.word	index@(.nv.constant0._ZN2at6native27unrolled_elementwise_kernelIZNS0_50_GLOBAL__N__2680c7bb_12_PowKernel_cu_7dd49032_316822pow_scalar_tensor_implIhEEvRNS_18TensorIteratorBaseET_EUlhE_St5arrayIPcLm2EELi4E23TrivialOffsetCalculatorILi1EjESC_NS0_6memory12LoadWithCastILi1EEENSD_13StoreWithCastILi1EEEEEviS6_T0_T2_T3_T4_T5_)
        /*0134*/ 	.short	0x0210
        /*0136*/ 	.short	0x003c


	//----- nvinfo : EIATTR_SW_WAR
	.align		4
.L_11883:
        /*0138*/ 	.byte	0x04, 0x36
        /*013a*/ 	.short	(.L_11885 - .L_11884)
.L_11884:
        /*013c*/ 	.word	0x00000008
.L_11885:


//--------------------- .nv.info._ZN2at6native18elementwise_kernelILi128ELi4EZNS0_22gpu_kernel_impl_nocastIZNS0_50_GLOBAL__N__2680c7bb_12_PowKernel_cu_7dd49032_316822pow_scalar_tensor_implIhEEvRNS_18TensorIteratorBaseET_EUlhE_EEvS6_RKS7_EUliE_EEviT1_ --------------------------
	.section	.nv.info._ZN2at6native18elementwise_kernelILi128ELi4EZNS0_22gpu_kernel_impl_nocastIZNS0_50_GLOBAL__N__2680c7bb_12_PowKernel_cu_7dd49032_316822pow_scalar_tensor_implIhEEvRNS_18TensorIteratorBaseET_EUlhE_EEvS6_RKS7_EUliE_EEviT1_,"",@"SHT_CUDA_INFO"
	.sectionflags	@""
	.align	4


	//----- nvinfo : EIATTR_CUDA_API_VERSION
	.align		4
        /*0000*/ 	.byte	0x04, 0x37
        /*0002*/ 	.short	(.L_11887 - .L_11886)
.L_11886:
        /*0004*/ 	.word	0x00000082


	//----- nvinfo : EIATTR_KPARAM_INFO
	.align		4
.L_11887:
        /*0008*/ 	.byte	0x04, 0x17
        /*000a*/ 	.short	(.L_11889 - .L_11888)
.L_11888:
        /*000c*/ 	.word	0x00000000
        /*0010*/ 	.short	0x0001
        /*0012*/ 	.short	0x0008
        /*0014*/ 	.byte	0x00, 0xf0, 0x81, 0x08


	//----- nvinfo : EIATTR_KPARAM_INFO
	.align		4
.L_11889:
        /*0018*/ 	.byte	0x04, 0x17
        /*001a*/ 	.short	(.L_11891 - .L_11890)
.L_11890:
        /*001c*/ 	.word	0x00000000
        /*0020*/ 	.short	0x0000
        /*0022*/ 	.short	0x0000
        /*0024*/ 	.byte	0x00, 0xf0, 0x11, 0x00


	//----- nvinfo : EIATTR_SPARSE_MMA_MASK
	.align		4
.L_11891:
        /*0028*/ 	.byte	0x03, 0x50
        /*002a*/ 	.short	0x0000


	//----- nvinfo : EIATTR_MAXREG_COUNT
	.align		4
        /*002c*/ 	.byte	0x03, 0x1b
        /*002e*/ 	.short	0x0080


	//----- nvinfo : EIATTR_MERCURY_ISA_VERSION
	.align		4
        /*0030*/ 	.byte	0x03, 0x5f
        /*0032*/ 	.short	0x0101


	//----- nvinfo : EIATTR_EXIT_INSTR_OFFSETS
	.align		4
        /*0034*/ 	.byte	0x04, 0x1c
        /*0036*/ 	.short	(.L_11893 - .L_11892)


	//   ....[0]....
.L_11892:
        /*0038*/ 	.word	0x00003fb0


	//   ....[1]....
        /*003c*/ 	.word	0x00005460


	//----- nvinfo : EIATTR_MAX_THREADS
	.align		4
.L_11893:
        /*0040*/ 	.byte	0x04, 0x05
        /*0042*/ 	.short	(.L_11895 - .L_11894)
.L_11894:
        /*0044*/ 	.word	0x00000080
        /*0048*/ 	.word	0x00000001
        /*004c*/ 	.word	0x00000001


	//----- nvinfo : EIATTR_CRS_STACK_SIZE
	.align		4
.L_11895:
        /*0050*/ 	.byte	0x04, 0x1e
        /*0052*/ 	.short	(.L_11897 - .L_11896)
.L_11896:
        /*0054*/ 	.word	0x00000000


	//----- nvinfo : EIATTR_CBANK_PARAM_SIZE
	.align		4
.L_11897:
        /*0058*/ 	.byte	0x03, 0x19
        /*005a*/ 	.short	0x0228


	//----- nvinfo : EIATTR_PARAM_CBANK
	.align		4
        /*005c*/ 	.byte	0x04, 0x0a
        /*005e*/ 	.short	(.L_11899 - .L_11898)
	.align		4
.L_11898:
        /*0060*/ 	.word	index@(.nv.constant0._ZN2at6native18elementwise_kernelILi128ELi4EZNS0_22gpu_kernel_impl_nocastIZNS0_50_GLOBAL__N__2680c7bb_12_PowKernel_cu_7dd49032_316822pow_scalar_tensor_implIhEEvRNS_18TensorIteratorBaseET_EUlhE_EEvS6_RKS7_EUliE_EEviT1_)
        /*0064*/ 	.short	0x0210
        /*0066*/ 	.short	0x0228


	//----- nvinfo : EIATTR_SW_WAR
	.align		4
.L_11899:
        /*0068*/ 	.byte	0x04, 0x36
        /*006a*/ 	.short	(.L_11901 - .L_11900)
.L_11900:
        /*006c*/ 	.word	0x00000008
.L_11901:


//--------------------- .nv.info._ZN2at6native27unrolled_elementwise_kernelIZNS0_50_GLOBAL__N__2680c7bb_12_PowKernel_cu_7dd49032_316822pow_scalar_tensor_implIhEEvRNS_18TensorIteratorBaseET_EUlhE_St5arrayIPcLm2EELi4E23TrivialOffsetCalculatorILi1EjESC_NS0_6memory15LoadWithoutCastENSD_16StoreWithoutCastEEEviS6_T0_T2_T3_T4_T5_ --------------------------
	.section	.nv.info._ZN2at6native27unrolled_elementwise_kernelIZNS0_50_GLOBAL__N__2680c7bb_12_PowKernel_cu_7dd49032_316822pow_scalar_tensor_implIhEEvRNS_18TensorIteratorBaseET_EUlhE_St5arrayIPcLm2EELi4E23TrivialOffsetCalculatorILi1EjESC_NS0_6memory15LoadWithoutCastENSD_16StoreWithoutCastEEEviS6_T0_T2_T3_T4_T5_,"",@"SHT_CUDA_INFO"
	.sectionflags	@""
	.align	4


	//----- nvinfo : EIATTR_CUDA_API_VERSION
	.align		4
        /*0000*/ 	.byte	0x04, 0x37
        /*0002*/ 	.short	(.L_11903 - .L_11902)
.L_11902:
        /*0004*/ 	.word	0x00000082


	//----- nvinfo : EIATTR_KPARAM_INFO
	.align		4
.L_11903:
        /*0008*/ 	.byte	0x04, 0x17
        /*000a*/ 	.short	(.L_11905 - .L_11904)
.L_11904:
        /*000c*/ 	.word	0x00000000
        /*0010*/ 	.short	0x0006
        /*0012*/ 	.short	0x002b
        /*0014*/ 	.byte	0x00, 0xf0, 0x05, 0x00


	//----- nvinfo : EIATTR_KPARAM_INFO
	.align		4
.L_11905:
        /*0018*/ 	.byte	0x04, 0x17
        /*001a*/ 	.short	(.L_11907 - .L_11906)
.L_11906:
        /*001c*/ 	.word	0x00000000
        /*0020*/ 	.short	0x0005
        /*0022*/ 	.short	0x002a
        /*0024*/ 	.byte	0x00, 0xf0, 0x05, 0x00


	//----- nvinfo : EIATTR_KPARAM_INFO
	.align		4
.L_11907:
        /*0028*/ 	.byte	0x04, 0x17
        /*002a*/ 	.short	(.L_11909 - .L_11908)
.L_11908:
        /*002c*/ 	.word	0x00000000
        /*0030*/ 	.short	0x0004
        /*0032*/ 	.short	0x0029
        /*0034*/ 	.byte	0x00, 0xf0, 0x05, 0x00


	//----- nvinfo : EIATTR_KPARAM_INFO
	.align		4
.L_11909:
        /*0038*/ 	.byte	0x04, 0x17
        /*003a*/ 	.short	(.L_11911 - .L_11910)
.L_11910:
        /*003c*/ 	.word	0x00000000
        /*0040*/ 	.short	0x0003
        /*0042*/ 	.short	0x0028
        /*0044*/ 	.byte	0x00, 0xf0, 0x05, 0x00


	//----- nvinfo : EIATTR_KPARAM_INFO
	.align		4
.L_11911:
        /*0048*/ 	.byte	0x04, 0x17
        /*004a*/ 	.short	(.L_11913 - .L_11912)
.L_11912:
        /*004c*/ 	.word	0x00000000
        /*0050*/ 	.short	0x0002
        /*0052*/ 	.short	0x0018
        /*0054*/ 	.byte	0x00, 0xf0, 0x41, 0x00


	//----- nvinfo : EIATTR_KPARAM_INFO
	.align		4
.L_11913:
        /*0058*/ 	.byte	0x04, 0x17
        /*005a*/ 	.short	(.L_11915 - .L_11914)
.L_11914:
        /*005c*/ 	.word	0x00000000
        /*0060*/ 	.short	0x0001
        /*0062*/ 	.short	0x0008
        /*0064*/ 	.byte	0x00, 0xf0, 0x41, 0x00


	//----- nvinfo : EIATTR_KPARAM_INFO
	.align		4
.L_11915:
        /*0068*/ 	.byte	0x04, 0x17
        /*006a*/ 	.short	(.L_11917 - .L_11916)
.L_11916:
        /*006c*/ 	.word	0x00000000
        /*0070*/ 	.short	0x0000
        /*0072*/ 	.short	0x0000
        /*0074*/ 	.byte	0x00, 0xf0, 0x11, 0x00


	//----- nvinfo : EIATTR_SPARSE_MMA_MASK
	.align		4
.L_11917:
        /*0078*/ 	.byte	0x03, 0x50
        /*007a*/ 	.short	0x0000


	//----- nvinfo : EIATTR_MAXREG_COUNT
	.align		4
        /*007c*/ 	.byte	0x03, 0x1b
        /*007e*/ 	.short	0x00ff


	//----- nvinfo : EIATTR_MERCURY_ISA_VERSION
	.align		4
        /*0080*/ 	.byte	0x03, 0x5f
        /*0082*/ 	.short	0x0101


	//----- nvinfo : EIATTR_EXIT_INSTR_OFFSETS
	.align		4
        /*0084*/ 	.byte	0x04, 0x1c
        /*0086*/ 	.short	(.L_11919 - .L_11918)


	//   ....[0]....
.L_11918:
        /*0088*/ 	.word	0x000009c0


	//   ....[1]....
        /*008c*/ 	.word	0x00000a20


	//----- nvinfo : EIATTR_MAX_THREADS
	.align		4
.L_11919:
        /*0090*/ 	.byte	0x04, 0x05
        /*0092*/ 	.short	(.L_11921 - .L_11920)
.L_11920:
        /*0094*/ 	.word	0x00000080
        /*0098*/ 	.word	0x00000001
        /*009c*/ 	.word	0x00000001


	//----- nvinfo : EIATTR_CRS_STACK_SIZE
	.align		4
.L_11921:
        /*00a0*/ 	.byte	0x04, 0x1e
        /*00a2*/ 	.short	(.L_11923 - .L_11922)
.L_11922:
        /*00a4*/ 	.word	0x00000000


	//----- nvinfo : EIATTR_CBANK_PARAM_SIZE
	.align		4
.L_11923:
        /*00a8*/ 	.byte	0x03, 0x19
        /*00aa*/ 	.short	0x002c


	//----- nvinfo : EIATTR_PARAM_CBANK
	.align		4
        /*00ac*/ 	.byte	0x04, 0x0a
        /*00ae*/ 	.short	(.L_11925 - .L_11924)
	.align		4
.L_11924:
        /*00b0*/ 	.word	index@(.nv.constant0._ZN2at6native27unrolled_elementwise_kernelIZNS0_50_GLOBAL__N__2680c7bb_12_PowKernel_cu_7dd49032_316822pow_scalar_tensor_implIhEEvRNS_18TensorIteratorBaseET_EUlhE_St5arrayIPcLm2EELi4E23TrivialOffsetCalculatorILi1EjESC_NS0_6memory15LoadWithoutCastENSD_16StoreWithoutCastEEEviS6_T0_T2_T3_T4_T5_)
        /*00b4*/ 	.short	0x0210
        /*00b6*/ 	.short	0x002c


	//----- nvinfo : EIATTR_SW_WAR
	.align		4
.L_11925:
        /*00b8*/ 	.byte	0x04, 0x36
        /*00ba*/ 	.short	(.L_11927 - .L_11926)
.L_11926:
        /*00bc*/ 	.word	0x00000008
.L_11927:


//--------------------- .nv.info._ZN2at6native29vectorized_elementwise_kernelILi2EZNS0_50_GLOBAL__N__2680c7bb_12_PowKernel_cu_7dd49032_316822pow_scalar_tensor_implIhEEvRNS_18TensorIteratorBaseET_EUlhE_St5arrayIPcLm2EEEEviT0_T1_ --------------------------
	.section	.nv.info._ZN2at6native29vectorized_elementwise_kernelILi2EZNS0_50_GLOBAL__N__2680c7bb_12_PowKernel_cu_7dd49032_316822pow_scalar_tensor_implIhEEvRNS_18TensorIteratorBaseET_EUlhE_St5arrayIPcLm2EEEEviT0_T1_,"",@"SHT_CUDA_INFO"
	.sectionflags	@""
	.align	4


	//----- nvinfo : EIATTR_CUDA_API_VERSION
	.align		4
        /*0000*/ 	.byte	0x04, 0x37
        /*0002*/ 	.short	(.L_11929 - .L_11928)
.L_11928:
        /*0004*/ 	.word	0x00000082


	//----- nvinfo : EIATTR_KPARAM_INFO
	.align		4
.L_11929:
        /*0008*/ 	.byte	0x04, 0x17
        /*000a*/ 	.short	(.L_11931 - .L_11930)
.L_11930:
        /*000c*/ 	.word	0x00000000
        /*0010*/ 	.short	0x0002
        /*0012*/ 	.short	0x0018
        /*0014*/ 	.byte	0x00, 0xf0, 0x41, 0x00


	//----- nvinfo : EIATTR_KPARAM_INFO
	.align		4
.L_11931:
        /*0018*/ 	.byte	0x04, 0x17
        /*001a*/ 	.short	(.L_11933 - .L_11932)
.L_11932:
        /*001c*/ 	.word	0x00000000
        /*0020*/ 	.short	0x0001
        /*0022*/ 	.short	0x0008
        /*0024*/ 	.byte	0x00, 0xf0, 0x41, 0x00


	//----- nvinfo : EIATTR_KPARAM_INFO
	.align		4
.L_11933:
        /*0028*/ 	.byte	0x04, 0x17
        /*002a*/ 	.short	(.L_11935 - .L_11934)
.L_11934:
        /*002c*/ 	.word	0x00000000
        /*0030*/ 	.short	0x0000
        /*0032*/ 	.short	0x0000
        /*0034*/ 	.byte	0x00, 0xf0, 0x11, 0x00


	//----- nvinfo : EIATTR_SPARSE_MMA_MASK
	.align		4
.L_11935:
        /*0038*/ 	.byte	0x03, 0x50
        /*003a*/ 	.short	0x0000


	//----- nvinfo : EIATTR_MAXREG_COUNT
	.align		4
        /*003c*/ 	.byte	0x03, 0x1b
        /*003e*/ 	.short	0x00ff


	//----- nvinfo : EIATTR_MERCURY_ISA_VERSION
	.align		4
        /*0040*/ 	.byte	0x03, 0x5f
        /*0042*/ 	.short	0x0101


	//----- nvinfo : EIATTR_EXIT_INSTR_OFFSETS
	.align		4
        /*0044*/ 	.byte	0x04, 0x1c
        /*0046*/ 	.short	(.L_11937 - .L_11936)


	//   ....[0]....
.L_11936:
        /*0048*/ 	.word	0x00000da0


	//   ....[1]....
        /*004c*/ 	.word	0x00002170


	//   ....[2]....
        /*0050*/ 	.word	0x000021d0


	//----- nvinfo : EIATTR_MAX_THREADS
	.align		4
.L_11937:
        /*0054*/ 	.byte	0x04, 0x05
        /*0056*/ 	.short	(.L_11939 - .L_11938)
.L_11938:
        /*0058*/ 	.word	0x00000080
        /*005c*/ 	.word	0x00000001
        /*0060*/ 	.word	0x00000001


	//----- nvinfo : EIATTR_CRS_STACK_SIZE
	.align		4
.L_11939:
        /*0064*/ 	.byte	0x04, 0x1e
        /*0066*/ 	.short	(.L_11941 - .L_11940)
.L_11940:
        /*0068*/ 	.word	0x00000000


	//----- nvinfo : EIATTR_CBANK_PARAM_SIZE
	.align		4
.L_11941:
        /*006c*/ 	.byte	0x03, 0x19
        /*006e*/ 	.short	0x0028


	//----- nvinfo : EIATTR_PARAM_CBANK
	.align		4
        /*0070*/ 	.byte	0x04, 0x0a
        /*0072*/ 	.short	(.L_11943 - .L_11942)
	.align		4
.L_11942:
        /*0074*/ 	.word	index@(.nv.constant0._ZN2at6native29vectorized_elementwise_kernelILi2EZNS0_50_GLOBAL__N__2680c7bb_12_PowKernel_cu_7dd49032_316822pow_scalar_tensor_implIhEEvRNS_18TensorIteratorBaseET_EUlhE_St5arrayIPcLm2EEEEviT0_T1_)
        /*0078*/ 	.short	0x0210
        /*007a*/ 	.short	0x0028


	//----- nvinfo : EIATTR_SW_WAR
	.align		4
.L_11943:
        /*007c*/ 	.byte	0x04, 0x36
        /*007e*/ 	.short	(.L_11945 - .L_11944)
.L_11944:
        /*0080*/ 	.word	0x00000008
.L_11945:


//--------------------- .nv.info._ZN2at6native29vectorized_elementwise_kernelILi4EZNS0_50_GLOBAL__N__2680c7bb_12_PowKernel_cu_7dd49032_316822pow_scalar_tensor_implIhEEvRNS_18TensorIteratorBaseET_EUlhE_St5arrayIPcLm2EEEEviT0_T1_ --------------------------
	.section	.nv.info._ZN2at6native29vectorized_elementwise_kernelILi4EZNS0_50_GLOBAL__N__2680c7bb_12_PowKernel_cu_7dd49032_316822pow_scalar_tensor_implIhEEvRNS_18TensorIteratorBaseET_EUlhE_St5arrayIPcLm2EEEEviT0_T1_,"",@"SHT_CUDA_INFO"
	.sectionflags	@""
	.align	4


	//----- nvinfo : EIATTR_CUDA_API_VERSION
	.align		4
        /*0000*/ 	.byte	0x04, 0x37
        /*0002*/ 	.short	(.L_11947 - .L_11946)
.L_11946:
        /*0004*/ 	.word	0x00000082


	//----- nvinfo : EIATTR_KPARAM_INFO
	.align		4
.L_11947:
        /*0008*/ 	.byte	0x04, 0x17
        /*000a*/ 	.short	(.L_11949 - .L_11948)
.L_11948:
        /*000c*/ 	.word	0x00000000
        /*0010*/ 	.short	0x0002
        /*0012*/ 	.short	0x0018
        /*0014*/ 	.byte	0x00, 0xf0, 0x41, 0x00


	//----- nvinfo : EIATTR_KPARAM_INFO
	.align		4
.L_11949:
        /*0018*/ 	.byte	0x04, 0x17
        /*001a*/ 	.short	(.L_11951 - .L_11950)
.L_11950:
        /*001c*/ 	.word	0x00000000
        /*0020*/ 	.short	0x0001
        /*0022*/ 	.short	0x0008
        /*0024*/ 	.byte	0x00, 0xf0, 0x41, 0x00


	//----- nvinfo : EIATTR_KPARAM_INFO
	.align		4
.L_11951:
        /*0028*/ 	.byte	0x04, 0x17
        /*002a*/ 	.short	(.L_11953 - .L_11952)
.L_11952:
        /*002c*/ 	.word	0x00000000
        /*0030*/ 	.short	0x0000
        /*0032*/ 	.short	0x0000
        /*0034*/ 	.byte	0x00, 0xf0, 0x11, 0x00


	//----- nvinfo : EIATTR_SPARSE_MMA_MASK
	.align		4
.L_11953:
        /*0038*/ 	.byte	0x03, 0x50
        /*003a*/ 	.short	0x0000


	//----- nvinfo : EIATTR_MAXREG_COUNT
	.align		4
        /*003c*/ 	.byte	0x03, 0x1b
        /*003e*/ 	.short	0x00ff


	//----- nvinfo : EIATTR_MERCURY_ISA_VERSION
	.align		4
        /*0040*/ 	.byte	0x03, 0x5f
        /*0042*/ 	.short	0x0101


	//----- nvinfo : EIATTR_EXIT_INSTR_OFFSETS
	.align		4
        /*0044*/ 	.byte	0x04, 0x1c
        /*0046*/ 	.short	(.L_11955 - .L_11954)


	//   ....[0]....
.L_11954:
        /*0048*/ 	.word	0x00000da0


	//   ....[1]....
        /*004c*/ 	.word	0x00002170


	//   ....[2]....
        /*0050*/ 	.word	0x000021d0


	//----- nvinfo : EIATTR_MAX_THREADS
	.align		4
.L_11955:
        /*0054*/ 	.byte	0x04, 0x05
        /*0056*/ 	.short	(.L_11957 - .L_11956)
.L_11956:
        /*0058*/ 	.word	0x00000080
        /*005c*/ 	.word	0x00000001
        /*0060*/ 	.word	0x00000001


	//----- nvinfo : EIATTR_CRS_STACK_SIZE
	.align		4
.L_11957:
        /*0064*/ 	.byte	0x04, 0x1e
        /*0066*/ 	.short	(.L_11959 - .L_11958)
.L_11958:
        /*0068*/ 	.word	0x00000000


	//----- nvinfo : EIATTR_CBANK_PARAM_SIZE
	.align		4
.L_11959:
        /*006c*/ 	.byte	0x03, 0x19
        /*006e*/ 	.short	0x0028


	//----- nvinfo : EIATTR_PARAM_CBANK
	.align		4
        /*0070*/ 	.byte	0x04, 0x0a
        /*0072*/ 	.short	(.L_11961 - .L_11960)
	.align		4
.L_11960:
        /*0074*/ 	.word	index@(.nv.constant0._ZN2at6native29vectorized_elementwise_kernelILi4EZNS0_50_GLOBAL__N__2680c7bb_12_PowKernel_cu_7dd49032_316822pow_scalar_tensor_implIhEEvRNS_18TensorIteratorBaseET_EUlhE_St5arrayIPcLm2EEEEviT0_T1_)
        /*0078*/ 	.short	0x0210
        /*007a*/ 	.short	0x0028


	//----- nvinfo : EIATTR_SW_WAR
	.align		4
.L_11961:
        /*007c*/ 	.byte	0x04, 0x36
        /*007e*/ 	.short	(.L_11963 - .L_11962)
.L_11962:
        /*0080*/ 	.word	0x00000008
.L_11963:


//--------------------- .nv.info._ZN2at6native29vectorized_elementwise_kernelILi8EZNS0_50_GLOBAL__N__2680c7bb_12_PowKernel_cu_7dd49032_316822pow_scalar_tensor_implIhEEvRNS_18TensorIteratorBaseET_EUlhE_St5arrayIPcLm2EEEEviT0_T1_ --------------------------
	.section	.nv.info._ZN2at6native29vectorized_elementwise_kernelILi8EZNS0_50_GLOBAL__N__2680c7bb_12_PowKernel_cu_7dd49032_316822pow_scalar_tensor_implIhEEvRNS_18TensorIteratorBaseET_EUlhE_St5arrayIPcLm2EEEEviT0_T1_,"",@"SHT_CUDA_INFO"
	.sectionflags	@""
	.align	4


	//----- nvinfo : EIATTR_CUDA_API_VERSION
	.align		4
        /*0000*/ 	.byte	0x04, 0x37
        /*0002*/ 	.short	(.L_11965 - .L_11964)
.L_11964:
        /*0004*/ 	.word	0x00000082


	//----- nvinfo : EIATTR_KPARAM_INFO
	.align		4
.L_11965:
        /*0008*/ 	.byte	0x04, 0x17
        /*000a*/ 	.short	(.L_11967 - .L_11966)
.L_11966:
        /*000c*/ 	.word	0x00000000
        /*0010*/ 	.short	0x0002
        /*0012*/ 	.short	0x0018
        /*0014*/ 	.byte	0x00, 0xf0, 0x41, 0x00


	//----- nvinfo : EIATTR_KPARAM_INFO
	.align		4
.L_11967:
        /*0018*/ 	.byte	0x04, 0x17
        /*001a*/ 	.short	(.L_11969 - .L_11968)
.L_11968:
        /*001c*/ 	.word	0x00000000
        /*0020*/ 	.short	0x0001
        /*0022*/ 	.short	0x0008
        /*0024*/ 	.byte	0x00, 0xf0, 0x41, 0x00


	//----- nvinfo : EIATTR_KPARAM_INFO
	.align		4
.L_11969:
        /*0028*/ 	.byte	0x04, 0x17
        /*002a*/ 	.short	(.L_11971 - .L_11970)
.L_11970:
        /*002c*/ 	.word	0x00000000
        /*0030*/ 	.short	0x0000
        /*0032*/ 	.short	0x0000
        /*0034*/ 	.byte	0x00, 0xf0, 0x11, 0x00


	//----- nvinfo : EIATTR_SPARSE_MMA_MASK
	.align		4
.L_11971:
        /*0038*/ 	.byte	0x03, 0x50
        /*003a*/ 	.short	0x0000


	//----- nvinfo : EIATTR_MAXREG_COUNT
	.align		4
        /*003c*/ 	.byte	0x03, 0x1b
        /*003e*/ 	.short	0x00ff


	//----- nvinfo : EIATTR_MERCURY_ISA_VERSION
	.align		4
        /*0040*/ 	.byte	0x03, 0x5f
        /*0042*/ 	.short	0x0101


	//----- nvinfo : EIATTR_EXIT_INSTR_OFFSETS
	.align		4
        /*0044*/ 	.byte	0x04, 0x1c
        /*0046*/ 	.short	(.L_11973 - .L_11972)


	//   ....[0]....
.L_11972:
        /*0048*/ 	.word	0x00000d80


	//   ....[1]....
        /*004c*/ 	.word	0x00002150


	//   ....[2]....
        /*0050*/ 	.word	0x000021b0


	//----- nvinfo : EIATTR_MAX_THREADS
	.align		4
.L_11973:
        /*0054*/ 	.byte	0x04, 0x05
        /*0056*/ 	.short	(.L_11975 - .L_11974)
.L_11974:
        /*0058*/ 	.word	0x00000080
        /*005c*/ 	.word	0x00000001
        /*0060*/ 	.word	0x00000001


	//----- nvinfo : EIATTR_CRS_STACK_SIZE
	.align		4
.L_11975:
        /*0064*/ 	.byte	0x04, 0x1e
        /*0066*/ 	.short	(.L_11977 - .L_11976)
.L_11976:
        /*0068*/ 	.word	0x00000000


	//----- nvinfo : EIATTR_CBANK_PARAM_SIZE
	.align		4
.L_11977:
        /*006c*/ 	.byte	0x03, 0x19
        /*006e*/ 	.short	0x0028


	//----- nvinfo : EIATTR_PARAM_CBANK
	.align		4
        /*0070*/ 	.byte	0x04, 0x0a
        /*0072*/ 	.short	(.L_11979 - .L_11978)
	.align		4
.L_11978:
        /*0074*/ 	.word	index@(.nv.constant0._ZN2at6native29vectorized_elementwise_kernelILi8EZNS0_50_GLOBAL__N__2680c7bb_12_PowKernel_cu_7dd49032_316822pow_scalar_tensor_implIhEEvRNS_18TensorIteratorBaseET_EUlhE_St5arrayIPcLm2EEEEviT0_T1_)
        /*0078*/ 	.short	0x0210
        /*007a*/ 	.short	0x0028


	//----- nvinfo : EIATTR_SW_WAR
	.align		4
.L_11979:
        /*007c*/ 	.byte	0x04, 0x36
        /*007e*/ 	.short	(.L_11981 - .L_11980)
.L_11980:
        /*0080*/ 	.word	0x00000008
.L_11981:


//--------------------- .nv.callgraph             --------------------------
	.section	.nv.callgraph,"",@"SHT_CUDA_CALLGRAPH"
	.align	4
	.sectionentsize	8
	.align		4
        /*0000*/ 	.word	0x00000000
	.align		4
        /*0004*/ 	.word	0xffffffff
	.align		4
        /*0008*/ 	.word	index@(_ZN2at6native18elementwise_kernelILi128ELi4EZNS0_15gpu_kernel_implIZNS0_50_GLOBAL__N__2680c7bb_12_PowKernel_cu_7dd49032_316829pow_tensor_scalar_kernel_implIN3c108BFloat16ES6_EEvRNS_18TensorIteratorBaseET0_EUlS6_E2_EEvS8_RKT_EUliE_EEviT1_)
	.align		4
        /*000c*/ 	.word	index@(__assertfail)
	.align		4
        /*0010*/ 	.word	index@(_ZN2at6native27unrolled_elementwise_kernelIZNS0_50_GLOBAL__N__2680c7bb_12_PowKernel_cu_7dd49032_316829pow_tensor_scalar_kernel_implIN3c108BFloat16ES5_EEvRNS_18TensorIteratorBaseET0_EUlS5_E2_St5arrayIPcLm2EELi4E23TrivialOffsetCalculatorILi1EjESE_NS0_6memory12LoadWithCastILi1EEENSF_13StoreWithCastILi1EEEEEviT_S8_T2_T3_T4_T5_)
	.align		4
        /*0014*/ 	.word	index@(__assertfail)
	.align		4
        /*0018*/ 	.word	index@(_ZN2at6native18elementwise_kernelILi128ELi4EZNS0_15gpu_kernel_implIZNS0_50_GLOBAL__N__2680c7bb_12_PowKernel_cu_7dd49032_316829pow_tensor_scalar_kernel_implIN3c108BFloat16ES6_EEvRNS_18TensorIteratorBaseET0_EUlS6_E1_EEvS8_RKT_EUliE_EEviT1_)
	.align		4
        /*001c*/ 	.word	index@(__assertfail)
	.align		4
        /*0020*/ 	.word	index@(_ZN2at6native27unrolled_elementwise_kernelIZNS0_50_GLOBAL__N__2680c7bb_12_PowKernel_cu_7dd49032_316829pow_tensor_scalar_kernel_implIN3c108BFloat16ES5_EEvRNS_18TensorIteratorBaseET0_EUlS5_E1_St5arrayIPcLm2EELi4E23TrivialOffsetCalculatorILi1EjESE_NS0_6memory12LoadWithCastILi1EEENSF_13StoreWithCastILi1EEEEEviT_S8_T2_T3_T4_T5_)
	.align		4
        /*0024*/ 	.word	index@(__assertfail)
	.align		4
        /*0028*/ 	.word	index@(_ZN2at6native18elementwise_kernelILi128ELi4EZNS0_15gpu_kernel_implIZNS0_50_GLOBAL__N__2680c7bb_12_PowKernel_cu_7dd49032_316829pow_tensor_scalar_kernel_implIN3c108BFloat16ES6_EEvRNS_18TensorIteratorBaseET0_EUlS6_E0_EEvS8_RKT_EUliE_EEviT1_)
	.align		4
        /*002c*/ 	.word	index@(__assertfail)
	.align		4
        /*0030*/ 	.word	index@(_ZN2at6native27unrolled_elementwise_kernelIZNS0_50_GLOBAL__N__2680c7bb_12_PowKernel_cu_7dd49032_316829pow_tensor_scalar_kernel_implIN3c108BFloat16ES5_EEvRNS_18TensorIteratorBaseET0_EUlS5_E0_St5arrayIPcLm2EELi4E23TrivialOffsetCalculatorILi1EjESE_NS0_6memory12LoadWithCastILi1EEENSF_13StoreWithCastILi1EEEEEviT_S8_T2_T3_T4_T5_)
	.align		4
        /*0034*/ 	.word	index@(__assertfail)
	.align		4
        /*0038*/ 	.word	index@(_ZN2at6native18elementwise_kernelILi128ELi4EZNS0_15gpu_kernel_implIZNS0_50_GLOBAL__N__2680c7bb_12_PowKernel_cu_7dd49032_316829pow_tensor_scalar_kernel_implIN3c108BFloat16ES6_EEvRNS_18TensorIteratorBaseET0_EUlS6_E_EEvS8_RKT_EUliE_EEviT1_)
	.align		4
        /*003c*/ 	.word	index@(__assertfail)
	.align		4
        /*0040*/ 	.word	index@(_ZN2at6native27unrolled_elementwise_kernelIZNS0_50_GLOBAL__N__2680c7bb_12_PowKernel_cu_7dd49032_316829pow_tensor_scalar_kernel_implIN3c108BFloat16ES5_EEvRNS_18TensorIteratorBaseET0_EUlS5_E_St5arrayIPcLm2EELi4E23TrivialOffsetCalculatorILi1EjESE_NS0_6memory12LoadWithCastILi1EEENSF_13StoreWithCastILi1EEEEEviT_S8_T2_T3_T4_T5_)
	.align		4
        /*0044*/ 	.word	index@(__assertfail)
	.align		4
        /*0048*/ 	.word	index@(_ZN2at6native18elementwise_kernelILi128ELi4EZNS0_15gpu_kernel_implIZNS0_50_GLOBAL__N__2680c7bb_12_PowKernel_cu_7dd49032_316829pow_tensor_scalar_kernel_implIN3c104HalfES6_EEvRNS_18TensorIteratorBaseET0_EUlS6_E2_EEvS8_RKT_EUliE_EEviT1_)
	.align		4
        /*004c*/ 	.word	index@(__assertfail)
	.align		4
        /*0050*/ 	.word	index@(_ZN2at6native27unrolled_elementwise_kernelIZNS0_50_GLOBAL__N__2680c7bb_12_PowKernel_cu_7dd49032_316829pow_tensor_scalar_kernel_implIN3c104HalfES5_EEvRNS_18TensorIteratorBaseET0_EUlS5_E2_St5arrayIPcLm2EELi4E23TrivialOffsetCalculatorILi1EjESE_NS0_6memory12LoadWithCastILi1EEENSF_13StoreWithCastILi1EEEEEviT_S8_T2_T3_T4_T5_)
	.align		4
        /*0054*/ 	.word	index@(__assertfail)
	.align		4
        /*0058*/ 	.word	index@(_ZN2at6native18elementwise_kernelILi128ELi4EZNS0_15gpu_kernel_implIZNS0_50_GLOBAL__N__2680c7bb_12_PowKernel_cu_7dd49032_316829pow_tensor_scalar_kernel_implIN3c104HalfES6_EEvRNS_18TensorIteratorBaseET0_EUlS6_E1_EEvS8_RKT_EUliE_EEviT1_)
	.align		4
        /*005c*/ 	.word	index@(__assertfail)
	.align		4
        /*0060*/ 	.word	index@(_ZN2at6native27unrolled_elementwise_kernelIZNS0_50_GLOBAL__N__2680c7bb_12_PowKernel_cu_7dd49032_316829pow_tensor_scalar_kernel_implIN3c104HalfES5_EEvRNS_18TensorIteratorBaseET0_EUlS5_E1_St5arrayIPcLm2EELi4E23TrivialOffsetCalculatorILi1EjESE_NS0_6memory12LoadWithCastILi1EEENSF_13StoreWithCastILi1EEEEEviT_S8_T2_T3_T4_T5_)
	.align		4
        /*0064*/ 	.word	index@(__assertfail)
	.align		4
        /*0068*/ 	.word	index@(_ZN2at6native18elementwise_kernelILi128ELi4EZNS0_15gpu_kernel_implIZNS0_50_GLOBAL__N__2680c7bb_12_PowKernel_cu_7dd49032_316829pow_tensor_scalar_kernel_implIN3c104HalfES6_EEvRNS_18TensorIteratorBaseET0_EUlS6_E0_EEvS8_RKT_EUliE_EEviT1_)
	.align		4
        /*006c*/ 	.word	index@(__assertfail)
	.align		4
        /*0070*/ 	.word	index@(_ZN2at6native27unrolled_elementwise_kernelIZNS0_50_GLOBAL__N__2680c7bb_12_PowKernel_cu_7dd49032_316829pow_tensor_scalar_kernel_implIN3c104HalfES5_EEvRNS_18TensorIteratorBaseET0_EUlS5_E0_St5arrayIPcLm2EELi4E23TrivialOffsetCalculatorILi1EjESE_NS0_6memory12LoadWithCastILi1EEENSF_13StoreWithCastILi1EEEEEviT_S8_T2_T3_T4_T5_)
	.align		4
        /*0074*/ 	.word	index@(__assertfail)
	.align		4
        /*0078*/ 	.word	index@(_ZN2at6native18elementwise_kernelILi128ELi4EZNS0_15gpu_kernel_implIZNS0_50_GLOBAL__N__2680c7bb_12_PowKernel_cu_7dd49032_316829pow_tensor_scalar_kernel_implIN3c104HalfES6_EEvRNS_18TensorIteratorBaseET0_EUlS6_E_EEvS8_RKT_EUliE_EEviT1_)
	.align		4
        /*007c*/ 	.word	index@(__assertfail)
	.align		4
        /*0080*/ 	.word	index@(_ZN2at6native27unrolled_elementwise_kernelIZNS0_50_GLOBAL__N__2680c7bb_12_PowKernel_cu_7dd49032_316829pow_tensor_scalar_kernel_implIN3c104HalfES5_EEvRNS_18TensorIteratorBaseET0_EUlS5_E_St5arrayIPcLm2EELi4E23TrivialOffsetCalculatorILi1EjESE_NS0_6memory12LoadWithCastILi1EEENSF_13StoreWithCastILi1EEEEEviT_S8_T2_T3_T4_T5_)
	.align		4
        /*0084*/ 	.word	index@(__assertfail)
	.align		4
        /*0088*/ 	.word	index@(_ZN2at6native18elementwise_kernelILi128ELi4EZNS0_15gpu_kernel_implIZNS0_50_GLOBAL__N__2680c7bb_12_PowKernel_cu_7dd49032_316829pow_tensor_scalar_kernel_implIffEEvRNS_18TensorIteratorBaseET0_EUlfE2_EEvS6_RKT_EUliE_EEviT1_)
	.align		4
        /*008c*/ 	.word	index@(__assertfail)
	.align		4
        /*0090*/ 	.word	index@(_ZN2at6native27unrolled_elementwise_kernelIZNS0_50_GLOBAL__N__2680c7bb_12_PowKernel_cu_7dd49032_316829pow_tensor_scalar_kernel_implIffEEvRNS_18TensorIteratorBaseET0_EUlfE2_St5arrayIPcLm2EELi4E23TrivialOffsetCalculatorILi1EjESC_NS0_6memory12LoadWithCastILi1EEENSD_13StoreWithCastILi1EEEEEviT_S6_T2_T3_T4_T5_)
	.align		4
        /*0094*/ 	.word	index@(__assertfail)
	.align		4
        /*0098*/ 	.word	index@(_ZN2at6native18elementwise_kernelILi128ELi4EZNS0_15gpu_kernel_implIZNS0_50_GLOBAL__N__2680c7bb_12_PowKernel_cu_7dd49032_316829pow_tensor_scalar_kernel_implIffEEvRNS_18TensorIteratorBaseET0_EUlfE1_EEvS6_RKT_EUliE_EEviT1_)
	.align		4
        /*009c*/ 	.word	index@(__assertfail)
	.align		4
        /*00a0*/ 	.word	index@(_ZN2at6native27unrolled_elementwise_kernelIZNS0_50_GLOBAL__N__2680c7bb_12_PowKernel_cu_7dd49032_316829pow_tensor_scalar_kernel_implIffEEvRNS_18TensorIteratorBaseET0_EUlfE1_St5arrayIPcLm2EELi4E23TrivialOffsetCalculatorILi1EjESC_NS0_6memory12LoadWithCastILi1EEENSD_13StoreWithCastILi1EEEEEviT_S6_T2_T3_T4_T5_)
	.align		4
        /*00a4*/ 	.word	index@(__assertfail)
	.align		4
        /*00a8*/ 	.word	index@(_ZN2at6native18elementwise_kernelILi128ELi4EZNS0_15gpu_kernel_implIZNS0_50_GLOBAL__N__2680c7bb_12_PowKernel_cu_7dd49032_316829pow_tensor_scalar_kernel_implIffEEvRNS_18TensorIteratorBaseET0_EUlfE0_EEvS6_RKT_EUliE_EEviT1_)
	.align		4
        /*00ac*/ 	.word	index@(__assertfail)
	.align		4
        /*00b0*/ 	.word	index@(_ZN2at6native27unrolled_elementwise_kernelIZNS0_50_GLOBAL__N__2680c7bb_12_PowKernel_cu_7dd49032_316829pow_tensor_scalar_kernel_implIffEEvRNS_18TensorIteratorBaseET0_EUlfE0_St5arrayIPcLm2EELi4E23TrivialOffsetCalculatorILi1EjESC_NS0_6memory12LoadWithCastILi1EEENSD_13StoreWithCastILi1EEEEEviT_S6_T2_T3_T4_T5_)
	.align		4
        /*00b4*/ 	.word	index@(__assertfail)
	.align		4
        /*00b8*/ 	.word	index@(_ZN2at6native18elementwise_kernelILi128ELi4EZNS0_15gpu_kernel_implIZNS0_50_GLOBAL__N__2680c7bb_12_PowKernel_cu_7dd49032_316829pow_tensor_scalar_kernel_implIffEEvRNS_18TensorIteratorBaseET0_EUlfE_EEvS6_RKT_EUliE_EEviT1_)
	.align		4
        /*00bc*/ 	.word	index@(__assertfail)
	.align		4
        /*00c0*/ 	.word	index@(_ZN2at6native27unrolled_elementwise_kernelIZNS0_50_GLOBAL__N__2680c7bb_12_PowKernel_cu_7dd49032_316829pow_tensor_scalar_kernel_implIffEEvRNS_18TensorIteratorBaseET0_EUlfE_St5arrayIPcLm2EELi4E23TrivialOffsetCalculatorILi1EjESC_NS0_6memory12LoadWithCastILi1EEENSD_13StoreWithCastILi1EEEEEviT_S6_T2_T3_T4_T5_)
	.align		4
        /*00c4*/ 	.word	index@(__assertfail)
	.align		4
        /*00c8*/ 	.word	index@(_ZN2at6native18elementwise_kernelILi128ELi4EZNS0_15gpu_kernel_implIZNS0_50_GLOBAL__N__2680c7bb_12_PowKernel_cu_7dd49032_316829pow_tensor_scalar_kernel_implIddEEvRNS_18TensorIteratorBaseET0_EUldE2_EEvS6_RKT_EUliE_EEviT1_)
	.align		4
        /*00cc*/ 	.word	index@(__assertfail)
	.align		4
        /*00d0*/ 	.word	index@(_ZN2at6native27unrolled_elementwise_kernelIZNS0_50_GLOBAL__N__2680c7bb_12_PowKernel_cu_7dd49032_316829pow_tensor_scalar_kernel_implIddEEvRNS_18TensorIteratorBaseET0_EUldE2_St5arrayIPcLm2EELi4E23TrivialOffsetCalculatorILi1EjESC_NS0_6memory12LoadWithCastILi1EEENSD_13StoreWithCastILi1EEEEEviT_S6_T2_T3_T4_T5_)
	.align		4
        /*00d4*/ 	.word	index@(__assertfail)
	.align		4
        /*00d8*/ 	.word	index@(_ZN2at6native18elementwise_kernelILi128ELi4EZNS0_15gpu_kernel_implIZNS0_50_GLOBAL__N__2680c7bb_12_PowKernel_cu_7dd49032_316829pow_tensor_scalar_kernel_implIddEEvRNS_18TensorIteratorBaseET0_EUldE1_EEvS6_RKT_EUliE_EEviT1_)
	.align		4
        /*00dc*/ 	.word	index@(__assertfail)
	.align		4
        /*00e0*/ 	.word	index@(_ZN2at6native27unrolled_elementwise_kernelIZNS0_50_GLOBAL__N__2680c7bb_12_PowKernel_cu_7dd49032_316829pow_tensor_scalar_kernel_implIddEEvRNS_18TensorIteratorBaseET0_EUldE1_St5arrayIPcLm2EELi4E23TrivialOffsetCalculatorILi1EjESC_NS0_6memory12LoadWithCastILi1EEENSD_13StoreWithCastILi1EEEEEviT_S6_T2_T3_T4_T5_)
	.align		4
        /*00e4*/ 	.word	index@(__assertfail)
	.align		4
        /*00e8*/ 	.word	index@(_ZN2at6native18elementwise_kernelILi128ELi4EZNS0_15gpu_kernel_implIZNS0_50_GLOBAL__N__2680c7bb_12_PowKernel_cu_7dd49032_316829pow_tensor_scalar_kernel_implIddEEvRNS_18TensorIteratorBaseET0_EUldE0_EEvS6_RKT_EUliE_EEviT1_)
	.align		4
        /*00ec*/ 	.word	index@(__assertfail)
	.align		4
        /*00f0*/ 	.word	index@(_ZN2at6native27unrolled_elementwise_kernelIZNS0_50_GLOBAL__N__2680c7bb_12_PowKernel_cu_7dd49032_316829pow_tensor_scalar_kernel_implIddEEvRNS_18TensorIteratorBaseET0_EUldE0_St5arrayIPcLm2EELi4E23TrivialOffsetCalculatorILi1EjESC_NS0_6memory12LoadWithCastILi1EEENSD_13StoreWithCastILi1EEEEEviT_S6_T2_T3_T4_T5_)
	.align		4
        /*00f4*/ 	.word	index@(__assertfail)
	.align		4
        /*00f8*/ 	.word	index@(_ZN2at6native18elementwise_kernelILi128ELi4EZNS0_15gpu_kernel_implIZNS0_50_GLOBAL__N__2680c7bb_12_PowKernel_cu_7dd49032_316829pow_tensor_scalar_kernel_implIddEEvRNS_18TensorIteratorBaseET0_EUldE_EEvS6_RKT_EUliE_EEviT1_)
	.align		4
        /*00fc*/ 	.word	index@(__assertfail)
	.align		4
        /*0100*/ 	.word	index@(_ZN2at6native27unrolled_elementwise_kernelIZNS0_50_GLOBAL__N__2680c7bb_12_PowKernel_cu_7dd49032_316829pow_tensor_scalar_kernel_implIddEEvRNS_18TensorIteratorBaseET0_EUldE_St5arrayIPcLm2EELi4E23TrivialOffsetCalculatorILi1EjESC_NS0_6memory12LoadWithCastILi1EEENSD_13StoreWithCastILi1EEEEEviT_S6_T2_T3_T4_T5_)
	.align		4
        /*0104*/ 	.word	index@(__assertfail)
	.align		4
        /*0108*/ 	.word	index@(_ZN2at6native18elementwise_kernelILi128ELi4EZNS0_15gpu_kernel_implIZNS0_50_GLOBAL__N__2680c7bb_12_PowKernel_cu_7dd49032_316829pow_tensor_scalar_kernel_implIssEEvRNS_18TensorIteratorBaseET0_EUlsE2_EEvS6_RKT_EUliE_EEviT1_)
	.align		4
        /*010c*/ 	.word	index@(__assertfail)
	.align		4
        /*0110*/ 	.word	index@(_ZN2at6native27unrolled_elementwise_kernelIZNS0_50_GLOBAL__N__2680c7bb_12_PowKernel_cu_7dd49032_316829pow_tensor_scalar_kernel_implIssEEvRNS_18TensorIteratorBaseET0_EUlsE2_St5arrayIPcLm2EELi4E23TrivialOffsetCalculatorILi1EjESC_NS0_6memory12LoadWithCastILi1EEENSD_13StoreWithCastILi1EEEEEviT_S6_T2_T3_T4_T5_)
	.align		4
        /*0114*/ 	.word	index@(__assertfail)
	.align		4
        /*0118*/ 	.word	index@(_ZN2at6native18elementwise_kernelILi128ELi4EZNS0_15gpu_kernel_implIZNS0_50_GLOBAL__N__2680c7bb_12_PowKernel_cu_7dd49032_316829pow_tensor_scalar_kernel_implIssEEvRNS_18TensorIteratorBaseET0_EUlsE1_EEvS6_RKT_EUliE_EEviT1_)
	.align		4
        /*011c*/ 	.word	index@(__assertfail)
	.align		4
        /*0120*/ 	.word	index@(_ZN2at6native27unrolled_elementwise_kernelIZNS0_50_GLOBAL__N__2680c7bb_12_PowKernel_cu_7dd49032_316829pow_tensor_scalar_kernel_implIssEEvRNS_18TensorIteratorBaseET0_EUlsE1_St5arrayIPcLm2EELi4E23TrivialOffsetCalculatorILi1EjESC_NS0_6memory12LoadWithCastILi1EEENSD_13StoreWithCastILi1EEEEEviT_S6_T2_T3_T4_T5_)
	.align		4
        /*0124*/ 	.word	index@(__assertfail)
	.align		4
        /*0128*/ 	.word	index@(_ZN2at6native18elementwise_kernelILi128ELi4EZNS0_15gpu_kernel_implIZNS0_50_GLOBAL__N__2680c7bb_12_PowKernel_cu_7dd49032_316829pow_tensor_scalar_kernel_implIssEEvRNS_18TensorIteratorBaseET0_EUlsE0_EEvS6_RKT_EUliE_EEviT1_)
	.align		4
        /*012c*/ 	.word	index@(__assertfail)
	.align		4
        /*0130*/ 	.word	index@(_ZN2at6native27unrolled_elementwise_kernelIZNS0_50_GLOBAL__N__2680c7bb_12_PowKernel_cu_7dd49032_316829pow_tensor_scalar_kernel_implIssEEvRNS_18TensorIteratorBaseET0_EUlsE0_St5arrayIPcLm2EELi4E23TrivialOffsetCalculatorILi1EjESC_NS0_6memory12LoadWithCastILi1EEENSD_13StoreWithCastILi1EEEEEviT_S6_T2_T3_T4_T5_)
	.align		4
        /*0134*/ 	.word	index@(__assertfail)
	.align		4
        /*0138*/ 	.word	index@(_ZN2at6native18elementwise_kernelILi128ELi4EZNS0_15gpu_kernel_implIZNS0_50_GLOBAL__N__2680c7bb_12_PowKernel_cu_7dd49032_316829pow_tensor_scalar_kernel_implIssEEvRNS_18TensorIteratorBaseET0_EUlsE_EEvS6_RKT_EUliE_EEviT1_)
	.align		4
        /*013c*/ 	.word	index@(__assertfail)
	.align		4
        /*0140*/ 	.word	index@(_ZN2at6native27unrolled_elementwise_kernelIZNS0_50_GLOBAL__N__2680c7bb_12_PowKernel_cu_7dd49032_316829pow_tensor_scalar_kernel_implIssEEvRNS_18TensorIteratorBaseET0_EUlsE_St5arrayIPcLm2EELi4E23TrivialOffsetCalculatorILi1EjESC_NS0_6memory12LoadWithCastILi1EEENSD_13StoreWithCastILi1EEEEEviT_S6_T2_T3_T4_T5_)
	.align		4
        /*0144*/ 	.word	index@(__assertfail)
	.align		4
        /*0148*/ 	.word	index@(_ZN2at6native18elementwise_kernelILi128ELi4EZNS0_15gpu_kernel_implIZNS0_50_GLOBAL__N__2680c7bb_12_PowKernel_cu_7dd49032_316829pow_tensor_scalar_kernel_implIllEEvRNS_18TensorIteratorBaseET0_EUllE2_EEvS6_RKT_EUliE_EEviT1_)
	.align		4
        /*014c*/ 	.word	index@(__assertfail)
	.align		4
        /*0150*/ 	.word	index@(_ZN2at6native27unrolled_elementwise_kernelIZNS0_50_GLOBAL__N__2680c7bb_12_PowKernel_cu_7dd49032_316829pow_tensor_scalar_kernel_implIllEEvRNS_18TensorIteratorBaseET0_EUllE2_St5arrayIPcLm2EELi4E23TrivialOffsetCalculatorILi1EjESC_NS0_6memory12LoadWithCastILi1EEENSD_13StoreWithCastILi1EEEEEviT_S6_T2_T3_T4_T5_)
	.align		4
        /*0154*/ 	.word	index@(__assertfail)
	.align		4
        /*0158*/ 	.word	index@(_ZN2at6native18elementwise_kernelILi128ELi4EZNS0_15gpu_kernel_implIZNS0_50_GLOBAL__N__2680c7bb_12_PowKernel_cu_7dd49032_316829pow_tensor_scalar_kernel_implIllEEvRNS_18TensorIteratorBaseET0_EUllE1_EEvS6_RKT_EUliE_EEviT1_)
	.align		4
        /*015c*/ 	.word	index@(__assertfail)
	.align		4
        /*0160*/ 	.word	index@(_ZN2at6native27unrolled_elementwise_kernelIZNS0_50_GLOBAL__N__2680c7bb_12_PowKernel_cu_7dd49032_316829pow_tensor_scalar_kernel_implIllEEvRNS_18TensorIteratorBaseET0_EUllE1_St5arrayIPcLm2EELi4E23TrivialOffsetCalculatorILi1EjESC_NS0_6memory12LoadWithCastILi1EEENSD_13StoreWithCastILi1EEEEEviT_S6_T2_T3_T4_T5_)
	.align		4
        /*0164*/ 	.word	index@(__assertfail)
	.align		4
        /*0168*/ 	.word	index@(_ZN2at6native18elementwise_kernelILi128ELi4EZNS0_15gpu_kernel_implIZNS0_50_GLOBAL__N__2680c7bb_12_PowKernel_cu_7dd49032_316829pow_tensor_scalar_kernel_implIllEEvRNS_18TensorIteratorBaseET0_EUllE0_EEvS6_RKT_EUliE_EEviT1_)
	.align		4
        /*016c*/ 	.word	index@(__assertfail)
	.align		4
        /*0170*/ 	.word	index@(_ZN2at6native27unrolled_elementwise_kernelIZNS0_50_GLOBAL__N__2680c7bb_12_PowKernel_cu_7dd49032_316829pow_tensor_scalar_kernel_implIllEEvRNS_18TensorIteratorBaseET0_EUllE0_St5arrayIPcLm2EELi4E23TrivialOffsetCalculatorILi1EjESC_NS0_6memory12LoadWithCastILi1EEENSD_13StoreWithCastILi1EEEEEviT_S6_T2_T3_T4_T5_)
	.align		4
        /*0174*/ 	.word	index@(__assertfail)
	.align		4
        /*0178*/ 	.word	index@(_ZN2at6native18elementwise_kernelILi128ELi4EZNS0_15gpu_kernel_implIZNS0_50_GLOBAL__N__2680c7bb_12_PowKernel_cu_7dd49032_316829pow_tensor_scalar_kernel_implIllEEvRNS_18TensorIteratorBaseET0_EUllE_EEvS6_RKT_EUliE_EEviT1_)
	.align		4
        /*017c*/ 	.word	index@(__assertfail)
	.align		4
        /*0180*/ 	.word	index@(_ZN2at6native27unrolled_elementwise_kernelIZNS0_50_GLOBAL__N__2680c7bb_12_PowKernel_cu_7dd49032_316829pow_tensor_scalar_kernel_implIllEEvRNS_18TensorIteratorBaseET0_EUllE_St5arrayIPcLm2EELi4E23TrivialOffsetCalculatorILi1EjESC_NS0_6memory12LoadWithCastILi1EEENSD_13StoreWithCastILi1EEEEEviT_S6_T2_T3_T4_T5_)
	.align		4
        /*0184*/ 	.word	index@(__assertfail)
	.align		4
        /*0188*/ 	.word	index@(_ZN2at6native18elementwise_kernelILi128ELi4EZNS0_15gpu_kernel_implIZNS0_50_GLOBAL__N__2680c7bb_12_PowKernel_cu_7dd49032_316829pow_tensor_scalar_kernel_implIiiEEvRNS_18TensorIteratorBaseET0_EUliE2_EEvS6_RKT_EUliE_EEviT1_)
	.align		4
        /*018c*/ 	.word	index@(__assertfail)
	.align		4
        /*0190*/ 	.word	index@(_ZN2at6native27unrolled_elementwise_kernelIZNS0_50_GLOBAL__N__2680c7bb_12_PowKernel_cu_7dd49032_316829pow_tensor_scalar_kernel_implIiiEEvRNS_18TensorIteratorBaseET0_EUliE2_St5arrayIPcLm2EELi4E23TrivialOffsetCalculatorILi1EjESC_NS0_6memory12LoadWithCastILi1EEENSD_13StoreWithCastILi1EEEEEviT_S6_T2_T3_T4_T5_)
	.align		4
        /*0194*/ 	.word	index@(__assertfail)
	.align		4
        /*0198*/ 	.word	index@(_ZN2at6native18elementwise_kernelILi128ELi4EZNS0_15gpu_kernel_implIZNS0_50_GLOBAL__N__2680c7bb_12_PowKernel_cu_7dd49032_316829pow_tensor_scalar_kernel_implIiiEEvRNS_18TensorIteratorBaseET0_EUliE1_EEvS6_RKT_EUliE_EEviT1_)
	.align		4
        /*019c*/ 	.word	index@(__assertfail)
	.align		4
        /*01a0*/ 	.word	index@(_ZN2at6native27unrolled_elementwise_kernelIZNS0_50_GLOBAL__N__2680c7bb_12_PowKernel_cu_7dd49032_316829pow_tensor_scalar_kernel_implIiiEEvRNS_18TensorIteratorBaseET0_EUliE1_St5arrayIPcLm2EELi4E23TrivialOffsetCalculatorILi1EjESC_NS0_6memory12LoadWithCastILi1EEENSD_13StoreWithCastILi1EEEEEviT_S6_T2_T3_T4_T5_)
	.align		4
        /*01a4*/ 	.word	index@(__assertfail)
	.align		4
        /*01a8*/ 	.word	index@(_ZN2at6native18elementwise_kernelILi128ELi4EZNS0_15gpu_kernel_implIZNS0_50_GLOBAL__N__2680c7bb_12_PowKernel_cu_7dd49032_316829pow_tensor_scalar_kernel_implIiiEEvRNS_18TensorIteratorBaseET0_EUliE0_EEvS6_RKT_EUliE_EEviT1_)
	.align		4
        /*01ac*/ 	.word	index@(__assertfail)
	.align		4
        /*01b0*/ 	.word	index@(_ZN2at6native27unrolled_elementwise_kernelIZNS0_50_GLOBAL__N__2680c7bb_12_PowKernel_cu_7dd49032_316829pow_tensor_scalar_kernel_implIiiEEvRNS_18TensorIteratorBaseET0_EUliE0_St5arrayIPcLm2EELi4E23TrivialOffsetCalculatorILi1EjESC_NS0_6memory12LoadWithCastILi1EEENSD_13StoreWithCastILi1EEEEEviT_S6_T2_T3_T4_T5_)
	.align		4
        /*01b4*/ 	.word	index@(__assertfail)
	.align		4
        /*01b8*/ 	.word	index@(_ZN2at6native18elementwise_kernelILi128ELi4EZNS0_15gpu_kernel_implIZNS0_50_GLOBAL__N__2680c7bb_12_PowKernel_cu_7dd49032_316829pow_tensor_scalar_kernel_implIiiEEvRNS_18TensorIteratorBaseET0_EUliE_EEvS6_RKT_EUliE_EEviT1_)
	.align		4
        /*01bc*/ 	.word	index@(__assertfail)
	.align		4
        /*01c0*/ 	.word	index@(_ZN2at6native27unrolled_elementwise_kernelIZNS0_50_GLOBAL__N__2680c7bb_12_PowKernel_cu_7dd49032_316829pow_tensor_scalar_kernel_implIiiEEvRNS_18TensorIteratorBaseET0_EUliE_St5arrayIPcLm2EELi4E23TrivialOffsetCalculatorILi1EjESC_NS0_6memory12LoadWithCastILi1EEENSD_13StoreWithCastILi1EEEEEviT_S6_T2_T3_T4_T5_)
	.align		4
        /*01c4*/ 	.word	index@(__assertfail)
	.align		4
        /*01c8*/ 	.word	index@(_ZN2at6native18elementwise_kernelILi128ELi4EZNS0_15gpu_kernel_implIZNS0_50_GLOBAL__N__2680c7bb_12_PowKernel_cu_7dd49032_316829pow_tensor_scalar_kernel_implIaaEEvRNS_18TensorIteratorBaseET0_EUlaE2_EEvS6_RKT_EUliE_EEviT1_)
	.align		4
        /*01cc*/ 	.word	index@(__assertfail)
	.align		4
        /*01d0*/ 	.word	index@(_ZN2at6native27unrolled_elementwise_kernelIZNS0_50_GLOBAL__N__2680c7bb_12_PowKernel_cu_7dd49032_316829pow_tensor_scalar_kernel_implIaaEEvRNS_18TensorIteratorBaseET0_EUlaE2_St5arrayIPcLm2EELi4E23TrivialOffsetCalculatorILi1EjESC_NS0_6memory12LoadWithCastILi1EEENSD_13StoreWithCastILi1EEEEEviT_S6_T2_T3_T4_T5_)
	.align		4
        /*01d4*/ 	.word	index@(__assertfail)
	.align		4
        /*01d8*/ 	.word	index@(_ZN2at6native18elementwise_kernelILi128ELi4EZNS0_15gpu_kernel_implIZNS0_50_GLOBAL__N__2680c7bb_12_PowKernel_cu_7dd49032_316829pow_tensor_scalar_kernel_implIaaEEvRNS_18TensorIteratorBaseET0_EUlaE1_EEvS6_RKT_EUliE_EEviT1_)
	.align		4
        /*01dc*/ 	.word	index@(__assertfail)
	.align		4
        /*01e0*/ 	.word	index@(_ZN2at6native27unrolled_elementwise_kernelIZNS0_50_GLOBAL__N__2680c7bb_12_PowKernel_cu_7dd49032_316829pow_tensor_scalar_kernel_implIaaEEvRNS_18TensorIteratorBaseET0_EUlaE1_St5arrayIPcLm2EELi4E23TrivialOffsetCalculatorILi1EjESC_NS0_6memory12LoadWithCastILi1EEENSD_13StoreWithCastILi1EEEEEviT_S6_T2_T3_T4_T5_)
	.align		4
        /*01e4*/ 	.word	index@(__assertfail)
	.align		4
        /*01e8*/ 	.word	index@(_ZN2at6native18elementwise_kernelILi128ELi4EZNS0_15gpu_kernel_implIZNS0_50_GLOBAL__N__2680c7bb_12_PowKernel_cu_7dd49032_316829pow_tensor_scalar_kernel_implIaaEEvRNS_18TensorIteratorBaseET0_EUlaE0_EEvS6_RKT_EUliE_EEviT1_)
	.align		4
        /*01ec*/ 	.word	index@(__assertfail)
	.align		4
        /*01f0*/ 	.word	index@(_ZN2at6native27unrolled_elementwise_kernelIZNS0_50_GLOBAL__N__2680c7bb_12_PowKernel_cu_7dd49032_316829pow_tensor_scalar_kernel_implIaaEEvRNS_18TensorIteratorBaseET0_EUlaE0_St5arrayIPcLm2EELi4E23TrivialOffsetCalculatorILi1EjESC_NS0_6memory12LoadWithCastILi1EEENSD_13StoreWithCastILi1EEEEEviT_S6_T2_T3_T4_T5_)
	.align		4
        /*01f4*/ 	.word	index@(__assertfail)
	.align		4
        /*01f8*/ 	.word	index@(_ZN2at6native18elementwise_kernelILi128ELi4EZNS0_15gpu_kernel_implIZNS0_50_GLOBAL__N__2680c7bb_12_PowKernel_cu_7dd49032_316829pow_tensor_scalar_kernel_implIaaEEvRNS_18TensorIteratorBaseET0_EUlaE_EEvS6_RKT_EUliE_EEviT1_)
	.align		4
        /*01fc*/ 	.word	index@(__assertfail)
	.align		4
        /*0200*/ 	.word	index@(_ZN2at6native27unrolled_elementwise_kernelIZNS0_50_GLOBAL__N__2680c7bb_12_PowKernel_cu_7dd49032_316829pow_tensor_scalar_kernel_implIaaEEvRNS_18TensorIteratorBaseET0_EUlaE_St5arrayIPcLm2EELi4E23TrivialOffsetCalculatorILi1EjESC_NS0_6memory12LoadWithCastILi1EEENSD_13StoreWithCastILi1EEEEEviT_S6_T2_T3_T4_T5_)
	.align		4
        /*0204*/ 	.word	index@(__assertfail)
	.align		4
        /*0208*/ 	.word	index@(_ZN2at6native18elementwise_kernelILi128ELi4EZNS0_15gpu_kernel_implIZNS0_50_GLOBAL__N__2680c7bb_12_PowKernel_cu_7dd49032_316829pow_tensor_scalar_kernel_implIhhEEvRNS_18TensorIteratorBaseET0_EUlhE2_EEvS6_RKT_EUliE_EEviT1_)
	.align		4
        /*020c*/ 	.word	index@(__assertfail)
	.align		4
        /*0210*/ 	.word	index@(_ZN2at6native27unrolled_elementwise_kernelIZNS0_50_GLOBAL__N__2680c7bb_12_PowKernel_cu_7dd49032_316829pow_tensor_scalar_kernel_implIhhEEvRNS_18TensorIteratorBaseET0_EUlhE2_St5arrayIPcLm2EELi4E23TrivialOffsetCalculatorILi1EjESC_NS0_6memory12LoadWithCastILi1EEENSD_13StoreWithCastILi1EEEEEviT_S6_T2_T3_T4_T5_)
	.align		4
        /*0214*/ 	.word	index@(__assertfail)
	.align		4
        /*0218*/ 	.word	index@(_ZN2at6native18elementwise_kernelILi128ELi4EZNS0_15gpu_kernel_implIZNS0_50_GLOBAL__N__2680c7bb_12_PowKernel_cu_7dd49032_316829pow_tensor_scalar_kernel_implIhhEEvRNS_18TensorIteratorBaseET0_EUlhE1_EEvS6_RKT_EUliE_EEviT1_)
	.align		4
        /*021c*/ 	.word	index@(__assertfail)
	.align		4
        /*0220*/ 	.word	index@(_ZN2at6native27unrolled_elementwise_kernelIZNS0_50_GLOBAL__N__2680c7bb_12_PowKernel_cu_7dd49032_316829pow_tensor_scalar_kernel_implIhhEEvRNS_18TensorIteratorBaseET0_EUlhE1_St5arrayIPcLm2EELi4E23TrivialOffsetCalculatorILi1EjESC_NS0_6memory12LoadWithCastILi1EEENSD_13StoreWithCastILi1EEEEEviT_S6_T2_T3_T4_T5_)
	.align		4
        /*0224*/ 	.word	index@(__assertfail)
	.align		4
        /*0228*/ 	.word	index@(_ZN2at6native18elementwise_kernelILi128ELi4EZNS0_15gpu_kernel_implIZNS0_50_GLOBAL__N__2680c7bb_12_PowKernel_cu_7dd49032_316829pow_tensor_scalar_kernel_implIhhEEvRNS_18TensorIteratorBaseET0_EUlhE0_EEvS6_RKT_EUliE_EEviT1_)
	.align		4
        /*022c*/ 	.word	index@(__assertfail)
	.align		4
        /*0230*/ 	.word	index@(_ZN2at6native27unrolled_elementwise_kernelIZNS0_50_GLOBAL__N__2680c7bb_12_PowKernel_cu_7dd49032_316829pow_tensor_scalar_kernel_implIhhEEvRNS_18TensorIteratorBaseET0_EUlhE0_St5arrayIPcLm2EELi4E23TrivialOffsetCalculatorILi1EjESC_NS0_6memory12LoadWithCastILi1EEENSD_13StoreWithCastILi1EEEEEviT_S6_T2_T3_T4_T5_)
	.align		4
        /*0234*/ 	.word	index@(__assertfail)
	.align		4
        /*0238*/ 	.word	index@(_ZN2at6native18elementwise_kernelILi128ELi4EZNS0_15gpu_kernel_implIZNS0_50_GLOBAL__N__2680c7bb_12_PowKernel_cu_7dd49032_316829pow_tensor_scalar_kernel_implIhhEEvRNS_18TensorIteratorBaseET0_EUlhE_EEvS6_RKT_EUliE_EEviT1_)
	.align		4
        /*023c*/ 	.word	index@(__assertfail)
	.align		4
        /*0240*/ 	.word	index@(_ZN2at6native27unrolled_elementwise_kernelIZNS0_50_GLOBAL__N__2680c7bb_12_PowKernel_cu_7dd49032_316829pow_tensor_scalar_kernel_implIhhEEvRNS_18TensorIteratorBaseET0_EUlhE_St5arrayIPcLm2EELi4E23TrivialOffsetCalculatorILi1EjESC_NS0_6memory12LoadWithCastILi1EEENSD_13StoreWithCastILi1EEEEEviT_S6_T2_T3_T4_T5_)
	.align		4
        /*0244*/ 	.word	index@(__assertfail)
	.align		4
        /*0248*/ 	.word	index@(_ZN2at6native18elementwise_kernelILi128ELi4EZNS0_15gpu_kernel_implIZZZNS0_50_GLOBAL__N__2680c7bb_12_PowKernel_cu_7dd49032_316824pow_tensor_scalar_kernelERNS_18TensorIteratorBaseERKN3c106ScalarEENKUlvE_clEvENKUlvE0_clEvEUlNS6_7complexIfEEE0_EEvS5_RKT_EUliE_EEviT1_)
	.align		4
        /*024c*/ 	.word	index@(__assertfail)
	.align		4
        /*0250*/ 	.word	index@(_ZN2at6native27unrolled_elementwise_kernelIZZZNS0_50_GLOBAL__N__2680c7bb_12_PowKernel_cu_7dd49032_316824pow_tensor_scalar_kernelERNS_18TensorIteratorBaseERKN3c106ScalarEENKUlvE_clEvENKUlvE0_clEvEUlNS5_7complexIfEEE0_St5arrayIPcLm2EELi4E23TrivialOffsetCalculatorILi1EjESI_NS0_6memory12LoadWithCastILi1EEENSJ_13StoreWithCastILi1EEEEEviT_T0_T2_T3_T4_T5_)
	.align		4
        /*0254*/ 	.word	index@(__assertfail)
	.align		4
        /*0258*/ 	.word	index@(_ZN2at6native18elementwise_kernelILi128ELi4EZNS0_15gpu_kernel_implIZZZNS0_50_GLOBAL__N__2680c7bb_12_PowKernel_cu_7dd49032_316824pow_tensor_scalar_kernelERNS_18TensorIteratorBaseERKN3c106ScalarEENKUlvE_clEvENKUlvE0_clEvEUlNS6_7complexIfEEE_EEvS5_RKT_EUliE_EEviT1_)
	.align		4
        /*025c*/ 	.word	index@(__assertfail)
	.align		4
        /*0260*/ 	.word	index@(_ZN2at6native27unrolled_elementwise_kernelIZZZNS0_50_GLOBAL__N__2680c7bb_12_PowKernel_cu_7dd49032_316824pow_tensor_scalar_kernelERNS_18TensorIteratorBaseERKN3c106ScalarEENKUlvE_clEvENKUlvE0_clEvEUlNS5_7complexIfEEE_St5arrayIPcLm2EELi4E23TrivialOffsetCalculatorILi1EjESI_NS0_6memory12LoadWithCastILi1EEENSJ_13StoreWithCastILi1EEEEEviT_T0_T2_T3_T4_T5_)
	.align		4
        /*0264*/ 	.word	index@(__assertfail)
	.align		4
        /*0268*/ 	.word	index@(_ZN2at6native18elementwise_kernelILi128ELi4EZNS0_15gpu_kernel_implIZZZNS0_50_GLOBAL__N__2680c7bb_12_PowKernel_cu_7dd49032_316824pow_tensor_scalar_kernelERNS_18TensorIteratorBaseERKN3c106ScalarEENKUlvE_clEvENKUlvE_clEvEUlNS6_7complexIdEEE0_EEvS5_RKT_EUliE_EEviT1_)
	.align		4
        /*026c*/ 	.word	index@(__assertfail)
	.align		4
        /*0270*/ 	.word	index@(_ZN2at6native27unrolled_elementwise_kernelIZZZNS0_50_GLOBAL__N__2680c7bb_12_PowKernel_cu_7dd49032_316824pow_tensor_scalar_kernelERNS_18TensorIteratorBaseERKN3c106ScalarEENKUlvE_clEvENKUlvE_clEvEUlNS5_7complexIdEEE0_St5arrayIPcLm2EELi4E23TrivialOffsetCalculatorILi1EjESI_NS0_6memory12LoadWithCastILi1EEENSJ_13StoreWithCastILi1EEEEEviT_T0_T2_T3_T4_T5_)
	.align		4
        /*0274*/ 	.word	index@(__assertfail)
	.align		4
        /*0278*/ 	.word	index@(_ZN2at6native18elementwise_kernelILi128ELi4EZNS0_15gpu_kernel_implIZZZNS0_50_GLOBAL__N__2680c7bb_12_PowKernel_cu_7dd49032_316824pow_tensor_scalar_kernelERNS_18TensorIteratorBaseERKN3c106ScalarEENKUlvE_clEvENKUlvE_clEvEUlNS6_7complexIdEEE_EEvS5_RKT_EUliE_EEviT1_)
	.align		4
        /*027c*/ 	.word	index@(__assertfail)
	.align		4
        /*0280*/ 	.word	index@(_ZN2at6native27unrolled_elementwise_kernelIZZZNS0_50_GLOBAL__N__2680c7bb_12_PowKernel_cu_7dd49032_316824pow_tensor_scalar_kernelERNS_18TensorIteratorBaseERKN3c106ScalarEENKUlvE_clEvENKUlvE_clEvEUlNS5_7complexIdEEE_St5arrayIPcLm2EELi4E23TrivialOffsetCalculatorILi1EjESI_NS0_6memory12LoadWithCastILi1EEENSJ_13StoreWithCastILi1EEEEEviT_T0_T2_T3_T4_T5_)
	.align		4
        /*0284*/ 	.word	index@(__assertfail)
	.align		4
        /*0288*/ 	.word	index@(_ZN2at6native18elementwise_kernelILi128ELi4EZNS0_15gpu_kernel_implIZZZNS0_50_GLOBAL__N__2680c7bb_12_PowKernel_cu_7dd49032_316824pow_tensor_tensor_kernelERNS_18TensorIteratorBaseEENKUlvE_clEvENKUlvE9_clEvEUlN3c108BFloat16ES9_E_EEvS5_RKT_EUliE_EEviT1_)
	.align		4
        /*028c*/ 	.word	index@(__assertfail)
	.align		4
        /*0290*/ 	.word	index@(_ZN2at6native27unrolled_elementwise_kernelIZZZNS0_50_GLOBAL__N__2680c7bb_12_PowKernel_cu_7dd49032_316824pow_tensor_tensor_kernelERNS_18TensorIteratorBaseEENKUlvE_clEvENKUlvE9_clEvEUlN3c108BFloat16ES8_E_St5arrayIPcLm3EELi4E23TrivialOffsetCalculatorILi2EjESD_ILi1EjENS0_6memory12LoadWithCastILi2EEENSG_13StoreWithCastILi1EEEEEviT_T0_T2_T3_T4_T5_)
	.align		4
        /*0294*/ 	.word	index@(__assertfail)
	.align		4
        /*0298*/ 	.word	index@(_ZN2at6native18elementwise_kernelILi128ELi4EZNS0_15gpu_kernel_implIZNS0_50_GLOBAL__N__2680c7bb_12_PowKernel_cu_7dd49032_316822pow_scalar_tensor_implIN3c108BFloat16EEEvRNS_18TensorIteratorBaseET_EUlS6_E_EEvS8_RKS9_EUliE_EEviT1_)
	.align		4
        /*029c*/ 	.word	index@(__assertfail)
	.align		4
        /*02a0*/ 	.word	index@(_ZN2at6native27unrolled_elementwise_kernelIZNS0_50_GLOBAL__N__2680c7bb_12_PowKernel_cu_7dd49032_316822pow_scalar_tensor_implIN3c108BFloat16EEEvRNS_18TensorIteratorBaseET_EUlS5_E_St5arrayIPcLm2EELi4E23TrivialOffsetCalculatorILi1EjESE_NS0_6memory12LoadWithCastILi1EEENSF_13StoreWithCastILi1EEEEEviS8_T0_T2_T3_T4_T5_)
	.align		4
        /*02a4*/ 	.word	index@(__assertfail)
	.align		4
        /*02a8*/ 	.word	index@(_ZN2at6native18elementwise_kernelILi128ELi4EZNS0_15gpu_kernel_implIZZZNS0_50_GLOBAL__N__2680c7bb_12_PowKernel_cu_7dd49032_316824pow_tensor_tensor_kernelERNS_18TensorIteratorBaseEENKUlvE_clEvENKUlvE8_clEvEUlN3c104HalfES9_E_EEvS5_RKT_EUliE_EEviT1_)
	.align		4
        /*02ac*/ 	.word	index@(__assertfail)
	.align		4
        /*02b0*/ 	.word	index@(_ZN2at6native27unrolled_elementwise_kernelIZZZNS0_50_GLOBAL__N__2680c7bb_12_PowKernel_cu_7dd49032_316824pow_tensor_tensor_kernelERNS_18TensorIteratorBaseEENKUlvE_clEvENKUlvE8_clEvEUlN3c104HalfES8_E_St5arrayIPcLm3EELi4E23TrivialOffsetCalculatorILi2EjESD_ILi1EjENS0_6memory12LoadWithCastILi2EEENSG_13StoreWithCastILi1EEEEEviT_T0_T2_T3_T4_T5_)
	.align		4
        /*02b4*/ 	.word	index@(__assertfail)
	.align		4
        /*02b8*/ 	.word	index@(_ZN2at6native18elementwise_kernelILi128ELi4EZNS0_15gpu_kernel_implIZNS0_50_GLOBAL__N__2680c7bb_12_PowKernel_cu_7dd49032_316822pow_scalar_tensor_implIN3c104HalfEEEvRNS_18TensorIteratorBaseET_EUlS6_E_EEvS8_RKS9_EUliE_EEviT1_)
	.align		4
        /*02bc*/ 	.word	index@(__assertfail)
	.align		4
        /*02c0*/ 	.word	index@(_ZN2at6native27unrolled_elementwise_kernelIZNS0_50_GLOBAL__N__2680c7bb_12_PowKernel_cu_7dd49032_316822pow_scalar_tensor_implIN3c104HalfEEEvRNS_18TensorIteratorBaseET_EUlS5_E_St5arrayIPcLm2EELi4E23TrivialOffsetCalculatorILi1EjESE_NS0_6memory12LoadWithCastILi1EEENSF_13StoreWithCastILi1EEEEEviS8_T0_T2_T3_T4_T5_)
	.align		4
        /*02c4*/ 	.word	index@(__assertfail)
	.align		4
        /*02c8*/ 	.word	index@(_ZN2at6native18elementwise_kernelILi128ELi4EZNS0_15gpu_kernel_implIZZZNS0_50_GLOBAL__N__2680c7bb_12_PowKernel_cu_7dd49032_316824pow_tensor_tensor_kernelERNS_18TensorIteratorBaseEENKUlvE_clEvENKUlvE7_clEvEUlN3c107complexIfEESA_E_EEvS5_RKT_EUliE_EEviT1_)
	.align		4
        /*02cc*/ 	.word	index@(__assertfail)
	.align		4
        /*02d0*/ 	.word	index@(_ZN2at6native27unrolled_elementwise_kernelIZZZNS0_50_GLOBAL__N__2680c7bb_12_PowKernel_cu_7dd49032_316824pow_tensor_tensor_kernelERNS_18TensorIteratorBaseEENKUlvE_clEvENKUlvE7_clEvEUlN3c107complexIfEES9_E_St5arrayIPcLm3EELi4E23TrivialOffsetCalculatorILi2EjESE_ILi1EjENS0_6memory12LoadWithCastILi2EEENSH_13StoreWithCastILi1EEEEEviT_T0_T2_T3_T4_T5_)
	.align		4
        /*02d4*/ 	.word	index@(__assertfail)
	.align		4
        /*02d8*/ 	.word	index@(_ZN2at6native18elementwise_kernelILi128ELi4EZNS0_15gpu_kernel_implIZNS0_50_GLOBAL__N__2680c7bb_12_PowKernel_cu_7dd49032_316822pow_scalar_tensor_implIfEEvRNS_18TensorIteratorBaseEN3c107complexIT_EEEUlNS8_IfEEE_EEvS6_RKS9_EUliE_EEviT1_)
	.align		4
        /*02dc*/ 	.word	index@(__assertfail)
	.align		4
        /*02e0*/ 	.word	index@(_ZN2at6native27unrolled_elementwise_kernelIZNS0_50_GLOBAL__N__2680c7bb_12_PowKernel_cu_7dd49032_316822pow_scalar_tensor_implIfEEvRNS_18TensorIteratorBaseEN3c107complexIT_EEEUlNS7_IfEEE_St5arrayIPcLm2EELi4E23TrivialOffsetCalculatorILi1EjESG_NS0_6memory12LoadWithCastILi1EEENSH_13StoreWithCastILi1EEEEEviS8_T0_T2_T3_T4_T5_)
	.align		4
        /*02e4*/ 	.word	index@(__assertfail)
	.align		4
        /*02e8*/ 	.word	index@(_ZN2at6native18elementwise_kernelILi128ELi4EZNS0_15gpu_kernel_implIZZZNS0_50_GLOBAL__N__2680c7bb_12_PowKernel_cu_7dd49032_316824pow_tensor_tensor_kernelERNS_18TensorIteratorBaseEENKUlvE_clEvENKUlvE6_clEvEUlN3c107complexIdEESA_E_EEvS5_RKT_EUliE_EEviT1_)
	.align		4
        /*02ec*/ 	.word	index@(__assertfail)
	.align		4
        /*02f0*/ 	.word	index@(_ZN2at6native27unrolled_elementwise_kernelIZZZNS0_50_GLOBAL__N__2680c7bb_12_PowKernel_cu_7dd49032_316824pow_tensor_tensor_kernelERNS_18TensorIteratorBaseEENKUlvE_clEvENKUlvE6_clEvEUlN3c107complexIdEES9_E_St5arrayIPcLm3EELi4E23TrivialOffsetCalculatorILi2EjESE_ILi1EjENS0_6memory12LoadWithCastILi2EEENSH_13StoreWithCastILi1EEEEEviT_T0_T2_T3_T4_T5_)
	.align		4
        /*02f4*/ 	.word	index@(__assertfail)
	.align		4
        /*02f8*/ 	.word	index@(_ZN2at6native18elementwise_kernelILi128ELi4EZNS0_15gpu_kernel_implIZNS0_50_GLOBAL__N__2680c7bb_12_PowKernel_cu_7dd49032_316822pow_scalar_tensor_implIdEEvRNS_18TensorIteratorBaseEN3c107complexIT_EEEUlNS8_IdEEE_EEvS6_RKS9_EUliE_EEviT1_)
	.align		4
        /*02fc*/ 	.word	index@(__assertfail)
	.align		4
        /*0300*/ 	.word	index@(_ZN2at6native27unrolled_elementwise_kernelIZNS0_50_GLOBAL__N__2680c7bb_12_PowKernel_cu_7dd49032_316822pow_scalar_tensor_implIdEEvRNS_18TensorIteratorBaseEN3c107complexIT_EEEUlNS7_IdEEE_St5arrayIPcLm2EELi4E23TrivialOffsetCalculatorILi1EjESG_NS0_6memory12LoadWithCastILi1EEENSH_13StoreWithCastILi1EEEEEviS8_T0_T2_T3_T4_T5_)
	.align		4
        /*0304*/ 	.word	index@(__assertfail)
	.align		4
        /*0308*/ 	.word	index@(_ZN2at6native18elementwise_kernelILi128ELi4EZNS0_15gpu_kernel_implIZZZNS0_50_GLOBAL__N__2680c7bb_12_PowKernel_cu_7dd49032_316824pow_tensor_tensor_kernelERNS_18TensorIteratorBaseEENKUlvE_clEvENKUlvE5_clEvEUlffE_EEvS5_RKT_EUliE_EEviT1_)
	.align		4
        /*030c*/ 	.word	index@(__assertfail)
	.align		4
        /*0310*/ 	.word	index@(_ZN2at6native27unrolled_elementwise_kernelIZZZNS0_50_GLOBAL__N__2680c7bb_12_PowKernel_cu_7dd49032_316824pow_tensor_tensor_kernelERNS_18TensorIteratorBaseEENKUlvE_clEvENKUlvE5_clEvEUlffE_St5arrayIPcLm3EELi4E23TrivialOffsetCalculatorILi2EjESB_ILi1EjENS0_6memory12LoadWithCastILi2EEENSE_13StoreWithCastILi1EEEEEviT_T0_T2_T3_T4_T5_)
	.align		4
        /*0314*/ 	.word	index@(__assertfail)
	.align		4
        /*0318*/ 	.word	index@(_ZN2at6native18elementwise_kernelILi128ELi4EZNS0_15gpu_kernel_implIZNS0_50_GLOBAL__N__2680c7bb_12_PowKernel_cu_7dd49032_316822pow_scalar_tensor_implIfEEvRNS_18TensorIteratorBaseET_EUlfE_EEvS6_RKS7_EUliE_EEviT1_)
	.align		4
        /*031c*/ 	.word	index@(__assertfail)
	.align		4
        /*0320*/ 	.word	index@(_ZN2at6native27unrolled_elementwise_kernelIZNS0_50_GLOBAL__N__2680c7bb_12_PowKernel_cu_7dd49032_316822pow_scalar_tensor_implIfEEvRNS_18TensorIteratorBaseET_EUlfE_St5arrayIPcLm2EELi4E23TrivialOffsetCalculatorILi1EjESC_NS0_6memory12LoadWithCastILi1EEENSD_13StoreWithCastILi1EEEEEviS6_T0_T2_T3_T4_T5_)
	.align		4
        /*0324*/ 	.word	index@(__assertfail)
	.align		4
        /*0328*/ 	.word	index@(_ZN2at6native18elementwise_kernelILi128ELi4EZNS0_15gpu_kernel_implIZZZNS0_50_GLOBAL__N__2680c7bb_12_PowKernel_cu_7dd49032_316824pow_tensor_tensor_kernelERNS_18TensorIteratorBaseEENKUlvE_clEvENKUlvE4_clEvEUlddE_EEvS5_RKT_EUliE_EEviT1_)
	.align		4
        /*032c*/ 	.word	index@(__assertfail)
	.align		4
        /*0330*/ 	.word	index@(_ZN2at6native27unrolled_elementwise_kernelIZZZNS0_50_GLOBAL__N__2680c7bb_12_PowKernel_cu_7dd49032_316824pow_tensor_tensor_kernelERNS_18TensorIteratorBaseEENKUlvE_clEvENKUlvE4_clEvEUlddE_St5arrayIPcLm3EELi4E23TrivialOffsetCalculatorILi2EjESB_ILi1EjENS0_6memory12LoadWithCastILi2EEENSE_13StoreWithCastILi1EEEEEviT_T0_T2_T3_T4_T5_)
	.align		4
        /*0334*/ 	.word	index@(__assertfail)
	.align		4
        /*0338*/ 	.word	index@(_ZN2at6native18elementwise_kernelILi128ELi4EZNS0_15gpu_kernel_implIZNS0_50_GLOBAL__N__2680c7bb_12_PowKernel_cu_7dd49032_316822pow_scalar_tensor_implIdEEvRNS_18TensorIteratorBaseET_EUldE_EEvS6_RKS7_EUliE_EEviT1_)
	.align		4
        /*033c*/ 	.word	index@(__assertfail)
	.align		4
        /*0340*/ 	.word	index@(_ZN2at6native27unrolled_elementwise_kernelIZNS0_50_GLOBAL__N__2680c7bb_12_PowKernel_cu_7dd49032_316822pow_scalar_tensor_implIdEEvRNS_18TensorIteratorBaseET_EUldE_St5arrayIPcLm2EELi4E23TrivialOffsetCalculatorILi1EjESC_NS0_6memory12LoadWithCastILi1EEENSD_13StoreWithCastILi1EEEEEviS6_T0_T2_T3_T4_T5_)
	.align		4
        /*0344*/ 	.word	index@(__assertfail)
	.align		4
        /*0348*/ 	.word	index@(_ZN2at6native18elementwise_kernelILi128ELi4EZNS0_15gpu_kernel_implIZZZNS0_50_GLOBAL__N__2680c7bb_12_PowKernel_cu_7dd49032_316824pow_tensor_tensor_kernelERNS_18TensorIteratorBaseEENKUlvE_clEvENKUlvE3_clEvEUlssE_EEvS5_RKT_EUliE_EEviT1_)
	.align		4
        /*034c*/ 	.word	index@(__assertfail)
	.align		4
        /*0350*/ 	.word	index@(_ZN2at6native27unrolled_elementwise_kernelIZZZNS0_50_GLOBAL__N__2680c7bb_12_PowKernel_cu_7dd49032_316824pow_tensor_tensor_kernelERNS_18TensorIteratorBaseEENKUlvE_clEvENKUlvE3_clEvEUlssE_St5arrayIPcLm3EELi4E23TrivialOffsetCalculatorILi2EjESB_ILi1EjENS0_6memory12LoadWithCastILi2EEENSE_13StoreWithCastILi1EEEEEviT_T0_T2_T3_T4_T5_)
	.align		4
        /*0354*/ 	.word	index@(__assertfail)
	.align		4
        /*0358*/ 	.word	index@(_ZN2at6native18elementwise_kernelILi128ELi4EZNS0_15gpu_kernel_implIZNS0_50_GLOBAL__N__2680c7bb_12_PowKernel_cu_7dd49032_316822pow_scalar_tensor_implIsEEvRNS_18TensorIteratorBaseET_EUlsE_EEvS6_RKS7_EUliE_EEviT1_)
	.align		4
        /*035c*/ 	.word	index@(__assertfail)
	.align		4
        /*0360*/ 	.word	index@(_ZN2at6native27unrolled_elementwise_kernelIZNS0_50_GLOBAL__N__2680c7bb_12_PowKernel_cu_7dd49032_316822pow_scalar_tensor_implIsEEvRNS_18TensorIteratorBaseET_EUlsE_St5arrayIPcLm2EELi4E23TrivialOffsetCalculatorILi1EjESC_NS0_6memory12LoadWithCastILi1EEENSD_13StoreWithCastILi1EEEEEviS6_T0_T2_T3_T4_T5_)
	.align		4
        /*0364*/ 	.word	index@(__assertfail)
	.align		4
        /*0368*/ 	.word	index@(_ZN2at6native18elementwise_kernelILi128ELi4EZNS0_15gpu_kernel_implIZZZNS0_50_GLOBAL__N__2680c7bb_12_PowKernel_cu_7dd49032_316824pow_tensor_tensor_kernelERNS_18TensorIteratorBaseEENKUlvE_clEvENKUlvE2_clEvEUlllE_EEvS5_RKT_EUliE_EEviT1_)
	.align		4
        /*036c*/ 	.word	index@(__assertfail)
	.align		4
        /*0370*/ 	.word	index@(_ZN2at6native27unrolled_elementwise_kernelIZZZNS0_50_GLOBAL__N__2680c7bb_12_PowKernel_cu_7dd49032_316824pow_tensor_tensor_kernelERNS_18TensorIteratorBaseEENKUlvE_clEvENKUlvE2_clEvEUlllE_St5arrayIPcLm3EELi4E23TrivialOffsetCalculatorILi2EjESB_ILi1EjENS0_6memory12LoadWithCastILi2EEENSE_13StoreWithCastILi1EEEEEviT_T0_T2_T3_T4_T5_)
	.align		4
        /*0374*/ 	.word	index@(__assertfail)
	.align		4
        /*0378*/ 	.word	index@(_ZN2at6native18elementwise_kernelILi128ELi4EZNS0_15gpu_kernel_implIZNS0_50_GLOBAL__N__2680c7bb_12_PowKernel_cu_7dd49032_316822pow_scalar_tensor_implIlEEvRNS_18TensorIteratorBaseET_EUllE_EEvS6_RKS7_EUliE_EEviT1_)
	.align		4
        /*037c*/ 	.word	index@(__assertfail)
	.align		4
        /*0380*/ 	.word	index@(_ZN2at6native27unrolled_elementwise_kernelIZNS0_50_GLOBAL__N__2680c7bb_12_PowKernel_cu_7dd49032_316822pow_scalar_tensor_implIlEEvRNS_18TensorIteratorBaseET_EUllE_St5arrayIPcLm2EELi4E23TrivialOffsetCalculatorILi1EjESC_NS0_6memory12LoadWithCastILi1EEENSD_13StoreWithCastILi1EEEEEviS6_T0_T2_T3_T4_T5_)
	.align		4
        /*0384*/ 	.word	index@(__assertfail)
	.align		4
        /*0388*/ 	.word	index@(_ZN2at6native18elementwise_kernelILi128ELi4EZNS0_15gpu_kernel_implIZZZNS0_50_GLOBAL__N__2680c7bb_12_PowKernel_cu_7dd49032_316824pow_tensor_tensor_kernelERNS_18TensorIteratorBaseEENKUlvE_clEvENKUlvE1_clEvEUliiE_EEvS5_RKT_EUliE_EEviT1_)
	.align		4
        /*038c*/ 	.word	index@(__assertfail)
	.align		4
        /*0390*/ 	.word	index@(_ZN2at6native27unrolled_elementwise_kernelIZZZNS0_50_GLOBAL__N__2680c7bb_12_PowKernel_cu_7dd49032_316824pow_tensor_tensor_kernelERNS_18TensorIteratorBaseEENKUlvE_clEvENKUlvE1_clEvEUliiE_St5arrayIPcLm3EELi4E23TrivialOffsetCalculatorILi2EjESB_ILi1EjENS0_6memory12LoadWithCastILi2EEENSE_13StoreWithCastILi1EEEEEviT_T0_T2_T3_T4_T5_)
	.align		4
        /*0394*/ 	.word	index@(__assertfail)
	.align		4
        /*0398*/ 	.word	index@(_ZN2at6native18elementwise_kernelILi128ELi4EZNS0_15gpu_kernel_implIZNS0_50_GLOBAL__N__2680c7bb_12_PowKernel_cu_7dd49032_316822pow_scalar_tensor_implIiEEvRNS_18TensorIteratorBaseET_EUliE_EEvS6_RKS7_EUliE_EEviT1_)
	.align		4
        /*039c*/ 	.word	index@(__assertfail)
	.align		4
        /*03a0*/ 	.word	index@(_ZN2at6native27unrolled_elementwise_kernelIZNS0_50_GLOBAL__N__2680c7bb_12_PowKernel_cu_7dd49032_316822pow_scalar_tensor_implIiEEvRNS_18TensorIteratorBaseET_EUliE_St5arrayIPcLm2EELi4E23TrivialOffsetCalculatorILi1EjESC_NS0_6memory12LoadWithCastILi1EEENSD_13StoreWithCastILi1EEEEEviS6_T0_T2_T3_T4_T5_)
	.align		4
        /*03a4*/ 	.word	index@(__assertfail)
	.align		4
        /*03a8*/ 	.word	index@(_ZN2at6native18elementwise_kernelILi128ELi4EZNS0_15gpu_kernel_implIZZZNS0_50_GLOBAL__N__2680c7bb_12_PowKernel_cu_7dd49032_316824pow_tensor_tensor_kernelERNS_18TensorIteratorBaseEENKUlvE_clEvENKUlvE0_clEvEUlaaE_EEvS5_RKT_EUliE_EEviT1_)
	.align		4
        /*03ac*/ 	.word	index@(__assertfail)
	.align		4
        /*03b0*/ 	.word	index@(_ZN2at6native27unrolled_elementwise_kernelIZZZNS0_50_GLOBAL__N__2680c7bb_12_PowKernel_cu_7dd49032_316824pow_tensor_tensor_kernelERNS_18TensorIteratorBaseEENKUlvE_clEvENKUlvE0_clEvEUlaaE_St5arrayIPcLm3EELi4E23TrivialOffsetCalculatorILi2EjESB_ILi1EjENS0_6memory12LoadWithCastILi2EEENSE_13StoreWithCastILi1EEEEEviT_T0_T2_T3_T4_T5_)
	.align		4
        /*03b4*/ 	.word	index@(__assertfail)
	.align		4
        /*03b8*/ 	.word	index@(_ZN2at6native18elementwise_kernelILi128ELi4EZNS0_15gpu_kernel_implIZNS0_50_GLOBAL__N__2680c7bb_12_PowKernel_cu_7dd49032_316822pow_scalar_tensor_implIaEEvRNS_18TensorIteratorBaseET_EUlaE_EEvS6_RKS7_EUliE_EEviT1_)
	.align		4
        /*03bc*/ 	.word	index@(__assertfail)
	.align		4
        /*03c0*/ 	.word	index@(_ZN2at6native27unrolled_elementwise_kernelIZNS0_50_GLOBAL__N__2680c7bb_12_PowKernel_cu_7dd49032_316822pow_scalar_tensor_implIaEEvRNS_18TensorIteratorBaseET_EUlaE_St5arrayIPcLm2EELi4E23TrivialOffsetCalculatorILi1EjESC_NS0_6memory12LoadWithCastILi1EEENSD_13StoreWithCastILi1EEEEEviS6_T0_T2_T3_T4_T5_)
	.align		4
        /*03c4*/ 	.word	index@(__assertfail)
	.align		4
        /*03c8*/ 	.word	index@(_ZN2at6native18elementwise_kernelILi128ELi4EZNS0_15gpu_kernel_implIZZZNS0_50_GLOBAL__N__2680c7bb_12_PowKernel_cu_7dd49032_316824pow_tensor_tensor_kernelERNS_18TensorIteratorBaseEENKUlvE_clEvENKUlvE_clEvEUlhhE_EEvS5_RKT_EUliE_EEviT1_)
	.align		4
        /*03cc*/ 	.word	index@(__assertfail)
	.align		4
        /*03d0*/ 	.word	index@(_ZN2at6native27unrolled_elementwise_kernelIZZZNS0_50_GLOBAL__N__2680c7bb_12_PowKernel_cu_7dd49032_316824pow_tensor_tensor_kernelERNS_18TensorIteratorBaseEENKUlvE_clEvENKUlvE_clEvEUlhhE_St5arrayIPcLm3EELi4E23TrivialOffsetCalculatorILi2EjESB_ILi1EjENS0_6memory12LoadWithCastILi2EEENSE_13StoreWithCastILi1EEEEEviT_T0_T2_T3_T4_T5_)
	.align		4
        /*03d4*/ 	.word	index@(__assertfail)
	.align		4
        /*03d8*/ 	.word	index@(_ZN2at6native18elementwise_kernelILi128ELi4EZNS0_15gpu_kernel_implIZNS0_50_GLOBAL__N__2680c7bb_12_PowKernel_cu_7dd49032_316822pow_scalar_tensor_implIhEEvRNS_18TensorIteratorBaseET_EUlhE_EEvS6_RKS7_EUliE_EEviT1_)
	.align		4
        /*03dc*/ 	.word	index@(__assertfail)
	.align		4
        /*03e0*/ 	.word	index@(_ZN2at6native27unrolled_elementwise_kernelIZNS0_50_GLOBAL__N__2680c7bb_12_PowKernel_cu_7dd49032_316822pow_scalar_tensor_implIhEEvRNS_18TensorIteratorBaseET_EUlhE_St5arrayIPcLm2EELi4E23TrivialOffsetCalculatorILi1EjESC_NS0_6memory12LoadWithCastILi1EEENSD_13StoreWithCastILi1EEEEEviS6_T0_T2_T3_T4_T5_)
	.align		4
        /*03e4*/ 	.word	index@(__assertfail)
	.align		4
        /*03e8*/ 	.word	0x00000000
	.align		4
        /*03ec*/ 	.word	0xfffffffe
	.align		4
        /*03f0*/ 	.word	0x00000000
	.align		4
        /*03f4*/ 	.word	0xfffffffd
	.align		4
        /*03f8*/ 	.word	0x00000000
	.align		4
        /*03fc*/ 	.word	0xfffffffc


//--------------------- .nv.constant4             --------------------------
	.section	.nv.constant4,"a",@progbits
	.align	8
	.align		8
.nv.constant4:
        /*0000*/ 	.dword	__assertfail
	.align		8
        /*0008*/ 	.dword	__unnamed_1
	.align		8
        /*0010*/ 	.dword	__unnamed_2
	.align		8
        /*0018*/ 	.dword	__unnamed_3
	.align		8
        /*0020*/ 	.dword	__unnamed_4
	.align		8
        /*0028*/ 	.dword	__unnamed_5
	.align		8
        /*0030*/ 	.dword	__unnamed_6
	.align		8
        /*0038*/ 	.dword	__unnamed_7
	.align		8
        /*0040*/ 	.dword	__unnamed_8
	.align		8
        /*0048*/ 	.dword	__unnamed_9
	.align		8
        /*0050*/ 	.dword	__unnamed_10
	.align		8
        /*0058*/ 	.dword	__unnamed_11
	.align		8
        /*0060*/ 	.dword	__unnamed_12
	.align		8
        /*0068*/ 	.dword	__unnamed_13
	.align		8
        /*0070*/ 	.dword	__unnamed_14
	.align		8
        /*0078*/ 	.dword	__unnamed_15
	.align		8
        /*0080*/ 	.dword	__unnamed_16
	.align		8
        /*0088*/ 	.dword	__unnamed_17
	.align		8
        /*0090*/ 	.dword	__unnamed_18
	.align		8
        /*0098*/ 	.dword	__unnamed_19
	.align		8
        /*00a0*/ 	.dword	__unnamed_20
	.align		8
        /*00a8*/ 	.dword	__unnamed_21
	.align		8
        /*00b0*/ 	.dword	__unnamed_22
	.align		8
        /*00b8*/ 	.dword	_ZN48_INTERNAL_2680c7bb_12_PowKernel_cu_7dd49032_31684cuda3std3__45__cpo5beginE
	.align		8
        /*00c0*/ 	.dword	_ZN48_INTERNAL_2680c7bb_12_PowKernel_cu_7dd49032_31684cuda3std3__45__cpo3endE
	.align		8
        /*00c8*/ 	.dword	_ZN48_INTERNAL_2680c7bb_12_PowKernel_cu_7dd49032_31684cuda3std3__45__cpo6cbeginE
	.align		8
        /*00d0*/ 	.dword	_ZN48_INTERNAL_2680c7bb_12_PowKernel_cu_7dd49032_31684cuda3std3__45__cpo4cendE
	.align		8
        /*00d8*/ 	.dword	_ZN48_INTERNAL_2680c7bb_12_PowKernel_cu_7dd49032_31684cuda3std3__45__cpo6rbeginE
	.align		8
        /*00e0*/ 	.dword	_ZN48_INTERNAL_2680c7bb_12_PowKernel_cu_7dd49032_31684cuda3std3__45__cpo4rendE
	.align		8
        /*00e8*/ 	.dword	_ZN48_INTERNAL_2680c7bb_12_PowKernel_cu_7dd49032_31684cuda3std3__45__cpo7crbeginE
	.align		8
        /*00f0*/ 	.dword	_ZN48_INTERNAL_2680c7bb_12_PowKernel_cu_7dd49032_31684cuda3std3__45__cpo5crendE
	.align		8
        /*00f8*/ 	.dword	_ZN48_INTERNAL_2680c7bb_12_PowKernel_cu_7dd49032_31684cuda3std3__450_GLOBAL__N__2680c7bb_12_PowKernel_cu_7dd49032_31686ignoreE
	.align		8
        /*0100*/ 	.dword	_ZN48_INTERNAL_2680c7bb_12_PowKernel_cu_7dd49032_31684cuda3std3__419piecewise_constructE
	.align		8
        /*0108*/ 	.dword	_ZN48_INTERNAL_2680c7bb_12_PowKernel_cu_7dd49032_31684cuda3std3__48in_placeE
	.align		8
        /*0110*/ 	.dword	_ZN48_INTERNAL_2680c7bb_12_PowKernel_cu_7dd49032_31684cuda3std3__420unreachable_sentinelE
	.align		8
        /*0118*/ 	.dword	_ZN48_INTERNAL_2680c7bb_12_PowKernel_cu_7dd49032_31684cuda3std6ranges3__45__cpo4swapE
	.align		8
        /*0120*/ 	.dword	_ZN48_INTERNAL_2680c7bb_12_PowKernel_cu_7dd49032_31684cuda3std6ranges3__45__cpo9iter_moveE
	.align		8
        /*0128*/ 	.dword	_ZN48_INTERNAL_2680c7bb_12_PowKernel_cu_7dd49032_31684cuda3std6ranges3__45__cpo5beginE
	.align		8
        /*0130*/ 	.dword	_ZN48_INTERNAL_2680c7bb_12_PowKernel_cu_7dd49032_31684cuda3std6ranges3__45__cpo3endE
	.align		8
        /*0138*/ 	.dword	_ZN48_INTERNAL_2680c7bb_12_PowKernel_cu_7dd49032_31684cuda3std6ranges3__45__cpo6cbeginE
	.align		8
        /*0140*/ 	.dword	_ZN48_INTERNAL_2680c7bb_12_PowKernel_cu_7dd49032_31684cuda3std6ranges3__45__cpo4cendE
	.align		8
        /*0148*/ 	.dword	_ZN48_INTERNAL_2680c7bb_12_PowKernel_cu_7dd49032_31684cuda3std6ranges3__45__cpo7advanceE
	.align		8
        /*0150*/ 	.dword	_ZN48_INTERNAL_2680c7bb_12_PowKernel_cu_7dd49032_31684cuda3std6ranges3__45__cpo9iter_swapE
	.align		8
        /*0158*/ 	.dword	_ZN48_INTERNAL_2680c7bb_12_PowKernel_cu_7dd49032_31684cuda3std6ranges3__45__cpo4nextE
	.align		8
        /*0160*/ 	.dword	_ZN48_INTERNAL_2680c7bb_12_PowKernel_cu_7dd49032_31684cuda3std6ranges3__45__cpo4prevE
	.align		8
        /*0168*/ 	.dword	_ZN48_INTERNAL_2680c7bb_12_PowKernel_cu_7dd49032_31684cuda3std6ranges3__45__cpo4dataE
	.align		8
        /*0170*/ 	.dword	_ZN48_INTERNAL_2680c7bb_12_PowKernel_cu_7dd49032_31684cuda3std6ranges3__45__cpo5cdataE
	.align		8
        /*0178*/ 	.dword	_ZN48_INTERNAL_2680c7bb_12_PowKernel_cu_7dd49032_31684cuda3std6ranges3__45__cpo4sizeE
	.align		8
        /*0180*/ 	.dword	_ZN48_INTERNAL_2680c7bb_12_PowKernel_cu_7dd49032_31684cuda3std6ranges3__45__cpo5ssizeE
	.align		8
        /*0188*/ 	.dword	_ZN48_INTERNAL_2680c7bb_12_PowKernel_cu_7dd49032_31684cuda3std6ranges3__45__cpo8distanceE
	.align		8
        /*0190*/ 	.dword	_ZN48_INTERNAL_2680c7bb_12_PowKernel_cu_7dd49032_31686thrust23THRUST_300001_SM_900_NS6system6detail10sequential3seqE
	.align		8
        /*0198*/ 	.dword	$str$5
	.align		8
        /*01a0*/ 	.dword	$str$6
	.align		8
        /*01a8*/ 	.dword	__cudart_sin_cos_coeffs
	.align		8
        /*01b0*/ 	.dword	__cudart_i2opi_d


//--------------------- .text._ZN2at6native18elementwise_kernelILi128ELi4EZNS0_15gpu_kernel_implIZNS0_50_GLOBAL__N__2680c7bb_12_PowKernel_cu_7dd49032_316829pow_tensor_scalar_kernel_implIN3c108BFloat16ES6_EEvRNS_18TensorIteratorBaseET0_EUlS6_E2_EEvS8_RKT_EUliE_EEviT1_ --------------------------
	.section	.text._ZN2at6native18elementwise_kernelILi128ELi4EZNS0_15gpu_kernel_implIZNS0_50_GLOBAL__N__2680c7bb_12_PowKernel_cu_7dd49032_316829pow_tensor_scalar_kernel_implIN3c108BFloat16ES6_EEvRNS_18TensorIteratorBaseET0_EUlS6_E2_EEvS8_RKT_EUliE_EEviT1_,"ax",@progbits
	.align	128
        .global         _ZN2at6native18elementwise_kernelILi128ELi4EZNS0_15gpu_kernel_implIZNS0_50_GLOBAL__N__2680c7bb_12_PowKernel_cu_7dd49032_316829pow_tensor_scalar_kernel_implIN3c108BFloat16ES6_EEvRNS_18TensorIteratorBaseET0_EUlS6_E2_EEvS8_RKT_EUliE_EEviT1_
        .type           _ZN2at6native18elementwise_kernelILi128ELi4EZNS0_15gpu_kernel_implIZNS0_50_GLOBAL__N__2680c7bb_12_PowKernel_cu_7dd49032_316829pow_tensor_scalar_kernel_implIN3c108BFloat16ES6_EEvRNS_18TensorIteratorBaseET0_EUlS6_E2_EEvS8_RKT_EUliE_EEviT1_,@function
        .size           _ZN2at6native18elementwise_kernelILi128ELi4EZNS0_15gpu_kernel_implIZNS0_50_GLOBAL__N__2680c7bb_12_PowKernel_cu_7dd49032_316829pow_tensor_scalar_kernel_implIN3c108BFloat16ES6_EEvRNS_18TensorIteratorBaseET0_EUlS6_E2_EEvS8_RKT_EUliE_EEviT1_,(.L_x_71568 - _ZN2at6native18elementwise_kernelILi128ELi4EZNS0_15gpu_kernel_implIZNS0_50_GLOBAL__N__2680c7bb_12_PowKernel_cu_7dd49032_316829pow_tensor_scalar_kernel_implIN3c108BFloat16ES6_EEvRNS_18TensorIteratorBaseET0_EUlS6_E2_EEvS8_RKT_EUliE_EEviT1_)
        .other          _ZN2at6native18elementwise_kernelILi128ELi4EZNS0_15gpu_kernel_implIZNS0_50_GLOBAL__N__2680c7bb_12_PowKernel_cu_7dd49032_316829pow_tensor_scalar_kernel_implIN3c108BFloat16ES6_EEvRNS_18TensorIteratorBaseET0_EUlS6_E2_EEvS8_RKT_EUliE_EEviT1_,@"STO_CUDA_ENTRY STV_DEFAULT"
_ZN2at6native18elementwise_kernelILi128ELi4EZNS0_15gpu_kernel_implIZNS0_50_GLOBAL__N__2680c7bb_12_PowKernel_cu_7dd49032_316829pow_tensor_scalar_kernel_implIN3c108BFloat16ES6_EEvRNS_18TensorIteratorBaseET0_EUlS6_E2_EEvS8_RKT_EUliE_EEviT1_:
.text._ZN2at6native18elementwise_kernelILi128ELi4EZNS0_15gpu_kernel_implIZNS0_50_GLOBAL__N__2680c7bb_12_PowKernel_cu_7dd49032_316829pow_tensor_scalar_kernel_implIN3c108BFloat16ES6_EEvRNS_18TensorIteratorBaseET0_EUlS6_E2_EEvS8_RKT_EUliE_EEviT1_:
[----:B------:R-:W0:Y:S01]  /*0000*/  LDC R1, c[0x0][0x28] ;  /* 0x00000a00ff017b82 */ /* 0x000e220000000800 */
[----:B------:R-:W1:Y:S01]  /*0010*/  S2R R23, SR_CTAID.X ;  /* 0x0000000000177919 */ /* 0x000e620000002500 */
[----:B------:R-:W-:Y:S01]  /*0020*/  ULDC UR4, c[0x0][0x210] ;  /* 0x0000840000047ab9 */ /* 0x000fe20000000800 */
[----:B------:R-:W-:Y:S01]  /*0030*/  ULDC.64 UR36, c[0x0][0x208] ;  /* 0x0000820000247ab9 */ /* 0x000fe20000000a00 */
[----:B------:R-:W-:Y:S01]  /*0040*/  BSSY B6, `(.L_x_0) ;  /* 0x0000332000067945 */ /* 0x000fe20003800000 */
[----:B------:R-:W1:Y:S02]  /*0050*/  S2R R18, SR_TID.X ;  /* 0x0000000000127919 */ /* 0x000e640000002100 */
[----:B-1----:R-:W-:-:S05]  /*0060*/  IMAD R19, R23, 0x200, R18 ;  /* 0x0000020017137824 */ /* 0x002fca00078e0212 */
[----:B------:R-:W-:-:S13]  /*0070*/  ISETP.GE.AND P0, PT, R19, UR4, PT ;  /* 0x0000000413007c0c */ /* 0x000fda000bf06270 */
[----:B0-----:R-:W-:Y:S05]  /*0080*/  @P0 BRA `(.L_x_1) ;  /* 0x0000003000b40947 */ /* 0x001fea0003800000 */
[----:B------:R-:W0:Y:S01]  /*0090*/  LDC R6, c[0x0][0x218] ;  /* 0x00008600ff067b82 */ /* 0x000e220000000800 */
[----:B------:R-:W-:Y:S02]  /*00a0*/  IMAD.MOV.U32 R0, RZ, RZ, RZ ;  /* 0x000000ffff007224 */ /* 0x000fe400078e00ff */
[----:B------:R-:W-:Y:S01]  /*00b0*/  IMAD.MOV.U32 R16, RZ, RZ, RZ ;  /* 0x000000ffff107224 */ /* 0x000fe200078e00ff */
[----:B0-----:R-:W-:-:S13]  /*00c0*/  ISETP.NE.AND P0, PT, R6, RZ, PT ;  /* 0x000000ff0600720c */ /* 0x001fda0003f05270 */
[----:B------:R-:W-:Y:S05]  /*00d0*/  @!P0 BRA `(.L_x_2) ;  /* 0x0000001000b08947 */ /* 0x000fea0003800000 */
[----:B------:R-:W-:Y:S01]  /*00e0*/  IMAD.MOV.U32 R2, RZ, RZ, RZ ;  /* 0x000000ffff027224 */ /* 0x000fe200078e00ff */
[----:B------:R-:W-:Y:S01]  /*00f0*/  ULDC.64 UR4, c[0x0][0x220] ;  /* 0x0000880000047ab9 */ /* 0x000fe20000000a00 */
[----:B------:R-:W-:Y:S01]  /*0100*/  IMAD.MOV.U32 R3, RZ, RZ, R19 ;  /* 0x000000ffff037224 */ /* 0x000fe200078e0013 */
[----:B------:R-:W-:Y:S01]  /*0110*/  ISETP.NE.AND P0, PT, R6, 0x1, PT ;  /* 0x000000010600780c */ /* 0x000fe20003f05270 */
[----:B------:R-:W-:Y:S01]  /*0120*/  IMAD.HI.U32 R2, R19, UR4, R2 ;  /* 0x0000000413027c27 */ /* 0x000fe2000f8e0002 */
[----:B------:R-:W-:-:S04]  /*0130*/  ULDC UR4, c[0x0][0x21c] ;  /* 0x0000870000047ab9 */ /* 0x000fc80000000800 */
[----:B------:R-:W-:-:S05]  /*0140*/  SHF.R.U32.HI R3, RZ, UR5, R2 ;  /* 0x00000005ff037c19 */ /* 0x000fca0008011602 */
[----:B------:R-:W-:-:S04]  /*0150*/  IMAD.MOV R0, RZ, RZ, -R3 ;  /* 0x000000ffff007224 */ /* 0x000fc800078e0a03 */
[----:B------:R-:W-:Y:S01]  /*0160*/  IMAD R19, R0, UR4, R19 ;  /* 0x0000000400137c24 */ /* 0x000fe2000f8e0213 */
[----:B------:R-:W-:-:S03]  /*0170*/  ULDC.64 UR4, c[0x0][0x348] ;  /* 0x0000d20000047ab9 */ /* 0x000fc60000000a00 */
[C---:B------:R-:W-:Y:S02]  /*0180*/  IMAD R16, R19.reuse, UR4, RZ ;  /* 0x0000000413107c24 */ /* 0x040fe4000f8e02ff */
[----:B------:R-:W-:Y:S01]  /*0190*/  IMAD R0, R19, UR5, RZ ;  /* 0x0000000513007c24 */ /* 0x000fe2000f8e02ff */
[----:B------:R-:W-:Y:S06]  /*01a0*/  @!P0 BRA `(.L_x_2) ;  /* 0x00000010007c8947 */ /* 0x000fec0003800000 */
[----:B------:R-:W-:Y:S01]  /*01b0*/  IMAD.MOV.U32 R2, RZ, RZ, RZ ;  /* 0x000000ffff027224 */ /* 0x000fe200078e00ff */
[----:B------:R-:W-:Y:S01]  /*01c0*/  ULDC.64 UR6, c[0x0][0x228] ;  /* 0x00008a0000067ab9 */ /* 0x000fe20000000a00 */
[----:B------:R-:W-:Y:S01]  /*01d0*/  ULDC UR5, c[0x0][0x230] ;  /* 0x00008c0000057ab9 */ /* 0x000fe20000000800 */
[----:B------:R-:W-:Y:S01]  /*01e0*/  ISETP.NE.AND P0, PT, R6, 0x2, PT ;  /* 0x000000020600780c */ /* 0x000fe20003f05270 */
[----:B------:R-:W-:-:S05]  /*01f0*/  IMAD.HI.U32 R4, R3, UR7, R2 ;  /* 0x0000000703047c27 */ /* 0x000fca000f8e0002 */
[----:B------:R-:W-:-:S05]  /*0200*/  SHF.R.U32.HI R5, RZ, UR5, R4 ;  /* 0x00000005ff057c19 */ /* 0x000fca0008011604 */
[----:B------:R-:W-:-:S04]  /*0210*/  IMAD.MOV R2, RZ, RZ, -R5 ;  /* 0x000000ffff027224 */ /* 0x000fc800078e0a05 */
[----:B------:R-:W-:Y:S01]  /*0220*/  IMAD R3, R2, UR6, R3 ;  /* 0x0000000602037c24 */ /* 0x000fe2000f8e0203 */
[----:B------:R-:W-:-:S03]  /*0230*/  ULDC.64 UR6, c[0x0][0x350] ;  /* 0x0000d40000067ab9 */ /* 0x000fc60000000a00 */
[C---:B------:R-:W-:Y:S02]  /*0240*/  IMAD R16, R3.reuse, UR6, RZ ;  /* 0x0000000603107c24 */ /* 0x040fe4000f8e02ff */
[----:B------:R-:W-:Y:S02]  /*0250*/  IMAD R0, R3, UR7, R0 ;  /* 0x0000000703007c24 */ /* 0x000fe4000f8e0200 */
[----:B------:R-:W-:Y:S01]  /*0260*/  IMAD R16, R19, UR4, R16 ;  /* 0x0000000413107c24 */ /* 0x000fe2000f8e0210 */
[----:B------:R-:W-:Y:S06]  /*0270*/  @!P0 BRA `(.L_x_2) ;  /* 0x0000001000488947 */ /* 0x000fec0003800000 */
[----:B------:R-:W-:Y:S01]  /*0280*/  IMAD.MOV.U32 R4, RZ, RZ, RZ ;  /* 0x000000ffff047224 */ /* 0x000fe200078e00ff */
[----:B------:R-:W-:Y:S01]  /*0290*/  ULDC.64 UR4, c[0x0][0x238] ;  /* 0x00008e0000047ab9 */ /* 0x000fe20000000a00 */
[----:B------:R-:W-:Y:S02]  /*02a0*/  ISETP.NE.AND P0, PT, R6, 0x3, PT ;  /* 0x000000030600780c */ /* 0x000fe40003f05270 */
[----:B------:R-:W-:Y:S01]  /*02b0*/  IMAD.HI.U32 R2, R5, UR4, R4 ;  /* 0x0000000405027c27 */ /* 0x000fe2000f8e0004 */
[----:B------:R-:W-:-:S04]  /*02c0*/  ULDC UR4, c[0x0][0x234] ;  /* 0x00008d0000047ab9 */ /* 0x000fc80000000800 */
[----:B------:R-:W-:-:S05]  /*02d0*/  SHF.R.U32.HI R3, RZ, UR5, R2 ;  /* 0x00000005ff037c19 */ /* 0x000fca0008011602 */
[----:B------:R-:W-:-:S04]  /*02e0*/  IMAD.MOV R4, RZ, RZ, -R3 ;  /* 0x000000ffff047224 */ /* 0x000fc800078e0a03 */
[----:B------:R-:W-:Y:S01]  /*02f0*/  IMAD R5, R4, UR4, R5 ;  /* 0x0000000404057c24 */ /* 0x000fe2000f8e0205 */
[----:B------:R-:W-:-:S03]  /*0300*/  ULDC.64 UR4, c[0x0][0x358] ;  /* 0x0000d60000047ab9 */ /* 0x000fc60000000a00 */
[C---:B------:R-:W-:Y:S02]  /*0310*/  IMAD R16, R5.reuse, UR4, R16 ;  /* 0x0000000405107c24 */ /* 0x040fe4000f8e0210 */
[----:B------:R-:W-:Y:S01]  /*0320*/  IMAD R0, R5, UR5, R0 ;  /* 0x0000000505007c24 */ /* 0x000fe2000f8e0200 */
[----:B------:R-:W-:Y:S06]  /*0330*/  @!P0 BRA `(.L_x_2) ;  /* 0x0000001000188947 */ /* 0x000fec0003800000 */
[----:B------:R-:W-:Y:S01]  /*0340*/  IMAD.MOV.U32 R2, RZ, RZ, RZ ;  /* 0x000000ffff027224 */ /* 0x000fe200078e00ff */
[----:B------:R-:W-:Y:S01]  /*0350*/  ULDC.64 UR6, c[0x0][0x240] ;  /* 0x0000900000067ab9 */ /* 0x000fe20000000a00 */
[----:B------:R-:W-:Y:S01]  /*0360*/  ULDC UR4, c[0x0][0x248] ;  /* 0x0000920000047ab9 */ /* 0x000fe20000000800 */
[----:B------:R-:W-:Y:S01]  /*0370*/  ISETP.NE.AND P0, PT, R6, 0x4, PT ;  /* 0x000000040600780c */ /* 0x000fe20003f05270 */
[----:B------:R-:W-:-:S05]  /*0380*/  IMAD.HI.U32 R4, R3, UR7, R2 ;  /* 0x0000000703047c27 */ /* 0x000fca000f8e0002 */
[----:B------:R-:W-:Y:S01]  /*0390*/  SHF.R.U32.HI R5, RZ, UR4, R4 ;  /* 0x00000004ff057c19 */ /* 0x000fe20008011604 */
[----:B------:R-:W-:-:S04]  /*03a0*/  ULDC.64 UR4, c[0x0][0x360] ;  /* 0x0000d80000047ab9 */ /* 0x000fc80000000a00 */
[----:B------:R-:W-:-:S04]  /*03b0*/  IMAD.MOV R2, RZ, RZ, -R5 ;  /* 0x000000ffff027224 */ /* 0x000fc800078e0a05 */
[----:B------:R-:W-:-:S04]  /*03c0*/  IMAD R3, R2, UR6, R3 ;  /* 0x0000000602037c24 */ /* 0x000fc8000f8e0203 */
[C---:B------:R-:W-:Y:S02]  /*03d0*/  IMAD R16, R3.reuse, UR4, R16 ;  /* 0x0000000403107c24 */ /* 0x040fe4000f8e0210 */
        /* <DEDUP_REMOVED lines=243> */
[----:B------:R-:W-:-:S03]  /*1310*/  ULDC.64 UR4, c[0x0][0x340] ;  /* 0x0000d00000047ab9 */ /* 0x000fc60000000a00 */
[----:B------:R-:W-:Y:S01]  /*1320*/  IMAD.HI.U32 R2, R5, UR4, R4 ;  /* 0x0000000405027c27 */ /* 0x000fe2000f8e0004 */
[----:B------:R-:W-:-:S04]  /*1330*/  ULDC UR4, c[0x0][0x33c] ;  /* 0x0000cf0000047ab9 */ /* 0x000fc80000000800 */
[----:B------:R-:W-:-:S05]  /*1340*/  SHF.R.U32.HI R2, RZ, UR5, R2 ;  /* 0x00000005ff027c19 */ /* 0x000fca0008011602 */
[----:B------:R-:W-:-:S04]  /*1350*/  IMAD.MOV R3, RZ, RZ, -R2 ;  /* 0x000000ffff037224 */ /* 0x000fc800078e0a02 */
[----:B------:R-:W-:Y:S01]  /*1360*/  IMAD R5, R3, UR4, R5 ;  /* 0x0000000403057c24 */ /* 0x000fe2000f8e0205 */
[----:B------:R-:W-:-:S03]  /*1370*/  ULDC.64 UR4, c[0x0][0x408] ;  /* 0x0001020000047ab9 */ /* 0x000fc60000000a00 */
[C---:B------:R-:W-:Y:S02]  /*1380*/  IMAD R16, R5.reuse, UR4, R16 ;  /* 0x0000000405107c24 */ /* 0x040fe4000f8e0210 */
[----:B------:R-:W-:-:S07]  /*1390*/  IMAD R0, R5, UR5, R0 ;  /* 0x0000000505007c24 */ /* 0x000fce000f8e0200 */
.L_x_2:
[----:B------:R-:W0:Y:S01]  /*13a0*/  LDC.U8 R5, c[0x0][0x431] ;  /* 0x00010c40ff057b82 */ /* 0x000e220000000000 */
[----:B------:R-:W-:Y:S01]  /*13b0*/  ULDC.64 UR4, c[0x0][0x410] ;  /* 0x0001040000047ab9 */ /* 0x000fe20000000a00 */
[----:B------:R-:W-:Y:S01]  /*13c0*/  ULDC.64 UR6, c[0x0][0x418] ;  /* 0x0001060000067ab9 */ /* 0x000fe20000000a00 */
[----:B------:R-:W-:Y:S02]  /*13d0*/  IADD3 R16, P1, R16, UR4, RZ ;  /* 0x0000000410107c10 */ /* 0x000fe4000ff3e0ff */
[----:B------:R-:W-:-:S03]  /*13e0*/  IADD3 R2, P2, R0, UR6, RZ ;  /* 0x0000000600027c10 */ /* 0x000fc6000ff5e0ff */
[----:B------:R-:W-:Y:S02]  /*13f0*/  IMAD.X R17, RZ, RZ, UR5, P1 ;  /* 0x00000005ff117e24 */ /* 0x000fe400088e06ff */
[----:B------:R-:W-:Y:S01]  /*1400*/  IMAD.X R3, RZ, RZ, UR7, P2 ;  /* 0x00000007ff037e24 */ /* 0x000fe200090e06ff */
[----:B0-----:R-:W-:-:S04]  /*1410*/  PRMT R4, R5, 0x9910, RZ ;  /* 0x0000991005047816 */ /* 0x001fc800000000ff */
[----:B------:R-:W-:-:S13]  /*1420*/  ISETP.GT.AND P0, PT, R4, 0x9, PT ;  /* 0x000000090400780c */ /* 0x000fda0003f04270 */
[----:B------:R-:W-:Y:S05]  /*1430*/  @P0 BRA `(.L_x_3) ;  /* 0x0000000400100947 */ /* 0x000fea0003800000 */
[----:B------:R-:W-:-:S13]  /*1440*/  ISETP.GT.AND P0, PT, R4, 0x4, PT ;  /* 0x000000040400780c */ /* 0x000fda0003f04270 */
[----:B------:R-:W-:Y:S05]  /*1450*/  @P0 BRA `(.L_x_4) ;  /* 0x0000000000800947 */ /* 0x000fea0003800000 */
[----:B------:R-:W-:-:S13]  /*1460*/  ISETP.GT.AND P0, PT, R4, 0x1, PT ;  /* 0x000000010400780c */ /* 0x000fda0003f04270 */
[----:B------:R-:W-:Y:S05]  /*1470*/  @P0 BRA `(.L_x_5) ;  /* 0x0000000000300947 */ /* 0x000fea0003800000 */
[----:B------:R-:W-:-:S13]  /*1480*/  ISETP.NE.AND P0, PT, R5, RZ, PT ;  /* 0x000000ff0500720c */ /* 0x000fda0003f05270 */
[----:B------:R-:W-:Y:S05]  /*1490*/  @!P0 BRA `(.L_x_6) ;  /* 0x0000000000188947 */ /* 0x000fea0003800000 */
[----:B------:R-:W-:-:S13]  /*14a0*/  ISETP.NE.AND P0, PT, R4, 0x1, PT ;  /* 0x000000010400780c */ /* 0x000fda0003f05270 */
[----:B------:R-:W-:Y:S05]  /*14b0*/  @P0 BRA `(.L_x_7) ;  /* 0x0000000c004c0947 */ /* 0x000fea0003800000 */
[----:B------:R-:W2:Y:S02]  /*14c0*/  LDG.E.S8 R2, desc[UR36][R2.64] ;  /* 0x0000002402027981 */ /* 0x000ea4000c1e1300 */
[----:B--2---:R-:W0:Y:S02]  /*14d0*/  I2F.S16 R0, R2 ;  /* 0x0000000200007306 */ /* 0x004e240000101400 */
[----:B0-----:R-:W-:Y:S01]  /*14e0*/  F2FP.BF16.F32.PACK_AB R0, RZ, R0 ;  /* 0x00000000ff00723e */ /* 0x001fe200000010ff */
[----:B------:R-:W-:Y:S06]  /*14f0*/  BRA `(.L_x_8) ;  /* 0x0000000c00a07947 */ /* 0x000fec0003800000 */
.L_x_6:
[----:B------:R-:W2:Y:S02]  /*1500*/  LDG.E.U8 R2, desc[UR36][R2.64] ;  /* 0x0000002402027981 */ /* 0x000ea4000c1e1100 */
[----:B--2---:R-:W-:-:S04]  /*1510*/  I2FP.F32.U32 R0, R2 ;  /* 0x0000000200007245 */ /* 0x004fc80000201000 */
[----:B------:R-:W-:Y:S01]  /*1520*/  F2FP.BF16.F32.PACK_AB R0, RZ, R0 ;  /* 0x00000000ff00723e */ /* 0x000fe200000010ff */
[----:B------:R-:W-:Y:S06]  /*1530*/  BRA `(.L_x_8) ;  /* 0x0000000c00907947 */ /* 0x000fec0003800000 */
.L_x_5:
[----:B------:R-:W-:-:S13]  /*1540*/  ISETP.NE.AND P0, PT, R4, 0x2, PT ;  /* 0x000000020400780c */ /* 0x000fda0003f05270 */
[----:B------:R-:W-:Y:S05]  /*1550*/  @!P0 BRA `(.L_x_9) ;  /* 0x0000000000308947 */ /* 0x000fea0003800000 */
[----:B------:R-:W-:-:S13]  /*1560*/  ISETP.NE.AND P0, PT, R4, 0x3, PT ;  /* 0x000000030400780c */ /* 0x000fda0003f05270 */
[----:B------:R-:W-:Y:S05]  /*1570*/  @!P0 BRA `(.L_x_10) ;  /* 0x0000000000188947 */ /* 0x000fea0003800000 */
[----:B------:R-:W-:-:S13]  /*1580*/  ISETP.NE.AND P0, PT, R4, 0x4, PT ;  /* 0x000000040400780c */ /* 0x000fda0003f05270 */
[----:B------:R-:W-:Y:S05]  /*1590*/  @P0 BRA `(.L_x_7) ;  /* 0x0000000c00140947 */ /* 0x000fea0003800000 */
[----:B------:R-:W2:Y:S02]  /*15a0*/  LDG.E.64 R2, desc[UR36][R2.64] ;  /* 0x0000002402027981 */ /* 0x000ea4000c1e1b00 */
[----:B--2---:R-:W0:Y:S02]  /*15b0*/  I2F.S64 R0, R2 ;  /* 0x0000000200007312 */ /* 0x004e240000301400 */
[----:B0-----:R-:W-:Y:S01]  /*15c0*/  F2FP.BF16.F32.PACK_AB R0, RZ, R0 ;  /* 0x00000000ff00723e */ /* 0x001fe200000010ff */
[----:B------:R-:W-:Y:S06]  /*15d0*/  BRA `(.L_x_8) ;  /* 0x0000000c00687947 */ /* 0x000fec0003800000 */
.L_x_10:
[----:B------:R-:W2:Y:S02]  /*15e0*/  LDG.E R2, desc[UR36][R2.64] ;  /* 0x0000002402027981 */ /* 0x000ea4000c1e1900 */
[----:B--2---:R-:W-:-:S04]  /*15f0*/  I2FP.F32.S32 R0, R2 ;  /* 0x0000000200007245 */ /* 0x004fc80000201400 */
[----:B------:R-:W-:Y:S01]  /*1600*/  F2FP.BF16.F32.PACK_AB R0, RZ, R0 ;  /* 0x00000000ff00723e */ /* 0x000fe200000010ff */
[----:B------:R-:W-:Y:S06]  /*1610*/  BRA `(.L_x_8) ;  /* 0x0000000c00587947 */ /* 0x000fec0003800000 */
.L_x_9:
[----:B------:R-:W2:Y:S02]  /*1620*/  LDG.E.U16 R2, desc[UR36][R2.64] ;  /* 0x0000002402027981 */ /* 0x000ea4000c1e1500 */
[----:B--2---:R-:W0:Y:S02]  /*1630*/  I2F.S16 R0, R2 ;  /* 0x0000000200007306 */ /* 0x004e240000101400 */
[----:B0-----:R-:W-:Y:S01]  /*1640*/  F2FP.BF16.F32.PACK_AB R0, RZ, R0 ;  /* 0x00000000ff00723e */ /* 0x001fe200000010ff */
[----:B------:R-:W-:Y:S06]  /*1650*/  BRA `(.L_x_8) ;  /* 0x0000000c00487947 */ /* 0x000fec0003800000 */
.L_x_4:
[----:B------:R-:W-:-:S13]  /*1660*/  ISETP.GT.AND P0, PT, R4, 0x6, PT ;  /* 0x000000060400780c */ /* 0x000fda0003f04270 */
[----:B------:R-:W-:Y:S05]  /*1670*/  @P0 BRA `(.L_x_11) ;  /* 0x00000000002c0947 */ /* 0x000fea0003800000 */
[----:B------:R-:W-:-:S13]  /*1680*/  ISETP.NE.AND P0, PT, R4, 0x5, PT ;  /* 0x000000050400780c */ /* 0x000fda0003f05270 */
[----:B------:R-:W-:Y:S05]  /*1690*/  @!P0 BRA `(.L_x_12) ;  /* 0x0000000000148947 */ /* 0x000fea0003800000 */
[----:B------:R-:W-:-:S13]  /*16a0*/  ISETP.NE.AND P0, PT, R4, 0x6, PT ;  /* 0x000000060400780c */ /* 0x000fda0003f05270 */
[----:B------:R-:W-:Y:S05]  /*16b0*/  @P0 BRA `(.L_x_7) ;  /* 0x0000000800cc0947 */ /* 0x000fea0003800000 */
[----:B------:R-:W2:Y:S02]  /*16c0*/  LDG.E R2, desc[UR36][R2.64] ;  /* 0x0000002402027981 */ /* 0x000ea4000c1e1900 */
[----:B--2---:R-:W-:Y:S01]  /*16d0*/  F2FP.BF16.F32.PACK_AB R0, RZ, R2 ;  /* 0x00000002ff00723e */ /* 0x004fe200000010ff */
[----:B------:R-:W-:Y:S06]  /*16e0*/  BRA `(.L_x_8) ;  /* 0x0000000c00247947 */ /* 0x000fec0003800000 */
.L_x_12:
[----:B------:R-:W2:Y:S02]  /*16f0*/  LDG.E.U16 R0, desc[UR36][R2.64] ;  /* 0x0000002402007981 */ /* 0x000ea4000c1e1500 */
[----:B--2---:R-:W-:-:S05]  /*1700*/  HADD2.F32 R0, -RZ, R0.H0_H0 ;  /* 0x20000000ff007230 */ /* 0x004fca0000004100 */
[----:B------:R-:W-:Y:S01]  /*1710*/  F2FP.BF16.F32.PACK_AB R0, RZ, R0 ;  /* 0x00000000ff00723e */ /* 0x000fe200000010ff */
[----:B------:R-:W-:Y:S06]  /*1720*/  BRA `(.L_x_8) ;  /* 0x0000000c00147947 */ /* 0x000fec0003800000 */
.L_x_11:
[----:B------:R-:W-:-:S13]  /*1730*/  ISETP.NE.AND P0, PT, R4, 0x7, PT ;  /* 0x000000070400780c */ /* 0x000fda0003f05270 */
[----:B------:R-:W-:Y:S05]  /*1740*/  @!P0 BRA `(.L_x_13) ;  /* 0x00000000002c8947 */ /* 0x000fea0003800000 */
[----:B------:R-:W-:-:S13]  /*1750*/  ISETP.NE.AND P0, PT, R4, 0x8, PT ;  /* 0x000000080400780c */ /* 0x000fda0003f05270 */
[----:B------:R-:W-:Y:S05]  /*1760*/  @!P0 BRA `(.L_x_14) ;  /* 0x0000000000148947 */ /* 0x000fea0003800000 */
[----:B------:R-:W-:-:S13]  /*1770*/  ISETP.NE.AND P0, PT, R4, 0x9, PT ;  /* 0x000000090400780c */ /* 0x000fda0003f05270 */
[----:B------:R-:W-:Y:S05]  /*1780*/  @P0 BRA `(.L_x_7) ;  /* 0x0000000800980947 */ /* 0x000fea0003800000 */
[----:B------:R-:W2:Y:S02]  /*1790*/  LDG.E R2, desc[UR36][R2.64] ;  /* 0x0000002402027981 */ /* 0x000ea4000c1e1900 */
[----:B--2---:R-:W-:Y:S01]  /*17a0*/  F2FP.BF16.F32.PACK_AB R0, RZ, R2 ;  /* 0x00000002ff00723e */ /* 0x004fe200000010ff */
[----:B------:R-:W-:Y:S06]  /*17b0*/  BRA `(.L_x_8) ;  /* 0x0000000800f07947 */ /* 0x000fec0003800000 */
.L_x_14:
[----:B------:R-:W2:Y:S02]  /*17c0*/  LDG.E.U16 R2, desc[UR36][R2.64] ;  /* 0x0000002402027981 */ /* 0x000ea4000c1e1500 */
[----:B--2---:R-:W-:-:S05]  /*17d0*/  HADD2.F32 R0, -RZ, R2.H0_H0 ;  /* 0x20000002ff007230 */ /* 0x004fca0000004100 */
[----:B------:R-:W-:Y:S01]  /*17e0*/  F2FP.BF16.F32.PACK_AB R0, RZ, R0 ;  /* 0x00000000ff00723e */ /* 0x000fe200000010ff */
[----:B------:R-:W-:Y:S06]  /*17f0*/  BRA `(.L_x_8) ;  /* 0x0000000800e07947 */ /* 0x000fec0003800000 */
.L_x_13:
[----:B------:R-:W2:Y:S01]  /*1800*/  LDG.E.64 R2, desc[UR36][R2.64] ;  /* 0x0000002402027981 */ /* 0x000ea2000c1e1b00 */
[----:B------:R-:W-:Y:S01]  /*1810*/  UMOV UR4, 0xf0000000 ;  /* 0xf000000000047882 */ /* 0x000fe20000000000 */
[----:B------:R-:W-:Y:S01]  /*1820*/  UMOV UR5, 0x380fffff ;  /* 0x380fffff00057882 */ /* 0x000fe20000000000 */
[----:B--2---:R-:W0:Y:S01]  /*1830*/  F2F.F32.F64 R0, R2 ;  /* 0x0000000200007310 */ /* 0x004e220000301000 */
[----:B------:R-:W-:-:S14]  /*1840*/  DSETP.GEU.AND P0, PT, |R2|, UR4, PT ;  /* 0x0000000402007e2a */ /* 0x000fdc000bf0e200 */
[----:B0-----:R-:W-:-:S05]  /*1850*/  @!P0 FMUL R0, R0, 1.175494350822287508e-38 ;  /* 0x0080000000008820 */ /* 0x001fca0000400000 */
[----:B------:R-:W-:Y:S01]  /*1860*/  F2FP.BF16.F32.PACK_AB R0, RZ, R0 ;  /* 0x00000000ff00723e */ /* 0x000fe200000010ff */
[----:B------:R-:W-:Y:S06]  /*1870*/  BRA `(.L_x_8) ;  /* 0x0000000800c07947 */ /* 0x000fec0003800000 */
.L_x_3:
[----:B------:R-:W-:-:S13]  /*1880*/  ISETP.GT.AND P0, PT, R4, 0x18, PT ;  /* 0x000000180400780c */ /* 0x000fda0003f04270 */
[----:B------:R-:W-:Y:S05]  /*1890*/  @P0 BRA `(.L_x_15) ;  /* 0x0000000400000947 */ /* 0x000fea0003800000 */
[----:B------:R-:W-:-:S13]  /*18a0*/  ISETP.GT.AND P0, PT, R4, 0xe, PT ;  /* 0x0000000e0400780c */ /* 0x000fda0003f04270 */
[----:B------:R-:W-:Y:S05]  /*18b0*/  @P0 BRA `(.L_x_16) ;  /* 0x0000000000440947 */ /* 0x000fea0003800000 */
[----:B------:R-:W-:-:S13]  /*18c0*/  ISETP.NE.AND P0, PT, R4, 0xa, PT ;  /* 0x0000000a0400780c */ /* 0x000fda0003f05270 */
[----:B------:R-:W-:Y:S05]  /*18d0*/  @!P0 BRA `(.L_x_17) ;  /* 0x00000000001c8947 */ /* 0x000fea0003800000 */
[----:B------:R-:W-:-:S13]  /*18e0*/  ISETP.NE.AND P0, PT, R4, 0xb, PT ;  /* 0x0000000b0400780c */ /* 0x000fda0003f05270 */
[----:B------:R-:W-:Y:S05]  /*18f0*/  @P0 BRA `(.L_x_7) ;  /* 0x00000008003c0947 */ /* 0x000fea0003800000 */
[----:B------:R-:W2:Y:S02]  /*1900*/  LDG.E.U8 R2, desc[UR36][R2.64] ;  /* 0x0000002402027981 */ /* 0x000ea4000c1e1100 */
[----:B--2---:R-:W-:-:S04]  /*1910*/  ISETP.NE.AND P0, PT, R2, RZ, PT ;  /* 0x000000ff0200720c */ /* 0x004fc80003f05270 */
[----:B------:R-:W-:-:S04]  /*1920*/  FSEL R0, RZ, 1, !P0 ;  /* 0x3f800000ff007808 */ /* 0x000fc80004000000 */
[----:B------:R-:W-:Y:S01]  /*1930*/  F2FP.BF16.F32.PACK_AB R0, RZ, R0 ;  /* 0x00000000ff00723e */ /* 0x000fe200000010ff */
[----:B------:R-:W-:Y:S06]  /*1940*/  BRA `(.L_x_8) ;  /* 0x00000008008c7947 */ /* 0x000fec0003800000 */
.L_x_17:
        /* <DEDUP_REMOVED lines=8> */
.L_x_16:
[----:B------:R-:W-:-:S13]  /*19d0*/  ISETP.NE.AND P0, PT, R4, 0xf, PT ;  /* 0x0000000f0400780c */ /* 0x000fda0003f05270 */
[----:B------:R-:W-:Y:S05]  /*19e0*/  @!P0 BRA `(.L_x_18) ;  /* 0x0000000000a48947 */ /* 0x000fea0003800000 */
[----:B------:R-:W-:-:S13]  /*19f0*/  ISETP.NE.AND P0, PT, R4, 0x17, PT ;  /* 0x000000170400780c */ /* 0x000fda0003f05270 */
[----:B------:R-:W-:Y:S05]  /*1a00*/  @!P0 BRA `(.L_x_19) ;  /* 0x0000000000608947 */ /* 0x000fea0003800000 */
[----:B------:R-:W-:-:S13]  /*1a10*/  ISETP.NE.AND P0, PT, R4, 0x18, PT ;  /* 0x000000180400780c */ /* 0x000fda0003f05270 */
[----:B------:R-:W-:Y:S05]  /*1a20*/  @P0 BRA `(.L_x_7) ;  /* 0x0000000400f00947 */ /* 0x000fea0003800000 */
[----:B------:R-:W2:Y:S01]  /*1a30*/  LDG.E.U8 R0, desc[UR36][R2.64] ;  /* 0x0000002402007981 */ /* 0x000ea2000c1e1100 */
[----:B------:R-:W-:Y:S02]  /*1a40*/  IMAD.MOV.U32 R8, RZ, RZ, -0x800000 ;  /* 0xff800000ff087424 */ /* 0x000fe400078e00ff */
[----:B--2---:R-:W-:-:S05]  /*1a50*/  IMAD.SHL.U32 R0, R0, 0x1000000, RZ ;  /* 0x0100000000007824 */ /* 0x004fca00078e00ff */
[----:B------:R-:W-:-:S04]  /*1a60*/  LOP3.LUT R4, R0, 0x7f000000, RZ, 0xc0, !PT ;  /* 0x7f00000000047812 */ /* 0x000fc800078ec0ff */
[----:B------:R-:W0:Y:S01]  /*1a70*/  FLO.U32 R5, R4 ;  /* 0x0000000400057300 */ /* 0x000e2200000e0000 */
[C---:B------:R-:W-:Y:S02]  /*1a80*/  VIADD R6, R4.reuse, 0x1000000 ;  /* 0x0100000004067836 */ /* 0x040fe40000000000 */
[----:B------:R-:W-:-:S03]  /*1a90*/  VIADD R2, R4, 0xffffffff ;  /* 0xffffffff04027836 */ /* 0x000fc60000000000 */
[----:B------:R-:W-:Y:S02]  /*1aa0*/  SHF.R.S32.HI R6, RZ, 0x8, R6 ;  /* 0x00000008ff067819 */ /* 0x000fe40000011406 */
[----:B------:R-:W-:Y:S02]  /*1ab0*/  SHF.R.S32.HI R2, RZ, 0x1f, R2 ;  /* 0x0000001fff027819 */ /* 0x000fe40000011402 */
[----:B0-----:R-:W-:-:S04]  /*1ac0*/  IADD3 R5, -R5, 0x1f, RZ ;  /* 0x0000001f05057810 */ /* 0x001fc80007ffe1ff */
[C---:B------:R-:W-:Y:S01]  /*1ad0*/  ISETP.GT.U32.AND P0, PT, R5.reuse, 0x4, PT ;  /* 0x000000040500780c */ /* 0x040fe20003f04070 */
[----:B------:R-:W-:-:S05]  /*1ae0*/  VIADD R5, R5, 0xfffffffc ;  /* 0xfffffffc05057836 */ /* 0x000fca0000000000 */
[----:B------:R-:W-:-:S05]  /*1af0*/  SEL R5, R5, RZ, P0 ;  /* 0x000000ff05057207 */ /* 0x000fca0000000000 */
[----:B------:R-:W-:Y:S01]  /*1b00*/  IMAD R8, R5, R8, 0x3c000000 ;  /* 0x3c00000005087424 */ /* 0x000fe200078e0208 */
[----:B------:R-:W-:-:S04]  /*1b10*/  SHF.L.U32 R5, R4, R5, RZ ;  /* 0x0000000504057219 */ /* 0x000fc800000006ff */
[----:B------:R-:W-:-:S04]  /*1b20*/  LEA.HI R5, R5, R8, RZ, 0x1c ;  /* 0x0000000805057211 */ /* 0x000fc800078fe0ff */
[----:B------:R-:W-:-:S04]  /*1b30*/  LOP3.LUT R5, R5, 0x7f800000, R6, 0xf8, !PT ;  /* 0x7f80000005057812 */ /* 0x000fc800078ef806 */
[----:B------:R-:W-:-:S04]  /*1b40*/  LOP3.LUT R5, R5, R2, RZ, 0x30, !PT ;  /* 0x0000000205057212 */ /* 0x000fc800078e30ff */
[----:B------:R-:W-:-:S04]  /*1b50*/  LOP3.LUT R5, R5, 0x80000000, R0, 0xf8, !PT ;  /* 0x8000000005057812 */ /* 0x000fc800078ef800 */
[----:B------:R-:W-:-:S04]  /*1b60*/  F2FP.BF16.F32.PACK_AB R5, RZ, R5 ;  /* 0x00000005ff05723e */ /* 0x000fc800000010ff */
[----:B------:R-:W-:Y:S01]  /*1b70*/  PRMT R0, R5, 0x7610, R0 ;  /* 0x0000761005007816 */ /* 0x000fe20000000000 */
[----:B------:R-:W-:Y:S06]  /*1b80*/  BRA `(.L_x_8) ;  /* 0x0000000400fc7947 */ /* 0x000fec0003800000 */
.L_x_19:
[----:B------:R-:W2:Y:S02]  /*1b90*/  LDG.E.U8 R2, desc[UR36][R2.64] ;  /* 0x0000002402027981 */ /* 0x000ea4000c1e1100 */
[C---:B--2---:R-:W-:Y:S02]  /*1ba0*/  IMAD.SHL.U32 R0, R2.reuse, 0x2000000, RZ ;  /* 0x0200000002007824 */ /* 0x044fe400078e00ff */
[----:B------:R-:W-:-:S03]  /*1bb0*/  IMAD.SHL.U32 R5, R2, 0x1000000, RZ ;  /* 0x0100000002057824 */ /* 0x000fc600078e00ff */
[----:B------:R-:W-:-:S13]  /*1bc0*/  ISETP.GE.U32.AND P0, PT, R0, 0x8000000, PT ;  /* 0x080000000000780c */ /* 0x000fda0003f06070 */
[C---:B------:R-:W-:Y:S02]  /*1bd0*/  @!P0 IMAD.SHL.U32 R0, R2.reuse, 0x100, RZ ;  /* 0x0000010002008824 */ /* 0x040fe400078e00ff */
[----:B------:R-:W-:-:S03]  /*1be0*/  @P0 IMAD.SHL.U32 R4, R2, 0x200000, RZ ;  /* 0x0020000002040824 */ /* 0x000fc600078e00ff */
[----:B------:R-:W-:Y:S02]  /*1bf0*/  @!P0 LOP3.LUT R0, R0, 0x7f00, RZ, 0xc0, !PT ;  /* 0x00007f0000008812 */ /* 0x000fe400078ec0ff */
[----:B------:R-:W-:Y:S02]  /*1c00*/  @P0 LOP3.LUT R4, R4, 0x70000000, RZ, 0xfc, !PT ;  /* 0x7000000004040812 */ /* 0x000fe400078efcff */
[----:B------:R-:W-:-:S03]  /*1c10*/  @!P0 LOP3.LUT R0, R0, 0x3f000000, RZ, 0xfc, !PT ;  /* 0x3f00000000008812 */ /* 0x000fc600078efcff */
[----:B------:R-:W-:Y:S02]  /*1c20*/  @P0 FMUL.FTZ R4, R4, 1.9259299443872358531e-34 ;  /* 0x0780000004040820 */ /* 0x000fe40000410000 */
[----:B------:R-:W-:-:S05]  /*1c30*/  @!P0 FADD.FTZ R4, R0, -0.5 ;  /* 0xbf00000000048421 */ /* 0x000fca0000010000 */
[----:B------:R-:W-:-:S04]  /*1c40*/  LOP3.LUT R4, R4, 0x80000000, R5, 0xf8, !PT ;  /* 0x8000000004047812 */ /* 0x000fc800078ef805 */
[----:B------:R-:W-:-:S04]  /*1c50*/  F2FP.BF16.F32.PACK_AB R4, RZ, R4 ;  /* 0x00000004ff04723e */ /* 0x000fc800000010ff */
[----:B------:R-:W-:Y:S01]  /*1c60*/  PRMT R0, R4, 0x7610, R0 ;  /* 0x0000761004007816 */ /* 0x000fe20000000000 */
[----:B------:R-:W-:Y:S06]  /*1c70*/  BRA `(.L_x_8) ;  /* 0x0000000400c07947 */ /* 0x000fec0003800000 */
.L_x_18:
[----:B------:R0:W5:Y:S01]  /*1c80*/  LDG.E.U16 R0, desc[UR36][R2.64] ;  /* 0x0000002402007981 */ /* 0x000162000c1e1500 */
[----:B------:R-:W-:Y:S05]  /*1c90*/  BRA `(.L_x_8) ;  /* 0x0000000400b87947 */ /* 0x000fea0003800000 */
.L_x_15:
[----:B------:R-:W-:-:S13]  /*1ca0*/  ISETP.GT.AND P0, PT, R4, 0x1b, PT ;  /* 0x0000001b0400780c */ /* 0x000fda0003f04270 */
[----:B------:R-:W-:Y:S05]  /*1cb0*/  @P0 BRA `(.L_x_20) ;  /* 0x0000000400080947 */ /* 0x000fea0003800000 */
[----:B------:R-:W-:-:S13]  /*1cc0*/  ISETP.NE.AND P0, PT, R4, 0x19, PT ;  /* 0x000000190400780c */ /* 0x000fda0003f05270 */
[----:B------:R-:W-:Y:S05]  /*1cd0*/  @!P0 BRA `(.L_x_21) ;  /* 0x0000000000908947 */ /* 0x000fea0003800000 */
[----:B------:R-:W-:-:S13]  /*1ce0*/  ISETP.NE.AND P0, PT, R4, 0x1a, PT ;  /* 0x0000001a0400780c */ /* 0x000fda0003f05270 */
[----:B------:R-:W-:Y:S05]  /*1cf0*/  @!P0 BRA `(.L_x_22) ;  /* 0x0000000000188947 */ /* 0x000fea0003800000 */
[----:B------:R-:W-:-:S13]  /*1d00*/  ISETP.NE.AND P0, PT, R4, 0x1b, PT ;  /* 0x0000001b0400780c */ /* 0x000fda0003f05270 */
[----:B------:R-:W-:Y:S05]  /*1d10*/  @P0 BRA `(.L_x_7) ;  /* 0x0000000400340947 */ /* 0x000fea0003800000 */
[----:B------:R-:W2:Y:S02]  /*1d20*/  LDG.E.U16 R0, desc[UR36][R2.64] ;  /* 0x0000002402007981 */ /* 0x000ea4000c1e1500 */
[----:B--2---:R-:W-:-:S04]  /*1d30*/  I2FP.F32.U32 R0, R0 ;  /* 0x0000000000007245 */ /* 0x004fc80000201000 */
[----:B------:R-:W-:Y:S01]  /*1d40*/  F2FP.BF16.F32.PACK_AB R0, RZ, R0 ;  /* 0x00000000ff00723e */ /* 0x000fe200000010ff */
[----:B------:R-:W-:Y:S06]  /*1d50*/  BRA `(.L_x_8) ;  /* 0x0000000400887947 */ /* 0x000fec0003800000 */
.L_x_22:
[----:B------:R-:W2:Y:S01]  /*1d60*/  LDG.E.U8 R2, desc[UR36][R2.64] ;  /* 0x0000002402027981 */ /* 0x000ea2000c1e1100 */
[----:B------:R-:W-:Y:S01]  /*1d70*/  BSSY B0, `(.L_x_23) ;  /* 0x0000018000007945 */ /* 0x000fe20003800000 */
[----:B------:R-:W-:Y:S01]  /*1d80*/  IMAD.MOV.U32 R0, RZ, RZ, RZ ;  /* 0x000000ffff007224 */ /* 0x000fe200078e00ff */
[----:B--2---:R-:W-:-:S13]  /*1d90*/  ISETP.NE.AND P0, PT, R2, RZ, PT ;  /* 0x000000ff0200720c */ /* 0x004fda0003f05270 */
[----:B------:R-:W-:Y:S05]  /*1da0*/  @!P0 BRA `(.L_x_24) ;  /* 0x0000000000508947 */ /* 0x000fea0003800000 */
[----:B------:R-:W-:-:S13]  /*1db0*/  ISETP.NE.AND P0, PT, R2, 0x80, PT ;  /* 0x000000800200780c */ /* 0x000fda0003f05270 */
[----:B------:R-:W-:Y:S01]  /*1dc0*/  @!P0 IMAD.MOV.U32 R0, RZ, RZ, 0x7f800001 ;  /* 0x7f800001ff008424 */ /* 0x000fe200078e00ff */
[----:B------:R-:W-:Y:S06]  /*1dd0*/  @!P0 BRA `(.L_x_24) ;  /* 0x0000000000448947 */ /* 0x000fec0003800000 */
[C---:B------:R-:W-:Y:S01]  /*1de0*/  LOP3.LUT P0, R0, R2.reuse, 0x78, RZ, 0xc0, !PT ;  /* 0x0000007802007812 */ /* 0x040fe2000780c0ff */
[----:B------:R-:W-:Y:S01]  /*1df0*/  BSSY B1, `(.L_x_25) ;  /* 0x000000c000017945 */ /* 0x000fe20003800000 */
[----:B------:R-:W-:Y:S02]  /*1e00*/  SHF.R.U32.HI R3, RZ, 0x7, R2 ;  /* 0x00000007ff037819 */ /* 0x000fe40000011602 */
[----:B------:R-:W-:Y:S02]  /*1e10*/  LOP3.LUT R2, R2, 0x7, RZ, 0xc0, !PT ;  /* 0x0000000702027812 */ /* 0x000fe400078ec0ff */
[----:B------:R-:W-:Y:S01]  /*1e20*/  SHF.R.U32.HI R0, RZ, 0x3, R0 ;  /* 0x00000003ff007819 */ /* 0x000fe20000011600 */
[----:B------:R-:W-:-:S06]  /*1e30*/  IMAD.U32 R4, R3, -0x80000000, RZ ;  /* 0x8000000003047824 */ /* 0x000fcc00078e00ff */
[----:B------:R-:W-:Y:S05]  /*1e40*/  @P0 BRA `(.L_x_26) ;  /* 0x0000000000180947 */ /* 0x000fea0003800000 */
[----:B------:R-:W0:Y:S02]  /*1e50*/  FLO.U32 R3, R2 ;  /* 0x0000000200037300 */ /* 0x000e2400000e0000 */
[----:B0-----:R-:W-:-:S04]  /*1e60*/  IADD3 R3, -R3, 0x1f, RZ ;  /* 0x0000001f03037810 */ /* 0x001fc80007ffe1ff */
[----:B------:R-:W-:Y:S01]  /*1e70*/  IADD3 R0, R0, 0x1d, -R3 ;  /* 0x0000001d00007810 */ /* 0x000fe20007ffe803 */
[----:B------:R-:W-:-:S05]  /*1e80*/  VIADD R5, R3, 0xffffffe4 ;  /* 0xffffffe403057836 */ /* 0x000fca0000000000 */
[----:B------:R-:W-:-:S04]  /*1e90*/  SHF.L.U32 R5, R2, R5, RZ ;  /* 0x0000000502057219 */ /* 0x000fc800000006ff */
[----:B------:R-:W-:-:S07]  /*1ea0*/  LOP3.LUT R2, R5, 0x7, RZ, 0xc0, !PT ;  /* 0x0000000705027812 */ /* 0x000fce00078ec0ff */
.L_x_26:
[----:B------:R-:W-:Y:S05]  /*1eb0*/  BSYNC B1 ;  /* 0x0000000000017941 */ /* 0x000fea0003800000 */
.L_x_25:
[----:B------:R-:W-:Y:S01]  /*1ec0*/  LEA R3, R0, 0x3b800000, 0x17 ;  /* 0x3b80000000037811 */ /* 0x000fe200078eb8ff */
[----:B------:R-:W-:-:S05]  /*1ed0*/  IMAD.SHL.U32 R0, R2, 0x100000, RZ ;  /* 0x0010000002007824 */ /* 0x000fca00078e00ff */
[----:B------:R-:W-:-:S07]  /*1ee0*/  LOP3.LUT R0, R3, R0, R4, 0xfe, !PT ;  /* 0x0000000003007212 */ /* 0x000fce00078efe04 */
.L_x_24:
[----:B------:R-:W-:Y:S05]  /*1ef0*/  BSYNC B0 ;  /* 0x0000000000007941 */ /* 0x000fea0003800000 */
.L_x_23:
[----:B------:R-:W-:Y:S01]  /*1f00*/  F2FP.BF16.F32.PACK_AB R0, RZ, R0 ;  /* 0x00000000ff00723e */ /* 0x000fe200000010ff */
[----:B------:R-:W-:Y:S06]  /*1f10*/  BRA `(.L_x_8) ;  /* 0x0000000400187947 */ /* 0x000fec0003800000 */
.L_x_21:
        /* <DEDUP_REMOVED lines=21> */
.L_x_30:
[----:B------:R-:W-:Y:S05]  /*2070*/  BSYNC B1 ;  /* 0x0000000000017941 */ /* 0x000fea0003800000 */
.L_x_29:
[----:B------:R-:W-:Y:S01]  /*2080*/  LEA R3, R0, 0x37800000, 0x17 ;  /* 0x3780000000037811 */ /* 0x000fe200078eb8ff */
[----:B------:R-:W-:-:S05]  /*2090*/  IMAD.SHL.U32 R0, R2, 0x200000, RZ ;  /* 0x0020000002007824 */ /* 0x000fca00078e00ff */
[----:B------:R-:W-:-:S07]  /*20a0*/  LOP3.LUT R0, R3, R0, R4, 0xfe, !PT ;  /* 0x0000000003007212 */ /* 0x000fce00078efe04 */
.L_x_28:
[----:B------:R-:W-:Y:S05]  /*20b0*/  BSYNC B0 ;  /* 0x0000000000007941 */ /* 0x000fea0003800000 */
.L_x_27:
[----:B------:R-:W-:Y:S01]  /*20c0*/  F2FP.BF16.F32.PACK_AB R0, RZ, R0 ;  /* 0x00000000ff00723e */ /* 0x000fe200000010ff */
[----:B------:R-:W-:Y:S06]  /*20d0*/  BRA `(.L_x_8) ;  /* 0x0000000000a87947 */ /* 0x000fec0003800000 */
.L_x_20:
[----:B------:R-:W-:-:S13]  /*20e0*/  ISETP.NE.AND P0, PT, R4, 0x1c, PT ;  /* 0x0000001c0400780c */ /* 0x000fda0003f05270 */
[----:B------:R-:W-:Y:S05]  /*20f0*/  @!P0 BRA `(.L_x_31) ;  /* 0x0000000000948947 */ /* 0x000fea0003800000 */
[----:B------:R-:W-:-:S13]  /*2100*/  ISETP.NE.AND P0, PT, R4, 0x1d, PT ;  /* 0x0000001d0400780c */ /* 0x000fda0003f05270 */
[----:B------:R-:W-:Y:S05]  /*2110*/  @!P0 BRA `(.L_x_32) ;  /* 0x00000000007c8947 */ /* 0x000fea0003800000 */
[----:B------:R-:W-:-:S13]  /*2120*/  ISETP.NE.AND P0, PT, R4, 0x2c, PT ;  /* 0x0000002c0400780c */ /* 0x000fda0003f05270 */
[----:B------:R-:W-:Y:S05]  /*2130*/  @P0 BRA `(.L_x_7) ;  /* 0x00000000002c0947 */ /* 0x000fea0003800000 */
[----:B------:R-:W2:Y:S01]  /*2140*/  LDG.E.U8 R2, desc[UR36][R2.64] ;  /* 0x0000002402027981 */ /* 0x000ea2000c1e1100 */
[----:B------:R-:W-:Y:S01]  /*2150*/  BSSY B0, `(.L_x_33) ;  /* 0x0000007000007945 */ /* 0x000fe20003800000 */
[----:B------:R-:W-:Y:S01]  /*2160*/  IMAD.MOV.U32 R0, RZ, RZ, 0x400000 ;  /* 0x00400000ff007424 */ /* 0x000fe200078e00ff */
[----:B--2---:R-:W-:-:S13]  /*2170*/  ISETP.NE.AND P0, PT, R2, RZ, PT ;  /* 0x000000ff0200720c */ /* 0x004fda0003f05270 */
[----:B------:R-:W-:Y:S05]  /*2180*/  @!P0 BRA `(.L_x_34) ;  /* 0x00000000000c8947 */ /* 0x000fea0003800000 */
[----:B------:R-:W-:-:S13]  /*2190*/  ISETP.NE.AND P0, PT, R2, 0xff, PT ;  /* 0x000000ff0200780c */ /* 0x000fda0003f05270 */
[----:B------:R-:W-:Y:S02]  /*21a0*/  @!P0 IMAD.MOV.U32 R0, RZ, RZ, 0x7f800001 ;  /* 0x7f800001ff008424 */ /* 0x000fe400078e00ff */
[----:B------:R-:W-:-:S07]  /*21b0*/  @P0 IMAD.SHL.U32 R0, R2, 0x800000, RZ ;  /* 0x0080000002000824 */ /* 0x000fce00078e00ff */
.L_x_34:
[----:B------:R-:W-:Y:S05]  /*21c0*/  BSYNC B0 ;  /* 0x0000000000007941 */ /* 0x000fea0003800000 */
.L_x_33:
[----:B------:R-:W-:Y:S01]  /*21d0*/  F2FP.BF16.F32.PACK_AB R0, RZ, R0 ;  /* 0x00000000ff00723e */ /* 0x000fe200000010ff */
[----:B------:R-:W-:Y:S06]  /*21e0*/  BRA `(.L_x_8) ;  /* 0x0000000000647947 */ /* 0x000fec0003800000 */
.L_x_7:
[----:B------:R-:W-:Y:S01]  /*21f0*/  MOV R2, 0x0 ;  /* 0x0000000000027802 */ /* 0x000fe20000000f00 */
[----:B------:R-:W-:Y:S01]  /*2200*/  ULDC.64 UR4, c[0x4][0x198] ;  /* 0x0100660000047ab9 */ /* 0x000fe20000000a00 */
[----:B------:R-:W-:Y:S01]  /*2210*/  ULDC.64 UR6, c[0x4][0xa8] ;  /* 0x01002a0000067ab9 */ /* 0x000fe20000000a00 */
[----:B------:R-:W-:Y:S02]  /*2220*/  IMAD.U32 R4, RZ, RZ, UR4 ;  /* 0x00000004ff047e24 */ /* 0x000fe4000f8e00ff */
[----:B------:R-:W-:Y:S01]  /*2230*/  IMAD.U32 R5, RZ, RZ, UR5 ;  /* 0x00000005ff057e24 */ /* 0x000fe2000f8e00ff */
[----:B------:R-:W0:Y:S01]  /*2240*/  LDC.64 R2, c[0x4][R2] ;  /* 0x0100000002027b82 */ /* 0x000e220000000a00 */
[----:B------:R-:W-:Y:S01]  /*2250*/  ULDC.64 UR4, c[0x4][0x1a0] ;  /* 0x0100680000047ab9 */ /* 0x000fe20000000a00 */
[----:B------:R-:W-:Y:S02]  /*2260*/  IMAD.U32 R10, RZ, RZ, UR6 ;  /* 0x00000006ff0a7e24 */ /* 0x000fe4000f8e00ff */
[----:B------:R-:W-:-:S02]  /*2270*/  IMAD.U32 R6, RZ, RZ, UR4 ;  /* 0x00000004ff067e24 */ /* 0x000fc4000f8e00ff */
[----:B------:R-:W-:Y:S02]  /*2280*/  IMAD.U32 R7, RZ, RZ, UR5 ;  /* 0x00000005ff077e24 */ /* 0x000fe4000f8e00ff */
[----:B------:R-:W-:Y:S02]  /*2290*/  IMAD.U32 R11, RZ, RZ, UR7 ;  /* 0x00000007ff0b7e24 */ /* 0x000fe4000f8e00ff */
[----:B------:R-:W-:Y:S02]  /*22a0*/  IMAD.MOV.U32 R8, RZ, RZ, 0x4e ;  /* 0x0000004eff087424 */ /* 0x000fe400078e00ff */
[----:B------:R-:W-:Y:S02]  /*22b0*/  IMAD.MOV.U32 R12, RZ, RZ, 0x1 ;  /* 0x00000001ff0c7424 */ /* 0x000fe400078e00ff */
[----:B------:R-:W-:-:S07]  /*22c0*/  IMAD.MOV.U32 R13, RZ, RZ, RZ ;  /* 0x000000ffff0d7224 */ /* 0x000fce00078e00ff */
[----:B------:R-:W-:-:S07]  /*22d0*/  LEPC R20, `(.L_x_35) ;  /* 0x000000001014794e */ /* 0x000fce0000000000 */
[----:B0-----:R-:W-:Y:S05]  /*22e0*/  CALL.ABS.NOINC R2 ;  /* 0x0000000002007343 */ /* 0x001fea0003c00000 */
.L_x_35:
[----:B------:R-:W-:Y:S01]  /*22f0*/  PRMT R0, RZ, 0x7610, R0 ;  /* 0x00007610ff007816 */ /* 0x000fe20000000000 */
[----:B------:R-:W-:Y:S06]  /*2300*/  BRA `(.L_x_8) ;  /* 0x00000000001c7947 */ /* 0x000fec0003800000 */
.L_x_32:
[----:B------:R-:W2:Y:S02]  /*2310*/  LDG.E.64 R2, desc[UR36][R2.64] ;  /* 0x0000002402027981 */ /* 0x000ea4000c1e1b00 */
[----:B--2---:R-:W0:Y:S02]  /*2320*/  I2F.U64 R0, R2 ;  /* 0x0000000200007312 */ /* 0x004e240000301000 */
[----:B0-----:R-:W-:Y:S01]  /*2330*/  F2FP.BF16.F32.PACK_AB R0, RZ, R0 ;  /* 0x00000000ff00723e */ /* 0x001fe200000010ff */
[----:B------:R-:W-:Y:S06]  /*2340*/  BRA `(.L_x_8) ;  /* 0x00000000000c7947 */ /* 0x000fec0003800000 */
.L_x_31:
[----:B------:R-:W2:Y:S02]  /*2350*/  LDG.E R2, desc[UR36][R2.64] ;  /* 0x0000002402027981 */ /* 0x000ea4000c1e1900 */
[----:B--2---:R-:W-:-:S04]  /*2360*/  I2FP.F32.U32 R0, R2 ;  /* 0x0000000200007245 */ /* 0x004fc80000201000 */
[----:B------:R-:W-:-:S07]  /*2370*/  F2FP.BF16.F32.PACK_AB R0, RZ, R0 ;  /* 0x00000000ff00723e */ /* 0x000fce00000010ff */
.L_x_8:
[----:B-----5:R-:W-:Y:S01]  /*2380*/  IMAD.U32 R0, R0, 0x10000, RZ ;  /* 0x0001000000007824 */ /* 0x020fe200078e00ff */
[----:B------:R-:W1:Y:S01]  /*2390*/  LDC.U8 R4, c[0x0][0x430] ;  /* 0x00010c00ff047b82 */ /* 0x000e620000000000 */
[----:B------:R-:W-:Y:S02]  /*23a0*/  ULDC.U16 UR4, c[0x0][0x420] ;  /* 0x0001080000047ab9 */ /* 0x000fe40000000400 */
[----:B------:R-:W-:Y:S02]  /*23b0*/  USHF.L.U32 UR4, UR4, 0x10, URZ ;  /* 0x0000001004047899 */ /* 0x000fe4000800063f */
[----:B------:R-:W0:Y:S04]  /*23c0*/  MUFU.LG2 R0, R0 ;  /* 0x0000000000007308 */ /* 0x000e280000000c00 */
[----:B0-----:R-:W-:Y:S01]  /*23d0*/  FMUL.FTZ R2, R0, UR4 ;  /* 0x0000000400027c20 */ /* 0x001fe20008410000 */
[----:B-1----:R-:W-:-:S05]  /*23e0*/  PRMT R3, R4, 0x9910, RZ ;  /* 0x0000991004037816 */ /* 0x002fca00000000ff */
[----:B------:R-:W0:Y:S01]  /*23f0*/  MUFU.EX2 R2, R2 ;  /* 0x0000000200027308 */ /* 0x000e220000000800 */
[----:B------:R-:W-:-:S07]  /*2400*/  ISETP.GT.AND P0, PT, R3, 0x9, PT ;  /* 0x000000090300780c */ /* 0x000fce0003f04270 */
[----:B0-----:R0:W1:Y:S06]  /*2410*/  F2F.BF16.F32 R5, R2 ;  /* 0x0000000200057304 */ /* 0x00106c0000202000 */
        /* <DEDUP_REMOVED lines=9> */
[----:B-1----:R-:W-:-:S04]  /*24b0*/  IMAD.U32 R0, R5, 0x10000, RZ ;  /* 0x0001000005007824 */ /* 0x002fc800078e00ff */
[----:B------:R-:W1:Y:S02]  /*24c0*/  F2I.FTZ.TRUNC.NTZ R3, R0 ;  /* 0x0000000000037305 */ /* 0x000e64000021f100 */
[----:B-1----:R4:W-:Y:S01]  /*24d0*/  STG.E.U8 desc[UR36][R16.64], R3 ;  /* 0x0000000310007986 */ /* 0x0029e2000c101124 */
[----:B------:R-:W-:Y:S05]  /*24e0*/  BRA `(.L_x_41) ;  /* 0x0000000c00947947 */ /* 0x000fea0003800000 */
.L_x_39:
[----:B-1----:R-:W-:-:S06]  /*24f0*/  IMAD.U32 R3, R5, 0x10000, RZ ;  /* 0x0001000005037824 */ /* 0x002fcc00078e00ff */
[----:B0-----:R-:W0:Y:S02]  /*2500*/  F2I.S64.TRUNC R2, R3 ;  /* 0x0000000300027311 */ /* 0x001e24000020d900 */
[----:B0-----:R3:W-:Y:S01]  /*2510*/  STG.E.U8 desc[UR36][R16.64], R2 ;  /* 0x0000000210007986 */ /* 0x0017e2000c101124 */
[----:B------:R-:W-:Y:S05]  /*2520*/  BRA `(.L_x_41) ;  /* 0x0000000c00847947 */ /* 0x000fea0003800000 */
.L_x_38:
[----:B------:R-:W-:-:S13]  /*2530*/  ISETP.NE.AND P0, PT, R3, 0x2, PT ;  /* 0x000000020300780c */ /* 0x000fda0003f05270 */
[----:B------:R-:W-:Y:S05]  /*2540*/  @!P0 BRA `(.L_x_42) ;  /* 0x0000000000308947 */ /* 0x000fea0003800000 */
[----:B------:R-:W-:-:S13]  /*2550*/  ISETP.NE.AND P0, PT, R3, 0x3, PT ;  /* 0x000000030300780c */ /* 0x000fda0003f05270 */
[----:B------:R-:W-:Y:S05]  /*2560*/  @!P0 BRA `(.L_x_43) ;  /* 0x0000000000188947 */ /* 0x000fea0003800000 */
[----:B------:R-:W-:-:S13]  /*2570*/  ISETP.NE.AND P0, PT, R3, 0x4, PT ;  /* 0x000000040300780c */ /* 0x000fda0003f05270 */
[----:B------:R-:W-:Y:S05]  /*2580*/  @P0 BRA `(.L_x_40) ;  /* 0x0000000c000c0947 */ /* 0x000fea0003800000 */
[----:B01----:R-:W-:-:S06]  /*2590*/  IMAD.U32 R2, R5, 0x10000, RZ ;  /* 0x0001000005027824 */ /* 0x003fcc00078e00ff */
[----:B------:R-:W0:Y:S02]  /*25a0*/  F2I.S64.TRUNC R2, R2 ;  /* 0x0000000200027311 */ /* 0x000e24000020d900 */
[----:B0-----:R0:W-:Y:S01]  /*25b0*/  STG.E.64 desc[UR36][R16.64], R2 ;  /* 0x0000000210007986 */ /* 0x0011e2000c101b24 */
[----:B------:R-:W-:Y:S05]  /*25c0*/  BRA `(.L_x_41) ;  /* 0x0000000c005c7947 */ /* 0x000fea0003800000 */
.L_x_43:
[----:B-1----:R-:W-:-:S06]  /*25d0*/  IMAD.U32 R5, R5, 0x10000, RZ ;  /* 0x0001000005057824 */ /* 0x002fcc00078e00ff */
[----:B------:R-:W1:Y:S02]  /*25e0*/  F2I.FTZ.TRUNC.NTZ R5, R5 ;  /* 0x0000000500057305 */ /* 0x000e64000021f100 */
[----:B-1----:R1:W-:Y:S01]  /*25f0*/  STG.E desc[UR36][R16.64], R5 ;  /* 0x0000000510007986 */ /* 0x0023e2000c101924 */
[----:B------:R-:W-:Y:S05]  /*2600*/  BRA `(.L_x_41) ;  /* 0x0000000c004c7947 */ /* 0x000fea0003800000 */
.L_x_42:
[----:B-1----:R-:W-:-:S06]  /*2610*/  IMAD.U32 R5, R5, 0x10000, RZ ;  /* 0x0001000005057824 */ /* 0x002fcc00078e00ff */
[----:B------:R-:W1:Y:S02]  /*2620*/  F2I.FTZ.TRUNC.NTZ R5, R5 ;  /* 0x0000000500057305 */ /* 0x000e64000021f100 */
[----:B-1----:R2:W-:Y:S01]  /*2630*/  STG.E.U16 desc[UR36][R16.64], R5 ;  /* 0x0000000510007986 */ /* 0x0025e2000c101524 */
[----:B------:R-:W-:Y:S05]  /*2640*/  BRA `(.L_x_41) ;  /* 0x0000000c003c7947 */ /* 0x000fea0003800000 */
.L_x_37:
[----:B------:R-:W-:-:S13]  /*2650*/  ISETP.GT.AND P0, PT, R3, 0x6, PT ;  /* 0x000000060300780c */ /* 0x000fda0003f04270 */
[----:B------:R-:W-:Y:S05]  /*2660*/  @P0 BRA `(.L_x_44) ;  /* 0x00000000002c0947 */ /* 0x000fea0003800000 */
[----:B------:R-:W-:-:S13]  /*2670*/  ISETP.NE.AND P0, PT, R3, 0x5, PT ;  /* 0x000000050300780c */ /* 0x000fda0003f05270 */
[----:B------:R-:W-:Y:S05]  /*2680*/  @!P0 BRA `(.L_x_45) ;  /* 0x0000000000148947 */ /* 0x000fea0003800000 */
[----:B------:R-:W-:-:S13]  /*2690*/  ISETP.NE.AND P0, PT, R3, 0x6, PT ;  /* 0x000000060300780c */ /* 0x000fda0003f05270 */
[----:B------:R-:W-:Y:S05]  /*26a0*/  @P0 BRA `(.L_x_40) ;  /* 0x0000000800c40947 */ /* 0x000fea0003800000 */
[----:B-1----:R-:W-:-:S05]  /*26b0*/  IMAD.U32 R5, R5, 0x10000, RZ ;  /* 0x0001000005057824 */ /* 0x002fca00078e00ff */
[----:B------:R1:W-:Y:S01]  /*26c0*/  STG.E desc[UR36][R16.64], R5 ;  /* 0x0000000510007986 */ /* 0x0003e2000c101924 */
[----:B------:R-:W-:Y:S05]  /*26d0*/  BRA `(.L_x_41) ;  /* 0x0000000c00187947 */ /* 0x000fea0003800000 */
.L_x_45:
[----:B-1----:R-:W-:-:S05]  /*26e0*/  IMAD.U32 R0, R5, 0x10000, RZ ;  /* 0x0001000005007824 */ /* 0x002fca00078e00ff */
[----:B------:R-:W-:-:S05]  /*26f0*/  F2FP.F16.F32.PACK_AB R0, RZ, R0 ;  /* 0x00000000ff00723e */ /* 0x000fca00000000ff */
[----:B------:R1:W-:Y:S01]  /*2700*/  STG.E.U16 desc[UR36][R16.64], R0 ;  /* 0x0000000010007986 */ /* 0x0003e2000c101524 */
[----:B------:R-:W-:Y:S05]  /*2710*/  BRA `(.L_x_41) ;  /* 0x0000000c00087947 */ /* 0x000fea0003800000 */
.L_x_44:
[----:B------:R-:W-:-:S13]  /*2720*/  ISETP.NE.AND P0, PT, R3, 0x7, PT ;  /* 0x000000070300780c */ /* 0x000fda0003f05270 */
[----:B------:R-:W-:Y:S05]  /*2730*/  @!P0 BRA `(.L_x_46) ;  /* 0x0000000000348947 */ /* 0x000fea0003800000 */
[----:B------:R-:W-:-:S13]  /*2740*/  ISETP.NE.AND P0, PT, R3, 0x8, PT ;  /* 0x000000080300780c */ /* 0x000fda0003f05270 */
[----:B------:R-:W-:Y:S05]  /*2750*/  @!P0 BRA `(.L_x_47) ;  /* 0x0000000000188947 */ /* 0x000fea0003800000 */
[----:B------:R-:W-:-:S13]  /*2760*/  ISETP.NE.AND P0, PT, R3, 0x9, PT ;  /* 0x000000090300780c */ /* 0x000fda0003f05270 */
[----:B------:R-:W-:Y:S05]  /*2770*/  @P0 BRA `(.L_x_40) ;  /* 0x0000000800900947 */ /* 0x000fea0003800000 */
[----:B01----:R-:W-:Y:S02]  /*2780*/  IMAD.U32 R2, R5, 0x10000, RZ ;  /* 0x0001000005027824 */ /* 0x003fe400078e00ff */
[----:B------:R-:W-:-:S05]  /*2790*/  IMAD.MOV.U32 R3, RZ, RZ, RZ ;  /* 0x000000ffff037224 */ /* 0x000fca00078e00ff */
[----:B------:R0:W-:Y:S01]  /*27a0*/  STG.E.64 desc[UR36][R16.64], R2 ;  /* 0x0000000210007986 */ /* 0x0001e2000c101b24 */
[----:B------:R-:W-:Y:S05]  /*27b0*/  BRA `(.L_x_41) ;  /* 0x0000000800e07947 */ /* 0x000fea0003800000 */
.L_x_47:
[----:B-1----:R-:W-:-:S05]  /*27c0*/  IMAD.U32 R5, R5, 0x10000, RZ ;  /* 0x0001000005057824 */ /* 0x002fca00078e00ff */
[----:B------:R-:W-:-:S04]  /*27d0*/  F2FP.F16.F32.PACK_AB R3, RZ, R5 ;  /* 0x00000005ff03723e */ /* 0x000fc800000000ff */
[----:B------:R-:W-:-:S05]  /*27e0*/  PRMT R3, R3, 0x5410, RZ ;  /* 0x0000541003037816 */ /* 0x000fca00000000ff */
[----:B------:R1:W-:Y:S01]  /*27f0*/  STG.E desc[UR36][R16.64], R3 ;  /* 0x0000000310007986 */ /* 0x0003e2000c101924 */
[----:B------:R-:W-:Y:S05]  /*2800*/  BRA `(.L_x_41) ;  /* 0x0000000800cc7947 */ /* 0x000fea0003800000 */
.L_x_46:
[----:B01----:R-:W-:-:S04]  /*2810*/  IMAD.U32 R2, R5, 0x10000, RZ ;  /* 0x0001000005027824 */ /* 0x003fc800078e00ff */
[----:B------:R-:W-:-:S06]  /*2820*/  FMUL.FTZ R2, R2, 1 ;  /* 0x3f80000002027820 */ /* 0x000fcc0000410000 */
[----:B------:R-:W0:Y:S02]  /*2830*/  F2F.F64.F32 R2, R2 ;  /* 0x0000000200027310 */ /* 0x000e240000201800 */
[----:B0-----:R0:W-:Y:S01]  /*2840*/  STG.E.64 desc[UR36][R16.64], R2 ;  /* 0x0000000210007986 */ /* 0x0011e2000c101b24 */
[----:B------:R-:W-:Y:S05]  /*2850*/  BRA `(.L_x_41) ;  /* 0x0000000800b87947 */ /* 0x000fea0003800000 */
.L_x_36:
        /* <DEDUP_REMOVED lines=8> */
[----:B-1----:R-:W-:-:S05]  /*28e0*/  IMAD.U32 R5, R5, 0x10000, RZ ;  /* 0x0001000005057824 */ /* 0x002fca00078e00ff */
[----:B------:R-:W-:-:S04]  /*28f0*/  FSETP.NEU.FTZ.AND P0, PT, R5, RZ, PT ;  /* 0x000000ff0500720b */ /* 0x000fc80003f1d000 */
[----:B------:R-:W-:-:S05]  /*2900*/  SEL R3, RZ, 0x1, !P0 ;  /* 0x00000001ff037807 */ /* 0x000fca0004000000 */
[----:B------:R1:W-:Y:S01]  /*2910*/  STG.E.U8 desc[UR36][R16.64], R3 ;  /* 0x0000000310007986 */ /* 0x0003e2000c101124 */
[----:B------:R-:W-:Y:S05]  /*2920*/  BRA `(.L_x_41) ;  /* 0x0000000800847947 */ /* 0x000fea0003800000 */
.L_x_50:
[----:B-1----:R-:W-:Y:S01]  /*2930*/  IMAD.U32 R5, R5, 0x10000, RZ ;  /* 0x0001000005057824 */ /* 0x002fe200078e00ff */
[----:B------:R-:W-:-:S03]  /*2940*/  CS2R R6, SRZ ;  /* 0x0000000000067805 */ /* 0x000fc6000001ff00 */
[----:B------:R-:W-:-:S06]  /*2950*/  FMUL.FTZ R5, R5, 1 ;  /* 0x3f80000005057820 */ /* 0x000fcc0000410000 */
[----:B------:R-:W1:Y:S02]  /*2960*/  F2F.F64.F32 R4, R5 ;  /* 0x0000000500047310 */ /* 0x000e640000201800 */
[----:B-1----:R1:W-:Y:S01]  /*2970*/  STG.E.128 desc[UR36][R16.64], R4 ;  /* 0x0000000410007986 */ /* 0x0023e2000c101d24 */
[----:B------:R-:W-:Y:S05]  /*2980*/  BRA `(.L_x_41) ;  /* 0x00000008006c7947 */ /* 0x000fea0003800000 */
.L_x_49:
[----:B------:R-:W-:-:S13]  /*2990*/  ISETP.NE.AND P0, PT, R3, 0xf, PT ;  /* 0x0000000f0300780c */ /* 0x000fda0003f05270 */
[----:B------:R-:W-:Y:S05]  /*29a0*/  @!P0 BRA `(.L_x_51) ;  /* 0x0000000000b48947 */ /* 0x000fea0003800000 */
[----:B------:R-:W-:-:S13]  /*29b0*/  ISETP.NE.AND P0, PT, R3, 0x17, PT ;  /* 0x000000170300780c */ /* 0x000fda0003f05270 */
[----:B------:R-:W-:Y:S05]  /*29c0*/  @!P0 BRA `(.L_x_52) ;  /* 0x0000000000548947 */ /* 0x000fea0003800000 */
[----:B------:R-:W-:-:S13]  /*29d0*/  ISETP.NE.AND P0, PT, R3, 0x18, PT ;  /* 0x000000180300780c */ /* 0x000fda0003f05270 */
[----:B------:R-:W-:Y:S05]  /*29e0*/  @P0 BRA `(.L_x_40) ;  /* 0x0000000400f40947 */ /* 0x000fea0003800000 */
[----:B-1----:R-:W-:Y:S01]  /*29f0*/  IMAD.U32 R5, R5, 0x10000, RZ ;  /* 0x0001000005057824 */ /* 0x002fe200078e00ff */
[----:B------:R-:W-:Y:S04]  /*2a00*/  BSSY B0, `(.L_x_53) ;  /* 0x000000e000007945 */ /* 0x000fe80003800000 */
[C---:B0-----:R-:W-:Y:S02]  /*2a10*/  LOP3.LUT R2, R5.reuse, 0x7fffffff, RZ, 0xc0, !PT ;  /* 0x7fffffff05027812 */ /* 0x041fe400078ec0ff */
[----:B------:R-:W-:Y:S02]  /*2a20*/  LOP3.LUT R0, R5, 0x80000000, RZ, 0xc0, !PT ;  /* 0x8000000005007812 */ /* 0x000fe400078ec0ff */
[----:B------:R-:W-:Y:S02]  /*2a30*/  ISETP.GT.U32.AND P0, PT, R2, 0x43efffff, PT ;  /* 0x43efffff0200780c */ /* 0x000fe40003f04070 */
[----:B------:R-:W-:Y:S01]  /*2a40*/  SHF.R.U32.HI R3, RZ, 0x18, R0 ;  /* 0x00000018ff037819 */ /* 0x000fe20000011600 */
[----:B------:R-:W-:-:S10]  /*2a50*/  IMAD.MOV.U32 R0, RZ, RZ, 0x7f ;  /* 0x0000007fff007424 */ /* 0x000fd400078e00ff */
[----:B------:R-:W-:Y:S05]  /*2a60*/  @P0 BRA `(.L_x_54) ;  /* 0x00000000001c0947 */ /* 0x000fea0003800000 */
[----:B------:R-:W-:-:S13]  /*2a70*/  ISETP.GE.U32.AND P0, PT, R2, 0x3c800000, PT ;  /* 0x3c8000000200780c */ /* 0x000fda0003f06070 */
[----:B------:R-:W-:Y:S01]  /*2a80*/  @P0 SHF.R.U32.HI R0, RZ, 0x14, R5 ;  /* 0x00000014ff000819 */ /* 0x000fe20000011605 */
[----:B------:R-:W-:-:S03]  /*2a90*/  @!P0 FADD.FTZ R2, R2, 16384 ;  /* 0x4680000002028421 */ /* 0x000fc60000010000 */
[----:B------:R-:W-:-:S04]  /*2aa0*/  @P0 LOP3.LUT R0, R0, 0x1, RZ, 0xc0, !PT ;  /* 0x0000000100000812 */ /* 0x000fc800078ec0ff */
[----:B------:R-:W-:-:S04]  /*2ab0*/  @P0 IADD3 R0, R5, 0x407ffff, R0 ;  /* 0x0407ffff05000810 */ /* 0x000fc80007ffe000 */
[----:B------:R-:W-:Y:S01]  /*2ac0*/  @P0 SHF.R.U32.HI R0, RZ, 0x14, R0 ;  /* 0x00000014ff000819 */ /* 0x000fe20000011600 */
[----:B------:R-:W-:-:S07]  /*2ad0*/  @!P0 VIADD R0, R2, 0xb9800000 ;  /* 0xb980000002008836 */ /* 0x000fce0000000000 */
.L_x_54:
[----:B------:R-:W-:Y:S05]  /*2ae0*/  BSYNC B0 ;  /* 0x0000000000007941 */ /* 0x000fea0003800000 */
.L_x_53:
[----:B------:R-:W-:-:S05]  /*2af0*/  LOP3.LUT R3, R0, R3, RZ, 0xfc, !PT ;  /* 0x0000000300037212 */ /* 0x000fca00078efcff */
[----:B------:R0:W-:Y:S01]  /*2b00*/  STG.E.U8 desc[UR36][R16.64], R3 ;  /* 0x0000000310007986 */ /* 0x0001e2000c101124 */
[----:B------:R-:W-:Y:S05]  /*2b10*/  BRA `(.L_x_41) ;  /* 0x0000000800087947 */ /* 0x000fea0003800000 */
.L_x_52:
[----:B-1----:R-:W-:Y:S01]  /*2b20*/  IMAD.U32 R5, R5, 0x10000, RZ ;  /* 0x0001000005057824 */ /* 0x002fe200078e00ff */
[----:B------:R-:W-:Y:S04]  /*2b30*/  BSSY B0, `(.L_x_55) ;  /* 0x000000f000007945 */ /* 0x000fe80003800000 */
[----:B0-----:R-:W-:-:S04]  /*2b40*/  LOP3.LUT R2, R5, 0x7fffffff, RZ, 0xc0, !PT ;  /* 0x7fffffff05027812 */ /* 0x001fc800078ec0ff */
[----:B------:R-:W-:-:S13]  /*2b50*/  ISETP.GT.U32.AND P0, PT, R2, 0x477fffff, PT ;  /* 0x477fffff0200780c */ /* 0x000fda0003f04070 */
[----:B------:R-:W-:Y:S05]  /*2b60*/  @P0 BRA `(.L_x_56) ;  /* 0x0000000000200947 */ /* 0x000fea0003800000 */
[----:B------:R-:W-:-:S13]  /*2b70*/  ISETP.GE.U32.AND P0, PT, R2, 0x38800000, PT ;  /* 0x388000000200780c */ /* 0x000fda0003f06070 */
[----:B------:R-:W-:Y:S01]  /*2b80*/  @P0 SHF.R.U32.HI R0, RZ, 0x15, R5 ;  /* 0x00000015ff000819 */ /* 0x000fe20000011605 */
[----:B------:R-:W-:-:S03]  /*2b90*/  @!P0 FADD.FTZ R2, R2, 128 ;  /* 0x4300000002028421 */ /* 0x000fc60000010000 */
[----:B------:R-:W-:-:S04]  /*2ba0*/  @P0 LOP3.LUT R0, R0, 0x1, RZ, 0xc0, !PT ;  /* 0x0000000100000812 */ /* 0x000fc800078ec0ff */
[----:B------:R-:W-:-:S04]  /*2bb0*/  @P0 IADD3 R0, R5, 0x80fffff, R0 ;  /* 0x080fffff05000810 */ /* 0x000fc80007ffe000 */
[----:B------:R-:W-:Y:S01]  /*2bc0*/  @P0 SHF.R.U32.HI R0, RZ, 0x15, R0 ;  /* 0x00000015ff000819 */ /* 0x000fe20000011600 */
[----:B------:R-:W-:Y:S01]  /*2bd0*/  @!P0 VIADD R0, R2, 0xbd000000 ;  /* 0xbd00000002008836 */ /* 0x000fe20000000000 */
[----:B------:R-:W-:Y:S06]  /*2be0*/  BRA `(.L_x_57) ;  /* 0x00000000000c7947 */ /* 0x000fec0003800000 */
.L_x_56:
[----:B------:R-:W-:Y:S01]  /*2bf0*/  IMAD.MOV.U32 R0, RZ, RZ, 0x7f ;  /* 0x0000007fff007424 */ /* 0x000fe200078e00ff */
[----:B------:R-:W-:-:S04]  /*2c00*/  ISETP.GT.U32.AND P0, PT, R2, 0x7f800000, PT ;  /* 0x7f8000000200780c */ /* 0x000fc80003f04070 */
[----:B------:R-:W-:-:S09]  /*2c10*/  SEL R0, R0, 0x7c, P0 ;  /* 0x0000007c00007807 */ /* 0x000fd20000000000 */
.L_x_57:
[----:B------:R-:W-:Y:S05]  /*2c20*/  BSYNC B0 ;  /* 0x0000000000007941 */ /* 0x000fea0003800000 */
.L_x_55:
[----:B------:R-:W-:-:S04]  /*2c30*/  LOP3.LUT R2, R5, 0x80000000, RZ, 0xc0, !PT ;  /* 0x8000000005027812 */ /* 0x000fc800078ec0ff */
[----:B------:R-:W-:-:S04]  /*2c40*/  SHF.R.U32.HI R3, RZ, 0x18, R2 ;  /* 0x00000018ff037819 */ /* 0x000fc80000011602 */
[----:B------:R-:W-:-:S05]  /*2c50*/  LOP3.LUT R3, R0, R3, RZ, 0xfc, !PT ;  /* 0x0000000300037212 */ /* 0x000fca00078efcff */
[----:B------:R0:W-:Y:S01]  /*2c60*/  STG.E.U8 desc[UR36][R16.64], R3 ;  /* 0x0000000310007986 */ /* 0x0001e2000c101124 */
[----:B------:R-:W-:Y:S05]  /*2c70*/  BRA `(.L_x_41) ;  /* 0x0000000400b07947 */ /* 0x000fea0003800000 */
.L_x_51:
[----:B-1----:R1:W-:Y:S01]  /*2c80*/  STG.E.U16 desc[UR36][R16.64], R5 ;  /* 0x0000000510007986 */ /* 0x0023e2000c101524 */
[----:B------:R-:W-:Y:S05]  /*2c90*/  BRA `(.L_x_41) ;  /* 0x0000000400a87947 */ /* 0x000fea0003800000 */
.L_x_48:
        /* <DEDUP_REMOVED lines=8> */
[----:B-1----:R-:W-:-:S06]  /*2d20*/  IMAD.U32 R3, R5, 0x10000, RZ ;  /* 0x0001000005037824 */ /* 0x002fcc00078e00ff */
[----:B------:R-:W1:Y:S02]  /*2d30*/  F2I.FTZ.U32.TRUNC.NTZ R3, R3 ;  /* 0x0000000300037305 */ /* 0x000e64000021f000 */
[----:B-1----:R1:W-:Y:S01]  /*2d40*/  STG.E.U16 desc[UR36][R16.64], R3 ;  /* 0x0000000310007986 */ /* 0x0023e2000c101524 */
[----:B------:R-:W-:Y:S05]  /*2d50*/  BRA `(.L_x_41) ;  /* 0x0000000400787947 */ /* 0x000fea0003800000 */
.L_x_60:
[----:B-1----:R-:W-:Y:S01]  /*2d60*/  IMAD.U32 R5, R5, 0x10000, RZ ;  /* 0x0001000005057824 */ /* 0x002fe200078e00ff */
[----:B------:R-:W-:Y:S01]  /*2d70*/  BSSY B0, `(.L_x_61) ;  /* 0x0000014000007945 */ /* 0x000fe20003800000 */
[----:B------:R-:W-:-:S03]  /*2d80*/  IMAD.MOV.U32 R8, RZ, RZ, 0x80 ;  /* 0x00000080ff087424 */ /* 0x000fc600078e00ff */
[----:B0-----:R-:W-:-:S04]  /*2d90*/  LOP3.LUT R2, R5, 0x7fffffff, RZ, 0xc0, !PT ;  /* 0x7fffffff05027812 */ /* 0x001fc800078ec0ff */
[----:B------:R-:W-:-:S13]  /*2da0*/  ISETP.GT.U32.AND P0, PT, R2, 0x437fffff, PT ;  /* 0x437fffff0200780c */ /* 0x000fda0003f04070 */
[----:B------:R-:W-:Y:S05]  /*2db0*/  @P0 BRA `(.L_x_62) ;  /* 0x00000000003c0947 */ /* 0x000fea0003800000 */
[----:B------:R-:W-:-:S13]  /*2dc0*/  ISETP.GE.U32.AND P0, PT, R2, 0x3c000000, PT ;  /* 0x3c0000000200780c */ /* 0x000fda0003f06070 */
[----:B------:R-:W-:-:S04]  /*2dd0*/  @P0 SHF.R.U32.HI R0, RZ, 0x14, R5 ;  /* 0x00000014ff000819 */ /* 0x000fc80000011605 */
[----:B------:R-:W-:-:S04]  /*2de0*/  @P0 LOP3.LUT R0, R0, 0x1, RZ, 0xc0, !PT ;  /* 0x0000000100000812 */ /* 0x000fc800078ec0ff */
[----:B------:R-:W-:-:S04]  /*2df0*/  @P0 IADD3 R0, R5, 0x487ffff, R0 ;  /* 0x0487ffff05000810 */ /* 0x000fc80007ffe000 */
[----:B------:R-:W-:-:S04]  /*2e00*/  @P0 SHF.R.U32.HI R0, RZ, 0x14, R0 ;  /* 0x00000014ff000819 */ /* 0x000fc80000011600 */
[----:B------:R-:W-:Y:S01]  /*2e10*/  @P0 LOP3.LUT R0, R0, 0xff, RZ, 0xc0, !PT ;  /* 0x000000ff00000812 */ /* 0x000fe200078ec0ff */
[----:B------:R-:W-:Y:S06]  /*2e20*/  @P0 BRA `(.L_x_63) ;  /* 0x0000000000100947 */ /* 0x000fec0003800000 */
[----:B------:R-:W-:Y:S01]  /*2e30*/  FADD.FTZ R0, R2, 8192 ;  /* 0x4600000002007421 */ /* 0x000fe20000010000 */
[----:B------:R-:W-:-:S04]  /*2e40*/  PRMT R8, RZ, 0x7610, R8 ;  /* 0x00007610ff087816 */ /* 0x000fc80000000008 */
[----:B------:R-:W-:-:S13]  /*2e50*/  LOP3.LUT P0, R0, R0, 0xff, RZ, 0xc0, !PT ;  /* 0x000000ff00007812 */ /* 0x000fda000780c0ff */
[----:B------:R-:W-:Y:S05]  /*2e60*/  @!P0 BRA `(.L_x_62) ;  /* 0x0000000000108947 */ /* 0x000fea0003800000 */
.L_x_63:
[----:B------:R-:W-:-:S04]  /*2e70*/  LOP3.LUT R2, R5, 0x80000000, RZ, 0xc0, !PT ;  /* 0x8000000005027812 */ /* 0x000fc800078ec0ff */
[----:B------:R-:W-:-:S04]  /*2e80*/  SHF.R.U32.HI R3, RZ, 0x18, R2 ;  /* 0x00000018ff037819 */ /* 0x000fc80000011602 */
[----:B------:R-:W-:-:S04]  /*2e90*/  LOP3.LUT R0, R0, R3, RZ, 0xfc, !PT ;  /* 0x0000000300007212 */ /* 0x000fc800078efcff */
[----:B------:R-:W-:-:S07]  /*2ea0*/  PRMT R8, R0, 0x7610, R8 ;  /* 0x0000761000087816 */ /* 0x000fce0000000008 */
.L_x_62:
[----:B------:R-:W-:Y:S05]  /*2eb0*/  BSYNC B0 ;  /* 0x0000000000007941 */ /* 0x000fea0003800000 */
.L_x_61:
[----:B------:R0:W-:Y:S01]  /*2ec0*/  STG.E.U8 desc[UR36][R16.64], R8 ;  /* 0x0000000810007986 */ /* 0x0001e2000c101124 */
[----:B------:R-:W-:Y:S05]  /*2ed0*/  BRA `(.L_x_41) ;  /* 0x0000000400187947 */ /* 0x000fea0003800000 */
.L_x_59:
        /* <DEDUP_REMOVED lines=17> */
.L_x_66:
[----:B------:R-:W-:-:S04]  /*2ff0*/  LOP3.LUT R2, R5, 0x80000000, RZ, 0xc0, !PT ;  /* 0x8000000005027812 */ /* 0x000fc800078ec0ff */
[----:B------:R-:W-:-:S04]  /*3000*/  SHF.R.U32.HI R3, RZ, 0x18, R2 ;  /* 0x00000018ff037819 */ /* 0x000fc80000011602 */
[----:B------:R-:W-:-:S04]  /*3010*/  LOP3.LUT R0, R0, R3, RZ, 0xfc, !PT ;  /* 0x0000000300007212 */ /* 0x000fc800078efcff */
[----:B------:R-:W-:-:S07]  /*3020*/  PRMT R8, R0, 0x7610, R8 ;  /* 0x0000761000087816 */ /* 0x000fce0000000008 */
.L_x_65:
[----:B------:R-:W-:Y:S05]  /*3030*/  BSYNC B0 ;  /* 0x0000000000007941 */ /* 0x000fea0003800000 */
.L_x_64:
[----:B------:R0:W-:Y:S01]  /*3040*/  STG.E.U8 desc[UR36][R16.64], R8 ;  /* 0x0000000810007986 */ /* 0x0001e2000c101124 */
[----:B------:R-:W-:Y:S05]  /*3050*/  BRA `(.L_x_41) ;  /* 0x0000000000b87947 */ /* 0x000fea0003800000 */
.L_x_58:
[----:B------:R-:W-:-:S13]  /*3060*/  ISETP.NE.AND P0, PT, R3, 0x1c, PT ;  /* 0x0000001c0300780c */ /* 0x000fda0003f05270 */
[----:B------:R-:W-:Y:S05]  /*3070*/  @!P0 BRA `(.L_x_67) ;  /* 0x0000000000a48947 */ /* 0x000fea0003800000 */
[----:B------:R-:W-:-:S13]  /*3080*/  ISETP.NE.AND P0, PT, R3, 0x1d, PT ;  /* 0x0000001d0300780c */ /* 0x000fda0003f05270 */
[----:B------:R-:W-:Y:S05]  /*3090*/  @!P0 BRA `(.L_x_68) ;  /* 0x00000000008c8947 */ /* 0x000fea0003800000 */
[----:B------:R-:W-:-:S13]  /*30a0*/  ISETP.NE.AND P0, PT, R3, 0x2c, PT ;  /* 0x0000002c0300780c */ /* 0x000fda0003f05270 */
[----:B------:R-:W-:Y:S05]  /*30b0*/  @P0 BRA `(.L_x_40) ;  /* 0x0000000000400947 */ /* 0x000fea0003800000 */
[----:B-1----:R-:W-:Y:S02]  /*30c0*/  IMAD.U32 R5, R5, 0x10000, RZ ;  /* 0x0001000005057824 */ /* 0x002fe400078e00ff */
[----:B------:R-:W-:-:S03]  /*30d0*/  IMAD.MOV.U32 R3, RZ, RZ, 0xff ;  /* 0x000000ffff037424 */ /* 0x000fc600078e00ff */
[----:B------:R-:W-:-:S04]  /*30e0*/  SHF.R.U32.HI R4, RZ, 0x17, R5 ;  /* 0x00000017ff047819 */ /* 0x000fc80000011605 */
[----:B0-----:R-:W-:-:S04]  /*30f0*/  LOP3.LUT R2, R4, 0xff, RZ, 0xc0, !PT ;  /* 0x000000ff04027812 */ /* 0x001fc800078ec0ff */
[----:B------:R-:W-:-:S13]  /*3100*/  ISETP.NE.AND P1, PT, R2, 0xff, PT ;  /* 0x000000ff0200780c */ /* 0x000fda0003f25270 */
[--C-:B------:R-:W-:Y:S02]  /*3110*/  @P1 SHF.R.U32.HI R0, RZ, 0x16, R5.reuse ;  /* 0x00000016ff001819 */ /* 0x100fe40000011605 */
[----:B------:R-:W-:Y:S02]  /*3120*/  @P1 LOP3.LUT P0, RZ, R2, 0x3fffff, R5, 0xf8, !PT ;  /* 0x003fffff02ff1812 */ /* 0x000fe4000780f805 */
[----:B------:R-:W-:-:S04]  /*3130*/  @P1 LOP3.LUT R0, R0, 0x1, RZ, 0xc0, !PT ;  /* 0x0000000100001812 */ /* 0x000fc800078ec0ff */
[----:B------:R-:W-:Y:S01]  /*3140*/  @P1 ISETP.EQ.U32.AND P2, PT, R0, 0x1, P0 ;  /* 0x000000010000180c */ /* 0x000fe20000742070 */
[----:B------:R-:W-:Y:S01]  /*3150*/  @P1 VIADD R0, R4, 0x1 ;  /* 0x0000000104001836 */ /* 0x000fe20000000000 */
[----:B------:R-:W-:Y:S02]  /*3160*/  PLOP3.LUT P0, PT, PT, PT, PT, 0x80, 0x0 ;  /* 0x000000000000781c */ /* 0x000fe40003f0f070 */
[----:B------:R-:W-:-:S13]  /*3170*/  @P1 PLOP3.LUT P0, PT, P2, PT, PT, 0x80, 0x0 ;  /* 0x000000000000181c */ /* 0x000fda000170f070 */
[----:B------:R-:W-:-:S04]  /*3180*/  @!P0 IMAD.MOV R0, RZ, RZ, R4 ;  /* 0x000000ffff008224 */ /* 0x000fc800078e0204 */
[----:B------:R-:W-:-:S05]  /*3190*/  @P1 IMAD.MOV.U32 R3, RZ, RZ, R0 ;  /* 0x000000ffff031224 */ /* 0x000fca00078e0000 */
[----:B------:R0:W-:Y:S01]  /*31a0*/  STG.E.U8 desc[UR36][R16.64], R3 ;  /* 0x0000000310007986 */ /* 0x0001e2000c101124 */
[----:B------:R-:W-:Y:S05]  /*31b0*/  BRA `(.L_x_41) ;  /* 0x0000000000607947 */ /* 0x000fea0003800000 */
.L_x_40:
[----:B0-----:R-:W-:Y:S01]  /*31c0*/  MOV R2, 0x0 ;  /* 0x0000000000027802 */ /* 0x001fe20000000f00 */
[----:B------:R-:W-:Y:S01]  /*31d0*/  ULDC.64 UR4, c[0x4][0x198] ;  /* 0x0100660000047ab9 */ /* 0x000fe20000000a00 */
[----:B------:R-:W-:Y:S01]  /*31e0*/  ULDC.64 UR6, c[0x4][0x1a0] ;  /* 0x0100680000067ab9 */ /* 0x000fe20000000a00 */
[----:B------:R-:W-:Y:S02]  /*31f0*/  IMAD.U32 R4, RZ, RZ, UR4 ;  /* 0x00000004ff047e24 */ /* 0x000fe4000f8e00ff */
[----:B-1----:R-:W-:Y:S01]  /*3200*/  IMAD.U32 R5, RZ, RZ, UR5 ;  /* 0x00000005ff057e24 */ /* 0x002fe2000f8e00ff */
        /* <DEDUP_REMOVED lines=11> */
.L_x_69:
[----:B------:R-:W-:Y:S05]  /*32c0*/  BRA `(.L_x_41) ;  /* 0x00000000001c7947 */ /* 0x000fea0003800000 */
.L_x_68:
[----:B01----:R-:W-:-:S06]  /*32d0*/  IMAD.U32 R2, R5, 0x10000, RZ ;  /* 0x0001000005027824 */ /* 0x003fcc00078e00ff */
[----:B------:R-:W0:Y:S02]  /*32e0*/  F2I.U64.TRUNC R2, R2 ;  /* 0x0000000200027311 */ /* 0x000e24000020d800 */
[----:B0-----:R0:W-:Y:S01]  /*32f0*/  STG.E.64 desc[UR36][R16.64], R2 ;  /* 0x0000000210007986 */ /* 0x0011e2000c101b24 */
[----:B------:R-:W-:Y:S05]  /*3300*/  BRA `(.L_x_41) ;  /* 0x00000000000c7947 */ /* 0x000fea0003800000 */
.L_x_67:
[----:B-1----:R-:W-:-:S06]  /*3310*/  IMAD.U32 R5, R5, 0x10000, RZ ;  /* 0x0001000005057824 */ /* 0x002fcc00078e00ff */
[----:B------:R-:W1:Y:S02]  /*3320*/  F2I.FTZ.U32.TRUNC.NTZ R5, R5 ;  /* 0x0000000500057305 */ /* 0x000e64000021f000 */
[----:B-1----:R1:W-:Y:S02]  /*3330*/  STG.E desc[UR36][R16.64], R5 ;  /* 0x0000000510007986 */ /* 0x0023e4000c101924 */
.L_x_41:
[----:B------:R-:W-:-:S04]  /*3340*/  IMAD R18, R23, 0x200, R18 ;  /* 0x0000020017127824 */ /* 0x000fc800078e0212 */
[----:B------:R-:W-:-:S07]  /*3350*/  VIADD R19, R18, 0x80 ;  /* 0x0000008012137836 */ /* 0x000fce0000000000 */
.L_x_1:
[----:B------:R-:W-:Y:S05]  /*3360*/  BSYNC B6 ;  /* 0x0000000000067941 */ /* 0x000fea0003800000 */
.L_x_0:
[----:B------:R-:W-:Y:S01]  /*3370*/  ULDC UR4, c[0x0][0x210] ;  /* 0x0000840000047ab9 */ /* 0x000fe20000000800 */
[----:B------:R-:W-:Y:S01]  /*3380*/  BSSY B6, `(.L_x_70) ;  /* 0x000032d000067945 */ /* 0x000fe20003800000 */
[----:B------:R-:W-:-:S13]  /*3390*/  ISETP.GE.AND P0, PT, R19, UR4, PT ;  /* 0x0000000413007c0c */ /* 0x000fda000bf06270 */
[----:B------:R-:W-:Y:S05]  /*33a0*/  @P0 BRA `(.L_x_71) ;  /* 0x0000003000a80947 */ /* 0x000fea0003800000 */
[----:B-1----:R-:W1:Y:S01]  /*33b0*/  LDC R6, c[0x0][0x218] ;  /* 0x00008600ff067b82 */ /* 0x002e620000000800 */
[----:B------:R-:W-:Y:S02]  /*33c0*/  IMAD.MOV.U32 R0, RZ, RZ, RZ ;  /* 0x000000ffff007224 */ /* 0x000fe400078e00ff */
[----:B0-234-:R-:W-:Y:S01]  /*33d0*/  IMAD.MOV.U32 R16, RZ, RZ, RZ ;  /* 0x000000ffff107224 */ /* 0x01dfe200078e00ff */
[----:B-1----:R-:W-:-:S13]  /*33e0*/  ISETP.NE.AND P0, PT, R6, RZ, PT ;  /* 0x000000ff0600720c */ /* 0x002fda0003f05270 */
[----:B------:R-:W-:Y:S05]  /*33f0*/  @!P0 BRA `(.L_x_72) ;  /* 0x0000001000a88947 */ /* 0x000fea0003800000 */
        /* <DEDUP_REMOVED lines=298> */
.L_x_72:
        /* <DEDUP_REMOVED lines=22> */
.L_x_76:
[----:B------:R-:W2:Y:S02]  /*4800*/  LDG.E.U8 R2, desc[UR36][R2.64] ;  /* 0x0000002402027981 */ /* 0x000ea4000c1e1100 */
[----:B--2---:R-:W-:-:S04]  /*4810*/  I2FP.F32.U32 R0, R2 ;  /* 0x0000000200007245 */ /* 0x004fc80000201000 */
[----:B------:R-:W-:Y:S01]  /*4820*/  F2FP.BF16.F32.PACK_AB R0, RZ, R0 ;  /* 0x00000000ff00723e */ /* 0x000fe200000010ff */
[----:B------:R-:W-:Y:S06]  /*4830*/  BRA `(.L_x_78) ;  /* 0x0000000c00907947 */ /* 0x000fec0003800000 */
.L_x_75:
        /* <DEDUP_REMOVED lines=10> */
.L_x_80:
[----:B------:R-:W2:Y:S02]  /*48e0*/  LDG.E R2, desc[UR36][R2.64] ;  /* 0x0000002402027981 */ /* 0x000ea4000c1e1900 */
[----:B--2---:R-:W-:-:S04]  /*48f0*/  I2FP.F32.S32 R0, R2 ;  /* 0x0000000200007245 */ /* 0x004fc80000201400 */
[----:B------:R-:W-:Y:S01]  /*4900*/  F2FP.BF16.F32.PACK_AB R0, RZ, R0 ;  /* 0x00000000ff00723e */ /* 0x000fe200000010ff */
[----:B------:R-:W-:Y:S06]  /*4910*/  BRA `(.L_x_78) ;  /* 0x0000000c00587947 */ /* 0x000fec0003800000 */
.L_x_79:
[----:B------:R-:W2:Y:S02]  /*4920*/  LDG.E.U16 R2, desc[UR36][R2.64] ;  /* 0x0000002402027981 */ /* 0x000ea4000c1e1500 */
[----:B--2---:R-:W0:Y:S02]  /*4930*/  I2F.S16 R0, R2 ;  /* 0x0000000200007306 */ /* 0x004e240000101400 */
[----:B0-----:R-:W-:Y:S01]  /*4940*/  F2FP.BF16.F32.PACK_AB R0, RZ, R0 ;  /* 0x00000000ff00723e */ /* 0x001fe200000010ff */
[----:B------:R-:W-:Y:S06]  /*4950*/  BRA `(.L_x_78) ;  /* 0x0000000c00487947 */ /* 0x000fec0003800000 */
.L_x_74:
        /* <DEDUP_REMOVED lines=9> */
.L_x_82:
[----:B------:R-:W2:Y:S02]  /*49f0*/  LDG.E.U16 R0, desc[UR36][R2.64] ;  /* 0x0000002402007981 */ /* 0x000ea4000c1e1500 */
[----:B--2---:R-:W-:-:S05]  /*4a00*/  HADD2.F32 R0, -RZ, R0.H0_H0 ;  /* 0x20000000ff007230 */ /* 0x004fca0000004100 */
[----:B------:R-:W-:Y:S01]  /*4a10*/  F2FP.BF16.F32.PACK_AB R0, RZ, R0 ;  /* 0x00000000ff00723e */ /* 0x000fe200000010ff */
[----:B------:R-:W-:Y:S06]  /*4a20*/  BRA `(.L_x_78) ;  /* 0x0000000c00147947 */ /* 0x000fec0003800000 */
.L_x_81:
        /* <DEDUP_REMOVED lines=9> */
.L_x_84:
[----:B------:R-:W2:Y:S02]  /*4ac0*/  LDG.E.U16 R2, desc[UR36][R2.64] ;  /* 0x0000002402027981 */ /* 0x000ea4000c1e1500 */
[----:B--2---:R-:W-:-:S05]  /*4ad0*/  HADD2.F32 R0, -RZ, R2.H0_H0 ;  /* 0x20000002ff007230 */ /* 0x004fca0000004100 */
[----:B------:R-:W-:Y:S01]  /*4ae0*/  F2FP.BF16.F32.PACK_AB R0, RZ, R0 ;  /* 0x00000000ff00723e */ /* 0x000fe200000010ff */
[----:B------:R-:W-:Y:S06]  /*4af0*/  BRA `(.L_x_78) ;  /* 0x0000000800e07947 */ /* 0x000fec0003800000 */
.L_x_83:
        /* <DEDUP_REMOVED lines=8> */
.L_x_73:
        /* <DEDUP_REMOVED lines=13> */
.L_x_87:
        /* <DEDUP_REMOVED lines=8> */
.L_x_86:
        /* <DEDUP_REMOVED lines=28> */
.L_x_89:
        /* <DEDUP_REMOVED lines=15> */
.L_x_88:
[----:B------:R0:W5:Y:S01]  /*4f80*/  LDG.E.U16 R0, desc[UR36][R2.64] ;  /* 0x0000002402007981 */ /* 0x000162000c1e1500 */
[----:B------:R-:W-:Y:S05]  /*4f90*/  BRA `(.L_x_78) ;  /* 0x0000000400b87947 */ /* 0x000fea0003800000 */
.L_x_85:
        /* <DEDUP_REMOVED lines=12> */
.L_x_92:
        /* <DEDUP_REMOVED lines=21> */
.L_x_96:
[----:B------:R-:W-:Y:S05]  /*51b0*/  BSYNC B1 ;  /* 0x0000000000017941 */ /* 0x000fea0003800000 */
.L_x_95:
[----:B------:R-:W-:Y:S01]  /*51c0*/  LEA R3, R0, 0x3b800000, 0x17 ;  /* 0x3b80000000037811 */ /* 0x000fe200078eb8ff */
[----:B------:R-:W-:-:S05]  /*51d0*/  IMAD.SHL.U32 R0, R2, 0x100000, RZ ;  /* 0x0010000002007824 */ /* 0x000fca00078e00ff */
[----:B------:R-:W-:-:S07]  /*51e0*/  LOP3.LUT R0, R3, R0, R4, 0xfe, !PT ;  /* 0x0000000003007212 */ /* 0x000fce00078efe04 */
.L_x_94:
[----:B------:R-:W-:Y:S05]  /*51f0*/  BSYNC B0 ;  /* 0x0000000000007941 */ /* 0x000fea0003800000 */
.L_x_93:
[----:B------:R-:W-:Y:S01]  /*5200*/  F2FP.BF16.F32.PACK_AB R0, RZ, R0 ;  /* 0x00000000ff00723e */ /* 0x000fe200000010ff */
[----:B------:R-:W-:Y:S06]  /*5210*/  BRA `(.L_x_78) ;  /* 0x0000000400187947 */ /* 0x000fec0003800000 */
.L_x_91:
        /* <DEDUP_REMOVED lines=21> */
.L_x_100:
[----:B------:R-:W-:Y:S05]  /*5370*/  BSYNC B1 ;  /* 0x0000000000017941 */ /* 0x000fea0003800000 */
.L_x_99:
[----:B------:R-:W-:Y:S01]  /*5380*/  LEA R3, R0, 0x37800000, 0x17 ;  /* 0x3780000000037811 */ /* 0x000fe200078eb8ff */
[----:B------:R-:W-:-:S05]  /*5390*/  IMAD.SHL.U32 R0, R2, 0x200000, RZ ;  /* 0x0020000002007824 */ /* 0x000fca00078e00ff */
[----:B------:R-:W-:-:S07]  /*53a0*/  LOP3.LUT R0, R3, R0, R4, 0xfe, !PT ;  /* 0x0000000003007212 */ /* 0x000fce00078efe04 */
.L_x_98:
[----:B------:R-:W-:Y:S05]  /*53b0*/  BSYNC B0 ;  /* 0x0000000000007941 */ /* 0x000fea0003800000 */
.L_x_97:
[----:B------:R-:W-:Y:S01]  /*53c0*/  F2FP.BF16.F32.PACK_AB R0, RZ, R0 ;  /* 0x00000000ff00723e */ /* 0x000fe200000010ff */
[----:B------:R-:W-:Y:S06]  /*53d0*/  BRA `(.L_x_78) ;  /* 0x0000000000a87947 */ /* 0x000fec0003800000 */
.L_x_90:
        /* <DEDUP_REMOVED lines=14> */
.L_x_104:
[----:B------:R-:W-:Y:S05]  /*54c0*/  BSYNC B0 ;  /* 0x0000000000007941 */ /* 0x000fea0003800000 */
.L_x_103:
[----:B------:R-:W-:Y:S01]  /*54d0*/  F2FP.BF16.F32.PACK_AB R0, RZ, R0 ;  /* 0x00000000ff00723e */ /* 0x000fe200000010ff */
[----:B------:R-:W-:Y:S06]  /*54e0*/  BRA `(.L_x_78) ;  /* 0x0000000000647947 */ /* 0x000fec0003800000 */
.L_x_77:
        /* <DEDUP_REMOVED lines=16> */
.L_x_105:
[----:B------:R-:W-:Y:S01]  /*55f0*/  PRMT R0, RZ, 0x7610, R0 ;  /* 0x00007610ff007816 */ /* 0x000fe20000000000 */
[----:B------:R-:W-:Y:S06]  /*5600*/  BRA `(.L_x_78) ;  /* 0x00000000001c7947 */ /* 0x000fec0003800000 */
.L_x_102:
[----:B------:R-:W2:Y:S02]  /*5610*/  LDG.E.64 R2, desc[UR36][R2.64] ;  /* 0x0000002402027981 */ /* 0x000ea4000c1e1b00 */
[----:B--2---:R-:W0:Y:S02]  /*5620*/  I2F.U64 R0, R2 ;  /* 0x0000000200007312 */ /* 0x004e240000301000 */
[----:B0-----:R-:W-:Y:S01]  /*5630*/  F2FP.BF16.F32.PACK_AB R0, RZ, R0 ;  /* 0x00000000ff00723e */ /* 0x001fe200000010ff */
[----:B------:R-:W-:Y:S06]  /*5640*/  BRA `(.L_x_78) ;  /* 0x00000000000c7947 */ /* 0x000fec0003800000 */
.L_x_101:
[----:B------:R-:W2:Y:S02]  /*5650*/  LDG.E R2, desc[UR36][R2.64] ;  /* 0x0000002402027981 */ /* 0x000ea4000c1e1900 */
[----:B--2---:R-:W-:-:S04]  /*5660*/  I2FP.F32.U32 R0, R2 ;  /* 0x0000000200007245 */ /* 0x004fc80000201000 */
[----:B------:R-:W-:-:S07]  /*5670*/  F2FP.BF16.F32.PACK_AB R0, RZ, R0 ;  /* 0x00000000ff00723e */ /* 0x000fce00000010ff */
.L_x_78:
        /* <DEDUP_REMOVED lines=23> */
.L_x_109:
[----:B-1----:R-:W-:-:S06]  /*57f0*/  IMAD.U32 R3, R3, 0x10000, RZ ;  /* 0x0001000003037824 */ /* 0x002fcc00078e00ff */
[----:B0-----:R-:W0:Y:S02]  /*5800*/  F2I.S64.TRUNC R2, R3 ;  /* 0x0000000300027311 */ /* 0x001e24000020d900 */
[----:B0-----:R0:W-:Y:S01]  /*5810*/  STG.E.U8 desc[UR36][R16.64], R2 ;  /* 0x0000000210007986 */ /* 0x0011e2000c101124 */
[----:B------:R-:W-:Y:S05]  /*5820*/  BRA `(.L_x_111) ;  /* 0x0000000c00847947 */ /* 0x000fea0003800000 */
.L_x_108:
[----:B------:R-:W-:-:S13]  /*5830*/  ISETP.NE.AND P0, PT, R5, 0x2, PT ;  /* 0x000000020500780c */ /* 0x000fda0003f05270 */
[----:B------:R-:W-:Y:S05]  /*5840*/  @!P0 BRA `(.L_x_112) ;  /* 0x0000000000308947 */ /* 0x000fea0003800000 */
[----:B------:R-:W-:-:S13]  /*5850*/  ISETP.NE.AND P0, PT, R5, 0x3, PT ;  /* 0x000000030500780c */ /* 0x000fda0003f05270 */
[----:B------:R-:W-:Y:S05]  /*5860*/  @!P0 BRA `(.L_x_113) ;  /* 0x0000000000188947 */ /* 0x000fea0003800000 */
[----:B------:R-:W-:-:S13]  /*5870*/  ISETP.NE.AND P0, PT, R5, 0x4, PT ;  /* 0x000000040500780c */ /* 0x000fda0003f05270 */
[----:B------:R-:W-:Y:S05]  /*5880*/  @P0 BRA `(.L_x_110) ;  /* 0x0000000c000c0947 */ /* 0x000fea0003800000 */
[----:B-1----:R-:W-:-:S06]  /*5890*/  IMAD.U32 R3, R3, 0x10000, RZ ;  /* 0x0001000003037824 */ /* 0x002fcc00078e00ff */
[----:B0-----:R-:W0:Y:S02]  /*58a0*/  F2I.S64.TRUNC R2, R3 ;  /* 0x0000000300027311 */ /* 0x001e24000020d900 */
[----:B0-----:R0:W-:Y:S01]  /*58b0*/  STG.E.64 desc[UR36][R16.64], R2 ;  /* 0x0000000210007986 */ /* 0x0011e2000c101b24 */
[----:B------:R-:W-:Y:S05]  /*58c0*/  BRA `(.L_x_111) ;  /* 0x0000000c005c7947 */ /* 0x000fea0003800000 */
.L_x_113:
[----:B-1----:R-:W-:-:S06]  /*58d0*/  IMAD.U32 R3, R3, 0x10000, RZ ;  /* 0x0001000003037824 */ /* 0x002fcc00078e00ff */
[----:B------:R-:W1:Y:S02]  /*58e0*/  F2I.FTZ.TRUNC.NTZ R3, R3 ;  /* 0x0000000300037305 */ /* 0x000e64000021f100 */
[----:B-1----:R1:W-:Y:S01]  /*58f0*/  STG.E desc[UR36][R16.64], R3 ;  /* 0x0000000310007986 */ /* 0x0023e2000c101924 */
[----:B------:R-:W-:Y:S05]  /*5900*/  BRA `(.L_x_111) ;  /* 0x0000000c004c7947 */ /* 0x000fea0003800000 */
.L_x_112:
[----:B-1----:R-:W-:-:S06]  /*5910*/  IMAD.U32 R3, R3, 0x10000, RZ ;  /* 0x0001000003037824 */ /* 0x002fcc00078e00ff */
[----:B------:R-:W1:Y:S02]  /*5920*/  F2I.FTZ.TRUNC.NTZ R3, R3 ;  /* 0x0000000300037305 */ /* 0x000e64000021f100 */
[----:B-1----:R1:W-:Y:S01]  /*5930*/  STG.E.U16 desc[UR36][R16.64], R3 ;  /* 0x0000000310007986 */ /* 0x0023e2000c101524 */
[----:B------:R-:W-:Y:S05]  /*5940*/  BRA `(.L_x_111) ;  /* 0x0000000c003c7947 */ /* 0x000fea0003800000 */
.L_x_107:
        /* <DEDUP_REMOVED lines=9> */
.L_x_115:
[----:B-1----:R-:W-:-:S05]  /*59e0*/  IMAD.U32 R0, R3, 0x10000, RZ ;  /* 0x0001000003007824 */ /* 0x002fca00078e00ff */
[----:B------:R-:W-:-:S05]  /*59f0*/  F2FP.F16.F32.PACK_AB R0, RZ, R0 ;  /* 0x00000000ff00723e */ /* 0x000fca00000000ff */
[----:B------:R1:W-:Y:S01]  /*5a00*/  STG.E.U16 desc[UR36][R16.64], R0 ;  /* 0x0000000010007986 */ /* 0x0003e2000c101524 */
[----:B------:R-:W-:Y:S05]  /*5a10*/  BRA `(.L_x_111) ;  /* 0x0000000c00087947 */ /* 0x000fea0003800000 */
.L_x_114:
        /* <DEDUP_REMOVED lines=10> */
.L_x_117:
[----:B-1----:R-:W-:-:S05]  /*5ac0*/  IMAD.U32 R3, R3, 0x10000, RZ ;  /* 0x0001000003037824 */ /* 0x002fca00078e00ff */
[----:B------:R-:W-:-:S04]  /*5ad0*/  F2FP.F16.F32.PACK_AB R3, RZ, R3 ;  /* 0x00000003ff03723e */ /* 0x000fc800000000ff */
[----:B------:R-:W-:-:S05]  /*5ae0*/  PRMT R3, R3, 0x5410, RZ ;  /* 0x0000541003037816 */ /* 0x000fca00000000ff */
[----:B------:R1:W-:Y:S01]  /*5af0*/  STG.E desc[UR36][R16.64], R3 ;  /* 0x0000000310007986 */ /* 0x0003e2000c101924 */
[----:B------:R-:W-:Y:S05]  /*5b00*/  BRA `(.L_x_111) ;  /* 0x0000000800cc7947 */ /* 0x000fea0003800000 */
.L_x_116:
[----:B01----:R-:W-:-:S04]  /*5b10*/  IMAD.U32 R2, R3, 0x10000, RZ ;  /* 0x0001000003027824 */ /* 0x003fc800078e00ff */
[----:B------:R-:W-:-:S06]  /*5b20*/  FMUL.FTZ R2, R2, 1 ;  /* 0x3f80000002027820 */ /* 0x000fcc0000410000 */
[----:B------:R-:W0:Y:S02]  /*5b30*/  F2F.F64.F32 R2, R2 ;  /* 0x0000000200027310 */ /* 0x000e240000201800 */
[----:B0-----:R0:W-:Y:S01]  /*5b40*/  STG.E.64 desc[UR36][R16.64], R2 ;  /* 0x0000000210007986 */ /* 0x0011e2000c101b24 */
[----:B------:R-:W-:Y:S05]  /*5b50*/  BRA `(.L_x_111) ;  /* 0x0000000800b87947 */ /* 0x000fea0003800000 */
.L_x_106:
        /* <DEDUP_REMOVED lines=13> */
.L_x_120:
[----:B-1----:R-:W-:Y:S01]  /*5c30*/  IMAD.U32 R3, R3, 0x10000, RZ ;  /* 0x0001000003037824 */ /* 0x002fe200078e00ff */
[----:B------:R-:W-:-:S03]  /*5c40*/  CS2R R6, SRZ ;  /* 0x0000000000067805 */ /* 0x000fc6000001ff00 */
[----:B------:R-:W-:-:S04]  /*5c50*/  FMUL.FTZ R3, R3, 1 ;  /* 0x3f80000003037820 */ /* 0x000fc80000410000 */
[----:B------:R-:W1:Y:S02]  /*5c60*/  F2F.F64.F32 R4, R3 ;  /* 0x0000000300047310 */ /* 0x000e640000201800 */
[----:B-1----:R1:W-:Y:S01]  /*5c70*/  STG.E.128 desc[UR36][R16.64], R4 ;  /* 0x0000000410007986 */ /* 0x0023e2000c101d24 */
[----:B------:R-:W-:Y:S05]  /*5c80*/  BRA `(.L_x_111) ;  /* 0x00000008006c7947 */ /* 0x000fea0003800000 */
.L_x_119:
        /* <DEDUP_REMOVED lines=21> */
.L_x_124:
[----:B------:R-:W-:Y:S05]  /*5de0*/  BSYNC B0 ;  /* 0x0000000000007941 */ /* 0x000fea0003800000 */
.L_x_123:
[----:B------:R-:W-:-:S05]  /*5df0*/  LOP3.LUT R3, R0, R3, RZ, 0xfc, !PT ;  /* 0x0000000300037212 */ /* 0x000fca00078efcff */
[----:B------:R0:W-:Y:S01]  /*5e00*/  STG.E.U8 desc[UR36][R16.64], R3 ;  /* 0x0000000310007986 */ /* 0x0001e2000c101124 */
[----:B------:R-:W-:Y:S05]  /*5e10*/  BRA `(.L_x_111) ;  /* 0x0000000800087947 */ /* 0x000fea0003800000 */
.L_x_122:
        /* <DEDUP_REMOVED lines=13> */
.L_x_126:
[----:B------:R-:W-:Y:S01]  /*5ef0*/  IMAD.MOV.U32 R0, RZ, RZ, 0x7f ;  /* 0x0000007fff007424 */ /* 0x000fe200078e00ff */
[----:B------:R-:W-:-:S04]  /*5f00*/  ISETP.GT.U32.AND P0, PT, R2, 0x7f800000, PT ;  /* 0x7f8000000200780c */ /* 0x000fc80003f04070 */
[----:B------:R-:W-:-:S09]  /*5f10*/  SEL R0, R0, 0x7c, P0 ;  /* 0x0000007c00007807 */ /* 0x000fd20000000000 */
.L_x_127:
[----:B------:R-:W-:Y:S05]  /*5f20*/  BSYNC B0 ;  /* 0x0000000000007941 */ /* 0x000fea0003800000 */
.L_x_125:
[----:B------:R-:W-:-:S04]  /*5f30*/  LOP3.LUT R2, R3, 0x80000000, RZ, 0xc0, !PT ;  /* 0x8000000003027812 */ /* 0x000fc800078ec0ff */
[----:B------:R-:W-:-:S04]  /*5f40*/  SHF.R.U32.HI R3, RZ, 0x18, R2 ;  /* 0x00000018ff037819 */ /* 0x000fc80000011602 */
[----:B------:R-:W-:-:S05]  /*5f50*/  LOP3.LUT R3, R0, R3, RZ, 0xfc, !PT ;  /* 0x0000000300037212 */ /* 0x000fca00078efcff */
[----:B------:R0:W-:Y:S01]  /*5f60*/  STG.E.U8 desc[UR36][R16.64], R3 ;  /* 0x0000000310007986 */ /* 0x0001e2000c101124 */
[----:B------:R-:W-:Y:S05]  /*5f70*/  BRA `(.L_x_111) ;  /* 0x0000000400b07947 */ /* 0x000fea0003800000 */
.L_x_121:
[----:B-1----:R1:W-:Y:S01]  /*5f80*/  STG.E.U16 desc[UR36][R16.64], R3 ;  /* 0x0000000310007986 */ /* 0x0023e2000c101524 */
[----:B------:R-:W-:Y:S05]  /*5f90*/  BRA `(.L_x_111) ;  /* 0x0000000400a87947 */ /* 0x000fea0003800000 */
.L_x_118:
        /* <DEDUP_REMOVED lines=12> */
.L_x_130:
        /* <DEDUP_REMOVED lines=17> */
.L_x_133:
[----:B------:R-:W-:-:S04]  /*6170*/  LOP3.LUT R2, R3, 0x80000000, RZ, 0xc0, !PT ;  /* 0x8000000003027812 */ /* 0x000fc800078ec0ff */
[----:B------:R-:W-:-:S04]  /*6180*/  SHF.R.U32.HI R3, RZ, 0x18, R2 ;  /* 0x00000018ff037819 */ /* 0x000fc80000011602 */
[----:B------:R-:W-:-:S04]  /*6190*/  LOP3.LUT R0, R0, R3, RZ, 0xfc, !PT ;  /* 0x0000000300007212 */ /* 0x000fc800078efcff */
[----:B------:R-:W-:-:S07]  /*61a0*/  PRMT R8, R0, 0x7610, R8 ;  /* 0x0000761000087816 */ /* 0x000fce0000000008 */
.L_x_132:
[----:B------:R-:W-:Y:S05]  /*61b0*/  BSYNC B0 ;  /* 0x0000000000007941 */ /* 0x000fea0003800000 */
.L_x_131:
[----:B------:R4:W-:Y:S01]  /*61c0*/  STG.E.U8 desc[UR36][R16.64], R8 ;  /* 0x0000000810007986 */ /* 0x0009e2000c101124 */
[----:B------:R-:W-:Y:S05]  /*61d0*/  BRA `(.L_x_111) ;  /* 0x0000000400187947 */ /* 0x000fea0003800000 */
.L_x_129:
        /* <DEDUP_REMOVED lines=17> */
.L_x_136:
[----:B------:R-:W-:-:S04]  /*62f0*/  LOP3.LUT R2, R3, 0x80000000, RZ, 0xc0, !PT ;  /* 0x8000000003027812 */ /* 0x000fc800078ec0ff */
[----:B------:R-:W-:-:S04]  /*6300*/  SHF.R.U32.HI R3, RZ, 0x18, R2 ;  /* 0x00000018ff037819 */ /* 0x000fc80000011602 */
[----:B------:R-:W-:-:S04]  /*6310*/  LOP3.LUT R0, R0, R3, RZ, 0xfc, !PT ;  /* 0x0000000300007212 */ /* 0x000fc800078efcff */
[----:B------:R-:W-:-:S07]  /*6320*/  PRMT R8, R0, 0x7610, R8 ;  /* 0x0000761000087816 */ /* 0x000fce0000000008 */
.L_x_135:
[----:B------:R-:W-:Y:S05]  /*6330*/  BSYNC B0 ;  /* 0x0000000000007941 */ /* 0x000fea0003800000 */
.L_x_134:
[----:B------:R0:W-:Y:S01]  /*6340*/  STG.E.U8 desc[UR36][R16.64], R8 ;  /* 0x0000000810007986 */ /* 0x0001e2000c101124 */
[----:B------:R-:W-:Y:S05]  /*6350*/  BRA `(.L_x_111) ;  /* 0x0000000000b87947 */ /* 0x000fea0003800000 */
.L_x_128:
[----:B------:R-:W-:-:S13]  /*6360*/  ISETP.NE.AND P0, PT, R5, 0x1c, PT ;  /* 0x0000001c0500780c */ /* 0x000fda0003f05270 */
[----:B------:R-:W-:Y:S05]  /*6370*/  @!P0 BRA `(.L_x_137) ;  /* 0x0000000000a48947 */ /* 0x000fea0003800000 */
[----:B------:R-:W-:-:S13]  /*6380*/  ISETP.NE.AND P0, PT, R5, 0x1d, PT ;  /* 0x0000001d0500780c */ /* 0x000fda0003f05270 */
[----:B------:R-:W-:Y:S05]  /*6390*/  @!P0 BRA `(.L_x_138) ;  /* 0x00000000008c8947 */ /* 0x000fea0003800000 */
[----:B------:R-:W-:-:S13]  /*63a0*/  ISETP.NE.AND P0, PT, R5, 0x2c, PT ;  /* 0x0000002c0500780c */ /* 0x000fda0003f05270 */
[----:B------:R-:W-:Y:S05]  /*63b0*/  @P0 BRA `(.L_x_110) ;  /* 0x0000000000400947 */ /* 0x000fea0003800000 */
[----:B-1----:R-:W-:-:S05]  /*63c0*/  IMAD.U32 R3, R3, 0x10000, RZ ;  /* 0x0001000003037824 */ /* 0x002fca00078e00ff */
[----:B------:R-:W-:-:S04]  /*63d0*/  SHF.R.U32.HI R4, RZ, 0x17, R3 ;  /* 0x00000017ff047819 */ /* 0x000fc80000011603 */
[----:B0-----:R-:W-:-:S04]  /*63e0*/  LOP3.LUT R2, R4, 0xff, RZ, 0xc0, !PT ;  /* 0x000000ff04027812 */ /* 0x001fc800078ec0ff */
[----:B------:R-:W-:-:S13]  /*63f0*/  ISETP.NE.AND P1, PT, R2, 0xff, PT ;  /* 0x000000ff0200780c */ /* 0x000fda0003f25270 */
[--C-:B------:R-:W-:Y:S02]  /*6400*/  @P1 SHF.R.U32.HI R0, RZ, 0x16, R3.reuse ;  /* 0x00000016ff001819 */ /* 0x100fe40000011603 */
[----:B------:R-:W-:Y:S01]  /*6410*/  @P1 LOP3.LUT P0, RZ, R2, 0x3fffff, R3, 0xf8, !PT ;  /* 0x003fffff02ff1812 */ /* 0x000fe2000780f803 */
[----:B------:R-:W-:Y:S01]  /*6420*/  IMAD.MOV.U32 R3, RZ, RZ, 0xff ;  /* 0x000000ffff037424 */ /* 0x000fe200078e00ff */
        /* <DEDUP_REMOVED lines=9> */
.L_x_110:
[----:B------:R-:W-:Y:S01]  /*64c0*/  MOV R0, 0x0 ;  /* 0x0000000000007802 */ /* 0x000fe20000000f00 */
[----:B------:R-:W-:Y:S01]  /*64d0*/  ULDC.64 UR4, c[0x4][0x198] ;  /* 0x0100660000047ab9 */ /* 0x000fe20000000a00 */
[----:B------:R-:W-:Y:S01]  /*64e0*/  ULDC.64 UR6, c[0x4][0xb0] ;  /* 0x01002c0000067ab9 */ /* 0x000fe20000000a00 */
[----:B------:R-:W-:Y:S01]  /*64f0*/  IMAD.U32 R4, RZ, RZ, UR4 ;  /* 0x00000004ff047e24 */ /* 0x000fe2000f8e00ff */
[----:B01----:R0:W1:Y:S01]  /*6500*/  LDC.64 R2, c[0x4][R0] ;  /* 0x0100000000027b82 */ /* 0x0030620000000a00 */
[----:B------:R-:W-:Y:S01]  /*6510*/  IMAD.U32 R5, RZ, RZ, UR5 ;  /* 0x00000005ff057e24 */ /* 0x000fe2000f8e00ff */
[----:B------:R-:W-:Y:S01]  /*6520*/  ULDC.64 UR4, c[0x4][0x1a0] ;  /* 0x0100680000047ab9 */ /* 0x000fe20000000a00 */
[----:B------:R-:W-:Y:S02]  /*6530*/  IMAD.U32 R10, RZ, RZ, UR6 ;  /* 0x00000006ff0a7e24 */ /* 0x000fe4000f8e00ff */
[----:B------:R-:W-:Y:S02]  /*6540*/  IMAD.U32 R6, RZ, RZ, UR4 ;  /* 0x00000004ff067e24 */ /* 0x000fe4000f8e00ff */
[----:B------:R-:W-:-:S02]  /*6550*/  IMAD.U32 R7, RZ, RZ, UR5 ;  /* 0x00000005ff077e24 */ /* 0x000fc4000f8e00ff */
[----:B------:R-:W-:Y:S02]  /*6560*/  IMAD.U32 R11, RZ, RZ, UR7 ;  /* 0x00000007ff0b7e24 */ /* 0x000fe4000f8e00ff */
[----:B------:R-:W-:Y:S02]  /*6570*/  IMAD.MOV.U32 R8, RZ, RZ, 0x65 ;  /* 0x00000065ff087424 */ /* 0x000fe400078e00ff */
[----:B------:R-:W-:Y:S02]  /*6580*/  IMAD.MOV.U32 R12, RZ, RZ, 0x1 ;  /* 0x00000001ff0c7424 */ /* 0x000fe400078e00ff */
[----:B0-----:R-:W-:-:S07]  /*6590*/  IMAD.MOV.U32 R13, RZ, RZ, RZ ;  /* 0x000000ffff0d7224 */ /* 0x001fce00078e00ff */
[----:B------:R-:W-:-:S07]  /*65a0*/  LEPC R20, `(.L_x_139) ;  /* 0x000000001014794e */ /* 0x000fce0000000000 */
[----:B-1----:R-:W-:Y:S05]  /*65b0*/  CALL.ABS.NOINC R2 ;  /* 0x0000000002007343 */ /* 0x002fea0003c00000 */
.L_x_139:
[----:B------:R-:W-:Y:S05]  /*65c0*/  BRA `(.L_x_111) ;  /* 0x00000000001c7947 */ /* 0x000fea0003800000 */
.L_x_138:
[----:B-1----:R-:W-:-:S06]  /*65d0*/  IMAD.U32 R3, R3, 0x10000, RZ ;  /* 0x0001000003037824 */ /* 0x002fcc00078e00ff */
[----:B0-----:R-:W0:Y:S02]  /*65e0*/  F2I.U64.TRUNC R2, R3 ;  /* 0x0000000300027311 */ /* 0x001e24000020d800 */
[----:B0-----:R3:W-:Y:S01]  /*65f0*/  STG.E.64 desc[UR36][R16.64], R2 ;  /* 0x0000000210007986 */ /* 0x0017e2000c101b24 */
[----:B------:R-:W-:Y:S05]  /*6600*/  BRA `(.L_x_111) ;  /* 0x00000000000c7947 */ /* 0x000fea0003800000 */
.L_x_137:
[----:B-1----:R-:W-:-:S06]  /*6610*/  IMAD.U32 R3, R3, 0x10000, RZ ;  /* 0x0001000003037824 */ /* 0x002fcc00078e00ff */
[----:B------:R-:W1:Y:S02]  /*6620*/  F2I.FTZ.U32.TRUNC.NTZ R3, R3 ;  /* 0x0000000300037305 */ /* 0x000e64000021f000 */
[----:B-1----:R1:W-:Y:S02]  /*6630*/  STG.E desc[UR36][R16.64], R3 ;  /* 0x0000000310007986 */ /* 0x0023e4000c101924 */
.L_x_111:
[----:B------:R-:W-:-:S07]  /*6640*/  VIADD R19, R19, 0x80 ;  /* 0x0000008013137836 */ /* 0x000fce0000000000 */
.L_x_71:
[----:B------:R-:W-:Y:S05]  /*6650*/  BSYNC B6 ;  /* 0x0000000000067941 */ /* 0x000fea0003800000 */
.L_x_70:
        /* <DEDUP_REMOVED lines=307> */
.L_x_142:
        /* <DEDUP_REMOVED lines=22> */
.L_x_146:
[----:B------:R-:W2:Y:S02]  /*7af0*/  LDG.E.U8 R2, desc[UR36][R2.64] ;  /* 0x0000002402027981 */ /* 0x000ea4000c1e1100 */
[----:B--2---:R-:W-:-:S04]  /*7b00*/  I2FP.F32.U32 R0, R2 ;  /* 0x0000000200007245 */ /* 0x004fc80000201000 */
[----:B------:R-:W-:Y:S01]  /*7b10*/  F2FP.BF16.F32.PACK_AB R0, RZ, R0 ;  /* 0x00000000ff00723e */ /* 0x000fe200000010ff */
[----:B------:R-:W-:Y:S06]  /*7b20*/  BRA `(.L_x_148) ;  /* 0x0000000c00907947 */ /* 0x000fec0003800000 */
.L_x_145:
        /* <DEDUP_REMOVED lines=10> */
.L_x_150:
[----:B------:R-:W2:Y:S02]  /*7bd0*/  LDG.E R2, desc[UR36][R2.64] ;  /* 0x0000002402027981 */ /* 0x000ea4000c1e1900 */
[----:B--2---:R-:W-:-:S04]  /*7be0*/  I2FP.F32.S32 R0, R2 ;  /* 0x0000000200007245 */ /* 0x004fc80000201400 */
[----:B------:R-:W-:Y:S01]  /*7bf0*/  F2FP.BF16.F32.PACK_AB R0, RZ, R0 ;  /* 0x00000000ff00723e */ /* 0x000fe200000010ff */
[----:B------:R-:W-:Y:S06]  /*7c00*/  BRA `(.L_x_148) ;  /* 0x0000000c00587947 */ /* 0x000fec0003800000 */
.L_x_149:
[----:B------:R-:W2:Y:S02]  /*7c10*/  LDG.E.U16 R2, desc[UR36][R2.64] ;  /* 0x0000002402027981 */ /* 0x000ea4000c1e1500 */
[----:B--2---:R-:W0:Y:S02]  /*7c20*/  I2F.S16 R0, R2 ;  /* 0x0000000200007306 */ /* 0x004e240000101400 */
[----:B0-----:R-:W-:Y:S01]  /*7c30*/  F2FP.BF16.F32.PACK_AB R0, RZ, R0 ;  /* 0x00000000ff00723e */ /* 0x001fe200000010ff */
[----:B------:R-:W-:Y:S06]  /*7c40*/  BRA `(.L_x_148) ;  /* 0x0000000c00487947 */ /* 0x000fec0003800000 */
.L_x_144:
        /* <DEDUP_REMOVED lines=9> */
.L_x_152:
[----:B------:R-:W2:Y:S02]  /*7ce0*/  LDG.E.U16 R0, desc[UR36][R2.64] ;  /* 0x0000002402007981 */ /* 0x000ea4000c1e1500 */
[----:B--2---:R-:W-:-:S05]  /*7cf0*/  HADD2.F32 R0, -RZ, R0.H0_H0 ;  /* 0x20000000ff007230 */ /* 0x004fca0000004100 */
[----:B------:R-:W-:Y:S01]  /*7d00*/  F2FP.BF16.F32.PACK_AB R0, RZ, R0 ;  /* 0x00000000ff00723e */ /* 0x000fe200000010ff */
[----:B------:R-:W-:Y:S06]  /*7d10*/  BRA `(.L_x_148) ;  /* 0x0000000c00147947 */ /* 0x000fec0003800000 */
.L_x_151:
        /* <DEDUP_REMOVED lines=9> */
.L_x_154:
[----:B------:R-:W2:Y:S02]  /*7db0*/  LDG.E.U16 R2, desc[UR36][R2.64] ;  /* 0x0000002402027981 */ /* 0x000ea4000c1e1500 */
[----:B--2---:R-:W-:-:S05]  /*7dc0*/  HADD2.F32 R0, -RZ, R2.H0_H0 ;  /* 0x20000002ff007230 */ /* 0x004fca0000004100 */
[----:B------:R-:W-:Y:S01]  /*7dd0*/  F2FP.BF16.F32.PACK_AB R0, RZ, R0 ;  /* 0x00000000ff00723e */ /* 0x000fe200000010ff */
[----:B------:R-:W-:Y:S06]  /*7de0*/  BRA `(.L_x_148) ;  /* 0x0000000800e07947 */ /* 0x000fec0003800000 */
.L_x_153:
        /* <DEDUP_REMOVED lines=8> */
.L_x_143:
        /* <DEDUP_REMOVED lines=13> */
.L_x_157:
        /* <DEDUP_REMOVED lines=8> */
.L_x_156:
        /* <DEDUP_REMOVED lines=28> */
.L_x_159:
        /* <DEDUP_REMOVED lines=15> */
.L_x_158:
[----:B------:R0:W5:Y:S01]  /*8270*/  LDG.E.U16 R0, desc[UR36][R2.64] ;  /* 0x0000002402007981 */ /* 0x000162000c1e1500 */
[----:B------:R-:W-:Y:S05]  /*8280*/  BRA `(.L_x_148) ;  /* 0x0000000400b87947 */ /* 0x000fea0003800000 */
.L_x_155:
        /* <DEDUP_REMOVED lines=12> */
.L_x_162:
        /* <DEDUP_REMOVED lines=21> */
.L_x_166:
[----:B------:R-:W-:Y:S05]  /*84a0*/  BSYNC B1 ;  /* 0x0000000000017941 */ /* 0x000fea0003800000 */
.L_x_165:
[----:B------:R-:W-:Y:S01]  /*84b0*/  LEA R3, R0, 0x3b800000, 0x17 ;  /* 0x3b80000000037811 */ /* 0x000fe200078eb8ff */
[----:B------:R-:W-:-:S05]  /*84c0*/  IMAD.SHL.U32 R0, R2, 0x100000, RZ ;  /* 0x0010000002007824 */ /* 0x000fca00078e00ff */
[----:B------:R-:W-:-:S07]  /*84d0*/  LOP3.LUT R0, R3, R0, R4, 0xfe, !PT ;  /* 0x0000000003007212 */ /* 0x000fce00078efe04 */
.L_x_164:
[----:B------:R-:W-:Y:S05]  /*84e0*/  BSYNC B0 ;  /* 0x0000000000007941 */ /* 0x000fea0003800000 */
.L_x_163:
[----:B------:R-:W-:Y:S01]  /*84f0*/  F2FP.BF16.F32.PACK_AB R0, RZ, R0 ;  /* 0x00000000ff00723e */ /* 0x000fe200000010ff */
[----:B------:R-:W-:Y:S06]  /*8500*/  BRA `(.L_x_148) ;  /* 0x0000000400187947 */ /* 0x000fec0003800000 */
.L_x_161:
        /* <DEDUP_REMOVED lines=21> */
.L_x_170:
[----:B------:R-:W-:Y:S05]  /*8660*/  BSYNC B1 ;  /* 0x0000000000017941 */ /* 0x000fea0003800000 */
.L_x_169:
[----:B------:R-:W-:Y:S01]  /*8670*/  LEA R3, R0, 0x37800000, 0x17 ;  /* 0x3780000000037811 */ /* 0x000fe200078eb8ff */
[----:B------:R-:W-:-:S05]  /*8680*/  IMAD.SHL.U32 R0, R2, 0x200000, RZ ;  /* 0x0020000002007824 */ /* 0x000fca00078e00ff */
[----:B------:R-:W-:-:S07]  /*8690*/  LOP3.LUT R0, R3, R0, R4, 0xfe, !PT ;  /* 0x0000000003007212 */ /* 0x000fce00078efe04 */
.L_x_168:
[----:B------:R-:W-:Y:S05]  /*86a0*/  BSYNC B0 ;  /* 0x0000000000007941 */ /* 0x000fea0003800000 */
.L_x_167:
[----:B------:R-:W-:Y:S01]  /*86b0*/  F2FP.BF16.F32.PACK_AB R0, RZ, R0 ;  /* 0x00000000ff00723e */ /* 0x000fe200000010ff */
[----:B------:R-:W-:Y:S06]  /*86c0*/  BRA `(.L_x_148) ;  /* 0x0000000000a87947 */ /* 0x000fec0003800000 */
.L_x_160:
        /* <DEDUP_REMOVED lines=14> */
.L_x_174:
[----:B------:R-:W-:Y:S05]  /*87b0*/  BSYNC B0 ;  /* 0x0000000000007941 */ /* 0x000fea0003800000 */
.L_x_173:
[----:B------:R-:W-:Y:S01]  /*87c0*/  F2FP.BF16.F32.PACK_AB R0, RZ, R0 ;  /* 0x00000000ff00723e */ /* 0x000fe200000010ff */
[----:B------:R-:W-:Y:S06]  /*87d0*/  BRA `(.L_x_148) ;  /* 0x0000000000647947 */ /* 0x000fec0003800000 */
.L_x_147:
        /* <DEDUP_REMOVED lines=16> */
.L_x_175:
[----:B------:R-:W-:Y:S01]  /*88e0*/  PRMT R0, RZ, 0x7610, R0 ;  /* 0x00007610ff007816 */ /* 0x000fe20000000000 */
[----:B------:R-:W-:Y:S06]  /*88f0*/  BRA `(.L_x_148) ;  /* 0x00000000001c7947 */ /* 0x000fec0003800000 */
.L_x_172:
[----:B------:R-:W2:Y:S02]  /*8900*/  LDG.E.64 R2, desc[UR36][R2.64] ;  /* 0x0000002402027981 */ /* 0x000ea4000c1e1b00 */
[----:B--2---:R-:W0:Y:S02]  /*8910*/  I2F.U64 R0, R2 ;  /* 0x0000000200007312 */ /* 0x004e240000301000 */
[----:B0-----:R-:W-:Y:S01]  /*8920*/  F2FP.BF16.F32.PACK_AB R0, RZ, R0 ;  /* 0x00000000ff00723e */ /* 0x001fe200000010ff */
[----:B------:R-:W-:Y:S06]  /*8930*/  BRA `(.L_x_148) ;  /* 0x00000000000c7947 */ /* 0x000fec0003800000 */
.L_x_171:
[----:B------:R-:W2:Y:S02]  /*8940*/  LDG.E R2, desc[UR36][R2.64] ;  /* 0x0000002402027981 */ /* 0x000ea4000c1e1900 */
[----:B--2---:R-:W-:-:S04]  /*8950*/  I2FP.F32.U32 R0, R2 ;  /* 0x0000000200007245 */ /* 0x004fc80000201000 */
[----:B------:R-:W-:-:S07]  /*8960*/  F2FP.BF16.F32.PACK_AB R0, RZ, R0 ;  /* 0x00000000ff00723e */ /* 0x000fce00000010ff */
.L_x_148:
        /* <DEDUP_REMOVED lines=23> */
.L_x_179:
[----:B-1----:R-:W-:-:S06]  /*8ae0*/  IMAD.U32 R3, R3, 0x10000, RZ ;  /* 0x0001000003037824 */ /* 0x002fcc00078e00ff */
[----:B0-----:R-:W0:Y:S02]  /*8af0*/  F2I.S64.TRUNC R2, R3 ;  /* 0x0000000300027311 */ /* 0x001e24000020d900 */
[----:B0-----:R4:W-:Y:S01]  /*8b00*/  STG.E.U8 desc[UR36][R16.64], R2 ;  /* 0x0000000210007986 */ /* 0x0019e2000c101124 */
[----:B------:R-:W-:Y:S05]  /*8b10*/  BRA `(.L_x_181) ;  /* 0x0000000c00847947 */ /* 0x000fea0003800000 */
.L_x_178:
        /* <DEDUP_REMOVED lines=10> */
.L_x_183:
[----:B-1----:R-:W-:-:S06]  /*8bc0*/  IMAD.U32 R3, R3, 0x10000, RZ ;  /* 0x0001000003037824 */ /* 0x002fcc00078e00ff */
[----:B------:R-:W1:Y:S02]  /*8bd0*/  F2I.FTZ.TRUNC.NTZ R3, R3 ;  /* 0x0000000300037305 */ /* 0x000e64000021f100 */
[----:B-1----:R3:W-:Y:S01]  /*8be0*/  STG.E desc[UR36][R16.64], R3 ;  /* 0x0000000310007986 */ /* 0x0027e2000c101924 */
[----:B------:R-:W-:Y:S05]  /*8bf0*/  BRA `(.L_x_181) ;  /* 0x0000000c004c7947 */ /* 0x000fea0003800000 */
.L_x_182:
[----:B-1----:R-:W-:-:S06]  /*8c00*/  IMAD.U32 R3, R3, 0x10000, RZ ;  /* 0x0001000003037824 */ /* 0x002fcc00078e00ff */
[----:B------:R-:W1:Y:S02]  /*8c10*/  F2I.FTZ.TRUNC.NTZ R3, R3 ;  /* 0x0000000300037305 */ /* 0x000e64000021f100 */
[----:B-1----:R1:W-:Y:S01]  /*8c20*/  STG.E.U16 desc[UR36][R16.64], R3 ;  /* 0x0000000310007986 */ /* 0x0023e2000c101524 */
[----:B------:R-:W-:Y:S05]  /*8c30*/  BRA `(.L_x_181) ;  /* 0x0000000c003c7947 */ /* 0x000fea0003800000 */
.L_x_177:
        /* <DEDUP_REMOVED lines=9> */
.L_x_185:
[----:B-1----:R-:W-:-:S05]  /*8cd0*/  IMAD.U32 R0, R3, 0x10000, RZ ;  /* 0x0001000003007824 */ /* 0x002fca00078e00ff */
[----:B------:R-:W-:-:S05]  /*8ce0*/  F2FP.F16.F32.PACK_AB R0, RZ, R0 ;  /* 0x00000000ff00723e */ /* 0x000fca00000000ff */
[----:B------:R1:W-:Y:S01]  /*8cf0*/  STG.E.U16 desc[UR36][R16.64], R0 ;  /* 0x0000000010007986 */ /* 0x0003e2000c101524 */
[----:B------:R-:W-:Y:S05]  /*8d00*/  BRA `(.L_x_181) ;  /* 0x0000000c00087947 */ /* 0x000fea0003800000 */
.L_x_184:
        /* <DEDUP_REMOVED lines=10> */
.L_x_187:
[----:B-1----:R-:W-:-:S05]  /*8db0*/  IMAD.U32 R3, R3, 0x10000, RZ ;  /* 0x0001000003037824 */ /* 0x002fca00078e00ff */
[----:B------:R-:W-:-:S04]  /*8dc0*/  F2FP.F16.F32.PACK_AB R3, RZ, R3 ;  /* 0x00000003ff03723e */ /* 0x000fc800000000ff */
[----:B------:R-:W-:-:S05]  /*8dd0*/  PRMT R3, R3, 0x5410, RZ ;  /* 0x0000541003037816 */ /* 0x000fca00000000ff */
[----:B------:R1:W-:Y:S01]  /*8de0*/  STG.E desc[UR36][R16.64], R3 ;  /* 0x0000000310007986 */ /* 0x0003e2000c101924 */
[----:B------:R-:W-:Y:S05]  /*8df0*/  BRA `(.L_x_181) ;  /* 0x0000000800cc7947 */ /* 0x000fea0003800000 */
.L_x_186:
[----:B01----:R-:W-:-:S04]  /*8e00*/  IMAD.U32 R2, R3, 0x10000, RZ ;  /* 0x0001000003027824 */ /* 0x003fc800078e00ff */
[----:B------:R-:W-:-:S06]  /*8e10*/  FMUL.FTZ R2, R2, 1 ;  /* 0x3f80000002027820 */ /* 0x000fcc0000410000 */
[----:B------:R-:W0:Y:S02]  /*8e20*/  F2F.F64.F32 R2, R2 ;  /* 0x0000000200027310 */ /* 0x000e240000201800 */
[----:B0-----:R0:W-:Y:S01]  /*8e30*/  STG.E.64 desc[UR36][R16.64], R2 ;  /* 0x0000000210007986 */ /* 0x0011e2000c101b24 */
[----:B------:R-:W-:Y:S05]  /*8e40*/  BRA `(.L_x_181) ;  /* 0x0000000800b87947 */ /* 0x000fea0003800000 */
.L_x_176:
        /* <DEDUP_REMOVED lines=13> */
.L_x_190:
[----:B-1----:R-:W-:Y:S01]  /*8f20*/  IMAD.U32 R3, R3, 0x10000, RZ ;  /* 0x0001000003037824 */ /* 0x002fe200078e00ff */
[----:B------:R-:W-:-:S03]  /*8f30*/  CS2R R6, SRZ ;  /* 0x0000000000067805 */ /* 0x000fc6000001ff00 */
[----:B------:R-:W-:-:S04]  /*8f40*/  FMUL.FTZ R3, R3, 1 ;  /* 0x3f80000003037820 */ /* 0x000fc80000410000 */
[----:B------:R-:W1:Y:S02]  /*8f50*/  F2F.F64.F32 R4, R3 ;  /* 0x0000000300047310 */ /* 0x000e640000201800 */
[----:B-1----:R1:W-:Y:S01]  /*8f60*/  STG.E.128 desc[UR36][R16.64], R4 ;  /* 0x0000000410007986 */ /* 0x0023e2000c101d24 */
[----:B------:R-:W-:Y:S05]  /*8f70*/  BRA `(.L_x_181) ;  /* 0x00000008006c7947 */ /* 0x000fea0003800000 */
.L_x_189:
        /* <DEDUP_REMOVED lines=21> */
.L_x_194:
[----:B------:R-:W-:Y:S05]  /*90d0*/  BSYNC B0 ;  /* 0x0000000000007941 */ /* 0x000fea0003800000 */
.L_x_193:
[----:B------:R-:W-:-:S05]  /*90e0*/  LOP3.LUT R3, R0, R3, RZ, 0xfc, !PT ;  /* 0x0000000300037212 */ /* 0x000fca00078efcff */
[----:B------:R0:W-:Y:S01]  /*90f0*/  STG.E.U8 desc[UR36][R16.64], R3 ;  /* 0x0000000310007986 */ /* 0x0001e2000c101124 */
[----:B------:R-:W-:Y:S05]  /*9100*/  BRA `(.L_x_181) ;  /* 0x0000000800087947 */ /* 0x000fea0003800000 */
.L_x_192:
        /* <DEDUP_REMOVED lines=13> */
.L_x_196:
[----:B------:R-:W-:Y:S01]  /*91e0*/  IMAD.MOV.U32 R0, RZ, RZ, 0x7f ;  /* 0x0000007fff007424 */ /* 0x000fe200078e00ff */
[----:B------:R-:W-:-:S04]  /*91f0*/  ISETP.GT.U32.AND P0, PT, R2, 0x7f800000, PT ;  /* 0x7f8000000200780c */ /* 0x000fc80003f04070 */
[----:B------:R-:W-:-:S09]  /*9200*/  SEL R0, R0, 0x7c, P0 ;  /* 0x0000007c00007807 */ /* 0x000fd20000000000 */
.L_x_197:
[----:B------:R-:W-:Y:S05]  /*9210*/  BSYNC B0 ;  /* 0x0000000000007941 */ /* 0x000fea0003800000 */
.L_x_195:
[----:B------:R-:W-:-:S04]  /*9220*/  LOP3.LUT R2, R3, 0x80000000, RZ, 0xc0, !PT ;  /* 0x8000000003027812 */ /* 0x000fc800078ec0ff */
[----:B------:R-:W-:-:S04]  /*9230*/  SHF.R.U32.HI R3, RZ, 0x18, R2 ;  /* 0x00000018ff037819 */ /* 0x000fc80000011602 */
[----:B------:R-:W-:-:S05]  /*9240*/  LOP3.LUT R3, R0, R3, RZ, 0xfc, !PT ;  /* 0x0000000300037212 */ /* 0x000fca00078efcff */
[----:B------:R0:W-:Y:S01]  /*9250*/  STG.E.U8 desc[UR36][R16.64], R3 ;  /* 0x0000000310007986 */ /* 0x0001e2000c101124 */
[----:B------:R-:W-:Y:S05]  /*9260*/  BRA `(.L_x_181) ;  /* 0x0000000400b07947 */ /* 0x000fea0003800000 */
.L_x_191:
[----:B-1----:R1:W-:Y:S01]  /*9270*/  STG.E.U16 desc[UR36][R16.64], R3 ;  /* 0x0000000310007986 */ /* 0x0023e2000c101524 */
[----:B------:R-:W-:Y:S05]  /*9280*/  BRA `(.L_x_181) ;  /* 0x0000000400a87947 */ /* 0x000fea0003800000 */
.L_x_188:
        /* <DEDUP_REMOVED lines=12> */
.L_x_200:
        /* <DEDUP_REMOVED lines=17> */
.L_x_203:
[----:B------:R-:W-:-:S04]  /*9460*/  LOP3.LUT R2, R3, 0x80000000, RZ, 0xc0, !PT ;  /* 0x8000000003027812 */ /* 0x000fc800078ec0ff */
[----:B------:R-:W-:-:S04]  /*9470*/  SHF.R.U32.HI R3, RZ, 0x18, R2 ;  /* 0x00000018ff037819 */ /* 0x000fc80000011602 */
[----:B------:R-:W-:-:S04]  /*9480*/  LOP3.LUT R0, R0, R3, RZ, 0xfc, !PT ;  /* 0x0000000300007212 */ /* 0x000fc800078efcff */
[----:B------:R-:W-:-:S07]  /*9490*/  PRMT R8, R0, 0x7610, R8 ;  /* 0x0000761000087816 */ /* 0x000fce0000000008 */
.L_x_202:
[----:B------:R-:W-:Y:S05]  /*94a0*/  BSYNC B0 ;  /* 0x0000000000007941 */ /* 0x000fea0003800000 */
.L_x_201:
[----:B------:R0:W-:Y:S01]  /*94b0*/  STG.E.U8 desc[UR36][R16.64], R8 ;  /* 0x0000000810007986 */ /* 0x0001e2000c101124 */
[----:B------:R-:W-:Y:S05]  /*94c0*/  BRA `(.L_x_181) ;  /* 0x0000000400187947 */ /* 0x000fea0003800000 */
.L_x_199:
        /* <DEDUP_REMOVED lines=17> */
.L_x_206:
[----:B------:R-:W-:-:S04]  /*95e0*/  LOP3.LUT R2, R3, 0x80000000, RZ, 0xc0, !PT ;  /* 0x8000000003027812 */ /* 0x000fc800078ec0ff */
[----:B------:R-:W-:-:S04]  /*95f0*/  SHF.R.U32.HI R3, RZ, 0x18, R2 ;  /* 0x00000018ff037819 */ /* 0x000fc80000011602 */
[----:B------:R-:W-:-:S04]  /*9600*/  LOP3.LUT R0, R0, R3, RZ, 0xfc, !PT ;  /* 0x0000000300007212 */ /* 0x000fc800078efcff */
[----:B------:R-:W-:-:S07]  /*9610*/  PRMT R8, R0, 0x7610, R8 ;  /* 0x0000761000087816 */ /* 0x000fce0000000008 */
.L_x_205:
[----:B------:R-:W-:Y:S05]  /*9620*/  BSYNC B0 ;  /* 0x0000000000007941 */ /* 0x000fea0003800000 */
.L_x_204:
[----:B------:R0:W-:Y:S01]  /*9630*/  STG.E.U8 desc[UR36][R16.64], R8 ;  /* 0x0000000810007986 */ /* 0x0001e2000c101124 */
[----:B------:R-:W-:Y:S05]  /*9640*/  BRA `(.L_x_181) ;  /* 0x0000000000b87947 */ /* 0x000fea0003800000 */
.L_x_198:
        /* <DEDUP_REMOVED lines=22> */
.L_x_180:
        /* <DEDUP_REMOVED lines=16> */
.L_x_209:
[----:B------:R-:W-:Y:S05]  /*98b0*/  BRA `(.L_x_181) ;  /* 0x00000000001c7947 */ /* 0x000fea0003800000 */
.L_x_208:
[----:B-1----:R-:W-:-:S06]  /*98c0*/  IMAD.U32 R3, R3, 0x10000, RZ ;  /* 0x0001000003037824 */ /* 0x002fcc00078e00ff */
[----:B0-----:R-:W0:Y:S02]  /*98d0*/  F2I.U64.TRUNC R2, R3 ;  /* 0x0000000300027311 */ /* 0x001e24000020d800 */
[----:B0-----:R0:W-:Y:S01]  /*98e0*/  STG.E.64 desc[UR36][R16.64], R2 ;  /* 0x0000000210007986 */ /* 0x0011e2000c101b24 */
[----:B------:R-:W-:Y:S05]  /*98f0*/  BRA `(.L_x_181) ;  /* 0x00000000000c7947 */ /* 0x000fea0003800000 */
.L_x_207:
[----:B-1----:R-:W-:-:S06]  /*9900*/  IMAD.U32 R3, R3, 0x10000, RZ ;  /* 0x0001000003037824 */ /* 0x002fcc00078e00ff */
[----:B------:R-:W1:Y:S02]  /*9910*/  F2I.FTZ.U32.TRUNC.NTZ R3, R3 ;  /* 0x0000000300037305 */ /* 0x000e64000021f000 */
[----:B-1----:R1:W-:Y:S02]  /*9920*/  STG.E desc[UR36][R16.64], R3 ;  /* 0x0000000310007986 */ /* 0x0023e4000c101924 */
.L_x_181:
[----:B------:R-:W-:-:S07]  /*9930*/  VIADD R19, R19, 0x80 ;  /* 0x0000008013137836 */ /* 0x000fce0000000000 */
.L_x_141:
[----:B------:R-:W-:Y:S05]  /*9940*/  BSYNC B6 ;  /* 0x0000000000067941 */ /* 0x000fea0003800000 */
.L_x_140:
[----:B------:R-:W-:Y:S02]  /*9950*/  ULDC UR4, c[0x0][0x210] ;  /* 0x0000840000047ab9 */ /* 0x000fe40000000800 */
[----:B------:R-:W-:-:S13]  /*9960*/  ISETP.GE.AND P0, PT, R19, UR4, PT ;  /* 0x0000000413007c0c */ /* 0x000fda000bf06270 */
[----:B------:R-:W-:Y:S05]  /*9970*/  @P0 EXIT ;  /* 0x000000000000094d */ /* 0x000fea0003800000 */
        /* <DEDUP_REMOVED lines=303> */
.L_x_210:
        /* <DEDUP_REMOVED lines=22> */
.L_x_214:
[----:B------:R-:W2:Y:S02]  /*add0*/  LDG.E.U8 R2, desc[UR36][R2.64] ;  /* 0x0000002402027981 */ /* 0x000ea4000c1e1100 */
[----:B--2---:R-:W-:-:S04]  /*ade0*/  I2FP.F32.U32 R0, R2 ;  /* 0x0000000200007245 */ /* 0x004fc80000201000 */
[----:B------:R-:W-:Y:S01]  /*adf0*/  F2FP.BF16.F32.PACK_AB R0, RZ, R0 ;  /* 0x00000000ff00723e */ /* 0x000fe200000010ff */
[----:B------:R-:W-:Y:S06]  /*ae00*/  BRA `(.L_x_216) ;  /* 0x0000000c00907947 */ /* 0x000fec0003800000 */
.L_x_213:
        /* <DEDUP_REMOVED lines=10> */
.L_x_218:
[----:B------:R-:W2:Y:S02]  /*aeb0*/  LDG.E R2, desc[UR36][R2.64] ;  /* 0x0000002402027981 */ /* 0x000ea4000c1e1900 */
[----:B--2---:R-:W-:-:S04]  /*aec0*/  I2FP.F32.S32 R0, R2 ;  /* 0x0000000200007245 */ /* 0x004fc80000201400 */
[----:B------:R-:W-:Y:S01]  /*aed0*/  F2FP.BF16.F32.PACK_AB R0, RZ, R0 ;  /* 0x00000000ff00723e */ /* 0x000fe200000010ff */
[----:B------:R-:W-:Y:S06]  /*aee0*/  BRA `(.L_x_216) ;  /* 0x0000000c00587947 */ /* 0x000fec0003800000 */
.L_x_217:
[----:B------:R-:W2:Y:S02]  /*aef0*/  LDG.E.U16 R2, desc[UR36][R2.64] ;  /* 0x0000002402027981 */ /* 0x000ea4000c1e1500 */
[----:B--2---:R-:W0:Y:S02]  /*af00*/  I2F.S16 R0, R2 ;  /* 0x0000000200007306 */ /* 0x004e240000101400 */
[----:B0-----:R-:W-:Y:S01]  /*af10*/  F2FP.BF16.F32.PACK_AB R0, RZ, R0 ;  /* 0x00000000ff00723e */ /* 0x001fe200000010ff */
[----:B------:R-:W-:Y:S06]  /*af20*/  BRA `(.L_x_216) ;  /* 0x0000000c00487947 */ /* 0x000fec0003800000 */
.L_x_212:
        /* <DEDUP_REMOVED lines=9> */
.L_x_220:
[----:B------:R-:W2:Y:S02]  /*afc0*/  LDG.E.U16 R0, desc[UR36][R2.64] ;  /* 0x0000002402007981 */ /* 0x000ea4000c1e1500 */
[----:B--2---:R-:W-:-:S05]  /*afd0*/  HADD2.F32 R0, -RZ, R0.H0_H0 ;  /* 0x20000000ff007230 */ /* 0x004fca0000004100 */
[----:B------:R-:W-:Y:S01]  /*afe0*/  F2FP.BF16.F32.PACK_AB R0, RZ, R0 ;  /* 0x00000000ff00723e */ /* 0x000fe200000010ff */
[----:B------:R-:W-:Y:S06]  /*aff0*/  BRA `(.L_x_216) ;  /* 0x0000000c00147947 */ /* 0x000fec0003800000 */
.L_x_219:
        /* <DEDUP_REMOVED lines=9> */
.L_x_222:
[----:B------:R-:W2:Y:S02]  /*b090*/  LDG.E.U16 R2, desc[UR36][R2.64] ;  /* 0x0000002402027981 */ /* 0x000ea4000c1e1500 */
[----:B--2---:R-:W-:-:S05]  /*b0a0*/  HADD2.F32 R0, -RZ, R2.H0_H0 ;  /* 0x20000002ff007230 */ /* 0x004fca0000004100 */
[----:B------:R-:W-:Y:S01]  /*b0b0*/  F2FP.BF16.F32.PACK_AB R0, RZ, R0 ;  /* 0x00000000ff00723e */ /* 0x000fe200000010ff */
[----:B------:R-:W-:Y:S06]  /*b0c0*/  BRA `(.L_x_216) ;  /* 0x0000000800e07947 */ /* 0x000fec0003800000 */
.L_x_221:
        /* <DEDUP_REMOVED lines=8> */
.L_x_211:
        /* <DEDUP_REMOVED lines=13> */
.L_x_225:
        /* <DEDUP_REMOVED lines=8> */
.L_x_224:
        /* <DEDUP_REMOVED lines=28> */
.L_x_227:
        /* <DEDUP_REMOVED lines=15> */
.L_x_226:
[----:B------:R0:W5:Y:S01]  /*b550*/  LDG.E.U16 R0, desc[UR36][R2.64] ;  /* 0x0000002402007981 */ /* 0x000162000c1e1500 */
[----:B------:R-:W-:Y:S05]  /*b560*/  BRA `(.L_x_216) ;  /* 0x0000000400b87947 */ /* 0x000fea0003800000 */
.L_x_223:
        /* <DEDUP_REMOVED lines=12> */
.L_x_230:
        /* <DEDUP_REMOVED lines=21> */
.L_x_234:
[----:B------:R-:W-:Y:S05]  /*b780*/  BSYNC B1 ;  /* 0x0000000000017941 */ /* 0x000fea0003800000 */
.L_x_233:
[----:B------:R-:W-:Y:S01]  /*b790*/  LEA R3, R0, 0x3b800000, 0x17 ;  /* 0x3b80000000037811 */ /* 0x000fe200078eb8ff */
[----:B------:R-:W-:-:S05]  /*b7a0*/  IMAD.SHL.U32 R0, R2, 0x100000, RZ ;  /* 0x0010000002007824 */ /* 0x000fca00078e00ff */
[----:B------:R-:W-:-:S07]  /*b7b0*/  LOP3.LUT R0, R3, R0, R4, 0xfe, !PT ;  /* 0x0000000003007212 */ /* 0x000fce00078efe04 */
.L_x_232:
[----:B------:R-:W-:Y:S05]  /*b7c0*/  BSYNC B0 ;  /* 0x0000000000007941 */ /* 0x000fea0003800000 */
.L_x_231:
[----:B------:R-:W-:Y:S01]  /*b7d0*/  F2FP.BF16.F32.PACK_AB R0, RZ, R0 ;  /* 0x00000000ff00723e */ /* 0x000fe200000010ff */
[----:B------:R-:W-:Y:S06]  /*b7e0*/  BRA `(.L_x_216) ;  /* 0x0000000400187947 */ /* 0x000fec0003800000 */
.L_x_229:
        /* <DEDUP_REMOVED lines=21> */
.L_x_238:
[----:B------:R-:W-:Y:S05]  /*b940*/  BSYNC B1 ;  /* 0x0000000000017941 */ /* 0x000fea0003800000 */
.L_x_237:
[----:B------:R-:W-:Y:S01]  /*b950*/  LEA R3, R0, 0x37800000, 0x17 ;  /* 0x3780000000037811 */ /* 0x000fe200078eb8ff */
[----:B------:R-:W-:-:S05]  /*b960*/  IMAD.SHL.U32 R0, R2, 0x200000, RZ ;  /* 0x0020000002007824 */ /* 0x000fca00078e00ff */
[----:B------:R-:W-:-:S07]  /*b970*/  LOP3.LUT R0, R3, R0, R4, 0xfe, !PT ;  /* 0x0000000003007212 */ /* 0x000fce00078efe04 */
.L_x_236:
[----:B------:R-:W-:Y:S05]  /*b980*/  BSYNC B0 ;  /* 0x0000000000007941 */ /* 0x000fea0003800000 */
.L_x_235:
[----:B------:R-:W-:Y:S01]  /*b990*/  F2FP.BF16.F32.PACK_AB R0, RZ, R0 ;  /* 0x00000000ff00723e */ /* 0x000fe200000010ff */
[----:B------:R-:W-:Y:S06]  /*b9a0*/  BRA `(.L_x_216) ;  /* 0x0000000000a87947 */ /* 0x000fec0003800000 */
.L_x_228:
        /* <DEDUP_REMOVED lines=14> */
.L_x_242:
[----:B------:R-:W-:Y:S05]  /*ba90*/  BSYNC B0 ;  /* 0x0000000000007941 */ /* 0x000fea0003800000 */
.L_x_241:
[----:B------:R-:W-:Y:S01]  /*baa0*/  F2FP.BF16.F32.PACK_AB R0, RZ, R0 ;  /* 0x00000000ff00723e */ /* 0x000fe200000010ff */
[----:B------:R-:W-:Y:S06]  /*bab0*/  BRA `(.L_x_216) ;  /* 0x0000000000647947 */ /* 0x000fec0003800000 */
.L_x_215:
[----:B------:R-:W-:Y:S01]  /*bac0*/  MOV R0, 0x0 ;  /* 0x0000000000007802 */ /* 0x000fe20000000f00 */
[----:B------:R-:W-:Y:S01]  /*bad0*/  ULDC.64 UR4, c[0x4][0x198] ;  /* 0x0100660000047ab9 */ /* 0x000fe20000000a00 */
[----:B------:R-:W-:Y:S01]  /*bae0*/  ULDC.64 UR6, c[0x4][0xa8] ;  /* 0x01002a0000067ab9 */ /* 0x000fe20000000a00 */
[----:B------:R-:W-:Y:S01]  /*baf0*/  IMAD.U32 R4, RZ, RZ, UR4 ;  /* 0x00000004ff047e24 */ /* 0x000fe2000f8e00ff */
[----:B------:R0:W1:Y:S01]  /*bb00*/  LDC.64 R2, c[0x4][R0] ;  /* 0x0100000000027b82 */ /* 0x0000620000000a00 */
        /* <DEDUP_REMOVED lines=11> */
.L_x_243:
[----:B------:R-:W-:Y:S01]  /*bbc0*/  PRMT R0, RZ, 0x7610, R0 ;  /* 0x00007610ff007816 */ /* 0x000fe20000000000 */
[----:B------:R-:W-:Y:S06]  /*bbd0*/  BRA `(.L_x_216) ;  /* 0x00000000001c7947 */ /* 0x000fec0003800000 */
.L_x_240:
[----:B------:R-:W2:Y:S02]  /*bbe0*/  LDG.E.64 R2, desc[UR36][R2.64] ;  /* 0x0000002402027981 */ /* 0x000ea4000c1e1b00 */
[----:B--2---:R-:W0:Y:S02]  /*bbf0*/  I2F.U64 R0, R2 ;  /* 0x0000000200007312 */ /* 0x004e240000301000 */
[----:B0-----:R-:W-:Y:S01]  /*bc00*/  F2FP.BF16.F32.PACK_AB R0, RZ, R0 ;  /* 0x00000000ff00723e */ /* 0x001fe200000010ff */
[----:B------:R-:W-:Y:S06]  /*bc10*/  BRA `(.L_x_216) ;  /* 0x00000000000c7947 */ /* 0x000fec0003800000 */
.L_x_239:
[----:B------:R-:W2:Y:S02]  /*bc20*/  LDG.E R2, desc[UR36][R2.64] ;  /* 0x0000002402027981 */ /* 0x000ea4000c1e1900 */
[----:B--2---:R-:W-:-:S04]  /*bc30*/  I2FP.F32.U32 R0, R2 ;  /* 0x0000000200007245 */ /* 0x004fc80000201000 */
[----:B------:R-:W-:-:S07]  /*bc40*/  F2FP.BF16.F32.PACK_AB R0, RZ, R0 ;  /* 0x00000000ff00723e */ /* 0x000fce00000010ff */
.L_x_216:
        /* <DEDUP_REMOVED lines=21> */
[----:B-1----:R-:W-:Y:S01]  /*bda0*/  STG.E.U8 desc[UR36][R16.64], R3 ;  /* 0x0000000310007986 */ /* 0x002fe2000c101124 */
[----:B------:R-:W-:Y:S05]  /*bdb0*/  EXIT ;  /* 0x000000000000794d */ /* 0x000fea0003800000 */
.L_x_247:
[----:B-1----:R-:W-:-:S06]  /*bdc0*/  IMAD.U32 R3, R3, 0x10000, RZ ;  /* 0x0001000003037824 */ /* 0x002fcc00078e00ff */
[----:B0-----:R-:W0:Y:S02]  /*bdd0*/  F2I.S64.TRUNC R2, R3 ;  /* 0x0000000300027311 */ /* 0x001e24000020d900 */
[----:B0-----:R-:W-:Y:S01]  /*bde0*/  STG.E.U8 desc[UR36][R16.64], R2 ;  /* 0x0000000210007986 */ /* 0x001fe2000c101124 */
[----:B------:R-:W-:Y:S05]  /*bdf0*/  EXIT ;  /* 0x000000000000794d */ /* 0x000fea0003800000 */
.L_x_246:
        /* <DEDUP_REMOVED lines=8> */
[----:B0-----:R-:W-:Y:S01]  /*be80*/  STG.E.64 desc[UR36][R16.64], R2 ;  /* 0x0000000210007986 */ /* 0x001fe2000c101b24 */
[----:B------:R-:W-:Y:S05]  /*be90*/  EXIT ;  /* 0x000000000000794d */ /* 0x000fea0003800000 */
.L_x_250:
[----:B-1----:R-:W-:-:S06]  /*bea0*/  IMAD.U32 R3, R3, 0x10000, RZ ;  /* 0x0001000003037824 */ /* 0x002fcc00078e00ff */
[----:B------:R-:W1:Y:S02]  /*beb0*/  F2I.FTZ.TRUNC.NTZ R3, R3 ;  /* 0x0000000300037305 */ /* 0x000e64000021f100 */
[----:B-1----:R-:W-:Y:S01]  /*bec0*/  STG.E desc[UR36][R16.64], R3 ;  /* 0x0000000310007986 */ /* 0x002fe2000c101924 */
[----:B------:R-:W-:Y:S05]  /*bed0*/  EXIT ;  /* 0x000000000000794d */ /* 0x000fea0003800000 */
.L_x_249:
[----:B-1----:R-:W-:-:S06]  /*bee0*/  IMAD.U32 R3, R3, 0x10000, RZ ;  /* 0x0001000003037824 */ /* 0x002fcc00078e00ff */
[----:B------:R-:W1:Y:S02]  /*bef0*/  F2I.FTZ.TRUNC.NTZ R3, R3 ;  /* 0x0000000300037305 */ /* 0x000e64000021f100 */
[----:B-1----:R-:W-:Y:S01]  /*bf00*/  STG.E.U16 desc[UR36][R16.64], R3 ;  /* 0x0000000310007986 */ /* 0x002fe2000c101524 */
[----:B------:R-:W-:Y:S05]  /*bf10*/  EXIT ;  /* 0x000000000000794d */ /* 0x000fea0003800000 */
.L_x_245:
[----:B------:R-:W-:-:S13]  /*bf20*/  ISETP.GT.AND P0, PT, R5, 0x6, PT ;  /* 0x000000060500780c */ /* 0x000fda0003f04270 */
[----:B------:R-:W-:Y:S05]  /*bf30*/  @P0 BRA `(.L_x_251) ;  /* 0x00000000002c0947 */ /* 0x000fea0003800000 */
[----:B------:R-:W-:-:S13]  /*bf40*/  ISETP.NE.AND P0, PT, R5, 0x5, PT ;  /* 0x000000050500780c */ /* 0x000fda0003f05270 */
[----:B------:R-:W-:Y:S05]  /*bf50*/  @!P0 BRA `(.L_x_252) ;  /* 0x0000000000148947 */ /* 0x000fea0003800000 */
[----:B------:R-:W-:-:S13]  /*bf60*/  ISETP.NE.AND P0, PT, R5, 0x6, PT ;  /* 0x000000060500780c */ /* 0x000fda0003f05270 */
[----:B------:R-:W-:Y:S05]  /*bf70*/  @P0 BRA `(.L_x_248) ;  /* 0x0000000800c40947 */ /* 0x000fea0003800000 */
[----:B-1----:R-:W-:-:S05]  /*bf80*/  IMAD.U32 R3, R3, 0x10000, RZ ;  /* 0x0001000003037824 */ /* 0x002fca00078e00ff */
[----:B------:R-:W-:Y:S01]  /*bf90*/  STG.E desc[UR36][R16.64], R3 ;  /* 0x0000000310007986 */ /* 0x000fe2000c101924 */
[----:B------:R-:W-:Y:S05]  /*bfa0*/  EXIT ;  /* 0x000000000000794d */ /* 0x000fea0003800000 */
.L_x_252:
[----:B-1----:R-:W-:-:S05]  /*bfb0*/  IMAD.U32 R0, R3, 0x10000, RZ ;  /* 0x0001000003007824 */ /* 0x002fca00078e00ff */
[----:B------:R-:W-:-:S05]  /*bfc0*/  F2FP.F16.F32.PACK_AB R0, RZ, R0 ;  /* 0x00000000ff00723e */ /* 0x000fca00000000ff */
[----:B------:R-:W-:Y:S01]  /*bfd0*/  STG.E.U16 desc[UR36][R16.64], R0 ;  /* 0x0000000010007986 */ /* 0x000fe2000c101524 */
[----:B------:R-:W-:Y:S05]  /*bfe0*/  EXIT ;  /* 0x000000000000794d */ /* 0x000fea0003800000 */
.L_x_251:
        /* <DEDUP_REMOVED lines=8> */
[----:B------:R-:W-:Y:S01]  /*c070*/  STG.E.64 desc[UR36][R16.64], R2 ;  /* 0x0000000210007986 */ /* 0x000fe2000c101b24 */
[----:B------:R-:W-:Y:S05]  /*c080*/  EXIT ;  /* 0x000000000000794d */ /* 0x000fea0003800000 */
.L_x_254:
[----:B-1----:R-:W-:-:S05]  /*c090*/  IMAD.U32 R3, R3, 0x10000, RZ ;  /* 0x0001000003037824 */ /* 0x002fca00078e00ff */
[----:B------:R-:W-:-:S04]  /*c0a0*/  F2FP.F16.F32.PACK_AB R3, RZ, R3 ;  /* 0x00000003ff03723e */ /* 0x000fc800000000ff */
[----:B------:R-:W-:-:S05]  /*c0b0*/  PRMT R3, R3, 0x5410, RZ ;  /* 0x0000541003037816 */ /* 0x000fca00000000ff */
[----:B------:R-:W-:Y:S01]  /*c0c0*/  STG.E desc[UR36][R16.64], R3 ;  /* 0x0000000310007986 */ /* 0x000fe2000c101924 */
[----:B------:R-:W-:Y:S05]  /*c0d0*/  EXIT ;  /* 0x000000000000794d */ /* 0x000fea0003800000 */
.L_x_253:
[----:B01----:R-:W-:-:S04]  /*c0e0*/  IMAD.U32 R2, R3, 0x10000, RZ ;  /* 0x0001000003027824 */ /* 0x003fc800078e00ff */
[----:B------:R-:W-:-:S06]  /*c0f0*/  FMUL.FTZ R2, R2, 1 ;  /* 0x3f80000002027820 */ /* 0x000fcc0000410000 */
[----:B------:R-:W0:Y:S02]  /*c100*/  F2F.F64.F32 R2, R2 ;  /* 0x0000000200027310 */ /* 0x000e240000201800 */
[----:B0-----:R-:W-:Y:S01]  /*c110*/  STG.E.64 desc[UR36][R16.64], R2 ;  /* 0x0000000210007986 */ /* 0x001fe2000c101b24 */
[----:B------:R-:W-:Y:S05]  /*c120*/  EXIT ;  /* 0x000000000000794d */ /* 0x000fea0003800000 */
.L_x_244:
        /* <DEDUP_REMOVED lines=11> */
[----:B------:R-:W-:Y:S01]  /*c1e0*/  STG.E.U8 desc[UR36][R16.64], R3 ;  /* 0x0000000310007986 */ /* 0x000fe2000c101124 */
[----:B------:R-:W-:Y:S05]  /*c1f0*/  EXIT ;  /* 0x000000000000794d */ /* 0x000fea0003800000 */
.L_x_257:
[----:B-1----:R-:W-:Y:S01]  /*c200*/  IMAD.U32 R3, R3, 0x10000, RZ ;  /* 0x0001000003037824 */ /* 0x002fe200078e00ff */
[----:B------:R-:W-:-:S03]  /*c210*/  CS2R R6, SRZ ;  /* 0x0000000000067805 */ /* 0x000fc6000001ff00 */
[----:B------:R-:W-:-:S04]  /*c220*/  FMUL.FTZ R3, R3, 1 ;  /* 0x3f80000003037820 */ /* 0x000fc80000410000 */
[----:B------:R-:W1:Y:S02]  /*c230*/  F2F.F64.F32 R4, R3 ;  /* 0x0000000300047310 */ /* 0x000e640000201800 */
[----:B-1----:R-:W-:Y:S01]  /*c240*/  STG.E.128 desc[UR36][R16.64], R4 ;  /* 0x0000000410007986 */ /* 0x002fe2000c101d24 */
[----:B------:R-:W-:Y:S05]  /*c250*/  EXIT ;  /* 0x000000000000794d */ /* 0x000fea0003800000 */
.L_x_256:
        /* <DEDUP_REMOVED lines=21> */
.L_x_261:
[----:B------:R-:W-:Y:S05]  /*c3b0*/  BSYNC B0 ;  /* 0x0000000000007941 */ /* 0x000fea0003800000 */
.L_x_260:
[----:B------:R-:W-:-:S05]  /*c3c0*/  LOP3.LUT R3, R0, R3, RZ, 0xfc, !PT ;  /* 0x0000000300037212 */ /* 0x000fca00078efcff */
[----:B------:R-:W-:Y:S01]  /*c3d0*/  STG.E.U8 desc[UR36][R16.64], R3 ;  /* 0x0000000310007986 */ /* 0x000fe2000c101124 */
[----:B------:R-:W-:Y:S05]  /*c3e0*/  EXIT ;  /* 0x000000000000794d */ /* 0x000fea0003800000 */
.L_x_259:
        /* <DEDUP_REMOVED lines=13> */
.L_x_263:
[----:B------:R-:W-:Y:S01]  /*c4c0*/  IMAD.MOV.U32 R0, RZ, RZ, 0x7f ;  /* 0x0000007fff007424 */ /* 0x000fe200078e00ff */
[----:B------:R-:W-:-:S04]  /*c4d0*/  ISETP.GT.U32.AND P0, PT, R2, 0x7f800000, PT ;  /* 0x7f8000000200780c */ /* 0x000fc80003f04070 */
[----:B------:R-:W-:-:S09]  /*c4e0*/  SEL R0, R0, 0x7c, P0 ;  /* 0x0000007c00007807 */ /* 0x000fd20000000000 */
.L_x_264:
[----:B------:R-:W-:Y:S05]  /*c4f0*/  BSYNC B0 ;  /* 0x0000000000007941 */ /* 0x000fea0003800000 */
.L_x_262:
[----:B------:R-:W-:-:S04]  /*c500*/  LOP3.LUT R2, R3, 0x80000000, RZ, 0xc0, !PT ;  /* 0x8000000003027812 */ /* 0x000fc800078ec0ff */
[----:B------:R-:W-:-:S04]  /*c510*/  SHF.R.U32.HI R3, RZ, 0x18, R2 ;  /* 0x00000018ff037819 */ /* 0x000fc80000011602 */
[----:B------:R-:W-:-:S05]  /*c520*/  LOP3.LUT R3, R0, R3, RZ, 0xfc, !PT ;  /* 0x0000000300037212 */ /* 0x000fca00078efcff */
[----:B------:R-:W-:Y:S01]  /*c530*/  STG.E.U8 desc[UR36][R16.64], R3 ;  /* 0x0000000310007986 */ /* 0x000fe2000c101124 */
[----:B------:R-:W-:Y:S05]  /*c540*/  EXIT ;  /* 0x000000000000794d */ /* 0x000fea0003800000 */
.L_x_258:
[----:B-1----:R-:W-:Y:S01]  /*c550*/  STG.E.U16 desc[UR36][R16.64], R3 ;  /* 0x0000000310007986 */ /* 0x002fe2000c101524 */
[----:B------:R-:W-:Y:S05]  /*c560*/  EXIT ;  /* 0x000000000000794d */ /* 0x000fea0003800000 */
.L_x_255:
        /* <DEDUP_REMOVED lines=10> */
[----:B-1----:R-:W-:Y:S01]  /*c610*/  STG.E.U16 desc[UR36][R16.64], R3 ;  /* 0x0000000310007986 */ /* 0x002fe2000c101524 */
[----:B------:R-:W-:Y:S05]  /*c620*/  EXIT ;  /* 0x000000000000794d */ /* 0x000fea0003800000 */
.L_x_267:
        /* <DEDUP_REMOVED lines=17> */
.L_x_270:
[----:B------:R-:W-:-:S04]  /*c740*/  LOP3.LUT R2, R3, 0x80000000, RZ, 0xc0, !PT ;  /* 0x8000000003027812 */ /* 0x000fc800078ec0ff */
[----:B------:R-:W-:-:S04]  /*c750*/  SHF.R.U32.HI R3, RZ, 0x18, R2 ;  /* 0x00000018ff037819 */ /* 0x000fc80000011602 */
[----:B------:R-:W-:-:S04]  /*c760*/  LOP3.LUT R0, R0, R3, RZ, 0xfc, !PT ;  /* 0x0000000300007212 */ /* 0x000fc800078efcff */
[----:B------:R-:W-:-:S07]  /*c770*/  PRMT R8, R0, 0x7610, R8 ;  /* 0x0000761000087816 */ /* 0x000fce0000000008 */
.L_x_269:
[----:B------:R-:W-:Y:S05]  /*c780*/  BSYNC B0 ;  /* 0x0000000000007941 */ /* 0x000fea0003800000 */
.L_x_268:
[----:B------:R-:W-:Y:S01]  /*c790*/  STG.E.U8 desc[UR36][R16.64], R8 ;  /* 0x0000000810007986 */ /* 0x000fe2000c101124 */
[----:B------:R-:W-:Y:S05]  /*c7a0*/  EXIT ;  /* 0x000000000000794d */ /* 0x000fea0003800000 */
.L_x_266:
        /* <DEDUP_REMOVED lines=17> */
.L_x_273:
[----:B------:R-:W-:-:S04]  /*c8c0*/  LOP3.LUT R2, R3, 0x80000000, RZ, 0xc0, !PT ;  /* 0x8000000003027812 */ /* 0x000fc800078ec0ff */
[----:B------:R-:W-:-:S04]  /*c8d0*/  SHF.R.U32.HI R3, RZ, 0x18, R2 ;  /* 0x00000018ff037819 */ /* 0x000fc80000011602 */
[----:B------:R-:W-:-:S04]  /*c8e0*/  LOP3.LUT R0, R0, R3, RZ, 0xfc, !PT ;  /* 0x0000000300007212 */ /* 0x000fc800078efcff */
[----:B------:R-:W-:-:S07]  /*c8f0*/  PRMT R8, R0, 0x7610, R8 ;  /* 0x0000761000087816 */ /* 0x000fce0000000008 */
.L_x_272:
[----:B------:R-:W-:Y:S05]  /*c900*/  BSYNC B0 ;  /* 0x0000000000007941 */ /* 0x000fea0003800000 */
.L_x_271:
[----:B------:R-:W-:Y:S01]  /*c910*/  STG.E.U8 desc[UR36][R16.64], R8 ;  /* 0x0000000810007986 */ /* 0x000fe2000c101124 */
[----:B------:R-:W-:Y:S05]  /*c920*/  EXIT ;  /* 0x000000000000794d */ /* 0x000fea0003800000 */
.L_x_265:
        /* <DEDUP_REMOVED lines=20> */
[----:B------:R-:W-:Y:S01]  /*ca70*/  STG.E.U8 desc[UR36][R16.64], R3 ;  /* 0x0000000310007986 */ /* 0x000fe2000c101124 */
[----:B------:R-:W-:Y:S05]  /*ca80*/  EXIT ;  /* 0x000000000000794d */ /* 0x000fea0003800000 */
.L_x_248:
        /* <DEDUP_REMOVED lines=16> */
.L_x_276:
[----:B------:R-:W-:Y:S05]  /*cb90*/  EXIT ;  /* 0x000000000000794d */ /* 0x000fea0003800000 */
.L_x_275:
[----:B-1----:R-:W-:-:S06]  /*cba0*/  IMAD.U32 R3, R3, 0x10000, RZ ;  /* 0x0001000003037824 */ /* 0x002fcc00078e00ff */
[----:B0-----:R-:W0:Y:S02]  /*cbb0*/  F2I.U64.TRUNC R2, R3 ;  /* 0x0000000300027311 */ /* 0x001e24000020d800 */
[----:B0-----:R-:W-:Y:S01]  /*cbc0*/  STG.E.64 desc[UR36][R16.64], R2 ;  /* 0x0000000210007986 */ /* 0x001fe2000c101b24 */
[----:B------:R-:W-:Y:S05]  /*cbd0*/  EXIT ;  /* 0x000000000000794d */ /* 0x000fea0003800000 */
.L_x_274:
[----:B-1----:R-:W-:-:S06]  /*cbe0*/  IMAD.U32 R3, R3, 0x10000, RZ ;  /* 0x0001000003037824 */ /* 0x002fcc00078e00ff */
[----:B------:R-:W1:Y:S02]  /*cbf0*/  F2I.FTZ.U32.TRUNC.NTZ R3, R3 ;  /* 0x0000000300037305 */ /* 0x000e64000021f000 */
[----:B-1----:R-:W-:Y:S01]  /*cc00*/  STG.E desc[UR36][R16.64], R3 ;  /* 0x0000000310007986 */ /* 0x002fe2000c101924 */
[----:B------:R-:W-:Y:S05]  /*cc10*/  EXIT ;  /* 0x000000000000794d */ /* 0x000fea0003800000 */
.L_x_277:
[----:B------:R-:W-:-:S00]  /*cc20*/  BRA `(.L_x_277) ;  /* 0xfffffffc00fc7947 */ /* 0x000fc0000383ffff */
[----:B------:R-:W-:-:S00]  /*cc30*/  NOP ;  /* 0x0000000000007918 */ /* 0x000fc00000000000 */
        /* <DEDUP_REMOVED lines=12> */
.L_x_71568:


//--------------------- .text._ZN2at6native27unrolled_elementwise_kernelIZNS0_50_GLOBAL__N__2680c7bb_12_PowKernel_cu_7dd49032_316829pow_tensor_scalar_kernel_implIN3c108BFloat16ES5_EEvRNS_18TensorIteratorBaseET0_EUlS5_E2_St5arrayIPcLm2EELi4E23TrivialOffsetCalculatorILi1EjESE_NS0_6memory12LoadWithCastILi1EEENSF_13StoreWithCastILi1EEEEEviT_S8_T2_T3_T4_T5_ --------------------------
	.section	.text._ZN2at6native27unrolled_elementwise_kernelIZNS0_50_GLOBAL__N__2680c7bb_12_PowKernel_cu_7dd49032_316829pow_tensor_scalar_kernel_implIN3c108BFloat16ES5_EEvRNS_18TensorIteratorBaseET0_EUlS5_E2_St5arrayIPcLm2EELi4E23TrivialOffsetCalculatorILi1EjESE_NS0_6memory12LoadWithCastILi1EEENSF_13StoreWithCastILi1EEEEEviT_S8_T2_T3_T4_T5_,"ax",@progbits
	.align	128
        .global         _ZN2at6native27unrolled_elementwise_kernelIZNS0_50_GLOBAL__N__2680c7bb_12_PowKernel_cu_7dd49032_316829pow_tensor_scalar_kernel_implIN3c108BFloat16ES5_EEvRNS_18TensorIteratorBaseET0_EUlS5_E2_St5arrayIPcLm2EELi4E23TrivialOffsetCalculatorILi1EjESE_NS0_6memory12LoadWithCastILi1EEENSF_13StoreWithCastILi1EEEEEviT_S8_T2_T3_T4_T5_
        .type           _ZN2at6native27unrolled_elementwise_kernelIZNS0_50_GLOBAL__N__2680c7bb_12_PowKernel_cu_7dd49032_316829pow_tensor_scalar_kernel_implIN3c108BFloat16ES5_EEvRNS_18TensorIteratorBaseET0_EUlS5_E2_St5arrayIPcLm2EELi4E23TrivialOffsetCalculatorILi1EjESE_NS0_6memory12LoadWithCastILi1EEENSF_13StoreWithCastILi1EEEEEviT_S8_T2_T3_T4_T5_,@function
        .size           _ZN2at6native27unrolled_elementwise_kernelIZNS0_50_GLOBAL__N__2680c7bb_12_PowKernel_cu_7dd49032_316829pow_tensor_scalar_kernel_implIN3c108BFloat16ES5_EEvRNS_18TensorIteratorBaseET0_EUlS5_E2_St5arrayIPcLm2EELi4E23TrivialOffsetCalculatorILi1EjESE_NS0_6memory12LoadWithCastILi1EEENSF_13StoreWithCastILi1EEEEEviT_S8_T2_T3_T4_T5_,(.L_x_71569 - _ZN2at6native27unrolled_elementwise_kernelIZNS0_50_GLOBAL__N__2680c7bb_12_PowKernel_cu_7dd49032_316829pow_tensor_scalar_kernel_implIN3c108BFloat16ES5_EEvRNS_18TensorIteratorBaseET0_EUlS5_E2_St5arrayIPcLm2EELi4E23TrivialOffsetCalculatorILi1EjESE_NS0_6memory12LoadWithCastILi1EEENSF_13StoreWithCastILi1EEEEEviT_S8_T2_T3_T4_T5_)
        .other          _ZN2at6native27unrolled_elementwise_kernelIZNS0_50_GLOBAL__N__2680c7bb_12_PowKernel_cu_7dd49032_316829pow_tensor_scalar_kernel_implIN3c108BFloat16ES5_EEvRNS_18TensorIteratorBaseET0_EUlS5_E2_St5arrayIPcLm2EELi4E23TrivialOffsetCalculatorILi1EjESE_NS0_6memory12LoadWithCastILi1EEENSF_13StoreWithCastILi1EEEEEviT_S8_T2_T3_T4_T5_,@"STO_CUDA_ENTRY STV_DEFAULT"
_ZN2at6native27unrolled_elementwise_kernelIZNS0_50_GLOBAL__N__2680c7bb_12_PowKernel_cu_7dd49032_316829pow_tensor_scalar_kernel_implIN3c108BFloat16ES5_EEvRNS_18TensorIteratorBaseET0_EUlS5_E2_St5arrayIPcLm2EELi4E23TrivialOffsetCalculatorILi1EjESE_NS0_6memory12LoadWithCastILi1EEENSF_13StoreWithCastILi1EEEEEviT_S8_T2_T3_T4_T5_:
.text._ZN2at6native27unrolled_elementwise_kernelIZNS0_50_GLOBAL__N__2680c7bb_12_PowKernel_cu_7dd49032_316829pow_tensor_scalar_kernel_implIN3c108BFloat16ES5_EEvRNS_18TensorIteratorBaseET0_EUlS5_E2_St5arrayIPcLm2EELi4E23TrivialOffsetCalculatorILi1EjESE_NS0_6memory12LoadWithCastILi1EEENSF_13StoreWithCastILi1EEEEEviT_S8_T2_T3_T4_T5_:
[----:B------:R-:W0:Y:S01]  /*0000*/  LDC R1, c[0x0][0x28] ;  /* 0x00000a00ff017b82 */ /* 0x000e220000000800 */
[----:B------:R-:W1:Y:S07]  /*0010*/  S2R R2, SR_CTAID.X ;  /* 0x0000000000027919 */ /* 0x000e6e0000002500 */
[----:B------:R-:W1:Y:S01]  /*0020*/  LDC R3, c[0x0][0x210] ;  /* 0x00008400ff037b82 */ /* 0x000e620000000800 */
[----:B------:R-:W-:Y:S01]  /*0030*/  ULDC.64 UR36, c[0x0][0x208] ;  /* 0x0000820000247ab9 */ /* 0x000fe20000000a00 */
[----:B------:R-:W-:Y:S01]  /*0040*/  BSSY B6, `(.L_x_278) ;  /* 0x0000118000067945 */ /* 0x000fe20003800000 */
[----:B------:R-:W2:Y:S01]  /*0050*/  S2R R23, SR_TID.X ;  /* 0x0000000000177919 */ /* 0x000ea20000002100 */
[----:B------:R-:W-:-:S02]  /*0060*/  PRMT R17, RZ, 0x7610, R17 ;  /* 0x00007610ff117816 */ /* 0x000fc40000000011 */
[----:B------:R-:W-:Y:S02]  /*0070*/  PRMT R19, RZ, 0x7610, R19 ;  /* 0x00007610ff137816 */ /* 0x000fe40000000013 */
[----:B------:R-:W3:Y:S01]  /*0080*/  LDC.U8 R22, c[0x0][0x23c] ;  /* 0x00008f00ff167b82 */ /* 0x000ee20000000000 */
[----:B-1----:R-:W-:-:S05]  /*0090*/  IMAD R16, R2, -0x200, R3 ;  /* 0xfffffe0002107824 */ /* 0x002fca00078e0203 */
[----:B--2---:R-:W-:-:S13]  /*00a0*/  ISETP.GE.AND P0, PT, R23, R16, PT ;  /* 0x000000101700720c */ /* 0x004fda0003f06270 */
[----:B0--3--:R-:W-:Y:S05]  /*00b0*/  @P0 BRA `(.L_x_279) ;  /* 0x0000001000400947 */ /* 0x009fea0003800000 */
[----:B------:R-:W0:Y:S01]  /*00c0*/  LDC.64 R4, c[0x0][0x230] ;  /* 0x00008c00ff047b82 */ /* 0x000e220000000a00 */
[----:B------:R-:W-:Y:S01]  /*00d0*/  PRMT R0, R22, 0x9910, RZ ;  /* 0x0000991016007816 */ /* 0x000fe200000000ff */
[----:B------:R-:W-:Y:S01]  /*00e0*/  IMAD R23, R2, 0x200, R23 ;  /* 0x0000020002177824 */ /* 0x000fe200078e0217 */
[----:B------:R-:W-:Y:S02]  /*00f0*/  ULDC UR4, c[0x0][0x240] ;  /* 0x0000900000047ab9 */ /* 0x000fe40000000800 */
[----:B------:R-:W-:Y:S01]  /*0100*/  ISETP.GT.AND P0, PT, R0, 0x9, PT ;  /* 0x000000090000780c */ /* 0x000fe20003f04270 */
[----:B------:R-:W-:-:S05]  /*0110*/  IMAD R23, R23, UR4, RZ ;  /* 0x0000000417177c24 */ /* 0x000fca000f8e02ff */
[----:B0-----:R-:W-:-:S05]  /*0120*/  IADD3 R4, P1, R23, R4, RZ ;  /* 0x0000000417047210 */ /* 0x001fca0007f3e0ff */
[----:B------:R-:W-:Y:S02]  /*0130*/  IMAD.X R5, RZ, RZ, R5, P1 ;  /* 0x000000ffff057224 */ /* 0x000fe400008e0605 */
[----:B------:R-:W-:Y:S06]  /*0140*/  @P0 BRA `(.L_x_280) ;  /* 0x0000000400300947 */ /* 0x000fec0003800000 */
        /* <DEDUP_REMOVED lines=10> */
[----:B0-----:R-:W-:-:S04]  /*01f0*/  F2FP.BF16.F32.PACK_AB R0, RZ, R0 ;  /* 0x00000000ff00723e */ /* 0x001fc800000010ff */
[----:B------:R-:W-:Y:S01]  /*0200*/  PRMT R19, R0, 0x7610, R19 ;  /* 0x0000761000137816 */ /* 0x000fe20000000013 */
[----:B------:R-:W-:Y:S06]  /*0210*/  BRA `(.L_x_285) ;  /* 0x0000000c00e07947 */ /* 0x000fec0003800000 */
.L_x_283:
[----:B------:R-:W2:Y:S02]  /*0220*/  LDG.E.U8 R4, desc[UR36][R4.64] ;  /* 0x0000002404047981 */ /* 0x000ea4000c1e1100 */
[----:B--2---:R-:W-:-:S04]  /*0230*/  I2FP.F32.U32 R0, R4 ;  /* 0x0000000400007245 */ /* 0x004fc80000201000 */
[----:B------:R-:W-:-:S04]  /*0240*/  F2FP.BF16.F32.PACK_AB R0, RZ, R0 ;  /* 0x00000000ff00723e */ /* 0x000fc800000010ff */
[----:B------:R-:W-:Y:S01]  /*0250*/  PRMT R19, R0, 0x7610, R19 ;  /* 0x0000761000137816 */ /* 0x000fe20000000013 */
[----:B------:R-:W-:Y:S06]  /*0260*/  BRA `(.L_x_285) ;  /* 0x0000000c00cc7947 */ /* 0x000fec0003800000 */
.L_x_282:
        /* <DEDUP_REMOVED lines=8> */
[----:B0-----:R-:W-:-:S04]  /*02f0*/  F2FP.BF16.F32.PACK_AB R0, RZ, R0 ;  /* 0x00000000ff00723e */ /* 0x001fc800000010ff */
[----:B------:R-:W-:Y:S01]  /*0300*/  PRMT R19, R0, 0x7610, R19 ;  /* 0x0000761000137816 */ /* 0x000fe20000000013 */
[----:B------:R-:W-:Y:S06]  /*0310*/  BRA `(.L_x_285) ;  /* 0x0000000c00a07947 */ /* 0x000fec0003800000 */
.L_x_287:
[----:B------:R-:W2:Y:S02]  /*0320*/  LDG.E R4, desc[UR36][R4.64] ;  /* 0x0000002404047981 */ /* 0x000ea4000c1e1900 */
[----:B--2---:R-:W-:-:S04]  /*0330*/  I2FP.F32.S32 R0, R4 ;  /* 0x0000000400007245 */ /* 0x004fc80000201400 */
[----:B------:R-:W-:-:S04]  /*0340*/  F2FP.BF16.F32.PACK_AB R0, RZ, R0 ;  /* 0x00000000ff00723e */ /* 0x000fc800000010ff */
[----:B------:R-:W-:Y:S01]  /*0350*/  PRMT R19, R0, 0x7610, R19 ;  /* 0x0000761000137816 */ /* 0x000fe20000000013 */
[----:B------:R-:W-:Y:S06]  /*0360*/  BRA `(.L_x_285) ;  /* 0x0000000c008c7947 */ /* 0x000fec0003800000 */
.L_x_286:
[----:B------:R-:W2:Y:S02]  /*0370*/  LDG.E.U16 R4, desc[UR36][R4.64] ;  /* 0x0000002404047981 */ /* 0x000ea4000c1e1500 */
[----:B--2---:R-:W0:Y:S02]  /*0380*/  I2F.S16 R0, R4 ;  /* 0x0000000400007306 */ /* 0x004e240000101400 */
[----:B0-----:R-:W-:-:S04]  /*0390*/  F2FP.BF16.F32.PACK_AB R0, RZ, R0 ;  /* 0x00000000ff00723e */ /* 0x001fc800000010ff */
[----:B------:R-:W-:Y:S01]  /*03a0*/  PRMT R19, R0, 0x7610, R19 ;  /* 0x0000761000137816 */ /* 0x000fe20000000013 */
[----:B------:R-:W-:Y:S06]  /*03b0*/  BRA `(.L_x_285) ;  /* 0x0000000c00787947 */ /* 0x000fec0003800000 */
.L_x_281:
        /* <DEDUP_REMOVED lines=9> */
.L_x_289:
[----:B------:R-:W2:Y:S02]  /*0450*/  LDG.E.U16 R0, desc[UR36][R4.64] ;  /* 0x0000002404007981 */ /* 0x000ea4000c1e1500 */
[----:B--2---:R-:W-:-:S05]  /*0460*/  HADD2.F32 R0, -RZ, R0.H0_H0 ;  /* 0x20000000ff007230 */ /* 0x004fca0000004100 */
[----:B------:R-:W-:-:S04]  /*0470*/  F2FP.BF16.F32.PACK_AB R0, RZ, R0 ;  /* 0x00000000ff00723e */ /* 0x000fc800000010ff */
[----:B------:R-:W-:Y:S01]  /*0480*/  PRMT R19, R0, 0x7610, R19 ;  /* 0x0000761000137816 */ /* 0x000fe20000000013 */
[----:B------:R-:W-:Y:S06]  /*0490*/  BRA `(.L_x_285) ;  /* 0x0000000c00407947 */ /* 0x000fec0003800000 */
.L_x_288:
        /* <DEDUP_REMOVED lines=9> */
.L_x_291:
[----:B------:R-:W2:Y:S02]  /*0530*/  LDG.E.U16 R4, desc[UR36][R4.64] ;  /* 0x0000002404047981 */ /* 0x000ea4000c1e1500 */
[----:B--2---:R-:W-:-:S05]  /*0540*/  HADD2.F32 R0, -RZ, R4.H0_H0 ;  /* 0x20000004ff007230 */ /* 0x004fca0000004100 */
[----:B------:R-:W-:-:S04]  /*0550*/  F2FP.BF16.F32.PACK_AB R0, RZ, R0 ;  /* 0x00000000ff00723e */ /* 0x000fc800000010ff */
[----:B------:R-:W-:Y:S01]  /*0560*/  PRMT R19, R0, 0x7610, R19 ;  /* 0x0000761000137816 */ /* 0x000fe20000000013 */
[----:B------:R-:W-:Y:S06]  /*0570*/  BRA `(.L_x_285) ;  /* 0x0000000c00087947 */ /* 0x000fec0003800000 */
.L_x_290:
[----:B------:R-:W2:Y:S01]  /*0580*/  LDG.E.64 R4, desc[UR36][R4.64] ;  /* 0x0000002404047981 */ /* 0x000ea2000c1e1b00 */
[----:B------:R-:W-:Y:S01]  /*0590*/  UMOV UR4, 0xf0000000 ;  /* 0xf000000000047882 */ /* 0x000fe20000000000 */
[----:B------:R-:W-:Y:S01]  /*05a0*/  UMOV UR5, 0x380fffff ;  /* 0x380fffff00057882 */ /* 0x000fe20000000000 */
[----:B--2---:R-:W0:Y:S01]  /*05b0*/  F2F.F32.F64 R0, R4 ;  /* 0x0000000400007310 */ /* 0x004e220000301000 */
[----:B------:R-:W-:-:S14]  /*05c0*/  DSETP.GEU.AND P0, PT, |R4|, UR4, PT ;  /* 0x0000000404007e2a */ /* 0x000fdc000bf0e200 */
[----:B0-----:R-:W-:-:S05]  /*05d0*/  @!P0 FMUL R0, R0, 1.175494350822287508e-38 ;  /* 0x0080000000008820 */ /* 0x001fca0000400000 */
[----:B------:R-:W-:-:S04]  /*05e0*/  F2FP.BF16.F32.PACK_AB R0, RZ, R0 ;  /* 0x00000000ff00723e */ /* 0x000fc800000010ff */
[----:B------:R-:W-:Y:S01]  /*05f0*/  PRMT R19, R0, 0x7610, R19 ;  /* 0x0000761000137816 */ /* 0x000fe20000000013 */
[----:B------:R-:W-:Y:S06]  /*0600*/  BRA `(.L_x_285) ;  /* 0x0000000800e47947 */ /* 0x000fec0003800000 */
.L_x_280:
        /* <DEDUP_REMOVED lines=11> */
[----:B------:R-:W-:-:S04]  /*06c0*/  F2FP.BF16.F32.PACK_AB R0, RZ, R0 ;  /* 0x00000000ff00723e */ /* 0x000fc800000010ff */
[----:B------:R-:W-:Y:S01]  /*06d0*/  PRMT R19, R0, 0x7610, R19 ;  /* 0x0000761000137816 */ /* 0x000fe20000000013 */
[----:B------:R-:W-:Y:S06]  /*06e0*/  BRA `(.L_x_285) ;  /* 0x0000000800ac7947 */ /* 0x000fec0003800000 */
.L_x_294:
        /* <DEDUP_REMOVED lines=9> */
.L_x_293:
        /* <DEDUP_REMOVED lines=28> */
.L_x_296:
[----:B------:R-:W2:Y:S02]  /*0940*/  LDG.E.U8 R4, desc[UR36][R4.64] ;  /* 0x0000002404047981 */ /* 0x000ea4000c1e1100 */
[----:B--2---:R-:W-:-:S05]  /*0950*/  IMAD.SHL.U32 R0, R4, 0x2000000, RZ ;  /* 0x0200000004007824 */ /* 0x004fca00078e00ff */
[----:B------:R-:W-:-:S13]  /*0960*/  ISETP.GE.U32.AND P0, PT, R0, 0x8000000, PT ;  /* 0x080000000000780c */ /* 0x000fda0003f06070 */
[C---:B------:R-:W-:Y:S02]  /*0970*/  @P0 IMAD.SHL.U32 R3, R4.reuse, 0x200000, RZ ;  /* 0x0020000004030824 */ /* 0x040fe400078e00ff */
[----:B------:R-:W-:-:S03]  /*0980*/  @!P0 IMAD.SHL.U32 R0, R4, 0x100, RZ ;  /* 0x0000010004008824 */ /* 0x000fc600078e00ff */
[----:B------:R-:W-:Y:S02]  /*0990*/  @P0 LOP3.LUT R3, R3, 0xfe00000, RZ, 0xc0, !PT ;  /* 0x0fe0000003030812 */ /* 0x000fe400078ec0ff */
[----:B------:R-:W-:Y:S02]  /*09a0*/  @!P0 LOP3.LUT R0, R0, 0x7f00, RZ, 0xc0, !PT ;  /* 0x00007f0000008812 */ /* 0x000fe400078ec0ff */
[----:B------:R-:W-:Y:S02]  /*09b0*/  @P0 LOP3.LUT R3, R3, 0x70000000, RZ, 0xfc, !PT ;  /* 0x7000000003030812 */ /* 0x000fe400078efcff */
[----:B------:R-:W-:-:S03]  /*09c0*/  @!P0 LOP3.LUT R0, R0, 0x3f000000, RZ, 0xfc, !PT ;  /* 0x3f00000000008812 */ /* 0x000fc600078efcff */
[----:B------:R-:W-:Y:S02]  /*09d0*/  @P0 FMUL.FTZ R3, R3, 1.9259299443872358531e-34 ;  /* 0x0780000003030820 */ /* 0x000fe40000410000 */
[----:B------:R-:W-:Y:S01]  /*09e0*/  @!P0 FADD.FTZ R3, R0, -0.5 ;  /* 0xbf00000000038421 */ /* 0x000fe20000010000 */
[----:B------:R-:W-:-:S05]  /*09f0*/  IMAD.SHL.U32 R0, R4, 0x1000000, RZ ;  /* 0x0100000004007824 */ /* 0x000fca00078e00ff */
[----:B------:R-:W-:-:S04]  /*0a00*/  LOP3.LUT R0, R3, 0x80000000, R0, 0xf8, !PT ;  /* 0x8000000003007812 */ /* 0x000fc800078ef800 */
[----:B------:R-:W-:-:S04]  /*0a10*/  F2FP.BF16.F32.PACK_AB R0, RZ, R0 ;  /* 0x00000000ff00723e */ /* 0x000fc800000010ff */
[----:B------:R-:W-:Y:S01]  /*0a20*/  PRMT R19, R0, 0x7610, R19 ;  /* 0x0000761000137816 */ /* 0x000fe20000000013 */
[----:B------:R-:W-:Y:S06]  /*0a30*/  BRA `(.L_x_285) ;  /* 0x0000000400d87947 */ /* 0x000fec0003800000 */
.L_x_295:
[----:B------:R0:W5:Y:S01]  /*0a40*/  LDG.E.U16 R19, desc[UR36][R4.64] ;  /* 0x0000002404137981 */ /* 0x000162000c1e1500 */
[----:B------:R-:W-:Y:S05]  /*0a50*/  BRA `(.L_x_285) ;  /* 0x0000000400d07947 */ /* 0x000fea0003800000 */
.L_x_292:
        /* <DEDUP_REMOVED lines=10> */
[----:B------:R-:W-:-:S04]  /*0b00*/  F2FP.BF16.F32.PACK_AB R0, RZ, R0 ;  /* 0x00000000ff00723e */ /* 0x000fc800000010ff */
[----:B------:R-:W-:Y:S01]  /*0b10*/  PRMT R19, R0, 0x7610, R19 ;  /* 0x0000761000137816 */ /* 0x000fe20000000013 */
[----:B------:R-:W-:Y:S06]  /*0b20*/  BRA `(.L_x_285) ;  /* 0x00000004009c7947 */ /* 0x000fec0003800000 */
.L_x_299:
        /* <DEDUP_REMOVED lines=21> */
.L_x_303:
[----:B------:R-:W-:Y:S05]  /*0c80*/  BSYNC B1 ;  /* 0x0000000000017941 */ /* 0x000fea0003800000 */
.L_x_302:
[----:B------:R-:W-:Y:S01]  /*0c90*/  LEA R5, R0, 0x3b800000, 0x17 ;  /* 0x3b80000000057811 */ /* 0x000fe200078eb8ff */
[----:B------:R-:W-:-:S05]  /*0ca0*/  IMAD.SHL.U32 R0, R3, 0x100000, RZ ;  /* 0x0010000003007824 */ /* 0x000fca00078e00ff */
[----:B------:R-:W-:-:S07]  /*0cb0*/  LOP3.LUT R0, R5, R0, R6, 0xfe, !PT ;  /* 0x0000000005007212 */ /* 0x000fce00078efe06 */
.L_x_301:
[----:B------:R-:W-:Y:S05]  /*0cc0*/  BSYNC B0 ;  /* 0x0000000000007941 */ /* 0x000fea0003800000 */
.L_x_300:
[----:B------:R-:W-:-:S04]  /*0cd0*/  F2FP.BF16.F32.PACK_AB R0, RZ, R0 ;  /* 0x00000000ff00723e */ /* 0x000fc800000010ff */
[----:B------:R-:W-:Y:S01]  /*0ce0*/  PRMT R19, R0, 0x7610, R19 ;  /* 0x0000761000137816 */ /* 0x000fe20000000013 */
[----:B------:R-:W-:Y:S06]  /*0cf0*/  BRA `(.L_x_285) ;  /* 0x0000000400287947 */ /* 0x000fec0003800000 */
.L_x_298:
        /* <DEDUP_REMOVED lines=21> */
.L_x_307:
[----:B------:R-:W-:Y:S05]  /*0e50*/  BSYNC B1 ;  /* 0x0000000000017941 */ /* 0x000fea0003800000 */
.L_x_306:
[----:B------:R-:W-:Y:S01]  /*0e60*/  LEA R5, R0, 0x37800000, 0x17 ;  /* 0x3780000000057811 */ /* 0x000fe200078eb8ff */
[----:B------:R-:W-:-:S05]  /*0e70*/  IMAD.SHL.U32 R0, R3, 0x200000, RZ ;  /* 0x0020000003007824 */ /* 0x000fca00078e00ff */
[----:B------:R-:W-:-:S07]  /*0e80*/  LOP3.LUT R0, R5, R0, R6, 0xfe, !PT ;  /* 0x0000000005007212 */ /* 0x000fce00078efe06 */
.L_x_305:
[----:B------:R-:W-:Y:S05]  /*0e90*/  BSYNC B0 ;  /* 0x0000000000007941 */ /* 0x000fea0003800000 */
.L_x_304:
[----:B------:R-:W-:-:S04]  /*0ea0*/  F2FP.BF16.F32.PACK_AB R0, RZ, R0 ;  /* 0x00000000ff00723e */ /* 0x000fc800000010ff */
[----:B------:R-:W-:Y:S01]  /*0eb0*/  PRMT R19, R0, 0x7610, R19 ;  /* 0x0000761000137816 */ /* 0x000fe20000000013 */
[----:B------:R-:W-:Y:S06]  /*0ec0*/  BRA `(.L_x_285) ;  /* 0x0000000000b47947 */ /* 0x000fec0003800000 */
.L_x_297:
        /* <DEDUP_REMOVED lines=14> */
.L_x_311:
[----:B------:R-:W-:Y:S05]  /*0fb0*/  BSYNC B0 ;  /* 0x0000000000007941 */ /* 0x000fea0003800000 */
.L_x_310:
[----:B------:R-:W-:-:S04]  /*0fc0*/  F2FP.BF16.F32.PACK_AB R0, RZ, R0 ;  /* 0x00000000ff00723e */ /* 0x000fc800000010ff */
[----:B------:R-:W-:Y:S01]  /*0fd0*/  PRMT R19, R0, 0x7610, R19 ;  /* 0x0000761000137816 */ /* 0x000fe20000000013 */
[----:B------:R-:W-:Y:S06]  /*0fe0*/  BRA `(.L_x_285) ;  /* 0x00000000006c7947 */ /* 0x000fec0003800000 */
.L_x_284:
        /* <DEDUP_REMOVED lines=16> */
.L_x_312:
[----:B------:R-:W-:Y:S01]  /*10f0*/  PRMT R19, RZ, 0x7610, R19 ;  /* 0x00007610ff137816 */ /* 0x000fe20000000013 */
[----:B------:R-:W-:Y:S06]  /*1100*/  BRA `(.L_x_285) ;  /* 0x0000000000247947 */ /* 0x000fec0003800000 */
.L_x_309:
[----:B------:R-:W2:Y:S02]  /*1110*/  LDG.E.64 R4, desc[UR36][R4.64] ;  /* 0x0000002404047981 */ /* 0x000ea4000c1e1b00 */
[----:B--2---:R-:W0:Y:S02]  /*1120*/  I2F.U64 R0, R4 ;  /* 0x0000000400007312 */ /* 0x004e240000301000 */
[----:B0-----:R-:W-:-:S04]  /*1130*/  F2FP.BF16.F32.PACK_AB R0, RZ, R0 ;  /* 0x00000000ff00723e */ /* 0x001fc800000010ff */
[----:B------:R-:W-:Y:S01]  /*1140*/  PRMT R19, R0, 0x7610, R19 ;  /* 0x0000761000137816 */ /* 0x000fe20000000013 */
[----:B------:R-:W-:Y:S06]  /*1150*/  BRA `(.L_x_285) ;  /* 0x0000000000107947 */ /* 0x000fec0003800000 */
.L_x_308:
[----:B------:R-:W2:Y:S02]  /*1160*/  LDG.E R4, desc[UR36][R4.64] ;  /* 0x0000002404047981 */ /* 0x000ea4000c1e1900 */
[----:B--2---:R-:W-:-:S04]  /*1170*/  I2FP.F32.U32 R0, R4 ;  /* 0x0000000400007245 */ /* 0x004fc80000201000 */
[----:B------:R-:W-:-:S04]  /*1180*/  F2FP.BF16.F32.PACK_AB R0, RZ, R0 ;  /* 0x00000000ff00723e */ /* 0x000fc800000010ff */
[----:B------:R-:W-:-:S07]  /*1190*/  PRMT R19, R0, 0x7610, R19 ;  /* 0x0000761000137816 */ /* 0x000fce0000000013 */
.L_x_285:
[----:B------:R-:W1:Y:S02]  /*11a0*/  S2R R23, SR_TID.X ;  /* 0x0000000000177919 */ /* 0x000e640000002100 */
[----:B-1----:R-:W-:-:S07]  /*11b0*/  VIADD R23, R23, 0x80 ;  /* 0x0000008017177836 */ /* 0x002fce0000000000 */
.L_x_279:
[----:B------:R-:W-:Y:S05]  /*11c0*/  BSYNC B6 ;  /* 0x0000000000067941 */ /* 0x000fea0003800000 */
.L_x_278:
[----:B------:R-:W-:Y:S01]  /*11d0*/  ISETP.GE.AND P0, PT, R23, R16, PT ;  /* 0x000000101700720c */ /* 0x000fe20003f06270 */
[----:B------:R-:W-:-:S12]  /*11e0*/  BSSY B6, `(.L_x_313) ;  /* 0x0000111000067945 */ /* 0x000fd80003800000 */
[----:B------:R-:W-:Y:S05]  /*11f0*/  @P0 BRA `(.L_x_314) ;  /* 0x00000010003c0947 */ /* 0x000fea0003800000 */
[----:B0-----:R-:W0:Y:S01]  /*1200*/  LDC.64 R4, c[0x0][0x230] ;  /* 0x00008c00ff047b82 */ /* 0x001e220000000a00 */
[----:B------:R-:W-:Y:S01]  /*1210*/  IMAD R0, R2, 0x200, R23 ;  /* 0x0000020002007824 */ /* 0x000fe200078e0217 */
[----:B------:R-:W-:Y:S01]  /*1220*/  PRMT R6, R22, 0x9910, RZ ;  /* 0x0000991016067816 */ /* 0x000fe200000000ff */
[----:B------:R-:W-:Y:S02]  /*1230*/  ULDC UR4, c[0x0][0x240] ;  /* 0x0000900000047ab9 */ /* 0x000fe40000000800 */
[----:B------:R-:W-:Y:S02]  /*1240*/  IMAD R3, R0, UR4, RZ ;  /* 0x0000000400037c24 */ /* 0x000fe4000f8e02ff */
[----:B------:R-:W-:-:S05]  /*1250*/  IMAD.MOV.U32 R0, RZ, RZ, R6 ;  /* 0x000000ffff007224 */ /* 0x000fca00078e0006 */
[----:B------:R-:W-:Y:S02]  /*1260*/  ISETP.GT.AND P1, PT, R0, 0x9, PT ;  /* 0x000000090000780c */ /* 0x000fe40003f24270 */
[----:B0-----:R-:W-:-:S05]  /*1270*/  IADD3 R4, P0, R3, R4, RZ ;  /* 0x0000000403047210 */ /* 0x001fca0007f1e0ff */
[----:B------:R-:W-:-:S06]  /*1280*/  IMAD.X R5, RZ, RZ, R5, P0 ;  /* 0x000000ffff057224 */ /* 0x000fcc00000e0605 */
        /* <DEDUP_REMOVED lines=14> */
.L_x_318:
[----:B------:R-:W2:Y:S02]  /*1370*/  LDG.E.U8 R4, desc[UR36][R4.64] ;  /* 0x0000002404047981 */ /* 0x000ea4000c1e1100 */
[----:B--2---:R-:W-:-:S04]  /*1380*/  I2FP.F32.U32 R0, R4 ;  /* 0x0000000400007245 */ /* 0x004fc80000201000 */
[----:B------:R-:W-:-:S04]  /*1390*/  F2FP.BF16.F32.PACK_AB R0, RZ, R0 ;  /* 0x00000000ff00723e */ /* 0x000fc800000010ff */
[----:B------:R-:W-:Y:S01]  /*13a0*/  PRMT R17, R0, 0x7610, R17 ;  /* 0x0000761000117816 */ /* 0x000fe20000000011 */
[----:B------:R-:W-:Y:S06]  /*13b0*/  BRA `(.L_x_320) ;  /* 0x0000000c00c87947 */ /* 0x000fec0003800000 */
.L_x_317:
        /* <DEDUP_REMOVED lines=11> */
.L_x_322:
[----:B------:R-:W2:Y:S02]  /*1470*/  LDG.E R4, desc[UR36][R4.64] ;  /* 0x0000002404047981 */ /* 0x000ea4000c1e1900 */
[----:B--2---:R-:W-:-:S04]  /*1480*/  I2FP.F32.S32 R0, R4 ;  /* 0x0000000400007245 */ /* 0x004fc80000201400 */
[----:B------:R-:W-:-:S04]  /*1490*/  F2FP.BF16.F32.PACK_AB R0, RZ, R0 ;  /* 0x00000000ff00723e */ /* 0x000fc800000010ff */
[----:B------:R-:W-:Y:S01]  /*14a0*/  PRMT R17, R0, 0x7610, R17 ;  /* 0x0000761000117816 */ /* 0x000fe20000000011 */
[----:B------:R-:W-:Y:S06]  /*14b0*/  BRA `(.L_x_320) ;  /* 0x0000000c00887947 */ /* 0x000fec0003800000 */
.L_x_321:
[----:B------:R-:W2:Y:S02]  /*14c0*/  LDG.E.U16 R4, desc[UR36][R4.64] ;  /* 0x0000002404047981 */ /* 0x000ea4000c1e1500 */
[----:B--2---:R-:W0:Y:S02]  /*14d0*/  I2F.S16 R0, R4 ;  /* 0x0000000400007306 */ /* 0x004e240000101400 */
[----:B0-----:R-:W-:-:S04]  /*14e0*/  F2FP.BF16.F32.PACK_AB R0, RZ, R0 ;  /* 0x00000000ff00723e */ /* 0x001fc800000010ff */
[----:B------:R-:W-:Y:S01]  /*14f0*/  PRMT R17, R0, 0x7610, R17 ;  /* 0x0000761000117816 */ /* 0x000fe20000000011 */
[----:B------:R-:W-:Y:S06]  /*1500*/  BRA `(.L_x_320) ;  /* 0x0000000c00747947 */ /* 0x000fec0003800000 */
.L_x_316:
        /* <DEDUP_REMOVED lines=9> */
.L_x_324:
[----:B------:R-:W2:Y:S02]  /*15a0*/  LDG.E.U16 R0, desc[UR36][R4.64] ;  /* 0x0000002404007981 */ /* 0x000ea4000c1e1500 */
[----:B--2---:R-:W-:-:S05]  /*15b0*/  HADD2.F32 R0, -RZ, R0.H0_H0 ;  /* 0x20000000ff007230 */ /* 0x004fca0000004100 */
[----:B------:R-:W-:-:S04]  /*15c0*/  F2FP.BF16.F32.PACK_AB R0, RZ, R0 ;  /* 0x00000000ff00723e */ /* 0x000fc800000010ff */
[----:B------:R-:W-:Y:S01]  /*15d0*/  PRMT R17, R0, 0x7610, R17 ;  /* 0x0000761000117816 */ /* 0x000fe20000000011 */
[----:B------:R-:W-:Y:S06]  /*15e0*/  BRA `(.L_x_320) ;  /* 0x0000000c003c7947 */ /* 0x000fec0003800000 */
.L_x_323:
        /* <DEDUP_REMOVED lines=9> */
.L_x_326:
[----:B------:R-:W2:Y:S02]  /*1680*/  LDG.E.U16 R4, desc[UR36][R4.64] ;  /* 0x0000002404047981 */ /* 0x000ea4000c1e1500 */
[----:B--2---:R-:W-:-:S05]  /*1690*/  HADD2.F32 R0, -RZ, R4.H0_H0 ;  /* 0x20000004ff007230 */ /* 0x004fca0000004100 */
[----:B------:R-:W-:-:S04]  /*16a0*/  F2FP.BF16.F32.PACK_AB R0, RZ, R0 ;  /* 0x00000000ff00723e */ /* 0x000fc800000010ff */
[----:B------:R-:W-:Y:S01]  /*16b0*/  PRMT R17, R0, 0x7610, R17 ;  /* 0x0000761000117816 */ /* 0x000fe20000000011 */
[----:B------:R-:W-:Y:S06]  /*16c0*/  BRA `(.L_x_320) ;  /* 0x0000000c00047947 */ /* 0x000fec0003800000 */
.L_x_325:
        /* <DEDUP_REMOVED lines=9> */
.L_x_315:
        /* <DEDUP_REMOVED lines=14> */
.L_x_329:
        /* <DEDUP_REMOVED lines=9> */
.L_x_328:
        /* <DEDUP_REMOVED lines=28> */
.L_x_331:
[----:B------:R-:W2:Y:S02]  /*1a90*/  LDG.E.U8 R4, desc[UR36][R4.64] ;  /* 0x0000002404047981 */ /* 0x000ea4000c1e1100 */
[----:B--2---:R-:W-:-:S05]  /*1aa0*/  IMAD.SHL.U32 R0, R4, 0x2000000, RZ ;  /* 0x0200000004007824 */ /* 0x004fca00078e00ff */
[----:B------:R-:W-:-:S13]  /*1ab0*/  ISETP.GE.U32.AND P0, PT, R0, 0x8000000, PT ;  /* 0x080000000000780c */ /* 0x000fda0003f06070 */
[C---:B------:R-:W-:Y:S02]  /*1ac0*/  @!P0 IMAD.SHL.U32 R0, R4.reuse, 0x100, RZ ;  /* 0x0000010004008824 */ /* 0x040fe400078e00ff */
[----:B------:R-:W-:-:S03]  /*1ad0*/  @P0 IMAD.SHL.U32 R3, R4, 0x200000, RZ ;  /* 0x0020000004030824 */ /* 0x000fc600078e00ff */
        /* <DEDUP_REMOVED lines=10> */
.L_x_330:
[----:B------:R0:W5:Y:S01]  /*1b80*/  LDG.E.U16 R17, desc[UR36][R4.64] ;  /* 0x0000002404117981 */ /* 0x000162000c1e1500 */
[----:B------:R-:W-:Y:S05]  /*1b90*/  BRA `(.L_x_320) ;  /* 0x0000000400d07947 */ /* 0x000fea0003800000 */
.L_x_327:
        /* <DEDUP_REMOVED lines=13> */
.L_x_334:
        /* <DEDUP_REMOVED lines=21> */
.L_x_338:
[----:B------:R-:W-:Y:S05]  /*1dc0*/  BSYNC B1 ;  /* 0x0000000000017941 */ /* 0x000fea0003800000 */
.L_x_337:
[----:B------:R-:W-:Y:S01]  /*1dd0*/  LEA R5, R0, 0x3b800000, 0x17 ;  /* 0x3b80000000057811 */ /* 0x000fe200078eb8ff */
[----:B------:R-:W-:-:S05]  /*1de0*/  IMAD.SHL.U32 R0, R3, 0x100000, RZ ;  /* 0x0010000003007824 */ /* 0x000fca00078e00ff */
[----:B------:R-:W-:-:S07]  /*1df0*/  LOP3.LUT R0, R5, R0, R6, 0xfe, !PT ;  /* 0x0000000005007212 */ /* 0x000fce00078efe06 */
.L_x_336:
[----:B------:R-:W-:Y:S05]  /*1e00*/  BSYNC B0 ;  /* 0x0000000000007941 */ /* 0x000fea0003800000 */
.L_x_335:
[----:B------:R-:W-:-:S04]  /*1e10*/  F2FP.BF16.F32.PACK_AB R0, RZ, R0 ;  /* 0x00000000ff00723e */ /* 0x000fc800000010ff */
[----:B------:R-:W-:Y:S01]  /*1e20*/  PRMT R17, R0, 0x7610, R17 ;  /* 0x0000761000117816 */ /* 0x000fe20000000011 */
[----:B------:R-:W-:Y:S06]  /*1e30*/  BRA `(.L_x_320) ;  /* 0x0000000400287947 */ /* 0x000fec0003800000 */
.L_x_333:
        /* <DEDUP_REMOVED lines=21> */
.L_x_342:
[----:B------:R-:W-:Y:S05]  /*1f90*/  BSYNC B1 ;  /* 0x0000000000017941 */ /* 0x000fea0003800000 */
.L_x_341:
[----:B------:R-:W-:Y:S01]  /*1fa0*/  LEA R5, R0, 0x37800000, 0x17 ;  /* 0x3780000000057811 */ /* 0x000fe200078eb8ff */
[----:B------:R-:W-:-:S05]  /*1fb0*/  IMAD.SHL.U32 R0, R3, 0x200000, RZ ;  /* 0x0020000003007824 */ /* 0x000fca00078e00ff */
[----:B------:R-:W-:-:S07]  /*1fc0*/  LOP3.LUT R0, R5, R0, R6, 0xfe, !PT ;  /* 0x0000000005007212 */ /* 0x000fce00078efe06 */
.L_x_340:
[----:B------:R-:W-:Y:S05]  /*1fd0*/  BSYNC B0 ;  /* 0x0000000000007941 */ /* 0x000fea0003800000 */
.L_x_339:
[----:B------:R-:W-:-:S04]  /*1fe0*/  F2FP.BF16.F32.PACK_AB R0, RZ, R0 ;  /* 0x00000000ff00723e */ /* 0x000fc800000010ff */
[----:B------:R-:W-:Y:S01]  /*1ff0*/  PRMT R17, R0, 0x7610, R17 ;  /* 0x0000761000117816 */ /* 0x000fe20000000011 */
[----:B------:R-:W-:Y:S06]  /*2000*/  BRA `(.L_x_320) ;  /* 0x0000000000b47947 */ /* 0x000fec0003800000 */
.L_x_332:
        /* <DEDUP_REMOVED lines=14> */
.L_x_346:
[----:B------:R-:W-:Y:S05]  /*20f0*/  BSYNC B0 ;  /* 0x0000000000007941 */ /* 0x000fea0003800000 */
.L_x_345:
[----:B------:R-:W-:-:S04]  /*2100*/  F2FP.BF16.F32.PACK_AB R0, RZ, R0 ;  /* 0x00000000ff00723e */ /* 0x000fc800000010ff */
[----:B------:R-:W-:Y:S01]  /*2110*/  PRMT R17, R0, 0x7610, R17 ;  /* 0x0000761000117816 */ /* 0x000fe20000000011 */
[----:B------:R-:W-:Y:S06]  /*2120*/  BRA `(.L_x_320) ;  /* 0x00000000006c7947 */ /* 0x000fec0003800000 */
.L_x_319:
        /* <DEDUP_REMOVED lines=15> */
[----:B0----5:R-:W-:Y:S05]  /*2220*/  CALL.ABS.NOINC R14 ;  /* 0x000000000e007343 */ /* 0x021fea0003c00000 */
.L_x_347:
[----:B------:R-:W-:Y:S01]  /*2230*/  PRMT R17, RZ, 0x7610, R17 ;  /* 0x00007610ff117816 */ /* 0x000fe20000000011 */
[----:B------:R-:W-:Y:S06]  /*2240*/  BRA `(.L_x_320) ;  /* 0x0000000000247947 */ /* 0x000fec0003800000 */
.L_x_344:
[----:B------:R-:W2:Y:S02]  /*2250*/  LDG.E.64 R4, desc[UR36][R4.64] ;  /* 0x0000002404047981 */ /* 0x000ea4000c1e1b00 */
[----:B--2---:R-:W0:Y:S02]  /*2260*/  I2F.U64 R0, R4 ;  /* 0x0000000400007312 */ /* 0x004e240000301000 */
[----:B0-----:R-:W-:-:S04]  /*2270*/  F2FP.BF16.F32.PACK_AB R0, RZ, R0 ;  /* 0x00000000ff00723e */ /* 0x001fc800000010ff */
[----:B------:R-:W-:Y:S01]  /*2280*/  PRMT R17, R0, 0x7610, R17 ;  /* 0x0000761000117816 */ /* 0x000fe20000000011 */
[----:B------:R-:W-:Y:S06]  /*2290*/  BRA `(.L_x_320) ;  /* 0x0000000000107947 */ /* 0x000fec0003800000 */
.L_x_343:
[----:B------:R-:W2:Y:S02]  /*22a0*/  LDG.E R4, desc[UR36][R4.64] ;  /* 0x0000002404047981 */ /* 0x000ea4000c1e1900 */
[----:B--2---:R-:W-:-:S04]  /*22b0*/  I2FP.F32.U32 R0, R4 ;  /* 0x0000000400007245 */ /* 0x004fc80000201000 */
[----:B------:R-:W-:-:S04]  /*22c0*/  F2FP.BF16.F32.PACK_AB R0, RZ, R0 ;  /* 0x00000000ff00723e */ /* 0x000fc800000010ff */
[----:B------:R-:W-:-:S07]  /*22d0*/  PRMT R17, R0, 0x7610, R17 ;  /* 0x0000761000117816 */ /* 0x000fce0000000011 */
.L_x_320:
[----:B------:R-:W-:-:S07]  /*22e0*/  VIADD R23, R23, 0x80 ;  /* 0x0000008017177836 */ /* 0x000fce0000000000 */
.L_x_314:
[----:B------:R-:W-:Y:S05]  /*22f0*/  BSYNC B6 ;  /* 0x0000000000067941 */ /* 0x000fea0003800000 */
.L_x_313:
[----:B------:R-:W-:Y:S01]  /*2300*/  ISETP.GE.AND P0, PT, R23, R16, PT ;  /* 0x000000101700720c */ /* 0x000fe20003f06270 */
[----:B------:R-:W-:Y:S01]  /*2310*/  BSSY B6, `(.L_x_348) ;  /* 0x0000113000067945 */ /* 0x000fe20003800000 */
[----:B------:R-:W-:Y:S02]  /*2320*/  PRMT R18, RZ, 0x7610, R18 ;  /* 0x00007610ff127816 */ /* 0x000fe40000000012 */
[----:B------:R-:W-:-:S09]  /*2330*/  PRMT R24, RZ, 0x7610, R24 ;  /* 0x00007610ff187816 */ /* 0x000fd20000000018 */
        /* <DEDUP_REMOVED lines=24> */
.L_x_353:
[----:B------:R-:W2:Y:S02]  /*24c0*/  LDG.E.U8 R4, desc[UR36][R4.64] ;  /* 0x0000002404047981 */ /* 0x000ea4000c1e1100 */
[----:B--2---:R-:W-:-:S04]  /*24d0*/  I2FP.F32.U32 R0, R4 ;  /* 0x0000000400007245 */ /* 0x004fc80000201000 */
[----:B------:R-:W-:-:S04]  /*24e0*/  F2FP.BF16.F32.PACK_AB R0, RZ, R0 ;  /* 0x00000000ff00723e */ /* 0x000fc800000010ff */
[----:B------:R-:W-:Y:S01]  /*24f0*/  PRMT R24, R0, 0x7610, R24 ;  /* 0x0000761000187816 */ /* 0x000fe20000000018 */
[----:B------:R-:W-:Y:S06]  /*2500*/  BRA `(.L_x_355) ;  /* 0x0000000c00c87947 */ /* 0x000fec0003800000 */
.L_x_352:
        /* <DEDUP_REMOVED lines=11> */
.L_x_357:
[----:B------:R-:W2:Y:S02]  /*25c0*/  LDG.E R4, desc[UR36][R4.64] ;  /* 0x0000002404047981 */ /* 0x000ea4000c1e1900 */
[----:B--2---:R-:W-:-:S04]  /*25d0*/  I2FP.F32.S32 R0, R4 ;  /* 0x0000000400007245 */ /* 0x004fc80000201400 */
[----:B------:R-:W-:-:S04]  /*25e0*/  F2FP.BF16.F32.PACK_AB R0, RZ, R0 ;  /* 0x00000000ff00723e */ /* 0x000fc800000010ff */
[----:B------:R-:W-:Y:S01]  /*25f0*/  PRMT R24, R0, 0x7610, R24 ;  /* 0x0000761000187816 */ /* 0x000fe20000000018 */
[----:B------:R-:W-:Y:S06]  /*2600*/  BRA `(.L_x_355) ;  /* 0x0000000c00887947 */ /* 0x000fec0003800000 */
.L_x_356:
[----:B------:R-:W2:Y:S02]  /*2610*/  LDG.E.U16 R4, desc[UR36][R4.64] ;  /* 0x0000002404047981 */ /* 0x000ea4000c1e1500 */
[----:B--2---:R-:W0:Y:S02]  /*2620*/  I2F.S16 R0, R4 ;  /* 0x0000000400007306 */ /* 0x004e240000101400 */
[----:B0-----:R-:W-:-:S04]  /*2630*/  F2FP.BF16.F32.PACK_AB R0, RZ, R0 ;  /* 0x00000000ff00723e */ /* 0x001fc800000010ff */
[----:B------:R-:W-:Y:S01]  /*2640*/  PRMT R24, R0, 0x7610, R24 ;  /* 0x0000761000187816 */ /* 0x000fe20000000018 */
[----:B------:R-:W-:Y:S06]  /*2650*/  BRA `(.L_x_355) ;  /* 0x0000000c00747947 */ /* 0x000fec0003800000 */
.L_x_351:
        /* <DEDUP_REMOVED lines=9> */
.L_x_359:
[----:B------:R-:W2:Y:S02]  /*26f0*/  LDG.E.U16 R0, desc[UR36][R4.64] ;  /* 0x0000002404007981 */ /* 0x000ea4000c1e1500 */
[----:B--2---:R-:W-:-:S05]  /*2700*/  HADD2.F32 R0, -RZ, R0.H0_H0 ;  /* 0x20000000ff007230 */ /* 0x004fca0000004100 */
[----:B------:R-:W-:-:S04]  /*2710*/  F2FP.BF16.F32.PACK_AB R0, RZ, R0 ;  /* 0x00000000ff00723e */ /* 0x000fc800000010ff */
[----:B------:R-:W-:Y:S01]  /*2720*/  PRMT R24, R0, 0x7610, R24 ;  /* 0x0000761000187816 */ /* 0x000fe20000000018 */
[----:B------:R-:W-:Y:S06]  /*2730*/  BRA `(.L_x_355) ;  /* 0x0000000c003c7947 */ /* 0x000fec0003800000 */
.L_x_358:
        /* <DEDUP_REMOVED lines=9> */
.L_x_361:
[----:B------:R-:W2:Y:S02]  /*27d0*/  LDG.E.U16 R4, desc[UR36][R4.64] ;  /* 0x0000002404047981 */ /* 0x000ea4000c1e1500 */
[----:B--2---:R-:W-:-:S05]  /*27e0*/  HADD2.F32 R0, -RZ, R4.H0_H0 ;  /* 0x20000004ff007230 */ /* 0x004fca0000004100 */
[----:B------:R-:W-:-:S04]  /*27f0*/  F2FP.BF16.F32.PACK_AB R0, RZ, R0 ;  /* 0x00000000ff00723e */ /* 0x000fc800000010ff */
[----:B------:R-:W-:Y:S01]  /*2800*/  PRMT R24, R0, 0x7610, R24 ;  /* 0x0000761000187816 */ /* 0x000fe20000000018 */
[----:B------:R-:W-:Y:S06]  /*2810*/  BRA `(.L_x_355) ;  /* 0x0000000c00047947 */ /* 0x000fec0003800000 */
.L_x_360:
        /* <DEDUP_REMOVED lines=9> */
.L_x_350:
        /* <DEDUP_REMOVED lines=14> */
.L_x_364:
        /* <DEDUP_REMOVED lines=9> */
.L_x_363:
        /* <DEDUP_REMOVED lines=28> */
.L_x_366:
        /* <DEDUP_REMOVED lines=15> */
.L_x_365:
[----:B------:R0:W5:Y:S01]  /*2cd0*/  LDG.E.U16 R24, desc[UR36][R4.64] ;  /* 0x0000002404187981 */ /* 0x000162000c1e1500 */
[----:B------:R-:W-:Y:S05]  /*2ce0*/  BRA `(.L_x_355) ;  /* 0x0000000400d07947 */ /* 0x000fea0003800000 */
.L_x_362:
        /* <DEDUP_REMOVED lines=13> */
.L_x_369:
        /* <DEDUP_REMOVED lines=21> */
.L_x_373:
[----:B------:R-:W-:Y:S05]  /*2f10*/  BSYNC B1 ;  /* 0x0000000000017941 */ /* 0x000fea0003800000 */
.L_x_372:
[----:B------:R-:W-:Y:S01]  /*2f20*/  LEA R5, R0, 0x3b800000, 0x17 ;  /* 0x3b80000000057811 */ /* 0x000fe200078eb8ff */
[----:B------:R-:W-:-:S05]  /*2f30*/  IMAD.SHL.U32 R0, R3, 0x100000, RZ ;  /* 0x0010000003007824 */ /* 0x000fca00078e00ff */
[----:B------:R-:W-:-:S07]  /*2f40*/  LOP3.LUT R0, R5, R0, R6, 0xfe, !PT ;  /* 0x0000000005007212 */ /* 0x000fce00078efe06 */
.L_x_371:
[----:B------:R-:W-:Y:S05]  /*2f50*/  BSYNC B0 ;  /* 0x0000000000007941 */ /* 0x000fea0003800000 */
.L_x_370:
[----:B------:R-:W-:-:S04]  /*2f60*/  F2FP.BF16.F32.PACK_AB R0, RZ, R0 ;  /* 0x00000000ff00723e */ /* 0x000fc800000010ff */
[----:B------:R-:W-:Y:S01]  /*2f70*/  PRMT R24, R0, 0x7610, R24 ;  /* 0x0000761000187816 */ /* 0x000fe20000000018 */
[----:B------:R-:W-:Y:S06]  /*2f80*/  BRA `(.L_x_355) ;  /* 0x0000000400287947 */ /* 0x000fec0003800000 */
.L_x_368:
        /* <DEDUP_REMOVED lines=21> */
.L_x_377:
[----:B------:R-:W-:Y:S05]  /*30e0*/  BSYNC B1 ;  /* 0x0000000000017941 */ /* 0x000fea0003800000 */
.L_x_376:
[----:B------:R-:W-:Y:S01]  /*30f0*/  LEA R5, R0, 0x37800000, 0x17 ;  /* 0x3780000000057811 */ /* 0x000fe200078eb8ff */
[----:B------:R-:W-:-:S05]  /*3100*/  IMAD.SHL.U32 R0, R3, 0x200000, RZ ;  /* 0x0020000003007824 */ /* 0x000fca00078e00ff */
[----:B------:R-:W-:-:S07]  /*3110*/  LOP3.LUT R0, R5, R0, R6, 0xfe, !PT ;  /* 0x0000000005007212 */ /* 0x000fce00078efe06 */
.L_x_375:
[----:B------:R-:W-:Y:S05]  /*3120*/  BSYNC B0 ;  /* 0x0000000000007941 */ /* 0x000fea0003800000 */
.L_x_374:
[----:B------:R-:W-:-:S04]  /*3130*/  F2FP.BF16.F32.PACK_AB R0, RZ, R0 ;  /* 0x00000000ff00723e */ /* 0x000fc800000010ff */
[----:B------:R-:W-:Y:S01]  /*3140*/  PRMT R24, R0, 0x7610, R24 ;  /* 0x0000761000187816 */ /* 0x000fe20000000018 */
[----:B------:R-:W-:Y:S06]  /*3150*/  BRA `(.L_x_355) ;  /* 0x0000000000b47947 */ /* 0x000fec0003800000 */
.L_x_367:
        /* <DEDUP_REMOVED lines=14> */
.L_x_381:
[----:B------:R-:W-:Y:S05]  /*3240*/  BSYNC B0 ;  /* 0x0000000000007941 */ /* 0x000fea0003800000 */
.L_x_380:
[----:B------:R-:W-:-:S04]  /*3250*/  F2FP.BF16.F32.PACK_AB R0, RZ, R0 ;  /* 0x00000000ff00723e */ /* 0x000fc800000010ff */
[----:B------:R-:W-:Y:S01]  /*3260*/  PRMT R24, R0, 0x7610, R24 ;  /* 0x0000761000187816 */ /* 0x000fe20000000018 */
[----:B------:R-:W-:Y:S06]  /*3270*/  BRA `(.L_x_355) ;  /* 0x00000000006c7947 */ /* 0x000fec0003800000 */
.L_x_354:
        /* <DEDUP_REMOVED lines=16> */
.L_x_382:
[----:B------:R-:W-:Y:S01]  /*3380*/  PRMT R24, RZ, 0x7610, R24 ;  /* 0x00007610ff187816 */ /* 0x000fe20000000018 */
[----:B------:R-:W-:Y:S06]  /*3390*/  BRA `(.L_x_355) ;  /* 0x0000000000247947 */ /* 0x000fec0003800000 */
.L_x_379:
[----:B------:R-:W2:Y:S02]  /*33a0*/  LDG.E.64 R4, desc[UR36][R4.64] ;  /* 0x0000002404047981 */ /* 0x000ea4000c1e1b00 */
[----:B--2---:R-:W0:Y:S02]  /*33b0*/  I2F.U64 R0, R4 ;  /* 0x0000000400007312 */ /* 0x004e240000301000 */
[----:B0-----:R-:W-:-:S04]  /*33c0*/  F2FP.BF16.F32.PACK_AB R0, RZ, R0 ;  /* 0x00000000ff00723e */ /* 0x001fc800000010ff */
[----:B------:R-:W-:Y:S01]  /*33d0*/  PRMT R24, R0, 0x7610, R24 ;  /* 0x0000761000187816 */ /* 0x000fe20000000018 */
[----:B------:R-:W-:Y:S06]  /*33e0*/  BRA `(.L_x_355) ;  /* 0x0000000000107947 */ /* 0x000fec0003800000 */
.L_x_378:
[----:B------:R-:W2:Y:S02]  /*33f0*/  LDG.E R4, desc[UR36][R4.64] ;  /* 0x0000002404047981 */ /* 0x000ea4000c1e1900 */
[----:B--2---:R-:W-:-:S04]  /*3400*/  I2FP.F32.U32 R0, R4 ;  /* 0x0000000400007245 */ /* 0x004fc80000201000 */
[----:B------:R-:W-:-:S04]  /*3410*/  F2FP.BF16.F32.PACK_AB R0, RZ, R0 ;  /* 0x00000000ff00723e */ /* 0x000fc800000010ff */
[----:B------:R-:W-:-:S07]  /*3420*/  PRMT R24, R0, 0x7610, R24 ;  /* 0x0000761000187816 */ /* 0x000fce0000000018 */
.L_x_355:
[----:B------:R-:W-:-:S07]  /*3430*/  VIADD R23, R23, 0x80 ;  /* 0x0000008017177836 */ /* 0x000fce0000000000 */
.L_x_349:
[----:B------:R-:W-:Y:S05]  /*3440*/  BSYNC B6 ;  /* 0x0000000000067941 */ /* 0x000fea0003800000 */
.L_x_348:
[----:B------:R-:W-:Y:S01]  /*3450*/  ISETP.GE.AND P0, PT, R23, R16, PT ;  /* 0x000000101700720c */ /* 0x000fe20003f06270 */
[----:B------:R-:W-:-:S12]  /*3460*/  BSSY B6, `(.L_x_383) ;  /* 0x000010f000067945 */ /* 0x000fd80003800000 */
[----:B------:R-:W-:Y:S05]  /*3470*/  @P0 BRA `(.L_x_384) ;  /* 0x0000001000340947 */ /* 0x000fea0003800000 */
[----:B0-----:R-:W0:Y:S01]  /*3480*/  LDC.64 R4, c[0x0][0x230] ;  /* 0x00008c00ff047b82 */ /* 0x001e220000000a00 */
        /* <DEDUP_REMOVED lines=21> */
.L_x_388:
[----:B------:R-:W2:Y:S02]  /*35e0*/  LDG.E.U8 R4, desc[UR36][R4.64] ;  /* 0x0000002404047981 */ /* 0x000ea4000c1e1100 */
[----:B--2---:R-:W-:-:S04]  /*35f0*/  I2FP.F32.U32 R0, R4 ;  /* 0x0000000400007245 */ /* 0x004fc80000201000 */
[----:B------:R-:W-:-:S04]  /*3600*/  F2FP.BF16.F32.PACK_AB R0, RZ, R0 ;  /* 0x00000000ff00723e */ /* 0x000fc800000010ff */
[----:B------:R-:W-:Y:S01]  /*3610*/  PRMT R18, R0, 0x7610, R18 ;  /* 0x0000761000127816 */ /* 0x000fe20000000012 */
[----:B------:R-:W-:Y:S06]  /*3620*/  BRA `(.L_x_384) ;  /* 0x0000000c00c87947 */ /* 0x000fec0003800000 */
.L_x_387:
        /* <DEDUP_REMOVED lines=11> */
.L_x_391:
[----:B------:R-:W2:Y:S02]  /*36e0*/  LDG.E R4, desc[UR36][R4.64] ;  /* 0x0000002404047981 */ /* 0x000ea4000c1e1900 */
[----:B--2---:R-:W-:-:S04]  /*36f0*/  I2FP.F32.S32 R0, R4 ;  /* 0x0000000400007245 */ /* 0x004fc80000201400 */
[----:B------:R-:W-:-:S04]  /*3700*/  F2FP.BF16.F32.PACK_AB R0, RZ, R0 ;  /* 0x00000000ff00723e */ /* 0x000fc800000010ff */
[----:B------:R-:W-:Y:S01]  /*3710*/  PRMT R18, R0, 0x7610, R18 ;  /* 0x0000761000127816 */ /* 0x000fe20000000012 */
[----:B------:R-:W-:Y:S06]  /*3720*/  BRA `(.L_x_384) ;  /* 0x0000000c00887947 */ /* 0x000fec0003800000 */
.L_x_390:
[----:B------:R-:W2:Y:S02]  /*3730*/  LDG.E.U16 R4, desc[UR36][R4.64] ;  /* 0x0000002404047981 */ /* 0x000ea4000c1e1500 */
[----:B--2---:R-:W0:Y:S02]  /*3740*/  I2F.S16 R0, R4 ;  /* 0x0000000400007306 */ /* 0x004e240000101400 */
[----:B0-----:R-:W-:-:S04]  /*3750*/  F2FP.BF16.F32.PACK_AB R0, RZ, R0 ;  /* 0x00000000ff00723e */ /* 0x001fc800000010ff */
[----:B------:R-:W-:Y:S01]  /*3760*/  PRMT R18, R0, 0x7610, R18 ;  /* 0x0000761000127816 */ /* 0x000fe20000000012 */
[----:B------:R-:W-:Y:S06]  /*3770*/  BRA `(.L_x_384) ;  /* 0x0000000c00747947 */ /* 0x000fec0003800000 */
.L_x_386:
        /* <DEDUP_REMOVED lines=9> */
.L_x_393:
[----:B------:R-:W2:Y:S02]  /*3810*/  LDG.E.U16 R0, desc[UR36][R4.64] ;  /* 0x0000002404007981 */ /* 0x000ea4000c1e1500 */
[----:B--2---:R-:W-:-:S05]  /*3820*/  HADD2.F32 R0, -RZ, R0.H0_H0 ;  /* 0x20000000ff007230 */ /* 0x004fca0000004100 */
[----:B------:R-:W-:-:S04]  /*3830*/  F2FP.BF16.F32.PACK_AB R0, RZ, R0 ;  /* 0x00000000ff00723e */ /* 0x000fc800000010ff */
[----:B------:R-:W-:Y:S01]  /*3840*/  PRMT R18, R0, 0x7610, R18 ;  /* 0x0000761000127816 */ /* 0x000fe20000000012 */
[----:B------:R-:W-:Y:S06]  /*3850*/  BRA `(.L_x_384) ;  /* 0x0000000c003c7947 */ /* 0x000fec0003800000 */
.L_x_392:
        /* <DEDUP_REMOVED lines=9> */
.L_x_395:
[----:B------:R-:W2:Y:S02]  /*38f0*/  LDG.E.U16 R4, desc[UR36][R4.64] ;  /* 0x0000002404047981 */ /* 0x000ea4000c1e1500 */
[----:B--2---:R-:W-:-:S05]  /*3900*/  HADD2.F32 R0, -RZ, R4.H0_H0 ;  /* 0x20000004ff007230 */ /* 0x004fca0000004100 */
[----:B------:R-:W-:-:S04]  /*3910*/  F2FP.BF16.F32.PACK_AB R0, RZ, R0 ;  /* 0x00000000ff00723e */ /* 0x000fc800000010ff */
[----:B------:R-:W-:Y:S01]  /*3920*/  PRMT R18, R0, 0x7610, R18 ;  /* 0x0000761000127816 */ /* 0x000fe20000000012 */
[----:B------:R-:W-:Y:S06]  /*3930*/  BRA `(.L_x_384) ;  /* 0x0000000c00047947 */ /* 0x000fec0003800000 */
.L_x_394:
        /* <DEDUP_REMOVED lines=9> */
.L_x_385:
        /* <DEDUP_REMOVED lines=14> */
.L_x_398:
        /* <DEDUP_REMOVED lines=9> */
.L_x_397:
        /* <DEDUP_REMOVED lines=28> */
.L_x_400:
        /* <DEDUP_REMOVED lines=15> */
.L_x_399:
[----:B------:R1:W5:Y:S01]  /*3df0*/  LDG.E.U16 R18, desc[UR36][R4.64] ;  /* 0x0000002404127981 */ /* 0x000362000c1e1500 */
[----:B------:R-:W-:Y:S05]  /*3e00*/  BRA `(.L_x_384) ;  /* 0x0000000400d07947 */ /* 0x000fea0003800000 */
.L_x_396:
        /* <DEDUP_REMOVED lines=13> */
.L_x_403:
        /* <DEDUP_REMOVED lines=21> */
.L_x_407:
[----:B------:R-:W-:Y:S05]  /*4030*/  BSYNC B1 ;  /* 0x0000000000017941 */ /* 0x000fea0003800000 */
.L_x_406:
[----:B------:R-:W-:Y:S01]  /*4040*/  LEA R5, R0, 0x3b800000, 0x17 ;  /* 0x3b80000000057811 */ /* 0x000fe200078eb8ff */
[----:B------:R-:W-:-:S05]  /*4050*/  IMAD.SHL.U32 R0, R3, 0x100000, RZ ;  /* 0x0010000003007824 */ /* 0x000fca00078e00ff */
[----:B------:R-:W-:-:S07]  /*4060*/  LOP3.LUT R0, R5, R0, R6, 0xfe, !PT ;  /* 0x0000000005007212 */ /* 0x000fce00078efe06 */
.L_x_405:
[----:B------:R-:W-:Y:S05]  /*4070*/  BSYNC B0 ;  /* 0x0000000000007941 */ /* 0x000fea0003800000 */
.L_x_404:
[----:B------:R-:W-:-:S04]  /*4080*/  F2FP.BF16.F32.PACK_AB R0, RZ, R0 ;  /* 0x00000000ff00723e */ /* 0x000fc800000010ff */
[----:B------:R-:W-:Y:S01]  /*4090*/  PRMT R18, R0, 0x7610, R18 ;  /* 0x0000761000127816 */ /* 0x000fe20000000012 */
[----:B------:R-:W-:Y:S06]  /*40a0*/  BRA `(.L_x_384) ;  /* 0x0000000400287947 */ /* 0x000fec0003800000 */
.L_x_402:
        /* <DEDUP_REMOVED lines=21> */
.L_x_411:
[----:B------:R-:W-:Y:S05]  /*4200*/  BSYNC B1 ;  /* 0x0000000000017941 */ /* 0x000fea0003800000 */
.L_x_410:
[----:B------:R-:W-:Y:S01]  /*4210*/  LEA R5, R0, 0x37800000, 0x17 ;  /* 0x3780000000057811 */ /* 0x000fe200078eb8ff */
[----:B------:R-:W-:-:S05]  /*4220*/  IMAD.SHL.U32 R0, R3, 0x200000, RZ ;  /* 0x0020000003007824 */ /* 0x000fca00078e00ff */
[----:B------:R-:W-:-:S07]  /*4230*/  LOP3.LUT R0, R5, R0, R6, 0xfe, !PT ;  /* 0x0000000005007212 */ /* 0x000fce00078efe06 */
.L_x_409:
[----:B------:R-:W-:Y:S05]  /*4240*/  BSYNC B0 ;  /* 0x0000000000007941 */ /* 0x000fea0003800000 */
.L_x_408:
[----:B------:R-:W-:-:S04]  /*4250*/  F2FP.BF16.F32.PACK_AB R0, RZ, R0 ;  /* 0x00000000ff00723e */ /* 0x000fc800000010ff */
[----:B------:R-:W-:Y:S01]  /*4260*/  PRMT R18, R0, 0x7610, R18 ;  /* 0x0000761000127816 */ /* 0x000fe20000000012 */
[----:B------:R-:W-:Y:S06]  /*4270*/  BRA `(.L_x_384) ;  /* 0x0000000000b47947 */ /* 0x000fec0003800000 */
.L_x_401:
        /* <DEDUP_REMOVED lines=14> */
.L_x_415:
[----:B------:R-:W-:Y:S05]  /*4360*/  BSYNC B0 ;  /* 0x0000000000007941 */ /* 0x000fea0003800000 */
.L_x_414:
[----:B------:R-:W-:-:S04]  /*4370*/  F2FP.BF16.F32.PACK_AB R0, RZ, R0 ;  /* 0x00000000ff00723e */ /* 0x000fc800000010ff */
[----:B------:R-:W-:Y:S01]  /*4380*/  PRMT R18, R0, 0x7610, R18 ;  /* 0x0000761000127816 */ /* 0x000fe20000000012 */
[----:B------:R-:W-:Y:S06]  /*4390*/  BRA `(.L_x_384) ;  /* 0x00000000006c7947 */ /* 0x000fec0003800000 */
.L_x_389:
        /* <DEDUP_REMOVED lines=16> */
.L_x_416:
[----:B------:R-:W-:Y:S01]  /*44a0*/  PRMT R18, RZ, 0x7610, R18 ;  /* 0x00007610ff127816 */ /* 0x000fe20000000012 */
[----:B------:R-:W-:Y:S06]  /*44b0*/  BRA `(.L_x_384) ;  /* 0x0000000000247947 */ /* 0x000fec0003800000 */
.L_x_413:
[----:B------:R-:W2:Y:S02]  /*44c0*/  LDG.E.64 R4, desc[UR36][R4.64] ;  /* 0x0000002404047981 */ /* 0x000ea4000c1e1b00 */
[----:B--2---:R-:W0:Y:S02]  /*44d0*/  I2F.U64 R0, R4 ;  /* 0x0000000400007312 */ /* 0x004e240000301000 */
[----:B0-----:R-:W-:-:S04]  /*44e0*/  F2FP.BF16.F32.PACK_AB R0, RZ, R0 ;  /* 0x00000000ff00723e */ /* 0x001fc800000010ff */
[----:B------:R-:W-:Y:S01]  /*44f0*/  PRMT R18, R0, 0x7610, R18 ;  /* 0x0000761000127816 */ /* 0x000fe20000000012 */
[----:B------:R-:W-:Y:S06]  /*4500*/  BRA `(.L_x_384) ;  /* 0x0000000000107947 */ /* 0x000fec0003800000 */
.L_x_412:
[----:B------:R-:W2:Y:S02]  /*4510*/  LDG.E R4, desc[UR36][R4.64] ;  /* 0x0000002404047981 */ /* 0x000ea4000c1e1900 */
[----:B--2---:R-:W-:-:S04]  /*4520*/  I2FP.F32.U32 R0, R4 ;  /* 0x0000000400007245 */ /* 0x004fc80000201000 */
[----:B------:R-:W-:-:S04]  /*4530*/  F2FP.BF16.F32.PACK_AB R0, RZ, R0 ;  /* 0x00000000ff00723e */ /* 0x000fc800000010ff */
[----:B------:R-:W-:-:S07]  /*4540*/  PRMT R18, R0, 0x7610, R18 ;  /* 0x0000761000127816 */ /* 0x000fce0000000012 */
.L_x_384:
[----:B------:R-:W-:Y:S05]  /*4550*/  BSYNC B6 ;  /* 0x0000000000067941 */ /* 0x000fea0003800000 */
.L_x_383:
[----:B------:R-:W2:Y:S01]  /*4560*/  S2R R25, SR_TID.X ;  /* 0x0000000000197919 */ /* 0x000ea20000002100 */
[----:B------:R-:W3:Y:S01]  /*4570*/  LDC.U16 R0, c[0x0][0x218] ;  /* 0x00008600ff007b82 */ /* 0x000ee20000000400 */
[----:B------:R-:W-:Y:S01]  /*4580*/  BSSY B6, `(.L_x_417) ;  /* 0x0000132000067945 */ /* 0x000fe20003800000 */
[C---:B--2---:R-:W-:Y:S01]  /*4590*/  VIADD R23, R25.reuse, 0x80 ;  /* 0x0000008019177836 */ /* 0x044fe20000000000 */
[CC--:B------:R-:W-:Y:S01]  /*45a0*/  ISETP.GE.AND P3, PT, R25.reuse, R16.reuse, PT ;  /* 0x000000101900720c */ /* 0x0c0fe20003f66270 */
[C---:B01----:R-:W-:Y:S02]  /*45b0*/  VIADD R5, R25.reuse, 0x100 ;  /* 0x0000010019057836 */ /* 0x043fe40000000000 */
[----:B------:R-:W-:Y:S01]  /*45c0*/  VIADD R7, R25, 0x180 ;  /* 0x0000018019077836 */ /* 0x000fe20000000000 */
[-C--:B------:R-:W-:Y:S02]  /*45d0*/  ISETP.GE.AND P0, PT, R23, R16.reuse, PT ;  /* 0x000000101700720c */ /* 0x080fe40003f06270 */
[----:B------:R-:W-:-:S02]  /*45e0*/  ISETP.GE.AND P1, PT, R5, R16, PT ;  /* 0x000000100500720c */ /* 0x000fc40003f26270 */
[----:B------:R-:W-:-:S05]  /*45f0*/  ISETP.GE.AND P2, PT, R7, R16, PT ;  /* 0x000000100700720c */ /* 0x000fca0003f46270 */
[----:B-----5:R-:W-:Y:S02]  /*4600*/  @!P3 IMAD.U32 R4, R19, 0x10000, RZ ;  /* 0x000100001304b824 */ /* 0x020fe400078e00ff */
[----:B---3--:R-:W-:Y:S02]  /*4610*/  @!P3 IMAD.U32 R5, R0, 0x10000, RZ ;  /* 0x000100000005b824 */ /* 0x008fe400078e00ff */
[----:B------:R-:W-:Y:S02]  /*4620*/  @!P0 IMAD.U32 R6, R17, 0x10000, RZ ;  /* 0x0001000011068824 */ /* 0x000fe400078e00ff */
[----:B------:R-:W0:Y:S01]  /*4630*/  @!P3 MUFU.LG2 R4, R4 ;  /* 0x000000040004b308 */ /* 0x000e220000000c00 */
[----:B------:R-:W-:Y:S02]  /*4640*/  @!P1 IMAD.U32 R24, R24, 0x10000, RZ ;  /* 0x0001000018189824 */ /* 0x000fe400078e00ff */
[----:B------:R-:W-:Y:S02]  /*4650*/  @!P2 IMAD.U32 R18, R18, 0x10000, RZ ;  /* 0x000100001212a824 */ /* 0x000fe400078e00ff */
[----:B------:R-:W-:-:S02]  /*4660*/  @!P0 IMAD.U32 R9, R0, 0x10000, RZ ;  /* 0x0001000000098824 */ /* 0x000fc400078e00ff */
[----:B------:R-:W-:Y:S01]  /*4670*/  @!P1 IMAD.U32 R7, R0, 0x10000, RZ ;  /* 0x0001000000079824 */ /* 0x000fe200078e00ff */
[----:B------:R-:W1:Y:S08]  /*4680*/  @!P0 MUFU.LG2 R6, R6 ;  /* 0x0000000600068308 */ /* 0x000e700000000c00 */
[----:B------:R-:W2:Y:S01]  /*4690*/  @!P1 MUFU.LG2 R24, R24 ;  /* 0x0000001800189308 */ /* 0x000ea20000000c00 */
[----:B0-----:R-:W-:-:S07]  /*46a0*/  @!P3 FMUL.FTZ R5, R5, R4 ;  /* 0x000000040505b220 */ /* 0x001fce0000410000 */
[----:B------:R-:W0:Y:S01]  /*46b0*/  @!P2 MUFU.LG2 R18, R18 ;  /* 0x000000120012a308 */ /* 0x000e220000000c00 */
[----:B-1----:R-:W-:Y:S01]  /*46c0*/  @!P0 FMUL.FTZ R4, R9, R6 ;  /* 0x0000000609048220 */ /* 0x002fe20000410000 */
[----:B------:R-:W-:-:S06]  /*46d0*/  @!P2 IMAD.U32 R9, R0, 0x10000, RZ ;  /* 0x000100000009a824 */ /* 0x000fcc00078e00ff */
[----:B------:R-:W1:Y:S01]  /*46e0*/  @!P3 MUFU.EX2 R5, R5 ;  /* 0x000000050005b308 */ /* 0x000e620000000800 */
[----:B--2---:R-:W-:-:S07]  /*46f0*/  @!P1 FMUL.FTZ R7, R7, R24 ;  /* 0x0000001807079220 */ /* 0x004fce0000410000 */
[----:B------:R-:W2:Y:S01]  /*4700*/  @!P1 MUFU.EX2 R7, R7 ;  /* 0x0000000700079308 */ /* 0x000ea20000000800 */
[----:B0-----:R-:W-:Y:S02]  /*4710*/  @!P2 FMUL.FTZ R0, R9, R18 ;  /* 0x000000120900a220 */ /* 0x001fe40000410000 */
[----:B------:R-:W0:Y:S05]  /*4720*/  LDC.U8 R18, c[0x0][0x244] ;  /* 0x00009100ff127b82 */ /* 0x000e2a0000000000 */
[----:B------:R-:W3:Y:S08]  /*4730*/  @!P0 MUFU.EX2 R4, R4 ;  /* 0x0000000400048308 */ /* 0x000ef00000000800 */
[----:B------:R-:W4:Y:S08]  /*4740*/  @!P2 MUFU.EX2 R0, R0 ;  /* 0x000000000000a308 */ /* 0x000f300000000800 */
[----:B-1----:R1:W0:Y:S08]  /*4750*/  @!P3 F2F.BF16.F32 R3, R5 ;  /* 0x000000050003b304 */ /* 0x0022300000202000 */
[----:B--2---:R1:W2:Y:S08]  /*4760*/  @!P1 F2F.BF16.F32 R17, R7 ;  /* 0x0000000700119304 */ /* 0x0042b00000202000 */
[----:B---3--:R1:W3:Y:S08]  /*4770*/  @!P0 F2F.BF16.F32 R22, R4 ;  /* 0x0000000400168304 */ /* 0x0082f00000202000 */
[----:B----4-:R1:W4:Y:S01]  /*4780*/  @!P2 F2F.BF16.F32 R19, R0 ;  /* 0x000000000013a304 */ /* 0x0103220000202000 */
[----:B--2---:R-:W-:Y:S05]  /*4790*/  @P3 BRA `(.L_x_418) ;  /* 0x0000001000403947 */ /* 0x004fea0003800000 */
[----:B------:R-:W2:Y:S01]  /*47a0*/  LDC.64 R8, c[0x0][0x228] ;  /* 0x00008a00ff087b82 */ /* 0x000ea20000000a00 */
[----:B01----:R-:W-:Y:S01]  /*47b0*/  PRMT R0, R18, 0x9910, RZ ;  /* 0x0000991012007816 */ /* 0x003fe200000000ff */
[----:B------:R-:W-:Y:S01]  /*47c0*/  IMAD R25, R2, 0x200, R25 ;  /* 0x0000020002197824 */ /* 0x000fe200078e0219 */
[----:B------:R-:W-:Y:S02]  /*47d0*/  ULDC UR4, c[0x0][0x248] ;  /* 0x0000920000047ab9 */ /* 0x000fe40000000800 */
[----:B------:R-:W-:Y:S01]  /*47e0*/  ISETP.GT.AND P0, PT, R0, 0x9, PT ;  /* 0x000000090000780c */ /* 0x000fe20003f04270 */
[----:B------:R-:W-:-:S05]  /*47f0*/  IMAD R25, R25, UR4, RZ ;  /* 0x0000000419197c24 */ /* 0x000fca000f8e02ff */
[----:B--2---:R-:W-:-:S05]  /*4800*/  IADD3 R8, P1, R25, R8, RZ ;  /* 0x0000000819087210 */ /* 0x004fca0007f3e0ff */
        /* <DEDUP_REMOVED lines=10> */
[----:B------:R-:W-:Y:S02]  /*48b0*/  IMAD.U32 R3, R3, 0x10000, RZ ;  /* 0x0001000003037824 */ /* 0x000fe400078e00ff */
[----:B------:R-:W-:-:S04]  /*48c0*/  IMAD.MOV.U32 R25, RZ, RZ, R23 ;  /* 0x000000ffff197224 */ /* 0x000fc800078e0017 */
[----:B------:R-:W0:Y:S02]  /*48d0*/  F2I.FTZ.TRUNC.NTZ R3, R3 ;  /* 0x0000000300037305 */ /* 0x000e24000021f100 */
[----:B0-----:R0:W-:Y:S01]  /*48e0*/  STG.E.U8 desc[UR36][R8.64], R3 ;  /* 0x0000000308007986 */ /* 0x0011e2000c101124 */
[----:B------:R-:W-:Y:S05]  /*48f0*/  BRA `(.L_x_418) ;  /* 0x0000000c00e87947 */ /* 0x000fea0003800000 */
.L_x_422:
[----:B------:R-:W-:Y:S02]  /*4900*/  IMAD.U32 R5, R3, 0x10000, RZ ;  /* 0x0001000003057824 */ /* 0x000fe400078e00ff */
[----:B------:R-:W-:-:S04]  /*4910*/  IMAD.MOV.U32 R25, RZ, RZ, R23 ;  /* 0x000000ffff197224 */ /* 0x000fc800078e0017 */
[----:B------:R-:W0:Y:S02]  /*4920*/  F2I.S64.TRUNC R4, R5 ;  /* 0x0000000500047311 */ /* 0x000e24000020d900 */
[----:B0-----:R0:W-:Y:S01]  /*4930*/  STG.E.U8 desc[UR36][R8.64], R4 ;  /* 0x0000000408007986 */ /* 0x0011e2000c101124 */
[----:B------:R-:W-:Y:S05]  /*4940*/  BRA `(.L_x_418) ;  /* 0x0000000c00d47947 */ /* 0x000fea0003800000 */
.L_x_421:
[----:B------:R-:W-:-:S13]  /*4950*/  ISETP.NE.AND P0, PT, R0, 0x2, PT ;  /* 0x000000020000780c */ /* 0x000fda0003f05270 */
[----:B------:R-:W-:Y:S05]  /*4960*/  @!P0 BRA `(.L_x_424) ;  /* 0x0000000000388947 */ /* 0x000fea0003800000 */
[----:B------:R-:W-:-:S13]  /*4970*/  ISETP.NE.AND P0, PT, R0, 0x3, PT ;  /* 0x000000030000780c */ /* 0x000fda0003f05270 */
[----:B------:R-:W-:Y:S05]  /*4980*/  @!P0 BRA `(.L_x_425) ;  /* 0x00000000001c8947 */ /* 0x000fea0003800000 */
[----:B------:R-:W-:-:S13]  /*4990*/  ISETP.NE.AND P0, PT, R0, 0x4, PT ;  /* 0x000000040000780c */ /* 0x000fda0003f05270 */
[----:B------:R-:W-:Y:S05]  /*49a0*/  @P0 BRA `(.L_x_423) ;  /* 0x0000000c00500947 */ /* 0x000fea0003800000 */
[----:B------:R-:W-:Y:S02]  /*49b0*/  IMAD.U32 R4, R3, 0x10000, RZ ;  /* 0x0001000003047824 */ /* 0x000fe400078e00ff */
[----:B------:R-:W-:-:S04]  /*49c0*/  IMAD.MOV.U32 R25, RZ, RZ, R23 ;  /* 0x000000ffff197224 */ /* 0x000fc800078e0017 */
[----:B------:R-:W0:Y:S02]  /*49d0*/  F2I.S64.TRUNC R4, R4 ;  /* 0x0000000400047311 */ /* 0x000e24000020d900 */
[----:B0-----:R0:W-:Y:S01]  /*49e0*/  STG.E.64 desc[UR36][R8.64], R4 ;  /* 0x0000000408007986 */ /* 0x0011e2000c101b24 */
[----:B------:R-:W-:Y:S05]  /*49f0*/  BRA `(.L_x_418) ;  /* 0x0000000c00a87947 */ /* 0x000fea0003800000 */
.L_x_425:
[----:B------:R-:W-:Y:S02]  /*4a00*/  IMAD.U32 R3, R3, 0x10000, RZ ;  /* 0x0001000003037824 */ /* 0x000fe400078e00ff */
[----:B------:R-:W-:-:S04]  /*4a10*/  IMAD.MOV.U32 R25, RZ, RZ, R23 ;  /* 0x000000ffff197224 */ /* 0x000fc800078e0017 */
[----:B------:R-:W0:Y:S02]  /*4a20*/  F2I.FTZ.TRUNC.NTZ R3, R3 ;  /* 0x0000000300037305 */ /* 0x000e24000021f100 */
[----:B0-----:R0:W-:Y:S01]  /*4a30*/  STG.E desc[UR36][R8.64], R3 ;  /* 0x0000000308007986 */ /* 0x0011e2000c101924 */
[----:B------:R-:W-:Y:S05]  /*4a40*/  BRA `(.L_x_418) ;  /* 0x0000000c00947947 */ /* 0x000fea0003800000 */
.L_x_424:
[----:B------:R-:W-:Y:S02]  /*4a50*/  IMAD.U32 R3, R3, 0x10000, RZ ;  /* 0x0001000003037824 */ /* 0x000fe400078e00ff */
[----:B------:R-:W-:-:S04]  /*4a60*/  IMAD.MOV.U32 R25, RZ, RZ, R23 ;  /* 0x000000ffff197224 */ /* 0x000fc800078e0017 */
[----:B------:R-:W0:Y:S02]  /*4a70*/  F2I.FTZ.TRUNC.NTZ R3, R3 ;  /* 0x0000000300037305 */ /* 0x000e24000021f100 */
[----:B0-----:R0:W-:Y:S01]  /*4a80*/  STG.E.U16 desc[UR36][R8.64], R3 ;  /* 0x0000000308007986 */ /* 0x0011e2000c101524 */
[----:B------:R-:W-:Y:S05]  /*4a90*/  BRA `(.L_x_418) ;  /* 0x0000000c00807947 */ /* 0x000fea0003800000 */
.L_x_420:
[----:B------:R-:W-:-:S13]  /*4aa0*/  ISETP.GT.AND P0, PT, R0, 0x6, PT ;  /* 0x000000060000780c */ /* 0x000fda0003f04270 */
[----:B------:R-:W-:Y:S05]  /*4ab0*/  @P0 BRA `(.L_x_426) ;  /* 0x0000000000340947 */ /* 0x000fea0003800000 */
[----:B------:R-:W-:-:S13]  /*4ac0*/  ISETP.NE.AND P0, PT, R0, 0x5, PT ;  /* 0x000000050000780c */ /* 0x000fda0003f05270 */
[----:B------:R-:W-:Y:S05]  /*4ad0*/  @!P0 BRA `(.L_x_427) ;  /* 0x0000000000188947 */ /* 0x000fea0003800000 */
[----:B------:R-:W-:-:S13]  /*4ae0*/  ISETP.NE.AND P0, PT, R0, 0x6, PT ;  /* 0x000000060000780c */ /* 0x000fda0003f05270 */
[----:B------:R-:W-:Y:S05]  /*4af0*/  @P0 BRA `(.L_x_423) ;  /* 0x0000000800fc0947 */ /* 0x000fea0003800000 */
[----:B------:R-:W-:Y:S02]  /*4b00*/  IMAD.U32 R3, R3, 0x10000, RZ ;  /* 0x0001000003037824 */ /* 0x000fe400078e00ff */
[----:B------:R-:W-:-:S03]  /*4b10*/  IMAD.MOV.U32 R25, RZ, RZ, R23 ;  /* 0x000000ffff197224 */ /* 0x000fc600078e0017 */
[----:B------:R0:W-:Y:S01]  /*4b20*/  STG.E desc[UR36][R8.64], R3 ;  /* 0x0000000308007986 */ /* 0x0001e2000c101924 */
[----:B------:R-:W-:Y:S05]  /*4b30*/  BRA `(.L_x_418) ;  /* 0x0000000c00587947 */ /* 0x000fea0003800000 */
.L_x_427:
[----:B------:R-:W-:Y:S02]  /*4b40*/  IMAD.U32 R0, R3, 0x10000, RZ ;  /* 0x0001000003007824 */ /* 0x000fe400078e00ff */
[----:B------:R-:W-:-:S03]  /*4b50*/  IMAD.MOV.U32 R25, RZ, RZ, R23 ;  /* 0x000000ffff197224 */ /* 0x000fc600078e0017 */
[----:B------:R-:W-:-:S05]  /*4b60*/  F2FP.F16.F32.PACK_AB R0, RZ, R0 ;  /* 0x00000000ff00723e */ /* 0x000fca00000000ff */
[----:B------:R0:W-:Y:S01]  /*4b70*/  STG.E.U16 desc[UR36][R8.64], R0 ;  /* 0x0000000008007986 */ /* 0x0001e2000c101524 */
[----:B------:R-:W-:Y:S05]  /*4b80*/  BRA `(.L_x_418) ;  /* 0x0000000c00447947 */ /* 0x000fea0003800000 */
.L_x_426:
[----:B------:R-:W-:-:S13]  /*4b90*/  ISETP.NE.AND P0, PT, R0, 0x7, PT ;  /* 0x000000070000780c */ /* 0x000fda0003f05270 */
[----:B------:R-:W-:Y:S05]  /*4ba0*/  @!P0 BRA `(.L_x_428) ;  /* 0x00000000003c8947 */ /* 0x000fea0003800000 */
[----:B------:R-:W-:-:S13]  /*4bb0*/  ISETP.NE.AND P0, PT, R0, 0x8, PT ;  /* 0x000000080000780c */ /* 0x000fda0003f05270 */
[----:B------:R-:W-:Y:S05]  /*4bc0*/  @!P0 BRA `(.L_x_429) ;  /* 0x00000000001c8947 */ /* 0x000fea0003800000 */
[----:B------:R-:W-:-:S13]  /*4bd0*/  ISETP.NE.AND P0, PT, R0, 0x9, PT ;  /* 0x000000090000780c */ /* 0x000fda0003f05270 */
[----:B------:R-:W-:Y:S05]  /*4be0*/  @P0 BRA `(.L_x_423) ;  /* 0x0000000800c00947 */ /* 0x000fea0003800000 */
[----:B------:R-:W-:Y:S02]  /*4bf0*/  IMAD.U32 R4, R3, 0x10000, RZ ;  /* 0x0001000003047824 */ /* 0x000fe400078e00ff */
[----:B------:R-:W-:Y:S02]  /*4c00*/  IMAD.MOV.U32 R5, RZ, RZ, RZ ;  /* 0x000000ffff057224 */ /* 0x000fe400078e00ff */
[----:B------:R-:W-:-:S03]  /*4c10*/  IMAD.MOV.U32 R25, RZ, RZ, R23 ;  /* 0x000000ffff197224 */ /* 0x000fc600078e0017 */
[----:B------:R0:W-:Y:S01]  /*4c20*/  STG.E.64 desc[UR36][R8.64], R4 ;  /* 0x0000000408007986 */ /* 0x0001e2000c101b24 */
[----:B------:R-:W-:Y:S05]  /*4c30*/  BRA `(.L_x_418) ;  /* 0x0000000c00187947 */ /* 0x000fea0003800000 */
.L_x_429:
[----:B------:R-:W-:Y:S02]  /*4c40*/  IMAD.U32 R3, R3, 0x10000, RZ ;  /* 0x0001000003037824 */ /* 0x000fe400078e00ff */
[----:B------:R-:W-:-:S03]  /*4c50*/  IMAD.MOV.U32 R25, RZ, RZ, R23 ;  /* 0x000000ffff197224 */ /* 0x000fc600078e0017 */
[----:B------:R-:W-:-:S04]  /*4c60*/  F2FP.F16.F32.PACK_AB R3, RZ, R3 ;  /* 0x00000003ff03723e */ /* 0x000fc800000000ff */
[----:B------:R-:W-:-:S05]  /*4c70*/  PRMT R3, R3, 0x5410, RZ ;  /* 0x0000541003037816 */ /* 0x000fca00000000ff */
[----:B------:R0:W-:Y:S01]  /*4c80*/  STG.E desc[UR36][R8.64], R3 ;  /* 0x0000000308007986 */ /* 0x0001e2000c101924 */
[----:B------:R-:W-:Y:S05]  /*4c90*/  BRA `(.L_x_418) ;  /* 0x0000000c00007947 */ /* 0x000fea0003800000 */
.L_x_428:
[----:B------:R-:W-:Y:S02]  /*4ca0*/  IMAD.U32 R4, R3, 0x10000, RZ ;  /* 0x0001000003047824 */ /* 0x000fe400078e00ff */
[----:B------:R-:W-:Y:S02]  /*4cb0*/  IMAD.MOV.U32 R25, RZ, RZ, R23 ;  /* 0x000000ffff197224 */ /* 0x000fe400078e0017 */
[----:B------:R-:W-:-:S06]  /*4cc0*/  FMUL.FTZ R4, R4, 1 ;  /* 0x3f80000004047820 */ /* 0x000fcc0000410000 */
[----:B------:R-:W0:Y:S02]  /*4cd0*/  F2F.F64.F32 R4, R4 ;  /* 0x0000000400047310 */ /* 0x000e240000201800 */
[----:B0-----:R0:W-:Y:S01]  /*4ce0*/  STG.E.64 desc[UR36][R8.64], R4 ;  /* 0x0000000408007986 */ /* 0x0011e2000c101b24 */
[----:B------:R-:W-:Y:S05]  /*4cf0*/  BRA `(.L_x_418) ;  /* 0x0000000800e87947 */ /* 0x000fea0003800000 */
.L_x_419:
        /* <DEDUP_REMOVED lines=10> */
[----:B------:R-:W-:-:S04]  /*4da0*/  FSETP.NEU.FTZ.AND P0, PT, R3, RZ, PT ;  /* 0x000000ff0300720b */ /* 0x000fc80003f1d000 */
[----:B------:R-:W-:-:S05]  /*4db0*/  SEL R3, RZ, 0x1, !P0 ;  /* 0x00000001ff037807 */ /* 0x000fca0004000000 */
[----:B------:R0:W-:Y:S01]  /*4dc0*/  STG.E.U8 desc[UR36][R8.64], R3 ;  /* 0x0000000308007986 */ /* 0x0001e2000c101124 */
[----:B------:R-:W-:Y:S05]  /*4dd0*/  BRA `(.L_x_418) ;  /* 0x0000000800b07947 */ /* 0x000fea0003800000 */
.L_x_432:
[----:B------:R-:W-:Y:S01]  /*4de0*/  IMAD.U32 R3, R3, 0x10000, RZ ;  /* 0x0001000003037824 */ /* 0x000fe200078e00ff */
[----:B------:R-:W-:Y:S01]  /*4df0*/  CS2R R6, SRZ ;  /* 0x0000000000067805 */ /* 0x000fe2000001ff00 */
[----:B------:R-:W-:Y:S02]  /*4e00*/  IMAD.MOV.U32 R25, RZ, RZ, R23 ;  /* 0x000000ffff197224 */ /* 0x000fe400078e0017 */
[----:B------:R-:W-:-:S04]  /*4e10*/  FMUL.FTZ R3, R3, 1 ;  /* 0x3f80000003037820 */ /* 0x000fc80000410000 */
[----:B------:R-:W0:Y:S02]  /*4e20*/  F2F.F64.F32 R4, R3 ;  /* 0x0000000300047310 */ /* 0x000e240000201800 */
[----:B0-----:R0:W-:Y:S01]  /*4e30*/  STG.E.128 desc[UR36][R8.64], R4 ;  /* 0x0000000408007986 */ /* 0x0011e2000c101d24 */
[----:B------:R-:W-:Y:S05]  /*4e40*/  BRA `(.L_x_418) ;  /* 0x0000000800947947 */ /* 0x000fea0003800000 */
.L_x_431:
[----:B------:R-:W-:-:S13]  /*4e50*/  ISETP.NE.AND P0, PT, R0, 0xf, PT ;  /* 0x0000000f0000780c */ /* 0x000fda0003f05270 */
[----:B------:R-:W-:Y:S05]  /*4e60*/  @!P0 BRA `(.L_x_433) ;  /* 0x0000000000bc8947 */ /* 0x000fea0003800000 */
[----:B------:R-:W-:-:S13]  /*4e70*/  ISETP.NE.AND P0, PT, R0, 0x17, PT ;  /* 0x000000170000780c */ /* 0x000fda0003f05270 */
[----:B------:R-:W-:Y:S05]  /*4e80*/  @!P0 BRA `(.L_x_434) ;  /* 0x0000000000588947 */ /* 0x000fea0003800000 */
[----:B------:R-:W-:-:S13]  /*4e90*/  ISETP.NE.AND P0, PT, R0, 0x18, PT ;  /* 0x000000180000780c */ /* 0x000fda0003f05270 */
[----:B------:R-:W-:Y:S05]  /*4ea0*/  @P0 BRA `(.L_x_423) ;  /* 0x0000000800100947 */ /* 0x000fea0003800000 */
[----:B------:R-:W-:Y:S01]  /*4eb0*/  IMAD.U32 R7, R3, 0x10000, RZ ;  /* 0x0001000003077824 */ /* 0x000fe200078e00ff */
[----:B------:R-:W-:Y:S04]  /*4ec0*/  BSSY B0, `(.L_x_435) ;  /* 0x000000e000007945 */ /* 0x000fe80003800000 */
[C---:B------:R-:W-:Y:S02]  /*4ed0*/  LOP3.LUT R3, R7.reuse, 0x7fffffff, RZ, 0xc0, !PT ;  /* 0x7fffffff07037812 */ /* 0x040fe400078ec0ff */
        /* <DEDUP_REMOVED lines=12> */
.L_x_436:
[----:B------:R-:W-:Y:S05]  /*4fa0*/  BSYNC B0 ;  /* 0x0000000000007941 */ /* 0x000fea0003800000 */
.L_x_435:
[----:B------:R-:W-:Y:S01]  /*4fb0*/  LOP3.LUT R5, R0, R5, RZ, 0xfc, !PT ;  /* 0x0000000500057212 */ /* 0x000fe200078efcff */
[----:B------:R-:W-:-:S04]  /*4fc0*/  IMAD.MOV.U32 R25, RZ, RZ, R23 ;  /* 0x000000ffff197224 */ /* 0x000fc800078e0017 */
[----:B------:R0:W-:Y:S01]  /*4fd0*/  STG.E.U8 desc[UR36][R8.64], R5 ;  /* 0x0000000508007986 */ /* 0x0001e2000c101124 */
[----:B------:R-:W-:Y:S05]  /*4fe0*/  BRA `(.L_x_418) ;  /* 0x00000008002c7947 */ /* 0x000fea0003800000 */
.L_x_434:
[----:B------:R-:W-:Y:S01]  /*4ff0*/  IMAD.U32 R5, R3, 0x10000, RZ ;  /* 0x0001000003057824 */ /* 0x000fe200078e00ff */
[----:B------:R-:W-:Y:S04]  /*5000*/  BSSY B0, `(.L_x_437) ;  /* 0x000000f000007945 */ /* 0x000fe80003800000 */
[----:B------:R-:W-:-:S04]  /*5010*/  LOP3.LUT R3, R5, 0x7fffffff, RZ, 0xc0, !PT ;  /* 0x7fffffff05037812 */ /* 0x000fc800078ec0ff */
        /* <DEDUP_REMOVED lines=10> */
.L_x_438:
[----:B------:R-:W-:Y:S01]  /*50c0*/  IMAD.MOV.U32 R0, RZ, RZ, 0x7f ;  /* 0x0000007fff007424 */ /* 0x000fe200078e00ff */
[----:B------:R-:W-:-:S04]  /*50d0*/  ISETP.GT.U32.AND P0, PT, R3, 0x7f800000, PT ;  /* 0x7f8000000300780c */ /* 0x000fc80003f04070 */
[----:B------:R-:W-:-:S09]  /*50e0*/  SEL R0, R0, 0x7c, P0 ;  /* 0x0000007c00007807 */ /* 0x000fd20000000000 */
.L_x_439:
[----:B------:R-:W-:Y:S05]  /*50f0*/  BSYNC B0 ;  /* 0x0000000000007941 */ /* 0x000fea0003800000 */
.L_x_437:
[----:B------:R-:W-:Y:S01]  /*5100*/  LOP3.LUT R3, R5, 0x80000000, RZ, 0xc0, !PT ;  /* 0x8000000005037812 */ /* 0x000fe200078ec0ff */
[----:B------:R-:W-:-:S03]  /*5110*/  IMAD.MOV.U32 R25, RZ, RZ, R23 ;  /* 0x000000ffff197224 */ /* 0x000fc600078e0017 */
[----:B------:R-:W-:-:S04]  /*5120*/  SHF.R.U32.HI R3, RZ, 0x18, R3 ;  /* 0x00000018ff037819 */ /* 0x000fc80000011603 */
[----:B------:R-:W-:-:S05]  /*5130*/  LOP3.LUT R3, R0, R3, RZ, 0xfc, !PT ;  /* 0x0000000300037212 */ /* 0x000fca00078efcff */
[----:B------:R0:W-:Y:S01]  /*5140*/  STG.E.U8 desc[UR36][R8.64], R3 ;  /* 0x0000000308007986 */ /* 0x0001e2000c101124 */
[----:B------:R-:W-:Y:S05]  /*5150*/  BRA `(.L_x_418) ;  /* 0x0000000400d07947 */ /* 0x000fea0003800000 */
.L_x_433:
[----:B------:R0:W-:Y:S01]  /*5160*/  STG.E.U16 desc[UR36][R8.64], R3 ;  /* 0x0000000308007986 */ /* 0x0001e2000c101524 */
[----:B------:R-:W-:Y:S01]  /*5170*/  IMAD.MOV.U32 R25, RZ, RZ, R23 ;  /* 0x000000ffff197224 */ /* 0x000fe200078e0017 */
[----:B------:R-:W-:Y:S06]  /*5180*/  BRA `(.L_x_418) ;  /* 0x0000000400c47947 */ /* 0x000fec0003800000 */
.L_x_430:
        /* <DEDUP_REMOVED lines=10> */
[----:B------:R-:W0:Y:S02]  /*5230*/  F2I.FTZ.U32.TRUNC.NTZ R3, R3 ;  /* 0x0000000300037305 */ /* 0x000e24000021f000 */
[----:B0-----:R0:W-:Y:S01]  /*5240*/  STG.E.U16 desc[UR36][R8.64], R3 ;  /* 0x0000000308007986 */ /* 0x0011e2000c101524 */
[----:B------:R-:W-:Y:S05]  /*5250*/  BRA `(.L_x_418) ;  /* 0x0000000400907947 */ /* 0x000fea0003800000 */
.L_x_442:
[----:B------:R-:W-:Y:S01]  /*5260*/  IMAD.U32 R5, R3, 0x10000, RZ ;  /* 0x0001000003057824 */ /* 0x000fe200078e00ff */
[----:B------:R-:W-:Y:S01]  /*5270*/  BSSY B0, `(.L_x_443) ;  /* 0x0000014000007945 */ /* 0x000fe20003800000 */
[----:B------:R-:W-:-:S03]  /*5280*/  IMAD.MOV.U32 R4, RZ, RZ, 0x80 ;  /* 0x00000080ff047424 */ /* 0x000fc600078e00ff */
[----:B------:R-:W-:-:S04]  /*5290*/  LOP3.LUT R3, R5, 0x7fffffff, RZ, 0xc0, !PT ;  /* 0x7fffffff05037812 */ /* 0x000fc800078ec0ff */
        /* <DEDUP_REMOVED lines=13> */
.L_x_445:
[----:B------:R-:W-:-:S04]  /*5370*/  LOP3.LUT R3, R5, 0x80000000, RZ, 0xc0, !PT ;  /* 0x8000000005037812 */ /* 0x000fc800078ec0ff */
[----:B------:R-:W-:-:S04]  /*5380*/  SHF.R.U32.HI R3, RZ, 0x18, R3 ;  /* 0x00000018ff037819 */ /* 0x000fc80000011603 */
[----:B------:R-:W-:-:S04]  /*5390*/  LOP3.LUT R0, R0, R3, RZ, 0xfc, !PT ;  /* 0x0000000300007212 */ /* 0x000fc800078efcff */
[----:B------:R-:W-:-:S07]  /*53a0*/  PRMT R4, R0, 0x7610, R4 ;  /* 0x0000761000047816 */ /* 0x000fce0000000004 */
.L_x_444:
[----:B------:R-:W-:Y:S05]  /*53b0*/  BSYNC B0 ;  /* 0x0000000000007941 */ /* 0x000fea0003800000 */
.L_x_443:
[----:B------:R0:W-:Y:S01]  /*53c0*/  STG.E.U8 desc[UR36][R8.64], R4 ;  /* 0x0000000408007986 */ /* 0x0001e2000c101124 */
[----:B------:R-:W-:Y:S01]  /*53d0*/  IMAD.MOV.U32 R25, RZ, RZ, R23 ;  /* 0x000000ffff197224 */ /* 0x000fe200078e0017 */
[----:B------:R-:W-:Y:S06]  /*53e0*/  BRA `(.L_x_418) ;  /* 0x00000004002c7947 */ /* 0x000fec0003800000 */
.L_x_441:
        /* <DEDUP_REMOVED lines=17> */
.L_x_448:
[----:B------:R-:W-:-:S04]  /*5500*/  LOP3.LUT R3, R5, 0x80000000, RZ, 0xc0, !PT ;  /* 0x8000000005037812 */ /* 0x000fc800078ec0ff */
[----:B------:R-:W-:-:S04]  /*5510*/  SHF.R.U32.HI R3, RZ, 0x18, R3 ;  /* 0x00000018ff037819 */ /* 0x000fc80000011603 */
[----:B------:R-:W-:-:S04]  /*5520*/  LOP3.LUT R0, R0, R3, RZ, 0xfc, !PT ;  /* 0x0000000300007212 */ /* 0x000fc800078efcff */
[----:B------:R-:W-:-:S07]  /*5530*/  PRMT R4, R0, 0x7610, R4 ;  /* 0x0000761000047816 */ /* 0x000fce0000000004 */
.L_x_447:
[----:B------:R-:W-:Y:S05]  /*5540*/  BSYNC B0 ;  /* 0x0000000000007941 */ /* 0x000fea0003800000 */
.L_x_446:
[----:B------:R0:W-:Y:S01]  /*5550*/  STG.E.U8 desc[UR36][R8.64], R4 ;  /* 0x0000000408007986 */ /* 0x0001e2000c101124 */
[----:B------:R-:W-:Y:S01]  /*5560*/  IMAD.MOV.U32 R25, RZ, RZ, R23 ;  /* 0x000000ffff197224 */ /* 0x000fe200078e0017 */
[----:B------:R-:W-:Y:S06]  /*5570*/  BRA `(.L_x_418) ;  /* 0x0000000000c87947 */ /* 0x000fec0003800000 */
.L_x_440:
[----:B------:R-:W-:-:S13]  /*5580*/  ISETP.NE.AND P0, PT, R0, 0x1c, PT ;  /* 0x0000001c0000780c */ /* 0x000fda0003f05270 */
[----:B------:R-:W-:Y:S05]  /*5590*/  @!P0 BRA `(.L_x_449) ;  /* 0x0000000000b08947 */ /* 0x000fea0003800000 */
[----:B------:R-:W-:-:S13]  /*55a0*/  ISETP.NE.AND P0, PT, R0, 0x1d, PT ;  /* 0x0000001d0000780c */ /* 0x000fda0003f05270 */
[----:B------:R-:W-:Y:S05]  /*55b0*/  @!P0 BRA `(.L_x_450) ;  /* 0x0000000000948947 */ /* 0x000fea0003800000 */
[----:B------:R-:W-:-:S13]  /*55c0*/  ISETP.NE.AND P0, PT, R0, 0x2c, PT ;  /* 0x0000002c0000780c */ /* 0x000fda0003f05270 */
[----:B------:R-:W-:Y:S05]  /*55d0*/  @P0 BRA `(.L_x_423) ;  /* 0x0000000000440947 */ /* 0x000fea0003800000 */
[----:B------:R-:W-:Y:S02]  /*55e0*/  IMAD.U32 R4, R3, 0x10000, RZ ;  /* 0x0001000003047824 */ /* 0x000fe400078e00ff */
[----:B------:R-:W-:-:S03]  /*55f0*/  IMAD.MOV.U32 R25, RZ, RZ, R23 ;  /* 0x000000ffff197224 */ /* 0x000fc600078e0017 */
[----:B------:R-:W-:-:S04]  /*5600*/  SHF.R.U32.HI R5, RZ, 0x17, R4 ;  /* 0x00000017ff057819 */ /* 0x000fc80000011604 */
[----:B------:R-:W-:-:S04]  /*5610*/  LOP3.LUT R3, R5, 0xff, RZ, 0xc0, !PT ;  /* 0x000000ff05037812 */ /* 0x000fc800078ec0ff */
        /* <DEDUP_REMOVED lines=13> */
.L_x_423:
        /* <DEDUP_REMOVED lines=15> */
[----:B0--34-:R-:W-:Y:S05]  /*57e0*/  CALL.ABS.NOINC R14 ;  /* 0x000000000e007343 */ /* 0x019fea0003c00000 */
.L_x_451:
[----:B------:R-:W-:Y:S01]  /*57f0*/  IMAD.MOV.U32 R25, RZ, RZ, R23 ;  /* 0x000000ffff197224 */ /* 0x000fe200078e0017 */
[----:B------:R-:W-:Y:S06]  /*5800*/  BRA `(.L_x_418) ;  /* 0x0000000000247947 */ /* 0x000fec0003800000 */
.L_x_450:
[----:B------:R-:W-:Y:S02]  /*5810*/  IMAD.U32 R4, R3, 0x10000, RZ ;  /* 0x0001000003047824 */ /* 0x000fe400078e00ff */
[----:B------:R-:W-:-:S04]  /*5820*/  IMAD.MOV.U32 R25, RZ, RZ, R23 ;  /* 0x000000ffff197224 */ /* 0x000fc800078e0017 */
[----:B------:R-:W0:Y:S02]  /*5830*/  F2I.U64.TRUNC R4, R4 ;  /* 0x0000000400047311 */ /* 0x000e24000020d800 */
[----:B0-----:R0:W-:Y:S01]  /*5840*/  STG.E.64 desc[UR36][R8.64], R4 ;  /* 0x0000000408007986 */ /* 0x0011e2000c101b24 */
[----:B------:R-:W-:Y:S05]  /*5850*/  BRA `(.L_x_418) ;  /* 0x0000000000107947 */ /* 0x000fea0003800000 */
.L_x_449:
[----:B------:R-:W-:Y:S02]  /*5860*/  IMAD.U32 R3, R3, 0x10000, RZ ;  /* 0x0001000003037824 */ /* 0x000fe400078e00ff */
[----:B------:R-:W-:-:S04]  /*5870*/  IMAD.MOV.U32 R25, RZ, RZ, R23 ;  /* 0x000000ffff197224 */ /* 0x000fc800078e0017 */
[----:B------:R-:W0:Y:S02]  /*5880*/  F2I.FTZ.U32.TRUNC.NTZ R3, R3 ;  /* 0x0000000300037305 */ /* 0x000e24000021f000 */
[----:B0-----:R2:W-:Y:S02]  /*5890*/  STG.E desc[UR36][R8.64], R3 ;  /* 0x0000000308007986 */ /* 0x0015e4000c101924 */
.L_x_418:
[----:B------:R-:W-:Y:S05]  /*58a0*/  BSYNC B6 ;  /* 0x0000000000067941 */ /* 0x000fea0003800000 */
.L_x_417:
[----:B------:R-:W-:Y:S01]  /*58b0*/  ISETP.GE.AND P0, PT, R25, R16, PT ;  /* 0x000000101900720c */ /* 0x000fe20003f06270 */
[----:B------:R-:W-:-:S12]  /*58c0*/  BSSY B6, `(.L_x_452) ;  /* 0x00001fc000067945 */ /* 0x000fd80003800000 */
[----:B------:R-:W-:Y:S05]  /*58d0*/  @P0 BRA `(.L_x_453) ;  /* 0x0000001c00e80947 */ /* 0x000fea0003800000 */
[----:B0-2---:R-:W0:Y:S01]  /*58e0*/  LDC.64 R8, c[0x0][0x228] ;  /* 0x00008a00ff087b82 */ /* 0x005e220000000a00 */
[----:B-1----:R-:W-:Y:S01]  /*58f0*/  IMAD R0, R2, 0x200, R25 ;  /* 0x0000020002007824 */ /* 0x002fe200078e0219 */
        /* <DEDUP_REMOVED lines=16> */
[----:B---3--:R-:W-:-:S04]  /*5a00*/  IMAD.U32 R22, R22, 0x10000, RZ ;  /* 0x0001000016167824 */ /* 0x008fc800078e00ff */
[----:B------:R-:W0:Y:S02]  /*5a10*/  F2I.FTZ.TRUNC.NTZ R3, R22 ;  /* 0x0000001600037305 */ /* 0x000e24000021f100 */
[----:B0-----:R0:W-:Y:S01]  /*5a20*/  STG.E.U8 desc[UR36][R8.64], R3 ;  /* 0x0000000308007986 */ /* 0x0011e2000c101124 */
[----:B------:R-:W-:Y:S05]  /*5a30*/  BRA `(.L_x_459) ;  /* 0x0000000c00947947 */ /* 0x000fea0003800000 */
.L_x_457:
[----:B---3--:R-:W-:-:S06]  /*5a40*/  IMAD.U32 R5, R22, 0x10000, RZ ;  /* 0x0001000016057824 */ /* 0x008fcc00078e00ff */
[----:B------:R-:W0:Y:S02]  /*5a50*/  F2I.S64.TRUNC R4, R5 ;  /* 0x0000000500047311 */ /* 0x000e24000020d900 */
[----:B0-----:R0:W-:Y:S01]  /*5a60*/  STG.E.U8 desc[UR36][R8.64], R4 ;  /* 0x0000000408007986 */ /* 0x0011e2000c101124 */
[----:B------:R-:W-:Y:S05]  /*5a70*/  BRA `(.L_x_459) ;  /* 0x0000000c00847947 */ /* 0x000fea0003800000 */
.L_x_456:
[----:B------:R-:W-:-:S13]  /*5a80*/  ISETP.NE.AND P0, PT, R0, 0x2, PT ;  /* 0x000000020000780c */ /* 0x000fda0003f05270 */
[----:B------:R-:W-:Y:S05]  /*5a90*/  @!P0 BRA `(.L_x_460) ;  /* 0x0000000000308947 */ /* 0x000fea0003800000 */
[----:B------:R-:W-:-:S13]  /*5aa0*/  ISETP.NE.AND P0, PT, R0, 0x3, PT ;  /* 0x000000030000780c */ /* 0x000fda0003f05270 */
[----:B------:R-:W-:Y:S05]  /*5ab0*/  @!P0 BRA `(.L_x_461) ;  /* 0x0000000000188947 */ /* 0x000fea0003800000 */
[----:B------:R-:W-:-:S13]  /*5ac0*/  ISETP.NE.AND P0, PT, R0, 0x4, PT ;  /* 0x000000040000780c */ /* 0x000fda0003f05270 */
[----:B------:R-:W-:Y:S05]  /*5ad0*/  @P0 BRA `(.L_x_458) ;  /* 0x0000000c000c0947 */ /* 0x000fea0003800000 */
[----:B---3--:R-:W-:-:S06]  /*5ae0*/  IMAD.U32 R4, R22, 0x10000, RZ ;  /* 0x0001000016047824 */ /* 0x008fcc00078e00ff */
[----:B------:R-:W0:Y:S02]  /*5af0*/  F2I.S64.TRUNC R4, R4 ;  /* 0x0000000400047311 */ /* 0x000e24000020d900 */
[----:B0-----:R0:W-:Y:S01]  /*5b00*/  STG.E.64 desc[UR36][R8.64], R4 ;  /* 0x0000000408007986 */ /* 0x0011e2000c101b24 */
[----:B------:R-:W-:Y:S05]  /*5b10*/  BRA `(.L_x_459) ;  /* 0x0000000c005c7947 */ /* 0x000fea0003800000 */
.L_x_461:
[----:B---3--:R-:W-:-:S04]  /*5b20*/  IMAD.U32 R22, R22, 0x10000, RZ ;  /* 0x0001000016167824 */ /* 0x008fc800078e00ff */
[----:B------:R-:W0:Y:S02]  /*5b30*/  F2I.FTZ.TRUNC.NTZ R3, R22 ;  /* 0x0000001600037305 */ /* 0x000e24000021f100 */
[----:B0-----:R0:W-:Y:S01]  /*5b40*/  STG.E desc[UR36][R8.64], R3 ;  /* 0x0000000308007986 */ /* 0x0011e2000c101924 */
[----:B------:R-:W-:Y:S05]  /*5b50*/  BRA `(.L_x_459) ;  /* 0x0000000c004c7947 */ /* 0x000fea0003800000 */
.L_x_460:
[----:B---3--:R-:W-:-:S04]  /*5b60*/  IMAD.U32 R22, R22, 0x10000, RZ ;  /* 0x0001000016167824 */ /* 0x008fc800078e00ff */
[----:B------:R-:W0:Y:S02]  /*5b70*/  F2I.FTZ.TRUNC.NTZ R3, R22 ;  /* 0x0000001600037305 */ /* 0x000e24000021f100 */
[----:B0-----:R0:W-:Y:S01]  /*5b80*/  STG.E.U16 desc[UR36][R8.64], R3 ;  /* 0x0000000308007986 */ /* 0x0011e2000c101524 */
[----:B------:R-:W-:Y:S05]  /*5b90*/  BRA `(.L_x_459) ;  /* 0x0000000c003c7947 */ /* 0x000fea0003800000 */
.L_x_455:
[----:B------:R-:W-:-:S13]  /*5ba0*/  ISETP.GT.AND P0, PT, R0, 0x6, PT ;  /* 0x000000060000780c */ /* 0x000fda0003f04270 */
[----:B------:R-:W-:Y:S05]  /*5bb0*/  @P0 BRA `(.L_x_462) ;  /* 0x00000000002c0947 */ /* 0x000fea0003800000 */
[----:B------:R-:W-:-:S13]  /*5bc0*/  ISETP.NE.AND P0, PT, R0, 0x5, PT ;  /* 0x000000050000780c */ /* 0x000fda0003f05270 */
[----:B------:R-:W-:Y:S05]  /*5bd0*/  @!P0 BRA `(.L_x_463) ;  /* 0x0000000000148947 */ /* 0x000fea0003800000 */
[----:B------:R-:W-:-:S13]  /*5be0*/  ISETP.NE.AND P0, PT, R0, 0x6, PT ;  /* 0x000000060000780c */ /* 0x000fda0003f05270 */
[----:B------:R-:W-:Y:S05]  /*5bf0*/  @P0 BRA `(.L_x_458) ;  /* 0x0000000800c40947 */ /* 0x000fea0003800000 */
[----:B---3--:R-:W-:-:S05]  /*5c00*/  IMAD.U32 R3, R22, 0x10000, RZ ;  /* 0x0001000016037824 */ /* 0x008fca00078e00ff */
[----:B------:R0:W-:Y:S01]  /*5c10*/  STG.E desc[UR36][R8.64], R3 ;  /* 0x0000000308007986 */ /* 0x0001e2000c101924 */
[----:B------:R-:W-:Y:S05]  /*5c20*/  BRA `(.L_x_459) ;  /* 0x0000000c00187947 */ /* 0x000fea0003800000 */
.L_x_463:
[----:B---3--:R-:W-:-:S05]  /*5c30*/  IMAD.U32 R0, R22, 0x10000, RZ ;  /* 0x0001000016007824 */ /* 0x008fca00078e00ff */
[----:B------:R-:W-:-:S05]  /*5c40*/  F2FP.F16.F32.PACK_AB R0, RZ, R0 ;  /* 0x00000000ff00723e */ /* 0x000fca00000000ff */
[----:B------:R0:W-:Y:S01]  /*5c50*/  STG.E.U16 desc[UR36][R8.64], R0 ;  /* 0x0000000008007986 */ /* 0x0001e2000c101524 */
[----:B------:R-:W-:Y:S05]  /*5c60*/  BRA `(.L_x_459) ;  /* 0x0000000c00087947 */ /* 0x000fea0003800000 */
.L_x_462:
[----:B------:R-:W-:-:S13]  /*5c70*/  ISETP.NE.AND P0, PT, R0, 0x7, PT ;  /* 0x000000070000780c */ /* 0x000fda0003f05270 */
[----:B------:R-:W-:Y:S05]  /*5c80*/  @!P0 BRA `(.L_x_464) ;  /* 0x0000000000348947 */ /* 0x000fea0003800000 */
[----:B------:R-:W-:-:S13]  /*5c90*/  ISETP.NE.AND P0, PT, R0, 0x8, PT ;  /* 0x000000080000780c */ /* 0x000fda0003f05270 */
[----:B------:R-:W-:Y:S05]  /*5ca0*/  @!P0 BRA `(.L_x_465) ;  /* 0x0000000000188947 */ /* 0x000fea0003800000 */
[----:B------:R-:W-:-:S13]  /*5cb0*/  ISETP.NE.AND P0, PT, R0, 0x9, PT ;  /* 0x000000090000780c */ /* 0x000fda0003f05270 */
[----:B------:R-:W-:Y:S05]  /*5cc0*/  @P0 BRA `(.L_x_458) ;  /* 0x0000000800900947 */ /* 0x000fea0003800000 */
[----:B---3--:R-:W-:Y:S02]  /*5cd0*/  IMAD.U32 R22, R22, 0x10000, RZ ;  /* 0x0001000016167824 */ /* 0x008fe400078e00ff */
[----:B------:R-:W-:-:S05]  /*5ce0*/  IMAD.MOV.U32 R23, RZ, RZ, RZ ;  /* 0x000000ffff177224 */ /* 0x000fca00078e00ff */
[----:B------:R0:W-:Y:S01]  /*5cf0*/  STG.E.64 desc[UR36][R8.64], R22 ;  /* 0x0000001608007986 */ /* 0x0001e2000c101b24 */
[----:B------:R-:W-:Y:S05]  /*5d00*/  BRA `(.L_x_459) ;  /* 0x0000000800e07947 */ /* 0x000fea0003800000 */
.L_x_465:
[----:B---3--:R-:W-:-:S05]  /*5d10*/  IMAD.U32 R22, R22, 0x10000, RZ ;  /* 0x0001000016167824 */ /* 0x008fca00078e00ff */
[----:B------:R-:W-:-:S04]  /*5d20*/  F2FP.F16.F32.PACK_AB R3, RZ, R22 ;  /* 0x00000016ff03723e */ /* 0x000fc800000000ff */
[----:B------:R-:W-:-:S05]  /*5d30*/  PRMT R3, R3, 0x5410, RZ ;  /* 0x0000541003037816 */ /* 0x000fca00000000ff */
[----:B------:R0:W-:Y:S01]  /*5d40*/  STG.E desc[UR36][R8.64], R3 ;  /* 0x0000000308007986 */ /* 0x0001e2000c101924 */
[----:B------:R-:W-:Y:S05]  /*5d50*/  BRA `(.L_x_459) ;  /* 0x0000000800cc7947 */ /* 0x000fea0003800000 */
.L_x_464:
[----:B---3--:R-:W-:-:S04]  /*5d60*/  IMAD.U32 R4, R22, 0x10000, RZ ;  /* 0x0001000016047824 */ /* 0x008fc800078e00ff */
[----:B------:R-:W-:-:S06]  /*5d70*/  FMUL.FTZ R4, R4, 1 ;  /* 0x3f80000004047820 */ /* 0x000fcc0000410000 */
[----:B------:R-:W0:Y:S02]  /*5d80*/  F2F.F64.F32 R4, R4 ;  /* 0x0000000400047310 */ /* 0x000e240000201800 */
[----:B0-----:R0:W-:Y:S01]  /*5d90*/  STG.E.64 desc[UR36][R8.64], R4 ;  /* 0x0000000408007986 */ /* 0x0011e2000c101b24 */
[----:B------:R-:W-:Y:S05]  /*5da0*/  BRA `(.L_x_459) ;  /* 0x0000000800b87947 */ /* 0x000fea0003800000 */
.L_x_454:
        /* <DEDUP_REMOVED lines=8> */
[----:B---3--:R-:W-:-:S05]  /*5e30*/  IMAD.U32 R22, R22, 0x10000, RZ ;  /* 0x0001000016167824 */ /* 0x008fca00078e00ff */
[----:B------:R-:W-:-:S04]  /*5e40*/  FSETP.NEU.FTZ.AND P0, PT, R22, RZ, PT ;  /* 0x000000ff1600720b */ /* 0x000fc80003f1d000 */
[----:B------:R-:W-:-:S05]  /*5e50*/  SEL R3, RZ, 0x1, !P0 ;  /* 0x00000001ff037807 */ /* 0x000fca0004000000 */
[----:B------:R0:W-:Y:S01]  /*5e60*/  STG.E.U8 desc[UR36][R8.64], R3 ;  /* 0x0000000308007986 */ /* 0x0001e2000c101124 */
[----:B------:R-:W-:Y:S05]  /*5e70*/  BRA `(.L_x_459) ;  /* 0x0000000800847947 */ /* 0x000fea0003800000 */
.L_x_468:
[----:B---3--:R-:W-:Y:S01]  /*5e80*/  IMAD.U32 R22, R22, 0x10000, RZ ;  /* 0x0001000016167824 */ /* 0x008fe200078e00ff */
[----:B------:R-:W-:-:S03]  /*5e90*/  CS2R R6, SRZ ;  /* 0x0000000000067805 */ /* 0x000fc6000001ff00 */
[----:B------:R-:W-:-:S06]  /*5ea0*/  FMUL.FTZ R4, R22, 1 ;  /* 0x3f80000016047820 */ /* 0x000fcc0000410000 */
[----:B------:R-:W0:Y:S02]  /*5eb0*/  F2F.F64.F32 R4, R4 ;  /* 0x0000000400047310 */ /* 0x000e240000201800 */
[----:B0-----:R0:W-:Y:S01]  /*5ec0*/  STG.E.128 desc[UR36][R8.64], R4 ;  /* 0x0000000408007986 */ /* 0x0011e2000c101d24 */
[----:B------:R-:W-:Y:S05]  /*5ed0*/  BRA `(.L_x_459) ;  /* 0x00000008006c7947 */ /* 0x000fea0003800000 */
.L_x_467:
[----:B------:R-:W-:-:S13]  /*5ee0*/  ISETP.NE.AND P0, PT, R0, 0xf, PT ;  /* 0x0000000f0000780c */ /* 0x000fda0003f05270 */
[----:B------:R-:W-:Y:S05]  /*5ef0*/  @!P0 BRA `(.L_x_469) ;  /* 0x0000000000b48947 */ /* 0x000fea0003800000 */
[----:B------:R-:W-:-:S13]  /*5f00*/  ISETP.NE.AND P0, PT, R0, 0x17, PT ;  /* 0x000000170000780c */ /* 0x000fda0003f05270 */
[----:B------:R-:W-:Y:S05]  /*5f10*/  @!P0 BRA `(.L_x_470) ;  /* 0x0000000000548947 */ /* 0x000fea0003800000 */
[----:B------:R-:W-:-:S13]  /*5f20*/  ISETP.NE.AND P0, PT, R0, 0x18, PT ;  /* 0x000000180000780c */ /* 0x000fda0003f05270 */
[----:B------:R-:W-:Y:S05]  /*5f30*/  @P0 BRA `(.L_x_458) ;  /* 0x0000000400f40947 */ /* 0x000fea0003800000 */
[----:B---3--:R-:W-:Y:S01]  /*5f40*/  IMAD.U32 R7, R22, 0x10000, RZ ;  /* 0x0001000016077824 */ /* 0x008fe200078e00ff */
        /* <DEDUP_REMOVED lines=14> */
.L_x_472:
[----:B------:R-:W-:Y:S05]  /*6030*/  BSYNC B0 ;  /* 0x0000000000007941 */ /* 0x000fea0003800000 */
.L_x_471:
[----:B------:R-:W-:-:S05]  /*6040*/  LOP3.LUT R5, R0, R5, RZ, 0xfc, !PT ;  /* 0x0000000500057212 */ /* 0x000fca00078efcff */
[----:B------:R0:W-:Y:S01]  /*6050*/  STG.E.U8 desc[UR36][R8.64], R5 ;  /* 0x0000000508007986 */ /* 0x0001e2000c101124 */
[----:B------:R-:W-:Y:S05]  /*6060*/  BRA `(.L_x_459) ;  /* 0x0000000800087947 */ /* 0x000fea0003800000 */
.L_x_470:
[----:B---3--:R-:W-:Y:S01]  /*6070*/  IMAD.U32 R5, R22, 0x10000, RZ ;  /* 0x0001000016057824 */ /* 0x008fe200078e00ff */
        /* <DEDUP_REMOVED lines=12> */
.L_x_474:
[----:B------:R-:W-:Y:S01]  /*6140*/  IMAD.MOV.U32 R0, RZ, RZ, 0x7f ;  /* 0x0000007fff007424 */ /* 0x000fe200078e00ff */
[----:B------:R-:W-:-:S04]  /*6150*/  ISETP.GT.U32.AND P0, PT, R3, 0x7f800000, PT ;  /* 0x7f8000000300780c */ /* 0x000fc80003f04070 */
[----:B------:R-:W-:-:S09]  /*6160*/  SEL R0, R0, 0x7c, P0 ;  /* 0x0000007c00007807 */ /* 0x000fd20000000000 */
.L_x_475:
[----:B------:R-:W-:Y:S05]  /*6170*/  BSYNC B0 ;  /* 0x0000000000007941 */ /* 0x000fea0003800000 */
.L_x_473:
[----:B------:R-:W-:-:S04]  /*6180*/  LOP3.LUT R3, R5, 0x80000000, RZ, 0xc0, !PT ;  /* 0x8000000005037812 */ /* 0x000fc800078ec0ff */
[----:B------:R-:W-:-:S04]  /*6190*/  SHF.R.U32.HI R3, RZ, 0x18, R3 ;  /* 0x00000018ff037819 */ /* 0x000fc80000011603 */
[----:B------:R-:W-:-:S05]  /*61a0*/  LOP3.LUT R3, R0, R3, RZ, 0xfc, !PT ;  /* 0x0000000300037212 */ /* 0x000fca00078efcff */
[----:B------:R0:W-:Y:S01]  /*61b0*/  STG.E.U8 desc[UR36][R8.64], R3 ;  /* 0x0000000308007986 */ /* 0x0001e2000c101124 */
[----:B------:R-:W-:Y:S05]  /*61c0*/  BRA `(.L_x_459) ;  /* 0x0000000400b07947 */ /* 0x000fea0003800000 */
.L_x_469:
[----:B---3--:R0:W-:Y:S01]  /*61d0*/  STG.E.U16 desc[UR36][R8.64], R22 ;  /* 0x0000001608007986 */ /* 0x0081e2000c101524 */
[----:B------:R-:W-:Y:S05]  /*61e0*/  BRA `(.L_x_459) ;  /* 0x0000000400a87947 */ /* 0x000fea0003800000 */
.L_x_466:
        /* <DEDUP_REMOVED lines=8> */
[----:B---3--:R-:W-:-:S06]  /*6270*/  IMAD.U32 R3, R22, 0x10000, RZ ;  /* 0x0001000016037824 */ /* 0x008fcc00078e00ff */
[----:B------:R-:W0:Y:S02]  /*6280*/  F2I.FTZ.U32.TRUNC.NTZ R3, R3 ;  /* 0x0000000300037305 */ /* 0x000e24000021f000 */
[----:B0-----:R0:W-:Y:S01]  /*6290*/  STG.E.U16 desc[UR36][R8.64], R3 ;  /* 0x0000000308007986 */ /* 0x0011e2000c101524 */
[----:B------:R-:W-:Y:S05]  /*62a0*/  BRA `(.L_x_459) ;  /* 0x0000000400787947 */ /* 0x000fea0003800000 */
.L_x_478:
[----:B---3--:R-:W-:Y:S01]  /*62b0*/  IMAD.U32 R5, R22, 0x10000, RZ ;  /* 0x0001000016057824 */ /* 0x008fe200078e00ff */
        /* <DEDUP_REMOVED lines=16> */
.L_x_481:
[----:B------:R-:W-:-:S04]  /*63c0*/  LOP3.LUT R3, R5, 0x80000000, RZ, 0xc0, !PT ;  /* 0x8000000005037812 */ /* 0x000fc800078ec0ff */
[----:B------:R-:W-:-:S04]  /*63d0*/  SHF.R.U32.HI R3, RZ, 0x18, R3 ;  /* 0x00000018ff037819 */ /* 0x000fc80000011603 */
[----:B------:R-:W-:-:S04]  /*63e0*/  LOP3.LUT R0, R0, R3, RZ, 0xfc, !PT ;  /* 0x0000000300007212 */ /* 0x000fc800078efcff */
[----:B------:R-:W-:-:S07]  /*63f0*/  PRMT R4, R0, 0x7610, R4 ;  /* 0x0000761000047816 */ /* 0x000fce0000000004 */
.L_x_480:
[----:B------:R-:W-:Y:S05]  /*6400*/  BSYNC B0 ;  /* 0x0000000000007941 */ /* 0x000fea0003800000 */
.L_x_479:
[----:B------:R3:W-:Y:S01]  /*6410*/  STG.E.U8 desc[UR36][R8.64], R4 ;  /* 0x0000000408007986 */ /* 0x0007e2000c101124 */
[----:B------:R-:W-:Y:S05]  /*6420*/  BRA `(.L_x_459) ;  /* 0x0000000400187947 */ /* 0x000fea0003800000 */
.L_x_477:
        /* <DEDUP_REMOVED lines=17> */
.L_x_484:
[----:B------:R-:W-:-:S04]  /*6540*/  LOP3.LUT R3, R5, 0x80000000, RZ, 0xc0, !PT ;  /* 0x8000000005037812 */ /* 0x000fc800078ec0ff */
[----:B------:R-:W-:-:S04]  /*6550*/  SHF.R.U32.HI R3, RZ, 0x18, R3 ;  /* 0x00000018ff037819 */ /* 0x000fc80000011603 */
[----:B------:R-:W-:-:S04]  /*6560*/  LOP3.LUT R0, R0, R3, RZ, 0xfc, !PT ;  /* 0x0000000300007212 */ /* 0x000fc800078efcff */
[----:B------:R-:W-:-:S07]  /*6570*/  PRMT R4, R0, 0x7610, R4 ;  /* 0x0000761000047816 */ /* 0x000fce0000000004 */
.L_x_483:
[----:B------:R-:W-:Y:S05]  /*6580*/  BSYNC B0 ;  /* 0x0000000000007941 */ /* 0x000fea0003800000 */
.L_x_482:
[----:B------:R0:W-:Y:S01]  /*6590*/  STG.E.U8 desc[UR36][R8.64], R4 ;  /* 0x0000000408007986 */ /* 0x0001e2000c101124 */
[----:B------:R-:W-:Y:S05]  /*65a0*/  BRA `(.L_x_459) ;  /* 0x0000000000b87947 */ /* 0x000fea0003800000 */
.L_x_476:
[----:B------:R-:W-:-:S13]  /*65b0*/  ISETP.NE.AND P0, PT, R0, 0x1c, PT ;  /* 0x0000001c0000780c */ /* 0x000fda0003f05270 */
[----:B------:R-:W-:Y:S05]  /*65c0*/  @!P0 BRA `(.L_x_485) ;  /* 0x0000000000a48947 */ /* 0x000fea0003800000 */
[----:B------:R-:W-:-:S13]  /*65d0*/  ISETP.NE.AND P0, PT, R0, 0x1d, PT ;  /* 0x0000001d0000780c */ /* 0x000fda0003f05270 */
[----:B------:R-:W-:Y:S05]  /*65e0*/  @!P0 BRA `(.L_x_486) ;  /* 0x00000000008c8947 */ /* 0x000fea0003800000 */
[----:B------:R-:W-:-:S13]  /*65f0*/  ISETP.NE.AND P0, PT, R0, 0x2c, PT ;  /* 0x0000002c0000780c */ /* 0x000fda0003f05270 */
[----:B------:R-:W-:Y:S05]  /*6600*/  @P0 BRA `(.L_x_458) ;  /* 0x0000000000400947 */ /* 0x000fea0003800000 */
[----:B---3--:R-:W-:-:S05]  /*6610*/  IMAD.U32 R22, R22, 0x10000, RZ ;  /* 0x0001000016167824 */ /* 0x008fca00078e00ff */
        /* <DEDUP_REMOVED lines=15> */
.L_x_458:
        /* <DEDUP_REMOVED lines=16> */
.L_x_487:
[----:B------:R-:W-:Y:S05]  /*6810*/  BRA `(.L_x_459) ;  /* 0x00000000001c7947 */ /* 0x000fea0003800000 */
.L_x_486:
[----:B---3--:R-:W-:-:S06]  /*6820*/  IMAD.U32 R4, R22, 0x10000, RZ ;  /* 0x0001000016047824 */ /* 0x008fcc00078e00ff */
[----:B------:R-:W0:Y:S02]  /*6830*/  F2I.U64.TRUNC R4, R4 ;  /* 0x0000000400047311 */ /* 0x000e24000020d800 */
[----:B0-----:R2:W-:Y:S01]  /*6840*/  STG.E.64 desc[UR36][R8.64], R4 ;  /* 0x0000000408007986 */ /* 0x0015e2000c101b24 */
[----:B------:R-:W-:Y:S05]  /*6850*/  BRA `(.L_x_459) ;  /* 0x00000000000c7947 */ /* 0x000fea0003800000 */
.L_x_485:
[----:B---3--:R-:W-:-:S04]  /*6860*/  IMAD.U32 R22, R22, 0x10000, RZ ;  /* 0x0001000016167824 */ /* 0x008fc800078e00ff */
[----:B------:R-:W0:Y:S02]  /*6870*/  F2I.FTZ.U32.TRUNC.NTZ R3, R22 ;  /* 0x0000001600037305 */ /* 0x000e24000021f000 */
[----:B0-----:R0:W-:Y:S02]  /*6880*/  STG.E desc[UR36][R8.64], R3 ;  /* 0x0000000308007986 */ /* 0x0011e4000c101924 */
.L_x_459:
[----:B------:R-:W-:-:S05]  /*6890*/  VIADD R25, R25, 0x80 ;  /* 0x0000008019197836 */ /* 0x000fca0000000000 */
[----:B------:R-:W-:-:S13]  /*68a0*/  ISETP.GE.AND P0, PT, R25, R16, PT ;  /* 0x000000101900720c */ /* 0x000fda0003f06270 */
[----:B------:R-:W-:Y:S05]  /*68b0*/  @P0 BRA `(.L_x_453) ;  /* 0x0000000c00f00947 */ /* 0x000fea0003800000 */
[----:B0123--:R-:W0:Y:S01]  /*68c0*/  LDC.64 R8, c[0x0][0x228] ;  /* 0x00008a00ff087b82 */ /* 0x00fe220000000a00 */
        /* <DEDUP_REMOVED lines=17> */
[----:B------:R-:W-:-:S06]  /*69e0*/  IMAD.U32 R17, R17, 0x10000, RZ ;  /* 0x0001000011117824 */ /* 0x000fcc00078e00ff */
[----:B------:R-:W0:Y:S02]  /*69f0*/  F2I.FTZ.TRUNC.NTZ R17, R17 ;  /* 0x0000001100117305 */ /* 0x000e24000021f100 */
[----:B0-----:R0:W-:Y:S01]  /*6a00*/  STG.E.U8 desc[UR36][R8.64], R17 ;  /* 0x0000001108007986 */ /* 0x0011e2000c101124 */
[----:B------:R-:W-:Y:S05]  /*6a10*/  BRA `(.L_x_493) ;  /* 0x0000000c00947947 */ /* 0x000fea0003800000 */
.L_x_491:
[----:B------:R-:W-:-:S06]  /*6a20*/  IMAD.U32 R5, R17, 0x10000, RZ ;  /* 0x0001000011057824 */ /* 0x000fcc00078e00ff */
[----:B------:R-:W0:Y:S02]  /*6a30*/  F2I.S64.TRUNC R4, R5 ;  /* 0x0000000500047311 */ /* 0x000e24000020d900 */
[----:B0-----:R3:W-:Y:S01]  /*6a40*/  STG.E.U8 desc[UR36][R8.64], R4 ;  /* 0x0000000408007986 */ /* 0x0017e2000c101124 */
[----:B------:R-:W-:Y:S05]  /*6a50*/  BRA `(.L_x_493) ;  /* 0x0000000c00847947 */ /* 0x000fea0003800000 */
.L_x_490:
[----:B------:R-:W-:-:S13]  /*6a60*/  ISETP.NE.AND P0, PT, R0, 0x2, PT ;  /* 0x000000020000780c */ /* 0x000fda0003f05270 */
[----:B------:R-:W-:Y:S05]  /*6a70*/  @!P0 BRA `(.L_x_494) ;  /* 0x0000000000308947 */ /* 0x000fea0003800000 */
[----:B------:R-:W-:-:S13]  /*6a80*/  ISETP.NE.AND P0, PT, R0, 0x3, PT ;  /* 0x000000030000780c */ /* 0x000fda0003f05270 */
[----:B------:R-:W-:Y:S05]  /*6a90*/  @!P0 BRA `(.L_x_495) ;  /* 0x0000000000188947 */ /* 0x000fea0003800000 */
[----:B------:R-:W-:-:S13]  /*6aa0*/  ISETP.NE.AND P0, PT, R0, 0x4, PT ;  /* 0x000000040000780c */ /* 0x000fda0003f05270 */
[----:B------:R-:W-:Y:S05]  /*6ab0*/  @P0 BRA `(.L_x_492) ;  /* 0x0000000c000c0947 */ /* 0x000fea0003800000 */
[----:B------:R-:W-:-:S06]  /*6ac0*/  IMAD.U32 R4, R17, 0x10000, RZ ;  /* 0x0001000011047824 */ /* 0x000fcc00078e00ff */
[----:B------:R-:W0:Y:S02]  /*6ad0*/  F2I.S64.TRUNC R4, R4 ;  /* 0x0000000400047311 */ /* 0x000e24000020d900 */
[----:B0-----:R1:W-:Y:S01]  /*6ae0*/  STG.E.64 desc[UR36][R8.64], R4 ;  /* 0x0000000408007986 */ /* 0x0013e2000c101b24 */
[----:B------:R-:W-:Y:S05]  /*6af0*/  BRA `(.L_x_493) ;  /* 0x0000000c005c7947 */ /* 0x000fea0003800000 */
.L_x_495:
[----:B------:R-:W-:-:S06]  /*6b00*/  IMAD.U32 R17, R17, 0x10000, RZ ;  /* 0x0001000011117824 */ /* 0x000fcc00078e00ff */
[----:B------:R-:W0:Y:S02]  /*6b10*/  F2I.FTZ.TRUNC.NTZ R17, R17 ;  /* 0x0000001100117305 */ /* 0x000e24000021f100 */
[----:B0-----:R2:W-:Y:S01]  /*6b20*/  STG.E desc[UR36][R8.64], R17 ;  /* 0x0000001108007986 */ /* 0x0015e2000c101924 */
[----:B------:R-:W-:Y:S05]  /*6b30*/  BRA `(.L_x_493) ;  /* 0x0000000c004c7947 */ /* 0x000fea0003800000 */
.L_x_494:
[----:B------:R-:W-:-:S06]  /*6b40*/  IMAD.U32 R17, R17, 0x10000, RZ ;  /* 0x0001000011117824 */ /* 0x000fcc00078e00ff */
[----:B------:R-:W0:Y:S02]  /*6b50*/  F2I.FTZ.TRUNC.NTZ R17, R17 ;  /* 0x0000001100117305 */ /* 0x000e24000021f100 */
[----:B0-----:R0:W-:Y:S01]  /*6b60*/  STG.E.U16 desc[UR36][R8.64], R17 ;  /* 0x0000001108007986 */ /* 0x0011e2000c101524 */
[----:B------:R-:W-:Y:S05]  /*6b70*/  BRA `(.L_x_493) ;  /* 0x0000000c003c7947 */ /* 0x000fea0003800000 */
.L_x_489:
[----:B------:R-:W-:-:S13]  /*6b80*/  ISETP.GT.AND P0, PT, R0, 0x6, PT ;  /* 0x000000060000780c */ /* 0x000fda0003f04270 */
[----:B------:R-:W-:Y:S05]  /*6b90*/  @P0 BRA `(.L_x_496) ;  /* 0x00000000002c0947 */ /* 0x000fea0003800000 */
[----:B------:R-:W-:-:S13]  /*6ba0*/  ISETP.NE.AND P0, PT, R0, 0x5, PT ;  /* 0x000000050000780c */ /* 0x000fda0003f05270 */
[----:B------:R-:W-:Y:S05]  /*6bb0*/  @!P0 BRA `(.L_x_497) ;  /* 0x0000000000148947 */ /* 0x000fea0003800000 */
[----:B------:R-:W-:-:S13]  /*6bc0*/  ISETP.NE.AND P0, PT, R0, 0x6, PT ;  /* 0x000000060000780c */ /* 0x000fda0003f05270 */
[----:B------:R-:W-:Y:S05]  /*6bd0*/  @P0 BRA `(.L_x_492) ;  /* 0x0000000800c40947 */ /* 0x000fea0003800000 */
[----:B------:R-:W-:-:S05]  /*6be0*/  IMAD.U32 R17, R17, 0x10000, RZ ;  /* 0x0001000011117824 */ /* 0x000fca00078e00ff */
[----:B------:R0:W-:Y:S01]  /*6bf0*/  STG.E desc[UR36][R8.64], R17 ;  /* 0x0000001108007986 */ /* 0x0001e2000c101924 */
[----:B------:R-:W-:Y:S05]  /*6c00*/  BRA `(.L_x_493) ;  /* 0x0000000c00187947 */ /* 0x000fea0003800000 */
.L_x_497:
[----:B------:R-:W-:-:S05]  /*6c10*/  IMAD.U32 R0, R17, 0x10000, RZ ;  /* 0x0001000011007824 */ /* 0x000fca00078e00ff */
[----:B------:R-:W-:-:S05]  /*6c20*/  F2FP.F16.F32.PACK_AB R0, RZ, R0 ;  /* 0x00000000ff00723e */ /* 0x000fca00000000ff */
[----:B------:R0:W-:Y:S01]  /*6c30*/  STG.E.U16 desc[UR36][R8.64], R0 ;  /* 0x0000000008007986 */ /* 0x0001e2000c101524 */
[----:B------:R-:W-:Y:S05]  /*6c40*/  BRA `(.L_x_493) ;  /* 0x0000000c00087947 */ /* 0x000fea0003800000 */
.L_x_496:
[----:B------:R-:W-:-:S13]  /*6c50*/  ISETP.NE.AND P0, PT, R0, 0x7, PT ;  /* 0x000000070000780c */ /* 0x000fda0003f05270 */
[----:B------:R-:W-:Y:S05]  /*6c60*/  @!P0 BRA `(.L_x_498) ;  /* 0x0000000000348947 */ /* 0x000fea0003800000 */
[----:B------:R-:W-:-:S13]  /*6c70*/  ISETP.NE.AND P0, PT, R0, 0x8, PT ;  /* 0x000000080000780c */ /* 0x000fda0003f05270 */
[----:B------:R-:W-:Y:S05]  /*6c80*/  @!P0 BRA `(.L_x_499) ;  /* 0x0000000000188947 */ /* 0x000fea0003800000 */
[----:B------:R-:W-:-:S13]  /*6c90*/  ISETP.NE.AND P0, PT, R0, 0x9, PT ;  /* 0x000000090000780c */ /* 0x000fda0003f05270 */
[----:B------:R-:W-:Y:S05]  /*6ca0*/  @P0 BRA `(.L_x_492) ;  /* 0x0000000800900947 */ /* 0x000fea0003800000 */
[----:B------:R-:W-:Y:S02]  /*6cb0*/  IMAD.U32 R4, R17, 0x10000, RZ ;  /* 0x0001000011047824 */ /* 0x000fe400078e00ff */
[----:B------:R-:W-:-:S05]  /*6cc0*/  IMAD.MOV.U32 R5, RZ, RZ, RZ ;  /* 0x000000ffff057224 */ /* 0x000fca00078e00ff */
[----:B------:R0:W-:Y:S01]  /*6cd0*/  STG.E.64 desc[UR36][R8.64], R4 ;  /* 0x0000000408007986 */ /* 0x0001e2000c101b24 */
[----:B------:R-:W-:Y:S05]  /*6ce0*/  BRA `(.L_x_493) ;  /* 0x0000000800e07947 */ /* 0x000fea0003800000 */
.L_x_499:
[----:B------:R-:W-:-:S05]  /*6cf0*/  IMAD.U32 R17, R17, 0x10000, RZ ;  /* 0x0001000011117824 */ /* 0x000fca00078e00ff */
[----:B------:R-:W-:-:S04]  /*6d00*/  F2FP.F16.F32.PACK_AB R3, RZ, R17 ;  /* 0x00000011ff03723e */ /* 0x000fc800000000ff */
[----:B------:R-:W-:-:S05]  /*6d10*/  PRMT R3, R3, 0x5410, RZ ;  /* 0x0000541003037816 */ /* 0x000fca00000000ff */
[----:B------:R0:W-:Y:S01]  /*6d20*/  STG.E desc[UR36][R8.64], R3 ;  /* 0x0000000308007986 */ /* 0x0001e2000c101924 */
[----:B------:R-:W-:Y:S05]  /*6d30*/  BRA `(.L_x_493) ;  /* 0x0000000800cc7947 */ /* 0x000fea0003800000 */
.L_x_498:
[----:B------:R-:W-:-:S04]  /*6d40*/  IMAD.U32 R4, R17, 0x10000, RZ ;  /* 0x0001000011047824 */ /* 0x000fc800078e00ff */
[----:B------:R-:W-:-:S06]  /*6d50*/  FMUL.FTZ R4, R4, 1 ;  /* 0x3f80000004047820 */ /* 0x000fcc0000410000 */
[----:B------:R-:W0:Y:S02]  /*6d60*/  F2F.F64.F32 R4, R4 ;  /* 0x0000000400047310 */ /* 0x000e240000201800 */
[----:B0-----:R0:W-:Y:S01]  /*6d70*/  STG.E.64 desc[UR36][R8.64], R4 ;  /* 0x0000000408007986 */ /* 0x0011e2000c101b24 */
[----:B------:R-:W-:Y:S05]  /*6d80*/  BRA `(.L_x_493) ;  /* 0x0000000800b87947 */ /* 0x000fea0003800000 */
.L_x_488:
        /* <DEDUP_REMOVED lines=8> */
[----:B------:R-:W-:-:S05]  /*6e10*/  IMAD.U32 R17, R17, 0x10000, RZ ;  /* 0x0001000011117824 */ /* 0x000fca00078e00ff */
[----:B------:R-:W-:-:S04]  /*6e20*/  FSETP.NEU.FTZ.AND P0, PT, R17, RZ, PT ;  /* 0x000000ff1100720b */ /* 0x000fc80003f1d000 */
[----:B------:R-:W-:-:S05]  /*6e30*/  SEL R3, RZ, 0x1, !P0 ;  /* 0x00000001ff037807 */ /* 0x000fca0004000000 */
[----:B------:R0:W-:Y:S01]  /*6e40*/  STG.E.U8 desc[UR36][R8.64], R3 ;  /* 0x0000000308007986 */ /* 0x0001e2000c101124 */
[----:B------:R-:W-:Y:S05]  /*6e50*/  BRA `(.L_x_493) ;  /* 0x0000000800847947 */ /* 0x000fea0003800000 */
.L_x_502:
[----:B------:R-:W-:Y:S01]  /*6e60*/  IMAD.U32 R17, R17, 0x10000, RZ ;  /* 0x0001000011117824 */ /* 0x000fe200078e00ff */
[----:B------:R-:W-:-:S03]  /*6e70*/  CS2R R6, SRZ ;  /* 0x0000000000067805 */ /* 0x000fc6000001ff00 */
[----:B------:R-:W-:-:S06]  /*6e80*/  FMUL.FTZ R4, R17, 1 ;  /* 0x3f80000011047820 */ /* 0x000fcc0000410000 */
[----:B------:R-:W0:Y:S02]  /*6e90*/  F2F.F64.F32 R4, R4 ;  /* 0x0000000400047310 */ /* 0x000e240000201800 */
[----:B0-----:R0:W-:Y:S01]  /*6ea0*/  STG.E.128 desc[UR36][R8.64], R4 ;  /* 0x0000000408007986 */ /* 0x0011e2000c101d24 */
[----:B------:R-:W-:Y:S05]  /*6eb0*/  BRA `(.L_x_493) ;  /* 0x00000008006c7947 */ /* 0x000fea0003800000 */
.L_x_501:
        /* <DEDUP_REMOVED lines=21> */
.L_x_506:
[----:B------:R-:W-:Y:S05]  /*7010*/  BSYNC B0 ;  /* 0x0000000000007941 */ /* 0x000fea0003800000 */
.L_x_505:
[----:B------:R-:W-:-:S05]  /*7020*/  LOP3.LUT R5, R0, R5, RZ, 0xfc, !PT ;  /* 0x0000000500057212 */ /* 0x000fca00078efcff */
[----:B------:R0:W-:Y:S01]  /*7030*/  STG.E.U8 desc[UR36][R8.64], R5 ;  /* 0x0000000508007986 */ /* 0x0001e2000c101124 */
[----:B------:R-:W-:Y:S05]  /*7040*/  BRA `(.L_x_493) ;  /* 0x0000000800087947 */ /* 0x000fea0003800000 */
.L_x_504:
        /* <DEDUP_REMOVED lines=13> */
.L_x_508:
[----:B------:R-:W-:Y:S01]  /*7120*/  IMAD.MOV.U32 R0, RZ, RZ, 0x7f ;  /* 0x0000007fff007424 */ /* 0x000fe200078e00ff */
[----:B------:R-:W-:-:S04]  /*7130*/  ISETP.GT.U32.AND P0, PT, R3, 0x7f800000, PT ;  /* 0x7f8000000300780c */ /* 0x000fc80003f04070 */
[----:B------:R-:W-:-:S09]  /*7140*/  SEL R0, R0, 0x7c, P0 ;  /* 0x0000007c00007807 */ /* 0x000fd20000000000 */
.L_x_509:
[----:B------:R-:W-:Y:S05]  /*7150*/  BSYNC B0 ;  /* 0x0000000000007941 */ /* 0x000fea0003800000 */
.L_x_507:
[----:B------:R-:W-:-:S04]  /*7160*/  LOP3.LUT R3, R17, 0x80000000, RZ, 0xc0, !PT ;  /* 0x8000000011037812 */ /* 0x000fc800078ec0ff */
[----:B------:R-:W-:-:S04]  /*7170*/  SHF.R.U32.HI R3, RZ, 0x18, R3 ;  /* 0x00000018ff037819 */ /* 0x000fc80000011603 */
[----:B------:R-:W-:-:S05]  /*7180*/  LOP3.LUT R3, R0, R3, RZ, 0xfc, !PT ;  /* 0x0000000300037212 */ /* 0x000fca00078efcff */
[----:B------:R0:W-:Y:S01]  /*7190*/  STG.E.U8 desc[UR36][R8.64], R3 ;  /* 0x0000000308007986 */ /* 0x0001e2000c101124 */
[----:B------:R-:W-:Y:S05]  /*71a0*/  BRA `(.L_x_493) ;  /* 0x0000000400b07947 */ /* 0x000fea0003800000 */
.L_x_503:
[----:B------:R0:W-:Y:S01]  /*71b0*/  STG.E.U16 desc[UR36][R8.64], R17 ;  /* 0x0000001108007986 */ /* 0x0001e2000c101524 */
[----:B------:R-:W-:Y:S05]  /*71c0*/  BRA `(.L_x_493) ;  /* 0x0000000400a87947 */ /* 0x000fea0003800000 */
.L_x_500:
        /* <DEDUP_REMOVED lines=8> */
[----:B------:R-:W-:-:S06]  /*7250*/  IMAD.U32 R3, R17, 0x10000, RZ ;  /* 0x0001000011037824 */ /* 0x000fcc00078e00ff */
[----:B------:R-:W0:Y:S02]  /*7260*/  F2I.FTZ.U32.TRUNC.NTZ R3, R3 ;  /* 0x0000000300037305 */ /* 0x000e24000021f000 */
[----:B0-----:R0:W-:Y:S01]  /*7270*/  STG.E.U16 desc[UR36][R8.64], R3 ;  /* 0x0000000308007986 */ /* 0x0011e2000c101524 */
[----:B------:R-:W-:Y:S05]  /*7280*/  BRA `(.L_x_493) ;  /* 0x0000000400787947 */ /* 0x000fea0003800000 */
.L_x_512:
        /* <DEDUP_REMOVED lines=17> */
.L_x_515:
[----:B------:R-:W-:-:S04]  /*73a0*/  LOP3.LUT R3, R17, 0x80000000, RZ, 0xc0, !PT ;  /* 0x8000000011037812 */ /* 0x000fc800078ec0ff */
[----:B------:R-:W-:-:S04]  /*73b0*/  SHF.R.U32.HI R3, RZ, 0x18, R3 ;  /* 0x00000018ff037819 */ /* 0x000fc80000011603 */
[----:B------:R-:W-:-:S04]  /*73c0*/  LOP3.LUT R0, R0, R3, RZ, 0xfc, !PT ;  /* 0x0000000300007212 */ /* 0x000fc800078efcff */
[----:B------:R-:W-:-:S07]  /*73d0*/  PRMT R4, R0, 0x7610, R4 ;  /* 0x0000761000047816 */ /* 0x000fce0000000004 */
.L_x_514:
[----:B------:R-:W-:Y:S05]  /*73e0*/  BSYNC B0 ;  /* 0x0000000000007941 */ /* 0x000fea0003800000 */
.L_x_513:
[----:B------:R0:W-:Y:S01]  /*73f0*/  STG.E.U8 desc[UR36][R8.64], R4 ;  /* 0x0000000408007986 */ /* 0x0001e2000c101124 */
[----:B------:R-:W-:Y:S05]  /*7400*/  BRA `(.L_x_493) ;  /* 0x0000000400187947 */ /* 0x000fea0003800000 */
.L_x_511:
        /* <DEDUP_REMOVED lines=17> */
.L_x_518:
[----:B------:R-:W-:-:S04]  /*7520*/  LOP3.LUT R3, R17, 0x80000000, RZ, 0xc0, !PT ;  /* 0x8000000011037812 */ /* 0x000fc800078ec0ff */
[----:B------:R-:W-:-:S04]  /*7530*/  SHF.R.U32.HI R3, RZ, 0x18, R3 ;  /* 0x00000018ff037819 */ /* 0x000fc80000011603 */
[----:B------:R-:W-:-:S04]  /*7540*/  LOP3.LUT R0, R0, R3, RZ, 0xfc, !PT ;  /* 0x0000000300007212 */ /* 0x000fc800078efcff */
[----:B------:R-:W-:-:S07]  /*7550*/  PRMT R4, R0, 0x7610, R4 ;  /* 0x0000761000047816 */ /* 0x000fce0000000004 */
.L_x_517:
[----:B------:R-:W-:Y:S05]  /*7560*/  BSYNC B0 ;  /* 0x0000000000007941 */ /* 0x000fea0003800000 */
.L_x_516:
[----:B------:R0:W-:Y:S01]  /*7570*/  STG.E.U8 desc[UR36][R8.64], R4 ;  /* 0x0000000408007986 */ /* 0x0001e2000c101124 */
[----:B------:R-:W-:Y:S05]  /*7580*/  BRA `(.L_x_493) ;  /* 0x0000000000b87947 */ /* 0x000fea0003800000 */
.L_x_510:
[----:B------:R-:W-:-:S13]  /*7590*/  ISETP.NE.AND P0, PT, R0, 0x1c, PT ;  /* 0x0000001c0000780c */ /* 0x000fda0003f05270 */
[----:B------:R-:W-:Y:S05]  /*75a0*/  @!P0 BRA `(.L_x_519) ;  /* 0x0000000000a48947 */ /* 0x000fea0003800000 */
[----:B------:R-:W-:-:S13]  /*75b0*/  ISETP.NE.AND P0, PT, R0, 0x1d, PT ;  /* 0x0000001d0000780c */ /* 0x000fda0003f05270 */
[----:B------:R-:W-:Y:S05]  /*75c0*/  @!P0 BRA `(.L_x_520) ;  /* 0x00000000008c8947 */ /* 0x000fea0003800000 */
[----:B------:R-:W-:-:S13]  /*75d0*/  ISETP.NE.AND P0, PT, R0, 0x2c, PT ;  /* 0x0000002c0000780c */ /* 0x000fda0003f05270 */
[----:B------:R-:W-:Y:S05]  /*75e0*/  @P0 BRA `(.L_x_492) ;  /* 0x0000000000400947 */ /* 0x000fea0003800000 */
[----:B------:R-:W-:-:S05]  /*75f0*/  IMAD.U32 R4, R17, 0x10000, RZ ;  /* 0x0001000011047824 */ /* 0x000fca00078e00ff */
        /* <DEDUP_REMOVED lines=15> */
.L_x_492:
        /* <DEDUP_REMOVED lines=15> */
[----:B0---4-:R-:W-:Y:S05]  /*77e0*/  CALL.ABS.NOINC R14 ;  /* 0x000000000e007343 */ /* 0x011fea0003c00000 */
.L_x_521:
[----:B------:R-:W-:Y:S05]  /*77f0*/  BRA `(.L_x_493) ;  /* 0x00000000001c7947 */ /* 0x000fea0003800000 */
.L_x_520:
[----:B------:R-:W-:-:S06]  /*7800*/  IMAD.U32 R4, R17, 0x10000, RZ ;  /* 0x0001000011047824 */ /* 0x000fcc00078e00ff */
[----:B------:R-:W0:Y:S02]  /*7810*/  F2I.U64.TRUNC R4, R4 ;  /* 0x0000000400047311 */ /* 0x000e24000020d800 */
[----:B0-----:R0:W-:Y:S01]  /*7820*/  STG.E.64 desc[UR36][R8.64], R4 ;  /* 0x0000000408007986 */ /* 0x0011e2000c101b24 */
[----:B------:R-:W-:Y:S05]  /*7830*/  BRA `(.L_x_493) ;  /* 0x00000000000c7947 */ /* 0x000fea0003800000 */
.L_x_519:
[----:B------:R-:W-:-:S06]  /*7840*/  IMAD.U32 R17, R17, 0x10000, RZ ;  /* 0x0001000011117824 */ /* 0x000fcc00078e00ff */
[----:B------:R-:W0:Y:S02]  /*7850*/  F2I.FTZ.U32.TRUNC.NTZ R17, R17 ;  /* 0x0000001100117305 */ /* 0x000e24000021f000 */
[----:B0-----:R0:W-:Y:S02]  /*7860*/  STG.E desc[UR36][R8.64], R17 ;  /* 0x0000001108007986 */ /* 0x0011e4000c101924 */
.L_x_493:
[----:B------:R-:W-:-:S07]  /*7870*/  VIADD R25, R25, 0x80 ;  /* 0x0000008019197836 */ /* 0x000fce0000000000 */
.L_x_453:
[----:B------:R-:W-:Y:S05]  /*7880*/  BSYNC B6 ;  /* 0x0000000000067941 */ /* 0x000fea0003800000 */
.L_x_452:
[----:B------:R-:W-:-:S13]  /*7890*/  ISETP.GE.AND P0, PT, R25, R16, PT ;  /* 0x000000101900720c */ /* 0x000fda0003f06270 */
[----:B------:R-:W-:Y:S05]  /*78a0*/  @P0 EXIT ;  /* 0x000000000000094d */ /* 0x000fea0003800000 */
[----:B0123--:R-:W0:Y:S01]  /*78b0*/  LDC.64 R4, c[0x0][0x228] ;  /* 0x00008a00ff047b82 */ /* 0x00fe220000000a00 */
        /* <DEDUP_REMOVED lines=16> */
[----:B----4-:R-:W-:-:S06]  /*79c0*/  IMAD.U32 R19, R19, 0x10000, RZ ;  /* 0x0001000013137824 */ /* 0x010fcc00078e00ff */
[----:B------:R-:W0:Y:S02]  /*79d0*/  F2I.FTZ.TRUNC.NTZ R19, R19 ;  /* 0x0000001300137305 */ /* 0x000e24000021f100 */
[----:B0-----:R-:W-:Y:S01]  /*79e0*/  STG.E.U8 desc[UR36][R2.64], R19 ;  /* 0x0000001302007986 */ /* 0x001fe2000c101124 */
[----:B------:R-:W-:Y:S05]  /*79f0*/  EXIT ;  /* 0x000000000000794d */ /* 0x000fea0003800000 */
.L_x_525:
[----:B----4-:R-:W-:-:S06]  /*7a00*/  IMAD.U32 R5, R19, 0x10000, RZ ;  /* 0x0001000013057824 */ /* 0x010fcc00078e00ff */
[----:B------:R-:W0:Y:S02]  /*7a10*/  F2I.S64.TRUNC R4, R5 ;  /* 0x0000000500047311 */ /* 0x000e24000020d900 */
[----:B0-----:R-:W-:Y:S01]  /*7a20*/  STG.E.U8 desc[UR36][R2.64], R4 ;  /* 0x0000000402007986 */ /* 0x001fe2000c101124 */
[----:B------:R-:W-:Y:S05]  /*7a30*/  EXIT ;  /* 0x000000000000794d */ /* 0x000fea0003800000 */
.L_x_524:
[----:B------:R-:W-:-:S13]  /*7a40*/  ISETP.NE.AND P0, PT, R0, 0x2, PT ;  /* 0x000000020000780c */ /* 0x000fda0003f05270 */
[----:B------:R-:W-:Y:S05]  /*7a50*/  @!P0 BRA `(.L_x_527) ;  /* 0x0000000000308947 */ /* 0x000fea0003800000 */
[----:B------:R-:W-:-:S13]  /*7a60*/  ISETP.NE.AND P0, PT, R0, 0x3, PT ;  /* 0x000000030000780c */ /* 0x000fda0003f05270 */
[----:B------:R-:W-:Y:S05]  /*7a70*/  @!P0 BRA `(.L_x_528) ;  /* 0x0000000000188947 */ /* 0x000fea0003800000 */
[----:B------:R-:W-:-:S13]  /*7a80*/  ISETP.NE.AND P0, PT, R0, 0x4, PT ;  /* 0x000000040000780c */ /* 0x000fda0003f05270 */
[----:B------:R-:W-:Y:S05]  /*7a90*/  @P0 BRA `(.L_x_526) ;  /* 0x0000000c000c0947 */ /* 0x000fea0003800000 */
[----:B----4-:R-:W-:-:S06]  /*7aa0*/  IMAD.U32 R4, R19, 0x10000, RZ ;  /* 0x0001000013047824 */ /* 0x010fcc00078e00ff */
[----:B------:R-:W0:Y:S02]  /*7ab0*/  F2I.S64.TRUNC R4, R4 ;  /* 0x0000000400047311 */ /* 0x000e24000020d900 */
[----:B0-----:R-:W-:Y:S01]  /*7ac0*/  STG.E.64 desc[UR36][R2.64], R4 ;  /* 0x0000000402007986 */ /* 0x001fe2000c101b24 */
[----:B------:R-:W-:Y:S05]  /*7ad0*/  EXIT ;  /* 0x000000000000794d */ /* 0x000fea0003800000 */
.L_x_528:
[----:B----4-:R-:W-:-:S06]  /*7ae0*/  IMAD.U32 R19, R19, 0x10000, RZ ;  /* 0x0001000013137824 */ /* 0x010fcc00078e00ff */
[----:B------:R-:W0:Y:S02]  /*7af0*/  F2I.FTZ.TRUNC.NTZ R19, R19 ;  /* 0x0000001300137305 */ /* 0x000e24000021f100 */
[----:B0-----:R-:W-:Y:S01]  /*7b00*/  STG.E desc[UR36][R2.64], R19 ;  /* 0x0000001302007986 */ /* 0x001fe2000c101924 */
[----:B------:R-:W-:Y:S05]  /*7b10*/  EXIT ;  /* 0x000000000000794d */ /* 0x000fea0003800000 */
.L_x_527:
[----:B----4-:R-:W-:-:S06]  /*7b20*/  IMAD.U32 R19, R19, 0x10000, RZ ;  /* 0x0001000013137824 */ /* 0x010fcc00078e00ff */
[----:B------:R-:W0:Y:S02]  /*7b30*/  F2I.FTZ.TRUNC.NTZ R19, R19 ;  /* 0x0000001300137305 */ /* 0x000e24000021f100 */
[----:B0-----:R-:W-:Y:S01]  /*7b40*/  STG.E.U16 desc[UR36][R2.64], R19 ;  /* 0x0000001302007986 */ /* 0x001fe2000c101524 */
[----:B------:R-:W-:Y:S05]  /*7b50*/  EXIT ;  /* 0x000000000000794d */ /* 0x000fea0003800000 */
.L_x_523:
[----:B------:R-:W-:-:S13]  /*7b60*/  ISETP.GT.AND P0, PT, R0, 0x6, PT ;  /* 0x000000060000780c */ /* 0x000fda0003f04270 */
[----:B------:R-:W-:Y:S05]  /*7b70*/  @P0 BRA `(.L_x_529) ;  /* 0x00000000002c0947 */ /* 0x000fea0003800000 */
[----:B------:R-:W-:-:S13]  /*7b80*/  ISETP.NE.AND P0, PT, R0, 0x5, PT ;  /* 0x000000050000780c */ /* 0x000fda0003f05270 */
[----:B------:R-:W-:Y:S05]  /*7b90*/  @!P0 BRA `(.L_x_530) ;  /* 0x0000000000148947 */ /* 0x000fea0003800000 */
[----:B------:R-:W-:-:S13]  /*7ba0*/  ISETP.NE.AND P0, PT, R0, 0x6, PT ;  /* 0x000000060000780c */ /* 0x000fda0003f05270 */
[----:B------:R-:W-:Y:S05]  /*7bb0*/  @P0 BRA `(.L_x_526) ;  /* 0x0000000800c40947 */ /* 0x000fea0003800000 */
[----:B----4-:R-:W-:-:S05]  /*7bc0*/  IMAD.U32 R19, R19, 0x10000, RZ ;  /* 0x0001000013137824 */ /* 0x010fca00078e00ff */
[----:B------:R-:W-:Y:S01]  /*7bd0*/  STG.E desc[UR36][R2.64], R19 ;  /* 0x0000001302007986 */ /* 0x000fe2000c101924 */
[----:B------:R-:W-:Y:S05]  /*7be0*/  EXIT ;  /* 0x000000000000794d */ /* 0x000fea0003800000 */
.L_x_530:
[----:B----4-:R-:W-:-:S05]  /*7bf0*/  IMAD.U32 R0, R19, 0x10000, RZ ;  /* 0x0001000013007824 */ /* 0x010fca00078e00ff */
[----:B------:R-:W-:-:S05]  /*7c00*/  F2FP.F16.F32.PACK_AB R0, RZ, R0 ;  /* 0x00000000ff00723e */ /* 0x000fca00000000ff */
[----:B------:R-:W-:Y:S01]  /*7c10*/  STG.E.U16 desc[UR36][R2.64], R0 ;  /* 0x0000000002007986 */ /* 0x000fe2000c101524 */
[----:B------:R-:W-:Y:S05]  /*7c20*/  EXIT ;  /* 0x000000000000794d */ /* 0x000fea0003800000 */
.L_x_529:
[----:B------:R-:W-:-:S13]  /*7c30*/  ISETP.NE.AND P0, PT, R0, 0x7, PT ;  /* 0x000000070000780c */ /* 0x000fda0003f05270 */
[----:B------:R-:W-:Y:S05]  /*7c40*/  @!P0 BRA `(.L_x_531) ;  /* 0x0000000000348947 */ /* 0x000fea0003800000 */
[----:B------:R-:W-:-:S13]  /*7c50*/  ISETP.NE.AND P0, PT, R0, 0x8, PT ;  /* 0x000000080000780c */ /* 0x000fda0003f05270 */
[----:B------:R-:W-:Y:S05]  /*7c60*/  @!P0 BRA `(.L_x_532) ;  /* 0x0000000000188947 */ /* 0x000fea0003800000 */
[----:B------:R-:W-:-:S13]  /*7c70*/  ISETP.NE.AND P0, PT, R0, 0x9, PT ;  /* 0x000000090000780c */ /* 0x000fda0003f05270 */
[----:B------:R-:W-:Y:S05]  /*7c80*/  @P0 BRA `(.L_x_526) ;  /* 0x0000000800900947 */ /* 0x000fea0003800000 */
[----:B----4-:R-:W-:Y:S02]  /*7c90*/  IMAD.U32 R4, R19, 0x10000, RZ ;  /* 0x0001000013047824 */ /* 0x010fe400078e00ff */
[----:B------:R-:W-:-:S05]  /*7ca0*/  IMAD.MOV.U32 R5, RZ, RZ, RZ ;  /* 0x000000ffff057224 */ /* 0x000fca00078e00ff */
[----:B------:R-:W-:Y:S01]  /*7cb0*/  STG.E.64 desc[UR36][R2.64], R4 ;  /* 0x0000000402007986 */ /* 0x000fe2000c101b24 */
[----:B------:R-:W-:Y:S05]  /*7cc0*/  EXIT ;  /* 0x000000000000794d */ /* 0x000fea0003800000 */
.L_x_532:
[----:B----4-:R-:W-:-:S05]  /*7cd0*/  IMAD.U32 R19, R19, 0x10000, RZ ;  /* 0x0001000013137824 */ /* 0x010fca00078e00ff */
[----:B------:R-:W-:-:S04]  /*7ce0*/  F2FP.F16.F32.PACK_AB R5, RZ, R19 ;  /* 0x00000013ff05723e */ /* 0x000fc800000000ff */
[----:B------:R-:W-:-:S05]  /*7cf0*/  PRMT R5, R5, 0x5410, RZ ;  /* 0x0000541005057816 */ /* 0x000fca00000000ff */
[----:B------:R-:W-:Y:S01]  /*7d00*/  STG.E desc[UR36][R2.64], R5 ;  /* 0x0000000502007986 */ /* 0x000fe2000c101924 */
[----:B------:R-:W-:Y:S05]  /*7d10*/  EXIT ;  /* 0x000000000000794d */ /* 0x000fea0003800000 */
.L_x_531:
[----:B----4-:R-:W-:-:S04]  /*7d20*/  IMAD.U32 R4, R19, 0x10000, RZ ;  /* 0x0001000013047824 */ /* 0x010fc800078e00ff */
[----:B------:R-:W-:-:S06]  /*7d30*/  FMUL.FTZ R4, R4, 1 ;  /* 0x3f80000004047820 */ /* 0x000fcc0000410000 */
[----:B------:R-:W0:Y:S02]  /*7d40*/  F2F.F64.F32 R4, R4 ;  /* 0x0000000400047310 */ /* 0x000e240000201800 */
[----:B0-----:R-:W-:Y:S01]  /*7d50*/  STG.E.64 desc[UR36][R2.64], R4 ;  /* 0x0000000402007986 */ /* 0x001fe2000c101b24 */
[----:B------:R-:W-:Y:S05]  /*7d60*/  EXIT ;  /* 0x000000000000794d */ /* 0x000fea0003800000 */
.L_x_522:
        /* <DEDUP_REMOVED lines=8> */
[----:B----4-:R-:W-:-:S05]  /*7df0*/  IMAD.U32 R19, R19, 0x10000, RZ ;  /* 0x0001000013137824 */ /* 0x010fca00078e00ff */
[----:B------:R-:W-:-:S04]  /*7e00*/  FSETP.NEU.FTZ.AND P0, PT, R19, RZ, PT ;  /* 0x000000ff1300720b */ /* 0x000fc80003f1d000 */
[----:B------:R-:W-:-:S05]  /*7e10*/  SEL R5, RZ, 0x1, !P0 ;  /* 0x00000001ff057807 */ /* 0x000fca0004000000 */
[----:B------:R-:W-:Y:S01]  /*7e20*/  STG.E.U8 desc[UR36][R2.64], R5 ;  /* 0x0000000502007986 */ /* 0x000fe2000c101124 */
[----:B------:R-:W-:Y:S05]  /*7e30*/  EXIT ;  /* 0x000000000000794d */ /* 0x000fea0003800000 */
.L_x_535:
[----:B----4-:R-:W-:Y:S01]  /*7e40*/  IMAD.U32 R19, R19, 0x10000, RZ ;  /* 0x0001000013137824 */ /* 0x010fe200078e00ff */
[----:B------:R-:W-:-:S03]  /*7e50*/  CS2R R6, SRZ ;  /* 0x0000000000067805 */ /* 0x000fc6000001ff00 */
[----:B------:R-:W-:-:S06]  /*7e60*/  FMUL.FTZ R4, R19, 1 ;  /* 0x3f80000013047820 */ /* 0x000fcc0000410000 */
[----:B------:R-:W0:Y:S02]  /*7e70*/  F2F.F64.F32 R4, R4 ;  /* 0x0000000400047310 */ /* 0x000e240000201800 */
[----:B0-----:R-:W-:Y:S01]  /*7e80*/  STG.E.128 desc[UR36][R2.64], R4 ;  /* 0x0000000402007986 */ /* 0x001fe2000c101d24 */
[----:B------:R-:W-:Y:S05]  /*7e90*/  EXIT ;  /* 0x000000000000794d */ /* 0x000fea0003800000 */
.L_x_534:
[----:B------:R-:W-:-:S13]  /*7ea0*/  ISETP.NE.AND P0, PT, R0, 0xf, PT ;  /* 0x0000000f0000780c */ /* 0x000fda0003f05270 */
[----:B------:R-:W-:Y:S05]  /*7eb0*/  @!P0 BRA `(.L_x_536) ;  /* 0x0000000000b48947 */ /* 0x000fea0003800000 */
[----:B------:R-:W-:-:S13]  /*7ec0*/  ISETP.NE.AND P0, PT, R0, 0x17, PT ;  /* 0x000000170000780c */ /* 0x000fda0003f05270 */
[----:B------:R-:W-:Y:S05]  /*7ed0*/  @!P0 BRA `(.L_x_537) ;  /* 0x0000000000548947 */ /* 0x000fea0003800000 */
[----:B------:R-:W-:-:S13]  /*7ee0*/  ISETP.NE.AND P0, PT, R0, 0x18, PT ;  /* 0x000000180000780c */ /* 0x000fda0003f05270 */
[----:B------:R-:W-:Y:S05]  /*7ef0*/  @P0 BRA `(.L_x_526) ;  /* 0x0000000400f40947 */ /* 0x000fea0003800000 */
[----:B----4-:R-:W-:Y:S01]  /*7f00*/  IMAD.U32 R19, R19, 0x10000, RZ ;  /* 0x0001000013137824 */ /* 0x010fe200078e00ff */
        /* <DEDUP_REMOVED lines=14> */
.L_x_539:
[----:B------:R-:W-:Y:S05]  /*7ff0*/  BSYNC B0 ;  /* 0x0000000000007941 */ /* 0x000fea0003800000 */
.L_x_538:
[----:B------:R-:W-:-:S05]  /*8000*/  LOP3.LUT R5, R0, R5, RZ, 0xfc, !PT ;  /* 0x0000000500057212 */ /* 0x000fca00078efcff */
[----:B------:R-:W-:Y:S01]  /*8010*/  STG.E.U8 desc[UR36][R2.64], R5 ;  /* 0x0000000502007986 */ /* 0x000fe2000c101124 */
[----:B------:R-:W-:Y:S05]  /*8020*/  EXIT ;  /* 0x000000000000794d */ /* 0x000fea0003800000 */
.L_x_537:
[----:B----4-:R-:W-:Y:S01]  /*8030*/  IMAD.U32 R19, R19, 0x10000, RZ ;  /* 0x0001000013137824 */ /* 0x010fe200078e00ff */
        /* <DEDUP_REMOVED lines=12> */
.L_x_541:
[----:B------:R-:W-:Y:S01]  /*8100*/  IMAD.MOV.U32 R0, RZ, RZ, 0x7f ;  /* 0x0000007fff007424 */ /* 0x000fe200078e00ff */
[----:B------:R-:W-:-:S04]  /*8110*/  ISETP.GT.U32.AND P0, PT, R4, 0x7f800000, PT ;  /* 0x7f8000000400780c */ /* 0x000fc80003f04070 */
[----:B------:R-:W-:-:S09]  /*8120*/  SEL R0, R0, 0x7c, P0 ;  /* 0x0000007c00007807 */ /* 0x000fd20000000000 */
.L_x_542:
[----:B------:R-:W-:Y:S05]  /*8130*/  BSYNC B0 ;  /* 0x0000000000007941 */ /* 0x000fea0003800000 */
.L_x_540:
[----:B------:R-:W-:-:S04]  /*8140*/  LOP3.LUT R4, R19, 0x80000000, RZ, 0xc0, !PT ;  /* 0x8000000013047812 */ /* 0x000fc800078ec0ff */
[----:B------:R-:W-:-:S04]  /*8150*/  SHF.R.U32.HI R5, RZ, 0x18, R4 ;  /* 0x00000018ff057819 */ /* 0x000fc80000011604 */
[----:B------:R-:W-:-:S05]  /*8160*/  LOP3.LUT R5, R0, R5, RZ, 0xfc, !PT ;  /* 0x0000000500057212 */ /* 0x000fca00078efcff */
[----:B------:R-:W-:Y:S01]  /*8170*/  STG.E.U8 desc[UR36][R2.64], R5 ;  /* 0x0000000502007986 */ /* 0x000fe2000c101124 */
[----:B------:R-:W-:Y:S05]  /*8180*/  EXIT ;  /* 0x000000000000794d */ /* 0x000fea0003800000 */
.L_x_536:
[----:B----4-:R-:W-:Y:S01]  /*8190*/  STG.E.U16 desc[UR36][R2.64], R19 ;  /* 0x0000001302007986 */ /* 0x010fe2000c101524 */
[----:B------:R-:W-:Y:S05]  /*81a0*/  EXIT ;  /* 0x000000000000794d */ /* 0x000fea0003800000 */
.L_x_533:
        /* <DEDUP_REMOVED lines=8> */
[----:B----4-:R-:W-:-:S06]  /*8230*/  IMAD.U32 R5, R19, 0x10000, RZ ;  /* 0x0001000013057824 */ /* 0x010fcc00078e00ff */
[----:B------:R-:W0:Y:S02]  /*8240*/  F2I.FTZ.U32.TRUNC.NTZ R5, R5 ;  /* 0x0000000500057305 */ /* 0x000e24000021f000 */
[----:B0-----:R-:W-:Y:S01]  /*8250*/  STG.E.U16 desc[UR36][R2.64], R5 ;  /* 0x0000000502007986 */ /* 0x001fe2000c101524 */
[----:B------:R-:W-:Y:S05]  /*8260*/  EXIT ;  /* 0x000000000000794d */ /* 0x000fea0003800000 */
.L_x_545:
[----:B----4-:R-:W-:Y:S01]  /*8270*/  IMAD.U32 R19, R19, 0x10000, RZ ;  /* 0x0001000013137824 */ /* 0x010fe200078e00ff */
        /* <DEDUP_REMOVED lines=12> */
[----:B------:R-:W-:-:S05]  /*8340*/  FADD.FTZ R0, R5, 8192 ;  /* 0x4600000005007421 */ /* 0x000fca0000010000 */
[----:B------:R-:W-:Y:S02]  /*8350*/  LOP3.LUT P0, R4, R0, 0xff, RZ, 0xc0, !PT ;  /* 0x000000ff00047812 */ /* 0x000fe4000780c0ff */
[----:B------:R-:W-:-:S11]  /*8360*/  PRMT R0, RZ, 0x7610, R0 ;  /* 0x00007610ff007816 */ /* 0x000fd60000000000 */
[----:B------:R-:W-:Y:S05]  /*8370*/  @!P0 BRA `(.L_x_547) ;  /* 0x0000000000108947 */ /* 0x000fea0003800000 */
.L_x_548:
[----:B------:R-:W-:-:S04]  /*8380*/  LOP3.LUT R0, R19, 0x80000000, RZ, 0xc0, !PT ;  /* 0x8000000013007812 */ /* 0x000fc800078ec0ff */
[----:B------:R-:W-:-:S04]  /*8390*/  SHF.R.U32.HI R5, RZ, 0x18, R0 ;  /* 0x00000018ff057819 */ /* 0x000fc80000011600 */
[----:B------:R-:W-:-:S04]  /*83a0*/  LOP3.LUT R4, R4, R5, RZ, 0xfc, !PT ;  /* 0x0000000504047212 */ /* 0x000fc800078efcff */
[----:B------:R-:W-:-:S07]  /*83b0*/  PRMT R0, R4, 0x7610, R0 ;  /* 0x0000761004007816 */ /* 0x000fce0000000000 */
.L_x_547:
[----:B------:R-:W-:Y:S05]  /*83c0*/  BSYNC B0 ;  /* 0x0000000000007941 */ /* 0x000fea0003800000 */
.L_x_546:
[----:B------:R-:W-:Y:S01]  /*83d0*/  STG.E.U8 desc[UR36][R2.64], R0 ;  /* 0x0000000002007986 */ /* 0x000fe2000c101124 */
[----:B------:R-:W-:Y:S05]  /*83e0*/  EXIT ;  /* 0x000000000000794d */ /* 0x000fea0003800000 */
.L_x_544:
        /* <DEDUP_REMOVED lines=17> */
.L_x_551:
[----:B------:R-:W-:-:S04]  /*8500*/  LOP3.LUT R0, R19, 0x80000000, RZ, 0xc0, !PT ;  /* 0x8000000013007812 */ /* 0x000fc800078ec0ff */
[----:B------:R-:W-:-:S04]  /*8510*/  SHF.R.U32.HI R5, RZ, 0x18, R0 ;  /* 0x00000018ff057819 */ /* 0x000fc80000011600 */
[----:B------:R-:W-:-:S04]  /*8520*/  LOP3.LUT R4, R4, R5, RZ, 0xfc, !PT ;  /* 0x0000000504047212 */ /* 0x000fc800078efcff */
[----:B------:R-:W-:-:S07]  /*8530*/  PRMT R0, R4, 0x7610, R0 ;  /* 0x0000761004007816 */ /* 0x000fce0000000000 */
.L_x_550:
[----:B------:R-:W-:Y:S05]  /*8540*/  BSYNC B0 ;  /* 0x0000000000007941 */ /* 0x000fea0003800000 */
.L_x_549:
[----:B------:R-:W-:Y:S01]  /*8550*/  STG.E.U8 desc[UR36][R2.64], R0 ;  /* 0x0000000002007986 */ /* 0x000fe2000c101124 */
[----:B------:R-:W-:Y:S05]  /*8560*/  EXIT ;  /* 0x000000000000794d */ /* 0x000fea0003800000 */
.L_x_543:
[----:B------:R-:W-:-:S13]  /*8570*/  ISETP.NE.AND P0, PT, R0, 0x1c, PT ;  /* 0x0000001c0000780c */ /* 0x000fda0003f05270 */
[----:B------:R-:W-:Y:S05]  /*8580*/  @!P0 BRA `(.L_x_552) ;  /* 0x0000000000a48947 */ /* 0x000fea0003800000 */
[----:B------:R-:W-:-:S13]  /*8590*/  ISETP.NE.AND P0, PT, R0, 0x1d, PT ;  /* 0x0000001d0000780c */ /* 0x000fda0003f05270 */
[----:B------:R-:W-:Y:S05]  /*85a0*/  @!P0 BRA `(.L_x_553) ;  /* 0x00000000008c8947 */ /* 0x000fea0003800000 */
[----:B------:R-:W-:-:S13]  /*85b0*/  ISETP.NE.AND P0, PT, R0, 0x2c, PT ;  /* 0x0000002c0000780c */ /* 0x000fda0003f05270 */
[----:B------:R-:W-:Y:S05]  /*85c0*/  @P0 BRA `(.L_x_526) ;  /* 0x0000000000400947 */ /* 0x000fea0003800000 */
[----:B----4-:R-:W-:Y:S02]  /*85d0*/  IMAD.U32 R19, R19, 0x10000, RZ ;  /* 0x0001000013137824 */ /* 0x010fe400078e00ff */
[----:B------:R-:W-:-:S03]  /*85e0*/  IMAD.MOV.U32 R5, RZ, RZ, 0xff ;  /* 0x000000ffff057424 */ /* 0x000fc600078e00ff */
[----:B------:R-:W-:-:S04]  /*85f0*/  SHF.R.U32.HI R6, RZ, 0x17, R19 ;  /* 0x00000017ff067819 */ /* 0x000fc80000011613 */
[----:B------:R-:W-:-:S04]  /*8600*/  LOP3.LUT R4, R6, 0xff, RZ, 0xc0, !PT ;  /* 0x000000ff06047812 */ /* 0x000fc800078ec0ff */
        /* <DEDUP_REMOVED lines=12> */
.L_x_526:
        /* <DEDUP_REMOVED lines=15> */
[----:B-1--4-:R-:W-:Y:S05]  /*87c0*/  CALL.ABS.NOINC R2 ;  /* 0x0000000002007343 */ /* 0x012fea0003c00000 */
.L_x_554:
[----:B------:R-:W-:Y:S05]  /*87d0*/  EXIT ;  /* 0x000000000000794d */ /* 0x000fea0003800000 */
.L_x_553:
[----:B----4-:R-:W-:-:S06]  /*87e0*/  IMAD.U32 R4, R19, 0x10000, RZ ;  /* 0x0001000013047824 */ /* 0x010fcc00078e00ff */
[----:B------:R-:W0:Y:S02]  /*87f0*/  F2I.U64.TRUNC R4, R4 ;  /* 0x0000000400047311 */ /* 0x000e24000020d800 */
[----:B0-----:R-:W-:Y:S01]  /*8800*/  STG.E.64 desc[UR36][R2.64], R4 ;  /* 0x0000000402007986 */ /* 0x001fe2000c101b24 */
[----:B------:R-:W-:Y:S05]  /*8810*/  EXIT ;  /* 0x000000000000794d */ /* 0x000fea0003800000 */
.L_x_552:
[----:B----4-:R-:W-:-:S06]  /*8820*/  IMAD.U32 R19, R19, 0x10000, RZ ;  /* 0x0001000013137824 */ /* 0x010fcc00078e00ff */
[----:B------:R-:W0:Y:S02]  /*8830*/  F2I.FTZ.U32.TRUNC.NTZ R19, R19 ;  /* 0x0000001300137305 */ /* 0x000e24000021f000 */
[----:B0-----:R-:W-:Y:S01]  /*8840*/  STG.E desc[UR36][R2.64], R19 ;  /* 0x0000001302007986 */ /* 0x001fe2000c101924 */
[----:B------:R-:W-:Y:S05]  /*8850*/  EXIT ;  /* 0x000000000000794d */ /* 0x000fea0003800000 */
.L_x_555:
        /* <DEDUP_REMOVED lines=10> */
.L_x_71569:


//--------------------- .text._ZN2at6native18elementwise_kernelILi128ELi4EZNS0_22gpu_kernel_impl_nocastIZNS0_50_GLOBAL__N__2680c7bb_12_PowKernel_cu_7dd49032_316829pow_tensor_scalar_kernel_implIN3c108BFloat16ES6_EEvRNS_18TensorIteratorBaseET0_EUlS6_E2_EEvS8_RKT_EUliE_EEviT1_ --------------------------
	.section	.text._ZN2at6native18elementwise_kernelILi128ELi4EZNS0_22gpu_kernel_impl_nocastIZNS0_50_GLOBAL__N__2680c7bb_12_PowKernel_cu_7dd49032_316829pow_tensor_scalar_kernel_implIN3c108BFloat16ES6_EEvRNS_18TensorIteratorBaseET0_EUlS6_E2_EEvS8_RKT_EUliE_EEviT1_,"ax",@progbits
	.align	128
        .global         _ZN2at6native18elementwise_kernelILi128ELi4EZNS0_22gpu_kernel_impl_nocastIZNS0_50_GLOBAL__N__2680c7bb_12_PowKernel_cu_7dd49032_316829pow_tensor_scalar_kernel_implIN3c108BFloat16ES6_EEvRNS_18TensorIteratorBaseET0_EUlS6_E2_EEvS8_RKT_EUliE_EEviT1_
        .type           _ZN2at6native18elementwise_kernelILi128ELi4EZNS0_22gpu_kernel_impl_nocastIZNS0_50_GLOBAL__N__2680c7bb_12_PowKernel_cu_7dd49032_316829pow_tensor_scalar_kernel_implIN3c108BFloat16ES6_EEvRNS_18TensorIteratorBaseET0_EUlS6_E2_EEvS8_RKT_EUliE_EEviT1_,@function
        .size           _ZN2at6native18elementwise_kernelILi128ELi4EZNS0_22gpu_kernel_impl_nocastIZNS0_50_GLOBAL__N__2680c7bb_12_PowKernel_cu_7dd49032_316829pow_tensor_scalar_kernel_implIN3c108BFloat16ES6_EEvRNS_18TensorIteratorBaseET0_EUlS6_E2_EEvS8_RKT_EUliE_EEviT1_,(.L_x_71570 - _ZN2at6native18elementwise_kernelILi128ELi4EZNS0_22gpu_kernel_impl_nocastIZNS0_50_GLOBAL__N__2680c7bb_12_PowKernel_cu_7dd49032_316829pow_tensor_scalar_kernel_implIN3c108BFloat16ES6_EEvRNS_18TensorIteratorBaseET0_EUlS6_E2_EEvS8_RKT_EUliE_EEviT1_)
        .other          _ZN2at6native18elementwise_kernelILi128ELi4EZNS0_22gpu_kernel_impl_nocastIZNS0_50_GLOBAL__N__2680c7bb_12_PowKernel_cu_7dd49032_316829pow_tensor_scalar_kernel_implIN3c108BFloat16ES6_EEvRNS_18TensorIteratorBaseET0_EUlS6_E2_EEvS8_RKT_EUliE_EEviT1_,@"STO_CUDA_ENTRY STV_DEFAULT"
_ZN2at6native18elementwise_kernelILi128ELi4EZNS0_22gpu_kernel_impl_nocastIZNS0_50_GLOBAL__N__2680c7bb_12_PowKernel_cu_7dd49032_316829pow_tensor_scalar_kernel_implIN3c108BFloat16ES6_EEvRNS_18TensorIteratorBaseET0_EUlS6_E2_EEvS8_RKT_EUliE_EEviT1_:
.text._ZN2at6native18elementwise_kernelILi128ELi4EZNS0_22gpu_kernel_impl_nocastIZNS0_50_GLOBAL__N__2680c7bb_12_PowKernel_cu_7dd49032_316829pow_tensor_scalar_kernel_implIN3c108BFloat16ES6_EEvRNS_18TensorIteratorBaseET0_EUlS6_E2_EEvS8_RKT_EUliE_EEviT1_:
[----:B------:R-:W-:Y:S01]  /*0000*/  LDC R1, c[0x0][0x28] ;  /* 0x00000a00ff017b82 */ /* 0x000fe20000000800 */
[----:B------:R-:W0:Y:S01]  /*0010*/  S2R R0, SR_CTAID.X ;  /* 0x0000000000007919 */ /* 0x000e220000002500 */
[----:B------:R-:W-:Y:S01]  /*0020*/  ULDC UR6, c[0x0][0x210] ;  /* 0x0000840000067ab9 */ /* 0x000fe20000000800 */
[----:B------:R-:W-:Y:S01]  /*0030*/  ULDC.64 UR4, c[0x0][0x208] ;  /* 0x0000820000047ab9 */ /* 0x000fe20000000a00 */
[----:B------:R-:W-:Y:S01]  /*0040*/  ULDC.U16 UR7, c[0x0][0x420] ;  /* 0x0001080000077ab9 */ /* 0x000fe20000000400 */
[----:B------:R-:W0:Y:S01]  /*0050*/  S2R R3, SR_TID.X ;  /* 0x0000000000037919 */ /* 0x000e220000002100 */
[----:B------:R-:W-:Y:S01]  /*0060*/  BSSY B0, `(.L_x_556) ;  /* 0x0000141000007945 */ /* 0x000fe20003800000 */
[----:B0-----:R-:W-:-:S04]  /*0070*/  LEA R0, R0, R3, 0x9 ;  /* 0x0000000300007211 */ /* 0x001fc800078e48ff */
[----:B------:R-:W-:-:S13]  /*0080*/  ISETP.GE.AND P0, PT, R0, UR6, PT ;  /* 0x0000000600007c0c */ /* 0x000fda000bf06270 */
[----:B------:R-:W-:Y:S05]  /*0090*/  @P0 BRA `(.L_x_557) ;  /* 0x0000001000f40947 */ /* 0x000fea0003800000 */
[----:B------:R-:W0:Y:S01]  /*00a0*/  LDC R8, c[0x0][0x218] ;  /* 0x00008600ff087b82 */ /* 0x000e220000000800 */
[----:B------:R-:W-:Y:S02]  /*00b0*/  CS2R R2, SRZ ;  /* 0x0000000000027805 */ /* 0x000fe4000001ff00 */
[----:B0-----:R-:W-:-:S13]  /*00c0*/  ISETP.NE.AND P0, PT, R8, RZ, PT ;  /* 0x000000ff0800720c */ /* 0x001fda0003f05270 */
[----:B------:R-:W-:Y:S05]  /*00d0*/  @!P0 BRA `(.L_x_558) ;  /* 0x0000001000a88947 */ /* 0x000fea0003800000 */
[----:B------:R-:W-:Y:S01]  /*00e0*/  HFMA2.MMA R2, -RZ, RZ, 0, 0 ;  /* 0x00000000ff027435 */ /* 0x000fe200000001ff */
[----:B------:R-:W-:Y:S01]  /*00f0*/  MOV R3, R0 ;  /* 0x0000000000037202 */ /* 0x000fe20000000f00 */
[----:B------:R-:W-:Y:S01]  /*0100*/  ULDC.64 UR8, c[0x0][0x220] ;  /* 0x0000880000087ab9 */ /* 0x000fe20000000a00 */
[----:B------:R-:W-:-:S07]  /*0110*/  ISETP.NE.AND P0, PT, R8, 0x1, PT ;  /* 0x000000010800780c */ /* 0x000fce0003f05270 */
[----:B------:R-:W-:Y:S01]  /*0120*/  IMAD.HI.U32 R4, R0, UR8, R2 ;  /* 0x0000000800047c27 */ /* 0x000fe2000f8e0002 */
[----:B------:R-:W-:-:S04]  /*0130*/  ULDC UR8, c[0x0][0x21c] ;  /* 0x0000870000087ab9 */ /* 0x000fc80000000800 */
[----:B------:R-:W-:-:S04]  /*0140*/  SHF.R.U32.HI R5, RZ, UR9, R4 ;  /* 0x00000009ff057c19 */ /* 0x000fc80008011604 */
[----:B------:R-:W-:-:S05]  /*0150*/  IADD3 R3, -R5, RZ, RZ ;  /* 0x000000ff05037210 */ /* 0x000fca0007ffe1ff */
[----:B------:R-:W-:Y:S01]  /*0160*/  IMAD R2, R3, UR8, R0 ;  /* 0x0000000803027c24 */ /* 0x000fe2000f8e0200 */
[----:B------:R-:W-:-:S03]  /*0170*/  ULDC.64 UR8, c[0x0][0x348] ;  /* 0x0000d20000087ab9 */ /* 0x000fc60000000a00 */
[C---:B------:R-:W-:Y:S02]  /*0180*/  IMAD R3, R2.reuse, UR8, RZ ;  /* 0x0000000802037c24 */ /* 0x040fe4000f8e02ff */
[----:B------:R-:W-:Y:S01]  /*0190*/  IMAD R2, R2, UR9, RZ ;  /* 0x0000000902027c24 */ /* 0x000fe2000f8e02ff */
[----:B------:R-:W-:Y:S06]  /*01a0*/  @!P0 BRA `(.L_x_558) ;  /* 0x0000001000748947 */ /* 0x000fec0003800000 */
[----:B------:R-:W-:Y:S01]  /*01b0*/  MOV R4, RZ ;  /* 0x000000ff00047202 */ /* 0x000fe20000000f00 */
[----:B------:R-:W-:Y:S01]  /*01c0*/  ULDC.64 UR10, c[0x0][0x228] ;  /* 0x00008a00000a7ab9 */ /* 0x000fe20000000a00 */
[----:B------:R-:W-:Y:S01]  /*01d0*/  ULDC UR8, c[0x0][0x230] ;  /* 0x00008c0000087ab9 */ /* 0x000fe20000000800 */
[----:B------:R-:W-:Y:S02]  /*01e0*/  ISETP.NE.AND P0, PT, R8, 0x2, PT ;  /* 0x000000020800780c */ /* 0x000fe40003f05270 */
[----:B------:R-:W-:-:S05]  /*01f0*/  IMAD.HI.U32 R6, R5, UR11, R4 ;  /* 0x0000000b05067c27 */ /* 0x000fca000f8e0004 */
[----:B------:R-:W-:Y:S01]  /*0200*/  SHF.R.U32.HI R7, RZ, UR8, R6 ;  /* 0x00000008ff077c19 */ /* 0x000fe20008011606 */
[----:B------:R-:W-:-:S03]  /*0210*/  ULDC.64 UR8, c[0x0][0x350] ;  /* 0x0000d40000087ab9 */ /* 0x000fc60000000a00 */
[----:B------:R-:W-:-:S05]  /*0220*/  IADD3 R4, -R7, RZ, RZ ;  /* 0x000000ff07047210 */ /* 0x000fca0007ffe1ff */
[----:B------:R-:W-:-:S04]  /*0230*/  IMAD R4, R4, UR10, R5 ;  /* 0x0000000a04047c24 */ /* 0x000fc8000f8e0205 */
[C---:B------:R-:W-:Y:S02]  /*0240*/  IMAD R3, R4.reuse, UR8, R3 ;  /* 0x0000000804037c24 */ /* 0x040fe4000f8e0203 */
[----:B------:R-:W-:Y:S01]  /*0250*/  IMAD R2, R4, UR9, R2 ;  /* 0x0000000904027c24 */ /* 0x000fe2000f8e0202 */
[----:B------:R-:W-:Y:S06]  /*0260*/  @!P0 BRA `(.L_x_558) ;  /* 0x0000001000448947 */ /* 0x000fec0003800000 */
[----:B------:R-:W-:Y:S01]  /*0270*/  HFMA2.MMA R6, -RZ, RZ, 0, 0 ;  /* 0x00000000ff067435 */ /* 0x000fe200000001ff */
[----:B------:R-:W-:Y:S01]  /*0280*/  ULDC.64 UR8, c[0x0][0x238] ;  /* 0x00008e0000087ab9 */ /* 0x000fe20000000a00 */
[----:B------:R-:W-:-:S08]  /*0290*/  ISETP.NE.AND P0, PT, R8, 0x3, PT ;  /* 0x000000030800780c */ /* 0x000fd00003f05270 */
[----:B------:R-:W-:Y:S01]  /*02a0*/  IMAD.HI.U32 R4, R7, UR8, R6 ;  /* 0x0000000807047c27 */ /* 0x000fe2000f8e0006 */
[----:B------:R-:W-:-:S04]  /*02b0*/  ULDC UR8, c[0x0][0x234] ;  /* 0x00008d0000087ab9 */ /* 0x000fc80000000800 */
[----:B------:R-:W-:-:S04]  /*02c0*/  SHF.R.U32.HI R5, RZ, UR9, R4 ;  /* 0x00000009ff057c19 */ /* 0x000fc80008011604 */
[----:B------:R-:W-:-:S05]  /*02d0*/  IADD3 R6, -R5, RZ, RZ ;  /* 0x000000ff05067210 */ /* 0x000fca0007ffe1ff */
[----:B------:R-:W-:Y:S01]  /*02e0*/  IMAD R6, R6, UR8, R7 ;  /* 0x0000000806067c24 */ /* 0x000fe2000f8e0207 */
[----:B------:R-:W-:-:S03]  /*02f0*/  ULDC.64 UR8, c[0x0][0x358] ;  /* 0x0000d60000087ab9 */ /* 0x000fc60000000a00 */
[C---:B------:R-:W-:Y:S02]  /*0300*/  IMAD R3, R6.reuse, UR8, R3 ;  /* 0x0000000806037c24 */ /* 0x040fe4000f8e0203 */
[----:B------:R-:W-:Y:S01]  /*0310*/  IMAD R2, R6, UR9, R2 ;  /* 0x0000000906027c24 */ /* 0x000fe2000f8e0202 */
        /* <DEDUP_REMOVED lines=13> */
[----:B------:R-:W-:Y:S01]  /*03f0*/  MOV R6, RZ ;  /* 0x000000ff00067202 */ /* 0x000fe20000000f00 */
[----:B------:R-:W-:Y:S01]  /*0400*/  ULDC.64 UR8, c[0x0][0x250] ;  /* 0x0000940000087ab9 */ /* 0x000fe20000000a00 */
[----:B------:R-:W-:-:S03]  /*0410*/  ISETP.NE.AND P0, PT, R8, 0x5, PT ;  /* 0x000000050800780c */ /* 0x000fc60003f05270 */
        /* <DEDUP_REMOVED lines=9> */
[----:B------:R-:W-:Y:S01]  /*04b0*/  HFMA2.MMA R4, -RZ, RZ, 0, 0 ;  /* 0x00000000ff047435 */ /* 0x000fe200000001ff */
[----:B------:R-:W-:Y:S01]  /*04c0*/  ULDC.64 UR10, c[0x0][0x258] ;  /* 0x00009600000a7ab9 */ /* 0x000fe20000000a00 */
[----:B------:R-:W-:Y:S01]  /*04d0*/  ULDC UR8, c[0x0][0x260] ;  /* 0x0000980000087ab9 */ /* 0x000fe20000000800 */
[----:B------:R-:W-:-:S07]  /*04e0*/  ISETP.NE.AND P0, PT, R8, 0x6, PT ;  /* 0x000000060800780c */ /* 0x000fce0003f05270 */
        /* <DEDUP_REMOVED lines=212> */
[----:B------:R-:W-:Y:S01]  /*1230*/  ISETP.NE.AND P0, PT, R8, 0x18, PT ;  /* 0x000000180800780c */ /* 0x000fe20003f05270 */
[----:B------:R-:W-:Y:S01]  /*1240*/  ULDC.64 UR10, c[0x0][0x330] ;  /* 0x0000cc00000a7ab9 */ /* 0x000fe20000000a00 */
[----:B------:R-:W-:Y:S01]  /*1250*/  MOV R4, RZ ;  /* 0x000000ff00047202 */ /* 0x000fe20000000f00 */
[----:B------:R-:W-:-:S04]  /*1260*/  ULDC UR8, c[0x0][0x338] ;  /* 0x0000ce0000087ab9 */ /* 0x000fc80000000800 */
[----:B------:R-:W-:-:S05]  /*1270*/  IMAD.HI.U32 R8, R5, UR11, R4 ;  /* 0x0000000b05087c27 */ /* 0x000fca000f8e0004 */
[----:B------:R-:W-:Y:S01]  /*1280*/  SHF.R.U32.HI R9, RZ, UR8, R8 ;  /* 0x00000008ff097c19 */ /* 0x000fe20008011608 */
[----:B------:R-:W0:Y:S01]  /*1290*/  @P0 LDC.64 R12, c[0x0][0x340] ;  /* 0x0000d000ff0c0b82 */ /* 0x000e220000000a00 */
[----:B------:R-:W-:Y:S01]  /*12a0*/  @P0 MOV R8, RZ ;  /* 0x000000ff00080202 */ /* 0x000fe20000000f00 */
[----:B------:R-:W-:Y:S01]  /*12b0*/  ULDC.64 UR8, c[0x0][0x400] ;  /* 0x0001000000087ab9 */ /* 0x000fe20000000a00 */
[----:B------:R-:W-:-:S05]  /*12c0*/  IADD3 R11, -R9, RZ, RZ ;  /* 0x000000ff090b7210 */ /* 0x000fca0007ffe1ff */
[----:B------:R-:W1:Y:S08]  /*12d0*/  @P0 LDC R15, c[0x0][0x33c] ;  /* 0x0000cf00ff0f0b82 */ /* 0x000e700000000800 */
[----:B------:R-:W2:Y:S01]  /*12e0*/  @P0 LDC.64 R6, c[0x0][0x408] ;  /* 0x00010200ff060b82 */ /* 0x000ea20000000a00 */
[----:B0-----:R-:W-:-:S05]  /*12f0*/  @P0 IMAD.HI.U32 R4, R9, R12, R8 ;  /* 0x0000000c09040227 */ /* 0x001fca00078e0008 */
[----:B------:R-:W-:Y:S01]  /*1300*/  @P0 SHF.R.U32.HI R8, RZ, R13, R4 ;  /* 0x0000000dff080219 */ /* 0x000fe20000011604 */
[----:B------:R-:W-:-:S03]  /*1310*/  IMAD R4, R11, UR10, R5 ;  /* 0x0000000a0b047c24 */ /* 0x000fc6000f8e0205 */
[----:B------:R-:W-:Y:S01]  /*1320*/  @P0 IADD3 R8, -R8, RZ, RZ ;  /* 0x000000ff08080210 */ /* 0x000fe20007ffe1ff */
[C---:B------:R-:W-:Y:S02]  /*1330*/  IMAD R3, R4.reuse, UR8, R3 ;  /* 0x0000000804037c24 */ /* 0x040fe4000f8e0203 */
[----:B------:R-:W-:Y:S02]  /*1340*/  IMAD R2, R4, UR9, R2 ;  /* 0x0000000904027c24 */ /* 0x000fe4000f8e0202 */
[----:B-1----:R-:W-:-:S04]  /*1350*/  @P0 IMAD R8, R8, R15, R9 ;  /* 0x0000000f08080224 */ /* 0x002fc800078e0209 */
[C---:B--2---:R-:W-:Y:S02]  /*1360*/  @P0 IMAD R3, R8.reuse, R6, R3 ;  /* 0x0000000608030224 */ /* 0x044fe400078e0203 */
[----:B------:R-:W-:-:S07]  /*1370*/  @P0 IMAD R2, R8, R7, R2 ;  /* 0x0000000708020224 */ /* 0x000fce00078e0202 */
.L_x_558:
[----:B------:R-:W-:Y:S02]  /*1380*/  ULDC.64 UR8, c[0x0][0x418] ;  /* 0x0001060000087ab9 */ /* 0x000fe40000000a00 */
[----:B------:R-:W-:-:S04]  /*1390*/  IADD3 R4, P0, R2, UR8, RZ ;  /* 0x0000000802047c10 */ /* 0x000fc8000ff1e0ff */
[----:B------:R-:W-:-:S05]  /*13a0*/  IADD3.X R5, RZ, UR9, RZ, P0, !PT ;  /* 0x00000009ff057c10 */ /* 0x000fca00087fe4ff */
[----:B------:R-:W2:Y:S01]  /*13b0*/  LDG.E.U16 R4, desc[UR4][R4.64] ;  /* 0x0000000404047981 */ /* 0x000ea2000c1e1500 */
[----:B------:R-:W-:Y:S01]  /*13c0*/  USHF.L.U32 UR8, UR7, 0x10, URZ ;  /* 0x0000001007087899 */ /* 0x000fe2000800063f */
[----:B------:R-:W-:Y:S01]  /*13d0*/  VIADD R0, R0, 0x80 ;  /* 0x0000008000007836 */ /* 0x000fe20000000000 */
[----:B--2---:R-:W-:-:S06]  /*13e0*/  SHF.L.U32 R6, R4, 0x10, RZ ;  /* 0x0000001004067819 */ /* 0x004fcc00000006ff */
[----:B------:R-:W0:Y:S02]  /*13f0*/  MUFU.LG2 R6, R6 ;  /* 0x0000000600067308 */ /* 0x000e240000000c00 */
[----:B0-----:R-:W-:Y:S01]  /*1400*/  FMUL.FTZ R7, R6, UR8 ;  /* 0x0000000806077c20 */ /* 0x001fe20008410000 */
[----:B------:R-:W-:Y:S02]  /*1410*/  ULDC.64 UR8, c[0x0][0x410] ;  /* 0x0001040000087ab9 */ /* 0x000fe40000000a00 */
[----:B------:R-:W-:-:S03]  /*1420*/  IADD3 R2, P0, R3, UR8, RZ ;  /* 0x0000000803027c10 */ /* 0x000fc6000ff1e0ff */
[----:B------:R-:W0:Y:S01]  /*1430*/  MUFU.EX2 R7, R7 ;  /* 0x0000000700077308 */ /* 0x000e220000000800 */
[----:B------:R-:W-:Y:S02]  /*1440*/  IADD3.X R3, RZ, UR9, RZ, P0, !PT ;  /* 0x00000009ff037c10 */ /* 0x000fe400087fe4ff */
[----:B0-----:R-:W-:-:S05]  /*1450*/  F2FP.BF16.F32.PACK_AB R5, RZ, R7 ;  /* 0x00000007ff05723e */ /* 0x001fca00000010ff */
[----:B------:R0:W-:Y:S02]  /*1460*/  STG.E.U16 desc[UR4][R2.64], R5 ;  /* 0x0000000502007986 */ /* 0x0001e4000c101504 */
.L_x_557:
[----:B------:R-:W-:Y:S05]  /*1470*/  BSYNC B0 ;  /* 0x0000000000007941 */ /* 0x000fea0003800000 */
.L_x_556:
[----:B------:R-:W-:Y:S01]  /*1480*/  ISETP.GE.AND P0, PT, R0, UR6, PT ;  /* 0x0000000600007c0c */ /* 0x000fe2000bf06270 */
[----:B------:R-:W-:-:S12]  /*1490*/  BSSY B0, `(.L_x_559) ;  /* 0x000027e000007945 */ /* 0x000fd80003800000 */
[----:B------:R-:W-:Y:S05]  /*14a0*/  @P0 BRA `(.L_x_560) ;  /* 0x0000002400f00947 */ /* 0x000fea0003800000 */
[----:B------:R-:W1:Y:S01]  /*14b0*/  LDC R8, c[0x0][0x218] ;  /* 0x00008600ff087b82 */ /* 0x000e620000000800 */
[----:B0-----:R-:W-:Y:S02]  /*14c0*/  CS2R R2, SRZ ;  /* 0x0000000000027805 */ /* 0x001fe4000001ff00 */
[----:B-1----:R-:W-:-:S13]  /*14d0*/  ISETP.NE.AND P0, PT, R8, RZ, PT ;  /* 0x000000ff0800720c */ /* 0x002fda0003f05270 */
[----:B------:R-:W-:Y:S05]  /*14e0*/  @!P0 BRA `(.L_x_561) ;  /* 0x0000001000a88947 */ /* 0x000fea0003800000 */
[----:B------:R-:W-:Y:S01]  /*14f0*/  MOV R2, RZ ;  /* 0x000000ff00027202 */ /* 0x000fe20000000f00 */
[----:B------:R-:W-:Y:S01]  /*1500*/  ULDC.64 UR8, c[0x0][0x220] ;  /* 0x0000880000087ab9 */ /* 0x000fe20000000a00 */
[----:B------:R-:W-:Y:S02]  /*1510*/  MOV R3, R0 ;  /* 0x0000000000037202 */ /* 0x000fe40000000f00 */
[----:B------:R-:W-:Y:S01]  /*1520*/  ISETP.NE.AND P0, PT, R8, 0x1, PT ;  /* 0x000000010800780c */ /* 0x000fe20003f05270 */
        /* <DEDUP_REMOVED lines=274> */
[----:B------:R-:W-:Y:S01]  /*2650*/  HFMA2.MMA R4, -RZ, RZ, 0, 0 ;  /* 0x00000000ff047435 */ /* 0x000fe200000001ff */
[----:B------:R-:W-:Y:S01]  /*2660*/  ULDC.64 UR10, c[0x0][0x330] ;  /* 0x0000cc00000a7ab9 */ /* 0x000fe20000000a00 */
[----:B------:R-:W-:-:S08]  /*2670*/  ULDC UR8, c[0x0][0x338] ;  /* 0x0000ce0000087ab9 */ /* 0x000fd00000000800 */
[----:B------:R-:W-:Y:S02]  /*2680*/  IMAD.HI.U32 R8, R5, UR11, R4 ;  /* 0x0000000b05087c27 */ /* 0x000fe4000f8e0004 */
[----:B------:R-:W0:Y:S03]  /*2690*/  @P0 LDC.64 R12, c[0x0][0x340] ;  /* 0x0000d000ff0c0b82 */ /* 0x000e260000000a00 */
[----:B------:R-:W-:Y:S01]  /*26a0*/  SHF.R.U32.HI R9, RZ, UR8, R8 ;  /* 0x00000008ff097c19 */ /* 0x000fe20008011608 */
[----:B------:R-:W-:Y:S01]  /*26b0*/  ULDC.64 UR8, c[0x0][0x400] ;  /* 0x0001000000087ab9 */ /* 0x000fe20000000a00 */
[----:B------:R-:W-:Y:S02]  /*26c0*/  @P0 MOV R8, RZ ;  /* 0x000000ff00080202 */ /* 0x000fe40000000f00 */
[C---:B------:R-:W-:Y:S01]  /*26d0*/  IADD3 R11, -R9.reuse, RZ, RZ ;  /* 0x000000ff090b7210 */ /* 0x040fe20007ffe1ff */
        /* <DEDUP_REMOVED lines=11> */
.L_x_561:
[----:B------:R-:W-:Y:S02]  /*2790*/  ULDC.64 UR8, c[0x0][0x418] ;  /* 0x0001060000087ab9 */ /* 0x000fe40000000a00 */
[----:B------:R-:W-:-:S04]  /*27a0*/  IADD3 R4, P0, R2, UR8, RZ ;  /* 0x0000000802047c10 */ /* 0x000fc8000ff1e0ff */
[----:B------:R-:W-:-:S05]  /*27b0*/  IADD3.X R5, RZ, UR9, RZ, P0, !PT ;  /* 0x00000009ff057c10 */ /* 0x000fca00087fe4ff */
[----:B------:R-:W2:Y:S01]  /*27c0*/  LDG.E.U16 R4, desc[UR4][R4.64] ;  /* 0x0000000404047981 */ /* 0x000ea2000c1e1500 */
[----:B------:R-:W-:Y:S01]  /*27d0*/  USHF.L.U32 UR8, UR7, 0x10, URZ ;  /* 0x0000001007087899 */ /* 0x000fe2000800063f */
[----:B------:R-:W-:Y:S02]  /*27e0*/  IADD3 R0, R0, 0x80, RZ ;  /* 0x0000008000007810 */ /* 0x000fe40007ffe0ff */
[----:B--2---:R-:W-:-:S06]  /*27f0*/  SHF.L.U32 R6, R4, 0x10, RZ ;  /* 0x0000001004067819 */ /* 0x004fcc00000006ff */
[----:B------:R-:W0:Y:S02]  /*2800*/  MUFU.LG2 R6, R6 ;  /* 0x0000000600067308 */ /* 0x000e240000000c00 */
[----:B0-----:R-:W-:Y:S01]  /*2810*/  FMUL.FTZ R7, R6, UR8 ;  /* 0x0000000806077c20 */ /* 0x001fe20008410000 */
[----:B------:R-:W-:Y:S02]  /*2820*/  ULDC.64 UR8, c[0x0][0x410] ;  /* 0x0001040000087ab9 */ /* 0x000fe40000000a00 */
[----:B------:R-:W-:-:S03]  /*2830*/  IADD3 R2, P0, R3, UR8, RZ ;  /* 0x0000000803027c10 */ /* 0x000fc6000ff1e0ff */
[----:B------:R-:W0:Y:S01]  /*2840*/  MUFU.EX2 R7, R7 ;  /* 0x0000000700077308 */ /* 0x000e220000000800 */
[----:B------:R-:W-:Y:S02]  /*2850*/  IADD3.X R3, RZ, UR9, RZ, P0, !PT ;  /* 0x00000009ff037c10 */ /* 0x000fe400087fe4ff */
[----:B------:R-:W-:Y:S02]  /*2860*/  ISETP.GE.AND P0, PT, R0, UR6, PT ;  /* 0x0000000600007c0c */ /* 0x000fe4000bf06270 */
[----:B0-----:R-:W-:-:S05]  /*2870*/  F2FP.BF16.F32.PACK_AB R5, RZ, R7 ;  /* 0x00000007ff05723e */ /* 0x001fca00000010ff */
[----:B------:R1:W-:Y:S06]  /*2880*/  STG.E.U16 desc[UR4][R2.64], R5 ;  /* 0x0000000502007986 */ /* 0x0003ec000c101504 */
[----:B------:R-:W-:Y:S05]  /*2890*/  @P0 BRA `(.L_x_560) ;  /* 0x0000001000f40947 */ /* 0x000fea0003800000 */
[----:B------:R-:W0:Y:S01]  /*28a0*/  LDC R8, c[0x0][0x218] ;  /* 0x00008600ff087b82 */ /* 0x000e220000000800 */
[----:B-1----:R-:W-:Y:S02]  /*28b0*/  CS2R R2, SRZ ;  /* 0x0000000000027805 */ /* 0x002fe4000001ff00 */
[----:B0-----:R-:W-:-:S13]  /*28c0*/  ISETP.NE.AND P0, PT, R8, RZ, PT ;  /* 0x000000ff0800720c */ /* 0x001fda0003f05270 */
[----:B------:R-:W-:Y:S05]  /*28d0*/  @!P0 BRA `(.L_x_562) ;  /* 0x0000001000a88947 */ /* 0x000fea0003800000 */
[----:B------:R-:W-:Y:S01]  /*28e0*/  HFMA2.MMA R2, -RZ, RZ, 0, 0 ;  /* 0x00000000ff027435 */ /* 0x000fe200000001ff */
[----:B------:R-:W-:Y:S01]  /*28f0*/  IMAD.MOV.U32 R3, RZ, RZ, R0 ;  /* 0x000000ffff037224 */ /* 0x000fe200078e0000 */
        /* <DEDUP_REMOVED lines=283> */
[----:B------:R-:W-:-:S03]  /*3ab0*/  @P0 MOV R8, RZ ;  /* 0x000000ff00080202 */ /* 0x000fc60000000f00 */
[----:B------:R-:W1:Y:S01]  /*3ac0*/  @P0 LDC R15, c[0x0][0x33c] ;  /* 0x0000cf00ff0f0b82 */ /* 0x000e620000000800 */
[----:B------:R-:W-:-:S07]  /*3ad0*/  IMAD.MOV R11, RZ, RZ, -R9 ;  /* 0x000000ffff0b7224 */ /* 0x000fce00078e0a09 */
        /* <DEDUP_REMOVED lines=10> */
.L_x_562:
        /* <DEDUP_REMOVED lines=15> */
.L_x_560:
[----:B------:R-:W-:Y:S05]  /*3c70*/  BSYNC B0 ;  /* 0x0000000000007941 */ /* 0x000fea0003800000 */
.L_x_559:
[----:B------:R-:W-:-:S13]  /*3c80*/  ISETP.GE.AND P0, PT, R0, UR6, PT ;  /* 0x0000000600007c0c */ /* 0x000fda000bf06270 */
[----:B------:R-:W-:Y:S05]  /*3c90*/  @P0 EXIT ;  /* 0x000000000000094d */ /* 0x000fea0003800000 */
[----:B------:R-:W3:Y:S01]  /*3ca0*/  LDC R8, c[0x0][0x218] ;  /* 0x00008600ff087b82 */ /* 0x000ee20000000800 */
[----:B012---:R-:W-:Y:S02]  /*3cb0*/  CS2R R2, SRZ ;  /* 0x0000000000027805 */ /* 0x007fe4000001ff00 */
[----:B---3--:R-:W-:-:S13]  /*3cc0*/  ISETP.NE.AND P0, PT, R8, RZ, PT ;  /* 0x000000ff0800720c */ /* 0x008fda0003f05270 */
[----:B------:R-:W-:Y:S05]  /*3cd0*/  @!P0 BRA `(.L_x_563) ;  /* 0x0000001000a88947 */ /* 0x000fea0003800000 */
[----:B------:R-:W-:Y:S01]  /*3ce0*/  HFMA2.MMA R2, -RZ, RZ, 0, 0 ;  /* 0x00000000ff027435 */ /* 0x000fe200000001ff */
[----:B------:R-:W-:Y:S01]  /*3cf0*/  MOV R3, R0 ;  /* 0x0000000000037202 */ /* 0x000fe20000000f00 */
[----:B------:R-:W-:Y:S01]  /*3d00*/  ULDC.64 UR8, c[0x0][0x220] ;  /* 0x0000880000087ab9 */ /* 0x000fe20000000a00 */
[----:B------:R-:W-:Y:S01]  /*3d10*/  ISETP.NE.AND P0, PT, R8, 0x1, PT ;  /* 0x000000010800780c */ /* 0x000fe20003f05270 */
[----:B------:R-:W-:-:S06]  /*3d20*/  ULDC UR6, c[0x0][0x21c] ;  /* 0x0000870000067ab9 */ /* 0x000fcc0000000800 */
[----:B------:R-:W-:-:S05]  /*3d30*/  IMAD.HI.U32 R4, R0, UR8, R2 ;  /* 0x0000000800047c27 */ /* 0x000fca000f8e0002 */
[----:B------:R-:W-:Y:S01]  /*3d40*/  SHF.R.U32.HI R5, RZ, UR9, R4 ;  /* 0x00000009ff057c19 */ /* 0x000fe20008011604 */
[----:B------:R-:W-:-:S03]  /*3d50*/  ULDC.64 UR8, c[0x0][0x348] ;  /* 0x0000d20000087ab9 */ /* 0x000fc60000000a00 */
[----:B------:R-:W-:-:S05]  /*3d60*/  IADD3 R3, -R5, RZ, RZ ;  /* 0x000000ff05037210 */ /* 0x000fca0007ffe1ff */
[----:B------:R-:W-:-:S04]  /*3d70*/  IMAD R0, R3, UR6, R0 ;  /* 0x0000000603007c24 */ /* 0x000fc8000f8e0200 */
        /* <DEDUP_REMOVED lines=17> */
[----:B------:R-:W-:Y:S01]  /*3e90*/  ISETP.NE.AND P0, PT, R8, 0x3, PT ;  /* 0x000000030800780c */ /* 0x000fe20003f05270 */
[----:B------:R-:W-:-:S07]  /*3ea0*/  ULDC UR6, c[0x0][0x234] ;  /* 0x00008d0000067ab9 */ /* 0x000fce0000000800 */
        /* <DEDUP_REMOVED lines=22> */
[----:B------:R-:W-:Y:S01]  /*4010*/  ISETP.NE.AND P0, PT, R8, 0x5, PT ;  /* 0x000000050800780c */ /* 0x000fe20003f05270 */
[----:B------:R-:W-:Y:S02]  /*4020*/  ULDC UR6, c[0x0][0x24c] ;  /* 0x0000930000067ab9 */ /* 0x000fe40000000800 */
        /* <DEDUP_REMOVED lines=230> */
[----:B------:R-:W-:Y:S02]  /*4e90*/  SHF.R.U32.HI R7, RZ, UR6, R6 ;  /* 0x00000006ff077c19 */ /* 0x000fe40008011606 */
[----:B------:R-:W-:Y:S02]  /*4ea0*/  @P0 MOV R6, RZ ;  /* 0x000000ff00060202 */ /* 0x000fe40000000f00 */
[----:B------:R-:W-:Y:S01]  /*4eb0*/  IADD3 R4, -R7, RZ, RZ ;  /* 0x000000ff07047210 */ /* 0x000fe20007ffe1ff */
[----:B------:R-:W1:Y:S04]  /*4ec0*/  @P0 LDC R11, c[0x0][0x33c] ;  /* 0x0000cf00ff0b0b82 */ /* 0x000e680000000800 */
[----:B------:R-:W-:Y:S01]  /*4ed0*/  IMAD R4, R4, UR8, R5 ;  /* 0x0000000804047c24 */ /* 0x000fe2000f8e0205 */
[----:B------:R-:W-:-:S03]  /*4ee0*/  ULDC.64 UR8, c[0x0][0x400] ;  /* 0x0001000000087ab9 */ /* 0x000fc60000000a00 */
[----:B------:R-:W2:Y:S01]  /*4ef0*/  @P0 LDC.64 R12, c[0x0][0x408] ;  /* 0x00010200ff0c0b82 */ /* 0x000ea20000000a00 */
[C---:B------:R-:W-:Y:S02]  /*4f00*/  IMAD R3, R4.reuse, UR8, R3 ;  /* 0x0000000804037c24 */ /* 0x040fe4000f8e0203 */
[----:B------:R-:W-:Y:S02]  /*4f10*/  IMAD R2, R4, UR9, R2 ;  /* 0x0000000904027c24 */ /* 0x000fe4000f8e0202 */
[----:B0-----:R-:W-:-:S05]  /*4f20*/  @P0 IMAD.HI.U32 R0, R7, R8, R6 ;  /* 0x0000000807000227 */ /* 0x001fca00078e0006 */
[----:B------:R-:W-:-:S04]  /*4f30*/  @P0 SHF.R.U32.HI R0, RZ, R9, R0 ;  /* 0x00000009ff000219 */ /* 0x000fc80000011600 */
[----:B------:R-:W-:-:S05]  /*4f40*/  @P0 IADD3 R6, -R0, RZ, RZ ;  /* 0x000000ff00060210 */ /* 0x000fca0007ffe1ff */
[----:B-1----:R-:W-:-:S04]  /*4f50*/  @P0 IMAD R6, R11, R6, R7 ;  /* 0x000000060b060224 */ /* 0x002fc800078e0207 */
[C---:B--2---:R-:W-:Y:S02]  /*4f60*/  @P0 IMAD R3, R6.reuse, R12, R3 ;  /* 0x0000000c06030224 */ /* 0x044fe400078e0203 */
[----:B------:R-:W-:-:S07]  /*4f70*/  @P0 IMAD R2, R6, R13, R2 ;  /* 0x0000000d06020224 */ /* 0x000fce00078e0202 */
.L_x_563:
[----:B------:R-:W-:Y:S02]  /*4f80*/  ULDC.64 UR8, c[0x0][0x418] ;  /* 0x0001060000087ab9 */ /* 0x000fe40000000a00 */
[----:B------:R-:W-:-:S04]  /*4f90*/  IADD3 R4, P0, R2, UR8, RZ ;  /* 0x0000000802047c10 */ /* 0x000fc8000ff1e0ff */
[----:B------:R-:W-:Y:S01]  /*4fa0*/  IADD3.X R5, RZ, UR9, RZ, P0, !PT ;  /* 0x00000009ff057c10 */ /* 0x000fe200087fe4ff */
[----:B------:R-:W-:Y:S01]  /*4fb0*/  USHF.L.U32 UR6, UR7, 0x10, URZ ;  /* 0x0000001007067899 */ /* 0x000fe2000800063f */
[----:B------:R-:W-:-:S03]  /*4fc0*/  ULDC.64 UR8, c[0x0][0x410] ;  /* 0x0001040000087ab9 */ /* 0x000fc60000000a00 */
[----:B------:R-:W2:Y:S01]  /*4fd0*/  LDG.E.U16 R4, desc[UR4][R4.64] ;  /* 0x0000000404047981 */ /* 0x000ea2000c1e1500 */
[----:B------:R-:W-:-:S04]  /*4fe0*/  IADD3 R2, P0, R3, UR8, RZ ;  /* 0x0000000803027c10 */ /* 0x000fc8000ff1e0ff */
[----:B------:R-:W-:Y:S02]  /*4ff0*/  IADD3.X R3, RZ, UR9, RZ, P0, !PT ;  /* 0x00000009ff037c10 */ /* 0x000fe400087fe4ff */
[----:B--2---:R-:W-:-:S06]  /*5000*/  SHF.L.U32 R0, R4, 0x10, RZ ;  /* 0x0000001004007819 */ /* 0x004fcc00000006ff */
[----:B------:R-:W0:Y:S02]  /*5010*/  MUFU.LG2 R0, R0 ;  /* 0x0000000000007308 */ /* 0x000e240000000c00 */
[----:B0-----:R-:W-:-:S06]  /*5020*/  FMUL.FTZ R6, R0, UR6 ;  /* 0x0000000600067c20 */ /* 0x001fcc0008410000 */
[----:B------:R-:W0:Y:S02]  /*5030*/  MUFU.EX2 R6, R6 ;  /* 0x0000000600067308 */ /* 0x000e240000000800 */
[----:B0-----:R-:W-:-:S05]  /*5040*/  F2FP.BF16.F32.PACK_AB R5, RZ, R6 ;  /* 0x00000006ff05723e */ /* 0x001fca00000010ff */
[----:B------:R-:W-:Y:S01]  /*5050*/  STG.E.U16 desc[UR4][R2.64], R5 ;  /* 0x0000000502007986 */ /* 0x000fe2000c101504 */
[----:B------:R-:W-:Y:S05]  /*5060*/  EXIT ;  /* 0x000000000000794d */ /* 0x000fea0003800000 */
.L_x_564:
        /* <DEDUP_REMOVED lines=9> */
.L_x_71570:


//--------------------- .text._ZN2at6native27unrolled_elementwise_kernelIZNS0_50_GLOBAL__N__2680c7bb_12_PowKernel_cu_7dd49032_316829pow_tensor_scalar_kernel_implIN3c108BFloat16ES5_EEvRNS_18TensorIteratorBaseET0_EUlS5_E2_St5arrayIPcLm2EELi4E23TrivialOffsetCalculatorILi1EjESE_NS0_6memory15LoadWithoutCastENSF_16StoreWithoutCastEEEviT_S8_T2_T3_T4_T5_ --------------------------
	.section	.text._ZN2at6native27unrolled_elementwise_kernelIZNS0_50_GLOBAL__N__2680c7bb_12_PowKernel_cu_7dd49032_316829pow_tensor_scalar_kernel_implIN3c108BFloat16ES5_EEvRNS_18TensorIteratorBaseET0_EUlS5_E2_St5arrayIPcLm2EELi4E23TrivialOffsetCalculatorILi1EjESE_NS0_6memory15LoadWithoutCastENSF_16StoreWithoutCastEEEviT_S8_T2_T3_T4_T5_,"ax",@progbits
	.align	128
        .global         _ZN2at6native27unrolled_elementwise_kernelIZNS0_50_GLOBAL__N__2680c7bb_12_PowKernel_cu_7dd49032_316829pow_tensor_scalar_kernel_implIN3c108BFloat16ES5_EEvRNS_18TensorIteratorBaseET0_EUlS5_E2_St5arrayIPcLm2EELi4E23TrivialOffsetCalculatorILi1EjESE_NS0_6memory15LoadWithoutCastENSF_16StoreWithoutCastEEEviT_S8_T2_T3_T4_T5_
        .type           _ZN2at6native27unrolled_elementwise_kernelIZNS0_50_GLOBAL__N__2680c7bb_12_PowKernel_cu_7dd49032_316829pow_tensor_scalar_kernel_implIN3c108BFloat16ES5_EEvRNS_18TensorIteratorBaseET0_EUlS5_E2_St5arrayIPcLm2EELi4E23TrivialOffsetCalculatorILi1EjESE_NS0_6memory15LoadWithoutCastENSF_16StoreWithoutCastEEEviT_S8_T2_T3_T4_T5_,@function
        .size           _ZN2at6native27unrolled_elementwise_kernelIZNS0_50_GLOBAL__N__2680c7bb_12_PowKernel_cu_7dd49032_316829pow_tensor_scalar_kernel_implIN3c108BFloat16ES5_EEvRNS_18TensorIteratorBaseET0_EUlS5_E2_St5arrayIPcLm2EELi4E23TrivialOffsetCalculatorILi1EjESE_NS0_6memory15LoadWithoutCastENSF_16StoreWithoutCastEEEviT_S8_T2_T3_T4_T5_,(.L_x_71571 - _ZN2at6native27unrolled_elementwise_kernelIZNS0_50_GLOBAL__N__2680c7bb_12_PowKernel_cu_7dd49032_316829pow_tensor_scalar_kernel_implIN3c108BFloat16ES5_EEvRNS_18TensorIteratorBaseET0_EUlS5_E2_St5arrayIPcLm2EELi4E23TrivialOffsetCalculatorILi1EjESE_NS0_6memory15LoadWithoutCastENSF_16StoreWithoutCastEEEviT_S8_T2_T3_T4_T5_)
        .other          _ZN2at6native27unrolled_elementwise_kernelIZNS0_50_GLOBAL__N__2680c7bb_12_PowKernel_cu_7dd49032_316829pow_tensor_scalar_kernel_implIN3c108BFloat16ES5_EEvRNS_18TensorIteratorBaseET0_EUlS5_E2_St5arrayIPcLm2EELi4E23TrivialOffsetCalculatorILi1EjESE_NS0_6memory15LoadWithoutCastENSF_16StoreWithoutCastEEEviT_S8_T2_T3_T4_T5_,@"STO_CUDA_ENTRY STV_DEFAULT"
_ZN2at6native27unrolled_elementwise_kernelIZNS0_50_GLOBAL__N__2680c7bb_12_PowKernel_cu_7dd49032_316829pow_tensor_scalar_kernel_implIN3c108BFloat16ES5_EEvRNS_18TensorIteratorBaseET0_EUlS5_E2_St5arrayIPcLm2EELi4E23TrivialOffsetCalculatorILi1EjESE_NS0_6memory15LoadWithoutCastENSF_16StoreWithoutCastEEEviT_S8_T2_T3_T4_T5_:
.text._ZN2at6native27unrolled_elementwise_kernelIZNS0_50_GLOBAL__N__2680c7bb_12_PowKernel_cu_7dd49032_316829pow_tensor_scalar_kernel_implIN3c108BFloat16ES5_EEvRNS_18TensorIteratorBaseET0_EUlS5_E2_St5arrayIPcLm2EELi4E23TrivialOffsetCalculatorILi1EjESE_NS0_6memory15LoadWithoutCastENSF_16StoreWithoutCastEEEviT_S8_T2_T3_T4_T5_:
[----:B------:R-:W-:Y:S01]  /*0000*/  LDC R1, c[0x0][0x28] ;  /* 0x00000a00ff017b82 */ /* 0x000fe20000000800 */
[----:B------:R-:W0:Y:S07]  /*0010*/  S2R R0, SR_CTAID.X ;  /* 0x0000000000007919 */ /* 0x000e2e0000002500 */
[----:B------:R-:W0:Y:S01]  /*0020*/  LDC R9, c[0x0][0x210] ;  /* 0x00008400ff097b82 */ /* 0x000e220000000800 */
[----:B------:R-:W-:Y:S01]  /*0030*/  PRMT R10, RZ, 0x7610, R10 ;  /* 0x00007610ff0a7816 */ /* 0x000fe2000000000a */
[----:B------:R-:W-:Y:S01]  /*0040*/  ULDC.64 UR4, c[0x0][0x208] ;  /* 0x0000820000047ab9 */ /* 0x000fe20000000a00 */
[----:B------:R-:W1:Y:S01]  /*0050*/  S2R R7, SR_TID.X ;  /* 0x0000000000077919 */ /* 0x000e620000002100 */
[----:B0-----:R-:W-:-:S02]  /*0060*/  IMAD R2, R0, -0x200, R9 ;  /* 0xfffffe0000027824 */ /* 0x001fc400078e0209 */
[----:B-1----:R-:W-:-:S03]  /*0070*/  IMAD.MOV.U32 R11, RZ, RZ, R7 ;  /* 0x000000ffff0b7224 */ /* 0x002fc600078e0007 */
[----:B------:R-:W-:-:S13]  /*0080*/  ISETP.GE.AND P0, PT, R7, R2, PT ;  /* 0x000000020700720c */ /* 0x000fda0003f06270 */
[----:B------:R-:W-:Y:S01]  /*0090*/  @!P0 IMAD R17, R0, 0x200, R11 ;  /* 0x0000020000118824 */ /* 0x000fe200078e020b */
[----:B------:R-:W-:Y:S01]  /*00a0*/  @!P0 IADD3 R11, R11, 0x80, RZ ;  /* 0x000000800b0b8810 */ /* 0x000fe20007ffe0ff */
[----:B------:R-:W0:Y:S03]  /*00b0*/  @!P0 LDC.64 R14, c[0x0][0x230] ;  /* 0x00008c00ff0e8b82 */ /* 0x000e260000000a00 */
[----:B------:R-:W-:-:S13]  /*00c0*/  ISETP.GE.AND P1, PT, R11, R2, PT ;  /* 0x000000020b00720c */ /* 0x000fda0003f26270 */
[----:B------:R-:W-:Y:S01]  /*00d0*/  @!P1 IMAD R19, R0, 0x200, R11 ;  /* 0x0000020000139824 */ /* 0x000fe200078e020b */
[----:B------:R-:W1:Y:S01]  /*00e0*/  @!P1 LDC.64 R12, c[0x0][0x230] ;  /* 0x00008c00ff0c9b82 */ /* 0x000e620000000a00 */
[----:B------:R-:W-:-:S05]  /*00f0*/  @!P1 VIADD R11, R11, 0x80 ;  /* 0x000000800b0b9836 */ /* 0x000fca0000000000 */
[----:B------:R-:W-:Y:S01]  /*0100*/  ISETP.GE.AND P3, PT, R11, R2, PT ;  /* 0x000000020b00720c */ /* 0x000fe20003f66270 */
[----:B0-----:R-:W-:-:S05]  /*0110*/  @!P0 IMAD.WIDE.U32 R14, R17, 0x2, R14 ;  /* 0x00000002110e8825 */ /* 0x001fca00078e000e */
[----:B------:R-:W2:Y:S07]  /*0120*/  @!P0 LDG.E.U16 R10, desc[UR4][R14.64] ;  /* 0x000000040e0a8981 */ /* 0x000eae000c1e1500 */
[----:B------:R-:W0:Y:S01]  /*0130*/  @!P3 LDC.64 R8, c[0x0][0x230] ;  /* 0x00008c00ff08bb82 */ /* 0x000e220000000a00 */
[----:B------:R-:W-:Y:S01]  /*0140*/  @!P3 LEA R17, R0, R11, 0x9 ;  /* 0x0000000b0011b211 */ /* 0x000fe200078e48ff */
[----:B------:R-:W-:-:S05]  /*0150*/  @!P3 VIADD R11, R11, 0x80 ;  /* 0x000000800b0bb836 */ /* 0x000fca0000000000 */
[----:B------:R-:W-:Y:S01]  /*0160*/  ISETP.GE.AND P2, PT, R11, R2, PT ;  /* 0x000000020b00720c */ /* 0x000fe20003f46270 */
[----:B-1----:R-:W-:Y:S01]  /*0170*/  @!P1 IMAD.WIDE.U32 R12, R19, 0x2, R12 ;  /* 0x00000002130c9825 */ /* 0x002fe200078e000c */
[----:B------:R-:W-:Y:S02]  /*0180*/  PRMT R18, RZ, 0x7610, R18 ;  /* 0x00007610ff127816 */ /* 0x000fe40000000012 */
[----:B------:R-:W-:-:S04]  /*0190*/  PRMT R19, RZ, 0x7610, R19 ;  /* 0x00007610ff137816 */ /* 0x000fc80000000013 */
[----:B------:R1:W3:Y:S01]  /*01a0*/  @!P1 LDG.E.U16 R18, desc[UR4][R12.64] ;  /* 0x000000040c129981 */ /* 0x0002e2000c1e1500 */
[----:B0-----:R-:W-:-:S04]  /*01b0*/  @!P3 IMAD.WIDE.U32 R16, R17, 0x2, R8 ;  /* 0x000000021110b825 */ /* 0x001fc800078e0008 */
[----:B------:R-:W0:Y:S01]  /*01c0*/  @!P2 LDC.64 R8, c[0x0][0x230] ;  /* 0x00008c00ff08ab82 */ /* 0x000e220000000a00 */
[----:B------:R-:W4:Y:S01]  /*01d0*/  @!P3 LDG.E.U16 R19, desc[UR4][R16.64] ;  /* 0x000000041013b981 */ /* 0x000f22000c1e1500 */
[----:B------:R-:W-:-:S04]  /*01e0*/  @!P2 IMAD R11, R0, 0x200, R11 ;  /* 0x00000200000ba824 */ /* 0x000fc800078e020b */
[----:B0-----:R-:W-:Y:S01]  /*01f0*/  @!P2 IMAD.WIDE.U32 R8, R11, 0x2, R8 ;  /* 0x000000020b08a825 */ /* 0x001fe200078e0008 */
[----:B------:R-:W-:-:S06]  /*0200*/  PRMT R11, RZ, 0x7610, R11 ;  /* 0x00007610ff0b7816 */ /* 0x000fcc000000000b */
[----:B------:R0:W5:Y:S01]  /*0210*/  @!P2 LDG.E.U16 R11, desc[UR4][R8.64] ;  /* 0x00000004080ba981 */ /* 0x000162000c1e1500 */
[----:B------:R-:W0:Y:S01]  /*0220*/  LDC.U16 R6, c[0x0][0x218] ;  /* 0x00008600ff067b82 */ /* 0x000e220000000400 */
[----:B-1----:R-:W-:-:S05]  /*0230*/  VIADD R13, R7, 0x100 ;  /* 0x00000100070d7836 */ /* 0x002fca0000000000 */
[----:B------:R-:W-:Y:S02]  /*0240*/  ISETP.GE.AND P3, PT, R13, R2, PT ;  /* 0x000000020d00720c */ /* 0x000fe40003f66270 */
[----:B------:R-:W-:-:S04]  /*0250*/  IADD3 R15, R7, 0x80, RZ ;  /* 0x00000080070f7810 */ /* 0x000fc80007ffe0ff */
[----:B------:R-:W-:Y:S02]  /*0260*/  ISETP.GE.AND P2, PT, R15, R2, PT ;  /* 0x000000020f00720c */ /* 0x000fe40003f46270 */
[----:B0-----:R-:W-:Y:S01]  /*0270*/  @!P0 SHF.L.U32 R8, R6, 0x10, RZ ;  /* 0x0000001006088819 */ /* 0x001fe200000006ff */
[----:B------:R-:W-:-:S10]  /*0280*/  VIADD R15, R7, 0x180 ;  /* 0x00000180070f7836 */ /* 0x000fd40000000000 */
[----:B------:R-:W-:Y:S02]  /*0290*/  @!P2 SHF.L.U32 R17, R6, 0x10, RZ ;  /* 0x000000100611a819 */ /* 0x000fe400000006ff */
[----:B------:R-:W-:Y:S01]  /*02a0*/  ISETP.GE.AND P1, PT, R15, R2, PT ;  /* 0x000000020f00720c */ /* 0x000fe20003f26270 */
[----:B------:R-:W-:Y:S02]  /*02b0*/  @!P0 IMAD R15, R0, 0x200, R7 ;  /* 0x00000200000f8824 */ /* 0x000fe400078e0207 */
[----:B------:R-:W-:Y:S01]  /*02c0*/  @!P3 IMAD.U32 R12, R6, 0x10000, RZ ;  /* 0x00010000060cb824 */ /* 0x000fe200078e00ff */
[----:B------:R-:W-:-:S04]  /*02d0*/  @!P0 IADD3 R7, R7, 0x80, RZ ;  /* 0x0000008007078810 */ /* 0x000fc80007ffe0ff */
[----:B------:R-:W-:Y:S01]  /*02e0*/  ISETP.GE.AND P4, PT, R7, R2, PT ;  /* 0x000000020700720c */ /* 0x000fe20003f86270 */
[----:B------:R-:W-:Y:S01]  /*02f0*/  BSSY B0, `(.L_x_565) ;  /* 0x0000021000007945 */ /* 0x000fe20003800000 */
[----:B--2---:R-:W-:-:S04]  /*0300*/  @!P0 IMAD.U32 R10, R10, 0x10000, RZ ;  /* 0x000100000a0a8824 */ /* 0x004fc800078e00ff */
[----:B------:R-:W0:Y:S02]  /*0310*/  @!P0 MUFU.LG2 R13, R10 ;  /* 0x0000000a000d8308 */ /* 0x000e240000000c00 */
[----:B0-----:R-:W-:Y:S02]  /*0320*/  @!P0 FMUL.FTZ R13, R8, R13 ;  /* 0x0000000d080d8220 */ /* 0x001fe40000410000 */
[----:B------:R-:W0:Y:S01]  /*0330*/  @!P0 LDC.64 R8, c[0x0][0x228] ;  /* 0x00008a00ff088b82 */ /* 0x000e220000000a00 */
[----:B---3--:R-:W-:-:S03]  /*0340*/  @!P2 SHF.L.U32 R18, R18, 0x10, RZ ;  /* 0x000000101212a819 */ /* 0x008fc600000006ff */
[----:B------:R-:W1:Y:S01]  /*0350*/  @!P0 MUFU.EX2 R13, R13 ;  /* 0x0000000d000d8308 */ /* 0x000e620000000800 */
[----:B----4-:R-:W-:-:S07]  /*0360*/  @!P3 IMAD.U32 R19, R19, 0x10000, RZ ;  /* 0x000100001313b824 */ /* 0x010fce00078e00ff */
[----:B------:R-:W2:Y:S08]  /*0370*/  @!P2 MUFU.LG2 R18, R18 ;  /* 0x000000120012a308 */ /* 0x000eb00000000c00 */
[----:B------:R-:W3:Y:S01]  /*0380*/  @!P3 MUFU.LG2 R19, R19 ;  /* 0x000000130013b308 */ /* 0x000ee20000000c00 */
[----:B-1----:R-:W-:Y:S01]  /*0390*/  @!P0 F2FP.BF16.F32.PACK_AB R5, RZ, R13 ;  /* 0x0000000dff05823e */ /* 0x002fe200000010ff */
[----:B0-----:R-:W-:-:S04]  /*03a0*/  @!P0 IMAD.WIDE.U32 R8, R15, 0x2, R8 ;  /* 0x000000020f088825 */ /* 0x001fc800078e0008 */
[----:B--2---:R-:W-:Y:S01]  /*03b0*/  @!P2 FMUL.FTZ R10, R17, R18 ;  /* 0x00000012110aa220 */ /* 0x004fe20000410000 */
[----:B------:R0:W-:Y:S01]  /*03c0*/  @!P0 STG.E.U16 desc[UR4][R8.64], R5 ;  /* 0x0000000508008986 */ /* 0x0001e2000c101504 */
[----:B---3--:R-:W-:-:S04]  /*03d0*/  @!P3 FMUL.FTZ R12, R12, R19 ;  /* 0x000000130c0cb220 */ /* 0x008fc80000410000 */
[----:B------:R-:W1:Y:S01]  /*03e0*/  @!P2 MUFU.EX2 R10, R10 ;  /* 0x0000000a000aa308 */ /* 0x000e620000000800 */
[----:B-----5:R-:W-:-:S07]  /*03f0*/  @!P1 SHF.L.U32 R11, R11, 0x10, RZ ;  /* 0x000000100b0b9819 */ /* 0x020fce00000006ff */
[----:B------:R-:W2:Y:S08]  /*0400*/  @!P3 MUFU.EX2 R12, R12 ;  /* 0x0000000c000cb308 */ /* 0x000eb00000000800 */
[----:B------:R-:W3:Y:S01]  /*0410*/  @!P1 MUFU.LG2 R11, R11 ;  /* 0x0000000b000b9308 */ /* 0x000ee20000000c00 */
[----:B-1----:R-:W-:Y:S02]  /*0420*/  @!P2 F2FP.BF16.F32.PACK_AB R4, RZ, R10 ;  /* 0x0000000aff04a23e */ /* 0x002fe400000010ff */
[----:B--2---:R-:W-:Y:S01]  /*0430*/  @!P3 F2FP.BF16.F32.PACK_AB R3, RZ, R12 ;  /* 0x0000000cff03b23e */ /* 0x004fe200000010ff */
[----:B0-----:R-:W-:Y:S06]  /*0440*/  @P4 BRA `(.L_x_566) ;  /* 0x00000000002c4947 */ /* 0x001fec0003800000 */
[----:B------:R-:W0:Y:S01]  /*0450*/  LDC.64 R8, c[0x0][0x228] ;  /* 0x00008a00ff087b82 */ /* 0x000e220000000a00 */
[----:B------:R-:W-:Y:S01]  /*0460*/  IMAD R5, R0, 0x200, R7 ;  /* 0x0000020000057824 */ /* 0x000fe200078e0207 */
[----:B------:R-:W-:Y:S02]  /*0470*/  IADD3 R7, R7, 0x80, RZ ;  /* 0x0000008007077810 */ /* 0x000fe40007ffe0ff */
[----:B------:R-:W-:Y:S02]  /*0480*/  PRMT R10, R4, 0x7610, R10 ;  /* 0x00007610040a7816 */ /* 0x000fe4000000000a */
[----:B------:R-:W-:-:S13]  /*0490*/  ISETP.GE.AND P0, PT, R7, R2, PT ;  /* 0x000000020700720c */ /* 0x000fda0003f06270 */
[----:B------:R-:W-:Y:S01]  /*04a0*/  @!P0 IMAD R13, R0, 0x200, R7 ;  /* 0x00000200000d8824 */ /* 0x000fe200078e0207 */
[----:B------:R-:W-:Y:S01]  /*04b0*/  @!P0 IADD3 R7, R7, 0x80, RZ ;  /* 0x0000008007078810 */ /* 0x000fe20007ffe0ff */
[----:B0-----:R-:W-:-:S04]  /*04c0*/  IMAD.WIDE.U32 R4, R5, 0x2, R8 ;  /* 0x0000000205047825 */ /* 0x001fc800078e0008 */
[----:B------:R-:W-:Y:S01]  /*04d0*/  @!P0 IMAD.WIDE.U32 R8, R13, 0x2, R8 ;  /* 0x000000020d088825 */ /* 0x000fe200078e0008 */
[----:B------:R0:W-:Y:S04]  /*04e0*/  STG.E.U16 desc[UR4][R4.64], R10 ;  /* 0x0000000a04007986 */ /* 0x0001e8000c101504 */
[----:B------:R0:W-:Y:S02]  /*04f0*/  @!P0 STG.E.U16 desc[UR4][R8.64], R3 ;  /* 0x0000000308008986 */ /* 0x0001e4000c101504 */
.L_x_566:
[----:B------:R-:W-:Y:S05]  /*0500*/  BSYNC B0 ;  /* 0x0000000000007941 */ /* 0x000fea0003800000 */
.L_x_565:
[----:B------:R-:W-:Y:S01]  /*0510*/  ISETP.GE.AND P0, PT, R7, R2, PT ;  /* 0x000000020700720c */ /* 0x000fe20003f06270 */
[----:B------:R-:W-:-:S04]  /*0520*/  @!P1 IMAD.U32 R6, R6, 0x10000, RZ ;  /* 0x0001000006069824 */ /* 0x000fc800078e00ff */
[----:B---3--:R-:W-:-:S08]  /*0530*/  @!P1 FMUL.FTZ R11, R6, R11 ;  /* 0x0000000b060b9220 */ /* 0x008fd00000410000 */
[----:B------:R-:W-:Y:S05]  /*0540*/  @P0 EXIT ;  /* 0x000000000000094d */ /* 0x000fea0003800000 */
[----:B0-----:R-:W0:Y:S01]  /*0550*/  LDC.64 R2, c[0x0][0x228] ;  /* 0x00008a00ff027b82 */ /* 0x001e220000000a00 */
[----:B------:R-:W1:Y:S01]  /*0560*/  @!P1 MUFU.EX2 R11, R11 ;  /* 0x0000000b000b9308 */ /* 0x000e620000000800 */
[----:B------:R-:W-:Y:S02]  /*0570*/  LEA R7, R0, R7, 0x9 ;  /* 0x0000000700077211 */ /* 0x000fe400078e48ff */
[----:B-1----:R-:W-:-:S03]  /*0580*/  @!P1 F2FP.BF16.F32.PACK_AB R4, RZ, R11 ;  /* 0x0000000bff04923e */ /* 0x002fc600000010ff */
[----:B0-----:R-:W-:-:S05]  /*0590*/  IMAD.WIDE.U32 R2, R7, 0x2, R2 ;  /* 0x0000000207027825 */ /* 0x001fca00078e0002 */
[----:B------:R-:W-:Y:S01]  /*05a0*/  STG.E.U16 desc[UR4][R2.64], R4 ;  /* 0x0000000402007986 */ /* 0x000fe2000c101504 */
[----:B------:R-:W-:Y:S05]  /*05b0*/  EXIT ;  /* 0x000000000000794d */ /* 0x000fea0003800000 */
.L_x_567:
        /* <DEDUP_REMOVED lines=12> */
.L_x_71571:


//--------------------- .text._ZN2at6native29vectorized_elementwise_kernelILi2EZNS0_50_GLOBAL__N__2680c7bb_12_PowKernel_cu_7dd49032_316829pow_tensor_scalar_kernel_implIN3c108BFloat16ES5_EEvRNS_18TensorIteratorBaseET0_EUlS5_E2_St5arrayIPcLm2EEEEviS8_T1_ --------------------------
	.section	.text._ZN2at6native29vectorized_elementwise_kernelILi2EZNS0_50_GLOBAL__N__2680c7bb_12_PowKernel_cu_7dd49032_316829pow_tensor_scalar_kernel_implIN3c108BFloat16ES5_EEvRNS_18TensorIteratorBaseET0_EUlS5_E2_St5arrayIPcLm2EEEEviS8_T1_,"ax",@progbits
	.align	128
        .global         _ZN2at6native29vectorized_elementwise_kernelILi2EZNS0_50_GLOBAL__N__2680c7bb_12_PowKernel_cu_7dd49032_316829pow_tensor_scalar_kernel_implIN3c108BFloat16ES5_EEvRNS_18TensorIteratorBaseET0_EUlS5_E2_St5arrayIPcLm2EEEEviS8_T1_
        .type           _ZN2at6native29vectorized_elementwise_kernelILi2EZNS0_50_GLOBAL__N__2680c7bb_12_PowKernel_cu_7dd49032_316829pow_tensor_scalar_kernel_implIN3c108BFloat16ES5_EEvRNS_18TensorIteratorBaseET0_EUlS5_E2_St5arrayIPcLm2EEEEviS8_T1_,@function
        .size           _ZN2at6native29vectorized_elementwise_kernelILi2EZNS0_50_GLOBAL__N__2680c7bb_12_PowKernel_cu_7dd49032_316829pow_tensor_scalar_kernel_implIN3c108BFloat16ES5_EEvRNS_18TensorIteratorBaseET0_EUlS5_E2_St5arrayIPcLm2EEEEviS8_T1_,(.L_x_71572 - _ZN2at6native29vectorized_elementwise_kernelILi2EZNS0_50_GLOBAL__N__2680c7bb_12_PowKernel_cu_7dd49032_316829pow_tensor_scalar_kernel_implIN3c108BFloat16ES5_EEvRNS_18TensorIteratorBaseET0_EUlS5_E2_St5arrayIPcLm2EEEEviS8_T1_)
        .other          _ZN2at6native29vectorized_elementwise_kernelILi2EZNS0_50_GLOBAL__N__2680c7bb_12_PowKernel_cu_7dd49032_316829pow_tensor_scalar_kernel_implIN3c108BFloat16ES5_EEvRNS_18TensorIteratorBaseET0_EUlS5_E2_St5arrayIPcLm2EEEEviS8_T1_,@"STO_CUDA_ENTRY STV_DEFAULT"
_ZN2at6native29vectorized_elementwise_kernelILi2EZNS0_50_GLOBAL__N__2680c7bb_12_PowKernel_cu_7dd49032_316829pow_tensor_scalar_kernel_implIN3c108BFloat16ES5_EEvRNS_18TensorIteratorBaseET0_EUlS5_E2_St5arrayIPcLm2EEEEviS8_T1_:
.text._ZN2at6native29vectorized_elementwise_kernelILi2EZNS0_50_GLOBAL__N__2680c7bb_12_PowKernel_cu_7dd49032_316829pow_tensor_scalar_kernel_implIN3c108BFloat16ES5_EEvRNS_18TensorIteratorBaseET0_EUlS5_E2_St5arrayIPcLm2EEEEviS8_T1_:
[----:B------:R-:W-:Y:S01]  /*0000*/  LDC R1, c[0x0][0x28] ;  /* 0x00000a00ff017b82 */ /* 0x000fe20000000800 */
[----:B------:R-:W0:Y:S01]  /*0010*/  S2R R0, SR_CTAID.X ;  /* 0x0000000000007919 */ /* 0x000e220000002500 */
[----:B------:R-:W-:-:S06]  /*0020*/  ULDC UR4, c[0x0][0x210] ;  /* 0x0000840000047ab9 */ /* 0x000fcc0000000800 */
[----:B------:R-:W1:Y:S01]  /*0030*/  LDC.U16 R5, c[0x0][0x218] ;  /* 0x00008600ff057b82 */ /* 0x000e620000000400 */
[----:B0-----:R-:W-:-:S05]  /*0040*/  IMAD.SHL.U32 R0, R0, 0x400, RZ ;  /* 0x0000040000007824 */ /* 0x001fca00078e00ff */
[----:B------:R-:W-:Y:S01]  /*0050*/  IADD3 R2, -R0, UR4, RZ ;  /* 0x0000000400027c10 */ /* 0x000fe2000fffe1ff */
[----:B------:R-:W-:-:S03]  /*0060*/  ULDC.64 UR4, c[0x0][0x208] ;  /* 0x0000820000047ab9 */ /* 0x000fc60000000a00 */
[----:B------:R-:W-:-:S13]  /*0070*/  ISETP.GE.U32.AND P0, PT, R2, 0x400, PT ;  /* 0x000004000200780c */ /* 0x000fda0003f06070 */
[----:B------:R-:W-:Y:S05]  /*0080*/  @!P0 BRA `(.L_x_568) ;  /* 0x0000000000e48947 */ /* 0x000fea0003800000 */
[----:B------:R-:W0:Y:S01]  /*0090*/  S2R R2, SR_TID.X ;  /* 0x0000000000027919 */ /* 0x000e220000002100 */
[----:B------:R-:W2:Y:S02]  /*00a0*/  LDC.64 R6, c[0x0][0x230] ;  /* 0x00008c00ff067b82 */ /* 0x000ea40000000a00 */
[----:B--2---:R-:W-:-:S04]  /*00b0*/  IMAD.WIDE R6, R0, 0x2, R6 ;  /* 0x0000000200067825 */ /* 0x004fc800078e0206 */
[----:B0-----:R-:W-:-:S05]  /*00c0*/  IMAD.WIDE.U32 R6, R2, 0x4, R6 ;  /* 0x0000000402067825 */ /* 0x001fca00078e0006 */
[----:B------:R-:W2:Y:S04]  /*00d0*/  LDG.E R3, desc[UR4][R6.64] ;  /* 0x0000000406037981 */ /* 0x000ea8000c1e1900 */
[----:B------:R-:W3:Y:S04]  /*00e0*/  LDG.E R11, desc[UR4][R6.64+0x200] ;  /* 0x00020004060b7981 */ /* 0x000ee8000c1e1900 */
[----:B------:R-:W4:Y:S04]  /*00f0*/  LDG.E R12, desc[UR4][R6.64+0x400] ;  /* 0x00040004060c7981 */ /* 0x000f28000c1e1900 */
[----:B------:R1:W5:Y:S02]  /*0100*/  LDG.E R16, desc[UR4][R6.64+0x600] ;  /* 0x0006000406107981 */ /* 0x000364000c1e1900 */
[----:B-1----:R-:W-:Y:S01]  /*0110*/  SHF.L.U32 R7, R5, 0x10, RZ ;  /* 0x0000001005077819 */ /* 0x002fe200000006ff */
[C---:B--2---:R-:W-:Y:S01]  /*0120*/  IMAD.U32 R4, R3.reuse, 0x10000, RZ ;  /* 0x0001000003047824 */ /* 0x044fe200078e00ff */
[----:B------:R-:W-:-:S02]  /*0130*/  PRMT R3, R3, 0x7632, R3 ;  /* 0x0000763203037816 */ /* 0x000fc40000000003 */
[----:B---3--:R-:W-:Y:S02]  /*0140*/  SHF.L.U32 R9, R11, 0x10, RZ ;  /* 0x000000100b097819 */ /* 0x008fe400000006ff */
[----:B------:R-:W-:Y:S01]  /*0150*/  SHF.L.U32 R8, R3, 0x10, RZ ;  /* 0x0000001003087819 */ /* 0x000fe200000006ff */
[----:B------:R-:W0:Y:S01]  /*0160*/  MUFU.LG2 R4, R4 ;  /* 0x0000000400047308 */ /* 0x000e220000000c00 */
[----:B------:R-:W-:Y:S01]  /*0170*/  PRMT R3, R11, 0x7632, R3 ;  /* 0x000076320b037816 */ /* 0x000fe20000000003 */
[----:B----4-:R-:W-:Y:S02]  /*0180*/  IMAD.U32 R13, R12, 0x10000, RZ ;  /* 0x000100000c0d7824 */ /* 0x010fe400078e00ff */
[----:B-----5:R-:W-:Y:S02]  /*0190*/  IMAD.U32 R15, R16, 0x10000, RZ ;  /* 0x00010000100f7824 */ /* 0x020fe400078e00ff */
[----:B------:R-:W-:Y:S01]  /*01a0*/  IMAD.U32 R11, R3, 0x10000, RZ ;  /* 0x00010000030b7824 */ /* 0x000fe200078e00ff */
[----:B------:R-:W-:Y:S01]  /*01b0*/  PRMT R3, R12, 0x7632, R3 ;  /* 0x000076320c037816 */ /* 0x000fe20000000003 */
[----:B------:R1:W2:Y:S08]  /*01c0*/  MUFU.LG2 R10, R9 ;  /* 0x00000009000a7308 */ /* 0x0002b00000000c00 */
[----:B------:R-:W3:Y:S01]  /*01d0*/  MUFU.LG2 R14, R13 ;  /* 0x0000000d000e7308 */ /* 0x000ee20000000c00 */
[----:B-1----:R-:W-:Y:S01]  /*01e0*/  IMAD.U32 R9, R3, 0x10000, RZ ;  /* 0x0001000003097824 */ /* 0x002fe200078e00ff */
[----:B------:R-:W-:-:S05]  /*01f0*/  PRMT R3, R16, 0x7632, R3 ;  /* 0x0000763210037816 */ /* 0x000fca0000000003 */
[----:B------:R-:W-:Y:S01]  /*0200*/  IMAD.U32 R5, R3, 0x10000, RZ ;  /* 0x0001000003057824 */ /* 0x000fe200078e00ff */
[----:B------:R-:W1:Y:S01]  /*0210*/  MUFU.LG2 R18, R15 ;  /* 0x0000000f00127308 */ /* 0x000e620000000c00 */
[C---:B0-----:R-:W-:Y:S01]  /*0220*/  FMUL.FTZ R3, R7.reuse, R4 ;  /* 0x0000000407037220 */ /* 0x041fe20000410000 */
[----:B--2---:R-:W-:-:S06]  /*0230*/  FMUL.FTZ R6, R7, R10 ;  /* 0x0000000a07067220 */ /* 0x004fcc0000410000 */
[----:B------:R-:W0:Y:S01]  /*0240*/  MUFU.LG2 R8, R8 ;  /* 0x0000000800087308 */ /* 0x000e220000000c00 */
[----:B---3--:R-:W-:-:S07]  /*0250*/  FMUL.FTZ R14, R7, R14 ;  /* 0x0000000e070e7220 */ /* 0x008fce0000410000 */
[----:B------:R-:W2:Y:S01]  /*0260*/  MUFU.LG2 R12, R11 ;  /* 0x0000000b000c7308 */ /* 0x000ea20000000c00 */
[----:B-1----:R-:W-:-:S07]  /*0270*/  FMUL.FTZ R18, R7, R18 ;  /* 0x0000001207127220 */ /* 0x002fce0000410000 */
[----:B------:R-:W1:Y:S01]  /*0280*/  MUFU.LG2 R16, R9 ;  /* 0x0000000900107308 */ /* 0x000e620000000c00 */
[----:B0-----:R-:W-:-:S07]  /*0290*/  FMUL.FTZ R8, R7, R8 ;  /* 0x0000000807087220 */ /* 0x001fce0000410000 */
[----:B------:R0:W3:Y:S01]  /*02a0*/  MUFU.LG2 R20, R5 ;  /* 0x0000000500147308 */ /* 0x0000e20000000c00 */
[----:B--2---:R-:W-:-:S07]  /*02b0*/  FMUL.FTZ R12, R7, R12 ;  /* 0x0000000c070c7220 */ /* 0x004fce0000410000 */
[----:B------:R-:W-:Y:S01]  /*02c0*/  MUFU.EX2 R3, R3 ;  /* 0x0000000300037308 */ /* 0x000fe20000000800 */
[----:B0-----:R-:W0:Y:S01]  /*02d0*/  LDC.64 R4, c[0x0][0x228] ;  /* 0x00008a00ff047b82 */ /* 0x001e220000000a00 */
[----:B-1----:R-:W-:-:S06]  /*02e0*/  FMUL.FTZ R16, R7, R16 ;  /* 0x0000001007107220 */ /* 0x002fcc0000410000 */
[----:B------:R-:W-:Y:S01]  /*02f0*/  MUFU.EX2 R6, R6 ;  /* 0x0000000600067308 */ /* 0x000fe20000000800 */
[----:B---3--:R-:W-:-:S07]  /*0300*/  FMUL.FTZ R20, R7, R20 ;  /* 0x0000001407147220 */ /* 0x008fce0000410000 */
[----:B------:R-:W-:Y:S08]  /*0310*/  MUFU.EX2 R14, R14 ;  /* 0x0000000e000e7308 */ /* 0x000ff00000000800 */
[----:B------:R-:W-:Y:S01]  /*0320*/  MUFU.EX2 R18, R18 ;  /* 0x0000001200127308 */ /* 0x000fe20000000800 */
[----:B0-----:R-:W-:-:S04]  /*0330*/  IMAD.WIDE.U32 R4, R0, 0x2, R4 ;  /* 0x0000000200047825 */ /* 0x001fc800078e0004 */
[----:B------:R-:W-:-:S03]  /*0340*/  IMAD.WIDE R4, R2, 0x4, R4 ;  /* 0x0000000402047825 */ /* 0x000fc600078e0204 */
[----:B------:R-:W0:Y:S08]  /*0350*/  MUFU.EX2 R8, R8 ;  /* 0x0000000800087308 */ /* 0x000e300000000800 */
[----:B------:R-:W1:Y:S08]  /*0360*/  MUFU.EX2 R9, R12 ;  /* 0x0000000c00097308 */ /* 0x000e700000000800 */
[----:B------:R-:W2:Y:S01]  /*0370*/  MUFU.EX2 R11, R16 ;  /* 0x00000010000b7308 */ /* 0x000ea20000000800 */
[----:B0-----:R-:W-:-:S05]  /*0380*/  F2FP.BF16.F32.PACK_AB R3, R8, R3 ;  /* 0x000000030803723e */ /* 0x001fca00000010ff */
[----:B------:R-:W-:Y:S02]  /*0390*/  STG.E desc[UR4][R4.64], R3 ;  /* 0x0000000304007986 */ /* 0x000fe4000c101904 */
[----:B------:R-:W0:Y:S01]  /*03a0*/  MUFU.EX2 R7, R20 ;  /* 0x0000001400077308 */ /* 0x000e220000000800 */
[----:B-1----:R-:W-:-:S05]  /*03b0*/  F2FP.BF16.F32.PACK_AB R9, R9, R6 ;  /* 0x000000060909723e */ /* 0x002fca00000010ff */
[----:B------:R-:W-:Y:S01]  /*03c0*/  STG.E desc[UR4][R4.64+0x200], R9 ;  /* 0x0002000904007986 */ /* 0x000fe2000c101904 */
[----:B--2---:R-:W-:-:S05]  /*03d0*/  F2FP.BF16.F32.PACK_AB R11, R11, R14 ;  /* 0x0000000e0b0b723e */ /* 0x004fca00000010ff */
[----:B------:R-:W-:Y:S01]  /*03e0*/  STG.E desc[UR4][R4.64+0x400], R11 ;  /* 0x0004000b04007986 */ /* 0x000fe2000c101904 */
[----:B0-----:R-:W-:-:S05]  /*03f0*/  F2FP.BF16.F32.PACK_AB R7, R7, R18 ;  /* 0x000000120707723e */ /* 0x001fca00000010ff */
[----:B------:R-:W-:Y:S01]  /*0400*/  STG.E desc[UR4][R4.64+0x600], R7 ;  /* 0x0006000704007986 */ /* 0x000fe2000c101904 */
[----:B------:R-:W-:Y:S05]  /*0410*/  EXIT ;  /* 0x000000000000794d */ /* 0x000fea0003800000 */
.L_x_568:
[----:B------:R-:W0:Y:S01]  /*0420*/  S2R R11, SR_TID.X ;  /* 0x00000000000b7919 */ /* 0x000e220000002100 */
[----:B------:R-:W-:Y:S02]  /*0430*/  PRMT R21, RZ, 0x7610, R21 ;  /* 0x00007610ff157816 */ /* 0x000fe40000000015 */
[----:B0-----:R-:W-:Y:S01]  /*0440*/  ISETP.GE.AND P0, PT, R11, R2, PT ;  /* 0x000000020b00720c */ /* 0x001fe20003f06270 */
[----:B------:R-:W-:-:S12]  /*0450*/  IMAD.MOV.U32 R25, RZ, RZ, R11 ;  /* 0x000000ffff197224 */ /* 0x000fd800078e000b */
[----:B------:R-:W-:Y:S01]  /*0460*/  @!P0 IADD3 R3, R0, R25, RZ ;  /* 0x0000001900038210 */ /* 0x000fe20007ffe0ff */
[----:B------:R-:W-:Y:S01]  /*0470*/  @!P0 VIADD R25, R25, 0x80 ;  /* 0x0000008019198836 */ /* 0x000fe20000000000 */
[----:B------:R-:W0:Y:S04]  /*0480*/  @!P0 LDC.64 R16, c[0x0][0x230] ;  /* 0x00008c00ff108b82 */ /* 0x000e280000000a00 */
[----:B------:R-:W-:-:S13]  /*0490*/  ISETP.GE.AND P3, PT, R25, R2, PT ;  /* 0x000000021900720c */ /* 0x000fda0003f66270 */
[C---:B------:R-:W-:Y:S01]  /*04a0*/  @!P3 IMAD.IADD R18, R0.reuse, 0x1, R25 ;  /* 0x000000010012b824 */ /* 0x040fe200078e0219 */
[----:B------:R-:W-:Y:S01]  /*04b0*/  @!P3 IADD3 R25, R25, 0x80, RZ ;  /* 0x000000801919b810 */ /* 0x000fe20007ffe0ff */
[----:B------:R-:W2:Y:S03]  /*04c0*/  @!P3 LDC.64 R26, c[0x0][0x230] ;  /* 0x00008c00ff1abb82 */ /* 0x000ea60000000a00 */
[----:B------:R-:W-:Y:S01]  /*04d0*/  ISETP.GE.AND P4, PT, R25, R2, PT ;  /* 0x000000021900720c */ /* 0x000fe20003f86270 */
[----:B0-----:R-:W-:Y:S01]  /*04e0*/  @!P0 IMAD.WIDE.U32 R16, R3, 0x2, R16 ;  /* 0x0000000203108825 */ /* 0x001fe200078e0010 */
[----:B------:R-:W-:Y:S02]  /*04f0*/  PRMT R22, RZ, 0x7610, R22 ;  /* 0x00007610ff167816 */ /* 0x000fe40000000016 */
[----:B------:R-:W-:Y:S02]  /*0500*/  PRMT R20, RZ, 0x7610, R20 ;  /* 0x00007610ff147816 */ /* 0x000fe40000000014 */
[----:B------:R0:W3:Y:S07]  /*0510*/  @!P0 LDG.E.U16 R21, desc[UR4][R16.64] ;  /* 0x0000000410158981 */ /* 0x0000ee000c1e1500 */
[----:B------:R-:W-:Y:S01]  /*0520*/  @!P4 IMAD.IADD R29, R0, 0x1, R25 ;  /* 0x00000001001dc824 */ /* 0x000fe200078e0219 */
[----:B------:R-:W4:Y:S01]  /*0530*/  @!P4 LDC.64 R12, c[0x0][0x230] ;  /* 0x00008c00ff0ccb82 */ /* 0x000f220000000a00 */
[----:B------:R-:W-:-:S05]  /*0540*/  @!P4 VIADD R25, R25, 0x80 ;  /* 0x000000801919c836 */ /* 0x000fca0000000000 */
[----:B------:R-:W-:-:S13]  /*0550*/  ISETP.GE.AND P5, PT, R25, R2, PT ;  /* 0x000000021900720c */ /* 0x000fda0003fa6270 */
[----:B------:R-:W-:Y:S01]  /*0560*/  @!P5 IADD3 R3, R0, R25, RZ ;  /* 0x000000190003d210 */ /* 0x000fe20007ffe0ff */
[----:B------:R-:W-:Y:S01]  /*0570*/  @!P5 VIADD R25, R25, 0x80 ;  /* 0x000000801919d836 */ /* 0x000fe20000000000 */
[----:B------:R-:W5:Y:S04]  /*0580*/  @!P5 LDC.64 R14, c[0x0][0x230] ;  /* 0x00008c00ff0edb82 */ /* 0x000f680000000a00 */
[----:B------:R-:W-:-:S13]  /*0590*/  ISETP.GE.AND P1, PT, R25, R2, PT ;  /* 0x000000021900720c */ /* 0x000fda0003f26270 */
[----:B------:R-:W-:Y:S01]  /*05a0*/  @!P1 IMAD.IADD R19, R0, 0x1, R25 ;  /* 0x0000000100139824 */ /* 0x000fe200078e0219 */
[----:B------:R-:W-:Y:S01]  /*05b0*/  @!P1 IADD3 R25, R25, 0x80, RZ ;  /* 0x0000008019199810 */ /* 0x000fe20007ffe0ff */
[----:B----4-:R-:W-:Y:S01]  /*05c0*/  @!P4 IMAD.WIDE.U32 R12, R29, 0x2, R12 ;  /* 0x000000021d0cc825 */ /* 0x010fe200078e000c */
[----:B0-----:R-:W0:Y:S02]  /*05d0*/  @!P1 LDC.64 R16, c[0x0][0x230] ;  /* 0x00008c00ff109b82 */ /* 0x001e240000000a00 */
[C---:B------:R-:W-:Y:S01]  /*05e0*/  ISETP.GE.AND P2, PT, R25.reuse, R2, PT ;  /* 0x000000021900720c */ /* 0x040fe20003f46270 */
[----:B--2---:R-:W-:Y:S01]  /*05f0*/  @!P3 IMAD.WIDE.U32 R26, R18, 0x2, R26 ;  /* 0x00000002121ab825 */ /* 0x004fe200078e001a */
[----:B------:R2:W4:Y:S04]  /*0600*/  @!P4 LDG.E.U16 R22, desc[UR4][R12.64] ;  /* 0x000000040c16c981 */ /* 0x000528000c1e1500 */
[----:B------:R1:W4:Y:S07]  /*0610*/  @!P3 LDG.E.U16 R20, desc[UR4][R26.64] ;  /* 0x000000041a14b981 */ /* 0x00032e000c1e1500 */
[----:B------:R-:W-:Y:S01]  /*0620*/  @!P2 IMAD.IADD R29, R0, 0x1, R25 ;  /* 0x00000001001da824 */ /* 0x000fe200078e0219 */
[----:B--2---:R-:W2:Y:S01]  /*0630*/  @!P2 LDC.64 R12, c[0x0][0x230] ;  /* 0x00008c00ff0cab82 */ /* 0x004ea20000000a00 */
[----:B------:R-:W-:-:S05]  /*0640*/  @!P2 VIADD R25, R25, 0x80 ;  /* 0x000000801919a836 */ /* 0x000fca0000000000 */
[----:B------:R-:W-:Y:S01]  /*0650*/  ISETP.GE.AND P4, PT, R25, R2, PT ;  /* 0x000000021900720c */ /* 0x000fe20003f86270 */
[----:B-----5:R-:W-:Y:S01]  /*0660*/  @!P5 IMAD.WIDE.U32 R14, R3, 0x2, R14 ;  /* 0x00000002030ed825 */ /* 0x020fe200078e000e */
[----:B------:R-:W-:-:S06]  /*0670*/  PRMT R3, RZ, 0x7610, R3 ;  /* 0x00007610ff037816 */ /* 0x000fcc0000000003 */
[----:B------:R5:W4:Y:S05]  /*0680*/  @!P5 LDG.E.U16 R3, desc[UR4][R14.64] ;  /* 0x000000040e03d981 */ /* 0x000b2a000c1e1500 */
[----:B-1----:R-:W-:Y:S01]  /*0690*/  @!P4 IADD3 R27, R0, R25, RZ ;  /* 0x00000019001bc210 */ /* 0x002fe20007ffe0ff */
[----:B------:R-:W-:Y:S02]  /*06a0*/  @!P4 VIADD R25, R25, 0x80 ;  /* 0x000000801919c836 */ /* 0x000fe40000000000 */
[----:B0-----:R-:W-:Y:S01]  /*06b0*/  @!P1 IMAD.WIDE.U32 R16, R19, 0x2, R16 ;  /* 0x0000000213109825 */ /* 0x001fe200078e0010 */
[----:B-----5:R-:W0:Y:S02]  /*06c0*/  @!P4 LDC.64 R14, c[0x0][0x230] ;  /* 0x00008c00ff0ecb82 */ /* 0x020e240000000a00 */
[----:B------:R-:W-:-:S02]  /*06d0*/  ISETP.GE.AND P3, PT, R25, R2, PT ;  /* 0x000000021900720c */ /* 0x000fc40003f66270 */
[----:B------:R-:W-:-:S06]  /*06e0*/  PRMT R24, RZ, 0x7610, R24 ;  /* 0x00007610ff187816 */ /* 0x000fcc0000000018 */
[----:B------:R-:W5:Y:S05]  /*06f0*/  @!P1 LDG.E.U16 R24, desc[UR4][R16.64] ;  /* 0x0000000410189981 */ /* 0x000f6a000c1e1500 */
[----:B------:R-:W1:Y:S01]  /*0700*/  @!P3 LDC.64 R18, c[0x0][0x230] ;  /* 0x00008c00ff12bb82 */ /* 0x000e620000000a00 */
[----:B------:R-:W-:Y:S01]  /*0710*/  @!P3 IMAD.IADD R25, R0, 0x1, R25 ;  /* 0x000000010019b824 */ /* 0x000fe200078e0219 */
[----:B------:R-:W-:Y:S01]  /*0720*/  PRMT R26, RZ, 0x7610, R26 ;  /* 0x00007610ff1a7816 */ /* 0x000fe2000000001a */
[----:B--2---:R-:W-:-:S05]  /*0730*/  @!P2 IMAD.WIDE.U32 R12, R29, 0x2, R12 ;  /* 0x000000021d0ca825 */ /* 0x004fca00078e000c */
[----:B------:R2:W5:Y:S01]  /*0740*/  @!P2 LDG.E.U16 R26, desc[UR4][R12.64] ;  /* 0x000000040c1aa981 */ /* 0x000562000c1e1500 */
[----:B0-----:R-:W-:Y:S01]  /*0750*/  @!P4 IMAD.WIDE.U32 R14, R27, 0x2, R14 ;  /* 0x000000021b0ec825 */ /* 0x001fe200078e000e */
[----:B------:R-:W-:-:S06]  /*0760*/  PRMT R27, RZ, 0x7610, R27 ;  /* 0x00007610ff1b7816 */ /* 0x000fcc000000001b */
[----:B------:R0:W5:Y:S01]  /*0770*/  @!P4 LDG.E.U16 R27, desc[UR4][R14.64] ;  /* 0x000000040e1bc981 */ /* 0x000162000c1e1500 */
[----:B-1----:R-:W-:Y:S01]  /*0780*/  @!P3 IMAD.WIDE.U32 R18, R25, 0x2, R18 ;  /* 0x000000021912b825 */ /* 0x002fe200078e0012 */
[----:B------:R-:W-:-:S06]  /*0790*/  PRMT R25, RZ, 0x7610, R25 ;  /* 0x00007610ff197816 */ /* 0x000fcc0000000019 */
[----:B------:R1:W5:Y:S01]  /*07a0*/  @!P3 LDG.E.U16 R25, desc[UR4][R18.64] ;  /* 0x000000041219b981 */ /* 0x000362000c1e1500 */
[----:B--2---:R-:W-:-:S05]  /*07b0*/  VIADD R13, R11, 0x80 ;  /* 0x000000800b0d7836 */ /* 0x004fca0000000000 */
[----:B------:R-:W-:Y:S02]  /*07c0*/  ISETP.GE.AND P5, PT, R13, R2, PT ;  /* 0x000000020d00720c */ /* 0x000fe40003fa6270 */
[----:B------:R-:W-:-:S04]  /*07d0*/  IADD3 R13, R11, 0x100, RZ ;  /* 0x000001000b0d7810 */ /* 0x000fc80007ffe0ff */
[----:B------:R-:W-:Y:S01]  /*07e0*/  ISETP.GE.AND P1, PT, R13, R2, PT ;  /* 0x000000020d00720c */ /* 0x000fe20003f26270 */
[----:B------:R-:W-:-:S05]  /*07f0*/  VIADD R13, R11, 0x180 ;  /* 0x000001800b0d7836 */ /* 0x000fca0000000000 */
[----:B------:R-:W-:Y:S01]  /*0800*/  ISETP.GE.AND P2, PT, R13, R2, PT ;  /* 0x000000020d00720c */ /* 0x000fe20003f46270 */
[----:B------:R-:W-:Y:S02]  /*0810*/  @!P0 IMAD.U32 R12, R5, 0x10000, RZ ;  /* 0x00010000050c8824 */ /* 0x000fe400078e00ff */
[----:B0-----:R-:W-:-:S05]  /*0820*/  VIADD R15, R11, 0x200 ;  /* 0x000002000b0f7836 */ /* 0x001fca0000000000 */
[----:B------:R-:W-:-:S05]  /*0830*/  ISETP.GE.AND P3, PT, R15, R2, PT ;  /* 0x000000020f00720c */ /* 0x000fca0003f66270 */
[----:B------:R-:W-:Y:S01]  /*0840*/  @!P2 SHF.L.U32 R16, R5, 0x10, RZ ;  /* 0x000000100510a819 */ /* 0x000fe200000006ff */
[----:B------:R-:W-:-:S05]  /*0850*/  VIADD R17, R11, 0x280 ;  /* 0x000002800b117836 */ /* 0x000fca0000000000 */
[----:B------:R-:W-:Y:S02]  /*0860*/  ISETP.GE.AND P4, PT, R17, R2, PT ;  /* 0x000000021100720c */ /* 0x000fe40003f86270 */
[----:B-1----:R-:W-:Y:S01]  /*0870*/  @!P3 IMAD.U32 R19, R5, 0x10000, RZ ;  /* 0x000100000513b824 */ /* 0x002fe200078e00ff */
[----:B------:R-:W-:Y:S04]  /*0880*/  BSSY B0, `(.L_x_569) ;  /* 0x0000063000007945 */ /* 0x000fe80003800000 */
[----:B------:R-:W-:Y:S01]  /*0890*/  BSSY B1, `(.L_x_570) ;  /* 0x000005b000017945 */ /* 0x000fe20003800000 */
[----:B---3--:R-:W-:-:S06]  /*08a0*/  @!P0 SHF.L.U32 R21, R21, 0x10, RZ ;  /* 0x0000001015158819 */ /* 0x008fcc00000006ff */
[----:B------:R-:W0:Y:S02]  /*08b0*/  @!P0 MUFU.LG2 R21, R21 ;  /* 0x0000001500158308 */ /* 0x000e240000000c00 */
[----:B0-----:R-:W-:Y:S01]  /*08c0*/  @!P0 FMUL.FTZ R14, R21, R12 ;  /* 0x0000000c150e8220 */ /* 0x001fe20000410000 */
[----:B----4-:R-:W-:-:S06]  /*08d0*/  @!P5 SHF.L.U32 R20, R20, 0x10, RZ ;  /* 0x000000101414d819 */ /* 0x010fcc00000006ff */
[----:B------:R-:W0:Y:S01]  /*08e0*/  @!P5 MUFU.LG2 R20, R20 ;  /* 0x000000140014d308 */ /* 0x000e220000000c00 */
[----:B------:R-:W-:Y:S01]  /*08f0*/  @!P2 SHF.L.U32 R13, R3, 0x10, RZ ;  /* 0x00000010030da819 */ /* 0x000fe200000006ff */
[----:B------:R-:W-:-:S06]  /*0900*/  @!P5 IMAD.U32 R3, R5, 0x10000, RZ ;  /* 0x000100000503d824 */ /* 0x000fcc00078e00ff */
[----:B------:R-:W1:Y:S01]  /*0910*/  @!P2 MUFU.LG2 R13, R13 ;  /* 0x0000000d000da308 */ /* 0x000e620000000c00 */
[----:B0-----:R-:W-:-:S07]  /*0920*/  @!P5 FMUL.FTZ R12, R20, R3 ;  /* 0x00000003140cd220 */ /* 0x001fce0000410000 */
[----:B------:R-:W0:Y:S01]  /*0930*/  @!P5 MUFU.EX2 R12, R12 ;  /* 0x0000000c000cd308 */ /* 0x000e220000000800 */
[----:B-----5:R-:W-:Y:S02]  /*0940*/  @!P3 IMAD.U32 R24, R24, 0x10000, RZ ;  /* 0x000100001818b824 */ /* 0x020fe400078e00ff */
[----:B-1----:R-:W-:Y:S01]  /*0950*/  @!P2 FMUL.FTZ R15, R13, R16 ;  /* 0x000000100d0fa220 */ /* 0x002fe20000410000 */
[----:B------:R-:W-:-:S04]  /*0960*/  IADD3 R13, R11, 0x300, RZ ;  /* 0x000003000b0d7810 */ /* 0x000fc80007ffe0ff */
[----:B------:R-:W1:Y:S01]  /*0970*/  @!P3 MUFU.LG2 R24, R24 ;  /* 0x000000180018b308 */ /* 0x000e620000000c00 */
[----:B------:R-:W-:Y:S01]  /*0980*/  ISETP.GE.AND P6, PT, R13, R2, PT ;  /* 0x000000020d00720c */ /* 0x000fe20003fc6270 */
[----:B------:R-:W-:Y:S01]  /*0990*/  VIADD R13, R11, 0x380 ;  /* 0x000003800b0d7836 */ /* 0x000fe20000000000 */
[----:B0-----:R-:W-:-:S04]  /*09a0*/  @!P5 F2FP.BF16.F32.PACK_AB R4, RZ, R12 ;  /* 0x0000000cff04d23e */ /* 0x001fc800000010ff */
[----:B------:R-:W-:Y:S02]  /*09b0*/  ISETP.GE.AND P5, PT, R13, R2, PT ;  /* 0x000000020d00720c */ /* 0x000fe40003fa6270 */
[----:B------:R-:W-:Y:S01]  /*09c0*/  @!P4 SHF.L.U32 R17, R26, 0x10, RZ ;  /* 0x000000101a11c819 */ /* 0x000fe200000006ff */
[----:B------:R-:W0:Y:S01]  /*09d0*/  @!P0 MUFU.EX2 R14, R14 ;  /* 0x0000000e000e8308 */ /* 0x000e220000000800 */
[----:B------:R-:W-:Y:S01]  /*09e0*/  @!P1 IMAD.U32 R22, R22, 0x10000, RZ ;  /* 0x0001000016169824 */ /* 0x000fe200078e00ff */
[----:B------:R-:W2:Y:S02]  /*09f0*/  @!P0 LDC.64 R12, c[0x0][0x228] ;  /* 0x00008a00ff0c8b82 */ /* 0x000ea40000000a00 */
[----:B------:R-:W-:Y:S01]  /*0a00*/  @!P6 SHF.L.U32 R18, R27, 0x10, RZ ;  /* 0x000000101b12e819 */ /* 0x000fe200000006ff */
[----:B-1----:R-:W-:-:S03]  /*0a10*/  @!P3 FMUL.FTZ R16, R24, R19 ;  /* 0x000000131810b220 */ /* 0x002fc60000410000 */
[----:B------:R-:W1:Y:S02]  /*0a20*/  @!P4 MUFU.LG2 R17, R17 ;  /* 0x000000110011c308 */ /* 0x000e640000000c00 */
[----:B------:R-:W-:-:S06]  /*0a30*/  @!P5 SHF.L.U32 R19, R25, 0x10, RZ ;  /* 0x000000101913d819 */ /* 0x000fcc00000006ff */
[----:B------:R-:W3:Y:S08]  /*0a40*/  @!P6 MUFU.LG2 R18, R18 ;  /* 0x000000120012e308 */ /* 0x000ef00000000c00 */
[----:B------:R-:W4:Y:S08]  /*0a50*/  @!P1 MUFU.LG2 R22, R22 ;  /* 0x0000001600169308 */ /* 0x000f300000000c00 */
[----:B------:R-:W5:Y:S01]  /*0a60*/  @!P5 MUFU.LG2 R19, R19 ;  /* 0x000000130013d308 */ /* 0x000f620000000c00 */
[C---:B------:R-:W-:Y:S01]  /*0a70*/  @!P4 IMAD.U32 R20, R5.reuse, 0x10000, RZ ;  /* 0x000100000514c824 */ /* 0x040fe200078e00ff */
[----:B------:R-:W-:-:S02]  /*0a80*/  @!P6 SHF.L.U32 R21, R5, 0x10, RZ ;  /* 0x000000100515e819 */ /* 0x000fc400000006ff */
[----:B0-----:R-:W-:Y:S01]  /*0a90*/  @!P0 F2FP.BF16.F32.PACK_AB R23, RZ, R14 ;  /* 0x0000000eff17823e */ /* 0x001fe200000010ff */
[----:B-1----:R-:W-:Y:S01]  /*0aa0*/  @!P4 FMUL.FTZ R17, R17, R20 ;  /* 0x000000141111c220 */ /* 0x002fe20000410000 */
[C---:B------:R-:W-:Y:S02]  /*0ab0*/  @!P1 SHF.L.U32 R3, R5.reuse, 0x10, RZ ;  /* 0x0000001005039819 */ /* 0x040fe400000006ff */
[----:B------:R-:W-:Y:S01]  /*0ac0*/  @!P5 SHF.L.U32 R14, R5, 0x10, RZ ;  /* 0x00000010050ed819 */ /* 0x000fe200000006ff */
[----:B---3--:R-:W-:Y:S01]  /*0ad0*/  @!P6 FMUL.FTZ R20, R18, R21 ;  /* 0x000000151214e220 */ /* 0x008fe20000410000 */
[----:B------:R-:W-:Y:S02]  /*0ae0*/  @!P0 IMAD.IADD R21, R0, 0x1, R11 ;  /* 0x0000000100158824 */ /* 0x000fe400078e020b */
[----:B----4-:R-:W-:Y:S01]  /*0af0*/  @!P1 FMUL.FTZ R3, R22, R3 ;  /* 0x0000000316039220 */ /* 0x010fe20000410000 */
[----:B------:R-:W-:Y:S02]  /*0b00*/  @!P0 VIADD R11, R11, 0x80 ;  /* 0x000000800b0b8836 */ /* 0x000fe40000000000 */
[----:B--2---:R-:W-:-:S04]  /*0b10*/  @!P0 IMAD.WIDE.U32 R12, R21, 0x2, R12 ;  /* 0x00000002150c8825 */ /* 0x004fc800078e000c */
[----:B-----5:R-:W-:Y:S01]  /*0b20*/  @!P5 FMUL.FTZ R19, R19, R14 ;  /* 0x0000000e1313d220 */ /* 0x020fe20000410000 */
[----:B------:R-:W0:Y:S01]  /*0b30*/  @!P1 MUFU.EX2 R3, R3 ;  /* 0x0000000300039308 */ /* 0x000e220000000800 */
[----:B------:R1:W-:Y:S01]  /*0b40*/  @!P0 STG.E.U16 desc[UR4][R12.64], R23 ;  /* 0x000000170c008986 */ /* 0x0003e2000c101504 */
[----:B------:R-:W-:-:S06]  /*0b50*/  ISETP.GE.AND P0, PT, R11, R2, PT ;  /* 0x000000020b00720c */ /* 0x000fcc0003f06270 */
[----:B------:R-:W2:Y:S08]  /*0b60*/  @!P2 MUFU.EX2 R15, R15 ;  /* 0x0000000f000fa308 */ /* 0x000eb00000000800 */
[----:B------:R-:W3:Y:S08]  /*0b70*/  @!P3 MUFU.EX2 R16, R16 ;  /* 0x000000100010b308 */ /* 0x000ef00000000800 */
[----:B------:R-:W4:Y:S08]  /*0b80*/  @!P4 MUFU.EX2 R17, R17 ;  /* 0x000000110011c308 */ /* 0x000f300000000800 */
[----:B------:R-:W5:Y:S08]  /*0b90*/  @!P6 MUFU.EX2 R20, R20 ;  /* 0x000000140014e308 */ /* 0x000f700000000800 */
[----:B------:R-:W1:Y:S01]  /*0ba0*/  @!P5 MUFU.EX2 R19, R19 ;  /* 0x000000130013d308 */ /* 0x000e620000000800 */
[----:B0-----:R-:W-:-:S02]  /*0bb0*/  @!P1 F2FP.BF16.F32.PACK_AB R5, RZ, R3 ;  /* 0x00000003ff05923e */ /* 0x001fc400000010ff */
[----:B--2---:R-:W-:Y:S02]  /*0bc0*/  @!P2 F2FP.BF16.F32.PACK_AB R6, RZ, R15 ;  /* 0x0000000fff06a23e */ /* 0x004fe400000010ff */
[----:B---3--:R-:W-:Y:S02]  /*0bd0*/  @!P3 F2FP.BF16.F32.PACK_AB R7, RZ, R16 ;  /* 0x00000010ff07b23e */ /* 0x008fe400000010ff */
[----:B----4-:R-:W-:Y:S02]  /*0be0*/  @!P4 F2FP.BF16.F32.PACK_AB R8, RZ, R17 ;  /* 0x00000011ff08c23e */ /* 0x010fe400000010ff */
[----:B-----5:R-:W-:Y:S02]  /*0bf0*/  @!P6 F2FP.BF16.F32.PACK_AB R9, RZ, R20 ;  /* 0x00000014ff09e23e */ /* 0x020fe400000010ff */
[----:B-1----:R-:W-:Y:S01]  /*0c00*/  @!P5 F2FP.BF16.F32.PACK_AB R10, RZ, R19 ;  /* 0x00000013ff0ad23e */ /* 0x002fe200000010ff */
[----:B------:R-:W-:Y:S06]  /*0c10*/  @P0 BRA `(.L_x_571) ;  /* 0x0000000000300947 */ /* 0x000fec0003800000 */
[----:B------:R-:W0:Y:S01]  /*0c20*/  LDC.64 R12, c[0x0][0x228] ;  /* 0x00008a00ff0c7b82 */ /* 0x000e220000000a00 */
[----:B------:R-:W-:Y:S01]  /*0c30*/  IADD3 R3, R0, R11, RZ ;  /* 0x0000000b00037210 */ /* 0x000fe20007ffe0ff */
[----:B------:R-:W-:-:S05]  /*0c40*/  VIADD R11, R11, 0x80 ;  /* 0x000000800b0b7836 */ /* 0x000fca0000000000 */
[----:B------:R-:W-:Y:S01]  /*0c50*/  ISETP.GE.AND P0, PT, R11, R2, PT ;  /* 0x000000020b00720c */ /* 0x000fe20003f06270 */
[----:B0-----:R-:W-:-:S05]  /*0c60*/  IMAD.WIDE.U32 R12, R3, 0x2, R12 ;  /* 0x00000002030c7825 */ /* 0x001fca00078e000c */
[----:B------:R0:W-:Y:S07]  /*0c70*/  STG.E.U16 desc[UR4][R12.64], R4 ;  /* 0x000000040c007986 */ /* 0x0001ee000c101504 */
[----:B------:R-:W-:Y:S05]  /*0c80*/  @P0 BRA `(.L_x_572) ;  /* 0x0000000000300947 */ /* 0x000fea0003800000 */
[----:B0-----:R-:W0:Y:S01]  /*0c90*/  LDC.64 R12, c[0x0][0x228] ;  /* 0x00008a00ff0c7b82 */ /* 0x001e220000000a00 */
[----:B------:R-:W-:Y:S01]  /*0ca0*/  IADD3 R3, R0, R11, RZ ;  /* 0x0000000b00037210 */ /* 0x000fe20007ffe0ff */
[----:B------:R-:W-:-:S04]  /*0cb0*/  VIADD R11, R11, 0x80 ;  /* 0x000000800b0b7836 */ /* 0x000fc80000000000 */
[----:B0-----:R-:W-:-:S05]  /*0cc0*/  IMAD.WIDE.U32 R12, R3, 0x2, R12 ;  /* 0x00000002030c7825 */ /* 0x001fca00078e000c */
[----:B------:R0:W-:Y:S02]  /*0cd0*/  STG.E.U16 desc[UR4][R12.64], R5 ;  /* 0x000000050c007986 */ /* 0x0001e4000c101504 */
.L_x_571:
[----:B------:R-:W-:-:S13]  /*0ce0*/  ISETP.GE.AND P0, PT, R11, R2, PT ;  /* 0x000000020b00720c */ /* 0x000fda0003f06270 */
[----:B------:R-:W-:Y:S05]  /*0cf0*/  @P0 BRA `(.L_x_573) ;  /* 0x0000000000300947 */ /* 0x000fea0003800000 */
[----:B0-----:R-:W0:Y:S01]  /*0d00*/  LDC.64 R4, c[0x0][0x228] ;  /* 0x00008a00ff047b82 */ /* 0x001e220000000a00 */
[----:B------:R-:W-:Y:S01]  /*0d10*/  IADD3 R3, R0, R11, RZ ;  /* 0x0000000b00037210 */ /* 0x000fe20007ffe0ff */
[----:B------:R-:W-:-:S04]  /*0d20*/  VIADD R11, R11, 0x80 ;  /* 0x000000800b0b7836 */ /* 0x000fc80000000000 */
[----:B0-----:R-:W-:-:S05]  /*0d30*/  IMAD.WIDE.U32 R4, R3, 0x2, R4 ;  /* 0x0000000203047825 */ /* 0x001fca00078e0004 */
[----:B------:R1:W-:Y:S02]  /*0d40*/  STG.E.U16 desc[UR4][R4.64], R6 ;  /* 0x0000000604007986 */ /* 0x0003e4000c101504 */
.L_x_572:
[----:B------:R-:W-:-:S13]  /*0d50*/  ISETP.GE.AND P0, PT, R11, R2, PT ;  /* 0x000000020b00720c */ /* 0x000fda0003f06270 */
[----:B------:R-:W-:Y:S05]  /*0d60*/  @P0 BRA `(.L_x_574) ;  /* 0x0000000000340947 */ /* 0x000fea0003800000 */
[----:B01----:R-:W0:Y:S01]  /*0d70*/  LDC.64 R4, c[0x0][0x228] ;  /* 0x00008a00ff047b82 */ /* 0x003e220000000a00 */
[----:B------:R-:W-:Y:S01]  /*0d80*/  IADD3 R3, R0, R11, RZ ;  /* 0x0000000b00037210 */ /* 0x000fe20007ffe0ff */
[----:B------:R-:W-:-:S04]  /*0d90*/  VIADD R11, R11, 0x80 ;  /* 0x000000800b0b7836 */ /* 0x000fc80000000000 */
[----:B0-----:R-:W-:-:S05]  /*0da0*/  IMAD.WIDE.U32 R4, R3, 0x2, R4 ;  /* 0x0000000203047825 */ /* 0x001fca00078e0004 */
[----:B------:R1:W-:Y:S02]  /*0db0*/  STG.E.U16 desc[UR4][R4.64], R7 ;  /* 0x0000000704007986 */ /* 0x0003e4000c101504 */
.L_x_573:
[----:B------:R-:W-:-:S13]  /*0dc0*/  ISETP.GE.AND P0, PT, R11, R2, PT ;  /* 0x000000020b00720c */ /* 0x000fda0003f06270 */
[----:B------:R-:W-:Y:S05]  /*0dd0*/  @P0 BREAK B1 ;  /* 0x0000000000010942 */ /* 0x000fea0003800000 */
[----:B------:R-:W-:Y:S05]  /*0de0*/  @P0 BRA `(.L_x_575) ;  /* 0x0000000000300947 */ /* 0x000fea0003800000 */
[----:B01----:R-:W0:Y:S01]  /*0df0*/  LDC.64 R4, c[0x0][0x228] ;  /* 0x00008a00ff047b82 */ /* 0x003e220000000a00 */
[----:B------:R-:W-:Y:S01]  /*0e00*/  IADD3 R3, R0, R11, RZ ;  /* 0x0000000b00037210 */ /* 0x000fe20007ffe0ff */
[----:B------:R-:W-:-:S04]  /*0e10*/  VIADD R11, R11, 0x80 ;  /* 0x000000800b0b7836 */ /* 0x000fc80000000000 */
[----:B0-----:R-:W-:-:S05]  /*0e20*/  IMAD.WIDE.U32 R4, R3, 0x2, R4 ;  /* 0x0000000203047825 */ /* 0x001fca00078e0004 */
[----:B------:R2:W-:Y:S02]  /*0e30*/  STG.E.U16 desc[UR4][R4.64], R8 ;  /* 0x0000000804007986 */ /* 0x0005e4000c101504 */
.L_x_574:
[----:B------:R-:W-:Y:S05]  /*0e40*/  BSYNC B1 ;  /* 0x0000000000017941 */ /* 0x000fea0003800000 */
.L_x_570:
[----:B------:R-:W-:-:S13]  /*0e50*/  ISETP.GE.AND P0, PT, R11, R2, PT ;  /* 0x000000020b00720c */ /* 0x000fda0003f06270 */
[----:B012---:R-:W0:Y:S01]  /*0e60*/  @!P0 LDC.64 R4, c[0x0][0x228] ;  /* 0x00008a00ff048b82 */ /* 0x007e220000000a00 */
[----:B------:R-:W-:Y:S01]  /*0e70*/  @!P0 IADD3 R3, R0, R11, RZ ;  /* 0x0000000b00038210 */ /* 0x000fe20007ffe0ff */
[----:B------:R-:W-:-:S04]  /*0e80*/  @!P0 VIADD R11, R11, 0x80 ;  /* 0x000000800b0b8836 */ /* 0x000fc80000000000 */
[----:B0-----:R-:W-:-:S05]  /*0e90*/  @!P0 IMAD.WIDE.U32 R4, R3, 0x2, R4 ;  /* 0x0000000203048825 */ /* 0x001fca00078e0004 */
[----:B------:R2:W-:Y:S02]  /*0ea0*/  @!P0 STG.E.U16 desc[UR4][R4.64], R9 ;  /* 0x0000000904008986 */ /* 0x0005e4000c101504 */
.L_x_575:
[----:B------:R-:W-:Y:S05]  /*0eb0*/  BSYNC B0 ;  /* 0x0000000000007941 */ /* 0x000fea0003800000 */
.L_x_569:
[----:B------:R-:W-:Y:S05]  /*0ec0*/  WARPSYNC.ALL ;  /* 0x0000000000007948 */ /* 0x000fea0003800000 */
[----:B------:R-:W-:-:S13]  /*0ed0*/  ISETP.GE.AND P0, PT, R11, R2, PT ;  /* 0x000000020b00720c */ /* 0x000fda0003f06270 */
[----:B------:R-:W-:Y:S05]  /*0ee0*/  @P0 EXIT ;  /* 0x000000000000094d */ /* 0x000fea0003800000 */
[----:B------:R-:W3:Y:S01]  /*0ef0*/  LDC.64 R2, c[0x0][0x228] ;  /* 0x00008a00ff027b82 */ /* 0x000ee20000000a00 */
[----:B------:R-:W-:-:S05]  /*0f00*/  IADD3 R11, R0, R11, RZ ;  /* 0x0000000b000b7210 */ /* 0x000fca0007ffe0ff */
[----:B---3--:R-:W-:-:S05]  /*0f10*/  IMAD.WIDE.U32 R2, R11, 0x2, R2 ;  /* 0x000000020b027825 */ /* 0x008fca00078e0002 */
[----:B------:R-:W-:Y:S01]  /*0f20*/  STG.E.U16 desc[UR4][R2.64], R10 ;  /* 0x0000000a02007986 */ /* 0x000fe2000c101504 */
[----:B------:R-:W-:Y:S05]  /*0f30*/  EXIT ;  /* 0x000000000000794d */ /* 0x000fea0003800000 */
.L_x_576:
        /* <DEDUP_REMOVED lines=12> */
.L_x_71572:


//--------------------- .text._ZN2at6native29vectorized_elementwise_kernelILi4EZNS0_50_GLOBAL__N__2680c7bb_12_PowKernel_cu_7dd49032_316829pow_tensor_scalar_kernel_implIN3c108BFloat16ES5_EEvRNS_18TensorIteratorBaseET0_EUlS5_E2_St5arrayIPcLm2EEEEviS8_T1_ --------------------------
	.section	.text._ZN2at6native29vectorized_elementwise_kernelILi4EZNS0_50_GLOBAL__N__2680c7bb_12_PowKernel_cu_7dd49032_316829pow_tensor_scalar_kernel_implIN3c108BFloat16ES5_EEvRNS_18TensorIteratorBaseET0_EUlS5_E2_St5arrayIPcLm2EEEEviS8_T1_,"ax",@progbits
	.align	128
        .global         _ZN2at6native29vectorized_elementwise_kernelILi4EZNS0_50_GLOBAL__N__2680c7bb_12_PowKernel_cu_7dd49032_316829pow_tensor_scalar_kernel_implIN3c108BFloat16ES5_EEvRNS_18TensorIteratorBaseET0_EUlS5_E2_St5arrayIPcLm2EEEEviS8_T1_
        .type           _ZN2at6native29vectorized_elementwise_kernelILi4EZNS0_50_GLOBAL__N__2680c7bb_12_PowKernel_cu_7dd49032_316829pow_tensor_scalar_kernel_implIN3c108BFloat16ES5_EEvRNS_18TensorIteratorBaseET0_EUlS5_E2_St5arrayIPcLm2EEEEviS8_T1_,@function
        .size           _ZN2at6native29vectorized_elementwise_kernelILi4EZNS0_50_GLOBAL__N__2680c7bb_12_PowKernel_cu_7dd49032_316829pow_tensor_scalar_kernel_implIN3c108BFloat16ES5_EEvRNS_18TensorIteratorBaseET0_EUlS5_E2_St5arrayIPcLm2EEEEviS8_T1_,(.L_x_71573 - _ZN2at6native29vectorized_elementwise_kernelILi4EZNS0_50_GLOBAL__N__2680c7bb_12_PowKernel_cu_7dd49032_316829pow_tensor_scalar_kernel_implIN3c108BFloat16ES5_EEvRNS_18TensorIteratorBaseET0_EUlS5_E2_St5arrayIPcLm2EEEEviS8_T1_)
        .other          _ZN2at6native29vectorized_elementwise_kernelILi4EZNS0_50_GLOBAL__N__2680c7bb_12_PowKernel_cu_7dd49032_316829pow_tensor_scalar_kernel_implIN3c108BFloat16ES5_EEvRNS_18TensorIteratorBaseET0_EUlS5_E2_St5arrayIPcLm2EEEEviS8_T1_,@"STO_CUDA_ENTRY STV_DEFAULT"
_ZN2at6native29vectorized_elementwise_kernelILi4EZNS0_50_GLOBAL__N__2680c7bb_12_PowKernel_cu_7dd49032_316829pow_tensor_scalar_kernel_implIN3c108BFloat16ES5_EEvRNS_18TensorIteratorBaseET0_EUlS5_E2_St5arrayIPcLm2EEEEviS8_T1_:
.text._ZN2at6native29vectorized_elementwise_kernelILi4EZNS0_50_GLOBAL__N__2680c7bb_12_PowKernel_cu_7dd49032_316829pow_tensor_scalar_kernel_implIN3c108BFloat16ES5_EEvRNS_18TensorIteratorBaseET0_EUlS5_E2_St5arrayIPcLm2EEEEviS8_T1_:
        /* <DEDUP_REMOVED lines=13> */
[----:B------:R-:W2:Y:S04]  /*00d0*/  LDG.E.64 R8, desc[UR4][R10.64] ;  /* 0x000000040a087981 */ /* 0x000ea8000c1e1b00 */
[----:B------:R-:W3:Y:S01]  /*00e0*/  LDG.E.64 R6, desc[UR4][R10.64+0x400] ;  /* 0x000400040a067981 */ /* 0x000ee2000c1e1b00 */
[C---:B--2---:R-:W-:Y:S01]  /*00f0*/  SHF.L.U32 R12, R9.reuse, 0x10, RZ ;  /* 0x00000010090c7819 */ /* 0x044fe200000006ff */
[----:B------:R-:W-:Y:S01]  /*0100*/  IMAD.U32 R3, R8, 0x10000, RZ ;  /* 0x0001000008037824 */ /* 0x000fe200078e00ff */
[----:B------:R-:W-:Y:S01]  /*0110*/  PRMT R9, R9, 0x7632, R9 ;  /* 0x0000763209097816 */ /* 0x000fe20000000009 */
[C---:B---3--:R-:W-:Y:S01]  /*0120*/  IMAD.U32 R16, R7.reuse, 0x10000, RZ ;  /* 0x0001000007107824 */ /* 0x048fe200078e00ff */
[----:B------:R-:W-:Y:S01]  /*0130*/  PRMT R7, R7, 0x7632, R7 ;  /* 0x0000763207077816 */ /* 0x000fe20000000007 */
[C---:B------:R-:W-:Y:S01]  /*0140*/  IMAD.U32 R14, R6.reuse, 0x10000, RZ ;  /* 0x00010000060e7824 */ /* 0x040fe200078e00ff */
[----:B------:R-:W-:Y:S01]  /*0150*/  PRMT R6, R6, 0x7632, R6 ;  /* 0x0000763206067816 */ /* 0x000fe20000000006 */
[----:B------:R-:W-:Y:S01]  /*0160*/  IMAD.U32 R9, R9, 0x10000, RZ ;  /* 0x0001000009097824 */ /* 0x000fe200078e00ff */
[----:B------:R-:W-:Y:S01]  /*0170*/  PRMT R8, R8, 0x7632, R8 ;  /* 0x0000763208087816 */ /* 0x000fe20000000008 */
[----:B------:R-:W-:Y:S01]  /*0180*/  IMAD.U32 R7, R7, 0x10000, RZ ;  /* 0x0001000007077824 */ /* 0x000fe200078e00ff */
[----:B------:R-:W0:Y:S01]  /*0190*/  MUFU.LG2 R3, R3 ;  /* 0x0000000300037308 */ /* 0x000e220000000c00 */
[----:B------:R-:W-:Y:S01]  /*01a0*/  IMAD.U32 R10, R6, 0x10000, RZ ;  /* 0x00010000060a7824 */ /* 0x000fe200078e00ff */
[----:B------:R-:W-:-:S02]  /*01b0*/  SHF.L.U32 R4, R8, 0x10, RZ ;  /* 0x0000001008047819 */ /* 0x000fc400000006ff */
[----:B-1----:R-:W-:-:S04]  /*01c0*/  SHF.L.U32 R8, R5, 0x10, RZ ;  /* 0x0000001005087819 */ /* 0x002fc800000006ff */
[----:B------:R-:W1:Y:S08]  /*01d0*/  MUFU.LG2 R13, R12 ;  /* 0x0000000c000d7308 */ /* 0x000e700000000c00 */
[----:B------:R-:W2:Y:S01]  /*01e0*/  MUFU.LG2 R15, R14 ;  /* 0x0000000e000f7308 */ /* 0x000ea20000000c00 */
[----:B0-----:R-:W-:-:S07]  /*01f0*/  FMUL.FTZ R3, R8, R3 ;  /* 0x0000000308037220 */ /* 0x001fce0000410000 */
[----:B------:R-:W0:Y:S01]  /*0200*/  MUFU.LG2 R19, R16 ;  /* 0x0000001000137308 */ /* 0x000e220000000c00 */
[----:B-1----:R-:W-:-:S07]  /*0210*/  FMUL.FTZ R6, R8, R13 ;  /* 0x0000000d08067220 */ /* 0x002fce0000410000 */
[----:B------:R-:W1:Y:S01]  /*0220*/  MUFU.LG2 R9, R9 ;  /* 0x0000000900097308 */ /* 0x000e620000000c00 */
[----:B--2---:R-:W-:-:S07]  /*0230*/  FMUL.FTZ R15, R8, R15 ;  /* 0x0000000f080f7220 */ /* 0x004fce0000410000 */
[----:B------:R2:W3:Y:S01]  /*0240*/  MUFU.LG2 R11, R4 ;  /* 0x00000004000b7308 */ /* 0x0004e20000000c00 */
[----:B0-----:R-:W-:-:S07]  /*0250*/  FMUL.FTZ R19, R8, R19 ;  /* 0x0000001308137220 */ /* 0x001fce0000410000 */
[----:B------:R-:W0:Y:S01]  /*0260*/  MUFU.LG2 R17, R10 ;  /* 0x0000000a00117308 */ /* 0x000e220000000c00 */
[----:B--2---:R-:W2:Y:S01]  /*0270*/  LDC.64 R4, c[0x0][0x228] ;  /* 0x00008a00ff047b82 */ /* 0x004ea20000000a00 */
[----:B-1----:R-:W-:-:S06]  /*0280*/  FMUL.FTZ R9, R8, R9 ;  /* 0x0000000908097220 */ /* 0x002fcc0000410000 */
[----:B------:R-:W1:Y:S01]  /*0290*/  MUFU.LG2 R7, R7 ;  /* 0x0000000700077308 */ /* 0x000e620000000c00 */
[----:B---3--:R-:W-:-:S07]  /*02a0*/  FMUL.FTZ R11, R8, R11 ;  /* 0x0000000b080b7220 */ /* 0x008fce0000410000 */
[----:B------:R-:W-:Y:S01]  /*02b0*/  MUFU.EX2 R3, R3 ;  /* 0x0000000300037308 */ /* 0x000fe20000000800 */
[----:B0-----:R-:W-:-:S07]  /*02c0*/  FMUL.FTZ R17, R8, R17 ;  /* 0x0000001108117220 */ /* 0x001fce0000410000 */
[----:B------:R-:W-:Y:S01]  /*02d0*/  MUFU.EX2 R6, R6 ;  /* 0x0000000600067308 */ /* 0x000fe20000000800 */
[----:B-1----:R-:W-:Y:S01]  /*02e0*/  FMUL.FTZ R7, R8, R7 ;  /* 0x0000000708077220 */ /* 0x002fe20000410000 */
[----:B--2---:R-:W-:-:S06]  /*02f0*/  IMAD.WIDE.U32 R4, R0, 0x2, R4 ;  /* 0x0000000200047825 */ /* 0x004fcc00078e0004 */
[----:B------:R-:W-:Y:S01]  /*0300*/  MUFU.EX2 R15, R15 ;  /* 0x0000000f000f7308 */ /* 0x000fe20000000800 */
[----:B------:R-:W-:-:S07]  /*0310*/  IMAD.WIDE R4, R2, 0x8, R4 ;  /* 0x0000000802047825 */ /* 0x000fce00078e0204 */
[----:B------:R-:W-:Y:S08]  /*0320*/  MUFU.EX2 R19, R19 ;  /* 0x0000001300137308 */ /* 0x000ff00000000800 */
[----:B------:R-:W0:Y:S08]  /*0330*/  MUFU.EX2 R10, R11 ;  /* 0x0000000b000a7308 */ /* 0x000e300000000800 */
[----:B------:R-:W1:Y:S08]  /*0340*/  MUFU.EX2 R9, R9 ;  /* 0x0000000900097308 */ /* 0x000e700000000800 */
[----:B------:R-:W2:Y:S01]  /*0350*/  MUFU.EX2 R12, R17 ;  /* 0x00000011000c7308 */ /* 0x000ea20000000800 */
[----:B0-----:R-:W-:-:S07]  /*0360*/  F2FP.BF16.F32.PACK_AB R10, R10, R3 ;  /* 0x000000030a0a723e */ /* 0x001fce00000010ff */
[----:B------:R-:W0:Y:S01]  /*0370*/  MUFU.EX2 R8, R7 ;  /* 0x0000000700087308 */ /* 0x000e220000000800 */
[----:B-1----:R-:W-:-:S05]  /*0380*/  F2FP.BF16.F32.PACK_AB R11, R9, R6 ;  /* 0x00000006090b723e */ /* 0x002fca00000010ff */
[----:B------:R-:W-:Y:S01]  /*0390*/  STG.E.64 desc[UR4][R4.64], R10 ;  /* 0x0000000a04007986 */ /* 0x000fe2000c101b04 */
[----:B--2---:R-:W-:Y:S02]  /*03a0*/  F2FP.BF16.F32.PACK_AB R12, R12, R15 ;  /* 0x0000000f0c0c723e */ /* 0x004fe400000010ff */
[----:B0-----:R-:W-:-:S05]  /*03b0*/  F2FP.BF16.F32.PACK_AB R13, R8, R19 ;  /* 0x00000013080d723e */ /* 0x001fca00000010ff */
[----:B------:R-:W-:Y:S01]  /*03c0*/  STG.E.64 desc[UR4][R4.64+0x400], R12 ;  /* 0x0004000c04007986 */ /* 0x000fe2000c101b04 */
[----:B------:R-:W-:Y:S05]  /*03d0*/  EXIT ;  /* 0x000000000000794d */ /* 0x000fea0003800000 */
.L_x_577:
        /* <DEDUP_REMOVED lines=140> */
.L_x_580:
[----:B------:R-:W-:-:S13]  /*0ca0*/  ISETP.GE.AND P0, PT, R11, R2, PT ;  /* 0x000000020b00720c */ /* 0x000fda0003f06270 */
[----:B------:R-:W-:Y:S05]  /*0cb0*/  @P0 BRA `(.L_x_582) ;  /* 0x0000000000300947 */ /* 0x000fea0003800000 */
[----:B0-----:R-:W0:Y:S01]  /*0cc0*/  LDC.64 R4, c[0x0][0x228] ;  /* 0x00008a00ff047b82 */ /* 0x001e220000000a00 */
[----:B------:R-:W-:Y:S01]  /*0cd0*/  IADD3 R3, R0, R11, RZ ;  /* 0x0000000b00037210 */ /* 0x000fe20007ffe0ff */
[----:B------:R-:W-:-:S04]  /*0ce0*/  VIADD R11, R11, 0x80 ;  /* 0x000000800b0b7836 */ /* 0x000fc80000000000 */
[----:B0-----:R-:W-:-:S05]  /*0cf0*/  IMAD.WIDE.U32 R4, R3, 0x2, R4 ;  /* 0x0000000203047825 */ /* 0x001fca00078e0004 */
[----:B------:R1:W-:Y:S02]  /*0d00*/  STG.E.U16 desc[UR4][R4.64], R6 ;  /* 0x0000000604007986 */ /* 0x0003e4000c101504 */
.L_x_581:
[----:B------:R-:W-:-:S13]  /*0d10*/  ISETP.GE.AND P0, PT, R11, R2, PT ;  /* 0x000000020b00720c */ /* 0x000fda0003f06270 */
[----:B------:R-:W-:Y:S05]  /*0d20*/  @P0 BRA `(.L_x_583) ;  /* 0x0000000000340947 */ /* 0x000fea0003800000 */
[----:B01----:R-:W0:Y:S01]  /*0d30*/  LDC.64 R4, c[0x0][0x228] ;  /* 0x00008a00ff047b82 */ /* 0x003e220000000a00 */
[----:B------:R-:W-:Y:S01]  /*0d40*/  IADD3 R3, R0, R11, RZ ;  /* 0x0000000b00037210 */ /* 0x000fe20007ffe0ff */
[----:B------:R-:W-:-:S04]  /*0d50*/  VIADD R11, R11, 0x80 ;  /* 0x000000800b0b7836 */ /* 0x000fc80000000000 */
[----:B0-----:R-:W-:-:S05]  /*0d60*/  IMAD.WIDE.U32 R4, R3, 0x2, R4 ;  /* 0x0000000203047825 */ /* 0x001fca00078e0004 */
[----:B------:R1:W-:Y:S02]  /*0d70*/  STG.E.U16 desc[UR4][R4.64], R7 ;  /* 0x0000000704007986 */ /* 0x0003e4000c101504 */
.L_x_582:
        /* <DEDUP_REMOVED lines=8> */
.L_x_583:
[----:B------:R-:W-:Y:S05]  /*0e00*/  BSYNC B1 ;  /* 0x0000000000017941 */ /* 0x000fea0003800000 */
.L_x_579:
[----:B------:R-:W-:-:S13]  /*0e10*/  ISETP.GE.AND P0, PT, R11, R2, PT ;  /* 0x000000020b00720c */ /* 0x000fda0003f06270 */
[----:B012---:R-:W0:Y:S01]  /*0e20*/  @!P0 LDC.64 R4, c[0x0][0x228] ;  /* 0x00008a00ff048b82 */ /* 0x007e220000000a00 */
[----:B------:R-:W-:Y:S01]  /*0e30*/  @!P0 IADD3 R3, R0, R11, RZ ;  /* 0x0000000b00038210 */ /* 0x000fe20007ffe0ff */
[----:B------:R-:W-:-:S04]  /*0e40*/  @!P0 VIADD R11, R11, 0x80 ;  /* 0x000000800b0b8836 */ /* 0x000fc80000000000 */
[----:B0-----:R-:W-:-:S05]  /*0e50*/  @!P0 IMAD.WIDE.U32 R4, R3, 0x2, R4 ;  /* 0x0000000203048825 */ /* 0x001fca00078e0004 */
[----:B------:R2:W-:Y:S02]  /*0e60*/  @!P0 STG.E.U16 desc[UR4][R4.64], R9 ;  /* 0x0000000904008986 */ /* 0x0005e4000c101504 */
.L_x_584:
[----:B------:R-:W-:Y:S05]  /*0e70*/  BSYNC B0 ;  /* 0x0000000000007941 */ /* 0x000fea0003800000 */
.L_x_578:
        /* <DEDUP_REMOVED lines=8> */
.L_x_585:
        /* <DEDUP_REMOVED lines=16> */
.L_x_71573:


//--------------------- .text._ZN2at6native29vectorized_elementwise_kernelILi8EZNS0_50_GLOBAL__N__2680c7bb_12_PowKernel_cu_7dd49032_316829pow_tensor_scalar_kernel_implIN3c108BFloat16ES5_EEvRNS_18TensorIteratorBaseET0_EUlS5_E2_St5arrayIPcLm2EEEEviS8_T1_ --------------------------
	.section	.text._ZN2at6native29vectorized_elementwise_kernelILi8EZNS0_50_GLOBAL__N__2680c7bb_12_PowKernel_cu_7dd49032_316829pow_tensor_scalar_kernel_implIN3c108BFloat16ES5_EEvRNS_18TensorIteratorBaseET0_EUlS5_E2_St5arrayIPcLm2EEEEviS8_T1_,"ax",@progbits
	.align	128
        .global         _ZN2at6native29vectorized_elementwise_kernelILi8EZNS0_50_GLOBAL__N__2680c7bb_12_PowKernel_cu_7dd49032_316829pow_tensor_scalar_kernel_implIN3c108BFloat16ES5_EEvRNS_18TensorIteratorBaseET0_EUlS5_E2_St5arrayIPcLm2EEEEviS8_T1_
        .type           _ZN2at6native29vectorized_elementwise_kernelILi8EZNS0_50_GLOBAL__N__2680c7bb_12_PowKernel_cu_7dd49032_316829pow_tensor_scalar_kernel_implIN3c108BFloat16ES5_EEvRNS_18TensorIteratorBaseET0_EUlS5_E2_St5arrayIPcLm2EEEEviS8_T1_,@function
        .size           _ZN2at6native29vectorized_elementwise_kernelILi8EZNS0_50_GLOBAL__N__2680c7bb_12_PowKernel_cu_7dd49032_316829pow_tensor_scalar_kernel_implIN3c108BFloat16ES5_EEvRNS_18TensorIteratorBaseET0_EUlS5_E2_St5arrayIPcLm2EEEEviS8_T1_,(.L_x_71574 - _ZN2at6native29vectorized_elementwise_kernelILi8EZNS0_50_GLOBAL__N__2680c7bb_12_PowKernel_cu_7dd49032_316829pow_tensor_scalar_kernel_implIN3c108BFloat16ES5_EEvRNS_18TensorIteratorBaseET0_EUlS5_E2_St5arrayIPcLm2EEEEviS8_T1_)
        .other          _ZN2at6native29vectorized_elementwise_kernelILi8EZNS0_50_GLOBAL__N__2680c7bb_12_PowKernel_cu_7dd49032_316829pow_tensor_scalar_kernel_implIN3c108BFloat16ES5_EEvRNS_18TensorIteratorBaseET0_EUlS5_E2_St5arrayIPcLm2EEEEviS8_T1_,@"STO_CUDA_ENTRY STV_DEFAULT"
_ZN2at6native29vectorized_elementwise_kernelILi8EZNS0_50_GLOBAL__N__2680c7bb_12_PowKernel_cu_7dd49032_316829pow_tensor_scalar_kernel_implIN3c108BFloat16ES5_EEvRNS_18TensorIteratorBaseET0_EUlS5_E2_St5arrayIPcLm2EEEEviS8_T1_:
.text._ZN2at6native29vectorized_elementwise_kernelILi8EZNS0_50_GLOBAL__N__2680c7bb_12_PowKernel_cu_7dd49032_316829pow_tensor_scalar_kernel_implIN3c108BFloat16ES5_EEvRNS_18TensorIteratorBaseET0_EUlS5_E2_St5arrayIPcLm2EEEEviS8_T1_:
        /* <DEDUP_REMOVED lines=13> */
[----:B------:R1:W2:Y:S02]  /*00d0*/  LDG.E.128 R8, desc[UR4][R6.64] ;  /* 0x0000000406087981 */ /* 0x0002a4000c1e1d00 */
[----:B-1----:R-:W-:Y:S01]  /*00e0*/  SHF.L.U32 R7, R5, 0x10, RZ ;  /* 0x0000001005077819 */ /* 0x002fe200000006ff */
[C---:B--2---:R-:W-:Y:S01]  /*00f0*/  IMAD.U32 R3, R8.reuse, 0x10000, RZ ;  /* 0x0001000008037824 */ /* 0x044fe200078e00ff */
[----:B------:R-:W-:Y:S01]  /*0100*/  PRMT R8, R8, 0x7632, R8 ;  /* 0x0000763208087816 */ /* 0x000fe20000000008 */
[C---:B------:R-:W-:Y:S01]  /*0110*/  IMAD.U32 R13, R10.reuse, 0x10000, RZ ;  /* 0x000100000a0d7824 */ /* 0x040fe200078e00ff */
[----:B------:R-:W-:Y:S01]  /*0120*/  SHF.L.U32 R12, R9, 0x10, RZ ;  /* 0x00000010090c7819 */ /* 0x000fe200000006ff */
[----:B------:R-:W0:Y:S01]  /*0130*/  MUFU.LG2 R4, R3 ;  /* 0x0000000300047308 */ /* 0x000e220000000c00 */
[----:B------:R-:W-:Y:S01]  /*0140*/  IMAD.U32 R15, R11, 0x10000, RZ ;  /* 0x000100000b0f7824 */ /* 0x000fe200078e00ff */
[----:B------:R-:W-:Y:S02]  /*0150*/  PRMT R9, R9, 0x7632, R9 ;  /* 0x0000763209097816 */ /* 0x000fe40000000009 */
[----:B------:R-:W-:-:S02]  /*0160*/  PRMT R10, R10, 0x7632, R10 ;  /* 0x000076320a0a7816 */ /* 0x000fc4000000000a */
[----:B------:R-:W-:Y:S01]  /*0170*/  PRMT R11, R11, 0x7632, R11 ;  /* 0x000076320b0b7816 */ /* 0x000fe2000000000b */
[----:B------:R-:W-:Y:S01]  /*0180*/  IMAD.U32 R9, R9, 0x10000, RZ ;  /* 0x0001000009097824 */ /* 0x000fe200078e00ff */
[----:B------:R-:W-:Y:S01]  /*0190*/  SHF.L.U32 R8, R8, 0x10, RZ ;  /* 0x0000001008087819 */ /* 0x000fe200000006ff */
[----:B------:R-:W-:Y:S01]  /*01a0*/  IMAD.U32 R10, R10, 0x10000, RZ ;  /* 0x000100000a0a7824 */ /* 0x000fe200078e00ff */
[----:B------:R-:W1:Y:S01]  /*01b0*/  MUFU.LG2 R12, R12 ;  /* 0x0000000c000c7308 */ /* 0x000e620000000c00 */
[----:B------:R-:W-:Y:S02]  /*01c0*/  IMAD.U32 R11, R11, 0x10000, RZ ;  /* 0x000100000b0b7824 */ /* 0x000fe400078e00ff */
[----:B0-----:R-:W-:-:S05]  /*01d0*/  FMUL.FTZ R3, R7, R4 ;  /* 0x0000000407037220 */ /* 0x001fca0000410000 */
[----:B------:R-:W0:Y:S01]  /*01e0*/  MUFU.LG2 R16, R13 ;  /* 0x0000000d00107308 */ /* 0x000e220000000c00 */
[----:B------:R-:W2:Y:S07]  /*01f0*/  LDC.64 R4, c[0x0][0x228] ;  /* 0x00008a00ff047b82 */ /* 0x000eae0000000a00 */
[----:B------:R-:W3:Y:S01]  /*0200*/  MUFU.LG2 R20, R15 ;  /* 0x0000000f00147308 */ /* 0x000ee20000000c00 */
[----:B-1----:R-:W-:-:S07]  /*0210*/  FMUL.FTZ R6, R7, R12 ;  /* 0x0000000c07067220 */ /* 0x002fce0000410000 */
[----:B------:R-:W1:Y:S01]  /*0220*/  MUFU.LG2 R8, R8 ;  /* 0x0000000800087308 */ /* 0x000e620000000c00 */
[----:B0-----:R-:W-:-:S07]  /*0230*/  FMUL.FTZ R16, R7, R16 ;  /* 0x0000001007107220 */ /* 0x001fce0000410000 */
[----:B------:R-:W0:Y:S01]  /*0240*/  MUFU.LG2 R14, R9 ;  /* 0x00000009000e7308 */ /* 0x000e220000000c00 */
[----:B---3--:R-:W-:Y:S01]  /*0250*/  FMUL.FTZ R20, R7, R20 ;  /* 0x0000001407147220 */ /* 0x008fe20000410000 */
[----:B--2---:R-:W-:-:S06]  /*0260*/  IMAD.WIDE.U32 R4, R0, 0x2, R4 ;  /* 0x0000000200047825 */ /* 0x004fcc00078e0004 */
[----:B------:R1:W2:Y:S08]  /*0270*/  MUFU.LG2 R18, R10 ;  /* 0x0000000a00127308 */ /* 0x0002b00000000c00 */
[----:B------:R-:W3:Y:S01]  /*0280*/  MUFU.LG2 R22, R11 ;  /* 0x0000000b00167308 */ /* 0x000ee20000000c00 */
[C---:B-1----:R-:W-:Y:S01]  /*0290*/  FMUL.FTZ R10, R7.reuse, R8 ;  /* 0x00000008070a7220 */ /* 0x042fe20000410000 */
[----:B0-----:R-:W-:Y:S01]  /*02a0*/  FMUL.FTZ R14, R7, R14 ;  /* 0x0000000e070e7220 */ /* 0x001fe20000410000 */
[----:B------:R-:W-:-:S05]  /*02b0*/  IMAD.WIDE R8, R2, 0x10, R4 ;  /* 0x0000001002087825 */ /* 0x000fca00078e0204 */
[----:B------:R-:W-:Y:S01]  /*02c0*/  MUFU.EX2 R6, R6 ;  /* 0x0000000600067308 */ /* 0x000fe20000000800 */
[----:B--2---:R-:W-:-:S07]  /*02d0*/  FMUL.FTZ R18, R7, R18 ;  /* 0x0000001207127220 */ /* 0x004fce0000410000 */
[----:B------:R-:W0:Y:S01]  /*02e0*/  MUFU.EX2 R11, R14 ;  /* 0x0000000e000b7308 */ /* 0x000e220000000800 */
[----:B---3--:R-:W-:-:S07]  /*02f0*/  FMUL.FTZ R22, R7, R22 ;  /* 0x0000001607167220 */ /* 0x008fce0000410000 */
[----:B------:R-:W-:Y:S08]  /*0300*/  MUFU.EX2 R3, R3 ;  /* 0x0000000300037308 */ /* 0x000ff00000000800 */
[----:B------:R-:W-:Y:S01]  /*0310*/  MUFU.EX2 R16, R16 ;  /* 0x0000001000107308 */ /* 0x000fe20000000800 */
[----:B0-----:R-:W-:-:S07]  /*0320*/  F2FP.BF16.F32.PACK_AB R5, R11, R6 ;  /* 0x000000060b05723e */ /* 0x001fce00000010ff */
[----:B------:R-:W-:Y:S08]  /*0330*/  MUFU.EX2 R20, R20 ;  /* 0x0000001400147308 */ /* 0x000ff00000000800 */
[----:B------:R-:W0:Y:S08]  /*0340*/  MUFU.EX2 R10, R10 ;  /* 0x0000000a000a7308 */ /* 0x000e300000000800 */
[----:B------:R-:W1:Y:S08]  /*0350*/  MUFU.EX2 R13, R18 ;  /* 0x00000012000d7308 */ /* 0x000e700000000800 */
[----:B------:R-:W2:Y:S01]  /*0360*/  MUFU.EX2 R7, R22 ;  /* 0x0000001600077308 */ /* 0x000ea20000000800 */
[----:B0-----:R-:W-:-:S02]  /*0370*/  F2FP.BF16.F32.PACK_AB R4, R10, R3 ;  /* 0x000000030a04723e */ /* 0x001fc400000010ff */
[----:B-1----:R-:W-:Y:S02]  /*0380*/  F2FP.BF16.F32.PACK_AB R6, R13, R16 ;  /* 0x000000100d06723e */ /* 0x002fe400000010ff */
[----:B--2---:R-:W-:-:S05]  /*0390*/  F2FP.BF16.F32.PACK_AB R7, R7, R20 ;  /* 0x000000140707723e */ /* 0x004fca00000010ff */
[----:B------:R-:W-:Y:S01]  /*03a0*/  STG.E.128 desc[UR4][R8.64], R4 ;  /* 0x0000000408007986 */ /* 0x000fe2000c101d04 */
[----:B------:R-:W-:Y:S05]  /*03b0*/  EXIT ;  /* 0x000000000000794d */ /* 0x000fea0003800000 */
.L_x_586:
        /* <DEDUP_REMOVED lines=140> */
.L_x_589:
[----:B------:R-:W-:-:S13]  /*0c80*/  ISETP.GE.AND P0, PT, R11, R2, PT ;  /* 0x000000020b00720c */ /* 0x000fda0003f06270 */
[----:B------:R-:W-:Y:S05]  /*0c90*/  @P0 BRA `(.L_x_591) ;  /* 0x0000000000300947 */ /* 0x000fea0003800000 */
[----:B0-----:R-:W0:Y:S01]  /*0ca0*/  LDC.64 R4, c[0x0][0x228] ;  /* 0x00008a00ff047b82 */ /* 0x001e220000000a00 */
[----:B------:R-:W-:Y:S01]  /*0cb0*/  IADD3 R3, R0, R11, RZ ;  /* 0x0000000b00037210 */ /* 0x000fe20007ffe0ff */
[----:B------:R-:W-:-:S04]  /*0cc0*/  VIADD R11, R11, 0x80 ;  /* 0x000000800b0b7836 */ /* 0x000fc80000000000 */
[----:B0-----:R-:W-:-:S05]  /*0cd0*/  IMAD.WIDE.U32 R4, R3, 0x2, R4 ;  /* 0x0000000203047825 */ /* 0x001fca00078e0004 */
[----:B------:R1:W-:Y:S02]  /*0ce0*/  STG.E.U16 desc[UR4][R4.64], R6 ;  /* 0x0000000604007986 */ /* 0x0003e4000c101504 */
.L_x_590:
[----:B------:R-:W-:-:S13]  /*0cf0*/  ISETP.GE.AND P0, PT, R11, R2, PT ;  /* 0x000000020b00720c */ /* 0x000fda0003f06270 */
[----:B------:R-:W-:Y:S05]  /*0d00*/  @P0 BRA `(.L_x_592) ;  /* 0x0000000000340947 */ /* 0x000fea0003800000 */
[----:B01----:R-:W0:Y:S01]  /*0d10*/  LDC.64 R4, c[0x0][0x228] ;  /* 0x00008a00ff047b82 */ /* 0x003e220000000a00 */
[----:B------:R-:W-:Y:S01]  /*0d20*/  IADD3 R3, R0, R11, RZ ;  /* 0x0000000b00037210 */ /* 0x000fe20007ffe0ff */
[----:B------:R-:W-:-:S04]  /*0d30*/  VIADD R11, R11, 0x80 ;  /* 0x000000800b0b7836 */ /* 0x000fc80000000000 */
[----:B0-----:R-:W-:-:S05]  /*0d40*/  IMAD.WIDE.U32 R4, R3, 0x2, R4 ;  /* 0x0000000203047825 */ /* 0x001fca00078e0004 */
[----:B------:R1:W-:Y:S02]  /*0d50*/  STG.E.U16 desc[UR4][R4.64], R7 ;  /* 0x0000000704007986 */ /* 0x0003e4000c101504 */
.L_x_591:
        /* <DEDUP_REMOVED lines=8> */
.L_x_592:
[----:B------:R-:W-:Y:S05]  /*0de0*/  BSYNC B1 ;  /* 0x0000000000017941 */ /* 0x000fea0003800000 */
.L_x_588:
[----:B------:R-:W-:-:S13]  /*0df0*/  ISETP.GE.AND P0, PT, R11, R2, PT ;  /* 0x000000020b00720c */ /* 0x000fda0003f06270 */
[----:B012---:R-:W0:Y:S01]  /*0e00*/  @!P0 LDC.64 R4, c[0x0][0x228] ;  /* 0x00008a00ff048b82 */ /* 0x007e220000000a00 */
[----:B------:R-:W-:Y:S01]  /*0e10*/  @!P0 IADD3 R3, R0, R11, RZ ;  /* 0x0000000b00038210 */ /* 0x000fe20007ffe0ff */
[----:B------:R-:W-:-:S04]  /*0e20*/  @!P0 VIADD R11, R11, 0x80 ;  /* 0x000000800b0b8836 */ /* 0x000fc80000000000 */
[----:B0-----:R-:W-:-:S05]  /*0e30*/  @!P0 IMAD.WIDE.U32 R4, R3, 0x2, R4 ;  /* 0x0000000203048825 */ /* 0x001fca00078e0004 */
[----:B------:R2:W-:Y:S02]  /*0e40*/  @!P0 STG.E.U16 desc[UR4][R4.64], R9 ;  /* 0x0000000904008986 */ /* 0x0005e4000c101504 */
.L_x_593:
[----:B------:R-:W-:Y:S05]  /*0e50*/  BSYNC B0 ;  /* 0x0000000000007941 */ /* 0x000fea0003800000 */
.L_x_587:
        /* <DEDUP_REMOVED lines=8> */
.L_x_594:
        /* <DEDUP_REMOVED lines=10> */
.L_x_71574:


//--------------------- .text._ZN2at6native18elementwise_kernelILi128ELi4EZNS0_15gpu_kernel_implIZNS0_50_GLOBAL__N__2680c7bb_12_PowKernel_cu_7dd49032_316829pow_tensor_scalar_kernel_implIN3c108BFloat16ES6_EEvRNS_18TensorIteratorBaseET0_EUlS6_E1_EEvS8_RKT_EUliE_EEviT1_ --------------------------
	.section	.text._ZN2at6native18elementwise_kernelILi128ELi4EZNS0_15gpu_kernel_implIZNS0_50_GLOBAL__N__2680c7bb_12_PowKernel_cu_7dd49032_316829pow_tensor_scalar_kernel_implIN3c108BFloat16ES6_EEvRNS_18TensorIteratorBaseET0_EUlS6_E1_EEvS8_RKT_EUliE_EEviT1_,"ax",@progbits
	.align	128
        .global         _ZN2at6native18elementwise_kernelILi128ELi4EZNS0_15gpu_kernel_implIZNS0_50_GLOBAL__N__2680c7bb_12_PowKernel_cu_7dd49032_316829pow_tensor_scalar_kernel_implIN3c108BFloat16ES6_EEvRNS_18TensorIteratorBaseET0_EUlS6_E1_EEvS8_RKT_EUliE_EEviT1_
        .type           _ZN2at6native18elementwise_kernelILi128ELi4EZNS0_15gpu_kernel_implIZNS0_50_GLOBAL__N__2680c7bb_12_PowKernel_cu_7dd49032_316829pow_tensor_scalar_kernel_implIN3c108BFloat16ES6_EEvRNS_18TensorIteratorBaseET0_EUlS6_E1_EEvS8_RKT_EUliE_EEviT1_,@function
        .size           _ZN2at6native18elementwise_kernelILi128ELi4EZNS0_15gpu_kernel_implIZNS0_50_GLOBAL__N__2680c7bb_12_PowKernel_cu_7dd49032_316829pow_tensor_scalar_kernel_implIN3c108BFloat16ES6_EEvRNS_18TensorIteratorBaseET0_EUlS6_E1_EEvS8_RKT_EUliE_EEviT1_,(.L_x_71435 - _ZN2at6native18elementwise_kernelILi128ELi4EZNS0_15gpu_kernel_implIZNS0_50_GLOBAL__N__2680c7bb_12_PowKernel_cu_7dd49032_316829pow_tensor_scalar_kernel_implIN3c108BFloat16ES6_EEvRNS_18TensorIteratorBaseET0_EUlS6_E1_EEvS8_RKT_EUliE_EEviT1_)
        .other          _ZN2at6native18elementwise_kernelILi128ELi4EZNS0_15gpu_kernel_implIZNS0_50_GLOBAL__N__2680c7bb_12_PowKernel_cu_7dd49032_316829pow_tensor_scalar_kernel_implIN3c108BFloat16ES6_EEvRNS_18TensorIteratorBaseET0_EUlS6_E1_EEvS8_RKT_EUliE_EEviT1_,@"STO_CUDA_ENTRY STV_DEFAULT"
_ZN2at6native18elementwise_kernelILi128ELi4EZNS0_15gpu_kernel_implIZNS0_50_GLOBAL__N__2680c7bb_12_PowKernel_cu_7dd49032_316829pow_tensor_scalar_kernel_implIN3c108BFloat16ES6_EEvRNS_18TensorIteratorBaseET0_EUlS6_E1_EEvS8_RKT_EUliE_EEviT1_:
.text._ZN2at6native18elementwise_kernelILi128ELi4EZNS0_15gpu_kernel_implIZNS0_50_GLOBAL__N__2680c7bb_12_PowKernel_cu_7dd49032_316829pow_tensor_scalar_kernel_implIN3c108BFloat16ES6_EEvRNS_18TensorIteratorBaseET0_EUlS6_E1_EEvS8_RKT_EUliE_EEviT1_:
        /* <DEDUP_REMOVED lines=313> */
.L_x_597:
        /* <DEDUP_REMOVED lines=22> */
.L_x_601:
[----:B------:R-:W2:Y:S02]  /*14f0*/  LDG.E.U8 R2, desc[UR36][R2.64] ;  /* 0x0000002402027981 */ /* 0x000ea4000c1e1100 */
[----:B--2---:R-:W-:-:S04]  /*1500*/  I2FP.F32.U32 R0, R2 ;  /* 0x0000000200007245 */ /* 0x004fc80000201000 */
[----:B------:R-:W-:Y:S01]  /*1510*/  F2FP.BF16.F32.PACK_AB R0, RZ, R0 ;  /* 0x00000000ff00723e */ /* 0x000fe200000010ff */
[----:B------:R-:W-:Y:S06]  /*1520*/  BRA `(.L_x_603) ;  /* 0x0000000c00907947 */ /* 0x000fec0003800000 */
.L_x_600:
        /* <DEDUP_REMOVED lines=10> */
.L_x_605:
[----:B------:R-:W2:Y:S02]  /*15d0*/  LDG.E R2, desc[UR36][R2.64] ;  /* 0x0000002402027981 */ /* 0x000ea4000c1e1900 */
[----:B--2---:R-:W-:-:S04]  /*15e0*/  I2FP.F32.S32 R0, R2 ;  /* 0x0000000200007245 */ /* 0x004fc80000201400 */
[----:B------:R-:W-:Y:S01]  /*15f0*/  F2FP.BF16.F32.PACK_AB R0, RZ, R0 ;  /* 0x00000000ff00723e */ /* 0x000fe200000010ff */
[----:B------:R-:W-:Y:S06]  /*1600*/  BRA `(.L_x_603) ;  /* 0x0000000c00587947 */ /* 0x000fec0003800000 */
.L_x_604:
[----:B------:R-:W2:Y:S02]  /*1610*/  LDG.E.U16 R2, desc[UR36][R2.64] ;  /* 0x0000002402027981 */ /* 0x000ea4000c1e1500 */
[----:B--2---:R-:W0:Y:S02]  /*1620*/  I2F.S16 R0, R2 ;  /* 0x0000000200007306 */ /* 0x004e240000101400 */
[----:B0-----:R-:W-:Y:S01]  /*1630*/  F2FP.BF16.F32.PACK_AB R0, RZ, R0 ;  /* 0x00000000ff00723e */ /* 0x001fe200000010ff */
[----:B------:R-:W-:Y:S06]  /*1640*/  BRA `(.L_x_603) ;  /* 0x0000000c00487947 */ /* 0x000fec0003800000 */
.L_x_599:
        /* <DEDUP_REMOVED lines=9> */
.L_x_607:
[----:B------:R-:W2:Y:S02]  /*16e0*/  LDG.E.U16 R0, desc[UR36][R2.64] ;  /* 0x0000002402007981 */ /* 0x000ea4000c1e1500 */
[----:B--2---:R-:W-:-:S05]  /*16f0*/  HADD2.F32 R0, -RZ, R0.H0_H0 ;  /* 0x20000000ff007230 */ /* 0x004fca0000004100 */
[----:B------:R-:W-:Y:S01]  /*1700*/  F2FP.BF16.F32.PACK_AB R0, RZ, R0 ;  /* 0x00000000ff00723e */ /* 0x000fe200000010ff */
[----:B------:R-:W-:Y:S06]  /*1710*/  BRA `(.L_x_603) ;  /* 0x0000000c00147947 */ /* 0x000fec0003800000 */
.L_x_606:
        /* <DEDUP_REMOVED lines=9> */
.L_x_609:
[----:B------:R-:W2:Y:S02]  /*17b0*/  LDG.E.U16 R2, desc[UR36][R2.64] ;  /* 0x0000002402027981 */ /* 0x000ea4000c1e1500 */
[----:B--2---:R-:W-:-:S05]  /*17c0*/  HADD2.F32 R0, -RZ, R2.H0_H0 ;  /* 0x20000002ff007230 */ /* 0x004fca0000004100 */
[----:B------:R-:W-:Y:S01]  /*17d0*/  F2FP.BF16.F32.PACK_AB R0, RZ, R0 ;  /* 0x00000000ff00723e */ /* 0x000fe200000010ff */
[----:B------:R-:W-:Y:S06]  /*17e0*/  BRA `(.L_x_603) ;  /* 0x0000000800e07947 */ /* 0x000fec0003800000 */
.L_x_608:
        /* <DEDUP_REMOVED lines=8> */
.L_x_598:
        /* <DEDUP_REMOVED lines=13> */
.L_x_612:
        /* <DEDUP_REMOVED lines=8> */
.L_x_611:
        /* <DEDUP_REMOVED lines=28> */
.L_x_614:
        /* <DEDUP_REMOVED lines=15> */
.L_x_613:
[----:B------:R0:W5:Y:S01]  /*1c70*/  LDG.E.U16 R0, desc[UR36][R2.64] ;  /* 0x0000002402007981 */ /* 0x000162000c1e1500 */
[----:B------:R-:W-:Y:S05]  /*1c80*/  BRA `(.L_x_603) ;  /* 0x0000000400b87947 */ /* 0x000fea0003800000 */
.L_x_610:
        /* <DEDUP_REMOVED lines=12> */
.L_x_617:
        /* <DEDUP_REMOVED lines=21> */
.L_x_621:
[----:B------:R-:W-:Y:S05]  /*1ea0*/  BSYNC B1 ;  /* 0x0000000000017941 */ /* 0x000fea0003800000 */
.L_x_620:
[----:B------:R-:W-:Y:S01]  /*1eb0*/  LEA R3, R0, 0x3b800000, 0x17 ;  /* 0x3b80000000037811 */ /* 0x000fe200078eb8ff */
[----:B------:R-:W-:-:S05]  /*1ec0*/  IMAD.SHL.U32 R0, R2, 0x100000, RZ ;  /* 0x0010000002007824 */ /* 0x000fca00078e00ff */
[----:B------:R-:W-:-:S07]  /*1ed0*/  LOP3.LUT R0, R3, R0, R4, 0xfe, !PT ;  /* 0x0000000003007212 */ /* 0x000fce00078efe04 */
.L_x_619:
[----:B------:R-:W-:Y:S05]  /*1ee0*/  BSYNC B0 ;  /* 0x0000000000007941 */ /* 0x000fea0003800000 */
.L_x_618:
[----:B------:R-:W-:Y:S01]  /*1ef0*/  F2FP.BF16.F32.PACK_AB R0, RZ, R0 ;  /* 0x00000000ff00723e */ /* 0x000fe200000010ff */
[----:B------:R-:W-:Y:S06]  /*1f00*/  BRA `(.L_x_603) ;  /* 0x0000000400187947 */ /* 0x000fec0003800000 */
.L_x_616:
        /* <DEDUP_REMOVED lines=21> */
.L_x_625:
[----:B------:R-:W-:Y:S05]  /*2060*/  BSYNC B1 ;  /* 0x0000000000017941 */ /* 0x000fea0003800000 */
.L_x_624:
[----:B------:R-:W-:Y:S01]  /*2070*/  LEA R3, R0, 0x37800000, 0x17 ;  /* 0x3780000000037811 */ /* 0x000fe200078eb8ff */
[----:B------:R-:W-:-:S05]  /*2080*/  IMAD.SHL.U32 R0, R2, 0x200000, RZ ;  /* 0x0020000002007824 */ /* 0x000fca00078e00ff */
[----:B------:R-:W-:-:S07]  /*2090*/  LOP3.LUT R0, R3, R0, R4, 0xfe, !PT ;  /* 0x0000000003007212 */ /* 0x000fce00078efe04 */
.L_x_623:
[----:B------:R-:W-:Y:S05]  /*20a0*/  BSYNC B0 ;  /* 0x0000000000007941 */ /* 0x000fea0003800000 */
.L_x_622:
[----:B------:R-:W-:Y:S01]  /*20b0*/  F2FP.BF16.F32.PACK_AB R0, RZ, R0 ;  /* 0x00000000ff00723e */ /* 0x000fe200000010ff */
[----:B------:R-:W-:Y:S06]  /*20c0*/  BRA `(.L_x_603) ;  /* 0x0000000000a87947 */ /* 0x000fec0003800000 */
.L_x_615:
        /* <DEDUP_REMOVED lines=14> */
.L_x_629:
[----:B------:R-:W-:Y:S05]  /*21b0*/  BSYNC B0 ;  /* 0x0000000000007941 */ /* 0x000fea0003800000 */
.L_x_628:
[----:B------:R-:W-:Y:S01]  /*21c0*/  F2FP.BF16.F32.PACK_AB R0, RZ, R0 ;  /* 0x00000000ff00723e */ /* 0x000fe200000010ff */
[----:B------:R-:W-:Y:S06]  /*21d0*/  BRA `(.L_x_603) ;  /* 0x0000000000647947 */ /* 0x000fec0003800000 */
.L_x_602:
        /* <DEDUP_REMOVED lines=16> */
.L_x_630:
[----:B------:R-:W-:Y:S01]  /*22e0*/  PRMT R0, RZ, 0x7610, R0 ;  /* 0x00007610ff007816 */ /* 0x000fe20000000000 */
[----:B------:R-:W-:Y:S06]  /*22f0*/  BRA `(.L_x_603) ;  /* 0x00000000001c7947 */ /* 0x000fec0003800000 */
.L_x_627:
[----:B------:R-:W2:Y:S02]  /*2300*/  LDG.E.64 R2, desc[UR36][R2.64] ;  /* 0x0000002402027981 */ /* 0x000ea4000c1e1b00 */
[----:B--2---:R-:W0:Y:S02]  /*2310*/  I2F.U64 R0, R2 ;  /* 0x0000000200007312 */ /* 0x004e240000301000 */
[----:B0-----:R-:W-:Y:S01]  /*2320*/  F2FP.BF16.F32.PACK_AB R0, RZ, R0 ;  /* 0x00000000ff00723e */ /* 0x001fe200000010ff */
[----:B------:R-:W-:Y:S06]  /*2330*/  BRA `(.L_x_603) ;  /* 0x00000000000c7947 */ /* 0x000fec0003800000 */
.L_x_626:
[----:B------:R-:W2:Y:S02]  /*2340*/  LDG.E R2, desc[UR36][R2.64] ;  /* 0x0000002402027981 */ /* 0x000ea4000c1e1900 */
[----:B--2---:R-:W-:-:S04]  /*2350*/  I2FP.F32.U32 R0, R2 ;  /* 0x0000000200007245 */ /* 0x004fc80000201000 */
[----:B------:R-:W-:-:S07]  /*2360*/  F2FP.BF16.F32.PACK_AB R0, RZ, R0 ;  /* 0x00000000ff00723e */ /* 0x000fce00000010ff */
.L_x_603:
[----:B-----5:R-:W-:Y:S01]  /*2370*/  IMAD.U32 R0, R0, 0x10000, RZ ;  /* 0x0001000000007824 */ /* 0x020fe200078e00ff */
[----:B------:R-:W-:Y:S03]  /*2380*/  BSSY B0, `(.L_x_631) ;  /* 0x0000013000007945 */ /* 0x000fe60003800000 */
[----:B------:R-:W-:-:S06]  /*2390*/  FMUL.FTZ R0, R0, R0 ;  /* 0x0000000000007220 */ /* 0x000fcc0000410000 */
[----:B------:R-:W0:Y:S02]  /*23a0*/  F2F.BF16.F32 R0, R0 ;  /* 0x0000000000007304 */ /* 0x000e240000202000 */
[----:B0-----:R-:W-:-:S04]  /*23b0*/  IMAD.U32 R2, R0, 0x10000, RZ ;  /* 0x0001000000027824 */ /* 0x001fc800078e00ff */
[----:B------:R-:W-:-:S06]  /*23c0*/  FMUL.FTZ R8, R2, 1 ;  /* 0x3f80000002087820 */ /* 0x000fcc0000410000 */
[----:B------:R-:W0:Y:S08]  /*23d0*/  F2F.F64.F32 R8, R8 ;  /* 0x0000000800087310 */ /* 0x000e300000201800 */
[----:B0-----:R-:W0:Y:S01]  /*23e0*/  MUFU.RCP64H R3, R9 ;  /* 0x0000000900037308 */ /* 0x001e220000001800 */
[----:B------:R-:W-:-:S05]  /*23f0*/  VIADD R2, R9, 0x300402 ;  /* 0x0030040209027836 */ /* 0x000fca0000000000 */
[----:B------:R-:W-:Y:S01]  /*2400*/  FSETP.GEU.AND P0, PT, |R2|, 5.8789094863358348022e-39, PT ;  /* 0x004004020200780b */ /* 0x000fe20003f0e200 */
[----:B0-----:R-:W-:-:S08]  /*2410*/  DFMA R4, -R8, R2, 1 ;  /* 0x3ff000000804742b */ /* 0x001fd00000000102 */
[----:B------:R-:W-:-:S08]  /*2420*/  DFMA R4, R4, R4, R4 ;  /* 0x000000040404722b */ /* 0x000fd00000000004 */
[----:B------:R-:W-:-:S08]  /*2430*/  DFMA R4, R2, R4, R2 ;  /* 0x000000040204722b */ /* 0x000fd00000000002 */
[----:B------:R-:W-:-:S08]  /*2440*/  DFMA R6, -R8, R4, 1 ;  /* 0x3ff000000806742b */ /* 0x000fd00000000104 */
[----:B------:R-:W-:Y:S01]  /*2450*/  DFMA R4, R4, R6, R4 ;  /* 0x000000060404722b */ /* 0x000fe20000000004 */
[----:B------:R-:W-:Y:S10]  /*2460*/  @P0 BRA `(.L_x_632) ;  /* 0x0000000000100947 */ /* 0x000ff40003800000 */
[----:B------:R-:W-:-:S05]  /*2470*/  LOP3.LUT R0, R9, 0x7fffffff, RZ, 0xc0, !PT ;  /* 0x7fffffff09007812 */ /* 0x000fca00078ec0ff */
[----:B------:R-:W-:Y:S01]  /*2480*/  VIADD R6, R0, 0xfff00000 ;  /* 0xfff0000000067836 */ /* 0x000fe20000000000 */
[----:B------:R-:W-:-:S07]  /*2490*/  MOV R0, 0x24b0 ;  /* 0x000024b000007802 */ /* 0x000fce0000000f00 */
[----:B------:R-:W-:Y:S05]  /*24a0*/  CALL.REL.NOINC `($__internal_0_$__cuda_sm20_dblrcp_rn_slowpath_v3) ;  /* 0x000000ac00187944 */ /* 0x000fea0003c00000 */
.L_x_632:
[----:B------:R-:W-:Y:S05]  /*24b0*/  BSYNC B0 ;  /* 0x0000000000007941 */ /* 0x000fea0003800000 */
.L_x_631:
[----:B------:R-:W0:Y:S01]  /*24c0*/  LDC.U8 R6, c[0x0][0x428] ;  /* 0x00010a00ff067b82 */ /* 0x000e220000000000 */
[----:B------:R-:W-:Y:S01]  /*24d0*/  UMOV UR4, 0xf0000000 ;  /* 0xf000000000047882 */ /* 0x000fe20000000000 */
[----:B------:R-:W-:Y:S01]  /*24e0*/  UMOV UR5, 0x380fffff ;  /* 0x380fffff00057882 */ /* 0x000fe20000000000 */
[----:B------:R-:W1:Y:S01]  /*24f0*/  F2F.F32.F64 R0, R4 ;  /* 0x0000000400007310 */ /* 0x000e620000301000 */
[----:B------:R-:W-:-:S14]  /*2500*/  DSETP.GEU.AND P0, PT, |R4|, UR4, PT ;  /* 0x0000000404007e2a */ /* 0x000fdc000bf0e200 */
[----:B-1----:R-:W-:-:S04]  /*2510*/  @!P0 FMUL R0, R0, 1.175494350822287508e-38 ;  /* 0x0080000000008820 */ /* 0x002fc80000400000 */
[----:B------:R1:W2:Y:S01]  /*2520*/  F2F.BF16.F32 R3, R0 ;  /* 0x0000000000037304 */ /* 0x0002a20000202000 */
[----:B0-----:R-:W-:-:S04]  /*2530*/  PRMT R2, R6, 0x9910, RZ ;  /* 0x0000991006027816 */ /* 0x001fc800000000ff */
[----:B------:R-:W-:-:S13]  /*2540*/  ISETP.GT.AND P0, PT, R2, 0x9, PT ;  /* 0x000000090200780c */ /* 0x000fda0003f04270 */
[----:B-12---:R-:W-:Y:S05]  /*2550*/  @P0 BRA `(.L_x_633) ;  /* 0x00000004000c0947 */ /* 0x006fea0003800000 */
        /* <DEDUP_REMOVED lines=8> */
[----:B------:R-:W-:-:S04]  /*25e0*/  IMAD.U32 R0, R3, 0x10000, RZ ;  /* 0x0001000003007824 */ /* 0x000fc800078e00ff */
[----:B------:R-:W0:Y:S02]  /*25f0*/  F2I.FTZ.TRUNC.NTZ R3, R0 ;  /* 0x0000000000037305 */ /* 0x000e24000021f100 */
[----:B0-----:R0:W-:Y:S01]  /*2600*/  STG.E.U8 desc[UR36][R16.64], R3 ;  /* 0x0000000310007986 */ /* 0x0011e2000c101124 */
[----:B------:R-:W-:Y:S05]  /*2610*/  BRA `(.L_x_638) ;  /* 0x0000000c00947947 */ /* 0x000fea0003800000 */
.L_x_636:
[----:B------:R-:W-:-:S06]  /*2620*/  IMAD.U32 R3, R3, 0x10000, RZ ;  /* 0x0001000003037824 */ /* 0x000fcc00078e00ff */
[----:B------:R-:W0:Y:S02]  /*2630*/  F2I.S64.TRUNC R2, R3 ;  /* 0x0000000300027311 */ /* 0x000e24000020d900 */
[----:B0-----:R0:W-:Y:S01]  /*2640*/  STG.E.U8 desc[UR36][R16.64], R2 ;  /* 0x0000000210007986 */ /* 0x0011e2000c101124 */
[----:B------:R-:W-:Y:S05]  /*2650*/  BRA `(.L_x_638) ;  /* 0x0000000c00847947 */ /* 0x000fea0003800000 */
.L_x_635:
        /* <DEDUP_REMOVED lines=10> */
.L_x_640:
[----:B------:R-:W-:-:S06]  /*2700*/  IMAD.U32 R3, R3, 0x10000, RZ ;  /* 0x0001000003037824 */ /* 0x000fcc00078e00ff */
[----:B------:R-:W0:Y:S02]  /*2710*/  F2I.FTZ.TRUNC.NTZ R3, R3 ;  /* 0x0000000300037305 */ /* 0x000e24000021f100 */
[----:B0-----:R0:W-:Y:S01]  /*2720*/  STG.E desc[UR36][R16.64], R3 ;  /* 0x0000000310007986 */ /* 0x0011e2000c101924 */
[----:B------:R-:W-:Y:S05]  /*2730*/  BRA `(.L_x_638) ;  /* 0x0000000c004c7947 */ /* 0x000fea0003800000 */
.L_x_639:
[----:B------:R-:W-:-:S06]  /*2740*/  IMAD.U32 R3, R3, 0x10000, RZ ;  /* 0x0001000003037824 */ /* 0x000fcc00078e00ff */
[----:B------:R-:W0:Y:S02]  /*2750*/  F2I.FTZ.TRUNC.NTZ R3, R3 ;  /* 0x0000000300037305 */ /* 0x000e24000021f100 */
[----:B0-----:R0:W-:Y:S01]  /*2760*/  STG.E.U16 desc[UR36][R16.64], R3 ;  /* 0x0000000310007986 */ /* 0x0011e2000c101524 */
[----:B------:R-:W-:Y:S05]  /*2770*/  BRA `(.L_x_638) ;  /* 0x0000000c003c7947 */ /* 0x000fea0003800000 */
.L_x_634:
        /* <DEDUP_REMOVED lines=9> */
.L_x_642:
[----:B------:R-:W-:-:S05]  /*2810*/  IMAD.U32 R0, R3, 0x10000, RZ ;  /* 0x0001000003007824 */ /* 0x000fca00078e00ff */
[----:B------:R-:W-:-:S05]  /*2820*/  F2FP.F16.F32.PACK_AB R0, RZ, R0 ;  /* 0x00000000ff00723e */ /* 0x000fca00000000ff */
[----:B------:R0:W-:Y:S01]  /*2830*/  STG.E.U16 desc[UR36][R16.64], R0 ;  /* 0x0000000010007986 */ /* 0x0001e2000c101524 */
[----:B------:R-:W-:Y:S05]  /*2840*/  BRA `(.L_x_638) ;  /* 0x0000000c00087947 */ /* 0x000fea0003800000 */
.L_x_641:
        /* <DEDUP_REMOVED lines=10> */
.L_x_644:
[----:B------:R-:W-:-:S05]  /*28f0*/  IMAD.U32 R3, R3, 0x10000, RZ ;  /* 0x0001000003037824 */ /* 0x000fca00078e00ff */
[----:B------:R-:W-:-:S04]  /*2900*/  F2FP.F16.F32.PACK_AB R3, RZ, R3 ;  /* 0x00000003ff03723e */ /* 0x000fc800000000ff */
[----:B------:R-:W-:-:S05]  /*2910*/  PRMT R3, R3, 0x5410, RZ ;  /* 0x0000541003037816 */ /* 0x000fca00000000ff */
[----:B------:R2:W-:Y:S01]  /*2920*/  STG.E desc[UR36][R16.64], R3 ;  /* 0x0000000310007986 */ /* 0x0005e2000c101924 */
[----:B------:R-:W-:Y:S05]  /*2930*/  BRA `(.L_x_638) ;  /* 0x0000000800cc7947 */ /* 0x000fea0003800000 */
.L_x_643:
[----:B------:R-:W-:-:S04]  /*2940*/  IMAD.U32 R2, R3, 0x10000, RZ ;  /* 0x0001000003027824 */ /* 0x000fc800078e00ff */
[----:B------:R-:W-:-:S06]  /*2950*/  FMUL.FTZ R2, R2, 1 ;  /* 0x3f80000002027820 */ /* 0x000fcc0000410000 */
[----:B------:R-:W0:Y:S02]  /*2960*/  F2F.F64.F32 R2, R2 ;  /* 0x0000000200027310 */ /* 0x000e240000201800 */
[----:B0-----:R4:W-:Y:S01]  /*2970*/  STG.E.64 desc[UR36][R16.64], R2 ;  /* 0x0000000210007986 */ /* 0x0019e2000c101b24 */
[----:B------:R-:W-:Y:S05]  /*2980*/  BRA `(.L_x_638) ;  /* 0x0000000800b87947 */ /* 0x000fea0003800000 */
.L_x_633:
        /* <DEDUP_REMOVED lines=13> */
.L_x_647:
[----:B------:R-:W-:Y:S01]  /*2a60*/  IMAD.U32 R3, R3, 0x10000, RZ ;  /* 0x0001000003037824 */ /* 0x000fe200078e00ff */
[----:B------:R-:W-:-:S03]  /*2a70*/  CS2R R6, SRZ ;  /* 0x0000000000067805 */ /* 0x000fc6000001ff00 */
[----:B------:R-:W-:-:S04]  /*2a80*/  FMUL.FTZ R3, R3, 1 ;  /* 0x3f80000003037820 */ /* 0x000fc80000410000 */
[----:B------:R-:W0:Y:S02]  /*2a90*/  F2F.F64.F32 R4, R3 ;  /* 0x0000000300047310 */ /* 0x000e240000201800 */
[----:B0-----:R0:W-:Y:S01]  /*2aa0*/  STG.E.128 desc[UR36][R16.64], R4 ;  /* 0x0000000410007986 */ /* 0x0011e2000c101d24 */
[----:B------:R-:W-:Y:S05]  /*2ab0*/  BRA `(.L_x_638) ;  /* 0x00000008006c7947 */ /* 0x000fea0003800000 */
.L_x_646:
        /* <DEDUP_REMOVED lines=21> */
.L_x_651:
[----:B------:R-:W-:Y:S05]  /*2c10*/  BSYNC B0 ;  /* 0x0000000000007941 */ /* 0x000fea0003800000 */
.L_x_650:
[----:B------:R-:W-:-:S05]  /*2c20*/  LOP3.LUT R3, R0, R3, RZ, 0xfc, !PT ;  /* 0x0000000300037212 */ /* 0x000fca00078efcff */
[----:B------:R0:W-:Y:S01]  /*2c30*/  STG.E.U8 desc[UR36][R16.64], R3 ;  /* 0x0000000310007986 */ /* 0x0001e2000c101124 */
[----:B------:R-:W-:Y:S05]  /*2c40*/  BRA `(.L_x_638) ;  /* 0x0000000800087947 */ /* 0x000fea0003800000 */
.L_x_649:
        /* <DEDUP_REMOVED lines=13> */
.L_x_653:
[----:B------:R-:W-:Y:S01]  /*2d20*/  IMAD.MOV.U32 R0, RZ, RZ, 0x7f ;  /* 0x0000007fff007424 */ /* 0x000fe200078e00ff */
[----:B------:R-:W-:-:S04]  /*2d30*/  ISETP.GT.U32.AND P0, PT, R2, 0x7f800000, PT ;  /* 0x7f8000000200780c */ /* 0x000fc80003f04070 */
[----:B------:R-:W-:-:S09]  /*2d40*/  SEL R0, R0, 0x7c, P0 ;  /* 0x0000007c00007807 */ /* 0x000fd20000000000 */
.L_x_654:
[----:B------:R-:W-:Y:S05]  /*2d50*/  BSYNC B0 ;  /* 0x0000000000007941 */ /* 0x000fea0003800000 */
.L_x_652:
[----:B------:R-:W-:-:S04]  /*2d60*/  LOP3.LUT R2, R3, 0x80000000, RZ, 0xc0, !PT ;  /* 0x8000000003027812 */ /* 0x000fc800078ec0ff */
[----:B------:R-:W-:-:S04]  /*2d70*/  SHF.R.U32.HI R3, RZ, 0x18, R2 ;  /* 0x00000018ff037819 */ /* 0x000fc80000011602 */
[----:B------:R-:W-:-:S05]  /*2d80*/  LOP3.LUT R3, R0, R3, RZ, 0xfc, !PT ;  /* 0x0000000300037212 */ /* 0x000fca00078efcff */
[----:B------:R0:W-:Y:S01]  /*2d90*/  STG.E.U8 desc[UR36][R16.64], R3 ;  /* 0x0000000310007986 */ /* 0x0001e2000c101124 */
[----:B------:R-:W-:Y:S05]  /*2da0*/  BRA `(.L_x_638) ;  /* 0x0000000400b07947 */ /* 0x000fea0003800000 */
.L_x_648:
[----:B------:R0:W-:Y:S01]  /*2db0*/  STG.E.U16 desc[UR36][R16.64], R3 ;  /* 0x0000000310007986 */ /* 0x0001e2000c101524 */
[----:B------:R-:W-:Y:S05]  /*2dc0*/  BRA `(.L_x_638) ;  /* 0x0000000400a87947 */ /* 0x000fea0003800000 */
.L_x_645:
        /* <DEDUP_REMOVED lines=12> */
.L_x_657:
        /* <DEDUP_REMOVED lines=17> */
.L_x_660:
[----:B------:R-:W-:-:S04]  /*2fa0*/  LOP3.LUT R2, R3, 0x80000000, RZ, 0xc0, !PT ;  /* 0x8000000003027812 */ /* 0x000fc800078ec0ff */
[----:B------:R-:W-:-:S04]  /*2fb0*/  SHF.R.U32.HI R3, RZ, 0x18, R2 ;  /* 0x00000018ff037819 */ /* 0x000fc80000011602 */
[----:B------:R-:W-:-:S04]  /*2fc0*/  LOP3.LUT R0, R0, R3, RZ, 0xfc, !PT ;  /* 0x0000000300007212 */ /* 0x000fc800078efcff */
[----:B------:R-:W-:-:S07]  /*2fd0*/  PRMT R8, R0, 0x7610, R8 ;  /* 0x0000761000087816 */ /* 0x000fce0000000008 */
.L_x_659:
[----:B------:R-:W-:Y:S05]  /*2fe0*/  BSYNC B0 ;  /* 0x0000000000007941 */ /* 0x000fea0003800000 */
.L_x_658:
[----:B------:R0:W-:Y:S01]  /*2ff0*/  STG.E.U8 desc[UR36][R16.64], R8 ;  /* 0x0000000810007986 */ /* 0x0001e2000c101124 */
[----:B------:R-:W-:Y:S05]  /*3000*/  BRA `(.L_x_638) ;  /* 0x0000000400187947 */ /* 0x000fea0003800000 */
.L_x_656:
        /* <DEDUP_REMOVED lines=17> */
.L_x_663:
[----:B------:R-:W-:-:S04]  /*3120*/  LOP3.LUT R2, R3, 0x80000000, RZ, 0xc0, !PT ;  /* 0x8000000003027812 */ /* 0x000fc800078ec0ff */
[----:B------:R-:W-:-:S04]  /*3130*/  SHF.R.U32.HI R3, RZ, 0x18, R2 ;  /* 0x00000018ff037819 */ /* 0x000fc80000011602 */
[----:B------:R-:W-:-:S04]  /*3140*/  LOP3.LUT R0, R0, R3, RZ, 0xfc, !PT ;  /* 0x0000000300007212 */ /* 0x000fc800078efcff */
[----:B------:R-:W-:-:S07]  /*3150*/  PRMT R8, R0, 0x7610, R8 ;  /* 0x0000761000087816 */ /* 0x000fce0000000008 */
.L_x_662:
[----:B------:R-:W-:Y:S05]  /*3160*/  BSYNC B0 ;  /* 0x0000000000007941 */ /* 0x000fea0003800000 */
.L_x_661:
[----:B------:R0:W-:Y:S01]  /*3170*/  STG.E.U8 desc[UR36][R16.64], R8 ;  /* 0x0000000810007986 */ /* 0x0001e2000c101124 */
[----:B------:R-:W-:Y:S05]  /*3180*/  BRA `(.L_x_638) ;  /* 0x0000000000b87947 */ /* 0x000fea0003800000 */
.L_x_655:
        /* <DEDUP_REMOVED lines=22> */
.L_x_637:
        /* <DEDUP_REMOVED lines=16> */
.L_x_666:
[----:B------:R-:W-:Y:S05]  /*33f0*/  BRA `(.L_x_638) ;  /* 0x00000000001c7947 */ /* 0x000fea0003800000 */
.L_x_665:
[----:B------:R-:W-:-:S06]  /*3400*/  IMAD.U32 R3, R3, 0x10000, RZ ;  /* 0x0001000003037824 */ /* 0x000fcc00078e00ff */
[----:B------:R-:W0:Y:S02]  /*3410*/  F2I.U64.TRUNC R2, R3 ;  /* 0x0000000300027311 */ /* 0x000e24000020d800 */
[----:B0-----:R0:W-:Y:S01]  /*3420*/  STG.E.64 desc[UR36][R16.64], R2 ;  /* 0x0000000210007986 */ /* 0x0011e2000c101b24 */
[----:B------:R-:W-:Y:S05]  /*3430*/  BRA `(.L_x_638) ;  /* 0x00000000000c7947 */ /* 0x000fea0003800000 */
.L_x_664:
[----:B------:R-:W-:-:S06]  /*3440*/  IMAD.U32 R3, R3, 0x10000, RZ ;  /* 0x0001000003037824 */ /* 0x000fcc00078e00ff */
[----:B------:R-:W0:Y:S02]  /*3450*/  F2I.FTZ.U32.TRUNC.NTZ R3, R3 ;  /* 0x0000000300037305 */ /* 0x000e24000021f000 */
[----:B0-----:R0:W-:Y:S02]  /*3460*/  STG.E desc[UR36][R16.64], R3 ;  /* 0x0000000310007986 */ /* 0x0011e4000c101924 */
.L_x_638:
[----:B------:R-:W-:-:S04]  /*3470*/  IMAD R18, R23, 0x200, R18 ;  /* 0x0000020017127824 */ /* 0x000fc800078e0212 */
[----:B------:R-:W-:-:S07]  /*3480*/  VIADD R19, R18, 0x80 ;  /* 0x0000008012137836 */ /* 0x000fce0000000000 */
.L_x_596:
[----:B------:R-:W-:Y:S05]  /*3490*/  BSYNC B6 ;  /* 0x0000000000067941 */ /* 0x000fea0003800000 */
.L_x_595:
[----:B------:R-:W-:Y:S01]  /*34a0*/  ULDC UR4, c[0x0][0x210] ;  /* 0x0000840000047ab9 */ /* 0x000fe20000000800 */
[----:B------:R-:W-:Y:S01]  /*34b0*/  BSSY B6, `(.L_x_667) ;  /* 0x0000341000067945 */ /* 0x000fe20003800000 */
[----:B------:R-:W-:-:S13]  /*34c0*/  ISETP.GE.AND P0, PT, R19, UR4, PT ;  /* 0x0000000413007c0c */ /* 0x000fda000bf06270 */
[----:B------:R-:W-:Y:S05]  /*34d0*/  @P0 BRA `(.L_x_668) ;  /* 0x0000003000f80947 */ /* 0x000fea0003800000 */
[----:B0-----:R-:W0:Y:S01]  /*34e0*/  LDC R6, c[0x0][0x218] ;  /* 0x00008600ff067b82 */ /* 0x001e220000000800 */
[----:B------:R-:W-:Y:S02]  /*34f0*/  IMAD.MOV.U32 R0, RZ, RZ, RZ ;  /* 0x000000ffff007224 */ /* 0x000fe400078e00ff */
[----:B-1234-:R-:W-:Y:S01]  /*3500*/  IMAD.MOV.U32 R16, RZ, RZ, RZ ;  /* 0x000000ffff107224 */ /* 0x01efe200078e00ff */
[----:B0-----:R-:W-:-:S13]  /*3510*/  ISETP.NE.AND P0, PT, R6, RZ, PT ;  /* 0x000000ff0600720c */ /* 0x001fda0003f05270 */
        /* <DEDUP_REMOVED lines=299> */
.L_x_669:
        /* <DEDUP_REMOVED lines=22> */
.L_x_673:
[----:B------:R-:W2:Y:S02]  /*4930*/  LDG.E.U8 R2, desc[UR36][R2.64] ;  /* 0x0000002402027981 */ /* 0x000ea4000c1e1100 */
[----:B--2---:R-:W-:-:S04]  /*4940*/  I2FP.F32.U32 R0, R2 ;  /* 0x0000000200007245 */ /* 0x004fc80000201000 */
[----:B------:R-:W-:Y:S01]  /*4950*/  F2FP.BF16.F32.PACK_AB R0, RZ, R0 ;  /* 0x00000000ff00723e */ /* 0x000fe200000010ff */
[----:B------:R-:W-:Y:S06]  /*4960*/  BRA `(.L_x_675) ;  /* 0x0000000c00907947 */ /* 0x000fec0003800000 */
.L_x_672:
        /* <DEDUP_REMOVED lines=10> */
.L_x_677:
[----:B------:R-:W2:Y:S02]  /*4a10*/  LDG.E R2, desc[UR36][R2.64] ;  /* 0x0000002402027981 */ /* 0x000ea4000c1e1900 */
[----:B--2---:R-:W-:-:S04]  /*4a20*/  I2FP.F32.S32 R0, R2 ;  /* 0x0000000200007245 */ /* 0x004fc80000201400 */
[----:B------:R-:W-:Y:S01]  /*4a30*/  F2FP.BF16.F32.PACK_AB R0, RZ, R0 ;  /* 0x00000000ff00723e */ /* 0x000fe200000010ff */
[----:B------:R-:W-:Y:S06]  /*4a40*/  BRA `(.L_x_675) ;  /* 0x0000000c00587947 */ /* 0x000fec0003800000 */
.L_x_676:
[----:B------:R-:W2:Y:S02]  /*4a50*/  LDG.E.U16 R2, desc[UR36][R2.64] ;  /* 0x0000002402027981 */ /* 0x000ea4000c1e1500 */
[----:B--2---:R-:W0:Y:S02]  /*4a60*/  I2F.S16 R0, R2 ;  /* 0x0000000200007306 */ /* 0x004e240000101400 */
[----:B0-----:R-:W-:Y:S01]  /*4a70*/  F2FP.BF16.F32.PACK_AB R0, RZ, R0 ;  /* 0x00000000ff00723e */ /* 0x001fe200000010ff */
[----:B------:R-:W-:Y:S06]  /*4a80*/  BRA `(.L_x_675) ;  /* 0x0000000c00487947 */ /* 0x000fec0003800000 */
.L_x_671:
        /* <DEDUP_REMOVED lines=9> */
.L_x_679:
[----:B------:R-:W2:Y:S02]  /*4b20*/  LDG.E.U16 R0, desc[UR36][R2.64] ;  /* 0x0000002402007981 */ /* 0x000ea4000c1e1500 */
[----:B--2---:R-:W-:-:S05]  /*4b30*/  HADD2.F32 R0, -RZ, R0.H0_H0 ;  /* 0x20000000ff007230 */ /* 0x004fca0000004100 */
[----:B------:R-:W-:Y:S01]  /*4b40*/  F2FP.BF16.F32.PACK_AB R0, RZ, R0 ;  /* 0x00000000ff00723e */ /* 0x000fe200000010ff */
[----:B------:R-:W-:Y:S06]  /*4b50*/  BRA `(.L_x_675) ;  /* 0x0000000c00147947 */ /* 0x000fec0003800000 */
.L_x_678:
        /* <DEDUP_REMOVED lines=9> */
.L_x_681:
[----:B------:R-:W2:Y:S02]  /*4bf0*/  LDG.E.U16 R2, desc[UR36][R2.64] ;  /* 0x0000002402027981 */ /* 0x000ea4000c1e1500 */
[----:B--2---:R-:W-:-:S05]  /*4c00*/  HADD2.F32 R0, -RZ, R2.H0_H0 ;  /* 0x20000002ff007230 */ /* 0x004fca0000004100 */
[----:B------:R-:W-:Y:S01]  /*4c10*/  F2FP.BF16.F32.PACK_AB R0, RZ, R0 ;  /* 0x00000000ff00723e */ /* 0x000fe200000010ff */
[----:B------:R-:W-:Y:S06]  /*4c20*/  BRA `(.L_x_675) ;  /* 0x0000000800e07947 */ /* 0x000fec0003800000 */
.L_x_680:
        /* <DEDUP_REMOVED lines=8> */
.L_x_670:
        /* <DEDUP_REMOVED lines=13> */
.L_x_684:
        /* <DEDUP_REMOVED lines=8> */
.L_x_683:
        /* <DEDUP_REMOVED lines=28> */
.L_x_686:
        /* <DEDUP_REMOVED lines=15> */
.L_x_685:
[----:B------:R0:W5:Y:S01]  /*50b0*/  LDG.E.U16 R0, desc[UR36][R2.64] ;  /* 0x0000002402007981 */ /* 0x000162000c1e1500 */
[----:B------:R-:W-:Y:S05]  /*50c0*/  BRA `(.L_x_675) ;  /* 0x0000000400b87947 */ /* 0x000fea0003800000 */
.L_x_682:
        /* <DEDUP_REMOVED lines=12> */
.L_x_689:
        /* <DEDUP_REMOVED lines=21> */
.L_x_693:
[----:B------:R-:W-:Y:S05]  /*52e0*/  BSYNC B1 ;  /* 0x0000000000017941 */ /* 0x000fea0003800000 */
.L_x_692:
[----:B------:R-:W-:Y:S01]  /*52f0*/  LEA R3, R0, 0x3b800000, 0x17 ;  /* 0x3b80000000037811 */ /* 0x000fe200078eb8ff */
[----:B------:R-:W-:-:S05]  /*5300*/  IMAD.SHL.U32 R0, R2, 0x100000, RZ ;  /* 0x0010000002007824 */ /* 0x000fca00078e00ff */
[----:B------:R-:W-:-:S07]  /*5310*/  LOP3.LUT R0, R3, R0, R4, 0xfe, !PT ;  /* 0x0000000003007212 */ /* 0x000fce00078efe04 */
.L_x_691:
[----:B------:R-:W-:Y:S05]  /*5320*/  BSYNC B0 ;  /* 0x0000000000007941 */ /* 0x000fea0003800000 */
.L_x_690:
[----:B------:R-:W-:Y:S01]  /*5330*/  F2FP.BF16.F32.PACK_AB R0, RZ, R0 ;  /* 0x00000000ff00723e */ /* 0x000fe200000010ff */
[----:B------:R-:W-:Y:S06]  /*5340*/  BRA `(.L_x_675) ;  /* 0x0000000400187947 */ /* 0x000fec0003800000 */
.L_x_688:
        /* <DEDUP_REMOVED lines=21> */
.L_x_697:
[----:B------:R-:W-:Y:S05]  /*54a0*/  BSYNC B1 ;  /* 0x0000000000017941 */ /* 0x000fea0003800000 */
.L_x_696:
[----:B------:R-:W-:Y:S01]  /*54b0*/  LEA R3, R0, 0x37800000, 0x17 ;  /* 0x3780000000037811 */ /* 0x000fe200078eb8ff */
[----:B------:R-:W-:-:S05]  /*54c0*/  IMAD.SHL.U32 R0, R2, 0x200000, RZ ;  /* 0x0020000002007824 */ /* 0x000fca00078e00ff */
[----:B------:R-:W-:-:S07]  /*54d0*/  LOP3.LUT R0, R3, R0, R4, 0xfe, !PT ;  /* 0x0000000003007212 */ /* 0x000fce00078efe04 */
.L_x_695:
[----:B------:R-:W-:Y:S05]  /*54e0*/  BSYNC B0 ;  /* 0x0000000000007941 */ /* 0x000fea0003800000 */
.L_x_694:
[----:B------:R-:W-:Y:S01]  /*54f0*/  F2FP.BF16.F32.PACK_AB R0, RZ, R0 ;  /* 0x00000000ff00723e */ /* 0x000fe200000010ff */
[----:B------:R-:W-:Y:S06]  /*5500*/  BRA `(.L_x_675) ;  /* 0x0000000000a87947 */ /* 0x000fec0003800000 */
.L_x_687:
        /* <DEDUP_REMOVED lines=14> */
.L_x_701:
[----:B------:R-:W-:Y:S05]  /*55f0*/  BSYNC B0 ;  /* 0x0000000000007941 */ /* 0x000fea0003800000 */
.L_x_700:
[----:B------:R-:W-:Y:S01]  /*5600*/  F2FP.BF16.F32.PACK_AB R0, RZ, R0 ;  /* 0x00000000ff00723e */ /* 0x000fe200000010ff */
[----:B------:R-:W-:Y:S06]  /*5610*/  BRA `(.L_x_675) ;  /* 0x0000000000647947 */ /* 0x000fec0003800000 */
.L_x_674:
        /* <DEDUP_REMOVED lines=16> */
.L_x_702:
[----:B------:R-:W-:Y:S01]  /*5720*/  PRMT R0, RZ, 0x7610, R0 ;  /* 0x00007610ff007816 */ /* 0x000fe20000000000 */
[----:B------:R-:W-:Y:S06]  /*5730*/  BRA `(.L_x_675) ;  /* 0x00000000001c7947 */ /* 0x000fec0003800000 */
.L_x_699:
[----:B------:R-:W2:Y:S02]  /*5740*/  LDG.E.64 R2, desc[UR36][R2.64] ;  /* 0x0000002402027981 */ /* 0x000ea4000c1e1b00 */
[----:B--2---:R-:W0:Y:S02]  /*5750*/  I2F.U64 R0, R2 ;  /* 0x0000000200007312 */ /* 0x004e240000301000 */
[----:B0-----:R-:W-:Y:S01]  /*5760*/  F2FP.BF16.F32.PACK_AB R0, RZ, R0 ;  /* 0x00000000ff00723e */ /* 0x001fe200000010ff */
[----:B------:R-:W-:Y:S06]  /*5770*/  BRA `(.L_x_675) ;  /* 0x00000000000c7947 */ /* 0x000fec0003800000 */
.L_x_698:
[----:B------:R-:W2:Y:S02]  /*5780*/  LDG.E R2, desc[UR36][R2.64] ;  /* 0x0000002402027981 */ /* 0x000ea4000c1e1900 */
[----:B--2---:R-:W-:-:S04]  /*5790*/  I2FP.F32.U32 R0, R2 ;  /* 0x0000000200007245 */ /* 0x004fc80000201000 */
[----:B------:R-:W-:-:S07]  /*57a0*/  F2FP.BF16.F32.PACK_AB R0, RZ, R0 ;  /* 0x00000000ff00723e */ /* 0x000fce00000010ff */
.L_x_675:
        /* <DEDUP_REMOVED lines=20> */
.L_x_704:
[----:B------:R-:W-:Y:S05]  /*58f0*/  BSYNC B0 ;  /* 0x0000000000007941 */ /* 0x000fea0003800000 */
.L_x_703:
        /* <DEDUP_REMOVED lines=22> */
.L_x_708:
[----:B------:R-:W-:-:S06]  /*5a60*/  IMAD.U32 R3, R3, 0x10000, RZ ;  /* 0x0001000003037824 */ /* 0x000fcc00078e00ff */
[----:B------:R-:W0:Y:S02]  /*5a70*/  F2I.S64.TRUNC R2, R3 ;  /* 0x0000000300027311 */ /* 0x000e24000020d900 */
[----:B0-----:R0:W-:Y:S01]  /*5a80*/  STG.E.U8 desc[UR36][R16.64], R2 ;  /* 0x0000000210007986 */ /* 0x0011e2000c101124 */
[----:B------:R-:W-:Y:S05]  /*5a90*/  BRA `(.L_x_710) ;  /* 0x0000000c00847947 */ /* 0x000fea0003800000 */
.L_x_707:
        /* <DEDUP_REMOVED lines=10> */
.L_x_712:
[----:B------:R-:W-:-:S06]  /*5b40*/  IMAD.U32 R3, R3, 0x10000, RZ ;  /* 0x0001000003037824 */ /* 0x000fcc00078e00ff */
[----:B------:R-:W0:Y:S02]  /*5b50*/  F2I.FTZ.TRUNC.NTZ R3, R3 ;  /* 0x0000000300037305 */ /* 0x000e24000021f100 */
[----:B0-----:R0:W-:Y:S01]  /*5b60*/  STG.E desc[UR36][R16.64], R3 ;  /* 0x0000000310007986 */ /* 0x0011e2000c101924 */
[----:B------:R-:W-:Y:S05]  /*5b70*/  BRA `(.L_x_710) ;  /* 0x0000000c004c7947 */ /* 0x000fea0003800000 */
.L_x_711:
[----:B------:R-:W-:-:S06]  /*5b80*/  IMAD.U32 R3, R3, 0x10000, RZ ;  /* 0x0001000003037824 */ /* 0x000fcc00078e00ff */
[----:B------:R-:W0:Y:S02]  /*5b90*/  F2I.FTZ.TRUNC.NTZ R3, R3 ;  /* 0x0000000300037305 */ /* 0x000e24000021f100 */
[----:B0-----:R0:W-:Y:S01]  /*5ba0*/  STG.E.U16 desc[UR36][R16.64], R3 ;  /* 0x0000000310007986 */ /* 0x0011e2000c101524 */
[----:B------:R-:W-:Y:S05]  /*5bb0*/  BRA `(.L_x_710) ;  /* 0x0000000c003c7947 */ /* 0x000fea0003800000 */
.L_x_706:
        /* <DEDUP_REMOVED lines=9> */
.L_x_714:
[----:B------:R-:W-:-:S05]  /*5c50*/  IMAD.U32 R0, R3, 0x10000, RZ ;  /* 0x0001000003007824 */ /* 0x000fca00078e00ff */
[----:B------:R-:W-:-:S05]  /*5c60*/  F2FP.F16.F32.PACK_AB R0, RZ, R0 ;  /* 0x00000000ff00723e */ /* 0x000fca00000000ff */
[----:B------:R0:W-:Y:S01]  /*5c70*/  STG.E.U16 desc[UR36][R16.64], R0 ;  /* 0x0000000010007986 */ /* 0x0001e2000c101524 */
[----:B------:R-:W-:Y:S05]  /*5c80*/  BRA `(.L_x_710) ;  /* 0x0000000c00087947 */ /* 0x000fea0003800000 */
.L_x_713:
        /* <DEDUP_REMOVED lines=10> */
.L_x_716:
[----:B------:R-:W-:-:S05]  /*5d30*/  IMAD.U32 R3, R3, 0x10000, RZ ;  /* 0x0001000003037824 */ /* 0x000fca00078e00ff */
[----:B------:R-:W-:-:S04]  /*5d40*/  F2FP.F16.F32.PACK_AB R3, RZ, R3 ;  /* 0x00000003ff03723e */ /* 0x000fc800000000ff */
[----:B------:R-:W-:-:S05]  /*5d50*/  PRMT R3, R3, 0x5410, RZ ;  /* 0x0000541003037816 */ /* 0x000fca00000000ff */
[----:B------:R0:W-:Y:S01]  /*5d60*/  STG.E desc[UR36][R16.64], R3 ;  /* 0x0000000310007986 */ /* 0x0001e2000c101924 */
[----:B------:R-:W-:Y:S05]  /*5d70*/  BRA `(.L_x_710) ;  /* 0x0000000800cc7947 */ /* 0x000fea0003800000 */
.L_x_715:
[----:B------:R-:W-:-:S04]  /*5d80*/  IMAD.U32 R2, R3, 0x10000, RZ ;  /* 0x0001000003027824 */ /* 0x000fc800078e00ff */
[----:B------:R-:W-:-:S06]  /*5d90*/  FMUL.FTZ R2, R2, 1 ;  /* 0x3f80000002027820 */ /* 0x000fcc0000410000 */
[----:B------:R-:W0:Y:S02]  /*5da0*/  F2F.F64.F32 R2, R2 ;  /* 0x0000000200027310 */ /* 0x000e240000201800 */
[----:B0-----:R0:W-:Y:S01]  /*5db0*/  STG.E.64 desc[UR36][R16.64], R2 ;  /* 0x0000000210007986 */ /* 0x0011e2000c101b24 */
[----:B------:R-:W-:Y:S05]  /*5dc0*/  BRA `(.L_x_710) ;  /* 0x0000000800b87947 */ /* 0x000fea0003800000 */
.L_x_705:
        /* <DEDUP_REMOVED lines=13> */
.L_x_719:
[----:B------:R-:W-:Y:S01]  /*5ea0*/  IMAD.U32 R3, R3, 0x10000, RZ ;  /* 0x0001000003037824 */ /* 0x000fe200078e00ff */
[----:B------:R-:W-:-:S03]  /*5eb0*/  CS2R R6, SRZ ;  /* 0x0000000000067805 */ /* 0x000fc6000001ff00 */
[----:B------:R-:W-:-:S04]  /*5ec0*/  FMUL.FTZ R3, R3, 1 ;  /* 0x3f80000003037820 */ /* 0x000fc80000410000 */
[----:B------:R-:W0:Y:S02]  /*5ed0*/  F2F.F64.F32 R4, R3 ;  /* 0x0000000300047310 */ /* 0x000e240000201800 */
[----:B0-----:R0:W-:Y:S01]  /*5ee0*/  STG.E.128 desc[UR36][R16.64], R4 ;  /* 0x0000000410007986 */ /* 0x0011e2000c101d24 */
[----:B------:R-:W-:Y:S05]  /*5ef0*/  BRA `(.L_x_710) ;  /* 0x00000008006c7947 */ /* 0x000fea0003800000 */
.L_x_718:
        /* <DEDUP_REMOVED lines=21> */
.L_x_723:
[----:B------:R-:W-:Y:S05]  /*6050*/  BSYNC B0 ;  /* 0x0000000000007941 */ /* 0x000fea0003800000 */
.L_x_722:
[----:B------:R-:W-:-:S05]  /*6060*/  LOP3.LUT R3, R0, R3, RZ, 0xfc, !PT ;  /* 0x0000000300037212 */ /* 0x000fca00078efcff */
[----:B------:R0:W-:Y:S01]  /*6070*/  STG.E.U8 desc[UR36][R16.64], R3 ;  /* 0x0000000310007986 */ /* 0x0001e2000c101124 */
[----:B------:R-:W-:Y:S05]  /*6080*/  BRA `(.L_x_710) ;  /* 0x0000000800087947 */ /* 0x000fea0003800000 */
.L_x_721:
        /* <DEDUP_REMOVED lines=13> */
.L_x_725:
[----:B------:R-:W-:Y:S01]  /*6160*/  IMAD.MOV.U32 R0, RZ, RZ, 0x7f ;  /* 0x0000007fff007424 */ /* 0x000fe200078e00ff */
[----:B------:R-:W-:-:S04]  /*6170*/  ISETP.GT.U32.AND P0, PT, R2, 0x7f800000, PT ;  /* 0x7f8000000200780c */ /* 0x000fc80003f04070 */
[----:B------:R-:W-:-:S09]  /*6180*/  SEL R0, R0, 0x7c, P0 ;  /* 0x0000007c00007807 */ /* 0x000fd20000000000 */
.L_x_726:
[----:B------:R-:W-:Y:S05]  /*6190*/  BSYNC B0 ;  /* 0x0000000000007941 */ /* 0x000fea0003800000 */
.L_x_724:
[----:B------:R-:W-:-:S04]  /*61a0*/  LOP3.LUT R2, R3, 0x80000000, RZ, 0xc0, !PT ;  /* 0x8000000003027812 */ /* 0x000fc800078ec0ff */
[----:B------:R-:W-:-:S04]  /*61b0*/  SHF.R.U32.HI R3, RZ, 0x18, R2 ;  /* 0x00000018ff037819 */ /* 0x000fc80000011602 */
[----:B------:R-:W-:-:S05]  /*61c0*/  LOP3.LUT R3, R0, R3, RZ, 0xfc, !PT ;  /* 0x0000000300037212 */ /* 0x000fca00078efcff */
[----:B------:R0:W-:Y:S01]  /*61d0*/  STG.E.U8 desc[UR36][R16.64], R3 ;  /* 0x0000000310007986 */ /* 0x0001e2000c101124 */
[----:B------:R-:W-:Y:S05]  /*61e0*/  BRA `(.L_x_710) ;  /* 0x0000000400b07947 */ /* 0x000fea0003800000 */
.L_x_720:
[----:B------:R0:W-:Y:S01]  /*61f0*/  STG.E.U16 desc[UR36][R16.64], R3 ;  /* 0x0000000310007986 */ /* 0x0001e2000c101524 */
[----:B------:R-:W-:Y:S05]  /*6200*/  BRA `(.L_x_710) ;  /* 0x0000000400a87947 */ /* 0x000fea0003800000 */
.L_x_717:
        /* <DEDUP_REMOVED lines=12> */
.L_x_729:
        /* <DEDUP_REMOVED lines=17> */
.L_x_732:
[----:B------:R-:W-:-:S04]  /*63e0*/  LOP3.LUT R2, R3, 0x80000000, RZ, 0xc0, !PT ;  /* 0x8000000003027812 */ /* 0x000fc800078ec0ff */
[----:B------:R-:W-:-:S04]  /*63f0*/  SHF.R.U32.HI R3, RZ, 0x18, R2 ;  /* 0x00000018ff037819 */ /* 0x000fc80000011602 */
[----:B------:R-:W-:-:S04]  /*6400*/  LOP3.LUT R0, R0, R3, RZ, 0xfc, !PT ;  /* 0x0000000300007212 */ /* 0x000fc800078efcff */
[----:B------:R-:W-:-:S07]  /*6410*/  PRMT R8, R0, 0x7610, R8 ;  /* 0x0000761000087816 */ /* 0x000fce0000000008 */
.L_x_731:
[----:B------:R-:W-:Y:S05]  /*6420*/  BSYNC B0 ;  /* 0x0000000000007941 */ /* 0x000fea0003800000 */
.L_x_730:
[----:B------:R3:W-:Y:S01]  /*6430*/  STG.E.U8 desc[UR36][R16.64], R8 ;  /* 0x0000000810007986 */ /* 0x0007e2000c101124 */
[----:B------:R-:W-:Y:S05]  /*6440*/  BRA `(.L_x_710) ;  /* 0x0000000400187947 */ /* 0x000fea0003800000 */
.L_x_728:
        /* <DEDUP_REMOVED lines=17> */
.L_x_735:
[----:B------:R-:W-:-:S04]  /*6560*/  LOP3.LUT R2, R3, 0x80000000, RZ, 0xc0, !PT ;  /* 0x8000000003027812 */ /* 0x000fc800078ec0ff */
[----:B------:R-:W-:-:S04]  /*6570*/  SHF.R.U32.HI R3, RZ, 0x18, R2 ;  /* 0x00000018ff037819 */ /* 0x000fc80000011602 */
[----:B------:R-:W-:-:S04]  /*6580*/  LOP3.LUT R0, R0, R3, RZ, 0xfc, !PT ;  /* 0x0000000300007212 */ /* 0x000fc800078efcff */
[----:B------:R-:W-:-:S07]  /*6590*/  PRMT R8, R0, 0x7610, R8 ;  /* 0x0000761000087816 */ /* 0x000fce0000000008 */
.L_x_734:
[----:B------:R-:W-:Y:S05]  /*65a0*/  BSYNC B0 ;  /* 0x0000000000007941 */ /* 0x000fea0003800000 */
.L_x_733:
[----:B------:R0:W-:Y:S01]  /*65b0*/  STG.E.U8 desc[UR36][R16.64], R8 ;  /* 0x0000000810007986 */ /* 0x0001e2000c101124 */
[----:B------:R-:W-:Y:S05]  /*65c0*/  BRA `(.L_x_710) ;  /* 0x0000000000b87947 */ /* 0x000fea0003800000 */
.L_x_727:
        /* <DEDUP_REMOVED lines=22> */
.L_x_709:
        /* <DEDUP_REMOVED lines=16> */
.L_x_738:
[----:B------:R-:W-:Y:S05]  /*6830*/  BRA `(.L_x_710) ;  /* 0x00000000001c7947 */ /* 0x000fea0003800000 */
.L_x_737:
[----:B------:R-:W-:-:S06]  /*6840*/  IMAD.U32 R3, R3, 0x10000, RZ ;  /* 0x0001000003037824 */ /* 0x000fcc00078e00ff */
[----:B------:R-:W0:Y:S02]  /*6850*/  F2I.U64.TRUNC R2, R3 ;  /* 0x0000000300027311 */ /* 0x000e24000020d800 */
[----:B0-----:R2:W-:Y:S01]  /*6860*/  STG.E.64 desc[UR36][R16.64], R2 ;  /* 0x0000000210007986 */ /* 0x0015e2000c101b24 */
[----:B------:R-:W-:Y:S05]  /*6870*/  BRA `(.L_x_710) ;  /* 0x00000000000c7947 */ /* 0x000fea0003800000 */
.L_x_736:
[----:B------:R-:W-:-:S06]  /*6880*/  IMAD.U32 R3, R3, 0x10000, RZ ;  /* 0x0001000003037824 */ /* 0x000fcc00078e00ff */
[----:B------:R-:W0:Y:S02]  /*6890*/  F2I.FTZ.U32.TRUNC.NTZ R3, R3 ;  /* 0x0000000300037305 */ /* 0x000e24000021f000 */
[----:B0-----:R0:W-:Y:S02]  /*68a0*/  STG.E desc[UR36][R16.64], R3 ;  /* 0x0000000310007986 */ /* 0x0011e4000c101924 */
.L_x_710:
[----:B------:R-:W-:-:S07]  /*68b0*/  VIADD R19, R19, 0x80 ;  /* 0x0000008013137836 */ /* 0x000fce0000000000 */
.L_x_668:
[----:B------:R-:W-:Y:S05]  /*68c0*/  BSYNC B6 ;  /* 0x0000000000067941 */ /* 0x000fea0003800000 */
.L_x_667:
        /* <DEDUP_REMOVED lines=307> */
.L_x_741:
        /* <DEDUP_REMOVED lines=22> */
.L_x_745:
[----:B------:R-:W2:Y:S02]  /*7d60*/  LDG.E.U8 R2, desc[UR36][R2.64] ;  /* 0x0000002402027981 */ /* 0x000ea4000c1e1100 */
[----:B--2---:R-:W-:-:S04]  /*7d70*/  I2FP.F32.U32 R0, R2 ;  /* 0x0000000200007245 */ /* 0x004fc80000201000 */
[----:B------:R-:W-:Y:S01]  /*7d80*/  F2FP.BF16.F32.PACK_AB R0, RZ, R0 ;  /* 0x00000000ff00723e */ /* 0x000fe200000010ff */
[----:B------:R-:W-:Y:S06]  /*7d90*/  BRA `(.L_x_747) ;  /* 0x0000000c00907947 */ /* 0x000fec0003800000 */
.L_x_744:
        /* <DEDUP_REMOVED lines=10> */
.L_x_749:
[----:B------:R-:W2:Y:S02]  /*7e40*/  LDG.E R2, desc[UR36][R2.64] ;  /* 0x0000002402027981 */ /* 0x000ea4000c1e1900 */
[----:B--2---:R-:W-:-:S04]  /*7e50*/  I2FP.F32.S32 R0, R2 ;  /* 0x0000000200007245 */ /* 0x004fc80000201400 */
[----:B------:R-:W-:Y:S01]  /*7e60*/  F2FP.BF16.F32.PACK_AB R0, RZ, R0 ;  /* 0x00000000ff00723e */ /* 0x000fe200000010ff */
[----:B------:R-:W-:Y:S06]  /*7e70*/  BRA `(.L_x_747) ;  /* 0x0000000c00587947 */ /* 0x000fec0003800000 */
.L_x_748:
[----:B------:R-:W2:Y:S02]  /*7e80*/  LDG.E.U16 R2, desc[UR36][R2.64] ;  /* 0x0000002402027981 */ /* 0x000ea4000c1e1500 */
[----:B--2---:R-:W0:Y:S02]  /*7e90*/  I2F.S16 R0, R2 ;  /* 0x0000000200007306 */ /* 0x004e240000101400 */
[----:B0-----:R-:W-:Y:S01]  /*7ea0*/  F2FP.BF16.F32.PACK_AB R0, RZ, R0 ;  /* 0x00000000ff00723e */ /* 0x001fe200000010ff */
[----:B------:R-:W-:Y:S06]  /*7eb0*/  BRA `(.L_x_747) ;  /* 0x0000000c00487947 */ /* 0x000fec0003800000 */
.L_x_743:
        /* <DEDUP_REMOVED lines=9> */
.L_x_751:
[----:B------:R-:W2:Y:S02]  /*7f50*/  LDG.E.U16 R0, desc[UR36][R2.64] ;  /* 0x0000002402007981 */ /* 0x000ea4000c1e1500 */
[----:B--2---:R-:W-:-:S05]  /*7f60*/  HADD2.F32 R0, -RZ, R0.H0_H0 ;  /* 0x20000000ff007230 */ /* 0x004fca0000004100 */
[----:B------:R-:W-:Y:S01]  /*7f70*/  F2FP.BF16.F32.PACK_AB R0, RZ, R0 ;  /* 0x00000000ff00723e */ /* 0x000fe200000010ff */
[----:B------:R-:W-:Y:S06]  /*7f80*/  BRA `(.L_x_747) ;  /* 0x0000000c00147947 */ /* 0x000fec0003800000 */
.L_x_750:
        /* <DEDUP_REMOVED lines=9> */
.L_x_753:
[----:B------:R-:W2:Y:S02]  /*8020*/  LDG.E.U16 R2, desc[UR36][R2.64] ;  /* 0x0000002402027981 */ /* 0x000ea4000c1e1500 */
[----:B--2---:R-:W-:-:S05]  /*8030*/  HADD2.F32 R0, -RZ, R2.H0_H0 ;  /* 0x20000002ff007230 */ /* 0x004fca0000004100 */
[----:B------:R-:W-:Y:S01]  /*8040*/  F2FP.BF16.F32.PACK_AB R0, RZ, R0 ;  /* 0x00000000ff00723e */ /* 0x000fe200000010ff */
[----:B------:R-:W-:Y:S06]  /*8050*/  BRA `(.L_x_747) ;  /* 0x0000000800e07947 */ /* 0x000fec0003800000 */
.L_x_752:
        /* <DEDUP_REMOVED lines=8> */
.L_x_742:
        /* <DEDUP_REMOVED lines=13> */
.L_x_756:
        /* <DEDUP_REMOVED lines=8> */
.L_x_755:
        /* <DEDUP_REMOVED lines=28> */
.L_x_758:
        /* <DEDUP_REMOVED lines=15> */
.L_x_757:
[----:B------:R0:W5:Y:S01]  /*84e0*/  LDG.E.U16 R0, desc[UR36][R2.64] ;  /* 0x0000002402007981 */ /* 0x000162000c1e1500 */
[----:B------:R-:W-:Y:S05]  /*84f0*/  BRA `(.L_x_747) ;  /* 0x0000000400b87947 */ /* 0x000fea0003800000 */
.L_x_754:
        /* <DEDUP_REMOVED lines=12> */
.L_x_761:
        /* <DEDUP_REMOVED lines=21> */
.L_x_765:
[----:B------:R-:W-:Y:S05]  /*8710*/  BSYNC B1 ;  /* 0x0000000000017941 */ /* 0x000fea0003800000 */
.L_x_764:
[----:B------:R-:W-:Y:S01]  /*8720*/  LEA R3, R0, 0x3b800000, 0x17 ;  /* 0x3b80000000037811 */ /* 0x000fe200078eb8ff */
[----:B------:R-:W-:-:S05]  /*8730*/  IMAD.SHL.U32 R0, R2, 0x100000, RZ ;  /* 0x0010000002007824 */ /* 0x000fca00078e00ff */
[----:B------:R-:W-:-:S07]  /*8740*/  LOP3.LUT R0, R3, R0, R4, 0xfe, !PT ;  /* 0x0000000003007212 */ /* 0x000fce00078efe04 */
.L_x_763:
[----:B------:R-:W-:Y:S05]  /*8750*/  BSYNC B0 ;  /* 0x0000000000007941 */ /* 0x000fea0003800000 */
.L_x_762:
[----:B------:R-:W-:Y:S01]  /*8760*/  F2FP.BF16.F32.PACK_AB R0, RZ, R0 ;  /* 0x00000000ff00723e */ /* 0x000fe200000010ff */
[----:B------:R-:W-:Y:S06]  /*8770*/  BRA `(.L_x_747) ;  /* 0x0000000400187947 */ /* 0x000fec0003800000 */
.L_x_760:
        /* <DEDUP_REMOVED lines=21> */
.L_x_769:
[----:B------:R-:W-:Y:S05]  /*88d0*/  BSYNC B1 ;  /* 0x0000000000017941 */ /* 0x000fea0003800000 */
.L_x_768:
[----:B------:R-:W-:Y:S01]  /*88e0*/  LEA R3, R0, 0x37800000, 0x17 ;  /* 0x3780000000037811 */ /* 0x000fe200078eb8ff */
[----:B------:R-:W-:-:S05]  /*88f0*/  IMAD.SHL.U32 R0, R2, 0x200000, RZ ;  /* 0x0020000002007824 */ /* 0x000fca00078e00ff */
[----:B------:R-:W-:-:S07]  /*8900*/  LOP3.LUT R0, R3, R0, R4, 0xfe, !PT ;  /* 0x0000000003007212 */ /* 0x000fce00078efe04 */
.L_x_767:
[----:B------:R-:W-:Y:S05]  /*8910*/  BSYNC B0 ;  /* 0x0000000000007941 */ /* 0x000fea0003800000 */
.L_x_766:
[----:B------:R-:W-:Y:S01]  /*8920*/  F2FP.BF16.F32.PACK_AB R0, RZ, R0 ;  /* 0x00000000ff00723e */ /* 0x000fe200000010ff */
[----:B------:R-:W-:Y:S06]  /*8930*/  BRA `(.L_x_747) ;  /* 0x0000000000a87947 */ /* 0x000fec0003800000 */
.L_x_759:
        /* <DEDUP_REMOVED lines=14> */
.L_x_773:
[----:B------:R-:W-:Y:S05]  /*8a20*/  BSYNC B0 ;  /* 0x0000000000007941 */ /* 0x000fea0003800000 */
.L_x_772:
[----:B------:R-:W-:Y:S01]  /*8a30*/  F2FP.BF16.F32.PACK_AB R0, RZ, R0 ;  /* 0x00000000ff00723e */ /* 0x000fe200000010ff */
[----:B------:R-:W-:Y:S06]  /*8a40*/  BRA `(.L_x_747) ;  /* 0x0000000000647947 */ /* 0x000fec0003800000 */
.L_x_746:
        /* <DEDUP_REMOVED lines=16> */
.L_x_774:
[----:B------:R-:W-:Y:S01]  /*8b50*/  PRMT R0, RZ, 0x7610, R0 ;  /* 0x00007610ff007816 */ /* 0x000fe20000000000 */
[----:B------:R-:W-:Y:S06]  /*8b60*/  BRA `(.L_x_747) ;  /* 0x00000000001c7947 */ /* 0x000fec0003800000 */
.L_x_771:
[----:B------:R-:W2:Y:S02]  /*8b70*/  LDG.E.64 R2, desc[UR36][R2.64] ;  /* 0x0000002402027981 */ /* 0x000ea4000c1e1b00 */
[----:B--2---:R-:W0:Y:S02]  /*8b80*/  I2F.U64 R0, R2 ;  /* 0x0000000200007312 */ /* 0x004e240000301000 */
[----:B0-----:R-:W-:Y:S01]  /*8b90*/  F2FP.BF16.F32.PACK_AB R0, RZ, R0 ;  /* 0x00000000ff00723e */ /* 0x001fe200000010ff */
[----:B------:R-:W-:Y:S06]  /*8ba0*/  BRA `(.L_x_747) ;  /* 0x00000000000c7947 */ /* 0x000fec0003800000 */
.L_x_770:
[----:B------:R-:W2:Y:S02]  /*8bb0*/  LDG.E R2, desc[UR36][R2.64] ;  /* 0x0000002402027981 */ /* 0x000ea4000c1e1900 */
[----:B--2---:R-:W-:-:S04]  /*8bc0*/  I2FP.F32.U32 R0, R2 ;  /* 0x0000000200007245 */ /* 0x004fc80000201000 */
[----:B------:R-:W-:-:S07]  /*8bd0*/  F2FP.BF16.F32.PACK_AB R0, RZ, R0 ;  /* 0x00000000ff00723e */ /* 0x000fce00000010ff */
.L_x_747:
        /* <DEDUP_REMOVED lines=20> */
.L_x_776:
[----:B------:R-:W-:Y:S05]  /*8d20*/  BSYNC B0 ;  /* 0x0000000000007941 */ /* 0x000fea0003800000 */
.L_x_775:
        /* <DEDUP_REMOVED lines=22> */
.L_x_780:
[----:B------:R-:W-:-:S06]  /*8e90*/  IMAD.U32 R3, R3, 0x10000, RZ ;  /* 0x0001000003037824 */ /* 0x000fcc00078e00ff */
[----:B------:R-:W0:Y:S02]  /*8ea0*/  F2I.S64.TRUNC R2, R3 ;  /* 0x0000000300027311 */ /* 0x000e24000020d900 */
[----:B0-----:R0:W-:Y:S01]  /*8eb0*/  STG.E.U8 desc[UR36][R16.64], R2 ;  /* 0x0000000210007986 */ /* 0x0011e2000c101124 */
[----:B------:R-:W-:Y:S05]  /*8ec0*/  BRA `(.L_x_782) ;  /* 0x0000000c00847947 */ /* 0x000fea0003800000 */
.L_x_779:
        /* <DEDUP_REMOVED lines=10> */
.L_x_784:
[----:B------:R-:W-:-:S06]  /*8f70*/  IMAD.U32 R3, R3, 0x10000, RZ ;  /* 0x0001000003037824 */ /* 0x000fcc00078e00ff */
[----:B------:R-:W0:Y:S02]  /*8f80*/  F2I.FTZ.TRUNC.NTZ R3, R3 ;  /* 0x0000000300037305 */ /* 0x000e24000021f100 */
[----:B0-----:R0:W-:Y:S01]  /*8f90*/  STG.E desc[UR36][R16.64], R3 ;  /* 0x0000000310007986 */ /* 0x0011e2000c101924 */
[----:B------:R-:W-:Y:S05]  /*8fa0*/  BRA `(.L_x_782) ;  /* 0x0000000c004c7947 */ /* 0x000fea0003800000 */
.L_x_783:
[----:B------:R-:W-:-:S06]  /*8fb0*/  IMAD.U32 R3, R3, 0x10000, RZ ;  /* 0x0001000003037824 */ /* 0x000fcc00078e00ff */
[----:B------:R-:W0:Y:S02]  /*8fc0*/  F2I.FTZ.TRUNC.NTZ R3, R3 ;  /* 0x0000000300037305 */ /* 0x000e24000021f100 */
[----:B0-----:R0:W-:Y:S01]  /*8fd0*/  STG.E.U16 desc[UR36][R16.64], R3 ;  /* 0x0000000310007986 */ /* 0x0011e2000c101524 */
[----:B------:R-:W-:Y:S05]  /*8fe0*/  BRA `(.L_x_782) ;  /* 0x0000000c003c7947 */ /* 0x000fea0003800000 */
.L_x_778:
        /* <DEDUP_REMOVED lines=9> */
.L_x_786:
[----:B------:R-:W-:-:S05]  /*9080*/  IMAD.U32 R0, R3, 0x10000, RZ ;  /* 0x0001000003007824 */ /* 0x000fca00078e00ff */
[----:B------:R-:W-:-:S05]  /*9090*/  F2FP.F16.F32.PACK_AB R0, RZ, R0 ;  /* 0x00000000ff00723e */ /* 0x000fca00000000ff */
[----:B------:R0:W-:Y:S01]  /*90a0*/  STG.E.U16 desc[UR36][R16.64], R0 ;  /* 0x0000000010007986 */ /* 0x0001e2000c101524 */
[----:B------:R-:W-:Y:S05]  /*90b0*/  BRA `(.L_x_782) ;  /* 0x0000000c00087947 */ /* 0x000fea0003800000 */
.L_x_785:
        /* <DEDUP_REMOVED lines=10> */
.L_x_788:
[----:B------:R-:W-:-:S05]  /*9160*/  IMAD.U32 R3, R3, 0x10000, RZ ;  /* 0x0001000003037824 */ /* 0x000fca00078e00ff */
[----:B------:R-:W-:-:S04]  /*9170*/  F2FP.F16.F32.PACK_AB R3, RZ, R3 ;  /* 0x00000003ff03723e */ /* 0x000fc800000000ff */
[----:B------:R-:W-:-:S05]  /*9180*/  PRMT R3, R3, 0x5410, RZ ;  /* 0x0000541003037816 */ /* 0x000fca00000000ff */
[----:B------:R0:W-:Y:S01]  /*9190*/  STG.E desc[UR36][R16.64], R3 ;  /* 0x0000000310007986 */ /* 0x0001e2000c101924 */
[----:B------:R-:W-:Y:S05]  /*91a0*/  BRA `(.L_x_782) ;  /* 0x0000000800cc7947 */ /* 0x000fea0003800000 */
.L_x_787:
[----:B------:R-:W-:-:S04]  /*91b0*/  IMAD.U32 R2, R3, 0x10000, RZ ;  /* 0x0001000003027824 */ /* 0x000fc800078e00ff */
[----:B------:R-:W-:-:S06]  /*91c0*/  FMUL.FTZ R2, R2, 1 ;  /* 0x3f80000002027820 */ /* 0x000fcc0000410000 */
[----:B------:R-:W0:Y:S02]  /*91d0*/  F2F.F64.F32 R2, R2 ;  /* 0x0000000200027310 */ /* 0x000e240000201800 */
[----:B0-----:R0:W-:Y:S01]  /*91e0*/  STG.E.64 desc[UR36][R16.64], R2 ;  /* 0x0000000210007986 */ /* 0x0011e2000c101b24 */
[----:B------:R-:W-:Y:S05]  /*91f0*/  BRA `(.L_x_782) ;  /* 0x0000000800b87947 */ /* 0x000fea0003800000 */
.L_x_777:
        /* <DEDUP_REMOVED lines=13> */
.L_x_791:
[----:B------:R-:W-:Y:S01]  /*92d0*/  IMAD.U32 R3, R3, 0x10000, RZ ;  /* 0x0001000003037824 */ /* 0x000fe200078e00ff */
[----:B------:R-:W-:-:S03]  /*92e0*/  CS2R R6, SRZ ;  /* 0x0000000000067805 */ /* 0x000fc6000001ff00 */
[----:B------:R-:W-:-:S04]  /*92f0*/  FMUL.FTZ R3, R3, 1 ;  /* 0x3f80000003037820 */ /* 0x000fc80000410000 */
[----:B------:R-:W0:Y:S02]  /*9300*/  F2F.F64.F32 R4, R3 ;  /* 0x0000000300047310 */ /* 0x000e240000201800 */
[----:B0-----:R0:W-:Y:S01]  /*9310*/  STG.E.128 desc[UR36][R16.64], R4 ;  /* 0x0000000410007986 */ /* 0x0011e2000c101d24 */
[----:B------:R-:W-:Y:S05]  /*9320*/  BRA `(.L_x_782) ;  /* 0x00000008006c7947 */ /* 0x000fea0003800000 */
.L_x_790:
        /* <DEDUP_REMOVED lines=21> */
.L_x_795:
[----:B------:R-:W-:Y:S05]  /*9480*/  BSYNC B0 ;  /* 0x0000000000007941 */ /* 0x000fea0003800000 */
.L_x_794:
[----:B------:R-:W-:-:S05]  /*9490*/  LOP3.LUT R3, R0, R3, RZ, 0xfc, !PT ;  /* 0x0000000300037212 */ /* 0x000fca00078efcff */
[----:B------:R0:W-:Y:S01]  /*94a0*/  STG.E.U8 desc[UR36][R16.64], R3 ;  /* 0x0000000310007986 */ /* 0x0001e2000c101124 */
[----:B------:R-:W-:Y:S05]  /*94b0*/  BRA `(.L_x_782) ;  /* 0x0000000800087947 */ /* 0x000fea0003800000 */
.L_x_793:
        /* <DEDUP_REMOVED lines=13> */
.L_x_797:
[----:B------:R-:W-:Y:S01]  /*9590*/  IMAD.MOV.U32 R0, RZ, RZ, 0x7f ;  /* 0x0000007fff007424 */ /* 0x000fe200078e00ff */
[----:B------:R-:W-:-:S04]  /*95a0*/  ISETP.GT.U32.AND P0, PT, R2, 0x7f800000, PT ;  /* 0x7f8000000200780c */ /* 0x000fc80003f04070 */
[----:B------:R-:W-:-:S09]  /*95b0*/  SEL R0, R0, 0x7c, P0 ;  /* 0x0000007c00007807 */ /* 0x000fd20000000000 */
.L_x_798:
[----:B------:R-:W-:Y:S05]  /*95c0*/  BSYNC B0 ;  /* 0x0000000000007941 */ /* 0x000fea0003800000 */
.L_x_796:
[----:B------:R-:W-:-:S04]  /*95d0*/  LOP3.LUT R2, R3, 0x80000000, RZ, 0xc0, !PT ;  /* 0x8000000003027812 */ /* 0x000fc800078ec0ff */
[----:B------:R-:W-:-:S04]  /*95e0*/  SHF.R.U32.HI R3, RZ, 0x18, R2 ;  /* 0x00000018ff037819 */ /* 0x000fc80000011602 */
[----:B------:R-:W-:-:S05]  /*95f0*/  LOP3.LUT R3, R0, R3, RZ, 0xfc, !PT ;  /* 0x0000000300037212 */ /* 0x000fca00078efcff */
[----:B------:R0:W-:Y:S01]  /*9600*/  STG.E.U8 desc[UR36][R16.64], R3 ;  /* 0x0000000310007986 */ /* 0x0001e2000c101124 */
[----:B------:R-:W-:Y:S05]  /*9610*/  BRA `(.L_x_782) ;  /* 0x0000000400b07947 */ /* 0x000fea0003800000 */
.L_x_792:
[----:B------:R0:W-:Y:S01]  /*9620*/  STG.E.U16 desc[UR36][R16.64], R3 ;  /* 0x0000000310007986 */ /* 0x0001e2000c101524 */
[----:B------:R-:W-:Y:S05]  /*9630*/  BRA `(.L_x_782) ;  /* 0x0000000400a87947 */ /* 0x000fea0003800000 */
.L_x_789:
        /* <DEDUP_REMOVED lines=12> */
.L_x_801:
        /* <DEDUP_REMOVED lines=17> */
.L_x_804:
[----:B------:R-:W-:-:S04]  /*9810*/  LOP3.LUT R2, R3, 0x80000000, RZ, 0xc0, !PT ;  /* 0x8000000003027812 */ /* 0x000fc800078ec0ff */
[----:B------:R-:W-:-:S04]  /*9820*/  SHF.R.U32.HI R3, RZ, 0x18, R2 ;  /* 0x00000018ff037819 */ /* 0x000fc80000011602 */
[----:B------:R-:W-:-:S04]  /*9830*/  LOP3.LUT R0, R0, R3, RZ, 0xfc, !PT ;  /* 0x0000000300007212 */ /* 0x000fc800078efcff */
[----:B------:R-:W-:-:S07]  /*9840*/  PRMT R8, R0, 0x7610, R8 ;  /* 0x0000761000087816 */ /* 0x000fce0000000008 */
.L_x_803:
[----:B------:R-:W-:Y:S05]  /*9850*/  BSYNC B0 ;  /* 0x0000000000007941 */ /* 0x000fea0003800000 */
.L_x_802:
[----:B------:R3:W-:Y:S01]  /*9860*/  STG.E.U8 desc[UR36][R16.64], R8 ;  /* 0x0000000810007986 */ /* 0x0007e2000c101124 */
[----:B------:R-:W-:Y:S05]  /*9870*/  BRA `(.L_x_782) ;  /* 0x0000000400187947 */ /* 0x000fea0003800000 */
.L_x_800:
        /* <DEDUP_REMOVED lines=17> */
.L_x_807:
[----:B------:R-:W-:-:S04]  /*9990*/  LOP3.LUT R2, R3, 0x80000000, RZ, 0xc0, !PT ;  /* 0x8000000003027812 */ /* 0x000fc800078ec0ff */
[----:B------:R-:W-:-:S04]  /*99a0*/  SHF.R.U32.HI R3, RZ, 0x18, R2 ;  /* 0x00000018ff037819 */ /* 0x000fc80000011602 */
[----:B------:R-:W-:-:S04]  /*99b0*/  LOP3.LUT R0, R0, R3, RZ, 0xfc, !PT ;  /* 0x0000000300007212 */ /* 0x000fc800078efcff */
[----:B------:R-:W-:-:S07]  /*99c0*/  PRMT R8, R0, 0x7610, R8 ;  /* 0x0000761000087816 */ /* 0x000fce0000000008 */
.L_x_806:
[----:B------:R-:W-:Y:S05]  /*99d0*/  BSYNC B0 ;  /* 0x0000000000007941 */ /* 0x000fea0003800000 */
.L_x_805:
[----:B------:R0:W-:Y:S01]  /*99e0*/  STG.E.U8 desc[UR36][R16.64], R8 ;  /* 0x0000000810007986 */ /* 0x0001e2000c101124 */
[----:B------:R-:W-:Y:S05]  /*99f0*/  BRA `(.L_x_782) ;  /* 0x0000000000b87947 */ /* 0x000fea0003800000 */
.L_x_799:
        /* <DEDUP_REMOVED lines=22> */
.L_x_781:
        /* <DEDUP_REMOVED lines=16> */
.L_x_810:
[----:B------:R-:W-:Y:S05]  /*9c60*/  BRA `(.L_x_782) ;  /* 0x00000000001c7947 */ /* 0x000fea0003800000 */
.L_x_809:
[----:B------:R-:W-:-:S06]  /*9c70*/  IMAD.U32 R3, R3, 0x10000, RZ ;  /* 0x0001000003037824 */ /* 0x000fcc00078e00ff */
[----:B------:R-:W0:Y:S02]  /*9c80*/  F2I.U64.TRUNC R2, R3 ;  /* 0x0000000300027311 */ /* 0x000e24000020d800 */
[----:B0-----:R1:W-:Y:S01]  /*9c90*/  STG.E.64 desc[UR36][R16.64], R2 ;  /* 0x0000000210007986 */ /* 0x0013e2000c101b24 */
[----:B------:R-:W-:Y:S05]  /*9ca0*/  BRA `(.L_x_782) ;  /* 0x00000000000c7947 */ /* 0x000fea0003800000 */
.L_x_808:
[----:B------:R-:W-:-:S06]  /*9cb0*/  IMAD.U32 R3, R3, 0x10000, RZ ;  /* 0x0001000003037824 */ /* 0x000fcc00078e00ff */
[----:B------:R-:W0:Y:S02]  /*9cc0*/  F2I.FTZ.U32.TRUNC.NTZ R3, R3 ;  /* 0x0000000300037305 */ /* 0x000e24000021f000 */
[----:B0-----:R2:W-:Y:S02]  /*9cd0*/  STG.E desc[UR36][R16.64], R3 ;  /* 0x0000000310007986 */ /* 0x0015e4000c101924 */
.L_x_782:
[----:B------:R-:W-:-:S07]  /*9ce0*/  VIADD R19, R19, 0x80 ;  /* 0x0000008013137836 */ /* 0x000fce0000000000 */
.L_x_740:
[----:B------:R-:W-:Y:S05]  /*9cf0*/  BSYNC B6 ;  /* 0x0000000000067941 */ /* 0x000fea0003800000 */
.L_x_739:
[----:B------:R-:W-:Y:S02]  /*9d00*/  ULDC UR4, c[0x0][0x210] ;  /* 0x0000840000047ab9 */ /* 0x000fe40000000800 */
[----:B------:R-:W-:-:S13]  /*9d10*/  ISETP.GE.AND P0, PT, R19, UR4, PT ;  /* 0x0000000413007c0c */ /* 0x000fda000bf06270 */
[----:B------:R-:W-:Y:S05]  /*9d20*/  @P0 EXIT ;  /* 0x000000000000094d */ /* 0x000fea0003800000 */
        /* <DEDUP_REMOVED lines=303> */
.L_x_811:
        /* <DEDUP_REMOVED lines=22> */
.L_x_815:
[----:B------:R-:W2:Y:S02]  /*b180*/  LDG.E.U8 R2, desc[UR36][R2.64] ;  /* 0x0000002402027981 */ /* 0x000ea4000c1e1100 */
[----:B--2---:R-:W-:-:S04]  /*b190*/  I2FP.F32.U32 R0, R2 ;  /* 0x0000000200007245 */ /* 0x004fc80000201000 */
[----:B------:R-:W-:Y:S01]  /*b1a0*/  F2FP.BF16.F32.PACK_AB R0, RZ, R0 ;  /* 0x00000000ff00723e */ /* 0x000fe200000010ff */
[----:B------:R-:W-:Y:S06]  /*b1b0*/  BRA `(.L_x_817) ;  /* 0x0000000c00907947 */ /* 0x000fec0003800000 */
.L_x_814:
        /* <DEDUP_REMOVED lines=10> */
.L_x_819:
[----:B------:R-:W2:Y:S02]  /*b260*/  LDG.E R2, desc[UR36][R2.64] ;  /* 0x0000002402027981 */ /* 0x000ea4000c1e1900 */
[----:B--2---:R-:W-:-:S04]  /*b270*/  I2FP.F32.S32 R0, R2 ;  /* 0x0000000200007245 */ /* 0x004fc80000201400 */
[----:B------:R-:W-:Y:S01]  /*b280*/  F2FP.BF16.F32.PACK_AB R0, RZ, R0 ;  /* 0x00000000ff00723e */ /* 0x000fe200000010ff */
[----:B------:R-:W-:Y:S06]  /*b290*/  BRA `(.L_x_817) ;  /* 0x0000000c00587947 */ /* 0x000fec0003800000 */
.L_x_818:
[----:B------:R-:W2:Y:S02]  /*b2a0*/  LDG.E.U16 R2, desc[UR36][R2.64] ;  /* 0x0000002402027981 */ /* 0x000ea4000c1e1500 */
[----:B--2---:R-:W0:Y:S02]  /*b2b0*/  I2F.S16 R0, R2 ;  /* 0x0000000200007306 */ /* 0x004e240000101400 */
[----:B0-----:R-:W-:Y:S01]  /*b2c0*/  F2FP.BF16.F32.PACK_AB R0, RZ, R0 ;  /* 0x00000000ff00723e */ /* 0x001fe200000010ff */
[----:B------:R-:W-:Y:S06]  /*b2d0*/  BRA `(.L_x_817) ;  /* 0x0000000c00487947 */ /* 0x000fec0003800000 */
.L_x_813:
        /* <DEDUP_REMOVED lines=9> */
.L_x_821:
[----:B------:R-:W2:Y:S02]  /*b370*/  LDG.E.U16 R0, desc[UR36][R2.64] ;  /* 0x0000002402007981 */ /* 0x000ea4000c1e1500 */
[----:B--2---:R-:W-:-:S05]  /*b380*/  HADD2.F32 R0, -RZ, R0.H0_H0 ;  /* 0x20000000ff007230 */ /* 0x004fca0000004100 */
[----:B------:R-:W-:Y:S01]  /*b390*/  F2FP.BF16.F32.PACK_AB R0, RZ, R0 ;  /* 0x00000000ff00723e */ /* 0x000fe200000010ff */
[----:B------:R-:W-:Y:S06]  /*b3a0*/  BRA `(.L_x_817) ;  /* 0x0000000c00147947 */ /* 0x000fec0003800000 */
.L_x_820:
        /* <DEDUP_REMOVED lines=9> */
.L_x_823:
[----:B------:R-:W2:Y:S02]  /*b440*/  LDG.E.U16 R2, desc[UR36][R2.64] ;  /* 0x0000002402027981 */ /* 0x000ea4000c1e1500 */
[----:B--2---:R-:W-:-:S05]  /*b450*/  HADD2.F32 R0, -RZ, R2.H0_H0 ;  /* 0x20000002ff007230 */ /* 0x004fca0000004100 */
[----:B------:R-:W-:Y:S01]  /*b460*/  F2FP.BF16.F32.PACK_AB R0, RZ, R0 ;  /* 0x00000000ff00723e */ /* 0x000fe200000010ff */
[----:B------:R-:W-:Y:S06]  /*b470*/  BRA `(.L_x_817) ;  /* 0x0000000800e07947 */ /* 0x000fec0003800000 */
.L_x_822:
        /* <DEDUP_REMOVED lines=8> */
.L_x_812:
        /* <DEDUP_REMOVED lines=13> */
.L_x_826:
        /* <DEDUP_REMOVED lines=8> */
.L_x_825:
        /* <DEDUP_REMOVED lines=28> */
.L_x_828:
        /* <DEDUP_REMOVED lines=15> */
.L_x_827:
[----:B------:R0:W5:Y:S01]  /*b900*/  LDG.E.U16 R0, desc[UR36][R2.64] ;  /* 0x0000002402007981 */ /* 0x000162000c1e1500 */
[----:B------:R-:W-:Y:S05]  /*b910*/  BRA `(.L_x_817) ;  /* 0x0000000400b87947 */ /* 0x000fea0003800000 */
.L_x_824:
        /* <DEDUP_REMOVED lines=12> */
.L_x_831:
        /* <DEDUP_REMOVED lines=21> */
.L_x_835:
[----:B------:R-:W-:Y:S05]  /*bb30*/  BSYNC B1 ;  /* 0x0000000000017941 */ /* 0x000fea0003800000 */
.L_x_834:
[----:B------:R-:W-:Y:S01]  /*bb40*/  LEA R3, R0, 0x3b800000, 0x17 ;  /* 0x3b80000000037811 */ /* 0x000fe200078eb8ff */
[----:B------:R-:W-:-:S05]  /*bb50*/  IMAD.SHL.U32 R0, R2, 0x100000, RZ ;  /* 0x0010000002007824 */ /* 0x000fca00078e00ff */
[----:B------:R-:W-:-:S07]  /*bb60*/  LOP3.LUT R0, R3, R0, R4, 0xfe, !PT ;  /* 0x0000000003007212 */ /* 0x000fce00078efe04 */
.L_x_833:
[----:B------:R-:W-:Y:S05]  /*bb70*/  BSYNC B0 ;  /* 0x0000000000007941 */ /* 0x000fea0003800000 */
.L_x_832:
[----:B------:R-:W-:Y:S01]  /*bb80*/  F2FP.BF16.F32.PACK_AB R0, RZ, R0 ;  /* 0x00000000ff00723e */ /* 0x000fe200000010ff */
[----:B------:R-:W-:Y:S06]  /*bb90*/  BRA `(.L_x_817) ;  /* 0x0000000400187947 */ /* 0x000fec0003800000 */
.L_x_830:
        /* <DEDUP_REMOVED lines=21> */
.L_x_839:
[----:B------:R-:W-:Y:S05]  /*bcf0*/  BSYNC B1 ;  /* 0x0000000000017941 */ /* 0x000fea0003800000 */
.L_x_838:
[----:B------:R-:W-:Y:S01]  /*bd00*/  LEA R3, R0, 0x37800000, 0x17 ;  /* 0x3780000000037811 */ /* 0x000fe200078eb8ff */
[----:B------:R-:W-:-:S05]  /*bd10*/  IMAD.SHL.U32 R0, R2, 0x200000, RZ ;  /* 0x0020000002007824 */ /* 0x000fca00078e00ff */
[----:B------:R-:W-:-:S07]  /*bd20*/  LOP3.LUT R0, R3, R0, R4, 0xfe, !PT ;  /* 0x0000000003007212 */ /* 0x000fce00078efe04 */
.L_x_837:
[----:B------:R-:W-:Y:S05]  /*bd30*/  BSYNC B0 ;  /* 0x0000000000007941 */ /* 0x000fea0003800000 */
.L_x_836:
[----:B------:R-:W-:Y:S01]  /*bd40*/  F2FP.BF16.F32.PACK_AB R0, RZ, R0 ;  /* 0x00000000ff00723e */ /* 0x000fe200000010ff */
[----:B------:R-:W-:Y:S06]  /*bd50*/  BRA `(.L_x_817) ;  /* 0x0000000000a87947 */ /* 0x000fec0003800000 */
.L_x_829:
        /* <DEDUP_REMOVED lines=14> */
.L_x_843:
[----:B------:R-:W-:Y:S05]  /*be40*/  BSYNC B0 ;  /* 0x0000000000007941 */ /* 0x000fea0003800000 */
.L_x_842:
[----:B------:R-:W-:Y:S01]  /*be50*/  F2FP.BF16.F32.PACK_AB R0, RZ, R0 ;  /* 0x00000000ff00723e */ /* 0x000fe200000010ff */
[----:B------:R-:W-:Y:S06]  /*be60*/  BRA `(.L_x_817) ;  /* 0x0000000000647947 */ /* 0x000fec0003800000 */
.L_x_816:
        /* <DEDUP_REMOVED lines=16> */
.L_x_844:
[----:B------:R-:W-:Y:S01]  /*bf70*/  PRMT R0, RZ, 0x7610, R0 ;  /* 0x00007610ff007816 */ /* 0x000fe20000000000 */
[----:B------:R-:W-:Y:S06]  /*bf80*/  BRA `(.L_x_817) ;  /* 0x00000000001c7947 */ /* 0x000fec0003800000 */
.L_x_841:
[----:B------:R-:W2:Y:S02]  /*bf90*/  LDG.E.64 R2, desc[UR36][R2.64] ;  /* 0x0000002402027981 */ /* 0x000ea4000c1e1b00 */
[----:B--2---:R-:W0:Y:S02]  /*bfa0*/  I2F.U64 R0, R2 ;  /* 0x0000000200007312 */ /* 0x004e240000301000 */
[----:B0-----:R-:W-:Y:S01]  /*bfb0*/  F2FP.BF16.F32.PACK_AB R0, RZ, R0 ;  /* 0x00000000ff00723e */ /* 0x001fe200000010ff */
[----:B------:R-:W-:Y:S06]  /*bfc0*/  BRA `(.L_x_817) ;  /* 0x00000000000c7947 */ /* 0x000fec0003800000 */
.L_x_840:
[----:B------:R-:W2:Y:S02]  /*bfd0*/  LDG.E R2, desc[UR36][R2.64] ;  /* 0x0000002402027981 */ /* 0x000ea4000c1e1900 */
[----:B--2---:R-:W-:-:S04]  /*bfe0*/  I2FP.F32.U32 R0, R2 ;  /* 0x0000000200007245 */ /* 0x004fc80000201000 */
[----:B------:R-:W-:-:S07]  /*bff0*/  F2FP.BF16.F32.PACK_AB R0, RZ, R0 ;  /* 0x00000000ff00723e */ /* 0x000fce00000010ff */
.L_x_817:
        /* <DEDUP_REMOVED lines=20> */
.L_x_846:
[----:B------:R-:W-:Y:S05]  /*c140*/  BSYNC B0 ;  /* 0x0000000000007941 */ /* 0x000fea0003800000 */
.L_x_845:
        /* <DEDUP_REMOVED lines=20> */
[----:B0-----:R-:W-:Y:S01]  /*c290*/  STG.E.U8 desc[UR36][R16.64], R3 ;  /* 0x0000000310007986 */ /* 0x001fe2000c101124 */
[----:B------:R-:W-:Y:S05]  /*c2a0*/  EXIT ;  /* 0x000000000000794d */ /* 0x000fea0003800000 */
.L_x_850:
[----:B------:R-:W-:-:S06]  /*c2b0*/  IMAD.U32 R3, R3, 0x10000, RZ ;  /* 0x0001000003037824 */ /* 0x000fcc00078e00ff */
[----:B------:R-:W0:Y:S02]  /*c2c0*/  F2I.S64.TRUNC R2, R3 ;  /* 0x0000000300027311 */ /* 0x000e24000020d900 */
[----:B0-----:R-:W-:Y:S01]  /*c2d0*/  STG.E.U8 desc[UR36][R16.64], R2 ;  /* 0x0000000210007986 */ /* 0x001fe2000c101124 */
[----:B------:R-:W-:Y:S05]  /*c2e0*/  EXIT ;  /* 0x000000000000794d */ /* 0x000fea0003800000 */
.L_x_849:
        /* <DEDUP_REMOVED lines=8> */
[----:B0-----:R-:W-:Y:S01]  /*c370*/  STG.E.64 desc[UR36][R16.64], R2 ;  /* 0x0000000210007986 */ /* 0x001fe2000c101b24 */
[----:B------:R-:W-:Y:S05]  /*c380*/  EXIT ;  /* 0x000000000000794d */ /* 0x000fea0003800000 */
.L_x_853:
[----:B------:R-:W-:-:S06]  /*c390*/  IMAD.U32 R3, R3, 0x10000, RZ ;  /* 0x0001000003037824 */ /* 0x000fcc00078e00ff */
[----:B------:R-:W0:Y:S02]  /*c3a0*/  F2I.FTZ.TRUNC.NTZ R3, R3 ;  /* 0x0000000300037305 */ /* 0x000e24000021f100 */
[----:B0-----:R-:W-:Y:S01]  /*c3b0*/  STG.E desc[UR36][R16.64], R3 ;  /* 0x0000000310007986 */ /* 0x001fe2000c101924 */
[----:B------:R-:W-:Y:S05]  /*c3c0*/  EXIT ;  /* 0x000000000000794d */ /* 0x000fea0003800000 */
.L_x_852:
[----:B------:R-:W-:-:S06]  /*c3d0*/  IMAD.U32 R3, R3, 0x10000, RZ ;  /* 0x0001000003037824 */ /* 0x000fcc00078e00ff */
[----:B------:R-:W0:Y:S02]  /*c3e0*/  F2I.FTZ.TRUNC.NTZ R3, R3 ;  /* 0x0000000300037305 */ /* 0x000e24000021f100 */
[----:B0-----:R-:W-:Y:S01]  /*c3f0*/  STG.E.U16 desc[UR36][R16.64], R3 ;  /* 0x0000000310007986 */ /* 0x001fe2000c101524 */
[----:B------:R-:W-:Y:S05]  /*c400*/  EXIT ;  /* 0x000000000000794d */ /* 0x000fea0003800000 */
.L_x_848:
[----:B------:R-:W-:-:S13]  /*c410*/  ISETP.GT.AND P0, PT, R2, 0x6, PT ;  /* 0x000000060200780c */ /* 0x000fda0003f04270 */
[----:B------:R-:W-:Y:S05]  /*c420*/  @P0 BRA `(.L_x_854) ;  /* 0x00000000002c0947 */ /* 0x000fea0003800000 */
[----:B------:R-:W-:-:S13]  /*c430*/  ISETP.NE.AND P0, PT, R2, 0x5, PT ;  /* 0x000000050200780c */ /* 0x000fda0003f05270 */
[----:B------:R-:W-:Y:S05]  /*c440*/  @!P0 BRA `(.L_x_855) ;  /* 0x0000000000148947 */ /* 0x000fea0003800000 */
[----:B------:R-:W-:-:S13]  /*c450*/  ISETP.NE.AND P0, PT, R2, 0x6, PT ;  /* 0x000000060200780c */ /* 0x000fda0003f05270 */
[----:B------:R-:W-:Y:S05]  /*c460*/  @P0 BRA `(.L_x_851) ;  /* 0x0000000800c40947 */ /* 0x000fea0003800000 */
[----:B------:R-:W-:-:S05]  /*c470*/  IMAD.U32 R3, R3, 0x10000, RZ ;  /* 0x0001000003037824 */ /* 0x000fca00078e00ff */
[----:B------:R-:W-:Y:S01]  /*c480*/  STG.E desc[UR36][R16.64], R3 ;  /* 0x0000000310007986 */ /* 0x000fe2000c101924 */
[----:B------:R-:W-:Y:S05]  /*c490*/  EXIT ;  /* 0x000000000000794d */ /* 0x000fea0003800000 */
.L_x_855:
[----:B------:R-:W-:-:S05]  /*c4a0*/  IMAD.U32 R0, R3, 0x10000, RZ ;  /* 0x0001000003007824 */ /* 0x000fca00078e00ff */
[----:B------:R-:W-:-:S05]  /*c4b0*/  F2FP.F16.F32.PACK_AB R0, RZ, R0 ;  /* 0x00000000ff00723e */ /* 0x000fca00000000ff */
[----:B------:R-:W-:Y:S01]  /*c4c0*/  STG.E.U16 desc[UR36][R16.64], R0 ;  /* 0x0000000010007986 */ /* 0x000fe2000c101524 */
[----:B------:R-:W-:Y:S05]  /*c4d0*/  EXIT ;  /* 0x000000000000794d */ /* 0x000fea0003800000 */
.L_x_854:
        /* <DEDUP_REMOVED lines=8> */
[----:B------:R-:W-:Y:S01]  /*c560*/  STG.E.64 desc[UR36][R16.64], R2 ;  /* 0x0000000210007986 */ /* 0x000fe2000c101b24 */
[----:B------:R-:W-:Y:S05]  /*c570*/  EXIT ;  /* 0x000000000000794d */ /* 0x000fea0003800000 */
.L_x_857:
[----:B------:R-:W-:-:S05]  /*c580*/  IMAD.U32 R3, R3, 0x10000, RZ ;  /* 0x0001000003037824 */ /* 0x000fca00078e00ff */
[----:B------:R-:W-:-:S04]  /*c590*/  F2FP.F16.F32.PACK_AB R3, RZ, R3 ;  /* 0x00000003ff03723e */ /* 0x000fc800000000ff */
[----:B------:R-:W-:-:S05]  /*c5a0*/  PRMT R3, R3, 0x5410, RZ ;  /* 0x0000541003037816 */ /* 0x000fca00000000ff */
[----:B------:R-:W-:Y:S01]  /*c5b0*/  STG.E desc[UR36][R16.64], R3 ;  /* 0x0000000310007986 */ /* 0x000fe2000c101924 */
[----:B------:R-:W-:Y:S05]  /*c5c0*/  EXIT ;  /* 0x000000000000794d */ /* 0x000fea0003800000 */
.L_x_856:
[----:B------:R-:W-:-:S04]  /*c5d0*/  IMAD.U32 R2, R3, 0x10000, RZ ;  /* 0x0001000003027824 */ /* 0x000fc800078e00ff */
[----:B------:R-:W-:-:S06]  /*c5e0*/  FMUL.FTZ R2, R2, 1 ;  /* 0x3f80000002027820 */ /* 0x000fcc0000410000 */
[----:B------:R-:W0:Y:S02]  /*c5f0*/  F2F.F64.F32 R2, R2 ;  /* 0x0000000200027310 */ /* 0x000e240000201800 */
[----:B0-----:R-:W-:Y:S01]  /*c600*/  STG.E.64 desc[UR36][R16.64], R2 ;  /* 0x0000000210007986 */ /* 0x001fe2000c101b24 */
[----:B------:R-:W-:Y:S05]  /*c610*/  EXIT ;  /* 0x000000000000794d */ /* 0x000fea0003800000 */
.L_x_847:
        /* <DEDUP_REMOVED lines=11> */
[----:B------:R-:W-:Y:S01]  /*c6d0*/  STG.E.U8 desc[UR36][R16.64], R3 ;  /* 0x0000000310007986 */ /* 0x000fe2000c101124 */
[----:B------:R-:W-:Y:S05]  /*c6e0*/  EXIT ;  /* 0x000000000000794d */ /* 0x000fea0003800000 */
.L_x_860:
[----:B------:R-:W-:Y:S01]  /*c6f0*/  IMAD.U32 R3, R3, 0x10000, RZ ;  /* 0x0001000003037824 */ /* 0x000fe200078e00ff */
[----:B------:R-:W-:-:S03]  /*c700*/  CS2R R6, SRZ ;  /* 0x0000000000067805 */ /* 0x000fc6000001ff00 */
[----:B------:R-:W-:-:S04]  /*c710*/  FMUL.FTZ R3, R3, 1 ;  /* 0x3f80000003037820 */ /* 0x000fc80000410000 */
[----:B------:R-:W0:Y:S02]  /*c720*/  F2F.F64.F32 R4, R3 ;  /* 0x0000000300047310 */ /* 0x000e240000201800 */
[----:B0-----:R-:W-:Y:S01]  /*c730*/  STG.E.128 desc[UR36][R16.64], R4 ;  /* 0x0000000410007986 */ /* 0x001fe2000c101d24 */
[----:B------:R-:W-:Y:S05]  /*c740*/  EXIT ;  /* 0x000000000000794d */ /* 0x000fea0003800000 */
.L_x_859:
        /* <DEDUP_REMOVED lines=21> */
.L_x_864:
[----:B------:R-:W-:Y:S05]  /*c8a0*/  BSYNC B0 ;  /* 0x0000000000007941 */ /* 0x000fea0003800000 */
.L_x_863:
[----:B------:R-:W-:-:S05]  /*c8b0*/  LOP3.LUT R3, R0, R3, RZ, 0xfc, !PT ;  /* 0x0000000300037212 */ /* 0x000fca00078efcff */
[----:B------:R-:W-:Y:S01]  /*c8c0*/  STG.E.U8 desc[UR36][R16.64], R3 ;  /* 0x0000000310007986 */ /* 0x000fe2000c101124 */
[----:B------:R-:W-:Y:S05]  /*c8d0*/  EXIT ;  /* 0x000000000000794d */ /* 0x000fea0003800000 */
.L_x_862:
        /* <DEDUP_REMOVED lines=13> */
.L_x_866:
[----:B------:R-:W-:Y:S01]  /*c9b0*/  IMAD.MOV.U32 R0, RZ, RZ, 0x7f ;  /* 0x0000007fff007424 */ /* 0x000fe200078e00ff */
[----:B------:R-:W-:-:S04]  /*c9c0*/  ISETP.GT.U32.AND P0, PT, R2, 0x7f800000, PT ;  /* 0x7f8000000200780c */ /* 0x000fc80003f04070 */
[----:B------:R-:W-:-:S09]  /*c9d0*/  SEL R0, R0, 0x7c, P0 ;  /* 0x0000007c00007807 */ /* 0x000fd20000000000 */
.L_x_867:
[----:B------:R-:W-:Y:S05]  /*c9e0*/  BSYNC B0 ;  /* 0x0000000000007941 */ /* 0x000fea0003800000 */
.L_x_865:
[----:B------:R-:W-:-:S04]  /*c9f0*/  LOP3.LUT R2, R3, 0x80000000, RZ, 0xc0, !PT ;  /* 0x8000000003027812 */ /* 0x000fc800078ec0ff */
[----:B------:R-:W-:-:S04]  /*ca00*/  SHF.R.U32.HI R3, RZ, 0x18, R2 ;  /* 0x00000018ff037819 */ /* 0x000fc80000011602 */
[----:B------:R-:W-:-:S05]  /*ca10*/  LOP3.LUT R3, R0, R3, RZ, 0xfc, !PT ;  /* 0x0000000300037212 */ /* 0x000fca00078efcff */
[----:B------:R-:W-:Y:S01]  /*ca20*/  STG.E.U8 desc[UR36][R16.64], R3 ;  /* 0x0000000310007986 */ /* 0x000fe2000c101124 */
[----:B------:R-:W-:Y:S05]  /*ca30*/  EXIT ;  /* 0x000000000000794d */ /* 0x000fea0003800000 */
.L_x_861:
[----:B------:R-:W-:Y:S01]  /*ca40*/  STG.E.U16 desc[UR36][R16.64], R3 ;  /* 0x0000000310007986 */ /* 0x000fe2000c101524 */
[----:B------:R-:W-:Y:S05]  /*ca50*/  EXIT ;  /* 0x000000000000794d */ /* 0x000fea0003800000 */
.L_x_858:
        /* <DEDUP_REMOVED lines=10> */
[----:B0-----:R-:W-:Y:S01]  /*cb00*/  STG.E.U16 desc[UR36][R16.64], R3 ;  /* 0x0000000310007986 */ /* 0x001fe2000c101524 */
[----:B------:R-:W-:Y:S05]  /*cb10*/  EXIT ;  /* 0x000000000000794d */ /* 0x000fea0003800000 */
.L_x_870:
        /* <DEDUP_REMOVED lines=17> */
.L_x_873:
[----:B------:R-:W-:-:S04]  /*cc30*/  LOP3.LUT R2, R3, 0x80000000, RZ, 0xc0, !PT ;  /* 0x8000000003027812 */ /* 0x000fc800078ec0ff */
[----:B------:R-:W-:-:S04]  /*cc40*/  SHF.R.U32.HI R3, RZ, 0x18, R2 ;  /* 0x00000018ff037819 */ /* 0x000fc80000011602 */
[----:B------:R-:W-:-:S04]  /*cc50*/  LOP3.LUT R0, R0, R3, RZ, 0xfc, !PT ;  /* 0x0000000300007212 */ /* 0x000fc800078efcff */
[----:B------:R-:W-:-:S07]  /*cc60*/  PRMT R8, R0, 0x7610, R8 ;  /* 0x0000761000087816 */ /* 0x000fce0000000008 */
.L_x_872:
[----:B------:R-:W-:Y:S05]  /*cc70*/  BSYNC B0 ;  /* 0x0000000000007941 */ /* 0x000fea0003800000 */
.L_x_871:
[----:B------:R-:W-:Y:S01]  /*cc80*/  STG.E.U8 desc[UR36][R16.64], R8 ;  /* 0x0000000810007986 */ /* 0x000fe2000c101124 */
[----:B------:R-:W-:Y:S05]  /*cc90*/  EXIT ;  /* 0x000000000000794d */ /* 0x000fea0003800000 */
.L_x_869:
        /* <DEDUP_REMOVED lines=17> */
.L_x_876:
[----:B------:R-:W-:-:S04]  /*cdb0*/  LOP3.LUT R2, R3, 0x80000000, RZ, 0xc0, !PT ;  /* 0x8000000003027812 */ /* 0x000fc800078ec0ff */
[----:B------:R-:W-:-:S04]  /*cdc0*/  SHF.R.U32.HI R3, RZ, 0x18, R2 ;  /* 0x00000018ff037819 */ /* 0x000fc80000011602 */
[----:B------:R-:W-:-:S04]  /*cdd0*/  LOP3.LUT R0, R0, R3, RZ, 0xfc, !PT ;  /* 0x0000000300007212 */ /* 0x000fc800078efcff */
[----:B------:R-:W-:-:S07]  /*cde0*/  PRMT R8, R0, 0x7610, R8 ;  /* 0x0000761000087816 */ /* 0x000fce0000000008 */
.L_x_875:
[----:B------:R-:W-:Y:S05]  /*cdf0*/  BSYNC B0 ;  /* 0x0000000000007941 */ /* 0x000fea0003800000 */
.L_x_874:
[----:B------:R-:W-:Y:S01]  /*ce00*/  STG.E.U8 desc[UR36][R16.64], R8 ;  /* 0x0000000810007986 */ /* 0x000fe2000c101124 */
[----:B------:R-:W-:Y:S05]  /*ce10*/  EXIT ;  /* 0x000000000000794d */ /* 0x000fea0003800000 */
.L_x_868:
        /* <DEDUP_REMOVED lines=22> */
.L_x_851:
        /* <DEDUP_REMOVED lines=16> */
.L_x_879:
[----:B------:R-:W-:Y:S05]  /*d080*/  EXIT ;  /* 0x000000000000794d */ /* 0x000fea0003800000 */
.L_x_878:
[----:B------:R-:W-:-:S06]  /*d090*/  IMAD.U32 R3, R3, 0x10000, RZ ;  /* 0x0001000003037824 */ /* 0x000fcc00078e00ff */
[----:B------:R-:W0:Y:S02]  /*d0a0*/  F2I.U64.TRUNC R2, R3 ;  /* 0x0000000300027311 */ /* 0x000e24000020d800 */
[----:B0-----:R-:W-:Y:S01]  /*d0b0*/  STG.E.64 desc[UR36][R16.64], R2 ;  /* 0x0000000210007986 */ /* 0x001fe2000c101b24 */
[----:B------:R-:W-:Y:S05]  /*d0c0*/  EXIT ;  /* 0x000000000000794d */ /* 0x000fea0003800000 */
.L_x_877:
[----:B------:R-:W-:-:S06]  /*d0d0*/  IMAD.U32 R3, R3, 0x10000, RZ ;  /* 0x0001000003037824 */ /* 0x000fcc00078e00ff */
[----:B------:R-:W0:Y:S02]  /*d0e0*/  F2I.FTZ.U32.TRUNC.NTZ R3, R3 ;  /* 0x0000000300037305 */ /* 0x000e24000021f000 */
[----:B0-----:R-:W-:Y:S01]  /*d0f0*/  STG.E desc[UR36][R16.64], R3 ;  /* 0x0000000310007986 */ /* 0x001fe2000c101924 */
[----:B------:R-:W-:Y:S05]  /*d100*/  EXIT ;  /* 0x000000000000794d */ /* 0x000fea0003800000 */
        .weak           $__internal_0_$__cuda_sm20_dblrcp_rn_slowpath_v3
        .type           $__internal_0_$__cuda_sm20_dblrcp_rn_slowpath_v3,@function
        .size           $__internal_0_$__cuda_sm20_dblrcp_rn_slowpath_v3,(.L_x_71435 - $__internal_0_$__cuda_sm20_dblrcp_rn_slowpath_v3)
$__internal_0_$__cuda_sm20_dblrcp_rn_slowpath_v3:
[----:B------:R-:W-:Y:S01]  /*d110*/  IMAD.MOV.U32 R2, RZ, RZ, R8 ;  /* 0x000000ffff027224 */ /* 0x000fe200078e0008 */
[----:B------:R-:W-:Y:S01]  /*d120*/  BSSY B1, `(.L_x_880) ;  /* 0x0000025000017945 */ /* 0x000fe20003800000 */
[----:B------:R-:W-:-:S06]  /*d130*/  IMAD.MOV.U32 R3, RZ, RZ, R9 ;  /* 0x000000ffff037224 */ /* 0x000fcc00078e0009 */
[----:B------:R-:W-:-:S14]  /*d140*/  DSETP.GTU.AND P0, PT, |R2|, +INF , PT ;  /* 0x7ff000000200742a */ /* 0x000fdc0003f0c200 */
[----:B------:R-:W-:Y:S05]  /*d150*/  @P0 BRA `(.L_x_881) ;  /* 0x00000000007c0947 */ /* 0x000fea0003800000 */
[----:B------:R-:W-:-:S05]  /*d160*/  LOP3.LUT R7, R9, 0x7fffffff, RZ, 0xc0, !PT ;  /* 0x7fffffff09077812 */ /* 0x000fca00078ec0ff */
[----:B------:R-:W-:-:S05]  /*d170*/  VIADD R4, R7, 0xffffffff ;  /* 0xffffffff07047836 */ /* 0x000fca0000000000 */
[----:B------:R-:W-:-:S13]  /*d180*/  ISETP.GE.U32.AND P0, PT, R4, 0x7fefffff, PT ;  /* 0x7fefffff0400780c */ /* 0x000fda0003f06070 */
[----:B------:R-:W-:Y:S01]  /*d190*/  @P0 LOP3.LUT R5, R3, 0x7ff00000, RZ, 0x3c, !PT ;  /* 0x7ff0000003050812 */ /* 0x000fe200078e3cff */
[----:B------:R-:W-:Y:S01]  /*d1a0*/  @P0 IMAD.MOV.U32 R4, RZ, RZ, RZ ;  /* 0x000000ffff040224 */ /* 0x000fe200078e00ff */
[----:B------:R-:W-:Y:S06]  /*d1b0*/  @P0 BRA `(.L_x_882) ;  /* 0x00000000006c0947 */ /* 0x000fec0003800000 */
[----:B------:R-:W-:-:S13]  /*d1c0*/  ISETP.GE.U32.AND P0, PT, R7, 0x1000001, PT ;  /* 0x010000010700780c */ /* 0x000fda0003f06070 */
[----:B------:R-:W-:Y:S05]  /*d1d0*/  @!P0 BRA `(.L_x_883) ;  /* 0x0000000000348947 */ /* 0x000fea0003800000 */
[----:B------:R-:W-:Y:S02]  /*d1e0*/  VIADD R5, R3, 0xc0200000 ;  /* 0xc020000003057836 */ /* 0x000fe40000000000 */
[----:B------:R-:W-:Y:S02]  /*d1f0*/  IMAD.MOV.U32 R4, RZ, RZ, R2 ;  /* 0x000000ffff047224 */ /* 0x000fe400078e0002 */
[----:B------:R-:W0:Y:S04]  /*d200*/  MUFU.RCP64H R7, R5 ;  /* 0x0000000500077308 */ /* 0x000e280000001800 */
[----:B0-----:R-:W-:-:S08]  /*d210*/  DFMA R8, -R4, R6, 1 ;  /* 0x3ff000000408742b */ /* 0x001fd00000000106 */
[----:B------:R-:W-:-:S08]  /*d220*/  DFMA R8, R8, R8, R8 ;  /* 0x000000080808722b */ /* 0x000fd00000000008 */
[----:B------:R-:W-:-:S08]  /*d230*/  DFMA R8, R6, R8, R6 ;  /* 0x000000080608722b */ /* 0x000fd00000000006 */
[----:B------:R-:W-:-:S08]  /*d240*/  DFMA R6, -R4, R8, 1 ;  /* 0x3ff000000406742b */ /* 0x000fd00000000108 */
[----:B------:R-:W-:-:S08]  /*d250*/  DFMA R6, R8, R6, R8 ;  /* 0x000000060806722b */ /* 0x000fd00000000008 */
[----:B------:R-:W-:-:S08]  /*d260*/  DMUL R6, R6, 2.2250738585072013831e-308 ;  /* 0x0010000006067828 */ /* 0x000fd00000000000 */
[----:B------:R-:W-:-:S08]  /*d270*/  DFMA R2, -R2, R6, 1 ;  /* 0x3ff000000202742b */ /* 0x000fd00000000106 */
[----:B------:R-:W-:-:S08]  /*d280*/  DFMA R2, R2, R2, R2 ;  /* 0x000000020202722b */ /* 0x000fd00000000002 */
[----:B------:R-:W-:Y:S01]  /*d290*/  DFMA R4, R6, R2, R6 ;  /* 0x000000020604722b */ /* 0x000fe20000000006 */
[----:B------:R-:W-:Y:S10]  /*d2a0*/  BRA `(.L_x_882) ;  /* 0x0000000000307947 */ /* 0x000ff40003800000 */
.L_x_883:
[----:B------:R-:W-:Y:S01]  /*d2b0*/  DMUL R2, R2, 8.11296384146066816958e+31 ;  /* 0x4690000002027828 */ /* 0x000fe20000000000 */
[----:B------:R-:W-:-:S05]  /*d2c0*/  IMAD.MOV.U32 R4, RZ, RZ, R6 ;  /* 0x000000ffff047224 */ /* 0x000fca00078e0006 */
[----:B------:R-:W0:Y:S02]  /*d2d0*/  MUFU.RCP64H R5, R3 ;  /* 0x0000000300057308 */ /* 0x000e240000001800 */
[----:B0-----:R-:W-:-:S08]  /*d2e0*/  DFMA R6, -R2, R4, 1 ;  /* 0x3ff000000206742b */ /* 0x001fd00000000104 */
[----:B------:R-:W-:-:S08]  /*d2f0*/  DFMA R6, R6, R6, R6 ;  /* 0x000000060606722b */ /* 0x000fd00000000006 */
[----:B------:R-:W-:-:S08]  /*d300*/  DFMA R6, R4, R6, R4 ;  /* 0x000000060406722b */ /* 0x000fd00000000004 */
[----:B------:R-:W-:-:S08]  /*d310*/  DFMA R4, -R2, R6, 1 ;  /* 0x3ff000000204742b */ /* 0x000fd00000000106 */
[----:B------:R-:W-:-:S08]  /*d320*/  DFMA R4, R6, R4, R6 ;  /* 0x000000040604722b */ /* 0x000fd00000000006 */
[----:B------:R-:W-:Y:S01]  /*d330*/  DMUL R4, R4, 8.11296384146066816958e+31 ;  /* 0x4690000004047828 */ /* 0x000fe20000000000 */
[----:B------:R-:W-:Y:S10]  /*d340*/  BRA `(.L_x_882) ;  /* 0x0000000000087947 */ /* 0x000ff40003800000 */
.L_x_881:
[----:B------:R-:W-:Y:S01]  /*d350*/  LOP3.LUT R5, R3, 0x80000, RZ, 0xfc, !PT ;  /* 0x0008000003057812 */ /* 0x000fe200078efcff */
[----:B------:R-:W-:-:S07]  /*d360*/  IMAD.MOV.U32 R4, RZ, RZ, R2 ;  /* 0x000000ffff047224 */ /* 0x000fce00078e0002 */
.L_x_882:
[----:B------:R-:W-:Y:S05]  /*d370*/  BSYNC B1 ;  /* 0x0000000000017941 */ /* 0x000fea0003800000 */
.L_x_880:
[----:B------:R-:W-:Y:S02]  /*d380*/  IMAD.MOV.U32 R2, RZ, RZ, R0 ;  /* 0x000000ffff027224 */ /* 0x000fe400078e0000 */
[----:B------:R-:W-:-:S04]  /*d390*/  IMAD.MOV.U32 R3, RZ, RZ, 0x0 ;  /* 0x00000000ff037424 */ /* 0x000fc800078e00ff */
[----:B------:R-:W-:Y:S05]  /*d3a0*/  RET.REL.NODEC R2 `(_ZN2at6native18elementwise_kernelILi128ELi4EZNS0_15gpu_kernel_implIZNS0_50_GLOBAL__N__2680c7bb_12_PowKernel_cu_7dd49032_316829pow_tensor_scalar_kernel_implIN3c108BFloat16ES6_EEvRNS_18TensorIteratorBaseET0_EUlS6_E1_EEvS8_RKT_EUliE_EEviT1_) ;  /* 0xffffff2c02147950 */ /* 0x000fea0003c3ffff */
.L_x_884:
        /* <DEDUP_REMOVED lines=13> */
.L_x_71435:


//--------------------- .text._ZN2at6native27unrolled_elementwise_kernelIZNS0_50_GLOBAL__N__2680c7bb_12_PowKernel_cu_7dd49032_316829pow_tensor_scalar_kernel_implIN3c108BFloat16ES5_EEvRNS_18TensorIteratorBaseET0_EUlS5_E1_St5arrayIPcLm2EELi4E23TrivialOffsetCalculatorILi1EjESE_NS0_6memory12LoadWithCastILi1EEENSF_13StoreWithCastILi1EEEEEviT_S8_T2_T3_T4_T5_ --------------------------
	.section	.text._ZN2at6native27unrolled_elementwise_kernelIZNS0_50_GLOBAL__N__2680c7bb_12_PowKernel_cu_7dd49032_316829pow_tensor_scalar_kernel_implIN3c108BFloat16ES5_EEvRNS_18TensorIteratorBaseET0_EUlS5_E1_St5arrayIPcLm2EELi4E23TrivialOffsetCalculatorILi1EjESE_NS0_6memory12LoadWithCastILi1EEENSF_13StoreWithCastILi1EEEEEviT_S8_T2_T3_T4_T5_,"ax",@progbits
	.align	128
        .global         _ZN2at6native27unrolled_elementwise_kernelIZNS0_50_GLOBAL__N__2680c7bb_12_PowKernel_cu_7dd49032_316829pow_tensor_scalar_kernel_implIN3c108BFloat16ES5_EEvRNS_18TensorIteratorBaseET0_EUlS5_E1_St5arrayIPcLm2EELi4E23TrivialOffsetCalculatorILi1EjESE_NS0_6memory12LoadWithCastILi1EEENSF_13StoreWithCastILi1EEEEEviT_S8_T2_T3_T4_T5_
        .type           _ZN2at6native27unrolled_elementwise_kernelIZNS0_50_GLOBAL__N__2680c7bb_12_PowKernel_cu_7dd49032_316829pow_tensor_scalar_kernel_implIN3c108BFloat16ES5_EEvRNS_18TensorIteratorBaseET0_EUlS5_E1_St5arrayIPcLm2EELi4E23TrivialOffsetCalculatorILi1EjESE_NS0_6memory12LoadWithCastILi1EEENSF_13StoreWithCastILi1EEEEEviT_S8_T2_T3_T4_T5_,@function
        .size           _ZN2at6native27unrolled_elementwise_kernelIZNS0_50_GLOBAL__N__2680c7bb_12_PowKernel_cu_7dd49032_316829pow_tensor_scalar_kernel_implIN3c108BFloat16ES5_EEvRNS_18TensorIteratorBaseET0_EUlS5_E1_St5arrayIPcLm2EELi4E23TrivialOffsetCalculatorILi1EjESE_NS0_6memory12LoadWithCastILi1EEENSF_13StoreWithCastILi1EEEEEviT_S8_T2_T3_T4_T5_,(.L_x_71436 - _ZN2at6native27unrolled_elementwise_kernelIZNS0_50_GLOBAL__N__2680c7bb_12_PowKernel_cu_7dd49032_316829pow_tensor_scalar_kernel_implIN3c108BFloat16ES5_EEvRNS_18TensorIteratorBaseET0_EUlS5_E1_St5arrayIPcLm2EELi4E23TrivialOffsetCalculatorILi1EjESE_NS0_6memory12LoadWithCastILi1EEENSF_13StoreWithCastILi1EEEEEviT_S8_T2_T3_T4_T5_)
        .other          _ZN2at6native27unrolled_elementwise_kernelIZNS0_50_GLOBAL__N__2680c7bb_12_PowKernel_cu_7dd49032_316829pow_tensor_scalar_kernel_implIN3c108BFloat16ES5_EEvRNS_18TensorIteratorBaseET0_EUlS5_E1_St5arrayIPcLm2EELi4E23TrivialOffsetCalculatorILi1EjESE_NS0_6memory12LoadWithCastILi1EEENSF_13StoreWithCastILi1EEEEEviT_S8_T2_T3_T4_T5_,@"STO_CUDA_ENTRY STV_DEFAULT"
_ZN2at6native27unrolled_elementwise_kernelIZNS0_50_GLOBAL__N__2680c7bb_12_PowKernel_cu_7dd49032_316829pow_tensor_scalar_kernel_implIN3c108BFloat16ES5_EEvRNS_18TensorIteratorBaseET0_EUlS5_E1_St5arrayIPcLm2EELi4E23TrivialOffsetCalculatorILi1EjESE_NS0_6memory12LoadWithCastILi1EEENSF_13StoreWithCastILi1EEEEEviT_S8_T2_T3_T4_T5_:
.text._ZN2at6native27unrolled_elementwise_kernelIZNS0_50_GLOBAL__N__2680c7bb_12_PowKernel_cu_7dd49032_316829pow_tensor_scalar_kernel_implIN3c108BFloat16ES5_EEvRNS_18TensorIteratorBaseET0_EUlS5_E1_St5arrayIPcLm2EELi4E23TrivialOffsetCalculatorILi1EjESE_NS0_6memory12LoadWithCastILi1EEENSF_13StoreWithCastILi1EEEEEviT_S8_T2_T3_T4_T5_:
        /* <DEDUP_REMOVED lines=34> */
.L_x_890:
[----:B------:R-:W2:Y:S02]  /*0220*/  LDG.E.U8 R4, desc[UR36][R4.64] ;  /* 0x0000002404047981 */ /* 0x000ea4000c1e1100 */
[----:B--2---:R-:W-:-:S04]  /*0230*/  I2FP.F32.U32 R0, R4 ;  /* 0x0000000400007245 */ /* 0x004fc80000201000 */
[----:B------:R-:W-:-:S04]  /*0240*/  F2FP.BF16.F32.PACK_AB R0, RZ, R0 ;  /* 0x00000000ff00723e */ /* 0x000fc800000010ff */
[----:B------:R-:W-:Y:S01]  /*0250*/  PRMT R19, R0, 0x7610, R19 ;  /* 0x0000761000137816 */ /* 0x000fe20000000013 */
[----:B------:R-:W-:Y:S06]  /*0260*/  BRA `(.L_x_892) ;  /* 0x0000000c00cc7947 */ /* 0x000fec0003800000 */
.L_x_889:
        /* <DEDUP_REMOVED lines=11> */
.L_x_894:
[----:B------:R-:W2:Y:S02]  /*0320*/  LDG.E R4, desc[UR36][R4.64] ;  /* 0x0000002404047981 */ /* 0x000ea4000c1e1900 */
[----:B--2---:R-:W-:-:S04]  /*0330*/  I2FP.F32.S32 R0, R4 ;  /* 0x0000000400007245 */ /* 0x004fc80000201400 */
[----:B------:R-:W-:-:S04]  /*0340*/  F2FP.BF16.F32.PACK_AB R0, RZ, R0 ;  /* 0x00000000ff00723e */ /* 0x000fc800000010ff */
[----:B------:R-:W-:Y:S01]  /*0350*/  PRMT R19, R0, 0x7610, R19 ;  /* 0x0000761000137816 */ /* 0x000fe20000000013 */
[----:B------:R-:W-:Y:S06]  /*0360*/  BRA `(.L_x_892) ;  /* 0x0000000c008c7947 */ /* 0x000fec0003800000 */
.L_x_893:
[----:B------:R-:W2:Y:S02]  /*0370*/  LDG.E.U16 R4, desc[UR36][R4.64] ;  /* 0x0000002404047981 */ /* 0x000ea4000c1e1500 */
[----:B--2---:R-:W0:Y:S02]  /*0380*/  I2F.S16 R0, R4 ;  /* 0x0000000400007306 */ /* 0x004e240000101400 */
[----:B0-----:R-:W-:-:S04]  /*0390*/  F2FP.BF16.F32.PACK_AB R0, RZ, R0 ;  /* 0x00000000ff00723e */ /* 0x001fc800000010ff */
[----:B------:R-:W-:Y:S01]  /*03a0*/  PRMT R19, R0, 0x7610, R19 ;  /* 0x0000761000137816 */ /* 0x000fe20000000013 */
[----:B------:R-:W-:Y:S06]  /*03b0*/  BRA `(.L_x_892) ;  /* 0x0000000c00787947 */ /* 0x000fec0003800000 */
.L_x_888:
        /* <DEDUP_REMOVED lines=9> */
.L_x_896:
[----:B------:R-:W2:Y:S02]  /*0450*/  LDG.E.U16 R0, desc[UR36][R4.64] ;  /* 0x0000002404007981 */ /* 0x000ea4000c1e1500 */
[----:B--2---:R-:W-:-:S05]  /*0460*/  HADD2.F32 R0, -RZ, R0.H0_H0 ;  /* 0x20000000ff007230 */ /* 0x004fca0000004100 */
[----:B------:R-:W-:-:S04]  /*0470*/  F2FP.BF16.F32.PACK_AB R0, RZ, R0 ;  /* 0x00000000ff00723e */ /* 0x000fc800000010ff */
[----:B------:R-:W-:Y:S01]  /*0480*/  PRMT R19, R0, 0x7610, R19 ;  /* 0x0000761000137816 */ /* 0x000fe20000000013 */
[----:B------:R-:W-:Y:S06]  /*0490*/  BRA `(.L_x_892) ;  /* 0x0000000c00407947 */ /* 0x000fec0003800000 */
.L_x_895:
        /* <DEDUP_REMOVED lines=9> */
.L_x_898:
[----:B------:R-:W2:Y:S02]  /*0530*/  LDG.E.U16 R4, desc[UR36][R4.64] ;  /* 0x0000002404047981 */ /* 0x000ea4000c1e1500 */
[----:B--2---:R-:W-:-:S05]  /*0540*/  HADD2.F32 R0, -RZ, R4.H0_H0 ;  /* 0x20000004ff007230 */ /* 0x004fca0000004100 */
[----:B------:R-:W-:-:S04]  /*0550*/  F2FP.BF16.F32.PACK_AB R0, RZ, R0 ;  /* 0x00000000ff00723e */ /* 0x000fc800000010ff */
[----:B------:R-:W-:Y:S01]  /*0560*/  PRMT R19, R0, 0x7610, R19 ;  /* 0x0000761000137816 */ /* 0x000fe20000000013 */
[----:B------:R-:W-:Y:S06]  /*0570*/  BRA `(.L_x_892) ;  /* 0x0000000c00087947 */ /* 0x000fec0003800000 */
.L_x_897:
        /* <DEDUP_REMOVED lines=9> */
.L_x_887:
        /* <DEDUP_REMOVED lines=14> */
.L_x_901:
        /* <DEDUP_REMOVED lines=9> */
.L_x_900:
        /* <DEDUP_REMOVED lines=28> */
.L_x_903:
        /* <DEDUP_REMOVED lines=16> */
.L_x_902:
[----:B------:R0:W5:Y:S01]  /*0a40*/  LDG.E.U16 R19, desc[UR36][R4.64] ;  /* 0x0000002404137981 */ /* 0x000162000c1e1500 */
[----:B------:R-:W-:Y:S05]  /*0a50*/  BRA `(.L_x_892) ;  /* 0x0000000400d07947 */ /* 0x000fea0003800000 */
.L_x_899:
        /* <DEDUP_REMOVED lines=13> */
.L_x_906:
        /* <DEDUP_REMOVED lines=21> */
.L_x_910:
[----:B------:R-:W-:Y:S05]  /*0c80*/  BSYNC B1 ;  /* 0x0000000000017941 */ /* 0x000fea0003800000 */
.L_x_909:
[----:B------:R-:W-:Y:S01]  /*0c90*/  LEA R5, R0, 0x3b800000, 0x17 ;  /* 0x3b80000000057811 */ /* 0x000fe200078eb8ff */
[----:B------:R-:W-:-:S05]  /*0ca0*/  IMAD.SHL.U32 R0, R3, 0x100000, RZ ;  /* 0x0010000003007824 */ /* 0x000fca00078e00ff */
[----:B------:R-:W-:-:S07]  /*0cb0*/  LOP3.LUT R0, R5, R0, R6, 0xfe, !PT ;  /* 0x0000000005007212 */ /* 0x000fce00078efe06 */
.L_x_908:
[----:B------:R-:W-:Y:S05]  /*0cc0*/  BSYNC B0 ;  /* 0x0000000000007941 */ /* 0x000fea0003800000 */
.L_x_907:
[----:B------:R-:W-:-:S04]  /*0cd0*/  F2FP.BF16.F32.PACK_AB R0, RZ, R0 ;  /* 0x00000000ff00723e */ /* 0x000fc800000010ff */
[----:B------:R-:W-:Y:S01]  /*0ce0*/  PRMT R19, R0, 0x7610, R19 ;  /* 0x0000761000137816 */ /* 0x000fe20000000013 */
[----:B------:R-:W-:Y:S06]  /*0cf0*/  BRA `(.L_x_892) ;  /* 0x0000000400287947 */ /* 0x000fec0003800000 */
.L_x_905:
        /* <DEDUP_REMOVED lines=21> */
.L_x_914:
[----:B------:R-:W-:Y:S05]  /*0e50*/  BSYNC B1 ;  /* 0x0000000000017941 */ /* 0x000fea0003800000 */
.L_x_913:
[----:B------:R-:W-:Y:S01]  /*0e60*/  LEA R5, R0, 0x37800000, 0x17 ;  /* 0x3780000000057811 */ /* 0x000fe200078eb8ff */
[----:B------:R-:W-:-:S05]  /*0e70*/  IMAD.SHL.U32 R0, R3, 0x200000, RZ ;  /* 0x0020000003007824 */ /* 0x000fca00078e00ff */
[----:B------:R-:W-:-:S07]  /*0e80*/  LOP3.LUT R0, R5, R0, R6, 0xfe, !PT ;  /* 0x0000000005007212 */ /* 0x000fce00078efe06 */
.L_x_912:
[----:B------:R-:W-:Y:S05]  /*0e90*/  BSYNC B0 ;  /* 0x0000000000007941 */ /* 0x000fea0003800000 */
.L_x_911:
[----:B------:R-:W-:-:S04]  /*0ea0*/  F2FP.BF16.F32.PACK_AB R0, RZ, R0 ;  /* 0x00000000ff00723e */ /* 0x000fc800000010ff */
[----:B------:R-:W-:Y:S01]  /*0eb0*/  PRMT R19, R0, 0x7610, R19 ;  /* 0x0000761000137816 */ /* 0x000fe20000000013 */
[----:B------:R-:W-:Y:S06]  /*0ec0*/  BRA `(.L_x_892) ;  /* 0x0000000000b47947 */ /* 0x000fec0003800000 */
.L_x_904:
        /* <DEDUP_REMOVED lines=14> */
.L_x_918:
[----:B------:R-:W-:Y:S05]  /*0fb0*/  BSYNC B0 ;  /* 0x0000000000007941 */ /* 0x000fea0003800000 */
.L_x_917:
[----:B------:R-:W-:-:S04]  /*0fc0*/  F2FP.BF16.F32.PACK_AB R0, RZ, R0 ;  /* 0x00000000ff00723e */ /* 0x000fc800000010ff */
[----:B------:R-:W-:Y:S01]  /*0fd0*/  PRMT R19, R0, 0x7610, R19 ;  /* 0x0000761000137816 */ /* 0x000fe20000000013 */
[----:B------:R-:W-:Y:S06]  /*0fe0*/  BRA `(.L_x_892) ;  /* 0x00000000006c7947 */ /* 0x000fec0003800000 */
.L_x_891:
        /* <DEDUP_REMOVED lines=16> */
.L_x_919:
[----:B------:R-:W-:Y:S01]  /*10f0*/  PRMT R19, RZ, 0x7610, R19 ;  /* 0x00007610ff137816 */ /* 0x000fe20000000013 */
[----:B------:R-:W-:Y:S06]  /*1100*/  BRA `(.L_x_892) ;  /* 0x0000000000247947 */ /* 0x000fec0003800000 */
.L_x_916:
[----:B------:R-:W2:Y:S02]  /*1110*/  LDG.E.64 R4, desc[UR36][R4.64] ;  /* 0x0000002404047981 */ /* 0x000ea4000c1e1b00 */
[----:B--2---:R-:W0:Y:S02]  /*1120*/  I2F.U64 R0, R4 ;  /* 0x0000000400007312 */ /* 0x004e240000301000 */
[----:B0-----:R-:W-:-:S04]  /*1130*/  F2FP.BF16.F32.PACK_AB R0, RZ, R0 ;  /* 0x00000000ff00723e */ /* 0x001fc800000010ff */
[----:B------:R-:W-:Y:S01]  /*1140*/  PRMT R19, R0, 0x7610, R19 ;  /* 0x0000761000137816 */ /* 0x000fe20000000013 */
[----:B------:R-:W-:Y:S06]  /*1150*/  BRA `(.L_x_892) ;  /* 0x0000000000107947 */ /* 0x000fec0003800000 */
.L_x_915:
[----:B------:R-:W2:Y:S02]  /*1160*/  LDG.E R4, desc[UR36][R4.64] ;  /* 0x0000002404047981 */ /* 0x000ea4000c1e1900 */
[----:B--2---:R-:W-:-:S04]  /*1170*/  I2FP.F32.U32 R0, R4 ;  /* 0x0000000400007245 */ /* 0x004fc80000201000 */
[----:B------:R-:W-:-:S04]  /*1180*/  F2FP.BF16.F32.PACK_AB R0, RZ, R0 ;  /* 0x00000000ff00723e */ /* 0x000fc800000010ff */
[----:B------:R-:W-:-:S07]  /*1190*/  PRMT R19, R0, 0x7610, R19 ;  /* 0x0000761000137816 */ /* 0x000fce0000000013 */
.L_x_892:
[----:B------:R-:W1:Y:S02]  /*11a0*/  S2R R23, SR_TID.X ;  /* 0x0000000000177919 */ /* 0x000e640000002100 */
[----:B-1----:R-:W-:-:S07]  /*11b0*/  VIADD R23, R23, 0x80 ;  /* 0x0000008017177836 */ /* 0x002fce0000000000 */
.L_x_886:
[----:B------:R-:W-:Y:S05]  /*11c0*/  BSYNC B6 ;  /* 0x0000000000067941 */ /* 0x000fea0003800000 */
.L_x_885:
        /* <DEDUP_REMOVED lines=26> */
.L_x_925:
[----:B------:R-:W2:Y:S02]  /*1370*/  LDG.E.U8 R4, desc[UR36][R4.64] ;  /* 0x0000002404047981 */ /* 0x000ea4000c1e1100 */
[----:B--2---:R-:W-:-:S04]  /*1380*/  I2FP.F32.U32 R0, R4 ;  /* 0x0000000400007245 */ /* 0x004fc80000201000 */
[----:B------:R-:W-:-:S04]  /*1390*/  F2FP.BF16.F32.PACK_AB R0, RZ, R0 ;  /* 0x00000000ff00723e */ /* 0x000fc800000010ff */
[----:B------:R-:W-:Y:S01]  /*13a0*/  PRMT R17, R0, 0x7610, R17 ;  /* 0x0000761000117816 */ /* 0x000fe20000000011 */
[----:B------:R-:W-:Y:S06]  /*13b0*/  BRA `(.L_x_927) ;  /* 0x0000000c00c87947 */ /* 0x000fec0003800000 */
.L_x_924:
        /* <DEDUP_REMOVED lines=11> */
.L_x_929:
[----:B------:R-:W2:Y:S02]  /*1470*/  LDG.E R4, desc[UR36][R4.64] ;  /* 0x0000002404047981 */ /* 0x000ea4000c1e1900 */
[----:B--2---:R-:W-:-:S04]  /*1480*/  I2FP.F32.S32 R0, R4 ;  /* 0x0000000400007245 */ /* 0x004fc80000201400 */
[----:B------:R-:W-:-:S04]  /*1490*/  F2FP.BF16.F32.PACK_AB R0, RZ, R0 ;  /* 0x00000000ff00723e */ /* 0x000fc800000010ff */
[----:B------:R-:W-:Y:S01]  /*14a0*/  PRMT R17, R0, 0x7610, R17 ;  /* 0x0000761000117816 */ /* 0x000fe20000000011 */
[----:B------:R-:W-:Y:S06]  /*14b0*/  BRA `(.L_x_927) ;  /* 0x0000000c00887947 */ /* 0x000fec0003800000 */
.L_x_928:
[----:B------:R-:W2:Y:S02]  /*14c0*/  LDG.E.U16 R4, desc[UR36][R4.64] ;  /* 0x0000002404047981 */ /* 0x000ea4000c1e1500 */
[----:B--2---:R-:W0:Y:S02]  /*14d0*/  I2F.S16 R0, R4 ;  /* 0x0000000400007306 */ /* 0x004e240000101400 */
[----:B0-----:R-:W-:-:S04]  /*14e0*/  F2FP.BF16.F32.PACK_AB R0, RZ, R0 ;  /* 0x00000000ff00723e */ /* 0x001fc800000010ff */
[----:B------:R-:W-:Y:S01]  /*14f0*/  PRMT R17, R0, 0x7610, R17 ;  /* 0x0000761000117816 */ /* 0x000fe20000000011 */
[----:B------:R-:W-:Y:S06]  /*1500*/  BRA `(.L_x_927) ;  /* 0x0000000c00747947 */ /* 0x000fec0003800000 */
.L_x_923:
        /* <DEDUP_REMOVED lines=9> */
.L_x_931:
[----:B------:R-:W2:Y:S02]  /*15a0*/  LDG.E.U16 R0, desc[UR36][R4.64] ;  /* 0x0000002404007981 */ /* 0x000ea4000c1e1500 */
[----:B--2---:R-:W-:-:S05]  /*15b0*/  HADD2.F32 R0, -RZ, R0.H0_H0 ;  /* 0x20000000ff007230 */ /* 0x004fca0000004100 */
[----:B------:R-:W-:-:S04]  /*15c0*/  F2FP.BF16.F32.PACK_AB R0, RZ, R0 ;  /* 0x00000000ff00723e */ /* 0x000fc800000010ff */
[----:B------:R-:W-:Y:S01]  /*15d0*/  PRMT R17, R0, 0x7610, R17 ;  /* 0x0000761000117816 */ /* 0x000fe20000000011 */
[----:B------:R-:W-:Y:S06]  /*15e0*/  BRA `(.L_x_927) ;  /* 0x0000000c003c7947 */ /* 0x000fec0003800000 */
.L_x_930:
        /* <DEDUP_REMOVED lines=9> */
.L_x_933:
[----:B------:R-:W2:Y:S02]  /*1680*/  LDG.E.U16 R4, desc[UR36][R4.64] ;  /* 0x0000002404047981 */ /* 0x000ea4000c1e1500 */
[----:B--2---:R-:W-:-:S05]  /*1690*/  HADD2.F32 R0, -RZ, R4.H0_H0 ;  /* 0x20000004ff007230 */ /* 0x004fca0000004100 */
[----:B------:R-:W-:-:S04]  /*16a0*/  F2FP.BF16.F32.PACK_AB R0, RZ, R0 ;  /* 0x00000000ff00723e */ /* 0x000fc800000010ff */
[----:B------:R-:W-:Y:S01]  /*16b0*/  PRMT R17, R0, 0x7610, R17 ;  /* 0x0000761000117816 */ /* 0x000fe20000000011 */
[----:B------:R-:W-:Y:S06]  /*16c0*/  BRA `(.L_x_927) ;  /* 0x0000000c00047947 */ /* 0x000fec0003800000 */
.L_x_932:
        /* <DEDUP_REMOVED lines=9> */
.L_x_922:
        /* <DEDUP_REMOVED lines=14> */
.L_x_936:
        /* <DEDUP_REMOVED lines=9> */
.L_x_935:
        /* <DEDUP_REMOVED lines=28> */
.L_x_938:
        /* <DEDUP_REMOVED lines=15> */
.L_x_937:
[----:B------:R0:W5:Y:S01]  /*1b80*/  LDG.E.U16 R17, desc[UR36][R4.64] ;  /* 0x0000002404117981 */ /* 0x000162000c1e1500 */
[----:B------:R-:W-:Y:S05]  /*1b90*/  BRA `(.L_x_927) ;  /* 0x0000000400d07947 */ /* 0x000fea0003800000 */
.L_x_934:
        /* <DEDUP_REMOVED lines=13> */
.L_x_941:
        /* <DEDUP_REMOVED lines=21> */
.L_x_945:
[----:B------:R-:W-:Y:S05]  /*1dc0*/  BSYNC B1 ;  /* 0x0000000000017941 */ /* 0x000fea0003800000 */
.L_x_944:
[----:B------:R-:W-:Y:S01]  /*1dd0*/  LEA R5, R0, 0x3b800000, 0x17 ;  /* 0x3b80000000057811 */ /* 0x000fe200078eb8ff */
[----:B------:R-:W-:-:S05]  /*1de0*/  IMAD.SHL.U32 R0, R3, 0x100000, RZ ;  /* 0x0010000003007824 */ /* 0x000fca00078e00ff */
[----:B------:R-:W-:-:S07]  /*1df0*/  LOP3.LUT R0, R5, R0, R6, 0xfe, !PT ;  /* 0x0000000005007212 */ /* 0x000fce00078efe06 */
.L_x_943:
[----:B------:R-:W-:Y:S05]  /*1e00*/  BSYNC B0 ;  /* 0x0000000000007941 */ /* 0x000fea0003800000 */
.L_x_942:
[----:B------:R-:W-:-:S04]  /*1e10*/  F2FP.BF16.F32.PACK_AB R0, RZ, R0 ;  /* 0x00000000ff00723e */ /* 0x000fc800000010ff */
[----:B------:R-:W-:Y:S01]  /*1e20*/  PRMT R17, R0, 0x7610, R17 ;  /* 0x0000761000117816 */ /* 0x000fe20000000011 */
[----:B------:R-:W-:Y:S06]  /*1e30*/  BRA `(.L_x_927) ;  /* 0x0000000400287947 */ /* 0x000fec0003800000 */
.L_x_940:
        /* <DEDUP_REMOVED lines=21> */
.L_x_949:
[----:B------:R-:W-:Y:S05]  /*1f90*/  BSYNC B1 ;  /* 0x0000000000017941 */ /* 0x000fea0003800000 */
.L_x_948:
[----:B------:R-:W-:Y:S01]  /*1fa0*/  LEA R5, R0, 0x37800000, 0x17 ;  /* 0x3780000000057811 */ /* 0x000fe200078eb8ff */
[----:B------:R-:W-:-:S05]  /*1fb0*/  IMAD.SHL.U32 R0, R3, 0x200000, RZ ;  /* 0x0020000003007824 */ /* 0x000fca00078e00ff */
[----:B------:R-:W-:-:S07]  /*1fc0*/  LOP3.LUT R0, R5, R0, R6, 0xfe, !PT ;  /* 0x0000000005007212 */ /* 0x000fce00078efe06 */
.L_x_947:
[----:B------:R-:W-:Y:S05]  /*1fd0*/  BSYNC B0 ;  /* 0x0000000000007941 */ /* 0x000fea0003800000 */
.L_x_946:
[----:B------:R-:W-:-:S04]  /*1fe0*/  F2FP.BF16.F32.PACK_AB R0, RZ, R0 ;  /* 0x00000000ff00723e */ /* 0x000fc800000010ff */
[----:B------:R-:W-:Y:S01]  /*1ff0*/  PRMT R17, R0, 0x7610, R17 ;  /* 0x0000761000117816 */ /* 0x000fe20000000011 */
[----:B------:R-:W-:Y:S06]  /*2000*/  BRA `(.L_x_927) ;  /* 0x0000000000b47947 */ /* 0x000fec0003800000 */
.L_x_939:
        /* <DEDUP_REMOVED lines=14> */
.L_x_953:
[----:B------:R-:W-:Y:S05]  /*20f0*/  BSYNC B0 ;  /* 0x0000000000007941 */ /* 0x000fea0003800000 */
.L_x_952:
[----:B------:R-:W-:-:S04]  /*2100*/  F2FP.BF16.F32.PACK_AB R0, RZ, R0 ;  /* 0x00000000ff00723e */ /* 0x000fc800000010ff */
[----:B------:R-:W-:Y:S01]  /*2110*/  PRMT R17, R0, 0x7610, R17 ;  /* 0x0000761000117816 */ /* 0x000fe20000000011 */
[----:B------:R-:W-:Y:S06]  /*2120*/  BRA `(.L_x_927) ;  /* 0x00000000006c7947 */ /* 0x000fec0003800000 */
.L_x_926:
        /* <DEDUP_REMOVED lines=16> */
.L_x_954:
[----:B------:R-:W-:Y:S01]  /*2230*/  PRMT R17, RZ, 0x7610, R17 ;  /* 0x00007610ff117816 */ /* 0x000fe20000000011 */
[----:B------:R-:W-:Y:S06]  /*2240*/  BRA `(.L_x_927) ;  /* 0x0000000000247947 */ /* 0x000fec0003800000 */
.L_x_951:
[----:B------:R-:W2:Y:S02]  /*2250*/  LDG.E.64 R4, desc[UR36][R4.64] ;  /* 0x0000002404047981 */ /* 0x000ea4000c1e1b00 */
[----:B--2---:R-:W0:Y:S02]  /*2260*/  I2F.U64 R0, R4 ;  /* 0x0000000400007312 */ /* 0x004e240000301000 */
[----:B0-----:R-:W-:-:S04]  /*2270*/  F2FP.BF16.F32.PACK_AB R0, RZ, R0 ;  /* 0x00000000ff00723e */ /* 0x001fc800000010ff */
[----:B------:R-:W-:Y:S01]  /*2280*/  PRMT R17, R0, 0x7610, R17 ;  /* 0x0000761000117816 */ /* 0x000fe20000000011 */
[----:B------:R-:W-:Y:S06]  /*2290*/  BRA `(.L_x_927) ;  /* 0x0000000000107947 */ /* 0x000fec0003800000 */
.L_x_950:
[----:B------:R-:W2:Y:S02]  /*22a0*/  LDG.E R4, desc[UR36][R4.64] ;  /* 0x0000002404047981 */ /* 0x000ea4000c1e1900 */
[----:B--2---:R-:W-:-:S04]  /*22b0*/  I2FP.F32.U32 R0, R4 ;  /* 0x0000000400007245 */ /* 0x004fc80000201000 */
[----:B------:R-:W-:-:S04]  /*22c0*/  F2FP.BF16.F32.PACK_AB R0, RZ, R0 ;  /* 0x00000000ff00723e */ /* 0x000fc800000010ff */
[----:B------:R-:W-:-:S07]  /*22d0*/  PRMT R17, R0, 0x7610, R17 ;  /* 0x0000761000117816 */ /* 0x000fce0000000011 */
.L_x_927:
[----:B------:R-:W-:-:S07]  /*22e0*/  VIADD R23, R23, 0x80 ;  /* 0x0000008017177836 */ /* 0x000fce0000000000 */
.L_x_921:
[----:B------:R-:W-:Y:S05]  /*22f0*/  BSYNC B6 ;  /* 0x0000000000067941 */ /* 0x000fea0003800000 */
.L_x_920:
        /* <DEDUP_REMOVED lines=28> */
.L_x_960:
[----:B------:R-:W2:Y:S02]  /*24c0*/  LDG.E.U8 R4, desc[UR36][R4.64] ;  /* 0x0000002404047981 */ /* 0x000ea4000c1e1100 */
[----:B--2---:R-:W-:-:S04]  /*24d0*/  I2FP.F32.U32 R0, R4 ;  /* 0x0000000400007245 */ /* 0x004fc80000201000 */
[----:B------:R-:W-:-:S04]  /*24e0*/  F2FP.BF16.F32.PACK_AB R0, RZ, R0 ;  /* 0x00000000ff00723e */ /* 0x000fc800000010ff */
[----:B------:R-:W-:Y:S01]  /*24f0*/  PRMT R24, R0, 0x7610, R24 ;  /* 0x0000761000187816 */ /* 0x000fe20000000018 */
[----:B------:R-:W-:Y:S06]  /*2500*/  BRA `(.L_x_962) ;  /* 0x0000000c00c87947 */ /* 0x000fec0003800000 */
.L_x_959:
        /* <DEDUP_REMOVED lines=11> */
.L_x_964:
[----:B------:R-:W2:Y:S02]  /*25c0*/  LDG.E R4, desc[UR36][R4.64] ;  /* 0x0000002404047981 */ /* 0x000ea4000c1e1900 */
[----:B--2---:R-:W-:-:S04]  /*25d0*/  I2FP.F32.S32 R0, R4 ;  /* 0x0000000400007245 */ /* 0x004fc80000201400 */
[----:B------:R-:W-:-:S04]  /*25e0*/  F2FP.BF16.F32.PACK_AB R0, RZ, R0 ;  /* 0x00000000ff00723e */ /* 0x000fc800000010ff */
[----:B------:R-:W-:Y:S01]  /*25f0*/  PRMT R24, R0, 0x7610, R24 ;  /* 0x0000761000187816 */ /* 0x000fe20000000018 */
[----:B------:R-:W-:Y:S06]  /*2600*/  BRA `(.L_x_962) ;  /* 0x0000000c00887947 */ /* 0x000fec0003800000 */
.L_x_963:
[----:B------:R-:W2:Y:S02]  /*2610*/  LDG.E.U16 R4, desc[UR36][R4.64] ;  /* 0x0000002404047981 */ /* 0x000ea4000c1e1500 */
[----:B--2---:R-:W0:Y:S02]  /*2620*/  I2F.S16 R0, R4 ;  /* 0x0000000400007306 */ /* 0x004e240000101400 */
[----:B0-----:R-:W-:-:S04]  /*2630*/  F2FP.BF16.F32.PACK_AB R0, RZ, R0 ;  /* 0x00000000ff00723e */ /* 0x001fc800000010ff */
[----:B------:R-:W-:Y:S01]  /*2640*/  PRMT R24, R0, 0x7610, R24 ;  /* 0x0000761000187816 */ /* 0x000fe20000000018 */
[----:B------:R-:W-:Y:S06]  /*2650*/  BRA `(.L_x_962) ;  /* 0x0000000c00747947 */ /* 0x000fec0003800000 */
.L_x_958:
        /* <DEDUP_REMOVED lines=9> */
.L_x_966:
[----:B------:R-:W2:Y:S02]  /*26f0*/  LDG.E.U16 R0, desc[UR36][R4.64] ;  /* 0x0000002404007981 */ /* 0x000ea4000c1e1500 */
[----:B--2---:R-:W-:-:S05]  /*2700*/  HADD2.F32 R0, -RZ, R0.H0_H0 ;  /* 0x20000000ff007230 */ /* 0x004fca0000004100 */
[----:B------:R-:W-:-:S04]  /*2710*/  F2FP.BF16.F32.PACK_AB R0, RZ, R0 ;  /* 0x00000000ff00723e */ /* 0x000fc800000010ff */
[----:B------:R-:W-:Y:S01]  /*2720*/  PRMT R24, R0, 0x7610, R24 ;  /* 0x0000761000187816 */ /* 0x000fe20000000018 */
[----:B------:R-:W-:Y:S06]  /*2730*/  BRA `(.L_x_962) ;  /* 0x0000000c003c7947 */ /* 0x000fec0003800000 */
.L_x_965:
        /* <DEDUP_REMOVED lines=9> */
.L_x_968:
[----:B------:R-:W2:Y:S02]  /*27d0*/  LDG.E.U16 R4, desc[UR36][R4.64] ;  /* 0x0000002404047981 */ /* 0x000ea4000c1e1500 */
[----:B--2---:R-:W-:-:S05]  /*27e0*/  HADD2.F32 R0, -RZ, R4.H0_H0 ;  /* 0x20000004ff007230 */ /* 0x004fca0000004100 */
[----:B------:R-:W-:-:S04]  /*27f0*/  F2FP.BF16.F32.PACK_AB R0, RZ, R0 ;  /* 0x00000000ff00723e */ /* 0x000fc800000010ff */
[----:B------:R-:W-:Y:S01]  /*2800*/  PRMT R24, R0, 0x7610, R24 ;  /* 0x0000761000187816 */ /* 0x000fe20000000018 */
[----:B------:R-:W-:Y:S06]  /*2810*/  BRA `(.L_x_962) ;  /* 0x0000000c00047947 */ /* 0x000fec0003800000 */
.L_x_967:
        /* <DEDUP_REMOVED lines=9> */
.L_x_957:
        /* <DEDUP_REMOVED lines=14> */
.L_x_971:
        /* <DEDUP_REMOVED lines=9> */
.L_x_970:
        /* <DEDUP_REMOVED lines=28> */
.L_x_973:
        /* <DEDUP_REMOVED lines=15> */
.L_x_972:
[----:B------:R0:W5:Y:S01]  /*2cd0*/  LDG.E.U16 R24, desc[UR36][R4.64] ;  /* 0x0000002404187981 */ /* 0x000162000c1e1500 */
[----:B------:R-:W-:Y:S05]  /*2ce0*/  BRA `(.L_x_962) ;  /* 0x0000000400d07947 */ /* 0x000fea0003800000 */
.L_x_969:
        /* <DEDUP_REMOVED lines=13> */
.L_x_976:
        /* <DEDUP_REMOVED lines=21> */
.L_x_980:
[----:B------:R-:W-:Y:S05]  /*2f10*/  BSYNC B1 ;  /* 0x0000000000017941 */ /* 0x000fea0003800000 */
.L_x_979:
[----:B------:R-:W-:Y:S01]  /*2f20*/  LEA R5, R0, 0x3b800000, 0x17 ;  /* 0x3b80000000057811 */ /* 0x000fe200078eb8ff */
[----:B------:R-:W-:-:S05]  /*2f30*/  IMAD.SHL.U32 R0, R3, 0x100000, RZ ;  /* 0x0010000003007824 */ /* 0x000fca00078e00ff */
[----:B------:R-:W-:-:S07]  /*2f40*/  LOP3.LUT R0, R5, R0, R6, 0xfe, !PT ;  /* 0x0000000005007212 */ /* 0x000fce00078efe06 */
.L_x_978:
[----:B------:R-:W-:Y:S05]  /*2f50*/  BSYNC B0 ;  /* 0x0000000000007941 */ /* 0x000fea0003800000 */
.L_x_977:
[----:B------:R-:W-:-:S04]  /*2f60*/  F2FP.BF16.F32.PACK_AB R0, RZ, R0 ;  /* 0x00000000ff00723e */ /* 0x000fc800000010ff */
[----:B------:R-:W-:Y:S01]  /*2f70*/  PRMT R24, R0, 0x7610, R24 ;  /* 0x0000761000187816 */ /* 0x000fe20000000018 */
[----:B------:R-:W-:Y:S06]  /*2f80*/  BRA `(.L_x_962) ;  /* 0x0000000400287947 */ /* 0x000fec0003800000 */
.L_x_975:
        /* <DEDUP_REMOVED lines=21> */
.L_x_984:
[----:B------:R-:W-:Y:S05]  /*30e0*/  BSYNC B1 ;  /* 0x0000000000017941 */ /* 0x000fea0003800000 */
.L_x_983:
[----:B------:R-:W-:Y:S01]  /*30f0*/  LEA R5, R0, 0x37800000, 0x17 ;  /* 0x3780000000057811 */ /* 0x000fe200078eb8ff */
[----:B------:R-:W-:-:S05]  /*3100*/  IMAD.SHL.U32 R0, R3, 0x200000, RZ ;  /* 0x0020000003007824 */ /* 0x000fca00078e00ff */
[----:B------:R-:W-:-:S07]  /*3110*/  LOP3.LUT R0, R5, R0, R6, 0xfe, !PT ;  /* 0x0000000005007212 */ /* 0x000fce00078efe06 */
.L_x_982:
[----:B------:R-:W-:Y:S05]  /*3120*/  BSYNC B0 ;  /* 0x0000000000007941 */ /* 0x000fea0003800000 */
.L_x_981:
[----:B------:R-:W-:-:S04]  /*3130*/  F2FP.BF16.F32.PACK_AB R0, RZ, R0 ;  /* 0x00000000ff00723e */ /* 0x000fc800000010ff */
[----:B------:R-:W-:Y:S01]  /*3140*/  PRMT R24, R0, 0x7610, R24 ;  /* 0x0000761000187816 */ /* 0x000fe20000000018 */
[----:B------:R-:W-:Y:S06]  /*3150*/  BRA `(.L_x_962) ;  /* 0x0000000000b47947 */ /* 0x000fec0003800000 */
.L_x_974:
        /* <DEDUP_REMOVED lines=14> */
.L_x_988:
[----:B------:R-:W-:Y:S05]  /*3240*/  BSYNC B0 ;  /* 0x0000000000007941 */ /* 0x000fea0003800000 */
.L_x_987:
[----:B------:R-:W-:-:S04]  /*3250*/  F2FP.BF16.F32.PACK_AB R0, RZ, R0 ;  /* 0x00000000ff00723e */ /* 0x000fc800000010ff */
[----:B------:R-:W-:Y:S01]  /*3260*/  PRMT R24, R0, 0x7610, R24 ;  /* 0x0000761000187816 */ /* 0x000fe20000000018 */
[----:B------:R-:W-:Y:S06]  /*3270*/  BRA `(.L_x_962) ;  /* 0x00000000006c7947 */ /* 0x000fec0003800000 */
.L_x_961:
        /* <DEDUP_REMOVED lines=16> */
.L_x_989:
[----:B------:R-:W-:Y:S01]  /*3380*/  PRMT R24, RZ, 0x7610, R24 ;  /* 0x00007610ff187816 */ /* 0x000fe20000000018 */
[----:B------:R-:W-:Y:S06]  /*3390*/  BRA `(.L_x_962) ;  /* 0x0000000000247947 */ /* 0x000fec0003800000 */
.L_x_986:
[----:B------:R-:W2:Y:S02]  /*33a0*/  LDG.E.64 R4, desc[UR36][R4.64] ;  /* 0x0000002404047981 */ /* 0x000ea4000c1e1b00 */
[----:B--2---:R-:W0:Y:S02]  /*33b0*/  I2F.U64 R0, R4 ;  /* 0x0000000400007312 */ /* 0x004e240000301000 */
[----:B0-----:R-:W-:-:S04]  /*33c0*/  F2FP.BF16.F32.PACK_AB R0, RZ, R0 ;  /* 0x00000000ff00723e */ /* 0x001fc800000010ff */
[----:B------:R-:W-:Y:S01]  /*33d0*/  PRMT R24, R0, 0x7610, R24 ;  /* 0x0000761000187816 */ /* 0x000fe20000000018 */
[----:B------:R-:W-:Y:S06]  /*33e0*/  BRA `(.L_x_962) ;  /* 0x0000000000107947 */ /* 0x000fec0003800000 */
.L_x_985:
[----:B------:R-:W2:Y:S02]  /*33f0*/  LDG.E R4, desc[UR36][R4.64] ;  /* 0x0000002404047981 */ /* 0x000ea4000c1e1900 */
[----:B--2---:R-:W-:-:S04]  /*3400*/  I2FP.F32.U32 R0, R4 ;  /* 0x0000000400007245 */ /* 0x004fc80000201000 */
[----:B------:R-:W-:-:S04]  /*3410*/  F2FP.BF16.F32.PACK_AB R0, RZ, R0 ;  /* 0x00000000ff00723e */ /* 0x000fc800000010ff */
[----:B------:R-:W-:-:S07]  /*3420*/  PRMT R24, R0, 0x7610, R24 ;  /* 0x0000761000187816 */ /* 0x000fce0000000018 */
.L_x_962:
[----:B------:R-:W-:-:S07]  /*3430*/  VIADD R23, R23, 0x80 ;  /* 0x0000008017177836 */ /* 0x000fce0000000000 */
.L_x_956:
[----:B------:R-:W-:Y:S05]  /*3440*/  BSYNC B6 ;  /* 0x0000000000067941 */ /* 0x000fea0003800000 */
.L_x_955:
        /* <DEDUP_REMOVED lines=25> */
.L_x_995:
[----:B------:R-:W2:Y:S02]  /*35e0*/  LDG.E.U8 R4, desc[UR36][R4.64] ;  /* 0x0000002404047981 */ /* 0x000ea4000c1e1100 */
[----:B--2---:R-:W-:-:S04]  /*35f0*/  I2FP.F32.U32 R0, R4 ;  /* 0x0000000400007245 */ /* 0x004fc80000201000 */
[----:B------:R-:W-:-:S04]  /*3600*/  F2FP.BF16.F32.PACK_AB R0, RZ, R0 ;  /* 0x00000000ff00723e */ /* 0x000fc800000010ff */
[----:B------:R-:W-:Y:S01]  /*3610*/  PRMT R18, R0, 0x7610, R18 ;  /* 0x0000761000127816 */ /* 0x000fe20000000012 */
[----:B------:R-:W-:Y:S06]  /*3620*/  BRA `(.L_x_991) ;  /* 0x0000000c00c87947 */ /* 0x000fec0003800000 */
.L_x_994:
        /* <DEDUP_REMOVED lines=11> */
.L_x_998:
[----:B------:R-:W2:Y:S02]  /*36e0*/  LDG.E R4, desc[UR36][R4.64] ;  /* 0x0000002404047981 */ /* 0x000ea4000c1e1900 */
[----:B--2---:R-:W-:-:S04]  /*36f0*/  I2FP.F32.S32 R0, R4 ;  /* 0x0000000400007245 */ /* 0x004fc80000201400 */
[----:B------:R-:W-:-:S04]  /*3700*/  F2FP.BF16.F32.PACK_AB R0, RZ, R0 ;  /* 0x00000000ff00723e */ /* 0x000fc800000010ff */
[----:B------:R-:W-:Y:S01]  /*3710*/  PRMT R18, R0, 0x7610, R18 ;  /* 0x0000761000127816 */ /* 0x000fe20000000012 */
[----:B------:R-:W-:Y:S06]  /*3720*/  BRA `(.L_x_991) ;  /* 0x0000000c00887947 */ /* 0x000fec0003800000 */
.L_x_997:
[----:B------:R-:W2:Y:S02]  /*3730*/  LDG.E.U16 R4, desc[UR36][R4.64] ;  /* 0x0000002404047981 */ /* 0x000ea4000c1e1500 */
[----:B--2---:R-:W0:Y:S02]  /*3740*/  I2F.S16 R0, R4 ;  /* 0x0000000400007306 */ /* 0x004e240000101400 */
[----:B0-----:R-:W-:-:S04]  /*3750*/  F2FP.BF16.F32.PACK_AB R0, RZ, R0 ;  /* 0x00000000ff00723e */ /* 0x001fc800000010ff */
[----:B------:R-:W-:Y:S01]  /*3760*/  PRMT R18, R0, 0x7610, R18 ;  /* 0x0000761000127816 */ /* 0x000fe20000000012 */
[----:B------:R-:W-:Y:S06]  /*3770*/  BRA `(.L_x_991) ;  /* 0x0000000c00747947 */ /* 0x000fec0003800000 */
.L_x_993:
        /* <DEDUP_REMOVED lines=9> */
.L_x_1000:
[----:B------:R-:W2:Y:S02]  /*3810*/  LDG.E.U16 R0, desc[UR36][R4.64] ;  /* 0x0000002404007981 */ /* 0x000ea4000c1e1500 */
[----:B--2---:R-:W-:-:S05]  /*3820*/  HADD2.F32 R0, -RZ, R0.H0_H0 ;  /* 0x20000000ff007230 */ /* 0x004fca0000004100 */
[----:B------:R-:W-:-:S04]  /*3830*/  F2FP.BF16.F32.PACK_AB R0, RZ, R0 ;  /* 0x00000000ff00723e */ /* 0x000fc800000010ff */
[----:B------:R-:W-:Y:S01]  /*3840*/  PRMT R18, R0, 0x7610, R18 ;  /* 0x0000761000127816 */ /* 0x000fe20000000012 */
[----:B------:R-:W-:Y:S06]  /*3850*/  BRA `(.L_x_991) ;  /* 0x0000000c003c7947 */ /* 0x000fec0003800000 */
.L_x_999:
        /* <DEDUP_REMOVED lines=9> */
.L_x_1002:
[----:B------:R-:W2:Y:S02]  /*38f0*/  LDG.E.U16 R4, desc[UR36][R4.64] ;  /* 0x0000002404047981 */ /* 0x000ea4000c1e1500 */
[----:B--2---:R-:W-:-:S05]  /*3900*/  HADD2.F32 R0, -RZ, R4.H0_H0 ;  /* 0x20000004ff007230 */ /* 0x004fca0000004100 */
[----:B------:R-:W-:-:S04]  /*3910*/  F2FP.BF16.F32.PACK_AB R0, RZ, R0 ;  /* 0x00000000ff00723e */ /* 0x000fc800000010ff */
[----:B------:R-:W-:Y:S01]  /*3920*/  PRMT R18, R0, 0x7610, R18 ;  /* 0x0000761000127816 */ /* 0x000fe20000000012 */
[----:B------:R-:W-:Y:S06]  /*3930*/  BRA `(.L_x_991) ;  /* 0x0000000c00047947 */ /* 0x000fec0003800000 */
.L_x_1001:
        /* <DEDUP_REMOVED lines=9> */
.L_x_992:
        /* <DEDUP_REMOVED lines=14> */
.L_x_1005:
        /* <DEDUP_REMOVED lines=9> */
.L_x_1004:
        /* <DEDUP_REMOVED lines=28> */
.L_x_1007:
        /* <DEDUP_REMOVED lines=15> */
.L_x_1006:
[----:B------:R1:W5:Y:S01]  /*3df0*/  LDG.E.U16 R18, desc[UR36][R4.64] ;  /* 0x0000002404127981 */ /* 0x000362000c1e1500 */
[----:B------:R-:W-:Y:S05]  /*3e00*/  BRA `(.L_x_991) ;  /* 0x0000000400d07947 */ /* 0x000fea0003800000 */
.L_x_1003:
        /* <DEDUP_REMOVED lines=13> */
.L_x_1010:
        /* <DEDUP_REMOVED lines=21> */
.L_x_1014:
[----:B------:R-:W-:Y:S05]  /*4030*/  BSYNC B1 ;  /* 0x0000000000017941 */ /* 0x000fea0003800000 */
.L_x_1013:
[----:B------:R-:W-:Y:S01]  /*4040*/  LEA R5, R0, 0x3b800000, 0x17 ;  /* 0x3b80000000057811 */ /* 0x000fe200078eb8ff */
[----:B------:R-:W-:-:S05]  /*4050*/  IMAD.SHL.U32 R0, R3, 0x100000, RZ ;  /* 0x0010000003007824 */ /* 0x000fca00078e00ff */
[----:B------:R-:W-:-:S07]  /*4060*/  LOP3.LUT R0, R5, R0, R6, 0xfe, !PT ;  /* 0x0000000005007212 */ /* 0x000fce00078efe06 */
.L_x_1012:
[----:B------:R-:W-:Y:S05]  /*4070*/  BSYNC B0 ;  /* 0x0000000000007941 */ /* 0x000fea0003800000 */
.L_x_1011:
[----:B------:R-:W-:-:S04]  /*4080*/  F2FP.BF16.F32.PACK_AB R0, RZ, R0 ;  /* 0x00000000ff00723e */ /* 0x000fc800000010ff */
[----:B------:R-:W-:Y:S01]  /*4090*/  PRMT R18, R0, 0x7610, R18 ;  /* 0x0000761000127816 */ /* 0x000fe20000000012 */
[----:B------:R-:W-:Y:S06]  /*40a0*/  BRA `(.L_x_991) ;  /* 0x0000000400287947 */ /* 0x000fec0003800000 */
.L_x_1009:
        /* <DEDUP_REMOVED lines=21> */
.L_x_1018:
[----:B------:R-:W-:Y:S05]  /*4200*/  BSYNC B1 ;  /* 0x0000000000017941 */ /* 0x000fea0003800000 */
.L_x_1017:
[----:B------:R-:W-:Y:S01]  /*4210*/  LEA R5, R0, 0x37800000, 0x17 ;  /* 0x3780000000057811 */ /* 0x000fe200078eb8ff */
[----:B------:R-:W-:-:S05]  /*4220*/  IMAD.SHL.U32 R0, R3, 0x200000, RZ ;  /* 0x0020000003007824 */ /* 0x000fca00078e00ff */
[----:B------:R-:W-:-:S07]  /*4230*/  LOP3.LUT R0, R5, R0, R6, 0xfe, !PT ;  /* 0x0000000005007212 */ /* 0x000fce00078efe06 */
.L_x_1016:
[----:B------:R-:W-:Y:S05]  /*4240*/  BSYNC B0 ;  /* 0x0000000000007941 */ /* 0x000fea0003800000 */
.L_x_1015:
[----:B------:R-:W-:-:S04]  /*4250*/  F2FP.BF16.F32.PACK_AB R0, RZ, R0 ;  /* 0x00000000ff00723e */ /* 0x000fc800000010ff */
[----:B------:R-:W-:Y:S01]  /*4260*/  PRMT R18, R0, 0x7610, R18 ;  /* 0x0000761000127816 */ /* 0x000fe20000000012 */
[----:B------:R-:W-:Y:S06]  /*4270*/  BRA `(.L_x_991) ;  /* 0x0000000000b47947 */ /* 0x000fec0003800000 */
.L_x_1008:
        /* <DEDUP_REMOVED lines=14> */
.L_x_1022:
[----:B------:R-:W-:Y:S05]  /*4360*/  BSYNC B0 ;  /* 0x0000000000007941 */ /* 0x000fea0003800000 */
.L_x_1021:
[----:B------:R-:W-:-:S04]  /*4370*/  F2FP.BF16.F32.PACK_AB R0, RZ, R0 ;  /* 0x00000000ff00723e */ /* 0x000fc800000010ff */
[----:B------:R-:W-:Y:S01]  /*4380*/  PRMT R18, R0, 0x7610, R18 ;  /* 0x0000761000127816 */ /* 0x000fe20000000012 */
[----:B------:R-:W-:Y:S06]  /*4390*/  BRA `(.L_x_991) ;  /* 0x00000000006c7947 */ /* 0x000fec0003800000 */
.L_x_996:
        /* <DEDUP_REMOVED lines=16> */
.L_x_1023:
[----:B------:R-:W-:Y:S01]  /*44a0*/  PRMT R18, RZ, 0x7610, R18 ;  /* 0x00007610ff127816 */ /* 0x000fe20000000012 */
[----:B------:R-:W-:Y:S06]  /*44b0*/  BRA `(.L_x_991) ;  /* 0x0000000000247947 */ /* 0x000fec0003800000 */
.L_x_1020:
[----:B------:R-:W2:Y:S02]  /*44c0*/  LDG.E.64 R4, desc[UR36][R4.64] ;  /* 0x0000002404047981 */ /* 0x000ea4000c1e1b00 */
[----:B--2---:R-:W0:Y:S02]  /*44d0*/  I2F.U64 R0, R4 ;  /* 0x0000000400007312 */ /* 0x004e240000301000 */
[----:B0-----:R-:W-:-:S04]  /*44e0*/  F2FP.BF16.F32.PACK_AB R0, RZ, R0 ;  /* 0x00000000ff00723e */ /* 0x001fc800000010ff */
[----:B------:R-:W-:Y:S01]  /*44f0*/  PRMT R18, R0, 0x7610, R18 ;  /* 0x0000761000127816 */ /* 0x000fe20000000012 */
[----:B------:R-:W-:Y:S06]  /*4500*/  BRA `(.L_x_991) ;  /* 0x0000000000107947 */ /* 0x000fec0003800000 */
.L_x_1019:
[----:B------:R-:W2:Y:S02]  /*4510*/  LDG.E R4, desc[UR36][R4.64] ;  /* 0x0000002404047981 */ /* 0x000ea4000c1e1900 */
[----:B--2---:R-:W-:-:S04]  /*4520*/  I2FP.F32.U32 R0, R4 ;  /* 0x0000000400007245 */ /* 0x004fc80000201000 */
[----:B------:R-:W-:-:S04]  /*4530*/  F2FP.BF16.F32.PACK_AB R0, RZ, R0 ;  /* 0x00000000ff00723e */ /* 0x000fc800000010ff */
[----:B------:R-:W-:-:S07]  /*4540*/  PRMT R18, R0, 0x7610, R18 ;  /* 0x0000761000127816 */ /* 0x000fce0000000012 */
.L_x_991:
[----:B------:R-:W-:Y:S05]  /*4550*/  BSYNC B6 ;  /* 0x0000000000067941 */ /* 0x000fea0003800000 */
.L_x_990:
[----:B------:R-:W2:Y:S01]  /*4560*/  S2R R25, SR_TID.X ;  /* 0x0000000000197919 */ /* 0x000ea20000002100 */
[----:B------:R-:W-:Y:S01]  /*4570*/  BSSY B0, `(.L_x_1024) ;  /* 0x000001e000007945 */ /* 0x000fe20003800000 */
[----:B--2---:R-:W-:-:S13]  /*4580*/  ISETP.GE.AND P0, PT, R25, R16, PT ;  /* 0x000000101900720c */ /* 0x004fda0003f06270 */
[----:B------:R-:W-:Y:S05]  /*4590*/  @P0 BRA `(.L_x_1025) ;  /* 0x00000000006c0947 */ /* 0x000fea0003800000 */
[----:B-----5:R-:W-:Y:S01]  /*45a0*/  IMAD.U32 R19, R19, 0x10000, RZ ;  /* 0x0001000013137824 */ /* 0x020fe200078e00ff */
[----:B------:R-:W-:Y:S03]  /*45b0*/  BSSY B1, `(.L_x_1026) ;  /* 0x0000013000017945 */ /* 0x000fe60003800000 */
[----:B------:R-:W-:-:S06]  /*45c0*/  FMUL.FTZ R19, R19, R19 ;  /* 0x0000001313137220 */ /* 0x000fcc0000410000 */
[----:B------:R-:W2:Y:S02]  /*45d0*/  F2F.BF16.F32 R19, R19 ;  /* 0x0000001300137304 */ /* 0x000ea40000202000 */
[----:B--2---:R-:W-:-:S04]  /*45e0*/  IMAD.U32 R0, R19, 0x10000, RZ ;  /* 0x0001000013007824 */ /* 0x004fc800078e00ff */
[----:B------:R-:W-:-:S04]  /*45f0*/  FMUL.FTZ R0, R0, 1 ;  /* 0x3f80000000007820 */ /* 0x000fc80000410000 */
[----:B01----:R-:W0:Y:S08]  /*4600*/  F2F.F64.F32 R4, R0 ;  /* 0x0000000000047310 */ /* 0x003e300000201800 */
        /* <DEDUP_REMOVED lines=9> */
[----:B------:R-:W-:Y:S02]  /*46a0*/  LOP3.LUT R0, R5, 0x7fffffff, RZ, 0xc0, !PT ;  /* 0x7fffffff05007812 */ /* 0x000fe400078ec0ff */
[----:B------:R-:W-:-:S03]  /*46b0*/  MOV R12, 0x46e0 ;  /* 0x000046e0000c7802 */ /* 0x000fc60000000f00 */
[----:B------:R-:W-:-:S07]  /*46c0*/  VIADD R3, R0, 0xfff00000 ;  /* 0xfff0000000037836 */ /* 0x000fce0000000000 */
[----:B------:R-:W-:Y:S05]  /*46d0*/  CALL.REL.NOINC `($__internal_1_$__cuda_sm20_dblrcp_rn_slowpath_v3) ;  /* 0x0000004400e47944 */ /* 0x000fea0003c00000 */
.L_x_1027:
[----:B------:R-:W-:Y:S05]  /*46e0*/  BSYNC B1 ;  /* 0x0000000000017941 */ /* 0x000fea0003800000 */
.L_x_1026:
[----:B------:R-:W-:Y:S01]  /*46f0*/  UMOV UR4, 0xf0000000 ;  /* 0xf000000000047882 */ /* 0x000fe20000000000 */
[----:B------:R-:W-:Y:S01]  /*4700*/  UMOV UR5, 0x380fffff ;  /* 0x380fffff00057882 */ /* 0x000fe20000000000 */
[----:B------:R-:W0:Y:S01]  /*4710*/  F2F.F32.F64 R0, R8 ;  /* 0x0000000800007310 */ /* 0x000e220000301000 */
[----:B------:R-:W-:-:S14]  /*4720*/  DSETP.GEU.AND P1, PT, |R8|, UR4, PT ;  /* 0x0000000408007e2a */ /* 0x000fdc000bf2e200 */
[----:B0-----:R-:W-:-:S06]  /*4730*/  @!P1 FMUL R0, R0, 1.175494350822287508e-38 ;  /* 0x0080000000009820 */ /* 0x001fcc0000400000 */
[----:B------:R-:W2:Y:S02]  /*4740*/  F2F.BF16.F32 R0, R0 ;  /* 0x0000000000007304 */ /* 0x000ea40000202000 */
.L_x_1025:
[----:B------:R-:W-:Y:S05]  /*4750*/  BSYNC B0 ;  /* 0x0000000000007941 */ /* 0x000fea0003800000 */
.L_x_1024:
[----:B------:R-:W-:Y:S01]  /*4760*/  VIADD R23, R25, 0x80 ;  /* 0x0000008019177836 */ /* 0x000fe20000000000 */
[----:B------:R-:W-:Y:S04]  /*4770*/  BSSY B0, `(.L_x_1028) ;  /* 0x000001e000007945 */ /* 0x000fe80003800000 */
[----:B------:R-:W-:-:S13]  /*4780*/  ISETP.GE.AND P1, PT, R23, R16, PT ;  /* 0x000000101700720c */ /* 0x000fda0003f26270 */
[----:B------:R-:W-:Y:S05]  /*4790*/  @P1 BRA `(.L_x_1029) ;  /* 0x00000000006c1947 */ /* 0x000fea0003800000 */
[----:B-----5:R-:W-:Y:S01]  /*47a0*/  IMAD.U32 R17, R17, 0x10000, RZ ;  /* 0x0001000011117824 */ /* 0x020fe200078e00ff */
[----:B------:R-:W-:Y:S03]  /*47b0*/  BSSY B1, `(.L_x_1030) ;  /* 0x0000013000017945 */ /* 0x000fe60003800000 */
[----:B------:R-:W-:-:S06]  /*47c0*/  FMUL.FTZ R17, R17, R17 ;  /* 0x0000001111117220 */ /* 0x000fcc0000410000 */
[----:B------:R-:W3:Y:S02]  /*47d0*/  F2F.BF16.F32 R17, R17 ;  /* 0x0000001100117304 */ /* 0x000ee40000202000 */
[----:B---3--:R-:W-:-:S04]  /*47e0*/  IMAD.U32 R3, R17, 0x10000, RZ ;  /* 0x0001000011037824 */ /* 0x008fc800078e00ff */
        /* <DEDUP_REMOVED lines=14> */
[----:B--2---:R-:W-:Y:S05]  /*48d0*/  CALL.REL.NOINC `($__internal_1_$__cuda_sm20_dblrcp_rn_slowpath_v3) ;  /* 0x0000004400647944 */ /* 0x004fea0003c00000 */
.L_x_1031:
[----:B------:R-:W-:Y:S05]  /*48e0*/  BSYNC B1 ;  /* 0x0000000000017941 */ /* 0x000fea0003800000 */
.L_x_1030:
[----:B------:R-:W-:Y:S01]  /*48f0*/  UMOV UR4, 0xf0000000 ;  /* 0xf000000000047882 */ /* 0x000fe20000000000 */
[----:B------:R-:W-:Y:S01]  /*4900*/  UMOV UR5, 0x380fffff ;  /* 0x380fffff00057882 */ /* 0x000fe20000000000 */
[----:B------:R-:W0:Y:S01]  /*4910*/  F2F.F32.F64 R22, R8 ;  /* 0x0000000800167310 */ /* 0x000e220000301000 */
[----:B------:R-:W-:-:S14]  /*4920*/  DSETP.GEU.AND P1, PT, |R8|, UR4, PT ;  /* 0x0000000408007e2a */ /* 0x000fdc000bf2e200 */
[----:B0-----:R-:W-:-:S06]  /*4930*/  @!P1 FMUL R22, R22, 1.175494350822287508e-38 ;  /* 0x0080000016169820 */ /* 0x001fcc0000400000 */
[----:B------:R-:W3:Y:S02]  /*4940*/  F2F.BF16.F32 R22, R22 ;  /* 0x0000001600167304 */ /* 0x000ee40000202000 */
.L_x_1029:
[----:B------:R-:W-:Y:S05]  /*4950*/  BSYNC B0 ;  /* 0x0000000000007941 */ /* 0x000fea0003800000 */
.L_x_1028:
[----:B------:R-:W-:Y:S01]  /*4960*/  VIADD R3, R25, 0x100 ;  /* 0x0000010019037836 */ /* 0x000fe20000000000 */
[----:B------:R-:W-:Y:S04]  /*4970*/  BSSY B0, `(.L_x_1032) ;  /* 0x000001e000007945 */ /* 0x000fe80003800000 */
[----:B------:R-:W-:-:S13]  /*4980*/  ISETP.GE.AND P1, PT, R3, R16, PT ;  /* 0x000000100300720c */ /* 0x000fda0003f26270 */
[----:B------:R-:W-:Y:S05]  /*4990*/  @P1 BRA `(.L_x_1033) ;  /* 0x00000000006c1947 */ /* 0x000fea0003800000 */
[----:B-----5:R-:W-:Y:S01]  /*49a0*/  IMAD.U32 R24, R24, 0x10000, RZ ;  /* 0x0001000018187824 */ /* 0x020fe200078e00ff */
[----:B------:R-:W-:Y:S03]  /*49b0*/  BSSY B1, `(.L_x_1034) ;  /* 0x0000013000017945 */ /* 0x000fe60003800000 */
[----:B------:R-:W-:-:S06]  /*49c0*/  FMUL.FTZ R24, R24, R24 ;  /* 0x0000001818187220 */ /* 0x000fcc0000410000 */
[----:B------:R-:W4:Y:S02]  /*49d0*/  F2F.BF16.F32 R24, R24 ;  /* 0x0000001800187304 */ /* 0x000f240000202000 */
[----:B----4-:R-:W-:-:S04]  /*49e0*/  IMAD.U32 R3, R24, 0x10000, RZ ;  /* 0x0001000018037824 */ /* 0x010fc800078e00ff */
        /* <DEDUP_REMOVED lines=14> */
[----:B--23--:R-:W-:Y:S05]  /*4ad0*/  CALL.REL.NOINC `($__internal_1_$__cuda_sm20_dblrcp_rn_slowpath_v3) ;  /* 0x0000004000e47944 */ /* 0x00cfea0003c00000 */
.L_x_1035:
[----:B------:R-:W-:Y:S05]  /*4ae0*/  BSYNC B1 ;  /* 0x0000000000017941 */ /* 0x000fea0003800000 */
.L_x_1034:
[----:B------:R-:W-:Y:S01]  /*4af0*/  UMOV UR4, 0xf0000000 ;  /* 0xf000000000047882 */ /* 0x000fe20000000000 */
[----:B------:R-:W-:Y:S01]  /*4b00*/  UMOV UR5, 0x380fffff ;  /* 0x380fffff00057882 */ /* 0x000fe20000000000 */
[----:B------:R-:W0:Y:S01]  /*4b10*/  F2F.F32.F64 R17, R8 ;  /* 0x0000000800117310 */ /* 0x000e220000301000 */
[----:B------:R-:W-:-:S14]  /*4b20*/  DSETP.GEU.AND P1, PT, |R8|, UR4, PT ;  /* 0x0000000408007e2a */ /* 0x000fdc000bf2e200 */
[----:B0-----:R-:W-:-:S06]  /*4b30*/  @!P1 FMUL R17, R17, 1.175494350822287508e-38 ;  /* 0x0080000011119820 */ /* 0x001fcc0000400000 */
[----:B------:R-:W4:Y:S02]  /*4b40*/  F2F.BF16.F32 R17, R17 ;  /* 0x0000001100117304 */ /* 0x000f240000202000 */
.L_x_1033:
[----:B------:R-:W-:Y:S05]  /*4b50*/  BSYNC B0 ;  /* 0x0000000000007941 */ /* 0x000fea0003800000 */
.L_x_1032:
[----:B------:R-:W-:Y:S01]  /*4b60*/  VIADD R3, R25, 0x180 ;  /* 0x0000018019037836 */ /* 0x000fe20000000000 */
[----:B------:R-:W-:Y:S04]  /*4b70*/  BSSY B0, `(.L_x_1036) ;  /* 0x000001e000007945 */ /* 0x000fe80003800000 */
[----:B------:R-:W-:-:S13]  /*4b80*/  ISETP.GE.AND P1, PT, R3, R16, PT ;  /* 0x000000100300720c */ /* 0x000fda0003f26270 */
[----:B------:R-:W-:Y:S05]  /*4b90*/  @P1 BRA `(.L_x_1037) ;  /* 0x00000000006c1947 */ /* 0x000fea0003800000 */
[----:B-----5:R-:W-:Y:S01]  /*4ba0*/  IMAD.U32 R18, R18, 0x10000, RZ ;  /* 0x0001000012127824 */ /* 0x020fe200078e00ff */
[----:B------:R-:W-:Y:S03]  /*4bb0*/  BSSY B1, `(.L_x_1038) ;  /* 0x0000013000017945 */ /* 0x000fe60003800000 */
[----:B------:R-:W-:-:S06]  /*4bc0*/  FMUL.FTZ R18, R18, R18 ;  /* 0x0000001212127220 */ /* 0x000fcc0000410000 */
[----:B------:R-:W0:Y:S02]  /*4bd0*/  F2F.BF16.F32 R18, R18 ;  /* 0x0000001200127304 */ /* 0x000e240000202000 */
[----:B0-----:R-:W-:-:S04]  /*4be0*/  IMAD.U32 R3, R18, 0x10000, RZ ;  /* 0x0001000012037824 */ /* 0x001fc800078e00ff */
[----:B------:R-:W-:-:S04]  /*4bf0*/  FMUL.FTZ R3, R3, 1 ;  /* 0x3f80000003037820 */ /* 0x000fc80000410000 */
[----:B-1----:R-:W0:Y:S08]  /*4c00*/  F2F.F64.F32 R4, R3 ;  /* 0x0000000300047310 */ /* 0x002e300000201800 */
        /* <DEDUP_REMOVED lines=12> */
[----:B--234-:R-:W-:Y:S05]  /*4cd0*/  CALL.REL.NOINC `($__internal_1_$__cuda_sm20_dblrcp_rn_slowpath_v3) ;  /* 0x0000004000647944 */ /* 0x01cfea0003c00000 */
.L_x_1039:
[----:B------:R-:W-:Y:S05]  /*4ce0*/  BSYNC B1 ;  /* 0x0000000000017941 */ /* 0x000fea0003800000 */
.L_x_1038:
[----:B------:R-:W-:Y:S01]  /*4cf0*/  UMOV UR4, 0xf0000000 ;  /* 0xf000000000047882 */ /* 0x000fe20000000000 */
[----:B------:R-:W-:Y:S01]  /*4d00*/  UMOV UR5, 0x380fffff ;  /* 0x380fffff00057882 */ /* 0x000fe20000000000 */
[----:B------:R-:W0:Y:S01]  /*4d10*/  F2F.F32.F64 R18, R8 ;  /* 0x0000000800127310 */ /* 0x000e220000301000 */
[----:B------:R-:W-:-:S14]  /*4d20*/  DSETP.GEU.AND P1, PT, |R8|, UR4, PT ;  /* 0x0000000408007e2a */ /* 0x000fdc000bf2e200 */
[----:B0-----:R-:W-:-:S06]  /*4d30*/  @!P1 FMUL R18, R18, 1.175494350822287508e-38 ;  /* 0x0080000012129820 */ /* 0x001fcc0000400000 */
[----:B------:R-:W0:Y:S02]  /*4d40*/  F2F.BF16.F32 R18, R18 ;  /* 0x0000001200127304 */ /* 0x000e240000202000 */
.L_x_1037:
[----:B------:R-:W-:Y:S05]  /*4d50*/  BSYNC B0 ;  /* 0x0000000000007941 */ /* 0x000fea0003800000 */
.L_x_1036:
[----:B-----5:R-:W0:Y:S01]  /*4d60*/  LDC.U8 R19, c[0x0][0x23c] ;  /* 0x00008f00ff137b82 */ /* 0x020e220000000000 */
[----:B------:R-:W-:Y:S04]  /*4d70*/  BSSY B6, `(.L_x_1040) ;  /* 0x0000114000067945 */ /* 0x000fe80003800000 */
[----:B------:R-:W-:Y:S05]  /*4d80*/  @P0 BRA `(.L_x_1041) ;  /* 0x0000001000480947 */ /* 0x000fea0003800000 */
[----:B------:R-:W5:Y:S01]  /*4d90*/  S2R R3, SR_TID.X ;  /* 0x0000000000037919 */ /* 0x000f620000002100 */
[----:B------:R-:W2:Y:S01]  /*4da0*/  LDC.64 R8, c[0x0][0x220] ;  /* 0x00008800ff087b82 */ /* 0x000ea20000000a00 */
[----:B01----:R-:W-:Y:S01]  /*4db0*/  PRMT R4, R19, 0x9910, RZ ;  /* 0x0000991013047816 */ /* 0x003fe200000000ff */
[----:B------:R-:W-:Y:S01]  /*4dc0*/  ULDC UR4, c[0x0][0x240] ;  /* 0x0000900000047ab9 */ /* 0x000fe20000000800 */
[----:B-----5:R-:W-:-:S04]  /*4dd0*/  IMAD R3, R2, 0x200, R3 ;  /* 0x0000020002037824 */ /* 0x020fc800078e0203 */
[----:B------:R-:W-:Y:S02]  /*4de0*/  IMAD R5, R3, UR4, RZ ;  /* 0x0000000403057c24 */ /* 0x000fe4000f8e02ff */
[----:B------:R-:W-:-:S03]  /*4df0*/  IMAD.MOV.U32 R3, RZ, RZ, R4 ;  /* 0x000000ffff037224 */ /* 0x000fc600078e0004 */
[----:B--2---:R-:W-:Y:S02]  /*4e00*/  IADD3 R8, P1, R5, R8, RZ ;  /* 0x0000000805087210 */ /* 0x004fe40007f3e0ff */
[----:B------:R-:W-:-:S03]  /*4e10*/  ISETP.GT.AND P0, PT, R3, 0x9, PT ;  /* 0x000000090300780c */ /* 0x000fc60003f04270 */
[----:B------:R-:W-:-:S10]  /*4e20*/  IMAD.X R9, RZ, RZ, R9, P1 ;  /* 0x000000ffff097224 */ /* 0x000fd400008e0609 */
        /* <DEDUP_REMOVED lines=10> */
[----:B------:R-:W-:Y:S02]  /*4ed0*/  IMAD.MOV.U32 R25, RZ, RZ, R23 ;  /* 0x000000ffff197224 */ /* 0x000fe400078e0017 */
[----:B------:R-:W0:Y:S02]  /*4ee0*/  F2I.FTZ.TRUNC.NTZ R3, R0 ;  /* 0x0000000000037305 */ /* 0x000e24000021f100 */
[----:B0-----:R0:W-:Y:S01]  /*4ef0*/  STG.E.U8 desc[UR36][R8.64], R3 ;  /* 0x0000000308007986 */ /* 0x0011e2000c101124 */
[----:B------:R-:W-:Y:S05]  /*4f00*/  BRA `(.L_x_1041) ;  /* 0x0000000c00e87947 */ /* 0x000fea0003800000 */
.L_x_1045:
[----:B------:R-:W-:Y:S02]  /*4f10*/  IMAD.U32 R5, R0, 0x10000, RZ ;  /* 0x0001000000057824 */ /* 0x000fe400078e00ff */
[----:B------:R-:W-:-:S04]  /*4f20*/  IMAD.MOV.U32 R25, RZ, RZ, R23 ;  /* 0x000000ffff197224 */ /* 0x000fc800078e0017 */
[----:B------:R-:W0:Y:S02]  /*4f30*/  F2I.S64.TRUNC R4, R5 ;  /* 0x0000000500047311 */ /* 0x000e24000020d900 */
[----:B0-----:R0:W-:Y:S01]  /*4f40*/  STG.E.U8 desc[UR36][R8.64], R4 ;  /* 0x0000000408007986 */ /* 0x0011e2000c101124 */
[----:B------:R-:W-:Y:S05]  /*4f50*/  BRA `(.L_x_1041) ;  /* 0x0000000c00d47947 */ /* 0x000fea0003800000 */
.L_x_1044:
        /* <DEDUP_REMOVED lines=11> */
.L_x_1048:
[----:B------:R-:W-:Y:S02]  /*5010*/  IMAD.U32 R0, R0, 0x10000, RZ ;  /* 0x0001000000007824 */ /* 0x000fe400078e00ff */
[----:B------:R-:W-:Y:S02]  /*5020*/  IMAD.MOV.U32 R25, RZ, RZ, R23 ;  /* 0x000000ffff197224 */ /* 0x000fe400078e0017 */
[----:B------:R-:W0:Y:S02]  /*5030*/  F2I.FTZ.TRUNC.NTZ R3, R0 ;  /* 0x0000000000037305 */ /* 0x000e24000021f100 */
[----:B0-----:R0:W-:Y:S01]  /*5040*/  STG.E desc[UR36][R8.64], R3 ;  /* 0x0000000308007986 */ /* 0x0011e2000c101924 */
[----:B------:R-:W-:Y:S05]  /*5050*/  BRA `(.L_x_1041) ;  /* 0x0000000c00947947 */ /* 0x000fea0003800000 */
.L_x_1047:
[----:B------:R-:W-:Y:S02]  /*5060*/  IMAD.U32 R0, R0, 0x10000, RZ ;  /* 0x0001000000007824 */ /* 0x000fe400078e00ff */
[----:B------:R-:W-:Y:S02]  /*5070*/  IMAD.MOV.U32 R25, RZ, RZ, R23 ;  /* 0x000000ffff197224 */ /* 0x000fe400078e0017 */
[----:B------:R-:W0:Y:S02]  /*5080*/  F2I.FTZ.TRUNC.NTZ R3, R0 ;  /* 0x0000000000037305 */ /* 0x000e24000021f100 */
[----:B0-----:R0:W-:Y:S01]  /*5090*/  STG.E.U16 desc[UR36][R8.64], R3 ;  /* 0x0000000308007986 */ /* 0x0011e2000c101524 */
[----:B------:R-:W-:Y:S05]  /*50a0*/  BRA `(.L_x_1041) ;  /* 0x0000000c00807947 */ /* 0x000fea0003800000 */
.L_x_1043:
        /* <DEDUP_REMOVED lines=10> */
.L_x_1050:
[----:B------:R-:W-:Y:S02]  /*5150*/  IMAD.U32 R0, R0, 0x10000, RZ ;  /* 0x0001000000007824 */ /* 0x000fe400078e00ff */
[----:B------:R-:W-:-:S03]  /*5160*/  IMAD.MOV.U32 R25, RZ, RZ, R23 ;  /* 0x000000ffff197224 */ /* 0x000fc600078e0017 */
[----:B------:R-:W-:-:S05]  /*5170*/  F2FP.F16.F32.PACK_AB R0, RZ, R0 ;  /* 0x00000000ff00723e */ /* 0x000fca00000000ff */
[----:B------:R0:W-:Y:S01]  /*5180*/  STG.E.U16 desc[UR36][R8.64], R0 ;  /* 0x0000000008007986 */ /* 0x0001e2000c101524 */
[----:B------:R-:W-:Y:S05]  /*5190*/  BRA `(.L_x_1041) ;  /* 0x0000000c00447947 */ /* 0x000fea0003800000 */
.L_x_1049:
        /* <DEDUP_REMOVED lines=11> */
.L_x_1052:
[----:B------:R-:W-:Y:S02]  /*5250*/  IMAD.U32 R0, R0, 0x10000, RZ ;  /* 0x0001000000007824 */ /* 0x000fe400078e00ff */
[----:B------:R-:W-:-:S03]  /*5260*/  IMAD.MOV.U32 R25, RZ, RZ, R23 ;  /* 0x000000ffff197224 */ /* 0x000fc600078e0017 */
[----:B------:R-:W-:-:S04]  /*5270*/  F2FP.F16.F32.PACK_AB R3, RZ, R0 ;  /* 0x00000000ff03723e */ /* 0x000fc800000000ff */
[----:B------:R-:W-:-:S05]  /*5280*/  PRMT R3, R3, 0x5410, RZ ;  /* 0x0000541003037816 */ /* 0x000fca00000000ff */
[----:B------:R0:W-:Y:S01]  /*5290*/  STG.E desc[UR36][R8.64], R3 ;  /* 0x0000000308007986 */ /* 0x0001e2000c101924 */
[----:B------:R-:W-:Y:S05]  /*52a0*/  BRA `(.L_x_1041) ;  /* 0x0000000c00007947 */ /* 0x000fea0003800000 */
.L_x_1051:
[----:B------:R-:W-:Y:S02]  /*52b0*/  IMAD.U32 R4, R0, 0x10000, RZ ;  /* 0x0001000000047824 */ /* 0x000fe400078e00ff */
[----:B------:R-:W-:Y:S02]  /*52c0*/  IMAD.MOV.U32 R25, RZ, RZ, R23 ;  /* 0x000000ffff197224 */ /* 0x000fe400078e0017 */
[----:B------:R-:W-:-:S06]  /*52d0*/  FMUL.FTZ R4, R4, 1 ;  /* 0x3f80000004047820 */ /* 0x000fcc0000410000 */
[----:B------:R-:W0:Y:S02]  /*52e0*/  F2F.F64.F32 R4, R4 ;  /* 0x0000000400047310 */ /* 0x000e240000201800 */
[----:B0-----:R0:W-:Y:S01]  /*52f0*/  STG.E.64 desc[UR36][R8.64], R4 ;  /* 0x0000000408007986 */ /* 0x0011e2000c101b24 */
[----:B------:R-:W-:Y:S05]  /*5300*/  BRA `(.L_x_1041) ;  /* 0x0000000800e87947 */ /* 0x000fea0003800000 */
.L_x_1042:
        /* <DEDUP_REMOVED lines=14> */
.L_x_1055:
[----:B------:R-:W-:Y:S01]  /*53f0*/  IMAD.U32 R0, R0, 0x10000, RZ ;  /* 0x0001000000007824 */ /* 0x000fe200078e00ff */
[----:B------:R-:W-:Y:S01]  /*5400*/  CS2R R6, SRZ ;  /* 0x0000000000067805 */ /* 0x000fe2000001ff00 */
[----:B------:R-:W-:Y:S02]  /*5410*/  IMAD.MOV.U32 R25, RZ, RZ, R23 ;  /* 0x000000ffff197224 */ /* 0x000fe400078e0017 */
[----:B------:R-:W-:-:S04]  /*5420*/  FMUL.FTZ R0, R0, 1 ;  /* 0x3f80000000007820 */ /* 0x000fc80000410000 */
[----:B------:R-:W0:Y:S02]  /*5430*/  F2F.F64.F32 R4, R0 ;  /* 0x0000000000047310 */ /* 0x000e240000201800 */
[----:B0-----:R0:W-:Y:S01]  /*5440*/  STG.E.128 desc[UR36][R8.64], R4 ;  /* 0x0000000408007986 */ /* 0x0011e2000c101d24 */
[----:B------:R-:W-:Y:S05]  /*5450*/  BRA `(.L_x_1041) ;  /* 0x0000000800947947 */ /* 0x000fea0003800000 */
.L_x_1054:
        /* <DEDUP_REMOVED lines=21> */
.L_x_1059:
[----:B------:R-:W-:Y:S05]  /*55b0*/  BSYNC B0 ;  /* 0x0000000000007941 */ /* 0x000fea0003800000 */
.L_x_1058:
[----:B------:R-:W-:Y:S01]  /*55c0*/  LOP3.LUT R5, R0, R5, RZ, 0xfc, !PT ;  /* 0x0000000500057212 */ /* 0x000fe200078efcff */
[----:B------:R-:W-:-:S04]  /*55d0*/  IMAD.MOV.U32 R25, RZ, RZ, R23 ;  /* 0x000000ffff197224 */ /* 0x000fc800078e0017 */
[----:B------:R0:W-:Y:S01]  /*55e0*/  STG.E.U8 desc[UR36][R8.64], R5 ;  /* 0x0000000508007986 */ /* 0x0001e2000c101124 */
[----:B------:R-:W-:Y:S05]  /*55f0*/  BRA `(.L_x_1041) ;  /* 0x00000008002c7947 */ /* 0x000fea0003800000 */
.L_x_1057:
        /* <DEDUP_REMOVED lines=13> */
.L_x_1061:
[----:B------:R-:W-:Y:S01]  /*56d0*/  IMAD.MOV.U32 R0, RZ, RZ, 0x7f ;  /* 0x0000007fff007424 */ /* 0x000fe200078e00ff */
[----:B------:R-:W-:-:S04]  /*56e0*/  ISETP.GT.U32.AND P0, PT, R3, 0x7f800000, PT ;  /* 0x7f8000000300780c */ /* 0x000fc80003f04070 */
[----:B------:R-:W-:-:S09]  /*56f0*/  SEL R0, R0, 0x7c, P0 ;  /* 0x0000007c00007807 */ /* 0x000fd20000000000 */
.L_x_1062:
[----:B------:R-:W-:Y:S05]  /*5700*/  BSYNC B0 ;  /* 0x0000000000007941 */ /* 0x000fea0003800000 */
.L_x_1060:
[----:B------:R-:W-:Y:S01]  /*5710*/  LOP3.LUT R3, R5, 0x80000000, RZ, 0xc0, !PT ;  /* 0x8000000005037812 */ /* 0x000fe200078ec0ff */
[----:B------:R-:W-:-:S03]  /*5720*/  IMAD.MOV.U32 R25, RZ, RZ, R23 ;  /* 0x000000ffff197224 */ /* 0x000fc600078e0017 */
[----:B------:R-:W-:-:S04]  /*5730*/  SHF.R.U32.HI R3, RZ, 0x18, R3 ;  /* 0x00000018ff037819 */ /* 0x000fc80000011603 */
[----:B------:R-:W-:-:S05]  /*5740*/  LOP3.LUT R3, R0, R3, RZ, 0xfc, !PT ;  /* 0x0000000300037212 */ /* 0x000fca00078efcff */
[----:B------:R0:W-:Y:S01]  /*5750*/  STG.E.U8 desc[UR36][R8.64], R3 ;  /* 0x0000000308007986 */ /* 0x0001e2000c101124 */
[----:B------:R-:W-:Y:S05]  /*5760*/  BRA `(.L_x_1041) ;  /* 0x0000000400d07947 */ /* 0x000fea0003800000 */
.L_x_1056:
[----:B------:R0:W-:Y:S01]  /*5770*/  STG.E.U16 desc[UR36][R8.64], R0 ;  /* 0x0000000008007986 */ /* 0x0001e2000c101524 */
[----:B------:R-:W-:Y:S01]  /*5780*/  IMAD.MOV.U32 R25, RZ, RZ, R23 ;  /* 0x000000ffff197224 */ /* 0x000fe200078e0017 */
[----:B------:R-:W-:Y:S06]  /*5790*/  BRA `(.L_x_1041) ;  /* 0x0000000400c47947 */ /* 0x000fec0003800000 */
.L_x_1053:
        /* <DEDUP_REMOVED lines=13> */
.L_x_1065:
        /* <DEDUP_REMOVED lines=17> */
.L_x_1068:
[----:B------:R-:W-:-:S04]  /*5980*/  LOP3.LUT R3, R5, 0x80000000, RZ, 0xc0, !PT ;  /* 0x8000000005037812 */ /* 0x000fc800078ec0ff */
[----:B------:R-:W-:-:S04]  /*5990*/  SHF.R.U32.HI R3, RZ, 0x18, R3 ;  /* 0x00000018ff037819 */ /* 0x000fc80000011603 */
[----:B------:R-:W-:-:S04]  /*59a0*/  LOP3.LUT R0, R0, R3, RZ, 0xfc, !PT ;  /* 0x0000000300007212 */ /* 0x000fc800078efcff */
[----:B------:R-:W-:-:S07]  /*59b0*/  PRMT R4, R0, 0x7610, R4 ;  /* 0x0000761000047816 */ /* 0x000fce0000000004 */
.L_x_1067:
[----:B------:R-:W-:Y:S05]  /*59c0*/  BSYNC B0 ;  /* 0x0000000000007941 */ /* 0x000fea0003800000 */
.L_x_1066:
[----:B------:R0:W-:Y:S01]  /*59d0*/  STG.E.U8 desc[UR36][R8.64], R4 ;  /* 0x0000000408007986 */ /* 0x0001e2000c101124 */
[----:B------:R-:W-:Y:S01]  /*59e0*/  IMAD.MOV.U32 R25, RZ, RZ, R23 ;  /* 0x000000ffff197224 */ /* 0x000fe200078e0017 */
[----:B------:R-:W-:Y:S06]  /*59f0*/  BRA `(.L_x_1041) ;  /* 0x00000004002c7947 */ /* 0x000fec0003800000 */
.L_x_1064:
        /* <DEDUP_REMOVED lines=17> */
.L_x_1071:
[----:B------:R-:W-:-:S04]  /*5b10*/  LOP3.LUT R3, R5, 0x80000000, RZ, 0xc0, !PT ;  /* 0x8000000005037812 */ /* 0x000fc800078ec0ff */
[----:B------:R-:W-:-:S04]  /*5b20*/  SHF.R.U32.HI R3, RZ, 0x18, R3 ;  /* 0x00000018ff037819 */ /* 0x000fc80000011603 */
[----:B------:R-:W-:-:S04]  /*5b30*/  LOP3.LUT R0, R0, R3, RZ, 0xfc, !PT ;  /* 0x0000000300007212 */ /* 0x000fc800078efcff */
[----:B------:R-:W-:-:S07]  /*5b40*/  PRMT R4, R0, 0x7610, R4 ;  /* 0x0000761000047816 */ /* 0x000fce0000000004 */
.L_x_1070:
[----:B------:R-:W-:Y:S05]  /*5b50*/  BSYNC B0 ;  /* 0x0000000000007941 */ /* 0x000fea0003800000 */
.L_x_1069:
[----:B------:R0:W-:Y:S01]  /*5b60*/  STG.E.U8 desc[UR36][R8.64], R4 ;  /* 0x0000000408007986 */ /* 0x0001e2000c101124 */
[----:B------:R-:W-:Y:S01]  /*5b70*/  IMAD.MOV.U32 R25, RZ, RZ, R23 ;  /* 0x000000ffff197224 */ /* 0x000fe200078e0017 */
[----:B------:R-:W-:Y:S06]  /*5b80*/  BRA `(.L_x_1041) ;  /* 0x0000000000c87947 */ /* 0x000fec0003800000 */
.L_x_1063:
        /* <DEDUP_REMOVED lines=23> */
.L_x_1046:
        /* <DEDUP_REMOVED lines=16> */
.L_x_1074:
[----:B------:R-:W-:Y:S01]  /*5e00*/  IMAD.MOV.U32 R25, RZ, RZ, R23 ;  /* 0x000000ffff197224 */ /* 0x000fe200078e0017 */
[----:B------:R-:W-:Y:S06]  /*5e10*/  BRA `(.L_x_1041) ;  /* 0x0000000000247947 */ /* 0x000fec0003800000 */
.L_x_1073:
[----:B------:R-:W-:Y:S02]  /*5e20*/  IMAD.U32 R4, R0, 0x10000, RZ ;  /* 0x0001000000047824 */ /* 0x000fe400078e00ff */
[----:B------:R-:W-:-:S04]  /*5e30*/  IMAD.MOV.U32 R25, RZ, RZ, R23 ;  /* 0x000000ffff197224 */ /* 0x000fc800078e0017 */
[----:B------:R-:W0:Y:S02]  /*5e40*/  F2I.U64.TRUNC R4, R4 ;  /* 0x0000000400047311 */ /* 0x000e24000020d800 */
[----:B0-----:R0:W-:Y:S01]  /*5e50*/  STG.E.64 desc[UR36][R8.64], R4 ;  /* 0x0000000408007986 */ /* 0x0011e2000c101b24 */
[----:B------:R-:W-:Y:S05]  /*5e60*/  BRA `(.L_x_1041) ;  /* 0x0000000000107947 */ /* 0x000fea0003800000 */
.L_x_1072:
[----:B------:R-:W-:Y:S02]  /*5e70*/  IMAD.U32 R0, R0, 0x10000, RZ ;  /* 0x0001000000007824 */ /* 0x000fe400078e00ff */
[----:B------:R-:W-:Y:S02]  /*5e80*/  IMAD.MOV.U32 R25, RZ, RZ, R23 ;  /* 0x000000ffff197224 */ /* 0x000fe400078e0017 */
[----:B------:R-:W0:Y:S02]  /*5e90*/  F2I.FTZ.U32.TRUNC.NTZ R3, R0 ;  /* 0x0000000000037305 */ /* 0x000e24000021f000 */
[----:B0-----:R0:W-:Y:S03]  /*5ea0*/  STG.E desc[UR36][R8.64], R3 ;  /* 0x0000000308007986 */ /* 0x0011e6000c101924 */
.L_x_1041:
[----:B------:R-:W-:Y:S05]  /*5eb0*/  BSYNC B6 ;  /* 0x0000000000067941 */ /* 0x000fea0003800000 */
.L_x_1040:
[----:B------:R-:W-:Y:S01]  /*5ec0*/  ISETP.GE.AND P0, PT, R25, R16, PT ;  /* 0x000000101900720c */ /* 0x000fe20003f06270 */
[----:B------:R-:W-:-:S12]  /*5ed0*/  BSSY B6, `(.L_x_1075) ;  /* 0x00001fc000067945 */ /* 0x000fd80003800000 */
[----:B------:R-:W-:Y:S05]  /*5ee0*/  @P0 BRA `(.L_x_1076) ;  /* 0x0000001c00e80947 */ /* 0x000fea0003800000 */
[----:B0-----:R-:W0:Y:S01]  /*5ef0*/  LDC.64 R8, c[0x0][0x220] ;  /* 0x00008800ff087b82 */ /* 0x001e220000000a00 */
[----:B--2---:R-:W-:Y:S01]  /*5f00*/  IMAD R0, R2, 0x200, R25 ;  /* 0x0000020002007824 */ /* 0x004fe200078e0219 */
[----:B-1----:R-:W-:Y:S01]  /*5f10*/  PRMT R4, R19, 0x9910, RZ ;  /* 0x0000991013047816 */ /* 0x002fe200000000ff */
        /* <DEDUP_REMOVED lines=19> */
.L_x_1080:
[----:B---3--:R-:W-:-:S06]  /*6050*/  IMAD.U32 R5, R22, 0x10000, RZ ;  /* 0x0001000016057824 */ /* 0x008fcc00078e00ff */
[----:B------:R-:W0:Y:S02]  /*6060*/  F2I.S64.TRUNC R4, R5 ;  /* 0x0000000500047311 */ /* 0x000e24000020d900 */
[----:B0-----:R0:W-:Y:S01]  /*6070*/  STG.E.U8 desc[UR36][R8.64], R4 ;  /* 0x0000000408007986 */ /* 0x0011e2000c101124 */
[----:B------:R-:W-:Y:S05]  /*6080*/  BRA `(.L_x_1082) ;  /* 0x0000000c00847947 */ /* 0x000fea0003800000 */
.L_x_1079:
        /* <DEDUP_REMOVED lines=10> */
.L_x_1084:
[----:B---3--:R-:W-:-:S04]  /*6130*/  IMAD.U32 R22, R22, 0x10000, RZ ;  /* 0x0001000016167824 */ /* 0x008fc800078e00ff */
[----:B------:R-:W0:Y:S02]  /*6140*/  F2I.FTZ.TRUNC.NTZ R3, R22 ;  /* 0x0000001600037305 */ /* 0x000e24000021f100 */
[----:B0-----:R2:W-:Y:S01]  /*6150*/  STG.E desc[UR36][R8.64], R3 ;  /* 0x0000000308007986 */ /* 0x0015e2000c101924 */
[----:B------:R-:W-:Y:S05]  /*6160*/  BRA `(.L_x_1082) ;  /* 0x0000000c004c7947 */ /* 0x000fea0003800000 */
.L_x_1083:
[----:B---3--:R-:W-:-:S04]  /*6170*/  IMAD.U32 R22, R22, 0x10000, RZ ;  /* 0x0001000016167824 */ /* 0x008fc800078e00ff */
[----:B------:R-:W0:Y:S02]  /*6180*/  F2I.FTZ.TRUNC.NTZ R3, R22 ;  /* 0x0000001600037305 */ /* 0x000e24000021f100 */
[----:B0-----:R0:W-:Y:S01]  /*6190*/  STG.E.U16 desc[UR36][R8.64], R3 ;  /* 0x0000000308007986 */ /* 0x0011e2000c101524 */
[----:B------:R-:W-:Y:S05]  /*61a0*/  BRA `(.L_x_1082) ;  /* 0x0000000c003c7947 */ /* 0x000fea0003800000 */
.L_x_1078:
        /* <DEDUP_REMOVED lines=9> */
.L_x_1086:
[----:B---3--:R-:W-:-:S05]  /*6240*/  IMAD.U32 R0, R22, 0x10000, RZ ;  /* 0x0001000016007824 */ /* 0x008fca00078e00ff */
[----:B------:R-:W-:-:S05]  /*6250*/  F2FP.F16.F32.PACK_AB R0, RZ, R0 ;  /* 0x00000000ff00723e */ /* 0x000fca00000000ff */
[----:B------:R0:W-:Y:S01]  /*6260*/  STG.E.U16 desc[UR36][R8.64], R0 ;  /* 0x0000000008007986 */ /* 0x0001e2000c101524 */
[----:B------:R-:W-:Y:S05]  /*6270*/  BRA `(.L_x_1082) ;  /* 0x0000000c00087947 */ /* 0x000fea0003800000 */
.L_x_1085:
        /* <DEDUP_REMOVED lines=10> */
.L_x_1088:
[----:B---3--:R-:W-:-:S05]  /*6320*/  IMAD.U32 R22, R22, 0x10000, RZ ;  /* 0x0001000016167824 */ /* 0x008fca00078e00ff */
[----:B------:R-:W-:-:S04]  /*6330*/  F2FP.F16.F32.PACK_AB R3, RZ, R22 ;  /* 0x00000016ff03723e */ /* 0x000fc800000000ff */
[----:B------:R-:W-:-:S05]  /*6340*/  PRMT R3, R3, 0x5410, RZ ;  /* 0x0000541003037816 */ /* 0x000fca00000000ff */
[----:B------:R0:W-:Y:S01]  /*6350*/  STG.E desc[UR36][R8.64], R3 ;  /* 0x0000000308007986 */ /* 0x0001e2000c101924 */
[----:B------:R-:W-:Y:S05]  /*6360*/  BRA `(.L_x_1082) ;  /* 0x0000000800cc7947 */ /* 0x000fea0003800000 */
.L_x_1087:
[----:B---3--:R-:W-:-:S04]  /*6370*/  IMAD.U32 R4, R22, 0x10000, RZ ;  /* 0x0001000016047824 */ /* 0x008fc800078e00ff */
[----:B------:R-:W-:-:S06]  /*6380*/  FMUL.FTZ R4, R4, 1 ;  /* 0x3f80000004047820 */ /* 0x000fcc0000410000 */
[----:B------:R-:W0:Y:S02]  /*6390*/  F2F.F64.F32 R4, R4 ;  /* 0x0000000400047310 */ /* 0x000e240000201800 */
[----:B0-----:R0:W-:Y:S01]  /*63a0*/  STG.E.64 desc[UR36][R8.64], R4 ;  /* 0x0000000408007986 */ /* 0x0011e2000c101b24 */
[----:B------:R-:W-:Y:S05]  /*63b0*/  BRA `(.L_x_1082) ;  /* 0x0000000800b87947 */ /* 0x000fea0003800000 */
.L_x_1077:
        /* <DEDUP_REMOVED lines=13> */
.L_x_1091:
[----:B---3--:R-:W-:Y:S01]  /*6490*/  IMAD.U32 R22, R22, 0x10000, RZ ;  /* 0x0001000016167824 */ /* 0x008fe200078e00ff */
[----:B------:R-:W-:-:S03]  /*64a0*/  CS2R R6, SRZ ;  /* 0x0000000000067805 */ /* 0x000fc6000001ff00 */
[----:B------:R-:W-:-:S06]  /*64b0*/  FMUL.FTZ R4, R22, 1 ;  /* 0x3f80000016047820 */ /* 0x000fcc0000410000 */
[----:B------:R-:W0:Y:S02]  /*64c0*/  F2F.F64.F32 R4, R4 ;  /* 0x0000000400047310 */ /* 0x000e240000201800 */
[----:B0-----:R0:W-:Y:S01]  /*64d0*/  STG.E.128 desc[UR36][R8.64], R4 ;  /* 0x0000000408007986 */ /* 0x0011e2000c101d24 */
[----:B------:R-:W-:Y:S05]  /*64e0*/  BRA `(.L_x_1082) ;  /* 0x00000008006c7947 */ /* 0x000fea0003800000 */
.L_x_1090:
        /* <DEDUP_REMOVED lines=21> */
.L_x_1095:
[----:B------:R-:W-:Y:S05]  /*6640*/  BSYNC B0 ;  /* 0x0000000000007941 */ /* 0x000fea0003800000 */
.L_x_1094:
[----:B------:R-:W-:-:S05]  /*6650*/  LOP3.LUT R5, R0, R5, RZ, 0xfc, !PT ;  /* 0x0000000500057212 */ /* 0x000fca00078efcff */
[----:B------:R0:W-:Y:S01]  /*6660*/  STG.E.U8 desc[UR36][R8.64], R5 ;  /* 0x0000000508007986 */ /* 0x0001e2000c101124 */
[----:B------:R-:W-:Y:S05]  /*6670*/  BRA `(.L_x_1082) ;  /* 0x0000000800087947 */ /* 0x000fea0003800000 */
.L_x_1093:
        /* <DEDUP_REMOVED lines=13> */
.L_x_1097:
[----:B------:R-:W-:Y:S01]  /*6750*/  IMAD.MOV.U32 R0, RZ, RZ, 0x7f ;  /* 0x0000007fff007424 */ /* 0x000fe200078e00ff */
[----:B------:R-:W-:-:S04]  /*6760*/  ISETP.GT.U32.AND P0, PT, R3, 0x7f800000, PT ;  /* 0x7f8000000300780c */ /* 0x000fc80003f04070 */
[----:B------:R-:W-:-:S09]  /*6770*/  SEL R0, R0, 0x7c, P0 ;  /* 0x0000007c00007807 */ /* 0x000fd20000000000 */
.L_x_1098:
[----:B------:R-:W-:Y:S05]  /*6780*/  BSYNC B0 ;  /* 0x0000000000007941 */ /* 0x000fea0003800000 */
.L_x_1096:
[----:B------:R-:W-:-:S04]  /*6790*/  LOP3.LUT R3, R5, 0x80000000, RZ, 0xc0, !PT ;  /* 0x8000000005037812 */ /* 0x000fc800078ec0ff */
[----:B------:R-:W-:-:S04]  /*67a0*/  SHF.R.U32.HI R3, RZ, 0x18, R3 ;  /* 0x00000018ff037819 */ /* 0x000fc80000011603 */
[----:B------:R-:W-:-:S05]  /*67b0*/  LOP3.LUT R3, R0, R3, RZ, 0xfc, !PT ;  /* 0x0000000300037212 */ /* 0x000fca00078efcff */
[----:B------:R0:W-:Y:S01]  /*67c0*/  STG.E.U8 desc[UR36][R8.64], R3 ;  /* 0x0000000308007986 */ /* 0x0001e2000c101124 */
[----:B------:R-:W-:Y:S05]  /*67d0*/  BRA `(.L_x_1082) ;  /* 0x0000000400b07947 */ /* 0x000fea0003800000 */
.L_x_1092:
[----:B---3--:R0:W-:Y:S01]  /*67e0*/  STG.E.U16 desc[UR36][R8.64], R22 ;  /* 0x0000001608007986 */ /* 0x0081e2000c101524 */
[----:B------:R-:W-:Y:S05]  /*67f0*/  BRA `(.L_x_1082) ;  /* 0x0000000400a87947 */ /* 0x000fea0003800000 */
.L_x_1089:
        /* <DEDUP_REMOVED lines=12> */
.L_x_1101:
        /* <DEDUP_REMOVED lines=17> */
.L_x_1104:
[----:B------:R-:W-:-:S04]  /*69d0*/  LOP3.LUT R3, R5, 0x80000000, RZ, 0xc0, !PT ;  /* 0x8000000005037812 */ /* 0x000fc800078ec0ff */
[----:B------:R-:W-:-:S04]  /*69e0*/  SHF.R.U32.HI R3, RZ, 0x18, R3 ;  /* 0x00000018ff037819 */ /* 0x000fc80000011603 */
[----:B------:R-:W-:-:S04]  /*69f0*/  LOP3.LUT R0, R0, R3, RZ, 0xfc, !PT ;  /* 0x0000000300007212 */ /* 0x000fc800078efcff */
[----:B------:R-:W-:-:S07]  /*6a00*/  PRMT R4, R0, 0x7610, R4 ;  /* 0x0000761000047816 */ /* 0x000fce0000000004 */
.L_x_1103:
[----:B------:R-:W-:Y:S05]  /*6a10*/  BSYNC B0 ;  /* 0x0000000000007941 */ /* 0x000fea0003800000 */
.L_x_1102:
[----:B------:R0:W-:Y:S01]  /*6a20*/  STG.E.U8 desc[UR36][R8.64], R4 ;  /* 0x0000000408007986 */ /* 0x0001e2000c101124 */
[----:B------:R-:W-:Y:S05]  /*6a30*/  BRA `(.L_x_1082) ;  /* 0x0000000400187947 */ /* 0x000fea0003800000 */
.L_x_1100:
        /* <DEDUP_REMOVED lines=17> */
.L_x_1107:
[----:B------:R-:W-:-:S04]  /*6b50*/  LOP3.LUT R3, R5, 0x80000000, RZ, 0xc0, !PT ;  /* 0x8000000005037812 */ /* 0x000fc800078ec0ff */
[----:B------:R-:W-:-:S04]  /*6b60*/  SHF.R.U32.HI R3, RZ, 0x18, R3 ;  /* 0x00000018ff037819 */ /* 0x000fc80000011603 */
[----:B------:R-:W-:-:S04]  /*6b70*/  LOP3.LUT R0, R0, R3, RZ, 0xfc, !PT ;  /* 0x0000000300007212 */ /* 0x000fc800078efcff */
[----:B------:R-:W-:-:S07]  /*6b80*/  PRMT R4, R0, 0x7610, R4 ;  /* 0x0000761000047816 */ /* 0x000fce0000000004 */
.L_x_1106:
[----:B------:R-:W-:Y:S05]  /*6b90*/  BSYNC B0 ;  /* 0x0000000000007941 */ /* 0x000fea0003800000 */
.L_x_1105:
[----:B------:R0:W-:Y:S01]  /*6ba0*/  STG.E.U8 desc[UR36][R8.64], R4 ;  /* 0x0000000408007986 */ /* 0x0001e2000c101124 */
[----:B------:R-:W-:Y:S05]  /*6bb0*/  BRA `(.L_x_1082) ;  /* 0x0000000000b87947 */ /* 0x000fea0003800000 */
.L_x_1099:
        /* <DEDUP_REMOVED lines=22> */
.L_x_1081:
        /* <DEDUP_REMOVED lines=16> */
.L_x_1110:
[----:B------:R-:W-:Y:S05]  /*6e20*/  BRA `(.L_x_1082) ;  /* 0x00000000001c7947 */ /* 0x000fea0003800000 */
.L_x_1109:
[----:B---3--:R-:W-:-:S06]  /*6e30*/  IMAD.U32 R4, R22, 0x10000, RZ ;  /* 0x0001000016047824 */ /* 0x008fcc00078e00ff */
[----:B------:R-:W0:Y:S02]  /*6e40*/  F2I.U64.TRUNC R4, R4 ;  /* 0x0000000400047311 */ /* 0x000e24000020d800 */
[----:B0-----:R0:W-:Y:S01]  /*6e50*/  STG.E.64 desc[UR36][R8.64], R4 ;  /* 0x0000000408007986 */ /* 0x0011e2000c101b24 */
[----:B------:R-:W-:Y:S05]  /*6e60*/  BRA `(.L_x_1082) ;  /* 0x00000000000c7947 */ /* 0x000fea0003800000 */
.L_x_1108:
[----:B---3--:R-:W-:-:S04]  /*6e70*/  IMAD.U32 R22, R22, 0x10000, RZ ;  /* 0x0001000016167824 */ /* 0x008fc800078e00ff */
[----:B------:R-:W0:Y:S02]  /*6e80*/  F2I.FTZ.U32.TRUNC.NTZ R3, R22 ;  /* 0x0000001600037305 */ /* 0x000e24000021f000 */
[----:B0-----:R0:W-:Y:S02]  /*6e90*/  STG.E desc[UR36][R8.64], R3 ;  /* 0x0000000308007986 */ /* 0x0011e4000c101924 */
.L_x_1082:
        /* <DEDUP_REMOVED lines=23> */
[----:B0-----:R0:W-:Y:S01]  /*7010*/  STG.E.U8 desc[UR36][R8.64], R17 ;  /* 0x0000001108007986 */ /* 0x0011e2000c101124 */
[----:B------:R-:W-:Y:S05]  /*7020*/  BRA `(.L_x_1116) ;  /* 0x0000000c00947947 */ /* 0x000fea0003800000 */
.L_x_1114:
[----:B----4-:R-:W-:-:S06]  /*7030*/  IMAD.U32 R5, R17, 0x10000, RZ ;  /* 0x0001000011057824 */ /* 0x010fcc00078e00ff */
[----:B------:R-:W0:Y:S02]  /*7040*/  F2I.S64.TRUNC R4, R5 ;  /* 0x0000000500047311 */ /* 0x000e24000020d900 */
[----:B0-----:R0:W-:Y:S01]  /*7050*/  STG.E.U8 desc[UR36][R8.64], R4 ;  /* 0x0000000408007986 */ /* 0x0011e2000c101124 */
[----:B------:R-:W-:Y:S05]  /*7060*/  BRA `(.L_x_1116) ;  /* 0x0000000c00847947 */ /* 0x000fea0003800000 */
.L_x_1113:
        /* <DEDUP_REMOVED lines=8> */
[----:B0-----:R0:W-:Y:S01]  /*70f0*/  STG.E.64 desc[UR36][R8.64], R4 ;  /* 0x0000000408007986 */ /* 0x0011e2000c101b24 */
[----:B------:R-:W-:Y:S05]  /*7100*/  BRA `(.L_x_1116) ;  /* 0x0000000c005c7947 */ /* 0x000fea0003800000 */
.L_x_1118:
[----:B----4-:R-:W-:-:S06]  /*7110*/  IMAD.U32 R17, R17, 0x10000, RZ ;  /* 0x0001000011117824 */ /* 0x010fcc00078e00ff */
[----:B------:R-:W0:Y:S02]  /*7120*/  F2I.FTZ.TRUNC.NTZ R17, R17 ;  /* 0x0000001100117305 */ /* 0x000e24000021f100 */
[----:B0-----:R0:W-:Y:S01]  /*7130*/  STG.E desc[UR36][R8.64], R17 ;  /* 0x0000001108007986 */ /* 0x0011e2000c101924 */
[----:B------:R-:W-:Y:S05]  /*7140*/  BRA `(.L_x_1116) ;  /* 0x0000000c004c7947 */ /* 0x000fea0003800000 */
.L_x_1117:
[----:B----4-:R-:W-:-:S06]  /*7150*/  IMAD.U32 R17, R17, 0x10000, RZ ;  /* 0x0001000011117824 */ /* 0x010fcc00078e00ff */
[----:B------:R-:W0:Y:S02]  /*7160*/  F2I.FTZ.TRUNC.NTZ R17, R17 ;  /* 0x0000001100117305 */ /* 0x000e24000021f100 */
[----:B0-----:R0:W-:Y:S01]  /*7170*/  STG.E.U16 desc[UR36][R8.64], R17 ;  /* 0x0000001108007986 */ /* 0x0011e2000c101524 */
[----:B------:R-:W-:Y:S05]  /*7180*/  BRA `(.L_x_1116) ;  /* 0x0000000c003c7947 */ /* 0x000fea0003800000 */
.L_x_1112:
[----:B------:R-:W-:-:S13]  /*7190*/  ISETP.GT.AND P0, PT, R0, 0x6, PT ;  /* 0x000000060000780c */ /* 0x000fda0003f04270 */
[----:B------:R-:W-:Y:S05]  /*71a0*/  @P0 BRA `(.L_x_1119) ;  /* 0x00000000002c0947 */ /* 0x000fea0003800000 */
[----:B------:R-:W-:-:S13]  /*71b0*/  ISETP.NE.AND P0, PT, R0, 0x5, PT ;  /* 0x000000050000780c */ /* 0x000fda0003f05270 */
[----:B------:R-:W-:Y:S05]  /*71c0*/  @!P0 BRA `(.L_x_1120) ;  /* 0x0000000000148947 */ /* 0x000fea0003800000 */
[----:B------:R-:W-:-:S13]  /*71d0*/  ISETP.NE.AND P0, PT, R0, 0x6, PT ;  /* 0x000000060000780c */ /* 0x000fda0003f05270 */
[----:B------:R-:W-:Y:S05]  /*71e0*/  @P0 BRA `(.L_x_1115) ;  /* 0x0000000800c40947 */ /* 0x000fea0003800000 */
[----:B----4-:R-:W-:-:S05]  /*71f0*/  IMAD.U32 R17, R17, 0x10000, RZ ;  /* 0x0001000011117824 */ /* 0x010fca00078e00ff */
[----:B------:R0:W-:Y:S01]  /*7200*/  STG.E desc[UR36][R8.64], R17 ;  /* 0x0000001108007986 */ /* 0x0001e2000c101924 */
[----:B------:R-:W-:Y:S05]  /*7210*/  BRA `(.L_x_1116) ;  /* 0x0000000c00187947 */ /* 0x000fea0003800000 */
.L_x_1120:
[----:B----4-:R-:W-:-:S05]  /*7220*/  IMAD.U32 R0, R17, 0x10000, RZ ;  /* 0x0001000011007824 */ /* 0x010fca00078e00ff */
[----:B------:R-:W-:-:S05]  /*7230*/  F2FP.F16.F32.PACK_AB R0, RZ, R0 ;  /* 0x00000000ff00723e */ /* 0x000fca00000000ff */
[----:B------:R0:W-:Y:S01]  /*7240*/  STG.E.U16 desc[UR36][R8.64], R0 ;  /* 0x0000000008007986 */ /* 0x0001e2000c101524 */
[----:B------:R-:W-:Y:S05]  /*7250*/  BRA `(.L_x_1116) ;  /* 0x0000000c00087947 */ /* 0x000fea0003800000 */
.L_x_1119:
        /* <DEDUP_REMOVED lines=8> */
[----:B------:R0:W-:Y:S01]  /*72e0*/  STG.E.64 desc[UR36][R8.64], R4 ;  /* 0x0000000408007986 */ /* 0x0001e2000c101b24 */
[----:B------:R-:W-:Y:S05]  /*72f0*/  BRA `(.L_x_1116) ;  /* 0x0000000800e07947 */ /* 0x000fea0003800000 */
.L_x_1122:
[----:B----4-:R-:W-:-:S05]  /*7300*/  IMAD.U32 R17, R17, 0x10000, RZ ;  /* 0x0001000011117824 */ /* 0x010fca00078e00ff */
[----:B------:R-:W-:-:S04]  /*7310*/  F2FP.F16.F32.PACK_AB R3, RZ, R17 ;  /* 0x00000011ff03723e */ /* 0x000fc800000000ff */
[----:B------:R-:W-:-:S05]  /*7320*/  PRMT R3, R3, 0x5410, RZ ;  /* 0x0000541003037816 */ /* 0x000fca00000000ff */
[----:B------:R0:W-:Y:S01]  /*7330*/  STG.E desc[UR36][R8.64], R3 ;  /* 0x0000000308007986 */ /* 0x0001e2000c101924 */
[----:B------:R-:W-:Y:S05]  /*7340*/  BRA `(.L_x_1116) ;  /* 0x0000000800cc7947 */ /* 0x000fea0003800000 */
.L_x_1121:
[----:B----4-:R-:W-:-:S04]  /*7350*/  IMAD.U32 R4, R17, 0x10000, RZ ;  /* 0x0001000011047824 */ /* 0x010fc800078e00ff */
[----:B------:R-:W-:-:S06]  /*7360*/  FMUL.FTZ R4, R4, 1 ;  /* 0x3f80000004047820 */ /* 0x000fcc0000410000 */
[----:B------:R-:W0:Y:S02]  /*7370*/  F2F.F64.F32 R4, R4 ;  /* 0x0000000400047310 */ /* 0x000e240000201800 */
[----:B0-----:R0:W-:Y:S01]  /*7380*/  STG.E.64 desc[UR36][R8.64], R4 ;  /* 0x0000000408007986 */ /* 0x0011e2000c101b24 */
[----:B------:R-:W-:Y:S05]  /*7390*/  BRA `(.L_x_1116) ;  /* 0x0000000800b87947 */ /* 0x000fea0003800000 */
.L_x_1111:
        /* <DEDUP_REMOVED lines=11> */
[----:B------:R0:W-:Y:S01]  /*7450*/  STG.E.U8 desc[UR36][R8.64], R3 ;  /* 0x0000000308007986 */ /* 0x0001e2000c101124 */
[----:B------:R-:W-:Y:S05]  /*7460*/  BRA `(.L_x_1116) ;  /* 0x0000000800847947 */ /* 0x000fea0003800000 */
.L_x_1125:
[----:B----4-:R-:W-:Y:S01]  /*7470*/  IMAD.U32 R17, R17, 0x10000, RZ ;  /* 0x0001000011117824 */ /* 0x010fe200078e00ff */
[----:B------:R-:W-:-:S03]  /*7480*/  CS2R R6, SRZ ;  /* 0x0000000000067805 */ /* 0x000fc6000001ff00 */
[----:B------:R-:W-:-:S06]  /*7490*/  FMUL.FTZ R4, R17, 1 ;  /* 0x3f80000011047820 */ /* 0x000fcc0000410000 */
[----:B------:R-:W0:Y:S02]  /*74a0*/  F2F.F64.F32 R4, R4 ;  /* 0x0000000400047310 */ /* 0x000e240000201800 */
[----:B0-----:R0:W-:Y:S01]  /*74b0*/  STG.E.128 desc[UR36][R8.64], R4 ;  /* 0x0000000408007986 */ /* 0x0011e2000c101d24 */
[----:B------:R-:W-:Y:S05]  /*74c0*/  BRA `(.L_x_1116) ;  /* 0x00000008006c7947 */ /* 0x000fea0003800000 */
.L_x_1124:
        /* <DEDUP_REMOVED lines=21> */
.L_x_1129:
[----:B------:R-:W-:Y:S05]  /*7620*/  BSYNC B0 ;  /* 0x0000000000007941 */ /* 0x000fea0003800000 */
.L_x_1128:
[----:B------:R-:W-:-:S05]  /*7630*/  LOP3.LUT R5, R0, R5, RZ, 0xfc, !PT ;  /* 0x0000000500057212 */ /* 0x000fca00078efcff */
[----:B------:R0:W-:Y:S01]  /*7640*/  STG.E.U8 desc[UR36][R8.64], R5 ;  /* 0x0000000508007986 */ /* 0x0001e2000c101124 */
[----:B------:R-:W-:Y:S05]  /*7650*/  BRA `(.L_x_1116) ;  /* 0x0000000800087947 */ /* 0x000fea0003800000 */
.L_x_1127:
        /* <DEDUP_REMOVED lines=13> */
.L_x_1131:
[----:B------:R-:W-:Y:S01]  /*7730*/  IMAD.MOV.U32 R0, RZ, RZ, 0x7f ;  /* 0x0000007fff007424 */ /* 0x000fe200078e00ff */
[----:B------:R-:W-:-:S04]  /*7740*/  ISETP.GT.U32.AND P0, PT, R3, 0x7f800000, PT ;  /* 0x7f8000000300780c */ /* 0x000fc80003f04070 */
[----:B------:R-:W-:-:S09]  /*7750*/  SEL R0, R0, 0x7c, P0 ;  /* 0x0000007c00007807 */ /* 0x000fd20000000000 */
.L_x_1132:
[----:B------:R-:W-:Y:S05]  /*7760*/  BSYNC B0 ;  /* 0x0000000000007941 */ /* 0x000fea0003800000 */
.L_x_1130:
[----:B------:R-:W-:-:S04]  /*7770*/  LOP3.LUT R3, R17, 0x80000000, RZ, 0xc0, !PT ;  /* 0x8000000011037812 */ /* 0x000fc800078ec0ff */
[----:B------:R-:W-:-:S04]  /*7780*/  SHF.R.U32.HI R3, RZ, 0x18, R3 ;  /* 0x00000018ff037819 */ /* 0x000fc80000011603 */
[----:B------:R-:W-:-:S05]  /*7790*/  LOP3.LUT R3, R0, R3, RZ, 0xfc, !PT ;  /* 0x0000000300037212 */ /* 0x000fca00078efcff */
[----:B------:R0:W-:Y:S01]  /*77a0*/  STG.E.U8 desc[UR36][R8.64], R3 ;  /* 0x0000000308007986 */ /* 0x0001e2000c101124 */
[----:B------:R-:W-:Y:S05]  /*77b0*/  BRA `(.L_x_1116) ;  /* 0x0000000400b07947 */ /* 0x000fea0003800000 */
.L_x_1126:
[----:B----4-:R0:W-:Y:S01]  /*77c0*/  STG.E.U16 desc[UR36][R8.64], R17 ;  /* 0x0000001108007986 */ /* 0x0101e2000c101524 */
[----:B------:R-:W-:Y:S05]  /*77d0*/  BRA `(.L_x_1116) ;  /* 0x0000000400a87947 */ /* 0x000fea0003800000 */
.L_x_1123:
        /* <DEDUP_REMOVED lines=10> */
[----:B0-----:R2:W-:Y:S01]  /*7880*/  STG.E.U16 desc[UR36][R8.64], R3 ;  /* 0x0000000308007986 */ /* 0x0015e2000c101524 */
[----:B------:R-:W-:Y:S05]  /*7890*/  BRA `(.L_x_1116) ;  /* 0x0000000400787947 */ /* 0x000fea0003800000 */
.L_x_1135:
        /* <DEDUP_REMOVED lines=17> */
.L_x_1138:
[----:B------:R-:W-:-:S04]  /*79b0*/  LOP3.LUT R3, R17, 0x80000000, RZ, 0xc0, !PT ;  /* 0x8000000011037812 */ /* 0x000fc800078ec0ff */
[----:B------:R-:W-:-:S04]  /*79c0*/  SHF.R.U32.HI R3, RZ, 0x18, R3 ;  /* 0x00000018ff037819 */ /* 0x000fc80000011603 */
[----:B------:R-:W-:-:S04]  /*79d0*/  LOP3.LUT R0, R0, R3, RZ, 0xfc, !PT ;  /* 0x0000000300007212 */ /* 0x000fc800078efcff */
[----:B------:R-:W-:-:S07]  /*79e0*/  PRMT R4, R0, 0x7610, R4 ;  /* 0x0000761000047816 */ /* 0x000fce0000000004 */
.L_x_1137:
[----:B------:R-:W-:Y:S05]  /*79f0*/  BSYNC B0 ;  /* 0x0000000000007941 */ /* 0x000fea0003800000 */
.L_x_1136:
[----:B------:R1:W-:Y:S01]  /*7a00*/  STG.E.U8 desc[UR36][R8.64], R4 ;  /* 0x0000000408007986 */ /* 0x0003e2000c101124 */
[----:B------:R-:W-:Y:S05]  /*7a10*/  BRA `(.L_x_1116) ;  /* 0x0000000400187947 */ /* 0x000fea0003800000 */
.L_x_1134:
        /* <DEDUP_REMOVED lines=17> */
.L_x_1141:
[----:B------:R-:W-:-:S04]  /*7b30*/  LOP3.LUT R3, R17, 0x80000000, RZ, 0xc0, !PT ;  /* 0x8000000011037812 */ /* 0x000fc800078ec0ff */
[----:B------:R-:W-:-:S04]  /*7b40*/  SHF.R.U32.HI R3, RZ, 0x18, R3 ;  /* 0x00000018ff037819 */ /* 0x000fc80000011603 */
[----:B------:R-:W-:-:S04]  /*7b50*/  LOP3.LUT R0, R0, R3, RZ, 0xfc, !PT ;  /* 0x0000000300007212 */ /* 0x000fc800078efcff */
[----:B------:R-:W-:-:S07]  /*7b60*/  PRMT R4, R0, 0x7610, R4 ;  /* 0x0000761000047816 */ /* 0x000fce0000000004 */
.L_x_1140:
[----:B------:R-:W-:Y:S05]  /*7b70*/  BSYNC B0 ;  /* 0x0000000000007941 */ /* 0x000fea0003800000 */
.L_x_1139:
[----:B------:R0:W-:Y:S01]  /*7b80*/  STG.E.U8 desc[UR36][R8.64], R4 ;  /* 0x0000000408007986 */ /* 0x0001e2000c101124 */
[----:B------:R-:W-:Y:S05]  /*7b90*/  BRA `(.L_x_1116) ;  /* 0x0000000000b87947 */ /* 0x000fea0003800000 */
.L_x_1133:
[----:B------:R-:W-:-:S13]  /*7ba0*/  ISETP.NE.AND P0, PT, R0, 0x1c, PT ;  /* 0x0000001c0000780c */ /* 0x000fda0003f05270 */
[----:B------:R-:W-:Y:S05]  /*7bb0*/  @!P0 BRA `(.L_x_1142) ;  /* 0x0000000000a48947 */ /* 0x000fea0003800000 */
[----:B------:R-:W-:-:S13]  /*7bc0*/  ISETP.NE.AND P0, PT, R0, 0x1d, PT ;  /* 0x0000001d0000780c */ /* 0x000fda0003f05270 */
[----:B------:R-:W-:Y:S05]  /*7bd0*/  @!P0 BRA `(.L_x_1143) ;  /* 0x00000000008c8947 */ /* 0x000fea0003800000 */
[----:B------:R-:W-:-:S13]  /*7be0*/  ISETP.NE.AND P0, PT, R0, 0x2c, PT ;  /* 0x0000002c0000780c */ /* 0x000fda0003f05270 */
[----:B------:R-:W-:Y:S05]  /*7bf0*/  @P0 BRA `(.L_x_1115) ;  /* 0x0000000000400947 */ /* 0x000fea0003800000 */
[----:B----4-:R-:W-:-:S05]  /*7c00*/  IMAD.U32 R4, R17, 0x10000, RZ ;  /* 0x0001000011047824 */ /* 0x010fca00078e00ff */
        /* <DEDUP_REMOVED lines=15> */
.L_x_1115:
        /* <DEDUP_REMOVED lines=16> */
.L_x_1144:
[----:B------:R-:W-:Y:S05]  /*7e00*/  BRA `(.L_x_1116) ;  /* 0x00000000001c7947 */ /* 0x000fea0003800000 */
.L_x_1143:
[----:B----4-:R-:W-:-:S06]  /*7e10*/  IMAD.U32 R4, R17, 0x10000, RZ ;  /* 0x0001000011047824 */ /* 0x010fcc00078e00ff */
[----:B------:R-:W0:Y:S02]  /*7e20*/  F2I.U64.TRUNC R4, R4 ;  /* 0x0000000400047311 */ /* 0x000e24000020d800 */
[----:B0-----:R0:W-:Y:S01]  /*7e30*/  STG.E.64 desc[UR36][R8.64], R4 ;  /* 0x0000000408007986 */ /* 0x0011e2000c101b24 */
[----:B------:R-:W-:Y:S05]  /*7e40*/  BRA `(.L_x_1116) ;  /* 0x00000000000c7947 */ /* 0x000fea0003800000 */
.L_x_1142:
[----:B----4-:R-:W-:-:S06]  /*7e50*/  IMAD.U32 R17, R17, 0x10000, RZ ;  /* 0x0001000011117824 */ /* 0x010fcc00078e00ff */
[----:B------:R-:W0:Y:S02]  /*7e60*/  F2I.FTZ.U32.TRUNC.NTZ R17, R17 ;  /* 0x0000001100117305 */ /* 0x000e24000021f000 */
[----:B0-----:R3:W-:Y:S02]  /*7e70*/  STG.E desc[UR36][R8.64], R17 ;  /* 0x0000001108007986 */ /* 0x0017e4000c101924 */
.L_x_1116:
[----:B------:R-:W-:-:S07]  /*7e80*/  VIADD R25, R25, 0x80 ;  /* 0x0000008019197836 */ /* 0x000fce0000000000 */
.L_x_1076:
[----:B------:R-:W-:Y:S05]  /*7e90*/  BSYNC B6 ;  /* 0x0000000000067941 */ /* 0x000fea0003800000 */
.L_x_1075:
[----:B------:R-:W-:-:S13]  /*7ea0*/  ISETP.GE.AND P0, PT, R25, R16, PT ;  /* 0x000000101900720c */ /* 0x000fda0003f06270 */
[----:B------:R-:W-:Y:S05]  /*7eb0*/  @P0 EXIT ;  /* 0x000000000000094d */ /* 0x000fea0003800000 */
[----:B01----:R-:W0:Y:S01]  /*7ec0*/  LDC.64 R4, c[0x0][0x220] ;  /* 0x00008800ff047b82 */ /* 0x003e220000000a00 */
[----:B--2---:R-:W-:Y:S01]  /*7ed0*/  PRMT R0, R19, 0x9910, RZ ;  /* 0x0000991013007816 */ /* 0x004fe200000000ff */
[----:B------:R-:W-:Y:S01]  /*7ee0*/  IMAD R2, R2, 0x200, R25 ;  /* 0x0000020002027824 */ /* 0x000fe200078e0219 */
[----:B------:R-:W-:Y:S02]  /*7ef0*/  ULDC UR4, c[0x0][0x240] ;  /* 0x0000900000047ab9 */ /* 0x000fe40000000800 */
[----:B------:R-:W-:Y:S01]  /*7f00*/  ISETP.GT.AND P1, PT, R0, 0x9, PT ;  /* 0x000000090000780c */ /* 0x000fe20003f24270 */
[----:B---34-:R-:W-:-:S05]  /*7f10*/  IMAD R3, R2, UR4, RZ ;  /* 0x0000000402037c24 */ /* 0x018fca000f8e02ff */
        /* <DEDUP_REMOVED lines=15> */
.L_x_1148:
[----:B------:R-:W-:-:S06]  /*8010*/  IMAD.U32 R5, R18, 0x10000, RZ ;  /* 0x0001000012057824 */ /* 0x000fcc00078e00ff */
[----:B------:R-:W0:Y:S02]  /*8020*/  F2I.S64.TRUNC R4, R5 ;  /* 0x0000000500047311 */ /* 0x000e24000020d900 */
[----:B0-----:R-:W-:Y:S01]  /*8030*/  STG.E.U8 desc[UR36][R2.64], R4 ;  /* 0x0000000402007986 */ /* 0x001fe2000c101124 */
[----:B------:R-:W-:Y:S05]  /*8040*/  EXIT ;  /* 0x000000000000794d */ /* 0x000fea0003800000 */
.L_x_1147:
        /* <DEDUP_REMOVED lines=10> */
.L_x_1151:
[----:B------:R-:W-:-:S04]  /*80f0*/  IMAD.U32 R18, R18, 0x10000, RZ ;  /* 0x0001000012127824 */ /* 0x000fc800078e00ff */
[----:B------:R-:W0:Y:S02]  /*8100*/  F2I.FTZ.TRUNC.NTZ R5, R18 ;  /* 0x0000001200057305 */ /* 0x000e24000021f100 */
[----:B0-----:R-:W-:Y:S01]  /*8110*/  STG.E desc[UR36][R2.64], R5 ;  /* 0x0000000502007986 */ /* 0x001fe2000c101924 */
[----:B------:R-:W-:Y:S05]  /*8120*/  EXIT ;  /* 0x000000000000794d */ /* 0x000fea0003800000 */
.L_x_1150:
[----:B------:R-:W-:-:S04]  /*8130*/  IMAD.U32 R18, R18, 0x10000, RZ ;  /* 0x0001000012127824 */ /* 0x000fc800078e00ff */
[----:B------:R-:W0:Y:S02]  /*8140*/  F2I.FTZ.TRUNC.NTZ R5, R18 ;  /* 0x0000001200057305 */ /* 0x000e24000021f100 */
[----:B0-----:R-:W-:Y:S01]  /*8150*/  STG.E.U16 desc[UR36][R2.64], R5 ;  /* 0x0000000502007986 */ /* 0x001fe2000c101524 */
[----:B------:R-:W-:Y:S05]  /*8160*/  EXIT ;  /* 0x000000000000794d */ /* 0x000fea0003800000 */
.L_x_1146:
        /* <DEDUP_REMOVED lines=9> */
.L_x_1153:
[----:B------:R-:W-:-:S05]  /*8200*/  IMAD.U32 R0, R18, 0x10000, RZ ;  /* 0x0001000012007824 */ /* 0x000fca00078e00ff */
[----:B------:R-:W-:-:S05]  /*8210*/  F2FP.F16.F32.PACK_AB R0, RZ, R0 ;  /* 0x00000000ff00723e */ /* 0x000fca00000000ff */
[----:B------:R-:W-:Y:S01]  /*8220*/  STG.E.U16 desc[UR36][R2.64], R0 ;  /* 0x0000000002007986 */ /* 0x000fe2000c101524 */
[----:B------:R-:W-:Y:S05]  /*8230*/  EXIT ;  /* 0x000000000000794d */ /* 0x000fea0003800000 */
.L_x_1152:
        /* <DEDUP_REMOVED lines=10> */
.L_x_1155:
[----:B------:R-:W-:-:S05]  /*82e0*/  IMAD.U32 R18, R18, 0x10000, RZ ;  /* 0x0001000012127824 */ /* 0x000fca00078e00ff */
[----:B------:R-:W-:-:S04]  /*82f0*/  F2FP.F16.F32.PACK_AB R5, RZ, R18 ;  /* 0x00000012ff05723e */ /* 0x000fc800000000ff */
[----:B------:R-:W-:-:S05]  /*8300*/  PRMT R5, R5, 0x5410, RZ ;  /* 0x0000541005057816 */ /* 0x000fca00000000ff */
[----:B------:R-:W-:Y:S01]  /*8310*/  STG.E desc[UR36][R2.64], R5 ;  /* 0x0000000502007986 */ /* 0x000fe2000c101924 */
[----:B------:R-:W-:Y:S05]  /*8320*/  EXIT ;  /* 0x000000000000794d */ /* 0x000fea0003800000 */
.L_x_1154:
[----:B------:R-:W-:-:S04]  /*8330*/  IMAD.U32 R4, R18, 0x10000, RZ ;  /* 0x0001000012047824 */ /* 0x000fc800078e00ff */
[----:B------:R-:W-:-:S06]  /*8340*/  FMUL.FTZ R4, R4, 1 ;  /* 0x3f80000004047820 */ /* 0x000fcc0000410000 */
[----:B------:R-:W0:Y:S02]  /*8350*/  F2F.F64.F32 R4, R4 ;  /* 0x0000000400047310 */ /* 0x000e240000201800 */
[----:B0-----:R-:W-:Y:S01]  /*8360*/  STG.E.64 desc[UR36][R2.64], R4 ;  /* 0x0000000402007986 */ /* 0x001fe2000c101b24 */
[----:B------:R-:W-:Y:S05]  /*8370*/  EXIT ;  /* 0x000000000000794d */ /* 0x000fea0003800000 */
.L_x_1145:
        /* <DEDUP_REMOVED lines=13> */
.L_x_1158:
[----:B------:R-:W-:Y:S01]  /*8450*/  IMAD.U32 R18, R18, 0x10000, RZ ;  /* 0x0001000012127824 */ /* 0x000fe200078e00ff */
[----:B------:R-:W-:-:S03]  /*8460*/  CS2R R6, SRZ ;  /* 0x0000000000067805 */ /* 0x000fc6000001ff00 */
[----:B------:R-:W-:-:S06]  /*8470*/  FMUL.FTZ R4, R18, 1 ;  /* 0x3f80000012047820 */ /* 0x000fcc0000410000 */
[----:B------:R-:W0:Y:S02]  /*8480*/  F2F.F64.F32 R4, R4 ;  /* 0x0000000400047310 */ /* 0x000e240000201800 */
[----:B0-----:R-:W-:Y:S01]  /*8490*/  STG.E.128 desc[UR36][R2.64], R4 ;  /* 0x0000000402007986 */ /* 0x001fe2000c101d24 */
[----:B------:R-:W-:Y:S05]  /*84a0*/  EXIT ;  /* 0x000000000000794d */ /* 0x000fea0003800000 */
.L_x_1157:
        /* <DEDUP_REMOVED lines=21> */
.L_x_1162:
[----:B------:R-:W-:Y:S05]  /*8600*/  BSYNC B0 ;  /* 0x0000000000007941 */ /* 0x000fea0003800000 */
.L_x_1161:
[----:B------:R-:W-:-:S05]  /*8610*/  LOP3.LUT R5, R0, R5, RZ, 0xfc, !PT ;  /* 0x0000000500057212 */ /* 0x000fca00078efcff */
[----:B------:R-:W-:Y:S01]  /*8620*/  STG.E.U8 desc[UR36][R2.64], R5 ;  /* 0x0000000502007986 */ /* 0x000fe2000c101124 */
[----:B------:R-:W-:Y:S05]  /*8630*/  EXIT ;  /* 0x000000000000794d */ /* 0x000fea0003800000 */
.L_x_1160:
        /* <DEDUP_REMOVED lines=13> */
.L_x_1164:
[----:B------:R-:W-:Y:S01]  /*8710*/  IMAD.MOV.U32 R0, RZ, RZ, 0x7f ;  /* 0x0000007fff007424 */ /* 0x000fe200078e00ff */
[----:B------:R-:W-:-:S04]  /*8720*/  ISETP.GT.U32.AND P0, PT, R4, 0x7f800000, PT ;  /* 0x7f8000000400780c */ /* 0x000fc80003f04070 */
[----:B------:R-:W-:-:S09]  /*8730*/  SEL R0, R0, 0x7c, P0 ;  /* 0x0000007c00007807 */ /* 0x000fd20000000000 */
.L_x_1165:
[----:B------:R-:W-:Y:S05]  /*8740*/  BSYNC B0 ;  /* 0x0000000000007941 */ /* 0x000fea0003800000 */
.L_x_1163:
[----:B------:R-:W-:-:S04]  /*8750*/  LOP3.LUT R4, R5, 0x80000000, RZ, 0xc0, !PT ;  /* 0x8000000005047812 */ /* 0x000fc800078ec0ff */
[----:B------:R-:W-:-:S04]  /*8760*/  SHF.R.U32.HI R5, RZ, 0x18, R4 ;  /* 0x00000018ff057819 */ /* 0x000fc80000011604 */
[----:B------:R-:W-:-:S05]  /*8770*/  LOP3.LUT R5, R0, R5, RZ, 0xfc, !PT ;  /* 0x0000000500057212 */ /* 0x000fca00078efcff */
[----:B------:R-:W-:Y:S01]  /*8780*/  STG.E.U8 desc[UR36][R2.64], R5 ;  /* 0x0000000502007986 */ /* 0x000fe2000c101124 */
[----:B------:R-:W-:Y:S05]  /*8790*/  EXIT ;  /* 0x000000000000794d */ /* 0x000fea0003800000 */
.L_x_1159:
[----:B------:R-:W-:Y:S01]  /*87a0*/  STG.E.U16 desc[UR36][R2.64], R18 ;  /* 0x0000001202007986 */ /* 0x000fe2000c101524 */
[----:B------:R-:W-:Y:S05]  /*87b0*/  EXIT ;  /* 0x000000000000794d */ /* 0x000fea0003800000 */
.L_x_1156:
        /* <DEDUP_REMOVED lines=12> */
.L_x_1168:
        /* <DEDUP_REMOVED lines=17> */
.L_x_1171:
[----:B------:R-:W-:-:S04]  /*8990*/  LOP3.LUT R0, R7, 0x80000000, RZ, 0xc0, !PT ;  /* 0x8000000007007812 */ /* 0x000fc800078ec0ff */
[----:B------:R-:W-:-:S04]  /*89a0*/  SHF.R.U32.HI R5, RZ, 0x18, R0 ;  /* 0x00000018ff057819 */ /* 0x000fc80000011600 */
[----:B------:R-:W-:-:S04]  /*89b0*/  LOP3.LUT R4, R4, R5, RZ, 0xfc, !PT ;  /* 0x0000000504047212 */ /* 0x000fc800078efcff */
[----:B------:R-:W-:-:S07]  /*89c0*/  PRMT R0, R4, 0x7610, R0 ;  /* 0x0000761004007816 */ /* 0x000fce0000000000 */
.L_x_1170:
[----:B------:R-:W-:Y:S05]  /*89d0*/  BSYNC B0 ;  /* 0x0000000000007941 */ /* 0x000fea0003800000 */
.L_x_1169:
[----:B------:R-:W-:Y:S01]  /*89e0*/  STG.E.U8 desc[UR36][R2.64], R0 ;  /* 0x0000000002007986 */ /* 0x000fe2000c101124 */
[----:B------:R-:W-:Y:S05]  /*89f0*/  EXIT ;  /* 0x000000000000794d */ /* 0x000fea0003800000 */
.L_x_1167:
        /* <DEDUP_REMOVED lines=17> */
.L_x_1174:
[----:B------:R-:W-:-:S04]  /*8b10*/  LOP3.LUT R0, R7, 0x80000000, RZ, 0xc0, !PT ;  /* 0x8000000007007812 */ /* 0x000fc800078ec0ff */
[----:B------:R-:W-:-:S04]  /*8b20*/  SHF.R.U32.HI R5, RZ, 0x18, R0 ;  /* 0x00000018ff057819 */ /* 0x000fc80000011600 */
[----:B------:R-:W-:-:S04]  /*8b30*/  LOP3.LUT R4, R4, R5, RZ, 0xfc, !PT ;  /* 0x0000000504047212 */ /* 0x000fc800078efcff */
[----:B------:R-:W-:-:S07]  /*8b40*/  PRMT R0, R4, 0x7610, R0 ;  /* 0x0000761004007816 */ /* 0x000fce0000000000 */
.L_x_1173:
[----:B------:R-:W-:Y:S05]  /*8b50*/  BSYNC B0 ;  /* 0x0000000000007941 */ /* 0x000fea0003800000 */
.L_x_1172:
[----:B------:R-:W-:Y:S01]  /*8b60*/  STG.E.U8 desc[UR36][R2.64], R0 ;  /* 0x0000000002007986 */ /* 0x000fe2000c101124 */
[----:B------:R-:W-:Y:S05]  /*8b70*/  EXIT ;  /* 0x000000000000794d */ /* 0x000fea0003800000 */
.L_x_1166:
        /* <DEDUP_REMOVED lines=22> */
.L_x_1149:
        /* <DEDUP_REMOVED lines=16> */
.L_x_1177:
[----:B------:R-:W-:Y:S05]  /*8de0*/  EXIT ;  /* 0x000000000000794d */ /* 0x000fea0003800000 */
.L_x_1176:
[----:B------:R-:W-:-:S06]  /*8df0*/  IMAD.U32 R4, R18, 0x10000, RZ ;  /* 0x0001000012047824 */ /* 0x000fcc00078e00ff */
[----:B------:R-:W0:Y:S02]  /*8e00*/  F2I.U64.TRUNC R4, R4 ;  /* 0x0000000400047311 */ /* 0x000e24000020d800 */
[----:B0-----:R-:W-:Y:S01]  /*8e10*/  STG.E.64 desc[UR36][R2.64], R4 ;  /* 0x0000000402007986 */ /* 0x001fe2000c101b24 */
[----:B------:R-:W-:Y:S05]  /*8e20*/  EXIT ;  /* 0x000000000000794d */ /* 0x000fea0003800000 */
.L_x_1175:
[----:B------:R-:W-:-:S04]  /*8e30*/  IMAD.U32 R18, R18, 0x10000, RZ ;  /* 0x0001000012127824 */ /* 0x000fc800078e00ff */
[----:B------:R-:W0:Y:S02]  /*8e40*/  F2I.FTZ.U32.TRUNC.NTZ R5, R18 ;  /* 0x0000001200057305 */ /* 0x000e24000021f000 */
[----:B0-----:R-:W-:Y:S01]  /*8e50*/  STG.E desc[UR36][R2.64], R5 ;  /* 0x0000000502007986 */ /* 0x001fe2000c101924 */
[----:B------:R-:W-:Y:S05]  /*8e60*/  EXIT ;  /* 0x000000000000794d */ /* 0x000fea0003800000 */
        .weak           $__internal_1_$__cuda_sm20_dblrcp_rn_slowpath_v3
        .type           $__internal_1_$__cuda_sm20_dblrcp_rn_slowpath_v3,@function
        .size           $__internal_1_$__cuda_sm20_dblrcp_rn_slowpath_v3,(.L_x_71436 - $__internal_1_$__cuda_sm20_dblrcp_rn_slowpath_v3)
$__internal_1_$__cuda_sm20_dblrcp_rn_slowpath_v3:
[----:B------:R-:W-:Y:S01]  /*8e70*/  DSETP.GTU.AND P1, PT, |R4|, +INF , PT ;  /* 0x7ff000000400742a */ /* 0x000fe20003f2c200 */
[----:B------:R-:W-:-:S13]  /*8e80*/  BSSY B2, `(.L_x_1178) ;  /* 0x0000024000027945 */ /* 0x000fda0003800000 */
        /* <DEDUP_REMOVED lines=11> */
[----:B------:R-:W0:Y:S01]  /*8f40*/  MUFU.RCP64H R9, R7 ;  /* 0x0000000700097308 */ /* 0x000e220000001800 */
[----:B------:R-:W-:-:S06]  /*8f50*/  IMAD.MOV.U32 R8, RZ, RZ, R3 ;  /* 0x000000ffff087224 */ /* 0x000fcc00078e0003 */
        /* <DEDUP_REMOVED lines=10> */
.L_x_1181:
        /* <DEDUP_REMOVED lines=10> */
.L_x_1179:
[----:B------:R-:W-:Y:S01]  /*90a0*/  LOP3.LUT R9, R5, 0x80000, RZ, 0xfc, !PT ;  /* 0x0008000005097812 */ /* 0x000fe200078efcff */
[----:B------:R-:W-:-:S07]  /*90b0*/  IMAD.MOV.U32 R8, RZ, RZ, R4 ;  /* 0x000000ffff087224 */ /* 0x000fce00078e0004 */
.L_x_1180:
[----:B------:R-:W-:Y:S05]  /*90c0*/  BSYNC B2 ;  /* 0x0000000000027941 */ /* 0x000fea0003800000 */
.L_x_1178:
[----:B------:R-:W-:-:S04]  /*90d0*/  IMAD.MOV.U32 R13, RZ, RZ, 0x0 ;  /* 0x00000000ff0d7424 */ /* 0x000fc800078e00ff */
[----:B------:R-:W-:Y:S05]  /*90e0*/  RET.REL.NODEC R12 `(_ZN2at6native27unrolled_elementwise_kernelIZNS0_50_GLOBAL__N__2680c7bb_12_PowKernel_cu_7dd49032_316829pow_tensor_scalar_kernel_implIN3c108BFloat16ES5_EEvRNS_18TensorIteratorBaseET0_EUlS5_E1_St5arrayIPcLm2EELi4E23TrivialOffsetCalculatorILi1EjESE_NS0_6memory12LoadWithCastILi1EEENSF_13StoreWithCastILi1EEEEEviT_S8_T2_T3_T4_T5_) ;  /* 0xffffff6c0cc47950 */ /* 0x000fea0003c3ffff */
.L_x_1182:
        /* <DEDUP_REMOVED lines=9> */
.L_x_71436:


//--------------------- .text._ZN2at6native18elementwise_kernelILi128ELi4EZNS0_22gpu_kernel_impl_nocastIZNS0_50_GLOBAL__N__2680c7bb_12_PowKernel_cu_7dd49032_316829pow_tensor_scalar_kernel_implIN3c108BFloat16ES6_EEvRNS_18TensorIteratorBaseET0_EUlS6_E1_EEvS8_RKT_EUliE_EEviT1_ --------------------------
	.section	.text._ZN2at6native18elementwise_kernelILi128ELi4EZNS0_22gpu_kernel_impl_nocastIZNS0_50_GLOBAL__N__2680c7bb_12_PowKernel_cu_7dd49032_316829pow_tensor_scalar_kernel_implIN3c108BFloat16ES6_EEvRNS_18TensorIteratorBaseET0_EUlS6_E1_EEvS8_RKT_EUliE_EEviT1_,"ax",@progbits
	.align	128
        .global         _ZN2at6native18elementwise_kernelILi128ELi4EZNS0_22gpu_kernel_impl_nocastIZNS0_50_GLOBAL__N__2680c7bb_12_PowKernel_cu_7dd49032_316829pow_tensor_scalar_kernel_implIN3c108BFloat16ES6_EEvRNS_18TensorIteratorBaseET0_EUlS6_E1_EEvS8_RKT_EUliE_EEviT1_
        .type           _ZN2at6native18elementwise_kernelILi128ELi4EZNS0_22gpu_kernel_impl_nocastIZNS0_50_GLOBAL__N__2680c7bb_12_PowKernel_cu_7dd49032_316829pow_tensor_scalar_kernel_implIN3c108BFloat16ES6_EEvRNS_18TensorIteratorBaseET0_EUlS6_E1_EEvS8_RKT_EUliE_EEviT1_,@function
        .size           _ZN2at6native18elementwise_kernelILi128ELi4EZNS0_22gpu_kernel_impl_nocastIZNS0_50_GLOBAL__N__2680c7bb_12_PowKernel_cu_7dd49032_316829pow_tensor_scalar_kernel_implIN3c108BFloat16ES6_EEvRNS_18TensorIteratorBaseET0_EUlS6_E1_EEvS8_RKT_EUliE_EEviT1_,(.L_x_71437 - _ZN2at6native18elementwise_kernelILi128ELi4EZNS0_22gpu_kernel_impl_nocastIZNS0_50_GLOBAL__N__2680c7bb_12_PowKernel_cu_7dd49032_316829pow_tensor_scalar_kernel_implIN3c108BFloat16ES6_EEvRNS_18TensorIteratorBaseET0_EUlS6_E1_EEvS8_RKT_EUliE_EEviT1_)
        .other          _ZN2at6native18elementwise_kernelILi128ELi4EZNS0_22gpu_kernel_impl_nocastIZNS0_50_GLOBAL__N__2680c7bb_12_PowKernel_cu_7dd49032_316829pow_tensor_scalar_kernel_implIN3c108BFloat16ES6_EEvRNS_18TensorIteratorBaseET0_EUlS6_E1_EEvS8_RKT_EUliE_EEviT1_,@"STO_CUDA_ENTRY STV_DEFAULT"
_ZN2at6native18elementwise_kernelILi128ELi4EZNS0_22gpu_kernel_impl_nocastIZNS0_50_GLOBAL__N__2680c7bb_12_PowKernel_cu_7dd49032_316829pow_tensor_scalar_kernel_implIN3c108BFloat16ES6_EEvRNS_18TensorIteratorBaseET0_EUlS6_E1_EEvS8_RKT_EUliE_EEviT1_:
.text._ZN2at6native18elementwise_kernelILi128ELi4EZNS0_22gpu_kernel_impl_nocastIZNS0_50_GLOBAL__N__2680c7bb_12_PowKernel_cu_7dd49032_316829pow_tensor_scalar_kernel_implIN3c108BFloat16ES6_EEvRNS_18TensorIteratorBaseET0_EUlS6_E1_EEvS8_RKT_EUliE_EEviT1_:
[----:B------:R-:W-:Y:S01]  /*0000*/  LDC R1, c[0x0][0x28] ;  /* 0x00000a00ff017b82 */ /* 0x000fe20000000800 */
[----:B------:R-:W0:Y:S01]  /*0010*/  S2R R5, SR_CTAID.X ;  /* 0x0000000000057919 */ /* 0x000e220000002500 */
[----:B------:R-:W-:Y:S01]  /*0020*/  ULDC UR4, c[0x0][0x210] ;  /* 0x0000840000047ab9 */ /* 0x000fe20000000800 */
[----:B------:R-:W-:Y:S01]  /*0030*/  BSSY B0, `(.L_x_1183) ;  /* 0x000015b000007945 */ /* 0x000fe20003800000 */
[----:B------:R-:W0:Y:S02]  /*0040*/  S2R R0, SR_TID.X ;  /* 0x0000000000007919 */ /* 0x000e240000002100 */
[----:B0-----:R-:W-:-:S04]  /*0050*/  LEA R3, R5, R0, 0x9 ;  /* 0x0000000005037211 */ /* 0x001fc800078e48ff */
[----:B------:R-:W-:Y:S01]  /*0060*/  ISETP.GE.AND P0, PT, R3, UR4, PT ;  /* 0x0000000403007c0c */ /* 0x000fe2000bf06270 */
[----:B------:R-:W-:-:S12]  /*0070*/  ULDC.64 UR4, c[0x0][0x208] ;  /* 0x0000820000047ab9 */ /* 0x000fd80000000a00 */
[----:B------:R-:W-:Y:S05]  /*0080*/  @P0 BRA `(.L_x_1184) ;  /* 0x0000001400540947 */ /* 0x000fea0003800000 */
[----:B------:R-:W0:Y:S01]  /*0090*/  LDC R4, c[0x0][0x218] ;  /* 0x00008600ff047b82 */ /* 0x000e220000000800 */
[----:B------:R-:W-:Y:S01]  /*00a0*/  HFMA2.MMA R2, -RZ, RZ, 0, 0 ;  /* 0x00000000ff027435 */ /* 0x000fe200000001ff */
[----:B------:R-:W-:Y:S02]  /*00b0*/  MOV R7, RZ ;  /* 0x000000ff00077202 */ /* 0x000fe40000000f00 */
[----:B0-----:R-:W-:-:S13]  /*00c0*/  ISETP.NE.AND P0, PT, R4, RZ, PT ;  /* 0x000000ff0400720c */ /* 0x001fda0003f05270 */
[----:B------:R-:W-:Y:S05]  /*00d0*/  @!P0 BRA `(.L_x_1185) ;  /* 0x0000001000a48947 */ /* 0x000fea0003800000 */
        /* <DEDUP_REMOVED lines=286> */
[----:B------:R-:W1:Y:S01]  /*12c0*/  @P0 LDC R3, c[0x0][0x33c] ;  /* 0x0000cf00ff030b82 */ /* 0x000e620000000800 */
[----:B------:R-:W-:-:S04]  /*12d0*/  IMAD R8, R8, UR8, R9 ;  /* 0x0000000808087c24 */ /* 0x000fc8000f8e0209 */
[C---:B------:R-:W-:Y:S02]  /*12e0*/  IMAD R7, R8.reuse, UR6, R7 ;  /* 0x0000000608077c24 */ /* 0x040fe4000f8e0207 */
[----:B------:R-:W-:Y:S01]  /*12f0*/  IMAD R2, R8, UR7, R2 ;  /* 0x0000000708027c24 */ /* 0x000fe2000f8e0202 */
[----:B------:R-:W2:Y:S01]  /*1300*/  @P0 LDC.64 R10, c[0x0][0x408] ;  /* 0x00010200ff0a0b82 */ /* 0x000ea20000000a00 */
[----:B0-----:R-:W-:-:S05]  /*1310*/  @P0 IMAD.HI.U32 R4, R13, R14, R12 ;  /* 0x0000000e0d040227 */ /* 0x001fca00078e000c */
[----:B------:R-:W-:-:S04]  /*1320*/  @P0 SHF.R.U32.HI R4, RZ, R15, R4 ;  /* 0x0000000fff040219 */ /* 0x000fc80000011604 */
[----:B------:R-:W-:-:S05]  /*1330*/  @P0 IADD3 R12, -R4, RZ, RZ ;  /* 0x000000ff040c0210 */ /* 0x000fca0007ffe1ff */
[----:B-1----:R-:W-:-:S04]  /*1340*/  @P0 IMAD R12, R12, R3, R13 ;  /* 0x000000030c0c0224 */ /* 0x002fc800078e020d */
[C---:B--2---:R-:W-:Y:S02]  /*1350*/  @P0 IMAD R7, R12.reuse, R10, R7 ;  /* 0x0000000a0c070224 */ /* 0x044fe400078e0207 */
[----:B------:R-:W-:-:S07]  /*1360*/  @P0 IMAD R2, R12, R11, R2 ;  /* 0x0000000b0c020224 */ /* 0x000fce00078e0202 */
.L_x_1185:
[----:B------:R-:W-:Y:S02]  /*1370*/  ULDC.64 UR6, c[0x0][0x418] ;  /* 0x0001060000067ab9 */ /* 0x000fe40000000a00 */
[----:B------:R-:W-:-:S05]  /*1380*/  IADD3 R10, P0, R2, UR6, RZ ;  /* 0x00000006020a7c10 */ /* 0x000fca000ff1e0ff */
[----:B------:R-:W-:Y:S01]  /*1390*/  IMAD.X R11, RZ, RZ, UR7, P0 ;  /* 0x00000007ff0b7e24 */ /* 0x000fe200080e06ff */
[----:B------:R-:W-:-:S04]  /*13a0*/  ULDC.64 UR6, c[0x0][0x410] ;  /* 0x0001040000067ab9 */ /* 0x000fc80000000a00 */
[----:B------:R-:W2:Y:S01]  /*13b0*/  LDG.E.U16 R10, desc[UR4][R10.64] ;  /* 0x000000040a0a7981 */ /* 0x000ea2000c1e1500 */
[----:B------:R-:W-:Y:S01]  /*13c0*/  IADD3 R6, P1, R7, UR6, RZ ;  /* 0x0000000607067c10 */ /* 0x000fe2000ff3e0ff */
[----:B------:R-:W-:Y:S03]  /*13d0*/  BSSY B1, `(.L_x_1186) ;  /* 0x0000017000017945 */ /* 0x000fe60003800000 */
[----:B------:R-:W-:Y:S02]  /*13e0*/  IADD3.X R7, RZ, UR7, RZ, P1, !PT ;  /* 0x00000007ff077c10 */ /* 0x000fe40008ffe4ff */
[----:B--2---:R-:W-:-:S05]  /*13f0*/  SHF.L.U32 R2, R10, 0x10, RZ ;  /* 0x000000100a027819 */ /* 0x004fca00000006ff */
[----:B------:R-:W-:-:S06]  /*1400*/  FMUL.FTZ R4, R2, R2 ;  /* 0x0000000202047220 */ /* 0x000fcc0000410000 */
[----:B------:R-:W0:Y:S02]  /*1410*/  F2F.BF16.F32 R4, R4 ;  /* 0x0000000400047304 */ /* 0x000e240000202000 */
[----:B0-----:R-:W-:-:S05]  /*1420*/  SHF.L.U32 R2, R4, 0x10, RZ ;  /* 0x0000001004027819 */ /* 0x001fca00000006ff */
[----:B------:R-:W-:-:S06]  /*1430*/  FMUL.FTZ R12, R2, 1 ;  /* 0x3f800000020c7820 */ /* 0x000fcc0000410000 */
[----:B------:R-:W0:Y:S08]  /*1440*/  F2F.F64.F32 R12, R12 ;  /* 0x0000000c000c7310 */ /* 0x000e300000201800 */
[----:B0-----:R-:W0:Y:S01]  /*1450*/  MUFU.RCP64H R3, R13 ;  /* 0x0000000d00037308 */ /* 0x001e220000001800 */
[----:B------:R-:W-:-:S04]  /*1460*/  IADD3 R2, R13, 0x300402, RZ ;  /* 0x003004020d027810 */ /* 0x000fc80007ffe0ff */
[----:B------:R-:W-:Y:S02]  /*1470*/  FSETP.GEU.AND P0, PT, |R2|, 5.8789094863358348022e-39, PT ;  /* 0x004004020200780b */ /* 0x000fe40003f0e200 */
[----:B0-----:R-:W-:-:S08]  /*1480*/  DFMA R8, -R12, R2, 1 ;  /* 0x3ff000000c08742b */ /* 0x001fd00000000102 */
[----:B------:R-:W-:-:S08]  /*1490*/  DFMA R8, R8, R8, R8 ;  /* 0x000000080808722b */ /* 0x000fd00000000008 */
[----:B------:R-:W-:-:S08]  /*14a0*/  DFMA R8, R2, R8, R2 ;  /* 0x000000080208722b */ /* 0x000fd00000000002 */
[----:B------:R-:W-:-:S08]  /*14b0*/  DFMA R10, -R12, R8, 1 ;  /* 0x3ff000000c0a742b */ /* 0x000fd00000000108 */
[----:B------:R-:W-:Y:S01]  /*14c0*/  DFMA R8, R8, R10, R8 ;  /* 0x0000000a0808722b */ /* 0x000fe20000000008 */
[----:B------:R-:W-:Y:S10]  /*14d0*/  @P0 BRA `(.L_x_1187) ;  /* 0x0000000000180947 */ /* 0x000ff40003800000 */
[----:B------:R-:W-:-:S04]  /*14e0*/  LOP3.LUT R2, R13, 0x7fffffff, RZ, 0xc0, !PT ;  /* 0x7fffffff0d027812 */ /* 0x000fc800078ec0ff */
[----:B------:R-:W-:Y:S02]  /*14f0*/  IADD3 R15, R2, -0x100000, RZ ;  /* 0xfff00000020f7810 */ /* 0x000fe40007ffe0ff */
[----:B------:R-:W-:-:S07]  /*1500*/  MOV R2, 0x1520 ;  /* 0x0000152000027802 */ /* 0x000fce0000000f00 */
[----:B------:R-:W-:Y:S05]  /*1510*/  CALL.REL.NOINC `($__internal_2_$__cuda_sm20_dblrcp_rn_slowpath_v3) ;  /* 0x0000004000607944 */ /* 0x000fea0003c00000 */
[----:B------:R-:W-:Y:S01]  /*1520*/  IMAD.MOV.U32 R8, RZ, RZ, R10 ;  /* 0x000000ffff087224 */ /* 0x000fe200078e000a */
[----:B------:R-:W-:-:S07]  /*1530*/  MOV R9, R11 ;  /* 0x0000000b00097202 */ /* 0x000fce0000000f00 */
.L_x_1187:
[----:B------:R-:W-:Y:S05]  /*1540*/  BSYNC B1 ;  /* 0x0000000000017941 */ /* 0x000fea0003800000 */
.L_x_1186:
[----:B------:R-:W-:Y:S01]  /*1550*/  UMOV UR6, 0xf0000000 ;  /* 0xf000000000067882 */ /* 0x000fe20000000000 */
[----:B------:R-:W-:Y:S01]  /*1560*/  UMOV UR7, 0x380fffff ;  /* 0x380fffff00077882 */ /* 0x000fe20000000000 */
[----:B------:R-:W0:Y:S01]  /*1570*/  F2F.F32.F64 R2, R8 ;  /* 0x0000000800027310 */ /* 0x000e220000301000 */
[----:B------:R-:W-:Y:S01]  /*1580*/  DSETP.GEU.AND P0, PT, |R8|, UR6, PT ;  /* 0x0000000608007e2a */ /* 0x000fe2000bf0e200 */
[----:B------:R-:W-:-:S04]  /*1590*/  LEA R0, R5, R0, 0x9 ;  /* 0x0000000005007211 */ /* 0x000fc800078e48ff */
[----:B------:R-:W-:-:S09]  /*15a0*/  IADD3 R3, R0, 0x80, RZ ;  /* 0x0000008000037810 */ /* 0x000fd20007ffe0ff */
[----:B0-----:R-:W-:-:S05]  /*15b0*/  @!P0 FMUL R2, R2, 1.175494350822287508e-38 ;  /* 0x0080000002028820 */ /* 0x001fca0000400000 */
[----:B------:R-:W-:-:S05]  /*15c0*/  F2FP.BF16.F32.PACK_AB R2, RZ, R2 ;  /* 0x00000002ff02723e */ /* 0x000fca00000010ff */
[----:B------:R0:W-:Y:S02]  /*15d0*/  STG.E.U16 desc[UR4][R6.64], R2 ;  /* 0x0000000206007986 */ /* 0x0001e4000c101504 */
.L_x_1184:
[----:B------:R-:W-:Y:S05]  /*15e0*/  BSYNC B0 ;  /* 0x0000000000007941 */ /* 0x000fea0003800000 */
.L_x_1183:
[----:B------:R-:W-:Y:S01]  /*15f0*/  ULDC UR6, c[0x0][0x210] ;  /* 0x0000840000067ab9 */ /* 0x000fe20000000800 */
[----:B------:R-:W-:Y:S01]  /*1600*/  BSSY B0, `(.L_x_1188) ;  /* 0x0000157000007945 */ /* 0x000fe20003800000 */
[----:B------:R-:W-:-:S13]  /*1610*/  ISETP.GE.AND P0, PT, R3, UR6, PT ;  /* 0x0000000603007c0c */ /* 0x000fda000bf06270 */
[----:B------:R-:W-:Y:S05]  /*1620*/  @P0 BRA `(.L_x_1189) ;  /* 0x0000001400500947 */ /* 0x000fea0003800000 */
[----:B------:R-:W1:Y:S01]  /*1630*/  LDC R4, c[0x0][0x218] ;  /* 0x00008600ff047b82 */ /* 0x000e620000000800 */
[----:B------:R-:W-:Y:S01]  /*1640*/  HFMA2.MMA R5, -RZ, RZ, 0, 0 ;  /* 0x00000000ff057435 */ /* 0x000fe200000001ff */
[----:B------:R-:W-:Y:S02]  /*1650*/  MOV R0, RZ ;  /* 0x000000ff00007202 */ /* 0x000fe40000000f00 */
[----:B-1----:R-:W-:-:S13]  /*1660*/  ISETP.NE.AND P0, PT, R4, RZ, PT ;  /* 0x000000ff0400720c */ /* 0x002fda0003f05270 */
[----:B------:R-:W-:Y:S05]  /*1670*/  @!P0 BRA `(.L_x_1190) ;  /* 0x0000001000a48947 */ /* 0x000fea0003800000 */
[----:B0-----:R-:W-:Y:S01]  /*1680*/  IMAD.MOV.U32 R2, RZ, RZ, RZ ;  /* 0x000000ffff027224 */ /* 0x001fe200078e00ff */
        /* <DEDUP_REMOVED lines=285> */
[----:B------:R-:W-:-:S04]  /*2860*/  IMAD.MOV R6, RZ, RZ, -R11 ;  /* 0x000000ffff067224 */ /* 0x000fc800078e0a0b */
[----:B------:R-:W-:-:S03]  /*2870*/  IMAD R6, R6, UR8, R7 ;  /* 0x0000000806067c24 */ /* 0x000fc6000f8e0207 */
        /* <DEDUP_REMOVED lines=9> */
.L_x_1190:
[----:B------:R-:W-:Y:S02]  /*2910*/  ULDC.64 UR6, c[0x0][0x418] ;  /* 0x0001060000067ab9 */ /* 0x000fe40000000a00 */
[----:B------:R-:W-:-:S04]  /*2920*/  IADD3 R10, P0, R0, UR6, RZ ;  /* 0x00000006000a7c10 */ /* 0x000fc8000ff1e0ff */
[----:B------:R-:W-:Y:S01]  /*2930*/  IADD3.X R11, RZ, UR7, RZ, P0, !PT ;  /* 0x00000007ff0b7c10 */ /* 0x000fe200087fe4ff */
[----:B------:R-:W-:-:S04]  /*2940*/  ULDC.64 UR6, c[0x0][0x410] ;  /* 0x0001040000067ab9 */ /* 0x000fc80000000a00 */
[----:B------:R-:W2:Y:S01]  /*2950*/  LDG.E.U16 R10, desc[UR4][R10.64] ;  /* 0x000000040a0a7981 */ /* 0x000ea2000c1e1500 */
[----:B------:R-:W-:Y:S01]  /*2960*/  IADD3 R4, P1, R5, UR6, RZ ;  /* 0x0000000605047c10 */ /* 0x000fe2000ff3e0ff */
[----:B------:R-:W-:Y:S04]  /*2970*/  BSSY B1, `(.L_x_1191) ;  /* 0x0000017000017945 */ /* 0x000fe80003800000 */
[----:B------:R-:W-:Y:S01]  /*2980*/  IMAD.X R5, RZ, RZ, UR7, P1 ;  /* 0x00000007ff057e24 */ /* 0x000fe200088e06ff */
[----:B--2---:R-:W-:-:S05]  /*2990*/  SHF.L.U32 R0, R10, 0x10, RZ ;  /* 0x000000100a007819 */ /* 0x004fca00000006ff */
[----:B------:R-:W-:-:S06]  /*29a0*/  FMUL.FTZ R0, R0, R0 ;  /* 0x0000000000007220 */ /* 0x000fcc0000410000 */
[----:B------:R-:W0:Y:S02]  /*29b0*/  F2F.BF16.F32 R0, R0 ;  /* 0x0000000000007304 */ /* 0x000e240000202000 */
[----:B0-----:R-:W-:-:S05]  /*29c0*/  SHF.L.U32 R2, R0, 0x10, RZ ;  /* 0x0000001000027819 */ /* 0x001fca00000006ff */
[----:B------:R-:W-:-:S04]  /*29d0*/  FMUL.FTZ R2, R2, 1 ;  /* 0x3f80000002027820 */ /* 0x000fc80000410000 */
        /* <DEDUP_REMOVED lines=10> */
[----:B------:R-:W-:Y:S02]  /*2a80*/  LOP3.LUT R0, R13, 0x7fffffff, RZ, 0xc0, !PT ;  /* 0x7fffffff0d007812 */ /* 0x000fe400078ec0ff */
[----:B------:R-:W-:Y:S02]  /*2a90*/  MOV R2, 0x2ac0 ;  /* 0x00002ac000027802 */ /* 0x000fe40000000f00 */
[----:B------:R-:W-:-:S07]  /*2aa0*/  IADD3 R15, R0, -0x100000, RZ ;  /* 0xfff00000000f7810 */ /* 0x000fce0007ffe0ff */
[----:B------:R-:W-:Y:S05]  /*2ab0*/  CALL.REL.NOINC `($__internal_2_$__cuda_sm20_dblrcp_rn_slowpath_v3) ;  /* 0x0000002800f87944 */ /* 0x000fea0003c00000 */
[----:B------:R-:W-:Y:S02]  /*2ac0*/  MOV R8, R10 ;  /* 0x0000000a00087202 */ /* 0x000fe40000000f00 */
[----:B------:R-:W-:-:S07]  /*2ad0*/  MOV R9, R11 ;  /* 0x0000000b00097202 */ /* 0x000fce0000000f00 */
.L_x_1192:
[----:B------:R-:W-:Y:S05]  /*2ae0*/  BSYNC B1 ;  /* 0x0000000000017941 */ /* 0x000fea0003800000 */
.L_x_1191:
[----:B------:R-:W-:Y:S01]  /*2af0*/  UMOV UR6, 0xf0000000 ;  /* 0xf000000000067882 */ /* 0x000fe20000000000 */
[----:B------:R-:W-:Y:S01]  /*2b00*/  UMOV UR7, 0x380fffff ;  /* 0x380fffff00077882 */ /* 0x000fe20000000000 */
[----:B------:R-:W0:Y:S01]  /*2b10*/  F2F.F32.F64 R0, R8 ;  /* 0x0000000800007310 */ /* 0x000e220000301000 */
[----:B------:R-:W-:Y:S01]  /*2b20*/  DSETP.GEU.AND P0, PT, |R8|, UR6, PT ;  /* 0x0000000608007e2a */ /* 0x000fe2000bf0e200 */
[----:B------:R-:W-:-:S13]  /*2b30*/  IADD3 R3, R3, 0x80, RZ ;  /* 0x0000008003037810 */ /* 0x000fda0007ffe0ff */
[----:B0-----:R-:W-:-:S05]  /*2b40*/  @!P0 FMUL R0, R0, 1.175494350822287508e-38 ;  /* 0x0080000000008820 */ /* 0x001fca0000400000 */
[----:B------:R-:W-:-:S05]  /*2b50*/  F2FP.BF16.F32.PACK_AB R0, RZ, R0 ;  /* 0x00000000ff00723e */ /* 0x000fca00000010ff */
[----:B------:R1:W-:Y:S02]  /*2b60*/  STG.E.U16 desc[UR4][R4.64], R0 ;  /* 0x0000000004007986 */ /* 0x0003e4000c101504 */
.L_x_1189:
[----:B------:R-:W-:Y:S05]  /*2b70*/  BSYNC B0 ;  /* 0x0000000000007941 */ /* 0x000fea0003800000 */
.L_x_1188:
[----:B------:R-:W-:Y:S01]  /*2b80*/  ULDC UR6, c[0x0][0x210] ;  /* 0x0000840000067ab9 */ /* 0x000fe20000000800 */
[----:B------:R-:W-:Y:S01]  /*2b90*/  BSSY B0, `(.L_x_1193) ;  /* 0x0000157000007945 */ /* 0x000fe20003800000 */
[----:B------:R-:W-:-:S13]  /*2ba0*/  ISETP.GE.AND P0, PT, R3, UR6, PT ;  /* 0x0000000603007c0c */ /* 0x000fda000bf06270 */
[----:B------:R-:W-:Y:S05]  /*2bb0*/  @P0 BRA `(.L_x_1194) ;  /* 0x0000001400500947 */ /* 0x000fea0003800000 */
[----:B-1----:R-:W1:Y:S01]  /*2bc0*/  LDC R4, c[0x0][0x218] ;  /* 0x00008600ff047b82 */ /* 0x002e620000000800 */
[----:B------:R-:W-:Y:S01]  /*2bd0*/  MOV R0, RZ ;  /* 0x000000ff00007202 */ /* 0x000fe20000000f00 */
[----:B------:R-:W-:Y:S01]  /*2be0*/  IMAD.MOV.U32 R5, RZ, RZ, RZ ;  /* 0x000000ffff057224 */ /* 0x000fe200078e00ff */
[----:B-1----:R-:W-:-:S13]  /*2bf0*/  ISETP.NE.AND P0, PT, R4, RZ, PT ;  /* 0x000000ff0400720c */ /* 0x002fda0003f05270 */
[----:B------:R-:W-:Y:S05]  /*2c00*/  @!P0 BRA `(.L_x_1195) ;  /* 0x0000001000a48947 */ /* 0x000fea0003800000 */
[----:B0-----:R-:W-:Y:S01]  /*2c10*/  HFMA2.MMA R2, -RZ, RZ, 0, 0 ;  /* 0x00000000ff027435 */ /* 0x001fe200000001ff */
        /* <DEDUP_REMOVED lines=283> */
[----:B------:R-:W-:Y:S02]  /*3dd0*/  ULDC.64 UR6, c[0x0][0x400] ;  /* 0x0001000000067ab9 */ /* 0x000fe40000000a00 */
[----:B------:R-:W-:-:S04]  /*3de0*/  IMAD.MOV R6, RZ, RZ, -R11 ;  /* 0x000000ffff067224 */ /* 0x000fc800078e0a0b */
        /* <DEDUP_REMOVED lines=11> */
.L_x_1195:
[----:B------:R-:W-:Y:S02]  /*3ea0*/  ULDC.64 UR6, c[0x0][0x418] ;  /* 0x0001060000067ab9 */ /* 0x000fe40000000a00 */
[----:B------:R-:W-:-:S04]  /*3eb0*/  IADD3 R10, P0, R0, UR6, RZ ;  /* 0x00000006000a7c10 */ /* 0x000fc8000ff1e0ff */
[----:B------:R-:W-:Y:S01]  /*3ec0*/  IADD3.X R11, RZ, UR7, RZ, P0, !PT ;  /* 0x00000007ff0b7c10 */ /* 0x000fe200087fe4ff */
        /* <DEDUP_REMOVED lines=23> */
[----:B------:R-:W-:Y:S05]  /*4040*/  CALL.REL.NOINC `($__internal_2_$__cuda_sm20_dblrcp_rn_slowpath_v3) ;  /* 0x0000001400947944 */ /* 0x000fea0003c00000 */
[----:B------:R-:W-:Y:S02]  /*4050*/  MOV R8, R10 ;  /* 0x0000000a00087202 */ /* 0x000fe40000000f00 */
[----:B------:R-:W-:-:S07]  /*4060*/  MOV R9, R11 ;  /* 0x0000000b00097202 */ /* 0x000fce0000000f00 */
.L_x_1197:
[----:B------:R-:W-:Y:S05]  /*4070*/  BSYNC B1 ;  /* 0x0000000000017941 */ /* 0x000fea0003800000 */
.L_x_1196:
        /* <DEDUP_REMOVED lines=8> */
.L_x_1194:
[----:B------:R-:W-:Y:S05]  /*4100*/  BSYNC B0 ;  /* 0x0000000000007941 */ /* 0x000fea0003800000 */
.L_x_1193:
[----:B------:R-:W-:Y:S02]  /*4110*/  ULDC UR6, c[0x0][0x210] ;  /* 0x0000840000067ab9 */ /* 0x000fe40000000800 */
[----:B------:R-:W-:-:S13]  /*4120*/  ISETP.GE.AND P0, PT, R3, UR6, PT ;  /* 0x0000000603007c0c */ /* 0x000fda000bf06270 */
[----:B------:R-:W-:Y:S05]  /*4130*/  @P0 EXIT ;  /* 0x000000000000094d */ /* 0x000fea0003800000 */
[----:B-12---:R-:W1:Y:S01]  /*4140*/  LDC R4, c[0x0][0x218] ;  /* 0x00008600ff047b82 */ /* 0x006e620000000800 */
[----:B------:R-:W-:Y:S01]  /*4150*/  HFMA2.MMA R5, -RZ, RZ, 0, 0 ;  /* 0x00000000ff057435 */ /* 0x000fe200000001ff */
[----:B------:R-:W-:Y:S02]  /*4160*/  MOV R0, RZ ;  /* 0x000000ff00007202 */ /* 0x000fe40000000f00 */
[----:B-1----:R-:W-:-:S13]  /*4170*/  ISETP.NE.AND P0, PT, R4, RZ, PT ;  /* 0x000000ff0400720c */ /* 0x002fda0003f05270 */
[----:B------:R-:W-:Y:S05]  /*4180*/  @!P0 BRA `(.L_x_1198) ;  /* 0x0000001000a48947 */ /* 0x000fea0003800000 */
[----:B0-----:R-:W-:Y:S01]  /*4190*/  MOV R2, RZ ;  /* 0x000000ff00027202 */ /* 0x001fe20000000f00 */
        /* <DEDUP_REMOVED lines=296> */
.L_x_1198:
        /* <DEDUP_REMOVED lines=24> */
[----:B------:R-:W-:Y:S02]  /*55a0*/  MOV R12, R10 ;  /* 0x0000000a000c7202 */ /* 0x000fe40000000f00 */
[----:B------:R-:W-:Y:S01]  /*55b0*/  MOV R13, R11 ;  /* 0x0000000b000d7202 */ /* 0x000fe20000000f00 */
[----:B------:R-:W-:Y:S01]  /*55c0*/  VIADD R15, R0, 0xfff00000 ;  /* 0xfff00000000f7836 */ /* 0x000fe20000000000 */
[----:B------:R-:W-:-:S07]  /*55d0*/  MOV R2, 0x55f0 ;  /* 0x000055f000027802 */ /* 0x000fce0000000f00 */
[----:B------:R-:W-:Y:S05]  /*55e0*/  CALL.REL.NOINC `($__internal_2_$__cuda_sm20_dblrcp_rn_slowpath_v3) ;  /* 0x00000000002c7944 */ /* 0x000fea0003c00000 */
[----:B------:R-:W-:Y:S02]  /*55f0*/  MOV R6, R10 ;  /* 0x0000000a00067202 */ /* 0x000fe40000000f00 */
[----:B------:R-:W-:-:S07]  /*5600*/  MOV R7, R11 ;  /* 0x0000000b00077202 */ /* 0x000fce0000000f00 */
.L_x_1200:
[----:B------:R-:W-:Y:S05]  /*5610*/  BSYNC B0 ;  /* 0x0000000000007941 */ /* 0x000fea0003800000 */
.L_x_1199:
[----:B------:R-:W-:Y:S01]  /*5620*/  UMOV UR6, 0xf0000000 ;  /* 0xf000000000067882 */ /* 0x000fe20000000000 */
[----:B------:R-:W-:Y:S01]  /*5630*/  UMOV UR7, 0x380fffff ;  /* 0x380fffff00077882 */ /* 0x000fe20000000000 */
[----:B------:R-:W0:Y:S01]  /*5640*/  F2F.F32.F64 R0, R6 ;  /* 0x0000000600007310 */ /* 0x000e220000301000 */
[----:B------:R-:W-:-:S14]  /*5650*/  DSETP.GEU.AND P0, PT, |R6|, UR6, PT ;  /* 0x0000000606007e2a */ /* 0x000fdc000bf0e200 */
[----:B0-----:R-:W-:-:S05]  /*5660*/  @!P0 FMUL R0, R0, 1.175494350822287508e-38 ;  /* 0x0080000000008820 */ /* 0x001fca0000400000 */
[----:B------:R-:W-:-:S05]  /*5670*/  F2FP.BF16.F32.PACK_AB R0, RZ, R0 ;  /* 0x00000000ff00723e */ /* 0x000fca00000010ff */
[----:B------:R-:W-:Y:S01]  /*5680*/  STG.E.U16 desc[UR4][R4.64], R0 ;  /* 0x0000000004007986 */ /* 0x000fe2000c101504 */
[----:B------:R-:W-:Y:S05]  /*5690*/  EXIT ;  /* 0x000000000000794d */ /* 0x000fea0003800000 */
        .weak           $__internal_2_$__cuda_sm20_dblrcp_rn_slowpath_v3
        .type           $__internal_2_$__cuda_sm20_dblrcp_rn_slowpath_v3,@function
        .size           $__internal_2_$__cuda_sm20_dblrcp_rn_slowpath_v3,(.L_x_71437 - $__internal_2_$__cuda_sm20_dblrcp_rn_slowpath_v3)
$__internal_2_$__cuda_sm20_dblrcp_rn_slowpath_v3:
[----:B------:R-:W-:Y:S01]  /*56a0*/  MOV R8, R12 ;  /* 0x0000000c00087202 */ /* 0x000fe20000000f00 */
[----:B------:R-:W-:Y:S01]  /*56b0*/  BSSY B2, `(.L_x_1201) ;  /* 0x0000026000027945 */ /* 0x000fe20003800000 */
[----:B------:R-:W-:-:S06]  /*56c0*/  MOV R9, R13 ;  /* 0x0000000d00097202 */ /* 0x000fcc0000000f00 */
[----:B------:R-:W-:-:S14]  /*56d0*/  DSETP.GTU.AND P0, PT, |R8|, +INF , PT ;  /* 0x7ff000000800742a */ /* 0x000fdc0003f0c200 */
[----:B------:R-:W-:Y:S05]  /*56e0*/  @P0 BRA `(.L_x_1202) ;  /* 0x0000000000800947 */ /* 0x000fea0003800000 */
[----:B------:R-:W-:-:S04]  /*56f0*/  LOP3.LUT R12, R13, 0x7fffffff, RZ, 0xc0, !PT ;  /* 0x7fffffff0d0c7812 */ /* 0x000fc800078ec0ff */
[----:B------:R-:W-:-:S04]  /*5700*/  IADD3 R10, R12, -0x1, RZ ;  /* 0xffffffff0c0a7810 */ /* 0x000fc80007ffe0ff */
[----:B------:R-:W-:-:S13]  /*5710*/  ISETP.GE.U32.AND P0, PT, R10, 0x7fefffff, PT ;  /* 0x7fefffff0a00780c */ /* 0x000fda0003f06070 */
[----:B------:R-:W-:Y:S02]  /*5720*/  @P0 LOP3.LUT R11, R9, 0x7ff00000, RZ, 0x3c, !PT ;  /* 0x7ff00000090b0812 */ /* 0x000fe400078e3cff */
[----:B------:R-:W-:Y:S01]  /*5730*/  @P0 MOV R10, RZ ;  /* 0x000000ff000a0202 */ /* 0x000fe20000000f00 */
[----:B------:R-:W-:Y:S06]  /*5740*/  @P0 BRA `(.L_x_1203) ;  /* 0x0000000000700947 */ /* 0x000fec0003800000 */
[----:B------:R-:W-:-:S13]  /*5750*/  ISETP.GE.U32.AND P0, PT, R12, 0x1000001, PT ;  /* 0x010000010c00780c */ /* 0x000fda0003f06070 */
[----:B------:R-:W-:Y:S05]  /*5760*/  @!P0 BRA `(.L_x_1204) ;  /* 0x0000000000388947 */ /* 0x000fea0003800000 */
[----:B------:R-:W-:Y:S01]  /*5770*/  VIADD R11, R9, 0xc0200000 ;  /* 0xc0200000090b7836 */ /* 0x000fe20000000000 */
[----:B------:R-:W-:Y:S02]  /*5780*/  MOV R10, R8 ;  /* 0x00000008000a7202 */ /* 0x000fe40000000f00 */
[----:B------:R-:W-:Y:S01]  /*5790*/  MOV R12, R15 ;  /* 0x0000000f000c7202 */ /* 0x000fe20000000f00 */
[----:B------:R-:W0:Y:S05]  /*57a0*/  MUFU.RCP64H R13, R11 ;  /* 0x0000000b000d7308 */ /* 0x000e2a0000001800 */
        /* <DEDUP_REMOVED lines=10> */
.L_x_1204:
[----:B------:R-:W-:Y:S01]  /*5850*/  DMUL R8, R8, 8.11296384146066816958e+31 ;  /* 0x4690000008087828 */ /* 0x000fe20000000000 */
[----:B------:R-:W-:-:S05]  /*5860*/  MOV R10, R15 ;  /* 0x0000000f000a7202 */ /* 0x000fca0000000f00 */
        /* <DEDUP_REMOVED lines=8> */
.L_x_1202:
[----:B------:R-:W-:Y:S02]  /*58f0*/  LOP3.LUT R11, R9, 0x80000, RZ, 0xfc, !PT ;  /* 0x00080000090b7812 */ /* 0x000fe400078efcff */
[----:B------:R-:W-:-:S07]  /*5900*/  MOV R10, R8 ;  /* 0x00000008000a7202 */ /* 0x000fce0000000f00 */
.L_x_1203:
[----:B------:R-:W-:Y:S05]  /*5910*/  BSYNC B2 ;  /* 0x0000000000027941 */ /* 0x000fea0003800000 */
.L_x_1201:
[----:B------:R-:W-:Y:S01]  /*5920*/  HFMA2.MMA R9, -RZ, RZ, 0, 0 ;  /* 0x00000000ff097435 */ /* 0x000fe200000001ff */
[----:B------:R-:W-:-:S05]  /*5930*/  MOV R8, R2 ;  /* 0x0000000200087202 */ /* 0x000fca0000000f00 */
[----:B------:R-:W-:Y:S05]  /*5940*/  RET.REL.NODEC R8 `(_ZN2at6native18elementwise_kernelILi128ELi4EZNS0_22gpu_kernel_impl_nocastIZNS0_50_GLOBAL__N__2680c7bb_12_PowKernel_cu_7dd49032_316829pow_tensor_scalar_kernel_implIN3c108BFloat16ES6_EEvRNS_18TensorIteratorBaseET0_EUlS6_E1_EEvS8_RKT_EUliE_EEviT1_) ;  /* 0xffffffa408ac7950 */ /* 0x000fea0003c3ffff */
.L_x_1205:
        /* <DEDUP_REMOVED lines=11> */
.L_x_71437:


//--------------------- .text._ZN2at6native27unrolled_elementwise_kernelIZNS0_50_GLOBAL__N__2680c7bb_12_PowKernel_cu_7dd49032_316829pow_tensor_scalar_kernel_implIN3c108BFloat16ES5_EEvRNS_18TensorIteratorBaseET0_EUlS5_E1_St5arrayIPcLm2EELi4E23TrivialOffsetCalculatorILi1EjESE_NS0_6memory15LoadWithoutCastENSF_16StoreWithoutCastEEEviT_S8_T2_T3_T4_T5_ --------------------------
	.section	.text._ZN2at6native27unrolled_elementwise_kernelIZNS0_50_GLOBAL__N__2680c7bb_12_PowKernel_cu_7dd49032_316829pow_tensor_scalar_kernel_implIN3c108BFloat16ES5_EEvRNS_18TensorIteratorBaseET0_EUlS5_E1_St5arrayIPcLm2EELi4E23TrivialOffsetCalculatorILi1EjESE_NS0_6memory15LoadWithoutCastENSF_16StoreWithoutCastEEEviT_S8_T2_T3_T4_T5_,"ax",@progbits
	.align	128
        .global         _ZN2at6native27unrolled_elementwise_kernelIZNS0_50_GLOBAL__N__2680c7bb_12_PowKernel_cu_7dd49032_316829pow_tensor_scalar_kernel_implIN3c108BFloat16ES5_EEvRNS_18TensorIteratorBaseET0_EUlS5_E1_St5arrayIPcLm2EELi4E23TrivialOffsetCalculatorILi1EjESE_NS0_6memory15LoadWithoutCastENSF_16StoreWithoutCastEEEviT_S8_T2_T3_T4_T5_
        .type           _ZN2at6native27unrolled_elementwise_kernelIZNS0_50_GLOBAL__N__2680c7bb_12_PowKernel_cu_7dd49032_316829pow_tensor_scalar_kernel_implIN3c108BFloat16ES5_EEvRNS_18TensorIteratorBaseET0_EUlS5_E1_St5arrayIPcLm2EELi4E23TrivialOffsetCalculatorILi1EjESE_NS0_6memory15LoadWithoutCastENSF_16StoreWithoutCastEEEviT_S8_T2_T3_T4_T5_,@function
        .size           _ZN2at6native27unrolled_elementwise_kernelIZNS0_50_GLOBAL__N__2680c7bb_12_PowKernel_cu_7dd49032_316829pow_tensor_scalar_kernel_implIN3c108BFloat16ES5_EEvRNS_18TensorIteratorBaseET0_EUlS5_E1_St5arrayIPcLm2EELi4E23TrivialOffsetCalculatorILi1EjESE_NS0_6memory15LoadWithoutCastENSF_16StoreWithoutCastEEEviT_S8_T2_T3_T4_T5_,(.L_x_71438 - _ZN2at6native27unrolled_elementwise_kernelIZNS0_50_GLOBAL__N__2680c7bb_12_PowKernel_cu_7dd49032_316829pow_tensor_scalar_kernel_implIN3c108BFloat16ES5_EEvRNS_18TensorIteratorBaseET0_EUlS5_E1_St5arrayIPcLm2EELi4E23TrivialOffsetCalculatorILi1EjESE_NS0_6memory15LoadWithoutCastENSF_16StoreWithoutCastEEEviT_S8_T2_T3_T4_T5_)
        .other          _ZN2at6native27unrolled_elementwise_kernelIZNS0_50_GLOBAL__N__2680c7bb_12_PowKernel_cu_7dd49032_316829pow_tensor_scalar_kernel_implIN3c108BFloat16ES5_EEvRNS_18TensorIteratorBaseET0_EUlS5_E1_St5arrayIPcLm2EELi4E23TrivialOffsetCalculatorILi1EjESE_NS0_6memory15LoadWithoutCastENSF_16StoreWithoutCastEEEviT_S8_T2_T3_T4_T5_,@"STO_CUDA_ENTRY STV_DEFAULT"
_ZN2at6native27unrolled_elementwise_kernelIZNS0_50_GLOBAL__N__2680c7bb_12_PowKernel_cu_7dd49032_316829pow_tensor_scalar_kernel_implIN3c108BFloat16ES5_EEvRNS_18TensorIteratorBaseET0_EUlS5_E1_St5arrayIPcLm2EELi4E23TrivialOffsetCalculatorILi1EjESE_NS0_6memory15LoadWithoutCastENSF_16StoreWithoutCastEEEviT_S8_T2_T3_T4_T5_:
.text._ZN2at6native27unrolled_elementwise_kernelIZNS0_50_GLOBAL__N__2680c7bb_12_PowKernel_cu_7dd49032_316829pow_tensor_scalar_kernel_implIN3c108BFloat16ES5_EEvRNS_18TensorIteratorBaseET0_EUlS5_E1_St5arrayIPcLm2EELi4E23TrivialOffsetCalculatorILi1EjESE_NS0_6memory15LoadWithoutCastENSF_16StoreWithoutCastEEEviT_S8_T2_T3_T4_T5_:
[----:B------:R-:W-:Y:S01]  /*0000*/  LDC R1, c[0x0][0x28] ;  /* 0x00000a00ff017b82 */ /* 0x000fe20000000800 */
[----:B------:R-:W0:Y:S07]  /*0010*/  S2R R11, SR_CTAID.X ;  /* 0x00000000000b7919 */ /* 0x000e2e0000002500 */
[----:B------:R-:W0:Y:S01]  /*0020*/  LDC R0, c[0x0][0x210] ;  /* 0x00008400ff007b82 */ /* 0x000e220000000800 */
[----:B------:R-:W-:Y:S01]  /*0030*/  PRMT R14, RZ, 0x7610, R14 ;  /* 0x00007610ff0e7816 */ /* 0x000fe2000000000e */
[----:B------:R-:W-:Y:S01]  /*0040*/  ULDC.64 UR4, c[0x0][0x208] ;  /* 0x0000820000047ab9 */ /* 0x000fe20000000a00 */
[----:B------:R-:W1:Y:S01]  /*0050*/  S2R R12, SR_TID.X ;  /* 0x00000000000c7919 */ /* 0x000e620000002100 */
[----:B------:R-:W-:Y:S01]  /*0060*/  PRMT R10, RZ, 0x7610, R10 ;  /* 0x00007610ff0a7816 */ /* 0x000fe2000000000a */
[----:B0-----:R-:W-:-:S02]  /*0070*/  IMAD R13, R11, -0x200, R0 ;  /* 0xfffffe000b0d7824 */ /* 0x001fc400078e0200 */
[----:B-1----:R-:W-:-:S03]  /*0080*/  IMAD.MOV.U32 R0, RZ, RZ, R12 ;  /* 0x000000ffff007224 */ /* 0x002fc600078e000c */
[----:B------:R-:W-:-:S13]  /*0090*/  ISETP.GE.AND P0, PT, R12, R13, PT ;  /* 0x0000000d0c00720c */ /* 0x000fda0003f06270 */
[----:B------:R-:W-:Y:S01]  /*00a0*/  @!P0 VIADD R0, R12, 0x80 ;  /* 0x000000800c008836 */ /* 0x000fe20000000000 */
[----:B------:R-:W0:Y:S01]  /*00b0*/  @!P0 LDC.64 R6, c[0x0][0x228] ;  /* 0x00008a00ff068b82 */ /* 0x000e220000000a00 */
[----:B------:R-:W-:-:S03]  /*00c0*/  @!P0 IMAD R15, R11, 0x200, R12 ;  /* 0x000002000b0f8824 */ /* 0x000fc600078e020c */
[----:B------:R-:W-:-:S13]  /*00d0*/  ISETP.GE.AND P1, PT, R0, R13, PT ;  /* 0x0000000d0000720c */ /* 0x000fda0003f26270 */
[----:B------:R-:W-:Y:S01]  /*00e0*/  @!P1 LEA R17, R11, R0, 0x9 ;  /* 0x000000000b119211 */ /* 0x000fe200078e48ff */
[----:B------:R-:W-:Y:S01]  /*00f0*/  @!P1 VIADD R0, R0, 0x80 ;  /* 0x0000008000009836 */ /* 0x000fe20000000000 */
[----:B------:R-:W1:Y:S04]  /*0100*/  @!P1 LDC.64 R2, c[0x0][0x228] ;  /* 0x00008a00ff029b82 */ /* 0x000e680000000a00 */
[----:B------:R-:W-:Y:S01]  /*0110*/  ISETP.GE.AND P3, PT, R0, R13, PT ;  /* 0x0000000d0000720c */ /* 0x000fe20003f66270 */
[----:B0-----:R-:W-:Y:S01]  /*0120*/  @!P0 IMAD.WIDE.U32 R6, R15, 0x2, R6 ;  /* 0x000000020f068825 */ /* 0x001fe200078e0006 */
[----:B------:R-:W-:-:S06]  /*0130*/  PRMT R15, RZ, 0x7610, R15 ;  /* 0x00007610ff0f7816 */ /* 0x000fcc000000000f */
[----:B------:R0:W5:Y:S05]  /*0140*/  @!P0 LDG.E.U16 R15, desc[UR4][R6.64] ;  /* 0x00000004060f8981 */ /* 0x00016a000c1e1500 */
[----:B------:R-:W-:Y:S01]  /*0150*/  @!P3 IMAD R21, R11, 0x200, R0 ;  /* 0x000002000b15b824 */ /* 0x000fe200078e0200 */
[----:B------:R-:W-:Y:S01]  /*0160*/  @!P3 IADD3 R0, R0, 0x80, RZ ;  /* 0x000000800000b810 */ /* 0x000fe20007ffe0ff */
[----:B------:R-:W2:Y:S03]  /*0170*/  @!P3 LDC.64 R4, c[0x0][0x228] ;  /* 0x00008a00ff04bb82 */ /* 0x000ea60000000a00 */
[----:B------:R-:W-:Y:S01]  /*0180*/  ISETP.GE.AND P2, PT, R0, R13, PT ;  /* 0x0000000d0000720c */ /* 0x000fe20003f46270 */
[----:B-1----:R-:W-:-:S05]  /*0190*/  @!P1 IMAD.WIDE.U32 R2, R17, 0x2, R2 ;  /* 0x0000000211029825 */ /* 0x002fca00078e0002 */
[----:B------:R0:W5:Y:S07]  /*01a0*/  @!P1 LDG.E.U16 R14, desc[UR4][R2.64] ;  /* 0x00000004020e9981 */ /* 0x00016e000c1e1500 */
[----:B------:R-:W1:Y:S01]  /*01b0*/  @!P2 LDC.64 R8, c[0x0][0x228] ;  /* 0x00008a00ff08ab82 */ /* 0x000e620000000a00 */
[--C-:B------:R-:W-:Y:S01]  /*01c0*/  @!P2 IMAD R19, R11, 0x200, R0.reuse ;  /* 0x000002000b13a824 */ /* 0x100fe200078e0200 */
[----:B------:R-:W-:Y:S01]  /*01d0*/  PRMT R0, RZ, 0x7610, R0 ;  /* 0x00007610ff007816 */ /* 0x000fe20000000000 */
[----:B--2---:R-:W-:-:S05]  /*01e0*/  @!P3 IMAD.WIDE.U32 R4, R21, 0x2, R4 ;  /* 0x000000021504b825 */ /* 0x004fca00078e0004 */
[----:B------:R0:W5:Y:S01]  /*01f0*/  @!P3 LDG.E.U16 R10, desc[UR4][R4.64] ;  /* 0x00000004040ab981 */ /* 0x000162000c1e1500 */
[----:B-1----:R-:W-:-:S05]  /*0200*/  @!P2 IMAD.WIDE.U32 R8, R19, 0x2, R8 ;  /* 0x000000021308a825 */ /* 0x002fca00078e0008 */
[----:B------:R0:W5:Y:S01]  /*0210*/  @!P2 LDG.E.U16 R0, desc[UR4][R8.64] ;  /* 0x000000040800a981 */ /* 0x000162000c1e1500 */
[----:B------:R-:W-:Y:S04]  /*0220*/  BSSY B0, `(.L_x_1206) ;  /* 0x000001d000007945 */ /* 0x000fe80003800000 */
[----:B------:R-:W-:Y:S05]  /*0230*/  @P0 BRA `(.L_x_1207) ;  /* 0x00000000006c0947 */ /* 0x000fea0003800000 */
[----:B-----5:R-:W-:Y:S01]  /*0240*/  SHF.L.U32 R15, R15, 0x10, RZ ;  /* 0x000000100f0f7819 */ /* 0x020fe200000006ff */
[----:B------:R-:W-:Y:S04]  /*0250*/  BSSY B1, `(.L_x_1208) ;  /* 0x0000013000017945 */ /* 0x000fe80003800000 */
        /* <DEDUP_REMOVED lines=17> */
[----:B------:R-:W-:Y:S05]  /*0370*/  CALL.REL.NOINC `($__internal_3_$__cuda_sm20_dblrcp_rn_slowpath_v3) ;  /* 0x00000008000c7944 */ /* 0x000fea0003c00000 */
.L_x_1209:
[----:B------:R-:W-:Y:S05]  /*0380*/  BSYNC B1 ;  /* 0x0000000000017941 */ /* 0x000fea0003800000 */
.L_x_1208:
[----:B------:R-:W-:Y:S01]  /*0390*/  UMOV UR6, 0xf0000000 ;  /* 0xf000000000067882 */ /* 0x000fe20000000000 */
[----:B------:R-:W-:Y:S01]  /*03a0*/  UMOV UR7, 0x380fffff ;  /* 0x380fffff00077882 */ /* 0x000fe20000000000 */
[----:B------:R-:W0:Y:S01]  /*03b0*/  F2F.F32.F64 R15, R6 ;  /* 0x00000006000f7310 */ /* 0x000e220000301000 */
[----:B------:R-:W-:-:S14]  /*03c0*/  DSETP.GEU.AND P1, PT, |R6|, UR6, PT ;  /* 0x0000000606007e2a */ /* 0x000fdc000bf2e200 */
[----:B0-----:R-:W-:-:S05]  /*03d0*/  @!P1 FMUL R15, R15, 1.175494350822287508e-38 ;  /* 0x008000000f0f9820 */ /* 0x001fca0000400000 */
[----:B------:R-:W-:-:S07]  /*03e0*/  F2FP.BF16.F32.PACK_AB R15, RZ, R15 ;  /* 0x0000000fff0f723e */ /* 0x000fce00000010ff */
.L_x_1207:
[----:B------:R-:W-:Y:S05]  /*03f0*/  BSYNC B0 ;  /* 0x0000000000007941 */ /* 0x000fea0003800000 */
.L_x_1206:
        /* <DEDUP_REMOVED lines=8> */
[----:B0-----:R-:W-:-:S05]  /*0480*/  SHF.L.U32 R2, R14, 0x10, RZ ;  /* 0x000000100e027819 */ /* 0x001fca00000006ff */
        /* <DEDUP_REMOVED lines=14> */
[----:B------:R-:W-:Y:S05]  /*0570*/  CALL.REL.NOINC `($__internal_3_$__cuda_sm20_dblrcp_rn_slowpath_v3) ;  /* 0x00000004008c7944 */ /* 0x000fea0003c00000 */
.L_x_1213:
[----:B------:R-:W-:Y:S05]  /*0580*/  BSYNC B1 ;  /* 0x0000000000017941 */ /* 0x000fea0003800000 */
.L_x_1212:
[----:B------:R-:W-:Y:S01]  /*0590*/  UMOV UR6, 0xf0000000 ;  /* 0xf000000000067882 */ /* 0x000fe20000000000 */
[----:B------:R-:W-:Y:S01]  /*05a0*/  UMOV UR7, 0x380fffff ;  /* 0x380fffff00077882 */ /* 0x000fe20000000000 */
[----:B------:R-:W0:Y:S01]  /*05b0*/  F2F.F32.F64 R14, R6 ;  /* 0x00000006000e7310 */ /* 0x000e220000301000 */
[----:B------:R-:W-:-:S14]  /*05c0*/  DSETP.GEU.AND P1, PT, |R6|, UR6, PT ;  /* 0x0000000606007e2a */ /* 0x000fdc000bf2e200 */
[----:B0-----:R-:W-:-:S05]  /*05d0*/  @!P1 FMUL R14, R14, 1.175494350822287508e-38 ;  /* 0x008000000e0e9820 */ /* 0x001fca0000400000 */
[----:B------:R-:W-:-:S07]  /*05e0*/  F2FP.BF16.F32.PACK_AB R14, RZ, R14 ;  /* 0x0000000eff0e723e */ /* 0x000fce00000010ff */
.L_x_1211:
[----:B------:R-:W-:Y:S05]  /*05f0*/  BSYNC B0 ;  /* 0x0000000000007941 */ /* 0x000fea0003800000 */
.L_x_1210:
[----:B0-----:R-:W-:Y:S01]  /*0600*/  IADD3 R2, R12, 0x100, RZ ;  /* 0x000001000c027810 */ /* 0x001fe20007ffe0ff */
[----:B------:R-:W-:Y:S03]  /*0610*/  BSSY B0, `(.L_x_1214) ;  /* 0x000001e000007945 */ /* 0x000fe60003800000 */
[----:B------:R-:W-:-:S13]  /*0620*/  ISETP.GE.AND P1, PT, R2, R13, PT ;  /* 0x0000000d0200720c */ /* 0x000fda0003f26270 */
[----:B------:R-:W-:Y:S05]  /*0630*/  @P1 BRA `(.L_x_1215) ;  /* 0x00000000006c1947 */ /* 0x000fea0003800000 */
        /* <DEDUP_REMOVED lines=20> */
.L_x_1217:
[----:B------:R-:W-:Y:S05]  /*0780*/  BSYNC B1 ;  /* 0x0000000000017941 */ /* 0x000fea0003800000 */
.L_x_1216:
[----:B------:R-:W-:Y:S01]  /*0790*/  UMOV UR6, 0xf0000000 ;  /* 0xf000000000067882 */ /* 0x000fe20000000000 */
[----:B------:R-:W-:Y:S01]  /*07a0*/  UMOV UR7, 0x380fffff ;  /* 0x380fffff00077882 */ /* 0x000fe20000000000 */
[----:B------:R-:W0:Y:S01]  /*07b0*/  F2F.F32.F64 R10, R6 ;  /* 0x00000006000a7310 */ /* 0x000e220000301000 */
[----:B------:R-:W-:-:S14]  /*07c0*/  DSETP.GEU.AND P1, PT, |R6|, UR6, PT ;  /* 0x0000000606007e2a */ /* 0x000fdc000bf2e200 */
[----:B0-----:R-:W-:-:S05]  /*07d0*/  @!P1 FMUL R10, R10, 1.175494350822287508e-38 ;  /* 0x008000000a0a9820 */ /* 0x001fca0000400000 */
[----:B------:R-:W-:-:S07]  /*07e0*/  F2FP.BF16.F32.PACK_AB R10, RZ, R10 ;  /* 0x0000000aff0a723e */ /* 0x000fce00000010ff */
.L_x_1215:
[----:B------:R-:W-:Y:S05]  /*07f0*/  BSYNC B0 ;  /* 0x0000000000007941 */ /* 0x000fea0003800000 */
.L_x_1214:
[----:B------:R-:W-:Y:S01]  /*0800*/  VIADD R2, R12, 0x180 ;  /* 0x000001800c027836 */ /* 0x000fe20000000000 */
[----:B------:R-:W-:Y:S04]  /*0810*/  BSSY B0, `(.L_x_1218) ;  /* 0x000001e000007945 */ /* 0x000fe80003800000 */
[----:B------:R-:W-:-:S13]  /*0820*/  ISETP.GE.AND P1, PT, R2, R13, PT ;  /* 0x0000000d0200720c */ /* 0x000fda0003f26270 */
        /* <DEDUP_REMOVED lines=21> */
.L_x_1221:
[----:B------:R-:W-:Y:S05]  /*0980*/  BSYNC B1 ;  /* 0x0000000000017941 */ /* 0x000fea0003800000 */
.L_x_1220:
[----:B------:R-:W-:Y:S01]  /*0990*/  UMOV UR6, 0xf0000000 ;  /* 0xf000000000067882 */ /* 0x000fe20000000000 */
[----:B------:R-:W-:Y:S01]  /*09a0*/  UMOV UR7, 0x380fffff ;  /* 0x380fffff00077882 */ /* 0x000fe20000000000 */
[----:B------:R-:W0:Y:S01]  /*09b0*/  F2F.F32.F64 R0, R6 ;  /* 0x0000000600007310 */ /* 0x000e220000301000 */
[----:B------:R-:W-:-:S14]  /*09c0*/  DSETP.GEU.AND P1, PT, |R6|, UR6, PT ;  /* 0x0000000606007e2a */ /* 0x000fdc000bf2e200 */
[----:B0-----:R-:W-:-:S05]  /*09d0*/  @!P1 FMUL R0, R0, 1.175494350822287508e-38 ;  /* 0x0080000000009820 */ /* 0x001fca0000400000 */
[----:B------:R-:W-:-:S07]  /*09e0*/  F2FP.BF16.F32.PACK_AB R0, RZ, R0 ;  /* 0x00000000ff00723e */ /* 0x000fce00000010ff */
.L_x_1219:
[----:B------:R-:W-:Y:S05]  /*09f0*/  BSYNC B0 ;  /* 0x0000000000007941 */ /* 0x000fea0003800000 */
.L_x_1218:
[----:B------:R-:W0:Y:S01]  /*0a00*/  @!P0 S2R R4, SR_TID.X ;  /* 0x0000000000048919 */ /* 0x000e220000002100 */
[----:B------:R-:W1:Y:S01]  /*0a10*/  @!P0 LDC.64 R2, c[0x0][0x220] ;  /* 0x00008800ff028b82 */ /* 0x000e620000000a00 */
[----:B------:R-:W-:Y:S01]  /*0a20*/  @!P0 IMAD.MOV.U32 R12, RZ, RZ, R16 ;  /* 0x000000ffff0c8224 */ /* 0x000fe200078e0010 */
[----:B------:R-:W-:Y:S04]  /*0a30*/  BSSY B0, `(.L_x_1222) ;  /* 0x0000010000007945 */ /* 0x000fe80003800000 */
[----:B------:R-:W-:Y:S01]  /*0a40*/  ISETP.GE.AND P1, PT, R12, R13, PT ;  /* 0x0000000d0c00720c */ /* 0x000fe20003f26270 */
[----:B0-----:R-:W-:-:S04]  /*0a50*/  @!P0 IMAD R5, R11, 0x200, R4 ;  /* 0x000002000b058824 */ /* 0x001fc800078e0204 */
[----:B-1----:R-:W-:-:S05]  /*0a60*/  @!P0 IMAD.WIDE.U32 R2, R5, 0x2, R2 ;  /* 0x0000000205028825 */ /* 0x002fca00078e0002 */
[----:B-----5:R0:W-:Y:S03]  /*0a70*/  @!P0 STG.E.U16 desc[UR4][R2.64], R15 ;  /* 0x0000000f02008986 */ /* 0x0201e6000c101504 */
[----:B------:R-:W-:Y:S05]  /*0a80*/  @P1 BRA `(.L_x_1223) ;  /* 0x0000000000281947 */ /* 0x000fea0003800000 */
[----:B------:R-:W1:Y:S01]  /*0a90*/  LDC.64 R4, c[0x0][0x220] ;  /* 0x00008800ff047b82 */ /* 0x000e620000000a00 */
[----:B0-----:R-:W-:Y:S01]  /*0aa0*/  LEA R3, R11, R12, 0x9 ;  /* 0x0000000c0b037211 */ /* 0x001fe200078e48ff */
[----:B------:R-:W-:-:S05]  /*0ab0*/  VIADD R12, R12, 0x80 ;  /* 0x000000800c0c7836 */ /* 0x000fca0000000000 */
[----:B------:R-:W-:-:S13]  /*0ac0*/  ISETP.GE.AND P0, PT, R12, R13, PT ;  /* 0x0000000d0c00720c */ /* 0x000fda0003f06270 */
[----:B------:R-:W-:Y:S01]  /*0ad0*/  @!P0 IMAD R7, R11, 0x200, R12 ;  /* 0x000002000b078824 */ /* 0x000fe200078e020c */
[----:B------:R-:W-:Y:S01]  /*0ae0*/  @!P0 IADD3 R12, R12, 0x80, RZ ;  /* 0x000000800c0c8810 */ /* 0x000fe20007ffe0ff */
[----:B-1----:R-:W-:-:S04]  /*0af0*/  IMAD.WIDE.U32 R2, R3, 0x2, R4 ;  /* 0x0000000203027825 */ /* 0x002fc800078e0004 */
[----:B------:R-:W-:Y:S01]  /*0b00*/  @!P0 IMAD.WIDE.U32 R4, R7, 0x2, R4 ;  /* 0x0000000207048825 */ /* 0x000fe200078e0004 */
[----:B------:R1:W-:Y:S04]  /*0b10*/  STG.E.U16 desc[UR4][R2.64], R14 ;  /* 0x0000000e02007986 */ /* 0x0003e8000c101504 */
[----:B------:R1:W-:Y:S02]  /*0b20*/  @!P0 STG.E.U16 desc[UR4][R4.64], R10 ;  /* 0x0000000a04008986 */ /* 0x0003e4000c101504 */
.L_x_1223:
[----:B------:R-:W-:Y:S05]  /*0b30*/  BSYNC B0 ;  /* 0x0000000000007941 */ /* 0x000fea0003800000 */
.L_x_1222:
[----:B------:R-:W-:-:S13]  /*0b40*/  ISETP.GE.AND P0, PT, R12, R13, PT ;  /* 0x0000000d0c00720c */ /* 0x000fda0003f06270 */
[----:B------:R-:W-:Y:S05]  /*0b50*/  @P0 EXIT ;  /* 0x000000000000094d */ /* 0x000fea0003800000 */
[----:B01----:R-:W0:Y:S01]  /*0b60*/  LDC.64 R2, c[0x0][0x220] ;  /* 0x00008800ff027b82 */ /* 0x003e220000000a00 */
[----:B------:R-:W-:-:S04]  /*0b70*/  IMAD R11, R11, 0x200, R12 ;  /* 0x000002000b0b7824 */ /* 0x000fc800078e020c */
[----:B0-----:R-:W-:-:S05]  /*0b80*/  IMAD.WIDE.U32 R2, R11, 0x2, R2 ;  /* 0x000000020b027825 */ /* 0x001fca00078e0002 */
[----:B------:R-:W-:Y:S01]  /*0b90*/  STG.E.U16 desc[UR4][R2.64], R0 ;  /* 0x0000000002007986 */ /* 0x000fe2000c101504 */
[----:B------:R-:W-:Y:S05]  /*0ba0*/  EXIT ;  /* 0x000000000000794d */ /* 0x000fea0003800000 */
        .weak           $__internal_3_$__cuda_sm20_dblrcp_rn_slowpath_v3
        .type           $__internal_3_$__cuda_sm20_dblrcp_rn_slowpath_v3,@function
        .size           $__internal_3_$__cuda_sm20_dblrcp_rn_slowpath_v3,(.L_x_71438 - $__internal_3_$__cuda_sm20_dblrcp_rn_slowpath_v3)
$__internal_3_$__cuda_sm20_dblrcp_rn_slowpath_v3:
[----:B------:R-:W-:Y:S01]  /*0bb0*/  DSETP.GTU.AND P1, PT, |R2|, +INF , PT ;  /* 0x7ff000000200742a */ /* 0x000fe20003f2c200 */
[----:B------:R-:W-:-:S13]  /*0bc0*/  BSSY B2, `(.L_x_1224) ;  /* 0x0000024000027945 */ /* 0x000fda0003800000 */
[----:B------:R-:W-:Y:S05]  /*0bd0*/  @P1 BRA `(.L_x_1225) ;  /* 0x0000000000801947 */ /* 0x000fea0003800000 */
[----:B------:R-:W-:-:S05]  /*0be0*/  LOP3.LUT R5, R3, 0x7fffffff, RZ, 0xc0, !PT ;  /* 0x7fffffff03057812 */ /* 0x000fca00078ec0ff */
[----:B------:R-:W-:-:S05]  /*0bf0*/  VIADD R4, R5, 0xffffffff ;  /* 0xffffffff05047836 */ /* 0x000fca0000000000 */
[----:B------:R-:W-:-:S13]  /*0c00*/  ISETP.GE.U32.AND P1, PT, R4, 0x7fefffff, PT ;  /* 0x7fefffff0400780c */ /* 0x000fda0003f26070 */
[----:B------:R-:W-:Y:S02]  /*0c10*/  @P1 LOP3.LUT R7, R3, 0x7ff00000, RZ, 0x3c, !PT ;  /* 0x7ff0000003071812 */ /* 0x000fe400078e3cff */
[----:B------:R-:W-:Y:S01]  /*0c20*/  @P1 MOV R6, RZ ;  /* 0x000000ff00061202 */ /* 0x000fe20000000f00 */
[----:B------:R-:W-:Y:S06]  /*0c30*/  @P1 BRA `(.L_x_1226) ;  /* 0x0000000000701947 */ /* 0x000fec0003800000 */
[----:B------:R-:W-:-:S13]  /*0c40*/  ISETP.GE.U32.AND P1, PT, R5, 0x1000001, PT ;  /* 0x010000010500780c */ /* 0x000fda0003f26070 */
[----:B------:R-:W-:Y:S05]  /*0c50*/  @!P1 BRA `(.L_x_1227) ;  /* 0x0000000000389947 */ /* 0x000fea0003800000 */
[----:B------:R-:W-:Y:S01]  /*0c60*/  VIADD R5, R3, 0xc0200000 ;  /* 0xc020000003057836 */ /* 0x000fe20000000000 */
[----:B------:R-:W-:Y:S01]  /*0c70*/  MOV R4, R2 ;  /* 0x0000000200047202 */ /* 0x000fe20000000f00 */
        /* <DEDUP_REMOVED lines=12> */
.L_x_1227:
        /* <DEDUP_REMOVED lines=10> */
.L_x_1225:
[----:B------:R-:W-:Y:S01]  /*0de0*/  LOP3.LUT R7, R3, 0x80000, RZ, 0xfc, !PT ;  /* 0x0008000003077812 */ /* 0x000fe200078efcff */
[----:B------:R-:W-:-:S07]  /*0df0*/  IMAD.MOV.U32 R6, RZ, RZ, R2 ;  /* 0x000000ffff067224 */ /* 0x000fce00078e0002 */
.L_x_1226:
[----:B------:R-:W-:Y:S05]  /*0e00*/  BSYNC B2 ;  /* 0x0000000000027941 */ /* 0x000fea0003800000 */
.L_x_1224:
[----:B------:R-:W-:-:S04]  /*0e10*/  MOV R19, 0x0 ;  /* 0x0000000000137802 */ /* 0x000fc80000000f00 */
[----:B------:R-:W-:Y:S05]  /*0e20*/  RET.REL.NODEC R18 `(_ZN2at6native27unrolled_elementwise_kernelIZNS0_50_GLOBAL__N__2680c7bb_12_PowKernel_cu_7dd49032_316829pow_tensor_scalar_kernel_implIN3c108BFloat16ES5_EEvRNS_18TensorIteratorBaseET0_EUlS5_E1_St5arrayIPcLm2EELi4E23TrivialOffsetCalculatorILi1EjESE_NS0_6memory15LoadWithoutCastENSF_16StoreWithoutCastEEEviT_S8_T2_T3_T4_T5_) ;  /* 0xfffffff012747950 */ /* 0x000fea0003c3ffff */
.L_x_1228:
        /* <DEDUP_REMOVED lines=13> */
.L_x_71438:


//--------------------- .text._ZN2at6native29vectorized_elementwise_kernelILi2EZNS0_50_GLOBAL__N__2680c7bb_12_PowKernel_cu_7dd49032_316829pow_tensor_scalar_kernel_implIN3c108BFloat16ES5_EEvRNS_18TensorIteratorBaseET0_EUlS5_E1_St5arrayIPcLm2EEEEviS8_T1_ --------------------------
	.section	.text._ZN2at6native29vectorized_elementwise_kernelILi2EZNS0_50_GLOBAL__N__2680c7bb_12_PowKernel_cu_7dd49032_316829pow_tensor_scalar_kernel_implIN3c108BFloat16ES5_EEvRNS_18TensorIteratorBaseET0_EUlS5_E1_St5arrayIPcLm2EEEEviS8_T1_,"ax",@progbits
	.align	128
        .global         _ZN2at6native29vectorized_elementwise_kernelILi2EZNS0_50_GLOBAL__N__2680c7bb_12_PowKernel_cu_7dd49032_316829pow_tensor_scalar_kernel_implIN3c108BFloat16ES5_EEvRNS_18TensorIteratorBaseET0_EUlS5_E1_St5arrayIPcLm2EEEEviS8_T1_
        .type           _ZN2at6native29vectorized_elementwise_kernelILi2EZNS0_50_GLOBAL__N__2680c7bb_12_PowKernel_cu_7dd49032_316829pow_tensor_scalar_kernel_implIN3c108BFloat16ES5_EEvRNS_18TensorIteratorBaseET0_EUlS5_E1_St5arrayIPcLm2EEEEviS8_T1_,@function
        .size           _ZN2at6native29vectorized_elementwise_kernelILi2EZNS0_50_GLOBAL__N__2680c7bb_12_PowKernel_cu_7dd49032_316829pow_tensor_scalar_kernel_implIN3c108BFloat16ES5_EEvRNS_18TensorIteratorBaseET0_EUlS5_E1_St5arrayIPcLm2EEEEviS8_T1_,(.L_x_71439 - _ZN2at6native29vectorized_elementwise_kernelILi2EZNS0_50_GLOBAL__N__2680c7bb_12_PowKernel_cu_7dd49032_316829pow_tensor_scalar_kernel_implIN3c108BFloat16ES5_EEvRNS_18TensorIteratorBaseET0_EUlS5_E1_St5arrayIPcLm2EEEEviS8_T1_)
        .other          _ZN2at6native29vectorized_elementwise_kernelILi2EZNS0_50_GLOBAL__N__2680c7bb_12_PowKernel_cu_7dd49032_316829pow_tensor_scalar_kernel_implIN3c108BFloat16ES5_EEvRNS_18TensorIteratorBaseET0_EUlS5_E1_St5arrayIPcLm2EEEEviS8_T1_,@"STO_CUDA_ENTRY STV_DEFAULT"
_ZN2at6native29vectorized_elementwise_kernelILi2EZNS0_50_GLOBAL__N__2680c7bb_12_PowKernel_cu_7dd49032_316829pow_tensor_scalar_kernel_implIN3c108BFloat16ES5_EEvRNS_18TensorIteratorBaseET0_EUlS5_E1_St5arrayIPcLm2EEEEviS8_T1_:
.text._ZN2at6native29vectorized_elementwise_kernelILi2EZNS0_50_GLOBAL__N__2680c7bb_12_PowKernel_cu_7dd49032_316829pow_tensor_scalar_kernel_implIN3c108BFloat16ES5_EEvRNS_18TensorIteratorBaseET0_EUlS5_E1_St5arrayIPcLm2EEEEviS8_T1_:
[----:B------:R-:W-:Y:S01]  /*0000*/  LDC R1, c[0x0][0x28] ;  /* 0x00000a00ff017b82 */ /* 0x000fe20000000800 */
[----:B------:R-:W0:Y:S01]  /*0010*/  S2R R9, SR_CTAID.X ;  /* 0x0000000000097919 */ /* 0x000e220000002500 */
[----:B------:R-:W-:Y:S01]  /*0020*/  ULDC UR4, c[0x0][0x210] ;  /* 0x0000840000047ab9 */ /* 0x000fe20000000800 */
[----:B0-----:R-:W-:-:S05]  /*0030*/  IMAD.SHL.U32 R9, R9, 0x400, RZ ;  /* 0x0000040009097824 */ /* 0x001fca00078e00ff */
[----:B------:R-:W-:Y:S01]  /*0040*/  IADD3 R7, -R9, UR4, RZ ;  /* 0x0000000409077c10 */ /* 0x000fe2000fffe1ff */
[----:B------:R-:W-:-:S03]  /*0050*/  ULDC.64 UR4, c[0x0][0x208] ;  /* 0x0000820000047ab9 */ /* 0x000fc60000000a00 */
[----:B------:R-:W-:-:S13]  /*0060*/  ISETP.GE.U32.AND P0, PT, R7, 0x400, PT ;  /* 0x000004000700780c */ /* 0x000fda0003f06070 */
[----:B------:R-:W-:Y:S05]  /*0070*/  @!P0 BRA `(.L_x_1229) ;  /* 0x0000000c00a08947 */ /* 0x000fea0003800000 */
[----:B------:R-:W0:Y:S01]  /*0080*/  S2R R0, SR_TID.X ;  /* 0x0000000000007919 */ /* 0x000e220000002100 */
[----:B------:R-:W1:Y:S02]  /*0090*/  LDC.64 R2, c[0x0][0x228] ;  /* 0x00008a00ff027b82 */ /* 0x000e640000000a00 */
[----:B-1----:R-:W-:-:S04]  /*00a0*/  IMAD.WIDE R2, R9, 0x2, R2 ;  /* 0x0000000209027825 */ /* 0x002fc800078e0202 */
[----:B0-----:R-:W-:-:S05]  /*00b0*/  IMAD.WIDE.U32 R10, R0, 0x4, R2 ;  /* 0x00000004000a7825 */ /* 0x001fca00078e0002 */
[----:B------:R-:W2:Y:S04]  /*00c0*/  LDG.E R6, desc[UR4][R10.64] ;  /* 0x000000040a067981 */ /* 0x000ea8000c1e1900 */
[----:B------:R-:W5:Y:S04]  /*00d0*/  LDG.E R5, desc[UR4][R10.64+0x200] ;  /* 0x000200040a057981 */ /* 0x000f68000c1e1900 */
[----:B------:R-:W5:Y:S04]  /*00e0*/  LDG.E R7, desc[UR4][R10.64+0x400] ;  /* 0x000400040a077981 */ /* 0x000f68000c1e1900 */
[----:B------:R0:W5:Y:S01]  /*00f0*/  LDG.E R2, desc[UR4][R10.64+0x600] ;  /* 0x000600040a027981 */ /* 0x000162000c1e1900 */
[----:B------:R-:W-:Y:S01]  /*0100*/  BSSY B1, `(.L_x_1230) ;  /* 0x0000015000017945 */ /* 0x000fe20003800000 */
[----:B--2---:R-:W-:-:S04]  /*0110*/  IMAD.U32 R3, R6, 0x10000, RZ ;  /* 0x0001000006037824 */ /* 0x004fc800078e00ff */
[----:B------:R-:W-:-:S06]  /*0120*/  FMUL.FTZ R3, R3, R3 ;  /* 0x0000000303037220 */ /* 0x000fcc0000410000 */
[----:B------:R-:W1:Y:S02]  /*0130*/  F2F.BF16.F32 R3, R3 ;  /* 0x0000000300037304 */ /* 0x000e640000202000 */
[----:B-1----:R-:W-:Y:S02]  /*0140*/  SHF.L.U32 R4, R3, 0x10, RZ ;  /* 0x0000001003047819 */ /* 0x002fe400000006ff */
[----:B------:R-:W-:-:S03]  /*0150*/  PRMT R3, R6, 0x7632, R3 ;  /* 0x0000763206037816 */ /* 0x000fc60000000003 */
[----:B------:R-:W-:-:S04]  /*0160*/  FMUL.FTZ R4, R4, 1 ;  /* 0x3f80000004047820 */ /* 0x000fc80000410000 */
[----:B------:R-:W1:Y:S08]  /*0170*/  F2F.F64.F32 R12, R4 ;  /* 0x00000004000c7310 */ /* 0x000e700000201800 */
[----:B-1----:R-:W1:Y:S01]  /*0180*/  MUFU.RCP64H R15, R13 ;  /* 0x0000000d000f7308 */ /* 0x002e620000001800 */
[----:B------:R-:W-:-:S05]  /*0190*/  VIADD R14, R13, 0x300402 ;  /* 0x003004020d0e7836 */ /* 0x000fca0000000000 */
[----:B------:R-:W-:Y:S01]  /*01a0*/  FSETP.GEU.AND P0, PT, |R14|, 5.8789094863358348022e-39, PT ;  /* 0x004004020e00780b */ /* 0x000fe20003f0e200 */
[----:B-1----:R-:W-:-:S08]  /*01b0*/  DFMA R16, -R12, R14, 1 ;  /* 0x3ff000000c10742b */ /* 0x002fd0000000010e */
[----:B------:R-:W-:-:S08]  /*01c0*/  DFMA R16, R16, R16, R16 ;  /* 0x000000101010722b */ /* 0x000fd00000000010 */
[----:B------:R-:W-:-:S08]  /*01d0*/  DFMA R16, R14, R16, R14 ;  /* 0x000000100e10722b */ /* 0x000fd0000000000e */
[----:B0-----:R-:W-:-:S08]  /*01e0*/  DFMA R10, -R12, R16, 1 ;  /* 0x3ff000000c0a742b */ /* 0x001fd00000000110 */
[----:B------:R-:W-:Y:S01]  /*01f0*/  DFMA R14, R16, R10, R16 ;  /* 0x0000000a100e722b */ /* 0x000fe20000000010 */
[----:B------:R-:W-:Y:S10]  /*0200*/  @P0 BRA `(.L_x_1231) ;  /* 0x0000000000100947 */ /* 0x000ff40003800000 */
[----:B------:R-:W-:Y:S02]  /*0210*/  LOP3.LUT R16, R13, 0x7fffffff, RZ, 0xc0, !PT ;  /* 0x7fffffff0d107812 */ /* 0x000fe400078ec0ff */
[----:B------:R-:W-:-:S03]  /*0220*/  MOV R8, 0x250 ;  /* 0x0000025000087802 */ /* 0x000fc60000000f00 */
[----:B------:R-:W-:-:S07]  /*0230*/  VIADD R16, R16, 0xfff00000 ;  /* 0xfff0000010107836 */ /* 0x000fce0000000000 */
[----:B-----5:R-:W-:Y:S05]  /*0240*/  CALL.REL.NOINC `($__internal_4_$__cuda_sm20_dblrcp_rn_slowpath_v3) ;  /* 0x0000002000f87944 */ /* 0x020fea0003c00000 */
.L_x_1231:
[----:B------:R-:W-:Y:S05]  /*0250*/  BSYNC B1 ;  /* 0x0000000000017941 */ /* 0x000fea0003800000 */
.L_x_1230:
[----:B------:R-:W-:Y:S01]  /*0260*/  SHF.L.U32 R3, R3, 0x10, RZ ;  /* 0x0000001003037819 */ /* 0x000fe200000006ff */
[----:B------:R-:W-:Y:S01]  /*0270*/  UMOV UR6, 0xf0000000 ;  /* 0xf000000000067882 */ /* 0x000fe20000000000 */
[----:B------:R-:W-:Y:S01]  /*0280*/  UMOV UR7, 0x380fffff ;  /* 0x380fffff00077882 */ /* 0x000fe20000000000 */
[----:B------:R-:W-:Y:S01]  /*0290*/  BSSY B1, `(.L_x_1232) ;  /* 0x0000016000017945 */ /* 0x000fe20003800000 */
[----:B------:R-:W-:Y:S01]  /*02a0*/  DSETP.GEU.AND P0, PT, |R14|, UR6, PT ;  /* 0x000000060e007e2a */ /* 0x000fe2000bf0e200 */
[----:B------:R-:W-:-:S06]  /*02b0*/  FMUL.FTZ R4, R3, R3 ;  /* 0x0000000303047220 */ /* 0x000fcc0000410000 */
[----:B------:R-:W0:Y:S02]  /*02c0*/  F2F.BF16.F32 R4, R4 ;  /* 0x0000000400047304 */ /* 0x000e240000202000 */
[----:B0-----:R-:W-:-:S04]  /*02d0*/  IMAD.U32 R3, R4, 0x10000, RZ ;  /* 0x0001000004037824 */ /* 0x001fc800078e00ff */
[----:B------:R-:W-:Y:S02]  /*02e0*/  FMUL.FTZ R12, R3, 1 ;  /* 0x3f800000030c7820 */ /* 0x000fe40000410000 */
[----:B------:R-:W0:Y:S08]  /*02f0*/  F2F.F32.F64 R3, R14 ;  /* 0x0000000e00037310 */ /* 0x000e300000301000 */
[----:B------:R-:W1:Y:S01]  /*0300*/  F2F.F64.F32 R12, R12 ;  /* 0x0000000c000c7310 */ /* 0x000e620000201800 */
[----:B0-----:R-:W-:-:S07]  /*0310*/  @!P0 FMUL R3, R3, 1.175494350822287508e-38 ;  /* 0x0080000003038820 */ /* 0x001fce0000400000 */
[----:B-1----:R-:W0:Y:S01]  /*0320*/  MUFU.RCP64H R11, R13 ;  /* 0x0000000d000b7308 */ /* 0x002e220000001800 */
        /* <DEDUP_REMOVED lines=11> */
[----:B-----5:R-:W-:Y:S05]  /*03e0*/  CALL.REL.NOINC `($__internal_4_$__cuda_sm20_dblrcp_rn_slowpath_v3) ;  /* 0x0000002000907944 */ /* 0x020fea0003c00000 */
.L_x_1233:
[----:B------:R-:W-:Y:S05]  /*03f0*/  BSYNC B1 ;  /* 0x0000000000017941 */ /* 0x000fea0003800000 */
.L_x_1232:
[C---:B-----5:R-:W-:Y:S01]  /*0400*/  IMAD.U32 R4, R5.reuse, 0x10000, RZ ;  /* 0x0001000005047824 */ /* 0x060fe200078e00ff */
[----:B------:R-:W-:Y:S01]  /*0410*/  UMOV UR6, 0xf0000000 ;  /* 0xf000000000067882 */ /* 0x000fe20000000000 */
[----:B------:R-:W-:Y:S01]  /*0420*/  UMOV UR7, 0x380fffff ;  /* 0x380fffff00077882 */ /* 0x000fe20000000000 */
[----:B------:R-:W-:Y:S01]  /*0430*/  BSSY B1, `(.L_x_1234) ;  /* 0x0000017000017945 */ /* 0x000fe20003800000 */
[----:B------:R-:W-:Y:S01]  /*0440*/  FMUL.FTZ R6, R4, R4 ;  /* 0x0000000404067220 */ /* 0x000fe20000410000 */
[----:B------:R-:W-:Y:S01]  /*0450*/  DSETP.GEU.AND P0, PT, |R14|, UR6, PT ;  /* 0x000000060e007e2a */ /* 0x000fe2000bf0e200 */
[----:B------:R-:W-:-:S04]  /*0460*/  PRMT R5, R5, 0x7632, R5 ;  /* 0x0000763205057816 */ /* 0x000fc80000000005 */
[----:B------:R-:W0:Y:S02]  /*0470*/  F2F.BF16.F32 R6, R6 ;  /* 0x0000000600067304 */ /* 0x000e240000202000 */
[----:B0-----:R-:W-:-:S04]  /*0480*/  IMAD.U32 R4, R6, 0x10000, RZ ;  /* 0x0001000006047824 */ /* 0x001fc800078e00ff */
[----:B------:R-:W-:Y:S02]  /*0490*/  FMUL.FTZ R12, R4, 1 ;  /* 0x3f800000040c7820 */ /* 0x000fe40000410000 */
[----:B------:R-:W0:Y:S08]  /*04a0*/  F2F.F32.F64 R4, R14 ;  /* 0x0000000e00047310 */ /* 0x000e300000301000 */
[----:B------:R-:W1:Y:S01]  /*04b0*/  F2F.F64.F32 R12, R12 ;  /* 0x0000000c000c7310 */ /* 0x000e620000201800 */
[----:B0-----:R-:W-:-:S07]  /*04c0*/  @!P0 FMUL R4, R4, 1.175494350822287508e-38 ;  /* 0x0080000004048820 */ /* 0x001fce0000400000 */
[----:B-1----:R-:W0:Y:S01]  /*04d0*/  MUFU.RCP64H R11, R13 ;  /* 0x0000000d000b7308 */ /* 0x002e220000001800 */
        /* <DEDUP_REMOVED lines=11> */
[----:B------:R-:W-:Y:S05]  /*0590*/  CALL.REL.NOINC `($__internal_4_$__cuda_sm20_dblrcp_rn_slowpath_v3) ;  /* 0x0000002000247944 */ /* 0x000fea0003c00000 */
.L_x_1235:
[----:B------:R-:W-:Y:S05]  /*05a0*/  BSYNC B1 ;  /* 0x0000000000017941 */ /* 0x000fea0003800000 */
.L_x_1234:
[----:B------:R-:W-:Y:S01]  /*05b0*/  IMAD.U32 R5, R5, 0x10000, RZ ;  /* 0x0001000005057824 */ /* 0x000fe200078e00ff */
[----:B------:R-:W-:Y:S01]  /*05c0*/  UMOV UR6, 0xf0000000 ;  /* 0xf000000000067882 */ /* 0x000fe20000000000 */
[----:B------:R-:W-:Y:S01]  /*05d0*/  UMOV UR7, 0x380fffff ;  /* 0x380fffff00077882 */ /* 0x000fe20000000000 */
[----:B------:R-:W-:Y:S01]  /*05e0*/  BSSY B1, `(.L_x_1236) ;  /* 0x0000016000017945 */ /* 0x000fe20003800000 */
[----:B------:R-:W-:Y:S01]  /*05f0*/  FMUL.FTZ R6, R5, R5 ;  /* 0x0000000505067220 */ /* 0x000fe20000410000 */
[----:B------:R-:W-:-:S05]  /*0600*/  DSETP.GEU.AND P0, PT, |R14|, UR6, PT ;  /* 0x000000060e007e2a */ /* 0x000fca000bf0e200 */
[----:B------:R-:W0:Y:S02]  /*0610*/  F2F.BF16.F32 R6, R6 ;  /* 0x0000000600067304 */ /* 0x000e240000202000 */
[----:B0-----:R-:W-:-:S05]  /*0620*/  SHF.L.U32 R5, R6, 0x10, RZ ;  /* 0x0000001006057819 */ /* 0x001fca00000006ff */
        /* <DEDUP_REMOVED lines=17> */
.L_x_1237:
[----:B------:R-:W-:Y:S05]  /*0740*/  BSYNC B1 ;  /* 0x0000000000017941 */ /* 0x000fea0003800000 */
.L_x_1236:
[C---:B------:R-:W-:Y:S01]  /*0750*/  SHF.L.U32 R6, R7.reuse, 0x10, RZ ;  /* 0x0000001007067819 */ /* 0x040fe200000006ff */
[----:B------:R-:W-:Y:S01]  /*0760*/  UMOV UR6, 0xf0000000 ;  /* 0xf000000000067882 */ /* 0x000fe20000000000 */
[----:B------:R-:W-:Y:S01]  /*0770*/  UMOV UR7, 0x380fffff ;  /* 0x380fffff00077882 */ /* 0x000fe20000000000 */
[----:B------:R-:W-:Y:S01]  /*0780*/  BSSY B1, `(.L_x_1238) ;  /* 0x0000017000017945 */ /* 0x000fe20003800000 */
[----:B------:R-:W-:Y:S01]  /*0790*/  DSETP.GEU.AND P0, PT, |R14|, UR6, PT ;  /* 0x000000060e007e2a */ /* 0x000fe2000bf0e200 */
[----:B------:R-:W-:Y:S01]  /*07a0*/  FMUL.FTZ R8, R6, R6 ;  /* 0x0000000606087220 */ /* 0x000fe20000410000 */
[----:B------:R-:W-:-:S05]  /*07b0*/  PRMT R7, R7, 0x7632, R7 ;  /* 0x0000763207077816 */ /* 0x000fca0000000007 */
        /* <DEDUP_REMOVED lines=18> */
[----:B------:R-:W-:Y:S05]  /*08e0*/  CALL.REL.NOINC `($__internal_4_$__cuda_sm20_dblrcp_rn_slowpath_v3) ;  /* 0x0000001c00507944 */ /* 0x000fea0003c00000 */
.L_x_1239:
[----:B------:R-:W-:Y:S05]  /*08f0*/  BSYNC B1 ;  /* 0x0000000000017941 */ /* 0x000fea0003800000 */
.L_x_1238:
[----:B------:R-:W-:Y:S01]  /*0900*/  IMAD.U32 R7, R7, 0x10000, RZ ;  /* 0x0001000007077824 */ /* 0x000fe200078e00ff */
[----:B------:R-:W-:Y:S01]  /*0910*/  UMOV UR6, 0xf0000000 ;  /* 0xf000000000067882 */ /* 0x000fe20000000000 */
[----:B------:R-:W-:Y:S01]  /*0920*/  UMOV UR7, 0x380fffff ;  /* 0x380fffff00077882 */ /* 0x000fe20000000000 */
[----:B------:R-:W-:Y:S01]  /*0930*/  BSSY B1, `(.L_x_1240) ;  /* 0x0000016000017945 */ /* 0x000fe20003800000 */
[----:B------:R-:W-:Y:S01]  /*0940*/  FMUL.FTZ R8, R7, R7 ;  /* 0x0000000707087220 */ /* 0x000fe20000410000 */
[----:B------:R-:W-:-:S05]  /*0950*/  DSETP.GEU.AND P0, PT, |R14|, UR6, PT ;  /* 0x000000060e007e2a */ /* 0x000fca000bf0e200 */
        /* <DEDUP_REMOVED lines=19> */
.L_x_1241:
[----:B------:R-:W-:Y:S05]  /*0a90*/  BSYNC B1 ;  /* 0x0000000000017941 */ /* 0x000fea0003800000 */
.L_x_1240:
[----:B------:R-:W-:Y:S01]  /*0aa0*/  IMAD.U32 R8, R2, 0x10000, RZ ;  /* 0x0001000002087824 */ /* 0x000fe200078e00ff */
[----:B------:R-:W-:Y:S01]  /*0ab0*/  UMOV UR6, 0xf0000000 ;  /* 0xf000000000067882 */ /* 0x000fe20000000000 */
[----:B------:R-:W-:Y:S01]  /*0ac0*/  UMOV UR7, 0x380fffff ;  /* 0x380fffff00077882 */ /* 0x000fe20000000000 */
[----:B------:R-:W-:Y:S01]  /*0ad0*/  BSSY B1, `(.L_x_1242) ;  /* 0x0000017000017945 */ /* 0x000fe20003800000 */
[----:B------:R-:W-:Y:S01]  /*0ae0*/  FMUL.FTZ R8, R8, R8 ;  /* 0x0000000808087220 */ /* 0x000fe20000410000 */
[----:B------:R-:W-:Y:S01]  /*0af0*/  DSETP.GEU.AND P0, PT, |R14|, UR6, PT ;  /* 0x000000060e007e2a */ /* 0x000fe2000bf0e200 */
[----:B------:R-:W-:-:S04]  /*0b00*/  PRMT R2, R2, 0x7632, R2 ;  /* 0x0000763202027816 */ /* 0x000fc80000000002 */
        /* <DEDUP_REMOVED lines=9> */
[----:B------:R-:W-:Y:S02]  /*0ba0*/  DFMA R18, R16, R10, R16 ;  /* 0x0000000a1012722b */ /* 0x000fe40000000010 */
[----:B------:R0:W1:Y:S06]  /*0bb0*/  F2F.F32.F64 R10, R14 ;  /* 0x0000000e000a7310 */ /* 0x00006c0000301000 */
[----:B------:R-:W-:-:S08]  /*0bc0*/  DFMA R20, -R12, R18, 1 ;  /* 0x3ff000000c14742b */ /* 0x000fd00000000112 */
[----:B0-----:R-:W-:Y:S01]  /*0bd0*/  DFMA R14, R18, R20, R18 ;  /* 0x00000014120e722b */ /* 0x001fe20000000012 */
[----:B-1----:R-:W-:Y:S01]  /*0be0*/  @!P0 FMUL R10, R10, 1.175494350822287508e-38 ;  /* 0x008000000a0a8820 */ /* 0x002fe20000400000 */
[----:B------:R-:W-:Y:S09]  /*0bf0*/  @P1 BRA `(.L_x_1243) ;  /* 0x0000000000101947 */ /* 0x000ff20003800000 */
[----:B------:R-:W-:Y:S02]  /*0c00*/  LOP3.LUT R16, R13, 0x7fffffff, RZ, 0xc0, !PT ;  /* 0x7fffffff0d107812 */ /* 0x000fe400078ec0ff */
[----:B------:R-:W-:-:S03]  /*0c10*/  MOV R8, 0xc40 ;  /* 0x00000c4000087802 */ /* 0x000fc60000000f00 */
[----:B------:R-:W-:-:S07]  /*0c20*/  VIADD R16, R16, 0xfff00000 ;  /* 0xfff0000010107836 */ /* 0x000fce0000000000 */
[----:B------:R-:W-:Y:S05]  /*0c30*/  CALL.REL.NOINC `($__internal_4_$__cuda_sm20_dblrcp_rn_slowpath_v3) ;  /* 0x00000018007c7944 */ /* 0x000fea0003c00000 */
.L_x_1243:
[----:B------:R-:W-:Y:S05]  /*0c40*/  BSYNC B1 ;  /* 0x0000000000017941 */ /* 0x000fea0003800000 */
.L_x_1242:
        /* <DEDUP_REMOVED lines=25> */
.L_x_1245:
[----:B------:R-:W-:Y:S05]  /*0de0*/  BSYNC B1 ;  /* 0x0000000000017941 */ /* 0x000fea0003800000 */
.L_x_1244:
[----:B------:R-:W0:Y:S01]  /*0df0*/  LDC.64 R12, c[0x0][0x220] ;  /* 0x00008800ff0c7b82 */ /* 0x000e220000000a00 */
[----:B------:R-:W-:Y:S01]  /*0e00*/  UMOV UR6, 0xf0000000 ;  /* 0xf000000000067882 */ /* 0x000fe20000000000 */
[----:B------:R-:W-:Y:S01]  /*0e10*/  UMOV UR7, 0x380fffff ;  /* 0x380fffff00077882 */ /* 0x000fe20000000000 */
[----:B------:R-:W1:Y:S01]  /*0e20*/  F2F.F32.F64 R11, R14 ;  /* 0x0000000e000b7310 */ /* 0x000e620000301000 */
[----:B------:R-:W-:Y:S01]  /*0e30*/  DSETP.GEU.AND P0, PT, |R14|, UR6, PT ;  /* 0x000000060e007e2a */ /* 0x000fe2000bf0e200 */
[----:B------:R-:W-:Y:S02]  /*0e40*/  F2FP.BF16.F32.PACK_AB R3, R4, R3 ;  /* 0x000000030403723e */ /* 0x000fe400000010ff */
[----:B------:R-:W-:Y:S02]  /*0e50*/  F2FP.BF16.F32.PACK_AB R5, R6, R5 ;  /* 0x000000050605723e */ /* 0x000fe400000010ff */
[----:B------:R-:W-:-:S09]  /*0e60*/  F2FP.BF16.F32.PACK_AB R7, R10, R7 ;  /* 0x000000070a07723e */ /* 0x000fd200000010ff */
[----:B-1----:R-:W-:-:S05]  /*0e70*/  @!P0 FMUL R11, R11, 1.175494350822287508e-38 ;  /* 0x008000000b0b8820 */ /* 0x002fca0000400000 */
[----:B------:R-:W-:Y:S01]  /*0e80*/  F2FP.BF16.F32.PACK_AB R11, R11, R2 ;  /* 0x000000020b0b723e */ /* 0x000fe200000010ff */
[----:B0-----:R-:W-:-:S04]  /*0e90*/  IMAD.WIDE.U32 R8, R9, 0x2, R12 ;  /* 0x0000000209087825 */ /* 0x001fc800078e000c */
[----:B------:R-:W-:-:S05]  /*0ea0*/  IMAD.WIDE R8, R0, 0x4, R8 ;  /* 0x0000000400087825 */ /* 0x000fca00078e0208 */
[----:B------:R-:W-:Y:S04]  /*0eb0*/  STG.E desc[UR4][R8.64], R3 ;  /* 0x0000000308007986 */ /* 0x000fe8000c101904 */
[----:B------:R-:W-:Y:S04]  /*0ec0*/  STG.E desc[UR4][R8.64+0x200], R5 ;  /* 0x0002000508007986 */ /* 0x000fe8000c101904 */
[----:B------:R-:W-:Y:S04]  /*0ed0*/  STG.E desc[UR4][R8.64+0x400], R7 ;  /* 0x0004000708007986 */ /* 0x000fe8000c101904 */
[----:B------:R-:W-:Y:S01]  /*0ee0*/  STG.E desc[UR4][R8.64+0x600], R11 ;  /* 0x0006000b08007986 */ /* 0x000fe2000c101904 */
[----:B------:R-:W-:Y:S05]  /*0ef0*/  EXIT ;  /* 0x000000000000794d */ /* 0x000fea0003800000 */
.L_x_1229:
[----:B------:R-:W0:Y:S01]  /*0f00*/  S2R R6, SR_TID.X ;  /* 0x0000000000067919 */ /* 0x000e220000002100 */
[----:B------:R-:W-:Y:S02]  /*0f10*/  PRMT R0, RZ, 0x7610, R0 ;  /* 0x00007610ff007816 */ /* 0x000fe40000000000 */
[----:B0-----:R-:W-:Y:S01]  /*0f20*/  ISETP.GE.AND P0, PT, R6, R7, PT ;  /* 0x000000070600720c */ /* 0x001fe20003f06270 */
[----:B------:R-:W-:-:S12]  /*0f30*/  IMAD.MOV.U32 R8, RZ, RZ, R6 ;  /* 0x000000ffff087224 */ /* 0x000fd800078e0006 */
[----:B------:R-:W-:Y:S01]  /*0f40*/  @!P0 VIADD R8, R6, 0x80 ;  /* 0x0000008006088836 */ /* 0x000fe20000000000 */
[----:B------:R-:W0:Y:S04]  /*0f50*/  @!P0 LDC.64 R18, c[0x0][0x228] ;  /* 0x00008a00ff128b82 */ /* 0x000e280000000a00 */
[----:B------:R-:W-:-:S13]  /*0f60*/  ISETP.GE.AND P6, PT, R8, R7, PT ;  /* 0x000000070800720c */ /* 0x000fda0003fc6270 */
[----:B------:R-:W-:Y:S01]  /*0f70*/  @!P6 IADD3 R3, R9, R8, RZ ;  /* 0x000000080903e210 */ /* 0x000fe20007ffe0ff */
[----:B------:R-:W-:Y:S01]  /*0f80*/  @!P6 VIADD R8, R8, 0x80 ;  /* 0x000000800808e836 */ /* 0x000fe20000000000 */
[----:B------:R-:W1:Y:S04]  /*0f90*/  @!P6 LDC.64 R28, c[0x0][0x228] ;  /* 0x00008a00ff1ceb82 */ /* 0x000e680000000a00 */
[----:B------:R-:W-:-:S13]  /*0fa0*/  ISETP.GE.AND P5, PT, R8, R7, PT ;  /* 0x000000070800720c */ /* 0x000fda0003fa6270 */
[----:B------:R-:W-:Y:S01]  /*0fb0*/  @!P5 IMAD.IADD R10, R9, 0x1, R8 ;  /* 0x00000001090ad824 */ /* 0x000fe200078e0208 */
[----:B------:R-:W-:Y:S01]  /*0fc0*/  @!P5 IADD3 R8, R8, 0x80, RZ ;  /* 0x000000800808d810 */ /* 0x000fe20007ffe0ff */
[----:B------:R-:W2:Y:S03]  /*0fd0*/  @!P5 LDC.64 R4, c[0x0][0x228] ;  /* 0x00008a00ff04db82 */ /* 0x000ea60000000a00 */
[----:B------:R-:W-:Y:S01]  /*0fe0*/  ISETP.GE.AND P4, PT, R8, R7, PT ;  /* 0x000000070800720c */ /* 0x000fe20003f86270 */
[----:B-1----:R-:W-:-:S05]  /*0ff0*/  @!P6 IMAD.WIDE.U32 R28, R3, 0x2, R28 ;  /* 0x00000002031ce825 */ /* 0x002fca00078e001c */
[----:B------:R1:W5:Y:S07]  /*1000*/  @!P6 LDG.E.U16 R0, desc[UR4][R28.64] ;  /* 0x000000041c00e981 */ /* 0x00036e000c1e1500 */
[----:B------:R-:W-:Y:S01]  /*1010*/  @!P4 IMAD.IADD R11, R9, 0x1, R8 ;  /* 0x00000001090bc824 */ /* 0x000fe200078e0208 */
[----:B------:R-:W3:Y:S01]  /*1020*/  @!P4 LDC.64 R22, c[0x0][0x228] ;  /* 0x00008a00ff16cb82 */ /* 0x000ee20000000a00 */
[----:B------:R-:W-:-:S05]  /*1030*/  @!P4 VIADD R8, R8, 0x80 ;  /* 0x000000800808c836 */ /* 0x000fca0000000000 */
[----:B------:R-:W-:-:S13]  /*1040*/  ISETP.GE.AND P3, PT, R8, R7, PT ;  /* 0x000000070800720c */ /* 0x000fda0003f66270 */
[----:B------:R-:W-:Y:S01]  /*1050*/  @!P3 IADD3 R27, R9, R8, RZ ;  /* 0x00000008091bb210 */ /* 0x000fe20007ffe0ff */
[----:B------:R-:W-:Y:S01]  /*1060*/  @!P3 VIADD R8, R8, 0x80 ;  /* 0x000000800808b836 */ /* 0x000fe20000000000 */
[----:B------:R-:W4:Y:S04]  /*1070*/  @!P3 LDC.64 R16, c[0x0][0x228] ;  /* 0x00008a00ff10bb82 */ /* 0x000f280000000a00 */
[----:B------:R-:W-:-:S13]  /*1080*/  ISETP.GE.AND P2, PT, R8, R7, PT ;  /* 0x000000070800720c */ /* 0x000fda0003f46270 */
[----:B------:R-:W-:Y:S01]  /*1090*/  @!P2 IMAD.IADD R25, R9, 0x1, R8 ;  /* 0x000000010919a824 */ /* 0x000fe200078e0208 */
[----:B------:R-:W-:Y:S01]  /*10a0*/  @!P2 IADD3 R8, R8, 0x80, RZ ;  /* 0x000000800808a810 */ /* 0x000fe20007ffe0ff */
[----:B------:R-:W0:Y:S03]  /*10b0*/  @!P2 LDC.64 R14, c[0x0][0x228] ;  /* 0x00008a00ff0eab82 */ /* 0x000e260000000a00 */
[----:B------:R-:W-:-:S13]  /*10c0*/  ISETP.GE.AND P1, PT, R8, R7, PT ;  /* 0x000000070800720c */ /* 0x000fda0003f26270 */
[----:B------:R-:W-:Y:S01]  /*10d0*/  @!P1 IMAD.IADD R21, R9, 0x1, R8 ;  /* 0x0000000109159824 */ /* 0x000fe200078e0208 */
[----:B------:R-:W4:Y:S01]  /*10e0*/  @!P1 LDC.64 R12, c[0x0][0x228] ;  /* 0x00008a00ff0c9b82 */ /* 0x000f220000000a00 */
[----:B------:R-:W-:-:S05]  /*10f0*/  @!P1 VIADD R8, R8, 0x80 ;  /* 0x0000008008089836 */ /* 0x000fca0000000000 */
[----:B------:R-:W-:-:S13]  /*1100*/  ISETP.GE.AND P6, PT, R8, R7, PT ;  /* 0x000000070800720c */ /* 0x000fda0003fc6270 */
[----:B------:R-:W0:Y:S01]  /*1110*/  @!P6 LDC.64 R2, c[0x0][0x228] ;  /* 0x00008a00ff02eb82 */ /* 0x000e220000000a00 */
[----:B---3--:R-:W-:Y:S01]  /*1120*/  @!P4 IMAD.WIDE.U32 R22, R11, 0x2, R22 ;  /* 0x000000020b16c825 */ /* 0x008fe200078e0016 */
[----:B------:R-:W-:Y:S02]  /*1130*/  PRMT R11, RZ, 0x7610, R11 ;  /* 0x00007610ff0b7816 */ /* 0x000fe4000000000b */
[----:B------:R-:W-:Y:S01]  /*1140*/  @!P6 IADD3 R8, R9, R8, RZ ;  /* 0x000000080908e210 */ /* 0x000fe20007ffe0ff */
[----:B--2---:R-:W-:Y:S01]  /*1150*/  @!P5 IMAD.WIDE.U32 R4, R10, 0x2, R4 ;  /* 0x000000020a04d825 */ /* 0x004fe200078e0004 */
[----:B------:R-:W-:-:S03]  /*1160*/  PRMT R20, RZ, 0x7610, R20 ;  /* 0x00007610ff147816 */ /* 0x000fc60000000014 */
[----:B-1----:R-:W-:Y:S01]  /*1170*/  @!P0 IMAD.IADD R29, R9, 0x1, R6 ;  /* 0x00000001091d8824 */ /* 0x002fe200078e0206 */
[----:B------:R1:W5:Y:S01]  /*1180*/  @!P5 LDG.E.U16 R11, desc[UR4][R4.64] ;  /* 0x00000004040bd981 */ /* 0x000362000c1e1500 */
[----:B----4-:R-:W-:Y:S01]  /*1190*/  @!P1 IMAD.WIDE.U32 R12, R21, 0x2, R12 ;  /* 0x00000002150c9825 */ /* 0x010fe200078e000c */
[----:B------:R-:W-:Y:S02]  /*11a0*/  PRMT R21, RZ, 0x7610, R21 ;  /* 0x00007610ff157816 */ /* 0x000fe40000000015 */
[----:B------:R-:W-:Y:S01]  /*11b0*/  PRMT R10, RZ, 0x7610, R10 ;  /* 0x00007610ff0a7816 */ /* 0x000fe2000000000a */
[----:B------:R-:W-:Y:S01]  /*11c0*/  @!P3 IMAD.WIDE.U32 R16, R27, 0x2, R16 ;  /* 0x000000021b10b825 */ /* 0x000fe200078e0010 */
[----:B------:R2:W5:Y:S03]  /*11d0*/  @!P4 LDG.E.U16 R20, desc[UR4][R22.64] ;  /* 0x000000041614c981 */ /* 0x000566000c1e1500 */
[----:B0-----:R-:W-:Y:S01]  /*11e0*/  @!P2 IMAD.WIDE.U32 R14, R25, 0x2, R14 ;  /* 0x00000002190ea825 */ /* 0x001fe200078e000e */
[----:B-1----:R-:W-:Y:S01]  /*11f0*/  PRMT R5, RZ, 0x7610, R5 ;  /* 0x00007610ff057816 */ /* 0x002fe20000000005 */
[----:B------:R2:W5:Y:S01]  /*1200*/  @!P3 LDG.E.U16 R21, desc[UR4][R16.64] ;  /* 0x000000041015b981 */ /* 0x000562000c1e1500 */
[----:B------:R-:W-:Y:S01]  /*1210*/  PRMT R4, RZ, 0x7610, R4 ;  /* 0x00007610ff047816 */ /* 0x000fe20000000004 */
[----:B------:R-:W-:Y:S01]  /*1220*/  @!P6 IMAD.WIDE.U32 R2, R8, 0x2, R2 ;  /* 0x000000020802e825 */ /* 0x000fe200078e0002 */
[----:B------:R-:W-:Y:S01]  /*1230*/  PRMT R8, RZ, 0x7610, R8 ;  /* 0x00007610ff087816 */ /* 0x000fe20000000008 */
[----:B------:R2:W5:Y:S02]  /*1240*/  @!P2 LDG.E.U16 R10, desc[UR4][R14.64] ;  /* 0x000000040e0aa981 */ /* 0x000564000c1e1500 */
[----:B------:R-:W-:-:S02]  /*1250*/  @!P0 IMAD.WIDE.U32 R18, R29, 0x2, R18 ;  /* 0x000000021d128825 */ /* 0x000fc400078e0012 */
[----:B------:R2:W5:Y:S04]  /*1260*/  @!P1 LDG.E.U16 R5, desc[UR4][R12.64] ;  /* 0x000000040c059981 */ /* 0x000568000c1e1500 */
[----:B------:R2:W5:Y:S04]  /*1270*/  @!P6 LDG.E.U16 R4, desc[UR4][R2.64] ;  /* 0x000000040204e981 */ /* 0x000568000c1e1500 */
[----:B------:R2:W5:Y:S01]  /*1280*/  @!P0 LDG.E.U16 R8, desc[UR4][R18.64] ;  /* 0x0000000412088981 */ /* 0x000562000c1e1500 */
[----:B------:R-:W-:Y:S04]  /*1290*/  BSSY B1, `(.L_x_1246) ;  /* 0x000001d000017945 */ /* 0x000fe80003800000 */
[----:B------:R-:W-:Y:S05]  /*12a0*/  @P0 BRA `(.L_x_1247) ;  /* 0x00000000006c0947 */ /* 0x000fea0003800000 */
[----:B-----5:R-:W-:Y:S01]  /*12b0*/  IMAD.U32 R8, R8, 0x10000, RZ ;  /* 0x0001000008087824 */ /* 0x020fe200078e00ff */
[----:B------:R-:W-:Y:S03]  /*12c0*/  BSSY B2, `(.L_x_1248) ;  /* 0x0000013000027945 */ /* 0x000fe60003800000 */
[----:B------:R-:W-:-:S06]  /*12d0*/  FMUL.FTZ R8, R8, R8 ;  /* 0x0000000808087220 */ /* 0x000fcc0000410000 */
[----:B------:R-:W2:Y:S02]  /*12e0*/  F2F.BF16.F32 R8, R8 ;  /* 0x0000000800087304 */ /* 0x000ea40000202000 */
[----:B--2---:R-:W-:-:S05]  /*12f0*/  SHF.L.U32 R2, R8, 0x10, RZ ;  /* 0x0000001008027819 */ /* 0x004fca00000006ff */
        /* <DEDUP_REMOVED lines=15> */
.L_x_1249:
[----:B------:R-:W-:Y:S05]  /*13f0*/  BSYNC B2 ;  /* 0x0000000000027941 */ /* 0x000fea0003800000 */
.L_x_1248:
[----:B------:R-:W-:Y:S01]  /*1400*/  UMOV UR6, 0xf0000000 ;  /* 0xf000000000067882 */ /* 0x000fe20000000000 */
[----:B------:R-:W-:Y:S01]  /*1410*/  UMOV UR7, 0x380fffff ;  /* 0x380fffff00077882 */ /* 0x000fe20000000000 */
[----:B------:R-:W0:Y:S01]  /*1420*/  F2F.F32.F64 R3, R14 ;  /* 0x0000000e00037310 */ /* 0x000e220000301000 */
[----:B------:R-:W-:-:S14]  /*1430*/  DSETP.GEU.AND P1, PT, |R14|, UR6, PT ;  /* 0x000000060e007e2a */ /* 0x000fdc000bf2e200 */
[----:B0-----:R-:W-:-:S05]  /*1440*/  @!P1 FMUL R3, R3, 1.175494350822287508e-38 ;  /* 0x0080000003039820 */ /* 0x001fca0000400000 */
[----:B------:R-:W-:-:S07]  /*1450*/  F2FP.BF16.F32.PACK_AB R3, RZ, R3 ;  /* 0x00000003ff03723e */ /* 0x000fce00000010ff */
.L_x_1247:
[----:B------:R-:W-:Y:S05]  /*1460*/  BSYNC B1 ;  /* 0x0000000000017941 */ /* 0x000fea0003800000 */
.L_x_1246:
[----:B--2---:R-:W-:Y:S01]  /*1470*/  IADD3 R2, R6, 0x80, RZ ;  /* 0x0000008006027810 */ /* 0x004fe20007ffe0ff */
        /* <DEDUP_REMOVED lines=23> */
.L_x_1253:
[----:B------:R-:W-:Y:S05]  /*15f0*/  BSYNC B2 ;  /* 0x0000000000027941 */ /* 0x000fea0003800000 */
.L_x_1252:
[----:B------:R-:W-:Y:S01]  /*1600*/  UMOV UR6, 0xf0000000 ;  /* 0xf000000000067882 */ /* 0x000fe20000000000 */
[----:B------:R-:W-:Y:S01]  /*1610*/  UMOV UR7, 0x380fffff ;  /* 0x380fffff00077882 */ /* 0x000fe20000000000 */
[----:B------:R-:W0:Y:S01]  /*1620*/  F2F.F32.F64 R0, R14 ;  /* 0x0000000e00007310 */ /* 0x000e220000301000 */
[----:B------:R-:W-:-:S14]  /*1630*/  DSETP.GEU.AND P1, PT, |R14|, UR6, PT ;  /* 0x000000060e007e2a */ /* 0x000fdc000bf2e200 */
[----:B0-----:R-:W-:-:S05]  /*1640*/  @!P1 FMUL R0, R0, 1.175494350822287508e-38 ;  /* 0x0080000000009820 */ /* 0x001fca0000400000 */
[----:B------:R-:W-:-:S07]  /*1650*/  F2FP.BF16.F32.PACK_AB R0, RZ, R0 ;  /* 0x00000000ff00723e */ /* 0x000fce00000010ff */
.L_x_1251:
[----:B------:R-:W-:Y:S05]  /*1660*/  BSYNC B1 ;  /* 0x0000000000017941 */ /* 0x000fea0003800000 */
.L_x_1250:
[----:B-----5:R-:W-:Y:S01]  /*1670*/  VIADD R8, R6, 0x100 ;  /* 0x0000010006087836 */ /* 0x020fe20000000000 */
[----:B------:R-:W-:Y:S04]  /*1680*/  BSSY B1, `(.L_x_1254) ;  /* 0x000001e000017945 */ /* 0x000fe80003800000 */
[----:B------:R-:W-:-:S13]  /*1690*/  ISETP.GE.AND P1, PT, R8, R7, PT ;  /* 0x000000070800720c */ /* 0x000fda0003f26270 */
[----:B------:R-:W-:Y:S05]  /*16a0*/  @P1 BRA `(.L_x_1255) ;  /* 0x00000000006c1947 */ /* 0x000fea0003800000 */
[----:B------:R-:W-:Y:S01]  /*16b0*/  SHF.L.U32 R11, R11, 0x10, RZ ;  /* 0x000000100b0b7819 */ /* 0x000fe200000006ff */
[----:B------:R-:W-:Y:S04]  /*16c0*/  BSSY B2, `(.L_x_1256) ;  /* 0x0000013000027945 */ /* 0x000fe80003800000 */
[----:B------:R-:W-:-:S06]  /*16d0*/  FMUL.FTZ R11, R11, R11 ;  /* 0x0000000b0b0b7220 */ /* 0x000fcc0000410000 */
[----:B------:R-:W0:Y:S02]  /*16e0*/  F2F.BF16.F32 R11, R11 ;  /* 0x0000000b000b7304 */ /* 0x000e240000202000 */
[----:B0-----:R-:W-:-:S04]  /*16f0*/  IMAD.U32 R8, R11, 0x10000, RZ ;  /* 0x000100000b087824 */ /* 0x001fc800078e00ff */
[----:B------:R-:W-:-:S04]  /*1700*/  FMUL.FTZ R8, R8, 1 ;  /* 0x3f80000008087820 */ /* 0x000fc80000410000 */
        /* <DEDUP_REMOVED lines=14> */
.L_x_1257:
[----:B------:R-:W-:Y:S05]  /*17f0*/  BSYNC B2 ;  /* 0x0000000000027941 */ /* 0x000fea0003800000 */
.L_x_1256:
[----:B------:R-:W-:Y:S01]  /*1800*/  UMOV UR6, 0xf0000000 ;  /* 0xf000000000067882 */ /* 0x000fe20000000000 */
[----:B------:R-:W-:Y:S01]  /*1810*/  UMOV UR7, 0x380fffff ;  /* 0x380fffff00077882 */ /* 0x000fe20000000000 */
[----:B------:R-:W0:Y:S01]  /*1820*/  F2F.F32.F64 R11, R14 ;  /* 0x0000000e000b7310 */ /* 0x000e220000301000 */
[----:B------:R-:W-:-:S14]  /*1830*/  DSETP.GEU.AND P1, PT, |R14|, UR6, PT ;  /* 0x000000060e007e2a */ /* 0x000fdc000bf2e200 */
[----:B0-----:R-:W-:-:S05]  /*1840*/  @!P1 FMUL R11, R11, 1.175494350822287508e-38 ;  /* 0x008000000b0b9820 */ /* 0x001fca0000400000 */
[----:B------:R-:W-:-:S07]  /*1850*/  F2FP.BF16.F32.PACK_AB R11, RZ, R11 ;  /* 0x0000000bff0b723e */ /* 0x000fce00000010ff */
.L_x_1255:
[----:B------:R-:W-:Y:S05]  /*1860*/  BSYNC B1 ;  /* 0x0000000000017941 */ /* 0x000fea0003800000 */
.L_x_1254:
[----:B------:R-:W-:Y:S01]  /*1870*/  VIADD R8, R6, 0x180 ;  /* 0x0000018006087836 */ /* 0x000fe20000000000 */
[----:B------:R-:W-:Y:S04]  /*1880*/  BSSY B1, `(.L_x_1258) ;  /* 0x000001e000017945 */ /* 0x000fe80003800000 */
[----:B------:R-:W-:-:S13]  /*1890*/  ISETP.GE.AND P1, PT, R8, R7, PT ;  /* 0x000000070800720c */ /* 0x000fda0003f26270 */
[----:B------:R-:W-:Y:S05]  /*18a0*/  @P1 BRA `(.L_x_1259) ;  /* 0x00000000006c1947 */ /* 0x000fea0003800000 */
[----:B------:R-:W-:Y:S01]  /*18b0*/  IMAD.U32 R20, R20, 0x10000, RZ ;  /* 0x0001000014147824 */ /* 0x000fe200078e00ff */
[----:B------:R-:W-:Y:S03]  /*18c0*/  BSSY B2, `(.L_x_1260) ;  /* 0x0000013000027945 */ /* 0x000fe60003800000 */
[----:B------:R-:W-:-:S06]  /*18d0*/  FMUL.FTZ R20, R20, R20 ;  /* 0x0000001414147220 */ /* 0x000fcc0000410000 */
[----:B------:R-:W0:Y:S02]  /*18e0*/  F2F.BF16.F32 R20, R20 ;  /* 0x0000001400147304 */ /* 0x000e240000202000 */
[----:B0-----:R-:W-:-:S05]  /*18f0*/  SHF.L.U32 R8, R20, 0x10, RZ ;  /* 0x0000001014087819 */ /* 0x001fca00000006ff */
        /* <DEDUP_REMOVED lines=15> */
.L_x_1261:
[----:B------:R-:W-:Y:S05]  /*19f0*/  BSYNC B2 ;  /* 0x0000000000027941 */ /* 0x000fea0003800000 */
.L_x_1260:
[----:B------:R-:W-:Y:S01]  /*1a00*/  UMOV UR6, 0xf0000000 ;  /* 0xf000000000067882 */ /* 0x000fe20000000000 */
[----:B------:R-:W-:Y:S01]  /*1a10*/  UMOV UR7, 0x380fffff ;  /* 0x380fffff00077882 */ /* 0x000fe20000000000 */
[----:B------:R-:W0:Y:S01]  /*1a20*/  F2F.F32.F64 R20, R14 ;  /* 0x0000000e00147310 */ /* 0x000e220000301000 */
[----:B------:R-:W-:-:S14]  /*1a30*/  DSETP.GEU.AND P1, PT, |R14|, UR6, PT ;  /* 0x000000060e007e2a */ /* 0x000fdc000bf2e200 */
[----:B0-----:R-:W-:-:S05]  /*1a40*/  @!P1 FMUL R20, R20, 1.175494350822287508e-38 ;  /* 0x0080000014149820 */ /* 0x001fca0000400000 */
[----:B------:R-:W-:-:S07]  /*1a50*/  F2FP.BF16.F32.PACK_AB R20, RZ, R20 ;  /* 0x00000014ff14723e */ /* 0x000fce00000010ff */
.L_x_1259:
[----:B------:R-:W-:Y:S05]  /*1a60*/  BSYNC B1 ;  /* 0x0000000000017941 */ /* 0x000fea0003800000 */
.L_x_1258:
[----:B------:R-:W-:Y:S01]  /*1a70*/  IADD3 R8, R6, 0x200, RZ ;  /* 0x0000020006087810 */ /* 0x000fe20007ffe0ff */
[----:B------:R-:W-:Y:S03]  /*1a80*/  BSSY B1, `(.L_x_1262) ;  /* 0x000001e000017945 */ /* 0x000fe60003800000 */
[----:B------:R-:W-:-:S13]  /*1a90*/  ISETP.GE.AND P1, PT, R8, R7, PT ;  /* 0x000000070800720c */ /* 0x000fda0003f26270 */
[----:B------:R-:W-:Y:S05]  /*1aa0*/  @P1 BRA `(.L_x_1263) ;  /* 0x00000000006c1947 */ /* 0x000fea0003800000 */
[----:B------:R-:W-:Y:S01]  /*1ab0*/  IMAD.U32 R21, R21, 0x10000, RZ ;  /* 0x0001000015157824 */ /* 0x000fe200078e00ff */
        /* <DEDUP_REMOVED lines=19> */
.L_x_1265:
[----:B------:R-:W-:Y:S05]  /*1bf0*/  BSYNC B2 ;  /* 0x0000000000027941 */ /* 0x000fea0003800000 */
.L_x_1264:
[----:B------:R-:W-:Y:S01]  /*1c00*/  UMOV UR6, 0xf0000000 ;  /* 0xf000000000067882 */ /* 0x000fe20000000000 */
[----:B------:R-:W-:Y:S01]  /*1c10*/  UMOV UR7, 0x380fffff ;  /* 0x380fffff00077882 */ /* 0x000fe20000000000 */
[----:B------:R-:W0:Y:S01]  /*1c20*/  F2F.F32.F64 R21, R14 ;  /* 0x0000000e00157310 */ /* 0x000e220000301000 */
[----:B------:R-:W-:-:S14]  /*1c30*/  DSETP.GEU.AND P1, PT, |R14|, UR6, PT ;  /* 0x000000060e007e2a */ /* 0x000fdc000bf2e200 */
[----:B0-----:R-:W-:-:S05]  /*1c40*/  @!P1 FMUL R21, R21, 1.175494350822287508e-38 ;  /* 0x0080000015159820 */ /* 0x001fca0000400000 */
[----:B------:R-:W-:-:S07]  /*1c50*/  F2FP.BF16.F32.PACK_AB R21, RZ, R21 ;  /* 0x00000015ff15723e */ /* 0x000fce00000010ff */
.L_x_1263:
[----:B------:R-:W-:Y:S05]  /*1c60*/  BSYNC B1 ;  /* 0x0000000000017941 */ /* 0x000fea0003800000 */
.L_x_1262:
[----:B------:R-:W-:Y:S01]  /*1c70*/  VIADD R8, R6, 0x280 ;  /* 0x0000028006087836 */ /* 0x000fe20000000000 */
        /* <DEDUP_REMOVED lines=23> */
.L_x_1269:
[----:B------:R-:W-:Y:S05]  /*1df0*/  BSYNC B2 ;  /* 0x0000000000027941 */ /* 0x000fea0003800000 */
.L_x_1268:
[----:B------:R-:W-:Y:S01]  /*1e00*/  UMOV UR6, 0xf0000000 ;  /* 0xf000000000067882 */ /* 0x000fe20000000000 */
[----:B------:R-:W-:Y:S01]  /*1e10*/  UMOV UR7, 0x380fffff ;  /* 0x380fffff00077882 */ /* 0x000fe20000000000 */
[----:B------:R-:W0:Y:S01]  /*1e20*/  F2F.F32.F64 R10, R14 ;  /* 0x0000000e000a7310 */ /* 0x000e220000301000 */
[----:B------:R-:W-:-:S14]  /*1e30*/  DSETP.GEU.AND P1, PT, |R14|, UR6, PT ;  /* 0x000000060e007e2a */ /* 0x000fdc000bf2e200 */
[----:B0-----:R-:W-:-:S05]  /*1e40*/  @!P1 FMUL R10, R10, 1.175494350822287508e-38 ;  /* 0x008000000a0a9820 */ /* 0x001fca0000400000 */
[----:B------:R-:W-:-:S07]  /*1e50*/  F2FP.BF16.F32.PACK_AB R10, RZ, R10 ;  /* 0x0000000aff0a723e */ /* 0x000fce00000010ff */
.L_x_1267:
[----:B------:R-:W-:Y:S05]  /*1e60*/  BSYNC B1 ;  /* 0x0000000000017941 */ /* 0x000fea0003800000 */
.L_x_1266:
        /* <DEDUP_REMOVED lines=24> */
.L_x_1273:
[----:B------:R-:W-:Y:S05]  /*1ff0*/  BSYNC B2 ;  /* 0x0000000000027941 */ /* 0x000fea0003800000 */
.L_x_1272:
[----:B------:R-:W-:Y:S01]  /*2000*/  UMOV UR6, 0xf0000000 ;  /* 0xf000000000067882 */ /* 0x000fe20000000000 */
[----:B------:R-:W-:Y:S01]  /*2010*/  UMOV UR7, 0x380fffff ;  /* 0x380fffff00077882 */ /* 0x000fe20000000000 */
[----:B------:R-:W0:Y:S01]  /*2020*/  F2F.F32.F64 R5, R14 ;  /* 0x0000000e00057310 */ /* 0x000e220000301000 */
[----:B------:R-:W-:-:S14]  /*2030*/  DSETP.GEU.AND P1, PT, |R14|, UR6, PT ;  /* 0x000000060e007e2a */ /* 0x000fdc000bf2e200 */
[----:B0-----:R-:W-:-:S05]  /*2040*/  @!P1 FMUL R5, R5, 1.175494350822287508e-38 ;  /* 0x0080000005059820 */ /* 0x001fca0000400000 */
[----:B------:R-:W-:-:S07]  /*2050*/  F2FP.BF16.F32.PACK_AB R5, RZ, R5 ;  /* 0x00000005ff05723e */ /* 0x000fce00000010ff */
.L_x_1271:
[----:B------:R-:W-:Y:S05]  /*2060*/  BSYNC B1 ;  /* 0x0000000000017941 */ /* 0x000fea0003800000 */
.L_x_1270:
        /* <DEDUP_REMOVED lines=24> */
.L_x_1277:
[----:B------:R-:W-:Y:S05]  /*21f0*/  BSYNC B2 ;  /* 0x0000000000027941 */ /* 0x000fea0003800000 */
.L_x_1276:
[----:B------:R-:W-:Y:S01]  /*2200*/  UMOV UR6, 0xf0000000 ;  /* 0xf000000000067882 */ /* 0x000fe20000000000 */
[----:B------:R-:W-:Y:S01]  /*2210*/  UMOV UR7, 0x380fffff ;  /* 0x380fffff00077882 */ /* 0x000fe20000000000 */
[----:B------:R-:W0:Y:S01]  /*2220*/  F2F.F32.F64 R4, R14 ;  /* 0x0000000e00047310 */ /* 0x000e220000301000 */
[----:B------:R-:W-:-:S14]  /*2230*/  DSETP.GEU.AND P1, PT, |R14|, UR6, PT ;  /* 0x000000060e007e2a */ /* 0x000fdc000bf2e200 */
[----:B0-----:R-:W-:-:S05]  /*2240*/  @!P1 FMUL R4, R4, 1.175494350822287508e-38 ;  /* 0x0080000004049820 */ /* 0x001fca0000400000 */
[----:B------:R-:W-:-:S07]  /*2250*/  F2FP.BF16.F32.PACK_AB R4, RZ, R4 ;  /* 0x00000004ff04723e */ /* 0x000fce00000010ff */
.L_x_1275:
[----:B------:R-:W-:Y:S05]  /*2260*/  BSYNC B1 ;  /* 0x0000000000017941 */ /* 0x000fea0003800000 */
.L_x_1274:
[----:B------:R-:W0:Y:S01]  /*2270*/  @!P0 S2R R8, SR_TID.X ;  /* 0x0000000000088919 */ /* 0x000e220000002100 */
[----:B------:R-:W1:Y:S01]  /*2280*/  @!P0 LDC.64 R12, c[0x0][0x220] ;  /* 0x00008800ff0c8b82 */ /* 0x000e620000000a00 */
[----:B------:R-:W-:Y:S01]  /*2290*/  @!P0 MOV R6, R2 ;  /* 0x0000000200068202 */ /* 0x000fe20000000f00 */
[----:B------:R-:W-:Y:S04]  /*22a0*/  BSSY B0, `(.L_x_1278) ;  /* 0x0000030000007945 */ /* 0x000fe80003800000 */
[----:B------:R-:W-:Y:S01]  /*22b0*/  BSSY B1, `(.L_x_1279) ;  /* 0x0000028000017945 */ /* 0x000fe20003800000 */
[----:B0-----:R-:W-:-:S04]  /*22c0*/  @!P0 IMAD.IADD R15, R9, 0x1, R8 ;  /* 0x00000001090f8824 */ /* 0x001fc800078e0208 */
[----:B-1----:R-:W-:-:S05]  /*22d0*/  @!P0 IMAD.WIDE.U32 R12, R15, 0x2, R12 ;  /* 0x000000020f0c8825 */ /* 0x002fca00078e000c */
[----:B------:R0:W-:Y:S01]  /*22e0*/  @!P0 STG.E.U16 desc[UR4][R12.64], R3 ;  /* 0x000000030c008986 */ /* 0x0001e2000c101504 */
[----:B------:R-:W-:-:S13]  /*22f0*/  ISETP.GE.AND P0, PT, R6, R7, PT ;  /* 0x000000070600720c */ /* 0x000fda0003f06270 */
[----:B0-----:R-:W-:Y:S05]  /*2300*/  @P0 BRA `(.L_x_1280) ;  /* 0x0000000000300947 */ /* 0x001fea0003800000 */
[----:B------:R-:W0:Y:S01]  /*2310*/  LDC.64 R2, c[0x0][0x220] ;  /* 0x00008800ff027b82 */ /* 0x000e220000000a00 */
[----:B------:R-:W-:Y:S01]  /*2320*/  IMAD.IADD R13, R9, 0x1, R6 ;  /* 0x00000001090d7824 */ /* 0x000fe200078e0206 */
[----:B------:R-:W-:-:S04]  /*2330*/  IADD3 R6, R6, 0x80, RZ ;  /* 0x0000008006067810 */ /* 0x000fc80007ffe0ff */
[----:B------:R-:W-:Y:S01]  /*2340*/  ISETP.GE.AND P0, PT, R6, R7, PT ;  /* 0x000000070600720c */ /* 0x000fe20003f06270 */
[----:B0-----:R-:W-:-:S05]  /*2350*/  IMAD.WIDE.U32 R2, R13, 0x2, R2 ;  /* 0x000000020d027825 */ /* 0x001fca00078e0002 */
[----:B------:R0:W-:Y:S07]  /*2360*/  STG.E.U16 desc[UR4][R2.64], R0 ;  /* 0x0000000002007986 */ /* 0x0001ee000c101504 */
[----:B------:R-:W-:Y:S05]  /*2370*/  @P0 BRA `(.L_x_1281) ;  /* 0x0000000000300947 */ /* 0x000fea0003800000 */
[----:B0-----:R-:W0:Y:S01]  /*2380*/  LDC.64 R2, c[0x0][0x220] ;  /* 0x00008800ff027b82 */ /* 0x001e220000000a00 */
[----:B------:R-:W-:Y:S01]  /*2390*/  IMAD.IADD R13, R9, 0x1, R6 ;  /* 0x00000001090d7824 */ /* 0x000fe200078e0206 */
[----:B------:R-:W-:-:S03]  /*23a0*/  IADD3 R6, R6, 0x80, RZ ;  /* 0x0000008006067810 */ /* 0x000fc60007ffe0ff */
[----:B0-----:R-:W-:-:S05]  /*23b0*/  IMAD.WIDE.U32 R2, R13, 0x2, R2 ;  /* 0x000000020d027825 */ /* 0x001fca00078e0002 */
[----:B------:R0:W-:Y:S02]  /*23c0*/  STG.E.U16 desc[UR4][R2.64], R11 ;  /* 0x0000000b02007986 */ /* 0x0001e4000c101504 */
.L_x_1280:
[----:B------:R-:W-:-:S13]  /*23d0*/  ISETP.GE.AND P0, PT, R6, R7, PT ;  /* 0x000000070600720c */ /* 0x000fda0003f06270 */
[----:B------:R-:W-:Y:S05]  /*23e0*/  @P0 BRA `(.L_x_1282) ;  /* 0x0000000000300947 */ /* 0x000fea0003800000 */
[----:B0-----:R-:W0:Y:S01]  /*23f0*/  LDC.64 R2, c[0x0][0x220] ;  /* 0x00008800ff027b82 */ /* 0x001e220000000a00 */
[----:B------:R-:W-:Y:S01]  /*2400*/  IMAD.IADD R11, R9, 0x1, R6 ;  /* 0x00000001090b7824 */ /* 0x000fe200078e0206 */
[----:B------:R-:W-:-:S03]  /*2410*/  IADD3 R6, R6, 0x80, RZ ;  /* 0x0000008006067810 */ /* 0x000fc60007ffe0ff */
[----:B0-----:R-:W-:-:S05]  /*2420*/  IMAD.WIDE.U32 R2, R11, 0x2, R2 ;  /* 0x000000020b027825 */ /* 0x001fca00078e0002 */
[----:B------:R1:W-:Y:S02]  /*2430*/  STG.E.U16 desc[UR4][R2.64], R20 ;  /* 0x0000001402007986 */ /* 0x0003e4000c101504 */
.L_x_1281:
[----:B------:R-:W-:-:S13]  /*2440*/  ISETP.GE.AND P0, PT, R6, R7, PT ;  /* 0x000000070600720c */ /* 0x000fda0003f06270 */
[----:B------:R-:W-:Y:S05]  /*2450*/  @P0 BRA `(.L_x_1283) ;  /* 0x0000000000340947 */ /* 0x000fea0003800000 */
[----:B01----:R-:W0:Y:S01]  /*2460*/  LDC.64 R2, c[0x0][0x220] ;  /* 0x00008800ff027b82 */ /* 0x003e220000000a00 */
[----:B------:R-:W-:Y:S01]  /*2470*/  IMAD.IADD R11, R9, 0x1, R6 ;  /* 0x00000001090b7824 */ /* 0x000fe200078e0206 */
[----:B------:R-:W-:-:S03]  /*2480*/  IADD3 R6, R6, 0x80, RZ ;  /* 0x0000008006067810 */ /* 0x000fc60007ffe0ff */
[----:B0-----:R-:W-:-:S05]  /*2490*/  IMAD.WIDE.U32 R2, R11, 0x2, R2 ;  /* 0x000000020b027825 */ /* 0x001fca00078e0002 */
[----:B------:R1:W-:Y:S02]  /*24a0*/  STG.E.U16 desc[UR4][R2.64], R21 ;  /* 0x0000001502007986 */ /* 0x0003e4000c101504 */
.L_x_1282:
[----:B------:R-:W-:-:S13]  /*24b0*/  ISETP.GE.AND P0, PT, R6, R7, PT ;  /* 0x000000070600720c */ /* 0x000fda0003f06270 */
[----:B------:R-:W-:Y:S05]  /*24c0*/  @P0 BREAK B1 ;  /* 0x0000000000010942 */ /* 0x000fea0003800000 */
[----:B------:R-:W-:Y:S05]  /*24d0*/  @P0 BRA `(.L_x_1284) ;  /* 0x0000000000300947 */ /* 0x000fea0003800000 */
[----:B01----:R-:W0:Y:S01]  /*24e0*/  LDC.64 R2, c[0x0][0x220] ;  /* 0x00008800ff027b82 */ /* 0x003e220000000a00 */
[----:B------:R-:W-:Y:S01]  /*24f0*/  IMAD.IADD R11, R9, 0x1, R6 ;  /* 0x00000001090b7824 */ /* 0x000fe200078e0206 */
[----:B------:R-:W-:-:S03]  /*2500*/  IADD3 R6, R6, 0x80, RZ ;  /* 0x0000008006067810 */ /* 0x000fc60007ffe0ff */
[----:B0-----:R-:W-:-:S05]  /*2510*/  IMAD.WIDE.U32 R2, R11, 0x2, R2 ;  /* 0x000000020b027825 */ /* 0x001fca00078e0002 */
[----:B------:R2:W-:Y:S02]  /*2520*/  STG.E.U16 desc[UR4][R2.64], R10 ;  /* 0x0000000a02007986 */ /* 0x0005e4000c101504 */
.L_x_1283:
[----:B------:R-:W-:Y:S05]  /*2530*/  BSYNC B1 ;  /* 0x0000000000017941 */ /* 0x000fea0003800000 */
.L_x_1279:
[----:B------:R-:W-:-:S13]  /*2540*/  ISETP.GE.AND P0, PT, R6, R7, PT ;  /* 0x000000070600720c */ /* 0x000fda0003f06270 */
[----:B012---:R-:W0:Y:S01]  /*2550*/  @!P0 LDC.64 R2, c[0x0][0x220] ;  /* 0x00008800ff028b82 */ /* 0x007e220000000a00 */
[----:B------:R-:W-:Y:S01]  /*2560*/  @!P0 IMAD.IADD R11, R9, 0x1, R6 ;  /* 0x00000001090b8824 */ /* 0x000fe200078e0206 */
[----:B------:R-:W-:-:S03]  /*2570*/  @!P0 IADD3 R6, R6, 0x80, RZ ;  /* 0x0000008006068810 */ /* 0x000fc60007ffe0ff */
[----:B0-----:R-:W-:-:S05]  /*2580*/  @!P0 IMAD.WIDE.U32 R2, R11, 0x2, R2 ;  /* 0x000000020b028825 */ /* 0x001fca00078e0002 */
[----:B------:R2:W-:Y:S02]  /*2590*/  @!P0 STG.E.U16 desc[UR4][R2.64], R5 ;  /* 0x0000000502008986 */ /* 0x0005e4000c101504 */
.L_x_1284:
[----:B------:R-:W-:Y:S05]  /*25a0*/  BSYNC B0 ;  /* 0x0000000000007941 */ /* 0x000fea0003800000 */
.L_x_1278:
[----:B------:R-:W-:Y:S05]  /*25b0*/  WARPSYNC.ALL ;  /* 0x0000000000007948 */ /* 0x000fea0003800000 */
[----:B------:R-:W-:-:S13]  /*25c0*/  ISETP.GE.AND P0, PT, R6, R7, PT ;  /* 0x000000070600720c */ /* 0x000fda0003f06270 */
[----:B------:R-:W-:Y:S05]  /*25d0*/  @P0 EXIT ;  /* 0x000000000000094d */ /* 0x000fea0003800000 */
[----:B012---:R-:W0:Y:S01]  /*25e0*/  LDC.64 R2, c[0x0][0x220] ;  /* 0x00008800ff027b82 */ /* 0x007e220000000a00 */
[----:B------:R-:W-:-:S04]  /*25f0*/  IMAD.IADD R9, R9, 0x1, R6 ;  /* 0x0000000109097824 */ /* 0x000fc800078e0206 */
[----:B0-----:R-:W-:-:S05]  /*2600*/  IMAD.WIDE.U32 R2, R9, 0x2, R2 ;  /* 0x0000000209027825 */ /* 0x001fca00078e0002 */
[----:B------:R-:W-:Y:S01]  /*2610*/  STG.E.U16 desc[UR4][R2.64], R4 ;  /* 0x0000000402007986 */ /* 0x000fe2000c101504 */
[----:B------:R-:W-:Y:S05]  /*2620*/  EXIT ;  /* 0x000000000000794d */ /* 0x000fea0003800000 */
        .weak           $__internal_4_$__cuda_sm20_dblrcp_rn_slowpath_v3
        .type           $__internal_4_$__cuda_sm20_dblrcp_rn_slowpath_v3,@function
        .size           $__internal_4_$__cuda_sm20_dblrcp_rn_slowpath_v3,(.L_x_71439 - $__internal_4_$__cuda_sm20_dblrcp_rn_slowpath_v3)
$__internal_4_$__cuda_sm20_dblrcp_rn_slowpath_v3:
[----:B------:R-:W-:Y:S01]  /*2630*/  DSETP.GTU.AND P1, PT, |R12|, +INF , PT ;  /* 0x7ff000000c00742a */ /* 0x000fe20003f2c200 */
[----:B------:R-:W-:-:S13]  /*2640*/  BSSY B0, `(.L_x_1285) ;  /* 0x0000022000007945 */ /* 0x000fda0003800000 */
[----:B------:R-:W-:Y:S05]  /*2650*/  @P1 BRA `(.L_x_1286) ;  /* 0x0000000000781947 */ /* 0x000fea0003800000 */
[----:B------:R-:W-:-:S04]  /*2660*/  LOP3.LUT R17, R13, 0x7fffffff, RZ, 0xc0, !PT ;  /* 0x7fffffff0d117812 */ /* 0x000fc800078ec0ff */
[----:B------:R-:W-:-:S04]  /*2670*/  IADD3 R14, R17, -0x1, RZ ;  /* 0xffffffff110e7810 */ /* 0x000fc80007ffe0ff */
[----:B------:R-:W-:-:S13]  /*2680*/  ISETP.GE.U32.AND P1, PT, R14, 0x7fefffff, PT ;  /* 0x7fefffff0e00780c */ /* 0x000fda0003f26070 */
[----:B------:R-:W-:Y:S01]  /*2690*/  @P1 LOP3.LUT R15, R13, 0x7ff00000, RZ, 0x3c, !PT ;  /* 0x7ff000000d0f1812 */ /* 0x000fe200078e3cff */
[----:B------:R-:W-:Y:S01]  /*26a0*/  @P1 IMAD.MOV.U32 R14, RZ, RZ, RZ ;  /* 0x000000ffff0e1224 */ /* 0x000fe200078e00ff */
[----:B------:R-:W-:Y:S06]  /*26b0*/  @P1 BRA `(.L_x_1287) ;  /* 0x0000000000681947 */ /* 0x000fec0003800000 */
[----:B------:R-:W-:-:S13]  /*26c0*/  ISETP.GE.U32.AND P1, PT, R17, 0x1000001, PT ;  /* 0x010000011100780c */ /* 0x000fda0003f26070 */
[----:B------:R-:W-:Y:S05]  /*26d0*/  @!P1 BRA `(.L_x_1288) ;  /* 0x0000000000349947 */ /* 0x000fea0003800000 */
[----:B------:R-:W-:Y:S01]  /*26e0*/  IADD3 R15, R13, -0x3fe00000, RZ ;  /* 0xc02000000d0f7810 */ /* 0x000fe20007ffe0ff */
[----:B------:R-:W-:-:S03]  /*26f0*/  IMAD.MOV.U32 R14, RZ, RZ, R12 ;  /* 0x000000ffff0e7224 */ /* 0x000fc600078e000c */
[----:B------:R-:W0:Y:S03]  /*2700*/  MUFU.RCP64H R17, R15 ;  /* 0x0000000f00117308 */ /* 0x000e260000001800 */
        /* <DEDUP_REMOVED lines=10> */
.L_x_1288:
[----:B------:R-:W-:-:S06]  /*27b0*/  DMUL R12, R12, 8.11296384146066816958e+31 ;  /* 0x469000000c0c7828 */ /* 0x000fcc0000000000 */
        /* <DEDUP_REMOVED lines=8> */
.L_x_1286:
[----:B------:R-:W-:Y:S02]  /*2840*/  LOP3.LUT R15, R13, 0x80000, RZ, 0xfc, !PT ;  /* 0x000800000d0f7812 */ /* 0x000fe400078efcff */
[----:B------:R-:W-:-:S07]  /*2850*/  MOV R14, R12 ;  /* 0x0000000c000e7202 */ /* 0x000fce0000000f00 */
.L_x_1287:
[----:B------:R-:W-:Y:S05]  /*2860*/  BSYNC B0 ;  /* 0x0000000000007941 */ /* 0x000fea0003800000 */
.L_x_1285:
[----:B------:R-:W-:Y:S01]  /*2870*/  IMAD.MOV.U32 R12, RZ, RZ, R8 ;  /* 0x000000ffff0c7224 */ /* 0x000fe200078e0008 */
[----:B------:R-:W-:-:S04]  /*2880*/  MOV R13, 0x0 ;  /* 0x00000000000d7802 */ /* 0x000fc80000000f00 */
[----:B------:R-:W-:Y:S05]  /*2890*/  RET.REL.NODEC R12 `(_ZN2at6native29vectorized_elementwise_kernelILi2EZNS0_50_GLOBAL__N__2680c7bb_12_PowKernel_cu_7dd49032_316829pow_tensor_scalar_kernel_implIN3c108BFloat16ES5_EEvRNS_18TensorIteratorBaseET0_EUlS5_E1_St5arrayIPcLm2EEEEviS8_T1_) ;  /* 0xffffffd40cd87950 */ /* 0x000fea0003c3ffff */
.L_x_1289:
        /* <DEDUP_REMOVED lines=14> */
.L_x_71439:


//--------------------- .text._ZN2at6native29vectorized_elementwise_kernelILi4EZNS0_50_GLOBAL__N__2680c7bb_12_PowKernel_cu_7dd49032_316829pow_tensor_scalar_kernel_implIN3c108BFloat16ES5_EEvRNS_18TensorIteratorBaseET0_EUlS5_E1_St5arrayIPcLm2EEEEviS8_T1_ --------------------------
	.section	.text._ZN2at6native29vectorized_elementwise_kernelILi4EZNS0_50_GLOBAL__N__2680c7bb_12_PowKernel_cu_7dd49032_316829pow_tensor_scalar_kernel_implIN3c108BFloat16ES5_EEvRNS_18TensorIteratorBaseET0_EUlS5_E1_St5arrayIPcLm2EEEEviS8_T1_,"ax",@progbits
	.align	128
        .global         _ZN2at6native29vectorized_elementwise_kernelILi4EZNS0_50_GLOBAL__N__2680c7bb_12_PowKernel_cu_7dd49032_316829pow_tensor_scalar_kernel_implIN3c108BFloat16ES5_EEvRNS_18TensorIteratorBaseET0_EUlS5_E1_St5arrayIPcLm2EEEEviS8_T1_
        .type           _ZN2at6native29vectorized_elementwise_kernelILi4EZNS0_50_GLOBAL__N__2680c7bb_12_PowKernel_cu_7dd49032_316829pow_tensor_scalar_kernel_implIN3c108BFloat16ES5_EEvRNS_18TensorIteratorBaseET0_EUlS5_E1_St5arrayIPcLm2EEEEviS8_T1_,@function
        .size           _ZN2at6native29vectorized_elementwise_kernelILi4EZNS0_50_GLOBAL__N__2680c7bb_12_PowKernel_cu_7dd49032_316829pow_tensor_scalar_kernel_implIN3c108BFloat16ES5_EEvRNS_18TensorIteratorBaseET0_EUlS5_E1_St5arrayIPcLm2EEEEviS8_T1_,(.L_x_71440 - _ZN2at6native29vectorized_elementwise_kernelILi4EZNS0_50_GLOBAL__N__2680c7bb_12_PowKernel_cu_7dd49032_316829pow_tensor_scalar_kernel_implIN3c108BFloat16ES5_EEvRNS_18TensorIteratorBaseET0_EUlS5_E1_St5arrayIPcLm2EEEEviS8_T1_)
        .other          _ZN2at6native29vectorized_elementwise_kernelILi4EZNS0_50_GLOBAL__N__2680c7bb_12_PowKernel_cu_7dd49032_316829pow_tensor_scalar_kernel_implIN3c108BFloat16ES5_EEvRNS_18TensorIteratorBaseET0_EUlS5_E1_St5arrayIPcLm2EEEEviS8_T1_,@"STO_CUDA_ENTRY STV_DEFAULT"
_ZN2at6native29vectorized_elementwise_kernelILi4EZNS0_50_GLOBAL__N__2680c7bb_12_PowKernel_cu_7dd49032_316829pow_tensor_scalar_kernel_implIN3c108BFloat16ES5_EEvRNS_18TensorIteratorBaseET0_EUlS5_E1_St5arrayIPcLm2EEEEviS8_T1_:
.text._ZN2at6native29vectorized_elementwise_kernelILi4EZNS0_50_GLOBAL__N__2680c7bb_12_PowKernel_cu_7dd49032_316829pow_tensor_scalar_kernel_implIN3c108BFloat16ES5_EEvRNS_18TensorIteratorBaseET0_EUlS5_E1_St5arrayIPcLm2EEEEviS8_T1_:
        /* <DEDUP_REMOVED lines=12> */
[----:B------:R-:W2:Y:S04]  /*00c0*/  LDG.E.64 R4, desc[UR4][R6.64] ;  /* 0x0000000406047981 */ /* 0x000ea8000c1e1b00 */
[----:B------:R0:W5:Y:S01]  /*00d0*/  LDG.E.64 R2, desc[UR4][R6.64+0x400] ;  /* 0x0004000406027981 */ /* 0x000162000c1e1b00 */
[----:B------:R-:W-:Y:S01]  /*00e0*/  BSSY B1, `(.L_x_1291) ;  /* 0x0000015000017945 */ /* 0x000fe20003800000 */
[C---:B--2---:R-:W-:Y:S01]  /*00f0*/  IMAD.U32 R8, R4.reuse, 0x10000, RZ ;  /* 0x0001000004087824 */ /* 0x044fe200078e00ff */
[----:B------:R-:W-:-:S03]  /*0100*/  PRMT R4, R4, 0x7632, R4 ;  /* 0x0000763204047816 */ /* 0x000fc60000000004 */
[----:B------:R-:W-:-:S06]  /*0110*/  FMUL.FTZ R8, R8, R8 ;  /* 0x0000000808087220 */ /* 0x000fcc0000410000 */
[----:B------:R-:W1:Y:S02]  /*0120*/  F2F.BF16.F32 R8, R8 ;  /* 0x0000000800087304 */ /* 0x000e640000202000 */
[----:B-1----:R-:W-:-:S05]  /*0130*/  SHF.L.U32 R10, R8, 0x10, RZ ;  /* 0x00000010080a7819 */ /* 0x002fca00000006ff */
[----:B------:R-:W-:-:S06]  /*0140*/  FMUL.FTZ R12, R10, 1 ;  /* 0x3f8000000a0c7820 */ /* 0x000fcc0000410000 */
        /* <DEDUP_REMOVED lines=13> */
[----:B-----5:R-:W-:Y:S05]  /*0220*/  CALL.REL.NOINC `($__internal_5_$__cuda_sm20_dblrcp_rn_slowpath_v3) ;  /* 0x0000002000f07944 */ /* 0x020fea0003c00000 */
.L_x_1292:
[----:B------:R-:W-:Y:S05]  /*0230*/  BSYNC B1 ;  /* 0x0000000000017941 */ /* 0x000fea0003800000 */
.L_x_1291:
        /* <DEDUP_REMOVED lines=15> */
[----:B------:R-:W-:Y:S01]  /*0330*/  DFMA R10, R6, R10, R6 ;  /* 0x0000000a060a722b */ /* 0x000fe20000000006 */
[----:B------:R0:W1:Y:S07]  /*0340*/  F2F.F32.F64 R7, R14 ;  /* 0x0000000e00077310 */ /* 0x00006e0000301000 */
[----:B------:R-:W-:-:S08]  /*0350*/  DFMA R16, -R12, R10, 1 ;  /* 0x3ff000000c10742b */ /* 0x000fd0000000010a */
[----:B0-----:R-:W-:Y:S01]  /*0360*/  DFMA R14, R10, R16, R10 ;  /* 0x000000100a0e722b */ /* 0x001fe2000000000a */
[----:B-1----:R-:W-:Y:S01]  /*0370*/  @!P0 FMUL R7, R7, 1.175494350822287508e-38 ;  /* 0x0080000007078820 */ /* 0x002fe20000400000 */
[----:B------:R-:W-:Y:S09]  /*0380*/  @P1 BRA `(.L_x_1294) ;  /* 0x0000000000101947 */ /* 0x000ff20003800000 */
[----:B------:R-:W-:Y:S02]  /*0390*/  LOP3.LUT R16, R13, 0x7fffffff, RZ, 0xc0, !PT ;  /* 0x7fffffff0d107812 */ /* 0x000fe400078ec0ff */
[----:B------:R-:W-:Y:S02]  /*03a0*/  MOV R8, 0x3d0 ;  /* 0x000003d000087802 */ /* 0x000fe40000000f00 */
[----:B------:R-:W-:-:S07]  /*03b0*/  IADD3 R16, R16, -0x100000, RZ ;  /* 0xfff0000010107810 */ /* 0x000fce0007ffe0ff */
[----:B-----5:R-:W-:Y:S05]  /*03c0*/  CALL.REL.NOINC `($__internal_5_$__cuda_sm20_dblrcp_rn_slowpath_v3) ;  /* 0x0000002000887944 */ /* 0x020fea0003c00000 */
.L_x_1294:
[----:B------:R-:W-:Y:S05]  /*03d0*/  BSYNC B1 ;  /* 0x0000000000017941 */ /* 0x000fea0003800000 */
.L_x_1293:
[C---:B------:R-:W-:Y:S01]  /*03e0*/  IMAD.U32 R4, R5.reuse, 0x10000, RZ ;  /* 0x0001000005047824 */ /* 0x040fe200078e00ff */
        /* <DEDUP_REMOVED lines=24> */
[----:B-----5:R-:W-:Y:S05]  /*0570*/  CALL.REL.NOINC `($__internal_5_$__cuda_sm20_dblrcp_rn_slowpath_v3) ;  /* 0x00000020001c7944 */ /* 0x020fea0003c00000 */
.L_x_1296:
[----:B------:R-:W-:Y:S05]  /*0580*/  BSYNC B1 ;  /* 0x0000000000017941 */ /* 0x000fea0003800000 */
.L_x_1295:
        /* <DEDUP_REMOVED lines=25> */
.L_x_1298:
[----:B------:R-:W-:Y:S05]  /*0720*/  BSYNC B1 ;  /* 0x0000000000017941 */ /* 0x000fea0003800000 */
.L_x_1297:
[C---:B-----5:R-:W-:Y:S01]  /*0730*/  SHF.L.U32 R5, R2.reuse, 0x10, RZ ;  /* 0x0000001002057819 */ /* 0x060fe200000006ff */
        /* <DEDUP_REMOVED lines=24> */
[----:B------:R-:W-:Y:S05]  /*08c0*/  CALL.REL.NOINC `($__internal_5_$__cuda_sm20_dblrcp_rn_slowpath_v3) ;  /* 0x0000001c00487944 */ /* 0x000fea0003c00000 */
.L_x_1300:
[----:B------:R-:W-:Y:S05]  /*08d0*/  BSYNC B1 ;  /* 0x0000000000017941 */ /* 0x000fea0003800000 */
.L_x_1299:
        /* <DEDUP_REMOVED lines=24> */
[----:B------:R-:W-:Y:S05]  /*0a60*/  CALL.REL.NOINC `($__internal_5_$__cuda_sm20_dblrcp_rn_slowpath_v3) ;  /* 0x0000001800e07944 */ /* 0x000fea0003c00000 */
.L_x_1302:
[----:B------:R-:W-:Y:S05]  /*0a70*/  BSYNC B1 ;  /* 0x0000000000017941 */ /* 0x000fea0003800000 */
.L_x_1301:
        /* <DEDUP_REMOVED lines=23> */
[----:B------:R-:W-:-:S03]  /*0bf0*/  MOV R8, 0xc20 ;  /* 0x00000c2000087802 */ /* 0x000fc60000000f00 */
[----:B------:R-:W-:-:S07]  /*0c00*/  VIADD R16, R16, 0xfff00000 ;  /* 0xfff0000010107836 */ /* 0x000fce0000000000 */
[----:B------:R-:W-:Y:S05]  /*0c10*/  CALL.REL.NOINC `($__internal_5_$__cuda_sm20_dblrcp_rn_slowpath_v3) ;  /* 0x0000001800747944 */ /* 0x000fea0003c00000 */
.L_x_1304:
[----:B------:R-:W-:Y:S05]  /*0c20*/  BSYNC B1 ;  /* 0x0000000000017941 */ /* 0x000fea0003800000 */
.L_x_1303:
        /* <DEDUP_REMOVED lines=25> */
.L_x_1306:
[----:B------:R-:W-:Y:S05]  /*0dc0*/  BSYNC B1 ;  /* 0x0000000000017941 */ /* 0x000fea0003800000 */
.L_x_1305:
        /* <DEDUP_REMOVED lines=12> */
[----:B------:R-:W-:Y:S04]  /*0e90*/  STG.E.64 desc[UR4][R8.64], R4 ;  /* 0x0000000408007986 */ /* 0x000fe8000c101b04 */
[----:B------:R-:W-:Y:S01]  /*0ea0*/  STG.E.64 desc[UR4][R8.64+0x400], R2 ;  /* 0x0004000208007986 */ /* 0x000fe2000c101b04 */
[----:B------:R-:W-:Y:S05]  /*0eb0*/  EXIT ;  /* 0x000000000000794d */ /* 0x000fea0003800000 */
.L_x_1290:
        /* <DEDUP_REMOVED lines=79> */
.L_x_1310:
[----:B------:R-:W-:Y:S05]  /*13b0*/  BSYNC B2 ;  /* 0x0000000000027941 */ /* 0x000fea0003800000 */
.L_x_1309:
[----:B------:R-:W-:Y:S01]  /*13c0*/  UMOV UR6, 0xf0000000 ;  /* 0xf000000000067882 */ /* 0x000fe20000000000 */
[----:B------:R-:W-:Y:S01]  /*13d0*/  UMOV UR7, 0x380fffff ;  /* 0x380fffff00077882 */ /* 0x000fe20000000000 */
[----:B------:R-:W0:Y:S01]  /*13e0*/  F2F.F32.F64 R3, R14 ;  /* 0x0000000e00037310 */ /* 0x000e220000301000 */
[----:B------:R-:W-:-:S14]  /*13f0*/  DSETP.GEU.AND P1, PT, |R14|, UR6, PT ;  /* 0x000000060e007e2a */ /* 0x000fdc000bf2e200 */
[----:B0-----:R-:W-:-:S05]  /*1400*/  @!P1 FMUL R3, R3, 1.175494350822287508e-38 ;  /* 0x0080000003039820 */ /* 0x001fca0000400000 */
[----:B------:R-:W-:-:S07]  /*1410*/  F2FP.BF16.F32.PACK_AB R3, RZ, R3 ;  /* 0x00000003ff03723e */ /* 0x000fce00000010ff */
.L_x_1308:
[----:B------:R-:W-:Y:S05]  /*1420*/  BSYNC B1 ;  /* 0x0000000000017941 */ /* 0x000fea0003800000 */
.L_x_1307:
        /* <DEDUP_REMOVED lines=24> */
.L_x_1314:
[----:B------:R-:W-:Y:S05]  /*15b0*/  BSYNC B2 ;  /* 0x0000000000027941 */ /* 0x000fea0003800000 */
.L_x_1313:
[----:B------:R-:W-:Y:S01]  /*15c0*/  UMOV UR6, 0xf0000000 ;  /* 0xf000000000067882 */ /* 0x000fe20000000000 */
[----:B------:R-:W-:Y:S01]  /*15d0*/  UMOV UR7, 0x380fffff ;  /* 0x380fffff00077882 */ /* 0x000fe20000000000 */
[----:B------:R-:W0:Y:S01]  /*15e0*/  F2F.F32.F64 R0, R14 ;  /* 0x0000000e00007310 */ /* 0x000e220000301000 */
[----:B------:R-:W-:-:S14]  /*15f0*/  DSETP.GEU.AND P1, PT, |R14|, UR6, PT ;  /* 0x000000060e007e2a */ /* 0x000fdc000bf2e200 */
[----:B0-----:R-:W-:-:S05]  /*1600*/  @!P1 FMUL R0, R0, 1.175494350822287508e-38 ;  /* 0x0080000000009820 */ /* 0x001fca0000400000 */
[----:B------:R-:W-:-:S07]  /*1610*/  F2FP.BF16.F32.PACK_AB R0, RZ, R0 ;  /* 0x00000000ff00723e */ /* 0x000fce00000010ff */
.L_x_1312:
[----:B------:R-:W-:Y:S05]  /*1620*/  BSYNC B1 ;  /* 0x0000000000017941 */ /* 0x000fea0003800000 */
.L_x_1311:
        /* <DEDUP_REMOVED lines=24> */
.L_x_1318:
[----:B------:R-:W-:Y:S05]  /*17b0*/  BSYNC B2 ;  /* 0x0000000000027941 */ /* 0x000fea0003800000 */
.L_x_1317:
[----:B------:R-:W-:Y:S01]  /*17c0*/  UMOV UR6, 0xf0000000 ;  /* 0xf000000000067882 */ /* 0x000fe20000000000 */
[----:B------:R-:W-:Y:S01]  /*17d0*/  UMOV UR7, 0x380fffff ;  /* 0x380fffff00077882 */ /* 0x000fe20000000000 */
[----:B------:R-:W0:Y:S01]  /*17e0*/  F2F.F32.F64 R11, R14 ;  /* 0x0000000e000b7310 */ /* 0x000e220000301000 */
[----:B------:R-:W-:-:S14]  /*17f0*/  DSETP.GEU.AND P1, PT, |R14|, UR6, PT ;  /* 0x000000060e007e2a */ /* 0x000fdc000bf2e200 */
[----:B0-----:R-:W-:-:S05]  /*1800*/  @!P1 FMUL R11, R11, 1.175494350822287508e-38 ;  /* 0x008000000b0b9820 */ /* 0x001fca0000400000 */
[----:B------:R-:W-:-:S07]  /*1810*/  F2FP.BF16.F32.PACK_AB R11, RZ, R11 ;  /* 0x0000000bff0b723e */ /* 0x000fce00000010ff */
.L_x_1316:
[----:B------:R-:W-:Y:S05]  /*1820*/  BSYNC B1 ;  /* 0x0000000000017941 */ /* 0x000fea0003800000 */
.L_x_1315:
        /* <DEDUP_REMOVED lines=24> */
.L_x_1322:
[----:B------:R-:W-:Y:S05]  /*19b0*/  BSYNC B2 ;  /* 0x0000000000027941 */ /* 0x000fea0003800000 */
.L_x_1321:
[----:B------:R-:W-:Y:S01]  /*19c0*/  UMOV UR6, 0xf0000000 ;  /* 0xf000000000067882 */ /* 0x000fe20000000000 */
[----:B------:R-:W-:Y:S01]  /*19d0*/  UMOV UR7, 0x380fffff ;  /* 0x380fffff00077882 */ /* 0x000fe20000000000 */
[----:B------:R-:W0:Y:S01]  /*19e0*/  F2F.F32.F64 R20, R14 ;  /* 0x0000000e00147310 */ /* 0x000e220000301000 */
[----:B------:R-:W-:-:S14]  /*19f0*/  DSETP.GEU.AND P1, PT, |R14|, UR6, PT ;  /* 0x000000060e007e2a */ /* 0x000fdc000bf2e200 */
[----:B0-----:R-:W-:-:S05]  /*1a00*/  @!P1 FMUL R20, R20, 1.175494350822287508e-38 ;  /* 0x0080000014149820 */ /* 0x001fca0000400000 */
[----:B------:R-:W-:-:S07]  /*1a10*/  F2FP.BF16.F32.PACK_AB R20, RZ, R20 ;  /* 0x00000014ff14723e */ /* 0x000fce00000010ff */
.L_x_1320:
[----:B------:R-:W-:Y:S05]  /*1a20*/  BSYNC B1 ;  /* 0x0000000000017941 */ /* 0x000fea0003800000 */
.L_x_1319:
        /* <DEDUP_REMOVED lines=24> */
.L_x_1326:
[----:B------:R-:W-:Y:S05]  /*1bb0*/  BSYNC B2 ;  /* 0x0000000000027941 */ /* 0x000fea0003800000 */
.L_x_1325:
[----:B------:R-:W-:Y:S01]  /*1bc0*/  UMOV UR6, 0xf0000000 ;  /* 0xf000000000067882 */ /* 0x000fe20000000000 */
[----:B------:R-:W-:Y:S01]  /*1bd0*/  UMOV UR7, 0x380fffff ;  /* 0x380fffff00077882 */ /* 0x000fe20000000000 */
[----:B------:R-:W0:Y:S01]  /*1be0*/  F2F.F32.F64 R21, R14 ;  /* 0x0000000e00157310 */ /* 0x000e220000301000 */
[----:B------:R-:W-:-:S14]  /*1bf0*/  DSETP.GEU.AND P1, PT, |R14|, UR6, PT ;  /* 0x000000060e007e2a */ /* 0x000fdc000bf2e200 */
[----:B0-----:R-:W-:-:S05]  /*1c00*/  @!P1 FMUL R21, R21, 1.175494350822287508e-38 ;  /* 0x0080000015159820 */ /* 0x001fca0000400000 */
[----:B------:R-:W-:-:S07]  /*1c10*/  F2FP.BF16.F32.PACK_AB R21, RZ, R21 ;  /* 0x00000015ff15723e */ /* 0x000fce00000010ff */
.L_x_1324:
[----:B------:R-:W-:Y:S05]  /*1c20*/  BSYNC B1 ;  /* 0x0000000000017941 */ /* 0x000fea0003800000 */
.L_x_1323:
        /* <DEDUP_REMOVED lines=24> */
.L_x_1330:
[----:B------:R-:W-:Y:S05]  /*1db0*/  BSYNC B2 ;  /* 0x0000000000027941 */ /* 0x000fea0003800000 */
.L_x_1329:
[----:B------:R-:W-:Y:S01]  /*1dc0*/  UMOV UR6, 0xf0000000 ;  /* 0xf000000000067882 */ /* 0x000fe20000000000 */
[----:B------:R-:W-:Y:S01]  /*1dd0*/  UMOV UR7, 0x380fffff ;  /* 0x380fffff00077882 */ /* 0x000fe20000000000 */
[----:B------:R-:W0:Y:S01]  /*1de0*/  F2F.F32.F64 R10, R14 ;  /* 0x0000000e000a7310 */ /* 0x000e220000301000 */
[----:B------:R-:W-:-:S14]  /*1df0*/  DSETP.GEU.AND P1, PT, |R14|, UR6, PT ;  /* 0x000000060e007e2a */ /* 0x000fdc000bf2e200 */
[----:B0-----:R-:W-:-:S05]  /*1e00*/  @!P1 FMUL R10, R10, 1.175494350822287508e-38 ;  /* 0x008000000a0a9820 */ /* 0x001fca0000400000 */
[----:B------:R-:W-:-:S07]  /*1e10*/  F2FP.BF16.F32.PACK_AB R10, RZ, R10 ;  /* 0x0000000aff0a723e */ /* 0x000fce00000010ff */
.L_x_1328:
[----:B------:R-:W-:Y:S05]  /*1e20*/  BSYNC B1 ;  /* 0x0000000000017941 */ /* 0x000fea0003800000 */
.L_x_1327:
        /* <DEDUP_REMOVED lines=24> */
.L_x_1334:
[----:B------:R-:W-:Y:S05]  /*1fb0*/  BSYNC B2 ;  /* 0x0000000000027941 */ /* 0x000fea0003800000 */
.L_x_1333:
[----:B------:R-:W-:Y:S01]  /*1fc0*/  UMOV UR6, 0xf0000000 ;  /* 0xf000000000067882 */ /* 0x000fe20000000000 */
[----:B------:R-:W-:Y:S01]  /*1fd0*/  UMOV UR7, 0x380fffff ;  /* 0x380fffff00077882 */ /* 0x000fe20000000000 */
[----:B------:R-:W0:Y:S01]  /*1fe0*/  F2F.F32.F64 R5, R14 ;  /* 0x0000000e00057310 */ /* 0x000e220000301000 */
[----:B------:R-:W-:-:S14]  /*1ff0*/  DSETP.GEU.AND P1, PT, |R14|, UR6, PT ;  /* 0x000000060e007e2a */ /* 0x000fdc000bf2e200 */
[----:B0-----:R-:W-:-:S05]  /*2000*/  @!P1 FMUL R5, R5, 1.175494350822287508e-38 ;  /* 0x0080000005059820 */ /* 0x001fca0000400000 */
[----:B------:R-:W-:-:S07]  /*2010*/  F2FP.BF16.F32.PACK_AB R5, RZ, R5 ;  /* 0x00000005ff05723e */ /* 0x000fce00000010ff */
.L_x_1332:
[----:B------:R-:W-:Y:S05]  /*2020*/  BSYNC B1 ;  /* 0x0000000000017941 */ /* 0x000fea0003800000 */
.L_x_1331:
        /* <DEDUP_REMOVED lines=24> */
.L_x_1338:
[----:B------:R-:W-:Y:S05]  /*21b0*/  BSYNC B2 ;  /* 0x0000000000027941 */ /* 0x000fea0003800000 */
.L_x_1337:
[----:B------:R-:W-:Y:S01]  /*21c0*/  UMOV UR6, 0xf0000000 ;  /* 0xf000000000067882 */ /* 0x000fe20000000000 */
[----:B------:R-:W-:Y:S01]  /*21d0*/  UMOV UR7, 0x380fffff ;  /* 0x380fffff00077882 */ /* 0x000fe20000000000 */
[----:B------:R-:W0:Y:S01]  /*21e0*/  F2F.F32.F64 R4, R14 ;  /* 0x0000000e00047310 */ /* 0x000e220000301000 */
[----:B------:R-:W-:-:S14]  /*21f0*/  DSETP.GEU.AND P1, PT, |R14|, UR6, PT ;  /* 0x000000060e007e2a */ /* 0x000fdc000bf2e200 */
[----:B0-----:R-:W-:-:S05]  /*2200*/  @!P1 FMUL R4, R4, 1.175494350822287508e-38 ;  /* 0x0080000004049820 */ /* 0x001fca0000400000 */
[----:B------:R-:W-:-:S07]  /*2210*/  F2FP.BF16.F32.PACK_AB R4, RZ, R4 ;  /* 0x00000004ff04723e */ /* 0x000fce00000010ff */
.L_x_1336:
[----:B------:R-:W-:Y:S05]  /*2220*/  BSYNC B1 ;  /* 0x0000000000017941 */ /* 0x000fea0003800000 */
.L_x_1335:
        /* <DEDUP_REMOVED lines=22> */
.L_x_1341:
[----:B------:R-:W-:-:S13]  /*2390*/  ISETP.GE.AND P0, PT, R6, R7, PT ;  /* 0x000000070600720c */ /* 0x000fda0003f06270 */
[----:B------:R-:W-:Y:S05]  /*23a0*/  @P0 BRA `(.L_x_1343) ;  /* 0x0000000000300947 */ /* 0x000fea0003800000 */
[----:B0-----:R-:W0:Y:S01]  /*23b0*/  LDC.64 R2, c[0x0][0x220] ;  /* 0x00008800ff027b82 */ /* 0x001e220000000a00 */
[----:B------:R-:W-:Y:S01]  /*23c0*/  IMAD.IADD R11, R9, 0x1, R6 ;  /* 0x00000001090b7824 */ /* 0x000fe200078e0206 */
[----:B------:R-:W-:-:S03]  /*23d0*/  IADD3 R6, R6, 0x80, RZ ;  /* 0x0000008006067810 */ /* 0x000fc60007ffe0ff */
[----:B0-----:R-:W-:-:S05]  /*23e0*/  IMAD.WIDE.U32 R2, R11, 0x2, R2 ;  /* 0x000000020b027825 */ /* 0x001fca00078e0002 */
[----:B------:R1:W-:Y:S02]  /*23f0*/  STG.E.U16 desc[UR4][R2.64], R20 ;  /* 0x0000001402007986 */ /* 0x0003e4000c101504 */
.L_x_1342:
[----:B------:R-:W-:-:S13]  /*2400*/  ISETP.GE.AND P0, PT, R6, R7, PT ;  /* 0x000000070600720c */ /* 0x000fda0003f06270 */
[----:B------:R-:W-:Y:S05]  /*2410*/  @P0 BRA `(.L_x_1344) ;  /* 0x0000000000340947 */ /* 0x000fea0003800000 */
[----:B01----:R-:W0:Y:S01]  /*2420*/  LDC.64 R2, c[0x0][0x220] ;  /* 0x00008800ff027b82 */ /* 0x003e220000000a00 */
[----:B------:R-:W-:Y:S01]  /*2430*/  IMAD.IADD R11, R9, 0x1, R6 ;  /* 0x00000001090b7824 */ /* 0x000fe200078e0206 */
[----:B------:R-:W-:-:S03]  /*2440*/  IADD3 R6, R6, 0x80, RZ ;  /* 0x0000008006067810 */ /* 0x000fc60007ffe0ff */
[----:B0-----:R-:W-:-:S05]  /*2450*/  IMAD.WIDE.U32 R2, R11, 0x2, R2 ;  /* 0x000000020b027825 */ /* 0x001fca00078e0002 */
[----:B------:R1:W-:Y:S02]  /*2460*/  STG.E.U16 desc[UR4][R2.64], R21 ;  /* 0x0000001502007986 */ /* 0x0003e4000c101504 */
.L_x_1343:
        /* <DEDUP_REMOVED lines=8> */
.L_x_1344:
[----:B------:R-:W-:Y:S05]  /*24f0*/  BSYNC B1 ;  /* 0x0000000000017941 */ /* 0x000fea0003800000 */
.L_x_1340:
[----:B------:R-:W-:-:S13]  /*2500*/  ISETP.GE.AND P0, PT, R6, R7, PT ;  /* 0x000000070600720c */ /* 0x000fda0003f06270 */
[----:B012---:R-:W0:Y:S01]  /*2510*/  @!P0 LDC.64 R2, c[0x0][0x220] ;  /* 0x00008800ff028b82 */ /* 0x007e220000000a00 */
[----:B------:R-:W-:Y:S01]  /*2520*/  @!P0 IMAD.IADD R11, R9, 0x1, R6 ;  /* 0x00000001090b8824 */ /* 0x000fe200078e0206 */
[----:B------:R-:W-:-:S03]  /*2530*/  @!P0 IADD3 R6, R6, 0x80, RZ ;  /* 0x0000008006068810 */ /* 0x000fc60007ffe0ff */
[----:B0-----:R-:W-:-:S05]  /*2540*/  @!P0 IMAD.WIDE.U32 R2, R11, 0x2, R2 ;  /* 0x000000020b028825 */ /* 0x001fca00078e0002 */
[----:B------:R2:W-:Y:S02]  /*2550*/  @!P0 STG.E.U16 desc[UR4][R2.64], R5 ;  /* 0x0000000502008986 */ /* 0x0005e4000c101504 */
.L_x_1345:
[----:B------:R-:W-:Y:S05]  /*2560*/  BSYNC B0 ;  /* 0x0000000000007941 */ /* 0x000fea0003800000 */
.L_x_1339:
        /* <DEDUP_REMOVED lines=8> */
        .weak           $__internal_5_$__cuda_sm20_dblrcp_rn_slowpath_v3
        .type           $__internal_5_$__cuda_sm20_dblrcp_rn_slowpath_v3,@function
        .size           $__internal_5_$__cuda_sm20_dblrcp_rn_slowpath_v3,(.L_x_71440 - $__internal_5_$__cuda_sm20_dblrcp_rn_slowpath_v3)
$__internal_5_$__cuda_sm20_dblrcp_rn_slowpath_v3:
        /* <DEDUP_REMOVED lines=24> */
.L_x_1349:
        /* <DEDUP_REMOVED lines=9> */
.L_x_1347:
[----:B------:R-:W-:Y:S02]  /*2800*/  LOP3.LUT R15, R13, 0x80000, RZ, 0xfc, !PT ;  /* 0x000800000d0f7812 */ /* 0x000fe400078efcff */
[----:B------:R-:W-:-:S07]  /*2810*/  MOV R14, R12 ;  /* 0x0000000c000e7202 */ /* 0x000fce0000000f00 */
.L_x_1348:
[----:B------:R-:W-:Y:S05]  /*2820*/  BSYNC B0 ;  /* 0x0000000000007941 */ /* 0x000fea0003800000 */
.L_x_1346:
[----:B------:R-:W-:Y:S01]  /*2830*/  IMAD.MOV.U32 R12, RZ, RZ, R8 ;  /* 0x000000ffff0c7224 */ /* 0x000fe200078e0008 */
[----:B------:R-:W-:-:S04]  /*2840*/  MOV R13, 0x0 ;  /* 0x00000000000d7802 */ /* 0x000fc80000000f00 */
[----:B------:R-:W-:Y:S05]  /*2850*/  RET.REL.NODEC R12 `(_ZN2at6native29vectorized_elementwise_kernelILi4EZNS0_50_GLOBAL__N__2680c7bb_12_PowKernel_cu_7dd49032_316829pow_tensor_scalar_kernel_implIN3c108BFloat16ES5_EEvRNS_18TensorIteratorBaseET0_EUlS5_E1_St5arrayIPcLm2EEEEviS8_T1_) ;  /* 0xffffffd40ce87950 */ /* 0x000fea0003c3ffff */
.L_x_1350:
        /* <DEDUP_REMOVED lines=10> */
.L_x_71440:


//--------------------- .text._ZN2at6native29vectorized_elementwise_kernelILi8EZNS0_50_GLOBAL__N__2680c7bb_12_PowKernel_cu_7dd49032_316829pow_tensor_scalar_kernel_implIN3c108BFloat16ES5_EEvRNS_18TensorIteratorBaseET0_EUlS5_E1_St5arrayIPcLm2EEEEviS8_T1_ --------------------------
	.section	.text._ZN2at6native29vectorized_elementwise_kernelILi8EZNS0_50_GLOBAL__N__2680c7bb_12_PowKernel_cu_7dd49032_316829pow_tensor_scalar_kernel_implIN3c108BFloat16ES5_EEvRNS_18TensorIteratorBaseET0_EUlS5_E1_St5arrayIPcLm2EEEEviS8_T1_,"ax",@progbits
	.align	128
        .global         _ZN2at6native29vectorized_elementwise_kernelILi8EZNS0_50_GLOBAL__N__2680c7bb_12_PowKernel_cu_7dd49032_316829pow_tensor_scalar_kernel_implIN3c108BFloat16ES5_EEvRNS_18TensorIteratorBaseET0_EUlS5_E1_St5arrayIPcLm2EEEEviS8_T1_
        .type           _ZN2at6native29vectorized_elementwise_kernelILi8EZNS0_50_GLOBAL__N__2680c7bb_12_PowKernel_cu_7dd49032_316829pow_tensor_scalar_kernel_implIN3c108BFloat16ES5_EEvRNS_18TensorIteratorBaseET0_EUlS5_E1_St5arrayIPcLm2EEEEviS8_T1_,@function
        .size           _ZN2at6native29vectorized_elementwise_kernelILi8EZNS0_50_GLOBAL__N__2680c7bb_12_PowKernel_cu_7dd49032_316829pow_tensor_scalar_kernel_implIN3c108BFloat16ES5_EEvRNS_18TensorIteratorBaseET0_EUlS5_E1_St5arrayIPcLm2EEEEviS8_T1_,(.L_x_71441 - _ZN2at6native29vectorized_elementwise_kernelILi8EZNS0_50_GLOBAL__N__2680c7bb_12_PowKernel_cu_7dd49032_316829pow_tensor_scalar_kernel_implIN3c108BFloat16ES5_EEvRNS_18TensorIteratorBaseET0_EUlS5_E1_St5arrayIPcLm2EEEEviS8_T1_)
        .other          _ZN2at6native29vectorized_elementwise_kernelILi8EZNS0_50_GLOBAL__N__2680c7bb_12_PowKernel_cu_7dd49032_316829pow_tensor_scalar_kernel_implIN3c108BFloat16ES5_EEvRNS_18TensorIteratorBaseET0_EUlS5_E1_St5arrayIPcLm2EEEEviS8_T1_,@"STO_CUDA_ENTRY STV_DEFAULT"
_ZN2at6native29vectorized_elementwise_kernelILi8EZNS0_50_GLOBAL__N__2680c7bb_12_PowKernel_cu_7dd49032_316829pow_tensor_scalar_kernel_implIN3c108BFloat16ES5_EEvRNS_18TensorIteratorBaseET0_EUlS5_E1_St5arrayIPcLm2EEEEviS8_T1_:
.text._ZN2at6native29vectorized_elementwise_kernelILi8EZNS0_50_GLOBAL__N__2680c7bb_12_PowKernel_cu_7dd49032_316829pow_tensor_scalar_kernel_implIN3c108BFloat16ES5_EEvRNS_18TensorIteratorBaseET0_EUlS5_E1_St5arrayIPcLm2EEEEviS8_T1_:
        /* <DEDUP_REMOVED lines=11> */
[----:B0-----:R-:W-:-:S06]  /*00b0*/  IMAD.WIDE.U32 R4, R3, 0x10, R4 ;  /* 0x0000001003047825 */ /* 0x001fcc00078e0004 */
[----:B------:R-:W2:Y:S01]  /*00c0*/  LDG.E.128 R4, desc[UR4][R4.64] ;  /* 0x0000000404047981 */ /* 0x000ea2000c1e1d00 */
[----:B------:R-:W-:Y:S01]  /*00d0*/  BSSY B1, `(.L_x_1352) ;  /* 0x0000015000017945 */ /* 0x000fe20003800000 */
[C---:B--2---:R-:W-:Y:S01]  /*00e0*/  IMAD.U32 R2, R4.reuse, 0x10000, RZ ;  /* 0x0001000004027824 */ /* 0x044fe200078e00ff */
[----:B------:R-:W-:-:S03]  /*00f0*/  PRMT R4, R4, 0x7632, R4 ;  /* 0x0000763204047816 */ /* 0x000fc60000000004 */
        /* <DEDUP_REMOVED lines=17> */
[----:B------:R-:W-:Y:S05]  /*0210*/  CALL.REL.NOINC `($__internal_6_$__cuda_sm20_dblrcp_rn_slowpath_v3) ;  /* 0x0000002000f87944 */ /* 0x000fea0003c00000 */
.L_x_1353:
[----:B------:R-:W-:Y:S05]  /*0220*/  BSYNC B1 ;  /* 0x0000000000017941 */ /* 0x000fea0003800000 */
.L_x_1352:
        /* <DEDUP_REMOVED lines=24> */
[----:B------:R-:W-:Y:S05]  /*03b0*/  CALL.REL.NOINC `($__internal_6_$__cuda_sm20_dblrcp_rn_slowpath_v3) ;  /* 0x0000002000907944 */ /* 0x000fea0003c00000 */
.L_x_1355:
[----:B------:R-:W-:Y:S05]  /*03c0*/  BSYNC B1 ;  /* 0x0000000000017941 */ /* 0x000fea0003800000 */
.L_x_1354:
        /* <DEDUP_REMOVED lines=26> */
.L_x_1357:
[----:B------:R-:W-:Y:S05]  /*0570*/  BSYNC B1 ;  /* 0x0000000000017941 */ /* 0x000fea0003800000 */
.L_x_1356:
[----:B------:R-:W-:Y:S01]  /*0580*/  IMAD.U32 R5, R5, 0x10000, RZ ;  /* 0x0001000005057824 */ /* 0x000fe200078e00ff */
[----:B------:R-:W-:Y:S01]  /*0590*/  UMOV UR6, 0xf0000000 ;  /* 0xf000000000067882 */ /* 0x000fe20000000000 */
[----:B------:R-:W-:Y:S01]  /*05a0*/  UMOV UR7, 0x380fffff ;  /* 0x380fffff00077882 */ /* 0x000fe20000000000 */
[----:B------:R-:W0:Y:S01]  /*05b0*/  F2F.F32.F64 R8, R12 ;  /* 0x0000000c00087310 */ /* 0x000e220000301000 */
[----:B------:R-:W-:Y:S01]  /*05c0*/  FMUL.FTZ R5, R5, R5 ;  /* 0x0000000505057220 */ /* 0x000fe20000410000 */
[----:B------:R-:W-:Y:S01]  /*05d0*/  DSETP.GEU.AND P0, PT, |R12|, UR6, PT ;  /* 0x000000060c007e2a */ /* 0x000fe2000bf0e200 */
[----:B------:R-:W-:Y:S05]  /*05e0*/  BSSY B1, `(.L_x_1358) ;  /* 0x0000013000017945 */ /* 0x000fea0003800000 */
[----:B------:R-:W1:Y:S08]  /*05f0*/  F2F.BF16.F32 R5, R5 ;  /* 0x0000000500057304 */ /* 0x000e700000202000 */
[----:B0-----:R-:W-:Y:S01]  /*0600*/  @!P0 FMUL R8, R8, 1.175494350822287508e-38 ;  /* 0x0080000008088820 */ /* 0x001fe20000400000 */
[----:B-1----:R-:W-:-:S05]  /*0610*/  SHF.L.U32 R2, R5, 0x10, RZ ;  /* 0x0000001005027819 */ /* 0x002fca00000006ff */
        /* <DEDUP_REMOVED lines=15> */
.L_x_1359:
[----:B------:R-:W-:Y:S05]  /*0710*/  BSYNC B1 ;  /* 0x0000000000017941 */ /* 0x000fea0003800000 */
.L_x_1358:
[----:B------:R-:W-:Y:S01]  /*0720*/  SHF.L.U32 R2, R6, 0x10, RZ ;  /* 0x0000001006027819 */ /* 0x000fe200000006ff */
        /* <DEDUP_REMOVED lines=24> */
[----:B------:R-:W-:Y:S05]  /*08b0*/  CALL.REL.NOINC `($__internal_6_$__cuda_sm20_dblrcp_rn_slowpath_v3) ;  /* 0x0000001c00507944 */ /* 0x000fea0003c00000 */
.L_x_1361:
[----:B------:R-:W-:Y:S05]  /*08c0*/  BSYNC B1 ;  /* 0x0000000000017941 */ /* 0x000fea0003800000 */
.L_x_1360:
        /* <DEDUP_REMOVED lines=9> */
[----:B-1----:R-:W-:-:S04]  /*0960*/  IMAD.U32 R2, R6, 0x10000, RZ ;  /* 0x0001000006027824 */ /* 0x002fc800078e00ff */
        /* <DEDUP_REMOVED lines=15> */
.L_x_1363:
[----:B------:R-:W-:Y:S05]  /*0a60*/  BSYNC B1 ;  /* 0x0000000000017941 */ /* 0x000fea0003800000 */
.L_x_1362:
[C---:B------:R-:W-:Y:S01]  /*0a70*/  IMAD.U32 R2, R7.reuse, 0x10000, RZ ;  /* 0x0001000007027824 */ /* 0x040fe200078e00ff */
[----:B------:R-:W-:Y:S01]  /*0a80*/  UMOV UR6, 0xf0000000 ;  /* 0xf000000000067882 */ /* 0x000fe20000000000 */
[----:B------:R-:W-:Y:S01]  /*0a90*/  UMOV UR7, 0x380fffff ;  /* 0x380fffff00077882 */ /* 0x000fe20000000000 */
[----:B------:R-:W0:Y:S01]  /*0aa0*/  F2F.F32.F64 R18, R12 ;  /* 0x0000000c00127310 */ /* 0x000e220000301000 */
[----:B------:R-:W-:Y:S01]  /*0ab0*/  FMUL.FTZ R2, R2, R2 ;  /* 0x0000000202027220 */ /* 0x000fe20000410000 */
[----:B------:R-:W-:Y:S01]  /*0ac0*/  DSETP.GEU.AND P0, PT, |R12|, UR6, PT ;  /* 0x000000060c007e2a */ /* 0x000fe2000bf0e200 */
[----:B------:R-:W-:Y:S01]  /*0ad0*/  BSSY B1, `(.L_x_1364) ;  /* 0x0000014000017945 */ /* 0x000fe20003800000 */
[----:B------:R-:W-:-:S04]  /*0ae0*/  PRMT R7, R7, 0x7632, R7 ;  /* 0x0000763207077816 */ /* 0x000fc80000000007 */
        /* <DEDUP_REMOVED lines=18> */
.L_x_1365:
[----:B------:R-:W-:Y:S05]  /*0c10*/  BSYNC B1 ;  /* 0x0000000000017941 */ /* 0x000fea0003800000 */
.L_x_1364:
        /* <DEDUP_REMOVED lines=16> */
[----:B------:R-:W0:Y:S06]  /*0d20*/  F2F.F32.F64 R6, R12 ;  /* 0x0000000c00067310 */ /* 0x000e2c0000301000 */
[----:B------:R-:W-:-:S08]  /*0d30*/  DFMA R20, -R10, R16, 1 ;  /* 0x3ff000000a14742b */ /* 0x000fd00000000110 */
[----:B------:R-:W-:Y:S01]  /*0d40*/  DFMA R16, R16, R20, R16 ;  /* 0x000000141010722b */ /* 0x000fe20000000010 */
[----:B0-----:R-:W-:Y:S01]  /*0d50*/  @!P0 FMUL R6, R6, 1.175494350822287508e-38 ;  /* 0x0080000006068820 */ /* 0x001fe20000400000 */
[----:B------:R-:W-:Y:S09]  /*0d60*/  @P1 BRA `(.L_x_1367) ;  /* 0x0000000000181947 */ /* 0x000ff20003800000 */
[----:B------:R-:W-:Y:S02]  /*0d70*/  LOP3.LUT R14, R11, 0x7fffffff, RZ, 0xc0, !PT ;  /* 0x7fffffff0b0e7812 */ /* 0x000fe400078ec0ff */
[----:B------:R-:W-:Y:S02]  /*0d80*/  MOV R2, 0xdb0 ;  /* 0x00000db000027802 */ /* 0x000fe40000000f00 */
[----:B------:R-:W-:-:S07]  /*0d90*/  IADD3 R14, R14, -0x100000, RZ ;  /* 0xfff000000e0e7810 */ /* 0x000fce0007ffe0ff */
[----:B------:R-:W-:Y:S05]  /*0da0*/  CALL.REL.NOINC `($__internal_6_$__cuda_sm20_dblrcp_rn_slowpath_v3) ;  /* 0x0000001800147944 */ /* 0x000fea0003c00000 */
[----:B------:R-:W-:Y:S02]  /*0db0*/  IMAD.MOV.U32 R16, RZ, RZ, R12 ;  /* 0x000000ffff107224 */ /* 0x000fe400078e000c */
[----:B------:R-:W-:-:S07]  /*0dc0*/  IMAD.MOV.U32 R17, RZ, RZ, R13 ;  /* 0x000000ffff117224 */ /* 0x000fce00078e000d */
.L_x_1367:
[----:B------:R-:W-:Y:S05]  /*0dd0*/  BSYNC B1 ;  /* 0x0000000000017941 */ /* 0x000fea0003800000 */
.L_x_1366:
        /* <DEDUP_REMOVED lines=12> */
[----:B------:R-:W-:Y:S01]  /*0ea0*/  STG.E.128 desc[UR4][R10.64], R12 ;  /* 0x0000000c0a007986 */ /* 0x000fe2000c101d04 */
[----:B------:R-:W-:Y:S05]  /*0eb0*/  EXIT ;  /* 0x000000000000794d */ /* 0x000fea0003800000 */
.L_x_1351:
[----:B------:R-:W0:Y:S01]  /*0ec0*/  S2R R9, SR_TID.X ;  /* 0x0000000000097919 */ /* 0x000e220000002100 */
[----:B------:R-:W-:Y:S02]  /*0ed0*/  PRMT R3, RZ, 0x7610, R3 ;  /* 0x00007610ff037816 */ /* 0x000fe40000000003 */
[----:B0-----:R-:W-:Y:S02]  /*0ee0*/  ISETP.GE.AND P0, PT, R9, R8, PT ;  /* 0x000000080900720c */ /* 0x001fe40003f06270 */
[----:B------:R-:W-:-:S11]  /*0ef0*/  MOV R29, R9 ;  /* 0x00000009001d7202 */ /* 0x000fd60000000f00 */
[----:B------:R-:W-:Y:S01]  /*0f00*/  @!P0 VIADD R29, R9, 0x80 ;  /* 0x00000080091d8836 */ /* 0x000fe20000000000 */
[----:B------:R-:W0:Y:S04]  /*0f10*/  @!P0 LDC.64 R16, c[0x0][0x228] ;  /* 0x00008a00ff108b82 */ /* 0x000e280000000a00 */
[----:B------:R-:W-:-:S13]  /*0f20*/  ISETP.GE.AND P6, PT, R29, R8, PT ;  /* 0x000000081d00720c */ /* 0x000fda0003fc6270 */
[----:B------:R-:W-:Y:S01]  /*0f30*/  @!P6 IMAD.IADD R5, R0, 0x1, R29 ;  /* 0x000000010005e824 */ /* 0x000fe200078e021d */
[----:B------:R-:W-:Y:S01]  /*0f40*/  @!P6 IADD3 R29, R29, 0x80, RZ ;  /* 0x000000801d1de810 */ /* 0x000fe20007ffe0ff */
[----:B------:R-:W1:Y:S03]  /*0f50*/  @!P6 LDC.64 R20, c[0x0][0x228] ;  /* 0x00008a00ff14eb82 */ /* 0x000e660000000a00 */
[----:B------:R-:W-:-:S13]  /*0f60*/  ISETP.GE.AND P5, PT, R29, R8, PT ;  /* 0x000000081d00720c */ /* 0x000fda0003fa6270 */
[----:B------:R-:W-:Y:S01]  /*0f70*/  @!P5 IMAD.IADD R18, R0, 0x1, R29 ;  /* 0x000000010012d824 */ /* 0x000fe200078e021d */
[----:B------:R-:W2:Y:S01]  /*0f80*/  @!P5 LDC.64 R6, c[0x0][0x228] ;  /* 0x00008a00ff06db82 */ /* 0x000ea20000000a00 */
[----:B------:R-:W-:-:S05]  /*0f90*/  @!P5 VIADD R29, R29, 0x80 ;  /* 0x000000801d1dd836 */ /* 0x000fca0000000000 */
[----:B------:R-:W-:Y:S01]  /*0fa0*/  ISETP.GE.AND P4, PT, R29, R8, PT ;  /* 0x000000081d00720c */ /* 0x000fe20003f86270 */
[----:B-1----:R-:W-:-:S05]  /*0fb0*/  @!P6 IMAD.WIDE.U32 R20, R5, 0x2, R20 ;  /* 0x000000020514e825 */ /* 0x002fca00078e0014 */
[----:B------:R1:W5:Y:S07]  /*0fc0*/  @!P6 LDG.E.U16 R3, desc[UR4][R20.64] ;  /* 0x000000041403e981 */ /* 0x00036e000c1e1500 */
[----:B------:R-:W-:Y:S01]  /*0fd0*/  @!P4 IADD3 R19, R0, R29, RZ ;  /* 0x0000001d0013c210 */ /* 0x000fe20007ffe0ff */
[----:B------:R-:W-:Y:S01]  /*0fe0*/  @!P4 VIADD R29, R29, 0x80 ;  /* 0x000000801d1dc836 */ /* 0x000fe20000000000 */
[----:B------:R-:W3:Y:S04]  /*0ff0*/  @!P4 LDC.64 R22, c[0x0][0x228] ;  /* 0x00008a00ff16cb82 */ /* 0x000ee80000000a00 */
[----:B------:R-:W-:-:S13]  /*1000*/  ISETP.GE.AND P3, PT, R29, R8, PT ;  /* 0x000000081d00720c */ /* 0x000fda0003f66270 */
[----:B------:R-:W-:Y:S01]  /*1010*/  @!P3 IMAD.IADD R2, R0, 0x1, R29 ;  /* 0x000000010002b824 */ /* 0x000fe200078e021d */
[----:B------:R-:W-:Y:S01]  /*1020*/  @!P3 IADD3 R29, R29, 0x80, RZ ;  /* 0x000000801d1db810 */ /* 0x000fe20007ffe0ff */
[----:B------:R-:W4:Y:S03]  /*1030*/  @!P3 LDC.64 R14, c[0x0][0x228] ;  /* 0x00008a00ff0ebb82 */ /* 0x000f260000000a00 */
[----:B------:R-:W-:-:S13]  /*1040*/  ISETP.GE.AND P2, PT, R29, R8, PT ;  /* 0x000000081d00720c */ /* 0x000fda0003f46270 */
[----:B------:R-:W-:Y:S01]  /*1050*/  @!P2 IMAD.IADD R27, R0, 0x1, R29 ;  /* 0x00000001001ba824 */ /* 0x000fe200078e021d */
[----:B------:R-:W0:Y:S01]  /*1060*/  @!P2 LDC.64 R12, c[0x0][0x228] ;  /* 0x00008a00ff0cab82 */ /* 0x000e220000000a00 */
[----:B------:R-:W-:-:S05]  /*1070*/  @!P2 VIADD R29, R29, 0x80 ;  /* 0x000000801d1da836 */ /* 0x000fca0000000000 */
[----:B------:R-:W-:-:S13]  /*1080*/  ISETP.GE.AND P1, PT, R29, R8, PT ;  /* 0x000000081d00720c */ /* 0x000fda0003f26270 */
[----:B------:R-:W-:Y:S01]  /*1090*/  @!P1 IADD3 R25, R0, R29, RZ ;  /* 0x0000001d00199210 */ /* 0x000fe20007ffe0ff */
[----:B------:R-:W-:Y:S01]  /*10a0*/  @!P1 VIADD R29, R29, 0x80 ;  /* 0x000000801d1d9836 */ /* 0x000fe20000000000 */
[----:B------:R-:W0:Y:S04]  /*10b0*/  @!P1 LDC.64 R10, c[0x0][0x228] ;  /* 0x00008a00ff0a9b82 */ /* 0x000e280000000a00 */
[----:B------:R-:W-:-:S13]  /*10c0*/  ISETP.GE.AND P6, PT, R29, R8, PT ;  /* 0x000000081d00720c */ /* 0x000fda0003fc6270 */
[----:B------:R-:W0:Y:S01]  /*10d0*/  @!P6 LDC.64 R4, c[0x0][0x228] ;  /* 0x00008a00ff04eb82 */ /* 0x000e220000000a00 */
[----:B---3--:R-:W-:Y:S01]  /*10e0*/  @!P4 IMAD.WIDE.U32 R22, R19, 0x2, R22 ;  /* 0x000000021316c825 */ /* 0x008fe200078e0016 */
[----:B------:R-:W-:-:S03]  /*10f0*/  PRMT R19, RZ, 0x7610, R19 ;  /* 0x00007610ff137816 */ /* 0x000fc60000000013 */
[----:B--2---:R-:W-:-:S04]  /*1100*/  @!P5 IMAD.WIDE.U32 R6, R18, 0x2, R6 ;  /* 0x000000021206d825 */ /* 0x004fc800078e0006 */
[C---:B------:R-:W-:Y:S01]  /*1110*/  @!P6 IMAD.IADD R18, R0.reuse, 0x1, R29 ;  /* 0x000000010012e824 */ /* 0x040fe200078e021d */
[----:B------:R-:W-:Y:S01]  /*1120*/  @!P0 IADD3 R29, R0, R9, RZ ;  /* 0x00000009001d8210 */ /* 0x000fe20007ffe0ff */
[----:B------:R2:W5:Y:S01]  /*1130*/  @!P5 LDG.E.U16 R19, desc[UR4][R6.64] ;  /* 0x000000040613d981 */ /* 0x000562000c1e1500 */
[----:B----4-:R-:W-:Y:S01]  /*1140*/  @!P3 IMAD.WIDE.U32 R14, R2, 0x2, R14 ;  /* 0x00000002020eb825 */ /* 0x010fe200078e000e */
[----:B-1----:R-:W-:Y:S02]  /*1150*/  PRMT R21, RZ, 0x7610, R21 ;  /* 0x00007610ff157816 */ /* 0x002fe40000000015 */
[----:B------:R-:W-:Y:S01]  /*1160*/  PRMT R20, RZ, 0x7610, R20 ;  /* 0x00007610ff147816 */ /* 0x000fe20000000014 */
[----:B0-----:R-:W-:Y:S01]  /*1170*/  @!P2 IMAD.WIDE.U32 R12, R27, 0x2, R12 ;  /* 0x000000021b0ca825 */ /* 0x001fe200078e000c */
[----:B------:R-:W-:Y:S02]  /*1180*/  PRMT R2, RZ, 0x7610, R2 ;  /* 0x00007610ff027816 */ /* 0x000fe40000000002 */
[----:B------:R0:W5:Y:S01]  /*1190*/  @!P4 LDG.E.U16 R21, desc[UR4][R22.64] ;  /* 0x000000041615c981 */ /* 0x000162000c1e1500 */
[----:B------:R-:W-:Y:S01]  /*11a0*/  @!P1 IMAD.WIDE.U32 R10, R25, 0x2, R10 ;  /* 0x00000002190a9825 */ /* 0x000fe200078e000a */
[----:B--2---:R-:W-:-:S02]  /*11b0*/  PRMT R7, RZ, 0x7610, R7 ;  /* 0x00007610ff077816 */ /* 0x004fc40000000007 */
[----:B------:R-:W-:Y:S01]  /*11c0*/  PRMT R6, RZ, 0x7610, R6 ;  /* 0x00007610ff067816 */ /* 0x000fe20000000006 */
[----:B------:R-:W-:Y:S01]  /*11d0*/  @!P6 IMAD.WIDE.U32 R4, R18, 0x2, R4 ;  /* 0x000000021204e825 */ /* 0x000fe200078e0004 */
[----:B------:R-:W-:Y:S01]  /*11e0*/  PRMT R18, RZ, 0x7610, R18 ;  /* 0x00007610ff127816 */ /* 0x000fe20000000012 */
[----:B------:R0:W5:Y:S02]  /*11f0*/  @!P3 LDG.E.U16 R20, desc[UR4][R14.64] ;  /* 0x000000040e14b981 */ /* 0x000164000c1e1500 */
[----:B------:R-:W-:Y:S02]  /*1200*/  @!P0 IMAD.WIDE.U32 R16, R29, 0x2, R16 ;  /* 0x000000021d108825 */ /* 0x000fe400078e0010 */
[----:B------:R0:W5:Y:S04]  /*1210*/  @!P1 LDG.E.U16 R7, desc[UR4][R10.64] ;  /* 0x000000040a079981 */ /* 0x000168000c1e1500 */
        /* <DEDUP_REMOVED lines=25> */
.L_x_1371:
[----:B------:R-:W-:Y:S05]  /*13b0*/  BSYNC B2 ;  /* 0x0000000000027941 */ /* 0x000fea0003800000 */
.L_x_1370:
[----:B------:R-:W-:Y:S01]  /*13c0*/  UMOV UR6, 0xf0000000 ;  /* 0xf000000000067882 */ /* 0x000fe20000000000 */
[----:B------:R-:W-:Y:S01]  /*13d0*/  UMOV UR7, 0x380fffff ;  /* 0x380fffff00077882 */ /* 0x000fe20000000000 */
[----:B------:R-:W0:Y:S01]  /*13e0*/  F2F.F32.F64 R5, R12 ;  /* 0x0000000c00057310 */ /* 0x000e220000301000 */
[----:B------:R-:W-:-:S14]  /*13f0*/  DSETP.GEU.AND P1, PT, |R12|, UR6, PT ;  /* 0x000000060c007e2a */ /* 0x000fdc000bf2e200 */
[----:B0-----:R-:W-:-:S05]  /*1400*/  @!P1 FMUL R5, R5, 1.175494350822287508e-38 ;  /* 0x0080000005059820 */ /* 0x001fca0000400000 */
[----:B------:R-:W-:-:S07]  /*1410*/  F2FP.BF16.F32.PACK_AB R5, RZ, R5 ;  /* 0x00000005ff05723e */ /* 0x000fce00000010ff */
.L_x_1369:
[----:B------:R-:W-:Y:S05]  /*1420*/  BSYNC B1 ;  /* 0x0000000000017941 */ /* 0x000fea0003800000 */
.L_x_1368:
[----:B0-----:R-:W-:Y:S01]  /*1430*/  VIADD R4, R9, 0x80 ;  /* 0x0000008009047836 */ /* 0x001fe20000000000 */
        /* <DEDUP_REMOVED lines=23> */
.L_x_1375:
[----:B------:R-:W-:Y:S05]  /*15b0*/  BSYNC B2 ;  /* 0x0000000000027941 */ /* 0x000fea0003800000 */
.L_x_1374:
[----:B------:R-:W-:Y:S01]  /*15c0*/  UMOV UR6, 0xf0000000 ;  /* 0xf000000000067882 */ /* 0x000fe20000000000 */
[----:B------:R-:W-:Y:S01]  /*15d0*/  UMOV UR7, 0x380fffff ;  /* 0x380fffff00077882 */ /* 0x000fe20000000000 */
[----:B------:R-:W0:Y:S01]  /*15e0*/  F2F.F32.F64 R3, R12 ;  /* 0x0000000c00037310 */ /* 0x000e220000301000 */
[----:B------:R-:W-:-:S14]  /*15f0*/  DSETP.GEU.AND P1, PT, |R12|, UR6, PT ;  /* 0x000000060c007e2a */ /* 0x000fdc000bf2e200 */
[----:B0-----:R-:W-:-:S05]  /*1600*/  @!P1 FMUL R3, R3, 1.175494350822287508e-38 ;  /* 0x0080000003039820 */ /* 0x001fca0000400000 */
[----:B------:R-:W-:-:S07]  /*1610*/  F2FP.BF16.F32.PACK_AB R3, RZ, R3 ;  /* 0x00000003ff03723e */ /* 0x000fce00000010ff */
.L_x_1373:
[----:B------:R-:W-:Y:S05]  /*1620*/  BSYNC B1 ;  /* 0x0000000000017941 */ /* 0x000fea0003800000 */
.L_x_1372:
        /* <DEDUP_REMOVED lines=24> */
.L_x_1379:
[----:B------:R-:W-:Y:S05]  /*17b0*/  BSYNC B2 ;  /* 0x0000000000027941 */ /* 0x000fea0003800000 */
.L_x_1378:
[----:B------:R-:W-:Y:S01]  /*17c0*/  UMOV UR6, 0xf0000000 ;  /* 0xf000000000067882 */ /* 0x000fe20000000000 */
[----:B------:R-:W-:Y:S01]  /*17d0*/  UMOV UR7, 0x380fffff ;  /* 0x380fffff00077882 */ /* 0x000fe20000000000 */
[----:B------:R-:W0:Y:S01]  /*17e0*/  F2F.F32.F64 R19, R12 ;  /* 0x0000000c00137310 */ /* 0x000e220000301000 */
[----:B------:R-:W-:-:S14]  /*17f0*/  DSETP.GEU.AND P1, PT, |R12|, UR6, PT ;  /* 0x000000060c007e2a */ /* 0x000fdc000bf2e200 */
[----:B0-----:R-:W-:-:S05]  /*1800*/  @!P1 FMUL R19, R19, 1.175494350822287508e-38 ;  /* 0x0080000013139820 */ /* 0x001fca0000400000 */
[----:B------:R-:W-:-:S07]  /*1810*/  F2FP.BF16.F32.PACK_AB R19, RZ, R19 ;  /* 0x00000013ff13723e */ /* 0x000fce00000010ff */
.L_x_1377:
[----:B------:R-:W-:Y:S05]  /*1820*/  BSYNC B1 ;  /* 0x0000000000017941 */ /* 0x000fea0003800000 */
.L_x_1376:
[----:B------:R-:W-:Y:S01]  /*1830*/  IADD3 R11, R9, 0x180, RZ ;  /* 0x00000180090b7810 */ /* 0x000fe20007ffe0ff */
        /* <DEDUP_REMOVED lines=23> */
.L_x_1383:
[----:B------:R-:W-:Y:S05]  /*19b0*/  BSYNC B2 ;  /* 0x0000000000027941 */ /* 0x000fea0003800000 */
.L_x_1382:
[----:B------:R-:W-:Y:S01]  /*19c0*/  UMOV UR6, 0xf0000000 ;  /* 0xf000000000067882 */ /* 0x000fe20000000000 */
[----:B------:R-:W-:Y:S01]  /*19d0*/  UMOV UR7, 0x380fffff ;  /* 0x380fffff00077882 */ /* 0x000fe20000000000 */
[----:B------:R-:W0:Y:S01]  /*19e0*/  F2F.F32.F64 R21, R12 ;  /* 0x0000000c00157310 */ /* 0x000e220000301000 */
[----:B------:R-:W-:-:S14]  /*19f0*/  DSETP.GEU.AND P1, PT, |R12|, UR6, PT ;  /* 0x000000060c007e2a */ /* 0x000fdc000bf2e200 */
[----:B0-----:R-:W-:-:S05]  /*1a00*/  @!P1 FMUL R21, R21, 1.175494350822287508e-38 ;  /* 0x0080000015159820 */ /* 0x001fca0000400000 */
[----:B------:R-:W-:-:S07]  /*1a10*/  F2FP.BF16.F32.PACK_AB R21, RZ, R21 ;  /* 0x00000015ff15723e */ /* 0x000fce00000010ff */
.L_x_1381:
[----:B------:R-:W-:Y:S05]  /*1a20*/  BSYNC B1 ;  /* 0x0000000000017941 */ /* 0x000fea0003800000 */
.L_x_1380:
        /* <DEDUP_REMOVED lines=24> */
.L_x_1387:
[----:B------:R-:W-:Y:S05]  /*1bb0*/  BSYNC B2 ;  /* 0x0000000000027941 */ /* 0x000fea0003800000 */
.L_x_1386:
[----:B------:R-:W-:Y:S01]  /*1bc0*/  UMOV UR6, 0xf0000000 ;  /* 0xf000000000067882 */ /* 0x000fe20000000000 */
[----:B------:R-:W-:Y:S01]  /*1bd0*/  UMOV UR7, 0x380fffff ;  /* 0x380fffff00077882 */ /* 0x000fe20000000000 */
[----:B------:R-:W0:Y:S01]  /*1be0*/  F2F.F32.F64 R20, R12 ;  /* 0x0000000c00147310 */ /* 0x000e220000301000 */
[----:B------:R-:W-:-:S14]  /*1bf0*/  DSETP.GEU.AND P1, PT, |R12|, UR6, PT ;  /* 0x000000060c007e2a */ /* 0x000fdc000bf2e200 */
[----:B0-----:R-:W-:-:S05]  /*1c00*/  @!P1 FMUL R20, R20, 1.175494350822287508e-38 ;  /* 0x0080000014149820 */ /* 0x001fca0000400000 */
[----:B------:R-:W-:-:S07]  /*1c10*/  F2FP.BF16.F32.PACK_AB R20, RZ, R20 ;  /* 0x00000014ff14723e */ /* 0x000fce00000010ff */
.L_x_1385:
[----:B------:R-:W-:Y:S05]  /*1c20*/  BSYNC B1 ;  /* 0x0000000000017941 */ /* 0x000fea0003800000 */
.L_x_1384:
        /* <DEDUP_REMOVED lines=24> */
.L_x_1391:
[----:B------:R-:W-:Y:S05]  /*1db0*/  BSYNC B2 ;  /* 0x0000000000027941 */ /* 0x000fea0003800000 */
.L_x_1390:
[----:B------:R-:W-:Y:S01]  /*1dc0*/  UMOV UR6, 0xf0000000 ;  /* 0xf000000000067882 */ /* 0x000fe20000000000 */
[----:B------:R-:W-:Y:S01]  /*1dd0*/  UMOV UR7, 0x380fffff ;  /* 0x380fffff00077882 */ /* 0x000fe20000000000 */
[----:B------:R-:W0:Y:S01]  /*1de0*/  F2F.F32.F64 R18, R12 ;  /* 0x0000000c00127310 */ /* 0x000e220000301000 */
[----:B------:R-:W-:-:S14]  /*1df0*/  DSETP.GEU.AND P1, PT, |R12|, UR6, PT ;  /* 0x000000060c007e2a */ /* 0x000fdc000bf2e200 */
[----:B0-----:R-:W-:-:S05]  /*1e00*/  @!P1 FMUL R18, R18, 1.175494350822287508e-38 ;  /* 0x0080000012129820 */ /* 0x001fca0000400000 */
[----:B------:R-:W-:-:S07]  /*1e10*/  F2FP.BF16.F32.PACK_AB R18, RZ, R18 ;  /* 0x00000012ff12723e */ /* 0x000fce00000010ff */
.L_x_1389:
[----:B------:R-:W-:Y:S05]  /*1e20*/  BSYNC B1 ;  /* 0x0000000000017941 */ /* 0x000fea0003800000 */
.L_x_1388:
        /* <DEDUP_REMOVED lines=24> */
.L_x_1395:
[----:B------:R-:W-:Y:S05]  /*1fb0*/  BSYNC B2 ;  /* 0x0000000000027941 */ /* 0x000fea0003800000 */
.L_x_1394:
[----:B------:R-:W-:Y:S01]  /*1fc0*/  UMOV UR6, 0xf0000000 ;  /* 0xf000000000067882 */ /* 0x000fe20000000000 */
[----:B------:R-:W-:Y:S01]  /*1fd0*/  UMOV UR7, 0x380fffff ;  /* 0x380fffff00077882 */ /* 0x000fe20000000000 */
[----:B------:R-:W0:Y:S01]  /*1fe0*/  F2F.F32.F64 R7, R12 ;  /* 0x0000000c00077310 */ /* 0x000e220000301000 */
[----:B------:R-:W-:-:S14]  /*1ff0*/  DSETP.GEU.AND P1, PT, |R12|, UR6, PT ;  /* 0x000000060c007e2a */ /* 0x000fdc000bf2e200 */
[----:B0-----:R-:W-:-:S05]  /*2000*/  @!P1 FMUL R7, R7, 1.175494350822287508e-38 ;  /* 0x0080000007079820 */ /* 0x001fca0000400000 */
[----:B------:R-:W-:-:S07]  /*2010*/  F2FP.BF16.F32.PACK_AB R7, RZ, R7 ;  /* 0x00000007ff07723e */ /* 0x000fce00000010ff */
.L_x_1393:
[----:B------:R-:W-:Y:S05]  /*2020*/  BSYNC B1 ;  /* 0x0000000000017941 */ /* 0x000fea0003800000 */
.L_x_1392:
        /* <DEDUP_REMOVED lines=24> */
.L_x_1399:
[----:B------:R-:W-:Y:S05]  /*21b0*/  BSYNC B2 ;  /* 0x0000000000027941 */ /* 0x000fea0003800000 */
.L_x_1398:
[----:B------:R-:W-:Y:S01]  /*21c0*/  UMOV UR6, 0xf0000000 ;  /* 0xf000000000067882 */ /* 0x000fe20000000000 */
[----:B------:R-:W-:Y:S01]  /*21d0*/  UMOV UR7, 0x380fffff ;  /* 0x380fffff00077882 */ /* 0x000fe20000000000 */
[----:B------:R-:W0:Y:S01]  /*21e0*/  F2F.F32.F64 R2, R12 ;  /* 0x0000000c00027310 */ /* 0x000e220000301000 */
[----:B------:R-:W-:-:S14]  /*21f0*/  DSETP.GEU.AND P1, PT, |R12|, UR6, PT ;  /* 0x000000060c007e2a */ /* 0x000fdc000bf2e200 */
[----:B0-----:R-:W-:-:S05]  /*2200*/  @!P1 FMUL R2, R2, 1.175494350822287508e-38 ;  /* 0x0080000002029820 */ /* 0x001fca0000400000 */
[----:B------:R-:W-:-:S07]  /*2210*/  F2FP.BF16.F32.PACK_AB R2, RZ, R2 ;  /* 0x00000002ff02723e */ /* 0x000fce00000010ff */
.L_x_1397:
[----:B------:R-:W-:Y:S05]  /*2220*/  BSYNC B1 ;  /* 0x0000000000017941 */ /* 0x000fea0003800000 */
.L_x_1396:
[----:B------:R-:W0:Y:S01]  /*2230*/  @!P0 S2R R13, SR_TID.X ;  /* 0x00000000000d8919 */ /* 0x000e220000002100 */
[----:B------:R-:W1:Y:S01]  /*2240*/  @!P0 LDC.64 R10, c[0x0][0x220] ;  /* 0x00008800ff0a8b82 */ /* 0x000e620000000a00 */
[----:B------:R-:W-:Y:S01]  /*2250*/  @!P0 IMAD.MOV.U32 R9, RZ, RZ, R4 ;  /* 0x000000ffff098224 */ /* 0x000fe200078e0004 */
        /* <DEDUP_REMOVED lines=8> */
[----:B------:R-:W-:Y:S01]  /*22e0*/  IADD3 R11, R0, R9, RZ ;  /* 0x00000009000b7210 */ /* 0x000fe20007ffe0ff */
[----:B------:R-:W-:-:S05]  /*22f0*/  VIADD R9, R9, 0x80 ;  /* 0x0000008009097836 */ /* 0x000fca0000000000 */
[----:B------:R-:W-:Y:S01]  /*2300*/  ISETP.GE.AND P0, PT, R9, R8, PT ;  /* 0x000000080900720c */ /* 0x000fe20003f06270 */
[----:B0-----:R-:W-:-:S05]  /*2310*/  IMAD.WIDE.U32 R4, R11, 0x2, R4 ;  /* 0x000000020b047825 */ /* 0x001fca00078e0004 */
[----:B-----5:R0:W-:Y:S07]  /*2320*/  STG.E.U16 desc[UR4][R4.64], R3 ;  /* 0x0000000304007986 */ /* 0x0201ee000c101504 */
[----:B------:R-:W-:Y:S05]  /*2330*/  @P0 BRA `(.L_x_1403) ;  /* 0x0000000000300947 */ /* 0x000fea0003800000 */
[----:B0-----:R-:W0:Y:S01]  /*2340*/  LDC.64 R4, c[0x0][0x220] ;  /* 0x00008800ff047b82 */ /* 0x001e220000000a00 */
[----:B------:R-:W-:Y:S01]  /*2350*/  IMAD.IADD R3, R0, 0x1, R9 ;  /* 0x0000000100037824 */ /* 0x000fe200078e0209 */
[----:B------:R-:W-:-:S03]  /*2360*/  IADD3 R9, R9, 0x80, RZ ;  /* 0x0000008009097810 */ /* 0x000fc60007ffe0ff */
[----:B0-----:R-:W-:-:S05]  /*2370*/  IMAD.WIDE.U32 R4, R3, 0x2, R4 ;  /* 0x0000000203047825 */ /* 0x001fca00078e0004 */
[----:B------:R0:W-:Y:S02]  /*2380*/  STG.E.U16 desc[UR4][R4.64], R19 ;  /* 0x0000001304007986 */ /* 0x0001e4000c101504 */
.L_x_1402:
[----:B------:R-:W-:-:S13]  /*2390*/  ISETP.GE.AND P0, PT, R9, R8, PT ;  /* 0x000000080900720c */ /* 0x000fda0003f06270 */
[----:B------:R-:W-:Y:S05]  /*23a0*/  @P0 BRA `(.L_x_1404) ;  /* 0x0000000000300947 */ /* 0x000fea0003800000 */
[----:B0-----:R-:W0:Y:S01]  /*23b0*/  LDC.64 R4, c[0x0][0x220] ;  /* 0x00008800ff047b82 */ /* 0x001e220000000a00 */
[----:B-----5:R-:W-:Y:S01]  /*23c0*/  IMAD.IADD R3, R0, 0x1, R9 ;  /* 0x0000000100037824 */ /* 0x020fe200078e0209 */
[----:B------:R-:W-:-:S03]  /*23d0*/  IADD3 R9, R9, 0x80, RZ ;  /* 0x0000008009097810 */ /* 0x000fc60007ffe0ff */
[----:B0-----:R-:W-:-:S05]  /*23e0*/  IMAD.WIDE.U32 R4, R3, 0x2, R4 ;  /* 0x0000000203047825 */ /* 0x001fca00078e0004 */
[----:B------:R1:W-:Y:S02]  /*23f0*/  STG.E.U16 desc[UR4][R4.64], R21 ;  /* 0x0000001504007986 */ /* 0x0003e4000c101504 */
.L_x_1403:
[----:B------:R-:W-:-:S13]  /*2400*/  ISETP.GE.AND P0, PT, R9, R8, PT ;  /* 0x000000080900720c */ /* 0x000fda0003f06270 */
[----:B------:R-:W-:Y:S05]  /*2410*/  @P0 BRA `(.L_x_1405) ;  /* 0x0000000000340947 */ /* 0x000fea0003800000 */
[----:B01----:R-:W0:Y:S01]  /*2420*/  LDC.64 R4, c[0x0][0x220] ;  /* 0x00008800ff047b82 */ /* 0x003e220000000a00 */
[----:B------:R-:W-:Y:S01]  /*2430*/  IMAD.IADD R3, R0, 0x1, R9 ;  /* 0x0000000100037824 */ /* 0x000fe200078e0209 */
[----:B------:R-:W-:-:S03]  /*2440*/  IADD3 R9, R9, 0x80, RZ ;  /* 0x0000008009097810 */ /* 0x000fc60007ffe0ff */
[----:B0-----:R-:W-:-:S05]  /*2450*/  IMAD.WIDE.U32 R4, R3, 0x2, R4 ;  /* 0x0000000203047825 */ /* 0x001fca00078e0004 */
[----:B------:R1:W-:Y:S02]  /*2460*/  STG.E.U16 desc[UR4][R4.64], R20 ;  /* 0x0000001404007986 */ /* 0x0003e4000c101504 */
.L_x_1404:
[----:B------:R-:W-:-:S13]  /*2470*/  ISETP.GE.AND P0, PT, R9, R8, PT ;  /* 0x000000080900720c */ /* 0x000fda0003f06270 */
[----:B------:R-:W-:Y:S05]  /*2480*/  @P0 BREAK B1 ;  /* 0x0000000000010942 */ /* 0x000fea0003800000 */
[----:B------:R-:W-:Y:S05]  /*2490*/  @P0 BRA `(.L_x_1406) ;  /* 0x0000000000300947 */ /* 0x000fea0003800000 */
[----:B01----:R-:W0:Y:S01]  /*24a0*/  LDC.64 R4, c[0x0][0x220] ;  /* 0x00008800ff047b82 */ /* 0x003e220000000a00 */
[----:B-----5:R-:W-:Y:S01]  /*24b0*/  IMAD.IADD R3, R0, 0x1, R9 ;  /* 0x0000000100037824 */ /* 0x020fe200078e0209 */
[----:B------:R-:W-:-:S03]  /*24c0*/  IADD3 R9, R9, 0x80, RZ ;  /* 0x0000008009097810 */ /* 0x000fc60007ffe0ff */
[----:B0-----:R-:W-:-:S05]  /*24d0*/  IMAD.WIDE.U32 R4, R3, 0x2, R4 ;  /* 0x0000000203047825 */ /* 0x001fca00078e0004 */
[----:B------:R2:W-:Y:S02]  /*24e0*/  STG.E.U16 desc[UR4][R4.64], R18 ;  /* 0x0000001204007986 */ /* 0x0005e4000c101504 */
.L_x_1405:
[----:B------:R-:W-:Y:S05]  /*24f0*/  BSYNC B1 ;  /* 0x0000000000017941 */ /* 0x000fea0003800000 */
.L_x_1401:
[----:B------:R-:W-:-:S13]  /*2500*/  ISETP.GE.AND P0, PT, R9, R8, PT ;  /* 0x000000080900720c */ /* 0x000fda0003f06270 */
[----:B012---:R-:W0:Y:S01]  /*2510*/  @!P0 LDC.64 R4, c[0x0][0x220] ;  /* 0x00008800ff048b82 */ /* 0x007e220000000a00 */
[----:B------:R-:W-:Y:S01]  /*2520*/  @!P0 IMAD.IADD R3, R0, 0x1, R9 ;  /* 0x0000000100038824 */ /* 0x000fe200078e0209 */
[----:B------:R-:W-:-:S03]  /*2530*/  @!P0 IADD3 R9, R9, 0x80, RZ ;  /* 0x0000008009098810 */ /* 0x000fc60007ffe0ff */
[----:B0-----:R-:W-:-:S05]  /*2540*/  @!P0 IMAD.WIDE.U32 R4, R3, 0x2, R4 ;  /* 0x0000000203048825 */ /* 0x001fca00078e0004 */
[----:B------:R2:W-:Y:S02]  /*2550*/  @!P0 STG.E.U16 desc[UR4][R4.64], R7 ;  /* 0x0000000704008986 */ /* 0x0005e4000c101504 */
.L_x_1406:
[----:B------:R-:W-:Y:S05]  /*2560*/  BSYNC B0 ;  /* 0x0000000000007941 */ /* 0x000fea0003800000 */
.L_x_1400:
[----:B------:R-:W-:Y:S05]  /*2570*/  WARPSYNC.ALL ;  /* 0x0000000000007948 */ /* 0x000fea0003800000 */
[----:B------:R-:W-:-:S13]  /*2580*/  ISETP.GE.AND P0, PT, R9, R8, PT ;  /* 0x000000080900720c */ /* 0x000fda0003f06270 */
[----:B------:R-:W-:Y:S05]  /*2590*/  @P0 EXIT ;  /* 0x000000000000094d */ /* 0x000fea0003800000 */
[----:B012---:R-:W0:Y:S01]  /*25a0*/  LDC.64 R4, c[0x0][0x220] ;  /* 0x00008800ff047b82 */ /* 0x007e220000000a00 */
[----:B-----5:R-:W-:Y:S01]  /*25b0*/  IMAD.IADD R3, R0, 0x1, R9 ;  /* 0x0000000100037824 */ /* 0x020fe200078e0209 */
[----:B------:R-:W-:-:S03]  /*25c0*/  PRMT R0, R2, 0x7610, R0 ;  /* 0x0000761002007816 */ /* 0x000fc60000000000 */
[----:B0-----:R-:W-:-:S05]  /*25d0*/  IMAD.WIDE.U32 R2, R3, 0x2, R4 ;  /* 0x0000000203027825 */ /* 0x001fca00078e0004 */
[----:B------:R-:W-:Y:S01]  /*25e0*/  STG.E.U16 desc[UR4][R2.64], R0 ;  /* 0x0000000002007986 */ /* 0x000fe2000c101504 */
[----:B------:R-:W-:Y:S05]  /*25f0*/  EXIT ;  /* 0x000000000000794d */ /* 0x000fea0003800000 */
        .weak           $__internal_6_$__cuda_sm20_dblrcp_rn_slowpath_v3
        .type           $__internal_6_$__cuda_sm20_dblrcp_rn_slowpath_v3,@function
        .size           $__internal_6_$__cuda_sm20_dblrcp_rn_slowpath_v3,(.L_x_71441 - $__internal_6_$__cuda_sm20_dblrcp_rn_slowpath_v3)
$__internal_6_$__cuda_sm20_dblrcp_rn_slowpath_v3:
        /* <DEDUP_REMOVED lines=24> */
.L_x_1410:
        /* <DEDUP_REMOVED lines=9> */
.L_x_1408:
[----:B------:R-:W-:Y:S02]  /*2810*/  LOP3.LUT R13, R11, 0x80000, RZ, 0xfc, !PT ;  /* 0x000800000b0d7812 */ /* 0x000fe400078efcff */
[----:B------:R-:W-:-:S07]  /*2820*/  MOV R12, R10 ;  /* 0x0000000a000c7202 */ /* 0x000fce0000000f00 */
.L_x_1409:
[----:B------:R-:W-:Y:S05]  /*2830*/  BSYNC B0 ;  /* 0x0000000000007941 */ /* 0x000fea0003800000 */
.L_x_1407:
[----:B------:R-:W-:Y:S01]  /*2840*/  IMAD.MOV.U32 R10, RZ, RZ, R2 ;  /* 0x000000ffff0a7224 */ /* 0x000fe200078e0002 */
[----:B------:R-:W-:-:S04]  /*2850*/  MOV R11, 0x0 ;  /* 0x00000000000b7802 */ /* 0x000fc80000000f00 */
[----:B------:R-:W-:Y:S05]  /*2860*/  RET.REL.NODEC R10 `(_ZN2at6native29vectorized_elementwise_kernelILi8EZNS0_50_GLOBAL__N__2680c7bb_12_PowKernel_cu_7dd49032_316829pow_tensor_scalar_kernel_implIN3c108BFloat16ES5_EEvRNS_18TensorIteratorBaseET0_EUlS5_E1_St5arrayIPcLm2EEEEviS8_T1_) ;  /* 0xffffffd40ae47950 */ /* 0x000fea0003c3ffff */
.L_x_1411:
        /* <DEDUP_REMOVED lines=9> */
.L_x_71441:


//--------------------- .text._ZN2at6native18elementwise_kernelILi128ELi4EZNS0_15gpu_kernel_implIZNS0_50_GLOBAL__N__2680c7bb_12_PowKernel_cu_7dd49032_316829pow_tensor_scalar_kernel_implIN3c108BFloat16ES6_EEvRNS_18TensorIteratorBaseET0_EUlS6_E0_EEvS8_RKT_EUliE_EEviT1_ --------------------------
	.section	.text._ZN2at6native18elementwise_kernelILi128ELi4EZNS0_15gpu_kernel_implIZNS0_50_GLOBAL__N__2680c7bb_12_PowKernel_cu_7dd49032_316829pow_tensor_scalar_kernel_implIN3c108BFloat16ES6_EEvRNS_18TensorIteratorBaseET0_EUlS6_E0_EEvS8_RKT_EUliE_EEviT1_,"ax",@progbits
	.align	128
        .global         _ZN2at6native18elementwise_kernelILi128ELi4EZNS0_15gpu_kernel_implIZNS0_50_GLOBAL__N__2680c7bb_12_PowKernel_cu_7dd49032_316829pow_tensor_scalar_kernel_implIN3c108BFloat16ES6_EEvRNS_18TensorIteratorBaseET0_EUlS6_E0_EEvS8_RKT_EUliE_EEviT1_
        .type           _ZN2at6native18elementwise_kernelILi128ELi4EZNS0_15gpu_kernel_implIZNS0_50_GLOBAL__N__2680c7bb_12_PowKernel_cu_7dd49032_316829pow_tensor_scalar_kernel_implIN3c108BFloat16ES6_EEvRNS_18TensorIteratorBaseET0_EUlS6_E0_EEvS8_RKT_EUliE_EEviT1_,@function
        .size           _ZN2at6native18elementwise_kernelILi128ELi4EZNS0_15gpu_kernel_implIZNS0_50_GLOBAL__N__2680c7bb_12_PowKernel_cu_7dd49032_316829pow_tensor_scalar_kernel_implIN3c108BFloat16ES6_EEvRNS_18TensorIteratorBaseET0_EUlS6_E0_EEvS8_RKT_EUliE_EEviT1_,(.L_x_71582 - _ZN2at6native18elementwise_kernelILi128ELi4EZNS0_15gpu_kernel_implIZNS0_50_GLOBAL__N__2680c7bb_12_PowKernel_cu_7dd49032_316829pow_tensor_scalar_kernel_implIN3c108BFloat16ES6_EEvRNS_18TensorIteratorBaseET0_EUlS6_E0_EEvS8_RKT_EUliE_EEviT1_)
        .other          _ZN2at6native18elementwise_kernelILi128ELi4EZNS0_15gpu_kernel_implIZNS0_50_GLOBAL__N__2680c7bb_12_PowKernel_cu_7dd49032_316829pow_tensor_scalar_kernel_implIN3c108BFloat16ES6_EEvRNS_18TensorIteratorBaseET0_EUlS6_E0_EEvS8_RKT_EUliE_EEviT1_,@"STO_CUDA_ENTRY STV_DEFAULT"
_ZN2at6native18elementwise_kernelILi128ELi4EZNS0_15gpu_kernel_implIZNS0_50_GLOBAL__N__2680c7bb_12_PowKernel_cu_7dd49032_316829pow_tensor_scalar_kernel_implIN3c108BFloat16ES6_EEvRNS_18TensorIteratorBaseET0_EUlS6_E0_EEvS8_RKT_EUliE_EEviT1_:
.text._ZN2at6native18elementwise_kernelILi128ELi4EZNS0_15gpu_kernel_implIZNS0_50_GLOBAL__N__2680c7bb_12_PowKernel_cu_7dd49032_316829pow_tensor_scalar_kernel_implIN3c108BFloat16ES6_EEvRNS_18TensorIteratorBaseET0_EUlS6_E0_EEvS8_RKT_EUliE_EEviT1_:
        /* <DEDUP_REMOVED lines=313> */
.L_x_1414:
        /* <DEDUP_REMOVED lines=22> */
.L_x_1418:
[----:B------:R-:W2:Y:S02]  /*14f0*/  LDG.E.U8 R2, desc[UR36][R2.64] ;  /* 0x0000002402027981 */ /* 0x000ea4000c1e1100 */
[----:B--2---:R-:W-:-:S04]  /*1500*/  I2FP.F32.U32 R0, R2 ;  /* 0x0000000200007245 */ /* 0x004fc80000201000 */
[----:B------:R-:W-:Y:S01]  /*1510*/  F2FP.BF16.F32.PACK_AB R0, RZ, R0 ;  /* 0x00000000ff00723e */ /* 0x000fe200000010ff */
[----:B------:R-:W-:Y:S06]  /*1520*/  BRA `(.L_x_1420) ;  /* 0x0000000c00907947 */ /* 0x000fec0003800000 */
.L_x_1417:
        /* <DEDUP_REMOVED lines=10> */
.L_x_1422:
[----:B------:R-:W2:Y:S02]  /*15d0*/  LDG.E R2, desc[UR36][R2.64] ;  /* 0x0000002402027981 */ /* 0x000ea4000c1e1900 */
[----:B--2---:R-:W-:-:S04]  /*15e0*/  I2FP.F32.S32 R0, R2 ;  /* 0x0000000200007245 */ /* 0x004fc80000201400 */
[----:B------:R-:W-:Y:S01]  /*15f0*/  F2FP.BF16.F32.PACK_AB R0, RZ, R0 ;  /* 0x00000000ff00723e */ /* 0x000fe200000010ff */
[----:B------:R-:W-:Y:S06]  /*1600*/  BRA `(.L_x_1420) ;  /* 0x0000000c00587947 */ /* 0x000fec0003800000 */
.L_x_1421:
[----:B------:R-:W2:Y:S02]  /*1610*/  LDG.E.U16 R2, desc[UR36][R2.64] ;  /* 0x0000002402027981 */ /* 0x000ea4000c1e1500 */
[----:B--2---:R-:W0:Y:S02]  /*1620*/  I2F.S16 R0, R2 ;  /* 0x0000000200007306 */ /* 0x004e240000101400 */
[----:B0-----:R-:W-:Y:S01]  /*1630*/  F2FP.BF16.F32.PACK_AB R0, RZ, R0 ;  /* 0x00000000ff00723e */ /* 0x001fe200000010ff */
[----:B------:R-:W-:Y:S06]  /*1640*/  BRA `(.L_x_1420) ;  /* 0x0000000c00487947 */ /* 0x000fec0003800000 */
.L_x_1416:
        /* <DEDUP_REMOVED lines=9> */
.L_x_1424:
[----:B------:R-:W2:Y:S02]  /*16e0*/  LDG.E.U16 R0, desc[UR36][R2.64] ;  /* 0x0000002402007981 */ /* 0x000ea4000c1e1500 */
[----:B--2---:R-:W-:-:S05]  /*16f0*/  HADD2.F32 R0, -RZ, R0.H0_H0 ;  /* 0x20000000ff007230 */ /* 0x004fca0000004100 */
[----:B------:R-:W-:Y:S01]  /*1700*/  F2FP.BF16.F32.PACK_AB R0, RZ, R0 ;  /* 0x00000000ff00723e */ /* 0x000fe200000010ff */
[----:B------:R-:W-:Y:S06]  /*1710*/  BRA `(.L_x_1420) ;  /* 0x0000000c00147947 */ /* 0x000fec0003800000 */
.L_x_1423:
        /* <DEDUP_REMOVED lines=9> */
.L_x_1426:
[----:B------:R-:W2:Y:S02]  /*17b0*/  LDG.E.U16 R2, desc[UR36][R2.64] ;  /* 0x0000002402027981 */ /* 0x000ea4000c1e1500 */
[----:B--2---:R-:W-:-:S05]  /*17c0*/  HADD2.F32 R0, -RZ, R2.H0_H0 ;  /* 0x20000002ff007230 */ /* 0x004fca0000004100 */
[----:B------:R-:W-:Y:S01]  /*17d0*/  F2FP.BF16.F32.PACK_AB R0, RZ, R0 ;  /* 0x00000000ff00723e */ /* 0x000fe200000010ff */
[----:B------:R-:W-:Y:S06]  /*17e0*/  BRA `(.L_x_1420) ;  /* 0x0000000800e07947 */ /* 0x000fec0003800000 */
.L_x_1425:
        /* <DEDUP_REMOVED lines=8> */
.L_x_1415:
        /* <DEDUP_REMOVED lines=13> */
.L_x_1429:
        /* <DEDUP_REMOVED lines=8> */
.L_x_1428:
        /* <DEDUP_REMOVED lines=28> */
.L_x_1431:
        /* <DEDUP_REMOVED lines=15> */
.L_x_1430:
[----:B------:R0:W5:Y:S01]  /*1c70*/  LDG.E.U16 R0, desc[UR36][R2.64] ;  /* 0x0000002402007981 */ /* 0x000162000c1e1500 */
[----:B------:R-:W-:Y:S05]  /*1c80*/  BRA `(.L_x_1420) ;  /* 0x0000000400b87947 */ /* 0x000fea0003800000 */
.L_x_1427:
        /* <DEDUP_REMOVED lines=12> */
.L_x_1434:
        /* <DEDUP_REMOVED lines=21> */
.L_x_1438:
[----:B------:R-:W-:Y:S05]  /*1ea0*/  BSYNC B1 ;  /* 0x0000000000017941 */ /* 0x000fea0003800000 */
.L_x_1437:
[----:B------:R-:W-:Y:S01]  /*1eb0*/  LEA R3, R0, 0x3b800000, 0x17 ;  /* 0x3b80000000037811 */ /* 0x000fe200078eb8ff */
[----:B------:R-:W-:-:S05]  /*1ec0*/  IMAD.SHL.U32 R0, R2, 0x100000, RZ ;  /* 0x0010000002007824 */ /* 0x000fca00078e00ff */
[----:B------:R-:W-:-:S07]  /*1ed0*/  LOP3.LUT R0, R3, R0, R4, 0xfe, !PT ;  /* 0x0000000003007212 */ /* 0x000fce00078efe04 */
.L_x_1436:
[----:B------:R-:W-:Y:S05]  /*1ee0*/  BSYNC B0 ;  /* 0x0000000000007941 */ /* 0x000fea0003800000 */
.L_x_1435:
[----:B------:R-:W-:Y:S01]  /*1ef0*/  F2FP.BF16.F32.PACK_AB R0, RZ, R0 ;  /* 0x00000000ff00723e */ /* 0x000fe200000010ff */
[----:B------:R-:W-:Y:S06]  /*1f00*/  BRA `(.L_x_1420) ;  /* 0x0000000400187947 */ /* 0x000fec0003800000 */
.L_x_1433:
        /* <DEDUP_REMOVED lines=21> */
.L_x_1442:
[----:B------:R-:W-:Y:S05]  /*2060*/  BSYNC B1 ;  /* 0x0000000000017941 */ /* 0x000fea0003800000 */
.L_x_1441:
[----:B------:R-:W-:Y:S01]  /*2070*/  LEA R3, R0, 0x37800000, 0x17 ;  /* 0x3780000000037811 */ /* 0x000fe200078eb8ff */
[----:B------:R-:W-:-:S05]  /*2080*/  IMAD.SHL.U32 R0, R2, 0x200000, RZ ;  /* 0x0020000002007824 */ /* 0x000fca00078e00ff */
[----:B------:R-:W-:-:S07]  /*2090*/  LOP3.LUT R0, R3, R0, R4, 0xfe, !PT ;  /* 0x0000000003007212 */ /* 0x000fce00078efe04 */
.L_x_1440:
[----:B------:R-:W-:Y:S05]  /*20a0*/  BSYNC B0 ;  /* 0x0000000000007941 */ /* 0x000fea0003800000 */
.L_x_1439:
[----:B------:R-:W-:Y:S01]  /*20b0*/  F2FP.BF16.F32.PACK_AB R0, RZ, R0 ;  /* 0x00000000ff00723e */ /* 0x000fe200000010ff */
[----:B------:R-:W-:Y:S06]  /*20c0*/  BRA `(.L_x_1420) ;  /* 0x0000000000a87947 */ /* 0x000fec0003800000 */
.L_x_1432:
        /* <DEDUP_REMOVED lines=14> */
.L_x_1446:
[----:B------:R-:W-:Y:S05]  /*21b0*/  BSYNC B0 ;  /* 0x0000000000007941 */ /* 0x000fea0003800000 */
.L_x_1445:
[----:B------:R-:W-:Y:S01]  /*21c0*/  F2FP.BF16.F32.PACK_AB R0, RZ, R0 ;  /* 0x00000000ff00723e */ /* 0x000fe200000010ff */
[----:B------:R-:W-:Y:S06]  /*21d0*/  BRA `(.L_x_1420) ;  /* 0x0000000000647947 */ /* 0x000fec0003800000 */
.L_x_1419:
        /* <DEDUP_REMOVED lines=16> */
.L_x_1447:
[----:B------:R-:W-:Y:S01]  /*22e0*/  PRMT R0, RZ, 0x7610, R0 ;  /* 0x00007610ff007816 */ /* 0x000fe20000000000 */
[----:B------:R-:W-:Y:S06]  /*22f0*/  BRA `(.L_x_1420) ;  /* 0x00000000001c7947 */ /* 0x000fec0003800000 */
.L_x_1444:
[----:B------:R-:W2:Y:S02]  /*2300*/  LDG.E.64 R2, desc[UR36][R2.64] ;  /* 0x0000002402027981 */ /* 0x000ea4000c1e1b00 */
[----:B--2---:R-:W0:Y:S02]  /*2310*/  I2F.U64 R0, R2 ;  /* 0x0000000200007312 */ /* 0x004e240000301000 */
[----:B0-----:R-:W-:Y:S01]  /*2320*/  F2FP.BF16.F32.PACK_AB R0, RZ, R0 ;  /* 0x00000000ff00723e */ /* 0x001fe200000010ff */
[----:B------:R-:W-:Y:S06]  /*2330*/  BRA `(.L_x_1420) ;  /* 0x00000000000c7947 */ /* 0x000fec0003800000 */
.L_x_1443:
[----:B------:R-:W2:Y:S02]  /*2340*/  LDG.E R2, desc[UR36][R2.64] ;  /* 0x0000002402027981 */ /* 0x000ea4000c1e1900 */
[----:B--2---:R-:W-:-:S04]  /*2350*/  I2FP.F32.U32 R0, R2 ;  /* 0x0000000200007245 */ /* 0x004fc80000201000 */
[----:B------:R-:W-:-:S07]  /*2360*/  F2FP.BF16.F32.PACK_AB R0, RZ, R0 ;  /* 0x00000000ff00723e */ /* 0x000fce00000010ff */
.L_x_1420:
[----:B-----5:R-:W-:Y:S01]  /*2370*/  IMAD.U32 R0, R0, 0x10000, RZ ;  /* 0x0001000000007824 */ /* 0x020fe200078e00ff */
[----:B------:R-:W1:Y:S03]  /*2380*/  LDC.U8 R5, c[0x0][0x428] ;  /* 0x00010a00ff057b82 */ /* 0x000e660000000000 */
[----:B0-----:R-:W-:-:S06]  /*2390*/  FMUL.FTZ R2, R0, R0 ;  /* 0x0000000000027220 */ /* 0x001fcc0000410000 */
[----:B------:R-:W0:Y:S02]  /*23a0*/  F2F.BF16.F32 R2, R2 ;  /* 0x0000000200027304 */ /* 0x000e240000202000 */
[----:B0-----:R-:W-:Y:S01]  /*23b0*/  IMAD.U32 R3, R2, 0x10000, RZ ;  /* 0x0001000002037824 */ /* 0x001fe200078e00ff */
[----:B-1----:R-:W-:-:S03]  /*23c0*/  PRMT R4, R5, 0x9910, RZ ;  /* 0x0000991005047816 */ /* 0x002fc600000000ff */
[----:B------:R-:W-:Y:S02]  /*23d0*/  FMUL.FTZ R3, R0, R3 ;  /* 0x0000000300037220 */ /* 0x000fe40000410000 */
[----:B------:R-:W-:-:S04]  /*23e0*/  IMAD.MOV.U32 R0, RZ, RZ, R4 ;  /* 0x000000ffff007224 */ /* 0x000fc800078e0004 */
[----:B------:R-:W0:Y:S01]  /*23f0*/  F2F.BF16.F32 R3, R3 ;  /* 0x0000000300037304 */ /* 0x000e220000202000 */
[----:B------:R-:W-:-:S13]  /*2400*/  ISETP.GT.AND P0, PT, R0, 0x9, PT ;  /* 0x000000090000780c */ /* 0x000fda0003f04270 */
[----:B0-----:R-:W-:Y:S05]  /*2410*/  @P0 BRA `(.L_x_1448) ;  /* 0x00000004000c0947 */ /* 0x001fea0003800000 */
        /* <DEDUP_REMOVED lines=12> */
.L_x_1451:
[----:B------:R-:W-:-:S06]  /*24e0*/  IMAD.U32 R3, R3, 0x10000, RZ ;  /* 0x0001000003037824 */ /* 0x000fcc00078e00ff */
[----:B------:R-:W0:Y:S02]  /*24f0*/  F2I.S64.TRUNC R2, R3 ;  /* 0x0000000300027311 */ /* 0x000e24000020d900 */
[----:B0-----:R3:W-:Y:S01]  /*2500*/  STG.E.U8 desc[UR36][R16.64], R2 ;  /* 0x0000000210007986 */ /* 0x0017e2000c101124 */
[----:B------:R-:W-:Y:S05]  /*2510*/  BRA `(.L_x_1453) ;  /* 0x0000000c00847947 */ /* 0x000fea0003800000 */
.L_x_1450:
        /* <DEDUP_REMOVED lines=10> */
.L_x_1455:
[----:B------:R-:W-:-:S06]  /*25c0*/  IMAD.U32 R3, R3, 0x10000, RZ ;  /* 0x0001000003037824 */ /* 0x000fcc00078e00ff */
[----:B------:R-:W0:Y:S02]  /*25d0*/  F2I.FTZ.TRUNC.NTZ R3, R3 ;  /* 0x0000000300037305 */ /* 0x000e24000021f100 */
[----:B0-----:R1:W-:Y:S01]  /*25e0*/  STG.E desc[UR36][R16.64], R3 ;  /* 0x0000000310007986 */ /* 0x0013e2000c101924 */
[----:B------:R-:W-:Y:S05]  /*25f0*/  BRA `(.L_x_1453) ;  /* 0x0000000c004c7947 */ /* 0x000fea0003800000 */
.L_x_1454:
[----:B------:R-:W-:-:S06]  /*2600*/  IMAD.U32 R3, R3, 0x10000, RZ ;  /* 0x0001000003037824 */ /* 0x000fcc00078e00ff */
[----:B------:R-:W0:Y:S02]  /*2610*/  F2I.FTZ.TRUNC.NTZ R3, R3 ;  /* 0x0000000300037305 */ /* 0x000e24000021f100 */
[----:B0-----:R2:W-:Y:S01]  /*2620*/  STG.E.U16 desc[UR36][R16.64], R3 ;  /* 0x0000000310007986 */ /* 0x0015e2000c101524 */
[----:B------:R-:W-:Y:S05]  /*2630*/  BRA `(.L_x_1453) ;  /* 0x0000000c003c7947 */ /* 0x000fea0003800000 */
.L_x_1449:
        /* <DEDUP_REMOVED lines=9> */
.L_x_1457:
[----:B------:R-:W-:-:S05]  /*26d0*/  IMAD.U32 R0, R3, 0x10000, RZ ;  /* 0x0001000003007824 */ /* 0x000fca00078e00ff */
[----:B------:R-:W-:-:S05]  /*26e0*/  F2FP.F16.F32.PACK_AB R0, RZ, R0 ;  /* 0x00000000ff00723e */ /* 0x000fca00000000ff */
[----:B------:R0:W-:Y:S01]  /*26f0*/  STG.E.U16 desc[UR36][R16.64], R0 ;  /* 0x0000000010007986 */ /* 0x0001e2000c101524 */
[----:B------:R-:W-:Y:S05]  /*2700*/  BRA `(.L_x_1453) ;  /* 0x0000000c00087947 */ /* 0x000fea0003800000 */
.L_x_1456:
        /* <DEDUP_REMOVED lines=10> */
.L_x_1459:
[----:B------:R-:W-:-:S05]  /*27b0*/  IMAD.U32 R3, R3, 0x10000, RZ ;  /* 0x0001000003037824 */ /* 0x000fca00078e00ff */
[----:B------:R-:W-:-:S04]  /*27c0*/  F2FP.F16.F32.PACK_AB R3, RZ, R3 ;  /* 0x00000003ff03723e */ /* 0x000fc800000000ff */
[----:B------:R-:W-:-:S05]  /*27d0*/  PRMT R3, R3, 0x5410, RZ ;  /* 0x0000541003037816 */ /* 0x000fca00000000ff */
[----:B------:R0:W-:Y:S01]  /*27e0*/  STG.E desc[UR36][R16.64], R3 ;  /* 0x0000000310007986 */ /* 0x0001e2000c101924 */
[----:B------:R-:W-:Y:S05]  /*27f0*/  BRA `(.L_x_1453) ;  /* 0x0000000800cc7947 */ /* 0x000fea0003800000 */
.L_x_1458:
[----:B------:R-:W-:-:S04]  /*2800*/  IMAD.U32 R2, R3, 0x10000, RZ ;  /* 0x0001000003027824 */ /* 0x000fc800078e00ff */
[----:B------:R-:W-:-:S06]  /*2810*/  FMUL.FTZ R2, R2, 1 ;  /* 0x3f80000002027820 */ /* 0x000fcc0000410000 */
[----:B------:R-:W0:Y:S02]  /*2820*/  F2F.F64.F32 R2, R2 ;  /* 0x0000000200027310 */ /* 0x000e240000201800 */
[----:B0-----:R0:W-:Y:S01]  /*2830*/  STG.E.64 desc[UR36][R16.64], R2 ;  /* 0x0000000210007986 */ /* 0x0011e2000c101b24 */
[----:B------:R-:W-:Y:S05]  /*2840*/  BRA `(.L_x_1453) ;  /* 0x0000000800b87947 */ /* 0x000fea0003800000 */
.L_x_1448:
        /* <DEDUP_REMOVED lines=13> */
.L_x_1462:
[----:B------:R-:W-:Y:S01]  /*2920*/  IMAD.U32 R3, R3, 0x10000, RZ ;  /* 0x0001000003037824 */ /* 0x000fe200078e00ff */
[----:B------:R-:W-:-:S03]  /*2930*/  CS2R R6, SRZ ;  /* 0x0000000000067805 */ /* 0x000fc6000001ff00 */
[----:B------:R-:W-:-:S04]  /*2940*/  FMUL.FTZ R3, R3, 1 ;  /* 0x3f80000003037820 */ /* 0x000fc80000410000 */
[----:B------:R-:W0:Y:S02]  /*2950*/  F2F.F64.F32 R4, R3 ;  /* 0x0000000300047310 */ /* 0x000e240000201800 */
[----:B0-----:R0:W-:Y:S01]  /*2960*/  STG.E.128 desc[UR36][R16.64], R4 ;  /* 0x0000000410007986 */ /* 0x0011e2000c101d24 */
[----:B------:R-:W-:Y:S05]  /*2970*/  BRA `(.L_x_1453) ;  /* 0x00000008006c7947 */ /* 0x000fea0003800000 */
.L_x_1461:
        /* <DEDUP_REMOVED lines=21> */
.L_x_1466:
[----:B------:R-:W-:Y:S05]  /*2ad0*/  BSYNC B0 ;  /* 0x0000000000007941 */ /* 0x000fea0003800000 */
.L_x_1465:
[----:B------:R-:W-:-:S05]  /*2ae0*/  LOP3.LUT R3, R0, R3, RZ, 0xfc, !PT ;  /* 0x0000000300037212 */ /* 0x000fca00078efcff */
[----:B------:R0:W-:Y:S01]  /*2af0*/  STG.E.U8 desc[UR36][R16.64], R3 ;  /* 0x0000000310007986 */ /* 0x0001e2000c101124 */
[----:B------:R-:W-:Y:S05]  /*2b00*/  BRA `(.L_x_1453) ;  /* 0x0000000800087947 */ /* 0x000fea0003800000 */
.L_x_1464:
        /* <DEDUP_REMOVED lines=13> */
.L_x_1468:
[----:B------:R-:W-:Y:S01]  /*2be0*/  IMAD.MOV.U32 R0, RZ, RZ, 0x7f ;  /* 0x0000007fff007424 */ /* 0x000fe200078e00ff */
[----:B------:R-:W-:-:S04]  /*2bf0*/  ISETP.GT.U32.AND P0, PT, R2, 0x7f800000, PT ;  /* 0x7f8000000200780c */ /* 0x000fc80003f04070 */
[----:B------:R-:W-:-:S09]  /*2c00*/  SEL R0, R0, 0x7c, P0 ;  /* 0x0000007c00007807 */ /* 0x000fd20000000000 */
.L_x_1469:
[----:B------:R-:W-:Y:S05]  /*2c10*/  BSYNC B0 ;  /* 0x0000000000007941 */ /* 0x000fea0003800000 */
.L_x_1467:
[----:B------:R-:W-:-:S04]  /*2c20*/  LOP3.LUT R2, R3, 0x80000000, RZ, 0xc0, !PT ;  /* 0x8000000003027812 */ /* 0x000fc800078ec0ff */
[----:B------:R-:W-:-:S04]  /*2c30*/  SHF.R.U32.HI R3, RZ, 0x18, R2 ;  /* 0x00000018ff037819 */ /* 0x000fc80000011602 */
[----:B------:R-:W-:-:S05]  /*2c40*/  LOP3.LUT R3, R0, R3, RZ, 0xfc, !PT ;  /* 0x0000000300037212 */ /* 0x000fca00078efcff */
[----:B------:R0:W-:Y:S01]  /*2c50*/  STG.E.U8 desc[UR36][R16.64], R3 ;  /* 0x0000000310007986 */ /* 0x0001e2000c101124 */
[----:B------:R-:W-:Y:S05]  /*2c60*/  BRA `(.L_x_1453) ;  /* 0x0000000400b07947 */ /* 0x000fea0003800000 */
.L_x_1463:
[----:B------:R0:W-:Y:S01]  /*2c70*/  STG.E.U16 desc[UR36][R16.64], R3 ;  /* 0x0000000310007986 */ /* 0x0001e2000c101524 */
[----:B------:R-:W-:Y:S05]  /*2c80*/  BRA `(.L_x_1453) ;  /* 0x0000000400a87947 */ /* 0x000fea0003800000 */
.L_x_1460:
        /* <DEDUP_REMOVED lines=12> */
.L_x_1472:
        /* <DEDUP_REMOVED lines=17> */
.L_x_1475:
[----:B------:R-:W-:-:S04]  /*2e60*/  LOP3.LUT R2, R3, 0x80000000, RZ, 0xc0, !PT ;  /* 0x8000000003027812 */ /* 0x000fc800078ec0ff */
[----:B------:R-:W-:-:S04]  /*2e70*/  SHF.R.U32.HI R3, RZ, 0x18, R2 ;  /* 0x00000018ff037819 */ /* 0x000fc80000011602 */
[----:B------:R-:W-:-:S04]  /*2e80*/  LOP3.LUT R0, R0, R3, RZ, 0xfc, !PT ;  /* 0x0000000300007212 */ /* 0x000fc800078efcff */
[----:B------:R-:W-:-:S07]  /*2e90*/  PRMT R8, R0, 0x7610, R8 ;  /* 0x0000761000087816 */ /* 0x000fce0000000008 */
.L_x_1474:
[----:B------:R-:W-:Y:S05]  /*2ea0*/  BSYNC B0 ;  /* 0x0000000000007941 */ /* 0x000fea0003800000 */
.L_x_1473:
[----:B------:R0:W-:Y:S01]  /*2eb0*/  STG.E.U8 desc[UR36][R16.64], R8 ;  /* 0x0000000810007986 */ /* 0x0001e2000c101124 */
[----:B------:R-:W-:Y:S05]  /*2ec0*/  BRA `(.L_x_1453) ;  /* 0x0000000400187947 */ /* 0x000fea0003800000 */
.L_x_1471:
        /* <DEDUP_REMOVED lines=17> */
.L_x_1478:
[----:B------:R-:W-:-:S04]  /*2fe0*/  LOP3.LUT R2, R3, 0x80000000, RZ, 0xc0, !PT ;  /* 0x8000000003027812 */ /* 0x000fc800078ec0ff */
[----:B------:R-:W-:-:S04]  /*2ff0*/  SHF.R.U32.HI R3, RZ, 0x18, R2 ;  /* 0x00000018ff037819 */ /* 0x000fc80000011602 */
[----:B------:R-:W-:-:S04]  /*3000*/  LOP3.LUT R0, R0, R3, RZ, 0xfc, !PT ;  /* 0x0000000300007212 */ /* 0x000fc800078efcff */
[----:B------:R-:W-:-:S07]  /*3010*/  PRMT R8, R0, 0x7610, R8 ;  /* 0x0000761000087816 */ /* 0x000fce0000000008 */
.L_x_1477:
[----:B------:R-:W-:Y:S05]  /*3020*/  BSYNC B0 ;  /* 0x0000000000007941 */ /* 0x000fea0003800000 */
.L_x_1476:
[----:B------:R0:W-:Y:S01]  /*3030*/  STG.E.U8 desc[UR36][R16.64], R8 ;  /* 0x0000000810007986 */ /* 0x0001e2000c101124 */
[----:B------:R-:W-:Y:S05]  /*3040*/  BRA `(.L_x_1453) ;  /* 0x0000000000b87947 */ /* 0x000fea0003800000 */
.L_x_1470:
        /* <DEDUP_REMOVED lines=22> */
.L_x_1452:
        /* <DEDUP_REMOVED lines=16> */
.L_x_1481:
[----:B------:R-:W-:Y:S05]  /*32b0*/  BRA `(.L_x_1453) ;  /* 0x00000000001c7947 */ /* 0x000fea0003800000 */
.L_x_1480:
[----:B------:R-:W-:-:S06]  /*32c0*/  IMAD.U32 R3, R3, 0x10000, RZ ;  /* 0x0001000003037824 */ /* 0x000fcc00078e00ff */
[----:B------:R-:W0:Y:S02]  /*32d0*/  F2I.U64.TRUNC R2, R3 ;  /* 0x0000000300027311 */ /* 0x000e24000020d800 */
[----:B0-----:R0:W-:Y:S01]  /*32e0*/  STG.E.64 desc[UR36][R16.64], R2 ;  /* 0x0000000210007986 */ /* 0x0011e2000c101b24 */
[----:B------:R-:W-:Y:S05]  /*32f0*/  BRA `(.L_x_1453) ;  /* 0x00000000000c7947 */ /* 0x000fea0003800000 */
.L_x_1479:
[----:B------:R-:W-:-:S06]  /*3300*/  IMAD.U32 R3, R3, 0x10000, RZ ;  /* 0x0001000003037824 */ /* 0x000fcc00078e00ff */
[----:B------:R-:W0:Y:S02]  /*3310*/  F2I.FTZ.U32.TRUNC.NTZ R3, R3 ;  /* 0x0000000300037305 */ /* 0x000e24000021f000 */
[----:B0-----:R0:W-:Y:S02]  /*3320*/  STG.E desc[UR36][R16.64], R3 ;  /* 0x0000000310007986 */ /* 0x0011e4000c101924 */
.L_x_1453:
[----:B------:R-:W-:-:S04]  /*3330*/  IMAD R18, R23, 0x200, R18 ;  /* 0x0000020017127824 */ /* 0x000fc800078e0212 */
[----:B------:R-:W-:-:S07]  /*3340*/  VIADD R19, R18, 0x80 ;  /* 0x0000008012137836 */ /* 0x000fce0000000000 */
.L_x_1413:
[----:B------:R-:W-:Y:S05]  /*3350*/  BSYNC B6 ;  /* 0x0000000000067941 */ /* 0x000fea0003800000 */
.L_x_1412:
        /* <DEDUP_REMOVED lines=307> */
.L_x_1484:
        /* <DEDUP_REMOVED lines=22> */
.L_x_1488:
[----:B------:R-:W2:Y:S02]  /*47f0*/  LDG.E.U8 R2, desc[UR36][R2.64] ;  /* 0x0000002402027981 */ /* 0x000ea4000c1e1100 */
[----:B--2---:R-:W-:-:S04]  /*4800*/  I2FP.F32.U32 R0, R2 ;  /* 0x0000000200007245 */ /* 0x004fc80000201000 */
[----:B------:R-:W-:Y:S01]  /*4810*/  F2FP.BF16.F32.PACK_AB R0, RZ, R0 ;  /* 0x00000000ff00723e */ /* 0x000fe200000010ff */
[----:B------:R-:W-:Y:S06]  /*4820*/  BRA `(.L_x_1490) ;  /* 0x0000000c00907947 */ /* 0x000fec0003800000 */
.L_x_1487:
        /* <DEDUP_REMOVED lines=10> */
.L_x_1492:
[----:B------:R-:W2:Y:S02]  /*48d0*/  LDG.E R2, desc[UR36][R2.64] ;  /* 0x0000002402027981 */ /* 0x000ea4000c1e1900 */
[----:B--2---:R-:W-:-:S04]  /*48e0*/  I2FP.F32.S32 R0, R2 ;  /* 0x0000000200007245 */ /* 0x004fc80000201400 */
[----:B------:R-:W-:Y:S01]  /*48f0*/  F2FP.BF16.F32.PACK_AB R0, RZ, R0 ;  /* 0x00000000ff00723e */ /* 0x000fe200000010ff */
[----:B------:R-:W-:Y:S06]  /*4900*/  BRA `(.L_x_1490) ;  /* 0x0000000c00587947 */ /* 0x000fec0003800000 */
.L_x_1491:
[----:B------:R-:W2:Y:S02]  /*4910*/  LDG.E.U16 R2, desc[UR36][R2.64] ;  /* 0x0000002402027981 */ /* 0x000ea4000c1e1500 */
[----:B--2---:R-:W0:Y:S02]  /*4920*/  I2F.S16 R0, R2 ;  /* 0x0000000200007306 */ /* 0x004e240000101400 */
[----:B0-----:R-:W-:Y:S01]  /*4930*/  F2FP.BF16.F32.PACK_AB R0, RZ, R0 ;  /* 0x00000000ff00723e */ /* 0x001fe200000010ff */
[----:B------:R-:W-:Y:S06]  /*4940*/  BRA `(.L_x_1490) ;  /* 0x0000000c00487947 */ /* 0x000fec0003800000 */
.L_x_1486:
        /* <DEDUP_REMOVED lines=9> */
.L_x_1494:
[----:B------:R-:W2:Y:S02]  /*49e0*/  LDG.E.U16 R0, desc[UR36][R2.64] ;  /* 0x0000002402007981 */ /* 0x000ea4000c1e1500 */
[----:B--2---:R-:W-:-:S05]  /*49f0*/  HADD2.F32 R0, -RZ, R0.H0_H0 ;  /* 0x20000000ff007230 */ /* 0x004fca0000004100 */
[----:B------:R-:W-:Y:S01]  /*4a00*/  F2FP.BF16.F32.PACK_AB R0, RZ, R0 ;  /* 0x00000000ff00723e */ /* 0x000fe200000010ff */
[----:B------:R-:W-:Y:S06]  /*4a10*/  BRA `(.L_x_1490) ;  /* 0x0000000c00147947 */ /* 0x000fec0003800000 */
.L_x_1493:
        /* <DEDUP_REMOVED lines=9> */
.L_x_1496:
[----:B------:R-:W2:Y:S02]  /*4ab0*/  LDG.E.U16 R2, desc[UR36][R2.64] ;  /* 0x0000002402027981 */ /* 0x000ea4000c1e1500 */
[----:B--2---:R-:W-:-:S05]  /*4ac0*/  HADD2.F32 R0, -RZ, R2.H0_H0 ;  /* 0x20000002ff007230 */ /* 0x004fca0000004100 */
[----:B------:R-:W-:Y:S01]  /*4ad0*/  F2FP.BF16.F32.PACK_AB R0, RZ, R0 ;  /* 0x00000000ff00723e */ /* 0x000fe200000010ff */
[----:B------:R-:W-:Y:S06]  /*4ae0*/  BRA `(.L_x_1490) ;  /* 0x0000000800e07947 */ /* 0x000fec0003800000 */
.L_x_1495:
        /* <DEDUP_REMOVED lines=8> */
.L_x_1485:
        /* <DEDUP_REMOVED lines=13> */
.L_x_1499:
        /* <DEDUP_REMOVED lines=8> */
.L_x_1498:
        /* <DEDUP_REMOVED lines=28> */
.L_x_1501:
        /* <DEDUP_REMOVED lines=15> */
.L_x_1500:
[----:B------:R0:W5:Y:S01]  /*4f70*/  LDG.E.U16 R0, desc[UR36][R2.64] ;  /* 0x0000002402007981 */ /* 0x000162000c1e1500 */
[----:B------:R-:W-:Y:S05]  /*4f80*/  BRA `(.L_x_1490) ;  /* 0x0000000400b87947 */ /* 0x000fea0003800000 */
.L_x_1497:
        /* <DEDUP_REMOVED lines=12> */
.L_x_1504:
        /* <DEDUP_REMOVED lines=21> */
.L_x_1508:
[----:B------:R-:W-:Y:S05]  /*51a0*/  BSYNC B1 ;  /* 0x0000000000017941 */ /* 0x000fea0003800000 */
.L_x_1507:
[----:B------:R-:W-:Y:S01]  /*51b0*/  LEA R3, R0, 0x3b800000, 0x17 ;  /* 0x3b80000000037811 */ /* 0x000fe200078eb8ff */
[----:B------:R-:W-:-:S05]  /*51c0*/  IMAD.SHL.U32 R0, R2, 0x100000, RZ ;  /* 0x0010000002007824 */ /* 0x000fca00078e00ff */
[----:B------:R-:W-:-:S07]  /*51d0*/  LOP3.LUT R0, R3, R0, R4, 0xfe, !PT ;  /* 0x0000000003007212 */ /* 0x000fce00078efe04 */
.L_x_1506:
[----:B------:R-:W-:Y:S05]  /*51e0*/  BSYNC B0 ;  /* 0x0000000000007941 */ /* 0x000fea0003800000 */
.L_x_1505:
[----:B------:R-:W-:Y:S01]  /*51f0*/  F2FP.BF16.F32.PACK_AB R0, RZ, R0 ;  /* 0x00000000ff00723e */ /* 0x000fe200000010ff */
[----:B------:R-:W-:Y:S06]  /*5200*/  BRA `(.L_x_1490) ;  /* 0x0000000400187947 */ /* 0x000fec0003800000 */
.L_x_1503:
        /* <DEDUP_REMOVED lines=21> */
.L_x_1512:
[----:B------:R-:W-:Y:S05]  /*5360*/  BSYNC B1 ;  /* 0x0000000000017941 */ /* 0x000fea0003800000 */
.L_x_1511:
[----:B------:R-:W-:Y:S01]  /*5370*/  LEA R3, R0, 0x37800000, 0x17 ;  /* 0x3780000000037811 */ /* 0x000fe200078eb8ff */
[----:B------:R-:W-:-:S05]  /*5380*/  IMAD.SHL.U32 R0, R2, 0x200000, RZ ;  /* 0x0020000002007824 */ /* 0x000fca00078e00ff */
[----:B------:R-:W-:-:S07]  /*5390*/  LOP3.LUT R0, R3, R0, R4, 0xfe, !PT ;  /* 0x0000000003007212 */ /* 0x000fce00078efe04 */
.L_x_1510:
[----:B------:R-:W-:Y:S05]  /*53a0*/  BSYNC B0 ;  /* 0x0000000000007941 */ /* 0x000fea0003800000 */
.L_x_1509:
[----:B------:R-:W-:Y:S01]  /*53b0*/  F2FP.BF16.F32.PACK_AB R0, RZ, R0 ;  /* 0x00000000ff00723e */ /* 0x000fe200000010ff */
[----:B------:R-:W-:Y:S06]  /*53c0*/  BRA `(.L_x_1490) ;  /* 0x0000000000a87947 */ /* 0x000fec0003800000 */
.L_x_1502:
        /* <DEDUP_REMOVED lines=14> */
.L_x_1516:
[----:B------:R-:W-:Y:S05]  /*54b0*/  BSYNC B0 ;  /* 0x0000000000007941 */ /* 0x000fea0003800000 */
.L_x_1515:
[----:B------:R-:W-:Y:S01]  /*54c0*/  F2FP.BF16.F32.PACK_AB R0, RZ, R0 ;  /* 0x00000000ff00723e */ /* 0x000fe200000010ff */
[----:B------:R-:W-:Y:S06]  /*54d0*/  BRA `(.L_x_1490) ;  /* 0x0000000000647947 */ /* 0x000fec0003800000 */
.L_x_1489:
        /* <DEDUP_REMOVED lines=16> */
.L_x_1517:
[----:B------:R-:W-:Y:S01]  /*55e0*/  PRMT R0, RZ, 0x7610, R0 ;  /* 0x00007610ff007816 */ /* 0x000fe20000000000 */
[----:B------:R-:W-:Y:S06]  /*55f0*/  BRA `(.L_x_1490) ;  /* 0x00000000001c7947 */ /* 0x000fec0003800000 */
.L_x_1514:
[----:B------:R-:W2:Y:S02]  /*5600*/  LDG.E.64 R2, desc[UR36][R2.64] ;  /* 0x0000002402027981 */ /* 0x000ea4000c1e1b00 */
[----:B--2---:R-:W0:Y:S02]  /*5610*/  I2F.U64 R0, R2 ;  /* 0x0000000200007312 */ /* 0x004e240000301000 */
[----:B0-----:R-:W-:Y:S01]  /*5620*/  F2FP.BF16.F32.PACK_AB R0, RZ, R0 ;  /* 0x00000000ff00723e */ /* 0x001fe200000010ff */
[----:B------:R-:W-:Y:S06]  /*5630*/  BRA `(.L_x_1490) ;  /* 0x00000000000c7947 */ /* 0x000fec0003800000 */
.L_x_1513:
[----:B------:R-:W2:Y:S02]  /*5640*/  LDG.E R2, desc[UR36][R2.64] ;  /* 0x0000002402027981 */ /* 0x000ea4000c1e1900 */
[----:B--2---:R-:W-:-:S04]  /*5650*/  I2FP.F32.U32 R0, R2 ;  /* 0x0000000200007245 */ /* 0x004fc80000201000 */
[----:B------:R-:W-:-:S07]  /*5660*/  F2FP.BF16.F32.PACK_AB R0, RZ, R0 ;  /* 0x00000000ff00723e */ /* 0x000fce00000010ff */
.L_x_1490:
        /* <DEDUP_REMOVED lines=23> */
.L_x_1521:
[----:B------:R-:W-:-:S06]  /*57e0*/  IMAD.U32 R3, R3, 0x10000, RZ ;  /* 0x0001000003037824 */ /* 0x000fcc00078e00ff */
[----:B------:R-:W0:Y:S02]  /*57f0*/  F2I.S64.TRUNC R2, R3 ;  /* 0x0000000300027311 */ /* 0x000e24000020d900 */
[----:B0-----:R0:W-:Y:S01]  /*5800*/  STG.E.U8 desc[UR36][R16.64], R2 ;  /* 0x0000000210007986 */ /* 0x0011e2000c101124 */
[----:B------:R-:W-:Y:S05]  /*5810*/  BRA `(.L_x_1523) ;  /* 0x0000000c00847947 */ /* 0x000fea0003800000 */
.L_x_1520:
        /* <DEDUP_REMOVED lines=10> */
.L_x_1525:
[----:B------:R-:W-:-:S06]  /*58c0*/  IMAD.U32 R3, R3, 0x10000, RZ ;  /* 0x0001000003037824 */ /* 0x000fcc00078e00ff */
[----:B------:R-:W0:Y:S02]  /*58d0*/  F2I.FTZ.TRUNC.NTZ R3, R3 ;  /* 0x0000000300037305 */ /* 0x000e24000021f100 */
[----:B0-----:R0:W-:Y:S01]  /*58e0*/  STG.E desc[UR36][R16.64], R3 ;  /* 0x0000000310007986 */ /* 0x0011e2000c101924 */
[----:B------:R-:W-:Y:S05]  /*58f0*/  BRA `(.L_x_1523) ;  /* 0x0000000c004c7947 */ /* 0x000fea0003800000 */
.L_x_1524:
[----:B------:R-:W-:-:S06]  /*5900*/  IMAD.U32 R3, R3, 0x10000, RZ ;  /* 0x0001000003037824 */ /* 0x000fcc00078e00ff */
[----:B------:R-:W0:Y:S02]  /*5910*/  F2I.FTZ.TRUNC.NTZ R3, R3 ;  /* 0x0000000300037305 */ /* 0x000e24000021f100 */
[----:B0-----:R0:W-:Y:S01]  /*5920*/  STG.E.U16 desc[UR36][R16.64], R3 ;  /* 0x0000000310007986 */ /* 0x0011e2000c101524 */
[----:B------:R-:W-:Y:S05]  /*5930*/  BRA `(.L_x_1523) ;  /* 0x0000000c003c7947 */ /* 0x000fea0003800000 */
.L_x_1519:
        /* <DEDUP_REMOVED lines=9> */
.L_x_1527:
[----:B------:R-:W-:-:S05]  /*59d0*/  IMAD.U32 R0, R3, 0x10000, RZ ;  /* 0x0001000003007824 */ /* 0x000fca00078e00ff */
[----:B------:R-:W-:-:S05]  /*59e0*/  F2FP.F16.F32.PACK_AB R0, RZ, R0 ;  /* 0x00000000ff00723e */ /* 0x000fca00000000ff */
[----:B------:R0:W-:Y:S01]  /*59f0*/  STG.E.U16 desc[UR36][R16.64], R0 ;  /* 0x0000000010007986 */ /* 0x0001e2000c101524 */
[----:B------:R-:W-:Y:S05]  /*5a00*/  BRA `(.L_x_1523) ;  /* 0x0000000c00087947 */ /* 0x000fea0003800000 */
.L_x_1526:
        /* <DEDUP_REMOVED lines=10> */
.L_x_1529:
[----:B------:R-:W-:-:S05]  /*5ab0*/  IMAD.U32 R3, R3, 0x10000, RZ ;  /* 0x0001000003037824 */ /* 0x000fca00078e00ff */
[----:B------:R-:W-:-:S04]  /*5ac0*/  F2FP.F16.F32.PACK_AB R3, RZ, R3 ;  /* 0x00000003ff03723e */ /* 0x000fc800000000ff */
[----:B------:R-:W-:-:S05]  /*5ad0*/  PRMT R3, R3, 0x5410, RZ ;  /* 0x0000541003037816 */ /* 0x000fca00000000ff */
[----:B------:R0:W-:Y:S01]  /*5ae0*/  STG.E desc[UR36][R16.64], R3 ;  /* 0x0000000310007986 */ /* 0x0001e2000c101924 */
[----:B------:R-:W-:Y:S05]  /*5af0*/  BRA `(.L_x_1523) ;  /* 0x0000000800cc7947 */ /* 0x000fea0003800000 */
.L_x_1528:
[----:B------:R-:W-:-:S04]  /*5b00*/  IMAD.U32 R2, R3, 0x10000, RZ ;  /* 0x0001000003027824 */ /* 0x000fc800078e00ff */
[----:B------:R-:W-:-:S06]  /*5b10*/  FMUL.FTZ R2, R2, 1 ;  /* 0x3f80000002027820 */ /* 0x000fcc0000410000 */
[----:B------:R-:W0:Y:S02]  /*5b20*/  F2F.F64.F32 R2, R2 ;  /* 0x0000000200027310 */ /* 0x000e240000201800 */
[----:B0-----:R0:W-:Y:S01]  /*5b30*/  STG.E.64 desc[UR36][R16.64], R2 ;  /* 0x0000000210007986 */ /* 0x0011e2000c101b24 */
[----:B------:R-:W-:Y:S05]  /*5b40*/  BRA `(.L_x_1523) ;  /* 0x0000000800b87947 */ /* 0x000fea0003800000 */
.L_x_1518:
        /* <DEDUP_REMOVED lines=13> */
.L_x_1532:
[----:B------:R-:W-:Y:S01]  /*5c20*/  IMAD.U32 R3, R3, 0x10000, RZ ;  /* 0x0001000003037824 */ /* 0x000fe200078e00ff */
[----:B------:R-:W-:-:S03]  /*5c30*/  CS2R R6, SRZ ;  /* 0x0000000000067805 */ /* 0x000fc6000001ff00 */
[----:B------:R-:W-:-:S04]  /*5c40*/  FMUL.FTZ R3, R3, 1 ;  /* 0x3f80000003037820 */ /* 0x000fc80000410000 */
[----:B------:R-:W0:Y:S02]  /*5c50*/  F2F.F64.F32 R4, R3 ;  /* 0x0000000300047310 */ /* 0x000e240000201800 */
[----:B0-----:R0:W-:Y:S01]  /*5c60*/  STG.E.128 desc[UR36][R16.64], R4 ;  /* 0x0000000410007986 */ /* 0x0011e2000c101d24 */
[----:B------:R-:W-:Y:S05]  /*5c70*/  BRA `(.L_x_1523) ;  /* 0x00000008006c7947 */ /* 0x000fea0003800000 */
.L_x_1531:
        /* <DEDUP_REMOVED lines=21> */
.L_x_1536:
[----:B------:R-:W-:Y:S05]  /*5dd0*/  BSYNC B0 ;  /* 0x0000000000007941 */ /* 0x000fea0003800000 */
.L_x_1535:
[----:B------:R-:W-:-:S05]  /*5de0*/  LOP3.LUT R3, R0, R3, RZ, 0xfc, !PT ;  /* 0x0000000300037212 */ /* 0x000fca00078efcff */
[----:B------:R0:W-:Y:S01]  /*5df0*/  STG.E.U8 desc[UR36][R16.64], R3 ;  /* 0x0000000310007986 */ /* 0x0001e2000c101124 */
[----:B------:R-:W-:Y:S05]  /*5e00*/  BRA `(.L_x_1523) ;  /* 0x0000000800087947 */ /* 0x000fea0003800000 */
.L_x_1534:
        /* <DEDUP_REMOVED lines=13> */
.L_x_1538:
[----:B------:R-:W-:Y:S01]  /*5ee0*/  IMAD.MOV.U32 R0, RZ, RZ, 0x7f ;  /* 0x0000007fff007424 */ /* 0x000fe200078e00ff */
[----:B------:R-:W-:-:S04]  /*5ef0*/  ISETP.GT.U32.AND P0, PT, R2, 0x7f800000, PT ;  /* 0x7f8000000200780c */ /* 0x000fc80003f04070 */
[----:B------:R-:W-:-:S09]  /*5f00*/  SEL R0, R0, 0x7c, P0 ;  /* 0x0000007c00007807 */ /* 0x000fd20000000000 */
.L_x_1539:
[----:B------:R-:W-:Y:S05]  /*5f10*/  BSYNC B0 ;  /* 0x0000000000007941 */ /* 0x000fea0003800000 */
.L_x_1537:
[----:B------:R-:W-:-:S04]  /*5f20*/  LOP3.LUT R2, R3, 0x80000000, RZ, 0xc0, !PT ;  /* 0x8000000003027812 */ /* 0x000fc800078ec0ff */
[----:B------:R-:W-:-:S04]  /*5f30*/  SHF.R.U32.HI R3, RZ, 0x18, R2 ;  /* 0x00000018ff037819 */ /* 0x000fc80000011602 */
[----:B------:R-:W-:-:S05]  /*5f40*/  LOP3.LUT R3, R0, R3, RZ, 0xfc, !PT ;  /* 0x0000000300037212 */ /* 0x000fca00078efcff */
[----:B------:R0:W-:Y:S01]  /*5f50*/  STG.E.U8 desc[UR36][R16.64], R3 ;  /* 0x0000000310007986 */ /* 0x0001e2000c101124 */
[----:B------:R-:W-:Y:S05]  /*5f60*/  BRA `(.L_x_1523) ;  /* 0x0000000400b07947 */ /* 0x000fea0003800000 */
.L_x_1533:
[----:B------:R0:W-:Y:S01]  /*5f70*/  STG.E.U16 desc[UR36][R16.64], R3 ;  /* 0x0000000310007986 */ /* 0x0001e2000c101524 */
[----:B------:R-:W-:Y:S05]  /*5f80*/  BRA `(.L_x_1523) ;  /* 0x0000000400a87947 */ /* 0x000fea0003800000 */
.L_x_1530:
        /* <DEDUP_REMOVED lines=12> */
.L_x_1542:
        /* <DEDUP_REMOVED lines=17> */
.L_x_1545:
[----:B------:R-:W-:-:S04]  /*6160*/  LOP3.LUT R2, R3, 0x80000000, RZ, 0xc0, !PT ;  /* 0x8000000003027812 */ /* 0x000fc800078ec0ff */
[----:B------:R-:W-:-:S04]  /*6170*/  SHF.R.U32.HI R3, RZ, 0x18, R2 ;  /* 0x00000018ff037819 */ /* 0x000fc80000011602 */
[----:B------:R-:W-:-:S04]  /*6180*/  LOP3.LUT R0, R0, R3, RZ, 0xfc, !PT ;  /* 0x0000000300007212 */ /* 0x000fc800078efcff */
[----:B------:R-:W-:-:S07]  /*6190*/  PRMT R8, R0, 0x7610, R8 ;  /* 0x0000761000087816 */ /* 0x000fce0000000008 */
.L_x_1544:
[----:B------:R-:W-:Y:S05]  /*61a0*/  BSYNC B0 ;  /* 0x0000000000007941 */ /* 0x000fea0003800000 */
.L_x_1543:
[----:B------:R3:W-:Y:S01]  /*61b0*/  STG.E.U8 desc[UR36][R16.64], R8 ;  /* 0x0000000810007986 */ /* 0x0007e2000c101124 */
[----:B------:R-:W-:Y:S05]  /*61c0*/  BRA `(.L_x_1523) ;  /* 0x0000000400187947 */ /* 0x000fea0003800000 */
.L_x_1541:
        /* <DEDUP_REMOVED lines=17> */
.L_x_1548:
[----:B------:R-:W-:-:S04]  /*62e0*/  LOP3.LUT R2, R3, 0x80000000, RZ, 0xc0, !PT ;  /* 0x8000000003027812 */ /* 0x000fc800078ec0ff */
[----:B------:R-:W-:-:S04]  /*62f0*/  SHF.R.U32.HI R3, RZ, 0x18, R2 ;  /* 0x00000018ff037819 */ /* 0x000fc80000011602 */
[----:B------:R-:W-:-:S04]  /*6300*/  LOP3.LUT R0, R0, R3, RZ, 0xfc, !PT ;  /* 0x0000000300007212 */ /* 0x000fc800078efcff */
[----:B------:R-:W-:-:S07]  /*6310*/  PRMT R8, R0, 0x7610, R8 ;  /* 0x0000761000087816 */ /* 0x000fce0000000008 */
.L_x_1547:
[----:B------:R-:W-:Y:S05]  /*6320*/  BSYNC B0 ;  /* 0x0000000000007941 */ /* 0x000fea0003800000 */
.L_x_1546:
[----:B------:R0:W-:Y:S01]  /*6330*/  STG.E.U8 desc[UR36][R16.64], R8 ;  /* 0x0000000810007986 */ /* 0x0001e2000c101124 */
[----:B------:R-:W-:Y:S05]  /*6340*/  BRA `(.L_x_1523) ;  /* 0x0000000000b87947 */ /* 0x000fea0003800000 */
.L_x_1540:
        /* <DEDUP_REMOVED lines=22> */
.L_x_1522:
        /* <DEDUP_REMOVED lines=16> */
.L_x_1551:
[----:B------:R-:W-:Y:S05]  /*65b0*/  BRA `(.L_x_1523) ;  /* 0x00000000001c7947 */ /* 0x000fea0003800000 */
.L_x_1550:
[----:B------:R-:W-:-:S06]  /*65c0*/  IMAD.U32 R3, R3, 0x10000, RZ ;  /* 0x0001000003037824 */ /* 0x000fcc00078e00ff */
[----:B------:R-:W0:Y:S02]  /*65d0*/  F2I.U64.TRUNC R2, R3 ;  /* 0x0000000300027311 */ /* 0x000e24000020d800 */
[----:B0-----:R2:W-:Y:S01]  /*65e0*/  STG.E.64 desc[UR36][R16.64], R2 ;  /* 0x0000000210007986 */ /* 0x0015e2000c101b24 */
[----:B------:R-:W-:Y:S05]  /*65f0*/  BRA `(.L_x_1523) ;  /* 0x00000000000c7947 */ /* 0x000fea0003800000 */
.L_x_1549:
[----:B------:R-:W-:-:S06]  /*6600*/  IMAD.U32 R3, R3, 0x10000, RZ ;  /* 0x0001000003037824 */ /* 0x000fcc00078e00ff */
[----:B------:R-:W0:Y:S02]  /*6610*/  F2I.FTZ.U32.TRUNC.NTZ R3, R3 ;  /* 0x0000000300037305 */ /* 0x000e24000021f000 */
[----:B0-----:R0:W-:Y:S02]  /*6620*/  STG.E desc[UR36][R16.64], R3 ;  /* 0x0000000310007986 */ /* 0x0011e4000c101924 */
.L_x_1523:
[----:B------:R-:W-:-:S07]  /*6630*/  VIADD R19, R19, 0x80 ;  /* 0x0000008013137836 */ /* 0x000fce0000000000 */
.L_x_1483:
[----:B------:R-:W-:Y:S05]  /*6640*/  BSYNC B6 ;  /* 0x0000000000067941 */ /* 0x000fea0003800000 */
.L_x_1482:
        /* <DEDUP_REMOVED lines=307> */
.L_x_1554:
        /* <DEDUP_REMOVED lines=22> */
.L_x_1558:
[----:B------:R-:W2:Y:S02]  /*7ae0*/  LDG.E.U8 R2, desc[UR36][R2.64] ;  /* 0x0000002402027981 */ /* 0x000ea4000c1e1100 */
[----:B--2---:R-:W-:-:S04]  /*7af0*/  I2FP.F32.U32 R0, R2 ;  /* 0x0000000200007245 */ /* 0x004fc80000201000 */
[----:B------:R-:W-:Y:S01]  /*7b00*/  F2FP.BF16.F32.PACK_AB R0, RZ, R0 ;  /* 0x00000000ff00723e */ /* 0x000fe200000010ff */
[----:B------:R-:W-:Y:S06]  /*7b10*/  BRA `(.L_x_1560) ;  /* 0x0000000c00907947 */ /* 0x000fec0003800000 */
.L_x_1557:
        /* <DEDUP_REMOVED lines=10> */
.L_x_1562:
[----:B------:R-:W2:Y:S02]  /*7bc0*/  LDG.E R2, desc[UR36][R2.64] ;  /* 0x0000002402027981 */ /* 0x000ea4000c1e1900 */
[----:B--2---:R-:W-:-:S04]  /*7bd0*/  I2FP.F32.S32 R0, R2 ;  /* 0x0000000200007245 */ /* 0x004fc80000201400 */
[----:B------:R-:W-:Y:S01]  /*7be0*/  F2FP.BF16.F32.PACK_AB R0, RZ, R0 ;  /* 0x00000000ff00723e */ /* 0x000fe200000010ff */
[----:B------:R-:W-:Y:S06]  /*7bf0*/  BRA `(.L_x_1560) ;  /* 0x0000000c00587947 */ /* 0x000fec0003800000 */
.L_x_1561:
[----:B------:R-:W2:Y:S02]  /*7c00*/  LDG.E.U16 R2, desc[UR36][R2.64] ;  /* 0x0000002402027981 */ /* 0x000ea4000c1e1500 */
[----:B--2---:R-:W0:Y:S02]  /*7c10*/  I2F.S16 R0, R2 ;  /* 0x0000000200007306 */ /* 0x004e240000101400 */
[----:B0-----:R-:W-:Y:S01]  /*7c20*/  F2FP.BF16.F32.PACK_AB R0, RZ, R0 ;  /* 0x00000000ff00723e */ /* 0x001fe200000010ff */
[----:B------:R-:W-:Y:S06]  /*7c30*/  BRA `(.L_x_1560) ;  /* 0x0000000c00487947 */ /* 0x000fec0003800000 */
.L_x_1556:
        /* <DEDUP_REMOVED lines=9> */
.L_x_1564:
[----:B------:R-:W2:Y:S02]  /*7cd0*/  LDG.E.U16 R0, desc[UR36][R2.64] ;  /* 0x0000002402007981 */ /* 0x000ea4000c1e1500 */
[----:B--2---:R-:W-:-:S05]  /*7ce0*/  HADD2.F32 R0, -RZ, R0.H0_H0 ;  /* 0x20000000ff007230 */ /* 0x004fca0000004100 */
[----:B------:R-:W-:Y:S01]  /*7cf0*/  F2FP.BF16.F32.PACK_AB R0, RZ, R0 ;  /* 0x00000000ff00723e */ /* 0x000fe200000010ff */
[----:B------:R-:W-:Y:S06]  /*7d00*/  BRA `(.L_x_1560) ;  /* 0x0000000c00147947 */ /* 0x000fec0003800000 */
.L_x_1563:
        /* <DEDUP_REMOVED lines=9> */
.L_x_1566:
[----:B------:R-:W2:Y:S02]  /*7da0*/  LDG.E.U16 R2, desc[UR36][R2.64] ;  /* 0x0000002402027981 */ /* 0x000ea4000c1e1500 */
[----:B--2---:R-:W-:-:S05]  /*7db0*/  HADD2.F32 R0, -RZ, R2.H0_H0 ;  /* 0x20000002ff007230 */ /* 0x004fca0000004100 */
[----:B------:R-:W-:Y:S01]  /*7dc0*/  F2FP.BF16.F32.PACK_AB R0, RZ, R0 ;  /* 0x00000000ff00723e */ /* 0x000fe200000010ff */
[----:B------:R-:W-:Y:S06]  /*7dd0*/  BRA `(.L_x_1560) ;  /* 0x0000000800e07947 */ /* 0x000fec0003800000 */
.L_x_1565:
        /* <DEDUP_REMOVED lines=8> */
.L_x_1555:
        /* <DEDUP_REMOVED lines=13> */
.L_x_1569:
        /* <DEDUP_REMOVED lines=8> */
.L_x_1568:
        /* <DEDUP_REMOVED lines=28> */
.L_x_1571:
        /* <DEDUP_REMOVED lines=15> */
.L_x_1570:
[----:B------:R0:W5:Y:S01]  /*8260*/  LDG.E.U16 R0, desc[UR36][R2.64] ;  /* 0x0000002402007981 */ /* 0x000162000c1e1500 */
[----:B------:R-:W-:Y:S05]  /*8270*/  BRA `(.L_x_1560) ;  /* 0x0000000400b87947 */ /* 0x000fea0003800000 */
.L_x_1567:
        /* <DEDUP_REMOVED lines=12> */
.L_x_1574:
        /* <DEDUP_REMOVED lines=21> */
.L_x_1578:
[----:B------:R-:W-:Y:S05]  /*8490*/  BSYNC B1 ;  /* 0x0000000000017941 */ /* 0x000fea0003800000 */
.L_x_1577:
[----:B------:R-:W-:Y:S01]  /*84a0*/  LEA R3, R0, 0x3b800000, 0x17 ;  /* 0x3b80000000037811 */ /* 0x000fe200078eb8ff */
[----:B------:R-:W-:-:S05]  /*84b0*/  IMAD.SHL.U32 R0, R2, 0x100000, RZ ;  /* 0x0010000002007824 */ /* 0x000fca00078e00ff */
[----:B------:R-:W-:-:S07]  /*84c0*/  LOP3.LUT R0, R3, R0, R4, 0xfe, !PT ;  /* 0x0000000003007212 */ /* 0x000fce00078efe04 */
.L_x_1576:
[----:B------:R-:W-:Y:S05]  /*84d0*/  BSYNC B0 ;  /* 0x0000000000007941 */ /* 0x000fea0003800000 */
.L_x_1575:
[----:B------:R-:W-:Y:S01]  /*84e0*/  F2FP.BF16.F32.PACK_AB R0, RZ, R0 ;  /* 0x00000000ff00723e */ /* 0x000fe200000010ff */
[----:B------:R-:W-:Y:S06]  /*84f0*/  BRA `(.L_x_1560) ;  /* 0x0000000400187947 */ /* 0x000fec0003800000 */
.L_x_1573:
        /* <DEDUP_REMOVED lines=21> */
.L_x_1582:
[----:B------:R-:W-:Y:S05]  /*8650*/  BSYNC B1 ;  /* 0x0000000000017941 */ /* 0x000fea0003800000 */
.L_x_1581:
[----:B------:R-:W-:Y:S01]  /*8660*/  LEA R3, R0, 0x37800000, 0x17 ;  /* 0x3780000000037811 */ /* 0x000fe200078eb8ff */
[----:B------:R-:W-:-:S05]  /*8670*/  IMAD.SHL.U32 R0, R2, 0x200000, RZ ;  /* 0x0020000002007824 */ /* 0x000fca00078e00ff */
[----:B------:R-:W-:-:S07]  /*8680*/  LOP3.LUT R0, R3, R0, R4, 0xfe, !PT ;  /* 0x0000000003007212 */ /* 0x000fce00078efe04 */
.L_x_1580:
[----:B------:R-:W-:Y:S05]  /*8690*/  BSYNC B0 ;  /* 0x0000000000007941 */ /* 0x000fea0003800000 */
.L_x_1579:
[----:B------:R-:W-:Y:S01]  /*86a0*/  F2FP.BF16.F32.PACK_AB R0, RZ, R0 ;  /* 0x00000000ff00723e */ /* 0x000fe200000010ff */
[----:B------:R-:W-:Y:S06]  /*86b0*/  BRA `(.L_x_1560) ;  /* 0x0000000000a87947 */ /* 0x000fec0003800000 */
.L_x_1572:
        /* <DEDUP_REMOVED lines=14> */
.L_x_1586:
[----:B------:R-:W-:Y:S05]  /*87a0*/  BSYNC B0 ;  /* 0x0000000000007941 */ /* 0x000fea0003800000 */
.L_x_1585:
[----:B------:R-:W-:Y:S01]  /*87b0*/  F2FP.BF16.F32.PACK_AB R0, RZ, R0 ;  /* 0x00000000ff00723e */ /* 0x000fe200000010ff */
[----:B------:R-:W-:Y:S06]  /*87c0*/  BRA `(.L_x_1560) ;  /* 0x0000000000647947 */ /* 0x000fec0003800000 */
.L_x_1559:
        /* <DEDUP_REMOVED lines=16> */
.L_x_1587:
[----:B------:R-:W-:Y:S01]  /*88d0*/  PRMT R0, RZ, 0x7610, R0 ;  /* 0x00007610ff007816 */ /* 0x000fe20000000000 */
[----:B------:R-:W-:Y:S06]  /*88e0*/  BRA `(.L_x_1560) ;  /* 0x00000000001c7947 */ /* 0x000fec0003800000 */
.L_x_1584:
[----:B------:R-:W2:Y:S02]  /*88f0*/  LDG.E.64 R2, desc[UR36][R2.64] ;  /* 0x0000002402027981 */ /* 0x000ea4000c1e1b00 */
[----:B--2---:R-:W0:Y:S02]  /*8900*/  I2F.U64 R0, R2 ;  /* 0x0000000200007312 */ /* 0x004e240000301000 */
[----:B0-----:R-:W-:Y:S01]  /*8910*/  F2FP.BF16.F32.PACK_AB R0, RZ, R0 ;  /* 0x00000000ff00723e */ /* 0x001fe200000010ff */
[----:B------:R-:W-:Y:S06]  /*8920*/  BRA `(.L_x_1560) ;  /* 0x00000000000c7947 */ /* 0x000fec0003800000 */
.L_x_1583:
[----:B------:R-:W2:Y:S02]  /*8930*/  LDG.E R2, desc[UR36][R2.64] ;  /* 0x0000002402027981 */ /* 0x000ea4000c1e1900 */
[----:B--2---:R-:W-:-:S04]  /*8940*/  I2FP.F32.U32 R0, R2 ;  /* 0x0000000200007245 */ /* 0x004fc80000201000 */
[----:B------:R-:W-:-:S07]  /*8950*/  F2FP.BF16.F32.PACK_AB R0, RZ, R0 ;  /* 0x00000000ff00723e */ /* 0x000fce00000010ff */
.L_x_1560:
        /* <DEDUP_REMOVED lines=23> */
.L_x_1591:
[----:B------:R-:W-:-:S06]  /*8ad0*/  IMAD.U32 R3, R3, 0x10000, RZ ;  /* 0x0001000003037824 */ /* 0x000fcc00078e00ff */
[----:B------:R-:W0:Y:S02]  /*8ae0*/  F2I.S64.TRUNC R2, R3 ;  /* 0x0000000300027311 */ /* 0x000e24000020d900 */
[----:B0-----:R3:W-:Y:S01]  /*8af0*/  STG.E.U8 desc[UR36][R16.64], R2 ;  /* 0x0000000210007986 */ /* 0x0017e2000c101124 */
[----:B------:R-:W-:Y:S05]  /*8b00*/  BRA `(.L_x_1593) ;  /* 0x0000000c00847947 */ /* 0x000fea0003800000 */
.L_x_1590:
        /* <DEDUP_REMOVED lines=10> */
.L_x_1595:
[----:B------:R-:W-:-:S06]  /*8bb0*/  IMAD.U32 R3, R3, 0x10000, RZ ;  /* 0x0001000003037824 */ /* 0x000fcc00078e00ff */
[----:B------:R-:W0:Y:S02]  /*8bc0*/  F2I.FTZ.TRUNC.NTZ R3, R3 ;  /* 0x0000000300037305 */ /* 0x000e24000021f100 */
[----:B0-----:R2:W-:Y:S01]  /*8bd0*/  STG.E desc[UR36][R16.64], R3 ;  /* 0x0000000310007986 */ /* 0x0015e2000c101924 */
[----:B------:R-:W-:Y:S05]  /*8be0*/  BRA `(.L_x_1593) ;  /* 0x0000000c004c7947 */ /* 0x000fea0003800000 */
.L_x_1594:
[----:B------:R-:W-:-:S06]  /*8bf0*/  IMAD.U32 R3, R3, 0x10000, RZ ;  /* 0x0001000003037824 */ /* 0x000fcc00078e00ff */
[----:B------:R-:W0:Y:S02]  /*8c00*/  F2I.FTZ.TRUNC.NTZ R3, R3 ;  /* 0x0000000300037305 */ /* 0x000e24000021f100 */
[----:B0-----:R0:W-:Y:S01]  /*8c10*/  STG.E.U16 desc[UR36][R16.64], R3 ;  /* 0x0000000310007986 */ /* 0x0011e2000c101524 */
[----:B------:R-:W-:Y:S05]  /*8c20*/  BRA `(.L_x_1593) ;  /* 0x0000000c003c7947 */ /* 0x000fea0003800000 */
.L_x_1589:
        /* <DEDUP_REMOVED lines=9> */
.L_x_1597:
[----:B------:R-:W-:-:S05]  /*8cc0*/  IMAD.U32 R0, R3, 0x10000, RZ ;  /* 0x0001000003007824 */ /* 0x000fca00078e00ff */
[----:B------:R-:W-:-:S05]  /*8cd0*/  F2FP.F16.F32.PACK_AB R0, RZ, R0 ;  /* 0x00000000ff00723e */ /* 0x000fca00000000ff */
[----:B------:R0:W-:Y:S01]  /*8ce0*/  STG.E.U16 desc[UR36][R16.64], R0 ;  /* 0x0000000010007986 */ /* 0x0001e2000c101524 */
[----:B------:R-:W-:Y:S05]  /*8cf0*/  BRA `(.L_x_1593) ;  /* 0x0000000c00087947 */ /* 0x000fea0003800000 */
.L_x_1596:
        /* <DEDUP_REMOVED lines=10> */
.L_x_1599:
[----:B------:R-:W-:-:S05]  /*8da0*/  IMAD.U32 R3, R3, 0x10000, RZ ;  /* 0x0001000003037824 */ /* 0x000fca00078e00ff */
[----:B------:R-:W-:-:S04]  /*8db0*/  F2FP.F16.F32.PACK_AB R3, RZ, R3 ;  /* 0x00000003ff03723e */ /* 0x000fc800000000ff */
[----:B------:R-:W-:-:S05]  /*8dc0*/  PRMT R3, R3, 0x5410, RZ ;  /* 0x0000541003037816 */ /* 0x000fca00000000ff */
[----:B------:R0:W-:Y:S01]  /*8dd0*/  STG.E desc[UR36][R16.64], R3 ;  /* 0x0000000310007986 */ /* 0x0001e2000c101924 */
[----:B------:R-:W-:Y:S05]  /*8de0*/  BRA `(.L_x_1593) ;  /* 0x0000000800cc7947 */ /* 0x000fea0003800000 */
.L_x_1598:
[----:B------:R-:W-:-:S04]  /*8df0*/  IMAD.U32 R2, R3, 0x10000, RZ ;  /* 0x0001000003027824 */ /* 0x000fc800078e00ff */
[----:B------:R-:W-:-:S06]  /*8e00*/  FMUL.FTZ R2, R2, 1 ;  /* 0x3f80000002027820 */ /* 0x000fcc0000410000 */
[----:B------:R-:W0:Y:S02]  /*8e10*/  F2F.F64.F32 R2, R2 ;  /* 0x0000000200027310 */ /* 0x000e240000201800 */
[----:B0-----:R0:W-:Y:S01]  /*8e20*/  STG.E.64 desc[UR36][R16.64], R2 ;  /* 0x0000000210007986 */ /* 0x0011e2000c101b24 */
[----:B------:R-:W-:Y:S05]  /*8e30*/  BRA `(.L_x_1593) ;  /* 0x0000000800b87947 */ /* 0x000fea0003800000 */
.L_x_1588:
        /* <DEDUP_REMOVED lines=13> */
.L_x_1602:
[----:B------:R-:W-:Y:S01]  /*8f10*/  IMAD.U32 R3, R3, 0x10000, RZ ;  /* 0x0001000003037824 */ /* 0x000fe200078e00ff */
[----:B------:R-:W-:-:S03]  /*8f20*/  CS2R R6, SRZ ;  /* 0x0000000000067805 */ /* 0x000fc6000001ff00 */
[----:B------:R-:W-:-:S04]  /*8f30*/  FMUL.FTZ R3, R3, 1 ;  /* 0x3f80000003037820 */ /* 0x000fc80000410000 */
[----:B------:R-:W0:Y:S02]  /*8f40*/  F2F.F64.F32 R4, R3 ;  /* 0x0000000300047310 */ /* 0x000e240000201800 */
[----:B0-----:R0:W-:Y:S01]  /*8f50*/  STG.E.128 desc[UR36][R16.64], R4 ;  /* 0x0000000410007986 */ /* 0x0011e2000c101d24 */
[----:B------:R-:W-:Y:S05]  /*8f60*/  BRA `(.L_x_1593) ;  /* 0x00000008006c7947 */ /* 0x000fea0003800000 */
.L_x_1601:
        /* <DEDUP_REMOVED lines=21> */
.L_x_1606:
[----:B------:R-:W-:Y:S05]  /*90c0*/  BSYNC B0 ;  /* 0x0000000000007941 */ /* 0x000fea0003800000 */
.L_x_1605:
[----:B------:R-:W-:-:S05]  /*90d0*/  LOP3.LUT R3, R0, R3, RZ, 0xfc, !PT ;  /* 0x0000000300037212 */ /* 0x000fca00078efcff */
[----:B------:R0:W-:Y:S01]  /*90e0*/  STG.E.U8 desc[UR36][R16.64], R3 ;  /* 0x0000000310007986 */ /* 0x0001e2000c101124 */
[----:B------:R-:W-:Y:S05]  /*90f0*/  BRA `(.L_x_1593) ;  /* 0x0000000800087947 */ /* 0x000fea0003800000 */
.L_x_1604:
        /* <DEDUP_REMOVED lines=13> */
.L_x_1608:
[----:B------:R-:W-:Y:S01]  /*91d0*/  IMAD.MOV.U32 R0, RZ, RZ, 0x7f ;  /* 0x0000007fff007424 */ /* 0x000fe200078e00ff */
[----:B------:R-:W-:-:S04]  /*91e0*/  ISETP.GT.U32.AND P0, PT, R2, 0x7f800000, PT ;  /* 0x7f8000000200780c */ /* 0x000fc80003f04070 */
[----:B------:R-:W-:-:S09]  /*91f0*/  SEL R0, R0, 0x7c, P0 ;  /* 0x0000007c00007807 */ /* 0x000fd20000000000 */
.L_x_1609:
[----:B------:R-:W-:Y:S05]  /*9200*/  BSYNC B0 ;  /* 0x0000000000007941 */ /* 0x000fea0003800000 */
.L_x_1607:
[----:B------:R-:W-:-:S04]  /*9210*/  LOP3.LUT R2, R3, 0x80000000, RZ, 0xc0, !PT ;  /* 0x8000000003027812 */ /* 0x000fc800078ec0ff */
[----:B------:R-:W-:-:S04]  /*9220*/  SHF.R.U32.HI R3, RZ, 0x18, R2 ;  /* 0x00000018ff037819 */ /* 0x000fc80000011602 */
[----:B------:R-:W-:-:S05]  /*9230*/  LOP3.LUT R3, R0, R3, RZ, 0xfc, !PT ;  /* 0x0000000300037212 */ /* 0x000fca00078efcff */
[----:B------:R0:W-:Y:S01]  /*9240*/  STG.E.U8 desc[UR36][R16.64], R3 ;  /* 0x0000000310007986 */ /* 0x0001e2000c101124 */
[----:B------:R-:W-:Y:S05]  /*9250*/  BRA `(.L_x_1593) ;  /* 0x0000000400b07947 */ /* 0x000fea0003800000 */
.L_x_1603:
[----:B------:R0:W-:Y:S01]  /*9260*/  STG.E.U16 desc[UR36][R16.64], R3 ;  /* 0x0000000310007986 */ /* 0x0001e2000c101524 */
[----:B------:R-:W-:Y:S05]  /*9270*/  BRA `(.L_x_1593) ;  /* 0x0000000400a87947 */ /* 0x000fea0003800000 */
.L_x_1600:
        /* <DEDUP_REMOVED lines=12> */
.L_x_1612:
        /* <DEDUP_REMOVED lines=17> */
.L_x_1615:
[----:B------:R-:W-:-:S04]  /*9450*/  LOP3.LUT R2, R3, 0x80000000, RZ, 0xc0, !PT ;  /* 0x8000000003027812 */ /* 0x000fc800078ec0ff */
[----:B------:R-:W-:-:S04]  /*9460*/  SHF.R.U32.HI R3, RZ, 0x18, R2 ;  /* 0x00000018ff037819 */ /* 0x000fc80000011602 */
[----:B------:R-:W-:-:S04]  /*9470*/  LOP3.LUT R0, R0, R3, RZ, 0xfc, !PT ;  /* 0x0000000300007212 */ /* 0x000fc800078efcff */
[----:B------:R-:W-:-:S07]  /*9480*/  PRMT R8, R0, 0x7610, R8 ;  /* 0x0000761000087816 */ /* 0x000fce0000000008 */
.L_x_1614:
[----:B------:R-:W-:Y:S05]  /*9490*/  BSYNC B0 ;  /* 0x0000000000007941 */ /* 0x000fea0003800000 */
.L_x_1613:
[----:B------:R0:W-:Y:S01]  /*94a0*/  STG.E.U8 desc[UR36][R16.64], R8 ;  /* 0x0000000810007986 */ /* 0x0001e2000c101124 */
[----:B------:R-:W-:Y:S05]  /*94b0*/  BRA `(.L_x_1593) ;  /* 0x0000000400187947 */ /* 0x000fea0003800000 */
.L_x_1611:
        /* <DEDUP_REMOVED lines=17> */
.L_x_1618:
[----:B------:R-:W-:-:S04]  /*95d0*/  LOP3.LUT R2, R3, 0x80000000, RZ, 0xc0, !PT ;  /* 0x8000000003027812 */ /* 0x000fc800078ec0ff */
[----:B------:R-:W-:-:S04]  /*95e0*/  SHF.R.U32.HI R3, RZ, 0x18, R2 ;  /* 0x00000018ff037819 */ /* 0x000fc80000011602 */
[----:B------:R-:W-:-:S04]  /*95f0*/  LOP3.LUT R0, R0, R3, RZ, 0xfc, !PT ;  /* 0x0000000300007212 */ /* 0x000fc800078efcff */
[----:B------:R-:W-:-:S07]  /*9600*/  PRMT R8, R0, 0x7610, R8 ;  /* 0x0000761000087816 */ /* 0x000fce0000000008 */
.L_x_1617:
[----:B------:R-:W-:Y:S05]  /*9610*/  BSYNC B0 ;  /* 0x0000000000007941 */ /* 0x000fea0003800000 */
.L_x_1616:
[----:B------:R0:W-:Y:S01]  /*9620*/  STG.E.U8 desc[UR36][R16.64], R8 ;  /* 0x0000000810007986 */ /* 0x0001e2000c101124 */
[----:B------:R-:W-:Y:S05]  /*9630*/  BRA `(.L_x_1593) ;  /* 0x0000000000b87947 */ /* 0x000fea0003800000 */
.L_x_1610:
        /* <DEDUP_REMOVED lines=22> */
.L_x_1592:
        /* <DEDUP_REMOVED lines=16> */
.L_x_1621:
[----:B------:R-:W-:Y:S05]  /*98a0*/  BRA `(.L_x_1593) ;  /* 0x00000000001c7947 */ /* 0x000fea0003800000 */
.L_x_1620:
[----:B------:R-:W-:-:S06]  /*98b0*/  IMAD.U32 R3, R3, 0x10000, RZ ;  /* 0x0001000003037824 */ /* 0x000fcc00078e00ff */
[----:B------:R-:W0:Y:S02]  /*98c0*/  F2I.U64.TRUNC R2, R3 ;  /* 0x0000000300027311 */ /* 0x000e24000020d800 */
[----:B0-----:R0:W-:Y:S01]  /*98d0*/  STG.E.64 desc[UR36][R16.64], R2 ;  /* 0x0000000210007986 */ /* 0x0011e2000c101b24 */
[----:B------:R-:W-:Y:S05]  /*98e0*/  BRA `(.L_x_1593) ;  /* 0x00000000000c7947 */ /* 0x000fea0003800000 */
.L_x_1619:
[----:B------:R-:W-:-:S06]  /*98f0*/  IMAD.U32 R3, R3, 0x10000, RZ ;  /* 0x0001000003037824 */ /* 0x000fcc00078e00ff */
[----:B------:R-:W0:Y:S02]  /*9900*/  F2I.FTZ.U32.TRUNC.NTZ R3, R3 ;  /* 0x0000000300037305 */ /* 0x000e24000021f000 */
[----:B0-----:R0:W-:Y:S02]  /*9910*/  STG.E desc[UR36][R16.64], R3 ;  /* 0x0000000310007986 */ /* 0x0011e4000c101924 */
.L_x_1593:
[----:B------:R-:W-:-:S07]  /*9920*/  VIADD R19, R19, 0x80 ;  /* 0x0000008013137836 */ /* 0x000fce0000000000 */
.L_x_1553:
[----:B------:R-:W-:Y:S05]  /*9930*/  BSYNC B6 ;  /* 0x0000000000067941 */ /* 0x000fea0003800000 */
.L_x_1552:
        /* <DEDUP_REMOVED lines=306> */
.L_x_1622:
        /* <DEDUP_REMOVED lines=22> */
.L_x_1626:
[----:B------:R-:W2:Y:S02]  /*adc0*/  LDG.E.U8 R2, desc[UR36][R2.64] ;  /* 0x0000002402027981 */ /* 0x000ea4000c1e1100 */
[----:B--2---:R-:W-:-:S04]  /*add0*/  I2FP.F32.U32 R0, R2 ;  /* 0x0000000200007245 */ /* 0x004fc80000201000 */
[----:B------:R-:W-:Y:S01]  /*ade0*/  F2FP.BF16.F32.PACK_AB R0, RZ, R0 ;  /* 0x00000000ff00723e */ /* 0x000fe200000010ff */
[----:B------:R-:W-:Y:S06]  /*adf0*/  BRA `(.L_x_1628) ;  /* 0x0000000c00907947 */ /* 0x000fec0003800000 */
.L_x_1625:
        /* <DEDUP_REMOVED lines=10> */
.L_x_1630:
[----:B------:R-:W2:Y:S02]  /*aea0*/  LDG.E R2, desc[UR36][R2.64] ;  /* 0x0000002402027981 */ /* 0x000ea4000c1e1900 */
[----:B--2---:R-:W-:-:S04]  /*aeb0*/  I2FP.F32.S32 R0, R2 ;  /* 0x0000000200007245 */ /* 0x004fc80000201400 */
[----:B------:R-:W-:Y:S01]  /*aec0*/  F2FP.BF16.F32.PACK_AB R0, RZ, R0 ;  /* 0x00000000ff00723e */ /* 0x000fe200000010ff */
[----:B------:R-:W-:Y:S06]  /*aed0*/  BRA `(.L_x_1628) ;  /* 0x0000000c00587947 */ /* 0x000fec0003800000 */
.L_x_1629:
[----:B------:R-:W2:Y:S02]  /*aee0*/  LDG.E.U16 R2, desc[UR36][R2.64] ;  /* 0x0000002402027981 */ /* 0x000ea4000c1e1500 */
[----:B--2---:R-:W0:Y:S02]  /*aef0*/  I2F.S16 R0, R2 ;  /* 0x0000000200007306 */ /* 0x004e240000101400 */
[----:B0-----:R-:W-:Y:S01]  /*af00*/  F2FP.BF16.F32.PACK_AB R0, RZ, R0 ;  /* 0x00000000ff00723e */ /* 0x001fe200000010ff */
[----:B------:R-:W-:Y:S06]  /*af10*/  BRA `(.L_x_1628) ;  /* 0x0000000c00487947 */ /* 0x000fec0003800000 */
.L_x_1624:
        /* <DEDUP_REMOVED lines=9> */
.L_x_1632:
[----:B------:R-:W2:Y:S02]  /*afb0*/  LDG.E.U16 R0, desc[UR36][R2.64] ;  /* 0x0000002402007981 */ /* 0x000ea4000c1e1500 */
[----:B--2---:R-:W-:-:S05]  /*afc0*/  HADD2.F32 R0, -RZ, R0.H0_H0 ;  /* 0x20000000ff007230 */ /* 0x004fca0000004100 */
[----:B------:R-:W-:Y:S01]  /*afd0*/  F2FP.BF16.F32.PACK_AB R0, RZ, R0 ;  /* 0x00000000ff00723e */ /* 0x000fe200000010ff */
[----:B------:R-:W-:Y:S06]  /*afe0*/  BRA `(.L_x_1628) ;  /* 0x0000000c00147947 */ /* 0x000fec0003800000 */
.L_x_1631:
        /* <DEDUP_REMOVED lines=9> */
.L_x_1634:
[----:B------:R-:W2:Y:S02]  /*b080*/  LDG.E.U16 R2, desc[UR36][R2.64] ;  /* 0x0000002402027981 */ /* 0x000ea4000c1e1500 */
[----:B--2---:R-:W-:-:S05]  /*b090*/  HADD2.F32 R0, -RZ, R2.H0_H0 ;  /* 0x20000002ff007230 */ /* 0x004fca0000004100 */
[----:B------:R-:W-:Y:S01]  /*b0a0*/  F2FP.BF16.F32.PACK_AB R0, RZ, R0 ;  /* 0x00000000ff00723e */ /* 0x000fe200000010ff */
[----:B------:R-:W-:Y:S06]  /*b0b0*/  BRA `(.L_x_1628) ;  /* 0x0000000800e07947 */ /* 0x000fec0003800000 */
.L_x_1633:
        /* <DEDUP_REMOVED lines=8> */
.L_x_1623:
        /* <DEDUP_REMOVED lines=13> */
.L_x_1637:
        /* <DEDUP_REMOVED lines=8> */
.L_x_1636:
        /* <DEDUP_REMOVED lines=28> */
.L_x_1639:
        /* <DEDUP_REMOVED lines=15> */
.L_x_1638:
[----:B------:R0:W5:Y:S01]  /*b540*/  LDG.E.U16 R0, desc[UR36][R2.64] ;  /* 0x0000002402007981 */ /* 0x000162000c1e1500 */
[----:B------:R-:W-:Y:S05]  /*b550*/  BRA `(.L_x_1628) ;  /* 0x0000000400b87947 */ /* 0x000fea0003800000 */
.L_x_1635:
        /* <DEDUP_REMOVED lines=12> */
.L_x_1642:
        /* <DEDUP_REMOVED lines=21> */
.L_x_1646:
[----:B------:R-:W-:Y:S05]  /*b770*/  BSYNC B1 ;  /* 0x0000000000017941 */ /* 0x000fea0003800000 */
.L_x_1645:
[----:B------:R-:W-:Y:S01]  /*b780*/  LEA R3, R0, 0x3b800000, 0x17 ;  /* 0x3b80000000037811 */ /* 0x000fe200078eb8ff */
[----:B------:R-:W-:-:S05]  /*b790*/  IMAD.SHL.U32 R0, R2, 0x100000, RZ ;  /* 0x0010000002007824 */ /* 0x000fca00078e00ff */
[----:B------:R-:W-:-:S07]  /*b7a0*/  LOP3.LUT R0, R3, R0, R4, 0xfe, !PT ;  /* 0x0000000003007212 */ /* 0x000fce00078efe04 */
.L_x_1644:
[----:B------:R-:W-:Y:S05]  /*b7b0*/  BSYNC B0 ;  /* 0x0000000000007941 */ /* 0x000fea0003800000 */
.L_x_1643:
[----:B------:R-:W-:Y:S01]  /*b7c0*/  F2FP.BF16.F32.PACK_AB R0, RZ, R0 ;  /* 0x00000000ff00723e */ /* 0x000fe200000010ff */
[----:B------:R-:W-:Y:S06]  /*b7d0*/  BRA `(.L_x_1628) ;  /* 0x0000000400187947 */ /* 0x000fec0003800000 */
.L_x_1641:
        /* <DEDUP_REMOVED lines=21> */
.L_x_1650:
[----:B------:R-:W-:Y:S05]  /*b930*/  BSYNC B1 ;  /* 0x0000000000017941 */ /* 0x000fea0003800000 */
.L_x_1649:
[----:B------:R-:W-:Y:S01]  /*b940*/  LEA R3, R0, 0x37800000, 0x17 ;  /* 0x3780000000037811 */ /* 0x000fe200078eb8ff */
[----:B------:R-:W-:-:S05]  /*b950*/  IMAD.SHL.U32 R0, R2, 0x200000, RZ ;  /* 0x0020000002007824 */ /* 0x000fca00078e00ff */
[----:B------:R-:W-:-:S07]  /*b960*/  LOP3.LUT R0, R3, R0, R4, 0xfe, !PT ;  /* 0x0000000003007212 */ /* 0x000fce00078efe04 */
.L_x_1648:
[----:B------:R-:W-:Y:S05]  /*b970*/  BSYNC B0 ;  /* 0x0000000000007941 */ /* 0x000fea0003800000 */
.L_x_1647:
[----:B------:R-:W-:Y:S01]  /*b980*/  F2FP.BF16.F32.PACK_AB R0, RZ, R0 ;  /* 0x00000000ff00723e */ /* 0x000fe200000010ff */
[----:B------:R-:W-:Y:S06]  /*b990*/  BRA `(.L_x_1628) ;  /* 0x0000000000a87947 */ /* 0x000fec0003800000 */
.L_x_1640:
        /* <DEDUP_REMOVED lines=14> */
.L_x_1654:
[----:B------:R-:W-:Y:S05]  /*ba80*/  BSYNC B0 ;  /* 0x0000000000007941 */ /* 0x000fea0003800000 */
.L_x_1653:
[----:B------:R-:W-:Y:S01]  /*ba90*/  F2FP.BF16.F32.PACK_AB R0, RZ, R0 ;  /* 0x00000000ff00723e */ /* 0x000fe200000010ff */
[----:B------:R-:W-:Y:S06]  /*baa0*/  BRA `(.L_x_1628) ;  /* 0x0000000000647947 */ /* 0x000fec0003800000 */
.L_x_1627:
        /* <DEDUP_REMOVED lines=16> */
.L_x_1655:
[----:B------:R-:W-:Y:S01]  /*bbb0*/  PRMT R0, RZ, 0x7610, R0 ;  /* 0x00007610ff007816 */ /* 0x000fe20000000000 */
[----:B------:R-:W-:Y:S06]  /*bbc0*/  BRA `(.L_x_1628) ;  /* 0x00000000001c7947 */ /* 0x000fec0003800000 */
.L_x_1652:
[----:B------:R-:W2:Y:S02]  /*bbd0*/  LDG.E.64 R2, desc[UR36][R2.64] ;  /* 0x0000002402027981 */ /* 0x000ea4000c1e1b00 */
[----:B--2---:R-:W0:Y:S02]  /*bbe0*/  I2F.U64 R0, R2 ;  /* 0x0000000200007312 */ /* 0x004e240000301000 */
[----:B0-----:R-:W-:Y:S01]  /*bbf0*/  F2FP.BF16.F32.PACK_AB R0, RZ, R0 ;  /* 0x00000000ff00723e */ /* 0x001fe200000010ff */
[----:B------:R-:W-:Y:S06]  /*bc00*/  BRA `(.L_x_1628) ;  /* 0x00000000000c7947 */ /* 0x000fec0003800000 */
.L_x_1651:
[----:B------:R-:W2:Y:S02]  /*bc10*/  LDG.E R2, desc[UR36][R2.64] ;  /* 0x0000002402027981 */ /* 0x000ea4000c1e1900 */
[----:B--2---:R-:W-:-:S04]  /*bc20*/  I2FP.F32.U32 R0, R2 ;  /* 0x0000000200007245 */ /* 0x004fc80000201000 */
[----:B------:R-:W-:-:S07]  /*bc30*/  F2FP.BF16.F32.PACK_AB R0, RZ, R0 ;  /* 0x00000000ff00723e */ /* 0x000fce00000010ff */
.L_x_1628:
        /* <DEDUP_REMOVED lines=23> */
.L_x_1659:
[----:B------:R-:W-:-:S06]  /*bdb0*/  IMAD.U32 R3, R3, 0x10000, RZ ;  /* 0x0001000003037824 */ /* 0x000fcc00078e00ff */
[----:B------:R-:W0:Y:S02]  /*bdc0*/  F2I.S64.TRUNC R2, R3 ;  /* 0x0000000300027311 */ /* 0x000e24000020d900 */
[----:B0-----:R-:W-:Y:S01]  /*bdd0*/  STG.E.U8 desc[UR36][R16.64], R2 ;  /* 0x0000000210007986 */ /* 0x001fe2000c101124 */
[----:B------:R-:W-:Y:S05]  /*bde0*/  EXIT ;  /* 0x000000000000794d */ /* 0x000fea0003800000 */
.L_x_1658:
        /* <DEDUP_REMOVED lines=10> */
.L_x_1662:
[----:B------:R-:W-:-:S06]  /*be90*/  IMAD.U32 R3, R3, 0x10000, RZ ;  /* 0x0001000003037824 */ /* 0x000fcc00078e00ff */
[----:B------:R-:W0:Y:S02]  /*bea0*/  F2I.FTZ.TRUNC.NTZ R3, R3 ;  /* 0x0000000300037305 */ /* 0x000e24000021f100 */
[----:B0-----:R-:W-:Y:S01]  /*beb0*/  STG.E desc[UR36][R16.64], R3 ;  /* 0x0000000310007986 */ /* 0x001fe2000c101924 */
[----:B------:R-:W-:Y:S05]  /*bec0*/  EXIT ;  /* 0x000000000000794d */ /* 0x000fea0003800000 */
.L_x_1661:
[----:B------:R-:W-:-:S06]  /*bed0*/  IMAD.U32 R3, R3, 0x10000, RZ ;  /* 0x0001000003037824 */ /* 0x000fcc00078e00ff */
[----:B------:R-:W0:Y:S02]  /*bee0*/  F2I.FTZ.TRUNC.NTZ R3, R3 ;  /* 0x0000000300037305 */ /* 0x000e24000021f100 */
[----:B0-----:R-:W-:Y:S01]  /*bef0*/  STG.E.U16 desc[UR36][R16.64], R3 ;  /* 0x0000000310007986 */ /* 0x001fe2000c101524 */
[----:B------:R-:W-:Y:S05]  /*bf00*/  EXIT ;  /* 0x000000000000794d */ /* 0x000fea0003800000 */
.L_x_1657:
        /* <DEDUP_REMOVED lines=9> */
.L_x_1664:
[----:B------:R-:W-:-:S05]  /*bfa0*/  IMAD.U32 R0, R3, 0x10000, RZ ;  /* 0x0001000003007824 */ /* 0x000fca00078e00ff */
[----:B------:R-:W-:-:S05]  /*bfb0*/  F2FP.F16.F32.PACK_AB R0, RZ, R0 ;  /* 0x00000000ff00723e */ /* 0x000fca00000000ff */
[----:B------:R-:W-:Y:S01]  /*bfc0*/  STG.E.U16 desc[UR36][R16.64], R0 ;  /* 0x0000000010007986 */ /* 0x000fe2000c101524 */
[----:B------:R-:W-:Y:S05]  /*bfd0*/  EXIT ;  /* 0x000000000000794d */ /* 0x000fea0003800000 */
.L_x_1663:
        /* <DEDUP_REMOVED lines=10> */
.L_x_1666:
[----:B------:R-:W-:-:S05]  /*c080*/  IMAD.U32 R3, R3, 0x10000, RZ ;  /* 0x0001000003037824 */ /* 0x000fca00078e00ff */
[----:B------:R-:W-:-:S04]  /*c090*/  F2FP.F16.F32.PACK_AB R3, RZ, R3 ;  /* 0x00000003ff03723e */ /* 0x000fc800000000ff */
[----:B------:R-:W-:-:S05]  /*c0a0*/  PRMT R3, R3, 0x5410, RZ ;  /* 0x0000541003037816 */ /* 0x000fca00000000ff */
[----:B------:R-:W-:Y:S01]  /*c0b0*/  STG.E desc[UR36][R16.64], R3 ;  /* 0x0000000310007986 */ /* 0x000fe2000c101924 */
[----:B------:R-:W-:Y:S05]  /*c0c0*/  EXIT ;  /* 0x000000000000794d */ /* 0x000fea0003800000 */
.L_x_1665:
[----:B------:R-:W-:-:S04]  /*c0d0*/  IMAD.U32 R2, R3, 0x10000, RZ ;  /* 0x0001000003027824 */ /* 0x000fc800078e00ff */
[----:B------:R-:W-:-:S06]  /*c0e0*/  FMUL.FTZ R2, R2, 1 ;  /* 0x3f80000002027820 */ /* 0x000fcc0000410000 */
[----:B------:R-:W0:Y:S02]  /*c0f0*/  F2F.F64.F32 R2, R2 ;  /* 0x0000000200027310 */ /* 0x000e240000201800 */
[----:B0-----:R-:W-:Y:S01]  /*c100*/  STG.E.64 desc[UR36][R16.64], R2 ;  /* 0x0000000210007986 */ /* 0x001fe2000c101b24 */
[----:B------:R-:W-:Y:S05]  /*c110*/  EXIT ;  /* 0x000000000000794d */ /* 0x000fea0003800000 */
.L_x_1656:
        /* <DEDUP_REMOVED lines=13> */
.L_x_1669:
[----:B------:R-:W-:Y:S01]  /*c1f0*/  IMAD.U32 R3, R3, 0x10000, RZ ;  /* 0x0001000003037824 */ /* 0x000fe200078e00ff */
[----:B------:R-:W-:-:S03]  /*c200*/  CS2R R6, SRZ ;  /* 0x0000000000067805 */ /* 0x000fc6000001ff00 */
[----:B------:R-:W-:-:S04]  /*c210*/  FMUL.FTZ R3, R3, 1 ;  /* 0x3f80000003037820 */ /* 0x000fc80000410000 */
[----:B------:R-:W0:Y:S02]  /*c220*/  F2F.F64.F32 R4, R3 ;  /* 0x0000000300047310 */ /* 0x000e240000201800 */
[----:B0-----:R-:W-:Y:S01]  /*c230*/  STG.E.128 desc[UR36][R16.64], R4 ;  /* 0x0000000410007986 */ /* 0x001fe2000c101d24 */
[----:B------:R-:W-:Y:S05]  /*c240*/  EXIT ;  /* 0x000000000000794d */ /* 0x000fea0003800000 */
.L_x_1668:
        /* <DEDUP_REMOVED lines=21> */
.L_x_1673:
[----:B------:R-:W-:Y:S05]  /*c3a0*/  BSYNC B0 ;  /* 0x0000000000007941 */ /* 0x000fea0003800000 */
.L_x_1672:
[----:B------:R-:W-:-:S05]  /*c3b0*/  LOP3.LUT R3, R0, R3, RZ, 0xfc, !PT ;  /* 0x0000000300037212 */ /* 0x000fca00078efcff */
[----:B------:R-:W-:Y:S01]  /*c3c0*/  STG.E.U8 desc[UR36][R16.64], R3 ;  /* 0x0000000310007986 */ /* 0x000fe2000c101124 */
[----:B------:R-:W-:Y:S05]  /*c3d0*/  EXIT ;  /* 0x000000000000794d */ /* 0x000fea0003800000 */
.L_x_1671:
        /* <DEDUP_REMOVED lines=13> */
.L_x_1675:
[----:B------:R-:W-:Y:S01]  /*c4b0*/  IMAD.MOV.U32 R0, RZ, RZ, 0x7f ;  /* 0x0000007fff007424 */ /* 0x000fe200078e00ff */
[----:B------:R-:W-:-:S04]  /*c4c0*/  ISETP.GT.U32.AND P0, PT, R2, 0x7f800000, PT ;  /* 0x7f8000000200780c */ /* 0x000fc80003f04070 */
[----:B------:R-:W-:-:S09]  /*c4d0*/  SEL R0, R0, 0x7c, P0 ;  /* 0x0000007c00007807 */ /* 0x000fd20000000000 */
.L_x_1676:
[----:B------:R-:W-:Y:S05]  /*c4e0*/  BSYNC B0 ;  /* 0x0000000000007941 */ /* 0x000fea0003800000 */
.L_x_1674:
[----:B------:R-:W-:-:S04]  /*c4f0*/  LOP3.LUT R2, R3, 0x80000000, RZ, 0xc0, !PT ;  /* 0x8000000003027812 */ /* 0x000fc800078ec0ff */
[----:B------:R-:W-:-:S04]  /*c500*/  SHF.R.U32.HI R3, RZ, 0x18, R2 ;  /* 0x00000018ff037819 */ /* 0x000fc80000011602 */
[----:B------:R-:W-:-:S05]  /*c510*/  LOP3.LUT R3, R0, R3, RZ, 0xfc, !PT ;  /* 0x0000000300037212 */ /* 0x000fca00078efcff */
[----:B------:R-:W-:Y:S01]  /*c520*/  STG.E.U8 desc[UR36][R16.64], R3 ;  /* 0x0000000310007986 */ /* 0x000fe2000c101124 */
[----:B------:R-:W-:Y:S05]  /*c530*/  EXIT ;  /* 0x000000000000794d */ /* 0x000fea0003800000 */
.L_x_1670:
[----:B------:R-:W-:Y:S01]  /*c540*/  STG.E.U16 desc[UR36][R16.64], R3 ;  /* 0x0000000310007986 */ /* 0x000fe2000c101524 */
[----:B------:R-:W-:Y:S05]  /*c550*/  EXIT ;  /* 0x000000000000794d */ /* 0x000fea0003800000 */
.L_x_1667:
        /* <DEDUP_REMOVED lines=12> */
.L_x_1679:
        /* <DEDUP_REMOVED lines=17> */
.L_x_1682:
[----:B------:R-:W-:-:S04]  /*c730*/  LOP3.LUT R2, R3, 0x80000000, RZ, 0xc0, !PT ;  /* 0x8000000003027812 */ /* 0x000fc800078ec0ff */
[----:B------:R-:W-:-:S04]  /*c740*/  SHF.R.U32.HI R3, RZ, 0x18, R2 ;  /* 0x00000018ff037819 */ /* 0x000fc80000011602 */
[----:B------:R-:W-:-:S04]  /*c750*/  LOP3.LUT R0, R0, R3, RZ, 0xfc, !PT ;  /* 0x0000000300007212 */ /* 0x000fc800078efcff */
[----:B------:R-:W-:-:S07]  /*c760*/  PRMT R8, R0, 0x7610, R8 ;  /* 0x0000761000087816 */ /* 0x000fce0000000008 */
.L_x_1681:
[----:B------:R-:W-:Y:S05]  /*c770*/  BSYNC B0 ;  /* 0x0000000000007941 */ /* 0x000fea0003800000 */
.L_x_1680:
[----:B------:R-:W-:Y:S01]  /*c780*/  STG.E.U8 desc[UR36][R16.64], R8 ;  /* 0x0000000810007986 */ /* 0x000fe2000c101124 */
[----:B------:R-:W-:Y:S05]  /*c790*/  EXIT ;  /* 0x000000000000794d */ /* 0x000fea0003800000 */
.L_x_1678:
        /* <DEDUP_REMOVED lines=17> */
.L_x_1685:
[----:B------:R-:W-:-:S04]  /*c8b0*/  LOP3.LUT R2, R3, 0x80000000, RZ, 0xc0, !PT ;  /* 0x8000000003027812 */ /* 0x000fc800078ec0ff */
[----:B------:R-:W-:-:S04]  /*c8c0*/  SHF.R.U32.HI R3, RZ, 0x18, R2 ;  /* 0x00000018ff037819 */ /* 0x000fc80000011602 */
[----:B------:R-:W-:-:S04]  /*c8d0*/  LOP3.LUT R0, R0, R3, RZ, 0xfc, !PT ;  /* 0x0000000300007212 */ /* 0x000fc800078efcff */
[----:B------:R-:W-:-:S07]  /*c8e0*/  PRMT R8, R0, 0x7610, R8 ;  /* 0x0000761000087816 */ /* 0x000fce0000000008 */
.L_x_1684:
[----:B------:R-:W-:Y:S05]  /*c8f0*/  BSYNC B0 ;  /* 0x0000000000007941 */ /* 0x000fea0003800000 */
.L_x_1683:
[----:B------:R-:W-:Y:S01]  /*c900*/  STG.E.U8 desc[UR36][R16.64], R8 ;  /* 0x0000000810007986 */ /* 0x000fe2000c101124 */
[----:B------:R-:W-:Y:S05]  /*c910*/  EXIT ;  /* 0x000000000000794d */ /* 0x000fea0003800000 */
.L_x_1677:
        /* <DEDUP_REMOVED lines=22> */
.L_x_1660:
        /* <DEDUP_REMOVED lines=16> */
.L_x_1688:
[----:B------:R-:W-:Y:S05]  /*cb80*/  EXIT ;  /* 0x000000000000794d */ /* 0x000fea0003800000 */
.L_x_1687:
[----:B------:R-:W-:-:S06]  /*cb90*/  IMAD.U32 R3, R3, 0x10000, RZ ;  /* 0x0001000003037824 */ /* 0x000fcc00078e00ff */
[----:B------:R-:W0:Y:S02]  /*cba0*/  F2I.U64.TRUNC R2, R3 ;  /* 0x0000000300027311 */ /* 0x000e24000020d800 */
[----:B0-----:R-:W-:Y:S01]  /*cbb0*/  STG.E.64 desc[UR36][R16.64], R2 ;  /* 0x0000000210007986 */ /* 0x001fe2000c101b24 */
[----:B------:R-:W-:Y:S05]  /*cbc0*/  EXIT ;  /* 0x000000000000794d */ /* 0x000fea0003800000 */
.L_x_1686:
[----:B------:R-:W-:-:S06]  /*cbd0*/  IMAD.U32 R3, R3, 0x10000, RZ ;  /* 0x0001000003037824 */ /* 0x000fcc00078e00ff */
[----:B------:R-:W0:Y:S02]  /*cbe0*/  F2I.FTZ.U32.TRUNC.NTZ R3, R3 ;  /* 0x0000000300037305 */ /* 0x000e24000021f000 */
[----:B0-----:R-:W-:Y:S01]  /*cbf0*/  STG.E desc[UR36][R16.64], R3 ;  /* 0x0000000310007986 */ /* 0x001fe2000c101924 */
[----:B------:R-:W-:Y:S05]  /*cc00*/  EXIT ;  /* 0x000000000000794d */ /* 0x000fea0003800000 */
.L_x_1689:
        /* <DEDUP_REMOVED lines=15> */
.L_x_71582:


//--------------------- .text._ZN2at6native27unrolled_elementwise_kernelIZNS0_50_GLOBAL__N__2680c7bb_12_PowKernel_cu_7dd49032_316829pow_tensor_scalar_kernel_implIN3c108BFloat16ES5_EEvRNS_18TensorIteratorBaseET0_EUlS5_E0_St5arrayIPcLm2EELi4E23TrivialOffsetCalculatorILi1EjESE_NS0_6memory12LoadWithCastILi1EEENSF_13StoreWithCastILi1EEEEEviT_S8_T2_T3_T4_T5_ --------------------------
	.section	.text._ZN2at6native27unrolled_elementwise_kernelIZNS0_50_GLOBAL__N__2680c7bb_12_PowKernel_cu_7dd49032_316829pow_tensor_scalar_kernel_implIN3c108BFloat16ES5_EEvRNS_18TensorIteratorBaseET0_EUlS5_E0_St5arrayIPcLm2EELi4E23TrivialOffsetCalculatorILi1EjESE_NS0_6memory12LoadWithCastILi1EEENSF_13StoreWithCastILi1EEEEEviT_S8_T2_T3_T4_T5_,"ax",@progbits
	.align	128
        .global         _ZN2at6native27unrolled_elementwise_kernelIZNS0_50_GLOBAL__N__2680c7bb_12_PowKernel_cu_7dd49032_316829pow_tensor_scalar_kernel_implIN3c108BFloat16ES5_EEvRNS_18TensorIteratorBaseET0_EUlS5_E0_St5arrayIPcLm2EELi4E23TrivialOffsetCalculatorILi1EjESE_NS0_6memory12LoadWithCastILi1EEENSF_13StoreWithCastILi1EEEEEviT_S8_T2_T3_T4_T5_
        .type           _ZN2at6native27unrolled_elementwise_kernelIZNS0_50_GLOBAL__N__2680c7bb_12_PowKernel_cu_7dd49032_316829pow_tensor_scalar_kernel_implIN3c108BFloat16ES5_EEvRNS_18TensorIteratorBaseET0_EUlS5_E0_St5arrayIPcLm2EELi4E23TrivialOffsetCalculatorILi1EjESE_NS0_6memory12LoadWithCastILi1EEENSF_13StoreWithCastILi1EEEEEviT_S8_T2_T3_T4_T5_,@function
        .size           _ZN2at6native27unrolled_elementwise_kernelIZNS0_50_GLOBAL__N__2680c7bb_12_PowKernel_cu_7dd49032_316829pow_tensor_scalar_kernel_implIN3c108BFloat16ES5_EEvRNS_18TensorIteratorBaseET0_EUlS5_E0_St5arrayIPcLm2EELi4E23TrivialOffsetCalculatorILi1EjESE_NS0_6memory12LoadWithCastILi1EEENSF_13StoreWithCastILi1EEEEEviT_S8_T2_T3_T4_T5_,(.L_x_71583 - _ZN2at6native27unrolled_elementwise_kernelIZNS0_50_GLOBAL__N__2680c7bb_12_PowKernel_cu_7dd49032_316829pow_tensor_scalar_kernel_implIN3c108BFloat16ES5_EEvRNS_18TensorIteratorBaseET0_EUlS5_E0_St5arrayIPcLm2EELi4E23TrivialOffsetCalculatorILi1EjESE_NS0_6memory12LoadWithCastILi1EEENSF_13StoreWithCastILi1EEEEEviT_S8_T2_T3_T4_T5_)
        .other          _ZN2at6native27unrolled_elementwise_kernelIZNS0_50_GLOBAL__N__2680c7bb_12_PowKernel_cu_7dd49032_316829pow_tensor_scalar_kernel_implIN3c108BFloat16ES5_EEvRNS_18TensorIteratorBaseET0_EUlS5_E0_St5arrayIPcLm2EELi4E23TrivialOffsetCalculatorILi1EjESE_NS0_6memory12LoadWithCastILi1EEENSF_13StoreWithCastILi1EEEEEviT_S8_T2_T3_T4_T5_,@"STO_CUDA_ENTRY STV_DEFAULT"
_ZN2at6native27unrolled_elementwise_kernelIZNS0_50_GLOBAL__N__2680c7bb_12_PowKernel_cu_7dd49032_316829pow_tensor_scalar_kernel_implIN3c108BFloat16ES5_EEvRNS_18TensorIteratorBaseET0_EUlS5_E0_St5arrayIPcLm2EELi4E23TrivialOffsetCalculatorILi1EjESE_NS0_6memory12LoadWithCastILi1EEENSF_13StoreWithCastILi1EEEEEviT_S8_T2_T3_T4_T5_:
.text._ZN2at6native27unrolled_elementwise_kernelIZNS0_50_GLOBAL__N__2680c7bb_12_PowKernel_cu_7dd49032_316829pow_tensor_scalar_kernel_implIN3c108BFloat16ES5_EEvRNS_18TensorIteratorBaseET0_EUlS5_E0_St5arrayIPcLm2EELi4E23TrivialOffsetCalculatorILi1EjESE_NS0_6memory12LoadWithCastILi1EEENSF_13StoreWithCastILi1EEEEEviT_S8_T2_T3_T4_T5_:
        /* <DEDUP_REMOVED lines=34> */
.L_x_1695:
[----:B------:R-:W2:Y:S02]  /*0220*/  LDG.E.U8 R4, desc[UR36][R4.64] ;  /* 0x0000002404047981 */ /* 0x000ea4000c1e1100 */
[----:B--2---:R-:W-:-:S04]  /*0230*/  I2FP.F32.U32 R0, R4 ;  /* 0x0000000400007245 */ /* 0x004fc80000201000 */
[----:B------:R-:W-:-:S04]  /*0240*/  F2FP.BF16.F32.PACK_AB R0, RZ, R0 ;  /* 0x00000000ff00723e */ /* 0x000fc800000010ff */
[----:B------:R-:W-:Y:S01]  /*0250*/  PRMT R19, R0, 0x7610, R19 ;  /* 0x0000761000137816 */ /* 0x000fe20000000013 */
[----:B------:R-:W-:Y:S06]  /*0260*/  BRA `(.L_x_1697) ;  /* 0x0000000c00cc7947 */ /* 0x000fec0003800000 */
.L_x_1694:
        /* <DEDUP_REMOVED lines=11> */
.L_x_1699:
[----:B------:R-:W2:Y:S02]  /*0320*/  LDG.E R4, desc[UR36][R4.64] ;  /* 0x0000002404047981 */ /* 0x000ea4000c1e1900 */
[----:B--2---:R-:W-:-:S04]  /*0330*/  I2FP.F32.S32 R0, R4 ;  /* 0x0000000400007245 */ /* 0x004fc80000201400 */
[----:B------:R-:W-:-:S04]  /*0340*/  F2FP.BF16.F32.PACK_AB R0, RZ, R0 ;  /* 0x00000000ff00723e */ /* 0x000fc800000010ff */
[----:B------:R-:W-:Y:S01]  /*0350*/  PRMT R19, R0, 0x7610, R19 ;  /* 0x0000761000137816 */ /* 0x000fe20000000013 */
[----:B------:R-:W-:Y:S06]  /*0360*/  BRA `(.L_x_1697) ;  /* 0x0000000c008c7947 */ /* 0x000fec0003800000 */
.L_x_1698:
[----:B------:R-:W2:Y:S02]  /*0370*/  LDG.E.U16 R4, desc[UR36][R4.64] ;  /* 0x0000002404047981 */ /* 0x000ea4000c1e1500 */
[----:B--2---:R-:W0:Y:S02]  /*0380*/  I2F.S16 R0, R4 ;  /* 0x0000000400007306 */ /* 0x004e240000101400 */
[----:B0-----:R-:W-:-:S04]  /*0390*/  F2FP.BF16.F32.PACK_AB R0, RZ, R0 ;  /* 0x00000000ff00723e */ /* 0x001fc800000010ff */
[----:B------:R-:W-:Y:S01]  /*03a0*/  PRMT R19, R0, 0x7610, R19 ;  /* 0x0000761000137816 */ /* 0x000fe20000000013 */
[----:B------:R-:W-:Y:S06]  /*03b0*/  BRA `(.L_x_1697) ;  /* 0x0000000c00787947 */ /* 0x000fec0003800000 */
.L_x_1693:
        /* <DEDUP_REMOVED lines=9> */
.L_x_1701:
[----:B------:R-:W2:Y:S02]  /*0450*/  LDG.E.U16 R0, desc[UR36][R4.64] ;  /* 0x0000002404007981 */ /* 0x000ea4000c1e1500 */
[----:B--2---:R-:W-:-:S05]  /*0460*/  HADD2.F32 R0, -RZ, R0.H0_H0 ;  /* 0x20000000ff007230 */ /* 0x004fca0000004100 */
[----:B------:R-:W-:-:S04]  /*0470*/  F2FP.BF16.F32.PACK_AB R0, RZ, R0 ;  /* 0x00000000ff00723e */ /* 0x000fc800000010ff */
[----:B------:R-:W-:Y:S01]  /*0480*/  PRMT R19, R0, 0x7610, R19 ;  /* 0x0000761000137816 */ /* 0x000fe20000000013 */
[----:B------:R-:W-:Y:S06]  /*0490*/  BRA `(.L_x_1697) ;  /* 0x0000000c00407947 */ /* 0x000fec0003800000 */
.L_x_1700:
        /* <DEDUP_REMOVED lines=9> */
.L_x_1703:
[----:B------:R-:W2:Y:S02]  /*0530*/  LDG.E.U16 R4, desc[UR36][R4.64] ;  /* 0x0000002404047981 */ /* 0x000ea4000c1e1500 */
[----:B--2---:R-:W-:-:S05]  /*0540*/  HADD2.F32 R0, -RZ, R4.H0_H0 ;  /* 0x20000004ff007230 */ /* 0x004fca0000004100 */
[----:B------:R-:W-:-:S04]  /*0550*/  F2FP.BF16.F32.PACK_AB R0, RZ, R0 ;  /* 0x00000000ff00723e */ /* 0x000fc800000010ff */
[----:B------:R-:W-:Y:S01]  /*0560*/  PRMT R19, R0, 0x7610, R19 ;  /* 0x0000761000137816 */ /* 0x000fe20000000013 */
[----:B------:R-:W-:Y:S06]  /*0570*/  BRA `(.L_x_1697) ;  /* 0x0000000c00087947 */ /* 0x000fec0003800000 */
.L_x_1702:
        /* <DEDUP_REMOVED lines=9> */
.L_x_1692:
        /* <DEDUP_REMOVED lines=14> */
.L_x_1706:
        /* <DEDUP_REMOVED lines=9> */
.L_x_1705:
        /* <DEDUP_REMOVED lines=28> */
.L_x_1708:
        /* <DEDUP_REMOVED lines=16> */
.L_x_1707:
[----:B------:R0:W5:Y:S01]  /*0a40*/  LDG.E.U16 R19, desc[UR36][R4.64] ;  /* 0x0000002404137981 */ /* 0x000162000c1e1500 */
[----:B------:R-:W-:Y:S05]  /*0a50*/  BRA `(.L_x_1697) ;  /* 0x0000000400d07947 */ /* 0x000fea0003800000 */
.L_x_1704:
        /* <DEDUP_REMOVED lines=13> */
.L_x_1711:
        /* <DEDUP_REMOVED lines=21> */
.L_x_1715:
[----:B------:R-:W-:Y:S05]  /*0c80*/  BSYNC B1 ;  /* 0x0000000000017941 */ /* 0x000fea0003800000 */
.L_x_1714:
[----:B------:R-:W-:Y:S01]  /*0c90*/  LEA R5, R0, 0x3b800000, 0x17 ;  /* 0x3b80000000057811 */ /* 0x000fe200078eb8ff */
[----:B------:R-:W-:-:S05]  /*0ca0*/  IMAD.SHL.U32 R0, R3, 0x100000, RZ ;  /* 0x0010000003007824 */ /* 0x000fca00078e00ff */
[----:B------:R-:W-:-:S07]  /*0cb0*/  LOP3.LUT R0, R5, R0, R6, 0xfe, !PT ;  /* 0x0000000005007212 */ /* 0x000fce00078efe06 */
.L_x_1713:
[----:B------:R-:W-:Y:S05]  /*0cc0*/  BSYNC B0 ;  /* 0x0000000000007941 */ /* 0x000fea0003800000 */
.L_x_1712:
[----:B------:R-:W-:-:S04]  /*0cd0*/  F2FP.BF16.F32.PACK_AB R0, RZ, R0 ;  /* 0x00000000ff00723e */ /* 0x000fc800000010ff */
[----:B------:R-:W-:Y:S01]  /*0ce0*/  PRMT R19, R0, 0x7610, R19 ;  /* 0x0000761000137816 */ /* 0x000fe20000000013 */
[----:B------:R-:W-:Y:S06]  /*0cf0*/  BRA `(.L_x_1697) ;  /* 0x0000000400287947 */ /* 0x000fec0003800000 */
.L_x_1710:
        /* <DEDUP_REMOVED lines=21> */
.L_x_1719:
[----:B------:R-:W-:Y:S05]  /*0e50*/  BSYNC B1 ;  /* 0x0000000000017941 */ /* 0x000fea0003800000 */
.L_x_1718:
[----:B------:R-:W-:Y:S01]  /*0e60*/  LEA R5, R0, 0x37800000, 0x17 ;  /* 0x3780000000057811 */ /* 0x000fe200078eb8ff */
[----:B------:R-:W-:-:S05]  /*0e70*/  IMAD.SHL.U32 R0, R3, 0x200000, RZ ;  /* 0x0020000003007824 */ /* 0x000fca00078e00ff */
[----:B------:R-:W-:-:S07]  /*0e80*/  LOP3.LUT R0, R5, R0, R6, 0xfe, !PT ;  /* 0x0000000005007212 */ /* 0x000fce00078efe06 */
.L_x_1717:
[----:B------:R-:W-:Y:S05]  /*0e90*/  BSYNC B0 ;  /* 0x0000000000007941 */ /* 0x000fea0003800000 */
.L_x_1716:
[----:B------:R-:W-:-:S04]  /*0ea0*/  F2FP.BF16.F32.PACK_AB R0, RZ, R0 ;  /* 0x00000000ff00723e */ /* 0x000fc800000010ff */
[----:B------:R-:W-:Y:S01]  /*0eb0*/  PRMT R19, R0, 0x7610, R19 ;  /* 0x0000761000137816 */ /* 0x000fe20000000013 */
[----:B------:R-:W-:Y:S06]  /*0ec0*/  BRA `(.L_x_1697) ;  /* 0x0000000000b47947 */ /* 0x000fec0003800000 */
.L_x_1709:
        /* <DEDUP_REMOVED lines=14> */
.L_x_1723:
[----:B------:R-:W-:Y:S05]  /*0fb0*/  BSYNC B0 ;  /* 0x0000000000007941 */ /* 0x000fea0003800000 */
.L_x_1722:
[----:B------:R-:W-:-:S04]  /*0fc0*/  F2FP.BF16.F32.PACK_AB R0, RZ, R0 ;  /* 0x00000000ff00723e */ /* 0x000fc800000010ff */
[----:B------:R-:W-:Y:S01]  /*0fd0*/  PRMT R19, R0, 0x7610, R19 ;  /* 0x0000761000137816 */ /* 0x000fe20000000013 */
[----:B------:R-:W-:Y:S06]  /*0fe0*/  BRA `(.L_x_1697) ;  /* 0x00000000006c7947 */ /* 0x000fec0003800000 */
.L_x_1696:
        /* <DEDUP_REMOVED lines=16> */
.L_x_1724:
[----:B------:R-:W-:Y:S01]  /*10f0*/  PRMT R19, RZ, 0x7610, R19 ;  /* 0x00007610ff137816 */ /* 0x000fe20000000013 */
[----:B------:R-:W-:Y:S06]  /*1100*/  BRA `(.L_x_1697) ;  /* 0x0000000000247947 */ /* 0x000fec0003800000 */
.L_x_1721:
[----:B------:R-:W2:Y:S02]  /*1110*/  LDG.E.64 R4, desc[UR36][R4.64] ;  /* 0x0000002404047981 */ /* 0x000ea4000c1e1b00 */
[----:B--2---:R-:W0:Y:S02]  /*1120*/  I2F.U64 R0, R4 ;  /* 0x0000000400007312 */ /* 0x004e240000301000 */
[----:B0-----:R-:W-:-:S04]  /*1130*/  F2FP.BF16.F32.PACK_AB R0, RZ, R0 ;  /* 0x00000000ff00723e */ /* 0x001fc800000010ff */
[----:B------:R-:W-:Y:S01]  /*1140*/  PRMT R19, R0, 0x7610, R19 ;  /* 0x0000761000137816 */ /* 0x000fe20000000013 */
[----:B------:R-:W-:Y:S06]  /*1150*/  BRA `(.L_x_1697) ;  /* 0x0000000000107947 */ /* 0x000fec0003800000 */
.L_x_1720:
[----:B------:R-:W2:Y:S02]  /*1160*/  LDG.E R4, desc[UR36][R4.64] ;  /* 0x0000002404047981 */ /* 0x000ea4000c1e1900 */
[----:B--2---:R-:W-:-:S04]  /*1170*/  I2FP.F32.U32 R0, R4 ;  /* 0x0000000400007245 */ /* 0x004fc80000201000 */
[----:B------:R-:W-:-:S04]  /*1180*/  F2FP.BF16.F32.PACK_AB R0, RZ, R0 ;  /* 0x00000000ff00723e */ /* 0x000fc800000010ff */
[----:B------:R-:W-:-:S07]  /*1190*/  PRMT R19, R0, 0x7610, R19 ;  /* 0x0000761000137816 */ /* 0x000fce0000000013 */
.L_x_1697:
[----:B------:R-:W1:Y:S02]  /*11a0*/  S2R R23, SR_TID.X ;  /* 0x0000000000177919 */ /* 0x000e640000002100 */
[----:B-1----:R-:W-:-:S07]  /*11b0*/  VIADD R23, R23, 0x80 ;  /* 0x0000008017177836 */ /* 0x002fce0000000000 */
.L_x_1691:
[----:B------:R-:W-:Y:S05]  /*11c0*/  BSYNC B6 ;  /* 0x0000000000067941 */ /* 0x000fea0003800000 */
.L_x_1690:
        /* <DEDUP_REMOVED lines=26> */
.L_x_1730:
[----:B------:R-:W2:Y:S02]  /*1370*/  LDG.E.U8 R4, desc[UR36][R4.64] ;  /* 0x0000002404047981 */ /* 0x000ea4000c1e1100 */
[----:B--2---:R-:W-:-:S04]  /*1380*/  I2FP.F32.U32 R0, R4 ;  /* 0x0000000400007245 */ /* 0x004fc80000201000 */
[----:B------:R-:W-:-:S04]  /*1390*/  F2FP.BF16.F32.PACK_AB R0, RZ, R0 ;  /* 0x00000000ff00723e */ /* 0x000fc800000010ff */
[----:B------:R-:W-:Y:S01]  /*13a0*/  PRMT R17, R0, 0x7610, R17 ;  /* 0x0000761000117816 */ /* 0x000fe20000000011 */
[----:B------:R-:W-:Y:S06]  /*13b0*/  BRA `(.L_x_1732) ;  /* 0x0000000c00c87947 */ /* 0x000fec0003800000 */
.L_x_1729:
        /* <DEDUP_REMOVED lines=11> */
.L_x_1734:
[----:B------:R-:W2:Y:S02]  /*1470*/  LDG.E R4, desc[UR36][R4.64] ;  /* 0x0000002404047981 */ /* 0x000ea4000c1e1900 */
[----:B--2---:R-:W-:-:S04]  /*1480*/  I2FP.F32.S32 R0, R4 ;  /* 0x0000000400007245 */ /* 0x004fc80000201400 */
[----:B------:R-:W-:-:S04]  /*1490*/  F2FP.BF16.F32.PACK_AB R0, RZ, R0 ;  /* 0x00000000ff00723e */ /* 0x000fc800000010ff */
[----:B------:R-:W-:Y:S01]  /*14a0*/  PRMT R17, R0, 0x7610, R17 ;  /* 0x0000761000117816 */ /* 0x000fe20000000011 */
[----:B------:R-:W-:Y:S06]  /*14b0*/  BRA `(.L_x_1732) ;  /* 0x0000000c00887947 */ /* 0x000fec0003800000 */
.L_x_1733:
[----:B------:R-:W2:Y:S02]  /*14c0*/  LDG.E.U16 R4, desc[UR36][R4.64] ;  /* 0x0000002404047981 */ /* 0x000ea4000c1e1500 */
[----:B--2---:R-:W0:Y:S02]  /*14d0*/  I2F.S16 R0, R4 ;  /* 0x0000000400007306 */ /* 0x004e240000101400 */
[----:B0-----:R-:W-:-:S04]  /*14e0*/  F2FP.BF16.F32.PACK_AB R0, RZ, R0 ;  /* 0x00000000ff00723e */ /* 0x001fc800000010ff */
[----:B------:R-:W-:Y:S01]  /*14f0*/  PRMT R17, R0, 0x7610, R17 ;  /* 0x0000761000117816 */ /* 0x000fe20000000011 */
[----:B------:R-:W-:Y:S06]  /*1500*/  BRA `(.L_x_1732) ;  /* 0x0000000c00747947 */ /* 0x000fec0003800000 */
.L_x_1728:
        /* <DEDUP_REMOVED lines=9> */
.L_x_1736:
[----:B------:R-:W2:Y:S02]  /*15a0*/  LDG.E.U16 R0, desc[UR36][R4.64] ;  /* 0x0000002404007981 */ /* 0x000ea4000c1e1500 */
[----:B--2---:R-:W-:-:S05]  /*15b0*/  HADD2.F32 R0, -RZ, R0.H0_H0 ;  /* 0x20000000ff007230 */ /* 0x004fca0000004100 */
[----:B------:R-:W-:-:S04]  /*15c0*/  F2FP.BF16.F32.PACK_AB R0, RZ, R0 ;  /* 0x00000000ff00723e */ /* 0x000fc800000010ff */
[----:B------:R-:W-:Y:S01]  /*15d0*/  PRMT R17, R0, 0x7610, R17 ;  /* 0x0000761000117816 */ /* 0x000fe20000000011 */
[----:B------:R-:W-:Y:S06]  /*15e0*/  BRA `(.L_x_1732) ;  /* 0x0000000c003c7947 */ /* 0x000fec0003800000 */
.L_x_1735:
        /* <DEDUP_REMOVED lines=9> */
.L_x_1738:
[----:B------:R-:W2:Y:S02]  /*1680*/  LDG.E.U16 R4, desc[UR36][R4.64] ;  /* 0x0000002404047981 */ /* 0x000ea4000c1e1500 */
[----:B--2---:R-:W-:-:S05]  /*1690*/  HADD2.F32 R0, -RZ, R4.H0_H0 ;  /* 0x20000004ff007230 */ /* 0x004fca0000004100 */
[----:B------:R-:W-:-:S04]  /*16a0*/  F2FP.BF16.F32.PACK_AB R0, RZ, R0 ;  /* 0x00000000ff00723e */ /* 0x000fc800000010ff */
[----:B------:R-:W-:Y:S01]  /*16b0*/  PRMT R17, R0, 0x7610, R17 ;  /* 0x0000761000117816 */ /* 0x000fe20000000011 */
[----:B------:R-:W-:Y:S06]  /*16c0*/  BRA `(.L_x_1732) ;  /* 0x0000000c00047947 */ /* 0x000fec0003800000 */
.L_x_1737:
        /* <DEDUP_REMOVED lines=9> */
.L_x_1727:
        /* <DEDUP_REMOVED lines=14> */
.L_x_1741:
        /* <DEDUP_REMOVED lines=9> */
.L_x_1740:
        /* <DEDUP_REMOVED lines=28> */
.L_x_1743:
        /* <DEDUP_REMOVED lines=15> */
.L_x_1742:
[----:B------:R0:W5:Y:S01]  /*1b80*/  LDG.E.U16 R17, desc[UR36][R4.64] ;  /* 0x0000002404117981 */ /* 0x000162000c1e1500 */
[----:B------:R-:W-:Y:S05]  /*1b90*/  BRA `(.L_x_1732) ;  /* 0x0000000400d07947 */ /* 0x000fea0003800000 */
.L_x_1739:
        /* <DEDUP_REMOVED lines=13> */
.L_x_1746:
        /* <DEDUP_REMOVED lines=21> */
.L_x_1750:
[----:B------:R-:W-:Y:S05]  /*1dc0*/  BSYNC B1 ;  /* 0x0000000000017941 */ /* 0x000fea0003800000 */
.L_x_1749:
[----:B------:R-:W-:Y:S01]  /*1dd0*/  LEA R5, R0, 0x3b800000, 0x17 ;  /* 0x3b80000000057811 */ /* 0x000fe200078eb8ff */
[----:B------:R-:W-:-:S05]  /*1de0*/  IMAD.SHL.U32 R0, R3, 0x100000, RZ ;  /* 0x0010000003007824 */ /* 0x000fca00078e00ff */
[----:B------:R-:W-:-:S07]  /*1df0*/  LOP3.LUT R0, R5, R0, R6, 0xfe, !PT ;  /* 0x0000000005007212 */ /* 0x000fce00078efe06 */
.L_x_1748:
[----:B------:R-:W-:Y:S05]  /*1e00*/  BSYNC B0 ;  /* 0x0000000000007941 */ /* 0x000fea0003800000 */
.L_x_1747:
[----:B------:R-:W-:-:S04]  /*1e10*/  F2FP.BF16.F32.PACK_AB R0, RZ, R0 ;  /* 0x00000000ff00723e */ /* 0x000fc800000010ff */
[----:B------:R-:W-:Y:S01]  /*1e20*/  PRMT R17, R0, 0x7610, R17 ;  /* 0x0000761000117816 */ /* 0x000fe20000000011 */
[----:B------:R-:W-:Y:S06]  /*1e30*/  BRA `(.L_x_1732) ;  /* 0x0000000400287947 */ /* 0x000fec0003800000 */
.L_x_1745:
        /* <DEDUP_REMOVED lines=21> */
.L_x_1754:
[----:B------:R-:W-:Y:S05]  /*1f90*/  BSYNC B1 ;  /* 0x0000000000017941 */ /* 0x000fea0003800000 */
.L_x_1753:
[----:B------:R-:W-:Y:S01]  /*1fa0*/  LEA R5, R0, 0x37800000, 0x17 ;  /* 0x3780000000057811 */ /* 0x000fe200078eb8ff */
[----:B------:R-:W-:-:S05]  /*1fb0*/  IMAD.SHL.U32 R0, R3, 0x200000, RZ ;  /* 0x0020000003007824 */ /* 0x000fca00078e00ff */
[----:B------:R-:W-:-:S07]  /*1fc0*/  LOP3.LUT R0, R5, R0, R6, 0xfe, !PT ;  /* 0x0000000005007212 */ /* 0x000fce00078efe06 */
.L_x_1752:
[----:B------:R-:W-:Y:S05]  /*1fd0*/  BSYNC B0 ;  /* 0x0000000000007941 */ /* 0x000fea0003800000 */
.L_x_1751:
[----:B------:R-:W-:-:S04]  /*1fe0*/  F2FP.BF16.F32.PACK_AB R0, RZ, R0 ;  /* 0x00000000ff00723e */ /* 0x000fc800000010ff */
[----:B------:R-:W-:Y:S01]  /*1ff0*/  PRMT R17, R0, 0x7610, R17 ;  /* 0x0000761000117816 */ /* 0x000fe20000000011 */
[----:B------:R-:W-:Y:S06]  /*2000*/  BRA `(.L_x_1732) ;  /* 0x0000000000b47947 */ /* 0x000fec0003800000 */
.L_x_1744:
        /* <DEDUP_REMOVED lines=14> */
.L_x_1758:
[----:B------:R-:W-:Y:S05]  /*20f0*/  BSYNC B0 ;  /* 0x0000000000007941 */ /* 0x000fea0003800000 */
.L_x_1757:
[----:B------:R-:W-:-:S04]  /*2100*/  F2FP.BF16.F32.PACK_AB R0, RZ, R0 ;  /* 0x00000000ff00723e */ /* 0x000fc800000010ff */
[----:B------:R-:W-:Y:S01]  /*2110*/  PRMT R17, R0, 0x7610, R17 ;  /* 0x0000761000117816 */ /* 0x000fe20000000011 */
[----:B------:R-:W-:Y:S06]  /*2120*/  BRA `(.L_x_1732) ;  /* 0x00000000006c7947 */ /* 0x000fec0003800000 */
.L_x_1731:
        /* <DEDUP_REMOVED lines=16> */
.L_x_1759:
[----:B------:R-:W-:Y:S01]  /*2230*/  PRMT R17, RZ, 0x7610, R17 ;  /* 0x00007610ff117816 */ /* 0x000fe20000000011 */
[----:B------:R-:W-:Y:S06]  /*2240*/  BRA `(.L_x_1732) ;  /* 0x0000000000247947 */ /* 0x000fec0003800000 */
.L_x_1756:
[----:B------:R-:W2:Y:S02]  /*2250*/  LDG.E.64 R4, desc[UR36][R4.64] ;  /* 0x0000002404047981 */ /* 0x000ea4000c1e1b00 */
[----:B--2---:R-:W0:Y:S02]  /*2260*/  I2F.U64 R0, R4 ;  /* 0x0000000400007312 */ /* 0x004e240000301000 */
[----:B0-----:R-:W-:-:S04]  /*2270*/  F2FP.BF16.F32.PACK_AB R0, RZ, R0 ;  /* 0x00000000ff00723e */ /* 0x001fc800000010ff */
[----:B------:R-:W-:Y:S01]  /*2280*/  PRMT R17, R0, 0x7610, R17 ;  /* 0x0000761000117816 */ /* 0x000fe20000000011 */
[----:B------:R-:W-:Y:S06]  /*2290*/  BRA `(.L_x_1732) ;  /* 0x0000000000107947 */ /* 0x000fec0003800000 */
.L_x_1755:
[----:B------:R-:W2:Y:S02]  /*22a0*/  LDG.E R4, desc[UR36][R4.64] ;  /* 0x0000002404047981 */ /* 0x000ea4000c1e1900 */
[----:B--2---:R-:W-:-:S04]  /*22b0*/  I2FP.F32.U32 R0, R4 ;  /* 0x0000000400007245 */ /* 0x004fc80000201000 */
[----:B------:R-:W-:-:S04]  /*22c0*/  F2FP.BF16.F32.PACK_AB R0, RZ, R0 ;  /* 0x00000000ff00723e */ /* 0x000fc800000010ff */
[----:B------:R-:W-:-:S07]  /*22d0*/  PRMT R17, R0, 0x7610, R17 ;  /* 0x0000761000117816 */ /* 0x000fce0000000011 */
.L_x_1732:
[----:B------:R-:W-:-:S07]  /*22e0*/  VIADD R23, R23, 0x80 ;  /* 0x0000008017177836 */ /* 0x000fce0000000000 */
.L_x_1726:
[----:B------:R-:W-:Y:S05]  /*22f0*/  BSYNC B6 ;  /* 0x0000000000067941 */ /* 0x000fea0003800000 */
.L_x_1725:
        /* <DEDUP_REMOVED lines=28> */
.L_x_1765:
[----:B------:R-:W2:Y:S02]  /*24c0*/  LDG.E.U8 R4, desc[UR36][R4.64] ;  /* 0x0000002404047981 */ /* 0x000ea4000c1e1100 */
[----:B--2---:R-:W-:-:S04]  /*24d0*/  I2FP.F32.U32 R0, R4 ;  /* 0x0000000400007245 */ /* 0x004fc80000201000 */
[----:B------:R-:W-:-:S04]  /*24e0*/  F2FP.BF16.F32.PACK_AB R0, RZ, R0 ;  /* 0x00000000ff00723e */ /* 0x000fc800000010ff */
[----:B------:R-:W-:Y:S01]  /*24f0*/  PRMT R24, R0, 0x7610, R24 ;  /* 0x0000761000187816 */ /* 0x000fe20000000018 */
[----:B------:R-:W-:Y:S06]  /*2500*/  BRA `(.L_x_1767) ;  /* 0x0000000c00c87947 */ /* 0x000fec0003800000 */
.L_x_1764:
        /* <DEDUP_REMOVED lines=11> */
.L_x_1769:
[----:B------:R-:W2:Y:S02]  /*25c0*/  LDG.E R4, desc[UR36][R4.64] ;  /* 0x0000002404047981 */ /* 0x000ea4000c1e1900 */
[----:B--2---:R-:W-:-:S04]  /*25d0*/  I2FP.F32.S32 R0, R4 ;  /* 0x0000000400007245 */ /* 0x004fc80000201400 */
[----:B------:R-:W-:-:S04]  /*25e0*/  F2FP.BF16.F32.PACK_AB R0, RZ, R0 ;  /* 0x00000000ff00723e */ /* 0x000fc800000010ff */
[----:B------:R-:W-:Y:S01]  /*25f0*/  PRMT R24, R0, 0x7610, R24 ;  /* 0x0000761000187816 */ /* 0x000fe20000000018 */
[----:B------:R-:W-:Y:S06]  /*2600*/  BRA `(.L_x_1767) ;  /* 0x0000000c00887947 */ /* 0x000fec0003800000 */
.L_x_1768:
[----:B------:R-:W2:Y:S02]  /*2610*/  LDG.E.U16 R4, desc[UR36][R4.64] ;  /* 0x0000002404047981 */ /* 0x000ea4000c1e1500 */
[----:B--2---:R-:W0:Y:S02]  /*2620*/  I2F.S16 R0, R4 ;  /* 0x0000000400007306 */ /* 0x004e240000101400 */
[----:B0-----:R-:W-:-:S04]  /*2630*/  F2FP.BF16.F32.PACK_AB R0, RZ, R0 ;  /* 0x00000000ff00723e */ /* 0x001fc800000010ff */
[----:B------:R-:W-:Y:S01]  /*2640*/  PRMT R24, R0, 0x7610, R24 ;  /* 0x0000761000187816 */ /* 0x000fe20000000018 */
[----:B------:R-:W-:Y:S06]  /*2650*/  BRA `(.L_x_1767) ;  /* 0x0000000c00747947 */ /* 0x000fec0003800000 */
.L_x_1763:
        /* <DEDUP_REMOVED lines=9> */
.L_x_1771:
[----:B------:R-:W2:Y:S02]  /*26f0*/  LDG.E.U16 R0, desc[UR36][R4.64] ;  /* 0x0000002404007981 */ /* 0x000ea4000c1e1500 */
[----:B--2---:R-:W-:-:S05]  /*2700*/  HADD2.F32 R0, -RZ, R0.H0_H0 ;  /* 0x20000000ff007230 */ /* 0x004fca0000004100 */
[----:B------:R-:W-:-:S04]  /*2710*/  F2FP.BF16.F32.PACK_AB R0, RZ, R0 ;  /* 0x00000000ff00723e */ /* 0x000fc800000010ff */
[----:B------:R-:W-:Y:S01]  /*2720*/  PRMT R24, R0, 0x7610, R24 ;  /* 0x0000761000187816 */ /* 0x000fe20000000018 */
[----:B------:R-:W-:Y:S06]  /*2730*/  BRA `(.L_x_1767) ;  /* 0x0000000c003c7947 */ /* 0x000fec0003800000 */
.L_x_1770:
        /* <DEDUP_REMOVED lines=9> */
.L_x_1773:
[----:B------:R-:W2:Y:S02]  /*27d0*/  LDG.E.U16 R4, desc[UR36][R4.64] ;  /* 0x0000002404047981 */ /* 0x000ea4000c1e1500 */
[----:B--2---:R-:W-:-:S05]  /*27e0*/  HADD2.F32 R0, -RZ, R4.H0_H0 ;  /* 0x20000004ff007230 */ /* 0x004fca0000004100 */
[----:B------:R-:W-:-:S04]  /*27f0*/  F2FP.BF16.F32.PACK_AB R0, RZ, R0 ;  /* 0x00000000ff00723e */ /* 0x000fc800000010ff */
[----:B------:R-:W-:Y:S01]  /*2800*/  PRMT R24, R0, 0x7610, R24 ;  /* 0x0000761000187816 */ /* 0x000fe20000000018 */
[----:B------:R-:W-:Y:S06]  /*2810*/  BRA `(.L_x_1767) ;  /* 0x0000000c00047947 */ /* 0x000fec0003800000 */
.L_x_1772:
        /* <DEDUP_REMOVED lines=9> */
.L_x_1762:
        /* <DEDUP_REMOVED lines=14> */
.L_x_1776:
        /* <DEDUP_REMOVED lines=9> */
.L_x_1775:
        /* <DEDUP_REMOVED lines=28> */
.L_x_1778:
        /* <DEDUP_REMOVED lines=15> */
.L_x_1777:
[----:B------:R0:W5:Y:S01]  /*2cd0*/  LDG.E.U16 R24, desc[UR36][R4.64] ;  /* 0x0000002404187981 */ /* 0x000162000c1e1500 */
[----:B------:R-:W-:Y:S05]  /*2ce0*/  BRA `(.L_x_1767) ;  /* 0x0000000400d07947 */ /* 0x000fea0003800000 */
.L_x_1774:
        /* <DEDUP_REMOVED lines=13> */
.L_x_1781:
        /* <DEDUP_REMOVED lines=21> */
.L_x_1785:
[----:B------:R-:W-:Y:S05]  /*2f10*/  BSYNC B1 ;  /* 0x0000000000017941 */ /* 0x000fea0003800000 */
.L_x_1784:
[----:B------:R-:W-:Y:S01]  /*2f20*/  LEA R5, R0, 0x3b800000, 0x17 ;  /* 0x3b80000000057811 */ /* 0x000fe200078eb8ff */
[----:B------:R-:W-:-:S05]  /*2f30*/  IMAD.SHL.U32 R0, R3, 0x100000, RZ ;  /* 0x0010000003007824 */ /* 0x000fca00078e00ff */
[----:B------:R-:W-:-:S07]  /*2f40*/  LOP3.LUT R0, R5, R0, R6, 0xfe, !PT ;  /* 0x0000000005007212 */ /* 0x000fce00078efe06 */
.L_x_1783:
[----:B------:R-:W-:Y:S05]  /*2f50*/  BSYNC B0 ;  /* 0x0000000000007941 */ /* 0x000fea0003800000 */
.L_x_1782:
[----:B------:R-:W-:-:S04]  /*2f60*/  F2FP.BF16.F32.PACK_AB R0, RZ, R0 ;  /* 0x00000000ff00723e */ /* 0x000fc800000010ff */
[----:B------:R-:W-:Y:S01]  /*2f70*/  PRMT R24, R0, 0x7610, R24 ;  /* 0x0000761000187816 */ /* 0x000fe20000000018 */
[----:B------:R-:W-:Y:S06]  /*2f80*/  BRA `(.L_x_1767) ;  /* 0x0000000400287947 */ /* 0x000fec0003800000 */
.L_x_1780:
        /* <DEDUP_REMOVED lines=21> */
.L_x_1789:
[----:B------:R-:W-:Y:S05]  /*30e0*/  BSYNC B1 ;  /* 0x0000000000017941 */ /* 0x000fea0003800000 */
.L_x_1788:
[----:B------:R-:W-:Y:S01]  /*30f0*/  LEA R5, R0, 0x37800000, 0x17 ;  /* 0x3780000000057811 */ /* 0x000fe200078eb8ff */
[----:B------:R-:W-:-:S05]  /*3100*/  IMAD.SHL.U32 R0, R3, 0x200000, RZ ;  /* 0x0020000003007824 */ /* 0x000fca00078e00ff */
[----:B------:R-:W-:-:S07]  /*3110*/  LOP3.LUT R0, R5, R0, R6, 0xfe, !PT ;  /* 0x0000000005007212 */ /* 0x000fce00078efe06 */
.L_x_1787:
[----:B------:R-:W-:Y:S05]  /*3120*/  BSYNC B0 ;  /* 0x0000000000007941 */ /* 0x000fea0003800000 */
.L_x_1786:
[----:B------:R-:W-:-:S04]  /*3130*/  F2FP.BF16.F32.PACK_AB R0, RZ, R0 ;  /* 0x00000000ff00723e */ /* 0x000fc800000010ff */
[----:B------:R-:W-:Y:S01]  /*3140*/  PRMT R24, R0, 0x7610, R24 ;  /* 0x0000761000187816 */ /* 0x000fe20000000018 */
[----:B------:R-:W-:Y:S06]  /*3150*/  BRA `(.L_x_1767) ;  /* 0x0000000000b47947 */ /* 0x000fec0003800000 */
.L_x_1779:
        /* <DEDUP_REMOVED lines=14> */
.L_x_1793:
[----:B------:R-:W-:Y:S05]  /*3240*/  BSYNC B0 ;  /* 0x0000000000007941 */ /* 0x000fea0003800000 */
.L_x_1792:
[----:B------:R-:W-:-:S04]  /*3250*/  F2FP.BF16.F32.PACK_AB R0, RZ, R0 ;  /* 0x00000000ff00723e */ /* 0x000fc800000010ff */
[----:B------:R-:W-:Y:S01]  /*3260*/  PRMT R24, R0, 0x7610, R24 ;  /* 0x0000761000187816 */ /* 0x000fe20000000018 */
[----:B------:R-:W-:Y:S06]  /*3270*/  BRA `(.L_x_1767) ;  /* 0x00000000006c7947 */ /* 0x000fec0003800000 */
.L_x_1766:
        /* <DEDUP_REMOVED lines=16> */
.L_x_1794:
[----:B------:R-:W-:Y:S01]  /*3380*/  PRMT R24, RZ, 0x7610, R24 ;  /* 0x00007610ff187816 */ /* 0x000fe20000000018 */
[----:B------:R-:W-:Y:S06]  /*3390*/  BRA `(.L_x_1767) ;  /* 0x0000000000247947 */ /* 0x000fec0003800000 */
.L_x_1791:
[----:B------:R-:W2:Y:S02]  /*33a0*/  LDG.E.64 R4, desc[UR36][R4.64] ;  /* 0x0000002404047981 */ /* 0x000ea4000c1e1b00 */
[----:B--2---:R-:W0:Y:S02]  /*33b0*/  I2F.U64 R0, R4 ;  /* 0x0000000400007312 */ /* 0x004e240000301000 */
[----:B0-----:R-:W-:-:S04]  /*33c0*/  F2FP.BF16.F32.PACK_AB R0, RZ, R0 ;  /* 0x00000000ff00723e */ /* 0x001fc800000010ff */
[----:B------:R-:W-:Y:S01]  /*33d0*/  PRMT R24, R0, 0x7610, R24 ;  /* 0x0000761000187816 */ /* 0x000fe20000000018 */
[----:B------:R-:W-:Y:S06]  /*33e0*/  BRA `(.L_x_1767) ;  /* 0x0000000000107947 */ /* 0x000fec0003800000 */
.L_x_1790:
[----:B------:R-:W2:Y:S02]  /*33f0*/  LDG.E R4, desc[UR36][R4.64] ;  /* 0x0000002404047981 */ /* 0x000ea4000c1e1900 */
[----:B--2---:R-:W-:-:S04]  /*3400*/  I2FP.F32.U32 R0, R4 ;  /* 0x0000000400007245 */ /* 0x004fc80000201000 */
[----:B------:R-:W-:-:S04]  /*3410*/  F2FP.BF16.F32.PACK_AB R0, RZ, R0 ;  /* 0x00000000ff00723e */ /* 0x000fc800000010ff */
[----:B------:R-:W-:-:S07]  /*3420*/  PRMT R24, R0, 0x7610, R24 ;  /* 0x0000761000187816 */ /* 0x000fce0000000018 */
.L_x_1767:
[----:B------:R-:W-:-:S07]  /*3430*/  VIADD R23, R23, 0x80 ;  /* 0x0000008017177836 */ /* 0x000fce0000000000 */
.L_x_1761:
[----:B------:R-:W-:Y:S05]  /*3440*/  BSYNC B6 ;  /* 0x0000000000067941 */ /* 0x000fea0003800000 */
.L_x_1760:
        /* <DEDUP_REMOVED lines=25> */
.L_x_1800:
[----:B------:R-:W2:Y:S02]  /*35e0*/  LDG.E.U8 R4, desc[UR36][R4.64] ;  /* 0x0000002404047981 */ /* 0x000ea4000c1e1100 */
[----:B--2---:R-:W-:-:S04]  /*35f0*/  I2FP.F32.U32 R0, R4 ;  /* 0x0000000400007245 */ /* 0x004fc80000201000 */
[----:B------:R-:W-:-:S04]  /*3600*/  F2FP.BF16.F32.PACK_AB R0, RZ, R0 ;  /* 0x00000000ff00723e */ /* 0x000fc800000010ff */
[----:B------:R-:W-:Y:S01]  /*3610*/  PRMT R18, R0, 0x7610, R18 ;  /* 0x0000761000127816 */ /* 0x000fe20000000012 */
[----:B------:R-:W-:Y:S06]  /*3620*/  BRA `(.L_x_1796) ;  /* 0x0000000c00c87947 */ /* 0x000fec0003800000 */
.L_x_1799:
        /* <DEDUP_REMOVED lines=11> */
.L_x_1803:
[----:B------:R-:W2:Y:S02]  /*36e0*/  LDG.E R4, desc[UR36][R4.64] ;  /* 0x0000002404047981 */ /* 0x000ea4000c1e1900 */
[----:B--2---:R-:W-:-:S04]  /*36f0*/  I2FP.F32.S32 R0, R4 ;  /* 0x0000000400007245 */ /* 0x004fc80000201400 */
[----:B------:R-:W-:-:S04]  /*3700*/  F2FP.BF16.F32.PACK_AB R0, RZ, R0 ;  /* 0x00000000ff00723e */ /* 0x000fc800000010ff */
[----:B------:R-:W-:Y:S01]  /*3710*/  PRMT R18, R0, 0x7610, R18 ;  /* 0x0000761000127816 */ /* 0x000fe20000000012 */
[----:B------:R-:W-:Y:S06]  /*3720*/  BRA `(.L_x_1796) ;  /* 0x0000000c00887947 */ /* 0x000fec0003800000 */
.L_x_1802:
[----:B------:R-:W2:Y:S02]  /*3730*/  LDG.E.U16 R4, desc[UR36][R4.64] ;  /* 0x0000002404047981 */ /* 0x000ea4000c1e1500 */
[----:B--2---:R-:W0:Y:S02]  /*3740*/  I2F.S16 R0, R4 ;  /* 0x0000000400007306 */ /* 0x004e240000101400 */
[----:B0-----:R-:W-:-:S04]  /*3750*/  F2FP.BF16.F32.PACK_AB R0, RZ, R0 ;  /* 0x00000000ff00723e */ /* 0x001fc800000010ff */
[----:B------:R-:W-:Y:S01]  /*3760*/  PRMT R18, R0, 0x7610, R18 ;  /* 0x0000761000127816 */ /* 0x000fe20000000012 */
[----:B------:R-:W-:Y:S06]  /*3770*/  BRA `(.L_x_1796) ;  /* 0x0000000c00747947 */ /* 0x000fec0003800000 */
.L_x_1798:
        /* <DEDUP_REMOVED lines=9> */
.L_x_1805:
[----:B------:R-:W2:Y:S02]  /*3810*/  LDG.E.U16 R0, desc[UR36][R4.64] ;  /* 0x0000002404007981 */ /* 0x000ea4000c1e1500 */
[----:B--2---:R-:W-:-:S05]  /*3820*/  HADD2.F32 R0, -RZ, R0.H0_H0 ;  /* 0x20000000ff007230 */ /* 0x004fca0000004100 */
[----:B------:R-:W-:-:S04]  /*3830*/  F2FP.BF16.F32.PACK_AB R0, RZ, R0 ;  /* 0x00000000ff00723e */ /* 0x000fc800000010ff */
[----:B------:R-:W-:Y:S01]  /*3840*/  PRMT R18, R0, 0x7610, R18 ;  /* 0x0000761000127816 */ /* 0x000fe20000000012 */
[----:B------:R-:W-:Y:S06]  /*3850*/  BRA `(.L_x_1796) ;  /* 0x0000000c003c7947 */ /* 0x000fec0003800000 */
.L_x_1804:
        /* <DEDUP_REMOVED lines=9> */
.L_x_1807:
[----:B------:R-:W2:Y:S02]  /*38f0*/  LDG.E.U16 R4, desc[UR36][R4.64] ;  /* 0x0000002404047981 */ /* 0x000ea4000c1e1500 */
[----:B--2---:R-:W-:-:S05]  /*3900*/  HADD2.F32 R0, -RZ, R4.H0_H0 ;  /* 0x20000004ff007230 */ /* 0x004fca0000004100 */
[----:B------:R-:W-:-:S04]  /*3910*/  F2FP.BF16.F32.PACK_AB R0, RZ, R0 ;  /* 0x00000000ff00723e */ /* 0x000fc800000010ff */
[----:B------:R-:W-:Y:S01]  /*3920*/  PRMT R18, R0, 0x7610, R18 ;  /* 0x0000761000127816 */ /* 0x000fe20000000012 */
[----:B------:R-:W-:Y:S06]  /*3930*/  BRA `(.L_x_1796) ;  /* 0x0000000c00047947 */ /* 0x000fec0003800000 */
.L_x_1806:
        /* <DEDUP_REMOVED lines=9> */
.L_x_1797:
        /* <DEDUP_REMOVED lines=14> */
.L_x_1810:
        /* <DEDUP_REMOVED lines=9> */
.L_x_1809:
        /* <DEDUP_REMOVED lines=28> */
.L_x_1812:
        /* <DEDUP_REMOVED lines=15> */
.L_x_1811:
[----:B------:R1:W5:Y:S01]  /*3df0*/  LDG.E.U16 R18, desc[UR36][R4.64] ;  /* 0x0000002404127981 */ /* 0x000362000c1e1500 */
[----:B------:R-:W-:Y:S05]  /*3e00*/  BRA `(.L_x_1796) ;  /* 0x0000000400d07947 */ /* 0x000fea0003800000 */
.L_x_1808:
        /* <DEDUP_REMOVED lines=13> */
.L_x_1815:
        /* <DEDUP_REMOVED lines=21> */
.L_x_1819:
[----:B------:R-:W-:Y:S05]  /*4030*/  BSYNC B1 ;  /* 0x0000000000017941 */ /* 0x000fea0003800000 */
.L_x_1818:
[----:B------:R-:W-:Y:S01]  /*4040*/  LEA R5, R0, 0x3b800000, 0x17 ;  /* 0x3b80000000057811 */ /* 0x000fe200078eb8ff */
[----:B------:R-:W-:-:S05]  /*4050*/  IMAD.SHL.U32 R0, R3, 0x100000, RZ ;  /* 0x0010000003007824 */ /* 0x000fca00078e00ff */
[----:B------:R-:W-:-:S07]  /*4060*/  LOP3.LUT R0, R5, R0, R6, 0xfe, !PT ;  /* 0x0000000005007212 */ /* 0x000fce00078efe06 */
.L_x_1817:
[----:B------:R-:W-:Y:S05]  /*4070*/  BSYNC B0 ;  /* 0x0000000000007941 */ /* 0x000fea0003800000 */
.L_x_1816:
[----:B------:R-:W-:-:S04]  /*4080*/  F2FP.BF16.F32.PACK_AB R0, RZ, R0 ;  /* 0x00000000ff00723e */ /* 0x000fc800000010ff */
[----:B------:R-:W-:Y:S01]  /*4090*/  PRMT R18, R0, 0x7610, R18 ;  /* 0x0000761000127816 */ /* 0x000fe20000000012 */
[----:B------:R-:W-:Y:S06]  /*40a0*/  BRA `(.L_x_1796) ;  /* 0x0000000400287947 */ /* 0x000fec0003800000 */
.L_x_1814:
        /* <DEDUP_REMOVED lines=21> */
.L_x_1823:
[----:B------:R-:W-:Y:S05]  /*4200*/  BSYNC B1 ;  /* 0x0000000000017941 */ /* 0x000fea0003800000 */
.L_x_1822:
[----:B------:R-:W-:Y:S01]  /*4210*/  LEA R5, R0, 0x37800000, 0x17 ;  /* 0x3780000000057811 */ /* 0x000fe200078eb8ff */
[----:B------:R-:W-:-:S05]  /*4220*/  IMAD.SHL.U32 R0, R3, 0x200000, RZ ;  /* 0x0020000003007824 */ /* 0x000fca00078e00ff */
[----:B------:R-:W-:-:S07]  /*4230*/  LOP3.LUT R0, R5, R0, R6, 0xfe, !PT ;  /* 0x0000000005007212 */ /* 0x000fce00078efe06 */
.L_x_1821:
[----:B------:R-:W-:Y:S05]  /*4240*/  BSYNC B0 ;  /* 0x0000000000007941 */ /* 0x000fea0003800000 */
.L_x_1820:
[----:B------:R-:W-:-:S04]  /*4250*/  F2FP.BF16.F32.PACK_AB R0, RZ, R0 ;  /* 0x00000000ff00723e */ /* 0x000fc800000010ff */
[----:B------:R-:W-:Y:S01]  /*4260*/  PRMT R18, R0, 0x7610, R18 ;  /* 0x0000761000127816 */ /* 0x000fe20000000012 */
[----:B------:R-:W-:Y:S06]  /*4270*/  BRA `(.L_x_1796) ;  /* 0x0000000000b47947 */ /* 0x000fec0003800000 */
.L_x_1813:
        /* <DEDUP_REMOVED lines=14> */
.L_x_1827:
[----:B------:R-:W-:Y:S05]  /*4360*/  BSYNC B0 ;  /* 0x0000000000007941 */ /* 0x000fea0003800000 */
.L_x_1826:
[----:B------:R-:W-:-:S04]  /*4370*/  F2FP.BF16.F32.PACK_AB R0, RZ, R0 ;  /* 0x00000000ff00723e */ /* 0x000fc800000010ff */
[----:B------:R-:W-:Y:S01]  /*4380*/  PRMT R18, R0, 0x7610, R18 ;  /* 0x0000761000127816 */ /* 0x000fe20000000012 */
[----:B------:R-:W-:Y:S06]  /*4390*/  BRA `(.L_x_1796) ;  /* 0x00000000006c7947 */ /* 0x000fec0003800000 */
.L_x_1801:
        /* <DEDUP_REMOVED lines=16> */
.L_x_1828:
[----:B------:R-:W-:Y:S01]  /*44a0*/  PRMT R18, RZ, 0x7610, R18 ;  /* 0x00007610ff127816 */ /* 0x000fe20000000012 */
[----:B------:R-:W-:Y:S06]  /*44b0*/  BRA `(.L_x_1796) ;  /* 0x0000000000247947 */ /* 0x000fec0003800000 */
.L_x_1825:
[----:B------:R-:W2:Y:S02]  /*44c0*/  LDG.E.64 R4, desc[UR36][R4.64] ;  /* 0x0000002404047981 */ /* 0x000ea4000c1e1b00 */
[----:B--2---:R-:W0:Y:S02]  /*44d0*/  I2F.U64 R0, R4 ;  /* 0x0000000400007312 */ /* 0x004e240000301000 */
[----:B0-----:R-:W-:-:S04]  /*44e0*/  F2FP.BF16.F32.PACK_AB R0, RZ, R0 ;  /* 0x00000000ff00723e */ /* 0x001fc800000010ff */
[----:B------:R-:W-:Y:S01]  /*44f0*/  PRMT R18, R0, 0x7610, R18 ;  /* 0x0000761000127816 */ /* 0x000fe20000000012 */
[----:B------:R-:W-:Y:S06]  /*4500*/  BRA `(.L_x_1796) ;  /* 0x0000000000107947 */ /* 0x000fec0003800000 */
.L_x_1824:
[----:B------:R-:W2:Y:S02]  /*4510*/  LDG.E R4, desc[UR36][R4.64] ;  /* 0x0000002404047981 */ /* 0x000ea4000c1e1900 */
[----:B--2---:R-:W-:-:S04]  /*4520*/  I2FP.F32.U32 R0, R4 ;  /* 0x0000000400007245 */ /* 0x004fc80000201000 */
[----:B------:R-:W-:-:S04]  /*4530*/  F2FP.BF16.F32.PACK_AB R0, RZ, R0 ;  /* 0x00000000ff00723e */ /* 0x000fc800000010ff */
[----:B------:R-:W-:-:S07]  /*4540*/  PRMT R18, R0, 0x7610, R18 ;  /* 0x0000761000127816 */ /* 0x000fce0000000012 */
.L_x_1796:
[----:B------:R-:W-:Y:S05]  /*4550*/  BSYNC B6 ;  /* 0x0000000000067941 */ /* 0x000fea0003800000 */
.L_x_1795:
[----:B------:R-:W0:Y:S01]  /*4560*/  S2R R25, SR_TID.X ;  /* 0x0000000000197919 */ /* 0x000e220000002100 */
[----:B------:R-:W-:Y:S01]  /*4570*/  BSSY B6, `(.L_x_1829) ;  /* 0x0000132000067945 */ /* 0x000fe20003800000 */
[C---:B01----:R-:W-:Y:S01]  /*4580*/  VIADD R5, R25.reuse, 0x100 ;  /* 0x0000010019057836 */ /* 0x043fe20000000000 */
[C---:B------:R-:W-:Y:S01]  /*4590*/  ISETP.GE.AND P3, PT, R25.reuse, R16, PT ;  /* 0x000000101900720c */ /* 0x040fe20003f66270 */
[----:B------:R-:W-:-:S03]  /*45a0*/  VIADD R23, R25, 0x80 ;  /* 0x0000008019177836 */ /* 0x000fc60000000000 */
[-C--:B------:R-:W-:Y:S01]  /*45b0*/  ISETP.GE.AND P1, PT, R5, R16.reuse, PT ;  /* 0x000000100500720c */ /* 0x080fe20003f26270 */
[----:B------:R-:W-:Y:S01]  /*45c0*/  VIADD R5, R25, 0x180 ;  /* 0x0000018019057836 */ /* 0x000fe20000000000 */
[----:B------:R-:W-:-:S04]  /*45d0*/  ISETP.GE.AND P0, PT, R23, R16, PT ;  /* 0x000000101700720c */ /* 0x000fc80003f06270 */
[----:B------:R-:W-:-:S03]  /*45e0*/  ISETP.GE.AND P2, PT, R5, R16, PT ;  /* 0x000000100500720c */ /* 0x000fc60003f46270 */
[----:B-----5:R-:W-:-:S04]  /*45f0*/  @!P3 IMAD.U32 R0, R19, 0x10000, RZ ;  /* 0x000100001300b824 */ /* 0x020fc800078e00ff */
[----:B------:R-:W-:Y:S02]  /*4600*/  @!P1 IMAD.U32 R24, R24, 0x10000, RZ ;  /* 0x0001000018189824 */ /* 0x000fe400078e00ff */
[----:B------:R-:W-:Y:S01]  /*4610*/  @!P3 FMUL.FTZ R4, R0, R0 ;  /* 0x000000000004b220 */ /* 0x000fe20000410000 */
[----:B------:R-:W-:Y:S02]  /*4620*/  @!P0 IMAD.U32 R6, R17, 0x10000, RZ ;  /* 0x0001000011068824 */ /* 0x000fe400078e00ff */
[----:B------:R-:W-:Y:S01]  /*4630*/  @!P1 FMUL.FTZ R8, R24, R24 ;  /* 0x0000001818089220 */ /* 0x000fe20000410000 */
[----:B------:R-:W-:Y:S02]  /*4640*/  @!P2 IMAD.U32 R18, R18, 0x10000, RZ ;  /* 0x000100001212a824 */ /* 0x000fe400078e00ff */
[----:B------:R-:W0:Y:S01]  /*4650*/  @!P3 F2F.BF16.F32 R4, R4 ;  /* 0x000000040004b304 */ /* 0x000e220000202000 */
[----:B------:R-:W-:Y:S01]  /*4660*/  @!P0 FMUL.FTZ R7, R6, R6 ;  /* 0x0000000606078220 */ /* 0x000fe20000410000 */
[----:B------:R-:W-:-:S06]  /*4670*/  @!P2 FMUL.FTZ R10, R18, R18 ;  /* 0x00000012120aa220 */ /* 0x000fcc0000410000 */
[----:B------:R-:W1:Y:S01]  /*4680*/  @!P1 F2F.BF16.F32 R8, R8 ;  /* 0x0000000800089304 */ /* 0x000e620000202000 */
[----:B0-----:R-:W-:-:S07]  /*4690*/  @!P3 IMAD.U32 R5, R4, 0x10000, RZ ;  /* 0x000100000405b824 */ /* 0x001fce00078e00ff */
[----:B------:R-:W0:Y:S01]  /*46a0*/  @!P2 F2F.BF16.F32 R10, R10 ;  /* 0x0000000a000aa304 */ /* 0x000e220000202000 */
[----:B------:R-:W-:Y:S01]  /*46b0*/  @!P3 FMUL.FTZ R5, R0, R5 ;  /* 0x000000050005b220 */ /* 0x000fe20000410000 */
[----:B-1----:R-:W-:-:S06]  /*46c0*/  @!P1 IMAD.U32 R9, R8, 0x10000, RZ ;  /* 0x0001000008099824 */ /* 0x002fcc00078e00ff */
[----:B------:R-:W1:Y:S01]  /*46d0*/  @!P0 F2F.BF16.F32 R7, R7 ;  /* 0x0000000700078304 */ /* 0x000e620000202000 */
[----:B------:R-:W-:Y:S01]  /*46e0*/  @!P1 FMUL.FTZ R24, R24, R9 ;  /* 0x0000000918189220 */ /* 0x000fe20000410000 */
[----:B0-----:R-:W-:-:S06]  /*46f0*/  @!P2 IMAD.U32 R9, R10, 0x10000, RZ ;  /* 0x000100000a09a824 */ /* 0x001fcc00078e00ff */
[----:B------:R0:W2:Y:S01]  /*4700*/  @!P3 F2F.BF16.F32 R3, R5 ;  /* 0x000000050003b304 */ /* 0x0000a20000202000 */
[----:B------:R-:W-:Y:S02]  /*4710*/  @!P2 FMUL.FTZ R0, R18, R9 ;  /* 0x000000091200a220 */ /* 0x000fe40000410000 */
[----:B------:R-:W3:Y:S01]  /*4720*/  LDC.U8 R18, c[0x0][0x23c] ;  /* 0x00008f00ff127b82 */ /* 0x000ee20000000000 */
[----:B-1----:R-:W-:-:S04]  /*4730*/  @!P0 IMAD.U32 R9, R7, 0x10000, RZ ;  /* 0x0001000007098824 */ /* 0x002fc800078e00ff */
[----:B------:R0:W1:Y:S01]  /*4740*/  @!P1 F2F.BF16.F32 R17, R24 ;  /* 0x0000001800119304 */ /* 0x0000620000202000 */
[----:B------:R-:W-:-:S07]  /*4750*/  @!P0 FMUL.FTZ R9, R6, R9 ;  /* 0x0000000906098220 */ /* 0x000fce0000410000 */
[----:B------:R0:W4:Y:S08]  /*4760*/  @!P2 F2F.BF16.F32 R19, R0 ;  /* 0x000000000013a304 */ /* 0x0001300000202000 */
[----:B------:R0:W0:Y:S01]  /*4770*/  @!P0 F2F.BF16.F32 R22, R9 ;  /* 0x0000000900168304 */ /* 0x0000220000202000 */
[----:B-12---:R-:W-:Y:S05]  /*4780*/  @P3 BRA `(.L_x_1830) ;  /* 0x0000001000403947 */ /* 0x006fea0003800000 */
[----:B0-----:R-:W0:Y:S01]  /*4790*/  LDC.64 R8, c[0x0][0x220] ;  /* 0x00008800ff087b82 */ /* 0x001e220000000a00 */
[----:B---3--:R-:W-:Y:S01]  /*47a0*/  PRMT R0, R18, 0x9910, RZ ;  /* 0x0000991012007816 */ /* 0x008fe200000000ff */
        /* <DEDUP_REMOVED lines=20> */
.L_x_1834:
[----:B------:R-:W-:Y:S02]  /*48f0*/  IMAD.U32 R5, R3, 0x10000, RZ ;  /* 0x0001000003057824 */ /* 0x000fe400078e00ff */
[----:B------:R-:W-:-:S04]  /*4900*/  IMAD.MOV.U32 R25, RZ, RZ, R23 ;  /* 0x000000ffff197224 */ /* 0x000fc800078e0017 */
[----:B------:R-:W0:Y:S02]  /*4910*/  F2I.S64.TRUNC R4, R5 ;  /* 0x0000000500047311 */ /* 0x000e24000020d900 */
[----:B0-----:R0:W-:Y:S01]  /*4920*/  STG.E.U8 desc[UR36][R8.64], R4 ;  /* 0x0000000408007986 */ /* 0x0011e2000c101124 */
[----:B------:R-:W-:Y:S05]  /*4930*/  BRA `(.L_x_1830) ;  /* 0x0000000c00d47947 */ /* 0x000fea0003800000 */
.L_x_1833:
        /* <DEDUP_REMOVED lines=11> */
.L_x_1837:
[----:B------:R-:W-:Y:S02]  /*49f0*/  IMAD.U32 R3, R3, 0x10000, RZ ;  /* 0x0001000003037824 */ /* 0x000fe400078e00ff */
[----:B------:R-:W-:-:S04]  /*4a00*/  IMAD.MOV.U32 R25, RZ, RZ, R23 ;  /* 0x000000ffff197224 */ /* 0x000fc800078e0017 */
[----:B------:R-:W0:Y:S02]  /*4a10*/  F2I.FTZ.TRUNC.NTZ R3, R3 ;  /* 0x0000000300037305 */ /* 0x000e24000021f100 */
[----:B0-----:R0:W-:Y:S01]  /*4a20*/  STG.E desc[UR36][R8.64], R3 ;  /* 0x0000000308007986 */ /* 0x0011e2000c101924 */
[----:B------:R-:W-:Y:S05]  /*4a30*/  BRA `(.L_x_1830) ;  /* 0x0000000c00947947 */ /* 0x000fea0003800000 */
.L_x_1836:
[----:B------:R-:W-:Y:S02]  /*4a40*/  IMAD.U32 R3, R3, 0x10000, RZ ;  /* 0x0001000003037824 */ /* 0x000fe400078e00ff */
[----:B------:R-:W-:-:S04]  /*4a50*/  IMAD.MOV.U32 R25, RZ, RZ, R23 ;  /* 0x000000ffff197224 */ /* 0x000fc800078e0017 */
[----:B------:R-:W0:Y:S02]  /*4a60*/  F2I.FTZ.TRUNC.NTZ R3, R3 ;  /* 0x0000000300037305 */ /* 0x000e24000021f100 */
[----:B0-----:R0:W-:Y:S01]  /*4a70*/  STG.E.U16 desc[UR36][R8.64], R3 ;  /* 0x0000000308007986 */ /* 0x0011e2000c101524 */
[----:B------:R-:W-:Y:S05]  /*4a80*/  BRA `(.L_x_1830) ;  /* 0x0000000c00807947 */ /* 0x000fea0003800000 */
.L_x_1832:
        /* <DEDUP_REMOVED lines=10> */
.L_x_1839:
[----:B------:R-:W-:Y:S02]  /*4b30*/  IMAD.U32 R0, R3, 0x10000, RZ ;  /* 0x0001000003007824 */ /* 0x000fe400078e00ff */
[----:B------:R-:W-:-:S03]  /*4b40*/  IMAD.MOV.U32 R25, RZ, RZ, R23 ;  /* 0x000000ffff197224 */ /* 0x000fc600078e0017 */
[----:B------:R-:W-:-:S05]  /*4b50*/  F2FP.F16.F32.PACK_AB R0, RZ, R0 ;  /* 0x00000000ff00723e */ /* 0x000fca00000000ff */
[----:B------:R0:W-:Y:S01]  /*4b60*/  STG.E.U16 desc[UR36][R8.64], R0 ;  /* 0x0000000008007986 */ /* 0x0001e2000c101524 */
[----:B------:R-:W-:Y:S05]  /*4b70*/  BRA `(.L_x_1830) ;  /* 0x0000000c00447947 */ /* 0x000fea0003800000 */
.L_x_1838:
        /* <DEDUP_REMOVED lines=11> */
.L_x_1841:
[----:B------:R-:W-:Y:S02]  /*4c30*/  IMAD.U32 R3, R3, 0x10000, RZ ;  /* 0x0001000003037824 */ /* 0x000fe400078e00ff */
[----:B------:R-:W-:-:S03]  /*4c40*/  IMAD.MOV.U32 R25, RZ, RZ, R23 ;  /* 0x000000ffff197224 */ /* 0x000fc600078e0017 */
[----:B------:R-:W-:-:S04]  /*4c50*/  F2FP.F16.F32.PACK_AB R3, RZ, R3 ;  /* 0x00000003ff03723e */ /* 0x000fc800000000ff */
[----:B------:R-:W-:-:S05]  /*4c60*/  PRMT R3, R3, 0x5410, RZ ;  /* 0x0000541003037816 */ /* 0x000fca00000000ff */
[----:B------:R0:W-:Y:S01]  /*4c70*/  STG.E desc[UR36][R8.64], R3 ;  /* 0x0000000308007986 */ /* 0x0001e2000c101924 */
[----:B------:R-:W-:Y:S05]  /*4c80*/  BRA `(.L_x_1830) ;  /* 0x0000000c00007947 */ /* 0x000fea0003800000 */
.L_x_1840:
[----:B------:R-:W-:Y:S02]  /*4c90*/  IMAD.U32 R4, R3, 0x10000, RZ ;  /* 0x0001000003047824 */ /* 0x000fe400078e00ff */
[----:B------:R-:W-:Y:S02]  /*4ca0*/  IMAD.MOV.U32 R25, RZ, RZ, R23 ;  /* 0x000000ffff197224 */ /* 0x000fe400078e0017 */
[----:B------:R-:W-:-:S06]  /*4cb0*/  FMUL.FTZ R4, R4, 1 ;  /* 0x3f80000004047820 */ /* 0x000fcc0000410000 */
[----:B------:R-:W0:Y:S02]  /*4cc0*/  F2F.F64.F32 R4, R4 ;  /* 0x0000000400047310 */ /* 0x000e240000201800 */
[----:B0-----:R0:W-:Y:S01]  /*4cd0*/  STG.E.64 desc[UR36][R8.64], R4 ;  /* 0x0000000408007986 */ /* 0x0011e2000c101b24 */
[----:B------:R-:W-:Y:S05]  /*4ce0*/  BRA `(.L_x_1830) ;  /* 0x0000000800e87947 */ /* 0x000fea0003800000 */
.L_x_1831:
        /* <DEDUP_REMOVED lines=14> */
.L_x_1844:
[----:B------:R-:W-:Y:S01]  /*4dd0*/  IMAD.U32 R3, R3, 0x10000, RZ ;  /* 0x0001000003037824 */ /* 0x000fe200078e00ff */
[----:B------:R-:W-:Y:S01]  /*4de0*/  CS2R R6, SRZ ;  /* 0x0000000000067805 */ /* 0x000fe2000001ff00 */
[----:B------:R-:W-:Y:S02]  /*4df0*/  IMAD.MOV.U32 R25, RZ, RZ, R23 ;  /* 0x000000ffff197224 */ /* 0x000fe400078e0017 */
[----:B------:R-:W-:-:S04]  /*4e00*/  FMUL.FTZ R3, R3, 1 ;  /* 0x3f80000003037820 */ /* 0x000fc80000410000 */
[----:B------:R-:W0:Y:S02]  /*4e10*/  F2F.F64.F32 R4, R3 ;  /* 0x0000000300047310 */ /* 0x000e240000201800 */
[----:B0-----:R0:W-:Y:S01]  /*4e20*/  STG.E.128 desc[UR36][R8.64], R4 ;  /* 0x0000000408007986 */ /* 0x0011e2000c101d24 */
[----:B------:R-:W-:Y:S05]  /*4e30*/  BRA `(.L_x_1830) ;  /* 0x0000000800947947 */ /* 0x000fea0003800000 */
.L_x_1843:
        /* <DEDUP_REMOVED lines=21> */
.L_x_1848:
[----:B------:R-:W-:Y:S05]  /*4f90*/  BSYNC B0 ;  /* 0x0000000000007941 */ /* 0x000fea0003800000 */
.L_x_1847:
[----:B------:R-:W-:Y:S01]  /*4fa0*/  LOP3.LUT R5, R0, R5, RZ, 0xfc, !PT ;  /* 0x0000000500057212 */ /* 0x000fe200078efcff */
[----:B------:R-:W-:-:S04]  /*4fb0*/  IMAD.MOV.U32 R25, RZ, RZ, R23 ;  /* 0x000000ffff197224 */ /* 0x000fc800078e0017 */
[----:B------:R0:W-:Y:S01]  /*4fc0*/  STG.E.U8 desc[UR36][R8.64], R5 ;  /* 0x0000000508007986 */ /* 0x0001e2000c101124 */
[----:B------:R-:W-:Y:S05]  /*4fd0*/  BRA `(.L_x_1830) ;  /* 0x00000008002c7947 */ /* 0x000fea0003800000 */
.L_x_1846:
        /* <DEDUP_REMOVED lines=13> */
.L_x_1850:
[----:B------:R-:W-:Y:S01]  /*50b0*/  IMAD.MOV.U32 R0, RZ, RZ, 0x7f ;  /* 0x0000007fff007424 */ /* 0x000fe200078e00ff */
[----:B------:R-:W-:-:S04]  /*50c0*/  ISETP.GT.U32.AND P0, PT, R3, 0x7f800000, PT ;  /* 0x7f8000000300780c */ /* 0x000fc80003f04070 */
[----:B------:R-:W-:-:S09]  /*50d0*/  SEL R0, R0, 0x7c, P0 ;  /* 0x0000007c00007807 */ /* 0x000fd20000000000 */
.L_x_1851:
[----:B------:R-:W-:Y:S05]  /*50e0*/  BSYNC B0 ;  /* 0x0000000000007941 */ /* 0x000fea0003800000 */
.L_x_1849:
[----:B------:R-:W-:Y:S01]  /*50f0*/  LOP3.LUT R3, R5, 0x80000000, RZ, 0xc0, !PT ;  /* 0x8000000005037812 */ /* 0x000fe200078ec0ff */
[----:B------:R-:W-:-:S03]  /*5100*/  IMAD.MOV.U32 R25, RZ, RZ, R23 ;  /* 0x000000ffff197224 */ /* 0x000fc600078e0017 */
[----:B------:R-:W-:-:S04]  /*5110*/  SHF.R.U32.HI R3, RZ, 0x18, R3 ;  /* 0x00000018ff037819 */ /* 0x000fc80000011603 */
[----:B------:R-:W-:-:S05]  /*5120*/  LOP3.LUT R3, R0, R3, RZ, 0xfc, !PT ;  /* 0x0000000300037212 */ /* 0x000fca00078efcff */
[----:B------:R0:W-:Y:S01]  /*5130*/  STG.E.U8 desc[UR36][R8.64], R3 ;  /* 0x0000000308007986 */ /* 0x0001e2000c101124 */
[----:B------:R-:W-:Y:S05]  /*5140*/  BRA `(.L_x_1830) ;  /* 0x0000000400d07947 */ /* 0x000fea0003800000 */
.L_x_1845:
[----:B------:R0:W-:Y:S01]  /*5150*/  STG.E.U16 desc[UR36][R8.64], R3 ;  /* 0x0000000308007986 */ /* 0x0001e2000c101524 */
[----:B------:R-:W-:Y:S01]  /*5160*/  IMAD.MOV.U32 R25, RZ, RZ, R23 ;  /* 0x000000ffff197224 */ /* 0x000fe200078e0017 */
[----:B------:R-:W-:Y:S06]  /*5170*/  BRA `(.L_x_1830) ;  /* 0x0000000400c47947 */ /* 0x000fec0003800000 */
.L_x_1842:
        /* <DEDUP_REMOVED lines=13> */
.L_x_1854:
        /* <DEDUP_REMOVED lines=17> */
.L_x_1857:
[----:B------:R-:W-:-:S04]  /*5360*/  LOP3.LUT R3, R5, 0x80000000, RZ, 0xc0, !PT ;  /* 0x8000000005037812 */ /* 0x000fc800078ec0ff */
[----:B------:R-:W-:-:S04]  /*5370*/  SHF.R.U32.HI R3, RZ, 0x18, R3 ;  /* 0x00000018ff037819 */ /* 0x000fc80000011603 */
[----:B------:R-:W-:-:S04]  /*5380*/  LOP3.LUT R0, R0, R3, RZ, 0xfc, !PT ;  /* 0x0000000300007212 */ /* 0x000fc800078efcff */
[----:B------:R-:W-:-:S07]  /*5390*/  PRMT R4, R0, 0x7610, R4 ;  /* 0x0000761000047816 */ /* 0x000fce0000000004 */
.L_x_1856:
[----:B------:R-:W-:Y:S05]  /*53a0*/  BSYNC B0 ;  /* 0x0000000000007941 */ /* 0x000fea0003800000 */
.L_x_1855:
[----:B------:R0:W-:Y:S01]  /*53b0*/  STG.E.U8 desc[UR36][R8.64], R4 ;  /* 0x0000000408007986 */ /* 0x0001e2000c101124 */
[----:B------:R-:W-:Y:S01]  /*53c0*/  IMAD.MOV.U32 R25, RZ, RZ, R23 ;  /* 0x000000ffff197224 */ /* 0x000fe200078e0017 */
[----:B------:R-:W-:Y:S06]  /*53d0*/  BRA `(.L_x_1830) ;  /* 0x00000004002c7947 */ /* 0x000fec0003800000 */
.L_x_1853:
        /* <DEDUP_REMOVED lines=17> */
.L_x_1860:
[----:B------:R-:W-:-:S04]  /*54f0*/  LOP3.LUT R3, R5, 0x80000000, RZ, 0xc0, !PT ;  /* 0x8000000005037812 */ /* 0x000fc800078ec0ff */
[----:B------:R-:W-:-:S04]  /*5500*/  SHF.R.U32.HI R3, RZ, 0x18, R3 ;  /* 0x00000018ff037819 */ /* 0x000fc80000011603 */
[----:B------:R-:W-:-:S04]  /*5510*/  LOP3.LUT R0, R0, R3, RZ, 0xfc, !PT ;  /* 0x0000000300007212 */ /* 0x000fc800078efcff */
[----:B------:R-:W-:-:S07]  /*5520*/  PRMT R4, R0, 0x7610, R4 ;  /* 0x0000761000047816 */ /* 0x000fce0000000004 */
.L_x_1859:
[----:B------:R-:W-:Y:S05]  /*5530*/  BSYNC B0 ;  /* 0x0000000000007941 */ /* 0x000fea0003800000 */
.L_x_1858:
[----:B------:R0:W-:Y:S01]  /*5540*/  STG.E.U8 desc[UR36][R8.64], R4 ;  /* 0x0000000408007986 */ /* 0x0001e2000c101124 */
[----:B------:R-:W-:Y:S01]  /*5550*/  IMAD.MOV.U32 R25, RZ, RZ, R23 ;  /* 0x000000ffff197224 */ /* 0x000fe200078e0017 */
[----:B------:R-:W-:Y:S06]  /*5560*/  BRA `(.L_x_1830) ;  /* 0x0000000000c87947 */ /* 0x000fec0003800000 */
.L_x_1852:
        /* <DEDUP_REMOVED lines=23> */
.L_x_1835:
        /* <DEDUP_REMOVED lines=16> */
.L_x_1863:
[----:B------:R-:W-:Y:S01]  /*57e0*/  IMAD.MOV.U32 R25, RZ, RZ, R23 ;  /* 0x000000ffff197224 */ /* 0x000fe200078e0017 */
[----:B------:R-:W-:Y:S06]  /*57f0*/  BRA `(.L_x_1830) ;  /* 0x0000000000247947 */ /* 0x000fec0003800000 */
.L_x_1862:
[----:B------:R-:W-:Y:S02]  /*5800*/  IMAD.U32 R4, R3, 0x10000, RZ ;  /* 0x0001000003047824 */ /* 0x000fe400078e00ff */
[----:B------:R-:W-:-:S04]  /*5810*/  IMAD.MOV.U32 R25, RZ, RZ, R23 ;  /* 0x000000ffff197224 */ /* 0x000fc800078e0017 */
[----:B------:R-:W0:Y:S02]  /*5820*/  F2I.U64.TRUNC R4, R4 ;  /* 0x0000000400047311 */ /* 0x000e24000020d800 */
[----:B0-----:R0:W-:Y:S01]  /*5830*/  STG.E.64 desc[UR36][R8.64], R4 ;  /* 0x0000000408007986 */ /* 0x0011e2000c101b24 */
[----:B------:R-:W-:Y:S05]  /*5840*/  BRA `(.L_x_1830) ;  /* 0x0000000000107947 */ /* 0x000fea0003800000 */
.L_x_1861:
[----:B------:R-:W-:Y:S02]  /*5850*/  IMAD.U32 R3, R3, 0x10000, RZ ;  /* 0x0001000003037824 */ /* 0x000fe400078e00ff */
[----:B------:R-:W-:-:S04]  /*5860*/  IMAD.MOV.U32 R25, RZ, RZ, R23 ;  /* 0x000000ffff197224 */ /* 0x000fc800078e0017 */
[----:B------:R-:W0:Y:S02]  /*5870*/  F2I.FTZ.U32.TRUNC.NTZ R3, R3 ;  /* 0x0000000300037305 */ /* 0x000e24000021f000 */
[----:B0-----:R1:W-:Y:S02]  /*5880*/  STG.E desc[UR36][R8.64], R3 ;  /* 0x0000000308007986 */ /* 0x0013e4000c101924 */
.L_x_1830:
[----:B------:R-:W-:Y:S05]  /*5890*/  BSYNC B6 ;  /* 0x0000000000067941 */ /* 0x000fea0003800000 */
.L_x_1829:
[----:B------:R-:W-:Y:S01]  /*58a0*/  ISETP.GE.AND P0, PT, R25, R16, PT ;  /* 0x000000101900720c */ /* 0x000fe20003f06270 */
[----:B------:R-:W-:-:S12]  /*58b0*/  BSSY B6, `(.L_x_1864) ;  /* 0x00001fc000067945 */ /* 0x000fd80003800000 */
[----:B------:R-:W-:Y:S05]  /*58c0*/  @P0 BRA `(.L_x_1865) ;  /* 0x0000001c00e80947 */ /* 0x000fea0003800000 */
[----:B012---:R-:W0:Y:S01]  /*58d0*/  LDC.64 R8, c[0x0][0x220] ;  /* 0x00008800ff087b82 */ /* 0x007e220000000a00 */
[----:B------:R-:W-:Y:S01]  /*58e0*/  IMAD R0, R2, 0x200, R25 ;  /* 0x0000020002007824 */ /* 0x000fe200078e0219 */
[----:B---3--:R-:W-:Y:S01]  /*58f0*/  PRMT R4, R18, 0x9910, RZ ;  /* 0x0000991012047816 */ /* 0x008fe200000000ff */
        /* <DEDUP_REMOVED lines=19> */
.L_x_1869:
[----:B------:R-:W-:-:S06]  /*5a30*/  IMAD.U32 R5, R22, 0x10000, RZ ;  /* 0x0001000016057824 */ /* 0x000fcc00078e00ff */
[----:B------:R-:W0:Y:S02]  /*5a40*/  F2I.S64.TRUNC R4, R5 ;  /* 0x0000000500047311 */ /* 0x000e24000020d900 */
[----:B0-----:R0:W-:Y:S01]  /*5a50*/  STG.E.U8 desc[UR36][R8.64], R4 ;  /* 0x0000000408007986 */ /* 0x0011e2000c101124 */
[----:B------:R-:W-:Y:S05]  /*5a60*/  BRA `(.L_x_1871) ;  /* 0x0000000c00847947 */ /* 0x000fea0003800000 */
.L_x_1868:
        /* <DEDUP_REMOVED lines=10> */
.L_x_1873:
[----:B------:R-:W-:-:S04]  /*5b10*/  IMAD.U32 R22, R22, 0x10000, RZ ;  /* 0x0001000016167824 */ /* 0x000fc800078e00ff */
[----:B------:R-:W0:Y:S02]  /*5b20*/  F2I.FTZ.TRUNC.NTZ R3, R22 ;  /* 0x0000001600037305 */ /* 0x000e24000021f100 */
[----:B0-----:R0:W-:Y:S01]  /*5b30*/  STG.E desc[UR36][R8.64], R3 ;  /* 0x0000000308007986 */ /* 0x0011e2000c101924 */
[----:B------:R-:W-:Y:S05]  /*5b40*/  BRA `(.L_x_1871) ;  /* 0x0000000c004c7947 */ /* 0x000fea0003800000 */
.L_x_1872:
[----:B------:R-:W-:-:S04]  /*5b50*/  IMAD.U32 R22, R22, 0x10000, RZ ;  /* 0x0001000016167824 */ /* 0x000fc800078e00ff */
[----:B------:R-:W0:Y:S02]  /*5b60*/  F2I.FTZ.TRUNC.NTZ R3, R22 ;  /* 0x0000001600037305 */ /* 0x000e24000021f100 */
[----:B0-----:R0:W-:Y:S01]  /*5b70*/  STG.E.U16 desc[UR36][R8.64], R3 ;  /* 0x0000000308007986 */ /* 0x0011e2000c101524 */
[----:B------:R-:W-:Y:S05]  /*5b80*/  BRA `(.L_x_1871) ;  /* 0x0000000c003c7947 */ /* 0x000fea0003800000 */
.L_x_1867:
        /* <DEDUP_REMOVED lines=9> */
.L_x_1875:
[----:B------:R-:W-:-:S05]  /*5c20*/  IMAD.U32 R0, R22, 0x10000, RZ ;  /* 0x0001000016007824 */ /* 0x000fca00078e00ff */
[----:B------:R-:W-:-:S05]  /*5c30*/  F2FP.F16.F32.PACK_AB R0, RZ, R0 ;  /* 0x00000000ff00723e */ /* 0x000fca00000000ff */
[----:B------:R0:W-:Y:S01]  /*5c40*/  STG.E.U16 desc[UR36][R8.64], R0 ;  /* 0x0000000008007986 */ /* 0x0001e2000c101524 */
[----:B------:R-:W-:Y:S05]  /*5c50*/  BRA `(.L_x_1871) ;  /* 0x0000000c00087947 */ /* 0x000fea0003800000 */
.L_x_1874:
        /* <DEDUP_REMOVED lines=10> */
.L_x_1877:
[----:B------:R-:W-:-:S05]  /*5d00*/  IMAD.U32 R22, R22, 0x10000, RZ ;  /* 0x0001000016167824 */ /* 0x000fca00078e00ff */
[----:B------:R-:W-:-:S04]  /*5d10*/  F2FP.F16.F32.PACK_AB R3, RZ, R22 ;  /* 0x00000016ff03723e */ /* 0x000fc800000000ff */
[----:B------:R-:W-:-:S05]  /*5d20*/  PRMT R3, R3, 0x5410, RZ ;  /* 0x0000541003037816 */ /* 0x000fca00000000ff */
[----:B------:R0:W-:Y:S01]  /*5d30*/  STG.E desc[UR36][R8.64], R3 ;  /* 0x0000000308007986 */ /* 0x0001e2000c101924 */
[----:B------:R-:W-:Y:S05]  /*5d40*/  BRA `(.L_x_1871) ;  /* 0x0000000800cc7947 */ /* 0x000fea0003800000 */
.L_x_1876:
[----:B------:R-:W-:-:S04]  /*5d50*/  IMAD.U32 R4, R22, 0x10000, RZ ;  /* 0x0001000016047824 */ /* 0x000fc800078e00ff */
[----:B------:R-:W-:-:S06]  /*5d60*/  FMUL.FTZ R4, R4, 1 ;  /* 0x3f80000004047820 */ /* 0x000fcc0000410000 */
[----:B------:R-:W0:Y:S02]  /*5d70*/  F2F.F64.F32 R4, R4 ;  /* 0x0000000400047310 */ /* 0x000e240000201800 */
[----:B0-----:R0:W-:Y:S01]  /*5d80*/  STG.E.64 desc[UR36][R8.64], R4 ;  /* 0x0000000408007986 */ /* 0x0011e2000c101b24 */
[----:B------:R-:W-:Y:S05]  /*5d90*/  BRA `(.L_x_1871) ;  /* 0x0000000800b87947 */ /* 0x000fea0003800000 */
.L_x_1866:
        /* <DEDUP_REMOVED lines=13> */
.L_x_1880:
[----:B------:R-:W-:Y:S01]  /*5e70*/  IMAD.U32 R22, R22, 0x10000, RZ ;  /* 0x0001000016167824 */ /* 0x000fe200078e00ff */
[----:B------:R-:W-:-:S03]  /*5e80*/  CS2R R6, SRZ ;  /* 0x0000000000067805 */ /* 0x000fc6000001ff00 */
[----:B------:R-:W-:-:S06]  /*5e90*/  FMUL.FTZ R4, R22, 1 ;  /* 0x3f80000016047820 */ /* 0x000fcc0000410000 */
[----:B------:R-:W0:Y:S02]  /*5ea0*/  F2F.F64.F32 R4, R4 ;  /* 0x0000000400047310 */ /* 0x000e240000201800 */
[----:B0-----:R0:W-:Y:S01]  /*5eb0*/  STG.E.128 desc[UR36][R8.64], R4 ;  /* 0x0000000408007986 */ /* 0x0011e2000c101d24 */
[----:B------:R-:W-:Y:S05]  /*5ec0*/  BRA `(.L_x_1871) ;  /* 0x00000008006c7947 */ /* 0x000fea0003800000 */
.L_x_1879:
        /* <DEDUP_REMOVED lines=21> */
.L_x_1884:
[----:B------:R-:W-:Y:S05]  /*6020*/  BSYNC B0 ;  /* 0x0000000000007941 */ /* 0x000fea0003800000 */
.L_x_1883:
[----:B------:R-:W-:-:S05]  /*6030*/  LOP3.LUT R5, R0, R5, RZ, 0xfc, !PT ;  /* 0x0000000500057212 */ /* 0x000fca00078efcff */
[----:B------:R0:W-:Y:S01]  /*6040*/  STG.E.U8 desc[UR36][R8.64], R5 ;  /* 0x0000000508007986 */ /* 0x0001e2000c101124 */
[----:B------:R-:W-:Y:S05]  /*6050*/  BRA `(.L_x_1871) ;  /* 0x0000000800087947 */ /* 0x000fea0003800000 */
.L_x_1882:
        /* <DEDUP_REMOVED lines=13> */
.L_x_1886:
[----:B------:R-:W-:Y:S01]  /*6130*/  IMAD.MOV.U32 R0, RZ, RZ, 0x7f ;  /* 0x0000007fff007424 */ /* 0x000fe200078e00ff */
[----:B------:R-:W-:-:S04]  /*6140*/  ISETP.GT.U32.AND P0, PT, R3, 0x7f800000, PT ;  /* 0x7f8000000300780c */ /* 0x000fc80003f04070 */
[----:B------:R-:W-:-:S09]  /*6150*/  SEL R0, R0, 0x7c, P0 ;  /* 0x0000007c00007807 */ /* 0x000fd20000000000 */
.L_x_1887:
[----:B------:R-:W-:Y:S05]  /*6160*/  BSYNC B0 ;  /* 0x0000000000007941 */ /* 0x000fea0003800000 */
.L_x_1885:
[----:B------:R-:W-:-:S04]  /*6170*/  LOP3.LUT R3, R5, 0x80000000, RZ, 0xc0, !PT ;  /* 0x8000000005037812 */ /* 0x000fc800078ec0ff */
[----:B------:R-:W-:-:S04]  /*6180*/  SHF.R.U32.HI R3, RZ, 0x18, R3 ;  /* 0x00000018ff037819 */ /* 0x000fc80000011603 */
[----:B------:R-:W-:-:S05]  /*6190*/  LOP3.LUT R3, R0, R3, RZ, 0xfc, !PT ;  /* 0x0000000300037212 */ /* 0x000fca00078efcff */
[----:B------:R0:W-:Y:S01]  /*61a0*/  STG.E.U8 desc[UR36][R8.64], R3 ;  /* 0x0000000308007986 */ /* 0x0001e2000c101124 */
[----:B------:R-:W-:Y:S05]  /*61b0*/  BRA `(.L_x_1871) ;  /* 0x0000000400b07947 */ /* 0x000fea0003800000 */
.L_x_1881:
[----:B------:R0:W-:Y:S01]  /*61c0*/  STG.E.U16 desc[UR36][R8.64], R22 ;  /* 0x0000001608007986 */ /* 0x0001e2000c101524 */
[----:B------:R-:W-:Y:S05]  /*61d0*/  BRA `(.L_x_1871) ;  /* 0x0000000400a87947 */ /* 0x000fea0003800000 */
.L_x_1878:
        /* <DEDUP_REMOVED lines=12> */
.L_x_1890:
        /* <DEDUP_REMOVED lines=17> */
.L_x_1893:
[----:B------:R-:W-:-:S04]  /*63b0*/  LOP3.LUT R3, R5, 0x80000000, RZ, 0xc0, !PT ;  /* 0x8000000005037812 */ /* 0x000fc800078ec0ff */
[----:B------:R-:W-:-:S04]  /*63c0*/  SHF.R.U32.HI R3, RZ, 0x18, R3 ;  /* 0x00000018ff037819 */ /* 0x000fc80000011603 */
[----:B------:R-:W-:-:S04]  /*63d0*/  LOP3.LUT R0, R0, R3, RZ, 0xfc, !PT ;  /* 0x0000000300007212 */ /* 0x000fc800078efcff */
[----:B------:R-:W-:-:S07]  /*63e0*/  PRMT R4, R0, 0x7610, R4 ;  /* 0x0000761000047816 */ /* 0x000fce0000000004 */
.L_x_1892:
[----:B------:R-:W-:Y:S05]  /*63f0*/  BSYNC B0 ;  /* 0x0000000000007941 */ /* 0x000fea0003800000 */
.L_x_1891:
[----:B------:R3:W-:Y:S01]  /*6400*/  STG.E.U8 desc[UR36][R8.64], R4 ;  /* 0x0000000408007986 */ /* 0x0007e2000c101124 */
[----:B------:R-:W-:Y:S05]  /*6410*/  BRA `(.L_x_1871) ;  /* 0x0000000400187947 */ /* 0x000fea0003800000 */
.L_x_1889:
        /* <DEDUP_REMOVED lines=17> */
.L_x_1896:
[----:B------:R-:W-:-:S04]  /*6530*/  LOP3.LUT R3, R5, 0x80000000, RZ, 0xc0, !PT ;  /* 0x8000000005037812 */ /* 0x000fc800078ec0ff */
[----:B------:R-:W-:-:S04]  /*6540*/  SHF.R.U32.HI R3, RZ, 0x18, R3 ;  /* 0x00000018ff037819 */ /* 0x000fc80000011603 */
[----:B------:R-:W-:-:S04]  /*6550*/  LOP3.LUT R0, R0, R3, RZ, 0xfc, !PT ;  /* 0x0000000300007212 */ /* 0x000fc800078efcff */
[----:B------:R-:W-:-:S07]  /*6560*/  PRMT R4, R0, 0x7610, R4 ;  /* 0x0000761000047816 */ /* 0x000fce0000000004 */
.L_x_1895:
[----:B------:R-:W-:Y:S05]  /*6570*/  BSYNC B0 ;  /* 0x0000000000007941 */ /* 0x000fea0003800000 */
.L_x_1894:
[----:B------:R0:W-:Y:S01]  /*6580*/  STG.E.U8 desc[UR36][R8.64], R4 ;  /* 0x0000000408007986 */ /* 0x0001e2000c101124 */
[----:B------:R-:W-:Y:S05]  /*6590*/  BRA `(.L_x_1871) ;  /* 0x0000000000b87947 */ /* 0x000fea0003800000 */
.L_x_1888:
        /* <DEDUP_REMOVED lines=22> */
.L_x_1870:
        /* <DEDUP_REMOVED lines=16> */
.L_x_1899:
[----:B------:R-:W-:Y:S05]  /*6800*/  BRA `(.L_x_1871) ;  /* 0x00000000001c7947 */ /* 0x000fea0003800000 */
.L_x_1898:
[----:B------:R-:W-:-:S06]  /*6810*/  IMAD.U32 R4, R22, 0x10000, RZ ;  /* 0x0001000016047824 */ /* 0x000fcc00078e00ff */
[----:B------:R-:W0:Y:S02]  /*6820*/  F2I.U64.TRUNC R4, R4 ;  /* 0x0000000400047311 */ /* 0x000e24000020d800 */
[----:B0-----:R2:W-:Y:S01]  /*6830*/  STG.E.64 desc[UR36][R8.64], R4 ;  /* 0x0000000408007986 */ /* 0x0015e2000c101b24 */
[----:B------:R-:W-:Y:S05]  /*6840*/  BRA `(.L_x_1871) ;  /* 0x00000000000c7947 */ /* 0x000fea0003800000 */
.L_x_1897:
[----:B------:R-:W-:-:S04]  /*6850*/  IMAD.U32 R22, R22, 0x10000, RZ ;  /* 0x0001000016167824 */ /* 0x000fc800078e00ff */
[----:B------:R-:W0:Y:S02]  /*6860*/  F2I.FTZ.U32.TRUNC.NTZ R3, R22 ;  /* 0x0000001600037305 */ /* 0x000e24000021f000 */
[----:B0-----:R0:W-:Y:S02]  /*6870*/  STG.E desc[UR36][R8.64], R3 ;  /* 0x0000000308007986 */ /* 0x0011e4000c101924 */
.L_x_1871:
        /* <DEDUP_REMOVED lines=25> */
.L_x_1903:
[----:B------:R-:W-:-:S06]  /*6a10*/  IMAD.U32 R5, R17, 0x10000, RZ ;  /* 0x0001000011057824 */ /* 0x000fcc00078e00ff */
[----:B------:R-:W0:Y:S02]  /*6a20*/  F2I.S64.TRUNC R4, R5 ;  /* 0x0000000500047311 */ /* 0x000e24000020d900 */
[----:B0-----:R3:W-:Y:S01]  /*6a30*/  STG.E.U8 desc[UR36][R8.64], R4 ;  /* 0x0000000408007986 */ /* 0x0017e2000c101124 */
[----:B------:R-:W-:Y:S05]  /*6a40*/  BRA `(.L_x_1905) ;  /* 0x0000000c00847947 */ /* 0x000fea0003800000 */
.L_x_1902:
        /* <DEDUP_REMOVED lines=10> */
.L_x_1907:
[----:B------:R-:W-:-:S06]  /*6af0*/  IMAD.U32 R17, R17, 0x10000, RZ ;  /* 0x0001000011117824 */ /* 0x000fcc00078e00ff */
[----:B------:R-:W0:Y:S02]  /*6b00*/  F2I.FTZ.TRUNC.NTZ R17, R17 ;  /* 0x0000001100117305 */ /* 0x000e24000021f100 */
[----:B0-----:R2:W-:Y:S01]  /*6b10*/  STG.E desc[UR36][R8.64], R17 ;  /* 0x0000001108007986 */ /* 0x0015e2000c101924 */
[----:B------:R-:W-:Y:S05]  /*6b20*/  BRA `(.L_x_1905) ;  /* 0x0000000c004c7947 */ /* 0x000fea0003800000 */
.L_x_1906:
[----:B------:R-:W-:-:S06]  /*6b30*/  IMAD.U32 R17, R17, 0x10000, RZ ;  /* 0x0001000011117824 */ /* 0x000fcc00078e00ff */
[----:B------:R-:W0:Y:S02]  /*6b40*/  F2I.FTZ.TRUNC.NTZ R17, R17 ;  /* 0x0000001100117305 */ /* 0x000e24000021f100 */
[----:B0-----:R0:W-:Y:S01]  /*6b50*/  STG.E.U16 desc[UR36][R8.64], R17 ;  /* 0x0000001108007986 */ /* 0x0011e2000c101524 */
[----:B------:R-:W-:Y:S05]  /*6b60*/  BRA `(.L_x_1905) ;  /* 0x0000000c003c7947 */ /* 0x000fea0003800000 */
.L_x_1901:
        /* <DEDUP_REMOVED lines=9> */
.L_x_1909:
[----:B------:R-:W-:-:S05]  /*6c00*/  IMAD.U32 R0, R17, 0x10000, RZ ;  /* 0x0001000011007824 */ /* 0x000fca00078e00ff */
[----:B------:R-:W-:-:S05]  /*6c10*/  F2FP.F16.F32.PACK_AB R0, RZ, R0 ;  /* 0x00000000ff00723e */ /* 0x000fca00000000ff */
[----:B------:R0:W-:Y:S01]  /*6c20*/  STG.E.U16 desc[UR36][R8.64], R0 ;  /* 0x0000000008007986 */ /* 0x0001e2000c101524 */
[----:B------:R-:W-:Y:S05]  /*6c30*/  BRA `(.L_x_1905) ;  /* 0x0000000c00087947 */ /* 0x000fea0003800000 */
.L_x_1908:
        /* <DEDUP_REMOVED lines=10> */
.L_x_1911:
[----:B------:R-:W-:-:S05]  /*6ce0*/  IMAD.U32 R17, R17, 0x10000, RZ ;  /* 0x0001000011117824 */ /* 0x000fca00078e00ff */
[----:B------:R-:W-:-:S04]  /*6cf0*/  F2FP.F16.F32.PACK_AB R3, RZ, R17 ;  /* 0x00000011ff03723e */ /* 0x000fc800000000ff */
[----:B------:R-:W-:-:S05]  /*6d00*/  PRMT R3, R3, 0x5410, RZ ;  /* 0x0000541003037816 */ /* 0x000fca00000000ff */
[----:B------:R0:W-:Y:S01]  /*6d10*/  STG.E desc[UR36][R8.64], R3 ;  /* 0x0000000308007986 */ /* 0x0001e2000c101924 */
[----:B------:R-:W-:Y:S05]  /*6d20*/  BRA `(.L_x_1905) ;  /* 0x0000000800cc7947 */ /* 0x000fea0003800000 */
.L_x_1910:
[----:B------:R-:W-:-:S04]  /*6d30*/  IMAD.U32 R4, R17, 0x10000, RZ ;  /* 0x0001000011047824 */ /* 0x000fc800078e00ff */
[----:B------:R-:W-:-:S06]  /*6d40*/  FMUL.FTZ R4, R4, 1 ;  /* 0x3f80000004047820 */ /* 0x000fcc0000410000 */
[----:B------:R-:W0:Y:S02]  /*6d50*/  F2F.F64.F32 R4, R4 ;  /* 0x0000000400047310 */ /* 0x000e240000201800 */
[----:B0-----:R0:W-:Y:S01]  /*6d60*/  STG.E.64 desc[UR36][R8.64], R4 ;  /* 0x0000000408007986 */ /* 0x0011e2000c101b24 */
[----:B------:R-:W-:Y:S05]  /*6d70*/  BRA `(.L_x_1905) ;  /* 0x0000000800b87947 */ /* 0x000fea0003800000 */
.L_x_1900:
        /* <DEDUP_REMOVED lines=13> */
.L_x_1914:
[----:B------:R-:W-:Y:S01]  /*6e50*/  IMAD.U32 R17, R17, 0x10000, RZ ;  /* 0x0001000011117824 */ /* 0x000fe200078e00ff */
[----:B------:R-:W-:-:S03]  /*6e60*/  CS2R R6, SRZ ;  /* 0x0000000000067805 */ /* 0x000fc6000001ff00 */
[----:B------:R-:W-:-:S06]  /*6e70*/  FMUL.FTZ R4, R17, 1 ;  /* 0x3f80000011047820 */ /* 0x000fcc0000410000 */
[----:B------:R-:W0:Y:S02]  /*6e80*/  F2F.F64.F32 R4, R4 ;  /* 0x0000000400047310 */ /* 0x000e240000201800 */
[----:B0-----:R0:W-:Y:S01]  /*6e90*/  STG.E.128 desc[UR36][R8.64], R4 ;  /* 0x0000000408007986 */ /* 0x0011e2000c101d24 */
[----:B------:R-:W-:Y:S05]  /*6ea0*/  BRA `(.L_x_1905) ;  /* 0x00000008006c7947 */ /* 0x000fea0003800000 */
.L_x_1913:
        /* <DEDUP_REMOVED lines=21> */
.L_x_1918:
[----:B------:R-:W-:Y:S05]  /*7000*/  BSYNC B0 ;  /* 0x0000000000007941 */ /* 0x000fea0003800000 */
.L_x_1917:
[----:B------:R-:W-:-:S05]  /*7010*/  LOP3.LUT R5, R0, R5, RZ, 0xfc, !PT ;  /* 0x0000000500057212 */ /* 0x000fca00078efcff */
[----:B------:R0:W-:Y:S01]  /*7020*/  STG.E.U8 desc[UR36][R8.64], R5 ;  /* 0x0000000508007986 */ /* 0x0001e2000c101124 */
[----:B------:R-:W-:Y:S05]  /*7030*/  BRA `(.L_x_1905) ;  /* 0x0000000800087947 */ /* 0x000fea0003800000 */
.L_x_1916:
        /* <DEDUP_REMOVED lines=13> */
.L_x_1920:
[----:B------:R-:W-:Y:S01]  /*7110*/  IMAD.MOV.U32 R0, RZ, RZ, 0x7f ;  /* 0x0000007fff007424 */ /* 0x000fe200078e00ff */
[----:B------:R-:W-:-:S04]  /*7120*/  ISETP.GT.U32.AND P0, PT, R3, 0x7f800000, PT ;  /* 0x7f8000000300780c */ /* 0x000fc80003f04070 */
[----:B------:R-:W-:-:S09]  /*7130*/  SEL R0, R0, 0x7c, P0 ;  /* 0x0000007c00007807 */ /* 0x000fd20000000000 */
.L_x_1921:
[----:B------:R-:W-:Y:S05]  /*7140*/  BSYNC B0 ;  /* 0x0000000000007941 */ /* 0x000fea0003800000 */
.L_x_1919:
[----:B------:R-:W-:-:S04]  /*7150*/  LOP3.LUT R3, R17, 0x80000000, RZ, 0xc0, !PT ;  /* 0x8000000011037812 */ /* 0x000fc800078ec0ff */
[----:B------:R-:W-:-:S04]  /*7160*/  SHF.R.U32.HI R3, RZ, 0x18, R3 ;  /* 0x00000018ff037819 */ /* 0x000fc80000011603 */
[----:B------:R-:W-:-:S05]  /*7170*/  LOP3.LUT R3, R0, R3, RZ, 0xfc, !PT ;  /* 0x0000000300037212 */ /* 0x000fca00078efcff */
[----:B------:R0:W-:Y:S01]  /*7180*/  STG.E.U8 desc[UR36][R8.64], R3 ;  /* 0x0000000308007986 */ /* 0x0001e2000c101124 */
[----:B------:R-:W-:Y:S05]  /*7190*/  BRA `(.L_x_1905) ;  /* 0x0000000400b07947 */ /* 0x000fea0003800000 */
.L_x_1915:
[----:B------:R0:W-:Y:S01]  /*71a0*/  STG.E.U16 desc[UR36][R8.64], R17 ;  /* 0x0000001108007986 */ /* 0x0001e2000c101524 */
[----:B------:R-:W-:Y:S05]  /*71b0*/  BRA `(.L_x_1905) ;  /* 0x0000000400a87947 */ /* 0x000fea0003800000 */
.L_x_1912:
        /* <DEDUP_REMOVED lines=12> */
.L_x_1924:
        /* <DEDUP_REMOVED lines=17> */
.L_x_1927:
[----:B------:R-:W-:-:S04]  /*7390*/  LOP3.LUT R3, R17, 0x80000000, RZ, 0xc0, !PT ;  /* 0x8000000011037812 */ /* 0x000fc800078ec0ff */
[----:B------:R-:W-:-:S04]  /*73a0*/  SHF.R.U32.HI R3, RZ, 0x18, R3 ;  /* 0x00000018ff037819 */ /* 0x000fc80000011603 */
[----:B------:R-:W-:-:S04]  /*73b0*/  LOP3.LUT R0, R0, R3, RZ, 0xfc, !PT ;  /* 0x0000000300007212 */ /* 0x000fc800078efcff */
[----:B------:R-:W-:-:S07]  /*73c0*/  PRMT R4, R0, 0x7610, R4 ;  /* 0x0000761000047816 */ /* 0x000fce0000000004 */
.L_x_1926:
[----:B------:R-:W-:Y:S05]  /*73d0*/  BSYNC B0 ;  /* 0x0000000000007941 */ /* 0x000fea0003800000 */
.L_x_1925:
[----:B------:R0:W-:Y:S01]  /*73e0*/  STG.E.U8 desc[UR36][R8.64], R4 ;  /* 0x0000000408007986 */ /* 0x0001e2000c101124 */
[----:B------:R-:W-:Y:S05]  /*73f0*/  BRA `(.L_x_1905) ;  /* 0x0000000400187947 */ /* 0x000fea0003800000 */
.L_x_1923:
        /* <DEDUP_REMOVED lines=17> */
.L_x_1930:
[----:B------:R-:W-:-:S04]  /*7510*/  LOP3.LUT R3, R17, 0x80000000, RZ, 0xc0, !PT ;  /* 0x8000000011037812 */ /* 0x000fc800078ec0ff */
[----:B------:R-:W-:-:S04]  /*7520*/  SHF.R.U32.HI R3, RZ, 0x18, R3 ;  /* 0x00000018ff037819 */ /* 0x000fc80000011603 */
[----:B------:R-:W-:-:S04]  /*7530*/  LOP3.LUT R0, R0, R3, RZ, 0xfc, !PT ;  /* 0x0000000300007212 */ /* 0x000fc800078efcff */
[----:B------:R-:W-:-:S07]  /*7540*/  PRMT R4, R0, 0x7610, R4 ;  /* 0x0000761000047816 */ /* 0x000fce0000000004 */
.L_x_1929:
[----:B------:R-:W-:Y:S05]  /*7550*/  BSYNC B0 ;  /* 0x0000000000007941 */ /* 0x000fea0003800000 */
.L_x_1928:
[----:B------:R0:W-:Y:S01]  /*7560*/  STG.E.U8 desc[UR36][R8.64], R4 ;  /* 0x0000000408007986 */ /* 0x0001e2000c101124 */
[----:B------:R-:W-:Y:S05]  /*7570*/  BRA `(.L_x_1905) ;  /* 0x0000000000b87947 */ /* 0x000fea0003800000 */
.L_x_1922:
        /* <DEDUP_REMOVED lines=22> */
.L_x_1904:
        /* <DEDUP_REMOVED lines=16> */
.L_x_1933:
[----:B------:R-:W-:Y:S05]  /*77e0*/  BRA `(.L_x_1905) ;  /* 0x00000000001c7947 */ /* 0x000fea0003800000 */
.L_x_1932:
[----:B------:R-:W-:-:S06]  /*77f0*/  IMAD.U32 R4, R17, 0x10000, RZ ;  /* 0x0001000011047824 */ /* 0x000fcc00078e00ff */
[----:B------:R-:W0:Y:S02]  /*7800*/  F2I.U64.TRUNC R4, R4 ;  /* 0x0000000400047311 */ /* 0x000e24000020d800 */
[----:B0-----:R0:W-:Y:S01]  /*7810*/  STG.E.64 desc[UR36][R8.64], R4 ;  /* 0x0000000408007986 */ /* 0x0011e2000c101b24 */
[----:B------:R-:W-:Y:S05]  /*7820*/  BRA `(.L_x_1905) ;  /* 0x00000000000c7947 */ /* 0x000fea0003800000 */
.L_x_1931:
[----:B------:R-:W-:-:S06]  /*7830*/  IMAD.U32 R17, R17, 0x10000, RZ ;  /* 0x0001000011117824 */ /* 0x000fcc00078e00ff */
[----:B------:R-:W0:Y:S02]  /*7840*/  F2I.FTZ.U32.TRUNC.NTZ R17, R17 ;  /* 0x0000001100117305 */ /* 0x000e24000021f000 */
[----:B0-----:R0:W-:Y:S02]  /*7850*/  STG.E desc[UR36][R8.64], R17 ;  /* 0x0000001108007986 */ /* 0x0011e4000c101924 */
.L_x_1905:
[----:B------:R-:W-:-:S07]  /*7860*/  VIADD R25, R25, 0x80 ;  /* 0x0000008019197836 */ /* 0x000fce0000000000 */
.L_x_1865:
[----:B------:R-:W-:Y:S05]  /*7870*/  BSYNC B6 ;  /* 0x0000000000067941 */ /* 0x000fea0003800000 */
.L_x_1864:
        /* <DEDUP_REMOVED lines=23> */
.L_x_1937:
[----:B----4-:R-:W-:-:S06]  /*79f0*/  IMAD.U32 R5, R19, 0x10000, RZ ;  /* 0x0001000013057824 */ /* 0x010fcc00078e00ff */
[----:B------:R-:W0:Y:S02]  /*7a00*/  F2I.S64.TRUNC R4, R5 ;  /* 0x0000000500047311 */ /* 0x000e24000020d900 */
[----:B0-----:R-:W-:Y:S01]  /*7a10*/  STG.E.U8 desc[UR36][R2.64], R4 ;  /* 0x0000000402007986 */ /* 0x001fe2000c101124 */
[----:B------:R-:W-:Y:S05]  /*7a20*/  EXIT ;  /* 0x000000000000794d */ /* 0x000fea0003800000 */
.L_x_1936:
        /* <DEDUP_REMOVED lines=10> */
.L_x_1940:
[----:B----4-:R-:W-:-:S06]  /*7ad0*/  IMAD.U32 R19, R19, 0x10000, RZ ;  /* 0x0001000013137824 */ /* 0x010fcc00078e00ff */
[----:B------:R-:W0:Y:S02]  /*7ae0*/  F2I.FTZ.TRUNC.NTZ R19, R19 ;  /* 0x0000001300137305 */ /* 0x000e24000021f100 */
[----:B0-----:R-:W-:Y:S01]  /*7af0*/  STG.E desc[UR36][R2.64], R19 ;  /* 0x0000001302007986 */ /* 0x001fe2000c101924 */
[----:B------:R-:W-:Y:S05]  /*7b00*/  EXIT ;  /* 0x000000000000794d */ /* 0x000fea0003800000 */
.L_x_1939:
[----:B----4-:R-:W-:-:S06]  /*7b10*/  IMAD.U32 R19, R19, 0x10000, RZ ;  /* 0x0001000013137824 */ /* 0x010fcc00078e00ff */
[----:B------:R-:W0:Y:S02]  /*7b20*/  F2I.FTZ.TRUNC.NTZ R19, R19 ;  /* 0x0000001300137305 */ /* 0x000e24000021f100 */
[----:B0-----:R-:W-:Y:S01]  /*7b30*/  STG.E.U16 desc[UR36][R2.64], R19 ;  /* 0x0000001302007986 */ /* 0x001fe2000c101524 */
[----:B------:R-:W-:Y:S05]  /*7b40*/  EXIT ;  /* 0x000000000000794d */ /* 0x000fea0003800000 */
.L_x_1935:
        /* <DEDUP_REMOVED lines=9> */
.L_x_1942:
[----:B----4-:R-:W-:-:S05]  /*7be0*/  IMAD.U32 R0, R19, 0x10000, RZ ;  /* 0x0001000013007824 */ /* 0x010fca00078e00ff */
[----:B------:R-:W-:-:S05]  /*7bf0*/  F2FP.F16.F32.PACK_AB R0, RZ, R0 ;  /* 0x00000000ff00723e */ /* 0x000fca00000000ff */
[----:B------:R-:W-:Y:S01]  /*7c00*/  STG.E.U16 desc[UR36][R2.64], R0 ;  /* 0x0000000002007986 */ /* 0x000fe2000c101524 */
[----:B------:R-:W-:Y:S05]  /*7c10*/  EXIT ;  /* 0x000000000000794d */ /* 0x000fea0003800000 */
.L_x_1941:
        /* <DEDUP_REMOVED lines=10> */
.L_x_1944:
[----:B----4-:R-:W-:-:S05]  /*7cc0*/  IMAD.U32 R19, R19, 0x10000, RZ ;  /* 0x0001000013137824 */ /* 0x010fca00078e00ff */
[----:B------:R-:W-:-:S04]  /*7cd0*/  F2FP.F16.F32.PACK_AB R5, RZ, R19 ;  /* 0x00000013ff05723e */ /* 0x000fc800000000ff */
[----:B------:R-:W-:-:S05]  /*7ce0*/  PRMT R5, R5, 0x5410, RZ ;  /* 0x0000541005057816 */ /* 0x000fca00000000ff */
[----:B------:R-:W-:Y:S01]  /*7cf0*/  STG.E desc[UR36][R2.64], R5 ;  /* 0x0000000502007986 */ /* 0x000fe2000c101924 */
[----:B------:R-:W-:Y:S05]  /*7d00*/  EXIT ;  /* 0x000000000000794d */ /* 0x000fea0003800000 */
.L_x_1943:
[----:B----4-:R-:W-:-:S04]  /*7d10*/  IMAD.U32 R4, R19, 0x10000, RZ ;  /* 0x0001000013047824 */ /* 0x010fc800078e00ff */
[----:B------:R-:W-:-:S06]  /*7d20*/  FMUL.FTZ R4, R4, 1 ;  /* 0x3f80000004047820 */ /* 0x000fcc0000410000 */
[----:B------:R-:W0:Y:S02]  /*7d30*/  F2F.F64.F32 R4, R4 ;  /* 0x0000000400047310 */ /* 0x000e240000201800 */
[----:B0-----:R-:W-:Y:S01]  /*7d40*/  STG.E.64 desc[UR36][R2.64], R4 ;  /* 0x0000000402007986 */ /* 0x001fe2000c101b24 */
[----:B------:R-:W-:Y:S05]  /*7d50*/  EXIT ;  /* 0x000000000000794d */ /* 0x000fea0003800000 */
.L_x_1934:
        /* <DEDUP_REMOVED lines=13> */
.L_x_1947:
[----:B----4-:R-:W-:Y:S01]  /*7e30*/  IMAD.U32 R19, R19, 0x10000, RZ ;  /* 0x0001000013137824 */ /* 0x010fe200078e00ff */
[----:B------:R-:W-:-:S03]  /*7e40*/  CS2R R6, SRZ ;  /* 0x0000000000067805 */ /* 0x000fc6000001ff00 */
[----:B------:R-:W-:-:S06]  /*7e50*/  FMUL.FTZ R4, R19, 1 ;  /* 0x3f80000013047820 */ /* 0x000fcc0000410000 */
[----:B------:R-:W0:Y:S02]  /*7e60*/  F2F.F64.F32 R4, R4 ;  /* 0x0000000400047310 */ /* 0x000e240000201800 */
[----:B0-----:R-:W-:Y:S01]  /*7e70*/  STG.E.128 desc[UR36][R2.64], R4 ;  /* 0x0000000402007986 */ /* 0x001fe2000c101d24 */
[----:B------:R-:W-:Y:S05]  /*7e80*/  EXIT ;  /* 0x000000000000794d */ /* 0x000fea0003800000 */
.L_x_1946:
        /* <DEDUP_REMOVED lines=21> */
.L_x_1951:
[----:B------:R-:W-:Y:S05]  /*7fe0*/  BSYNC B0 ;  /* 0x0000000000007941 */ /* 0x000fea0003800000 */
.L_x_1950:
[----:B------:R-:W-:-:S05]  /*7ff0*/  LOP3.LUT R5, R0, R5, RZ, 0xfc, !PT ;  /* 0x0000000500057212 */ /* 0x000fca00078efcff */
[----:B------:R-:W-:Y:S01]  /*8000*/  STG.E.U8 desc[UR36][R2.64], R5 ;  /* 0x0000000502007986 */ /* 0x000fe2000c101124 */
[----:B------:R-:W-:Y:S05]  /*8010*/  EXIT ;  /* 0x000000000000794d */ /* 0x000fea0003800000 */
.L_x_1949:
        /* <DEDUP_REMOVED lines=13> */
.L_x_1953:
[----:B------:R-:W-:Y:S01]  /*80f0*/  IMAD.MOV.U32 R0, RZ, RZ, 0x7f ;  /* 0x0000007fff007424 */ /* 0x000fe200078e00ff */
[----:B------:R-:W-:-:S04]  /*8100*/  ISETP.GT.U32.AND P0, PT, R4, 0x7f800000, PT ;  /* 0x7f8000000400780c */ /* 0x000fc80003f04070 */
[----:B------:R-:W-:-:S09]  /*8110*/  SEL R0, R0, 0x7c, P0 ;  /* 0x0000007c00007807 */ /* 0x000fd20000000000 */
.L_x_1954:
[----:B------:R-:W-:Y:S05]  /*8120*/  BSYNC B0 ;  /* 0x0000000000007941 */ /* 0x000fea0003800000 */
.L_x_1952:
[----:B------:R-:W-:-:S04]  /*8130*/  LOP3.LUT R4, R19, 0x80000000, RZ, 0xc0, !PT ;  /* 0x8000000013047812 */ /* 0x000fc800078ec0ff */
[----:B------:R-:W-:-:S04]  /*8140*/  SHF.R.U32.HI R5, RZ, 0x18, R4 ;  /* 0x00000018ff057819 */ /* 0x000fc80000011604 */
[----:B------:R-:W-:-:S05]  /*8150*/  LOP3.LUT R5, R0, R5, RZ, 0xfc, !PT ;  /* 0x0000000500057212 */ /* 0x000fca00078efcff */
[----:B------:R-:W-:Y:S01]  /*8160*/  STG.E.U8 desc[UR36][R2.64], R5 ;  /* 0x0000000502007986 */ /* 0x000fe2000c101124 */
[----:B------:R-:W-:Y:S05]  /*8170*/  EXIT ;  /* 0x000000000000794d */ /* 0x000fea0003800000 */
.L_x_1948:
[----:B----4-:R-:W-:Y:S01]  /*8180*/  STG.E.U16 desc[UR36][R2.64], R19 ;  /* 0x0000001302007986 */ /* 0x010fe2000c101524 */
[----:B------:R-:W-:Y:S05]  /*8190*/  EXIT ;  /* 0x000000000000794d */ /* 0x000fea0003800000 */
.L_x_1945:
        /* <DEDUP_REMOVED lines=12> */
.L_x_1957:
        /* <DEDUP_REMOVED lines=17> */
.L_x_1960:
[----:B------:R-:W-:-:S04]  /*8370*/  LOP3.LUT R0, R19, 0x80000000, RZ, 0xc0, !PT ;  /* 0x8000000013007812 */ /* 0x000fc800078ec0ff */
[----:B------:R-:W-:-:S04]  /*8380*/  SHF.R.U32.HI R5, RZ, 0x18, R0 ;  /* 0x00000018ff057819 */ /* 0x000fc80000011600 */
[----:B------:R-:W-:-:S04]  /*8390*/  LOP3.LUT R4, R4, R5, RZ, 0xfc, !PT ;  /* 0x0000000504047212 */ /* 0x000fc800078efcff */
[----:B------:R-:W-:-:S07]  /*83a0*/  PRMT R0, R4, 0x7610, R0 ;  /* 0x0000761004007816 */ /* 0x000fce0000000000 */
.L_x_1959:
[----:B------:R-:W-:Y:S05]  /*83b0*/  BSYNC B0 ;  /* 0x0000000000007941 */ /* 0x000fea0003800000 */
.L_x_1958:
[----:B------:R-:W-:Y:S01]  /*83c0*/  STG.E.U8 desc[UR36][R2.64], R0 ;  /* 0x0000000002007986 */ /* 0x000fe2000c101124 */
[----:B------:R-:W-:Y:S05]  /*83d0*/  EXIT ;  /* 0x000000000000794d */ /* 0x000fea0003800000 */
.L_x_1956:
        /* <DEDUP_REMOVED lines=17> */
.L_x_1963:
[----:B------:R-:W-:-:S04]  /*84f0*/  LOP3.LUT R0, R19, 0x80000000, RZ, 0xc0, !PT ;  /* 0x8000000013007812 */ /* 0x000fc800078ec0ff */
[----:B------:R-:W-:-:S04]  /*8500*/  SHF.R.U32.HI R5, RZ, 0x18, R0 ;  /* 0x00000018ff057819 */ /* 0x000fc80000011600 */
[----:B------:R-:W-:-:S04]  /*8510*/  LOP3.LUT R4, R4, R5, RZ, 0xfc, !PT ;  /* 0x0000000504047212 */ /* 0x000fc800078efcff */
[----:B------:R-:W-:-:S07]  /*8520*/  PRMT R0, R4, 0x7610, R0 ;  /* 0x0000761004007816 */ /* 0x000fce0000000000 */
.L_x_1962:
[----:B------:R-:W-:Y:S05]  /*8530*/  BSYNC B0 ;  /* 0x0000000000007941 */ /* 0x000fea0003800000 */
.L_x_1961:
[----:B------:R-:W-:Y:S01]  /*8540*/  STG.E.U8 desc[UR36][R2.64], R0 ;  /* 0x0000000002007986 */ /* 0x000fe2000c101124 */
[----:B------:R-:W-:Y:S05]  /*8550*/  EXIT ;  /* 0x000000000000794d */ /* 0x000fea0003800000 */
.L_x_1955:
        /* <DEDUP_REMOVED lines=22> */
.L_x_1938:
        /* <DEDUP_REMOVED lines=16> */
.L_x_1966:
[----:B------:R-:W-:Y:S05]  /*87c0*/  EXIT ;  /* 0x000000000000794d */ /* 0x000fea0003800000 */
.L_x_1965:
[----:B----4-:R-:W-:-:S06]  /*87d0*/  IMAD.U32 R4, R19, 0x10000, RZ ;  /* 0x0001000013047824 */ /* 0x010fcc00078e00ff */
[----:B------:R-:W0:Y:S02]  /*87e0*/  F2I.U64.TRUNC R4, R4 ;  /* 0x0000000400047311 */ /* 0x000e24000020d800 */
[----:B0-----:R-:W-:Y:S01]  /*87f0*/  STG.E.64 desc[UR36][R2.64], R4 ;  /* 0x0000000402007986 */ /* 0x001fe2000c101b24 */
[----:B------:R-:W-:Y:S05]  /*8800*/  EXIT ;  /* 0x000000000000794d */ /* 0x000fea0003800000 */
.L_x_1964:
[----:B----4-:R-:W-:-:S06]  /*8810*/  IMAD.U32 R19, R19, 0x10000, RZ ;  /* 0x0001000013137824 */ /* 0x010fcc00078e00ff */
[----:B------:R-:W0:Y:S02]  /*8820*/  F2I.FTZ.U32.TRUNC.NTZ R19, R19 ;  /* 0x0000001300137305 */ /* 0x000e24000021f000 */
[----:B0-----:R-:W-:Y:S01]  /*8830*/  STG.E desc[UR36][R2.64], R19 ;  /* 0x0000001302007986 */ /* 0x001fe2000c101924 */
[----:B------:R-:W-:Y:S05]  /*8840*/  EXIT ;  /* 0x000000000000794d */ /* 0x000fea0003800000 */
.L_x_1967:
        /* <DEDUP_REMOVED lines=11> */
.L_x_71583:


//--------------------- .text._ZN2at6native18elementwise_kernelILi128ELi4EZNS0_22gpu_kernel_impl_nocastIZNS0_50_GLOBAL__N__2680c7bb_12_PowKernel_cu_7dd49032_316829pow_tensor_scalar_kernel_implIN3c108BFloat16ES6_EEvRNS_18TensorIteratorBaseET0_EUlS6_E0_EEvS8_RKT_EUliE_EEviT1_ --------------------------
	.section	.text._ZN2at6native18elementwise_kernelILi128ELi4EZNS0_22gpu_kernel_impl_nocastIZNS0_50_GLOBAL__N__2680c7bb_12_PowKernel_cu_7dd49032_316829pow_tensor_scalar_kernel_implIN3c108BFloat16ES6_EEvRNS_18TensorIteratorBaseET0_EUlS6_E0_EEvS8_RKT_EUliE_EEviT1_,"ax",@progbits
	.align	128
        .global         _ZN2at6native18elementwise_kernelILi128ELi4EZNS0_22gpu_kernel_impl_nocastIZNS0_50_GLOBAL__N__2680c7bb_12_PowKernel_cu_7dd49032_316829pow_tensor_scalar_kernel_implIN3c108BFloat16ES6_EEvRNS_18TensorIteratorBaseET0_EUlS6_E0_EEvS8_RKT_EUliE_EEviT1_
        .type           _ZN2at6native18elementwise_kernelILi128ELi4EZNS0_22gpu_kernel_impl_nocastIZNS0_50_GLOBAL__N__2680c7bb_12_PowKernel_cu_7dd49032_316829pow_tensor_scalar_kernel_implIN3c108BFloat16ES6_EEvRNS_18TensorIteratorBaseET0_EUlS6_E0_EEvS8_RKT_EUliE_EEviT1_,@function
        .size           _ZN2at6native18elementwise_kernelILi128ELi4EZNS0_22gpu_kernel_impl_nocastIZNS0_50_GLOBAL__N__2680c7bb_12_PowKernel_cu_7dd49032_316829pow_tensor_scalar_kernel_implIN3c108BFloat16ES6_EEvRNS_18TensorIteratorBaseET0_EUlS6_E0_EEvS8_RKT_EUliE_EEviT1_,(.L_x_71584 - _ZN2at6native18elementwise_kernelILi128ELi4EZNS0_22gpu_kernel_impl_nocastIZNS0_50_GLOBAL__N__2680c7bb_12_PowKernel_cu_7dd49032_316829pow_tensor_scalar_kernel_implIN3c108BFloat16ES6_EEvRNS_18TensorIteratorBaseET0_EUlS6_E0_EEvS8_RKT_EUliE_EEviT1_)
        .other          _ZN2at6native18elementwise_kernelILi128ELi4EZNS0_22gpu_kernel_impl_nocastIZNS0_50_GLOBAL__N__2680c7bb_12_PowKernel_cu_7dd49032_316829pow_tensor_scalar_kernel_implIN3c108BFloat16ES6_EEvRNS_18TensorIteratorBaseET0_EUlS6_E0_EEvS8_RKT_EUliE_EEviT1_,@"STO_CUDA_ENTRY STV_DEFAULT"
_ZN2at6native18elementwise_kernelILi128ELi4EZNS0_22gpu_kernel_impl_nocastIZNS0_50_GLOBAL__N__2680c7bb_12_PowKernel_cu_7dd49032_316829pow_tensor_scalar_kernel_implIN3c108BFloat16ES6_EEvRNS_18TensorIteratorBaseET0_EUlS6_E0_EEvS8_RKT_EUliE_EEviT1_:
.text._ZN2at6native18elementwise_kernelILi128ELi4EZNS0_22gpu_kernel_impl_nocastIZNS0_50_GLOBAL__N__2680c7bb_12_PowKernel_cu_7dd49032_316829pow_tensor_scalar_kernel_implIN3c108BFloat16ES6_EEvRNS_18TensorIteratorBaseET0_EUlS6_E0_EEvS8_RKT_EUliE_EEviT1_:
[----:B------:R-:W-:Y:S01]  /*0000*/  LDC R1, c[0x0][0x28] ;  /* 0x00000a00ff017b82 */ /* 0x000fe20000000800 */
[----:B------:R-:W0:Y:S01]  /*0010*/  S2R R0, SR_CTAID.X ;  /* 0x0000000000007919 */ /* 0x000e220000002500 */
[----:B------:R-:W-:Y:S01]  /*0020*/  ULDC UR6, c[0x0][0x210] ;  /* 0x0000840000067ab9 */ /* 0x000fe20000000800 */
[----:B------:R-:W-:Y:S01]  /*0030*/  ULDC.64 UR4, c[0x0][0x208] ;  /* 0x0000820000047ab9 */ /* 0x000fe20000000a00 */
[----:B------:R-:W-:Y:S01]  /*0040*/  BSSY B0, `(.L_x_1968) ;  /* 0x0000142000007945 */ /* 0x000fe20003800000 */
[----:B------:R-:W0:Y:S02]  /*0050*/  S2R R3, SR_TID.X ;  /* 0x0000000000037919 */ /* 0x000e240000002100 */
        /* <DEDUP_REMOVED lines=130> */
[----:B------:R-:W-:Y:S01]  /*0880*/  ISETP.NE.AND P0, PT, R8, 0xb, PT ;  /* 0x0000000b0800780c */ /* 0x000fe20003f05270 */
[----:B------:R-:W-:Y:S01]  /*0890*/  ULDC UR7, c[0x0][0x294] ;  /* 0x0000a50000077ab9 */ /* 0x000fe20000000800 */
        /* <DEDUP_REMOVED lines=159> */
[----:B------:R-:W-:Y:S02]  /*1290*/  @P0 MOV R8, RZ ;  /* 0x000000ff00080202 */ /* 0x000fe40000000f00 */
[----:B------:R-:W-:-:S05]  /*12a0*/  IADD3 R11, -R9, RZ, RZ ;  /* 0x000000ff090b7210 */ /* 0x000fca0007ffe1ff */
[----:B------:R-:W1:Y:S08]  /*12b0*/  @P0 LDC R15, c[0x0][0x33c] ;  /* 0x0000cf00ff0f0b82 */ /* 0x000e700000000800 */
[----:B------:R-:W2:Y:S01]  /*12c0*/  @P0 LDC.64 R6, c[0x0][0x408] ;  /* 0x00010200ff060b82 */ /* 0x000ea20000000a00 */
[----:B0-----:R-:W-:-:S05]  /*12d0*/  @P0 IMAD.HI.U32 R4, R9, R12, R8 ;  /* 0x0000000c09040227 */ /* 0x001fca00078e0008 */
[----:B------:R-:W-:Y:S01]  /*12e0*/  @P0 SHF.R.U32.HI R8, RZ, R13, R4 ;  /* 0x0000000dff080219 */ /* 0x000fe20000011604 */
[----:B------:R-:W-:Y:S01]  /*12f0*/  IMAD R4, R11, UR8, R5 ;  /* 0x000000080b047c24 */ /* 0x000fe2000f8e0205 */
[----:B------:R-:W-:Y:S02]  /*1300*/  ULDC.64 UR8, c[0x0][0x400] ;  /* 0x0001000000087ab9 */ /* 0x000fe40000000a00 */
[----:B------:R-:W-:Y:S01]  /*1310*/  @P0 IADD3 R8, -R8, RZ, RZ ;  /* 0x000000ff08080210 */ /* 0x000fe20007ffe1ff */
[C---:B------:R-:W-:Y:S02]  /*1320*/  IMAD R3, R4.reuse, UR8, R3 ;  /* 0x0000000804037c24 */ /* 0x040fe4000f8e0203 */
[----:B------:R-:W-:Y:S02]  /*1330*/  IMAD R2, R4, UR9, R2 ;  /* 0x0000000904027c24 */ /* 0x000fe4000f8e0202 */
[----:B-1----:R-:W-:-:S04]  /*1340*/  @P0 IMAD R8, R8, R15, R9 ;  /* 0x0000000f08080224 */ /* 0x002fc800078e0209 */
[C---:B--2---:R-:W-:Y:S02]  /*1350*/  @P0 IMAD R3, R8.reuse, R6, R3 ;  /* 0x0000000608030224 */ /* 0x044fe400078e0203 */
[----:B------:R-:W-:-:S07]  /*1360*/  @P0 IMAD R2, R8, R7, R2 ;  /* 0x0000000708020224 */ /* 0x000fce00078e0202 */
.L_x_1970:
[----:B------:R-:W-:Y:S02]  /*1370*/  ULDC.64 UR8, c[0x0][0x418] ;  /* 0x0001060000087ab9 */ /* 0x000fe40000000a00 */
[----:B------:R-:W-:-:S04]  /*1380*/  IADD3 R4, P0, R2, UR8, RZ ;  /* 0x0000000802047c10 */ /* 0x000fc8000ff1e0ff */
[----:B------:R-:W-:Y:S01]  /*1390*/  IADD3.X R5, RZ, UR9, RZ, P0, !PT ;  /* 0x00000009ff057c10 */ /* 0x000fe200087fe4ff */
[----:B------:R-:W-:-:S04]  /*13a0*/  ULDC.64 UR8, c[0x0][0x410] ;  /* 0x0001040000087ab9 */ /* 0x000fc80000000a00 */
[----:B------:R-:W2:Y:S01]  /*13b0*/  LDG.E.U16 R4, desc[UR4][R4.64] ;  /* 0x0000000404047981 */ /* 0x000ea2000c1e1500 */
[----:B------:R-:W-:Y:S01]  /*13c0*/  VIADD R0, R0, 0x80 ;  /* 0x0000008000007836 */ /* 0x000fe20000000000 */
[----:B--2---:R-:W-:-:S05]  /*13d0*/  SHF.L.U32 R2, R4, 0x10, RZ ;  /* 0x0000001004027819 */ /* 0x004fca00000006ff */
[----:B------:R-:W-:-:S06]  /*13e0*/  FMUL.FTZ R6, R2, R2 ;  /* 0x0000000202067220 */ /* 0x000fcc0000410000 */
[----:B------:R-:W0:Y:S02]  /*13f0*/  F2F.BF16.F32 R6, R6 ;  /* 0x0000000600067304 */ /* 0x000e240000202000 */
[----:B0-----:R-:W-:-:S05]  /*1400*/  SHF.L.U32 R7, R6, 0x10, RZ ;  /* 0x0000001006077819 */ /* 0x001fca00000006ff */
[----:B------:R-:W-:Y:S01]  /*1410*/  FMUL.FTZ R7, R2, R7 ;  /* 0x0000000702077220 */ /* 0x000fe20000410000 */
[----:B------:R-:W-:-:S04]  /*1420*/  IADD3 R2, P0, R3, UR8, RZ ;  /* 0x0000000803027c10 */ /* 0x000fc8000ff1e0ff */
[----:B------:R-:W-:Y:S02]  /*1430*/  F2FP.BF16.F32.PACK_AB R7, RZ, R7 ;  /* 0x00000007ff07723e */ /* 0x000fe400000010ff */
[----:B------:R-:W-:-:S05]  /*1440*/  IADD3.X R3, RZ, UR9, RZ, P0, !PT ;  /* 0x00000009ff037c10 */ /* 0x000fca00087fe4ff */
[----:B------:R0:W-:Y:S02]  /*1450*/  STG.E.U16 desc[UR4][R2.64], R7 ;  /* 0x0000000702007986 */ /* 0x0001e4000c101504 */
.L_x_1969:
[----:B------:R-:W-:Y:S05]  /*1460*/  BSYNC B0 ;  /* 0x0000000000007941 */ /* 0x000fea0003800000 */
.L_x_1968:
        /* <DEDUP_REMOVED lines=9> */
[----:B------:R-:W-:Y:S01]  /*1500*/  MOV R3, R0 ;  /* 0x0000000000037202 */ /* 0x000fe20000000f00 */
[----:B------:R-:W-:Y:S01]  /*1510*/  ULDC UR7, c[0x0][0x21c] ;  /* 0x0000870000077ab9 */ /* 0x000fe20000000800 */
[----:B------:R-:W-:Y:S01]  /*1520*/  ISETP.NE.AND P0, PT, R8, 0x1, PT ;  /* 0x000000010800780c */ /* 0x000fe20003f05270 */
        /* <DEDUP_REMOVED lines=273> */
[----:B------:R-:W-:Y:S01]  /*2640*/  IMAD.MOV.U32 R4, RZ, RZ, RZ ;  /* 0x000000ffff047224 */ /* 0x000fe200078e00ff */
[----:B------:R-:W-:Y:S01]  /*2650*/  ULDC.64 UR8, c[0x0][0x330] ;  /* 0x0000cc0000087ab9 */ /* 0x000fe20000000a00 */
[----:B------:R-:W-:Y:S02]  /*2660*/  ULDC UR7, c[0x0][0x338] ;  /* 0x0000ce0000077ab9 */ /* 0x000fe40000000800 */
[----:B------:R-:W-:-:S05]  /*2670*/  IMAD.HI.U32 R8, R5, UR9, R4 ;  /* 0x0000000905087c27 */ /* 0x000fca000f8e0004 */
[----:B------:R-:W-:-:S03]  /*2680*/  SHF.R.U32.HI R9, RZ, UR7, R8 ;  /* 0x00000007ff097c19 */ /* 0x000fc60008011608 */
        /* <DEDUP_REMOVED lines=15> */
.L_x_1973:
[----:B------:R-:W-:Y:S02]  /*2780*/  ULDC.64 UR8, c[0x0][0x418] ;  /* 0x0001060000087ab9 */ /* 0x000fe40000000a00 */
[----:B------:R-:W-:-:S04]  /*2790*/  IADD3 R4, P0, R2, UR8, RZ ;  /* 0x0000000802047c10 */ /* 0x000fc8000ff1e0ff */
[----:B------:R-:W-:Y:S01]  /*27a0*/  IADD3.X R5, RZ, UR9, RZ, P0, !PT ;  /* 0x00000009ff057c10 */ /* 0x000fe200087fe4ff */
[----:B------:R-:W-:-:S04]  /*27b0*/  ULDC.64 UR8, c[0x0][0x410] ;  /* 0x0001040000087ab9 */ /* 0x000fc80000000a00 */
[----:B------:R-:W2:Y:S01]  /*27c0*/  LDG.E.U16 R4, desc[UR4][R4.64] ;  /* 0x0000000404047981 */ /* 0x000ea2000c1e1500 */
[----:B------:R-:W-:Y:S02]  /*27d0*/  IADD3 R0, R0, 0x80, RZ ;  /* 0x0000008000007810 */ /* 0x000fe40007ffe0ff */
[----:B--2---:R-:W-:-:S05]  /*27e0*/  SHF.L.U32 R2, R4, 0x10, RZ ;  /* 0x0000001004027819 */ /* 0x004fca00000006ff */
[----:B------:R-:W-:-:S06]  /*27f0*/  FMUL.FTZ R6, R2, R2 ;  /* 0x0000000202067220 */ /* 0x000fcc0000410000 */
[----:B------:R-:W0:Y:S02]  /*2800*/  F2F.BF16.F32 R6, R6 ;  /* 0x0000000600067304 */ /* 0x000e240000202000 */
[----:B0-----:R-:W-:-:S05]  /*2810*/  SHF.L.U32 R7, R6, 0x10, RZ ;  /* 0x0000001006077819 */ /* 0x001fca00000006ff */
[----:B------:R-:W-:Y:S01]  /*2820*/  FMUL.FTZ R7, R2, R7 ;  /* 0x0000000702077220 */ /* 0x000fe20000410000 */
[----:B------:R-:W-:-:S04]  /*2830*/  IADD3 R2, P0, R3, UR8, RZ ;  /* 0x0000000803027c10 */ /* 0x000fc8000ff1e0ff */
[----:B------:R-:W-:Y:S02]  /*2840*/  F2FP.BF16.F32.PACK_AB R7, RZ, R7 ;  /* 0x00000007ff07723e */ /* 0x000fe400000010ff */
[----:B------:R-:W-:Y:S02]  /*2850*/  IADD3.X R3, RZ, UR9, RZ, P0, !PT ;  /* 0x00000009ff037c10 */ /* 0x000fe400087fe4ff */
[----:B------:R-:W-:-:S03]  /*2860*/  ISETP.GE.AND P0, PT, R0, UR6, PT ;  /* 0x0000000600007c0c */ /* 0x000fc6000bf06270 */
[----:B------:R1:W-:Y:S10]  /*2870*/  STG.E.U16 desc[UR4][R2.64], R7 ;  /* 0x0000000702007986 */ /* 0x0003f4000c101504 */
[----:B------:R-:W-:Y:S05]  /*2880*/  @P0 BRA `(.L_x_1972) ;  /* 0x0000001000f40947 */ /* 0x000fea0003800000 */
[----:B------:R-:W0:Y:S01]  /*2890*/  LDC R8, c[0x0][0x218] ;  /* 0x00008600ff087b82 */ /* 0x000e220000000800 */
[----:B-1----:R-:W-:Y:S02]  /*28a0*/  CS2R R2, SRZ ;  /* 0x0000000000027805 */ /* 0x002fe4000001ff00 */
[----:B0-----:R-:W-:-:S13]  /*28b0*/  ISETP.NE.AND P0, PT, R8, RZ, PT ;  /* 0x000000ff0800720c */ /* 0x001fda0003f05270 */
        /* <DEDUP_REMOVED lines=299> */
.L_x_1974:
[----:B------:R-:W-:Y:S02]  /*3b70*/  ULDC.64 UR8, c[0x0][0x418] ;  /* 0x0001060000087ab9 */ /* 0x000fe40000000a00 */
[----:B------:R-:W-:-:S05]  /*3b80*/  IADD3 R4, P0, R2, UR8, RZ ;  /* 0x0000000802047c10 */ /* 0x000fca000ff1e0ff */
[----:B------:R-:W-:Y:S01]  /*3b90*/  IMAD.X R5, RZ, RZ, UR9, P0 ;  /* 0x00000009ff057e24 */ /* 0x000fe200080e06ff */
        /* <DEDUP_REMOVED lines=12> */
.L_x_1972:
[----:B------:R-:W-:Y:S05]  /*3c60*/  BSYNC B0 ;  /* 0x0000000000007941 */ /* 0x000fea0003800000 */
.L_x_1971:
        /* <DEDUP_REMOVED lines=292> */
[----:B------:R-:W-:Y:S01]  /*4eb0*/  IADD3 R4, -R7, RZ, RZ ;  /* 0x000000ff07047210 */ /* 0x000fe20007ffe1ff */
[----:B------:R-:W1:Y:S04]  /*4ec0*/  @P0 LDC R11, c[0x0][0x33c] ;  /* 0x0000cf00ff0b0b82 */ /* 0x000e680000000800 */
[----:B------:R-:W-:-:S04]  /*4ed0*/  IMAD R4, R4, UR8, R5 ;  /* 0x0000000804047c24 */ /* 0x000fc8000f8e0205 */
        /* <DEDUP_REMOVED lines=9> */
.L_x_1975:
[----:B------:R-:W-:Y:S02]  /*4f70*/  ULDC.64 UR6, c[0x0][0x418] ;  /* 0x0001060000067ab9 */ /* 0x000fe40000000a00 */
[----:B------:R-:W-:-:S04]  /*4f80*/  IADD3 R4, P0, R2, UR6, RZ ;  /* 0x0000000602047c10 */ /* 0x000fc8000ff1e0ff */
[----:B------:R-:W-:Y:S01]  /*4f90*/  IADD3.X R5, RZ, UR7, RZ, P0, !PT ;  /* 0x00000007ff057c10 */ /* 0x000fe200087fe4ff */
[----:B------:R-:W-:-:S04]  /*4fa0*/  ULDC.64 UR6, c[0x0][0x410] ;  /* 0x0001040000067ab9 */ /* 0x000fc80000000a00 */
[----:B------:R-:W2:Y:S01]  /*4fb0*/  LDG.E.U16 R4, desc[UR4][R4.64] ;  /* 0x0000000404047981 */ /* 0x000ea2000c1e1500 */
[----:B------:R-:W-:-:S04]  /*4fc0*/  IADD3 R2, P0, R3, UR6, RZ ;  /* 0x0000000603027c10 */ /* 0x000fc8000ff1e0ff */
[----:B------:R-:W-:Y:S02]  /*4fd0*/  IADD3.X R3, RZ, UR7, RZ, P0, !PT ;  /* 0x00000007ff037c10 */ /* 0x000fe400087fe4ff */
[----:B--2---:R-:W-:-:S05]  /*4fe0*/  SHF.L.U32 R0, R4, 0x10, RZ ;  /* 0x0000001004007819 */ /* 0x004fca00000006ff */
[----:B------:R-:W-:-:S06]  /*4ff0*/  FMUL.FTZ R6, R0, R0 ;  /* 0x0000000000067220 */ /* 0x000fcc0000410000 */
[----:B------:R-:W0:Y:S02]  /*5000*/  F2F.BF16.F32 R6, R6 ;  /* 0x0000000600067304 */ /* 0x000e240000202000 */
[----:B0-----:R-:W-:-:S05]  /*5010*/  SHF.L.U32 R7, R6, 0x10, RZ ;  /* 0x0000001006077819 */ /* 0x001fca00000006ff */
[----:B------:R-:W-:-:S05]  /*5020*/  FMUL.FTZ R7, R0, R7 ;  /* 0x0000000700077220 */ /* 0x000fca0000410000 */
[----:B------:R-:W-:-:S05]  /*5030*/  F2FP.BF16.F32.PACK_AB R7, RZ, R7 ;  /* 0x00000007ff07723e */ /* 0x000fca00000010ff */
[----:B------:R-:W-:Y:S01]  /*5040*/  STG.E.U16 desc[UR4][R2.64], R7 ;  /* 0x0000000702007986 */ /* 0x000fe2000c101504 */
[----:B------:R-:W-:Y:S05]  /*5050*/  EXIT ;  /* 0x000000000000794d */ /* 0x000fea0003800000 */
.L_x_1976:
        /* <DEDUP_REMOVED lines=10> */
.L_x_71584:


//--------------------- .text._ZN2at6native27unrolled_elementwise_kernelIZNS0_50_GLOBAL__N__2680c7bb_12_PowKernel_cu_7dd49032_316829pow_tensor_scalar_kernel_implIN3c108BFloat16ES5_EEvRNS_18TensorIteratorBaseET0_EUlS5_E0_St5arrayIPcLm2EELi4E23TrivialOffsetCalculatorILi1EjESE_NS0_6memory15LoadWithoutCastENSF_16StoreWithoutCastEEEviT_S8_T2_T3_T4_T5_ --------------------------
	.section	.text._ZN2at6native27unrolled_elementwise_kernelIZNS0_50_GLOBAL__N__2680c7bb_12_PowKernel_cu_7dd49032_316829pow_tensor_scalar_kernel_implIN3c108BFloat16ES5_EEvRNS_18TensorIteratorBaseET0_EUlS5_E0_St5arrayIPcLm2EELi4E23TrivialOffsetCalculatorILi1EjESE_NS0_6memory15LoadWithoutCastENSF_16StoreWithoutCastEEEviT_S8_T2_T3_T4_T5_,"ax",@progbits
	.align	128
        .global         _ZN2at6native27unrolled_elementwise_kernelIZNS0_50_GLOBAL__N__2680c7bb_12_PowKernel_cu_7dd49032_316829pow_tensor_scalar_kernel_implIN3c108BFloat16ES5_EEvRNS_18TensorIteratorBaseET0_EUlS5_E0_St5arrayIPcLm2EELi4E23TrivialOffsetCalculatorILi1EjESE_NS0_6memory15LoadWithoutCastENSF_16StoreWithoutCastEEEviT_S8_T2_T3_T4_T5_
        .type           _ZN2at6native27unrolled_elementwise_kernelIZNS0_50_GLOBAL__N__2680c7bb_12_PowKernel_cu_7dd49032_316829pow_tensor_scalar_kernel_implIN3c108BFloat16ES5_EEvRNS_18TensorIteratorBaseET0_EUlS5_E0_St5arrayIPcLm2EELi4E23TrivialOffsetCalculatorILi1EjESE_NS0_6memory15LoadWithoutCastENSF_16StoreWithoutCastEEEviT_S8_T2_T3_T4_T5_,@function
        .size           _ZN2at6native27unrolled_elementwise_kernelIZNS0_50_GLOBAL__N__2680c7bb_12_PowKernel_cu_7dd49032_316829pow_tensor_scalar_kernel_implIN3c108BFloat16ES5_EEvRNS_18TensorIteratorBaseET0_EUlS5_E0_St5arrayIPcLm2EELi4E23TrivialOffsetCalculatorILi1EjESE_NS0_6memory15LoadWithoutCastENSF_16StoreWithoutCastEEEviT_S8_T2_T3_T4_T5_,(.L_x_71585 - _ZN2at6native27unrolled_elementwise_kernelIZNS0_50_GLOBAL__N__2680c7bb_12_PowKernel_cu_7dd49032_316829pow_tensor_scalar_kernel_implIN3c108BFloat16ES5_EEvRNS_18TensorIteratorBaseET0_EUlS5_E0_St5arrayIPcLm2EELi4E23TrivialOffsetCalculatorILi1EjESE_NS0_6memory15LoadWithoutCastENSF_16StoreWithoutCastEEEviT_S8_T2_T3_T4_T5_)
        .other          _ZN2at6native27unrolled_elementwise_kernelIZNS0_50_GLOBAL__N__2680c7bb_12_PowKernel_cu_7dd49032_316829pow_tensor_scalar_kernel_implIN3c108BFloat16ES5_EEvRNS_18TensorIteratorBaseET0_EUlS5_E0_St5arrayIPcLm2EELi4E23TrivialOffsetCalculatorILi1EjESE_NS0_6memory15LoadWithoutCastENSF_16StoreWithoutCastEEEviT_S8_T2_T3_T4_T5_,@"STO_CUDA_ENTRY STV_DEFAULT"
_ZN2at6native27unrolled_elementwise_kernelIZNS0_50_GLOBAL__N__2680c7bb_12_PowKernel_cu_7dd49032_316829pow_tensor_scalar_kernel_implIN3c108BFloat16ES5_EEvRNS_18TensorIteratorBaseET0_EUlS5_E0_St5arrayIPcLm2EELi4E23TrivialOffsetCalculatorILi1EjESE_NS0_6memory15LoadWithoutCastENSF_16StoreWithoutCastEEEviT_S8_T2_T3_T4_T5_:
.text._ZN2at6native27unrolled_elementwise_kernelIZNS0_50_GLOBAL__N__2680c7bb_12_PowKernel_cu_7dd49032_316829pow_tensor_scalar_kernel_implIN3c108BFloat16ES5_EEvRNS_18TensorIteratorBaseET0_EUlS5_E0_St5arrayIPcLm2EELi4E23TrivialOffsetCalculatorILi1EjESE_NS0_6memory15LoadWithoutCastENSF_16StoreWithoutCastEEEviT_S8_T2_T3_T4_T5_:
        /* <DEDUP_REMOVED lines=9> */
[----:B------:R-:W-:Y:S01]  /*0090*/  @!P0 VIADD R11, R9, 0x80 ;  /* 0x00000080090b8836 */ /* 0x000fe20000000000 */
[----:B------:R-:W0:Y:S01]  /*00a0*/  @!P0 LDC.64 R12, c[0x0][0x228] ;  /* 0x00008a00ff0c8b82 */ /* 0x000e220000000a00 */
[----:B------:R-:W-:-:S03]  /*00b0*/  @!P0 LEA R17, R0, R9, 0x9 ;  /* 0x0000000900118211 */ /* 0x000fc600078e48ff */
[----:B------:R-:W-:-:S13]  /*00c0*/  ISETP.GE.AND P1, PT, R11, R2, PT ;  /* 0x000000020b00720c */ /* 0x000fda0003f26270 */
[----:B------:R-:W-:Y:S01]  /*00d0*/  @!P1 LEA R19, R0, R11, 0x9 ;  /* 0x0000000b00139211 */ /* 0x000fe200078e48ff */
[----:B------:R-:W-:Y:S01]  /*00e0*/  @!P1 VIADD R11, R11, 0x80 ;  /* 0x000000800b0b9836 */ /* 0x000fe20000000000 */
[----:B------:R-:W1:Y:S04]  /*00f0*/  @!P1 LDC.64 R14, c[0x0][0x228] ;  /* 0x00008a00ff0e9b82 */ /* 0x000e680000000a00 */
[----:B------:R-:W-:Y:S01]  /*0100*/  ISETP.GE.AND P3, PT, R11, R2, PT ;  /* 0x000000020b00720c */ /* 0x000fe20003f66270 */
[----:B0-----:R-:W-:-:S05]  /*0110*/  @!P0 IMAD.WIDE.U32 R12, R17, 0x2, R12 ;  /* 0x00000002110c8825 */ /* 0x001fca00078e000c */
[----:B------:R-:W2:Y:S07]  /*0120*/  @!P0 LDG.E.U16 R10, desc[UR4][R12.64] ;  /* 0x000000040c0a8981 */ /* 0x000eae000c1e1500 */
[----:B------:R-:W0:Y:S01]  /*0130*/  @!P3 LDC.64 R6, c[0x0][0x228] ;  /* 0x00008a00ff06bb82 */ /* 0x000e220000000a00 */
[----:B------:R-:W-:Y:S01]  /*0140*/  @!P3 IMAD R17, R0, 0x200, R11 ;  /* 0x000002000011b824 */ /* 0x000fe200078e020b */
[----:B------:R-:W-:Y:S02]  /*0150*/  @!P3 IADD3 R11, R11, 0x80, RZ ;  /* 0x000000800b0bb810 */ /* 0x000fe40007ffe0ff */
[----:B------:R-:W-:-:S02]  /*0160*/  PRMT R18, RZ, 0x7610, R18 ;  /* 0x00007610ff127816 */ /* 0x000fc40000000012 */
[----:B------:R-:W-:Y:S01]  /*0170*/  ISETP.GE.AND P2, PT, R11, R2, PT ;  /* 0x000000020b00720c */ /* 0x000fe20003f46270 */
[----:B-1----:R-:W-:Y:S01]  /*0180*/  @!P1 IMAD.WIDE.U32 R14, R19, 0x2, R14 ;  /* 0x00000002130e9825 */ /* 0x002fe200078e000e */
[----:B------:R-:W-:-:S04]  /*0190*/  PRMT R19, RZ, 0x7610, R19 ;  /* 0x00007610ff137816 */ /* 0x000fc80000000013 */
[----:B------:R-:W3:Y:S01]  /*01a0*/  @!P1 LDG.E.U16 R18, desc[UR4][R14.64] ;  /* 0x000000040e129981 */ /* 0x000ee2000c1e1500 */
[----:B0-----:R-:W-:-:S06]  /*01b0*/  @!P3 IMAD.WIDE.U32 R6, R17, 0x2, R6 ;  /* 0x000000021106b825 */ /* 0x001fcc00078e0006 */
[----:B------:R-:W0:Y:S01]  /*01c0*/  @!P2 LDC.64 R16, c[0x0][0x228] ;  /* 0x00008a00ff10ab82 */ /* 0x000e220000000a00 */
[----:B------:R1:W4:Y:S01]  /*01d0*/  @!P3 LDG.E.U16 R19, desc[UR4][R6.64] ;  /* 0x000000040613b981 */ /* 0x000322000c1e1500 */
[----:B------:R-:W-:Y:S01]  /*01e0*/  @!P2 IMAD R11, R0, 0x200, R11 ;  /* 0x00000200000ba824 */ /* 0x000fe200078e020b */
[----:B------:R-:W-:Y:S02]  /*01f0*/  PRMT R8, RZ, 0x7610, R8 ;  /* 0x00007610ff087816 */ /* 0x000fe40000000008 */
[----:B------:R-:W-:-:S03]  /*0200*/  IADD3 R21, R9, 0x80, RZ ;  /* 0x0000008009157810 */ /* 0x000fc60007ffe0ff */
[----:B-1----:R-:W1:Y:S01]  /*0210*/  @!P0 LDC.64 R6, c[0x0][0x220] ;  /* 0x00008800ff068b82 */ /* 0x002e620000000a00 */
[----:B0-----:R-:W-:-:S05]  /*0220*/  @!P2 IMAD.WIDE.U32 R16, R11, 0x2, R16 ;  /* 0x000000020b10a825 */ /* 0x001fca00078e0010 */
[----:B------:R0:W5:Y:S01]  /*0230*/  @!P2 LDG.E.U16 R8, desc[UR4][R16.64] ;  /* 0x000000041008a981 */ /* 0x000162000c1e1500 */
[----:B------:R-:W-:-:S05]  /*0240*/  VIADD R11, R9, 0x100 ;  /* 0x00000100090b7836 */ /* 0x000fca0000000000 */
[-C--:B------:R-:W-:Y:S02]  /*0250*/  ISETP.GE.AND P3, PT, R11, R2.reuse, PT ;  /* 0x000000020b00720c */ /* 0x080fe40003f66270 */
[----:B------:R-:W-:Y:S01]  /*0260*/  ISETP.GE.AND P2, PT, R21, R2, PT ;  /* 0x000000021500720c */ /* 0x000fe20003f46270 */
[----:B------:R-:W-:-:S04]  /*0270*/  @!P0 IMAD R23, R0, 0x200, R9 ;  /* 0x0000020000178824 */ /* 0x000fc800078e0209 */
[----:B-1----:R-:W-:Y:S01]  /*0280*/  @!P0 IMAD.WIDE.U32 R6, R23, 0x2, R6 ;  /* 0x0000000217068825 */ /* 0x002fe200078e0006 */
[----:B0-----:R-:W-:Y:S02]  /*0290*/  IADD3 R17, R9, 0x180, RZ ;  /* 0x0000018009117810 */ /* 0x001fe40007ffe0ff */
[----:B------:R-:W-:Y:S02]  /*02a0*/  @!P0 MOV R9, R21 ;  /* 0x0000001500098202 */ /* 0x000fe40000000f00 */
[-C--:B------:R-:W-:Y:S02]  /*02b0*/  ISETP.GE.AND P1, PT, R17, R2.reuse, PT ;  /* 0x000000021100720c */ /* 0x080fe40003f26270 */
[----:B------:R-:W-:Y:S01]  /*02c0*/  ISETP.GE.AND P4, PT, R9, R2, PT ;  /* 0x000000020900720c */ /* 0x000fe20003f86270 */
[----:B------:R-:W-:Y:S01]  /*02d0*/  BSSY B0, `(.L_x_1977) ;  /* 0x0000021000007945 */ /* 0x000fe20003800000 */
[----:B--2---:R-:W-:-:S05]  /*02e0*/  @!P0 SHF.L.U32 R11, R10, 0x10, RZ ;  /* 0x000000100a0b8819 */ /* 0x004fca00000006ff */
[----:B------:R-:W-:-:S06]  /*02f0*/  @!P0 FMUL.FTZ R12, R11, R11 ;  /* 0x0000000b0b0c8220 */ /* 0x000fcc0000410000 */
[----:B------:R-:W0:Y:S01]  /*0300*/  @!P0 F2F.BF16.F32 R12, R12 ;  /* 0x0000000c000c8304 */ /* 0x000e220000202000 */
[----:B---3--:R-:W-:Y:S02]  /*0310*/  @!P2 IMAD.U32 R10, R18, 0x10000, RZ ;  /* 0x00010000120aa824 */ /* 0x008fe400078e00ff */
[----:B0-----:R-:W-:Y:S02]  /*0320*/  @!P0 IMAD.U32 R14, R12, 0x10000, RZ ;  /* 0x000100000c0e8824 */ /* 0x001fe400078e00ff */
[----:B------:R-:W-:Y:S02]  /*0330*/  @!P2 FMUL.FTZ R13, R10, R10 ;  /* 0x0000000a0a0da220 */ /* 0x000fe40000410000 */
[----:B------:R-:W-:Y:S01]  /*0340*/  @!P0 FMUL.FTZ R14, R11, R14 ;  /* 0x0000000e0b0e8220 */ /* 0x000fe20000410000 */
[----:B----4-:R-:W-:-:S05]  /*0350*/  @!P3 SHF.L.U32 R19, R19, 0x10, RZ ;  /* 0x000000101313b819 */ /* 0x010fca00000006ff */
[----:B------:R-:W-:Y:S01]  /*0360*/  @!P3 FMUL.FTZ R15, R19, R19 ;  /* 0x00000013130fb220 */ /* 0x000fe20000410000 */
[----:B------:R-:W-:Y:S01]  /*0370*/  @!P0 F2FP.BF16.F32.PACK_AB R5, RZ, R14 ;  /* 0x0000000eff05823e */ /* 0x000fe200000010ff */
[----:B------:R-:W0:Y:S08]  /*0380*/  @!P2 F2F.BF16.F32 R13, R13 ;  /* 0x0000000d000da304 */ /* 0x000e300000202000 */
[----:B------:R-:W1:Y:S01]  /*0390*/  @!P3 F2F.BF16.F32 R15, R15 ;  /* 0x0000000f000fb304 */ /* 0x000e620000202000 */
[----:B------:R2:W-:Y:S01]  /*03a0*/  @!P0 STG.E.U16 desc[UR4][R6.64], R5 ;  /* 0x0000000506008986 */ /* 0x0005e2000c101504 */
[----:B0-----:R-:W-:Y:S01]  /*03b0*/  @!P2 IMAD.U32 R11, R13, 0x10000, RZ ;  /* 0x000100000d0ba824 */ /* 0x001fe200078e00ff */
[----:B-1----:R-:W-:-:S03]  /*03c0*/  @!P3 SHF.L.U32 R12, R15, 0x10, RZ ;  /* 0x000000100f0cb819 */ /* 0x002fc600000006ff */
[----:B------:R-:W-:Y:S02]  /*03d0*/  @!P2 FMUL.FTZ R11, R10, R11 ;  /* 0x0000000b0a0ba220 */ /* 0x000fe40000410000 */
[----:B------:R-:W-:-:S03]  /*03e0*/  @!P3 FMUL.FTZ R12, R19, R12 ;  /* 0x0000000c130cb220 */ /* 0x000fc60000410000 */
[----:B------:R-:W-:Y:S01]  /*03f0*/  @!P2 F2FP.BF16.F32.PACK_AB R4, RZ, R11 ;  /* 0x0000000bff04a23e */ /* 0x000fe200000010ff */
[----:B-----5:R-:W-:Y:S01]  /*0400*/  @!P1 IMAD.U32 R8, R8, 0x10000, RZ ;  /* 0x0001000008089824 */ /* 0x020fe200078e00ff */
[----:B------:R-:W-:Y:S01]  /*0410*/  @!P3 F2FP.BF16.F32.PACK_AB R3, RZ, R12 ;  /* 0x0000000cff03b23e */ /* 0x000fe200000010ff */
[----:B--2---:R-:W-:Y:S06]  /*0420*/  @P4 BRA `(.L_x_1978) ;  /* 0x00000000002c4947 */ /* 0x004fec0003800000 */
[----:B------:R-:W0:Y:S01]  /*0430*/  LDC.64 R6, c[0x0][0x220] ;  /* 0x00008800ff067b82 */ /* 0x000e220000000a00 */
[----:B------:R-:W-:Y:S01]  /*0440*/  LEA R5, R0, R9, 0x9 ;  /* 0x0000000900057211 */ /* 0x000fe200078e48ff */
[----:B------:R-:W-:Y:S01]  /*0450*/  VIADD R9, R9, 0x80 ;  /* 0x0000008009097836 */ /* 0x000fe20000000000 */
[----:B------:R-:W-:-:S04]  /*0460*/  PRMT R10, R4, 0x7610, R10 ;  /* 0x00007610040a7816 */ /* 0x000fc8000000000a */
[----:B------:R-:W-:-:S13]  /*0470*/  ISETP.GE.AND P0, PT, R9, R2, PT ;  /* 0x000000020900720c */ /* 0x000fda0003f06270 */
[----:B------:R-:W-:Y:S01]  /*0480*/  @!P0 LEA R11, R0, R9, 0x9 ;  /* 0x00000009000b8211 */ /* 0x000fe200078e48ff */
[----:B------:R-:W-:Y:S02]  /*0490*/  @!P0 VIADD R9, R9, 0x80 ;  /* 0x0000008009098836 */ /* 0x000fe40000000000 */
[----:B0-----:R-:W-:-:S04]  /*04a0*/  IMAD.WIDE.U32 R4, R5, 0x2, R6 ;  /* 0x0000000205047825 */ /* 0x001fc800078e0006 */
[----:B------:R-:W-:Y:S01]  /*04b0*/  @!P0 IMAD.WIDE.U32 R6, R11, 0x2, R6 ;  /* 0x000000020b068825 */ /* 0x000fe200078e0006 */
[----:B------:R0:W-:Y:S04]  /*04c0*/  STG.E.U16 desc[UR4][R4.64], R10 ;  /* 0x0000000a04007986 */ /* 0x0001e8000c101504 */
[----:B------:R0:W-:Y:S02]  /*04d0*/  @!P0 STG.E.U16 desc[UR4][R6.64], R3 ;  /* 0x0000000306008986 */ /* 0x0001e4000c101504 */
.L_x_1978:
[----:B------:R-:W-:Y:S05]  /*04e0*/  BSYNC B0 ;  /* 0x0000000000007941 */ /* 0x000fea0003800000 */
.L_x_1977:
[----:B------:R-:W-:Y:S01]  /*04f0*/  ISETP.GE.AND P0, PT, R9, R2, PT ;  /* 0x000000020900720c */ /* 0x000fe20003f06270 */
[----:B------:R-:W-:-:S04]  /*0500*/  @!P1 FMUL.FTZ R2, R8, R8 ;  /* 0x0000000808029220 */ /* 0x000fc80000410000 */
[----:B0-----:R0:W1:Y:S08]  /*0510*/  @!P1 F2F.BF16.F32 R4, R2 ;  /* 0x0000000200049304 */ /* 0x0010700000202000 */
[----:B------:R-:W-:Y:S05]  /*0520*/  @P0 EXIT ;  /* 0x000000000000094d */ /* 0x000fea0003800000 */
[----:B0-----:R-:W0:Y:S01]  /*0530*/  LDC.64 R2, c[0x0][0x220] ;  /* 0x00008800ff027b82 */ /* 0x001e220000000a00 */
[----:B-1----:R-:W-:Y:S01]  /*0540*/  @!P1 SHF.L.U32 R5, R4, 0x10, RZ ;  /* 0x0000001004059819 */ /* 0x002fe200000006ff */
[----:B------:R-:W-:-:S04]  /*0550*/  IMAD R9, R0, 0x200, R9 ;  /* 0x0000020000097824 */ /* 0x000fc800078e0209 */
[----:B------:R-:W-:-:S05]  /*0560*/  @!P1 FMUL.FTZ R5, R8, R5 ;  /* 0x0000000508059220 */ /* 0x000fca0000410000 */
[----:B------:R-:W-:Y:S01]  /*0570*/  @!P1 F2FP.BF16.F32.PACK_AB R4, RZ, R5 ;  /* 0x00000005ff04923e */ /* 0x000fe200000010ff */
[----:B0-----:R-:W-:-:S05]  /*0580*/  IMAD.WIDE.U32 R2, R9, 0x2, R2 ;  /* 0x0000000209027825 */ /* 0x001fca00078e0002 */
[----:B------:R-:W-:Y:S01]  /*0590*/  STG.E.U16 desc[UR4][R2.64], R4 ;  /* 0x0000000402007986 */ /* 0x000fe2000c101504 */
[----:B------:R-:W-:Y:S05]  /*05a0*/  EXIT ;  /* 0x000000000000794d */ /* 0x000fea0003800000 */
.L_x_1979:
        /* <DEDUP_REMOVED lines=13> */
.L_x_71585:


//--------------------- .text._ZN2at6native29vectorized_elementwise_kernelILi2EZNS0_50_GLOBAL__N__2680c7bb_12_PowKernel_cu_7dd49032_316829pow_tensor_scalar_kernel_implIN3c108BFloat16ES5_EEvRNS_18TensorIteratorBaseET0_EUlS5_E0_St5arrayIPcLm2EEEEviS8_T1_ --------------------------
	.section	.text._ZN2at6native29vectorized_elementwise_kernelILi2EZNS0_50_GLOBAL__N__2680c7bb_12_PowKernel_cu_7dd49032_316829pow_tensor_scalar_kernel_implIN3c108BFloat16ES5_EEvRNS_18TensorIteratorBaseET0_EUlS5_E0_St5arrayIPcLm2EEEEviS8_T1_,"ax",@progbits
	.align	128
        .global         _ZN2at6native29vectorized_elementwise_kernelILi2EZNS0_50_GLOBAL__N__2680c7bb_12_PowKernel_cu_7dd49032_316829pow_tensor_scalar_kernel_implIN3c108BFloat16ES5_EEvRNS_18TensorIteratorBaseET0_EUlS5_E0_St5arrayIPcLm2EEEEviS8_T1_
        .type           _ZN2at6native29vectorized_elementwise_kernelILi2EZNS0_50_GLOBAL__N__2680c7bb_12_PowKernel_cu_7dd49032_316829pow_tensor_scalar_kernel_implIN3c108BFloat16ES5_EEvRNS_18TensorIteratorBaseET0_EUlS5_E0_St5arrayIPcLm2EEEEviS8_T1_,@function
        .size           _ZN2at6native29vectorized_elementwise_kernelILi2EZNS0_50_GLOBAL__N__2680c7bb_12_PowKernel_cu_7dd49032_316829pow_tensor_scalar_kernel_implIN3c108BFloat16ES5_EEvRNS_18TensorIteratorBaseET0_EUlS5_E0_St5arrayIPcLm2EEEEviS8_T1_,(.L_x_71586 - _ZN2at6native29vectorized_elementwise_kernelILi2EZNS0_50_GLOBAL__N__2680c7bb_12_PowKernel_cu_7dd49032_316829pow_tensor_scalar_kernel_implIN3c108BFloat16ES5_EEvRNS_18TensorIteratorBaseET0_EUlS5_E0_St5arrayIPcLm2EEEEviS8_T1_)
        .other          _ZN2at6native29vectorized_elementwise_kernelILi2EZNS0_50_GLOBAL__N__2680c7bb_12_PowKernel_cu_7dd49032_316829pow_tensor_scalar_kernel_implIN3c108BFloat16ES5_EEvRNS_18TensorIteratorBaseET0_EUlS5_E0_St5arrayIPcLm2EEEEviS8_T1_,@"STO_CUDA_ENTRY STV_DEFAULT"
_ZN2at6native29vectorized_elementwise_kernelILi2EZNS0_50_GLOBAL__N__2680c7bb_12_PowKernel_cu_7dd49032_316829pow_tensor_scalar_kernel_implIN3c108BFloat16ES5_EEvRNS_18TensorIteratorBaseET0_EUlS5_E0_St5arrayIPcLm2EEEEviS8_T1_:
.text._ZN2at6native29vectorized_elementwise_kernelILi2EZNS0_50_GLOBAL__N__2680c7bb_12_PowKernel_cu_7dd49032_316829pow_tensor_scalar_kernel_implIN3c108BFloat16ES5_EEvRNS_18TensorIteratorBaseET0_EUlS5_E0_St5arrayIPcLm2EEEEviS8_T1_:
[----:B------:R-:W-:Y:S01]  /*0000*/  LDC R1, c[0x0][0x28] ;  /* 0x00000a00ff017b82 */ /* 0x000fe20000000800 */
[----:B------:R-:W0:Y:S01]  /*0010*/  S2R R0, SR_CTAID.X ;  /* 0x0000000000007919 */ /* 0x000e220000002500 */
[----:B------:R-:W-:Y:S01]  /*0020*/  ULDC UR4, c[0x0][0x210] ;  /* 0x0000840000047ab9 */ /* 0x000fe20000000800 */
[----:B0-----:R-:W-:-:S04]  /*0030*/  SHF.L.U32 R0, R0, 0xa, RZ ;  /* 0x0000000a00007819 */ /* 0x001fc800000006ff */
        /* <DEDUP_REMOVED lines=9> */
[----:B------:R-:W3:Y:S04]  /*00d0*/  LDG.E R10, desc[UR4][R2.64+0x200] ;  /* 0x00020004020a7981 */ /* 0x000ee8000c1e1900 */
[----:B------:R-:W4:Y:S04]  /*00e0*/  LDG.E R12, desc[UR4][R2.64+0x400] ;  /* 0x00040004020c7981 */ /* 0x000f28000c1e1900 */
[----:B------:R0:W5:Y:S02]  /*00f0*/  LDG.E R13, desc[UR4][R2.64+0x600] ;  /* 0x00060004020d7981 */ /* 0x000164000c1e1900 */
[----:B0-----:R-:W0:Y:S02]  /*0100*/  LDC.64 R2, c[0x0][0x220] ;  /* 0x00008800ff027b82 */ /* 0x001e240000000a00 */
[----:B0-----:R-:W-:-:S04]  /*0110*/  IMAD.WIDE.U32 R2, R0, 0x2, R2 ;  /* 0x0000000200027825 */ /* 0x001fc800078e0002 */
[----:B------:R-:W-:-:S04]  /*0120*/  IMAD.WIDE R2, R5, 0x4, R2 ;  /* 0x0000000405027825 */ /* 0x000fc800078e0202 */
[C---:B--2---:R-:W-:Y:S01]  /*0130*/  IMAD.U32 R11, R18.reuse, 0x10000, RZ ;  /* 0x00010000120b7824 */ /* 0x044fe200078e00ff */
[----:B------:R-:W-:Y:S02]  /*0140*/  PRMT R18, R18, 0x7632, R18 ;  /* 0x0000763212127816 */ /* 0x000fe40000000012 */
[C---:B---3--:R-:W-:Y:S01]  /*0150*/  SHF.L.U32 R4, R10.reuse, 0x10, RZ ;  /* 0x000000100a047819 */ /* 0x048fe200000006ff */
[----:B------:R-:W-:Y:S01]  /*0160*/  FMUL.FTZ R19, R11, R11 ;  /* 0x0000000b0b137220 */ /* 0x000fe20000410000 */
[----:B------:R-:W-:Y:S01]  /*0170*/  PRMT R10, R10, 0x7632, R10 ;  /* 0x000076320a0a7816 */ /* 0x000fe2000000000a */
[----:B------:R-:W-:Y:S02]  /*0180*/  IMAD.U32 R18, R18, 0x10000, RZ ;  /* 0x0001000012127824 */ /* 0x000fe400078e00ff */
[C---:B----4-:R-:W-:Y:S01]  /*0190*/  IMAD.U32 R8, R12.reuse, 0x10000, RZ ;  /* 0x000100000c087824 */ /* 0x050fe200078e00ff */
[----:B------:R-:W-:Y:S01]  /*01a0*/  PRMT R12, R12, 0x7632, R12 ;  /* 0x000076320c0c7816 */ /* 0x000fe2000000000c */
[----:B------:R-:W-:Y:S01]  /*01b0*/  FMUL.FTZ R14, R18, R18 ;  /* 0x00000012120e7220 */ /* 0x000fe20000410000 */
[C---:B-----5:R-:W-:Y:S01]  /*01c0*/  SHF.L.U32 R7, R13.reuse, 0x10, RZ ;  /* 0x000000100d077819 */ /* 0x060fe200000006ff */
[----:B------:R-:W-:Y:S01]  /*01d0*/  FMUL.FTZ R17, R4, R4 ;  /* 0x0000000404117220 */ /* 0x000fe20000410000 */
[----:B------:R-:W-:Y:S01]  /*01e0*/  PRMT R13, R13, 0x7632, R13 ;  /* 0x000076320d0d7816 */ /* 0x000fe2000000000d */
[----:B------:R-:W-:Y:S01]  /*01f0*/  IMAD.U32 R12, R12, 0x10000, RZ ;  /* 0x000100000c0c7824 */ /* 0x000fe200078e00ff */
[----:B------:R-:W-:Y:S01]  /*0200*/  SHF.L.U32 R10, R10, 0x10, RZ ;  /* 0x000000100a0a7819 */ /* 0x000fe200000006ff */
[----:B------:R-:W-:Y:S01]  /*0210*/  FMUL.FTZ R6, R8, R8 ;  /* 0x0000000808067220 */ /* 0x000fe20000410000 */
[----:B------:R-:W-:Y:S01]  /*0220*/  SHF.L.U32 R13, R13, 0x10, RZ ;  /* 0x000000100d0d7819 */ /* 0x000fe200000006ff */
[----:B------:R-:W-:Y:S01]  /*0230*/  FMUL.FTZ R15, R12, R12 ;  /* 0x0000000c0c0f7220 */ /* 0x000fe20000410000 */
[----:B------:R-:W-:Y:S01]  /*0240*/  FMUL.FTZ R9, R7, R7 ;  /* 0x0000000707097220 */ /* 0x000fe20000410000 */
[----:B------:R-:W-:Y:S01]  /*0250*/  FMUL.FTZ R16, R10, R10 ;  /* 0x0000000a0a107220 */ /* 0x000fe20000410000 */
[----:B------:R-:W0:Y:S01]  /*0260*/  F2F.BF16.F32 R21, R14 ;  /* 0x0000000e00157304 */ /* 0x000e220000202000 */
[----:B------:R-:W-:-:S07]  /*0270*/  FMUL.FTZ R22, R13, R13 ;  /* 0x0000000d0d167220 */ /* 0x000fce0000410000 */
[----:B------:R-:W1:Y:S01]  /*0280*/  F2F.BF16.F32 R19, R19 ;  /* 0x0000001300137304 */ /* 0x000e620000202000 */
[----:B0-----:R-:W-:-:S07]  /*0290*/  SHF.L.U32 R21, R21, 0x10, RZ ;  /* 0x0000001015157819 */ /* 0x001fce00000006ff */
[----:B------:R-:W0:Y:S01]  /*02a0*/  F2F.BF16.F32 R16, R16 ;  /* 0x0000001000107304 */ /* 0x000e220000202000 */
[----:B------:R-:W-:Y:S01]  /*02b0*/  FMUL.FTZ R18, R18, R21 ;  /* 0x0000001512127220 */ /* 0x000fe20000410000 */
[----:B-1----:R-:W-:-:S06]  /*02c0*/  IMAD.U32 R20, R19, 0x10000, RZ ;  /* 0x0001000013147824 */ /* 0x002fcc00078e00ff */
[----:B------:R-:W1:Y:S01]  /*02d0*/  F2F.BF16.F32 R15, R15 ;  /* 0x0000000f000f7304 */ /* 0x000e620000202000 */
[----:B------:R-:W-:Y:S01]  /*02e0*/  FMUL.FTZ R11, R11, R20 ;  /* 0x000000140b0b7220 */ /* 0x000fe20000410000 */
[----:B0-----:R-:W-:-:S06]  /*02f0*/  SHF.L.U32 R19, R16, 0x10, RZ ;  /* 0x0000001010137819 */ /* 0x001fcc00000006ff */
[----:B------:R-:W0:Y:S01]  /*0300*/  F2F.BF16.F32 R14, R22 ;  /* 0x00000016000e7304 */ /* 0x000e220000202000 */
[----:B------:R-:W-:Y:S01]  /*0310*/  F2FP.BF16.F32.PACK_AB R11, R18, R11 ;  /* 0x0000000b120b723e */ /* 0x000fe200000010ff */
[----:B------:R-:W-:-:S04]  /*0320*/  FMUL.FTZ R10, R10, R19 ;  /* 0x000000130a0a7220 */ /* 0x000fc80000410000 */
[----:B------:R-:W-:Y:S01]  /*0330*/  STG.E desc[UR4][R2.64], R11 ;  /* 0x0000000b02007986 */ /* 0x000fe2000c101904 */
[----:B-1----:R-:W-:Y:S01]  /*0340*/  SHF.L.U32 R15, R15, 0x10, RZ ;  /* 0x000000100f0f7819 */ /* 0x002fe200000006ff */
[----:B------:R-:W1:Y:S04]  /*0350*/  F2F.BF16.F32 R17, R17 ;  /* 0x0000001100117304 */ /* 0x000e680000202000 */
[----:B------:R-:W-:Y:S01]  /*0360*/  FMUL.FTZ R12, R12, R15 ;  /* 0x0000000f0c0c7220 */ /* 0x000fe20000410000 */
[----:B0-----:R-:W-:-:S03]  /*0370*/  SHF.L.U32 R14, R14, 0x10, RZ ;  /* 0x000000100e0e7819 */ /* 0x001fc600000006ff */
[----:B------:R-:W0:Y:S02]  /*0380*/  F2F.BF16.F32 R6, R6 ;  /* 0x0000000600067304 */ /* 0x000e240000202000 */
[----:B------:R-:W-:Y:S01]  /*0390*/  FMUL.FTZ R13, R13, R14 ;  /* 0x0000000e0d0d7220 */ /* 0x000fe20000410000 */
[----:B-1----:R-:W-:-:S05]  /*03a0*/  IMAD.U32 R17, R17, 0x10000, RZ ;  /* 0x0001000011117824 */ /* 0x002fca00078e00ff */
[----:B------:R-:W1:Y:S01]  /*03b0*/  F2F.BF16.F32 R9, R9 ;  /* 0x0000000900097304 */ /* 0x000e620000202000 */
[----:B------:R-:W-:Y:S01]  /*03c0*/  FMUL.FTZ R17, R4, R17 ;  /* 0x0000001104117220 */ /* 0x000fe20000410000 */
[----:B0-----:R-:W-:-:S04]  /*03d0*/  IMAD.U32 R21, R6, 0x10000, RZ ;  /* 0x0001000006157824 */ /* 0x001fc800078e00ff */
[----:B------:R-:W-:Y:S01]  /*03e0*/  F2FP.BF16.F32.PACK_AB R17, R10, R17 ;  /* 0x000000110a11723e */ /* 0x000fe200000010ff */
[----:B------:R-:W-:-:S04]  /*03f0*/  FMUL.FTZ R21, R8, R21 ;  /* 0x0000001508157220 */ /* 0x000fc80000410000 */
[----:B------:R-:W-:Y:S01]  /*0400*/  STG.E desc[UR4][R2.64+0x200], R17 ;  /* 0x0002001102007986 */ /* 0x000fe2000c101904 */
[----:B-1----:R-:W-:Y:S01]  /*0410*/  IMAD.U32 R0, R9, 0x10000, RZ ;  /* 0x0001000009007824 */ /* 0x002fe200078e00ff */
[----:B------:R-:W-:-:S03]  /*0420*/  F2FP.BF16.F32.PACK_AB R21, R12, R21 ;  /* 0x000000150c15723e */ /* 0x000fc600000010ff */
[----:B------:R-:W-:Y:S02]  /*0430*/  FMUL.FTZ R0, R7, R0 ;  /* 0x0000000007007220 */ /* 0x000fe40000410000 */
[----:B------:R-:W-:Y:S03]  /*0440*/  STG.E desc[UR4][R2.64+0x400], R21 ;  /* 0x0004001502007986 */ /* 0x000fe6000c101904 */
[----:B------:R-:W-:-:S05]  /*0450*/  F2FP.BF16.F32.PACK_AB R13, R13, R0 ;  /* 0x000000000d0d723e */ /* 0x000fca00000010ff */
[----:B------:R-:W-:Y:S01]  /*0460*/  STG.E desc[UR4][R2.64+0x600], R13 ;  /* 0x0006000d02007986 */ /* 0x000fe2000c101904 */
[----:B------:R-:W-:Y:S05]  /*0470*/  EXIT ;  /* 0x000000000000794d */ /* 0x000fea0003800000 */
.L_x_1980:
[----:B------:R-:W0:Y:S01]  /*0480*/  S2R R11, SR_TID.X ;  /* 0x00000000000b7919 */ /* 0x000e220000002100 */
[----:B------:R-:W-:Y:S02]  /*0490*/  PRMT R20, RZ, 0x7610, R20 ;  /* 0x00007610ff147816 */ /* 0x000fe40000000014 */
[----:B------:R-:W-:Y:S02]  /*04a0*/  PRMT R22, RZ, 0x7610, R22 ;  /* 0x00007610ff167816 */ /* 0x000fe40000000016 */
[----:B0-----:R-:W-:Y:S01]  /*04b0*/  ISETP.GE.AND P0, PT, R11, R2, PT ;  /* 0x000000020b00720c */ /* 0x001fe20003f06270 */
[----:B------:R-:W-:-:S12]  /*04c0*/  IMAD.MOV.U32 R23, RZ, RZ, R11 ;  /* 0x000000ffff177224 */ /* 0x000fd800078e000b */
[----:B------:R-:W-:Y:S01]  /*04d0*/  @!P0 IADD3 R23, R11, 0x80, RZ ;  /* 0x000000800b178810 */ /* 0x000fe20007ffe0ff */
[----:B------:R-:W0:Y:S03]  /*04e0*/  @!P0 LDC.64 R12, c[0x0][0x228] ;  /* 0x00008a00ff0c8b82 */ /* 0x000e260000000a00 */
[----:B------:R-:W-:-:S13]  /*04f0*/  ISETP.GE.AND P5, PT, R23, R2, PT ;  /* 0x000000021700720c */ /* 0x000fda0003fa6270 */
[----:B------:R-:W-:Y:S01]  /*0500*/  @!P5 IMAD.IADD R3, R0, 0x1, R23 ;  /* 0x000000010003d824 */ /* 0x000fe200078e0217 */
[----:B------:R-:W-:Y:S01]  /*0510*/  @!P5 IADD3 R23, R23, 0x80, RZ ;  /* 0x000000801717d810 */ /* 0x000fe20007ffe0ff */
[----:B------:R-:W1:Y:S03]  /*0520*/  @!P5 LDC.64 R16, c[0x0][0x228] ;  /* 0x00008a00ff10db82 */ /* 0x000e660000000a00 */
[----:B------:R-:W-:-:S13]  /*0530*/  ISETP.GE.AND P6, PT, R23, R2, PT ;  /* 0x000000021700720c */ /* 0x000fda0003fc6270 */
[----:B------:R-:W-:Y:S01]  /*0540*/  @!P6 IMAD.IADD R25, R0, 0x1, R23 ;  /* 0x000000010019e824 */ /* 0x000fe200078e0217 */
[----:B------:R-:W-:Y:S01]  /*0550*/  @!P6 IADD3 R23, R23, 0x80, RZ ;  /* 0x000000801717e810 */ /* 0x000fe20007ffe0ff */
[----:B------:R-:W2:Y:S03]  /*0560*/  @!P6 LDC.64 R18, c[0x0][0x228] ;  /* 0x00008a00ff12eb82 */ /* 0x000ea60000000a00 */
[----:B------:R-:W-:Y:S01]  /*0570*/  ISETP.GE.AND P1, PT, R23, R2, PT ;  /* 0x000000021700720c */ /* 0x000fe20003f26270 */
[----:B-1----:R-:W-:-:S12]  /*0580*/  @!P5 IMAD.WIDE.U32 R16, R3, 0x2, R16 ;  /* 0x000000020310d825 */ /* 0x002fd800078e0010 */
[----:B------:R-:W-:Y:S01]  /*0590*/  @!P1 IMAD.IADD R15, R0, 0x1, R23 ;  /* 0x00000001000f9824 */ /* 0x000fe200078e0217 */
[----:B------:R-:W-:Y:S01]  /*05a0*/  @!P1 IADD3 R23, R23, 0x80, RZ ;  /* 0x0000008017179810 */ /* 0x000fe20007ffe0ff */
[----:B------:R-:W1:Y:S01]  /*05b0*/  @!P1 LDC.64 R28, c[0x0][0x228] ;  /* 0x00008a00ff1c9b82 */ /* 0x000e620000000a00 */
[----:B------:R-:W3:Y:S02]  /*05c0*/  @!P5 LDG.E.U16 R22, desc[UR4][R16.64] ;  /* 0x000000041016d981 */ /* 0x000ee4000c1e1500 */
[----:B------:R-:W-:Y:S01]  /*05d0*/  ISETP.GE.AND P2, PT, R23, R2, PT ;  /* 0x000000021700720c */ /* 0x000fe20003f46270 */
[----:B--2---:R-:W-:-:S05]  /*05e0*/  @!P6 IMAD.WIDE.U32 R18, R25, 0x2, R18 ;  /* 0x000000021912e825 */ /* 0x004fca00078e0012 */
[----:B------:R2:W4:Y:S07]  /*05f0*/  @!P6 LDG.E.U16 R20, desc[UR4][R18.64] ;  /* 0x000000041214e981 */ /* 0x00052e000c1e1500 */
[----:B------:R-:W-:Y:S01]  /*0600*/  @!P2 IMAD.IADD R26, R0, 0x1, R23 ;  /* 0x00000001001aa824 */ /* 0x000fe200078e0217 */
[----:B------:R-:W-:-:S04]  /*0610*/  @!P2 IADD3 R23, R23, 0x80, RZ ;  /* 0x000000801717a810 */ /* 0x000fc80007ffe0ff */
[CC--:B------:R-:W-:Y:S01]  /*0620*/  ISETP.GE.AND P3, PT, R23.reuse, R2.reuse, PT ;  /* 0x000000021700720c */ /* 0x0c0fe20003f66270 */
[C---:B------:R-:W-:Y:S01]  /*0630*/  @!P0 IMAD.IADD R3, R0.reuse, 0x1, R11 ;  /* 0x0000000100038824 */ /* 0x040fe200078e020b */
[----:B--2---:R-:W2:Y:S11]  /*0640*/  @!P2 LDC.64 R18, c[0x0][0x228] ;  /* 0x00008a00ff12ab82 */ /* 0x004eb60000000a00 */
[----:B------:R-:W-:Y:S01]  /*0650*/  @!P3 IMAD.IADD R27, R0, 0x1, R23 ;  /* 0x00000001001bb824 */ /* 0x000fe200078e0217 */
[----:B------:R-:W-:Y:S01]  /*0660*/  @!P3 IADD3 R23, R23, 0x80, RZ ;  /* 0x000000801717b810 */ /* 0x000fe20007ffe0ff */
[----:B------:R-:W5:Y:S03]  /*0670*/  @!P3 LDC.64 R16, c[0x0][0x228] ;  /* 0x00008a00ff10bb82 */ /* 0x000f660000000a00 */
[----:B------:R-:W-:Y:S01]  /*0680*/  ISETP.GE.AND P4, PT, R23, R2, PT ;  /* 0x000000021700720c */ /* 0x000fe20003f86270 */
[----:B0-----:R-:W-:Y:S01]  /*0690*/  @!P0 IMAD.WIDE.U32 R12, R3, 0x2, R12 ;  /* 0x00000002030c8825 */ /* 0x001fe200078e000c */
[----:B------:R-:W-:-:S03]  /*06a0*/  PRMT R3, RZ, 0x7610, R3 ;  /* 0x00007610ff037816 */ /* 0x000fc60000000003 */
[----:B-1----:R-:W-:-:S03]  /*06b0*/  @!P1 IMAD.WIDE.U32 R28, R15, 0x2, R28 ;  /* 0x000000020f1c9825 */ /* 0x002fc600078e001c */
[----:B------:R0:W3:Y:S05]  /*06c0*/  @!P0 LDG.E.U16 R3, desc[UR4][R12.64] ;  /* 0x000000040c038981 */ /* 0x0000ea000c1e1500 */
[----:B------:R-:W-:Y:S01]  /*06d0*/  @!P4 IADD3 R25, R0, R23, RZ ;  /* 0x000000170019c210 */ /* 0x000fe20007ffe0ff */
[----:B------:R-:W-:Y:S01]  /*06e0*/  @!P4 VIADD R23, R23, 0x80 ;  /* 0x000000801717c836 */ /* 0x000fe20000000000 */
[----:B0-----:R-:W0:Y:S04]  /*06f0*/  @!P4 LDC.64 R12, c[0x0][0x228] ;  /* 0x00008a00ff0ccb82 */ /* 0x001e280000000a00 */
[----:B------:R-:W-:-:S13]  /*0700*/  ISETP.GE.AND P5, PT, R23, R2, PT ;  /* 0x000000021700720c */ /* 0x000fda0003fa6270 */
[----:B------:R-:W1:Y:S01]  /*0710*/  @!P5 LDC.64 R14, c[0x0][0x228] ;  /* 0x00008a00ff0edb82 */ /* 0x000e620000000a00 */
[----:B------:R-:W-:Y:S01]  /*0720*/  @!P5 IADD3 R23, R0, R23, RZ ;  /* 0x000000170017d210 */ /* 0x000fe20007ffe0ff */
[----:B--2---:R-:W-:Y:S01]  /*0730*/  @!P2 IMAD.WIDE.U32 R18, R26, 0x2, R18 ;  /* 0x000000021a12a825 */ /* 0x004fe200078e0012 */
[----:B------:R-:W-:-:S03]  /*0740*/  PRMT R26, RZ, 0x7610, R26 ;  /* 0x00007610ff1a7816 */ /* 0x000fc6000000001a */
[----:B-----5:R-:W-:Y:S01]  /*0750*/  @!P3 IMAD.WIDE.U32 R16, R27, 0x2, R16 ;  /* 0x000000021b10b825 */ /* 0x020fe200078e0010 */
[----:B------:R-:W-:Y:S02]  /*0760*/  PRMT R27, RZ, 0x7610, R27 ;  /* 0x00007610ff1b7816 */ /* 0x000fe4000000001b */
[----:B------:R-:W-:Y:S01]  /*0770*/  PRMT R24, RZ, 0x7610, R24 ;  /* 0x00007610ff187816 */ /* 0x000fe20000000018 */
[----:B0-----:R-:W-:Y:S01]  /*0780*/  @!P4 IMAD.WIDE.U32 R12, R25, 0x2, R12 ;  /* 0x00000002190cc825 */ /* 0x001fe200078e000c */
[----:B------:R-:W-:Y:S01]  /*0790*/  PRMT R25, RZ, 0x7610, R25 ;  /* 0x00007610ff197816 */ /* 0x000fe20000000019 */
[----:B------:R0:W2:Y:S04]  /*07a0*/  @!P2 LDG.E.U16 R26, desc[UR4][R18.64] ;  /* 0x00000004121aa981 */ /* 0x0000a8000c1e1500 */
[----:B------:R-:W5:Y:S04]  /*07b0*/  @!P3 LDG.E.U16 R27, desc[UR4][R16.64] ;  /* 0x00000004101bb981 */ /* 0x000f68000c1e1500 */
[----:B------:R0:W5:Y:S01]  /*07c0*/  @!P4 LDG.E.U16 R25, desc[UR4][R12.64] ;  /* 0x000000040c19c981 */ /* 0x000162000c1e1500 */
[----:B-1----:R-:W-:Y:S01]  /*07d0*/  @!P5 IMAD.WIDE.U32 R14, R23, 0x2, R14 ;  /* 0x00000002170ed825 */ /* 0x002fe200078e000e */
[----:B------:R-:W-:-:S02]  /*07e0*/  PRMT R23, RZ, 0x7610, R23 ;  /* 0x00007610ff177816 */ /* 0x000fc40000000017 */
[----:B------:R-:W5:Y:S04]  /*07f0*/  @!P1 LDG.E.U16 R24, desc[UR4][R28.64] ;  /* 0x000000041c189981 */ /* 0x000f68000c1e1500 */
[----:B------:R1:W5:Y:S01]  /*0800*/  @!P5 LDG.E.U16 R23, desc[UR4][R14.64] ;  /* 0x000000040e17d981 */ /* 0x000362000c1e1500 */
[----:B0-----:R-:W-:-:S05]  /*0810*/  VIADD R19, R11, 0x100 ;  /* 0x000001000b137836 */ /* 0x001fca0000000000 */
[----:B------:R-:W-:Y:S02]  /*0820*/  ISETP.GE.AND P6, PT, R19, R2, PT ;  /* 0x000000021300720c */ /* 0x000fe40003fc6270 */
[----:B------:R-:W-:-:S04]  /*0830*/  IADD3 R13, R11, 0x180, RZ ;  /* 0x000001800b0d7810 */ /* 0x000fc80007ffe0ff */
[----:B------:R-:W-:Y:S02]  /*0840*/  ISETP.GE.AND P2, PT, R13, R2, PT ;  /* 0x000000020d00720c */ /* 0x000fe40003f46270 */
[C---:B------:R-:W-:Y:S01]  /*0850*/  IADD3 R13, R11.reuse, 0x200, RZ ;  /* 0x000002000b0d7810 */ /* 0x040fe20007ffe0ff */
[----:B-1----:R-:W-:-:S03]  /*0860*/  VIADD R15, R11, 0x280 ;  /* 0x000002800b0f7836 */ /* 0x002fc60000000000 */
[-C--:B------:R-:W-:Y:S02]  /*0870*/  ISETP.GE.AND P3, PT, R13, R2.reuse, PT ;  /* 0x000000020d00720c */ /* 0x080fe40003f66270 */
[----:B------:R-:W-:Y:S02]  /*0880*/  IADD3 R17, R11, 0x80, RZ ;  /* 0x000000800b117810 */ /* 0x000fe40007ffe0ff */
[-C--:B------:R-:W-:Y:S02]  /*0890*/  ISETP.GE.AND P4, PT, R15, R2.reuse, PT ;  /* 0x000000020f00720c */ /* 0x080fe40003f86270 */
[C---:B------:R-:W-:Y:S02]  /*08a0*/  IADD3 R15, R11.reuse, 0x300, RZ ;  /* 0x000003000b0f7810 */ /* 0x040fe40007ffe0ff */
[----:B------:R-:W-:Y:S02]  /*08b0*/  IADD3 R19, R11, 0x380, RZ ;  /* 0x000003800b137810 */ /* 0x000fe40007ffe0ff */
[----:B------:R-:W-:-:S02]  /*08c0*/  ISETP.GE.AND P1, PT, R17, R2, PT ;  /* 0x000000021100720c */ /* 0x000fc40003f26270 */
[----:B------:R-:W-:Y:S02]  /*08d0*/  ISETP.GE.AND P5, PT, R15, R2, PT ;  /* 0x000000020f00720c */ /* 0x000fe40003fa6270 */
[----:B------:R-:W-:Y:S02]  /*08e0*/  @!P0 IADD3 R29, R0, R11, RZ ;  /* 0x0000000b001d8210 */ /* 0x000fe40007ffe0ff */
[----:B------:R-:W-:Y:S01]  /*08f0*/  @!P0 MOV R11, R17 ;  /* 0x00000011000b8202 */ /* 0x000fe20000000f00 */
[----:B------:R-:W-:Y:S04]  /*0900*/  BSSY B0, `(.L_x_1981) ;  /* 0x0000062000007945 */ /* 0x000fe80003800000 */
[----:B------:R-:W-:Y:S01]  /*0910*/  BSSY B1, `(.L_x_1982) ;  /* 0x000005a000017945 */ /* 0x000fe20003800000 */
[----:B----4-:R-:W-:-:S04]  /*0920*/  @!P6 IMAD.U32 R20, R20, 0x10000, RZ ;  /* 0x000100001414e824 */ /* 0x010fc800078e00ff */
[----:B------:R-:W-:-:S04]  /*0930*/  @!P6 FMUL.FTZ R18, R20, R20 ;  /* 0x000000141412e220 */ /* 0x000fc80000410000 */
[----:B------:R-:W0:Y:S02]  /*0940*/  @!P6 F2F.BF16.F32 R12, R18 ;  /* 0x00000012000ce304 */ /* 0x000e240000202000 */
[----:B0-----:R-:W-:-:S04]  /*0950*/  @!P6 IMAD.U32 R13, R12, 0x10000, RZ ;  /* 0x000100000c0de824 */ /* 0x001fc800078e00ff */
[----:B------:R-:W-:Y:S01]  /*0960*/  @!P6 FMUL.FTZ R13, R20, R13 ;  /* 0x0000000d140de220 */ /* 0x000fe20000410000 */
[----:B---3--:R-:W-:-:S04]  /*0970*/  @!P0 IMAD.U32 R3, R3, 0x10000, RZ ;  /* 0x0001000003038824 */ /* 0x008fc800078e00ff */
[----:B------:R-:W-:Y:S01]  /*0980*/  @!P0 FMUL.FTZ R16, R3, R3 ;  /* 0x0000000303108220 */ /* 0x000fe20000410000 */
[----:B------:R-:W-:-:S05]  /*0990*/  @!P6 F2FP.BF16.F32.PACK_AB R4, RZ, R13 ;  /* 0x0000000dff04e23e */ /* 0x000fca00000010ff */
[----:B------:R-:W0:Y:S01]  /*09a0*/  @!P0 F2F.BF16.F32 R16, R16 ;  /* 0x0000001000108304 */ /* 0x000e220000202000 */
[----:B------:R-:W-:Y:S01]  /*09b0*/  ISETP.GE.AND P6, PT, R19, R2, PT ;  /* 0x000000021300720c */ /* 0x000fe20003fc6270 */
[----:B------:R-:W1:Y:S01]  /*09c0*/  @!P0 LDC.64 R12, c[0x0][0x220] ;  /* 0x00008800ff0c8b82 */ /* 0x000e620000000a00 */
[----:B------:R-:W-:-:S05]  /*09d0*/  @!P1 SHF.L.U32 R22, R22, 0x10, RZ ;  /* 0x0000001016169819 */ /* 0x000fca00000006ff */
[----:B------:R-:W-:Y:S01]  /*09e0*/  @!P1 FMUL.FTZ R14, R22, R22 ;  /* 0x00000016160e9220 */ /* 0x000fe20000410000 */
[----:B0-----:R-:W-:-:S05]  /*09f0*/  @!P0 SHF.L.U32 R20, R16, 0x10, RZ ;  /* 0x0000001010148819 */ /* 0x001fca00000006ff */
[----:B------:R-:W-:Y:S01]  /*0a00*/  @!P0 FMUL.FTZ R20, R3, R20 ;  /* 0x0000001403148220 */ /* 0x000fe20000410000 */
[----:B--2---:R-:W-:Y:S01]  /*0a10*/  @!P3 IMAD.U32 R26, R26, 0x10000, RZ ;  /* 0x000100001a1ab824 */ /* 0x004fe200078e00ff */
[----:B-----5:R-:W-:Y:S01]  /*0a20*/  @!P4 SHF.L.U32 R27, R27, 0x10, RZ ;  /* 0x000000101b1bc819 */ /* 0x020fe200000006ff */
[----:B------:R-:W-:Y:S02]  /*0a30*/  @!P5 IMAD.U32 R25, R25, 0x10000, RZ ;  /* 0x000100001919d824 */ /* 0x000fe400078e00ff */
[----:B------:R-:W-:Y:S02]  /*0a40*/  @!P3 FMUL.FTZ R18, R26, R26 ;  /* 0x0000001a1a12b220 */ /* 0x000fe40000410000 */
[----:B------:R-:W-:Y:S01]  /*0a50*/  @!P4 FMUL.FTZ R19, R27, R27 ;  /* 0x0000001b1b13c220 */ /* 0x000fe20000410000 */
[----:B------:R-:W-:Y:S02]  /*0a60*/  @!P2 IMAD.U32 R24, R24, 0x10000, RZ ;  /* 0x000100001818a824 */ /* 0x000fe400078e00ff */
[----:B------:R-:W-:Y:S01]  /*0a70*/  @!P5 FMUL.FTZ R16, R25, R25 ;  /* 0x000000191910d220 */ /* 0x000fe20000410000 */
[----:B------:R-:W-:-:S02]  /*0a80*/  @!P6 IMAD.U32 R23, R23, 0x10000, RZ ;  /* 0x000100001717e824 */ /* 0x000fc400078e00ff */
[----:B------:R-:W-:Y:S02]  /*0a90*/  @!P2 FMUL.FTZ R15, R24, R24 ;  /* 0x00000018180fa220 */ /* 0x000fe40000410000 */
[----:B------:R-:W-:Y:S01]  /*0aa0*/  @!P6 FMUL.FTZ R3, R23, R23 ;  /* 0x000000171703e220 */ /* 0x000fe20000410000 */
[----:B------:R-:W0:Y:S01]  /*0ab0*/  @!P1 F2F.BF16.F32 R14, R14 ;  /* 0x0000000e000e9304 */ /* 0x000e220000202000 */
[----:B------:R-:W-:Y:S01]  /*0ac0*/  @!P0 F2FP.BF16.F32.PACK_AB R21, RZ, R20 ;  /* 0x00000014ff15823e */ /* 0x000fe200000010ff */
[----:B-1----:R-:W-:-:S06]  /*0ad0*/  @!P0 IMAD.WIDE.U32 R12, R29, 0x2, R12 ;  /* 0x000000021d0c8825 */ /* 0x002fcc00078e000c */
[----:B------:R-:W1:Y:S01]  /*0ae0*/  @!P3 F2F.BF16.F32 R18, R18 ;  /* 0x000000120012b304 */ /* 0x000e620000202000 */
[----:B------:R-:W-:-:S07]  /*0af0*/  PRMT R20, R21, 0x7610, R20 ;  /* 0x0000761015147816 */ /* 0x000fce0000000014 */
[----:B------:R-:W-:Y:S08]  /*0b00*/  @!P5 F2F.BF16.F32 R16, R16 ;  /* 0x000000100010d304 */ /* 0x000ff00000202000 */
[----:B------:R-:W2:Y:S08]  /*0b10*/  @!P2 F2F.BF16.F32 R15, R15 ;  /* 0x0000000f000fa304 */ /* 0x000eb00000202000 */
[----:B------:R-:W3:Y:S08]  /*0b20*/  @!P4 F2F.BF16.F32 R19, R19 ;  /* 0x000000130013c304 */ /* 0x000ef00000202000 */
[----:B------:R-:W4:Y:S01]  /*0b30*/  @!P6 F2F.BF16.F32 R3, R3 ;  /* 0x000000030003e304 */ /* 0x000f220000202000 */
[----:B------:R4:W-:Y:S01]  /*0b40*/  @!P0 STG.E.U16 desc[UR4][R12.64], R20 ;  /* 0x000000140c008986 */ /* 0x0009e2000c101504 */
[----:B------:R-:W-:Y:S01]  /*0b50*/  ISETP.GE.AND P0, PT, R11, R2, PT ;  /* 0x000000020b00720c */ /* 0x000fe20003f06270 */
[----:B0-----:R-:W-:Y:S01]  /*0b60*/  @!P1 IMAD.U32 R21, R14, 0x10000, RZ ;  /* 0x000100000e159824 */ /* 0x001fe200078e00ff */
[----:B-1----:R-:W-:Y:S01]  /*0b70*/  @!P3 SHF.L.U32 R17, R18, 0x10, RZ ;  /* 0x000000101211b819 */ /* 0x002fe200000006ff */
[----:B--2---:R-:W-:Y:S01]  /*0b80*/  @!P2 IMAD.U32 R15, R15, 0x10000, RZ ;  /* 0x000100000f0fa824 */ /* 0x004fe200078e00ff */
[----:B------:R-:W-:Y:S01]  /*0b90*/  @!P5 SHF.L.U32 R16, R16, 0x10, RZ ;  /* 0x000000101010d819 */ /* 0x000fe200000006ff */
[----:B---3--:R-:W-:-:S02]  /*0ba0*/  @!P4 IMAD.U32 R14, R19, 0x10000, RZ ;  /* 0x00010000130ec824 */ /* 0x008fc400078e00ff */
[----:B------:R-:W-:Y:S01]  /*0bb0*/  @!P1 FMUL.FTZ R22, R22, R21 ;  /* 0x0000001516169220 */ /* 0x000fe20000410000 */
[----:B------:R-:W-:Y:S01]  /*0bc0*/  @!P2 FMUL.FTZ R15, R24, R15 ;  /* 0x0000000f180fa220 */ /* 0x000fe20000410000 */
[----:B------:R-:W-:Y:S01]  /*0bd0*/  @!P3 FMUL.FTZ R17, R26, R17 ;  /* 0x000000111a11b220 */ /* 0x000fe20000410000 */
[----:B------:R-:W-:Y:S01]  /*0be0*/  @!P4 FMUL.FTZ R14, R27, R14 ;  /* 0x0000000e1b0ec220 */ /* 0x000fe20000410000 */
[----:B----4-:R-:W-:Y:S02]  /*0bf0*/  @!P6 IMAD.U32 R18, R3, 0x10000, RZ ;  /* 0x000100000312e824 */ /* 0x010fe400078e00ff */
[----:B------:R-:W-:Y:S02]  /*0c00*/  @!P5 FMUL.FTZ R16, R25, R16 ;  /* 0x000000101910d220 */ /* 0x000fe40000410000 */
[----:B------:R-:W-:Y:S01]  /*0c10*/  @!P6 FMUL.FTZ R18, R23, R18 ;  /* 0x000000121712e220 */ /* 0x000fe20000410000 */
[----:B------:R-:W-:Y:S02]  /*0c20*/  @!P1 F2FP.BF16.F32.PACK_AB R5, RZ, R22 ;  /* 0x00000016ff05923e */ /* 0x000fe400000010ff */
[----:B------:R-:W-:-:S02]  /*0c30*/  @!P2 F2FP.BF16.F32.PACK_AB R6, RZ, R15 ;  /* 0x0000000fff06a23e */ /* 0x000fc400000010ff */
[----:B------:R-:W-:Y:S02]  /*0c40*/  @!P3 F2FP.BF16.F32.PACK_AB R7, RZ, R17 ;  /* 0x00000011ff07b23e */ /* 0x000fe400000010ff */
[----:B------:R-:W-:Y:S02]  /*0c50*/  @!P4 F2FP.BF16.F32.PACK_AB R8, RZ, R14 ;  /* 0x0000000eff08c23e */ /* 0x000fe400000010ff */
[----:B------:R-:W-:Y:S02]  /*0c60*/  @!P5 F2FP.BF16.F32.PACK_AB R9, RZ, R16 ;  /* 0x00000010ff09d23e */ /* 0x000fe400000010ff */
[----:B------:R-:W-:Y:S01]  /*0c70*/  @!P6 F2FP.BF16.F32.PACK_AB R10, RZ, R18 ;  /* 0x00000012ff0ae23e */ /* 0x000fe200000010ff */
        /* <DEDUP_REMOVED lines=13> */
.L_x_1983:
[----:B------:R-:W-:-:S13]  /*0d50*/  ISETP.GE.AND P0, PT, R11, R2, PT ;  /* 0x000000020b00720c */ /* 0x000fda0003f06270 */
[----:B------:R-:W-:Y:S05]  /*0d60*/  @P0 BRA `(.L_x_1985) ;  /* 0x0000000000300947 */ /* 0x000fea0003800000 */
[----:B0-----:R-:W0:Y:S01]  /*0d70*/  LDC.64 R4, c[0x0][0x220] ;  /* 0x00008800ff047b82 */ /* 0x001e220000000a00 */
[----:B------:R-:W-:Y:S01]  /*0d80*/  IADD3 R3, R0, R11, RZ ;  /* 0x0000000b00037210 */ /* 0x000fe20007ffe0ff */
[----:B------:R-:W-:-:S04]  /*0d90*/  VIADD R11, R11, 0x80 ;  /* 0x000000800b0b7836 */ /* 0x000fc80000000000 */
[----:B0-----:R-:W-:-:S05]  /*0da0*/  IMAD.WIDE.U32 R4, R3, 0x2, R4 ;  /* 0x0000000203047825 */ /* 0x001fca00078e0004 */
[----:B------:R1:W-:Y:S02]  /*0db0*/  STG.E.U16 desc[UR4][R4.64], R6 ;  /* 0x0000000604007986 */ /* 0x0003e4000c101504 */
.L_x_1984:
[----:B------:R-:W-:-:S13]  /*0dc0*/  ISETP.GE.AND P0, PT, R11, R2, PT ;  /* 0x000000020b00720c */ /* 0x000fda0003f06270 */
[----:B------:R-:W-:Y:S05]  /*0dd0*/  @P0 BRA `(.L_x_1986) ;  /* 0x0000000000340947 */ /* 0x000fea0003800000 */
[----:B01----:R-:W0:Y:S01]  /*0de0*/  LDC.64 R4, c[0x0][0x220] ;  /* 0x00008800ff047b82 */ /* 0x003e220000000a00 */
[----:B------:R-:W-:Y:S01]  /*0df0*/  IADD3 R3, R0, R11, RZ ;  /* 0x0000000b00037210 */ /* 0x000fe20007ffe0ff */
[----:B------:R-:W-:-:S04]  /*0e00*/  VIADD R11, R11, 0x80 ;  /* 0x000000800b0b7836 */ /* 0x000fc80000000000 */
[----:B0-----:R-:W-:-:S05]  /*0e10*/  IMAD.WIDE.U32 R4, R3, 0x2, R4 ;  /* 0x0000000203047825 */ /* 0x001fca00078e0004 */
[----:B------:R1:W-:Y:S02]  /*0e20*/  STG.E.U16 desc[UR4][R4.64], R7 ;  /* 0x0000000704007986 */ /* 0x0003e4000c101504 */
.L_x_1985:
[----:B------:R-:W-:-:S13]  /*0e30*/  ISETP.GE.AND P0, PT, R11, R2, PT ;  /* 0x000000020b00720c */ /* 0x000fda0003f06270 */
[----:B------:R-:W-:Y:S05]  /*0e40*/  @P0 BREAK B1 ;  /* 0x0000000000010942 */ /* 0x000fea0003800000 */
[----:B------:R-:W-:Y:S05]  /*0e50*/  @P0 BRA `(.L_x_1987) ;  /* 0x0000000000300947 */ /* 0x000fea0003800000 */
[----:B01----:R-:W0:Y:S01]  /*0e60*/  LDC.64 R4, c[0x0][0x220] ;  /* 0x00008800ff047b82 */ /* 0x003e220000000a00 */
[----:B------:R-:W-:Y:S02]  /*0e70*/  IADD3 R3, R0, R11, RZ ;  /* 0x0000000b00037210 */ /* 0x000fe40007ffe0ff */
[----:B------:R-:W-:-:S03]  /*0e80*/  IADD3 R11, R11, 0x80, RZ ;  /* 0x000000800b0b7810 */ /* 0x000fc60007ffe0ff */
[----:B0-----:R-:W-:-:S05]  /*0e90*/  IMAD.WIDE.U32 R4, R3, 0x2, R4 ;  /* 0x0000000203047825 */ /* 0x001fca00078e0004 */
[----:B------:R2:W-:Y:S02]  /*0ea0*/  STG.E.U16 desc[UR4][R4.64], R8 ;  /* 0x0000000804007986 */ /* 0x0005e4000c101504 */
.L_x_1986:
[----:B------:R-:W-:Y:S05]  /*0eb0*/  BSYNC B1 ;  /* 0x0000000000017941 */ /* 0x000fea0003800000 */
.L_x_1982:
[----:B------:R-:W-:-:S13]  /*0ec0*/  ISETP.GE.AND P0, PT, R11, R2, PT ;  /* 0x000000020b00720c */ /* 0x000fda0003f06270 */
[----:B012---:R-:W0:Y:S01]  /*0ed0*/  @!P0 LDC.64 R4, c[0x0][0x220] ;  /* 0x00008800ff048b82 */ /* 0x007e220000000a00 */
[----:B------:R-:W-:Y:S01]  /*0ee0*/  @!P0 IMAD.IADD R3, R0, 0x1, R11 ;  /* 0x0000000100038824 */ /* 0x000fe200078e020b */
[----:B------:R-:W-:-:S03]  /*0ef0*/  @!P0 IADD3 R11, R11, 0x80, RZ ;  /* 0x000000800b0b8810 */ /* 0x000fc60007ffe0ff */
[----:B0-----:R-:W-:-:S05]  /*0f00*/  @!P0 IMAD.WIDE.U32 R4, R3, 0x2, R4 ;  /* 0x0000000203048825 */ /* 0x001fca00078e0004 */
[----:B------:R2:W-:Y:S02]  /*0f10*/  @!P0 STG.E.U16 desc[UR4][R4.64], R9 ;  /* 0x0000000904008986 */ /* 0x0005e4000c101504 */
.L_x_1987:
[----:B------:R-:W-:Y:S05]  /*0f20*/  BSYNC B0 ;  /* 0x0000000000007941 */ /* 0x000fea0003800000 */
.L_x_1981:
        /* <DEDUP_REMOVED lines=8> */
.L_x_1988:
        /* <DEDUP_REMOVED lines=13> */
.L_x_71586:


//--------------------- .text._ZN2at6native29vectorized_elementwise_kernelILi4EZNS0_50_GLOBAL__N__2680c7bb_12_PowKernel_cu_7dd49032_316829pow_tensor_scalar_kernel_implIN3c108BFloat16ES5_EEvRNS_18TensorIteratorBaseET0_EUlS5_E0_St5arrayIPcLm2EEEEviS8_T1_ --------------------------
	.section	.text._ZN2at6native29vectorized_elementwise_kernelILi4EZNS0_50_GLOBAL__N__2680c7bb_12_PowKernel_cu_7dd49032_316829pow_tensor_scalar_kernel_implIN3c108BFloat16ES5_EEvRNS_18TensorIteratorBaseET0_EUlS5_E0_St5arrayIPcLm2EEEEviS8_T1_,"ax",@progbits
	.align	128
        .global         _ZN2at6native29vectorized_elementwise_kernelILi4EZNS0_50_GLOBAL__N__2680c7bb_12_PowKernel_cu_7dd49032_316829pow_tensor_scalar_kernel_implIN3c108BFloat16ES5_EEvRNS_18TensorIteratorBaseET0_EUlS5_E0_St5arrayIPcLm2EEEEviS8_T1_
        .type           _ZN2at6native29vectorized_elementwise_kernelILi4EZNS0_50_GLOBAL__N__2680c7bb_12_PowKernel_cu_7dd49032_316829pow_tensor_scalar_kernel_implIN3c108BFloat16ES5_EEvRNS_18TensorIteratorBaseET0_EUlS5_E0_St5arrayIPcLm2EEEEviS8_T1_,@function
        .size           _ZN2at6native29vectorized_elementwise_kernelILi4EZNS0_50_GLOBAL__N__2680c7bb_12_PowKernel_cu_7dd49032_316829pow_tensor_scalar_kernel_implIN3c108BFloat16ES5_EEvRNS_18TensorIteratorBaseET0_EUlS5_E0_St5arrayIPcLm2EEEEviS8_T1_,(.L_x_71587 - _ZN2at6native29vectorized_elementwise_kernelILi4EZNS0_50_GLOBAL__N__2680c7bb_12_PowKernel_cu_7dd49032_316829pow_tensor_scalar_kernel_implIN3c108BFloat16ES5_EEvRNS_18TensorIteratorBaseET0_EUlS5_E0_St5arrayIPcLm2EEEEviS8_T1_)
        .other          _ZN2at6native29vectorized_elementwise_kernelILi4EZNS0_50_GLOBAL__N__2680c7bb_12_PowKernel_cu_7dd49032_316829pow_tensor_scalar_kernel_implIN3c108BFloat16ES5_EEvRNS_18TensorIteratorBaseET0_EUlS5_E0_St5arrayIPcLm2EEEEviS8_T1_,@"STO_CUDA_ENTRY STV_DEFAULT"
_ZN2at6native29vectorized_elementwise_kernelILi4EZNS0_50_GLOBAL__N__2680c7bb_12_PowKernel_cu_7dd49032_316829pow_tensor_scalar_kernel_implIN3c108BFloat16ES5_EEvRNS_18TensorIteratorBaseET0_EUlS5_E0_St5arrayIPcLm2EEEEviS8_T1_:
.text._ZN2at6native29vectorized_elementwise_kernelILi4EZNS0_50_GLOBAL__N__2680c7bb_12_PowKernel_cu_7dd49032_316829pow_tensor_scalar_kernel_implIN3c108BFloat16ES5_EEvRNS_18TensorIteratorBaseET0_EUlS5_E0_St5arrayIPcLm2EEEEviS8_T1_:
        /* <DEDUP_REMOVED lines=13> */
[----:B------:R-:W3:Y:S01]  /*00d0*/  LDG.E.64 R10, desc[UR4][R18.64+0x400] ;  /* 0x00040004120a7981 */ /* 0x000ee2000c1e1b00 */
[C---:B--2---:R-:W-:Y:S01]  /*00e0*/  IMAD.U32 R12, R2.reuse, 0x10000, RZ ;  /* 0x00010000020c7824 */ /* 0x044fe200078e00ff */
[----:B------:R-:W-:Y:S02]  /*00f0*/  PRMT R14, R2, 0x7632, R14 ;  /* 0x00007632020e7816 */ /* 0x000fe4000000000e */
[----:B------:R-:W-:Y:S01]  /*0100*/  PRMT R13, R3, 0x7632, R13 ;  /* 0x00007632030d7816 */ /* 0x000fe2000000000d */
[----:B---3--:R-:W-:Y:S01]  /*0110*/  IMAD.U32 R7, R10, 0x10000, RZ ;  /* 0x000100000a077824 */ /* 0x008fe200078e00ff */
[C---:B------:R-:W-:Y:S01]  /*0120*/  SHF.L.U32 R6, R11.reuse, 0x10, RZ ;  /* 0x000000100b067819 */ /* 0x040fe200000006ff */
[----:B------:R-:W-:Y:S01]  /*0130*/  FMUL.FTZ R16, R12, R12 ;  /* 0x0000000c0c107220 */ /* 0x000fe20000410000 */
[----:B------:R-:W-:Y:S01]  /*0140*/  PRMT R10, R10, 0x7632, R10 ;  /* 0x000076320a0a7816 */ /* 0x000fe2000000000a */
[----:B------:R-:W-:Y:S01]  /*0150*/  IMAD.U32 R14, R14, 0x10000, RZ ;  /* 0x000100000e0e7824 */ /* 0x000fe200078e00ff */
[----:B------:R-:W-:Y:S01]  /*0160*/  PRMT R11, R11, 0x7632, R11 ;  /* 0x000076320b0b7816 */ /* 0x000fe2000000000b */
[----:B------:R-:W-:Y:S01]  /*0170*/  FMUL.FTZ R8, R6, R6 ;  /* 0x0000000606087220 */ /* 0x000fe20000410000 */
[----:B------:R-:W-:Y:S01]  /*0180*/  SHF.L.U32 R9, R3, 0x10, RZ ;  /* 0x0000001003097819 */ /* 0x000fe200000006ff */
[----:B------:R-:W-:Y:S01]  /*0190*/  IMAD.U32 R10, R10, 0x10000, RZ ;  /* 0x000100000a0a7824 */ /* 0x000fe200078e00ff */
[----:B------:R-:W-:Y:S01]  /*01a0*/  SHF.L.U32 R13, R13, 0x10, RZ ;  /* 0x000000100d0d7819 */ /* 0x000fe200000006ff */
[----:B------:R-:W0:Y:S01]  /*01b0*/  LDC.64 R2, c[0x0][0x220] ;  /* 0x00008800ff027b82 */ /* 0x000e220000000a00 */
[----:B------:R-:W-:Y:S01]  /*01c0*/  SHF.L.U32 R11, R11, 0x10, RZ ;  /* 0x000000100b0b7819 */ /* 0x000fe200000006ff */
[----:B------:R-:W1:Y:S01]  /*01d0*/  F2F.BF16.F32 R16, R16 ;  /* 0x0000001000107304 */ /* 0x000e620000202000 */
[----:B------:R-:W-:Y:S01]  /*01e0*/  FMUL.FTZ R15, R9, R9 ;  /* 0x00000009090f7220 */ /* 0x000fe20000410000 */
[----:B------:R-:W-:Y:S01]  /*01f0*/  FMUL.FTZ R17, R14, R14 ;  /* 0x0000000e0e117220 */ /* 0x000fe20000410000 */
[----:B------:R-:W-:Y:S01]  /*0200*/  FMUL.FTZ R19, R13, R13 ;  /* 0x0000000d0d137220 */ /* 0x000fe20000410000 */
[----:B------:R-:W-:Y:S01]  /*0210*/  FMUL.FTZ R4, R7, R7 ;  /* 0x0000000707047220 */ /* 0x000fe20000410000 */
[----:B------:R-:W-:Y:S01]  /*0220*/  FMUL.FTZ R18, R10, R10 ;  /* 0x0000000a0a127220 */ /* 0x000fe20000410000 */
[----:B------:R-:W-:-:S02]  /*0230*/  FMUL.FTZ R22, R11, R11 ;  /* 0x0000000b0b167220 */ /* 0x000fc40000410000 */
[----:B------:R-:W2:Y:S01]  /*0240*/  F2F.BF16.F32 R8, R8 ;  /* 0x0000000800087304 */ /* 0x000ea20000202000 */
[----:B-1----:R-:W-:-:S07]  /*0250*/  IMAD.U32 R21, R16, 0x10000, RZ ;  /* 0x0001000010157824 */ /* 0x002fce00078e00ff */
[----:B------:R-:W-:Y:S01]  /*0260*/  F2F.BF16.F32 R20, R17 ;  /* 0x0000001100147304 */ /* 0x000fe20000202000 */
[----:B------:R-:W-:Y:S01]  /*0270*/  FMUL.FTZ R12, R12, R21 ;  /* 0x000000150c0c7220 */ /* 0x000fe20000410000 */
[----:B0-----:R-:W-:Y:S01]  /*0280*/  IMAD.WIDE.U32 R2, R0, 0x2, R2 ;  /* 0x0000000200027825 */ /* 0x001fe200078e0002 */
[----:B--2---:R-:W-:-:S05]  /*0290*/  SHF.L.U32 R21, R8, 0x10, RZ ;  /* 0x0000001008157819 */ /* 0x004fca00000006ff */
[----:B------:R-:W0:Y:S01]  /*02a0*/  F2F.BF16.F32 R15, R15 ;  /* 0x0000000f000f7304 */ /* 0x000e220000202000 */
[----:B------:R-:W-:Y:S01]  /*02b0*/  FMUL.FTZ R21, R6, R21 ;  /* 0x0000001506157220 */ /* 0x000fe20000410000 */
[----:B------:R-:W-:-:S06]  /*02c0*/  IMAD.WIDE R2, R5, 0x8, R2 ;  /* 0x0000000805027825 */ /* 0x000fcc00078e0202 */
[----:B------:R-:W1:Y:S01]  /*02d0*/  F2F.BF16.F32 R19, R19 ;  /* 0x0000001300137304 */ /* 0x000e620000202000 */
[----:B0-----:R-:W-:-:S07]  /*02e0*/  SHF.L.U32 R16, R15, 0x10, RZ ;  /* 0x000000100f107819 */ /* 0x001fce00000006ff */
[----:B------:R-:W0:Y:S01]  /*02f0*/  F2F.BF16.F32 R17, R22 ;  /* 0x0000001600117304 */ /* 0x000e220000202000 */
[----:B------:R-:W-:Y:S02]  /*0300*/  IMAD.U32 R15, R20, 0x10000, RZ ;  /* 0x00010000140f7824 */ /* 0x000fe400078e00ff */
[----:B------:R-:W-:Y:S02]  /*0310*/  FMUL.FTZ R9, R9, R16 ;  /* 0x0000001009097220 */ /* 0x000fe40000410000 */
[----:B------:R-:W-:Y:S01]  /*0320*/  FMUL.FTZ R15, R14, R15 ;  /* 0x0000000f0e0f7220 */ /* 0x000fe20000410000 */
[----:B-1----:R-:W-:Y:S02]  /*0330*/  SHF.L.U32 R0, R19, 0x10, RZ ;  /* 0x0000001013007819 */ /* 0x002fe400000006ff */
[----:B------:R-:W1:Y:S02]  /*0340*/  F2F.BF16.F32 R4, R4 ;  /* 0x0000000400047304 */ /* 0x000e640000202000 */
[----:B------:R-:W-:Y:S01]  /*0350*/  F2FP.BF16.F32.PACK_AB R12, R15, R12 ;  /* 0x0000000c0f0c723e */ /* 0x000fe200000010ff */
[----:B------:R-:W-:Y:S01]  /*0360*/  FMUL.FTZ R0, R13, R0 ;  /* 0x000000000d007220 */ /* 0x000fe20000410000 */
[----:B0-----:R-:W-:-:S04]  /*0370*/  SHF.L.U32 R8, R17, 0x10, RZ ;  /* 0x0000001011087819 */ /* 0x001fc800000006ff */
[----:B------:R-:W0:Y:S01]  /*0380*/  F2F.BF16.F32 R18, R18 ;  /* 0x0000001200127304 */ /* 0x000e220000202000 */
[----:B------:R-:W-:Y:S01]  /*0390*/  F2FP.BF16.F32.PACK_AB R13, R0, R9 ;  /* 0x00000009000d723e */ /* 0x000fe200000010ff */
[----:B------:R-:W-:-:S04]  /*03a0*/  FMUL.FTZ R8, R11, R8 ;  /* 0x000000080b087220 */ /* 0x000fc80000410000 */
[----:B------:R-:W-:Y:S01]  /*03b0*/  STG.E.64 desc[UR4][R2.64], R12 ;  /* 0x0000000c02007986 */ /* 0x000fe2000c101b04 */
[----:B-1----:R-:W-:Y:S01]  /*03c0*/  IMAD.U32 R4, R4, 0x10000, RZ ;  /* 0x0001000004047824 */ /* 0x002fe200078e00ff */
[----:B------:R-:W-:-:S03]  /*03d0*/  F2FP.BF16.F32.PACK_AB R5, R8, R21 ;  /* 0x000000150805723e */ /* 0x000fc600000010ff */
[----:B------:R-:W-:Y:S01]  /*03e0*/  FMUL.FTZ R4, R7, R4 ;  /* 0x0000000407047220 */ /* 0x000fe20000410000 */
[----:B0-----:R-:W-:-:S04]  /*03f0*/  IMAD.U32 R19, R18, 0x10000, RZ ;  /* 0x0001000012137824 */ /* 0x001fc800078e00ff */
[----:B------:R-:W-:-:S05]  /*0400*/  FMUL.FTZ R19, R10, R19 ;  /* 0x000000130a137220 */ /* 0x000fca0000410000 */
[----:B------:R-:W-:-:S05]  /*0410*/  F2FP.BF16.F32.PACK_AB R4, R19, R4 ;  /* 0x000000041304723e */ /* 0x000fca00000010ff */
[----:B------:R-:W-:Y:S01]  /*0420*/  STG.E.64 desc[UR4][R2.64+0x400], R4 ;  /* 0x0004000402007986 */ /* 0x000fe2000c101b04 */
[----:B------:R-:W-:Y:S05]  /*0430*/  EXIT ;  /* 0x000000000000794d */ /* 0x000fea0003800000 */
.L_x_1989:
        /* <DEDUP_REMOVED lines=141> */
.L_x_1992:
[----:B------:R-:W-:-:S13]  /*0d10*/  ISETP.GE.AND P0, PT, R11, R2, PT ;  /* 0x000000020b00720c */ /* 0x000fda0003f06270 */
[----:B------:R-:W-:Y:S05]  /*0d20*/  @P0 BRA `(.L_x_1994) ;  /* 0x0000000000300947 */ /* 0x000fea0003800000 */
[----:B0-----:R-:W0:Y:S01]  /*0d30*/  LDC.64 R4, c[0x0][0x220] ;  /* 0x00008800ff047b82 */ /* 0x001e220000000a00 */
[----:B------:R-:W-:Y:S01]  /*0d40*/  IADD3 R3, R0, R11, RZ ;  /* 0x0000000b00037210 */ /* 0x000fe20007ffe0ff */
[----:B------:R-:W-:-:S04]  /*0d50*/  VIADD R11, R11, 0x80 ;  /* 0x000000800b0b7836 */ /* 0x000fc80000000000 */
[----:B0-----:R-:W-:-:S05]  /*0d60*/  IMAD.WIDE.U32 R4, R3, 0x2, R4 ;  /* 0x0000000203047825 */ /* 0x001fca00078e0004 */
[----:B------:R1:W-:Y:S02]  /*0d70*/  STG.E.U16 desc[UR4][R4.64], R6 ;  /* 0x0000000604007986 */ /* 0x0003e4000c101504 */
.L_x_1993:
[----:B------:R-:W-:-:S13]  /*0d80*/  ISETP.GE.AND P0, PT, R11, R2, PT ;  /* 0x000000020b00720c */ /* 0x000fda0003f06270 */
[----:B------:R-:W-:Y:S05]  /*0d90*/  @P0 BRA `(.L_x_1995) ;  /* 0x0000000000340947 */ /* 0x000fea0003800000 */
[----:B01----:R-:W0:Y:S01]  /*0da0*/  LDC.64 R4, c[0x0][0x220] ;  /* 0x00008800ff047b82 */ /* 0x003e220000000a00 */
[----:B------:R-:W-:Y:S01]  /*0db0*/  IADD3 R3, R0, R11, RZ ;  /* 0x0000000b00037210 */ /* 0x000fe20007ffe0ff */
[----:B------:R-:W-:-:S04]  /*0dc0*/  VIADD R11, R11, 0x80 ;  /* 0x000000800b0b7836 */ /* 0x000fc80000000000 */
[----:B0-----:R-:W-:-:S05]  /*0dd0*/  IMAD.WIDE.U32 R4, R3, 0x2, R4 ;  /* 0x0000000203047825 */ /* 0x001fca00078e0004 */
[----:B------:R1:W-:Y:S02]  /*0de0*/  STG.E.U16 desc[UR4][R4.64], R7 ;  /* 0x0000000704007986 */ /* 0x0003e4000c101504 */
.L_x_1994:
        /* <DEDUP_REMOVED lines=8> */
.L_x_1995:
[----:B------:R-:W-:Y:S05]  /*0e70*/  BSYNC B1 ;  /* 0x0000000000017941 */ /* 0x000fea0003800000 */
.L_x_1991:
[----:B------:R-:W-:-:S13]  /*0e80*/  ISETP.GE.AND P0, PT, R11, R2, PT ;  /* 0x000000020b00720c */ /* 0x000fda0003f06270 */
[----:B012---:R-:W0:Y:S01]  /*0e90*/  @!P0 LDC.64 R4, c[0x0][0x220] ;  /* 0x00008800ff048b82 */ /* 0x007e220000000a00 */
[----:B------:R-:W-:Y:S01]  /*0ea0*/  @!P0 IMAD.IADD R3, R0, 0x1, R11 ;  /* 0x0000000100038824 */ /* 0x000fe200078e020b */
[----:B------:R-:W-:-:S03]  /*0eb0*/  @!P0 IADD3 R11, R11, 0x80, RZ ;  /* 0x000000800b0b8810 */ /* 0x000fc60007ffe0ff */
[----:B0-----:R-:W-:-:S05]  /*0ec0*/  @!P0 IMAD.WIDE.U32 R4, R3, 0x2, R4 ;  /* 0x0000000203048825 */ /* 0x001fca00078e0004 */
[----:B------:R2:W-:Y:S02]  /*0ed0*/  @!P0 STG.E.U16 desc[UR4][R4.64], R9 ;  /* 0x0000000904008986 */ /* 0x0005e4000c101504 */
.L_x_1996:
[----:B------:R-:W-:Y:S05]  /*0ee0*/  BSYNC B0 ;  /* 0x0000000000007941 */ /* 0x000fea0003800000 */
.L_x_1990:
        /* <DEDUP_REMOVED lines=8> */
.L_x_1997:
        /* <DEDUP_REMOVED lines=9> */
.L_x_71587:


//--------------------- .text._ZN2at6native29vectorized_elementwise_kernelILi8EZNS0_50_GLOBAL__N__2680c7bb_12_PowKernel_cu_7dd49032_316829pow_tensor_scalar_kernel_implIN3c108BFloat16ES5_EEvRNS_18TensorIteratorBaseET0_EUlS5_E0_St5arrayIPcLm2EEEEviS8_T1_ --------------------------
	.section	.text._ZN2at6native29vectorized_elementwise_kernelILi8EZNS0_50_GLOBAL__N__2680c7bb_12_PowKernel_cu_7dd49032_316829pow_tensor_scalar_kernel_implIN3c108BFloat16ES5_EEvRNS_18TensorIteratorBaseET0_EUlS5_E0_St5arrayIPcLm2EEEEviS8_T1_,"ax",@progbits
	.align	128
        .global         _ZN2at6native29vectorized_elementwise_kernelILi8EZNS0_50_GLOBAL__N__2680c7bb_12_PowKernel_cu_7dd49032_316829pow_tensor_scalar_kernel_implIN3c108BFloat16ES5_EEvRNS_18TensorIteratorBaseET0_EUlS5_E0_St5arrayIPcLm2EEEEviS8_T1_
        .type           _ZN2at6native29vectorized_elementwise_kernelILi8EZNS0_50_GLOBAL__N__2680c7bb_12_PowKernel_cu_7dd49032_316829pow_tensor_scalar_kernel_implIN3c108BFloat16ES5_EEvRNS_18TensorIteratorBaseET0_EUlS5_E0_St5arrayIPcLm2EEEEviS8_T1_,@function
        .size           _ZN2at6native29vectorized_elementwise_kernelILi8EZNS0_50_GLOBAL__N__2680c7bb_12_PowKernel_cu_7dd49032_316829pow_tensor_scalar_kernel_implIN3c108BFloat16ES5_EEvRNS_18TensorIteratorBaseET0_EUlS5_E0_St5arrayIPcLm2EEEEviS8_T1_,(.L_x_71588 - _ZN2at6native29vectorized_elementwise_kernelILi8EZNS0_50_GLOBAL__N__2680c7bb_12_PowKernel_cu_7dd49032_316829pow_tensor_scalar_kernel_implIN3c108BFloat16ES5_EEvRNS_18TensorIteratorBaseET0_EUlS5_E0_St5arrayIPcLm2EEEEviS8_T1_)
        .other          _ZN2at6native29vectorized_elementwise_kernelILi8EZNS0_50_GLOBAL__N__2680c7bb_12_PowKernel_cu_7dd49032_316829pow_tensor_scalar_kernel_implIN3c108BFloat16ES5_EEvRNS_18TensorIteratorBaseET0_EUlS5_E0_St5arrayIPcLm2EEEEviS8_T1_,@"STO_CUDA_ENTRY STV_DEFAULT"
_ZN2at6native29vectorized_elementwise_kernelILi8EZNS0_50_GLOBAL__N__2680c7bb_12_PowKernel_cu_7dd49032_316829pow_tensor_scalar_kernel_implIN3c108BFloat16ES5_EEvRNS_18TensorIteratorBaseET0_EUlS5_E0_St5arrayIPcLm2EEEEviS8_T1_:
.text._ZN2at6native29vectorized_elementwise_kernelILi8EZNS0_50_GLOBAL__N__2680c7bb_12_PowKernel_cu_7dd49032_316829pow_tensor_scalar_kernel_implIN3c108BFloat16ES5_EEvRNS_18TensorIteratorBaseET0_EUlS5_E0_St5arrayIPcLm2EEEEviS8_T1_:
        /* <DEDUP_REMOVED lines=12> */
[----:B------:R0:W2:Y:S02]  /*00c0*/  LDG.E.128 R4, desc[UR4][R2.64] ;  /* 0x0000000402047981 */ /* 0x0000a4000c1e1d00 */
[----:B0-----:R-:W0:Y:S02]  /*00d0*/  LDC.64 R2, c[0x0][0x220] ;  /* 0x00008800ff027b82 */ /* 0x001e240000000a00 */
[----:B0-----:R-:W-:-:S04]  /*00e0*/  IMAD.WIDE.U32 R2, R0, 0x2, R2 ;  /* 0x0000000200027825 */ /* 0x001fc800078e0002 */
[----:B------:R-:W-:Y:S01]  /*00f0*/  IMAD.WIDE R2, R9, 0x10, R2 ;  /* 0x0000001009027825 */ /* 0x000fe200078e0202 */
[----:B--2---:R-:W-:-:S03]  /*0100*/  SHF.L.U32 R12, R5, 0x10, RZ ;  /* 0x00000010050c7819 */ /* 0x004fc600000006ff */
[----:B------:R-:W-:Y:S01]  /*0110*/  IMAD.U32 R11, R6, 0x10000, RZ ;  /* 0x00010000060b7824 */ /* 0x000fe200078e00ff */
[----:B------:R-:W-:Y:S01]  /*0120*/  SHF.L.U32 R8, R7, 0x10, RZ ;  /* 0x0000001007087819 */ /* 0x000fe200000006ff */
[C---:B------:R-:W-:Y:S01]  /*0130*/  IMAD.U32 R14, R4.reuse, 0x10000, RZ ;  /* 0x00010000040e7824 */ /* 0x040fe200078e00ff */
[----:B------:R-:W-:Y:S01]  /*0140*/  PRMT R10, R4, 0x7632, R10 ;  /* 0x00007632040a7816 */ /* 0x000fe2000000000a */
[----:B------:R-:W-:Y:S01]  /*0150*/  FMUL.FTZ R15, R12, R12 ;  /* 0x0000000c0c0f7220 */ /* 0x000fe20000410000 */
[----:B------:R-:W-:Y:S01]  /*0160*/  PRMT R13, R5, 0x7632, R13 ;  /* 0x00007632050d7816 */ /* 0x000fe2000000000d */
[----:B------:R-:W-:Y:S01]  /*0170*/  FMUL.FTZ R17, R14, R14 ;  /* 0x0000000e0e117220 */ /* 0x000fe20000410000 */
[----:B------:R-:W-:Y:S01]  /*0180*/  PRMT R7, R7, 0x7632, R7 ;  /* 0x0000763207077816 */ /* 0x000fe20000000007 */
[----:B------:R-:W-:Y:S01]  /*0190*/  IMAD.U32 R10, R10, 0x10000, RZ ;  /* 0x000100000a0a7824 */ /* 0x000fe200078e00ff */
[----:B------:R-:W-:Y:S01]  /*01a0*/  PRMT R6, R6, 0x7632, R6 ;  /* 0x0000763206067816 */ /* 0x000fe20000000006 */
[----:B------:R-:W0:Y:S01]  /*01b0*/  F2F.BF16.F32 R15, R15 ;  /* 0x0000000f000f7304 */ /* 0x000e220000202000 */
[----:B------:R-:W-:Y:S01]  /*01c0*/  SHF.L.U32 R13, R13, 0x10, RZ ;  /* 0x000000100d0d7819 */ /* 0x000fe200000006ff */
[----:B------:R-:W-:Y:S01]  /*01d0*/  FMUL.FTZ R4, R8, R8 ;  /* 0x0000000808047220 */ /* 0x000fe20000410000 */
[----:B------:R-:W-:Y:S01]  /*01e0*/  SHF.L.U32 R7, R7, 0x10, RZ ;  /* 0x0000001007077819 */ /* 0x000fe200000006ff */
[----:B------:R-:W-:-:S02]  /*01f0*/  IMAD.U32 R6, R6, 0x10000, RZ ;  /* 0x0001000006067824 */ /* 0x000fc400078e00ff */
[----:B------:R-:W-:Y:S01]  /*0200*/  FMUL.FTZ R5, R10, R10 ;  /* 0x0000000a0a057220 */ /* 0x000fe20000410000 */
[----:B------:R-:W-:Y:S01]  /*0210*/  FMUL.FTZ R20, R13, R13 ;  /* 0x0000000d0d147220 */ /* 0x000fe20000410000 */
[----:B------:R-:W-:Y:S01]  /*0220*/  FMUL.FTZ R16, R11, R11 ;  /* 0x0000000b0b107220 */ /* 0x000fe20000410000 */
[----:B------:R-:W-:Y:S01]  /*0230*/  FMUL.FTZ R18, R7, R7 ;  /* 0x0000000707127220 */ /* 0x000fe20000410000 */
[----:B------:R-:W-:Y:S01]  /*0240*/  FMUL.FTZ R19, R6, R6 ;  /* 0x0000000606137220 */ /* 0x000fe20000410000 */
        /* <DEDUP_REMOVED lines=16> */
[----:B------:R-:W-:Y:S01]  /*0350*/  FMUL.FTZ R13, R13, R20 ;  /* 0x000000140d0d7220 */ /* 0x000fe20000410000 */
[----:B-1----:R-:W-:-:S05]  /*0360*/  SHF.L.U32 R18, R18, 0x10, RZ ;  /* 0x0000001012127819 */ /* 0x002fca00000006ff */
[----:B------:R-:W1:Y:S01]  /*0370*/  F2F.BF16.F32 R19, R19 ;  /* 0x0000001300137304 */ /* 0x000e620000202000 */
[----:B------:R-:W-:Y:S01]  /*0380*/  F2FP.BF16.F32.PACK_AB R5, R13, R12 ;  /* 0x0000000c0d05723e */ /* 0x000fe200000010ff */
[----:B------:R-:W-:Y:S01]  /*0390*/  FMUL.FTZ R18, R7, R18 ;  /* 0x0000001207127220 */ /* 0x000fe20000410000 */
[----:B0-----:R-:W-:-:S04]  /*03a0*/  IMAD.U32 R16, R16, 0x10000, RZ ;  /* 0x0001000010107824 */ /* 0x001fc800078e00ff */
[----:B------:R-:W-:Y:S01]  /*03b0*/  F2FP.BF16.F32.PACK_AB R7, R18, R15 ;  /* 0x0000000f1207723e */ /* 0x000fe200000010ff */
[----:B------:R-:W-:Y:S01]  /*03c0*/  FMUL.FTZ R11, R11, R16 ;  /* 0x000000100b0b7220 */ /* 0x000fe20000410000 */
[----:B-1----:R-:W-:-:S04]  /*03d0*/  IMAD.U32 R19, R19, 0x10000, RZ ;  /* 0x0001000013137824 */ /* 0x002fc800078e00ff */
[----:B------:R-:W-:-:S05]  /*03e0*/  FMUL.FTZ R6, R6, R19 ;  /* 0x0000001306067220 */ /* 0x000fca0000410000 */
[----:B------:R-:W-:-:S05]  /*03f0*/  F2FP.BF16.F32.PACK_AB R6, R6, R11 ;  /* 0x0000000b0606723e */ /* 0x000fca00000010ff */
[----:B------:R-:W-:Y:S01]  /*0400*/  STG.E.128 desc[UR4][R2.64], R4 ;  /* 0x0000000402007986 */ /* 0x000fe2000c101d04 */
[----:B------:R-:W-:Y:S05]  /*0410*/  EXIT ;  /* 0x000000000000794d */ /* 0x000fea0003800000 */
.L_x_1998:
        /* <DEDUP_REMOVED lines=141> */
.L_x_2001:
[----:B------:R-:W-:-:S13]  /*0cf0*/  ISETP.GE.AND P0, PT, R11, R2, PT ;  /* 0x000000020b00720c */ /* 0x000fda0003f06270 */
[----:B------:R-:W-:Y:S05]  /*0d00*/  @P0 BRA `(.L_x_2003) ;  /* 0x0000000000300947 */ /* 0x000fea0003800000 */
[----:B0-----:R-:W0:Y:S01]  /*0d10*/  LDC.64 R4, c[0x0][0x220] ;  /* 0x00008800ff047b82 */ /* 0x001e220000000a00 */
[----:B------:R-:W-:Y:S01]  /*0d20*/  IADD3 R3, R0, R11, RZ ;  /* 0x0000000b00037210 */ /* 0x000fe20007ffe0ff */
[----:B------:R-:W-:-:S04]  /*0d30*/  VIADD R11, R11, 0x80 ;  /* 0x000000800b0b7836 */ /* 0x000fc80000000000 */
[----:B0-----:R-:W-:-:S05]  /*0d40*/  IMAD.WIDE.U32 R4, R3, 0x2, R4 ;  /* 0x0000000203047825 */ /* 0x001fca00078e0004 */
[----:B------:R1:W-:Y:S02]  /*0d50*/  STG.E.U16 desc[UR4][R4.64], R6 ;  /* 0x0000000604007986 */ /* 0x0003e4000c101504 */
.L_x_2002:
[----:B------:R-:W-:-:S13]  /*0d60*/  ISETP.GE.AND P0, PT, R11, R2, PT ;  /* 0x000000020b00720c */ /* 0x000fda0003f06270 */
[----:B------:R-:W-:Y:S05]  /*0d70*/  @P0 BRA `(.L_x_2004) ;  /* 0x0000000000340947 */ /* 0x000fea0003800000 */
[----:B01----:R-:W0:Y:S01]  /*0d80*/  LDC.64 R4, c[0x0][0x220] ;  /* 0x00008800ff047b82 */ /* 0x003e220000000a00 */
[----:B------:R-:W-:Y:S01]  /*0d90*/  IADD3 R3, R0, R11, RZ ;  /* 0x0000000b00037210 */ /* 0x000fe20007ffe0ff */
[----:B------:R-:W-:-:S04]  /*0da0*/  VIADD R11, R11, 0x80 ;  /* 0x000000800b0b7836 */ /* 0x000fc80000000000 */
[----:B0-----:R-:W-:-:S05]  /*0db0*/  IMAD.WIDE.U32 R4, R3, 0x2, R4 ;  /* 0x0000000203047825 */ /* 0x001fca00078e0004 */
[----:B------:R1:W-:Y:S02]  /*0dc0*/  STG.E.U16 desc[UR4][R4.64], R7 ;  /* 0x0000000704007986 */ /* 0x0003e4000c101504 */
.L_x_2003:
        /* <DEDUP_REMOVED lines=8> */
.L_x_2004:
[----:B------:R-:W-:Y:S05]  /*0e50*/  BSYNC B1 ;  /* 0x0000000000017941 */ /* 0x000fea0003800000 */
.L_x_2000:
[----:B------:R-:W-:-:S13]  /*0e60*/  ISETP.GE.AND P0, PT, R11, R2, PT ;  /* 0x000000020b00720c */ /* 0x000fda0003f06270 */
[----:B012---:R-:W0:Y:S01]  /*0e70*/  @!P0 LDC.64 R4, c[0x0][0x220] ;  /* 0x00008800ff048b82 */ /* 0x007e220000000a00 */
[----:B------:R-:W-:Y:S01]  /*0e80*/  @!P0 IMAD.IADD R3, R0, 0x1, R11 ;  /* 0x0000000100038824 */ /* 0x000fe200078e020b */
[----:B------:R-:W-:-:S03]  /*0e90*/  @!P0 IADD3 R11, R11, 0x80, RZ ;  /* 0x000000800b0b8810 */ /* 0x000fc60007ffe0ff */
[----:B0-----:R-:W-:-:S05]  /*0ea0*/  @!P0 IMAD.WIDE.U32 R4, R3, 0x2, R4 ;  /* 0x0000000203048825 */ /* 0x001fca00078e0004 */
[----:B------:R2:W-:Y:S02]  /*0eb0*/  @!P0 STG.E.U16 desc[UR4][R4.64], R9 ;  /* 0x0000000904008986 */ /* 0x0005e4000c101504 */
.L_x_2005:
[----:B------:R-:W-:Y:S05]  /*0ec0*/  BSYNC B0 ;  /* 0x0000000000007941 */ /* 0x000fea0003800000 */
.L_x_1999:
        /* <DEDUP_REMOVED lines=8> */
.L_x_2006:
        /* <DEDUP_REMOVED lines=11> */
.L_x_71588:


//--------------------- .text._ZN2at6native18elementwise_kernelILi128ELi4EZNS0_15gpu_kernel_implIZNS0_50_GLOBAL__N__2680c7bb_12_PowKernel_cu_7dd49032_316829pow_tensor_scalar_kernel_implIN3c108BFloat16ES6_EEvRNS_18TensorIteratorBaseET0_EUlS6_E_EEvS8_RKT_EUliE_EEviT1_ --------------------------
	.section	.text._ZN2at6native18elementwise_kernelILi128ELi4EZNS0_15gpu_kernel_implIZNS0_50_GLOBAL__N__2680c7bb_12_PowKernel_cu_7dd49032_316829pow_tensor_scalar_kernel_implIN3c108BFloat16ES6_EEvRNS_18TensorIteratorBaseET0_EUlS6_E_EEvS8_RKT_EUliE_EEviT1_,"ax",@progbits
	.align	128
        .global         _ZN2at6native18elementwise_kernelILi128ELi4EZNS0_15gpu_kernel_implIZNS0_50_GLOBAL__N__2680c7bb_12_PowKernel_cu_7dd49032_316829pow_tensor_scalar_kernel_implIN3c108BFloat16ES6_EEvRNS_18TensorIteratorBaseET0_EUlS6_E_EEvS8_RKT_EUliE_EEviT1_
        .type           _ZN2at6native18elementwise_kernelILi128ELi4EZNS0_15gpu_kernel_implIZNS0_50_GLOBAL__N__2680c7bb_12_PowKernel_cu_7dd49032_316829pow_tensor_scalar_kernel_implIN3c108BFloat16ES6_EEvRNS_18TensorIteratorBaseET0_EUlS6_E_EEvS8_RKT_EUliE_EEviT1_,@function
        .size           _ZN2at6native18elementwise_kernelILi128ELi4EZNS0_15gpu_kernel_implIZNS0_50_GLOBAL__N__2680c7bb_12_PowKernel_cu_7dd49032_316829pow_tensor_scalar_kernel_implIN3c108BFloat16ES6_EEvRNS_18TensorIteratorBaseET0_EUlS6_E_EEvS8_RKT_EUliE_EEviT1_,(.L_x_71589 - _ZN2at6native18elementwise_kernelILi128ELi4EZNS0_15gpu_kernel_implIZNS0_50_GLOBAL__N__2680c7bb_12_PowKernel_cu_7dd49032_316829pow_tensor_scalar_kernel_implIN3c108BFloat16ES6_EEvRNS_18TensorIteratorBaseET0_EUlS6_E_EEvS8_RKT_EUliE_EEviT1_)
        .other          _ZN2at6native18elementwise_kernelILi128ELi4EZNS0_15gpu_kernel_implIZNS0_50_GLOBAL__N__2680c7bb_12_PowKernel_cu_7dd49032_316829pow_tensor_scalar_kernel_implIN3c108BFloat16ES6_EEvRNS_18TensorIteratorBaseET0_EUlS6_E_EEvS8_RKT_EUliE_EEviT1_,@"STO_CUDA_ENTRY STV_DEFAULT"
_ZN2at6native18elementwise_kernelILi128ELi4EZNS0_15gpu_kernel_implIZNS0_50_GLOBAL__N__2680c7bb_12_PowKernel_cu_7dd49032_316829pow_tensor_scalar_kernel_implIN3c108BFloat16ES6_EEvRNS_18TensorIteratorBaseET0_EUlS6_E_EEvS8_RKT_EUliE_EEviT1_:
.text._ZN2at6native18elementwise_kernelILi128ELi4EZNS0_15gpu_kernel_implIZNS0_50_GLOBAL__N__2680c7bb_12_PowKernel_cu_7dd49032_316829pow_tensor_scalar_kernel_implIN3c108BFloat16ES6_EEvRNS_18TensorIteratorBaseET0_EUlS6_E_EEvS8_RKT_EUliE_EEviT1_:
        /* <DEDUP_REMOVED lines=313> */
.L_x_2009:
        /* <DEDUP_REMOVED lines=22> */
.L_x_2013:
[----:B------:R-:W2:Y:S02]  /*14f0*/  LDG.E.U8 R2, desc[UR36][R2.64] ;  /* 0x0000002402027981 */ /* 0x000ea4000c1e1100 */
[----:B--2---:R-:W-:-:S04]  /*1500*/  I2FP.F32.U32 R0, R2 ;  /* 0x0000000200007245 */ /* 0x004fc80000201000 */
[----:B------:R-:W-:Y:S01]  /*1510*/  F2FP.BF16.F32.PACK_AB R0, RZ, R0 ;  /* 0x00000000ff00723e */ /* 0x000fe200000010ff */
[----:B------:R-:W-:Y:S06]  /*1520*/  BRA `(.L_x_2015) ;  /* 0x0000000c00907947 */ /* 0x000fec0003800000 */
.L_x_2012:
        /* <DEDUP_REMOVED lines=10> */
.L_x_2017:
[----:B------:R-:W2:Y:S02]  /*15d0*/  LDG.E R2, desc[UR36][R2.64] ;  /* 0x0000002402027981 */ /* 0x000ea4000c1e1900 */
[----:B--2---:R-:W-:-:S04]  /*15e0*/  I2FP.F32.S32 R0, R2 ;  /* 0x0000000200007245 */ /* 0x004fc80000201400 */
[----:B------:R-:W-:Y:S01]  /*15f0*/  F2FP.BF16.F32.PACK_AB R0, RZ, R0 ;  /* 0x00000000ff00723e */ /* 0x000fe200000010ff */
[----:B------:R-:W-:Y:S06]  /*1600*/  BRA `(.L_x_2015) ;  /* 0x0000000c00587947 */ /* 0x000fec0003800000 */
.L_x_2016:
[----:B------:R-:W2:Y:S02]  /*1610*/  LDG.E.U16 R2, desc[UR36][R2.64] ;  /* 0x0000002402027981 */ /* 0x000ea4000c1e1500 */
[----:B--2---:R-:W0:Y:S02]  /*1620*/  I2F.S16 R0, R2 ;  /* 0x0000000200007306 */ /* 0x004e240000101400 */
[----:B0-----:R-:W-:Y:S01]  /*1630*/  F2FP.BF16.F32.PACK_AB R0, RZ, R0 ;  /* 0x00000000ff00723e */ /* 0x001fe200000010ff */
[----:B------:R-:W-:Y:S06]  /*1640*/  BRA `(.L_x_2015) ;  /* 0x0000000c00487947 */ /* 0x000fec0003800000 */
.L_x_2011:
        /* <DEDUP_REMOVED lines=9> */
.L_x_2019:
[----:B------:R-:W2:Y:S02]  /*16e0*/  LDG.E.U16 R0, desc[UR36][R2.64] ;  /* 0x0000002402007981 */ /* 0x000ea4000c1e1500 */
[----:B--2---:R-:W-:-:S05]  /*16f0*/  HADD2.F32 R0, -RZ, R0.H0_H0 ;  /* 0x20000000ff007230 */ /* 0x004fca0000004100 */
[----:B------:R-:W-:Y:S01]  /*1700*/  F2FP.BF16.F32.PACK_AB R0, RZ, R0 ;  /* 0x00000000ff00723e */ /* 0x000fe200000010ff */
[----:B------:R-:W-:Y:S06]  /*1710*/  BRA `(.L_x_2015) ;  /* 0x0000000c00147947 */ /* 0x000fec0003800000 */
.L_x_2018:
        /* <DEDUP_REMOVED lines=9> */
.L_x_2021:
[----:B------:R-:W2:Y:S02]  /*17b0*/  LDG.E.U16 R2, desc[UR36][R2.64] ;  /* 0x0000002402027981 */ /* 0x000ea4000c1e1500 */
[----:B--2---:R-:W-:-:S05]  /*17c0*/  HADD2.F32 R0, -RZ, R2.H0_H0 ;  /* 0x20000002ff007230 */ /* 0x004fca0000004100 */
[----:B------:R-:W-:Y:S01]  /*17d0*/  F2FP.BF16.F32.PACK_AB R0, RZ, R0 ;  /* 0x00000000ff00723e */ /* 0x000fe200000010ff */
[----:B------:R-:W-:Y:S06]  /*17e0*/  BRA `(.L_x_2015) ;  /* 0x0000000800e07947 */ /* 0x000fec0003800000 */
.L_x_2020:
        /* <DEDUP_REMOVED lines=8> */
.L_x_2010:
        /* <DEDUP_REMOVED lines=13> */
.L_x_2024:
        /* <DEDUP_REMOVED lines=8> */
.L_x_2023:
        /* <DEDUP_REMOVED lines=28> */
.L_x_2026:
        /* <DEDUP_REMOVED lines=15> */
.L_x_2025:
[----:B------:R0:W5:Y:S01]  /*1c70*/  LDG.E.U16 R0, desc[UR36][R2.64] ;  /* 0x0000002402007981 */ /* 0x000162000c1e1500 */
[----:B------:R-:W-:Y:S05]  /*1c80*/  BRA `(.L_x_2015) ;  /* 0x0000000400b87947 */ /* 0x000fea0003800000 */
.L_x_2022:
        /* <DEDUP_REMOVED lines=12> */
.L_x_2029:
        /* <DEDUP_REMOVED lines=21> */
.L_x_2033:
[----:B------:R-:W-:Y:S05]  /*1ea0*/  BSYNC B1 ;  /* 0x0000000000017941 */ /* 0x000fea0003800000 */
.L_x_2032:
[----:B------:R-:W-:Y:S01]  /*1eb0*/  LEA R3, R0, 0x3b800000, 0x17 ;  /* 0x3b80000000037811 */ /* 0x000fe200078eb8ff */
[----:B------:R-:W-:-:S05]  /*1ec0*/  IMAD.SHL.U32 R0, R2, 0x100000, RZ ;  /* 0x0010000002007824 */ /* 0x000fca00078e00ff */
[----:B------:R-:W-:-:S07]  /*1ed0*/  LOP3.LUT R0, R3, R0, R4, 0xfe, !PT ;  /* 0x0000000003007212 */ /* 0x000fce00078efe04 */
.L_x_2031:
[----:B------:R-:W-:Y:S05]  /*1ee0*/  BSYNC B0 ;  /* 0x0000000000007941 */ /* 0x000fea0003800000 */
.L_x_2030:
[----:B------:R-:W-:Y:S01]  /*1ef0*/  F2FP.BF16.F32.PACK_AB R0, RZ, R0 ;  /* 0x00000000ff00723e */ /* 0x000fe200000010ff */
[----:B------:R-:W-:Y:S06]  /*1f00*/  BRA `(.L_x_2015) ;  /* 0x0000000400187947 */ /* 0x000fec0003800000 */
.L_x_2028:
        /* <DEDUP_REMOVED lines=21> */
.L_x_2037:
[----:B------:R-:W-:Y:S05]  /*2060*/  BSYNC B1 ;  /* 0x0000000000017941 */ /* 0x000fea0003800000 */
.L_x_2036:
[----:B------:R-:W-:Y:S01]  /*2070*/  LEA R3, R0, 0x37800000, 0x17 ;  /* 0x3780000000037811 */ /* 0x000fe200078eb8ff */
[----:B------:R-:W-:-:S05]  /*2080*/  IMAD.SHL.U32 R0, R2, 0x200000, RZ ;  /* 0x0020000002007824 */ /* 0x000fca00078e00ff */
[----:B------:R-:W-:-:S07]  /*2090*/  LOP3.LUT R0, R3, R0, R4, 0xfe, !PT ;  /* 0x0000000003007212 */ /* 0x000fce00078efe04 */
.L_x_2035:
[----:B------:R-:W-:Y:S05]  /*20a0*/  BSYNC B0 ;  /* 0x0000000000007941 */ /* 0x000fea0003800000 */
.L_x_2034:
[----:B------:R-:W-:Y:S01]  /*20b0*/  F2FP.BF16.F32.PACK_AB R0, RZ, R0 ;  /* 0x00000000ff00723e */ /* 0x000fe200000010ff */
[----:B------:R-:W-:Y:S06]  /*20c0*/  BRA `(.L_x_2015) ;  /* 0x0000000000a87947 */ /* 0x000fec0003800000 */
.L_x_2027:
        /* <DEDUP_REMOVED lines=14> */
.L_x_2041:
[----:B------:R-:W-:Y:S05]  /*21b0*/  BSYNC B0 ;  /* 0x0000000000007941 */ /* 0x000fea0003800000 */
.L_x_2040:
[----:B------:R-:W-:Y:S01]  /*21c0*/  F2FP.BF16.F32.PACK_AB R0, RZ, R0 ;  /* 0x00000000ff00723e */ /* 0x000fe200000010ff */
[----:B------:R-:W-:Y:S06]  /*21d0*/  BRA `(.L_x_2015) ;  /* 0x0000000000647947 */ /* 0x000fec0003800000 */
.L_x_2014:
        /* <DEDUP_REMOVED lines=16> */
.L_x_2042:
[----:B------:R-:W-:Y:S01]  /*22e0*/  PRMT R0, RZ, 0x7610, R0 ;  /* 0x00007610ff007816 */ /* 0x000fe20000000000 */
[----:B------:R-:W-:Y:S06]  /*22f0*/  BRA `(.L_x_2015) ;  /* 0x00000000001c7947 */ /* 0x000fec0003800000 */
.L_x_2039:
[----:B------:R-:W2:Y:S02]  /*2300*/  LDG.E.64 R2, desc[UR36][R2.64] ;  /* 0x0000002402027981 */ /* 0x000ea4000c1e1b00 */
[----:B--2---:R-:W0:Y:S02]  /*2310*/  I2F.U64 R0, R2 ;  /* 0x0000000200007312 */ /* 0x004e240000301000 */
[----:B0-----:R-:W-:Y:S01]  /*2320*/  F2FP.BF16.F32.PACK_AB R0, RZ, R0 ;  /* 0x00000000ff00723e */ /* 0x001fe200000010ff */
[----:B------:R-:W-:Y:S06]  /*2330*/  BRA `(.L_x_2015) ;  /* 0x00000000000c7947 */ /* 0x000fec0003800000 */
.L_x_2038:
[----:B------:R-:W2:Y:S02]  /*2340*/  LDG.E R2, desc[UR36][R2.64] ;  /* 0x0000002402027981 */ /* 0x000ea4000c1e1900 */
[----:B--2---:R-:W-:-:S04]  /*2350*/  I2FP.F32.U32 R0, R2 ;  /* 0x0000000200007245 */ /* 0x004fc80000201000 */
[----:B------:R-:W-:-:S07]  /*2360*/  F2FP.BF16.F32.PACK_AB R0, RZ, R0 ;  /* 0x00000000ff00723e */ /* 0x000fce00000010ff */
.L_x_2015:
[----:B------:R-:W1:Y:S01]  /*2370*/  LDC.U8 R4, c[0x0][0x428] ;  /* 0x00010a00ff047b82 */ /* 0x000e620000000000 */
[----:B-----5:R-:W-:-:S04]  /*2380*/  IMAD.U32 R0, R0, 0x10000, RZ ;  /* 0x0001000000007824 */ /* 0x020fc800078e00ff */
[----:B------:R-:W-:-:S04]  /*2390*/  FMUL.FTZ R0, R0, R0 ;  /* 0x0000000000007220 */ /* 0x000fc80000410000 */
[----:B0-----:R0:W2:Y:S01]  /*23a0*/  F2F.BF16.F32 R3, R0 ;  /* 0x0000000000037304 */ /* 0x0010a20000202000 */
[----:B-1----:R-:W-:-:S04]  /*23b0*/  PRMT R2, R4, 0x9910, RZ ;  /* 0x0000991004027816 */ /* 0x002fc800000000ff */
[----:B------:R-:W-:-:S13]  /*23c0*/  ISETP.GT.AND P0, PT, R2, 0x9, PT ;  /* 0x000000090200780c */ /* 0x000fda0003f04270 */
[----:B0-2---:R-:W-:Y:S05]  /*23d0*/  @P0 BRA `(.L_x_2043) ;  /* 0x00000004000c0947 */ /* 0x005fea0003800000 */
        /* <DEDUP_REMOVED lines=12> */
.L_x_2046:
[----:B------:R-:W-:-:S06]  /*24a0*/  IMAD.U32 R3, R3, 0x10000, RZ ;  /* 0x0001000003037824 */ /* 0x000fcc00078e00ff */
[----:B------:R-:W0:Y:S02]  /*24b0*/  F2I.S64.TRUNC R2, R3 ;  /* 0x0000000300027311 */ /* 0x000e24000020d900 */
[----:B0-----:R3:W-:Y:S01]  /*24c0*/  STG.E.U8 desc[UR36][R16.64], R2 ;  /* 0x0000000210007986 */ /* 0x0017e2000c101124 */
[----:B------:R-:W-:Y:S05]  /*24d0*/  BRA `(.L_x_2048) ;  /* 0x0000000c00847947 */ /* 0x000fea0003800000 */
.L_x_2045:
        /* <DEDUP_REMOVED lines=10> */
.L_x_2050:
[----:B------:R-:W-:-:S06]  /*2580*/  IMAD.U32 R3, R3, 0x10000, RZ ;  /* 0x0001000003037824 */ /* 0x000fcc00078e00ff */
[----:B------:R-:W0:Y:S02]  /*2590*/  F2I.FTZ.TRUNC.NTZ R3, R3 ;  /* 0x0000000300037305 */ /* 0x000e24000021f100 */
[----:B0-----:R1:W-:Y:S01]  /*25a0*/  STG.E desc[UR36][R16.64], R3 ;  /* 0x0000000310007986 */ /* 0x0013e2000c101924 */
[----:B------:R-:W-:Y:S05]  /*25b0*/  BRA `(.L_x_2048) ;  /* 0x0000000c004c7947 */ /* 0x000fea0003800000 */
.L_x_2049:
[----:B------:R-:W-:-:S06]  /*25c0*/  IMAD.U32 R3, R3, 0x10000, RZ ;  /* 0x0001000003037824 */ /* 0x000fcc00078e00ff */
[----:B------:R-:W0:Y:S02]  /*25d0*/  F2I.FTZ.TRUNC.NTZ R3, R3 ;  /* 0x0000000300037305 */ /* 0x000e24000021f100 */
[----:B0-----:R2:W-:Y:S01]  /*25e0*/  STG.E.U16 desc[UR36][R16.64], R3 ;  /* 0x0000000310007986 */ /* 0x0015e2000c101524 */
[----:B------:R-:W-:Y:S05]  /*25f0*/  BRA `(.L_x_2048) ;  /* 0x0000000c003c7947 */ /* 0x000fea0003800000 */
.L_x_2044:
        /* <DEDUP_REMOVED lines=9> */
.L_x_2052:
[----:B------:R-:W-:-:S05]  /*2690*/  IMAD.U32 R0, R3, 0x10000, RZ ;  /* 0x0001000003007824 */ /* 0x000fca00078e00ff */
[----:B------:R-:W-:-:S05]  /*26a0*/  F2FP.F16.F32.PACK_AB R0, RZ, R0 ;  /* 0x00000000ff00723e */ /* 0x000fca00000000ff */
[----:B------:R0:W-:Y:S01]  /*26b0*/  STG.E.U16 desc[UR36][R16.64], R0 ;  /* 0x0000000010007986 */ /* 0x0001e2000c101524 */
[----:B------:R-:W-:Y:S05]  /*26c0*/  BRA `(.L_x_2048) ;  /* 0x0000000c00087947 */ /* 0x000fea0003800000 */
.L_x_2051:
        /* <DEDUP_REMOVED lines=10> */
.L_x_2054:
[----:B------:R-:W-:-:S05]  /*2770*/  IMAD.U32 R3, R3, 0x10000, RZ ;  /* 0x0001000003037824 */ /* 0x000fca00078e00ff */
[----:B------:R-:W-:-:S04]  /*2780*/  F2FP.F16.F32.PACK_AB R3, RZ, R3 ;  /* 0x00000003ff03723e */ /* 0x000fc800000000ff */
[----:B------:R-:W-:-:S05]  /*2790*/  PRMT R3, R3, 0x5410, RZ ;  /* 0x0000541003037816 */ /* 0x000fca00000000ff */
[----:B------:R0:W-:Y:S01]  /*27a0*/  STG.E desc[UR36][R16.64], R3 ;  /* 0x0000000310007986 */ /* 0x0001e2000c101924 */
[----:B------:R-:W-:Y:S05]  /*27b0*/  BRA `(.L_x_2048) ;  /* 0x0000000800cc7947 */ /* 0x000fea0003800000 */
.L_x_2053:
[----:B------:R-:W-:-:S04]  /*27c0*/  IMAD.U32 R2, R3, 0x10000, RZ ;  /* 0x0001000003027824 */ /* 0x000fc800078e00ff */
[----:B------:R-:W-:-:S06]  /*27d0*/  FMUL.FTZ R2, R2, 1 ;  /* 0x3f80000002027820 */ /* 0x000fcc0000410000 */
[----:B------:R-:W0:Y:S02]  /*27e0*/  F2F.F64.F32 R2, R2 ;  /* 0x0000000200027310 */ /* 0x000e240000201800 */
[----:B0-----:R0:W-:Y:S01]  /*27f0*/  STG.E.64 desc[UR36][R16.64], R2 ;  /* 0x0000000210007986 */ /* 0x0011e2000c101b24 */
[----:B------:R-:W-:Y:S05]  /*2800*/  BRA `(.L_x_2048) ;  /* 0x0000000800b87947 */ /* 0x000fea0003800000 */
.L_x_2043:
        /* <DEDUP_REMOVED lines=13> */
.L_x_2057:
[----:B------:R-:W-:Y:S01]  /*28e0*/  IMAD.U32 R3, R3, 0x10000, RZ ;  /* 0x0001000003037824 */ /* 0x000fe200078e00ff */
[----:B------:R-:W-:-:S03]  /*28f0*/  CS2R R6, SRZ ;  /* 0x0000000000067805 */ /* 0x000fc6000001ff00 */
[----:B------:R-:W-:-:S04]  /*2900*/  FMUL.FTZ R3, R3, 1 ;  /* 0x3f80000003037820 */ /* 0x000fc80000410000 */
[----:B------:R-:W0:Y:S02]  /*2910*/  F2F.F64.F32 R4, R3 ;  /* 0x0000000300047310 */ /* 0x000e240000201800 */
[----:B0-----:R0:W-:Y:S01]  /*2920*/  STG.E.128 desc[UR36][R16.64], R4 ;  /* 0x0000000410007986 */ /* 0x0011e2000c101d24 */
[----:B------:R-:W-:Y:S05]  /*2930*/  BRA `(.L_x_2048) ;  /* 0x00000008006c7947 */ /* 0x000fea0003800000 */
.L_x_2056:
        /* <DEDUP_REMOVED lines=21> */
.L_x_2061:
[----:B------:R-:W-:Y:S05]  /*2a90*/  BSYNC B0 ;  /* 0x0000000000007941 */ /* 0x000fea0003800000 */
.L_x_2060:
[----:B------:R-:W-:-:S05]  /*2aa0*/  LOP3.LUT R3, R0, R3, RZ, 0xfc, !PT ;  /* 0x0000000300037212 */ /* 0x000fca00078efcff */
[----:B------:R0:W-:Y:S01]  /*2ab0*/  STG.E.U8 desc[UR36][R16.64], R3 ;  /* 0x0000000310007986 */ /* 0x0001e2000c101124 */
[----:B------:R-:W-:Y:S05]  /*2ac0*/  BRA `(.L_x_2048) ;  /* 0x0000000800087947 */ /* 0x000fea0003800000 */
.L_x_2059:
        /* <DEDUP_REMOVED lines=13> */
.L_x_2063:
[----:B------:R-:W-:Y:S01]  /*2ba0*/  IMAD.MOV.U32 R0, RZ, RZ, 0x7f ;  /* 0x0000007fff007424 */ /* 0x000fe200078e00ff */
[----:B------:R-:W-:-:S04]  /*2bb0*/  ISETP.GT.U32.AND P0, PT, R2, 0x7f800000, PT ;  /* 0x7f8000000200780c */ /* 0x000fc80003f04070 */
[----:B------:R-:W-:-:S09]  /*2bc0*/  SEL R0, R0, 0x7c, P0 ;  /* 0x0000007c00007807 */ /* 0x000fd20000000000 */
.L_x_2064:
[----:B------:R-:W-:Y:S05]  /*2bd0*/  BSYNC B0 ;  /* 0x0000000000007941 */ /* 0x000fea0003800000 */
.L_x_2062:
[----:B------:R-:W-:-:S04]  /*2be0*/  LOP3.LUT R2, R3, 0x80000000, RZ, 0xc0, !PT ;  /* 0x8000000003027812 */ /* 0x000fc800078ec0ff */
[----:B------:R-:W-:-:S04]  /*2bf0*/  SHF.R.U32.HI R3, RZ, 0x18, R2 ;  /* 0x00000018ff037819 */ /* 0x000fc80000011602 */
[----:B------:R-:W-:-:S05]  /*2c00*/  LOP3.LUT R3, R0, R3, RZ, 0xfc, !PT ;  /* 0x0000000300037212 */ /* 0x000fca00078efcff */
[----:B------:R0:W-:Y:S01]  /*2c10*/  STG.E.U8 desc[UR36][R16.64], R3 ;  /* 0x0000000310007986 */ /* 0x0001e2000c101124 */
[----:B------:R-:W-:Y:S05]  /*2c20*/  BRA `(.L_x_2048) ;  /* 0x0000000400b07947 */ /* 0x000fea0003800000 */
.L_x_2058:
[----:B------:R0:W-:Y:S01]  /*2c30*/  STG.E.U16 desc[UR36][R16.64], R3 ;  /* 0x0000000310007986 */ /* 0x0001e2000c101524 */
[----:B------:R-:W-:Y:S05]  /*2c40*/  BRA `(.L_x_2048) ;  /* 0x0000000400a87947 */ /* 0x000fea0003800000 */
.L_x_2055:
        /* <DEDUP_REMOVED lines=12> */
.L_x_2067:
        /* <DEDUP_REMOVED lines=17> */
.L_x_2070:
[----:B------:R-:W-:-:S04]  /*2e20*/  LOP3.LUT R2, R3, 0x80000000, RZ, 0xc0, !PT ;  /* 0x8000000003027812 */ /* 0x000fc800078ec0ff */
[----:B------:R-:W-:-:S04]  /*2e30*/  SHF.R.U32.HI R3, RZ, 0x18, R2 ;  /* 0x00000018ff037819 */ /* 0x000fc80000011602 */
[----:B------:R-:W-:-:S04]  /*2e40*/  LOP3.LUT R0, R0, R3, RZ, 0xfc, !PT ;  /* 0x0000000300007212 */ /* 0x000fc800078efcff */
[----:B------:R-:W-:-:S07]  /*2e50*/  PRMT R8, R0, 0x7610, R8 ;  /* 0x0000761000087816 */ /* 0x000fce0000000008 */
.L_x_2069:
[----:B------:R-:W-:Y:S05]  /*2e60*/  BSYNC B0 ;  /* 0x0000000000007941 */ /* 0x000fea0003800000 */
.L_x_2068:
[----:B------:R0:W-:Y:S01]  /*2e70*/  STG.E.U8 desc[UR36][R16.64], R8 ;  /* 0x0000000810007986 */ /* 0x0001e2000c101124 */
[----:B------:R-:W-:Y:S05]  /*2e80*/  BRA `(.L_x_2048) ;  /* 0x0000000400187947 */ /* 0x000fea0003800000 */
.L_x_2066:
        /* <DEDUP_REMOVED lines=17> */
.L_x_2073:
[----:B------:R-:W-:-:S04]  /*2fa0*/  LOP3.LUT R2, R3, 0x80000000, RZ, 0xc0, !PT ;  /* 0x8000000003027812 */ /* 0x000fc800078ec0ff */
[----:B------:R-:W-:-:S04]  /*2fb0*/  SHF.R.U32.HI R3, RZ, 0x18, R2 ;  /* 0x00000018ff037819 */ /* 0x000fc80000011602 */
[----:B------:R-:W-:-:S04]  /*2fc0*/  LOP3.LUT R0, R0, R3, RZ, 0xfc, !PT ;  /* 0x0000000300007212 */ /* 0x000fc800078efcff */
[----:B------:R-:W-:-:S07]  /*2fd0*/  PRMT R8, R0, 0x7610, R8 ;  /* 0x0000761000087816 */ /* 0x000fce0000000008 */
.L_x_2072:
[----:B------:R-:W-:Y:S05]  /*2fe0*/  BSYNC B0 ;  /* 0x0000000000007941 */ /* 0x000fea0003800000 */
.L_x_2071:
[----:B------:R0:W-:Y:S01]  /*2ff0*/  STG.E.U8 desc[UR36][R16.64], R8 ;  /* 0x0000000810007986 */ /* 0x0001e2000c101124 */
[----:B------:R-:W-:Y:S05]  /*3000*/  BRA `(.L_x_2048) ;  /* 0x0000000000b87947 */ /* 0x000fea0003800000 */
.L_x_2065:
        /* <DEDUP_REMOVED lines=22> */
.L_x_2047:
        /* <DEDUP_REMOVED lines=16> */
.L_x_2076:
[----:B------:R-:W-:Y:S05]  /*3270*/  BRA `(.L_x_2048) ;  /* 0x00000000001c7947 */ /* 0x000fea0003800000 */
.L_x_2075:
[----:B------:R-:W-:-:S06]  /*3280*/  IMAD.U32 R3, R3, 0x10000, RZ ;  /* 0x0001000003037824 */ /* 0x000fcc00078e00ff */
[----:B------:R-:W0:Y:S02]  /*3290*/  F2I.U64.TRUNC R2, R3 ;  /* 0x0000000300027311 */ /* 0x000e24000020d800 */
[----:B0-----:R0:W-:Y:S01]  /*32a0*/  STG.E.64 desc[UR36][R16.64], R2 ;  /* 0x0000000210007986 */ /* 0x0011e2000c101b24 */
[----:B------:R-:W-:Y:S05]  /*32b0*/  BRA `(.L_x_2048) ;  /* 0x00000000000c7947 */ /* 0x000fea0003800000 */
.L_x_2074:
[----:B------:R-:W-:-:S06]  /*32c0*/  IMAD.U32 R3, R3, 0x10000, RZ ;  /* 0x0001000003037824 */ /* 0x000fcc00078e00ff */
[----:B------:R-:W0:Y:S02]  /*32d0*/  F2I.FTZ.U32.TRUNC.NTZ R3, R3 ;  /* 0x0000000300037305 */ /* 0x000e24000021f000 */
[----:B0-----:R0:W-:Y:S02]  /*32e0*/  STG.E desc[UR36][R16.64], R3 ;  /* 0x0000000310007986 */ /* 0x0011e4000c101924 */
.L_x_2048:
[----:B------:R-:W-:-:S04]  /*32f0*/  IMAD R18, R23, 0x200, R18 ;  /* 0x0000020017127824 */ /* 0x000fc800078e0212 */
[----:B------:R-:W-:-:S07]  /*3300*/  VIADD R19, R18, 0x80 ;  /* 0x0000008012137836 */ /* 0x000fce0000000000 */
.L_x_2008:
[----:B------:R-:W-:Y:S05]  /*3310*/  BSYNC B6 ;  /* 0x0000000000067941 */ /* 0x000fea0003800000 */
.L_x_2007:
        /* <DEDUP_REMOVED lines=307> */
.L_x_2079:
        /* <DEDUP_REMOVED lines=22> */
.L_x_2083:
[----:B------:R-:W2:Y:S02]  /*47b0*/  LDG.E.U8 R2, desc[UR36][R2.64] ;  /* 0x0000002402027981 */ /* 0x000ea4000c1e1100 */
[----:B--2---:R-:W-:-:S04]  /*47c0*/  I2FP.F32.U32 R0, R2 ;  /* 0x0000000200007245 */ /* 0x004fc80000201000 */
[----:B------:R-:W-:Y:S01]  /*47d0*/  F2FP.BF16.F32.PACK_AB R0, RZ, R0 ;  /* 0x00000000ff00723e */ /* 0x000fe200000010ff */
[----:B------:R-:W-:Y:S06]  /*47e0*/  BRA `(.L_x_2085) ;  /* 0x0000000c00907947 */ /* 0x000fec0003800000 */
.L_x_2082:
        /* <DEDUP_REMOVED lines=10> */
.L_x_2087:
[----:B------:R-:W2:Y:S02]  /*4890*/  LDG.E R2, desc[UR36][R2.64] ;  /* 0x0000002402027981 */ /* 0x000ea4000c1e1900 */
[----:B--2---:R-:W-:-:S04]  /*48a0*/  I2FP.F32.S32 R0, R2 ;  /* 0x0000000200007245 */ /* 0x004fc80000201400 */
[----:B------:R-:W-:Y:S01]  /*48b0*/  F2FP.BF16.F32.PACK_AB R0, RZ, R0 ;  /* 0x00000000ff00723e */ /* 0x000fe200000010ff */
[----:B------:R-:W-:Y:S06]  /*48c0*/  BRA `(.L_x_2085) ;  /* 0x0000000c00587947 */ /* 0x000fec0003800000 */
.L_x_2086:
[----:B------:R-:W2:Y:S02]  /*48d0*/  LDG.E.U16 R2, desc[UR36][R2.64] ;  /* 0x0000002402027981 */ /* 0x000ea4000c1e1500 */
[----:B--2---:R-:W0:Y:S02]  /*48e0*/  I2F.S16 R0, R2 ;  /* 0x0000000200007306 */ /* 0x004e240000101400 */
[----:B0-----:R-:W-:Y:S01]  /*48f0*/  F2FP.BF16.F32.PACK_AB R0, RZ, R0 ;  /* 0x00000000ff00723e */ /* 0x001fe200000010ff */
[----:B------:R-:W-:Y:S06]  /*4900*/  BRA `(.L_x_2085) ;  /* 0x0000000c00487947 */ /* 0x000fec0003800000 */
.L_x_2081:
        /* <DEDUP_REMOVED lines=9> */
.L_x_2089:
[----:B------:R-:W2:Y:S02]  /*49a0*/  LDG.E.U16 R0, desc[UR36][R2.64] ;  /* 0x0000002402007981 */ /* 0x000ea4000c1e1500 */
[----:B--2---:R-:W-:-:S05]  /*49b0*/  HADD2.F32 R0, -RZ, R0.H0_H0 ;  /* 0x20000000ff007230 */ /* 0x004fca0000004100 */
[----:B------:R-:W-:Y:S01]  /*49c0*/  F2FP.BF16.F32.PACK_AB R0, RZ, R0 ;  /* 0x00000000ff00723e */ /* 0x000fe200000010ff */
[----:B------:R-:W-:Y:S06]  /*49d0*/  BRA `(.L_x_2085) ;  /* 0x0000000c00147947 */ /* 0x000fec0003800000 */
.L_x_2088:
        /* <DEDUP_REMOVED lines=9> */
.L_x_2091:
[----:B------:R-:W2:Y:S02]  /*4a70*/  LDG.E.U16 R2, desc[UR36][R2.64] ;  /* 0x0000002402027981 */ /* 0x000ea4000c1e1500 */
[----:B--2---:R-:W-:-:S05]  /*4a80*/  HADD2.F32 R0, -RZ, R2.H0_H0 ;  /* 0x20000002ff007230 */ /* 0x004fca0000004100 */
[----:B------:R-:W-:Y:S01]  /*4a90*/  F2FP.BF16.F32.PACK_AB R0, RZ, R0 ;  /* 0x00000000ff00723e */ /* 0x000fe200000010ff */
[----:B------:R-:W-:Y:S06]  /*4aa0*/  BRA `(.L_x_2085) ;  /* 0x0000000800e07947 */ /* 0x000fec0003800000 */
.L_x_2090:
        /* <DEDUP_REMOVED lines=8> */
.L_x_2080:
        /* <DEDUP_REMOVED lines=13> */
.L_x_2094:
        /* <DEDUP_REMOVED lines=8> */
.L_x_2093:
        /* <DEDUP_REMOVED lines=28> */
.L_x_2096:
        /* <DEDUP_REMOVED lines=15> */
.L_x_2095:
[----:B------:R0:W5:Y:S01]  /*4f30*/  LDG.E.U16 R0, desc[UR36][R2.64] ;  /* 0x0000002402007981 */ /* 0x000162000c1e1500 */
[----:B------:R-:W-:Y:S05]  /*4f40*/  BRA `(.L_x_2085) ;  /* 0x0000000400b87947 */ /* 0x000fea0003800000 */
.L_x_2092:
        /* <DEDUP_REMOVED lines=12> */
.L_x_2099:
        /* <DEDUP_REMOVED lines=21> */
.L_x_2103:
[----:B------:R-:W-:Y:S05]  /*5160*/  BSYNC B1 ;  /* 0x0000000000017941 */ /* 0x000fea0003800000 */
.L_x_2102:
[----:B------:R-:W-:Y:S01]  /*5170*/  LEA R3, R0, 0x3b800000, 0x17 ;  /* 0x3b80000000037811 */ /* 0x000fe200078eb8ff */
[----:B------:R-:W-:-:S05]  /*5180*/  IMAD.SHL.U32 R0, R2, 0x100000, RZ ;  /* 0x0010000002007824 */ /* 0x000fca00078e00ff */
[----:B------:R-:W-:-:S07]  /*5190*/  LOP3.LUT R0, R3, R0, R4, 0xfe, !PT ;  /* 0x0000000003007212 */ /* 0x000fce00078efe04 */
.L_x_2101:
[----:B------:R-:W-:Y:S05]  /*51a0*/  BSYNC B0 ;  /* 0x0000000000007941 */ /* 0x000fea0003800000 */
.L_x_2100:
[----:B------:R-:W-:Y:S01]  /*51b0*/  F2FP.BF16.F32.PACK_AB R0, RZ, R0 ;  /* 0x00000000ff00723e */ /* 0x000fe200000010ff */
[----:B------:R-:W-:Y:S06]  /*51c0*/  BRA `(.L_x_2085) ;  /* 0x0000000400187947 */ /* 0x000fec0003800000 */
.L_x_2098:
        /* <DEDUP_REMOVED lines=21> */
.L_x_2107:
[----:B------:R-:W-:Y:S05]  /*5320*/  BSYNC B1 ;  /* 0x0000000000017941 */ /* 0x000fea0003800000 */
.L_x_2106:
[----:B------:R-:W-:Y:S01]  /*5330*/  LEA R3, R0, 0x37800000, 0x17 ;  /* 0x3780000000037811 */ /* 0x000fe200078eb8ff */
[----:B------:R-:W-:-:S05]  /*5340*/  IMAD.SHL.U32 R0, R2, 0x200000, RZ ;  /* 0x0020000002007824 */ /* 0x000fca00078e00ff */
[----:B------:R-:W-:-:S07]  /*5350*/  LOP3.LUT R0, R3, R0, R4, 0xfe, !PT ;  /* 0x0000000003007212 */ /* 0x000fce00078efe04 */
.L_x_2105:
[----:B------:R-:W-:Y:S05]  /*5360*/  BSYNC B0 ;  /* 0x0000000000007941 */ /* 0x000fea0003800000 */
.L_x_2104:
[----:B------:R-:W-:Y:S01]  /*5370*/  F2FP.BF16.F32.PACK_AB R0, RZ, R0 ;  /* 0x00000000ff00723e */ /* 0x000fe200000010ff */
[----:B------:R-:W-:Y:S06]  /*5380*/  BRA `(.L_x_2085) ;  /* 0x0000000000a87947 */ /* 0x000fec0003800000 */
.L_x_2097:
        /* <DEDUP_REMOVED lines=14> */
.L_x_2111:
[----:B------:R-:W-:Y:S05]  /*5470*/  BSYNC B0 ;  /* 0x0000000000007941 */ /* 0x000fea0003800000 */
.L_x_2110:
[----:B------:R-:W-:Y:S01]  /*5480*/  F2FP.BF16.F32.PACK_AB R0, RZ, R0 ;  /* 0x00000000ff00723e */ /* 0x000fe200000010ff */
[----:B------:R-:W-:Y:S06]  /*5490*/  BRA `(.L_x_2085) ;  /* 0x0000000000647947 */ /* 0x000fec0003800000 */
.L_x_2084:
        /* <DEDUP_REMOVED lines=16> */
.L_x_2112:
[----:B------:R-:W-:Y:S01]  /*55a0*/  PRMT R0, RZ, 0x7610, R0 ;  /* 0x00007610ff007816 */ /* 0x000fe20000000000 */
[----:B------:R-:W-:Y:S06]  /*55b0*/  BRA `(.L_x_2085) ;  /* 0x00000000001c7947 */ /* 0x000fec0003800000 */
.L_x_2109:
[----:B------:R-:W2:Y:S02]  /*55c0*/  LDG.E.64 R2, desc[UR36][R2.64] ;  /* 0x0000002402027981 */ /* 0x000ea4000c1e1b00 */
[----:B--2---:R-:W0:Y:S02]  /*55d0*/  I2F.U64 R0, R2 ;  /* 0x0000000200007312 */ /* 0x004e240000301000 */
[----:B0-----:R-:W-:Y:S01]  /*55e0*/  F2FP.BF16.F32.PACK_AB R0, RZ, R0 ;  /* 0x00000000ff00723e */ /* 0x001fe200000010ff */
[----:B------:R-:W-:Y:S06]  /*55f0*/  BRA `(.L_x_2085) ;  /* 0x00000000000c7947 */ /* 0x000fec0003800000 */
.L_x_2108:
[----:B------:R-:W2:Y:S02]  /*5600*/  LDG.E R2, desc[UR36][R2.64] ;  /* 0x0000002402027981 */ /* 0x000ea4000c1e1900 */
[----:B--2---:R-:W-:-:S04]  /*5610*/  I2FP.F32.U32 R0, R2 ;  /* 0x0000000200007245 */ /* 0x004fc80000201000 */
[----:B------:R-:W-:-:S07]  /*5620*/  F2FP.BF16.F32.PACK_AB R0, RZ, R0 ;  /* 0x00000000ff00723e */ /* 0x000fce00000010ff */
.L_x_2085:
        /* <DEDUP_REMOVED lines=19> */
.L_x_2116:
[----:B------:R-:W-:-:S06]  /*5760*/  IMAD.U32 R3, R3, 0x10000, RZ ;  /* 0x0001000003037824 */ /* 0x000fcc00078e00ff */
[----:B------:R-:W0:Y:S02]  /*5770*/  F2I.S64.TRUNC R2, R3 ;  /* 0x0000000300027311 */ /* 0x000e24000020d900 */
[----:B0-----:R0:W-:Y:S01]  /*5780*/  STG.E.U8 desc[UR36][R16.64], R2 ;  /* 0x0000000210007986 */ /* 0x0011e2000c101124 */
[----:B------:R-:W-:Y:S05]  /*5790*/  BRA `(.L_x_2118) ;  /* 0x0000000c00847947 */ /* 0x000fea0003800000 */
.L_x_2115:
        /* <DEDUP_REMOVED lines=10> */
.L_x_2120:
[----:B------:R-:W-:-:S06]  /*5840*/  IMAD.U32 R3, R3, 0x10000, RZ ;  /* 0x0001000003037824 */ /* 0x000fcc00078e00ff */
[----:B------:R-:W0:Y:S02]  /*5850*/  F2I.FTZ.TRUNC.NTZ R3, R3 ;  /* 0x0000000300037305 */ /* 0x000e24000021f100 */
[----:B0-----:R0:W-:Y:S01]  /*5860*/  STG.E desc[UR36][R16.64], R3 ;  /* 0x0000000310007986 */ /* 0x0011e2000c101924 */
[----:B------:R-:W-:Y:S05]  /*5870*/  BRA `(.L_x_2118) ;  /* 0x0000000c004c7947 */ /* 0x000fea0003800000 */
.L_x_2119:
[----:B------:R-:W-:-:S06]  /*5880*/  IMAD.U32 R3, R3, 0x10000, RZ ;  /* 0x0001000003037824 */ /* 0x000fcc00078e00ff */
[----:B------:R-:W0:Y:S02]  /*5890*/  F2I.FTZ.TRUNC.NTZ R3, R3 ;  /* 0x0000000300037305 */ /* 0x000e24000021f100 */
[----:B0-----:R0:W-:Y:S01]  /*58a0*/  STG.E.U16 desc[UR36][R16.64], R3 ;  /* 0x0000000310007986 */ /* 0x0011e2000c101524 */
[----:B------:R-:W-:Y:S05]  /*58b0*/  BRA `(.L_x_2118) ;  /* 0x0000000c003c7947 */ /* 0x000fea0003800000 */
.L_x_2114:
        /* <DEDUP_REMOVED lines=9> */
.L_x_2122:
[----:B------:R-:W-:-:S05]  /*5950*/  IMAD.U32 R0, R3, 0x10000, RZ ;  /* 0x0001000003007824 */ /* 0x000fca00078e00ff */
[----:B------:R-:W-:-:S05]  /*5960*/  F2FP.F16.F32.PACK_AB R0, RZ, R0 ;  /* 0x00000000ff00723e */ /* 0x000fca00000000ff */
[----:B------:R0:W-:Y:S01]  /*5970*/  STG.E.U16 desc[UR36][R16.64], R0 ;  /* 0x0000000010007986 */ /* 0x0001e2000c101524 */
[----:B------:R-:W-:Y:S05]  /*5980*/  BRA `(.L_x_2118) ;  /* 0x0000000c00087947 */ /* 0x000fea0003800000 */
.L_x_2121:
        /* <DEDUP_REMOVED lines=10> */
.L_x_2124:
[----:B------:R-:W-:-:S05]  /*5a30*/  IMAD.U32 R3, R3, 0x10000, RZ ;  /* 0x0001000003037824 */ /* 0x000fca00078e00ff */
[----:B------:R-:W-:-:S04]  /*5a40*/  F2FP.F16.F32.PACK_AB R3, RZ, R3 ;  /* 0x00000003ff03723e */ /* 0x000fc800000000ff */
[----:B------:R-:W-:-:S05]  /*5a50*/  PRMT R3, R3, 0x5410, RZ ;  /* 0x0000541003037816 */ /* 0x000fca00000000ff */
[----:B------:R0:W-:Y:S01]  /*5a60*/  STG.E desc[UR36][R16.64], R3 ;  /* 0x0000000310007986 */ /* 0x0001e2000c101924 */
[----:B------:R-:W-:Y:S05]  /*5a70*/  BRA `(.L_x_2118) ;  /* 0x0000000800cc7947 */ /* 0x000fea0003800000 */
.L_x_2123:
[----:B------:R-:W-:-:S04]  /*5a80*/  IMAD.U32 R2, R3, 0x10000, RZ ;  /* 0x0001000003027824 */ /* 0x000fc800078e00ff */
[----:B------:R-:W-:-:S06]  /*5a90*/  FMUL.FTZ R2, R2, 1 ;  /* 0x3f80000002027820 */ /* 0x000fcc0000410000 */
[----:B------:R-:W0:Y:S02]  /*5aa0*/  F2F.F64.F32 R2, R2 ;  /* 0x0000000200027310 */ /* 0x000e240000201800 */
[----:B0-----:R0:W-:Y:S01]  /*5ab0*/  STG.E.64 desc[UR36][R16.64], R2 ;  /* 0x0000000210007986 */ /* 0x0011e2000c101b24 */
[----:B------:R-:W-:Y:S05]  /*5ac0*/  BRA `(.L_x_2118) ;  /* 0x0000000800b87947 */ /* 0x000fea0003800000 */
.L_x_2113:
        /* <DEDUP_REMOVED lines=13> */
.L_x_2127:
[----:B------:R-:W-:Y:S01]  /*5ba0*/  IMAD.U32 R3, R3, 0x10000, RZ ;  /* 0x0001000003037824 */ /* 0x000fe200078e00ff */
[----:B------:R-:W-:-:S03]  /*5bb0*/  CS2R R6, SRZ ;  /* 0x0000000000067805 */ /* 0x000fc6000001ff00 */
[----:B------:R-:W-:-:S04]  /*5bc0*/  FMUL.FTZ R3, R3, 1 ;  /* 0x3f80000003037820 */ /* 0x000fc80000410000 */
[----:B------:R-:W0:Y:S02]  /*5bd0*/  F2F.F64.F32 R4, R3 ;  /* 0x0000000300047310 */ /* 0x000e240000201800 */
[----:B0-----:R0:W-:Y:S01]  /*5be0*/  STG.E.128 desc[UR36][R16.64], R4 ;  /* 0x0000000410007986 */ /* 0x0011e2000c101d24 */
[----:B------:R-:W-:Y:S05]  /*5bf0*/  BRA `(.L_x_2118) ;  /* 0x00000008006c7947 */ /* 0x000fea0003800000 */
.L_x_2126:
        /* <DEDUP_REMOVED lines=21> */
.L_x_2131:
[----:B------:R-:W-:Y:S05]  /*5d50*/  BSYNC B0 ;  /* 0x0000000000007941 */ /* 0x000fea0003800000 */
.L_x_2130:
[----:B------:R-:W-:-:S05]  /*5d60*/  LOP3.LUT R3, R0, R3, RZ, 0xfc, !PT ;  /* 0x0000000300037212 */ /* 0x000fca00078efcff */
[----:B------:R0:W-:Y:S01]  /*5d70*/  STG.E.U8 desc[UR36][R16.64], R3 ;  /* 0x0000000310007986 */ /* 0x0001e2000c101124 */
[----:B------:R-:W-:Y:S05]  /*5d80*/  BRA `(.L_x_2118) ;  /* 0x0000000800087947 */ /* 0x000fea0003800000 */
.L_x_2129:
        /* <DEDUP_REMOVED lines=13> */
.L_x_2133:
[----:B------:R-:W-:Y:S01]  /*5e60*/  IMAD.MOV.U32 R0, RZ, RZ, 0x7f ;  /* 0x0000007fff007424 */ /* 0x000fe200078e00ff */
[----:B------:R-:W-:-:S04]  /*5e70*/  ISETP.GT.U32.AND P0, PT, R2, 0x7f800000, PT ;  /* 0x7f8000000200780c */ /* 0x000fc80003f04070 */
[----:B------:R-:W-:-:S09]  /*5e80*/  SEL R0, R0, 0x7c, P0 ;  /* 0x0000007c00007807 */ /* 0x000fd20000000000 */
.L_x_2134:
[----:B------:R-:W-:Y:S05]  /*5e90*/  BSYNC B0 ;  /* 0x0000000000007941 */ /* 0x000fea0003800000 */
.L_x_2132:
[----:B------:R-:W-:-:S04]  /*5ea0*/  LOP3.LUT R2, R3, 0x80000000, RZ, 0xc0, !PT ;  /* 0x8000000003027812 */ /* 0x000fc800078ec0ff */
[----:B------:R-:W-:-:S04]  /*5eb0*/  SHF.R.U32.HI R3, RZ, 0x18, R2 ;  /* 0x00000018ff037819 */ /* 0x000fc80000011602 */
[----:B------:R-:W-:-:S05]  /*5ec0*/  LOP3.LUT R3, R0, R3, RZ, 0xfc, !PT ;  /* 0x0000000300037212 */ /* 0x000fca00078efcff */
[----:B------:R0:W-:Y:S01]  /*5ed0*/  STG.E.U8 desc[UR36][R16.64], R3 ;  /* 0x0000000310007986 */ /* 0x0001e2000c101124 */
[----:B------:R-:W-:Y:S05]  /*5ee0*/  BRA `(.L_x_2118) ;  /* 0x0000000400b07947 */ /* 0x000fea0003800000 */
.L_x_2128:
[----:B------:R0:W-:Y:S01]  /*5ef0*/  STG.E.U16 desc[UR36][R16.64], R3 ;  /* 0x0000000310007986 */ /* 0x0001e2000c101524 */
[----:B------:R-:W-:Y:S05]  /*5f00*/  BRA `(.L_x_2118) ;  /* 0x0000000400a87947 */ /* 0x000fea0003800000 */
.L_x_2125:
        /* <DEDUP_REMOVED lines=12> */
.L_x_2137:
        /* <DEDUP_REMOVED lines=17> */
.L_x_2140:
[----:B------:R-:W-:-:S04]  /*60e0*/  LOP3.LUT R2, R3, 0x80000000, RZ, 0xc0, !PT ;  /* 0x8000000003027812 */ /* 0x000fc800078ec0ff */
[----:B------:R-:W-:-:S04]  /*60f0*/  SHF.R.U32.HI R3, RZ, 0x18, R2 ;  /* 0x00000018ff037819 */ /* 0x000fc80000011602 */
[----:B------:R-:W-:-:S04]  /*6100*/  LOP3.LUT R0, R0, R3, RZ, 0xfc, !PT ;  /* 0x0000000300007212 */ /* 0x000fc800078efcff */
[----:B------:R-:W-:-:S07]  /*6110*/  PRMT R8, R0, 0x7610, R8 ;  /* 0x0000761000087816 */ /* 0x000fce0000000008 */
.L_x_2139:
[----:B------:R-:W-:Y:S05]  /*6120*/  BSYNC B0 ;  /* 0x0000000000007941 */ /* 0x000fea0003800000 */
.L_x_2138:
[----:B------:R3:W-:Y:S01]  /*6130*/  STG.E.U8 desc[UR36][R16.64], R8 ;  /* 0x0000000810007986 */ /* 0x0007e2000c101124 */
[----:B------:R-:W-:Y:S05]  /*6140*/  BRA `(.L_x_2118) ;  /* 0x0000000400187947 */ /* 0x000fea0003800000 */
.L_x_2136:
        /* <DEDUP_REMOVED lines=17> */
.L_x_2143:
[----:B------:R-:W-:-:S04]  /*6260*/  LOP3.LUT R2, R3, 0x80000000, RZ, 0xc0, !PT ;  /* 0x8000000003027812 */ /* 0x000fc800078ec0ff */
[----:B------:R-:W-:-:S04]  /*6270*/  SHF.R.U32.HI R3, RZ, 0x18, R2 ;  /* 0x00000018ff037819 */ /* 0x000fc80000011602 */
[----:B------:R-:W-:-:S04]  /*6280*/  LOP3.LUT R0, R0, R3, RZ, 0xfc, !PT ;  /* 0x0000000300007212 */ /* 0x000fc800078efcff */
[----:B------:R-:W-:-:S07]  /*6290*/  PRMT R8, R0, 0x7610, R8 ;  /* 0x0000761000087816 */ /* 0x000fce0000000008 */
.L_x_2142:
[----:B------:R-:W-:Y:S05]  /*62a0*/  BSYNC B0 ;  /* 0x0000000000007941 */ /* 0x000fea0003800000 */
.L_x_2141:
[----:B------:R0:W-:Y:S01]  /*62b0*/  STG.E.U8 desc[UR36][R16.64], R8 ;  /* 0x0000000810007986 */ /* 0x0001e2000c101124 */
[----:B------:R-:W-:Y:S05]  /*62c0*/  BRA `(.L_x_2118) ;  /* 0x0000000000b87947 */ /* 0x000fea0003800000 */
.L_x_2135:
        /* <DEDUP_REMOVED lines=22> */
.L_x_2117:
        /* <DEDUP_REMOVED lines=16> */
.L_x_2146:
[----:B------:R-:W-:Y:S05]  /*6530*/  BRA `(.L_x_2118) ;  /* 0x00000000001c7947 */ /* 0x000fea0003800000 */
.L_x_2145:
[----:B------:R-:W-:-:S06]  /*6540*/  IMAD.U32 R3, R3, 0x10000, RZ ;  /* 0x0001000003037824 */ /* 0x000fcc00078e00ff */
[----:B------:R-:W0:Y:S02]  /*6550*/  F2I.U64.TRUNC R2, R3 ;  /* 0x0000000300027311 */ /* 0x000e24000020d800 */
[----:B0-----:R2:W-:Y:S01]  /*6560*/  STG.E.64 desc[UR36][R16.64], R2 ;  /* 0x0000000210007986 */ /* 0x0015e2000c101b24 */
[----:B------:R-:W-:Y:S05]  /*6570*/  BRA `(.L_x_2118) ;  /* 0x00000000000c7947 */ /* 0x000fea0003800000 */
.L_x_2144:
[----:B------:R-:W-:-:S06]  /*6580*/  IMAD.U32 R3, R3, 0x10000, RZ ;  /* 0x0001000003037824 */ /* 0x000fcc00078e00ff */
[----:B------:R-:W0:Y:S02]  /*6590*/  F2I.FTZ.U32.TRUNC.NTZ R3, R3 ;  /* 0x0000000300037305 */ /* 0x000e24000021f000 */
[----:B0-----:R0:W-:Y:S02]  /*65a0*/  STG.E desc[UR36][R16.64], R3 ;  /* 0x0000000310007986 */ /* 0x0011e4000c101924 */
.L_x_2118:
[----:B------:R-:W-:-:S07]  /*65b0*/  VIADD R19, R19, 0x80 ;  /* 0x0000008013137836 */ /* 0x000fce0000000000 */
.L_x_2078:
[----:B------:R-:W-:Y:S05]  /*65c0*/  BSYNC B6 ;  /* 0x0000000000067941 */ /* 0x000fea0003800000 */
.L_x_2077:
        /* <DEDUP_REMOVED lines=307> */
.L_x_2149:
        /* <DEDUP_REMOVED lines=22> */
.L_x_2153:
[----:B------:R-:W2:Y:S02]  /*7a60*/  LDG.E.U8 R2, desc[UR36][R2.64] ;  /* 0x0000002402027981 */ /* 0x000ea4000c1e1100 */
[----:B--2---:R-:W-:-:S04]  /*7a70*/  I2FP.F32.U32 R0, R2 ;  /* 0x0000000200007245 */ /* 0x004fc80000201000 */
[----:B------:R-:W-:Y:S01]  /*7a80*/  F2FP.BF16.F32.PACK_AB R0, RZ, R0 ;  /* 0x00000000ff00723e */ /* 0x000fe200000010ff */
[----:B------:R-:W-:Y:S06]  /*7a90*/  BRA `(.L_x_2155) ;  /* 0x0000000c00907947 */ /* 0x000fec0003800000 */
.L_x_2152:
        /* <DEDUP_REMOVED lines=10> */
.L_x_2157:
[----:B------:R-:W2:Y:S02]  /*7b40*/  LDG.E R2, desc[UR36][R2.64] ;  /* 0x0000002402027981 */ /* 0x000ea4000c1e1900 */
[----:B--2---:R-:W-:-:S04]  /*7b50*/  I2FP.F32.S32 R0, R2 ;  /* 0x0000000200007245 */ /* 0x004fc80000201400 */
[----:B------:R-:W-:Y:S01]  /*7b60*/  F2FP.BF16.F32.PACK_AB R0, RZ, R0 ;  /* 0x00000000ff00723e */ /* 0x000fe200000010ff */
[----:B------:R-:W-:Y:S06]  /*7b70*/  BRA `(.L_x_2155) ;  /* 0x0000000c00587947 */ /* 0x000fec0003800000 */
.L_x_2156:
[----:B------:R-:W2:Y:S02]  /*7b80*/  LDG.E.U16 R2, desc[UR36][R2.64] ;  /* 0x0000002402027981 */ /* 0x000ea4000c1e1500 */
[----:B--2---:R-:W0:Y:S02]  /*7b90*/  I2F.S16 R0, R2 ;  /* 0x0000000200007306 */ /* 0x004e240000101400 */
[----:B0-----:R-:W-:Y:S01]  /*7ba0*/  F2FP.BF16.F32.PACK_AB R0, RZ, R0 ;  /* 0x00000000ff00723e */ /* 0x001fe200000010ff */
[----:B------:R-:W-:Y:S06]  /*7bb0*/  BRA `(.L_x_2155) ;  /* 0x0000000c00487947 */ /* 0x000fec0003800000 */
.L_x_2151:
        /* <DEDUP_REMOVED lines=9> */
.L_x_2159:
[----:B------:R-:W2:Y:S02]  /*7c50*/  LDG.E.U16 R0, desc[UR36][R2.64] ;  /* 0x0000002402007981 */ /* 0x000ea4000c1e1500 */
[----:B--2---:R-:W-:-:S05]  /*7c60*/  HADD2.F32 R0, -RZ, R0.H0_H0 ;  /* 0x20000000ff007230 */ /* 0x004fca0000004100 */
[----:B------:R-:W-:Y:S01]  /*7c70*/  F2FP.BF16.F32.PACK_AB R0, RZ, R0 ;  /* 0x00000000ff00723e */ /* 0x000fe200000010ff */
[----:B------:R-:W-:Y:S06]  /*7c80*/  BRA `(.L_x_2155) ;  /* 0x0000000c00147947 */ /* 0x000fec0003800000 */
.L_x_2158:
        /* <DEDUP_REMOVED lines=9> */
.L_x_2161:
[----:B------:R-:W2:Y:S02]  /*7d20*/  LDG.E.U16 R2, desc[UR36][R2.64] ;  /* 0x0000002402027981 */ /* 0x000ea4000c1e1500 */
[----:B--2---:R-:W-:-:S05]  /*7d30*/  HADD2.F32 R0, -RZ, R2.H0_H0 ;  /* 0x20000002ff007230 */ /* 0x004fca0000004100 */
[----:B------:R-:W-:Y:S01]  /*7d40*/  F2FP.BF16.F32.PACK_AB R0, RZ, R0 ;  /* 0x00000000ff00723e */ /* 0x000fe200000010ff */
[----:B------:R-:W-:Y:S06]  /*7d50*/  BRA `(.L_x_2155) ;  /* 0x0000000800e07947 */ /* 0x000fec0003800000 */
.L_x_2160:
        /* <DEDUP_REMOVED lines=8> */
.L_x_2150:
        /* <DEDUP_REMOVED lines=13> */
.L_x_2164:
        /* <DEDUP_REMOVED lines=8> */
.L_x_2163:
        /* <DEDUP_REMOVED lines=28> */
.L_x_2166:
        /* <DEDUP_REMOVED lines=15> */
.L_x_2165:
[----:B------:R0:W5:Y:S01]  /*81e0*/  LDG.E.U16 R0, desc[UR36][R2.64] ;  /* 0x0000002402007981 */ /* 0x000162000c1e1500 */
[----:B------:R-:W-:Y:S05]  /*81f0*/  BRA `(.L_x_2155) ;  /* 0x0000000400b87947 */ /* 0x000fea0003800000 */
.L_x_2162:
        /* <DEDUP_REMOVED lines=12> */
.L_x_2169:
        /* <DEDUP_REMOVED lines=21> */
.L_x_2173:
[----:B------:R-:W-:Y:S05]  /*8410*/  BSYNC B1 ;  /* 0x0000000000017941 */ /* 0x000fea0003800000 */
.L_x_2172:
[----:B------:R-:W-:Y:S01]  /*8420*/  LEA R3, R0, 0x3b800000, 0x17 ;  /* 0x3b80000000037811 */ /* 0x000fe200078eb8ff */
[----:B------:R-:W-:-:S05]  /*8430*/  IMAD.SHL.U32 R0, R2, 0x100000, RZ ;  /* 0x0010000002007824 */ /* 0x000fca00078e00ff */
[----:B------:R-:W-:-:S07]  /*8440*/  LOP3.LUT R0, R3, R0, R4, 0xfe, !PT ;  /* 0x0000000003007212 */ /* 0x000fce00078efe04 */
.L_x_2171:
[----:B------:R-:W-:Y:S05]  /*8450*/  BSYNC B0 ;  /* 0x0000000000007941 */ /* 0x000fea0003800000 */
.L_x_2170:
[----:B------:R-:W-:Y:S01]  /*8460*/  F2FP.BF16.F32.PACK_AB R0, RZ, R0 ;  /* 0x00000000ff00723e */ /* 0x000fe200000010ff */
[----:B------:R-:W-:Y:S06]  /*8470*/  BRA `(.L_x_2155) ;  /* 0x0000000400187947 */ /* 0x000fec0003800000 */
.L_x_2168:
        /* <DEDUP_REMOVED lines=21> */
.L_x_2177:
[----:B------:R-:W-:Y:S05]  /*85d0*/  BSYNC B1 ;  /* 0x0000000000017941 */ /* 0x000fea0003800000 */
.L_x_2176:
[----:B------:R-:W-:Y:S01]  /*85e0*/  LEA R3, R0, 0x37800000, 0x17 ;  /* 0x3780000000037811 */ /* 0x000fe200078eb8ff */
[----:B------:R-:W-:-:S05]  /*85f0*/  IMAD.SHL.U32 R0, R2, 0x200000, RZ ;  /* 0x0020000002007824 */ /* 0x000fca00078e00ff */
[----:B------:R-:W-:-:S07]  /*8600*/  LOP3.LUT R0, R3, R0, R4, 0xfe, !PT ;  /* 0x0000000003007212 */ /* 0x000fce00078efe04 */
.L_x_2175:
[----:B------:R-:W-:Y:S05]  /*8610*/  BSYNC B0 ;  /* 0x0000000000007941 */ /* 0x000fea0003800000 */
.L_x_2174:
[----:B------:R-:W-:Y:S01]  /*8620*/  F2FP.BF16.F32.PACK_AB R0, RZ, R0 ;  /* 0x00000000ff00723e */ /* 0x000fe200000010ff */
[----:B------:R-:W-:Y:S06]  /*8630*/  BRA `(.L_x_2155) ;  /* 0x0000000000a87947 */ /* 0x000fec0003800000 */
.L_x_2167:
        /* <DEDUP_REMOVED lines=14> */
.L_x_2181:
[----:B------:R-:W-:Y:S05]  /*8720*/  BSYNC B0 ;  /* 0x0000000000007941 */ /* 0x000fea0003800000 */
.L_x_2180:
[----:B------:R-:W-:Y:S01]  /*8730*/  F2FP.BF16.F32.PACK_AB R0, RZ, R0 ;  /* 0x00000000ff00723e */ /* 0x000fe200000010ff */
[----:B------:R-:W-:Y:S06]  /*8740*/  BRA `(.L_x_2155) ;  /* 0x0000000000647947 */ /* 0x000fec0003800000 */
.L_x_2154:
        /* <DEDUP_REMOVED lines=16> */
.L_x_2182:
[----:B------:R-:W-:Y:S01]  /*8850*/  PRMT R0, RZ, 0x7610, R0 ;  /* 0x00007610ff007816 */ /* 0x000fe20000000000 */
[----:B------:R-:W-:Y:S06]  /*8860*/  BRA `(.L_x_2155) ;  /* 0x00000000001c7947 */ /* 0x000fec0003800000 */
.L_x_2179:
[----:B------:R-:W2:Y:S02]  /*8870*/  LDG.E.64 R2, desc[UR36][R2.64] ;  /* 0x0000002402027981 */ /* 0x000ea4000c1e1b00 */
[----:B--2---:R-:W0:Y:S02]  /*8880*/  I2F.U64 R0, R2 ;  /* 0x0000000200007312 */ /* 0x004e240000301000 */
[----:B0-----:R-:W-:Y:S01]  /*8890*/  F2FP.BF16.F32.PACK_AB R0, RZ, R0 ;  /* 0x00000000ff00723e */ /* 0x001fe200000010ff */
[----:B------:R-:W-:Y:S06]  /*88a0*/  BRA `(.L_x_2155) ;  /* 0x00000000000c7947 */ /* 0x000fec0003800000 */
.L_x_2178:
[----:B------:R-:W2:Y:S02]  /*88b0*/  LDG.E R2, desc[UR36][R2.64] ;  /* 0x0000002402027981 */ /* 0x000ea4000c1e1900 */
[----:B--2---:R-:W-:-:S04]  /*88c0*/  I2FP.F32.U32 R0, R2 ;  /* 0x0000000200007245 */ /* 0x004fc80000201000 */
[----:B------:R-:W-:-:S07]  /*88d0*/  F2FP.BF16.F32.PACK_AB R0, RZ, R0 ;  /* 0x00000000ff00723e */ /* 0x000fce00000010ff */
.L_x_2155:
        /* <DEDUP_REMOVED lines=19> */
.L_x_2186:
[----:B------:R-:W-:-:S06]  /*8a10*/  IMAD.U32 R3, R3, 0x10000, RZ ;  /* 0x0001000003037824 */ /* 0x000fcc00078e00ff */
[----:B------:R-:W0:Y:S02]  /*8a20*/  F2I.S64.TRUNC R2, R3 ;  /* 0x0000000300027311 */ /* 0x000e24000020d900 */
[----:B0-----:R3:W-:Y:S01]  /*8a30*/  STG.E.U8 desc[UR36][R16.64], R2 ;  /* 0x0000000210007986 */ /* 0x0017e2000c101124 */
[----:B------:R-:W-:Y:S05]  /*8a40*/  BRA `(.L_x_2188) ;  /* 0x0000000c00847947 */ /* 0x000fea0003800000 */
.L_x_2185:
        /* <DEDUP_REMOVED lines=10> */
.L_x_2190:
[----:B------:R-:W-:-:S06]  /*8af0*/  IMAD.U32 R3, R3, 0x10000, RZ ;  /* 0x0001000003037824 */ /* 0x000fcc00078e00ff */
[----:B------:R-:W0:Y:S02]  /*8b00*/  F2I.FTZ.TRUNC.NTZ R3, R3 ;  /* 0x0000000300037305 */ /* 0x000e24000021f100 */
[----:B0-----:R2:W-:Y:S01]  /*8b10*/  STG.E desc[UR36][R16.64], R3 ;  /* 0x0000000310007986 */ /* 0x0015e2000c101924 */
[----:B------:R-:W-:Y:S05]  /*8b20*/  BRA `(.L_x_2188) ;  /* 0x0000000c004c7947 */ /* 0x000fea0003800000 */
.L_x_2189:
[----:B------:R-:W-:-:S06]  /*8b30*/  IMAD.U32 R3, R3, 0x10000, RZ ;  /* 0x0001000003037824 */ /* 0x000fcc00078e00ff */
[----:B------:R-:W0:Y:S02]  /*8b40*/  F2I.FTZ.TRUNC.NTZ R3, R3 ;  /* 0x0000000300037305 */ /* 0x000e24000021f100 */
[----:B0-----:R0:W-:Y:S01]  /*8b50*/  STG.E.U16 desc[UR36][R16.64], R3 ;  /* 0x0000000310007986 */ /* 0x0011e2000c101524 */
[----:B------:R-:W-:Y:S05]  /*8b60*/  BRA `(.L_x_2188) ;  /* 0x0000000c003c7947 */ /* 0x000fea0003800000 */
.L_x_2184:
        /* <DEDUP_REMOVED lines=9> */
.L_x_2192:
[----:B------:R-:W-:-:S05]  /*8c00*/  IMAD.U32 R0, R3, 0x10000, RZ ;  /* 0x0001000003007824 */ /* 0x000fca00078e00ff */
[----:B------:R-:W-:-:S05]  /*8c10*/  F2FP.F16.F32.PACK_AB R0, RZ, R0 ;  /* 0x00000000ff00723e */ /* 0x000fca00000000ff */
[----:B------:R0:W-:Y:S01]  /*8c20*/  STG.E.U16 desc[UR36][R16.64], R0 ;  /* 0x0000000010007986 */ /* 0x0001e2000c101524 */
[----:B------:R-:W-:Y:S05]  /*8c30*/  BRA `(.L_x_2188) ;  /* 0x0000000c00087947 */ /* 0x000fea0003800000 */
.L_x_2191:
        /* <DEDUP_REMOVED lines=10> */
.L_x_2194:
[----:B------:R-:W-:-:S05]  /*8ce0*/  IMAD.U32 R3, R3, 0x10000, RZ ;  /* 0x0001000003037824 */ /* 0x000fca00078e00ff */
[----:B------:R-:W-:-:S04]  /*8cf0*/  F2FP.F16.F32.PACK_AB R3, RZ, R3 ;  /* 0x00000003ff03723e */ /* 0x000fc800000000ff */
[----:B------:R-:W-:-:S05]  /*8d00*/  PRMT R3, R3, 0x5410, RZ ;  /* 0x0000541003037816 */ /* 0x000fca00000000ff */
[----:B------:R0:W-:Y:S01]  /*8d10*/  STG.E desc[UR36][R16.64], R3 ;  /* 0x0000000310007986 */ /* 0x0001e2000c101924 */
[----:B------:R-:W-:Y:S05]  /*8d20*/  BRA `(.L_x_2188) ;  /* 0x0000000800cc7947 */ /* 0x000fea0003800000 */
.L_x_2193:
[----:B------:R-:W-:-:S04]  /*8d30*/  IMAD.U32 R2, R3, 0x10000, RZ ;  /* 0x0001000003027824 */ /* 0x000fc800078e00ff */
[----:B------:R-:W-:-:S06]  /*8d40*/  FMUL.FTZ R2, R2, 1 ;  /* 0x3f80000002027820 */ /* 0x000fcc0000410000 */
[----:B------:R-:W0:Y:S02]  /*8d50*/  F2F.F64.F32 R2, R2 ;  /* 0x0000000200027310 */ /* 0x000e240000201800 */
[----:B0-----:R0:W-:Y:S01]  /*8d60*/  STG.E.64 desc[UR36][R16.64], R2 ;  /* 0x0000000210007986 */ /* 0x0011e2000c101b24 */
[----:B------:R-:W-:Y:S05]  /*8d70*/  BRA `(.L_x_2188) ;  /* 0x0000000800b87947 */ /* 0x000fea0003800000 */
.L_x_2183:
        /* <DEDUP_REMOVED lines=13> */
.L_x_2197:
[----:B------:R-:W-:Y:S01]  /*8e50*/  IMAD.U32 R3, R3, 0x10000, RZ ;  /* 0x0001000003037824 */ /* 0x000fe200078e00ff */
[----:B------:R-:W-:-:S03]  /*8e60*/  CS2R R6, SRZ ;  /* 0x0000000000067805 */ /* 0x000fc6000001ff00 */
[----:B------:R-:W-:-:S04]  /*8e70*/  FMUL.FTZ R3, R3, 1 ;  /* 0x3f80000003037820 */ /* 0x000fc80000410000 */
[----:B------:R-:W0:Y:S02]  /*8e80*/  F2F.F64.F32 R4, R3 ;  /* 0x0000000300047310 */ /* 0x000e240000201800 */
[----:B0-----:R0:W-:Y:S01]  /*8e90*/  STG.E.128 desc[UR36][R16.64], R4 ;  /* 0x0000000410007986 */ /* 0x0011e2000c101d24 */
[----:B------:R-:W-:Y:S05]  /*8ea0*/  BRA `(.L_x_2188) ;  /* 0x00000008006c7947 */ /* 0x000fea0003800000 */
.L_x_2196:
        /* <DEDUP_REMOVED lines=21> */
.L_x_2201:
[----:B------:R-:W-:Y:S05]  /*9000*/  BSYNC B0 ;  /* 0x0000000000007941 */ /* 0x000fea0003800000 */
.L_x_2200:
[----:B------:R-:W-:-:S05]  /*9010*/  LOP3.LUT R3, R0, R3, RZ, 0xfc, !PT ;  /* 0x0000000300037212 */ /* 0x000fca00078efcff */
[----:B------:R0:W-:Y:S01]  /*9020*/  STG.E.U8 desc[UR36][R16.64], R3 ;  /* 0x0000000310007986 */ /* 0x0001e2000c101124 */
[----:B------:R-:W-:Y:S05]  /*9030*/  BRA `(.L_x_2188) ;  /* 0x0000000800087947 */ /* 0x000fea0003800000 */
.L_x_2199:
        /* <DEDUP_REMOVED lines=13> */
.L_x_2203:
[----:B------:R-:W-:Y:S01]  /*9110*/  IMAD.MOV.U32 R0, RZ, RZ, 0x7f ;  /* 0x0000007fff007424 */ /* 0x000fe200078e00ff */
[----:B------:R-:W-:-:S04]  /*9120*/  ISETP.GT.U32.AND P0, PT, R2, 0x7f800000, PT ;  /* 0x7f8000000200780c */ /* 0x000fc80003f04070 */
[----:B------:R-:W-:-:S09]  /*9130*/  SEL R0, R0, 0x7c, P0 ;  /* 0x0000007c00007807 */ /* 0x000fd20000000000 */
.L_x_2204:
[----:B------:R-:W-:Y:S05]  /*9140*/  BSYNC B0 ;  /* 0x0000000000007941 */ /* 0x000fea0003800000 */
.L_x_2202:
[----:B------:R-:W-:-:S04]  /*9150*/  LOP3.LUT R2, R3, 0x80000000, RZ, 0xc0, !PT ;  /* 0x8000000003027812 */ /* 0x000fc800078ec0ff */
[----:B------:R-:W-:-:S04]  /*9160*/  SHF.R.U32.HI R3, RZ, 0x18, R2 ;  /* 0x00000018ff037819 */ /* 0x000fc80000011602 */
[----:B------:R-:W-:-:S05]  /*9170*/  LOP3.LUT R3, R0, R3, RZ, 0xfc, !PT ;  /* 0x0000000300037212 */ /* 0x000fca00078efcff */
[----:B------:R0:W-:Y:S01]  /*9180*/  STG.E.U8 desc[UR36][R16.64], R3 ;  /* 0x0000000310007986 */ /* 0x0001e2000c101124 */
[----:B------:R-:W-:Y:S05]  /*9190*/  BRA `(.L_x_2188) ;  /* 0x0000000400b07947 */ /* 0x000fea0003800000 */
.L_x_2198:
[----:B------:R0:W-:Y:S01]  /*91a0*/  STG.E.U16 desc[UR36][R16.64], R3 ;  /* 0x0000000310007986 */ /* 0x0001e2000c101524 */
[----:B------:R-:W-:Y:S05]  /*91b0*/  BRA `(.L_x_2188) ;  /* 0x0000000400a87947 */ /* 0x000fea0003800000 */
.L_x_2195:
        /* <DEDUP_REMOVED lines=12> */
.L_x_2207:
        /* <DEDUP_REMOVED lines=17> */
.L_x_2210:
[----:B------:R-:W-:-:S04]  /*9390*/  LOP3.LUT R2, R3, 0x80000000, RZ, 0xc0, !PT ;  /* 0x8000000003027812 */ /* 0x000fc800078ec0ff */
[----:B------:R-:W-:-:S04]  /*93a0*/  SHF.R.U32.HI R3, RZ, 0x18, R2 ;  /* 0x00000018ff037819 */ /* 0x000fc80000011602 */
[----:B------:R-:W-:-:S04]  /*93b0*/  LOP3.LUT R0, R0, R3, RZ, 0xfc, !PT ;  /* 0x0000000300007212 */ /* 0x000fc800078efcff */
[----:B------:R-:W-:-:S07]  /*93c0*/  PRMT R8, R0, 0x7610, R8 ;  /* 0x0000761000087816 */ /* 0x000fce0000000008 */
.L_x_2209:
[----:B------:R-:W-:Y:S05]  /*93d0*/  BSYNC B0 ;  /* 0x0000000000007941 */ /* 0x000fea0003800000 */
.L_x_2208:
[----:B------:R0:W-:Y:S01]  /*93e0*/  STG.E.U8 desc[UR36][R16.64], R8 ;  /* 0x0000000810007986 */ /* 0x0001e2000c101124 */
[----:B------:R-:W-:Y:S05]  /*93f0*/  BRA `(.L_x_2188) ;  /* 0x0000000400187947 */ /* 0x000fea0003800000 */
.L_x_2206:
        /* <DEDUP_REMOVED lines=17> */
.L_x_2213:
[----:B------:R-:W-:-:S04]  /*9510*/  LOP3.LUT R2, R3, 0x80000000, RZ, 0xc0, !PT ;  /* 0x8000000003027812 */ /* 0x000fc800078ec0ff */
[----:B------:R-:W-:-:S04]  /*9520*/  SHF.R.U32.HI R3, RZ, 0x18, R2 ;  /* 0x00000018ff037819 */ /* 0x000fc80000011602 */
[----:B------:R-:W-:-:S04]  /*9530*/  LOP3.LUT R0, R0, R3, RZ, 0xfc, !PT ;  /* 0x0000000300007212 */ /* 0x000fc800078efcff */
[----:B------:R-:W-:-:S07]  /*9540*/  PRMT R8, R0, 0x7610, R8 ;  /* 0x0000761000087816 */ /* 0x000fce0000000008 */
.L_x_2212:
[----:B------:R-:W-:Y:S05]  /*9550*/  BSYNC B0 ;  /* 0x0000000000007941 */ /* 0x000fea0003800000 */
.L_x_2211:
[----:B------:R0:W-:Y:S01]  /*9560*/  STG.E.U8 desc[UR36][R16.64], R8 ;  /* 0x0000000810007986 */ /* 0x0001e2000c101124 */
[----:B------:R-:W-:Y:S05]  /*9570*/  BRA `(.L_x_2188) ;  /* 0x0000000000b87947 */ /* 0x000fea0003800000 */
.L_x_2205:
        /* <DEDUP_REMOVED lines=22> */
.L_x_2187:
        /* <DEDUP_REMOVED lines=16> */
.L_x_2216:
[----:B------:R-:W-:Y:S05]  /*97e0*/  BRA `(.L_x_2188) ;  /* 0x00000000001c7947 */ /* 0x000fea0003800000 */
.L_x_2215:
[----:B------:R-:W-:-:S06]  /*97f0*/  IMAD.U32 R3, R3, 0x10000, RZ ;  /* 0x0001000003037824 */ /* 0x000fcc00078e00ff */
[----:B------:R-:W0:Y:S02]  /*9800*/  F2I.U64.TRUNC R2, R3 ;  /* 0x0000000300027311 */ /* 0x000e24000020d800 */
[----:B0-----:R0:W-:Y:S01]  /*9810*/  STG.E.64 desc[UR36][R16.64], R2 ;  /* 0x0000000210007986 */ /* 0x0011e2000c101b24 */
[----:B------:R-:W-:Y:S05]  /*9820*/  BRA `(.L_x_2188) ;  /* 0x00000000000c7947 */ /* 0x000fea0003800000 */
.L_x_2214:
[----:B------:R-:W-:-:S06]  /*9830*/  IMAD.U32 R3, R3, 0x10000, RZ ;  /* 0x0001000003037824 */ /* 0x000fcc00078e00ff */
[----:B------:R-:W0:Y:S02]  /*9840*/  F2I.FTZ.U32.TRUNC.NTZ R3, R3 ;  /* 0x0000000300037305 */ /* 0x000e24000021f000 */
[----:B0-----:R0:W-:Y:S02]  /*9850*/  STG.E desc[UR36][R16.64], R3 ;  /* 0x0000000310007986 */ /* 0x0011e4000c101924 */
.L_x_2188:
[----:B------:R-:W-:-:S07]  /*9860*/  VIADD R19, R19, 0x80 ;  /* 0x0000008013137836 */ /* 0x000fce0000000000 */
.L_x_2148:
[----:B------:R-:W-:Y:S05]  /*9870*/  BSYNC B6 ;  /* 0x0000000000067941 */ /* 0x000fea0003800000 */
.L_x_2147:
        /* <DEDUP_REMOVED lines=306> */
.L_x_2217:
        /* <DEDUP_REMOVED lines=22> */
.L_x_2221:
[----:B------:R-:W2:Y:S02]  /*ad00*/  LDG.E.U8 R2, desc[UR36][R2.64] ;  /* 0x0000002402027981 */ /* 0x000ea4000c1e1100 */
[----:B--2---:R-:W-:-:S04]  /*ad10*/  I2FP.F32.U32 R0, R2 ;  /* 0x0000000200007245 */ /* 0x004fc80000201000 */
[----:B------:R-:W-:Y:S01]  /*ad20*/  F2FP.BF16.F32.PACK_AB R0, RZ, R0 ;  /* 0x00000000ff00723e */ /* 0x000fe200000010ff */
[----:B------:R-:W-:Y:S06]  /*ad30*/  BRA `(.L_x_2223) ;  /* 0x0000000c00907947 */ /* 0x000fec0003800000 */
.L_x_2220:
        /* <DEDUP_REMOVED lines=10> */
.L_x_2225:
[----:B------:R-:W2:Y:S02]  /*ade0*/  LDG.E R2, desc[UR36][R2.64] ;  /* 0x0000002402027981 */ /* 0x000ea4000c1e1900 */
[----:B--2---:R-:W-:-:S04]  /*adf0*/  I2FP.F32.S32 R0, R2 ;  /* 0x0000000200007245 */ /* 0x004fc80000201400 */
[----:B------:R-:W-:Y:S01]  /*ae00*/  F2FP.BF16.F32.PACK_AB R0, RZ, R0 ;  /* 0x00000000ff00723e */ /* 0x000fe200000010ff */
[----:B------:R-:W-:Y:S06]  /*ae10*/  BRA `(.L_x_2223) ;  /* 0x0000000c00587947 */ /* 0x000fec0003800000 */
.L_x_2224:
[----:B------:R-:W2:Y:S02]  /*ae20*/  LDG.E.U16 R2, desc[UR36][R2.64] ;  /* 0x0000002402027981 */ /* 0x000ea4000c1e1500 */
[----:B--2---:R-:W0:Y:S02]  /*ae30*/  I2F.S16 R0, R2 ;  /* 0x0000000200007306 */ /* 0x004e240000101400 */
[----:B0-----:R-:W-:Y:S01]  /*ae40*/  F2FP.BF16.F32.PACK_AB R0, RZ, R0 ;  /* 0x00000000ff00723e */ /* 0x001fe200000010ff */
[----:B------:R-:W-:Y:S06]  /*ae50*/  BRA `(.L_x_2223) ;  /* 0x0000000c00487947 */ /* 0x000fec0003800000 */
.L_x_2219:
        /* <DEDUP_REMOVED lines=9> */
.L_x_2227:
[----:B------:R-:W2:Y:S02]  /*aef0*/  LDG.E.U16 R0, desc[UR36][R2.64] ;  /* 0x0000002402007981 */ /* 0x000ea4000c1e1500 */
[----:B--2---:R-:W-:-:S05]  /*af00*/  HADD2.F32 R0, -RZ, R0.H0_H0 ;  /* 0x20000000ff007230 */ /* 0x004fca0000004100 */
[----:B------:R-:W-:Y:S01]  /*af10*/  F2FP.BF16.F32.PACK_AB R0, RZ, R0 ;  /* 0x00000000ff00723e */ /* 0x000fe200000010ff */
[----:B------:R-:W-:Y:S06]  /*af20*/  BRA `(.L_x_2223) ;  /* 0x0000000c00147947 */ /* 0x000fec0003800000 */
.L_x_2226:
        /* <DEDUP_REMOVED lines=9> */
.L_x_2229:
[----:B------:R-:W2:Y:S02]  /*afc0*/  LDG.E.U16 R2, desc[UR36][R2.64] ;  /* 0x0000002402027981 */ /* 0x000ea4000c1e1500 */
[----:B--2---:R-:W-:-:S05]  /*afd0*/  HADD2.F32 R0, -RZ, R2.H0_H0 ;  /* 0x20000002ff007230 */ /* 0x004fca0000004100 */
[----:B------:R-:W-:Y:S01]  /*afe0*/  F2FP.BF16.F32.PACK_AB R0, RZ, R0 ;  /* 0x00000000ff00723e */ /* 0x000fe200000010ff */
[----:B------:R-:W-:Y:S06]  /*aff0*/  BRA `(.L_x_2223) ;  /* 0x0000000800e07947 */ /* 0x000fec0003800000 */
.L_x_2228:
        /* <DEDUP_REMOVED lines=8> */
.L_x_2218:
        /* <DEDUP_REMOVED lines=13> */
.L_x_2232:
        /* <DEDUP_REMOVED lines=8> */
.L_x_2231:
        /* <DEDUP_REMOVED lines=28> */
.L_x_2234:
        /* <DEDUP_REMOVED lines=15> */
.L_x_2233:
[----:B------:R0:W5:Y:S01]  /*b480*/  LDG.E.U16 R0, desc[UR36][R2.64] ;  /* 0x0000002402007981 */ /* 0x000162000c1e1500 */
[----:B------:R-:W-:Y:S05]  /*b490*/  BRA `(.L_x_2223) ;  /* 0x0000000400b87947 */ /* 0x000fea0003800000 */
.L_x_2230:
        /* <DEDUP_REMOVED lines=12> */
.L_x_2237:
        /* <DEDUP_REMOVED lines=21> */
.L_x_2241:
[----:B------:R-:W-:Y:S05]  /*b6b0*/  BSYNC B1 ;  /* 0x0000000000017941 */ /* 0x000fea0003800000 */
.L_x_2240:
[----:B------:R-:W-:Y:S01]  /*b6c0*/  LEA R3, R0, 0x3b800000, 0x17 ;  /* 0x3b80000000037811 */ /* 0x000fe200078eb8ff */
[----:B------:R-:W-:-:S05]  /*b6d0*/  IMAD.SHL.U32 R0, R2, 0x100000, RZ ;  /* 0x0010000002007824 */ /* 0x000fca00078e00ff */
[----:B------:R-:W-:-:S07]  /*b6e0*/  LOP3.LUT R0, R3, R0, R4, 0xfe, !PT ;  /* 0x0000000003007212 */ /* 0x000fce00078efe04 */
.L_x_2239:
[----:B------:R-:W-:Y:S05]  /*b6f0*/  BSYNC B0 ;  /* 0x0000000000007941 */ /* 0x000fea0003800000 */
.L_x_2238:
[----:B------:R-:W-:Y:S01]  /*b700*/  F2FP.BF16.F32.PACK_AB R0, RZ, R0 ;  /* 0x00000000ff00723e */ /* 0x000fe200000010ff */
[----:B------:R-:W-:Y:S06]  /*b710*/  BRA `(.L_x_2223) ;  /* 0x0000000400187947 */ /* 0x000fec0003800000 */
.L_x_2236:
        /* <DEDUP_REMOVED lines=21> */
.L_x_2245:
[----:B------:R-:W-:Y:S05]  /*b870*/  BSYNC B1 ;  /* 0x0000000000017941 */ /* 0x000fea0003800000 */
.L_x_2244:
[----:B------:R-:W-:Y:S01]  /*b880*/  LEA R3, R0, 0x37800000, 0x17 ;  /* 0x3780000000037811 */ /* 0x000fe200078eb8ff */
[----:B------:R-:W-:-:S05]  /*b890*/  IMAD.SHL.U32 R0, R2, 0x200000, RZ ;  /* 0x0020000002007824 */ /* 0x000fca00078e00ff */
[----:B------:R-:W-:-:S07]  /*b8a0*/  LOP3.LUT R0, R3, R0, R4, 0xfe, !PT ;  /* 0x0000000003007212 */ /* 0x000fce00078efe04 */
.L_x_2243:
[----:B------:R-:W-:Y:S05]  /*b8b0*/  BSYNC B0 ;  /* 0x0000000000007941 */ /* 0x000fea0003800000 */
.L_x_2242:
[----:B------:R-:W-:Y:S01]  /*b8c0*/  F2FP.BF16.F32.PACK_AB R0, RZ, R0 ;  /* 0x00000000ff00723e */ /* 0x000fe200000010ff */
[----:B------:R-:W-:Y:S06]  /*b8d0*/  BRA `(.L_x_2223) ;  /* 0x0000000000a87947 */ /* 0x000fec0003800000 */
.L_x_2235:
        /* <DEDUP_REMOVED lines=14> */
.L_x_2249:
[----:B------:R-:W-:Y:S05]  /*b9c0*/  BSYNC B0 ;  /* 0x0000000000007941 */ /* 0x000fea0003800000 */
.L_x_2248:
[----:B------:R-:W-:Y:S01]  /*b9d0*/  F2FP.BF16.F32.PACK_AB R0, RZ, R0 ;  /* 0x00000000ff00723e */ /* 0x000fe200000010ff */
[----:B------:R-:W-:Y:S06]  /*b9e0*/  BRA `(.L_x_2223) ;  /* 0x0000000000647947 */ /* 0x000fec0003800000 */
.L_x_2222:
        /* <DEDUP_REMOVED lines=16> */
.L_x_2250:
[----:B------:R-:W-:Y:S01]  /*baf0*/  PRMT R0, RZ, 0x7610, R0 ;  /* 0x00007610ff007816 */ /* 0x000fe20000000000 */
[----:B------:R-:W-:Y:S06]  /*bb00*/  BRA `(.L_x_2223) ;  /* 0x00000000001c7947 */ /* 0x000fec0003800000 */
.L_x_2247:
[----:B------:R-:W2:Y:S02]  /*bb10*/  LDG.E.64 R2, desc[UR36][R2.64] ;  /* 0x0000002402027981 */ /* 0x000ea4000c1e1b00 */
[----:B--2---:R-:W0:Y:S02]  /*bb20*/  I2F.U64 R0, R2 ;  /* 0x0000000200007312 */ /* 0x004e240000301000 */
[----:B0-----:R-:W-:Y:S01]  /*bb30*/  F2FP.BF16.F32.PACK_AB R0, RZ, R0 ;  /* 0x00000000ff00723e */ /* 0x001fe200000010ff */
[----:B------:R-:W-:Y:S06]  /*bb40*/  BRA `(.L_x_2223) ;  /* 0x00000000000c7947 */ /* 0x000fec0003800000 */
.L_x_2246:
[----:B------:R-:W2:Y:S02]  /*bb50*/  LDG.E R2, desc[UR36][R2.64] ;  /* 0x0000002402027981 */ /* 0x000ea4000c1e1900 */
[----:B--2---:R-:W-:-:S04]  /*bb60*/  I2FP.F32.U32 R0, R2 ;  /* 0x0000000200007245 */ /* 0x004fc80000201000 */
[----:B------:R-:W-:-:S07]  /*bb70*/  F2FP.BF16.F32.PACK_AB R0, RZ, R0 ;  /* 0x00000000ff00723e */ /* 0x000fce00000010ff */
.L_x_2223:
        /* <DEDUP_REMOVED lines=19> */
.L_x_2254:
[----:B------:R-:W-:-:S06]  /*bcb0*/  IMAD.U32 R3, R3, 0x10000, RZ ;  /* 0x0001000003037824 */ /* 0x000fcc00078e00ff */
[----:B------:R-:W0:Y:S02]  /*bcc0*/  F2I.S64.TRUNC R2, R3 ;  /* 0x0000000300027311 */ /* 0x000e24000020d900 */
[----:B0-----:R-:W-:Y:S01]  /*bcd0*/  STG.E.U8 desc[UR36][R16.64], R2 ;  /* 0x0000000210007986 */ /* 0x001fe2000c101124 */
[----:B------:R-:W-:Y:S05]  /*bce0*/  EXIT ;  /* 0x000000000000794d */ /* 0x000fea0003800000 */
.L_x_2253:
        /* <DEDUP_REMOVED lines=10> */
.L_x_2257:
[----:B------:R-:W-:-:S06]  /*bd90*/  IMAD.U32 R3, R3, 0x10000, RZ ;  /* 0x0001000003037824 */ /* 0x000fcc00078e00ff */
[----:B------:R-:W0:Y:S02]  /*bda0*/  F2I.FTZ.TRUNC.NTZ R3, R3 ;  /* 0x0000000300037305 */ /* 0x000e24000021f100 */
[----:B0-----:R-:W-:Y:S01]  /*bdb0*/  STG.E desc[UR36][R16.64], R3 ;  /* 0x0000000310007986 */ /* 0x001fe2000c101924 */
[----:B------:R-:W-:Y:S05]  /*bdc0*/  EXIT ;  /* 0x000000000000794d */ /* 0x000fea0003800000 */
.L_x_2256:
[----:B------:R-:W-:-:S06]  /*bdd0*/  IMAD.U32 R3, R3, 0x10000, RZ ;  /* 0x0001000003037824 */ /* 0x000fcc00078e00ff */
[----:B------:R-:W0:Y:S02]  /*bde0*/  F2I.FTZ.TRUNC.NTZ R3, R3 ;  /* 0x0000000300037305 */ /* 0x000e24000021f100 */
[----:B0-----:R-:W-:Y:S01]  /*bdf0*/  STG.E.U16 desc[UR36][R16.64], R3 ;  /* 0x0000000310007986 */ /* 0x001fe2000c101524 */
[----:B------:R-:W-:Y:S05]  /*be00*/  EXIT ;  /* 0x000000000000794d */ /* 0x000fea0003800000 */
.L_x_2252:
        /* <DEDUP_REMOVED lines=9> */
.L_x_2259:
[----:B------:R-:W-:-:S05]  /*bea0*/  IMAD.U32 R0, R3, 0x10000, RZ ;  /* 0x0001000003007824 */ /* 0x000fca00078e00ff */
[----:B------:R-:W-:-:S05]  /*beb0*/  F2FP.F16.F32.PACK_AB R0, RZ, R0 ;  /* 0x00000000ff00723e */ /* 0x000fca00000000ff */
[----:B------:R-:W-:Y:S01]  /*bec0*/  STG.E.U16 desc[UR36][R16.64], R0 ;  /* 0x0000000010007986 */ /* 0x000fe2000c101524 */
[----:B------:R-:W-:Y:S05]  /*bed0*/  EXIT ;  /* 0x000000000000794d */ /* 0x000fea0003800000 */
.L_x_2258:
        /* <DEDUP_REMOVED lines=10> */
.L_x_2261:
[----:B------:R-:W-:-:S05]  /*bf80*/  IMAD.U32 R3, R3, 0x10000, RZ ;  /* 0x0001000003037824 */ /* 0x000fca00078e00ff */
[----:B------:R-:W-:-:S04]  /*bf90*/  F2FP.F16.F32.PACK_AB R3, RZ, R3 ;  /* 0x00000003ff03723e */ /* 0x000fc800000000ff */
[----:B------:R-:W-:-:S05]  /*bfa0*/  PRMT R3, R3, 0x5410, RZ ;  /* 0x0000541003037816 */ /* 0x000fca00000000ff */
[----:B------:R-:W-:Y:S01]  /*bfb0*/  STG.E desc[UR36][R16.64], R3 ;  /* 0x0000000310007986 */ /* 0x000fe2000c101924 */
[----:B------:R-:W-:Y:S05]  /*bfc0*/  EXIT ;  /* 0x000000000000794d */ /* 0x000fea0003800000 */
.L_x_2260:
[----:B------:R-:W-:-:S04]  /*bfd0*/  IMAD.U32 R2, R3, 0x10000, RZ ;  /* 0x0001000003027824 */ /* 0x000fc800078e00ff */
[----:B------:R-:W-:-:S06]  /*bfe0*/  FMUL.FTZ R2, R2, 1 ;  /* 0x3f80000002027820 */ /* 0x000fcc0000410000 */
[----:B------:R-:W0:Y:S02]  /*bff0*/  F2F.F64.F32 R2, R2 ;  /* 0x0000000200027310 */ /* 0x000e240000201800 */
[----:B0-----:R-:W-:Y:S01]  /*c000*/  STG.E.64 desc[UR36][R16.64], R2 ;  /* 0x0000000210007986 */ /* 0x001fe2000c101b24 */
[----:B------:R-:W-:Y:S05]  /*c010*/  EXIT ;  /* 0x000000000000794d */ /* 0x000fea0003800000 */
.L_x_2251:
        /* <DEDUP_REMOVED lines=13> */
.L_x_2264:
[----:B------:R-:W-:Y:S01]  /*c0f0*/  IMAD.U32 R3, R3, 0x10000, RZ ;  /* 0x0001000003037824 */ /* 0x000fe200078e00ff */
[----:B------:R-:W-:-:S03]  /*c100*/  CS2R R6, SRZ ;  /* 0x0000000000067805 */ /* 0x000fc6000001ff00 */
[----:B------:R-:W-:-:S04]  /*c110*/  FMUL.FTZ R3, R3, 1 ;  /* 0x3f80000003037820 */ /* 0x000fc80000410000 */
[----:B------:R-:W0:Y:S02]  /*c120*/  F2F.F64.F32 R4, R3 ;  /* 0x0000000300047310 */ /* 0x000e240000201800 */
[----:B0-----:R-:W-:Y:S01]  /*c130*/  STG.E.128 desc[UR36][R16.64], R4 ;  /* 0x0000000410007986 */ /* 0x001fe2000c101d24 */
[----:B------:R-:W-:Y:S05]  /*c140*/  EXIT ;  /* 0x000000000000794d */ /* 0x000fea0003800000 */
.L_x_2263:
        /* <DEDUP_REMOVED lines=21> */
.L_x_2268:
[----:B------:R-:W-:Y:S05]  /*c2a0*/  BSYNC B0 ;  /* 0x0000000000007941 */ /* 0x000fea0003800000 */
.L_x_2267:
[----:B------:R-:W-:-:S05]  /*c2b0*/  LOP3.LUT R3, R0, R3, RZ, 0xfc, !PT ;  /* 0x0000000300037212 */ /* 0x000fca00078efcff */
[----:B------:R-:W-:Y:S01]  /*c2c0*/  STG.E.U8 desc[UR36][R16.64], R3 ;  /* 0x0000000310007986 */ /* 0x000fe2000c101124 */
[----:B------:R-:W-:Y:S05]  /*c2d0*/  EXIT ;  /* 0x000000000000794d */ /* 0x000fea0003800000 */
.L_x_2266:
        /* <DEDUP_REMOVED lines=13> */
.L_x_2270:
[----:B------:R-:W-:Y:S01]  /*c3b0*/  IMAD.MOV.U32 R0, RZ, RZ, 0x7f ;  /* 0x0000007fff007424 */ /* 0x000fe200078e00ff */
[----:B------:R-:W-:-:S04]  /*c3c0*/  ISETP.GT.U32.AND P0, PT, R2, 0x7f800000, PT ;  /* 0x7f8000000200780c */ /* 0x000fc80003f04070 */
[----:B------:R-:W-:-:S09]  /*c3d0*/  SEL R0, R0, 0x7c, P0 ;  /* 0x0000007c00007807 */ /* 0x000fd20000000000 */
.L_x_2271:
[----:B------:R-:W-:Y:S05]  /*c3e0*/  BSYNC B0 ;  /* 0x0000000000007941 */ /* 0x000fea0003800000 */
.L_x_2269:
[----:B------:R-:W-:-:S04]  /*c3f0*/  LOP3.LUT R2, R3, 0x80000000, RZ, 0xc0, !PT ;  /* 0x8000000003027812 */ /* 0x000fc800078ec0ff */
[----:B------:R-:W-:-:S04]  /*c400*/  SHF.R.U32.HI R3, RZ, 0x18, R2 ;  /* 0x00000018ff037819 */ /* 0x000fc80000011602 */
[----:B------:R-:W-:-:S05]  /*c410*/  LOP3.LUT R3, R0, R3, RZ, 0xfc, !PT ;  /* 0x0000000300037212 */ /* 0x000fca00078efcff */
[----:B------:R-:W-:Y:S01]  /*c420*/  STG.E.U8 desc[UR36][R16.64], R3 ;  /* 0x0000000310007986 */ /* 0x000fe2000c101124 */
[----:B------:R-:W-:Y:S05]  /*c430*/  EXIT ;  /* 0x000000000000794d */ /* 0x000fea0003800000 */
.L_x_2265:
[----:B------:R-:W-:Y:S01]  /*c440*/  STG.E.U16 desc[UR36][R16.64], R3 ;  /* 0x0000000310007986 */ /* 0x000fe2000c101524 */
[----:B------:R-:W-:Y:S05]  /*c450*/  EXIT ;  /* 0x000000000000794d */ /* 0x000fea0003800000 */
.L_x_2262:
        /* <DEDUP_REMOVED lines=12> */
.L_x_2274:
        /* <DEDUP_REMOVED lines=17> */
.L_x_2277:
[----:B------:R-:W-:-:S04]  /*c630*/  LOP3.LUT R2, R3, 0x80000000, RZ, 0xc0, !PT ;  /* 0x8000000003027812 */ /* 0x000fc800078ec0ff */
[----:B------:R-:W-:-:S04]  /*c640*/  SHF.R.U32.HI R3, RZ, 0x18, R2 ;  /* 0x00000018ff037819 */ /* 0x000fc80000011602 */
[----:B------:R-:W-:-:S04]  /*c650*/  LOP3.LUT R0, R0, R3, RZ, 0xfc, !PT ;  /* 0x0000000300007212 */ /* 0x000fc800078efcff */
[----:B------:R-:W-:-:S07]  /*c660*/  PRMT R8, R0, 0x7610, R8 ;  /* 0x0000761000087816 */ /* 0x000fce0000000008 */
.L_x_2276:
[----:B------:R-:W-:Y:S05]  /*c670*/  BSYNC B0 ;  /* 0x0000000000007941 */ /* 0x000fea0003800000 */
.L_x_2275:
[----:B------:R-:W-:Y:S01]  /*c680*/  STG.E.U8 desc[UR36][R16.64], R8 ;  /* 0x0000000810007986 */ /* 0x000fe2000c101124 */
[----:B------:R-:W-:Y:S05]  /*c690*/  EXIT ;  /* 0x000000000000794d */ /* 0x000fea0003800000 */
.L_x_2273:
        /* <DEDUP_REMOVED lines=17> */
.L_x_2280:
[----:B------:R-:W-:-:S04]  /*c7b0*/  LOP3.LUT R2, R3, 0x80000000, RZ, 0xc0, !PT ;  /* 0x8000000003027812 */ /* 0x000fc800078ec0ff */
[----:B------:R-:W-:-:S04]  /*c7c0*/  SHF.R.U32.HI R3, RZ, 0x18, R2 ;  /* 0x00000018ff037819 */ /* 0x000fc80000011602 */
[----:B------:R-:W-:-:S04]  /*c7d0*/  LOP3.LUT R0, R0, R3, RZ, 0xfc, !PT ;  /* 0x0000000300007212 */ /* 0x000fc800078efcff */
[----:B------:R-:W-:-:S07]  /*c7e0*/  PRMT R8, R0, 0x7610, R8 ;  /* 0x0000761000087816 */ /* 0x000fce0000000008 */
.L_x_2279:
[----:B------:R-:W-:Y:S05]  /*c7f0*/  BSYNC B0 ;  /* 0x0000000000007941 */ /* 0x000fea0003800000 */
.L_x_2278:
[----:B------:R-:W-:Y:S01]  /*c800*/  STG.E.U8 desc[UR36][R16.64], R8 ;  /* 0x0000000810007986 */ /* 0x000fe2000c101124 */
[----:B------:R-:W-:Y:S05]  /*c810*/  EXIT ;  /* 0x000000000000794d */ /* 0x000fea0003800000 */
.L_x_2272:
        /* <DEDUP_REMOVED lines=22> */
.L_x_2255:
        /* <DEDUP_REMOVED lines=16> */
.L_x_2283:
[----:B------:R-:W-:Y:S05]  /*ca80*/  EXIT ;  /* 0x000000000000794d */ /* 0x000fea0003800000 */
.L_x_2282:
[----:B------:R-:W-:-:S06]  /*ca90*/  IMAD.U32 R3, R3, 0x10000, RZ ;  /* 0x0001000003037824 */ /* 0x000fcc00078e00ff */
[----:B------:R-:W0:Y:S02]  /*caa0*/  F2I.U64.TRUNC R2, R3 ;  /* 0x0000000300027311 */ /* 0x000e24000020d800 */
[----:B0-----:R-:W-:Y:S01]  /*cab0*/  STG.E.64 desc[UR36][R16.64], R2 ;  /* 0x0000000210007986 */ /* 0x001fe2000c101b24 */
[----:B------:R-:W-:Y:S05]  /*cac0*/  EXIT ;  /* 0x000000000000794d */ /* 0x000fea0003800000 */
.L_x_2281:
[----:B------:R-:W-:-:S06]  /*cad0*/  IMAD.U32 R3, R3, 0x10000, RZ ;  /* 0x0001000003037824 */ /* 0x000fcc00078e00ff */
[----:B------:R-:W0:Y:S02]  /*cae0*/  F2I.FTZ.U32.TRUNC.NTZ R3, R3 ;  /* 0x0000000300037305 */ /* 0x000e24000021f000 */
[----:B0-----:R-:W-:Y:S01]  /*caf0*/  STG.E desc[UR36][R16.64], R3 ;  /* 0x0000000310007986 */ /* 0x001fe2000c101924 */
[----:B------:R-:W-:Y:S05]  /*cb00*/  EXIT ;  /* 0x000000000000794d */ /* 0x000fea0003800000 */
.L_x_2284:
        /* <DEDUP_REMOVED lines=15> */
.L_x_71589:


//--------------------- .text._ZN2at6native27unrolled_elementwise_kernelIZNS0_50_GLOBAL__N__2680c7bb_12_PowKernel_cu_7dd49032_316829pow_tensor_scalar_kernel_implIN3c108BFloat16ES5_EEvRNS_18TensorIteratorBaseET0_EUlS5_E_St5arrayIPcLm2EELi4E23TrivialOffsetCalculatorILi1EjESE_NS0_6memory12LoadWithCastILi1EEENSF_13StoreWithCastILi1EEEEEviT_S8_T2_T3_T4_T5_ --------------------------
	.section	.text._ZN2at6native27unrolled_elementwise_kernelIZNS0_50_GLOBAL__N__2680c7bb_12_PowKernel_cu_7dd49032_316829pow_tensor_scalar_kernel_implIN3c108BFloat16ES5_EEvRNS_18TensorIteratorBaseET0_EUlS5_E_St5arrayIPcLm2EELi4E23TrivialOffsetCalculatorILi1EjESE_NS0_6memory12LoadWithCastILi1EEENSF_13StoreWithCastILi1EEEEEviT_S8_T2_T3_T4_T5_,"ax",@progbits
	.align	128
        .global         _ZN2at6native27unrolled_elementwise_kernelIZNS0_50_GLOBAL__N__2680c7bb_12_PowKernel_cu_7dd49032_316829pow_tensor_scalar_kernel_implIN3c108BFloat16ES5_EEvRNS_18TensorIteratorBaseET0_EUlS5_E_St5arrayIPcLm2EELi4E23TrivialOffsetCalculatorILi1EjESE_NS0_6memory12LoadWithCastILi1EEENSF_13StoreWithCastILi1EEEEEviT_S8_T2_T3_T4_T5_
        .type           _ZN2at6native27unrolled_elementwise_kernelIZNS0_50_GLOBAL__N__2680c7bb_12_PowKernel_cu_7dd49032_316829pow_tensor_scalar_kernel_implIN3c108BFloat16ES5_EEvRNS_18TensorIteratorBaseET0_EUlS5_E_St5arrayIPcLm2EELi4E23TrivialOffsetCalculatorILi1EjESE_NS0_6memory12LoadWithCastILi1EEENSF_13StoreWithCastILi1EEEEEviT_S8_T2_T3_T4_T5_,@function
        .size           _ZN2at6native27unrolled_elementwise_kernelIZNS0_50_GLOBAL__N__2680c7bb_12_PowKernel_cu_7dd49032_316829pow_tensor_scalar_kernel_implIN3c108BFloat16ES5_EEvRNS_18TensorIteratorBaseET0_EUlS5_E_St5arrayIPcLm2EELi4E23TrivialOffsetCalculatorILi1EjESE_NS0_6memory12LoadWithCastILi1EEENSF_13StoreWithCastILi1EEEEEviT_S8_T2_T3_T4_T5_,(.L_x_71590 - _ZN2at6native27unrolled_elementwise_kernelIZNS0_50_GLOBAL__N__2680c7bb_12_PowKernel_cu_7dd49032_316829pow_tensor_scalar_kernel_implIN3c108BFloat16ES5_EEvRNS_18TensorIteratorBaseET0_EUlS5_E_St5arrayIPcLm2EELi4E23TrivialOffsetCalculatorILi1EjESE_NS0_6memory12LoadWithCastILi1EEENSF_13StoreWithCastILi1EEEEEviT_S8_T2_T3_T4_T5_)
        .other          _ZN2at6native27unrolled_elementwise_kernelIZNS0_50_GLOBAL__N__2680c7bb_12_PowKernel_cu_7dd49032_316829pow_tensor_scalar_kernel_implIN3c108BFloat16ES5_EEvRNS_18TensorIteratorBaseET0_EUlS5_E_St5arrayIPcLm2EELi4E23TrivialOffsetCalculatorILi1EjESE_NS0_6memory12LoadWithCastILi1EEENSF_13StoreWithCastILi1EEEEEviT_S8_T2_T3_T4_T5_,@"STO_CUDA_ENTRY STV_DEFAULT"
_ZN2at6native27unrolled_elementwise_kernelIZNS0_50_GLOBAL__N__2680c7bb_12_PowKernel_cu_7dd49032_316829pow_tensor_scalar_kernel_implIN3c108BFloat16ES5_EEvRNS_18TensorIteratorBaseET0_EUlS5_E_St5arrayIPcLm2EELi4E23TrivialOffsetCalculatorILi1EjESE_NS0_6memory12LoadWithCastILi1EEENSF_13StoreWithCastILi1EEEEEviT_S8_T2_T3_T4_T5_:
.text._ZN2at6native27unrolled_elementwise_kernelIZNS0_50_GLOBAL__N__2680c7bb_12_PowKernel_cu_7dd49032_316829pow_tensor_scalar_kernel_implIN3c108BFloat16ES5_EEvRNS_18TensorIteratorBaseET0_EUlS5_E_St5arrayIPcLm2EELi4E23TrivialOffsetCalculatorILi1EjESE_NS0_6memory12LoadWithCastILi1EEENSF_13StoreWithCastILi1EEEEEviT_S8_T2_T3_T4_T5_:
        /* <DEDUP_REMOVED lines=34> */
.L_x_2290:
[----:B------:R-:W2:Y:S02]  /*0220*/  LDG.E.U8 R4, desc[UR36][R4.64] ;  /* 0x0000002404047981 */ /* 0x000ea4000c1e1100 */
[----:B--2---:R-:W-:-:S04]  /*0230*/  I2FP.F32.U32 R0, R4 ;  /* 0x0000000400007245 */ /* 0x004fc80000201000 */
[----:B------:R-:W-:-:S04]  /*0240*/  F2FP.BF16.F32.PACK_AB R0, RZ, R0 ;  /* 0x00000000ff00723e */ /* 0x000fc800000010ff */
[----:B------:R-:W-:Y:S01]  /*0250*/  PRMT R18, R0, 0x7610, R18 ;  /* 0x0000761000127816 */ /* 0x000fe20000000012 */
[----:B------:R-:W-:Y:S06]  /*0260*/  BRA `(.L_x_2292) ;  /* 0x0000000c00cc7947 */ /* 0x000fec0003800000 */
.L_x_2289:
        /* <DEDUP_REMOVED lines=11> */
.L_x_2294:
[----:B------:R-:W2:Y:S02]  /*0320*/  LDG.E R4, desc[UR36][R4.64] ;  /* 0x0000002404047981 */ /* 0x000ea4000c1e1900 */
[----:B--2---:R-:W-:-:S04]  /*0330*/  I2FP.F32.S32 R0, R4 ;  /* 0x0000000400007245 */ /* 0x004fc80000201400 */
[----:B------:R-:W-:-:S04]  /*0340*/  F2FP.BF16.F32.PACK_AB R0, RZ, R0 ;  /* 0x00000000ff00723e */ /* 0x000fc800000010ff */
[----:B------:R-:W-:Y:S01]  /*0350*/  PRMT R18, R0, 0x7610, R18 ;  /* 0x0000761000127816 */ /* 0x000fe20000000012 */
[----:B------:R-:W-:Y:S06]  /*0360*/  BRA `(.L_x_2292) ;  /* 0x0000000c008c7947 */ /* 0x000fec0003800000 */
.L_x_2293:
[----:B------:R-:W2:Y:S02]  /*0370*/  LDG.E.U16 R4, desc[UR36][R4.64] ;  /* 0x0000002404047981 */ /* 0x000ea4000c1e1500 */
[----:B--2---:R-:W0:Y:S02]  /*0380*/  I2F.S16 R0, R4 ;  /* 0x0000000400007306 */ /* 0x004e240000101400 */
[----:B0-----:R-:W-:-:S04]  /*0390*/  F2FP.BF16.F32.PACK_AB R0, RZ, R0 ;  /* 0x00000000ff00723e */ /* 0x001fc800000010ff */
[----:B------:R-:W-:Y:S01]  /*03a0*/  PRMT R18, R0, 0x7610, R18 ;  /* 0x0000761000127816 */ /* 0x000fe20000000012 */
[----:B------:R-:W-:Y:S06]  /*03b0*/  BRA `(.L_x_2292) ;  /* 0x0000000c00787947 */ /* 0x000fec0003800000 */
.L_x_2288:
        /* <DEDUP_REMOVED lines=9> */
.L_x_2296:
[----:B------:R-:W2:Y:S02]  /*0450*/  LDG.E.U16 R0, desc[UR36][R4.64] ;  /* 0x0000002404007981 */ /* 0x000ea4000c1e1500 */
[----:B--2---:R-:W-:-:S05]  /*0460*/  HADD2.F32 R0, -RZ, R0.H0_H0 ;  /* 0x20000000ff007230 */ /* 0x004fca0000004100 */
[----:B------:R-:W-:-:S04]  /*0470*/  F2FP.BF16.F32.PACK_AB R0, RZ, R0 ;  /* 0x00000000ff00723e */ /* 0x000fc800000010ff */
[----:B------:R-:W-:Y:S01]  /*0480*/  PRMT R18, R0, 0x7610, R18 ;  /* 0x0000761000127816 */ /* 0x000fe20000000012 */
[----:B------:R-:W-:Y:S06]  /*0490*/  BRA `(.L_x_2292) ;  /* 0x0000000c00407947 */ /* 0x000fec0003800000 */
.L_x_2295:
        /* <DEDUP_REMOVED lines=9> */
.L_x_2298:
[----:B------:R-:W2:Y:S02]  /*0530*/  LDG.E.U16 R4, desc[UR36][R4.64] ;  /* 0x0000002404047981 */ /* 0x000ea4000c1e1500 */
[----:B--2---:R-:W-:-:S05]  /*0540*/  HADD2.F32 R0, -RZ, R4.H0_H0 ;  /* 0x20000004ff007230 */ /* 0x004fca0000004100 */
[----:B------:R-:W-:-:S04]  /*0550*/  F2FP.BF16.F32.PACK_AB R0, RZ, R0 ;  /* 0x00000000ff00723e */ /* 0x000fc800000010ff */
[----:B------:R-:W-:Y:S01]  /*0560*/  PRMT R18, R0, 0x7610, R18 ;  /* 0x0000761000127816 */ /* 0x000fe20000000012 */
[----:B------:R-:W-:Y:S06]  /*0570*/  BRA `(.L_x_2292) ;  /* 0x0000000c00087947 */ /* 0x000fec0003800000 */
.L_x_2297:
        /* <DEDUP_REMOVED lines=9> */
.L_x_2287:
        /* <DEDUP_REMOVED lines=14> */
.L_x_2301:
        /* <DEDUP_REMOVED lines=9> */
.L_x_2300:
        /* <DEDUP_REMOVED lines=28> */
.L_x_2303:
        /* <DEDUP_REMOVED lines=16> */
.L_x_2302:
[----:B------:R0:W5:Y:S01]  /*0a40*/  LDG.E.U16 R18, desc[UR36][R4.64] ;  /* 0x0000002404127981 */ /* 0x000162000c1e1500 */
[----:B------:R-:W-:Y:S05]  /*0a50*/  BRA `(.L_x_2292) ;  /* 0x0000000400d07947 */ /* 0x000fea0003800000 */
.L_x_2299:
        /* <DEDUP_REMOVED lines=13> */
.L_x_2306:
        /* <DEDUP_REMOVED lines=21> */
.L_x_2310:
[----:B------:R-:W-:Y:S05]  /*0c80*/  BSYNC B1 ;  /* 0x0000000000017941 */ /* 0x000fea0003800000 */
.L_x_2309:
[----:B------:R-:W-:Y:S01]  /*0c90*/  LEA R5, R0, 0x3b800000, 0x17 ;  /* 0x3b80000000057811 */ /* 0x000fe200078eb8ff */
[----:B------:R-:W-:-:S05]  /*0ca0*/  IMAD.SHL.U32 R0, R3, 0x100000, RZ ;  /* 0x0010000003007824 */ /* 0x000fca00078e00ff */
[----:B------:R-:W-:-:S07]  /*0cb0*/  LOP3.LUT R0, R5, R0, R6, 0xfe, !PT ;  /* 0x0000000005007212 */ /* 0x000fce00078efe06 */
.L_x_2308:
[----:B------:R-:W-:Y:S05]  /*0cc0*/  BSYNC B0 ;  /* 0x0000000000007941 */ /* 0x000fea0003800000 */
.L_x_2307:
[----:B------:R-:W-:-:S04]  /*0cd0*/  F2FP.BF16.F32.PACK_AB R0, RZ, R0 ;  /* 0x00000000ff00723e */ /* 0x000fc800000010ff */
[----:B------:R-:W-:Y:S01]  /*0ce0*/  PRMT R18, R0, 0x7610, R18 ;  /* 0x0000761000127816 */ /* 0x000fe20000000012 */
[----:B------:R-:W-:Y:S06]  /*0cf0*/  BRA `(.L_x_2292) ;  /* 0x0000000400287947 */ /* 0x000fec0003800000 */
.L_x_2305:
        /* <DEDUP_REMOVED lines=21> */
.L_x_2314:
[----:B------:R-:W-:Y:S05]  /*0e50*/  BSYNC B1 ;  /* 0x0000000000017941 */ /* 0x000fea0003800000 */
.L_x_2313:
[----:B------:R-:W-:Y:S01]  /*0e60*/  LEA R5, R0, 0x37800000, 0x17 ;  /* 0x3780000000057811 */ /* 0x000fe200078eb8ff */
[----:B------:R-:W-:-:S05]  /*0e70*/  IMAD.SHL.U32 R0, R3, 0x200000, RZ ;  /* 0x0020000003007824 */ /* 0x000fca00078e00ff */
[----:B------:R-:W-:-:S07]  /*0e80*/  LOP3.LUT R0, R5, R0, R6, 0xfe, !PT ;  /* 0x0000000005007212 */ /* 0x000fce00078efe06 */
.L_x_2312:
[----:B------:R-:W-:Y:S05]  /*0e90*/  BSYNC B0 ;  /* 0x0000000000007941 */ /* 0x000fea0003800000 */
.L_x_2311:
[----:B------:R-:W-:-:S04]  /*0ea0*/  F2FP.BF16.F32.PACK_AB R0, RZ, R0 ;  /* 0x00000000ff00723e */ /* 0x000fc800000010ff */
[----:B------:R-:W-:Y:S01]  /*0eb0*/  PRMT R18, R0, 0x7610, R18 ;  /* 0x0000761000127816 */ /* 0x000fe20000000012 */
[----:B------:R-:W-:Y:S06]  /*0ec0*/  BRA `(.L_x_2292) ;  /* 0x0000000000b47947 */ /* 0x000fec0003800000 */
.L_x_2304:
        /* <DEDUP_REMOVED lines=14> */
.L_x_2318:
[----:B------:R-:W-:Y:S05]  /*0fb0*/  BSYNC B0 ;  /* 0x0000000000007941 */ /* 0x000fea0003800000 */
.L_x_2317:
[----:B------:R-:W-:-:S04]  /*0fc0*/  F2FP.BF16.F32.PACK_AB R0, RZ, R0 ;  /* 0x00000000ff00723e */ /* 0x000fc800000010ff */
[----:B------:R-:W-:Y:S01]  /*0fd0*/  PRMT R18, R0, 0x7610, R18 ;  /* 0x0000761000127816 */ /* 0x000fe20000000012 */
[----:B------:R-:W-:Y:S06]  /*0fe0*/  BRA `(.L_x_2292) ;  /* 0x00000000006c7947 */ /* 0x000fec0003800000 */
.L_x_2291:
        /* <DEDUP_REMOVED lines=16> */
.L_x_2319:
[----:B------:R-:W-:Y:S01]  /*10f0*/  PRMT R18, RZ, 0x7610, R18 ;  /* 0x00007610ff127816 */ /* 0x000fe20000000012 */
[----:B------:R-:W-:Y:S06]  /*1100*/  BRA `(.L_x_2292) ;  /* 0x0000000000247947 */ /* 0x000fec0003800000 */
.L_x_2316:
[----:B------:R-:W2:Y:S02]  /*1110*/  LDG.E.64 R4, desc[UR36][R4.64] ;  /* 0x0000002404047981 */ /* 0x000ea4000c1e1b00 */
[----:B--2---:R-:W0:Y:S02]  /*1120*/  I2F.U64 R0, R4 ;  /* 0x0000000400007312 */ /* 0x004e240000301000 */
[----:B0-----:R-:W-:-:S04]  /*1130*/  F2FP.BF16.F32.PACK_AB R0, RZ, R0 ;  /* 0x00000000ff00723e */ /* 0x001fc800000010ff */
[----:B------:R-:W-:Y:S01]  /*1140*/  PRMT R18, R0, 0x7610, R18 ;  /* 0x0000761000127816 */ /* 0x000fe20000000012 */
[----:B------:R-:W-:Y:S06]  /*1150*/  BRA `(.L_x_2292) ;  /* 0x0000000000107947 */ /* 0x000fec0003800000 */
.L_x_2315:
[----:B------:R-:W2:Y:S02]  /*1160*/  LDG.E R4, desc[UR36][R4.64] ;  /* 0x0000002404047981 */ /* 0x000ea4000c1e1900 */
[----:B--2---:R-:W-:-:S04]  /*1170*/  I2FP.F32.U32 R0, R4 ;  /* 0x0000000400007245 */ /* 0x004fc80000201000 */
[----:B------:R-:W-:-:S04]  /*1180*/  F2FP.BF16.F32.PACK_AB R0, RZ, R0 ;  /* 0x00000000ff00723e */ /* 0x000fc800000010ff */
[----:B------:R-:W-:-:S07]  /*1190*/  PRMT R18, R0, 0x7610, R18 ;  /* 0x0000761000127816 */ /* 0x000fce0000000012 */
.L_x_2292:
[----:B------:R-:W1:Y:S02]  /*11a0*/  S2R R23, SR_TID.X ;  /* 0x0000000000177919 */ /* 0x000e640000002100 */
[----:B-1----:R-:W-:-:S07]  /*11b0*/  VIADD R23, R23, 0x80 ;  /* 0x0000008017177836 */ /* 0x002fce0000000000 */
.L_x_2286:
[----:B------:R-:W-:Y:S05]  /*11c0*/  BSYNC B6 ;  /* 0x0000000000067941 */ /* 0x000fea0003800000 */
.L_x_2285:
        /* <DEDUP_REMOVED lines=26> */
.L_x_2325:
[----:B------:R-:W2:Y:S02]  /*1370*/  LDG.E.U8 R4, desc[UR36][R4.64] ;  /* 0x0000002404047981 */ /* 0x000ea4000c1e1100 */
[----:B--2---:R-:W-:-:S04]  /*1380*/  I2FP.F32.U32 R0, R4 ;  /* 0x0000000400007245 */ /* 0x004fc80000201000 */
[----:B------:R-:W-:-:S04]  /*1390*/  F2FP.BF16.F32.PACK_AB R0, RZ, R0 ;  /* 0x00000000ff00723e */ /* 0x000fc800000010ff */
[----:B------:R-:W-:Y:S01]  /*13a0*/  PRMT R19, R0, 0x7610, R19 ;  /* 0x0000761000137816 */ /* 0x000fe20000000013 */
[----:B------:R-:W-:Y:S06]  /*13b0*/  BRA `(.L_x_2327) ;  /* 0x0000000c00c87947 */ /* 0x000fec0003800000 */
.L_x_2324:
        /* <DEDUP_REMOVED lines=11> */
.L_x_2329:
[----:B------:R-:W2:Y:S02]  /*1470*/  LDG.E R4, desc[UR36][R4.64] ;  /* 0x0000002404047981 */ /* 0x000ea4000c1e1900 */
[----:B--2---:R-:W-:-:S04]  /*1480*/  I2FP.F32.S32 R0, R4 ;  /* 0x0000000400007245 */ /* 0x004fc80000201400 */
[----:B------:R-:W-:-:S04]  /*1490*/  F2FP.BF16.F32.PACK_AB R0, RZ, R0 ;  /* 0x00000000ff00723e */ /* 0x000fc800000010ff */
[----:B------:R-:W-:Y:S01]  /*14a0*/  PRMT R19, R0, 0x7610, R19 ;  /* 0x0000761000137816 */ /* 0x000fe20000000013 */
[----:B------:R-:W-:Y:S06]  /*14b0*/  BRA `(.L_x_2327) ;  /* 0x0000000c00887947 */ /* 0x000fec0003800000 */
.L_x_2328:
[----:B------:R-:W2:Y:S02]  /*14c0*/  LDG.E.U16 R4, desc[UR36][R4.64] ;  /* 0x0000002404047981 */ /* 0x000ea4000c1e1500 */
[----:B--2---:R-:W0:Y:S02]  /*14d0*/  I2F.S16 R0, R4 ;  /* 0x0000000400007306 */ /* 0x004e240000101400 */
[----:B0-----:R-:W-:-:S04]  /*14e0*/  F2FP.BF16.F32.PACK_AB R0, RZ, R0 ;  /* 0x00000000ff00723e */ /* 0x001fc800000010ff */
[----:B------:R-:W-:Y:S01]  /*14f0*/  PRMT R19, R0, 0x7610, R19 ;  /* 0x0000761000137816 */ /* 0x000fe20000000013 */
[----:B------:R-:W-:Y:S06]  /*1500*/  BRA `(.L_x_2327) ;  /* 0x0000000c00747947 */ /* 0x000fec0003800000 */
.L_x_2323:
        /* <DEDUP_REMOVED lines=9> */
.L_x_2331:
[----:B------:R-:W2:Y:S02]  /*15a0*/  LDG.E.U16 R0, desc[UR36][R4.64] ;  /* 0x0000002404007981 */ /* 0x000ea4000c1e1500 */
[----:B--2---:R-:W-:-:S05]  /*15b0*/  HADD2.F32 R0, -RZ, R0.H0_H0 ;  /* 0x20000000ff007230 */ /* 0x004fca0000004100 */
[----:B------:R-:W-:-:S04]  /*15c0*/  F2FP.BF16.F32.PACK_AB R0, RZ, R0 ;  /* 0x00000000ff00723e */ /* 0x000fc800000010ff */
[----:B------:R-:W-:Y:S01]  /*15d0*/  PRMT R19, R0, 0x7610, R19 ;  /* 0x0000761000137816 */ /* 0x000fe20000000013 */
[----:B------:R-:W-:Y:S06]  /*15e0*/  BRA `(.L_x_2327) ;  /* 0x0000000c003c7947 */ /* 0x000fec0003800000 */
.L_x_2330:
        /* <DEDUP_REMOVED lines=9> */
.L_x_2333:
[----:B------:R-:W2:Y:S02]  /*1680*/  LDG.E.U16 R4, desc[UR36][R4.64] ;  /* 0x0000002404047981 */ /* 0x000ea4000c1e1500 */
[----:B--2---:R-:W-:-:S05]  /*1690*/  HADD2.F32 R0, -RZ, R4.H0_H0 ;  /* 0x20000004ff007230 */ /* 0x004fca0000004100 */
[----:B------:R-:W-:-:S04]  /*16a0*/  F2FP.BF16.F32.PACK_AB R0, RZ, R0 ;  /* 0x00000000ff00723e */ /* 0x000fc800000010ff */
[----:B------:R-:W-:Y:S01]  /*16b0*/  PRMT R19, R0, 0x7610, R19 ;  /* 0x0000761000137816 */ /* 0x000fe20000000013 */
[----:B------:R-:W-:Y:S06]  /*16c0*/  BRA `(.L_x_2327) ;  /* 0x0000000c00047947 */ /* 0x000fec0003800000 */
.L_x_2332:
        /* <DEDUP_REMOVED lines=9> */
.L_x_2322:
        /* <DEDUP_REMOVED lines=14> */
.L_x_2336:
        /* <DEDUP_REMOVED lines=9> */
.L_x_2335:
        /* <DEDUP_REMOVED lines=28> */
.L_x_2338:
        /* <DEDUP_REMOVED lines=15> */
.L_x_2337:
[----:B------:R0:W5:Y:S01]  /*1b80*/  LDG.E.U16 R19, desc[UR36][R4.64] ;  /* 0x0000002404137981 */ /* 0x000162000c1e1500 */
[----:B------:R-:W-:Y:S05]  /*1b90*/  BRA `(.L_x_2327) ;  /* 0x0000000400d07947 */ /* 0x000fea0003800000 */
.L_x_2334:
        /* <DEDUP_REMOVED lines=13> */
.L_x_2341:
        /* <DEDUP_REMOVED lines=21> */
.L_x_2345:
[----:B------:R-:W-:Y:S05]  /*1dc0*/  BSYNC B1 ;  /* 0x0000000000017941 */ /* 0x000fea0003800000 */
.L_x_2344:
[----:B------:R-:W-:Y:S01]  /*1dd0*/  LEA R5, R0, 0x3b800000, 0x17 ;  /* 0x3b80000000057811 */ /* 0x000fe200078eb8ff */
[----:B------:R-:W-:-:S05]  /*1de0*/  IMAD.SHL.U32 R0, R3, 0x100000, RZ ;  /* 0x0010000003007824 */ /* 0x000fca00078e00ff */
[----:B------:R-:W-:-:S07]  /*1df0*/  LOP3.LUT R0, R5, R0, R6, 0xfe, !PT ;  /* 0x0000000005007212 */ /* 0x000fce00078efe06 */
.L_x_2343:
[----:B------:R-:W-:Y:S05]  /*1e00*/  BSYNC B0 ;  /* 0x0000000000007941 */ /* 0x000fea0003800000 */
.L_x_2342:
[----:B------:R-:W-:-:S04]  /*1e10*/  F2FP.BF16.F32.PACK_AB R0, RZ, R0 ;  /* 0x00000000ff00723e */ /* 0x000fc800000010ff */
[----:B------:R-:W-:Y:S01]  /*1e20*/  PRMT R19, R0, 0x7610, R19 ;  /* 0x0000761000137816 */ /* 0x000fe20000000013 */
[----:B------:R-:W-:Y:S06]  /*1e30*/  BRA `(.L_x_2327) ;  /* 0x0000000400287947 */ /* 0x000fec0003800000 */
.L_x_2340:
        /* <DEDUP_REMOVED lines=21> */
.L_x_2349:
[----:B------:R-:W-:Y:S05]  /*1f90*/  BSYNC B1 ;  /* 0x0000000000017941 */ /* 0x000fea0003800000 */
.L_x_2348:
[----:B------:R-:W-:Y:S01]  /*1fa0*/  LEA R5, R0, 0x37800000, 0x17 ;  /* 0x3780000000057811 */ /* 0x000fe200078eb8ff */
[----:B------:R-:W-:-:S05]  /*1fb0*/  IMAD.SHL.U32 R0, R3, 0x200000, RZ ;  /* 0x0020000003007824 */ /* 0x000fca00078e00ff */
[----:B------:R-:W-:-:S07]  /*1fc0*/  LOP3.LUT R0, R5, R0, R6, 0xfe, !PT ;  /* 0x0000000005007212 */ /* 0x000fce00078efe06 */
.L_x_2347:
[----:B------:R-:W-:Y:S05]  /*1fd0*/  BSYNC B0 ;  /* 0x0000000000007941 */ /* 0x000fea0003800000 */
.L_x_2346:
[----:B------:R-:W-:-:S04]  /*1fe0*/  F2FP.BF16.F32.PACK_AB R0, RZ, R0 ;  /* 0x00000000ff00723e */ /* 0x000fc800000010ff */
[----:B------:R-:W-:Y:S01]  /*1ff0*/  PRMT R19, R0, 0x7610, R19 ;  /* 0x0000761000137816 */ /* 0x000fe20000000013 */
[----:B------:R-:W-:Y:S06]  /*2000*/  BRA `(.L_x_2327) ;  /* 0x0000000000b47947 */ /* 0x000fec0003800000 */
.L_x_2339:
        /* <DEDUP_REMOVED lines=14> */
.L_x_2353:
[----:B------:R-:W-:Y:S05]  /*20f0*/  BSYNC B0 ;  /* 0x0000000000007941 */ /* 0x000fea0003800000 */
.L_x_2352:
[----:B------:R-:W-:-:S04]  /*2100*/  F2FP.BF16.F32.PACK_AB R0, RZ, R0 ;  /* 0x00000000ff00723e */ /* 0x000fc800000010ff */
[----:B------:R-:W-:Y:S01]  /*2110*/  PRMT R19, R0, 0x7610, R19 ;  /* 0x0000761000137816 */ /* 0x000fe20000000013 */
[----:B------:R-:W-:Y:S06]  /*2120*/  BRA `(.L_x_2327) ;  /* 0x00000000006c7947 */ /* 0x000fec0003800000 */
.L_x_2326:
        /* <DEDUP_REMOVED lines=16> */
.L_x_2354:
[----:B------:R-:W-:Y:S01]  /*2230*/  PRMT R19, RZ, 0x7610, R19 ;  /* 0x00007610ff137816 */ /* 0x000fe20000000013 */
[----:B------:R-:W-:Y:S06]  /*2240*/  BRA `(.L_x_2327) ;  /* 0x0000000000247947 */ /* 0x000fec0003800000 */
.L_x_2351:
[----:B------:R-:W2:Y:S02]  /*2250*/  LDG.E.64 R4, desc[UR36][R4.64] ;  /* 0x0000002404047981 */ /* 0x000ea4000c1e1b00 */
[----:B--2---:R-:W0:Y:S02]  /*2260*/  I2F.U64 R0, R4 ;  /* 0x0000000400007312 */ /* 0x004e240000301000 */
[----:B0-----:R-:W-:-:S04]  /*2270*/  F2FP.BF16.F32.PACK_AB R0, RZ, R0 ;  /* 0x00000000ff00723e */ /* 0x001fc800000010ff */
[----:B------:R-:W-:Y:S01]  /*2280*/  PRMT R19, R0, 0x7610, R19 ;  /* 0x0000761000137816 */ /* 0x000fe20000000013 */
[----:B------:R-:W-:Y:S06]  /*2290*/  BRA `(.L_x_2327) ;  /* 0x0000000000107947 */ /* 0x000fec0003800000 */
.L_x_2350:
[----:B------:R-:W2:Y:S02]  /*22a0*/  LDG.E R4, desc[UR36][R4.64] ;  /* 0x0000002404047981 */ /* 0x000ea4000c1e1900 */
[----:B--2---:R-:W-:-:S04]  /*22b0*/  I2FP.F32.U32 R0, R4 ;  /* 0x0000000400007245 */ /* 0x004fc80000201000 */
[----:B------:R-:W-:-:S04]  /*22c0*/  F2FP.BF16.F32.PACK_AB R0, RZ, R0 ;  /* 0x00000000ff00723e */ /* 0x000fc800000010ff */
[----:B------:R-:W-:-:S07]  /*22d0*/  PRMT R19, R0, 0x7610, R19 ;  /* 0x0000761000137816 */ /* 0x000fce0000000013 */
.L_x_2327:
[----:B------:R-:W-:-:S07]  /*22e0*/  VIADD R23, R23, 0x80 ;  /* 0x0000008017177836 */ /* 0x000fce0000000000 */
.L_x_2321:
[----:B------:R-:W-:Y:S05]  /*22f0*/  BSYNC B6 ;  /* 0x0000000000067941 */ /* 0x000fea0003800000 */
.L_x_2320:
        /* <DEDUP_REMOVED lines=28> */
.L_x_2360:
[----:B------:R-:W2:Y:S02]  /*24c0*/  LDG.E.U8 R4, desc[UR36][R4.64] ;  /* 0x0000002404047981 */ /* 0x000ea4000c1e1100 */
[----:B--2---:R-:W-:-:S04]  /*24d0*/  I2FP.F32.U32 R0, R4 ;  /* 0x0000000400007245 */ /* 0x004fc80000201000 */
[----:B------:R-:W-:-:S04]  /*24e0*/  F2FP.BF16.F32.PACK_AB R0, RZ, R0 ;  /* 0x00000000ff00723e */ /* 0x000fc800000010ff */
[----:B------:R-:W-:Y:S01]  /*24f0*/  PRMT R24, R0, 0x7610, R24 ;  /* 0x0000761000187816 */ /* 0x000fe20000000018 */
[----:B------:R-:W-:Y:S06]  /*2500*/  BRA `(.L_x_2362) ;  /* 0x0000000c00c87947 */ /* 0x000fec0003800000 */
.L_x_2359:
        /* <DEDUP_REMOVED lines=11> */
.L_x_2364:
[----:B------:R-:W2:Y:S02]  /*25c0*/  LDG.E R4, desc[UR36][R4.64] ;  /* 0x0000002404047981 */ /* 0x000ea4000c1e1900 */
[----:B--2---:R-:W-:-:S04]  /*25d0*/  I2FP.F32.S32 R0, R4 ;  /* 0x0000000400007245 */ /* 0x004fc80000201400 */
[----:B------:R-:W-:-:S04]  /*25e0*/  F2FP.BF16.F32.PACK_AB R0, RZ, R0 ;  /* 0x00000000ff00723e */ /* 0x000fc800000010ff */
[----:B------:R-:W-:Y:S01]  /*25f0*/  PRMT R24, R0, 0x7610, R24 ;  /* 0x0000761000187816 */ /* 0x000fe20000000018 */
[----:B------:R-:W-:Y:S06]  /*2600*/  BRA `(.L_x_2362) ;  /* 0x0000000c00887947 */ /* 0x000fec0003800000 */
.L_x_2363:
[----:B------:R-:W2:Y:S02]  /*2610*/  LDG.E.U16 R4, desc[UR36][R4.64] ;  /* 0x0000002404047981 */ /* 0x000ea4000c1e1500 */
[----:B--2---:R-:W0:Y:S02]  /*2620*/  I2F.S16 R0, R4 ;  /* 0x0000000400007306 */ /* 0x004e240000101400 */
[----:B0-----:R-:W-:-:S04]  /*2630*/  F2FP.BF16.F32.PACK_AB R0, RZ, R0 ;  /* 0x00000000ff00723e */ /* 0x001fc800000010ff */
[----:B------:R-:W-:Y:S01]  /*2640*/  PRMT R24, R0, 0x7610, R24 ;  /* 0x0000761000187816 */ /* 0x000fe20000000018 */
[----:B------:R-:W-:Y:S06]  /*2650*/  BRA `(.L_x_2362) ;  /* 0x0000000c00747947 */ /* 0x000fec0003800000 */
.L_x_2358:
        /* <DEDUP_REMOVED lines=9> */
.L_x_2366:
[----:B------:R-:W2:Y:S02]  /*26f0*/  LDG.E.U16 R0, desc[UR36][R4.64] ;  /* 0x0000002404007981 */ /* 0x000ea4000c1e1500 */
[----:B--2---:R-:W-:-:S05]  /*2700*/  HADD2.F32 R0, -RZ, R0.H0_H0 ;  /* 0x20000000ff007230 */ /* 0x004fca0000004100 */
[----:B------:R-:W-:-:S04]  /*2710*/  F2FP.BF16.F32.PACK_AB R0, RZ, R0 ;  /* 0x00000000ff00723e */ /* 0x000fc800000010ff */
[----:B------:R-:W-:Y:S01]  /*2720*/  PRMT R24, R0, 0x7610, R24 ;  /* 0x0000761000187816 */ /* 0x000fe20000000018 */
[----:B------:R-:W-:Y:S06]  /*2730*/  BRA `(.L_x_2362) ;  /* 0x0000000c003c7947 */ /* 0x000fec0003800000 */
.L_x_2365:
        /* <DEDUP_REMOVED lines=9> */
.L_x_2368:
[----:B------:R-:W2:Y:S02]  /*27d0*/  LDG.E.U16 R4, desc[UR36][R4.64] ;  /* 0x0000002404047981 */ /* 0x000ea4000c1e1500 */
[----:B--2---:R-:W-:-:S05]  /*27e0*/  HADD2.F32 R0, -RZ, R4.H0_H0 ;  /* 0x20000004ff007230 */ /* 0x004fca0000004100 */
[----:B------:R-:W-:-:S04]  /*27f0*/  F2FP.BF16.F32.PACK_AB R0, RZ, R0 ;  /* 0x00000000ff00723e */ /* 0x000fc800000010ff */
[----:B------:R-:W-:Y:S01]  /*2800*/  PRMT R24, R0, 0x7610, R24 ;  /* 0x0000761000187816 */ /* 0x000fe20000000018 */
[----:B------:R-:W-:Y:S06]  /*2810*/  BRA `(.L_x_2362) ;  /* 0x0000000c00047947 */ /* 0x000fec0003800000 */
.L_x_2367:
        /* <DEDUP_REMOVED lines=9> */
.L_x_2357:
        /* <DEDUP_REMOVED lines=14> */
.L_x_2371:
        /* <DEDUP_REMOVED lines=9> */
.L_x_2370:
        /* <DEDUP_REMOVED lines=28> */
.L_x_2373:
        /* <DEDUP_REMOVED lines=15> */
.L_x_2372:
[----:B------:R0:W5:Y:S01]  /*2cd0*/  LDG.E.U16 R24, desc[UR36][R4.64] ;  /* 0x0000002404187981 */ /* 0x000162000c1e1500 */
[----:B------:R-:W-:Y:S05]  /*2ce0*/  BRA `(.L_x_2362) ;  /* 0x0000000400d07947 */ /* 0x000fea0003800000 */
.L_x_2369:
        /* <DEDUP_REMOVED lines=13> */
.L_x_2376:
        /* <DEDUP_REMOVED lines=21> */
.L_x_2380:
[----:B------:R-:W-:Y:S05]  /*2f10*/  BSYNC B1 ;  /* 0x0000000000017941 */ /* 0x000fea0003800000 */
.L_x_2379:
[----:B------:R-:W-:Y:S01]  /*2f20*/  LEA R5, R0, 0x3b800000, 0x17 ;  /* 0x3b80000000057811 */ /* 0x000fe200078eb8ff */
[----:B------:R-:W-:-:S05]  /*2f30*/  IMAD.SHL.U32 R0, R3, 0x100000, RZ ;  /* 0x0010000003007824 */ /* 0x000fca00078e00ff */
[----:B------:R-:W-:-:S07]  /*2f40*/  LOP3.LUT R0, R5, R0, R6, 0xfe, !PT ;  /* 0x0000000005007212 */ /* 0x000fce00078efe06 */
.L_x_2378:
[----:B------:R-:W-:Y:S05]  /*2f50*/  BSYNC B0 ;  /* 0x0000000000007941 */ /* 0x000fea0003800000 */
.L_x_2377:
[----:B------:R-:W-:-:S04]  /*2f60*/  F2FP.BF16.F32.PACK_AB R0, RZ, R0 ;  /* 0x00000000ff00723e */ /* 0x000fc800000010ff */
[----:B------:R-:W-:Y:S01]  /*2f70*/  PRMT R24, R0, 0x7610, R24 ;  /* 0x0000761000187816 */ /* 0x000fe20000000018 */
[----:B------:R-:W-:Y:S06]  /*2f80*/  BRA `(.L_x_2362) ;  /* 0x0000000400287947 */ /* 0x000fec0003800000 */
.L_x_2375:
        /* <DEDUP_REMOVED lines=21> */
.L_x_2384:
[----:B------:R-:W-:Y:S05]  /*30e0*/  BSYNC B1 ;  /* 0x0000000000017941 */ /* 0x000fea0003800000 */
.L_x_2383:
[----:B------:R-:W-:Y:S01]  /*30f0*/  LEA R5, R0, 0x37800000, 0x17 ;  /* 0x3780000000057811 */ /* 0x000fe200078eb8ff */
[----:B------:R-:W-:-:S05]  /*3100*/  IMAD.SHL.U32 R0, R3, 0x200000, RZ ;  /* 0x0020000003007824 */ /* 0x000fca00078e00ff */
[----:B------:R-:W-:-:S07]  /*3110*/  LOP3.LUT R0, R5, R0, R6, 0xfe, !PT ;  /* 0x0000000005007212 */ /* 0x000fce00078efe06 */
.L_x_2382:
[----:B------:R-:W-:Y:S05]  /*3120*/  BSYNC B0 ;  /* 0x0000000000007941 */ /* 0x000fea0003800000 */
.L_x_2381:
[----:B------:R-:W-:-:S04]  /*3130*/  F2FP.BF16.F32.PACK_AB R0, RZ, R0 ;  /* 0x00000000ff00723e */ /* 0x000fc800000010ff */
[----:B------:R-:W-:Y:S01]  /*3140*/  PRMT R24, R0, 0x7610, R24 ;  /* 0x0000761000187816 */ /* 0x000fe20000000018 */
[----:B------:R-:W-:Y:S06]  /*3150*/  BRA `(.L_x_2362) ;  /* 0x0000000000b47947 */ /* 0x000fec0003800000 */
.L_x_2374:
        /* <DEDUP_REMOVED lines=14> */
.L_x_2388:
[----:B------:R-:W-:Y:S05]  /*3240*/  BSYNC B0 ;  /* 0x0000000000007941 */ /* 0x000fea0003800000 */
.L_x_2387:
[----:B------:R-:W-:-:S04]  /*3250*/  F2FP.BF16.F32.PACK_AB R0, RZ, R0 ;  /* 0x00000000ff00723e */ /* 0x000fc800000010ff */
[----:B------:R-:W-:Y:S01]  /*3260*/  PRMT R24, R0, 0x7610, R24 ;  /* 0x0000761000187816 */ /* 0x000fe20000000018 */
[----:B------:R-:W-:Y:S06]  /*3270*/  BRA `(.L_x_2362) ;  /* 0x00000000006c7947 */ /* 0x000fec0003800000 */
.L_x_2361:
        /* <DEDUP_REMOVED lines=16> */
.L_x_2389:
[----:B------:R-:W-:Y:S01]  /*3380*/  PRMT R24, RZ, 0x7610, R24 ;  /* 0x00007610ff187816 */ /* 0x000fe20000000018 */
[----:B------:R-:W-:Y:S06]  /*3390*/  BRA `(.L_x_2362) ;  /* 0x0000000000247947 */ /* 0x000fec0003800000 */
.L_x_2386:
[----:B------:R-:W2:Y:S02]  /*33a0*/  LDG.E.64 R4, desc[UR36][R4.64] ;  /* 0x0000002404047981 */ /* 0x000ea4000c1e1b00 */
[----:B--2---:R-:W0:Y:S02]  /*33b0*/  I2F.U64 R0, R4 ;  /* 0x0000000400007312 */ /* 0x004e240000301000 */
[----:B0-----:R-:W-:-:S04]  /*33c0*/  F2FP.BF16.F32.PACK_AB R0, RZ, R0 ;  /* 0x00000000ff00723e */ /* 0x001fc800000010ff */
[----:B------:R-:W-:Y:S01]  /*33d0*/  PRMT R24, R0, 0x7610, R24 ;  /* 0x0000761000187816 */ /* 0x000fe20000000018 */
[----:B------:R-:W-:Y:S06]  /*33e0*/  BRA `(.L_x_2362) ;  /* 0x0000000000107947 */ /* 0x000fec0003800000 */
.L_x_2385:
[----:B------:R-:W2:Y:S02]  /*33f0*/  LDG.E R4, desc[UR36][R4.64] ;  /* 0x0000002404047981 */ /* 0x000ea4000c1e1900 */
[----:B--2---:R-:W-:-:S04]  /*3400*/  I2FP.F32.U32 R0, R4 ;  /* 0x0000000400007245 */ /* 0x004fc80000201000 */
[----:B------:R-:W-:-:S04]  /*3410*/  F2FP.BF16.F32.PACK_AB R0, RZ, R0 ;  /* 0x00000000ff00723e */ /* 0x000fc800000010ff */
[----:B------:R-:W-:-:S07]  /*3420*/  PRMT R24, R0, 0x7610, R24 ;  /* 0x0000761000187816 */ /* 0x000fce0000000018 */
.L_x_2362:
[----:B------:R-:W-:-:S07]  /*3430*/  VIADD R23, R23, 0x80 ;  /* 0x0000008017177836 */ /* 0x000fce0000000000 */
.L_x_2356:
[----:B------:R-:W-:Y:S05]  /*3440*/  BSYNC B6 ;  /* 0x0000000000067941 */ /* 0x000fea0003800000 */
.L_x_2355:
        /* <DEDUP_REMOVED lines=25> */
.L_x_2395:
[----:B------:R-:W2:Y:S02]  /*35e0*/  LDG.E.U8 R4, desc[UR36][R4.64] ;  /* 0x0000002404047981 */ /* 0x000ea4000c1e1100 */
[----:B--2---:R-:W-:-:S04]  /*35f0*/  I2FP.F32.U32 R0, R4 ;  /* 0x0000000400007245 */ /* 0x004fc80000201000 */
[----:B------:R-:W-:-:S04]  /*3600*/  F2FP.BF16.F32.PACK_AB R0, RZ, R0 ;  /* 0x00000000ff00723e */ /* 0x000fc800000010ff */
[----:B------:R-:W-:Y:S01]  /*3610*/  PRMT R17, R0, 0x7610, R17 ;  /* 0x0000761000117816 */ /* 0x000fe20000000011 */
[----:B------:R-:W-:Y:S06]  /*3620*/  BRA `(.L_x_2391) ;  /* 0x0000000c00c87947 */ /* 0x000fec0003800000 */
.L_x_2394:
        /* <DEDUP_REMOVED lines=11> */
.L_x_2398:
[----:B------:R-:W2:Y:S02]  /*36e0*/  LDG.E R4, desc[UR36][R4.64] ;  /* 0x0000002404047981 */ /* 0x000ea4000c1e1900 */
[----:B--2---:R-:W-:-:S04]  /*36f0*/  I2FP.F32.S32 R0, R4 ;  /* 0x0000000400007245 */ /* 0x004fc80000201400 */
[----:B------:R-:W-:-:S04]  /*3700*/  F2FP.BF16.F32.PACK_AB R0, RZ, R0 ;  /* 0x00000000ff00723e */ /* 0x000fc800000010ff */
[----:B------:R-:W-:Y:S01]  /*3710*/  PRMT R17, R0, 0x7610, R17 ;  /* 0x0000761000117816 */ /* 0x000fe20000000011 */
[----:B------:R-:W-:Y:S06]  /*3720*/  BRA `(.L_x_2391) ;  /* 0x0000000c00887947 */ /* 0x000fec0003800000 */
.L_x_2397:
[----:B------:R-:W2:Y:S02]  /*3730*/  LDG.E.U16 R4, desc[UR36][R4.64] ;  /* 0x0000002404047981 */ /* 0x000ea4000c1e1500 */
[----:B--2---:R-:W0:Y:S02]  /*3740*/  I2F.S16 R0, R4 ;  /* 0x0000000400007306 */ /* 0x004e240000101400 */
[----:B0-----:R-:W-:-:S04]  /*3750*/  F2FP.BF16.F32.PACK_AB R0, RZ, R0 ;  /* 0x00000000ff00723e */ /* 0x001fc800000010ff */
[----:B------:R-:W-:Y:S01]  /*3760*/  PRMT R17, R0, 0x7610, R17 ;  /* 0x0000761000117816 */ /* 0x000fe20000000011 */
[----:B------:R-:W-:Y:S06]  /*3770*/  BRA `(.L_x_2391) ;  /* 0x0000000c00747947 */ /* 0x000fec0003800000 */
.L_x_2393:
        /* <DEDUP_REMOVED lines=9> */
.L_x_2400:
[----:B------:R-:W2:Y:S02]  /*3810*/  LDG.E.U16 R0, desc[UR36][R4.64] ;  /* 0x0000002404007981 */ /* 0x000ea4000c1e1500 */
[----:B--2---:R-:W-:-:S05]  /*3820*/  HADD2.F32 R0, -RZ, R0.H0_H0 ;  /* 0x20000000ff007230 */ /* 0x004fca0000004100 */
[----:B------:R-:W-:-:S04]  /*3830*/  F2FP.BF16.F32.PACK_AB R0, RZ, R0 ;  /* 0x00000000ff00723e */ /* 0x000fc800000010ff */
[----:B------:R-:W-:Y:S01]  /*3840*/  PRMT R17, R0, 0x7610, R17 ;  /* 0x0000761000117816 */ /* 0x000fe20000000011 */
[----:B------:R-:W-:Y:S06]  /*3850*/  BRA `(.L_x_2391) ;  /* 0x0000000c003c7947 */ /* 0x000fec0003800000 */
.L_x_2399:
        /* <DEDUP_REMOVED lines=9> */
.L_x_2402:
[----:B------:R-:W2:Y:S02]  /*38f0*/  LDG.E.U16 R4, desc[UR36][R4.64] ;  /* 0x0000002404047981 */ /* 0x000ea4000c1e1500 */
[----:B--2---:R-:W-:-:S05]  /*3900*/  HADD2.F32 R0, -RZ, R4.H0_H0 ;  /* 0x20000004ff007230 */ /* 0x004fca0000004100 */
[----:B------:R-:W-:-:S04]  /*3910*/  F2FP.BF16.F32.PACK_AB R0, RZ, R0 ;  /* 0x00000000ff00723e */ /* 0x000fc800000010ff */
[----:B------:R-:W-:Y:S01]  /*3920*/  PRMT R17, R0, 0x7610, R17 ;  /* 0x0000761000117816 */ /* 0x000fe20000000011 */
[----:B------:R-:W-:Y:S06]  /*3930*/  BRA `(.L_x_2391) ;  /* 0x0000000c00047947 */ /* 0x000fec0003800000 */
.L_x_2401:
        /* <DEDUP_REMOVED lines=9> */
.L_x_2392:
        /* <DEDUP_REMOVED lines=14> */
.L_x_2405:
        /* <DEDUP_REMOVED lines=9> */
.L_x_2404:
        /* <DEDUP_REMOVED lines=28> */
.L_x_2407:
        /* <DEDUP_REMOVED lines=15> */
.L_x_2406:
[----:B------:R1:W5:Y:S01]  /*3df0*/  LDG.E.U16 R17, desc[UR36][R4.64] ;  /* 0x0000002404117981 */ /* 0x000362000c1e1500 */
[----:B------:R-:W-:Y:S05]  /*3e00*/  BRA `(.L_x_2391) ;  /* 0x0000000400d07947 */ /* 0x000fea0003800000 */
.L_x_2403:
        /* <DEDUP_REMOVED lines=13> */
.L_x_2410:
        /* <DEDUP_REMOVED lines=21> */
.L_x_2414:
[----:B------:R-:W-:Y:S05]  /*4030*/  BSYNC B1 ;  /* 0x0000000000017941 */ /* 0x000fea0003800000 */
.L_x_2413:
[----:B------:R-:W-:Y:S01]  /*4040*/  LEA R5, R0, 0x3b800000, 0x17 ;  /* 0x3b80000000057811 */ /* 0x000fe200078eb8ff */
[----:B------:R-:W-:-:S05]  /*4050*/  IMAD.SHL.U32 R0, R3, 0x100000, RZ ;  /* 0x0010000003007824 */ /* 0x000fca00078e00ff */
[----:B------:R-:W-:-:S07]  /*4060*/  LOP3.LUT R0, R5, R0, R6, 0xfe, !PT ;  /* 0x0000000005007212 */ /* 0x000fce00078efe06 */
.L_x_2412:
[----:B------:R-:W-:Y:S05]  /*4070*/  BSYNC B0 ;  /* 0x0000000000007941 */ /* 0x000fea0003800000 */
.L_x_2411:
[----:B------:R-:W-:-:S04]  /*4080*/  F2FP.BF16.F32.PACK_AB R0, RZ, R0 ;  /* 0x00000000ff00723e */ /* 0x000fc800000010ff */
[----:B------:R-:W-:Y:S01]  /*4090*/  PRMT R17, R0, 0x7610, R17 ;  /* 0x0000761000117816 */ /* 0x000fe20000000011 */
[----:B------:R-:W-:Y:S06]  /*40a0*/  BRA `(.L_x_2391) ;  /* 0x0000000400287947 */ /* 0x000fec0003800000 */
.L_x_2409:
        /* <DEDUP_REMOVED lines=21> */
.L_x_2418:
[----:B------:R-:W-:Y:S05]  /*4200*/  BSYNC B1 ;  /* 0x0000000000017941 */ /* 0x000fea0003800000 */
.L_x_2417:
[----:B------:R-:W-:Y:S01]  /*4210*/  LEA R5, R0, 0x37800000, 0x17 ;  /* 0x3780000000057811 */ /* 0x000fe200078eb8ff */
[----:B------:R-:W-:-:S05]  /*4220*/  IMAD.SHL.U32 R0, R3, 0x200000, RZ ;  /* 0x0020000003007824 */ /* 0x000fca00078e00ff */
[----:B------:R-:W-:-:S07]  /*4230*/  LOP3.LUT R0, R5, R0, R6, 0xfe, !PT ;  /* 0x0000000005007212 */ /* 0x000fce00078efe06 */
.L_x_2416:
[----:B------:R-:W-:Y:S05]  /*4240*/  BSYNC B0 ;  /* 0x0000000000007941 */ /* 0x000fea0003800000 */
.L_x_2415:
[----:B------:R-:W-:-:S04]  /*4250*/  F2FP.BF16.F32.PACK_AB R0, RZ, R0 ;  /* 0x00000000ff00723e */ /* 0x000fc800000010ff */
[----:B------:R-:W-:Y:S01]  /*4260*/  PRMT R17, R0, 0x7610, R17 ;  /* 0x0000761000117816 */ /* 0x000fe20000000011 */
[----:B------:R-:W-:Y:S06]  /*4270*/  BRA `(.L_x_2391) ;  /* 0x0000000000b47947 */ /* 0x000fec0003800000 */
.L_x_2408:
        /* <DEDUP_REMOVED lines=14> */
.L_x_2422:
[----:B------:R-:W-:Y:S05]  /*4360*/  BSYNC B0 ;  /* 0x0000000000007941 */ /* 0x000fea0003800000 */
.L_x_2421:
[----:B------:R-:W-:-:S04]  /*4370*/  F2FP.BF16.F32.PACK_AB R0, RZ, R0 ;  /* 0x00000000ff00723e */ /* 0x000fc800000010ff */
[----:B------:R-:W-:Y:S01]  /*4380*/  PRMT R17, R0, 0x7610, R17 ;  /* 0x0000761000117816 */ /* 0x000fe20000000011 */
[----:B------:R-:W-:Y:S06]  /*4390*/  BRA `(.L_x_2391) ;  /* 0x00000000006c7947 */ /* 0x000fec0003800000 */
.L_x_2396:
        /* <DEDUP_REMOVED lines=16> */
.L_x_2423:
[----:B------:R-:W-:Y:S01]  /*44a0*/  PRMT R17, RZ, 0x7610, R17 ;  /* 0x00007610ff117816 */ /* 0x000fe20000000011 */
[----:B------:R-:W-:Y:S06]  /*44b0*/  BRA `(.L_x_2391) ;  /* 0x0000000000247947 */ /* 0x000fec0003800000 */
.L_x_2420:
[----:B------:R-:W2:Y:S02]  /*44c0*/  LDG.E.64 R4, desc[UR36][R4.64] ;  /* 0x0000002404047981 */ /* 0x000ea4000c1e1b00 */
[----:B--2---:R-:W0:Y:S02]  /*44d0*/  I2F.U64 R0, R4 ;  /* 0x0000000400007312 */ /* 0x004e240000301000 */
[----:B0-----:R-:W-:-:S04]  /*44e0*/  F2FP.BF16.F32.PACK_AB R0, RZ, R0 ;  /* 0x00000000ff00723e */ /* 0x001fc800000010ff */
[----:B------:R-:W-:Y:S01]  /*44f0*/  PRMT R17, R0, 0x7610, R17 ;  /* 0x0000761000117816 */ /* 0x000fe20000000011 */
[----:B------:R-:W-:Y:S06]  /*4500*/  BRA `(.L_x_2391) ;  /* 0x0000000000107947 */ /* 0x000fec0003800000 */
.L_x_2419:
[----:B------:R-:W2:Y:S02]  /*4510*/  LDG.E R4, desc[UR36][R4.64] ;  /* 0x0000002404047981 */ /* 0x000ea4000c1e1900 */
[----:B--2---:R-:W-:-:S04]  /*4520*/  I2FP.F32.U32 R0, R4 ;  /* 0x0000000400007245 */ /* 0x004fc80000201000 */
[----:B------:R-:W-:-:S04]  /*4530*/  F2FP.BF16.F32.PACK_AB R0, RZ, R0 ;  /* 0x00000000ff00723e */ /* 0x000fc800000010ff */
[----:B------:R-:W-:-:S07]  /*4540*/  PRMT R17, R0, 0x7610, R17 ;  /* 0x0000761000117816 */ /* 0x000fce0000000011 */
.L_x_2391:
[----:B------:R-:W-:Y:S05]  /*4550*/  BSYNC B6 ;  /* 0x0000000000067941 */ /* 0x000fea0003800000 */
.L_x_2390:
        /* <DEDUP_REMOVED lines=10> */
[----:B------:R-:W-:Y:S01]  /*4600*/  @!P3 FMUL.FTZ R0, R18, R18 ;  /* 0x000000121200b220 */ /* 0x000fe20000410000 */
[----:B------:R-:W-:Y:S01]  /*4610*/  @!P1 IMAD.U32 R24, R24, 0x10000, RZ ;  /* 0x0001000018189824 */ /* 0x000fe200078e00ff */
[----:B------:R-:W0:Y:S01]  /*4620*/  LDC.U8 R18, c[0x0][0x23c] ;  /* 0x00008f00ff127b82 */ /* 0x000e220000000000 */
[----:B------:R-:W-:Y:S01]  /*4630*/  @!P0 IMAD.U32 R4, R19, 0x10000, RZ ;  /* 0x0001000013048824 */ /* 0x000fe200078e00ff */
[----:B------:R1:W2:Y:S01]  /*4640*/  @!P3 F2F.BF16.F32 R3, R0 ;  /* 0x000000000003b304 */ /* 0x0002a20000202000 */
[----:B------:R-:W-:Y:S01]  /*4650*/  @!P1 FMUL.FTZ R24, R24, R24 ;  /* 0x0000001818189220 */ /* 0x000fe20000410000 */
[----:B------:R-:W-:Y:S02]  /*4660*/  @!P2 IMAD.U32 R5, R17, 0x10000, RZ ;  /* 0x000100001105a824 */ /* 0x000fe400078e00ff */
[----:B------:R-:W-:Y:S02]  /*4670*/  @!P0 FMUL.FTZ R4, R4, R4 ;  /* 0x0000000404048220 */ /* 0x000fe40000410000 */
[----:B------:R-:W-:-:S02]  /*4680*/  @!P2 FMUL.FTZ R5, R5, R5 ;  /* 0x000000050505a220 */ /* 0x000fc40000410000 */
[----:B------:R1:W3:Y:S08]  /*4690*/  @!P1 F2F.BF16.F32 R17, R24 ;  /* 0x0000001800119304 */ /* 0x0002f00000202000 */
[----:B------:R1:W4:Y:S08]  /*46a0*/  @!P2 F2F.BF16.F32 R19, R5 ;  /* 0x000000050013a304 */ /* 0x0003300000202000 */
[----:B------:R1:W0:Y:S01]  /*46b0*/  @!P0 F2F.BF16.F32 R22, R4 ;  /* 0x0000000400168304 */ /* 0x0002220000202000 */
[----:B--23--:R-:W-:Y:S05]  /*46c0*/  @P3 BRA `(.L_x_2425) ;  /* 0x0000001000443947 */ /* 0x00cfea0003800000 */
[----:B------:R-:W2:Y:S01]  /*46d0*/  LDC.64 R8, c[0x0][0x220] ;  /* 0x00008800ff087b82 */ /* 0x000ea20000000a00 */
[----:B-1----:R-:W-:Y:S01]  /*46e0*/  IMAD R0, R2, 0x200, R25 ;  /* 0x0000020002007824 */ /* 0x002fe200078e0219 */
[----:B0-----:R-:W-:Y:S01]  /*46f0*/  PRMT R4, R18, 0x9910, RZ ;  /* 0x0000991012047816 */ /* 0x001fe200000000ff */
[----:B------:R-:W-:Y:S02]  /*4700*/  ULDC UR4, c[0x0][0x240] ;  /* 0x0000900000047ab9 */ /* 0x000fe40000000800 */
[----:B------:R-:W-:Y:S02]  /*4710*/  IMAD R5, R0, UR4, RZ ;  /* 0x0000000400057c24 */ /* 0x000fe4000f8e02ff */
[----:B------:R-:W-:-:S05]  /*4720*/  IMAD.MOV.U32 R0, RZ, RZ, R4 ;  /* 0x000000ffff007224 */ /* 0x000fca00078e0004 */
[----:B------:R-:W-:Y:S02]  /*4730*/  ISETP.GT.AND P0, PT, R0, 0x9, PT ;  /* 0x000000090000780c */ /* 0x000fe40003f04270 */
[----:B--2---:R-:W-:-:S05]  /*4740*/  IADD3 R8, P1, R5, R8, RZ ;  /* 0x0000000805087210 */ /* 0x004fca0007f3e0ff */
        /* <DEDUP_REMOVED lines=15> */
.L_x_2429:
[----:B------:R-:W-:Y:S02]  /*4840*/  IMAD.U32 R5, R3, 0x10000, RZ ;  /* 0x0001000003057824 */ /* 0x000fe400078e00ff */
[----:B------:R-:W-:-:S04]  /*4850*/  IMAD.MOV.U32 R25, RZ, RZ, R23 ;  /* 0x000000ffff197224 */ /* 0x000fc800078e0017 */
[----:B------:R-:W0:Y:S02]  /*4860*/  F2I.S64.TRUNC R4, R5 ;  /* 0x0000000500047311 */ /* 0x000e24000020d900 */
[----:B0-----:R0:W-:Y:S01]  /*4870*/  STG.E.U8 desc[UR36][R8.64], R4 ;  /* 0x0000000408007986 */ /* 0x0011e2000c101124 */
[----:B------:R-:W-:Y:S05]  /*4880*/  BRA `(.L_x_2425) ;  /* 0x0000000c00d47947 */ /* 0x000fea0003800000 */
.L_x_2428:
        /* <DEDUP_REMOVED lines=11> */
.L_x_2432:
[----:B------:R-:W-:Y:S02]  /*4940*/  IMAD.U32 R3, R3, 0x10000, RZ ;  /* 0x0001000003037824 */ /* 0x000fe400078e00ff */
[----:B------:R-:W-:-:S04]  /*4950*/  IMAD.MOV.U32 R25, RZ, RZ, R23 ;  /* 0x000000ffff197224 */ /* 0x000fc800078e0017 */
[----:B------:R-:W0:Y:S02]  /*4960*/  F2I.FTZ.TRUNC.NTZ R3, R3 ;  /* 0x0000000300037305 */ /* 0x000e24000021f100 */
[----:B0-----:R0:W-:Y:S01]  /*4970*/  STG.E desc[UR36][R8.64], R3 ;  /* 0x0000000308007986 */ /* 0x0011e2000c101924 */
[----:B------:R-:W-:Y:S05]  /*4980*/  BRA `(.L_x_2425) ;  /* 0x0000000c00947947 */ /* 0x000fea0003800000 */
.L_x_2431:
[----:B------:R-:W-:Y:S02]  /*4990*/  IMAD.U32 R3, R3, 0x10000, RZ ;  /* 0x0001000003037824 */ /* 0x000fe400078e00ff */
[----:B------:R-:W-:-:S04]  /*49a0*/  IMAD.MOV.U32 R25, RZ, RZ, R23 ;  /* 0x000000ffff197224 */ /* 0x000fc800078e0017 */
[----:B------:R-:W0:Y:S02]  /*49b0*/  F2I.FTZ.TRUNC.NTZ R3, R3 ;  /* 0x0000000300037305 */ /* 0x000e24000021f100 */
[----:B0-----:R0:W-:Y:S01]  /*49c0*/  STG.E.U16 desc[UR36][R8.64], R3 ;  /* 0x0000000308007986 */ /* 0x0011e2000c101524 */
[----:B------:R-:W-:Y:S05]  /*49d0*/  BRA `(.L_x_2425) ;  /* 0x0000000c00807947 */ /* 0x000fea0003800000 */
.L_x_2427:
        /* <DEDUP_REMOVED lines=10> */
.L_x_2434:
[----:B------:R-:W-:Y:S02]  /*4a80*/  IMAD.U32 R0, R3, 0x10000, RZ ;  /* 0x0001000003007824 */ /* 0x000fe400078e00ff */
[----:B------:R-:W-:-:S03]  /*4a90*/  IMAD.MOV.U32 R25, RZ, RZ, R23 ;  /* 0x000000ffff197224 */ /* 0x000fc600078e0017 */
[----:B------:R-:W-:-:S05]  /*4aa0*/  F2FP.F16.F32.PACK_AB R0, RZ, R0 ;  /* 0x00000000ff00723e */ /* 0x000fca00000000ff */
[----:B------:R0:W-:Y:S01]  /*4ab0*/  STG.E.U16 desc[UR36][R8.64], R0 ;  /* 0x0000000008007986 */ /* 0x0001e2000c101524 */
[----:B------:R-:W-:Y:S05]  /*4ac0*/  BRA `(.L_x_2425) ;  /* 0x0000000c00447947 */ /* 0x000fea0003800000 */
.L_x_2433:
        /* <DEDUP_REMOVED lines=11> */
.L_x_2436:
[----:B------:R-:W-:Y:S02]  /*4b80*/  IMAD.U32 R3, R3, 0x10000, RZ ;  /* 0x0001000003037824 */ /* 0x000fe400078e00ff */
[----:B------:R-:W-:-:S03]  /*4b90*/  IMAD.MOV.U32 R25, RZ, RZ, R23 ;  /* 0x000000ffff197224 */ /* 0x000fc600078e0017 */
[----:B------:R-:W-:-:S04]  /*4ba0*/  F2FP.F16.F32.PACK_AB R3, RZ, R3 ;  /* 0x00000003ff03723e */ /* 0x000fc800000000ff */
[----:B------:R-:W-:-:S05]  /*4bb0*/  PRMT R3, R3, 0x5410, RZ ;  /* 0x0000541003037816 */ /* 0x000fca00000000ff */
[----:B------:R0:W-:Y:S01]  /*4bc0*/  STG.E desc[UR36][R8.64], R3 ;  /* 0x0000000308007986 */ /* 0x0001e2000c101924 */
[----:B------:R-:W-:Y:S05]  /*4bd0*/  BRA `(.L_x_2425) ;  /* 0x0000000c00007947 */ /* 0x000fea0003800000 */
.L_x_2435:
[----:B------:R-:W-:Y:S02]  /*4be0*/  IMAD.U32 R4, R3, 0x10000, RZ ;  /* 0x0001000003047824 */ /* 0x000fe400078e00ff */
[----:B------:R-:W-:Y:S02]  /*4bf0*/  IMAD.MOV.U32 R25, RZ, RZ, R23 ;  /* 0x000000ffff197224 */ /* 0x000fe400078e0017 */
[----:B------:R-:W-:-:S06]  /*4c00*/  FMUL.FTZ R4, R4, 1 ;  /* 0x3f80000004047820 */ /* 0x000fcc0000410000 */
[----:B------:R-:W0:Y:S02]  /*4c10*/  F2F.F64.F32 R4, R4 ;  /* 0x0000000400047310 */ /* 0x000e240000201800 */
[----:B0-----:R0:W-:Y:S01]  /*4c20*/  STG.E.64 desc[UR36][R8.64], R4 ;  /* 0x0000000408007986 */ /* 0x0011e2000c101b24 */
[----:B------:R-:W-:Y:S05]  /*4c30*/  BRA `(.L_x_2425) ;  /* 0x0000000800e87947 */ /* 0x000fea0003800000 */
.L_x_2426:
        /* <DEDUP_REMOVED lines=14> */
.L_x_2439:
[----:B------:R-:W-:Y:S01]  /*4d20*/  IMAD.U32 R3, R3, 0x10000, RZ ;  /* 0x0001000003037824 */ /* 0x000fe200078e00ff */
[----:B------:R-:W-:Y:S01]  /*4d30*/  CS2R R6, SRZ ;  /* 0x0000000000067805 */ /* 0x000fe2000001ff00 */
[----:B------:R-:W-:Y:S02]  /*4d40*/  IMAD.MOV.U32 R25, RZ, RZ, R23 ;  /* 0x000000ffff197224 */ /* 0x000fe400078e0017 */
[----:B------:R-:W-:-:S04]  /*4d50*/  FMUL.FTZ R3, R3, 1 ;  /* 0x3f80000003037820 */ /* 0x000fc80000410000 */
[----:B------:R-:W0:Y:S02]  /*4d60*/  F2F.F64.F32 R4, R3 ;  /* 0x0000000300047310 */ /* 0x000e240000201800 */
[----:B0-----:R0:W-:Y:S01]  /*4d70*/  STG.E.128 desc[UR36][R8.64], R4 ;  /* 0x0000000408007986 */ /* 0x0011e2000c101d24 */
[----:B------:R-:W-:Y:S05]  /*4d80*/  BRA `(.L_x_2425) ;  /* 0x0000000800947947 */ /* 0x000fea0003800000 */
.L_x_2438:
        /* <DEDUP_REMOVED lines=21> */
.L_x_2443:
[----:B------:R-:W-:Y:S05]  /*4ee0*/  BSYNC B0 ;  /* 0x0000000000007941 */ /* 0x000fea0003800000 */
.L_x_2442:
[----:B------:R-:W-:Y:S01]  /*4ef0*/  LOP3.LUT R5, R0, R5, RZ, 0xfc, !PT ;  /* 0x0000000500057212 */ /* 0x000fe200078efcff */
[----:B------:R-:W-:-:S04]  /*4f00*/  IMAD.MOV.U32 R25, RZ, RZ, R23 ;  /* 0x000000ffff197224 */ /* 0x000fc800078e0017 */
[----:B------:R0:W-:Y:S01]  /*4f10*/  STG.E.U8 desc[UR36][R8.64], R5 ;  /* 0x0000000508007986 */ /* 0x0001e2000c101124 */
[----:B------:R-:W-:Y:S05]  /*4f20*/  BRA `(.L_x_2425) ;  /* 0x00000008002c7947 */ /* 0x000fea0003800000 */
.L_x_2441:
        /* <DEDUP_REMOVED lines=13> */
.L_x_2445:
[----:B------:R-:W-:Y:S01]  /*5000*/  IMAD.MOV.U32 R0, RZ, RZ, 0x7f ;  /* 0x0000007fff007424 */ /* 0x000fe200078e00ff */
[----:B------:R-:W-:-:S04]  /*5010*/  ISETP.GT.U32.AND P0, PT, R3, 0x7f800000, PT ;  /* 0x7f8000000300780c */ /* 0x000fc80003f04070 */
[----:B------:R-:W-:-:S09]  /*5020*/  SEL R0, R0, 0x7c, P0 ;  /* 0x0000007c00007807 */ /* 0x000fd20000000000 */
.L_x_2446:
[----:B------:R-:W-:Y:S05]  /*5030*/  BSYNC B0 ;  /* 0x0000000000007941 */ /* 0x000fea0003800000 */
.L_x_2444:
[----:B------:R-:W-:Y:S01]  /*5040*/  LOP3.LUT R3, R5, 0x80000000, RZ, 0xc0, !PT ;  /* 0x8000000005037812 */ /* 0x000fe200078ec0ff */
[----:B------:R-:W-:-:S03]  /*5050*/  IMAD.MOV.U32 R25, RZ, RZ, R23 ;  /* 0x000000ffff197224 */ /* 0x000fc600078e0017 */
[----:B------:R-:W-:-:S04]  /*5060*/  SHF.R.U32.HI R3, RZ, 0x18, R3 ;  /* 0x00000018ff037819 */ /* 0x000fc80000011603 */
[----:B------:R-:W-:-:S05]  /*5070*/  LOP3.LUT R3, R0, R3, RZ, 0xfc, !PT ;  /* 0x0000000300037212 */ /* 0x000fca00078efcff */
[----:B------:R0:W-:Y:S01]  /*5080*/  STG.E.U8 desc[UR36][R8.64], R3 ;  /* 0x0000000308007986 */ /* 0x0001e2000c101124 */
[----:B------:R-:W-:Y:S05]  /*5090*/  BRA `(.L_x_2425) ;  /* 0x0000000400d07947 */ /* 0x000fea0003800000 */
.L_x_2440:
[----:B------:R0:W-:Y:S01]  /*50a0*/  STG.E.U16 desc[UR36][R8.64], R3 ;  /* 0x0000000308007986 */ /* 0x0001e2000c101524 */
[----:B------:R-:W-:Y:S01]  /*50b0*/  IMAD.MOV.U32 R25, RZ, RZ, R23 ;  /* 0x000000ffff197224 */ /* 0x000fe200078e0017 */
[----:B------:R-:W-:Y:S06]  /*50c0*/  BRA `(.L_x_2425) ;  /* 0x0000000400c47947 */ /* 0x000fec0003800000 */
.L_x_2437:
        /* <DEDUP_REMOVED lines=13> */
.L_x_2449:
        /* <DEDUP_REMOVED lines=17> */
.L_x_2452:
[----:B------:R-:W-:-:S04]  /*52b0*/  LOP3.LUT R3, R5, 0x80000000, RZ, 0xc0, !PT ;  /* 0x8000000005037812 */ /* 0x000fc800078ec0ff */
[----:B------:R-:W-:-:S04]  /*52c0*/  SHF.R.U32.HI R3, RZ, 0x18, R3 ;  /* 0x00000018ff037819 */ /* 0x000fc80000011603 */
[----:B------:R-:W-:-:S04]  /*52d0*/  LOP3.LUT R0, R0, R3, RZ, 0xfc, !PT ;  /* 0x0000000300007212 */ /* 0x000fc800078efcff */
[----:B------:R-:W-:-:S07]  /*52e0*/  PRMT R4, R0, 0x7610, R4 ;  /* 0x0000761000047816 */ /* 0x000fce0000000004 */
.L_x_2451:
[----:B------:R-:W-:Y:S05]  /*52f0*/  BSYNC B0 ;  /* 0x0000000000007941 */ /* 0x000fea0003800000 */
.L_x_2450:
[----:B------:R0:W-:Y:S01]  /*5300*/  STG.E.U8 desc[UR36][R8.64], R4 ;  /* 0x0000000408007986 */ /* 0x0001e2000c101124 */
[----:B------:R-:W-:Y:S01]  /*5310*/  IMAD.MOV.U32 R25, RZ, RZ, R23 ;  /* 0x000000ffff197224 */ /* 0x000fe200078e0017 */
[----:B------:R-:W-:Y:S06]  /*5320*/  BRA `(.L_x_2425) ;  /* 0x00000004002c7947 */ /* 0x000fec0003800000 */
.L_x_2448:
        /* <DEDUP_REMOVED lines=17> */
.L_x_2455:
[----:B------:R-:W-:-:S04]  /*5440*/  LOP3.LUT R3, R5, 0x80000000, RZ, 0xc0, !PT ;  /* 0x8000000005037812 */ /* 0x000fc800078ec0ff */
[----:B------:R-:W-:-:S04]  /*5450*/  SHF.R.U32.HI R3, RZ, 0x18, R3 ;  /* 0x00000018ff037819 */ /* 0x000fc80000011603 */
[----:B------:R-:W-:-:S04]  /*5460*/  LOP3.LUT R0, R0, R3, RZ, 0xfc, !PT ;  /* 0x0000000300007212 */ /* 0x000fc800078efcff */
[----:B------:R-:W-:-:S07]  /*5470*/  PRMT R4, R0, 0x7610, R4 ;  /* 0x0000761000047816 */ /* 0x000fce0000000004 */
.L_x_2454:
[----:B------:R-:W-:Y:S05]  /*5480*/  BSYNC B0 ;  /* 0x0000000000007941 */ /* 0x000fea0003800000 */
.L_x_2453:
[----:B------:R0:W-:Y:S01]  /*5490*/  STG.E.U8 desc[UR36][R8.64], R4 ;  /* 0x0000000408007986 */ /* 0x0001e2000c101124 */
[----:B------:R-:W-:Y:S01]  /*54a0*/  IMAD.MOV.U32 R25, RZ, RZ, R23 ;  /* 0x000000ffff197224 */ /* 0x000fe200078e0017 */
[----:B------:R-:W-:Y:S06]  /*54b0*/  BRA `(.L_x_2425) ;  /* 0x0000000000c87947 */ /* 0x000fec0003800000 */
.L_x_2447:
        /* <DEDUP_REMOVED lines=23> */
.L_x_2430:
        /* <DEDUP_REMOVED lines=16> */
.L_x_2458:
[----:B------:R-:W-:Y:S01]  /*5730*/  IMAD.MOV.U32 R25, RZ, RZ, R23 ;  /* 0x000000ffff197224 */ /* 0x000fe200078e0017 */
[----:B------:R-:W-:Y:S06]  /*5740*/  BRA `(.L_x_2425) ;  /* 0x0000000000247947 */ /* 0x000fec0003800000 */
.L_x_2457:
[----:B------:R-:W-:Y:S02]  /*5750*/  IMAD.U32 R4, R3, 0x10000, RZ ;  /* 0x0001000003047824 */ /* 0x000fe400078e00ff */
[----:B------:R-:W-:-:S04]  /*5760*/  IMAD.MOV.U32 R25, RZ, RZ, R23 ;  /* 0x000000ffff197224 */ /* 0x000fc800078e0017 */
[----:B------:R-:W0:Y:S02]  /*5770*/  F2I.U64.TRUNC R4, R4 ;  /* 0x0000000400047311 */ /* 0x000e24000020d800 */
[----:B0-----:R0:W-:Y:S01]  /*5780*/  STG.E.64 desc[UR36][R8.64], R4 ;  /* 0x0000000408007986 */ /* 0x0011e2000c101b24 */
[----:B------:R-:W-:Y:S05]  /*5790*/  BRA `(.L_x_2425) ;  /* 0x0000000000107947 */ /* 0x000fea0003800000 */
.L_x_2456:
[----:B------:R-:W-:Y:S02]  /*57a0*/  IMAD.U32 R3, R3, 0x10000, RZ ;  /* 0x0001000003037824 */ /* 0x000fe400078e00ff */
[----:B------:R-:W-:-:S04]  /*57b0*/  IMAD.MOV.U32 R25, RZ, RZ, R23 ;  /* 0x000000ffff197224 */ /* 0x000fc800078e0017 */
[----:B------:R-:W0:Y:S02]  /*57c0*/  F2I.FTZ.U32.TRUNC.NTZ R3, R3 ;  /* 0x0000000300037305 */ /* 0x000e24000021f000 */
[----:B0-----:R2:W-:Y:S02]  /*57d0*/  STG.E desc[UR36][R8.64], R3 ;  /* 0x0000000308007986 */ /* 0x0015e4000c101924 */
.L_x_2425:
[----:B------:R-:W-:Y:S05]  /*57e0*/  BSYNC B6 ;  /* 0x0000000000067941 */ /* 0x000fea0003800000 */
.L_x_2424:
[----:B------:R-:W-:Y:S01]  /*57f0*/  ISETP.GE.AND P0, PT, R25, R16, PT ;  /* 0x000000101900720c */ /* 0x000fe20003f06270 */
[----:B------:R-:W-:-:S12]  /*5800*/  BSSY B6, `(.L_x_2459) ;  /* 0x00001fc000067945 */ /* 0x000fd80003800000 */
[----:B------:R-:W-:Y:S05]  /*5810*/  @P0 BRA `(.L_x_2460) ;  /* 0x0000001c00e80947 */ /* 0x000fea0003800000 */
[----:B0-23--:R-:W0:Y:S01]  /*5820*/  LDC.64 R8, c[0x0][0x220] ;  /* 0x00008800ff087b82 */ /* 0x00de220000000a00 */
        /* <DEDUP_REMOVED lines=21> */
.L_x_2464:
[----:B------:R-:W-:-:S06]  /*5980*/  IMAD.U32 R5, R22, 0x10000, RZ ;  /* 0x0001000016057824 */ /* 0x000fcc00078e00ff */
[----:B------:R-:W0:Y:S02]  /*5990*/  F2I.S64.TRUNC R4, R5 ;  /* 0x0000000500047311 */ /* 0x000e24000020d900 */
[----:B0-----:R0:W-:Y:S01]  /*59a0*/  STG.E.U8 desc[UR36][R8.64], R4 ;  /* 0x0000000408007986 */ /* 0x0011e2000c101124 */
[----:B------:R-:W-:Y:S05]  /*59b0*/  BRA `(.L_x_2466) ;  /* 0x0000000c00847947 */ /* 0x000fea0003800000 */
.L_x_2463:
        /* <DEDUP_REMOVED lines=10> */
.L_x_2468:
[----:B------:R-:W-:-:S04]  /*5a60*/  IMAD.U32 R22, R22, 0x10000, RZ ;  /* 0x0001000016167824 */ /* 0x000fc800078e00ff */
[----:B------:R-:W0:Y:S02]  /*5a70*/  F2I.FTZ.TRUNC.NTZ R3, R22 ;  /* 0x0000001600037305 */ /* 0x000e24000021f100 */
[----:B0-----:R0:W-:Y:S01]  /*5a80*/  STG.E desc[UR36][R8.64], R3 ;  /* 0x0000000308007986 */ /* 0x0011e2000c101924 */
[----:B------:R-:W-:Y:S05]  /*5a90*/  BRA `(.L_x_2466) ;  /* 0x0000000c004c7947 */ /* 0x000fea0003800000 */
.L_x_2467:
[----:B------:R-:W-:-:S04]  /*5aa0*/  IMAD.U32 R22, R22, 0x10000, RZ ;  /* 0x0001000016167824 */ /* 0x000fc800078e00ff */
[----:B------:R-:W0:Y:S02]  /*5ab0*/  F2I.FTZ.TRUNC.NTZ R3, R22 ;  /* 0x0000001600037305 */ /* 0x000e24000021f100 */
[----:B0-----:R0:W-:Y:S01]  /*5ac0*/  STG.E.U16 desc[UR36][R8.64], R3 ;  /* 0x0000000308007986 */ /* 0x0011e2000c101524 */
[----:B------:R-:W-:Y:S05]  /*5ad0*/  BRA `(.L_x_2466) ;  /* 0x0000000c003c7947 */ /* 0x000fea0003800000 */
.L_x_2462:
        /* <DEDUP_REMOVED lines=9> */
.L_x_2470:
[----:B------:R-:W-:-:S05]  /*5b70*/  IMAD.U32 R0, R22, 0x10000, RZ ;  /* 0x0001000016007824 */ /* 0x000fca00078e00ff */
[----:B------:R-:W-:-:S05]  /*5b80*/  F2FP.F16.F32.PACK_AB R0, RZ, R0 ;  /* 0x00000000ff00723e */ /* 0x000fca00000000ff */
[----:B------:R0:W-:Y:S01]  /*5b90*/  STG.E.U16 desc[UR36][R8.64], R0 ;  /* 0x0000000008007986 */ /* 0x0001e2000c101524 */
[----:B------:R-:W-:Y:S05]  /*5ba0*/  BRA `(.L_x_2466) ;  /* 0x0000000c00087947 */ /* 0x000fea0003800000 */
.L_x_2469:
        /* <DEDUP_REMOVED lines=10> */
.L_x_2472:
[----:B------:R-:W-:-:S05]  /*5c50*/  IMAD.U32 R22, R22, 0x10000, RZ ;  /* 0x0001000016167824 */ /* 0x000fca00078e00ff */
[----:B------:R-:W-:-:S04]  /*5c60*/  F2FP.F16.F32.PACK_AB R3, RZ, R22 ;  /* 0x00000016ff03723e */ /* 0x000fc800000000ff */
[----:B------:R-:W-:-:S05]  /*5c70*/  PRMT R3, R3, 0x5410, RZ ;  /* 0x0000541003037816 */ /* 0x000fca00000000ff */
[----:B------:R0:W-:Y:S01]  /*5c80*/  STG.E desc[UR36][R8.64], R3 ;  /* 0x0000000308007986 */ /* 0x0001e2000c101924 */
[----:B------:R-:W-:Y:S05]  /*5c90*/  BRA `(.L_x_2466) ;  /* 0x0000000800cc7947 */ /* 0x000fea0003800000 */
.L_x_2471:
[----:B------:R-:W-:-:S04]  /*5ca0*/  IMAD.U32 R4, R22, 0x10000, RZ ;  /* 0x0001000016047824 */ /* 0x000fc800078e00ff */
[----:B------:R-:W-:-:S06]  /*5cb0*/  FMUL.FTZ R4, R4, 1 ;  /* 0x3f80000004047820 */ /* 0x000fcc0000410000 */
[----:B------:R-:W0:Y:S02]  /*5cc0*/  F2F.F64.F32 R4, R4 ;  /* 0x0000000400047310 */ /* 0x000e240000201800 */
[----:B0-----:R0:W-:Y:S01]  /*5cd0*/  STG.E.64 desc[UR36][R8.64], R4 ;  /* 0x0000000408007986 */ /* 0x0011e2000c101b24 */
[----:B------:R-:W-:Y:S05]  /*5ce0*/  BRA `(.L_x_2466) ;  /* 0x0000000800b87947 */ /* 0x000fea0003800000 */
.L_x_2461:
        /* <DEDUP_REMOVED lines=13> */
.L_x_2475:
[----:B------:R-:W-:Y:S01]  /*5dc0*/  IMAD.U32 R22, R22, 0x10000, RZ ;  /* 0x0001000016167824 */ /* 0x000fe200078e00ff */
[----:B------:R-:W-:-:S03]  /*5dd0*/  CS2R R6, SRZ ;  /* 0x0000000000067805 */ /* 0x000fc6000001ff00 */
[----:B------:R-:W-:-:S06]  /*5de0*/  FMUL.FTZ R4, R22, 1 ;  /* 0x3f80000016047820 */ /* 0x000fcc0000410000 */
[----:B------:R-:W0:Y:S02]  /*5df0*/  F2F.F64.F32 R4, R4 ;  /* 0x0000000400047310 */ /* 0x000e240000201800 */
[----:B0-----:R0:W-:Y:S01]  /*5e00*/  STG.E.128 desc[UR36][R8.64], R4 ;  /* 0x0000000408007986 */ /* 0x0011e2000c101d24 */
[----:B------:R-:W-:Y:S05]  /*5e10*/  BRA `(.L_x_2466) ;  /* 0x00000008006c7947 */ /* 0x000fea0003800000 */
.L_x_2474:
        /* <DEDUP_REMOVED lines=21> */
.L_x_2479:
[----:B------:R-:W-:Y:S05]  /*5f70*/  BSYNC B0 ;  /* 0x0000000000007941 */ /* 0x000fea0003800000 */
.L_x_2478:
[----:B------:R-:W-:-:S05]  /*5f80*/  LOP3.LUT R5, R0, R5, RZ, 0xfc, !PT ;  /* 0x0000000500057212 */ /* 0x000fca00078efcff */
[----:B------:R0:W-:Y:S01]  /*5f90*/  STG.E.U8 desc[UR36][R8.64], R5 ;  /* 0x0000000508007986 */ /* 0x0001e2000c101124 */
[----:B------:R-:W-:Y:S05]  /*5fa0*/  BRA `(.L_x_2466) ;  /* 0x0000000800087947 */ /* 0x000fea0003800000 */
.L_x_2477:
        /* <DEDUP_REMOVED lines=13> */
.L_x_2481:
[----:B------:R-:W-:Y:S01]  /*6080*/  IMAD.MOV.U32 R0, RZ, RZ, 0x7f ;  /* 0x0000007fff007424 */ /* 0x000fe200078e00ff */
[----:B------:R-:W-:-:S04]  /*6090*/  ISETP.GT.U32.AND P0, PT, R3, 0x7f800000, PT ;  /* 0x7f8000000300780c */ /* 0x000fc80003f04070 */
[----:B------:R-:W-:-:S09]  /*60a0*/  SEL R0, R0, 0x7c, P0 ;  /* 0x0000007c00007807 */ /* 0x000fd20000000000 */
.L_x_2482:
[----:B------:R-:W-:Y:S05]  /*60b0*/  BSYNC B0 ;  /* 0x0000000000007941 */ /* 0x000fea0003800000 */
.L_x_2480:
[----:B------:R-:W-:-:S04]  /*60c0*/  LOP3.LUT R3, R5, 0x80000000, RZ, 0xc0, !PT ;  /* 0x8000000005037812 */ /* 0x000fc800078ec0ff */
[----:B------:R-:W-:-:S04]  /*60d0*/  SHF.R.U32.HI R3, RZ, 0x18, R3 ;  /* 0x00000018ff037819 */ /* 0x000fc80000011603 */
[----:B------:R-:W-:-:S05]  /*60e0*/  LOP3.LUT R3, R0, R3, RZ, 0xfc, !PT ;  /* 0x0000000300037212 */ /* 0x000fca00078efcff */
[----:B------:R0:W-:Y:S01]  /*60f0*/  STG.E.U8 desc[UR36][R8.64], R3 ;  /* 0x0000000308007986 */ /* 0x0001e2000c101124 */
[----:B------:R-:W-:Y:S05]  /*6100*/  BRA `(.L_x_2466) ;  /* 0x0000000400b07947 */ /* 0x000fea0003800000 */
.L_x_2476:
[----:B------:R0:W-:Y:S01]  /*6110*/  STG.E.U16 desc[UR36][R8.64], R22 ;  /* 0x0000001608007986 */ /* 0x0001e2000c101524 */
[----:B------:R-:W-:Y:S05]  /*6120*/  BRA `(.L_x_2466) ;  /* 0x0000000400a87947 */ /* 0x000fea0003800000 */
.L_x_2473:
        /* <DEDUP_REMOVED lines=12> */
.L_x_2485:
        /* <DEDUP_REMOVED lines=17> */
.L_x_2488:
[----:B------:R-:W-:-:S04]  /*6300*/  LOP3.LUT R3, R5, 0x80000000, RZ, 0xc0, !PT ;  /* 0x8000000005037812 */ /* 0x000fc800078ec0ff */
[----:B------:R-:W-:-:S04]  /*6310*/  SHF.R.U32.HI R3, RZ, 0x18, R3 ;  /* 0x00000018ff037819 */ /* 0x000fc80000011603 */
[----:B------:R-:W-:-:S04]  /*6320*/  LOP3.LUT R0, R0, R3, RZ, 0xfc, !PT ;  /* 0x0000000300007212 */ /* 0x000fc800078efcff */
[----:B------:R-:W-:-:S07]  /*6330*/  PRMT R4, R0, 0x7610, R4 ;  /* 0x0000761000047816 */ /* 0x000fce0000000004 */
.L_x_2487:
[----:B------:R-:W-:Y:S05]  /*6340*/  BSYNC B0 ;  /* 0x0000000000007941 */ /* 0x000fea0003800000 */
.L_x_2486:
[----:B------:R3:W-:Y:S01]  /*6350*/  STG.E.U8 desc[UR36][R8.64], R4 ;  /* 0x0000000408007986 */ /* 0x0007e2000c101124 */
[----:B------:R-:W-:Y:S05]  /*6360*/  BRA `(.L_x_2466) ;  /* 0x0000000400187947 */ /* 0x000fea0003800000 */
.L_x_2484:
        /* <DEDUP_REMOVED lines=17> */
.L_x_2491:
[----:B------:R-:W-:-:S04]  /*6480*/  LOP3.LUT R3, R5, 0x80000000, RZ, 0xc0, !PT ;  /* 0x8000000005037812 */ /* 0x000fc800078ec0ff */
[----:B------:R-:W-:-:S04]  /*6490*/  SHF.R.U32.HI R3, RZ, 0x18, R3 ;  /* 0x00000018ff037819 */ /* 0x000fc80000011603 */
[----:B------:R-:W-:-:S04]  /*64a0*/  LOP3.LUT R0, R0, R3, RZ, 0xfc, !PT ;  /* 0x0000000300007212 */ /* 0x000fc800078efcff */
[----:B------:R-:W-:-:S07]  /*64b0*/  PRMT R4, R0, 0x7610, R4 ;  /* 0x0000761000047816 */ /* 0x000fce0000000004 */
.L_x_2490:
[----:B------:R-:W-:Y:S05]  /*64c0*/  BSYNC B0 ;  /* 0x0000000000007941 */ /* 0x000fea0003800000 */
.L_x_2489:
[----:B------:R0:W-:Y:S01]  /*64d0*/  STG.E.U8 desc[UR36][R8.64], R4 ;  /* 0x0000000408007986 */ /* 0x0001e2000c101124 */
[----:B------:R-:W-:Y:S05]  /*64e0*/  BRA `(.L_x_2466) ;  /* 0x0000000000b87947 */ /* 0x000fea0003800000 */
.L_x_2483:
        /* <DEDUP_REMOVED lines=22> */
.L_x_2465:
        /* <DEDUP_REMOVED lines=16> */
.L_x_2494:
[----:B------:R-:W-:Y:S05]  /*6750*/  BRA `(.L_x_2466) ;  /* 0x00000000001c7947 */ /* 0x000fea0003800000 */
.L_x_2493:
[----:B------:R-:W-:-:S06]  /*6760*/  IMAD.U32 R4, R22, 0x10000, RZ ;  /* 0x0001000016047824 */ /* 0x000fcc00078e00ff */
[----:B------:R-:W0:Y:S02]  /*6770*/  F2I.U64.TRUNC R4, R4 ;  /* 0x0000000400047311 */ /* 0x000e24000020d800 */
[----:B0-----:R2:W-:Y:S01]  /*6780*/  STG.E.64 desc[UR36][R8.64], R4 ;  /* 0x0000000408007986 */ /* 0x0015e2000c101b24 */
[----:B------:R-:W-:Y:S05]  /*6790*/  BRA `(.L_x_2466) ;  /* 0x00000000000c7947 */ /* 0x000fea0003800000 */
.L_x_2492:
[----:B------:R-:W-:-:S04]  /*67a0*/  IMAD.U32 R22, R22, 0x10000, RZ ;  /* 0x0001000016167824 */ /* 0x000fc800078e00ff */
[----:B------:R-:W0:Y:S02]  /*67b0*/  F2I.FTZ.U32.TRUNC.NTZ R3, R22 ;  /* 0x0000001600037305 */ /* 0x000e24000021f000 */
[----:B0-----:R0:W-:Y:S02]  /*67c0*/  STG.E desc[UR36][R8.64], R3 ;  /* 0x0000000308007986 */ /* 0x0011e4000c101924 */
.L_x_2466:
        /* <DEDUP_REMOVED lines=25> */
.L_x_2498:
[----:B------:R-:W-:-:S06]  /*6960*/  IMAD.U32 R5, R17, 0x10000, RZ ;  /* 0x0001000011057824 */ /* 0x000fcc00078e00ff */
[----:B------:R-:W0:Y:S02]  /*6970*/  F2I.S64.TRUNC R4, R5 ;  /* 0x0000000500047311 */ /* 0x000e24000020d900 */
[----:B0-----:R3:W-:Y:S01]  /*6980*/  STG.E.U8 desc[UR36][R8.64], R4 ;  /* 0x0000000408007986 */ /* 0x0017e2000c101124 */
[----:B------:R-:W-:Y:S05]  /*6990*/  BRA `(.L_x_2500) ;  /* 0x0000000c00847947 */ /* 0x000fea0003800000 */
.L_x_2497:
        /* <DEDUP_REMOVED lines=10> */
.L_x_2502:
[----:B------:R-:W-:-:S06]  /*6a40*/  IMAD.U32 R17, R17, 0x10000, RZ ;  /* 0x0001000011117824 */ /* 0x000fcc00078e00ff */
[----:B------:R-:W0:Y:S02]  /*6a50*/  F2I.FTZ.TRUNC.NTZ R17, R17 ;  /* 0x0000001100117305 */ /* 0x000e24000021f100 */
[----:B0-----:R2:W-:Y:S01]  /*6a60*/  STG.E desc[UR36][R8.64], R17 ;  /* 0x0000001108007986 */ /* 0x0015e2000c101924 */
[----:B------:R-:W-:Y:S05]  /*6a70*/  BRA `(.L_x_2500) ;  /* 0x0000000c004c7947 */ /* 0x000fea0003800000 */
.L_x_2501:
[----:B------:R-:W-:-:S06]  /*6a80*/  IMAD.U32 R17, R17, 0x10000, RZ ;  /* 0x0001000011117824 */ /* 0x000fcc00078e00ff */
[----:B------:R-:W0:Y:S02]  /*6a90*/  F2I.FTZ.TRUNC.NTZ R17, R17 ;  /* 0x0000001100117305 */ /* 0x000e24000021f100 */
[----:B0-----:R0:W-:Y:S01]  /*6aa0*/  STG.E.U16 desc[UR36][R8.64], R17 ;  /* 0x0000001108007986 */ /* 0x0011e2000c101524 */
[----:B------:R-:W-:Y:S05]  /*6ab0*/  BRA `(.L_x_2500) ;  /* 0x0000000c003c7947 */ /* 0x000fea0003800000 */
.L_x_2496:
        /* <DEDUP_REMOVED lines=9> */
.L_x_2504:
[----:B------:R-:W-:-:S05]  /*6b50*/  IMAD.U32 R0, R17, 0x10000, RZ ;  /* 0x0001000011007824 */ /* 0x000fca00078e00ff */
[----:B------:R-:W-:-:S05]  /*6b60*/  F2FP.F16.F32.PACK_AB R0, RZ, R0 ;  /* 0x00000000ff00723e */ /* 0x000fca00000000ff */
[----:B------:R0:W-:Y:S01]  /*6b70*/  STG.E.U16 desc[UR36][R8.64], R0 ;  /* 0x0000000008007986 */ /* 0x0001e2000c101524 */
[----:B------:R-:W-:Y:S05]  /*6b80*/  BRA `(.L_x_2500) ;  /* 0x0000000c00087947 */ /* 0x000fea0003800000 */
.L_x_2503:
        /* <DEDUP_REMOVED lines=10> */
.L_x_2506:
[----:B------:R-:W-:-:S05]  /*6c30*/  IMAD.U32 R17, R17, 0x10000, RZ ;  /* 0x0001000011117824 */ /* 0x000fca00078e00ff */
[----:B------:R-:W-:-:S04]  /*6c40*/  F2FP.F16.F32.PACK_AB R3, RZ, R17 ;  /* 0x00000011ff03723e */ /* 0x000fc800000000ff */
[----:B------:R-:W-:-:S05]  /*6c50*/  PRMT R3, R3, 0x5410, RZ ;  /* 0x0000541003037816 */ /* 0x000fca00000000ff */
[----:B------:R0:W-:Y:S01]  /*6c60*/  STG.E desc[UR36][R8.64], R3 ;  /* 0x0000000308007986 */ /* 0x0001e2000c101924 */
[----:B------:R-:W-:Y:S05]  /*6c70*/  BRA `(.L_x_2500) ;  /* 0x0000000800cc7947 */ /* 0x000fea0003800000 */
.L_x_2505:
[----:B------:R-:W-:-:S04]  /*6c80*/  IMAD.U32 R4, R17, 0x10000, RZ ;  /* 0x0001000011047824 */ /* 0x000fc800078e00ff */
[----:B------:R-:W-:-:S06]  /*6c90*/  FMUL.FTZ R4, R4, 1 ;  /* 0x3f80000004047820 */ /* 0x000fcc0000410000 */
[----:B------:R-:W0:Y:S02]  /*6ca0*/  F2F.F64.F32 R4, R4 ;  /* 0x0000000400047310 */ /* 0x000e240000201800 */
[----:B0-----:R0:W-:Y:S01]  /*6cb0*/  STG.E.64 desc[UR36][R8.64], R4 ;  /* 0x0000000408007986 */ /* 0x0011e2000c101b24 */
[----:B------:R-:W-:Y:S05]  /*6cc0*/  BRA `(.L_x_2500) ;  /* 0x0000000800b87947 */ /* 0x000fea0003800000 */
.L_x_2495:
        /* <DEDUP_REMOVED lines=13> */
.L_x_2509:
[----:B------:R-:W-:Y:S01]  /*6da0*/  IMAD.U32 R17, R17, 0x10000, RZ ;  /* 0x0001000011117824 */ /* 0x000fe200078e00ff */
[----:B------:R-:W-:-:S03]  /*6db0*/  CS2R R6, SRZ ;  /* 0x0000000000067805 */ /* 0x000fc6000001ff00 */
[----:B------:R-:W-:-:S06]  /*6dc0*/  FMUL.FTZ R4, R17, 1 ;  /* 0x3f80000011047820 */ /* 0x000fcc0000410000 */
[----:B------:R-:W0:Y:S02]  /*6dd0*/  F2F.F64.F32 R4, R4 ;  /* 0x0000000400047310 */ /* 0x000e240000201800 */
[----:B0-----:R0:W-:Y:S01]  /*6de0*/  STG.E.128 desc[UR36][R8.64], R4 ;  /* 0x0000000408007986 */ /* 0x0011e2000c101d24 */
[----:B------:R-:W-:Y:S05]  /*6df0*/  BRA `(.L_x_2500) ;  /* 0x00000008006c7947 */ /* 0x000fea0003800000 */
.L_x_2508:
        /* <DEDUP_REMOVED lines=21> */
.L_x_2513:
[----:B------:R-:W-:Y:S05]  /*6f50*/  BSYNC B0 ;  /* 0x0000000000007941 */ /* 0x000fea0003800000 */
.L_x_2512:
[----:B------:R-:W-:-:S05]  /*6f60*/  LOP3.LUT R5, R0, R5, RZ, 0xfc, !PT ;  /* 0x0000000500057212 */ /* 0x000fca00078efcff */
[----:B------:R0:W-:Y:S01]  /*6f70*/  STG.E.U8 desc[UR36][R8.64], R5 ;  /* 0x0000000508007986 */ /* 0x0001e2000c101124 */
[----:B------:R-:W-:Y:S05]  /*6f80*/  BRA `(.L_x_2500) ;  /* 0x0000000800087947 */ /* 0x000fea0003800000 */
.L_x_2511:
        /* <DEDUP_REMOVED lines=13> */
.L_x_2515:
[----:B------:R-:W-:Y:S01]  /*7060*/  IMAD.MOV.U32 R0, RZ, RZ, 0x7f ;  /* 0x0000007fff007424 */ /* 0x000fe200078e00ff */
[----:B------:R-:W-:-:S04]  /*7070*/  ISETP.GT.U32.AND P0, PT, R3, 0x7f800000, PT ;  /* 0x7f8000000300780c */ /* 0x000fc80003f04070 */
[----:B------:R-:W-:-:S09]  /*7080*/  SEL R0, R0, 0x7c, P0 ;  /* 0x0000007c00007807 */ /* 0x000fd20000000000 */
.L_x_2516:
[----:B------:R-:W-:Y:S05]  /*7090*/  BSYNC B0 ;  /* 0x0000000000007941 */ /* 0x000fea0003800000 */
.L_x_2514:
[----:B------:R-:W-:-:S04]  /*70a0*/  LOP3.LUT R3, R17, 0x80000000, RZ, 0xc0, !PT ;  /* 0x8000000011037812 */ /* 0x000fc800078ec0ff */
[----:B------:R-:W-:-:S04]  /*70b0*/  SHF.R.U32.HI R3, RZ, 0x18, R3 ;  /* 0x00000018ff037819 */ /* 0x000fc80000011603 */
[----:B------:R-:W-:-:S05]  /*70c0*/  LOP3.LUT R3, R0, R3, RZ, 0xfc, !PT ;  /* 0x0000000300037212 */ /* 0x000fca00078efcff */
[----:B------:R0:W-:Y:S01]  /*70d0*/  STG.E.U8 desc[UR36][R8.64], R3 ;  /* 0x0000000308007986 */ /* 0x0001e2000c101124 */
[----:B------:R-:W-:Y:S05]  /*70e0*/  BRA `(.L_x_2500) ;  /* 0x0000000400b07947 */ /* 0x000fea0003800000 */
.L_x_2510:
[----:B------:R0:W-:Y:S01]  /*70f0*/  STG.E.U16 desc[UR36][R8.64], R17 ;  /* 0x0000001108007986 */ /* 0x0001e2000c101524 */
[----:B------:R-:W-:Y:S05]  /*7100*/  BRA `(.L_x_2500) ;  /* 0x0000000400a87947 */ /* 0x000fea0003800000 */
.L_x_2507:
        /* <DEDUP_REMOVED lines=12> */
.L_x_2519:
        /* <DEDUP_REMOVED lines=17> */
.L_x_2522:
[----:B------:R-:W-:-:S04]  /*72e0*/  LOP3.LUT R3, R17, 0x80000000, RZ, 0xc0, !PT ;  /* 0x8000000011037812 */ /* 0x000fc800078ec0ff */
[----:B------:R-:W-:-:S04]  /*72f0*/  SHF.R.U32.HI R3, RZ, 0x18, R3 ;  /* 0x00000018ff037819 */ /* 0x000fc80000011603 */
[----:B------:R-:W-:-:S04]  /*7300*/  LOP3.LUT R0, R0, R3, RZ, 0xfc, !PT ;  /* 0x0000000300007212 */ /* 0x000fc800078efcff */
[----:B------:R-:W-:-:S07]  /*7310*/  PRMT R4, R0, 0x7610, R4 ;  /* 0x0000761000047816 */ /* 0x000fce0000000004 */
.L_x_2521:
[----:B------:R-:W-:Y:S05]  /*7320*/  BSYNC B0 ;  /* 0x0000000000007941 */ /* 0x000fea0003800000 */
.L_x_2520:
[----:B------:R0:W-:Y:S01]  /*7330*/  STG.E.U8 desc[UR36][R8.64], R4 ;  /* 0x0000000408007986 */ /* 0x0001e2000c101124 */
[----:B------:R-:W-:Y:S05]  /*7340*/  BRA `(.L_x_2500) ;  /* 0x0000000400187947 */ /* 0x000fea0003800000 */
.L_x_2518:
        /* <DEDUP_REMOVED lines=17> */
.L_x_2525:
[----:B------:R-:W-:-:S04]  /*7460*/  LOP3.LUT R3, R17, 0x80000000, RZ, 0xc0, !PT ;  /* 0x8000000011037812 */ /* 0x000fc800078ec0ff */
[----:B------:R-:W-:-:S04]  /*7470*/  SHF.R.U32.HI R3, RZ, 0x18, R3 ;  /* 0x00000018ff037819 */ /* 0x000fc80000011603 */
[----:B------:R-:W-:-:S04]  /*7480*/  LOP3.LUT R0, R0, R3, RZ, 0xfc, !PT ;  /* 0x0000000300007212 */ /* 0x000fc800078efcff */
[----:B------:R-:W-:-:S07]  /*7490*/  PRMT R4, R0, 0x7610, R4 ;  /* 0x0000761000047816 */ /* 0x000fce0000000004 */
.L_x_2524:
[----:B------:R-:W-:Y:S05]  /*74a0*/  BSYNC B0 ;  /* 0x0000000000007941 */ /* 0x000fea0003800000 */
.L_x_2523:
[----:B------:R0:W-:Y:S01]  /*74b0*/  STG.E.U8 desc[UR36][R8.64], R4 ;  /* 0x0000000408007986 */ /* 0x0001e2000c101124 */
[----:B------:R-:W-:Y:S05]  /*74c0*/  BRA `(.L_x_2500) ;  /* 0x0000000000b87947 */ /* 0x000fea0003800000 */
.L_x_2517:
        /* <DEDUP_REMOVED lines=22> */
.L_x_2499:
        /* <DEDUP_REMOVED lines=16> */
.L_x_2528:
[----:B------:R-:W-:Y:S05]  /*7730*/  BRA `(.L_x_2500) ;  /* 0x00000000001c7947 */ /* 0x000fea0003800000 */
.L_x_2527:
[----:B------:R-:W-:-:S06]  /*7740*/  IMAD.U32 R4, R17, 0x10000, RZ ;  /* 0x0001000011047824 */ /* 0x000fcc00078e00ff */
[----:B------:R-:W0:Y:S02]  /*7750*/  F2I.U64.TRUNC R4, R4 ;  /* 0x0000000400047311 */ /* 0x000e24000020d800 */
[----:B0-----:R0:W-:Y:S01]  /*7760*/  STG.E.64 desc[UR36][R8.64], R4 ;  /* 0x0000000408007986 */ /* 0x0011e2000c101b24 */
[----:B------:R-:W-:Y:S05]  /*7770*/  BRA `(.L_x_2500) ;  /* 0x00000000000c7947 */ /* 0x000fea0003800000 */
.L_x_2526:
[----:B------:R-:W-:-:S06]  /*7780*/  IMAD.U32 R17, R17, 0x10000, RZ ;  /* 0x0001000011117824 */ /* 0x000fcc00078e00ff */
[----:B------:R-:W0:Y:S02]  /*7790*/  F2I.FTZ.U32.TRUNC.NTZ R17, R17 ;  /* 0x0000001100117305 */ /* 0x000e24000021f000 */
[----:B0-----:R0:W-:Y:S02]  /*77a0*/  STG.E desc[UR36][R8.64], R17 ;  /* 0x0000001108007986 */ /* 0x0011e4000c101924 */
.L_x_2500:
[----:B------:R-:W-:-:S07]  /*77b0*/  VIADD R25, R25, 0x80 ;  /* 0x0000008019197836 */ /* 0x000fce0000000000 */
.L_x_2460:
[----:B------:R-:W-:Y:S05]  /*77c0*/  BSYNC B6 ;  /* 0x0000000000067941 */ /* 0x000fea0003800000 */
.L_x_2459:
        /* <DEDUP_REMOVED lines=23> */
.L_x_2532:
[----:B----4-:R-:W-:-:S06]  /*7940*/  IMAD.U32 R5, R19, 0x10000, RZ ;  /* 0x0001000013057824 */ /* 0x010fcc00078e00ff */
[----:B------:R-:W0:Y:S02]  /*7950*/  F2I.S64.TRUNC R4, R5 ;  /* 0x0000000500047311 */ /* 0x000e24000020d900 */
[----:B0-----:R-:W-:Y:S01]  /*7960*/  STG.E.U8 desc[UR36][R2.64], R4 ;  /* 0x0000000402007986 */ /* 0x001fe2000c101124 */
[----:B------:R-:W-:Y:S05]  /*7970*/  EXIT ;  /* 0x000000000000794d */ /* 0x000fea0003800000 */
.L_x_2531:
        /* <DEDUP_REMOVED lines=10> */
.L_x_2535:
[----:B----4-:R-:W-:-:S06]  /*7a20*/  IMAD.U32 R19, R19, 0x10000, RZ ;  /* 0x0001000013137824 */ /* 0x010fcc00078e00ff */
[----:B------:R-:W0:Y:S02]  /*7a30*/  F2I.FTZ.TRUNC.NTZ R19, R19 ;  /* 0x0000001300137305 */ /* 0x000e24000021f100 */
[----:B0-----:R-:W-:Y:S01]  /*7a40*/  STG.E desc[UR36][R2.64], R19 ;  /* 0x0000001302007986 */ /* 0x001fe2000c101924 */
[----:B------:R-:W-:Y:S05]  /*7a50*/  EXIT ;  /* 0x000000000000794d */ /* 0x000fea0003800000 */
.L_x_2534:
[----:B----4-:R-:W-:-:S06]  /*7a60*/  IMAD.U32 R19, R19, 0x10000, RZ ;  /* 0x0001000013137824 */ /* 0x010fcc00078e00ff */
[----:B------:R-:W0:Y:S02]  /*7a70*/  F2I.FTZ.TRUNC.NTZ R19, R19 ;  /* 0x0000001300137305 */ /* 0x000e24000021f100 */
[----:B0-----:R-:W-:Y:S01]  /*7a80*/  STG.E.U16 desc[UR36][R2.64], R19 ;  /* 0x0000001302007986 */ /* 0x001fe2000c101524 */
[----:B------:R-:W-:Y:S05]  /*7a90*/  EXIT ;  /* 0x000000000000794d */ /* 0x000fea0003800000 */
.L_x_2530:
        /* <DEDUP_REMOVED lines=9> */
.L_x_2537:
[----:B----4-:R-:W-:-:S05]  /*7b30*/  IMAD.U32 R0, R19, 0x10000, RZ ;  /* 0x0001000013007824 */ /* 0x010fca00078e00ff */
[----:B------:R-:W-:-:S05]  /*7b40*/  F2FP.F16.F32.PACK_AB R0, RZ, R0 ;  /* 0x00000000ff00723e */ /* 0x000fca00000000ff */
[----:B------:R-:W-:Y:S01]  /*7b50*/  STG.E.U16 desc[UR36][R2.64], R0 ;  /* 0x0000000002007986 */ /* 0x000fe2000c101524 */
[----:B------:R-:W-:Y:S05]  /*7b60*/  EXIT ;  /* 0x000000000000794d */ /* 0x000fea0003800000 */
.L_x_2536:
        /* <DEDUP_REMOVED lines=10> */
.L_x_2539:
[----:B----4-:R-:W-:-:S05]  /*7c10*/  IMAD.U32 R19, R19, 0x10000, RZ ;  /* 0x0001000013137824 */ /* 0x010fca00078e00ff */
[----:B------:R-:W-:-:S04]  /*7c20*/  F2FP.F16.F32.PACK_AB R5, RZ, R19 ;  /* 0x00000013ff05723e */ /* 0x000fc800000000ff */
[----:B------:R-:W-:-:S05]  /*7c30*/  PRMT R5, R5, 0x5410, RZ ;  /* 0x0000541005057816 */ /* 0x000fca00000000ff */
[----:B------:R-:W-:Y:S01]  /*7c40*/  STG.E desc[UR36][R2.64], R5 ;  /* 0x0000000502007986 */ /* 0x000fe2000c101924 */
[----:B------:R-:W-:Y:S05]  /*7c50*/  EXIT ;  /* 0x000000000000794d */ /* 0x000fea0003800000 */
.L_x_2538:
[----:B----4-:R-:W-:-:S04]  /*7c60*/  IMAD.U32 R4, R19, 0x10000, RZ ;  /* 0x0001000013047824 */ /* 0x010fc800078e00ff */
[----:B------:R-:W-:-:S06]  /*7c70*/  FMUL.FTZ R4, R4, 1 ;  /* 0x3f80000004047820 */ /* 0x000fcc0000410000 */
[----:B------:R-:W0:Y:S02]  /*7c80*/  F2F.F64.F32 R4, R4 ;  /* 0x0000000400047310 */ /* 0x000e240000201800 */
[----:B0-----:R-:W-:Y:S01]  /*7c90*/  STG.E.64 desc[UR36][R2.64], R4 ;  /* 0x0000000402007986 */ /* 0x001fe2000c101b24 */
[----:B------:R-:W-:Y:S05]  /*7ca0*/  EXIT ;  /* 0x000000000000794d */ /* 0x000fea0003800000 */
.L_x_2529:
        /* <DEDUP_REMOVED lines=13> */
.L_x_2542:
[----:B----4-:R-:W-:Y:S01]  /*7d80*/  IMAD.U32 R19, R19, 0x10000, RZ ;  /* 0x0001000013137824 */ /* 0x010fe200078e00ff */
[----:B------:R-:W-:-:S03]  /*7d90*/  CS2R R6, SRZ ;  /* 0x0000000000067805 */ /* 0x000fc6000001ff00 */
[----:B------:R-:W-:-:S06]  /*7da0*/  FMUL.FTZ R4, R19, 1 ;  /* 0x3f80000013047820 */ /* 0x000fcc0000410000 */
[----:B------:R-:W0:Y:S02]  /*7db0*/  F2F.F64.F32 R4, R4 ;  /* 0x0000000400047310 */ /* 0x000e240000201800 */
[----:B0-----:R-:W-:Y:S01]  /*7dc0*/  STG.E.128 desc[UR36][R2.64], R4 ;  /* 0x0000000402007986 */ /* 0x001fe2000c101d24 */
[----:B------:R-:W-:Y:S05]  /*7dd0*/  EXIT ;  /* 0x000000000000794d */ /* 0x000fea0003800000 */
.L_x_2541:
        /* <DEDUP_REMOVED lines=21> */
.L_x_2546:
[----:B------:R-:W-:Y:S05]  /*7f30*/  BSYNC B0 ;  /* 0x0000000000007941 */ /* 0x000fea0003800000 */
.L_x_2545:
[----:B------:R-:W-:-:S05]  /*7f40*/  LOP3.LUT R5, R0, R5, RZ, 0xfc, !PT ;  /* 0x0000000500057212 */ /* 0x000fca00078efcff */
[----:B------:R-:W-:Y:S01]  /*7f50*/  STG.E.U8 desc[UR36][R2.64], R5 ;  /* 0x0000000502007986 */ /* 0x000fe2000c101124 */
[----:B------:R-:W-:Y:S05]  /*7f60*/  EXIT ;  /* 0x000000000000794d */ /* 0x000fea0003800000 */
.L_x_2544:
        /* <DEDUP_REMOVED lines=13> */
.L_x_2548:
[----:B------:R-:W-:Y:S01]  /*8040*/  IMAD.MOV.U32 R0, RZ, RZ, 0x7f ;  /* 0x0000007fff007424 */ /* 0x000fe200078e00ff */
[----:B------:R-:W-:-:S04]  /*8050*/  ISETP.GT.U32.AND P0, PT, R4, 0x7f800000, PT ;  /* 0x7f8000000400780c */ /* 0x000fc80003f04070 */
[----:B------:R-:W-:-:S09]  /*8060*/  SEL R0, R0, 0x7c, P0 ;  /* 0x0000007c00007807 */ /* 0x000fd20000000000 */
.L_x_2549:
[----:B------:R-:W-:Y:S05]  /*8070*/  BSYNC B0 ;  /* 0x0000000000007941 */ /* 0x000fea0003800000 */
.L_x_2547:
[----:B------:R-:W-:-:S04]  /*8080*/  LOP3.LUT R4, R19, 0x80000000, RZ, 0xc0, !PT ;  /* 0x8000000013047812 */ /* 0x000fc800078ec0ff */
[----:B------:R-:W-:-:S04]  /*8090*/  SHF.R.U32.HI R5, RZ, 0x18, R4 ;  /* 0x00000018ff057819 */ /* 0x000fc80000011604 */
[----:B------:R-:W-:-:S05]  /*80a0*/  LOP3.LUT R5, R0, R5, RZ, 0xfc, !PT ;  /* 0x0000000500057212 */ /* 0x000fca00078efcff */
[----:B------:R-:W-:Y:S01]  /*80b0*/  STG.E.U8 desc[UR36][R2.64], R5 ;  /* 0x0000000502007986 */ /* 0x000fe2000c101124 */
[----:B------:R-:W-:Y:S05]  /*80c0*/  EXIT ;  /* 0x000000000000794d */ /* 0x000fea0003800000 */
.L_x_2543:
[----:B----4-:R-:W-:Y:S01]  /*80d0*/  STG.E.U16 desc[UR36][R2.64], R19 ;  /* 0x0000001302007986 */ /* 0x010fe2000c101524 */
[----:B------:R-:W-:Y:S05]  /*80e0*/  EXIT ;  /* 0x000000000000794d */ /* 0x000fea0003800000 */
.L_x_2540:
        /* <DEDUP_REMOVED lines=12> */
.L_x_2552:
        /* <DEDUP_REMOVED lines=17> */
.L_x_2555:
[----:B------:R-:W-:-:S04]  /*82c0*/  LOP3.LUT R0, R19, 0x80000000, RZ, 0xc0, !PT ;  /* 0x8000000013007812 */ /* 0x000fc800078ec0ff */
[----:B------:R-:W-:-:S04]  /*82d0*/  SHF.R.U32.HI R5, RZ, 0x18, R0 ;  /* 0x00000018ff057819 */ /* 0x000fc80000011600 */
[----:B------:R-:W-:-:S04]  /*82e0*/  LOP3.LUT R4, R4, R5, RZ, 0xfc, !PT ;  /* 0x0000000504047212 */ /* 0x000fc800078efcff */
[----:B------:R-:W-:-:S07]  /*82f0*/  PRMT R0, R4, 0x7610, R0 ;  /* 0x0000761004007816 */ /* 0x000fce0000000000 */
.L_x_2554:
[----:B------:R-:W-:Y:S05]  /*8300*/  BSYNC B0 ;  /* 0x0000000000007941 */ /* 0x000fea0003800000 */
.L_x_2553:
[----:B------:R-:W-:Y:S01]  /*8310*/  STG.E.U8 desc[UR36][R2.64], R0 ;  /* 0x0000000002007986 */ /* 0x000fe2000c101124 */
[----:B------:R-:W-:Y:S05]  /*8320*/  EXIT ;  /* 0x000000000000794d */ /* 0x000fea0003800000 */
.L_x_2551:
        /* <DEDUP_REMOVED lines=17> */
.L_x_2558:
[----:B------:R-:W-:-:S04]  /*8440*/  LOP3.LUT R0, R19, 0x80000000, RZ, 0xc0, !PT ;  /* 0x8000000013007812 */ /* 0x000fc800078ec0ff */
[----:B------:R-:W-:-:S04]  /*8450*/  SHF.R.U32.HI R5, RZ, 0x18, R0 ;  /* 0x00000018ff057819 */ /* 0x000fc80000011600 */
[----:B------:R-:W-:-:S04]  /*8460*/  LOP3.LUT R4, R4, R5, RZ, 0xfc, !PT ;  /* 0x0000000504047212 */ /* 0x000fc800078efcff */
[----:B------:R-:W-:-:S07]  /*8470*/  PRMT R0, R4, 0x7610, R0 ;  /* 0x0000761004007816 */ /* 0x000fce0000000000 */
.L_x_2557:
[----:B------:R-:W-:Y:S05]  /*8480*/  BSYNC B0 ;  /* 0x0000000000007941 */ /* 0x000fea0003800000 */
.L_x_2556:
[----:B------:R-:W-:Y:S01]  /*8490*/  STG.E.U8 desc[UR36][R2.64], R0 ;  /* 0x0000000002007986 */ /* 0x000fe2000c101124 */
[----:B------:R-:W-:Y:S05]  /*84a0*/  EXIT ;  /* 0x000000000000794d */ /* 0x000fea0003800000 */
.L_x_2550:
        /* <DEDUP_REMOVED lines=22> */
.L_x_2533:
        /* <DEDUP_REMOVED lines=16> */
.L_x_2561:
[----:B------:R-:W-:Y:S05]  /*8710*/  EXIT ;  /* 0x000000000000794d */ /* 0x000fea0003800000 */
.L_x_2560:
[----:B----4-:R-:W-:-:S06]  /*8720*/  IMAD.U32 R4, R19, 0x10000, RZ ;  /* 0x0001000013047824 */ /* 0x010fcc00078e00ff */
[----:B------:R-:W0:Y:S02]  /*8730*/  F2I.U64.TRUNC R4, R4 ;  /* 0x0000000400047311 */ /* 0x000e24000020d800 */
[----:B0-----:R-:W-:Y:S01]  /*8740*/  STG.E.64 desc[UR36][R2.64], R4 ;  /* 0x0000000402007986 */ /* 0x001fe2000c101b24 */
[----:B------:R-:W-:Y:S05]  /*8750*/  EXIT ;  /* 0x000000000000794d */ /* 0x000fea0003800000 */
.L_x_2559:
[----:B----4-:R-:W-:-:S06]  /*8760*/  IMAD.U32 R19, R19, 0x10000, RZ ;  /* 0x0001000013137824 */ /* 0x010fcc00078e00ff */
[----:B------:R-:W0:Y:S02]  /*8770*/  F2I.FTZ.U32.TRUNC.NTZ R19, R19 ;  /* 0x0000001300137305 */ /* 0x000e24000021f000 */
[----:B0-----:R-:W-:Y:S01]  /*8780*/  STG.E desc[UR36][R2.64], R19 ;  /* 0x0000001302007986 */ /* 0x001fe2000c101924 */
[----:B------:R-:W-:Y:S05]  /*8790*/  EXIT ;  /* 0x000000000000794d */ /* 0x000fea0003800000 */
.L_x_2562:
        /* <DEDUP_REMOVED lines=14> */
.L_x_71590:


//--------------------- .text._ZN2at6native18elementwise_kernelILi128ELi4EZNS0_22gpu_kernel_impl_nocastIZNS0_50_GLOBAL__N__2680c7bb_12_PowKernel_cu_7dd49032_316829pow_tensor_scalar_kernel_implIN3c108BFloat16ES6_EEvRNS_18TensorIteratorBaseET0_EUlS6_E_EEvS8_RKT_EUliE_EEviT1_ --------------------------
	.section	.text._ZN2at6native18elementwise_kernelILi128ELi4EZNS0_22gpu_kernel_impl_nocastIZNS0_50_GLOBAL__N__2680c7bb_12_PowKernel_cu_7dd49032_316829pow_tensor_scalar_kernel_implIN3c108BFloat16ES6_EEvRNS_18TensorIteratorBaseET0_EUlS6_E_EEvS8_RKT_EUliE_EEviT1_,"ax",@progbits
	.align	128
        .global         _ZN2at6native18elementwise_kernelILi128ELi4EZNS0_22gpu_kernel_impl_nocastIZNS0_50_GLOBAL__N__2680c7bb_12_PowKernel_cu_7dd49032_316829pow_tensor_scalar_kernel_implIN3c108BFloat16ES6_EEvRNS_18TensorIteratorBaseET0_EUlS6_E_EEvS8_RKT_EUliE_EEviT1_
        .type           _ZN2at6native18elementwise_kernelILi128ELi4EZNS0_22gpu_kernel_impl_nocastIZNS0_50_GLOBAL__N__2680c7bb_12_PowKernel_cu_7dd49032_316829pow_tensor_scalar_kernel_implIN3c108BFloat16ES6_EEvRNS_18TensorIteratorBaseET0_EUlS6_E_EEvS8_RKT_EUliE_EEviT1_,@function
        .size           _ZN2at6native18elementwise_kernelILi128ELi4EZNS0_22gpu_kernel_impl_nocastIZNS0_50_GLOBAL__N__2680c7bb_12_PowKernel_cu_7dd49032_316829pow_tensor_scalar_kernel_implIN3c108BFloat16ES6_EEvRNS_18TensorIteratorBaseET0_EUlS6_E_EEvS8_RKT_EUliE_EEviT1_,(.L_x_71591 - _ZN2at6native18elementwise_kernelILi128ELi4EZNS0_22gpu_kernel_impl_nocastIZNS0_50_GLOBAL__N__2680c7bb_12_PowKernel_cu_7dd49032_316829pow_tensor_scalar_kernel_implIN3c108BFloat16ES6_EEvRNS_18TensorIteratorBaseET0_EUlS6_E_EEvS8_RKT_EUliE_EEviT1_)
        .other          _ZN2at6native18elementwise_kernelILi128ELi4EZNS0_22gpu_kernel_impl_nocastIZNS0_50_GLOBAL__N__2680c7bb_12_PowKernel_cu_7dd49032_316829pow_tensor_scalar_kernel_implIN3c108BFloat16ES6_EEvRNS_18TensorIteratorBaseET0_EUlS6_E_EEvS8_RKT_EUliE_EEviT1_,@"STO_CUDA_ENTRY STV_DEFAULT"
_ZN2at6native18elementwise_kernelILi128ELi4EZNS0_22gpu_kernel_impl_nocastIZNS0_50_GLOBAL__N__2680c7bb_12_PowKernel_cu_7dd49032_316829pow_tensor_scalar_kernel_implIN3c108BFloat16ES6_EEvRNS_18TensorIteratorBaseET0_EUlS6_E_EEvS8_RKT_EUliE_EEviT1_:
.text._ZN2at6native18elementwise_kernelILi128ELi4EZNS0_22gpu_kernel_impl_nocastIZNS0_50_GLOBAL__N__2680c7bb_12_PowKernel_cu_7dd49032_316829pow_tensor_scalar_kernel_implIN3c108BFloat16ES6_EEvRNS_18TensorIteratorBaseET0_EUlS6_E_EEvS8_RKT_EUliE_EEviT1_:
        /* <DEDUP_REMOVED lines=311> */
.L_x_2565:
[----:B------:R-:W-:Y:S02]  /*1370*/  ULDC.64 UR8, c[0x0][0x418] ;  /* 0x0001060000087ab9 */ /* 0x000fe40000000a00 */
[----:B------:R-:W-:-:S04]  /*1380*/  IADD3 R4, P0, R2, UR8, RZ ;  /* 0x0000000802047c10 */ /* 0x000fc8000ff1e0ff */
[----:B------:R-:W-:Y:S01]  /*1390*/  IADD3.X R5, RZ, UR9, RZ, P0, !PT ;  /* 0x00000009ff057c10 */ /* 0x000fe200087fe4ff */
[----:B------:R-:W-:-:S04]  /*13a0*/  ULDC.64 UR8, c[0x0][0x410] ;  /* 0x0001040000087ab9 */ /* 0x000fc80000000a00 */
[----:B------:R-:W2:Y:S01]  /*13b0*/  LDG.E.U16 R4, desc[UR4][R4.64] ;  /* 0x0000000404047981 */ /* 0x000ea2000c1e1500 */
[----:B------:R-:W-:Y:S01]  /*13c0*/  VIADD R0, R0, 0x80 ;  /* 0x0000008000007836 */ /* 0x000fe20000000000 */
[----:B--2---:R-:W-:-:S05]  /*13d0*/  SHF.L.U32 R2, R4, 0x10, RZ ;  /* 0x0000001004027819 */ /* 0x004fca00000006ff */
[----:B------:R-:W-:Y:S01]  /*13e0*/  FMUL.FTZ R6, R2, R2 ;  /* 0x0000000202067220 */ /* 0x000fe20000410000 */
[----:B------:R-:W-:-:S04]  /*13f0*/  IADD3 R2, P0, R3, UR8, RZ ;  /* 0x0000000803027c10 */ /* 0x000fc8000ff1e0ff */
[----:B------:R-:W-:Y:S02]  /*1400*/  F2FP.BF16.F32.PACK_AB R6, RZ, R6 ;  /* 0x00000006ff06723e */ /* 0x000fe400000010ff */
[----:B------:R-:W-:-:S05]  /*1410*/  IADD3.X R3, RZ, UR9, RZ, P0, !PT ;  /* 0x00000009ff037c10 */ /* 0x000fca00087fe4ff */
[----:B------:R0:W-:Y:S02]  /*1420*/  STG.E.U16 desc[UR4][R2.64], R6 ;  /* 0x0000000602007986 */ /* 0x0001e4000c101504 */
.L_x_2564:
[----:B------:R-:W-:Y:S05]  /*1430*/  BSYNC B0 ;  /* 0x0000000000007941 */ /* 0x000fea0003800000 */
.L_x_2563:
        /* <DEDUP_REMOVED lines=292> */
[C---:B------:R-:W-:Y:S01]  /*2680*/  IADD3 R11, -R9.reuse, RZ, RZ ;  /* 0x000000ff090b7210 */ /* 0x040fe20007ffe1ff */
        /* <DEDUP_REMOVED lines=12> */
.L_x_2568:
[----:B------:R-:W-:Y:S02]  /*2750*/  ULDC.64 UR8, c[0x0][0x418] ;  /* 0x0001060000087ab9 */ /* 0x000fe40000000a00 */
[----:B------:R-:W-:-:S04]  /*2760*/  IADD3 R4, P0, R2, UR8, RZ ;  /* 0x0000000802047c10 */ /* 0x000fc8000ff1e0ff */
[----:B------:R-:W-:Y:S01]  /*2770*/  IADD3.X R5, RZ, UR9, RZ, P0, !PT ;  /* 0x00000009ff057c10 */ /* 0x000fe200087fe4ff */
[----:B------:R-:W-:-:S04]  /*2780*/  ULDC.64 UR8, c[0x0][0x410] ;  /* 0x0001040000087ab9 */ /* 0x000fc80000000a00 */
[----:B------:R-:W2:Y:S01]  /*2790*/  LDG.E.U16 R4, desc[UR4][R4.64] ;  /* 0x0000000404047981 */ /* 0x000ea2000c1e1500 */
[----:B------:R-:W-:Y:S02]  /*27a0*/  IADD3 R0, R0, 0x80, RZ ;  /* 0x0000008000007810 */ /* 0x000fe40007ffe0ff */
[----:B--2---:R-:W-:-:S05]  /*27b0*/  SHF.L.U32 R2, R4, 0x10, RZ ;  /* 0x0000001004027819 */ /* 0x004fca00000006ff */
        /* <DEDUP_REMOVED lines=295> */
[----:B------:R-:W-:-:S03]  /*3a30*/  @P0 MOV R8, RZ ;  /* 0x000000ff00080202 */ /* 0x000fc60000000f00 */
[----:B------:R-:W1:Y:S01]  /*3a40*/  @P0 LDC R15, c[0x0][0x33c] ;  /* 0x0000cf00ff0f0b82 */ /* 0x000e620000000800 */
[----:B------:R-:W-:-:S07]  /*3a50*/  IMAD.MOV R11, RZ, RZ, -R9 ;  /* 0x000000ffff0b7224 */ /* 0x000fce00078e0a09 */
        /* <DEDUP_REMOVED lines=11> */
.L_x_2569:
        /* <DEDUP_REMOVED lines=10> */
[----:B------:R-:W-:-:S05]  /*3bb0*/  IADD3.X R3, RZ, UR9, RZ, P0, !PT ;  /* 0x00000009ff037c10 */ /* 0x000fca00087fe4ff */
[----:B------:R2:W-:Y:S02]  /*3bc0*/  STG.E.U16 desc[UR4][R2.64], R6 ;  /* 0x0000000602007986 */ /* 0x0005e4000c101504 */
.L_x_2567:
[----:B------:R-:W-:Y:S05]  /*3bd0*/  BSYNC B0 ;  /* 0x0000000000007941 */ /* 0x000fea0003800000 */
.L_x_2566:
        /* <DEDUP_REMOVED lines=304> */
.L_x_2570:
        /* <DEDUP_REMOVED lines=8> */
[----:B------:R-:W-:-:S05]  /*4f60*/  FMUL.FTZ R0, R0, R0 ;  /* 0x0000000000007220 */ /* 0x000fca0000410000 */
[----:B------:R-:W-:-:S05]  /*4f70*/  F2FP.BF16.F32.PACK_AB R0, RZ, R0 ;  /* 0x00000000ff00723e */ /* 0x000fca00000010ff */
[----:B------:R-:W-:Y:S01]  /*4f80*/  STG.E.U16 desc[UR4][R2.64], R0 ;  /* 0x0000000002007986 */ /* 0x000fe2000c101504 */
[----:B------:R-:W-:Y:S05]  /*4f90*/  EXIT ;  /* 0x000000000000794d */ /* 0x000fea0003800000 */
.L_x_2571:
        /* <DEDUP_REMOVED lines=14> */
.L_x_71591:


//--------------------- .text._ZN2at6native27unrolled_elementwise_kernelIZNS0_50_GLOBAL__N__2680c7bb_12_PowKernel_cu_7dd49032_316829pow_tensor_scalar_kernel_implIN3c108BFloat16ES5_EEvRNS_18TensorIteratorBaseET0_EUlS5_E_St5arrayIPcLm2EELi4E23TrivialOffsetCalculatorILi1EjESE_NS0_6memory15LoadWithoutCastENSF_16StoreWithoutCastEEEviT_S8_T2_T3_T4_T5_ --------------------------
	.section	.text._ZN2at6native27unrolled_elementwise_kernelIZNS0_50_GLOBAL__N__2680c7bb_12_PowKernel_cu_7dd49032_316829pow_tensor_scalar_kernel_implIN3c108BFloat16ES5_EEvRNS_18TensorIteratorBaseET0_EUlS5_E_St5arrayIPcLm2EELi4E23TrivialOffsetCalculatorILi1EjESE_NS0_6memory15LoadWithoutCastENSF_16StoreWithoutCastEEEviT_S8_T2_T3_T4_T5_,"ax",@progbits
	.align	128
        .global         _ZN2at6native27unrolled_elementwise_kernelIZNS0_50_GLOBAL__N__2680c7bb_12_PowKernel_cu_7dd49032_316829pow_tensor_scalar_kernel_implIN3c108BFloat16ES5_EEvRNS_18TensorIteratorBaseET0_EUlS5_E_St5arrayIPcLm2EELi4E23TrivialOffsetCalculatorILi1EjESE_NS0_6memory15LoadWithoutCastENSF_16StoreWithoutCastEEEviT_S8_T2_T3_T4_T5_
        .type           _ZN2at6native27unrolled_elementwise_kernelIZNS0_50_GLOBAL__N__2680c7bb_12_PowKernel_cu_7dd49032_316829pow_tensor_scalar_kernel_implIN3c108BFloat16ES5_EEvRNS_18TensorIteratorBaseET0_EUlS5_E_St5arrayIPcLm2EELi4E23TrivialOffsetCalculatorILi1EjESE_NS0_6memory15LoadWithoutCastENSF_16StoreWithoutCastEEEviT_S8_T2_T3_T4_T5_,@function
        .size           _ZN2at6native27unrolled_elementwise_kernelIZNS0_50_GLOBAL__N__2680c7bb_12_PowKernel_cu_7dd49032_316829pow_tensor_scalar_kernel_implIN3c108BFloat16ES5_EEvRNS_18TensorIteratorBaseET0_EUlS5_E_St5arrayIPcLm2EELi4E23TrivialOffsetCalculatorILi1EjESE_NS0_6memory15LoadWithoutCastENSF_16StoreWithoutCastEEEviT_S8_T2_T3_T4_T5_,(.L_x_71592 - _ZN2at6native27unrolled_elementwise_kernelIZNS0_50_GLOBAL__N__2680c7bb_12_PowKernel_cu_7dd49032_316829pow_tensor_scalar_kernel_implIN3c108BFloat16ES5_EEvRNS_18TensorIteratorBaseET0_EUlS5_E_St5arrayIPcLm2EELi4E23TrivialOffsetCalculatorILi1EjESE_NS0_6memory15LoadWithoutCastENSF_16StoreWithoutCastEEEviT_S8_T2_T3_T4_T5_)
        .other          _ZN2at6native27unrolled_elementwise_kernelIZNS0_50_GLOBAL__N__2680c7bb_12_PowKernel_cu_7dd49032_316829pow_tensor_scalar_kernel_implIN3c108BFloat16ES5_EEvRNS_18TensorIteratorBaseET0_EUlS5_E_St5arrayIPcLm2EELi4E23TrivialOffsetCalculatorILi1EjESE_NS0_6memory15LoadWithoutCastENSF_16StoreWithoutCastEEEviT_S8_T2_T3_T4_T5_,@"STO_CUDA_ENTRY STV_DEFAULT"
_ZN2at6native27unrolled_elementwise_kernelIZNS0_50_GLOBAL__N__2680c7bb_12_PowKernel_cu_7dd49032_316829pow_tensor_scalar_kernel_implIN3c108BFloat16ES5_EEvRNS_18TensorIteratorBaseET0_EUlS5_E_St5arrayIPcLm2EELi4E23TrivialOffsetCalculatorILi1EjESE_NS0_6memory15LoadWithoutCastENSF_16StoreWithoutCastEEEviT_S8_T2_T3_T4_T5_:
.text._ZN2at6native27unrolled_elementwise_kernelIZNS0_50_GLOBAL__N__2680c7bb_12_PowKernel_cu_7dd49032_316829pow_tensor_scalar_kernel_implIN3c108BFloat16ES5_EEvRNS_18TensorIteratorBaseET0_EUlS5_E_St5arrayIPcLm2EELi4E23TrivialOffsetCalculatorILi1EjESE_NS0_6memory15LoadWithoutCastENSF_16StoreWithoutCastEEEviT_S8_T2_T3_T4_T5_:
        /* <DEDUP_REMOVED lines=20> */
[----:B------:R-:W-:Y:S02]  /*0140*/  @!P3 LEA R19, R0, R21, 0x9 ;  /* 0x000000150013b211 */ /* 0x000fe400078e48ff */
[----:B------:R-:W-:Y:S01]  /*0150*/  PRMT R20, RZ, 0x7610, R20 ;  /* 0x00007610ff147816 */ /* 0x000fe20000000014 */
[----:B-1----:R-:W-:Y:S01]  /*0160*/  @!P1 IMAD.WIDE.U32 R14, R17, 0x2, R10 ;  /* 0x00000002110e9825 */ /* 0x002fe200078e000a */
[----:B------:R-:W-:-:S04]  /*0170*/  PRMT R11, RZ, 0x7610, R11 ;  /* 0x00007610ff0b7816 */ /* 0x000fc8000000000b */
[----:B------:R1:W3:Y:S01]  /*0180*/  @!P1 LDG.E.U16 R20, desc[UR4][R14.64] ;  /* 0x000000040e149981 */ /* 0x0002e2000c1e1500 */
[----:B0-----:R-:W-:-:S05]  /*0190*/  @!P3 IMAD.WIDE.U32 R18, R19, 0x2, R8 ;  /* 0x000000021312b825 */ /* 0x001fca00078e0008 */
[----:B------:R-:W4:Y:S01]  /*01a0*/  @!P3 LDG.E.U16 R11, desc[UR4][R18.64] ;  /* 0x00000004120bb981 */ /* 0x000f22000c1e1500 */
[----:B------:R-:W-:-:S05]  /*01b0*/  @!P3 VIADD R21, R21, 0x80 ;  /* 0x000000801515b836 */ /* 0x000fca0000000000 */
[----:B------:R-:W-:-:S13]  /*01c0*/  ISETP.GE.AND P2, PT, R21, R2, PT ;  /* 0x000000021500720c */ /* 0x000fda0003f46270 */
[----:B------:R-:W0:Y:S01]  /*01d0*/  @!P2 LDC.64 R16, c[0x0][0x228] ;  /* 0x00008a00ff10ab82 */ /* 0x000e220000000a00 */
[C---:B------:R-:W-:Y:S01]  /*01e0*/  @!P2 IMAD R9, R0.reuse, 0x200, R21 ;  /* 0x000002000009a824 */ /* 0x040fe200078e0215 */
[----:B------:R-:W-:Y:S01]  /*01f0*/  PRMT R10, RZ, 0x7610, R10 ;  /* 0x00007610ff0a7816 */ /* 0x000fe2000000000a */
[----:B-1----:R-:W-:Y:S02]  /*0200*/  @!P0 IMAD R15, R0, 0x200, R7 ;  /* 0x00000200000f8824 */ /* 0x002fe400078e0207 */
[----:B0-----:R-:W-:-:S03]  /*0210*/  @!P2 IMAD.WIDE.U32 R16, R9, 0x2, R16 ;  /* 0x000000020910a825 */ /* 0x001fc600078e0010 */
[----:B------:R-:W0:Y:S01]  /*0220*/  @!P0 LDC.64 R8, c[0x0][0x220] ;  /* 0x00008800ff088b82 */ /* 0x000e220000000a00 */
[C---:B------:R-:W-:Y:S01]  /*0230*/  VIADD R13, R7.reuse, 0x100 ;  /* 0x00000100070d7836 */ /* 0x040fe20000000000 */
[----:B------:R-:W-:Y:S01]  /*0240*/  IADD3 R21, R7, 0x80, RZ ;  /* 0x0000008007157810 */ /* 0x000fe20007ffe0ff */
[----:B------:R1:W5:Y:S03]  /*0250*/  @!P2 LDG.E.U16 R10, desc[UR4][R16.64] ;  /* 0x00000004100aa981 */ /* 0x000366000c1e1500 */
[-C--:B------:R-:W-:Y:S02]  /*0260*/  ISETP.GE.AND P2, PT, R13, R2.reuse, PT ;  /* 0x000000020d00720c */ /* 0x080fe40003f46270 */
[----:B------:R-:W-:Y:S02]  /*0270*/  ISETP.GE.AND P1, PT, R21, R2, PT ;  /* 0x000000021500720c */ /* 0x000fe40003f26270 */
[----:B------:R-:W-:-:S02]  /*0280*/  IADD3 R13, R7, 0x180, RZ ;  /* 0x00000180070d7810 */ /* 0x000fc40007ffe0ff */
[----:B------:R-:W-:Y:S01]  /*0290*/  @!P0 MOV R7, R21 ;  /* 0x0000001500078202 */ /* 0x000fe20000000f00 */
[----:B0-----:R-:W-:-:S03]  /*02a0*/  @!P0 IMAD.WIDE.U32 R8, R15, 0x2, R8 ;  /* 0x000000020f088825 */ /* 0x001fc600078e0008 */
[----:B------:R-:W-:Y:S01]  /*02b0*/  ISETP.GE.AND P3, PT, R7, R2, PT ;  /* 0x000000020700720c */ /* 0x000fe20003f66270 */
[----:B------:R-:W-:Y:S01]  /*02c0*/  BSSY B0, `(.L_x_2572) ;  /* 0x0000017000007945 */ /* 0x000fe20003800000 */
[----:B--2---:R-:W-:-:S04]  /*02d0*/  @!P0 IMAD.U32 R6, R6, 0x10000, RZ ;  /* 0x0001000006068824 */ /* 0x004fc800078e00ff */
[----:B------:R-:W-:-:S05]  /*02e0*/  @!P0 FMUL.FTZ R6, R6, R6 ;  /* 0x0000000606068220 */ /* 0x000fca0000410000 */
[----:B------:R-:W-:-:S05]  /*02f0*/  @!P0 F2FP.BF16.F32.PACK_AB R5, RZ, R6 ;  /* 0x00000006ff05823e */ /* 0x000fca00000010ff */
[----:B------:R1:W-:Y:S01]  /*0300*/  @!P0 STG.E.U16 desc[UR4][R8.64], R5 ;  /* 0x0000000508008986 */ /* 0x0003e2000c101504 */
[----:B---3--:R-:W-:-:S04]  /*0310*/  @!P1 IMAD.U32 R20, R20, 0x10000, RZ ;  /* 0x0001000014149824 */ /* 0x008fc800078e00ff */
[----:B------:R-:W-:Y:S01]  /*0320*/  @!P1 FMUL.FTZ R20, R20, R20 ;  /* 0x0000001414149220 */ /* 0x000fe20000410000 */
[----:B----4-:R-:W-:-:S05]  /*0330*/  @!P2 SHF.L.U32 R11, R11, 0x10, RZ ;  /* 0x000000100b0ba819 */ /* 0x010fca00000006ff */
[----:B------:R-:W-:Y:S01]  /*0340*/  @!P2 FMUL.FTZ R11, R11, R11 ;  /* 0x0000000b0b0ba220 */ /* 0x000fe20000410000 */
[----:B------:R-:W-:-:S04]  /*0350*/  @!P1 F2FP.BF16.F32.PACK_AB R4, RZ, R20 ;  /* 0x00000014ff04923e */ /* 0x000fc800000010ff */
[----:B------:R-:W-:Y:S01]  /*0360*/  @!P2 F2FP.BF16.F32.PACK_AB R3, RZ, R11 ;  /* 0x0000000bff03a23e */ /* 0x000fe200000010ff */
[----:B-1----:R-:W-:Y:S06]  /*0370*/  @P3 BRA `(.L_x_2573) ;  /* 0x00000000002c3947 */ /* 0x002fec0003800000 */
        /* <DEDUP_REMOVED lines=11> */
.L_x_2573:
[----:B------:R-:W-:Y:S05]  /*0430*/  BSYNC B0 ;  /* 0x0000000000007941 */ /* 0x000fea0003800000 */
.L_x_2572:
[-C--:B------:R-:W-:Y:S02]  /*0440*/  ISETP.GE.AND P1, PT, R7, R2.reuse, PT ;  /* 0x000000020700720c */ /* 0x080fe40003f26270 */
[----:B------:R-:W-:-:S11]  /*0450*/  ISETP.GE.AND P0, PT, R13, R2, PT ;  /* 0x000000020d00720c */ /* 0x000fd60003f06270 */
[----:B------:R-:W-:Y:S05]  /*0460*/  @P1 EXIT ;  /* 0x000000000000194d */ /* 0x000fea0003800000 */
[----:B0-----:R-:W0:Y:S01]  /*0470*/  LDC.64 R2, c[0x0][0x220] ;  /* 0x00008800ff027b82 */ /* 0x001e220000000a00 */
[----:B-----5:R-:W-:Y:S01]  /*0480*/  @!P0 IMAD.U32 R10, R10, 0x10000, RZ ;  /* 0x000100000a0a8824 */ /* 0x020fe200078e00ff */
[----:B------:R-:W-:-:S03]  /*0490*/  LEA R7, R0, R7, 0x9 ;  /* 0x0000000700077211 */ /* 0x000fc600078e48ff */
[----:B------:R-:W-:-:S05]  /*04a0*/  @!P0 FMUL.FTZ R10, R10, R10 ;  /* 0x0000000a0a0a8220 */ /* 0x000fca0000410000 */
[----:B------:R-:W-:Y:S01]  /*04b0*/  @!P0 F2FP.BF16.F32.PACK_AB R4, RZ, R10 ;  /* 0x0000000aff04823e */ /* 0x000fe200000010ff */
[----:B0-----:R-:W-:-:S05]  /*04c0*/  IMAD.WIDE.U32 R2, R7, 0x2, R2 ;  /* 0x0000000207027825 */ /* 0x001fca00078e0002 */
[----:B------:R-:W-:Y:S01]  /*04d0*/  STG.E.U16 desc[UR4][R2.64], R4 ;  /* 0x0000000402007986 */ /* 0x000fe2000c101504 */
[----:B------:R-:W-:Y:S05]  /*04e0*/  EXIT ;  /* 0x000000000000794d */ /* 0x000fea0003800000 */
.L_x_2574:
        /* <DEDUP_REMOVED lines=9> */
.L_x_71592:


//--------------------- .text._ZN2at6native29vectorized_elementwise_kernelILi2EZNS0_50_GLOBAL__N__2680c7bb_12_PowKernel_cu_7dd49032_316829pow_tensor_scalar_kernel_implIN3c108BFloat16ES5_EEvRNS_18TensorIteratorBaseET0_EUlS5_E_St5arrayIPcLm2EEEEviS8_T1_ --------------------------
	.section	.text._ZN2at6native29vectorized_elementwise_kernelILi2EZNS0_50_GLOBAL__N__2680c7bb_12_PowKernel_cu_7dd49032_316829pow_tensor_scalar_kernel_implIN3c108BFloat16ES5_EEvRNS_18TensorIteratorBaseET0_EUlS5_E_St5arrayIPcLm2EEEEviS8_T1_,"ax",@progbits
	.align	128
        .global         _ZN2at6native29vectorized_elementwise_kernelILi2EZNS0_50_GLOBAL__N__2680c7bb_12_PowKernel_cu_7dd49032_316829pow_tensor_scalar_kernel_implIN3c108BFloat16ES5_EEvRNS_18TensorIteratorBaseET0_EUlS5_E_St5arrayIPcLm2EEEEviS8_T1_
        .type           _ZN2at6native29vectorized_elementwise_kernelILi2EZNS0_50_GLOBAL__N__2680c7bb_12_PowKernel_cu_7dd49032_316829pow_tensor_scalar_kernel_implIN3c108BFloat16ES5_EEvRNS_18TensorIteratorBaseET0_EUlS5_E_St5arrayIPcLm2EEEEviS8_T1_,@function
        .size           _ZN2at6native29vectorized_elementwise_kernelILi2EZNS0_50_GLOBAL__N__2680c7bb_12_PowKernel_cu_7dd49032_316829pow_tensor_scalar_kernel_implIN3c108BFloat16ES5_EEvRNS_18TensorIteratorBaseET0_EUlS5_E_St5arrayIPcLm2EEEEviS8_T1_,(.L_x_71593 - _ZN2at6native29vectorized_elementwise_kernelILi2EZNS0_50_GLOBAL__N__2680c7bb_12_PowKernel_cu_7dd49032_316829pow_tensor_scalar_kernel_implIN3c108BFloat16ES5_EEvRNS_18TensorIteratorBaseET0_EUlS5_E_St5arrayIPcLm2EEEEviS8_T1_)
        .other          _ZN2at6native29vectorized_elementwise_kernelILi2EZNS0_50_GLOBAL__N__2680c7bb_12_PowKernel_cu_7dd49032_316829pow_tensor_scalar_kernel_implIN3c108BFloat16ES5_EEvRNS_18TensorIteratorBaseET0_EUlS5_E_St5arrayIPcLm2EEEEviS8_T1_,@"STO_CUDA_ENTRY STV_DEFAULT"
_ZN2at6native29vectorized_elementwise_kernelILi2EZNS0_50_GLOBAL__N__2680c7bb_12_PowKernel_cu_7dd49032_316829pow_tensor_scalar_kernel_implIN3c108BFloat16ES5_EEvRNS_18TensorIteratorBaseET0_EUlS5_E_St5arrayIPcLm2EEEEviS8_T1_:
.text._ZN2at6native29vectorized_elementwise_kernelILi2EZNS0_50_GLOBAL__N__2680c7bb_12_PowKernel_cu_7dd49032_316829pow_tensor_scalar_kernel_implIN3c108BFloat16ES5_EEvRNS_18TensorIteratorBaseET0_EUlS5_E_St5arrayIPcLm2EEEEviS8_T1_:
        /* <DEDUP_REMOVED lines=11> */
[----:B0-----:R-:W-:Y:S02]  /*00b0*/  IMAD.WIDE.U32 R6, R5, 0x4, R2 ;  /* 0x0000000405067825 */ /* 0x001fe400078e0002 */
[----:B------:R-:W0:Y:S03]  /*00c0*/  LDC.64 R2, c[0x0][0x220] ;  /* 0x00008800ff027b82 */ /* 0x000e260000000a00 */
[----:B------:R-:W2:Y:S04]  /*00d0*/  LDG.E R10, desc[UR4][R6.64] ;  /* 0x00000004060a7981 */ /* 0x000ea8000c1e1900 */
[----:B------:R-:W3:Y:S04]  /*00e0*/  LDG.E R11, desc[UR4][R6.64+0x200] ;  /* 0x00020004060b7981 */ /* 0x000ee8000c1e1900 */
[----:B------:R-:W4:Y:S04]  /*00f0*/  LDG.E R12, desc[UR4][R6.64+0x400] ;  /* 0x00040004060c7981 */ /* 0x000f28000c1e1900 */
[----:B------:R-:W5:Y:S01]  /*0100*/  LDG.E R13, desc[UR4][R6.64+0x600] ;  /* 0x00060004060d7981 */ /* 0x000f62000c1e1900 */
[----:B0-----:R-:W-:-:S04]  /*0110*/  IMAD.WIDE.U32 R2, R0, 0x2, R2 ;  /* 0x0000000200027825 */ /* 0x001fc800078e0002 */
[----:B------:R-:W-:Y:S01]  /*0120*/  IMAD.WIDE R2, R5, 0x4, R2 ;  /* 0x0000000405027825 */ /* 0x000fe200078e0202 */
[----:B--2---:R-:W-:-:S03]  /*0130*/  PRMT R0, R10, 0x7632, R0 ;  /* 0x000076320a007816 */ /* 0x004fc60000000000 */
[----:B------:R-:W-:Y:S01]  /*0140*/  IMAD.U32 R10, R10, 0x10000, RZ ;  /* 0x000100000a0a7824 */ /* 0x000fe200078e00ff */
[----:B---3--:R-:W-:-:S03]  /*0150*/  PRMT R4, R11, 0x7632, R4 ;  /* 0x000076320b047816 */ /* 0x008fc60000000004 */
[----:B------:R-:W-:Y:S01]  /*0160*/  FMUL.FTZ R10, R10, R10 ;  /* 0x0000000a0a0a7220 */ /* 0x000fe20000410000 */
[----:B------:R-:W-:Y:S02]  /*0170*/  SHF.L.U32 R11, R11, 0x10, RZ ;  /* 0x000000100b0b7819 */ /* 0x000fe400000006ff */
[C---:B----4-:R-:W-:Y:S01]  /*0180*/  PRMT R8, R12.reuse, 0x7632, R8 ;  /* 0x000076320c087816 */ /* 0x050fe20000000008 */
[----:B------:R-:W-:Y:S01]  /*0190*/  IMAD.U32 R12, R12, 0x10000, RZ ;  /* 0x000100000c0c7824 */ /* 0x000fe200078e00ff */
[----:B------:R-:W-:Y:S01]  /*01a0*/  SHF.L.U32 R0, R0, 0x10, RZ ;  /* 0x0000001000007819 */ /* 0x000fe200000006ff */
[----:B------:R-:W-:Y:S01]  /*01b0*/  IMAD.U32 R4, R4, 0x10000, RZ ;  /* 0x0001000004047824 */ /* 0x000fe200078e00ff */
[C---:B-----5:R-:W-:Y:S01]  /*01c0*/  PRMT R9, R13.reuse, 0x7632, R9 ;  /* 0x000076320d097816 */ /* 0x060fe20000000009 */
[----:B------:R-:W-:Y:S02]  /*01d0*/  IMAD.U32 R13, R13, 0x10000, RZ ;  /* 0x000100000d0d7824 */ /* 0x000fe400078e00ff */
[----:B------:R-:W-:Y:S01]  /*01e0*/  FMUL.FTZ R11, R11, R11 ;  /* 0x0000000b0b0b7220 */ /* 0x000fe20000410000 */
[----:B------:R-:W-:Y:S01]  /*01f0*/  IMAD.U32 R8, R8, 0x10000, RZ ;  /* 0x0001000008087824 */ /* 0x000fe200078e00ff */
[----:B------:R-:W-:Y:S01]  /*0200*/  SHF.L.U32 R6, R9, 0x10, RZ ;  /* 0x0000001009067819 */ /* 0x000fe200000006ff */
[----:B------:R-:W-:Y:S01]  /*0210*/  FMUL.FTZ R12, R12, R12 ;  /* 0x0000000c0c0c7220 */ /* 0x000fe20000410000 */
[----:B------:R-:W-:Y:S01]  /*0220*/  FMUL.FTZ R13, R13, R13 ;  /* 0x0000000d0d0d7220 */ /* 0x000fe20000410000 */
[----:B------:R-:W-:Y:S01]  /*0230*/  FMUL.FTZ R7, R0, R0 ;  /* 0x0000000000077220 */ /* 0x000fe20000410000 */
[----:B------:R-:W-:Y:S01]  /*0240*/  FMUL.FTZ R4, R4, R4 ;  /* 0x0000000404047220 */ /* 0x000fe20000410000 */
[----:B------:R-:W-:Y:S01]  /*0250*/  FMUL.FTZ R9, R8, R8 ;  /* 0x0000000808097220 */ /* 0x000fe20000410000 */
[----:B------:R-:W-:-:S02]  /*0260*/  FMUL.FTZ R6, R6, R6 ;  /* 0x0000000606067220 */ /* 0x000fc40000410000 */
[----:B------:R-:W-:Y:S02]  /*0270*/  F2FP.BF16.F32.PACK_AB R7, R7, R10 ;  /* 0x0000000a0707723e */ /* 0x000fe400000010ff */
[----:B------:R-:W-:Y:S02]  /*0280*/  F2FP.BF16.F32.PACK_AB R11, R4, R11 ;  /* 0x0000000b040b723e */ /* 0x000fe400000010ff */
[----:B------:R-:W-:Y:S01]  /*0290*/  F2FP.BF16.F32.PACK_AB R9, R9, R12 ;  /* 0x0000000c0909723e */ /* 0x000fe200000010ff */
[----:B------:R-:W-:Y:S01]  /*02a0*/  STG.E desc[UR4][R2.64], R7 ;  /* 0x0000000702007986 */ /* 0x000fe2000c101904 */
[----:B------:R-:W-:-:S03]  /*02b0*/  F2FP.BF16.F32.PACK_AB R13, R6, R13 ;  /* 0x0000000d060d723e */ /* 0x000fc600000010ff */
[----:B------:R-:W-:Y:S04]  /*02c0*/  STG.E desc[UR4][R2.64+0x200], R11 ;  /* 0x0002000b02007986 */ /* 0x000fe8000c101904 */
[----:B------:R-:W-:Y:S04]  /*02d0*/  STG.E desc[UR4][R2.64+0x400], R9 ;  /* 0x0004000902007986 */ /* 0x000fe8000c101904 */
[----:B------:R-:W-:Y:S01]  /*02e0*/  STG.E desc[UR4][R2.64+0x600], R13 ;  /* 0x0006000d02007986 */ /* 0x000fe2000c101904 */
[----:B------:R-:W-:Y:S05]  /*02f0*/  EXIT ;  /* 0x000000000000794d */ /* 0x000fea0003800000 */
.L_x_2575:
        /* <DEDUP_REMOVED lines=11> */
[C---:B------:R-:W-:Y:S01]  /*03b0*/  @!P5 IMAD.IADD R19, R0.reuse, 0x1, R23 ;  /* 0x000000010013d824 */ /* 0x040fe200078e0217 */
[----:B------:R-:W-:Y:S01]  /*03c0*/  @!P5 IADD3 R23, R23, 0x80, RZ ;  /* 0x000000801717d810 */ /* 0x000fe20007ffe0ff */
[----:B------:R-:W2:Y:S03]  /*03d0*/  @!P5 LDC.64 R10, c[0x0][0x228] ;  /* 0x00008a00ff0adb82 */ /* 0x000ea60000000a00 */
[----:B------:R-:W-:Y:S01]  /*03e0*/  ISETP.GE.AND P4, PT, R23, R2, PT ;  /* 0x000000021700720c */ /* 0x000fe20003f86270 */
[----:B-1----:R-:W-:Y:S01]  /*03f0*/  @!P6 IMAD.WIDE.U32 R14, R17, 0x2, R14 ;  /* 0x00000002110ee825 */ /* 0x002fe200078e000e */
[----:B------:R-:W-:-:S04]  /*0400*/  @!P0 IADD3 R17, R0, R27, RZ ;  /* 0x0000001b00118210 */ /* 0x000fc80007ffe0ff */
[----:B------:R1:W3:Y:S07]  /*0410*/  @!P6 LDG.E.U16 R22, desc[UR4][R14.64] ;  /* 0x000000040e16e981 */ /* 0x0002ee000c1e1500 */
[----:B------:R-:W-:Y:S02]  /*0420*/  @!P4 IMAD.IADD R28, R0, 0x1, R23 ;  /* 0x00000001001cc824 */ /* 0x000fe400078e0217 */
[----:B------:R-:W-:-:S05]  /*0430*/  @!P4 VIADD R23, R23, 0x80 ;  /* 0x000000801717c836 */ /* 0x000fca0000000000 */
[----:B------:R-:W-:-:S13]  /*0440*/  ISETP.GE.AND P3, PT, R23, R2, PT ;  /* 0x000000021700720c */ /* 0x000fda0003f66270 */
[----:B------:R-:W-:Y:S01]  /*0450*/  @!P3 IADD3 R21, R0, R23, RZ ;  /* 0x000000170015b210 */ /* 0x000fe20007ffe0ff */
[----:B------:R-:W-:-:S05]  /*0460*/  @!P3 VIADD R23, R23, 0x80 ;  /* 0x000000801717b836 */ /* 0x000fca0000000000 */
[----:B------:R-:W-:-:S13]  /*0470*/  ISETP.GE.AND P2, PT, R23, R2, PT ;  /* 0x000000021700720c */ /* 0x000fda0003f46270 */
[----:B------:R-:W-:Y:S01]  /*0480*/  @!P2 IMAD.IADD R29, R0, 0x1, R23 ;  /* 0x00000001001da824 */ /* 0x000fe200078e0217 */
[----:B------:R-:W-:-:S04]  /*0490*/  @!P2 IADD3 R23, R23, 0x80, RZ ;  /* 0x000000801717a810 */ /* 0x000fc80007ffe0ff */
[----:B------:R-:W-:-:S13]  /*04a0*/  ISETP.GE.AND P1, PT, R23, R2, PT ;  /* 0x000000021700720c */ /* 0x000fda0003f26270 */
[C---:B------:R-:W-:Y:S01]  /*04b0*/  @!P1 IMAD.IADD R25, R0.reuse, 0x1, R23 ;  /* 0x0000000100199824 */ /* 0x040fe200078e0217 */
[----:B------:R-:W-:Y:S01]  /*04c0*/  PRMT R26, RZ, 0x7610, R26 ;  /* 0x00007610ff1a7816 */ /* 0x000fe2000000001a */
[----:B------:R-:W-:Y:S01]  /*04d0*/  @!P1 VIADD R23, R23, 0x80 ;  /* 0x0000008017179836 */ /* 0x000fe20000000000 */
[----:B------:R-:W-:Y:S01]  /*04e0*/  PRMT R24, RZ, 0x7610, R24 ;  /* 0x00007610ff187816 */ /* 0x000fe20000000018 */
[----:B0-----:R-:W-:Y:S01]  /*04f0*/  @!P0 IMAD.WIDE.U32 R12, R17, 0x2, R12 ;  /* 0x00000002110c8825 */ /* 0x001fe200078e000c */
[----:B-1----:R-:W0:Y:S02]  /*0500*/  @!P1 LDC.64 R14, c[0x0][0x228] ;  /* 0x00008a00ff0e9b82 */ /* 0x002e240000000a00 */
[----:B------:R-:W-:Y:S01]  /*0510*/  ISETP.GE.AND P6, PT, R23, R2, PT ;  /* 0x000000021700720c */ /* 0x000fe20003fc6270 */
[----:B--2---:R-:W-:Y:S01]  /*0520*/  @!P5 IMAD.WIDE.U32 R10, R19, 0x2, R10 ;  /* 0x00000002130ad825 */ /* 0x004fe200078e000a */
[----:B------:R1:W2:Y:S04]  /*0530*/  @!P0 LDG.E.U16 R26, desc[UR4][R12.64] ;  /* 0x000000040c1a8981 */ /* 0x0002a8000c1e1500 */
[----:B------:R4:W5:Y:S01]  /*0540*/  @!P5 LDG.E.U16 R24, desc[UR4][R10.64] ;  /* 0x000000040a18d981 */ /* 0x000962000c1e1500 */
[----:B------:R-:W0:Y:S08]  /*0550*/  @!P4 LDC.64 R18, c[0x0][0x228] ;  /* 0x00008a00ff12cb82 */ /* 0x000e300000000a00 */
[----:B-1----:R-:W1:Y:S08]  /*0560*/  @!P2 LDC.64 R12, c[0x0][0x228] ;  /* 0x00008a00ff0cab82 */ /* 0x002e700000000a00 */
[----:B------:R-:W1:Y:S08]  /*0570*/  @!P6 LDC.64 R16, c[0x0][0x228] ;  /* 0x00008a00ff10eb82 */ /* 0x000e700000000a00 */
[----:B----4-:R-:W4:Y:S01]  /*0580*/  @!P3 LDC.64 R10, c[0x0][0x228] ;  /* 0x00008a00ff0abb82 */ /* 0x010f220000000a00 */
[----:B------:R-:W-:-:S02]  /*0590*/  @!P6 IMAD.IADD R23, R0, 0x1, R23 ;  /* 0x000000010017e824 */ /* 0x000fc400078e0217 */
[----:B0-----:R-:W-:Y:S01]  /*05a0*/  @!P4 IMAD.WIDE.U32 R18, R28, 0x2, R18 ;  /* 0x000000021c12c825 */ /* 0x001fe200078e0012 */
[----:B------:R-:W-:-:S03]  /*05b0*/  PRMT R28, RZ, 0x7610, R28 ;  /* 0x00007610ff1c7816 */ /* 0x000fc6000000001c */
[----:B------:R-:W-:Y:S01]  /*05c0*/  @!P1 IMAD.WIDE.U32 R14, R25, 0x2, R14 ;  /* 0x00000002190e9825 */ /* 0x000fe200078e000e */
[----:B------:R-:W-:Y:S02]  /*05d0*/  PRMT R25, RZ, 0x7610, R25 ;  /* 0x00007610ff197816 */ /* 0x000fe40000000019 */
[----:B------:R0:W5:Y:S01]  /*05e0*/  @!P4 LDG.E.U16 R28, desc[UR4][R18.64] ;  /* 0x00000004121cc981 */ /* 0x000162000c1e1500 */
[----:B-1----:R-:W-:Y:S01]  /*05f0*/  @!P2 IMAD.WIDE.U32 R12, R29, 0x2, R12 ;  /* 0x000000021d0ca825 */ /* 0x002fe200078e000c */
[----:B------:R-:W-:-:S03]  /*0600*/  PRMT R29, RZ, 0x7610, R29 ;  /* 0x00007610ff1d7816 */ /* 0x000fc6000000001d */
[----:B------:R-:W-:Y:S01]  /*0610*/  @!P6 IMAD.WIDE.U32 R16, R23, 0x2, R16 ;  /* 0x000000021710e825 */ /* 0x000fe200078e0010 */
[----:B------:R-:W-:Y:S02]  /*0620*/  PRMT R23, RZ, 0x7610, R23 ;  /* 0x00007610ff177816 */ /* 0x000fe40000000017 */
[----:B------:R-:W5:Y:S01]  /*0630*/  @!P1 LDG.E.U16 R29, desc[UR4][R14.64] ;  /* 0x000000040e1d9981 */ /* 0x000f62000c1e1500 */
[----:B0-----:R-:W0:Y:S03]  /*0640*/  @!P0 LDC.64 R18, c[0x0][0x220] ;  /* 0x00008800ff128b82 */ /* 0x001e260000000a00 */
[----:B------:R-:W5:Y:S01]  /*0650*/  @!P6 LDG.E.U16 R25, desc[UR4][R16.64] ;  /* 0x000000041019e981 */ /* 0x000f62000c1e1500 */
[----:B----4-:R-:W-:Y:S01]  /*0660*/  @!P3 IMAD.WIDE.U32 R10, R21, 0x2, R10 ;  /* 0x00000002150ab825 */ /* 0x010fe200078e000a */
[----:B------:R-:W-:-:S04]  /*0670*/  PRMT R21, RZ, 0x7610, R21 ;  /* 0x00007610ff157816 */ /* 0x000fc80000000015 */
[----:B------:R1:W4:Y:S04]  /*0680*/  @!P3 LDG.E.U16 R23, desc[UR4][R10.64] ;  /* 0x000000040a17b981 */ /* 0x000328000c1e1500 */
[----:B------:R1:W4:Y:S02]  /*0690*/  @!P2 LDG.E.U16 R21, desc[UR4][R12.64] ;  /* 0x000000040c15a981 */ /* 0x000324000c1e1500 */
[----:B-1----:R-:W-:-:S05]  /*06a0*/  VIADD R11, R27, 0x80 ;  /* 0x000000801b0b7836 */ /* 0x002fca0000000000 */
[-C--:B------:R-:W-:Y:S02]  /*06b0*/  ISETP.GE.AND P6, PT, R11, R2.reuse, PT ;  /* 0x000000020b00720c */ /* 0x080fe40003fc6270 */
[C---:B------:R-:W-:Y:S01]  /*06c0*/  IADD3 R13, R27.reuse, 0x100, RZ ;  /* 0x000001001b0d7810 */ /* 0x040fe20007ffe0ff */
[C---:B------:R-:W-:Y:S01]  /*06d0*/  VIADD R15, R27.reuse, 0x180 ;  /* 0x000001801b0f7836 */ /* 0x040fe20000000000 */
[----:B------:R-:W-:Y:S02]  /*06e0*/  IADD3 R17, R27, 0x200, RZ ;  /* 0x000002001b117810 */ /* 0x000fe40007ffe0ff */
[-C--:B------:R-:W-:Y:S02]  /*06f0*/  ISETP.GE.AND P1, PT, R13, R2.reuse, PT ;  /* 0x000000020d00720c */ /* 0x080fe40003f26270 */
[----:B------:R-:W-:Y:S02]  /*0700*/  IADD3 R13, R27, 0x280, RZ ;  /* 0x000002801b0d7810 */ /* 0x000fe40007ffe0ff */
[-C--:B------:R-:W-:Y:S01]  /*0710*/  ISETP.GE.AND P2, PT, R15, R2.reuse, PT ;  /* 0x000000020f00720c */ /* 0x080fe20003f46270 */
[----:B------:R-:W-:Y:S01]  /*0720*/  VIADD R15, R27, 0x300 ;  /* 0x000003001b0f7836 */ /* 0x000fe20000000000 */
[----:B------:R-:W-:-:S02]  /*0730*/  ISETP.GE.AND P4, PT, R13, R2, PT ;  /* 0x000000020d00720c */ /* 0x000fc40003f86270 */
[-C--:B------:R-:W-:Y:S01]  /*0740*/  ISETP.GE.AND P3, PT, R17, R2.reuse, PT ;  /* 0x000000021100720c */ /* 0x080fe20003f66270 */
[----:B------:R-:W-:Y:S01]  /*0750*/  @!P0 IMAD.IADD R17, R0, 0x1, R27 ;  /* 0x0000000100118824 */ /* 0x000fe200078e021b */
[----:B------:R-:W-:Y:S02]  /*0760*/  IADD3 R13, R27, 0x380, RZ ;  /* 0x000003801b0d7810 */ /* 0x000fe40007ffe0ff */
[----:B------:R-:W-:Y:S01]  /*0770*/  ISETP.GE.AND P5, PT, R15, R2, PT ;  /* 0x000000020f00720c */ /* 0x000fe20003fa6270 */
[----:B0-----:R-:W-:Y:S01]  /*0780*/  @!P0 IMAD.WIDE.U32 R18, R17, 0x2, R18 ;  /* 0x0000000211128825 */ /* 0x001fe200078e0012 */
[----:B------:R-:W-:Y:S01]  /*0790*/  @!P0 MOV R27, R11 ;  /* 0x0000000b001b8202 */ /* 0x000fe20000000f00 */
[----:B------:R-:W-:Y:S04]  /*07a0*/  BSSY B0, `(.L_x_2576) ;  /* 0x0000047000007945 */ /* 0x000fe80003800000 */
[----:B------:R-:W-:Y:S01]  /*07b0*/  BSSY B1, `(.L_x_2577) ;  /* 0x000003f000017945 */ /* 0x000fe20003800000 */
[----:B---3--:R-:W-:-:S05]  /*07c0*/  @!P6 SHF.L.U32 R22, R22, 0x10, RZ ;  /* 0x000000101616e819 */ /* 0x008fca00000006ff */
[----:B------:R-:W-:-:S05]  /*07d0*/  @!P6 FMUL.FTZ R22, R22, R22 ;  /* 0x000000161616e220 */ /* 0x000fca0000410000 */
[----:B------:R-:W-:Y:S02]  /*07e0*/  @!P6 F2FP.BF16.F32.PACK_AB R3, RZ, R22 ;  /* 0x00000016ff03e23e */ /* 0x000fe400000010ff */
[----:B------:R-:W-:Y:S01]  /*07f0*/  ISETP.GE.AND P6, PT, R13, R2, PT ;  /* 0x000000020d00720c */ /* 0x000fe20003fc6270 */
[----:B--2---:R-:W-:-:S04]  /*0800*/  @!P0 IMAD.U32 R26, R26, 0x10000, RZ ;  /* 0x000100001a1a8824 */ /* 0x004fc800078e00ff */
[----:B------:R-:W-:-:S05]  /*0810*/  @!P0 FMUL.FTZ R26, R26, R26 ;  /* 0x0000001a1a1a8220 */ /* 0x000fca0000410000 */
[----:B------:R-:W-:-:S05]  /*0820*/  @!P0 F2FP.BF16.F32.PACK_AB R20, RZ, R26 ;  /* 0x0000001aff14823e */ /* 0x000fca00000010ff */
[----:B------:R0:W-:Y:S01]  /*0830*/  @!P0 STG.E.U16 desc[UR4][R18.64], R20 ;  /* 0x0000001412008986 */ /* 0x0001e2000c101504 */
[----:B------:R-:W-:Y:S01]  /*0840*/  ISETP.GE.AND P0, PT, R27, R2, PT ;  /* 0x000000021b00720c */ /* 0x000fe20003f06270 */
[----:B-----5:R-:W-:-:S04]  /*0850*/  @!P1 IMAD.U32 R24, R24, 0x10000, RZ ;  /* 0x0001000018189824 */ /* 0x020fc800078e00ff */
[----:B------:R-:W-:-:S05]  /*0860*/  @!P1 FMUL.FTZ R24, R24, R24 ;  /* 0x0000001818189220 */ /* 0x000fca0000410000 */
[----:B------:R-:W-:Y:S01]  /*0870*/  @!P1 F2FP.BF16.F32.PACK_AB R4, RZ, R24 ;  /* 0x00000018ff04923e */ /* 0x000fe200000010ff */
[----:B------:R-:W-:Y:S01]  /*0880*/  @!P2 IMAD.U32 R28, R28, 0x10000, RZ ;  /* 0x000100001c1ca824 */ /* 0x000fe200078e00ff */
[----:B------:R-:W-:Y:S01]  /*0890*/  @!P5 SHF.L.U32 R29, R29, 0x10, RZ ;  /* 0x000000101d1dd819 */ /* 0x000fe200000006ff */
[----:B------:R-:W-:Y:S02]  /*08a0*/  @!P6 IMAD.U32 R25, R25, 0x10000, RZ ;  /* 0x000100001919e824 */ /* 0x000fe400078e00ff */
[----:B------:R-:W-:Y:S02]  /*08b0*/  @!P2 FMUL.FTZ R28, R28, R28 ;  /* 0x0000001c1c1ca220 */ /* 0x000fe40000410000 */
[----:B------:R-:W-:Y:S01]  /*08c0*/  @!P5 FMUL.FTZ R29, R29, R29 ;  /* 0x0000001d1d1dd220 */ /* 0x000fe20000410000 */
[----:B----4-:R-:W-:Y:S01]  /*08d0*/  @!P3 SHF.L.U32 R23, R23, 0x10, RZ ;  /* 0x000000101717b819 */ /* 0x010fe200000006ff */
[----:B------:R-:W-:-:S04]  /*08e0*/  @!P4 IMAD.U32 R21, R21, 0x10000, RZ ;  /* 0x000100001515c824 */ /* 0x000fc800078e00ff */
[----:B------:R-:W-:Y:S01]  /*08f0*/  @!P3 FMUL.FTZ R23, R23, R23 ;  /* 0x000000171717b220 */ /* 0x000fe20000410000 */
[----:B------:R-:W-:Y:S01]  /*0900*/  @!P6 FMUL.FTZ R25, R25, R25 ;  /* 0x000000191919e220 */ /* 0x000fe20000410000 */
[----:B------:R-:W-:Y:S01]  /*0910*/  @!P4 FMUL.FTZ R21, R21, R21 ;  /* 0x000000151515c220 */ /* 0x000fe20000410000 */
[----:B------:R-:W-:Y:S02]  /*0920*/  @!P2 F2FP.BF16.F32.PACK_AB R5, RZ, R28 ;  /* 0x0000001cff05a23e */ /* 0x000fe400000010ff */
[----:B------:R-:W-:Y:S02]  /*0930*/  @!P3 F2FP.BF16.F32.PACK_AB R6, RZ, R23 ;  /* 0x00000017ff06b23e */ /* 0x000fe400000010ff */
[----:B------:R-:W-:Y:S02]  /*0940*/  @!P4 F2FP.BF16.F32.PACK_AB R7, RZ, R21 ;  /* 0x00000015ff07c23e */ /* 0x000fe400000010ff */
[----:B------:R-:W-:Y:S02]  /*0950*/  @!P5 F2FP.BF16.F32.PACK_AB R8, RZ, R29 ;  /* 0x0000001dff08d23e */ /* 0x000fe400000010ff */
[----:B------:R-:W-:Y:S01]  /*0960*/  @!P6 F2FP.BF16.F32.PACK_AB R9, RZ, R25 ;  /* 0x00000019ff09e23e */ /* 0x000fe200000010ff */
[----:B0-----:R-:W-:Y:S06]  /*0970*/  @P0 BRA `(.L_x_2578) ;  /* 0x0000000000300947 */ /* 0x001fec0003800000 */
        /* <DEDUP_REMOVED lines=12> */
.L_x_2578:
[----:B------:R-:W-:-:S13]  /*0a40*/  ISETP.GE.AND P0, PT, R27, R2, PT ;  /* 0x000000021b00720c */ /* 0x000fda0003f06270 */
[----:B------:R-:W-:Y:S05]  /*0a50*/  @P0 BRA `(.L_x_2580) ;  /* 0x0000000000300947 */ /* 0x000fea0003800000 */
[----:B0-----:R-:W0:Y:S01]  /*0a60*/  LDC.64 R10, c[0x0][0x220] ;  /* 0x00008800ff0a7b82 */ /* 0x001e220000000a00 */
[----:B------:R-:W-:Y:S01]  /*0a70*/  IADD3 R3, R0, R27, RZ ;  /* 0x0000001b00037210 */ /* 0x000fe20007ffe0ff */
[----:B------:R-:W-:-:S04]  /*0a80*/  VIADD R27, R27, 0x80 ;  /* 0x000000801b1b7836 */ /* 0x000fc80000000000 */
[----:B0-----:R-:W-:-:S05]  /*0a90*/  IMAD.WIDE.U32 R10, R3, 0x2, R10 ;  /* 0x00000002030a7825 */ /* 0x001fca00078e000a */
[----:B------:R1:W-:Y:S02]  /*0aa0*/  STG.E.U16 desc[UR4][R10.64], R5 ;  /* 0x000000050a007986 */ /* 0x0003e4000c101504 */
.L_x_2579:
[----:B------:R-:W-:-:S13]  /*0ab0*/  ISETP.GE.AND P0, PT, R27, R2, PT ;  /* 0x000000021b00720c */ /* 0x000fda0003f06270 */
[----:B------:R-:W-:Y:S05]  /*0ac0*/  @P0 BRA `(.L_x_2581) ;  /* 0x0000000000340947 */ /* 0x000fea0003800000 */
[----:B-1----:R-:W1:Y:S01]  /*0ad0*/  LDC.64 R4, c[0x0][0x220] ;  /* 0x00008800ff047b82 */ /* 0x002e620000000a00 */
[----:B0-----:R-:W-:Y:S01]  /*0ae0*/  IADD3 R3, R0, R27, RZ ;  /* 0x0000001b00037210 */ /* 0x001fe20007ffe0ff */
[----:B------:R-:W-:-:S04]  /*0af0*/  VIADD R27, R27, 0x80 ;  /* 0x000000801b1b7836 */ /* 0x000fc80000000000 */
[----:B-1----:R-:W-:-:S05]  /*0b00*/  IMAD.WIDE.U32 R4, R3, 0x2, R4 ;  /* 0x0000000203047825 */ /* 0x002fca00078e0004 */
[----:B------:R1:W-:Y:S02]  /*0b10*/  STG.E.U16 desc[UR4][R4.64], R6 ;  /* 0x0000000604007986 */ /* 0x0003e4000c101504 */
.L_x_2580:
        /* <DEDUP_REMOVED lines=8> */
.L_x_2581:
[----:B------:R-:W-:Y:S05]  /*0ba0*/  BSYNC B1 ;  /* 0x0000000000017941 */ /* 0x000fea0003800000 */
.L_x_2577:
[----:B------:R-:W-:-:S13]  /*0bb0*/  ISETP.GE.AND P0, PT, R27, R2, PT ;  /* 0x000000021b00720c */ /* 0x000fda0003f06270 */
[----:B-12---:R-:W1:Y:S01]  /*0bc0*/  @!P0 LDC.64 R4, c[0x0][0x220] ;  /* 0x00008800ff048b82 */ /* 0x006e620000000a00 */
[----:B0-----:R-:W-:Y:S01]  /*0bd0*/  @!P0 IADD3 R3, R0, R27, RZ ;  /* 0x0000001b00038210 */ /* 0x001fe20007ffe0ff */
[----:B------:R-:W-:-:S04]  /*0be0*/  @!P0 VIADD R27, R27, 0x80 ;  /* 0x000000801b1b8836 */ /* 0x000fc80000000000 */
[----:B-1----:R-:W-:-:S05]  /*0bf0*/  @!P0 IMAD.WIDE.U32 R4, R3, 0x2, R4 ;  /* 0x0000000203048825 */ /* 0x002fca00078e0004 */
[----:B------:R2:W-:Y:S02]  /*0c00*/  @!P0 STG.E.U16 desc[UR4][R4.64], R8 ;  /* 0x0000000804008986 */ /* 0x0005e4000c101504 */
.L_x_2582:
[----:B------:R-:W-:Y:S05]  /*0c10*/  BSYNC B0 ;  /* 0x0000000000007941 */ /* 0x000fea0003800000 */
.L_x_2576:
        /* <DEDUP_REMOVED lines=8> */
.L_x_2583:
        /* <DEDUP_REMOVED lines=14> */
.L_x_71593:


//--------------------- .text._ZN2at6native29vectorized_elementwise_kernelILi4EZNS0_50_GLOBAL__N__2680c7bb_12_PowKernel_cu_7dd49032_316829pow_tensor_scalar_kernel_implIN3c108BFloat16ES5_EEvRNS_18TensorIteratorBaseET0_EUlS5_E_St5arrayIPcLm2EEEEviS8_T1_ --------------------------
	.section	.text._ZN2at6native29vectorized_elementwise_kernelILi4EZNS0_50_GLOBAL__N__2680c7bb_12_PowKernel_cu_7dd49032_316829pow_tensor_scalar_kernel_implIN3c108BFloat16ES5_EEvRNS_18TensorIteratorBaseET0_EUlS5_E_St5arrayIPcLm2EEEEviS8_T1_,"ax",@progbits
	.align	128
        .global         _ZN2at6native29vectorized_elementwise_kernelILi4EZNS0_50_GLOBAL__N__2680c7bb_12_PowKernel_cu_7dd49032_316829pow_tensor_scalar_kernel_implIN3c108BFloat16ES5_EEvRNS_18TensorIteratorBaseET0_EUlS5_E_St5arrayIPcLm2EEEEviS8_T1_
        .type           _ZN2at6native29vectorized_elementwise_kernelILi4EZNS0_50_GLOBAL__N__2680c7bb_12_PowKernel_cu_7dd49032_316829pow_tensor_scalar_kernel_implIN3c108BFloat16ES5_EEvRNS_18TensorIteratorBaseET0_EUlS5_E_St5arrayIPcLm2EEEEviS8_T1_,@function
        .size           _ZN2at6native29vectorized_elementwise_kernelILi4EZNS0_50_GLOBAL__N__2680c7bb_12_PowKernel_cu_7dd49032_316829pow_tensor_scalar_kernel_implIN3c108BFloat16ES5_EEvRNS_18TensorIteratorBaseET0_EUlS5_E_St5arrayIPcLm2EEEEviS8_T1_,(.L_x_71594 - _ZN2at6native29vectorized_elementwise_kernelILi4EZNS0_50_GLOBAL__N__2680c7bb_12_PowKernel_cu_7dd49032_316829pow_tensor_scalar_kernel_implIN3c108BFloat16ES5_EEvRNS_18TensorIteratorBaseET0_EUlS5_E_St5arrayIPcLm2EEEEviS8_T1_)
        .other          _ZN2at6native29vectorized_elementwise_kernelILi4EZNS0_50_GLOBAL__N__2680c7bb_12_PowKernel_cu_7dd49032_316829pow_tensor_scalar_kernel_implIN3c108BFloat16ES5_EEvRNS_18TensorIteratorBaseET0_EUlS5_E_St5arrayIPcLm2EEEEviS8_T1_,@"STO_CUDA_ENTRY STV_DEFAULT"
_ZN2at6native29vectorized_elementwise_kernelILi4EZNS0_50_GLOBAL__N__2680c7bb_12_PowKernel_cu_7dd49032_316829pow_tensor_scalar_kernel_implIN3c108BFloat16ES5_EEvRNS_18TensorIteratorBaseET0_EUlS5_E_St5arrayIPcLm2EEEEviS8_T1_:
.text._ZN2at6native29vectorized_elementwise_kernelILi4EZNS0_50_GLOBAL__N__2680c7bb_12_PowKernel_cu_7dd49032_316829pow_tensor_scalar_kernel_implIN3c108BFloat16ES5_EEvRNS_18TensorIteratorBaseET0_EUlS5_E_St5arrayIPcLm2EEEEviS8_T1_:
        /* <DEDUP_REMOVED lines=13> */
[----:B------:R-:W2:Y:S04]  /*00d0*/  LDG.E.64 R10, desc[UR4][R6.64] ;  /* 0x00000004060a7981 */ /* 0x000ea8000c1e1b00 */
[----:B------:R-:W3:Y:S01]  /*00e0*/  LDG.E.64 R12, desc[UR4][R6.64+0x400] ;  /* 0x00040004060c7981 */ /* 0x000ee2000c1e1b00 */
[----:B0-----:R-:W-:-:S04]  /*00f0*/  IMAD.WIDE.U32 R2, R0, 0x2, R2 ;  /* 0x0000000200027825 */ /* 0x001fc800078e0002 */
[----:B------:R-:W-:Y:S01]  /*0100*/  IMAD.WIDE R2, R5, 0x8, R2 ;  /* 0x0000000805027825 */ /* 0x000fe200078e0202 */
[----:B--2---:R-:W-:-:S03]  /*0110*/  PRMT R0, R10, 0x7632, R0 ;  /* 0x000076320a007816 */ /* 0x004fc60000000000 */
[----:B------:R-:W-:Y:S01]  /*0120*/  IMAD.U32 R10, R10, 0x10000, RZ ;  /* 0x000100000a0a7824 */ /* 0x000fe200078e00ff */
[----:B------:R-:W-:Y:S02]  /*0130*/  PRMT R4, R11, 0x7632, R4 ;  /* 0x000076320b047816 */ /* 0x000fe40000000004 */
[C---:B---3--:R-:W-:Y:S01]  /*0140*/  PRMT R8, R12.reuse, 0x7632, R8 ;  /* 0x000076320c087816 */ /* 0x048fe20000000008 */
[----:B------:R-:W-:Y:S01]  /*0150*/  IMAD.U32 R12, R12, 0x10000, RZ ;  /* 0x000100000c0c7824 */ /* 0x000fe200078e00ff */
[C---:B------:R-:W-:Y:S01]  /*0160*/  PRMT R9, R13.reuse, 0x7632, R9 ;  /* 0x000076320d097816 */ /* 0x040fe20000000009 */
[----:B------:R-:W-:Y:S01]  /*0170*/  IMAD.U32 R13, R13, 0x10000, RZ ;  /* 0x000100000d0d7824 */ /* 0x000fe200078e00ff */
[----:B------:R-:W-:Y:S01]  /*0180*/  SHF.L.U32 R11, R11, 0x10, RZ ;  /* 0x000000100b0b7819 */ /* 0x000fe200000006ff */
[----:B------:R-:W-:Y:S01]  /*0190*/  IMAD.U32 R4, R4, 0x10000, RZ ;  /* 0x0001000004047824 */ /* 0x000fe200078e00ff */
[----:B------:R-:W-:Y:S01]  /*01a0*/  SHF.L.U32 R0, R0, 0x10, RZ ;  /* 0x0000001000007819 */ /* 0x000fe200000006ff */
[----:B------:R-:W-:Y:S01]  /*01b0*/  IMAD.U32 R8, R8, 0x10000, RZ ;  /* 0x0001000008087824 */ /* 0x000fe200078e00ff */
[----:B------:R-:W-:Y:S01]  /*01c0*/  SHF.L.U32 R6, R9, 0x10, RZ ;  /* 0x0000001009067819 */ /* 0x000fe200000006ff */
[----:B------:R-:W-:Y:S01]  /*01d0*/  FMUL.FTZ R10, R10, R10 ;  /* 0x0000000a0a0a7220 */ /* 0x000fe20000410000 */
[----:B------:R-:W-:Y:S01]  /*01e0*/  FMUL.FTZ R11, R11, R11 ;  /* 0x0000000b0b0b7220 */ /* 0x000fe20000410000 */
        /* <DEDUP_REMOVED lines=8> */
[----:B------:R-:W-:Y:S02]  /*0270*/  F2FP.BF16.F32.PACK_AB R12, R9, R12 ;  /* 0x0000000c090c723e */ /* 0x000fe400000010ff */
[----:B------:R-:W-:Y:S01]  /*0280*/  F2FP.BF16.F32.PACK_AB R13, R6, R13 ;  /* 0x0000000d060d723e */ /* 0x000fe200000010ff */
[----:B------:R-:W-:Y:S04]  /*0290*/  STG.E.64 desc[UR4][R2.64], R10 ;  /* 0x0000000a02007986 */ /* 0x000fe8000c101b04 */
[----:B------:R-:W-:Y:S01]  /*02a0*/  STG.E.64 desc[UR4][R2.64+0x400], R12 ;  /* 0x0004000c02007986 */ /* 0x000fe2000c101b04 */
[----:B------:R-:W-:Y:S05]  /*02b0*/  EXIT ;  /* 0x000000000000794d */ /* 0x000fea0003800000 */
.L_x_2584:
        /* <DEDUP_REMOVED lines=116> */
.L_x_2587:
[----:B------:R-:W-:-:S13]  /*0a00*/  ISETP.GE.AND P0, PT, R27, R2, PT ;  /* 0x000000021b00720c */ /* 0x000fda0003f06270 */
[----:B------:R-:W-:Y:S05]  /*0a10*/  @P0 BRA `(.L_x_2589) ;  /* 0x0000000000300947 */ /* 0x000fea0003800000 */
[----:B0-----:R-:W0:Y:S01]  /*0a20*/  LDC.64 R10, c[0x0][0x220] ;  /* 0x00008800ff0a7b82 */ /* 0x001e220000000a00 */
[----:B------:R-:W-:Y:S01]  /*0a30*/  IADD3 R3, R0, R27, RZ ;  /* 0x0000001b00037210 */ /* 0x000fe20007ffe0ff */
[----:B------:R-:W-:-:S04]  /*0a40*/  VIADD R27, R27, 0x80 ;  /* 0x000000801b1b7836 */ /* 0x000fc80000000000 */
[----:B0-----:R-:W-:-:S05]  /*0a50*/  IMAD.WIDE.U32 R10, R3, 0x2, R10 ;  /* 0x00000002030a7825 */ /* 0x001fca00078e000a */
[----:B------:R1:W-:Y:S02]  /*0a60*/  STG.E.U16 desc[UR4][R10.64], R5 ;  /* 0x000000050a007986 */ /* 0x0003e4000c101504 */
.L_x_2588:
[----:B------:R-:W-:-:S13]  /*0a70*/  ISETP.GE.AND P0, PT, R27, R2, PT ;  /* 0x000000021b00720c */ /* 0x000fda0003f06270 */
[----:B------:R-:W-:Y:S05]  /*0a80*/  @P0 BRA `(.L_x_2590) ;  /* 0x0000000000340947 */ /* 0x000fea0003800000 */
[----:B-1----:R-:W1:Y:S01]  /*0a90*/  LDC.64 R4, c[0x0][0x220] ;  /* 0x00008800ff047b82 */ /* 0x002e620000000a00 */
[----:B0-----:R-:W-:Y:S01]  /*0aa0*/  IADD3 R3, R0, R27, RZ ;  /* 0x0000001b00037210 */ /* 0x001fe20007ffe0ff */
[----:B------:R-:W-:-:S04]  /*0ab0*/  VIADD R27, R27, 0x80 ;  /* 0x000000801b1b7836 */ /* 0x000fc80000000000 */
[----:B-1----:R-:W-:-:S05]  /*0ac0*/  IMAD.WIDE.U32 R4, R3, 0x2, R4 ;  /* 0x0000000203047825 */ /* 0x002fca00078e0004 */
[----:B------:R1:W-:Y:S02]  /*0ad0*/  STG.E.U16 desc[UR4][R4.64], R6 ;  /* 0x0000000604007986 */ /* 0x0003e4000c101504 */
.L_x_2589:
        /* <DEDUP_REMOVED lines=8> */
.L_x_2590:
[----:B------:R-:W-:Y:S05]  /*0b60*/  BSYNC B1 ;  /* 0x0000000000017941 */ /* 0x000fea0003800000 */
.L_x_2586:
[----:B------:R-:W-:-:S13]  /*0b70*/  ISETP.GE.AND P0, PT, R27, R2, PT ;  /* 0x000000021b00720c */ /* 0x000fda0003f06270 */
[----:B-12---:R-:W1:Y:S01]  /*0b80*/  @!P0 LDC.64 R4, c[0x0][0x220] ;  /* 0x00008800ff048b82 */ /* 0x006e620000000a00 */
[----:B0-----:R-:W-:Y:S01]  /*0b90*/  @!P0 IADD3 R3, R0, R27, RZ ;  /* 0x0000001b00038210 */ /* 0x001fe20007ffe0ff */
[----:B------:R-:W-:-:S04]  /*0ba0*/  @!P0 VIADD R27, R27, 0x80 ;  /* 0x000000801b1b8836 */ /* 0x000fc80000000000 */
[----:B-1----:R-:W-:-:S05]  /*0bb0*/  @!P0 IMAD.WIDE.U32 R4, R3, 0x2, R4 ;  /* 0x0000000203048825 */ /* 0x002fca00078e0004 */
[----:B------:R2:W-:Y:S02]  /*0bc0*/  @!P0 STG.E.U16 desc[UR4][R4.64], R8 ;  /* 0x0000000804008986 */ /* 0x0005e4000c101504 */
.L_x_2591:
[----:B------:R-:W-:Y:S05]  /*0bd0*/  BSYNC B0 ;  /* 0x0000000000007941 */ /* 0x000fea0003800000 */
.L_x_2585:
        /* <DEDUP_REMOVED lines=8> */
.L_x_2592:
        /* <DEDUP_REMOVED lines=10> */
.L_x_71594:


//--------------------- .text._ZN2at6native29vectorized_elementwise_kernelILi8EZNS0_50_GLOBAL__N__2680c7bb_12_PowKernel_cu_7dd49032_316829pow_tensor_scalar_kernel_implIN3c108BFloat16ES5_EEvRNS_18TensorIteratorBaseET0_EUlS5_E_St5arrayIPcLm2EEEEviS8_T1_ --------------------------
	.section	.text._ZN2at6native29vectorized_elementwise_kernelILi8EZNS0_50_GLOBAL__N__2680c7bb_12_PowKernel_cu_7dd49032_316829pow_tensor_scalar_kernel_implIN3c108BFloat16ES5_EEvRNS_18TensorIteratorBaseET0_EUlS5_E_St5arrayIPcLm2EEEEviS8_T1_,"ax",@progbits
	.align	128
        .global         _ZN2at6native29vectorized_elementwise_kernelILi8EZNS0_50_GLOBAL__N__2680c7bb_12_PowKernel_cu_7dd49032_316829pow_tensor_scalar_kernel_implIN3c108BFloat16ES5_EEvRNS_18TensorIteratorBaseET0_EUlS5_E_St5arrayIPcLm2EEEEviS8_T1_
        .type           _ZN2at6native29vectorized_elementwise_kernelILi8EZNS0_50_GLOBAL__N__2680c7bb_12_PowKernel_cu_7dd49032_316829pow_tensor_scalar_kernel_implIN3c108BFloat16ES5_EEvRNS_18TensorIteratorBaseET0_EUlS5_E_St5arrayIPcLm2EEEEviS8_T1_,@function
        .size           _ZN2at6native29vectorized_elementwise_kernelILi8EZNS0_50_GLOBAL__N__2680c7bb_12_PowKernel_cu_7dd49032_316829pow_tensor_scalar_kernel_implIN3c108BFloat16ES5_EEvRNS_18TensorIteratorBaseET0_EUlS5_E_St5arrayIPcLm2EEEEviS8_T1_,(.L_x_71595 - _ZN2at6native29vectorized_elementwise_kernelILi8EZNS0_50_GLOBAL__N__2680c7bb_12_PowKernel_cu_7dd49032_316829pow_tensor_scalar_kernel_implIN3c108BFloat16ES5_EEvRNS_18TensorIteratorBaseET0_EUlS5_E_St5arrayIPcLm2EEEEviS8_T1_)
        .other          _ZN2at6native29vectorized_elementwise_kernelILi8EZNS0_50_GLOBAL__N__2680c7bb_12_PowKernel_cu_7dd49032_316829pow_tensor_scalar_kernel_implIN3c108BFloat16ES5_EEvRNS_18TensorIteratorBaseET0_EUlS5_E_St5arrayIPcLm2EEEEviS8_T1_,@"STO_CUDA_ENTRY STV_DEFAULT"
_ZN2at6native29vectorized_elementwise_kernelILi8EZNS0_50_GLOBAL__N__2680c7bb_12_PowKernel_cu_7dd49032_316829pow_tensor_scalar_kernel_implIN3c108BFloat16ES5_EEvRNS_18TensorIteratorBaseET0_EUlS5_E_St5arrayIPcLm2EEEEviS8_T1_:
.text._ZN2at6native29vectorized_elementwise_kernelILi8EZNS0_50_GLOBAL__N__2680c7bb_12_PowKernel_cu_7dd49032_316829pow_tensor_scalar_kernel_implIN3c108BFloat16ES5_EEvRNS_18TensorIteratorBaseET0_EUlS5_E_St5arrayIPcLm2EEEEviS8_T1_:
        /* <DEDUP_REMOVED lines=12> */
[----:B------:R-:W0:Y:S04]  /*00c0*/  LDC.64 R2, c[0x0][0x220] ;  /* 0x00008800ff027b82 */ /* 0x000e280000000a00 */
[----:B------:R-:W2:Y:S01]  /*00d0*/  LDG.E.128 R4, desc[UR4][R4.64] ;  /* 0x0000000404047981 */ /* 0x000ea2000c1e1d00 */
[----:B0-----:R-:W-:-:S04]  /*00e0*/  IMAD.WIDE.U32 R2, R0, 0x2, R2 ;  /* 0x0000000200027825 */ /* 0x001fc800078e0002 */
[----:B------:R-:W-:Y:S01]  /*00f0*/  IMAD.WIDE R2, R9, 0x10, R2 ;  /* 0x0000001009027825 */ /* 0x000fe200078e0202 */
[----:B--2---:R-:W-:-:S03]  /*0100*/  PRMT R0, R4, 0x7632, R0 ;  /* 0x0000763204007816 */ /* 0x004fc60000000000 */
[----:B------:R-:W-:Y:S01]  /*0110*/  IMAD.U32 R13, R6, 0x10000, RZ ;  /* 0x00010000060d7824 */ /* 0x000fe200078e00ff */
[----:B------:R-:W-:Y:S01]  /*0120*/  PRMT R8, R5, 0x7632, R8 ;  /* 0x0000763205087816 */ /* 0x000fe20000000008 */
[----:B------:R-:W-:Y:S01]  /*0130*/  IMAD.U32 R11, R4, 0x10000, RZ ;  /* 0x00010000040b7824 */ /* 0x000fe200078e00ff */
[----:B------:R-:W-:Y:S01]  /*0140*/  PRMT R10, R6, 0x7632, R10 ;  /* 0x00007632060a7816 */ /* 0x000fe2000000000a */
[----:B------:R-:W-:Y:S01]  /*0150*/  FMUL.FTZ R13, R13, R13 ;  /* 0x0000000d0d0d7220 */ /* 0x000fe20000410000 */
        /* <DEDUP_REMOVED lines=14> */
[----:B------:R-:W-:-:S02]  /*0240*/  F2FP.BF16.F32.PACK_AB R4, R5, R4 ;  /* 0x000000040504723e */ /* 0x000fc400000010ff */
[----:B------:R-:W-:Y:S02]  /*0250*/  F2FP.BF16.F32.PACK_AB R5, R7, R12 ;  /* 0x0000000c0705723e */ /* 0x000fe400000010ff */
[----:B------:R-:W-:Y:S02]  /*0260*/  F2FP.BF16.F32.PACK_AB R6, R6, R13 ;  /* 0x0000000d0606723e */ /* 0x000fe400000010ff */
[----:B------:R-:W-:-:S05]  /*0270*/  F2FP.BF16.F32.PACK_AB R7, R14, R11 ;  /* 0x0000000b0e07723e */ /* 0x000fca00000010ff */
[----:B------:R-:W-:Y:S01]  /*0280*/  STG.E.128 desc[UR4][R2.64], R4 ;  /* 0x0000000402007986 */ /* 0x000fe2000c101d04 */
[----:B------:R-:W-:Y:S05]  /*0290*/  EXIT ;  /* 0x000000000000794d */ /* 0x000fea0003800000 */
.L_x_2593:
        /* <DEDUP_REMOVED lines=116> */
.L_x_2596:
[----:B------:R-:W-:-:S13]  /*09e0*/  ISETP.GE.AND P0, PT, R27, R2, PT ;  /* 0x000000021b00720c */ /* 0x000fda0003f06270 */
[----:B------:R-:W-:Y:S05]  /*09f0*/  @P0 BRA `(.L_x_2598) ;  /* 0x0000000000300947 */ /* 0x000fea0003800000 */
[----:B0-----:R-:W0:Y:S01]  /*0a00*/  LDC.64 R10, c[0x0][0x220] ;  /* 0x00008800ff0a7b82 */ /* 0x001e220000000a00 */
[----:B------:R-:W-:Y:S01]  /*0a10*/  IADD3 R3, R0, R27, RZ ;  /* 0x0000001b00037210 */ /* 0x000fe20007ffe0ff */
[----:B------:R-:W-:-:S04]  /*0a20*/  VIADD R27, R27, 0x80 ;  /* 0x000000801b1b7836 */ /* 0x000fc80000000000 */
[----:B0-----:R-:W-:-:S05]  /*0a30*/  IMAD.WIDE.U32 R10, R3, 0x2, R10 ;  /* 0x00000002030a7825 */ /* 0x001fca00078e000a */
[----:B------:R1:W-:Y:S02]  /*0a40*/  STG.E.U16 desc[UR4][R10.64], R5 ;  /* 0x000000050a007986 */ /* 0x0003e4000c101504 */
.L_x_2597:
[----:B------:R-:W-:-:S13]  /*0a50*/  ISETP.GE.AND P0, PT, R27, R2, PT ;  /* 0x000000021b00720c */ /* 0x000fda0003f06270 */
[----:B------:R-:W-:Y:S05]  /*0a60*/  @P0 BRA `(.L_x_2599) ;  /* 0x0000000000340947 */ /* 0x000fea0003800000 */
[----:B-1----:R-:W1:Y:S01]  /*0a70*/  LDC.64 R4, c[0x0][0x220] ;  /* 0x00008800ff047b82 */ /* 0x002e620000000a00 */
[----:B0-----:R-:W-:Y:S01]  /*0a80*/  IADD3 R3, R0, R27, RZ ;  /* 0x0000001b00037210 */ /* 0x001fe20007ffe0ff */
[----:B------:R-:W-:-:S04]  /*0a90*/  VIADD R27, R27, 0x80 ;  /* 0x000000801b1b7836 */ /* 0x000fc80000000000 */
[----:B-1----:R-:W-:-:S05]  /*0aa0*/  IMAD.WIDE.U32 R4, R3, 0x2, R4 ;  /* 0x0000000203047825 */ /* 0x002fca00078e0004 */
[----:B------:R1:W-:Y:S02]  /*0ab0*/  STG.E.U16 desc[UR4][R4.64], R6 ;  /* 0x0000000604007986 */ /* 0x0003e4000c101504 */
.L_x_2598:
        /* <DEDUP_REMOVED lines=8> */
.L_x_2599:
[----:B------:R-:W-:Y:S05]  /*0b40*/  BSYNC B1 ;  /* 0x0000000000017941 */ /* 0x000fea0003800000 */
.L_x_2595:
[----:B------:R-:W-:-:S13]  /*0b50*/  ISETP.GE.AND P0, PT, R27, R2, PT ;  /* 0x000000021b00720c */ /* 0x000fda0003f06270 */
[----:B-12---:R-:W1:Y:S01]  /*0b60*/  @!P0 LDC.64 R4, c[0x0][0x220] ;  /* 0x00008800ff048b82 */ /* 0x006e620000000a00 */
[----:B0-----:R-:W-:Y:S01]  /*0b70*/  @!P0 IADD3 R3, R0, R27, RZ ;  /* 0x0000001b00038210 */ /* 0x001fe20007ffe0ff */
[----:B------:R-:W-:-:S04]  /*0b80*/  @!P0 VIADD R27, R27, 0x80 ;  /* 0x000000801b1b8836 */ /* 0x000fc80000000000 */
[----:B-1----:R-:W-:-:S05]  /*0b90*/  @!P0 IMAD.WIDE.U32 R4, R3, 0x2, R4 ;  /* 0x0000000203048825 */ /* 0x002fca00078e0004 */
[----:B------:R2:W-:Y:S02]  /*0ba0*/  @!P0 STG.E.U16 desc[UR4][R4.64], R8 ;  /* 0x0000000804008986 */ /* 0x0005e4000c101504 */
.L_x_2600:
[----:B------:R-:W-:Y:S05]  /*0bb0*/  BSYNC B0 ;  /* 0x0000000000007941 */ /* 0x000fea0003800000 */
.L_x_2594:
        /* <DEDUP_REMOVED lines=8> */
.L_x_2601:
        /* <DEDUP_REMOVED lines=12> */
.L_x_71595:


//--------------------- .text._ZN2at6native18elementwise_kernelILi128ELi4EZNS0_15gpu_kernel_implIZNS0_50_GLOBAL__N__2680c7bb_12_PowKernel_cu_7dd49032_316829pow_tensor_scalar_kernel_implIN3c104HalfES6_EEvRNS_18TensorIteratorBaseET0_EUlS6_E2_EEvS8_RKT_EUliE_EEviT1_ --------------------------
	.section	.text._ZN2at6native18elementwise_kernelILi128ELi4EZNS0_15gpu_kernel_implIZNS0_50_GLOBAL__N__2680c7bb_12_PowKernel_cu_7dd49032_316829pow_tensor_scalar_kernel_implIN3c104HalfES6_EEvRNS_18TensorIteratorBaseET0_EUlS6_E2_EEvS8_RKT_EUliE_EEviT1_,"ax",@progbits
	.align	128
        .global         _ZN2at6native18elementwise_kernelILi128ELi4EZNS0_15gpu_kernel_implIZNS0_50_GLOBAL__N__2680c7bb_12_PowKernel_cu_7dd49032_316829pow_tensor_scalar_kernel_implIN3c104HalfES6_EEvRNS_18TensorIteratorBaseET0_EUlS6_E2_EEvS8_RKT_EUliE_EEviT1_
        .type           _ZN2at6native18elementwise_kernelILi128ELi4EZNS0_15gpu_kernel_implIZNS0_50_GLOBAL__N__2680c7bb_12_PowKernel_cu_7dd49032_316829pow_tensor_scalar_kernel_implIN3c104HalfES6_EEvRNS_18TensorIteratorBaseET0_EUlS6_E2_EEvS8_RKT_EUliE_EEviT1_,@function
        .size           _ZN2at6native18elementwise_kernelILi128ELi4EZNS0_15gpu_kernel_implIZNS0_50_GLOBAL__N__2680c7bb_12_PowKernel_cu_7dd49032_316829pow_tensor_scalar_kernel_implIN3c104HalfES6_EEvRNS_18TensorIteratorBaseET0_EUlS6_E2_EEvS8_RKT_EUliE_EEviT1_,(.L_x_71596 - _ZN2at6native18elementwise_kernelILi128ELi4EZNS0_15gpu_kernel_implIZNS0_50_GLOBAL__N__2680c7bb_12_PowKernel_cu_7dd49032_316829pow_tensor_scalar_kernel_implIN3c104HalfES6_EEvRNS_18TensorIteratorBaseET0_EUlS6_E2_EEvS8_RKT_EUliE_EEviT1_)
        .other          _ZN2at6native18elementwise_kernelILi128ELi4EZNS0_15gpu_kernel_implIZNS0_50_GLOBAL__N__2680c7bb_12_PowKernel_cu_7dd49032_316829pow_tensor_scalar_kernel_implIN3c104HalfES6_EEvRNS_18TensorIteratorBaseET0_EUlS6_E2_EEvS8_RKT_EUliE_EEviT1_,@"STO_CUDA_ENTRY STV_DEFAULT"
_ZN2at6native18elementwise_kernelILi128ELi4EZNS0_15gpu_kernel_implIZNS0_50_GLOBAL__N__2680c7bb_12_PowKernel_cu_7dd49032_316829pow_tensor_scalar_kernel_implIN3c104HalfES6_EEvRNS_18TensorIteratorBaseET0_EUlS6_E2_EEvS8_RKT_EUliE_EEviT1_:
.text._ZN2at6native18elementwise_kernelILi128ELi4EZNS0_15gpu_kernel_implIZNS0_50_GLOBAL__N__2680c7bb_12_PowKernel_cu_7dd49032_316829pow_tensor_scalar_kernel_implIN3c104HalfES6_EEvRNS_18TensorIteratorBaseET0_EUlS6_E2_EEvS8_RKT_EUliE_EEviT1_:
        /* <DEDUP_REMOVED lines=314> */
.L_x_2604:
        /* <DEDUP_REMOVED lines=20> */
[----:B0-----:R-:W-:Y:S01]  /*14e0*/  F2FP.F16.F32.PACK_AB R0, RZ, R0 ;  /* 0x00000000ff00723e */ /* 0x001fe200000000ff */
[----:B------:R-:W-:Y:S06]  /*14f0*/  BRA `(.L_x_2610) ;  /* 0x0000000c00987947 */ /* 0x000fec0003800000 */
.L_x_2608:
[----:B------:R-:W2:Y:S02]  /*1500*/  LDG.E.U8 R2, desc[UR36][R2.64] ;  /* 0x0000002402027981 */ /* 0x000ea4000c1e1100 */
[----:B--2---:R-:W-:-:S04]  /*1510*/  I2FP.F32.U32 R0, R2 ;  /* 0x0000000200007245 */ /* 0x004fc80000201000 */
[----:B------:R-:W-:Y:S01]  /*1520*/  F2FP.F16.F32.PACK_AB R0, RZ, R0 ;  /* 0x00000000ff00723e */ /* 0x000fe200000000ff */
[----:B------:R-:W-:Y:S06]  /*1530*/  BRA `(.L_x_2610) ;  /* 0x0000000c00887947 */ /* 0x000fec0003800000 */
.L_x_2607:
        /* <DEDUP_REMOVED lines=8> */
[----:B0-----:R-:W-:Y:S01]  /*15c0*/  F2FP.F16.F32.PACK_AB R0, RZ, R0 ;  /* 0x00000000ff00723e */ /* 0x001fe200000000ff */
[----:B------:R-:W-:Y:S06]  /*15d0*/  BRA `(.L_x_2610) ;  /* 0x0000000c00607947 */ /* 0x000fec0003800000 */
.L_x_2612:
[----:B------:R-:W2:Y:S02]  /*15e0*/  LDG.E R2, desc[UR36][R2.64] ;  /* 0x0000002402027981 */ /* 0x000ea4000c1e1900 */
[----:B--2---:R-:W-:-:S04]  /*15f0*/  I2FP.F32.S32 R0, R2 ;  /* 0x0000000200007245 */ /* 0x004fc80000201400 */
[----:B------:R-:W-:Y:S01]  /*1600*/  F2FP.F16.F32.PACK_AB R0, RZ, R0 ;  /* 0x00000000ff00723e */ /* 0x000fe200000000ff */
[----:B------:R-:W-:Y:S06]  /*1610*/  BRA `(.L_x_2610) ;  /* 0x0000000c00507947 */ /* 0x000fec0003800000 */
.L_x_2611:
[----:B------:R-:W2:Y:S02]  /*1620*/  LDG.E.U16 R2, desc[UR36][R2.64] ;  /* 0x0000002402027981 */ /* 0x000ea4000c1e1500 */
[----:B--2---:R-:W0:Y:S02]  /*1630*/  I2F.S16 R0, R2 ;  /* 0x0000000200007306 */ /* 0x004e240000101400 */
[----:B0-----:R-:W-:Y:S01]  /*1640*/  F2FP.F16.F32.PACK_AB R0, RZ, R0 ;  /* 0x00000000ff00723e */ /* 0x001fe200000000ff */
[----:B------:R-:W-:Y:S06]  /*1650*/  BRA `(.L_x_2610) ;  /* 0x0000000c00407947 */ /* 0x000fec0003800000 */
.L_x_2606:
[----:B------:R-:W-:-:S13]  /*1660*/  ISETP.GT.AND P0, PT, R4, 0x6, PT ;  /* 0x000000060400780c */ /* 0x000fda0003f04270 */
[----:B------:R-:W-:Y:S05]  /*1670*/  @P0 BRA `(.L_x_2613) ;  /* 0x0000000000240947 */ /* 0x000fea0003800000 */
[----:B------:R-:W-:-:S13]  /*1680*/  ISETP.NE.AND P0, PT, R4, 0x5, PT ;  /* 0x000000050400780c */ /* 0x000fda0003f05270 */
[----:B------:R-:W-:Y:S05]  /*1690*/  @!P0 BRA `(.L_x_2614) ;  /* 0x0000000000148947 */ /* 0x000fea0003800000 */
[----:B------:R-:W-:-:S13]  /*16a0*/  ISETP.NE.AND P0, PT, R4, 0x6, PT ;  /* 0x000000060400780c */ /* 0x000fda0003f05270 */
[----:B------:R-:W-:Y:S05]  /*16b0*/  @P0 BRA `(.L_x_2609) ;  /* 0x0000000800c40947 */ /* 0x000fea0003800000 */
[----:B------:R-:W2:Y:S02]  /*16c0*/  LDG.E R2, desc[UR36][R2.64] ;  /* 0x0000002402027981 */ /* 0x000ea4000c1e1900 */
[----:B--2---:R-:W-:Y:S01]  /*16d0*/  F2FP.F16.F32.PACK_AB R0, RZ, R2 ;  /* 0x00000002ff00723e */ /* 0x004fe200000000ff */
[----:B------:R-:W-:Y:S06]  /*16e0*/  BRA `(.L_x_2610) ;  /* 0x0000000c001c7947 */ /* 0x000fec0003800000 */
.L_x_2614:
[----:B------:R0:W5:Y:S01]  /*16f0*/  LDG.E.U16 R0, desc[UR36][R2.64] ;  /* 0x0000002402007981 */ /* 0x000162000c1e1500 */
[----:B------:R-:W-:Y:S05]  /*1700*/  BRA `(.L_x_2610) ;  /* 0x0000000c00147947 */ /* 0x000fea0003800000 */
.L_x_2613:
[----:B------:R-:W-:-:S13]  /*1710*/  ISETP.NE.AND P0, PT, R4, 0x7, PT ;  /* 0x000000070400780c */ /* 0x000fda0003f05270 */
[----:B------:R-:W-:Y:S05]  /*1720*/  @!P0 BRA `(.L_x_2615) ;  /* 0x0000000000248947 */ /* 0x000fea0003800000 */
[----:B------:R-:W-:-:S13]  /*1730*/  ISETP.NE.AND P0, PT, R4, 0x8, PT ;  /* 0x000000080400780c */ /* 0x000fda0003f05270 */
[----:B------:R-:W-:Y:S05]  /*1740*/  @!P0 BRA `(.L_x_2616) ;  /* 0x0000000000148947 */ /* 0x000fea0003800000 */
[----:B------:R-:W-:-:S13]  /*1750*/  ISETP.NE.AND P0, PT, R4, 0x9, PT ;  /* 0x000000090400780c */ /* 0x000fda0003f05270 */
[----:B------:R-:W-:Y:S05]  /*1760*/  @P0 BRA `(.L_x_2609) ;  /* 0x0000000800980947 */ /* 0x000fea0003800000 */
[----:B------:R-:W2:Y:S02]  /*1770*/  LDG.E R2, desc[UR36][R2.64] ;  /* 0x0000002402027981 */ /* 0x000ea4000c1e1900 */
[----:B--2---:R-:W-:Y:S01]  /*1780*/  F2FP.F16.F32.PACK_AB R0, RZ, R2 ;  /* 0x00000002ff00723e */ /* 0x004fe200000000ff */
[----:B------:R-:W-:Y:S06]  /*1790*/  BRA `(.L_x_2610) ;  /* 0x0000000800f07947 */ /* 0x000fec0003800000 */
.L_x_2616:
[----:B------:R1:W5:Y:S01]  /*17a0*/  LDG.E.U16 R0, desc[UR36][R2.64] ;  /* 0x0000002402007981 */ /* 0x000362000c1e1500 */
[----:B------:R-:W-:Y:S05]  /*17b0*/  BRA `(.L_x_2610) ;  /* 0x0000000800e87947 */ /* 0x000fea0003800000 */
.L_x_2615:
[----:B------:R-:W2:Y:S01]  /*17c0*/  LDG.E.64 R2, desc[UR36][R2.64] ;  /* 0x0000002402027981 */ /* 0x000ea2000c1e1b00 */
[----:B------:R-:W-:Y:S01]  /*17d0*/  UMOV UR4, 0xf0000000 ;  /* 0xf000000000047882 */ /* 0x000fe20000000000 */
[----:B------:R-:W-:Y:S01]  /*17e0*/  UMOV UR5, 0x380fffff ;  /* 0x380fffff00057882 */ /* 0x000fe20000000000 */
[----:B--2---:R-:W0:Y:S01]  /*17f0*/  F2F.F32.F64 R0, R2 ;  /* 0x0000000200007310 */ /* 0x004e220000301000 */
[----:B------:R-:W-:-:S14]  /*1800*/  DSETP.GEU.AND P0, PT, |R2|, UR4, PT ;  /* 0x0000000402007e2a */ /* 0x000fdc000bf0e200 */
[----:B0-----:R-:W-:-:S05]  /*1810*/  @!P0 FMUL R0, R0, 1.175494350822287508e-38 ;  /* 0x0080000000008820 */ /* 0x001fca0000400000 */
[----:B------:R-:W-:Y:S01]  /*1820*/  F2FP.F16.F32.PACK_AB R0, RZ, R0 ;  /* 0x00000000ff00723e */ /* 0x000fe200000000ff */
[----:B------:R-:W-:Y:S06]  /*1830*/  BRA `(.L_x_2610) ;  /* 0x0000000800c87947 */ /* 0x000fec0003800000 */
.L_x_2605:
        /* <DEDUP_REMOVED lines=11> */
[----:B------:R-:W-:Y:S01]  /*18f0*/  F2FP.F16.F32.PACK_AB R0, RZ, R0 ;  /* 0x00000000ff00723e */ /* 0x000fe200000000ff */
[----:B------:R-:W-:Y:S06]  /*1900*/  BRA `(.L_x_2610) ;  /* 0x0000000800947947 */ /* 0x000fec0003800000 */
.L_x_2619:
        /* <DEDUP_REMOVED lines=8> */
.L_x_2618:
        /* <DEDUP_REMOVED lines=25> */
[----:B------:R-:W-:-:S04]  /*1b20*/  F2FP.F16.F32.PACK_AB R5, RZ, R5 ;  /* 0x00000005ff05723e */ /* 0x000fc800000000ff */
[----:B------:R-:W-:Y:S01]  /*1b30*/  PRMT R0, R5, 0x7610, R0 ;  /* 0x0000761005007816 */ /* 0x000fe20000000000 */
[----:B------:R-:W-:Y:S06]  /*1b40*/  BRA `(.L_x_2610) ;  /* 0x0000000800047947 */ /* 0x000fec0003800000 */
.L_x_2621:
        /* <DEDUP_REMOVED lines=12> */
[----:B------:R-:W-:-:S04]  /*1c10*/  F2FP.F16.F32.PACK_AB R4, RZ, R4 ;  /* 0x00000004ff04723e */ /* 0x000fc800000000ff */
[----:B------:R-:W-:Y:S01]  /*1c20*/  PRMT R0, R4, 0x7610, R0 ;  /* 0x0000761004007816 */ /* 0x000fe20000000000 */
[----:B------:R-:W-:Y:S06]  /*1c30*/  BRA `(.L_x_2610) ;  /* 0x0000000400c87947 */ /* 0x000fec0003800000 */
.L_x_2620:
[----:B------:R-:W2:Y:S02]  /*1c40*/  LDG.E.U16 R0, desc[UR36][R2.64] ;  /* 0x0000002402007981 */ /* 0x000ea4000c1e1500 */
[----:B--2---:R-:W-:-:S05]  /*1c50*/  IMAD.U32 R0, R0, 0x10000, RZ ;  /* 0x0001000000007824 */ /* 0x004fca00078e00ff */
[----:B------:R-:W-:Y:S01]  /*1c60*/  F2FP.F16.F32.PACK_AB R0, RZ, R0 ;  /* 0x00000000ff00723e */ /* 0x000fe200000000ff */
[----:B------:R-:W-:Y:S06]  /*1c70*/  BRA `(.L_x_2610) ;  /* 0x0000000400b87947 */ /* 0x000fec0003800000 */
.L_x_2617:
        /* <DEDUP_REMOVED lines=10> */
[----:B------:R-:W-:Y:S01]  /*1d20*/  F2FP.F16.F32.PACK_AB R0, RZ, R0 ;  /* 0x00000000ff00723e */ /* 0x000fe200000000ff */
[----:B------:R-:W-:Y:S06]  /*1d30*/  BRA `(.L_x_2610) ;  /* 0x0000000400887947 */ /* 0x000fec0003800000 */
.L_x_2624:
        /* <DEDUP_REMOVED lines=21> */
.L_x_2628:
[----:B------:R-:W-:Y:S05]  /*1e90*/  BSYNC B1 ;  /* 0x0000000000017941 */ /* 0x000fea0003800000 */
.L_x_2627:
[----:B------:R-:W-:Y:S01]  /*1ea0*/  LEA R3, R0, 0x3b800000, 0x17 ;  /* 0x3b80000000037811 */ /* 0x000fe200078eb8ff */
[----:B------:R-:W-:-:S05]  /*1eb0*/  IMAD.SHL.U32 R0, R2, 0x100000, RZ ;  /* 0x0010000002007824 */ /* 0x000fca00078e00ff */
[----:B------:R-:W-:-:S07]  /*1ec0*/  LOP3.LUT R0, R3, R0, R4, 0xfe, !PT ;  /* 0x0000000003007212 */ /* 0x000fce00078efe04 */
.L_x_2626:
[----:B------:R-:W-:Y:S05]  /*1ed0*/  BSYNC B0 ;  /* 0x0000000000007941 */ /* 0x000fea0003800000 */
.L_x_2625:
[----:B------:R-:W-:Y:S01]  /*1ee0*/  F2FP.F16.F32.PACK_AB R0, RZ, R0 ;  /* 0x00000000ff00723e */ /* 0x000fe200000000ff */
[----:B------:R-:W-:Y:S06]  /*1ef0*/  BRA `(.L_x_2610) ;  /* 0x0000000400187947 */ /* 0x000fec0003800000 */
.L_x_2623:
        /* <DEDUP_REMOVED lines=21> */
.L_x_2632:
[----:B------:R-:W-:Y:S05]  /*2050*/  BSYNC B1 ;  /* 0x0000000000017941 */ /* 0x000fea0003800000 */
.L_x_2631:
[----:B------:R-:W-:Y:S01]  /*2060*/  LEA R3, R0, 0x37800000, 0x17 ;  /* 0x3780000000037811 */ /* 0x000fe200078eb8ff */
[----:B------:R-:W-:-:S05]  /*2070*/  IMAD.SHL.U32 R0, R2, 0x200000, RZ ;  /* 0x0020000002007824 */ /* 0x000fca00078e00ff */
[----:B------:R-:W-:-:S07]  /*2080*/  LOP3.LUT R0, R3, R0, R4, 0xfe, !PT ;  /* 0x0000000003007212 */ /* 0x000fce00078efe04 */
.L_x_2630:
[----:B------:R-:W-:Y:S05]  /*2090*/  BSYNC B0 ;  /* 0x0000000000007941 */ /* 0x000fea0003800000 */
.L_x_2629:
[----:B------:R-:W-:Y:S01]  /*20a0*/  F2FP.F16.F32.PACK_AB R0, RZ, R0 ;  /* 0x00000000ff00723e */ /* 0x000fe200000000ff */
[----:B------:R-:W-:Y:S06]  /*20b0*/  BRA `(.L_x_2610) ;  /* 0x0000000000a87947 */ /* 0x000fec0003800000 */
.L_x_2622:
        /* <DEDUP_REMOVED lines=14> */
.L_x_2636:
[----:B------:R-:W-:Y:S05]  /*21a0*/  BSYNC B0 ;  /* 0x0000000000007941 */ /* 0x000fea0003800000 */
.L_x_2635:
[----:B------:R-:W-:Y:S01]  /*21b0*/  F2FP.F16.F32.PACK_AB R0, RZ, R0 ;  /* 0x00000000ff00723e */ /* 0x000fe200000000ff */
[----:B------:R-:W-:Y:S06]  /*21c0*/  BRA `(.L_x_2610) ;  /* 0x0000000000647947 */ /* 0x000fec0003800000 */
.L_x_2609:
        /* <DEDUP_REMOVED lines=16> */
.L_x_2637:
[----:B------:R-:W-:Y:S01]  /*22d0*/  PRMT R0, RZ, 0x7610, R0 ;  /* 0x00007610ff007816 */ /* 0x000fe20000000000 */
[----:B------:R-:W-:Y:S06]  /*22e0*/  BRA `(.L_x_2610) ;  /* 0x00000000001c7947 */ /* 0x000fec0003800000 */
.L_x_2634:
[----:B------:R-:W2:Y:S02]  /*22f0*/  LDG.E.64 R2, desc[UR36][R2.64] ;  /* 0x0000002402027981 */ /* 0x000ea4000c1e1b00 */
[----:B--2---:R-:W0:Y:S02]  /*2300*/  I2F.U64 R0, R2 ;  /* 0x0000000200007312 */ /* 0x004e240000301000 */
[----:B0-----:R-:W-:Y:S01]  /*2310*/  F2FP.F16.F32.PACK_AB R0, RZ, R0 ;  /* 0x00000000ff00723e */ /* 0x001fe200000000ff */
[----:B------:R-:W-:Y:S06]  /*2320*/  BRA `(.L_x_2610) ;  /* 0x00000000000c7947 */ /* 0x000fec0003800000 */
.L_x_2633:
[----:B------:R-:W2:Y:S02]  /*2330*/  LDG.E R2, desc[UR36][R2.64] ;  /* 0x0000002402027981 */ /* 0x000ea4000c1e1900 */
[----:B--2---:R-:W-:-:S04]  /*2340*/  I2FP.F32.U32 R0, R2 ;  /* 0x0000000200007245 */ /* 0x004fc80000201000 */
[----:B------:R-:W-:-:S07]  /*2350*/  F2FP.F16.F32.PACK_AB R0, RZ, R0 ;  /* 0x00000000ff00723e */ /* 0x000fce00000000ff */
.L_x_2610:
[----:B01----:R-:W0:Y:S01]  /*2360*/  LDC.U16 R2, c[0x0][0x420] ;  /* 0x00010800ff027b82 */ /* 0x003e220000000400 */
[----:B-----5:R-:W-:-:S04]  /*2370*/  HADD2.F32 R0, -RZ, R0.H0_H0 ;  /* 0x20000000ff007230 */ /* 0x020fc80000004100 */
[----:B------:R-:W1:Y:S03]  /*2380*/  MUFU.LG2 R3, R0 ;  /* 0x0000000000037308 */ /* 0x000e660000000c00 */
[----:B------:R-:W2:Y:S01]  /*2390*/  LDC.U8 R5, c[0x0][0x430] ;  /* 0x00010c00ff057b82 */ /* 0x000ea20000000000 */
[----:B0-----:R-:W-:-:S05]  /*23a0*/  HADD2.F32 R2, -RZ, R2.H0_H0 ;  /* 0x20000002ff027230 */ /* 0x001fca0000004100 */
[----:B-1----:R-:W-:Y:S01]  /*23b0*/  FMUL.FTZ R2, R2, R3 ;  /* 0x0000000302027220 */ /* 0x002fe20000410000 */
[----:B--2---:R-:W-:-:S05]  /*23c0*/  PRMT R3, R5, 0x9910, RZ ;  /* 0x0000991005037816 */ /* 0x004fca00000000ff */
[----:B------:R-:W0:Y:S01]  /*23d0*/  MUFU.EX2 R2, R2 ;  /* 0x0000000200027308 */ /* 0x000e220000000800 */
[----:B------:R-:W-:Y:S02]  /*23e0*/  ISETP.GT.AND P0, PT, R3, 0x9, PT ;  /* 0x000000090300780c */ /* 0x000fe40003f04270 */
[----:B0-----:R-:W-:-:S11]  /*23f0*/  F2FP.F16.F32.PACK_AB R4, RZ, R2 ;  /* 0x00000002ff04723e */ /* 0x001fd600000000ff */
        /* <DEDUP_REMOVED lines=9> */
[----:B------:R-:W-:-:S04]  /*2490*/  HADD2.F32 R0, -RZ, R4.H0_H0 ;  /* 0x20000004ff007230 */ /* 0x000fc80000004100 */
[----:B------:R-:W0:Y:S02]  /*24a0*/  F2I.FTZ.TRUNC.NTZ R3, R0 ;  /* 0x0000000000037305 */ /* 0x000e24000021f100 */
[----:B0-----:R4:W-:Y:S01]  /*24b0*/  STG.E.U8 desc[UR36][R16.64], R3 ;  /* 0x0000000310007986 */ /* 0x0019e2000c101124 */
[----:B------:R-:W-:Y:S05]  /*24c0*/  BRA `(.L_x_2643) ;  /* 0x0000000c00947947 */ /* 0x000fea0003800000 */
.L_x_2641:
[----:B------:R-:W-:-:S06]  /*24d0*/  HADD2.F32 R3, -RZ, R4.H0_H0 ;  /* 0x20000004ff037230 */ /* 0x000fcc0000004100 */
[----:B------:R-:W0:Y:S02]  /*24e0*/  F2I.S64.TRUNC R2, R3 ;  /* 0x0000000300027311 */ /* 0x000e24000020d900 */
[----:B0-----:R3:W-:Y:S01]  /*24f0*/  STG.E.U8 desc[UR36][R16.64], R2 ;  /* 0x0000000210007986 */ /* 0x0017e2000c101124 */
[----:B------:R-:W-:Y:S05]  /*2500*/  BRA `(.L_x_2643) ;  /* 0x0000000c00847947 */ /* 0x000fea0003800000 */
.L_x_2640:
[----:B------:R-:W-:-:S13]  /*2510*/  ISETP.NE.AND P0, PT, R3, 0x2, PT ;  /* 0x000000020300780c */ /* 0x000fda0003f05270 */
[----:B------:R-:W-:Y:S05]  /*2520*/  @!P0 BRA `(.L_x_2644) ;  /* 0x0000000000308947 */ /* 0x000fea0003800000 */
[----:B------:R-:W-:-:S13]  /*2530*/  ISETP.NE.AND P0, PT, R3, 0x3, PT ;  /* 0x000000030300780c */ /* 0x000fda0003f05270 */
[----:B------:R-:W-:Y:S05]  /*2540*/  @!P0 BRA `(.L_x_2645) ;  /* 0x0000000000188947 */ /* 0x000fea0003800000 */
[----:B------:R-:W-:-:S13]  /*2550*/  ISETP.NE.AND P0, PT, R3, 0x4, PT ;  /* 0x000000040300780c */ /* 0x000fda0003f05270 */
[----:B------:R-:W-:Y:S05]  /*2560*/  @P0 BRA `(.L_x_2642) ;  /* 0x0000000c000c0947 */ /* 0x000fea0003800000 */
[----:B------:R-:W-:-:S06]  /*2570*/  HADD2.F32 R2, -RZ, R4.H0_H0 ;  /* 0x20000004ff027230 */ /* 0x000fcc0000004100 */
[----:B------:R-:W0:Y:S02]  /*2580*/  F2I.S64.TRUNC R2, R2 ;  /* 0x0000000200027311 */ /* 0x000e24000020d900 */
[----:B0-----:R0:W-:Y:S01]  /*2590*/  STG.E.64 desc[UR36][R16.64], R2 ;  /* 0x0000000210007986 */ /* 0x0011e2000c101b24 */
[----:B------:R-:W-:Y:S05]  /*25a0*/  BRA `(.L_x_2643) ;  /* 0x0000000c005c7947 */ /* 0x000fea0003800000 */
.L_x_2645:
[----:B------:R-:W-:-:S04]  /*25b0*/  HADD2.F32 R4, -RZ, R4.H0_H0 ;  /* 0x20000004ff047230 */ /* 0x000fc80000004100 */
[----:B------:R-:W0:Y:S02]  /*25c0*/  F2I.FTZ.TRUNC.NTZ R3, R4 ;  /* 0x0000000400037305 */ /* 0x000e24000021f100 */
[----:B0-----:R1:W-:Y:S01]  /*25d0*/  STG.E desc[UR36][R16.64], R3 ;  /* 0x0000000310007986 */ /* 0x0013e2000c101924 */
[----:B------:R-:W-:Y:S05]  /*25e0*/  BRA `(.L_x_2643) ;  /* 0x0000000c004c7947 */ /* 0x000fea0003800000 */
.L_x_2644:
[----:B------:R-:W-:-:S04]  /*25f0*/  HADD2.F32 R4, -RZ, R4.H0_H0 ;  /* 0x20000004ff047230 */ /* 0x000fc80000004100 */
[----:B------:R-:W0:Y:S02]  /*2600*/  F2I.FTZ.TRUNC.NTZ R3, R4 ;  /* 0x0000000400037305 */ /* 0x000e24000021f100 */
[----:B0-----:R2:W-:Y:S01]  /*2610*/  STG.E.U16 desc[UR36][R16.64], R3 ;  /* 0x0000000310007986 */ /* 0x0015e2000c101524 */
[----:B------:R-:W-:Y:S05]  /*2620*/  BRA `(.L_x_2643) ;  /* 0x0000000c003c7947 */ /* 0x000fea0003800000 */
.L_x_2639:
[----:B------:R-:W-:-:S13]  /*2630*/  ISETP.GT.AND P0, PT, R3, 0x6, PT ;  /* 0x000000060300780c */ /* 0x000fda0003f04270 */
[----:B------:R-:W-:Y:S05]  /*2640*/  @P0 BRA `(.L_x_2646) ;  /* 0x0000000000240947 */ /* 0x000fea0003800000 */
[----:B------:R-:W-:-:S13]  /*2650*/  ISETP.NE.AND P0, PT, R3, 0x5, PT ;  /* 0x000000050300780c */ /* 0x000fda0003f05270 */
[----:B------:R-:W-:Y:S05]  /*2660*/  @!P0 BRA `(.L_x_2647) ;  /* 0x0000000000148947 */ /* 0x000fea0003800000 */
[----:B------:R-:W-:-:S13]  /*2670*/  ISETP.NE.AND P0, PT, R3, 0x6, PT ;  /* 0x000000060300780c */ /* 0x000fda0003f05270 */
[----:B------:R-:W-:Y:S05]  /*2680*/  @P0 BRA `(.L_x_2642) ;  /* 0x0000000800c40947 */ /* 0x000fea0003800000 */
[----:B------:R-:W-:-:S05]  /*2690*/  HADD2.F32 R3, -RZ, R4.H0_H0 ;  /* 0x20000004ff037230 */ /* 0x000fca0000004100 */
[----:B------:R0:W-:Y:S01]  /*26a0*/  STG.E desc[UR36][R16.64], R3 ;  /* 0x0000000310007986 */ /* 0x0001e2000c101924 */
[----:B------:R-:W-:Y:S05]  /*26b0*/  BRA `(.L_x_2643) ;  /* 0x0000000c00187947 */ /* 0x000fea0003800000 */
.L_x_2647:
[----:B------:R0:W-:Y:S01]  /*26c0*/  STG.E.U16 desc[UR36][R16.64], R4 ;  /* 0x0000000410007986 */ /* 0x0001e2000c101524 */
[----:B------:R-:W-:Y:S05]  /*26d0*/  BRA `(.L_x_2643) ;  /* 0x0000000c00107947 */ /* 0x000fea0003800000 */
.L_x_2646:
[----:B------:R-:W-:-:S13]  /*26e0*/  ISETP.NE.AND P0, PT, R3, 0x7, PT ;  /* 0x000000070300780c */ /* 0x000fda0003f05270 */
[----:B------:R-:W-:Y:S05]  /*26f0*/  @!P0 BRA `(.L_x_2648) ;  /* 0x0000000000348947 */ /* 0x000fea0003800000 */
[----:B------:R-:W-:-:S13]  /*2700*/  ISETP.NE.AND P0, PT, R3, 0x8, PT ;  /* 0x000000080300780c */ /* 0x000fda0003f05270 */
[----:B------:R-:W-:Y:S05]  /*2710*/  @!P0 BRA `(.L_x_2649) ;  /* 0x0000000000188947 */ /* 0x000fea0003800000 */
[----:B------:R-:W-:-:S13]  /*2720*/  ISETP.NE.AND P0, PT, R3, 0x9, PT ;  /* 0x000000090300780c */ /* 0x000fda0003f05270 */
[----:B------:R-:W-:Y:S05]  /*2730*/  @P0 BRA `(.L_x_2642) ;  /* 0x0000000800980947 */ /* 0x000fea0003800000 */
[----:B------:R-:W-:Y:S02]  /*2740*/  HADD2.F32 R4, -RZ, R4.H0_H0 ;  /* 0x20000004ff047230 */ /* 0x000fe40000004100 */
[----:B------:R-:W-:-:S05]  /*2750*/  IMAD.MOV.U32 R5, RZ, RZ, RZ ;  /* 0x000000ffff057224 */ /* 0x000fca00078e00ff */
[----:B------:R0:W-:Y:S01]  /*2760*/  STG.E.64 desc[UR36][R16.64], R4 ;  /* 0x0000000410007986 */ /* 0x0001e2000c101b24 */
[----:B------:R-:W-:Y:S05]  /*2770*/  BRA `(.L_x_2643) ;  /* 0x0000000800e87947 */ /* 0x000fea0003800000 */
.L_x_2649:
[----:B------:R-:W-:-:S05]  /*2780*/  HADD2.F32 R0, -RZ, R4.H0_H0 ;  /* 0x20000004ff007230 */ /* 0x000fca0000004100 */
[----:B------:R-:W-:-:S04]  /*2790*/  F2FP.F16.F32.PACK_AB R0, RZ, R0 ;  /* 0x00000000ff00723e */ /* 0x000fc800000000ff */
[----:B------:R-:W-:-:S05]  /*27a0*/  PRMT R0, R0, 0x5410, RZ ;  /* 0x0000541000007816 */ /* 0x000fca00000000ff */
[----:B------:R0:W-:Y:S01]  /*27b0*/  STG.E desc[UR36][R16.64], R0 ;  /* 0x0000000010007986 */ /* 0x0001e2000c101924 */
[----:B------:R-:W-:Y:S05]  /*27c0*/  BRA `(.L_x_2643) ;  /* 0x0000000800d47947 */ /* 0x000fea0003800000 */
.L_x_2648:
[----:B------:R-:W-:-:S05]  /*27d0*/  HADD2.F32 R2, -RZ, R4.H0_H0 ;  /* 0x20000004ff027230 */ /* 0x000fca0000004100 */
[----:B------:R-:W-:-:S06]  /*27e0*/  FMUL.FTZ R2, R2, 1 ;  /* 0x3f80000002027820 */ /* 0x000fcc0000410000 */
[----:B------:R-:W0:Y:S02]  /*27f0*/  F2F.F64.F32 R2, R2 ;  /* 0x0000000200027310 */ /* 0x000e240000201800 */
[----:B0-----:R0:W-:Y:S01]  /*2800*/  STG.E.64 desc[UR36][R16.64], R2 ;  /* 0x0000000210007986 */ /* 0x0011e2000c101b24 */
[----:B------:R-:W-:Y:S05]  /*2810*/  BRA `(.L_x_2643) ;  /* 0x0000000800c07947 */ /* 0x000fea0003800000 */
.L_x_2638:
        /* <DEDUP_REMOVED lines=8> */
[----:B------:R-:W-:-:S05]  /*28a0*/  HADD2.F32 R4, -RZ, R4.H0_H0 ;  /* 0x20000004ff047230 */ /* 0x000fca0000004100 */
[----:B------:R-:W-:-:S04]  /*28b0*/  FSETP.NEU.FTZ.AND P0, PT, R4, RZ, PT ;  /* 0x000000ff0400720b */ /* 0x000fc80003f1d000 */
[----:B------:R-:W-:-:S05]  /*28c0*/  SEL R3, RZ, 0x1, !P0 ;  /* 0x00000001ff037807 */ /* 0x000fca0004000000 */
[----:B------:R0:W-:Y:S01]  /*28d0*/  STG.E.U8 desc[UR36][R16.64], R3 ;  /* 0x0000000310007986 */ /* 0x0001e2000c101124 */
[----:B------:R-:W-:Y:S05]  /*28e0*/  BRA `(.L_x_2643) ;  /* 0x00000008008c7947 */ /* 0x000fea0003800000 */
.L_x_2652:
[----:B------:R-:W-:Y:S01]  /*28f0*/  HADD2.F32 R4, -RZ, R4.H0_H0 ;  /* 0x20000004ff047230 */ /* 0x000fe20000004100 */
[----:B------:R-:W-:-:S04]  /*2900*/  CS2R R6, SRZ ;  /* 0x0000000000067805 */ /* 0x000fc8000001ff00 */
[----:B------:R-:W-:-:S06]  /*2910*/  FMUL.FTZ R4, R4, 1 ;  /* 0x3f80000004047820 */ /* 0x000fcc0000410000 */
[----:B------:R-:W0:Y:S02]  /*2920*/  F2F.F64.F32 R4, R4 ;  /* 0x0000000400047310 */ /* 0x000e240000201800 */
[----:B0-----:R0:W-:Y:S01]  /*2930*/  STG.E.128 desc[UR36][R16.64], R4 ;  /* 0x0000000410007986 */ /* 0x0011e2000c101d24 */
[----:B------:R-:W-:Y:S05]  /*2940*/  BRA `(.L_x_2643) ;  /* 0x0000000800747947 */ /* 0x000fea0003800000 */
.L_x_2651:
[----:B------:R-:W-:-:S13]  /*2950*/  ISETP.NE.AND P0, PT, R3, 0xf, PT ;  /* 0x0000000f0300780c */ /* 0x000fda0003f05270 */
[----:B------:R-:W-:Y:S05]  /*2960*/  @!P0 BRA `(.L_x_2653) ;  /* 0x0000000000b48947 */ /* 0x000fea0003800000 */
[----:B------:R-:W-:-:S13]  /*2970*/  ISETP.NE.AND P0, PT, R3, 0x17, PT ;  /* 0x000000170300780c */ /* 0x000fda0003f05270 */
[----:B------:R-:W-:Y:S05]  /*2980*/  @!P0 BRA `(.L_x_2654) ;  /* 0x0000000000548947 */ /* 0x000fea0003800000 */
[----:B------:R-:W-:-:S13]  /*2990*/  ISETP.NE.AND P0, PT, R3, 0x18, PT ;  /* 0x000000180300780c */ /* 0x000fda0003f05270 */
[----:B------:R-:W-:Y:S05]  /*29a0*/  @P0 BRA `(.L_x_2642) ;  /* 0x0000000400fc0947 */ /* 0x000fea0003800000 */
[----:B------:R-:W-:Y:S01]  /*29b0*/  HADD2.F32 R5, -RZ, R4.H0_H0 ;  /* 0x20000004ff057230 */ /* 0x000fe20000004100 */
        /* <DEDUP_REMOVED lines=14> */
.L_x_2656:
[----:B------:R-:W-:Y:S05]  /*2aa0*/  BSYNC B0 ;  /* 0x0000000000007941 */ /* 0x000fea0003800000 */
.L_x_2655:
[----:B------:R-:W-:-:S05]  /*2ab0*/  LOP3.LUT R3, R0, R3, RZ, 0xfc, !PT ;  /* 0x0000000300037212 */ /* 0x000fca00078efcff */
[----:B------:R0:W-:Y:S01]  /*2ac0*/  STG.E.U8 desc[UR36][R16.64], R3 ;  /* 0x0000000310007986 */ /* 0x0001e2000c101124 */
[----:B------:R-:W-:Y:S05]  /*2ad0*/  BRA `(.L_x_2643) ;  /* 0x0000000800107947 */ /* 0x000fea0003800000 */
.L_x_2654:
[----:B------:R-:W-:Y:S01]  /*2ae0*/  HADD2.F32 R3, -RZ, R4.H0_H0 ;  /* 0x20000004ff037230 */ /* 0x000fe20000004100 */
        /* <DEDUP_REMOVED lines=12> */
.L_x_2658:
[----:B------:R-:W-:Y:S01]  /*2bb0*/  IMAD.MOV.U32 R0, RZ, RZ, 0x7f ;  /* 0x0000007fff007424 */ /* 0x000fe200078e00ff */
[----:B------:R-:W-:-:S04]  /*2bc0*/  ISETP.GT.U32.AND P0, PT, R2, 0x7f800000, PT ;  /* 0x7f8000000200780c */ /* 0x000fc80003f04070 */
[----:B------:R-:W-:-:S09]  /*2bd0*/  SEL R0, R0, 0x7c, P0 ;  /* 0x0000007c00007807 */ /* 0x000fd20000000000 */
.L_x_2659:
[----:B------:R-:W-:Y:S05]  /*2be0*/  BSYNC B0 ;  /* 0x0000000000007941 */ /* 0x000fea0003800000 */
.L_x_2657:
[----:B------:R-:W-:-:S04]  /*2bf0*/  LOP3.LUT R2, R3, 0x80000000, RZ, 0xc0, !PT ;  /* 0x8000000003027812 */ /* 0x000fc800078ec0ff */
[----:B------:R-:W-:-:S04]  /*2c00*/  SHF.R.U32.HI R3, RZ, 0x18, R2 ;  /* 0x00000018ff037819 */ /* 0x000fc80000011602 */
[----:B------:R-:W-:-:S05]  /*2c10*/  LOP3.LUT R3, R0, R3, RZ, 0xfc, !PT ;  /* 0x0000000300037212 */ /* 0x000fca00078efcff */
[----:B------:R0:W-:Y:S01]  /*2c20*/  STG.E.U8 desc[UR36][R16.64], R3 ;  /* 0x0000000310007986 */ /* 0x0001e2000c101124 */
[----:B------:R-:W-:Y:S05]  /*2c30*/  BRA `(.L_x_2643) ;  /* 0x0000000400b87947 */ /* 0x000fea0003800000 */
.L_x_2653:
[----:B------:R-:W-:-:S05]  /*2c40*/  HADD2.F32 R0, -RZ, R4.H0_H0 ;  /* 0x20000004ff007230 */ /* 0x000fca0000004100 */
[----:B------:R-:W-:-:S05]  /*2c50*/  F2FP.BF16.F32.PACK_AB R0, RZ, R0 ;  /* 0x00000000ff00723e */ /* 0x000fca00000010ff */
[----:B------:R0:W-:Y:S01]  /*2c60*/  STG.E.U16 desc[UR36][R16.64], R0 ;  /* 0x0000000010007986 */ /* 0x0001e2000c101524 */
[----:B------:R-:W-:Y:S05]  /*2c70*/  BRA `(.L_x_2643) ;  /* 0x0000000400a87947 */ /* 0x000fea0003800000 */
.L_x_2650:
        /* <DEDUP_REMOVED lines=8> */
[----:B------:R-:W-:-:S06]  /*2d00*/  HADD2.F32 R3, -RZ, R4.H0_H0 ;  /* 0x20000004ff037230 */ /* 0x000fcc0000004100 */
[----:B------:R-:W0:Y:S02]  /*2d10*/  F2I.FTZ.U32.TRUNC.NTZ R3, R3 ;  /* 0x0000000300037305 */ /* 0x000e24000021f000 */
[----:B0-----:R0:W-:Y:S01]  /*2d20*/  STG.E.U16 desc[UR36][R16.64], R3 ;  /* 0x0000000310007986 */ /* 0x0011e2000c101524 */
[----:B------:R-:W-:Y:S05]  /*2d30*/  BRA `(.L_x_2643) ;  /* 0x0000000400787947 */ /* 0x000fea0003800000 */
.L_x_2662:
[----:B------:R-:W-:Y:S01]  /*2d40*/  HADD2.F32 R3, -RZ, R4.H0_H0 ;  /* 0x20000004ff037230 */ /* 0x000fe20000004100 */
        /* <DEDUP_REMOVED lines=16> */
.L_x_2665:
[----:B------:R-:W-:-:S04]  /*2e50*/  LOP3.LUT R2, R3, 0x80000000, RZ, 0xc0, !PT ;  /* 0x8000000003027812 */ /* 0x000fc800078ec0ff */
[----:B------:R-:W-:-:S04]  /*2e60*/  SHF.R.U32.HI R3, RZ, 0x18, R2 ;  /* 0x00000018ff037819 */ /* 0x000fc80000011602 */
[----:B------:R-:W-:-:S04]  /*2e70*/  LOP3.LUT R0, R0, R3, RZ, 0xfc, !PT ;  /* 0x0000000300007212 */ /* 0x000fc800078efcff */
[----:B------:R-:W-:-:S07]  /*2e80*/  PRMT R8, R0, 0x7610, R8 ;  /* 0x0000761000087816 */ /* 0x000fce0000000008 */
.L_x_2664:
[----:B------:R-:W-:Y:S05]  /*2e90*/  BSYNC B0 ;  /* 0x0000000000007941 */ /* 0x000fea0003800000 */
.L_x_2663:
[----:B------:R0:W-:Y:S01]  /*2ea0*/  STG.E.U8 desc[UR36][R16.64], R8 ;  /* 0x0000000810007986 */ /* 0x0001e2000c101124 */
[----:B------:R-:W-:Y:S05]  /*2eb0*/  BRA `(.L_x_2643) ;  /* 0x0000000400187947 */ /* 0x000fea0003800000 */
.L_x_2661:
        /* <DEDUP_REMOVED lines=17> */
.L_x_2668:
[----:B------:R-:W-:-:S04]  /*2fd0*/  LOP3.LUT R2, R3, 0x80000000, RZ, 0xc0, !PT ;  /* 0x8000000003027812 */ /* 0x000fc800078ec0ff */
[----:B------:R-:W-:-:S04]  /*2fe0*/  SHF.R.U32.HI R3, RZ, 0x18, R2 ;  /* 0x00000018ff037819 */ /* 0x000fc80000011602 */
[----:B------:R-:W-:-:S04]  /*2ff0*/  LOP3.LUT R0, R0, R3, RZ, 0xfc, !PT ;  /* 0x0000000300007212 */ /* 0x000fc800078efcff */
[----:B------:R-:W-:-:S07]  /*3000*/  PRMT R8, R0, 0x7610, R8 ;  /* 0x0000761000087816 */ /* 0x000fce0000000008 */
.L_x_2667:
[----:B------:R-:W-:Y:S05]  /*3010*/  BSYNC B0 ;  /* 0x0000000000007941 */ /* 0x000fea0003800000 */
.L_x_2666:
[----:B------:R0:W-:Y:S01]  /*3020*/  STG.E.U8 desc[UR36][R16.64], R8 ;  /* 0x0000000810007986 */ /* 0x0001e2000c101124 */
[----:B------:R-:W-:Y:S05]  /*3030*/  BRA `(.L_x_2643) ;  /* 0x0000000000b87947 */ /* 0x000fea0003800000 */
.L_x_2660:
[----:B------:R-:W-:-:S13]  /*3040*/  ISETP.NE.AND P0, PT, R3, 0x1c, PT ;  /* 0x0000001c0300780c */ /* 0x000fda0003f05270 */
[----:B------:R-:W-:Y:S05]  /*3050*/  @!P0 BRA `(.L_x_2669) ;  /* 0x0000000000a48947 */ /* 0x000fea0003800000 */
[----:B------:R-:W-:-:S13]  /*3060*/  ISETP.NE.AND P0, PT, R3, 0x1d, PT ;  /* 0x0000001d0300780c */ /* 0x000fda0003f05270 */
[----:B------:R-:W-:Y:S05]  /*3070*/  @!P0 BRA `(.L_x_2670) ;  /* 0x00000000008c8947 */ /* 0x000fea0003800000 */
[----:B------:R-:W-:-:S13]  /*3080*/  ISETP.NE.AND P0, PT, R3, 0x2c, PT ;  /* 0x0000002c0300780c */ /* 0x000fda0003f05270 */
[----:B------:R-:W-:Y:S05]  /*3090*/  @P0 BRA `(.L_x_2642) ;  /* 0x0000000000400947 */ /* 0x000fea0003800000 */
[----:B------:R-:W-:-:S05]  /*30a0*/  HADD2.F32 R3, -RZ, R4.H0_H0 ;  /* 0x20000004ff037230 */ /* 0x000fca0000004100 */
        /* <DEDUP_REMOVED lines=15> */
.L_x_2642:
        /* <DEDUP_REMOVED lines=16> */
.L_x_2671:
[----:B------:R-:W-:Y:S05]  /*32a0*/  BRA `(.L_x_2643) ;  /* 0x00000000001c7947 */ /* 0x000fea0003800000 */
.L_x_2670:
[----:B------:R-:W-:-:S06]  /*32b0*/  HADD2.F32 R2, -RZ, R4.H0_H0 ;  /* 0x20000004ff027230 */ /* 0x000fcc0000004100 */
[----:B------:R-:W0:Y:S02]  /*32c0*/  F2I.U64.TRUNC R2, R2 ;  /* 0x0000000200027311 */ /* 0x000e24000020d800 */
[----:B0-----:R0:W-:Y:S01]  /*32d0*/  STG.E.64 desc[UR36][R16.64], R2 ;  /* 0x0000000210007986 */ /* 0x0011e2000c101b24 */
[----:B------:R-:W-:Y:S05]  /*32e0*/  BRA `(.L_x_2643) ;  /* 0x00000000000c7947 */ /* 0x000fea0003800000 */
.L_x_2669:
[----:B------:R-:W-:-:S04]  /*32f0*/  HADD2.F32 R4, -RZ, R4.H0_H0 ;  /* 0x20000004ff047230 */ /* 0x000fc80000004100 */
[----:B------:R-:W0:Y:S02]  /*3300*/  F2I.FTZ.U32.TRUNC.NTZ R3, R4 ;  /* 0x0000000400037305 */ /* 0x000e24000021f000 */
[----:B0-----:R0:W-:Y:S02]  /*3310*/  STG.E desc[UR36][R16.64], R3 ;  /* 0x0000000310007986 */ /* 0x0011e4000c101924 */
.L_x_2643:
[----:B------:R-:W-:-:S04]  /*3320*/  IMAD R18, R23, 0x200, R18 ;  /* 0x0000020017127824 */ /* 0x000fc800078e0212 */
[----:B------:R-:W-:-:S07]  /*3330*/  VIADD R19, R18, 0x80 ;  /* 0x0000008012137836 */ /* 0x000fce0000000000 */
.L_x_2603:
[----:B------:R-:W-:Y:S05]  /*3340*/  BSYNC B6 ;  /* 0x0000000000067941 */ /* 0x000fea0003800000 */
.L_x_2602:
        /* <DEDUP_REMOVED lines=307> */
.L_x_2674:
        /* <DEDUP_REMOVED lines=22> */
.L_x_2678:
[----:B------:R-:W2:Y:S02]  /*47e0*/  LDG.E.U8 R2, desc[UR36][R2.64] ;  /* 0x0000002402027981 */ /* 0x000ea4000c1e1100 */
[----:B--2---:R-:W-:-:S04]  /*47f0*/  I2FP.F32.U32 R0, R2 ;  /* 0x0000000200007245 */ /* 0x004fc80000201000 */
[----:B------:R-:W-:Y:S01]  /*4800*/  F2FP.F16.F32.PACK_AB R0, RZ, R0 ;  /* 0x00000000ff00723e */ /* 0x000fe200000000ff */
[----:B------:R-:W-:Y:S06]  /*4810*/  BRA `(.L_x_2680) ;  /* 0x0000000c00887947 */ /* 0x000fec0003800000 */
.L_x_2677:
        /* <DEDUP_REMOVED lines=10> */
.L_x_2682:
[----:B------:R-:W2:Y:S02]  /*48c0*/  LDG.E R2, desc[UR36][R2.64] ;  /* 0x0000002402027981 */ /* 0x000ea4000c1e1900 */
[----:B--2---:R-:W-:-:S04]  /*48d0*/  I2FP.F32.S32 R0, R2 ;  /* 0x0000000200007245 */ /* 0x004fc80000201400 */
[----:B------:R-:W-:Y:S01]  /*48e0*/  F2FP.F16.F32.PACK_AB R0, RZ, R0 ;  /* 0x00000000ff00723e */ /* 0x000fe200000000ff */
[----:B------:R-:W-:Y:S06]  /*48f0*/  BRA `(.L_x_2680) ;  /* 0x0000000c00507947 */ /* 0x000fec0003800000 */
.L_x_2681:
[----:B------:R-:W2:Y:S02]  /*4900*/  LDG.E.U16 R2, desc[UR36][R2.64] ;  /* 0x0000002402027981 */ /* 0x000ea4000c1e1500 */
[----:B--2---:R-:W0:Y:S02]  /*4910*/  I2F.S16 R0, R2 ;  /* 0x0000000200007306 */ /* 0x004e240000101400 */
[----:B0-----:R-:W-:Y:S01]  /*4920*/  F2FP.F16.F32.PACK_AB R0, RZ, R0 ;  /* 0x00000000ff00723e */ /* 0x001fe200000000ff */
[----:B------:R-:W-:Y:S06]  /*4930*/  BRA `(.L_x_2680) ;  /* 0x0000000c00407947 */ /* 0x000fec0003800000 */
.L_x_2676:
        /* <DEDUP_REMOVED lines=9> */
.L_x_2684:
[----:B------:R0:W5:Y:S01]  /*49d0*/  LDG.E.U16 R0, desc[UR36][R2.64] ;  /* 0x0000002402007981 */ /* 0x000162000c1e1500 */
[----:B------:R-:W-:Y:S05]  /*49e0*/  BRA `(.L_x_2680) ;  /* 0x0000000c00147947 */ /* 0x000fea0003800000 */
.L_x_2683:
        /* <DEDUP_REMOVED lines=9> */
.L_x_2686:
[----:B------:R1:W5:Y:S01]  /*4a80*/  LDG.E.U16 R0, desc[UR36][R2.64] ;  /* 0x0000002402007981 */ /* 0x000362000c1e1500 */
[----:B------:R-:W-:Y:S05]  /*4a90*/  BRA `(.L_x_2680) ;  /* 0x0000000800e87947 */ /* 0x000fea0003800000 */
.L_x_2685:
        /* <DEDUP_REMOVED lines=8> */
.L_x_2675:
        /* <DEDUP_REMOVED lines=13> */
.L_x_2689:
        /* <DEDUP_REMOVED lines=8> */
.L_x_2688:
        /* <DEDUP_REMOVED lines=28> */
.L_x_2691:
        /* <DEDUP_REMOVED lines=15> */
.L_x_2690:
[----:B------:R-:W2:Y:S02]  /*4f20*/  LDG.E.U16 R0, desc[UR36][R2.64] ;  /* 0x0000002402007981 */ /* 0x000ea4000c1e1500 */
[----:B--2---:R-:W-:-:S05]  /*4f30*/  IMAD.U32 R0, R0, 0x10000, RZ ;  /* 0x0001000000007824 */ /* 0x004fca00078e00ff */
[----:B------:R-:W-:Y:S01]  /*4f40*/  F2FP.F16.F32.PACK_AB R0, RZ, R0 ;  /* 0x00000000ff00723e */ /* 0x000fe200000000ff */
[----:B------:R-:W-:Y:S06]  /*4f50*/  BRA `(.L_x_2680) ;  /* 0x0000000400b87947 */ /* 0x000fec0003800000 */
.L_x_2687:
        /* <DEDUP_REMOVED lines=12> */
.L_x_2694:
        /* <DEDUP_REMOVED lines=21> */
.L_x_2698:
[----:B------:R-:W-:Y:S05]  /*5170*/  BSYNC B1 ;  /* 0x0000000000017941 */ /* 0x000fea0003800000 */
.L_x_2697:
[----:B------:R-:W-:Y:S01]  /*5180*/  LEA R3, R0, 0x3b800000, 0x17 ;  /* 0x3b80000000037811 */ /* 0x000fe200078eb8ff */
[----:B------:R-:W-:-:S05]  /*5190*/  IMAD.SHL.U32 R0, R2, 0x100000, RZ ;  /* 0x0010000002007824 */ /* 0x000fca00078e00ff */
[----:B------:R-:W-:-:S07]  /*51a0*/  LOP3.LUT R0, R3, R0, R4, 0xfe, !PT ;  /* 0x0000000003007212 */ /* 0x000fce00078efe04 */
.L_x_2696:
[----:B------:R-:W-:Y:S05]  /*51b0*/  BSYNC B0 ;  /* 0x0000000000007941 */ /* 0x000fea0003800000 */
.L_x_2695:
[----:B------:R-:W-:Y:S01]  /*51c0*/  F2FP.F16.F32.PACK_AB R0, RZ, R0 ;  /* 0x00000000ff00723e */ /* 0x000fe200000000ff */
[----:B------:R-:W-:Y:S06]  /*51d0*/  BRA `(.L_x_2680) ;  /* 0x0000000400187947 */ /* 0x000fec0003800000 */
.L_x_2693:
        /* <DEDUP_REMOVED lines=21> */
.L_x_2702:
[----:B------:R-:W-:Y:S05]  /*5330*/  BSYNC B1 ;  /* 0x0000000000017941 */ /* 0x000fea0003800000 */
.L_x_2701:
[----:B------:R-:W-:Y:S01]  /*5340*/  LEA R3, R0, 0x37800000, 0x17 ;  /* 0x3780000000037811 */ /* 0x000fe200078eb8ff */
[----:B------:R-:W-:-:S05]  /*5350*/  IMAD.SHL.U32 R0, R2, 0x200000, RZ ;  /* 0x0020000002007824 */ /* 0x000fca00078e00ff */
[----:B------:R-:W-:-:S07]  /*5360*/  LOP3.LUT R0, R3, R0, R4, 0xfe, !PT ;  /* 0x0000000003007212 */ /* 0x000fce00078efe04 */
.L_x_2700:
[----:B------:R-:W-:Y:S05]  /*5370*/  BSYNC B0 ;  /* 0x0000000000007941 */ /* 0x000fea0003800000 */
.L_x_2699:
[----:B------:R-:W-:Y:S01]  /*5380*/  F2FP.F16.F32.PACK_AB R0, RZ, R0 ;  /* 0x00000000ff00723e */ /* 0x000fe200000000ff */
[----:B------:R-:W-:Y:S06]  /*5390*/  BRA `(.L_x_2680) ;  /* 0x0000000000a87947 */ /* 0x000fec0003800000 */
.L_x_2692:
        /* <DEDUP_REMOVED lines=14> */
.L_x_2706:
[----:B------:R-:W-:Y:S05]  /*5480*/  BSYNC B0 ;  /* 0x0000000000007941 */ /* 0x000fea0003800000 */
.L_x_2705:
[----:B------:R-:W-:Y:S01]  /*5490*/  F2FP.F16.F32.PACK_AB R0, RZ, R0 ;  /* 0x00000000ff00723e */ /* 0x000fe200000000ff */
[----:B------:R-:W-:Y:S06]  /*54a0*/  BRA `(.L_x_2680) ;  /* 0x0000000000647947 */ /* 0x000fec0003800000 */
.L_x_2679:
        /* <DEDUP_REMOVED lines=16> */
.L_x_2707:
[----:B------:R-:W-:Y:S01]  /*55b0*/  PRMT R0, RZ, 0x7610, R0 ;  /* 0x00007610ff007816 */ /* 0x000fe20000000000 */
[----:B------:R-:W-:Y:S06]  /*55c0*/  BRA `(.L_x_2680) ;  /* 0x00000000001c7947 */ /* 0x000fec0003800000 */
.L_x_2704:
[----:B------:R-:W2:Y:S02]  /*55d0*/  LDG.E.64 R2, desc[UR36][R2.64] ;  /* 0x0000002402027981 */ /* 0x000ea4000c1e1b00 */
[----:B--2---:R-:W0:Y:S02]  /*55e0*/  I2F.U64 R0, R2 ;  /* 0x0000000200007312 */ /* 0x004e240000301000 */
[----:B0-----:R-:W-:Y:S01]  /*55f0*/  F2FP.F16.F32.PACK_AB R0, RZ, R0 ;  /* 0x00000000ff00723e */ /* 0x001fe200000000ff */
[----:B------:R-:W-:Y:S06]  /*5600*/  BRA `(.L_x_2680) ;  /* 0x00000000000c7947 */ /* 0x000fec0003800000 */
.L_x_2703:
[----:B------:R-:W2:Y:S02]  /*5610*/  LDG.E R2, desc[UR36][R2.64] ;  /* 0x0000002402027981 */ /* 0x000ea4000c1e1900 */
[----:B--2---:R-:W-:-:S04]  /*5620*/  I2FP.F32.U32 R0, R2 ;  /* 0x0000000200007245 */ /* 0x004fc80000201000 */
[----:B------:R-:W-:-:S07]  /*5630*/  F2FP.F16.F32.PACK_AB R0, RZ, R0 ;  /* 0x00000000ff00723e */ /* 0x000fce00000000ff */
.L_x_2680:
[----:B01----:R-:W0:Y:S01]  /*5640*/  LDC.U16 R2, c[0x0][0x420] ;  /* 0x00010800ff027b82 */ /* 0x003e220000000400 */
[----:B-----5:R-:W-:-:S06]  /*5650*/  HADD2.F32 R0, -RZ, R0.H0_H0 ;  /* 0x20000000ff007230 */ /* 0x020fcc0000004100 */
[----:B------:R-:W1:Y:S01]  /*5660*/  MUFU.LG2 R0, R0 ;  /* 0x0000000000007308 */ /* 0x000e620000000c00 */
        /* <DEDUP_REMOVED lines=20> */
.L_x_2711:
[----:B------:R-:W-:-:S06]  /*57b0*/  HADD2.F32 R3, -RZ, R3.H0_H0 ;  /* 0x20000003ff037230 */ /* 0x000fcc0000004100 */
[----:B------:R-:W0:Y:S02]  /*57c0*/  F2I.S64.TRUNC R2, R3 ;  /* 0x0000000300027311 */ /* 0x000e24000020d900 */
[----:B0-----:R0:W-:Y:S01]  /*57d0*/  STG.E.U8 desc[UR36][R16.64], R2 ;  /* 0x0000000210007986 */ /* 0x0011e2000c101124 */
[----:B------:R-:W-:Y:S05]  /*57e0*/  BRA `(.L_x_2713) ;  /* 0x0000000c00847947 */ /* 0x000fea0003800000 */
.L_x_2710:
        /* <DEDUP_REMOVED lines=10> */
.L_x_2715:
[----:B------:R-:W-:-:S06]  /*5890*/  HADD2.F32 R3, -RZ, R3.H0_H0 ;  /* 0x20000003ff037230 */ /* 0x000fcc0000004100 */
[----:B------:R-:W0:Y:S02]  /*58a0*/  F2I.FTZ.TRUNC.NTZ R3, R3 ;  /* 0x0000000300037305 */ /* 0x000e24000021f100 */
[----:B0-----:R0:W-:Y:S01]  /*58b0*/  STG.E desc[UR36][R16.64], R3 ;  /* 0x0000000310007986 */ /* 0x0011e2000c101924 */
[----:B------:R-:W-:Y:S05]  /*58c0*/  BRA `(.L_x_2713) ;  /* 0x0000000c004c7947 */ /* 0x000fea0003800000 */
.L_x_2714:
[----:B------:R-:W-:-:S06]  /*58d0*/  HADD2.F32 R3, -RZ, R3.H0_H0 ;  /* 0x20000003ff037230 */ /* 0x000fcc0000004100 */
[----:B------:R-:W0:Y:S02]  /*58e0*/  F2I.FTZ.TRUNC.NTZ R3, R3 ;  /* 0x0000000300037305 */ /* 0x000e24000021f100 */
[----:B0-----:R0:W-:Y:S01]  /*58f0*/  STG.E.U16 desc[UR36][R16.64], R3 ;  /* 0x0000000310007986 */ /* 0x0011e2000c101524 */
[----:B------:R-:W-:Y:S05]  /*5900*/  BRA `(.L_x_2713) ;  /* 0x0000000c003c7947 */ /* 0x000fea0003800000 */
.L_x_2709:
        /* <DEDUP_REMOVED lines=9> */
.L_x_2717:
[----:B------:R0:W-:Y:S01]  /*59a0*/  STG.E.U16 desc[UR36][R16.64], R3 ;  /* 0x0000000310007986 */ /* 0x0001e2000c101524 */
[----:B------:R-:W-:Y:S05]  /*59b0*/  BRA `(.L_x_2713) ;  /* 0x0000000c00107947 */ /* 0x000fea0003800000 */
.L_x_2716:
        /* <DEDUP_REMOVED lines=10> */
.L_x_2719:
[----:B------:R-:W-:-:S05]  /*5a60*/  HADD2.F32 R0, -RZ, R3.H0_H0 ;  /* 0x20000003ff007230 */ /* 0x000fca0000004100 */
[----:B------:R-:W-:-:S04]  /*5a70*/  F2FP.F16.F32.PACK_AB R0, RZ, R0 ;  /* 0x00000000ff00723e */ /* 0x000fc800000000ff */
[----:B------:R-:W-:-:S05]  /*5a80*/  PRMT R0, R0, 0x5410, RZ ;  /* 0x0000541000007816 */ /* 0x000fca00000000ff */
[----:B------:R0:W-:Y:S01]  /*5a90*/  STG.E desc[UR36][R16.64], R0 ;  /* 0x0000000010007986 */ /* 0x0001e2000c101924 */
[----:B------:R-:W-:Y:S05]  /*5aa0*/  BRA `(.L_x_2713) ;  /* 0x0000000800d47947 */ /* 0x000fea0003800000 */
.L_x_2718:
[----:B------:R-:W-:-:S05]  /*5ab0*/  HADD2.F32 R2, -RZ, R3.H0_H0 ;  /* 0x20000003ff027230 */ /* 0x000fca0000004100 */
[----:B------:R-:W-:-:S06]  /*5ac0*/  FMUL.FTZ R2, R2, 1 ;  /* 0x3f80000002027820 */ /* 0x000fcc0000410000 */
[----:B------:R-:W0:Y:S02]  /*5ad0*/  F2F.F64.F32 R2, R2 ;  /* 0x0000000200027310 */ /* 0x000e240000201800 */
[----:B0-----:R0:W-:Y:S01]  /*5ae0*/  STG.E.64 desc[UR36][R16.64], R2 ;  /* 0x0000000210007986 */ /* 0x0011e2000c101b24 */
[----:B------:R-:W-:Y:S05]  /*5af0*/  BRA `(.L_x_2713) ;  /* 0x0000000800c07947 */ /* 0x000fea0003800000 */
.L_x_2708:
        /* <DEDUP_REMOVED lines=13> */
.L_x_2722:
[----:B------:R-:W-:Y:S01]  /*5bd0*/  HADD2.F32 R3, -RZ, R3.H0_H0 ;  /* 0x20000003ff037230 */ /* 0x000fe20000004100 */
[----:B------:R-:W-:-:S04]  /*5be0*/  CS2R R6, SRZ ;  /* 0x0000000000067805 */ /* 0x000fc8000001ff00 */
[----:B------:R-:W-:-:S04]  /*5bf0*/  FMUL.FTZ R3, R3, 1 ;  /* 0x3f80000003037820 */ /* 0x000fc80000410000 */
[----:B------:R-:W0:Y:S02]  /*5c00*/  F2F.F64.F32 R4, R3 ;  /* 0x0000000300047310 */ /* 0x000e240000201800 */
[----:B0-----:R0:W-:Y:S01]  /*5c10*/  STG.E.128 desc[UR36][R16.64], R4 ;  /* 0x0000000410007986 */ /* 0x0011e2000c101d24 */
[----:B------:R-:W-:Y:S05]  /*5c20*/  BRA `(.L_x_2713) ;  /* 0x0000000800747947 */ /* 0x000fea0003800000 */
.L_x_2721:
        /* <DEDUP_REMOVED lines=21> */
.L_x_2726:
[----:B------:R-:W-:Y:S05]  /*5d80*/  BSYNC B0 ;  /* 0x0000000000007941 */ /* 0x000fea0003800000 */
.L_x_2725:
[----:B------:R-:W-:-:S05]  /*5d90*/  LOP3.LUT R3, R0, R3, RZ, 0xfc, !PT ;  /* 0x0000000300037212 */ /* 0x000fca00078efcff */
[----:B------:R0:W-:Y:S01]  /*5da0*/  STG.E.U8 desc[UR36][R16.64], R3 ;  /* 0x0000000310007986 */ /* 0x0001e2000c101124 */
[----:B------:R-:W-:Y:S05]  /*5db0*/  BRA `(.L_x_2713) ;  /* 0x0000000800107947 */ /* 0x000fea0003800000 */
.L_x_2724:
        /* <DEDUP_REMOVED lines=13> */
.L_x_2728:
[----:B------:R-:W-:Y:S01]  /*5e90*/  IMAD.MOV.U32 R0, RZ, RZ, 0x7f ;  /* 0x0000007fff007424 */ /* 0x000fe200078e00ff */
[----:B------:R-:W-:-:S04]  /*5ea0*/  ISETP.GT.U32.AND P0, PT, R2, 0x7f800000, PT ;  /* 0x7f8000000200780c */ /* 0x000fc80003f04070 */
[----:B------:R-:W-:-:S09]  /*5eb0*/  SEL R0, R0, 0x7c, P0 ;  /* 0x0000007c00007807 */ /* 0x000fd20000000000 */
.L_x_2729:
[----:B------:R-:W-:Y:S05]  /*5ec0*/  BSYNC B0 ;  /* 0x0000000000007941 */ /* 0x000fea0003800000 */
.L_x_2727:
[----:B------:R-:W-:-:S04]  /*5ed0*/  LOP3.LUT R2, R3, 0x80000000, RZ, 0xc0, !PT ;  /* 0x8000000003027812 */ /* 0x000fc800078ec0ff */
[----:B------:R-:W-:-:S04]  /*5ee0*/  SHF.R.U32.HI R3, RZ, 0x18, R2 ;  /* 0x00000018ff037819 */ /* 0x000fc80000011602 */
[----:B------:R-:W-:-:S05]  /*5ef0*/  LOP3.LUT R3, R0, R3, RZ, 0xfc, !PT ;  /* 0x0000000300037212 */ /* 0x000fca00078efcff */
[----:B------:R0:W-:Y:S01]  /*5f00*/  STG.E.U8 desc[UR36][R16.64], R3 ;  /* 0x0000000310007986 */ /* 0x0001e2000c101124 */
[----:B------:R-:W-:Y:S05]  /*5f10*/  BRA `(.L_x_2713) ;  /* 0x0000000400b87947 */ /* 0x000fea0003800000 */
.L_x_2723:
[----:B------:R-:W-:-:S05]  /*5f20*/  HADD2.F32 R0, -RZ, R3.H0_H0 ;  /* 0x20000003ff007230 */ /* 0x000fca0000004100 */
[----:B------:R-:W-:-:S05]  /*5f30*/  F2FP.BF16.F32.PACK_AB R0, RZ, R0 ;  /* 0x00000000ff00723e */ /* 0x000fca00000010ff */
[----:B------:R0:W-:Y:S01]  /*5f40*/  STG.E.U16 desc[UR36][R16.64], R0 ;  /* 0x0000000010007986 */ /* 0x0001e2000c101524 */
[----:B------:R-:W-:Y:S05]  /*5f50*/  BRA `(.L_x_2713) ;  /* 0x0000000400a87947 */ /* 0x000fea0003800000 */
.L_x_2720:
        /* <DEDUP_REMOVED lines=12> */
.L_x_2732:
        /* <DEDUP_REMOVED lines=17> */
.L_x_2735:
[----:B------:R-:W-:-:S04]  /*6130*/  LOP3.LUT R2, R3, 0x80000000, RZ, 0xc0, !PT ;  /* 0x8000000003027812 */ /* 0x000fc800078ec0ff */
[----:B------:R-:W-:-:S04]  /*6140*/  SHF.R.U32.HI R3, RZ, 0x18, R2 ;  /* 0x00000018ff037819 */ /* 0x000fc80000011602 */
[----:B------:R-:W-:-:S04]  /*6150*/  LOP3.LUT R0, R0, R3, RZ, 0xfc, !PT ;  /* 0x0000000300007212 */ /* 0x000fc800078efcff */
[----:B------:R-:W-:-:S07]  /*6160*/  PRMT R8, R0, 0x7610, R8 ;  /* 0x0000761000087816 */ /* 0x000fce0000000008 */
.L_x_2734:
[----:B------:R-:W-:Y:S05]  /*6170*/  BSYNC B0 ;  /* 0x0000000000007941 */ /* 0x000fea0003800000 */
.L_x_2733:
[----:B------:R3:W-:Y:S01]  /*6180*/  STG.E.U8 desc[UR36][R16.64], R8 ;  /* 0x0000000810007986 */ /* 0x0007e2000c101124 */
[----:B------:R-:W-:Y:S05]  /*6190*/  BRA `(.L_x_2713) ;  /* 0x0000000400187947 */ /* 0x000fea0003800000 */
.L_x_2731:
        /* <DEDUP_REMOVED lines=17> */
.L_x_2738:
[----:B------:R-:W-:-:S04]  /*62b0*/  LOP3.LUT R2, R3, 0x80000000, RZ, 0xc0, !PT ;  /* 0x8000000003027812 */ /* 0x000fc800078ec0ff */
[----:B------:R-:W-:-:S04]  /*62c0*/  SHF.R.U32.HI R3, RZ, 0x18, R2 ;  /* 0x00000018ff037819 */ /* 0x000fc80000011602 */
[----:B------:R-:W-:-:S04]  /*62d0*/  LOP3.LUT R0, R0, R3, RZ, 0xfc, !PT ;  /* 0x0000000300007212 */ /* 0x000fc800078efcff */
[----:B------:R-:W-:-:S07]  /*62e0*/  PRMT R8, R0, 0x7610, R8 ;  /* 0x0000761000087816 */ /* 0x000fce0000000008 */
.L_x_2737:
[----:B------:R-:W-:Y:S05]  /*62f0*/  BSYNC B0 ;  /* 0x0000000000007941 */ /* 0x000fea0003800000 */
.L_x_2736:
[----:B------:R0:W-:Y:S01]  /*6300*/  STG.E.U8 desc[UR36][R16.64], R8 ;  /* 0x0000000810007986 */ /* 0x0001e2000c101124 */
[----:B------:R-:W-:Y:S05]  /*6310*/  BRA `(.L_x_2713) ;  /* 0x0000000000b87947 */ /* 0x000fea0003800000 */
.L_x_2730:
        /* <DEDUP_REMOVED lines=22> */
.L_x_2712:
        /* <DEDUP_REMOVED lines=16> */
.L_x_2741:
[----:B------:R-:W-:Y:S05]  /*6580*/  BRA `(.L_x_2713) ;  /* 0x00000000001c7947 */ /* 0x000fea0003800000 */
.L_x_2740:
[----:B------:R-:W-:-:S06]  /*6590*/  HADD2.F32 R3, -RZ, R3.H0_H0 ;  /* 0x20000003ff037230 */ /* 0x000fcc0000004100 */
[----:B------:R-:W0:Y:S02]  /*65a0*/  F2I.U64.TRUNC R2, R3 ;  /* 0x0000000300027311 */ /* 0x000e24000020d800 */
[----:B0-----:R2:W-:Y:S01]  /*65b0*/  STG.E.64 desc[UR36][R16.64], R2 ;  /* 0x0000000210007986 */ /* 0x0015e2000c101b24 */
[----:B------:R-:W-:Y:S05]  /*65c0*/  BRA `(.L_x_2713) ;  /* 0x00000000000c7947 */ /* 0x000fea0003800000 */
.L_x_2739:
[----:B------:R-:W-:-:S06]  /*65d0*/  HADD2.F32 R3, -RZ, R3.H0_H0 ;  /* 0x20000003ff037230 */ /* 0x000fcc0000004100 */
[----:B------:R-:W0:Y:S02]  /*65e0*/  F2I.FTZ.U32.TRUNC.NTZ R3, R3 ;  /* 0x0000000300037305 */ /* 0x000e24000021f000 */
[----:B0-----:R0:W-:Y:S02]  /*65f0*/  STG.E desc[UR36][R16.64], R3 ;  /* 0x0000000310007986 */ /* 0x0011e4000c101924 */
.L_x_2713:
[----:B------:R-:W-:-:S07]  /*6600*/  VIADD R19, R19, 0x80 ;  /* 0x0000008013137836 */ /* 0x000fce0000000000 */
.L_x_2673:
[----:B------:R-:W-:Y:S05]  /*6610*/  BSYNC B6 ;  /* 0x0000000000067941 */ /* 0x000fea0003800000 */
.L_x_2672:
        /* <DEDUP_REMOVED lines=307> */
.L_x_2744:
        /* <DEDUP_REMOVED lines=22> */
.L_x_2748:
[----:B------:R-:W2:Y:S02]  /*7ab0*/  LDG.E.U8 R2, desc[UR36][R2.64] ;  /* 0x0000002402027981 */ /* 0x000ea4000c1e1100 */
[----:B--2---:R-:W-:-:S04]  /*7ac0*/  I2FP.F32.U32 R0, R2 ;  /* 0x0000000200007245 */ /* 0x004fc80000201000 */
[----:B------:R-:W-:Y:S01]  /*7ad0*/  F2FP.F16.F32.PACK_AB R0, RZ, R0 ;  /* 0x00000000ff00723e */ /* 0x000fe200000000ff */
[----:B------:R-:W-:Y:S06]  /*7ae0*/  BRA `(.L_x_2750) ;  /* 0x0000000c00887947 */ /* 0x000fec0003800000 */
.L_x_2747:
        /* <DEDUP_REMOVED lines=10> */
.L_x_2752:
[----:B------:R-:W2:Y:S02]  /*7b90*/  LDG.E R2, desc[UR36][R2.64] ;  /* 0x0000002402027981 */ /* 0x000ea4000c1e1900 */
[----:B--2---:R-:W-:-:S04]  /*7ba0*/  I2FP.F32.S32 R0, R2 ;  /* 0x0000000200007245 */ /* 0x004fc80000201400 */
[----:B------:R-:W-:Y:S01]  /*7bb0*/  F2FP.F16.F32.PACK_AB R0, RZ, R0 ;  /* 0x00000000ff00723e */ /* 0x000fe200000000ff */
[----:B------:R-:W-:Y:S06]  /*7bc0*/  BRA `(.L_x_2750) ;  /* 0x0000000c00507947 */ /* 0x000fec0003800000 */
.L_x_2751:
[----:B------:R-:W2:Y:S02]  /*7bd0*/  LDG.E.U16 R2, desc[UR36][R2.64] ;  /* 0x0000002402027981 */ /* 0x000ea4000c1e1500 */
[----:B--2---:R-:W0:Y:S02]  /*7be0*/  I2F.S16 R0, R2 ;  /* 0x0000000200007306 */ /* 0x004e240000101400 */
[----:B0-----:R-:W-:Y:S01]  /*7bf0*/  F2FP.F16.F32.PACK_AB R0, RZ, R0 ;  /* 0x00000000ff00723e */ /* 0x001fe200000000ff */
[----:B------:R-:W-:Y:S06]  /*7c00*/  BRA `(.L_x_2750) ;  /* 0x0000000c00407947 */ /* 0x000fec0003800000 */
.L_x_2746:
        /* <DEDUP_REMOVED lines=9> */
.L_x_2754:
[----:B------:R1:W5:Y:S01]  /*7ca0*/  LDG.E.U16 R0, desc[UR36][R2.64] ;  /* 0x0000002402007981 */ /* 0x000362000c1e1500 */
[----:B------:R-:W-:Y:S05]  /*7cb0*/  BRA `(.L_x_2750) ;  /* 0x0000000c00147947 */ /* 0x000fea0003800000 */
.L_x_2753:
        /* <DEDUP_REMOVED lines=9> */
.L_x_2756:
[----:B------:R0:W5:Y:S01]  /*7d50*/  LDG.E.U16 R0, desc[UR36][R2.64] ;  /* 0x0000002402007981 */ /* 0x000162000c1e1500 */
[----:B------:R-:W-:Y:S05]  /*7d60*/  BRA `(.L_x_2750) ;  /* 0x0000000800e87947 */ /* 0x000fea0003800000 */
.L_x_2755:
        /* <DEDUP_REMOVED lines=8> */
.L_x_2745:
        /* <DEDUP_REMOVED lines=13> */
.L_x_2759:
        /* <DEDUP_REMOVED lines=8> */
.L_x_2758:
        /* <DEDUP_REMOVED lines=28> */
.L_x_2761:
        /* <DEDUP_REMOVED lines=15> */
.L_x_2760:
[----:B------:R-:W2:Y:S02]  /*81f0*/  LDG.E.U16 R0, desc[UR36][R2.64] ;  /* 0x0000002402007981 */ /* 0x000ea4000c1e1500 */
[----:B--2---:R-:W-:-:S05]  /*8200*/  IMAD.U32 R0, R0, 0x10000, RZ ;  /* 0x0001000000007824 */ /* 0x004fca00078e00ff */
[----:B------:R-:W-:Y:S01]  /*8210*/  F2FP.F16.F32.PACK_AB R0, RZ, R0 ;  /* 0x00000000ff00723e */ /* 0x000fe200000000ff */
[----:B------:R-:W-:Y:S06]  /*8220*/  BRA `(.L_x_2750) ;  /* 0x0000000400b87947 */ /* 0x000fec0003800000 */
.L_x_2757:
        /* <DEDUP_REMOVED lines=12> */
.L_x_2764:
        /* <DEDUP_REMOVED lines=21> */
.L_x_2768:
[----:B------:R-:W-:Y:S05]  /*8440*/  BSYNC B1 ;  /* 0x0000000000017941 */ /* 0x000fea0003800000 */
.L_x_2767:
[----:B------:R-:W-:Y:S01]  /*8450*/  LEA R3, R0, 0x3b800000, 0x17 ;  /* 0x3b80000000037811 */ /* 0x000fe200078eb8ff */
[----:B------:R-:W-:-:S05]  /*8460*/  IMAD.SHL.U32 R0, R2, 0x100000, RZ ;  /* 0x0010000002007824 */ /* 0x000fca00078e00ff */
[----:B------:R-:W-:-:S07]  /*8470*/  LOP3.LUT R0, R3, R0, R4, 0xfe, !PT ;  /* 0x0000000003007212 */ /* 0x000fce00078efe04 */
.L_x_2766:
[----:B------:R-:W-:Y:S05]  /*8480*/  BSYNC B0 ;  /* 0x0000000000007941 */ /* 0x000fea0003800000 */
.L_x_2765:
[----:B------:R-:W-:Y:S01]  /*8490*/  F2FP.F16.F32.PACK_AB R0, RZ, R0 ;  /* 0x00000000ff00723e */ /* 0x000fe200000000ff */
[----:B------:R-:W-:Y:S06]  /*84a0*/  BRA `(.L_x_2750) ;  /* 0x0000000400187947 */ /* 0x000fec0003800000 */
.L_x_2763:
        /* <DEDUP_REMOVED lines=21> */
.L_x_2772:
[----:B------:R-:W-:Y:S05]  /*8600*/  BSYNC B1 ;  /* 0x0000000000017941 */ /* 0x000fea0003800000 */
.L_x_2771:
[----:B------:R-:W-:Y:S01]  /*8610*/  LEA R3, R0, 0x37800000, 0x17 ;  /* 0x3780000000037811 */ /* 0x000fe200078eb8ff */
[----:B------:R-:W-:-:S05]  /*8620*/  IMAD.SHL.U32 R0, R2, 0x200000, RZ ;  /* 0x0020000002007824 */ /* 0x000fca00078e00ff */
[----:B------:R-:W-:-:S07]  /*8630*/  LOP3.LUT R0, R3, R0, R4, 0xfe, !PT ;  /* 0x0000000003007212 */ /* 0x000fce00078efe04 */
.L_x_2770:
[----:B------:R-:W-:Y:S05]  /*8640*/  BSYNC B0 ;  /* 0x0000000000007941 */ /* 0x000fea0003800000 */
.L_x_2769:
[----:B------:R-:W-:Y:S01]  /*8650*/  F2FP.F16.F32.PACK_AB R0, RZ, R0 ;  /* 0x00000000ff00723e */ /* 0x000fe200000000ff */
[----:B------:R-:W-:Y:S06]  /*8660*/  BRA `(.L_x_2750) ;  /* 0x0000000000a87947 */ /* 0x000fec0003800000 */
.L_x_2762:
        /* <DEDUP_REMOVED lines=14> */
.L_x_2776:
[----:B------:R-:W-:Y:S05]  /*8750*/  BSYNC B0 ;  /* 0x0000000000007941 */ /* 0x000fea0003800000 */
.L_x_2775:
[----:B------:R-:W-:Y:S01]  /*8760*/  F2FP.F16.F32.PACK_AB R0, RZ, R0 ;  /* 0x00000000ff00723e */ /* 0x000fe200000000ff */
[----:B------:R-:W-:Y:S06]  /*8770*/  BRA `(.L_x_2750) ;  /* 0x0000000000647947 */ /* 0x000fec0003800000 */
.L_x_2749:
        /* <DEDUP_REMOVED lines=16> */
.L_x_2777:
[----:B------:R-:W-:Y:S01]  /*8880*/  PRMT R0, RZ, 0x7610, R0 ;  /* 0x00007610ff007816 */ /* 0x000fe20000000000 */
[----:B------:R-:W-:Y:S06]  /*8890*/  BRA `(.L_x_2750) ;  /* 0x00000000001c7947 */ /* 0x000fec0003800000 */
.L_x_2774:
[----:B------:R-:W2:Y:S02]  /*88a0*/  LDG.E.64 R2, desc[UR36][R2.64] ;  /* 0x0000002402027981 */ /* 0x000ea4000c1e1b00 */
[----:B--2---:R-:W0:Y:S02]  /*88b0*/  I2F.U64 R0, R2 ;  /* 0x0000000200007312 */ /* 0x004e240000301000 */
[----:B0-----:R-:W-:Y:S01]  /*88c0*/  F2FP.F16.F32.PACK_AB R0, RZ, R0 ;  /* 0x00000000ff00723e */ /* 0x001fe200000000ff */
[----:B------:R-:W-:Y:S06]  /*88d0*/  BRA `(.L_x_2750) ;  /* 0x00000000000c7947 */ /* 0x000fec0003800000 */
.L_x_2773:
[----:B------:R-:W2:Y:S02]  /*88e0*/  LDG.E R2, desc[UR36][R2.64] ;  /* 0x0000002402027981 */ /* 0x000ea4000c1e1900 */
[----:B--2---:R-:W-:-:S04]  /*88f0*/  I2FP.F32.U32 R0, R2 ;  /* 0x0000000200007245 */ /* 0x004fc80000201000 */
[----:B------:R-:W-:-:S07]  /*8900*/  F2FP.F16.F32.PACK_AB R0, RZ, R0 ;  /* 0x00000000ff00723e */ /* 0x000fce00000000ff */
.L_x_2750:
        /* <DEDUP_REMOVED lines=23> */
.L_x_2781:
[----:B------:R-:W-:-:S06]  /*8a80*/  HADD2.F32 R3, -RZ, R3.H0_H0 ;  /* 0x20000003ff037230 */ /* 0x000fcc0000004100 */
[----:B------:R-:W0:Y:S02]  /*8a90*/  F2I.S64.TRUNC R2, R3 ;  /* 0x0000000300027311 */ /* 0x000e24000020d900 */
[----:B0-----:R3:W-:Y:S01]  /*8aa0*/  STG.E.U8 desc[UR36][R16.64], R2 ;  /* 0x0000000210007986 */ /* 0x0017e2000c101124 */
[----:B------:R-:W-:Y:S05]  /*8ab0*/  BRA `(.L_x_2783) ;  /* 0x0000000c00847947 */ /* 0x000fea0003800000 */
.L_x_2780:
        /* <DEDUP_REMOVED lines=10> */
.L_x_2785:
[----:B------:R-:W-:-:S06]  /*8b60*/  HADD2.F32 R3, -RZ, R3.H0_H0 ;  /* 0x20000003ff037230 */ /* 0x000fcc0000004100 */
[----:B------:R-:W0:Y:S02]  /*8b70*/  F2I.FTZ.TRUNC.NTZ R3, R3 ;  /* 0x0000000300037305 */ /* 0x000e24000021f100 */
[----:B0-----:R2:W-:Y:S01]  /*8b80*/  STG.E desc[UR36][R16.64], R3 ;  /* 0x0000000310007986 */ /* 0x0015e2000c101924 */
[----:B------:R-:W-:Y:S05]  /*8b90*/  BRA `(.L_x_2783) ;  /* 0x0000000c004c7947 */ /* 0x000fea0003800000 */
.L_x_2784:
[----:B------:R-:W-:-:S06]  /*8ba0*/  HADD2.F32 R3, -RZ, R3.H0_H0 ;  /* 0x20000003ff037230 */ /* 0x000fcc0000004100 */
[----:B------:R-:W0:Y:S02]  /*8bb0*/  F2I.FTZ.TRUNC.NTZ R3, R3 ;  /* 0x0000000300037305 */ /* 0x000e24000021f100 */
[----:B0-----:R0:W-:Y:S01]  /*8bc0*/  STG.E.U16 desc[UR36][R16.64], R3 ;  /* 0x0000000310007986 */ /* 0x0011e2000c101524 */
[----:B------:R-:W-:Y:S05]  /*8bd0*/  BRA `(.L_x_2783) ;  /* 0x0000000c003c7947 */ /* 0x000fea0003800000 */
.L_x_2779:
        /* <DEDUP_REMOVED lines=9> */
.L_x_2787:
[----:B------:R0:W-:Y:S01]  /*8c70*/  STG.E.U16 desc[UR36][R16.64], R3 ;  /* 0x0000000310007986 */ /* 0x0001e2000c101524 */
[----:B------:R-:W-:Y:S05]  /*8c80*/  BRA `(.L_x_2783) ;  /* 0x0000000c00107947 */ /* 0x000fea0003800000 */
.L_x_2786:
        /* <DEDUP_REMOVED lines=10> */
.L_x_2789:
[----:B------:R-:W-:-:S05]  /*8d30*/  HADD2.F32 R0, -RZ, R3.H0_H0 ;  /* 0x20000003ff007230 */ /* 0x000fca0000004100 */
[----:B------:R-:W-:-:S04]  /*8d40*/  F2FP.F16.F32.PACK_AB R0, RZ, R0 ;  /* 0x00000000ff00723e */ /* 0x000fc800000000ff */
[----:B------:R-:W-:-:S05]  /*8d50*/  PRMT R0, R0, 0x5410, RZ ;  /* 0x0000541000007816 */ /* 0x000fca00000000ff */
[----:B------:R0:W-:Y:S01]  /*8d60*/  STG.E desc[UR36][R16.64], R0 ;  /* 0x0000000010007986 */ /* 0x0001e2000c101924 */
[----:B------:R-:W-:Y:S05]  /*8d70*/  BRA `(.L_x_2783) ;  /* 0x0000000800d47947 */ /* 0x000fea0003800000 */
.L_x_2788:
[----:B------:R-:W-:-:S05]  /*8d80*/  HADD2.F32 R2, -RZ, R3.H0_H0 ;  /* 0x20000003ff027230 */ /* 0x000fca0000004100 */
[----:B------:R-:W-:-:S06]  /*8d90*/  FMUL.FTZ R2, R2, 1 ;  /* 0x3f80000002027820 */ /* 0x000fcc0000410000 */
[----:B------:R-:W0:Y:S02]  /*8da0*/  F2F.F64.F32 R2, R2 ;  /* 0x0000000200027310 */ /* 0x000e240000201800 */
[----:B0-----:R0:W-:Y:S01]  /*8db0*/  STG.E.64 desc[UR36][R16.64], R2 ;  /* 0x0000000210007986 */ /* 0x0011e2000c101b24 */
[----:B------:R-:W-:Y:S05]  /*8dc0*/  BRA `(.L_x_2783) ;  /* 0x0000000800c07947 */ /* 0x000fea0003800000 */
.L_x_2778:
        /* <DEDUP_REMOVED lines=13> */
.L_x_2792:
[----:B------:R-:W-:Y:S01]  /*8ea0*/  HADD2.F32 R3, -RZ, R3.H0_H0 ;  /* 0x20000003ff037230 */ /* 0x000fe20000004100 */
[----:B------:R-:W-:-:S04]  /*8eb0*/  CS2R R6, SRZ ;  /* 0x0000000000067805 */ /* 0x000fc8000001ff00 */
[----:B------:R-:W-:-:S04]  /*8ec0*/  FMUL.FTZ R3, R3, 1 ;  /* 0x3f80000003037820 */ /* 0x000fc80000410000 */
[----:B------:R-:W0:Y:S02]  /*8ed0*/  F2F.F64.F32 R4, R3 ;  /* 0x0000000300047310 */ /* 0x000e240000201800 */
[----:B0-----:R0:W-:Y:S01]  /*8ee0*/  STG.E.128 desc[UR36][R16.64], R4 ;  /* 0x0000000410007986 */ /* 0x0011e2000c101d24 */
[----:B------:R-:W-:Y:S05]  /*8ef0*/  BRA `(.L_x_2783) ;  /* 0x0000000800747947 */ /* 0x000fea0003800000 */
.L_x_2791:
        /* <DEDUP_REMOVED lines=21> */
.L_x_2796:
[----:B------:R-:W-:Y:S05]  /*9050*/  BSYNC B0 ;  /* 0x0000000000007941 */ /* 0x000fea0003800000 */
.L_x_2795:
[----:B------:R-:W-:-:S05]  /*9060*/  LOP3.LUT R3, R0, R3, RZ, 0xfc, !PT ;  /* 0x0000000300037212 */ /* 0x000fca00078efcff */
[----:B------:R0:W-:Y:S01]  /*9070*/  STG.E.U8 desc[UR36][R16.64], R3 ;  /* 0x0000000310007986 */ /* 0x0001e2000c101124 */
[----:B------:R-:W-:Y:S05]  /*9080*/  BRA `(.L_x_2783) ;  /* 0x0000000800107947 */ /* 0x000fea0003800000 */
.L_x_2794:
        /* <DEDUP_REMOVED lines=13> */
.L_x_2798:
[----:B------:R-:W-:Y:S01]  /*9160*/  IMAD.MOV.U32 R0, RZ, RZ, 0x7f ;  /* 0x0000007fff007424 */ /* 0x000fe200078e00ff */
[----:B------:R-:W-:-:S04]  /*9170*/  ISETP.GT.U32.AND P0, PT, R2, 0x7f800000, PT ;  /* 0x7f8000000200780c */ /* 0x000fc80003f04070 */
[----:B------:R-:W-:-:S09]  /*9180*/  SEL R0, R0, 0x7c, P0 ;  /* 0x0000007c00007807 */ /* 0x000fd20000000000 */
.L_x_2799:
[----:B------:R-:W-:Y:S05]  /*9190*/  BSYNC B0 ;  /* 0x0000000000007941 */ /* 0x000fea0003800000 */
.L_x_2797:
[----:B------:R-:W-:-:S04]  /*91a0*/  LOP3.LUT R2, R3, 0x80000000, RZ, 0xc0, !PT ;  /* 0x8000000003027812 */ /* 0x000fc800078ec0ff */
[----:B------:R-:W-:-:S04]  /*91b0*/  SHF.R.U32.HI R3, RZ, 0x18, R2 ;  /* 0x00000018ff037819 */ /* 0x000fc80000011602 */
[----:B------:R-:W-:-:S05]  /*91c0*/  LOP3.LUT R3, R0, R3, RZ, 0xfc, !PT ;  /* 0x0000000300037212 */ /* 0x000fca00078efcff */
[----:B------:R0:W-:Y:S01]  /*91d0*/  STG.E.U8 desc[UR36][R16.64], R3 ;  /* 0x0000000310007986 */ /* 0x0001e2000c101124 */
[----:B------:R-:W-:Y:S05]  /*91e0*/  BRA `(.L_x_2783) ;  /* 0x0000000400b87947 */ /* 0x000fea0003800000 */
.L_x_2793:
[----:B------:R-:W-:-:S05]  /*91f0*/  HADD2.F32 R0, -RZ, R3.H0_H0 ;  /* 0x20000003ff007230 */ /* 0x000fca0000004100 */
[----:B------:R-:W-:-:S05]  /*9200*/  F2FP.BF16.F32.PACK_AB R0, RZ, R0 ;  /* 0x00000000ff00723e */ /* 0x000fca00000010ff */
[----:B------:R0:W-:Y:S01]  /*9210*/  STG.E.U16 desc[UR36][R16.64], R0 ;  /* 0x0000000010007986 */ /* 0x0001e2000c101524 */
[----:B------:R-:W-:Y:S05]  /*9220*/  BRA `(.L_x_2783) ;  /* 0x0000000400a87947 */ /* 0x000fea0003800000 */
.L_x_2790:
        /* <DEDUP_REMOVED lines=12> */
.L_x_2802:
        /* <DEDUP_REMOVED lines=17> */
.L_x_2805:
[----:B------:R-:W-:-:S04]  /*9400*/  LOP3.LUT R2, R3, 0x80000000, RZ, 0xc0, !PT ;  /* 0x8000000003027812 */ /* 0x000fc800078ec0ff */
[----:B------:R-:W-:-:S04]  /*9410*/  SHF.R.U32.HI R3, RZ, 0x18, R2 ;  /* 0x00000018ff037819 */ /* 0x000fc80000011602 */
[----:B------:R-:W-:-:S04]  /*9420*/  LOP3.LUT R0, R0, R3, RZ, 0xfc, !PT ;  /* 0x0000000300007212 */ /* 0x000fc800078efcff */
[----:B------:R-:W-:-:S07]  /*9430*/  PRMT R8, R0, 0x7610, R8 ;  /* 0x0000761000087816 */ /* 0x000fce0000000008 */
.L_x_2804:
[----:B------:R-:W-:Y:S05]  /*9440*/  BSYNC B0 ;  /* 0x0000000000007941 */ /* 0x000fea0003800000 */
.L_x_2803:
[----:B------:R0:W-:Y:S01]  /*9450*/  STG.E.U8 desc[UR36][R16.64], R8 ;  /* 0x0000000810007986 */ /* 0x0001e2000c101124 */
[----:B------:R-:W-:Y:S05]  /*9460*/  BRA `(.L_x_2783) ;  /* 0x0000000400187947 */ /* 0x000fea0003800000 */
.L_x_2801:
        /* <DEDUP_REMOVED lines=17> */
.L_x_2808:
[----:B------:R-:W-:-:S04]  /*9580*/  LOP3.LUT R2, R3, 0x80000000, RZ, 0xc0, !PT ;  /* 0x8000000003027812 */ /* 0x000fc800078ec0ff */
[----:B------:R-:W-:-:S04]  /*9590*/  SHF.R.U32.HI R3, RZ, 0x18, R2 ;  /* 0x00000018ff037819 */ /* 0x000fc80000011602 */
[----:B------:R-:W-:-:S04]  /*95a0*/  LOP3.LUT R0, R0, R3, RZ, 0xfc, !PT ;  /* 0x0000000300007212 */ /* 0x000fc800078efcff */
[----:B------:R-:W-:-:S07]  /*95b0*/  PRMT R8, R0, 0x7610, R8 ;  /* 0x0000761000087816 */ /* 0x000fce0000000008 */
.L_x_2807:
[----:B------:R-:W-:Y:S05]  /*95c0*/  BSYNC B0 ;  /* 0x0000000000007941 */ /* 0x000fea0003800000 */
.L_x_2806:
[----:B------:R0:W-:Y:S01]  /*95d0*/  STG.E.U8 desc[UR36][R16.64], R8 ;  /* 0x0000000810007986 */ /* 0x0001e2000c101124 */
[----:B------:R-:W-:Y:S05]  /*95e0*/  BRA `(.L_x_2783) ;  /* 0x0000000000b87947 */ /* 0x000fea0003800000 */
.L_x_2800:
        /* <DEDUP_REMOVED lines=22> */
.L_x_2782:
        /* <DEDUP_REMOVED lines=16> */
.L_x_2811:
[----:B------:R-:W-:Y:S05]  /*9850*/  BRA `(.L_x_2783) ;  /* 0x00000000001c7947 */ /* 0x000fea0003800000 */
.L_x_2810:
[----:B------:R-:W-:-:S06]  /*9860*/  HADD2.F32 R3, -RZ, R3.H0_H0 ;  /* 0x20000003ff037230 */ /* 0x000fcc0000004100 */
[----:B------:R-:W0:Y:S02]  /*9870*/  F2I.U64.TRUNC R2, R3 ;  /* 0x0000000300027311 */ /* 0x000e24000020d800 */
[----:B0-----:R0:W-:Y:S01]  /*9880*/  STG.E.64 desc[UR36][R16.64], R2 ;  /* 0x0000000210007986 */ /* 0x0011e2000c101b24 */
[----:B------:R-:W-:Y:S05]  /*9890*/  BRA `(.L_x_2783) ;  /* 0x00000000000c7947 */ /* 0x000fea0003800000 */
.L_x_2809:
[----:B------:R-:W-:-:S06]  /*98a0*/  HADD2.F32 R3, -RZ, R3.H0_H0 ;  /* 0x20000003ff037230 */ /* 0x000fcc0000004100 */
[----:B------:R-:W0:Y:S02]  /*98b0*/  F2I.FTZ.U32.TRUNC.NTZ R3, R3 ;  /* 0x0000000300037305 */ /* 0x000e24000021f000 */
[----:B0-----:R0:W-:Y:S02]  /*98c0*/  STG.E desc[UR36][R16.64], R3 ;  /* 0x0000000310007986 */ /* 0x0011e4000c101924 */
.L_x_2783:
[----:B------:R-:W-:-:S07]  /*98d0*/  VIADD R19, R19, 0x80 ;  /* 0x0000008013137836 */ /* 0x000fce0000000000 */
.L_x_2743:
[----:B------:R-:W-:Y:S05]  /*98e0*/  BSYNC B6 ;  /* 0x0000000000067941 */ /* 0x000fea0003800000 */
.L_x_2742:
        /* <DEDUP_REMOVED lines=306> */
.L_x_2812:
        /* <DEDUP_REMOVED lines=22> */
.L_x_2816:
[----:B------:R-:W2:Y:S02]  /*ad70*/  LDG.E.U8 R2, desc[UR36][R2.64] ;  /* 0x0000002402027981 */ /* 0x000ea4000c1e1100 */
[----:B--2---:R-:W-:-:S04]  /*ad80*/  I2FP.F32.U32 R0, R2 ;  /* 0x0000000200007245 */ /* 0x004fc80000201000 */
[----:B------:R-:W-:Y:S01]  /*ad90*/  F2FP.F16.F32.PACK_AB R0, RZ, R0 ;  /* 0x00000000ff00723e */ /* 0x000fe200000000ff */
[----:B------:R-:W-:Y:S06]  /*ada0*/  BRA `(.L_x_2818) ;  /* 0x0000000c00887947 */ /* 0x000fec0003800000 */
.L_x_2815:
        /* <DEDUP_REMOVED lines=10> */
.L_x_2820:
[----:B------:R-:W2:Y:S02]  /*ae50*/  LDG.E R2, desc[UR36][R2.64] ;  /* 0x0000002402027981 */ /* 0x000ea4000c1e1900 */
[----:B--2---:R-:W-:-:S04]  /*ae60*/  I2FP.F32.S32 R0, R2 ;  /* 0x0000000200007245 */ /* 0x004fc80000201400 */
[----:B------:R-:W-:Y:S01]  /*ae70*/  F2FP.F16.F32.PACK_AB R0, RZ, R0 ;  /* 0x00000000ff00723e */ /* 0x000fe200000000ff */
[----:B------:R-:W-:Y:S06]  /*ae80*/  BRA `(.L_x_2818) ;  /* 0x0000000c00507947 */ /* 0x000fec0003800000 */
.L_x_2819:
[----:B------:R-:W2:Y:S02]  /*ae90*/  LDG.E.U16 R2, desc[UR36][R2.64] ;  /* 0x0000002402027981 */ /* 0x000ea4000c1e1500 */
[----:B--2---:R-:W0:Y:S02]  /*aea0*/  I2F.S16 R0, R2 ;  /* 0x0000000200007306 */ /* 0x004e240000101400 */
[----:B0-----:R-:W-:Y:S01]  /*aeb0*/  F2FP.F16.F32.PACK_AB R0, RZ, R0 ;  /* 0x00000000ff00723e */ /* 0x001fe200000000ff */
[----:B------:R-:W-:Y:S06]  /*aec0*/  BRA `(.L_x_2818) ;  /* 0x0000000c00407947 */ /* 0x000fec0003800000 */
.L_x_2814:
        /* <DEDUP_REMOVED lines=9> */
.L_x_2822:
[----:B------:R1:W5:Y:S01]  /*af60*/  LDG.E.U16 R0, desc[UR36][R2.64] ;  /* 0x0000002402007981 */ /* 0x000362000c1e1500 */
[----:B------:R-:W-:Y:S05]  /*af70*/  BRA `(.L_x_2818) ;  /* 0x0000000c00147947 */ /* 0x000fea0003800000 */
.L_x_2821:
        /* <DEDUP_REMOVED lines=9> */
.L_x_2824:
[----:B------:R0:W5:Y:S01]  /*b010*/  LDG.E.U16 R0, desc[UR36][R2.64] ;  /* 0x0000002402007981 */ /* 0x000162000c1e1500 */
[----:B------:R-:W-:Y:S05]  /*b020*/  BRA `(.L_x_2818) ;  /* 0x0000000800e87947 */ /* 0x000fea0003800000 */
.L_x_2823:
        /* <DEDUP_REMOVED lines=8> */
.L_x_2813:
        /* <DEDUP_REMOVED lines=13> */
.L_x_2827:
        /* <DEDUP_REMOVED lines=8> */
.L_x_2826:
        /* <DEDUP_REMOVED lines=28> */
.L_x_2829:
        /* <DEDUP_REMOVED lines=15> */
.L_x_2828:
[----:B------:R-:W2:Y:S02]  /*b4b0*/  LDG.E.U16 R0, desc[UR36][R2.64] ;  /* 0x0000002402007981 */ /* 0x000ea4000c1e1500 */
[----:B--2---:R-:W-:-:S05]  /*b4c0*/  IMAD.U32 R0, R0, 0x10000, RZ ;  /* 0x0001000000007824 */ /* 0x004fca00078e00ff */
[----:B------:R-:W-:Y:S01]  /*b4d0*/  F2FP.F16.F32.PACK_AB R0, RZ, R0 ;  /* 0x00000000ff00723e */ /* 0x000fe200000000ff */
[----:B------:R-:W-:Y:S06]  /*b4e0*/  BRA `(.L_x_2818) ;  /* 0x0000000400b87947 */ /* 0x000fec0003800000 */
.L_x_2825:
        /* <DEDUP_REMOVED lines=12> */
.L_x_2832:
        /* <DEDUP_REMOVED lines=21> */
.L_x_2836:
[----:B------:R-:W-:Y:S05]  /*b700*/  BSYNC B1 ;  /* 0x0000000000017941 */ /* 0x000fea0003800000 */
.L_x_2835:
[----:B------:R-:W-:Y:S01]  /*b710*/  LEA R3, R0, 0x3b800000, 0x17 ;  /* 0x3b80000000037811 */ /* 0x000fe200078eb8ff */
[----:B------:R-:W-:-:S05]  /*b720*/  IMAD.SHL.U32 R0, R2, 0x100000, RZ ;  /* 0x0010000002007824 */ /* 0x000fca00078e00ff */
[----:B------:R-:W-:-:S07]  /*b730*/  LOP3.LUT R0, R3, R0, R4, 0xfe, !PT ;  /* 0x0000000003007212 */ /* 0x000fce00078efe04 */
.L_x_2834:
[----:B------:R-:W-:Y:S05]  /*b740*/  BSYNC B0 ;  /* 0x0000000000007941 */ /* 0x000fea0003800000 */
.L_x_2833:
[----:B------:R-:W-:Y:S01]  /*b750*/  F2FP.F16.F32.PACK_AB R0, RZ, R0 ;  /* 0x00000000ff00723e */ /* 0x000fe200000000ff */
[----:B------:R-:W-:Y:S06]  /*b760*/  BRA `(.L_x_2818) ;  /* 0x0000000400187947 */ /* 0x000fec0003800000 */
.L_x_2831:
        /* <DEDUP_REMOVED lines=21> */
.L_x_2840:
[----:B------:R-:W-:Y:S05]  /*b8c0*/  BSYNC B1 ;  /* 0x0000000000017941 */ /* 0x000fea0003800000 */
.L_x_2839:
[----:B------:R-:W-:Y:S01]  /*b8d0*/  LEA R3, R0, 0x37800000, 0x17 ;  /* 0x3780000000037811 */ /* 0x000fe200078eb8ff */
[----:B------:R-:W-:-:S05]  /*b8e0*/  IMAD.SHL.U32 R0, R2, 0x200000, RZ ;  /* 0x0020000002007824 */ /* 0x000fca00078e00ff */
[----:B------:R-:W-:-:S07]  /*b8f0*/  LOP3.LUT R0, R3, R0, R4, 0xfe, !PT ;  /* 0x0000000003007212 */ /* 0x000fce00078efe04 */
.L_x_2838:
[----:B------:R-:W-:Y:S05]  /*b900*/  BSYNC B0 ;  /* 0x0000000000007941 */ /* 0x000fea0003800000 */
.L_x_2837:
[----:B------:R-:W-:Y:S01]  /*b910*/  F2FP.F16.F32.PACK_AB R0, RZ, R0 ;  /* 0x00000000ff00723e */ /* 0x000fe200000000ff */
[----:B------:R-:W-:Y:S06]  /*b920*/  BRA `(.L_x_2818) ;  /* 0x0000000000a87947 */ /* 0x000fec0003800000 */
.L_x_2830:
        /* <DEDUP_REMOVED lines=14> */
.L_x_2844:
[----:B------:R-:W-:Y:S05]  /*ba10*/  BSYNC B0 ;  /* 0x0000000000007941 */ /* 0x000fea0003800000 */
.L_x_2843:
[----:B------:R-:W-:Y:S01]  /*ba20*/  F2FP.F16.F32.PACK_AB R0, RZ, R0 ;  /* 0x00000000ff00723e */ /* 0x000fe200000000ff */
[----:B------:R-:W-:Y:S06]  /*ba30*/  BRA `(.L_x_2818) ;  /* 0x0000000000647947 */ /* 0x000fec0003800000 */
.L_x_2817:
        /* <DEDUP_REMOVED lines=16> */
.L_x_2845:
[----:B------:R-:W-:Y:S01]  /*bb40*/  PRMT R0, RZ, 0x7610, R0 ;  /* 0x00007610ff007816 */ /* 0x000fe20000000000 */
[----:B------:R-:W-:Y:S06]  /*bb50*/  BRA `(.L_x_2818) ;  /* 0x00000000001c7947 */ /* 0x000fec0003800000 */
.L_x_2842:
[----:B------:R-:W2:Y:S02]  /*bb60*/  LDG.E.64 R2, desc[UR36][R2.64] ;  /* 0x0000002402027981 */ /* 0x000ea4000c1e1b00 */
[----:B--2---:R-:W0:Y:S02]  /*bb70*/  I2F.U64 R0, R2 ;  /* 0x0000000200007312 */ /* 0x004e240000301000 */
[----:B0-----:R-:W-:Y:S01]  /*bb80*/  F2FP.F16.F32.PACK_AB R0, RZ, R0 ;  /* 0x00000000ff00723e */ /* 0x001fe200000000ff */
[----:B------:R-:W-:Y:S06]  /*bb90*/  BRA `(.L_x_2818) ;  /* 0x00000000000c7947 */ /* 0x000fec0003800000 */
.L_x_2841:
[----:B------:R-:W2:Y:S02]  /*bba0*/  LDG.E R2, desc[UR36][R2.64] ;  /* 0x0000002402027981 */ /* 0x000ea4000c1e1900 */
[----:B--2---:R-:W-:-:S04]  /*bbb0*/  I2FP.F32.U32 R0, R2 ;  /* 0x0000000200007245 */ /* 0x004fc80000201000 */
[----:B------:R-:W-:-:S07]  /*bbc0*/  F2FP.F16.F32.PACK_AB R0, RZ, R0 ;  /* 0x00000000ff00723e */ /* 0x000fce00000000ff */
.L_x_2818:
        /* <DEDUP_REMOVED lines=21> */
[----:B0-----:R-:W-:Y:S01]  /*bd20*/  STG.E.U8 desc[UR36][R16.64], R3 ;  /* 0x0000000310007986 */ /* 0x001fe2000c101124 */
[----:B------:R-:W-:Y:S05]  /*bd30*/  EXIT ;  /* 0x000000000000794d */ /* 0x000fea0003800000 */
.L_x_2849:
[----:B------:R-:W-:-:S06]  /*bd40*/  HADD2.F32 R3, -RZ, R3.H0_H0 ;  /* 0x20000003ff037230 */ /* 0x000fcc0000004100 */
[----:B------:R-:W0:Y:S02]  /*bd50*/  F2I.S64.TRUNC R2, R3 ;  /* 0x0000000300027311 */ /* 0x000e24000020d900 */
[----:B0-----:R-:W-:Y:S01]  /*bd60*/  STG.E.U8 desc[UR36][R16.64], R2 ;  /* 0x0000000210007986 */ /* 0x001fe2000c101124 */
[----:B------:R-:W-:Y:S05]  /*bd70*/  EXIT ;  /* 0x000000000000794d */ /* 0x000fea0003800000 */
.L_x_2848:
        /* <DEDUP_REMOVED lines=8> */
[----:B0-----:R-:W-:Y:S01]  /*be00*/  STG.E.64 desc[UR36][R16.64], R2 ;  /* 0x0000000210007986 */ /* 0x001fe2000c101b24 */
[----:B------:R-:W-:Y:S05]  /*be10*/  EXIT ;  /* 0x000000000000794d */ /* 0x000fea0003800000 */
.L_x_2852:
[----:B------:R-:W-:-:S06]  /*be20*/  HADD2.F32 R3, -RZ, R3.H0_H0 ;  /* 0x20000003ff037230 */ /* 0x000fcc0000004100 */
[----:B------:R-:W0:Y:S02]  /*be30*/  F2I.FTZ.TRUNC.NTZ R3, R3 ;  /* 0x0000000300037305 */ /* 0x000e24000021f100 */
[----:B0-----:R-:W-:Y:S01]  /*be40*/  STG.E desc[UR36][R16.64], R3 ;  /* 0x0000000310007986 */ /* 0x001fe2000c101924 */
[----:B------:R-:W-:Y:S05]  /*be50*/  EXIT ;  /* 0x000000000000794d */ /* 0x000fea0003800000 */
.L_x_2851:
[----:B------:R-:W-:-:S06]  /*be60*/  HADD2.F32 R3, -RZ, R3.H0_H0 ;  /* 0x20000003ff037230 */ /* 0x000fcc0000004100 */
[----:B------:R-:W0:Y:S02]  /*be70*/  F2I.FTZ.TRUNC.NTZ R3, R3 ;  /* 0x0000000300037305 */ /* 0x000e24000021f100 */
[----:B0-----:R-:W-:Y:S01]  /*be80*/  STG.E.U16 desc[UR36][R16.64], R3 ;  /* 0x0000000310007986 */ /* 0x001fe2000c101524 */
[----:B------:R-:W-:Y:S05]  /*be90*/  EXIT ;  /* 0x000000000000794d */ /* 0x000fea0003800000 */
.L_x_2847:
[----:B------:R-:W-:-:S13]  /*bea0*/  ISETP.GT.AND P0, PT, R4, 0x6, PT ;  /* 0x000000060400780c */ /* 0x000fda0003f04270 */
[----:B------:R-:W-:Y:S05]  /*beb0*/  @P0 BRA `(.L_x_2853) ;  /* 0x0000000000240947 */ /* 0x000fea0003800000 */
[----:B------:R-:W-:-:S13]  /*bec0*/  ISETP.NE.AND P0, PT, R4, 0x5, PT ;  /* 0x000000050400780c */ /* 0x000fda0003f05270 */
[----:B------:R-:W-:Y:S05]  /*bed0*/  @!P0 BRA `(.L_x_2854) ;  /* 0x0000000000148947 */ /* 0x000fea0003800000 */
[----:B------:R-:W-:-:S13]  /*bee0*/  ISETP.NE.AND P0, PT, R4, 0x6, PT ;  /* 0x000000060400780c */ /* 0x000fda0003f05270 */
[----:B------:R-:W-:Y:S05]  /*bef0*/  @P0 BRA `(.L_x_2850) ;  /* 0x0000000800c40947 */ /* 0x000fea0003800000 */
[----:B------:R-:W-:-:S05]  /*bf00*/  HADD2.F32 R3, -RZ, R3.H0_H0 ;  /* 0x20000003ff037230 */ /* 0x000fca0000004100 */
[----:B------:R-:W-:Y:S01]  /*bf10*/  STG.E desc[UR36][R16.64], R3 ;  /* 0x0000000310007986 */ /* 0x000fe2000c101924 */
[----:B------:R-:W-:Y:S05]  /*bf20*/  EXIT ;  /* 0x000000000000794d */ /* 0x000fea0003800000 */
.L_x_2854:
[----:B------:R-:W-:Y:S01]  /*bf30*/  STG.E.U16 desc[UR36][R16.64], R3 ;  /* 0x0000000310007986 */ /* 0x000fe2000c101524 */
[----:B------:R-:W-:Y:S05]  /*bf40*/  EXIT ;  /* 0x000000000000794d */ /* 0x000fea0003800000 */
.L_x_2853:
        /* <DEDUP_REMOVED lines=8> */
[----:B------:R-:W-:Y:S01]  /*bfd0*/  STG.E.64 desc[UR36][R16.64], R2 ;  /* 0x0000000210007986 */ /* 0x000fe2000c101b24 */
[----:B------:R-:W-:Y:S05]  /*bfe0*/  EXIT ;  /* 0x000000000000794d */ /* 0x000fea0003800000 */
.L_x_2856:
[----:B------:R-:W-:-:S05]  /*bff0*/  HADD2.F32 R0, -RZ, R3.H0_H0 ;  /* 0x20000003ff007230 */ /* 0x000fca0000004100 */
[----:B------:R-:W-:-:S04]  /*c000*/  F2FP.F16.F32.PACK_AB R0, RZ, R0 ;  /* 0x00000000ff00723e */ /* 0x000fc800000000ff */
[----:B------:R-:W-:-:S05]  /*c010*/  PRMT R0, R0, 0x5410, RZ ;  /* 0x0000541000007816 */ /* 0x000fca00000000ff */
[----:B------:R-:W-:Y:S01]  /*c020*/  STG.E desc[UR36][R16.64], R0 ;  /* 0x0000000010007986 */ /* 0x000fe2000c101924 */
[----:B------:R-:W-:Y:S05]  /*c030*/  EXIT ;  /* 0x000000000000794d */ /* 0x000fea0003800000 */
.L_x_2855:
[----:B------:R-:W-:-:S05]  /*c040*/  HADD2.F32 R2, -RZ, R3.H0_H0 ;  /* 0x20000003ff027230 */ /* 0x000fca0000004100 */
[----:B------:R-:W-:-:S06]  /*c050*/  FMUL.FTZ R2, R2, 1 ;  /* 0x3f80000002027820 */ /* 0x000fcc0000410000 */
[----:B------:R-:W0:Y:S02]  /*c060*/  F2F.F64.F32 R2, R2 ;  /* 0x0000000200027310 */ /* 0x000e240000201800 */
[----:B0-----:R-:W-:Y:S01]  /*c070*/  STG.E.64 desc[UR36][R16.64], R2 ;  /* 0x0000000210007986 */ /* 0x001fe2000c101b24 */
[----:B------:R-:W-:Y:S05]  /*c080*/  EXIT ;  /* 0x000000000000794d */ /* 0x000fea0003800000 */
.L_x_2846:
        /* <DEDUP_REMOVED lines=11> */
[----:B------:R-:W-:Y:S01]  /*c140*/  STG.E.U8 desc[UR36][R16.64], R3 ;  /* 0x0000000310007986 */ /* 0x000fe2000c101124 */
[----:B------:R-:W-:Y:S05]  /*c150*/  EXIT ;  /* 0x000000000000794d */ /* 0x000fea0003800000 */
.L_x_2859:
[----:B------:R-:W-:Y:S01]  /*c160*/  HADD2.F32 R3, -RZ, R3.H0_H0 ;  /* 0x20000003ff037230 */ /* 0x000fe20000004100 */
[----:B------:R-:W-:-:S04]  /*c170*/  CS2R R6, SRZ ;  /* 0x0000000000067805 */ /* 0x000fc8000001ff00 */
[----:B------:R-:W-:-:S04]  /*c180*/  FMUL.FTZ R3, R3, 1 ;  /* 0x3f80000003037820 */ /* 0x000fc80000410000 */
[----:B------:R-:W0:Y:S02]  /*c190*/  F2F.F64.F32 R4, R3 ;  /* 0x0000000300047310 */ /* 0x000e240000201800 */
[----:B0-----:R-:W-:Y:S01]  /*c1a0*/  STG.E.128 desc[UR36][R16.64], R4 ;  /* 0x0000000410007986 */ /* 0x001fe2000c101d24 */
[----:B------:R-:W-:Y:S05]  /*c1b0*/  EXIT ;  /* 0x000000000000794d */ /* 0x000fea0003800000 */
.L_x_2858:
        /* <DEDUP_REMOVED lines=21> */
.L_x_2863:
[----:B------:R-:W-:Y:S05]  /*c310*/  BSYNC B0 ;  /* 0x0000000000007941 */ /* 0x000fea0003800000 */
.L_x_2862:
[----:B------:R-:W-:-:S05]  /*c320*/  LOP3.LUT R3, R0, R3, RZ, 0xfc, !PT ;  /* 0x0000000300037212 */ /* 0x000fca00078efcff */
[----:B------:R-:W-:Y:S01]  /*c330*/  STG.E.U8 desc[UR36][R16.64], R3 ;  /* 0x0000000310007986 */ /* 0x000fe2000c101124 */
[----:B------:R-:W-:Y:S05]  /*c340*/  EXIT ;  /* 0x000000000000794d */ /* 0x000fea0003800000 */
.L_x_2861:
        /* <DEDUP_REMOVED lines=13> */
.L_x_2865:
[----:B------:R-:W-:Y:S01]  /*c420*/  IMAD.MOV.U32 R0, RZ, RZ, 0x7f ;  /* 0x0000007fff007424 */ /* 0x000fe200078e00ff */
[----:B------:R-:W-:-:S04]  /*c430*/  ISETP.GT.U32.AND P0, PT, R2, 0x7f800000, PT ;  /* 0x7f8000000200780c */ /* 0x000fc80003f04070 */
[----:B------:R-:W-:-:S09]  /*c440*/  SEL R0, R0, 0x7c, P0 ;  /* 0x0000007c00007807 */ /* 0x000fd20000000000 */
.L_x_2866:
[----:B------:R-:W-:Y:S05]  /*c450*/  BSYNC B0 ;  /* 0x0000000000007941 */ /* 0x000fea0003800000 */
.L_x_2864:
[----:B------:R-:W-:-:S04]  /*c460*/  LOP3.LUT R2, R3, 0x80000000, RZ, 0xc0, !PT ;  /* 0x8000000003027812 */ /* 0x000fc800078ec0ff */
[----:B------:R-:W-:-:S04]  /*c470*/  SHF.R.U32.HI R3, RZ, 0x18, R2 ;  /* 0x00000018ff037819 */ /* 0x000fc80000011602 */
[----:B------:R-:W-:-:S05]  /*c480*/  LOP3.LUT R3, R0, R3, RZ, 0xfc, !PT ;  /* 0x0000000300037212 */ /* 0x000fca00078efcff */
[----:B------:R-:W-:Y:S01]  /*c490*/  STG.E.U8 desc[UR36][R16.64], R3 ;  /* 0x0000000310007986 */ /* 0x000fe2000c101124 */
[----:B------:R-:W-:Y:S05]  /*c4a0*/  EXIT ;  /* 0x000000000000794d */ /* 0x000fea0003800000 */
.L_x_2860:
[----:B------:R-:W-:-:S05]  /*c4b0*/  HADD2.F32 R0, -RZ, R3.H0_H0 ;  /* 0x20000003ff007230 */ /* 0x000fca0000004100 */
[----:B------:R-:W-:-:S05]  /*c4c0*/  F2FP.BF16.F32.PACK_AB R0, RZ, R0 ;  /* 0x00000000ff00723e */ /* 0x000fca00000010ff */
[----:B------:R-:W-:Y:S01]  /*c4d0*/  STG.E.U16 desc[UR36][R16.64], R0 ;  /* 0x0000000010007986 */ /* 0x000fe2000c101524 */
[----:B------:R-:W-:Y:S05]  /*c4e0*/  EXIT ;  /* 0x000000000000794d */ /* 0x000fea0003800000 */
.L_x_2857:
        /* <DEDUP_REMOVED lines=10> */
[----:B0-----:R-:W-:Y:S01]  /*c590*/  STG.E.U16 desc[UR36][R16.64], R3 ;  /* 0x0000000310007986 */ /* 0x001fe2000c101524 */
[----:B------:R-:W-:Y:S05]  /*c5a0*/  EXIT ;  /* 0x000000000000794d */ /* 0x000fea0003800000 */
.L_x_2869:
        /* <DEDUP_REMOVED lines=17> */
.L_x_2872:
[----:B------:R-:W-:-:S04]  /*c6c0*/  LOP3.LUT R2, R3, 0x80000000, RZ, 0xc0, !PT ;  /* 0x8000000003027812 */ /* 0x000fc800078ec0ff */
[----:B------:R-:W-:-:S04]  /*c6d0*/  SHF.R.U32.HI R3, RZ, 0x18, R2 ;  /* 0x00000018ff037819 */ /* 0x000fc80000011602 */
[----:B------:R-:W-:-:S04]  /*c6e0*/  LOP3.LUT R0, R0, R3, RZ, 0xfc, !PT ;  /* 0x0000000300007212 */ /* 0x000fc800078efcff */
[----:B------:R-:W-:-:S07]  /*c6f0*/  PRMT R8, R0, 0x7610, R8 ;  /* 0x0000761000087816 */ /* 0x000fce0000000008 */
.L_x_2871:
[----:B------:R-:W-:Y:S05]  /*c700*/  BSYNC B0 ;  /* 0x0000000000007941 */ /* 0x000fea0003800000 */
.L_x_2870:
[----:B------:R-:W-:Y:S01]  /*c710*/  STG.E.U8 desc[UR36][R16.64], R8 ;  /* 0x0000000810007986 */ /* 0x000fe2000c101124 */
[----:B------:R-:W-:Y:S05]  /*c720*/  EXIT ;  /* 0x000000000000794d */ /* 0x000fea0003800000 */
.L_x_2868:
        /* <DEDUP_REMOVED lines=17> */
.L_x_2875:
[----:B------:R-:W-:-:S04]  /*c840*/  LOP3.LUT R2, R3, 0x80000000, RZ, 0xc0, !PT ;  /* 0x8000000003027812 */ /* 0x000fc800078ec0ff */
[----:B------:R-:W-:-:S04]  /*c850*/  SHF.R.U32.HI R3, RZ, 0x18, R2 ;  /* 0x00000018ff037819 */ /* 0x000fc80000011602 */
[----:B------:R-:W-:-:S04]  /*c860*/  LOP3.LUT R0, R0, R3, RZ, 0xfc, !PT ;  /* 0x0000000300007212 */ /* 0x000fc800078efcff */
[----:B------:R-:W-:-:S07]  /*c870*/  PRMT R8, R0, 0x7610, R8 ;  /* 0x0000761000087816 */ /* 0x000fce0000000008 */
.L_x_2874:
[----:B------:R-:W-:Y:S05]  /*c880*/  BSYNC B0 ;  /* 0x0000000000007941 */ /* 0x000fea0003800000 */
.L_x_2873:
[----:B------:R-:W-:Y:S01]  /*c890*/  STG.E.U8 desc[UR36][R16.64], R8 ;  /* 0x0000000810007986 */ /* 0x000fe2000c101124 */
[----:B------:R-:W-:Y:S05]  /*c8a0*/  EXIT ;  /* 0x000000000000794d */ /* 0x000fea0003800000 */
.L_x_2867:
        /* <DEDUP_REMOVED lines=22> */
.L_x_2850:
        /* <DEDUP_REMOVED lines=16> */
.L_x_2878:
[----:B------:R-:W-:Y:S05]  /*cb10*/  EXIT ;  /* 0x000000000000794d */ /* 0x000fea0003800000 */
.L_x_2877:
[----:B------:R-:W-:-:S06]  /*cb20*/  HADD2.F32 R3, -RZ, R3.H0_H0 ;  /* 0x20000003ff037230 */ /* 0x000fcc0000004100 */
[----:B------:R-:W0:Y:S02]  /*cb30*/  F2I.U64.TRUNC R2, R3 ;  /* 0x0000000300027311 */ /* 0x000e24000020d800 */
[----:B0-----:R-:W-:Y:S01]  /*cb40*/  STG.E.64 desc[UR36][R16.64], R2 ;  /* 0x0000000210007986 */ /* 0x001fe2000c101b24 */
[----:B------:R-:W-:Y:S05]  /*cb50*/  EXIT ;  /* 0x000000000000794d */ /* 0x000fea0003800000 */
.L_x_2876:
[----:B------:R-:W-:-:S06]  /*cb60*/  HADD2.F32 R3, -RZ, R3.H0_H0 ;  /* 0x20000003ff037230 */ /* 0x000fcc0000004100 */
[----:B------:R-:W0:Y:S02]  /*cb70*/  F2I.FTZ.U32.TRUNC.NTZ R3, R3 ;  /* 0x0000000300037305 */ /* 0x000e24000021f000 */
[----:B0-----:R-:W-:Y:S01]  /*cb80*/  STG.E desc[UR36][R16.64], R3 ;  /* 0x0000000310007986 */ /* 0x001fe2000c101924 */
[----:B------:R-:W-:Y:S05]  /*cb90*/  EXIT ;  /* 0x000000000000794d */ /* 0x000fea0003800000 */
.L_x_2879:
        /* <DEDUP_REMOVED lines=14> */
.L_x_71596:


//--------------------- .text._ZN2at6native27unrolled_elementwise_kernelIZNS0_50_GLOBAL__N__2680c7bb_12_PowKernel_cu_7dd49032_316829pow_tensor_scalar_kernel_implIN3c104HalfES5_EEvRNS_18TensorIteratorBaseET0_EUlS5_E2_St5arrayIPcLm2EELi4E23TrivialOffsetCalculatorILi1EjESE_NS0_6memory12LoadWithCastILi1EEENSF_13StoreWithCastILi1EEEEEviT_S8_T2_T3_T4_T5_ --------------------------
	.section	.text._ZN2at6native27unrolled_elementwise_kernelIZNS0_50_GLOBAL__N__2680c7bb_12_PowKernel_cu_7dd49032_316829pow_tensor_scalar_kernel_implIN3c104HalfES5_EEvRNS_18TensorIteratorBaseET0_EUlS5_E2_St5arrayIPcLm2EELi4E23TrivialOffsetCalculatorILi1EjESE_NS0_6memory12LoadWithCastILi1EEENSF_13StoreWithCastILi1EEEEEviT_S8_T2_T3_T4_T5_,"ax",@progbits
	.align	128
        .global         _ZN2at6native27unrolled_elementwise_kernelIZNS0_50_GLOBAL__N__2680c7bb_12_PowKernel_cu_7dd49032_316829pow_tensor_scalar_kernel_implIN3c104HalfES5_EEvRNS_18TensorIteratorBaseET0_EUlS5_E2_St5arrayIPcLm2EELi4E23TrivialOffsetCalculatorILi1EjESE_NS0_6memory12LoadWithCastILi1EEENSF_13StoreWithCastILi1EEEEEviT_S8_T2_T3_T4_T5_
        .type           _ZN2at6native27unrolled_elementwise_kernelIZNS0_50_GLOBAL__N__2680c7bb_12_PowKernel_cu_7dd49032_316829pow_tensor_scalar_kernel_implIN3c104HalfES5_EEvRNS_18TensorIteratorBaseET0_EUlS5_E2_St5arrayIPcLm2EELi4E23TrivialOffsetCalculatorILi1EjESE_NS0_6memory12LoadWithCastILi1EEENSF_13StoreWithCastILi1EEEEEviT_S8_T2_T3_T4_T5_,@function
        .size           _ZN2at6native27unrolled_elementwise_kernelIZNS0_50_GLOBAL__N__2680c7bb_12_PowKernel_cu_7dd49032_316829pow_tensor_scalar_kernel_implIN3c104HalfES5_EEvRNS_18TensorIteratorBaseET0_EUlS5_E2_St5arrayIPcLm2EELi4E23TrivialOffsetCalculatorILi1EjESE_NS0_6memory12LoadWithCastILi1EEENSF_13StoreWithCastILi1EEEEEviT_S8_T2_T3_T4_T5_,(.L_x_71597 - _ZN2at6native27unrolled_elementwise_kernelIZNS0_50_GLOBAL__N__2680c7bb_12_PowKernel_cu_7dd49032_316829pow_tensor_scalar_kernel_implIN3c104HalfES5_EEvRNS_18TensorIteratorBaseET0_EUlS5_E2_St5arrayIPcLm2EELi4E23TrivialOffsetCalculatorILi1EjESE_NS0_6memory12LoadWithCastILi1EEENSF_13StoreWithCastILi1EEEEEviT_S8_T2_T3_T4_T5_)
        .other          _ZN2at6native27unrolled_elementwise_kernelIZNS0_50_GLOBAL__N__2680c7bb_12_PowKernel_cu_7dd49032_316829pow_tensor_scalar_kernel_implIN3c104HalfES5_EEvRNS_18TensorIteratorBaseET0_EUlS5_E2_St5arrayIPcLm2EELi4E23TrivialOffsetCalculatorILi1EjESE_NS0_6memory12LoadWithCastILi1EEENSF_13StoreWithCastILi1EEEEEviT_S8_T2_T3_T4_T5_,@"STO_CUDA_ENTRY STV_DEFAULT"
_ZN2at6native27unrolled_elementwise_kernelIZNS0_50_GLOBAL__N__2680c7bb_12_PowKernel_cu_7dd49032_316829pow_tensor_scalar_kernel_implIN3c104HalfES5_EEvRNS_18TensorIteratorBaseET0_EUlS5_E2_St5arrayIPcLm2EELi4E23TrivialOffsetCalculatorILi1EjESE_NS0_6memory12LoadWithCastILi1EEENSF_13StoreWithCastILi1EEEEEviT_S8_T2_T3_T4_T5_:
.text._ZN2at6native27unrolled_elementwise_kernelIZNS0_50_GLOBAL__N__2680c7bb_12_PowKernel_cu_7dd49032_316829pow_tensor_scalar_kernel_implIN3c104HalfES5_EEvRNS_18TensorIteratorBaseET0_EUlS5_E2_St5arrayIPcLm2EELi4E23TrivialOffsetCalculatorILi1EjESE_NS0_6memory12LoadWithCastILi1EEENSF_13StoreWithCastILi1EEEEEviT_S8_T2_T3_T4_T5_:
        /* <DEDUP_REMOVED lines=31> */
[----:B0-----:R-:W-:-:S04]  /*01f0*/  F2FP.F16.F32.PACK_AB R0, RZ, R0 ;  /* 0x00000000ff00723e */ /* 0x001fc800000000ff */
[----:B------:R-:W-:Y:S01]  /*0200*/  PRMT R22, R0, 0x7610, R22 ;  /* 0x0000761000167816 */ /* 0x000fe20000000016 */
[----:B------:R-:W-:Y:S06]  /*0210*/  BRA `(.L_x_2887) ;  /* 0x0000000c00d47947 */ /* 0x000fec0003800000 */
.L_x_2885:
[----:B------:R-:W2:Y:S02]  /*0220*/  LDG.E.U8 R2, desc[UR36][R2.64] ;  /* 0x0000002402027981 */ /* 0x000ea4000c1e1100 */
[----:B--2---:R-:W-:-:S04]  /*0230*/  I2FP.F32.U32 R0, R2 ;  /* 0x0000000200007245 */ /* 0x004fc80000201000 */
[----:B------:R-:W-:-:S04]  /*0240*/  F2FP.F16.F32.PACK_AB R0, RZ, R0 ;  /* 0x00000000ff00723e */ /* 0x000fc800000000ff */
[----:B------:R-:W-:Y:S01]  /*0250*/  PRMT R22, R0, 0x7610, R22 ;  /* 0x0000761000167816 */ /* 0x000fe20000000016 */
[----:B------:R-:W-:Y:S06]  /*0260*/  BRA `(.L_x_2887) ;  /* 0x0000000c00c07947 */ /* 0x000fec0003800000 */
.L_x_2884:
        /* <DEDUP_REMOVED lines=8> */
[----:B0-----:R-:W-:-:S04]  /*02f0*/  F2FP.F16.F32.PACK_AB R0, RZ, R0 ;  /* 0x00000000ff00723e */ /* 0x001fc800000000ff */
[----:B------:R-:W-:Y:S01]  /*0300*/  PRMT R22, R0, 0x7610, R22 ;  /* 0x0000761000167816 */ /* 0x000fe20000000016 */
[----:B------:R-:W-:Y:S06]  /*0310*/  BRA `(.L_x_2887) ;  /* 0x0000000c00947947 */ /* 0x000fec0003800000 */
.L_x_2889:
[----:B------:R-:W2:Y:S02]  /*0320*/  LDG.E R2, desc[UR36][R2.64] ;  /* 0x0000002402027981 */ /* 0x000ea4000c1e1900 */
[----:B--2---:R-:W-:-:S04]  /*0330*/  I2FP.F32.S32 R0, R2 ;  /* 0x0000000200007245 */ /* 0x004fc80000201400 */
[----:B------:R-:W-:-:S04]  /*0340*/  F2FP.F16.F32.PACK_AB R0, RZ, R0 ;  /* 0x00000000ff00723e */ /* 0x000fc800000000ff */
[----:B------:R-:W-:Y:S01]  /*0350*/  PRMT R22, R0, 0x7610, R22 ;  /* 0x0000761000167816 */ /* 0x000fe20000000016 */
[----:B------:R-:W-:Y:S06]  /*0360*/  BRA `(.L_x_2887) ;  /* 0x0000000c00807947 */ /* 0x000fec0003800000 */
.L_x_2888:
[----:B------:R-:W2:Y:S02]  /*0370*/  LDG.E.U16 R2, desc[UR36][R2.64] ;  /* 0x0000002402027981 */ /* 0x000ea4000c1e1500 */
[----:B--2---:R-:W0:Y:S02]  /*0380*/  I2F.S16 R0, R2 ;  /* 0x0000000200007306 */ /* 0x004e240000101400 */
[----:B0-----:R-:W-:-:S04]  /*0390*/  F2FP.F16.F32.PACK_AB R0, RZ, R0 ;  /* 0x00000000ff00723e */ /* 0x001fc800000000ff */
[----:B------:R-:W-:Y:S01]  /*03a0*/  PRMT R22, R0, 0x7610, R22 ;  /* 0x0000761000167816 */ /* 0x000fe20000000016 */
[----:B------:R-:W-:Y:S06]  /*03b0*/  BRA `(.L_x_2887) ;  /* 0x0000000c006c7947 */ /* 0x000fec0003800000 */
.L_x_2883:
        /* <DEDUP_REMOVED lines=9> */
.L_x_2891:
[----:B------:R1:W5:Y:S01]  /*0450*/  LDG.E.U16 R22, desc[UR36][R2.64] ;  /* 0x0000002402167981 */ /* 0x000362000c1e1500 */
[----:B------:R-:W-:Y:S05]  /*0460*/  BRA `(.L_x_2887) ;  /* 0x0000000c00407947 */ /* 0x000fea0003800000 */
.L_x_2890:
        /* <DEDUP_REMOVED lines=9> */
.L_x_2893:
[----:B------:R0:W5:Y:S01]  /*0500*/  LDG.E.U16 R22, desc[UR36][R2.64] ;  /* 0x0000002402167981 */ /* 0x000162000c1e1500 */
[----:B------:R-:W-:Y:S05]  /*0510*/  BRA `(.L_x_2887) ;  /* 0x0000000c00147947 */ /* 0x000fea0003800000 */
.L_x_2892:
[----:B------:R-:W2:Y:S01]  /*0520*/  LDG.E.64 R2, desc[UR36][R2.64] ;  /* 0x0000002402027981 */ /* 0x000ea2000c1e1b00 */
[----:B------:R-:W-:Y:S01]  /*0530*/  UMOV UR4, 0xf0000000 ;  /* 0xf000000000047882 */ /* 0x000fe20000000000 */
[----:B------:R-:W-:Y:S01]  /*0540*/  UMOV UR5, 0x380fffff ;  /* 0x380fffff00057882 */ /* 0x000fe20000000000 */
[----:B--2---:R-:W0:Y:S01]  /*0550*/  F2F.F32.F64 R0, R2 ;  /* 0x0000000200007310 */ /* 0x004e220000301000 */
[----:B------:R-:W-:-:S14]  /*0560*/  DSETP.GEU.AND P0, PT, |R2|, UR4, PT ;  /* 0x0000000402007e2a */ /* 0x000fdc000bf0e200 */
[----:B0-----:R-:W-:-:S05]  /*0570*/  @!P0 FMUL R0, R0, 1.175494350822287508e-38 ;  /* 0x0080000000008820 */ /* 0x001fca0000400000 */
[----:B------:R-:W-:-:S04]  /*0580*/  F2FP.F16.F32.PACK_AB R0, RZ, R0 ;  /* 0x00000000ff00723e */ /* 0x000fc800000000ff */
[----:B------:R-:W-:Y:S01]  /*0590*/  PRMT R22, R0, 0x7610, R22 ;  /* 0x0000761000167816 */ /* 0x000fe20000000016 */
[----:B------:R-:W-:Y:S06]  /*05a0*/  BRA `(.L_x_2887) ;  /* 0x0000000800f07947 */ /* 0x000fec0003800000 */
.L_x_2882:
        /* <DEDUP_REMOVED lines=11> */
[----:B------:R-:W-:-:S04]  /*0660*/  F2FP.F16.F32.PACK_AB R0, RZ, R0 ;  /* 0x00000000ff00723e */ /* 0x000fc800000000ff */
[----:B------:R-:W-:Y:S01]  /*0670*/  PRMT R22, R0, 0x7610, R22 ;  /* 0x0000761000167816 */ /* 0x000fe20000000016 */
[----:B------:R-:W-:Y:S06]  /*0680*/  BRA `(.L_x_2887) ;  /* 0x0000000800b87947 */ /* 0x000fec0003800000 */
.L_x_2896:
        /* <DEDUP_REMOVED lines=9> */
.L_x_2895:
        /* <DEDUP_REMOVED lines=28> */
.L_x_2898:
[----:B------:R-:W2:Y:S02]  /*08e0*/  LDG.E.U8 R3, desc[UR36][R2.64] ;  /* 0x0000002402037981 */ /* 0x000ea4000c1e1100 */
[----:B--2---:R-:W-:-:S05]  /*08f0*/  IMAD.SHL.U32 R0, R3, 0x2000000, RZ ;  /* 0x0200000003007824 */ /* 0x004fca00078e00ff */
[----:B------:R-:W-:-:S13]  /*0900*/  ISETP.GE.U32.AND P0, PT, R0, 0x8000000, PT ;  /* 0x080000000000780c */ /* 0x000fda0003f06070 */
[C---:B------:R-:W-:Y:S02]  /*0910*/  @P0 IMAD.SHL.U32 R4, R3.reuse, 0x200000, RZ ;  /* 0x0020000003040824 */ /* 0x040fe400078e00ff */
[C---:B------:R-:W-:Y:S02]  /*0920*/  @!P0 IMAD.SHL.U32 R0, R3.reuse, 0x100, RZ ;  /* 0x0000010003008824 */ /* 0x040fe400078e00ff */
[----:B------:R-:W-:Y:S01]  /*0930*/  IMAD.SHL.U32 R3, R3, 0x1000000, RZ ;  /* 0x0100000003037824 */ /* 0x000fe200078e00ff */
[----:B------:R-:W-:Y:S02]  /*0940*/  @P0 LOP3.LUT R4, R4, 0xfe00000, RZ, 0xc0, !PT ;  /* 0x0fe0000004040812 */ /* 0x000fe400078ec0ff */
        /* <DEDUP_REMOVED lines=9> */
.L_x_2897:
[----:B------:R-:W2:Y:S02]  /*09e0*/  LDG.E.U16 R0, desc[UR36][R2.64] ;  /* 0x0000002402007981 */ /* 0x000ea4000c1e1500 */
[----:B--2---:R-:W-:-:S05]  /*09f0*/  IMAD.U32 R0, R0, 0x10000, RZ ;  /* 0x0001000000007824 */ /* 0x004fca00078e00ff */
[----:B------:R-:W-:-:S04]  /*0a00*/  F2FP.F16.F32.PACK_AB R0, RZ, R0 ;  /* 0x00000000ff00723e */ /* 0x000fc800000000ff */
[----:B------:R-:W-:Y:S01]  /*0a10*/  PRMT R22, R0, 0x7610, R22 ;  /* 0x0000761000167816 */ /* 0x000fe20000000016 */
[----:B------:R-:W-:Y:S06]  /*0a20*/  BRA `(.L_x_2887) ;  /* 0x0000000400d07947 */ /* 0x000fec0003800000 */
.L_x_2894:
        /* <DEDUP_REMOVED lines=10> */
[----:B------:R-:W-:-:S04]  /*0ad0*/  F2FP.F16.F32.PACK_AB R0, RZ, R0 ;  /* 0x00000000ff00723e */ /* 0x000fc800000000ff */
[----:B------:R-:W-:Y:S01]  /*0ae0*/  PRMT R22, R0, 0x7610, R22 ;  /* 0x0000761000167816 */ /* 0x000fe20000000016 */
[----:B------:R-:W-:Y:S06]  /*0af0*/  BRA `(.L_x_2887) ;  /* 0x00000004009c7947 */ /* 0x000fec0003800000 */
.L_x_2901:
        /* <DEDUP_REMOVED lines=21> */
.L_x_2905:
[----:B------:R-:W-:Y:S05]  /*0c50*/  BSYNC B1 ;  /* 0x0000000000017941 */ /* 0x000fea0003800000 */
.L_x_2904:
[----:B------:R-:W-:Y:S01]  /*0c60*/  LEA R3, R0, 0x3b800000, 0x17 ;  /* 0x3b80000000037811 */ /* 0x000fe200078eb8ff */
[----:B------:R-:W-:-:S05]  /*0c70*/  IMAD.SHL.U32 R0, R2, 0x100000, RZ ;  /* 0x0010000002007824 */ /* 0x000fca00078e00ff */
[----:B------:R-:W-:-:S07]  /*0c80*/  LOP3.LUT R0, R3, R0, R4, 0xfe, !PT ;  /* 0x0000000003007212 */ /* 0x000fce00078efe04 */
.L_x_2903:
[----:B------:R-:W-:Y:S05]  /*0c90*/  BSYNC B0 ;  /* 0x0000000000007941 */ /* 0x000fea0003800000 */
.L_x_2902:
[----:B------:R-:W-:-:S04]  /*0ca0*/  F2FP.F16.F32.PACK_AB R0, RZ, R0 ;  /* 0x00000000ff00723e */ /* 0x000fc800000000ff */
[----:B------:R-:W-:Y:S01]  /*0cb0*/  PRMT R22, R0, 0x7610, R22 ;  /* 0x0000761000167816 */ /* 0x000fe20000000016 */
[----:B------:R-:W-:Y:S06]  /*0cc0*/  BRA `(.L_x_2887) ;  /* 0x0000000400287947 */ /* 0x000fec0003800000 */
.L_x_2900:
        /* <DEDUP_REMOVED lines=21> */
.L_x_2909:
[----:B------:R-:W-:Y:S05]  /*0e20*/  BSYNC B1 ;  /* 0x0000000000017941 */ /* 0x000fea0003800000 */
.L_x_2908:
[----:B------:R-:W-:Y:S01]  /*0e30*/  LEA R3, R0, 0x37800000, 0x17 ;  /* 0x3780000000037811 */ /* 0x000fe200078eb8ff */
[----:B------:R-:W-:-:S05]  /*0e40*/  IMAD.SHL.U32 R0, R2, 0x200000, RZ ;  /* 0x0020000002007824 */ /* 0x000fca00078e00ff */
[----:B------:R-:W-:-:S07]  /*0e50*/  LOP3.LUT R0, R3, R0, R4, 0xfe, !PT ;  /* 0x0000000003007212 */ /* 0x000fce00078efe04 */
.L_x_2907:
[----:B------:R-:W-:Y:S05]  /*0e60*/  BSYNC B0 ;  /* 0x0000000000007941 */ /* 0x000fea0003800000 */
.L_x_2906:
[----:B------:R-:W-:-:S04]  /*0e70*/  F2FP.F16.F32.PACK_AB R0, RZ, R0 ;  /* 0x00000000ff00723e */ /* 0x000fc800000000ff */
[----:B------:R-:W-:Y:S01]  /*0e80*/  PRMT R22, R0, 0x7610, R22 ;  /* 0x0000761000167816 */ /* 0x000fe20000000016 */
[----:B------:R-:W-:Y:S06]  /*0e90*/  BRA `(.L_x_2887) ;  /* 0x0000000000b47947 */ /* 0x000fec0003800000 */
.L_x_2899:
        /* <DEDUP_REMOVED lines=14> */
.L_x_2913:
[----:B------:R-:W-:Y:S05]  /*0f80*/  BSYNC B0 ;  /* 0x0000000000007941 */ /* 0x000fea0003800000 */
.L_x_2912:
[----:B------:R-:W-:-:S04]  /*0f90*/  F2FP.F16.F32.PACK_AB R0, RZ, R0 ;  /* 0x00000000ff00723e */ /* 0x000fc800000000ff */
[----:B------:R-:W-:Y:S01]  /*0fa0*/  PRMT R22, R0, 0x7610, R22 ;  /* 0x0000761000167816 */ /* 0x000fe20000000016 */
[----:B------:R-:W-:Y:S06]  /*0fb0*/  BRA `(.L_x_2887) ;  /* 0x00000000006c7947 */ /* 0x000fec0003800000 */
.L_x_2886:
        /* <DEDUP_REMOVED lines=16> */
.L_x_2914:
[----:B------:R-:W-:Y:S01]  /*10c0*/  PRMT R22, RZ, 0x7610, R22 ;  /* 0x00007610ff167816 */ /* 0x000fe20000000016 */
[----:B------:R-:W-:Y:S06]  /*10d0*/  BRA `(.L_x_2887) ;  /* 0x0000000000247947 */ /* 0x000fec0003800000 */
.L_x_2911:
[----:B------:R-:W2:Y:S02]  /*10e0*/  LDG.E.64 R2, desc[UR36][R2.64] ;  /* 0x0000002402027981 */ /* 0x000ea4000c1e1b00 */
[----:B--2---:R-:W0:Y:S02]  /*10f0*/  I2F.U64 R0, R2 ;  /* 0x0000000200007312 */ /* 0x004e240000301000 */
[----:B0-----:R-:W-:-:S04]  /*1100*/  F2FP.F16.F32.PACK_AB R0, RZ, R0 ;  /* 0x00000000ff00723e */ /* 0x001fc800000000ff */
[----:B------:R-:W-:Y:S01]  /*1110*/  PRMT R22, R0, 0x7610, R22 ;  /* 0x0000761000167816 */ /* 0x000fe20000000016 */
[----:B------:R-:W-:Y:S06]  /*1120*/  BRA `(.L_x_2887) ;  /* 0x0000000000107947 */ /* 0x000fec0003800000 */
.L_x_2910:
[----:B------:R-:W2:Y:S02]  /*1130*/  LDG.E R2, desc[UR36][R2.64] ;  /* 0x0000002402027981 */ /* 0x000ea4000c1e1900 */
[----:B--2---:R-:W-:-:S04]  /*1140*/  I2FP.F32.U32 R0, R2 ;  /* 0x0000000200007245 */ /* 0x004fc80000201000 */
[----:B------:R-:W-:-:S04]  /*1150*/  F2FP.F16.F32.PACK_AB R0, RZ, R0 ;  /* 0x00000000ff00723e */ /* 0x000fc800000000ff */
[----:B------:R-:W-:-:S07]  /*1160*/  PRMT R22, R0, 0x7610, R22 ;  /* 0x0000761000167816 */ /* 0x000fce0000000016 */
.L_x_2887:
[----:B------:R-:W2:Y:S02]  /*1170*/  S2R R19, SR_TID.X ;  /* 0x0000000000137919 */ /* 0x000ea40000002100 */
[----:B--2---:R-:W-:-:S07]  /*1180*/  VIADD R19, R19, 0x80 ;  /* 0x0000008013137836 */ /* 0x004fce0000000000 */
.L_x_2881:
[----:B------:R-:W-:Y:S05]  /*1190*/  BSYNC B6 ;  /* 0x0000000000067941 */ /* 0x000fea0003800000 */
.L_x_2880:
[----:B------:R-:W-:Y:S01]  /*11a0*/  ISETP.GE.AND P0, PT, R19, R16, PT ;  /* 0x000000101300720c */ /* 0x000fe20003f06270 */
[----:B------:R-:W-:-:S12]  /*11b0*/  BSSY B6, `(.L_x_2915) ;  /* 0x000010e000067945 */ /* 0x000fd80003800000 */
[----:B------:R-:W-:Y:S05]  /*11c0*/  @P0 BRA `(.L_x_2916) ;  /* 0x0000001000300947 */ /* 0x000fea0003800000 */
[----:B01----:R-:W0:Y:S01]  /*11d0*/  LDC.64 R2, c[0x0][0x230] ;  /* 0x00008c00ff027b82 */ /* 0x003e220000000a00 */
        /* <DEDUP_REMOVED lines=22> */
.L_x_2920:
[----:B------:R-:W2:Y:S02]  /*1340*/  LDG.E.U8 R2, desc[UR36][R2.64] ;  /* 0x0000002402027981 */ /* 0x000ea4000c1e1100 */
[----:B--2---:R-:W-:-:S04]  /*1350*/  I2FP.F32.U32 R0, R2 ;  /* 0x0000000200007245 */ /* 0x004fc80000201000 */
[----:B------:R-:W-:-:S04]  /*1360*/  F2FP.F16.F32.PACK_AB R0, RZ, R0 ;  /* 0x00000000ff00723e */ /* 0x000fc800000000ff */
[----:B------:R-:W-:Y:S01]  /*1370*/  PRMT R23, R0, 0x7610, R23 ;  /* 0x0000761000177816 */ /* 0x000fe20000000017 */
[----:B------:R-:W-:Y:S06]  /*1380*/  BRA `(.L_x_2922) ;  /* 0x0000000c00bc7947 */ /* 0x000fec0003800000 */
.L_x_2919:
        /* <DEDUP_REMOVED lines=11> */
.L_x_2924:
[----:B------:R-:W2:Y:S02]  /*1440*/  LDG.E R2, desc[UR36][R2.64] ;  /* 0x0000002402027981 */ /* 0x000ea4000c1e1900 */
[----:B--2---:R-:W-:-:S04]  /*1450*/  I2FP.F32.S32 R0, R2 ;  /* 0x0000000200007245 */ /* 0x004fc80000201400 */
[----:B------:R-:W-:-:S04]  /*1460*/  F2FP.F16.F32.PACK_AB R0, RZ, R0 ;  /* 0x00000000ff00723e */ /* 0x000fc800000000ff */
[----:B------:R-:W-:Y:S01]  /*1470*/  PRMT R23, R0, 0x7610, R23 ;  /* 0x0000761000177816 */ /* 0x000fe20000000017 */
[----:B------:R-:W-:Y:S06]  /*1480*/  BRA `(.L_x_2922) ;  /* 0x0000000c007c7947 */ /* 0x000fec0003800000 */
.L_x_2923:
[----:B------:R-:W2:Y:S02]  /*1490*/  LDG.E.U16 R2, desc[UR36][R2.64] ;  /* 0x0000002402027981 */ /* 0x000ea4000c1e1500 */
[----:B--2---:R-:W0:Y:S02]  /*14a0*/  I2F.S16 R0, R2 ;  /* 0x0000000200007306 */ /* 0x004e240000101400 */
[----:B0-----:R-:W-:-:S04]  /*14b0*/  F2FP.F16.F32.PACK_AB R0, RZ, R0 ;  /* 0x00000000ff00723e */ /* 0x001fc800000000ff */
[----:B------:R-:W-:Y:S01]  /*14c0*/  PRMT R23, R0, 0x7610, R23 ;  /* 0x0000761000177816 */ /* 0x000fe20000000017 */
[----:B------:R-:W-:Y:S06]  /*14d0*/  BRA `(.L_x_2922) ;  /* 0x0000000c00687947 */ /* 0x000fec0003800000 */
.L_x_2918:
        /* <DEDUP_REMOVED lines=9> */
.L_x_2926:
[----:B------:R0:W5:Y:S01]  /*1570*/  LDG.E.U16 R23, desc[UR36][R2.64] ;  /* 0x0000002402177981 */ /* 0x000162000c1e1500 */
[----:B------:R-:W-:Y:S05]  /*1580*/  BRA `(.L_x_2922) ;  /* 0x0000000c003c7947 */ /* 0x000fea0003800000 */
.L_x_2925:
        /* <DEDUP_REMOVED lines=9> */
.L_x_2928:
[----:B------:R1:W5:Y:S01]  /*1620*/  LDG.E.U16 R23, desc[UR36][R2.64] ;  /* 0x0000002402177981 */ /* 0x000362000c1e1500 */
[----:B------:R-:W-:Y:S05]  /*1630*/  BRA `(.L_x_2922) ;  /* 0x0000000c00107947 */ /* 0x000fea0003800000 */
.L_x_2927:
        /* <DEDUP_REMOVED lines=9> */
.L_x_2917:
        /* <DEDUP_REMOVED lines=14> */
.L_x_2931:
        /* <DEDUP_REMOVED lines=9> */
.L_x_2930:
        /* <DEDUP_REMOVED lines=28> */
.L_x_2933:
        /* <DEDUP_REMOVED lines=15> */
.L_x_2932:
[----:B------:R-:W2:Y:S02]  /*1af0*/  LDG.E.U16 R0, desc[UR36][R2.64] ;  /* 0x0000002402007981 */ /* 0x000ea4000c1e1500 */
[----:B--2---:R-:W-:-:S05]  /*1b00*/  IMAD.U32 R0, R0, 0x10000, RZ ;  /* 0x0001000000007824 */ /* 0x004fca00078e00ff */
[----:B------:R-:W-:-:S04]  /*1b10*/  F2FP.F16.F32.PACK_AB R0, RZ, R0 ;  /* 0x00000000ff00723e */ /* 0x000fc800000000ff */
[----:B------:R-:W-:Y:S01]  /*1b20*/  PRMT R23, R0, 0x7610, R23 ;  /* 0x0000761000177816 */ /* 0x000fe20000000017 */
[----:B------:R-:W-:Y:S06]  /*1b30*/  BRA `(.L_x_2922) ;  /* 0x0000000400d07947 */ /* 0x000fec0003800000 */
.L_x_2929:
        /* <DEDUP_REMOVED lines=13> */
.L_x_2936:
        /* <DEDUP_REMOVED lines=21> */
.L_x_2940:
[----:B------:R-:W-:Y:S05]  /*1d60*/  BSYNC B1 ;  /* 0x0000000000017941 */ /* 0x000fea0003800000 */
.L_x_2939:
[----:B------:R-:W-:Y:S01]  /*1d70*/  LEA R3, R0, 0x3b800000, 0x17 ;  /* 0x3b80000000037811 */ /* 0x000fe200078eb8ff */
[----:B------:R-:W-:-:S05]  /*1d80*/  IMAD.SHL.U32 R0, R2, 0x100000, RZ ;  /* 0x0010000002007824 */ /* 0x000fca00078e00ff */
[----:B------:R-:W-:-:S07]  /*1d90*/  LOP3.LUT R0, R3, R0, R4, 0xfe, !PT ;  /* 0x0000000003007212 */ /* 0x000fce00078efe04 */
.L_x_2938:
[----:B------:R-:W-:Y:S05]  /*1da0*/  BSYNC B0 ;  /* 0x0000000000007941 */ /* 0x000fea0003800000 */
.L_x_2937:
[----:B------:R-:W-:-:S04]  /*1db0*/  F2FP.F16.F32.PACK_AB R0, RZ, R0 ;  /* 0x00000000ff00723e */ /* 0x000fc800000000ff */
[----:B------:R-:W-:Y:S01]  /*1dc0*/  PRMT R23, R0, 0x7610, R23 ;  /* 0x0000761000177816 */ /* 0x000fe20000000017 */
[----:B------:R-:W-:Y:S06]  /*1dd0*/  BRA `(.L_x_2922) ;  /* 0x0000000400287947 */ /* 0x000fec0003800000 */
.L_x_2935:
        /* <DEDUP_REMOVED lines=21> */
.L_x_2944:
[----:B------:R-:W-:Y:S05]  /*1f30*/  BSYNC B1 ;  /* 0x0000000000017941 */ /* 0x000fea0003800000 */
.L_x_2943:
[----:B------:R-:W-:Y:S01]  /*1f40*/  LEA R3, R0, 0x37800000, 0x17 ;  /* 0x3780000000037811 */ /* 0x000fe200078eb8ff */
[----:B------:R-:W-:-:S05]  /*1f50*/  IMAD.SHL.U32 R0, R2, 0x200000, RZ ;  /* 0x0020000002007824 */ /* 0x000fca00078e00ff */
[----:B------:R-:W-:-:S07]  /*1f60*/  LOP3.LUT R0, R3, R0, R4, 0xfe, !PT ;  /* 0x0000000003007212 */ /* 0x000fce00078efe04 */
.L_x_2942:
[----:B------:R-:W-:Y:S05]  /*1f70*/  BSYNC B0 ;  /* 0x0000000000007941 */ /* 0x000fea0003800000 */
.L_x_2941:
[----:B------:R-:W-:-:S04]  /*1f80*/  F2FP.F16.F32.PACK_AB R0, RZ, R0 ;  /* 0x00000000ff00723e */ /* 0x000fc800000000ff */
[----:B------:R-:W-:Y:S01]  /*1f90*/  PRMT R23, R0, 0x7610, R23 ;  /* 0x0000761000177816 */ /* 0x000fe20000000017 */
[----:B------:R-:W-:Y:S06]  /*1fa0*/  BRA `(.L_x_2922) ;  /* 0x0000000000b47947 */ /* 0x000fec0003800000 */
.L_x_2934:
        /* <DEDUP_REMOVED lines=14> */
.L_x_2948:
[----:B------:R-:W-:Y:S05]  /*2090*/  BSYNC B0 ;  /* 0x0000000000007941 */ /* 0x000fea0003800000 */
.L_x_2947:
[----:B------:R-:W-:-:S04]  /*20a0*/  F2FP.F16.F32.PACK_AB R0, RZ, R0 ;  /* 0x00000000ff00723e */ /* 0x000fc800000000ff */
[----:B------:R-:W-:Y:S01]  /*20b0*/  PRMT R23, R0, 0x7610, R23 ;  /* 0x0000761000177816 */ /* 0x000fe20000000017 */
[----:B------:R-:W-:Y:S06]  /*20c0*/  BRA `(.L_x_2922) ;  /* 0x00000000006c7947 */ /* 0x000fec0003800000 */
.L_x_2921:
        /* <DEDUP_REMOVED lines=16> */
.L_x_2949:
[----:B------:R-:W-:Y:S01]  /*21d0*/  PRMT R23, RZ, 0x7610, R23 ;  /* 0x00007610ff177816 */ /* 0x000fe20000000017 */
[----:B------:R-:W-:Y:S06]  /*21e0*/  BRA `(.L_x_2922) ;  /* 0x0000000000247947 */ /* 0x000fec0003800000 */
.L_x_2946:
[----:B------:R-:W2:Y:S02]  /*21f0*/  LDG.E.64 R2, desc[UR36][R2.64] ;  /* 0x0000002402027981 */ /* 0x000ea4000c1e1b00 */
[----:B--2---:R-:W0:Y:S02]  /*2200*/  I2F.U64 R0, R2 ;  /* 0x0000000200007312 */ /* 0x004e240000301000 */
[----:B0-----:R-:W-:-:S04]  /*2210*/  F2FP.F16.F32.PACK_AB R0, RZ, R0 ;  /* 0x00000000ff00723e */ /* 0x001fc800000000ff */
[----:B------:R-:W-:Y:S01]  /*2220*/  PRMT R23, R0, 0x7610, R23 ;  /* 0x0000761000177816 */ /* 0x000fe20000000017 */
[----:B------:R-:W-:Y:S06]  /*2230*/  BRA `(.L_x_2922) ;  /* 0x0000000000107947 */ /* 0x000fec0003800000 */
.L_x_2945:
[----:B------:R-:W2:Y:S02]  /*2240*/  LDG.E R2, desc[UR36][R2.64] ;  /* 0x0000002402027981 */ /* 0x000ea4000c1e1900 */
[----:B--2---:R-:W-:-:S04]  /*2250*/  I2FP.F32.U32 R0, R2 ;  /* 0x0000000200007245 */ /* 0x004fc80000201000 */
[----:B------:R-:W-:-:S04]  /*2260*/  F2FP.F16.F32.PACK_AB R0, RZ, R0 ;  /* 0x00000000ff00723e */ /* 0x000fc800000000ff */
[----:B------:R-:W-:-:S07]  /*2270*/  PRMT R23, R0, 0x7610, R23 ;  /* 0x0000761000177816 */ /* 0x000fce0000000017 */
.L_x_2922:
[----:B------:R-:W-:-:S07]  /*2280*/  VIADD R19, R19, 0x80 ;  /* 0x0000008013137836 */ /* 0x000fce0000000000 */
.L_x_2916:
[----:B------:R-:W-:Y:S05]  /*2290*/  BSYNC B6 ;  /* 0x0000000000067941 */ /* 0x000fea0003800000 */
.L_x_2915:
[----:B------:R-:W-:Y:S01]  /*22a0*/  ISETP.GE.AND P0, PT, R19, R16, PT ;  /* 0x000000101300720c */ /* 0x000fe20003f06270 */
[----:B------:R-:W-:Y:S01]  /*22b0*/  BSSY B6, `(.L_x_2950) ;  /* 0x0000110000067945 */ /* 0x000fe20003800000 */
[----:B------:R-:W-:Y:S02]  /*22c0*/  PRMT R24, RZ, 0x7610, R24 ;  /* 0x00007610ff187816 */ /* 0x000fe40000000018 */
[----:B------:R-:W-:-:S09]  /*22d0*/  PRMT R25, RZ, 0x7610, R25 ;  /* 0x00007610ff197816 */ /* 0x000fd20000000019 */
        /* <DEDUP_REMOVED lines=24> */
.L_x_2955:
[----:B------:R-:W2:Y:S02]  /*2460*/  LDG.E.U8 R2, desc[UR36][R2.64] ;  /* 0x0000002402027981 */ /* 0x000ea4000c1e1100 */
[----:B--2---:R-:W-:-:S04]  /*2470*/  I2FP.F32.U32 R0, R2 ;  /* 0x0000000200007245 */ /* 0x004fc80000201000 */
[----:B------:R-:W-:-:S04]  /*2480*/  F2FP.F16.F32.PACK_AB R0, RZ, R0 ;  /* 0x00000000ff00723e */ /* 0x000fc800000000ff */
[----:B------:R-:W-:Y:S01]  /*2490*/  PRMT R25, R0, 0x7610, R25 ;  /* 0x0000761000197816 */ /* 0x000fe20000000019 */
[----:B------:R-:W-:Y:S06]  /*24a0*/  BRA `(.L_x_2957) ;  /* 0x0000000c00bc7947 */ /* 0x000fec0003800000 */
.L_x_2954:
        /* <DEDUP_REMOVED lines=11> */
.L_x_2959:
[----:B------:R-:W2:Y:S02]  /*2560*/  LDG.E R2, desc[UR36][R2.64] ;  /* 0x0000002402027981 */ /* 0x000ea4000c1e1900 */
[----:B--2---:R-:W-:-:S04]  /*2570*/  I2FP.F32.S32 R0, R2 ;  /* 0x0000000200007245 */ /* 0x004fc80000201400 */
[----:B------:R-:W-:-:S04]  /*2580*/  F2FP.F16.F32.PACK_AB R0, RZ, R0 ;  /* 0x00000000ff00723e */ /* 0x000fc800000000ff */
[----:B------:R-:W-:Y:S01]  /*2590*/  PRMT R25, R0, 0x7610, R25 ;  /* 0x0000761000197816 */ /* 0x000fe20000000019 */
[----:B------:R-:W-:Y:S06]  /*25a0*/  BRA `(.L_x_2957) ;  /* 0x0000000c007c7947 */ /* 0x000fec0003800000 */
.L_x_2958:
[----:B------:R-:W2:Y:S02]  /*25b0*/  LDG.E.U16 R2, desc[UR36][R2.64] ;  /* 0x0000002402027981 */ /* 0x000ea4000c1e1500 */
[----:B--2---:R-:W0:Y:S02]  /*25c0*/  I2F.S16 R0, R2 ;  /* 0x0000000200007306 */ /* 0x004e240000101400 */
[----:B0-----:R-:W-:-:S04]  /*25d0*/  F2FP.F16.F32.PACK_AB R0, RZ, R0 ;  /* 0x00000000ff00723e */ /* 0x001fc800000000ff */
[----:B------:R-:W-:Y:S01]  /*25e0*/  PRMT R25, R0, 0x7610, R25 ;  /* 0x0000761000197816 */ /* 0x000fe20000000019 */
[----:B------:R-:W-:Y:S06]  /*25f0*/  BRA `(.L_x_2957) ;  /* 0x0000000c00687947 */ /* 0x000fec0003800000 */
.L_x_2953:
        /* <DEDUP_REMOVED lines=9> */
.L_x_2961:
[----:B------:R0:W5:Y:S01]  /*2690*/  LDG.E.U16 R25, desc[UR36][R2.64] ;  /* 0x0000002402197981 */ /* 0x000162000c1e1500 */
[----:B------:R-:W-:Y:S05]  /*26a0*/  BRA `(.L_x_2957) ;  /* 0x0000000c003c7947 */ /* 0x000fea0003800000 */
.L_x_2960:
        /* <DEDUP_REMOVED lines=9> */
.L_x_2963:
[----:B------:R1:W5:Y:S01]  /*2740*/  LDG.E.U16 R25, desc[UR36][R2.64] ;  /* 0x0000002402197981 */ /* 0x000362000c1e1500 */
[----:B------:R-:W-:Y:S05]  /*2750*/  BRA `(.L_x_2957) ;  /* 0x0000000c00107947 */ /* 0x000fea0003800000 */
.L_x_2962:
        /* <DEDUP_REMOVED lines=9> */
.L_x_2952:
        /* <DEDUP_REMOVED lines=14> */
.L_x_2966:
        /* <DEDUP_REMOVED lines=9> */
.L_x_2965:
        /* <DEDUP_REMOVED lines=28> */
.L_x_2968:
        /* <DEDUP_REMOVED lines=15> */
.L_x_2967:
[----:B------:R-:W2:Y:S02]  /*2c10*/  LDG.E.U16 R0, desc[UR36][R2.64] ;  /* 0x0000002402007981 */ /* 0x000ea4000c1e1500 */
[----:B--2---:R-:W-:-:S05]  /*2c20*/  IMAD.U32 R0, R0, 0x10000, RZ ;  /* 0x0001000000007824 */ /* 0x004fca00078e00ff */
[----:B------:R-:W-:-:S04]  /*2c30*/  F2FP.F16.F32.PACK_AB R0, RZ, R0 ;  /* 0x00000000ff00723e */ /* 0x000fc800000000ff */
[----:B------:R-:W-:Y:S01]  /*2c40*/  PRMT R25, R0, 0x7610, R25 ;  /* 0x0000761000197816 */ /* 0x000fe20000000019 */
[----:B------:R-:W-:Y:S06]  /*2c50*/  BRA `(.L_x_2957) ;  /* 0x0000000400d07947 */ /* 0x000fec0003800000 */
.L_x_2964:
        /* <DEDUP_REMOVED lines=13> */
.L_x_2971:
        /* <DEDUP_REMOVED lines=21> */
.L_x_2975:
[----:B------:R-:W-:Y:S05]  /*2e80*/  BSYNC B1 ;  /* 0x0000000000017941 */ /* 0x000fea0003800000 */
.L_x_2974:
[----:B------:R-:W-:Y:S01]  /*2e90*/  LEA R3, R0, 0x3b800000, 0x17 ;  /* 0x3b80000000037811 */ /* 0x000fe200078eb8ff */
[----:B------:R-:W-:-:S05]  /*2ea0*/  IMAD.SHL.U32 R0, R2, 0x100000, RZ ;  /* 0x0010000002007824 */ /* 0x000fca00078e00ff */
[----:B------:R-:W-:-:S07]  /*2eb0*/  LOP3.LUT R0, R3, R0, R4, 0xfe, !PT ;  /* 0x0000000003007212 */ /* 0x000fce00078efe04 */
.L_x_2973:
[----:B------:R-:W-:Y:S05]  /*2ec0*/  BSYNC B0 ;  /* 0x0000000000007941 */ /* 0x000fea0003800000 */
.L_x_2972:
[----:B------:R-:W-:-:S04]  /*2ed0*/  F2FP.F16.F32.PACK_AB R0, RZ, R0 ;  /* 0x00000000ff00723e */ /* 0x000fc800000000ff */
[----:B------:R-:W-:Y:S01]  /*2ee0*/  PRMT R25, R0, 0x7610, R25 ;  /* 0x0000761000197816 */ /* 0x000fe20000000019 */
[----:B------:R-:W-:Y:S06]  /*2ef0*/  BRA `(.L_x_2957) ;  /* 0x0000000400287947 */ /* 0x000fec0003800000 */
.L_x_2970:
        /* <DEDUP_REMOVED lines=21> */
.L_x_2979:
[----:B------:R-:W-:Y:S05]  /*3050*/  BSYNC B1 ;  /* 0x0000000000017941 */ /* 0x000fea0003800000 */
.L_x_2978:
[----:B------:R-:W-:Y:S01]  /*3060*/  LEA R3, R0, 0x37800000, 0x17 ;  /* 0x3780000000037811 */ /* 0x000fe200078eb8ff */
[----:B------:R-:W-:-:S05]  /*3070*/  IMAD.SHL.U32 R0, R2, 0x200000, RZ ;  /* 0x0020000002007824 */ /* 0x000fca00078e00ff */
[----:B------:R-:W-:-:S07]  /*3080*/  LOP3.LUT R0, R3, R0, R4, 0xfe, !PT ;  /* 0x0000000003007212 */ /* 0x000fce00078efe04 */
.L_x_2977:
[----:B------:R-:W-:Y:S05]  /*3090*/  BSYNC B0 ;  /* 0x0000000000007941 */ /* 0x000fea0003800000 */
.L_x_2976:
[----:B------:R-:W-:-:S04]  /*30a0*/  F2FP.F16.F32.PACK_AB R0, RZ, R0 ;  /* 0x00000000ff00723e */ /* 0x000fc800000000ff */
[----:B------:R-:W-:Y:S01]  /*30b0*/  PRMT R25, R0, 0x7610, R25 ;  /* 0x0000761000197816 */ /* 0x000fe20000000019 */
[----:B------:R-:W-:Y:S06]  /*30c0*/  BRA `(.L_x_2957) ;  /* 0x0000000000b47947 */ /* 0x000fec0003800000 */
.L_x_2969:
        /* <DEDUP_REMOVED lines=14> */
.L_x_2983:
[----:B------:R-:W-:Y:S05]  /*31b0*/  BSYNC B0 ;  /* 0x0000000000007941 */ /* 0x000fea0003800000 */
.L_x_2982:
[----:B------:R-:W-:-:S04]  /*31c0*/  F2FP.F16.F32.PACK_AB R0, RZ, R0 ;  /* 0x00000000ff00723e */ /* 0x000fc800000000ff */
[----:B------:R-:W-:Y:S01]  /*31d0*/  PRMT R25, R0, 0x7610, R25 ;  /* 0x0000761000197816 */ /* 0x000fe20000000019 */
[----:B------:R-:W-:Y:S06]  /*31e0*/  BRA `(.L_x_2957) ;  /* 0x00000000006c7947 */ /* 0x000fec0003800000 */
.L_x_2956:
        /* <DEDUP_REMOVED lines=16> */
.L_x_2984:
[----:B------:R-:W-:Y:S01]  /*32f0*/  PRMT R25, RZ, 0x7610, R25 ;  /* 0x00007610ff197816 */ /* 0x000fe20000000019 */
[----:B------:R-:W-:Y:S06]  /*3300*/  BRA `(.L_x_2957) ;  /* 0x0000000000247947 */ /* 0x000fec0003800000 */
.L_x_2981:
[----:B------:R-:W2:Y:S02]  /*3310*/  LDG.E.64 R2, desc[UR36][R2.64] ;  /* 0x0000002402027981 */ /* 0x000ea4000c1e1b00 */
[----:B--2---:R-:W0:Y:S02]  /*3320*/  I2F.U64 R0, R2 ;  /* 0x0000000200007312 */ /* 0x004e240000301000 */
[----:B0-----:R-:W-:-:S04]  /*3330*/  F2FP.F16.F32.PACK_AB R0, RZ, R0 ;  /* 0x00000000ff00723e */ /* 0x001fc800000000ff */
[----:B------:R-:W-:Y:S01]  /*3340*/  PRMT R25, R0, 0x7610, R25 ;  /* 0x0000761000197816 */ /* 0x000fe20000000019 */
[----:B------:R-:W-:Y:S06]  /*3350*/  BRA `(.L_x_2957) ;  /* 0x0000000000107947 */ /* 0x000fec0003800000 */
.L_x_2980:
[----:B------:R-:W2:Y:S02]  /*3360*/  LDG.E R2, desc[UR36][R2.64] ;  /* 0x0000002402027981 */ /* 0x000ea4000c1e1900 */
[----:B--2---:R-:W-:-:S04]  /*3370*/  I2FP.F32.U32 R0, R2 ;  /* 0x0000000200007245 */ /* 0x004fc80000201000 */
[----:B------:R-:W-:-:S04]  /*3380*/  F2FP.F16.F32.PACK_AB R0, RZ, R0 ;  /* 0x00000000ff00723e */ /* 0x000fc800000000ff */
[----:B------:R-:W-:-:S07]  /*3390*/  PRMT R25, R0, 0x7610, R25 ;  /* 0x0000761000197816 */ /* 0x000fce0000000019 */
.L_x_2957:
[----:B------:R-:W-:-:S07]  /*33a0*/  VIADD R19, R19, 0x80 ;  /* 0x0000008013137836 */ /* 0x000fce0000000000 */
.L_x_2951:
[----:B------:R-:W-:Y:S05]  /*33b0*/  BSYNC B6 ;  /* 0x0000000000067941 */ /* 0x000fea0003800000 */
.L_x_2950:
[----:B------:R-:W-:Y:S01]  /*33c0*/  ISETP.GE.AND P0, PT, R19, R16, PT ;  /* 0x000000101300720c */ /* 0x000fe20003f06270 */
[----:B------:R-:W-:-:S12]  /*33d0*/  BSSY B6, `(.L_x_2985) ;  /* 0x000010c000067945 */ /* 0x000fd80003800000 */
[----:B------:R-:W-:Y:S05]  /*33e0*/  @P0 BRA `(.L_x_2986) ;  /* 0x0000001000280947 */ /* 0x000fea0003800000 */
[----:B01----:R-:W0:Y:S01]  /*33f0*/  LDC.64 R2, c[0x0][0x230] ;  /* 0x00008c00ff027b82 */ /* 0x003e220000000a00 */
        /* <DEDUP_REMOVED lines=21> */
.L_x_2990:
[----:B------:R-:W2:Y:S02]  /*3550*/  LDG.E.U8 R2, desc[UR36][R2.64] ;  /* 0x0000002402027981 */ /* 0x000ea4000c1e1100 */
[----:B--2---:R-:W-:-:S04]  /*3560*/  I2FP.F32.U32 R0, R2 ;  /* 0x0000000200007245 */ /* 0x004fc80000201000 */
[----:B------:R-:W-:-:S04]  /*3570*/  F2FP.F16.F32.PACK_AB R0, RZ, R0 ;  /* 0x00000000ff00723e */ /* 0x000fc800000000ff */
[----:B------:R-:W-:Y:S01]  /*3580*/  PRMT R24, R0, 0x7610, R24 ;  /* 0x0000761000187816 */ /* 0x000fe20000000018 */
[----:B------:R-:W-:Y:S06]  /*3590*/  BRA `(.L_x_2986) ;  /* 0x0000000c00bc7947 */ /* 0x000fec0003800000 */
.L_x_2989:
        /* <DEDUP_REMOVED lines=11> */
.L_x_2993:
[----:B------:R-:W2:Y:S02]  /*3650*/  LDG.E R2, desc[UR36][R2.64] ;  /* 0x0000002402027981 */ /* 0x000ea4000c1e1900 */
[----:B--2---:R-:W-:-:S04]  /*3660*/  I2FP.F32.S32 R0, R2 ;  /* 0x0000000200007245 */ /* 0x004fc80000201400 */
[----:B------:R-:W-:-:S04]  /*3670*/  F2FP.F16.F32.PACK_AB R0, RZ, R0 ;  /* 0x00000000ff00723e */ /* 0x000fc800000000ff */
[----:B------:R-:W-:Y:S01]  /*3680*/  PRMT R24, R0, 0x7610, R24 ;  /* 0x0000761000187816 */ /* 0x000fe20000000018 */
[----:B------:R-:W-:Y:S06]  /*3690*/  BRA `(.L_x_2986) ;  /* 0x0000000c007c7947 */ /* 0x000fec0003800000 */
.L_x_2992:
[----:B------:R-:W2:Y:S02]  /*36a0*/  LDG.E.U16 R2, desc[UR36][R2.64] ;  /* 0x0000002402027981 */ /* 0x000ea4000c1e1500 */
[----:B--2---:R-:W0:Y:S02]  /*36b0*/  I2F.S16 R0, R2 ;  /* 0x0000000200007306 */ /* 0x004e240000101400 */
[----:B0-----:R-:W-:-:S04]  /*36c0*/  F2FP.F16.F32.PACK_AB R0, RZ, R0 ;  /* 0x00000000ff00723e */ /* 0x001fc800000000ff */
[----:B------:R-:W-:Y:S01]  /*36d0*/  PRMT R24, R0, 0x7610, R24 ;  /* 0x0000761000187816 */ /* 0x000fe20000000018 */
[----:B------:R-:W-:Y:S06]  /*36e0*/  BRA `(.L_x_2986) ;  /* 0x0000000c00687947 */ /* 0x000fec0003800000 */
.L_x_2988:
        /* <DEDUP_REMOVED lines=9> */
.L_x_2995:
[----:B------:R2:W5:Y:S01]  /*3780*/  LDG.E.U16 R24, desc[UR36][R2.64] ;  /* 0x0000002402187981 */ /* 0x000562000c1e1500 */
[----:B------:R-:W-:Y:S05]  /*3790*/  BRA `(.L_x_2986) ;  /* 0x0000000c003c7947 */ /* 0x000fea0003800000 */
.L_x_2994:
        /* <DEDUP_REMOVED lines=9> */
.L_x_2997:
[----:B------:R3:W5:Y:S01]  /*3830*/  LDG.E.U16 R24, desc[UR36][R2.64] ;  /* 0x0000002402187981 */ /* 0x000762000c1e1500 */
[----:B------:R-:W-:Y:S05]  /*3840*/  BRA `(.L_x_2986) ;  /* 0x0000000c00107947 */ /* 0x000fea0003800000 */
.L_x_2996:
        /* <DEDUP_REMOVED lines=9> */
.L_x_2987:
        /* <DEDUP_REMOVED lines=14> */
.L_x_3000:
        /* <DEDUP_REMOVED lines=9> */
.L_x_2999:
        /* <DEDUP_REMOVED lines=28> */
.L_x_3002:
        /* <DEDUP_REMOVED lines=15> */
.L_x_3001:
[----:B------:R-:W2:Y:S02]  /*3d00*/  LDG.E.U16 R0, desc[UR36][R2.64] ;  /* 0x0000002402007981 */ /* 0x000ea4000c1e1500 */
[----:B--2---:R-:W-:-:S05]  /*3d10*/  IMAD.U32 R0, R0, 0x10000, RZ ;  /* 0x0001000000007824 */ /* 0x004fca00078e00ff */
[----:B------:R-:W-:-:S04]  /*3d20*/  F2FP.F16.F32.PACK_AB R0, RZ, R0 ;  /* 0x00000000ff00723e */ /* 0x000fc800000000ff */
[----:B------:R-:W-:Y:S01]  /*3d30*/  PRMT R24, R0, 0x7610, R24 ;  /* 0x0000761000187816 */ /* 0x000fe20000000018 */
[----:B------:R-:W-:Y:S06]  /*3d40*/  BRA `(.L_x_2986) ;  /* 0x0000000400d07947 */ /* 0x000fec0003800000 */
.L_x_2998:
        /* <DEDUP_REMOVED lines=13> */
.L_x_3005:
        /* <DEDUP_REMOVED lines=21> */
.L_x_3009:
[----:B------:R-:W-:Y:S05]  /*3f70*/  BSYNC B1 ;  /* 0x0000000000017941 */ /* 0x000fea0003800000 */
.L_x_3008:
[----:B------:R-:W-:Y:S01]  /*3f80*/  LEA R3, R0, 0x3b800000, 0x17 ;  /* 0x3b80000000037811 */ /* 0x000fe200078eb8ff */
[----:B------:R-:W-:-:S05]  /*3f90*/  IMAD.SHL.U32 R0, R2, 0x100000, RZ ;  /* 0x0010000002007824 */ /* 0x000fca00078e00ff */
[----:B------:R-:W-:-:S07]  /*3fa0*/  LOP3.LUT R0, R3, R0, R4, 0xfe, !PT ;  /* 0x0000000003007212 */ /* 0x000fce00078efe04 */
.L_x_3007:
[----:B------:R-:W-:Y:S05]  /*3fb0*/  BSYNC B0 ;  /* 0x0000000000007941 */ /* 0x000fea0003800000 */
.L_x_3006:
[----:B------:R-:W-:-:S04]  /*3fc0*/  F2FP.F16.F32.PACK_AB R0, RZ, R0 ;  /* 0x00000000ff00723e */ /* 0x000fc800000000ff */
[----:B------:R-:W-:Y:S01]  /*3fd0*/  PRMT R24, R0, 0x7610, R24 ;  /* 0x0000761000187816 */ /* 0x000fe20000000018 */
[----:B------:R-:W-:Y:S06]  /*3fe0*/  BRA `(.L_x_2986) ;  /* 0x0000000400287947 */ /* 0x000fec0003800000 */
.L_x_3004:
        /* <DEDUP_REMOVED lines=21> */
.L_x_3013:
[----:B------:R-:W-:Y:S05]  /*4140*/  BSYNC B1 ;  /* 0x0000000000017941 */ /* 0x000fea0003800000 */
.L_x_3012:
[----:B------:R-:W-:Y:S01]  /*4150*/  LEA R3, R0, 0x37800000, 0x17 ;  /* 0x3780000000037811 */ /* 0x000fe200078eb8ff */
[----:B------:R-:W-:-:S05]  /*4160*/  IMAD.SHL.U32 R0, R2, 0x200000, RZ ;  /* 0x0020000002007824 */ /* 0x000fca00078e00ff */
[----:B------:R-:W-:-:S07]  /*4170*/  LOP3.LUT R0, R3, R0, R4, 0xfe, !PT ;  /* 0x0000000003007212 */ /* 0x000fce00078efe04 */
.L_x_3011:
[----:B------:R-:W-:Y:S05]  /*4180*/  BSYNC B0 ;  /* 0x0000000000007941 */ /* 0x000fea0003800000 */
.L_x_3010:
[----:B------:R-:W-:-:S04]  /*4190*/  F2FP.F16.F32.PACK_AB R0, RZ, R0 ;  /* 0x00000000ff00723e */ /* 0x000fc800000000ff */
[----:B------:R-:W-:Y:S01]  /*41a0*/  PRMT R24, R0, 0x7610, R24 ;  /* 0x0000761000187816 */ /* 0x000fe20000000018 */
[----:B------:R-:W-:Y:S06]  /*41b0*/  BRA `(.L_x_2986) ;  /* 0x0000000000b47947 */ /* 0x000fec0003800000 */
.L_x_3003:
        /* <DEDUP_REMOVED lines=14> */
.L_x_3017:
[----:B------:R-:W-:Y:S05]  /*42a0*/  BSYNC B0 ;  /* 0x0000000000007941 */ /* 0x000fea0003800000 */
.L_x_3016:
[----:B------:R-:W-:-:S04]  /*42b0*/  F2FP.F16.F32.PACK_AB R0, RZ, R0 ;  /* 0x00000000ff00723e */ /* 0x000fc800000000ff */
[----:B------:R-:W-:Y:S01]  /*42c0*/  PRMT R24, R0, 0x7610, R24 ;  /* 0x0000761000187816 */ /* 0x000fe20000000018 */
[----:B------:R-:W-:Y:S06]  /*42d0*/  BRA `(.L_x_2986) ;  /* 0x00000000006c7947 */ /* 0x000fec0003800000 */
.L_x_2991:
        /* <DEDUP_REMOVED lines=16> */
.L_x_3018:
[----:B------:R-:W-:Y:S01]  /*43e0*/  PRMT R24, RZ, 0x7610, R24 ;  /* 0x00007610ff187816 */ /* 0x000fe20000000018 */
[----:B------:R-:W-:Y:S06]  /*43f0*/  BRA `(.L_x_2986) ;  /* 0x0000000000247947 */ /* 0x000fec0003800000 */
.L_x_3015:
[----:B------:R-:W2:Y:S02]  /*4400*/  LDG.E.64 R2, desc[UR36][R2.64] ;  /* 0x0000002402027981 */ /* 0x000ea4000c1e1b00 */
[----:B--2---:R-:W0:Y:S02]  /*4410*/  I2F.U64 R0, R2 ;  /* 0x0000000200007312 */ /* 0x004e240000301000 */
[----:B0-----:R-:W-:-:S04]  /*4420*/  F2FP.F16.F32.PACK_AB R0, RZ, R0 ;  /* 0x00000000ff00723e */ /* 0x001fc800000000ff */
[----:B------:R-:W-:Y:S01]  /*4430*/  PRMT R24, R0, 0x7610, R24 ;  /* 0x0000761000187816 */ /* 0x000fe20000000018 */
[----:B------:R-:W-:Y:S06]  /*4440*/  BRA `(.L_x_2986) ;  /* 0x0000000000107947 */ /* 0x000fec0003800000 */
.L_x_3014:
[----:B------:R-:W2:Y:S02]  /*4450*/  LDG.E R2, desc[UR36][R2.64] ;  /* 0x0000002402027981 */ /* 0x000ea4000c1e1900 */
[----:B--2---:R-:W-:-:S04]  /*4460*/  I2FP.F32.U32 R0, R2 ;  /* 0x0000000200007245 */ /* 0x004fc80000201000 */
[----:B------:R-:W-:-:S04]  /*4470*/  F2FP.F16.F32.PACK_AB R0, RZ, R0 ;  /* 0x00000000ff00723e */ /* 0x000fc800000000ff */
[----:B------:R-:W-:-:S07]  /*4480*/  PRMT R24, R0, 0x7610, R24 ;  /* 0x0000761000187816 */ /* 0x000fce0000000018 */
.L_x_2986:
[----:B------:R-:W-:Y:S05]  /*4490*/  BSYNC B6 ;  /* 0x0000000000067941 */ /* 0x000fea0003800000 */
.L_x_2985:
[----:B------:R-:W4:Y:S01]  /*44a0*/  S2R R17, SR_TID.X ;  /* 0x0000000000117919 */ /* 0x000f220000002100 */
[----:B------:R-:W0:Y:S01]  /*44b0*/  LDC.U8 R19, c[0x0][0x244] ;  /* 0x00009100ff137b82 */ /* 0x000e220000000000 */
[----:B------:R-:W-:Y:S01]  /*44c0*/  BSSY B6, `(.L_x_3019) ;  /* 0x0000135000067945 */ /* 0x000fe20003800000 */
[C---:B----4-:R-:W-:Y:S01]  /*44d0*/  ISETP.GE.AND P3, PT, R17.reuse, R16, PT ;  /* 0x000000101100720c */ /* 0x050fe20003f66270 */
[C---:B0123--:R-:W-:Y:S02]  /*44e0*/  VIADD R3, R17.reuse, 0x100 ;  /* 0x0000010011037836 */ /* 0x04ffe40000000000 */
[----:B------:R-:W-:-:S03]  /*44f0*/  VIADD R27, R17, 0x80 ;  /* 0x00000080111b7836 */ /* 0x000fc60000000000 */
[-C--:B------:R-:W-:Y:S01]  /*4500*/  ISETP.GE.AND P1, PT, R3, R16.reuse, PT ;  /* 0x000000100300720c */ /* 0x080fe20003f26270 */
[----:B------:R-:W-:Y:S01]  /*4510*/  VIADD R3, R17, 0x180 ;  /* 0x0000018011037836 */ /* 0x000fe20000000000 */
[----:B------:R-:W-:-:S04]  /*4520*/  ISETP.GE.AND P0, PT, R27, R16, PT ;  /* 0x000000101b00720c */ /* 0x000fc80003f06270 */
[----:B------:R-:W-:Y:S01]  /*4530*/  ISETP.GE.AND P2, PT, R3, R16, PT ;  /* 0x000000100300720c */ /* 0x000fe20003f46270 */
[----:B------:R-:W0:Y:S01]  /*4540*/  @!P3 LDC.U16 R4, c[0x0][0x218] ;  /* 0x00008600ff04bb82 */ /* 0x000e220000000400 */
[----:B-----5:R-:W-:-:S05]  /*4550*/  @!P3 HADD2.F32 R2, -RZ, R22.H0_H0 ;  /* 0x20000016ff02b230 */ /* 0x020fca0000004100 */
[----:B------:R-:W-:Y:S01]  /*4560*/  @!P1 HADD2.F32 R25, -RZ, R25.H0_H0 ;  /* 0x20000019ff199230 */ /* 0x000fe20000004100 */
[----:B------:R-:W1:Y:S01]  /*4570*/  @!P3 MUFU.LG2 R2, R2 ;  /* 0x000000020002b308 */ /* 0x000e620000000c00 */
[----:B------:R-:W2:Y:S04]  /*4580*/  @!P1 LDC.U16 R5, c[0x0][0x218] ;  /* 0x00008600ff059b82 */ /* 0x000ea80000000400 */
[----:B------:R-:W-:-:S03]  /*4590*/  @!P2 HADD2.F32 R6, -RZ, R24.H0_H0 ;  /* 0x20000018ff06a230 */ /* 0x000fc60000004100 */
[----:B------:R-:W3:Y:S01]  /*45a0*/  @!P1 MUFU.LG2 R25, R25 ;  /* 0x0000001900199308 */ /* 0x000ee20000000c00 */
[----:B------:R-:W4:Y:S07]  /*45b0*/  @!P2 LDC.U16 R7, c[0x0][0x218] ;  /* 0x00008600ff07ab82 */ /* 0x000f2e0000000400 */
[----:B------:R-:W4:Y:S01]  /*45c0*/  @!P2 MUFU.LG2 R6, R6 ;  /* 0x000000060006a308 */ /* 0x000f220000000c00 */
[----:B------:R-:W4:Y:S01]  /*45d0*/  @!P0 LDC.U16 R8, c[0x0][0x218] ;  /* 0x00008600ff088b82 */ /* 0x000f220000000400 */
[----:B0-----:R-:W-:-:S02]  /*45e0*/  @!P3 HADD2.F32 R3, -RZ, R4.H0_H0 ;  /* 0x20000004ff03b230 */ /* 0x001fc40000004100 */
[----:B------:R-:W-:-:S03]  /*45f0*/  @!P0 HADD2.F32 R4, -RZ, R23.H0_H0 ;  /* 0x20000017ff048230 */ /* 0x000fc60000004100 */
[----:B-1----:R-:W-:Y:S01]  /*4600*/  @!P3 FMUL.FTZ R3, R3, R2 ;  /* 0x000000020303b220 */ /* 0x002fe20000410000 */
[----:B--2---:R-:W-:Y:S02]  /*4610*/  @!P1 HADD2.F32 R2, -RZ, R5.H0_H0 ;  /* 0x20000005ff029230 */ /* 0x004fe40000004100 */
[----:B------:R-:W0:Y:S03]  /*4620*/  @!P0 MUFU.LG2 R4, R4 ;  /* 0x0000000400048308 */ /* 0x000e260000000c00 */
[----:B---3--:R-:W-:Y:S01]  /*4630*/  @!P1 FMUL.FTZ R5, R2, R25 ;  /* 0x0000001902059220 */ /* 0x008fe20000410000 */
[----:B----4-:R-:W-:-:S04]  /*4640*/  @!P2 HADD2.F32 R7, -RZ, R7.H0_H0 ;  /* 0x20000007ff07a230 */ /* 0x010fc80000004100 */
[----:B------:R-:W1:Y:S01]  /*4650*/  @!P3 MUFU.EX2 R3, R3 ;  /* 0x000000030003b308 */ /* 0x000e620000000800 */
[----:B------:R-:W-:Y:S01]  /*4660*/  @!P2 FMUL.FTZ R7, R7, R6 ;  /* 0x000000060707a220 */ /* 0x000fe20000410000 */
[----:B------:R-:W-:-:S06]  /*4670*/  @!P0 HADD2.F32 R9, -RZ, R8.H0_H0 ;  /* 0x20000008ff098230 */ /* 0x000fcc0000004100 */
[----:B------:R-:W2:Y:S01]  /*4680*/  @!P1 MUFU.EX2 R5, R5 ;  /* 0x0000000500059308 */ /* 0x000ea20000000800 */
[----:B0-----:R-:W-:-:S07]  /*4690*/  @!P0 FMUL.FTZ R2, R9, R4 ;  /* 0x0000000409028220 */ /* 0x001fce0000410000 */
[----:B------:R-:W0:Y:S01]  /*46a0*/  @!P2 MUFU.EX2 R7, R7 ;  /* 0x000000070007a308 */ /* 0x000e220000000800 */
[----:B-1----:R-:W-:-:S07]  /*46b0*/  @!P3 F2FP.F16.F32.PACK_AB R0, RZ, R3 ;  /* 0x00000003ff00b23e */ /* 0x002fce00000000ff */
[----:B------:R-:W1:Y:S01]  /*46c0*/  @!P0 MUFU.EX2 R2, R2 ;  /* 0x0000000200028308 */ /* 0x000e620000000800 */
[----:B--2---:R-:W-:Y:S02]  /*46d0*/  @!P1 F2FP.F16.F32.PACK_AB R23, RZ, R5 ;  /* 0x00000005ff17923e */ /* 0x004fe400000000ff */
[----:B0-----:R-:W-:Y:S02]  /*46e0*/  @!P2 F2FP.F16.F32.PACK_AB R22, RZ, R7 ;  /* 0x00000007ff16a23e */ /* 0x001fe400000000ff */
[----:B-1----:R-:W-:Y:S01]  /*46f0*/  @!P0 F2FP.F16.F32.PACK_AB R24, RZ, R2 ;  /* 0x00000002ff18823e */ /* 0x002fe200000000ff */
[----:B------:R-:W-:Y:S06]  /*4700*/  @P3 BRA `(.L_x_3020) ;  /* 0x0000001000403947 */ /* 0x000fec0003800000 */
        /* <DEDUP_REMOVED lines=17> */
[----:B------:R-:W-:Y:S02]  /*4820*/  HADD2.F32 R0, -RZ, R0.H0_H0 ;  /* 0x20000000ff007230 */ /* 0x000fe40000004100 */
[----:B------:R-:W-:Y:S02]  /*4830*/  IMAD.MOV.U32 R17, RZ, RZ, R27 ;  /* 0x000000ffff117224 */ /* 0x000fe400078e001b */
[----:B------:R-:W0:Y:S02]  /*4840*/  F2I.FTZ.TRUNC.NTZ R5, R0 ;  /* 0x0000000000057305 */ /* 0x000e24000021f100 */
[----:B0-----:R0:W-:Y:S01]  /*4850*/  STG.E.U8 desc[UR36][R2.64], R5 ;  /* 0x0000000502007986 */ /* 0x0011e2000c101124 */
[----:B------:R-:W-:Y:S05]  /*4860*/  BRA `(.L_x_3020) ;  /* 0x0000000c00e87947 */ /* 0x000fea0003800000 */
.L_x_3024:
[----:B------:R-:W-:Y:S02]  /*4870*/  HADD2.F32 R5, -RZ, R0.H0_H0 ;  /* 0x20000000ff057230 */ /* 0x000fe40000004100 */
[----:B------:R-:W-:-:S04]  /*4880*/  IMAD.MOV.U32 R17, RZ, RZ, R27 ;  /* 0x000000ffff117224 */ /* 0x000fc800078e001b */
[----:B------:R-:W0:Y:S02]  /*4890*/  F2I.S64.TRUNC R4, R5 ;  /* 0x0000000500047311 */ /* 0x000e24000020d900 */
[----:B0-----:R0:W-:Y:S01]  /*48a0*/  STG.E.U8 desc[UR36][R2.64], R4 ;  /* 0x0000000402007986 */ /* 0x0011e2000c101124 */
[----:B------:R-:W-:Y:S05]  /*48b0*/  BRA `(.L_x_3020) ;  /* 0x0000000c00d47947 */ /* 0x000fea0003800000 */
.L_x_3023:
[----:B------:R-:W-:-:S13]  /*48c0*/  ISETP.NE.AND P0, PT, R4, 0x2, PT ;  /* 0x000000020400780c */ /* 0x000fda0003f05270 */
[----:B------:R-:W-:Y:S05]  /*48d0*/  @!P0 BRA `(.L_x_3026) ;  /* 0x0000000000388947 */ /* 0x000fea0003800000 */
[----:B------:R-:W-:-:S13]  /*48e0*/  ISETP.NE.AND P0, PT, R4, 0x3, PT ;  /* 0x000000030400780c */ /* 0x000fda0003f05270 */
[----:B------:R-:W-:Y:S05]  /*48f0*/  @!P0 BRA `(.L_x_3027) ;  /* 0x00000000001c8947 */ /* 0x000fea0003800000 */
[----:B------:R-:W-:-:S13]  /*4900*/  ISETP.NE.AND P0, PT, R4, 0x4, PT ;  /* 0x000000040400780c */ /* 0x000fda0003f05270 */
[----:B------:R-:W-:Y:S05]  /*4910*/  @P0 BRA `(.L_x_3025) ;  /* 0x0000000c00500947 */ /* 0x000fea0003800000 */
[----:B------:R-:W-:Y:S02]  /*4920*/  HADD2.F32 R4, -RZ, R0.H0_H0 ;  /* 0x20000000ff047230 */ /* 0x000fe40000004100 */
[----:B------:R-:W-:-:S04]  /*4930*/  IMAD.MOV.U32 R17, RZ, RZ, R27 ;  /* 0x000000ffff117224 */ /* 0x000fc800078e001b */
[----:B------:R-:W0:Y:S02]  /*4940*/  F2I.S64.TRUNC R4, R4 ;  /* 0x0000000400047311 */ /* 0x000e24000020d900 */
[----:B0-----:R0:W-:Y:S01]  /*4950*/  STG.E.64 desc[UR36][R2.64], R4 ;  /* 0x0000000402007986 */ /* 0x0011e2000c101b24 */
[----:B------:R-:W-:Y:S05]  /*4960*/  BRA `(.L_x_3020) ;  /* 0x0000000c00a87947 */ /* 0x000fea0003800000 */
.L_x_3027:
[----:B------:R-:W-:Y:S02]  /*4970*/  HADD2.F32 R0, -RZ, R0.H0_H0 ;  /* 0x20000000ff007230 */ /* 0x000fe40000004100 */
[----:B------:R-:W-:Y:S02]  /*4980*/  IMAD.MOV.U32 R17, RZ, RZ, R27 ;  /* 0x000000ffff117224 */ /* 0x000fe400078e001b */
[----:B------:R-:W0:Y:S02]  /*4990*/  F2I.FTZ.TRUNC.NTZ R5, R0 ;  /* 0x0000000000057305 */ /* 0x000e24000021f100 */
[----:B0-----:R0:W-:Y:S01]  /*49a0*/  STG.E desc[UR36][R2.64], R5 ;  /* 0x0000000502007986 */ /* 0x0011e2000c101924 */
[----:B------:R-:W-:Y:S05]  /*49b0*/  BRA `(.L_x_3020) ;  /* 0x0000000c00947947 */ /* 0x000fea0003800000 */
.L_x_3026:
[----:B------:R-:W-:Y:S02]  /*49c0*/  HADD2.F32 R0, -RZ, R0.H0_H0 ;  /* 0x20000000ff007230 */ /* 0x000fe40000004100 */
[----:B------:R-:W-:Y:S02]  /*49d0*/  IMAD.MOV.U32 R17, RZ, RZ, R27 ;  /* 0x000000ffff117224 */ /* 0x000fe400078e001b */
[----:B------:R-:W0:Y:S02]  /*49e0*/  F2I.FTZ.TRUNC.NTZ R5, R0 ;  /* 0x0000000000057305 */ /* 0x000e24000021f100 */
[----:B0-----:R0:W-:Y:S01]  /*49f0*/  STG.E.U16 desc[UR36][R2.64], R5 ;  /* 0x0000000502007986 */ /* 0x0011e2000c101524 */
[----:B------:R-:W-:Y:S05]  /*4a00*/  BRA `(.L_x_3020) ;  /* 0x0000000c00807947 */ /* 0x000fea0003800000 */
.L_x_3022:
[----:B------:R-:W-:-:S13]  /*4a10*/  ISETP.GT.AND P0, PT, R4, 0x6, PT ;  /* 0x000000060400780c */ /* 0x000fda0003f04270 */
[----:B------:R-:W-:Y:S05]  /*4a20*/  @P0 BRA `(.L_x_3028) ;  /* 0x00000000002c0947 */ /* 0x000fea0003800000 */
[----:B------:R-:W-:-:S13]  /*4a30*/  ISETP.NE.AND P0, PT, R4, 0x5, PT ;  /* 0x000000050400780c */ /* 0x000fda0003f05270 */
[----:B------:R-:W-:Y:S05]  /*4a40*/  @!P0 BRA `(.L_x_3029) ;  /* 0x0000000000188947 */ /* 0x000fea0003800000 */
[----:B------:R-:W-:-:S13]  /*4a50*/  ISETP.NE.AND P0, PT, R4, 0x6, PT ;  /* 0x000000060400780c */ /* 0x000fda0003f05270 */
[----:B------:R-:W-:Y:S05]  /*4a60*/  @P0 BRA `(.L_x_3025) ;  /* 0x0000000800fc0947 */ /* 0x000fea0003800000 */
[----:B------:R-:W-:Y:S02]  /*4a70*/  HADD2.F32 R5, -RZ, R0.H0_H0 ;  /* 0x20000000ff057230 */ /* 0x000fe40000004100 */
[----:B------:R-:W-:-:S03]  /*4a80*/  IMAD.MOV.U32 R17, RZ, RZ, R27 ;  /* 0x000000ffff117224 */ /* 0x000fc600078e001b */
[----:B------:R0:W-:Y:S01]  /*4a90*/  STG.E desc[UR36][R2.64], R5 ;  /* 0x0000000502007986 */ /* 0x0001e2000c101924 */
[----:B------:R-:W-:Y:S05]  /*4aa0*/  BRA `(.L_x_3020) ;  /* 0x0000000c00587947 */ /* 0x000fea0003800000 */
.L_x_3029:
[----:B------:R0:W-:Y:S01]  /*4ab0*/  STG.E.U16 desc[UR36][R2.64], R0 ;  /* 0x0000000002007986 */ /* 0x0001e2000c101524 */
[----:B------:R-:W-:Y:S01]  /*4ac0*/  IMAD.MOV.U32 R17, RZ, RZ, R27 ;  /* 0x000000ffff117224 */ /* 0x000fe200078e001b */
[----:B------:R-:W-:Y:S06]  /*4ad0*/  BRA `(.L_x_3020) ;  /* 0x0000000c004c7947 */ /* 0x000fec0003800000 */
.L_x_3028:
[----:B------:R-:W-:-:S13]  /*4ae0*/  ISETP.NE.AND P0, PT, R4, 0x7, PT ;  /* 0x000000070400780c */ /* 0x000fda0003f05270 */
[----:B------:R-:W-:Y:S05]  /*4af0*/  @!P0 BRA `(.L_x_3030) ;  /* 0x00000000003c8947 */ /* 0x000fea0003800000 */
[----:B------:R-:W-:-:S13]  /*4b00*/  ISETP.NE.AND P0, PT, R4, 0x8, PT ;  /* 0x000000080400780c */ /* 0x000fda0003f05270 */
[----:B------:R-:W-:Y:S05]  /*4b10*/  @!P0 BRA `(.L_x_3031) ;  /* 0x00000000001c8947 */ /* 0x000fea0003800000 */
[----:B------:R-:W-:-:S13]  /*4b20*/  ISETP.NE.AND P0, PT, R4, 0x9, PT ;  /* 0x000000090400780c */ /* 0x000fda0003f05270 */
[----:B------:R-:W-:Y:S05]  /*4b30*/  @P0 BRA `(.L_x_3025) ;  /* 0x0000000800c80947 */ /* 0x000fea0003800000 */
[----:B------:R-:W-:Y:S02]  /*4b40*/  HADD2.F32 R4, -RZ, R0.H0_H0 ;  /* 0x20000000ff047230 */ /* 0x000fe40000004100 */
[----:B------:R-:W-:Y:S02]  /*4b50*/  IMAD.MOV.U32 R5, RZ, RZ, RZ ;  /* 0x000000ffff057224 */ /* 0x000fe400078e00ff */
[----:B------:R-:W-:-:S03]  /*4b60*/  IMAD.MOV.U32 R17, RZ, RZ, R27 ;  /* 0x000000ffff117224 */ /* 0x000fc600078e001b */
[----:B------:R0:W-:Y:S01]  /*4b70*/  STG.E.64 desc[UR36][R2.64], R4 ;  /* 0x0000000402007986 */ /* 0x0001e2000c101b24 */
[----:B------:R-:W-:Y:S05]  /*4b80*/  BRA `(.L_x_3020) ;  /* 0x0000000c00207947 */ /* 0x000fea0003800000 */
.L_x_3031:
[----:B------:R-:W-:Y:S02]  /*4b90*/  HADD2.F32 R0, -RZ, R0.H0_H0 ;  /* 0x20000000ff007230 */ /* 0x000fe40000004100 */
[----:B------:R-:W-:-:S03]  /*4ba0*/  IMAD.MOV.U32 R17, RZ, RZ, R27 ;  /* 0x000000ffff117224 */ /* 0x000fc600078e001b */
[----:B------:R-:W-:-:S04]  /*4bb0*/  F2FP.F16.F32.PACK_AB R0, RZ, R0 ;  /* 0x00000000ff00723e */ /* 0x000fc800000000ff */
[----:B------:R-:W-:-:S05]  /*4bc0*/  PRMT R0, R0, 0x5410, RZ ;  /* 0x0000541000007816 */ /* 0x000fca00000000ff */
[----:B------:R0:W-:Y:S01]  /*4bd0*/  STG.E desc[UR36][R2.64], R0 ;  /* 0x0000000002007986 */ /* 0x0001e2000c101924 */
[----:B------:R-:W-:Y:S05]  /*4be0*/  BRA `(.L_x_3020) ;  /* 0x0000000c00087947 */ /* 0x000fea0003800000 */
.L_x_3030:
[----:B------:R-:W-:Y:S02]  /*4bf0*/  HADD2.F32 R4, -RZ, R0.H0_H0 ;  /* 0x20000000ff047230 */ /* 0x000fe40000004100 */
[----:B------:R-:W-:-:S03]  /*4c00*/  IMAD.MOV.U32 R17, RZ, RZ, R27 ;  /* 0x000000ffff117224 */ /* 0x000fc600078e001b */
[----:B------:R-:W-:-:S06]  /*4c10*/  FMUL.FTZ R4, R4, 1 ;  /* 0x3f80000004047820 */ /* 0x000fcc0000410000 */
[----:B------:R-:W0:Y:S02]  /*4c20*/  F2F.F64.F32 R4, R4 ;  /* 0x0000000400047310 */ /* 0x000e240000201800 */
[----:B0-----:R0:W-:Y:S01]  /*4c30*/  STG.E.64 desc[UR36][R2.64], R4 ;  /* 0x0000000402007986 */ /* 0x0011e2000c101b24 */
[----:B------:R-:W-:Y:S05]  /*4c40*/  BRA `(.L_x_3020) ;  /* 0x0000000800f07947 */ /* 0x000fea0003800000 */
.L_x_3021:
        /* <DEDUP_REMOVED lines=10> */
[----:B------:R-:W-:-:S04]  /*4cf0*/  FSETP.NEU.FTZ.AND P0, PT, R0, RZ, PT ;  /* 0x000000ff0000720b */ /* 0x000fc80003f1d000 */
[----:B------:R-:W-:-:S05]  /*4d00*/  SEL R5, RZ, 0x1, !P0 ;  /* 0x00000001ff057807 */ /* 0x000fca0004000000 */
[----:B------:R0:W-:Y:S01]  /*4d10*/  STG.E.U8 desc[UR36][R2.64], R5 ;  /* 0x0000000502007986 */ /* 0x0001e2000c101124 */
[----:B------:R-:W-:Y:S05]  /*4d20*/  BRA `(.L_x_3020) ;  /* 0x0000000800b87947 */ /* 0x000fea0003800000 */
.L_x_3034:
[----:B------:R-:W-:Y:S01]  /*4d30*/  HADD2.F32 R0, -RZ, R0.H0_H0 ;  /* 0x20000000ff007230 */ /* 0x000fe20000004100 */
[----:B------:R-:W-:Y:S01]  /*4d40*/  CS2R R6, SRZ ;  /* 0x0000000000067805 */ /* 0x000fe2000001ff00 */
[----:B------:R-:W-:-:S03]  /*4d50*/  IMAD.MOV.U32 R17, RZ, RZ, R27 ;  /* 0x000000ffff117224 */ /* 0x000fc600078e001b */
[----:B------:R-:W-:-:S04]  /*4d60*/  FMUL.FTZ R0, R0, 1 ;  /* 0x3f80000000007820 */ /* 0x000fc80000410000 */
[----:B------:R-:W0:Y:S02]  /*4d70*/  F2F.F64.F32 R4, R0 ;  /* 0x0000000000047310 */ /* 0x000e240000201800 */
[----:B0-----:R0:W-:Y:S01]  /*4d80*/  STG.E.128 desc[UR36][R2.64], R4 ;  /* 0x0000000402007986 */ /* 0x0011e2000c101d24 */
[----:B------:R-:W-:Y:S05]  /*4d90*/  BRA `(.L_x_3020) ;  /* 0x00000008009c7947 */ /* 0x000fea0003800000 */
.L_x_3033:
        /* <DEDUP_REMOVED lines=21> */
.L_x_3038:
[----:B------:R-:W-:Y:S05]  /*4ef0*/  BSYNC B0 ;  /* 0x0000000000007941 */ /* 0x000fea0003800000 */
.L_x_3037:
[----:B------:R-:W-:Y:S01]  /*4f00*/  LOP3.LUT R5, R0, R5, RZ, 0xfc, !PT ;  /* 0x0000000500057212 */ /* 0x000fe200078efcff */
[----:B------:R-:W-:-:S04]  /*4f10*/  IMAD.MOV.U32 R17, RZ, RZ, R27 ;  /* 0x000000ffff117224 */ /* 0x000fc800078e001b */
[----:B------:R0:W-:Y:S01]  /*4f20*/  STG.E.U8 desc[UR36][R2.64], R5 ;  /* 0x0000000502007986 */ /* 0x0001e2000c101124 */
[----:B------:R-:W-:Y:S05]  /*4f30*/  BRA `(.L_x_3020) ;  /* 0x0000000800347947 */ /* 0x000fea0003800000 */
.L_x_3036:
        /* <DEDUP_REMOVED lines=13> */
.L_x_3040:
[----:B------:R-:W-:Y:S01]  /*5010*/  IMAD.MOV.U32 R0, RZ, RZ, 0x7f ;  /* 0x0000007fff007424 */ /* 0x000fe200078e00ff */
[----:B------:R-:W-:-:S04]  /*5020*/  ISETP.GT.U32.AND P0, PT, R4, 0x7f800000, PT ;  /* 0x7f8000000400780c */ /* 0x000fc80003f04070 */
[----:B------:R-:W-:-:S09]  /*5030*/  SEL R0, R0, 0x7c, P0 ;  /* 0x0000007c00007807 */ /* 0x000fd20000000000 */
.L_x_3041:
[----:B------:R-:W-:Y:S05]  /*5040*/  BSYNC B0 ;  /* 0x0000000000007941 */ /* 0x000fea0003800000 */
.L_x_3039:
[----:B------:R-:W-:Y:S01]  /*5050*/  LOP3.LUT R4, R5, 0x80000000, RZ, 0xc0, !PT ;  /* 0x8000000005047812 */ /* 0x000fe200078ec0ff */
[----:B------:R-:W-:-:S03]  /*5060*/  IMAD.MOV.U32 R17, RZ, RZ, R27 ;  /* 0x000000ffff117224 */ /* 0x000fc600078e001b */
[----:B------:R-:W-:-:S04]  /*5070*/  SHF.R.U32.HI R5, RZ, 0x18, R4 ;  /* 0x00000018ff057819 */ /* 0x000fc80000011604 */
[----:B------:R-:W-:-:S05]  /*5080*/  LOP3.LUT R5, R0, R5, RZ, 0xfc, !PT ;  /* 0x0000000500057212 */ /* 0x000fca00078efcff */
[----:B------:R0:W-:Y:S01]  /*5090*/  STG.E.U8 desc[UR36][R2.64], R5 ;  /* 0x0000000502007986 */ /* 0x0001e2000c101124 */
[----:B------:R-:W-:Y:S05]  /*50a0*/  BRA `(.L_x_3020) ;  /* 0x0000000400d87947 */ /* 0x000fea0003800000 */
.L_x_3035:
[----:B------:R-:W-:Y:S02]  /*50b0*/  HADD2.F32 R0, -RZ, R0.H0_H0 ;  /* 0x20000000ff007230 */ /* 0x000fe40000004100 */
[----:B------:R-:W-:-:S03]  /*50c0*/  IMAD.MOV.U32 R17, RZ, RZ, R27 ;  /* 0x000000ffff117224 */ /* 0x000fc600078e001b */
[----:B------:R-:W-:-:S05]  /*50d0*/  F2FP.BF16.F32.PACK_AB R0, RZ, R0 ;  /* 0x00000000ff00723e */ /* 0x000fca00000010ff */
[----:B------:R0:W-:Y:S01]  /*50e0*/  STG.E.U16 desc[UR36][R2.64], R0 ;  /* 0x0000000002007986 */ /* 0x0001e2000c101524 */
[----:B------:R-:W-:Y:S05]  /*50f0*/  BRA `(.L_x_3020) ;  /* 0x0000000400c47947 */ /* 0x000fea0003800000 */
.L_x_3032:
        /* <DEDUP_REMOVED lines=10> */
[----:B------:R-:W0:Y:S02]  /*51a0*/  F2I.FTZ.U32.TRUNC.NTZ R5, R5 ;  /* 0x0000000500057305 */ /* 0x000e24000021f000 */
[----:B0-----:R4:W-:Y:S01]  /*51b0*/  STG.E.U16 desc[UR36][R2.64], R5 ;  /* 0x0000000502007986 */ /* 0x0019e2000c101524 */
[----:B------:R-:W-:Y:S05]  /*51c0*/  BRA `(.L_x_3020) ;  /* 0x0000000400907947 */ /* 0x000fea0003800000 */
.L_x_3044:
        /* <DEDUP_REMOVED lines=17> */
.L_x_3047:
[----:B------:R-:W-:-:S04]  /*52e0*/  LOP3.LUT R0, R7, 0x80000000, RZ, 0xc0, !PT ;  /* 0x8000000007007812 */ /* 0x000fc800078ec0ff */
[----:B------:R-:W-:-:S04]  /*52f0*/  SHF.R.U32.HI R5, RZ, 0x18, R0 ;  /* 0x00000018ff057819 */ /* 0x000fc80000011600 */
[----:B------:R-:W-:-:S04]  /*5300*/  LOP3.LUT R4, R4, R5, RZ, 0xfc, !PT ;  /* 0x0000000504047212 */ /* 0x000fc800078efcff */
[----:B------:R-:W-:-:S07]  /*5310*/  PRMT R0, R4, 0x7610, R0 ;  /* 0x0000761004007816 */ /* 0x000fce0000000000 */
.L_x_3046:
[----:B------:R-:W-:Y:S05]  /*5320*/  BSYNC B0 ;  /* 0x0000000000007941 */ /* 0x000fea0003800000 */
.L_x_3045:
[----:B------:R3:W-:Y:S01]  /*5330*/  STG.E.U8 desc[UR36][R2.64], R0 ;  /* 0x0000000002007986 */ /* 0x0007e2000c101124 */
[----:B------:R-:W-:Y:S01]  /*5340*/  IMAD.MOV.U32 R17, RZ, RZ, R27 ;  /* 0x000000ffff117224 */ /* 0x000fe200078e001b */
[----:B------:R-:W-:Y:S06]  /*5350*/  BRA `(.L_x_3020) ;  /* 0x00000004002c7947 */ /* 0x000fec0003800000 */
.L_x_3043:
        /* <DEDUP_REMOVED lines=17> */
.L_x_3050:
[----:B------:R-:W-:-:S04]  /*5470*/  LOP3.LUT R0, R7, 0x80000000, RZ, 0xc0, !PT ;  /* 0x8000000007007812 */ /* 0x000fc800078ec0ff */
[----:B------:R-:W-:-:S04]  /*5480*/  SHF.R.U32.HI R5, RZ, 0x18, R0 ;  /* 0x00000018ff057819 */ /* 0x000fc80000011600 */
[----:B------:R-:W-:-:S04]  /*5490*/  LOP3.LUT R4, R4, R5, RZ, 0xfc, !PT ;  /* 0x0000000504047212 */ /* 0x000fc800078efcff */
[----:B------:R-:W-:-:S07]  /*54a0*/  PRMT R0, R4, 0x7610, R0 ;  /* 0x0000761004007816 */ /* 0x000fce0000000000 */
.L_x_3049:
[----:B------:R-:W-:Y:S05]  /*54b0*/  BSYNC B0 ;  /* 0x0000000000007941 */ /* 0x000fea0003800000 */
.L_x_3048:
[----:B------:R0:W-:Y:S01]  /*54c0*/  STG.E.U8 desc[UR36][R2.64], R0 ;  /* 0x0000000002007986 */ /* 0x0001e2000c101124 */
[----:B------:R-:W-:Y:S01]  /*54d0*/  IMAD.MOV.U32 R17, RZ, RZ, R27 ;  /* 0x000000ffff117224 */ /* 0x000fe200078e001b */
[----:B------:R-:W-:Y:S06]  /*54e0*/  BRA `(.L_x_3020) ;  /* 0x0000000000c87947 */ /* 0x000fec0003800000 */
.L_x_3042:
[----:B------:R-:W-:-:S13]  /*54f0*/  ISETP.NE.AND P0, PT, R4, 0x1c, PT ;  /* 0x0000001c0400780c */ /* 0x000fda0003f05270 */
[----:B------:R-:W-:Y:S05]  /*5500*/  @!P0 BRA `(.L_x_3051) ;  /* 0x0000000000b08947 */ /* 0x000fea0003800000 */
[----:B------:R-:W-:-:S13]  /*5510*/  ISETP.NE.AND P0, PT, R4, 0x1d, PT ;  /* 0x0000001d0400780c */ /* 0x000fda0003f05270 */
[----:B------:R-:W-:Y:S05]  /*5520*/  @!P0 BRA `(.L_x_3052) ;  /* 0x0000000000948947 */ /* 0x000fea0003800000 */
[----:B------:R-:W-:-:S13]  /*5530*/  ISETP.NE.AND P0, PT, R4, 0x2c, PT ;  /* 0x0000002c0400780c */ /* 0x000fda0003f05270 */
[----:B------:R-:W-:Y:S05]  /*5540*/  @P0 BRA `(.L_x_3025) ;  /* 0x0000000000440947 */ /* 0x000fea0003800000 */
[----:B------:R-:W-:Y:S02]  /*5550*/  HADD2.F32 R5, -RZ, R0.H0_H0 ;  /* 0x20000000ff057230 */ /* 0x000fe40000004100 */
        /* <DEDUP_REMOVED lines=16> */
.L_x_3025:
        /* <DEDUP_REMOVED lines=16> */
.L_x_3053:
[----:B------:R-:W-:Y:S01]  /*5760*/  IMAD.MOV.U32 R17, RZ, RZ, R27 ;  /* 0x000000ffff117224 */ /* 0x000fe200078e001b */
[----:B------:R-:W-:Y:S06]  /*5770*/  BRA `(.L_x_3020) ;  /* 0x0000000000247947 */ /* 0x000fec0003800000 */
.L_x_3052:
[----:B------:R-:W-:Y:S02]  /*5780*/  HADD2.F32 R4, -RZ, R0.H0_H0 ;  /* 0x20000000ff047230 */ /* 0x000fe40000004100 */
[----:B------:R-:W-:-:S04]  /*5790*/  IMAD.MOV.U32 R17, RZ, RZ, R27 ;  /* 0x000000ffff117224 */ /* 0x000fc800078e001b */
[----:B------:R-:W0:Y:S02]  /*57a0*/  F2I.U64.TRUNC R4, R4 ;  /* 0x0000000400047311 */ /* 0x000e24000020d800 */
[----:B0-----:R2:W-:Y:S01]  /*57b0*/  STG.E.64 desc[UR36][R2.64], R4 ;  /* 0x0000000402007986 */ /* 0x0015e2000c101b24 */
[----:B------:R-:W-:Y:S05]  /*57c0*/  BRA `(.L_x_3020) ;  /* 0x0000000000107947 */ /* 0x000fea0003800000 */
.L_x_3051:
[----:B------:R-:W-:Y:S02]  /*57d0*/  HADD2.F32 R0, -RZ, R0.H0_H0 ;  /* 0x20000000ff007230 */ /* 0x000fe40000004100 */
[----:B------:R-:W-:Y:S02]  /*57e0*/  IMAD.MOV.U32 R17, RZ, RZ, R27 ;  /* 0x000000ffff117224 */ /* 0x000fe400078e001b */
[----:B------:R-:W0:Y:S02]  /*57f0*/  F2I.FTZ.U32.TRUNC.NTZ R5, R0 ;  /* 0x0000000000057305 */ /* 0x000e24000021f000 */
[----:B0-----:R0:W-:Y:S03]  /*5800*/  STG.E desc[UR36][R2.64], R5 ;  /* 0x0000000502007986 */ /* 0x0011e6000c101924 */
.L_x_3020:
[----:B------:R-:W-:Y:S05]  /*5810*/  BSYNC B6 ;  /* 0x0000000000067941 */ /* 0x000fea0003800000 */
.L_x_3019:
[----:B------:R-:W-:Y:S01]  /*5820*/  ISETP.GE.AND P0, PT, R17, R16, PT ;  /* 0x000000101100720c */ /* 0x000fe20003f06270 */
[----:B------:R-:W-:-:S12]  /*5830*/  BSSY B6, `(.L_x_3054) ;  /* 0x00001fc000067945 */ /* 0x000fd80003800000 */
[----:B------:R-:W-:Y:S05]  /*5840*/  @P0 BRA `(.L_x_3055) ;  /* 0x0000001c00e80947 */ /* 0x000fea0003800000 */
[----:B01234-:R-:W0:Y:S01]  /*5850*/  LDC.64 R2, c[0x0][0x228] ;  /* 0x00008a00ff027b82 */ /* 0x01fe220000000a00 */
        /* <DEDUP_REMOVED lines=21> */
.L_x_3059:
[----:B------:R-:W-:-:S06]  /*59b0*/  HADD2.F32 R5, -RZ, R24.H0_H0 ;  /* 0x20000018ff057230 */ /* 0x000fcc0000004100 */
[----:B------:R-:W0:Y:S02]  /*59c0*/  F2I.S64.TRUNC R4, R5 ;  /* 0x0000000500047311 */ /* 0x000e24000020d900 */
[----:B0-----:R0:W-:Y:S01]  /*59d0*/  STG.E.U8 desc[UR36][R2.64], R4 ;  /* 0x0000000402007986 */ /* 0x0011e2000c101124 */
[----:B------:R-:W-:Y:S05]  /*59e0*/  BRA `(.L_x_3061) ;  /* 0x0000000c00847947 */ /* 0x000fea0003800000 */
.L_x_3058:
        /* <DEDUP_REMOVED lines=10> */
.L_x_3063:
[----:B------:R-:W-:-:S04]  /*5a90*/  HADD2.F32 R24, -RZ, R24.H0_H0 ;  /* 0x20000018ff187230 */ /* 0x000fc80000004100 */
[----:B------:R-:W0:Y:S02]  /*5aa0*/  F2I.FTZ.TRUNC.NTZ R5, R24 ;  /* 0x0000001800057305 */ /* 0x000e24000021f100 */
[----:B0-----:R0:W-:Y:S01]  /*5ab0*/  STG.E desc[UR36][R2.64], R5 ;  /* 0x0000000502007986 */ /* 0x0011e2000c101924 */
[----:B------:R-:W-:Y:S05]  /*5ac0*/  BRA `(.L_x_3061) ;  /* 0x0000000c004c7947 */ /* 0x000fea0003800000 */
.L_x_3062:
[----:B------:R-:W-:-:S04]  /*5ad0*/  HADD2.F32 R24, -RZ, R24.H0_H0 ;  /* 0x20000018ff187230 */ /* 0x000fc80000004100 */
[----:B------:R-:W0:Y:S02]  /*5ae0*/  F2I.FTZ.TRUNC.NTZ R5, R24 ;  /* 0x0000001800057305 */ /* 0x000e24000021f100 */
[----:B0-----:R0:W-:Y:S01]  /*5af0*/  STG.E.U16 desc[UR36][R2.64], R5 ;  /* 0x0000000502007986 */ /* 0x0011e2000c101524 */
[----:B------:R-:W-:Y:S05]  /*5b00*/  BRA `(.L_x_3061) ;  /* 0x0000000c003c7947 */ /* 0x000fea0003800000 */
.L_x_3057:
        /* <DEDUP_REMOVED lines=9> */
.L_x_3065:
[----:B------:R0:W-:Y:S01]  /*5ba0*/  STG.E.U16 desc[UR36][R2.64], R24 ;  /* 0x0000001802007986 */ /* 0x0001e2000c101524 */
[----:B------:R-:W-:Y:S05]  /*5bb0*/  BRA `(.L_x_3061) ;  /* 0x0000000c00107947 */ /* 0x000fea0003800000 */
.L_x_3064:
        /* <DEDUP_REMOVED lines=10> */
.L_x_3067:
[----:B------:R-:W-:-:S05]  /*5c60*/  HADD2.F32 R0, -RZ, R24.H0_H0 ;  /* 0x20000018ff007230 */ /* 0x000fca0000004100 */
[----:B------:R-:W-:-:S04]  /*5c70*/  F2FP.F16.F32.PACK_AB R0, RZ, R0 ;  /* 0x00000000ff00723e */ /* 0x000fc800000000ff */
[----:B------:R-:W-:-:S05]  /*5c80*/  PRMT R0, R0, 0x5410, RZ ;  /* 0x0000541000007816 */ /* 0x000fca00000000ff */
[----:B------:R0:W-:Y:S01]  /*5c90*/  STG.E desc[UR36][R2.64], R0 ;  /* 0x0000000002007986 */ /* 0x0001e2000c101924 */
[----:B------:R-:W-:Y:S05]  /*5ca0*/  BRA `(.L_x_3061) ;  /* 0x0000000800d47947 */ /* 0x000fea0003800000 */
.L_x_3066:
[----:B------:R-:W-:-:S05]  /*5cb0*/  HADD2.F32 R4, -RZ, R24.H0_H0 ;  /* 0x20000018ff047230 */ /* 0x000fca0000004100 */
[----:B------:R-:W-:-:S06]  /*5cc0*/  FMUL.FTZ R4, R4, 1 ;  /* 0x3f80000004047820 */ /* 0x000fcc0000410000 */
[----:B------:R-:W0:Y:S02]  /*5cd0*/  F2F.F64.F32 R4, R4 ;  /* 0x0000000400047310 */ /* 0x000e240000201800 */
[----:B0-----:R0:W-:Y:S01]  /*5ce0*/  STG.E.64 desc[UR36][R2.64], R4 ;  /* 0x0000000402007986 */ /* 0x0011e2000c101b24 */
[----:B------:R-:W-:Y:S05]  /*5cf0*/  BRA `(.L_x_3061) ;  /* 0x0000000800c07947 */ /* 0x000fea0003800000 */
.L_x_3056:
        /* <DEDUP_REMOVED lines=13> */
.L_x_3070:
[----:B------:R-:W-:Y:S01]  /*5dd0*/  HADD2.F32 R24, -RZ, R24.H0_H0 ;  /* 0x20000018ff187230 */ /* 0x000fe20000004100 */
[----:B------:R-:W-:-:S04]  /*5de0*/  CS2R R6, SRZ ;  /* 0x0000000000067805 */ /* 0x000fc8000001ff00 */
[----:B------:R-:W-:-:S06]  /*5df0*/  FMUL.FTZ R4, R24, 1 ;  /* 0x3f80000018047820 */ /* 0x000fcc0000410000 */
[----:B------:R-:W0:Y:S02]  /*5e00*/  F2F.F64.F32 R4, R4 ;  /* 0x0000000400047310 */ /* 0x000e240000201800 */
[----:B0-----:R0:W-:Y:S01]  /*5e10*/  STG.E.128 desc[UR36][R2.64], R4 ;  /* 0x0000000402007986 */ /* 0x0011e2000c101d24 */
[----:B------:R-:W-:Y:S05]  /*5e20*/  BRA `(.L_x_3061) ;  /* 0x0000000800747947 */ /* 0x000fea0003800000 */
.L_x_3069:
        /* <DEDUP_REMOVED lines=21> */
.L_x_3074:
[----:B------:R-:W-:Y:S05]  /*5f80*/  BSYNC B0 ;  /* 0x0000000000007941 */ /* 0x000fea0003800000 */
.L_x_3073:
[----:B------:R-:W-:-:S05]  /*5f90*/  LOP3.LUT R5, R0, R5, RZ, 0xfc, !PT ;  /* 0x0000000500057212 */ /* 0x000fca00078efcff */
[----:B------:R0:W-:Y:S01]  /*5fa0*/  STG.E.U8 desc[UR36][R2.64], R5 ;  /* 0x0000000502007986 */ /* 0x0001e2000c101124 */
[----:B------:R-:W-:Y:S05]  /*5fb0*/  BRA `(.L_x_3061) ;  /* 0x0000000800107947 */ /* 0x000fea0003800000 */
.L_x_3072:
        /* <DEDUP_REMOVED lines=13> */
.L_x_3076:
[----:B------:R-:W-:Y:S01]  /*6090*/  IMAD.MOV.U32 R0, RZ, RZ, 0x7f ;  /* 0x0000007fff007424 */ /* 0x000fe200078e00ff */
[----:B------:R-:W-:-:S04]  /*60a0*/  ISETP.GT.U32.AND P0, PT, R4, 0x7f800000, PT ;  /* 0x7f8000000400780c */ /* 0x000fc80003f04070 */
[----:B------:R-:W-:-:S09]  /*60b0*/  SEL R0, R0, 0x7c, P0 ;  /* 0x0000007c00007807 */ /* 0x000fd20000000000 */
.L_x_3077:
[----:B------:R-:W-:Y:S05]  /*60c0*/  BSYNC B0 ;  /* 0x0000000000007941 */ /* 0x000fea0003800000 */
.L_x_3075:
[----:B------:R-:W-:-:S04]  /*60d0*/  LOP3.LUT R4, R5, 0x80000000, RZ, 0xc0, !PT ;  /* 0x8000000005047812 */ /* 0x000fc800078ec0ff */
[----:B------:R-:W-:-:S04]  /*60e0*/  SHF.R.U32.HI R5, RZ, 0x18, R4 ;  /* 0x00000018ff057819 */ /* 0x000fc80000011604 */
[----:B------:R-:W-:-:S05]  /*60f0*/  LOP3.LUT R5, R0, R5, RZ, 0xfc, !PT ;  /* 0x0000000500057212 */ /* 0x000fca00078efcff */
[----:B------:R0:W-:Y:S01]  /*6100*/  STG.E.U8 desc[UR36][R2.64], R5 ;  /* 0x0000000502007986 */ /* 0x0001e2000c101124 */
[----:B------:R-:W-:Y:S05]  /*6110*/  BRA `(.L_x_3061) ;  /* 0x0000000400b87947 */ /* 0x000fea0003800000 */
.L_x_3071:
[----:B------:R-:W-:-:S05]  /*6120*/  HADD2.F32 R0, -RZ, R24.H0_H0 ;  /* 0x20000018ff007230 */ /* 0x000fca0000004100 */
[----:B------:R-:W-:-:S05]  /*6130*/  F2FP.BF16.F32.PACK_AB R0, RZ, R0 ;  /* 0x00000000ff00723e */ /* 0x000fca00000010ff */
[----:B------:R0:W-:Y:S01]  /*6140*/  STG.E.U16 desc[UR36][R2.64], R0 ;  /* 0x0000000002007986 */ /* 0x0001e2000c101524 */
[----:B------:R-:W-:Y:S05]  /*6150*/  BRA `(.L_x_3061) ;  /* 0x0000000400a87947 */ /* 0x000fea0003800000 */
.L_x_3068:
        /* <DEDUP_REMOVED lines=12> */
.L_x_3080:
        /* <DEDUP_REMOVED lines=17> */
.L_x_3083:
[----:B------:R-:W-:-:S04]  /*6330*/  LOP3.LUT R0, R7, 0x80000000, RZ, 0xc0, !PT ;  /* 0x8000000007007812 */ /* 0x000fc800078ec0ff */
[----:B------:R-:W-:-:S04]  /*6340*/  SHF.R.U32.HI R5, RZ, 0x18, R0 ;  /* 0x00000018ff057819 */ /* 0x000fc80000011600 */
[----:B------:R-:W-:-:S04]  /*6350*/  LOP3.LUT R4, R4, R5, RZ, 0xfc, !PT ;  /* 0x0000000504047212 */ /* 0x000fc800078efcff */
[----:B------:R-:W-:-:S07]  /*6360*/  PRMT R0, R4, 0x7610, R0 ;  /* 0x0000761004007816 */ /* 0x000fce0000000000 */
.L_x_3082:
[----:B------:R-:W-:Y:S05]  /*6370*/  BSYNC B0 ;  /* 0x0000000000007941 */ /* 0x000fea0003800000 */
.L_x_3081:
[----:B------:R3:W-:Y:S01]  /*6380*/  STG.E.U8 desc[UR36][R2.64], R0 ;  /* 0x0000000002007986 */ /* 0x0007e2000c101124 */
[----:B------:R-:W-:Y:S05]  /*6390*/  BRA `(.L_x_3061) ;  /* 0x0000000400187947 */ /* 0x000fea0003800000 */
.L_x_3079:
        /* <DEDUP_REMOVED lines=17> */
.L_x_3086:
[----:B------:R-:W-:-:S04]  /*64b0*/  LOP3.LUT R0, R7, 0x80000000, RZ, 0xc0, !PT ;  /* 0x8000000007007812 */ /* 0x000fc800078ec0ff */
[----:B------:R-:W-:-:S04]  /*64c0*/  SHF.R.U32.HI R5, RZ, 0x18, R0 ;  /* 0x00000018ff057819 */ /* 0x000fc80000011600 */
[----:B------:R-:W-:-:S04]  /*64d0*/  LOP3.LUT R4, R4, R5, RZ, 0xfc, !PT ;  /* 0x0000000504047212 */ /* 0x000fc800078efcff */
[----:B------:R-:W-:-:S07]  /*64e0*/  PRMT R0, R4, 0x7610, R0 ;  /* 0x0000761004007816 */ /* 0x000fce0000000000 */
.L_x_3085:
[----:B------:R-:W-:Y:S05]  /*64f0*/  BSYNC B0 ;  /* 0x0000000000007941 */ /* 0x000fea0003800000 */
.L_x_3084:
[----:B------:R0:W-:Y:S01]  /*6500*/  STG.E.U8 desc[UR36][R2.64], R0 ;  /* 0x0000000002007986 */ /* 0x0001e2000c101124 */
[----:B------:R-:W-:Y:S05]  /*6510*/  BRA `(.L_x_3061) ;  /* 0x0000000000b87947 */ /* 0x000fea0003800000 */
.L_x_3078:
        /* <DEDUP_REMOVED lines=22> */
.L_x_3060:
        /* <DEDUP_REMOVED lines=16> */
.L_x_3089:
[----:B------:R-:W-:Y:S05]  /*6780*/  BRA `(.L_x_3061) ;  /* 0x00000000001c7947 */ /* 0x000fea0003800000 */
.L_x_3088:
[----:B------:R-:W-:-:S06]  /*6790*/  HADD2.F32 R4, -RZ, R24.H0_H0 ;  /* 0x20000018ff047230 */ /* 0x000fcc0000004100 */
[----:B------:R-:W0:Y:S02]  /*67a0*/  F2I.U64.TRUNC R4, R4 ;  /* 0x0000000400047311 */ /* 0x000e24000020d800 */
[----:B0-----:R2:W-:Y:S01]  /*67b0*/  STG.E.64 desc[UR36][R2.64], R4 ;  /* 0x0000000402007986 */ /* 0x0015e2000c101b24 */
[----:B------:R-:W-:Y:S05]  /*67c0*/  BRA `(.L_x_3061) ;  /* 0x00000000000c7947 */ /* 0x000fea0003800000 */
.L_x_3087:
[----:B------:R-:W-:-:S04]  /*67d0*/  HADD2.F32 R24, -RZ, R24.H0_H0 ;  /* 0x20000018ff187230 */ /* 0x000fc80000004100 */
[----:B------:R-:W0:Y:S02]  /*67e0*/  F2I.FTZ.U32.TRUNC.NTZ R5, R24 ;  /* 0x0000001800057305 */ /* 0x000e24000021f000 */
[----:B0-----:R0:W-:Y:S02]  /*67f0*/  STG.E desc[UR36][R2.64], R5 ;  /* 0x0000000502007986 */ /* 0x0011e4000c101924 */
.L_x_3061:
[----:B------:R-:W-:-:S05]  /*6800*/  VIADD R17, R17, 0x80 ;  /* 0x0000008011117836 */ /* 0x000fca0000000000 */
[----:B------:R-:W-:-:S13]  /*6810*/  ISETP.GE.AND P0, PT, R17, R16, PT ;  /* 0x000000101100720c */ /* 0x000fda0003f06270 */
        /* <DEDUP_REMOVED lines=19> */
[----:B------:R-:W-:-:S06]  /*6950*/  HADD2.F32 R23, -RZ, R23.H0_H0 ;  /* 0x20000017ff177230 */ /* 0x000fcc0000004100 */
[----:B------:R-:W0:Y:S02]  /*6960*/  F2I.FTZ.TRUNC.NTZ R23, R23 ;  /* 0x0000001700177305 */ /* 0x000e24000021f100 */
[----:B0-----:R4:W-:Y:S01]  /*6970*/  STG.E.U8 desc[UR36][R2.64], R23 ;  /* 0x0000001702007986 */ /* 0x0019e2000c101124 */
[----:B------:R-:W-:Y:S05]  /*6980*/  BRA `(.L_x_3095) ;  /* 0x0000000c00947947 */ /* 0x000fea0003800000 */
.L_x_3093:
[----:B------:R-:W-:-:S06]  /*6990*/  HADD2.F32 R5, -RZ, R23.H0_H0 ;  /* 0x20000017ff057230 */ /* 0x000fcc0000004100 */
[----:B------:R-:W0:Y:S02]  /*69a0*/  F2I.S64.TRUNC R4, R5 ;  /* 0x0000000500047311 */ /* 0x000e24000020d900 */
[----:B0-----:R3:W-:Y:S01]  /*69b0*/  STG.E.U8 desc[UR36][R2.64], R4 ;  /* 0x0000000402007986 */ /* 0x0017e2000c101124 */
[----:B------:R-:W-:Y:S05]  /*69c0*/  BRA `(.L_x_3095) ;  /* 0x0000000c00847947 */ /* 0x000fea0003800000 */
.L_x_3092:
        /* <DEDUP_REMOVED lines=10> */
.L_x_3097:
[----:B------:R-:W-:-:S06]  /*6a70*/  HADD2.F32 R23, -RZ, R23.H0_H0 ;  /* 0x20000017ff177230 */ /* 0x000fcc0000004100 */
[----:B------:R-:W0:Y:S02]  /*6a80*/  F2I.FTZ.TRUNC.NTZ R23, R23 ;  /* 0x0000001700177305 */ /* 0x000e24000021f100 */
[----:B0-----:R2:W-:Y:S01]  /*6a90*/  STG.E desc[UR36][R2.64], R23 ;  /* 0x0000001702007986 */ /* 0x0015e2000c101924 */
[----:B------:R-:W-:Y:S05]  /*6aa0*/  BRA `(.L_x_3095) ;  /* 0x0000000c004c7947 */ /* 0x000fea0003800000 */
.L_x_3096:
[----:B------:R-:W-:-:S06]  /*6ab0*/  HADD2.F32 R23, -RZ, R23.H0_H0 ;  /* 0x20000017ff177230 */ /* 0x000fcc0000004100 */
[----:B------:R-:W0:Y:S02]  /*6ac0*/  F2I.FTZ.TRUNC.NTZ R23, R23 ;  /* 0x0000001700177305 */ /* 0x000e24000021f100 */
[----:B0-----:R0:W-:Y:S01]  /*6ad0*/  STG.E.U16 desc[UR36][R2.64], R23 ;  /* 0x0000001702007986 */ /* 0x0011e2000c101524 */
[----:B------:R-:W-:Y:S05]  /*6ae0*/  BRA `(.L_x_3095) ;  /* 0x0000000c003c7947 */ /* 0x000fea0003800000 */
.L_x_3091:
        /* <DEDUP_REMOVED lines=9> */
.L_x_3099:
[----:B------:R0:W-:Y:S01]  /*6b80*/  STG.E.U16 desc[UR36][R2.64], R23 ;  /* 0x0000001702007986 */ /* 0x0001e2000c101524 */
[----:B------:R-:W-:Y:S05]  /*6b90*/  BRA `(.L_x_3095) ;  /* 0x0000000c00107947 */ /* 0x000fea0003800000 */
.L_x_3098:
        /* <DEDUP_REMOVED lines=10> */
.L_x_3101:
[----:B------:R-:W-:-:S05]  /*6c40*/  HADD2.F32 R0, -RZ, R23.H0_H0 ;  /* 0x20000017ff007230 */ /* 0x000fca0000004100 */
[----:B------:R-:W-:-:S04]  /*6c50*/  F2FP.F16.F32.PACK_AB R0, RZ, R0 ;  /* 0x00000000ff00723e */ /* 0x000fc800000000ff */
[----:B------:R-:W-:-:S05]  /*6c60*/  PRMT R0, R0, 0x5410, RZ ;  /* 0x0000541000007816 */ /* 0x000fca00000000ff */
[----:B------:R0:W-:Y:S01]  /*6c70*/  STG.E desc[UR36][R2.64], R0 ;  /* 0x0000000002007986 */ /* 0x0001e2000c101924 */
[----:B------:R-:W-:Y:S05]  /*6c80*/  BRA `(.L_x_3095) ;  /* 0x0000000800d47947 */ /* 0x000fea0003800000 */
.L_x_3100:
[----:B------:R-:W-:-:S05]  /*6c90*/  HADD2.F32 R4, -RZ, R23.H0_H0 ;  /* 0x20000017ff047230 */ /* 0x000fca0000004100 */
[----:B------:R-:W-:-:S06]  /*6ca0*/  FMUL.FTZ R4, R4, 1 ;  /* 0x3f80000004047820 */ /* 0x000fcc0000410000 */
[----:B------:R-:W0:Y:S02]  /*6cb0*/  F2F.F64.F32 R4, R4 ;  /* 0x0000000400047310 */ /* 0x000e240000201800 */
[----:B0-----:R0:W-:Y:S01]  /*6cc0*/  STG.E.64 desc[UR36][R2.64], R4 ;  /* 0x0000000402007986 */ /* 0x0011e2000c101b24 */
[----:B------:R-:W-:Y:S05]  /*6cd0*/  BRA `(.L_x_3095) ;  /* 0x0000000800c07947 */ /* 0x000fea0003800000 */
.L_x_3090:
        /* <DEDUP_REMOVED lines=13> */
.L_x_3104:
[----:B------:R-:W-:Y:S01]  /*6db0*/  HADD2.F32 R23, -RZ, R23.H0_H0 ;  /* 0x20000017ff177230 */ /* 0x000fe20000004100 */
[----:B------:R-:W-:-:S04]  /*6dc0*/  CS2R R6, SRZ ;  /* 0x0000000000067805 */ /* 0x000fc8000001ff00 */
[----:B------:R-:W-:-:S06]  /*6dd0*/  FMUL.FTZ R4, R23, 1 ;  /* 0x3f80000017047820 */ /* 0x000fcc0000410000 */
[----:B------:R-:W0:Y:S02]  /*6de0*/  F2F.F64.F32 R4, R4 ;  /* 0x0000000400047310 */ /* 0x000e240000201800 */
[----:B0-----:R0:W-:Y:S01]  /*6df0*/  STG.E.128 desc[UR36][R2.64], R4 ;  /* 0x0000000402007986 */ /* 0x0011e2000c101d24 */
[----:B------:R-:W-:Y:S05]  /*6e00*/  BRA `(.L_x_3095) ;  /* 0x0000000800747947 */ /* 0x000fea0003800000 */
.L_x_3103:
        /* <DEDUP_REMOVED lines=21> */
.L_x_3108:
[----:B------:R-:W-:Y:S05]  /*6f60*/  BSYNC B0 ;  /* 0x0000000000007941 */ /* 0x000fea0003800000 */
.L_x_3107:
[----:B------:R-:W-:-:S05]  /*6f70*/  LOP3.LUT R5, R0, R5, RZ, 0xfc, !PT ;  /* 0x0000000500057212 */ /* 0x000fca00078efcff */
[----:B------:R0:W-:Y:S01]  /*6f80*/  STG.E.U8 desc[UR36][R2.64], R5 ;  /* 0x0000000502007986 */ /* 0x0001e2000c101124 */
[----:B------:R-:W-:Y:S05]  /*6f90*/  BRA `(.L_x_3095) ;  /* 0x0000000800107947 */ /* 0x000fea0003800000 */
.L_x_3106:
        /* <DEDUP_REMOVED lines=13> */
.L_x_3110:
[----:B------:R-:W-:Y:S01]  /*7070*/  IMAD.MOV.U32 R0, RZ, RZ, 0x7f ;  /* 0x0000007fff007424 */ /* 0x000fe200078e00ff */
[----:B------:R-:W-:-:S04]  /*7080*/  ISETP.GT.U32.AND P0, PT, R4, 0x7f800000, PT ;  /* 0x7f8000000400780c */ /* 0x000fc80003f04070 */
[----:B------:R-:W-:-:S09]  /*7090*/  SEL R0, R0, 0x7c, P0 ;  /* 0x0000007c00007807 */ /* 0x000fd20000000000 */
.L_x_3111:
[----:B------:R-:W-:Y:S05]  /*70a0*/  BSYNC B0 ;  /* 0x0000000000007941 */ /* 0x000fea0003800000 */
.L_x_3109:
[----:B------:R-:W-:-:S04]  /*70b0*/  LOP3.LUT R4, R23, 0x80000000, RZ, 0xc0, !PT ;  /* 0x8000000017047812 */ /* 0x000fc800078ec0ff */
[----:B------:R-:W-:-:S04]  /*70c0*/  SHF.R.U32.HI R5, RZ, 0x18, R4 ;  /* 0x00000018ff057819 */ /* 0x000fc80000011604 */
[----:B------:R-:W-:-:S05]  /*70d0*/  LOP3.LUT R5, R0, R5, RZ, 0xfc, !PT ;  /* 0x0000000500057212 */ /* 0x000fca00078efcff */
[----:B------:R0:W-:Y:S01]  /*70e0*/  STG.E.U8 desc[UR36][R2.64], R5 ;  /* 0x0000000502007986 */ /* 0x0001e2000c101124 */
[----:B------:R-:W-:Y:S05]  /*70f0*/  BRA `(.L_x_3095) ;  /* 0x0000000400b87947 */ /* 0x000fea0003800000 */
.L_x_3105:
[----:B------:R-:W-:-:S05]  /*7100*/  HADD2.F32 R0, -RZ, R23.H0_H0 ;  /* 0x20000017ff007230 */ /* 0x000fca0000004100 */
[----:B------:R-:W-:-:S05]  /*7110*/  F2FP.BF16.F32.PACK_AB R0, RZ, R0 ;  /* 0x00000000ff00723e */ /* 0x000fca00000010ff */
[----:B------:R0:W-:Y:S01]  /*7120*/  STG.E.U16 desc[UR36][R2.64], R0 ;  /* 0x0000000002007986 */ /* 0x0001e2000c101524 */
[----:B------:R-:W-:Y:S05]  /*7130*/  BRA `(.L_x_3095) ;  /* 0x0000000400a87947 */ /* 0x000fea0003800000 */
.L_x_3102:
        /* <DEDUP_REMOVED lines=12> */
.L_x_3114:
        /* <DEDUP_REMOVED lines=17> */
.L_x_3117:
[----:B------:R-:W-:-:S04]  /*7310*/  LOP3.LUT R0, R23, 0x80000000, RZ, 0xc0, !PT ;  /* 0x8000000017007812 */ /* 0x000fc800078ec0ff */
[----:B------:R-:W-:-:S04]  /*7320*/  SHF.R.U32.HI R5, RZ, 0x18, R0 ;  /* 0x00000018ff057819 */ /* 0x000fc80000011600 */
[----:B------:R-:W-:-:S04]  /*7330*/  LOP3.LUT R4, R4, R5, RZ, 0xfc, !PT ;  /* 0x0000000504047212 */ /* 0x000fc800078efcff */
[----:B------:R-:W-:-:S07]  /*7340*/  PRMT R0, R4, 0x7610, R0 ;  /* 0x0000761004007816 */ /* 0x000fce0000000000 */
.L_x_3116:
[----:B------:R-:W-:Y:S05]  /*7350*/  BSYNC B0 ;  /* 0x0000000000007941 */ /* 0x000fea0003800000 */
.L_x_3115:
[----:B------:R0:W-:Y:S01]  /*7360*/  STG.E.U8 desc[UR36][R2.64], R0 ;  /* 0x0000000002007986 */ /* 0x0001e2000c101124 */
[----:B------:R-:W-:Y:S05]  /*7370*/  BRA `(.L_x_3095) ;  /* 0x0000000400187947 */ /* 0x000fea0003800000 */
.L_x_3113:
        /* <DEDUP_REMOVED lines=17> */
.L_x_3120:
[----:B------:R-:W-:-:S04]  /*7490*/  LOP3.LUT R0, R23, 0x80000000, RZ, 0xc0, !PT ;  /* 0x8000000017007812 */ /* 0x000fc800078ec0ff */
[----:B------:R-:W-:-:S04]  /*74a0*/  SHF.R.U32.HI R5, RZ, 0x18, R0 ;  /* 0x00000018ff057819 */ /* 0x000fc80000011600 */
[----:B------:R-:W-:-:S04]  /*74b0*/  LOP3.LUT R4, R4, R5, RZ, 0xfc, !PT ;  /* 0x0000000504047212 */ /* 0x000fc800078efcff */
[----:B------:R-:W-:-:S07]  /*74c0*/  PRMT R0, R4, 0x7610, R0 ;  /* 0x0000761004007816 */ /* 0x000fce0000000000 */
.L_x_3119:
[----:B------:R-:W-:Y:S05]  /*74d0*/  BSYNC B0 ;  /* 0x0000000000007941 */ /* 0x000fea0003800000 */
.L_x_3118:
[----:B------:R0:W-:Y:S01]  /*74e0*/  STG.E.U8 desc[UR36][R2.64], R0 ;  /* 0x0000000002007986 */ /* 0x0001e2000c101124 */
[----:B------:R-:W-:Y:S05]  /*74f0*/  BRA `(.L_x_3095) ;  /* 0x0000000000b87947 */ /* 0x000fea0003800000 */
.L_x_3112:
[----:B------:R-:W-:-:S13]  /*7500*/  ISETP.NE.AND P0, PT, R0, 0x1c, PT ;  /* 0x0000001c0000780c */ /* 0x000fda0003f05270 */
[----:B------:R-:W-:Y:S05]  /*7510*/  @!P0 BRA `(.L_x_3121) ;  /* 0x0000000000a48947 */ /* 0x000fea0003800000 */
[----:B------:R-:W-:-:S13]  /*7520*/  ISETP.NE.AND P0, PT, R0, 0x1d, PT ;  /* 0x0000001d0000780c */ /* 0x000fda0003f05270 */
[----:B------:R-:W-:Y:S05]  /*7530*/  @!P0 BRA `(.L_x_3122) ;  /* 0x00000000008c8947 */ /* 0x000fea0003800000 */
[----:B------:R-:W-:-:S13]  /*7540*/  ISETP.NE.AND P0, PT, R0, 0x2c, PT ;  /* 0x0000002c0000780c */ /* 0x000fda0003f05270 */
[----:B------:R-:W-:Y:S05]  /*7550*/  @P0 BRA `(.L_x_3094) ;  /* 0x0000000000400947 */ /* 0x000fea0003800000 */
[----:B------:R-:W-:Y:S02]  /*7560*/  HADD2.F32 R23, -RZ, R23.H0_H0 ;  /* 0x20000017ff177230 */ /* 0x000fe40000004100 */
        /* <DEDUP_REMOVED lines=15> */
.L_x_3094:
        /* <DEDUP_REMOVED lines=16> */
.L_x_3123:
[----:B------:R-:W-:Y:S05]  /*7760*/  BRA `(.L_x_3095) ;  /* 0x00000000001c7947 */ /* 0x000fea0003800000 */
.L_x_3122:
[----:B------:R-:W-:-:S06]  /*7770*/  HADD2.F32 R4, -RZ, R23.H0_H0 ;  /* 0x20000017ff047230 */ /* 0x000fcc0000004100 */
[----:B------:R-:W0:Y:S02]  /*7780*/  F2I.U64.TRUNC R4, R4 ;  /* 0x0000000400047311 */ /* 0x000e24000020d800 */
[----:B0-----:R0:W-:Y:S01]  /*7790*/  STG.E.64 desc[UR36][R2.64], R4 ;  /* 0x0000000402007986 */ /* 0x0011e2000c101b24 */
[----:B------:R-:W-:Y:S05]  /*77a0*/  BRA `(.L_x_3095) ;  /* 0x00000000000c7947 */ /* 0x000fea0003800000 */
.L_x_3121:
[----:B------:R-:W-:-:S06]  /*77b0*/  HADD2.F32 R23, -RZ, R23.H0_H0 ;  /* 0x20000017ff177230 */ /* 0x000fcc0000004100 */
[----:B------:R-:W0:Y:S02]  /*77c0*/  F2I.FTZ.U32.TRUNC.NTZ R23, R23 ;  /* 0x0000001700177305 */ /* 0x000e24000021f000 */
[----:B0-----:R0:W-:Y:S02]  /*77d0*/  STG.E desc[UR36][R2.64], R23 ;  /* 0x0000001702007986 */ /* 0x0011e4000c101924 */
.L_x_3095:
[----:B------:R-:W-:-:S07]  /*77e0*/  VIADD R17, R17, 0x80 ;  /* 0x0000008011117836 */ /* 0x000fce0000000000 */
.L_x_3055:
[----:B------:R-:W-:Y:S05]  /*77f0*/  BSYNC B6 ;  /* 0x0000000000067941 */ /* 0x000fea0003800000 */
.L_x_3054:
[----:B------:R-:W-:-:S13]  /*7800*/  ISETP.GE.AND P0, PT, R17, R16, PT ;  /* 0x000000101100720c */ /* 0x000fda0003f06270 */
[----:B------:R-:W-:Y:S05]  /*7810*/  @P0 EXIT ;  /* 0x000000000000094d */ /* 0x000fea0003800000 */
[----:B01234-:R-:W0:Y:S01]  /*7820*/  LDC.64 R2, c[0x0][0x228] ;  /* 0x00008a00ff027b82 */ /* 0x01fe220000000a00 */
        /* <DEDUP_REMOVED lines=20> */
.L_x_3127:
[----:B------:R-:W-:-:S06]  /*7970*/  HADD2.F32 R5, -RZ, R22.H0_H0 ;  /* 0x20000016ff057230 */ /* 0x000fcc0000004100 */
[----:B------:R-:W0:Y:S02]  /*7980*/  F2I.S64.TRUNC R4, R5 ;  /* 0x0000000500047311 */ /* 0x000e24000020d900 */
[----:B0-----:R-:W-:Y:S01]  /*7990*/  STG.E.U8 desc[UR36][R2.64], R4 ;  /* 0x0000000402007986 */ /* 0x001fe2000c101124 */
[----:B------:R-:W-:Y:S05]  /*79a0*/  EXIT ;  /* 0x000000000000794d */ /* 0x000fea0003800000 */
.L_x_3126:
        /* <DEDUP_REMOVED lines=10> */
.L_x_3130:
[----:B------:R-:W-:-:S04]  /*7a50*/  HADD2.F32 R22, -RZ, R22.H0_H0 ;  /* 0x20000016ff167230 */ /* 0x000fc80000004100 */
[----:B------:R-:W0:Y:S02]  /*7a60*/  F2I.FTZ.TRUNC.NTZ R5, R22 ;  /* 0x0000001600057305 */ /* 0x000e24000021f100 */
[----:B0-----:R-:W-:Y:S01]  /*7a70*/  STG.E desc[UR36][R2.64], R5 ;  /* 0x0000000502007986 */ /* 0x001fe2000c101924 */
[----:B------:R-:W-:Y:S05]  /*7a80*/  EXIT ;  /* 0x000000000000794d */ /* 0x000fea0003800000 */
.L_x_3129:
[----:B------:R-:W-:-:S04]  /*7a90*/  HADD2.F32 R22, -RZ, R22.H0_H0 ;  /* 0x20000016ff167230 */ /* 0x000fc80000004100 */
[----:B------:R-:W0:Y:S02]  /*7aa0*/  F2I.FTZ.TRUNC.NTZ R5, R22 ;  /* 0x0000001600057305 */ /* 0x000e24000021f100 */
[----:B0-----:R-:W-:Y:S01]  /*7ab0*/  STG.E.U16 desc[UR36][R2.64], R5 ;  /* 0x0000000502007986 */ /* 0x001fe2000c101524 */
[----:B------:R-:W-:Y:S05]  /*7ac0*/  EXIT ;  /* 0x000000000000794d */ /* 0x000fea0003800000 */
.L_x_3125:
        /* <DEDUP_REMOVED lines=9> */
.L_x_3132:
[----:B------:R-:W-:Y:S01]  /*7b60*/  STG.E.U16 desc[UR36][R2.64], R22 ;  /* 0x0000001602007986 */ /* 0x000fe2000c101524 */
[----:B------:R-:W-:Y:S05]  /*7b70*/  EXIT ;  /* 0x000000000000794d */ /* 0x000fea0003800000 */
.L_x_3131:
        /* <DEDUP_REMOVED lines=10> */
.L_x_3134:
[----:B------:R-:W-:-:S05]  /*7c20*/  HADD2.F32 R0, -RZ, R22.H0_H0 ;  /* 0x20000016ff007230 */ /* 0x000fca0000004100 */
[----:B------:R-:W-:-:S04]  /*7c30*/  F2FP.F16.F32.PACK_AB R0, RZ, R0 ;  /* 0x00000000ff00723e */ /* 0x000fc800000000ff */
[----:B------:R-:W-:-:S05]  /*7c40*/  PRMT R0, R0, 0x5410, RZ ;  /* 0x0000541000007816 */ /* 0x000fca00000000ff */
[----:B------:R-:W-:Y:S01]  /*7c50*/  STG.E desc[UR36][R2.64], R0 ;  /* 0x0000000002007986 */ /* 0x000fe2000c101924 */
[----:B------:R-:W-:Y:S05]  /*7c60*/  EXIT ;  /* 0x000000000000794d */ /* 0x000fea0003800000 */
.L_x_3133:
[----:B------:R-:W-:-:S05]  /*7c70*/  HADD2.F32 R4, -RZ, R22.H0_H0 ;  /* 0x20000016ff047230 */ /* 0x000fca0000004100 */
[----:B------:R-:W-:-:S06]  /*7c80*/  FMUL.FTZ R4, R4, 1 ;  /* 0x3f80000004047820 */ /* 0x000fcc0000410000 */
[----:B------:R-:W0:Y:S02]  /*7c90*/  F2F.F64.F32 R4, R4 ;  /* 0x0000000400047310 */ /* 0x000e240000201800 */
[----:B0-----:R-:W-:Y:S01]  /*7ca0*/  STG.E.64 desc[UR36][R2.64], R4 ;  /* 0x0000000402007986 */ /* 0x001fe2000c101b24 */
[----:B------:R-:W-:Y:S05]  /*7cb0*/  EXIT ;  /* 0x000000000000794d */ /* 0x000fea0003800000 */
.L_x_3124:
        /* <DEDUP_REMOVED lines=13> */
.L_x_3137:
[----:B------:R-:W-:Y:S01]  /*7d90*/  HADD2.F32 R22, -RZ, R22.H0_H0 ;  /* 0x20000016ff167230 */ /* 0x000fe20000004100 */
[----:B------:R-:W-:-:S04]  /*7da0*/  CS2R R6, SRZ ;  /* 0x0000000000067805 */ /* 0x000fc8000001ff00 */
[----:B------:R-:W-:-:S06]  /*7db0*/  FMUL.FTZ R4, R22, 1 ;  /* 0x3f80000016047820 */ /* 0x000fcc0000410000 */
[----:B------:R-:W0:Y:S02]  /*7dc0*/  F2F.F64.F32 R4, R4 ;  /* 0x0000000400047310 */ /* 0x000e240000201800 */
[----:B0-----:R-:W-:Y:S01]  /*7dd0*/  STG.E.128 desc[UR36][R2.64], R4 ;  /* 0x0000000402007986 */ /* 0x001fe2000c101d24 */
[----:B------:R-:W-:Y:S05]  /*7de0*/  EXIT ;  /* 0x000000000000794d */ /* 0x000fea0003800000 */
.L_x_3136:
        /* <DEDUP_REMOVED lines=21> */
.L_x_3141:
[----:B------:R-:W-:Y:S05]  /*7f40*/  BSYNC B0 ;  /* 0x0000000000007941 */ /* 0x000fea0003800000 */
.L_x_3140:
[----:B------:R-:W-:-:S05]  /*7f50*/  LOP3.LUT R5, R0, R5, RZ, 0xfc, !PT ;  /* 0x0000000500057212 */ /* 0x000fca00078efcff */
[----:B------:R-:W-:Y:S01]  /*7f60*/  STG.E.U8 desc[UR36][R2.64], R5 ;  /* 0x0000000502007986 */ /* 0x000fe2000c101124 */
[----:B------:R-:W-:Y:S05]  /*7f70*/  EXIT ;  /* 0x000000000000794d */ /* 0x000fea0003800000 */
.L_x_3139:
        /* <DEDUP_REMOVED lines=13> */
.L_x_3143:
[----:B------:R-:W-:Y:S01]  /*8050*/  IMAD.MOV.U32 R0, RZ, RZ, 0x7f ;  /* 0x0000007fff007424 */ /* 0x000fe200078e00ff */
[----:B------:R-:W-:-:S04]  /*8060*/  ISETP.GT.U32.AND P0, PT, R4, 0x7f800000, PT ;  /* 0x7f8000000400780c */ /* 0x000fc80003f04070 */
[----:B------:R-:W-:-:S09]  /*8070*/  SEL R0, R0, 0x7c, P0 ;  /* 0x0000007c00007807 */ /* 0x000fd20000000000 */
.L_x_3144:
[----:B------:R-:W-:Y:S05]  /*8080*/  BSYNC B0 ;  /* 0x0000000000007941 */ /* 0x000fea0003800000 */
.L_x_3142:
[----:B------:R-:W-:-:S04]  /*8090*/  LOP3.LUT R4, R5, 0x80000000, RZ, 0xc0, !PT ;  /* 0x8000000005047812 */ /* 0x000fc800078ec0ff */
[----:B------:R-:W-:-:S04]  /*80a0*/  SHF.R.U32.HI R5, RZ, 0x18, R4 ;  /* 0x00000018ff057819 */ /* 0x000fc80000011604 */
[----:B------:R-:W-:-:S05]  /*80b0*/  LOP3.LUT R5, R0, R5, RZ, 0xfc, !PT ;  /* 0x0000000500057212 */ /* 0x000fca00078efcff */
[----:B------:R-:W-:Y:S01]  /*80c0*/  STG.E.U8 desc[UR36][R2.64], R5 ;  /* 0x0000000502007986 */ /* 0x000fe2000c101124 */
[----:B------:R-:W-:Y:S05]  /*80d0*/  EXIT ;  /* 0x000000000000794d */ /* 0x000fea0003800000 */
.L_x_3138:
[----:B------:R-:W-:-:S05]  /*80e0*/  HADD2.F32 R0, -RZ, R22.H0_H0 ;  /* 0x20000016ff007230 */ /* 0x000fca0000004100 */
[----:B------:R-:W-:-:S05]  /*80f0*/  F2FP.BF16.F32.PACK_AB R0, RZ, R0 ;  /* 0x00000000ff00723e */ /* 0x000fca00000010ff */
[----:B------:R-:W-:Y:S01]  /*8100*/  STG.E.U16 desc[UR36][R2.64], R0 ;  /* 0x0000000002007986 */ /* 0x000fe2000c101524 */
[----:B------:R-:W-:Y:S05]  /*8110*/  EXIT ;  /* 0x000000000000794d */ /* 0x000fea0003800000 */
.L_x_3135:
        /* <DEDUP_REMOVED lines=12> */
.L_x_3147:
        /* <DEDUP_REMOVED lines=17> */
.L_x_3150:
[----:B------:R-:W-:-:S04]  /*82f0*/  LOP3.LUT R0, R7, 0x80000000, RZ, 0xc0, !PT ;  /* 0x8000000007007812 */ /* 0x000fc800078ec0ff */
[----:B------:R-:W-:-:S04]  /*8300*/  SHF.R.U32.HI R5, RZ, 0x18, R0 ;  /* 0x00000018ff057819 */ /* 0x000fc80000011600 */
[----:B------:R-:W-:-:S04]  /*8310*/  LOP3.LUT R4, R4, R5, RZ, 0xfc, !PT ;  /* 0x0000000504047212 */ /* 0x000fc800078efcff */
[----:B------:R-:W-:-:S07]  /*8320*/  PRMT R0, R4, 0x7610, R0 ;  /* 0x0000761004007816 */ /* 0x000fce0000000000 */
.L_x_3149:
[----:B------:R-:W-:Y:S05]  /*8330*/  BSYNC B0 ;  /* 0x0000000000007941 */ /* 0x000fea0003800000 */
.L_x_3148:
[----:B------:R-:W-:Y:S01]  /*8340*/  STG.E.U8 desc[UR36][R2.64], R0 ;  /* 0x0000000002007986 */ /* 0x000fe2000c101124 */
[----:B------:R-:W-:Y:S05]  /*8350*/  EXIT ;  /* 0x000000000000794d */ /* 0x000fea0003800000 */
.L_x_3146:
        /* <DEDUP_REMOVED lines=17> */
.L_x_3153:
[----:B------:R-:W-:-:S04]  /*8470*/  LOP3.LUT R0, R7, 0x80000000, RZ, 0xc0, !PT ;  /* 0x8000000007007812 */ /* 0x000fc800078ec0ff */
[----:B------:R-:W-:-:S04]  /*8480*/  SHF.R.U32.HI R5, RZ, 0x18, R0 ;  /* 0x00000018ff057819 */ /* 0x000fc80000011600 */
[----:B------:R-:W-:-:S04]  /*8490*/  LOP3.LUT R4, R4, R5, RZ, 0xfc, !PT ;  /* 0x0000000504047212 */ /* 0x000fc800078efcff */
[----:B------:R-:W-:-:S07]  /*84a0*/  PRMT R0, R4, 0x7610, R0 ;  /* 0x0000761004007816 */ /* 0x000fce0000000000 */
.L_x_3152:
[----:B------:R-:W-:Y:S05]  /*84b0*/  BSYNC B0 ;  /* 0x0000000000007941 */ /* 0x000fea0003800000 */
.L_x_3151:
[----:B------:R-:W-:Y:S01]  /*84c0*/  STG.E.U8 desc[UR36][R2.64], R0 ;  /* 0x0000000002007986 */ /* 0x000fe2000c101124 */
[----:B------:R-:W-:Y:S05]  /*84d0*/  EXIT ;  /* 0x000000000000794d */ /* 0x000fea0003800000 */
.L_x_3145:
        /* <DEDUP_REMOVED lines=22> */
.L_x_3128:
        /* <DEDUP_REMOVED lines=16> */
.L_x_3156:
[----:B------:R-:W-:Y:S05]  /*8740*/  EXIT ;  /* 0x000000000000794d */ /* 0x000fea0003800000 */
.L_x_3155:
[----:B------:R-:W-:-:S06]  /*8750*/  HADD2.F32 R4, -RZ, R22.H0_H0 ;  /* 0x20000016ff047230 */ /* 0x000fcc0000004100 */
[----:B------:R-:W0:Y:S02]  /*8760*/  F2I.U64.TRUNC R4, R4 ;  /* 0x0000000400047311 */ /* 0x000e24000020d800 */
[----:B0-----:R-:W-:Y:S01]  /*8770*/  STG.E.64 desc[UR36][R2.64], R4 ;  /* 0x0000000402007986 */ /* 0x001fe2000c101b24 */
[----:B------:R-:W-:Y:S05]  /*8780*/  EXIT ;  /* 0x000000000000794d */ /* 0x000fea0003800000 */
.L_x_3154:
[----:B------:R-:W-:-:S04]  /*8790*/  HADD2.F32 R22, -RZ, R22.H0_H0 ;  /* 0x20000016ff167230 */ /* 0x000fc80000004100 */
[----:B------:R-:W0:Y:S02]  /*87a0*/  F2I.FTZ.U32.TRUNC.NTZ R5, R22 ;  /* 0x0000001600057305 */ /* 0x000e24000021f000 */
[----:B0-----:R-:W-:Y:S01]  /*87b0*/  STG.E desc[UR36][R2.64], R5 ;  /* 0x0000000502007986 */ /* 0x001fe2000c101924 */
[----:B------:R-:W-:Y:S05]  /*87c0*/  EXIT ;  /* 0x000000000000794d */ /* 0x000fea0003800000 */
.L_x_3157:
        /* <DEDUP_REMOVED lines=11> */
.L_x_71597:


//--------------------- .text._ZN2at6native18elementwise_kernelILi128ELi4EZNS0_22gpu_kernel_impl_nocastIZNS0_50_GLOBAL__N__2680c7bb_12_PowKernel_cu_7dd49032_316829pow_tensor_scalar_kernel_implIN3c104HalfES6_EEvRNS_18TensorIteratorBaseET0_EUlS6_E2_EEvS8_RKT_EUliE_EEviT1_ --------------------------
	.section	.text._ZN2at6native18elementwise_kernelILi128ELi4EZNS0_22gpu_kernel_impl_nocastIZNS0_50_GLOBAL__N__2680c7bb_12_PowKernel_cu_7dd49032_316829pow_tensor_scalar_kernel_implIN3c104HalfES6_EEvRNS_18TensorIteratorBaseET0_EUlS6_E2_EEvS8_RKT_EUliE_EEviT1_,"ax",@progbits
	.align	128
        .global         _ZN2at6native18elementwise_kernelILi128ELi4EZNS0_22gpu_kernel_impl_nocastIZNS0_50_GLOBAL__N__2680c7bb_12_PowKernel_cu_7dd49032_316829pow_tensor_scalar_kernel_implIN3c104HalfES6_EEvRNS_18TensorIteratorBaseET0_EUlS6_E2_EEvS8_RKT_EUliE_EEviT1_
        .type           _ZN2at6native18elementwise_kernelILi128ELi4EZNS0_22gpu_kernel_impl_nocastIZNS0_50_GLOBAL__N__2680c7bb_12_PowKernel_cu_7dd49032_316829pow_tensor_scalar_kernel_implIN3c104HalfES6_EEvRNS_18TensorIteratorBaseET0_EUlS6_E2_EEvS8_RKT_EUliE_EEviT1_,@function
        .size           _ZN2at6native18elementwise_kernelILi128ELi4EZNS0_22gpu_kernel_impl_nocastIZNS0_50_GLOBAL__N__2680c7bb_12_PowKernel_cu_7dd49032_316829pow_tensor_scalar_kernel_implIN3c104HalfES6_EEvRNS_18TensorIteratorBaseET0_EUlS6_E2_EEvS8_RKT_EUliE_EEviT1_,(.L_x_71598 - _ZN2at6native18elementwise_kernelILi128ELi4EZNS0_22gpu_kernel_impl_nocastIZNS0_50_GLOBAL__N__2680c7bb_12_PowKernel_cu_7dd49032_316829pow_tensor_scalar_kernel_implIN3c104HalfES6_EEvRNS_18TensorIteratorBaseET0_EUlS6_E2_EEvS8_RKT_EUliE_EEviT1_)
        .other          _ZN2at6native18elementwise_kernelILi128ELi4EZNS0_22gpu_kernel_impl_nocastIZNS0_50_GLOBAL__N__2680c7bb_12_PowKernel_cu_7dd49032_316829pow_tensor_scalar_kernel_implIN3c104HalfES6_EEvRNS_18TensorIteratorBaseET0_EUlS6_E2_EEvS8_RKT_EUliE_EEviT1_,@"STO_CUDA_ENTRY STV_DEFAULT"
_ZN2at6native18elementwise_kernelILi128ELi4EZNS0_22gpu_kernel_impl_nocastIZNS0_50_GLOBAL__N__2680c7bb_12_PowKernel_cu_7dd49032_316829pow_tensor_scalar_kernel_implIN3c104HalfES6_EEvRNS_18TensorIteratorBaseET0_EUlS6_E2_EEvS8_RKT_EUliE_EEviT1_:
.text._ZN2at6native18elementwise_kernelILi128ELi4EZNS0_22gpu_kernel_impl_nocastIZNS0_50_GLOBAL__N__2680c7bb_12_PowKernel_cu_7dd49032_316829pow_tensor_scalar_kernel_implIN3c104HalfES6_EEvRNS_18TensorIteratorBaseET0_EUlS6_E2_EEvS8_RKT_EUliE_EEviT1_:
        /* <DEDUP_REMOVED lines=297> */
[----:B------:R-:W-:-:S03]  /*1290*/  @P0 IMAD.MOV.U32 R8, RZ, RZ, RZ ;  /* 0x000000ffff080224 */ /* 0x000fc600078e00ff */
        /* <DEDUP_REMOVED lines=13> */
.L_x_3160:
[----:B------:R-:W-:Y:S02]  /*1370*/  ULDC.64 UR8, c[0x0][0x418] ;  /* 0x0001060000087ab9 */ /* 0x000fe40000000a00 */
[----:B------:R-:W-:Y:S02]  /*1380*/  IADD3 R4, P0, R2, UR8, RZ ;  /* 0x0000000802047c10 */ /* 0x000fe4000ff1e0ff */
[----:B------:R-:W0:Y:S02]  /*1390*/  LDC.U16 R2, c[0x0][0x420] ;  /* 0x00010800ff027b82 */ /* 0x000e240000000400 */
[----:B------:R-:W-:Y:S01]  /*13a0*/  IADD3.X R5, RZ, UR9, RZ, P0, !PT ;  /* 0x00000009ff057c10 */ /* 0x000fe200087fe4ff */
[----:B------:R-:W-:-:S04]  /*13b0*/  ULDC.64 UR8, c[0x0][0x410] ;  /* 0x0001040000087ab9 */ /* 0x000fc80000000a00 */
[----:B------:R-:W2:Y:S01]  /*13c0*/  LDG.E.U16 R4, desc[UR4][R4.64] ;  /* 0x0000000404047981 */ /* 0x000ea2000c1e1500 */
[----:B------:R-:W-:Y:S01]  /*13d0*/  IADD3 R0, R0, 0x80, RZ ;  /* 0x0000008000007810 */ /* 0x000fe20007ffe0ff */
[----:B0-----:R-:W-:Y:S02]  /*13e0*/  HADD2.F32 R2, -RZ, R2.H0_H0 ;  /* 0x20000002ff027230 */ /* 0x001fe40000004100 */
[----:B--2---:R-:W-:-:S04]  /*13f0*/  HADD2.F32 R6, -RZ, R4.H0_H0 ;  /* 0x20000004ff067230 */ /* 0x004fc80000004100 */
[----:B------:R-:W0:Y:S02]  /*1400*/  MUFU.LG2 R7, R6 ;  /* 0x0000000600077308 */ /* 0x000e240000000c00 */
[----:B0-----:R-:W-:Y:S01]  /*1410*/  FMUL.FTZ R7, R2, R7 ;  /* 0x0000000702077220 */ /* 0x001fe20000410000 */
[----:B------:R-:W-:-:S04]  /*1420*/  IADD3 R2, P0, R3, UR8, RZ ;  /* 0x0000000803027c10 */ /* 0x000fc8000ff1e0ff */
[----:B------:R-:W-:Y:S01]  /*1430*/  IADD3.X R3, RZ, UR9, RZ, P0, !PT ;  /* 0x00000009ff037c10 */ /* 0x000fe200087fe4ff */
[----:B------:R-:W0:Y:S02]  /*1440*/  MUFU.EX2 R7, R7 ;  /* 0x0000000700077308 */ /* 0x000e240000000800 */
[----:B0-----:R-:W-:-:S05]  /*1450*/  F2FP.F16.F32.PACK_AB R5, RZ, R7 ;  /* 0x00000007ff05723e */ /* 0x001fca00000000ff */
[----:B------:R0:W-:Y:S02]  /*1460*/  STG.E.U16 desc[UR4][R2.64], R5 ;  /* 0x0000000502007986 */ /* 0x0001e4000c101504 */
.L_x_3159:
[----:B------:R-:W-:Y:S05]  /*1470*/  BSYNC B0 ;  /* 0x0000000000007941 */ /* 0x000fea0003800000 */
.L_x_3158:
        /* <DEDUP_REMOVED lines=305> */
.L_x_3163:
[----:B------:R-:W-:Y:S02]  /*2790*/  ULDC.64 UR8, c[0x0][0x418] ;  /* 0x0001060000087ab9 */ /* 0x000fe40000000a00 */
[----:B------:R-:W-:Y:S02]  /*27a0*/  IADD3 R4, P0, R2, UR8, RZ ;  /* 0x0000000802047c10 */ /* 0x000fe4000ff1e0ff */
[----:B------:R-:W0:Y:S02]  /*27b0*/  LDC.U16 R2, c[0x0][0x420] ;  /* 0x00010800ff027b82 */ /* 0x000e240000000400 */
[----:B------:R-:W-:Y:S01]  /*27c0*/  IADD3.X R5, RZ, UR9, RZ, P0, !PT ;  /* 0x00000009ff057c10 */ /* 0x000fe200087fe4ff */
[----:B------:R-:W-:-:S04]  /*27d0*/  ULDC.64 UR8, c[0x0][0x410] ;  /* 0x0001040000087ab9 */ /* 0x000fc80000000a00 */
[----:B------:R-:W2:Y:S01]  /*27e0*/  LDG.E.U16 R4, desc[UR4][R4.64] ;  /* 0x0000000404047981 */ /* 0x000ea2000c1e1500 */
[----:B------:R-:W-:Y:S01]  /*27f0*/  IADD3 R0, R0, 0x80, RZ ;  /* 0x0000008000007810 */ /* 0x000fe20007ffe0ff */
[----:B0-----:R-:W-:Y:S01]  /*2800*/  HADD2.F32 R7, -RZ, R2.H0_H0 ;  /* 0x20000002ff077230 */ /* 0x001fe20000004100 */
[----:B------:R-:W-:-:S04]  /*2810*/  IADD3 R2, P0, R3, UR8, RZ ;  /* 0x0000000803027c10 */ /* 0x000fc8000ff1e0ff */
[----:B------:R-:W-:Y:S02]  /*2820*/  IADD3.X R3, RZ, UR9, RZ, P0, !PT ;  /* 0x00000009ff037c10 */ /* 0x000fe400087fe4ff */
[----:B------:R-:W-:Y:S01]  /*2830*/  ISETP.GE.AND P0, PT, R0, UR6, PT ;  /* 0x0000000600007c0c */ /* 0x000fe2000bf06270 */
[----:B--2---:R-:W-:-:S06]  /*2840*/  HADD2.F32 R6, -RZ, R4.H0_H0 ;  /* 0x20000004ff067230 */ /* 0x004fcc0000004100 */
[----:B------:R-:W0:Y:S02]  /*2850*/  MUFU.LG2 R6, R6 ;  /* 0x0000000600067308 */ /* 0x000e240000000c00 */
[----:B0-----:R-:W-:-:S06]  /*2860*/  FMUL.FTZ R7, R7, R6 ;  /* 0x0000000607077220 */ /* 0x001fcc0000410000 */
[----:B------:R-:W0:Y:S02]  /*2870*/  MUFU.EX2 R7, R7 ;  /* 0x0000000700077308 */ /* 0x000e240000000800 */
[----:B0-----:R-:W-:-:S05]  /*2880*/  F2FP.F16.F32.PACK_AB R5, RZ, R7 ;  /* 0x00000007ff05723e */ /* 0x001fca00000000ff */
[----:B------:R1:W-:Y:S01]  /*2890*/  STG.E.U16 desc[UR4][R2.64], R5 ;  /* 0x0000000502007986 */ /* 0x0003e2000c101504 */
        /* <DEDUP_REMOVED lines=303> */
.L_x_3164:
        /* <DEDUP_REMOVED lines=9> */
[----:B------:R-:W-:Y:S01]  /*3c20*/  IADD3.X R3, RZ, UR9, RZ, P0, !PT ;  /* 0x00000009ff037c10 */ /* 0x000fe200087fe4ff */
[----:B--2---:R-:W-:-:S06]  /*3c30*/  HADD2.F32 R6, -RZ, R4.H0_H0 ;  /* 0x20000004ff067230 */ /* 0x004fcc0000004100 */
[----:B------:R-:W0:Y:S02]  /*3c40*/  MUFU.LG2 R6, R6 ;  /* 0x0000000600067308 */ /* 0x000e240000000c00 */
[----:B0-----:R-:W-:-:S06]  /*3c50*/  FMUL.FTZ R7, R7, R6 ;  /* 0x0000000607077220 */ /* 0x001fcc0000410000 */
[----:B------:R-:W0:Y:S02]  /*3c60*/  MUFU.EX2 R7, R7 ;  /* 0x0000000700077308 */ /* 0x000e240000000800 */
[----:B0-----:R-:W-:-:S05]  /*3c70*/  F2FP.F16.F32.PACK_AB R5, RZ, R7 ;  /* 0x00000007ff05723e */ /* 0x001fca00000000ff */
[----:B------:R2:W-:Y:S02]  /*3c80*/  STG.E.U16 desc[UR4][R2.64], R5 ;  /* 0x0000000502007986 */ /* 0x0005e4000c101504 */
.L_x_3162:
[----:B------:R-:W-:Y:S05]  /*3c90*/  BSYNC B0 ;  /* 0x0000000000007941 */ /* 0x000fea0003800000 */
.L_x_3161:
        /* <DEDUP_REMOVED lines=304> */
.L_x_3165:
[----:B------:R-:W-:Y:S02]  /*4fa0*/  ULDC.64 UR6, c[0x0][0x418] ;  /* 0x0001060000067ab9 */ /* 0x000fe40000000a00 */
[----:B------:R-:W-:Y:S02]  /*4fb0*/  IADD3 R4, P0, R2, UR6, RZ ;  /* 0x0000000602047c10 */ /* 0x000fe4000ff1e0ff */
[----:B------:R-:W0:Y:S02]  /*4fc0*/  LDC.U16 R2, c[0x0][0x420] ;  /* 0x00010800ff027b82 */ /* 0x000e240000000400 */
[----:B------:R-:W-:Y:S01]  /*4fd0*/  IADD3.X R5, RZ, UR7, RZ, P0, !PT ;  /* 0x00000007ff057c10 */ /* 0x000fe200087fe4ff */
[----:B------:R-:W-:-:S04]  /*4fe0*/  ULDC.64 UR6, c[0x0][0x410] ;  /* 0x0001040000067ab9 */ /* 0x000fc80000000a00 */
[----:B------:R-:W2:Y:S01]  /*4ff0*/  LDG.E.U16 R4, desc[UR4][R4.64] ;  /* 0x0000000404047981 */ /* 0x000ea2000c1e1500 */
        /* <DEDUP_REMOVED lines=8> */
[----:B------:R-:W-:Y:S01]  /*5080*/  STG.E.U16 desc[UR4][R2.64], R5 ;  /* 0x0000000502007986 */ /* 0x000fe2000c101504 */
[----:B------:R-:W-:Y:S05]  /*5090*/  EXIT ;  /* 0x000000000000794d */ /* 0x000fea0003800000 */
.L_x_3166:
        /* <DEDUP_REMOVED lines=14> */
.L_x_71598:


//--------------------- .text._ZN2at6native27unrolled_elementwise_kernelIZNS0_50_GLOBAL__N__2680c7bb_12_PowKernel_cu_7dd49032_316829pow_tensor_scalar_kernel_implIN3c104HalfES5_EEvRNS_18TensorIteratorBaseET0_EUlS5_E2_St5arrayIPcLm2EELi4E23TrivialOffsetCalculatorILi1EjESE_NS0_6memory15LoadWithoutCastENSF_16StoreWithoutCastEEEviT_S8_T2_T3_T4_T5_ --------------------------
	.section	.text._ZN2at6native27unrolled_elementwise_kernelIZNS0_50_GLOBAL__N__2680c7bb_12_PowKernel_cu_7dd49032_316829pow_tensor_scalar_kernel_implIN3c104HalfES5_EEvRNS_18TensorIteratorBaseET0_EUlS5_E2_St5arrayIPcLm2EELi4E23TrivialOffsetCalculatorILi1EjESE_NS0_6memory15LoadWithoutCastENSF_16StoreWithoutCastEEEviT_S8_T2_T3_T4_T5_,"ax",@progbits
	.align	128
        .global         _ZN2at6native27unrolled_elementwise_kernelIZNS0_50_GLOBAL__N__2680c7bb_12_PowKernel_cu_7dd49032_316829pow_tensor_scalar_kernel_implIN3c104HalfES5_EEvRNS_18TensorIteratorBaseET0_EUlS5_E2_St5arrayIPcLm2EELi4E23TrivialOffsetCalculatorILi1EjESE_NS0_6memory15LoadWithoutCastENSF_16StoreWithoutCastEEEviT_S8_T2_T3_T4_T5_
        .type           _ZN2at6native27unrolled_elementwise_kernelIZNS0_50_GLOBAL__N__2680c7bb_12_PowKernel_cu_7dd49032_316829pow_tensor_scalar_kernel_implIN3c104HalfES5_EEvRNS_18TensorIteratorBaseET0_EUlS5_E2_St5arrayIPcLm2EELi4E23TrivialOffsetCalculatorILi1EjESE_NS0_6memory15LoadWithoutCastENSF_16StoreWithoutCastEEEviT_S8_T2_T3_T4_T5_,@function
        .size           _ZN2at6native27unrolled_elementwise_kernelIZNS0_50_GLOBAL__N__2680c7bb_12_PowKernel_cu_7dd49032_316829pow_tensor_scalar_kernel_implIN3c104HalfES5_EEvRNS_18TensorIteratorBaseET0_EUlS5_E2_St5arrayIPcLm2EELi4E23TrivialOffsetCalculatorILi1EjESE_NS0_6memory15LoadWithoutCastENSF_16StoreWithoutCastEEEviT_S8_T2_T3_T4_T5_,(.L_x_71599 - _ZN2at6native27unrolled_elementwise_kernelIZNS0_50_GLOBAL__N__2680c7bb_12_PowKernel_cu_7dd49032_316829pow_tensor_scalar_kernel_implIN3c104HalfES5_EEvRNS_18TensorIteratorBaseET0_EUlS5_E2_St5arrayIPcLm2EELi4E23TrivialOffsetCalculatorILi1EjESE_NS0_6memory15LoadWithoutCastENSF_16StoreWithoutCastEEEviT_S8_T2_T3_T4_T5_)
        .other          _ZN2at6native27unrolled_elementwise_kernelIZNS0_50_GLOBAL__N__2680c7bb_12_PowKernel_cu_7dd49032_316829pow_tensor_scalar_kernel_implIN3c104HalfES5_EEvRNS_18TensorIteratorBaseET0_EUlS5_E2_St5arrayIPcLm2EELi4E23TrivialOffsetCalculatorILi1EjESE_NS0_6memory15LoadWithoutCastENSF_16StoreWithoutCastEEEviT_S8_T2_T3_T4_T5_,@"STO_CUDA_ENTRY STV_DEFAULT"
_ZN2at6native27unrolled_elementwise_kernelIZNS0_50_GLOBAL__N__2680c7bb_12_PowKernel_cu_7dd49032_316829pow_tensor_scalar_kernel_implIN3c104HalfES5_EEvRNS_18TensorIteratorBaseET0_EUlS5_E2_St5arrayIPcLm2EELi4E23TrivialOffsetCalculatorILi1EjESE_NS0_6memory15LoadWithoutCastENSF_16StoreWithoutCastEEEviT_S8_T2_T3_T4_T5_:
.text._ZN2at6native27unrolled_elementwise_kernelIZNS0_50_GLOBAL__N__2680c7bb_12_PowKernel_cu_7dd49032_316829pow_tensor_scalar_kernel_implIN3c104HalfES5_EEvRNS_18TensorIteratorBaseET0_EUlS5_E2_St5arrayIPcLm2EELi4E23TrivialOffsetCalculatorILi1EjESE_NS0_6memory15LoadWithoutCastENSF_16StoreWithoutCastEEEviT_S8_T2_T3_T4_T5_:
[----:B------:R-:W-:Y:S01]  /*0000*/  LDC R1, c[0x0][0x28] ;  /* 0x00000a00ff017b82 */ /* 0x000fe20000000800 */
[----:B------:R-:W0:Y:S07]  /*0010*/  S2R R0, SR_CTAID.X ;  /* 0x0000000000007919 */ /* 0x000e2e0000002500 */
[----:B------:R-:W0:Y:S01]  /*0020*/  LDC R9, c[0x0][0x210] ;  /* 0x00008400ff097b82 */ /* 0x000e220000000800 */
[----:B------:R-:W-:Y:S01]  /*0030*/  PRMT R10, RZ, 0x7610, R10 ;  /* 0x00007610ff0a7816 */ /* 0x000fe2000000000a */
[----:B------:R-:W-:Y:S01]  /*0040*/  ULDC.64 UR4, c[0x0][0x208] ;  /* 0x0000820000047ab9 */ /* 0x000fe20000000a00 */
[----:B------:R-:W1:Y:S01]  /*0050*/  S2R R7, SR_TID.X ;  /* 0x0000000000077919 */ /* 0x000e620000002100 */
[----:B0-----:R-:W-:Y:S01]  /*0060*/  IMAD R2, R0, -0x200, R9 ;  /* 0xfffffe0000027824 */ /* 0x001fe200078e0209 */
[----:B-1----:R-:W-:-:S04]  /*0070*/  MOV R19, R7 ;  /* 0x0000000700137202 */ /* 0x002fc80000000f00 */
[----:B------:R-:W-:-:S13]  /*0080*/  ISETP.GE.AND P0, PT, R7, R2, PT ;  /* 0x000000020700720c */ /* 0x000fda0003f06270 */
[----:B------:R-:W-:Y:S01]  /*0090*/  @!P0 IMAD R11, R0, 0x200, R19 ;  /* 0x00000200000b8824 */ /* 0x000fe200078e0213 */
[----:B------:R-:W-:Y:S01]  /*00a0*/  @!P0 IADD3 R19, R19, 0x80, RZ ;  /* 0x0000008013138810 */ /* 0x000fe20007ffe0ff */
[----:B------:R-:W0:Y:S03]  /*00b0*/  @!P0 LDC.64 R14, c[0x0][0x230] ;  /* 0x00008c00ff0e8b82 */ /* 0x000e260000000a00 */
[----:B------:R-:W-:-:S13]  /*00c0*/  ISETP.GE.AND P1, PT, R19, R2, PT ;  /* 0x000000021300720c */ /* 0x000fda0003f26270 */
[----:B------:R-:W-:Y:S01]  /*00d0*/  @!P1 IMAD R17, R0, 0x200, R19 ;  /* 0x0000020000119824 */ /* 0x000fe200078e0213 */
[----:B------:R-:W-:Y:S01]  /*00e0*/  @!P1 IADD3 R19, R19, 0x80, RZ ;  /* 0x0000008013139810 */ /* 0x000fe20007ffe0ff */
[----:B------:R-:W1:Y:S03]  /*00f0*/  @!P1 LDC.64 R12, c[0x0][0x230] ;  /* 0x00008c00ff0c9b82 */ /* 0x000e660000000a00 */
        /* <DEDUP_REMOVED lines=10> */
[----:B------:R1:W3:Y:S01]  /*01a0*/  @!P1 LDG.E.U16 R11, desc[UR4][R12.64] ;  /* 0x000000040c0b9981 */ /* 0x0002e2000c1e1500 */
[----:B------:R-:W-:-:S06]  /*01b0*/  PRMT R6, RZ, 0x7610, R6 ;  /* 0x00007610ff067816 */ /* 0x000fcc0000000006 */
[----:B------:R-:W-:Y:S01]  /*01c0*/  @!P2 IMAD R19, R0, 0x200, R19 ;  /* 0x000002000013a824 */ /* 0x000fe200078e0213 */
[----:B-1----:R-:W1:Y:S01]  /*01d0*/  @!P0 LDC.U16 R12, c[0x0][0x218] ;  /* 0x00008600ff0c8b82 */ /* 0x002e620000000400 */
[----:B0-----:R-:W-:-:S05]  /*01e0*/  @!P3 IMAD.WIDE.U32 R16, R21, 0x2, R8 ;  /* 0x000000021510b825 */ /* 0x001fca00078e0008 */
[----:B------:R-:W4:Y:S02]  /*01f0*/  @!P3 LDG.E.U16 R18, desc[UR4][R16.64] ;  /* 0x000000041012b981 */ /* 0x000f24000c1e1500 */
[----:B------:R-:W0:Y:S02]  /*0200*/  @!P2 LDC.64 R8, c[0x0][0x230] ;  /* 0x00008c00ff08ab82 */ /* 0x000e240000000a00 */
[----:B0-----:R-:W-:-:S05]  /*0210*/  @!P2 IMAD.WIDE.U32 R8, R19, 0x2, R8 ;  /* 0x000000021308a825 */ /* 0x001fca00078e0008 */
[----:B------:R1:W5:Y:S01]  /*0220*/  @!P2 LDG.E.U16 R6, desc[UR4][R8.64] ;  /* 0x000000040806a981 */ /* 0x000362000c1e1500 */
[C---:B------:R-:W-:Y:S01]  /*0230*/  IADD3 R15, R7.reuse, 0x80, RZ ;  /* 0x00000080070f7810 */ /* 0x040fe20007ffe0ff */
[----:B------:R-:W-:-:S03]  /*0240*/  VIADD R13, R7, 0x100 ;  /* 0x00000100070d7836 */ /* 0x000fc60000000000 */
[-C--:B------:R-:W-:Y:S02]  /*0250*/  ISETP.GE.AND P2, PT, R15, R2.reuse, PT ;  /* 0x000000020f00720c */ /* 0x080fe40003f46270 */
[----:B------:R-:W-:Y:S01]  /*0260*/  ISETP.GE.AND P3, PT, R13, R2, PT ;  /* 0x000000020d00720c */ /* 0x000fe20003f66270 */
[----:B-1----:R-:W-:-:S10]  /*0270*/  @!P0 HADD2.F32 R8, -RZ, R12.H0_H0 ;  /* 0x2000000cff088230 */ /* 0x002fd40000004100 */
[----:B------:R-:W0:Y:S08]  /*0280*/  @!P2 LDC.U16 R14, c[0x0][0x218] ;  /* 0x00008600ff0eab82 */ /* 0x000e300000000400 */
[----:B------:R-:W1:Y:S01]  /*0290*/  @!P3 LDC.U16 R16, c[0x0][0x218] ;  /* 0x00008600ff10bb82 */ /* 0x000e620000000400 */
[----:B------:R-:W-:-:S04]  /*02a0*/  IADD3 R15, R7, 0x180, RZ ;  /* 0x00000180070f7810 */ /* 0x000fc80007ffe0ff */
[----:B------:R-:W-:Y:S01]  /*02b0*/  ISETP.GE.AND P1, PT, R15, R2, PT ;  /* 0x000000020f00720c */ /* 0x000fe20003f26270 */
[----:B------:R-:W-:Y:S02]  /*02c0*/  @!P0 IMAD R15, R0, 0x200, R7 ;  /* 0x00000200000f8824 */ /* 0x000fe400078e0207 */
[----:B0-----:R-:W-:Y:S01]  /*02d0*/  @!P2 HADD2.F32 R12, -RZ, R14.H0_H0 ;  /* 0x2000000eff0ca230 */ /* 0x001fe20000004100 */
[----:B------:R-:W-:-:S04]  /*02e0*/  @!P0 IADD3 R7, R7, 0x80, RZ ;  /* 0x0000008007078810 */ /* 0x000fc80007ffe0ff */
[----:B------:R-:W-:Y:S01]  /*02f0*/  ISETP.GE.AND P4, PT, R7, R2, PT ;  /* 0x000000020700720c */ /* 0x000fe20003f86270 */
[----:B------:R-:W-:Y:S01]  /*0300*/  BSSY B0, `(.L_x_3167) ;  /* 0x0000023000007945 */ /* 0x000fe20003800000 */
[----:B--2---:R-:W-:-:S04]  /*0310*/  @!P0 HADD2.F32 R10, -RZ, R10.H0_H0 ;  /* 0x2000000aff0a8230 */ /* 0x004fc80000004100 */
[----:B------:R0:W2:Y:S02]  /*0320*/  @!P0 MUFU.LG2 R13, R10 ;  /* 0x0000000a000d8308 */ /* 0x0000a40000000c00 */
[----:B0-----:R-:W0:Y:S01]  /*0330*/  @!P1 LDC.U16 R10, c[0x0][0x218] ;  /* 0x00008600ff0a9b82 */ /* 0x001e220000000400 */
[----:B---3--:R-:W-:Y:S02]  /*0340*/  @!P2 HADD2.F32 R11, -RZ, R11.H0_H0 ;  /* 0x2000000bff0ba230 */ /* 0x008fe40000004100 */
[----:B--2---:R-:W-:-:S05]  /*0350*/  @!P0 FMUL.FTZ R13, R8, R13 ;  /* 0x0000000d080d8220 */ /* 0x004fca0000410000 */
[----:B------:R-:W2:Y:S01]  /*0360*/  @!P0 LDC.64 R8, c[0x0][0x228] ;  /* 0x00008a00ff088b82 */ /* 0x000ea20000000a00 */
[----:B------:R-:W3:Y:S01]  /*0370*/  @!P2 MUFU.LG2 R11, R11 ;  /* 0x0000000b000ba308 */ /* 0x000ee20000000c00 */
[----:B----4-:R-:W-:-:S07]  /*0380*/  @!P3 HADD2.F32 R18, -RZ, R18.H0_H0 ;  /* 0x20000012ff12b230 */ /* 0x010fce0000004100 */
[----:B------:R-:W4:Y:S08]  /*0390*/  @!P0 MUFU.EX2 R13, R13 ;  /* 0x0000000d000d8308 */ /* 0x000f300000000800 */
[----:B------:R-:W0:Y:S01]  /*03a0*/  @!P3 MUFU.LG2 R18, R18 ;  /* 0x000000120012b308 */ /* 0x000e220000000c00 */
[----:B---3--:R-:W-:Y:S01]  /*03b0*/  @!P2 FMUL.FTZ R12, R12, R11 ;  /* 0x0000000b0c0ca220 */ /* 0x008fe20000410000 */
[----:B-1----:R-:W-:-:S02]  /*03c0*/  @!P3 HADD2.F32 R11, -RZ, R16.H0_H0 ;  /* 0x20000010ff0bb230 */ /* 0x002fc40000004100 */
[----:B--2---:R-:W-:Y:S01]  /*03d0*/  @!P0 IMAD.WIDE.U32 R8, R15, 0x2, R8 ;  /* 0x000000020f088825 */ /* 0x004fe200078e0008 */
[----:B----4-:R-:W-:-:S03]  /*03e0*/  @!P0 F2FP.F16.F32.PACK_AB R4, RZ, R13 ;  /* 0x0000000dff04823e */ /* 0x010fc600000000ff */
[----:B------:R-:W1:Y:S02]  /*03f0*/  @!P2 MUFU.EX2 R12, R12 ;  /* 0x0000000c000ca308 */ /* 0x000e640000000800 */
[----:B------:R2:W-:Y:S01]  /*0400*/  @!P0 STG.E.U16 desc[UR4][R8.64], R4 ;  /* 0x0000000408008986 */ /* 0x0005e2000c101504 */
[----:B0-----:R-:W-:Y:S01]  /*0410*/  @!P3 FMUL.FTZ R11, R11, R18 ;  /* 0x000000120b0bb220 */ /* 0x001fe20000410000 */
[----:B-----5:R-:W-:-:S05]  /*0420*/  @!P1 HADD2.F32 R6, -RZ, R6.H0_H0 ;  /* 0x20000006ff069230 */ /* 0x020fca0000004100 */
[----:B------:R-:W0:Y:S08]  /*0430*/  @!P3 MUFU.EX2 R11, R11 ;  /* 0x0000000b000bb308 */ /* 0x000e300000000800 */
[----:B------:R-:W3:Y:S01]  /*0440*/  @!P1 MUFU.LG2 R6, R6 ;  /* 0x0000000600069308 */ /* 0x000ee20000000c00 */
[----:B-1----:R-:W-:Y:S02]  /*0450*/  @!P2 F2FP.F16.F32.PACK_AB R5, RZ, R12 ;  /* 0x0000000cff05a23e */ /* 0x002fe400000000ff */
[----:B0-----:R-:W-:Y:S01]  /*0460*/  @!P3 F2FP.F16.F32.PACK_AB R3, RZ, R11 ;  /* 0x0000000bff03b23e */ /* 0x001fe200000000ff */
[----:B--2---:R-:W-:Y:S06]  /*0470*/  @P4 BRA `(.L_x_3168) ;  /* 0x00000000002c4947 */ /* 0x004fec0003800000 */
        /* <DEDUP_REMOVED lines=11> */
.L_x_3168:
[----:B------:R-:W-:Y:S05]  /*0530*/  BSYNC B0 ;  /* 0x0000000000007941 */ /* 0x000fea0003800000 */
.L_x_3167:
[----:B------:R-:W-:Y:S01]  /*0540*/  ISETP.GE.AND P0, PT, R7, R2, PT ;  /* 0x000000020700720c */ /* 0x000fe20003f06270 */
[----:B0-----:R-:W-:-:S05]  /*0550*/  @!P1 HADD2.F32 R3, -RZ, R10.H0_H0 ;  /* 0x2000000aff039230 */ /* 0x001fca0000004100 */
[----:B---3--:R-:W-:-:S07]  /*0560*/  @!P1 FMUL.FTZ R6, R3, R6 ;  /* 0x0000000603069220 */ /* 0x008fce0000410000 */
[----:B------:R-:W-:Y:S05]  /*0570*/  @P0 EXIT ;  /* 0x000000000000094d */ /* 0x000fea0003800000 */
[----:B------:R-:W0:Y:S01]  /*0580*/  LDC.64 R2, c[0x0][0x228] ;  /* 0x00008a00ff027b82 */ /* 0x000e220000000a00 */
[----:B------:R-:W1:Y:S01]  /*0590*/  @!P1 MUFU.EX2 R6, R6 ;  /* 0x0000000600069308 */ /* 0x000e620000000800 */
[----:B------:R-:W-:Y:S02]  /*05a0*/  LEA R7, R0, R7, 0x9 ;  /* 0x0000000700077211 */ /* 0x000fe400078e48ff */
[----:B-1----:R-:W-:-:S03]  /*05b0*/  @!P1 F2FP.F16.F32.PACK_AB R4, RZ, R6 ;  /* 0x00000006ff04923e */ /* 0x002fc600000000ff */
[----:B0-----:R-:W-:-:S05]  /*05c0*/  IMAD.WIDE.U32 R2, R7, 0x2, R2 ;  /* 0x0000000207027825 */ /* 0x001fca00078e0002 */
[----:B------:R-:W-:Y:S01]  /*05d0*/  STG.E.U16 desc[UR4][R2.64], R4 ;  /* 0x0000000402007986 */ /* 0x000fe2000c101504 */
[----:B------:R-:W-:Y:S05]  /*05e0*/  EXIT ;  /* 0x000000000000794d */ /* 0x000fea0003800000 */
.L_x_3169:
        /* <DEDUP_REMOVED lines=9> */
.L_x_71599:


//--------------------- .text._ZN2at6native29vectorized_elementwise_kernelILi2EZNS0_50_GLOBAL__N__2680c7bb_12_PowKernel_cu_7dd49032_316829pow_tensor_scalar_kernel_implIN3c104HalfES5_EEvRNS_18TensorIteratorBaseET0_EUlS5_E2_St5arrayIPcLm2EEEEviS8_T1_ --------------------------
	.section	.text._ZN2at6native29vectorized_elementwise_kernelILi2EZNS0_50_GLOBAL__N__2680c7bb_12_PowKernel_cu_7dd49032_316829pow_tensor_scalar_kernel_implIN3c104HalfES5_EEvRNS_18TensorIteratorBaseET0_EUlS5_E2_St5arrayIPcLm2EEEEviS8_T1_,"ax",@progbits
	.align	128
        .global         _ZN2at6native29vectorized_elementwise_kernelILi2EZNS0_50_GLOBAL__N__2680c7bb_12_PowKernel_cu_7dd49032_316829pow_tensor_scalar_kernel_implIN3c104HalfES5_EEvRNS_18TensorIteratorBaseET0_EUlS5_E2_St5arrayIPcLm2EEEEviS8_T1_
        .type           _ZN2at6native29vectorized_elementwise_kernelILi2EZNS0_50_GLOBAL__N__2680c7bb_12_PowKernel_cu_7dd49032_316829pow_tensor_scalar_kernel_implIN3c104HalfES5_EEvRNS_18TensorIteratorBaseET0_EUlS5_E2_St5arrayIPcLm2EEEEviS8_T1_,@function
        .size           _ZN2at6native29vectorized_elementwise_kernelILi2EZNS0_50_GLOBAL__N__2680c7bb_12_PowKernel_cu_7dd49032_316829pow_tensor_scalar_kernel_implIN3c104HalfES5_EEvRNS_18TensorIteratorBaseET0_EUlS5_E2_St5arrayIPcLm2EEEEviS8_T1_,(.L_x_71600 - _ZN2at6native29vectorized_elementwise_kernelILi2EZNS0_50_GLOBAL__N__2680c7bb_12_PowKernel_cu_7dd49032_316829pow_tensor_scalar_kernel_implIN3c104HalfES5_EEvRNS_18TensorIteratorBaseET0_EUlS5_E2_St5arrayIPcLm2EEEEviS8_T1_)
        .other          _ZN2at6native29vectorized_elementwise_kernelILi2EZNS0_50_GLOBAL__N__2680c7bb_12_PowKernel_cu_7dd49032_316829pow_tensor_scalar_kernel_implIN3c104HalfES5_EEvRNS_18TensorIteratorBaseET0_EUlS5_E2_St5arrayIPcLm2EEEEviS8_T1_,@"STO_CUDA_ENTRY STV_DEFAULT"
_ZN2at6native29vectorized_elementwise_kernelILi2EZNS0_50_GLOBAL__N__2680c7bb_12_PowKernel_cu_7dd49032_316829pow_tensor_scalar_kernel_implIN3c104HalfES5_EEvRNS_18TensorIteratorBaseET0_EUlS5_E2_St5arrayIPcLm2EEEEviS8_T1_:
.text._ZN2at6native29vectorized_elementwise_kernelILi2EZNS0_50_GLOBAL__N__2680c7bb_12_PowKernel_cu_7dd49032_316829pow_tensor_scalar_kernel_implIN3c104HalfES5_EEvRNS_18TensorIteratorBaseET0_EUlS5_E2_St5arrayIPcLm2EEEEviS8_T1_:
        /* <DEDUP_REMOVED lines=9> */
[----:B------:R-:W1:Y:S08]  /*0090*/  LDC.64 R4, c[0x0][0x230] ;  /* 0x00008c00ff047b82 */ /* 0x000e700000000a00 */
[----:B------:R-:W2:Y:S01]  /*00a0*/  LDC.U16 R17, c[0x0][0x218] ;  /* 0x00008600ff117b82 */ /* 0x000ea20000000400 */
[----:B-1----:R-:W-:-:S04]  /*00b0*/  IMAD.WIDE R4, R0, 0x2, R4 ;  /* 0x0000000200047825 */ /* 0x002fc800078e0204 */
[----:B0-----:R-:W-:-:S05]  /*00c0*/  IMAD.WIDE.U32 R4, R2, 0x4, R4 ;  /* 0x0000000402047825 */ /* 0x001fca00078e0004 */
[----:B------:R-:W3:Y:S04]  /*00d0*/  LDG.E R13, desc[UR4][R4.64+0x400] ;  /* 0x00040004040d7981 */ /* 0x000ee8000c1e1900 */
[----:B------:R-:W4:Y:S04]  /*00e0*/  LDG.E R6, desc[UR4][R4.64] ;  /* 0x0000000404067981 */ /* 0x000f28000c1e1900 */
[----:B------:R-:W5:Y:S04]  /*00f0*/  LDG.E R10, desc[UR4][R4.64+0x200] ;  /* 0x00020004040a7981 */ /* 0x000f68000c1e1900 */
[----:B------:R0:W2:Y:S01]  /*0100*/  LDG.E R16, desc[UR4][R4.64+0x600] ;  /* 0x0006000404107981 */ /* 0x0000a2000c1e1900 */
[----:B---3--:R-:W-:-:S04]  /*0110*/  HADD2.F32 R12, -RZ, R13.H0_H0 ;  /* 0x2000000dff0c7230 */ /* 0x008fc80000004100 */
[----:B0-----:R-:W0:Y:S01]  /*0120*/  MUFU.LG2 R5, R12 ;  /* 0x0000000c00057308 */ /* 0x001e220000000c00 */
[--C-:B----4-:R-:W-:Y:S02]  /*0130*/  HADD2.F32 R3, -RZ, R6.reuse.H0_H0 ;  /* 0x20000006ff037230 */ /* 0x110fe40000004100 */
[----:B------:R-:W-:Y:S02]  /*0140*/  HADD2.F32 R6, -RZ, R6.H1_H1 ;  /* 0x30000006ff067230 */ /* 0x000fe40000004100 */
[----:B-----5:R-:W-:Y:S02]  /*0150*/  HADD2.F32 R8, -RZ, R10.H0_H0 ;  /* 0x2000000aff087230 */ /* 0x020fe40000004100 */
[----:B------:R-:W-:Y:S02]  /*0160*/  HADD2.F32 R4, -RZ, R13.H1_H1 ;  /* 0x3000000dff047230 */ /* 0x000fe40000004100 */
[----:B--2---:R-:W-:Y:S02]  /*0170*/  HADD2.F32 R14, -RZ, R16.H0_H0 ;  /* 0x20000010ff0e7230 */ /* 0x004fe40000004100 */
[----:B------:R-:W-:-:S02]  /*0180*/  HADD2.F32 R10, -RZ, R10.H1_H1 ;  /* 0x3000000aff0a7230 */ /* 0x000fc40000004100 */
[----:B------:R-:W-:Y:S01]  /*0190*/  HADD2.F32 R16, -RZ, R16.H1_H1 ;  /* 0x30000010ff107230 */ /* 0x000fe20000004100 */
[----:B------:R-:W1:Y:S08]  /*01a0*/  MUFU.LG2 R3, R3 ;  /* 0x0000000300037308 */ /* 0x000e700000000c00 */
[----:B------:R2:W-:Y:S08]  /*01b0*/  MUFU.LG2 R7, R6 ;  /* 0x0000000600077308 */ /* 0x0005f00000000c00 */
[----:B------:R-:W3:Y:S01]  /*01c0*/  MUFU.LG2 R9, R8 ;  /* 0x0000000800097308 */ /* 0x000ee20000000c00 */
[----:B--2---:R-:W-:-:S07]  /*01d0*/  HADD2.F32 R6, -RZ, R17.H0_H0 ;  /* 0x20000011ff067230 */ /* 0x004fce0000004100 */
[----:B------:R2:W4:Y:S08]  /*01e0*/  MUFU.LG2 R13, R4 ;  /* 0x00000004000d7308 */ /* 0x0005300000000c00 */
[----:B------:R-:W5:Y:S01]  /*01f0*/  MUFU.LG2 R15, R14 ;  /* 0x0000000e000f7308 */ /* 0x000f620000000c00 */
[C---:B0-----:R-:W-:Y:S02]  /*0200*/  FMUL.FTZ R12, R6.reuse, R5 ;  /* 0x00000005060c7220 */ /* 0x041fe40000410000 */
[----:B--2---:R-:W0:Y:S05]  /*0210*/  LDC.64 R4, c[0x0][0x228] ;  /* 0x00008a00ff047b82 */ /* 0x004e2a0000000a00 */
[----:B------:R-:W2:Y:S08]  /*0220*/  MUFU.LG2 R11, R10 ;  /* 0x0000000a000b7308 */ /* 0x000eb00000000c00 */
[----:B------:R-:W2:Y:S01]  /*0230*/  MUFU.LG2 R17, R16 ;  /* 0x0000001000117308 */ /* 0x000ea20000000c00 */
[C---:B-1----:R-:W-:Y:S01]  /*0240*/  FMUL.FTZ R3, R6.reuse, R3 ;  /* 0x0000000306037220 */ /* 0x042fe20000410000 */
[C---:B---3--:R-:W-:Y:S01]  /*0250*/  FMUL.FTZ R9, R6.reuse, R9 ;  /* 0x0000000906097220 */ /* 0x048fe20000410000 */
[C---:B----4-:R-:W-:Y:S01]  /*0260*/  FMUL.FTZ R13, R6.reuse, R13 ;  /* 0x0000000d060d7220 */ /* 0x050fe20000410000 */
[C---:B-----5:R-:W-:Y:S01]  /*0270*/  FMUL.FTZ R15, R6.reuse, R15 ;  /* 0x0000000f060f7220 */ /* 0x060fe20000410000 */
[C---:B------:R-:W-:Y:S01]  /*0280*/  FMUL.FTZ R7, R6.reuse, R7 ;  /* 0x0000000706077220 */ /* 0x040fe20000410000 */
[----:B--2---:R-:W-:-:S02]  /*0290*/  FMUL.FTZ R11, R6, R11 ;  /* 0x0000000b060b7220 */ /* 0x004fc40000410000 */
[----:B------:R-:W-:Y:S01]  /*02a0*/  MUFU.EX2 R3, R3 ;  /* 0x0000000300037308 */ /* 0x000fe20000000800 */
[----:B------:R-:W-:-:S07]  /*02b0*/  FMUL.FTZ R17, R6, R17 ;  /* 0x0000001106117220 */ /* 0x000fce0000410000 */
[----:B------:R-:W1:Y:S08]  /*02c0*/  MUFU.EX2 R8, R7 ;  /* 0x0000000700087308 */ /* 0x000e700000000800 */
[----:B------:R-:W-:Y:S08]  /*02d0*/  MUFU.EX2 R9, R9 ;  /* 0x0000000900097308 */ /* 0x000ff00000000800 */
[----:B------:R-:W2:Y:S08]  /*02e0*/  MUFU.EX2 R10, R11 ;  /* 0x0000000b000a7308 */ /* 0x000eb00000000800 */
[----:B------:R-:W-:Y:S08]  /*02f0*/  MUFU.EX2 R12, R12 ;  /* 0x0000000c000c7308 */ /* 0x000ff00000000800 */
[----:B------:R-:W3:Y:S08]  /*0300*/  MUFU.EX2 R13, R13 ;  /* 0x0000000d000d7308 */ /* 0x000ef00000000800 */
[----:B------:R-:W-:Y:S08]  /*0310*/  MUFU.EX2 R15, R15 ;  /* 0x0000000f000f7308 */ /* 0x000ff00000000800 */
[----:B------:R-:W4:Y:S01]  /*0320*/  MUFU.EX2 R6, R17 ;  /* 0x0000001100067308 */ /* 0x000f220000000800 */
[----:B0-----:R-:W-:Y:S01]  /*0330*/  IMAD.WIDE.U32 R4, R0, 0x2, R4 ;  /* 0x0000000200047825 */ /* 0x001fe200078e0004 */
[----:B-1----:R-:W-:-:S02]  /*0340*/  F2FP.F16.F32.PACK_AB R3, R8, R3 ;  /* 0x000000030803723e */ /* 0x002fc400000000ff */
[----:B--2---:R-:W-:Y:S02]  /*0350*/  F2FP.F16.F32.PACK_AB R9, R10, R9 ;  /* 0x000000090a09723e */ /* 0x004fe400000000ff */
[----:B---3--:R-:W-:Y:S01]  /*0360*/  F2FP.F16.F32.PACK_AB R7, R13, R12 ;  /* 0x0000000c0d07723e */ /* 0x008fe200000000ff */
[----:B------:R-:W-:-:S05]  /*0370*/  IMAD.WIDE R4, R2, 0x4, R4 ;  /* 0x0000000402047825 */ /* 0x000fca00078e0204 */
[----:B------:R-:W-:Y:S01]  /*0380*/  STG.E desc[UR4][R4.64], R3 ;  /* 0x0000000304007986 */ /* 0x000fe2000c101904 */
[----:B----4-:R-:W-:-:S03]  /*0390*/  F2FP.F16.F32.PACK_AB R11, R6, R15 ;  /* 0x0000000f060b723e */ /* 0x010fc600000000ff */
[----:B------:R-:W-:Y:S04]  /*03a0*/  STG.E desc[UR4][R4.64+0x200], R9 ;  /* 0x0002000904007986 */ /* 0x000fe8000c101904 */
[----:B------:R-:W-:Y:S04]  /*03b0*/  STG.E desc[UR4][R4.64+0x400], R7 ;  /* 0x0004000704007986 */ /* 0x000fe8000c101904 */
[----:B------:R-:W-:Y:S01]  /*03c0*/  STG.E desc[UR4][R4.64+0x600], R11 ;  /* 0x0006000b04007986 */ /* 0x000fe2000c101904 */
[----:B------:R-:W-:Y:S05]  /*03d0*/  EXIT ;  /* 0x000000000000794d */ /* 0x000fea0003800000 */
.L_x_3170:
[----:B------:R-:W0:Y:S01]  /*03e0*/  S2R R11, SR_TID.X ;  /* 0x00000000000b7919 */ /* 0x000e220000002100 */
[----:B------:R-:W-:Y:S02]  /*03f0*/  PRMT R10, RZ, 0x7610, R10 ;  /* 0x00007610ff0a7816 */ /* 0x000fe4000000000a */
[----:B0-----:R-:W-:Y:S02]  /*0400*/  ISETP.GE.AND P0, PT, R11, R2, PT ;  /* 0x000000020b00720c */ /* 0x001fe40003f06270 */
[----:B------:R-:W-:-:S11]  /*0410*/  MOV R21, R11 ;  /* 0x0000000b00157202 */ /* 0x000fd60000000f00 */
[----:B------:R-:W-:Y:S01]  /*0420*/  @!P0 IMAD.IADD R25, R0, 0x1, R21 ;  /* 0x0000000100198824 */ /* 0x000fe200078e0215 */
[----:B------:R-:W-:Y:S01]  /*0430*/  @!P0 IADD3 R21, R21, 0x80, RZ ;  /* 0x0000008015158810 */ /* 0x000fe20007ffe0ff */
[----:B------:R-:W0:Y:S03]  /*0440*/  @!P0 LDC.64 R14, c[0x0][0x230] ;  /* 0x00008c00ff0e8b82 */ /* 0x000e260000000a00 */
[----:B------:R-:W-:-:S13]  /*0450*/  ISETP.GE.AND P2, PT, R21, R2, PT ;  /* 0x000000021500720c */ /* 0x000fda0003f46270 */
[----:B------:R-:W-:Y:S01]  /*0460*/  @!P2 IADD3 R13, R0, R21, RZ ;  /* 0x00000015000da210 */ /* 0x000fe20007ffe0ff */
[----:B------:R-:W-:Y:S01]  /*0470*/  @!P2 VIADD R21, R21, 0x80 ;  /* 0x000000801515a836 */ /* 0x000fe20000000000 */
[----:B------:R-:W1:Y:S04]  /*0480*/  @!P2 LDC.64 R18, c[0x0][0x230] ;  /* 0x00008c00ff12ab82 */ /* 0x000e680000000a00 */
[----:B------:R-:W-:-:S13]  /*0490*/  ISETP.GE.AND P3, PT, R21, R2, PT ;  /* 0x000000021500720c */ /* 0x000fda0003f66270 */
[----:B------:R-:W-:Y:S02]  /*04a0*/  @!P3 IADD3 R3, R0, R21, RZ ;  /* 0x000000150003b210 */ /* 0x000fe40007ffe0ff */
[----:B------:R-:W-:-:S04]  /*04b0*/  @!P3 IADD3 R21, R21, 0x80, RZ ;  /* 0x000000801515b810 */ /* 0x000fc80007ffe0ff */
[-C--:B------:R-:W-:Y:S01]  /*04c0*/  ISETP.GE.AND P4, PT, R21, R2.reuse, PT ;  /* 0x000000021500720c */ /* 0x080fe20003f86270 */
[----:B-1----:R-:W-:Y:S02]  /*04d0*/  @!P2 IMAD.WIDE.U32 R18, R13, 0x2, R18 ;  /* 0x000000020d12a825 */ /* 0x002fe400078e0012 */
[----:B------:R-:W1:Y:S03]  /*04e0*/  @!P3 LDC.64 R12, c[0x0][0x230] ;  /* 0x00008c00ff0cbb82 */ /* 0x000e660000000a00 */
[----:B------:R2:W3:Y:S07]  /*04f0*/  @!P2 LDG.E.U16 R10, desc[UR4][R18.64] ;  /* 0x00000004120aa981 */ /* 0x0004ee000c1e1500 */
[----:B------:R-:W-:Y:S01]  /*0500*/  @!P4 IMAD.IADD R17, R0, 0x1, R21 ;  /* 0x000000010011c824 */ /* 0x000fe200078e0215 */
[----:B------:R-:W-:Y:S01]  /*0510*/  @!P4 IADD3 R21, R21, 0x80, RZ ;  /* 0x000000801515c810 */ /* 0x000fe20007ffe0ff */
[----:B------:R-:W4:Y:S03]  /*0520*/  @!P4 LDC.64 R28, c[0x0][0x230] ;  /* 0x00008c00ff1ccb82 */ /* 0x000f260000000a00 */
[----:B------:R-:W-:-:S13]  /*0530*/  ISETP.GE.AND P1, PT, R21, R2, PT ;  /* 0x000000021500720c */ /* 0x000fda0003f26270 */
[----:B--2---:R-:W-:Y:S01]  /*0540*/  @!P1 IADD3 R19, R0, R21, RZ ;  /* 0x0000001500139210 */ /* 0x004fe20007ffe0ff */
[----:B------:R-:W-:-:S05]  /*0550*/  @!P1 VIADD R21, R21, 0x80 ;  /* 0x0000008015159836 */ /* 0x000fca0000000000 */
[----:B------:R-:W-:Y:S01]  /*0560*/  ISETP.GE.AND P5, PT, R21, R2, PT ;  /* 0x000000021500720c */ /* 0x000fe20003fa6270 */
[----:B0-----:R-:W-:Y:S01]  /*0570*/  @!P0 IMAD.WIDE.U32 R14, R25, 0x2, R14 ;  /* 0x00000002190e8825 */ /* 0x001fe200078e000e */
[----:B------:R-:W-:Y:S02]  /*0580*/  PRMT R20, RZ, 0x7610, R20 ;  /* 0x00007610ff147816 */ /* 0x000fe40000000014 */
[----:B------:R-:W-:Y:S01]  /*0590*/  PRMT R22, RZ, 0x7610, R22 ;  /* 0x00007610ff167816 */ /* 0x000fe20000000016 */
[----:B----4-:R-:W-:Y:S02]  /*05a0*/  @!P4 IMAD.WIDE.U32 R28, R17, 0x2, R28 ;  /* 0x00000002111cc825 */ /* 0x010fe400078e001c */
[----:B------:R-:W0:Y:S01]  /*05b0*/  @!P1 LDC.64 R16, c[0x0][0x230] ;  /* 0x00008c00ff109b82 */ /* 0x000e220000000a00 */
[----:B------:R2:W4:Y:S04]  /*05c0*/  @!P0 LDG.E.U16 R20, desc[UR4][R14.64] ;  /* 0x000000040e148981 */ /* 0x000528000c1e1500 */
[----:B------:R-:W5:Y:S01]  /*05d0*/  @!P4 LDG.E.U16 R22, desc[UR4][R28.64] ;  /* 0x000000041c16c981 */ /* 0x000f62000c1e1500 */
[----:B------:R-:W-:-:S02]  /*05e0*/  @!P5 IADD3 R27, R0, R21, RZ ;  /* 0x00000015001bd210 */ /* 0x000fc40007ffe0ff */
[----:B------:R-:W-:-:S04]  /*05f0*/  @!P5 IADD3 R21, R21, 0x80, RZ ;  /* 0x000000801515d810 */ /* 0x000fc80007ffe0ff */
[----:B------:R-:W-:Y:S01]  /*0600*/  ISETP.GE.AND P6, PT, R21, R2, PT ;  /* 0x000000021500720c */ /* 0x000fe20003fc6270 */
[----:B-1----:R-:W-:Y:S01]  /*0610*/  @!P3 IMAD.WIDE.U32 R12, R3, 0x2, R12 ;  /* 0x00000002030cb825 */ /* 0x002fe200078e000c */
[----:B------:R-:W-:-:S06]  /*0620*/  PRMT R3, RZ, 0x7610, R3 ;  /* 0x00007610ff037816 */ /* 0x000fcc0000000003 */
[----:B------:R1:W5:Y:S05]  /*0630*/  @!P3 LDG.E.U16 R3, desc[UR4][R12.64] ;  /* 0x000000040c03b981 */ /* 0x00036a000c1e1500 */
[----:B------:R-:W-:Y:S01]  /*0640*/  @!P6 IMAD.IADD R25, R0, 0x1, R21 ;  /* 0x000000010019e824 */ /* 0x000fe200078e0215 */
[----:B------:R-:W-:Y:S01]  /*0650*/  @!P6 IADD3 R21, R21, 0x80, RZ ;  /* 0x000000801515e810 */ /* 0x000fe20007ffe0ff */
[----:B--2---:R-:W2:Y:S03]  /*0660*/  @!P6 LDC.64 R14, c[0x0][0x230] ;  /* 0x00008c00ff0eeb82 */ /* 0x004ea60000000a00 */
[----:B------:R-:W-:Y:S01]  /*0670*/  ISETP.GE.AND P2, PT, R21, R2, PT ;  /* 0x000000021500720c */ /* 0x000fe20003f46270 */
[----:B0-----:R-:W-:-:S04]  /*0680*/  @!P1 IMAD.WIDE.U32 R16, R19, 0x2, R16 ;  /* 0x0000000213109825 */ /* 0x001fc800078e0010 */
[----:B-1----:R-:W0:Y:S08]  /*0690*/  @!P5 LDC.64 R12, c[0x0][0x230] ;  /* 0x00008c00ff0cdb82 */ /* 0x002e300000000a00 */
[----:B------:R-:W1:Y:S01]  /*06a0*/  @!P2 LDC.64 R18, c[0x0][0x230] ;  /* 0x00008c00ff12ab82 */ /* 0x000e620000000a00 */
[----:B------:R-:W-:Y:S02]  /*06b0*/  PRMT R26, RZ, 0x7610, R26 ;  /* 0x00007610ff1a7816 */ /* 0x000fe4000000001a */
[----:B------:R-:W-:-:S04]  /*06c0*/  @!P2 IADD3 R21, R0, R21, RZ ;  /* 0x000000150015a210 */ /* 0x000fc80007ffe0ff */
[----:B------:R1:W5:Y:S01]  /*06d0*/  @!P1 LDG.E.U16 R26, desc[UR4][R16.64] ;  /* 0x00000004101a9981 */ /* 0x000362000c1e1500 */
[----:B--2---:R-:W-:Y:S01]  /*06e0*/  @!P6 IMAD.WIDE.U32 R14, R25, 0x2, R14 ;  /* 0x00000002190ee825 */ /* 0x004fe200078e000e */
[----:B------:R-:W-:-:S06]  /*06f0*/  PRMT R25, RZ, 0x7610, R25 ;  /* 0x00007610ff197816 */ /* 0x000fcc0000000019 */
[----:B------:R-:W2:Y:S01]  /*0700*/  @!P6 LDG.E.U16 R25, desc[UR4][R14.64] ;  /* 0x000000040e19e981 */ /* 0x000ea2000c1e1500 */
[----:B0-----:R-:W-:Y:S01]  /*0710*/  @!P5 IMAD.WIDE.U32 R12, R27, 0x2, R12 ;  /* 0x000000021b0cd825 */ /* 0x001fe200078e000c */
[----:B------:R-:W-:-:S06]  /*0720*/  PRMT R27, RZ, 0x7610, R27 ;  /* 0x00007610ff1b7816 */ /* 0x000fcc000000001b */
[----:B------:R0:W2:Y:S01]  /*0730*/  @!P5 LDG.E.U16 R27, desc[UR4][R12.64] ;  /* 0x000000040c1bd981 */ /* 0x0000a2000c1e1500 */
[----:B-1----:R-:W-:Y:S01]  /*0740*/  @!P2 IMAD.WIDE.U32 R18, R21, 0x2, R18 ;  /* 0x000000021512a825 */ /* 0x002fe200078e0012 */
[----:B------:R-:W-:-:S06]  /*0750*/  PRMT R21, RZ, 0x7610, R21 ;  /* 0x00007610ff157816 */ /* 0x000fcc0000000015 */
[----:B------:R1:W2:Y:S01]  /*0760*/  @!P2 LDG.E.U16 R21, desc[UR4][R18.64] ;  /* 0x000000041215a981 */ /* 0x0002a2000c1e1500 */
[----:B------:R-:W-:-:S05]  /*0770*/  VIADD R17, R11, 0x80 ;  /* 0x000000800b117836 */ /* 0x000fca0000000000 */
[----:B------:R-:W-:Y:S02]  /*0780*/  ISETP.GE.AND P5, PT, R17, R2, PT ;  /* 0x000000021100720c */ /* 0x000fe40003fa6270 */
[----:B0-----:R-:W-:-:S04]  /*0790*/  IADD3 R13, R11, 0x100, RZ ;  /* 0x000001000b0d7810 */ /* 0x001fc80007ffe0ff */
[----:B------:R-:W-:-:S07]  /*07a0*/  ISETP.GE.AND P1, PT, R13, R2, PT ;  /* 0x000000020d00720c */ /* 0x000fce0003f26270 */
[----:B------:R-:W0:Y:S01]  /*07b0*/  @!P5 LDC.U16 R12, c[0x0][0x218] ;  /* 0x00008600ff0cdb82 */ /* 0x000e220000000400 */
[----:B------:R-:W-:-:S04]  /*07c0*/  IADD3 R13, R11, 0x180, RZ ;  /* 0x000001800b0d7810 */ /* 0x000fc80007ffe0ff */
[----:B------:R-:W-:-:S03]  /*07d0*/  ISETP.GE.AND P2, PT, R13, R2, PT ;  /* 0x000000020d00720c */ /* 0x000fc60003f46270 */
[----:B------:R-:W1:Y:S10]  /*07e0*/  @!P1 LDC.U16 R13, c[0x0][0x218] ;  /* 0x00008600ff0d9b82 */ /* 0x000e740000000400 */
[----:B------:R-:W1:Y:S01]  /*07f0*/  @!P2 LDC.U16 R14, c[0x0][0x218] ;  /* 0x00008600ff0eab82 */ /* 0x000e620000000400 */
[----:B0-----:R-:W-:-:S02]  /*0800*/  @!P5 HADD2.F32 R17, -RZ, R12.H0_H0 ;  /* 0x2000000cff11d230 */ /* 0x001fc40000004100 */
[----:B-1----:R-:W-:Y:S01]  /*0810*/  @!P1 HADD2.F32 R18, -RZ, R13.H0_H0 ;  /* 0x2000000dff129230 */ /* 0x002fe20000004100 */
[----:B------:R-:W-:-:S04]  /*0820*/  IADD3 R13, R11, 0x280, RZ ;  /* 0x000002800b0d7810 */ /* 0x000fc80007ffe0ff */
[----:B------:R-:W-:Y:S01]  /*0830*/  ISETP.GE.AND P4, PT, R13, R2, PT ;  /* 0x000000020d00720c */ /* 0x000fe20003f86270 */
[----:B------:R-:W-:Y:S01]  /*0840*/  @!P2 HADD2.F32 R19, -RZ, R14.H0_H0 ;  /* 0x2000000eff13a230 */ /* 0x000fe20000004100 */
[----:B------:R-:W-:Y:S04]  /*0850*/  BSSY B0, `(.L_x_3171) ;  /* 0x000006a000007945 */ /* 0x000fe80003800000 */
[----:B------:R-:W-:Y:S01]  /*0860*/  BSSY B1, `(.L_x_3172) ;  /* 0x0000062000017945 */ /* 0x000fe20003800000 */
[----:B---3--:R-:W-:Y:S02]  /*0870*/  @!P5 HADD2.F32 R16, -RZ, R10.H0_H0 ;  /* 0x2000000aff10d230 */ /* 0x008fe40000004100 */
[----:B------:R-:W0:Y:S04]  /*0880*/  @!P0 LDC.U16 R10, c[0x0][0x218] ;  /* 0x00008600ff0a8b82 */ /* 0x000e280000000400 */
[----:B------:R-:W1:Y:S02]  /*0890*/  @!P5 MUFU.LG2 R16, R16 ;  /* 0x000000100010d308 */ /* 0x000e640000000c00 */
[----:B-1----:R-:W-:Y:S01]  /*08a0*/  @!P5 FMUL.FTZ R12, R16, R17 ;  /* 0x00000011100cd220 */ /* 0x002fe20000410000 */
[----:B------:R-:W-:-:S02]  /*08b0*/  VIADD R17, R11, 0x200 ;  /* 0x000002000b117836 */ /* 0x000fc40000000000 */
[----:B----4-:R-:W-:Y:S02]  /*08c0*/  @!P0 HADD2.F32 R15, -RZ, R20.H0_H0 ;  /* 0x20000014ff0f8230 */ /* 0x010fe40000004100 */
[----:B-----5:R-:W-:-:S04]  /*08d0*/  @!P2 HADD2.F32 R16, -RZ, R22.H0_H0 ;  /* 0x20000016ff10a230 */ /* 0x020fc80000004100 */
[----:B------:R-:W1:Y:S01]  /*08e0*/  @!P0 MUFU.LG2 R15, R15 ;  /* 0x0000000f000f8308 */ /* 0x000e620000000c00 */
[----:B------:R-:W-:-:S07]  /*08f0*/  ISETP.GE.AND P3, PT, R17, R2, PT ;  /* 0x000000021100720c */ /* 0x000fce0003f66270 */
[----:B------:R-:W3:Y:S01]  /*0900*/  @!P2 MUFU.LG2 R16, R16 ;  /* 0x000000100010a308 */ /* 0x000ee20000000c00 */
[----:B0-----:R-:W-:Y:S02]  /*0910*/  @!P0 HADD2.F32 R10, -RZ, R10.H0_H0 ;  /* 0x2000000aff0a8230 */ /* 0x001fe40000004100 */
[----:B------:R-:W-:-:S03]  /*0920*/  @!P1 HADD2.F32 R3, -RZ, R3.H0_H0 ;  /* 0x20000003ff039230 */ /* 0x000fc60000004100 */
[----:B------:R-:W0:Y:S02]  /*0930*/  @!P3 LDC.U16 R13, c[0x0][0x218] ;  /* 0x00008600ff0dbb82 */ /* 0x000e240000000400 */
[----:B------:R-:W4:Y:S01]  /*0940*/  @!P5 MUFU.EX2 R12, R12 ;  /* 0x0000000c000cd308 */ /* 0x000f220000000800 */
[----:B-1----:R-:W-:Y:S01]  /*0950*/  @!P0 FMUL.FTZ R10, R15, R10 ;  /* 0x0000000a0f0a8220 */ /* 0x002fe20000410000 */
[----:B------:R-:W-:-:S06]  /*0960*/  IADD3 R15, R11, 0x300, RZ ;  /* 0x000003000b0f7810 */ /* 0x000fcc0007ffe0ff */
[----:B------:R-:W1:Y:S01]  /*0970*/  @!P1 MUFU.LG2 R3, R3 ;  /* 0x0000000300039308 */ /* 0x000e620000000c00 */
[----:B---3--:R-:W-:Y:S01]  /*0980*/  @!P2 FMUL.FTZ R14, R16, R19 ;  /* 0x00000013100ea220 */ /* 0x008fe20000410000 */
[----:B------:R-:W-:Y:S01]  /*0990*/  VIADD R19, R11, 0x380 ;  /* 0x000003800b137836 */ /* 0x000fe20000000000 */
[----:B------:R-:W-:Y:S02]  /*09a0*/  ISETP.GE.AND P6, PT, R15, R2, PT ;  /* 0x000000020f00720c */ /* 0x000fe40003fc6270 */
[----:B------:R-:W3:Y:S01]  /*09b0*/  @!P4 LDC.U16 R15, c[0x0][0x218] ;  /* 0x00008600ff0fcb82 */ /* 0x000ee20000000400 */
[----:B----4-:R-:W-:Y:S02]  /*09c0*/  @!P5 F2FP.F16.F32.PACK_AB R24, RZ, R12 ;  /* 0x0000000cff18d23e */ /* 0x010fe400000000ff */
[----:B------:R-:W-:-:S08]  /*09d0*/  ISETP.GE.AND P5, PT, R19, R2, PT ;  /* 0x000000021300720c */ /* 0x000fd00003fa6270 */
[----:B------:R-:W4:Y:S01]  /*09e0*/  @!P6 LDC.U16 R16, c[0x0][0x218] ;  /* 0x00008600ff10eb82 */ /* 0x000f220000000400 */
[----:B-1----:R-:W-:Y:S01]  /*09f0*/  @!P1 FMUL.FTZ R17, R3, R18 ;  /* 0x0000001203119220 */ /* 0x002fe20000410000 */
[----:B------:R-:W-:-:S06]  /*0a00*/  @!P3 HADD2.F32 R18, -RZ, R26.H0_H0 ;  /* 0x2000001aff12b230 */ /* 0x000fcc0000004100 */
[----:B------:R-:W1:Y:S01]  /*0a10*/  @!P5 LDC.U16 R19, c[0x0][0x218] ;  /* 0x00008600ff13db82 */ /* 0x000e620000000400 */
[----:B------:R-:W5:Y:S01]  /*0a20*/  @!P3 MUFU.LG2 R18, R18 ;  /* 0x000000120012b308 */ /* 0x000f620000000c00 */
[----:B--2---:R-:W-:Y:S02]  /*0a30*/  @!P6 HADD2.F32 R20, -RZ, R25.H0_H0 ;  /* 0x20000019ff14e230 */ /* 0x004fe40000004100 */
[----:B0-----:R-:W-:-:S04]  /*0a40*/  @!P3 HADD2.F32 R25, -RZ, R13.H0_H0 ;  /* 0x2000000dff19b230 */ /* 0x001fc80000004100 */
[----:B------:R-:W0:Y:S01]  /*0a50*/  @!P0 LDC.64 R12, c[0x0][0x228] ;  /* 0x00008a00ff0c8b82 */ /* 0x000e220000000a00 */
[----:B------:R-:W2:Y:S01]  /*0a60*/  @!P0 MUFU.EX2 R10, R10 ;  /* 0x0000000a000a8308 */ /* 0x000ea20000000800 */
[----:B---3--:R-:W-:-:S07]  /*0a70*/  @!P4 HADD2.F32 R26, -RZ, R15.H0_H0 ;  /* 0x2000000fff1ac230 */ /* 0x008fce0000004100 */
[----:B------:R3:W-:Y:S01]  /*0a80*/  @!P1 MUFU.EX2 R3, R17 ;  /* 0x0000001100039308 */ /* 0x0007e20000000800 */
[----:B------:R-:W-:-:S07]  /*0a90*/  @!P5 HADD2.F32 R21, -RZ, R21.H0_H0 ;  /* 0x20000015ff15d230 */ /* 0x000fce0000004100 */
[----:B------:R-:W0:Y:S01]  /*0aa0*/  @!P6 MUFU.LG2 R20, R20 ;  /* 0x000000140014e308 */ /* 0x000e220000000c00 */
[----:B---3--:R-:W-:-:S07]  /*0ab0*/  @!P4 HADD2.F32 R17, -RZ, R27.H0_H0 ;  /* 0x2000001bff11c230 */ /* 0x008fce0000004100 */
[----:B------:R-:W3:Y:S01]  /*0ac0*/  @!P5 MUFU.LG2 R15, R21 ;  /* 0x00000015000fd308 */ /* 0x000ee20000000c00 */
[----:B-----5:R-:W-:Y:S01]  /*0ad0*/  @!P3 FMUL.FTZ R22, R18, R25 ;  /* 0x000000191216b220 */ /* 0x020fe20000410000 */
[----:B----4-:R-:W-:-:S06]  /*0ae0*/  @!P6 HADD2.F32 R25, -RZ, R16.H0_H0 ;  /* 0x20000010ff19e230 */ /* 0x010fcc0000004100 */
[----:B------:R-:W4:Y:S01]  /*0af0*/  @!P4 MUFU.LG2 R17, R17 ;  /* 0x000000110011c308 */ /* 0x000f220000000c00 */
[----:B--2---:R-:W-:Y:S01]  /*0b00*/  @!P0 F2FP.F16.F32.PACK_AB R23, RZ, R10 ;  /* 0x0000000aff17823e */ /* 0x004fe200000000ff */
[----:B-1----:R-:W-:Y:S02]  /*0b10*/  @!P5 HADD2.F32 R10, -RZ, R19.H0_H0 ;  /* 0x20000013ff0ad230 */ /* 0x002fe40000004100 */
[----:B0-----:R-:W-:Y:S01]  /*0b20*/  @!P6 FMUL.FTZ R20, R20, R25 ;  /* 0x000000191414e220 */ /* 0x001fe20000410000 */
[----:B------:R-:W-:Y:S02]  /*0b30*/  @!P0 IADD3 R25, R0, R11, RZ ;  /* 0x0000000b00198210 */ /* 0x000fe40007ffe0ff */
[----:B---3--:R-:W-:-:S03]  /*0b40*/  @!P5 FMUL.FTZ R15, R15, R10 ;  /* 0x0000000a0f0fd220 */ /* 0x008fc60000410000 */
[----:B------:R-:W-:Y:S01]  /*0b50*/  @!P0 IMAD.WIDE.U32 R12, R25, 0x2, R12 ;  /* 0x00000002190c8825 */ /* 0x000fe200078e000c */
[----:B------:R-:W-:Y:S01]  /*0b60*/  @!P0 IADD3 R11, R11, 0x80, RZ ;  /* 0x000000800b0b8810 */ /* 0x000fe20007ffe0ff */
[----:B------:R-:W0:Y:S02]  /*0b70*/  @!P2 MUFU.EX2 R14, R14 ;  /* 0x0000000e000ea308 */ /* 0x000e240000000800 */
[----:B----4-:R-:W-:Y:S01]  /*0b80*/  @!P4 FMUL.FTZ R17, R17, R26 ;  /* 0x0000001a1111c220 */ /* 0x010fe20000410000 */
[----:B------:R1:W-:Y:S05]  /*0b90*/  @!P0 STG.E.U16 desc[UR4][R12.64], R23 ;  /* 0x000000170c008986 */ /* 0x0003ea000c101504 */
[----:B------:R-:W2:Y:S01]  /*0ba0*/  @!P3 MUFU.EX2 R18, R22 ;  /* 0x000000160012b308 */ /* 0x000ea20000000800 */
[----:B------:R-:W-:-:S07]  /*0bb0*/  ISETP.GE.AND P0, PT, R11, R2, PT ;  /* 0x000000020b00720c */ /* 0x000fce0003f06270 */
[----:B------:R-:W3:Y:S08]  /*0bc0*/  @!P4 MUFU.EX2 R16, R17 ;  /* 0x000000110010c308 */ /* 0x000ef00000000800 */
[----:B------:R-:W4:Y:S08]  /*0bd0*/  @!P6 MUFU.EX2 R20, R20 ;  /* 0x000000140014e308 */ /* 0x000f300000000800 */
[----:B------:R-:W5:Y:S01]  /*0be0*/  @!P5 MUFU.EX2 R15, R15 ;  /* 0x0000000f000fd308 */ /* 0x000f620000000800 */
[----:B------:R-:W-:-:S02]  /*0bf0*/  @!P1 F2FP.F16.F32.PACK_AB R4, RZ, R3 ;  /* 0x00000003ff04923e */ /* 0x000fc400000000ff */
[----:B0-----:R-:W-:Y:S02]  /*0c00*/  @!P2 F2FP.F16.F32.PACK_AB R5, RZ, R14 ;  /* 0x0000000eff05a23e */ /* 0x001fe400000000ff */
[----:B--2---:R-:W-:Y:S02]  /*0c10*/  @!P3 F2FP.F16.F32.PACK_AB R6, RZ, R18 ;  /* 0x00000012ff06b23e */ /* 0x004fe400000000ff */
[----:B---3--:R-:W-:Y:S02]  /*0c20*/  @!P4 F2FP.F16.F32.PACK_AB R7, RZ, R16 ;  /* 0x00000010ff07c23e */ /* 0x008fe400000000ff */
[----:B----4-:R-:W-:Y:S02]  /*0c30*/  @!P6 F2FP.F16.F32.PACK_AB R8, RZ, R20 ;  /* 0x00000014ff08e23e */ /* 0x010fe400000000ff */
[----:B-----5:R-:W-:Y:S01]  /*0c40*/  @!P5 F2FP.F16.F32.PACK_AB R9, RZ, R15 ;  /* 0x0000000fff09d23e */ /* 0x020fe200000000ff */
[----:B-1----:R-:W-:Y:S06]  /*0c50*/  @P0 BRA `(.L_x_3173) ;  /* 0x0000000000300947 */ /* 0x002fec0003800000 */
        /* <DEDUP_REMOVED lines=8> */
[----:B------:R-:W-:Y:S02]  /*0ce0*/  IADD3 R3, R0, R11, RZ ;  /* 0x0000000b00037210 */ /* 0x000fe40007ffe0ff */
[----:B------:R-:W-:-:S03]  /*0cf0*/  IADD3 R11, R11, 0x80, RZ ;  /* 0x000000800b0b7810 */ /* 0x000fc60007ffe0ff */
[----:B0-----:R-:W-:-:S05]  /*0d00*/  IMAD.WIDE.U32 R12, R3, 0x2, R12 ;  /* 0x00000002030c7825 */ /* 0x001fca00078e000c */
[----:B------:R0:W-:Y:S02]  /*0d10*/  STG.E.U16 desc[UR4][R12.64], R4 ;  /* 0x000000040c007986 */ /* 0x0001e4000c101504 */
.L_x_3173:
[----:B------:R-:W-:-:S13]  /*0d20*/  ISETP.GE.AND P0, PT, R11, R2, PT ;  /* 0x000000020b00720c */ /* 0x000fda0003f06270 */
[----:B------:R-:W-:Y:S05]  /*0d30*/  @P0 BRA `(.L_x_3175) ;  /* 0x0000000000300947 */ /* 0x000fea0003800000 */
[----:B0-----:R-:W0:Y:S01]  /*0d40*/  LDC.64 R12, c[0x0][0x228] ;  /* 0x00008a00ff0c7b82 */ /* 0x001e220000000a00 */
[----:B------:R-:W-:Y:S01]  /*0d50*/  IADD3 R3, R0, R11, RZ ;  /* 0x0000000b00037210 */ /* 0x000fe20007ffe0ff */
[----:B------:R-:W-:-:S04]  /*0d60*/  VIADD R11, R11, 0x80 ;  /* 0x000000800b0b7836 */ /* 0x000fc80000000000 */
[----:B0-----:R-:W-:-:S05]  /*0d70*/  IMAD.WIDE.U32 R12, R3, 0x2, R12 ;  /* 0x00000002030c7825 */ /* 0x001fca00078e000c */
[----:B------:R1:W-:Y:S02]  /*0d80*/  STG.E.U16 desc[UR4][R12.64], R5 ;  /* 0x000000050c007986 */ /* 0x0003e4000c101504 */
.L_x_3174:
[----:B------:R-:W-:-:S13]  /*0d90*/  ISETP.GE.AND P0, PT, R11, R2, PT ;  /* 0x000000020b00720c */ /* 0x000fda0003f06270 */
[----:B------:R-:W-:Y:S05]  /*0da0*/  @P0 BRA `(.L_x_3176) ;  /* 0x0000000000340947 */ /* 0x000fea0003800000 */
[----:B-1----:R-:W1:Y:S01]  /*0db0*/  LDC.64 R4, c[0x0][0x228] ;  /* 0x00008a00ff047b82 */ /* 0x002e620000000a00 */
[----:B------:R-:W-:Y:S02]  /*0dc0*/  IADD3 R3, R0, R11, RZ ;  /* 0x0000000b00037210 */ /* 0x000fe40007ffe0ff */
[----:B------:R-:W-:-:S03]  /*0dd0*/  IADD3 R11, R11, 0x80, RZ ;  /* 0x000000800b0b7810 */ /* 0x000fc60007ffe0ff */
[----:B-1----:R-:W-:-:S05]  /*0de0*/  IMAD.WIDE.U32 R4, R3, 0x2, R4 ;  /* 0x0000000203047825 */ /* 0x002fca00078e0004 */
[----:B------:R1:W-:Y:S02]  /*0df0*/  STG.E.U16 desc[UR4][R4.64], R6 ;  /* 0x0000000604007986 */ /* 0x0003e4000c101504 */
.L_x_3175:
        /* <DEDUP_REMOVED lines=8> */
.L_x_3176:
[----:B------:R-:W-:Y:S05]  /*0e80*/  BSYNC B1 ;  /* 0x0000000000017941 */ /* 0x000fea0003800000 */
.L_x_3172:
[----:B------:R-:W-:-:S13]  /*0e90*/  ISETP.GE.AND P0, PT, R11, R2, PT ;  /* 0x000000020b00720c */ /* 0x000fda0003f06270 */
[----:B-12---:R-:W1:Y:S01]  /*0ea0*/  @!P0 LDC.64 R4, c[0x0][0x228] ;  /* 0x00008a00ff048b82 */ /* 0x006e620000000a00 */
[----:B------:R-:W-:Y:S02]  /*0eb0*/  @!P0 IADD3 R3, R0, R11, RZ ;  /* 0x0000000b00038210 */ /* 0x000fe40007ffe0ff */
[----:B------:R-:W-:-:S03]  /*0ec0*/  @!P0 IADD3 R11, R11, 0x80, RZ ;  /* 0x000000800b0b8810 */ /* 0x000fc60007ffe0ff */
[----:B-1----:R-:W-:-:S05]  /*0ed0*/  @!P0 IMAD.WIDE.U32 R4, R3, 0x2, R4 ;  /* 0x0000000203048825 */ /* 0x002fca00078e0004 */
[----:B------:R2:W-:Y:S02]  /*0ee0*/  @!P0 STG.E.U16 desc[UR4][R4.64], R8 ;  /* 0x0000000804008986 */ /* 0x0005e4000c101504 */
.L_x_3177:
[----:B------:R-:W-:Y:S05]  /*0ef0*/  BSYNC B0 ;  /* 0x0000000000007941 */ /* 0x000fea0003800000 */
.L_x_3171:
        /* <DEDUP_REMOVED lines=8> */
.L_x_3178:
        /* <DEDUP_REMOVED lines=16> */
.L_x_71600:


//--------------------- .text._ZN2at6native29vectorized_elementwise_kernelILi4EZNS0_50_GLOBAL__N__2680c7bb_12_PowKernel_cu_7dd49032_316829pow_tensor_scalar_kernel_implIN3c104HalfES5_EEvRNS_18TensorIteratorBaseET0_EUlS5_E2_St5arrayIPcLm2EEEEviS8_T1_ --------------------------
	.section	.text._ZN2at6native29vectorized_elementwise_kernelILi4EZNS0_50_GLOBAL__N__2680c7bb_12_PowKernel_cu_7dd49032_316829pow_tensor_scalar_kernel_implIN3c104HalfES5_EEvRNS_18TensorIteratorBaseET0_EUlS5_E2_St5arrayIPcLm2EEEEviS8_T1_,"ax",@progbits
	.align	128
        .global         _ZN2at6native29vectorized_elementwise_kernelILi4EZNS0_50_GLOBAL__N__2680c7bb_12_PowKernel_cu_7dd49032_316829pow_tensor_scalar_kernel_implIN3c104HalfES5_EEvRNS_18TensorIteratorBaseET0_EUlS5_E2_St5arrayIPcLm2EEEEviS8_T1_
        .type           _ZN2at6native29vectorized_elementwise_kernelILi4EZNS0_50_GLOBAL__N__2680c7bb_12_PowKernel_cu_7dd49032_316829pow_tensor_scalar_kernel_implIN3c104HalfES5_EEvRNS_18TensorIteratorBaseET0_EUlS5_E2_St5arrayIPcLm2EEEEviS8_T1_,@function
        .size           _ZN2at6native29vectorized_elementwise_kernelILi4EZNS0_50_GLOBAL__N__2680c7bb_12_PowKernel_cu_7dd49032_316829pow_tensor_scalar_kernel_implIN3c104HalfES5_EEvRNS_18TensorIteratorBaseET0_EUlS5_E2_St5arrayIPcLm2EEEEviS8_T1_,(.L_x_71601 - _ZN2at6native29vectorized_elementwise_kernelILi4EZNS0_50_GLOBAL__N__2680c7bb_12_PowKernel_cu_7dd49032_316829pow_tensor_scalar_kernel_implIN3c104HalfES5_EEvRNS_18TensorIteratorBaseET0_EUlS5_E2_St5arrayIPcLm2EEEEviS8_T1_)
        .other          _ZN2at6native29vectorized_elementwise_kernelILi4EZNS0_50_GLOBAL__N__2680c7bb_12_PowKernel_cu_7dd49032_316829pow_tensor_scalar_kernel_implIN3c104HalfES5_EEvRNS_18TensorIteratorBaseET0_EUlS5_E2_St5arrayIPcLm2EEEEviS8_T1_,@"STO_CUDA_ENTRY STV_DEFAULT"
_ZN2at6native29vectorized_elementwise_kernelILi4EZNS0_50_GLOBAL__N__2680c7bb_12_PowKernel_cu_7dd49032_316829pow_tensor_scalar_kernel_implIN3c104HalfES5_EEvRNS_18TensorIteratorBaseET0_EUlS5_E2_St5arrayIPcLm2EEEEviS8_T1_:
.text._ZN2at6native29vectorized_elementwise_kernelILi4EZNS0_50_GLOBAL__N__2680c7bb_12_PowKernel_cu_7dd49032_316829pow_tensor_scalar_kernel_implIN3c104HalfES5_EEvRNS_18TensorIteratorBaseET0_EUlS5_E2_St5arrayIPcLm2EEEEviS8_T1_:
        /* <DEDUP_REMOVED lines=13> */
[----:B------:R-:W3:Y:S04]  /*00d0*/  LDG.E.64 R12, desc[UR4][R6.64] ;  /* 0x00000004060c7981 */ /* 0x000ee8000c1e1b00 */
[----:B------:R2:W4:Y:S02]  /*00e0*/  LDG.E.64 R4, desc[UR4][R6.64+0x400] ;  /* 0x0004000406047981 */ /* 0x000524000c1e1b00 */
[----:B--2---:R-:W-:Y:S02]  /*00f0*/  HADD2.F32 R6, -RZ, R18.H0_H0 ;  /* 0x20000012ff067230 */ /* 0x004fe40000004100 */
[----:B---3--:R-:W-:Y:S02]  /*0100*/  HADD2.F32 R3, -RZ, R12.H0_H0 ;  /* 0x2000000cff037230 */ /* 0x008fe40000004100 */
[----:B------:R-:W-:-:S02]  /*0110*/  HADD2.F32 R10, -RZ, R13.H0_H0 ;  /* 0x2000000dff0a7230 */ /* 0x000fc40000004100 */
[----:B----4-:R-:W-:Y:S02]  /*0120*/  HADD2.F32 R14, -RZ, R4.H0_H0 ;  /* 0x20000004ff0e7230 */ /* 0x010fe40000004100 */
[----:B------:R-:W-:Y:S01]  /*0130*/  HADD2.F32 R16, -RZ, R5.H0_H0 ;  /* 0x20000005ff107230 */ /* 0x000fe20000004100 */
[----:B------:R-:W0:Y:S01]  /*0140*/  MUFU.LG2 R3, R3 ;  /* 0x0000000300037308 */ /* 0x000e220000000c00 */
[----:B------:R-:W-:Y:S02]  /*0150*/  HADD2.F32 R8, -RZ, R12.H1_H1 ;  /* 0x3000000cff087230 */ /* 0x000fe40000004100 */
[----:B------:R-:W-:Y:S02]  /*0160*/  HADD2.F32 R12, -RZ, R13.H1_H1 ;  /* 0x3000000dff0c7230 */ /* 0x000fe40000004100 */
[----:B------:R-:W-:Y:S02]  /*0170*/  HADD2.F32 R4, -RZ, R4.H1_H1 ;  /* 0x30000004ff047230 */ /* 0x000fe40000004100 */
[----:B------:R-:W-:Y:S01]  /*0180*/  HADD2.F32 R5, -RZ, R5.H1_H1 ;  /* 0x30000005ff057230 */ /* 0x000fe20000004100 */
[----:B------:R-:W1:Y:S08]  /*0190*/  MUFU.LG2 R11, R10 ;  /* 0x0000000a000b7308 */ /* 0x000e700000000c00 */
[----:B------:R-:W2:Y:S01]  /*01a0*/  MUFU.LG2 R7, R14 ;  /* 0x0000000e00077308 */ /* 0x000ea20000000c00 */
[----:B0-----:R-:W-:-:S07]  /*01b0*/  FMUL.FTZ R3, R6, R3 ;  /* 0x0000000306037220 */ /* 0x001fce0000410000 */
[----:B------:R-:W0:Y:S01]  /*01c0*/  MUFU.LG2 R17, R16 ;  /* 0x0000001000117308 */ /* 0x000e220000000c00 */
[----:B-1----:R-:W-:-:S07]  /*01d0*/  FMUL.FTZ R11, R6, R11 ;  /* 0x0000000b060b7220 */ /* 0x002fce0000410000 */
[----:B------:R-:W1:Y:S01]  /*01e0*/  MUFU.LG2 R9, R8 ;  /* 0x0000000800097308 */ /* 0x000e620000000c00 */
[----:B--2---:R-:W-:-:S07]  /*01f0*/  FMUL.FTZ R7, R6, R7 ;  /* 0x0000000706077220 */ /* 0x004fce0000410000 */
[----:B------:R-:W2:Y:S01]  /*0200*/  MUFU.LG2 R13, R12 ;  /* 0x0000000c000d7308 */ /* 0x000ea20000000c00 */
[----:B0-----:R-:W-:-:S07]  /*0210*/  FMUL.FTZ R17, R6, R17 ;  /* 0x0000001106117220 */ /* 0x001fce0000410000 */
[----:B------:R-:W0:Y:S01]  /*0220*/  MUFU.LG2 R15, R4 ;  /* 0x00000004000f7308 */ /* 0x000e220000000c00 */
[----:B-1----:R-:W-:-:S07]  /*0230*/  FMUL.FTZ R9, R6, R9 ;  /* 0x0000000906097220 */ /* 0x002fce0000410000 */
[----:B------:R1:W3:Y:S01]  /*0240*/  MUFU.LG2 R19, R5 ;  /* 0x0000000500137308 */ /* 0x0002e20000000c00 */
[----:B--2---:R-:W-:-:S07]  /*0250*/  FMUL.FTZ R13, R6, R13 ;  /* 0x0000000d060d7220 */ /* 0x004fce0000410000 */
[----:B------:R-:W-:Y:S01]  /*0260*/  MUFU.EX2 R3, R3 ;  /* 0x0000000300037308 */ /* 0x000fe20000000800 */
[----:B-1----:R-:W1:Y:S01]  /*0270*/  LDC.64 R4, c[0x0][0x228] ;  /* 0x00008a00ff047b82 */ /* 0x002e620000000a00 */
[----:B0-----:R-:W-:-:S06]  /*0280*/  FMUL.FTZ R15, R6, R15 ;  /* 0x0000000f060f7220 */ /* 0x001fcc0000410000 */
[----:B------:R-:W0:Y:S01]  /*0290*/  MUFU.EX2 R8, R9 ;  /* 0x0000000900087308 */ /* 0x000e220000000800 */
[----:B---3--:R-:W-:-:S07]  /*02a0*/  FMUL.FTZ R19, R6, R19 ;  /* 0x0000001306137220 */ /* 0x008fce0000410000 */
[----:B------:R-:W-:Y:S08]  /*02b0*/  MUFU.EX2 R11, R11 ;  /* 0x0000000b000b7308 */ /* 0x000ff00000000800 */
[----:B------:R-:W2:Y:S01]  /*02c0*/  MUFU.EX2 R10, R13 ;  /* 0x0000000d000a7308 */ /* 0x000ea20000000800 */
[----:B-1----:R-:W-:Y:S01]  /*02d0*/  IMAD.WIDE.U32 R4, R0, 0x2, R4 ;  /* 0x0000000200047825 */ /* 0x002fe200078e0004 */
[----:B0-----:R-:W-:-:S03]  /*02e0*/  F2FP.F16.F32.PACK_AB R8, R8, R3 ;  /* 0x000000030808723e */ /* 0x001fc600000000ff */
[----:B------:R-:W-:-:S03]  /*02f0*/  IMAD.WIDE R4, R2, 0x8, R4 ;  /* 0x0000000802047825 */ /* 0x000fc600078e0204 */
[----:B------:R-:W-:Y:S08]  /*0300*/  MUFU.EX2 R7, R7 ;  /* 0x0000000700077308 */ /* 0x000ff00000000800 */
[----:B------:R-:W0:Y:S01]  /*0310*/  MUFU.EX2 R12, R15 ;  /* 0x0000000f000c7308 */ /* 0x000e220000000800 */
[----:B--2---:R-:W-:-:S05]  /*0320*/  F2FP.F16.F32.PACK_AB R9, R10, R11 ;  /* 0x0000000b0a09723e */ /* 0x004fca00000000ff */
[----:B------:R-:W-:Y:S02]  /*0330*/  STG.E.64 desc[UR4][R4.64], R8 ;  /* 0x0000000804007986 */ /* 0x000fe4000c101b04 */
[----:B------:R-:W-:Y:S08]  /*0340*/  MUFU.EX2 R17, R17 ;  /* 0x0000001100117308 */ /* 0x000ff00000000800 */
[----:B------:R-:W1:Y:S01]  /*0350*/  MUFU.EX2 R6, R19 ;  /* 0x0000001300067308 */ /* 0x000e620000000800 */
[----:B0-----:R-:W-:-:S02]  /*0360*/  F2FP.F16.F32.PACK_AB R12, R12, R7 ;  /* 0x000000070c0c723e */ /* 0x001fc400000000ff */
[----:B-1----:R-:W-:-:S05]  /*0370*/  F2FP.F16.F32.PACK_AB R13, R6, R17 ;  /* 0x00000011060d723e */ /* 0x002fca00000000ff */
[----:B------:R-:W-:Y:S01]  /*0380*/  STG.E.64 desc[UR4][R4.64+0x400], R12 ;  /* 0x0004000c04007986 */ /* 0x000fe2000c101b04 */
[----:B------:R-:W-:Y:S05]  /*0390*/  EXIT ;  /* 0x000000000000794d */ /* 0x000fea0003800000 */
.L_x_3179:
        /* <DEDUP_REMOVED lines=148> */
.L_x_3182:
[----:B------:R-:W-:-:S13]  /*0ce0*/  ISETP.GE.AND P0, PT, R11, R2, PT ;  /* 0x000000020b00720c */ /* 0x000fda0003f06270 */
[----:B------:R-:W-:Y:S05]  /*0cf0*/  @P0 BRA `(.L_x_3184) ;  /* 0x0000000000300947 */ /* 0x000fea0003800000 */
[----:B0-----:R-:W0:Y:S01]  /*0d00*/  LDC.64 R12, c[0x0][0x228] ;  /* 0x00008a00ff0c7b82 */ /* 0x001e220000000a00 */
[----:B------:R-:W-:Y:S01]  /*0d10*/  IADD3 R3, R0, R11, RZ ;  /* 0x0000000b00037210 */ /* 0x000fe20007ffe0ff */
[----:B------:R-:W-:-:S04]  /*0d20*/  VIADD R11, R11, 0x80 ;  /* 0x000000800b0b7836 */ /* 0x000fc80000000000 */
[----:B0-----:R-:W-:-:S05]  /*0d30*/  IMAD.WIDE.U32 R12, R3, 0x2, R12 ;  /* 0x00000002030c7825 */ /* 0x001fca00078e000c */
[----:B------:R1:W-:Y:S02]  /*0d40*/  STG.E.U16 desc[UR4][R12.64], R5 ;  /* 0x000000050c007986 */ /* 0x0003e4000c101504 */
.L_x_3183:
[----:B------:R-:W-:-:S13]  /*0d50*/  ISETP.GE.AND P0, PT, R11, R2, PT ;  /* 0x000000020b00720c */ /* 0x000fda0003f06270 */
[----:B------:R-:W-:Y:S05]  /*0d60*/  @P0 BRA `(.L_x_3185) ;  /* 0x0000000000340947 */ /* 0x000fea0003800000 */
[----:B-1----:R-:W1:Y:S01]  /*0d70*/  LDC.64 R4, c[0x0][0x228] ;  /* 0x00008a00ff047b82 */ /* 0x002e620000000a00 */
[----:B------:R-:W-:Y:S02]  /*0d80*/  IADD3 R3, R0, R11, RZ ;  /* 0x0000000b00037210 */ /* 0x000fe40007ffe0ff */
[----:B------:R-:W-:-:S03]  /*0d90*/  IADD3 R11, R11, 0x80, RZ ;  /* 0x000000800b0b7810 */ /* 0x000fc60007ffe0ff */
[----:B-1----:R-:W-:-:S05]  /*0da0*/  IMAD.WIDE.U32 R4, R3, 0x2, R4 ;  /* 0x0000000203047825 */ /* 0x002fca00078e0004 */
[----:B------:R1:W-:Y:S02]  /*0db0*/  STG.E.U16 desc[UR4][R4.64], R6 ;  /* 0x0000000604007986 */ /* 0x0003e4000c101504 */
.L_x_3184:
        /* <DEDUP_REMOVED lines=8> */
.L_x_3185:
[----:B------:R-:W-:Y:S05]  /*0e40*/  BSYNC B1 ;  /* 0x0000000000017941 */ /* 0x000fea0003800000 */
.L_x_3181:
[----:B------:R-:W-:-:S13]  /*0e50*/  ISETP.GE.AND P0, PT, R11, R2, PT ;  /* 0x000000020b00720c */ /* 0x000fda0003f06270 */
[----:B-12---:R-:W1:Y:S01]  /*0e60*/  @!P0 LDC.64 R4, c[0x0][0x228] ;  /* 0x00008a00ff048b82 */ /* 0x006e620000000a00 */
[----:B------:R-:W-:Y:S02]  /*0e70*/  @!P0 IADD3 R3, R0, R11, RZ ;  /* 0x0000000b00038210 */ /* 0x000fe40007ffe0ff */
[----:B------:R-:W-:-:S03]  /*0e80*/  @!P0 IADD3 R11, R11, 0x80, RZ ;  /* 0x000000800b0b8810 */ /* 0x000fc60007ffe0ff */
[----:B-1----:R-:W-:-:S05]  /*0e90*/  @!P0 IMAD.WIDE.U32 R4, R3, 0x2, R4 ;  /* 0x0000000203048825 */ /* 0x002fca00078e0004 */
[----:B------:R2:W-:Y:S02]  /*0ea0*/  @!P0 STG.E.U16 desc[UR4][R4.64], R8 ;  /* 0x0000000804008986 */ /* 0x0005e4000c101504 */
.L_x_3186:
[----:B------:R-:W-:Y:S05]  /*0eb0*/  BSYNC B0 ;  /* 0x0000000000007941 */ /* 0x000fea0003800000 */
.L_x_3180:
        /* <DEDUP_REMOVED lines=8> */
.L_x_3187:
        /* <DEDUP_REMOVED lines=12> */
.L_x_71601:


//--------------------- .text._ZN2at6native29vectorized_elementwise_kernelILi8EZNS0_50_GLOBAL__N__2680c7bb_12_PowKernel_cu_7dd49032_316829pow_tensor_scalar_kernel_implIN3c104HalfES5_EEvRNS_18TensorIteratorBaseET0_EUlS5_E2_St5arrayIPcLm2EEEEviS8_T1_ --------------------------
	.section	.text._ZN2at6native29vectorized_elementwise_kernelILi8EZNS0_50_GLOBAL__N__2680c7bb_12_PowKernel_cu_7dd49032_316829pow_tensor_scalar_kernel_implIN3c104HalfES5_EEvRNS_18TensorIteratorBaseET0_EUlS5_E2_St5arrayIPcLm2EEEEviS8_T1_,"ax",@progbits
	.align	128
        .global         _ZN2at6native29vectorized_elementwise_kernelILi8EZNS0_50_GLOBAL__N__2680c7bb_12_PowKernel_cu_7dd49032_316829pow_tensor_scalar_kernel_implIN3c104HalfES5_EEvRNS_18TensorIteratorBaseET0_EUlS5_E2_St5arrayIPcLm2EEEEviS8_T1_
        .type           _ZN2at6native29vectorized_elementwise_kernelILi8EZNS0_50_GLOBAL__N__2680c7bb_12_PowKernel_cu_7dd49032_316829pow_tensor_scalar_kernel_implIN3c104HalfES5_EEvRNS_18TensorIteratorBaseET0_EUlS5_E2_St5arrayIPcLm2EEEEviS8_T1_,@function
        .size           _ZN2at6native29vectorized_elementwise_kernelILi8EZNS0_50_GLOBAL__N__2680c7bb_12_PowKernel_cu_7dd49032_316829pow_tensor_scalar_kernel_implIN3c104HalfES5_EEvRNS_18TensorIteratorBaseET0_EUlS5_E2_St5arrayIPcLm2EEEEviS8_T1_,(.L_x_71602 - _ZN2at6native29vectorized_elementwise_kernelILi8EZNS0_50_GLOBAL__N__2680c7bb_12_PowKernel_cu_7dd49032_316829pow_tensor_scalar_kernel_implIN3c104HalfES5_EEvRNS_18TensorIteratorBaseET0_EUlS5_E2_St5arrayIPcLm2EEEEviS8_T1_)
        .other          _ZN2at6native29vectorized_elementwise_kernelILi8EZNS0_50_GLOBAL__N__2680c7bb_12_PowKernel_cu_7dd49032_316829pow_tensor_scalar_kernel_implIN3c104HalfES5_EEvRNS_18TensorIteratorBaseET0_EUlS5_E2_St5arrayIPcLm2EEEEviS8_T1_,@"STO_CUDA_ENTRY STV_DEFAULT"
_ZN2at6native29vectorized_elementwise_kernelILi8EZNS0_50_GLOBAL__N__2680c7bb_12_PowKernel_cu_7dd49032_316829pow_tensor_scalar_kernel_implIN3c104HalfES5_EEvRNS_18TensorIteratorBaseET0_EUlS5_E2_St5arrayIPcLm2EEEEviS8_T1_:
.text._ZN2at6native29vectorized_elementwise_kernelILi8EZNS0_50_GLOBAL__N__2680c7bb_12_PowKernel_cu_7dd49032_316829pow_tensor_scalar_kernel_implIN3c104HalfES5_EEvRNS_18TensorIteratorBaseET0_EUlS5_E2_St5arrayIPcLm2EEEEviS8_T1_:
        /* <DEDUP_REMOVED lines=12> */
[----:B0-----:R-:W-:-:S06]  /*00c0*/  IMAD.WIDE.U32 R4, R2, 0x10, R4 ;  /* 0x0000001002047825 */ /* 0x001fcc00078e0004 */
[----:B------:R-:W3:Y:S02]  /*00d0*/  LDG.E.128 R4, desc[UR4][R4.64] ;  /* 0x0000000404047981 */ /* 0x000ee4000c1e1d00 */
[----:B---3--:R-:W-:Y:S02]  /*00e0*/  HADD2.F32 R14, -RZ, R6.H0_H0 ;  /* 0x20000006ff0e7230 */ /* 0x008fe40000004100 */
[--C-:B------:R-:W-:Y:S02]  /*00f0*/  HADD2.F32 R10, -RZ, R5.reuse.H0_H0 ;  /* 0x20000005ff0a7230 */ /* 0x100fe40000004100 */
[----:B------:R-:W-:Y:S02]  /*0100*/  HADD2.F32 R12, -RZ, R5.H1_H1 ;  /* 0x30000005ff0c7230 */ /* 0x000fe40000004100 */
[----:B------:R-:W0:Y:S01]  /*0110*/  MUFU.LG2 R5, R14 ;  /* 0x0000000e00057308 */ /* 0x000e220000000c00 */
[--C-:B------:R-:W-:Y:S02]  /*0120*/  HADD2.F32 R8, -RZ, R4.reuse.H1_H1 ;  /* 0x30000004ff087230 */ /* 0x100fe40000004100 */
[----:B------:R-:W-:-:S02]  /*0130*/  HADD2.F32 R3, -RZ, R4.H0_H0 ;  /* 0x20000004ff037230 */ /* 0x000fc40000004100 */
[----:B------:R-:W-:Y:S02]  /*0140*/  HADD2.F32 R16, -RZ, R7.H0_H0 ;  /* 0x20000007ff107230 */ /* 0x000fe40000004100 */
[----:B------:R-:W-:Y:S01]  /*0150*/  HADD2.F32 R4, -RZ, R6.H1_H1 ;  /* 0x30000006ff047230 */ /* 0x000fe20000004100 */
[----:B------:R1:W3:Y:S01]  /*0160*/  MUFU.LG2 R9, R8 ;  /* 0x0000000800097308 */ /* 0x0002e20000000c00 */
[----:B--2---:R-:W-:-:S07]  /*0170*/  HADD2.F32 R6, -RZ, R18.H0_H0 ;  /* 0x20000012ff067230 */ /* 0x004fce0000004100 */
[----:B------:R-:W2:Y:S01]  /*0180*/  MUFU.LG2 R3, R3 ;  /* 0x0000000300037308 */ /* 0x000ea20000000c00 */
[----:B-1----:R-:W-:Y:S02]  /*0190*/  HADD2.F32 R8, -RZ, R7.H1_H1 ;  /* 0x30000007ff087230 */ /* 0x002fe40000004100 */
[----:B0-----:R-:W-:-:S05]  /*01a0*/  FMUL.FTZ R7, R6, R5 ;  /* 0x0000000506077220 */ /* 0x001fca0000410000 */
[----:B------:R-:W0:Y:S01]  /*01b0*/  MUFU.LG2 R11, R10 ;  /* 0x0000000a000b7308 */ /* 0x000e220000000c00 */
[----:B---3--:R-:W-:-:S07]  /*01c0*/  FMUL.FTZ R9, R6, R9 ;  /* 0x0000000906097220 */ /* 0x008fce0000410000 */
        /* <DEDUP_REMOVED lines=11> */
[----:B------:R-:W0:Y:S01]  /*0280*/  MUFU.EX2 R14, R15 ;  /* 0x0000000f000e7308 */ /* 0x000e220000000800 */
[----:B-1----:R-:W-:Y:S01]  /*0290*/  FMUL.FTZ R19, R6, R19 ;  /* 0x0000001306137220 */ /* 0x002fe20000410000 */
[----:B--2---:R-:W-:-:S06]  /*02a0*/  IMAD.WIDE.U32 R4, R0, 0x2, R4 ;  /* 0x0000000200047825 */ /* 0x004fcc00078e0004 */
[----:B------:R-:W-:Y:S08]  /*02b0*/  MUFU.EX2 R3, R3 ;  /* 0x0000000300037308 */ /* 0x000ff00000000800 */
[----:B------:R1:W2:Y:S01]  /*02c0*/  MUFU.EX2 R10, R9 ;  /* 0x00000009000a7308 */ /* 0x0002a20000000800 */
[----:B0-----:R-:W-:-:S07]  /*02d0*/  F2FP.F16.F32.PACK_AB R6, R14, R7 ;  /* 0x000000070e06723e */ /* 0x001fce00000000ff */
[----:B------:R-:W-:Y:S01]  /*02e0*/  MUFU.EX2 R11, R11 ;  /* 0x0000000b000b7308 */ /* 0x000fe20000000800 */
[----:B-1----:R-:W-:-:S07]  /*02f0*/  IMAD.WIDE R8, R2, 0x10, R4 ;  /* 0x0000001002087825 */ /* 0x002fce00078e0204 */
[----:B------:R-:W0:Y:S01]  /*0300*/  MUFU.EX2 R12, R13 ;  /* 0x0000000d000c7308 */ /* 0x000e220000000800 */
[----:B--2---:R-:W-:-:S07]  /*0310*/  F2FP.F16.F32.PACK_AB R4, R10, R3 ;  /* 0x000000030a04723e */ /* 0x004fce00000000ff */
[----:B------:R-:W-:Y:S08]  /*0320*/  MUFU.EX2 R17, R17 ;  /* 0x0000001100117308 */ /* 0x000ff00000000800 */
[----:B------:R-:W1:Y:S01]  /*0330*/  MUFU.EX2 R16, R19 ;  /* 0x0000001300107308 */ /* 0x000e620000000800 */
[----:B0-----:R-:W-:Y:S02]  /*0340*/  F2FP.F16.F32.PACK_AB R5, R12, R11 ;  /* 0x0000000b0c05723e */ /* 0x001fe400000000ff */
[----:B-1----:R-:W-:-:S05]  /*0350*/  F2FP.F16.F32.PACK_AB R7, R16, R17 ;  /* 0x000000111007723e */ /* 0x002fca00000000ff */
[----:B------:R-:W-:Y:S01]  /*0360*/  STG.E.128 desc[UR4][R8.64], R4 ;  /* 0x0000000408007986 */ /* 0x000fe2000c101d04 */
[----:B------:R-:W-:Y:S05]  /*0370*/  EXIT ;  /* 0x000000000000794d */ /* 0x000fea0003800000 */
.L_x_3188:
        /* <DEDUP_REMOVED lines=148> */
.L_x_3191:
[----:B------:R-:W-:-:S13]  /*0cc0*/  ISETP.GE.AND P0, PT, R11, R2, PT ;  /* 0x000000020b00720c */ /* 0x000fda0003f06270 */
[----:B------:R-:W-:Y:S05]  /*0cd0*/  @P0 BRA `(.L_x_3193) ;  /* 0x0000000000300947 */ /* 0x000fea0003800000 */
[----:B0-----:R-:W0:Y:S01]  /*0ce0*/  LDC.64 R12, c[0x0][0x228] ;  /* 0x00008a00ff0c7b82 */ /* 0x001e220000000a00 */
[----:B------:R-:W-:Y:S01]  /*0cf0*/  IADD3 R3, R0, R11, RZ ;  /* 0x0000000b00037210 */ /* 0x000fe20007ffe0ff */
[----:B------:R-:W-:-:S04]  /*0d00*/  VIADD R11, R11, 0x80 ;  /* 0x000000800b0b7836 */ /* 0x000fc80000000000 */
[----:B0-----:R-:W-:-:S05]  /*0d10*/  IMAD.WIDE.U32 R12, R3, 0x2, R12 ;  /* 0x00000002030c7825 */ /* 0x001fca00078e000c */
[----:B------:R1:W-:Y:S02]  /*0d20*/  STG.E.U16 desc[UR4][R12.64], R5 ;  /* 0x000000050c007986 */ /* 0x0003e4000c101504 */
.L_x_3192:
[----:B------:R-:W-:-:S13]  /*0d30*/  ISETP.GE.AND P0, PT, R11, R2, PT ;  /* 0x000000020b00720c */ /* 0x000fda0003f06270 */
[----:B------:R-:W-:Y:S05]  /*0d40*/  @P0 BRA `(.L_x_3194) ;  /* 0x0000000000340947 */ /* 0x000fea0003800000 */
[----:B-1----:R-:W1:Y:S01]  /*0d50*/  LDC.64 R4, c[0x0][0x228] ;  /* 0x00008a00ff047b82 */ /* 0x002e620000000a00 */
[----:B------:R-:W-:Y:S02]  /*0d60*/  IADD3 R3, R0, R11, RZ ;  /* 0x0000000b00037210 */ /* 0x000fe40007ffe0ff */
[----:B------:R-:W-:-:S03]  /*0d70*/  IADD3 R11, R11, 0x80, RZ ;  /* 0x000000800b0b7810 */ /* 0x000fc60007ffe0ff */
[----:B-1----:R-:W-:-:S05]  /*0d80*/  IMAD.WIDE.U32 R4, R3, 0x2, R4 ;  /* 0x0000000203047825 */ /* 0x002fca00078e0004 */
[----:B------:R1:W-:Y:S02]  /*0d90*/  STG.E.U16 desc[UR4][R4.64], R6 ;  /* 0x0000000604007986 */ /* 0x0003e4000c101504 */
.L_x_3193:
        /* <DEDUP_REMOVED lines=8> */
.L_x_3194:
[----:B------:R-:W-:Y:S05]  /*0e20*/  BSYNC B1 ;  /* 0x0000000000017941 */ /* 0x000fea0003800000 */
.L_x_3190:
[----:B------:R-:W-:-:S13]  /*0e30*/  ISETP.GE.AND P0, PT, R11, R2, PT ;  /* 0x000000020b00720c */ /* 0x000fda0003f06270 */
[----:B-12---:R-:W1:Y:S01]  /*0e40*/  @!P0 LDC.64 R4, c[0x0][0x228] ;  /* 0x00008a00ff048b82 */ /* 0x006e620000000a00 */
[----:B------:R-:W-:Y:S02]  /*0e50*/  @!P0 IADD3 R3, R0, R11, RZ ;  /* 0x0000000b00038210 */ /* 0x000fe40007ffe0ff */
[----:B------:R-:W-:-:S03]  /*0e60*/  @!P0 IADD3 R11, R11, 0x80, RZ ;  /* 0x000000800b0b8810 */ /* 0x000fc60007ffe0ff */
[----:B-1----:R-:W-:-:S05]  /*0e70*/  @!P0 IMAD.WIDE.U32 R4, R3, 0x2, R4 ;  /* 0x0000000203048825 */ /* 0x002fca00078e0004 */
[----:B------:R2:W-:Y:S02]  /*0e80*/  @!P0 STG.E.U16 desc[UR4][R4.64], R8 ;  /* 0x0000000804008986 */ /* 0x0005e4000c101504 */
.L_x_3195:
[----:B------:R-:W-:Y:S05]  /*0e90*/  BSYNC B0 ;  /* 0x0000000000007941 */ /* 0x000fea0003800000 */
.L_x_3189:
        /* <DEDUP_REMOVED lines=8> */
.L_x_3196:
        /* <DEDUP_REMOVED lines=14> */
.L_x_71602:


//--------------------- .text._ZN2at6native18elementwise_kernelILi128ELi4EZNS0_15gpu_kernel_implIZNS0_50_GLOBAL__N__2680c7bb_12_PowKernel_cu_7dd49032_316829pow_tensor_scalar_kernel_implIN3c104HalfES6_EEvRNS_18TensorIteratorBaseET0_EUlS6_E1_EEvS8_RKT_EUliE_EEviT1_ --------------------------
	.section	.text._ZN2at6native18elementwise_kernelILi128ELi4EZNS0_15gpu_kernel_implIZNS0_50_GLOBAL__N__2680c7bb_12_PowKernel_cu_7dd49032_316829pow_tensor_scalar_kernel_implIN3c104HalfES6_EEvRNS_18TensorIteratorBaseET0_EUlS6_E1_EEvS8_RKT_EUliE_EEviT1_,"ax",@progbits
	.align	128
        .global         _ZN2at6native18elementwise_kernelILi128ELi4EZNS0_15gpu_kernel_implIZNS0_50_GLOBAL__N__2680c7bb_12_PowKernel_cu_7dd49032_316829pow_tensor_scalar_kernel_implIN3c104HalfES6_EEvRNS_18TensorIteratorBaseET0_EUlS6_E1_EEvS8_RKT_EUliE_EEviT1_
        .type           _ZN2at6native18elementwise_kernelILi128ELi4EZNS0_15gpu_kernel_implIZNS0_50_GLOBAL__N__2680c7bb_12_PowKernel_cu_7dd49032_316829pow_tensor_scalar_kernel_implIN3c104HalfES6_EEvRNS_18TensorIteratorBaseET0_EUlS6_E1_EEvS8_RKT_EUliE_EEviT1_,@function
        .size           _ZN2at6native18elementwise_kernelILi128ELi4EZNS0_15gpu_kernel_implIZNS0_50_GLOBAL__N__2680c7bb_12_PowKernel_cu_7dd49032_316829pow_tensor_scalar_kernel_implIN3c104HalfES6_EEvRNS_18TensorIteratorBaseET0_EUlS6_E1_EEvS8_RKT_EUliE_EEviT1_,(.L_x_71442 - _ZN2at6native18elementwise_kernelILi128ELi4EZNS0_15gpu_kernel_implIZNS0_50_GLOBAL__N__2680c7bb_12_PowKernel_cu_7dd49032_316829pow_tensor_scalar_kernel_implIN3c104HalfES6_EEvRNS_18TensorIteratorBaseET0_EUlS6_E1_EEvS8_RKT_EUliE_EEviT1_)
        .other          _ZN2at6native18elementwise_kernelILi128ELi4EZNS0_15gpu_kernel_implIZNS0_50_GLOBAL__N__2680c7bb_12_PowKernel_cu_7dd49032_316829pow_tensor_scalar_kernel_implIN3c104HalfES6_EEvRNS_18TensorIteratorBaseET0_EUlS6_E1_EEvS8_RKT_EUliE_EEviT1_,@"STO_CUDA_ENTRY STV_DEFAULT"
_ZN2at6native18elementwise_kernelILi128ELi4EZNS0_15gpu_kernel_implIZNS0_50_GLOBAL__N__2680c7bb_12_PowKernel_cu_7dd49032_316829pow_tensor_scalar_kernel_implIN3c104HalfES6_EEvRNS_18TensorIteratorBaseET0_EUlS6_E1_EEvS8_RKT_EUliE_EEviT1_:
.text._ZN2at6native18elementwise_kernelILi128ELi4EZNS0_15gpu_kernel_implIZNS0_50_GLOBAL__N__2680c7bb_12_PowKernel_cu_7dd49032_316829pow_tensor_scalar_kernel_implIN3c104HalfES6_EEvRNS_18TensorIteratorBaseET0_EUlS6_E1_EEvS8_RKT_EUliE_EEviT1_:
        /* <DEDUP_REMOVED lines=313> */
.L_x_3199:
        /* <DEDUP_REMOVED lines=22> */
.L_x_3203:
[----:B------:R-:W2:Y:S02]  /*14f0*/  LDG.E.U8 R2, desc[UR36][R2.64] ;  /* 0x0000002402027981 */ /* 0x000ea4000c1e1100 */
[----:B--2---:R-:W-:-:S04]  /*1500*/  I2FP.F32.U32 R0, R2 ;  /* 0x0000000200007245 */ /* 0x004fc80000201000 */
[----:B------:R-:W-:Y:S01]  /*1510*/  F2FP.F16.F32.PACK_AB R0, RZ, R0 ;  /* 0x00000000ff00723e */ /* 0x000fe200000000ff */
[----:B------:R-:W-:Y:S06]  /*1520*/  BRA `(.L_x_3205) ;  /* 0x0000000c00887947 */ /* 0x000fec0003800000 */
.L_x_3202:
        /* <DEDUP_REMOVED lines=10> */
.L_x_3207:
[----:B------:R-:W2:Y:S02]  /*15d0*/  LDG.E R2, desc[UR36][R2.64] ;  /* 0x0000002402027981 */ /* 0x000ea4000c1e1900 */
[----:B--2---:R-:W-:-:S04]  /*15e0*/  I2FP.F32.S32 R0, R2 ;  /* 0x0000000200007245 */ /* 0x004fc80000201400 */
[----:B------:R-:W-:Y:S01]  /*15f0*/  F2FP.F16.F32.PACK_AB R0, RZ, R0 ;  /* 0x00000000ff00723e */ /* 0x000fe200000000ff */
[----:B------:R-:W-:Y:S06]  /*1600*/  BRA `(.L_x_3205) ;  /* 0x0000000c00507947 */ /* 0x000fec0003800000 */
.L_x_3206:
[----:B------:R-:W2:Y:S02]  /*1610*/  LDG.E.U16 R2, desc[UR36][R2.64] ;  /* 0x0000002402027981 */ /* 0x000ea4000c1e1500 */
[----:B--2---:R-:W0:Y:S02]  /*1620*/  I2F.S16 R0, R2 ;  /* 0x0000000200007306 */ /* 0x004e240000101400 */
[----:B0-----:R-:W-:Y:S01]  /*1630*/  F2FP.F16.F32.PACK_AB R0, RZ, R0 ;  /* 0x00000000ff00723e */ /* 0x001fe200000000ff */
[----:B------:R-:W-:Y:S06]  /*1640*/  BRA `(.L_x_3205) ;  /* 0x0000000c00407947 */ /* 0x000fec0003800000 */
.L_x_3201:
        /* <DEDUP_REMOVED lines=9> */
.L_x_3209:
[----:B------:R0:W5:Y:S01]  /*16e0*/  LDG.E.U16 R0, desc[UR36][R2.64] ;  /* 0x0000002402007981 */ /* 0x000162000c1e1500 */
[----:B------:R-:W-:Y:S05]  /*16f0*/  BRA `(.L_x_3205) ;  /* 0x0000000c00147947 */ /* 0x000fea0003800000 */
.L_x_3208:
        /* <DEDUP_REMOVED lines=9> */
.L_x_3211:
[----:B------:R1:W5:Y:S01]  /*1790*/  LDG.E.U16 R0, desc[UR36][R2.64] ;  /* 0x0000002402007981 */ /* 0x000362000c1e1500 */
[----:B------:R-:W-:Y:S05]  /*17a0*/  BRA `(.L_x_3205) ;  /* 0x0000000800e87947 */ /* 0x000fea0003800000 */
.L_x_3210:
        /* <DEDUP_REMOVED lines=8> */
.L_x_3200:
        /* <DEDUP_REMOVED lines=13> */
.L_x_3214:
        /* <DEDUP_REMOVED lines=8> */
.L_x_3213:
        /* <DEDUP_REMOVED lines=28> */
.L_x_3216:
        /* <DEDUP_REMOVED lines=15> */
.L_x_3215:
[----:B------:R-:W2:Y:S02]  /*1c30*/  LDG.E.U16 R0, desc[UR36][R2.64] ;  /* 0x0000002402007981 */ /* 0x000ea4000c1e1500 */
[----:B--2---:R-:W-:-:S05]  /*1c40*/  IMAD.U32 R0, R0, 0x10000, RZ ;  /* 0x0001000000007824 */ /* 0x004fca00078e00ff */
[----:B------:R-:W-:Y:S01]  /*1c50*/  F2FP.F16.F32.PACK_AB R0, RZ, R0 ;  /* 0x00000000ff00723e */ /* 0x000fe200000000ff */
[----:B------:R-:W-:Y:S06]  /*1c60*/  BRA `(.L_x_3205) ;  /* 0x0000000400b87947 */ /* 0x000fec0003800000 */
.L_x_3212:
        /* <DEDUP_REMOVED lines=12> */
.L_x_3219:
        /* <DEDUP_REMOVED lines=21> */
.L_x_3223:
[----:B------:R-:W-:Y:S05]  /*1e80*/  BSYNC B1 ;  /* 0x0000000000017941 */ /* 0x000fea0003800000 */
.L_x_3222:
[----:B------:R-:W-:Y:S01]  /*1e90*/  LEA R3, R0, 0x3b800000, 0x17 ;  /* 0x3b80000000037811 */ /* 0x000fe200078eb8ff */
[----:B------:R-:W-:-:S05]  /*1ea0*/  IMAD.SHL.U32 R0, R2, 0x100000, RZ ;  /* 0x0010000002007824 */ /* 0x000fca00078e00ff */
[----:B------:R-:W-:-:S07]  /*1eb0*/  LOP3.LUT R0, R3, R0, R4, 0xfe, !PT ;  /* 0x0000000003007212 */ /* 0x000fce00078efe04 */
.L_x_3221:
[----:B------:R-:W-:Y:S05]  /*1ec0*/  BSYNC B0 ;  /* 0x0000000000007941 */ /* 0x000fea0003800000 */
.L_x_3220:
[----:B------:R-:W-:Y:S01]  /*1ed0*/  F2FP.F16.F32.PACK_AB R0, RZ, R0 ;  /* 0x00000000ff00723e */ /* 0x000fe200000000ff */
[----:B------:R-:W-:Y:S06]  /*1ee0*/  BRA `(.L_x_3205) ;  /* 0x0000000400187947 */ /* 0x000fec0003800000 */
.L_x_3218:
        /* <DEDUP_REMOVED lines=21> */
.L_x_3227:
[----:B------:R-:W-:Y:S05]  /*2040*/  BSYNC B1 ;  /* 0x0000000000017941 */ /* 0x000fea0003800000 */
.L_x_3226:
[----:B------:R-:W-:Y:S01]  /*2050*/  LEA R3, R0, 0x37800000, 0x17 ;  /* 0x3780000000037811 */ /* 0x000fe200078eb8ff */
[----:B------:R-:W-:-:S05]  /*2060*/  IMAD.SHL.U32 R0, R2, 0x200000, RZ ;  /* 0x0020000002007824 */ /* 0x000fca00078e00ff */
[----:B------:R-:W-:-:S07]  /*2070*/  LOP3.LUT R0, R3, R0, R4, 0xfe, !PT ;  /* 0x0000000003007212 */ /* 0x000fce00078efe04 */
.L_x_3225:
[----:B------:R-:W-:Y:S05]  /*2080*/  BSYNC B0 ;  /* 0x0000000000007941 */ /* 0x000fea0003800000 */
.L_x_3224:
[----:B------:R-:W-:Y:S01]  /*2090*/  F2FP.F16.F32.PACK_AB R0, RZ, R0 ;  /* 0x00000000ff00723e */ /* 0x000fe200000000ff */
[----:B------:R-:W-:Y:S06]  /*20a0*/  BRA `(.L_x_3205) ;  /* 0x0000000000a87947 */ /* 0x000fec0003800000 */
.L_x_3217:
        /* <DEDUP_REMOVED lines=14> */
.L_x_3231:
[----:B------:R-:W-:Y:S05]  /*2190*/  BSYNC B0 ;  /* 0x0000000000007941 */ /* 0x000fea0003800000 */
.L_x_3230:
[----:B------:R-:W-:Y:S01]  /*21a0*/  F2FP.F16.F32.PACK_AB R0, RZ, R0 ;  /* 0x00000000ff00723e */ /* 0x000fe200000000ff */
[----:B------:R-:W-:Y:S06]  /*21b0*/  BRA `(.L_x_3205) ;  /* 0x0000000000647947 */ /* 0x000fec0003800000 */
.L_x_3204:
        /* <DEDUP_REMOVED lines=16> */
.L_x_3232:
[----:B------:R-:W-:Y:S01]  /*22c0*/  PRMT R0, RZ, 0x7610, R0 ;  /* 0x00007610ff007816 */ /* 0x000fe20000000000 */
[----:B------:R-:W-:Y:S06]  /*22d0*/  BRA `(.L_x_3205) ;  /* 0x00000000001c7947 */ /* 0x000fec0003800000 */
.L_x_3229:
[----:B------:R-:W2:Y:S02]  /*22e0*/  LDG.E.64 R2, desc[UR36][R2.64] ;  /* 0x0000002402027981 */ /* 0x000ea4000c1e1b00 */
[----:B--2---:R-:W0:Y:S02]  /*22f0*/  I2F.U64 R0, R2 ;  /* 0x0000000200007312 */ /* 0x004e240000301000 */
[----:B0-----:R-:W-:Y:S01]  /*2300*/  F2FP.F16.F32.PACK_AB R0, RZ, R0 ;  /* 0x00000000ff00723e */ /* 0x001fe200000000ff */
[----:B------:R-:W-:Y:S06]  /*2310*/  BRA `(.L_x_3205) ;  /* 0x00000000000c7947 */ /* 0x000fec0003800000 */
.L_x_3228:
[----:B------:R-:W2:Y:S02]  /*2320*/  LDG.E R2, desc[UR36][R2.64] ;  /* 0x0000002402027981 */ /* 0x000ea4000c1e1900 */
[----:B--2---:R-:W-:-:S04]  /*2330*/  I2FP.F32.U32 R0, R2 ;  /* 0x0000000200007245 */ /* 0x004fc80000201000 */
[----:B------:R-:W-:-:S07]  /*2340*/  F2FP.F16.F32.PACK_AB R0, RZ, R0 ;  /* 0x00000000ff00723e */ /* 0x000fce00000000ff */
.L_x_3205:
[----:B-----5:R-:W-:Y:S01]  /*2350*/  HADD2.F32 R0, -RZ, R0.H0_H0 ;  /* 0x20000000ff007230 */ /* 0x020fe20000004100 */
[----:B------:R-:W-:Y:S04]  /*2360*/  BSSY B0, `(.L_x_3233) ;  /* 0x0000013000007945 */ /* 0x000fe80003800000 */
[----:B------:R-:W-:-:S05]  /*2370*/  FMUL.FTZ R0, R0, R0 ;  /* 0x0000000000007220 */ /* 0x000fca0000410000 */
[----:B------:R-:W-:-:S05]  /*2380*/  F2FP.F16.F32.PACK_AB R0, RZ, R0 ;  /* 0x00000000ff00723e */ /* 0x000fca00000000ff */
[----:B------:R-:W-:-:S05]  /*2390*/  HADD2.F32 R0, -RZ, R0.H0_H0 ;  /* 0x20000000ff007230 */ /* 0x000fca0000004100 */
[----:B------:R-:W-:-:S04]  /*23a0*/  FMUL.FTZ R0, R0, 1 ;  /* 0x3f80000000007820 */ /* 0x000fc80000410000 */
[----:B------:R-:W0:Y:S08]  /*23b0*/  F2F.F64.F32 R8, R0 ;  /* 0x0000000000087310 */ /* 0x000e300000201800 */
[----:B01----:R-:W0:Y:S01]  /*23c0*/  MUFU.RCP64H R3, R9 ;  /* 0x0000000900037308 */ /* 0x003e220000001800 */
        /* <DEDUP_REMOVED lines=11> */
[----:B------:R-:W-:Y:S05]  /*2480*/  CALL.REL.NOINC `($__internal_7_$__cuda_sm20_dblrcp_rn_slowpath_v3) ;  /* 0x000000ac00007944 */ /* 0x000fea0003c00000 */
.L_x_3234:
[----:B------:R-:W-:Y:S05]  /*2490*/  BSYNC B0 ;  /* 0x0000000000007941 */ /* 0x000fea0003800000 */
.L_x_3233:
[----:B------:R-:W0:Y:S01]  /*24a0*/  LDC.U8 R3, c[0x0][0x428] ;  /* 0x00010a00ff037b82 */ /* 0x000e220000000000 */
[----:B------:R-:W-:Y:S01]  /*24b0*/  UMOV UR4, 0xf0000000 ;  /* 0xf000000000047882 */ /* 0x000fe20000000000 */
[----:B------:R-:W-:Y:S01]  /*24c0*/  UMOV UR5, 0x380fffff ;  /* 0x380fffff00057882 */ /* 0x000fe20000000000 */
[----:B------:R-:W1:Y:S01]  /*24d0*/  F2F.F32.F64 R0, R4 ;  /* 0x0000000400007310 */ /* 0x000e620000301000 */
[----:B------:R-:W-:-:S14]  /*24e0*/  DSETP.GEU.AND P0, PT, |R4|, UR4, PT ;  /* 0x0000000404007e2a */ /* 0x000fdc000bf0e200 */
[----:B-1----:R-:W-:-:S05]  /*24f0*/  @!P0 FMUL R0, R0, 1.175494350822287508e-38 ;  /* 0x0080000000008820 */ /* 0x002fca0000400000 */
[----:B------:R-:W-:Y:S02]  /*2500*/  F2FP.F16.F32.PACK_AB R0, RZ, R0 ;  /* 0x00000000ff00723e */ /* 0x000fe400000000ff */
        /* <DEDUP_REMOVED lines=15> */
.L_x_3238:
[----:B------:R-:W-:-:S06]  /*2600*/  HADD2.F32 R3, -RZ, R0.H0_H0 ;  /* 0x20000000ff037230 */ /* 0x000fcc0000004100 */
[----:B------:R-:W0:Y:S02]  /*2610*/  F2I.S64.TRUNC R2, R3 ;  /* 0x0000000300027311 */ /* 0x000e24000020d900 */
[----:B0-----:R0:W-:Y:S01]  /*2620*/  STG.E.U8 desc[UR36][R16.64], R2 ;  /* 0x0000000210007986 */ /* 0x0011e2000c101124 */
[----:B------:R-:W-:Y:S05]  /*2630*/  BRA `(.L_x_3240) ;  /* 0x0000000c00847947 */ /* 0x000fea0003800000 */
.L_x_3237:
        /* <DEDUP_REMOVED lines=10> */
.L_x_3242:
[----:B------:R-:W-:-:S04]  /*26e0*/  HADD2.F32 R0, -RZ, R0.H0_H0 ;  /* 0x20000000ff007230 */ /* 0x000fc80000004100 */
[----:B------:R-:W0:Y:S02]  /*26f0*/  F2I.FTZ.TRUNC.NTZ R3, R0 ;  /* 0x0000000000037305 */ /* 0x000e24000021f100 */
[----:B0-----:R0:W-:Y:S01]  /*2700*/  STG.E desc[UR36][R16.64], R3 ;  /* 0x0000000310007986 */ /* 0x0011e2000c101924 */
[----:B------:R-:W-:Y:S05]  /*2710*/  BRA `(.L_x_3240) ;  /* 0x0000000c004c7947 */ /* 0x000fea0003800000 */
.L_x_3241:
[----:B------:R-:W-:-:S04]  /*2720*/  HADD2.F32 R0, -RZ, R0.H0_H0 ;  /* 0x20000000ff007230 */ /* 0x000fc80000004100 */
[----:B------:R-:W0:Y:S02]  /*2730*/  F2I.FTZ.TRUNC.NTZ R3, R0 ;  /* 0x0000000000037305 */ /* 0x000e24000021f100 */
[----:B0-----:R0:W-:Y:S01]  /*2740*/  STG.E.U16 desc[UR36][R16.64], R3 ;  /* 0x0000000310007986 */ /* 0x0011e2000c101524 */
[----:B------:R-:W-:Y:S05]  /*2750*/  BRA `(.L_x_3240) ;  /* 0x0000000c003c7947 */ /* 0x000fea0003800000 */
.L_x_3236:
        /* <DEDUP_REMOVED lines=9> */
.L_x_3244:
[----:B------:R0:W-:Y:S01]  /*27f0*/  STG.E.U16 desc[UR36][R16.64], R0 ;  /* 0x0000000010007986 */ /* 0x0001e2000c101524 */
[----:B------:R-:W-:Y:S05]  /*2800*/  BRA `(.L_x_3240) ;  /* 0x0000000c00107947 */ /* 0x000fea0003800000 */
.L_x_3243:
        /* <DEDUP_REMOVED lines=10> */
.L_x_3246:
[----:B------:R-:W-:-:S05]  /*28b0*/  HADD2.F32 R0, -RZ, R0.H0_H0 ;  /* 0x20000000ff007230 */ /* 0x000fca0000004100 */
[----:B------:R-:W-:-:S04]  /*28c0*/  F2FP.F16.F32.PACK_AB R0, RZ, R0 ;  /* 0x00000000ff00723e */ /* 0x000fc800000000ff */
[----:B------:R-:W-:-:S05]  /*28d0*/  PRMT R0, R0, 0x5410, RZ ;  /* 0x0000541000007816 */ /* 0x000fca00000000ff */
[----:B------:R2:W-:Y:S01]  /*28e0*/  STG.E desc[UR36][R16.64], R0 ;  /* 0x0000000010007986 */ /* 0x0005e2000c101924 */
[----:B------:R-:W-:Y:S05]  /*28f0*/  BRA `(.L_x_3240) ;  /* 0x0000000800d47947 */ /* 0x000fea0003800000 */
.L_x_3245:
[----:B------:R-:W-:-:S05]  /*2900*/  HADD2.F32 R2, -RZ, R0.H0_H0 ;  /* 0x20000000ff027230 */ /* 0x000fca0000004100 */
[----:B------:R-:W-:-:S06]  /*2910*/  FMUL.FTZ R2, R2, 1 ;  /* 0x3f80000002027820 */ /* 0x000fcc0000410000 */
[----:B------:R-:W0:Y:S02]  /*2920*/  F2F.F64.F32 R2, R2 ;  /* 0x0000000200027310 */ /* 0x000e240000201800 */
[----:B0-----:R4:W-:Y:S01]  /*2930*/  STG.E.64 desc[UR36][R16.64], R2 ;  /* 0x0000000210007986 */ /* 0x0019e2000c101b24 */
[----:B------:R-:W-:Y:S05]  /*2940*/  BRA `(.L_x_3240) ;  /* 0x0000000800c07947 */ /* 0x000fea0003800000 */
.L_x_3235:
        /* <DEDUP_REMOVED lines=13> */
.L_x_3249:
[----:B------:R-:W-:Y:S01]  /*2a20*/  HADD2.F32 R0, -RZ, R0.H0_H0 ;  /* 0x20000000ff007230 */ /* 0x000fe20000004100 */
[----:B------:R-:W-:-:S04]  /*2a30*/  CS2R R6, SRZ ;  /* 0x0000000000067805 */ /* 0x000fc8000001ff00 */
[----:B------:R-:W-:-:S04]  /*2a40*/  FMUL.FTZ R0, R0, 1 ;  /* 0x3f80000000007820 */ /* 0x000fc80000410000 */
[----:B------:R-:W0:Y:S02]  /*2a50*/  F2F.F64.F32 R4, R0 ;  /* 0x0000000000047310 */ /* 0x000e240000201800 */
[----:B0-----:R0:W-:Y:S01]  /*2a60*/  STG.E.128 desc[UR36][R16.64], R4 ;  /* 0x0000000410007986 */ /* 0x0011e2000c101d24 */
[----:B------:R-:W-:Y:S05]  /*2a70*/  BRA `(.L_x_3240) ;  /* 0x0000000800747947 */ /* 0x000fea0003800000 */
.L_x_3248:
        /* <DEDUP_REMOVED lines=21> */
.L_x_3253:
[----:B------:R-:W-:Y:S05]  /*2bd0*/  BSYNC B0 ;  /* 0x0000000000007941 */ /* 0x000fea0003800000 */
.L_x_3252:
[----:B------:R-:W-:-:S05]  /*2be0*/  LOP3.LUT R3, R0, R3, RZ, 0xfc, !PT ;  /* 0x0000000300037212 */ /* 0x000fca00078efcff */
[----:B------:R0:W-:Y:S01]  /*2bf0*/  STG.E.U8 desc[UR36][R16.64], R3 ;  /* 0x0000000310007986 */ /* 0x0001e2000c101124 */
[----:B------:R-:W-:Y:S05]  /*2c00*/  BRA `(.L_x_3240) ;  /* 0x0000000800107947 */ /* 0x000fea0003800000 */
.L_x_3251:
        /* <DEDUP_REMOVED lines=13> */
.L_x_3255:
[----:B------:R-:W-:Y:S01]  /*2ce0*/  IMAD.MOV.U32 R0, RZ, RZ, 0x7f ;  /* 0x0000007fff007424 */ /* 0x000fe200078e00ff */
[----:B------:R-:W-:-:S04]  /*2cf0*/  ISETP.GT.U32.AND P0, PT, R2, 0x7f800000, PT ;  /* 0x7f8000000200780c */ /* 0x000fc80003f04070 */
[----:B------:R-:W-:-:S09]  /*2d00*/  SEL R0, R0, 0x7c, P0 ;  /* 0x0000007c00007807 */ /* 0x000fd20000000000 */
.L_x_3256:
[----:B------:R-:W-:Y:S05]  /*2d10*/  BSYNC B0 ;  /* 0x0000000000007941 */ /* 0x000fea0003800000 */
.L_x_3254:
[----:B------:R-:W-:-:S04]  /*2d20*/  LOP3.LUT R2, R3, 0x80000000, RZ, 0xc0, !PT ;  /* 0x8000000003027812 */ /* 0x000fc800078ec0ff */
[----:B------:R-:W-:-:S04]  /*2d30*/  SHF.R.U32.HI R3, RZ, 0x18, R2 ;  /* 0x00000018ff037819 */ /* 0x000fc80000011602 */
[----:B------:R-:W-:-:S05]  /*2d40*/  LOP3.LUT R3, R0, R3, RZ, 0xfc, !PT ;  /* 0x0000000300037212 */ /* 0x000fca00078efcff */
[----:B------:R0:W-:Y:S01]  /*2d50*/  STG.E.U8 desc[UR36][R16.64], R3 ;  /* 0x0000000310007986 */ /* 0x0001e2000c101124 */
[----:B------:R-:W-:Y:S05]  /*2d60*/  BRA `(.L_x_3240) ;  /* 0x0000000400b87947 */ /* 0x000fea0003800000 */
.L_x_3250:
[----:B------:R-:W-:-:S05]  /*2d70*/  HADD2.F32 R0, -RZ, R0.H0_H0 ;  /* 0x20000000ff007230 */ /* 0x000fca0000004100 */
[----:B------:R-:W-:-:S05]  /*2d80*/  F2FP.BF16.F32.PACK_AB R0, RZ, R0 ;  /* 0x00000000ff00723e */ /* 0x000fca00000010ff */
[----:B------:R0:W-:Y:S01]  /*2d90*/  STG.E.U16 desc[UR36][R16.64], R0 ;  /* 0x0000000010007986 */ /* 0x0001e2000c101524 */
[----:B------:R-:W-:Y:S05]  /*2da0*/  BRA `(.L_x_3240) ;  /* 0x0000000400a87947 */ /* 0x000fea0003800000 */
.L_x_3247:
        /* <DEDUP_REMOVED lines=12> */
.L_x_3259:
        /* <DEDUP_REMOVED lines=17> */
.L_x_3262:
[----:B------:R-:W-:-:S04]  /*2f80*/  LOP3.LUT R2, R3, 0x80000000, RZ, 0xc0, !PT ;  /* 0x8000000003027812 */ /* 0x000fc800078ec0ff */
[----:B------:R-:W-:-:S04]  /*2f90*/  SHF.R.U32.HI R3, RZ, 0x18, R2 ;  /* 0x00000018ff037819 */ /* 0x000fc80000011602 */
[----:B------:R-:W-:-:S04]  /*2fa0*/  LOP3.LUT R0, R0, R3, RZ, 0xfc, !PT ;  /* 0x0000000300007212 */ /* 0x000fc800078efcff */
[----:B------:R-:W-:-:S07]  /*2fb0*/  PRMT R8, R0, 0x7610, R8 ;  /* 0x0000761000087816 */ /* 0x000fce0000000008 */
.L_x_3261:
[----:B------:R-:W-:Y:S05]  /*2fc0*/  BSYNC B0 ;  /* 0x0000000000007941 */ /* 0x000fea0003800000 */
.L_x_3260:
[----:B------:R0:W-:Y:S01]  /*2fd0*/  STG.E.U8 desc[UR36][R16.64], R8 ;  /* 0x0000000810007986 */ /* 0x0001e2000c101124 */
[----:B------:R-:W-:Y:S05]  /*2fe0*/  BRA `(.L_x_3240) ;  /* 0x0000000400187947 */ /* 0x000fea0003800000 */
.L_x_3258:
        /* <DEDUP_REMOVED lines=17> */
.L_x_3265:
[----:B------:R-:W-:-:S04]  /*3100*/  LOP3.LUT R2, R3, 0x80000000, RZ, 0xc0, !PT ;  /* 0x8000000003027812 */ /* 0x000fc800078ec0ff */
[----:B------:R-:W-:-:S04]  /*3110*/  SHF.R.U32.HI R3, RZ, 0x18, R2 ;  /* 0x00000018ff037819 */ /* 0x000fc80000011602 */
[----:B------:R-:W-:-:S04]  /*3120*/  LOP3.LUT R0, R0, R3, RZ, 0xfc, !PT ;  /* 0x0000000300007212 */ /* 0x000fc800078efcff */
[----:B------:R-:W-:-:S07]  /*3130*/  PRMT R8, R0, 0x7610, R8 ;  /* 0x0000761000087816 */ /* 0x000fce0000000008 */
.L_x_3264:
[----:B------:R-:W-:Y:S05]  /*3140*/  BSYNC B0 ;  /* 0x0000000000007941 */ /* 0x000fea0003800000 */
.L_x_3263:
[----:B------:R0:W-:Y:S01]  /*3150*/  STG.E.U8 desc[UR36][R16.64], R8 ;  /* 0x0000000810007986 */ /* 0x0001e2000c101124 */
[----:B------:R-:W-:Y:S05]  /*3160*/  BRA `(.L_x_3240) ;  /* 0x0000000000b87947 */ /* 0x000fea0003800000 */
.L_x_3257:
        /* <DEDUP_REMOVED lines=22> */
.L_x_3239:
        /* <DEDUP_REMOVED lines=16> */
.L_x_3268:
[----:B------:R-:W-:Y:S05]  /*33d0*/  BRA `(.L_x_3240) ;  /* 0x00000000001c7947 */ /* 0x000fea0003800000 */
.L_x_3267:
[----:B------:R-:W-:-:S06]  /*33e0*/  HADD2.F32 R2, -RZ, R0.H0_H0 ;  /* 0x20000000ff027230 */ /* 0x000fcc0000004100 */
[----:B------:R-:W0:Y:S02]  /*33f0*/  F2I.U64.TRUNC R2, R2 ;  /* 0x0000000200027311 */ /* 0x000e24000020d800 */
[----:B0-----:R0:W-:Y:S01]  /*3400*/  STG.E.64 desc[UR36][R16.64], R2 ;  /* 0x0000000210007986 */ /* 0x0011e2000c101b24 */
[----:B------:R-:W-:Y:S05]  /*3410*/  BRA `(.L_x_3240) ;  /* 0x00000000000c7947 */ /* 0x000fea0003800000 */
.L_x_3266:
[----:B------:R-:W-:-:S04]  /*3420*/  HADD2.F32 R0, -RZ, R0.H0_H0 ;  /* 0x20000000ff007230 */ /* 0x000fc80000004100 */
[----:B------:R-:W0:Y:S02]  /*3430*/  F2I.FTZ.U32.TRUNC.NTZ R3, R0 ;  /* 0x0000000000037305 */ /* 0x000e24000021f000 */
[----:B0-----:R0:W-:Y:S02]  /*3440*/  STG.E desc[UR36][R16.64], R3 ;  /* 0x0000000310007986 */ /* 0x0011e4000c101924 */
.L_x_3240:
[----:B------:R-:W-:-:S04]  /*3450*/  IMAD R18, R23, 0x200, R18 ;  /* 0x0000020017127824 */ /* 0x000fc800078e0212 */
[----:B------:R-:W-:-:S07]  /*3460*/  VIADD R19, R18, 0x80 ;  /* 0x0000008012137836 */ /* 0x000fce0000000000 */
.L_x_3198:
[----:B------:R-:W-:Y:S05]  /*3470*/  BSYNC B6 ;  /* 0x0000000000067941 */ /* 0x000fea0003800000 */
.L_x_3197:
[----:B------:R-:W-:Y:S01]  /*3480*/  ULDC UR4, c[0x0][0x210] ;  /* 0x0000840000047ab9 */ /* 0x000fe20000000800 */
[----:B------:R-:W-:Y:S01]  /*3490*/  BSSY B6, `(.L_x_3269) ;  /* 0x000033f000067945 */ /* 0x000fe20003800000 */
[----:B------:R-:W-:-:S13]  /*34a0*/  ISETP.GE.AND P0, PT, R19, UR4, PT ;  /* 0x0000000413007c0c */ /* 0x000fda000bf06270 */
[----:B------:R-:W-:Y:S05]  /*34b0*/  @P0 BRA `(.L_x_3270) ;  /* 0x0000003000f00947 */ /* 0x000fea0003800000 */
[----:B0-----:R-:W0:Y:S01]  /*34c0*/  LDC R6, c[0x0][0x218] ;  /* 0x00008600ff067b82 */ /* 0x001e220000000800 */
[----:B--2---:R-:W-:Y:S02]  /*34d0*/  IMAD.MOV.U32 R0, RZ, RZ, RZ ;  /* 0x000000ffff007224 */ /* 0x004fe400078e00ff */
[----:B-1-34-:R-:W-:Y:S01]  /*34e0*/  IMAD.MOV.U32 R16, RZ, RZ, RZ ;  /* 0x000000ffff107224 */ /* 0x01afe200078e00ff */
        /* <DEDUP_REMOVED lines=300> */
.L_x_3271:
        /* <DEDUP_REMOVED lines=22> */
.L_x_3275:
[----:B------:R-:W2:Y:S02]  /*4910*/  LDG.E.U8 R2, desc[UR36][R2.64] ;  /* 0x0000002402027981 */ /* 0x000ea4000c1e1100 */
[----:B--2---:R-:W-:-:S04]  /*4920*/  I2FP.F32.U32 R0, R2 ;  /* 0x0000000200007245 */ /* 0x004fc80000201000 */
[----:B------:R-:W-:Y:S01]  /*4930*/  F2FP.F16.F32.PACK_AB R0, RZ, R0 ;  /* 0x00000000ff00723e */ /* 0x000fe200000000ff */
[----:B------:R-:W-:Y:S06]  /*4940*/  BRA `(.L_x_3277) ;  /* 0x0000000c00887947 */ /* 0x000fec0003800000 */
.L_x_3274:
        /* <DEDUP_REMOVED lines=10> */
.L_x_3279:
[----:B------:R-:W2:Y:S02]  /*49f0*/  LDG.E R2, desc[UR36][R2.64] ;  /* 0x0000002402027981 */ /* 0x000ea4000c1e1900 */
[----:B--2---:R-:W-:-:S04]  /*4a00*/  I2FP.F32.S32 R0, R2 ;  /* 0x0000000200007245 */ /* 0x004fc80000201400 */
[----:B------:R-:W-:Y:S01]  /*4a10*/  F2FP.F16.F32.PACK_AB R0, RZ, R0 ;  /* 0x00000000ff00723e */ /* 0x000fe200000000ff */
[----:B------:R-:W-:Y:S06]  /*4a20*/  BRA `(.L_x_3277) ;  /* 0x0000000c00507947 */ /* 0x000fec0003800000 */
.L_x_3278:
[----:B------:R-:W2:Y:S02]  /*4a30*/  LDG.E.U16 R2, desc[UR36][R2.64] ;  /* 0x0000002402027981 */ /* 0x000ea4000c1e1500 */
[----:B--2---:R-:W0:Y:S02]  /*4a40*/  I2F.S16 R0, R2 ;  /* 0x0000000200007306 */ /* 0x004e240000101400 */
[----:B0-----:R-:W-:Y:S01]  /*4a50*/  F2FP.F16.F32.PACK_AB R0, RZ, R0 ;  /* 0x00000000ff00723e */ /* 0x001fe200000000ff */
[----:B------:R-:W-:Y:S06]  /*4a60*/  BRA `(.L_x_3277) ;  /* 0x0000000c00407947 */ /* 0x000fec0003800000 */
.L_x_3273:
        /* <DEDUP_REMOVED lines=9> */
.L_x_3281:
[----:B------:R1:W5:Y:S01]  /*4b00*/  LDG.E.U16 R0, desc[UR36][R2.64] ;  /* 0x0000002402007981 */ /* 0x000362000c1e1500 */
[----:B------:R-:W-:Y:S05]  /*4b10*/  BRA `(.L_x_3277) ;  /* 0x0000000c00147947 */ /* 0x000fea0003800000 */
.L_x_3280:
        /* <DEDUP_REMOVED lines=9> */
.L_x_3283:
[----:B------:R0:W5:Y:S01]  /*4bb0*/  LDG.E.U16 R0, desc[UR36][R2.64] ;  /* 0x0000002402007981 */ /* 0x000162000c1e1500 */
[----:B------:R-:W-:Y:S05]  /*4bc0*/  BRA `(.L_x_3277) ;  /* 0x0000000800e87947 */ /* 0x000fea0003800000 */
.L_x_3282:
        /* <DEDUP_REMOVED lines=8> */
.L_x_3272:
        /* <DEDUP_REMOVED lines=13> */
.L_x_3286:
        /* <DEDUP_REMOVED lines=8> */
.L_x_3285:
        /* <DEDUP_REMOVED lines=28> */
.L_x_3288:
        /* <DEDUP_REMOVED lines=15> */
.L_x_3287:
[----:B------:R-:W2:Y:S02]  /*5050*/  LDG.E.U16 R0, desc[UR36][R2.64] ;  /* 0x0000002402007981 */ /* 0x000ea4000c1e1500 */
[----:B--2---:R-:W-:-:S05]  /*5060*/  IMAD.U32 R0, R0, 0x10000, RZ ;  /* 0x0001000000007824 */ /* 0x004fca00078e00ff */
[----:B------:R-:W-:Y:S01]  /*5070*/  F2FP.F16.F32.PACK_AB R0, RZ, R0 ;  /* 0x00000000ff00723e */ /* 0x000fe200000000ff */
[----:B------:R-:W-:Y:S06]  /*5080*/  BRA `(.L_x_3277) ;  /* 0x0000000400b87947 */ /* 0x000fec0003800000 */
.L_x_3284:
        /* <DEDUP_REMOVED lines=12> */
.L_x_3291:
        /* <DEDUP_REMOVED lines=21> */
.L_x_3295:
[----:B------:R-:W-:Y:S05]  /*52a0*/  BSYNC B1 ;  /* 0x0000000000017941 */ /* 0x000fea0003800000 */
.L_x_3294:
[----:B------:R-:W-:Y:S01]  /*52b0*/  LEA R3, R0, 0x3b800000, 0x17 ;  /* 0x3b80000000037811 */ /* 0x000fe200078eb8ff */
[----:B------:R-:W-:-:S05]  /*52c0*/  IMAD.SHL.U32 R0, R2, 0x100000, RZ ;  /* 0x0010000002007824 */ /* 0x000fca00078e00ff */
[----:B------:R-:W-:-:S07]  /*52d0*/  LOP3.LUT R0, R3, R0, R4, 0xfe, !PT ;  /* 0x0000000003007212 */ /* 0x000fce00078efe04 */
.L_x_3293:
[----:B------:R-:W-:Y:S05]  /*52e0*/  BSYNC B0 ;  /* 0x0000000000007941 */ /* 0x000fea0003800000 */
.L_x_3292:
[----:B------:R-:W-:Y:S01]  /*52f0*/  F2FP.F16.F32.PACK_AB R0, RZ, R0 ;  /* 0x00000000ff00723e */ /* 0x000fe200000000ff */
[----:B------:R-:W-:Y:S06]  /*5300*/  BRA `(.L_x_3277) ;  /* 0x0000000400187947 */ /* 0x000fec0003800000 */
.L_x_3290:
        /* <DEDUP_REMOVED lines=21> */
.L_x_3299:
[----:B------:R-:W-:Y:S05]  /*5460*/  BSYNC B1 ;  /* 0x0000000000017941 */ /* 0x000fea0003800000 */
.L_x_3298:
[----:B------:R-:W-:Y:S01]  /*5470*/  LEA R3, R0, 0x37800000, 0x17 ;  /* 0x3780000000037811 */ /* 0x000fe200078eb8ff */
[----:B------:R-:W-:-:S05]  /*5480*/  IMAD.SHL.U32 R0, R2, 0x200000, RZ ;  /* 0x0020000002007824 */ /* 0x000fca00078e00ff */
[----:B------:R-:W-:-:S07]  /*5490*/  LOP3.LUT R0, R3, R0, R4, 0xfe, !PT ;  /* 0x0000000003007212 */ /* 0x000fce00078efe04 */
.L_x_3297:
[----:B------:R-:W-:Y:S05]  /*54a0*/  BSYNC B0 ;  /* 0x0000000000007941 */ /* 0x000fea0003800000 */
.L_x_3296:
[----:B------:R-:W-:Y:S01]  /*54b0*/  F2FP.F16.F32.PACK_AB R0, RZ, R0 ;  /* 0x00000000ff00723e */ /* 0x000fe200000000ff */
[----:B------:R-:W-:Y:S06]  /*54c0*/  BRA `(.L_x_3277) ;  /* 0x0000000000a87947 */ /* 0x000fec0003800000 */
.L_x_3289:
        /* <DEDUP_REMOVED lines=14> */
.L_x_3303:
[----:B------:R-:W-:Y:S05]  /*55b0*/  BSYNC B0 ;  /* 0x0000000000007941 */ /* 0x000fea0003800000 */
.L_x_3302:
[----:B------:R-:W-:Y:S01]  /*55c0*/  F2FP.F16.F32.PACK_AB R0, RZ, R0 ;  /* 0x00000000ff00723e */ /* 0x000fe200000000ff */
[----:B------:R-:W-:Y:S06]  /*55d0*/  BRA `(.L_x_3277) ;  /* 0x0000000000647947 */ /* 0x000fec0003800000 */
.L_x_3276:
        /* <DEDUP_REMOVED lines=16> */
.L_x_3304:
[----:B------:R-:W-:Y:S01]  /*56e0*/  PRMT R0, RZ, 0x7610, R0 ;  /* 0x00007610ff007816 */ /* 0x000fe20000000000 */
[----:B------:R-:W-:Y:S06]  /*56f0*/  BRA `(.L_x_3277) ;  /* 0x00000000001c7947 */ /* 0x000fec0003800000 */
.L_x_3301:
[----:B------:R-:W2:Y:S02]  /*5700*/  LDG.E.64 R2, desc[UR36][R2.64] ;  /* 0x0000002402027981 */ /* 0x000ea4000c1e1b00 */
[----:B--2---:R-:W0:Y:S02]  /*5710*/  I2F.U64 R0, R2 ;  /* 0x0000000200007312 */ /* 0x004e240000301000 */
[----:B0-----:R-:W-:Y:S01]  /*5720*/  F2FP.F16.F32.PACK_AB R0, RZ, R0 ;  /* 0x00000000ff00723e */ /* 0x001fe200000000ff */
[----:B------:R-:W-:Y:S06]  /*5730*/  BRA `(.L_x_3277) ;  /* 0x00000000000c7947 */ /* 0x000fec0003800000 */
.L_x_3300:
[----:B------:R-:W2:Y:S02]  /*5740*/  LDG.E R2, desc[UR36][R2.64] ;  /* 0x0000002402027981 */ /* 0x000ea4000c1e1900 */
[----:B--2---:R-:W-:-:S04]  /*5750*/  I2FP.F32.U32 R0, R2 ;  /* 0x0000000200007245 */ /* 0x004fc80000201000 */
[----:B------:R-:W-:-:S07]  /*5760*/  F2FP.F16.F32.PACK_AB R0, RZ, R0 ;  /* 0x00000000ff00723e */ /* 0x000fce00000000ff */
.L_x_3277:
        /* <DEDUP_REMOVED lines=20> */
.L_x_3306:
[----:B------:R-:W-:Y:S05]  /*58b0*/  BSYNC B0 ;  /* 0x0000000000007941 */ /* 0x000fea0003800000 */
.L_x_3305:
        /* <DEDUP_REMOVED lines=22> */
.L_x_3310:
[----:B------:R-:W-:-:S06]  /*5a20*/  HADD2.F32 R3, -RZ, R0.H0_H0 ;  /* 0x20000000ff037230 */ /* 0x000fcc0000004100 */
[----:B------:R-:W0:Y:S02]  /*5a30*/  F2I.S64.TRUNC R2, R3 ;  /* 0x0000000300027311 */ /* 0x000e24000020d900 */
[----:B0-----:R0:W-:Y:S01]  /*5a40*/  STG.E.U8 desc[UR36][R16.64], R2 ;  /* 0x0000000210007986 */ /* 0x0011e2000c101124 */
[----:B------:R-:W-:Y:S05]  /*5a50*/  BRA `(.L_x_3312) ;  /* 0x0000000c00847947 */ /* 0x000fea0003800000 */
.L_x_3309:
        /* <DEDUP_REMOVED lines=10> */
.L_x_3314:
[----:B------:R-:W-:-:S04]  /*5b00*/  HADD2.F32 R0, -RZ, R0.H0_H0 ;  /* 0x20000000ff007230 */ /* 0x000fc80000004100 */
[----:B------:R-:W0:Y:S02]  /*5b10*/  F2I.FTZ.TRUNC.NTZ R3, R0 ;  /* 0x0000000000037305 */ /* 0x000e24000021f100 */
[----:B0-----:R0:W-:Y:S01]  /*5b20*/  STG.E desc[UR36][R16.64], R3 ;  /* 0x0000000310007986 */ /* 0x0011e2000c101924 */
[----:B------:R-:W-:Y:S05]  /*5b30*/  BRA `(.L_x_3312) ;  /* 0x0000000c004c7947 */ /* 0x000fea0003800000 */
.L_x_3313:
[----:B------:R-:W-:-:S04]  /*5b40*/  HADD2.F32 R0, -RZ, R0.H0_H0 ;  /* 0x20000000ff007230 */ /* 0x000fc80000004100 */
[----:B------:R-:W0:Y:S02]  /*5b50*/  F2I.FTZ.TRUNC.NTZ R3, R0 ;  /* 0x0000000000037305 */ /* 0x000e24000021f100 */
[----:B0-----:R0:W-:Y:S01]  /*5b60*/  STG.E.U16 desc[UR36][R16.64], R3 ;  /* 0x0000000310007986 */ /* 0x0011e2000c101524 */
[----:B------:R-:W-:Y:S05]  /*5b70*/  BRA `(.L_x_3312) ;  /* 0x0000000c003c7947 */ /* 0x000fea0003800000 */
.L_x_3308:
        /* <DEDUP_REMOVED lines=9> */
.L_x_3316:
[----:B------:R0:W-:Y:S01]  /*5c10*/  STG.E.U16 desc[UR36][R16.64], R0 ;  /* 0x0000000010007986 */ /* 0x0001e2000c101524 */
[----:B------:R-:W-:Y:S05]  /*5c20*/  BRA `(.L_x_3312) ;  /* 0x0000000c00107947 */ /* 0x000fea0003800000 */
.L_x_3315:
        /* <DEDUP_REMOVED lines=10> */
.L_x_3318:
[----:B------:R-:W-:-:S05]  /*5cd0*/  HADD2.F32 R0, -RZ, R0.H0_H0 ;  /* 0x20000000ff007230 */ /* 0x000fca0000004100 */
[----:B------:R-:W-:-:S04]  /*5ce0*/  F2FP.F16.F32.PACK_AB R0, RZ, R0 ;  /* 0x00000000ff00723e */ /* 0x000fc800000000ff */
[----:B------:R-:W-:-:S05]  /*5cf0*/  PRMT R0, R0, 0x5410, RZ ;  /* 0x0000541000007816 */ /* 0x000fca00000000ff */
[----:B------:R0:W-:Y:S01]  /*5d00*/  STG.E desc[UR36][R16.64], R0 ;  /* 0x0000000010007986 */ /* 0x0001e2000c101924 */
[----:B------:R-:W-:Y:S05]  /*5d10*/  BRA `(.L_x_3312) ;  /* 0x0000000800d47947 */ /* 0x000fea0003800000 */
.L_x_3317:
[----:B------:R-:W-:-:S05]  /*5d20*/  HADD2.F32 R2, -RZ, R0.H0_H0 ;  /* 0x20000000ff027230 */ /* 0x000fca0000004100 */
[----:B------:R-:W-:-:S06]  /*5d30*/  FMUL.FTZ R2, R2, 1 ;  /* 0x3f80000002027820 */ /* 0x000fcc0000410000 */
[----:B------:R-:W0:Y:S02]  /*5d40*/  F2F.F64.F32 R2, R2 ;  /* 0x0000000200027310 */ /* 0x000e240000201800 */
[----:B0-----:R0:W-:Y:S01]  /*5d50*/  STG.E.64 desc[UR36][R16.64], R2 ;  /* 0x0000000210007986 */ /* 0x0011e2000c101b24 */
[----:B------:R-:W-:Y:S05]  /*5d60*/  BRA `(.L_x_3312) ;  /* 0x0000000800c07947 */ /* 0x000fea0003800000 */
.L_x_3307:
        /* <DEDUP_REMOVED lines=13> */
.L_x_3321:
[----:B------:R-:W-:Y:S01]  /*5e40*/  HADD2.F32 R0, -RZ, R0.H0_H0 ;  /* 0x20000000ff007230 */ /* 0x000fe20000004100 */
[----:B------:R-:W-:-:S04]  /*5e50*/  CS2R R6, SRZ ;  /* 0x0000000000067805 */ /* 0x000fc8000001ff00 */
[----:B------:R-:W-:-:S04]  /*5e60*/  FMUL.FTZ R0, R0, 1 ;  /* 0x3f80000000007820 */ /* 0x000fc80000410000 */
[----:B------:R-:W0:Y:S02]  /*5e70*/  F2F.F64.F32 R4, R0 ;  /* 0x0000000000047310 */ /* 0x000e240000201800 */
[----:B0-----:R0:W-:Y:S01]  /*5e80*/  STG.E.128 desc[UR36][R16.64], R4 ;  /* 0x0000000410007986 */ /* 0x0011e2000c101d24 */
[----:B------:R-:W-:Y:S05]  /*5e90*/  BRA `(.L_x_3312) ;  /* 0x0000000800747947 */ /* 0x000fea0003800000 */
.L_x_3320:
        /* <DEDUP_REMOVED lines=21> */
.L_x_3325:
[----:B------:R-:W-:Y:S05]  /*5ff0*/  BSYNC B0 ;  /* 0x0000000000007941 */ /* 0x000fea0003800000 */
.L_x_3324:
[----:B------:R-:W-:-:S05]  /*6000*/  LOP3.LUT R3, R0, R3, RZ, 0xfc, !PT ;  /* 0x0000000300037212 */ /* 0x000fca00078efcff */
[----:B------:R0:W-:Y:S01]  /*6010*/  STG.E.U8 desc[UR36][R16.64], R3 ;  /* 0x0000000310007986 */ /* 0x0001e2000c101124 */
[----:B------:R-:W-:Y:S05]  /*6020*/  BRA `(.L_x_3312) ;  /* 0x0000000800107947 */ /* 0x000fea0003800000 */
.L_x_3323:
        /* <DEDUP_REMOVED lines=13> */
.L_x_3327:
[----:B------:R-:W-:Y:S01]  /*6100*/  IMAD.MOV.U32 R0, RZ, RZ, 0x7f ;  /* 0x0000007fff007424 */ /* 0x000fe200078e00ff */
[----:B------:R-:W-:-:S04]  /*6110*/  ISETP.GT.U32.AND P0, PT, R2, 0x7f800000, PT ;  /* 0x7f8000000200780c */ /* 0x000fc80003f04070 */
[----:B------:R-:W-:-:S09]  /*6120*/  SEL R0, R0, 0x7c, P0 ;  /* 0x0000007c00007807 */ /* 0x000fd20000000000 */
.L_x_3328:
[----:B------:R-:W-:Y:S05]  /*6130*/  BSYNC B0 ;  /* 0x0000000000007941 */ /* 0x000fea0003800000 */
.L_x_3326:
[----:B------:R-:W-:-:S04]  /*6140*/  LOP3.LUT R2, R3, 0x80000000, RZ, 0xc0, !PT ;  /* 0x8000000003027812 */ /* 0x000fc800078ec0ff */
[----:B------:R-:W-:-:S04]  /*6150*/  SHF.R.U32.HI R3, RZ, 0x18, R2 ;  /* 0x00000018ff037819 */ /* 0x000fc80000011602 */
[----:B------:R-:W-:-:S05]  /*6160*/  LOP3.LUT R3, R0, R3, RZ, 0xfc, !PT ;  /* 0x0000000300037212 */ /* 0x000fca00078efcff */
[----:B------:R0:W-:Y:S01]  /*6170*/  STG.E.U8 desc[UR36][R16.64], R3 ;  /* 0x0000000310007986 */ /* 0x0001e2000c101124 */
[----:B------:R-:W-:Y:S05]  /*6180*/  BRA `(.L_x_3312) ;  /* 0x0000000400b87947 */ /* 0x000fea0003800000 */
.L_x_3322:
[----:B------:R-:W-:-:S05]  /*6190*/  HADD2.F32 R0, -RZ, R0.H0_H0 ;  /* 0x20000000ff007230 */ /* 0x000fca0000004100 */
[----:B------:R-:W-:-:S05]  /*61a0*/  F2FP.BF16.F32.PACK_AB R0, RZ, R0 ;  /* 0x00000000ff00723e */ /* 0x000fca00000010ff */
[----:B------:R0:W-:Y:S01]  /*61b0*/  STG.E.U16 desc[UR36][R16.64], R0 ;  /* 0x0000000010007986 */ /* 0x0001e2000c101524 */
[----:B------:R-:W-:Y:S05]  /*61c0*/  BRA `(.L_x_3312) ;  /* 0x0000000400a87947 */ /* 0x000fea0003800000 */
.L_x_3319:
        /* <DEDUP_REMOVED lines=12> */
.L_x_3331:
        /* <DEDUP_REMOVED lines=17> */
.L_x_3334:
[----:B------:R-:W-:-:S04]  /*63a0*/  LOP3.LUT R2, R3, 0x80000000, RZ, 0xc0, !PT ;  /* 0x8000000003027812 */ /* 0x000fc800078ec0ff */
[----:B------:R-:W-:-:S04]  /*63b0*/  SHF.R.U32.HI R3, RZ, 0x18, R2 ;  /* 0x00000018ff037819 */ /* 0x000fc80000011602 */
[----:B------:R-:W-:-:S04]  /*63c0*/  LOP3.LUT R0, R0, R3, RZ, 0xfc, !PT ;  /* 0x0000000300007212 */ /* 0x000fc800078efcff */
[----:B------:R-:W-:-:S07]  /*63d0*/  PRMT R8, R0, 0x7610, R8 ;  /* 0x0000761000087816 */ /* 0x000fce0000000008 */
.L_x_3333:
[----:B------:R-:W-:Y:S05]  /*63e0*/  BSYNC B0 ;  /* 0x0000000000007941 */ /* 0x000fea0003800000 */
.L_x_3332:
[----:B------:R3:W-:Y:S01]  /*63f0*/  STG.E.U8 desc[UR36][R16.64], R8 ;  /* 0x0000000810007986 */ /* 0x0007e2000c101124 */
[----:B------:R-:W-:Y:S05]  /*6400*/  BRA `(.L_x_3312) ;  /* 0x0000000400187947 */ /* 0x000fea0003800000 */
.L_x_3330:
        /* <DEDUP_REMOVED lines=17> */
.L_x_3337:
[----:B------:R-:W-:-:S04]  /*6520*/  LOP3.LUT R2, R3, 0x80000000, RZ, 0xc0, !PT ;  /* 0x8000000003027812 */ /* 0x000fc800078ec0ff */
[----:B------:R-:W-:-:S04]  /*6530*/  SHF.R.U32.HI R3, RZ, 0x18, R2 ;  /* 0x00000018ff037819 */ /* 0x000fc80000011602 */
[----:B------:R-:W-:-:S04]  /*6540*/  LOP3.LUT R0, R0, R3, RZ, 0xfc, !PT ;  /* 0x0000000300007212 */ /* 0x000fc800078efcff */
[----:B------:R-:W-:-:S07]  /*6550*/  PRMT R8, R0, 0x7610, R8 ;  /* 0x0000761000087816 */ /* 0x000fce0000000008 */
.L_x_3336:
[----:B------:R-:W-:Y:S05]  /*6560*/  BSYNC B0 ;  /* 0x0000000000007941 */ /* 0x000fea0003800000 */
.L_x_3335:
[----:B------:R0:W-:Y:S01]  /*6570*/  STG.E.U8 desc[UR36][R16.64], R8 ;  /* 0x0000000810007986 */ /* 0x0001e2000c101124 */
[----:B------:R-:W-:Y:S05]  /*6580*/  BRA `(.L_x_3312) ;  /* 0x0000000000b87947 */ /* 0x000fea0003800000 */
.L_x_3329:
        /* <DEDUP_REMOVED lines=22> */
.L_x_3311:
        /* <DEDUP_REMOVED lines=16> */
.L_x_3340:
[----:B------:R-:W-:Y:S05]  /*67f0*/  BRA `(.L_x_3312) ;  /* 0x00000000001c7947 */ /* 0x000fea0003800000 */
.L_x_3339:
[----:B------:R-:W-:-:S06]  /*6800*/  HADD2.F32 R2, -RZ, R0.H0_H0 ;  /* 0x20000000ff027230 */ /* 0x000fcc0000004100 */
[----:B------:R-:W0:Y:S02]  /*6810*/  F2I.U64.TRUNC R2, R2 ;  /* 0x0000000200027311 */ /* 0x000e24000020d800 */
[----:B0-----:R2:W-:Y:S01]  /*6820*/  STG.E.64 desc[UR36][R16.64], R2 ;  /* 0x0000000210007986 */ /* 0x0015e2000c101b24 */
[----:B------:R-:W-:Y:S05]  /*6830*/  BRA `(.L_x_3312) ;  /* 0x00000000000c7947 */ /* 0x000fea0003800000 */
.L_x_3338:
[----:B------:R-:W-:-:S04]  /*6840*/  HADD2.F32 R0, -RZ, R0.H0_H0 ;  /* 0x20000000ff007230 */ /* 0x000fc80000004100 */
[----:B------:R-:W0:Y:S02]  /*6850*/  F2I.FTZ.U32.TRUNC.NTZ R3, R0 ;  /* 0x0000000000037305 */ /* 0x000e24000021f000 */
[----:B0-----:R0:W-:Y:S02]  /*6860*/  STG.E desc[UR36][R16.64], R3 ;  /* 0x0000000310007986 */ /* 0x0011e4000c101924 */
.L_x_3312:
[----:B------:R-:W-:-:S07]  /*6870*/  VIADD R19, R19, 0x80 ;  /* 0x0000008013137836 */ /* 0x000fce0000000000 */
.L_x_3270:
[----:B------:R-:W-:Y:S05]  /*6880*/  BSYNC B6 ;  /* 0x0000000000067941 */ /* 0x000fea0003800000 */
.L_x_3269:
        /* <DEDUP_REMOVED lines=307> */
.L_x_3343:
        /* <DEDUP_REMOVED lines=22> */
.L_x_3347:
[----:B------:R-:W2:Y:S02]  /*7d20*/  LDG.E.U8 R2, desc[UR36][R2.64] ;  /* 0x0000002402027981 */ /* 0x000ea4000c1e1100 */
[----:B--2---:R-:W-:-:S04]  /*7d30*/  I2FP.F32.U32 R0, R2 ;  /* 0x0000000200007245 */ /* 0x004fc80000201000 */
[----:B------:R-:W-:Y:S01]  /*7d40*/  F2FP.F16.F32.PACK_AB R0, RZ, R0 ;  /* 0x00000000ff00723e */ /* 0x000fe200000000ff */
[----:B------:R-:W-:Y:S06]  /*7d50*/  BRA `(.L_x_3349) ;  /* 0x0000000c00887947 */ /* 0x000fec0003800000 */
.L_x_3346:
        /* <DEDUP_REMOVED lines=10> */
.L_x_3351:
[----:B------:R-:W2:Y:S02]  /*7e00*/  LDG.E R2, desc[UR36][R2.64] ;  /* 0x0000002402027981 */ /* 0x000ea4000c1e1900 */
[----:B--2---:R-:W-:-:S04]  /*7e10*/  I2FP.F32.S32 R0, R2 ;  /* 0x0000000200007245 */ /* 0x004fc80000201400 */
[----:B------:R-:W-:Y:S01]  /*7e20*/  F2FP.F16.F32.PACK_AB R0, RZ, R0 ;  /* 0x00000000ff00723e */ /* 0x000fe200000000ff */
[----:B------:R-:W-:Y:S06]  /*7e30*/  BRA `(.L_x_3349) ;  /* 0x0000000c00507947 */ /* 0x000fec0003800000 */
.L_x_3350:
[----:B------:R-:W2:Y:S02]  /*7e40*/  LDG.E.U16 R2, desc[UR36][R2.64] ;  /* 0x0000002402027981 */ /* 0x000ea4000c1e1500 */
[----:B--2---:R-:W0:Y:S02]  /*7e50*/  I2F.S16 R0, R2 ;  /* 0x0000000200007306 */ /* 0x004e240000101400 */
[----:B0-----:R-:W-:Y:S01]  /*7e60*/  F2FP.F16.F32.PACK_AB R0, RZ, R0 ;  /* 0x00000000ff00723e */ /* 0x001fe200000000ff */
[----:B------:R-:W-:Y:S06]  /*7e70*/  BRA `(.L_x_3349) ;  /* 0x0000000c00407947 */ /* 0x000fec0003800000 */
.L_x_3345:
        /* <DEDUP_REMOVED lines=9> */
.L_x_3353:
[----:B------:R1:W5:Y:S01]  /*7f10*/  LDG.E.U16 R0, desc[UR36][R2.64] ;  /* 0x0000002402007981 */ /* 0x000362000c1e1500 */
[----:B------:R-:W-:Y:S05]  /*7f20*/  BRA `(.L_x_3349) ;  /* 0x0000000c00147947 */ /* 0x000fea0003800000 */
.L_x_3352:
        /* <DEDUP_REMOVED lines=9> */
.L_x_3355:
[----:B------:R0:W5:Y:S01]  /*7fc0*/  LDG.E.U16 R0, desc[UR36][R2.64] ;  /* 0x0000002402007981 */ /* 0x000162000c1e1500 */
[----:B------:R-:W-:Y:S05]  /*7fd0*/  BRA `(.L_x_3349) ;  /* 0x0000000800e87947 */ /* 0x000fea0003800000 */
.L_x_3354:
        /* <DEDUP_REMOVED lines=8> */
.L_x_3344:
        /* <DEDUP_REMOVED lines=13> */
.L_x_3358:
        /* <DEDUP_REMOVED lines=8> */
.L_x_3357:
        /* <DEDUP_REMOVED lines=28> */
.L_x_3360:
        /* <DEDUP_REMOVED lines=15> */
.L_x_3359:
[----:B------:R-:W2:Y:S02]  /*8460*/  LDG.E.U16 R0, desc[UR36][R2.64] ;  /* 0x0000002402007981 */ /* 0x000ea4000c1e1500 */
[----:B--2---:R-:W-:-:S05]  /*8470*/  IMAD.U32 R0, R0, 0x10000, RZ ;  /* 0x0001000000007824 */ /* 0x004fca00078e00ff */
[----:B------:R-:W-:Y:S01]  /*8480*/  F2FP.F16.F32.PACK_AB R0, RZ, R0 ;  /* 0x00000000ff00723e */ /* 0x000fe200000000ff */
[----:B------:R-:W-:Y:S06]  /*8490*/  BRA `(.L_x_3349) ;  /* 0x0000000400b87947 */ /* 0x000fec0003800000 */
.L_x_3356:
        /* <DEDUP_REMOVED lines=12> */
.L_x_3363:
        /* <DEDUP_REMOVED lines=21> */
.L_x_3367:
[----:B------:R-:W-:Y:S05]  /*86b0*/  BSYNC B1 ;  /* 0x0000000000017941 */ /* 0x000fea0003800000 */
.L_x_3366:
[----:B------:R-:W-:Y:S01]  /*86c0*/  LEA R3, R0, 0x3b800000, 0x17 ;  /* 0x3b80000000037811 */ /* 0x000fe200078eb8ff */
[----:B------:R-:W-:-:S05]  /*86d0*/  IMAD.SHL.U32 R0, R2, 0x100000, RZ ;  /* 0x0010000002007824 */ /* 0x000fca00078e00ff */
[----:B------:R-:W-:-:S07]  /*86e0*/  LOP3.LUT R0, R3, R0, R4, 0xfe, !PT ;  /* 0x0000000003007212 */ /* 0x000fce00078efe04 */
.L_x_3365:
[----:B------:R-:W-:Y:S05]  /*86f0*/  BSYNC B0 ;  /* 0x0000000000007941 */ /* 0x000fea0003800000 */
.L_x_3364:
[----:B------:R-:W-:Y:S01]  /*8700*/  F2FP.F16.F32.PACK_AB R0, RZ, R0 ;  /* 0x00000000ff00723e */ /* 0x000fe200000000ff */
[----:B------:R-:W-:Y:S06]  /*8710*/  BRA `(.L_x_3349) ;  /* 0x0000000400187947 */ /* 0x000fec0003800000 */
.L_x_3362:
        /* <DEDUP_REMOVED lines=21> */
.L_x_3371:
[----:B------:R-:W-:Y:S05]  /*8870*/  BSYNC B1 ;  /* 0x0000000000017941 */ /* 0x000fea0003800000 */
.L_x_3370:
[----:B------:R-:W-:Y:S01]  /*8880*/  LEA R3, R0, 0x37800000, 0x17 ;  /* 0x3780000000037811 */ /* 0x000fe200078eb8ff */
[----:B------:R-:W-:-:S05]  /*8890*/  IMAD.SHL.U32 R0, R2, 0x200000, RZ ;  /* 0x0020000002007824 */ /* 0x000fca00078e00ff */
[----:B------:R-:W-:-:S07]  /*88a0*/  LOP3.LUT R0, R3, R0, R4, 0xfe, !PT ;  /* 0x0000000003007212 */ /* 0x000fce00078efe04 */
.L_x_3369:
[----:B------:R-:W-:Y:S05]  /*88b0*/  BSYNC B0 ;  /* 0x0000000000007941 */ /* 0x000fea0003800000 */
.L_x_3368:
[----:B------:R-:W-:Y:S01]  /*88c0*/  F2FP.F16.F32.PACK_AB R0, RZ, R0 ;  /* 0x00000000ff00723e */ /* 0x000fe200000000ff */
[----:B------:R-:W-:Y:S06]  /*88d0*/  BRA `(.L_x_3349) ;  /* 0x0000000000a87947 */ /* 0x000fec0003800000 */
.L_x_3361:
        /* <DEDUP_REMOVED lines=14> */
.L_x_3375:
[----:B------:R-:W-:Y:S05]  /*89c0*/  BSYNC B0 ;  /* 0x0000000000007941 */ /* 0x000fea0003800000 */
.L_x_3374:
[----:B------:R-:W-:Y:S01]  /*89d0*/  F2FP.F16.F32.PACK_AB R0, RZ, R0 ;  /* 0x00000000ff00723e */ /* 0x000fe200000000ff */
[----:B------:R-:W-:Y:S06]  /*89e0*/  BRA `(.L_x_3349) ;  /* 0x0000000000647947 */ /* 0x000fec0003800000 */
.L_x_3348:
        /* <DEDUP_REMOVED lines=16> */
.L_x_3376:
[----:B------:R-:W-:Y:S01]  /*8af0*/  PRMT R0, RZ, 0x7610, R0 ;  /* 0x00007610ff007816 */ /* 0x000fe20000000000 */
[----:B------:R-:W-:Y:S06]  /*8b00*/  BRA `(.L_x_3349) ;  /* 0x00000000001c7947 */ /* 0x000fec0003800000 */
.L_x_3373:
[----:B------:R-:W2:Y:S02]  /*8b10*/  LDG.E.64 R2, desc[UR36][R2.64] ;  /* 0x0000002402027981 */ /* 0x000ea4000c1e1b00 */
[----:B--2---:R-:W0:Y:S02]  /*8b20*/  I2F.U64 R0, R2 ;  /* 0x0000000200007312 */ /* 0x004e240000301000 */
[----:B0-----:R-:W-:Y:S01]  /*8b30*/  F2FP.F16.F32.PACK_AB R0, RZ, R0 ;  /* 0x00000000ff00723e */ /* 0x001fe200000000ff */
[----:B------:R-:W-:Y:S06]  /*8b40*/  BRA `(.L_x_3349) ;  /* 0x00000000000c7947 */ /* 0x000fec0003800000 */
.L_x_3372:
[----:B------:R-:W2:Y:S02]  /*8b50*/  LDG.E R2, desc[UR36][R2.64] ;  /* 0x0000002402027981 */ /* 0x000ea4000c1e1900 */
[----:B--2---:R-:W-:-:S04]  /*8b60*/  I2FP.F32.U32 R0, R2 ;  /* 0x0000000200007245 */ /* 0x004fc80000201000 */
[----:B------:R-:W-:-:S07]  /*8b70*/  F2FP.F16.F32.PACK_AB R0, RZ, R0 ;  /* 0x00000000ff00723e */ /* 0x000fce00000000ff */
.L_x_3349:
        /* <DEDUP_REMOVED lines=20> */
.L_x_3378:
[----:B------:R-:W-:Y:S05]  /*8cc0*/  BSYNC B0 ;  /* 0x0000000000007941 */ /* 0x000fea0003800000 */
.L_x_3377:
        /* <DEDUP_REMOVED lines=22> */
.L_x_3382:
[----:B------:R-:W-:-:S06]  /*8e30*/  HADD2.F32 R3, -RZ, R0.H0_H0 ;  /* 0x20000000ff037230 */ /* 0x000fcc0000004100 */
[----:B------:R-:W0:Y:S02]  /*8e40*/  F2I.S64.TRUNC R2, R3 ;  /* 0x0000000300027311 */ /* 0x000e24000020d900 */
[----:B0-----:R0:W-:Y:S01]  /*8e50*/  STG.E.U8 desc[UR36][R16.64], R2 ;  /* 0x0000000210007986 */ /* 0x0011e2000c101124 */
[----:B------:R-:W-:Y:S05]  /*8e60*/  BRA `(.L_x_3384) ;  /* 0x0000000c00847947 */ /* 0x000fea0003800000 */
.L_x_3381:
        /* <DEDUP_REMOVED lines=10> */
.L_x_3386:
[----:B------:R-:W-:-:S04]  /*8f10*/  HADD2.F32 R0, -RZ, R0.H0_H0 ;  /* 0x20000000ff007230 */ /* 0x000fc80000004100 */
[----:B------:R-:W0:Y:S02]  /*8f20*/  F2I.FTZ.TRUNC.NTZ R3, R0 ;  /* 0x0000000000037305 */ /* 0x000e24000021f100 */
[----:B0-----:R0:W-:Y:S01]  /*8f30*/  STG.E desc[UR36][R16.64], R3 ;  /* 0x0000000310007986 */ /* 0x0011e2000c101924 */
[----:B------:R-:W-:Y:S05]  /*8f40*/  BRA `(.L_x_3384) ;  /* 0x0000000c004c7947 */ /* 0x000fea0003800000 */
.L_x_3385:
[----:B------:R-:W-:-:S04]  /*8f50*/  HADD2.F32 R0, -RZ, R0.H0_H0 ;  /* 0x20000000ff007230 */ /* 0x000fc80000004100 */
[----:B------:R-:W0:Y:S02]  /*8f60*/  F2I.FTZ.TRUNC.NTZ R3, R0 ;  /* 0x0000000000037305 */ /* 0x000e24000021f100 */
[----:B0-----:R0:W-:Y:S01]  /*8f70*/  STG.E.U16 desc[UR36][R16.64], R3 ;  /* 0x0000000310007986 */ /* 0x0011e2000c101524 */
[----:B------:R-:W-:Y:S05]  /*8f80*/  BRA `(.L_x_3384) ;  /* 0x0000000c003c7947 */ /* 0x000fea0003800000 */
.L_x_3380:
        /* <DEDUP_REMOVED lines=9> */
.L_x_3388:
[----:B------:R0:W-:Y:S01]  /*9020*/  STG.E.U16 desc[UR36][R16.64], R0 ;  /* 0x0000000010007986 */ /* 0x0001e2000c101524 */
[----:B------:R-:W-:Y:S05]  /*9030*/  BRA `(.L_x_3384) ;  /* 0x0000000c00107947 */ /* 0x000fea0003800000 */
.L_x_3387:
        /* <DEDUP_REMOVED lines=10> */
.L_x_3390:
[----:B------:R-:W-:-:S05]  /*90e0*/  HADD2.F32 R0, -RZ, R0.H0_H0 ;  /* 0x20000000ff007230 */ /* 0x000fca0000004100 */
[----:B------:R-:W-:-:S04]  /*90f0*/  F2FP.F16.F32.PACK_AB R0, RZ, R0 ;  /* 0x00000000ff00723e */ /* 0x000fc800000000ff */
[----:B------:R-:W-:-:S05]  /*9100*/  PRMT R0, R0, 0x5410, RZ ;  /* 0x0000541000007816 */ /* 0x000fca00000000ff */
[----:B------:R0:W-:Y:S01]  /*9110*/  STG.E desc[UR36][R16.64], R0 ;  /* 0x0000000010007986 */ /* 0x0001e2000c101924 */
[----:B------:R-:W-:Y:S05]  /*9120*/  BRA `(.L_x_3384) ;  /* 0x0000000800d47947 */ /* 0x000fea0003800000 */
.L_x_3389:
[----:B------:R-:W-:-:S05]  /*9130*/  HADD2.F32 R2, -RZ, R0.H0_H0 ;  /* 0x20000000ff027230 */ /* 0x000fca0000004100 */
[----:B------:R-:W-:-:S06]  /*9140*/  FMUL.FTZ R2, R2, 1 ;  /* 0x3f80000002027820 */ /* 0x000fcc0000410000 */
[----:B------:R-:W0:Y:S02]  /*9150*/  F2F.F64.F32 R2, R2 ;  /* 0x0000000200027310 */ /* 0x000e240000201800 */
[----:B0-----:R0:W-:Y:S01]  /*9160*/  STG.E.64 desc[UR36][R16.64], R2 ;  /* 0x0000000210007986 */ /* 0x0011e2000c101b24 */
[----:B------:R-:W-:Y:S05]  /*9170*/  BRA `(.L_x_3384) ;  /* 0x0000000800c07947 */ /* 0x000fea0003800000 */
.L_x_3379:
        /* <DEDUP_REMOVED lines=13> */
.L_x_3393:
[----:B------:R-:W-:Y:S01]  /*9250*/  HADD2.F32 R0, -RZ, R0.H0_H0 ;  /* 0x20000000ff007230 */ /* 0x000fe20000004100 */
[----:B------:R-:W-:-:S04]  /*9260*/  CS2R R6, SRZ ;  /* 0x0000000000067805 */ /* 0x000fc8000001ff00 */
[----:B------:R-:W-:-:S04]  /*9270*/  FMUL.FTZ R0, R0, 1 ;  /* 0x3f80000000007820 */ /* 0x000fc80000410000 */
[----:B------:R-:W0:Y:S02]  /*9280*/  F2F.F64.F32 R4, R0 ;  /* 0x0000000000047310 */ /* 0x000e240000201800 */
[----:B0-----:R0:W-:Y:S01]  /*9290*/  STG.E.128 desc[UR36][R16.64], R4 ;  /* 0x0000000410007986 */ /* 0x0011e2000c101d24 */
[----:B------:R-:W-:Y:S05]  /*92a0*/  BRA `(.L_x_3384) ;  /* 0x0000000800747947 */ /* 0x000fea0003800000 */
.L_x_3392:
        /* <DEDUP_REMOVED lines=21> */
.L_x_3397:
[----:B------:R-:W-:Y:S05]  /*9400*/  BSYNC B0 ;  /* 0x0000000000007941 */ /* 0x000fea0003800000 */
.L_x_3396:
[----:B------:R-:W-:-:S05]  /*9410*/  LOP3.LUT R3, R0, R3, RZ, 0xfc, !PT ;  /* 0x0000000300037212 */ /* 0x000fca00078efcff */
[----:B------:R0:W-:Y:S01]  /*9420*/  STG.E.U8 desc[UR36][R16.64], R3 ;  /* 0x0000000310007986 */ /* 0x0001e2000c101124 */
[----:B------:R-:W-:Y:S05]  /*9430*/  BRA `(.L_x_3384) ;  /* 0x0000000800107947 */ /* 0x000fea0003800000 */
.L_x_3395:
        /* <DEDUP_REMOVED lines=13> */
.L_x_3399:
[----:B------:R-:W-:Y:S01]  /*9510*/  IMAD.MOV.U32 R0, RZ, RZ, 0x7f ;  /* 0x0000007fff007424 */ /* 0x000fe200078e00ff */
[----:B------:R-:W-:-:S04]  /*9520*/  ISETP.GT.U32.AND P0, PT, R2, 0x7f800000, PT ;  /* 0x7f8000000200780c */ /* 0x000fc80003f04070 */
[----:B------:R-:W-:-:S09]  /*9530*/  SEL R0, R0, 0x7c, P0 ;  /* 0x0000007c00007807 */ /* 0x000fd20000000000 */
.L_x_3400:
[----:B------:R-:W-:Y:S05]  /*9540*/  BSYNC B0 ;  /* 0x0000000000007941 */ /* 0x000fea0003800000 */
.L_x_3398:
[----:B------:R-:W-:-:S04]  /*9550*/  LOP3.LUT R2, R3, 0x80000000, RZ, 0xc0, !PT ;  /* 0x8000000003027812 */ /* 0x000fc800078ec0ff */
[----:B------:R-:W-:-:S04]  /*9560*/  SHF.R.U32.HI R3, RZ, 0x18, R2 ;  /* 0x00000018ff037819 */ /* 0x000fc80000011602 */
[----:B------:R-:W-:-:S05]  /*9570*/  LOP3.LUT R3, R0, R3, RZ, 0xfc, !PT ;  /* 0x0000000300037212 */ /* 0x000fca00078efcff */
[----:B------:R0:W-:Y:S01]  /*9580*/  STG.E.U8 desc[UR36][R16.64], R3 ;  /* 0x0000000310007986 */ /* 0x0001e2000c101124 */
[----:B------:R-:W-:Y:S05]  /*9590*/  BRA `(.L_x_3384) ;  /* 0x0000000400b87947 */ /* 0x000fea0003800000 */
.L_x_3394:
[----:B------:R-:W-:-:S05]  /*95a0*/  HADD2.F32 R0, -RZ, R0.H0_H0 ;  /* 0x20000000ff007230 */ /* 0x000fca0000004100 */
[----:B------:R-:W-:-:S05]  /*95b0*/  F2FP.BF16.F32.PACK_AB R0, RZ, R0 ;  /* 0x00000000ff00723e */ /* 0x000fca00000010ff */
[----:B------:R0:W-:Y:S01]  /*95c0*/  STG.E.U16 desc[UR36][R16.64], R0 ;  /* 0x0000000010007986 */ /* 0x0001e2000c101524 */
[----:B------:R-:W-:Y:S05]  /*95d0*/  BRA `(.L_x_3384) ;  /* 0x0000000400a87947 */ /* 0x000fea0003800000 */
.L_x_3391:
        /* <DEDUP_REMOVED lines=12> */
.L_x_3403:
        /* <DEDUP_REMOVED lines=17> */
.L_x_3406:
[----:B------:R-:W-:-:S04]  /*97b0*/  LOP3.LUT R2, R3, 0x80000000, RZ, 0xc0, !PT ;  /* 0x8000000003027812 */ /* 0x000fc800078ec0ff */
[----:B------:R-:W-:-:S04]  /*97c0*/  SHF.R.U32.HI R3, RZ, 0x18, R2 ;  /* 0x00000018ff037819 */ /* 0x000fc80000011602 */
[----:B------:R-:W-:-:S04]  /*97d0*/  LOP3.LUT R0, R0, R3, RZ, 0xfc, !PT ;  /* 0x0000000300007212 */ /* 0x000fc800078efcff */
[----:B------:R-:W-:-:S07]  /*97e0*/  PRMT R8, R0, 0x7610, R8 ;  /* 0x0000761000087816 */ /* 0x000fce0000000008 */
.L_x_3405:
[----:B------:R-:W-:Y:S05]  /*97f0*/  BSYNC B0 ;  /* 0x0000000000007941 */ /* 0x000fea0003800000 */
.L_x_3404:
[----:B------:R3:W-:Y:S01]  /*9800*/  STG.E.U8 desc[UR36][R16.64], R8 ;  /* 0x0000000810007986 */ /* 0x0007e2000c101124 */
[----:B------:R-:W-:Y:S05]  /*9810*/  BRA `(.L_x_3384) ;  /* 0x0000000400187947 */ /* 0x000fea0003800000 */
.L_x_3402:
        /* <DEDUP_REMOVED lines=17> */
.L_x_3409:
[----:B------:R-:W-:-:S04]  /*9930*/  LOP3.LUT R2, R3, 0x80000000, RZ, 0xc0, !PT ;  /* 0x8000000003027812 */ /* 0x000fc800078ec0ff */
[----:B------:R-:W-:-:S04]  /*9940*/  SHF.R.U32.HI R3, RZ, 0x18, R2 ;  /* 0x00000018ff037819 */ /* 0x000fc80000011602 */
[----:B------:R-:W-:-:S04]  /*9950*/  LOP3.LUT R0, R0, R3, RZ, 0xfc, !PT ;  /* 0x0000000300007212 */ /* 0x000fc800078efcff */
[----:B------:R-:W-:-:S07]  /*9960*/  PRMT R8, R0, 0x7610, R8 ;  /* 0x0000761000087816 */ /* 0x000fce0000000008 */
.L_x_3408:
[----:B------:R-:W-:Y:S05]  /*9970*/  BSYNC B0 ;  /* 0x0000000000007941 */ /* 0x000fea0003800000 */
.L_x_3407:
[----:B------:R0:W-:Y:S01]  /*9980*/  STG.E.U8 desc[UR36][R16.64], R8 ;  /* 0x0000000810007986 */ /* 0x0001e2000c101124 */
[----:B------:R-:W-:Y:S05]  /*9990*/  BRA `(.L_x_3384) ;  /* 0x0000000000b87947 */ /* 0x000fea0003800000 */
.L_x_3401:
        /* <DEDUP_REMOVED lines=22> */
.L_x_3383:
        /* <DEDUP_REMOVED lines=16> */
.L_x_3412:
[----:B------:R-:W-:Y:S05]  /*9c00*/  BRA `(.L_x_3384) ;  /* 0x00000000001c7947 */ /* 0x000fea0003800000 */
.L_x_3411:
[----:B------:R-:W-:-:S06]  /*9c10*/  HADD2.F32 R2, -RZ, R0.H0_H0 ;  /* 0x20000000ff027230 */ /* 0x000fcc0000004100 */
[----:B------:R-:W0:Y:S02]  /*9c20*/  F2I.U64.TRUNC R2, R2 ;  /* 0x0000000200027311 */ /* 0x000e24000020d800 */
[----:B0-----:R1:W-:Y:S01]  /*9c30*/  STG.E.64 desc[UR36][R16.64], R2 ;  /* 0x0000000210007986 */ /* 0x0013e2000c101b24 */
[----:B------:R-:W-:Y:S05]  /*9c40*/  BRA `(.L_x_3384) ;  /* 0x00000000000c7947 */ /* 0x000fea0003800000 */
.L_x_3410:
[----:B------:R-:W-:-:S04]  /*9c50*/  HADD2.F32 R0, -RZ, R0.H0_H0 ;  /* 0x20000000ff007230 */ /* 0x000fc80000004100 */
[----:B------:R-:W0:Y:S02]  /*9c60*/  F2I.FTZ.U32.TRUNC.NTZ R3, R0 ;  /* 0x0000000000037305 */ /* 0x000e24000021f000 */
[----:B0-----:R2:W-:Y:S02]  /*9c70*/  STG.E desc[UR36][R16.64], R3 ;  /* 0x0000000310007986 */ /* 0x0015e4000c101924 */
.L_x_3384:
[----:B------:R-:W-:-:S07]  /*9c80*/  VIADD R19, R19, 0x80 ;  /* 0x0000008013137836 */ /* 0x000fce0000000000 */
.L_x_3342:
[----:B------:R-:W-:Y:S05]  /*9c90*/  BSYNC B6 ;  /* 0x0000000000067941 */ /* 0x000fea0003800000 */
.L_x_3341:
[----:B------:R-:W-:Y:S02]  /*9ca0*/  ULDC UR4, c[0x0][0x210] ;  /* 0x0000840000047ab9 */ /* 0x000fe40000000800 */
[----:B------:R-:W-:-:S13]  /*9cb0*/  ISETP.GE.AND P0, PT, R19, UR4, PT ;  /* 0x0000000413007c0c */ /* 0x000fda000bf06270 */
[----:B------:R-:W-:Y:S05]  /*9cc0*/  @P0 EXIT ;  /* 0x000000000000094d */ /* 0x000fea0003800000 */
        /* <DEDUP_REMOVED lines=303> */
.L_x_3413:
        /* <DEDUP_REMOVED lines=22> */
.L_x_3417:
[----:B------:R-:W2:Y:S02]  /*b120*/  LDG.E.U8 R2, desc[UR36][R2.64] ;  /* 0x0000002402027981 */ /* 0x000ea4000c1e1100 */
[----:B--2---:R-:W-:-:S04]  /*b130*/  I2FP.F32.U32 R0, R2 ;  /* 0x0000000200007245 */ /* 0x004fc80000201000 */
[----:B------:R-:W-:Y:S01]  /*b140*/  F2FP.F16.F32.PACK_AB R0, RZ, R0 ;  /* 0x00000000ff00723e */ /* 0x000fe200000000ff */
[----:B------:R-:W-:Y:S06]  /*b150*/  BRA `(.L_x_3419) ;  /* 0x0000000c00887947 */ /* 0x000fec0003800000 */
.L_x_3416:
        /* <DEDUP_REMOVED lines=10> */
.L_x_3421:
[----:B------:R-:W2:Y:S02]  /*b200*/  LDG.E R2, desc[UR36][R2.64] ;  /* 0x0000002402027981 */ /* 0x000ea4000c1e1900 */
[----:B--2---:R-:W-:-:S04]  /*b210*/  I2FP.F32.S32 R0, R2 ;  /* 0x0000000200007245 */ /* 0x004fc80000201400 */
[----:B------:R-:W-:Y:S01]  /*b220*/  F2FP.F16.F32.PACK_AB R0, RZ, R0 ;  /* 0x00000000ff00723e */ /* 0x000fe200000000ff */
[----:B------:R-:W-:Y:S06]  /*b230*/  BRA `(.L_x_3419) ;  /* 0x0000000c00507947 */ /* 0x000fec0003800000 */
.L_x_3420:
[----:B------:R-:W2:Y:S02]  /*b240*/  LDG.E.U16 R2, desc[UR36][R2.64] ;  /* 0x0000002402027981 */ /* 0x000ea4000c1e1500 */
[----:B--2---:R-:W0:Y:S02]  /*b250*/  I2F.S16 R0, R2 ;  /* 0x0000000200007306 */ /* 0x004e240000101400 */
[----:B0-----:R-:W-:Y:S01]  /*b260*/  F2FP.F16.F32.PACK_AB R0, RZ, R0 ;  /* 0x00000000ff00723e */ /* 0x001fe200000000ff */
[----:B------:R-:W-:Y:S06]  /*b270*/  BRA `(.L_x_3419) ;  /* 0x0000000c00407947 */ /* 0x000fec0003800000 */
.L_x_3415:
        /* <DEDUP_REMOVED lines=9> */
.L_x_3423:
[----:B------:R0:W5:Y:S01]  /*b310*/  LDG.E.U16 R0, desc[UR36][R2.64] ;  /* 0x0000002402007981 */ /* 0x000162000c1e1500 */
[----:B------:R-:W-:Y:S05]  /*b320*/  BRA `(.L_x_3419) ;  /* 0x0000000c00147947 */ /* 0x000fea0003800000 */
.L_x_3422:
        /* <DEDUP_REMOVED lines=9> */
.L_x_3425:
[----:B------:R1:W5:Y:S01]  /*b3c0*/  LDG.E.U16 R0, desc[UR36][R2.64] ;  /* 0x0000002402007981 */ /* 0x000362000c1e1500 */
[----:B------:R-:W-:Y:S05]  /*b3d0*/  BRA `(.L_x_3419) ;  /* 0x0000000800e87947 */ /* 0x000fea0003800000 */
.L_x_3424:
        /* <DEDUP_REMOVED lines=8> */
.L_x_3414:
        /* <DEDUP_REMOVED lines=13> */
.L_x_3428:
        /* <DEDUP_REMOVED lines=8> */
.L_x_3427:
        /* <DEDUP_REMOVED lines=28> */
.L_x_3430:
        /* <DEDUP_REMOVED lines=15> */
.L_x_3429:
[----:B------:R-:W2:Y:S02]  /*b860*/  LDG.E.U16 R0, desc[UR36][R2.64] ;  /* 0x0000002402007981 */ /* 0x000ea4000c1e1500 */
[----:B--2---:R-:W-:-:S05]  /*b870*/  IMAD.U32 R0, R0, 0x10000, RZ ;  /* 0x0001000000007824 */ /* 0x004fca00078e00ff */
[----:B------:R-:W-:Y:S01]  /*b880*/  F2FP.F16.F32.PACK_AB R0, RZ, R0 ;  /* 0x00000000ff00723e */ /* 0x000fe200000000ff */
[----:B------:R-:W-:Y:S06]  /*b890*/  BRA `(.L_x_3419) ;  /* 0x0000000400b87947 */ /* 0x000fec0003800000 */
.L_x_3426:
        /* <DEDUP_REMOVED lines=12> */
.L_x_3433:
        /* <DEDUP_REMOVED lines=21> */
.L_x_3437:
[----:B------:R-:W-:Y:S05]  /*bab0*/  BSYNC B1 ;  /* 0x0000000000017941 */ /* 0x000fea0003800000 */
.L_x_3436:
[----:B------:R-:W-:Y:S01]  /*bac0*/  LEA R3, R0, 0x3b800000, 0x17 ;  /* 0x3b80000000037811 */ /* 0x000fe200078eb8ff */
[----:B------:R-:W-:-:S05]  /*bad0*/  IMAD.SHL.U32 R0, R2, 0x100000, RZ ;  /* 0x0010000002007824 */ /* 0x000fca00078e00ff */
[----:B------:R-:W-:-:S07]  /*bae0*/  LOP3.LUT R0, R3, R0, R4, 0xfe, !PT ;  /* 0x0000000003007212 */ /* 0x000fce00078efe04 */
.L_x_3435:
[----:B------:R-:W-:Y:S05]  /*baf0*/  BSYNC B0 ;  /* 0x0000000000007941 */ /* 0x000fea0003800000 */
.L_x_3434:
[----:B------:R-:W-:Y:S01]  /*bb00*/  F2FP.F16.F32.PACK_AB R0, RZ, R0 ;  /* 0x00000000ff00723e */ /* 0x000fe200000000ff */
[----:B------:R-:W-:Y:S06]  /*bb10*/  BRA `(.L_x_3419) ;  /* 0x0000000400187947 */ /* 0x000fec0003800000 */
.L_x_3432:
        /* <DEDUP_REMOVED lines=21> */
.L_x_3441:
[----:B------:R-:W-:Y:S05]  /*bc70*/  BSYNC B1 ;  /* 0x0000000000017941 */ /* 0x000fea0003800000 */
.L_x_3440:
[----:B------:R-:W-:Y:S01]  /*bc80*/  LEA R3, R0, 0x37800000, 0x17 ;  /* 0x3780000000037811 */ /* 0x000fe200078eb8ff */
[----:B------:R-:W-:-:S05]  /*bc90*/  IMAD.SHL.U32 R0, R2, 0x200000, RZ ;  /* 0x0020000002007824 */ /* 0x000fca00078e00ff */
[----:B------:R-:W-:-:S07]  /*bca0*/  LOP3.LUT R0, R3, R0, R4, 0xfe, !PT ;  /* 0x0000000003007212 */ /* 0x000fce00078efe04 */
.L_x_3439:
[----:B------:R-:W-:Y:S05]  /*bcb0*/  BSYNC B0 ;  /* 0x0000000000007941 */ /* 0x000fea0003800000 */
.L_x_3438:
[----:B------:R-:W-:Y:S01]  /*bcc0*/  F2FP.F16.F32.PACK_AB R0, RZ, R0 ;  /* 0x00000000ff00723e */ /* 0x000fe200000000ff */
[----:B------:R-:W-:Y:S06]  /*bcd0*/  BRA `(.L_x_3419) ;  /* 0x0000000000a87947 */ /* 0x000fec0003800000 */
.L_x_3431:
        /* <DEDUP_REMOVED lines=14> */
.L_x_3445:
[----:B------:R-:W-:Y:S05]  /*bdc0*/  BSYNC B0 ;  /* 0x0000000000007941 */ /* 0x000fea0003800000 */
.L_x_3444:
[----:B------:R-:W-:Y:S01]  /*bdd0*/  F2FP.F16.F32.PACK_AB R0, RZ, R0 ;  /* 0x00000000ff00723e */ /* 0x000fe200000000ff */
[----:B------:R-:W-:Y:S06]  /*bde0*/  BRA `(.L_x_3419) ;  /* 0x0000000000647947 */ /* 0x000fec0003800000 */
.L_x_3418:
        /* <DEDUP_REMOVED lines=16> */
.L_x_3446:
[----:B------:R-:W-:Y:S01]  /*bef0*/  PRMT R0, RZ, 0x7610, R0 ;  /* 0x00007610ff007816 */ /* 0x000fe20000000000 */
[----:B------:R-:W-:Y:S06]  /*bf00*/  BRA `(.L_x_3419) ;  /* 0x00000000001c7947 */ /* 0x000fec0003800000 */
.L_x_3443:
[----:B------:R-:W2:Y:S02]  /*bf10*/  LDG.E.64 R2, desc[UR36][R2.64] ;  /* 0x0000002402027981 */ /* 0x000ea4000c1e1b00 */
[----:B--2---:R-:W0:Y:S02]  /*bf20*/  I2F.U64 R0, R2 ;  /* 0x0000000200007312 */ /* 0x004e240000301000 */
[----:B0-----:R-:W-:Y:S01]  /*bf30*/  F2FP.F16.F32.PACK_AB R0, RZ, R0 ;  /* 0x00000000ff00723e */ /* 0x001fe200000000ff */
[----:B------:R-:W-:Y:S06]  /*bf40*/  BRA `(.L_x_3419) ;  /* 0x00000000000c7947 */ /* 0x000fec0003800000 */
.L_x_3442:
[----:B------:R-:W2:Y:S02]  /*bf50*/  LDG.E R2, desc[UR36][R2.64] ;  /* 0x0000002402027981 */ /* 0x000ea4000c1e1900 */
[----:B--2---:R-:W-:-:S04]  /*bf60*/  I2FP.F32.U32 R0, R2 ;  /* 0x0000000200007245 */ /* 0x004fc80000201000 */
[----:B------:R-:W-:-:S07]  /*bf70*/  F2FP.F16.F32.PACK_AB R0, RZ, R0 ;  /* 0x00000000ff00723e */ /* 0x000fce00000000ff */
.L_x_3419:
        /* <DEDUP_REMOVED lines=20> */
.L_x_3448:
[----:B------:R-:W-:Y:S05]  /*c0c0*/  BSYNC B0 ;  /* 0x0000000000007941 */ /* 0x000fea0003800000 */
.L_x_3447:
        /* <DEDUP_REMOVED lines=22> */
.L_x_3452:
[----:B------:R-:W-:-:S06]  /*c230*/  HADD2.F32 R3, -RZ, R0.H0_H0 ;  /* 0x20000000ff037230 */ /* 0x000fcc0000004100 */
[----:B------:R-:W0:Y:S02]  /*c240*/  F2I.S64.TRUNC R2, R3 ;  /* 0x0000000300027311 */ /* 0x000e24000020d900 */
[----:B0-----:R-:W-:Y:S01]  /*c250*/  STG.E.U8 desc[UR36][R16.64], R2 ;  /* 0x0000000210007986 */ /* 0x001fe2000c101124 */
[----:B------:R-:W-:Y:S05]  /*c260*/  EXIT ;  /* 0x000000000000794d */ /* 0x000fea0003800000 */
.L_x_3451:
        /* <DEDUP_REMOVED lines=10> */
.L_x_3455:
[----:B------:R-:W-:-:S04]  /*c310*/  HADD2.F32 R0, -RZ, R0.H0_H0 ;  /* 0x20000000ff007230 */ /* 0x000fc80000004100 */
[----:B------:R-:W0:Y:S02]  /*c320*/  F2I.FTZ.TRUNC.NTZ R3, R0 ;  /* 0x0000000000037305 */ /* 0x000e24000021f100 */
[----:B0-----:R-:W-:Y:S01]  /*c330*/  STG.E desc[UR36][R16.64], R3 ;  /* 0x0000000310007986 */ /* 0x001fe2000c101924 */
[----:B------:R-:W-:Y:S05]  /*c340*/  EXIT ;  /* 0x000000000000794d */ /* 0x000fea0003800000 */
.L_x_3454:
[----:B------:R-:W-:-:S04]  /*c350*/  HADD2.F32 R0, -RZ, R0.H0_H0 ;  /* 0x20000000ff007230 */ /* 0x000fc80000004100 */
[----:B------:R-:W0:Y:S02]  /*c360*/  F2I.FTZ.TRUNC.NTZ R3, R0 ;  /* 0x0000000000037305 */ /* 0x000e24000021f100 */
[----:B0-----:R-:W-:Y:S01]  /*c370*/  STG.E.U16 desc[UR36][R16.64], R3 ;  /* 0x0000000310007986 */ /* 0x001fe2000c101524 */
[----:B------:R-:W-:Y:S05]  /*c380*/  EXIT ;  /* 0x000000000000794d */ /* 0x000fea0003800000 */
.L_x_3450:
        /* <DEDUP_REMOVED lines=9> */
.L_x_3457:
[----:B------:R-:W-:Y:S01]  /*c420*/  STG.E.U16 desc[UR36][R16.64], R0 ;  /* 0x0000000010007986 */ /* 0x000fe2000c101524 */
[----:B------:R-:W-:Y:S05]  /*c430*/  EXIT ;  /* 0x000000000000794d */ /* 0x000fea0003800000 */
.L_x_3456:
        /* <DEDUP_REMOVED lines=10> */
.L_x_3459:
[----:B------:R-:W-:-:S05]  /*c4e0*/  HADD2.F32 R0, -RZ, R0.H0_H0 ;  /* 0x20000000ff007230 */ /* 0x000fca0000004100 */
[----:B------:R-:W-:-:S04]  /*c4f0*/  F2FP.F16.F32.PACK_AB R0, RZ, R0 ;  /* 0x00000000ff00723e */ /* 0x000fc800000000ff */
[----:B------:R-:W-:-:S05]  /*c500*/  PRMT R0, R0, 0x5410, RZ ;  /* 0x0000541000007816 */ /* 0x000fca00000000ff */
[----:B------:R-:W-:Y:S01]  /*c510*/  STG.E desc[UR36][R16.64], R0 ;  /* 0x0000000010007986 */ /* 0x000fe2000c101924 */
[----:B------:R-:W-:Y:S05]  /*c520*/  EXIT ;  /* 0x000000000000794d */ /* 0x000fea0003800000 */
.L_x_3458:
[----:B------:R-:W-:-:S05]  /*c530*/  HADD2.F32 R2, -RZ, R0.H0_H0 ;  /* 0x20000000ff027230 */ /* 0x000fca0000004100 */
[----:B------:R-:W-:-:S06]  /*c540*/  FMUL.FTZ R2, R2, 1 ;  /* 0x3f80000002027820 */ /* 0x000fcc0000410000 */
[----:B------:R-:W0:Y:S02]  /*c550*/  F2F.F64.F32 R2, R2 ;  /* 0x0000000200027310 */ /* 0x000e240000201800 */
[----:B0-----:R-:W-:Y:S01]  /*c560*/  STG.E.64 desc[UR36][R16.64], R2 ;  /* 0x0000000210007986 */ /* 0x001fe2000c101b24 */
[----:B------:R-:W-:Y:S05]  /*c570*/  EXIT ;  /* 0x000000000000794d */ /* 0x000fea0003800000 */
.L_x_3449:
        /* <DEDUP_REMOVED lines=13> */
.L_x_3462:
[----:B------:R-:W-:Y:S01]  /*c650*/  HADD2.F32 R0, -RZ, R0.H0_H0 ;  /* 0x20000000ff007230 */ /* 0x000fe20000004100 */
[----:B------:R-:W-:-:S04]  /*c660*/  CS2R R6, SRZ ;  /* 0x0000000000067805 */ /* 0x000fc8000001ff00 */
[----:B------:R-:W-:-:S04]  /*c670*/  FMUL.FTZ R0, R0, 1 ;  /* 0x3f80000000007820 */ /* 0x000fc80000410000 */
[----:B------:R-:W0:Y:S02]  /*c680*/  F2F.F64.F32 R4, R0 ;  /* 0x0000000000047310 */ /* 0x000e240000201800 */
[----:B0-----:R-:W-:Y:S01]  /*c690*/  STG.E.128 desc[UR36][R16.64], R4 ;  /* 0x0000000410007986 */ /* 0x001fe2000c101d24 */
[----:B------:R-:W-:Y:S05]  /*c6a0*/  EXIT ;  /* 0x000000000000794d */ /* 0x000fea0003800000 */
.L_x_3461:
        /* <DEDUP_REMOVED lines=21> */
.L_x_3466:
[----:B------:R-:W-:Y:S05]  /*c800*/  BSYNC B0 ;  /* 0x0000000000007941 */ /* 0x000fea0003800000 */
.L_x_3465:
[----:B------:R-:W-:-:S05]  /*c810*/  LOP3.LUT R3, R0, R3, RZ, 0xfc, !PT ;  /* 0x0000000300037212 */ /* 0x000fca00078efcff */
[----:B------:R-:W-:Y:S01]  /*c820*/  STG.E.U8 desc[UR36][R16.64], R3 ;  /* 0x0000000310007986 */ /* 0x000fe2000c101124 */
[----:B------:R-:W-:Y:S05]  /*c830*/  EXIT ;  /* 0x000000000000794d */ /* 0x000fea0003800000 */
.L_x_3464:
        /* <DEDUP_REMOVED lines=13> */
.L_x_3468:
[----:B------:R-:W-:Y:S01]  /*c910*/  IMAD.MOV.U32 R0, RZ, RZ, 0x7f ;  /* 0x0000007fff007424 */ /* 0x000fe200078e00ff */
[----:B------:R-:W-:-:S04]  /*c920*/  ISETP.GT.U32.AND P0, PT, R2, 0x7f800000, PT ;  /* 0x7f8000000200780c */ /* 0x000fc80003f04070 */
[----:B------:R-:W-:-:S09]  /*c930*/  SEL R0, R0, 0x7c, P0 ;  /* 0x0000007c00007807 */ /* 0x000fd20000000000 */
.L_x_3469:
[----:B------:R-:W-:Y:S05]  /*c940*/  BSYNC B0 ;  /* 0x0000000000007941 */ /* 0x000fea0003800000 */
.L_x_3467:
[----:B------:R-:W-:-:S04]  /*c950*/  LOP3.LUT R2, R3, 0x80000000, RZ, 0xc0, !PT ;  /* 0x8000000003027812 */ /* 0x000fc800078ec0ff */
[----:B------:R-:W-:-:S04]  /*c960*/  SHF.R.U32.HI R3, RZ, 0x18, R2 ;  /* 0x00000018ff037819 */ /* 0x000fc80000011602 */
[----:B------:R-:W-:-:S05]  /*c970*/  LOP3.LUT R3, R0, R3, RZ, 0xfc, !PT ;  /* 0x0000000300037212 */ /* 0x000fca00078efcff */
[----:B------:R-:W-:Y:S01]  /*c980*/  STG.E.U8 desc[UR36][R16.64], R3 ;  /* 0x0000000310007986 */ /* 0x000fe2000c101124 */
[----:B------:R-:W-:Y:S05]  /*c990*/  EXIT ;  /* 0x000000000000794d */ /* 0x000fea0003800000 */
.L_x_3463:
[----:B------:R-:W-:-:S05]  /*c9a0*/  HADD2.F32 R0, -RZ, R0.H0_H0 ;  /* 0x20000000ff007230 */ /* 0x000fca0000004100 */
[----:B------:R-:W-:-:S05]  /*c9b0*/  F2FP.BF16.F32.PACK_AB R0, RZ, R0 ;  /* 0x00000000ff00723e */ /* 0x000fca00000010ff */
[----:B------:R-:W-:Y:S01]  /*c9c0*/  STG.E.U16 desc[UR36][R16.64], R0 ;  /* 0x0000000010007986 */ /* 0x000fe2000c101524 */
[----:B------:R-:W-:Y:S05]  /*c9d0*/  EXIT ;  /* 0x000000000000794d */ /* 0x000fea0003800000 */
.L_x_3460:
        /* <DEDUP_REMOVED lines=12> */
.L_x_3472:
        /* <DEDUP_REMOVED lines=17> */
.L_x_3475:
[----:B------:R-:W-:-:S04]  /*cbb0*/  LOP3.LUT R2, R3, 0x80000000, RZ, 0xc0, !PT ;  /* 0x8000000003027812 */ /* 0x000fc800078ec0ff */
[----:B------:R-:W-:-:S04]  /*cbc0*/  SHF.R.U32.HI R3, RZ, 0x18, R2 ;  /* 0x00000018ff037819 */ /* 0x000fc80000011602 */
[----:B------:R-:W-:-:S04]  /*cbd0*/  LOP3.LUT R0, R0, R3, RZ, 0xfc, !PT ;  /* 0x0000000300007212 */ /* 0x000fc800078efcff */
[----:B------:R-:W-:-:S07]  /*cbe0*/  PRMT R8, R0, 0x7610, R8 ;  /* 0x0000761000087816 */ /* 0x000fce0000000008 */
.L_x_3474:
[----:B------:R-:W-:Y:S05]  /*cbf0*/  BSYNC B0 ;  /* 0x0000000000007941 */ /* 0x000fea0003800000 */
.L_x_3473:
[----:B------:R-:W-:Y:S01]  /*cc00*/  STG.E.U8 desc[UR36][R16.64], R8 ;  /* 0x0000000810007986 */ /* 0x000fe2000c101124 */
[----:B------:R-:W-:Y:S05]  /*cc10*/  EXIT ;  /* 0x000000000000794d */ /* 0x000fea0003800000 */
.L_x_3471:
        /* <DEDUP_REMOVED lines=17> */
.L_x_3478:
[----:B------:R-:W-:-:S04]  /*cd30*/  LOP3.LUT R2, R3, 0x80000000, RZ, 0xc0, !PT ;  /* 0x8000000003027812 */ /* 0x000fc800078ec0ff */
[----:B------:R-:W-:-:S04]  /*cd40*/  SHF.R.U32.HI R3, RZ, 0x18, R2 ;  /* 0x00000018ff037819 */ /* 0x000fc80000011602 */
[----:B------:R-:W-:-:S04]  /*cd50*/  LOP3.LUT R0, R0, R3, RZ, 0xfc, !PT ;  /* 0x0000000300007212 */ /* 0x000fc800078efcff */
[----:B------:R-:W-:-:S07]  /*cd60*/  PRMT R8, R0, 0x7610, R8 ;  /* 0x0000761000087816 */ /* 0x000fce0000000008 */
.L_x_3477:
[----:B------:R-:W-:Y:S05]  /*cd70*/  BSYNC B0 ;  /* 0x0000000000007941 */ /* 0x000fea0003800000 */
.L_x_3476:
[----:B------:R-:W-:Y:S01]  /*cd80*/  STG.E.U8 desc[UR36][R16.64], R8 ;  /* 0x0000000810007986 */ /* 0x000fe2000c101124 */
[----:B------:R-:W-:Y:S05]  /*cd90*/  EXIT ;  /* 0x000000000000794d */ /* 0x000fea0003800000 */
.L_x_3470:
        /* <DEDUP_REMOVED lines=22> */
.L_x_3453:
        /* <DEDUP_REMOVED lines=16> */
.L_x_3481:
[----:B------:R-:W-:Y:S05]  /*d000*/  EXIT ;  /* 0x000000000000794d */ /* 0x000fea0003800000 */
.L_x_3480:
[----:B------:R-:W-:-:S06]  /*d010*/  HADD2.F32 R2, -RZ, R0.H0_H0 ;  /* 0x20000000ff027230 */ /* 0x000fcc0000004100 */
[----:B------:R-:W0:Y:S02]  /*d020*/  F2I.U64.TRUNC R2, R2 ;  /* 0x0000000200027311 */ /* 0x000e24000020d800 */
[----:B0-----:R-:W-:Y:S01]  /*d030*/  STG.E.64 desc[UR36][R16.64], R2 ;  /* 0x0000000210007986 */ /* 0x001fe2000c101b24 */
[----:B------:R-:W-:Y:S05]  /*d040*/  EXIT ;  /* 0x000000000000794d */ /* 0x000fea0003800000 */
.L_x_3479:
[----:B------:R-:W-:-:S04]  /*d050*/  HADD2.F32 R0, -RZ, R0.H0_H0 ;  /* 0x20000000ff007230 */ /* 0x000fc80000004100 */
[----:B------:R-:W0:Y:S02]  /*d060*/  F2I.FTZ.U32.TRUNC.NTZ R3, R0 ;  /* 0x0000000000037305 */ /* 0x000e24000021f000 */
[----:B0-----:R-:W-:Y:S01]  /*d070*/  STG.E desc[UR36][R16.64], R3 ;  /* 0x0000000310007986 */ /* 0x001fe2000c101924 */
[----:B------:R-:W-:Y:S05]  /*d080*/  EXIT ;  /* 0x000000000000794d */ /* 0x000fea0003800000 */
        .weak           $__internal_7_$__cuda_sm20_dblrcp_rn_slowpath_v3
        .type           $__internal_7_$__cuda_sm20_dblrcp_rn_slowpath_v3,@function
        .size           $__internal_7_$__cuda_sm20_dblrcp_rn_slowpath_v3,(.L_x_71442 - $__internal_7_$__cuda_sm20_dblrcp_rn_slowpath_v3)
$__internal_7_$__cuda_sm20_dblrcp_rn_slowpath_v3:
        /* <DEDUP_REMOVED lines=26> */
.L_x_3485:
        /* <DEDUP_REMOVED lines=10> */
.L_x_3483:
[----:B------:R-:W-:Y:S01]  /*d2d0*/  LOP3.LUT R5, R3, 0x80000, RZ, 0xfc, !PT ;  /* 0x0008000003057812 */ /* 0x000fe200078efcff */
[----:B------:R-:W-:-:S07]  /*d2e0*/  IMAD.MOV.U32 R4, RZ, RZ, R2 ;  /* 0x000000ffff047224 */ /* 0x000fce00078e0002 */
.L_x_3484:
[----:B------:R-:W-:Y:S05]  /*d2f0*/  BSYNC B1 ;  /* 0x0000000000017941 */ /* 0x000fea0003800000 */
.L_x_3482:
[----:B------:R-:W-:Y:S02]  /*d300*/  IMAD.MOV.U32 R2, RZ, RZ, R0 ;  /* 0x000000ffff027224 */ /* 0x000fe400078e0000 */
[----:B------:R-:W-:-:S04]  /*d310*/  IMAD.MOV.U32 R3, RZ, RZ, 0x0 ;  /* 0x00000000ff037424 */ /* 0x000fc800078e00ff */
[----:B------:R-:W-:Y:S05]  /*d320*/  RET.REL.NODEC R2 `(_ZN2at6native18elementwise_kernelILi128ELi4EZNS0_15gpu_kernel_implIZNS0_50_GLOBAL__N__2680c7bb_12_PowKernel_cu_7dd49032_316829pow_tensor_scalar_kernel_implIN3c104HalfES6_EEvRNS_18TensorIteratorBaseET0_EUlS6_E1_EEvS8_RKT_EUliE_EEviT1_) ;  /* 0xffffff2c02347950 */ /* 0x000fea0003c3ffff */
.L_x_3486:
        /* <DEDUP_REMOVED lines=13> */
.L_x_71442:


//--------------------- .text._ZN2at6native27unrolled_elementwise_kernelIZNS0_50_GLOBAL__N__2680c7bb_12_PowKernel_cu_7dd49032_316829pow_tensor_scalar_kernel_implIN3c104HalfES5_EEvRNS_18TensorIteratorBaseET0_EUlS5_E1_St5arrayIPcLm2EELi4E23TrivialOffsetCalculatorILi1EjESE_NS0_6memory12LoadWithCastILi1EEENSF_13StoreWithCastILi1EEEEEviT_S8_T2_T3_T4_T5_ --------------------------
	.section	.text._ZN2at6native27unrolled_elementwise_kernelIZNS0_50_GLOBAL__N__2680c7bb_12_PowKernel_cu_7dd49032_316829pow_tensor_scalar_kernel_implIN3c104HalfES5_EEvRNS_18TensorIteratorBaseET0_EUlS5_E1_St5arrayIPcLm2EELi4E23TrivialOffsetCalculatorILi1EjESE_NS0_6memory12LoadWithCastILi1EEENSF_13StoreWithCastILi1EEEEEviT_S8_T2_T3_T4_T5_,"ax",@progbits
	.align	128
        .global         _ZN2at6native27unrolled_elementwise_kernelIZNS0_50_GLOBAL__N__2680c7bb_12_PowKernel_cu_7dd49032_316829pow_tensor_scalar_kernel_implIN3c104HalfES5_EEvRNS_18TensorIteratorBaseET0_EUlS5_E1_St5arrayIPcLm2EELi4E23TrivialOffsetCalculatorILi1EjESE_NS0_6memory12LoadWithCastILi1EEENSF_13StoreWithCastILi1EEEEEviT_S8_T2_T3_T4_T5_
        .type           _ZN2at6native27unrolled_elementwise_kernelIZNS0_50_GLOBAL__N__2680c7bb_12_PowKernel_cu_7dd49032_316829pow_tensor_scalar_kernel_implIN3c104HalfES5_EEvRNS_18TensorIteratorBaseET0_EUlS5_E1_St5arrayIPcLm2EELi4E23TrivialOffsetCalculatorILi1EjESE_NS0_6memory12LoadWithCastILi1EEENSF_13StoreWithCastILi1EEEEEviT_S8_T2_T3_T4_T5_,@function
        .size           _ZN2at6native27unrolled_elementwise_kernelIZNS0_50_GLOBAL__N__2680c7bb_12_PowKernel_cu_7dd49032_316829pow_tensor_scalar_kernel_implIN3c104HalfES5_EEvRNS_18TensorIteratorBaseET0_EUlS5_E1_St5arrayIPcLm2EELi4E23TrivialOffsetCalculatorILi1EjESE_NS0_6memory12LoadWithCastILi1EEENSF_13StoreWithCastILi1EEEEEviT_S8_T2_T3_T4_T5_,(.L_x_71443 - _ZN2at6native27unrolled_elementwise_kernelIZNS0_50_GLOBAL__N__2680c7bb_12_PowKernel_cu_7dd49032_316829pow_tensor_scalar_kernel_implIN3c104HalfES5_EEvRNS_18TensorIteratorBaseET0_EUlS5_E1_St5arrayIPcLm2EELi4E23TrivialOffsetCalculatorILi1EjESE_NS0_6memory12LoadWithCastILi1EEENSF_13StoreWithCastILi1EEEEEviT_S8_T2_T3_T4_T5_)
        .other          _ZN2at6native27unrolled_elementwise_kernelIZNS0_50_GLOBAL__N__2680c7bb_12_PowKernel_cu_7dd49032_316829pow_tensor_scalar_kernel_implIN3c104HalfES5_EEvRNS_18TensorIteratorBaseET0_EUlS5_E1_St5arrayIPcLm2EELi4E23TrivialOffsetCalculatorILi1EjESE_NS0_6memory12LoadWithCastILi1EEENSF_13StoreWithCastILi1EEEEEviT_S8_T2_T3_T4_T5_,@"STO_CUDA_ENTRY STV_DEFAULT"
_ZN2at6native27unrolled_elementwise_kernelIZNS0_50_GLOBAL__N__2680c7bb_12_PowKernel_cu_7dd49032_316829pow_tensor_scalar_kernel_implIN3c104HalfES5_EEvRNS_18TensorIteratorBaseET0_EUlS5_E1_St5arrayIPcLm2EELi4E23TrivialOffsetCalculatorILi1EjESE_NS0_6memory12LoadWithCastILi1EEENSF_13StoreWithCastILi1EEEEEviT_S8_T2_T3_T4_T5_:
.text._ZN2at6native27unrolled_elementwise_kernelIZNS0_50_GLOBAL__N__2680c7bb_12_PowKernel_cu_7dd49032_316829pow_tensor_scalar_kernel_implIN3c104HalfES5_EEvRNS_18TensorIteratorBaseET0_EUlS5_E1_St5arrayIPcLm2EELi4E23TrivialOffsetCalculatorILi1EjESE_NS0_6memory12LoadWithCastILi1EEENSF_13StoreWithCastILi1EEEEEviT_S8_T2_T3_T4_T5_:
        /* <DEDUP_REMOVED lines=34> */
.L_x_3492:
[----:B------:R-:W2:Y:S02]  /*0220*/  LDG.E.U8 R2, desc[UR36][R2.64] ;  /* 0x0000002402027981 */ /* 0x000ea4000c1e1100 */
[----:B--2---:R-:W-:-:S04]  /*0230*/  I2FP.F32.U32 R0, R2 ;  /* 0x0000000200007245 */ /* 0x004fc80000201000 */
[----:B------:R-:W-:-:S04]  /*0240*/  F2FP.F16.F32.PACK_AB R0, RZ, R0 ;  /* 0x00000000ff00723e */ /* 0x000fc800000000ff */
[----:B------:R-:W-:Y:S01]  /*0250*/  PRMT R23, R0, 0x7610, R23 ;  /* 0x0000761000177816 */ /* 0x000fe20000000017 */
[----:B------:R-:W-:Y:S06]  /*0260*/  BRA `(.L_x_3494) ;  /* 0x0000000c00c07947 */ /* 0x000fec0003800000 */
.L_x_3491:
        /* <DEDUP_REMOVED lines=11> */
.L_x_3496:
[----:B------:R-:W2:Y:S02]  /*0320*/  LDG.E R2, desc[UR36][R2.64] ;  /* 0x0000002402027981 */ /* 0x000ea4000c1e1900 */
[----:B--2---:R-:W-:-:S04]  /*0330*/  I2FP.F32.S32 R0, R2 ;  /* 0x0000000200007245 */ /* 0x004fc80000201400 */
[----:B------:R-:W-:-:S04]  /*0340*/  F2FP.F16.F32.PACK_AB R0, RZ, R0 ;  /* 0x00000000ff00723e */ /* 0x000fc800000000ff */
[----:B------:R-:W-:Y:S01]  /*0350*/  PRMT R23, R0, 0x7610, R23 ;  /* 0x0000761000177816 */ /* 0x000fe20000000017 */
[----:B------:R-:W-:Y:S06]  /*0360*/  BRA `(.L_x_3494) ;  /* 0x0000000c00807947 */ /* 0x000fec0003800000 */
.L_x_3495:
[----:B------:R-:W2:Y:S02]  /*0370*/  LDG.E.U16 R2, desc[UR36][R2.64] ;  /* 0x0000002402027981 */ /* 0x000ea4000c1e1500 */
[----:B--2---:R-:W0:Y:S02]  /*0380*/  I2F.S16 R0, R2 ;  /* 0x0000000200007306 */ /* 0x004e240000101400 */
[----:B0-----:R-:W-:-:S04]  /*0390*/  F2FP.F16.F32.PACK_AB R0, RZ, R0 ;  /* 0x00000000ff00723e */ /* 0x001fc800000000ff */
[----:B------:R-:W-:Y:S01]  /*03a0*/  PRMT R23, R0, 0x7610, R23 ;  /* 0x0000761000177816 */ /* 0x000fe20000000017 */
[----:B------:R-:W-:Y:S06]  /*03b0*/  BRA `(.L_x_3494) ;  /* 0x0000000c006c7947 */ /* 0x000fec0003800000 */
.L_x_3490:
        /* <DEDUP_REMOVED lines=9> */
.L_x_3498:
[----:B------:R1:W5:Y:S01]  /*0450*/  LDG.E.U16 R23, desc[UR36][R2.64] ;  /* 0x0000002402177981 */ /* 0x000362000c1e1500 */
[----:B------:R-:W-:Y:S05]  /*0460*/  BRA `(.L_x_3494) ;  /* 0x0000000c00407947 */ /* 0x000fea0003800000 */
.L_x_3497:
        /* <DEDUP_REMOVED lines=9> */
.L_x_3500:
[----:B------:R0:W5:Y:S01]  /*0500*/  LDG.E.U16 R23, desc[UR36][R2.64] ;  /* 0x0000002402177981 */ /* 0x000162000c1e1500 */
[----:B------:R-:W-:Y:S05]  /*0510*/  BRA `(.L_x_3494) ;  /* 0x0000000c00147947 */ /* 0x000fea0003800000 */
.L_x_3499:
        /* <DEDUP_REMOVED lines=9> */
.L_x_3489:
        /* <DEDUP_REMOVED lines=14> */
.L_x_3503:
        /* <DEDUP_REMOVED lines=9> */
.L_x_3502:
        /* <DEDUP_REMOVED lines=28> */
.L_x_3505:
        /* <DEDUP_REMOVED lines=16> */
.L_x_3504:
[----:B------:R-:W2:Y:S02]  /*09e0*/  LDG.E.U16 R0, desc[UR36][R2.64] ;  /* 0x0000002402007981 */ /* 0x000ea4000c1e1500 */
[----:B--2---:R-:W-:-:S05]  /*09f0*/  IMAD.U32 R0, R0, 0x10000, RZ ;  /* 0x0001000000007824 */ /* 0x004fca00078e00ff */
[----:B------:R-:W-:-:S04]  /*0a00*/  F2FP.F16.F32.PACK_AB R0, RZ, R0 ;  /* 0x00000000ff00723e */ /* 0x000fc800000000ff */
[----:B------:R-:W-:Y:S01]  /*0a10*/  PRMT R23, R0, 0x7610, R23 ;  /* 0x0000761000177816 */ /* 0x000fe20000000017 */
[----:B------:R-:W-:Y:S06]  /*0a20*/  BRA `(.L_x_3494) ;  /* 0x0000000400d07947 */ /* 0x000fec0003800000 */
.L_x_3501:
        /* <DEDUP_REMOVED lines=13> */
.L_x_3508:
        /* <DEDUP_REMOVED lines=21> */
.L_x_3512:
[----:B------:R-:W-:Y:S05]  /*0c50*/  BSYNC B1 ;  /* 0x0000000000017941 */ /* 0x000fea0003800000 */
.L_x_3511:
[----:B------:R-:W-:Y:S01]  /*0c60*/  LEA R3, R0, 0x3b800000, 0x17 ;  /* 0x3b80000000037811 */ /* 0x000fe200078eb8ff */
[----:B------:R-:W-:-:S05]  /*0c70*/  IMAD.SHL.U32 R0, R2, 0x100000, RZ ;  /* 0x0010000002007824 */ /* 0x000fca00078e00ff */
[----:B------:R-:W-:-:S07]  /*0c80*/  LOP3.LUT R0, R3, R0, R4, 0xfe, !PT ;  /* 0x0000000003007212 */ /* 0x000fce00078efe04 */
.L_x_3510:
[----:B------:R-:W-:Y:S05]  /*0c90*/  BSYNC B0 ;  /* 0x0000000000007941 */ /* 0x000fea0003800000 */
.L_x_3509:
[----:B------:R-:W-:-:S04]  /*0ca0*/  F2FP.F16.F32.PACK_AB R0, RZ, R0 ;  /* 0x00000000ff00723e */ /* 0x000fc800000000ff */
[----:B------:R-:W-:Y:S01]  /*0cb0*/  PRMT R23, R0, 0x7610, R23 ;  /* 0x0000761000177816 */ /* 0x000fe20000000017 */
[----:B------:R-:W-:Y:S06]  /*0cc0*/  BRA `(.L_x_3494) ;  /* 0x0000000400287947 */ /* 0x000fec0003800000 */
.L_x_3507:
        /* <DEDUP_REMOVED lines=21> */
.L_x_3516:
[----:B------:R-:W-:Y:S05]  /*0e20*/  BSYNC B1 ;  /* 0x0000000000017941 */ /* 0x000fea0003800000 */
.L_x_3515:
[----:B------:R-:W-:Y:S01]  /*0e30*/  LEA R3, R0, 0x37800000, 0x17 ;  /* 0x3780000000037811 */ /* 0x000fe200078eb8ff */
[----:B------:R-:W-:-:S05]  /*0e40*/  IMAD.SHL.U32 R0, R2, 0x200000, RZ ;  /* 0x0020000002007824 */ /* 0x000fca00078e00ff */
[----:B------:R-:W-:-:S07]  /*0e50*/  LOP3.LUT R0, R3, R0, R4, 0xfe, !PT ;  /* 0x0000000003007212 */ /* 0x000fce00078efe04 */
.L_x_3514:
[----:B------:R-:W-:Y:S05]  /*0e60*/  BSYNC B0 ;  /* 0x0000000000007941 */ /* 0x000fea0003800000 */
.L_x_3513:
[----:B------:R-:W-:-:S04]  /*0e70*/  F2FP.F16.F32.PACK_AB R0, RZ, R0 ;  /* 0x00000000ff00723e */ /* 0x000fc800000000ff */
[----:B------:R-:W-:Y:S01]  /*0e80*/  PRMT R23, R0, 0x7610, R23 ;  /* 0x0000761000177816 */ /* 0x000fe20000000017 */
[----:B------:R-:W-:Y:S06]  /*0e90*/  BRA `(.L_x_3494) ;  /* 0x0000000000b47947 */ /* 0x000fec0003800000 */
.L_x_3506:
        /* <DEDUP_REMOVED lines=14> */
.L_x_3520:
[----:B------:R-:W-:Y:S05]  /*0f80*/  BSYNC B0 ;  /* 0x0000000000007941 */ /* 0x000fea0003800000 */
.L_x_3519:
[----:B------:R-:W-:-:S04]  /*0f90*/  F2FP.F16.F32.PACK_AB R0, RZ, R0 ;  /* 0x00000000ff00723e */ /* 0x000fc800000000ff */
[----:B------:R-:W-:Y:S01]  /*0fa0*/  PRMT R23, R0, 0x7610, R23 ;  /* 0x0000761000177816 */ /* 0x000fe20000000017 */
[----:B------:R-:W-:Y:S06]  /*0fb0*/  BRA `(.L_x_3494) ;  /* 0x00000000006c7947 */ /* 0x000fec0003800000 */
.L_x_3493:
        /* <DEDUP_REMOVED lines=16> */
.L_x_3521:
[----:B------:R-:W-:Y:S01]  /*10c0*/  PRMT R23, RZ, 0x7610, R23 ;  /* 0x00007610ff177816 */ /* 0x000fe20000000017 */
[----:B------:R-:W-:Y:S06]  /*10d0*/  BRA `(.L_x_3494) ;  /* 0x0000000000247947 */ /* 0x000fec0003800000 */
.L_x_3518:
[----:B------:R-:W2:Y:S02]  /*10e0*/  LDG.E.64 R2, desc[UR36][R2.64] ;  /* 0x0000002402027981 */ /* 0x000ea4000c1e1b00 */
[----:B--2---:R-:W0:Y:S02]  /*10f0*/  I2F.U64 R0, R2 ;  /* 0x0000000200007312 */ /* 0x004e240000301000 */
[----:B0-----:R-:W-:-:S04]  /*1100*/  F2FP.F16.F32.PACK_AB R0, RZ, R0 ;  /* 0x00000000ff00723e */ /* 0x001fc800000000ff */
[----:B------:R-:W-:Y:S01]  /*1110*/  PRMT R23, R0, 0x7610, R23 ;  /* 0x0000761000177816 */ /* 0x000fe20000000017 */
[----:B------:R-:W-:Y:S06]  /*1120*/  BRA `(.L_x_3494) ;  /* 0x0000000000107947 */ /* 0x000fec0003800000 */
.L_x_3517:
[----:B------:R-:W2:Y:S02]  /*1130*/  LDG.E R2, desc[UR36][R2.64] ;  /* 0x0000002402027981 */ /* 0x000ea4000c1e1900 */
[----:B--2---:R-:W-:-:S04]  /*1140*/  I2FP.F32.U32 R0, R2 ;  /* 0x0000000200007245 */ /* 0x004fc80000201000 */
[----:B------:R-:W-:-:S04]  /*1150*/  F2FP.F16.F32.PACK_AB R0, RZ, R0 ;  /* 0x00000000ff00723e */ /* 0x000fc800000000ff */
[----:B------:R-:W-:-:S07]  /*1160*/  PRMT R23, R0, 0x7610, R23 ;  /* 0x0000761000177816 */ /* 0x000fce0000000017 */
.L_x_3494:
[----:B------:R-:W2:Y:S02]  /*1170*/  S2R R24, SR_TID.X ;  /* 0x0000000000187919 */ /* 0x000ea40000002100 */
[----:B--2---:R-:W-:-:S07]  /*1180*/  VIADD R24, R24, 0x80 ;  /* 0x0000008018187836 */ /* 0x004fce0000000000 */
.L_x_3488:
[----:B------:R-:W-:Y:S05]  /*1190*/  BSYNC B6 ;  /* 0x0000000000067941 */ /* 0x000fea0003800000 */
.L_x_3487:
        /* <DEDUP_REMOVED lines=26> */
.L_x_3527:
[----:B------:R-:W2:Y:S02]  /*1340*/  LDG.E.U8 R2, desc[UR36][R2.64] ;  /* 0x0000002402027981 */ /* 0x000ea4000c1e1100 */
[----:B--2---:R-:W-:-:S04]  /*1350*/  I2FP.F32.U32 R0, R2 ;  /* 0x0000000200007245 */ /* 0x004fc80000201000 */
[----:B------:R-:W-:-:S04]  /*1360*/  F2FP.F16.F32.PACK_AB R0, RZ, R0 ;  /* 0x00000000ff00723e */ /* 0x000fc800000000ff */
[----:B------:R-:W-:Y:S01]  /*1370*/  PRMT R22, R0, 0x7610, R22 ;  /* 0x0000761000167816 */ /* 0x000fe20000000016 */
[----:B------:R-:W-:Y:S06]  /*1380*/  BRA `(.L_x_3529) ;  /* 0x0000000c00bc7947 */ /* 0x000fec0003800000 */
.L_x_3526:
        /* <DEDUP_REMOVED lines=11> */
.L_x_3531:
[----:B------:R-:W2:Y:S02]  /*1440*/  LDG.E R2, desc[UR36][R2.64] ;  /* 0x0000002402027981 */ /* 0x000ea4000c1e1900 */
[----:B--2---:R-:W-:-:S04]  /*1450*/  I2FP.F32.S32 R0, R2 ;  /* 0x0000000200007245 */ /* 0x004fc80000201400 */
[----:B------:R-:W-:-:S04]  /*1460*/  F2FP.F16.F32.PACK_AB R0, RZ, R0 ;  /* 0x00000000ff00723e */ /* 0x000fc800000000ff */
[----:B------:R-:W-:Y:S01]  /*1470*/  PRMT R22, R0, 0x7610, R22 ;  /* 0x0000761000167816 */ /* 0x000fe20000000016 */
[----:B------:R-:W-:Y:S06]  /*1480*/  BRA `(.L_x_3529) ;  /* 0x0000000c007c7947 */ /* 0x000fec0003800000 */
.L_x_3530:
[----:B------:R-:W2:Y:S02]  /*1490*/  LDG.E.U16 R2, desc[UR36][R2.64] ;  /* 0x0000002402027981 */ /* 0x000ea4000c1e1500 */
[----:B--2---:R-:W0:Y:S02]  /*14a0*/  I2F.S16 R0, R2 ;  /* 0x0000000200007306 */ /* 0x004e240000101400 */
[----:B0-----:R-:W-:-:S04]  /*14b0*/  F2FP.F16.F32.PACK_AB R0, RZ, R0 ;  /* 0x00000000ff00723e */ /* 0x001fc800000000ff */
[----:B------:R-:W-:Y:S01]  /*14c0*/  PRMT R22, R0, 0x7610, R22 ;  /* 0x0000761000167816 */ /* 0x000fe20000000016 */
[----:B------:R-:W-:Y:S06]  /*14d0*/  BRA `(.L_x_3529) ;  /* 0x0000000c00687947 */ /* 0x000fec0003800000 */
.L_x_3525:
        /* <DEDUP_REMOVED lines=9> */
.L_x_3533:
[----:B------:R0:W5:Y:S01]  /*1570*/  LDG.E.U16 R22, desc[UR36][R2.64] ;  /* 0x0000002402167981 */ /* 0x000162000c1e1500 */
[----:B------:R-:W-:Y:S05]  /*1580*/  BRA `(.L_x_3529) ;  /* 0x0000000c003c7947 */ /* 0x000fea0003800000 */
.L_x_3532:
        /* <DEDUP_REMOVED lines=9> */
.L_x_3535:
[----:B------:R1:W5:Y:S01]  /*1620*/  LDG.E.U16 R22, desc[UR36][R2.64] ;  /* 0x0000002402167981 */ /* 0x000362000c1e1500 */
[----:B------:R-:W-:Y:S05]  /*1630*/  BRA `(.L_x_3529) ;  /* 0x0000000c00107947 */ /* 0x000fea0003800000 */
.L_x_3534:
        /* <DEDUP_REMOVED lines=9> */
.L_x_3524:
        /* <DEDUP_REMOVED lines=14> */
.L_x_3538:
        /* <DEDUP_REMOVED lines=9> */
.L_x_3537:
        /* <DEDUP_REMOVED lines=28> */
.L_x_3540:
        /* <DEDUP_REMOVED lines=15> */
.L_x_3539:
[----:B------:R-:W2:Y:S02]  /*1af0*/  LDG.E.U16 R0, desc[UR36][R2.64] ;  /* 0x0000002402007981 */ /* 0x000ea4000c1e1500 */
[----:B--2---:R-:W-:-:S05]  /*1b00*/  IMAD.U32 R0, R0, 0x10000, RZ ;  /* 0x0001000000007824 */ /* 0x004fca00078e00ff */
[----:B------:R-:W-:-:S04]  /*1b10*/  F2FP.F16.F32.PACK_AB R0, RZ, R0 ;  /* 0x00000000ff00723e */ /* 0x000fc800000000ff */
[----:B------:R-:W-:Y:S01]  /*1b20*/  PRMT R22, R0, 0x7610, R22 ;  /* 0x0000761000167816 */ /* 0x000fe20000000016 */
[----:B------:R-:W-:Y:S06]  /*1b30*/  BRA `(.L_x_3529) ;  /* 0x0000000400d07947 */ /* 0x000fec0003800000 */
.L_x_3536:
        /* <DEDUP_REMOVED lines=13> */
.L_x_3543:
        /* <DEDUP_REMOVED lines=21> */
.L_x_3547:
[----:B------:R-:W-:Y:S05]  /*1d60*/  BSYNC B1 ;  /* 0x0000000000017941 */ /* 0x000fea0003800000 */
.L_x_3546:
[----:B------:R-:W-:Y:S01]  /*1d70*/  LEA R3, R0, 0x3b800000, 0x17 ;  /* 0x3b80000000037811 */ /* 0x000fe200078eb8ff */
[----:B------:R-:W-:-:S05]  /*1d80*/  IMAD.SHL.U32 R0, R2, 0x100000, RZ ;  /* 0x0010000002007824 */ /* 0x000fca00078e00ff */
[----:B------:R-:W-:-:S07]  /*1d90*/  LOP3.LUT R0, R3, R0, R4, 0xfe, !PT ;  /* 0x0000000003007212 */ /* 0x000fce00078efe04 */
.L_x_3545:
[----:B------:R-:W-:Y:S05]  /*1da0*/  BSYNC B0 ;  /* 0x0000000000007941 */ /* 0x000fea0003800000 */
.L_x_3544:
[----:B------:R-:W-:-:S04]  /*1db0*/  F2FP.F16.F32.PACK_AB R0, RZ, R0 ;  /* 0x00000000ff00723e */ /* 0x000fc800000000ff */
[----:B------:R-:W-:Y:S01]  /*1dc0*/  PRMT R22, R0, 0x7610, R22 ;  /* 0x0000761000167816 */ /* 0x000fe20000000016 */
[----:B------:R-:W-:Y:S06]  /*1dd0*/  BRA `(.L_x_3529) ;  /* 0x0000000400287947 */ /* 0x000fec0003800000 */
.L_x_3542:
        /* <DEDUP_REMOVED lines=21> */
.L_x_3551:
[----:B------:R-:W-:Y:S05]  /*1f30*/  BSYNC B1 ;  /* 0x0000000000017941 */ /* 0x000fea0003800000 */
.L_x_3550:
[----:B------:R-:W-:Y:S01]  /*1f40*/  LEA R3, R0, 0x37800000, 0x17 ;  /* 0x3780000000037811 */ /* 0x000fe200078eb8ff */
[----:B------:R-:W-:-:S05]  /*1f50*/  IMAD.SHL.U32 R0, R2, 0x200000, RZ ;  /* 0x0020000002007824 */ /* 0x000fca00078e00ff */
[----:B------:R-:W-:-:S07]  /*1f60*/  LOP3.LUT R0, R3, R0, R4, 0xfe, !PT ;  /* 0x0000000003007212 */ /* 0x000fce00078efe04 */
.L_x_3549:
[----:B------:R-:W-:Y:S05]  /*1f70*/  BSYNC B0 ;  /* 0x0000000000007941 */ /* 0x000fea0003800000 */
.L_x_3548:
[----:B------:R-:W-:-:S04]  /*1f80*/  F2FP.F16.F32.PACK_AB R0, RZ, R0 ;  /* 0x00000000ff00723e */ /* 0x000fc800000000ff */
[----:B------:R-:W-:Y:S01]  /*1f90*/  PRMT R22, R0, 0x7610, R22 ;  /* 0x0000761000167816 */ /* 0x000fe20000000016 */
[----:B------:R-:W-:Y:S06]  /*1fa0*/  BRA `(.L_x_3529) ;  /* 0x0000000000b47947 */ /* 0x000fec0003800000 */
.L_x_3541:
        /* <DEDUP_REMOVED lines=14> */
.L_x_3555:
[----:B------:R-:W-:Y:S05]  /*2090*/  BSYNC B0 ;  /* 0x0000000000007941 */ /* 0x000fea0003800000 */
.L_x_3554:
[----:B------:R-:W-:-:S04]  /*20a0*/  F2FP.F16.F32.PACK_AB R0, RZ, R0 ;  /* 0x00000000ff00723e */ /* 0x000fc800000000ff */
[----:B------:R-:W-:Y:S01]  /*20b0*/  PRMT R22, R0, 0x7610, R22 ;  /* 0x0000761000167816 */ /* 0x000fe20000000016 */
[----:B------:R-:W-:Y:S06]  /*20c0*/  BRA `(.L_x_3529) ;  /* 0x00000000006c7947 */ /* 0x000fec0003800000 */
.L_x_3528:
        /* <DEDUP_REMOVED lines=16> */
.L_x_3556:
[----:B------:R-:W-:Y:S01]  /*21d0*/  PRMT R22, RZ, 0x7610, R22 ;  /* 0x00007610ff167816 */ /* 0x000fe20000000016 */
[----:B------:R-:W-:Y:S06]  /*21e0*/  BRA `(.L_x_3529) ;  /* 0x0000000000247947 */ /* 0x000fec0003800000 */
.L_x_3553:
[----:B------:R-:W2:Y:S02]  /*21f0*/  LDG.E.64 R2, desc[UR36][R2.64] ;  /* 0x0000002402027981 */ /* 0x000ea4000c1e1b00 */
[----:B--2---:R-:W0:Y:S02]  /*2200*/  I2F.U64 R0, R2 ;  /* 0x0000000200007312 */ /* 0x004e240000301000 */
[----:B0-----:R-:W-:-:S04]  /*2210*/  F2FP.F16.F32.PACK_AB R0, RZ, R0 ;  /* 0x00000000ff00723e */ /* 0x001fc800000000ff */
[----:B------:R-:W-:Y:S01]  /*2220*/  PRMT R22, R0, 0x7610, R22 ;  /* 0x0000761000167816 */ /* 0x000fe20000000016 */
[----:B------:R-:W-:Y:S06]  /*2230*/  BRA `(.L_x_3529) ;  /* 0x0000000000107947 */ /* 0x000fec0003800000 */
.L_x_3552:
[----:B------:R-:W2:Y:S02]  /*2240*/  LDG.E R2, desc[UR36][R2.64] ;  /* 0x0000002402027981 */ /* 0x000ea4000c1e1900 */
[----:B--2---:R-:W-:-:S04]  /*2250*/  I2FP.F32.U32 R0, R2 ;  /* 0x0000000200007245 */ /* 0x004fc80000201000 */
[----:B------:R-:W-:-:S04]  /*2260*/  F2FP.F16.F32.PACK_AB R0, RZ, R0 ;  /* 0x00000000ff00723e */ /* 0x000fc800000000ff */
[----:B------:R-:W-:-:S07]  /*2270*/  PRMT R22, R0, 0x7610, R22 ;  /* 0x0000761000167816 */ /* 0x000fce0000000016 */
.L_x_3529:
[----:B------:R-:W-:-:S07]  /*2280*/  VIADD R24, R24, 0x80 ;  /* 0x0000008018187836 */ /* 0x000fce0000000000 */
.L_x_3523:
[----:B------:R-:W-:Y:S05]  /*2290*/  BSYNC B6 ;  /* 0x0000000000067941 */ /* 0x000fea0003800000 */
.L_x_3522:
[----:B------:R-:W-:Y:S01]  /*22a0*/  ISETP.GE.AND P0, PT, R24, R16, PT ;  /* 0x000000101800720c */ /* 0x000fe20003f06270 */
[----:B------:R-:W-:Y:S01]  /*22b0*/  BSSY B6, `(.L_x_3557) ;  /* 0x000010f000067945 */ /* 0x000fe20003800000 */
[----:B------:R-:W-:Y:S02]  /*22c0*/  PRMT R18, RZ, 0x7610, R18 ;  /* 0x00007610ff127816 */ /* 0x000fe40000000012 */
[----:B01----:R-:W-:-:S09]  /*22d0*/  PRMT R2, RZ, 0x7610, R2 ;  /* 0x00007610ff027816 */ /* 0x003fd20000000002 */
[----:B------:R-:W-:Y:S05]  /*22e0*/  @P0 BRA `(.L_x_3558) ;  /* 0x00000010002c0947 */ /* 0x000fea0003800000 */
[----:B------:R-:W0:Y:S01]  /*22f0*/  LDC.64 R4, c[0x0][0x228] ;  /* 0x00008a00ff047b82 */ /* 0x000e220000000a00 */
        /* <DEDUP_REMOVED lines=22> */
.L_x_3562:
[----:B------:R-:W2:Y:S02]  /*2460*/  LDG.E.U8 R4, desc[UR36][R4.64] ;  /* 0x0000002404047981 */ /* 0x000ea4000c1e1100 */
[----:B--2---:R-:W-:-:S04]  /*2470*/  I2FP.F32.U32 R0, R4 ;  /* 0x0000000400007245 */ /* 0x004fc80000201000 */
[----:B------:R-:W-:-:S04]  /*2480*/  F2FP.F16.F32.PACK_AB R0, RZ, R0 ;  /* 0x00000000ff00723e */ /* 0x000fc800000000ff */
[----:B------:R-:W-:Y:S01]  /*2490*/  PRMT R2, R0, 0x7610, R2 ;  /* 0x0000761000027816 */ /* 0x000fe20000000002 */
[----:B------:R-:W-:Y:S06]  /*24a0*/  BRA `(.L_x_3564) ;  /* 0x0000000c00b87947 */ /* 0x000fec0003800000 */
.L_x_3561:
        /* <DEDUP_REMOVED lines=11> */
.L_x_3566:
[----:B------:R-:W2:Y:S02]  /*2560*/  LDG.E R4, desc[UR36][R4.64] ;  /* 0x0000002404047981 */ /* 0x000ea4000c1e1900 */
[----:B--2---:R-:W-:-:S04]  /*2570*/  I2FP.F32.S32 R0, R4 ;  /* 0x0000000400007245 */ /* 0x004fc80000201400 */
[----:B------:R-:W-:-:S04]  /*2580*/  F2FP.F16.F32.PACK_AB R0, RZ, R0 ;  /* 0x00000000ff00723e */ /* 0x000fc800000000ff */
[----:B------:R-:W-:Y:S01]  /*2590*/  PRMT R2, R0, 0x7610, R2 ;  /* 0x0000761000027816 */ /* 0x000fe20000000002 */
[----:B------:R-:W-:Y:S06]  /*25a0*/  BRA `(.L_x_3564) ;  /* 0x0000000c00787947 */ /* 0x000fec0003800000 */
.L_x_3565:
[----:B------:R-:W2:Y:S02]  /*25b0*/  LDG.E.U16 R4, desc[UR36][R4.64] ;  /* 0x0000002404047981 */ /* 0x000ea4000c1e1500 */
[----:B--2---:R-:W0:Y:S02]  /*25c0*/  I2F.S16 R0, R4 ;  /* 0x0000000400007306 */ /* 0x004e240000101400 */
[----:B0-----:R-:W-:-:S04]  /*25d0*/  F2FP.F16.F32.PACK_AB R0, RZ, R0 ;  /* 0x00000000ff00723e */ /* 0x001fc800000000ff */
[----:B------:R-:W-:Y:S01]  /*25e0*/  PRMT R2, R0, 0x7610, R2 ;  /* 0x0000761000027816 */ /* 0x000fe20000000002 */
[----:B------:R-:W-:Y:S06]  /*25f0*/  BRA `(.L_x_3564) ;  /* 0x0000000c00647947 */ /* 0x000fec0003800000 */
.L_x_3560:
        /* <DEDUP_REMOVED lines=9> */
.L_x_3568:
[----:B------:R0:W5:Y:S01]  /*2690*/  LDG.E.U16 R2, desc[UR36][R4.64] ;  /* 0x0000002404027981 */ /* 0x000162000c1e1500 */
[----:B------:R-:W-:Y:S05]  /*26a0*/  BRA `(.L_x_3564) ;  /* 0x0000000c00387947 */ /* 0x000fea0003800000 */
.L_x_3567:
        /* <DEDUP_REMOVED lines=9> */
.L_x_3570:
[----:B------:R1:W5:Y:S01]  /*2740*/  LDG.E.U16 R2, desc[UR36][R4.64] ;  /* 0x0000002404027981 */ /* 0x000362000c1e1500 */
[----:B------:R-:W-:Y:S05]  /*2750*/  BRA `(.L_x_3564) ;  /* 0x0000000c000c7947 */ /* 0x000fea0003800000 */
.L_x_3569:
        /* <DEDUP_REMOVED lines=9> */
.L_x_3559:
        /* <DEDUP_REMOVED lines=14> */
.L_x_3573:
        /* <DEDUP_REMOVED lines=9> */
.L_x_3572:
        /* <DEDUP_REMOVED lines=11> */
[----:B------:R-:W-:-:S05]  /*2a10*/  VIADD R6, R2, 0x1000000 ;  /* 0x0100000002067836 */ /* 0x000fca0000000000 */
[----:B------:R-:W-:Y:S02]  /*2a20*/  SHF.R.S32.HI R6, RZ, 0x8, R6 ;  /* 0x00000008ff067819 */ /* 0x000fe40000011406 */
[----:B0-----:R-:W-:-:S04]  /*2a30*/  IADD3 R3, -R3, 0x1f, RZ ;  /* 0x0000001f03037810 */ /* 0x001fc80007ffe1ff */
[C---:B------:R-:W-:Y:S01]  /*2a40*/  ISETP.GT.U32.AND P0, PT, R3.reuse, 0x4, PT ;  /* 0x000000040300780c */ /* 0x040fe20003f04070 */
[----:B------:R-:W-:-:S05]  /*2a50*/  VIADD R3, R3, 0xfffffffc ;  /* 0xfffffffc03037836 */ /* 0x000fca0000000000 */
[----:B------:R-:W-:-:S04]  /*2a60*/  SEL R3, R3, RZ, P0 ;  /* 0x000000ff03037207 */ /* 0x000fc80000000000 */
[C---:B------:R-:W-:Y:S01]  /*2a70*/  SHF.L.U32 R4, R2.reuse, R3, RZ ;  /* 0x0000000302047219 */ /* 0x040fe200000006ff */
[----:B------:R-:W-:Y:S02]  /*2a80*/  IMAD R7, R3, R8, 0x3c000000 ;  /* 0x3c00000003077424 */ /* 0x000fe400078e0208 */
[----:B------:R-:W-:-:S03]  /*2a90*/  VIADD R3, R2, 0xffffffff ;  /* 0xffffffff02037836 */ /* 0x000fc60000000000 */
[----:B------:R-:W-:Y:S02]  /*2aa0*/  LEA.HI R7, R4, R7, RZ, 0x1c ;  /* 0x0000000704077211 */ /* 0x000fe400078fe0ff */
[----:B------:R-:W-:Y:S02]  /*2ab0*/  SHF.R.S32.HI R3, RZ, 0x1f, R3 ;  /* 0x0000001fff037819 */ /* 0x000fe40000011403 */
[----:B------:R-:W-:-:S04]  /*2ac0*/  LOP3.LUT R6, R7, 0x7f800000, R6, 0xf8, !PT ;  /* 0x7f80000007067812 */ /* 0x000fc800078ef806 */
[----:B------:R-:W-:-:S04]  /*2ad0*/  LOP3.LUT R3, R6, R3, RZ, 0x30, !PT ;  /* 0x0000000306037212 */ /* 0x000fc800078e30ff */
[----:B------:R-:W-:-:S04]  /*2ae0*/  LOP3.LUT R3, R3, 0x80000000, R0, 0xf8, !PT ;  /* 0x8000000003037812 */ /* 0x000fc800078ef800 */
[----:B------:R-:W-:-:S04]  /*2af0*/  F2FP.F16.F32.PACK_AB R3, RZ, R3 ;  /* 0x00000003ff03723e */ /* 0x000fc800000000ff */
[----:B------:R-:W-:Y:S01]  /*2b00*/  PRMT R2, R3, 0x7610, R2 ;  /* 0x0000761003027816 */ /* 0x000fe20000000002 */
[----:B------:R-:W-:Y:S06]  /*2b10*/  BRA `(.L_x_3564) ;  /* 0x00000008001c7947 */ /* 0x000fec0003800000 */
.L_x_3575:
[----:B------:R-:W2:Y:S02]  /*2b20*/  LDG.E.U8 R3, desc[UR36][R4.64] ;  /* 0x0000002404037981 */ /* 0x000ea4000c1e1100 */
[----:B--2---:R-:W-:-:S05]  /*2b30*/  IMAD.SHL.U32 R0, R3, 0x2000000, RZ ;  /* 0x0200000003007824 */ /* 0x004fca00078e00ff */
[----:B------:R-:W-:-:S13]  /*2b40*/  ISETP.GE.U32.AND P0, PT, R0, 0x8000000, PT ;  /* 0x080000000000780c */ /* 0x000fda0003f06070 */
[C---:B------:R-:W-:Y:S02]  /*2b50*/  @!P0 IMAD.SHL.U32 R0, R3.reuse, 0x100, RZ ;  /* 0x0000010003008824 */ /* 0x040fe400078e00ff */
[C---:B------:R-:W-:Y:S02]  /*2b60*/  @P0 IMAD.SHL.U32 R2, R3.reuse, 0x200000, RZ ;  /* 0x0020000003020824 */ /* 0x040fe400078e00ff */
[----:B------:R-:W-:Y:S01]  /*2b70*/  IMAD.SHL.U32 R3, R3, 0x1000000, RZ ;  /* 0x0100000003037824 */ /* 0x000fe200078e00ff */
[----:B------:R-:W-:Y:S02]  /*2b80*/  @!P0 LOP3.LUT R0, R0, 0x7f00, RZ, 0xc0, !PT ;  /* 0x00007f0000008812 */ /* 0x000fe400078ec0ff */
[----:B------:R-:W-:Y:S02]  /*2b90*/  @P0 LOP3.LUT R2, R2, 0x70000000, RZ, 0xfc, !PT ;  /* 0x7000000002020812 */ /* 0x000fe400078efcff */
[----:B------:R-:W-:-:S03]  /*2ba0*/  @!P0 LOP3.LUT R0, R0, 0x3f000000, RZ, 0xfc, !PT ;  /* 0x3f00000000008812 */ /* 0x000fc600078efcff */
[----:B------:R-:W-:Y:S02]  /*2bb0*/  @P0 FMUL.FTZ R2, R2, 1.9259299443872358531e-34 ;  /* 0x0780000002020820 */ /* 0x000fe40000410000 */
[----:B------:R-:W-:-:S05]  /*2bc0*/  @!P0 FADD.FTZ R2, R0, -0.5 ;  /* 0xbf00000000028421 */ /* 0x000fca0000010000 */
[----:B------:R-:W-:-:S04]  /*2bd0*/  LOP3.LUT R2, R2, 0x80000000, R3, 0xf8, !PT ;  /* 0x8000000002027812 */ /* 0x000fc800078ef803 */
[----:B------:R-:W-:Y:S01]  /*2be0*/  F2FP.F16.F32.PACK_AB R2, RZ, R2 ;  /* 0x00000002ff02723e */ /* 0x000fe200000000ff */
[----:B------:R-:W-:Y:S06]  /*2bf0*/  BRA `(.L_x_3564) ;  /* 0x0000000400e47947 */ /* 0x000fec0003800000 */
.L_x_3574:
[----:B------:R-:W2:Y:S02]  /*2c00*/  LDG.E.U16 R0, desc[UR36][R4.64] ;  /* 0x0000002404007981 */ /* 0x000ea4000c1e1500 */
[----:B--2---:R-:W-:-:S05]  /*2c10*/  IMAD.U32 R0, R0, 0x10000, RZ ;  /* 0x0001000000007824 */ /* 0x004fca00078e00ff */
[----:B------:R-:W-:-:S04]  /*2c20*/  F2FP.F16.F32.PACK_AB R0, RZ, R0 ;  /* 0x00000000ff00723e */ /* 0x000fc800000000ff */
[----:B------:R-:W-:Y:S01]  /*2c30*/  PRMT R2, R0, 0x7610, R2 ;  /* 0x0000761000027816 */ /* 0x000fe20000000002 */
[----:B------:R-:W-:Y:S06]  /*2c40*/  BRA `(.L_x_3564) ;  /* 0x0000000400d07947 */ /* 0x000fec0003800000 */
.L_x_3571:
        /* <DEDUP_REMOVED lines=13> */
.L_x_3578:
        /* <DEDUP_REMOVED lines=21> */
.L_x_3582:
[----:B------:R-:W-:Y:S05]  /*2e70*/  BSYNC B1 ;  /* 0x0000000000017941 */ /* 0x000fea0003800000 */
.L_x_3581:
[----:B------:R-:W-:Y:S01]  /*2e80*/  LEA R3, R0, 0x3b800000, 0x17 ;  /* 0x3b80000000037811 */ /* 0x000fe200078eb8ff */
[----:B------:R-:W-:-:S05]  /*2e90*/  IMAD.SHL.U32 R0, R2, 0x100000, RZ ;  /* 0x0010000002007824 */ /* 0x000fca00078e00ff */
[----:B------:R-:W-:-:S07]  /*2ea0*/  LOP3.LUT R0, R3, R0, R4, 0xfe, !PT ;  /* 0x0000000003007212 */ /* 0x000fce00078efe04 */
.L_x_3580:
[----:B------:R-:W-:Y:S05]  /*2eb0*/  BSYNC B0 ;  /* 0x0000000000007941 */ /* 0x000fea0003800000 */
.L_x_3579:
[----:B------:R-:W-:-:S04]  /*2ec0*/  F2FP.F16.F32.PACK_AB R0, RZ, R0 ;  /* 0x00000000ff00723e */ /* 0x000fc800000000ff */
[----:B------:R-:W-:Y:S01]  /*2ed0*/  PRMT R2, R0, 0x7610, R2 ;  /* 0x0000761000027816 */ /* 0x000fe20000000002 */
[----:B------:R-:W-:Y:S06]  /*2ee0*/  BRA `(.L_x_3564) ;  /* 0x0000000400287947 */ /* 0x000fec0003800000 */
.L_x_3577:
        /* <DEDUP_REMOVED lines=21> */
.L_x_3586:
[----:B------:R-:W-:Y:S05]  /*3040*/  BSYNC B1 ;  /* 0x0000000000017941 */ /* 0x000fea0003800000 */
.L_x_3585:
[----:B------:R-:W-:Y:S01]  /*3050*/  LEA R3, R0, 0x37800000, 0x17 ;  /* 0x3780000000037811 */ /* 0x000fe200078eb8ff */
[----:B------:R-:W-:-:S05]  /*3060*/  IMAD.SHL.U32 R0, R2, 0x200000, RZ ;  /* 0x0020000002007824 */ /* 0x000fca00078e00ff */
[----:B------:R-:W-:-:S07]  /*3070*/  LOP3.LUT R0, R3, R0, R4, 0xfe, !PT ;  /* 0x0000000003007212 */ /* 0x000fce00078efe04 */
.L_x_3584:
[----:B------:R-:W-:Y:S05]  /*3080*/  BSYNC B0 ;  /* 0x0000000000007941 */ /* 0x000fea0003800000 */
.L_x_3583:
[----:B------:R-:W-:-:S04]  /*3090*/  F2FP.F16.F32.PACK_AB R0, RZ, R0 ;  /* 0x00000000ff00723e */ /* 0x000fc800000000ff */
[----:B------:R-:W-:Y:S01]  /*30a0*/  PRMT R2, R0, 0x7610, R2 ;  /* 0x0000761000027816 */ /* 0x000fe20000000002 */
[----:B------:R-:W-:Y:S06]  /*30b0*/  BRA `(.L_x_3564) ;  /* 0x0000000000b47947 */ /* 0x000fec0003800000 */
.L_x_3576:
        /* <DEDUP_REMOVED lines=14> */
.L_x_3590:
[----:B------:R-:W-:Y:S05]  /*31a0*/  BSYNC B0 ;  /* 0x0000000000007941 */ /* 0x000fea0003800000 */
.L_x_3589:
[----:B------:R-:W-:-:S04]  /*31b0*/  F2FP.F16.F32.PACK_AB R0, RZ, R0 ;  /* 0x00000000ff00723e */ /* 0x000fc800000000ff */
[----:B------:R-:W-:Y:S01]  /*31c0*/  PRMT R2, R0, 0x7610, R2 ;  /* 0x0000761000027816 */ /* 0x000fe20000000002 */
[----:B------:R-:W-:Y:S06]  /*31d0*/  BRA `(.L_x_3564) ;  /* 0x00000000006c7947 */ /* 0x000fec0003800000 */
.L_x_3563:
        /* <DEDUP_REMOVED lines=16> */
.L_x_3591:
[----:B------:R-:W-:Y:S01]  /*32e0*/  PRMT R2, RZ, 0x7610, R2 ;  /* 0x00007610ff027816 */ /* 0x000fe20000000002 */
[----:B------:R-:W-:Y:S06]  /*32f0*/  BRA `(.L_x_3564) ;  /* 0x0000000000247947 */ /* 0x000fec0003800000 */
.L_x_3588:
[----:B------:R-:W2:Y:S02]  /*3300*/  LDG.E.64 R4, desc[UR36][R4.64] ;  /* 0x0000002404047981 */ /* 0x000ea4000c1e1b00 */
[----:B--2---:R-:W0:Y:S02]  /*3310*/  I2F.U64 R0, R4 ;  /* 0x0000000400007312 */ /* 0x004e240000301000 */
[----:B0-----:R-:W-:-:S04]  /*3320*/  F2FP.F16.F32.PACK_AB R0, RZ, R0 ;  /* 0x00000000ff00723e */ /* 0x001fc800000000ff */
[----:B------:R-:W-:Y:S01]  /*3330*/  PRMT R2, R0, 0x7610, R2 ;  /* 0x0000761000027816 */ /* 0x000fe20000000002 */
[----:B------:R-:W-:Y:S06]  /*3340*/  BRA `(.L_x_3564) ;  /* 0x0000000000107947 */ /* 0x000fec0003800000 */
.L_x_3587:
[----:B------:R-:W2:Y:S02]  /*3350*/  LDG.E R4, desc[UR36][R4.64] ;  /* 0x0000002404047981 */ /* 0x000ea4000c1e1900 */
[----:B--2---:R-:W-:-:S04]  /*3360*/  I2FP.F32.U32 R0, R4 ;  /* 0x0000000400007245 */ /* 0x004fc80000201000 */
[----:B------:R-:W-:-:S04]  /*3370*/  F2FP.F16.F32.PACK_AB R0, RZ, R0 ;  /* 0x00000000ff00723e */ /* 0x000fc800000000ff */
[----:B------:R-:W-:-:S07]  /*3380*/  PRMT R2, R0, 0x7610, R2 ;  /* 0x0000761000027816 */ /* 0x000fce0000000002 */
.L_x_3564:
[----:B------:R-:W-:-:S07]  /*3390*/  VIADD R24, R24, 0x80 ;  /* 0x0000008018187836 */ /* 0x000fce0000000000 */
.L_x_3558:
[----:B------:R-:W-:Y:S05]  /*33a0*/  BSYNC B6 ;  /* 0x0000000000067941 */ /* 0x000fea0003800000 */
.L_x_3557:
        /* <DEDUP_REMOVED lines=25> */
.L_x_3597:
[----:B------:R-:W2:Y:S02]  /*3540*/  LDG.E.U8 R4, desc[UR36][R4.64] ;  /* 0x0000002404047981 */ /* 0x000ea4000c1e1100 */
[----:B--2---:R-:W-:-:S04]  /*3550*/  I2FP.F32.U32 R0, R4 ;  /* 0x0000000400007245 */ /* 0x004fc80000201000 */
[----:B------:R-:W-:-:S04]  /*3560*/  F2FP.F16.F32.PACK_AB R0, RZ, R0 ;  /* 0x00000000ff00723e */ /* 0x000fc800000000ff */
[----:B------:R-:W-:Y:S01]  /*3570*/  PRMT R18, R0, 0x7610, R18 ;  /* 0x0000761000127816 */ /* 0x000fe20000000012 */
[----:B------:R-:W-:Y:S06]  /*3580*/  BRA `(.L_x_3593) ;  /* 0x0000000c00bc7947 */ /* 0x000fec0003800000 */
.L_x_3596:
        /* <DEDUP_REMOVED lines=11> */
.L_x_3600:
[----:B------:R-:W2:Y:S02]  /*3640*/  LDG.E R4, desc[UR36][R4.64] ;  /* 0x0000002404047981 */ /* 0x000ea4000c1e1900 */
[----:B--2---:R-:W-:-:S04]  /*3650*/  I2FP.F32.S32 R0, R4 ;  /* 0x0000000400007245 */ /* 0x004fc80000201400 */
[----:B------:R-:W-:-:S04]  /*3660*/  F2FP.F16.F32.PACK_AB R0, RZ, R0 ;  /* 0x00000000ff00723e */ /* 0x000fc800000000ff */
[----:B------:R-:W-:Y:S01]  /*3670*/  PRMT R18, R0, 0x7610, R18 ;  /* 0x0000761000127816 */ /* 0x000fe20000000012 */
[----:B------:R-:W-:Y:S06]  /*3680*/  BRA `(.L_x_3593) ;  /* 0x0000000c007c7947 */ /* 0x000fec0003800000 */
.L_x_3599:
[----:B------:R-:W2:Y:S02]  /*3690*/  LDG.E.U16 R4, desc[UR36][R4.64] ;  /* 0x0000002404047981 */ /* 0x000ea4000c1e1500 */
[----:B--2---:R-:W0:Y:S02]  /*36a0*/  I2F.S16 R0, R4 ;  /* 0x0000000400007306 */ /* 0x004e240000101400 */
[----:B0-----:R-:W-:-:S04]  /*36b0*/  F2FP.F16.F32.PACK_AB R0, RZ, R0 ;  /* 0x00000000ff00723e */ /* 0x001fc800000000ff */
[----:B------:R-:W-:Y:S01]  /*36c0*/  PRMT R18, R0, 0x7610, R18 ;  /* 0x0000761000127816 */ /* 0x000fe20000000012 */
[----:B------:R-:W-:Y:S06]  /*36d0*/  BRA `(.L_x_3593) ;  /* 0x0000000c00687947 */ /* 0x000fec0003800000 */
.L_x_3595:
        /* <DEDUP_REMOVED lines=9> */
.L_x_3602:
[----:B------:R2:W5:Y:S01]  /*3770*/  LDG.E.U16 R18, desc[UR36][R4.64] ;  /* 0x0000002404127981 */ /* 0x000562000c1e1500 */
[----:B------:R-:W-:Y:S05]  /*3780*/  BRA `(.L_x_3593) ;  /* 0x0000000c003c7947 */ /* 0x000fea0003800000 */
.L_x_3601:
        /* <DEDUP_REMOVED lines=9> */
.L_x_3604:
[----:B------:R3:W5:Y:S01]  /*3820*/  LDG.E.U16 R18, desc[UR36][R4.64] ;  /* 0x0000002404127981 */ /* 0x000762000c1e1500 */
[----:B------:R-:W-:Y:S05]  /*3830*/  BRA `(.L_x_3593) ;  /* 0x0000000c00107947 */ /* 0x000fea0003800000 */
.L_x_3603:
        /* <DEDUP_REMOVED lines=9> */
.L_x_3594:
        /* <DEDUP_REMOVED lines=14> */
.L_x_3607:
        /* <DEDUP_REMOVED lines=9> */
.L_x_3606:
        /* <DEDUP_REMOVED lines=28> */
.L_x_3609:
        /* <DEDUP_REMOVED lines=12> */
[----:B------:R-:W-:-:S04]  /*3cc0*/  F2FP.F16.F32.PACK_AB R0, RZ, R0 ;  /* 0x00000000ff00723e */ /* 0x000fc800000000ff */
[----:B------:R-:W-:Y:S01]  /*3cd0*/  PRMT R18, R0, 0x7610, R18 ;  /* 0x0000761000127816 */ /* 0x000fe20000000012 */
[----:B------:R-:W-:Y:S06]  /*3ce0*/  BRA `(.L_x_3593) ;  /* 0x0000000400e47947 */ /* 0x000fec0003800000 */
.L_x_3608:
[----:B------:R-:W2:Y:S02]  /*3cf0*/  LDG.E.U16 R0, desc[UR36][R4.64] ;  /* 0x0000002404007981 */ /* 0x000ea4000c1e1500 */
[----:B--2---:R-:W-:-:S05]  /*3d00*/  IMAD.U32 R0, R0, 0x10000, RZ ;  /* 0x0001000000007824 */ /* 0x004fca00078e00ff */
[----:B------:R-:W-:-:S04]  /*3d10*/  F2FP.F16.F32.PACK_AB R0, RZ, R0 ;  /* 0x00000000ff00723e */ /* 0x000fc800000000ff */
[----:B------:R-:W-:Y:S01]  /*3d20*/  PRMT R18, R0, 0x7610, R18 ;  /* 0x0000761000127816 */ /* 0x000fe20000000012 */
[----:B------:R-:W-:Y:S06]  /*3d30*/  BRA `(.L_x_3593) ;  /* 0x0000000400d07947 */ /* 0x000fec0003800000 */
.L_x_3605:
        /* <DEDUP_REMOVED lines=13> */
.L_x_3612:
        /* <DEDUP_REMOVED lines=21> */
.L_x_3616:
[----:B------:R-:W-:Y:S05]  /*3f60*/  BSYNC B1 ;  /* 0x0000000000017941 */ /* 0x000fea0003800000 */
.L_x_3615:
[----:B------:R-:W-:Y:S01]  /*3f70*/  LEA R5, R0, 0x3b800000, 0x17 ;  /* 0x3b80000000057811 */ /* 0x000fe200078eb8ff */
[----:B------:R-:W-:-:S05]  /*3f80*/  IMAD.SHL.U32 R0, R3, 0x100000, RZ ;  /* 0x0010000003007824 */ /* 0x000fca00078e00ff */
[----:B------:R-:W-:-:S07]  /*3f90*/  LOP3.LUT R0, R5, R0, R6, 0xfe, !PT ;  /* 0x0000000005007212 */ /* 0x000fce00078efe06 */
.L_x_3614:
[----:B------:R-:W-:Y:S05]  /*3fa0*/  BSYNC B0 ;  /* 0x0000000000007941 */ /* 0x000fea0003800000 */
.L_x_3613:
[----:B------:R-:W-:-:S04]  /*3fb0*/  F2FP.F16.F32.PACK_AB R0, RZ, R0 ;  /* 0x00000000ff00723e */ /* 0x000fc800000000ff */
[----:B------:R-:W-:Y:S01]  /*3fc0*/  PRMT R18, R0, 0x7610, R18 ;  /* 0x0000761000127816 */ /* 0x000fe20000000012 */
[----:B------:R-:W-:Y:S06]  /*3fd0*/  BRA `(.L_x_3593) ;  /* 0x0000000400287947 */ /* 0x000fec0003800000 */
.L_x_3611:
        /* <DEDUP_REMOVED lines=21> */
.L_x_3620:
[----:B------:R-:W-:Y:S05]  /*4130*/  BSYNC B1 ;  /* 0x0000000000017941 */ /* 0x000fea0003800000 */
.L_x_3619:
[----:B------:R-:W-:Y:S01]  /*4140*/  LEA R5, R0, 0x37800000, 0x17 ;  /* 0x3780000000057811 */ /* 0x000fe200078eb8ff */
[----:B------:R-:W-:-:S05]  /*4150*/  IMAD.SHL.U32 R0, R3, 0x200000, RZ ;  /* 0x0020000003007824 */ /* 0x000fca00078e00ff */
[----:B------:R-:W-:-:S07]  /*4160*/  LOP3.LUT R0, R5, R0, R6, 0xfe, !PT ;  /* 0x0000000005007212 */ /* 0x000fce00078efe06 */
.L_x_3618:
[----:B------:R-:W-:Y:S05]  /*4170*/  BSYNC B0 ;  /* 0x0000000000007941 */ /* 0x000fea0003800000 */
.L_x_3617:
[----:B------:R-:W-:-:S04]  /*4180*/  F2FP.F16.F32.PACK_AB R0, RZ, R0 ;  /* 0x00000000ff00723e */ /* 0x000fc800000000ff */
[----:B------:R-:W-:Y:S01]  /*4190*/  PRMT R18, R0, 0x7610, R18 ;  /* 0x0000761000127816 */ /* 0x000fe20000000012 */
[----:B------:R-:W-:Y:S06]  /*41a0*/  BRA `(.L_x_3593) ;  /* 0x0000000000b47947 */ /* 0x000fec0003800000 */
.L_x_3610:
        /* <DEDUP_REMOVED lines=14> */
.L_x_3624:
[----:B------:R-:W-:Y:S05]  /*4290*/  BSYNC B0 ;  /* 0x0000000000007941 */ /* 0x000fea0003800000 */
.L_x_3623:
[----:B------:R-:W-:-:S04]  /*42a0*/  F2FP.F16.F32.PACK_AB R0, RZ, R0 ;  /* 0x00000000ff00723e */ /* 0x000fc800000000ff */
[----:B------:R-:W-:Y:S01]  /*42b0*/  PRMT R18, R0, 0x7610, R18 ;  /* 0x0000761000127816 */ /* 0x000fe20000000012 */
[----:B------:R-:W-:Y:S06]  /*42c0*/  BRA `(.L_x_3593) ;  /* 0x00000000006c7947 */ /* 0x000fec0003800000 */
.L_x_3598:
        /* <DEDUP_REMOVED lines=16> */
.L_x_3625:
[----:B------:R-:W-:Y:S01]  /*43d0*/  PRMT R18, RZ, 0x7610, R18 ;  /* 0x00007610ff127816 */ /* 0x000fe20000000012 */
[----:B------:R-:W-:Y:S06]  /*43e0*/  BRA `(.L_x_3593) ;  /* 0x0000000000247947 */ /* 0x000fec0003800000 */
.L_x_3622:
[----:B------:R-:W2:Y:S02]  /*43f0*/  LDG.E.64 R4, desc[UR36][R4.64] ;  /* 0x0000002404047981 */ /* 0x000ea4000c1e1b00 */
[----:B--2---:R-:W0:Y:S02]  /*4400*/  I2F.U64 R0, R4 ;  /* 0x0000000400007312 */ /* 0x004e240000301000 */
[----:B0-----:R-:W-:-:S04]  /*4410*/  F2FP.F16.F32.PACK_AB R0, RZ, R0 ;  /* 0x00000000ff00723e */ /* 0x001fc800000000ff */
[----:B------:R-:W-:Y:S01]  /*4420*/  PRMT R18, R0, 0x7610, R18 ;  /* 0x0000761000127816 */ /* 0x000fe20000000012 */
[----:B------:R-:W-:Y:S06]  /*4430*/  BRA `(.L_x_3593) ;  /* 0x0000000000107947 */ /* 0x000fec0003800000 */
.L_x_3621:
[----:B------:R-:W2:Y:S02]  /*4440*/  LDG.E R4, desc[UR36][R4.64] ;  /* 0x0000002404047981 */ /* 0x000ea4000c1e1900 */
[----:B--2---:R-:W-:-:S04]  /*4450*/  I2FP.F32.U32 R0, R4 ;  /* 0x0000000400007245 */ /* 0x004fc80000201000 */
[----:B------:R-:W-:-:S04]  /*4460*/  F2FP.F16.F32.PACK_AB R0, RZ, R0 ;  /* 0x00000000ff00723e */ /* 0x000fc800000000ff */
[----:B------:R-:W-:-:S07]  /*4470*/  PRMT R18, R0, 0x7610, R18 ;  /* 0x0000761000127816 */ /* 0x000fce0000000012 */
.L_x_3593:
[----:B------:R-:W-:Y:S05]  /*4480*/  BSYNC B6 ;  /* 0x0000000000067941 */ /* 0x000fea0003800000 */
.L_x_3592:
[----:B------:R-:W4:Y:S01]  /*4490*/  S2R R19, SR_TID.X ;  /* 0x0000000000137919 */ /* 0x000f220000002100 */
[----:B------:R-:W-:Y:S01]  /*44a0*/  BSSY B0, `(.L_x_3626) ;  /* 0x000001f000007945 */ /* 0x000fe20003800000 */
[----:B----4-:R-:W-:-:S13]  /*44b0*/  ISETP.GE.AND P0, PT, R19, R16, PT ;  /* 0x000000101300720c */ /* 0x010fda0003f06270 */
[----:B------:R-:W-:Y:S05]  /*44c0*/  @P0 BRA `(.L_x_3627) ;  /* 0x0000000000700947 */ /* 0x000fea0003800000 */
[----:B-----5:R-:W-:Y:S01]  /*44d0*/  HADD2.F32 R23, -RZ, R23.H0_H0 ;  /* 0x20000017ff177230 */ /* 0x020fe20000004100 */
[----:B------:R-:W-:Y:S04]  /*44e0*/  BSSY B1, `(.L_x_3628) ;  /* 0x0000014000017945 */ /* 0x000fe80003800000 */
[----:B------:R-:W-:-:S05]  /*44f0*/  FMUL.FTZ R23, R23, R23 ;  /* 0x0000001717177220 */ /* 0x000fca0000410000 */
[----:B------:R-:W-:-:S05]  /*4500*/  F2FP.F16.F32.PACK_AB R23, RZ, R23 ;  /* 0x00000017ff17723e */ /* 0x000fca00000000ff */
[----:B------:R-:W-:-:S05]  /*4510*/  HADD2.F32 R23, -RZ, R23.H0_H0 ;  /* 0x20000017ff177230 */ /* 0x000fca0000004100 */
[----:B0123--:R-:W-:-:S06]  /*4520*/  FMUL.FTZ R4, R23, 1 ;  /* 0x3f80000017047820 */ /* 0x00ffcc0000410000 */
        /* <DEDUP_REMOVED lines=10> */
[----:B------:R-:W-:Y:S01]  /*45d0*/  LOP3.LUT R0, R5, 0x7fffffff, RZ, 0xc0, !PT ;  /* 0x7fffffff05007812 */ /* 0x000fe200078ec0ff */
[----:B------:R-:W-:Y:S01]  /*45e0*/  IMAD.MOV.U32 R6, RZ, RZ, R4 ;  /* 0x000000ffff067224 */ /* 0x000fe200078e0004 */
[----:B------:R-:W-:-:S03]  /*45f0*/  MOV R12, 0x4620 ;  /* 0x00004620000c7802 */ /* 0x000fc60000000f00 */
[----:B------:R-:W-:-:S07]  /*4600*/  VIADD R3, R0, 0xfff00000 ;  /* 0xfff0000000037836 */ /* 0x000fce0000000000 */
[----:B------:R-:W-:Y:S05]  /*4610*/  CALL.REL.NOINC `($__internal_8_$__cuda_sm20_dblrcp_rn_slowpath_v3) ;  /* 0x0000004800087944 */ /* 0x000fea0003c00000 */
.L_x_3629:
[----:B------:R-:W-:Y:S05]  /*4620*/  BSYNC B1 ;  /* 0x0000000000017941 */ /* 0x000fea0003800000 */
.L_x_3628:
[----:B------:R-:W-:Y:S01]  /*4630*/  UMOV UR4, 0xf0000000 ;  /* 0xf000000000047882 */ /* 0x000fe20000000000 */
[----:B------:R-:W-:Y:S01]  /*4640*/  UMOV UR5, 0x380fffff ;  /* 0x380fffff00057882 */ /* 0x000fe20000000000 */
[----:B------:R-:W0:Y:S01]  /*4650*/  F2F.F32.F64 R0, R8 ;  /* 0x0000000800007310 */ /* 0x000e220000301000 */
[----:B------:R-:W-:-:S14]  /*4660*/  DSETP.GEU.AND P1, PT, |R8|, UR4, PT ;  /* 0x0000000408007e2a */ /* 0x000fdc000bf2e200 */
[----:B0-----:R-:W-:-:S05]  /*4670*/  @!P1 FMUL R0, R0, 1.175494350822287508e-38 ;  /* 0x0080000000009820 */ /* 0x001fca0000400000 */
[----:B------:R-:W-:-:S07]  /*4680*/  F2FP.F16.F32.PACK_AB R0, RZ, R0 ;  /* 0x00000000ff00723e */ /* 0x000fce00000000ff */
.L_x_3627:
[----:B------:R-:W-:Y:S05]  /*4690*/  BSYNC B0 ;  /* 0x0000000000007941 */ /* 0x000fea0003800000 */
.L_x_3626:
[----:B-----5:R-:W-:Y:S01]  /*46a0*/  VIADD R23, R19, 0x80 ;  /* 0x0000008013177836 */ /* 0x020fe20000000000 */
[----:B------:R-:W-:Y:S04]  /*46b0*/  BSSY B0, `(.L_x_3630) ;  /* 0x000001f000007945 */ /* 0x000fe80003800000 */
[----:B------:R-:W-:-:S13]  /*46c0*/  ISETP.GE.AND P1, PT, R23, R16, PT ;  /* 0x000000101700720c */ /* 0x000fda0003f26270 */
[----:B------:R-:W-:Y:S05]  /*46d0*/  @P1 BRA `(.L_x_3631) ;  /* 0x0000000000701947 */ /* 0x000fea0003800000 */
[----:B------:R-:W-:Y:S01]  /*46e0*/  HADD2.F32 R22, -RZ, R22.H0_H0 ;  /* 0x20000016ff167230 */ /* 0x000fe20000004100 */
        /* <DEDUP_REMOVED lines=20> */
.L_x_3633:
[----:B------:R-:W-:Y:S05]  /*4830*/  BSYNC B1 ;  /* 0x0000000000017941 */ /* 0x000fea0003800000 */
.L_x_3632:
[----:B------:R-:W-:Y:S01]  /*4840*/  UMOV UR4, 0xf0000000 ;  /* 0xf000000000047882 */ /* 0x000fe20000000000 */
[----:B------:R-:W-:Y:S01]  /*4850*/  UMOV UR5, 0x380fffff ;  /* 0x380fffff00057882 */ /* 0x000fe20000000000 */
[----:B------:R-:W0:Y:S01]  /*4860*/  F2F.F32.F64 R25, R8 ;  /* 0x0000000800197310 */ /* 0x000e220000301000 */
[----:B------:R-:W-:-:S14]  /*4870*/  DSETP.GEU.AND P1, PT, |R8|, UR4, PT ;  /* 0x0000000408007e2a */ /* 0x000fdc000bf2e200 */
[----:B0-----:R-:W-:-:S05]  /*4880*/  @!P1 FMUL R25, R25, 1.175494350822287508e-38 ;  /* 0x0080000019199820 */ /* 0x001fca0000400000 */
[----:B------:R-:W-:-:S07]  /*4890*/  F2FP.F16.F32.PACK_AB R25, RZ, R25 ;  /* 0x00000019ff19723e */ /* 0x000fce00000000ff */
.L_x_3631:
[----:B------:R-:W-:Y:S05]  /*48a0*/  BSYNC B0 ;  /* 0x0000000000007941 */ /* 0x000fea0003800000 */
.L_x_3630:
[----:B------:R-:W-:Y:S01]  /*48b0*/  VIADD R3, R19, 0x100 ;  /* 0x0000010013037836 */ /* 0x000fe20000000000 */
        /* <DEDUP_REMOVED lines=8> */
[----:B------:R-:W-:-:S06]  /*4940*/  FMUL.FTZ R2, R2, 1 ;  /* 0x3f80000002027820 */ /* 0x000fcc0000410000 */
[----:B------:R-:W0:Y:S08]  /*4950*/  F2F.F64.F32 R2, R2 ;  /* 0x0000000200027310 */ /* 0x000e300000201800 */
[----:B0123--:R-:W0:Y:S01]  /*4960*/  MUFU.RCP64H R5, R3 ;  /* 0x0000000300057308 */ /* 0x00fe220000001800 */
        /* <DEDUP_REMOVED lines=10> */
[----:B------:R-:W-:Y:S01]  /*4a10*/  MOV R12, 0x4a50 ;  /* 0x00004a50000c7802 */ /* 0x000fe20000000f00 */
[----:B------:R-:W-:Y:S02]  /*4a20*/  IMAD.MOV.U32 R6, RZ, RZ, R2 ;  /* 0x000000ffff067224 */ /* 0x000fe400078e0002 */
[----:B------:R-:W-:-:S07]  /*4a30*/  VIADD R3, R4, 0xfff00000 ;  /* 0xfff0000004037836 */ /* 0x000fce0000000000 */
[----:B------:R-:W-:Y:S05]  /*4a40*/  CALL.REL.NOINC `($__internal_8_$__cuda_sm20_dblrcp_rn_slowpath_v3) ;  /* 0x0000004000fc7944 */ /* 0x000fea0003c00000 */
[----:B------:R-:W-:Y:S02]  /*4a50*/  IMAD.MOV.U32 R6, RZ, RZ, R8 ;  /* 0x000000ffff067224 */ /* 0x000fe400078e0008 */
[----:B------:R-:W-:-:S07]  /*4a60*/  IMAD.MOV.U32 R7, RZ, RZ, R9 ;  /* 0x000000ffff077224 */ /* 0x000fce00078e0009 */
.L_x_3637:
[----:B------:R-:W-:Y:S05]  /*4a70*/  BSYNC B1 ;  /* 0x0000000000017941 */ /* 0x000fea0003800000 */
.L_x_3636:
[----:B------:R-:W-:Y:S01]  /*4a80*/  UMOV UR4, 0xf0000000 ;  /* 0xf000000000047882 */ /* 0x000fe20000000000 */
[----:B------:R-:W-:Y:S01]  /*4a90*/  UMOV UR5, 0x380fffff ;  /* 0x380fffff00057882 */ /* 0x000fe20000000000 */
[----:B------:R-:W0:Y:S01]  /*4aa0*/  F2F.F32.F64 R24, R6 ;  /* 0x0000000600187310 */ /* 0x000e220000301000 */
[----:B------:R-:W-:-:S14]  /*4ab0*/  DSETP.GEU.AND P1, PT, |R6|, UR4, PT ;  /* 0x0000000406007e2a */ /* 0x000fdc000bf2e200 */
[----:B0-----:R-:W-:-:S05]  /*4ac0*/  @!P1 FMUL R24, R24, 1.175494350822287508e-38 ;  /* 0x0080000018189820 */ /* 0x001fca0000400000 */
[----:B------:R-:W-:-:S07]  /*4ad0*/  F2FP.F16.F32.PACK_AB R24, RZ, R24 ;  /* 0x00000018ff18723e */ /* 0x000fce00000000ff */
.L_x_3635:
[----:B------:R-:W-:Y:S05]  /*4ae0*/  BSYNC B0 ;  /* 0x0000000000007941 */ /* 0x000fea0003800000 */
.L_x_3634:
        /* <DEDUP_REMOVED lines=28> */
.L_x_3641:
[----:B------:R-:W-:Y:S05]  /*4cb0*/  BSYNC B1 ;  /* 0x0000000000017941 */ /* 0x000fea0003800000 */
.L_x_3640:
[----:B------:R-:W-:Y:S01]  /*4cc0*/  UMOV UR4, 0xf0000000 ;  /* 0xf000000000047882 */ /* 0x000fe20000000000 */
[----:B------:R-:W-:Y:S01]  /*4cd0*/  UMOV UR5, 0x380fffff ;  /* 0x380fffff00057882 */ /* 0x000fe20000000000 */
[----:B------:R-:W0:Y:S01]  /*4ce0*/  F2F.F32.F64 R22, R6 ;  /* 0x0000000600167310 */ /* 0x000e220000301000 */
[----:B------:R-:W-:-:S14]  /*4cf0*/  DSETP.GEU.AND P1, PT, |R6|, UR4, PT ;  /* 0x0000000406007e2a */ /* 0x000fdc000bf2e200 */
[----:B0-----:R-:W-:-:S05]  /*4d00*/  @!P1 FMUL R22, R22, 1.175494350822287508e-38 ;  /* 0x0080000016169820 */ /* 0x001fca0000400000 */
[----:B------:R-:W-:-:S07]  /*4d10*/  F2FP.F16.F32.PACK_AB R22, RZ, R22 ;  /* 0x00000016ff16723e */ /* 0x000fce00000000ff */
.L_x_3639:
[----:B------:R-:W-:Y:S05]  /*4d20*/  BSYNC B0 ;  /* 0x0000000000007941 */ /* 0x000fea0003800000 */
.L_x_3638:
[----:B------:R-:W4:Y:S01]  /*4d30*/  LDC.U8 R18, c[0x0][0x23c] ;  /* 0x00008f00ff127b82 */ /* 0x000f220000000000 */
[----:B------:R-:W-:Y:S04]  /*4d40*/  BSSY B6, `(.L_x_3642) ;  /* 0x0000114000067945 */ /* 0x000fe80003800000 */
[----:B------:R-:W-:Y:S05]  /*4d50*/  @P0 BRA `(.L_x_3643) ;  /* 0x0000001000480947 */ /* 0x000fea0003800000 */
[----:B0123--:R-:W0:Y:S01]  /*4d60*/  S2R R4, SR_TID.X ;  /* 0x0000000000047919 */ /* 0x00fe220000002100 */
[----:B------:R-:W1:Y:S01]  /*4d70*/  LDC.64 R2, c[0x0][0x220] ;  /* 0x00008800ff027b82 */ /* 0x000e620000000a00 */
[----:B----4-:R-:W-:Y:S01]  /*4d80*/  PRMT R6, R18, 0x9910, RZ ;  /* 0x0000991012067816 */ /* 0x010fe200000000ff */
[----:B------:R-:W-:Y:S01]  /*4d90*/  ULDC UR4, c[0x0][0x240] ;  /* 0x0000900000047ab9 */ /* 0x000fe20000000800 */
[----:B0-----:R-:W-:-:S04]  /*4da0*/  IMAD R4, R17, 0x200, R4 ;  /* 0x0000020011047824 */ /* 0x001fc800078e0204 */
[----:B------:R-:W-:Y:S02]  /*4db0*/  IMAD R5, R4, UR4, RZ ;  /* 0x0000000404057c24 */ /* 0x000fe4000f8e02ff */
[----:B------:R-:W-:-:S03]  /*4dc0*/  IMAD.MOV.U32 R4, RZ, RZ, R6 ;  /* 0x000000ffff047224 */ /* 0x000fc600078e0006 */
[----:B-1----:R-:W-:Y:S02]  /*4dd0*/  IADD3 R2, P1, R5, R2, RZ ;  /* 0x0000000205027210 */ /* 0x002fe40007f3e0ff */
        /* <DEDUP_REMOVED lines=16> */
.L_x_3647:
[----:B------:R-:W-:Y:S02]  /*4ee0*/  HADD2.F32 R5, -RZ, R0.H0_H0 ;  /* 0x20000000ff057230 */ /* 0x000fe40000004100 */
[----:B------:R-:W-:-:S04]  /*4ef0*/  IMAD.MOV.U32 R19, RZ, RZ, R23 ;  /* 0x000000ffff137224 */ /* 0x000fc800078e0017 */
[----:B------:R-:W0:Y:S02]  /*4f00*/  F2I.S64.TRUNC R4, R5 ;  /* 0x0000000500047311 */ /* 0x000e24000020d900 */
[----:B0-----:R0:W-:Y:S01]  /*4f10*/  STG.E.U8 desc[UR36][R2.64], R4 ;  /* 0x0000000402007986 */ /* 0x0011e2000c101124 */
[----:B------:R-:W-:Y:S05]  /*4f20*/  BRA `(.L_x_3643) ;  /* 0x0000000c00d47947 */ /* 0x000fea0003800000 */
.L_x_3646:
        /* <DEDUP_REMOVED lines=11> */
.L_x_3650:
[----:B------:R-:W-:Y:S02]  /*4fe0*/  HADD2.F32 R0, -RZ, R0.H0_H0 ;  /* 0x20000000ff007230 */ /* 0x000fe40000004100 */
[----:B------:R-:W-:Y:S02]  /*4ff0*/  IMAD.MOV.U32 R19, RZ, RZ, R23 ;  /* 0x000000ffff137224 */ /* 0x000fe400078e0017 */
[----:B------:R-:W0:Y:S02]  /*5000*/  F2I.FTZ.TRUNC.NTZ R5, R0 ;  /* 0x0000000000057305 */ /* 0x000e24000021f100 */
[----:B0-----:R0:W-:Y:S01]  /*5010*/  STG.E desc[UR36][R2.64], R5 ;  /* 0x0000000502007986 */ /* 0x0011e2000c101924 */
[----:B------:R-:W-:Y:S05]  /*5020*/  BRA `(.L_x_3643) ;  /* 0x0000000c00947947 */ /* 0x000fea0003800000 */
.L_x_3649:
[----:B------:R-:W-:Y:S02]  /*5030*/  HADD2.F32 R0, -RZ, R0.H0_H0 ;  /* 0x20000000ff007230 */ /* 0x000fe40000004100 */
[----:B------:R-:W-:Y:S02]  /*5040*/  IMAD.MOV.U32 R19, RZ, RZ, R23 ;  /* 0x000000ffff137224 */ /* 0x000fe400078e0017 */
[----:B------:R-:W0:Y:S02]  /*5050*/  F2I.FTZ.TRUNC.NTZ R5, R0 ;  /* 0x0000000000057305 */ /* 0x000e24000021f100 */
[----:B0-----:R0:W-:Y:S01]  /*5060*/  STG.E.U16 desc[UR36][R2.64], R5 ;  /* 0x0000000502007986 */ /* 0x0011e2000c101524 */
[----:B------:R-:W-:Y:S05]  /*5070*/  BRA `(.L_x_3643) ;  /* 0x0000000c00807947 */ /* 0x000fea0003800000 */
.L_x_3645:
        /* <DEDUP_REMOVED lines=10> */
.L_x_3652:
[----:B------:R0:W-:Y:S01]  /*5120*/  STG.E.U16 desc[UR36][R2.64], R0 ;  /* 0x0000000002007986 */ /* 0x0001e2000c101524 */
[----:B------:R-:W-:Y:S01]  /*5130*/  IMAD.MOV.U32 R19, RZ, RZ, R23 ;  /* 0x000000ffff137224 */ /* 0x000fe200078e0017 */
[----:B------:R-:W-:Y:S06]  /*5140*/  BRA `(.L_x_3643) ;  /* 0x0000000c004c7947 */ /* 0x000fec0003800000 */
.L_x_3651:
        /* <DEDUP_REMOVED lines=11> */
.L_x_3654:
[----:B------:R-:W-:Y:S02]  /*5200*/  HADD2.F32 R0, -RZ, R0.H0_H0 ;  /* 0x20000000ff007230 */ /* 0x000fe40000004100 */
[----:B------:R-:W-:-:S03]  /*5210*/  IMAD.MOV.U32 R19, RZ, RZ, R23 ;  /* 0x000000ffff137224 */ /* 0x000fc600078e0017 */
[----:B------:R-:W-:-:S04]  /*5220*/  F2FP.F16.F32.PACK_AB R0, RZ, R0 ;  /* 0x00000000ff00723e */ /* 0x000fc800000000ff */
[----:B------:R-:W-:-:S05]  /*5230*/  PRMT R0, R0, 0x5410, RZ ;  /* 0x0000541000007816 */ /* 0x000fca00000000ff */
[----:B------:R0:W-:Y:S01]  /*5240*/  STG.E desc[UR36][R2.64], R0 ;  /* 0x0000000002007986 */ /* 0x0001e2000c101924 */
[----:B------:R-:W-:Y:S05]  /*5250*/  BRA `(.L_x_3643) ;  /* 0x0000000c00087947 */ /* 0x000fea0003800000 */
.L_x_3653:
[----:B------:R-:W-:Y:S02]  /*5260*/  HADD2.F32 R4, -RZ, R0.H0_H0 ;  /* 0x20000000ff047230 */ /* 0x000fe40000004100 */
[----:B------:R-:W-:-:S03]  /*5270*/  IMAD.MOV.U32 R19, RZ, RZ, R23 ;  /* 0x000000ffff137224 */ /* 0x000fc600078e0017 */
[----:B------:R-:W-:-:S06]  /*5280*/  FMUL.FTZ R4, R4, 1 ;  /* 0x3f80000004047820 */ /* 0x000fcc0000410000 */
[----:B------:R-:W0:Y:S02]  /*5290*/  F2F.F64.F32 R4, R4 ;  /* 0x0000000400047310 */ /* 0x000e240000201800 */
[----:B0-----:R0:W-:Y:S01]  /*52a0*/  STG.E.64 desc[UR36][R2.64], R4 ;  /* 0x0000000402007986 */ /* 0x0011e2000c101b24 */
[----:B------:R-:W-:Y:S05]  /*52b0*/  BRA `(.L_x_3643) ;  /* 0x0000000800f07947 */ /* 0x000fea0003800000 */
.L_x_3644:
        /* <DEDUP_REMOVED lines=14> */
.L_x_3657:
[----:B------:R-:W-:Y:S01]  /*53a0*/  HADD2.F32 R0, -RZ, R0.H0_H0 ;  /* 0x20000000ff007230 */ /* 0x000fe20000004100 */
[----:B------:R-:W-:Y:S01]  /*53b0*/  CS2R R6, SRZ ;  /* 0x0000000000067805 */ /* 0x000fe2000001ff00 */
[----:B------:R-:W-:-:S03]  /*53c0*/  IMAD.MOV.U32 R19, RZ, RZ, R23 ;  /* 0x000000ffff137224 */ /* 0x000fc600078e0017 */
[----:B------:R-:W-:-:S04]  /*53d0*/  FMUL.FTZ R0, R0, 1 ;  /* 0x3f80000000007820 */ /* 0x000fc80000410000 */
[----:B------:R-:W0:Y:S02]  /*53e0*/  F2F.F64.F32 R4, R0 ;  /* 0x0000000000047310 */ /* 0x000e240000201800 */
[----:B0-----:R0:W-:Y:S01]  /*53f0*/  STG.E.128 desc[UR36][R2.64], R4 ;  /* 0x0000000402007986 */ /* 0x0011e2000c101d24 */
[----:B------:R-:W-:Y:S05]  /*5400*/  BRA `(.L_x_3643) ;  /* 0x00000008009c7947 */ /* 0x000fea0003800000 */
.L_x_3656:
        /* <DEDUP_REMOVED lines=21> */
.L_x_3661:
[----:B------:R-:W-:Y:S05]  /*5560*/  BSYNC B0 ;  /* 0x0000000000007941 */ /* 0x000fea0003800000 */
.L_x_3660:
[----:B------:R-:W-:Y:S01]  /*5570*/  LOP3.LUT R5, R0, R5, RZ, 0xfc, !PT ;  /* 0x0000000500057212 */ /* 0x000fe200078efcff */
[----:B------:R-:W-:-:S04]  /*5580*/  IMAD.MOV.U32 R19, RZ, RZ, R23 ;  /* 0x000000ffff137224 */ /* 0x000fc800078e0017 */
[----:B------:R0:W-:Y:S01]  /*5590*/  STG.E.U8 desc[UR36][R2.64], R5 ;  /* 0x0000000502007986 */ /* 0x0001e2000c101124 */
[----:B------:R-:W-:Y:S05]  /*55a0*/  BRA `(.L_x_3643) ;  /* 0x0000000800347947 */ /* 0x000fea0003800000 */
.L_x_3659:
        /* <DEDUP_REMOVED lines=13> */
.L_x_3663:
[----:B------:R-:W-:Y:S01]  /*5680*/  IMAD.MOV.U32 R0, RZ, RZ, 0x7f ;  /* 0x0000007fff007424 */ /* 0x000fe200078e00ff */
[----:B------:R-:W-:-:S04]  /*5690*/  ISETP.GT.U32.AND P0, PT, R4, 0x7f800000, PT ;  /* 0x7f8000000400780c */ /* 0x000fc80003f04070 */
[----:B------:R-:W-:-:S09]  /*56a0*/  SEL R0, R0, 0x7c, P0 ;  /* 0x0000007c00007807 */ /* 0x000fd20000000000 */
.L_x_3664:
[----:B------:R-:W-:Y:S05]  /*56b0*/  BSYNC B0 ;  /* 0x0000000000007941 */ /* 0x000fea0003800000 */
.L_x_3662:
[----:B------:R-:W-:Y:S01]  /*56c0*/  LOP3.LUT R4, R5, 0x80000000, RZ, 0xc0, !PT ;  /* 0x8000000005047812 */ /* 0x000fe200078ec0ff */
[----:B------:R-:W-:-:S03]  /*56d0*/  IMAD.MOV.U32 R19, RZ, RZ, R23 ;  /* 0x000000ffff137224 */ /* 0x000fc600078e0017 */
[----:B------:R-:W-:-:S04]  /*56e0*/  SHF.R.U32.HI R5, RZ, 0x18, R4 ;  /* 0x00000018ff057819 */ /* 0x000fc80000011604 */
[----:B------:R-:W-:-:S05]  /*56f0*/  LOP3.LUT R5, R0, R5, RZ, 0xfc, !PT ;  /* 0x0000000500057212 */ /* 0x000fca00078efcff */
[----:B------:R0:W-:Y:S01]  /*5700*/  STG.E.U8 desc[UR36][R2.64], R5 ;  /* 0x0000000502007986 */ /* 0x0001e2000c101124 */
[----:B------:R-:W-:Y:S05]  /*5710*/  BRA `(.L_x_3643) ;  /* 0x0000000400d87947 */ /* 0x000fea0003800000 */
.L_x_3658:
[----:B------:R-:W-:Y:S02]  /*5720*/  HADD2.F32 R0, -RZ, R0.H0_H0 ;  /* 0x20000000ff007230 */ /* 0x000fe40000004100 */
[----:B------:R-:W-:-:S03]  /*5730*/  IMAD.MOV.U32 R19, RZ, RZ, R23 ;  /* 0x000000ffff137224 */ /* 0x000fc600078e0017 */
[----:B------:R-:W-:-:S05]  /*5740*/  F2FP.BF16.F32.PACK_AB R0, RZ, R0 ;  /* 0x00000000ff00723e */ /* 0x000fca00000010ff */
[----:B------:R0:W-:Y:S01]  /*5750*/  STG.E.U16 desc[UR36][R2.64], R0 ;  /* 0x0000000002007986 */ /* 0x0001e2000c101524 */
[----:B------:R-:W-:Y:S05]  /*5760*/  BRA `(.L_x_3643) ;  /* 0x0000000400c47947 */ /* 0x000fea0003800000 */
.L_x_3655:
        /* <DEDUP_REMOVED lines=13> */
.L_x_3667:
        /* <DEDUP_REMOVED lines=17> */
.L_x_3670:
[----:B------:R-:W-:-:S04]  /*5950*/  LOP3.LUT R0, R7, 0x80000000, RZ, 0xc0, !PT ;  /* 0x8000000007007812 */ /* 0x000fc800078ec0ff */
[----:B------:R-:W-:-:S04]  /*5960*/  SHF.R.U32.HI R5, RZ, 0x18, R0 ;  /* 0x00000018ff057819 */ /* 0x000fc80000011600 */
[----:B------:R-:W-:-:S04]  /*5970*/  LOP3.LUT R4, R4, R5, RZ, 0xfc, !PT ;  /* 0x0000000504047212 */ /* 0x000fc800078efcff */
[----:B------:R-:W-:-:S07]  /*5980*/  PRMT R0, R4, 0x7610, R0 ;  /* 0x0000761004007816 */ /* 0x000fce0000000000 */
.L_x_3669:
[----:B------:R-:W-:Y:S05]  /*5990*/  BSYNC B0 ;  /* 0x0000000000007941 */ /* 0x000fea0003800000 */
.L_x_3668:
[----:B------:R0:W-:Y:S01]  /*59a0*/  STG.E.U8 desc[UR36][R2.64], R0 ;  /* 0x0000000002007986 */ /* 0x0001e2000c101124 */
[----:B------:R-:W-:Y:S01]  /*59b0*/  IMAD.MOV.U32 R19, RZ, RZ, R23 ;  /* 0x000000ffff137224 */ /* 0x000fe200078e0017 */
[----:B------:R-:W-:Y:S06]  /*59c0*/  BRA `(.L_x_3643) ;  /* 0x00000004002c7947 */ /* 0x000fec0003800000 */
.L_x_3666:
        /* <DEDUP_REMOVED lines=17> */
.L_x_3673:
[----:B------:R-:W-:-:S04]  /*5ae0*/  LOP3.LUT R0, R7, 0x80000000, RZ, 0xc0, !PT ;  /* 0x8000000007007812 */ /* 0x000fc800078ec0ff */
[----:B------:R-:W-:-:S04]  /*5af0*/  SHF.R.U32.HI R5, RZ, 0x18, R0 ;  /* 0x00000018ff057819 */ /* 0x000fc80000011600 */
[----:B------:R-:W-:-:S04]  /*5b00*/  LOP3.LUT R4, R4, R5, RZ, 0xfc, !PT ;  /* 0x0000000504047212 */ /* 0x000fc800078efcff */
[----:B------:R-:W-:-:S07]  /*5b10*/  PRMT R0, R4, 0x7610, R0 ;  /* 0x0000761004007816 */ /* 0x000fce0000000000 */
.L_x_3672:
[----:B------:R-:W-:Y:S05]  /*5b20*/  BSYNC B0 ;  /* 0x0000000000007941 */ /* 0x000fea0003800000 */
.L_x_3671:
[----:B------:R0:W-:Y:S01]  /*5b30*/  STG.E.U8 desc[UR36][R2.64], R0 ;  /* 0x0000000002007986 */ /* 0x0001e2000c101124 */
[----:B------:R-:W-:Y:S01]  /*5b40*/  IMAD.MOV.U32 R19, RZ, RZ, R23 ;  /* 0x000000ffff137224 */ /* 0x000fe200078e0017 */
[----:B------:R-:W-:Y:S06]  /*5b50*/  BRA `(.L_x_3643) ;  /* 0x0000000000c87947 */ /* 0x000fec0003800000 */
.L_x_3665:
        /* <DEDUP_REMOVED lines=23> */
.L_x_3648:
        /* <DEDUP_REMOVED lines=16> */
.L_x_3676:
[----:B------:R-:W-:Y:S01]  /*5dd0*/  IMAD.MOV.U32 R19, RZ, RZ, R23 ;  /* 0x000000ffff137224 */ /* 0x000fe200078e0017 */
[----:B------:R-:W-:Y:S06]  /*5de0*/  BRA `(.L_x_3643) ;  /* 0x0000000000247947 */ /* 0x000fec0003800000 */
.L_x_3675:
[----:B------:R-:W-:Y:S02]  /*5df0*/  HADD2.F32 R4, -RZ, R0.H0_H0 ;  /* 0x20000000ff047230 */ /* 0x000fe40000004100 */
[----:B------:R-:W-:-:S04]  /*5e00*/  IMAD.MOV.U32 R19, RZ, RZ, R23 ;  /* 0x000000ffff137224 */ /* 0x000fc800078e0017 */
[----:B------:R-:W0:Y:S02]  /*5e10*/  F2I.U64.TRUNC R4, R4 ;  /* 0x0000000400047311 */ /* 0x000e24000020d800 */
[----:B0-----:R0:W-:Y:S01]  /*5e20*/  STG.E.64 desc[UR36][R2.64], R4 ;  /* 0x0000000402007986 */ /* 0x0011e2000c101b24 */
[----:B------:R-:W-:Y:S05]  /*5e30*/  BRA `(.L_x_3643) ;  /* 0x0000000000107947 */ /* 0x000fea0003800000 */
.L_x_3674:
[----:B------:R-:W-:Y:S02]  /*5e40*/  HADD2.F32 R0, -RZ, R0.H0_H0 ;  /* 0x20000000ff007230 */ /* 0x000fe40000004100 */
[----:B------:R-:W-:Y:S02]  /*5e50*/  IMAD.MOV.U32 R19, RZ, RZ, R23 ;  /* 0x000000ffff137224 */ /* 0x000fe400078e0017 */
[----:B------:R-:W0:Y:S02]  /*5e60*/  F2I.FTZ.U32.TRUNC.NTZ R5, R0 ;  /* 0x0000000000057305 */ /* 0x000e24000021f000 */
[----:B0-----:R0:W-:Y:S03]  /*5e70*/  STG.E desc[UR36][R2.64], R5 ;  /* 0x0000000502007986 */ /* 0x0011e6000c101924 */
.L_x_3643:
[----:B------:R-:W-:Y:S05]  /*5e80*/  BSYNC B6 ;  /* 0x0000000000067941 */ /* 0x000fea0003800000 */
.L_x_3642:
[----:B------:R-:W-:Y:S01]  /*5e90*/  ISETP.GE.AND P0, PT, R19, R16, PT ;  /* 0x000000101300720c */ /* 0x000fe20003f06270 */
[----:B------:R-:W-:-:S12]  /*5ea0*/  BSSY B6, `(.L_x_3677) ;  /* 0x00001fc000067945 */ /* 0x000fd80003800000 */
[----:B------:R-:W-:Y:S05]  /*5eb0*/  @P0 BRA `(.L_x_3678) ;  /* 0x0000001c00e80947 */ /* 0x000fea0003800000 */
[----:B0-----:R-:W0:Y:S01]  /*5ec0*/  LDC.64 R2, c[0x0][0x220] ;  /* 0x00008800ff027b82 */ /* 0x001e220000000a00 */
[----:B------:R-:W-:Y:S01]  /*5ed0*/  IMAD R0, R17, 0x200, R19 ;  /* 0x0000020011007824 */ /* 0x000fe200078e0213 */
[----:B-1234-:R-:W-:Y:S01]  /*5ee0*/  PRMT R4, R18, 0x9910, RZ ;  /* 0x0000991012047816 */ /* 0x01efe200000000ff */
        /* <DEDUP_REMOVED lines=19> */
.L_x_3682:
[----:B------:R-:W-:-:S06]  /*6020*/  HADD2.F32 R5, -RZ, R25.H0_H0 ;  /* 0x20000019ff057230 */ /* 0x000fcc0000004100 */
[----:B------:R-:W0:Y:S02]  /*6030*/  F2I.S64.TRUNC R4, R5 ;  /* 0x0000000500047311 */ /* 0x000e24000020d900 */
[----:B0-----:R0:W-:Y:S01]  /*6040*/  STG.E.U8 desc[UR36][R2.64], R4 ;  /* 0x0000000402007986 */ /* 0x0011e2000c101124 */
[----:B------:R-:W-:Y:S05]  /*6050*/  BRA `(.L_x_3684) ;  /* 0x0000000c00847947 */ /* 0x000fea0003800000 */
.L_x_3681:
        /* <DEDUP_REMOVED lines=10> */
.L_x_3686:
[----:B------:R-:W-:-:S06]  /*6100*/  HADD2.F32 R25, -RZ, R25.H0_H0 ;  /* 0x20000019ff197230 */ /* 0x000fcc0000004100 */
[----:B------:R-:W0:Y:S02]  /*6110*/  F2I.FTZ.TRUNC.NTZ R25, R25 ;  /* 0x0000001900197305 */ /* 0x000e24000021f100 */
[----:B0-----:R0:W-:Y:S01]  /*6120*/  STG.E desc[UR36][R2.64], R25 ;  /* 0x0000001902007986 */ /* 0x0011e2000c101924 */
[----:B------:R-:W-:Y:S05]  /*6130*/  BRA `(.L_x_3684) ;  /* 0x0000000c004c7947 */ /* 0x000fea0003800000 */
.L_x_3685:
[----:B------:R-:W-:-:S06]  /*6140*/  HADD2.F32 R25, -RZ, R25.H0_H0 ;  /* 0x20000019ff197230 */ /* 0x000fcc0000004100 */
[----:B------:R-:W0:Y:S02]  /*6150*/  F2I.FTZ.TRUNC.NTZ R25, R25 ;  /* 0x0000001900197305 */ /* 0x000e24000021f100 */
[----:B0-----:R0:W-:Y:S01]  /*6160*/  STG.E.U16 desc[UR36][R2.64], R25 ;  /* 0x0000001902007986 */ /* 0x0011e2000c101524 */
[----:B------:R-:W-:Y:S05]  /*6170*/  BRA `(.L_x_3684) ;  /* 0x0000000c003c7947 */ /* 0x000fea0003800000 */
.L_x_3680:
        /* <DEDUP_REMOVED lines=9> */
.L_x_3688:
[----:B------:R0:W-:Y:S01]  /*6210*/  STG.E.U16 desc[UR36][R2.64], R25 ;  /* 0x0000001902007986 */ /* 0x0001e2000c101524 */
[----:B------:R-:W-:Y:S05]  /*6220*/  BRA `(.L_x_3684) ;  /* 0x0000000c00107947 */ /* 0x000fea0003800000 */
.L_x_3687:
        /* <DEDUP_REMOVED lines=10> */
.L_x_3690:
[----:B------:R-:W-:-:S05]  /*62d0*/  HADD2.F32 R0, -RZ, R25.H0_H0 ;  /* 0x20000019ff007230 */ /* 0x000fca0000004100 */
[----:B------:R-:W-:-:S04]  /*62e0*/  F2FP.F16.F32.PACK_AB R0, RZ, R0 ;  /* 0x00000000ff00723e */ /* 0x000fc800000000ff */
[----:B------:R-:W-:-:S05]  /*62f0*/  PRMT R0, R0, 0x5410, RZ ;  /* 0x0000541000007816 */ /* 0x000fca00000000ff */
[----:B------:R0:W-:Y:S01]  /*6300*/  STG.E desc[UR36][R2.64], R0 ;  /* 0x0000000002007986 */ /* 0x0001e2000c101924 */
[----:B------:R-:W-:Y:S05]  /*6310*/  BRA `(.L_x_3684) ;  /* 0x0000000800d47947 */ /* 0x000fea0003800000 */
.L_x_3689:
[----:B------:R-:W-:-:S05]  /*6320*/  HADD2.F32 R4, -RZ, R25.H0_H0 ;  /* 0x20000019ff047230 */ /* 0x000fca0000004100 */
[----:B------:R-:W-:-:S06]  /*6330*/  FMUL.FTZ R4, R4, 1 ;  /* 0x3f80000004047820 */ /* 0x000fcc0000410000 */
[----:B------:R-:W0:Y:S02]  /*6340*/  F2F.F64.F32 R4, R4 ;  /* 0x0000000400047310 */ /* 0x000e240000201800 */
[----:B0-----:R0:W-:Y:S01]  /*6350*/  STG.E.64 desc[UR36][R2.64], R4 ;  /* 0x0000000402007986 */ /* 0x0011e2000c101b24 */
[----:B------:R-:W-:Y:S05]  /*6360*/  BRA `(.L_x_3684) ;  /* 0x0000000800c07947 */ /* 0x000fea0003800000 */
.L_x_3679:
        /* <DEDUP_REMOVED lines=13> */
.L_x_3693:
[----:B------:R-:W-:Y:S01]  /*6440*/  HADD2.F32 R25, -RZ, R25.H0_H0 ;  /* 0x20000019ff197230 */ /* 0x000fe20000004100 */
[----:B------:R-:W-:-:S04]  /*6450*/  CS2R R6, SRZ ;  /* 0x0000000000067805 */ /* 0x000fc8000001ff00 */
[----:B------:R-:W-:-:S06]  /*6460*/  FMUL.FTZ R4, R25, 1 ;  /* 0x3f80000019047820 */ /* 0x000fcc0000410000 */
[----:B------:R-:W0:Y:S02]  /*6470*/  F2F.F64.F32 R4, R4 ;  /* 0x0000000400047310 */ /* 0x000e240000201800 */
[----:B0-----:R0:W-:Y:S01]  /*6480*/  STG.E.128 desc[UR36][R2.64], R4 ;  /* 0x0000000402007986 */ /* 0x0011e2000c101d24 */
[----:B------:R-:W-:Y:S05]  /*6490*/  BRA `(.L_x_3684) ;  /* 0x0000000800747947 */ /* 0x000fea0003800000 */
.L_x_3692:
        /* <DEDUP_REMOVED lines=21> */
.L_x_3697:
[----:B------:R-:W-:Y:S05]  /*65f0*/  BSYNC B0 ;  /* 0x0000000000007941 */ /* 0x000fea0003800000 */
.L_x_3696:
[----:B------:R-:W-:-:S05]  /*6600*/  LOP3.LUT R5, R0, R5, RZ, 0xfc, !PT ;  /* 0x0000000500057212 */ /* 0x000fca00078efcff */
[----:B------:R0:W-:Y:S01]  /*6610*/  STG.E.U8 desc[UR36][R2.64], R5 ;  /* 0x0000000502007986 */ /* 0x0001e2000c101124 */
[----:B------:R-:W-:Y:S05]  /*6620*/  BRA `(.L_x_3684) ;  /* 0x0000000800107947 */ /* 0x000fea0003800000 */
.L_x_3695:
        /* <DEDUP_REMOVED lines=13> */
.L_x_3699:
[----:B------:R-:W-:Y:S01]  /*6700*/  IMAD.MOV.U32 R0, RZ, RZ, 0x7f ;  /* 0x0000007fff007424 */ /* 0x000fe200078e00ff */
[----:B------:R-:W-:-:S04]  /*6710*/  ISETP.GT.U32.AND P0, PT, R4, 0x7f800000, PT ;  /* 0x7f8000000400780c */ /* 0x000fc80003f04070 */
[----:B------:R-:W-:-:S09]  /*6720*/  SEL R0, R0, 0x7c, P0 ;  /* 0x0000007c00007807 */ /* 0x000fd20000000000 */
.L_x_3700:
[----:B------:R-:W-:Y:S05]  /*6730*/  BSYNC B0 ;  /* 0x0000000000007941 */ /* 0x000fea0003800000 */
.L_x_3698:
[----:B------:R-:W-:-:S04]  /*6740*/  LOP3.LUT R4, R25, 0x80000000, RZ, 0xc0, !PT ;  /* 0x8000000019047812 */ /* 0x000fc800078ec0ff */
[----:B------:R-:W-:-:S04]  /*6750*/  SHF.R.U32.HI R5, RZ, 0x18, R4 ;  /* 0x00000018ff057819 */ /* 0x000fc80000011604 */
[----:B------:R-:W-:-:S05]  /*6760*/  LOP3.LUT R5, R0, R5, RZ, 0xfc, !PT ;  /* 0x0000000500057212 */ /* 0x000fca00078efcff */
[----:B------:R0:W-:Y:S01]  /*6770*/  STG.E.U8 desc[UR36][R2.64], R5 ;  /* 0x0000000502007986 */ /* 0x0001e2000c101124 */
[----:B------:R-:W-:Y:S05]  /*6780*/  BRA `(.L_x_3684) ;  /* 0x0000000400b87947 */ /* 0x000fea0003800000 */
.L_x_3694:
[----:B------:R-:W-:-:S05]  /*6790*/  HADD2.F32 R0, -RZ, R25.H0_H0 ;  /* 0x20000019ff007230 */ /* 0x000fca0000004100 */
[----:B------:R-:W-:-:S05]  /*67a0*/  F2FP.BF16.F32.PACK_AB R0, RZ, R0 ;  /* 0x00000000ff00723e */ /* 0x000fca00000010ff */
[----:B------:R0:W-:Y:S01]  /*67b0*/  STG.E.U16 desc[UR36][R2.64], R0 ;  /* 0x0000000002007986 */ /* 0x0001e2000c101524 */
[----:B------:R-:W-:Y:S05]  /*67c0*/  BRA `(.L_x_3684) ;  /* 0x0000000400a87947 */ /* 0x000fea0003800000 */
.L_x_3691:
        /* <DEDUP_REMOVED lines=12> */
.L_x_3703:
        /* <DEDUP_REMOVED lines=17> */
.L_x_3706:
[----:B------:R-:W-:-:S04]  /*69a0*/  LOP3.LUT R0, R25, 0x80000000, RZ, 0xc0, !PT ;  /* 0x8000000019007812 */ /* 0x000fc800078ec0ff */
[----:B------:R-:W-:-:S04]  /*69b0*/  SHF.R.U32.HI R5, RZ, 0x18, R0 ;  /* 0x00000018ff057819 */ /* 0x000fc80000011600 */
[----:B------:R-:W-:-:S04]  /*69c0*/  LOP3.LUT R4, R4, R5, RZ, 0xfc, !PT ;  /* 0x0000000504047212 */ /* 0x000fc800078efcff */
[----:B------:R-:W-:-:S07]  /*69d0*/  PRMT R0, R4, 0x7610, R0 ;  /* 0x0000761004007816 */ /* 0x000fce0000000000 */
.L_x_3705:
[----:B------:R-:W-:Y:S05]  /*69e0*/  BSYNC B0 ;  /* 0x0000000000007941 */ /* 0x000fea0003800000 */
.L_x_3704:
[----:B------:R3:W-:Y:S01]  /*69f0*/  STG.E.U8 desc[UR36][R2.64], R0 ;  /* 0x0000000002007986 */ /* 0x0007e2000c101124 */
[----:B------:R-:W-:Y:S05]  /*6a00*/  BRA `(.L_x_3684) ;  /* 0x0000000400187947 */ /* 0x000fea0003800000 */
.L_x_3702:
        /* <DEDUP_REMOVED lines=17> */
.L_x_3709:
[----:B------:R-:W-:-:S04]  /*6b20*/  LOP3.LUT R0, R25, 0x80000000, RZ, 0xc0, !PT ;  /* 0x8000000019007812 */ /* 0x000fc800078ec0ff */
[----:B------:R-:W-:-:S04]  /*6b30*/  SHF.R.U32.HI R5, RZ, 0x18, R0 ;  /* 0x00000018ff057819 */ /* 0x000fc80000011600 */
[----:B------:R-:W-:-:S04]  /*6b40*/  LOP3.LUT R4, R4, R5, RZ, 0xfc, !PT ;  /* 0x0000000504047212 */ /* 0x000fc800078efcff */
[----:B------:R-:W-:-:S07]  /*6b50*/  PRMT R0, R4, 0x7610, R0 ;  /* 0x0000761004007816 */ /* 0x000fce0000000000 */
.L_x_3708:
[----:B------:R-:W-:Y:S05]  /*6b60*/  BSYNC B0 ;  /* 0x0000000000007941 */ /* 0x000fea0003800000 */
.L_x_3707:
[----:B------:R0:W-:Y:S01]  /*6b70*/  STG.E.U8 desc[UR36][R2.64], R0 ;  /* 0x0000000002007986 */ /* 0x0001e2000c101124 */
[----:B------:R-:W-:Y:S05]  /*6b80*/  BRA `(.L_x_3684) ;  /* 0x0000000000b87947 */ /* 0x000fea0003800000 */
.L_x_3701:
        /* <DEDUP_REMOVED lines=22> */
.L_x_3683:
        /* <DEDUP_REMOVED lines=16> */
.L_x_3712:
[----:B------:R-:W-:Y:S05]  /*6df0*/  BRA `(.L_x_3684) ;  /* 0x00000000001c7947 */ /* 0x000fea0003800000 */
.L_x_3711:
[----:B------:R-:W-:-:S06]  /*6e00*/  HADD2.F32 R4, -RZ, R25.H0_H0 ;  /* 0x20000019ff047230 */ /* 0x000fcc0000004100 */
[----:B------:R-:W0:Y:S02]  /*6e10*/  F2I.U64.TRUNC R4, R4 ;  /* 0x0000000400047311 */ /* 0x000e24000020d800 */
[----:B0-----:R2:W-:Y:S01]  /*6e20*/  STG.E.64 desc[UR36][R2.64], R4 ;  /* 0x0000000402007986 */ /* 0x0015e2000c101b24 */
[----:B------:R-:W-:Y:S05]  /*6e30*/  BRA `(.L_x_3684) ;  /* 0x00000000000c7947 */ /* 0x000fea0003800000 */
.L_x_3710:
[----:B------:R-:W-:-:S06]  /*6e40*/  HADD2.F32 R25, -RZ, R25.H0_H0 ;  /* 0x20000019ff197230 */ /* 0x000fcc0000004100 */
[----:B------:R-:W0:Y:S02]  /*6e50*/  F2I.FTZ.U32.TRUNC.NTZ R25, R25 ;  /* 0x0000001900197305 */ /* 0x000e24000021f000 */
[----:B0-----:R0:W-:Y:S02]  /*6e60*/  STG.E desc[UR36][R2.64], R25 ;  /* 0x0000001902007986 */ /* 0x0011e4000c101924 */
.L_x_3684:
        /* <DEDUP_REMOVED lines=25> */
.L_x_3716:
[----:B------:R-:W-:-:S06]  /*7000*/  HADD2.F32 R5, -RZ, R24.H0_H0 ;  /* 0x20000018ff057230 */ /* 0x000fcc0000004100 */
[----:B------:R-:W0:Y:S02]  /*7010*/  F2I.S64.TRUNC R4, R5 ;  /* 0x0000000500047311 */ /* 0x000e24000020d900 */
[----:B0-----:R0:W-:Y:S01]  /*7020*/  STG.E.U8 desc[UR36][R2.64], R4 ;  /* 0x0000000402007986 */ /* 0x0011e2000c101124 */
[----:B------:R-:W-:Y:S05]  /*7030*/  BRA `(.L_x_3718) ;  /* 0x0000000c00847947 */ /* 0x000fea0003800000 */
.L_x_3715:
        /* <DEDUP_REMOVED lines=10> */
.L_x_3720:
[----:B------:R-:W-:-:S04]  /*70e0*/  HADD2.F32 R24, -RZ, R24.H0_H0 ;  /* 0x20000018ff187230 */ /* 0x000fc80000004100 */
[----:B------:R-:W0:Y:S02]  /*70f0*/  F2I.FTZ.TRUNC.NTZ R5, R24 ;  /* 0x0000001800057305 */ /* 0x000e24000021f100 */
[----:B0-----:R0:W-:Y:S01]  /*7100*/  STG.E desc[UR36][R2.64], R5 ;  /* 0x0000000502007986 */ /* 0x0011e2000c101924 */
[----:B------:R-:W-:Y:S05]  /*7110*/  BRA `(.L_x_3718) ;  /* 0x0000000c004c7947 */ /* 0x000fea0003800000 */
.L_x_3719:
[----:B------:R-:W-:-:S04]  /*7120*/  HADD2.F32 R24, -RZ, R24.H0_H0 ;  /* 0x20000018ff187230 */ /* 0x000fc80000004100 */
[----:B------:R-:W0:Y:S02]  /*7130*/  F2I.FTZ.TRUNC.NTZ R5, R24 ;  /* 0x0000001800057305 */ /* 0x000e24000021f100 */
[----:B0-----:R0:W-:Y:S01]  /*7140*/  STG.E.U16 desc[UR36][R2.64], R5 ;  /* 0x0000000502007986 */ /* 0x0011e2000c101524 */
[----:B------:R-:W-:Y:S05]  /*7150*/  BRA `(.L_x_3718) ;  /* 0x0000000c003c7947 */ /* 0x000fea0003800000 */
.L_x_3714:
        /* <DEDUP_REMOVED lines=9> */
.L_x_3722:
[----:B------:R0:W-:Y:S01]  /*71f0*/  STG.E.U16 desc[UR36][R2.64], R24 ;  /* 0x0000001802007986 */ /* 0x0001e2000c101524 */
[----:B------:R-:W-:Y:S05]  /*7200*/  BRA `(.L_x_3718) ;  /* 0x0000000c00107947 */ /* 0x000fea0003800000 */
.L_x_3721:
        /* <DEDUP_REMOVED lines=10> */
.L_x_3724:
[----:B------:R-:W-:-:S05]  /*72b0*/  HADD2.F32 R0, -RZ, R24.H0_H0 ;  /* 0x20000018ff007230 */ /* 0x000fca0000004100 */
[----:B------:R-:W-:-:S04]  /*72c0*/  F2FP.F16.F32.PACK_AB R0, RZ, R0 ;  /* 0x00000000ff00723e */ /* 0x000fc800000000ff */
[----:B------:R-:W-:-:S05]  /*72d0*/  PRMT R0, R0, 0x5410, RZ ;  /* 0x0000541000007816 */ /* 0x000fca00000000ff */
[----:B------:R0:W-:Y:S01]  /*72e0*/  STG.E desc[UR36][R2.64], R0 ;  /* 0x0000000002007986 */ /* 0x0001e2000c101924 */
[----:B------:R-:W-:Y:S05]  /*72f0*/  BRA `(.L_x_3718) ;  /* 0x0000000800d47947 */ /* 0x000fea0003800000 */
.L_x_3723:
[----:B------:R-:W-:-:S05]  /*7300*/  HADD2.F32 R4, -RZ, R24.H0_H0 ;  /* 0x20000018ff047230 */ /* 0x000fca0000004100 */
[----:B------:R-:W-:-:S06]  /*7310*/  FMUL.FTZ R4, R4, 1 ;  /* 0x3f80000004047820 */ /* 0x000fcc0000410000 */
[----:B------:R-:W0:Y:S02]  /*7320*/  F2F.F64.F32 R4, R4 ;  /* 0x0000000400047310 */ /* 0x000e240000201800 */
[----:B0-----:R0:W-:Y:S01]  /*7330*/  STG.E.64 desc[UR36][R2.64], R4 ;  /* 0x0000000402007986 */ /* 0x0011e2000c101b24 */
[----:B------:R-:W-:Y:S05]  /*7340*/  BRA `(.L_x_3718) ;  /* 0x0000000800c07947 */ /* 0x000fea0003800000 */
.L_x_3713:
        /* <DEDUP_REMOVED lines=13> */
.L_x_3727:
[----:B------:R-:W-:Y:S01]  /*7420*/  HADD2.F32 R24, -RZ, R24.H0_H0 ;  /* 0x20000018ff187230 */ /* 0x000fe20000004100 */
[----:B------:R-:W-:-:S04]  /*7430*/  CS2R R6, SRZ ;  /* 0x0000000000067805 */ /* 0x000fc8000001ff00 */
[----:B------:R-:W-:-:S06]  /*7440*/  FMUL.FTZ R4, R24, 1 ;  /* 0x3f80000018047820 */ /* 0x000fcc0000410000 */
[----:B------:R-:W0:Y:S02]  /*7450*/  F2F.F64.F32 R4, R4 ;  /* 0x0000000400047310 */ /* 0x000e240000201800 */
[----:B0-----:R0:W-:Y:S01]  /*7460*/  STG.E.128 desc[UR36][R2.64], R4 ;  /* 0x0000000402007986 */ /* 0x0011e2000c101d24 */
[----:B------:R-:W-:Y:S05]  /*7470*/  BRA `(.L_x_3718) ;  /* 0x0000000800747947 */ /* 0x000fea0003800000 */
.L_x_3726:
        /* <DEDUP_REMOVED lines=21> */
.L_x_3731:
[----:B------:R-:W-:Y:S05]  /*75d0*/  BSYNC B0 ;  /* 0x0000000000007941 */ /* 0x000fea0003800000 */
.L_x_3730:
[----:B------:R-:W-:-:S05]  /*75e0*/  LOP3.LUT R5, R0, R5, RZ, 0xfc, !PT ;  /* 0x0000000500057212 */ /* 0x000fca00078efcff */
[----:B------:R0:W-:Y:S01]  /*75f0*/  STG.E.U8 desc[UR36][R2.64], R5 ;  /* 0x0000000502007986 */ /* 0x0001e2000c101124 */
[----:B------:R-:W-:Y:S05]  /*7600*/  BRA `(.L_x_3718) ;  /* 0x0000000800107947 */ /* 0x000fea0003800000 */
.L_x_3729:
        /* <DEDUP_REMOVED lines=13> */
.L_x_3733:
[----:B------:R-:W-:Y:S01]  /*76e0*/  IMAD.MOV.U32 R0, RZ, RZ, 0x7f ;  /* 0x0000007fff007424 */ /* 0x000fe200078e00ff */
[----:B------:R-:W-:-:S04]  /*76f0*/  ISETP.GT.U32.AND P0, PT, R4, 0x7f800000, PT ;  /* 0x7f8000000400780c */ /* 0x000fc80003f04070 */
[----:B------:R-:W-:-:S09]  /*7700*/  SEL R0, R0, 0x7c, P0 ;  /* 0x0000007c00007807 */ /* 0x000fd20000000000 */
.L_x_3734:
[----:B------:R-:W-:Y:S05]  /*7710*/  BSYNC B0 ;  /* 0x0000000000007941 */ /* 0x000fea0003800000 */
.L_x_3732:
[----:B------:R-:W-:-:S04]  /*7720*/  LOP3.LUT R4, R5, 0x80000000, RZ, 0xc0, !PT ;  /* 0x8000000005047812 */ /* 0x000fc800078ec0ff */
[----:B------:R-:W-:-:S04]  /*7730*/  SHF.R.U32.HI R5, RZ, 0x18, R4 ;  /* 0x00000018ff057819 */ /* 0x000fc80000011604 */
[----:B------:R-:W-:-:S05]  /*7740*/  LOP3.LUT R5, R0, R5, RZ, 0xfc, !PT ;  /* 0x0000000500057212 */ /* 0x000fca00078efcff */
[----:B------:R0:W-:Y:S01]  /*7750*/  STG.E.U8 desc[UR36][R2.64], R5 ;  /* 0x0000000502007986 */ /* 0x0001e2000c101124 */
[----:B------:R-:W-:Y:S05]  /*7760*/  BRA `(.L_x_3718) ;  /* 0x0000000400b87947 */ /* 0x000fea0003800000 */
.L_x_3728:
[----:B------:R-:W-:-:S05]  /*7770*/  HADD2.F32 R0, -RZ, R24.H0_H0 ;  /* 0x20000018ff007230 */ /* 0x000fca0000004100 */
[----:B------:R-:W-:-:S05]  /*7780*/  F2FP.BF16.F32.PACK_AB R0, RZ, R0 ;  /* 0x00000000ff00723e */ /* 0x000fca00000010ff */
[----:B------:R0:W-:Y:S01]  /*7790*/  STG.E.U16 desc[UR36][R2.64], R0 ;  /* 0x0000000002007986 */ /* 0x0001e2000c101524 */
[----:B------:R-:W-:Y:S05]  /*77a0*/  BRA `(.L_x_3718) ;  /* 0x0000000400a87947 */ /* 0x000fea0003800000 */
.L_x_3725:
        /* <DEDUP_REMOVED lines=12> */
.L_x_3737:
        /* <DEDUP_REMOVED lines=17> */
.L_x_3740:
[----:B------:R-:W-:-:S04]  /*7980*/  LOP3.LUT R0, R7, 0x80000000, RZ, 0xc0, !PT ;  /* 0x8000000007007812 */ /* 0x000fc800078ec0ff */
[----:B------:R-:W-:-:S04]  /*7990*/  SHF.R.U32.HI R5, RZ, 0x18, R0 ;  /* 0x00000018ff057819 */ /* 0x000fc80000011600 */
[----:B------:R-:W-:-:S04]  /*79a0*/  LOP3.LUT R4, R4, R5, RZ, 0xfc, !PT ;  /* 0x0000000504047212 */ /* 0x000fc800078efcff */
[----:B------:R-:W-:-:S07]  /*79b0*/  PRMT R0, R4, 0x7610, R0 ;  /* 0x0000761004007816 */ /* 0x000fce0000000000 */
.L_x_3739:
[----:B------:R-:W-:Y:S05]  /*79c0*/  BSYNC B0 ;  /* 0x0000000000007941 */ /* 0x000fea0003800000 */
.L_x_3738:
[----:B------:R0:W-:Y:S01]  /*79d0*/  STG.E.U8 desc[UR36][R2.64], R0 ;  /* 0x0000000002007986 */ /* 0x0001e2000c101124 */
[----:B------:R-:W-:Y:S05]  /*79e0*/  BRA `(.L_x_3718) ;  /* 0x0000000400187947 */ /* 0x000fea0003800000 */
.L_x_3736:
        /* <DEDUP_REMOVED lines=17> */
.L_x_3743:
[----:B------:R-:W-:-:S04]  /*7b00*/  LOP3.LUT R0, R7, 0x80000000, RZ, 0xc0, !PT ;  /* 0x8000000007007812 */ /* 0x000fc800078ec0ff */
[----:B------:R-:W-:-:S04]  /*7b10*/  SHF.R.U32.HI R5, RZ, 0x18, R0 ;  /* 0x00000018ff057819 */ /* 0x000fc80000011600 */
[----:B------:R-:W-:-:S04]  /*7b20*/  LOP3.LUT R4, R4, R5, RZ, 0xfc, !PT ;  /* 0x0000000504047212 */ /* 0x000fc800078efcff */
[----:B------:R-:W-:-:S07]  /*7b30*/  PRMT R0, R4, 0x7610, R0 ;  /* 0x0000761004007816 */ /* 0x000fce0000000000 */
.L_x_3742:
[----:B------:R-:W-:Y:S05]  /*7b40*/  BSYNC B0 ;  /* 0x0000000000007941 */ /* 0x000fea0003800000 */
.L_x_3741:
[----:B------:R3:W-:Y:S01]  /*7b50*/  STG.E.U8 desc[UR36][R2.64], R0 ;  /* 0x0000000002007986 */ /* 0x0007e2000c101124 */
[----:B------:R-:W-:Y:S05]  /*7b60*/  BRA `(.L_x_3718) ;  /* 0x0000000000b87947 */ /* 0x000fea0003800000 */
.L_x_3735:
        /* <DEDUP_REMOVED lines=22> */
.L_x_3717:
        /* <DEDUP_REMOVED lines=16> */
.L_x_3746:
[----:B------:R-:W-:Y:S05]  /*7dd0*/  BRA `(.L_x_3718) ;  /* 0x00000000001c7947 */ /* 0x000fea0003800000 */
.L_x_3745:
[----:B------:R-:W-:-:S06]  /*7de0*/  HADD2.F32 R4, -RZ, R24.H0_H0 ;  /* 0x20000018ff047230 */ /* 0x000fcc0000004100 */
[----:B------:R-:W0:Y:S02]  /*7df0*/  F2I.U64.TRUNC R4, R4 ;  /* 0x0000000400047311 */ /* 0x000e24000020d800 */
[----:B0-----:R1:W-:Y:S01]  /*7e00*/  STG.E.64 desc[UR36][R2.64], R4 ;  /* 0x0000000402007986 */ /* 0x0013e2000c101b24 */
[----:B------:R-:W-:Y:S05]  /*7e10*/  BRA `(.L_x_3718) ;  /* 0x00000000000c7947 */ /* 0x000fea0003800000 */
.L_x_3744:
[----:B------:R-:W-:-:S04]  /*7e20*/  HADD2.F32 R24, -RZ, R24.H0_H0 ;  /* 0x20000018ff187230 */ /* 0x000fc80000004100 */
[----:B------:R-:W0:Y:S02]  /*7e30*/  F2I.FTZ.U32.TRUNC.NTZ R5, R24 ;  /* 0x0000001800057305 */ /* 0x000e24000021f000 */
[----:B0-----:R0:W-:Y:S02]  /*7e40*/  STG.E desc[UR36][R2.64], R5 ;  /* 0x0000000502007986 */ /* 0x0011e4000c101924 */
.L_x_3718:
[----:B------:R-:W-:-:S07]  /*7e50*/  VIADD R19, R19, 0x80 ;  /* 0x0000008013137836 */ /* 0x000fce0000000000 */
.L_x_3678:
[----:B------:R-:W-:Y:S05]  /*7e60*/  BSYNC B6 ;  /* 0x0000000000067941 */ /* 0x000fea0003800000 */
.L_x_3677:
        /* <DEDUP_REMOVED lines=23> */
.L_x_3750:
[----:B------:R-:W-:-:S06]  /*7fe0*/  HADD2.F32 R5, -RZ, R22.H0_H0 ;  /* 0x20000016ff057230 */ /* 0x000fcc0000004100 */
[----:B------:R-:W0:Y:S02]  /*7ff0*/  F2I.S64.TRUNC R4, R5 ;  /* 0x0000000500047311 */ /* 0x000e24000020d900 */
[----:B0-----:R-:W-:Y:S01]  /*8000*/  STG.E.U8 desc[UR36][R2.64], R4 ;  /* 0x0000000402007986 */ /* 0x001fe2000c101124 */
[----:B------:R-:W-:Y:S05]  /*8010*/  EXIT ;  /* 0x000000000000794d */ /* 0x000fea0003800000 */
.L_x_3749:
        /* <DEDUP_REMOVED lines=10> */
.L_x_3753:
[----:B------:R-:W-:-:S04]  /*80c0*/  HADD2.F32 R22, -RZ, R22.H0_H0 ;  /* 0x20000016ff167230 */ /* 0x000fc80000004100 */
[----:B------:R-:W0:Y:S02]  /*80d0*/  F2I.FTZ.TRUNC.NTZ R5, R22 ;  /* 0x0000001600057305 */ /* 0x000e24000021f100 */
[----:B0-----:R-:W-:Y:S01]  /*80e0*/  STG.E desc[UR36][R2.64], R5 ;  /* 0x0000000502007986 */ /* 0x001fe2000c101924 */
[----:B------:R-:W-:Y:S05]  /*80f0*/  EXIT ;  /* 0x000000000000794d */ /* 0x000fea0003800000 */
.L_x_3752:
[----:B------:R-:W-:-:S04]  /*8100*/  HADD2.F32 R22, -RZ, R22.H0_H0 ;  /* 0x20000016ff167230 */ /* 0x000fc80000004100 */
[----:B------:R-:W0:Y:S02]  /*8110*/  F2I.FTZ.TRUNC.NTZ R5, R22 ;  /* 0x0000001600057305 */ /* 0x000e24000021f100 */
[----:B0-----:R-:W-:Y:S01]  /*8120*/  STG.E.U16 desc[UR36][R2.64], R5 ;  /* 0x0000000502007986 */ /* 0x001fe2000c101524 */
[----:B------:R-:W-:Y:S05]  /*8130*/  EXIT ;  /* 0x000000000000794d */ /* 0x000fea0003800000 */
.L_x_3748:
        /* <DEDUP_REMOVED lines=9> */
.L_x_3755:
[----:B------:R-:W-:Y:S01]  /*81d0*/  STG.E.U16 desc[UR36][R2.64], R22 ;  /* 0x0000001602007986 */ /* 0x000fe2000c101524 */
[----:B------:R-:W-:Y:S05]  /*81e0*/  EXIT ;  /* 0x000000000000794d */ /* 0x000fea0003800000 */
.L_x_3754:
        /* <DEDUP_REMOVED lines=10> */
.L_x_3757:
[----:B------:R-:W-:-:S05]  /*8290*/  HADD2.F32 R0, -RZ, R22.H0_H0 ;  /* 0x20000016ff007230 */ /* 0x000fca0000004100 */
[----:B------:R-:W-:-:S04]  /*82a0*/  F2FP.F16.F32.PACK_AB R0, RZ, R0 ;  /* 0x00000000ff00723e */ /* 0x000fc800000000ff */
[----:B------:R-:W-:-:S05]  /*82b0*/  PRMT R0, R0, 0x5410, RZ ;  /* 0x0000541000007816 */ /* 0x000fca00000000ff */
[----:B------:R-:W-:Y:S01]  /*82c0*/  STG.E desc[UR36][R2.64], R0 ;  /* 0x0000000002007986 */ /* 0x000fe2000c101924 */
[----:B------:R-:W-:Y:S05]  /*82d0*/  EXIT ;  /* 0x000000000000794d */ /* 0x000fea0003800000 */
.L_x_3756:
[----:B------:R-:W-:-:S05]  /*82e0*/  HADD2.F32 R4, -RZ, R22.H0_H0 ;  /* 0x20000016ff047230 */ /* 0x000fca0000004100 */
[----:B------:R-:W-:-:S06]  /*82f0*/  FMUL.FTZ R4, R4, 1 ;  /* 0x3f80000004047820 */ /* 0x000fcc0000410000 */
[----:B------:R-:W0:Y:S02]  /*8300*/  F2F.F64.F32 R4, R4 ;  /* 0x0000000400047310 */ /* 0x000e240000201800 */
[----:B0-----:R-:W-:Y:S01]  /*8310*/  STG.E.64 desc[UR36][R2.64], R4 ;  /* 0x0000000402007986 */ /* 0x001fe2000c101b24 */
[----:B------:R-:W-:Y:S05]  /*8320*/  EXIT ;  /* 0x000000000000794d */ /* 0x000fea0003800000 */
.L_x_3747:
        /* <DEDUP_REMOVED lines=13> */
.L_x_3760:
[----:B------:R-:W-:Y:S01]  /*8400*/  HADD2.F32 R22, -RZ, R22.H0_H0 ;  /* 0x20000016ff167230 */ /* 0x000fe20000004100 */
[----:B------:R-:W-:-:S04]  /*8410*/  CS2R R6, SRZ ;  /* 0x0000000000067805 */ /* 0x000fc8000001ff00 */
[----:B------:R-:W-:-:S06]  /*8420*/  FMUL.FTZ R4, R22, 1 ;  /* 0x3f80000016047820 */ /* 0x000fcc0000410000 */
[----:B------:R-:W0:Y:S02]  /*8430*/  F2F.F64.F32 R4, R4 ;  /* 0x0000000400047310 */ /* 0x000e240000201800 */
[----:B0-----:R-:W-:Y:S01]  /*8440*/  STG.E.128 desc[UR36][R2.64], R4 ;  /* 0x0000000402007986 */ /* 0x001fe2000c101d24 */
[----:B------:R-:W-:Y:S05]  /*8450*/  EXIT ;  /* 0x000000000000794d */ /* 0x000fea0003800000 */
.L_x_3759:
        /* <DEDUP_REMOVED lines=21> */
.L_x_3764:
[----:B------:R-:W-:Y:S05]  /*85b0*/  BSYNC B0 ;  /* 0x0000000000007941 */ /* 0x000fea0003800000 */
.L_x_3763:
[----:B------:R-:W-:-:S05]  /*85c0*/  LOP3.LUT R5, R0, R5, RZ, 0xfc, !PT ;  /* 0x0000000500057212 */ /* 0x000fca00078efcff */
[----:B------:R-:W-:Y:S01]  /*85d0*/  STG.E.U8 desc[UR36][R2.64], R5 ;  /* 0x0000000502007986 */ /* 0x000fe2000c101124 */
[----:B------:R-:W-:Y:S05]  /*85e0*/  EXIT ;  /* 0x000000000000794d */ /* 0x000fea0003800000 */
.L_x_3762:
        /* <DEDUP_REMOVED lines=13> */
.L_x_3766:
[----:B------:R-:W-:Y:S01]  /*86c0*/  IMAD.MOV.U32 R0, RZ, RZ, 0x7f ;  /* 0x0000007fff007424 */ /* 0x000fe200078e00ff */
[----:B------:R-:W-:-:S04]  /*86d0*/  ISETP.GT.U32.AND P0, PT, R4, 0x7f800000, PT ;  /* 0x7f8000000400780c */ /* 0x000fc80003f04070 */
[----:B------:R-:W-:-:S09]  /*86e0*/  SEL R0, R0, 0x7c, P0 ;  /* 0x0000007c00007807 */ /* 0x000fd20000000000 */
.L_x_3767:
[----:B------:R-:W-:Y:S05]  /*86f0*/  BSYNC B0 ;  /* 0x0000000000007941 */ /* 0x000fea0003800000 */
.L_x_3765:
[----:B------:R-:W-:-:S04]  /*8700*/  LOP3.LUT R4, R5, 0x80000000, RZ, 0xc0, !PT ;  /* 0x8000000005047812 */ /* 0x000fc800078ec0ff */
[----:B------:R-:W-:-:S04]  /*8710*/  SHF.R.U32.HI R5, RZ, 0x18, R4 ;  /* 0x00000018ff057819 */ /* 0x000fc80000011604 */
[----:B------:R-:W-:-:S05]  /*8720*/  LOP3.LUT R5, R0, R5, RZ, 0xfc, !PT ;  /* 0x0000000500057212 */ /* 0x000fca00078efcff */
[----:B------:R-:W-:Y:S01]  /*8730*/  STG.E.U8 desc[UR36][R2.64], R5 ;  /* 0x0000000502007986 */ /* 0x000fe2000c101124 */
[----:B------:R-:W-:Y:S05]  /*8740*/  EXIT ;  /* 0x000000000000794d */ /* 0x000fea0003800000 */
.L_x_3761:
[----:B------:R-:W-:-:S05]  /*8750*/  HADD2.F32 R0, -RZ, R22.H0_H0 ;  /* 0x20000016ff007230 */ /* 0x000fca0000004100 */
[----:B------:R-:W-:-:S05]  /*8760*/  F2FP.BF16.F32.PACK_AB R0, RZ, R0 ;  /* 0x00000000ff00723e */ /* 0x000fca00000010ff */
[----:B------:R-:W-:Y:S01]  /*8770*/  STG.E.U16 desc[UR36][R2.64], R0 ;  /* 0x0000000002007986 */ /* 0x000fe2000c101524 */
[----:B------:R-:W-:Y:S05]  /*8780*/  EXIT ;  /* 0x000000000000794d */ /* 0x000fea0003800000 */
.L_x_3758:
        /* <DEDUP_REMOVED lines=12> */
.L_x_3770:
        /* <DEDUP_REMOVED lines=17> */
.L_x_3773:
[----:B------:R-:W-:-:S04]  /*8960*/  LOP3.LUT R0, R7, 0x80000000, RZ, 0xc0, !PT ;  /* 0x8000000007007812 */ /* 0x000fc800078ec0ff */
[----:B------:R-:W-:-:S04]  /*8970*/  SHF.R.U32.HI R5, RZ, 0x18, R0 ;  /* 0x00000018ff057819 */ /* 0x000fc80000011600 */
[----:B------:R-:W-:-:S04]  /*8980*/  LOP3.LUT R4, R4, R5, RZ, 0xfc, !PT ;  /* 0x0000000504047212 */ /* 0x000fc800078efcff */
[----:B------:R-:W-:-:S07]  /*8990*/  PRMT R0, R4, 0x7610, R0 ;  /* 0x0000761004007816 */ /* 0x000fce0000000000 */
.L_x_3772:
[----:B------:R-:W-:Y:S05]  /*89a0*/  BSYNC B0 ;  /* 0x0000000000007941 */ /* 0x000fea0003800000 */
.L_x_3771:
[----:B------:R-:W-:Y:S01]  /*89b0*/  STG.E.U8 desc[UR36][R2.64], R0 ;  /* 0x0000000002007986 */ /* 0x000fe2000c101124 */
[----:B------:R-:W-:Y:S05]  /*89c0*/  EXIT ;  /* 0x000000000000794d */ /* 0x000fea0003800000 */
.L_x_3769:
        /* <DEDUP_REMOVED lines=17> */
.L_x_3776:
[----:B------:R-:W-:-:S04]  /*8ae0*/  LOP3.LUT R0, R7, 0x80000000, RZ, 0xc0, !PT ;  /* 0x8000000007007812 */ /* 0x000fc800078ec0ff */
[----:B------:R-:W-:-:S04]  /*8af0*/  SHF.R.U32.HI R5, RZ, 0x18, R0 ;  /* 0x00000018ff057819 */ /* 0x000fc80000011600 */
[----:B------:R-:W-:-:S04]  /*8b00*/  LOP3.LUT R4, R4, R5, RZ, 0xfc, !PT ;  /* 0x0000000504047212 */ /* 0x000fc800078efcff */
[----:B------:R-:W-:-:S07]  /*8b10*/  PRMT R0, R4, 0x7610, R0 ;  /* 0x0000761004007816 */ /* 0x000fce0000000000 */
.L_x_3775:
[----:B------:R-:W-:Y:S05]  /*8b20*/  BSYNC B0 ;  /* 0x0000000000007941 */ /* 0x000fea0003800000 */
.L_x_3774:
[----:B------:R-:W-:Y:S01]  /*8b30*/  STG.E.U8 desc[UR36][R2.64], R0 ;  /* 0x0000000002007986 */ /* 0x000fe2000c101124 */
[----:B------:R-:W-:Y:S05]  /*8b40*/  EXIT ;  /* 0x000000000000794d */ /* 0x000fea0003800000 */
.L_x_3768:
        /* <DEDUP_REMOVED lines=22> */
.L_x_3751:
        /* <DEDUP_REMOVED lines=16> */
.L_x_3779:
[----:B------:R-:W-:Y:S05]  /*8db0*/  EXIT ;  /* 0x000000000000794d */ /* 0x000fea0003800000 */
.L_x_3778:
[----:B------:R-:W-:-:S06]  /*8dc0*/  HADD2.F32 R4, -RZ, R22.H0_H0 ;  /* 0x20000016ff047230 */ /* 0x000fcc0000004100 */
[----:B------:R-:W0:Y:S02]  /*8dd0*/  F2I.U64.TRUNC R4, R4 ;  /* 0x0000000400047311 */ /* 0x000e24000020d800 */
[----:B0-----:R-:W-:Y:S01]  /*8de0*/  STG.E.64 desc[UR36][R2.64], R4 ;  /* 0x0000000402007986 */ /* 0x001fe2000c101b24 */
[----:B------:R-:W-:Y:S05]  /*8df0*/  EXIT ;  /* 0x000000000000794d */ /* 0x000fea0003800000 */
.L_x_3777:
[----:B------:R-:W-:-:S04]  /*8e00*/  HADD2.F32 R22, -RZ, R22.H0_H0 ;  /* 0x20000016ff167230 */ /* 0x000fc80000004100 */
[----:B------:R-:W0:Y:S02]  /*8e10*/  F2I.FTZ.U32.TRUNC.NTZ R5, R22 ;  /* 0x0000001600057305 */ /* 0x000e24000021f000 */
[----:B0-----:R-:W-:Y:S01]  /*8e20*/  STG.E desc[UR36][R2.64], R5 ;  /* 0x0000000502007986 */ /* 0x001fe2000c101924 */
[----:B------:R-:W-:Y:S05]  /*8e30*/  EXIT ;  /* 0x000000000000794d */ /* 0x000fea0003800000 */
        .weak           $__internal_8_$__cuda_sm20_dblrcp_rn_slowpath_v3
        .type           $__internal_8_$__cuda_sm20_dblrcp_rn_slowpath_v3,@function
        .size           $__internal_8_$__cuda_sm20_dblrcp_rn_slowpath_v3,(.L_x_71443 - $__internal_8_$__cuda_sm20_dblrcp_rn_slowpath_v3)
$__internal_8_$__cuda_sm20_dblrcp_rn_slowpath_v3:
[----:B------:R-:W-:Y:S01]  /*8e40*/  IMAD.MOV.U32 R4, RZ, RZ, R6 ;  /* 0x000000ffff047224 */ /* 0x000fe200078e0006 */
[----:B------:R-:W-:Y:S05]  /*8e50*/  BSSY B2, `(.L_x_3780) ;  /* 0x0000025000027945 */ /* 0x000fea0003800000 */
        /* <DEDUP_REMOVED lines=24> */
.L_x_3783:
        /* <DEDUP_REMOVED lines=10> */
.L_x_3781:
[----:B------:R-:W-:Y:S01]  /*9080*/  LOP3.LUT R9, R5, 0x80000, RZ, 0xfc, !PT ;  /* 0x0008000005097812 */ /* 0x000fe200078efcff */
[----:B------:R-:W-:-:S07]  /*9090*/  IMAD.MOV.U32 R8, RZ, RZ, R4 ;  /* 0x000000ffff087224 */ /* 0x000fce00078e0004 */
.L_x_3782:
[----:B------:R-:W-:Y:S05]  /*90a0*/  BSYNC B2 ;  /* 0x0000000000027941 */ /* 0x000fea0003800000 */
.L_x_3780:
[----:B------:R-:W-:-:S04]  /*90b0*/  IMAD.MOV.U32 R13, RZ, RZ, 0x0 ;  /* 0x00000000ff0d7424 */ /* 0x000fc800078e00ff */
[----:B------:R-:W-:Y:S05]  /*90c0*/  RET.REL.NODEC R12 `(_ZN2at6native27unrolled_elementwise_kernelIZNS0_50_GLOBAL__N__2680c7bb_12_PowKernel_cu_7dd49032_316829pow_tensor_scalar_kernel_implIN3c104HalfES5_EEvRNS_18TensorIteratorBaseET0_EUlS5_E1_St5arrayIPcLm2EELi4E23TrivialOffsetCalculatorILi1EjESE_NS0_6memory12LoadWithCastILi1EEENSF_13StoreWithCastILi1EEEEEviT_S8_T2_T3_T4_T5_) ;  /* 0xffffff6c0ccc7950 */ /* 0x000fea0003c3ffff */
.L_x_3784:
        /* <DEDUP_REMOVED lines=11> */
.L_x_71443:


//--------------------- .text._ZN2at6native18elementwise_kernelILi128ELi4EZNS0_22gpu_kernel_impl_nocastIZNS0_50_GLOBAL__N__2680c7bb_12_PowKernel_cu_7dd49032_316829pow_tensor_scalar_kernel_implIN3c104HalfES6_EEvRNS_18TensorIteratorBaseET0_EUlS6_E1_EEvS8_RKT_EUliE_EEviT1_ --------------------------
	.section	.text._ZN2at6native18elementwise_kernelILi128ELi4EZNS0_22gpu_kernel_impl_nocastIZNS0_50_GLOBAL__N__2680c7bb_12_PowKernel_cu_7dd49032_316829pow_tensor_scalar_kernel_implIN3c104HalfES6_EEvRNS_18TensorIteratorBaseET0_EUlS6_E1_EEvS8_RKT_EUliE_EEviT1_,"ax",@progbits
	.align	128
        .global         _ZN2at6native18elementwise_kernelILi128ELi4EZNS0_22gpu_kernel_impl_nocastIZNS0_50_GLOBAL__N__2680c7bb_12_PowKernel_cu_7dd49032_316829pow_tensor_scalar_kernel_implIN3c104HalfES6_EEvRNS_18TensorIteratorBaseET0_EUlS6_E1_EEvS8_RKT_EUliE_EEviT1_
        .type           _ZN2at6native18elementwise_kernelILi128ELi4EZNS0_22gpu_kernel_impl_nocastIZNS0_50_GLOBAL__N__2680c7bb_12_PowKernel_cu_7dd49032_316829pow_tensor_scalar_kernel_implIN3c104HalfES6_EEvRNS_18TensorIteratorBaseET0_EUlS6_E1_EEvS8_RKT_EUliE_EEviT1_,@function
        .size           _ZN2at6native18elementwise_kernelILi128ELi4EZNS0_22gpu_kernel_impl_nocastIZNS0_50_GLOBAL__N__2680c7bb_12_PowKernel_cu_7dd49032_316829pow_tensor_scalar_kernel_implIN3c104HalfES6_EEvRNS_18TensorIteratorBaseET0_EUlS6_E1_EEvS8_RKT_EUliE_EEviT1_,(.L_x_71444 - _ZN2at6native18elementwise_kernelILi128ELi4EZNS0_22gpu_kernel_impl_nocastIZNS0_50_GLOBAL__N__2680c7bb_12_PowKernel_cu_7dd49032_316829pow_tensor_scalar_kernel_implIN3c104HalfES6_EEvRNS_18TensorIteratorBaseET0_EUlS6_E1_EEvS8_RKT_EUliE_EEviT1_)
        .other          _ZN2at6native18elementwise_kernelILi128ELi4EZNS0_22gpu_kernel_impl_nocastIZNS0_50_GLOBAL__N__2680c7bb_12_PowKernel_cu_7dd49032_316829pow_tensor_scalar_kernel_implIN3c104HalfES6_EEvRNS_18TensorIteratorBaseET0_EUlS6_E1_EEvS8_RKT_EUliE_EEviT1_,@"STO_CUDA_ENTRY STV_DEFAULT"
_ZN2at6native18elementwise_kernelILi128ELi4EZNS0_22gpu_kernel_impl_nocastIZNS0_50_GLOBAL__N__2680c7bb_12_PowKernel_cu_7dd49032_316829pow_tensor_scalar_kernel_implIN3c104HalfES6_EEvRNS_18TensorIteratorBaseET0_EUlS6_E1_EEvS8_RKT_EUliE_EEviT1_:
.text._ZN2at6native18elementwise_kernelILi128ELi4EZNS0_22gpu_kernel_impl_nocastIZNS0_50_GLOBAL__N__2680c7bb_12_PowKernel_cu_7dd49032_316829pow_tensor_scalar_kernel_implIN3c104HalfES6_EEvRNS_18TensorIteratorBaseET0_EUlS6_E1_EEvS8_RKT_EUliE_EEviT1_:
        /* <DEDUP_REMOVED lines=311> */
.L_x_3787:
[----:B------:R-:W-:Y:S02]  /*1370*/  ULDC.64 UR6, c[0x0][0x418] ;  /* 0x0001060000067ab9 */ /* 0x000fe40000000a00 */
[----:B------:R-:W-:-:S04]  /*1380*/  IADD3 R10, P0, R2, UR6, RZ ;  /* 0x00000006020a7c10 */ /* 0x000fc8000ff1e0ff */
[----:B------:R-:W-:Y:S01]  /*1390*/  IADD3.X R11, RZ, UR7, RZ, P0, !PT ;  /* 0x00000007ff0b7c10 */ /* 0x000fe200087fe4ff */
[----:B------:R-:W-:-:S04]  /*13a0*/  ULDC.64 UR6, c[0x0][0x410] ;  /* 0x0001040000067ab9 */ /* 0x000fc80000000a00 */
[----:B------:R-:W2:Y:S01]  /*13b0*/  LDG.E.U16 R10, desc[UR4][R10.64] ;  /* 0x000000040a0a7981 */ /* 0x000ea2000c1e1500 */
[----:B------:R-:W-:Y:S01]  /*13c0*/  IADD3 R6, P1, R7, UR6, RZ ;  /* 0x0000000607067c10 */ /* 0x000fe2000ff3e0ff */
[----:B------:R-:W-:Y:S04]  /*13d0*/  BSSY B1, `(.L_x_3788) ;  /* 0x0000017000017945 */ /* 0x000fe80003800000 */
[----:B------:R-:W-:Y:S02]  /*13e0*/  IMAD.X R7, RZ, RZ, UR7, P1 ;  /* 0x00000007ff077e24 */ /* 0x000fe400088e06ff */
[----:B--2---:R-:W-:-:S05]  /*13f0*/  HADD2.F32 R2, -RZ, R10.H0_H0 ;  /* 0x2000000aff027230 */ /* 0x004fca0000004100 */
[----:B------:R-:W-:-:S05]  /*1400*/  FMUL.FTZ R2, R2, R2 ;  /* 0x0000000202027220 */ /* 0x000fca0000410000 */
[----:B------:R-:W-:-:S05]  /*1410*/  F2FP.F16.F32.PACK_AB R2, RZ, R2 ;  /* 0x00000002ff02723e */ /* 0x000fca00000000ff */
[----:B------:R-:W-:-:S05]  /*1420*/  HADD2.F32 R2, -RZ, R2.H0_H0 ;  /* 0x20000002ff027230 */ /* 0x000fca0000004100 */
        /* <DEDUP_REMOVED lines=14> */
[----:B------:R-:W-:Y:S05]  /*1510*/  CALL.REL.NOINC `($__internal_9_$__cuda_sm20_dblrcp_rn_slowpath_v3) ;  /* 0x0000004000607944 */ /* 0x000fea0003c00000 */
[----:B------:R-:W-:Y:S02]  /*1520*/  MOV R8, R10 ;  /* 0x0000000a00087202 */ /* 0x000fe40000000f00 */
[----:B------:R-:W-:-:S07]  /*1530*/  MOV R9, R11 ;  /* 0x0000000b00097202 */ /* 0x000fce0000000f00 */
.L_x_3789:
[----:B------:R-:W-:Y:S05]  /*1540*/  BSYNC B1 ;  /* 0x0000000000017941 */ /* 0x000fea0003800000 */
.L_x_3788:
[----:B------:R-:W-:Y:S01]  /*1550*/  UMOV UR6, 0xf0000000 ;  /* 0xf000000000067882 */ /* 0x000fe20000000000 */
[----:B------:R-:W-:Y:S01]  /*1560*/  UMOV UR7, 0x380fffff ;  /* 0x380fffff00077882 */ /* 0x000fe20000000000 */
[----:B------:R-:W0:Y:S01]  /*1570*/  F2F.F32.F64 R2, R8 ;  /* 0x0000000800027310 */ /* 0x000e220000301000 */
[----:B------:R-:W-:Y:S01]  /*1580*/  DSETP.GEU.AND P0, PT, |R8|, UR6, PT ;  /* 0x0000000608007e2a */ /* 0x000fe2000bf0e200 */
[----:B------:R-:W-:-:S04]  /*1590*/  LEA R0, R5, R0, 0x9 ;  /* 0x0000000005007211 */ /* 0x000fc800078e48ff */
[----:B------:R-:W-:-:S09]  /*15a0*/  IADD3 R3, R0, 0x80, RZ ;  /* 0x0000008000037810 */ /* 0x000fd20007ffe0ff */
[----:B0-----:R-:W-:-:S05]  /*15b0*/  @!P0 FMUL R2, R2, 1.175494350822287508e-38 ;  /* 0x0080000002028820 */ /* 0x001fca0000400000 */
[----:B------:R-:W-:-:S05]  /*15c0*/  F2FP.F16.F32.PACK_AB R2, RZ, R2 ;  /* 0x00000002ff02723e */ /* 0x000fca00000000ff */
[----:B------:R0:W-:Y:S02]  /*15d0*/  STG.E.U16 desc[UR4][R6.64], R2 ;  /* 0x0000000206007986 */ /* 0x0001e4000c101504 */
.L_x_3786:
[----:B------:R-:W-:Y:S05]  /*15e0*/  BSYNC B0 ;  /* 0x0000000000007941 */ /* 0x000fea0003800000 */
.L_x_3785:
[----:B------:R-:W-:Y:S01]  /*15f0*/  ULDC UR6, c[0x0][0x210] ;  /* 0x0000840000067ab9 */ /* 0x000fe20000000800 */
[----:B------:R-:W-:Y:S01]  /*1600*/  BSSY B0, `(.L_x_3790) ;  /* 0x0000157000007945 */ /* 0x000fe20003800000 */
[----:B------:R-:W-:-:S13]  /*1610*/  ISETP.GE.AND P0, PT, R3, UR6, PT ;  /* 0x0000000603007c0c */ /* 0x000fda000bf06270 */
[----:B------:R-:W-:Y:S05]  /*1620*/  @P0 BRA `(.L_x_3791) ;  /* 0x0000001400500947 */ /* 0x000fea0003800000 */
[----:B------:R-:W1:Y:S01]  /*1630*/  LDC R4, c[0x0][0x218] ;  /* 0x00008600ff047b82 */ /* 0x000e620000000800 */
        /* <DEDUP_REMOVED lines=301> */
.L_x_3792:
[----:B------:R-:W-:Y:S02]  /*2910*/  ULDC.64 UR6, c[0x0][0x418] ;  /* 0x0001060000067ab9 */ /* 0x000fe40000000a00 */
[----:B------:R-:W-:-:S04]  /*2920*/  IADD3 R10, P0, R0, UR6, RZ ;  /* 0x00000006000a7c10 */ /* 0x000fc8000ff1e0ff */
[----:B------:R-:W-:Y:S01]  /*2930*/  IADD3.X R11, RZ, UR7, RZ, P0, !PT ;  /* 0x00000007ff0b7c10 */ /* 0x000fe200087fe4ff */
[----:B------:R-:W-:-:S04]  /*2940*/  ULDC.64 UR6, c[0x0][0x410] ;  /* 0x0001040000067ab9 */ /* 0x000fc80000000a00 */
[----:B------:R-:W2:Y:S01]  /*2950*/  LDG.E.U16 R10, desc[UR4][R10.64] ;  /* 0x000000040a0a7981 */ /* 0x000ea2000c1e1500 */
[----:B------:R-:W-:Y:S01]  /*2960*/  IADD3 R4, P1, R5, UR6, RZ ;  /* 0x0000000605047c10 */ /* 0x000fe2000ff3e0ff */
[----:B------:R-:W-:Y:S03]  /*2970*/  BSSY B1, `(.L_x_3793) ;  /* 0x0000017000017945 */ /* 0x000fe60003800000 */
[----:B------:R-:W-:Y:S01]  /*2980*/  IADD3.X R5, RZ, UR7, RZ, P1, !PT ;  /* 0x00000007ff057c10 */ /* 0x000fe20008ffe4ff */
[----:B--2---:R-:W-:-:S05]  /*2990*/  HADD2.F32 R0, -RZ, R10.H0_H0 ;  /* 0x2000000aff007230 */ /* 0x004fca0000004100 */
[----:B------:R-:W-:-:S05]  /*29a0*/  FMUL.FTZ R0, R0, R0 ;  /* 0x0000000000007220 */ /* 0x000fca0000410000 */
[----:B------:R-:W-:-:S05]  /*29b0*/  F2FP.F16.F32.PACK_AB R0, RZ, R0 ;  /* 0x00000000ff00723e */ /* 0x000fca00000000ff */
[----:B------:R-:W-:-:S05]  /*29c0*/  HADD2.F32 R0, -RZ, R0.H0_H0 ;  /* 0x20000000ff007230 */ /* 0x000fca0000004100 */
        /* <DEDUP_REMOVED lines=14> */
[----:B------:R-:W-:Y:S05]  /*2ab0*/  CALL.REL.NOINC `($__internal_9_$__cuda_sm20_dblrcp_rn_slowpath_v3) ;  /* 0x0000002800f87944 */ /* 0x000fea0003c00000 */
[----:B------:R-:W-:Y:S01]  /*2ac0*/  MOV R8, R10 ;  /* 0x0000000a00087202 */ /* 0x000fe20000000f00 */
[----:B------:R-:W-:-:S07]  /*2ad0*/  IMAD.MOV.U32 R9, RZ, RZ, R11 ;  /* 0x000000ffff097224 */ /* 0x000fce00078e000b */
.L_x_3794:
[----:B------:R-:W-:Y:S05]  /*2ae0*/  BSYNC B1 ;  /* 0x0000000000017941 */ /* 0x000fea0003800000 */
.L_x_3793:
[----:B------:R-:W-:Y:S01]  /*2af0*/  UMOV UR6, 0xf0000000 ;  /* 0xf000000000067882 */ /* 0x000fe20000000000 */
[----:B------:R-:W-:Y:S01]  /*2b00*/  UMOV UR7, 0x380fffff ;  /* 0x380fffff00077882 */ /* 0x000fe20000000000 */
[----:B------:R-:W0:Y:S01]  /*2b10*/  F2F.F32.F64 R0, R8 ;  /* 0x0000000800007310 */ /* 0x000e220000301000 */
[----:B------:R-:W-:Y:S01]  /*2b20*/  DSETP.GEU.AND P0, PT, |R8|, UR6, PT ;  /* 0x0000000608007e2a */ /* 0x000fe2000bf0e200 */
[----:B------:R-:W-:-:S13]  /*2b30*/  IADD3 R3, R3, 0x80, RZ ;  /* 0x0000008003037810 */ /* 0x000fda0007ffe0ff */
[----:B0-----:R-:W-:-:S05]  /*2b40*/  @!P0 FMUL R0, R0, 1.175494350822287508e-38 ;  /* 0x0080000000008820 */ /* 0x001fca0000400000 */
[----:B------:R-:W-:-:S05]  /*2b50*/  F2FP.F16.F32.PACK_AB R0, RZ, R0 ;  /* 0x00000000ff00723e */ /* 0x000fca00000000ff */
[----:B------:R1:W-:Y:S02]  /*2b60*/  STG.E.U16 desc[UR4][R4.64], R0 ;  /* 0x0000000004007986 */ /* 0x0003e4000c101504 */
.L_x_3791:
[----:B------:R-:W-:Y:S05]  /*2b70*/  BSYNC B0 ;  /* 0x0000000000007941 */ /* 0x000fea0003800000 */
.L_x_3790:
[----:B------:R-:W-:Y:S01]  /*2b80*/  ULDC UR6, c[0x0][0x210] ;  /* 0x0000840000067ab9 */ /* 0x000fe20000000800 */
[----:B------:R-:W-:Y:S01]  /*2b90*/  BSSY B0, `(.L_x_3795) ;  /* 0x0000157000007945 */ /* 0x000fe20003800000 */
[----:B------:R-:W-:-:S13]  /*2ba0*/  ISETP.GE.AND P0, PT, R3, UR6, PT ;  /* 0x0000000603007c0c */ /* 0x000fda000bf06270 */
[----:B------:R-:W-:Y:S05]  /*2bb0*/  @P0 BRA `(.L_x_3796) ;  /* 0x0000001400500947 */ /* 0x000fea0003800000 */
[----:B-1----:R-:W1:Y:S01]  /*2bc0*/  LDC R4, c[0x0][0x218] ;  /* 0x00008600ff047b82 */ /* 0x002e620000000800 */
        /* <DEDUP_REMOVED lines=301> */
.L_x_3797:
        /* <DEDUP_REMOVED lines=27> */
[----:B------:R-:W-:Y:S02]  /*4050*/  MOV R8, R10 ;  /* 0x0000000a00087202 */ /* 0x000fe40000000f00 */
[----:B------:R-:W-:-:S07]  /*4060*/  MOV R9, R11 ;  /* 0x0000000b00097202 */ /* 0x000fce0000000f00 */
.L_x_3799:
[----:B------:R-:W-:Y:S05]  /*4070*/  BSYNC B1 ;  /* 0x0000000000017941 */ /* 0x000fea0003800000 */
.L_x_3798:
[----:B------:R-:W-:Y:S01]  /*4080*/  UMOV UR6, 0xf0000000 ;  /* 0xf000000000067882 */ /* 0x000fe20000000000 */
[----:B------:R-:W-:Y:S01]  /*4090*/  UMOV UR7, 0x380fffff ;  /* 0x380fffff00077882 */ /* 0x000fe20000000000 */
[----:B------:R-:W0:Y:S01]  /*40a0*/  F2F.F32.F64 R0, R8 ;  /* 0x0000000800007310 */ /* 0x000e220000301000 */
[----:B------:R-:W-:Y:S01]  /*40b0*/  DSETP.GEU.AND P0, PT, |R8|, UR6, PT ;  /* 0x0000000608007e2a */ /* 0x000fe2000bf0e200 */
[----:B------:R-:W-:-:S13]  /*40c0*/  VIADD R3, R3, 0x80 ;  /* 0x0000008003037836 */ /* 0x000fda0000000000 */
[----:B0-----:R-:W-:-:S05]  /*40d0*/  @!P0 FMUL R0, R0, 1.175494350822287508e-38 ;  /* 0x0080000000008820 */ /* 0x001fca0000400000 */
[----:B------:R-:W-:-:S05]  /*40e0*/  F2FP.F16.F32.PACK_AB R0, RZ, R0 ;  /* 0x00000000ff00723e */ /* 0x000fca00000000ff */
[----:B------:R2:W-:Y:S02]  /*40f0*/  STG.E.U16 desc[UR4][R4.64], R0 ;  /* 0x0000000004007986 */ /* 0x0005e4000c101504 */
.L_x_3796:
[----:B------:R-:W-:Y:S05]  /*4100*/  BSYNC B0 ;  /* 0x0000000000007941 */ /* 0x000fea0003800000 */
.L_x_3795:
        /* <DEDUP_REMOVED lines=305> */
.L_x_3800:
        /* <DEDUP_REMOVED lines=13> */
[----:B------:R-:W1:Y:S08]  /*54f0*/  F2F.F64.F32 R10, R0 ;  /* 0x00000000000a7310 */ /* 0x000e700000201800 */
[----:B-1----:R-:W1:Y:S01]  /*5500*/  MUFU.RCP64H R3, R11 ;  /* 0x0000000b00037308 */ /* 0x002e620000001800 */
[----:B0-----:R-:W-:-:S04]  /*5510*/  IADD3 R2, R11, 0x300402, RZ ;  /* 0x003004020b027810 */ /* 0x001fc80007ffe0ff */
[----:B------:R-:W-:Y:S02]  /*5520*/  FSETP.GEU.AND P0, PT, |R2|, 5.8789094863358348022e-39, PT ;  /* 0x004004020200780b */ /* 0x000fe40003f0e200 */
[----:B-1----:R-:W-:-:S08]  /*5530*/  DFMA R6, -R10, R2, 1 ;  /* 0x3ff000000a06742b */ /* 0x002fd00000000102 */
[----:B------:R-:W-:-:S08]  /*5540*/  DFMA R6, R6, R6, R6 ;  /* 0x000000060606722b */ /* 0x000fd00000000006 */
[----:B------:R-:W-:-:S08]  /*5550*/  DFMA R6, R2, R6, R2 ;  /* 0x000000060206722b */ /* 0x000fd00000000002 */
[----:B------:R-:W-:-:S08]  /*5560*/  DFMA R8, -R10, R6, 1 ;  /* 0x3ff000000a08742b */ /* 0x000fd00000000106 */
[----:B------:R-:W-:Y:S01]  /*5570*/  DFMA R6, R6, R8, R6 ;  /* 0x000000080606722b */ /* 0x000fe20000000006 */
[----:B------:R-:W-:Y:S10]  /*5580*/  @P0 BRA `(.L_x_3802) ;  /* 0x0000000000200947 */ /* 0x000ff40003800000 */
[----:B------:R-:W-:Y:S01]  /*5590*/  LOP3.LUT R0, R11, 0x7fffffff, RZ, 0xc0, !PT ;  /* 0x7fffffff0b007812 */ /* 0x000fe200078ec0ff */
[----:B------:R-:W-:Y:S01]  /*55a0*/  IMAD.MOV.U32 R12, RZ, RZ, R10 ;  /* 0x000000ffff0c7224 */ /* 0x000fe200078e000a */
[----:B------:R-:W-:Y:S02]  /*55b0*/  MOV R13, R11 ;  /* 0x0000000b000d7202 */ /* 0x000fe40000000f00 */
[----:B------:R-:W-:Y:S02]  /*55c0*/  IADD3 R15, R0, -0x100000, RZ ;  /* 0xfff00000000f7810 */ /* 0x000fe40007ffe0ff */
[----:B------:R-:W-:-:S07]  /*55d0*/  MOV R2, 0x55f0 ;  /* 0x000055f000027802 */ /* 0x000fce0000000f00 */
[----:B------:R-:W-:Y:S05]  /*55e0*/  CALL.REL.NOINC `($__internal_9_$__cuda_sm20_dblrcp_rn_slowpath_v3) ;  /* 0x00000000002c7944 */ /* 0x000fea0003c00000 */
[----:B------:R-:W-:Y:S02]  /*55f0*/  MOV R6, R10 ;  /* 0x0000000a00067202 */ /* 0x000fe40000000f00 */
[----:B------:R-:W-:-:S07]  /*5600*/  MOV R7, R11 ;  /* 0x0000000b00077202 */ /* 0x000fce0000000f00 */
.L_x_3802:
[----:B------:R-:W-:Y:S05]  /*5610*/  BSYNC B0 ;  /* 0x0000000000007941 */ /* 0x000fea0003800000 */
.L_x_3801:
[----:B------:R-:W-:Y:S01]  /*5620*/  UMOV UR6, 0xf0000000 ;  /* 0xf000000000067882 */ /* 0x000fe20000000000 */
[----:B------:R-:W-:Y:S01]  /*5630*/  UMOV UR7, 0x380fffff ;  /* 0x380fffff00077882 */ /* 0x000fe20000000000 */
[----:B------:R-:W0:Y:S01]  /*5640*/  F2F.F32.F64 R0, R6 ;  /* 0x0000000600007310 */ /* 0x000e220000301000 */
[----:B------:R-:W-:-:S14]  /*5650*/  DSETP.GEU.AND P0, PT, |R6|, UR6, PT ;  /* 0x0000000606007e2a */ /* 0x000fdc000bf0e200 */
[----:B0-----:R-:W-:-:S05]  /*5660*/  @!P0 FMUL R0, R0, 1.175494350822287508e-38 ;  /* 0x0080000000008820 */ /* 0x001fca0000400000 */
[----:B------:R-:W-:-:S05]  /*5670*/  F2FP.F16.F32.PACK_AB R0, RZ, R0 ;  /* 0x00000000ff00723e */ /* 0x000fca00000000ff */
[----:B------:R-:W-:Y:S01]  /*5680*/  STG.E.U16 desc[UR4][R4.64], R0 ;  /* 0x0000000004007986 */ /* 0x000fe2000c101504 */
[----:B------:R-:W-:Y:S05]  /*5690*/  EXIT ;  /* 0x000000000000794d */ /* 0x000fea0003800000 */
        .weak           $__internal_9_$__cuda_sm20_dblrcp_rn_slowpath_v3
        .type           $__internal_9_$__cuda_sm20_dblrcp_rn_slowpath_v3,@function
        .size           $__internal_9_$__cuda_sm20_dblrcp_rn_slowpath_v3,(.L_x_71444 - $__internal_9_$__cuda_sm20_dblrcp_rn_slowpath_v3)
$__internal_9_$__cuda_sm20_dblrcp_rn_slowpath_v3:
        /* <DEDUP_REMOVED lines=13> */
[----:B------:R-:W-:Y:S02]  /*5770*/  IADD3 R11, R9, -0x3fe00000, RZ ;  /* 0xc0200000090b7810 */ /* 0x000fe40007ffe0ff */
[----:B------:R-:W-:Y:S02]  /*5780*/  MOV R10, R8 ;  /* 0x00000008000a7202 */ /* 0x000fe40000000f00 */
[----:B------:R-:W0:Y:S01]  /*5790*/  MUFU.RCP64H R13, R11 ;  /* 0x0000000b000d7308 */ /* 0x000e220000001800 */
[----:B------:R-:W-:-:S06]  /*57a0*/  MOV R12, R15 ;  /* 0x0000000f000c7202 */ /* 0x000fcc0000000f00 */
        /* <DEDUP_REMOVED lines=10> */
.L_x_3806:
        /* <DEDUP_REMOVED lines=10> */
.L_x_3804:
[----:B------:R-:W-:Y:S02]  /*58f0*/  LOP3.LUT R11, R9, 0x80000, RZ, 0xfc, !PT ;  /* 0x00080000090b7812 */ /* 0x000fe400078efcff */
[----:B------:R-:W-:-:S07]  /*5900*/  MOV R10, R8 ;  /* 0x00000008000a7202 */ /* 0x000fce0000000f00 */
.L_x_3805:
[----:B------:R-:W-:Y:S05]  /*5910*/  BSYNC B2 ;  /* 0x0000000000027941 */ /* 0x000fea0003800000 */
.L_x_3803:
[----:B------:R-:W-:Y:S01]  /*5920*/  HFMA2.MMA R9, -RZ, RZ, 0, 0 ;  /* 0x00000000ff097435 */ /* 0x000fe200000001ff */
[----:B------:R-:W-:-:S05]  /*5930*/  MOV R8, R2 ;  /* 0x0000000200087202 */ /* 0x000fca0000000f00 */
[----:B------:R-:W-:Y:S05]  /*5940*/  RET.REL.NODEC R8 `(_ZN2at6native18elementwise_kernelILi128ELi4EZNS0_22gpu_kernel_impl_nocastIZNS0_50_GLOBAL__N__2680c7bb_12_PowKernel_cu_7dd49032_316829pow_tensor_scalar_kernel_implIN3c104HalfES6_EEvRNS_18TensorIteratorBaseET0_EUlS6_E1_EEvS8_RKT_EUliE_EEviT1_) ;  /* 0xffffffa408ac7950 */ /* 0x000fea0003c3ffff */
.L_x_3807:
        /* <DEDUP_REMOVED lines=11> */
.L_x_71444:


//--------------------- .text._ZN2at6native27unrolled_elementwise_kernelIZNS0_50_GLOBAL__N__2680c7bb_12_PowKernel_cu_7dd49032_316829pow_tensor_scalar_kernel_implIN3c104HalfES5_EEvRNS_18TensorIteratorBaseET0_EUlS5_E1_St5arrayIPcLm2EELi4E23TrivialOffsetCalculatorILi1EjESE_NS0_6memory15LoadWithoutCastENSF_16StoreWithoutCastEEEviT_S8_T2_T3_T4_T5_ --------------------------
	.section	.text._ZN2at6native27unrolled_elementwise_kernelIZNS0_50_GLOBAL__N__2680c7bb_12_PowKernel_cu_7dd49032_316829pow_tensor_scalar_kernel_implIN3c104HalfES5_EEvRNS_18TensorIteratorBaseET0_EUlS5_E1_St5arrayIPcLm2EELi4E23TrivialOffsetCalculatorILi1EjESE_NS0_6memory15LoadWithoutCastENSF_16StoreWithoutCastEEEviT_S8_T2_T3_T4_T5_,"ax",@progbits
	.align	128
        .global         _ZN2at6native27unrolled_elementwise_kernelIZNS0_50_GLOBAL__N__2680c7bb_12_PowKernel_cu_7dd49032_316829pow_tensor_scalar_kernel_implIN3c104HalfES5_EEvRNS_18TensorIteratorBaseET0_EUlS5_E1_St5arrayIPcLm2EELi4E23TrivialOffsetCalculatorILi1EjESE_NS0_6memory15LoadWithoutCastENSF_16StoreWithoutCastEEEviT_S8_T2_T3_T4_T5_
        .type           _ZN2at6native27unrolled_elementwise_kernelIZNS0_50_GLOBAL__N__2680c7bb_12_PowKernel_cu_7dd49032_316829pow_tensor_scalar_kernel_implIN3c104HalfES5_EEvRNS_18TensorIteratorBaseET0_EUlS5_E1_St5arrayIPcLm2EELi4E23TrivialOffsetCalculatorILi1EjESE_NS0_6memory15LoadWithoutCastENSF_16StoreWithoutCastEEEviT_S8_T2_T3_T4_T5_,@function
        .size           _ZN2at6native27unrolled_elementwise_kernelIZNS0_50_GLOBAL__N__2680c7bb_12_PowKernel_cu_7dd49032_316829pow_tensor_scalar_kernel_implIN3c104HalfES5_EEvRNS_18TensorIteratorBaseET0_EUlS5_E1_St5arrayIPcLm2EELi4E23TrivialOffsetCalculatorILi1EjESE_NS0_6memory15LoadWithoutCastENSF_16StoreWithoutCastEEEviT_S8_T2_T3_T4_T5_,(.L_x_71445 - _ZN2at6native27unrolled_elementwise_kernelIZNS0_50_GLOBAL__N__2680c7bb_12_PowKernel_cu_7dd49032_316829pow_tensor_scalar_kernel_implIN3c104HalfES5_EEvRNS_18TensorIteratorBaseET0_EUlS5_E1_St5arrayIPcLm2EELi4E23TrivialOffsetCalculatorILi1EjESE_NS0_6memory15LoadWithoutCastENSF_16StoreWithoutCastEEEviT_S8_T2_T3_T4_T5_)
        .other          _ZN2at6native27unrolled_elementwise_kernelIZNS0_50_GLOBAL__N__2680c7bb_12_PowKernel_cu_7dd49032_316829pow_tensor_scalar_kernel_implIN3c104HalfES5_EEvRNS_18TensorIteratorBaseET0_EUlS5_E1_St5arrayIPcLm2EELi4E23TrivialOffsetCalculatorILi1EjESE_NS0_6memory15LoadWithoutCastENSF_16StoreWithoutCastEEEviT_S8_T2_T3_T4_T5_,@"STO_CUDA_ENTRY STV_DEFAULT"
_ZN2at6native27unrolled_elementwise_kernelIZNS0_50_GLOBAL__N__2680c7bb_12_PowKernel_cu_7dd49032_316829pow_tensor_scalar_kernel_implIN3c104HalfES5_EEvRNS_18TensorIteratorBaseET0_EUlS5_E1_St5arrayIPcLm2EELi4E23TrivialOffsetCalculatorILi1EjESE_NS0_6memory15LoadWithoutCastENSF_16StoreWithoutCastEEEviT_S8_T2_T3_T4_T5_:
.text._ZN2at6native27unrolled_elementwise_kernelIZNS0_50_GLOBAL__N__2680c7bb_12_PowKernel_cu_7dd49032_316829pow_tensor_scalar_kernel_implIN3c104HalfES5_EEvRNS_18TensorIteratorBaseET0_EUlS5_E1_St5arrayIPcLm2EELi4E23TrivialOffsetCalculatorILi1EjESE_NS0_6memory15LoadWithoutCastENSF_16StoreWithoutCastEEEviT_S8_T2_T3_T4_T5_:
        /* <DEDUP_REMOVED lines=36> */
[----:B-----5:R-:W-:Y:S01]  /*0240*/  HADD2.F32 R15, -RZ, R15.H0_H0 ;  /* 0x2000000fff0f7230 */ /* 0x020fe20000004100 */
[----:B------:R-:W-:Y:S04]  /*0250*/  BSSY B1, `(.L_x_3810) ;  /* 0x0000013000017945 */ /* 0x000fe80003800000 */
[----:B------:R-:W-:-:S05]  /*0260*/  FMUL.FTZ R15, R15, R15 ;  /* 0x0000000f0f0f7220 */ /* 0x000fca0000410000 */
[----:B------:R-:W-:-:S05]  /*0270*/  F2FP.F16.F32.PACK_AB R15, RZ, R15 ;  /* 0x0000000fff0f723e */ /* 0x000fca00000000ff */
[----:B------:R-:W-:-:S05]  /*0280*/  HADD2.F32 R15, -RZ, R15.H0_H0 ;  /* 0x2000000fff0f7230 */ /* 0x000fca0000004100 */
[----:B0-----:R-:W-:-:S06]  /*0290*/  FMUL.FTZ R2, R15, 1 ;  /* 0x3f8000000f027820 */ /* 0x001fcc0000410000 */
        /* <DEDUP_REMOVED lines=13> */
[----:B------:R-:W-:Y:S05]  /*0370*/  CALL.REL.NOINC `($__internal_10_$__cuda_sm20_dblrcp_rn_slowpath_v3) ;  /* 0x00000008000c7944 */ /* 0x000fea0003c00000 */
.L_x_3811:
[----:B------:R-:W-:Y:S05]  /*0380*/  BSYNC B1 ;  /* 0x0000000000017941 */ /* 0x000fea0003800000 */
.L_x_3810:
[----:B------:R-:W-:Y:S01]  /*0390*/  UMOV UR6, 0xf0000000 ;  /* 0xf000000000067882 */ /* 0x000fe20000000000 */
[----:B------:R-:W-:Y:S01]  /*03a0*/  UMOV UR7, 0x380fffff ;  /* 0x380fffff00077882 */ /* 0x000fe20000000000 */
[----:B------:R-:W0:Y:S01]  /*03b0*/  F2F.F32.F64 R15, R6 ;  /* 0x00000006000f7310 */ /* 0x000e220000301000 */
[----:B------:R-:W-:-:S14]  /*03c0*/  DSETP.GEU.AND P1, PT, |R6|, UR6, PT ;  /* 0x0000000606007e2a */ /* 0x000fdc000bf2e200 */
[----:B0-----:R-:W-:-:S05]  /*03d0*/  @!P1 FMUL R15, R15, 1.175494350822287508e-38 ;  /* 0x008000000f0f9820 */ /* 0x001fca0000400000 */
[----:B------:R-:W-:-:S07]  /*03e0*/  F2FP.F16.F32.PACK_AB R15, RZ, R15 ;  /* 0x0000000fff0f723e */ /* 0x000fce00000000ff */
.L_x_3809:
[----:B------:R-:W-:Y:S05]  /*03f0*/  BSYNC B0 ;  /* 0x0000000000007941 */ /* 0x000fea0003800000 */
.L_x_3808:
[----:B------:R-:W-:Y:S01]  /*0400*/  VIADD R16, R12, 0x80 ;  /* 0x000000800c107836 */ /* 0x000fe20000000000 */
[----:B------:R-:W-:Y:S04]  /*0410*/  BSSY B0, `(.L_x_3812) ;  /* 0x000001e000007945 */ /* 0x000fe80003800000 */
[----:B------:R-:W-:-:S13]  /*0420*/  ISETP.GE.AND P1, PT, R16, R13, PT ;  /* 0x0000000d1000720c */ /* 0x000fda0003f26270 */
        /* <DEDUP_REMOVED lines=21> */
.L_x_3815:
[----:B------:R-:W-:Y:S05]  /*0580*/  BSYNC B1 ;  /* 0x0000000000017941 */ /* 0x000fea0003800000 */
.L_x_3814:
[----:B------:R-:W-:Y:S01]  /*0590*/  UMOV UR6, 0xf0000000 ;  /* 0xf000000000067882 */ /* 0x000fe20000000000 */
[----:B------:R-:W-:Y:S01]  /*05a0*/  UMOV UR7, 0x380fffff ;  /* 0x380fffff00077882 */ /* 0x000fe20000000000 */
[----:B------:R-:W0:Y:S01]  /*05b0*/  F2F.F32.F64 R14, R6 ;  /* 0x00000006000e7310 */ /* 0x000e220000301000 */
[----:B------:R-:W-:-:S14]  /*05c0*/  DSETP.GEU.AND P1, PT, |R6|, UR6, PT ;  /* 0x0000000606007e2a */ /* 0x000fdc000bf2e200 */
[----:B0-----:R-:W-:-:S05]  /*05d0*/  @!P1 FMUL R14, R14, 1.175494350822287508e-38 ;  /* 0x008000000e0e9820 */ /* 0x001fca0000400000 */
[----:B------:R-:W-:-:S07]  /*05e0*/  F2FP.F16.F32.PACK_AB R14, RZ, R14 ;  /* 0x0000000eff0e723e */ /* 0x000fce00000000ff */
.L_x_3813:
[----:B------:R-:W-:Y:S05]  /*05f0*/  BSYNC B0 ;  /* 0x0000000000007941 */ /* 0x000fea0003800000 */
.L_x_3812:
[----:B0-----:R-:W-:Y:S01]  /*0600*/  VIADD R2, R12, 0x100 ;  /* 0x000001000c027836 */ /* 0x001fe20000000000 */
        /* <DEDUP_REMOVED lines=23> */
.L_x_3819:
[----:B------:R-:W-:Y:S05]  /*0780*/  BSYNC B1 ;  /* 0x0000000000017941 */ /* 0x000fea0003800000 */
.L_x_3818:
[----:B------:R-:W-:Y:S01]  /*0790*/  UMOV UR6, 0xf0000000 ;  /* 0xf000000000067882 */ /* 0x000fe20000000000 */
[----:B------:R-:W-:Y:S01]  /*07a0*/  UMOV UR7, 0x380fffff ;  /* 0x380fffff00077882 */ /* 0x000fe20000000000 */
[----:B------:R-:W0:Y:S01]  /*07b0*/  F2F.F32.F64 R10, R6 ;  /* 0x00000006000a7310 */ /* 0x000e220000301000 */
[----:B------:R-:W-:-:S14]  /*07c0*/  DSETP.GEU.AND P1, PT, |R6|, UR6, PT ;  /* 0x0000000606007e2a */ /* 0x000fdc000bf2e200 */
[----:B0-----:R-:W-:-:S05]  /*07d0*/  @!P1 FMUL R10, R10, 1.175494350822287508e-38 ;  /* 0x008000000a0a9820 */ /* 0x001fca0000400000 */
[----:B------:R-:W-:-:S07]  /*07e0*/  F2FP.F16.F32.PACK_AB R10, RZ, R10 ;  /* 0x0000000aff0a723e */ /* 0x000fce00000000ff */
.L_x_3817:
[----:B------:R-:W-:Y:S05]  /*07f0*/  BSYNC B0 ;  /* 0x0000000000007941 */ /* 0x000fea0003800000 */
.L_x_3816:
        /* <DEDUP_REMOVED lines=24> */
.L_x_3823:
[----:B------:R-:W-:Y:S05]  /*0980*/  BSYNC B1 ;  /* 0x0000000000017941 */ /* 0x000fea0003800000 */
.L_x_3822:
[----:B------:R-:W-:Y:S01]  /*0990*/  UMOV UR6, 0xf0000000 ;  /* 0xf000000000067882 */ /* 0x000fe20000000000 */
[----:B------:R-:W-:Y:S01]  /*09a0*/  UMOV UR7, 0x380fffff ;  /* 0x380fffff00077882 */ /* 0x000fe20000000000 */
[----:B------:R-:W0:Y:S01]  /*09b0*/  F2F.F32.F64 R0, R6 ;  /* 0x0000000600007310 */ /* 0x000e220000301000 */
[----:B------:R-:W-:-:S14]  /*09c0*/  DSETP.GEU.AND P1, PT, |R6|, UR6, PT ;  /* 0x0000000606007e2a */ /* 0x000fdc000bf2e200 */
[----:B0-----:R-:W-:-:S05]  /*09d0*/  @!P1 FMUL R0, R0, 1.175494350822287508e-38 ;  /* 0x0080000000009820 */ /* 0x001fca0000400000 */
[----:B------:R-:W-:-:S07]  /*09e0*/  F2FP.F16.F32.PACK_AB R0, RZ, R0 ;  /* 0x00000000ff00723e */ /* 0x000fce00000000ff */
.L_x_3821:
[----:B------:R-:W-:Y:S05]  /*09f0*/  BSYNC B0 ;  /* 0x0000000000007941 */ /* 0x000fea0003800000 */
.L_x_3820:
[----:B------:R-:W0:Y:S01]  /*0a00*/  @!P0 S2R R4, SR_TID.X ;  /* 0x0000000000048919 */ /* 0x000e220000002100 */
[----:B------:R-:W1:Y:S01]  /*0a10*/  @!P0 LDC.64 R2, c[0x0][0x220] ;  /* 0x00008800ff028b82 */ /* 0x000e620000000a00 */
[----:B------:R-:W-:Y:S01]  /*0a20*/  @!P0 IMAD.MOV.U32 R12, RZ, RZ, R16 ;  /* 0x000000ffff0c8224 */ /* 0x000fe200078e0010 */
[----:B------:R-:W-:Y:S04]  /*0a30*/  BSSY B0, `(.L_x_3824) ;  /* 0x0000010000007945 */ /* 0x000fe80003800000 */
[----:B------:R-:W-:Y:S02]  /*0a40*/  ISETP.GE.AND P1, PT, R12, R13, PT ;  /* 0x0000000d0c00720c */ /* 0x000fe40003f26270 */
[----:B0-----:R-:W-:-:S05]  /*0a50*/  @!P0 LEA R5, R11, R4, 0x9 ;  /* 0x000000040b058211 */ /* 0x001fca00078e48ff */
[----:B-1----:R-:W-:-:S05]  /*0a60*/  @!P0 IMAD.WIDE.U32 R2, R5, 0x2, R2 ;  /* 0x0000000205028825 */ /* 0x002fca00078e0002 */
[----:B-----5:R0:W-:Y:S01]  /*0a70*/  @!P0 STG.E.U16 desc[UR4][R2.64], R15 ;  /* 0x0000000f02008986 */ /* 0x0201e2000c101504 */
[----:B------:R-:W-:Y:S05]  /*0a80*/  @P1 BRA `(.L_x_3825) ;  /* 0x0000000000281947 */ /* 0x000fea0003800000 */
[----:B------:R-:W1:Y:S01]  /*0a90*/  LDC.64 R4, c[0x0][0x220] ;  /* 0x00008800ff047b82 */ /* 0x000e620000000a00 */
[----:B0-----:R-:W-:Y:S02]  /*0aa0*/  IMAD R3, R11, 0x200, R12 ;  /* 0x000002000b037824 */ /* 0x001fe400078e020c */
[----:B------:R-:W-:-:S05]  /*0ab0*/  VIADD R12, R12, 0x80 ;  /* 0x000000800c0c7836 */ /* 0x000fca0000000000 */
[----:B------:R-:W-:-:S13]  /*0ac0*/  ISETP.GE.AND P0, PT, R12, R13, PT ;  /* 0x0000000d0c00720c */ /* 0x000fda0003f06270 */
[----:B------:R-:W-:Y:S01]  /*0ad0*/  @!P0 LEA R7, R11, R12, 0x9 ;  /* 0x0000000c0b078211 */ /* 0x000fe200078e48ff */
[----:B------:R-:W-:Y:S02]  /*0ae0*/  @!P0 VIADD R12, R12, 0x80 ;  /* 0x000000800c0c8836 */ /* 0x000fe40000000000 */
[----:B-1----:R-:W-:-:S04]  /*0af0*/  IMAD.WIDE.U32 R2, R3, 0x2, R4 ;  /* 0x0000000203027825 */ /* 0x002fc800078e0004 */
[----:B------:R-:W-:Y:S01]  /*0b00*/  @!P0 IMAD.WIDE.U32 R4, R7, 0x2, R4 ;  /* 0x0000000207048825 */ /* 0x000fe200078e0004 */
[----:B------:R1:W-:Y:S04]  /*0b10*/  STG.E.U16 desc[UR4][R2.64], R14 ;  /* 0x0000000e02007986 */ /* 0x0003e8000c101504 */
[----:B------:R1:W-:Y:S02]  /*0b20*/  @!P0 STG.E.U16 desc[UR4][R4.64], R10 ;  /* 0x0000000a04008986 */ /* 0x0003e4000c101504 */
.L_x_3825:
[----:B------:R-:W-:Y:S05]  /*0b30*/  BSYNC B0 ;  /* 0x0000000000007941 */ /* 0x000fea0003800000 */
.L_x_3824:
[----:B------:R-:W-:-:S13]  /*0b40*/  ISETP.GE.AND P0, PT, R12, R13, PT ;  /* 0x0000000d0c00720c */ /* 0x000fda0003f06270 */
[----:B------:R-:W-:Y:S05]  /*0b50*/  @P0 EXIT ;  /* 0x000000000000094d */ /* 0x000fea0003800000 */
[----:B01----:R-:W0:Y:S01]  /*0b60*/  LDC.64 R2, c[0x0][0x220] ;  /* 0x00008800ff027b82 */ /* 0x003e220000000a00 */
[----:B------:R-:W-:-:S05]  /*0b70*/  LEA R11, R11, R12, 0x9 ;  /* 0x0000000c0b0b7211 */ /* 0x000fca00078e48ff */
[----:B0-----:R-:W-:-:S05]  /*0b80*/  IMAD.WIDE.U32 R2, R11, 0x2, R2 ;  /* 0x000000020b027825 */ /* 0x001fca00078e0002 */
[----:B------:R-:W-:Y:S01]  /*0b90*/  STG.E.U16 desc[UR4][R2.64], R0 ;  /* 0x0000000002007986 */ /* 0x000fe2000c101504 */
[----:B------:R-:W-:Y:S05]  /*0ba0*/  EXIT ;  /* 0x000000000000794d */ /* 0x000fea0003800000 */
        .weak           $__internal_10_$__cuda_sm20_dblrcp_rn_slowpath_v3
        .type           $__internal_10_$__cuda_sm20_dblrcp_rn_slowpath_v3,@function
        .size           $__internal_10_$__cuda_sm20_dblrcp_rn_slowpath_v3,(.L_x_71445 - $__internal_10_$__cuda_sm20_dblrcp_rn_slowpath_v3)
$__internal_10_$__cuda_sm20_dblrcp_rn_slowpath_v3:
        /* <DEDUP_REMOVED lines=25> */
.L_x_3829:
        /* <DEDUP_REMOVED lines=10> */
.L_x_3827:
[----:B------:R-:W-:Y:S01]  /*0de0*/  LOP3.LUT R7, R3, 0x80000, RZ, 0xfc, !PT ;  /* 0x0008000003077812 */ /* 0x000fe200078efcff */
[----:B------:R-:W-:-:S07]  /*0df0*/  IMAD.MOV.U32 R6, RZ, RZ, R2 ;  /* 0x000000ffff067224 */ /* 0x000fce00078e0002 */
.L_x_3828:
[----:B------:R-:W-:Y:S05]  /*0e00*/  BSYNC B2 ;  /* 0x0000000000027941 */ /* 0x000fea0003800000 */
.L_x_3826:
[----:B------:R-:W-:-:S04]  /*0e10*/  MOV R19, 0x0 ;  /* 0x0000000000137802 */ /* 0x000fc80000000f00 */
[----:B------:R-:W-:Y:S05]  /*0e20*/  RET.REL.NODEC R18 `(_ZN2at6native27unrolled_elementwise_kernelIZNS0_50_GLOBAL__N__2680c7bb_12_PowKernel_cu_7dd49032_316829pow_tensor_scalar_kernel_implIN3c104HalfES5_EEvRNS_18TensorIteratorBaseET0_EUlS5_E1_St5arrayIPcLm2EELi4E23TrivialOffsetCalculatorILi1EjESE_NS0_6memory15LoadWithoutCastENSF_16StoreWithoutCastEEEviT_S8_T2_T3_T4_T5_) ;  /* 0xfffffff012747950 */ /* 0x000fea0003c3ffff */
.L_x_3830:
        /* <DEDUP_REMOVED lines=13> */
.L_x_71445:


//--------------------- .text._ZN2at6native29vectorized_elementwise_kernelILi2EZNS0_50_GLOBAL__N__2680c7bb_12_PowKernel_cu_7dd49032_316829pow_tensor_scalar_kernel_implIN3c104HalfES5_EEvRNS_18TensorIteratorBaseET0_EUlS5_E1_St5arrayIPcLm2EEEEviS8_T1_ --------------------------
	.section	.text._ZN2at6native29vectorized_elementwise_kernelILi2EZNS0_50_GLOBAL__N__2680c7bb_12_PowKernel_cu_7dd49032_316829pow_tensor_scalar_kernel_implIN3c104HalfES5_EEvRNS_18TensorIteratorBaseET0_EUlS5_E1_St5arrayIPcLm2EEEEviS8_T1_,"ax",@progbits
	.align	128
        .global         _ZN2at6native29vectorized_elementwise_kernelILi2EZNS0_50_GLOBAL__N__2680c7bb_12_PowKernel_cu_7dd49032_316829pow_tensor_scalar_kernel_implIN3c104HalfES5_EEvRNS_18TensorIteratorBaseET0_EUlS5_E1_St5arrayIPcLm2EEEEviS8_T1_
        .type           _ZN2at6native29vectorized_elementwise_kernelILi2EZNS0_50_GLOBAL__N__2680c7bb_12_PowKernel_cu_7dd49032_316829pow_tensor_scalar_kernel_implIN3c104HalfES5_EEvRNS_18TensorIteratorBaseET0_EUlS5_E1_St5arrayIPcLm2EEEEviS8_T1_,@function
        .size           _ZN2at6native29vectorized_elementwise_kernelILi2EZNS0_50_GLOBAL__N__2680c7bb_12_PowKernel_cu_7dd49032_316829pow_tensor_scalar_kernel_implIN3c104HalfES5_EEvRNS_18TensorIteratorBaseET0_EUlS5_E1_St5arrayIPcLm2EEEEviS8_T1_,(.L_x_71446 - _ZN2at6native29vectorized_elementwise_kernelILi2EZNS0_50_GLOBAL__N__2680c7bb_12_PowKernel_cu_7dd49032_316829pow_tensor_scalar_kernel_implIN3c104HalfES5_EEvRNS_18TensorIteratorBaseET0_EUlS5_E1_St5arrayIPcLm2EEEEviS8_T1_)
        .other          _ZN2at6native29vectorized_elementwise_kernelILi2EZNS0_50_GLOBAL__N__2680c7bb_12_PowKernel_cu_7dd49032_316829pow_tensor_scalar_kernel_implIN3c104HalfES5_EEvRNS_18TensorIteratorBaseET0_EUlS5_E1_St5arrayIPcLm2EEEEviS8_T1_,@"STO_CUDA_ENTRY STV_DEFAULT"
_ZN2at6native29vectorized_elementwise_kernelILi2EZNS0_50_GLOBAL__N__2680c7bb_12_PowKernel_cu_7dd49032_316829pow_tensor_scalar_kernel_implIN3c104HalfES5_EEvRNS_18TensorIteratorBaseET0_EUlS5_E1_St5arrayIPcLm2EEEEviS8_T1_:
.text._ZN2at6native29vectorized_elementwise_kernelILi2EZNS0_50_GLOBAL__N__2680c7bb_12_PowKernel_cu_7dd49032_316829pow_tensor_scalar_kernel_implIN3c104HalfES5_EEvRNS_18TensorIteratorBaseET0_EUlS5_E1_St5arrayIPcLm2EEEEviS8_T1_:
        /* <DEDUP_REMOVED lines=17> */
[----:B--2---:R-:W-:-:S05]  /*0110*/  HADD2.F32 R4, -RZ, R3.H0_H0 ;  /* 0x20000003ff047230 */ /* 0x004fca0000004100 */
[----:B------:R-:W-:-:S05]  /*0120*/  FMUL.FTZ R4, R4, R4 ;  /* 0x0000000404047220 */ /* 0x000fca0000410000 */
[----:B------:R-:W-:-:S05]  /*0130*/  F2FP.F16.F32.PACK_AB R4, RZ, R4 ;  /* 0x00000004ff04723e */ /* 0x000fca00000000ff */
[----:B------:R-:W-:-:S05]  /*0140*/  HADD2.F32 R4, -RZ, R4.H0_H0 ;  /* 0x20000004ff047230 */ /* 0x000fca0000004100 */
        /* <DEDUP_REMOVED lines=12> */
[----:B------:R-:W-:Y:S02]  /*0210*/  MOV R8, 0x240 ;  /* 0x0000024000087802 */ /* 0x000fe40000000f00 */
[----:B------:R-:W-:-:S07]  /*0220*/  IADD3 R16, R16, -0x100000, RZ ;  /* 0xfff0000010107810 */ /* 0x000fce0007ffe0ff */
[----:B-----5:R-:W-:Y:S05]  /*0230*/  CALL.REL.NOINC `($__internal_11_$__cuda_sm20_dblrcp_rn_slowpath_v3) ;  /* 0x0000002000ec7944 */ /* 0x020fea0003c00000 */
.L_x_3833:
[----:B------:R-:W-:Y:S05]  /*0240*/  BSYNC B1 ;  /* 0x0000000000017941 */ /* 0x000fea0003800000 */
.L_x_3832:
[----:B------:R-:W-:Y:S01]  /*0250*/  HADD2.F32 R3, -RZ, R3.H1_H1 ;  /* 0x30000003ff037230 */ /* 0x000fe20000004100 */
[----:B------:R-:W-:Y:S01]  /*0260*/  UMOV UR6, 0xf0000000 ;  /* 0xf000000000067882 */ /* 0x000fe20000000000 */
[----:B------:R-:W-:Y:S01]  /*0270*/  UMOV UR7, 0x380fffff ;  /* 0x380fffff00077882 */ /* 0x000fe20000000000 */
[----:B------:R-:W-:Y:S01]  /*0280*/  BSSY B1, `(.L_x_3834) ;  /* 0x0000016000017945 */ /* 0x000fe20003800000 */
[----:B------:R-:W-:Y:S01]  /*0290*/  DSETP.GEU.AND P0, PT, |R14|, UR6, PT ;  /* 0x000000060e007e2a */ /* 0x000fe2000bf0e200 */
[----:B------:R-:W-:-:S05]  /*02a0*/  FMUL.FTZ R3, R3, R3 ;  /* 0x0000000303037220 */ /* 0x000fca0000410000 */
[----:B------:R-:W-:-:S05]  /*02b0*/  F2FP.F16.F32.PACK_AB R3, RZ, R3 ;  /* 0x00000003ff03723e */ /* 0x000fca00000000ff */
[----:B------:R-:W-:-:S05]  /*02c0*/  HADD2.F32 R3, -RZ, R3.H0_H0 ;  /* 0x20000003ff037230 */ /* 0x000fca0000004100 */
        /* <DEDUP_REMOVED lines=16> */
[----:B-----5:R-:W-:Y:S05]  /*03d0*/  CALL.REL.NOINC `($__internal_11_$__cuda_sm20_dblrcp_rn_slowpath_v3) ;  /* 0x0000002000847944 */ /* 0x020fea0003c00000 */
.L_x_3835:
[----:B------:R-:W-:Y:S05]  /*03e0*/  BSYNC B1 ;  /* 0x0000000000017941 */ /* 0x000fea0003800000 */
.L_x_3834:
[----:B-----5:R-:W-:Y:S01]  /*03f0*/  HADD2.F32 R4, -RZ, R5.H0_H0 ;  /* 0x20000005ff047230 */ /* 0x020fe20000004100 */
        /* <DEDUP_REMOVED lines=23> */
[----:B------:R-:W-:Y:S05]  /*0570*/  CALL.REL.NOINC `($__internal_11_$__cuda_sm20_dblrcp_rn_slowpath_v3) ;  /* 0x00000020001c7944 */ /* 0x000fea0003c00000 */
.L_x_3837:
[----:B------:R-:W-:Y:S05]  /*0580*/  BSYNC B1 ;  /* 0x0000000000017941 */ /* 0x000fea0003800000 */
.L_x_3836:
        /* <DEDUP_REMOVED lines=24> */
[----:B------:R-:W-:Y:S05]  /*0710*/  CALL.REL.NOINC `($__internal_11_$__cuda_sm20_dblrcp_rn_slowpath_v3) ;  /* 0x0000001c00b47944 */ /* 0x000fea0003c00000 */
.L_x_3839:
[----:B------:R-:W-:Y:S05]  /*0720*/  BSYNC B1 ;  /* 0x0000000000017941 */ /* 0x000fea0003800000 */
.L_x_3838:
[----:B------:R-:W-:Y:S01]  /*0730*/  HADD2.F32 R6, -RZ, R7.H0_H0 ;  /* 0x20000007ff067230 */ /* 0x000fe20000004100 */
        /* <DEDUP_REMOVED lines=24> */
.L_x_3841:
[----:B------:R-:W-:Y:S05]  /*08c0*/  BSYNC B1 ;  /* 0x0000000000017941 */ /* 0x000fea0003800000 */
.L_x_3840:
        /* <DEDUP_REMOVED lines=25> */
.L_x_3843:
[----:B------:R-:W-:Y:S05]  /*0a60*/  BSYNC B1 ;  /* 0x0000000000017941 */ /* 0x000fea0003800000 */
.L_x_3842:
        /* <DEDUP_REMOVED lines=8> */
[----:B------:R-:W-:-:S04]  /*0af0*/  FMUL.FTZ R8, R8, 1 ;  /* 0x3f80000008087820 */ /* 0x000fc80000410000 */
        /* <DEDUP_REMOVED lines=13> */
[----:B------:R-:W-:Y:S02]  /*0bd0*/  MOV R8, 0xc00 ;  /* 0x00000c0000087802 */ /* 0x000fe40000000f00 */
[----:B------:R-:W-:-:S07]  /*0be0*/  IADD3 R16, R16, -0x100000, RZ ;  /* 0xfff0000010107810 */ /* 0x000fce0007ffe0ff */
[----:B------:R-:W-:Y:S05]  /*0bf0*/  CALL.REL.NOINC `($__internal_11_$__cuda_sm20_dblrcp_rn_slowpath_v3) ;  /* 0x00000018007c7944 */ /* 0x000fea0003c00000 */
.L_x_3845:
[----:B------:R-:W-:Y:S05]  /*0c00*/  BSYNC B1 ;  /* 0x0000000000017941 */ /* 0x000fea0003800000 */
.L_x_3844:
        /* <DEDUP_REMOVED lines=25> */
.L_x_3847:
[----:B------:R-:W-:Y:S05]  /*0da0*/  BSYNC B1 ;  /* 0x0000000000017941 */ /* 0x000fea0003800000 */
.L_x_3846:
[----:B------:R-:W0:Y:S01]  /*0db0*/  LDC.64 R12, c[0x0][0x220] ;  /* 0x00008800ff0c7b82 */ /* 0x000e220000000a00 */
[----:B------:R-:W-:Y:S01]  /*0dc0*/  UMOV UR6, 0xf0000000 ;  /* 0xf000000000067882 */ /* 0x000fe20000000000 */
[----:B------:R-:W-:Y:S01]  /*0dd0*/  UMOV UR7, 0x380fffff ;  /* 0x380fffff00077882 */ /* 0x000fe20000000000 */
[----:B------:R-:W1:Y:S01]  /*0de0*/  F2F.F32.F64 R11, R14 ;  /* 0x0000000e000b7310 */ /* 0x000e620000301000 */
[----:B------:R-:W-:Y:S01]  /*0df0*/  DSETP.GEU.AND P0, PT, |R14|, UR6, PT ;  /* 0x000000060e007e2a */ /* 0x000fe2000bf0e200 */
[----:B------:R-:W-:Y:S02]  /*0e00*/  F2FP.F16.F32.PACK_AB R3, R4, R3 ;  /* 0x000000030403723e */ /* 0x000fe400000000ff */
[----:B------:R-:W-:Y:S02]  /*0e10*/  F2FP.F16.F32.PACK_AB R5, R6, R5 ;  /* 0x000000050605723e */ /* 0x000fe400000000ff */
[----:B------:R-:W-:-:S09]  /*0e20*/  F2FP.F16.F32.PACK_AB R7, R10, R7 ;  /* 0x000000070a07723e */ /* 0x000fd200000000ff */
[----:B-1----:R-:W-:-:S05]  /*0e30*/  @!P0 FMUL R11, R11, 1.175494350822287508e-38 ;  /* 0x008000000b0b8820 */ /* 0x002fca0000400000 */
[----:B------:R-:W-:Y:S01]  /*0e40*/  F2FP.F16.F32.PACK_AB R11, R11, R2 ;  /* 0x000000020b0b723e */ /* 0x000fe200000000ff */
[----:B0-----:R-:W-:-:S04]  /*0e50*/  IMAD.WIDE.U32 R8, R9, 0x2, R12 ;  /* 0x0000000209087825 */ /* 0x001fc800078e000c */
[----:B------:R-:W-:-:S05]  /*0e60*/  IMAD.WIDE R8, R0, 0x4, R8 ;  /* 0x0000000400087825 */ /* 0x000fca00078e0208 */
[----:B------:R-:W-:Y:S04]  /*0e70*/  STG.E desc[UR4][R8.64], R3 ;  /* 0x0000000308007986 */ /* 0x000fe8000c101904 */
[----:B------:R-:W-:Y:S04]  /*0e80*/  STG.E desc[UR4][R8.64+0x200], R5 ;  /* 0x0002000508007986 */ /* 0x000fe8000c101904 */
[----:B------:R-:W-:Y:S04]  /*0e90*/  STG.E desc[UR4][R8.64+0x400], R7 ;  /* 0x0004000708007986 */ /* 0x000fe8000c101904 */
[----:B------:R-:W-:Y:S01]  /*0ea0*/  STG.E desc[UR4][R8.64+0x600], R11 ;  /* 0x0006000b08007986 */ /* 0x000fe2000c101904 */
[----:B------:R-:W-:Y:S05]  /*0eb0*/  EXIT ;  /* 0x000000000000794d */ /* 0x000fea0003800000 */
.L_x_3831:
        /* <DEDUP_REMOVED lines=31> */
[----:B------:R-:W4:Y:S04]  /*10b0*/  @!P1 LDC.64 R12, c[0x0][0x228] ;  /* 0x00008a00ff0c9b82 */ /* 0x000f280000000a00 */
        /* <DEDUP_REMOVED lines=32> */
[----:B------:R-:W-:-:S04]  /*12c0*/  FMUL.FTZ R8, R8, 1 ;  /* 0x3f80000008087820 */ /* 0x000fc80000410000 */
[----:B--2---:R-:W0:Y:S08]  /*12d0*/  F2F.F64.F32 R12, R8 ;  /* 0x00000008000c7310 */ /* 0x004e300000201800 */
        /* <DEDUP_REMOVED lines=13> */
.L_x_3851:
[----:B------:R-:W-:Y:S05]  /*13b0*/  BSYNC B2 ;  /* 0x0000000000027941 */ /* 0x000fea0003800000 */
.L_x_3850:
[----:B------:R-:W-:Y:S01]  /*13c0*/  UMOV UR6, 0xf0000000 ;  /* 0xf000000000067882 */ /* 0x000fe20000000000 */
[----:B------:R-:W-:Y:S01]  /*13d0*/  UMOV UR7, 0x380fffff ;  /* 0x380fffff00077882 */ /* 0x000fe20000000000 */
[----:B------:R-:W0:Y:S01]  /*13e0*/  F2F.F32.F64 R3, R14 ;  /* 0x0000000e00037310 */ /* 0x000e220000301000 */
[----:B------:R-:W-:-:S14]  /*13f0*/  DSETP.GEU.AND P1, PT, |R14|, UR6, PT ;  /* 0x000000060e007e2a */ /* 0x000fdc000bf2e200 */
[----:B0-----:R-:W-:-:S05]  /*1400*/  @!P1 FMUL R3, R3, 1.175494350822287508e-38 ;  /* 0x0080000003039820 */ /* 0x001fca0000400000 */
[----:B------:R-:W-:-:S07]  /*1410*/  F2FP.F16.F32.PACK_AB R3, RZ, R3 ;  /* 0x00000003ff03723e */ /* 0x000fce00000000ff */
.L_x_3849:
[----:B------:R-:W-:Y:S05]  /*1420*/  BSYNC B1 ;  /* 0x0000000000017941 */ /* 0x000fea0003800000 */
.L_x_3848:
[----:B--2---:R-:W-:Y:S01]  /*1430*/  IADD3 R2, R6, 0x80, RZ ;  /* 0x0000008006027810 */ /* 0x004fe20007ffe0ff */
[----:B------:R-:W-:Y:S03]  /*1440*/  BSSY B1, `(.L_x_3852) ;  /* 0x000001e000017945 */ /* 0x000fe60003800000 */
        /* <DEDUP_REMOVED lines=22> */
.L_x_3855:
[----:B------:R-:W-:Y:S05]  /*15b0*/  BSYNC B2 ;  /* 0x0000000000027941 */ /* 0x000fea0003800000 */
.L_x_3854:
[----:B------:R-:W-:Y:S01]  /*15c0*/  UMOV UR6, 0xf0000000 ;  /* 0xf000000000067882 */ /* 0x000fe20000000000 */
[----:B------:R-:W-:Y:S01]  /*15d0*/  UMOV UR7, 0x380fffff ;  /* 0x380fffff00077882 */ /* 0x000fe20000000000 */
[----:B------:R-:W0:Y:S01]  /*15e0*/  F2F.F32.F64 R0, R14 ;  /* 0x0000000e00007310 */ /* 0x000e220000301000 */
[----:B------:R-:W-:-:S14]  /*15f0*/  DSETP.GEU.AND P1, PT, |R14|, UR6, PT ;  /* 0x000000060e007e2a */ /* 0x000fdc000bf2e200 */
[----:B0-----:R-:W-:-:S05]  /*1600*/  @!P1 FMUL R0, R0, 1.175494350822287508e-38 ;  /* 0x0080000000009820 */ /* 0x001fca0000400000 */
[----:B------:R-:W-:-:S07]  /*1610*/  F2FP.F16.F32.PACK_AB R0, RZ, R0 ;  /* 0x00000000ff00723e */ /* 0x000fce00000000ff */
.L_x_3853:
[----:B------:R-:W-:Y:S05]  /*1620*/  BSYNC B1 ;  /* 0x0000000000017941 */ /* 0x000fea0003800000 */
.L_x_3852:
        /* <DEDUP_REMOVED lines=24> */
.L_x_3859:
[----:B------:R-:W-:Y:S05]  /*17b0*/  BSYNC B2 ;  /* 0x0000000000027941 */ /* 0x000fea0003800000 */
.L_x_3858:
[----:B------:R-:W-:Y:S01]  /*17c0*/  UMOV UR6, 0xf0000000 ;  /* 0xf000000000067882 */ /* 0x000fe20000000000 */
[----:B------:R-:W-:Y:S01]  /*17d0*/  UMOV UR7, 0x380fffff ;  /* 0x380fffff00077882 */ /* 0x000fe20000000000 */
[----:B------:R-:W0:Y:S01]  /*17e0*/  F2F.F32.F64 R11, R14 ;  /* 0x0000000e000b7310 */ /* 0x000e220000301000 */
[----:B------:R-:W-:-:S14]  /*17f0*/  DSETP.GEU.AND P1, PT, |R14|, UR6, PT ;  /* 0x000000060e007e2a */ /* 0x000fdc000bf2e200 */
[----:B0-----:R-:W-:-:S05]  /*1800*/  @!P1 FMUL R11, R11, 1.175494350822287508e-38 ;  /* 0x008000000b0b9820 */ /* 0x001fca0000400000 */
[----:B------:R-:W-:-:S07]  /*1810*/  F2FP.F16.F32.PACK_AB R11, RZ, R11 ;  /* 0x0000000bff0b723e */ /* 0x000fce00000000ff */
.L_x_3857:
[----:B------:R-:W-:Y:S05]  /*1820*/  BSYNC B1 ;  /* 0x0000000000017941 */ /* 0x000fea0003800000 */
.L_x_3856:
[----:B------:R-:W-:Y:S01]  /*1830*/  IADD3 R8, R6, 0x180, RZ ;  /* 0x0000018006087810 */ /* 0x000fe20007ffe0ff */
[----:B------:R-:W-:Y:S03]  /*1840*/  BSSY B1, `(.L_x_3860) ;  /* 0x000001e000017945 */ /* 0x000fe60003800000 */
        /* <DEDUP_REMOVED lines=22> */
.L_x_3863:
[----:B------:R-:W-:Y:S05]  /*19b0*/  BSYNC B2 ;  /* 0x0000000000027941 */ /* 0x000fea0003800000 */
.L_x_3862:
[----:B------:R-:W-:Y:S01]  /*19c0*/  UMOV UR6, 0xf0000000 ;  /* 0xf000000000067882 */ /* 0x000fe20000000000 */
[----:B------:R-:W-:Y:S01]  /*19d0*/  UMOV UR7, 0x380fffff ;  /* 0x380fffff00077882 */ /* 0x000fe20000000000 */
[----:B------:R-:W0:Y:S01]  /*19e0*/  F2F.F32.F64 R20, R14 ;  /* 0x0000000e00147310 */ /* 0x000e220000301000 */
[----:B------:R-:W-:-:S14]  /*19f0*/  DSETP.GEU.AND P1, PT, |R14|, UR6, PT ;  /* 0x000000060e007e2a */ /* 0x000fdc000bf2e200 */
[----:B0-----:R-:W-:-:S05]  /*1a00*/  @!P1 FMUL R20, R20, 1.175494350822287508e-38 ;  /* 0x0080000014149820 */ /* 0x001fca0000400000 */
[----:B------:R-:W-:-:S07]  /*1a10*/  F2FP.F16.F32.PACK_AB R20, RZ, R20 ;  /* 0x00000014ff14723e */ /* 0x000fce00000000ff */
.L_x_3861:
[----:B------:R-:W-:Y:S05]  /*1a20*/  BSYNC B1 ;  /* 0x0000000000017941 */ /* 0x000fea0003800000 */
.L_x_3860:
        /* <DEDUP_REMOVED lines=24> */
.L_x_3867:
[----:B------:R-:W-:Y:S05]  /*1bb0*/  BSYNC B2 ;  /* 0x0000000000027941 */ /* 0x000fea0003800000 */
.L_x_3866:
[----:B------:R-:W-:Y:S01]  /*1bc0*/  UMOV UR6, 0xf0000000 ;  /* 0xf000000000067882 */ /* 0x000fe20000000000 */
[----:B------:R-:W-:Y:S01]  /*1bd0*/  UMOV UR7, 0x380fffff ;  /* 0x380fffff00077882 */ /* 0x000fe20000000000 */
[----:B------:R-:W0:Y:S01]  /*1be0*/  F2F.F32.F64 R21, R14 ;  /* 0x0000000e00157310 */ /* 0x000e220000301000 */
[----:B------:R-:W-:-:S14]  /*1bf0*/  DSETP.GEU.AND P1, PT, |R14|, UR6, PT ;  /* 0x000000060e007e2a */ /* 0x000fdc000bf2e200 */
[----:B0-----:R-:W-:-:S05]  /*1c00*/  @!P1 FMUL R21, R21, 1.175494350822287508e-38 ;  /* 0x0080000015159820 */ /* 0x001fca0000400000 */
[----:B------:R-:W-:-:S07]  /*1c10*/  F2FP.F16.F32.PACK_AB R21, RZ, R21 ;  /* 0x00000015ff15723e */ /* 0x000fce00000000ff */
.L_x_3865:
[----:B------:R-:W-:Y:S05]  /*1c20*/  BSYNC B1 ;  /* 0x0000000000017941 */ /* 0x000fea0003800000 */
.L_x_3864:
        /* <DEDUP_REMOVED lines=24> */
.L_x_3871:
[----:B------:R-:W-:Y:S05]  /*1db0*/  BSYNC B2 ;  /* 0x0000000000027941 */ /* 0x000fea0003800000 */
.L_x_3870:
[----:B------:R-:W-:Y:S01]  /*1dc0*/  UMOV UR6, 0xf0000000 ;  /* 0xf000000000067882 */ /* 0x000fe20000000000 */
[----:B------:R-:W-:Y:S01]  /*1dd0*/  UMOV UR7, 0x380fffff ;  /* 0x380fffff00077882 */ /* 0x000fe20000000000 */
[----:B------:R-:W0:Y:S01]  /*1de0*/  F2F.F32.F64 R10, R14 ;  /* 0x0000000e000a7310 */ /* 0x000e220000301000 */
[----:B------:R-:W-:-:S14]  /*1df0*/  DSETP.GEU.AND P1, PT, |R14|, UR6, PT ;  /* 0x000000060e007e2a */ /* 0x000fdc000bf2e200 */
[----:B0-----:R-:W-:-:S05]  /*1e00*/  @!P1 FMUL R10, R10, 1.175494350822287508e-38 ;  /* 0x008000000a0a9820 */ /* 0x001fca0000400000 */
[----:B------:R-:W-:-:S07]  /*1e10*/  F2FP.F16.F32.PACK_AB R10, RZ, R10 ;  /* 0x0000000aff0a723e */ /* 0x000fce00000000ff */
.L_x_3869:
[----:B------:R-:W-:Y:S05]  /*1e20*/  BSYNC B1 ;  /* 0x0000000000017941 */ /* 0x000fea0003800000 */
.L_x_3868:
        /* <DEDUP_REMOVED lines=24> */
.L_x_3875:
[----:B------:R-:W-:Y:S05]  /*1fb0*/  BSYNC B2 ;  /* 0x0000000000027941 */ /* 0x000fea0003800000 */
.L_x_3874:
[----:B------:R-:W-:Y:S01]  /*1fc0*/  UMOV UR6, 0xf0000000 ;  /* 0xf000000000067882 */ /* 0x000fe20000000000 */
[----:B------:R-:W-:Y:S01]  /*1fd0*/  UMOV UR7, 0x380fffff ;  /* 0x380fffff00077882 */ /* 0x000fe20000000000 */
[----:B------:R-:W0:Y:S01]  /*1fe0*/  F2F.F32.F64 R5, R14 ;  /* 0x0000000e00057310 */ /* 0x000e220000301000 */
[----:B------:R-:W-:-:S14]  /*1ff0*/  DSETP.GEU.AND P1, PT, |R14|, UR6, PT ;  /* 0x000000060e007e2a */ /* 0x000fdc000bf2e200 */
[----:B0-----:R-:W-:-:S05]  /*2000*/  @!P1 FMUL R5, R5, 1.175494350822287508e-38 ;  /* 0x0080000005059820 */ /* 0x001fca0000400000 */
[----:B------:R-:W-:-:S07]  /*2010*/  F2FP.F16.F32.PACK_AB R5, RZ, R5 ;  /* 0x00000005ff05723e */ /* 0x000fce00000000ff */
.L_x_3873:
[----:B------:R-:W-:Y:S05]  /*2020*/  BSYNC B1 ;  /* 0x0000000000017941 */ /* 0x000fea0003800000 */
.L_x_3872:
        /* <DEDUP_REMOVED lines=24> */
.L_x_3879:
[----:B------:R-:W-:Y:S05]  /*21b0*/  BSYNC B2 ;  /* 0x0000000000027941 */ /* 0x000fea0003800000 */
.L_x_3878:
[----:B------:R-:W-:Y:S01]  /*21c0*/  UMOV UR6, 0xf0000000 ;  /* 0xf000000000067882 */ /* 0x000fe20000000000 */
[----:B------:R-:W-:Y:S01]  /*21d0*/  UMOV UR7, 0x380fffff ;  /* 0x380fffff00077882 */ /* 0x000fe20000000000 */
[----:B------:R-:W0:Y:S01]  /*21e0*/  F2F.F32.F64 R4, R14 ;  /* 0x0000000e00047310 */ /* 0x000e220000301000 */
[----:B------:R-:W-:-:S14]  /*21f0*/  DSETP.GEU.AND P1, PT, |R14|, UR6, PT ;  /* 0x000000060e007e2a */ /* 0x000fdc000bf2e200 */
[----:B0-----:R-:W-:-:S05]  /*2200*/  @!P1 FMUL R4, R4, 1.175494350822287508e-38 ;  /* 0x0080000004049820 */ /* 0x001fca0000400000 */
[----:B------:R-:W-:-:S07]  /*2210*/  F2FP.F16.F32.PACK_AB R4, RZ, R4 ;  /* 0x00000004ff04723e */ /* 0x000fce00000000ff */
.L_x_3877:
[----:B------:R-:W-:Y:S05]  /*2220*/  BSYNC B1 ;  /* 0x0000000000017941 */ /* 0x000fea0003800000 */
.L_x_3876:
        /* <DEDUP_REMOVED lines=22> */
.L_x_3882:
[----:B------:R-:W-:-:S13]  /*2390*/  ISETP.GE.AND P0, PT, R6, R7, PT ;  /* 0x000000070600720c */ /* 0x000fda0003f06270 */
[----:B------:R-:W-:Y:S05]  /*23a0*/  @P0 BRA `(.L_x_3884) ;  /* 0x0000000000300947 */ /* 0x000fea0003800000 */
[----:B0-----:R-:W0:Y:S01]  /*23b0*/  LDC.64 R2, c[0x0][0x220] ;  /* 0x00008800ff027b82 */ /* 0x001e220000000a00 */
[----:B------:R-:W-:Y:S01]  /*23c0*/  IMAD.IADD R11, R9, 0x1, R6 ;  /* 0x00000001090b7824 */ /* 0x000fe200078e0206 */
[----:B------:R-:W-:-:S03]  /*23d0*/  IADD3 R6, R6, 0x80, RZ ;  /* 0x0000008006067810 */ /* 0x000fc60007ffe0ff */
[----:B0-----:R-:W-:-:S05]  /*23e0*/  IMAD.WIDE.U32 R2, R11, 0x2, R2 ;  /* 0x000000020b027825 */ /* 0x001fca00078e0002 */
[----:B------:R1:W-:Y:S02]  /*23f0*/  STG.E.U16 desc[UR4][R2.64], R20 ;  /* 0x0000001402007986 */ /* 0x0003e4000c101504 */
.L_x_3883:
[----:B------:R-:W-:-:S13]  /*2400*/  ISETP.GE.AND P0, PT, R6, R7, PT ;  /* 0x000000070600720c */ /* 0x000fda0003f06270 */
[----:B------:R-:W-:Y:S05]  /*2410*/  @P0 BRA `(.L_x_3885) ;  /* 0x0000000000340947 */ /* 0x000fea0003800000 */
[----:B01----:R-:W0:Y:S01]  /*2420*/  LDC.64 R2, c[0x0][0x220] ;  /* 0x00008800ff027b82 */ /* 0x003e220000000a00 */
[----:B------:R-:W-:Y:S01]  /*2430*/  IMAD.IADD R11, R9, 0x1, R6 ;  /* 0x00000001090b7824 */ /* 0x000fe200078e0206 */
[----:B------:R-:W-:-:S03]  /*2440*/  IADD3 R6, R6, 0x80, RZ ;  /* 0x0000008006067810 */ /* 0x000fc60007ffe0ff */
[----:B0-----:R-:W-:-:S05]  /*2450*/  IMAD.WIDE.U32 R2, R11, 0x2, R2 ;  /* 0x000000020b027825 */ /* 0x001fca00078e0002 */
[----:B------:R1:W-:Y:S02]  /*2460*/  STG.E.U16 desc[UR4][R2.64], R21 ;  /* 0x0000001502007986 */ /* 0x0003e4000c101504 */
.L_x_3884:
        /* <DEDUP_REMOVED lines=8> */
.L_x_3885:
[----:B------:R-:W-:Y:S05]  /*24f0*/  BSYNC B1 ;  /* 0x0000000000017941 */ /* 0x000fea0003800000 */
.L_x_3881:
[----:B------:R-:W-:-:S13]  /*2500*/  ISETP.GE.AND P0, PT, R6, R7, PT ;  /* 0x000000070600720c */ /* 0x000fda0003f06270 */
[----:B012---:R-:W0:Y:S01]  /*2510*/  @!P0 LDC.64 R2, c[0x0][0x220] ;  /* 0x00008800ff028b82 */ /* 0x007e220000000a00 */
[----:B------:R-:W-:Y:S01]  /*2520*/  @!P0 IMAD.IADD R11, R9, 0x1, R6 ;  /* 0x00000001090b8824 */ /* 0x000fe200078e0206 */
[----:B------:R-:W-:-:S03]  /*2530*/  @!P0 IADD3 R6, R6, 0x80, RZ ;  /* 0x0000008006068810 */ /* 0x000fc60007ffe0ff */
[----:B0-----:R-:W-:-:S05]  /*2540*/  @!P0 IMAD.WIDE.U32 R2, R11, 0x2, R2 ;  /* 0x000000020b028825 */ /* 0x001fca00078e0002 */
[----:B------:R2:W-:Y:S02]  /*2550*/  @!P0 STG.E.U16 desc[UR4][R2.64], R5 ;  /* 0x0000000502008986 */ /* 0x0005e4000c101504 */
.L_x_3886:
[----:B------:R-:W-:Y:S05]  /*2560*/  BSYNC B0 ;  /* 0x0000000000007941 */ /* 0x000fea0003800000 */
.L_x_3880:
        /* <DEDUP_REMOVED lines=8> */
        .weak           $__internal_11_$__cuda_sm20_dblrcp_rn_slowpath_v3
        .type           $__internal_11_$__cuda_sm20_dblrcp_rn_slowpath_v3,@function
        .size           $__internal_11_$__cuda_sm20_dblrcp_rn_slowpath_v3,(.L_x_71446 - $__internal_11_$__cuda_sm20_dblrcp_rn_slowpath_v3)
$__internal_11_$__cuda_sm20_dblrcp_rn_slowpath_v3:
        /* <DEDUP_REMOVED lines=24> */
.L_x_3890:
        /* <DEDUP_REMOVED lines=9> */
.L_x_3888:
[----:B------:R-:W-:Y:S02]  /*2800*/  LOP3.LUT R15, R13, 0x80000, RZ, 0xfc, !PT ;  /* 0x000800000d0f7812 */ /* 0x000fe400078efcff */
[----:B------:R-:W-:-:S07]  /*2810*/  MOV R14, R12 ;  /* 0x0000000c000e7202 */ /* 0x000fce0000000f00 */
.L_x_3889:
[----:B------:R-:W-:Y:S05]  /*2820*/  BSYNC B0 ;  /* 0x0000000000007941 */ /* 0x000fea0003800000 */
.L_x_3887:
[----:B------:R-:W-:Y:S01]  /*2830*/  IMAD.MOV.U32 R12, RZ, RZ, R8 ;  /* 0x000000ffff0c7224 */ /* 0x000fe200078e0008 */
[----:B------:R-:W-:-:S04]  /*2840*/  MOV R13, 0x0 ;  /* 0x00000000000d7802 */ /* 0x000fc80000000f00 */
[----:B------:R-:W-:Y:S05]  /*2850*/  RET.REL.NODEC R12 `(_ZN2at6native29vectorized_elementwise_kernelILi2EZNS0_50_GLOBAL__N__2680c7bb_12_PowKernel_cu_7dd49032_316829pow_tensor_scalar_kernel_implIN3c104HalfES5_EEvRNS_18TensorIteratorBaseET0_EUlS5_E1_St5arrayIPcLm2EEEEviS8_T1_) ;  /* 0xffffffd40ce87950 */ /* 0x000fea0003c3ffff */
.L_x_3891:
        /* <DEDUP_REMOVED lines=10> */
.L_x_71446:


//--------------------- .text._ZN2at6native29vectorized_elementwise_kernelILi4EZNS0_50_GLOBAL__N__2680c7bb_12_PowKernel_cu_7dd49032_316829pow_tensor_scalar_kernel_implIN3c104HalfES5_EEvRNS_18TensorIteratorBaseET0_EUlS5_E1_St5arrayIPcLm2EEEEviS8_T1_ --------------------------
	.section	.text._ZN2at6native29vectorized_elementwise_kernelILi4EZNS0_50_GLOBAL__N__2680c7bb_12_PowKernel_cu_7dd49032_316829pow_tensor_scalar_kernel_implIN3c104HalfES5_EEvRNS_18TensorIteratorBaseET0_EUlS5_E1_St5arrayIPcLm2EEEEviS8_T1_,"ax",@progbits
	.align	128
        .global         _ZN2at6native29vectorized_elementwise_kernelILi4EZNS0_50_GLOBAL__N__2680c7bb_12_PowKernel_cu_7dd49032_316829pow_tensor_scalar_kernel_implIN3c104HalfES5_EEvRNS_18TensorIteratorBaseET0_EUlS5_E1_St5arrayIPcLm2EEEEviS8_T1_
        .type           _ZN2at6native29vectorized_elementwise_kernelILi4EZNS0_50_GLOBAL__N__2680c7bb_12_PowKernel_cu_7dd49032_316829pow_tensor_scalar_kernel_implIN3c104HalfES5_EEvRNS_18TensorIteratorBaseET0_EUlS5_E1_St5arrayIPcLm2EEEEviS8_T1_,@function
        .size           _ZN2at6native29vectorized_elementwise_kernelILi4EZNS0_50_GLOBAL__N__2680c7bb_12_PowKernel_cu_7dd49032_316829pow_tensor_scalar_kernel_implIN3c104HalfES5_EEvRNS_18TensorIteratorBaseET0_EUlS5_E1_St5arrayIPcLm2EEEEviS8_T1_,(.L_x_71447 - _ZN2at6native29vectorized_elementwise_kernelILi4EZNS0_50_GLOBAL__N__2680c7bb_12_PowKernel_cu_7dd49032_316829pow_tensor_scalar_kernel_implIN3c104HalfES5_EEvRNS_18TensorIteratorBaseET0_EUlS5_E1_St5arrayIPcLm2EEEEviS8_T1_)
        .other          _ZN2at6native29vectorized_elementwise_kernelILi4EZNS0_50_GLOBAL__N__2680c7bb_12_PowKernel_cu_7dd49032_316829pow_tensor_scalar_kernel_implIN3c104HalfES5_EEvRNS_18TensorIteratorBaseET0_EUlS5_E1_St5arrayIPcLm2EEEEviS8_T1_,@"STO_CUDA_ENTRY STV_DEFAULT"
_ZN2at6native29vectorized_elementwise_kernelILi4EZNS0_50_GLOBAL__N__2680c7bb_12_PowKernel_cu_7dd49032_316829pow_tensor_scalar_kernel_implIN3c104HalfES5_EEvRNS_18TensorIteratorBaseET0_EUlS5_E1_St5arrayIPcLm2EEEEviS8_T1_:
.text._ZN2at6native29vectorized_elementwise_kernelILi4EZNS0_50_GLOBAL__N__2680c7bb_12_PowKernel_cu_7dd49032_316829pow_tensor_scalar_kernel_implIN3c104HalfES5_EEvRNS_18TensorIteratorBaseET0_EUlS5_E1_St5arrayIPcLm2EEEEviS8_T1_:
        /* <DEDUP_REMOVED lines=33> */
[----:B-----5:R-:W-:Y:S05]  /*0210*/  CALL.REL.NOINC `($__internal_12_$__cuda_sm20_dblrcp_rn_slowpath_v3) ;  /* 0x0000002000e47944 */ /* 0x020fea0003c00000 */
.L_x_3894:
[----:B------:R-:W-:Y:S05]  /*0220*/  BSYNC B1 ;  /* 0x0000000000017941 */ /* 0x000fea0003800000 */
.L_x_3893:
        /* <DEDUP_REMOVED lines=24> */
[----:B-----5:R-:W-:Y:S05]  /*03b0*/  CALL.REL.NOINC `($__internal_12_$__cuda_sm20_dblrcp_rn_slowpath_v3) ;  /* 0x00000020007c7944 */ /* 0x020fea0003c00000 */
.L_x_3896:
[----:B------:R-:W-:Y:S05]  /*03c0*/  BSYNC B1 ;  /* 0x0000000000017941 */ /* 0x000fea0003800000 */
.L_x_3895:
        /* <DEDUP_REMOVED lines=24> */
[----:B-----5:R-:W-:Y:S05]  /*0550*/  CALL.REL.NOINC `($__internal_12_$__cuda_sm20_dblrcp_rn_slowpath_v3) ;  /* 0x0000002000147944 */ /* 0x020fea0003c00000 */
.L_x_3898:
[----:B------:R-:W-:Y:S05]  /*0560*/  BSYNC B1 ;  /* 0x0000000000017941 */ /* 0x000fea0003800000 */
.L_x_3897:
[----:B------:R-:W-:Y:S01]  /*0570*/  HADD2.F32 R5, -RZ, R5.H1_H1 ;  /* 0x30000005ff057230 */ /* 0x000fe20000004100 */
[----:B------:R-:W-:Y:S01]  /*0580*/  UMOV UR6, 0xf0000000 ;  /* 0xf000000000067882 */ /* 0x000fe20000000000 */
[----:B------:R-:W-:Y:S01]  /*0590*/  UMOV UR7, 0x380fffff ;  /* 0x380fffff00077882 */ /* 0x000fe20000000000 */
[----:B------:R-:W0:Y:S01]  /*05a0*/  F2F.F32.F64 R6, R14 ;  /* 0x0000000e00067310 */ /* 0x000e220000301000 */
[----:B------:R-:W-:Y:S01]  /*05b0*/  DSETP.GEU.AND P0, PT, |R14|, UR6, PT ;  /* 0x000000060e007e2a */ /* 0x000fe2000bf0e200 */
[----:B------:R-:W-:Y:S01]  /*05c0*/  FMUL.FTZ R5, R5, R5 ;  /* 0x0000000505057220 */ /* 0x000fe20000410000 */
[----:B------:R-:W-:Y:S04]  /*05d0*/  BSSY B1, `(.L_x_3899) ;  /* 0x0000013000017945 */ /* 0x000fe80003800000 */
[----:B------:R-:W-:-:S05]  /*05e0*/  F2FP.F16.F32.PACK_AB R5, RZ, R5 ;  /* 0x00000005ff05723e */ /* 0x000fca00000000ff */
[----:B------:R-:W-:-:S03]  /*05f0*/  HADD2.F32 R5, -RZ, R5.H0_H0 ;  /* 0x20000005ff057230 */ /* 0x000fc60000004100 */
[----:B0-----:R-:W-:Y:S02]  /*0600*/  @!P0 FMUL R6, R6, 1.175494350822287508e-38 ;  /* 0x0080000006068820 */ /* 0x001fe40000400000 */
        /* <DEDUP_REMOVED lines=14> */
[----:B-----5:R-:W-:Y:S05]  /*06f0*/  CALL.REL.NOINC `($__internal_12_$__cuda_sm20_dblrcp_rn_slowpath_v3) ;  /* 0x0000001c00ac7944 */ /* 0x020fea0003c00000 */
.L_x_3900:
[----:B------:R-:W-:Y:S05]  /*0700*/  BSYNC B1 ;  /* 0x0000000000017941 */ /* 0x000fea0003800000 */
.L_x_3899:
        /* <DEDUP_REMOVED lines=24> */
[----:B------:R-:W-:Y:S05]  /*0890*/  CALL.REL.NOINC `($__internal_12_$__cuda_sm20_dblrcp_rn_slowpath_v3) ;  /* 0x0000001c00447944 */ /* 0x000fea0003c00000 */
.L_x_3902:
[----:B------:R-:W-:Y:S05]  /*08a0*/  BSYNC B1 ;  /* 0x0000000000017941 */ /* 0x000fea0003800000 */
.L_x_3901:
        /* <DEDUP_REMOVED lines=25> */
.L_x_3904:
[----:B------:R-:W-:Y:S05]  /*0a40*/  BSYNC B1 ;  /* 0x0000000000017941 */ /* 0x000fea0003800000 */
.L_x_3903:
        /* <DEDUP_REMOVED lines=24> */
[----:B------:R-:W-:Y:S05]  /*0bd0*/  CALL.REL.NOINC `($__internal_12_$__cuda_sm20_dblrcp_rn_slowpath_v3) ;  /* 0x0000001800747944 */ /* 0x000fea0003c00000 */
.L_x_3906:
[----:B------:R-:W-:Y:S05]  /*0be0*/  BSYNC B1 ;  /* 0x0000000000017941 */ /* 0x000fea0003800000 */
.L_x_3905:
        /* <DEDUP_REMOVED lines=25> */
.L_x_3908:
[----:B------:R-:W-:Y:S05]  /*0d80*/  BSYNC B1 ;  /* 0x0000000000017941 */ /* 0x000fea0003800000 */
.L_x_3907:
        /* <DEDUP_REMOVED lines=12> */
[----:B------:R-:W-:Y:S04]  /*0e50*/  STG.E.64 desc[UR4][R8.64], R4 ;  /* 0x0000000408007986 */ /* 0x000fe8000c101b04 */
[----:B------:R-:W-:Y:S01]  /*0e60*/  STG.E.64 desc[UR4][R8.64+0x400], R2 ;  /* 0x0004000208007986 */ /* 0x000fe2000c101b04 */
[----:B------:R-:W-:Y:S05]  /*0e70*/  EXIT ;  /* 0x000000000000794d */ /* 0x000fea0003800000 */
.L_x_3892:
        /* <DEDUP_REMOVED lines=79> */
.L_x_3912:
[----:B------:R-:W-:Y:S05]  /*1370*/  BSYNC B2 ;  /* 0x0000000000027941 */ /* 0x000fea0003800000 */
.L_x_3911:
[----:B------:R-:W-:Y:S01]  /*1380*/  UMOV UR6, 0xf0000000 ;  /* 0xf000000000067882 */ /* 0x000fe20000000000 */
[----:B------:R-:W-:Y:S01]  /*1390*/  UMOV UR7, 0x380fffff ;  /* 0x380fffff00077882 */ /* 0x000fe20000000000 */
[----:B------:R-:W0:Y:S01]  /*13a0*/  F2F.F32.F64 R3, R14 ;  /* 0x0000000e00037310 */ /* 0x000e220000301000 */
[----:B------:R-:W-:-:S14]  /*13b0*/  DSETP.GEU.AND P1, PT, |R14|, UR6, PT ;  /* 0x000000060e007e2a */ /* 0x000fdc000bf2e200 */
[----:B0-----:R-:W-:-:S05]  /*13c0*/  @!P1 FMUL R3, R3, 1.175494350822287508e-38 ;  /* 0x0080000003039820 */ /* 0x001fca0000400000 */
[----:B------:R-:W-:-:S07]  /*13d0*/  F2FP.F16.F32.PACK_AB R3, RZ, R3 ;  /* 0x00000003ff03723e */ /* 0x000fce00000000ff */
.L_x_3910:
[----:B------:R-:W-:Y:S05]  /*13e0*/  BSYNC B1 ;  /* 0x0000000000017941 */ /* 0x000fea0003800000 */
.L_x_3909:
        /* <DEDUP_REMOVED lines=23> */
[----:B------:R-:W-:Y:S05]  /*1560*/  CALL.REL.NOINC `($__internal_12_$__cuda_sm20_dblrcp_rn_slowpath_v3) ;  /* 0x0000001000107944 */ /* 0x000fea0003c00000 */
.L_x_3916:
[----:B------:R-:W-:Y:S05]  /*1570*/  BSYNC B2 ;  /* 0x0000000000027941 */ /* 0x000fea0003800000 */
.L_x_3915:
[----:B------:R-:W-:Y:S01]  /*1580*/  UMOV UR6, 0xf0000000 ;  /* 0xf000000000067882 */ /* 0x000fe20000000000 */
[----:B------:R-:W-:Y:S01]  /*1590*/  UMOV UR7, 0x380fffff ;  /* 0x380fffff00077882 */ /* 0x000fe20000000000 */
[----:B------:R-:W0:Y:S01]  /*15a0*/  F2F.F32.F64 R0, R14 ;  /* 0x0000000e00007310 */ /* 0x000e220000301000 */
[----:B------:R-:W-:-:S14]  /*15b0*/  DSETP.GEU.AND P1, PT, |R14|, UR6, PT ;  /* 0x000000060e007e2a */ /* 0x000fdc000bf2e200 */
[----:B0-----:R-:W-:-:S05]  /*15c0*/  @!P1 FMUL R0, R0, 1.175494350822287508e-38 ;  /* 0x0080000000009820 */ /* 0x001fca0000400000 */
[----:B------:R-:W-:-:S07]  /*15d0*/  F2FP.F16.F32.PACK_AB R0, RZ, R0 ;  /* 0x00000000ff00723e */ /* 0x000fce00000000ff */
.L_x_3914:
[----:B------:R-:W-:Y:S05]  /*15e0*/  BSYNC B1 ;  /* 0x0000000000017941 */ /* 0x000fea0003800000 */
.L_x_3913:
        /* <DEDUP_REMOVED lines=24> */
.L_x_3920:
[----:B------:R-:W-:Y:S05]  /*1770*/  BSYNC B2 ;  /* 0x0000000000027941 */ /* 0x000fea0003800000 */
.L_x_3919:
[----:B------:R-:W-:Y:S01]  /*1780*/  UMOV UR6, 0xf0000000 ;  /* 0xf000000000067882 */ /* 0x000fe20000000000 */
[----:B------:R-:W-:Y:S01]  /*1790*/  UMOV UR7, 0x380fffff ;  /* 0x380fffff00077882 */ /* 0x000fe20000000000 */
[----:B------:R-:W0:Y:S01]  /*17a0*/  F2F.F32.F64 R11, R14 ;  /* 0x0000000e000b7310 */ /* 0x000e220000301000 */
[----:B------:R-:W-:-:S14]  /*17b0*/  DSETP.GEU.AND P1, PT, |R14|, UR6, PT ;  /* 0x000000060e007e2a */ /* 0x000fdc000bf2e200 */
[----:B0-----:R-:W-:-:S05]  /*17c0*/  @!P1 FMUL R11, R11, 1.175494350822287508e-38 ;  /* 0x008000000b0b9820 */ /* 0x001fca0000400000 */
[----:B------:R-:W-:-:S07]  /*17d0*/  F2FP.F16.F32.PACK_AB R11, RZ, R11 ;  /* 0x0000000bff0b723e */ /* 0x000fce00000000ff */
.L_x_3918:
[----:B------:R-:W-:Y:S05]  /*17e0*/  BSYNC B1 ;  /* 0x0000000000017941 */ /* 0x000fea0003800000 */
.L_x_3917:
        /* <DEDUP_REMOVED lines=24> */
.L_x_3924:
[----:B------:R-:W-:Y:S05]  /*1970*/  BSYNC B2 ;  /* 0x0000000000027941 */ /* 0x000fea0003800000 */
.L_x_3923:
[----:B------:R-:W-:Y:S01]  /*1980*/  UMOV UR6, 0xf0000000 ;  /* 0xf000000000067882 */ /* 0x000fe20000000000 */
[----:B------:R-:W-:Y:S01]  /*1990*/  UMOV UR7, 0x380fffff ;  /* 0x380fffff00077882 */ /* 0x000fe20000000000 */
[----:B------:R-:W0:Y:S01]  /*19a0*/  F2F.F32.F64 R20, R14 ;  /* 0x0000000e00147310 */ /* 0x000e220000301000 */
[----:B------:R-:W-:-:S14]  /*19b0*/  DSETP.GEU.AND P1, PT, |R14|, UR6, PT ;  /* 0x000000060e007e2a */ /* 0x000fdc000bf2e200 */
[----:B0-----:R-:W-:-:S05]  /*19c0*/  @!P1 FMUL R20, R20, 1.175494350822287508e-38 ;  /* 0x0080000014149820 */ /* 0x001fca0000400000 */
[----:B------:R-:W-:-:S07]  /*19d0*/  F2FP.F16.F32.PACK_AB R20, RZ, R20 ;  /* 0x00000014ff14723e */ /* 0x000fce00000000ff */
.L_x_3922:
[----:B------:R-:W-:Y:S05]  /*19e0*/  BSYNC B1 ;  /* 0x0000000000017941 */ /* 0x000fea0003800000 */
.L_x_3921:
        /* <DEDUP_REMOVED lines=24> */
.L_x_3928:
[----:B------:R-:W-:Y:S05]  /*1b70*/  BSYNC B2 ;  /* 0x0000000000027941 */ /* 0x000fea0003800000 */
.L_x_3927:
[----:B------:R-:W-:Y:S01]  /*1b80*/  UMOV UR6, 0xf0000000 ;  /* 0xf000000000067882 */ /* 0x000fe20000000000 */
[----:B------:R-:W-:Y:S01]  /*1b90*/  UMOV UR7, 0x380fffff ;  /* 0x380fffff00077882 */ /* 0x000fe20000000000 */
[----:B------:R-:W0:Y:S01]  /*1ba0*/  F2F.F32.F64 R21, R14 ;  /* 0x0000000e00157310 */ /* 0x000e220000301000 */
[----:B------:R-:W-:-:S14]  /*1bb0*/  DSETP.GEU.AND P1, PT, |R14|, UR6, PT ;  /* 0x000000060e007e2a */ /* 0x000fdc000bf2e200 */
[----:B0-----:R-:W-:-:S05]  /*1bc0*/  @!P1 FMUL R21, R21, 1.175494350822287508e-38 ;  /* 0x0080000015159820 */ /* 0x001fca0000400000 */
[----:B------:R-:W-:-:S07]  /*1bd0*/  F2FP.F16.F32.PACK_AB R21, RZ, R21 ;  /* 0x00000015ff15723e */ /* 0x000fce00000000ff */
.L_x_3926:
[----:B------:R-:W-:Y:S05]  /*1be0*/  BSYNC B1 ;  /* 0x0000000000017941 */ /* 0x000fea0003800000 */
.L_x_3925:
        /* <DEDUP_REMOVED lines=24> */
.L_x_3932:
[----:B------:R-:W-:Y:S05]  /*1d70*/  BSYNC B2 ;  /* 0x0000000000027941 */ /* 0x000fea0003800000 */
.L_x_3931:
[----:B------:R-:W-:Y:S01]  /*1d80*/  UMOV UR6, 0xf0000000 ;  /* 0xf000000000067882 */ /* 0x000fe20000000000 */
[----:B------:R-:W-:Y:S01]  /*1d90*/  UMOV UR7, 0x380fffff ;  /* 0x380fffff00077882 */ /* 0x000fe20000000000 */
[----:B------:R-:W0:Y:S01]  /*1da0*/  F2F.F32.F64 R10, R14 ;  /* 0x0000000e000a7310 */ /* 0x000e220000301000 */
[----:B------:R-:W-:-:S14]  /*1db0*/  DSETP.GEU.AND P1, PT, |R14|, UR6, PT ;  /* 0x000000060e007e2a */ /* 0x000fdc000bf2e200 */
[----:B0-----:R-:W-:-:S05]  /*1dc0*/  @!P1 FMUL R10, R10, 1.175494350822287508e-38 ;  /* 0x008000000a0a9820 */ /* 0x001fca0000400000 */
[----:B------:R-:W-:-:S07]  /*1dd0*/  F2FP.F16.F32.PACK_AB R10, RZ, R10 ;  /* 0x0000000aff0a723e */ /* 0x000fce00000000ff */
.L_x_3930:
[----:B------:R-:W-:Y:S05]  /*1de0*/  BSYNC B1 ;  /* 0x0000000000017941 */ /* 0x000fea0003800000 */
.L_x_3929:
        /* <DEDUP_REMOVED lines=24> */
.L_x_3936:
[----:B------:R-:W-:Y:S05]  /*1f70*/  BSYNC B2 ;  /* 0x0000000000027941 */ /* 0x000fea0003800000 */
.L_x_3935:
[----:B------:R-:W-:Y:S01]  /*1f80*/  UMOV UR6, 0xf0000000 ;  /* 0xf000000000067882 */ /* 0x000fe20000000000 */
[----:B------:R-:W-:Y:S01]  /*1f90*/  UMOV UR7, 0x380fffff ;  /* 0x380fffff00077882 */ /* 0x000fe20000000000 */
[----:B------:R-:W0:Y:S01]  /*1fa0*/  F2F.F32.F64 R5, R14 ;  /* 0x0000000e00057310 */ /* 0x000e220000301000 */
[----:B------:R-:W-:-:S14]  /*1fb0*/  DSETP.GEU.AND P1, PT, |R14|, UR6, PT ;  /* 0x000000060e007e2a */ /* 0x000fdc000bf2e200 */
[----:B0-----:R-:W-:-:S05]  /*1fc0*/  @!P1 FMUL R5, R5, 1.175494350822287508e-38 ;  /* 0x0080000005059820 */ /* 0x001fca0000400000 */
[----:B------:R-:W-:-:S07]  /*1fd0*/  F2FP.F16.F32.PACK_AB R5, RZ, R5 ;  /* 0x00000005ff05723e */ /* 0x000fce00000000ff */
.L_x_3934:
[----:B------:R-:W-:Y:S05]  /*1fe0*/  BSYNC B1 ;  /* 0x0000000000017941 */ /* 0x000fea0003800000 */
.L_x_3933:
        /* <DEDUP_REMOVED lines=24> */
.L_x_3940:
[----:B------:R-:W-:Y:S05]  /*2170*/  BSYNC B2 ;  /* 0x0000000000027941 */ /* 0x000fea0003800000 */
.L_x_3939:
[----:B------:R-:W-:Y:S01]  /*2180*/  UMOV UR6, 0xf0000000 ;  /* 0xf000000000067882 */ /* 0x000fe20000000000 */
[----:B------:R-:W-:Y:S01]  /*2190*/  UMOV UR7, 0x380fffff ;  /* 0x380fffff00077882 */ /* 0x000fe20000000000 */
[----:B------:R-:W0:Y:S01]  /*21a0*/  F2F.F32.F64 R4, R14 ;  /* 0x0000000e00047310 */ /* 0x000e220000301000 */
[----:B------:R-:W-:-:S14]  /*21b0*/  DSETP.GEU.AND P1, PT, |R14|, UR6, PT ;  /* 0x000000060e007e2a */ /* 0x000fdc000bf2e200 */
[----:B0-----:R-:W-:-:S05]  /*21c0*/  @!P1 FMUL R4, R4, 1.175494350822287508e-38 ;  /* 0x0080000004049820 */ /* 0x001fca0000400000 */
[----:B------:R-:W-:-:S07]  /*21d0*/  F2FP.F16.F32.PACK_AB R4, RZ, R4 ;  /* 0x00000004ff04723e */ /* 0x000fce00000000ff */
.L_x_3938:
[----:B------:R-:W-:Y:S05]  /*21e0*/  BSYNC B1 ;  /* 0x0000000000017941 */ /* 0x000fea0003800000 */
.L_x_3937:
        /* <DEDUP_REMOVED lines=22> */
.L_x_3943:
[----:B------:R-:W-:-:S13]  /*2350*/  ISETP.GE.AND P0, PT, R6, R7, PT ;  /* 0x000000070600720c */ /* 0x000fda0003f06270 */
[----:B------:R-:W-:Y:S05]  /*2360*/  @P0 BRA `(.L_x_3945) ;  /* 0x0000000000300947 */ /* 0x000fea0003800000 */
[----:B0-----:R-:W0:Y:S01]  /*2370*/  LDC.64 R2, c[0x0][0x220] ;  /* 0x00008800ff027b82 */ /* 0x001e220000000a00 */
[----:B------:R-:W-:Y:S01]  /*2380*/  IMAD.IADD R11, R9, 0x1, R6 ;  /* 0x00000001090b7824 */ /* 0x000fe200078e0206 */
[----:B------:R-:W-:-:S03]  /*2390*/  IADD3 R6, R6, 0x80, RZ ;  /* 0x0000008006067810 */ /* 0x000fc60007ffe0ff */
[----:B0-----:R-:W-:-:S05]  /*23a0*/  IMAD.WIDE.U32 R2, R11, 0x2, R2 ;  /* 0x000000020b027825 */ /* 0x001fca00078e0002 */
[----:B------:R1:W-:Y:S02]  /*23b0*/  STG.E.U16 desc[UR4][R2.64], R20 ;  /* 0x0000001402007986 */ /* 0x0003e4000c101504 */
.L_x_3944:
[----:B------:R-:W-:-:S13]  /*23c0*/  ISETP.GE.AND P0, PT, R6, R7, PT ;  /* 0x000000070600720c */ /* 0x000fda0003f06270 */
[----:B------:R-:W-:Y:S05]  /*23d0*/  @P0 BRA `(.L_x_3946) ;  /* 0x0000000000340947 */ /* 0x000fea0003800000 */
[----:B01----:R-:W0:Y:S01]  /*23e0*/  LDC.64 R2, c[0x0][0x220] ;  /* 0x00008800ff027b82 */ /* 0x003e220000000a00 */
[----:B------:R-:W-:Y:S01]  /*23f0*/  IMAD.IADD R11, R9, 0x1, R6 ;  /* 0x00000001090b7824 */ /* 0x000fe200078e0206 */
[----:B------:R-:W-:-:S03]  /*2400*/  IADD3 R6, R6, 0x80, RZ ;  /* 0x0000008006067810 */ /* 0x000fc60007ffe0ff */
[----:B0-----:R-:W-:-:S05]  /*2410*/  IMAD.WIDE.U32 R2, R11, 0x2, R2 ;  /* 0x000000020b027825 */ /* 0x001fca00078e0002 */
[----:B------:R1:W-:Y:S02]  /*2420*/  STG.E.U16 desc[UR4][R2.64], R21 ;  /* 0x0000001502007986 */ /* 0x0003e4000c101504 */
.L_x_3945:
        /* <DEDUP_REMOVED lines=8> */
.L_x_3946:
[----:B------:R-:W-:Y:S05]  /*24b0*/  BSYNC B1 ;  /* 0x0000000000017941 */ /* 0x000fea0003800000 */
.L_x_3942:
[----:B------:R-:W-:-:S13]  /*24c0*/  ISETP.GE.AND P0, PT, R6, R7, PT ;  /* 0x000000070600720c */ /* 0x000fda0003f06270 */
[----:B012---:R-:W0:Y:S01]  /*24d0*/  @!P0 LDC.64 R2, c[0x0][0x220] ;  /* 0x00008800ff028b82 */ /* 0x007e220000000a00 */
[----:B------:R-:W-:Y:S01]  /*24e0*/  @!P0 IMAD.IADD R11, R9, 0x1, R6 ;  /* 0x00000001090b8824 */ /* 0x000fe200078e0206 */
[----:B------:R-:W-:-:S03]  /*24f0*/  @!P0 IADD3 R6, R6, 0x80, RZ ;  /* 0x0000008006068810 */ /* 0x000fc60007ffe0ff */
[----:B0-----:R-:W-:-:S05]  /*2500*/  @!P0 IMAD.WIDE.U32 R2, R11, 0x2, R2 ;  /* 0x000000020b028825 */ /* 0x001fca00078e0002 */
[----:B------:R2:W-:Y:S02]  /*2510*/  @!P0 STG.E.U16 desc[UR4][R2.64], R5 ;  /* 0x0000000502008986 */ /* 0x0005e4000c101504 */
.L_x_3947:
[----:B------:R-:W-:Y:S05]  /*2520*/  BSYNC B0 ;  /* 0x0000000000007941 */ /* 0x000fea0003800000 */
.L_x_3941:
        /* <DEDUP_REMOVED lines=8> */
        .weak           $__internal_12_$__cuda_sm20_dblrcp_rn_slowpath_v3
        .type           $__internal_12_$__cuda_sm20_dblrcp_rn_slowpath_v3,@function
        .size           $__internal_12_$__cuda_sm20_dblrcp_rn_slowpath_v3,(.L_x_71447 - $__internal_12_$__cuda_sm20_dblrcp_rn_slowpath_v3)
$__internal_12_$__cuda_sm20_dblrcp_rn_slowpath_v3:
        /* <DEDUP_REMOVED lines=24> */
.L_x_3951:
        /* <DEDUP_REMOVED lines=9> */
.L_x_3949:
[----:B------:R-:W-:Y:S02]  /*27c0*/  LOP3.LUT R15, R13, 0x80000, RZ, 0xfc, !PT ;  /* 0x000800000d0f7812 */ /* 0x000fe400078efcff */
[----:B------:R-:W-:-:S07]  /*27d0*/  MOV R14, R12 ;  /* 0x0000000c000e7202 */ /* 0x000fce0000000f00 */
.L_x_3950:
[----:B------:R-:W-:Y:S05]  /*27e0*/  BSYNC B0 ;  /* 0x0000000000007941 */ /* 0x000fea0003800000 */
.L_x_3948:
[----:B------:R-:W-:Y:S01]  /*27f0*/  IMAD.MOV.U32 R12, RZ, RZ, R8 ;  /* 0x000000ffff0c7224 */ /* 0x000fe200078e0008 */
[----:B------:R-:W-:-:S04]  /*2800*/  MOV R13, 0x0 ;  /* 0x00000000000d7802 */ /* 0x000fc80000000f00 */
[----:B------:R-:W-:Y:S05]  /*2810*/  RET.REL.NODEC R12 `(_ZN2at6native29vectorized_elementwise_kernelILi4EZNS0_50_GLOBAL__N__2680c7bb_12_PowKernel_cu_7dd49032_316829pow_tensor_scalar_kernel_implIN3c104HalfES5_EEvRNS_18TensorIteratorBaseET0_EUlS5_E1_St5arrayIPcLm2EEEEviS8_T1_) ;  /* 0xffffffd40cf87950 */ /* 0x000fea0003c3ffff */
.L_x_3952:
        /* <DEDUP_REMOVED lines=14> */
.L_x_71447:


//--------------------- .text._ZN2at6native29vectorized_elementwise_kernelILi8EZNS0_50_GLOBAL__N__2680c7bb_12_PowKernel_cu_7dd49032_316829pow_tensor_scalar_kernel_implIN3c104HalfES5_EEvRNS_18TensorIteratorBaseET0_EUlS5_E1_St5arrayIPcLm2EEEEviS8_T1_ --------------------------
	.section	.text._ZN2at6native29vectorized_elementwise_kernelILi8EZNS0_50_GLOBAL__N__2680c7bb_12_PowKernel_cu_7dd49032_316829pow_tensor_scalar_kernel_implIN3c104HalfES5_EEvRNS_18TensorIteratorBaseET0_EUlS5_E1_St5arrayIPcLm2EEEEviS8_T1_,"ax",@progbits
	.align	128
        .global         _ZN2at6native29vectorized_elementwise_kernelILi8EZNS0_50_GLOBAL__N__2680c7bb_12_PowKernel_cu_7dd49032_316829pow_tensor_scalar_kernel_implIN3c104HalfES5_EEvRNS_18TensorIteratorBaseET0_EUlS5_E1_St5arrayIPcLm2EEEEviS8_T1_
        .type           _ZN2at6native29vectorized_elementwise_kernelILi8EZNS0_50_GLOBAL__N__2680c7bb_12_PowKernel_cu_7dd49032_316829pow_tensor_scalar_kernel_implIN3c104HalfES5_EEvRNS_18TensorIteratorBaseET0_EUlS5_E1_St5arrayIPcLm2EEEEviS8_T1_,@function
        .size           _ZN2at6native29vectorized_elementwise_kernelILi8EZNS0_50_GLOBAL__N__2680c7bb_12_PowKernel_cu_7dd49032_316829pow_tensor_scalar_kernel_implIN3c104HalfES5_EEvRNS_18TensorIteratorBaseET0_EUlS5_E1_St5arrayIPcLm2EEEEviS8_T1_,(.L_x_71448 - _ZN2at6native29vectorized_elementwise_kernelILi8EZNS0_50_GLOBAL__N__2680c7bb_12_PowKernel_cu_7dd49032_316829pow_tensor_scalar_kernel_implIN3c104HalfES5_EEvRNS_18TensorIteratorBaseET0_EUlS5_E1_St5arrayIPcLm2EEEEviS8_T1_)
        .other          _ZN2at6native29vectorized_elementwise_kernelILi8EZNS0_50_GLOBAL__N__2680c7bb_12_PowKernel_cu_7dd49032_316829pow_tensor_scalar_kernel_implIN3c104HalfES5_EEvRNS_18TensorIteratorBaseET0_EUlS5_E1_St5arrayIPcLm2EEEEviS8_T1_,@"STO_CUDA_ENTRY STV_DEFAULT"
_ZN2at6native29vectorized_elementwise_kernelILi8EZNS0_50_GLOBAL__N__2680c7bb_12_PowKernel_cu_7dd49032_316829pow_tensor_scalar_kernel_implIN3c104HalfES5_EEvRNS_18TensorIteratorBaseET0_EUlS5_E1_St5arrayIPcLm2EEEEviS8_T1_:
.text._ZN2at6native29vectorized_elementwise_kernelILi8EZNS0_50_GLOBAL__N__2680c7bb_12_PowKernel_cu_7dd49032_316829pow_tensor_scalar_kernel_implIN3c104HalfES5_EEvRNS_18TensorIteratorBaseET0_EUlS5_E1_St5arrayIPcLm2EEEEviS8_T1_:
        /* <DEDUP_REMOVED lines=14> */
[----:B--2---:R-:W-:-:S05]  /*00e0*/  HADD2.F32 R2, -RZ, R4.H0_H0 ;  /* 0x20000004ff027230 */ /* 0x004fca0000004100 */
        /* <DEDUP_REMOVED lines=17> */
[----:B------:R-:W-:Y:S05]  /*0200*/  CALL.REL.NOINC `($__internal_13_$__cuda_sm20_dblrcp_rn_slowpath_v3) ;  /* 0x0000002000ec7944 */ /* 0x000fea0003c00000 */
.L_x_3955:
[----:B------:R-:W-:Y:S05]  /*0210*/  BSYNC B1 ;  /* 0x0000000000017941 */ /* 0x000fea0003800000 */
.L_x_3954:
        /* <DEDUP_REMOVED lines=24> */
[----:B------:R-:W-:Y:S05]  /*03a0*/  CALL.REL.NOINC `($__internal_13_$__cuda_sm20_dblrcp_rn_slowpath_v3) ;  /* 0x0000002000847944 */ /* 0x000fea0003c00000 */
.L_x_3957:
[----:B------:R-:W-:Y:S05]  /*03b0*/  BSYNC B1 ;  /* 0x0000000000017941 */ /* 0x000fea0003800000 */
.L_x_3956:
[----:B------:R-:W-:Y:S01]  /*03c0*/  HADD2.F32 R2, -RZ, R5.H0_H0 ;  /* 0x20000005ff027230 */ /* 0x000fe20000004100 */
        /* <DEDUP_REMOVED lines=23> */
[----:B------:R-:W-:Y:S05]  /*0540*/  CALL.REL.NOINC `($__internal_13_$__cuda_sm20_dblrcp_rn_slowpath_v3) ;  /* 0x00000020001c7944 */ /* 0x000fea0003c00000 */
.L_x_3959:
[----:B------:R-:W-:Y:S05]  /*0550*/  BSYNC B1 ;  /* 0x0000000000017941 */ /* 0x000fea0003800000 */
.L_x_3958:
        /* <DEDUP_REMOVED lines=25> */
.L_x_3961:
[----:B------:R-:W-:Y:S05]  /*06f0*/  BSYNC B1 ;  /* 0x0000000000017941 */ /* 0x000fea0003800000 */
.L_x_3960:
        /* <DEDUP_REMOVED lines=25> */
.L_x_3963:
[----:B------:R-:W-:Y:S05]  /*0890*/  BSYNC B1 ;  /* 0x0000000000017941 */ /* 0x000fea0003800000 */
.L_x_3962:
        /* <DEDUP_REMOVED lines=25> */
.L_x_3965:
[----:B------:R-:W-:Y:S05]  /*0a30*/  BSYNC B1 ;  /* 0x0000000000017941 */ /* 0x000fea0003800000 */
.L_x_3964:
        /* <DEDUP_REMOVED lines=25> */
.L_x_3967:
[----:B------:R-:W-:Y:S05]  /*0bd0*/  BSYNC B1 ;  /* 0x0000000000017941 */ /* 0x000fea0003800000 */
.L_x_3966:
        /* <DEDUP_REMOVED lines=22> */
[----:B------:R-:W-:-:S03]  /*0d40*/  MOV R2, 0xd70 ;  /* 0x00000d7000027802 */ /* 0x000fc60000000f00 */
[----:B------:R-:W-:-:S07]  /*0d50*/  VIADD R14, R14, 0xfff00000 ;  /* 0xfff000000e0e7836 */ /* 0x000fce0000000000 */
[----:B------:R-:W-:Y:S05]  /*0d60*/  CALL.REL.NOINC `($__internal_13_$__cuda_sm20_dblrcp_rn_slowpath_v3) ;  /* 0x0000001800147944 */ /* 0x000fea0003c00000 */
[----:B------:R-:W-:Y:S01]  /*0d70*/  MOV R16, R12 ;  /* 0x0000000c00107202 */ /* 0x000fe20000000f00 */
[----:B------:R-:W-:-:S07]  /*0d80*/  IMAD.MOV.U32 R17, RZ, RZ, R13 ;  /* 0x000000ffff117224 */ /* 0x000fce00078e000d */
.L_x_3969:
[----:B------:R-:W-:Y:S05]  /*0d90*/  BSYNC B1 ;  /* 0x0000000000017941 */ /* 0x000fea0003800000 */
.L_x_3968:
        /* <DEDUP_REMOVED lines=12> */
[----:B------:R-:W-:Y:S01]  /*0e60*/  STG.E.128 desc[UR4][R10.64], R12 ;  /* 0x0000000c0a007986 */ /* 0x000fe2000c101d04 */
[----:B------:R-:W-:Y:S05]  /*0e70*/  EXIT ;  /* 0x000000000000794d */ /* 0x000fea0003800000 */
.L_x_3953:
[----:B------:R-:W0:Y:S01]  /*0e80*/  S2R R9, SR_TID.X ;  /* 0x0000000000097919 */ /* 0x000e220000002100 */
[----:B------:R-:W-:Y:S02]  /*0e90*/  PRMT R3, RZ, 0x7610, R3 ;  /* 0x00007610ff037816 */ /* 0x000fe40000000003 */
[----:B0-----:R-:W-:Y:S01]  /*0ea0*/  ISETP.GE.AND P0, PT, R9, R18, PT ;  /* 0x000000120900720c */ /* 0x001fe20003f06270 */
[----:B------:R-:W-:-:S12]  /*0eb0*/  IMAD.MOV.U32 R29, RZ, RZ, R9 ;  /* 0x000000ffff1d7224 */ /* 0x000fd800078e0009 */
[----:B------:R-:W-:Y:S01]  /*0ec0*/  @!P0 IADD3 R29, R9, 0x80, RZ ;  /* 0x00000080091d8810 */ /* 0x000fe20007ffe0ff */
[----:B------:R-:W0:Y:S03]  /*0ed0*/  @!P0 LDC.64 R16, c[0x0][0x228] ;  /* 0x00008a00ff108b82 */ /* 0x000e260000000a00 */
[----:B------:R-:W-:-:S13]  /*0ee0*/  ISETP.GE.AND P6, PT, R29, R18, PT ;  /* 0x000000121d00720c */ /* 0x000fda0003fc6270 */
[----:B------:R-:W-:Y:S01]  /*0ef0*/  @!P6 IMAD.IADD R5, R0, 0x1, R29 ;  /* 0x000000010005e824 */ /* 0x000fe200078e021d */
[----:B------:R-:W1:Y:S01]  /*0f00*/  @!P6 LDC.64 R20, c[0x0][0x228] ;  /* 0x00008a00ff14eb82 */ /* 0x000e620000000a00 */
[----:B------:R-:W-:-:S05]  /*0f10*/  @!P6 VIADD R29, R29, 0x80 ;  /* 0x000000801d1de836 */ /* 0x000fca0000000000 */
[----:B------:R-:W-:-:S13]  /*0f20*/  ISETP.GE.AND P5, PT, R29, R18, PT ;  /* 0x000000121d00720c */ /* 0x000fda0003fa6270 */
[----:B------:R-:W-:Y:S01]  /*0f30*/  @!P5 IADD3 R8, R0, R29, RZ ;  /* 0x0000001d0008d210 */ /* 0x000fe20007ffe0ff */
[----:B------:R-:W-:Y:S01]  /*0f40*/  @!P5 VIADD R29, R29, 0x80 ;  /* 0x000000801d1dd836 */ /* 0x000fe20000000000 */
[----:B------:R-:W2:Y:S01]  /*0f50*/  @!P5 LDC.64 R6, c[0x0][0x228] ;  /* 0x00008a00ff06db82 */ /* 0x000ea20000000a00 */
[----:B-1----:R-:W-:-:S03]  /*0f60*/  @!P6 IMAD.WIDE.U32 R20, R5, 0x2, R20 ;  /* 0x000000020514e825 */ /* 0x002fc600078e0014 */
[CC--:B------:R-:W-:Y:S02]  /*0f70*/  ISETP.GE.AND P4, PT, R29.reuse, R18.reuse, PT ;  /* 0x000000121d00720c */ /* 0x0c0fe40003f86270 */
[----:B------:R1:W5:Y:S11]  /*0f80*/  @!P6 LDG.E.U16 R3, desc[UR4][R20.64] ;  /* 0x000000041403e981 */ /* 0x000376000c1e1500 */
[----:B------:R-:W-:Y:S01]  /*0f90*/  @!P4 IMAD.IADD R19, R0, 0x1, R29 ;  /* 0x000000010013c824 */ /* 0x000fe200078e021d */
[----:B------:R-:W-:Y:S01]  /*0fa0*/  @!P4 IADD3 R29, R29, 0x80, RZ ;  /* 0x000000801d1dc810 */ /* 0x000fe20007ffe0ff */
[----:B------:R-:W3:Y:S03]  /*0fb0*/  @!P4 LDC.64 R22, c[0x0][0x228] ;  /* 0x00008a00ff16cb82 */ /* 0x000ee60000000a00 */
[----:B------:R-:W-:-:S13]  /*0fc0*/  ISETP.GE.AND P3, PT, R29, R18, PT ;  /* 0x000000121d00720c */ /* 0x000fda0003f66270 */
[----:B------:R-:W-:Y:S01]  /*0fd0*/  @!P3 IMAD.IADD R2, R0, 0x1, R29 ;  /* 0x000000010002b824 */ /* 0x000fe200078e021d */
[----:B------:R-:W4:Y:S01]  /*0fe0*/  @!P3 LDC.64 R14, c[0x0][0x228] ;  /* 0x00008a00ff0ebb82 */ /* 0x000f220000000a00 */
[----:B------:R-:W-:-:S05]  /*0ff0*/  @!P3 VIADD R29, R29, 0x80 ;  /* 0x000000801d1db836 */ /* 0x000fca0000000000 */
[----:B------:R-:W-:-:S13]  /*1000*/  ISETP.GE.AND P2, PT, R29, R18, PT ;  /* 0x000000121d00720c */ /* 0x000fda0003f46270 */
[----:B------:R-:W-:Y:S01]  /*1010*/  @!P2 IADD3 R27, R0, R29, RZ ;  /* 0x0000001d001ba210 */ /* 0x000fe20007ffe0ff */
[----:B------:R-:W-:Y:S01]  /*1020*/  @!P2 VIADD R29, R29, 0x80 ;  /* 0x000000801d1da836 */ /* 0x000fe20000000000 */
[----:B------:R-:W0:Y:S04]  /*1030*/  @!P2 LDC.64 R12, c[0x0][0x228] ;  /* 0x00008a00ff0cab82 */ /* 0x000e280000000a00 */
[----:B------:R-:W-:-:S13]  /*1040*/  ISETP.GE.AND P1, PT, R29, R18, PT ;  /* 0x000000121d00720c */ /* 0x000fda0003f26270 */
[----:B------:R-:W-:Y:S01]  /*1050*/  @!P1 IMAD.IADD R25, R0, 0x1, R29 ;  /* 0x0000000100199824 */ /* 0x000fe200078e021d */
[----:B------:R-:W-:Y:S01]  /*1060*/  @!P1 IADD3 R29, R29, 0x80, RZ ;  /* 0x000000801d1d9810 */ /* 0x000fe20007ffe0ff */
[----:B------:R-:W0:Y:S03]  /*1070*/  @!P1 LDC.64 R10, c[0x0][0x228] ;  /* 0x00008a00ff0a9b82 */ /* 0x000e260000000a00 */
[----:B------:R-:W-:-:S13]  /*1080*/  ISETP.GE.AND P6, PT, R29, R18, PT ;  /* 0x000000121d00720c */ /* 0x000fda0003fc6270 */
[----:B------:R-:W0:Y:S01]  /*1090*/  @!P6 LDC.64 R4, c[0x0][0x228] ;  /* 0x00008a00ff04eb82 */ /* 0x000e220000000a00 */
[----:B---3--:R-:W-:Y:S01]  /*10a0*/  @!P4 IMAD.WIDE.U32 R22, R19, 0x2, R22 ;  /* 0x000000021316c825 */ /* 0x008fe200078e0016 */
[----:B------:R-:W-:-:S03]  /*10b0*/  PRMT R19, RZ, 0x7610, R19 ;  /* 0x00007610ff137816 */ /* 0x000fc60000000013 */
[----:B--2---:R-:W-:-:S04]  /*10c0*/  @!P5 IMAD.WIDE.U32 R6, R8, 0x2, R6 ;  /* 0x000000020806d825 */ /* 0x004fc800078e0006 */
[C---:B------:R-:W-:Y:S01]  /*10d0*/  @!P6 IMAD.IADD R8, R0.reuse, 0x1, R29 ;  /* 0x000000010008e824 */ /* 0x040fe200078e021d */
[----:B------:R2:W5:Y:S01]  /*10e0*/  @!P5 LDG.E.U16 R19, desc[UR4][R6.64] ;  /* 0x000000040613d981 */ /* 0x000562000c1e1500 */
[----:B------:R-:W-:Y:S01]  /*10f0*/  @!P0 IMAD.IADD R29, R0, 0x1, R9 ;  /* 0x00000001001d8824 */ /* 0x000fe200078e0209 */
[----:B-1----:R-:W-:Y:S01]  /*1100*/  PRMT R21, RZ, 0x7610, R21 ;  /* 0x00007610ff157816 */ /* 0x002fe20000000015 */
[----:B----4-:R-:W-:Y:S01]  /*1110*/  @!P3 IMAD.WIDE.U32 R14, R2, 0x2, R14 ;  /* 0x00000002020eb825 */ /* 0x010fe200078e000e */
[----:B------:R-:W-:Y:S02]  /*1120*/  PRMT R20, RZ, 0x7610, R20 ;  /* 0x00007610ff147816 */ /* 0x000fe40000000014 */
[----:B------:R-:W-:Y:S01]  /*1130*/  PRMT R2, RZ, 0x7610, R2 ;  /* 0x00007610ff027816 */ /* 0x000fe20000000002 */
[----:B0-----:R-:W-:Y:S01]  /*1140*/  @!P2 IMAD.WIDE.U32 R12, R27, 0x2, R12 ;  /* 0x000000021b0ca825 */ /* 0x001fe200078e000c */
[----:B------:R0:W5:Y:S01]  /*1150*/  @!P4 LDG.E.U16 R21, desc[UR4][R22.64] ;  /* 0x000000041615c981 */ /* 0x000162000c1e1500 */
[----:B--2---:R-:W-:-:S02]  /*1160*/  PRMT R7, RZ, 0x7610, R7 ;  /* 0x00007610ff077816 */ /* 0x004fc40000000007 */
[----:B------:R-:W-:Y:S01]  /*1170*/  @!P1 IMAD.WIDE.U32 R10, R25, 0x2, R10 ;  /* 0x00000002190a9825 */ /* 0x000fe200078e000a */
[----:B------:R-:W-:Y:S01]  /*1180*/  PRMT R6, RZ, 0x7610, R6 ;  /* 0x00007610ff067816 */ /* 0x000fe20000000006 */
[----:B------:R0:W5:Y:S02]  /*1190*/  @!P3 LDG.E.U16 R20, desc[UR4][R14.64] ;  /* 0x000000040e14b981 */ /* 0x000164000c1e1500 */
[----:B------:R-:W-:Y:S01]  /*11a0*/  @!P6 IMAD.WIDE.U32 R4, R8, 0x2, R4 ;  /* 0x000000020804e825 */ /* 0x000fe200078e0004 */
[----:B------:R-:W-:Y:S01]  /*11b0*/  PRMT R8, RZ, 0x7610, R8 ;  /* 0x00007610ff087816 */ /* 0x000fe20000000008 */
[----:B------:R0:W5:Y:S02]  /*11c0*/  @!P1 LDG.E.U16 R7, desc[UR4][R10.64] ;  /* 0x000000040a079981 */ /* 0x000164000c1e1500 */
[----:B------:R-:W-:Y:S02]  /*11d0*/  @!P0 IMAD.WIDE.U32 R16, R29, 0x2, R16 ;  /* 0x000000021d108825 */ /* 0x000fe400078e0010 */
        /* <DEDUP_REMOVED lines=11> */
[----:B0-----:R-:W0:Y:S08]  /*1290*/  F2F.F64.F32 R10, R2 ;  /* 0x00000002000a7310 */ /* 0x001e300000201800 */
        /* <DEDUP_REMOVED lines=13> */
.L_x_3973:
[----:B------:R-:W-:Y:S05]  /*1370*/  BSYNC B2 ;  /* 0x0000000000027941 */ /* 0x000fea0003800000 */
.L_x_3972:
[----:B------:R-:W-:Y:S01]  /*1380*/  UMOV UR6, 0xf0000000 ;  /* 0xf000000000067882 */ /* 0x000fe20000000000 */
[----:B------:R-:W-:Y:S01]  /*1390*/  UMOV UR7, 0x380fffff ;  /* 0x380fffff00077882 */ /* 0x000fe20000000000 */
[----:B------:R-:W0:Y:S01]  /*13a0*/  F2F.F32.F64 R5, R12 ;  /* 0x0000000c00057310 */ /* 0x000e220000301000 */
[----:B------:R-:W-:-:S14]  /*13b0*/  DSETP.GEU.AND P1, PT, |R12|, UR6, PT ;  /* 0x000000060c007e2a */ /* 0x000fdc000bf2e200 */
[----:B0-----:R-:W-:-:S05]  /*13c0*/  @!P1 FMUL R5, R5, 1.175494350822287508e-38 ;  /* 0x0080000005059820 */ /* 0x001fca0000400000 */
[----:B------:R-:W-:-:S07]  /*13d0*/  F2FP.F16.F32.PACK_AB R5, RZ, R5 ;  /* 0x00000005ff05723e */ /* 0x000fce00000000ff */
.L_x_3971:
[----:B------:R-:W-:Y:S05]  /*13e0*/  BSYNC B1 ;  /* 0x0000000000017941 */ /* 0x000fea0003800000 */
.L_x_3970:
[----:B0-----:R-:W-:Y:S01]  /*13f0*/  IADD3 R4, R9, 0x80, RZ ;  /* 0x0000008009047810 */ /* 0x001fe20007ffe0ff */
        /* <DEDUP_REMOVED lines=23> */
.L_x_3977:
[----:B------:R-:W-:Y:S05]  /*1570*/  BSYNC B2 ;  /* 0x0000000000027941 */ /* 0x000fea0003800000 */
.L_x_3976:
[----:B------:R-:W-:Y:S01]  /*1580*/  UMOV UR6, 0xf0000000 ;  /* 0xf000000000067882 */ /* 0x000fe20000000000 */
[----:B------:R-:W-:Y:S01]  /*1590*/  UMOV UR7, 0x380fffff ;  /* 0x380fffff00077882 */ /* 0x000fe20000000000 */
[----:B------:R-:W0:Y:S01]  /*15a0*/  F2F.F32.F64 R3, R12 ;  /* 0x0000000c00037310 */ /* 0x000e220000301000 */
[----:B------:R-:W-:-:S14]  /*15b0*/  DSETP.GEU.AND P1, PT, |R12|, UR6, PT ;  /* 0x000000060c007e2a */ /* 0x000fdc000bf2e200 */
[----:B0-----:R-:W-:-:S05]  /*15c0*/  @!P1 FMUL R3, R3, 1.175494350822287508e-38 ;  /* 0x0080000003039820 */ /* 0x001fca0000400000 */
[----:B------:R-:W-:-:S07]  /*15d0*/  F2FP.F16.F32.PACK_AB R3, RZ, R3 ;  /* 0x00000003ff03723e */ /* 0x000fce00000000ff */
.L_x_3975:
[----:B------:R-:W-:Y:S05]  /*15e0*/  BSYNC B1 ;  /* 0x0000000000017941 */ /* 0x000fea0003800000 */
.L_x_3974:
        /* <DEDUP_REMOVED lines=24> */
.L_x_3981:
[----:B------:R-:W-:Y:S05]  /*1770*/  BSYNC B2 ;  /* 0x0000000000027941 */ /* 0x000fea0003800000 */
.L_x_3980:
[----:B------:R-:W-:Y:S01]  /*1780*/  UMOV UR6, 0xf0000000 ;  /* 0xf000000000067882 */ /* 0x000fe20000000000 */
[----:B------:R-:W-:Y:S01]  /*1790*/  UMOV UR7, 0x380fffff ;  /* 0x380fffff00077882 */ /* 0x000fe20000000000 */
[----:B------:R-:W0:Y:S01]  /*17a0*/  F2F.F32.F64 R19, R12 ;  /* 0x0000000c00137310 */ /* 0x000e220000301000 */
[----:B------:R-:W-:-:S14]  /*17b0*/  DSETP.GEU.AND P1, PT, |R12|, UR6, PT ;  /* 0x000000060c007e2a */ /* 0x000fdc000bf2e200 */
[----:B0-----:R-:W-:-:S05]  /*17c0*/  @!P1 FMUL R19, R19, 1.175494350822287508e-38 ;  /* 0x0080000013139820 */ /* 0x001fca0000400000 */
[----:B------:R-:W-:-:S07]  /*17d0*/  F2FP.F16.F32.PACK_AB R19, RZ, R19 ;  /* 0x00000013ff13723e */ /* 0x000fce00000000ff */
.L_x_3979:
[----:B------:R-:W-:Y:S05]  /*17e0*/  BSYNC B1 ;  /* 0x0000000000017941 */ /* 0x000fea0003800000 */
.L_x_3978:
[----:B------:R-:W-:Y:S01]  /*17f0*/  IADD3 R11, R9, 0x180, RZ ;  /* 0x00000180090b7810 */ /* 0x000fe20007ffe0ff */
        /* <DEDUP_REMOVED lines=23> */
.L_x_3985:
[----:B------:R-:W-:Y:S05]  /*1970*/  BSYNC B2 ;  /* 0x0000000000027941 */ /* 0x000fea0003800000 */
.L_x_3984:
[----:B------:R-:W-:Y:S01]  /*1980*/  UMOV UR6, 0xf0000000 ;  /* 0xf000000000067882 */ /* 0x000fe20000000000 */
[----:B------:R-:W-:Y:S01]  /*1990*/  UMOV UR7, 0x380fffff ;  /* 0x380fffff00077882 */ /* 0x000fe20000000000 */
[----:B------:R-:W0:Y:S01]  /*19a0*/  F2F.F32.F64 R21, R12 ;  /* 0x0000000c00157310 */ /* 0x000e220000301000 */
[----:B------:R-:W-:-:S14]  /*19b0*/  DSETP.GEU.AND P1, PT, |R12|, UR6, PT ;  /* 0x000000060c007e2a */ /* 0x000fdc000bf2e200 */
[----:B0-----:R-:W-:-:S05]  /*19c0*/  @!P1 FMUL R21, R21, 1.175494350822287508e-38 ;  /* 0x0080000015159820 */ /* 0x001fca0000400000 */
[----:B------:R-:W-:-:S07]  /*19d0*/  F2FP.F16.F32.PACK_AB R21, RZ, R21 ;  /* 0x00000015ff15723e */ /* 0x000fce00000000ff */
.L_x_3983:
[----:B------:R-:W-:Y:S05]  /*19e0*/  BSYNC B1 ;  /* 0x0000000000017941 */ /* 0x000fea0003800000 */
.L_x_3982:
        /* <DEDUP_REMOVED lines=24> */
.L_x_3989:
[----:B------:R-:W-:Y:S05]  /*1b70*/  BSYNC B2 ;  /* 0x0000000000027941 */ /* 0x000fea0003800000 */
.L_x_3988:
[----:B------:R-:W-:Y:S01]  /*1b80*/  UMOV UR6, 0xf0000000 ;  /* 0xf000000000067882 */ /* 0x000fe20000000000 */
[----:B------:R-:W-:Y:S01]  /*1b90*/  UMOV UR7, 0x380fffff ;  /* 0x380fffff00077882 */ /* 0x000fe20000000000 */
[----:B------:R-:W0:Y:S01]  /*1ba0*/  F2F.F32.F64 R20, R12 ;  /* 0x0000000c00147310 */ /* 0x000e220000301000 */
[----:B------:R-:W-:-:S14]  /*1bb0*/  DSETP.GEU.AND P1, PT, |R12|, UR6, PT ;  /* 0x000000060c007e2a */ /* 0x000fdc000bf2e200 */
[----:B0-----:R-:W-:-:S05]  /*1bc0*/  @!P1 FMUL R20, R20, 1.175494350822287508e-38 ;  /* 0x0080000014149820 */ /* 0x001fca0000400000 */
[----:B------:R-:W-:-:S07]  /*1bd0*/  F2FP.F16.F32.PACK_AB R20, RZ, R20 ;  /* 0x00000014ff14723e */ /* 0x000fce00000000ff */
.L_x_3987:
[----:B------:R-:W-:Y:S05]  /*1be0*/  BSYNC B1 ;  /* 0x0000000000017941 */ /* 0x000fea0003800000 */
.L_x_3986:
        /* <DEDUP_REMOVED lines=24> */
.L_x_3993:
[----:B------:R-:W-:Y:S05]  /*1d70*/  BSYNC B2 ;  /* 0x0000000000027941 */ /* 0x000fea0003800000 */
.L_x_3992:
[----:B------:R-:W-:Y:S01]  /*1d80*/  UMOV UR6, 0xf0000000 ;  /* 0xf000000000067882 */ /* 0x000fe20000000000 */
[----:B------:R-:W-:Y:S01]  /*1d90*/  UMOV UR7, 0x380fffff ;  /* 0x380fffff00077882 */ /* 0x000fe20000000000 */
[----:B------:R-:W0:Y:S01]  /*1da0*/  F2F.F32.F64 R8, R12 ;  /* 0x0000000c00087310 */ /* 0x000e220000301000 */
[----:B------:R-:W-:-:S14]  /*1db0*/  DSETP.GEU.AND P1, PT, |R12|, UR6, PT ;  /* 0x000000060c007e2a */ /* 0x000fdc000bf2e200 */
[----:B0-----:R-:W-:-:S05]  /*1dc0*/  @!P1 FMUL R8, R8, 1.175494350822287508e-38 ;  /* 0x0080000008089820 */ /* 0x001fca0000400000 */
[----:B------:R-:W-:-:S07]  /*1dd0*/  F2FP.F16.F32.PACK_AB R8, RZ, R8 ;  /* 0x00000008ff08723e */ /* 0x000fce00000000ff */
.L_x_3991:
[----:B------:R-:W-:Y:S05]  /*1de0*/  BSYNC B1 ;  /* 0x0000000000017941 */ /* 0x000fea0003800000 */
.L_x_3990:
        /* <DEDUP_REMOVED lines=24> */
.L_x_3997:
[----:B------:R-:W-:Y:S05]  /*1f70*/  BSYNC B2 ;  /* 0x0000000000027941 */ /* 0x000fea0003800000 */
.L_x_3996:
[----:B------:R-:W-:Y:S01]  /*1f80*/  UMOV UR6, 0xf0000000 ;  /* 0xf000000000067882 */ /* 0x000fe20000000000 */
[----:B------:R-:W-:Y:S01]  /*1f90*/  UMOV UR7, 0x380fffff ;  /* 0x380fffff00077882 */ /* 0x000fe20000000000 */
[----:B------:R-:W0:Y:S01]  /*1fa0*/  F2F.F32.F64 R7, R12 ;  /* 0x0000000c00077310 */ /* 0x000e220000301000 */
[----:B------:R-:W-:-:S14]  /*1fb0*/  DSETP.GEU.AND P1, PT, |R12|, UR6, PT ;  /* 0x000000060c007e2a */ /* 0x000fdc000bf2e200 */
[----:B0-----:R-:W-:-:S05]  /*1fc0*/  @!P1 FMUL R7, R7, 1.175494350822287508e-38 ;  /* 0x0080000007079820 */ /* 0x001fca0000400000 */
[----:B------:R-:W-:-:S07]  /*1fd0*/  F2FP.F16.F32.PACK_AB R7, RZ, R7 ;  /* 0x00000007ff07723e */ /* 0x000fce00000000ff */
.L_x_3995:
[----:B------:R-:W-:Y:S05]  /*1fe0*/  BSYNC B1 ;  /* 0x0000000000017941 */ /* 0x000fea0003800000 */
.L_x_3994:
        /* <DEDUP_REMOVED lines=24> */
.L_x_4001:
[----:B------:R-:W-:Y:S05]  /*2170*/  BSYNC B2 ;  /* 0x0000000000027941 */ /* 0x000fea0003800000 */
.L_x_4000:
[----:B------:R-:W-:Y:S01]  /*2180*/  UMOV UR6, 0xf0000000 ;  /* 0xf000000000067882 */ /* 0x000fe20000000000 */
[----:B------:R-:W-:Y:S01]  /*2190*/  UMOV UR7, 0x380fffff ;  /* 0x380fffff00077882 */ /* 0x000fe20000000000 */
[----:B------:R-:W0:Y:S01]  /*21a0*/  F2F.F32.F64 R2, R12 ;  /* 0x0000000c00027310 */ /* 0x000e220000301000 */
[----:B------:R-:W-:-:S14]  /*21b0*/  DSETP.GEU.AND P1, PT, |R12|, UR6, PT ;  /* 0x000000060c007e2a */ /* 0x000fdc000bf2e200 */
[----:B0-----:R-:W-:-:S05]  /*21c0*/  @!P1 FMUL R2, R2, 1.175494350822287508e-38 ;  /* 0x0080000002029820 */ /* 0x001fca0000400000 */
[----:B------:R-:W-:-:S07]  /*21d0*/  F2FP.F16.F32.PACK_AB R2, RZ, R2 ;  /* 0x00000002ff02723e */ /* 0x000fce00000000ff */
.L_x_3999:
[----:B------:R-:W-:Y:S05]  /*21e0*/  BSYNC B1 ;  /* 0x0000000000017941 */ /* 0x000fea0003800000 */
.L_x_3998:
        /* <DEDUP_REMOVED lines=22> */
.L_x_4004:
[----:B------:R-:W-:-:S13]  /*2350*/  ISETP.GE.AND P0, PT, R9, R18, PT ;  /* 0x000000120900720c */ /* 0x000fda0003f06270 */
[----:B------:R-:W-:Y:S05]  /*2360*/  @P0 BRA `(.L_x_4006) ;  /* 0x0000000000300947 */ /* 0x000fea0003800000 */
[----:B0-----:R-:W0:Y:S01]  /*2370*/  LDC.64 R4, c[0x0][0x220] ;  /* 0x00008800ff047b82 */ /* 0x001e220000000a00 */
[----:B-----5:R-:W-:Y:S01]  /*2380*/  IMAD.IADD R3, R0, 0x1, R9 ;  /* 0x0000000100037824 */ /* 0x020fe200078e0209 */
[----:B------:R-:W-:-:S03]  /*2390*/  IADD3 R9, R9, 0x80, RZ ;  /* 0x0000008009097810 */ /* 0x000fc60007ffe0ff */
[----:B0-----:R-:W-:-:S05]  /*23a0*/  IMAD.WIDE.U32 R4, R3, 0x2, R4 ;  /* 0x0000000203047825 */ /* 0x001fca00078e0004 */
[----:B------:R1:W-:Y:S02]  /*23b0*/  STG.E.U16 desc[UR4][R4.64], R21 ;  /* 0x0000001504007986 */ /* 0x0003e4000c101504 */
.L_x_4005:
[----:B------:R-:W-:-:S13]  /*23c0*/  ISETP.GE.AND P0, PT, R9, R18, PT ;  /* 0x000000120900720c */ /* 0x000fda0003f06270 */
[----:B------:R-:W-:Y:S05]  /*23d0*/  @P0 BRA `(.L_x_4007) ;  /* 0x0000000000340947 */ /* 0x000fea0003800000 */
[----:B01----:R-:W0:Y:S01]  /*23e0*/  LDC.64 R4, c[0x0][0x220] ;  /* 0x00008800ff047b82 */ /* 0x003e220000000a00 */
[----:B------:R-:W-:Y:S01]  /*23f0*/  IMAD.IADD R3, R0, 0x1, R9 ;  /* 0x0000000100037824 */ /* 0x000fe200078e0209 */
[----:B------:R-:W-:-:S03]  /*2400*/  IADD3 R9, R9, 0x80, RZ ;  /* 0x0000008009097810 */ /* 0x000fc60007ffe0ff */
[----:B0-----:R-:W-:-:S05]  /*2410*/  IMAD.WIDE.U32 R4, R3, 0x2, R4 ;  /* 0x0000000203047825 */ /* 0x001fca00078e0004 */
[----:B------:R1:W-:Y:S02]  /*2420*/  STG.E.U16 desc[UR4][R4.64], R20 ;  /* 0x0000001404007986 */ /* 0x0003e4000c101504 */
.L_x_4006:
        /* <DEDUP_REMOVED lines=8> */
.L_x_4007:
[----:B------:R-:W-:Y:S05]  /*24b0*/  BSYNC B1 ;  /* 0x0000000000017941 */ /* 0x000fea0003800000 */
.L_x_4003:
[----:B------:R-:W-:-:S13]  /*24c0*/  ISETP.GE.AND P0, PT, R9, R18, PT ;  /* 0x000000120900720c */ /* 0x000fda0003f06270 */
[----:B012---:R-:W0:Y:S01]  /*24d0*/  @!P0 LDC.64 R4, c[0x0][0x220] ;  /* 0x00008800ff048b82 */ /* 0x007e220000000a00 */
[----:B------:R-:W-:Y:S01]  /*24e0*/  @!P0 IMAD.IADD R3, R0, 0x1, R9 ;  /* 0x0000000100038824 */ /* 0x000fe200078e0209 */
[----:B------:R-:W-:-:S03]  /*24f0*/  @!P0 IADD3 R9, R9, 0x80, RZ ;  /* 0x0000008009098810 */ /* 0x000fc60007ffe0ff */
[----:B0-----:R-:W-:-:S05]  /*2500*/  @!P0 IMAD.WIDE.U32 R4, R3, 0x2, R4 ;  /* 0x0000000203048825 */ /* 0x001fca00078e0004 */
[----:B------:R2:W-:Y:S02]  /*2510*/  @!P0 STG.E.U16 desc[UR4][R4.64], R7 ;  /* 0x0000000704008986 */ /* 0x0005e4000c101504 */
.L_x_4008:
[----:B------:R-:W-:Y:S05]  /*2520*/  BSYNC B0 ;  /* 0x0000000000007941 */ /* 0x000fea0003800000 */
.L_x_4002:
        /* <DEDUP_REMOVED lines=9> */
        .weak           $__internal_13_$__cuda_sm20_dblrcp_rn_slowpath_v3
        .type           $__internal_13_$__cuda_sm20_dblrcp_rn_slowpath_v3,@function
        .size           $__internal_13_$__cuda_sm20_dblrcp_rn_slowpath_v3,(.L_x_71448 - $__internal_13_$__cuda_sm20_dblrcp_rn_slowpath_v3)
$__internal_13_$__cuda_sm20_dblrcp_rn_slowpath_v3:
        /* <DEDUP_REMOVED lines=24> */
.L_x_4012:
        /* <DEDUP_REMOVED lines=9> */
.L_x_4010:
[----:B------:R-:W-:Y:S02]  /*27d0*/  LOP3.LUT R13, R11, 0x80000, RZ, 0xfc, !PT ;  /* 0x000800000b0d7812 */ /* 0x000fe400078efcff */
[----:B------:R-:W-:-:S07]  /*27e0*/  MOV R12, R10 ;  /* 0x0000000a000c7202 */ /* 0x000fce0000000f00 */
.L_x_4011:
[----:B------:R-:W-:Y:S05]  /*27f0*/  BSYNC B0 ;  /* 0x0000000000007941 */ /* 0x000fea0003800000 */
.L_x_4009:
[----:B------:R-:W-:Y:S01]  /*2800*/  IMAD.MOV.U32 R10, RZ, RZ, R2 ;  /* 0x000000ffff0a7224 */ /* 0x000fe200078e0002 */
[----:B------:R-:W-:-:S04]  /*2810*/  MOV R11, 0x0 ;  /* 0x00000000000b7802 */ /* 0x000fc80000000f00 */
[----:B------:R-:W-:Y:S05]  /*2820*/  RET.REL.NODEC R10 `(_ZN2at6native29vectorized_elementwise_kernelILi8EZNS0_50_GLOBAL__N__2680c7bb_12_PowKernel_cu_7dd49032_316829pow_tensor_scalar_kernel_implIN3c104HalfES5_EEvRNS_18TensorIteratorBaseET0_EUlS5_E1_St5arrayIPcLm2EEEEviS8_T1_) ;  /* 0xffffffd40af47950 */ /* 0x000fea0003c3ffff */
.L_x_4013:
        /* <DEDUP_REMOVED lines=13> */
.L_x_71448:


//--------------------- .text._ZN2at6native18elementwise_kernelILi128ELi4EZNS0_15gpu_kernel_implIZNS0_50_GLOBAL__N__2680c7bb_12_PowKernel_cu_7dd49032_316829pow_tensor_scalar_kernel_implIN3c104HalfES6_EEvRNS_18TensorIteratorBaseET0_EUlS6_E0_EEvS8_RKT_EUliE_EEviT1_ --------------------------
	.section	.text._ZN2at6native18elementwise_kernelILi128ELi4EZNS0_15gpu_kernel_implIZNS0_50_GLOBAL__N__2680c7bb_12_PowKernel_cu_7dd49032_316829pow_tensor_scalar_kernel_implIN3c104HalfES6_EEvRNS_18TensorIteratorBaseET0_EUlS6_E0_EEvS8_RKT_EUliE_EEviT1_,"ax",@progbits
	.align	128
        .global         _ZN2at6native18elementwise_kernelILi128ELi4EZNS0_15gpu_kernel_implIZNS0_50_GLOBAL__N__2680c7bb_12_PowKernel_cu_7dd49032_316829pow_tensor_scalar_kernel_implIN3c104HalfES6_EEvRNS_18TensorIteratorBaseET0_EUlS6_E0_EEvS8_RKT_EUliE_EEviT1_
        .type           _ZN2at6native18elementwise_kernelILi128ELi4EZNS0_15gpu_kernel_implIZNS0_50_GLOBAL__N__2680c7bb_12_PowKernel_cu_7dd49032_316829pow_tensor_scalar_kernel_implIN3c104HalfES6_EEvRNS_18TensorIteratorBaseET0_EUlS6_E0_EEvS8_RKT_EUliE_EEviT1_,@function
        .size           _ZN2at6native18elementwise_kernelILi128ELi4EZNS0_15gpu_kernel_implIZNS0_50_GLOBAL__N__2680c7bb_12_PowKernel_cu_7dd49032_316829pow_tensor_scalar_kernel_implIN3c104HalfES6_EEvRNS_18TensorIteratorBaseET0_EUlS6_E0_EEvS8_RKT_EUliE_EEviT1_,(.L_x_71610 - _ZN2at6native18elementwise_kernelILi128ELi4EZNS0_15gpu_kernel_implIZNS0_50_GLOBAL__N__2680c7bb_12_PowKernel_cu_7dd49032_316829pow_tensor_scalar_kernel_implIN3c104HalfES6_EEvRNS_18TensorIteratorBaseET0_EUlS6_E0_EEvS8_RKT_EUliE_EEviT1_)
        .other          _ZN2at6native18elementwise_kernelILi128ELi4EZNS0_15gpu_kernel_implIZNS0_50_GLOBAL__N__2680c7bb_12_PowKernel_cu_7dd49032_316829pow_tensor_scalar_kernel_implIN3c104HalfES6_EEvRNS_18TensorIteratorBaseET0_EUlS6_E0_EEvS8_RKT_EUliE_EEviT1_,@"STO_CUDA_ENTRY STV_DEFAULT"
_ZN2at6native18elementwise_kernelILi128ELi4EZNS0_15gpu_kernel_implIZNS0_50_GLOBAL__N__2680c7bb_12_PowKernel_cu_7dd49032_316829pow_tensor_scalar_kernel_implIN3c104HalfES6_EEvRNS_18TensorIteratorBaseET0_EUlS6_E0_EEvS8_RKT_EUliE_EEviT1_:
.text._ZN2at6native18elementwise_kernelILi128ELi4EZNS0_15gpu_kernel_implIZNS0_50_GLOBAL__N__2680c7bb_12_PowKernel_cu_7dd49032_316829pow_tensor_scalar_kernel_implIN3c104HalfES6_EEvRNS_18TensorIteratorBaseET0_EUlS6_E0_EEvS8_RKT_EUliE_EEviT1_:
        /* <DEDUP_REMOVED lines=313> */
.L_x_4016:
        /* <DEDUP_REMOVED lines=22> */
.L_x_4020:
[----:B------:R-:W2:Y:S02]  /*14f0*/  LDG.E.U8 R2, desc[UR36][R2.64] ;  /* 0x0000002402027981 */ /* 0x000ea4000c1e1100 */
[----:B--2---:R-:W-:-:S04]  /*1500*/  I2FP.F32.U32 R0, R2 ;  /* 0x0000000200007245 */ /* 0x004fc80000201000 */
[----:B------:R-:W-:Y:S01]  /*1510*/  F2FP.F16.F32.PACK_AB R0, RZ, R0 ;  /* 0x00000000ff00723e */ /* 0x000fe200000000ff */
[----:B------:R-:W-:Y:S06]  /*1520*/  BRA `(.L_x_4022) ;  /* 0x0000000c00887947 */ /* 0x000fec0003800000 */
.L_x_4019:
        /* <DEDUP_REMOVED lines=10> */
.L_x_4024:
[----:B------:R-:W2:Y:S02]  /*15d0*/  LDG.E R2, desc[UR36][R2.64] ;  /* 0x0000002402027981 */ /* 0x000ea4000c1e1900 */
[----:B--2---:R-:W-:-:S04]  /*15e0*/  I2FP.F32.S32 R0, R2 ;  /* 0x0000000200007245 */ /* 0x004fc80000201400 */
[----:B------:R-:W-:Y:S01]  /*15f0*/  F2FP.F16.F32.PACK_AB R0, RZ, R0 ;  /* 0x00000000ff00723e */ /* 0x000fe200000000ff */
[----:B------:R-:W-:Y:S06]  /*1600*/  BRA `(.L_x_4022) ;  /* 0x0000000c00507947 */ /* 0x000fec0003800000 */
.L_x_4023:
[----:B------:R-:W2:Y:S02]  /*1610*/  LDG.E.U16 R2, desc[UR36][R2.64] ;  /* 0x0000002402027981 */ /* 0x000ea4000c1e1500 */
[----:B--2---:R-:W0:Y:S02]  /*1620*/  I2F.S16 R0, R2 ;  /* 0x0000000200007306 */ /* 0x004e240000101400 */
[----:B0-----:R-:W-:Y:S01]  /*1630*/  F2FP.F16.F32.PACK_AB R0, RZ, R0 ;  /* 0x00000000ff00723e */ /* 0x001fe200000000ff */
[----:B------:R-:W-:Y:S06]  /*1640*/  BRA `(.L_x_4022) ;  /* 0x0000000c00407947 */ /* 0x000fec0003800000 */
.L_x_4018:
        /* <DEDUP_REMOVED lines=9> */
.L_x_4026:
[----:B------:R0:W5:Y:S01]  /*16e0*/  LDG.E.U16 R0, desc[UR36][R2.64] ;  /* 0x0000002402007981 */ /* 0x000162000c1e1500 */
[----:B------:R-:W-:Y:S05]  /*16f0*/  BRA `(.L_x_4022) ;  /* 0x0000000c00147947 */ /* 0x000fea0003800000 */
.L_x_4025:
        /* <DEDUP_REMOVED lines=9> */
.L_x_4028:
[----:B------:R1:W5:Y:S01]  /*1790*/  LDG.E.U16 R0, desc[UR36][R2.64] ;  /* 0x0000002402007981 */ /* 0x000362000c1e1500 */
[----:B------:R-:W-:Y:S05]  /*17a0*/  BRA `(.L_x_4022) ;  /* 0x0000000800e87947 */ /* 0x000fea0003800000 */
.L_x_4027:
        /* <DEDUP_REMOVED lines=8> */
.L_x_4017:
        /* <DEDUP_REMOVED lines=13> */
.L_x_4031:
        /* <DEDUP_REMOVED lines=8> */
.L_x_4030:
        /* <DEDUP_REMOVED lines=28> */
.L_x_4033:
        /* <DEDUP_REMOVED lines=15> */
.L_x_4032:
[----:B------:R-:W2:Y:S02]  /*1c30*/  LDG.E.U16 R0, desc[UR36][R2.64] ;  /* 0x0000002402007981 */ /* 0x000ea4000c1e1500 */
[----:B--2---:R-:W-:-:S05]  /*1c40*/  IMAD.U32 R0, R0, 0x10000, RZ ;  /* 0x0001000000007824 */ /* 0x004fca00078e00ff */
[----:B------:R-:W-:Y:S01]  /*1c50*/  F2FP.F16.F32.PACK_AB R0, RZ, R0 ;  /* 0x00000000ff00723e */ /* 0x000fe200000000ff */
[----:B------:R-:W-:Y:S06]  /*1c60*/  BRA `(.L_x_4022) ;  /* 0x0000000400b87947 */ /* 0x000fec0003800000 */
.L_x_4029:
        /* <DEDUP_REMOVED lines=12> */
.L_x_4036:
        /* <DEDUP_REMOVED lines=21> */
.L_x_4040:
[----:B------:R-:W-:Y:S05]  /*1e80*/  BSYNC B1 ;  /* 0x0000000000017941 */ /* 0x000fea0003800000 */
.L_x_4039:
[----:B------:R-:W-:Y:S01]  /*1e90*/  LEA R3, R0, 0x3b800000, 0x17 ;  /* 0x3b80000000037811 */ /* 0x000fe200078eb8ff */
[----:B------:R-:W-:-:S05]  /*1ea0*/  IMAD.SHL.U32 R0, R2, 0x100000, RZ ;  /* 0x0010000002007824 */ /* 0x000fca00078e00ff */
[----:B------:R-:W-:-:S07]  /*1eb0*/  LOP3.LUT R0, R3, R0, R4, 0xfe, !PT ;  /* 0x0000000003007212 */ /* 0x000fce00078efe04 */
.L_x_4038:
[----:B------:R-:W-:Y:S05]  /*1ec0*/  BSYNC B0 ;  /* 0x0000000000007941 */ /* 0x000fea0003800000 */
.L_x_4037:
[----:B------:R-:W-:Y:S01]  /*1ed0*/  F2FP.F16.F32.PACK_AB R0, RZ, R0 ;  /* 0x00000000ff00723e */ /* 0x000fe200000000ff */
[----:B------:R-:W-:Y:S06]  /*1ee0*/  BRA `(.L_x_4022) ;  /* 0x0000000400187947 */ /* 0x000fec0003800000 */
.L_x_4035:
        /* <DEDUP_REMOVED lines=21> */
.L_x_4044:
[----:B------:R-:W-:Y:S05]  /*2040*/  BSYNC B1 ;  /* 0x0000000000017941 */ /* 0x000fea0003800000 */
.L_x_4043:
[----:B------:R-:W-:Y:S01]  /*2050*/  LEA R3, R0, 0x37800000, 0x17 ;  /* 0x3780000000037811 */ /* 0x000fe200078eb8ff */
[----:B------:R-:W-:-:S05]  /*2060*/  IMAD.SHL.U32 R0, R2, 0x200000, RZ ;  /* 0x0020000002007824 */ /* 0x000fca00078e00ff */
[----:B------:R-:W-:-:S07]  /*2070*/  LOP3.LUT R0, R3, R0, R4, 0xfe, !PT ;  /* 0x0000000003007212 */ /* 0x000fce00078efe04 */
.L_x_4042:
[----:B------:R-:W-:Y:S05]  /*2080*/  BSYNC B0 ;  /* 0x0000000000007941 */ /* 0x000fea0003800000 */
.L_x_4041:
[----:B------:R-:W-:Y:S01]  /*2090*/  F2FP.F16.F32.PACK_AB R0, RZ, R0 ;  /* 0x00000000ff00723e */ /* 0x000fe200000000ff */
[----:B------:R-:W-:Y:S06]  /*20a0*/  BRA `(.L_x_4022) ;  /* 0x0000000000a87947 */ /* 0x000fec0003800000 */
.L_x_4034:
        /* <DEDUP_REMOVED lines=14> */
.L_x_4048:
[----:B------:R-:W-:Y:S05]  /*2190*/  BSYNC B0 ;  /* 0x0000000000007941 */ /* 0x000fea0003800000 */
.L_x_4047:
[----:B------:R-:W-:Y:S01]  /*21a0*/  F2FP.F16.F32.PACK_AB R0, RZ, R0 ;  /* 0x00000000ff00723e */ /* 0x000fe200000000ff */
[----:B------:R-:W-:Y:S06]  /*21b0*/  BRA `(.L_x_4022) ;  /* 0x0000000000647947 */ /* 0x000fec0003800000 */
.L_x_4021:
        /* <DEDUP_REMOVED lines=16> */
.L_x_4049:
[----:B------:R-:W-:Y:S01]  /*22c0*/  PRMT R0, RZ, 0x7610, R0 ;  /* 0x00007610ff007816 */ /* 0x000fe20000000000 */
[----:B------:R-:W-:Y:S06]  /*22d0*/  BRA `(.L_x_4022) ;  /* 0x00000000001c7947 */ /* 0x000fec0003800000 */
.L_x_4046:
[----:B------:R-:W2:Y:S02]  /*22e0*/  LDG.E.64 R2, desc[UR36][R2.64] ;  /* 0x0000002402027981 */ /* 0x000ea4000c1e1b00 */
[----:B--2---:R-:W0:Y:S02]  /*22f0*/  I2F.U64 R0, R2 ;  /* 0x0000000200007312 */ /* 0x004e240000301000 */
[----:B0-----:R-:W-:Y:S01]  /*2300*/  F2FP.F16.F32.PACK_AB R0, RZ, R0 ;  /* 0x00000000ff00723e */ /* 0x001fe200000000ff */
[----:B------:R-:W-:Y:S06]  /*2310*/  BRA `(.L_x_4022) ;  /* 0x00000000000c7947 */ /* 0x000fec0003800000 */
.L_x_4045:
[----:B------:R-:W2:Y:S02]  /*2320*/  LDG.E R2, desc[UR36][R2.64] ;  /* 0x0000002402027981 */ /* 0x000ea4000c1e1900 */
[----:B--2---:R-:W-:-:S04]  /*2330*/  I2FP.F32.U32 R0, R2 ;  /* 0x0000000200007245 */ /* 0x004fc80000201000 */
[----:B------:R-:W-:-:S07]  /*2340*/  F2FP.F16.F32.PACK_AB R0, RZ, R0 ;  /* 0x00000000ff00723e */ /* 0x000fce00000000ff */
.L_x_4022:
[----:B------:R-:W2:Y:S01]  /*2350*/  LDC.U8 R5, c[0x0][0x428] ;  /* 0x00010a00ff057b82 */ /* 0x000ea20000000000 */
[----:B-----5:R-:W-:-:S05]  /*2360*/  HADD2.F32 R0, -RZ, R0.H0_H0 ;  /* 0x20000000ff007230 */ /* 0x020fca0000004100 */
[----:B01----:R-:W-:-:S05]  /*2370*/  FMUL.FTZ R2, R0, R0 ;  /* 0x0000000000027220 */ /* 0x003fca0000410000 */
[----:B------:R-:W-:-:S05]  /*2380*/  F2FP.F16.F32.PACK_AB R2, RZ, R2 ;  /* 0x00000002ff02723e */ /* 0x000fca00000000ff */
[----:B------:R-:W-:-:S05]  /*2390*/  HADD2.F32 R3, -RZ, R2.H0_H0 ;  /* 0x20000002ff037230 */ /* 0x000fca0000004100 */
[----:B------:R-:W-:Y:S01]  /*23a0*/  FMUL.FTZ R3, R0, R3 ;  /* 0x0000000300037220 */ /* 0x000fe20000410000 */
[----:B--2---:R-:W-:-:S04]  /*23b0*/  PRMT R4, R5, 0x9910, RZ ;  /* 0x0000991005047816 */ /* 0x004fc800000000ff */
[----:B------:R-:W-:Y:S02]  /*23c0*/  F2FP.F16.F32.PACK_AB R3, RZ, R3 ;  /* 0x00000003ff03723e */ /* 0x000fe400000000ff */
        /* <DEDUP_REMOVED lines=14> */
.L_x_4053:
[----:B------:R-:W-:-:S06]  /*24b0*/  HADD2.F32 R3, -RZ, R3.H0_H0 ;  /* 0x20000003ff037230 */ /* 0x000fcc0000004100 */
[----:B------:R-:W0:Y:S02]  /*24c0*/  F2I.S64.TRUNC R2, R3 ;  /* 0x0000000300027311 */ /* 0x000e24000020d900 */
[----:B0-----:R3:W-:Y:S01]  /*24d0*/  STG.E.U8 desc[UR36][R16.64], R2 ;  /* 0x0000000210007986 */ /* 0x0017e2000c101124 */
[----:B------:R-:W-:Y:S05]  /*24e0*/  BRA `(.L_x_4055) ;  /* 0x0000000c00847947 */ /* 0x000fea0003800000 */
.L_x_4052:
        /* <DEDUP_REMOVED lines=10> */
.L_x_4057:
[----:B------:R-:W-:-:S06]  /*2590*/  HADD2.F32 R3, -RZ, R3.H0_H0 ;  /* 0x20000003ff037230 */ /* 0x000fcc0000004100 */
[----:B------:R-:W0:Y:S02]  /*25a0*/  F2I.FTZ.TRUNC.NTZ R3, R3 ;  /* 0x0000000300037305 */ /* 0x000e24000021f100 */
[----:B0-----:R1:W-:Y:S01]  /*25b0*/  STG.E desc[UR36][R16.64], R3 ;  /* 0x0000000310007986 */ /* 0x0013e2000c101924 */
[----:B------:R-:W-:Y:S05]  /*25c0*/  BRA `(.L_x_4055) ;  /* 0x0000000c004c7947 */ /* 0x000fea0003800000 */
.L_x_4056:
[----:B------:R-:W-:-:S06]  /*25d0*/  HADD2.F32 R3, -RZ, R3.H0_H0 ;  /* 0x20000003ff037230 */ /* 0x000fcc0000004100 */
[----:B------:R-:W0:Y:S02]  /*25e0*/  F2I.FTZ.TRUNC.NTZ R3, R3 ;  /* 0x0000000300037305 */ /* 0x000e24000021f100 */
[----:B0-----:R2:W-:Y:S01]  /*25f0*/  STG.E.U16 desc[UR36][R16.64], R3 ;  /* 0x0000000310007986 */ /* 0x0015e2000c101524 */
[----:B------:R-:W-:Y:S05]  /*2600*/  BRA `(.L_x_4055) ;  /* 0x0000000c003c7947 */ /* 0x000fea0003800000 */
.L_x_4051:
        /* <DEDUP_REMOVED lines=9> */
.L_x_4059:
[----:B------:R0:W-:Y:S01]  /*26a0*/  STG.E.U16 desc[UR36][R16.64], R3 ;  /* 0x0000000310007986 */ /* 0x0001e2000c101524 */
[----:B------:R-:W-:Y:S05]  /*26b0*/  BRA `(.L_x_4055) ;  /* 0x0000000c00107947 */ /* 0x000fea0003800000 */
.L_x_4058:
        /* <DEDUP_REMOVED lines=10> */
.L_x_4061:
[----:B------:R-:W-:-:S05]  /*2760*/  HADD2.F32 R0, -RZ, R3.H0_H0 ;  /* 0x20000003ff007230 */ /* 0x000fca0000004100 */
[----:B------:R-:W-:-:S04]  /*2770*/  F2FP.F16.F32.PACK_AB R0, RZ, R0 ;  /* 0x00000000ff00723e */ /* 0x000fc800000000ff */
[----:B------:R-:W-:-:S05]  /*2780*/  PRMT R0, R0, 0x5410, RZ ;  /* 0x0000541000007816 */ /* 0x000fca00000000ff */
[----:B------:R0:W-:Y:S01]  /*2790*/  STG.E desc[UR36][R16.64], R0 ;  /* 0x0000000010007986 */ /* 0x0001e2000c101924 */
[----:B------:R-:W-:Y:S05]  /*27a0*/  BRA `(.L_x_4055) ;  /* 0x0000000800d47947 */ /* 0x000fea0003800000 */
.L_x_4060:
[----:B------:R-:W-:-:S05]  /*27b0*/  HADD2.F32 R2, -RZ, R3.H0_H0 ;  /* 0x20000003ff027230 */ /* 0x000fca0000004100 */
[----:B------:R-:W-:-:S06]  /*27c0*/  FMUL.FTZ R2, R2, 1 ;  /* 0x3f80000002027820 */ /* 0x000fcc0000410000 */
[----:B------:R-:W0:Y:S02]  /*27d0*/  F2F.F64.F32 R2, R2 ;  /* 0x0000000200027310 */ /* 0x000e240000201800 */
[----:B0-----:R0:W-:Y:S01]  /*27e0*/  STG.E.64 desc[UR36][R16.64], R2 ;  /* 0x0000000210007986 */ /* 0x0011e2000c101b24 */
[----:B------:R-:W-:Y:S05]  /*27f0*/  BRA `(.L_x_4055) ;  /* 0x0000000800c07947 */ /* 0x000fea0003800000 */
.L_x_4050:
        /* <DEDUP_REMOVED lines=13> */
.L_x_4064:
[----:B------:R-:W-:Y:S01]  /*28d0*/  HADD2.F32 R3, -RZ, R3.H0_H0 ;  /* 0x20000003ff037230 */ /* 0x000fe20000004100 */
[----:B------:R-:W-:-:S04]  /*28e0*/  CS2R R6, SRZ ;  /* 0x0000000000067805 */ /* 0x000fc8000001ff00 */
[----:B------:R-:W-:-:S04]  /*28f0*/  FMUL.FTZ R3, R3, 1 ;  /* 0x3f80000003037820 */ /* 0x000fc80000410000 */
[----:B------:R-:W0:Y:S02]  /*2900*/  F2F.F64.F32 R4, R3 ;  /* 0x0000000300047310 */ /* 0x000e240000201800 */
[----:B0-----:R0:W-:Y:S01]  /*2910*/  STG.E.128 desc[UR36][R16.64], R4 ;  /* 0x0000000410007986 */ /* 0x0011e2000c101d24 */
[----:B------:R-:W-:Y:S05]  /*2920*/  BRA `(.L_x_4055) ;  /* 0x0000000800747947 */ /* 0x000fea0003800000 */
.L_x_4063:
        /* <DEDUP_REMOVED lines=21> */
.L_x_4068:
[----:B------:R-:W-:Y:S05]  /*2a80*/  BSYNC B0 ;  /* 0x0000000000007941 */ /* 0x000fea0003800000 */
.L_x_4067:
[----:B------:R-:W-:-:S05]  /*2a90*/  LOP3.LUT R3, R0, R3, RZ, 0xfc, !PT ;  /* 0x0000000300037212 */ /* 0x000fca00078efcff */
[----:B------:R0:W-:Y:S01]  /*2aa0*/  STG.E.U8 desc[UR36][R16.64], R3 ;  /* 0x0000000310007986 */ /* 0x0001e2000c101124 */
[----:B------:R-:W-:Y:S05]  /*2ab0*/  BRA `(.L_x_4055) ;  /* 0x0000000800107947 */ /* 0x000fea0003800000 */
.L_x_4066:
        /* <DEDUP_REMOVED lines=13> */
.L_x_4070:
[----:B------:R-:W-:Y:S01]  /*2b90*/  IMAD.MOV.U32 R0, RZ, RZ, 0x7f ;  /* 0x0000007fff007424 */ /* 0x000fe200078e00ff */
[----:B------:R-:W-:-:S04]  /*2ba0*/  ISETP.GT.U32.AND P0, PT, R2, 0x7f800000, PT ;  /* 0x7f8000000200780c */ /* 0x000fc80003f04070 */
[----:B------:R-:W-:-:S09]  /*2bb0*/  SEL R0, R0, 0x7c, P0 ;  /* 0x0000007c00007807 */ /* 0x000fd20000000000 */
.L_x_4071:
[----:B------:R-:W-:Y:S05]  /*2bc0*/  BSYNC B0 ;  /* 0x0000000000007941 */ /* 0x000fea0003800000 */
.L_x_4069:
[----:B------:R-:W-:-:S04]  /*2bd0*/  LOP3.LUT R2, R3, 0x80000000, RZ, 0xc0, !PT ;  /* 0x8000000003027812 */ /* 0x000fc800078ec0ff */
[----:B------:R-:W-:-:S04]  /*2be0*/  SHF.R.U32.HI R3, RZ, 0x18, R2 ;  /* 0x00000018ff037819 */ /* 0x000fc80000011602 */
[----:B------:R-:W-:-:S05]  /*2bf0*/  LOP3.LUT R3, R0, R3, RZ, 0xfc, !PT ;  /* 0x0000000300037212 */ /* 0x000fca00078efcff */
[----:B------:R0:W-:Y:S01]  /*2c00*/  STG.E.U8 desc[UR36][R16.64], R3 ;  /* 0x0000000310007986 */ /* 0x0001e2000c101124 */
[----:B------:R-:W-:Y:S05]  /*2c10*/  BRA `(.L_x_4055) ;  /* 0x0000000400b87947 */ /* 0x000fea0003800000 */
.L_x_4065:
[----:B------:R-:W-:-:S05]  /*2c20*/  HADD2.F32 R0, -RZ, R3.H0_H0 ;  /* 0x20000003ff007230 */ /* 0x000fca0000004100 */
[----:B------:R-:W-:-:S05]  /*2c30*/  F2FP.BF16.F32.PACK_AB R0, RZ, R0 ;  /* 0x00000000ff00723e */ /* 0x000fca00000010ff */
[----:B------:R0:W-:Y:S01]  /*2c40*/  STG.E.U16 desc[UR36][R16.64], R0 ;  /* 0x0000000010007986 */ /* 0x0001e2000c101524 */
[----:B------:R-:W-:Y:S05]  /*2c50*/  BRA `(.L_x_4055) ;  /* 0x0000000400a87947 */ /* 0x000fea0003800000 */
.L_x_4062:
        /* <DEDUP_REMOVED lines=12> */
.L_x_4074:
        /* <DEDUP_REMOVED lines=17> */
.L_x_4077:
[----:B------:R-:W-:-:S04]  /*2e30*/  LOP3.LUT R2, R3, 0x80000000, RZ, 0xc0, !PT ;  /* 0x8000000003027812 */ /* 0x000fc800078ec0ff */
[----:B------:R-:W-:-:S04]  /*2e40*/  SHF.R.U32.HI R3, RZ, 0x18, R2 ;  /* 0x00000018ff037819 */ /* 0x000fc80000011602 */
[----:B------:R-:W-:-:S04]  /*2e50*/  LOP3.LUT R0, R0, R3, RZ, 0xfc, !PT ;  /* 0x0000000300007212 */ /* 0x000fc800078efcff */
[----:B------:R-:W-:-:S07]  /*2e60*/  PRMT R8, R0, 0x7610, R8 ;  /* 0x0000761000087816 */ /* 0x000fce0000000008 */
.L_x_4076:
[----:B------:R-:W-:Y:S05]  /*2e70*/  BSYNC B0 ;  /* 0x0000000000007941 */ /* 0x000fea0003800000 */
.L_x_4075:
[----:B------:R0:W-:Y:S01]  /*2e80*/  STG.E.U8 desc[UR36][R16.64], R8 ;  /* 0x0000000810007986 */ /* 0x0001e2000c101124 */
[----:B------:R-:W-:Y:S05]  /*2e90*/  BRA `(.L_x_4055) ;  /* 0x0000000400187947 */ /* 0x000fea0003800000 */
.L_x_4073:
        /* <DEDUP_REMOVED lines=17> */
.L_x_4080:
[----:B------:R-:W-:-:S04]  /*2fb0*/  LOP3.LUT R2, R3, 0x80000000, RZ, 0xc0, !PT ;  /* 0x8000000003027812 */ /* 0x000fc800078ec0ff */
[----:B------:R-:W-:-:S04]  /*2fc0*/  SHF.R.U32.HI R3, RZ, 0x18, R2 ;  /* 0x00000018ff037819 */ /* 0x000fc80000011602 */
[----:B------:R-:W-:-:S04]  /*2fd0*/  LOP3.LUT R0, R0, R3, RZ, 0xfc, !PT ;  /* 0x0000000300007212 */ /* 0x000fc800078efcff */
[----:B------:R-:W-:-:S07]  /*2fe0*/  PRMT R8, R0, 0x7610, R8 ;  /* 0x0000761000087816 */ /* 0x000fce0000000008 */
.L_x_4079:
[----:B------:R-:W-:Y:S05]  /*2ff0*/  BSYNC B0 ;  /* 0x0000000000007941 */ /* 0x000fea0003800000 */
.L_x_4078:
[----:B------:R0:W-:Y:S01]  /*3000*/  STG.E.U8 desc[UR36][R16.64], R8 ;  /* 0x0000000810007986 */ /* 0x0001e2000c101124 */
[----:B------:R-:W-:Y:S05]  /*3010*/  BRA `(.L_x_4055) ;  /* 0x0000000000b87947 */ /* 0x000fea0003800000 */
.L_x_4072:
        /* <DEDUP_REMOVED lines=22> */
.L_x_4054:
        /* <DEDUP_REMOVED lines=16> */
.L_x_4083:
[----:B------:R-:W-:Y:S05]  /*3280*/  BRA `(.L_x_4055) ;  /* 0x00000000001c7947 */ /* 0x000fea0003800000 */
.L_x_4082:
[----:B------:R-:W-:-:S06]  /*3290*/  HADD2.F32 R3, -RZ, R3.H0_H0 ;  /* 0x20000003ff037230 */ /* 0x000fcc0000004100 */
[----:B------:R-:W0:Y:S02]  /*32a0*/  F2I.U64.TRUNC R2, R3 ;  /* 0x0000000300027311 */ /* 0x000e24000020d800 */
[----:B0-----:R0:W-:Y:S01]  /*32b0*/  STG.E.64 desc[UR36][R16.64], R2 ;  /* 0x0000000210007986 */ /* 0x0011e2000c101b24 */
[----:B------:R-:W-:Y:S05]  /*32c0*/  BRA `(.L_x_4055) ;  /* 0x00000000000c7947 */ /* 0x000fea0003800000 */
.L_x_4081:
[----:B------:R-:W-:-:S06]  /*32d0*/  HADD2.F32 R3, -RZ, R3.H0_H0 ;  /* 0x20000003ff037230 */ /* 0x000fcc0000004100 */
[----:B------:R-:W0:Y:S02]  /*32e0*/  F2I.FTZ.U32.TRUNC.NTZ R3, R3 ;  /* 0x0000000300037305 */ /* 0x000e24000021f000 */
[----:B0-----:R0:W-:Y:S02]  /*32f0*/  STG.E desc[UR36][R16.64], R3 ;  /* 0x0000000310007986 */ /* 0x0011e4000c101924 */
.L_x_4055:
[----:B------:R-:W-:-:S04]  /*3300*/  IMAD R18, R23, 0x200, R18 ;  /* 0x0000020017127824 */ /* 0x000fc800078e0212 */
[----:B------:R-:W-:-:S07]  /*3310*/  VIADD R19, R18, 0x80 ;  /* 0x0000008012137836 */ /* 0x000fce0000000000 */
.L_x_4015:
[----:B------:R-:W-:Y:S05]  /*3320*/  BSYNC B6 ;  /* 0x0000000000067941 */ /* 0x000fea0003800000 */
.L_x_4014:
        /* <DEDUP_REMOVED lines=307> */
.L_x_4086:
        /* <DEDUP_REMOVED lines=22> */
.L_x_4090:
[----:B------:R-:W2:Y:S02]  /*47c0*/  LDG.E.U8 R2, desc[UR36][R2.64] ;  /* 0x0000002402027981 */ /* 0x000ea4000c1e1100 */
[----:B--2---:R-:W-:-:S04]  /*47d0*/  I2FP.F32.U32 R0, R2 ;  /* 0x0000000200007245 */ /* 0x004fc80000201000 */
[----:B------:R-:W-:Y:S01]  /*47e0*/  F2FP.F16.F32.PACK_AB R0, RZ, R0 ;  /* 0x00000000ff00723e */ /* 0x000fe200000000ff */
[----:B------:R-:W-:Y:S06]  /*47f0*/  BRA `(.L_x_4092) ;  /* 0x0000000c00887947 */ /* 0x000fec0003800000 */
.L_x_4089:
        /* <DEDUP_REMOVED lines=10> */
.L_x_4094:
[----:B------:R-:W2:Y:S02]  /*48a0*/  LDG.E R2, desc[UR36][R2.64] ;  /* 0x0000002402027981 */ /* 0x000ea4000c1e1900 */
[----:B--2---:R-:W-:-:S04]  /*48b0*/  I2FP.F32.S32 R0, R2 ;  /* 0x0000000200007245 */ /* 0x004fc80000201400 */
[----:B------:R-:W-:Y:S01]  /*48c0*/  F2FP.F16.F32.PACK_AB R0, RZ, R0 ;  /* 0x00000000ff00723e */ /* 0x000fe200000000ff */
[----:B------:R-:W-:Y:S06]  /*48d0*/  BRA `(.L_x_4092) ;  /* 0x0000000c00507947 */ /* 0x000fec0003800000 */
.L_x_4093:
[----:B------:R-:W2:Y:S02]  /*48e0*/  LDG.E.U16 R2, desc[UR36][R2.64] ;  /* 0x0000002402027981 */ /* 0x000ea4000c1e1500 */
[----:B--2---:R-:W0:Y:S02]  /*48f0*/  I2F.S16 R0, R2 ;  /* 0x0000000200007306 */ /* 0x004e240000101400 */
[----:B0-----:R-:W-:Y:S01]  /*4900*/  F2FP.F16.F32.PACK_AB R0, RZ, R0 ;  /* 0x00000000ff00723e */ /* 0x001fe200000000ff */
[----:B------:R-:W-:Y:S06]  /*4910*/  BRA `(.L_x_4092) ;  /* 0x0000000c00407947 */ /* 0x000fec0003800000 */
.L_x_4088:
        /* <DEDUP_REMOVED lines=9> */
.L_x_4096:
[----:B------:R0:W5:Y:S01]  /*49b0*/  LDG.E.U16 R0, desc[UR36][R2.64] ;  /* 0x0000002402007981 */ /* 0x000162000c1e1500 */
[----:B------:R-:W-:Y:S05]  /*49c0*/  BRA `(.L_x_4092) ;  /* 0x0000000c00147947 */ /* 0x000fea0003800000 */
.L_x_4095:
        /* <DEDUP_REMOVED lines=9> */
.L_x_4098:
[----:B------:R1:W5:Y:S01]  /*4a60*/  LDG.E.U16 R0, desc[UR36][R2.64] ;  /* 0x0000002402007981 */ /* 0x000362000c1e1500 */
[----:B------:R-:W-:Y:S05]  /*4a70*/  BRA `(.L_x_4092) ;  /* 0x0000000800e87947 */ /* 0x000fea0003800000 */
.L_x_4097:
        /* <DEDUP_REMOVED lines=8> */
.L_x_4087:
        /* <DEDUP_REMOVED lines=13> */
.L_x_4101:
        /* <DEDUP_REMOVED lines=8> */
.L_x_4100:
        /* <DEDUP_REMOVED lines=28> */
.L_x_4103:
        /* <DEDUP_REMOVED lines=15> */
.L_x_4102:
[----:B------:R-:W2:Y:S02]  /*4f00*/  LDG.E.U16 R0, desc[UR36][R2.64] ;  /* 0x0000002402007981 */ /* 0x000ea4000c1e1500 */
[----:B--2---:R-:W-:-:S05]  /*4f10*/  IMAD.U32 R0, R0, 0x10000, RZ ;  /* 0x0001000000007824 */ /* 0x004fca00078e00ff */
[----:B------:R-:W-:Y:S01]  /*4f20*/  F2FP.F16.F32.PACK_AB R0, RZ, R0 ;  /* 0x00000000ff00723e */ /* 0x000fe200000000ff */
[----:B------:R-:W-:Y:S06]  /*4f30*/  BRA `(.L_x_4092) ;  /* 0x0000000400b87947 */ /* 0x000fec0003800000 */
.L_x_4099:
        /* <DEDUP_REMOVED lines=12> */
.L_x_4106:
        /* <DEDUP_REMOVED lines=21> */
.L_x_4110:
[----:B------:R-:W-:Y:S05]  /*5150*/  BSYNC B1 ;  /* 0x0000000000017941 */ /* 0x000fea0003800000 */
.L_x_4109:
[----:B------:R-:W-:Y:S01]  /*5160*/  LEA R3, R0, 0x3b800000, 0x17 ;  /* 0x3b80000000037811 */ /* 0x000fe200078eb8ff */
[----:B------:R-:W-:-:S05]  /*5170*/  IMAD.SHL.U32 R0, R2, 0x100000, RZ ;  /* 0x0010000002007824 */ /* 0x000fca00078e00ff */
[----:B------:R-:W-:-:S07]  /*5180*/  LOP3.LUT R0, R3, R0, R4, 0xfe, !PT ;  /* 0x0000000003007212 */ /* 0x000fce00078efe04 */
.L_x_4108:
[----:B------:R-:W-:Y:S05]  /*5190*/  BSYNC B0 ;  /* 0x0000000000007941 */ /* 0x000fea0003800000 */
.L_x_4107:
[----:B------:R-:W-:Y:S01]  /*51a0*/  F2FP.F16.F32.PACK_AB R0, RZ, R0 ;  /* 0x00000000ff00723e */ /* 0x000fe200000000ff */
[----:B------:R-:W-:Y:S06]  /*51b0*/  BRA `(.L_x_4092) ;  /* 0x0000000400187947 */ /* 0x000fec0003800000 */
.L_x_4105:
        /* <DEDUP_REMOVED lines=21> */
.L_x_4114:
[----:B------:R-:W-:Y:S05]  /*5310*/  BSYNC B1 ;  /* 0x0000000000017941 */ /* 0x000fea0003800000 */
.L_x_4113:
[----:B------:R-:W-:Y:S01]  /*5320*/  LEA R3, R0, 0x37800000, 0x17 ;  /* 0x3780000000037811 */ /* 0x000fe200078eb8ff */
[----:B------:R-:W-:-:S05]  /*5330*/  IMAD.SHL.U32 R0, R2, 0x200000, RZ ;  /* 0x0020000002007824 */ /* 0x000fca00078e00ff */
[----:B------:R-:W-:-:S07]  /*5340*/  LOP3.LUT R0, R3, R0, R4, 0xfe, !PT ;  /* 0x0000000003007212 */ /* 0x000fce00078efe04 */
.L_x_4112:
[----:B------:R-:W-:Y:S05]  /*5350*/  BSYNC B0 ;  /* 0x0000000000007941 */ /* 0x000fea0003800000 */
.L_x_4111:
[----:B------:R-:W-:Y:S01]  /*5360*/  F2FP.F16.F32.PACK_AB R0, RZ, R0 ;  /* 0x00000000ff00723e */ /* 0x000fe200000000ff */
[----:B------:R-:W-:Y:S06]  /*5370*/  BRA `(.L_x_4092) ;  /* 0x0000000000a87947 */ /* 0x000fec0003800000 */
.L_x_4104:
        /* <DEDUP_REMOVED lines=14> */
.L_x_4118:
[----:B------:R-:W-:Y:S05]  /*5460*/  BSYNC B0 ;  /* 0x0000000000007941 */ /* 0x000fea0003800000 */
.L_x_4117:
[----:B------:R-:W-:Y:S01]  /*5470*/  F2FP.F16.F32.PACK_AB R0, RZ, R0 ;  /* 0x00000000ff00723e */ /* 0x000fe200000000ff */
[----:B------:R-:W-:Y:S06]  /*5480*/  BRA `(.L_x_4092) ;  /* 0x0000000000647947 */ /* 0x000fec0003800000 */
.L_x_4091:
        /* <DEDUP_REMOVED lines=16> */
.L_x_4119:
[----:B------:R-:W-:Y:S01]  /*5590*/  PRMT R0, RZ, 0x7610, R0 ;  /* 0x00007610ff007816 */ /* 0x000fe20000000000 */
[----:B------:R-:W-:Y:S06]  /*55a0*/  BRA `(.L_x_4092) ;  /* 0x00000000001c7947 */ /* 0x000fec0003800000 */
.L_x_4116:
[----:B------:R-:W2:Y:S02]  /*55b0*/  LDG.E.64 R2, desc[UR36][R2.64] ;  /* 0x0000002402027981 */ /* 0x000ea4000c1e1b00 */
[----:B--2---:R-:W0:Y:S02]  /*55c0*/  I2F.U64 R0, R2 ;  /* 0x0000000200007312 */ /* 0x004e240000301000 */
[----:B0-----:R-:W-:Y:S01]  /*55d0*/  F2FP.F16.F32.PACK_AB R0, RZ, R0 ;  /* 0x00000000ff00723e */ /* 0x001fe200000000ff */
[----:B------:R-:W-:Y:S06]  /*55e0*/  BRA `(.L_x_4092) ;  /* 0x00000000000c7947 */ /* 0x000fec0003800000 */
.L_x_4115:
[----:B------:R-:W2:Y:S02]  /*55f0*/  LDG.E R2, desc[UR36][R2.64] ;  /* 0x0000002402027981 */ /* 0x000ea4000c1e1900 */
[----:B--2---:R-:W-:-:S04]  /*5600*/  I2FP.F32.U32 R0, R2 ;  /* 0x0000000200007245 */ /* 0x004fc80000201000 */
[----:B------:R-:W-:-:S07]  /*5610*/  F2FP.F16.F32.PACK_AB R0, RZ, R0 ;  /* 0x00000000ff00723e */ /* 0x000fce00000000ff */
.L_x_4092:
        /* <DEDUP_REMOVED lines=22> */
.L_x_4123:
[----:B------:R-:W-:-:S06]  /*5780*/  HADD2.F32 R3, -RZ, R3.H0_H0 ;  /* 0x20000003ff037230 */ /* 0x000fcc0000004100 */
[----:B------:R-:W0:Y:S02]  /*5790*/  F2I.S64.TRUNC R2, R3 ;  /* 0x0000000300027311 */ /* 0x000e24000020d900 */
[----:B0-----:R0:W-:Y:S01]  /*57a0*/  STG.E.U8 desc[UR36][R16.64], R2 ;  /* 0x0000000210007986 */ /* 0x0011e2000c101124 */
[----:B------:R-:W-:Y:S05]  /*57b0*/  BRA `(.L_x_4125) ;  /* 0x0000000c00847947 */ /* 0x000fea0003800000 */
.L_x_4122:
        /* <DEDUP_REMOVED lines=10> */
.L_x_4127:
[----:B------:R-:W-:-:S06]  /*5860*/  HADD2.F32 R3, -RZ, R3.H0_H0 ;  /* 0x20000003ff037230 */ /* 0x000fcc0000004100 */
[----:B------:R-:W0:Y:S02]  /*5870*/  F2I.FTZ.TRUNC.NTZ R3, R3 ;  /* 0x0000000300037305 */ /* 0x000e24000021f100 */
[----:B0-----:R0:W-:Y:S01]  /*5880*/  STG.E desc[UR36][R16.64], R3 ;  /* 0x0000000310007986 */ /* 0x0011e2000c101924 */
[----:B------:R-:W-:Y:S05]  /*5890*/  BRA `(.L_x_4125) ;  /* 0x0000000c004c7947 */ /* 0x000fea0003800000 */
.L_x_4126:
[----:B------:R-:W-:-:S06]  /*58a0*/  HADD2.F32 R3, -RZ, R3.H0_H0 ;  /* 0x20000003ff037230 */ /* 0x000fcc0000004100 */
[----:B------:R-:W0:Y:S02]  /*58b0*/  F2I.FTZ.TRUNC.NTZ R3, R3 ;  /* 0x0000000300037305 */ /* 0x000e24000021f100 */
[----:B0-----:R0:W-:Y:S01]  /*58c0*/  STG.E.U16 desc[UR36][R16.64], R3 ;  /* 0x0000000310007986 */ /* 0x0011e2000c101524 */
[----:B------:R-:W-:Y:S05]  /*58d0*/  BRA `(.L_x_4125) ;  /* 0x0000000c003c7947 */ /* 0x000fea0003800000 */
.L_x_4121:
        /* <DEDUP_REMOVED lines=9> */
.L_x_4129:
[----:B------:R0:W-:Y:S01]  /*5970*/  STG.E.U16 desc[UR36][R16.64], R3 ;  /* 0x0000000310007986 */ /* 0x0001e2000c101524 */
[----:B------:R-:W-:Y:S05]  /*5980*/  BRA `(.L_x_4125) ;  /* 0x0000000c00107947 */ /* 0x000fea0003800000 */
.L_x_4128:
        /* <DEDUP_REMOVED lines=10> */
.L_x_4131:
[----:B------:R-:W-:-:S05]  /*5a30*/  HADD2.F32 R0, -RZ, R3.H0_H0 ;  /* 0x20000003ff007230 */ /* 0x000fca0000004100 */
[----:B------:R-:W-:-:S04]  /*5a40*/  F2FP.F16.F32.PACK_AB R0, RZ, R0 ;  /* 0x00000000ff00723e */ /* 0x000fc800000000ff */
[----:B------:R-:W-:-:S05]  /*5a50*/  PRMT R0, R0, 0x5410, RZ ;  /* 0x0000541000007816 */ /* 0x000fca00000000ff */
[----:B------:R0:W-:Y:S01]  /*5a60*/  STG.E desc[UR36][R16.64], R0 ;  /* 0x0000000010007986 */ /* 0x0001e2000c101924 */
[----:B------:R-:W-:Y:S05]  /*5a70*/  BRA `(.L_x_4125) ;  /* 0x0000000800d47947 */ /* 0x000fea0003800000 */
.L_x_4130:
[----:B------:R-:W-:-:S05]  /*5a80*/  HADD2.F32 R2, -RZ, R3.H0_H0 ;  /* 0x20000003ff027230 */ /* 0x000fca0000004100 */
[----:B------:R-:W-:-:S06]  /*5a90*/  FMUL.FTZ R2, R2, 1 ;  /* 0x3f80000002027820 */ /* 0x000fcc0000410000 */
[----:B------:R-:W0:Y:S02]  /*5aa0*/  F2F.F64.F32 R2, R2 ;  /* 0x0000000200027310 */ /* 0x000e240000201800 */
[----:B0-----:R0:W-:Y:S01]  /*5ab0*/  STG.E.64 desc[UR36][R16.64], R2 ;  /* 0x0000000210007986 */ /* 0x0011e2000c101b24 */
[----:B------:R-:W-:Y:S05]  /*5ac0*/  BRA `(.L_x_4125) ;  /* 0x0000000800c07947 */ /* 0x000fea0003800000 */
.L_x_4120:
        /* <DEDUP_REMOVED lines=13> */
.L_x_4134:
[----:B------:R-:W-:Y:S01]  /*5ba0*/  HADD2.F32 R3, -RZ, R3.H0_H0 ;  /* 0x20000003ff037230 */ /* 0x000fe20000004100 */
[----:B------:R-:W-:-:S04]  /*5bb0*/  CS2R R6, SRZ ;  /* 0x0000000000067805 */ /* 0x000fc8000001ff00 */
[----:B------:R-:W-:-:S04]  /*5bc0*/  FMUL.FTZ R3, R3, 1 ;  /* 0x3f80000003037820 */ /* 0x000fc80000410000 */
[----:B------:R-:W0:Y:S02]  /*5bd0*/  F2F.F64.F32 R4, R3 ;  /* 0x0000000300047310 */ /* 0x000e240000201800 */
[----:B0-----:R0:W-:Y:S01]  /*5be0*/  STG.E.128 desc[UR36][R16.64], R4 ;  /* 0x0000000410007986 */ /* 0x0011e2000c101d24 */
[----:B------:R-:W-:Y:S05]  /*5bf0*/  BRA `(.L_x_4125) ;  /* 0x0000000800747947 */ /* 0x000fea0003800000 */
.L_x_4133:
        /* <DEDUP_REMOVED lines=21> */
.L_x_4138:
[----:B------:R-:W-:Y:S05]  /*5d50*/  BSYNC B0 ;  /* 0x0000000000007941 */ /* 0x000fea0003800000 */
.L_x_4137:
[----:B------:R-:W-:-:S05]  /*5d60*/  LOP3.LUT R3, R0, R3, RZ, 0xfc, !PT ;  /* 0x0000000300037212 */ /* 0x000fca00078efcff */
[----:B------:R0:W-:Y:S01]  /*5d70*/  STG.E.U8 desc[UR36][R16.64], R3 ;  /* 0x0000000310007986 */ /* 0x0001e2000c101124 */
[----:B------:R-:W-:Y:S05]  /*5d80*/  BRA `(.L_x_4125) ;  /* 0x0000000800107947 */ /* 0x000fea0003800000 */
.L_x_4136:
        /* <DEDUP_REMOVED lines=13> */
.L_x_4140:
[----:B------:R-:W-:Y:S01]  /*5e60*/  IMAD.MOV.U32 R0, RZ, RZ, 0x7f ;  /* 0x0000007fff007424 */ /* 0x000fe200078e00ff */
[----:B------:R-:W-:-:S04]  /*5e70*/  ISETP.GT.U32.AND P0, PT, R2, 0x7f800000, PT ;  /* 0x7f8000000200780c */ /* 0x000fc80003f04070 */
[----:B------:R-:W-:-:S09]  /*5e80*/  SEL R0, R0, 0x7c, P0 ;  /* 0x0000007c00007807 */ /* 0x000fd20000000000 */
.L_x_4141:
[----:B------:R-:W-:Y:S05]  /*5e90*/  BSYNC B0 ;  /* 0x0000000000007941 */ /* 0x000fea0003800000 */
.L_x_4139:
[----:B------:R-:W-:-:S04]  /*5ea0*/  LOP3.LUT R2, R3, 0x80000000, RZ, 0xc0, !PT ;  /* 0x8000000003027812 */ /* 0x000fc800078ec0ff */
[----:B------:R-:W-:-:S04]  /*5eb0*/  SHF.R.U32.HI R3, RZ, 0x18, R2 ;  /* 0x00000018ff037819 */ /* 0x000fc80000011602 */
[----:B------:R-:W-:-:S05]  /*5ec0*/  LOP3.LUT R3, R0, R3, RZ, 0xfc, !PT ;  /* 0x0000000300037212 */ /* 0x000fca00078efcff */
[----:B------:R0:W-:Y:S01]  /*5ed0*/  STG.E.U8 desc[UR36][R16.64], R3 ;  /* 0x0000000310007986 */ /* 0x0001e2000c101124 */
[----:B------:R-:W-:Y:S05]  /*5ee0*/  BRA `(.L_x_4125) ;  /* 0x0000000400b87947 */ /* 0x000fea0003800000 */
.L_x_4135:
[----:B------:R-:W-:-:S05]  /*5ef0*/  HADD2.F32 R0, -RZ, R3.H0_H0 ;  /* 0x20000003ff007230 */ /* 0x000fca0000004100 */
[----:B------:R-:W-:-:S05]  /*5f00*/  F2FP.BF16.F32.PACK_AB R0, RZ, R0 ;  /* 0x00000000ff00723e */ /* 0x000fca00000010ff */
[----:B------:R0:W-:Y:S01]  /*5f10*/  STG.E.U16 desc[UR36][R16.64], R0 ;  /* 0x0000000010007986 */ /* 0x0001e2000c101524 */
[----:B------:R-:W-:Y:S05]  /*5f20*/  BRA `(.L_x_4125) ;  /* 0x0000000400a87947 */ /* 0x000fea0003800000 */
.L_x_4132:
        /* <DEDUP_REMOVED lines=12> */
.L_x_4144:
        /* <DEDUP_REMOVED lines=17> */
.L_x_4147:
[----:B------:R-:W-:-:S04]  /*6100*/  LOP3.LUT R2, R3, 0x80000000, RZ, 0xc0, !PT ;  /* 0x8000000003027812 */ /* 0x000fc800078ec0ff */
[----:B------:R-:W-:-:S04]  /*6110*/  SHF.R.U32.HI R3, RZ, 0x18, R2 ;  /* 0x00000018ff037819 */ /* 0x000fc80000011602 */
[----:B------:R-:W-:-:S04]  /*6120*/  LOP3.LUT R0, R0, R3, RZ, 0xfc, !PT ;  /* 0x0000000300007212 */ /* 0x000fc800078efcff */
[----:B------:R-:W-:-:S07]  /*6130*/  PRMT R8, R0, 0x7610, R8 ;  /* 0x0000761000087816 */ /* 0x000fce0000000008 */
.L_x_4146:
[----:B------:R-:W-:Y:S05]  /*6140*/  BSYNC B0 ;  /* 0x0000000000007941 */ /* 0x000fea0003800000 */
.L_x_4145:
[----:B------:R3:W-:Y:S01]  /*6150*/  STG.E.U8 desc[UR36][R16.64], R8 ;  /* 0x0000000810007986 */ /* 0x0007e2000c101124 */
[----:B------:R-:W-:Y:S05]  /*6160*/  BRA `(.L_x_4125) ;  /* 0x0000000400187947 */ /* 0x000fea0003800000 */
.L_x_4143:
        /* <DEDUP_REMOVED lines=17> */
.L_x_4150:
[----:B------:R-:W-:-:S04]  /*6280*/  LOP3.LUT R2, R3, 0x80000000, RZ, 0xc0, !PT ;  /* 0x8000000003027812 */ /* 0x000fc800078ec0ff */
[----:B------:R-:W-:-:S04]  /*6290*/  SHF.R.U32.HI R3, RZ, 0x18, R2 ;  /* 0x00000018ff037819 */ /* 0x000fc80000011602 */
[----:B------:R-:W-:-:S04]  /*62a0*/  LOP3.LUT R0, R0, R3, RZ, 0xfc, !PT ;  /* 0x0000000300007212 */ /* 0x000fc800078efcff */
[----:B------:R-:W-:-:S07]  /*62b0*/  PRMT R8, R0, 0x7610, R8 ;  /* 0x0000761000087816 */ /* 0x000fce0000000008 */
.L_x_4149:
[----:B------:R-:W-:Y:S05]  /*62c0*/  BSYNC B0 ;  /* 0x0000000000007941 */ /* 0x000fea0003800000 */
.L_x_4148:
[----:B------:R0:W-:Y:S01]  /*62d0*/  STG.E.U8 desc[UR36][R16.64], R8 ;  /* 0x0000000810007986 */ /* 0x0001e2000c101124 */
[----:B------:R-:W-:Y:S05]  /*62e0*/  BRA `(.L_x_4125) ;  /* 0x0000000000b87947 */ /* 0x000fea0003800000 */
.L_x_4142:
        /* <DEDUP_REMOVED lines=22> */
.L_x_4124:
        /* <DEDUP_REMOVED lines=16> */
.L_x_4153:
[----:B------:R-:W-:Y:S05]  /*6550*/  BRA `(.L_x_4125) ;  /* 0x00000000001c7947 */ /* 0x000fea0003800000 */
.L_x_4152:
[----:B------:R-:W-:-:S06]  /*6560*/  HADD2.F32 R3, -RZ, R3.H0_H0 ;  /* 0x20000003ff037230 */ /* 0x000fcc0000004100 */
[----:B------:R-:W0:Y:S02]  /*6570*/  F2I.U64.TRUNC R2, R3 ;  /* 0x0000000300027311 */ /* 0x000e24000020d800 */
[----:B0-----:R2:W-:Y:S01]  /*6580*/  STG.E.64 desc[UR36][R16.64], R2 ;  /* 0x0000000210007986 */ /* 0x0015e2000c101b24 */
[----:B------:R-:W-:Y:S05]  /*6590*/  BRA `(.L_x_4125) ;  /* 0x00000000000c7947 */ /* 0x000fea0003800000 */
.L_x_4151:
[----:B------:R-:W-:-:S06]  /*65a0*/  HADD2.F32 R3, -RZ, R3.H0_H0 ;  /* 0x20000003ff037230 */ /* 0x000fcc0000004100 */
[----:B------:R-:W0:Y:S02]  /*65b0*/  F2I.FTZ.U32.TRUNC.NTZ R3, R3 ;  /* 0x0000000300037305 */ /* 0x000e24000021f000 */
[----:B0-----:R0:W-:Y:S02]  /*65c0*/  STG.E desc[UR36][R16.64], R3 ;  /* 0x0000000310007986 */ /* 0x0011e4000c101924 */
.L_x_4125:
[----:B------:R-:W-:-:S07]  /*65d0*/  VIADD R19, R19, 0x80 ;  /* 0x0000008013137836 */ /* 0x000fce0000000000 */
.L_x_4085:
[----:B------:R-:W-:Y:S05]  /*65e0*/  BSYNC B6 ;  /* 0x0000000000067941 */ /* 0x000fea0003800000 */
.L_x_4084:
        /* <DEDUP_REMOVED lines=307> */
.L_x_4156:
        /* <DEDUP_REMOVED lines=22> */
.L_x_4160:
[----:B------:R-:W2:Y:S02]  /*7a80*/  LDG.E.U8 R2, desc[UR36][R2.64] ;  /* 0x0000002402027981 */ /* 0x000ea4000c1e1100 */
[----:B--2---:R-:W-:-:S04]  /*7a90*/  I2FP.F32.U32 R0, R2 ;  /* 0x0000000200007245 */ /* 0x004fc80000201000 */
[----:B------:R-:W-:Y:S01]  /*7aa0*/  F2FP.F16.F32.PACK_AB R0, RZ, R0 ;  /* 0x00000000ff00723e */ /* 0x000fe200000000ff */
[----:B------:R-:W-:Y:S06]  /*7ab0*/  BRA `(.L_x_4162) ;  /* 0x0000000c00887947 */ /* 0x000fec0003800000 */
.L_x_4159:
        /* <DEDUP_REMOVED lines=10> */
.L_x_4164:
[----:B------:R-:W2:Y:S02]  /*7b60*/  LDG.E R2, desc[UR36][R2.64] ;  /* 0x0000002402027981 */ /* 0x000ea4000c1e1900 */
[----:B--2---:R-:W-:-:S04]  /*7b70*/  I2FP.F32.S32 R0, R2 ;  /* 0x0000000200007245 */ /* 0x004fc80000201400 */
[----:B------:R-:W-:Y:S01]  /*7b80*/  F2FP.F16.F32.PACK_AB R0, RZ, R0 ;  /* 0x00000000ff00723e */ /* 0x000fe200000000ff */
[----:B------:R-:W-:Y:S06]  /*7b90*/  BRA `(.L_x_4162) ;  /* 0x0000000c00507947 */ /* 0x000fec0003800000 */
.L_x_4163:
[----:B------:R-:W2:Y:S02]  /*7ba0*/  LDG.E.U16 R2, desc[UR36][R2.64] ;  /* 0x0000002402027981 */ /* 0x000ea4000c1e1500 */
[----:B--2---:R-:W0:Y:S02]  /*7bb0*/  I2F.S16 R0, R2 ;  /* 0x0000000200007306 */ /* 0x004e240000101400 */
[----:B0-----:R-:W-:Y:S01]  /*7bc0*/  F2FP.F16.F32.PACK_AB R0, RZ, R0 ;  /* 0x00000000ff00723e */ /* 0x001fe200000000ff */
[----:B------:R-:W-:Y:S06]  /*7bd0*/  BRA `(.L_x_4162) ;  /* 0x0000000c00407947 */ /* 0x000fec0003800000 */
.L_x_4158:
        /* <DEDUP_REMOVED lines=9> */
.L_x_4166:
[----:B------:R1:W5:Y:S01]  /*7c70*/  LDG.E.U16 R0, desc[UR36][R2.64] ;  /* 0x0000002402007981 */ /* 0x000362000c1e1500 */
[----:B------:R-:W-:Y:S05]  /*7c80*/  BRA `(.L_x_4162) ;  /* 0x0000000c00147947 */ /* 0x000fea0003800000 */
.L_x_4165:
        /* <DEDUP_REMOVED lines=9> */
.L_x_4168:
[----:B------:R0:W5:Y:S01]  /*7d20*/  LDG.E.U16 R0, desc[UR36][R2.64] ;  /* 0x0000002402007981 */ /* 0x000162000c1e1500 */
[----:B------:R-:W-:Y:S05]  /*7d30*/  BRA `(.L_x_4162) ;  /* 0x0000000800e87947 */ /* 0x000fea0003800000 */
.L_x_4167:
        /* <DEDUP_REMOVED lines=8> */
.L_x_4157:
        /* <DEDUP_REMOVED lines=13> */
.L_x_4171:
        /* <DEDUP_REMOVED lines=8> */
.L_x_4170:
        /* <DEDUP_REMOVED lines=28> */
.L_x_4173:
        /* <DEDUP_REMOVED lines=15> */
.L_x_4172:
[----:B------:R-:W2:Y:S02]  /*81c0*/  LDG.E.U16 R0, desc[UR36][R2.64] ;  /* 0x0000002402007981 */ /* 0x000ea4000c1e1500 */
[----:B--2---:R-:W-:-:S05]  /*81d0*/  IMAD.U32 R0, R0, 0x10000, RZ ;  /* 0x0001000000007824 */ /* 0x004fca00078e00ff */
[----:B------:R-:W-:Y:S01]  /*81e0*/  F2FP.F16.F32.PACK_AB R0, RZ, R0 ;  /* 0x00000000ff00723e */ /* 0x000fe200000000ff */
[----:B------:R-:W-:Y:S06]  /*81f0*/  BRA `(.L_x_4162) ;  /* 0x0000000400b87947 */ /* 0x000fec0003800000 */
.L_x_4169:
        /* <DEDUP_REMOVED lines=12> */
.L_x_4176:
        /* <DEDUP_REMOVED lines=21> */
.L_x_4180:
[----:B------:R-:W-:Y:S05]  /*8410*/  BSYNC B1 ;  /* 0x0000000000017941 */ /* 0x000fea0003800000 */
.L_x_4179:
[----:B------:R-:W-:Y:S01]  /*8420*/  LEA R3, R0, 0x3b800000, 0x17 ;  /* 0x3b80000000037811 */ /* 0x000fe200078eb8ff */
[----:B------:R-:W-:-:S05]  /*8430*/  IMAD.SHL.U32 R0, R2, 0x100000, RZ ;  /* 0x0010000002007824 */ /* 0x000fca00078e00ff */
[----:B------:R-:W-:-:S07]  /*8440*/  LOP3.LUT R0, R3, R0, R4, 0xfe, !PT ;  /* 0x0000000003007212 */ /* 0x000fce00078efe04 */
.L_x_4178:
[----:B------:R-:W-:Y:S05]  /*8450*/  BSYNC B0 ;  /* 0x0000000000007941 */ /* 0x000fea0003800000 */
.L_x_4177:
[----:B------:R-:W-:Y:S01]  /*8460*/  F2FP.F16.F32.PACK_AB R0, RZ, R0 ;  /* 0x00000000ff00723e */ /* 0x000fe200000000ff */
[----:B------:R-:W-:Y:S06]  /*8470*/  BRA `(.L_x_4162) ;  /* 0x0000000400187947 */ /* 0x000fec0003800000 */
.L_x_4175:
        /* <DEDUP_REMOVED lines=21> */
.L_x_4184:
[----:B------:R-:W-:Y:S05]  /*85d0*/  BSYNC B1 ;  /* 0x0000000000017941 */ /* 0x000fea0003800000 */
.L_x_4183:
[----:B------:R-:W-:Y:S01]  /*85e0*/  LEA R3, R0, 0x37800000, 0x17 ;  /* 0x3780000000037811 */ /* 0x000fe200078eb8ff */
[----:B------:R-:W-:-:S05]  /*85f0*/  IMAD.SHL.U32 R0, R2, 0x200000, RZ ;  /* 0x0020000002007824 */ /* 0x000fca00078e00ff */
[----:B------:R-:W-:-:S07]  /*8600*/  LOP3.LUT R0, R3, R0, R4, 0xfe, !PT ;  /* 0x0000000003007212 */ /* 0x000fce00078efe04 */
.L_x_4182:
[----:B------:R-:W-:Y:S05]  /*8610*/  BSYNC B0 ;  /* 0x0000000000007941 */ /* 0x000fea0003800000 */
.L_x_4181:
[----:B------:R-:W-:Y:S01]  /*8620*/  F2FP.F16.F32.PACK_AB R0, RZ, R0 ;  /* 0x00000000ff00723e */ /* 0x000fe200000000ff */
[----:B------:R-:W-:Y:S06]  /*8630*/  BRA `(.L_x_4162) ;  /* 0x0000000000a87947 */ /* 0x000fec0003800000 */
.L_x_4174:
        /* <DEDUP_REMOVED lines=14> */
.L_x_4188:
[----:B------:R-:W-:Y:S05]  /*8720*/  BSYNC B0 ;  /* 0x0000000000007941 */ /* 0x000fea0003800000 */
.L_x_4187:
[----:B------:R-:W-:Y:S01]  /*8730*/  F2FP.F16.F32.PACK_AB R0, RZ, R0 ;  /* 0x00000000ff00723e */ /* 0x000fe200000000ff */
[----:B------:R-:W-:Y:S06]  /*8740*/  BRA `(.L_x_4162) ;  /* 0x0000000000647947 */ /* 0x000fec0003800000 */
.L_x_4161:
        /* <DEDUP_REMOVED lines=16> */
.L_x_4189:
[----:B------:R-:W-:Y:S01]  /*8850*/  PRMT R0, RZ, 0x7610, R0 ;  /* 0x00007610ff007816 */ /* 0x000fe20000000000 */
[----:B------:R-:W-:Y:S06]  /*8860*/  BRA `(.L_x_4162) ;  /* 0x00000000001c7947 */ /* 0x000fec0003800000 */
.L_x_4186:
[----:B------:R-:W2:Y:S02]  /*8870*/  LDG.E.64 R2, desc[UR36][R2.64] ;  /* 0x0000002402027981 */ /* 0x000ea4000c1e1b00 */
[----:B--2---:R-:W0:Y:S02]  /*8880*/  I2F.U64 R0, R2 ;  /* 0x0000000200007312 */ /* 0x004e240000301000 */
[----:B0-----:R-:W-:Y:S01]  /*8890*/  F2FP.F16.F32.PACK_AB R0, RZ, R0 ;  /* 0x00000000ff00723e */ /* 0x001fe200000000ff */
[----:B------:R-:W-:Y:S06]  /*88a0*/  BRA `(.L_x_4162) ;  /* 0x00000000000c7947 */ /* 0x000fec0003800000 */
.L_x_4185:
[----:B------:R-:W2:Y:S02]  /*88b0*/  LDG.E R2, desc[UR36][R2.64] ;  /* 0x0000002402027981 */ /* 0x000ea4000c1e1900 */
[----:B--2---:R-:W-:-:S04]  /*88c0*/  I2FP.F32.U32 R0, R2 ;  /* 0x0000000200007245 */ /* 0x004fc80000201000 */
[----:B------:R-:W-:-:S07]  /*88d0*/  F2FP.F16.F32.PACK_AB R0, RZ, R0 ;  /* 0x00000000ff00723e */ /* 0x000fce00000000ff */
.L_x_4162:
        /* <DEDUP_REMOVED lines=22> */
.L_x_4193:
[----:B------:R-:W-:-:S06]  /*8a40*/  HADD2.F32 R3, -RZ, R3.H0_H0 ;  /* 0x20000003ff037230 */ /* 0x000fcc0000004100 */
[----:B------:R-:W0:Y:S02]  /*8a50*/  F2I.S64.TRUNC R2, R3 ;  /* 0x0000000300027311 */ /* 0x000e24000020d900 */
[----:B0-----:R3:W-:Y:S01]  /*8a60*/  STG.E.U8 desc[UR36][R16.64], R2 ;  /* 0x0000000210007986 */ /* 0x0017e2000c101124 */
[----:B------:R-:W-:Y:S05]  /*8a70*/  BRA `(.L_x_4195) ;  /* 0x0000000c00847947 */ /* 0x000fea0003800000 */
.L_x_4192:
        /* <DEDUP_REMOVED lines=10> */
.L_x_4197:
[----:B------:R-:W-:-:S06]  /*8b20*/  HADD2.F32 R3, -RZ, R3.H0_H0 ;  /* 0x20000003ff037230 */ /* 0x000fcc0000004100 */
[----:B------:R-:W0:Y:S02]  /*8b30*/  F2I.FTZ.TRUNC.NTZ R3, R3 ;  /* 0x0000000300037305 */ /* 0x000e24000021f100 */
[----:B0-----:R2:W-:Y:S01]  /*8b40*/  STG.E desc[UR36][R16.64], R3 ;  /* 0x0000000310007986 */ /* 0x0015e2000c101924 */
[----:B------:R-:W-:Y:S05]  /*8b50*/  BRA `(.L_x_4195) ;  /* 0x0000000c004c7947 */ /* 0x000fea0003800000 */
.L_x_4196:
[----:B------:R-:W-:-:S06]  /*8b60*/  HADD2.F32 R3, -RZ, R3.H0_H0 ;  /* 0x20000003ff037230 */ /* 0x000fcc0000004100 */
[----:B------:R-:W0:Y:S02]  /*8b70*/  F2I.FTZ.TRUNC.NTZ R3, R3 ;  /* 0x0000000300037305 */ /* 0x000e24000021f100 */
[----:B0-----:R0:W-:Y:S01]  /*8b80*/  STG.E.U16 desc[UR36][R16.64], R3 ;  /* 0x0000000310007986 */ /* 0x0011e2000c101524 */
[----:B------:R-:W-:Y:S05]  /*8b90*/  BRA `(.L_x_4195) ;  /* 0x0000000c003c7947 */ /* 0x000fea0003800000 */
.L_x_4191:
        /* <DEDUP_REMOVED lines=9> */
.L_x_4199:
[----:B------:R0:W-:Y:S01]  /*8c30*/  STG.E.U16 desc[UR36][R16.64], R3 ;  /* 0x0000000310007986 */ /* 0x0001e2000c101524 */
[----:B------:R-:W-:Y:S05]  /*8c40*/  BRA `(.L_x_4195) ;  /* 0x0000000c00107947 */ /* 0x000fea0003800000 */
.L_x_4198:
        /* <DEDUP_REMOVED lines=10> */
.L_x_4201:
[----:B------:R-:W-:-:S05]  /*8cf0*/  HADD2.F32 R0, -RZ, R3.H0_H0 ;  /* 0x20000003ff007230 */ /* 0x000fca0000004100 */
[----:B------:R-:W-:-:S04]  /*8d00*/  F2FP.F16.F32.PACK_AB R0, RZ, R0 ;  /* 0x00000000ff00723e */ /* 0x000fc800000000ff */
[----:B------:R-:W-:-:S05]  /*8d10*/  PRMT R0, R0, 0x5410, RZ ;  /* 0x0000541000007816 */ /* 0x000fca00000000ff */
[----:B------:R0:W-:Y:S01]  /*8d20*/  STG.E desc[UR36][R16.64], R0 ;  /* 0x0000000010007986 */ /* 0x0001e2000c101924 */
[----:B------:R-:W-:Y:S05]  /*8d30*/  BRA `(.L_x_4195) ;  /* 0x0000000800d47947 */ /* 0x000fea0003800000 */
.L_x_4200:
[----:B------:R-:W-:-:S05]  /*8d40*/  HADD2.F32 R2, -RZ, R3.H0_H0 ;  /* 0x20000003ff027230 */ /* 0x000fca0000004100 */
[----:B------:R-:W-:-:S06]  /*8d50*/  FMUL.FTZ R2, R2, 1 ;  /* 0x3f80000002027820 */ /* 0x000fcc0000410000 */
[----:B------:R-:W0:Y:S02]  /*8d60*/  F2F.F64.F32 R2, R2 ;  /* 0x0000000200027310 */ /* 0x000e240000201800 */
[----:B0-----:R0:W-:Y:S01]  /*8d70*/  STG.E.64 desc[UR36][R16.64], R2 ;  /* 0x0000000210007986 */ /* 0x0011e2000c101b24 */
[----:B------:R-:W-:Y:S05]  /*8d80*/  BRA `(.L_x_4195) ;  /* 0x0000000800c07947 */ /* 0x000fea0003800000 */
.L_x_4190:
        /* <DEDUP_REMOVED lines=13> */
.L_x_4204:
[----:B------:R-:W-:Y:S01]  /*8e60*/  HADD2.F32 R3, -RZ, R3.H0_H0 ;  /* 0x20000003ff037230 */ /* 0x000fe20000004100 */
[----:B------:R-:W-:-:S04]  /*8e70*/  CS2R R6, SRZ ;  /* 0x0000000000067805 */ /* 0x000fc8000001ff00 */
[----:B------:R-:W-:-:S04]  /*8e80*/  FMUL.FTZ R3, R3, 1 ;  /* 0x3f80000003037820 */ /* 0x000fc80000410000 */
[----:B------:R-:W0:Y:S02]  /*8e90*/  F2F.F64.F32 R4, R3 ;  /* 0x0000000300047310 */ /* 0x000e240000201800 */
[----:B0-----:R0:W-:Y:S01]  /*8ea0*/  STG.E.128 desc[UR36][R16.64], R4 ;  /* 0x0000000410007986 */ /* 0x0011e2000c101d24 */
[----:B------:R-:W-:Y:S05]  /*8eb0*/  BRA `(.L_x_4195) ;  /* 0x0000000800747947 */ /* 0x000fea0003800000 */
.L_x_4203:
        /* <DEDUP_REMOVED lines=21> */
.L_x_4208:
[----:B------:R-:W-:Y:S05]  /*9010*/  BSYNC B0 ;  /* 0x0000000000007941 */ /* 0x000fea0003800000 */
.L_x_4207:
[----:B------:R-:W-:-:S05]  /*9020*/  LOP3.LUT R3, R0, R3, RZ, 0xfc, !PT ;  /* 0x0000000300037212 */ /* 0x000fca00078efcff */
[----:B------:R0:W-:Y:S01]  /*9030*/  STG.E.U8 desc[UR36][R16.64], R3 ;  /* 0x0000000310007986 */ /* 0x0001e2000c101124 */
[----:B------:R-:W-:Y:S05]  /*9040*/  BRA `(.L_x_4195) ;  /* 0x0000000800107947 */ /* 0x000fea0003800000 */
.L_x_4206:
        /* <DEDUP_REMOVED lines=13> */
.L_x_4210:
[----:B------:R-:W-:Y:S01]  /*9120*/  IMAD.MOV.U32 R0, RZ, RZ, 0x7f ;  /* 0x0000007fff007424 */ /* 0x000fe200078e00ff */
[----:B------:R-:W-:-:S04]  /*9130*/  ISETP.GT.U32.AND P0, PT, R2, 0x7f800000, PT ;  /* 0x7f8000000200780c */ /* 0x000fc80003f04070 */
[----:B------:R-:W-:-:S09]  /*9140*/  SEL R0, R0, 0x7c, P0 ;  /* 0x0000007c00007807 */ /* 0x000fd20000000000 */
.L_x_4211:
[----:B------:R-:W-:Y:S05]  /*9150*/  BSYNC B0 ;  /* 0x0000000000007941 */ /* 0x000fea0003800000 */
.L_x_4209:
[----:B------:R-:W-:-:S04]  /*9160*/  LOP3.LUT R2, R3, 0x80000000, RZ, 0xc0, !PT ;  /* 0x8000000003027812 */ /* 0x000fc800078ec0ff */
[----:B------:R-:W-:-:S04]  /*9170*/  SHF.R.U32.HI R3, RZ, 0x18, R2 ;  /* 0x00000018ff037819 */ /* 0x000fc80000011602 */
[----:B------:R-:W-:-:S05]  /*9180*/  LOP3.LUT R3, R0, R3, RZ, 0xfc, !PT ;  /* 0x0000000300037212 */ /* 0x000fca00078efcff */
[----:B------:R0:W-:Y:S01]  /*9190*/  STG.E.U8 desc[UR36][R16.64], R3 ;  /* 0x0000000310007986 */ /* 0x0001e2000c101124 */
[----:B------:R-:W-:Y:S05]  /*91a0*/  BRA `(.L_x_4195) ;  /* 0x0000000400b87947 */ /* 0x000fea0003800000 */
.L_x_4205:
[----:B------:R-:W-:-:S05]  /*91b0*/  HADD2.F32 R0, -RZ, R3.H0_H0 ;  /* 0x20000003ff007230 */ /* 0x000fca0000004100 */
[----:B------:R-:W-:-:S05]  /*91c0*/  F2FP.BF16.F32.PACK_AB R0, RZ, R0 ;  /* 0x00000000ff00723e */ /* 0x000fca00000010ff */
[----:B------:R0:W-:Y:S01]  /*91d0*/  STG.E.U16 desc[UR36][R16.64], R0 ;  /* 0x0000000010007986 */ /* 0x0001e2000c101524 */
[----:B------:R-:W-:Y:S05]  /*91e0*/  BRA `(.L_x_4195) ;  /* 0x0000000400a87947 */ /* 0x000fea0003800000 */
.L_x_4202:
        /* <DEDUP_REMOVED lines=12> */
.L_x_4214:
        /* <DEDUP_REMOVED lines=17> */
.L_x_4217:
[----:B------:R-:W-:-:S04]  /*93c0*/  LOP3.LUT R2, R3, 0x80000000, RZ, 0xc0, !PT ;  /* 0x8000000003027812 */ /* 0x000fc800078ec0ff */
[----:B------:R-:W-:-:S04]  /*93d0*/  SHF.R.U32.HI R3, RZ, 0x18, R2 ;  /* 0x00000018ff037819 */ /* 0x000fc80000011602 */
[----:B------:R-:W-:-:S04]  /*93e0*/  LOP3.LUT R0, R0, R3, RZ, 0xfc, !PT ;  /* 0x0000000300007212 */ /* 0x000fc800078efcff */
[----:B------:R-:W-:-:S07]  /*93f0*/  PRMT R8, R0, 0x7610, R8 ;  /* 0x0000761000087816 */ /* 0x000fce0000000008 */
.L_x_4216:
[----:B------:R-:W-:Y:S05]  /*9400*/  BSYNC B0 ;  /* 0x0000000000007941 */ /* 0x000fea0003800000 */
.L_x_4215:
[----:B------:R0:W-:Y:S01]  /*9410*/  STG.E.U8 desc[UR36][R16.64], R8 ;  /* 0x0000000810007986 */ /* 0x0001e2000c101124 */
[----:B------:R-:W-:Y:S05]  /*9420*/  BRA `(.L_x_4195) ;  /* 0x0000000400187947 */ /* 0x000fea0003800000 */
.L_x_4213:
        /* <DEDUP_REMOVED lines=17> */
.L_x_4220:
[----:B------:R-:W-:-:S04]  /*9540*/  LOP3.LUT R2, R3, 0x80000000, RZ, 0xc0, !PT ;  /* 0x8000000003027812 */ /* 0x000fc800078ec0ff */
[----:B------:R-:W-:-:S04]  /*9550*/  SHF.R.U32.HI R3, RZ, 0x18, R2 ;  /* 0x00000018ff037819 */ /* 0x000fc80000011602 */
[----:B------:R-:W-:-:S04]  /*9560*/  LOP3.LUT R0, R0, R3, RZ, 0xfc, !PT ;  /* 0x0000000300007212 */ /* 0x000fc800078efcff */
[----:B------:R-:W-:-:S07]  /*9570*/  PRMT R8, R0, 0x7610, R8 ;  /* 0x0000761000087816 */ /* 0x000fce0000000008 */
.L_x_4219:
[----:B------:R-:W-:Y:S05]  /*9580*/  BSYNC B0 ;  /* 0x0000000000007941 */ /* 0x000fea0003800000 */
.L_x_4218:
[----:B------:R0:W-:Y:S01]  /*9590*/  STG.E.U8 desc[UR36][R16.64], R8 ;  /* 0x0000000810007986 */ /* 0x0001e2000c101124 */
[----:B------:R-:W-:Y:S05]  /*95a0*/  BRA `(.L_x_4195) ;  /* 0x0000000000b87947 */ /* 0x000fea0003800000 */
.L_x_4212:
        /* <DEDUP_REMOVED lines=22> */
.L_x_4194:
        /* <DEDUP_REMOVED lines=16> */
.L_x_4223:
[----:B------:R-:W-:Y:S05]  /*9810*/  BRA `(.L_x_4195) ;  /* 0x00000000001c7947 */ /* 0x000fea0003800000 */
.L_x_4222:
[----:B------:R-:W-:-:S06]  /*9820*/  HADD2.F32 R3, -RZ, R3.H0_H0 ;  /* 0x20000003ff037230 */ /* 0x000fcc0000004100 */
[----:B------:R-:W0:Y:S02]  /*9830*/  F2I.U64.TRUNC R2, R3 ;  /* 0x0000000300027311 */ /* 0x000e24000020d800 */
[----:B0-----:R0:W-:Y:S01]  /*9840*/  STG.E.64 desc[UR36][R16.64], R2 ;  /* 0x0000000210007986 */ /* 0x0011e2000c101b24 */
[----:B------:R-:W-:Y:S05]  /*9850*/  BRA `(.L_x_4195) ;  /* 0x00000000000c7947 */ /* 0x000fea0003800000 */
.L_x_4221:
[----:B------:R-:W-:-:S06]  /*9860*/  HADD2.F32 R3, -RZ, R3.H0_H0 ;  /* 0x20000003ff037230 */ /* 0x000fcc0000004100 */
[----:B------:R-:W0:Y:S02]  /*9870*/  F2I.FTZ.U32.TRUNC.NTZ R3, R3 ;  /* 0x0000000300037305 */ /* 0x000e24000021f000 */
[----:B0-----:R0:W-:Y:S02]  /*9880*/  STG.E desc[UR36][R16.64], R3 ;  /* 0x0000000310007986 */ /* 0x0011e4000c101924 */
.L_x_4195:
[----:B------:R-:W-:-:S07]  /*9890*/  VIADD R19, R19, 0x80 ;  /* 0x0000008013137836 */ /* 0x000fce0000000000 */
.L_x_4155:
[----:B------:R-:W-:Y:S05]  /*98a0*/  BSYNC B6 ;  /* 0x0000000000067941 */ /* 0x000fea0003800000 */
.L_x_4154:
        /* <DEDUP_REMOVED lines=306> */
.L_x_4224:
        /* <DEDUP_REMOVED lines=22> */
.L_x_4228:
[----:B------:R-:W2:Y:S02]  /*ad30*/  LDG.E.U8 R2, desc[UR36][R2.64] ;  /* 0x0000002402027981 */ /* 0x000ea4000c1e1100 */
[----:B--2---:R-:W-:-:S04]  /*ad40*/  I2FP.F32.U32 R0, R2 ;  /* 0x0000000200007245 */ /* 0x004fc80000201000 */
[----:B------:R-:W-:Y:S01]  /*ad50*/  F2FP.F16.F32.PACK_AB R0, RZ, R0 ;  /* 0x00000000ff00723e */ /* 0x000fe200000000ff */
[----:B------:R-:W-:Y:S06]  /*ad60*/  BRA `(.L_x_4230) ;  /* 0x0000000c00887947 */ /* 0x000fec0003800000 */
.L_x_4227:
        /* <DEDUP_REMOVED lines=10> */
.L_x_4232:
[----:B------:R-:W2:Y:S02]  /*ae10*/  LDG.E R2, desc[UR36][R2.64] ;  /* 0x0000002402027981 */ /* 0x000ea4000c1e1900 */
[----:B--2---:R-:W-:-:S04]  /*ae20*/  I2FP.F32.S32 R0, R2 ;  /* 0x0000000200007245 */ /* 0x004fc80000201400 */
[----:B------:R-:W-:Y:S01]  /*ae30*/  F2FP.F16.F32.PACK_AB R0, RZ, R0 ;  /* 0x00000000ff00723e */ /* 0x000fe200000000ff */
[----:B------:R-:W-:Y:S06]  /*ae40*/  BRA `(.L_x_4230) ;  /* 0x0000000c00507947 */ /* 0x000fec0003800000 */
.L_x_4231:
[----:B------:R-:W2:Y:S02]  /*ae50*/  LDG.E.U16 R2, desc[UR36][R2.64] ;  /* 0x0000002402027981 */ /* 0x000ea4000c1e1500 */
[----:B--2---:R-:W0:Y:S02]  /*ae60*/  I2F.S16 R0, R2 ;  /* 0x0000000200007306 */ /* 0x004e240000101400 */
[----:B0-----:R-:W-:Y:S01]  /*ae70*/  F2FP.F16.F32.PACK_AB R0, RZ, R0 ;  /* 0x00000000ff00723e */ /* 0x001fe200000000ff */
[----:B------:R-:W-:Y:S06]  /*ae80*/  BRA `(.L_x_4230) ;  /* 0x0000000c00407947 */ /* 0x000fec0003800000 */
.L_x_4226:
        /* <DEDUP_REMOVED lines=9> */
.L_x_4234:
[----:B------:R1:W5:Y:S01]  /*af20*/  LDG.E.U16 R0, desc[UR36][R2.64] ;  /* 0x0000002402007981 */ /* 0x000362000c1e1500 */
[----:B------:R-:W-:Y:S05]  /*af30*/  BRA `(.L_x_4230) ;  /* 0x0000000c00147947 */ /* 0x000fea0003800000 */
.L_x_4233:
        /* <DEDUP_REMOVED lines=9> */
.L_x_4236:
[----:B------:R0:W5:Y:S01]  /*afd0*/  LDG.E.U16 R0, desc[UR36][R2.64] ;  /* 0x0000002402007981 */ /* 0x000162000c1e1500 */
[----:B------:R-:W-:Y:S05]  /*afe0*/  BRA `(.L_x_4230) ;  /* 0x0000000800e87947 */ /* 0x000fea0003800000 */
.L_x_4235:
        /* <DEDUP_REMOVED lines=8> */
.L_x_4225:
        /* <DEDUP_REMOVED lines=13> */
.L_x_4239:
        /* <DEDUP_REMOVED lines=8> */
.L_x_4238:
        /* <DEDUP_REMOVED lines=28> */
.L_x_4241:
        /* <DEDUP_REMOVED lines=15> */
.L_x_4240:
[----:B------:R-:W2:Y:S02]  /*b470*/  LDG.E.U16 R0, desc[UR36][R2.64] ;  /* 0x0000002402007981 */ /* 0x000ea4000c1e1500 */
[----:B--2---:R-:W-:-:S05]  /*b480*/  IMAD.U32 R0, R0, 0x10000, RZ ;  /* 0x0001000000007824 */ /* 0x004fca00078e00ff */
[----:B------:R-:W-:Y:S01]  /*b490*/  F2FP.F16.F32.PACK_AB R0, RZ, R0 ;  /* 0x00000000ff00723e */ /* 0x000fe200000000ff */
[----:B------:R-:W-:Y:S06]  /*b4a0*/  BRA `(.L_x_4230) ;  /* 0x0000000400b87947 */ /* 0x000fec0003800000 */
.L_x_4237:
        /* <DEDUP_REMOVED lines=12> */
.L_x_4244:
        /* <DEDUP_REMOVED lines=21> */
.L_x_4248:
[----:B------:R-:W-:Y:S05]  /*b6c0*/  BSYNC B1 ;  /* 0x0000000000017941 */ /* 0x000fea0003800000 */
.L_x_4247:
[----:B------:R-:W-:Y:S01]  /*b6d0*/  LEA R3, R0, 0x3b800000, 0x17 ;  /* 0x3b80000000037811 */ /* 0x000fe200078eb8ff */
[----:B------:R-:W-:-:S05]  /*b6e0*/  IMAD.SHL.U32 R0, R2, 0x100000, RZ ;  /* 0x0010000002007824 */ /* 0x000fca00078e00ff */
[----:B------:R-:W-:-:S07]  /*b6f0*/  LOP3.LUT R0, R3, R0, R4, 0xfe, !PT ;  /* 0x0000000003007212 */ /* 0x000fce00078efe04 */
.L_x_4246:
[----:B------:R-:W-:Y:S05]  /*b700*/  BSYNC B0 ;  /* 0x0000000000007941 */ /* 0x000fea0003800000 */
.L_x_4245:
[----:B------:R-:W-:Y:S01]  /*b710*/  F2FP.F16.F32.PACK_AB R0, RZ, R0 ;  /* 0x00000000ff00723e */ /* 0x000fe200000000ff */
[----:B------:R-:W-:Y:S06]  /*b720*/  BRA `(.L_x_4230) ;  /* 0x0000000400187947 */ /* 0x000fec0003800000 */
.L_x_4243:
        /* <DEDUP_REMOVED lines=21> */
.L_x_4252:
[----:B------:R-:W-:Y:S05]  /*b880*/  BSYNC B1 ;  /* 0x0000000000017941 */ /* 0x000fea0003800000 */
.L_x_4251:
[----:B------:R-:W-:Y:S01]  /*b890*/  LEA R3, R0, 0x37800000, 0x17 ;  /* 0x3780000000037811 */ /* 0x000fe200078eb8ff */
[----:B------:R-:W-:-:S05]  /*b8a0*/  IMAD.SHL.U32 R0, R2, 0x200000, RZ ;  /* 0x0020000002007824 */ /* 0x000fca00078e00ff */
[----:B------:R-:W-:-:S07]  /*b8b0*/  LOP3.LUT R0, R3, R0, R4, 0xfe, !PT ;  /* 0x0000000003007212 */ /* 0x000fce00078efe04 */
.L_x_4250:
[----:B------:R-:W-:Y:S05]  /*b8c0*/  BSYNC B0 ;  /* 0x0000000000007941 */ /* 0x000fea0003800000 */
.L_x_4249:
[----:B------:R-:W-:Y:S01]  /*b8d0*/  F2FP.F16.F32.PACK_AB R0, RZ, R0 ;  /* 0x00000000ff00723e */ /* 0x000fe200000000ff */
[----:B------:R-:W-:Y:S06]  /*b8e0*/  BRA `(.L_x_4230) ;  /* 0x0000000000a87947 */ /* 0x000fec0003800000 */
.L_x_4242:
        /* <DEDUP_REMOVED lines=14> */
.L_x_4256:
[----:B------:R-:W-:Y:S05]  /*b9d0*/  BSYNC B0 ;  /* 0x0000000000007941 */ /* 0x000fea0003800000 */
.L_x_4255:
[----:B------:R-:W-:Y:S01]  /*b9e0*/  F2FP.F16.F32.PACK_AB R0, RZ, R0 ;  /* 0x00000000ff00723e */ /* 0x000fe200000000ff */
[----:B------:R-:W-:Y:S06]  /*b9f0*/  BRA `(.L_x_4230) ;  /* 0x0000000000647947 */ /* 0x000fec0003800000 */
.L_x_4229:
        /* <DEDUP_REMOVED lines=16> */
.L_x_4257:
[----:B------:R-:W-:Y:S01]  /*bb00*/  PRMT R0, RZ, 0x7610, R0 ;  /* 0x00007610ff007816 */ /* 0x000fe20000000000 */
[----:B------:R-:W-:Y:S06]  /*bb10*/  BRA `(.L_x_4230) ;  /* 0x00000000001c7947 */ /* 0x000fec0003800000 */
.L_x_4254:
[----:B------:R-:W2:Y:S02]  /*bb20*/  LDG.E.64 R2, desc[UR36][R2.64] ;  /* 0x0000002402027981 */ /* 0x000ea4000c1e1b00 */
[----:B--2---:R-:W0:Y:S02]  /*bb30*/  I2F.U64 R0, R2 ;  /* 0x0000000200007312 */ /* 0x004e240000301000 */
[----:B0-----:R-:W-:Y:S01]  /*bb40*/  F2FP.F16.F32.PACK_AB R0, RZ, R0 ;  /* 0x00000000ff00723e */ /* 0x001fe200000000ff */
[----:B------:R-:W-:Y:S06]  /*bb50*/  BRA `(.L_x_4230) ;  /* 0x00000000000c7947 */ /* 0x000fec0003800000 */
.L_x_4253:
[----:B------:R-:W2:Y:S02]  /*bb60*/  LDG.E R2, desc[UR36][R2.64] ;  /* 0x0000002402027981 */ /* 0x000ea4000c1e1900 */
[----:B--2---:R-:W-:-:S04]  /*bb70*/  I2FP.F32.U32 R0, R2 ;  /* 0x0000000200007245 */ /* 0x004fc80000201000 */
[----:B------:R-:W-:-:S07]  /*bb80*/  F2FP.F16.F32.PACK_AB R0, RZ, R0 ;  /* 0x00000000ff00723e */ /* 0x000fce00000000ff */
.L_x_4230:
        /* <DEDUP_REMOVED lines=22> */
.L_x_4261:
[----:B------:R-:W-:-:S06]  /*bcf0*/  HADD2.F32 R3, -RZ, R3.H0_H0 ;  /* 0x20000003ff037230 */ /* 0x000fcc0000004100 */
[----:B------:R-:W0:Y:S02]  /*bd00*/  F2I.S64.TRUNC R2, R3 ;  /* 0x0000000300027311 */ /* 0x000e24000020d900 */
[----:B0-----:R-:W-:Y:S01]  /*bd10*/  STG.E.U8 desc[UR36][R16.64], R2 ;  /* 0x0000000210007986 */ /* 0x001fe2000c101124 */
[----:B------:R-:W-:Y:S05]  /*bd20*/  EXIT ;  /* 0x000000000000794d */ /* 0x000fea0003800000 */
.L_x_4260:
        /* <DEDUP_REMOVED lines=10> */
.L_x_4264:
[----:B------:R-:W-:-:S06]  /*bdd0*/  HADD2.F32 R3, -RZ, R3.H0_H0 ;  /* 0x20000003ff037230 */ /* 0x000fcc0000004100 */
[----:B------:R-:W0:Y:S02]  /*bde0*/  F2I.FTZ.TRUNC.NTZ R3, R3 ;  /* 0x0000000300037305 */ /* 0x000e24000021f100 */
[----:B0-----:R-:W-:Y:S01]  /*bdf0*/  STG.E desc[UR36][R16.64], R3 ;  /* 0x0000000310007986 */ /* 0x001fe2000c101924 */
[----:B------:R-:W-:Y:S05]  /*be00*/  EXIT ;  /* 0x000000000000794d */ /* 0x000fea0003800000 */
.L_x_4263:
[----:B------:R-:W-:-:S06]  /*be10*/  HADD2.F32 R3, -RZ, R3.H0_H0 ;  /* 0x20000003ff037230 */ /* 0x000fcc0000004100 */
[----:B------:R-:W0:Y:S02]  /*be20*/  F2I.FTZ.TRUNC.NTZ R3, R3 ;  /* 0x0000000300037305 */ /* 0x000e24000021f100 */
[----:B0-----:R-:W-:Y:S01]  /*be30*/  STG.E.U16 desc[UR36][R16.64], R3 ;  /* 0x0000000310007986 */ /* 0x001fe2000c101524 */
[----:B------:R-:W-:Y:S05]  /*be40*/  EXIT ;  /* 0x000000000000794d */ /* 0x000fea0003800000 */
.L_x_4259:
        /* <DEDUP_REMOVED lines=9> */
.L_x_4266:
[----:B------:R-:W-:Y:S01]  /*bee0*/  STG.E.U16 desc[UR36][R16.64], R3 ;  /* 0x0000000310007986 */ /* 0x000fe2000c101524 */
[----:B------:R-:W-:Y:S05]  /*bef0*/  EXIT ;  /* 0x000000000000794d */ /* 0x000fea0003800000 */
.L_x_4265:
        /* <DEDUP_REMOVED lines=10> */
.L_x_4268:
[----:B------:R-:W-:-:S05]  /*bfa0*/  HADD2.F32 R0, -RZ, R3.H0_H0 ;  /* 0x20000003ff007230 */ /* 0x000fca0000004100 */
[----:B------:R-:W-:-:S04]  /*bfb0*/  F2FP.F16.F32.PACK_AB R0, RZ, R0 ;  /* 0x00000000ff00723e */ /* 0x000fc800000000ff */
[----:B------:R-:W-:-:S05]  /*bfc0*/  PRMT R0, R0, 0x5410, RZ ;  /* 0x0000541000007816 */ /* 0x000fca00000000ff */
[----:B------:R-:W-:Y:S01]  /*bfd0*/  STG.E desc[UR36][R16.64], R0 ;  /* 0x0000000010007986 */ /* 0x000fe2000c101924 */
[----:B------:R-:W-:Y:S05]  /*bfe0*/  EXIT ;  /* 0x000000000000794d */ /* 0x000fea0003800000 */
.L_x_4267:
[----:B------:R-:W-:-:S05]  /*bff0*/  HADD2.F32 R2, -RZ, R3.H0_H0 ;  /* 0x20000003ff027230 */ /* 0x000fca0000004100 */
[----:B------:R-:W-:-:S06]  /*c000*/  FMUL.FTZ R2, R2, 1 ;  /* 0x3f80000002027820 */ /* 0x000fcc0000410000 */
[----:B------:R-:W0:Y:S02]  /*c010*/  F2F.F64.F32 R2, R2 ;  /* 0x0000000200027310 */ /* 0x000e240000201800 */
[----:B0-----:R-:W-:Y:S01]  /*c020*/  STG.E.64 desc[UR36][R16.64], R2 ;  /* 0x0000000210007986 */ /* 0x001fe2000c101b24 */
[----:B------:R-:W-:Y:S05]  /*c030*/  EXIT ;  /* 0x000000000000794d */ /* 0x000fea0003800000 */
.L_x_4258:
        /* <DEDUP_REMOVED lines=13> */
.L_x_4271:
[----:B------:R-:W-:Y:S01]  /*c110*/  HADD2.F32 R3, -RZ, R3.H0_H0 ;  /* 0x20000003ff037230 */ /* 0x000fe20000004100 */
[----:B------:R-:W-:-:S04]  /*c120*/  CS2R R6, SRZ ;  /* 0x0000000000067805 */ /* 0x000fc8000001ff00 */
[----:B------:R-:W-:-:S04]  /*c130*/  FMUL.FTZ R3, R3, 1 ;  /* 0x3f80000003037820 */ /* 0x000fc80000410000 */
[----:B------:R-:W0:Y:S02]  /*c140*/  F2F.F64.F32 R4, R3 ;  /* 0x0000000300047310 */ /* 0x000e240000201800 */
[----:B0-----:R-:W-:Y:S01]  /*c150*/  STG.E.128 desc[UR36][R16.64], R4 ;  /* 0x0000000410007986 */ /* 0x001fe2000c101d24 */
[----:B------:R-:W-:Y:S05]  /*c160*/  EXIT ;  /* 0x000000000000794d */ /* 0x000fea0003800000 */
.L_x_4270:
        /* <DEDUP_REMOVED lines=21> */
.L_x_4275:
[----:B------:R-:W-:Y:S05]  /*c2c0*/  BSYNC B0 ;  /* 0x0000000000007941 */ /* 0x000fea0003800000 */
.L_x_4274:
[----:B------:R-:W-:-:S05]  /*c2d0*/  LOP3.LUT R3, R0, R3, RZ, 0xfc, !PT ;  /* 0x0000000300037212 */ /* 0x000fca00078efcff */
[----:B------:R-:W-:Y:S01]  /*c2e0*/  STG.E.U8 desc[UR36][R16.64], R3 ;  /* 0x0000000310007986 */ /* 0x000fe2000c101124 */
[----:B------:R-:W-:Y:S05]  /*c2f0*/  EXIT ;  /* 0x000000000000794d */ /* 0x000fea0003800000 */
.L_x_4273:
        /* <DEDUP_REMOVED lines=13> */
.L_x_4277:
[----:B------:R-:W-:Y:S01]  /*c3d0*/  IMAD.MOV.U32 R0, RZ, RZ, 0x7f ;  /* 0x0000007fff007424 */ /* 0x000fe200078e00ff */
[----:B------:R-:W-:-:S04]  /*c3e0*/  ISETP.GT.U32.AND P0, PT, R2, 0x7f800000, PT ;  /* 0x7f8000000200780c */ /* 0x000fc80003f04070 */
[----:B------:R-:W-:-:S09]  /*c3f0*/  SEL R0, R0, 0x7c, P0 ;  /* 0x0000007c00007807 */ /* 0x000fd20000000000 */
.L_x_4278:
[----:B------:R-:W-:Y:S05]  /*c400*/  BSYNC B0 ;  /* 0x0000000000007941 */ /* 0x000fea0003800000 */
.L_x_4276:
[----:B------:R-:W-:-:S04]  /*c410*/  LOP3.LUT R2, R3, 0x80000000, RZ, 0xc0, !PT ;  /* 0x8000000003027812 */ /* 0x000fc800078ec0ff */
[----:B------:R-:W-:-:S04]  /*c420*/  SHF.R.U32.HI R3, RZ, 0x18, R2 ;  /* 0x00000018ff037819 */ /* 0x000fc80000011602 */
[----:B------:R-:W-:-:S05]  /*c430*/  LOP3.LUT R3, R0, R3, RZ, 0xfc, !PT ;  /* 0x0000000300037212 */ /* 0x000fca00078efcff */
[----:B------:R-:W-:Y:S01]  /*c440*/  STG.E.U8 desc[UR36][R16.64], R3 ;  /* 0x0000000310007986 */ /* 0x000fe2000c101124 */
[----:B------:R-:W-:Y:S05]  /*c450*/  EXIT ;  /* 0x000000000000794d */ /* 0x000fea0003800000 */
.L_x_4272:
[----:B------:R-:W-:-:S05]  /*c460*/  HADD2.F32 R0, -RZ, R3.H0_H0 ;  /* 0x20000003ff007230 */ /* 0x000fca0000004100 */
[----:B------:R-:W-:-:S05]  /*c470*/  F2FP.BF16.F32.PACK_AB R0, RZ, R0 ;  /* 0x00000000ff00723e */ /* 0x000fca00000010ff */
[----:B------:R-:W-:Y:S01]  /*c480*/  STG.E.U16 desc[UR36][R16.64], R0 ;  /* 0x0000000010007986 */ /* 0x000fe2000c101524 */
[----:B------:R-:W-:Y:S05]  /*c490*/  EXIT ;  /* 0x000000000000794d */ /* 0x000fea0003800000 */
.L_x_4269:
        /* <DEDUP_REMOVED lines=12> */
.L_x_4281:
        /* <DEDUP_REMOVED lines=17> */
.L_x_4284:
[----:B------:R-:W-:-:S04]  /*c670*/  LOP3.LUT R2, R3, 0x80000000, RZ, 0xc0, !PT ;  /* 0x8000000003027812 */ /* 0x000fc800078ec0ff */
[----:B------:R-:W-:-:S04]  /*c680*/  SHF.R.U32.HI R3, RZ, 0x18, R2 ;  /* 0x00000018ff037819 */ /* 0x000fc80000011602 */
[----:B------:R-:W-:-:S04]  /*c690*/  LOP3.LUT R0, R0, R3, RZ, 0xfc, !PT ;  /* 0x0000000300007212 */ /* 0x000fc800078efcff */
[----:B------:R-:W-:-:S07]  /*c6a0*/  PRMT R8, R0, 0x7610, R8 ;  /* 0x0000761000087816 */ /* 0x000fce0000000008 */
.L_x_4283:
[----:B------:R-:W-:Y:S05]  /*c6b0*/  BSYNC B0 ;  /* 0x0000000000007941 */ /* 0x000fea0003800000 */
.L_x_4282:
[----:B------:R-:W-:Y:S01]  /*c6c0*/  STG.E.U8 desc[UR36][R16.64], R8 ;  /* 0x0000000810007986 */ /* 0x000fe2000c101124 */
[----:B------:R-:W-:Y:S05]  /*c6d0*/  EXIT ;  /* 0x000000000000794d */ /* 0x000fea0003800000 */
.L_x_4280:
        /* <DEDUP_REMOVED lines=17> */
.L_x_4287:
[----:B------:R-:W-:-:S04]  /*c7f0*/  LOP3.LUT R2, R3, 0x80000000, RZ, 0xc0, !PT ;  /* 0x8000000003027812 */ /* 0x000fc800078ec0ff */
[----:B------:R-:W-:-:S04]  /*c800*/  SHF.R.U32.HI R3, RZ, 0x18, R2 ;  /* 0x00000018ff037819 */ /* 0x000fc80000011602 */
[----:B------:R-:W-:-:S04]  /*c810*/  LOP3.LUT R0, R0, R3, RZ, 0xfc, !PT ;  /* 0x0000000300007212 */ /* 0x000fc800078efcff */
[----:B------:R-:W-:-:S07]  /*c820*/  PRMT R8, R0, 0x7610, R8 ;  /* 0x0000761000087816 */ /* 0x000fce0000000008 */
.L_x_4286:
[----:B------:R-:W-:Y:S05]  /*c830*/  BSYNC B0 ;  /* 0x0000000000007941 */ /* 0x000fea0003800000 */
.L_x_4285:
[----:B------:R-:W-:Y:S01]  /*c840*/  STG.E.U8 desc[UR36][R16.64], R8 ;  /* 0x0000000810007986 */ /* 0x000fe2000c101124 */
[----:B------:R-:W-:Y:S05]  /*c850*/  EXIT ;  /* 0x000000000000794d */ /* 0x000fea0003800000 */
.L_x_4279:
        /* <DEDUP_REMOVED lines=22> */
.L_x_4262:
        /* <DEDUP_REMOVED lines=16> */
.L_x_4290:
[----:B------:R-:W-:Y:S05]  /*cac0*/  EXIT ;  /* 0x000000000000794d */ /* 0x000fea0003800000 */
.L_x_4289:
[----:B------:R-:W-:-:S06]  /*cad0*/  HADD2.F32 R3, -RZ, R3.H0_H0 ;  /* 0x20000003ff037230 */ /* 0x000fcc0000004100 */
[----:B------:R-:W0:Y:S02]  /*cae0*/  F2I.U64.TRUNC R2, R3 ;  /* 0x0000000300027311 */ /* 0x000e24000020d800 */
[----:B0-----:R-:W-:Y:S01]  /*caf0*/  STG.E.64 desc[UR36][R16.64], R2 ;  /* 0x0000000210007986 */ /* 0x001fe2000c101b24 */
[----:B------:R-:W-:Y:S05]  /*cb00*/  EXIT ;  /* 0x000000000000794d */ /* 0x000fea0003800000 */
.L_x_4288:
[----:B------:R-:W-:-:S06]  /*cb10*/  HADD2.F32 R3, -RZ, R3.H0_H0 ;  /* 0x20000003ff037230 */ /* 0x000fcc0000004100 */
[----:B------:R-:W0:Y:S02]  /*cb20*/  F2I.FTZ.U32.TRUNC.NTZ R3, R3 ;  /* 0x0000000300037305 */ /* 0x000e24000021f000 */
[----:B0-----:R-:W-:Y:S01]  /*cb30*/  STG.E desc[UR36][R16.64], R3 ;  /* 0x0000000310007986 */ /* 0x001fe2000c101924 */
[----:B------:R-:W-:Y:S05]  /*cb40*/  EXIT ;  /* 0x000000000000794d */ /* 0x000fea0003800000 */
.L_x_4291:
        /* <DEDUP_REMOVED lines=11> */
.L_x_71610:


//--------------------- .text._ZN2at6native27unrolled_elementwise_kernelIZNS0_50_GLOBAL__N__2680c7bb_12_PowKernel_cu_7dd49032_316829pow_tensor_scalar_kernel_implIN3c104HalfES5_EEvRNS_18TensorIteratorBaseET0_EUlS5_E0_St5arrayIPcLm2EELi4E23TrivialOffsetCalculatorILi1EjESE_NS0_6memory12LoadWithCastILi1EEENSF_13StoreWithCastILi1EEEEEviT_S8_T2_T3_T4_T5_ --------------------------
	.section	.text._ZN2at6native27unrolled_elementwise_kernelIZNS0_50_GLOBAL__N__2680c7bb_12_PowKernel_cu_7dd49032_316829pow_tensor_scalar_kernel_implIN3c104HalfES5_EEvRNS_18TensorIteratorBaseET0_EUlS5_E0_St5arrayIPcLm2EELi4E23TrivialOffsetCalculatorILi1EjESE_NS0_6memory12LoadWithCastILi1EEENSF_13StoreWithCastILi1EEEEEviT_S8_T2_T3_T4_T5_,"ax",@progbits
	.align	128
        .global         _ZN2at6native27unrolled_elementwise_kernelIZNS0_50_GLOBAL__N__2680c7bb_12_PowKernel_cu_7dd49032_316829pow_tensor_scalar_kernel_implIN3c104HalfES5_EEvRNS_18TensorIteratorBaseET0_EUlS5_E0_St5arrayIPcLm2EELi4E23TrivialOffsetCalculatorILi1EjESE_NS0_6memory12LoadWithCastILi1EEENSF_13StoreWithCastILi1EEEEEviT_S8_T2_T3_T4_T5_
        .type           _ZN2at6native27unrolled_elementwise_kernelIZNS0_50_GLOBAL__N__2680c7bb_12_PowKernel_cu_7dd49032_316829pow_tensor_scalar_kernel_implIN3c104HalfES5_EEvRNS_18TensorIteratorBaseET0_EUlS5_E0_St5arrayIPcLm2EELi4E23TrivialOffsetCalculatorILi1EjESE_NS0_6memory12LoadWithCastILi1EEENSF_13StoreWithCastILi1EEEEEviT_S8_T2_T3_T4_T5_,@function
        .size           _ZN2at6native27unrolled_elementwise_kernelIZNS0_50_GLOBAL__N__2680c7bb_12_PowKernel_cu_7dd49032_316829pow_tensor_scalar_kernel_implIN3c104HalfES5_EEvRNS_18TensorIteratorBaseET0_EUlS5_E0_St5arrayIPcLm2EELi4E23TrivialOffsetCalculatorILi1EjESE_NS0_6memory12LoadWithCastILi1EEENSF_13StoreWithCastILi1EEEEEviT_S8_T2_T3_T4_T5_,(.L_x_71611 - _ZN2at6native27unrolled_elementwise_kernelIZNS0_50_GLOBAL__N__2680c7bb_12_PowKernel_cu_7dd49032_316829pow_tensor_scalar_kernel_implIN3c104HalfES5_EEvRNS_18TensorIteratorBaseET0_EUlS5_E0_St5arrayIPcLm2EELi4E23TrivialOffsetCalculatorILi1EjESE_NS0_6memory12LoadWithCastILi1EEENSF_13StoreWithCastILi1EEEEEviT_S8_T2_T3_T4_T5_)
        .other          _ZN2at6native27unrolled_elementwise_kernelIZNS0_50_GLOBAL__N__2680c7bb_12_PowKernel_cu_7dd49032_316829pow_tensor_scalar_kernel_implIN3c104HalfES5_EEvRNS_18TensorIteratorBaseET0_EUlS5_E0_St5arrayIPcLm2EELi4E23TrivialOffsetCalculatorILi1EjESE_NS0_6memory12LoadWithCastILi1EEENSF_13StoreWithCastILi1EEEEEviT_S8_T2_T3_T4_T5_,@"STO_CUDA_ENTRY STV_DEFAULT"
_ZN2at6native27unrolled_elementwise_kernelIZNS0_50_GLOBAL__N__2680c7bb_12_PowKernel_cu_7dd49032_316829pow_tensor_scalar_kernel_implIN3c104HalfES5_EEvRNS_18TensorIteratorBaseET0_EUlS5_E0_St5arrayIPcLm2EELi4E23TrivialOffsetCalculatorILi1EjESE_NS0_6memory12LoadWithCastILi1EEENSF_13StoreWithCastILi1EEEEEviT_S8_T2_T3_T4_T5_:
.text._ZN2at6native27unrolled_elementwise_kernelIZNS0_50_GLOBAL__N__2680c7bb_12_PowKernel_cu_7dd49032_316829pow_tensor_scalar_kernel_implIN3c104HalfES5_EEvRNS_18TensorIteratorBaseET0_EUlS5_E0_St5arrayIPcLm2EELi4E23TrivialOffsetCalculatorILi1EjESE_NS0_6memory12LoadWithCastILi1EEENSF_13StoreWithCastILi1EEEEEviT_S8_T2_T3_T4_T5_:
        /* <DEDUP_REMOVED lines=34> */
.L_x_4297:
[----:B------:R-:W2:Y:S02]  /*0220*/  LDG.E.U8 R2, desc[UR36][R2.64] ;  /* 0x0000002402027981 */ /* 0x000ea4000c1e1100 */
[----:B--2---:R-:W-:-:S04]  /*0230*/  I2FP.F32.U32 R0, R2 ;  /* 0x0000000200007245 */ /* 0x004fc80000201000 */
[----:B------:R-:W-:-:S04]  /*0240*/  F2FP.F16.F32.PACK_AB R0, RZ, R0 ;  /* 0x00000000ff00723e */ /* 0x000fc800000000ff */
[----:B------:R-:W-:Y:S01]  /*0250*/  PRMT R22, R0, 0x7610, R22 ;  /* 0x0000761000167816 */ /* 0x000fe20000000016 */
[----:B------:R-:W-:Y:S06]  /*0260*/  BRA `(.L_x_4299) ;  /* 0x0000000c00c07947 */ /* 0x000fec0003800000 */
.L_x_4296:
        /* <DEDUP_REMOVED lines=11> */
.L_x_4301:
[----:B------:R-:W2:Y:S02]  /*0320*/  LDG.E R2, desc[UR36][R2.64] ;  /* 0x0000002402027981 */ /* 0x000ea4000c1e1900 */
[----:B--2---:R-:W-:-:S04]  /*0330*/  I2FP.F32.S32 R0, R2 ;  /* 0x0000000200007245 */ /* 0x004fc80000201400 */
[----:B------:R-:W-:-:S04]  /*0340*/  F2FP.F16.F32.PACK_AB R0, RZ, R0 ;  /* 0x00000000ff00723e */ /* 0x000fc800000000ff */
[----:B------:R-:W-:Y:S01]  /*0350*/  PRMT R22, R0, 0x7610, R22 ;  /* 0x0000761000167816 */ /* 0x000fe20000000016 */
[----:B------:R-:W-:Y:S06]  /*0360*/  BRA `(.L_x_4299) ;  /* 0x0000000c00807947 */ /* 0x000fec0003800000 */
.L_x_4300:
[----:B------:R-:W2:Y:S02]  /*0370*/  LDG.E.U16 R2, desc[UR36][R2.64] ;  /* 0x0000002402027981 */ /* 0x000ea4000c1e1500 */
[----:B--2---:R-:W0:Y:S02]  /*0380*/  I2F.S16 R0, R2 ;  /* 0x0000000200007306 */ /* 0x004e240000101400 */
[----:B0-----:R-:W-:-:S04]  /*0390*/  F2FP.F16.F32.PACK_AB R0, RZ, R0 ;  /* 0x00000000ff00723e */ /* 0x001fc800000000ff */
[----:B------:R-:W-:Y:S01]  /*03a0*/  PRMT R22, R0, 0x7610, R22 ;  /* 0x0000761000167816 */ /* 0x000fe20000000016 */
[----:B------:R-:W-:Y:S06]  /*03b0*/  BRA `(.L_x_4299) ;  /* 0x0000000c006c7947 */ /* 0x000fec0003800000 */
.L_x_4295:
        /* <DEDUP_REMOVED lines=9> */
.L_x_4303:
[----:B------:R1:W5:Y:S01]  /*0450*/  LDG.E.U16 R22, desc[UR36][R2.64] ;  /* 0x0000002402167981 */ /* 0x000362000c1e1500 */
[----:B------:R-:W-:Y:S05]  /*0460*/  BRA `(.L_x_4299) ;  /* 0x0000000c00407947 */ /* 0x000fea0003800000 */
.L_x_4302:
        /* <DEDUP_REMOVED lines=9> */
.L_x_4305:
[----:B------:R0:W5:Y:S01]  /*0500*/  LDG.E.U16 R22, desc[UR36][R2.64] ;  /* 0x0000002402167981 */ /* 0x000162000c1e1500 */
[----:B------:R-:W-:Y:S05]  /*0510*/  BRA `(.L_x_4299) ;  /* 0x0000000c00147947 */ /* 0x000fea0003800000 */
.L_x_4304:
        /* <DEDUP_REMOVED lines=9> */
.L_x_4294:
        /* <DEDUP_REMOVED lines=14> */
.L_x_4308:
        /* <DEDUP_REMOVED lines=9> */
.L_x_4307:
        /* <DEDUP_REMOVED lines=28> */
.L_x_4310:
        /* <DEDUP_REMOVED lines=16> */
.L_x_4309:
[----:B------:R-:W2:Y:S02]  /*09e0*/  LDG.E.U16 R0, desc[UR36][R2.64] ;  /* 0x0000002402007981 */ /* 0x000ea4000c1e1500 */
[----:B--2---:R-:W-:-:S05]  /*09f0*/  IMAD.U32 R0, R0, 0x10000, RZ ;  /* 0x0001000000007824 */ /* 0x004fca00078e00ff */
[----:B------:R-:W-:-:S04]  /*0a00*/  F2FP.F16.F32.PACK_AB R0, RZ, R0 ;  /* 0x00000000ff00723e */ /* 0x000fc800000000ff */
[----:B------:R-:W-:Y:S01]  /*0a10*/  PRMT R22, R0, 0x7610, R22 ;  /* 0x0000761000167816 */ /* 0x000fe20000000016 */
[----:B------:R-:W-:Y:S06]  /*0a20*/  BRA `(.L_x_4299) ;  /* 0x0000000400d07947 */ /* 0x000fec0003800000 */
.L_x_4306:
        /* <DEDUP_REMOVED lines=13> */
.L_x_4313:
        /* <DEDUP_REMOVED lines=21> */
.L_x_4317:
[----:B------:R-:W-:Y:S05]  /*0c50*/  BSYNC B1 ;  /* 0x0000000000017941 */ /* 0x000fea0003800000 */
.L_x_4316:
[----:B------:R-:W-:Y:S01]  /*0c60*/  LEA R3, R0, 0x3b800000, 0x17 ;  /* 0x3b80000000037811 */ /* 0x000fe200078eb8ff */
[----:B------:R-:W-:-:S05]  /*0c70*/  IMAD.SHL.U32 R0, R2, 0x100000, RZ ;  /* 0x0010000002007824 */ /* 0x000fca00078e00ff */
[----:B------:R-:W-:-:S07]  /*0c80*/  LOP3.LUT R0, R3, R0, R4, 0xfe, !PT ;  /* 0x0000000003007212 */ /* 0x000fce00078efe04 */
.L_x_4315:
[----:B------:R-:W-:Y:S05]  /*0c90*/  BSYNC B0 ;  /* 0x0000000000007941 */ /* 0x000fea0003800000 */
.L_x_4314:
[----:B------:R-:W-:-:S04]  /*0ca0*/  F2FP.F16.F32.PACK_AB R0, RZ, R0 ;  /* 0x00000000ff00723e */ /* 0x000fc800000000ff */
[----:B------:R-:W-:Y:S01]  /*0cb0*/  PRMT R22, R0, 0x7610, R22 ;  /* 0x0000761000167816 */ /* 0x000fe20000000016 */
[----:B------:R-:W-:Y:S06]  /*0cc0*/  BRA `(.L_x_4299) ;  /* 0x0000000400287947 */ /* 0x000fec0003800000 */
.L_x_4312:
        /* <DEDUP_REMOVED lines=21> */
.L_x_4321:
[----:B------:R-:W-:Y:S05]  /*0e20*/  BSYNC B1 ;  /* 0x0000000000017941 */ /* 0x000fea0003800000 */
.L_x_4320:
[----:B------:R-:W-:Y:S01]  /*0e30*/  LEA R3, R0, 0x37800000, 0x17 ;  /* 0x3780000000037811 */ /* 0x000fe200078eb8ff */
[----:B------:R-:W-:-:S05]  /*0e40*/  IMAD.SHL.U32 R0, R2, 0x200000, RZ ;  /* 0x0020000002007824 */ /* 0x000fca00078e00ff */
[----:B------:R-:W-:-:S07]  /*0e50*/  LOP3.LUT R0, R3, R0, R4, 0xfe, !PT ;  /* 0x0000000003007212 */ /* 0x000fce00078efe04 */
.L_x_4319:
[----:B------:R-:W-:Y:S05]  /*0e60*/  BSYNC B0 ;  /* 0x0000000000007941 */ /* 0x000fea0003800000 */
.L_x_4318:
[----:B------:R-:W-:-:S04]  /*0e70*/  F2FP.F16.F32.PACK_AB R0, RZ, R0 ;  /* 0x00000000ff00723e */ /* 0x000fc800000000ff */
[----:B------:R-:W-:Y:S01]  /*0e80*/  PRMT R22, R0, 0x7610, R22 ;  /* 0x0000761000167816 */ /* 0x000fe20000000016 */
[----:B------:R-:W-:Y:S06]  /*0e90*/  BRA `(.L_x_4299) ;  /* 0x0000000000b47947 */ /* 0x000fec0003800000 */
.L_x_4311:
        /* <DEDUP_REMOVED lines=14> */
.L_x_4325:
[----:B------:R-:W-:Y:S05]  /*0f80*/  BSYNC B0 ;  /* 0x0000000000007941 */ /* 0x000fea0003800000 */
.L_x_4324:
[----:B------:R-:W-:-:S04]  /*0f90*/  F2FP.F16.F32.PACK_AB R0, RZ, R0 ;  /* 0x00000000ff00723e */ /* 0x000fc800000000ff */
[----:B------:R-:W-:Y:S01]  /*0fa0*/  PRMT R22, R0, 0x7610, R22 ;  /* 0x0000761000167816 */ /* 0x000fe20000000016 */
[----:B------:R-:W-:Y:S06]  /*0fb0*/  BRA `(.L_x_4299) ;  /* 0x00000000006c7947 */ /* 0x000fec0003800000 */
.L_x_4298:
        /* <DEDUP_REMOVED lines=16> */
.L_x_4326:
[----:B------:R-:W-:Y:S01]  /*10c0*/  PRMT R22, RZ, 0x7610, R22 ;  /* 0x00007610ff167816 */ /* 0x000fe20000000016 */
[----:B------:R-:W-:Y:S06]  /*10d0*/  BRA `(.L_x_4299) ;  /* 0x0000000000247947 */ /* 0x000fec0003800000 */
.L_x_4323:
[----:B------:R-:W2:Y:S02]  /*10e0*/  LDG.E.64 R2, desc[UR36][R2.64] ;  /* 0x0000002402027981 */ /* 0x000ea4000c1e1b00 */
[----:B--2---:R-:W0:Y:S02]  /*10f0*/  I2F.U64 R0, R2 ;  /* 0x0000000200007312 */ /* 0x004e240000301000 */
[----:B0-----:R-:W-:-:S04]  /*1100*/  F2FP.F16.F32.PACK_AB R0, RZ, R0 ;  /* 0x00000000ff00723e */ /* 0x001fc800000000ff */
[----:B------:R-:W-:Y:S01]  /*1110*/  PRMT R22, R0, 0x7610, R22 ;  /* 0x0000761000167816 */ /* 0x000fe20000000016 */
[----:B------:R-:W-:Y:S06]  /*1120*/  BRA `(.L_x_4299) ;  /* 0x0000000000107947 */ /* 0x000fec0003800000 */
.L_x_4322:
[----:B------:R-:W2:Y:S02]  /*1130*/  LDG.E R2, desc[UR36][R2.64] ;  /* 0x0000002402027981 */ /* 0x000ea4000c1e1900 */
[----:B--2---:R-:W-:-:S04]  /*1140*/  I2FP.F32.U32 R0, R2 ;  /* 0x0000000200007245 */ /* 0x004fc80000201000 */
[----:B------:R-:W-:-:S04]  /*1150*/  F2FP.F16.F32.PACK_AB R0, RZ, R0 ;  /* 0x00000000ff00723e */ /* 0x000fc800000000ff */
[----:B------:R-:W-:-:S07]  /*1160*/  PRMT R22, R0, 0x7610, R22 ;  /* 0x0000761000167816 */ /* 0x000fce0000000016 */
.L_x_4299:
[----:B------:R-:W2:Y:S02]  /*1170*/  S2R R19, SR_TID.X ;  /* 0x0000000000137919 */ /* 0x000ea40000002100 */
[----:B--2---:R-:W-:-:S07]  /*1180*/  VIADD R19, R19, 0x80 ;  /* 0x0000008013137836 */ /* 0x004fce0000000000 */
.L_x_4293:
[----:B------:R-:W-:Y:S05]  /*1190*/  BSYNC B6 ;  /* 0x0000000000067941 */ /* 0x000fea0003800000 */
.L_x_4292:
        /* <DEDUP_REMOVED lines=26> */
.L_x_4332:
[----:B------:R-:W2:Y:S02]  /*1340*/  LDG.E.U8 R2, desc[UR36][R2.64] ;  /* 0x0000002402027981 */ /* 0x000ea4000c1e1100 */
[----:B--2---:R-:W-:-:S04]  /*1350*/  I2FP.F32.U32 R0, R2 ;  /* 0x0000000200007245 */ /* 0x004fc80000201000 */
[----:B------:R-:W-:-:S04]  /*1360*/  F2FP.F16.F32.PACK_AB R0, RZ, R0 ;  /* 0x00000000ff00723e */ /* 0x000fc800000000ff */
[----:B------:R-:W-:Y:S01]  /*1370*/  PRMT R23, R0, 0x7610, R23 ;  /* 0x0000761000177816 */ /* 0x000fe20000000017 */
[----:B------:R-:W-:Y:S06]  /*1380*/  BRA `(.L_x_4334) ;  /* 0x0000000c00bc7947 */ /* 0x000fec0003800000 */
.L_x_4331:
        /* <DEDUP_REMOVED lines=11> */
.L_x_4336:
[----:B------:R-:W2:Y:S02]  /*1440*/  LDG.E R2, desc[UR36][R2.64] ;  /* 0x0000002402027981 */ /* 0x000ea4000c1e1900 */
[----:B--2---:R-:W-:-:S04]  /*1450*/  I2FP.F32.S32 R0, R2 ;  /* 0x0000000200007245 */ /* 0x004fc80000201400 */
[----:B------:R-:W-:-:S04]  /*1460*/  F2FP.F16.F32.PACK_AB R0, RZ, R0 ;  /* 0x00000000ff00723e */ /* 0x000fc800000000ff */
[----:B------:R-:W-:Y:S01]  /*1470*/  PRMT R23, R0, 0x7610, R23 ;  /* 0x0000761000177816 */ /* 0x000fe20000000017 */
[----:B------:R-:W-:Y:S06]  /*1480*/  BRA `(.L_x_4334) ;  /* 0x0000000c007c7947 */ /* 0x000fec0003800000 */
.L_x_4335:
[----:B------:R-:W2:Y:S02]  /*1490*/  LDG.E.U16 R2, desc[UR36][R2.64] ;  /* 0x0000002402027981 */ /* 0x000ea4000c1e1500 */
[----:B--2---:R-:W0:Y:S02]  /*14a0*/  I2F.S16 R0, R2 ;  /* 0x0000000200007306 */ /* 0x004e240000101400 */
[----:B0-----:R-:W-:-:S04]  /*14b0*/  F2FP.F16.F32.PACK_AB R0, RZ, R0 ;  /* 0x00000000ff00723e */ /* 0x001fc800000000ff */
[----:B------:R-:W-:Y:S01]  /*14c0*/  PRMT R23, R0, 0x7610, R23 ;  /* 0x0000761000177816 */ /* 0x000fe20000000017 */
[----:B------:R-:W-:Y:S06]  /*14d0*/  BRA `(.L_x_4334) ;  /* 0x0000000c00687947 */ /* 0x000fec0003800000 */
.L_x_4330:
        /* <DEDUP_REMOVED lines=9> */
.L_x_4338:
[----:B------:R0:W5:Y:S01]  /*1570*/  LDG.E.U16 R23, desc[UR36][R2.64] ;  /* 0x0000002402177981 */ /* 0x000162000c1e1500 */
[----:B------:R-:W-:Y:S05]  /*1580*/  BRA `(.L_x_4334) ;  /* 0x0000000c003c7947 */ /* 0x000fea0003800000 */
.L_x_4337:
        /* <DEDUP_REMOVED lines=9> */
.L_x_4340:
[----:B------:R1:W5:Y:S01]  /*1620*/  LDG.E.U16 R23, desc[UR36][R2.64] ;  /* 0x0000002402177981 */ /* 0x000362000c1e1500 */
[----:B------:R-:W-:Y:S05]  /*1630*/  BRA `(.L_x_4334) ;  /* 0x0000000c00107947 */ /* 0x000fea0003800000 */
.L_x_4339:
        /* <DEDUP_REMOVED lines=9> */
.L_x_4329:
        /* <DEDUP_REMOVED lines=14> */
.L_x_4343:
        /* <DEDUP_REMOVED lines=9> */
.L_x_4342:
        /* <DEDUP_REMOVED lines=28> */
.L_x_4345:
        /* <DEDUP_REMOVED lines=15> */
.L_x_4344:
[----:B------:R-:W2:Y:S02]  /*1af0*/  LDG.E.U16 R0, desc[UR36][R2.64] ;  /* 0x0000002402007981 */ /* 0x000ea4000c1e1500 */
[----:B--2---:R-:W-:-:S05]  /*1b00*/  IMAD.U32 R0, R0, 0x10000, RZ ;  /* 0x0001000000007824 */ /* 0x004fca00078e00ff */
[----:B------:R-:W-:-:S04]  /*1b10*/  F2FP.F16.F32.PACK_AB R0, RZ, R0 ;  /* 0x00000000ff00723e */ /* 0x000fc800000000ff */
[----:B------:R-:W-:Y:S01]  /*1b20*/  PRMT R23, R0, 0x7610, R23 ;  /* 0x0000761000177816 */ /* 0x000fe20000000017 */
[----:B------:R-:W-:Y:S06]  /*1b30*/  BRA `(.L_x_4334) ;  /* 0x0000000400d07947 */ /* 0x000fec0003800000 */
.L_x_4341:
        /* <DEDUP_REMOVED lines=13> */
.L_x_4348:
        /* <DEDUP_REMOVED lines=21> */
.L_x_4352:
[----:B------:R-:W-:Y:S05]  /*1d60*/  BSYNC B1 ;  /* 0x0000000000017941 */ /* 0x000fea0003800000 */
.L_x_4351:
[----:B------:R-:W-:Y:S01]  /*1d70*/  LEA R3, R0, 0x3b800000, 0x17 ;  /* 0x3b80000000037811 */ /* 0x000fe200078eb8ff */
[----:B------:R-:W-:-:S05]  /*1d80*/  IMAD.SHL.U32 R0, R2, 0x100000, RZ ;  /* 0x0010000002007824 */ /* 0x000fca00078e00ff */
[----:B------:R-:W-:-:S07]  /*1d90*/  LOP3.LUT R0, R3, R0, R4, 0xfe, !PT ;  /* 0x0000000003007212 */ /* 0x000fce00078efe04 */
.L_x_4350:
[----:B------:R-:W-:Y:S05]  /*1da0*/  BSYNC B0 ;  /* 0x0000000000007941 */ /* 0x000fea0003800000 */
.L_x_4349:
[----:B------:R-:W-:-:S04]  /*1db0*/  F2FP.F16.F32.PACK_AB R0, RZ, R0 ;  /* 0x00000000ff00723e */ /* 0x000fc800000000ff */
[----:B------:R-:W-:Y:S01]  /*1dc0*/  PRMT R23, R0, 0x7610, R23 ;  /* 0x0000761000177816 */ /* 0x000fe20000000017 */
[----:B------:R-:W-:Y:S06]  /*1dd0*/  BRA `(.L_x_4334) ;  /* 0x0000000400287947 */ /* 0x000fec0003800000 */
.L_x_4347:
        /* <DEDUP_REMOVED lines=21> */
.L_x_4356:
[----:B------:R-:W-:Y:S05]  /*1f30*/  BSYNC B1 ;  /* 0x0000000000017941 */ /* 0x000fea0003800000 */
.L_x_4355:
[----:B------:R-:W-:Y:S01]  /*1f40*/  LEA R3, R0, 0x37800000, 0x17 ;  /* 0x3780000000037811 */ /* 0x000fe200078eb8ff */
[----:B------:R-:W-:-:S05]  /*1f50*/  IMAD.SHL.U32 R0, R2, 0x200000, RZ ;  /* 0x0020000002007824 */ /* 0x000fca00078e00ff */
[----:B------:R-:W-:-:S07]  /*1f60*/  LOP3.LUT R0, R3, R0, R4, 0xfe, !PT ;  /* 0x0000000003007212 */ /* 0x000fce00078efe04 */
.L_x_4354:
[----:B------:R-:W-:Y:S05]  /*1f70*/  BSYNC B0 ;  /* 0x0000000000007941 */ /* 0x000fea0003800000 */
.L_x_4353:
[----:B------:R-:W-:-:S04]  /*1f80*/  F2FP.F16.F32.PACK_AB R0, RZ, R0 ;  /* 0x00000000ff00723e */ /* 0x000fc800000000ff */
[----:B------:R-:W-:Y:S01]  /*1f90*/  PRMT R23, R0, 0x7610, R23 ;  /* 0x0000761000177816 */ /* 0x000fe20000000017 */
[----:B------:R-:W-:Y:S06]  /*1fa0*/  BRA `(.L_x_4334) ;  /* 0x0000000000b47947 */ /* 0x000fec0003800000 */
.L_x_4346:
        /* <DEDUP_REMOVED lines=14> */
.L_x_4360:
[----:B------:R-:W-:Y:S05]  /*2090*/  BSYNC B0 ;  /* 0x0000000000007941 */ /* 0x000fea0003800000 */
.L_x_4359:
[----:B------:R-:W-:-:S04]  /*20a0*/  F2FP.F16.F32.PACK_AB R0, RZ, R0 ;  /* 0x00000000ff00723e */ /* 0x000fc800000000ff */
[----:B------:R-:W-:Y:S01]  /*20b0*/  PRMT R23, R0, 0x7610, R23 ;  /* 0x0000761000177816 */ /* 0x000fe20000000017 */
[----:B------:R-:W-:Y:S06]  /*20c0*/  BRA `(.L_x_4334) ;  /* 0x00000000006c7947 */ /* 0x000fec0003800000 */
.L_x_4333:
        /* <DEDUP_REMOVED lines=16> */
.L_x_4361:
[----:B------:R-:W-:Y:S01]  /*21d0*/  PRMT R23, RZ, 0x7610, R23 ;  /* 0x00007610ff177816 */ /* 0x000fe20000000017 */
[----:B------:R-:W-:Y:S06]  /*21e0*/  BRA `(.L_x_4334) ;  /* 0x0000000000247947 */ /* 0x000fec0003800000 */
.L_x_4358:
[----:B------:R-:W2:Y:S02]  /*21f0*/  LDG.E.64 R2, desc[UR36][R2.64] ;  /* 0x0000002402027981 */ /* 0x000ea4000c1e1b00 */
[----:B--2---:R-:W0:Y:S02]  /*2200*/  I2F.U64 R0, R2 ;  /* 0x0000000200007312 */ /* 0x004e240000301000 */
[----:B0-----:R-:W-:-:S04]  /*2210*/  F2FP.F16.F32.PACK_AB R0, RZ, R0 ;  /* 0x00000000ff00723e */ /* 0x001fc800000000ff */
[----:B------:R-:W-:Y:S01]  /*2220*/  PRMT R23, R0, 0x7610, R23 ;  /* 0x0000761000177816 */ /* 0x000fe20000000017 */
[----:B------:R-:W-:Y:S06]  /*2230*/  BRA `(.L_x_4334) ;  /* 0x0000000000107947 */ /* 0x000fec0003800000 */
.L_x_4357:
[----:B------:R-:W2:Y:S02]  /*2240*/  LDG.E R2, desc[UR36][R2.64] ;  /* 0x0000002402027981 */ /* 0x000ea4000c1e1900 */
[----:B--2---:R-:W-:-:S04]  /*2250*/  I2FP.F32.U32 R0, R2 ;  /* 0x0000000200007245 */ /* 0x004fc80000201000 */
[----:B------:R-:W-:-:S04]  /*2260*/  F2FP.F16.F32.PACK_AB R0, RZ, R0 ;  /* 0x00000000ff00723e */ /* 0x000fc800000000ff */
[----:B------:R-:W-:-:S07]  /*2270*/  PRMT R23, R0, 0x7610, R23 ;  /* 0x0000761000177816 */ /* 0x000fce0000000017 */
.L_x_4334:
[----:B------:R-:W-:-:S07]  /*2280*/  VIADD R19, R19, 0x80 ;  /* 0x0000008013137836 */ /* 0x000fce0000000000 */
.L_x_4328:
[----:B------:R-:W-:Y:S05]  /*2290*/  BSYNC B6 ;  /* 0x0000000000067941 */ /* 0x000fea0003800000 */
.L_x_4327:
        /* <DEDUP_REMOVED lines=28> */
.L_x_4367:
[----:B------:R-:W2:Y:S02]  /*2460*/  LDG.E.U8 R2, desc[UR36][R2.64] ;  /* 0x0000002402027981 */ /* 0x000ea4000c1e1100 */
[----:B--2---:R-:W-:-:S04]  /*2470*/  I2FP.F32.U32 R0, R2 ;  /* 0x0000000200007245 */ /* 0x004fc80000201000 */
[----:B------:R-:W-:-:S04]  /*2480*/  F2FP.F16.F32.PACK_AB R0, RZ, R0 ;  /* 0x00000000ff00723e */ /* 0x000fc800000000ff */
[----:B------:R-:W-:Y:S01]  /*2490*/  PRMT R25, R0, 0x7610, R25 ;  /* 0x0000761000197816 */ /* 0x000fe20000000019 */
[----:B------:R-:W-:Y:S06]  /*24a0*/  BRA `(.L_x_4369) ;  /* 0x0000000c00bc7947 */ /* 0x000fec0003800000 */
.L_x_4366:
        /* <DEDUP_REMOVED lines=11> */
.L_x_4371:
[----:B------:R-:W2:Y:S02]  /*2560*/  LDG.E R2, desc[UR36][R2.64] ;  /* 0x0000002402027981 */ /* 0x000ea4000c1e1900 */
[----:B--2---:R-:W-:-:S04]  /*2570*/  I2FP.F32.S32 R0, R2 ;  /* 0x0000000200007245 */ /* 0x004fc80000201400 */
[----:B------:R-:W-:-:S04]  /*2580*/  F2FP.F16.F32.PACK_AB R0, RZ, R0 ;  /* 0x00000000ff00723e */ /* 0x000fc800000000ff */
[----:B------:R-:W-:Y:S01]  /*2590*/  PRMT R25, R0, 0x7610, R25 ;  /* 0x0000761000197816 */ /* 0x000fe20000000019 */
[----:B------:R-:W-:Y:S06]  /*25a0*/  BRA `(.L_x_4369) ;  /* 0x0000000c007c7947 */ /* 0x000fec0003800000 */
.L_x_4370:
[----:B------:R-:W2:Y:S02]  /*25b0*/  LDG.E.U16 R2, desc[UR36][R2.64] ;  /* 0x0000002402027981 */ /* 0x000ea4000c1e1500 */
[----:B--2---:R-:W0:Y:S02]  /*25c0*/  I2F.S16 R0, R2 ;  /* 0x0000000200007306 */ /* 0x004e240000101400 */
[----:B0-----:R-:W-:-:S04]  /*25d0*/  F2FP.F16.F32.PACK_AB R0, RZ, R0 ;  /* 0x00000000ff00723e */ /* 0x001fc800000000ff */
[----:B------:R-:W-:Y:S01]  /*25e0*/  PRMT R25, R0, 0x7610, R25 ;  /* 0x0000761000197816 */ /* 0x000fe20000000019 */
[----:B------:R-:W-:Y:S06]  /*25f0*/  BRA `(.L_x_4369) ;  /* 0x0000000c00687947 */ /* 0x000fec0003800000 */
.L_x_4365:
        /* <DEDUP_REMOVED lines=9> */
.L_x_4373:
[----:B------:R0:W5:Y:S01]  /*2690*/  LDG.E.U16 R25, desc[UR36][R2.64] ;  /* 0x0000002402197981 */ /* 0x000162000c1e1500 */
[----:B------:R-:W-:Y:S05]  /*26a0*/  BRA `(.L_x_4369) ;  /* 0x0000000c003c7947 */ /* 0x000fea0003800000 */
.L_x_4372:
        /* <DEDUP_REMOVED lines=9> */
.L_x_4375:
[----:B------:R1:W5:Y:S01]  /*2740*/  LDG.E.U16 R25, desc[UR36][R2.64] ;  /* 0x0000002402197981 */ /* 0x000362000c1e1500 */
[----:B------:R-:W-:Y:S05]  /*2750*/  BRA `(.L_x_4369) ;  /* 0x0000000c00107947 */ /* 0x000fea0003800000 */
.L_x_4374:
        /* <DEDUP_REMOVED lines=9> */
.L_x_4364:
        /* <DEDUP_REMOVED lines=14> */
.L_x_4378:
        /* <DEDUP_REMOVED lines=9> */
.L_x_4377:
        /* <DEDUP_REMOVED lines=28> */
.L_x_4380:
        /* <DEDUP_REMOVED lines=15> */
.L_x_4379:
[----:B------:R-:W2:Y:S02]  /*2c10*/  LDG.E.U16 R0, desc[UR36][R2.64] ;  /* 0x0000002402007981 */ /* 0x000ea4000c1e1500 */
[----:B--2---:R-:W-:-:S05]  /*2c20*/  IMAD.U32 R0, R0, 0x10000, RZ ;  /* 0x0001000000007824 */ /* 0x004fca00078e00ff */
[----:B------:R-:W-:-:S04]  /*2c30*/  F2FP.F16.F32.PACK_AB R0, RZ, R0 ;  /* 0x00000000ff00723e */ /* 0x000fc800000000ff */
[----:B------:R-:W-:Y:S01]  /*2c40*/  PRMT R25, R0, 0x7610, R25 ;  /* 0x0000761000197816 */ /* 0x000fe20000000019 */
[----:B------:R-:W-:Y:S06]  /*2c50*/  BRA `(.L_x_4369) ;  /* 0x0000000400d07947 */ /* 0x000fec0003800000 */
.L_x_4376:
        /* <DEDUP_REMOVED lines=13> */
.L_x_4383:
        /* <DEDUP_REMOVED lines=21> */
.L_x_4387:
[----:B------:R-:W-:Y:S05]  /*2e80*/  BSYNC B1 ;  /* 0x0000000000017941 */ /* 0x000fea0003800000 */
.L_x_4386:
[----:B------:R-:W-:Y:S01]  /*2e90*/  LEA R3, R0, 0x3b800000, 0x17 ;  /* 0x3b80000000037811 */ /* 0x000fe200078eb8ff */
[----:B------:R-:W-:-:S05]  /*2ea0*/  IMAD.SHL.U32 R0, R2, 0x100000, RZ ;  /* 0x0010000002007824 */ /* 0x000fca00078e00ff */
[----:B------:R-:W-:-:S07]  /*2eb0*/  LOP3.LUT R0, R3, R0, R4, 0xfe, !PT ;  /* 0x0000000003007212 */ /* 0x000fce00078efe04 */
.L_x_4385:
[----:B------:R-:W-:Y:S05]  /*2ec0*/  BSYNC B0 ;  /* 0x0000000000007941 */ /* 0x000fea0003800000 */
.L_x_4384:
[----:B------:R-:W-:-:S04]  /*2ed0*/  F2FP.F16.F32.PACK_AB R0, RZ, R0 ;  /* 0x00000000ff00723e */ /* 0x000fc800000000ff */
[----:B------:R-:W-:Y:S01]  /*2ee0*/  PRMT R25, R0, 0x7610, R25 ;  /* 0x0000761000197816 */ /* 0x000fe20000000019 */
[----:B------:R-:W-:Y:S06]  /*2ef0*/  BRA `(.L_x_4369) ;  /* 0x0000000400287947 */ /* 0x000fec0003800000 */
.L_x_4382:
        /* <DEDUP_REMOVED lines=21> */
.L_x_4391:
[----:B------:R-:W-:Y:S05]  /*3050*/  BSYNC B1 ;  /* 0x0000000000017941 */ /* 0x000fea0003800000 */
.L_x_4390:
[----:B------:R-:W-:Y:S01]  /*3060*/  LEA R3, R0, 0x37800000, 0x17 ;  /* 0x3780000000037811 */ /* 0x000fe200078eb8ff */
[----:B------:R-:W-:-:S05]  /*3070*/  IMAD.SHL.U32 R0, R2, 0x200000, RZ ;  /* 0x0020000002007824 */ /* 0x000fca00078e00ff */
[----:B------:R-:W-:-:S07]  /*3080*/  LOP3.LUT R0, R3, R0, R4, 0xfe, !PT ;  /* 0x0000000003007212 */ /* 0x000fce00078efe04 */
.L_x_4389:
[----:B------:R-:W-:Y:S05]  /*3090*/  BSYNC B0 ;  /* 0x0000000000007941 */ /* 0x000fea0003800000 */
.L_x_4388:
[----:B------:R-:W-:-:S04]  /*30a0*/  F2FP.F16.F32.PACK_AB R0, RZ, R0 ;  /* 0x00000000ff00723e */ /* 0x000fc800000000ff */
[----:B------:R-:W-:Y:S01]  /*30b0*/  PRMT R25, R0, 0x7610, R25 ;  /* 0x0000761000197816 */ /* 0x000fe20000000019 */
[----:B------:R-:W-:Y:S06]  /*30c0*/  BRA `(.L_x_4369) ;  /* 0x0000000000b47947 */ /* 0x000fec0003800000 */
.L_x_4381:
        /* <DEDUP_REMOVED lines=14> */
.L_x_4395:
[----:B------:R-:W-:Y:S05]  /*31b0*/  BSYNC B0 ;  /* 0x0000000000007941 */ /* 0x000fea0003800000 */
.L_x_4394:
[----:B------:R-:W-:-:S04]  /*31c0*/  F2FP.F16.F32.PACK_AB R0, RZ, R0 ;  /* 0x00000000ff00723e */ /* 0x000fc800000000ff */
[----:B------:R-:W-:Y:S01]  /*31d0*/  PRMT R25, R0, 0x7610, R25 ;  /* 0x0000761000197816 */ /* 0x000fe20000000019 */
[----:B------:R-:W-:Y:S06]  /*31e0*/  BRA `(.L_x_4369) ;  /* 0x00000000006c7947 */ /* 0x000fec0003800000 */
.L_x_4368:
        /* <DEDUP_REMOVED lines=16> */
.L_x_4396:
[----:B------:R-:W-:Y:S01]  /*32f0*/  PRMT R25, RZ, 0x7610, R25 ;  /* 0x00007610ff197816 */ /* 0x000fe20000000019 */
[----:B------:R-:W-:Y:S06]  /*3300*/  BRA `(.L_x_4369) ;  /* 0x0000000000247947 */ /* 0x000fec0003800000 */
.L_x_4393:
[----:B------:R-:W2:Y:S02]  /*3310*/  LDG.E.64 R2, desc[UR36][R2.64] ;  /* 0x0000002402027981 */ /* 0x000ea4000c1e1b00 */
[----:B--2---:R-:W0:Y:S02]  /*3320*/  I2F.U64 R0, R2 ;  /* 0x0000000200007312 */ /* 0x004e240000301000 */
[----:B0-----:R-:W-:-:S04]  /*3330*/  F2FP.F16.F32.PACK_AB R0, RZ, R0 ;  /* 0x00000000ff00723e */ /* 0x001fc800000000ff */
[----:B------:R-:W-:Y:S01]  /*3340*/  PRMT R25, R0, 0x7610, R25 ;  /* 0x0000761000197816 */ /* 0x000fe20000000019 */
[----:B------:R-:W-:Y:S06]  /*3350*/  BRA `(.L_x_4369) ;  /* 0x0000000000107947 */ /* 0x000fec0003800000 */
.L_x_4392:
[----:B------:R-:W2:Y:S02]  /*3360*/  LDG.E R2, desc[UR36][R2.64] ;  /* 0x0000002402027981 */ /* 0x000ea4000c1e1900 */
[----:B--2---:R-:W-:-:S04]  /*3370*/  I2FP.F32.U32 R0, R2 ;  /* 0x0000000200007245 */ /* 0x004fc80000201000 */
[----:B------:R-:W-:-:S04]  /*3380*/  F2FP.F16.F32.PACK_AB R0, RZ, R0 ;  /* 0x00000000ff00723e */ /* 0x000fc800000000ff */
[----:B------:R-:W-:-:S07]  /*3390*/  PRMT R25, R0, 0x7610, R25 ;  /* 0x0000761000197816 */ /* 0x000fce0000000019 */
.L_x_4369:
[----:B------:R-:W-:-:S07]  /*33a0*/  VIADD R19, R19, 0x80 ;  /* 0x0000008013137836 */ /* 0x000fce0000000000 */
.L_x_4363:
[----:B------:R-:W-:Y:S05]  /*33b0*/  BSYNC B6 ;  /* 0x0000000000067941 */ /* 0x000fea0003800000 */
.L_x_4362:
        /* <DEDUP_REMOVED lines=25> */
.L_x_4402:
[----:B------:R-:W2:Y:S02]  /*3550*/  LDG.E.U8 R2, desc[UR36][R2.64] ;  /* 0x0000002402027981 */ /* 0x000ea4000c1e1100 */
[----:B--2---:R-:W-:-:S04]  /*3560*/  I2FP.F32.U32 R0, R2 ;  /* 0x0000000200007245 */ /* 0x004fc80000201000 */
[----:B------:R-:W-:-:S04]  /*3570*/  F2FP.F16.F32.PACK_AB R0, RZ, R0 ;  /* 0x00000000ff00723e */ /* 0x000fc800000000ff */
[----:B------:R-:W-:Y:S01]  /*3580*/  PRMT R24, R0, 0x7610, R24 ;  /* 0x0000761000187816 */ /* 0x000fe20000000018 */
[----:B------:R-:W-:Y:S06]  /*3590*/  BRA `(.L_x_4398) ;  /* 0x0000000c00bc7947 */ /* 0x000fec0003800000 */
.L_x_4401:
        /* <DEDUP_REMOVED lines=11> */
.L_x_4405:
[----:B------:R-:W2:Y:S02]  /*3650*/  LDG.E R2, desc[UR36][R2.64] ;  /* 0x0000002402027981 */ /* 0x000ea4000c1e1900 */
[----:B--2---:R-:W-:-:S04]  /*3660*/  I2FP.F32.S32 R0, R2 ;  /* 0x0000000200007245 */ /* 0x004fc80000201400 */
[----:B------:R-:W-:-:S04]  /*3670*/  F2FP.F16.F32.PACK_AB R0, RZ, R0 ;  /* 0x00000000ff00723e */ /* 0x000fc800000000ff */
[----:B------:R-:W-:Y:S01]  /*3680*/  PRMT R24, R0, 0x7610, R24 ;  /* 0x0000761000187816 */ /* 0x000fe20000000018 */
[----:B------:R-:W-:Y:S06]  /*3690*/  BRA `(.L_x_4398) ;  /* 0x0000000c007c7947 */ /* 0x000fec0003800000 */
.L_x_4404:
[----:B------:R-:W2:Y:S02]  /*36a0*/  LDG.E.U16 R2, desc[UR36][R2.64] ;  /* 0x0000002402027981 */ /* 0x000ea4000c1e1500 */
[----:B--2---:R-:W0:Y:S02]  /*36b0*/  I2F.S16 R0, R2 ;  /* 0x0000000200007306 */ /* 0x004e240000101400 */
[----:B0-----:R-:W-:-:S04]  /*36c0*/  F2FP.F16.F32.PACK_AB R0, RZ, R0 ;  /* 0x00000000ff00723e */ /* 0x001fc800000000ff */
[----:B------:R-:W-:Y:S01]  /*36d0*/  PRMT R24, R0, 0x7610, R24 ;  /* 0x0000761000187816 */ /* 0x000fe20000000018 */
[----:B------:R-:W-:Y:S06]  /*36e0*/  BRA `(.L_x_4398) ;  /* 0x0000000c00687947 */ /* 0x000fec0003800000 */
.L_x_4400:
        /* <DEDUP_REMOVED lines=9> */
.L_x_4407:
[----:B------:R2:W5:Y:S01]  /*3780*/  LDG.E.U16 R24, desc[UR36][R2.64] ;  /* 0x0000002402187981 */ /* 0x000562000c1e1500 */
[----:B------:R-:W-:Y:S05]  /*3790*/  BRA `(.L_x_4398) ;  /* 0x0000000c003c7947 */ /* 0x000fea0003800000 */
.L_x_4406:
        /* <DEDUP_REMOVED lines=9> */
.L_x_4409:
[----:B------:R3:W5:Y:S01]  /*3830*/  LDG.E.U16 R24, desc[UR36][R2.64] ;  /* 0x0000002402187981 */ /* 0x000762000c1e1500 */
[----:B------:R-:W-:Y:S05]  /*3840*/  BRA `(.L_x_4398) ;  /* 0x0000000c00107947 */ /* 0x000fea0003800000 */
.L_x_4408:
        /* <DEDUP_REMOVED lines=9> */
.L_x_4399:
        /* <DEDUP_REMOVED lines=14> */
.L_x_4412:
        /* <DEDUP_REMOVED lines=9> */
.L_x_4411:
        /* <DEDUP_REMOVED lines=28> */
.L_x_4414:
        /* <DEDUP_REMOVED lines=15> */
.L_x_4413:
[----:B------:R-:W2:Y:S02]  /*3d00*/  LDG.E.U16 R0, desc[UR36][R2.64] ;  /* 0x0000002402007981 */ /* 0x000ea4000c1e1500 */
[----:B--2---:R-:W-:-:S05]  /*3d10*/  IMAD.U32 R0, R0, 0x10000, RZ ;  /* 0x0001000000007824 */ /* 0x004fca00078e00ff */
[----:B------:R-:W-:-:S04]  /*3d20*/  F2FP.F16.F32.PACK_AB R0, RZ, R0 ;  /* 0x00000000ff00723e */ /* 0x000fc800000000ff */
[----:B------:R-:W-:Y:S01]  /*3d30*/  PRMT R24, R0, 0x7610, R24 ;  /* 0x0000761000187816 */ /* 0x000fe20000000018 */
[----:B------:R-:W-:Y:S06]  /*3d40*/  BRA `(.L_x_4398) ;  /* 0x0000000400d07947 */ /* 0x000fec0003800000 */
.L_x_4410:
        /* <DEDUP_REMOVED lines=13> */
.L_x_4417:
        /* <DEDUP_REMOVED lines=21> */
.L_x_4421:
[----:B------:R-:W-:Y:S05]  /*3f70*/  BSYNC B1 ;  /* 0x0000000000017941 */ /* 0x000fea0003800000 */
.L_x_4420:
[----:B------:R-:W-:Y:S01]  /*3f80*/  LEA R3, R0, 0x3b800000, 0x17 ;  /* 0x3b80000000037811 */ /* 0x000fe200078eb8ff */
[----:B------:R-:W-:-:S05]  /*3f90*/  IMAD.SHL.U32 R0, R2, 0x100000, RZ ;  /* 0x0010000002007824 */ /* 0x000fca00078e00ff */
[----:B------:R-:W-:-:S07]  /*3fa0*/  LOP3.LUT R0, R3, R0, R4, 0xfe, !PT ;  /* 0x0000000003007212 */ /* 0x000fce00078efe04 */
.L_x_4419:
[----:B------:R-:W-:Y:S05]  /*3fb0*/  BSYNC B0 ;  /* 0x0000000000007941 */ /* 0x000fea0003800000 */
.L_x_4418:
[----:B------:R-:W-:-:S04]  /*3fc0*/  F2FP.F16.F32.PACK_AB R0, RZ, R0 ;  /* 0x00000000ff00723e */ /* 0x000fc800000000ff */
[----:B------:R-:W-:Y:S01]  /*3fd0*/  PRMT R24, R0, 0x7610, R24 ;  /* 0x0000761000187816 */ /* 0x000fe20000000018 */
[----:B------:R-:W-:Y:S06]  /*3fe0*/  BRA `(.L_x_4398) ;  /* 0x0000000400287947 */ /* 0x000fec0003800000 */
.L_x_4416:
        /* <DEDUP_REMOVED lines=21> */
.L_x_4425:
[----:B------:R-:W-:Y:S05]  /*4140*/  BSYNC B1 ;  /* 0x0000000000017941 */ /* 0x000fea0003800000 */
.L_x_4424:
[----:B------:R-:W-:Y:S01]  /*4150*/  LEA R3, R0, 0x37800000, 0x17 ;  /* 0x3780000000037811 */ /* 0x000fe200078eb8ff */
[----:B------:R-:W-:-:S05]  /*4160*/  IMAD.SHL.U32 R0, R2, 0x200000, RZ ;  /* 0x0020000002007824 */ /* 0x000fca00078e00ff */
[----:B------:R-:W-:-:S07]  /*4170*/  LOP3.LUT R0, R3, R0, R4, 0xfe, !PT ;  /* 0x0000000003007212 */ /* 0x000fce00078efe04 */
.L_x_4423:
[----:B------:R-:W-:Y:S05]  /*4180*/  BSYNC B0 ;  /* 0x0000000000007941 */ /* 0x000fea0003800000 */
.L_x_4422:
[----:B------:R-:W-:-:S04]  /*4190*/  F2FP.F16.F32.PACK_AB R0, RZ, R0 ;  /* 0x00000000ff00723e */ /* 0x000fc800000000ff */
[----:B------:R-:W-:Y:S01]  /*41a0*/  PRMT R24, R0, 0x7610, R24 ;  /* 0x0000761000187816 */ /* 0x000fe20000000018 */
[----:B------:R-:W-:Y:S06]  /*41b0*/  BRA `(.L_x_4398) ;  /* 0x0000000000b47947 */ /* 0x000fec0003800000 */
.L_x_4415:
        /* <DEDUP_REMOVED lines=14> */
.L_x_4429:
[----:B------:R-:W-:Y:S05]  /*42a0*/  BSYNC B0 ;  /* 0x0000000000007941 */ /* 0x000fea0003800000 */
.L_x_4428:
[----:B------:R-:W-:-:S04]  /*42b0*/  F2FP.F16.F32.PACK_AB R0, RZ, R0 ;  /* 0x00000000ff00723e */ /* 0x000fc800000000ff */
[----:B------:R-:W-:Y:S01]  /*42c0*/  PRMT R24, R0, 0x7610, R24 ;  /* 0x0000761000187816 */ /* 0x000fe20000000018 */
[----:B------:R-:W-:Y:S06]  /*42d0*/  BRA `(.L_x_4398) ;  /* 0x00000000006c7947 */ /* 0x000fec0003800000 */
.L_x_4403:
        /* <DEDUP_REMOVED lines=16> */
.L_x_4430:
[----:B------:R-:W-:Y:S01]  /*43e0*/  PRMT R24, RZ, 0x7610, R24 ;  /* 0x00007610ff187816 */ /* 0x000fe20000000018 */
[----:B------:R-:W-:Y:S06]  /*43f0*/  BRA `(.L_x_4398) ;  /* 0x0000000000247947 */ /* 0x000fec0003800000 */
.L_x_4427:
[----:B------:R-:W2:Y:S02]  /*4400*/  LDG.E.64 R2, desc[UR36][R2.64] ;  /* 0x0000002402027981 */ /* 0x000ea4000c1e1b00 */
[----:B--2---:R-:W0:Y:S02]  /*4410*/  I2F.U64 R0, R2 ;  /* 0x0000000200007312 */ /* 0x004e240000301000 */
[----:B0-----:R-:W-:-:S04]  /*4420*/  F2FP.F16.F32.PACK_AB R0, RZ, R0 ;  /* 0x00000000ff00723e */ /* 0x001fc800000000ff */
[----:B------:R-:W-:Y:S01]  /*4430*/  PRMT R24, R0, 0x7610, R24 ;  /* 0x0000761000187816 */ /* 0x000fe20000000018 */
[----:B------:R-:W-:Y:S06]  /*4440*/  BRA `(.L_x_4398) ;  /* 0x0000000000107947 */ /* 0x000fec0003800000 */
.L_x_4426:
[----:B------:R-:W2:Y:S02]  /*4450*/  LDG.E R2, desc[UR36][R2.64] ;  /* 0x0000002402027981 */ /* 0x000ea4000c1e1900 */
[----:B--2---:R-:W-:-:S04]  /*4460*/  I2FP.F32.U32 R0, R2 ;  /* 0x0000000200007245 */ /* 0x004fc80000201000 */
[----:B------:R-:W-:-:S04]  /*4470*/  F2FP.F16.F32.PACK_AB R0, RZ, R0 ;  /* 0x00000000ff00723e */ /* 0x000fc800000000ff */
[----:B------:R-:W-:-:S07]  /*4480*/  PRMT R24, R0, 0x7610, R24 ;  /* 0x0000761000187816 */ /* 0x000fce0000000018 */
.L_x_4398:
[----:B------:R-:W-:Y:S05]  /*4490*/  BSYNC B6 ;  /* 0x0000000000067941 */ /* 0x000fea0003800000 */
.L_x_4397:
[----:B------:R-:W0:Y:S01]  /*44a0*/  S2R R17, SR_TID.X ;  /* 0x0000000000117919 */ /* 0x000e220000002100 */
[----:B------:R-:W4:Y:S01]  /*44b0*/  LDC.U8 R19, c[0x0][0x23c] ;  /* 0x00008f00ff137b82 */ /* 0x000f220000000000 */
[----:B------:R-:W-:Y:S01]  /*44c0*/  BSSY B6, `(.L_x_4431) ;  /* 0x0000131000067945 */ /* 0x000fe20003800000 */
[C---:B0123--:R-:W-:Y:S01]  /*44d0*/  VIADD R3, R17.reuse, 0x100 ;  /* 0x0000010011037836 */ /* 0x04ffe20000000000 */
[CC--:B------:R-:W-:Y:S01]  /*44e0*/  ISETP.GE.AND P3, PT, R17.reuse, R16.reuse, PT ;  /* 0x000000101100720c */ /* 0x0c0fe20003f66270 */
[C---:B------:R-:W-:Y:S02]  /*44f0*/  VIADD R5, R17.reuse, 0x180 ;  /* 0x0000018011057836 */ /* 0x040fe40000000000 */
[----:B------:R-:W-:Y:S01]  /*4500*/  VIADD R27, R17, 0x80 ;  /* 0x00000080111b7836 */ /* 0x000fe20000000000 */
[-C--:B------:R-:W-:Y:S02]  /*4510*/  ISETP.GE.AND P1, PT, R3, R16.reuse, PT ;  /* 0x000000100300720c */ /* 0x080fe40003f26270 */
[----:B------:R-:W-:-:S02]  /*4520*/  ISETP.GE.AND P2, PT, R5, R16, PT ;  /* 0x000000100500720c */ /* 0x000fc40003f46270 */
[----:B------:R-:W-:-:S05]  /*4530*/  ISETP.GE.AND P0, PT, R27, R16, PT ;  /* 0x000000101b00720c */ /* 0x000fca0003f06270 */
[----:B-----5:R-:W-:-:S04]  /*4540*/  @!P3 HADD2.F32 R2, -RZ, R22.H0_H0 ;  /* 0x20000016ff02b230 */ /* 0x020fc80000004100 */
[----:B------:R-:W-:Y:S02]  /*4550*/  @!P1 HADD2.F32 R25, -RZ, R25.H0_H0 ;  /* 0x20000019ff199230 */ /* 0x000fe40000004100 */
[----:B------:R-:W-:Y:S01]  /*4560*/  @!P3 FMUL.FTZ R3, R2, R2 ;  /* 0x000000020203b220 */ /* 0x000fe20000410000 */
[----:B------:R-:W-:Y:S02]  /*4570*/  @!P2 HADD2.F32 R7, -RZ, R24.H0_H0 ;  /* 0x20000018ff07a230 */ /* 0x000fe40000004100 */
[----:B------:R-:W-:Y:S02]  /*4580*/  @!P0 HADD2.F32 R4, -RZ, R23.H0_H0 ;  /* 0x20000017ff048230 */ /* 0x000fe40000004100 */
[----:B------:R-:W-:Y:S01]  /*4590*/  @!P1 FMUL.FTZ R6, R25, R25 ;  /* 0x0000001919069220 */ /* 0x000fe20000410000 */
[----:B------:R-:W-:Y:S01]  /*45a0*/  @!P3 F2FP.F16.F32.PACK_AB R3, RZ, R3 ;  /* 0x00000003ff03b23e */ /* 0x000fe200000000ff */
[----:B------:R-:W-:Y:S01]  /*45b0*/  @!P2 FMUL.FTZ R8, R7, R7 ;  /* 0x000000070708a220 */ /* 0x000fe20000410000 */
[----:B------:R-:W-:-:S02]  /*45c0*/  @!P0 FMUL.FTZ R5, R4, R4 ;  /* 0x0000000404058220 */ /* 0x000fc40000410000 */
[----:B------:R-:W-:Y:S01]  /*45d0*/  @!P1 F2FP.F16.F32.PACK_AB R6, RZ, R6 ;  /* 0x00000006ff06923e */ /* 0x000fe200000000ff */
[----:B------:R-:W-:Y:S01]  /*45e0*/  @!P3 HADD2.F32 R3, -RZ, R3.H0_H0 ;  /* 0x20000003ff03b230 */ /* 0x000fe20000004100 */
[----:B------:R-:W-:Y:S02]  /*45f0*/  @!P2 F2FP.F16.F32.PACK_AB R8, RZ, R8 ;  /* 0x00000008ff08a23e */ /* 0x000fe400000000ff */
[----:B------:R-:W-:Y:S01]  /*4600*/  @!P0 F2FP.F16.F32.PACK_AB R5, RZ, R5 ;  /* 0x00000005ff05823e */ /* 0x000fe200000000ff */
[----:B------:R-:W-:Y:S02]  /*4610*/  @!P1 HADD2.F32 R6, -RZ, R6.H0_H0 ;  /* 0x20000006ff069230 */ /* 0x000fe40000004100 */
[----:B------:R-:W-:Y:S01]  /*4620*/  @!P3 FMUL.FTZ R3, R2, R3 ;  /* 0x000000030203b220 */ /* 0x000fe20000410000 */
[----:B------:R-:W-:Y:S02]  /*4630*/  @!P2 HADD2.F32 R8, -RZ, R8.H0_H0 ;  /* 0x20000008ff08a230 */ /* 0x000fe40000004100 */
[----:B------:R-:W-:-:S02]  /*4640*/  @!P0 HADD2.F32 R5, -RZ, R5.H0_H0 ;  /* 0x20000005ff058230 */ /* 0x000fc40000004100 */
[----:B------:R-:W-:Y:S01]  /*4650*/  @!P1 FMUL.FTZ R6, R25, R6 ;  /* 0x0000000619069220 */ /* 0x000fe20000410000 */
[----:B------:R-:W-:Y:S01]  /*4660*/  @!P3 F2FP.F16.F32.PACK_AB R0, RZ, R3 ;  /* 0x00000003ff00b23e */ /* 0x000fe200000000ff */
[----:B------:R-:W-:Y:S01]  /*4670*/  @!P2 FMUL.FTZ R8, R7, R8 ;  /* 0x000000080708a220 */ /* 0x000fe20000410000 */
[----:B------:R-:W-:Y:S02]  /*4680*/  @!P0 FMUL.FTZ R5, R4, R5 ;  /* 0x0000000504058220 */ /* 0x000fe40000410000 */
[----:B------:R-:W-:Y:S02]  /*4690*/  @!P1 F2FP.F16.F32.PACK_AB R23, RZ, R6 ;  /* 0x00000006ff17923e */ /* 0x000fe400000000ff */
[----:B------:R-:W-:Y:S02]  /*46a0*/  @!P2 F2FP.F16.F32.PACK_AB R22, RZ, R8 ;  /* 0x00000008ff16a23e */ /* 0x000fe400000000ff */
[----:B------:R-:W-:Y:S01]  /*46b0*/  @!P0 F2FP.F16.F32.PACK_AB R24, RZ, R5 ;  /* 0x00000005ff18823e */ /* 0x000fe200000000ff */
[----:B----4-:R-:W-:Y:S06]  /*46c0*/  @P3 BRA `(.L_x_4432) ;  /* 0x0000001000403947 */ /* 0x010fec0003800000 */
        /* <DEDUP_REMOVED lines=22> */
.L_x_4436:
[----:B------:R-:W-:Y:S02]  /*4830*/  HADD2.F32 R5, -RZ, R0.H0_H0 ;  /* 0x20000000ff057230 */ /* 0x000fe40000004100 */
[----:B------:R-:W-:-:S04]  /*4840*/  IMAD.MOV.U32 R17, RZ, RZ, R27 ;  /* 0x000000ffff117224 */ /* 0x000fc800078e001b */
[----:B------:R-:W0:Y:S02]  /*4850*/  F2I.S64.TRUNC R4, R5 ;  /* 0x0000000500047311 */ /* 0x000e24000020d900 */
[----:B0-----:R0:W-:Y:S01]  /*4860*/  STG.E.U8 desc[UR36][R2.64], R4 ;  /* 0x0000000402007986 */ /* 0x0011e2000c101124 */
[----:B------:R-:W-:Y:S05]  /*4870*/  BRA `(.L_x_4432) ;  /* 0x0000000c00d47947 */ /* 0x000fea0003800000 */
.L_x_4435:
        /* <DEDUP_REMOVED lines=11> */
.L_x_4439:
[----:B------:R-:W-:Y:S02]  /*4930*/  HADD2.F32 R0, -RZ, R0.H0_H0 ;  /* 0x20000000ff007230 */ /* 0x000fe40000004100 */
[----:B------:R-:W-:Y:S02]  /*4940*/  IMAD.MOV.U32 R17, RZ, RZ, R27 ;  /* 0x000000ffff117224 */ /* 0x000fe400078e001b */
[----:B------:R-:W0:Y:S02]  /*4950*/  F2I.FTZ.TRUNC.NTZ R5, R0 ;  /* 0x0000000000057305 */ /* 0x000e24000021f100 */
[----:B0-----:R0:W-:Y:S01]  /*4960*/  STG.E desc[UR36][R2.64], R5 ;  /* 0x0000000502007986 */ /* 0x0011e2000c101924 */
[----:B------:R-:W-:Y:S05]  /*4970*/  BRA `(.L_x_4432) ;  /* 0x0000000c00947947 */ /* 0x000fea0003800000 */
.L_x_4438:
[----:B------:R-:W-:Y:S02]  /*4980*/  HADD2.F32 R0, -RZ, R0.H0_H0 ;  /* 0x20000000ff007230 */ /* 0x000fe40000004100 */
[----:B------:R-:W-:Y:S02]  /*4990*/  IMAD.MOV.U32 R17, RZ, RZ, R27 ;  /* 0x000000ffff117224 */ /* 0x000fe400078e001b */
[----:B------:R-:W0:Y:S02]  /*49a0*/  F2I.FTZ.TRUNC.NTZ R5, R0 ;  /* 0x0000000000057305 */ /* 0x000e24000021f100 */
[----:B0-----:R0:W-:Y:S01]  /*49b0*/  STG.E.U16 desc[UR36][R2.64], R5 ;  /* 0x0000000502007986 */ /* 0x0011e2000c101524 */
[----:B------:R-:W-:Y:S05]  /*49c0*/  BRA `(.L_x_4432) ;  /* 0x0000000c00807947 */ /* 0x000fea0003800000 */
.L_x_4434:
        /* <DEDUP_REMOVED lines=10> */
.L_x_4441:
[----:B------:R0:W-:Y:S01]  /*4a70*/  STG.E.U16 desc[UR36][R2.64], R0 ;  /* 0x0000000002007986 */ /* 0x0001e2000c101524 */
[----:B------:R-:W-:Y:S01]  /*4a80*/  IMAD.MOV.U32 R17, RZ, RZ, R27 ;  /* 0x000000ffff117224 */ /* 0x000fe200078e001b */
[----:B------:R-:W-:Y:S06]  /*4a90*/  BRA `(.L_x_4432) ;  /* 0x0000000c004c7947 */ /* 0x000fec0003800000 */
.L_x_4440:
        /* <DEDUP_REMOVED lines=11> */
.L_x_4443:
[----:B------:R-:W-:Y:S02]  /*4b50*/  HADD2.F32 R0, -RZ, R0.H0_H0 ;  /* 0x20000000ff007230 */ /* 0x000fe40000004100 */
[----:B------:R-:W-:-:S03]  /*4b60*/  IMAD.MOV.U32 R17, RZ, RZ, R27 ;  /* 0x000000ffff117224 */ /* 0x000fc600078e001b */
[----:B------:R-:W-:-:S04]  /*4b70*/  F2FP.F16.F32.PACK_AB R0, RZ, R0 ;  /* 0x00000000ff00723e */ /* 0x000fc800000000ff */
[----:B------:R-:W-:-:S05]  /*4b80*/  PRMT R0, R0, 0x5410, RZ ;  /* 0x0000541000007816 */ /* 0x000fca00000000ff */
[----:B------:R0:W-:Y:S01]  /*4b90*/  STG.E desc[UR36][R2.64], R0 ;  /* 0x0000000002007986 */ /* 0x0001e2000c101924 */
[----:B------:R-:W-:Y:S05]  /*4ba0*/  BRA `(.L_x_4432) ;  /* 0x0000000c00087947 */ /* 0x000fea0003800000 */
.L_x_4442:
[----:B------:R-:W-:Y:S02]  /*4bb0*/  HADD2.F32 R4, -RZ, R0.H0_H0 ;  /* 0x20000000ff047230 */ /* 0x000fe40000004100 */
[----:B------:R-:W-:-:S03]  /*4bc0*/  IMAD.MOV.U32 R17, RZ, RZ, R27 ;  /* 0x000000ffff117224 */ /* 0x000fc600078e001b */
[----:B------:R-:W-:-:S06]  /*4bd0*/  FMUL.FTZ R4, R4, 1 ;  /* 0x3f80000004047820 */ /* 0x000fcc0000410000 */
[----:B------:R-:W0:Y:S02]  /*4be0*/  F2F.F64.F32 R4, R4 ;  /* 0x0000000400047310 */ /* 0x000e240000201800 */
[----:B0-----:R0:W-:Y:S01]  /*4bf0*/  STG.E.64 desc[UR36][R2.64], R4 ;  /* 0x0000000402007986 */ /* 0x0011e2000c101b24 */
[----:B------:R-:W-:Y:S05]  /*4c00*/  BRA `(.L_x_4432) ;  /* 0x0000000800f07947 */ /* 0x000fea0003800000 */
.L_x_4433:
        /* <DEDUP_REMOVED lines=14> */
.L_x_4446:
[----:B------:R-:W-:Y:S01]  /*4cf0*/  HADD2.F32 R0, -RZ, R0.H0_H0 ;  /* 0x20000000ff007230 */ /* 0x000fe20000004100 */
[----:B------:R-:W-:Y:S01]  /*4d00*/  CS2R R6, SRZ ;  /* 0x0000000000067805 */ /* 0x000fe2000001ff00 */
[----:B------:R-:W-:-:S03]  /*4d10*/  IMAD.MOV.U32 R17, RZ, RZ, R27 ;  /* 0x000000ffff117224 */ /* 0x000fc600078e001b */
[----:B------:R-:W-:-:S04]  /*4d20*/  FMUL.FTZ R0, R0, 1 ;  /* 0x3f80000000007820 */ /* 0x000fc80000410000 */
[----:B------:R-:W0:Y:S02]  /*4d30*/  F2F.F64.F32 R4, R0 ;  /* 0x0000000000047310 */ /* 0x000e240000201800 */
[----:B0-----:R0:W-:Y:S01]  /*4d40*/  STG.E.128 desc[UR36][R2.64], R4 ;  /* 0x0000000402007986 */ /* 0x0011e2000c101d24 */
[----:B------:R-:W-:Y:S05]  /*4d50*/  BRA `(.L_x_4432) ;  /* 0x00000008009c7947 */ /* 0x000fea0003800000 */
.L_x_4445:
        /* <DEDUP_REMOVED lines=21> */
.L_x_4450:
[----:B------:R-:W-:Y:S05]  /*4eb0*/  BSYNC B0 ;  /* 0x0000000000007941 */ /* 0x000fea0003800000 */
.L_x_4449:
[----:B------:R-:W-:Y:S01]  /*4ec0*/  LOP3.LUT R5, R0, R5, RZ, 0xfc, !PT ;  /* 0x0000000500057212 */ /* 0x000fe200078efcff */
[----:B------:R-:W-:-:S04]  /*4ed0*/  IMAD.MOV.U32 R17, RZ, RZ, R27 ;  /* 0x000000ffff117224 */ /* 0x000fc800078e001b */
[----:B------:R0:W-:Y:S01]  /*4ee0*/  STG.E.U8 desc[UR36][R2.64], R5 ;  /* 0x0000000502007986 */ /* 0x0001e2000c101124 */
[----:B------:R-:W-:Y:S05]  /*4ef0*/  BRA `(.L_x_4432) ;  /* 0x0000000800347947 */ /* 0x000fea0003800000 */
.L_x_4448:
        /* <DEDUP_REMOVED lines=13> */
.L_x_4452:
[----:B------:R-:W-:Y:S01]  /*4fd0*/  IMAD.MOV.U32 R0, RZ, RZ, 0x7f ;  /* 0x0000007fff007424 */ /* 0x000fe200078e00ff */
[----:B------:R-:W-:-:S04]  /*4fe0*/  ISETP.GT.U32.AND P0, PT, R4, 0x7f800000, PT ;  /* 0x7f8000000400780c */ /* 0x000fc80003f04070 */
[----:B------:R-:W-:-:S09]  /*4ff0*/  SEL R0, R0, 0x7c, P0 ;  /* 0x0000007c00007807 */ /* 0x000fd20000000000 */
.L_x_4453:
[----:B------:R-:W-:Y:S05]  /*5000*/  BSYNC B0 ;  /* 0x0000000000007941 */ /* 0x000fea0003800000 */
.L_x_4451:
[----:B------:R-:W-:Y:S01]  /*5010*/  LOP3.LUT R4, R5, 0x80000000, RZ, 0xc0, !PT ;  /* 0x8000000005047812 */ /* 0x000fe200078ec0ff */
[----:B------:R-:W-:-:S03]  /*5020*/  IMAD.MOV.U32 R17, RZ, RZ, R27 ;  /* 0x000000ffff117224 */ /* 0x000fc600078e001b */
[----:B------:R-:W-:-:S04]  /*5030*/  SHF.R.U32.HI R5, RZ, 0x18, R4 ;  /* 0x00000018ff057819 */ /* 0x000fc80000011604 */
[----:B------:R-:W-:-:S05]  /*5040*/  LOP3.LUT R5, R0, R5, RZ, 0xfc, !PT ;  /* 0x0000000500057212 */ /* 0x000fca00078efcff */
[----:B------:R0:W-:Y:S01]  /*5050*/  STG.E.U8 desc[UR36][R2.64], R5 ;  /* 0x0000000502007986 */ /* 0x0001e2000c101124 */
[----:B------:R-:W-:Y:S05]  /*5060*/  BRA `(.L_x_4432) ;  /* 0x0000000400d87947 */ /* 0x000fea0003800000 */
.L_x_4447:
[----:B------:R-:W-:Y:S02]  /*5070*/  HADD2.F32 R0, -RZ, R0.H0_H0 ;  /* 0x20000000ff007230 */ /* 0x000fe40000004100 */
[----:B------:R-:W-:-:S03]  /*5080*/  IMAD.MOV.U32 R17, RZ, RZ, R27 ;  /* 0x000000ffff117224 */ /* 0x000fc600078e001b */
[----:B------:R-:W-:-:S05]  /*5090*/  F2FP.BF16.F32.PACK_AB R0, RZ, R0 ;  /* 0x00000000ff00723e */ /* 0x000fca00000010ff */
[----:B------:R0:W-:Y:S01]  /*50a0*/  STG.E.U16 desc[UR36][R2.64], R0 ;  /* 0x0000000002007986 */ /* 0x0001e2000c101524 */
[----:B------:R-:W-:Y:S05]  /*50b0*/  BRA `(.L_x_4432) ;  /* 0x0000000400c47947 */ /* 0x000fea0003800000 */
.L_x_4444:
        /* <DEDUP_REMOVED lines=13> */
.L_x_4456:
        /* <DEDUP_REMOVED lines=17> */
.L_x_4459:
[----:B------:R-:W-:-:S04]  /*52a0*/  LOP3.LUT R0, R7, 0x80000000, RZ, 0xc0, !PT ;  /* 0x8000000007007812 */ /* 0x000fc800078ec0ff */
[----:B------:R-:W-:-:S04]  /*52b0*/  SHF.R.U32.HI R5, RZ, 0x18, R0 ;  /* 0x00000018ff057819 */ /* 0x000fc80000011600 */
[----:B------:R-:W-:-:S04]  /*52c0*/  LOP3.LUT R4, R4, R5, RZ, 0xfc, !PT ;  /* 0x0000000504047212 */ /* 0x000fc800078efcff */
[----:B------:R-:W-:-:S07]  /*52d0*/  PRMT R0, R4, 0x7610, R0 ;  /* 0x0000761004007816 */ /* 0x000fce0000000000 */
.L_x_4458:
[----:B------:R-:W-:Y:S05]  /*52e0*/  BSYNC B0 ;  /* 0x0000000000007941 */ /* 0x000fea0003800000 */
.L_x_4457:
[----:B------:R3:W-:Y:S01]  /*52f0*/  STG.E.U8 desc[UR36][R2.64], R0 ;  /* 0x0000000002007986 */ /* 0x0007e2000c101124 */
[----:B------:R-:W-:Y:S01]  /*5300*/  IMAD.MOV.U32 R17, RZ, RZ, R27 ;  /* 0x000000ffff117224 */ /* 0x000fe200078e001b */
[----:B------:R-:W-:Y:S06]  /*5310*/  BRA `(.L_x_4432) ;  /* 0x00000004002c7947 */ /* 0x000fec0003800000 */
.L_x_4455:
        /* <DEDUP_REMOVED lines=17> */
.L_x_4462:
[----:B------:R-:W-:-:S04]  /*5430*/  LOP3.LUT R0, R7, 0x80000000, RZ, 0xc0, !PT ;  /* 0x8000000007007812 */ /* 0x000fc800078ec0ff */
[----:B------:R-:W-:-:S04]  /*5440*/  SHF.R.U32.HI R5, RZ, 0x18, R0 ;  /* 0x00000018ff057819 */ /* 0x000fc80000011600 */
[----:B------:R-:W-:-:S04]  /*5450*/  LOP3.LUT R4, R4, R5, RZ, 0xfc, !PT ;  /* 0x0000000504047212 */ /* 0x000fc800078efcff */
[----:B------:R-:W-:-:S07]  /*5460*/  PRMT R0, R4, 0x7610, R0 ;  /* 0x0000761004007816 */ /* 0x000fce0000000000 */
.L_x_4461:
[----:B------:R-:W-:Y:S05]  /*5470*/  BSYNC B0 ;  /* 0x0000000000007941 */ /* 0x000fea0003800000 */
.L_x_4460:
[----:B------:R0:W-:Y:S01]  /*5480*/  STG.E.U8 desc[UR36][R2.64], R0 ;  /* 0x0000000002007986 */ /* 0x0001e2000c101124 */
[----:B------:R-:W-:Y:S01]  /*5490*/  IMAD.MOV.U32 R17, RZ, RZ, R27 ;  /* 0x000000ffff117224 */ /* 0x000fe200078e001b */
[----:B------:R-:W-:Y:S06]  /*54a0*/  BRA `(.L_x_4432) ;  /* 0x0000000000c87947 */ /* 0x000fec0003800000 */
.L_x_4454:
        /* <DEDUP_REMOVED lines=23> */
.L_x_4437:
        /* <DEDUP_REMOVED lines=16> */
.L_x_4465:
[----:B------:R-:W-:Y:S01]  /*5720*/  IMAD.MOV.U32 R17, RZ, RZ, R27 ;  /* 0x000000ffff117224 */ /* 0x000fe200078e001b */
[----:B------:R-:W-:Y:S06]  /*5730*/  BRA `(.L_x_4432) ;  /* 0x0000000000247947 */ /* 0x000fec0003800000 */
.L_x_4464:
[----:B------:R-:W-:Y:S02]  /*5740*/  HADD2.F32 R4, -RZ, R0.H0_H0 ;  /* 0x20000000ff047230 */ /* 0x000fe40000004100 */
[----:B------:R-:W-:-:S04]  /*5750*/  IMAD.MOV.U32 R17, RZ, RZ, R27 ;  /* 0x000000ffff117224 */ /* 0x000fc800078e001b */
[----:B------:R-:W0:Y:S02]  /*5760*/  F2I.U64.TRUNC R4, R4 ;  /* 0x0000000400047311 */ /* 0x000e24000020d800 */
[----:B0-----:R2:W-:Y:S01]  /*5770*/  STG.E.64 desc[UR36][R2.64], R4 ;  /* 0x0000000402007986 */ /* 0x0015e2000c101b24 */
[----:B------:R-:W-:Y:S05]  /*5780*/  BRA `(.L_x_4432) ;  /* 0x0000000000107947 */ /* 0x000fea0003800000 */
.L_x_4463:
[----:B------:R-:W-:Y:S02]  /*5790*/  HADD2.F32 R0, -RZ, R0.H0_H0 ;  /* 0x20000000ff007230 */ /* 0x000fe40000004100 */
[----:B------:R-:W-:Y:S02]  /*57a0*/  IMAD.MOV.U32 R17, RZ, RZ, R27 ;  /* 0x000000ffff117224 */ /* 0x000fe400078e001b */
[----:B------:R-:W0:Y:S02]  /*57b0*/  F2I.FTZ.U32.TRUNC.NTZ R5, R0 ;  /* 0x0000000000057305 */ /* 0x000e24000021f000 */
[----:B0-----:R0:W-:Y:S03]  /*57c0*/  STG.E desc[UR36][R2.64], R5 ;  /* 0x0000000502007986 */ /* 0x0011e6000c101924 */
.L_x_4432:
[----:B------:R-:W-:Y:S05]  /*57d0*/  BSYNC B6 ;  /* 0x0000000000067941 */ /* 0x000fea0003800000 */
.L_x_4431:
        /* <DEDUP_REMOVED lines=25> */
.L_x_4471:
[----:B------:R-:W-:-:S06]  /*5970*/  HADD2.F32 R5, -RZ, R24.H0_H0 ;  /* 0x20000018ff057230 */ /* 0x000fcc0000004100 */
[----:B------:R-:W0:Y:S02]  /*5980*/  F2I.S64.TRUNC R4, R5 ;  /* 0x0000000500047311 */ /* 0x000e24000020d900 */
[----:B0-----:R0:W-:Y:S01]  /*5990*/  STG.E.U8 desc[UR36][R2.64], R4 ;  /* 0x0000000402007986 */ /* 0x0011e2000c101124 */
[----:B------:R-:W-:Y:S05]  /*59a0*/  BRA `(.L_x_4473) ;  /* 0x0000000c00847947 */ /* 0x000fea0003800000 */
.L_x_4470:
        /* <DEDUP_REMOVED lines=10> */
.L_x_4475:
[----:B------:R-:W-:-:S04]  /*5a50*/  HADD2.F32 R24, -RZ, R24.H0_H0 ;  /* 0x20000018ff187230 */ /* 0x000fc80000004100 */
[----:B------:R-:W0:Y:S02]  /*5a60*/  F2I.FTZ.TRUNC.NTZ R5, R24 ;  /* 0x0000001800057305 */ /* 0x000e24000021f100 */
[----:B0-----:R0:W-:Y:S01]  /*5a70*/  STG.E desc[UR36][R2.64], R5 ;  /* 0x0000000502007986 */ /* 0x0011e2000c101924 */
[----:B------:R-:W-:Y:S05]  /*5a80*/  BRA `(.L_x_4473) ;  /* 0x0000000c004c7947 */ /* 0x000fea0003800000 */
.L_x_4474:
[----:B------:R-:W-:-:S04]  /*5a90*/  HADD2.F32 R24, -RZ, R24.H0_H0 ;  /* 0x20000018ff187230 */ /* 0x000fc80000004100 */
[----:B------:R-:W0:Y:S02]  /*5aa0*/  F2I.FTZ.TRUNC.NTZ R5, R24 ;  /* 0x0000001800057305 */ /* 0x000e24000021f100 */
[----:B0-----:R0:W-:Y:S01]  /*5ab0*/  STG.E.U16 desc[UR36][R2.64], R5 ;  /* 0x0000000502007986 */ /* 0x0011e2000c101524 */
[----:B------:R-:W-:Y:S05]  /*5ac0*/  BRA `(.L_x_4473) ;  /* 0x0000000c003c7947 */ /* 0x000fea0003800000 */
.L_x_4469:
        /* <DEDUP_REMOVED lines=9> */
.L_x_4477:
[----:B------:R0:W-:Y:S01]  /*5b60*/  STG.E.U16 desc[UR36][R2.64], R24 ;  /* 0x0000001802007986 */ /* 0x0001e2000c101524 */
[----:B------:R-:W-:Y:S05]  /*5b70*/  BRA `(.L_x_4473) ;  /* 0x0000000c00107947 */ /* 0x000fea0003800000 */
.L_x_4476:
        /* <DEDUP_REMOVED lines=10> */
.L_x_4479:
[----:B------:R-:W-:-:S05]  /*5c20*/  HADD2.F32 R0, -RZ, R24.H0_H0 ;  /* 0x20000018ff007230 */ /* 0x000fca0000004100 */
[----:B------:R-:W-:-:S04]  /*5c30*/  F2FP.F16.F32.PACK_AB R0, RZ, R0 ;  /* 0x00000000ff00723e */ /* 0x000fc800000000ff */
[----:B------:R-:W-:-:S05]  /*5c40*/  PRMT R0, R0, 0x5410, RZ ;  /* 0x0000541000007816 */ /* 0x000fca00000000ff */
[----:B------:R0:W-:Y:S01]  /*5c50*/  STG.E desc[UR36][R2.64], R0 ;  /* 0x0000000002007986 */ /* 0x0001e2000c101924 */
[----:B------:R-:W-:Y:S05]  /*5c60*/  BRA `(.L_x_4473) ;  /* 0x0000000800d47947 */ /* 0x000fea0003800000 */
.L_x_4478:
[----:B------:R-:W-:-:S05]  /*5c70*/  HADD2.F32 R4, -RZ, R24.H0_H0 ;  /* 0x20000018ff047230 */ /* 0x000fca0000004100 */
[----:B------:R-:W-:-:S06]  /*5c80*/  FMUL.FTZ R4, R4, 1 ;  /* 0x3f80000004047820 */ /* 0x000fcc0000410000 */
[----:B------:R-:W0:Y:S02]  /*5c90*/  F2F.F64.F32 R4, R4 ;  /* 0x0000000400047310 */ /* 0x000e240000201800 */
[----:B0-----:R0:W-:Y:S01]  /*5ca0*/  STG.E.64 desc[UR36][R2.64], R4 ;  /* 0x0000000402007986 */ /* 0x0011e2000c101b24 */
[----:B------:R-:W-:Y:S05]  /*5cb0*/  BRA `(.L_x_4473) ;  /* 0x0000000800c07947 */ /* 0x000fea0003800000 */
.L_x_4468:
        /* <DEDUP_REMOVED lines=13> */
.L_x_4482:
[----:B------:R-:W-:Y:S01]  /*5d90*/  HADD2.F32 R24, -RZ, R24.H0_H0 ;  /* 0x20000018ff187230 */ /* 0x000fe20000004100 */
[----:B------:R-:W-:-:S04]  /*5da0*/  CS2R R6, SRZ ;  /* 0x0000000000067805 */ /* 0x000fc8000001ff00 */
[----:B------:R-:W-:-:S06]  /*5db0*/  FMUL.FTZ R4, R24, 1 ;  /* 0x3f80000018047820 */ /* 0x000fcc0000410000 */
[----:B------:R-:W0:Y:S02]  /*5dc0*/  F2F.F64.F32 R4, R4 ;  /* 0x0000000400047310 */ /* 0x000e240000201800 */
[----:B0-----:R0:W-:Y:S01]  /*5dd0*/  STG.E.128 desc[UR36][R2.64], R4 ;  /* 0x0000000402007986 */ /* 0x0011e2000c101d24 */
[----:B------:R-:W-:Y:S05]  /*5de0*/  BRA `(.L_x_4473) ;  /* 0x0000000800747947 */ /* 0x000fea0003800000 */
.L_x_4481:
        /* <DEDUP_REMOVED lines=21> */
.L_x_4486:
[----:B------:R-:W-:Y:S05]  /*5f40*/  BSYNC B0 ;  /* 0x0000000000007941 */ /* 0x000fea0003800000 */
.L_x_4485:
[----:B------:R-:W-:-:S05]  /*5f50*/  LOP3.LUT R5, R0, R5, RZ, 0xfc, !PT ;  /* 0x0000000500057212 */ /* 0x000fca00078efcff */
[----:B------:R0:W-:Y:S01]  /*5f60*/  STG.E.U8 desc[UR36][R2.64], R5 ;  /* 0x0000000502007986 */ /* 0x0001e2000c101124 */
[----:B------:R-:W-:Y:S05]  /*5f70*/  BRA `(.L_x_4473) ;  /* 0x0000000800107947 */ /* 0x000fea0003800000 */
.L_x_4484:
        /* <DEDUP_REMOVED lines=13> */
.L_x_4488:
[----:B------:R-:W-:Y:S01]  /*6050*/  IMAD.MOV.U32 R0, RZ, RZ, 0x7f ;  /* 0x0000007fff007424 */ /* 0x000fe200078e00ff */
[----:B------:R-:W-:-:S04]  /*6060*/  ISETP.GT.U32.AND P0, PT, R4, 0x7f800000, PT ;  /* 0x7f8000000400780c */ /* 0x000fc80003f04070 */
[----:B------:R-:W-:-:S09]  /*6070*/  SEL R0, R0, 0x7c, P0 ;  /* 0x0000007c00007807 */ /* 0x000fd20000000000 */
.L_x_4489:
[----:B------:R-:W-:Y:S05]  /*6080*/  BSYNC B0 ;  /* 0x0000000000007941 */ /* 0x000fea0003800000 */
.L_x_4487:
[----:B------:R-:W-:-:S04]  /*6090*/  LOP3.LUT R4, R5, 0x80000000, RZ, 0xc0, !PT ;  /* 0x8000000005047812 */ /* 0x000fc800078ec0ff */
[----:B------:R-:W-:-:S04]  /*60a0*/  SHF.R.U32.HI R5, RZ, 0x18, R4 ;  /* 0x00000018ff057819 */ /* 0x000fc80000011604 */
[----:B------:R-:W-:-:S05]  /*60b0*/  LOP3.LUT R5, R0, R5, RZ, 0xfc, !PT ;  /* 0x0000000500057212 */ /* 0x000fca00078efcff */
[----:B------:R0:W-:Y:S01]  /*60c0*/  STG.E.U8 desc[UR36][R2.64], R5 ;  /* 0x0000000502007986 */ /* 0x0001e2000c101124 */
[----:B------:R-:W-:Y:S05]  /*60d0*/  BRA `(.L_x_4473) ;  /* 0x0000000400b87947 */ /* 0x000fea0003800000 */
.L_x_4483:
[----:B------:R-:W-:-:S05]  /*60e0*/  HADD2.F32 R0, -RZ, R24.H0_H0 ;  /* 0x20000018ff007230 */ /* 0x000fca0000004100 */
[----:B------:R-:W-:-:S05]  /*60f0*/  F2FP.BF16.F32.PACK_AB R0, RZ, R0 ;  /* 0x00000000ff00723e */ /* 0x000fca00000010ff */
[----:B------:R0:W-:Y:S01]  /*6100*/  STG.E.U16 desc[UR36][R2.64], R0 ;  /* 0x0000000002007986 */ /* 0x0001e2000c101524 */
[----:B------:R-:W-:Y:S05]  /*6110*/  BRA `(.L_x_4473) ;  /* 0x0000000400a87947 */ /* 0x000fea0003800000 */
.L_x_4480:
        /* <DEDUP_REMOVED lines=12> */
.L_x_4492:
        /* <DEDUP_REMOVED lines=17> */
.L_x_4495:
[----:B------:R-:W-:-:S04]  /*62f0*/  LOP3.LUT R0, R7, 0x80000000, RZ, 0xc0, !PT ;  /* 0x8000000007007812 */ /* 0x000fc800078ec0ff */
[----:B------:R-:W-:-:S04]  /*6300*/  SHF.R.U32.HI R5, RZ, 0x18, R0 ;  /* 0x00000018ff057819 */ /* 0x000fc80000011600 */
[----:B------:R-:W-:-:S04]  /*6310*/  LOP3.LUT R4, R4, R5, RZ, 0xfc, !PT ;  /* 0x0000000504047212 */ /* 0x000fc800078efcff */
[----:B------:R-:W-:-:S07]  /*6320*/  PRMT R0, R4, 0x7610, R0 ;  /* 0x0000761004007816 */ /* 0x000fce0000000000 */
.L_x_4494:
[----:B------:R-:W-:Y:S05]  /*6330*/  BSYNC B0 ;  /* 0x0000000000007941 */ /* 0x000fea0003800000 */
.L_x_4493:
[----:B------:R3:W-:Y:S01]  /*6340*/  STG.E.U8 desc[UR36][R2.64], R0 ;  /* 0x0000000002007986 */ /* 0x0007e2000c101124 */
[----:B------:R-:W-:Y:S05]  /*6350*/  BRA `(.L_x_4473) ;  /* 0x0000000400187947 */ /* 0x000fea0003800000 */
.L_x_4491:
        /* <DEDUP_REMOVED lines=17> */
.L_x_4498:
[----:B------:R-:W-:-:S04]  /*6470*/  LOP3.LUT R0, R7, 0x80000000, RZ, 0xc0, !PT ;  /* 0x8000000007007812 */ /* 0x000fc800078ec0ff */
[----:B------:R-:W-:-:S04]  /*6480*/  SHF.R.U32.HI R5, RZ, 0x18, R0 ;  /* 0x00000018ff057819 */ /* 0x000fc80000011600 */
[----:B------:R-:W-:-:S04]  /*6490*/  LOP3.LUT R4, R4, R5, RZ, 0xfc, !PT ;  /* 0x0000000504047212 */ /* 0x000fc800078efcff */
[----:B------:R-:W-:-:S07]  /*64a0*/  PRMT R0, R4, 0x7610, R0 ;  /* 0x0000761004007816 */ /* 0x000fce0000000000 */
.L_x_4497:
[----:B------:R-:W-:Y:S05]  /*64b0*/  BSYNC B0 ;  /* 0x0000000000007941 */ /* 0x000fea0003800000 */
.L_x_4496:
[----:B------:R0:W-:Y:S01]  /*64c0*/  STG.E.U8 desc[UR36][R2.64], R0 ;  /* 0x0000000002007986 */ /* 0x0001e2000c101124 */
[----:B------:R-:W-:Y:S05]  /*64d0*/  BRA `(.L_x_4473) ;  /* 0x0000000000b87947 */ /* 0x000fea0003800000 */
.L_x_4490:
        /* <DEDUP_REMOVED lines=22> */
.L_x_4472:
        /* <DEDUP_REMOVED lines=16> */
.L_x_4501:
[----:B------:R-:W-:Y:S05]  /*6740*/  BRA `(.L_x_4473) ;  /* 0x00000000001c7947 */ /* 0x000fea0003800000 */
.L_x_4500:
[----:B------:R-:W-:-:S06]  /*6750*/  HADD2.F32 R4, -RZ, R24.H0_H0 ;  /* 0x20000018ff047230 */ /* 0x000fcc0000004100 */
[----:B------:R-:W0:Y:S02]  /*6760*/  F2I.U64.TRUNC R4, R4 ;  /* 0x0000000400047311 */ /* 0x000e24000020d800 */
[----:B0-----:R2:W-:Y:S01]  /*6770*/  STG.E.64 desc[UR36][R2.64], R4 ;  /* 0x0000000402007986 */ /* 0x0015e2000c101b24 */
[----:B------:R-:W-:Y:S05]  /*6780*/  BRA `(.L_x_4473) ;  /* 0x00000000000c7947 */ /* 0x000fea0003800000 */
.L_x_4499:
[----:B------:R-:W-:-:S04]  /*6790*/  HADD2.F32 R24, -RZ, R24.H0_H0 ;  /* 0x20000018ff187230 */ /* 0x000fc80000004100 */
[----:B------:R-:W0:Y:S02]  /*67a0*/  F2I.FTZ.U32.TRUNC.NTZ R5, R24 ;  /* 0x0000001800057305 */ /* 0x000e24000021f000 */
[----:B0-----:R0:W-:Y:S02]  /*67b0*/  STG.E desc[UR36][R2.64], R5 ;  /* 0x0000000502007986 */ /* 0x0011e4000c101924 */
.L_x_4473:
        /* <DEDUP_REMOVED lines=25> */
.L_x_4505:
[----:B------:R-:W-:-:S06]  /*6950*/  HADD2.F32 R5, -RZ, R23.H0_H0 ;  /* 0x20000017ff057230 */ /* 0x000fcc0000004100 */
[----:B------:R-:W0:Y:S02]  /*6960*/  F2I.S64.TRUNC R4, R5 ;  /* 0x0000000500047311 */ /* 0x000e24000020d900 */
[----:B0-----:R3:W-:Y:S01]  /*6970*/  STG.E.U8 desc[UR36][R2.64], R4 ;  /* 0x0000000402007986 */ /* 0x0017e2000c101124 */
[----:B------:R-:W-:Y:S05]  /*6980*/  BRA `(.L_x_4507) ;  /* 0x0000000c00847947 */ /* 0x000fea0003800000 */
.L_x_4504:
        /* <DEDUP_REMOVED lines=10> */
.L_x_4509:
[----:B------:R-:W-:-:S06]  /*6a30*/  HADD2.F32 R23, -RZ, R23.H0_H0 ;  /* 0x20000017ff177230 */ /* 0x000fcc0000004100 */
[----:B------:R-:W0:Y:S02]  /*6a40*/  F2I.FTZ.TRUNC.NTZ R23, R23 ;  /* 0x0000001700177305 */ /* 0x000e24000021f100 */
[----:B0-----:R2:W-:Y:S01]  /*6a50*/  STG.E desc[UR36][R2.64], R23 ;  /* 0x0000001702007986 */ /* 0x0015e2000c101924 */
[----:B------:R-:W-:Y:S05]  /*6a60*/  BRA `(.L_x_4507) ;  /* 0x0000000c004c7947 */ /* 0x000fea0003800000 */
.L_x_4508:
[----:B------:R-:W-:-:S06]  /*6a70*/  HADD2.F32 R23, -RZ, R23.H0_H0 ;  /* 0x20000017ff177230 */ /* 0x000fcc0000004100 */
[----:B------:R-:W0:Y:S02]  /*6a80*/  F2I.FTZ.TRUNC.NTZ R23, R23 ;  /* 0x0000001700177305 */ /* 0x000e24000021f100 */
[----:B0-----:R0:W-:Y:S01]  /*6a90*/  STG.E.U16 desc[UR36][R2.64], R23 ;  /* 0x0000001702007986 */ /* 0x0011e2000c101524 */
[----:B------:R-:W-:Y:S05]  /*6aa0*/  BRA `(.L_x_4507) ;  /* 0x0000000c003c7947 */ /* 0x000fea0003800000 */
.L_x_4503:
        /* <DEDUP_REMOVED lines=9> */
.L_x_4511:
[----:B------:R0:W-:Y:S01]  /*6b40*/  STG.E.U16 desc[UR36][R2.64], R23 ;  /* 0x0000001702007986 */ /* 0x0001e2000c101524 */
[----:B------:R-:W-:Y:S05]  /*6b50*/  BRA `(.L_x_4507) ;  /* 0x0000000c00107947 */ /* 0x000fea0003800000 */
.L_x_4510:
        /* <DEDUP_REMOVED lines=10> */
.L_x_4513:
[----:B------:R-:W-:-:S05]  /*6c00*/  HADD2.F32 R0, -RZ, R23.H0_H0 ;  /* 0x20000017ff007230 */ /* 0x000fca0000004100 */
[----:B------:R-:W-:-:S04]  /*6c10*/  F2FP.F16.F32.PACK_AB R0, RZ, R0 ;  /* 0x00000000ff00723e */ /* 0x000fc800000000ff */
[----:B------:R-:W-:-:S05]  /*6c20*/  PRMT R0, R0, 0x5410, RZ ;  /* 0x0000541000007816 */ /* 0x000fca00000000ff */
[----:B------:R0:W-:Y:S01]  /*6c30*/  STG.E desc[UR36][R2.64], R0 ;  /* 0x0000000002007986 */ /* 0x0001e2000c101924 */
[----:B------:R-:W-:Y:S05]  /*6c40*/  BRA `(.L_x_4507) ;  /* 0x0000000800d47947 */ /* 0x000fea0003800000 */
.L_x_4512:
[----:B------:R-:W-:-:S05]  /*6c50*/  HADD2.F32 R4, -RZ, R23.H0_H0 ;  /* 0x20000017ff047230 */ /* 0x000fca0000004100 */
[----:B------:R-:W-:-:S06]  /*6c60*/  FMUL.FTZ R4, R4, 1 ;  /* 0x3f80000004047820 */ /* 0x000fcc0000410000 */
[----:B------:R-:W0:Y:S02]  /*6c70*/  F2F.F64.F32 R4, R4 ;  /* 0x0000000400047310 */ /* 0x000e240000201800 */
[----:B0-----:R0:W-:Y:S01]  /*6c80*/  STG.E.64 desc[UR36][R2.64], R4 ;  /* 0x0000000402007986 */ /* 0x0011e2000c101b24 */
[----:B------:R-:W-:Y:S05]  /*6c90*/  BRA `(.L_x_4507) ;  /* 0x0000000800c07947 */ /* 0x000fea0003800000 */
.L_x_4502:
        /* <DEDUP_REMOVED lines=13> */
.L_x_4516:
[----:B------:R-:W-:Y:S01]  /*6d70*/  HADD2.F32 R23, -RZ, R23.H0_H0 ;  /* 0x20000017ff177230 */ /* 0x000fe20000004100 */
[----:B------:R-:W-:-:S04]  /*6d80*/  CS2R R6, SRZ ;  /* 0x0000000000067805 */ /* 0x000fc8000001ff00 */
[----:B------:R-:W-:-:S06]  /*6d90*/  FMUL.FTZ R4, R23, 1 ;  /* 0x3f80000017047820 */ /* 0x000fcc0000410000 */
[----:B------:R-:W0:Y:S02]  /*6da0*/  F2F.F64.F32 R4, R4 ;  /* 0x0000000400047310 */ /* 0x000e240000201800 */
[----:B0-----:R0:W-:Y:S01]  /*6db0*/  STG.E.128 desc[UR36][R2.64], R4 ;  /* 0x0000000402007986 */ /* 0x0011e2000c101d24 */
[----:B------:R-:W-:Y:S05]  /*6dc0*/  BRA `(.L_x_4507) ;  /* 0x0000000800747947 */ /* 0x000fea0003800000 */
.L_x_4515:
        /* <DEDUP_REMOVED lines=21> */
.L_x_4520:
[----:B------:R-:W-:Y:S05]  /*6f20*/  BSYNC B0 ;  /* 0x0000000000007941 */ /* 0x000fea0003800000 */
.L_x_4519:
[----:B------:R-:W-:-:S05]  /*6f30*/  LOP3.LUT R5, R0, R5, RZ, 0xfc, !PT ;  /* 0x0000000500057212 */ /* 0x000fca00078efcff */
[----:B------:R0:W-:Y:S01]  /*6f40*/  STG.E.U8 desc[UR36][R2.64], R5 ;  /* 0x0000000502007986 */ /* 0x0001e2000c101124 */
[----:B------:R-:W-:Y:S05]  /*6f50*/  BRA `(.L_x_4507) ;  /* 0x0000000800107947 */ /* 0x000fea0003800000 */
.L_x_4518:
        /* <DEDUP_REMOVED lines=13> */
.L_x_4522:
[----:B------:R-:W-:Y:S01]  /*7030*/  IMAD.MOV.U32 R0, RZ, RZ, 0x7f ;  /* 0x0000007fff007424 */ /* 0x000fe200078e00ff */
[----:B------:R-:W-:-:S04]  /*7040*/  ISETP.GT.U32.AND P0, PT, R4, 0x7f800000, PT ;  /* 0x7f8000000400780c */ /* 0x000fc80003f04070 */
[----:B------:R-:W-:-:S09]  /*7050*/  SEL R0, R0, 0x7c, P0 ;  /* 0x0000007c00007807 */ /* 0x000fd20000000000 */
.L_x_4523:
[----:B------:R-:W-:Y:S05]  /*7060*/  BSYNC B0 ;  /* 0x0000000000007941 */ /* 0x000fea0003800000 */
.L_x_4521:
[----:B------:R-:W-:-:S04]  /*7070*/  LOP3.LUT R4, R23, 0x80000000, RZ, 0xc0, !PT ;  /* 0x8000000017047812 */ /* 0x000fc800078ec0ff */
[----:B------:R-:W-:-:S04]  /*7080*/  SHF.R.U32.HI R5, RZ, 0x18, R4 ;  /* 0x00000018ff057819 */ /* 0x000fc80000011604 */
[----:B------:R-:W-:-:S05]  /*7090*/  LOP3.LUT R5, R0, R5, RZ, 0xfc, !PT ;  /* 0x0000000500057212 */ /* 0x000fca00078efcff */
[----:B------:R0:W-:Y:S01]  /*70a0*/  STG.E.U8 desc[UR36][R2.64], R5 ;  /* 0x0000000502007986 */ /* 0x0001e2000c101124 */
[----:B------:R-:W-:Y:S05]  /*70b0*/  BRA `(.L_x_4507) ;  /* 0x0000000400b87947 */ /* 0x000fea0003800000 */
.L_x_4517:
[----:B------:R-:W-:-:S05]  /*70c0*/  HADD2.F32 R0, -RZ, R23.H0_H0 ;  /* 0x20000017ff007230 */ /* 0x000fca0000004100 */
[----:B------:R-:W-:-:S05]  /*70d0*/  F2FP.BF16.F32.PACK_AB R0, RZ, R0 ;  /* 0x00000000ff00723e */ /* 0x000fca00000010ff */
[----:B------:R0:W-:Y:S01]  /*70e0*/  STG.E.U16 desc[UR36][R2.64], R0 ;  /* 0x0000000002007986 */ /* 0x0001e2000c101524 */
[----:B------:R-:W-:Y:S05]  /*70f0*/  BRA `(.L_x_4507) ;  /* 0x0000000400a87947 */ /* 0x000fea0003800000 */
.L_x_4514:
        /* <DEDUP_REMOVED lines=12> */
.L_x_4526:
        /* <DEDUP_REMOVED lines=17> */
.L_x_4529:
[----:B------:R-:W-:-:S04]  /*72d0*/  LOP3.LUT R0, R23, 0x80000000, RZ, 0xc0, !PT ;  /* 0x8000000017007812 */ /* 0x000fc800078ec0ff */
[----:B------:R-:W-:-:S04]  /*72e0*/  SHF.R.U32.HI R5, RZ, 0x18, R0 ;  /* 0x00000018ff057819 */ /* 0x000fc80000011600 */
[----:B------:R-:W-:-:S04]  /*72f0*/  LOP3.LUT R4, R4, R5, RZ, 0xfc, !PT ;  /* 0x0000000504047212 */ /* 0x000fc800078efcff */
[----:B------:R-:W-:-:S07]  /*7300*/  PRMT R0, R4, 0x7610, R0 ;  /* 0x0000761004007816 */ /* 0x000fce0000000000 */
.L_x_4528:
[----:B------:R-:W-:Y:S05]  /*7310*/  BSYNC B0 ;  /* 0x0000000000007941 */ /* 0x000fea0003800000 */
.L_x_4527:
[----:B------:R0:W-:Y:S01]  /*7320*/  STG.E.U8 desc[UR36][R2.64], R0 ;  /* 0x0000000002007986 */ /* 0x0001e2000c101124 */
[----:B------:R-:W-:Y:S05]  /*7330*/  BRA `(.L_x_4507) ;  /* 0x0000000400187947 */ /* 0x000fea0003800000 */
.L_x_4525:
        /* <DEDUP_REMOVED lines=17> */
.L_x_4532:
[----:B------:R-:W-:-:S04]  /*7450*/  LOP3.LUT R0, R23, 0x80000000, RZ, 0xc0, !PT ;  /* 0x8000000017007812 */ /* 0x000fc800078ec0ff */
[----:B------:R-:W-:-:S04]  /*7460*/  SHF.R.U32.HI R5, RZ, 0x18, R0 ;  /* 0x00000018ff057819 */ /* 0x000fc80000011600 */
[----:B------:R-:W-:-:S04]  /*7470*/  LOP3.LUT R4, R4, R5, RZ, 0xfc, !PT ;  /* 0x0000000504047212 */ /* 0x000fc800078efcff */
[----:B------:R-:W-:-:S07]  /*7480*/  PRMT R0, R4, 0x7610, R0 ;  /* 0x0000761004007816 */ /* 0x000fce0000000000 */
.L_x_4531:
[----:B------:R-:W-:Y:S05]  /*7490*/  BSYNC B0 ;  /* 0x0000000000007941 */ /* 0x000fea0003800000 */
.L_x_4530:
[----:B------:R0:W-:Y:S01]  /*74a0*/  STG.E.U8 desc[UR36][R2.64], R0 ;  /* 0x0000000002007986 */ /* 0x0001e2000c101124 */
[----:B------:R-:W-:Y:S05]  /*74b0*/  BRA `(.L_x_4507) ;  /* 0x0000000000b87947 */ /* 0x000fea0003800000 */
.L_x_4524:
        /* <DEDUP_REMOVED lines=22> */
.L_x_4506:
        /* <DEDUP_REMOVED lines=16> */
.L_x_4535:
[----:B------:R-:W-:Y:S05]  /*7720*/  BRA `(.L_x_4507) ;  /* 0x00000000001c7947 */ /* 0x000fea0003800000 */
.L_x_4534:
[----:B------:R-:W-:-:S06]  /*7730*/  HADD2.F32 R4, -RZ, R23.H0_H0 ;  /* 0x20000017ff047230 */ /* 0x000fcc0000004100 */
[----:B------:R-:W0:Y:S02]  /*7740*/  F2I.U64.TRUNC R4, R4 ;  /* 0x0000000400047311 */ /* 0x000e24000020d800 */
[----:B0-----:R0:W-:Y:S01]  /*7750*/  STG.E.64 desc[UR36][R2.64], R4 ;  /* 0x0000000402007986 */ /* 0x0011e2000c101b24 */
[----:B------:R-:W-:Y:S05]  /*7760*/  BRA `(.L_x_4507) ;  /* 0x00000000000c7947 */ /* 0x000fea0003800000 */
.L_x_4533:
[----:B------:R-:W-:-:S06]  /*7770*/  HADD2.F32 R23, -RZ, R23.H0_H0 ;  /* 0x20000017ff177230 */ /* 0x000fcc0000004100 */
[----:B------:R-:W0:Y:S02]  /*7780*/  F2I.FTZ.U32.TRUNC.NTZ R23, R23 ;  /* 0x0000001700177305 */ /* 0x000e24000021f000 */
[----:B0-----:R0:W-:Y:S02]  /*7790*/  STG.E desc[UR36][R2.64], R23 ;  /* 0x0000001702007986 */ /* 0x0011e4000c101924 */
.L_x_4507:
[----:B------:R-:W-:-:S07]  /*77a0*/  VIADD R17, R17, 0x80 ;  /* 0x0000008011117836 */ /* 0x000fce0000000000 */
.L_x_4467:
[----:B------:R-:W-:Y:S05]  /*77b0*/  BSYNC B6 ;  /* 0x0000000000067941 */ /* 0x000fea0003800000 */
.L_x_4466:
        /* <DEDUP_REMOVED lines=23> */
.L_x_4539:
[----:B------:R-:W-:-:S06]  /*7930*/  HADD2.F32 R5, -RZ, R22.H0_H0 ;  /* 0x20000016ff057230 */ /* 0x000fcc0000004100 */
[----:B------:R-:W0:Y:S02]  /*7940*/  F2I.S64.TRUNC R4, R5 ;  /* 0x0000000500047311 */ /* 0x000e24000020d900 */
[----:B0-----:R-:W-:Y:S01]  /*7950*/  STG.E.U8 desc[UR36][R2.64], R4 ;  /* 0x0000000402007986 */ /* 0x001fe2000c101124 */
[----:B------:R-:W-:Y:S05]  /*7960*/  EXIT ;  /* 0x000000000000794d */ /* 0x000fea0003800000 */
.L_x_4538:
        /* <DEDUP_REMOVED lines=10> */
.L_x_4542:
[----:B------:R-:W-:-:S04]  /*7a10*/  HADD2.F32 R22, -RZ, R22.H0_H0 ;  /* 0x20000016ff167230 */ /* 0x000fc80000004100 */
[----:B------:R-:W0:Y:S02]  /*7a20*/  F2I.FTZ.TRUNC.NTZ R5, R22 ;  /* 0x0000001600057305 */ /* 0x000e24000021f100 */
[----:B0-----:R-:W-:Y:S01]  /*7a30*/  STG.E desc[UR36][R2.64], R5 ;  /* 0x0000000502007986 */ /* 0x001fe2000c101924 */
[----:B------:R-:W-:Y:S05]  /*7a40*/  EXIT ;  /* 0x000000000000794d */ /* 0x000fea0003800000 */
.L_x_4541:
[----:B------:R-:W-:-:S04]  /*7a50*/  HADD2.F32 R22, -RZ, R22.H0_H0 ;  /* 0x20000016ff167230 */ /* 0x000fc80000004100 */
[----:B------:R-:W0:Y:S02]  /*7a60*/  F2I.FTZ.TRUNC.NTZ R5, R22 ;  /* 0x0000001600057305 */ /* 0x000e24000021f100 */
[----:B0-----:R-:W-:Y:S01]  /*7a70*/  STG.E.U16 desc[UR36][R2.64], R5 ;  /* 0x0000000502007986 */ /* 0x001fe2000c101524 */
[----:B------:R-:W-:Y:S05]  /*7a80*/  EXIT ;  /* 0x000000000000794d */ /* 0x000fea0003800000 */
.L_x_4537:
        /* <DEDUP_REMOVED lines=9> */
.L_x_4544:
[----:B------:R-:W-:Y:S01]  /*7b20*/  STG.E.U16 desc[UR36][R2.64], R22 ;  /* 0x0000001602007986 */ /* 0x000fe2000c101524 */
[----:B------:R-:W-:Y:S05]  /*7b30*/  EXIT ;  /* 0x000000000000794d */ /* 0x000fea0003800000 */
.L_x_4543:
        /* <DEDUP_REMOVED lines=10> */
.L_x_4546:
[----:B------:R-:W-:-:S05]  /*7be0*/  HADD2.F32 R0, -RZ, R22.H0_H0 ;  /* 0x20000016ff007230 */ /* 0x000fca0000004100 */
[----:B------:R-:W-:-:S04]  /*7bf0*/  F2FP.F16.F32.PACK_AB R0, RZ, R0 ;  /* 0x00000000ff00723e */ /* 0x000fc800000000ff */
[----:B------:R-:W-:-:S05]  /*7c00*/  PRMT R0, R0, 0x5410, RZ ;  /* 0x0000541000007816 */ /* 0x000fca00000000ff */
[----:B------:R-:W-:Y:S01]  /*7c10*/  STG.E desc[UR36][R2.64], R0 ;  /* 0x0000000002007986 */ /* 0x000fe2000c101924 */
[----:B------:R-:W-:Y:S05]  /*7c20*/  EXIT ;  /* 0x000000000000794d */ /* 0x000fea0003800000 */
.L_x_4545:
[----:B------:R-:W-:-:S05]  /*7c30*/  HADD2.F32 R4, -RZ, R22.H0_H0 ;  /* 0x20000016ff047230 */ /* 0x000fca0000004100 */
[----:B------:R-:W-:-:S06]  /*7c40*/  FMUL.FTZ R4, R4, 1 ;  /* 0x3f80000004047820 */ /* 0x000fcc0000410000 */
[----:B------:R-:W0:Y:S02]  /*7c50*/  F2F.F64.F32 R4, R4 ;  /* 0x0000000400047310 */ /* 0x000e240000201800 */
[----:B0-----:R-:W-:Y:S01]  /*7c60*/  STG.E.64 desc[UR36][R2.64], R4 ;  /* 0x0000000402007986 */ /* 0x001fe2000c101b24 */
[----:B------:R-:W-:Y:S05]  /*7c70*/  EXIT ;  /* 0x000000000000794d */ /* 0x000fea0003800000 */
.L_x_4536:
        /* <DEDUP_REMOVED lines=13> */
.L_x_4549:
[----:B------:R-:W-:Y:S01]  /*7d50*/  HADD2.F32 R22, -RZ, R22.H0_H0 ;  /* 0x20000016ff167230 */ /* 0x000fe20000004100 */
[----:B------:R-:W-:-:S04]  /*7d60*/  CS2R R6, SRZ ;  /* 0x0000000000067805 */ /* 0x000fc8000001ff00 */
[----:B------:R-:W-:-:S06]  /*7d70*/  FMUL.FTZ R4, R22, 1 ;  /* 0x3f80000016047820 */ /* 0x000fcc0000410000 */
[----:B------:R-:W0:Y:S02]  /*7d80*/  F2F.F64.F32 R4, R4 ;  /* 0x0000000400047310 */ /* 0x000e240000201800 */
[----:B0-----:R-:W-:Y:S01]  /*7d90*/  STG.E.128 desc[UR36][R2.64], R4 ;  /* 0x0000000402007986 */ /* 0x001fe2000c101d24 */
[----:B------:R-:W-:Y:S05]  /*7da0*/  EXIT ;  /* 0x000000000000794d */ /* 0x000fea0003800000 */
.L_x_4548:
        /* <DEDUP_REMOVED lines=21> */
.L_x_4553:
[----:B------:R-:W-:Y:S05]  /*7f00*/  BSYNC B0 ;  /* 0x0000000000007941 */ /* 0x000fea0003800000 */
.L_x_4552:
[----:B------:R-:W-:-:S05]  /*7f10*/  LOP3.LUT R5, R0, R5, RZ, 0xfc, !PT ;  /* 0x0000000500057212 */ /* 0x000fca00078efcff */
[----:B------:R-:W-:Y:S01]  /*7f20*/  STG.E.U8 desc[UR36][R2.64], R5 ;  /* 0x0000000502007986 */ /* 0x000fe2000c101124 */
[----:B------:R-:W-:Y:S05]  /*7f30*/  EXIT ;  /* 0x000000000000794d */ /* 0x000fea0003800000 */
.L_x_4551:
        /* <DEDUP_REMOVED lines=13> */
.L_x_4555:
[----:B------:R-:W-:Y:S01]  /*8010*/  IMAD.MOV.U32 R0, RZ, RZ, 0x7f ;  /* 0x0000007fff007424 */ /* 0x000fe200078e00ff */
[----:B------:R-:W-:-:S04]  /*8020*/  ISETP.GT.U32.AND P0, PT, R4, 0x7f800000, PT ;  /* 0x7f8000000400780c */ /* 0x000fc80003f04070 */
[----:B------:R-:W-:-:S09]  /*8030*/  SEL R0, R0, 0x7c, P0 ;  /* 0x0000007c00007807 */ /* 0x000fd20000000000 */
.L_x_4556:
[----:B------:R-:W-:Y:S05]  /*8040*/  BSYNC B0 ;  /* 0x0000000000007941 */ /* 0x000fea0003800000 */
.L_x_4554:
[----:B------:R-:W-:-:S04]  /*8050*/  LOP3.LUT R4, R5, 0x80000000, RZ, 0xc0, !PT ;  /* 0x8000000005047812 */ /* 0x000fc800078ec0ff */
[----:B------:R-:W-:-:S04]  /*8060*/  SHF.R.U32.HI R5, RZ, 0x18, R4 ;  /* 0x00000018ff057819 */ /* 0x000fc80000011604 */
[----:B------:R-:W-:-:S05]  /*8070*/  LOP3.LUT R5, R0, R5, RZ, 0xfc, !PT ;  /* 0x0000000500057212 */ /* 0x000fca00078efcff */
[----:B------:R-:W-:Y:S01]  /*8080*/  STG.E.U8 desc[UR36][R2.64], R5 ;  /* 0x0000000502007986 */ /* 0x000fe2000c101124 */
[----:B------:R-:W-:Y:S05]  /*8090*/  EXIT ;  /* 0x000000000000794d */ /* 0x000fea0003800000 */
.L_x_4550:
[----:B------:R-:W-:-:S05]  /*80a0*/  HADD2.F32 R0, -RZ, R22.H0_H0 ;  /* 0x20000016ff007230 */ /* 0x000fca0000004100 */
[----:B------:R-:W-:-:S05]  /*80b0*/  F2FP.BF16.F32.PACK_AB R0, RZ, R0 ;  /* 0x00000000ff00723e */ /* 0x000fca00000010ff */
[----:B------:R-:W-:Y:S01]  /*80c0*/  STG.E.U16 desc[UR36][R2.64], R0 ;  /* 0x0000000002007986 */ /* 0x000fe2000c101524 */
[----:B------:R-:W-:Y:S05]  /*80d0*/  EXIT ;  /* 0x000000000000794d */ /* 0x000fea0003800000 */
.L_x_4547:
        /* <DEDUP_REMOVED lines=12> */
.L_x_4559:
        /* <DEDUP_REMOVED lines=17> */
.L_x_4562:
[----:B------:R-:W-:-:S04]  /*82b0*/  LOP3.LUT R0, R7, 0x80000000, RZ, 0xc0, !PT ;  /* 0x8000000007007812 */ /* 0x000fc800078ec0ff */
[----:B------:R-:W-:-:S04]  /*82c0*/  SHF.R.U32.HI R5, RZ, 0x18, R0 ;  /* 0x00000018ff057819 */ /* 0x000fc80000011600 */
[----:B------:R-:W-:-:S04]  /*82d0*/  LOP3.LUT R4, R4, R5, RZ, 0xfc, !PT ;  /* 0x0000000504047212 */ /* 0x000fc800078efcff */
[----:B------:R-:W-:-:S07]  /*82e0*/  PRMT R0, R4, 0x7610, R0 ;  /* 0x0000761004007816 */ /* 0x000fce0000000000 */
.L_x_4561:
[----:B------:R-:W-:Y:S05]  /*82f0*/  BSYNC B0 ;  /* 0x0000000000007941 */ /* 0x000fea0003800000 */
.L_x_4560:
[----:B------:R-:W-:Y:S01]  /*8300*/  STG.E.U8 desc[UR36][R2.64], R0 ;  /* 0x0000000002007986 */ /* 0x000fe2000c101124 */
[----:B------:R-:W-:Y:S05]  /*8310*/  EXIT ;  /* 0x000000000000794d */ /* 0x000fea0003800000 */
.L_x_4558:
        /* <DEDUP_REMOVED lines=17> */
.L_x_4565:
[----:B------:R-:W-:-:S04]  /*8430*/  LOP3.LUT R0, R7, 0x80000000, RZ, 0xc0, !PT ;  /* 0x8000000007007812 */ /* 0x000fc800078ec0ff */
[----:B------:R-:W-:-:S04]  /*8440*/  SHF.R.U32.HI R5, RZ, 0x18, R0 ;  /* 0x00000018ff057819 */ /* 0x000fc80000011600 */
[----:B------:R-:W-:-:S04]  /*8450*/  LOP3.LUT R4, R4, R5, RZ, 0xfc, !PT ;  /* 0x0000000504047212 */ /* 0x000fc800078efcff */
[----:B------:R-:W-:-:S07]  /*8460*/  PRMT R0, R4, 0x7610, R0 ;  /* 0x0000761004007816 */ /* 0x000fce0000000000 */
.L_x_4564:
[----:B------:R-:W-:Y:S05]  /*8470*/  BSYNC B0 ;  /* 0x0000000000007941 */ /* 0x000fea0003800000 */
.L_x_4563:
[----:B------:R-:W-:Y:S01]  /*8480*/  STG.E.U8 desc[UR36][R2.64], R0 ;  /* 0x0000000002007986 */ /* 0x000fe2000c101124 */
[----:B------:R-:W-:Y:S05]  /*8490*/  EXIT ;  /* 0x000000000000794d */ /* 0x000fea0003800000 */
.L_x_4557:
        /* <DEDUP_REMOVED lines=22> */
.L_x_4540:
        /* <DEDUP_REMOVED lines=16> */
.L_x_4568:
[----:B------:R-:W-:Y:S05]  /*8700*/  EXIT ;  /* 0x000000000000794d */ /* 0x000fea0003800000 */
.L_x_4567:
[----:B------:R-:W-:-:S06]  /*8710*/  HADD2.F32 R4, -RZ, R22.H0_H0 ;  /* 0x20000016ff047230 */ /* 0x000fcc0000004100 */
[----:B------:R-:W0:Y:S02]  /*8720*/  F2I.U64.TRUNC R4, R4 ;  /* 0x0000000400047311 */ /* 0x000e24000020d800 */
[----:B0-----:R-:W-:Y:S01]  /*8730*/  STG.E.64 desc[UR36][R2.64], R4 ;  /* 0x0000000402007986 */ /* 0x001fe2000c101b24 */
[----:B------:R-:W-:Y:S05]  /*8740*/  EXIT ;  /* 0x000000000000794d */ /* 0x000fea0003800000 */
.L_x_4566:
[----:B------:R-:W-:-:S04]  /*8750*/  HADD2.F32 R22, -RZ, R22.H0_H0 ;  /* 0x20000016ff167230 */ /* 0x000fc80000004100 */
[----:B------:R-:W0:Y:S02]  /*8760*/  F2I.FTZ.U32.TRUNC.NTZ R5, R22 ;  /* 0x0000001600057305 */ /* 0x000e24000021f000 */
[----:B0-----:R-:W-:Y:S01]  /*8770*/  STG.E desc[UR36][R2.64], R5 ;  /* 0x0000000502007986 */ /* 0x001fe2000c101924 */
[----:B------:R-:W-:Y:S05]  /*8780*/  EXIT ;  /* 0x000000000000794d */ /* 0x000fea0003800000 */
.L_x_4569:
        /* <DEDUP_REMOVED lines=15> */
.L_x_71611:


//--------------------- .text._ZN2at6native18elementwise_kernelILi128ELi4EZNS0_22gpu_kernel_impl_nocastIZNS0_50_GLOBAL__N__2680c7bb_12_PowKernel_cu_7dd49032_316829pow_tensor_scalar_kernel_implIN3c104HalfES6_EEvRNS_18TensorIteratorBaseET0_EUlS6_E0_EEvS8_RKT_EUliE_EEviT1_ --------------------------
	.section	.text._ZN2at6native18elementwise_kernelILi128ELi4EZNS0_22gpu_kernel_impl_nocastIZNS0_50_GLOBAL__N__2680c7bb_12_PowKernel_cu_7dd49032_316829pow_tensor_scalar_kernel_implIN3c104HalfES6_EEvRNS_18TensorIteratorBaseET0_EUlS6_E0_EEvS8_RKT_EUliE_EEviT1_,"ax",@progbits
	.align	128
        .global         _ZN2at6native18elementwise_kernelILi128ELi4EZNS0_22gpu_kernel_impl_nocastIZNS0_50_GLOBAL__N__2680c7bb_12_PowKernel_cu_7dd49032_316829pow_tensor_scalar_kernel_implIN3c104HalfES6_EEvRNS_18TensorIteratorBaseET0_EUlS6_E0_EEvS8_RKT_EUliE_EEviT1_
        .type           _ZN2at6native18elementwise_kernelILi128ELi4EZNS0_22gpu_kernel_impl_nocastIZNS0_50_GLOBAL__N__2680c7bb_12_PowKernel_cu_7dd49032_316829pow_tensor_scalar_kernel_implIN3c104HalfES6_EEvRNS_18TensorIteratorBaseET0_EUlS6_E0_EEvS8_RKT_EUliE_EEviT1_,@function
        .size           _ZN2at6native18elementwise_kernelILi128ELi4EZNS0_22gpu_kernel_impl_nocastIZNS0_50_GLOBAL__N__2680c7bb_12_PowKernel_cu_7dd49032_316829pow_tensor_scalar_kernel_implIN3c104HalfES6_EEvRNS_18TensorIteratorBaseET0_EUlS6_E0_EEvS8_RKT_EUliE_EEviT1_,(.L_x_71612 - _ZN2at6native18elementwise_kernelILi128ELi4EZNS0_22gpu_kernel_impl_nocastIZNS0_50_GLOBAL__N__2680c7bb_12_PowKernel_cu_7dd49032_316829pow_tensor_scalar_kernel_implIN3c104HalfES6_EEvRNS_18TensorIteratorBaseET0_EUlS6_E0_EEvS8_RKT_EUliE_EEviT1_)
        .other          _ZN2at6native18elementwise_kernelILi128ELi4EZNS0_22gpu_kernel_impl_nocastIZNS0_50_GLOBAL__N__2680c7bb_12_PowKernel_cu_7dd49032_316829pow_tensor_scalar_kernel_implIN3c104HalfES6_EEvRNS_18TensorIteratorBaseET0_EUlS6_E0_EEvS8_RKT_EUliE_EEviT1_,@"STO_CUDA_ENTRY STV_DEFAULT"
_ZN2at6native18elementwise_kernelILi128ELi4EZNS0_22gpu_kernel_impl_nocastIZNS0_50_GLOBAL__N__2680c7bb_12_PowKernel_cu_7dd49032_316829pow_tensor_scalar_kernel_implIN3c104HalfES6_EEvRNS_18TensorIteratorBaseET0_EUlS6_E0_EEvS8_RKT_EUliE_EEviT1_:
.text._ZN2at6native18elementwise_kernelILi128ELi4EZNS0_22gpu_kernel_impl_nocastIZNS0_50_GLOBAL__N__2680c7bb_12_PowKernel_cu_7dd49032_316829pow_tensor_scalar_kernel_implIN3c104HalfES6_EEvRNS_18TensorIteratorBaseET0_EUlS6_E0_EEvS8_RKT_EUliE_EEviT1_:
        /* <DEDUP_REMOVED lines=311> */
.L_x_4572:
[----:B------:R-:W-:Y:S02]  /*1370*/  ULDC.64 UR8, c[0x0][0x418] ;  /* 0x0001060000087ab9 */ /* 0x000fe40000000a00 */
[----:B------:R-:W-:-:S04]  /*1380*/  IADD3 R4, P0, R2, UR8, RZ ;  /* 0x0000000802047c10 */ /* 0x000fc8000ff1e0ff */
[----:B------:R-:W-:Y:S01]  /*1390*/  IADD3.X R5, RZ, UR9, RZ, P0, !PT ;  /* 0x00000009ff057c10 */ /* 0x000fe200087fe4ff */
[----:B------:R-:W-:-:S04]  /*13a0*/  ULDC.64 UR8, c[0x0][0x410] ;  /* 0x0001040000087ab9 */ /* 0x000fc80000000a00 */
[----:B------:R-:W2:Y:S01]  /*13b0*/  LDG.E.U16 R4, desc[UR4][R4.64] ;  /* 0x0000000404047981 */ /* 0x000ea2000c1e1500 */
[----:B------:R-:W-:Y:S01]  /*13c0*/  IADD3 R0, R0, 0x80, RZ ;  /* 0x0000008000007810 */ /* 0x000fe20007ffe0ff */
[----:B--2---:R-:W-:-:S05]  /*13d0*/  HADD2.F32 R2, -RZ, R4.H0_H0 ;  /* 0x20000004ff027230 */ /* 0x004fca0000004100 */
[----:B------:R-:W-:-:S05]  /*13e0*/  FMUL.FTZ R6, R2, R2 ;  /* 0x0000000202067220 */ /* 0x000fca0000410000 */
[----:B------:R-:W-:-:S05]  /*13f0*/  F2FP.F16.F32.PACK_AB R6, RZ, R6 ;  /* 0x00000006ff06723e */ /* 0x000fca00000000ff */
[----:B------:R-:W-:-:S05]  /*1400*/  HADD2.F32 R7, -RZ, R6.H0_H0 ;  /* 0x20000006ff077230 */ /* 0x000fca0000004100 */
[----:B------:R-:W-:Y:S01]  /*1410*/  FMUL.FTZ R7, R2, R7 ;  /* 0x0000000702077220 */ /* 0x000fe20000410000 */
[----:B------:R-:W-:-:S04]  /*1420*/  IADD3 R2, P0, R3, UR8, RZ ;  /* 0x0000000803027c10 */ /* 0x000fc8000ff1e0ff */
[----:B------:R-:W-:Y:S02]  /*1430*/  F2FP.F16.F32.PACK_AB R7, RZ, R7 ;  /* 0x00000007ff07723e */ /* 0x000fe400000000ff */
[----:B------:R-:W-:-:S05]  /*1440*/  IADD3.X R3, RZ, UR9, RZ, P0, !PT ;  /* 0x00000009ff037c10 */ /* 0x000fca00087fe4ff */
[----:B------:R0:W-:Y:S02]  /*1450*/  STG.E.U16 desc[UR4][R2.64], R7 ;  /* 0x0000000702007986 */ /* 0x0001e4000c101504 */
.L_x_4571:
[----:B------:R-:W-:Y:S05]  /*1460*/  BSYNC B0 ;  /* 0x0000000000007941 */ /* 0x000fea0003800000 */
.L_x_4570:
        /* <DEDUP_REMOVED lines=305> */
.L_x_4575:
        /* <DEDUP_REMOVED lines=319> */
.L_x_4576:
        /* <DEDUP_REMOVED lines=15> */
.L_x_4574:
[----:B------:R-:W-:Y:S05]  /*3c60*/  BSYNC B0 ;  /* 0x0000000000007941 */ /* 0x000fea0003800000 */
.L_x_4573:
        /* <DEDUP_REMOVED lines=304> */
.L_x_4577:
[----:B------:R-:W-:Y:S02]  /*4f70*/  ULDC.64 UR6, c[0x0][0x418] ;  /* 0x0001060000067ab9 */ /* 0x000fe40000000a00 */
[----:B------:R-:W-:-:S04]  /*4f80*/  IADD3 R4, P0, R2, UR6, RZ ;  /* 0x0000000602047c10 */ /* 0x000fc8000ff1e0ff */
[----:B------:R-:W-:Y:S01]  /*4f90*/  IADD3.X R5, RZ, UR7, RZ, P0, !PT ;  /* 0x00000007ff057c10 */ /* 0x000fe200087fe4ff */
[----:B------:R-:W-:-:S04]  /*4fa0*/  ULDC.64 UR6, c[0x0][0x410] ;  /* 0x0001040000067ab9 */ /* 0x000fc80000000a00 */
[----:B------:R-:W2:Y:S02]  /*4fb0*/  LDG.E.U16 R4, desc[UR4][R4.64] ;  /* 0x0000000404047981 */ /* 0x000ea4000c1e1500 */
[----:B--2---:R-:W-:-:S05]  /*4fc0*/  HADD2.F32 R0, -RZ, R4.H0_H0 ;  /* 0x20000004ff007230 */ /* 0x004fca0000004100 */
[----:B------:R-:W-:-:S05]  /*4fd0*/  FMUL.FTZ R2, R0, R0 ;  /* 0x0000000000027220 */ /* 0x000fca0000410000 */
[----:B------:R-:W-:-:S05]  /*4fe0*/  F2FP.F16.F32.PACK_AB R2, RZ, R2 ;  /* 0x00000002ff02723e */ /* 0x000fca00000000ff */
[----:B------:R-:W-:Y:S01]  /*4ff0*/  HADD2.F32 R7, -RZ, R2.H0_H0 ;  /* 0x20000002ff077230 */ /* 0x000fe20000004100 */
[----:B------:R-:W-:-:S04]  /*5000*/  IADD3 R2, P0, R3, UR6, RZ ;  /* 0x0000000603027c10 */ /* 0x000fc8000ff1e0ff */
[----:B------:R-:W-:Y:S01]  /*5010*/  FMUL.FTZ R7, R0, R7 ;  /* 0x0000000700077220 */ /* 0x000fe20000410000 */
[----:B------:R-:W-:-:S04]  /*5020*/  IADD3.X R3, RZ, UR7, RZ, P0, !PT ;  /* 0x00000007ff037c10 */ /* 0x000fc800087fe4ff */
[----:B------:R-:W-:-:S05]  /*5030*/  F2FP.F16.F32.PACK_AB R7, RZ, R7 ;  /* 0x00000007ff07723e */ /* 0x000fca00000000ff */
[----:B------:R-:W-:Y:S01]  /*5040*/  STG.E.U16 desc[UR4][R2.64], R7 ;  /* 0x0000000702007986 */ /* 0x000fe2000c101504 */
[----:B------:R-:W-:Y:S05]  /*5050*/  EXIT ;  /* 0x000000000000794d */ /* 0x000fea0003800000 */
.L_x_4578:
        /* <DEDUP_REMOVED lines=10> */
.L_x_71612:


//--------------------- .text._ZN2at6native27unrolled_elementwise_kernelIZNS0_50_GLOBAL__N__2680c7bb_12_PowKernel_cu_7dd49032_316829pow_tensor_scalar_kernel_implIN3c104HalfES5_EEvRNS_18TensorIteratorBaseET0_EUlS5_E0_St5arrayIPcLm2EELi4E23TrivialOffsetCalculatorILi1EjESE_NS0_6memory15LoadWithoutCastENSF_16StoreWithoutCastEEEviT_S8_T2_T3_T4_T5_ --------------------------
	.section	.text._ZN2at6native27unrolled_elementwise_kernelIZNS0_50_GLOBAL__N__2680c7bb_12_PowKernel_cu_7dd49032_316829pow_tensor_scalar_kernel_implIN3c104HalfES5_EEvRNS_18TensorIteratorBaseET0_EUlS5_E0_St5arrayIPcLm2EELi4E23TrivialOffsetCalculatorILi1EjESE_NS0_6memory15LoadWithoutCastENSF_16StoreWithoutCastEEEviT_S8_T2_T3_T4_T5_,"ax",@progbits
	.align	128
        .global         _ZN2at6native27unrolled_elementwise_kernelIZNS0_50_GLOBAL__N__2680c7bb_12_PowKernel_cu_7dd49032_316829pow_tensor_scalar_kernel_implIN3c104HalfES5_EEvRNS_18TensorIteratorBaseET0_EUlS5_E0_St5arrayIPcLm2EELi4E23TrivialOffsetCalculatorILi1EjESE_NS0_6memory15LoadWithoutCastENSF_16StoreWithoutCastEEEviT_S8_T2_T3_T4_T5_
        .type           _ZN2at6native27unrolled_elementwise_kernelIZNS0_50_GLOBAL__N__2680c7bb_12_PowKernel_cu_7dd49032_316829pow_tensor_scalar_kernel_implIN3c104HalfES5_EEvRNS_18TensorIteratorBaseET0_EUlS5_E0_St5arrayIPcLm2EELi4E23TrivialOffsetCalculatorILi1EjESE_NS0_6memory15LoadWithoutCastENSF_16StoreWithoutCastEEEviT_S8_T2_T3_T4_T5_,@function
        .size           _ZN2at6native27unrolled_elementwise_kernelIZNS0_50_GLOBAL__N__2680c7bb_12_PowKernel_cu_7dd49032_316829pow_tensor_scalar_kernel_implIN3c104HalfES5_EEvRNS_18TensorIteratorBaseET0_EUlS5_E0_St5arrayIPcLm2EELi4E23TrivialOffsetCalculatorILi1EjESE_NS0_6memory15LoadWithoutCastENSF_16StoreWithoutCastEEEviT_S8_T2_T3_T4_T5_,(.L_x_71613 - _ZN2at6native27unrolled_elementwise_kernelIZNS0_50_GLOBAL__N__2680c7bb_12_PowKernel_cu_7dd49032_316829pow_tensor_scalar_kernel_implIN3c104HalfES5_EEvRNS_18TensorIteratorBaseET0_EUlS5_E0_St5arrayIPcLm2EELi4E23TrivialOffsetCalculatorILi1EjESE_NS0_6memory15LoadWithoutCastENSF_16StoreWithoutCastEEEviT_S8_T2_T3_T4_T5_)
        .other          _ZN2at6native27unrolled_elementwise_kernelIZNS0_50_GLOBAL__N__2680c7bb_12_PowKernel_cu_7dd49032_316829pow_tensor_scalar_kernel_implIN3c104HalfES5_EEvRNS_18TensorIteratorBaseET0_EUlS5_E0_St5arrayIPcLm2EELi4E23TrivialOffsetCalculatorILi1EjESE_NS0_6memory15LoadWithoutCastENSF_16StoreWithoutCastEEEviT_S8_T2_T3_T4_T5_,@"STO_CUDA_ENTRY STV_DEFAULT"
_ZN2at6native27unrolled_elementwise_kernelIZNS0_50_GLOBAL__N__2680c7bb_12_PowKernel_cu_7dd49032_316829pow_tensor_scalar_kernel_implIN3c104HalfES5_EEvRNS_18TensorIteratorBaseET0_EUlS5_E0_St5arrayIPcLm2EELi4E23TrivialOffsetCalculatorILi1EjESE_NS0_6memory15LoadWithoutCastENSF_16StoreWithoutCastEEEviT_S8_T2_T3_T4_T5_:
.text._ZN2at6native27unrolled_elementwise_kernelIZNS0_50_GLOBAL__N__2680c7bb_12_PowKernel_cu_7dd49032_316829pow_tensor_scalar_kernel_implIN3c104HalfES5_EEvRNS_18TensorIteratorBaseET0_EUlS5_E0_St5arrayIPcLm2EELi4E23TrivialOffsetCalculatorILi1EjESE_NS0_6memory15LoadWithoutCastENSF_16StoreWithoutCastEEEviT_S8_T2_T3_T4_T5_:
        /* <DEDUP_REMOVED lines=18> */
[----:B------:R0:W2:Y:S07]  /*0120*/  @!P0 LDG.E.U16 R10, desc[UR4][R14.64] ;  /* 0x000000040e0a8981 */ /* 0x0000ae000c1e1500 */
[----:B------:R-:W3:Y:S01]  /*0130*/  @!P3 LDC.64 R6, c[0x0][0x228] ;  /* 0x00008a00ff06bb82 */ /* 0x000ee20000000a00 */
[----:B------:R-:W-:Y:S01]  /*0140*/  @!P3 IMAD R21, R0, 0x200, R19 ;  /* 0x000002000015b824 */ /* 0x000fe200078e0213 */
[----:B------:R-:W-:Y:S02]  /*0150*/  PRMT R11, RZ, 0x7610, R11 ;  /* 0x00007610ff0b7816 */ /* 0x000fe4000000000b */
[----:B------:R-:W-:-:S02]  /*0160*/  PRMT R18, RZ, 0x7610, R18 ;  /* 0x00007610ff127816 */ /* 0x000fc40000000012 */
[----:B------:R-:W-:Y:S01]  /*0170*/  @!P3 IADD3 R19, R19, 0x80, RZ ;  /* 0x000000801313b810 */ /* 0x000fe20007ffe0ff */
[----:B-1----:R-:W-:-:S05]  /*0180*/  @!P1 IMAD.WIDE.U32 R12, R17, 0x2, R12 ;  /* 0x00000002110c9825 */ /* 0x002fca00078e000c */
[----:B------:R-:W4:Y:S01]  /*0190*/  @!P1 LDG.E.U16 R11, desc[UR4][R12.64] ;  /* 0x000000040c0b9981 */ /* 0x000f22000c1e1500 */
[----:B---3--:R-:W-:-:S05]  /*01a0*/  @!P3 IMAD.WIDE.U32 R6, R21, 0x2, R6 ;  /* 0x000000021506b825 */ /* 0x008fca00078e0006 */
[----:B------:R1:W3:Y:S01]  /*01b0*/  @!P3 LDG.E.U16 R18, desc[UR4][R6.64] ;  /* 0x000000040612b981 */ /* 0x0002e2000c1e1500 */
[-C--:B------:R-:W-:Y:S02]  /*01c0*/  ISETP.GE.AND P2, PT, R19, R2.reuse, PT ;  /* 0x000000021300720c */ /* 0x080fe40003f46270 */
[----:B------:R-:W-:Y:S01]  /*01d0*/  PRMT R8, RZ, 0x7610, R8 ;  /* 0x00007610ff087816 */ /* 0x000fe20000000008 */
[----:B0-----:R-:W-:Y:S01]  /*01e0*/  VIADD R15, R9, 0x100 ;  /* 0x00000100090f7836 */ /* 0x001fe20000000000 */
[----:B-1----:R-:W0:Y:S09]  /*01f0*/  @!P0 LDC.64 R6, c[0x0][0x220] ;  /* 0x00008800ff068b82 */ /* 0x002e320000000a00 */
[----:B------:R-:W1:Y:S01]  /*0200*/  @!P2 LDC.64 R16, c[0x0][0x228] ;  /* 0x00008a00ff10ab82 */ /* 0x000e620000000a00 */
[----:B------:R-:W-:Y:S01]  /*0210*/  @!P2 IMAD R19, R0, 0x200, R19 ;  /* 0x000002000013a824 */ /* 0x000fe200078e0213 */
[----:B------:R-:W-:-:S02]  /*0220*/  ISETP.GE.AND P3, PT, R15, R2, PT ;  /* 0x000000020f00720c */ /* 0x000fc40003f66270 */
[----:B------:R-:W-:-:S04]  /*0230*/  IADD3 R15, R9, 0x180, RZ ;  /* 0x00000180090f7810 */ /* 0x000fc80007ffe0ff */
[----:B------:R-:W-:Y:S01]  /*0240*/  ISETP.GE.AND P1, PT, R15, R2, PT ;  /* 0x000000020f00720c */ /* 0x000fe20003f26270 */
[----:B------:R-:W-:Y:S02]  /*0250*/  @!P0 IMAD R15, R0, 0x200, R9 ;  /* 0x00000200000f8824 */ /* 0x000fe400078e0209 */
[----:B-1----:R-:W-:Y:S01]  /*0260*/  @!P2 IMAD.WIDE.U32 R16, R19, 0x2, R16 ;  /* 0x000000021310a825 */ /* 0x002fe200078e0010 */
[----:B------:R-:W-:-:S04]  /*0270*/  IADD3 R19, R9, 0x80, RZ ;  /* 0x0000008009137810 */ /* 0x000fc80007ffe0ff */
[----:B------:R1:W5:Y:S01]  /*0280*/  @!P2 LDG.E.U16 R8, desc[UR4][R16.64] ;  /* 0x000000041008a981 */ /* 0x000362000c1e1500 */
[----:B------:R-:W-:Y:S01]  /*0290*/  ISETP.GE.AND P2, PT, R19, R2, PT ;  /* 0x000000021300720c */ /* 0x000fe20003f46270 */
[----:B0-----:R-:W-:Y:S01]  /*02a0*/  @!P0 IMAD.WIDE.U32 R6, R15, 0x2, R6 ;  /* 0x000000020f068825 */ /* 0x001fe200078e0006 */
[----:B------:R-:W-:-:S04]  /*02b0*/  @!P0 MOV R9, R19 ;  /* 0x0000001300098202 */ /* 0x000fc80000000f00 */
[----:B------:R-:W-:Y:S01]  /*02c0*/  ISETP.GE.AND P4, PT, R9, R2, PT ;  /* 0x000000020900720c */ /* 0x000fe20003f86270 */
[----:B------:R-:W-:Y:S01]  /*02d0*/  BSSY B0, `(.L_x_4579) ;  /* 0x0000020000007945 */ /* 0x000fe20003800000 */
[----:B--2---:R-:W-:-:S05]  /*02e0*/  @!P0 HADD2.F32 R10, -RZ, R10.H0_H0 ;  /* 0x2000000aff0a8230 */ /* 0x004fca0000004100 */
[----:B------:R-:W-:-:S05]  /*02f0*/  @!P0 FMUL.FTZ R12, R10, R10 ;  /* 0x0000000a0a0c8220 */ /* 0x000fca0000410000 */
[----:B------:R-:W-:-:S05]  /*0300*/  @!P0 F2FP.F16.F32.PACK_AB R12, RZ, R12 ;  /* 0x0000000cff0c823e */ /* 0x000fca00000000ff */
[----:B------:R-:W-:-:S05]  /*0310*/  @!P0 HADD2.F32 R13, -RZ, R12.H0_H0 ;  /* 0x2000000cff0d8230 */ /* 0x000fca0000004100 */
[----:B------:R-:W-:Y:S01]  /*0320*/  @!P0 FMUL.FTZ R13, R10, R13 ;  /* 0x0000000d0a0d8220 */ /* 0x000fe20000410000 */
[----:B----4-:R-:W-:-:S04]  /*0330*/  @!P2 HADD2.F32 R11, -RZ, R11.H0_H0 ;  /* 0x2000000bff0ba230 */ /* 0x010fc80000004100 */
[----:B------:R-:W-:Y:S01]  /*0340*/  @!P0 F2FP.F16.F32.PACK_AB R5, RZ, R13 ;  /* 0x0000000dff05823e */ /* 0x000fe200000000ff */
[----:B------:R-:W-:-:S04]  /*0350*/  @!P2 FMUL.FTZ R14, R11, R11 ;  /* 0x0000000b0b0ea220 */ /* 0x000fc80000410000 */
[----:B------:R1:W-:Y:S01]  /*0360*/  @!P0 STG.E.U16 desc[UR4][R6.64], R5 ;  /* 0x0000000506008986 */ /* 0x0003e2000c101504 */
[----:B---3--:R-:W-:-:S05]  /*0370*/  @!P3 HADD2.F32 R18, -RZ, R18.H0_H0 ;  /* 0x20000012ff12b230 */ /* 0x008fca0000004100 */
[----:B------:R-:W-:Y:S01]  /*0380*/  @!P3 FMUL.FTZ R12, R18, R18 ;  /* 0x00000012120cb220 */ /* 0x000fe20000410000 */
[----:B------:R-:W-:-:S04]  /*0390*/  @!P2 F2FP.F16.F32.PACK_AB R14, RZ, R14 ;  /* 0x0000000eff0ea23e */ /* 0x000fc800000000ff */
[----:B------:R-:W-:Y:S01]  /*03a0*/  @!P3 F2FP.F16.F32.PACK_AB R12, RZ, R12 ;  /* 0x0000000cff0cb23e */ /* 0x000fe200000000ff */
[----:B------:R-:W-:-:S04]  /*03b0*/  @!P2 HADD2.F32 R14, -RZ, R14.H0_H0 ;  /* 0x2000000eff0ea230 */ /* 0x000fc80000004100 */
[----:B------:R-:W-:Y:S02]  /*03c0*/  @!P3 HADD2.F32 R13, -RZ, R12.H0_H0 ;  /* 0x2000000cff0db230 */ /* 0x000fe40000004100 */
[----:B------:R-:W-:-:S03]  /*03d0*/  @!P2 FMUL.FTZ R14, R11, R14 ;  /* 0x0000000e0b0ea220 */ /* 0x000fc60000410000 */
[----:B------:R-:W-:Y:S02]  /*03e0*/  @!P3 FMUL.FTZ R13, R18, R13 ;  /* 0x0000000d120db220 */ /* 0x000fe40000410000 */
[----:B------:R-:W-:-:S03]  /*03f0*/  @!P2 F2FP.F16.F32.PACK_AB R4, RZ, R14 ;  /* 0x0000000eff04a23e */ /* 0x000fc600000000ff */
[----:B------:R-:W-:Y:S01]  /*0400*/  @!P3 F2FP.F16.F32.PACK_AB R3, RZ, R13 ;  /* 0x0000000dff03b23e */ /* 0x000fe200000000ff */
        /* <DEDUP_REMOVED lines=12> */
.L_x_4580:
[----:B------:R-:W-:Y:S05]  /*04d0*/  BSYNC B0 ;  /* 0x0000000000007941 */ /* 0x000fea0003800000 */
.L_x_4579:
[----:B------:R-:W-:Y:S01]  /*04e0*/  ISETP.GE.AND P0, PT, R9, R2, PT ;  /* 0x000000020900720c */ /* 0x000fe20003f06270 */
[----:B-----5:R-:W-:-:S05]  /*04f0*/  @!P1 HADD2.F32 R8, -RZ, R8.H0_H0 ;  /* 0x20000008ff089230 */ /* 0x020fca0000004100 */
[----:B0-----:R-:W-:-:S07]  /*0500*/  @!P1 FMUL.FTZ R4, R8, R8 ;  /* 0x0000000808049220 */ /* 0x001fce0000410000 */
[----:B------:R-:W-:Y:S05]  /*0510*/  @P0 EXIT ;  /* 0x000000000000094d */ /* 0x000fea0003800000 */
[----:B------:R-:W0:Y:S01]  /*0520*/  LDC.64 R2, c[0x0][0x220] ;  /* 0x00008800ff027b82 */ /* 0x000e220000000a00 */
[----:B------:R-:W-:Y:S02]  /*0530*/  @!P1 F2FP.F16.F32.PACK_AB R4, RZ, R4 ;  /* 0x00000004ff04923e */ /* 0x000fe400000000ff */
[----:B------:R-:W-:-:S03]  /*0540*/  LEA R9, R0, R9, 0x9 ;  /* 0x0000000900097211 */ /* 0x000fc600078e48ff */
[----:B------:R-:W-:-:S05]  /*0550*/  @!P1 HADD2.F32 R5, -RZ, R4.H0_H0 ;  /* 0x20000004ff059230 */ /* 0x000fca0000004100 */
[----:B------:R-:W-:-:S05]  /*0560*/  @!P1 FMUL.FTZ R5, R8, R5 ;  /* 0x0000000508059220 */ /* 0x000fca0000410000 */
[----:B------:R-:W-:Y:S01]  /*0570*/  @!P1 F2FP.F16.F32.PACK_AB R6, RZ, R5 ;  /* 0x00000005ff06923e */ /* 0x000fe200000000ff */
[----:B0-----:R-:W-:-:S05]  /*0580*/  IMAD.WIDE.U32 R2, R9, 0x2, R2 ;  /* 0x0000000209027825 */ /* 0x001fca00078e0002 */
[----:B------:R-:W-:Y:S01]  /*0590*/  STG.E.U16 desc[UR4][R2.64], R6 ;  /* 0x0000000602007986 */ /* 0x000fe2000c101504 */
[----:B------:R-:W-:Y:S05]  /*05a0*/  EXIT ;  /* 0x000000000000794d */ /* 0x000fea0003800000 */
.L_x_4581:
        /* <DEDUP_REMOVED lines=13> */
.L_x_71613:


//--------------------- .text._ZN2at6native29vectorized_elementwise_kernelILi2EZNS0_50_GLOBAL__N__2680c7bb_12_PowKernel_cu_7dd49032_316829pow_tensor_scalar_kernel_implIN3c104HalfES5_EEvRNS_18TensorIteratorBaseET0_EUlS5_E0_St5arrayIPcLm2EEEEviS8_T1_ --------------------------
	.section	.text._ZN2at6native29vectorized_elementwise_kernelILi2EZNS0_50_GLOBAL__N__2680c7bb_12_PowKernel_cu_7dd49032_316829pow_tensor_scalar_kernel_implIN3c104HalfES5_EEvRNS_18TensorIteratorBaseET0_EUlS5_E0_St5arrayIPcLm2EEEEviS8_T1_,"ax",@progbits
	.align	128
        .global         _ZN2at6native29vectorized_elementwise_kernelILi2EZNS0_50_GLOBAL__N__2680c7bb_12_PowKernel_cu_7dd49032_316829pow_tensor_scalar_kernel_implIN3c104HalfES5_EEvRNS_18TensorIteratorBaseET0_EUlS5_E0_St5arrayIPcLm2EEEEviS8_T1_
        .type           _ZN2at6native29vectorized_elementwise_kernelILi2EZNS0_50_GLOBAL__N__2680c7bb_12_PowKernel_cu_7dd49032_316829pow_tensor_scalar_kernel_implIN3c104HalfES5_EEvRNS_18TensorIteratorBaseET0_EUlS5_E0_St5arrayIPcLm2EEEEviS8_T1_,@function
        .size           _ZN2at6native29vectorized_elementwise_kernelILi2EZNS0_50_GLOBAL__N__2680c7bb_12_PowKernel_cu_7dd49032_316829pow_tensor_scalar_kernel_implIN3c104HalfES5_EEvRNS_18TensorIteratorBaseET0_EUlS5_E0_St5arrayIPcLm2EEEEviS8_T1_,(.L_x_71614 - _ZN2at6native29vectorized_elementwise_kernelILi2EZNS0_50_GLOBAL__N__2680c7bb_12_PowKernel_cu_7dd49032_316829pow_tensor_scalar_kernel_implIN3c104HalfES5_EEvRNS_18TensorIteratorBaseET0_EUlS5_E0_St5arrayIPcLm2EEEEviS8_T1_)
        .other          _ZN2at6native29vectorized_elementwise_kernelILi2EZNS0_50_GLOBAL__N__2680c7bb_12_PowKernel_cu_7dd49032_316829pow_tensor_scalar_kernel_implIN3c104HalfES5_EEvRNS_18TensorIteratorBaseET0_EUlS5_E0_St5arrayIPcLm2EEEEviS8_T1_,@"STO_CUDA_ENTRY STV_DEFAULT"
_ZN2at6native29vectorized_elementwise_kernelILi2EZNS0_50_GLOBAL__N__2680c7bb_12_PowKernel_cu_7dd49032_316829pow_tensor_scalar_kernel_implIN3c104HalfES5_EEvRNS_18TensorIteratorBaseET0_EUlS5_E0_St5arrayIPcLm2EEEEviS8_T1_:
.text._ZN2at6native29vectorized_elementwise_kernelILi2EZNS0_50_GLOBAL__N__2680c7bb_12_PowKernel_cu_7dd49032_316829pow_tensor_scalar_kernel_implIN3c104HalfES5_EEvRNS_18TensorIteratorBaseET0_EUlS5_E0_St5arrayIPcLm2EEEEviS8_T1_:
        /* <DEDUP_REMOVED lines=15> */
[----:B------:R1:W4:Y:S04]  /*00f0*/  LDG.E R14, desc[UR4][R6.64+0x400] ;  /* 0x00040004060e7981 */ /* 0x000328000c1e1900 */
[----:B------:R-:W1:Y:S01]  /*0100*/  LDG.E R15, desc[UR4][R6.64+0x600] ;  /* 0x00060004060f7981 */ /* 0x000e62000c1e1900 */
[----:B0-----:R-:W-:-:S04]  /*0110*/  IMAD.WIDE.U32 R2, R0, 0x2, R2 ;  /* 0x0000000200027825 */ /* 0x001fc800078e0002 */
[----:B------:R-:W-:-:S04]  /*0120*/  IMAD.WIDE R2, R4, 0x4, R2 ;  /* 0x0000000404027825 */ /* 0x000fc800078e0202 */
[--C-:B--2---:R-:W-:Y:S02]  /*0130*/  HADD2.F32 R5, -RZ, R9.reuse.H0_H0 ;  /* 0x20000009ff057230 */ /* 0x104fe40000004100 */
[----:B------:R-:W-:Y:S02]  /*0140*/  HADD2.F32 R9, -RZ, R9.H1_H1 ;  /* 0x30000009ff097230 */ /* 0x000fe40000004100 */
[----:B---3--:R-:W-:Y:S02]  /*0150*/  HADD2.F32 R11, -RZ, R13.H0_H0 ;  /* 0x2000000dff0b7230 */ /* 0x008fe40000004100 */
[----:B------:R-:W-:Y:S01]  /*0160*/  FMUL.FTZ R8, R5, R5 ;  /* 0x0000000505087220 */ /* 0x000fe20000410000 */
[----:B------:R-:W-:Y:S02]  /*0170*/  FMUL.FTZ R10, R9, R9 ;  /* 0x00000009090a7220 */ /* 0x000fe40000410000 */
[----:B------:R-:W-:Y:S02]  /*0180*/  FMUL.FTZ R12, R11, R11 ;  /* 0x0000000b0b0c7220 */ /* 0x000fe40000410000 */
[----:B------:R-:W-:-:S02]  /*0190*/  F2FP.F16.F32.PACK_AB R8, RZ, R8 ;  /* 0x00000008ff08723e */ /* 0x000fc400000000ff */
[----:B------:R-:W-:Y:S01]  /*01a0*/  F2FP.F16.F32.PACK_AB R10, RZ, R10 ;  /* 0x0000000aff0a723e */ /* 0x000fe200000000ff */
[--C-:B-1----:R-:W-:Y:S01]  /*01b0*/  HADD2.F32 R7, -RZ, R15.reuse.H1_H1 ;  /* 0x3000000fff077230 */ /* 0x102fe20000004100 */
[----:B------:R-:W-:Y:S01]  /*01c0*/  F2FP.F16.F32.PACK_AB R12, RZ, R12 ;  /* 0x0000000cff0c723e */ /* 0x000fe200000000ff */
[----:B------:R-:W-:Y:S02]  /*01d0*/  HADD2.F32 R8, -RZ, R8.H0_H0 ;  /* 0x20000008ff087230 */ /* 0x000fe40000004100 */
[----:B------:R-:W-:Y:S02]  /*01e0*/  HADD2.F32 R6, -RZ, R10.H0_H0 ;  /* 0x2000000aff067230 */ /* 0x000fe40000004100 */
[----:B------:R-:W-:Y:S01]  /*01f0*/  FMUL.FTZ R16, R7, R7 ;  /* 0x0000000707107220 */ /* 0x000fe20000410000 */
[----:B------:R-:W-:Y:S02]  /*0200*/  HADD2.F32 R12, -RZ, R12.H0_H0 ;  /* 0x2000000cff0c7230 */ /* 0x000fe40000004100 */
[----:B------:R-:W-:Y:S01]  /*0210*/  FMUL.FTZ R5, R5, R8 ;  /* 0x0000000805057220 */ /* 0x000fe20000410000 */
[----:B------:R-:W-:-:S02]  /*0220*/  HADD2.F32 R8, -RZ, R15.H0_H0 ;  /* 0x2000000fff087230 */ /* 0x000fc40000004100 */
[----:B------:R-:W-:Y:S01]  /*0230*/  FMUL.FTZ R6, R9, R6 ;  /* 0x0000000609067220 */ /* 0x000fe20000410000 */
[----:B------:R-:W-:Y:S02]  /*0240*/  HADD2.F32 R9, -RZ, R13.H1_H1 ;  /* 0x3000000dff097230 */ /* 0x000fe40000004100 */
[----:B------:R-:W-:Y:S01]  /*0250*/  FMUL.FTZ R0, R11, R12 ;  /* 0x0000000c0b007220 */ /* 0x000fe20000410000 */
[--C-:B----4-:R-:W-:Y:S02]  /*0260*/  HADD2.F32 R11, -RZ, R14.reuse.H0_H0 ;  /* 0x2000000eff0b7230 */ /* 0x110fe40000004100 */
[----:B------:R-:W-:Y:S01]  /*0270*/  FMUL.FTZ R15, R8, R8 ;  /* 0x00000008080f7220 */ /* 0x000fe20000410000 */
[----:B------:R-:W-:Y:S02]  /*0280*/  HADD2.F32 R13, -RZ, R14.H1_H1 ;  /* 0x3000000eff0d7230 */ /* 0x000fe40000004100 */
[----:B------:R-:W-:Y:S01]  /*0290*/  FMUL.FTZ R10, R9, R9 ;  /* 0x00000009090a7220 */ /* 0x000fe20000410000 */
[----:B------:R-:W-:Y:S01]  /*02a0*/  F2FP.F16.F32.PACK_AB R16, RZ, R16 ;  /* 0x00000010ff10723e */ /* 0x000fe200000000ff */
[----:B------:R-:W-:Y:S01]  /*02b0*/  FMUL.FTZ R12, R11, R11 ;  /* 0x0000000b0b0c7220 */ /* 0x000fe20000410000 */
[----:B------:R-:W-:Y:S01]  /*02c0*/  F2FP.F16.F32.PACK_AB R15, RZ, R15 ;  /* 0x0000000fff0f723e */ /* 0x000fe200000000ff */
[----:B------:R-:W-:Y:S01]  /*02d0*/  FMUL.FTZ R14, R13, R13 ;  /* 0x0000000d0d0e7220 */ /* 0x000fe20000410000 */
[----:B------:R-:W-:Y:S01]  /*02e0*/  F2FP.F16.F32.PACK_AB R10, RZ, R10 ;  /* 0x0000000aff0a723e */ /* 0x000fe200000000ff */
[----:B------:R-:W-:Y:S01]  /*02f0*/  HADD2.F32 R16, -RZ, R16.H0_H0 ;  /* 0x20000010ff107230 */ /* 0x000fe20000004100 */
[----:B------:R-:W-:Y:S01]  /*0300*/  F2FP.F16.F32.PACK_AB R12, RZ, R12 ;  /* 0x0000000cff0c723e */ /* 0x000fe200000000ff */
[----:B------:R-:W-:Y:S01]  /*0310*/  HADD2.F32 R15, -RZ, R15.H0_H0 ;  /* 0x2000000fff0f7230 */ /* 0x000fe20000004100 */
[----:B------:R-:W-:Y:S01]  /*0320*/  F2FP.F16.F32.PACK_AB R14, RZ, R14 ;  /* 0x0000000eff0e723e */ /* 0x000fe200000000ff */
[----:B------:R-:W-:-:S02]  /*0330*/  HADD2.F32 R10, -RZ, R10.H0_H0 ;  /* 0x2000000aff0a7230 */ /* 0x000fc40000004100 */
[----:B------:R-:W-:Y:S01]  /*0340*/  FMUL.FTZ R16, R7, R16 ;  /* 0x0000001007107220 */ /* 0x000fe20000410000 */
[----:B------:R-:W-:Y:S02]  /*0350*/  HADD2.F32 R12, -RZ, R12.H0_H0 ;  /* 0x2000000cff0c7230 */ /* 0x000fe40000004100 */
[----:B------:R-:W-:Y:S01]  /*0360*/  FMUL.FTZ R15, R8, R15 ;  /* 0x0000000f080f7220 */ /* 0x000fe20000410000 */
[----:B------:R-:W-:Y:S02]  /*0370*/  HADD2.F32 R14, -RZ, R14.H0_H0 ;  /* 0x2000000eff0e7230 */ /* 0x000fe40000004100 */
[----:B------:R-:W-:Y:S01]  /*0380*/  FMUL.FTZ R9, R9, R10 ;  /* 0x0000000a09097220 */ /* 0x000fe20000410000 */
[----:B------:R-:W-:Y:S01]  /*0390*/  F2FP.F16.F32.PACK_AB R5, R6, R5 ;  /* 0x000000050605723e */ /* 0x000fe200000000ff */
[----:B------:R-:W-:Y:S01]  /*03a0*/  FMUL.FTZ R12, R11, R12 ;  /* 0x0000000c0b0c7220 */ /* 0x000fe20000410000 */
[----:B------:R-:W-:Y:S01]  /*03b0*/  F2FP.F16.F32.PACK_AB R15, R16, R15 ;  /* 0x0000000f100f723e */ /* 0x000fe200000000ff */
[----:B------:R-:W-:Y:S01]  /*03c0*/  FMUL.FTZ R13, R13, R14 ;  /* 0x0000000e0d0d7220 */ /* 0x000fe20000410000 */
[----:B------:R-:W-:Y:S01]  /*03d0*/  F2FP.F16.F32.PACK_AB R9, R9, R0 ;  /* 0x000000000909723e */ /* 0x000fe200000000ff */
[----:B------:R-:W-:Y:S03]  /*03e0*/  STG.E desc[UR4][R2.64], R5 ;  /* 0x0000000502007986 */ /* 0x000fe6000c101904 */
[----:B------:R-:W-:Y:S01]  /*03f0*/  F2FP.F16.F32.PACK_AB R13, R13, R12 ;  /* 0x0000000c0d0d723e */ /* 0x000fe200000000ff */
[----:B------:R-:W-:Y:S04]  /*0400*/  STG.E desc[UR4][R2.64+0x200], R9 ;  /* 0x0002000902007986 */ /* 0x000fe8000c101904 */
[----:B------:R-:W-:Y:S04]  /*0410*/  STG.E desc[UR4][R2.64+0x400], R13 ;  /* 0x0004000d02007986 */ /* 0x000fe8000c101904 */
[----:B------:R-:W-:Y:S01]  /*0420*/  STG.E desc[UR4][R2.64+0x600], R15 ;  /* 0x0006000f02007986 */ /* 0x000fe2000c101904 */
[----:B------:R-:W-:Y:S05]  /*0430*/  EXIT ;  /* 0x000000000000794d */ /* 0x000fea0003800000 */
.L_x_4582:
[----:B------:R-:W0:Y:S01]  /*0440*/  S2R R3, SR_TID.X ;  /* 0x0000000000037919 */ /* 0x000e220000002100 */
[----:B------:R-:W-:Y:S02]  /*0450*/  PRMT R20, RZ, 0x7610, R20 ;  /* 0x00007610ff147816 */ /* 0x000fe40000000014 */
[----:B0-----:R-:W-:Y:S02]  /*0460*/  ISETP.GE.AND P0, PT, R3, R2, PT ;  /* 0x000000020300720c */ /* 0x001fe40003f06270 */
[----:B------:R-:W-:-:S11]  /*0470*/  MOV R11, R3 ;  /* 0x00000003000b7202 */ /* 0x000fd60000000f00 */
[----:B------:R-:W-:Y:S01]  /*0480*/  @!P0 IADD3 R11, R3, 0x80, RZ ;  /* 0x00000080030b8810 */ /* 0x000fe20007ffe0ff */
[----:B------:R-:W0:Y:S01]  /*0490*/  @!P0 LDC.64 R14, c[0x0][0x228] ;  /* 0x00008a00ff0e8b82 */ /* 0x000e220000000a00 */
[----:B------:R-:W-:Y:S02]  /*04a0*/  PRMT R28, RZ, 0x7610, R28 ;  /* 0x00007610ff1c7816 */ /* 0x000fe4000000001c */
[----:B------:R-:W-:Y:S02]  /*04b0*/  ISETP.GE.AND P6, PT, R11, R2, PT ;  /* 0x000000020b00720c */ /* 0x000fe40003fc6270 */
[----:B------:R-:W-:-:S11]  /*04c0*/  @!P0 IADD3 R16, R0, R3, RZ ;  /* 0x0000000300108210 */ /* 0x000fd60007ffe0ff */
[----:B------:R-:W-:Y:S01]  /*04d0*/  @!P6 IADD3 R27, R0, R11, RZ ;  /* 0x0000000b001be210 */ /* 0x000fe20007ffe0ff */
[----:B------:R-:W-:Y:S01]  /*04e0*/  @!P6 VIADD R11, R11, 0x80 ;  /* 0x000000800b0be836 */ /* 0x000fe20000000000 */
[----:B------:R-:W1:Y:S04]  /*04f0*/  @!P6 LDC.64 R18, c[0x0][0x228] ;  /* 0x00008a00ff12eb82 */ /* 0x000e680000000a00 */
[----:B------:R-:W-:-:S13]  /*0500*/  ISETP.GE.AND P5, PT, R11, R2, PT ;  /* 0x000000020b00720c */ /* 0x000fda0003fa6270 */
[----:B------:R-:W-:Y:S01]  /*0510*/  @!P5 IADD3 R29, R0, R11, RZ ;  /* 0x0000000b001dd210 */ /* 0x000fe20007ffe0ff */
[----:B------:R-:W2:Y:S01]  /*0520*/  @!P5 LDC.64 R12, c[0x0][0x228] ;  /* 0x00008a00ff0cdb82 */ /* 0x000ea20000000a00 */
[----:B------:R-:W-:-:S04]  /*0530*/  @!P5 IADD3 R11, R11, 0x80, RZ ;  /* 0x000000800b0bd810 */ /* 0x000fc80007ffe0ff */
[----:B------:R-:W-:Y:S01]  /*0540*/  ISETP.GE.AND P4, PT, R11, R2, PT ;  /* 0x000000020b00720c */ /* 0x000fe20003f86270 */
[----:B-1----:R-:W-:-:S05]  /*0550*/  @!P6 IMAD.WIDE.U32 R18, R27, 0x2, R18 ;  /* 0x000000021b12e825 */ /* 0x002fca00078e0012 */
[----:B------:R-:W3:Y:S07]  /*0560*/  @!P6 LDG.E.U16 R20, desc[UR4][R18.64] ;  /* 0x000000041214e981 */ /* 0x000eee000c1e1500 */
[----:B------:R-:W-:Y:S01]  /*0570*/  @!P4 IADD3 R17, R0, R11, RZ ;  /* 0x0000000b0011c210 */ /* 0x000fe20007ffe0ff */
[----:B------:R-:W1:Y:S01]  /*0580*/  @!P4 LDC.64 R24, c[0x0][0x228] ;  /* 0x00008a00ff18cb82 */ /* 0x000e620000000a00 */
[----:B------:R-:W-:-:S04]  /*0590*/  @!P4 IADD3 R11, R11, 0x80, RZ ;  /* 0x000000800b0bc810 */ /* 0x000fc80007ffe0ff */
[----:B------:R-:W-:-:S13]  /*05a0*/  ISETP.GE.AND P3, PT, R11, R2, PT ;  /* 0x000000020b00720c */ /* 0x000fda0003f66270 */
[----:B------:R-:W-:Y:S01]  /*05b0*/  @!P3 IMAD.IADD R21, R0, 0x1, R11 ;  /* 0x000000010015b824 */ /* 0x000fe200078e020b */
[----:B------:R-:W-:-:S04]  /*05c0*/  @!P3 IADD3 R11, R11, 0x80, RZ ;  /* 0x000000800b0bb810 */ /* 0x000fc80007ffe0ff */
[----:B------:R-:W-:-:S13]  /*05d0*/  ISETP.GE.AND P2, PT, R11, R2, PT ;  /* 0x000000020b00720c */ /* 0x000fda0003f46270 */
[----:B------:R-:W-:Y:S02]  /*05e0*/  @!P2 IADD3 R23, R0, R11, RZ ;  /* 0x0000000b0017a210 */ /* 0x000fe40007ffe0ff */
[----:B------:R-:W-:-:S04]  /*05f0*/  @!P2 IADD3 R11, R11, 0x80, RZ ;  /* 0x000000800b0ba810 */ /* 0x000fc80007ffe0ff */
[----:B------:R-:W-:Y:S01]  /*0600*/  ISETP.GE.AND P1, PT, R11, R2, PT ;  /* 0x000000020b00720c */ /* 0x000fe20003f26270 */
[----:B--2---:R-:W-:Y:S01]  /*0610*/  @!P5 IMAD.WIDE.U32 R12, R29, 0x2, R12 ;  /* 0x000000021d0cd825 */ /* 0x004fe200078e000c */
[----:B------:R-:W-:-:S04]  /*0620*/  PRMT R26, RZ, 0x7610, R26 ;  /* 0x00007610ff1a7816 */ /* 0x000fc8000000001a */
[----:B------:R2:W4:Y:S07]  /*0630*/  @!P5 LDG.E.U16 R28, desc[UR4][R12.64] ;  /* 0x000000040c1cd981 */ /* 0x00052e000c1e1500 */
[----:B------:R-:W-:Y:S01]  /*0640*/  @!P1 IMAD.IADD R27, R0, 0x1, R11 ;  /* 0x00000001001b9824 */ /* 0x000fe200078e020b */
[----:B------:R-:W-:Y:S01]  /*0650*/  @!P1 IADD3 R11, R11, 0x80, RZ ;  /* 0x000000800b0b9810 */ /* 0x000fe20007ffe0ff */
[----:B0-----:R-:W-:Y:S01]  /*0660*/  @!P0 IMAD.WIDE.U32 R14, R16, 0x2, R14 ;  /* 0x00000002100e8825 */ /* 0x001fe200078e000e */
[----:B--2---:R-:W0:Y:S02]  /*0670*/  @!P3 LDC.64 R12, c[0x0][0x228] ;  /* 0x00008a00ff0cbb82 */ /* 0x004e240000000a00 */
[----:B------:R-:W-:Y:S01]  /*0680*/  ISETP.GE.AND P6, PT, R11, R2, PT ;  /* 0x000000020b00720c */ /* 0x000fe20003fc6270 */
[----:B-1----:R-:W-:Y:S01]  /*0690*/  @!P4 IMAD.WIDE.U32 R24, R17, 0x2, R24 ;  /* 0x000000021118c825 */ /* 0x002fe200078e0018 */
[----:B------:R1:W2:Y:S04]  /*06a0*/  @!P0 LDG.E.U16 R26, desc[UR4][R14.64] ;  /* 0x000000040e1a8981 */ /* 0x0002a8000c1e1500 */
[----:B------:R-:W5:Y:S08]  /*06b0*/  @!P1 LDC.64 R16, c[0x0][0x228] ;  /* 0x00008a00ff109b82 */ /* 0x000f700000000a00 */
[----:B-1----:R-:W1:Y:S08]  /*06c0*/  @!P2 LDC.64 R14, c[0x0][0x228] ;  /* 0x00008a00ff0eab82 */ /* 0x002e700000000a00 */
[----:B------:R-:W1:Y:S01]  /*06d0*/  @!P6 LDC.64 R18, c[0x0][0x228] ;  /* 0x00008a00ff12eb82 */ /* 0x000e620000000a00 */
[----:B------:R-:W-:Y:S01]  /*06e0*/  @!P6 IADD3 R11, R0, R11, RZ ;  /* 0x0000000b000be210 */ /* 0x000fe20007ffe0ff */
[----:B0-----:R-:W-:Y:S01]  /*06f0*/  @!P3 IMAD.WIDE.U32 R12, R21, 0x2, R12 ;  /* 0x00000002150cb825 */ /* 0x001fe200078e000c */
[----:B------:R-:W-:-:S02]  /*0700*/  PRMT R29, RZ, 0x7610, R29 ;  /* 0x00007610ff1d7816 */ /* 0x000fc4000000001d */
[----:B------:R-:W-:Y:S01]  /*0710*/  PRMT R21, RZ, 0x7610, R21 ;  /* 0x00007610ff157816 */ /* 0x000fe20000000015 */
[----:B-----5:R-:W-:Y:S01]  /*0720*/  @!P1 IMAD.WIDE.U32 R16, R27, 0x2, R16 ;  /* 0x000000021b109825 */ /* 0x020fe200078e0010 */
[----:B------:R-:W-:Y:S02]  /*0730*/  PRMT R27, RZ, 0x7610, R27 ;  /* 0x00007610ff1b7816 */ /* 0x000fe4000000001b */
[----:B------:R0:W5:Y:S04]  /*0740*/  @!P4 LDG.E.U16 R29, desc[UR4][R24.64] ;  /* 0x00000004181dc981 */ /* 0x000168000c1e1500 */
[----:B------:R-:W5:Y:S01]  /*0750*/  @!P1 LDG.E.U16 R21, desc[UR4][R16.64] ;  /* 0x0000000410159981 */ /* 0x000f62000c1e1500 */
[----:B-1----:R-:W-:Y:S01]  /*0760*/  @!P2 IMAD.WIDE.U32 R14, R23, 0x2, R14 ;  /* 0x00000002170ea825 */ /* 0x002fe200078e000e */
[----:B------:R-:W-:-:S02]  /*0770*/  PRMT R23, RZ, 0x7610, R23 ;  /* 0x00007610ff177816 */ /* 0x000fc40000000017 */
[----:B------:R1:W5:Y:S01]  /*0780*/  @!P3 LDG.E.U16 R27, desc[UR4][R12.64] ;  /* 0x000000040c1bb981 */ /* 0x000362000c1e1500 */
[----:B------:R-:W-:Y:S01]  /*0790*/  @!P6 IMAD.WIDE.U32 R18, R11, 0x2, R18 ;  /* 0x000000020b12e825 */ /* 0x000fe200078e0012 */
[----:B------:R-:W-:Y:S02]  /*07a0*/  PRMT R11, RZ, 0x7610, R11 ;  /* 0x00007610ff0b7816 */ /* 0x000fe4000000000b */
[----:B0-----:R-:W-:Y:S01]  /*07b0*/  IADD3 R25, R3, 0x100, RZ ;  /* 0x0000010003197810 */ /* 0x001fe20007ffe0ff */
[----:B-1----:R-:W0:Y:S01]  /*07c0*/  @!P0 LDC.64 R12, c[0x0][0x220] ;  /* 0x00008800ff0c8b82 */ /* 0x002e220000000a00 */
[----:B------:R-:W5:Y:S04]  /*07d0*/  @!P6 LDG.E.U16 R23, desc[UR4][R18.64] ;  /* 0x000000041217e981 */ /* 0x000f68000c1e1500 */
[----:B------:R1:W5:Y:S01]  /*07e0*/  @!P2 LDG.E.U16 R11, desc[UR4][R14.64] ;  /* 0x000000040e0ba981 */ /* 0x000362000c1e1500 */
[----:B------:R-:W-:-:S02]  /*07f0*/  ISETP.GE.AND P6, PT, R25, R2, PT ;  /* 0x000000021900720c */ /* 0x000fc40003fc6270 */
[----:B------:R-:W-:-:S04]  /*0800*/  IADD3 R25, R3, 0x80, RZ ;  /* 0x0000008003197810 */ /* 0x000fc80007ffe0ff */
[----:B------:R-:W-:Y:S02]  /*0810*/  ISETP.GE.AND P1, PT, R25, R2, PT ;  /* 0x000000021900720c */ /* 0x000fe40003f26270 */
[C---:B------:R-:W-:Y:S01]  /*0820*/  IADD3 R17, R3.reuse, 0x200, RZ ;  /* 0x0000020003117810 */ /* 0x040fe20007ffe0ff */
[----:B------:R-:W-:-:S03]  /*0830*/  VIADD R24, R3, 0x180 ;  /* 0x0000018003187836 */ /* 0x000fc60000000000 */
[-C--:B------:R-:W-:Y:S02]  /*0840*/  ISETP.GE.AND P3, PT, R17, R2.reuse, PT ;  /* 0x000000021100720c */ /* 0x080fe40003f66270 */
[----:B------:R-:W-:Y:S02]  /*0850*/  IADD3 R17, R3, 0x280, RZ ;  /* 0x0000028003117810 */ /* 0x000fe40007ffe0ff */
[-C--:B------:R-:W-:Y:S02]  /*0860*/  ISETP.GE.AND P2, PT, R24, R2.reuse, PT ;  /* 0x000000021800720c */ /* 0x080fe40003f46270 */
[----:B------:R-:W-:Y:S02]  /*0870*/  ISETP.GE.AND P4, PT, R17, R2, PT ;  /* 0x000000021100720c */ /* 0x000fe40003f86270 */
[----:B------:R-:W-:-:S05]  /*0880*/  @!P0 IADD3 R17, R0, R3, RZ ;  /* 0x0000000300118210 */ /* 0x000fca0007ffe0ff */
[----:B0-----:R-:W-:Y:S01]  /*0890*/  @!P0 IMAD.WIDE.U32 R12, R17, 0x2, R12 ;  /* 0x00000002110c8825 */ /* 0x001fe200078e000c */
[----:B------:R-:W-:Y:S04]  /*08a0*/  BSSY B0, `(.L_x_4583) ;  /* 0x0000063000007945 */ /* 0x000fe80003800000 */
[----:B------:R-:W-:Y:S01]  /*08b0*/  BSSY B1, `(.L_x_4584) ;  /* 0x000005b000017945 */ /* 0x000fe20003800000 */
[----:B---3--:R-:W-:Y:S02]  /*08c0*/  @!P1 HADD2.F32 R20, -RZ, R20.H0_H0 ;  /* 0x20000014ff149230 */ /* 0x008fe40000004100 */
[----:B----4-:R-:W-:-:S05]  /*08d0*/  @!P6 HADD2.F32 R28, -RZ, R28.H0_H0 ;  /* 0x2000001cff1ce230 */ /* 0x010fca0000004100 */
[----:B-1----:R-:W-:-:S05]  /*08e0*/  @!P6 FMUL.FTZ R15, R28, R28 ;  /* 0x0000001c1c0fe220 */ /* 0x002fca0000410000 */
[----:B------:R-:W-:Y:S01]  /*08f0*/  @!P6 F2FP.F16.F32.PACK_AB R16, RZ, R15 ;  /* 0x0000000fff10e23e */ /* 0x000fe200000000ff */
[----:B--2---:R-:W-:Y:S01]  /*0900*/  @!P0 HADD2.F32 R26, -RZ, R26.H0_H0 ;  /* 0x2000001aff1a8230 */ /* 0x004fe20000004100 */
[----:B------:R-:W-:-:S03]  /*0910*/  IADD3 R15, R3, 0x380, RZ ;  /* 0x00000380030f7810 */ /* 0x000fc60007ffe0ff */
[----:B------:R-:W-:Y:S02]  /*0920*/  @!P6 HADD2.F32 R16, -RZ, R16.H0_H0 ;  /* 0x20000010ff10e230 */ /* 0x000fe40000004100 */
[----:B------:R-:W-:Y:S01]  /*0930*/  @!P0 FMUL.FTZ R14, R26, R26 ;  /* 0x0000001a1a0e8220 */ /* 0x000fe20000410000 */
[----:B------:R-:W-:Y:S02]  /*0940*/  ISETP.GE.AND P5, PT, R15, R2, PT ;  /* 0x000000020f00720c */ /* 0x000fe40003fa6270 */
[----:B------:R-:W-:Y:S01]  /*0950*/  @!P6 FMUL.FTZ R16, R28, R16 ;  /* 0x000000101c10e220 */ /* 0x000fe20000410000 */
[----:B------:R-:W-:Y:S01]  /*0960*/  VIADD R15, R3, 0x300 ;  /* 0x00000300030f7836 */ /* 0x000fe20000000000 */
[----:B------:R-:W-:-:S03]  /*0970*/  @!P0 F2FP.F16.F32.PACK_AB R14, RZ, R14 ;  /* 0x0000000eff0e823e */ /* 0x000fc600000000ff */
[----:B------:R-:W-:Y:S02]  /*0980*/  @!P6 F2FP.F16.F32.PACK_AB R4, RZ, R16 ;  /* 0x00000010ff04e23e */ /* 0x000fe400000000ff */
[----:B------:R-:W-:Y:S01]  /*0990*/  ISETP.GE.AND P6, PT, R15, R2, PT ;  /* 0x000000020f00720c */ /* 0x000fe20003fc6270 */
[----:B------:R-:W-:Y:S02]  /*09a0*/  @!P0 HADD2.F32 R19, -RZ, R14.H0_H0 ;  /* 0x2000000eff138230 */ /* 0x000fe40000004100 */
[----:B------:R-:W-:-:S03]  /*09b0*/  @!P1 FMUL.FTZ R14, R20, R20 ;  /* 0x00000014140e9220 */ /* 0x000fc60000410000 */
[----:B------:R-:W-:Y:S02]  /*09c0*/  @!P0 FMUL.FTZ R19, R26, R19 ;  /* 0x000000131a138220 */ /* 0x000fe40000410000 */
[----:B------:R-:W-:-:S03]  /*09d0*/  @!P1 F2FP.F16.F32.PACK_AB R14, RZ, R14 ;  /* 0x0000000eff0e923e */ /* 0x000fc600000000ff */
[----:B------:R-:W-:Y:S02]  /*09e0*/  @!P0 F2FP.F16.F32.PACK_AB R22, RZ, R19 ;  /* 0x00000013ff16823e */ /* 0x000fe400000000ff */
[----:B------:R-:W-:Y:S02]  /*09f0*/  @!P1 HADD2.F32 R15, -RZ, R14.H0_H0 ;  /* 0x2000000eff0f9230 */ /* 0x000fe40000004100 */
[----:B-----5:R-:W-:Y:S02]  /*0a00*/  @!P2 HADD2.F32 R29, -RZ, R29.H0_H0 ;  /* 0x2000001dff1da230 */ /* 0x020fe40000004100 */
[----:B------:R-:W-:Y:S02]  /*0a10*/  @!P6 HADD2.F32 R21, -RZ, R21.H0_H0 ;  /* 0x20000015ff15e230 */ /* 0x000fe40000004100 */
[----:B------:R-:W-:Y:S01]  /*0a20*/  @!P3 HADD2.F32 R27, -RZ, R27.H0_H0 ;  /* 0x2000001bff1bb230 */ /* 0x000fe20000004100 */
[----:B------:R0:W-:Y:S01]  /*0a30*/  @!P0 STG.E.U16 desc[UR4][R12.64], R22 ;  /* 0x000000160c008986 */ /* 0x0001e2000c101504 */
[----:B------:R-:W-:Y:S01]  /*0a40*/  @!P1 FMUL.FTZ R20, R20, R15 ;  /* 0x0000000f14149220 */ /* 0x000fe20000410000 */
[----:B------:R-:W-:Y:S01]  /*0a50*/  @!P2 FMUL.FTZ R14, R29, R29 ;  /* 0x0000001d1d0ea220 */ /* 0x000fe20000410000 */
[----:B------:R-:W-:Y:S01]  /*0a60*/  @!P0 MOV R3, R25 ;  /* 0x0000001900038202 */ /* 0x000fe20000000f00 */
[----:B------:R-:W-:Y:S01]  /*0a70*/  @!P3 FMUL.FTZ R15, R27, R27 ;  /* 0x0000001b1b0fb220 */ /* 0x000fe20000410000 */
[----:B------:R-:W-:-:S02]  /*0a80*/  @!P5 HADD2.F32 R23, -RZ, R23.H0_H0 ;  /* 0x20000017ff17d230 */ /* 0x000fc40000004100 */
[----:B------:R-:W-:Y:S02]  /*0a90*/  @!P4 HADD2.F32 R11, -RZ, R11.H0_H0 ;  /* 0x2000000bff0bc230 */ /* 0x000fe40000004100 */
[----:B0-----:R-:W-:Y:S01]  /*0aa0*/  @!P6 FMUL.FTZ R12, R21, R21 ;  /* 0x00000015150ce220 */ /* 0x001fe20000410000 */
[----:B------:R-:W-:Y:S02]  /*0ab0*/  @!P5 FMUL.FTZ R17, R23, R23 ;  /* 0x000000171711d220 */ /* 0x000fe40000410000 */
[----:B------:R-:W-:Y:S01]  /*0ac0*/  @!P4 FMUL.FTZ R16, R11, R11 ;  /* 0x0000000b0b10c220 */ /* 0x000fe20000410000 */
[----:B------:R-:W-:Y:S02]  /*0ad0*/  @!P2 F2FP.F16.F32.PACK_AB R14, RZ, R14 ;  /* 0x0000000eff0ea23e */ /* 0x000fe400000000ff */
[----:B------:R-:W-:Y:S02]  /*0ae0*/  @!P3 F2FP.F16.F32.PACK_AB R15, RZ, R15 ;  /* 0x0000000fff0fb23e */ /* 0x000fe400000000ff */
[----:B------:R-:W-:-:S02]  /*0af0*/  @!P4 F2FP.F16.F32.PACK_AB R16, RZ, R16 ;  /* 0x00000010ff10c23e */ /* 0x000fc400000000ff */
[----:B------:R-:W-:Y:S02]  /*0b00*/  @!P6 F2FP.F16.F32.PACK_AB R13, RZ, R12 ;  /* 0x0000000cff0de23e */ /* 0x000fe400000000ff */
[----:B------:R-:W-:Y:S02]  /*0b10*/  @!P5 F2FP.F16.F32.PACK_AB R17, RZ, R17 ;  /* 0x00000011ff11d23e */ /* 0x000fe400000000ff */
[----:B------:R-:W-:Y:S01]  /*0b20*/  ISETP.GE.AND P0, PT, R3, R2, PT ;  /* 0x000000020300720c */ /* 0x000fe20003f06270 */
[----:B------:R-:W-:Y:S02]  /*0b30*/  @!P2 HADD2.F32 R14, -RZ, R14.H0_H0 ;  /* 0x2000000eff0ea230 */ /* 0x000fe40000004100 */
[----:B------:R-:W-:Y:S02]  /*0b40*/  @!P3 HADD2.F32 R12, -RZ, R15.H0_H0 ;  /* 0x2000000fff0cb230 */ /* 0x000fe40000004100 */
[----:B------:R-:W-:Y:S02]  /*0b50*/  @!P4 HADD2.F32 R16, -RZ, R16.H0_H0 ;  /* 0x20000010ff10c230 */ /* 0x000fe40000004100 */
[----:B------:R-:W-:-:S02]  /*0b60*/  @!P6 HADD2.F32 R18, -RZ, R13.H0_H0 ;  /* 0x2000000dff12e230 */ /* 0x000fc40000004100 */
[----:B------:R-:W-:Y:S02]  /*0b70*/  @!P5 HADD2.F32 R22, -RZ, R17.H0_H0 ;  /* 0x20000011ff16d230 */ /* 0x000fe40000004100 */
[----:B------:R-:W-:Y:S01]  /*0b80*/  @!P2 FMUL.FTZ R14, R29, R14 ;  /* 0x0000000e1d0ea220 */ /* 0x000fe20000410000 */
[----:B------:R-:W-:Y:S01]  /*0b90*/  @!P3 FMUL.FTZ R12, R27, R12 ;  /* 0x0000000c1b0cb220 */ /* 0x000fe20000410000 */
[----:B------:R-:W-:Y:S01]  /*0ba0*/  @!P4 FMUL.FTZ R16, R11, R16 ;  /* 0x000000100b10c220 */ /* 0x000fe20000410000 */
[----:B------:R-:W-:Y:S01]  /*0bb0*/  @!P6 FMUL.FTZ R18, R21, R18 ;  /* 0x000000121512e220 */ /* 0x000fe20000410000 */
[----:B------:R-:W-:Y:S01]  /*0bc0*/  @!P5 FMUL.FTZ R22, R23, R22 ;  /* 0x000000161716d220 */ /* 0x000fe20000410000 */
[----:B------:R-:W-:Y:S02]  /*0bd0*/  @!P1 F2FP.F16.F32.PACK_AB R5, RZ, R20 ;  /* 0x00000014ff05923e */ /* 0x000fe400000000ff */
[----:B------:R-:W-:Y:S02]  /*0be0*/  @!P2 F2FP.F16.F32.PACK_AB R6, RZ, R14 ;  /* 0x0000000eff06a23e */ /* 0x000fe400000000ff */
[----:B------:R-:W-:-:S02]  /*0bf0*/  @!P3 F2FP.F16.F32.PACK_AB R7, RZ, R12 ;  /* 0x0000000cff07b23e */ /* 0x000fc400000000ff */
[----:B------:R-:W-:Y:S02]  /*0c00*/  @!P4 F2FP.F16.F32.PACK_AB R8, RZ, R16 ;  /* 0x00000010ff08c23e */ /* 0x000fe400000000ff */
[----:B------:R-:W-:Y:S02]  /*0c10*/  @!P6 F2FP.F16.F32.PACK_AB R9, RZ, R18 ;  /* 0x00000012ff09e23e */ /* 0x000fe400000000ff */
[----:B------:R-:W-:Y:S01]  /*0c20*/  @!P5 F2FP.F16.F32.PACK_AB R10, RZ, R22 ;  /* 0x00000016ff0ad23e */ /* 0x000fe200000000ff */
[----:B------:R-:W-:Y:S06]  /*0c30*/  @P0 BRA `(.L_x_4585) ;  /* 0x0000000000300947 */ /* 0x000fec0003800000 */
[----:B------:R-:W0:Y:S01]  /*0c40*/  LDC.64 R12, c[0x0][0x220] ;  /* 0x00008800ff0c7b82 */ /* 0x000e220000000a00 */
[----:B------:R-:W-:Y:S02]  /*0c50*/  IADD3 R11, R0, R3, RZ ;  /* 0x00000003000b7210 */ /* 0x000fe40007ffe0ff */
[----:B------:R-:W-:-:S04]  /*0c60*/  IADD3 R3, R3, 0x80, RZ ;  /* 0x0000008003037810 */ /* 0x000fc80007ffe0ff */
        /* <DEDUP_REMOVED lines=9> */
.L_x_4585:
[----:B------:R-:W-:-:S13]  /*0d00*/  ISETP.GE.AND P0, PT, R3, R2, PT ;  /* 0x000000020300720c */ /* 0x000fda0003f06270 */
[----:B------:R-:W-:Y:S05]  /*0d10*/  @P0 BRA `(.L_x_4587) ;  /* 0x0000000000300947 */ /* 0x000fea0003800000 */
[----:B0-----:R-:W0:Y:S01]  /*0d20*/  LDC.64 R4, c[0x0][0x220] ;  /* 0x00008800ff047b82 */ /* 0x001e220000000a00 */
[----:B------:R-:W-:Y:S02]  /*0d30*/  IADD3 R11, R0, R3, RZ ;  /* 0x00000003000b7210 */ /* 0x000fe40007ffe0ff */
[----:B------:R-:W-:-:S03]  /*0d40*/  IADD3 R3, R3, 0x80, RZ ;  /* 0x0000008003037810 */ /* 0x000fc60007ffe0ff */
[----:B0-----:R-:W-:-:S05]  /*0d50*/  IMAD.WIDE.U32 R4, R11, 0x2, R4 ;  /* 0x000000020b047825 */ /* 0x001fca00078e0004 */
[----:B------:R1:W-:Y:S02]  /*0d60*/  STG.E.U16 desc[UR4][R4.64], R6 ;  /* 0x0000000604007986 */ /* 0x0003e4000c101504 */
.L_x_4586:
[----:B------:R-:W-:-:S13]  /*0d70*/  ISETP.GE.AND P0, PT, R3, R2, PT ;  /* 0x000000020300720c */ /* 0x000fda0003f06270 */
[----:B------:R-:W-:Y:S05]  /*0d80*/  @P0 BRA `(.L_x_4588) ;  /* 0x0000000000340947 */ /* 0x000fea0003800000 */
[----:B01----:R-:W0:Y:S01]  /*0d90*/  LDC.64 R4, c[0x0][0x220] ;  /* 0x00008800ff047b82 */ /* 0x003e220000000a00 */
[----:B------:R-:W-:Y:S02]  /*0da0*/  IADD3 R11, R0, R3, RZ ;  /* 0x00000003000b7210 */ /* 0x000fe40007ffe0ff */
[----:B------:R-:W-:-:S03]  /*0db0*/  IADD3 R3, R3, 0x80, RZ ;  /* 0x0000008003037810 */ /* 0x000fc60007ffe0ff */
[----:B0-----:R-:W-:-:S05]  /*0dc0*/  IMAD.WIDE.U32 R4, R11, 0x2, R4 ;  /* 0x000000020b047825 */ /* 0x001fca00078e0004 */
[----:B------:R1:W-:Y:S02]  /*0dd0*/  STG.E.U16 desc[UR4][R4.64], R7 ;  /* 0x0000000704007986 */ /* 0x0003e4000c101504 */
.L_x_4587:
        /* <DEDUP_REMOVED lines=8> */
.L_x_4588:
[----:B------:R-:W-:Y:S05]  /*0e60*/  BSYNC B1 ;  /* 0x0000000000017941 */ /* 0x000fea0003800000 */
.L_x_4584:
[----:B------:R-:W-:-:S13]  /*0e70*/  ISETP.GE.AND P0, PT, R3, R2, PT ;  /* 0x000000020300720c */ /* 0x000fda0003f06270 */
[----:B012---:R-:W0:Y:S01]  /*0e80*/  @!P0 LDC.64 R4, c[0x0][0x220] ;  /* 0x00008800ff048b82 */ /* 0x007e220000000a00 */
[----:B------:R-:W-:Y:S02]  /*0e90*/  @!P0 IADD3 R7, R0, R3, RZ ;  /* 0x0000000300078210 */ /* 0x000fe40007ffe0ff */
[----:B------:R-:W-:-:S03]  /*0ea0*/  @!P0 IADD3 R3, R3, 0x80, RZ ;  /* 0x0000008003038810 */ /* 0x000fc60007ffe0ff */
[----:B0-----:R-:W-:-:S05]  /*0eb0*/  @!P0 IMAD.WIDE.U32 R4, R7, 0x2, R4 ;  /* 0x0000000207048825 */ /* 0x001fca00078e0004 */
[----:B------:R2:W-:Y:S02]  /*0ec0*/  @!P0 STG.E.U16 desc[UR4][R4.64], R9 ;  /* 0x0000000904008986 */ /* 0x0005e4000c101504 */
.L_x_4589:
[----:B------:R-:W-:Y:S05]  /*0ed0*/  BSYNC B0 ;  /* 0x0000000000007941 */ /* 0x000fea0003800000 */
.L_x_4583:
[----:B------:R-:W-:Y:S05]  /*0ee0*/  WARPSYNC.ALL ;  /* 0x0000000000007948 */ /* 0x000fea0003800000 */
[----:B------:R-:W-:-:S13]  /*0ef0*/  ISETP.GE.AND P0, PT, R3, R2, PT ;  /* 0x000000020300720c */ /* 0x000fda0003f06270 */
[----:B------:R-:W-:Y:S05]  /*0f00*/  @P0 EXIT ;  /* 0x000000000000094d */ /* 0x000fea0003800000 */
[----:B012---:R-:W0:Y:S01]  /*0f10*/  LDC.64 R4, c[0x0][0x220] ;  /* 0x00008800ff047b82 */ /* 0x007e220000000a00 */
[----:B------:R-:W-:-:S05]  /*0f20*/  IADD3 R3, R0, R3, RZ ;  /* 0x0000000300037210 */ /* 0x000fca0007ffe0ff */
[----:B0-----:R-:W-:-:S05]  /*0f30*/  IMAD.WIDE.U32 R2, R3, 0x2, R4 ;  /* 0x0000000203027825 */ /* 0x001fca00078e0004 */
[----:B------:R-:W-:Y:S01]  /*0f40*/  STG.E.U16 desc[UR4][R2.64], R10 ;  /* 0x0000000a02007986 */ /* 0x000fe2000c101504 */
[----:B------:R-:W-:Y:S05]  /*0f50*/  EXIT ;  /* 0x000000000000794d */ /* 0x000fea0003800000 */
.L_x_4590:
        /* <DEDUP_REMOVED lines=10> */
.L_x_71614:


//--------------------- .text._ZN2at6native29vectorized_elementwise_kernelILi4EZNS0_50_GLOBAL__N__2680c7bb_12_PowKernel_cu_7dd49032_316829pow_tensor_scalar_kernel_implIN3c104HalfES5_EEvRNS_18TensorIteratorBaseET0_EUlS5_E0_St5arrayIPcLm2EEEEviS8_T1_ --------------------------
	.section	.text._ZN2at6native29vectorized_elementwise_kernelILi4EZNS0_50_GLOBAL__N__2680c7bb_12_PowKernel_cu_7dd49032_316829pow_tensor_scalar_kernel_implIN3c104HalfES5_EEvRNS_18TensorIteratorBaseET0_EUlS5_E0_St5arrayIPcLm2EEEEviS8_T1_,"ax",@progbits
	.align	128
        .global         _ZN2at6native29vectorized_elementwise_kernelILi4EZNS0_50_GLOBAL__N__2680c7bb_12_PowKernel_cu_7dd49032_316829pow_tensor_scalar_kernel_implIN3c104HalfES5_EEvRNS_18TensorIteratorBaseET0_EUlS5_E0_St5arrayIPcLm2EEEEviS8_T1_
        .type           _ZN2at6native29vectorized_elementwise_kernelILi4EZNS0_50_GLOBAL__N__2680c7bb_12_PowKernel_cu_7dd49032_316829pow_tensor_scalar_kernel_implIN3c104HalfES5_EEvRNS_18TensorIteratorBaseET0_EUlS5_E0_St5arrayIPcLm2EEEEviS8_T1_,@function
        .size           _ZN2at6native29vectorized_elementwise_kernelILi4EZNS0_50_GLOBAL__N__2680c7bb_12_PowKernel_cu_7dd49032_316829pow_tensor_scalar_kernel_implIN3c104HalfES5_EEvRNS_18TensorIteratorBaseET0_EUlS5_E0_St5arrayIPcLm2EEEEviS8_T1_,(.L_x_71615 - _ZN2at6native29vectorized_elementwise_kernelILi4EZNS0_50_GLOBAL__N__2680c7bb_12_PowKernel_cu_7dd49032_316829pow_tensor_scalar_kernel_implIN3c104HalfES5_EEvRNS_18TensorIteratorBaseET0_EUlS5_E0_St5arrayIPcLm2EEEEviS8_T1_)
        .other          _ZN2at6native29vectorized_elementwise_kernelILi4EZNS0_50_GLOBAL__N__2680c7bb_12_PowKernel_cu_7dd49032_316829pow_tensor_scalar_kernel_implIN3c104HalfES5_EEvRNS_18TensorIteratorBaseET0_EUlS5_E0_St5arrayIPcLm2EEEEviS8_T1_,@"STO_CUDA_ENTRY STV_DEFAULT"
_ZN2at6native29vectorized_elementwise_kernelILi4EZNS0_50_GLOBAL__N__2680c7bb_12_PowKernel_cu_7dd49032_316829pow_tensor_scalar_kernel_implIN3c104HalfES5_EEvRNS_18TensorIteratorBaseET0_EUlS5_E0_St5arrayIPcLm2EEEEviS8_T1_:
.text._ZN2at6native29vectorized_elementwise_kernelILi4EZNS0_50_GLOBAL__N__2680c7bb_12_PowKernel_cu_7dd49032_316829pow_tensor_scalar_kernel_implIN3c104HalfES5_EEvRNS_18TensorIteratorBaseET0_EUlS5_E0_St5arrayIPcLm2EEEEviS8_T1_:
        /* <DEDUP_REMOVED lines=10> */
[----:B------:R-:W2:Y:S01]  /*00a0*/  LDC.64 R6, c[0x0][0x220] ;  /* 0x00008800ff067b82 */ /* 0x000ea20000000a00 */
[----:B-1----:R-:W-:-:S04]  /*00b0*/  IMAD.WIDE R2, R0, 0x2, R2 ;  /* 0x0000000200027825 */ /* 0x002fc800078e0202 */
[----:B0-----:R-:W-:-:S05]  /*00c0*/  IMAD.WIDE.U32 R10, R8, 0x8, R2 ;  /* 0x00000008080a7825 */ /* 0x001fca00078e0002 */
[----:B------:R-:W3:Y:S04]  /*00d0*/  LDG.E.64 R2, desc[UR4][R10.64] ;  /* 0x000000040a027981 */ /* 0x000ee8000c1e1b00 */
[----:B------:R-:W4:Y:S01]  /*00e0*/  LDG.E.64 R4, desc[UR4][R10.64+0x400] ;  /* 0x000400040a047981 */ /* 0x000f22000c1e1b00 */
[----:B--2---:R-:W-:-:S04]  /*00f0*/  IMAD.WIDE.U32 R6, R0, 0x2, R6 ;  /* 0x0000000200067825 */ /* 0x004fc800078e0006 */
[----:B------:R-:W-:-:S04]  /*0100*/  IMAD.WIDE R6, R8, 0x8, R6 ;  /* 0x0000000808067825 */ /* 0x000fc800078e0206 */
[--C-:B---3--:R-:W-:Y:S02]  /*0110*/  HADD2.F32 R9, -RZ, R2.reuse.H0_H0 ;  /* 0x20000002ff097230 */ /* 0x108fe40000004100 */
[----:B------:R-:W-:Y:S02]  /*0120*/  HADD2.F32 R12, -RZ, R2.H1_H1 ;  /* 0x30000002ff0c7230 */ /* 0x000fe40000004100 */
[----:B------:R-:W-:Y:S02]  /*0130*/  HADD2.F32 R14, -RZ, R3.H0_H0 ;  /* 0x20000003ff0e7230 */ /* 0x000fe40000004100 */
[----:B------:R-:W-:Y:S01]  /*0140*/  FMUL.FTZ R2, R9, R9 ;  /* 0x0000000909027220 */ /* 0x000fe20000410000 */
[----:B----4-:R-:W-:Y:S02]  /*0150*/  HADD2.F32 R11, -RZ, R4.H0_H0 ;  /* 0x20000004ff0b7230 */ /* 0x010fe40000004100 */
[----:B------:R-:W-:Y:S01]  /*0160*/  FMUL.FTZ R13, R12, R12 ;  /* 0x0000000c0c0d7220 */ /* 0x000fe20000410000 */
[----:B------:R-:W-:-:S02]  /*0170*/  HADD2.F32 R0, -RZ, R5.H0_H0 ;  /* 0x20000005ff007230 */ /* 0x000fc40000004100 */
[----:B------:R-:W-:Y:S01]  /*0180*/  FMUL.FTZ R15, R14, R14 ;  /* 0x0000000e0e0f7220 */ /* 0x000fe20000410000 */
[----:B------:R-:W-:Y:S01]  /*0190*/  F2FP.F16.F32.PACK_AB R2, RZ, R2 ;  /* 0x00000002ff02723e */ /* 0x000fe200000000ff */
[----:B------:R-:W-:Y:S01]  /*01a0*/  HADD2.F32 R3, -RZ, R3.H1_H1 ;  /* 0x30000003ff037230 */ /* 0x000fe20000004100 */
[----:B------:R-:W-:Y:S01]  /*01b0*/  F2FP.F16.F32.PACK_AB R13, RZ, R13 ;  /* 0x0000000dff0d723e */ /* 0x000fe200000000ff */
[----:B------:R-:W-:Y:S01]  /*01c0*/  HADD2.F32 R5, -RZ, R5.H1_H1 ;  /* 0x30000005ff057230 */ /* 0x000fe20000004100 */
[----:B------:R-:W-:Y:S01]  /*01d0*/  F2FP.F16.F32.PACK_AB R15, RZ, R15 ;  /* 0x0000000fff0f723e */ /* 0x000fe200000000ff */
[----:B------:R-:W-:Y:S02]  /*01e0*/  HADD2.F32 R2, -RZ, R2.H0_H0 ;  /* 0x20000002ff027230 */ /* 0x000fe40000004100 */
[----:B------:R-:W-:Y:S02]  /*01f0*/  HADD2.F32 R13, -RZ, R13.H0_H0 ;  /* 0x2000000dff0d7230 */ /* 0x000fe40000004100 */
[----:B------:R-:W-:Y:S01]  /*0200*/  FMUL.FTZ R16, R5, R5 ;  /* 0x0000000505107220 */ /* 0x000fe20000410000 */
[----:B------:R-:W-:-:S02]  /*0210*/  HADD2.F32 R15, -RZ, R15.H0_H0 ;  /* 0x2000000fff0f7230 */ /* 0x000fc40000004100 */
[----:B------:R-:W-:Y:S01]  /*0220*/  FMUL.FTZ R2, R9, R2 ;  /* 0x0000000209027220 */ /* 0x000fe20000410000 */
[----:B------:R-:W-:Y:S01]  /*0230*/  FMUL.FTZ R9, R12, R13 ;  /* 0x0000000d0c097220 */ /* 0x000fe20000410000 */
[----:B------:R-:W-:Y:S02]  /*0240*/  HADD2.F32 R13, -RZ, R4.H1_H1 ;  /* 0x30000004ff0d7230 */ /* 0x000fe40000004100 */
[----:B------:R-:W-:Y:S01]  /*0250*/  FMUL.FTZ R10, R14, R15 ;  /* 0x0000000f0e0a7220 */ /* 0x000fe20000410000 */
[----:B------:R-:W-:Y:S01]  /*0260*/  FMUL.FTZ R12, R11, R11 ;  /* 0x0000000b0b0c7220 */ /* 0x000fe20000410000 */
[----:B------:R-:W-:Y:S01]  /*0270*/  FMUL.FTZ R4, R3, R3 ;  /* 0x0000000303047220 */ /* 0x000fe20000410000 */
[----:B------:R-:W-:Y:S01]  /*0280*/  FMUL.FTZ R15, R0, R0 ;  /* 0x00000000000f7220 */ /* 0x000fe20000410000 */
[----:B------:R-:W-:Y:S01]  /*0290*/  FMUL.FTZ R14, R13, R13 ;  /* 0x0000000d0d0e7220 */ /* 0x000fe20000410000 */
[----:B------:R-:W-:Y:S02]  /*02a0*/  F2FP.F16.F32.PACK_AB R16, RZ, R16 ;  /* 0x00000010ff10723e */ /* 0x000fe400000000ff */
[----:B------:R-:W-:-:S02]  /*02b0*/  F2FP.F16.F32.PACK_AB R12, RZ, R12 ;  /* 0x0000000cff0c723e */ /* 0x000fc400000000ff */
[----:B------:R-:W-:Y:S01]  /*02c0*/  F2FP.F16.F32.PACK_AB R14, RZ, R14 ;  /* 0x0000000eff0e723e */ /* 0x000fe200000000ff */
[----:B------:R-:W-:Y:S01]  /*02d0*/  HADD2.F32 R16, -RZ, R16.H0_H0 ;  /* 0x20000010ff107230 */ /* 0x000fe20000004100 */
[----:B------:R-:W-:Y:S01]  /*02e0*/  F2FP.F16.F32.PACK_AB R4, RZ, R4 ;  /* 0x00000004ff04723e */ /* 0x000fe200000000ff */
[----:B------:R-:W-:Y:S01]  /*02f0*/  HADD2.F32 R12, -RZ, R12.H0_H0 ;  /* 0x2000000cff0c7230 */ /* 0x000fe20000004100 */
[----:B------:R-:W-:Y:S01]  /*0300*/  F2FP.F16.F32.PACK_AB R15, RZ, R15 ;  /* 0x0000000fff0f723e */ /* 0x000fe200000000ff */
[----:B------:R-:W-:Y:S02]  /*0310*/  HADD2.F32 R14, -RZ, R14.H0_H0 ;  /* 0x2000000eff0e7230 */ /* 0x000fe40000004100 */
[----:B------:R-:W-:Y:S01]  /*0320*/  FMUL.FTZ R16, R5, R16 ;  /* 0x0000001005107220 */ /* 0x000fe20000410000 */
[----:B------:R-:W-:Y:S02]  /*0330*/  HADD2.F32 R4, -RZ, R4.H0_H0 ;  /* 0x20000004ff047230 */ /* 0x000fe40000004100 */
[----:B------:R-:W-:Y:S01]  /*0340*/  FMUL.FTZ R12, R11, R12 ;  /* 0x0000000c0b0c7220 */ /* 0x000fe20000410000 */
[----:B------:R-:W-:-:S02]  /*0350*/  HADD2.F32 R15, -RZ, R15.H0_H0 ;  /* 0x2000000fff0f7230 */ /* 0x000fc40000004100 */
[----:B------:R-:W-:Y:S01]  /*0360*/  FMUL.FTZ R13, R13, R14 ;  /* 0x0000000e0d0d7220 */ /* 0x000fe20000410000 */
[----:B------:R-:W-:Y:S01]  /*0370*/  F2FP.F16.F32.PACK_AB R2, R9, R2 ;  /* 0x000000020902723e */ /* 0x000fe200000000ff */
[----:B------:R-:W-:Y:S01]  /*0380*/  FMUL.FTZ R3, R3, R4 ;  /* 0x0000000403037220 */ /* 0x000fe20000410000 */
[----:B------:R-:W-:Y:S02]  /*0390*/  FMUL.FTZ R15, R0, R15 ;  /* 0x0000000f000f7220 */ /* 0x000fe40000410000 */
[----:B------:R-:W-:Y:S02]  /*03a0*/  F2FP.F16.F32.PACK_AB R12, R13, R12 ;  /* 0x0000000c0d0c723e */ /* 0x000fe400000000ff */
[----:B------:R-:W-:Y:S02]  /*03b0*/  F2FP.F16.F32.PACK_AB R3, R3, R10 ;  /* 0x0000000a0303723e */ /* 0x000fe400000000ff */
[----:B------:R-:W-:-:S03]  /*03c0*/  F2FP.F16.F32.PACK_AB R13, R16, R15 ;  /* 0x0000000f100d723e */ /* 0x000fc600000000ff */
[----:B------:R-:W-:Y:S04]  /*03d0*/  STG.E.64 desc[UR4][R6.64], R2 ;  /* 0x0000000206007986 */ /* 0x000fe8000c101b04 */
[----:B------:R-:W-:Y:S01]  /*03e0*/  STG.E.64 desc[UR4][R6.64+0x400], R12 ;  /* 0x0004000c06007986 */ /* 0x000fe2000c101b04 */
[----:B------:R-:W-:Y:S05]  /*03f0*/  EXIT ;  /* 0x000000000000794d */ /* 0x000fea0003800000 */
.L_x_4591:
        /* <DEDUP_REMOVED lines=140> */
.L_x_4594:
[----:B------:R-:W-:-:S13]  /*0cc0*/  ISETP.GE.AND P0, PT, R3, R2, PT ;  /* 0x000000020300720c */ /* 0x000fda0003f06270 */
[----:B------:R-:W-:Y:S05]  /*0cd0*/  @P0 BRA `(.L_x_4596) ;  /* 0x0000000000300947 */ /* 0x000fea0003800000 */
[----:B0-----:R-:W0:Y:S01]  /*0ce0*/  LDC.64 R4, c[0x0][0x220] ;  /* 0x00008800ff047b82 */ /* 0x001e220000000a00 */
[----:B------:R-:W-:Y:S02]  /*0cf0*/  IADD3 R11, R0, R3, RZ ;  /* 0x00000003000b7210 */ /* 0x000fe40007ffe0ff */
[----:B------:R-:W-:-:S03]  /*0d00*/  IADD3 R3, R3, 0x80, RZ ;  /* 0x0000008003037810 */ /* 0x000fc60007ffe0ff */
[----:B0-----:R-:W-:-:S05]  /*0d10*/  IMAD.WIDE.U32 R4, R11, 0x2, R4 ;  /* 0x000000020b047825 */ /* 0x001fca00078e0004 */
[----:B------:R1:W-:Y:S02]  /*0d20*/  STG.E.U16 desc[UR4][R4.64], R6 ;  /* 0x0000000604007986 */ /* 0x0003e4000c101504 */
.L_x_4595:
[----:B------:R-:W-:-:S13]  /*0d30*/  ISETP.GE.AND P0, PT, R3, R2, PT ;  /* 0x000000020300720c */ /* 0x000fda0003f06270 */
[----:B------:R-:W-:Y:S05]  /*0d40*/  @P0 BRA `(.L_x_4597) ;  /* 0x0000000000340947 */ /* 0x000fea0003800000 */
[----:B01----:R-:W0:Y:S01]  /*0d50*/  LDC.64 R4, c[0x0][0x220] ;  /* 0x00008800ff047b82 */ /* 0x003e220000000a00 */
[----:B------:R-:W-:Y:S02]  /*0d60*/  IADD3 R11, R0, R3, RZ ;  /* 0x00000003000b7210 */ /* 0x000fe40007ffe0ff */
[----:B------:R-:W-:-:S03]  /*0d70*/  IADD3 R3, R3, 0x80, RZ ;  /* 0x0000008003037810 */ /* 0x000fc60007ffe0ff */
[----:B0-----:R-:W-:-:S05]  /*0d80*/  IMAD.WIDE.U32 R4, R11, 0x2, R4 ;  /* 0x000000020b047825 */ /* 0x001fca00078e0004 */
[----:B------:R1:W-:Y:S02]  /*0d90*/  STG.E.U16 desc[UR4][R4.64], R7 ;  /* 0x0000000704007986 */ /* 0x0003e4000c101504 */
.L_x_4596:
        /* <DEDUP_REMOVED lines=8> */
.L_x_4597:
[----:B------:R-:W-:Y:S05]  /*0e20*/  BSYNC B1 ;  /* 0x0000000000017941 */ /* 0x000fea0003800000 */
.L_x_4593:
[----:B------:R-:W-:-:S13]  /*0e30*/  ISETP.GE.AND P0, PT, R3, R2, PT ;  /* 0x000000020300720c */ /* 0x000fda0003f06270 */
[----:B012---:R-:W0:Y:S01]  /*0e40*/  @!P0 LDC.64 R4, c[0x0][0x220] ;  /* 0x00008800ff048b82 */ /* 0x007e220000000a00 */
[----:B------:R-:W-:Y:S02]  /*0e50*/  @!P0 IADD3 R7, R0, R3, RZ ;  /* 0x0000000300078210 */ /* 0x000fe40007ffe0ff */
[----:B------:R-:W-:-:S03]  /*0e60*/  @!P0 IADD3 R3, R3, 0x80, RZ ;  /* 0x0000008003038810 */ /* 0x000fc60007ffe0ff */
[----:B0-----:R-:W-:-:S05]  /*0e70*/  @!P0 IMAD.WIDE.U32 R4, R7, 0x2, R4 ;  /* 0x0000000207048825 */ /* 0x001fca00078e0004 */
[----:B------:R2:W-:Y:S02]  /*0e80*/  @!P0 STG.E.U16 desc[UR4][R4.64], R9 ;  /* 0x0000000904008986 */ /* 0x0005e4000c101504 */
.L_x_4598:
[----:B------:R-:W-:Y:S05]  /*0e90*/  BSYNC B0 ;  /* 0x0000000000007941 */ /* 0x000fea0003800000 */
.L_x_4592:
        /* <DEDUP_REMOVED lines=8> */
.L_x_4599:
        /* <DEDUP_REMOVED lines=14> */
.L_x_71615:


//--------------------- .text._ZN2at6native29vectorized_elementwise_kernelILi8EZNS0_50_GLOBAL__N__2680c7bb_12_PowKernel_cu_7dd49032_316829pow_tensor_scalar_kernel_implIN3c104HalfES5_EEvRNS_18TensorIteratorBaseET0_EUlS5_E0_St5arrayIPcLm2EEEEviS8_T1_ --------------------------
	.section	.text._ZN2at6native29vectorized_elementwise_kernelILi8EZNS0_50_GLOBAL__N__2680c7bb_12_PowKernel_cu_7dd49032_316829pow_tensor_scalar_kernel_implIN3c104HalfES5_EEvRNS_18TensorIteratorBaseET0_EUlS5_E0_St5arrayIPcLm2EEEEviS8_T1_,"ax",@progbits
	.align	128
        .global         _ZN2at6native29vectorized_elementwise_kernelILi8EZNS0_50_GLOBAL__N__2680c7bb_12_PowKernel_cu_7dd49032_316829pow_tensor_scalar_kernel_implIN3c104HalfES5_EEvRNS_18TensorIteratorBaseET0_EUlS5_E0_St5arrayIPcLm2EEEEviS8_T1_
        .type           _ZN2at6native29vectorized_elementwise_kernelILi8EZNS0_50_GLOBAL__N__2680c7bb_12_PowKernel_cu_7dd49032_316829pow_tensor_scalar_kernel_implIN3c104HalfES5_EEvRNS_18TensorIteratorBaseET0_EUlS5_E0_St5arrayIPcLm2EEEEviS8_T1_,@function
        .size           _ZN2at6native29vectorized_elementwise_kernelILi8EZNS0_50_GLOBAL__N__2680c7bb_12_PowKernel_cu_7dd49032_316829pow_tensor_scalar_kernel_implIN3c104HalfES5_EEvRNS_18TensorIteratorBaseET0_EUlS5_E0_St5arrayIPcLm2EEEEviS8_T1_,(.L_x_71616 - _ZN2at6native29vectorized_elementwise_kernelILi8EZNS0_50_GLOBAL__N__2680c7bb_12_PowKernel_cu_7dd49032_316829pow_tensor_scalar_kernel_implIN3c104HalfES5_EEvRNS_18TensorIteratorBaseET0_EUlS5_E0_St5arrayIPcLm2EEEEviS8_T1_)
        .other          _ZN2at6native29vectorized_elementwise_kernelILi8EZNS0_50_GLOBAL__N__2680c7bb_12_PowKernel_cu_7dd49032_316829pow_tensor_scalar_kernel_implIN3c104HalfES5_EEvRNS_18TensorIteratorBaseET0_EUlS5_E0_St5arrayIPcLm2EEEEviS8_T1_,@"STO_CUDA_ENTRY STV_DEFAULT"
_ZN2at6native29vectorized_elementwise_kernelILi8EZNS0_50_GLOBAL__N__2680c7bb_12_PowKernel_cu_7dd49032_316829pow_tensor_scalar_kernel_implIN3c104HalfES5_EEvRNS_18TensorIteratorBaseET0_EUlS5_E0_St5arrayIPcLm2EEEEviS8_T1_:
.text._ZN2at6native29vectorized_elementwise_kernelILi8EZNS0_50_GLOBAL__N__2680c7bb_12_PowKernel_cu_7dd49032_316829pow_tensor_scalar_kernel_implIN3c104HalfES5_EEvRNS_18TensorIteratorBaseET0_EUlS5_E0_St5arrayIPcLm2EEEEviS8_T1_:
        /* <DEDUP_REMOVED lines=15> */
[----:B------:R-:W-:-:S04]  /*00f0*/  IMAD.WIDE R2, R8, 0x10, R2 ;  /* 0x0000001008027825 */ /* 0x000fc800078e0202 */
[--C-:B--2---:R-:W-:Y:S02]  /*0100*/  HADD2.F32 R13, -RZ, R4.reuse.H1_H1 ;  /* 0x30000004ff0d7230 */ /* 0x104fe40000004100 */
[----:B------:R-:W-:Y:S02]  /*0110*/  HADD2.F32 R11, -RZ, R4.H0_H0 ;  /* 0x20000004ff0b7230 */ /* 0x000fe40000004100 */
[----:B------:R-:W-:Y:S02]  /*0120*/  HADD2.F32 R15, -RZ, R5.H0_H0 ;  /* 0x20000005ff0f7230 */ /* 0x000fe40000004100 */
[----:B------:R-:W-:Y:S01]  /*0130*/  FMUL.FTZ R10, R13, R13 ;  /* 0x0000000d0d0a7220 */ /* 0x000fe20000410000 */
[----:B------:R-:W-:Y:S02]  /*0140*/  HADD2.F32 R4, -RZ, R7.H0_H0 ;  /* 0x20000007ff047230 */ /* 0x000fe40000004100 */
[----:B------:R-:W-:Y:S01]  /*0150*/  FMUL.FTZ R9, R11, R11 ;  /* 0x0000000b0b097220 */ /* 0x000fe20000410000 */
[----:B------:R-:W-:Y:S01]  /*0160*/  FMUL.FTZ R12, R15, R15 ;  /* 0x0000000f0f0c7220 */ /* 0x000fe20000410000 */
[----:B------:R-:W-:-:S03]  /*0170*/  F2FP.F16.F32.PACK_AB R10, RZ, R10 ;  /* 0x0000000aff0a723e */ /* 0x000fc600000000ff */
[----:B------:R-:W-:Y:S02]  /*0180*/  F2FP.F16.F32.PACK_AB R9, RZ, R9 ;  /* 0x00000009ff09723e */ /* 0x000fe400000000ff */
[----:B------:R-:W-:Y:S01]  /*0190*/  F2FP.F16.F32.PACK_AB R16, RZ, R12 ;  /* 0x0000000cff10723e */ /* 0x000fe200000000ff */
[----:B------:R-:W-:Y:S02]  /*01a0*/  HADD2.F32 R14, -RZ, R10.H0_H0 ;  /* 0x2000000aff0e7230 */ /* 0x000fe40000004100 */
[----:B------:R-:W-:Y:S02]  /*01b0*/  HADD2.F32 R12, -RZ, R9.H0_H0 ;  /* 0x20000009ff0c7230 */ /* 0x000fe40000004100 */
[----:B------:R-:W-:Y:S02]  /*01c0*/  HADD2.F32 R10, -RZ, R5.H1_H1 ;  /* 0x30000005ff0a7230 */ /* 0x000fe40000004100 */
[----:B------:R-:W-:Y:S02]  /*01d0*/  HADD2.F32 R16, -RZ, R16.H0_H0 ;  /* 0x20000010ff107230 */ /* 0x000fe40000004100 */
[----:B------:R-:W-:-:S02]  /*01e0*/  HADD2.F32 R5, -RZ, R6.H0_H0 ;  /* 0x20000006ff057230 */ /* 0x000fc40000004100 */
[----:B------:R-:W-:Y:S01]  /*01f0*/  FMUL.FTZ R0, R10, R10 ;  /* 0x0000000a0a007220 */ /* 0x000fe20000410000 */
[----:B------:R-:W-:Y:S02]  /*0200*/  HADD2.F32 R6, -RZ, R6.H1_H1 ;  /* 0x30000006ff067230 */ /* 0x000fe40000004100 */
[----:B------:R-:W-:Y:S02]  /*0210*/  HADD2.F32 R9, -RZ, R7.H1_H1 ;  /* 0x30000007ff097230 */ /* 0x000fe40000004100 */
[----:B------:R-:W-:Y:S01]  /*0220*/  FMUL.FTZ R7, R11, R12 ;  /* 0x0000000c0b077220 */ /* 0x000fe20000410000 */
[----:B------:R-:W-:Y:S01]  /*0230*/  FMUL.FTZ R12, R13, R14 ;  /* 0x0000000e0d0c7220 */ /* 0x000fe20000410000 */
[----:B------:R-:W-:Y:S01]  /*0240*/  FMUL.FTZ R11, R15, R16 ;  /* 0x000000100f0b7220 */ /* 0x000fe20000410000 */
[----:B------:R-:W-:Y:S01]  /*0250*/  FMUL.FTZ R13, R5, R5 ;  /* 0x00000005050d7220 */ /* 0x000fe20000410000 */
[----:B------:R-:W-:Y:S01]  /*0260*/  FMUL.FTZ R15, R6, R6 ;  /* 0x00000006060f7220 */ /* 0x000fe20000410000 */
[----:B------:R-:W-:Y:S01]  /*0270*/  FMUL.FTZ R16, R4, R4 ;  /* 0x0000000404107220 */ /* 0x000fe20000410000 */
[----:B------:R-:W-:Y:S01]  /*0280*/  FMUL.FTZ R17, R9, R9 ;  /* 0x0000000909117220 */ /* 0x000fe20000410000 */
[----:B------:R-:W-:-:S02]  /*0290*/  F2FP.F16.F32.PACK_AB R0, RZ, R0 ;  /* 0x00000000ff00723e */ /* 0x000fc400000000ff */
[----:B------:R-:W-:Y:S02]  /*02a0*/  F2FP.F16.F32.PACK_AB R14, RZ, R13 ;  /* 0x0000000dff0e723e */ /* 0x000fe400000000ff */
[----:B------:R-:W-:Y:S01]  /*02b0*/  F2FP.F16.F32.PACK_AB R15, RZ, R15 ;  /* 0x0000000fff0f723e */ /* 0x000fe200000000ff */
[----:B------:R-:W-:Y:S01]  /*02c0*/  HADD2.F32 R13, -RZ, R0.H0_H0 ;  /* 0x20000000ff0d7230 */ /* 0x000fe20000004100 */
[----:B------:R-:W-:Y:S01]  /*02d0*/  F2FP.F16.F32.PACK_AB R16, RZ, R16 ;  /* 0x00000010ff10723e */ /* 0x000fe200000000ff */
[----:B------:R-:W-:Y:S01]  /*02e0*/  HADD2.F32 R14, -RZ, R14.H0_H0 ;  /* 0x2000000eff0e7230 */ /* 0x000fe20000004100 */
[----:B------:R-:W-:Y:S01]  /*02f0*/  F2FP.F16.F32.PACK_AB R18, RZ, R17 ;  /* 0x00000011ff12723e */ /* 0x000fe200000000ff */
[----:B------:R-:W-:Y:S02]  /*0300*/  HADD2.F32 R15, -RZ, R15.H0_H0 ;  /* 0x2000000fff0f7230 */ /* 0x000fe40000004100 */
[----:B------:R-:W-:Y:S01]  /*0310*/  FMUL.FTZ R10, R10, R13 ;  /* 0x0000000d0a0a7220 */ /* 0x000fe20000410000 */
[----:B------:R-:W-:-:S02]  /*0320*/  HADD2.F32 R17, -RZ, R16.H0_H0 ;  /* 0x20000010ff117230 */ /* 0x000fc40000004100 */
[----:B------:R-:W-:Y:S01]  /*0330*/  FMUL.FTZ R14, R5, R14 ;  /* 0x0000000e050e7220 */ /* 0x000fe20000410000 */
[----:B------:R-:W-:Y:S02]  /*0340*/  HADD2.F32 R18, -RZ, R18.H0_H0 ;  /* 0x20000012ff127230 */ /* 0x000fe40000004100 */
[----:B------:R-:W-:Y:S01]  /*0350*/  FMUL.FTZ R15, R6, R15 ;  /* 0x0000000f060f7220 */ /* 0x000fe20000410000 */
[----:B------:R-:W-:Y:S01]  /*0360*/  F2FP.F16.F32.PACK_AB R12, R12, R7 ;  /* 0x000000070c0c723e */ /* 0x000fe200000000ff */
[----:B------:R-:W-:Y:S01]  /*0370*/  FMUL.FTZ R17, R4, R17 ;  /* 0x0000001104117220 */ /* 0x000fe20000410000 */
[----:B------:R-:W-:Y:S01]  /*0380*/  F2FP.F16.F32.PACK_AB R13, R10, R11 ;  /* 0x0000000b0a0d723e */ /* 0x000fe200000000ff */
[----:B------:R-:W-:Y:S01]  /*0390*/  FMUL.FTZ R18, R9, R18 ;  /* 0x0000001209127220 */ /* 0x000fe20000410000 */
[----:B------:R-:W-:-:S04]  /*03a0*/  F2FP.F16.F32.PACK_AB R14, R15, R14 ;  /* 0x0000000e0f0e723e */ /* 0x000fc800000000ff */
[----:B------:R-:W-:-:S05]  /*03b0*/  F2FP.F16.F32.PACK_AB R15, R18, R17 ;  /* 0x00000011120f723e */ /* 0x000fca00000000ff */
[----:B------:R-:W-:Y:S01]  /*03c0*/  STG.E.128 desc[UR4][R2.64], R12 ;  /* 0x0000000c02007986 */ /* 0x000fe2000c101d04 */
[----:B------:R-:W-:Y:S05]  /*03d0*/  EXIT ;  /* 0x000000000000794d */ /* 0x000fea0003800000 */
.L_x_4600:
        /* <DEDUP_REMOVED lines=140> */
.L_x_4603:
[----:B------:R-:W-:-:S13]  /*0ca0*/  ISETP.GE.AND P0, PT, R3, R2, PT ;  /* 0x000000020300720c */ /* 0x000fda0003f06270 */
[----:B------:R-:W-:Y:S05]  /*0cb0*/  @P0 BRA `(.L_x_4605) ;  /* 0x0000000000300947 */ /* 0x000fea0003800000 */
[----:B0-----:R-:W0:Y:S01]  /*0cc0*/  LDC.64 R4, c[0x0][0x220] ;  /* 0x00008800ff047b82 */ /* 0x001e220000000a00 */
[----:B------:R-:W-:Y:S02]  /*0cd0*/  IADD3 R11, R0, R3, RZ ;  /* 0x00000003000b7210 */ /* 0x000fe40007ffe0ff */
[----:B------:R-:W-:-:S03]  /*0ce0*/  IADD3 R3, R3, 0x80, RZ ;  /* 0x0000008003037810 */ /* 0x000fc60007ffe0ff */
[----:B0-----:R-:W-:-:S05]  /*0cf0*/  IMAD.WIDE.U32 R4, R11, 0x2, R4 ;  /* 0x000000020b047825 */ /* 0x001fca00078e0004 */
[----:B------:R1:W-:Y:S02]  /*0d00*/  STG.E.U16 desc[UR4][R4.64], R6 ;  /* 0x0000000604007986 */ /* 0x0003e4000c101504 */
.L_x_4604:
[----:B------:R-:W-:-:S13]  /*0d10*/  ISETP.GE.AND P0, PT, R3, R2, PT ;  /* 0x000000020300720c */ /* 0x000fda0003f06270 */
[----:B------:R-:W-:Y:S05]  /*0d20*/  @P0 BRA `(.L_x_4606) ;  /* 0x0000000000340947 */ /* 0x000fea0003800000 */
[----:B01----:R-:W0:Y:S01]  /*0d30*/  LDC.64 R4, c[0x0][0x220] ;  /* 0x00008800ff047b82 */ /* 0x003e220000000a00 */
[----:B------:R-:W-:Y:S02]  /*0d40*/  IADD3 R11, R0, R3, RZ ;  /* 0x00000003000b7210 */ /* 0x000fe40007ffe0ff */
[----:B------:R-:W-:-:S03]  /*0d50*/  IADD3 R3, R3, 0x80, RZ ;  /* 0x0000008003037810 */ /* 0x000fc60007ffe0ff */
[----:B0-----:R-:W-:-:S05]  /*0d60*/  IMAD.WIDE.U32 R4, R11, 0x2, R4 ;  /* 0x000000020b047825 */ /* 0x001fca00078e0004 */
[----:B------:R1:W-:Y:S02]  /*0d70*/  STG.E.U16 desc[UR4][R4.64], R7 ;  /* 0x0000000704007986 */ /* 0x0003e4000c101504 */
.L_x_4605:
        /* <DEDUP_REMOVED lines=8> */
.L_x_4606:
[----:B------:R-:W-:Y:S05]  /*0e00*/  BSYNC B1 ;  /* 0x0000000000017941 */ /* 0x000fea0003800000 */
.L_x_4602:
[----:B------:R-:W-:-:S13]  /*0e10*/  ISETP.GE.AND P0, PT, R3, R2, PT ;  /* 0x000000020300720c */ /* 0x000fda0003f06270 */
[----:B012---:R-:W0:Y:S01]  /*0e20*/  @!P0 LDC.64 R4, c[0x0][0x220] ;  /* 0x00008800ff048b82 */ /* 0x007e220000000a00 */
[----:B------:R-:W-:Y:S02]  /*0e30*/  @!P0 IADD3 R7, R0, R3, RZ ;  /* 0x0000000300078210 */ /* 0x000fe40007ffe0ff */
[----:B------:R-:W-:-:S03]  /*0e40*/  @!P0 IADD3 R3, R3, 0x80, RZ ;  /* 0x0000008003038810 */ /* 0x000fc60007ffe0ff */
[----:B0-----:R-:W-:-:S05]  /*0e50*/  @!P0 IMAD.WIDE.U32 R4, R7, 0x2, R4 ;  /* 0x0000000207048825 */ /* 0x001fca00078e0004 */
[----:B------:R2:W-:Y:S02]  /*0e60*/  @!P0 STG.E.U16 desc[UR4][R4.64], R9 ;  /* 0x0000000904008986 */ /* 0x0005e4000c101504 */
.L_x_4607:
[----:B------:R-:W-:Y:S05]  /*0e70*/  BSYNC B0 ;  /* 0x0000000000007941 */ /* 0x000fea0003800000 */
.L_x_4601:
        /* <DEDUP_REMOVED lines=8> */
.L_x_4608:
        /* <DEDUP_REMOVED lines=16> */
.L_x_71616:


//--------------------- .text._ZN2at6native18elementwise_kernelILi128ELi4EZNS0_15gpu_kernel_implIZNS0_50_GLOBAL__N__2680c7bb_12_PowKernel_cu_7dd49032_316829pow_tensor_scalar_kernel_implIN3c104HalfES6_EEvRNS_18TensorIteratorBaseET0_EUlS6_E_EEvS8_RKT_EUliE_EEviT1_ --------------------------
	.section	.text._ZN2at6native18elementwise_kernelILi128ELi4EZNS0_15gpu_kernel_implIZNS0_50_GLOBAL__N__2680c7bb_12_PowKernel_cu_7dd49032_316829pow_tensor_scalar_kernel_implIN3c104HalfES6_EEvRNS_18TensorIteratorBaseET0_EUlS6_E_EEvS8_RKT_EUliE_EEviT1_,"ax",@progbits
	.align	128
        .global         _ZN2at6native18elementwise_kernelILi128ELi4EZNS0_15gpu_kernel_implIZNS0_50_GLOBAL__N__2680c7bb_12_PowKernel_cu_7dd49032_316829pow_tensor_scalar_kernel_implIN3c104HalfES6_EEvRNS_18TensorIteratorBaseET0_EUlS6_E_EEvS8_RKT_EUliE_EEviT1_
        .type           _ZN2at6native18elementwise_kernelILi128ELi4EZNS0_15gpu_kernel_implIZNS0_50_GLOBAL__N__2680c7bb_12_PowKernel_cu_7dd49032_316829pow_tensor_scalar_kernel_implIN3c104HalfES6_EEvRNS_18TensorIteratorBaseET0_EUlS6_E_EEvS8_RKT_EUliE_EEviT1_,@function
        .size           _ZN2at6native18elementwise_kernelILi128ELi4EZNS0_15gpu_kernel_implIZNS0_50_GLOBAL__N__2680c7bb_12_PowKernel_cu_7dd49032_316829pow_tensor_scalar_kernel_implIN3c104HalfES6_EEvRNS_18TensorIteratorBaseET0_EUlS6_E_EEvS8_RKT_EUliE_EEviT1_,(.L_x_71617 - _ZN2at6native18elementwise_kernelILi128ELi4EZNS0_15gpu_kernel_implIZNS0_50_GLOBAL__N__2680c7bb_12_PowKernel_cu_7dd49032_316829pow_tensor_scalar_kernel_implIN3c104HalfES6_EEvRNS_18TensorIteratorBaseET0_EUlS6_E_EEvS8_RKT_EUliE_EEviT1_)
        .other          _ZN2at6native18elementwise_kernelILi128ELi4EZNS0_15gpu_kernel_implIZNS0_50_GLOBAL__N__2680c7bb_12_PowKernel_cu_7dd49032_316829pow_tensor_scalar_kernel_implIN3c104HalfES6_EEvRNS_18TensorIteratorBaseET0_EUlS6_E_EEvS8_RKT_EUliE_EEviT1_,@"STO_CUDA_ENTRY STV_DEFAULT"
_ZN2at6native18elementwise_kernelILi128ELi4EZNS0_15gpu_kernel_implIZNS0_50_GLOBAL__N__2680c7bb_12_PowKernel_cu_7dd49032_316829pow_tensor_scalar_kernel_implIN3c104HalfES6_EEvRNS_18TensorIteratorBaseET0_EUlS6_E_EEvS8_RKT_EUliE_EEviT1_:
.text._ZN2at6native18elementwise_kernelILi128ELi4EZNS0_15gpu_kernel_implIZNS0_50_GLOBAL__N__2680c7bb_12_PowKernel_cu_7dd49032_316829pow_tensor_scalar_kernel_implIN3c104HalfES6_EEvRNS_18TensorIteratorBaseET0_EUlS6_E_EEvS8_RKT_EUliE_EEviT1_:
        /* <DEDUP_REMOVED lines=313> */
.L_x_4611:
        /* <DEDUP_REMOVED lines=22> */
.L_x_4615:
[----:B------:R-:W2:Y:S02]  /*14f0*/  LDG.E.U8 R2, desc[UR36][R2.64] ;  /* 0x0000002402027981 */ /* 0x000ea4000c1e1100 */
[----:B--2---:R-:W-:-:S04]  /*1500*/  I2FP.F32.U32 R0, R2 ;  /* 0x0000000200007245 */ /* 0x004fc80000201000 */
[----:B------:R-:W-:Y:S01]  /*1510*/  F2FP.F16.F32.PACK_AB R0, RZ, R0 ;  /* 0x00000000ff00723e */ /* 0x000fe200000000ff */
[----:B------:R-:W-:Y:S06]  /*1520*/  BRA `(.L_x_4617) ;  /* 0x0000000c00887947 */ /* 0x000fec0003800000 */
.L_x_4614:
        /* <DEDUP_REMOVED lines=10> */
.L_x_4619:
[----:B------:R-:W2:Y:S02]  /*15d0*/  LDG.E R2, desc[UR36][R2.64] ;  /* 0x0000002402027981 */ /* 0x000ea4000c1e1900 */
[----:B--2---:R-:W-:-:S04]  /*15e0*/  I2FP.F32.S32 R0, R2 ;  /* 0x0000000200007245 */ /* 0x004fc80000201400 */
[----:B------:R-:W-:Y:S01]  /*15f0*/  F2FP.F16.F32.PACK_AB R0, RZ, R0 ;  /* 0x00000000ff00723e */ /* 0x000fe200000000ff */
[----:B------:R-:W-:Y:S06]  /*1600*/  BRA `(.L_x_4617) ;  /* 0x0000000c00507947 */ /* 0x000fec0003800000 */
.L_x_4618:
[----:B------:R-:W2:Y:S02]  /*1610*/  LDG.E.U16 R2, desc[UR36][R2.64] ;  /* 0x0000002402027981 */ /* 0x000ea4000c1e1500 */
[----:B--2---:R-:W0:Y:S02]  /*1620*/  I2F.S16 R0, R2 ;  /* 0x0000000200007306 */ /* 0x004e240000101400 */
[----:B0-----:R-:W-:Y:S01]  /*1630*/  F2FP.F16.F32.PACK_AB R0, RZ, R0 ;  /* 0x00000000ff00723e */ /* 0x001fe200000000ff */
[----:B------:R-:W-:Y:S06]  /*1640*/  BRA `(.L_x_4617) ;  /* 0x0000000c00407947 */ /* 0x000fec0003800000 */
.L_x_4613:
        /* <DEDUP_REMOVED lines=9> */
.L_x_4621:
[----:B------:R0:W5:Y:S01]  /*16e0*/  LDG.E.U16 R0, desc[UR36][R2.64] ;  /* 0x0000002402007981 */ /* 0x000162000c1e1500 */
[----:B------:R-:W-:Y:S05]  /*16f0*/  BRA `(.L_x_4617) ;  /* 0x0000000c00147947 */ /* 0x000fea0003800000 */
.L_x_4620:
        /* <DEDUP_REMOVED lines=9> */
.L_x_4623:
[----:B------:R1:W5:Y:S01]  /*1790*/  LDG.E.U16 R0, desc[UR36][R2.64] ;  /* 0x0000002402007981 */ /* 0x000362000c1e1500 */
[----:B------:R-:W-:Y:S05]  /*17a0*/  BRA `(.L_x_4617) ;  /* 0x0000000800e87947 */ /* 0x000fea0003800000 */
.L_x_4622:
        /* <DEDUP_REMOVED lines=8> */
.L_x_4612:
        /* <DEDUP_REMOVED lines=13> */
.L_x_4626:
        /* <DEDUP_REMOVED lines=8> */
.L_x_4625:
        /* <DEDUP_REMOVED lines=28> */
.L_x_4628:
        /* <DEDUP_REMOVED lines=15> */
.L_x_4627:
[----:B------:R-:W2:Y:S02]  /*1c30*/  LDG.E.U16 R0, desc[UR36][R2.64] ;  /* 0x0000002402007981 */ /* 0x000ea4000c1e1500 */
[----:B--2---:R-:W-:-:S05]  /*1c40*/  IMAD.U32 R0, R0, 0x10000, RZ ;  /* 0x0001000000007824 */ /* 0x004fca00078e00ff */
[----:B------:R-:W-:Y:S01]  /*1c50*/  F2FP.F16.F32.PACK_AB R0, RZ, R0 ;  /* 0x00000000ff00723e */ /* 0x000fe200000000ff */
[----:B------:R-:W-:Y:S06]  /*1c60*/  BRA `(.L_x_4617) ;  /* 0x0000000400b87947 */ /* 0x000fec0003800000 */
.L_x_4624:
        /* <DEDUP_REMOVED lines=12> */
.L_x_4631:
        /* <DEDUP_REMOVED lines=21> */
.L_x_4635:
[----:B------:R-:W-:Y:S05]  /*1e80*/  BSYNC B1 ;  /* 0x0000000000017941 */ /* 0x000fea0003800000 */
.L_x_4634:
[----:B------:R-:W-:Y:S01]  /*1e90*/  LEA R3, R0, 0x3b800000, 0x17 ;  /* 0x3b80000000037811 */ /* 0x000fe200078eb8ff */
[----:B------:R-:W-:-:S05]  /*1ea0*/  IMAD.SHL.U32 R0, R2, 0x100000, RZ ;  /* 0x0010000002007824 */ /* 0x000fca00078e00ff */
[----:B------:R-:W-:-:S07]  /*1eb0*/  LOP3.LUT R0, R3, R0, R4, 0xfe, !PT ;  /* 0x0000000003007212 */ /* 0x000fce00078efe04 */
.L_x_4633:
[----:B------:R-:W-:Y:S05]  /*1ec0*/  BSYNC B0 ;  /* 0x0000000000007941 */ /* 0x000fea0003800000 */
.L_x_4632:
[----:B------:R-:W-:Y:S01]  /*1ed0*/  F2FP.F16.F32.PACK_AB R0, RZ, R0 ;  /* 0x00000000ff00723e */ /* 0x000fe200000000ff */
[----:B------:R-:W-:Y:S06]  /*1ee0*/  BRA `(.L_x_4617) ;  /* 0x0000000400187947 */ /* 0x000fec0003800000 */
.L_x_4630:
        /* <DEDUP_REMOVED lines=21> */
.L_x_4639:
[----:B------:R-:W-:Y:S05]  /*2040*/  BSYNC B1 ;  /* 0x0000000000017941 */ /* 0x000fea0003800000 */
.L_x_4638:
[----:B------:R-:W-:Y:S01]  /*2050*/  LEA R3, R0, 0x37800000, 0x17 ;  /* 0x3780000000037811 */ /* 0x000fe200078eb8ff */
[----:B------:R-:W-:-:S05]  /*2060*/  IMAD.SHL.U32 R0, R2, 0x200000, RZ ;  /* 0x0020000002007824 */ /* 0x000fca00078e00ff */
[----:B------:R-:W-:-:S07]  /*2070*/  LOP3.LUT R0, R3, R0, R4, 0xfe, !PT ;  /* 0x0000000003007212 */ /* 0x000fce00078efe04 */
.L_x_4637:
[----:B------:R-:W-:Y:S05]  /*2080*/  BSYNC B0 ;  /* 0x0000000000007941 */ /* 0x000fea0003800000 */
.L_x_4636:
[----:B------:R-:W-:Y:S01]  /*2090*/  F2FP.F16.F32.PACK_AB R0, RZ, R0 ;  /* 0x00000000ff00723e */ /* 0x000fe200000000ff */
[----:B------:R-:W-:Y:S06]  /*20a0*/  BRA `(.L_x_4617) ;  /* 0x0000000000a87947 */ /* 0x000fec0003800000 */
.L_x_4629:
        /* <DEDUP_REMOVED lines=14> */
.L_x_4643:
[----:B------:R-:W-:Y:S05]  /*2190*/  BSYNC B0 ;  /* 0x0000000000007941 */ /* 0x000fea0003800000 */
.L_x_4642:
[----:B------:R-:W-:Y:S01]  /*21a0*/  F2FP.F16.F32.PACK_AB R0, RZ, R0 ;  /* 0x00000000ff00723e */ /* 0x000fe200000000ff */
[----:B------:R-:W-:Y:S06]  /*21b0*/  BRA `(.L_x_4617) ;  /* 0x0000000000647947 */ /* 0x000fec0003800000 */
.L_x_4616:
        /* <DEDUP_REMOVED lines=16> */
.L_x_4644:
[----:B------:R-:W-:Y:S01]  /*22c0*/  PRMT R0, RZ, 0x7610, R0 ;  /* 0x00007610ff007816 */ /* 0x000fe20000000000 */
[----:B------:R-:W-:Y:S06]  /*22d0*/  BRA `(.L_x_4617) ;  /* 0x00000000001c7947 */ /* 0x000fec0003800000 */
.L_x_4641:
[----:B------:R-:W2:Y:S02]  /*22e0*/  LDG.E.64 R2, desc[UR36][R2.64] ;  /* 0x0000002402027981 */ /* 0x000ea4000c1e1b00 */
[----:B--2---:R-:W0:Y:S02]  /*22f0*/  I2F.U64 R0, R2 ;  /* 0x0000000200007312 */ /* 0x004e240000301000 */
[----:B0-----:R-:W-:Y:S01]  /*2300*/  F2FP.F16.F32.PACK_AB R0, RZ, R0 ;  /* 0x00000000ff00723e */ /* 0x001fe200000000ff */
[----:B------:R-:W-:Y:S06]  /*2310*/  BRA `(.L_x_4617) ;  /* 0x00000000000c7947 */ /* 0x000fec0003800000 */
.L_x_4640:
[----:B------:R-:W2:Y:S02]  /*2320*/  LDG.E R2, desc[UR36][R2.64] ;  /* 0x0000002402027981 */ /* 0x000ea4000c1e1900 */
[----:B--2---:R-:W-:-:S04]  /*2330*/  I2FP.F32.U32 R0, R2 ;  /* 0x0000000200007245 */ /* 0x004fc80000201000 */
[----:B------:R-:W-:-:S07]  /*2340*/  F2FP.F16.F32.PACK_AB R0, RZ, R0 ;  /* 0x00000000ff00723e */ /* 0x000fce00000000ff */
.L_x_4617:
[----:B01----:R-:W0:Y:S01]  /*2350*/  LDC.U8 R3, c[0x0][0x428] ;  /* 0x00010a00ff037b82 */ /* 0x003e220000000000 */
[----:B-----5:R-:W-:-:S05]  /*2360*/  HADD2.F32 R0, -RZ, R0.H0_H0 ;  /* 0x20000000ff007230 */ /* 0x020fca0000004100 */
[----:B------:R-:W-:-:S05]  /*2370*/  FMUL.FTZ R0, R0, R0 ;  /* 0x0000000000007220 */ /* 0x000fca0000410000 */
        /* <DEDUP_REMOVED lines=16> */
.L_x_4648:
[----:B------:R-:W-:-:S06]  /*2480*/  HADD2.F32 R3, -RZ, R0.H0_H0 ;  /* 0x20000000ff037230 */ /* 0x000fcc0000004100 */
[----:B------:R-:W0:Y:S02]  /*2490*/  F2I.S64.TRUNC R2, R3 ;  /* 0x0000000300027311 */ /* 0x000e24000020d900 */
[----:B0-----:R3:W-:Y:S01]  /*24a0*/  STG.E.U8 desc[UR36][R16.64], R2 ;  /* 0x0000000210007986 */ /* 0x0017e2000c101124 */
[----:B------:R-:W-:Y:S05]  /*24b0*/  BRA `(.L_x_4650) ;  /* 0x0000000c00847947 */ /* 0x000fea0003800000 */
.L_x_4647:
        /* <DEDUP_REMOVED lines=10> */
.L_x_4652:
[----:B------:R-:W-:-:S04]  /*2560*/  HADD2.F32 R0, -RZ, R0.H0_H0 ;  /* 0x20000000ff007230 */ /* 0x000fc80000004100 */
[----:B------:R-:W0:Y:S02]  /*2570*/  F2I.FTZ.TRUNC.NTZ R3, R0 ;  /* 0x0000000000037305 */ /* 0x000e24000021f100 */
[----:B0-----:R1:W-:Y:S01]  /*2580*/  STG.E desc[UR36][R16.64], R3 ;  /* 0x0000000310007986 */ /* 0x0013e2000c101924 */
[----:B------:R-:W-:Y:S05]  /*2590*/  BRA `(.L_x_4650) ;  /* 0x0000000c004c7947 */ /* 0x000fea0003800000 */
.L_x_4651:
[----:B------:R-:W-:-:S04]  /*25a0*/  HADD2.F32 R0, -RZ, R0.H0_H0 ;  /* 0x20000000ff007230 */ /* 0x000fc80000004100 */
[----:B------:R-:W0:Y:S02]  /*25b0*/  F2I.FTZ.TRUNC.NTZ R3, R0 ;  /* 0x0000000000037305 */ /* 0x000e24000021f100 */
[----:B0-----:R2:W-:Y:S01]  /*25c0*/  STG.E.U16 desc[UR36][R16.64], R3 ;  /* 0x0000000310007986 */ /* 0x0015e2000c101524 */
[----:B------:R-:W-:Y:S05]  /*25d0*/  BRA `(.L_x_4650) ;  /* 0x0000000c003c7947 */ /* 0x000fea0003800000 */
.L_x_4646:
        /* <DEDUP_REMOVED lines=9> */
.L_x_4654:
[----:B------:R0:W-:Y:S01]  /*2670*/  STG.E.U16 desc[UR36][R16.64], R0 ;  /* 0x0000000010007986 */ /* 0x0001e2000c101524 */
[----:B------:R-:W-:Y:S05]  /*2680*/  BRA `(.L_x_4650) ;  /* 0x0000000c00107947 */ /* 0x000fea0003800000 */
.L_x_4653:
        /* <DEDUP_REMOVED lines=10> */
.L_x_4656:
[----:B------:R-:W-:-:S05]  /*2730*/  HADD2.F32 R0, -RZ, R0.H0_H0 ;  /* 0x20000000ff007230 */ /* 0x000fca0000004100 */
[----:B------:R-:W-:-:S04]  /*2740*/  F2FP.F16.F32.PACK_AB R0, RZ, R0 ;  /* 0x00000000ff00723e */ /* 0x000fc800000000ff */
[----:B------:R-:W-:-:S05]  /*2750*/  PRMT R0, R0, 0x5410, RZ ;  /* 0x0000541000007816 */ /* 0x000fca00000000ff */
[----:B------:R0:W-:Y:S01]  /*2760*/  STG.E desc[UR36][R16.64], R0 ;  /* 0x0000000010007986 */ /* 0x0001e2000c101924 */
[----:B------:R-:W-:Y:S05]  /*2770*/  BRA `(.L_x_4650) ;  /* 0x0000000800d47947 */ /* 0x000fea0003800000 */
.L_x_4655:
[----:B------:R-:W-:-:S05]  /*2780*/  HADD2.F32 R2, -RZ, R0.H0_H0 ;  /* 0x20000000ff027230 */ /* 0x000fca0000004100 */
[----:B------:R-:W-:-:S06]  /*2790*/  FMUL.FTZ R2, R2, 1 ;  /* 0x3f80000002027820 */ /* 0x000fcc0000410000 */
[----:B------:R-:W0:Y:S02]  /*27a0*/  F2F.F64.F32 R2, R2 ;  /* 0x0000000200027310 */ /* 0x000e240000201800 */
[----:B0-----:R0:W-:Y:S01]  /*27b0*/  STG.E.64 desc[UR36][R16.64], R2 ;  /* 0x0000000210007986 */ /* 0x0011e2000c101b24 */
[----:B------:R-:W-:Y:S05]  /*27c0*/  BRA `(.L_x_4650) ;  /* 0x0000000800c07947 */ /* 0x000fea0003800000 */
.L_x_4645:
        /* <DEDUP_REMOVED lines=13> */
.L_x_4659:
[----:B------:R-:W-:Y:S01]  /*28a0*/  HADD2.F32 R0, -RZ, R0.H0_H0 ;  /* 0x20000000ff007230 */ /* 0x000fe20000004100 */
[----:B------:R-:W-:-:S04]  /*28b0*/  CS2R R6, SRZ ;  /* 0x0000000000067805 */ /* 0x000fc8000001ff00 */
[----:B------:R-:W-:-:S04]  /*28c0*/  FMUL.FTZ R0, R0, 1 ;  /* 0x3f80000000007820 */ /* 0x000fc80000410000 */
[----:B------:R-:W0:Y:S02]  /*28d0*/  F2F.F64.F32 R4, R0 ;  /* 0x0000000000047310 */ /* 0x000e240000201800 */
[----:B0-----:R0:W-:Y:S01]  /*28e0*/  STG.E.128 desc[UR36][R16.64], R4 ;  /* 0x0000000410007986 */ /* 0x0011e2000c101d24 */
[----:B------:R-:W-:Y:S05]  /*28f0*/  BRA `(.L_x_4650) ;  /* 0x0000000800747947 */ /* 0x000fea0003800000 */
.L_x_4658:
        /* <DEDUP_REMOVED lines=21> */
.L_x_4663:
[----:B------:R-:W-:Y:S05]  /*2a50*/  BSYNC B0 ;  /* 0x0000000000007941 */ /* 0x000fea0003800000 */
.L_x_4662:
[----:B------:R-:W-:-:S05]  /*2a60*/  LOP3.LUT R3, R0, R3, RZ, 0xfc, !PT ;  /* 0x0000000300037212 */ /* 0x000fca00078efcff */
[----:B------:R0:W-:Y:S01]  /*2a70*/  STG.E.U8 desc[UR36][R16.64], R3 ;  /* 0x0000000310007986 */ /* 0x0001e2000c101124 */
[----:B------:R-:W-:Y:S05]  /*2a80*/  BRA `(.L_x_4650) ;  /* 0x0000000800107947 */ /* 0x000fea0003800000 */
.L_x_4661:
        /* <DEDUP_REMOVED lines=13> */
.L_x_4665:
[----:B------:R-:W-:Y:S01]  /*2b60*/  IMAD.MOV.U32 R0, RZ, RZ, 0x7f ;  /* 0x0000007fff007424 */ /* 0x000fe200078e00ff */
[----:B------:R-:W-:-:S04]  /*2b70*/  ISETP.GT.U32.AND P0, PT, R2, 0x7f800000, PT ;  /* 0x7f8000000200780c */ /* 0x000fc80003f04070 */
[----:B------:R-:W-:-:S09]  /*2b80*/  SEL R0, R0, 0x7c, P0 ;  /* 0x0000007c00007807 */ /* 0x000fd20000000000 */
.L_x_4666:
[----:B------:R-:W-:Y:S05]  /*2b90*/  BSYNC B0 ;  /* 0x0000000000007941 */ /* 0x000fea0003800000 */
.L_x_4664:
[----:B------:R-:W-:-:S04]  /*2ba0*/  LOP3.LUT R2, R3, 0x80000000, RZ, 0xc0, !PT ;  /* 0x8000000003027812 */ /* 0x000fc800078ec0ff */
[----:B------:R-:W-:-:S04]  /*2bb0*/  SHF.R.U32.HI R3, RZ, 0x18, R2 ;  /* 0x00000018ff037819 */ /* 0x000fc80000011602 */
[----:B------:R-:W-:-:S05]  /*2bc0*/  LOP3.LUT R3, R0, R3, RZ, 0xfc, !PT ;  /* 0x0000000300037212 */ /* 0x000fca00078efcff */
[----:B------:R0:W-:Y:S01]  /*2bd0*/  STG.E.U8 desc[UR36][R16.64], R3 ;  /* 0x0000000310007986 */ /* 0x0001e2000c101124 */
[----:B------:R-:W-:Y:S05]  /*2be0*/  BRA `(.L_x_4650) ;  /* 0x0000000400b87947 */ /* 0x000fea0003800000 */
.L_x_4660:
[----:B------:R-:W-:-:S05]  /*2bf0*/  HADD2.F32 R0, -RZ, R0.H0_H0 ;  /* 0x20000000ff007230 */ /* 0x000fca0000004100 */
[----:B------:R-:W-:-:S05]  /*2c00*/  F2FP.BF16.F32.PACK_AB R0, RZ, R0 ;  /* 0x00000000ff00723e */ /* 0x000fca00000010ff */
[----:B------:R0:W-:Y:S01]  /*2c10*/  STG.E.U16 desc[UR36][R16.64], R0 ;  /* 0x0000000010007986 */ /* 0x0001e2000c101524 */
[----:B------:R-:W-:Y:S05]  /*2c20*/  BRA `(.L_x_4650) ;  /* 0x0000000400a87947 */ /* 0x000fea0003800000 */
.L_x_4657:
        /* <DEDUP_REMOVED lines=12> */
.L_x_4669:
        /* <DEDUP_REMOVED lines=17> */
.L_x_4672:
[----:B------:R-:W-:-:S04]  /*2e00*/  LOP3.LUT R2, R3, 0x80000000, RZ, 0xc0, !PT ;  /* 0x8000000003027812 */ /* 0x000fc800078ec0ff */
[----:B------:R-:W-:-:S04]  /*2e10*/  SHF.R.U32.HI R3, RZ, 0x18, R2 ;  /* 0x00000018ff037819 */ /* 0x000fc80000011602 */
[----:B------:R-:W-:-:S04]  /*2e20*/  LOP3.LUT R0, R0, R3, RZ, 0xfc, !PT ;  /* 0x0000000300007212 */ /* 0x000fc800078efcff */
[----:B------:R-:W-:-:S07]  /*2e30*/  PRMT R8, R0, 0x7610, R8 ;  /* 0x0000761000087816 */ /* 0x000fce0000000008 */
.L_x_4671:
[----:B------:R-:W-:Y:S05]  /*2e40*/  BSYNC B0 ;  /* 0x0000000000007941 */ /* 0x000fea0003800000 */
.L_x_4670:
[----:B------:R0:W-:Y:S01]  /*2e50*/  STG.E.U8 desc[UR36][R16.64], R8 ;  /* 0x0000000810007986 */ /* 0x0001e2000c101124 */
[----:B------:R-:W-:Y:S05]  /*2e60*/  BRA `(.L_x_4650) ;  /* 0x0000000400187947 */ /* 0x000fea0003800000 */
.L_x_4668:
        /* <DEDUP_REMOVED lines=17> */
.L_x_4675:
[----:B------:R-:W-:-:S04]  /*2f80*/  LOP3.LUT R2, R3, 0x80000000, RZ, 0xc0, !PT ;  /* 0x8000000003027812 */ /* 0x000fc800078ec0ff */
[----:B------:R-:W-:-:S04]  /*2f90*/  SHF.R.U32.HI R3, RZ, 0x18, R2 ;  /* 0x00000018ff037819 */ /* 0x000fc80000011602 */
[----:B------:R-:W-:-:S04]  /*2fa0*/  LOP3.LUT R0, R0, R3, RZ, 0xfc, !PT ;  /* 0x0000000300007212 */ /* 0x000fc800078efcff */
[----:B------:R-:W-:-:S07]  /*2fb0*/  PRMT R8, R0, 0x7610, R8 ;  /* 0x0000761000087816 */ /* 0x000fce0000000008 */
.L_x_4674:
[----:B------:R-:W-:Y:S05]  /*2fc0*/  BSYNC B0 ;  /* 0x0000000000007941 */ /* 0x000fea0003800000 */
.L_x_4673:
[----:B------:R0:W-:Y:S01]  /*2fd0*/  STG.E.U8 desc[UR36][R16.64], R8 ;  /* 0x0000000810007986 */ /* 0x0001e2000c101124 */
[----:B------:R-:W-:Y:S05]  /*2fe0*/  BRA `(.L_x_4650) ;  /* 0x0000000000b87947 */ /* 0x000fea0003800000 */
.L_x_4667:
        /* <DEDUP_REMOVED lines=22> */
.L_x_4649:
        /* <DEDUP_REMOVED lines=16> */
.L_x_4678:
[----:B------:R-:W-:Y:S05]  /*3250*/  BRA `(.L_x_4650) ;  /* 0x00000000001c7947 */ /* 0x000fea0003800000 */
.L_x_4677:
[----:B------:R-:W-:-:S06]  /*3260*/  HADD2.F32 R2, -RZ, R0.H0_H0 ;  /* 0x20000000ff027230 */ /* 0x000fcc0000004100 */
[----:B------:R-:W0:Y:S02]  /*3270*/  F2I.U64.TRUNC R2, R2 ;  /* 0x0000000200027311 */ /* 0x000e24000020d800 */
[----:B0-----:R0:W-:Y:S01]  /*3280*/  STG.E.64 desc[UR36][R16.64], R2 ;  /* 0x0000000210007986 */ /* 0x0011e2000c101b24 */
[----:B------:R-:W-:Y:S05]  /*3290*/  BRA `(.L_x_4650) ;  /* 0x00000000000c7947 */ /* 0x000fea0003800000 */
.L_x_4676:
[----:B------:R-:W-:-:S04]  /*32a0*/  HADD2.F32 R0, -RZ, R0.H0_H0 ;  /* 0x20000000ff007230 */ /* 0x000fc80000004100 */
[----:B------:R-:W0:Y:S02]  /*32b0*/  F2I.FTZ.U32.TRUNC.NTZ R3, R0 ;  /* 0x0000000000037305 */ /* 0x000e24000021f000 */
[----:B0-----:R0:W-:Y:S02]  /*32c0*/  STG.E desc[UR36][R16.64], R3 ;  /* 0x0000000310007986 */ /* 0x0011e4000c101924 */
.L_x_4650:
[----:B------:R-:W-:-:S04]  /*32d0*/  IMAD R18, R23, 0x200, R18 ;  /* 0x0000020017127824 */ /* 0x000fc800078e0212 */
[----:B------:R-:W-:-:S07]  /*32e0*/  VIADD R19, R18, 0x80 ;  /* 0x0000008012137836 */ /* 0x000fce0000000000 */
.L_x_4610:
[----:B------:R-:W-:Y:S05]  /*32f0*/  BSYNC B6 ;  /* 0x0000000000067941 */ /* 0x000fea0003800000 */
.L_x_4609:
        /* <DEDUP_REMOVED lines=307> */
.L_x_4681:
        /* <DEDUP_REMOVED lines=22> */
.L_x_4685:
[----:B------:R-:W2:Y:S02]  /*4790*/  LDG.E.U8 R2, desc[UR36][R2.64] ;  /* 0x0000002402027981 */ /* 0x000ea4000c1e1100 */
[----:B--2---:R-:W-:-:S04]  /*47a0*/  I2FP.F32.U32 R0, R2 ;  /* 0x0000000200007245 */ /* 0x004fc80000201000 */
[----:B------:R-:W-:Y:S01]  /*47b0*/  F2FP.F16.F32.PACK_AB R0, RZ, R0 ;  /* 0x00000000ff00723e */ /* 0x000fe200000000ff */
[----:B------:R-:W-:Y:S06]  /*47c0*/  BRA `(.L_x_4687) ;  /* 0x0000000c00887947 */ /* 0x000fec0003800000 */
.L_x_4684:
        /* <DEDUP_REMOVED lines=10> */
.L_x_4689:
[----:B------:R-:W2:Y:S02]  /*4870*/  LDG.E R2, desc[UR36][R2.64] ;  /* 0x0000002402027981 */ /* 0x000ea4000c1e1900 */
[----:B--2---:R-:W-:-:S04]  /*4880*/  I2FP.F32.S32 R0, R2 ;  /* 0x0000000200007245 */ /* 0x004fc80000201400 */
[----:B------:R-:W-:Y:S01]  /*4890*/  F2FP.F16.F32.PACK_AB R0, RZ, R0 ;  /* 0x00000000ff00723e */ /* 0x000fe200000000ff */
[----:B------:R-:W-:Y:S06]  /*48a0*/  BRA `(.L_x_4687) ;  /* 0x0000000c00507947 */ /* 0x000fec0003800000 */
.L_x_4688:
[----:B------:R-:W2:Y:S02]  /*48b0*/  LDG.E.U16 R2, desc[UR36][R2.64] ;  /* 0x0000002402027981 */ /* 0x000ea4000c1e1500 */
[----:B--2---:R-:W0:Y:S02]  /*48c0*/  I2F.S16 R0, R2 ;  /* 0x0000000200007306 */ /* 0x004e240000101400 */
[----:B0-----:R-:W-:Y:S01]  /*48d0*/  F2FP.F16.F32.PACK_AB R0, RZ, R0 ;  /* 0x00000000ff00723e */ /* 0x001fe200000000ff */
[----:B------:R-:W-:Y:S06]  /*48e0*/  BRA `(.L_x_4687) ;  /* 0x0000000c00407947 */ /* 0x000fec0003800000 */
.L_x_4683:
        /* <DEDUP_REMOVED lines=9> */
.L_x_4691:
[----:B------:R0:W5:Y:S01]  /*4980*/  LDG.E.U16 R0, desc[UR36][R2.64] ;  /* 0x0000002402007981 */ /* 0x000162000c1e1500 */
[----:B------:R-:W-:Y:S05]  /*4990*/  BRA `(.L_x_4687) ;  /* 0x0000000c00147947 */ /* 0x000fea0003800000 */
.L_x_4690:
        /* <DEDUP_REMOVED lines=9> */
.L_x_4693:
[----:B------:R1:W5:Y:S01]  /*4a30*/  LDG.E.U16 R0, desc[UR36][R2.64] ;  /* 0x0000002402007981 */ /* 0x000362000c1e1500 */
[----:B------:R-:W-:Y:S05]  /*4a40*/  BRA `(.L_x_4687) ;  /* 0x0000000800e87947 */ /* 0x000fea0003800000 */
.L_x_4692:
        /* <DEDUP_REMOVED lines=8> */
.L_x_4682:
        /* <DEDUP_REMOVED lines=13> */
.L_x_4696:
        /* <DEDUP_REMOVED lines=8> */
.L_x_4695:
        /* <DEDUP_REMOVED lines=28> */
.L_x_4698:
        /* <DEDUP_REMOVED lines=15> */
.L_x_4697:
[----:B------:R-:W2:Y:S02]  /*4ed0*/  LDG.E.U16 R0, desc[UR36][R2.64] ;  /* 0x0000002402007981 */ /* 0x000ea4000c1e1500 */
[----:B--2---:R-:W-:-:S05]  /*4ee0*/  IMAD.U32 R0, R0, 0x10000, RZ ;  /* 0x0001000000007824 */ /* 0x004fca00078e00ff */
[----:B------:R-:W-:Y:S01]  /*4ef0*/  F2FP.F16.F32.PACK_AB R0, RZ, R0 ;  /* 0x00000000ff00723e */ /* 0x000fe200000000ff */
[----:B------:R-:W-:Y:S06]  /*4f00*/  BRA `(.L_x_4687) ;  /* 0x0000000400b87947 */ /* 0x000fec0003800000 */
.L_x_4694:
        /* <DEDUP_REMOVED lines=12> */
.L_x_4701:
        /* <DEDUP_REMOVED lines=21> */
.L_x_4705:
[----:B------:R-:W-:Y:S05]  /*5120*/  BSYNC B1 ;  /* 0x0000000000017941 */ /* 0x000fea0003800000 */
.L_x_4704:
[----:B------:R-:W-:Y:S01]  /*5130*/  LEA R3, R0, 0x3b800000, 0x17 ;  /* 0x3b80000000037811 */ /* 0x000fe200078eb8ff */
[----:B------:R-:W-:-:S05]  /*5140*/  IMAD.SHL.U32 R0, R2, 0x100000, RZ ;  /* 0x0010000002007824 */ /* 0x000fca00078e00ff */
[----:B------:R-:W-:-:S07]  /*5150*/  LOP3.LUT R0, R3, R0, R4, 0xfe, !PT ;  /* 0x0000000003007212 */ /* 0x000fce00078efe04 */
.L_x_4703:
[----:B------:R-:W-:Y:S05]  /*5160*/  BSYNC B0 ;  /* 0x0000000000007941 */ /* 0x000fea0003800000 */
.L_x_4702:
[----:B------:R-:W-:Y:S01]  /*5170*/  F2FP.F16.F32.PACK_AB R0, RZ, R0 ;  /* 0x00000000ff00723e */ /* 0x000fe200000000ff */
[----:B------:R-:W-:Y:S06]  /*5180*/  BRA `(.L_x_4687) ;  /* 0x0000000400187947 */ /* 0x000fec0003800000 */
.L_x_4700:
        /* <DEDUP_REMOVED lines=21> */
.L_x_4709:
[----:B------:R-:W-:Y:S05]  /*52e0*/  BSYNC B1 ;  /* 0x0000000000017941 */ /* 0x000fea0003800000 */
.L_x_4708:
[----:B------:R-:W-:Y:S01]  /*52f0*/  LEA R3, R0, 0x37800000, 0x17 ;  /* 0x3780000000037811 */ /* 0x000fe200078eb8ff */
[----:B------:R-:W-:-:S05]  /*5300*/  IMAD.SHL.U32 R0, R2, 0x200000, RZ ;  /* 0x0020000002007824 */ /* 0x000fca00078e00ff */
[----:B------:R-:W-:-:S07]  /*5310*/  LOP3.LUT R0, R3, R0, R4, 0xfe, !PT ;  /* 0x0000000003007212 */ /* 0x000fce00078efe04 */
.L_x_4707:
[----:B------:R-:W-:Y:S05]  /*5320*/  BSYNC B0 ;  /* 0x0000000000007941 */ /* 0x000fea0003800000 */
.L_x_4706:
[----:B------:R-:W-:Y:S01]  /*5330*/  F2FP.F16.F32.PACK_AB R0, RZ, R0 ;  /* 0x00000000ff00723e */ /* 0x000fe200000000ff */
[----:B------:R-:W-:Y:S06]  /*5340*/  BRA `(.L_x_4687) ;  /* 0x0000000000a87947 */ /* 0x000fec0003800000 */
.L_x_4699:
        /* <DEDUP_REMOVED lines=14> */
.L_x_4713:
[----:B------:R-:W-:Y:S05]  /*5430*/  BSYNC B0 ;  /* 0x0000000000007941 */ /* 0x000fea0003800000 */
.L_x_4712:
[----:B------:R-:W-:Y:S01]  /*5440*/  F2FP.F16.F32.PACK_AB R0, RZ, R0 ;  /* 0x00000000ff00723e */ /* 0x000fe200000000ff */
[----:B------:R-:W-:Y:S06]  /*5450*/  BRA `(.L_x_4687) ;  /* 0x0000000000647947 */ /* 0x000fec0003800000 */
.L_x_4686:
        /* <DEDUP_REMOVED lines=16> */
.L_x_4714:
[----:B------:R-:W-:Y:S01]  /*5560*/  PRMT R0, RZ, 0x7610, R0 ;  /* 0x00007610ff007816 */ /* 0x000fe20000000000 */
[----:B------:R-:W-:Y:S06]  /*5570*/  BRA `(.L_x_4687) ;  /* 0x00000000001c7947 */ /* 0x000fec0003800000 */
.L_x_4711:
[----:B------:R-:W2:Y:S02]  /*5580*/  LDG.E.64 R2, desc[UR36][R2.64] ;  /* 0x0000002402027981 */ /* 0x000ea4000c1e1b00 */
[----:B--2---:R-:W0:Y:S02]  /*5590*/  I2F.U64 R0, R2 ;  /* 0x0000000200007312 */ /* 0x004e240000301000 */
[----:B0-----:R-:W-:Y:S01]  /*55a0*/  F2FP.F16.F32.PACK_AB R0, RZ, R0 ;  /* 0x00000000ff00723e */ /* 0x001fe200000000ff */
[----:B------:R-:W-:Y:S06]  /*55b0*/  BRA `(.L_x_4687) ;  /* 0x00000000000c7947 */ /* 0x000fec0003800000 */
.L_x_4710:
[----:B------:R-:W2:Y:S02]  /*55c0*/  LDG.E R2, desc[UR36][R2.64] ;  /* 0x0000002402027981 */ /* 0x000ea4000c1e1900 */
[----:B--2---:R-:W-:-:S04]  /*55d0*/  I2FP.F32.U32 R0, R2 ;  /* 0x0000000200007245 */ /* 0x004fc80000201000 */
[----:B------:R-:W-:-:S07]  /*55e0*/  F2FP.F16.F32.PACK_AB R0, RZ, R0 ;  /* 0x00000000ff00723e */ /* 0x000fce00000000ff */
.L_x_4687:
        /* <DEDUP_REMOVED lines=19> */
.L_x_4718:
[----:B------:R-:W-:-:S06]  /*5720*/  HADD2.F32 R3, -RZ, R0.H0_H0 ;  /* 0x20000000ff037230 */ /* 0x000fcc0000004100 */
[----:B------:R-:W0:Y:S02]  /*5730*/  F2I.S64.TRUNC R2, R3 ;  /* 0x0000000300027311 */ /* 0x000e24000020d900 */
[----:B0-----:R0:W-:Y:S01]  /*5740*/  STG.E.U8 desc[UR36][R16.64], R2 ;  /* 0x0000000210007986 */ /* 0x0011e2000c101124 */
[----:B------:R-:W-:Y:S05]  /*5750*/  BRA `(.L_x_4720) ;  /* 0x0000000c00847947 */ /* 0x000fea0003800000 */
.L_x_4717:
        /* <DEDUP_REMOVED lines=10> */
.L_x_4722:
[----:B------:R-:W-:-:S04]  /*5800*/  HADD2.F32 R0, -RZ, R0.H0_H0 ;  /* 0x20000000ff007230 */ /* 0x000fc80000004100 */
[----:B------:R-:W0:Y:S02]  /*5810*/  F2I.FTZ.TRUNC.NTZ R3, R0 ;  /* 0x0000000000037305 */ /* 0x000e24000021f100 */
[----:B0-----:R0:W-:Y:S01]  /*5820*/  STG.E desc[UR36][R16.64], R3 ;  /* 0x0000000310007986 */ /* 0x0011e2000c101924 */
[----:B------:R-:W-:Y:S05]  /*5830*/  BRA `(.L_x_4720) ;  /* 0x0000000c004c7947 */ /* 0x000fea0003800000 */
.L_x_4721:
[----:B------:R-:W-:-:S04]  /*5840*/  HADD2.F32 R0, -RZ, R0.H0_H0 ;  /* 0x20000000ff007230 */ /* 0x000fc80000004100 */
[----:B------:R-:W0:Y:S02]  /*5850*/  F2I.FTZ.TRUNC.NTZ R3, R0 ;  /* 0x0000000000037305 */ /* 0x000e24000021f100 */
[----:B0-----:R0:W-:Y:S01]  /*5860*/  STG.E.U16 desc[UR36][R16.64], R3 ;  /* 0x0000000310007986 */ /* 0x0011e2000c101524 */
[----:B------:R-:W-:Y:S05]  /*5870*/  BRA `(.L_x_4720) ;  /* 0x0000000c003c7947 */ /* 0x000fea0003800000 */
.L_x_4716:
        /* <DEDUP_REMOVED lines=9> */
.L_x_4724:
[----:B------:R0:W-:Y:S01]  /*5910*/  STG.E.U16 desc[UR36][R16.64], R0 ;  /* 0x0000000010007986 */ /* 0x0001e2000c101524 */
[----:B------:R-:W-:Y:S05]  /*5920*/  BRA `(.L_x_4720) ;  /* 0x0000000c00107947 */ /* 0x000fea0003800000 */
.L_x_4723:
        /* <DEDUP_REMOVED lines=10> */
.L_x_4726:
[----:B------:R-:W-:-:S05]  /*59d0*/  HADD2.F32 R0, -RZ, R0.H0_H0 ;  /* 0x20000000ff007230 */ /* 0x000fca0000004100 */
[----:B------:R-:W-:-:S04]  /*59e0*/  F2FP.F16.F32.PACK_AB R0, RZ, R0 ;  /* 0x00000000ff00723e */ /* 0x000fc800000000ff */
[----:B------:R-:W-:-:S05]  /*59f0*/  PRMT R0, R0, 0x5410, RZ ;  /* 0x0000541000007816 */ /* 0x000fca00000000ff */
[----:B------:R0:W-:Y:S01]  /*5a00*/  STG.E desc[UR36][R16.64], R0 ;  /* 0x0000000010007986 */ /* 0x0001e2000c101924 */
[----:B------:R-:W-:Y:S05]  /*5a10*/  BRA `(.L_x_4720) ;  /* 0x0000000800d47947 */ /* 0x000fea0003800000 */
.L_x_4725:
[----:B------:R-:W-:-:S05]  /*5a20*/  HADD2.F32 R2, -RZ, R0.H0_H0 ;  /* 0x20000000ff027230 */ /* 0x000fca0000004100 */
[----:B------:R-:W-:-:S06]  /*5a30*/  FMUL.FTZ R2, R2, 1 ;  /* 0x3f80000002027820 */ /* 0x000fcc0000410000 */
[----:B------:R-:W0:Y:S02]  /*5a40*/  F2F.F64.F32 R2, R2 ;  /* 0x0000000200027310 */ /* 0x000e240000201800 */
[----:B0-----:R0:W-:Y:S01]  /*5a50*/  STG.E.64 desc[UR36][R16.64], R2 ;  /* 0x0000000210007986 */ /* 0x0011e2000c101b24 */
[----:B------:R-:W-:Y:S05]  /*5a60*/  BRA `(.L_x_4720) ;  /* 0x0000000800c07947 */ /* 0x000fea0003800000 */
.L_x_4715:
        /* <DEDUP_REMOVED lines=13> */
.L_x_4729:
[----:B------:R-:W-:Y:S01]  /*5b40*/  HADD2.F32 R0, -RZ, R0.H0_H0 ;  /* 0x20000000ff007230 */ /* 0x000fe20000004100 */
[----:B------:R-:W-:-:S04]  /*5b50*/  CS2R R6, SRZ ;  /* 0x0000000000067805 */ /* 0x000fc8000001ff00 */
[----:B------:R-:W-:-:S04]  /*5b60*/  FMUL.FTZ R0, R0, 1 ;  /* 0x3f80000000007820 */ /* 0x000fc80000410000 */
[----:B------:R-:W0:Y:S02]  /*5b70*/  F2F.F64.F32 R4, R0 ;  /* 0x0000000000047310 */ /* 0x000e240000201800 */
[----:B0-----:R0:W-:Y:S01]  /*5b80*/  STG.E.128 desc[UR36][R16.64], R4 ;  /* 0x0000000410007986 */ /* 0x0011e2000c101d24 */
[----:B------:R-:W-:Y:S05]  /*5b90*/  BRA `(.L_x_4720) ;  /* 0x0000000800747947 */ /* 0x000fea0003800000 */
.L_x_4728:
        /* <DEDUP_REMOVED lines=21> */
.L_x_4733:
[----:B------:R-:W-:Y:S05]  /*5cf0*/  BSYNC B0 ;  /* 0x0000000000007941 */ /* 0x000fea0003800000 */
.L_x_4732:
[----:B------:R-:W-:-:S05]  /*5d00*/  LOP3.LUT R3, R0, R3, RZ, 0xfc, !PT ;  /* 0x0000000300037212 */ /* 0x000fca00078efcff */
[----:B------:R0:W-:Y:S01]  /*5d10*/  STG.E.U8 desc[UR36][R16.64], R3 ;  /* 0x0000000310007986 */ /* 0x0001e2000c101124 */
[----:B------:R-:W-:Y:S05]  /*5d20*/  BRA `(.L_x_4720) ;  /* 0x0000000800107947 */ /* 0x000fea0003800000 */
.L_x_4731:
        /* <DEDUP_REMOVED lines=13> */
.L_x_4735:
[----:B------:R-:W-:Y:S01]  /*5e00*/  IMAD.MOV.U32 R0, RZ, RZ, 0x7f ;  /* 0x0000007fff007424 */ /* 0x000fe200078e00ff */
[----:B------:R-:W-:-:S04]  /*5e10*/  ISETP.GT.U32.AND P0, PT, R2, 0x7f800000, PT ;  /* 0x7f8000000200780c */ /* 0x000fc80003f04070 */
[----:B------:R-:W-:-:S09]  /*5e20*/  SEL R0, R0, 0x7c, P0 ;  /* 0x0000007c00007807 */ /* 0x000fd20000000000 */
.L_x_4736:
[----:B------:R-:W-:Y:S05]  /*5e30*/  BSYNC B0 ;  /* 0x0000000000007941 */ /* 0x000fea0003800000 */
.L_x_4734:
[----:B------:R-:W-:-:S04]  /*5e40*/  LOP3.LUT R2, R3, 0x80000000, RZ, 0xc0, !PT ;  /* 0x8000000003027812 */ /* 0x000fc800078ec0ff */
[----:B------:R-:W-:-:S04]  /*5e50*/  SHF.R.U32.HI R3, RZ, 0x18, R2 ;  /* 0x00000018ff037819 */ /* 0x000fc80000011602 */
[----:B------:R-:W-:-:S05]  /*5e60*/  LOP3.LUT R3, R0, R3, RZ, 0xfc, !PT ;  /* 0x0000000300037212 */ /* 0x000fca00078efcff */
[----:B------:R0:W-:Y:S01]  /*5e70*/  STG.E.U8 desc[UR36][R16.64], R3 ;  /* 0x0000000310007986 */ /* 0x0001e2000c101124 */
[----:B------:R-:W-:Y:S05]  /*5e80*/  BRA `(.L_x_4720) ;  /* 0x0000000400b87947 */ /* 0x000fea0003800000 */
.L_x_4730:
[----:B------:R-:W-:-:S05]  /*5e90*/  HADD2.F32 R0, -RZ, R0.H0_H0 ;  /* 0x20000000ff007230 */ /* 0x000fca0000004100 */
[----:B------:R-:W-:-:S05]  /*5ea0*/  F2FP.BF16.F32.PACK_AB R0, RZ, R0 ;  /* 0x00000000ff00723e */ /* 0x000fca00000010ff */
[----:B------:R0:W-:Y:S01]  /*5eb0*/  STG.E.U16 desc[UR36][R16.64], R0 ;  /* 0x0000000010007986 */ /* 0x0001e2000c101524 */
[----:B------:R-:W-:Y:S05]  /*5ec0*/  BRA `(.L_x_4720) ;  /* 0x0000000400a87947 */ /* 0x000fea0003800000 */
.L_x_4727:
        /* <DEDUP_REMOVED lines=12> */
.L_x_4739:
        /* <DEDUP_REMOVED lines=17> */
.L_x_4742:
[----:B------:R-:W-:-:S04]  /*60a0*/  LOP3.LUT R2, R3, 0x80000000, RZ, 0xc0, !PT ;  /* 0x8000000003027812 */ /* 0x000fc800078ec0ff */
[----:B------:R-:W-:-:S04]  /*60b0*/  SHF.R.U32.HI R3, RZ, 0x18, R2 ;  /* 0x00000018ff037819 */ /* 0x000fc80000011602 */
[----:B------:R-:W-:-:S04]  /*60c0*/  LOP3.LUT R0, R0, R3, RZ, 0xfc, !PT ;  /* 0x0000000300007212 */ /* 0x000fc800078efcff */
[----:B------:R-:W-:-:S07]  /*60d0*/  PRMT R8, R0, 0x7610, R8 ;  /* 0x0000761000087816 */ /* 0x000fce0000000008 */
.L_x_4741:
[----:B------:R-:W-:Y:S05]  /*60e0*/  BSYNC B0 ;  /* 0x0000000000007941 */ /* 0x000fea0003800000 */
.L_x_4740:
[----:B------:R3:W-:Y:S01]  /*60f0*/  STG.E.U8 desc[UR36][R16.64], R8 ;  /* 0x0000000810007986 */ /* 0x0007e2000c101124 */
[----:B------:R-:W-:Y:S05]  /*6100*/  BRA `(.L_x_4720) ;  /* 0x0000000400187947 */ /* 0x000fea0003800000 */
.L_x_4738:
        /* <DEDUP_REMOVED lines=17> */
.L_x_4745:
[----:B------:R-:W-:-:S04]  /*6220*/  LOP3.LUT R2, R3, 0x80000000, RZ, 0xc0, !PT ;  /* 0x8000000003027812 */ /* 0x000fc800078ec0ff */
[----:B------:R-:W-:-:S04]  /*6230*/  SHF.R.U32.HI R3, RZ, 0x18, R2 ;  /* 0x00000018ff037819 */ /* 0x000fc80000011602 */
[----:B------:R-:W-:-:S04]  /*6240*/  LOP3.LUT R0, R0, R3, RZ, 0xfc, !PT ;  /* 0x0000000300007212 */ /* 0x000fc800078efcff */
[----:B------:R-:W-:-:S07]  /*6250*/  PRMT R8, R0, 0x7610, R8 ;  /* 0x0000761000087816 */ /* 0x000fce0000000008 */
.L_x_4744:
[----:B------:R-:W-:Y:S05]  /*6260*/  BSYNC B0 ;  /* 0x0000000000007941 */ /* 0x000fea0003800000 */
.L_x_4743:
[----:B------:R0:W-:Y:S01]  /*6270*/  STG.E.U8 desc[UR36][R16.64], R8 ;  /* 0x0000000810007986 */ /* 0x0001e2000c101124 */
[----:B------:R-:W-:Y:S05]  /*6280*/  BRA `(.L_x_4720) ;  /* 0x0000000000b87947 */ /* 0x000fea0003800000 */
.L_x_4737:
        /* <DEDUP_REMOVED lines=22> */
.L_x_4719:
        /* <DEDUP_REMOVED lines=16> */
.L_x_4748:
[----:B------:R-:W-:Y:S05]  /*64f0*/  BRA `(.L_x_4720) ;  /* 0x00000000001c7947 */ /* 0x000fea0003800000 */
.L_x_4747:
[----:B------:R-:W-:-:S06]  /*6500*/  HADD2.F32 R2, -RZ, R0.H0_H0 ;  /* 0x20000000ff027230 */ /* 0x000fcc0000004100 */
[----:B------:R-:W0:Y:S02]  /*6510*/  F2I.U64.TRUNC R2, R2 ;  /* 0x0000000200027311 */ /* 0x000e24000020d800 */
[----:B0-----:R2:W-:Y:S01]  /*6520*/  STG.E.64 desc[UR36][R16.64], R2 ;  /* 0x0000000210007986 */ /* 0x0015e2000c101b24 */
[----:B------:R-:W-:Y:S05]  /*6530*/  BRA `(.L_x_4720) ;  /* 0x00000000000c7947 */ /* 0x000fea0003800000 */
.L_x_4746:
[----:B------:R-:W-:-:S04]  /*6540*/  HADD2.F32 R0, -RZ, R0.H0_H0 ;  /* 0x20000000ff007230 */ /* 0x000fc80000004100 */
[----:B------:R-:W0:Y:S02]  /*6550*/  F2I.FTZ.U32.TRUNC.NTZ R3, R0 ;  /* 0x0000000000037305 */ /* 0x000e24000021f000 */
[----:B0-----:R0:W-:Y:S02]  /*6560*/  STG.E desc[UR36][R16.64], R3 ;  /* 0x0000000310007986 */ /* 0x0011e4000c101924 */
.L_x_4720:
[----:B------:R-:W-:-:S07]  /*6570*/  VIADD R19, R19, 0x80 ;  /* 0x0000008013137836 */ /* 0x000fce0000000000 */
.L_x_4680:
[----:B------:R-:W-:Y:S05]  /*6580*/  BSYNC B6 ;  /* 0x0000000000067941 */ /* 0x000fea0003800000 */
.L_x_4679:
        /* <DEDUP_REMOVED lines=307> */
.L_x_4751:
        /* <DEDUP_REMOVED lines=22> */
.L_x_4755:
[----:B------:R-:W2:Y:S02]  /*7a20*/  LDG.E.U8 R2, desc[UR36][R2.64] ;  /* 0x0000002402027981 */ /* 0x000ea4000c1e1100 */
[----:B--2---:R-:W-:-:S04]  /*7a30*/  I2FP.F32.U32 R0, R2 ;  /* 0x0000000200007245 */ /* 0x004fc80000201000 */
[----:B------:R-:W-:Y:S01]  /*7a40*/  F2FP.F16.F32.PACK_AB R0, RZ, R0 ;  /* 0x00000000ff00723e */ /* 0x000fe200000000ff */
[----:B------:R-:W-:Y:S06]  /*7a50*/  BRA `(.L_x_4757) ;  /* 0x0000000c00887947 */ /* 0x000fec0003800000 */
.L_x_4754:
        /* <DEDUP_REMOVED lines=10> */
.L_x_4759:
[----:B------:R-:W2:Y:S02]  /*7b00*/  LDG.E R2, desc[UR36][R2.64] ;  /* 0x0000002402027981 */ /* 0x000ea4000c1e1900 */
[----:B--2---:R-:W-:-:S04]  /*7b10*/  I2FP.F32.S32 R0, R2 ;  /* 0x0000000200007245 */ /* 0x004fc80000201400 */
[----:B------:R-:W-:Y:S01]  /*7b20*/  F2FP.F16.F32.PACK_AB R0, RZ, R0 ;  /* 0x00000000ff00723e */ /* 0x000fe200000000ff */
[----:B------:R-:W-:Y:S06]  /*7b30*/  BRA `(.L_x_4757) ;  /* 0x0000000c00507947 */ /* 0x000fec0003800000 */
.L_x_4758:
[----:B------:R-:W2:Y:S02]  /*7b40*/  LDG.E.U16 R2, desc[UR36][R2.64] ;  /* 0x0000002402027981 */ /* 0x000ea4000c1e1500 */
[----:B--2---:R-:W0:Y:S02]  /*7b50*/  I2F.S16 R0, R2 ;  /* 0x0000000200007306 */ /* 0x004e240000101400 */
[----:B0-----:R-:W-:Y:S01]  /*7b60*/  F2FP.F16.F32.PACK_AB R0, RZ, R0 ;  /* 0x00000000ff00723e */ /* 0x001fe200000000ff */
[----:B------:R-:W-:Y:S06]  /*7b70*/  BRA `(.L_x_4757) ;  /* 0x0000000c00407947 */ /* 0x000fec0003800000 */
.L_x_4753:
        /* <DEDUP_REMOVED lines=9> */
.L_x_4761:
[----:B------:R1:W5:Y:S01]  /*7c10*/  LDG.E.U16 R0, desc[UR36][R2.64] ;  /* 0x0000002402007981 */ /* 0x000362000c1e1500 */
[----:B------:R-:W-:Y:S05]  /*7c20*/  BRA `(.L_x_4757) ;  /* 0x0000000c00147947 */ /* 0x000fea0003800000 */
.L_x_4760:
        /* <DEDUP_REMOVED lines=9> */
.L_x_4763:
[----:B------:R0:W5:Y:S01]  /*7cc0*/  LDG.E.U16 R0, desc[UR36][R2.64] ;  /* 0x0000002402007981 */ /* 0x000162000c1e1500 */
[----:B------:R-:W-:Y:S05]  /*7cd0*/  BRA `(.L_x_4757) ;  /* 0x0000000800e87947 */ /* 0x000fea0003800000 */
.L_x_4762:
        /* <DEDUP_REMOVED lines=8> */
.L_x_4752:
        /* <DEDUP_REMOVED lines=13> */
.L_x_4766:
        /* <DEDUP_REMOVED lines=8> */
.L_x_4765:
        /* <DEDUP_REMOVED lines=28> */
.L_x_4768:
        /* <DEDUP_REMOVED lines=15> */
.L_x_4767:
[----:B------:R-:W2:Y:S02]  /*8160*/  LDG.E.U16 R0, desc[UR36][R2.64] ;  /* 0x0000002402007981 */ /* 0x000ea4000c1e1500 */
[----:B--2---:R-:W-:-:S05]  /*8170*/  IMAD.U32 R0, R0, 0x10000, RZ ;  /* 0x0001000000007824 */ /* 0x004fca00078e00ff */
[----:B------:R-:W-:Y:S01]  /*8180*/  F2FP.F16.F32.PACK_AB R0, RZ, R0 ;  /* 0x00000000ff00723e */ /* 0x000fe200000000ff */
[----:B------:R-:W-:Y:S06]  /*8190*/  BRA `(.L_x_4757) ;  /* 0x0000000400b87947 */ /* 0x000fec0003800000 */
.L_x_4764:
        /* <DEDUP_REMOVED lines=12> */
.L_x_4771:
        /* <DEDUP_REMOVED lines=21> */
.L_x_4775:
[----:B------:R-:W-:Y:S05]  /*83b0*/  BSYNC B1 ;  /* 0x0000000000017941 */ /* 0x000fea0003800000 */
.L_x_4774:
[----:B------:R-:W-:Y:S01]  /*83c0*/  LEA R3, R0, 0x3b800000, 0x17 ;  /* 0x3b80000000037811 */ /* 0x000fe200078eb8ff */
[----:B------:R-:W-:-:S05]  /*83d0*/  IMAD.SHL.U32 R0, R2, 0x100000, RZ ;  /* 0x0010000002007824 */ /* 0x000fca00078e00ff */
[----:B------:R-:W-:-:S07]  /*83e0*/  LOP3.LUT R0, R3, R0, R4, 0xfe, !PT ;  /* 0x0000000003007212 */ /* 0x000fce00078efe04 */
.L_x_4773:
[----:B------:R-:W-:Y:S05]  /*83f0*/  BSYNC B0 ;  /* 0x0000000000007941 */ /* 0x000fea0003800000 */
.L_x_4772:
[----:B------:R-:W-:Y:S01]  /*8400*/  F2FP.F16.F32.PACK_AB R0, RZ, R0 ;  /* 0x00000000ff00723e */ /* 0x000fe200000000ff */
[----:B------:R-:W-:Y:S06]  /*8410*/  BRA `(.L_x_4757) ;  /* 0x0000000400187947 */ /* 0x000fec0003800000 */
.L_x_4770:
        /* <DEDUP_REMOVED lines=21> */
.L_x_4779:
[----:B------:R-:W-:Y:S05]  /*8570*/  BSYNC B1 ;  /* 0x0000000000017941 */ /* 0x000fea0003800000 */
.L_x_4778:
[----:B------:R-:W-:Y:S01]  /*8580*/  LEA R3, R0, 0x37800000, 0x17 ;  /* 0x3780000000037811 */ /* 0x000fe200078eb8ff */
[----:B------:R-:W-:-:S05]  /*8590*/  IMAD.SHL.U32 R0, R2, 0x200000, RZ ;  /* 0x0020000002007824 */ /* 0x000fca00078e00ff */
[----:B------:R-:W-:-:S07]  /*85a0*/  LOP3.LUT R0, R3, R0, R4, 0xfe, !PT ;  /* 0x0000000003007212 */ /* 0x000fce00078efe04 */
.L_x_4777:
[----:B------:R-:W-:Y:S05]  /*85b0*/  BSYNC B0 ;  /* 0x0000000000007941 */ /* 0x000fea0003800000 */
.L_x_4776:
[----:B------:R-:W-:Y:S01]  /*85c0*/  F2FP.F16.F32.PACK_AB R0, RZ, R0 ;  /* 0x00000000ff00723e */ /* 0x000fe200000000ff */
[----:B------:R-:W-:Y:S06]  /*85d0*/  BRA `(.L_x_4757) ;  /* 0x0000000000a87947 */ /* 0x000fec0003800000 */
.L_x_4769:
        /* <DEDUP_REMOVED lines=14> */
.L_x_4783:
[----:B------:R-:W-:Y:S05]  /*86c0*/  BSYNC B0 ;  /* 0x0000000000007941 */ /* 0x000fea0003800000 */
.L_x_4782:
[----:B------:R-:W-:Y:S01]  /*86d0*/  F2FP.F16.F32.PACK_AB R0, RZ, R0 ;  /* 0x00000000ff00723e */ /* 0x000fe200000000ff */
[----:B------:R-:W-:Y:S06]  /*86e0*/  BRA `(.L_x_4757) ;  /* 0x0000000000647947 */ /* 0x000fec0003800000 */
.L_x_4756:
        /* <DEDUP_REMOVED lines=16> */
.L_x_4784:
[----:B------:R-:W-:Y:S01]  /*87f0*/  PRMT R0, RZ, 0x7610, R0 ;  /* 0x00007610ff007816 */ /* 0x000fe20000000000 */
[----:B------:R-:W-:Y:S06]  /*8800*/  BRA `(.L_x_4757) ;  /* 0x00000000001c7947 */ /* 0x000fec0003800000 */
.L_x_4781:
[----:B------:R-:W2:Y:S02]  /*8810*/  LDG.E.64 R2, desc[UR36][R2.64] ;  /* 0x0000002402027981 */ /* 0x000ea4000c1e1b00 */
[----:B--2---:R-:W0:Y:S02]  /*8820*/  I2F.U64 R0, R2 ;  /* 0x0000000200007312 */ /* 0x004e240000301000 */
[----:B0-----:R-:W-:Y:S01]  /*8830*/  F2FP.F16.F32.PACK_AB R0, RZ, R0 ;  /* 0x00000000ff00723e */ /* 0x001fe200000000ff */
[----:B------:R-:W-:Y:S06]  /*8840*/  BRA `(.L_x_4757) ;  /* 0x00000000000c7947 */ /* 0x000fec0003800000 */
.L_x_4780:
[----:B------:R-:W2:Y:S02]  /*8850*/  LDG.E R2, desc[UR36][R2.64] ;  /* 0x0000002402027981 */ /* 0x000ea4000c1e1900 */
[----:B--2---:R-:W-:-:S04]  /*8860*/  I2FP.F32.U32 R0, R2 ;  /* 0x0000000200007245 */ /* 0x004fc80000201000 */
[----:B------:R-:W-:-:S07]  /*8870*/  F2FP.F16.F32.PACK_AB R0, RZ, R0 ;  /* 0x00000000ff00723e */ /* 0x000fce00000000ff */
.L_x_4757:
        /* <DEDUP_REMOVED lines=19> */
.L_x_4788:
[----:B------:R-:W-:-:S06]  /*89b0*/  HADD2.F32 R3, -RZ, R0.H0_H0 ;  /* 0x20000000ff037230 */ /* 0x000fcc0000004100 */
[----:B------:R-:W0:Y:S02]  /*89c0*/  F2I.S64.TRUNC R2, R3 ;  /* 0x0000000300027311 */ /* 0x000e24000020d900 */
[----:B0-----:R3:W-:Y:S01]  /*89d0*/  STG.E.U8 desc[UR36][R16.64], R2 ;  /* 0x0000000210007986 */ /* 0x0017e2000c101124 */
[----:B------:R-:W-:Y:S05]  /*89e0*/  BRA `(.L_x_4790) ;  /* 0x0000000c00847947 */ /* 0x000fea0003800000 */
.L_x_4787:
        /* <DEDUP_REMOVED lines=10> */
.L_x_4792:
[----:B------:R-:W-:-:S04]  /*8a90*/  HADD2.F32 R0, -RZ, R0.H0_H0 ;  /* 0x20000000ff007230 */ /* 0x000fc80000004100 */
[----:B------:R-:W0:Y:S02]  /*8aa0*/  F2I.FTZ.TRUNC.NTZ R3, R0 ;  /* 0x0000000000037305 */ /* 0x000e24000021f100 */
[----:B0-----:R2:W-:Y:S01]  /*8ab0*/  STG.E desc[UR36][R16.64], R3 ;  /* 0x0000000310007986 */ /* 0x0015e2000c101924 */
[----:B------:R-:W-:Y:S05]  /*8ac0*/  BRA `(.L_x_4790) ;  /* 0x0000000c004c7947 */ /* 0x000fea0003800000 */
.L_x_4791:
[----:B------:R-:W-:-:S04]  /*8ad0*/  HADD2.F32 R0, -RZ, R0.H0_H0 ;  /* 0x20000000ff007230 */ /* 0x000fc80000004100 */
[----:B------:R-:W0:Y:S02]  /*8ae0*/  F2I.FTZ.TRUNC.NTZ R3, R0 ;  /* 0x0000000000037305 */ /* 0x000e24000021f100 */
[----:B0-----:R0:W-:Y:S01]  /*8af0*/  STG.E.U16 desc[UR36][R16.64], R3 ;  /* 0x0000000310007986 */ /* 0x0011e2000c101524 */
[----:B------:R-:W-:Y:S05]  /*8b00*/  BRA `(.L_x_4790) ;  /* 0x0000000c003c7947 */ /* 0x000fea0003800000 */
.L_x_4786:
        /* <DEDUP_REMOVED lines=9> */
.L_x_4794:
[----:B------:R0:W-:Y:S01]  /*8ba0*/  STG.E.U16 desc[UR36][R16.64], R0 ;  /* 0x0000000010007986 */ /* 0x0001e2000c101524 */
[----:B------:R-:W-:Y:S05]  /*8bb0*/  BRA `(.L_x_4790) ;  /* 0x0000000c00107947 */ /* 0x000fea0003800000 */
.L_x_4793:
        /* <DEDUP_REMOVED lines=10> */
.L_x_4796:
[----:B------:R-:W-:-:S05]  /*8c60*/  HADD2.F32 R0, -RZ, R0.H0_H0 ;  /* 0x20000000ff007230 */ /* 0x000fca0000004100 */
[----:B------:R-:W-:-:S04]  /*8c70*/  F2FP.F16.F32.PACK_AB R0, RZ, R0 ;  /* 0x00000000ff00723e */ /* 0x000fc800000000ff */
[----:B------:R-:W-:-:S05]  /*8c80*/  PRMT R0, R0, 0x5410, RZ ;  /* 0x0000541000007816 */ /* 0x000fca00000000ff */
[----:B------:R0:W-:Y:S01]  /*8c90*/  STG.E desc[UR36][R16.64], R0 ;  /* 0x0000000010007986 */ /* 0x0001e2000c101924 */
[----:B------:R-:W-:Y:S05]  /*8ca0*/  BRA `(.L_x_4790) ;  /* 0x0000000800d47947 */ /* 0x000fea0003800000 */
.L_x_4795:
[----:B------:R-:W-:-:S05]  /*8cb0*/  HADD2.F32 R2, -RZ, R0.H0_H0 ;  /* 0x20000000ff027230 */ /* 0x000fca0000004100 */
[----:B------:R-:W-:-:S06]  /*8cc0*/  FMUL.FTZ R2, R2, 1 ;  /* 0x3f80000002027820 */ /* 0x000fcc0000410000 */
[----:B------:R-:W0:Y:S02]  /*8cd0*/  F2F.F64.F32 R2, R2 ;  /* 0x0000000200027310 */ /* 0x000e240000201800 */
[----:B0-----:R0:W-:Y:S01]  /*8ce0*/  STG.E.64 desc[UR36][R16.64], R2 ;  /* 0x0000000210007986 */ /* 0x0011e2000c101b24 */
[----:B------:R-:W-:Y:S05]  /*8cf0*/  BRA `(.L_x_4790) ;  /* 0x0000000800c07947 */ /* 0x000fea0003800000 */
.L_x_4785:
        /* <DEDUP_REMOVED lines=13> */
.L_x_4799:
[----:B------:R-:W-:Y:S01]  /*8dd0*/  HADD2.F32 R0, -RZ, R0.H0_H0 ;  /* 0x20000000ff007230 */ /* 0x000fe20000004100 */
[----:B------:R-:W-:-:S04]  /*8de0*/  CS2R R6, SRZ ;  /* 0x0000000000067805 */ /* 0x000fc8000001ff00 */
[----:B------:R-:W-:-:S04]  /*8df0*/  FMUL.FTZ R0, R0, 1 ;  /* 0x3f80000000007820 */ /* 0x000fc80000410000 */
[----:B------:R-:W0:Y:S02]  /*8e00*/  F2F.F64.F32 R4, R0 ;  /* 0x0000000000047310 */ /* 0x000e240000201800 */
[----:B0-----:R0:W-:Y:S01]  /*8e10*/  STG.E.128 desc[UR36][R16.64], R4 ;  /* 0x0000000410007986 */ /* 0x0011e2000c101d24 */
[----:B------:R-:W-:Y:S05]  /*8e20*/  BRA `(.L_x_4790) ;  /* 0x0000000800747947 */ /* 0x000fea0003800000 */
.L_x_4798:
        /* <DEDUP_REMOVED lines=21> */
.L_x_4803:
[----:B------:R-:W-:Y:S05]  /*8f80*/  BSYNC B0 ;  /* 0x0000000000007941 */ /* 0x000fea0003800000 */
.L_x_4802:
[----:B------:R-:W-:-:S05]  /*8f90*/  LOP3.LUT R3, R0, R3, RZ, 0xfc, !PT ;  /* 0x0000000300037212 */ /* 0x000fca00078efcff */
[----:B------:R0:W-:Y:S01]  /*8fa0*/  STG.E.U8 desc[UR36][R16.64], R3 ;  /* 0x0000000310007986 */ /* 0x0001e2000c101124 */
[----:B------:R-:W-:Y:S05]  /*8fb0*/  BRA `(.L_x_4790) ;  /* 0x0000000800107947 */ /* 0x000fea0003800000 */
.L_x_4801:
        /* <DEDUP_REMOVED lines=13> */
.L_x_4805:
[----:B------:R-:W-:Y:S01]  /*9090*/  IMAD.MOV.U32 R0, RZ, RZ, 0x7f ;  /* 0x0000007fff007424 */ /* 0x000fe200078e00ff */
[----:B------:R-:W-:-:S04]  /*90a0*/  ISETP.GT.U32.AND P0, PT, R2, 0x7f800000, PT ;  /* 0x7f8000000200780c */ /* 0x000fc80003f04070 */
[----:B------:R-:W-:-:S09]  /*90b0*/  SEL R0, R0, 0x7c, P0 ;  /* 0x0000007c00007807 */ /* 0x000fd20000000000 */
.L_x_4806:
[----:B------:R-:W-:Y:S05]  /*90c0*/  BSYNC B0 ;  /* 0x0000000000007941 */ /* 0x000fea0003800000 */
.L_x_4804:
[----:B------:R-:W-:-:S04]  /*90d0*/  LOP3.LUT R2, R3, 0x80000000, RZ, 0xc0, !PT ;  /* 0x8000000003027812 */ /* 0x000fc800078ec0ff */
[----:B------:R-:W-:-:S04]  /*90e0*/  SHF.R.U32.HI R3, RZ, 0x18, R2 ;  /* 0x00000018ff037819 */ /* 0x000fc80000011602 */
[----:B------:R-:W-:-:S05]  /*90f0*/  LOP3.LUT R3, R0, R3, RZ, 0xfc, !PT ;  /* 0x0000000300037212 */ /* 0x000fca00078efcff */
[----:B------:R0:W-:Y:S01]  /*9100*/  STG.E.U8 desc[UR36][R16.64], R3 ;  /* 0x0000000310007986 */ /* 0x0001e2000c101124 */
[----:B------:R-:W-:Y:S05]  /*9110*/  BRA `(.L_x_4790) ;  /* 0x0000000400b87947 */ /* 0x000fea0003800000 */
.L_x_4800:
[----:B------:R-:W-:-:S05]  /*9120*/  HADD2.F32 R0, -RZ, R0.H0_H0 ;  /* 0x20000000ff007230 */ /* 0x000fca0000004100 */
[----:B------:R-:W-:-:S05]  /*9130*/  F2FP.BF16.F32.PACK_AB R0, RZ, R0 ;  /* 0x00000000ff00723e */ /* 0x000fca00000010ff */
[----:B------:R0:W-:Y:S01]  /*9140*/  STG.E.U16 desc[UR36][R16.64], R0 ;  /* 0x0000000010007986 */ /* 0x0001e2000c101524 */
[----:B------:R-:W-:Y:S05]  /*9150*/  BRA `(.L_x_4790) ;  /* 0x0000000400a87947 */ /* 0x000fea0003800000 */
.L_x_4797:
        /* <DEDUP_REMOVED lines=12> */
.L_x_4809:
        /* <DEDUP_REMOVED lines=17> */
.L_x_4812:
[----:B------:R-:W-:-:S04]  /*9330*/  LOP3.LUT R2, R3, 0x80000000, RZ, 0xc0, !PT ;  /* 0x8000000003027812 */ /* 0x000fc800078ec0ff */
[----:B------:R-:W-:-:S04]  /*9340*/  SHF.R.U32.HI R3, RZ, 0x18, R2 ;  /* 0x00000018ff037819 */ /* 0x000fc80000011602 */
[----:B------:R-:W-:-:S04]  /*9350*/  LOP3.LUT R0, R0, R3, RZ, 0xfc, !PT ;  /* 0x0000000300007212 */ /* 0x000fc800078efcff */
[----:B------:R-:W-:-:S07]  /*9360*/  PRMT R8, R0, 0x7610, R8 ;  /* 0x0000761000087816 */ /* 0x000fce0000000008 */
.L_x_4811:
[----:B------:R-:W-:Y:S05]  /*9370*/  BSYNC B0 ;  /* 0x0000000000007941 */ /* 0x000fea0003800000 */
.L_x_4810:
[----:B------:R0:W-:Y:S01]  /*9380*/  STG.E.U8 desc[UR36][R16.64], R8 ;  /* 0x0000000810007986 */ /* 0x0001e2000c101124 */
[----:B------:R-:W-:Y:S05]  /*9390*/  BRA `(.L_x_4790) ;  /* 0x0000000400187947 */ /* 0x000fea0003800000 */
.L_x_4808:
        /* <DEDUP_REMOVED lines=17> */
.L_x_4815:
[----:B------:R-:W-:-:S04]  /*94b0*/  LOP3.LUT R2, R3, 0x80000000, RZ, 0xc0, !PT ;  /* 0x8000000003027812 */ /* 0x000fc800078ec0ff */
[----:B------:R-:W-:-:S04]  /*94c0*/  SHF.R.U32.HI R3, RZ, 0x18, R2 ;  /* 0x00000018ff037819 */ /* 0x000fc80000011602 */
[----:B------:R-:W-:-:S04]  /*94d0*/  LOP3.LUT R0, R0, R3, RZ, 0xfc, !PT ;  /* 0x0000000300007212 */ /* 0x000fc800078efcff */
[----:B------:R-:W-:-:S07]  /*94e0*/  PRMT R8, R0, 0x7610, R8 ;  /* 0x0000761000087816 */ /* 0x000fce0000000008 */
.L_x_4814:
[----:B------:R-:W-:Y:S05]  /*94f0*/  BSYNC B0 ;  /* 0x0000000000007941 */ /* 0x000fea0003800000 */
.L_x_4813:
[----:B------:R0:W-:Y:S01]  /*9500*/  STG.E.U8 desc[UR36][R16.64], R8 ;  /* 0x0000000810007986 */ /* 0x0001e2000c101124 */
[----:B------:R-:W-:Y:S05]  /*9510*/  BRA `(.L_x_4790) ;  /* 0x0000000000b87947 */ /* 0x000fea0003800000 */
.L_x_4807:
        /* <DEDUP_REMOVED lines=22> */
.L_x_4789:
        /* <DEDUP_REMOVED lines=16> */
.L_x_4818:
[----:B------:R-:W-:Y:S05]  /*9780*/  BRA `(.L_x_4790) ;  /* 0x00000000001c7947 */ /* 0x000fea0003800000 */
.L_x_4817:
[----:B------:R-:W-:-:S06]  /*9790*/  HADD2.F32 R2, -RZ, R0.H0_H0 ;  /* 0x20000000ff027230 */ /* 0x000fcc0000004100 */
[----:B------:R-:W0:Y:S02]  /*97a0*/  F2I.U64.TRUNC R2, R2 ;  /* 0x0000000200027311 */ /* 0x000e24000020d800 */
[----:B0-----:R0:W-:Y:S01]  /*97b0*/  STG.E.64 desc[UR36][R16.64], R2 ;  /* 0x0000000210007986 */ /* 0x0011e2000c101b24 */
[----:B------:R-:W-:Y:S05]  /*97c0*/  BRA `(.L_x_4790) ;  /* 0x00000000000c7947 */ /* 0x000fea0003800000 */
.L_x_4816:
[----:B------:R-:W-:-:S04]  /*97d0*/  HADD2.F32 R0, -RZ, R0.H0_H0 ;  /* 0x20000000ff007230 */ /* 0x000fc80000004100 */
[----:B------:R-:W0:Y:S02]  /*97e0*/  F2I.FTZ.U32.TRUNC.NTZ R3, R0 ;  /* 0x0000000000037305 */ /* 0x000e24000021f000 */
[----:B0-----:R0:W-:Y:S02]  /*97f0*/  STG.E desc[UR36][R16.64], R3 ;  /* 0x0000000310007986 */ /* 0x0011e4000c101924 */
.L_x_4790:
[----:B------:R-:W-:-:S07]  /*9800*/  VIADD R19, R19, 0x80 ;  /* 0x0000008013137836 */ /* 0x000fce0000000000 */
.L_x_4750:
[----:B------:R-:W-:Y:S05]  /*9810*/  BSYNC B6 ;  /* 0x0000000000067941 */ /* 0x000fea0003800000 */
.L_x_4749:
        /* <DEDUP_REMOVED lines=306> */
.L_x_4819:
        /* <DEDUP_REMOVED lines=22> */
.L_x_4823:
[----:B------:R-:W2:Y:S02]  /*aca0*/  LDG.E.U8 R2, desc[UR36][R2.64] ;  /* 0x0000002402027981 */ /* 0x000ea4000c1e1100 */
[----:B--2---:R-:W-:-:S04]  /*acb0*/  I2FP.F32.U32 R0, R2 ;  /* 0x0000000200007245 */ /* 0x004fc80000201000 */
[----:B------:R-:W-:Y:S01]  /*acc0*/  F2FP.F16.F32.PACK_AB R0, RZ, R0 ;  /* 0x00000000ff00723e */ /* 0x000fe200000000ff */
[----:B------:R-:W-:Y:S06]  /*acd0*/  BRA `(.L_x_4825) ;  /* 0x0000000c00887947 */ /* 0x000fec0003800000 */
.L_x_4822:
        /* <DEDUP_REMOVED lines=10> */
.L_x_4827:
[----:B------:R-:W2:Y:S02]  /*ad80*/  LDG.E R2, desc[UR36][R2.64] ;  /* 0x0000002402027981 */ /* 0x000ea4000c1e1900 */
[----:B--2---:R-:W-:-:S04]  /*ad90*/  I2FP.F32.S32 R0, R2 ;  /* 0x0000000200007245 */ /* 0x004fc80000201400 */
[----:B------:R-:W-:Y:S01]  /*ada0*/  F2FP.F16.F32.PACK_AB R0, RZ, R0 ;  /* 0x00000000ff00723e */ /* 0x000fe200000000ff */
[----:B------:R-:W-:Y:S06]  /*adb0*/  BRA `(.L_x_4825) ;  /* 0x0000000c00507947 */ /* 0x000fec0003800000 */
.L_x_4826:
[----:B------:R-:W2:Y:S02]  /*adc0*/  LDG.E.U16 R2, desc[UR36][R2.64] ;  /* 0x0000002402027981 */ /* 0x000ea4000c1e1500 */
[----:B--2---:R-:W0:Y:S02]  /*add0*/  I2F.S16 R0, R2 ;  /* 0x0000000200007306 */ /* 0x004e240000101400 */
[----:B0-----:R-:W-:Y:S01]  /*ade0*/  F2FP.F16.F32.PACK_AB R0, RZ, R0 ;  /* 0x00000000ff00723e */ /* 0x001fe200000000ff */
[----:B------:R-:W-:Y:S06]  /*adf0*/  BRA `(.L_x_4825) ;  /* 0x0000000c00407947 */ /* 0x000fec0003800000 */
.L_x_4821:
        /* <DEDUP_REMOVED lines=9> */
.L_x_4829:
[----:B------:R1:W5:Y:S01]  /*ae90*/  LDG.E.U16 R0, desc[UR36][R2.64] ;  /* 0x0000002402007981 */ /* 0x000362000c1e1500 */
[----:B------:R-:W-:Y:S05]  /*aea0*/  BRA `(.L_x_4825) ;  /* 0x0000000c00147947 */ /* 0x000fea0003800000 */
.L_x_4828:
        /* <DEDUP_REMOVED lines=9> */
.L_x_4831:
[----:B------:R0:W5:Y:S01]  /*af40*/  LDG.E.U16 R0, desc[UR36][R2.64] ;  /* 0x0000002402007981 */ /* 0x000162000c1e1500 */
[----:B------:R-:W-:Y:S05]  /*af50*/  BRA `(.L_x_4825) ;  /* 0x0000000800e87947 */ /* 0x000fea0003800000 */
.L_x_4830:
        /* <DEDUP_REMOVED lines=8> */
.L_x_4820:
        /* <DEDUP_REMOVED lines=13> */
.L_x_4834:
        /* <DEDUP_REMOVED lines=8> */
.L_x_4833:
        /* <DEDUP_REMOVED lines=28> */
.L_x_4836:
        /* <DEDUP_REMOVED lines=15> */
.L_x_4835:
[----:B------:R-:W2:Y:S02]  /*b3e0*/  LDG.E.U16 R0, desc[UR36][R2.64] ;  /* 0x0000002402007981 */ /* 0x000ea4000c1e1500 */
[----:B--2---:R-:W-:-:S05]  /*b3f0*/  IMAD.U32 R0, R0, 0x10000, RZ ;  /* 0x0001000000007824 */ /* 0x004fca00078e00ff */
[----:B------:R-:W-:Y:S01]  /*b400*/  F2FP.F16.F32.PACK_AB R0, RZ, R0 ;  /* 0x00000000ff00723e */ /* 0x000fe200000000ff */
[----:B------:R-:W-:Y:S06]  /*b410*/  BRA `(.L_x_4825) ;  /* 0x0000000400b87947 */ /* 0x000fec0003800000 */
.L_x_4832:
        /* <DEDUP_REMOVED lines=12> */
.L_x_4839:
        /* <DEDUP_REMOVED lines=21> */
.L_x_4843:
[----:B------:R-:W-:Y:S05]  /*b630*/  BSYNC B1 ;  /* 0x0000000000017941 */ /* 0x000fea0003800000 */
.L_x_4842:
[----:B------:R-:W-:Y:S01]  /*b640*/  LEA R3, R0, 0x3b800000, 0x17 ;  /* 0x3b80000000037811 */ /* 0x000fe200078eb8ff */
[----:B------:R-:W-:-:S05]  /*b650*/  IMAD.SHL.U32 R0, R2, 0x100000, RZ ;  /* 0x0010000002007824 */ /* 0x000fca00078e00ff */
[----:B------:R-:W-:-:S07]  /*b660*/  LOP3.LUT R0, R3, R0, R4, 0xfe, !PT ;  /* 0x0000000003007212 */ /* 0x000fce00078efe04 */
.L_x_4841:
[----:B------:R-:W-:Y:S05]  /*b670*/  BSYNC B0 ;  /* 0x0000000000007941 */ /* 0x000fea0003800000 */
.L_x_4840:
[----:B------:R-:W-:Y:S01]  /*b680*/  F2FP.F16.F32.PACK_AB R0, RZ, R0 ;  /* 0x00000000ff00723e */ /* 0x000fe200000000ff */
[----:B------:R-:W-:Y:S06]  /*b690*/  BRA `(.L_x_4825) ;  /* 0x0000000400187947 */ /* 0x000fec0003800000 */
.L_x_4838:
        /* <DEDUP_REMOVED lines=21> */
.L_x_4847:
[----:B------:R-:W-:Y:S05]  /*b7f0*/  BSYNC B1 ;  /* 0x0000000000017941 */ /* 0x000fea0003800000 */
.L_x_4846:
[----:B------:R-:W-:Y:S01]  /*b800*/  LEA R3, R0, 0x37800000, 0x17 ;  /* 0x3780000000037811 */ /* 0x000fe200078eb8ff */
[----:B------:R-:W-:-:S05]  /*b810*/  IMAD.SHL.U32 R0, R2, 0x200000, RZ ;  /* 0x0020000002007824 */ /* 0x000fca00078e00ff */
[----:B------:R-:W-:-:S07]  /*b820*/  LOP3.LUT R0, R3, R0, R4, 0xfe, !PT ;  /* 0x0000000003007212 */ /* 0x000fce00078efe04 */
.L_x_4845:
[----:B------:R-:W-:Y:S05]  /*b830*/  BSYNC B0 ;  /* 0x0000000000007941 */ /* 0x000fea0003800000 */
.L_x_4844:
[----:B------:R-:W-:Y:S01]  /*b840*/  F2FP.F16.F32.PACK_AB R0, RZ, R0 ;  /* 0x00000000ff00723e */ /* 0x000fe200000000ff */
[----:B------:R-:W-:Y:S06]  /*b850*/  BRA `(.L_x_4825) ;  /* 0x0000000000a87947 */ /* 0x000fec0003800000 */
.L_x_4837:
        /* <DEDUP_REMOVED lines=14> */
.L_x_4851:
[----:B------:R-:W-:Y:S05]  /*b940*/  BSYNC B0 ;  /* 0x0000000000007941 */ /* 0x000fea0003800000 */
.L_x_4850:
[----:B------:R-:W-:Y:S01]  /*b950*/  F2FP.F16.F32.PACK_AB R0, RZ, R0 ;  /* 0x00000000ff00723e */ /* 0x000fe200000000ff */
[----:B------:R-:W-:Y:S06]  /*b960*/  BRA `(.L_x_4825) ;  /* 0x0000000000647947 */ /* 0x000fec0003800000 */
.L_x_4824:
        /* <DEDUP_REMOVED lines=16> */
.L_x_4852:
[----:B------:R-:W-:Y:S01]  /*ba70*/  PRMT R0, RZ, 0x7610, R0 ;  /* 0x00007610ff007816 */ /* 0x000fe20000000000 */
[----:B------:R-:W-:Y:S06]  /*ba80*/  BRA `(.L_x_4825) ;  /* 0x00000000001c7947 */ /* 0x000fec0003800000 */
.L_x_4849:
[----:B------:R-:W2:Y:S02]  /*ba90*/  LDG.E.64 R2, desc[UR36][R2.64] ;  /* 0x0000002402027981 */ /* 0x000ea4000c1e1b00 */
[----:B--2---:R-:W0:Y:S02]  /*baa0*/  I2F.U64 R0, R2 ;  /* 0x0000000200007312 */ /* 0x004e240000301000 */
[----:B0-----:R-:W-:Y:S01]  /*bab0*/  F2FP.F16.F32.PACK_AB R0, RZ, R0 ;  /* 0x00000000ff00723e */ /* 0x001fe200000000ff */
[----:B------:R-:W-:Y:S06]  /*bac0*/  BRA `(.L_x_4825) ;  /* 0x00000000000c7947 */ /* 0x000fec0003800000 */
.L_x_4848:
[----:B------:R-:W2:Y:S02]  /*bad0*/  LDG.E R2, desc[UR36][R2.64] ;  /* 0x0000002402027981 */ /* 0x000ea4000c1e1900 */
[----:B--2---:R-:W-:-:S04]  /*bae0*/  I2FP.F32.U32 R0, R2 ;  /* 0x0000000200007245 */ /* 0x004fc80000201000 */
[----:B------:R-:W-:-:S07]  /*baf0*/  F2FP.F16.F32.PACK_AB R0, RZ, R0 ;  /* 0x00000000ff00723e */ /* 0x000fce00000000ff */
.L_x_4825:
        /* <DEDUP_REMOVED lines=19> */
.L_x_4856:
[----:B------:R-:W-:-:S06]  /*bc30*/  HADD2.F32 R3, -RZ, R0.H0_H0 ;  /* 0x20000000ff037230 */ /* 0x000fcc0000004100 */
[----:B------:R-:W0:Y:S02]  /*bc40*/  F2I.S64.TRUNC R2, R3 ;  /* 0x0000000300027311 */ /* 0x000e24000020d900 */
[----:B0-----:R-:W-:Y:S01]  /*bc50*/  STG.E.U8 desc[UR36][R16.64], R2 ;  /* 0x0000000210007986 */ /* 0x001fe2000c101124 */
[----:B------:R-:W-:Y:S05]  /*bc60*/  EXIT ;  /* 0x000000000000794d */ /* 0x000fea0003800000 */
.L_x_4855:
        /* <DEDUP_REMOVED lines=10> */
.L_x_4859:
[----:B------:R-:W-:-:S04]  /*bd10*/  HADD2.F32 R0, -RZ, R0.H0_H0 ;  /* 0x20000000ff007230 */ /* 0x000fc80000004100 */
[----:B------:R-:W0:Y:S02]  /*bd20*/  F2I.FTZ.TRUNC.NTZ R3, R0 ;  /* 0x0000000000037305 */ /* 0x000e24000021f100 */
[----:B0-----:R-:W-:Y:S01]  /*bd30*/  STG.E desc[UR36][R16.64], R3 ;  /* 0x0000000310007986 */ /* 0x001fe2000c101924 */
[----:B------:R-:W-:Y:S05]  /*bd40*/  EXIT ;  /* 0x000000000000794d */ /* 0x000fea0003800000 */
.L_x_4858:
[----:B------:R-:W-:-:S04]  /*bd50*/  HADD2.F32 R0, -RZ, R0.H0_H0 ;  /* 0x20000000ff007230 */ /* 0x000fc80000004100 */
[----:B------:R-:W0:Y:S02]  /*bd60*/  F2I.FTZ.TRUNC.NTZ R3, R0 ;  /* 0x0000000000037305 */ /* 0x000e24000021f100 */
[----:B0-----:R-:W-:Y:S01]  /*bd70*/  STG.E.U16 desc[UR36][R16.64], R3 ;  /* 0x0000000310007986 */ /* 0x001fe2000c101524 */
[----:B------:R-:W-:Y:S05]  /*bd80*/  EXIT ;  /* 0x000000000000794d */ /* 0x000fea0003800000 */
.L_x_4854:
        /* <DEDUP_REMOVED lines=9> */
.L_x_4861:
[----:B------:R-:W-:Y:S01]  /*be20*/  STG.E.U16 desc[UR36][R16.64], R0 ;  /* 0x0000000010007986 */ /* 0x000fe2000c101524 */
[----:B------:R-:W-:Y:S05]  /*be30*/  EXIT ;  /* 0x000000000000794d */ /* 0x000fea0003800000 */
.L_x_4860:
        /* <DEDUP_REMOVED lines=10> */
.L_x_4863:
[----:B------:R-:W-:-:S05]  /*bee0*/  HADD2.F32 R0, -RZ, R0.H0_H0 ;  /* 0x20000000ff007230 */ /* 0x000fca0000004100 */
[----:B------:R-:W-:-:S04]  /*bef0*/  F2FP.F16.F32.PACK_AB R0, RZ, R0 ;  /* 0x00000000ff00723e */ /* 0x000fc800000000ff */
[----:B------:R-:W-:-:S05]  /*bf00*/  PRMT R0, R0, 0x5410, RZ ;  /* 0x0000541000007816 */ /* 0x000fca00000000ff */
[----:B------:R-:W-:Y:S01]  /*bf10*/  STG.E desc[UR36][R16.64], R0 ;  /* 0x0000000010007986 */ /* 0x000fe2000c101924 */
[----:B------:R-:W-:Y:S05]  /*bf20*/  EXIT ;  /* 0x000000000000794d */ /* 0x000fea0003800000 */
.L_x_4862:
[----:B------:R-:W-:-:S05]  /*bf30*/  HADD2.F32 R2, -RZ, R0.H0_H0 ;  /* 0x20000000ff027230 */ /* 0x000fca0000004100 */
[----:B------:R-:W-:-:S06]  /*bf40*/  FMUL.FTZ R2, R2, 1 ;  /* 0x3f80000002027820 */ /* 0x000fcc0000410000 */
[----:B------:R-:W0:Y:S02]  /*bf50*/  F2F.F64.F32 R2, R2 ;  /* 0x0000000200027310 */ /* 0x000e240000201800 */
[----:B0-----:R-:W-:Y:S01]  /*bf60*/  STG.E.64 desc[UR36][R16.64], R2 ;  /* 0x0000000210007986 */ /* 0x001fe2000c101b24 */
[----:B------:R-:W-:Y:S05]  /*bf70*/  EXIT ;  /* 0x000000000000794d */ /* 0x000fea0003800000 */
.L_x_4853:
        /* <DEDUP_REMOVED lines=13> */
.L_x_4866:
[----:B------:R-:W-:Y:S01]  /*c050*/  HADD2.F32 R0, -RZ, R0.H0_H0 ;  /* 0x20000000ff007230 */ /* 0x000fe20000004100 */
[----:B------:R-:W-:-:S04]  /*c060*/  CS2R R6, SRZ ;  /* 0x0000000000067805 */ /* 0x000fc8000001ff00 */
[----:B------:R-:W-:-:S04]  /*c070*/  FMUL.FTZ R0, R0, 1 ;  /* 0x3f80000000007820 */ /* 0x000fc80000410000 */
[----:B------:R-:W0:Y:S02]  /*c080*/  F2F.F64.F32 R4, R0 ;  /* 0x0000000000047310 */ /* 0x000e240000201800 */
[----:B0-----:R-:W-:Y:S01]  /*c090*/  STG.E.128 desc[UR36][R16.64], R4 ;  /* 0x0000000410007986 */ /* 0x001fe2000c101d24 */
[----:B------:R-:W-:Y:S05]  /*c0a0*/  EXIT ;  /* 0x000000000000794d */ /* 0x000fea0003800000 */
.L_x_4865:
        /* <DEDUP_REMOVED lines=21> */
.L_x_4870:
[----:B------:R-:W-:Y:S05]  /*c200*/  BSYNC B0 ;  /* 0x0000000000007941 */ /* 0x000fea0003800000 */
.L_x_4869:
[----:B------:R-:W-:-:S05]  /*c210*/  LOP3.LUT R3, R0, R3, RZ, 0xfc, !PT ;  /* 0x0000000300037212 */ /* 0x000fca00078efcff */
[----:B------:R-:W-:Y:S01]  /*c220*/  STG.E.U8 desc[UR36][R16.64], R3 ;  /* 0x0000000310007986 */ /* 0x000fe2000c101124 */
[----:B------:R-:W-:Y:S05]  /*c230*/  EXIT ;  /* 0x000000000000794d */ /* 0x000fea0003800000 */
.L_x_4868:
        /* <DEDUP_REMOVED lines=13> */
.L_x_4872:
[----:B------:R-:W-:Y:S01]  /*c310*/  IMAD.MOV.U32 R0, RZ, RZ, 0x7f ;  /* 0x0000007fff007424 */ /* 0x000fe200078e00ff */
[----:B------:R-:W-:-:S04]  /*c320*/  ISETP.GT.U32.AND P0, PT, R2, 0x7f800000, PT ;  /* 0x7f8000000200780c */ /* 0x000fc80003f04070 */
[----:B------:R-:W-:-:S09]  /*c330*/  SEL R0, R0, 0x7c, P0 ;  /* 0x0000007c00007807 */ /* 0x000fd20000000000 */
.L_x_4873:
[----:B------:R-:W-:Y:S05]  /*c340*/  BSYNC B0 ;  /* 0x0000000000007941 */ /* 0x000fea0003800000 */
.L_x_4871:
[----:B------:R-:W-:-:S04]  /*c350*/  LOP3.LUT R2, R3, 0x80000000, RZ, 0xc0, !PT ;  /* 0x8000000003027812 */ /* 0x000fc800078ec0ff */
[----:B------:R-:W-:-:S04]  /*c360*/  SHF.R.U32.HI R3, RZ, 0x18, R2 ;  /* 0x00000018ff037819 */ /* 0x000fc80000011602 */
[----:B------:R-:W-:-:S05]  /*c370*/  LOP3.LUT R3, R0, R3, RZ, 0xfc, !PT ;  /* 0x0000000300037212 */ /* 0x000fca00078efcff */
[----:B------:R-:W-:Y:S01]  /*c380*/  STG.E.U8 desc[UR36][R16.64], R3 ;  /* 0x0000000310007986 */ /* 0x000fe2000c101124 */
[----:B------:R-:W-:Y:S05]  /*c390*/  EXIT ;  /* 0x000000000000794d */ /* 0x000fea0003800000 */
.L_x_4867:
[----:B------:R-:W-:-:S05]  /*c3a0*/  HADD2.F32 R0, -RZ, R0.H0_H0 ;  /* 0x20000000ff007230 */ /* 0x000fca0000004100 */
[----:B------:R-:W-:-:S05]  /*c3b0*/  F2FP.BF16.F32.PACK_AB R0, RZ, R0 ;  /* 0x00000000ff00723e */ /* 0x000fca00000010ff */
[----:B------:R-:W-:Y:S01]  /*c3c0*/  STG.E.U16 desc[UR36][R16.64], R0 ;  /* 0x0000000010007986 */ /* 0x000fe2000c101524 */
[----:B------:R-:W-:Y:S05]  /*c3d0*/  EXIT ;  /* 0x000000000000794d */ /* 0x000fea0003800000 */
.L_x_4864:
        /* <DEDUP_REMOVED lines=12> */
.L_x_4876:
        /* <DEDUP_REMOVED lines=17> */
.L_x_4879:
[----:B------:R-:W-:-:S04]  /*c5b0*/  LOP3.LUT R2, R3, 0x80000000, RZ, 0xc0, !PT ;  /* 0x8000000003027812 */ /* 0x000fc800078ec0ff */
[----:B------:R-:W-:-:S04]  /*c5c0*/  SHF.R.U32.HI R3, RZ, 0x18, R2 ;  /* 0x00000018ff037819 */ /* 0x000fc80000011602 */
[----:B------:R-:W-:-:S04]  /*c5d0*/  LOP3.LUT R0, R0, R3, RZ, 0xfc, !PT ;  /* 0x0000000300007212 */ /* 0x000fc800078efcff */
[----:B------:R-:W-:-:S07]  /*c5e0*/  PRMT R8, R0, 0x7610, R8 ;  /* 0x0000761000087816 */ /* 0x000fce0000000008 */
.L_x_4878:
[----:B------:R-:W-:Y:S05]  /*c5f0*/  BSYNC B0 ;  /* 0x0000000000007941 */ /* 0x000fea0003800000 */
.L_x_4877:
[----:B------:R-:W-:Y:S01]  /*c600*/  STG.E.U8 desc[UR36][R16.64], R8 ;  /* 0x0000000810007986 */ /* 0x000fe2000c101124 */
[----:B------:R-:W-:Y:S05]  /*c610*/  EXIT ;  /* 0x000000000000794d */ /* 0x000fea0003800000 */
.L_x_4875:
        /* <DEDUP_REMOVED lines=17> */
.L_x_4882:
[----:B------:R-:W-:-:S04]  /*c730*/  LOP3.LUT R2, R3, 0x80000000, RZ, 0xc0, !PT ;  /* 0x8000000003027812 */ /* 0x000fc800078ec0ff */
[----:B------:R-:W-:-:S04]  /*c740*/  SHF.R.U32.HI R3, RZ, 0x18, R2 ;  /* 0x00000018ff037819 */ /* 0x000fc80000011602 */
[----:B------:R-:W-:-:S04]  /*c750*/  LOP3.LUT R0, R0, R3, RZ, 0xfc, !PT ;  /* 0x0000000300007212 */ /* 0x000fc800078efcff */
[----:B------:R-:W-:-:S07]  /*c760*/  PRMT R8, R0, 0x7610, R8 ;  /* 0x0000761000087816 */ /* 0x000fce0000000008 */
.L_x_4881:
[----:B------:R-:W-:Y:S05]  /*c770*/  BSYNC B0 ;  /* 0x0000000000007941 */ /* 0x000fea0003800000 */
.L_x_4880:
[----:B------:R-:W-:Y:S01]  /*c780*/  STG.E.U8 desc[UR36][R16.64], R8 ;  /* 0x0000000810007986 */ /* 0x000fe2000c101124 */
[----:B------:R-:W-:Y:S05]  /*c790*/  EXIT ;  /* 0x000000000000794d */ /* 0x000fea0003800000 */
.L_x_4874:
        /* <DEDUP_REMOVED lines=22> */
.L_x_4857:
        /* <DEDUP_REMOVED lines=16> */
.L_x_4885:
[----:B------:R-:W-:Y:S05]  /*ca00*/  EXIT ;  /* 0x000000000000794d */ /* 0x000fea0003800000 */
.L_x_4884:
[----:B------:R-:W-:-:S06]  /*ca10*/  HADD2.F32 R2, -RZ, R0.H0_H0 ;  /* 0x20000000ff027230 */ /* 0x000fcc0000004100 */
[----:B------:R-:W0:Y:S02]  /*ca20*/  F2I.U64.TRUNC R2, R2 ;  /* 0x0000000200027311 */ /* 0x000e24000020d800 */
[----:B0-----:R-:W-:Y:S01]  /*ca30*/  STG.E.64 desc[UR36][R16.64], R2 ;  /* 0x0000000210007986 */ /* 0x001fe2000c101b24 */
[----:B------:R-:W-:Y:S05]  /*ca40*/  EXIT ;  /* 0x000000000000794d */ /* 0x000fea0003800000 */
.L_x_4883:
[----:B------:R-:W-:-:S04]  /*ca50*/  HADD2.F32 R0, -RZ, R0.H0_H0 ;  /* 0x20000000ff007230 */ /* 0x000fc80000004100 */
[----:B------:R-:W0:Y:S02]  /*ca60*/  F2I.FTZ.U32.TRUNC.NTZ R3, R0 ;  /* 0x0000000000037305 */ /* 0x000e24000021f000 */
[----:B0-----:R-:W-:Y:S01]  /*ca70*/  STG.E desc[UR36][R16.64], R3 ;  /* 0x0000000310007986 */ /* 0x001fe2000c101924 */
[----:B------:R-:W-:Y:S05]  /*ca80*/  EXIT ;  /* 0x000000000000794d */ /* 0x000fea0003800000 */
.L_x_4886:
        /* <DEDUP_REMOVED lines=15> */
.L_x_71617:


//--------------------- .text._ZN2at6native27unrolled_elementwise_kernelIZNS0_50_GLOBAL__N__2680c7bb_12_PowKernel_cu_7dd49032_316829pow_tensor_scalar_kernel_implIN3c104HalfES5_EEvRNS_18TensorIteratorBaseET0_EUlS5_E_St5arrayIPcLm2EELi4E23TrivialOffsetCalculatorILi1EjESE_NS0_6memory12LoadWithCastILi1EEENSF_13StoreWithCastILi1EEEEEviT_S8_T2_T3_T4_T5_ --------------------------
	.section	.text._ZN2at6native27unrolled_elementwise_kernelIZNS0_50_GLOBAL__N__2680c7bb_12_PowKernel_cu_7dd49032_316829pow_tensor_scalar_kernel_implIN3c104HalfES5_EEvRNS_18TensorIteratorBaseET0_EUlS5_E_St5arrayIPcLm2EELi4E23TrivialOffsetCalculatorILi1EjESE_NS0_6memory12LoadWithCastILi1EEENSF_13StoreWithCastILi1EEEEEviT_S8_T2_T3_T4_T5_,"ax",@progbits
	.align	128
        .global         _ZN2at6native27unrolled_elementwise_kernelIZNS0_50_GLOBAL__N__2680c7bb_12_PowKernel_cu_7dd49032_316829pow_tensor_scalar_kernel_implIN3c104HalfES5_EEvRNS_18TensorIteratorBaseET0_EUlS5_E_St5arrayIPcLm2EELi4E23TrivialOffsetCalculatorILi1EjESE_NS0_6memory12LoadWithCastILi1EEENSF_13StoreWithCastILi1EEEEEviT_S8_T2_T3_T4_T5_
        .type           _ZN2at6native27unrolled_elementwise_kernelIZNS0_50_GLOBAL__N__2680c7bb_12_PowKernel_cu_7dd49032_316829pow_tensor_scalar_kernel_implIN3c104HalfES5_EEvRNS_18TensorIteratorBaseET0_EUlS5_E_St5arrayIPcLm2EELi4E23TrivialOffsetCalculatorILi1EjESE_NS0_6memory12LoadWithCastILi1EEENSF_13StoreWithCastILi1EEEEEviT_S8_T2_T3_T4_T5_,@function
        .size           _ZN2at6native27unrolled_elementwise_kernelIZNS0_50_GLOBAL__N__2680c7bb_12_PowKernel_cu_7dd49032_316829pow_tensor_scalar_kernel_implIN3c104HalfES5_EEvRNS_18TensorIteratorBaseET0_EUlS5_E_St5arrayIPcLm2EELi4E23TrivialOffsetCalculatorILi1EjESE_NS0_6memory12LoadWithCastILi1EEENSF_13StoreWithCastILi1EEEEEviT_S8_T2_T3_T4_T5_,(.L_x_71618 - _ZN2at6native27unrolled_elementwise_kernelIZNS0_50_GLOBAL__N__2680c7bb_12_PowKernel_cu_7dd49032_316829pow_tensor_scalar_kernel_implIN3c104HalfES5_EEvRNS_18TensorIteratorBaseET0_EUlS5_E_St5arrayIPcLm2EELi4E23TrivialOffsetCalculatorILi1EjESE_NS0_6memory12LoadWithCastILi1EEENSF_13StoreWithCastILi1EEEEEviT_S8_T2_T3_T4_T5_)
        .other          _ZN2at6native27unrolled_elementwise_kernelIZNS0_50_GLOBAL__N__2680c7bb_12_PowKernel_cu_7dd49032_316829pow_tensor_scalar_kernel_implIN3c104HalfES5_EEvRNS_18TensorIteratorBaseET0_EUlS5_E_St5arrayIPcLm2EELi4E23TrivialOffsetCalculatorILi1EjESE_NS0_6memory12LoadWithCastILi1EEENSF_13StoreWithCastILi1EEEEEviT_S8_T2_T3_T4_T5_,@"STO_CUDA_ENTRY STV_DEFAULT"
_ZN2at6native27unrolled_elementwise_kernelIZNS0_50_GLOBAL__N__2680c7bb_12_PowKernel_cu_7dd49032_316829pow_tensor_scalar_kernel_implIN3c104HalfES5_EEvRNS_18TensorIteratorBaseET0_EUlS5_E_St5arrayIPcLm2EELi4E23TrivialOffsetCalculatorILi1EjESE_NS0_6memory12LoadWithCastILi1EEENSF_13StoreWithCastILi1EEEEEviT_S8_T2_T3_T4_T5_:
.text._ZN2at6native27unrolled_elementwise_kernelIZNS0_50_GLOBAL__N__2680c7bb_12_PowKernel_cu_7dd49032_316829pow_tensor_scalar_kernel_implIN3c104HalfES5_EEvRNS_18TensorIteratorBaseET0_EUlS5_E_St5arrayIPcLm2EELi4E23TrivialOffsetCalculatorILi1EjESE_NS0_6memory12LoadWithCastILi1EEENSF_13StoreWithCastILi1EEEEEviT_S8_T2_T3_T4_T5_:
        /* <DEDUP_REMOVED lines=34> */
.L_x_4892:
[----:B------:R-:W2:Y:S02]  /*0220*/  LDG.E.U8 R2, desc[UR36][R2.64] ;  /* 0x0000002402027981 */ /* 0x000ea4000c1e1100 */
[----:B--2---:R-:W-:-:S04]  /*0230*/  I2FP.F32.U32 R0, R2 ;  /* 0x0000000200007245 */ /* 0x004fc80000201000 */
[----:B------:R-:W-:-:S04]  /*0240*/  F2FP.F16.F32.PACK_AB R0, RZ, R0 ;  /* 0x00000000ff00723e */ /* 0x000fc800000000ff */
[----:B------:R-:W-:Y:S01]  /*0250*/  PRMT R22, R0, 0x7610, R22 ;  /* 0x0000761000167816 */ /* 0x000fe20000000016 */
[----:B------:R-:W-:Y:S06]  /*0260*/  BRA `(.L_x_4894) ;  /* 0x0000000c00c07947 */ /* 0x000fec0003800000 */
.L_x_4891:
        /* <DEDUP_REMOVED lines=11> */
.L_x_4896:
[----:B------:R-:W2:Y:S02]  /*0320*/  LDG.E R2, desc[UR36][R2.64] ;  /* 0x0000002402027981 */ /* 0x000ea4000c1e1900 */
[----:B--2---:R-:W-:-:S04]  /*0330*/  I2FP.F32.S32 R0, R2 ;  /* 0x0000000200007245 */ /* 0x004fc80000201400 */
[----:B------:R-:W-:-:S04]  /*0340*/  F2FP.F16.F32.PACK_AB R0, RZ, R0 ;  /* 0x00000000ff00723e */ /* 0x000fc800000000ff */
[----:B------:R-:W-:Y:S01]  /*0350*/  PRMT R22, R0, 0x7610, R22 ;  /* 0x0000761000167816 */ /* 0x000fe20000000016 */
[----:B------:R-:W-:Y:S06]  /*0360*/  BRA `(.L_x_4894) ;  /* 0x0000000c00807947 */ /* 0x000fec0003800000 */
.L_x_4895:
[----:B------:R-:W2:Y:S02]  /*0370*/  LDG.E.U16 R2, desc[UR36][R2.64] ;  /* 0x0000002402027981 */ /* 0x000ea4000c1e1500 */
[----:B--2---:R-:W0:Y:S02]  /*0380*/  I2F.S16 R0, R2 ;  /* 0x0000000200007306 */ /* 0x004e240000101400 */
[----:B0-----:R-:W-:-:S04]  /*0390*/  F2FP.F16.F32.PACK_AB R0, RZ, R0 ;  /* 0x00000000ff00723e */ /* 0x001fc800000000ff */
[----:B------:R-:W-:Y:S01]  /*03a0*/  PRMT R22, R0, 0x7610, R22 ;  /* 0x0000761000167816 */ /* 0x000fe20000000016 */
[----:B------:R-:W-:Y:S06]  /*03b0*/  BRA `(.L_x_4894) ;  /* 0x0000000c006c7947 */ /* 0x000fec0003800000 */
.L_x_4890:
        /* <DEDUP_REMOVED lines=9> */
.L_x_4898:
[----:B------:R1:W5:Y:S01]  /*0450*/  LDG.E.U16 R22, desc[UR36][R2.64] ;  /* 0x0000002402167981 */ /* 0x000362000c1e1500 */
[----:B------:R-:W-:Y:S05]  /*0460*/  BRA `(.L_x_4894) ;  /* 0x0000000c00407947 */ /* 0x000fea0003800000 */
.L_x_4897:
        /* <DEDUP_REMOVED lines=9> */
.L_x_4900:
[----:B------:R0:W5:Y:S01]  /*0500*/  LDG.E.U16 R22, desc[UR36][R2.64] ;  /* 0x0000002402167981 */ /* 0x000162000c1e1500 */
[----:B------:R-:W-:Y:S05]  /*0510*/  BRA `(.L_x_4894) ;  /* 0x0000000c00147947 */ /* 0x000fea0003800000 */
.L_x_4899:
        /* <DEDUP_REMOVED lines=9> */
.L_x_4889:
        /* <DEDUP_REMOVED lines=14> */
.L_x_4903:
        /* <DEDUP_REMOVED lines=9> */
.L_x_4902:
        /* <DEDUP_REMOVED lines=28> */
.L_x_4905:
        /* <DEDUP_REMOVED lines=16> */
.L_x_4904:
[----:B------:R-:W2:Y:S02]  /*09e0*/  LDG.E.U16 R0, desc[UR36][R2.64] ;  /* 0x0000002402007981 */ /* 0x000ea4000c1e1500 */
[----:B--2---:R-:W-:-:S05]  /*09f0*/  IMAD.U32 R0, R0, 0x10000, RZ ;  /* 0x0001000000007824 */ /* 0x004fca00078e00ff */
[----:B------:R-:W-:-:S04]  /*0a00*/  F2FP.F16.F32.PACK_AB R0, RZ, R0 ;  /* 0x00000000ff00723e */ /* 0x000fc800000000ff */
[----:B------:R-:W-:Y:S01]  /*0a10*/  PRMT R22, R0, 0x7610, R22 ;  /* 0x0000761000167816 */ /* 0x000fe20000000016 */
[----:B------:R-:W-:Y:S06]  /*0a20*/  BRA `(.L_x_4894) ;  /* 0x0000000400d07947 */ /* 0x000fec0003800000 */
.L_x_4901:
        /* <DEDUP_REMOVED lines=13> */
.L_x_4908:
        /* <DEDUP_REMOVED lines=21> */
.L_x_4912:
[----:B------:R-:W-:Y:S05]  /*0c50*/  BSYNC B1 ;  /* 0x0000000000017941 */ /* 0x000fea0003800000 */
.L_x_4911:
[----:B------:R-:W-:Y:S01]  /*0c60*/  LEA R3, R0, 0x3b800000, 0x17 ;  /* 0x3b80000000037811 */ /* 0x000fe200078eb8ff */
[----:B------:R-:W-:-:S05]  /*0c70*/  IMAD.SHL.U32 R0, R2, 0x100000, RZ ;  /* 0x0010000002007824 */ /* 0x000fca00078e00ff */
[----:B------:R-:W-:-:S07]  /*0c80*/  LOP3.LUT R0, R3, R0, R4, 0xfe, !PT ;  /* 0x0000000003007212 */ /* 0x000fce00078efe04 */
.L_x_4910:
[----:B------:R-:W-:Y:S05]  /*0c90*/  BSYNC B0 ;  /* 0x0000000000007941 */ /* 0x000fea0003800000 */
.L_x_4909:
[----:B------:R-:W-:-:S04]  /*0ca0*/  F2FP.F16.F32.PACK_AB R0, RZ, R0 ;  /* 0x00000000ff00723e */ /* 0x000fc800000000ff */
[----:B------:R-:W-:Y:S01]  /*0cb0*/  PRMT R22, R0, 0x7610, R22 ;  /* 0x0000761000167816 */ /* 0x000fe20000000016 */
[----:B------:R-:W-:Y:S06]  /*0cc0*/  BRA `(.L_x_4894) ;  /* 0x0000000400287947 */ /* 0x000fec0003800000 */
.L_x_4907:
        /* <DEDUP_REMOVED lines=21> */
.L_x_4916:
[----:B------:R-:W-:Y:S05]  /*0e20*/  BSYNC B1 ;  /* 0x0000000000017941 */ /* 0x000fea0003800000 */
.L_x_4915:
[----:B------:R-:W-:Y:S01]  /*0e30*/  LEA R3, R0, 0x37800000, 0x17 ;  /* 0x3780000000037811 */ /* 0x000fe200078eb8ff */
[----:B------:R-:W-:-:S05]  /*0e40*/  IMAD.SHL.U32 R0, R2, 0x200000, RZ ;  /* 0x0020000002007824 */ /* 0x000fca00078e00ff */
[----:B------:R-:W-:-:S07]  /*0e50*/  LOP3.LUT R0, R3, R0, R4, 0xfe, !PT ;  /* 0x0000000003007212 */ /* 0x000fce00078efe04 */
.L_x_4914:
[----:B------:R-:W-:Y:S05]  /*0e60*/  BSYNC B0 ;  /* 0x0000000000007941 */ /* 0x000fea0003800000 */
.L_x_4913:
[----:B------:R-:W-:-:S04]  /*0e70*/  F2FP.F16.F32.PACK_AB R0, RZ, R0 ;  /* 0x00000000ff00723e */ /* 0x000fc800000000ff */
[----:B------:R-:W-:Y:S01]  /*0e80*/  PRMT R22, R0, 0x7610, R22 ;  /* 0x0000761000167816 */ /* 0x000fe20000000016 */
[----:B------:R-:W-:Y:S06]  /*0e90*/  BRA `(.L_x_4894) ;  /* 0x0000000000b47947 */ /* 0x000fec0003800000 */
.L_x_4906:
        /* <DEDUP_REMOVED lines=14> */
.L_x_4920:
[----:B------:R-:W-:Y:S05]  /*0f80*/  BSYNC B0 ;  /* 0x0000000000007941 */ /* 0x000fea0003800000 */
.L_x_4919:
[----:B------:R-:W-:-:S04]  /*0f90*/  F2FP.F16.F32.PACK_AB R0, RZ, R0 ;  /* 0x00000000ff00723e */ /* 0x000fc800000000ff */
[----:B------:R-:W-:Y:S01]  /*0fa0*/  PRMT R22, R0, 0x7610, R22 ;  /* 0x0000761000167816 */ /* 0x000fe20000000016 */
[----:B------:R-:W-:Y:S06]  /*0fb0*/  BRA `(.L_x_4894) ;  /* 0x00000000006c7947 */ /* 0x000fec0003800000 */
.L_x_4893:
        /* <DEDUP_REMOVED lines=16> */
.L_x_4921:
[----:B------:R-:W-:Y:S01]  /*10c0*/  PRMT R22, RZ, 0x7610, R22 ;  /* 0x00007610ff167816 */ /* 0x000fe20000000016 */
[----:B------:R-:W-:Y:S06]  /*10d0*/  BRA `(.L_x_4894) ;  /* 0x0000000000247947 */ /* 0x000fec0003800000 */
.L_x_4918:
[----:B------:R-:W2:Y:S02]  /*10e0*/  LDG.E.64 R2, desc[UR36][R2.64] ;  /* 0x0000002402027981 */ /* 0x000ea4000c1e1b00 */
[----:B--2---:R-:W0:Y:S02]  /*10f0*/  I2F.U64 R0, R2 ;  /* 0x0000000200007312 */ /* 0x004e240000301000 */
[----:B0-----:R-:W-:-:S04]  /*1100*/  F2FP.F16.F32.PACK_AB R0, RZ, R0 ;  /* 0x00000000ff00723e */ /* 0x001fc800000000ff */
[----:B------:R-:W-:Y:S01]  /*1110*/  PRMT R22, R0, 0x7610, R22 ;  /* 0x0000761000167816 */ /* 0x000fe20000000016 */
[----:B------:R-:W-:Y:S06]  /*1120*/  BRA `(.L_x_4894) ;  /* 0x0000000000107947 */ /* 0x000fec0003800000 */
.L_x_4917:
[----:B------:R-:W2:Y:S02]  /*1130*/  LDG.E R2, desc[UR36][R2.64] ;  /* 0x0000002402027981 */ /* 0x000ea4000c1e1900 */
[----:B--2---:R-:W-:-:S04]  /*1140*/  I2FP.F32.U32 R0, R2 ;  /* 0x0000000200007245 */ /* 0x004fc80000201000 */
[----:B------:R-:W-:-:S04]  /*1150*/  F2FP.F16.F32.PACK_AB R0, RZ, R0 ;  /* 0x00000000ff00723e */ /* 0x000fc800000000ff */
[----:B------:R-:W-:-:S07]  /*1160*/  PRMT R22, R0, 0x7610, R22 ;  /* 0x0000761000167816 */ /* 0x000fce0000000016 */
.L_x_4894:
[----:B------:R-:W2:Y:S02]  /*1170*/  S2R R19, SR_TID.X ;  /* 0x0000000000137919 */ /* 0x000ea40000002100 */
[----:B--2---:R-:W-:-:S07]  /*1180*/  VIADD R19, R19, 0x80 ;  /* 0x0000008013137836 */ /* 0x004fce0000000000 */
.L_x_4888:
[----:B------:R-:W-:Y:S05]  /*1190*/  BSYNC B6 ;  /* 0x0000000000067941 */ /* 0x000fea0003800000 */
.L_x_4887:
        /* <DEDUP_REMOVED lines=26> */
.L_x_4927:
[----:B------:R-:W2:Y:S02]  /*1340*/  LDG.E.U8 R2, desc[UR36][R2.64] ;  /* 0x0000002402027981 */ /* 0x000ea4000c1e1100 */
[----:B--2---:R-:W-:-:S04]  /*1350*/  I2FP.F32.U32 R0, R2 ;  /* 0x0000000200007245 */ /* 0x004fc80000201000 */
[----:B------:R-:W-:-:S04]  /*1360*/  F2FP.F16.F32.PACK_AB R0, RZ, R0 ;  /* 0x00000000ff00723e */ /* 0x000fc800000000ff */
[----:B------:R-:W-:Y:S01]  /*1370*/  PRMT R23, R0, 0x7610, R23 ;  /* 0x0000761000177816 */ /* 0x000fe20000000017 */
[----:B------:R-:W-:Y:S06]  /*1380*/  BRA `(.L_x_4929) ;  /* 0x0000000c00bc7947 */ /* 0x000fec0003800000 */
.L_x_4926:
        /* <DEDUP_REMOVED lines=11> */
.L_x_4931:
[----:B------:R-:W2:Y:S02]  /*1440*/  LDG.E R2, desc[UR36][R2.64] ;  /* 0x0000002402027981 */ /* 0x000ea4000c1e1900 */
[----:B--2---:R-:W-:-:S04]  /*1450*/  I2FP.F32.S32 R0, R2 ;  /* 0x0000000200007245 */ /* 0x004fc80000201400 */
[----:B------:R-:W-:-:S04]  /*1460*/  F2FP.F16.F32.PACK_AB R0, RZ, R0 ;  /* 0x00000000ff00723e */ /* 0x000fc800000000ff */
[----:B------:R-:W-:Y:S01]  /*1470*/  PRMT R23, R0, 0x7610, R23 ;  /* 0x0000761000177816 */ /* 0x000fe20000000017 */
[----:B------:R-:W-:Y:S06]  /*1480*/  BRA `(.L_x_4929) ;  /* 0x0000000c007c7947 */ /* 0x000fec0003800000 */
.L_x_4930:
[----:B------:R-:W2:Y:S02]  /*1490*/  LDG.E.U16 R2, desc[UR36][R2.64] ;  /* 0x0000002402027981 */ /* 0x000ea4000c1e1500 */
[----:B--2---:R-:W0:Y:S02]  /*14a0*/  I2F.S16 R0, R2 ;  /* 0x0000000200007306 */ /* 0x004e240000101400 */
[----:B0-----:R-:W-:-:S04]  /*14b0*/  F2FP.F16.F32.PACK_AB R0, RZ, R0 ;  /* 0x00000000ff00723e */ /* 0x001fc800000000ff */
[----:B------:R-:W-:Y:S01]  /*14c0*/  PRMT R23, R0, 0x7610, R23 ;  /* 0x0000761000177816 */ /* 0x000fe20000000017 */
[----:B------:R-:W-:Y:S06]  /*14d0*/  BRA `(.L_x_4929) ;  /* 0x0000000c00687947 */ /* 0x000fec0003800000 */
.L_x_4925:
        /* <DEDUP_REMOVED lines=9> */
.L_x_4933:
[----:B------:R0:W5:Y:S01]  /*1570*/  LDG.E.U16 R23, desc[UR36][R2.64] ;  /* 0x0000002402177981 */ /* 0x000162000c1e1500 */
[----:B------:R-:W-:Y:S05]  /*1580*/  BRA `(.L_x_4929) ;  /* 0x0000000c003c7947 */ /* 0x000fea0003800000 */
.L_x_4932:
        /* <DEDUP_REMOVED lines=9> */
.L_x_4935:
[----:B------:R1:W5:Y:S01]  /*1620*/  LDG.E.U16 R23, desc[UR36][R2.64] ;  /* 0x0000002402177981 */ /* 0x000362000c1e1500 */
[----:B------:R-:W-:Y:S05]  /*1630*/  BRA `(.L_x_4929) ;  /* 0x0000000c00107947 */ /* 0x000fea0003800000 */
.L_x_4934:
        /* <DEDUP_REMOVED lines=9> */
.L_x_4924:
        /* <DEDUP_REMOVED lines=14> */
.L_x_4938:
        /* <DEDUP_REMOVED lines=9> */
.L_x_4937:
        /* <DEDUP_REMOVED lines=28> */
.L_x_4940:
        /* <DEDUP_REMOVED lines=15> */
.L_x_4939:
[----:B------:R-:W2:Y:S02]  /*1af0*/  LDG.E.U16 R0, desc[UR36][R2.64] ;  /* 0x0000002402007981 */ /* 0x000ea4000c1e1500 */
[----:B--2---:R-:W-:-:S05]  /*1b00*/  IMAD.U32 R0, R0, 0x10000, RZ ;  /* 0x0001000000007824 */ /* 0x004fca00078e00ff */
[----:B------:R-:W-:-:S04]  /*1b10*/  F2FP.F16.F32.PACK_AB R0, RZ, R0 ;  /* 0x00000000ff00723e */ /* 0x000fc800000000ff */
[----:B------:R-:W-:Y:S01]  /*1b20*/  PRMT R23, R0, 0x7610, R23 ;  /* 0x0000761000177816 */ /* 0x000fe20000000017 */
[----:B------:R-:W-:Y:S06]  /*1b30*/  BRA `(.L_x_4929) ;  /* 0x0000000400d07947 */ /* 0x000fec0003800000 */
.L_x_4936:
        /* <DEDUP_REMOVED lines=13> */
.L_x_4943:
        /* <DEDUP_REMOVED lines=21> */
.L_x_4947:
[----:B------:R-:W-:Y:S05]  /*1d60*/  BSYNC B1 ;  /* 0x0000000000017941 */ /* 0x000fea0003800000 */
.L_x_4946:
[----:B------:R-:W-:Y:S01]  /*1d70*/  LEA R3, R0, 0x3b800000, 0x17 ;  /* 0x3b80000000037811 */ /* 0x000fe200078eb8ff */
[----:B------:R-:W-:-:S05]  /*1d80*/  IMAD.SHL.U32 R0, R2, 0x100000, RZ ;  /* 0x0010000002007824 */ /* 0x000fca00078e00ff */
[----:B------:R-:W-:-:S07]  /*1d90*/  LOP3.LUT R0, R3, R0, R4, 0xfe, !PT ;  /* 0x0000000003007212 */ /* 0x000fce00078efe04 */
.L_x_4945:
[----:B------:R-:W-:Y:S05]  /*1da0*/  BSYNC B0 ;  /* 0x0000000000007941 */ /* 0x000fea0003800000 */
.L_x_4944:
[----:B------:R-:W-:-:S04]  /*1db0*/  F2FP.F16.F32.PACK_AB R0, RZ, R0 ;  /* 0x00000000ff00723e */ /* 0x000fc800000000ff */
[----:B------:R-:W-:Y:S01]  /*1dc0*/  PRMT R23, R0, 0x7610, R23 ;  /* 0x0000761000177816 */ /* 0x000fe20000000017 */
[----:B------:R-:W-:Y:S06]  /*1dd0*/  BRA `(.L_x_4929) ;  /* 0x0000000400287947 */ /* 0x000fec0003800000 */
.L_x_4942:
        /* <DEDUP_REMOVED lines=21> */
.L_x_4951:
[----:B------:R-:W-:Y:S05]  /*1f30*/  BSYNC B1 ;  /* 0x0000000000017941 */ /* 0x000fea0003800000 */
.L_x_4950:
[----:B------:R-:W-:Y:S01]  /*1f40*/  LEA R3, R0, 0x37800000, 0x17 ;  /* 0x3780000000037811 */ /* 0x000fe200078eb8ff */
[----:B------:R-:W-:-:S05]  /*1f50*/  IMAD.SHL.U32 R0, R2, 0x200000, RZ ;  /* 0x0020000002007824 */ /* 0x000fca00078e00ff */
[----:B------:R-:W-:-:S07]  /*1f60*/  LOP3.LUT R0, R3, R0, R4, 0xfe, !PT ;  /* 0x0000000003007212 */ /* 0x000fce00078efe04 */
.L_x_4949:
[----:B------:R-:W-:Y:S05]  /*1f70*/  BSYNC B0 ;  /* 0x0000000000007941 */ /* 0x000fea0003800000 */
.L_x_4948:
[----:B------:R-:W-:-:S04]  /*1f80*/  F2FP.F16.F32.PACK_AB R0, RZ, R0 ;  /* 0x00000000ff00723e */ /* 0x000fc800000000ff */
[----:B------:R-:W-:Y:S01]  /*1f90*/  PRMT R23, R0, 0x7610, R23 ;  /* 0x0000761000177816 */ /* 0x000fe20000000017 */
[----:B------:R-:W-:Y:S06]  /*1fa0*/  BRA `(.L_x_4929) ;  /* 0x0000000000b47947 */ /* 0x000fec0003800000 */
.L_x_4941:
        /* <DEDUP_REMOVED lines=14> */
.L_x_4955:
[----:B------:R-:W-:Y:S05]  /*2090*/  BSYNC B0 ;  /* 0x0000000000007941 */ /* 0x000fea0003800000 */
.L_x_4954:
[----:B------:R-:W-:-:S04]  /*20a0*/  F2FP.F16.F32.PACK_AB R0, RZ, R0 ;  /* 0x00000000ff00723e */ /* 0x000fc800000000ff */
[----:B------:R-:W-:Y:S01]  /*20b0*/  PRMT R23, R0, 0x7610, R23 ;  /* 0x0000761000177816 */ /* 0x000fe20000000017 */
[----:B------:R-:W-:Y:S06]  /*20c0*/  BRA `(.L_x_4929) ;  /* 0x00000000006c7947 */ /* 0x000fec0003800000 */
.L_x_4928:
        /* <DEDUP_REMOVED lines=16> */
.L_x_4956:
[----:B------:R-:W-:Y:S01]  /*21d0*/  PRMT R23, RZ, 0x7610, R23 ;  /* 0x00007610ff177816 */ /* 0x000fe20000000017 */
[----:B------:R-:W-:Y:S06]  /*21e0*/  BRA `(.L_x_4929) ;  /* 0x0000000000247947 */ /* 0x000fec0003800000 */
.L_x_4953:
[----:B------:R-:W2:Y:S02]  /*21f0*/  LDG.E.64 R2, desc[UR36][R2.64] ;  /* 0x0000002402027981 */ /* 0x000ea4000c1e1b00 */
[----:B--2---:R-:W0:Y:S02]  /*2200*/  I2F.U64 R0, R2 ;  /* 0x0000000200007312 */ /* 0x004e240000301000 */
[----:B0-----:R-:W-:-:S04]  /*2210*/  F2FP.F16.F32.PACK_AB R0, RZ, R0 ;  /* 0x00000000ff00723e */ /* 0x001fc800000000ff */
[----:B------:R-:W-:Y:S01]  /*2220*/  PRMT R23, R0, 0x7610, R23 ;  /* 0x0000761000177816 */ /* 0x000fe20000000017 */
[----:B------:R-:W-:Y:S06]  /*2230*/  BRA `(.L_x_4929) ;  /* 0x0000000000107947 */ /* 0x000fec0003800000 */
.L_x_4952:
[----:B------:R-:W2:Y:S02]  /*2240*/  LDG.E R2, desc[UR36][R2.64] ;  /* 0x0000002402027981 */ /* 0x000ea4000c1e1900 */
[----:B--2---:R-:W-:-:S04]  /*2250*/  I2FP.F32.U32 R0, R2 ;  /* 0x0000000200007245 */ /* 0x004fc80000201000 */
[----:B------:R-:W-:-:S04]  /*2260*/  F2FP.F16.F32.PACK_AB R0, RZ, R0 ;  /* 0x00000000ff00723e */ /* 0x000fc800000000ff */
[----:B------:R-:W-:-:S07]  /*2270*/  PRMT R23, R0, 0x7610, R23 ;  /* 0x0000761000177816 */ /* 0x000fce0000000017 */
.L_x_4929:
[----:B------:R-:W-:-:S07]  /*2280*/  VIADD R19, R19, 0x80 ;  /* 0x0000008013137836 */ /* 0x000fce0000000000 */
.L_x_4923:
[----:B------:R-:W-:Y:S05]  /*2290*/  BSYNC B6 ;  /* 0x0000000000067941 */ /* 0x000fea0003800000 */
.L_x_4922:
        /* <DEDUP_REMOVED lines=28> */
.L_x_4962:
[----:B------:R-:W2:Y:S02]  /*2460*/  LDG.E.U8 R2, desc[UR36][R2.64] ;  /* 0x0000002402027981 */ /* 0x000ea4000c1e1100 */
[----:B--2---:R-:W-:-:S04]  /*2470*/  I2FP.F32.U32 R0, R2 ;  /* 0x0000000200007245 */ /* 0x004fc80000201000 */
[----:B------:R-:W-:-:S04]  /*2480*/  F2FP.F16.F32.PACK_AB R0, RZ, R0 ;  /* 0x00000000ff00723e */ /* 0x000fc800000000ff */
[----:B------:R-:W-:Y:S01]  /*2490*/  PRMT R25, R0, 0x7610, R25 ;  /* 0x0000761000197816 */ /* 0x000fe20000000019 */
[----:B------:R-:W-:Y:S06]  /*24a0*/  BRA `(.L_x_4964) ;  /* 0x0000000c00bc7947 */ /* 0x000fec0003800000 */
.L_x_4961:
        /* <DEDUP_REMOVED lines=11> */
.L_x_4966:
[----:B------:R-:W2:Y:S02]  /*2560*/  LDG.E R2, desc[UR36][R2.64] ;  /* 0x0000002402027981 */ /* 0x000ea4000c1e1900 */
[----:B--2---:R-:W-:-:S04]  /*2570*/  I2FP.F32.S32 R0, R2 ;  /* 0x0000000200007245 */ /* 0x004fc80000201400 */
[----:B------:R-:W-:-:S04]  /*2580*/  F2FP.F16.F32.PACK_AB R0, RZ, R0 ;  /* 0x00000000ff00723e */ /* 0x000fc800000000ff */
[----:B------:R-:W-:Y:S01]  /*2590*/  PRMT R25, R0, 0x7610, R25 ;  /* 0x0000761000197816 */ /* 0x000fe20000000019 */
[----:B------:R-:W-:Y:S06]  /*25a0*/  BRA `(.L_x_4964) ;  /* 0x0000000c007c7947 */ /* 0x000fec0003800000 */
.L_x_4965:
[----:B------:R-:W2:Y:S02]  /*25b0*/  LDG.E.U16 R2, desc[UR36][R2.64] ;  /* 0x0000002402027981 */ /* 0x000ea4000c1e1500 */
[----:B--2---:R-:W0:Y:S02]  /*25c0*/  I2F.S16 R0, R2 ;  /* 0x0000000200007306 */ /* 0x004e240000101400 */
[----:B0-----:R-:W-:-:S04]  /*25d0*/  F2FP.F16.F32.PACK_AB R0, RZ, R0 ;  /* 0x00000000ff00723e */ /* 0x001fc800000000ff */
[----:B------:R-:W-:Y:S01]  /*25e0*/  PRMT R25, R0, 0x7610, R25 ;  /* 0x0000761000197816 */ /* 0x000fe20000000019 */
[----:B------:R-:W-:Y:S06]  /*25f0*/  BRA `(.L_x_4964) ;  /* 0x0000000c00687947 */ /* 0x000fec0003800000 */
.L_x_4960:
        /* <DEDUP_REMOVED lines=9> */
.L_x_4968:
[----:B------:R0:W5:Y:S01]  /*2690*/  LDG.E.U16 R25, desc[UR36][R2.64] ;  /* 0x0000002402197981 */ /* 0x000162000c1e1500 */
[----:B------:R-:W-:Y:S05]  /*26a0*/  BRA `(.L_x_4964) ;  /* 0x0000000c003c7947 */ /* 0x000fea0003800000 */
.L_x_4967:
        /* <DEDUP_REMOVED lines=9> */
.L_x_4970:
[----:B------:R1:W5:Y:S01]  /*2740*/  LDG.E.U16 R25, desc[UR36][R2.64] ;  /* 0x0000002402197981 */ /* 0x000362000c1e1500 */
[----:B------:R-:W-:Y:S05]  /*2750*/  BRA `(.L_x_4964) ;  /* 0x0000000c00107947 */ /* 0x000fea0003800000 */
.L_x_4969:
        /* <DEDUP_REMOVED lines=9> */
.L_x_4959:
        /* <DEDUP_REMOVED lines=14> */
.L_x_4973:
        /* <DEDUP_REMOVED lines=9> */
.L_x_4972:
        /* <DEDUP_REMOVED lines=28> */
.L_x_4975:
        /* <DEDUP_REMOVED lines=15> */
.L_x_4974:
[----:B------:R-:W2:Y:S02]  /*2c10*/  LDG.E.U16 R0, desc[UR36][R2.64] ;  /* 0x0000002402007981 */ /* 0x000ea4000c1e1500 */
[----:B--2---:R-:W-:-:S05]  /*2c20*/  IMAD.U32 R0, R0, 0x10000, RZ ;  /* 0x0001000000007824 */ /* 0x004fca00078e00ff */
[----:B------:R-:W-:-:S04]  /*2c30*/  F2FP.F16.F32.PACK_AB R0, RZ, R0 ;  /* 0x00000000ff00723e */ /* 0x000fc800000000ff */
[----:B------:R-:W-:Y:S01]  /*2c40*/  PRMT R25, R0, 0x7610, R25 ;  /* 0x0000761000197816 */ /* 0x000fe20000000019 */
[----:B------:R-:W-:Y:S06]  /*2c50*/  BRA `(.L_x_4964) ;  /* 0x0000000400d07947 */ /* 0x000fec0003800000 */
.L_x_4971:
        /* <DEDUP_REMOVED lines=13> */
.L_x_4978:
        /* <DEDUP_REMOVED lines=21> */
.L_x_4982:
[----:B------:R-:W-:Y:S05]  /*2e80*/  BSYNC B1 ;  /* 0x0000000000017941 */ /* 0x000fea0003800000 */
.L_x_4981:
[----:B------:R-:W-:Y:S01]  /*2e90*/  LEA R3, R0, 0x3b800000, 0x17 ;  /* 0x3b80000000037811 */ /* 0x000fe200078eb8ff */
[----:B------:R-:W-:-:S05]  /*2ea0*/  IMAD.SHL.U32 R0, R2, 0x100000, RZ ;  /* 0x0010000002007824 */ /* 0x000fca00078e00ff */
[----:B------:R-:W-:-:S07]  /*2eb0*/  LOP3.LUT R0, R3, R0, R4, 0xfe, !PT ;  /* 0x0000000003007212 */ /* 0x000fce00078efe04 */
.L_x_4980:
[----:B------:R-:W-:Y:S05]  /*2ec0*/  BSYNC B0 ;  /* 0x0000000000007941 */ /* 0x000fea0003800000 */
.L_x_4979:
[----:B------:R-:W-:-:S04]  /*2ed0*/  F2FP.F16.F32.PACK_AB R0, RZ, R0 ;  /* 0x00000000ff00723e */ /* 0x000fc800000000ff */
[----:B------:R-:W-:Y:S01]  /*2ee0*/  PRMT R25, R0, 0x7610, R25 ;  /* 0x0000761000197816 */ /* 0x000fe20000000019 */
[----:B------:R-:W-:Y:S06]  /*2ef0*/  BRA `(.L_x_4964) ;  /* 0x0000000400287947 */ /* 0x000fec0003800000 */
.L_x_4977:
        /* <DEDUP_REMOVED lines=21> */
.L_x_4986:
[----:B------:R-:W-:Y:S05]  /*3050*/  BSYNC B1 ;  /* 0x0000000000017941 */ /* 0x000fea0003800000 */
.L_x_4985:
[----:B------:R-:W-:Y:S01]  /*3060*/  LEA R3, R0, 0x37800000, 0x17 ;  /* 0x3780000000037811 */ /* 0x000fe200078eb8ff */
[----:B------:R-:W-:-:S05]  /*3070*/  IMAD.SHL.U32 R0, R2, 0x200000, RZ ;  /* 0x0020000002007824 */ /* 0x000fca00078e00ff */
[----:B------:R-:W-:-:S07]  /*3080*/  LOP3.LUT R0, R3, R0, R4, 0xfe, !PT ;  /* 0x0000000003007212 */ /* 0x000fce00078efe04 */
.L_x_4984:
[----:B------:R-:W-:Y:S05]  /*3090*/  BSYNC B0 ;  /* 0x0000000000007941 */ /* 0x000fea0003800000 */
.L_x_4983:
[----:B------:R-:W-:-:S04]  /*30a0*/  F2FP.F16.F32.PACK_AB R0, RZ, R0 ;  /* 0x00000000ff00723e */ /* 0x000fc800000000ff */
[----:B------:R-:W-:Y:S01]  /*30b0*/  PRMT R25, R0, 0x7610, R25 ;  /* 0x0000761000197816 */ /* 0x000fe20000000019 */
[----:B------:R-:W-:Y:S06]  /*30c0*/  BRA `(.L_x_4964) ;  /* 0x0000000000b47947 */ /* 0x000fec0003800000 */
.L_x_4976:
        /* <DEDUP_REMOVED lines=14> */
.L_x_4990:
[----:B------:R-:W-:Y:S05]  /*31b0*/  BSYNC B0 ;  /* 0x0000000000007941 */ /* 0x000fea0003800000 */
.L_x_4989:
[----:B------:R-:W-:-:S04]  /*31c0*/  F2FP.F16.F32.PACK_AB R0, RZ, R0 ;  /* 0x00000000ff00723e */ /* 0x000fc800000000ff */
[----:B------:R-:W-:Y:S01]  /*31d0*/  PRMT R25, R0, 0x7610, R25 ;  /* 0x0000761000197816 */ /* 0x000fe20000000019 */
[----:B------:R-:W-:Y:S06]  /*31e0*/  BRA `(.L_x_4964) ;  /* 0x00000000006c7947 */ /* 0x000fec0003800000 */
.L_x_4963:
        /* <DEDUP_REMOVED lines=16> */
.L_x_4991:
[----:B------:R-:W-:Y:S01]  /*32f0*/  PRMT R25, RZ, 0x7610, R25 ;  /* 0x00007610ff197816 */ /* 0x000fe20000000019 */
[----:B------:R-:W-:Y:S06]  /*3300*/  BRA `(.L_x_4964) ;  /* 0x0000000000247947 */ /* 0x000fec0003800000 */
.L_x_4988:
[----:B------:R-:W2:Y:S02]  /*3310*/  LDG.E.64 R2, desc[UR36][R2.64] ;  /* 0x0000002402027981 */ /* 0x000ea4000c1e1b00 */
[----:B--2---:R-:W0:Y:S02]  /*3320*/  I2F.U64 R0, R2 ;  /* 0x0000000200007312 */ /* 0x004e240000301000 */
[----:B0-----:R-:W-:-:S04]  /*3330*/  F2FP.F16.F32.PACK_AB R0, RZ, R0 ;  /* 0x00000000ff00723e */ /* 0x001fc800000000ff */
[----:B------:R-:W-:Y:S01]  /*3340*/  PRMT R25, R0, 0x7610, R25 ;  /* 0x0000761000197816 */ /* 0x000fe20000000019 */
[----:B------:R-:W-:Y:S06]  /*3350*/  BRA `(.L_x_4964) ;  /* 0x0000000000107947 */ /* 0x000fec0003800000 */
.L_x_4987:
[----:B------:R-:W2:Y:S02]  /*3360*/  LDG.E R2, desc[UR36][R2.64] ;  /* 0x0000002402027981 */ /* 0x000ea4000c1e1900 */
[----:B--2---:R-:W-:-:S04]  /*3370*/  I2FP.F32.U32 R0, R2 ;  /* 0x0000000200007245 */ /* 0x004fc80000201000 */
[----:B------:R-:W-:-:S04]  /*3380*/  F2FP.F16.F32.PACK_AB R0, RZ, R0 ;  /* 0x00000000ff00723e */ /* 0x000fc800000000ff */
[----:B------:R-:W-:-:S07]  /*3390*/  PRMT R25, R0, 0x7610, R25 ;  /* 0x0000761000197816 */ /* 0x000fce0000000019 */
.L_x_4964:
[----:B------:R-:W-:-:S07]  /*33a0*/  VIADD R19, R19, 0x80 ;  /* 0x0000008013137836 */ /* 0x000fce0000000000 */
.L_x_4958:
[----:B------:R-:W-:Y:S05]  /*33b0*/  BSYNC B6 ;  /* 0x0000000000067941 */ /* 0x000fea0003800000 */
.L_x_4957:
        /* <DEDUP_REMOVED lines=25> */
.L_x_4997:
[----:B------:R-:W2:Y:S02]  /*3550*/  LDG.E.U8 R2, desc[UR36][R2.64] ;  /* 0x0000002402027981 */ /* 0x000ea4000c1e1100 */
[----:B--2---:R-:W-:-:S04]  /*3560*/  I2FP.F32.U32 R0, R2 ;  /* 0x0000000200007245 */ /* 0x004fc80000201000 */
[----:B------:R-:W-:-:S04]  /*3570*/  F2FP.F16.F32.PACK_AB R0, RZ, R0 ;  /* 0x00000000ff00723e */ /* 0x000fc800000000ff */
[----:B------:R-:W-:Y:S01]  /*3580*/  PRMT R24, R0, 0x7610, R24 ;  /* 0x0000761000187816 */ /* 0x000fe20000000018 */
[----:B------:R-:W-:Y:S06]  /*3590*/  BRA `(.L_x_4993) ;  /* 0x0000000c00bc7947 */ /* 0x000fec0003800000 */
.L_x_4996:
        /* <DEDUP_REMOVED lines=11> */
.L_x_5000:
[----:B------:R-:W2:Y:S02]  /*3650*/  LDG.E R2, desc[UR36][R2.64] ;  /* 0x0000002402027981 */ /* 0x000ea4000c1e1900 */
[----:B--2---:R-:W-:-:S04]  /*3660*/  I2FP.F32.S32 R0, R2 ;  /* 0x0000000200007245 */ /* 0x004fc80000201400 */
[----:B------:R-:W-:-:S04]  /*3670*/  F2FP.F16.F32.PACK_AB R0, RZ, R0 ;  /* 0x00000000ff00723e */ /* 0x000fc800000000ff */
[----:B------:R-:W-:Y:S01]  /*3680*/  PRMT R24, R0, 0x7610, R24 ;  /* 0x0000761000187816 */ /* 0x000fe20000000018 */
[----:B------:R-:W-:Y:S06]  /*3690*/  BRA `(.L_x_4993) ;  /* 0x0000000c007c7947 */ /* 0x000fec0003800000 */
.L_x_4999:
[----:B------:R-:W2:Y:S02]  /*36a0*/  LDG.E.U16 R2, desc[UR36][R2.64] ;  /* 0x0000002402027981 */ /* 0x000ea4000c1e1500 */
[----:B--2---:R-:W0:Y:S02]  /*36b0*/  I2F.S16 R0, R2 ;  /* 0x0000000200007306 */ /* 0x004e240000101400 */
[----:B0-----:R-:W-:-:S04]  /*36c0*/  F2FP.F16.F32.PACK_AB R0, RZ, R0 ;  /* 0x00000000ff00723e */ /* 0x001fc800000000ff */
[----:B------:R-:W-:Y:S01]  /*36d0*/  PRMT R24, R0, 0x7610, R24 ;  /* 0x0000761000187816 */ /* 0x000fe20000000018 */
[----:B------:R-:W-:Y:S06]  /*36e0*/  BRA `(.L_x_4993) ;  /* 0x0000000c00687947 */ /* 0x000fec0003800000 */
.L_x_4995:
        /* <DEDUP_REMOVED lines=9> */
.L_x_5002:
[----:B------:R2:W5:Y:S01]  /*3780*/  LDG.E.U16 R24, desc[UR36][R2.64] ;  /* 0x0000002402187981 */ /* 0x000562000c1e1500 */
[----:B------:R-:W-:Y:S05]  /*3790*/  BRA `(.L_x_4993) ;  /* 0x0000000c003c7947 */ /* 0x000fea0003800000 */
.L_x_5001:
        /* <DEDUP_REMOVED lines=9> */
.L_x_5004:
[----:B------:R3:W5:Y:S01]  /*3830*/  LDG.E.U16 R24, desc[UR36][R2.64] ;  /* 0x0000002402187981 */ /* 0x000762000c1e1500 */
[----:B------:R-:W-:Y:S05]  /*3840*/  BRA `(.L_x_4993) ;  /* 0x0000000c00107947 */ /* 0x000fea0003800000 */
.L_x_5003:
        /* <DEDUP_REMOVED lines=9> */
.L_x_4994:
        /* <DEDUP_REMOVED lines=14> */
.L_x_5007:
        /* <DEDUP_REMOVED lines=9> */
.L_x_5006:
        /* <DEDUP_REMOVED lines=28> */
.L_x_5009:
        /* <DEDUP_REMOVED lines=15> */
.L_x_5008:
[----:B------:R-:W2:Y:S02]  /*3d00*/  LDG.E.U16 R0, desc[UR36][R2.64] ;  /* 0x0000002402007981 */ /* 0x000ea4000c1e1500 */
[----:B--2---:R-:W-:-:S05]  /*3d10*/  IMAD.U32 R0, R0, 0x10000, RZ ;  /* 0x0001000000007824 */ /* 0x004fca00078e00ff */
[----:B------:R-:W-:-:S04]  /*3d20*/  F2FP.F16.F32.PACK_AB R0, RZ, R0 ;  /* 0x00000000ff00723e */ /* 0x000fc800000000ff */
[----:B------:R-:W-:Y:S01]  /*3d30*/  PRMT R24, R0, 0x7610, R24 ;  /* 0x0000761000187816 */ /* 0x000fe20000000018 */
[----:B------:R-:W-:Y:S06]  /*3d40*/  BRA `(.L_x_4993) ;  /* 0x0000000400d07947 */ /* 0x000fec0003800000 */
.L_x_5005:
        /* <DEDUP_REMOVED lines=13> */
.L_x_5012:
        /* <DEDUP_REMOVED lines=21> */
.L_x_5016:
[----:B------:R-:W-:Y:S05]  /*3f70*/  BSYNC B1 ;  /* 0x0000000000017941 */ /* 0x000fea0003800000 */
.L_x_5015:
[----:B------:R-:W-:Y:S01]  /*3f80*/  LEA R3, R0, 0x3b800000, 0x17 ;  /* 0x3b80000000037811 */ /* 0x000fe200078eb8ff */
[----:B------:R-:W-:-:S05]  /*3f90*/  IMAD.SHL.U32 R0, R2, 0x100000, RZ ;  /* 0x0010000002007824 */ /* 0x000fca00078e00ff */
[----:B------:R-:W-:-:S07]  /*3fa0*/  LOP3.LUT R0, R3, R0, R4, 0xfe, !PT ;  /* 0x0000000003007212 */ /* 0x000fce00078efe04 */
.L_x_5014:
[----:B------:R-:W-:Y:S05]  /*3fb0*/  BSYNC B0 ;  /* 0x0000000000007941 */ /* 0x000fea0003800000 */
.L_x_5013:
[----:B------:R-:W-:-:S04]  /*3fc0*/  F2FP.F16.F32.PACK_AB R0, RZ, R0 ;  /* 0x00000000ff00723e */ /* 0x000fc800000000ff */
[----:B------:R-:W-:Y:S01]  /*3fd0*/  PRMT R24, R0, 0x7610, R24 ;  /* 0x0000761000187816 */ /* 0x000fe20000000018 */
[----:B------:R-:W-:Y:S06]  /*3fe0*/  BRA `(.L_x_4993) ;  /* 0x0000000400287947 */ /* 0x000fec0003800000 */
.L_x_5011:
        /* <DEDUP_REMOVED lines=21> */
.L_x_5020:
[----:B------:R-:W-:Y:S05]  /*4140*/  BSYNC B1 ;  /* 0x0000000000017941 */ /* 0x000fea0003800000 */
.L_x_5019:
[----:B------:R-:W-:Y:S01]  /*4150*/  LEA R3, R0, 0x37800000, 0x17 ;  /* 0x3780000000037811 */ /* 0x000fe200078eb8ff */
[----:B------:R-:W-:-:S05]  /*4160*/  IMAD.SHL.U32 R0, R2, 0x200000, RZ ;  /* 0x0020000002007824 */ /* 0x000fca00078e00ff */
[----:B------:R-:W-:-:S07]  /*4170*/  LOP3.LUT R0, R3, R0, R4, 0xfe, !PT ;  /* 0x0000000003007212 */ /* 0x000fce00078efe04 */
.L_x_5018:
[----:B------:R-:W-:Y:S05]  /*4180*/  BSYNC B0 ;  /* 0x0000000000007941 */ /* 0x000fea0003800000 */
.L_x_5017:
[----:B------:R-:W-:-:S04]  /*4190*/  F2FP.F16.F32.PACK_AB R0, RZ, R0 ;  /* 0x00000000ff00723e */ /* 0x000fc800000000ff */
[----:B------:R-:W-:Y:S01]  /*41a0*/  PRMT R24, R0, 0x7610, R24 ;  /* 0x0000761000187816 */ /* 0x000fe20000000018 */
[----:B------:R-:W-:Y:S06]  /*41b0*/  BRA `(.L_x_4993) ;  /* 0x0000000000b47947 */ /* 0x000fec0003800000 */
.L_x_5010:
        /* <DEDUP_REMOVED lines=14> */
.L_x_5024:
[----:B------:R-:W-:Y:S05]  /*42a0*/  BSYNC B0 ;  /* 0x0000000000007941 */ /* 0x000fea0003800000 */
.L_x_5023:
[----:B------:R-:W-:-:S04]  /*42b0*/  F2FP.F16.F32.PACK_AB R0, RZ, R0 ;  /* 0x00000000ff00723e */ /* 0x000fc800000000ff */
[----:B------:R-:W-:Y:S01]  /*42c0*/  PRMT R24, R0, 0x7610, R24 ;  /* 0x0000761000187816 */ /* 0x000fe20000000018 */
[----:B------:R-:W-:Y:S06]  /*42d0*/  BRA `(.L_x_4993) ;  /* 0x00000000006c7947 */ /* 0x000fec0003800000 */
.L_x_4998:
        /* <DEDUP_REMOVED lines=16> */
.L_x_5025:
[----:B------:R-:W-:Y:S01]  /*43e0*/  PRMT R24, RZ, 0x7610, R24 ;  /* 0x00007610ff187816 */ /* 0x000fe20000000018 */
[----:B------:R-:W-:Y:S06]  /*43f0*/  BRA `(.L_x_4993) ;  /* 0x0000000000247947 */ /* 0x000fec0003800000 */
.L_x_5022:
[----:B------:R-:W2:Y:S02]  /*4400*/  LDG.E.64 R2, desc[UR36][R2.64] ;  /* 0x0000002402027981 */ /* 0x000ea4000c1e1b00 */
[----:B--2---:R-:W0:Y:S02]  /*4410*/  I2F.U64 R0, R2 ;  /* 0x0000000200007312 */ /* 0x004e240000301000 */
[----:B0-----:R-:W-:-:S04]  /*4420*/  F2FP.F16.F32.PACK_AB R0, RZ, R0 ;  /* 0x00000000ff00723e */ /* 0x001fc800000000ff */
[----:B------:R-:W-:Y:S01]  /*4430*/  PRMT R24, R0, 0x7610, R24 ;  /* 0x0000761000187816 */ /* 0x000fe20000000018 */
[----:B------:R-:W-:Y:S06]  /*4440*/  BRA `(.L_x_4993) ;  /* 0x0000000000107947 */ /* 0x000fec0003800000 */
.L_x_5021:
[----:B------:R-:W2:Y:S02]  /*4450*/  LDG.E R2, desc[UR36][R2.64] ;  /* 0x0000002402027981 */ /* 0x000ea4000c1e1900 */
[----:B--2---:R-:W-:-:S04]  /*4460*/  I2FP.F32.U32 R0, R2 ;  /* 0x0000000200007245 */ /* 0x004fc80000201000 */
[----:B------:R-:W-:-:S04]  /*4470*/  F2FP.F16.F32.PACK_AB R0, RZ, R0 ;  /* 0x00000000ff00723e */ /* 0x000fc800000000ff */
[----:B------:R-:W-:-:S07]  /*4480*/  PRMT R24, R0, 0x7610, R24 ;  /* 0x0000761000187816 */ /* 0x000fce0000000018 */
.L_x_4993:
[----:B------:R-:W-:Y:S05]  /*4490*/  BSYNC B6 ;  /* 0x0000000000067941 */ /* 0x000fea0003800000 */
.L_x_4992:
        /* <DEDUP_REMOVED lines=19> */
[----:B------:R-:W-:Y:S02]  /*45d0*/  @!P1 F2FP.F16.F32.PACK_AB R23, RZ, R25 ;  /* 0x00000019ff17923e */ /* 0x000fe400000000ff */
[----:B------:R-:W-:Y:S02]  /*45e0*/  @!P2 F2FP.F16.F32.PACK_AB R22, RZ, R3 ;  /* 0x00000003ff16a23e */ /* 0x000fe400000000ff */
[----:B------:R-:W-:Y:S01]  /*45f0*/  @!P0 F2FP.F16.F32.PACK_AB R24, RZ, R2 ;  /* 0x00000002ff18823e */ /* 0x000fe200000000ff */
[----:B----4-:R-:W-:Y:S06]  /*4600*/  @P3 BRA `(.L_x_5027) ;  /* 0x0000001000443947 */ /* 0x010fec0003800000 */
        /* <DEDUP_REMOVED lines=23> */
.L_x_5031:
[----:B------:R-:W-:Y:S02]  /*4780*/  HADD2.F32 R5, -RZ, R4.H0_H0 ;  /* 0x20000004ff057230 */ /* 0x000fe40000004100 */
[----:B------:R-:W-:-:S04]  /*4790*/  IMAD.MOV.U32 R19, RZ, RZ, R27 ;  /* 0x000000ffff137224 */ /* 0x000fc800078e001b */
[----:B------:R-:W0:Y:S02]  /*47a0*/  F2I.S64.TRUNC R4, R5 ;  /* 0x0000000500047311 */ /* 0x000e24000020d900 */
[----:B0-----:R0:W-:Y:S01]  /*47b0*/  STG.E.U8 desc[UR36][R2.64], R4 ;  /* 0x0000000402007986 */ /* 0x0011e2000c101124 */
[----:B------:R-:W-:Y:S05]  /*47c0*/  BRA `(.L_x_5027) ;  /* 0x0000000c00d47947 */ /* 0x000fea0003800000 */
.L_x_5030:
        /* <DEDUP_REMOVED lines=11> */
.L_x_5034:
[----:B------:R-:W-:Y:S02]  /*4880*/  HADD2.F32 R4, -RZ, R4.H0_H0 ;  /* 0x20000004ff047230 */ /* 0x000fe40000004100 */
[----:B------:R-:W-:Y:S02]  /*4890*/  IMAD.MOV.U32 R19, RZ, RZ, R27 ;  /* 0x000000ffff137224 */ /* 0x000fe400078e001b */
[----:B------:R-:W0:Y:S02]  /*48a0*/  F2I.FTZ.TRUNC.NTZ R5, R4 ;  /* 0x0000000400057305 */ /* 0x000e24000021f100 */
[----:B0-----:R0:W-:Y:S01]  /*48b0*/  STG.E desc[UR36][R2.64], R5 ;  /* 0x0000000502007986 */ /* 0x0011e2000c101924 */
[----:B------:R-:W-:Y:S05]  /*48c0*/  BRA `(.L_x_5027) ;  /* 0x0000000c00947947 */ /* 0x000fea0003800000 */
.L_x_5033:
[----:B------:R-:W-:Y:S02]  /*48d0*/  HADD2.F32 R4, -RZ, R4.H0_H0 ;  /* 0x20000004ff047230 */ /* 0x000fe40000004100 */
[----:B------:R-:W-:Y:S02]  /*48e0*/  IMAD.MOV.U32 R19, RZ, RZ, R27 ;  /* 0x000000ffff137224 */ /* 0x000fe400078e001b */
[----:B------:R-:W0:Y:S02]  /*48f0*/  F2I.FTZ.TRUNC.NTZ R5, R4 ;  /* 0x0000000400057305 */ /* 0x000e24000021f100 */
[----:B0-----:R0:W-:Y:S01]  /*4900*/  STG.E.U16 desc[UR36][R2.64], R5 ;  /* 0x0000000502007986 */ /* 0x0011e2000c101524 */
[----:B------:R-:W-:Y:S05]  /*4910*/  BRA `(.L_x_5027) ;  /* 0x0000000c00807947 */ /* 0x000fea0003800000 */
.L_x_5029:
        /* <DEDUP_REMOVED lines=10> */
.L_x_5036:
[----:B------:R0:W-:Y:S01]  /*49c0*/  STG.E.U16 desc[UR36][R2.64], R4 ;  /* 0x0000000402007986 */ /* 0x0001e2000c101524 */
[----:B------:R-:W-:Y:S01]  /*49d0*/  IMAD.MOV.U32 R19, RZ, RZ, R27 ;  /* 0x000000ffff137224 */ /* 0x000fe200078e001b */
[----:B------:R-:W-:Y:S06]  /*49e0*/  BRA `(.L_x_5027) ;  /* 0x0000000c004c7947 */ /* 0x000fec0003800000 */
.L_x_5035:
        /* <DEDUP_REMOVED lines=11> */
.L_x_5038:
[----:B------:R-:W-:Y:S02]  /*4aa0*/  HADD2.F32 R0, -RZ, R4.H0_H0 ;  /* 0x20000004ff007230 */ /* 0x000fe40000004100 */
[----:B------:R-:W-:-:S03]  /*4ab0*/  IMAD.MOV.U32 R19, RZ, RZ, R27 ;  /* 0x000000ffff137224 */ /* 0x000fc600078e001b */
[----:B------:R-:W-:-:S04]  /*4ac0*/  F2FP.F16.F32.PACK_AB R0, RZ, R0 ;  /* 0x00000000ff00723e */ /* 0x000fc800000000ff */
[----:B------:R-:W-:-:S05]  /*4ad0*/  PRMT R0, R0, 0x5410, RZ ;  /* 0x0000541000007816 */ /* 0x000fca00000000ff */
[----:B------:R0:W-:Y:S01]  /*4ae0*/  STG.E desc[UR36][R2.64], R0 ;  /* 0x0000000002007986 */ /* 0x0001e2000c101924 */
[----:B------:R-:W-:Y:S05]  /*4af0*/  BRA `(.L_x_5027) ;  /* 0x0000000c00087947 */ /* 0x000fea0003800000 */
.L_x_5037:
[----:B------:R-:W-:Y:S02]  /*4b00*/  HADD2.F32 R4, -RZ, R4.H0_H0 ;  /* 0x20000004ff047230 */ /* 0x000fe40000004100 */
[----:B------:R-:W-:-:S03]  /*4b10*/  IMAD.MOV.U32 R19, RZ, RZ, R27 ;  /* 0x000000ffff137224 */ /* 0x000fc600078e001b */
[----:B------:R-:W-:-:S06]  /*4b20*/  FMUL.FTZ R4, R4, 1 ;  /* 0x3f80000004047820 */ /* 0x000fcc0000410000 */
[----:B------:R-:W0:Y:S02]  /*4b30*/  F2F.F64.F32 R4, R4 ;  /* 0x0000000400047310 */ /* 0x000e240000201800 */
[----:B0-----:R0:W-:Y:S01]  /*4b40*/  STG.E.64 desc[UR36][R2.64], R4 ;  /* 0x0000000402007986 */ /* 0x0011e2000c101b24 */
[----:B------:R-:W-:Y:S05]  /*4b50*/  BRA `(.L_x_5027) ;  /* 0x0000000800f07947 */ /* 0x000fea0003800000 */
.L_x_5028:
        /* <DEDUP_REMOVED lines=14> */
.L_x_5041:
[----:B------:R-:W-:Y:S01]  /*4c40*/  HADD2.F32 R4, -RZ, R4.H0_H0 ;  /* 0x20000004ff047230 */ /* 0x000fe20000004100 */
[----:B------:R-:W-:Y:S01]  /*4c50*/  CS2R R6, SRZ ;  /* 0x0000000000067805 */ /* 0x000fe2000001ff00 */
[----:B------:R-:W-:-:S03]  /*4c60*/  IMAD.MOV.U32 R19, RZ, RZ, R27 ;  /* 0x000000ffff137224 */ /* 0x000fc600078e001b */
[----:B------:R-:W-:-:S06]  /*4c70*/  FMUL.FTZ R4, R4, 1 ;  /* 0x3f80000004047820 */ /* 0x000fcc0000410000 */
[----:B------:R-:W0:Y:S02]  /*4c80*/  F2F.F64.F32 R4, R4 ;  /* 0x0000000400047310 */ /* 0x000e240000201800 */
[----:B0-----:R0:W-:Y:S01]  /*4c90*/  STG.E.128 desc[UR36][R2.64], R4 ;  /* 0x0000000402007986 */ /* 0x0011e2000c101d24 */
[----:B------:R-:W-:Y:S05]  /*4ca0*/  BRA `(.L_x_5027) ;  /* 0x00000008009c7947 */ /* 0x000fea0003800000 */
.L_x_5040:
        /* <DEDUP_REMOVED lines=21> */
.L_x_5045:
[----:B------:R-:W-:Y:S05]  /*4e00*/  BSYNC B0 ;  /* 0x0000000000007941 */ /* 0x000fea0003800000 */
.L_x_5044:
[----:B------:R-:W-:Y:S01]  /*4e10*/  LOP3.LUT R5, R0, R5, RZ, 0xfc, !PT ;  /* 0x0000000500057212 */ /* 0x000fe200078efcff */
[----:B------:R-:W-:-:S04]  /*4e20*/  IMAD.MOV.U32 R19, RZ, RZ, R27 ;  /* 0x000000ffff137224 */ /* 0x000fc800078e001b */
[----:B------:R0:W-:Y:S01]  /*4e30*/  STG.E.U8 desc[UR36][R2.64], R5 ;  /* 0x0000000502007986 */ /* 0x0001e2000c101124 */
[----:B------:R-:W-:Y:S05]  /*4e40*/  BRA `(.L_x_5027) ;  /* 0x0000000800347947 */ /* 0x000fea0003800000 */
.L_x_5043:
        /* <DEDUP_REMOVED lines=13> */
.L_x_5047:
[----:B------:R-:W-:Y:S01]  /*4f20*/  IMAD.MOV.U32 R0, RZ, RZ, 0x7f ;  /* 0x0000007fff007424 */ /* 0x000fe200078e00ff */
[----:B------:R-:W-:-:S04]  /*4f30*/  ISETP.GT.U32.AND P0, PT, R4, 0x7f800000, PT ;  /* 0x7f8000000400780c */ /* 0x000fc80003f04070 */
[----:B------:R-:W-:-:S09]  /*4f40*/  SEL R0, R0, 0x7c, P0 ;  /* 0x0000007c00007807 */ /* 0x000fd20000000000 */
.L_x_5048:
[----:B------:R-:W-:Y:S05]  /*4f50*/  BSYNC B0 ;  /* 0x0000000000007941 */ /* 0x000fea0003800000 */
.L_x_5046:
[----:B------:R-:W-:Y:S01]  /*4f60*/  LOP3.LUT R4, R5, 0x80000000, RZ, 0xc0, !PT ;  /* 0x8000000005047812 */ /* 0x000fe200078ec0ff */
[----:B------:R-:W-:-:S03]  /*4f70*/  IMAD.MOV.U32 R19, RZ, RZ, R27 ;  /* 0x000000ffff137224 */ /* 0x000fc600078e001b */
[----:B------:R-:W-:-:S04]  /*4f80*/  SHF.R.U32.HI R5, RZ, 0x18, R4 ;  /* 0x00000018ff057819 */ /* 0x000fc80000011604 */
[----:B------:R-:W-:-:S05]  /*4f90*/  LOP3.LUT R5, R0, R5, RZ, 0xfc, !PT ;  /* 0x0000000500057212 */ /* 0x000fca00078efcff */
[----:B------:R0:W-:Y:S01]  /*4fa0*/  STG.E.U8 desc[UR36][R2.64], R5 ;  /* 0x0000000502007986 */ /* 0x0001e2000c101124 */
[----:B------:R-:W-:Y:S05]  /*4fb0*/  BRA `(.L_x_5027) ;  /* 0x0000000400d87947 */ /* 0x000fea0003800000 */
.L_x_5042:
[----:B------:R-:W-:Y:S02]  /*4fc0*/  HADD2.F32 R0, -RZ, R4.H0_H0 ;  /* 0x20000004ff007230 */ /* 0x000fe40000004100 */
[----:B------:R-:W-:-:S03]  /*4fd0*/  IMAD.MOV.U32 R19, RZ, RZ, R27 ;  /* 0x000000ffff137224 */ /* 0x000fc600078e001b */
[----:B------:R-:W-:-:S05]  /*4fe0*/  F2FP.BF16.F32.PACK_AB R0, RZ, R0 ;  /* 0x00000000ff00723e */ /* 0x000fca00000010ff */
[----:B------:R0:W-:Y:S01]  /*4ff0*/  STG.E.U16 desc[UR36][R2.64], R0 ;  /* 0x0000000002007986 */ /* 0x0001e2000c101524 */
[----:B------:R-:W-:Y:S05]  /*5000*/  BRA `(.L_x_5027) ;  /* 0x0000000400c47947 */ /* 0x000fea0003800000 */
.L_x_5039:
        /* <DEDUP_REMOVED lines=13> */
.L_x_5051:
        /* <DEDUP_REMOVED lines=17> */
.L_x_5054:
[----:B------:R-:W-:-:S04]  /*51f0*/  LOP3.LUT R0, R7, 0x80000000, RZ, 0xc0, !PT ;  /* 0x8000000007007812 */ /* 0x000fc800078ec0ff */
[----:B------:R-:W-:-:S04]  /*5200*/  SHF.R.U32.HI R5, RZ, 0x18, R0 ;  /* 0x00000018ff057819 */ /* 0x000fc80000011600 */
[----:B------:R-:W-:-:S04]  /*5210*/  LOP3.LUT R4, R4, R5, RZ, 0xfc, !PT ;  /* 0x0000000504047212 */ /* 0x000fc800078efcff */
[----:B------:R-:W-:-:S07]  /*5220*/  PRMT R0, R4, 0x7610, R0 ;  /* 0x0000761004007816 */ /* 0x000fce0000000000 */
.L_x_5053:
[----:B------:R-:W-:Y:S05]  /*5230*/  BSYNC B0 ;  /* 0x0000000000007941 */ /* 0x000fea0003800000 */
.L_x_5052:
[----:B------:R3:W-:Y:S01]  /*5240*/  STG.E.U8 desc[UR36][R2.64], R0 ;  /* 0x0000000002007986 */ /* 0x0007e2000c101124 */
[----:B------:R-:W-:Y:S01]  /*5250*/  IMAD.MOV.U32 R19, RZ, RZ, R27 ;  /* 0x000000ffff137224 */ /* 0x000fe200078e001b */
[----:B------:R-:W-:Y:S06]  /*5260*/  BRA `(.L_x_5027) ;  /* 0x00000004002c7947 */ /* 0x000fec0003800000 */
.L_x_5050:
        /* <DEDUP_REMOVED lines=17> */
.L_x_5057:
[----:B------:R-:W-:-:S04]  /*5380*/  LOP3.LUT R0, R7, 0x80000000, RZ, 0xc0, !PT ;  /* 0x8000000007007812 */ /* 0x000fc800078ec0ff */
[----:B------:R-:W-:-:S04]  /*5390*/  SHF.R.U32.HI R5, RZ, 0x18, R0 ;  /* 0x00000018ff057819 */ /* 0x000fc80000011600 */
[----:B------:R-:W-:-:S04]  /*53a0*/  LOP3.LUT R4, R4, R5, RZ, 0xfc, !PT ;  /* 0x0000000504047212 */ /* 0x000fc800078efcff */
[----:B------:R-:W-:-:S07]  /*53b0*/  PRMT R0, R4, 0x7610, R0 ;  /* 0x0000761004007816 */ /* 0x000fce0000000000 */
.L_x_5056:
[----:B------:R-:W-:Y:S05]  /*53c0*/  BSYNC B0 ;  /* 0x0000000000007941 */ /* 0x000fea0003800000 */
.L_x_5055:
[----:B------:R0:W-:Y:S01]  /*53d0*/  STG.E.U8 desc[UR36][R2.64], R0 ;  /* 0x0000000002007986 */ /* 0x0001e2000c101124 */
[----:B------:R-:W-:Y:S01]  /*53e0*/  IMAD.MOV.U32 R19, RZ, RZ, R27 ;  /* 0x000000ffff137224 */ /* 0x000fe200078e001b */
[----:B------:R-:W-:Y:S06]  /*53f0*/  BRA `(.L_x_5027) ;  /* 0x0000000000c87947 */ /* 0x000fec0003800000 */
.L_x_5049:
        /* <DEDUP_REMOVED lines=23> */
.L_x_5032:
        /* <DEDUP_REMOVED lines=16> */
.L_x_5060:
[----:B------:R-:W-:Y:S01]  /*5670*/  IMAD.MOV.U32 R19, RZ, RZ, R27 ;  /* 0x000000ffff137224 */ /* 0x000fe200078e001b */
[----:B------:R-:W-:Y:S06]  /*5680*/  BRA `(.L_x_5027) ;  /* 0x0000000000247947 */ /* 0x000fec0003800000 */
.L_x_5059:
[----:B------:R-:W-:Y:S02]  /*5690*/  HADD2.F32 R4, -RZ, R4.H0_H0 ;  /* 0x20000004ff047230 */ /* 0x000fe40000004100 */
[----:B------:R-:W-:-:S04]  /*56a0*/  IMAD.MOV.U32 R19, RZ, RZ, R27 ;  /* 0x000000ffff137224 */ /* 0x000fc800078e001b */
[----:B------:R-:W0:Y:S02]  /*56b0*/  F2I.U64.TRUNC R4, R4 ;  /* 0x0000000400047311 */ /* 0x000e24000020d800 */
[----:B0-----:R2:W-:Y:S01]  /*56c0*/  STG.E.64 desc[UR36][R2.64], R4 ;  /* 0x0000000402007986 */ /* 0x0015e2000c101b24 */
[----:B------:R-:W-:Y:S05]  /*56d0*/  BRA `(.L_x_5027) ;  /* 0x0000000000107947 */ /* 0x000fea0003800000 */
.L_x_5058:
[----:B------:R-:W-:Y:S02]  /*56e0*/  HADD2.F32 R4, -RZ, R4.H0_H0 ;  /* 0x20000004ff047230 */ /* 0x000fe40000004100 */
[----:B------:R-:W-:Y:S02]  /*56f0*/  IMAD.MOV.U32 R19, RZ, RZ, R27 ;  /* 0x000000ffff137224 */ /* 0x000fe400078e001b */
[----:B------:R-:W0:Y:S02]  /*5700*/  F2I.FTZ.U32.TRUNC.NTZ R5, R4 ;  /* 0x0000000400057305 */ /* 0x000e24000021f000 */
[----:B0-----:R0:W-:Y:S03]  /*5710*/  STG.E desc[UR36][R2.64], R5 ;  /* 0x0000000502007986 */ /* 0x0011e6000c101924 */
.L_x_5027:
[----:B------:R-:W-:Y:S05]  /*5720*/  BSYNC B6 ;  /* 0x0000000000067941 */ /* 0x000fea0003800000 */
.L_x_5026:
        /* <DEDUP_REMOVED lines=25> */
.L_x_5066:
[----:B------:R-:W-:-:S06]  /*58c0*/  HADD2.F32 R5, -RZ, R24.H0_H0 ;  /* 0x20000018ff057230 */ /* 0x000fcc0000004100 */
[----:B------:R-:W0:Y:S02]  /*58d0*/  F2I.S64.TRUNC R4, R5 ;  /* 0x0000000500047311 */ /* 0x000e24000020d900 */
[----:B0-----:R0:W-:Y:S01]  /*58e0*/  STG.E.U8 desc[UR36][R2.64], R4 ;  /* 0x0000000402007986 */ /* 0x0011e2000c101124 */
[----:B------:R-:W-:Y:S05]  /*58f0*/  BRA `(.L_x_5068) ;  /* 0x0000000c00847947 */ /* 0x000fea0003800000 */
.L_x_5065:
        /* <DEDUP_REMOVED lines=10> */
.L_x_5070:
[----:B------:R-:W-:-:S04]  /*59a0*/  HADD2.F32 R24, -RZ, R24.H0_H0 ;  /* 0x20000018ff187230 */ /* 0x000fc80000004100 */
[----:B------:R-:W0:Y:S02]  /*59b0*/  F2I.FTZ.TRUNC.NTZ R5, R24 ;  /* 0x0000001800057305 */ /* 0x000e24000021f100 */
[----:B0-----:R0:W-:Y:S01]  /*59c0*/  STG.E desc[UR36][R2.64], R5 ;  /* 0x0000000502007986 */ /* 0x0011e2000c101924 */
[----:B------:R-:W-:Y:S05]  /*59d0*/  BRA `(.L_x_5068) ;  /* 0x0000000c004c7947 */ /* 0x000fea0003800000 */
.L_x_5069:
[----:B------:R-:W-:-:S04]  /*59e0*/  HADD2.F32 R24, -RZ, R24.H0_H0 ;  /* 0x20000018ff187230 */ /* 0x000fc80000004100 */
[----:B------:R-:W0:Y:S02]  /*59f0*/  F2I.FTZ.TRUNC.NTZ R5, R24 ;  /* 0x0000001800057305 */ /* 0x000e24000021f100 */
[----:B0-----:R0:W-:Y:S01]  /*5a00*/  STG.E.U16 desc[UR36][R2.64], R5 ;  /* 0x0000000502007986 */ /* 0x0011e2000c101524 */
[----:B------:R-:W-:Y:S05]  /*5a10*/  BRA `(.L_x_5068) ;  /* 0x0000000c003c7947 */ /* 0x000fea0003800000 */
.L_x_5064:
        /* <DEDUP_REMOVED lines=9> */
.L_x_5072:
[----:B------:R0:W-:Y:S01]  /*5ab0*/  STG.E.U16 desc[UR36][R2.64], R24 ;  /* 0x0000001802007986 */ /* 0x0001e2000c101524 */
[----:B------:R-:W-:Y:S05]  /*5ac0*/  BRA `(.L_x_5068) ;  /* 0x0000000c00107947 */ /* 0x000fea0003800000 */
.L_x_5071:
        /* <DEDUP_REMOVED lines=10> */
.L_x_5074:
[----:B------:R-:W-:-:S05]  /*5b70*/  HADD2.F32 R0, -RZ, R24.H0_H0 ;  /* 0x20000018ff007230 */ /* 0x000fca0000004100 */
[----:B------:R-:W-:-:S04]  /*5b80*/  F2FP.F16.F32.PACK_AB R0, RZ, R0 ;  /* 0x00000000ff00723e */ /* 0x000fc800000000ff */
[----:B------:R-:W-:-:S05]  /*5b90*/  PRMT R0, R0, 0x5410, RZ ;  /* 0x0000541000007816 */ /* 0x000fca00000000ff */
[----:B------:R0:W-:Y:S01]  /*5ba0*/  STG.E desc[UR36][R2.64], R0 ;  /* 0x0000000002007986 */ /* 0x0001e2000c101924 */
[----:B------:R-:W-:Y:S05]  /*5bb0*/  BRA `(.L_x_5068) ;  /* 0x0000000800d47947 */ /* 0x000fea0003800000 */
.L_x_5073:
[----:B------:R-:W-:-:S05]  /*5bc0*/  HADD2.F32 R4, -RZ, R24.H0_H0 ;  /* 0x20000018ff047230 */ /* 0x000fca0000004100 */
[----:B------:R-:W-:-:S06]  /*5bd0*/  FMUL.FTZ R4, R4, 1 ;  /* 0x3f80000004047820 */ /* 0x000fcc0000410000 */
[----:B------:R-:W0:Y:S02]  /*5be0*/  F2F.F64.F32 R4, R4 ;  /* 0x0000000400047310 */ /* 0x000e240000201800 */
[----:B0-----:R0:W-:Y:S01]  /*5bf0*/  STG.E.64 desc[UR36][R2.64], R4 ;  /* 0x0000000402007986 */ /* 0x0011e2000c101b24 */
[----:B------:R-:W-:Y:S05]  /*5c00*/  BRA `(.L_x_5068) ;  /* 0x0000000800c07947 */ /* 0x000fea0003800000 */
.L_x_5063:
        /* <DEDUP_REMOVED lines=13> */
.L_x_5077:
[----:B------:R-:W-:Y:S01]  /*5ce0*/  HADD2.F32 R24, -RZ, R24.H0_H0 ;  /* 0x20000018ff187230 */ /* 0x000fe20000004100 */
[----:B------:R-:W-:-:S04]  /*5cf0*/  CS2R R6, SRZ ;  /* 0x0000000000067805 */ /* 0x000fc8000001ff00 */
[----:B------:R-:W-:-:S06]  /*5d00*/  FMUL.FTZ R4, R24, 1 ;  /* 0x3f80000018047820 */ /* 0x000fcc0000410000 */
[----:B------:R-:W0:Y:S02]  /*5d10*/  F2F.F64.F32 R4, R4 ;  /* 0x0000000400047310 */ /* 0x000e240000201800 */
[----:B0-----:R0:W-:Y:S01]  /*5d20*/  STG.E.128 desc[UR36][R2.64], R4 ;  /* 0x0000000402007986 */ /* 0x0011e2000c101d24 */
[----:B------:R-:W-:Y:S05]  /*5d30*/  BRA `(.L_x_5068) ;  /* 0x0000000800747947 */ /* 0x000fea0003800000 */
.L_x_5076:
        /* <DEDUP_REMOVED lines=21> */
.L_x_5081:
[----:B------:R-:W-:Y:S05]  /*5e90*/  BSYNC B0 ;  /* 0x0000000000007941 */ /* 0x000fea0003800000 */
.L_x_5080:
[----:B------:R-:W-:-:S05]  /*5ea0*/  LOP3.LUT R5, R0, R5, RZ, 0xfc, !PT ;  /* 0x0000000500057212 */ /* 0x000fca00078efcff */
[----:B------:R0:W-:Y:S01]  /*5eb0*/  STG.E.U8 desc[UR36][R2.64], R5 ;  /* 0x0000000502007986 */ /* 0x0001e2000c101124 */
[----:B------:R-:W-:Y:S05]  /*5ec0*/  BRA `(.L_x_5068) ;  /* 0x0000000800107947 */ /* 0x000fea0003800000 */
.L_x_5079:
        /* <DEDUP_REMOVED lines=13> */
.L_x_5083:
[----:B------:R-:W-:Y:S01]  /*5fa0*/  IMAD.MOV.U32 R0, RZ, RZ, 0x7f ;  /* 0x0000007fff007424 */ /* 0x000fe200078e00ff */
[----:B------:R-:W-:-:S04]  /*5fb0*/  ISETP.GT.U32.AND P0, PT, R4, 0x7f800000, PT ;  /* 0x7f8000000400780c */ /* 0x000fc80003f04070 */
[----:B------:R-:W-:-:S09]  /*5fc0*/  SEL R0, R0, 0x7c, P0 ;  /* 0x0000007c00007807 */ /* 0x000fd20000000000 */
.L_x_5084:
[----:B------:R-:W-:Y:S05]  /*5fd0*/  BSYNC B0 ;  /* 0x0000000000007941 */ /* 0x000fea0003800000 */
.L_x_5082:
[----:B------:R-:W-:-:S04]  /*5fe0*/  LOP3.LUT R4, R5, 0x80000000, RZ, 0xc0, !PT ;  /* 0x8000000005047812 */ /* 0x000fc800078ec0ff */
[----:B------:R-:W-:-:S04]  /*5ff0*/  SHF.R.U32.HI R5, RZ, 0x18, R4 ;  /* 0x00000018ff057819 */ /* 0x000fc80000011604 */
[----:B------:R-:W-:-:S05]  /*6000*/  LOP3.LUT R5, R0, R5, RZ, 0xfc, !PT ;  /* 0x0000000500057212 */ /* 0x000fca00078efcff */
[----:B------:R0:W-:Y:S01]  /*6010*/  STG.E.U8 desc[UR36][R2.64], R5 ;  /* 0x0000000502007986 */ /* 0x0001e2000c101124 */
[----:B------:R-:W-:Y:S05]  /*6020*/  BRA `(.L_x_5068) ;  /* 0x0000000400b87947 */ /* 0x000fea0003800000 */
.L_x_5078:
[----:B------:R-:W-:-:S05]  /*6030*/  HADD2.F32 R0, -RZ, R24.H0_H0 ;  /* 0x20000018ff007230 */ /* 0x000fca0000004100 */
[----:B------:R-:W-:-:S05]  /*6040*/  F2FP.BF16.F32.PACK_AB R0, RZ, R0 ;  /* 0x00000000ff00723e */ /* 0x000fca00000010ff */
[----:B------:R0:W-:Y:S01]  /*6050*/  STG.E.U16 desc[UR36][R2.64], R0 ;  /* 0x0000000002007986 */ /* 0x0001e2000c101524 */
[----:B------:R-:W-:Y:S05]  /*6060*/  BRA `(.L_x_5068) ;  /* 0x0000000400a87947 */ /* 0x000fea0003800000 */
.L_x_5075:
        /* <DEDUP_REMOVED lines=12> */
.L_x_5087:
        /* <DEDUP_REMOVED lines=17> */
.L_x_5090:
[----:B------:R-:W-:-:S04]  /*6240*/  LOP3.LUT R0, R7, 0x80000000, RZ, 0xc0, !PT ;  /* 0x8000000007007812 */ /* 0x000fc800078ec0ff */
[----:B------:R-:W-:-:S04]  /*6250*/  SHF.R.U32.HI R5, RZ, 0x18, R0 ;  /* 0x00000018ff057819 */ /* 0x000fc80000011600 */
[----:B------:R-:W-:-:S04]  /*6260*/  LOP3.LUT R4, R4, R5, RZ, 0xfc, !PT ;  /* 0x0000000504047212 */ /* 0x000fc800078efcff */
[----:B------:R-:W-:-:S07]  /*6270*/  PRMT R0, R4, 0x7610, R0 ;  /* 0x0000761004007816 */ /* 0x000fce0000000000 */
.L_x_5089:
[----:B------:R-:W-:Y:S05]  /*6280*/  BSYNC B0 ;  /* 0x0000000000007941 */ /* 0x000fea0003800000 */
.L_x_5088:
[----:B------:R3:W-:Y:S01]  /*6290*/  STG.E.U8 desc[UR36][R2.64], R0 ;  /* 0x0000000002007986 */ /* 0x0007e2000c101124 */
[----:B------:R-:W-:Y:S05]  /*62a0*/  BRA `(.L_x_5068) ;  /* 0x0000000400187947 */ /* 0x000fea0003800000 */
.L_x_5086:
        /* <DEDUP_REMOVED lines=17> */
.L_x_5093:
[----:B------:R-:W-:-:S04]  /*63c0*/  LOP3.LUT R0, R7, 0x80000000, RZ, 0xc0, !PT ;  /* 0x8000000007007812 */ /* 0x000fc800078ec0ff */
[----:B------:R-:W-:-:S04]  /*63d0*/  SHF.R.U32.HI R5, RZ, 0x18, R0 ;  /* 0x00000018ff057819 */ /* 0x000fc80000011600 */
[----:B------:R-:W-:-:S04]  /*63e0*/  LOP3.LUT R4, R4, R5, RZ, 0xfc, !PT ;  /* 0x0000000504047212 */ /* 0x000fc800078efcff */
[----:B------:R-:W-:-:S07]  /*63f0*/  PRMT R0, R4, 0x7610, R0 ;  /* 0x0000761004007816 */ /* 0x000fce0000000000 */
.L_x_5092:
[----:B------:R-:W-:Y:S05]  /*6400*/  BSYNC B0 ;  /* 0x0000000000007941 */ /* 0x000fea0003800000 */
.L_x_5091:
[----:B------:R0:W-:Y:S01]  /*6410*/  STG.E.U8 desc[UR36][R2.64], R0 ;  /* 0x0000000002007986 */ /* 0x0001e2000c101124 */
[----:B------:R-:W-:Y:S05]  /*6420*/  BRA `(.L_x_5068) ;  /* 0x0000000000b87947 */ /* 0x000fea0003800000 */
.L_x_5085:
        /* <DEDUP_REMOVED lines=22> */
.L_x_5067:
        /* <DEDUP_REMOVED lines=16> */
.L_x_5096:
[----:B------:R-:W-:Y:S05]  /*6690*/  BRA `(.L_x_5068) ;  /* 0x00000000001c7947 */ /* 0x000fea0003800000 */
.L_x_5095:
[----:B------:R-:W-:-:S06]  /*66a0*/  HADD2.F32 R4, -RZ, R24.H0_H0 ;  /* 0x20000018ff047230 */ /* 0x000fcc0000004100 */
[----:B------:R-:W0:Y:S02]  /*66b0*/  F2I.U64.TRUNC R4, R4 ;  /* 0x0000000400047311 */ /* 0x000e24000020d800 */
[----:B0-----:R2:W-:Y:S01]  /*66c0*/  STG.E.64 desc[UR36][R2.64], R4 ;  /* 0x0000000402007986 */ /* 0x0015e2000c101b24 */
[----:B------:R-:W-:Y:S05]  /*66d0*/  BRA `(.L_x_5068) ;  /* 0x00000000000c7947 */ /* 0x000fea0003800000 */
.L_x_5094:
[----:B------:R-:W-:-:S04]  /*66e0*/  HADD2.F32 R24, -RZ, R24.H0_H0 ;  /* 0x20000018ff187230 */ /* 0x000fc80000004100 */
[----:B------:R-:W0:Y:S02]  /*66f0*/  F2I.FTZ.U32.TRUNC.NTZ R5, R24 ;  /* 0x0000001800057305 */ /* 0x000e24000021f000 */
[----:B0-----:R0:W-:Y:S02]  /*6700*/  STG.E desc[UR36][R2.64], R5 ;  /* 0x0000000502007986 */ /* 0x0011e4000c101924 */
.L_x_5068:
        /* <DEDUP_REMOVED lines=25> */
.L_x_5100:
[----:B------:R-:W-:-:S06]  /*68a0*/  HADD2.F32 R5, -RZ, R23.H0_H0 ;  /* 0x20000017ff057230 */ /* 0x000fcc0000004100 */
[----:B------:R-:W0:Y:S02]  /*68b0*/  F2I.S64.TRUNC R4, R5 ;  /* 0x0000000500047311 */ /* 0x000e24000020d900 */
[----:B0-----:R3:W-:Y:S01]  /*68c0*/  STG.E.U8 desc[UR36][R2.64], R4 ;  /* 0x0000000402007986 */ /* 0x0017e2000c101124 */
[----:B------:R-:W-:Y:S05]  /*68d0*/  BRA `(.L_x_5102) ;  /* 0x0000000c00847947 */ /* 0x000fea0003800000 */
.L_x_5099:
        /* <DEDUP_REMOVED lines=10> */
.L_x_5104:
[----:B------:R-:W-:-:S06]  /*6980*/  HADD2.F32 R23, -RZ, R23.H0_H0 ;  /* 0x20000017ff177230 */ /* 0x000fcc0000004100 */
[----:B------:R-:W0:Y:S02]  /*6990*/  F2I.FTZ.TRUNC.NTZ R23, R23 ;  /* 0x0000001700177305 */ /* 0x000e24000021f100 */
[----:B0-----:R2:W-:Y:S01]  /*69a0*/  STG.E desc[UR36][R2.64], R23 ;  /* 0x0000001702007986 */ /* 0x0015e2000c101924 */
[----:B------:R-:W-:Y:S05]  /*69b0*/  BRA `(.L_x_5102) ;  /* 0x0000000c004c7947 */ /* 0x000fea0003800000 */
.L_x_5103:
[----:B------:R-:W-:-:S06]  /*69c0*/  HADD2.F32 R23, -RZ, R23.H0_H0 ;  /* 0x20000017ff177230 */ /* 0x000fcc0000004100 */
[----:B------:R-:W0:Y:S02]  /*69d0*/  F2I.FTZ.TRUNC.NTZ R23, R23 ;  /* 0x0000001700177305 */ /* 0x000e24000021f100 */
[----:B0-----:R0:W-:Y:S01]  /*69e0*/  STG.E.U16 desc[UR36][R2.64], R23 ;  /* 0x0000001702007986 */ /* 0x0011e2000c101524 */
[----:B------:R-:W-:Y:S05]  /*69f0*/  BRA `(.L_x_5102) ;  /* 0x0000000c003c7947 */ /* 0x000fea0003800000 */
.L_x_5098:
        /* <DEDUP_REMOVED lines=9> */
.L_x_5106:
[----:B------:R0:W-:Y:S01]  /*6a90*/  STG.E.U16 desc[UR36][R2.64], R23 ;  /* 0x0000001702007986 */ /* 0x0001e2000c101524 */
[----:B------:R-:W-:Y:S05]  /*6aa0*/  BRA `(.L_x_5102) ;  /* 0x0000000c00107947 */ /* 0x000fea0003800000 */
.L_x_5105:
        /* <DEDUP_REMOVED lines=10> */
.L_x_5108:
[----:B------:R-:W-:-:S05]  /*6b50*/  HADD2.F32 R0, -RZ, R23.H0_H0 ;  /* 0x20000017ff007230 */ /* 0x000fca0000004100 */
[----:B------:R-:W-:-:S04]  /*6b60*/  F2FP.F16.F32.PACK_AB R0, RZ, R0 ;  /* 0x00000000ff00723e */ /* 0x000fc800000000ff */
[----:B------:R-:W-:-:S05]  /*6b70*/  PRMT R0, R0, 0x5410, RZ ;  /* 0x0000541000007816 */ /* 0x000fca00000000ff */
[----:B------:R0:W-:Y:S01]  /*6b80*/  STG.E desc[UR36][R2.64], R0 ;  /* 0x0000000002007986 */ /* 0x0001e2000c101924 */
[----:B------:R-:W-:Y:S05]  /*6b90*/  BRA `(.L_x_5102) ;  /* 0x0000000800d47947 */ /* 0x000fea0003800000 */
.L_x_5107:
[----:B------:R-:W-:-:S05]  /*6ba0*/  HADD2.F32 R4, -RZ, R23.H0_H0 ;  /* 0x20000017ff047230 */ /* 0x000fca0000004100 */
[----:B------:R-:W-:-:S06]  /*6bb0*/  FMUL.FTZ R4, R4, 1 ;  /* 0x3f80000004047820 */ /* 0x000fcc0000410000 */
[----:B------:R-:W0:Y:S02]  /*6bc0*/  F2F.F64.F32 R4, R4 ;  /* 0x0000000400047310 */ /* 0x000e240000201800 */
[----:B0-----:R0:W-:Y:S01]  /*6bd0*/  STG.E.64 desc[UR36][R2.64], R4 ;  /* 0x0000000402007986 */ /* 0x0011e2000c101b24 */
[----:B------:R-:W-:Y:S05]  /*6be0*/  BRA `(.L_x_5102) ;  /* 0x0000000800c07947 */ /* 0x000fea0003800000 */
.L_x_5097:
        /* <DEDUP_REMOVED lines=13> */
.L_x_5111:
[----:B------:R-:W-:Y:S01]  /*6cc0*/  HADD2.F32 R23, -RZ, R23.H0_H0 ;  /* 0x20000017ff177230 */ /* 0x000fe20000004100 */
[----:B------:R-:W-:-:S04]  /*6cd0*/  CS2R R6, SRZ ;  /* 0x0000000000067805 */ /* 0x000fc8000001ff00 */
[----:B------:R-:W-:-:S06]  /*6ce0*/  FMUL.FTZ R4, R23, 1 ;  /* 0x3f80000017047820 */ /* 0x000fcc0000410000 */
[----:B------:R-:W0:Y:S02]  /*6cf0*/  F2F.F64.F32 R4, R4 ;  /* 0x0000000400047310 */ /* 0x000e240000201800 */
[----:B0-----:R0:W-:Y:S01]  /*6d00*/  STG.E.128 desc[UR36][R2.64], R4 ;  /* 0x0000000402007986 */ /* 0x0011e2000c101d24 */
[----:B------:R-:W-:Y:S05]  /*6d10*/  BRA `(.L_x_5102) ;  /* 0x0000000800747947 */ /* 0x000fea0003800000 */
.L_x_5110:
        /* <DEDUP_REMOVED lines=21> */
.L_x_5115:
[----:B------:R-:W-:Y:S05]  /*6e70*/  BSYNC B0 ;  /* 0x0000000000007941 */ /* 0x000fea0003800000 */
.L_x_5114:
[----:B------:R-:W-:-:S05]  /*6e80*/  LOP3.LUT R5, R0, R5, RZ, 0xfc, !PT ;  /* 0x0000000500057212 */ /* 0x000fca00078efcff */
[----:B------:R0:W-:Y:S01]  /*6e90*/  STG.E.U8 desc[UR36][R2.64], R5 ;  /* 0x0000000502007986 */ /* 0x0001e2000c101124 */
[----:B------:R-:W-:Y:S05]  /*6ea0*/  BRA `(.L_x_5102) ;  /* 0x0000000800107947 */ /* 0x000fea0003800000 */
.L_x_5113:
        /* <DEDUP_REMOVED lines=13> */
.L_x_5117:
[----:B------:R-:W-:Y:S01]  /*6f80*/  IMAD.MOV.U32 R0, RZ, RZ, 0x7f ;  /* 0x0000007fff007424 */ /* 0x000fe200078e00ff */
[----:B------:R-:W-:-:S04]  /*6f90*/  ISETP.GT.U32.AND P0, PT, R4, 0x7f800000, PT ;  /* 0x7f8000000400780c */ /* 0x000fc80003f04070 */
[----:B------:R-:W-:-:S09]  /*6fa0*/  SEL R0, R0, 0x7c, P0 ;  /* 0x0000007c00007807 */ /* 0x000fd20000000000 */
.L_x_5118:
[----:B------:R-:W-:Y:S05]  /*6fb0*/  BSYNC B0 ;  /* 0x0000000000007941 */ /* 0x000fea0003800000 */
.L_x_5116:
[----:B------:R-:W-:-:S04]  /*6fc0*/  LOP3.LUT R4, R23, 0x80000000, RZ, 0xc0, !PT ;  /* 0x8000000017047812 */ /* 0x000fc800078ec0ff */
[----:B------:R-:W-:-:S04]  /*6fd0*/  SHF.R.U32.HI R5, RZ, 0x18, R4 ;  /* 0x00000018ff057819 */ /* 0x000fc80000011604 */
[----:B------:R-:W-:-:S05]  /*6fe0*/  LOP3.LUT R5, R0, R5, RZ, 0xfc, !PT ;  /* 0x0000000500057212 */ /* 0x000fca00078efcff */
[----:B------:R0:W-:Y:S01]  /*6ff0*/  STG.E.U8 desc[UR36][R2.64], R5 ;  /* 0x0000000502007986 */ /* 0x0001e2000c101124 */
[----:B------:R-:W-:Y:S05]  /*7000*/  BRA `(.L_x_5102) ;  /* 0x0000000400b87947 */ /* 0x000fea0003800000 */
.L_x_5112:
[----:B------:R-:W-:-:S05]  /*7010*/  HADD2.F32 R0, -RZ, R23.H0_H0 ;  /* 0x20000017ff007230 */ /* 0x000fca0000004100 */
[----:B------:R-:W-:-:S05]  /*7020*/  F2FP.BF16.F32.PACK_AB R0, RZ, R0 ;  /* 0x00000000ff00723e */ /* 0x000fca00000010ff */
[----:B------:R0:W-:Y:S01]  /*7030*/  STG.E.U16 desc[UR36][R2.64], R0 ;  /* 0x0000000002007986 */ /* 0x0001e2000c101524 */
[----:B------:R-:W-:Y:S05]  /*7040*/  BRA `(.L_x_5102) ;  /* 0x0000000400a87947 */ /* 0x000fea0003800000 */
.L_x_5109:
        /* <DEDUP_REMOVED lines=12> */
.L_x_5121:
        /* <DEDUP_REMOVED lines=17> */
.L_x_5124:
[----:B------:R-:W-:-:S04]  /*7220*/  LOP3.LUT R0, R23, 0x80000000, RZ, 0xc0, !PT ;  /* 0x8000000017007812 */ /* 0x000fc800078ec0ff */
[----:B------:R-:W-:-:S04]  /*7230*/  SHF.R.U32.HI R5, RZ, 0x18, R0 ;  /* 0x00000018ff057819 */ /* 0x000fc80000011600 */
[----:B------:R-:W-:-:S04]  /*7240*/  LOP3.LUT R4, R4, R5, RZ, 0xfc, !PT ;  /* 0x0000000504047212 */ /* 0x000fc800078efcff */
[----:B------:R-:W-:-:S07]  /*7250*/  PRMT R0, R4, 0x7610, R0 ;  /* 0x0000761004007816 */ /* 0x000fce0000000000 */
.L_x_5123:
[----:B------:R-:W-:Y:S05]  /*7260*/  BSYNC B0 ;  /* 0x0000000000007941 */ /* 0x000fea0003800000 */
.L_x_5122:
[----:B------:R0:W-:Y:S01]  /*7270*/  STG.E.U8 desc[UR36][R2.64], R0 ;  /* 0x0000000002007986 */ /* 0x0001e2000c101124 */
[----:B------:R-:W-:Y:S05]  /*7280*/  BRA `(.L_x_5102) ;  /* 0x0000000400187947 */ /* 0x000fea0003800000 */
.L_x_5120:
        /* <DEDUP_REMOVED lines=17> */
.L_x_5127:
[----:B------:R-:W-:-:S04]  /*73a0*/  LOP3.LUT R0, R23, 0x80000000, RZ, 0xc0, !PT ;  /* 0x8000000017007812 */ /* 0x000fc800078ec0ff */
[----:B------:R-:W-:-:S04]  /*73b0*/  SHF.R.U32.HI R5, RZ, 0x18, R0 ;  /* 0x00000018ff057819 */ /* 0x000fc80000011600 */
[----:B------:R-:W-:-:S04]  /*73c0*/  LOP3.LUT R4, R4, R5, RZ, 0xfc, !PT ;  /* 0x0000000504047212 */ /* 0x000fc800078efcff */
[----:B------:R-:W-:-:S07]  /*73d0*/  PRMT R0, R4, 0x7610, R0 ;  /* 0x0000761004007816 */ /* 0x000fce0000000000 */
.L_x_5126:
[----:B------:R-:W-:Y:S05]  /*73e0*/  BSYNC B0 ;  /* 0x0000000000007941 */ /* 0x000fea0003800000 */
.L_x_5125:
[----:B------:R0:W-:Y:S01]  /*73f0*/  STG.E.U8 desc[UR36][R2.64], R0 ;  /* 0x0000000002007986 */ /* 0x0001e2000c101124 */
[----:B------:R-:W-:Y:S05]  /*7400*/  BRA `(.L_x_5102) ;  /* 0x0000000000b87947 */ /* 0x000fea0003800000 */
.L_x_5119:
        /* <DEDUP_REMOVED lines=22> */
.L_x_5101:
        /* <DEDUP_REMOVED lines=16> */
.L_x_5130:
[----:B------:R-:W-:Y:S05]  /*7670*/  BRA `(.L_x_5102) ;  /* 0x00000000001c7947 */ /* 0x000fea0003800000 */
.L_x_5129:
[----:B------:R-:W-:-:S06]  /*7680*/  HADD2.F32 R4, -RZ, R23.H0_H0 ;  /* 0x20000017ff047230 */ /* 0x000fcc0000004100 */
[----:B------:R-:W0:Y:S02]  /*7690*/  F2I.U64.TRUNC R4, R4 ;  /* 0x0000000400047311 */ /* 0x000e24000020d800 */
[----:B0-----:R0:W-:Y:S01]  /*76a0*/  STG.E.64 desc[UR36][R2.64], R4 ;  /* 0x0000000402007986 */ /* 0x0011e2000c101b24 */
[----:B------:R-:W-:Y:S05]  /*76b0*/  BRA `(.L_x_5102) ;  /* 0x00000000000c7947 */ /* 0x000fea0003800000 */
.L_x_5128:
[----:B------:R-:W-:-:S06]  /*76c0*/  HADD2.F32 R23, -RZ, R23.H0_H0 ;  /* 0x20000017ff177230 */ /* 0x000fcc0000004100 */
[----:B------:R-:W0:Y:S02]  /*76d0*/  F2I.FTZ.U32.TRUNC.NTZ R23, R23 ;  /* 0x0000001700177305 */ /* 0x000e24000021f000 */
[----:B0-----:R0:W-:Y:S02]  /*76e0*/  STG.E desc[UR36][R2.64], R23 ;  /* 0x0000001702007986 */ /* 0x0011e4000c101924 */
.L_x_5102:
[----:B------:R-:W-:-:S07]  /*76f0*/  VIADD R19, R19, 0x80 ;  /* 0x0000008013137836 */ /* 0x000fce0000000000 */
.L_x_5062:
[----:B------:R-:W-:Y:S05]  /*7700*/  BSYNC B6 ;  /* 0x0000000000067941 */ /* 0x000fea0003800000 */
.L_x_5061:
        /* <DEDUP_REMOVED lines=23> */
.L_x_5134:
[----:B------:R-:W-:-:S06]  /*7880*/  HADD2.F32 R5, -RZ, R22.H0_H0 ;  /* 0x20000016ff057230 */ /* 0x000fcc0000004100 */
[----:B------:R-:W0:Y:S02]  /*7890*/  F2I.S64.TRUNC R4, R5 ;  /* 0x0000000500047311 */ /* 0x000e24000020d900 */
[----:B0-----:R-:W-:Y:S01]  /*78a0*/  STG.E.U8 desc[UR36][R2.64], R4 ;  /* 0x0000000402007986 */ /* 0x001fe2000c101124 */
[----:B------:R-:W-:Y:S05]  /*78b0*/  EXIT ;  /* 0x000000000000794d */ /* 0x000fea0003800000 */
.L_x_5133:
        /* <DEDUP_REMOVED lines=10> */
.L_x_5137:
[----:B------:R-:W-:-:S04]  /*7960*/  HADD2.F32 R22, -RZ, R22.H0_H0 ;  /* 0x20000016ff167230 */ /* 0x000fc80000004100 */
[----:B------:R-:W0:Y:S02]  /*7970*/  F2I.FTZ.TRUNC.NTZ R5, R22 ;  /* 0x0000001600057305 */ /* 0x000e24000021f100 */
[----:B0-----:R-:W-:Y:S01]  /*7980*/  STG.E desc[UR36][R2.64], R5 ;  /* 0x0000000502007986 */ /* 0x001fe2000c101924 */
[----:B------:R-:W-:Y:S05]  /*7990*/  EXIT ;  /* 0x000000000000794d */ /* 0x000fea0003800000 */
.L_x_5136:
[----:B------:R-:W-:-:S04]  /*79a0*/  HADD2.F32 R22, -RZ, R22.H0_H0 ;  /* 0x20000016ff167230 */ /* 0x000fc80000004100 */
[----:B------:R-:W0:Y:S02]  /*79b0*/  F2I.FTZ.TRUNC.NTZ R5, R22 ;  /* 0x0000001600057305 */ /* 0x000e24000021f100 */
[----:B0-----:R-:W-:Y:S01]  /*79c0*/  STG.E.U16 desc[UR36][R2.64], R5 ;  /* 0x0000000502007986 */ /* 0x001fe2000c101524 */
[----:B------:R-:W-:Y:S05]  /*79d0*/  EXIT ;  /* 0x000000000000794d */ /* 0x000fea0003800000 */
.L_x_5132:
        /* <DEDUP_REMOVED lines=9> */
.L_x_5139:
[----:B------:R-:W-:Y:S01]  /*7a70*/  STG.E.U16 desc[UR36][R2.64], R22 ;  /* 0x0000001602007986 */ /* 0x000fe2000c101524 */
[----:B------:R-:W-:Y:S05]  /*7a80*/  EXIT ;  /* 0x000000000000794d */ /* 0x000fea0003800000 */
.L_x_5138:
        /* <DEDUP_REMOVED lines=10> */
.L_x_5141:
[----:B------:R-:W-:-:S05]  /*7b30*/  HADD2.F32 R0, -RZ, R22.H0_H0 ;  /* 0x20000016ff007230 */ /* 0x000fca0000004100 */
[----:B------:R-:W-:-:S04]  /*7b40*/  F2FP.F16.F32.PACK_AB R0, RZ, R0 ;  /* 0x00000000ff00723e */ /* 0x000fc800000000ff */
[----:B------:R-:W-:-:S05]  /*7b50*/  PRMT R0, R0, 0x5410, RZ ;  /* 0x0000541000007816 */ /* 0x000fca00000000ff */
[----:B------:R-:W-:Y:S01]  /*7b60*/  STG.E desc[UR36][R2.64], R0 ;  /* 0x0000000002007986 */ /* 0x000fe2000c101924 */
[----:B------:R-:W-:Y:S05]  /*7b70*/  EXIT ;  /* 0x000000000000794d */ /* 0x000fea0003800000 */
.L_x_5140:
[----:B------:R-:W-:-:S05]  /*7b80*/  HADD2.F32 R4, -RZ, R22.H0_H0 ;  /* 0x20000016ff047230 */ /* 0x000fca0000004100 */
[----:B------:R-:W-:-:S06]  /*7b90*/  FMUL.FTZ R4, R4, 1 ;  /* 0x3f80000004047820 */ /* 0x000fcc0000410000 */
[----:B------:R-:W0:Y:S02]  /*7ba0*/  F2F.F64.F32 R4, R4 ;  /* 0x0000000400047310 */ /* 0x000e240000201800 */
[----:B0-----:R-:W-:Y:S01]  /*7bb0*/  STG.E.64 desc[UR36][R2.64], R4 ;  /* 0x0000000402007986 */ /* 0x001fe2000c101b24 */
[----:B------:R-:W-:Y:S05]  /*7bc0*/  EXIT ;  /* 0x000000000000794d */ /* 0x000fea0003800000 */
.L_x_5131:
        /* <DEDUP_REMOVED lines=13> */
.L_x_5144:
[----:B------:R-:W-:Y:S01]  /*7ca0*/  HADD2.F32 R22, -RZ, R22.H0_H0 ;  /* 0x20000016ff167230 */ /* 0x000fe20000004100 */
[----:B------:R-:W-:-:S04]  /*7cb0*/  CS2R R6, SRZ ;  /* 0x0000000000067805 */ /* 0x000fc8000001ff00 */
[----:B------:R-:W-:-:S06]  /*7cc0*/  FMUL.FTZ R4, R22, 1 ;  /* 0x3f80000016047820 */ /* 0x000fcc0000410000 */
[----:B------:R-:W0:Y:S02]  /*7cd0*/  F2F.F64.F32 R4, R4 ;  /* 0x0000000400047310 */ /* 0x000e240000201800 */
[----:B0-----:R-:W-:Y:S01]  /*7ce0*/  STG.E.128 desc[UR36][R2.64], R4 ;  /* 0x0000000402007986 */ /* 0x001fe2000c101d24 */
[----:B------:R-:W-:Y:S05]  /*7cf0*/  EXIT ;  /* 0x000000000000794d */ /* 0x000fea0003800000 */
.L_x_5143:
        /* <DEDUP_REMOVED lines=21> */
.L_x_5148:
[----:B------:R-:W-:Y:S05]  /*7e50*/  BSYNC B0 ;  /* 0x0000000000007941 */ /* 0x000fea0003800000 */
.L_x_5147:
[----:B------:R-:W-:-:S05]  /*7e60*/  LOP3.LUT R5, R0, R5, RZ, 0xfc, !PT ;  /* 0x0000000500057212 */ /* 0x000fca00078efcff */
[----:B------:R-:W-:Y:S01]  /*7e70*/  STG.E.U8 desc[UR36][R2.64], R5 ;  /* 0x0000000502007986 */ /* 0x000fe2000c101124 */
[----:B------:R-:W-:Y:S05]  /*7e80*/  EXIT ;  /* 0x000000000000794d */ /* 0x000fea0003800000 */
.L_x_5146:
        /* <DEDUP_REMOVED lines=13> */
.L_x_5150:
[----:B------:R-:W-:Y:S01]  /*7f60*/  IMAD.MOV.U32 R0, RZ, RZ, 0x7f ;  /* 0x0000007fff007424 */ /* 0x000fe200078e00ff */
[----:B------:R-:W-:-:S04]  /*7f70*/  ISETP.GT.U32.AND P0, PT, R4, 0x7f800000, PT ;  /* 0x7f8000000400780c */ /* 0x000fc80003f04070 */
[----:B------:R-:W-:-:S09]  /*7f80*/  SEL R0, R0, 0x7c, P0 ;  /* 0x0000007c00007807 */ /* 0x000fd20000000000 */
.L_x_5151:
[----:B------:R-:W-:Y:S05]  /*7f90*/  BSYNC B0 ;  /* 0x0000000000007941 */ /* 0x000fea0003800000 */
.L_x_5149:
[----:B------:R-:W-:-:S04]  /*7fa0*/  LOP3.LUT R4, R5, 0x80000000, RZ, 0xc0, !PT ;  /* 0x8000000005047812 */ /* 0x000fc800078ec0ff */
[----:B------:R-:W-:-:S04]  /*7fb0*/  SHF.R.U32.HI R5, RZ, 0x18, R4 ;  /* 0x00000018ff057819 */ /* 0x000fc80000011604 */
[----:B------:R-:W-:-:S05]  /*7fc0*/  LOP3.LUT R5, R0, R5, RZ, 0xfc, !PT ;  /* 0x0000000500057212 */ /* 0x000fca00078efcff */
[----:B------:R-:W-:Y:S01]  /*7fd0*/  STG.E.U8 desc[UR36][R2.64], R5 ;  /* 0x0000000502007986 */ /* 0x000fe2000c101124 */
[----:B------:R-:W-:Y:S05]  /*7fe0*/  EXIT ;  /* 0x000000000000794d */ /* 0x000fea0003800000 */
.L_x_5145:
[----:B------:R-:W-:-:S05]  /*7ff0*/  HADD2.F32 R0, -RZ, R22.H0_H0 ;  /* 0x20000016ff007230 */ /* 0x000fca0000004100 */
[----:B------:R-:W-:-:S05]  /*8000*/  F2FP.BF16.F32.PACK_AB R0, RZ, R0 ;  /* 0x00000000ff00723e */ /* 0x000fca00000010ff */
[----:B------:R-:W-:Y:S01]  /*8010*/  STG.E.U16 desc[UR36][R2.64], R0 ;  /* 0x0000000002007986 */ /* 0x000fe2000c101524 */
[----:B------:R-:W-:Y:S05]  /*8020*/  EXIT ;  /* 0x000000000000794d */ /* 0x000fea0003800000 */
.L_x_5142:
        /* <DEDUP_REMOVED lines=12> */
.L_x_5154:
        /* <DEDUP_REMOVED lines=17> */
.L_x_5157:
[----:B------:R-:W-:-:S04]  /*8200*/  LOP3.LUT R0, R7, 0x80000000, RZ, 0xc0, !PT ;  /* 0x8000000007007812 */ /* 0x000fc800078ec0ff */
[----:B------:R-:W-:-:S04]  /*8210*/  SHF.R.U32.HI R5, RZ, 0x18, R0 ;  /* 0x00000018ff057819 */ /* 0x000fc80000011600 */
[----:B------:R-:W-:-:S04]  /*8220*/  LOP3.LUT R4, R4, R5, RZ, 0xfc, !PT ;  /* 0x0000000504047212 */ /* 0x000fc800078efcff */
[----:B------:R-:W-:-:S07]  /*8230*/  PRMT R0, R4, 0x7610, R0 ;  /* 0x0000761004007816 */ /* 0x000fce0000000000 */
.L_x_5156:
[----:B------:R-:W-:Y:S05]  /*8240*/  BSYNC B0 ;  /* 0x0000000000007941 */ /* 0x000fea0003800000 */
.L_x_5155:
[----:B------:R-:W-:Y:S01]  /*8250*/  STG.E.U8 desc[UR36][R2.64], R0 ;  /* 0x0000000002007986 */ /* 0x000fe2000c101124 */
[----:B------:R-:W-:Y:S05]  /*8260*/  EXIT ;  /* 0x000000000000794d */ /* 0x000fea0003800000 */
.L_x_5153:
        /* <DEDUP_REMOVED lines=17> */
.L_x_5160:
[----:B------:R-:W-:-:S04]  /*8380*/  LOP3.LUT R0, R7, 0x80000000, RZ, 0xc0, !PT ;  /* 0x8000000007007812 */ /* 0x000fc800078ec0ff */
[----:B------:R-:W-:-:S04]  /*8390*/  SHF.R.U32.HI R5, RZ, 0x18, R0 ;  /* 0x00000018ff057819 */ /* 0x000fc80000011600 */
[----:B------:R-:W-:-:S04]  /*83a0*/  LOP3.LUT R4, R4, R5, RZ, 0xfc, !PT ;  /* 0x0000000504047212 */ /* 0x000fc800078efcff */
[----:B------:R-:W-:-:S07]  /*83b0*/  PRMT R0, R4, 0x7610, R0 ;  /* 0x0000761004007816 */ /* 0x000fce0000000000 */
.L_x_5159:
[----:B------:R-:W-:Y:S05]  /*83c0*/  BSYNC B0 ;  /* 0x0000000000007941 */ /* 0x000fea0003800000 */
.L_x_5158:
[----:B------:R-:W-:Y:S01]  /*83d0*/  STG.E.U8 desc[UR36][R2.64], R0 ;  /* 0x0000000002007986 */ /* 0x000fe2000c101124 */
[----:B------:R-:W-:Y:S05]  /*83e0*/  EXIT ;  /* 0x000000000000794d */ /* 0x000fea0003800000 */
.L_x_5152:
        /* <DEDUP_REMOVED lines=22> */
.L_x_5135:
        /* <DEDUP_REMOVED lines=16> */
.L_x_5163:
[----:B------:R-:W-:Y:S05]  /*8650*/  EXIT ;  /* 0x000000000000794d */ /* 0x000fea0003800000 */
.L_x_5162:
[----:B------:R-:W-:-:S06]  /*8660*/  HADD2.F32 R4, -RZ, R22.H0_H0 ;  /* 0x20000016ff047230 */ /* 0x000fcc0000004100 */
[----:B------:R-:W0:Y:S02]  /*8670*/  F2I.U64.TRUNC R4, R4 ;  /* 0x0000000400047311 */ /* 0x000e24000020d800 */
[----:B0-----:R-:W-:Y:S01]  /*8680*/  STG.E.64 desc[UR36][R2.64], R4 ;  /* 0x0000000402007986 */ /* 0x001fe2000c101b24 */
[----:B------:R-:W-:Y:S05]  /*8690*/  EXIT ;  /* 0x000000000000794d */ /* 0x000fea0003800000 */
.L_x_5161:
[----:B------:R-:W-:-:S04]  /*86a0*/  HADD2.F32 R22, -RZ, R22.H0_H0 ;  /* 0x20000016ff167230 */ /* 0x000fc80000004100 */
[----:B------:R-:W0:Y:S02]  /*86b0*/  F2I.FTZ.U32.TRUNC.NTZ R5, R22 ;  /* 0x0000001600057305 */ /* 0x000e24000021f000 */
[----:B0-----:R-:W-:Y:S01]  /*86c0*/  STG.E desc[UR36][R2.64], R5 ;  /* 0x0000000502007986 */ /* 0x001fe2000c101924 */
[----:B------:R-:W-:Y:S05]  /*86d0*/  EXIT ;  /* 0x000000000000794d */ /* 0x000fea0003800000 */
.L_x_5164:
        /* <DEDUP_REMOVED lines=10> */
.L_x_71618:


//--------------------- .text._ZN2at6native18elementwise_kernelILi128ELi4EZNS0_22gpu_kernel_impl_nocastIZNS0_50_GLOBAL__N__2680c7bb_12_PowKernel_cu_7dd49032_316829pow_tensor_scalar_kernel_implIN3c104HalfES6_EEvRNS_18TensorIteratorBaseET0_EUlS6_E_EEvS8_RKT_EUliE_EEviT1_ --------------------------
	.section	.text._ZN2at6native18elementwise_kernelILi128ELi4EZNS0_22gpu_kernel_impl_nocastIZNS0_50_GLOBAL__N__2680c7bb_12_PowKernel_cu_7dd49032_316829pow_tensor_scalar_kernel_implIN3c104HalfES6_EEvRNS_18TensorIteratorBaseET0_EUlS6_E_EEvS8_RKT_EUliE_EEviT1_,"ax",@progbits
	.align	128
        .global         _ZN2at6native18elementwise_kernelILi128ELi4EZNS0_22gpu_kernel_impl_nocastIZNS0_50_GLOBAL__N__2680c7bb_12_PowKernel_cu_7dd49032_316829pow_tensor_scalar_kernel_implIN3c104HalfES6_EEvRNS_18TensorIteratorBaseET0_EUlS6_E_EEvS8_RKT_EUliE_EEviT1_
        .type           _ZN2at6native18elementwise_kernelILi128ELi4EZNS0_22gpu_kernel_impl_nocastIZNS0_50_GLOBAL__N__2680c7bb_12_PowKernel_cu_7dd49032_316829pow_tensor_scalar_kernel_implIN3c104HalfES6_EEvRNS_18TensorIteratorBaseET0_EUlS6_E_EEvS8_RKT_EUliE_EEviT1_,@function
        .size           _ZN2at6native18elementwise_kernelILi128ELi4EZNS0_22gpu_kernel_impl_nocastIZNS0_50_GLOBAL__N__2680c7bb_12_PowKernel_cu_7dd49032_316829pow_tensor_scalar_kernel_implIN3c104HalfES6_EEvRNS_18TensorIteratorBaseET0_EUlS6_E_EEvS8_RKT_EUliE_EEviT1_,(.L_x_71619 - _ZN2at6native18elementwise_kernelILi128ELi4EZNS0_22gpu_kernel_impl_nocastIZNS0_50_GLOBAL__N__2680c7bb_12_PowKernel_cu_7dd49032_316829pow_tensor_scalar_kernel_implIN3c104HalfES6_EEvRNS_18TensorIteratorBaseET0_EUlS6_E_EEvS8_RKT_EUliE_EEviT1_)
        .other          _ZN2at6native18elementwise_kernelILi128ELi4EZNS0_22gpu_kernel_impl_nocastIZNS0_50_GLOBAL__N__2680c7bb_12_PowKernel_cu_7dd49032_316829pow_tensor_scalar_kernel_implIN3c104HalfES6_EEvRNS_18TensorIteratorBaseET0_EUlS6_E_EEvS8_RKT_EUliE_EEviT1_,@"STO_CUDA_ENTRY STV_DEFAULT"
_ZN2at6native18elementwise_kernelILi128ELi4EZNS0_22gpu_kernel_impl_nocastIZNS0_50_GLOBAL__N__2680c7bb_12_PowKernel_cu_7dd49032_316829pow_tensor_scalar_kernel_implIN3c104HalfES6_EEvRNS_18TensorIteratorBaseET0_EUlS6_E_EEvS8_RKT_EUliE_EEviT1_:
.text._ZN2at6native18elementwise_kernelILi128ELi4EZNS0_22gpu_kernel_impl_nocastIZNS0_50_GLOBAL__N__2680c7bb_12_PowKernel_cu_7dd49032_316829pow_tensor_scalar_kernel_implIN3c104HalfES6_EEvRNS_18TensorIteratorBaseET0_EUlS6_E_EEvS8_RKT_EUliE_EEviT1_:
        /* <DEDUP_REMOVED lines=311> */
.L_x_5167:
[----:B------:R-:W-:Y:S02]  /*1370*/  ULDC.64 UR8, c[0x0][0x418] ;  /* 0x0001060000087ab9 */ /* 0x000fe40000000a00 */
[----:B------:R-:W-:-:S04]  /*1380*/  IADD3 R4, P0, R2, UR8, RZ ;  /* 0x0000000802047c10 */ /* 0x000fc8000ff1e0ff */
[----:B------:R-:W-:Y:S01]  /*1390*/  IADD3.X R5, RZ, UR9, RZ, P0, !PT ;  /* 0x00000009ff057c10 */ /* 0x000fe200087fe4ff */
[----:B------:R-:W-:-:S04]  /*13a0*/  ULDC.64 UR8, c[0x0][0x410] ;  /* 0x0001040000087ab9 */ /* 0x000fc80000000a00 */
[----:B------:R-:W2:Y:S01]  /*13b0*/  LDG.E.U16 R4, desc[UR4][R4.64] ;  /* 0x0000000404047981 */ /* 0x000ea2000c1e1500 */
[----:B------:R-:W-:Y:S01]  /*13c0*/  IADD3 R0, R0, 0x80, RZ ;  /* 0x0000008000007810 */ /* 0x000fe20007ffe0ff */
[----:B--2---:R-:W-:-:S05]  /*13d0*/  HADD2.F32 R2, -RZ, R4.H0_H0 ;  /* 0x20000004ff027230 */ /* 0x004fca0000004100 */
[----:B------:R-:W-:Y:S01]  /*13e0*/  FMUL.FTZ R6, R2, R2 ;  /* 0x0000000202067220 */ /* 0x000fe20000410000 */
[----:B------:R-:W-:-:S04]  /*13f0*/  IADD3 R2, P0, R3, UR8, RZ ;  /* 0x0000000803027c10 */ /* 0x000fc8000ff1e0ff */
[----:B------:R-:W-:Y:S02]  /*1400*/  F2FP.F16.F32.PACK_AB R6, RZ, R6 ;  /* 0x00000006ff06723e */ /* 0x000fe400000000ff */
[----:B------:R-:W-:-:S05]  /*1410*/  IADD3.X R3, RZ, UR9, RZ, P0, !PT ;  /* 0x00000009ff037c10 */ /* 0x000fca00087fe4ff */
[----:B------:R0:W-:Y:S02]  /*1420*/  STG.E.U16 desc[UR4][R2.64], R6 ;  /* 0x0000000602007986 */ /* 0x0001e4000c101504 */
.L_x_5166:
[----:B------:R-:W-:Y:S05]  /*1430*/  BSYNC B0 ;  /* 0x0000000000007941 */ /* 0x000fea0003800000 */
.L_x_5165:
        /* <DEDUP_REMOVED lines=8> */
[----:B------:R-:W-:Y:S01]  /*14c0*/  IMAD.MOV.U32 R3, RZ, RZ, R0 ;  /* 0x000000ffff037224 */ /* 0x000fe200078e0000 */
        /* <DEDUP_REMOVED lines=296> */
.L_x_5170:
        /* <DEDUP_REMOVED lines=316> */
.L_x_5171:
        /* <DEDUP_REMOVED lines=12> */
.L_x_5169:
[----:B------:R-:W-:Y:S05]  /*3bd0*/  BSYNC B0 ;  /* 0x0000000000007941 */ /* 0x000fea0003800000 */
.L_x_5168:
        /* <DEDUP_REMOVED lines=304> */
.L_x_5172:
[----:B------:R-:W-:Y:S02]  /*4ee0*/  ULDC.64 UR6, c[0x0][0x418] ;  /* 0x0001060000067ab9 */ /* 0x000fe40000000a00 */
[----:B------:R-:W-:-:S04]  /*4ef0*/  IADD3 R4, P0, R2, UR6, RZ ;  /* 0x0000000602047c10 */ /* 0x000fc8000ff1e0ff */
[----:B------:R-:W-:Y:S01]  /*4f00*/  IADD3.X R5, RZ, UR7, RZ, P0, !PT ;  /* 0x00000007ff057c10 */ /* 0x000fe200087fe4ff */
[----:B------:R-:W-:-:S04]  /*4f10*/  ULDC.64 UR6, c[0x0][0x410] ;  /* 0x0001040000067ab9 */ /* 0x000fc80000000a00 */
[----:B------:R-:W2:Y:S01]  /*4f20*/  LDG.E.U16 R4, desc[UR4][R4.64] ;  /* 0x0000000404047981 */ /* 0x000ea2000c1e1500 */
[----:B------:R-:W-:-:S04]  /*4f30*/  IADD3 R2, P0, R3, UR6, RZ ;  /* 0x0000000603027c10 */ /* 0x000fc8000ff1e0ff */
[----:B------:R-:W-:Y:S01]  /*4f40*/  IADD3.X R3, RZ, UR7, RZ, P0, !PT ;  /* 0x00000007ff037c10 */ /* 0x000fe200087fe4ff */
[----:B--2---:R-:W-:-:S05]  /*4f50*/  HADD2.F32 R0, -RZ, R4.H0_H0 ;  /* 0x20000004ff007230 */ /* 0x004fca0000004100 */
[----:B------:R-:W-:-:S05]  /*4f60*/  FMUL.FTZ R0, R0, R0 ;  /* 0x0000000000007220 */ /* 0x000fca0000410000 */
[----:B------:R-:W-:-:S05]  /*4f70*/  F2FP.F16.F32.PACK_AB R0, RZ, R0 ;  /* 0x00000000ff00723e */ /* 0x000fca00000000ff */
[----:B------:R-:W-:Y:S01]  /*4f80*/  STG.E.U16 desc[UR4][R2.64], R0 ;  /* 0x0000000002007986 */ /* 0x000fe2000c101504 */
[----:B------:R-:W-:Y:S05]  /*4f90*/  EXIT ;  /* 0x000000000000794d */ /* 0x000fea0003800000 */
.L_x_5173:
        /* <DEDUP_REMOVED lines=14> */
.L_x_71619:


//--------------------- .text._ZN2at6native27unrolled_elementwise_kernelIZNS0_50_GLOBAL__N__2680c7bb_12_PowKernel_cu_7dd49032_316829pow_tensor_scalar_kernel_implIN3c104HalfES5_EEvRNS_18TensorIteratorBaseET0_EUlS5_E_St5arrayIPcLm2EELi4E23TrivialOffsetCalculatorILi1EjESE_NS0_6memory15LoadWithoutCastENSF_16StoreWithoutCastEEEviT_S8_T2_T3_T4_T5_ --------------------------
	.section	.text._ZN2at6native27unrolled_elementwise_kernelIZNS0_50_GLOBAL__N__2680c7bb_12_PowKernel_cu_7dd49032_316829pow_tensor_scalar_kernel_implIN3c104HalfES5_EEvRNS_18TensorIteratorBaseET0_EUlS5_E_St5arrayIPcLm2EELi4E23TrivialOffsetCalculatorILi1EjESE_NS0_6memory15LoadWithoutCastENSF_16StoreWithoutCastEEEviT_S8_T2_T3_T4_T5_,"ax",@progbits
	.align	128
        .global         _ZN2at6native27unrolled_elementwise_kernelIZNS0_50_GLOBAL__N__2680c7bb_12_PowKernel_cu_7dd49032_316829pow_tensor_scalar_kernel_implIN3c104HalfES5_EEvRNS_18TensorIteratorBaseET0_EUlS5_E_St5arrayIPcLm2EELi4E23TrivialOffsetCalculatorILi1EjESE_NS0_6memory15LoadWithoutCastENSF_16StoreWithoutCastEEEviT_S8_T2_T3_T4_T5_
        .type           _ZN2at6native27unrolled_elementwise_kernelIZNS0_50_GLOBAL__N__2680c7bb_12_PowKernel_cu_7dd49032_316829pow_tensor_scalar_kernel_implIN3c104HalfES5_EEvRNS_18TensorIteratorBaseET0_EUlS5_E_St5arrayIPcLm2EELi4E23TrivialOffsetCalculatorILi1EjESE_NS0_6memory15LoadWithoutCastENSF_16StoreWithoutCastEEEviT_S8_T2_T3_T4_T5_,@function
        .size           _ZN2at6native27unrolled_elementwise_kernelIZNS0_50_GLOBAL__N__2680c7bb_12_PowKernel_cu_7dd49032_316829pow_tensor_scalar_kernel_implIN3c104HalfES5_EEvRNS_18TensorIteratorBaseET0_EUlS5_E_St5arrayIPcLm2EELi4E23TrivialOffsetCalculatorILi1EjESE_NS0_6memory15LoadWithoutCastENSF_16StoreWithoutCastEEEviT_S8_T2_T3_T4_T5_,(.L_x_71620 - _ZN2at6native27unrolled_elementwise_kernelIZNS0_50_GLOBAL__N__2680c7bb_12_PowKernel_cu_7dd49032_316829pow_tensor_scalar_kernel_implIN3c104HalfES5_EEvRNS_18TensorIteratorBaseET0_EUlS5_E_St5arrayIPcLm2EELi4E23TrivialOffsetCalculatorILi1EjESE_NS0_6memory15LoadWithoutCastENSF_16StoreWithoutCastEEEviT_S8_T2_T3_T4_T5_)
        .other          _ZN2at6native27unrolled_elementwise_kernelIZNS0_50_GLOBAL__N__2680c7bb_12_PowKernel_cu_7dd49032_316829pow_tensor_scalar_kernel_implIN3c104HalfES5_EEvRNS_18TensorIteratorBaseET0_EUlS5_E_St5arrayIPcLm2EELi4E23TrivialOffsetCalculatorILi1EjESE_NS0_6memory15LoadWithoutCastENSF_16StoreWithoutCastEEEviT_S8_T2_T3_T4_T5_,@"STO_CUDA_ENTRY STV_DEFAULT"
_ZN2at6native27unrolled_elementwise_kernelIZNS0_50_GLOBAL__N__2680c7bb_12_PowKernel_cu_7dd49032_316829pow_tensor_scalar_kernel_implIN3c104HalfES5_EEvRNS_18TensorIteratorBaseET0_EUlS5_E_St5arrayIPcLm2EELi4E23TrivialOffsetCalculatorILi1EjESE_NS0_6memory15LoadWithoutCastENSF_16StoreWithoutCastEEEviT_S8_T2_T3_T4_T5_:
.text._ZN2at6native27unrolled_elementwise_kernelIZNS0_50_GLOBAL__N__2680c7bb_12_PowKernel_cu_7dd49032_316829pow_tensor_scalar_kernel_implIN3c104HalfES5_EEvRNS_18TensorIteratorBaseET0_EUlS5_E_St5arrayIPcLm2EELi4E23TrivialOffsetCalculatorILi1EjESE_NS0_6memory15LoadWithoutCastENSF_16StoreWithoutCastEEEviT_S8_T2_T3_T4_T5_:
        /* <DEDUP_REMOVED lines=21> */
[----:B------:R-:W-:Y:S01]  /*0150*/  PRMT R20, RZ, 0x7610, R20 ;  /* 0x00007610ff147816 */ /* 0x000fe20000000014 */
[----:B-1----:R-:W-:Y:S01]  /*0160*/  @!P1 IMAD.WIDE.U32 R14, R17, 0x2, R10 ;  /* 0x00000002110e9825 */ /* 0x002fe200078e000a */
[----:B------:R-:W-:-:S04]  /*0170*/  PRMT R11, RZ, 0x7610, R11 ;  /* 0x00007610ff0b7816 */ /* 0x000fc8000000000b */
[----:B------:R1:W3:Y:S01]  /*0180*/  @!P1 LDG.E.U16 R20, desc[UR4][R14.64] ;  /* 0x000000040e149981 */ /* 0x0002e2000c1e1500 */
[----:B0-----:R-:W-:-:S05]  /*0190*/  @!P3 IMAD.WIDE.U32 R18, R19, 0x2, R8 ;  /* 0x000000021312b825 */ /* 0x001fca00078e0008 */
[----:B------:R-:W4:Y:S01]  /*01a0*/  @!P3 LDG.E.U16 R11, desc[UR4][R18.64] ;  /* 0x00000004120bb981 */ /* 0x000f22000c1e1500 */
[----:B------:R-:W-:-:S04]  /*01b0*/  @!P3 IADD3 R21, R21, 0x80, RZ ;  /* 0x000000801515b810 */ /* 0x000fc80007ffe0ff */
[----:B------:R-:W-:-:S13]  /*01c0*/  ISETP.GE.AND P2, PT, R21, R2, PT ;  /* 0x000000021500720c */ /* 0x000fda0003f46270 */
[----:B------:R-:W0:Y:S01]  /*01d0*/  @!P2 LDC.64 R16, c[0x0][0x228] ;  /* 0x00008a00ff10ab82 */ /* 0x000e220000000a00 */
[C---:B------:R-:W-:Y:S01]  /*01e0*/  @!P2 IMAD R9, R0.reuse, 0x200, R21 ;  /* 0x000002000009a824 */ /* 0x040fe200078e0215 */
[----:B------:R-:W-:Y:S01]  /*01f0*/  PRMT R10, RZ, 0x7610, R10 ;  /* 0x00007610ff0a7816 */ /* 0x000fe2000000000a */
[----:B-1----:R-:W-:Y:S02]  /*0200*/  @!P0 IMAD R15, R0, 0x200, R7 ;  /* 0x00000200000f8824 */ /* 0x002fe400078e0207 */
[----:B0-----:R-:W-:-:S03]  /*0210*/  @!P2 IMAD.WIDE.U32 R16, R9, 0x2, R16 ;  /* 0x000000020910a825 */ /* 0x001fc600078e0010 */
[----:B------:R-:W0:Y:S01]  /*0220*/  @!P0 LDC.64 R8, c[0x0][0x220] ;  /* 0x00008800ff088b82 */ /* 0x000e220000000a00 */
[C---:B------:R-:W-:Y:S01]  /*0230*/  IADD3 R21, R7.reuse, 0x80, RZ ;  /* 0x0000008007157810 */ /* 0x040fe20007ffe0ff */
[----:B------:R-:W-:Y:S01]  /*0240*/  VIADD R13, R7, 0x100 ;  /* 0x00000100070d7836 */ /* 0x000fe20000000000 */
[----:B------:R1:W5:Y:S02]  /*0250*/  @!P2 LDG.E.U16 R10, desc[UR4][R16.64] ;  /* 0x00000004100aa981 */ /* 0x000364000c1e1500 */
[-C--:B------:R-:W-:Y:S02]  /*0260*/  ISETP.GE.AND P1, PT, R21, R2.reuse, PT ;  /* 0x000000021500720c */ /* 0x080fe40003f26270 */
[----:B------:R-:W-:Y:S02]  /*0270*/  ISETP.GE.AND P2, PT, R13, R2, PT ;  /* 0x000000020d00720c */ /* 0x000fe40003f46270 */
[----:B------:R-:W-:Y:S02]  /*0280*/  IADD3 R13, R7, 0x180, RZ ;  /* 0x00000180070d7810 */ /* 0x000fe40007ffe0ff */
[----:B------:R-:W-:Y:S01]  /*0290*/  @!P0 MOV R7, R21 ;  /* 0x0000001500078202 */ /* 0x000fe20000000f00 */
[----:B0-----:R-:W-:-:S03]  /*02a0*/  @!P0 IMAD.WIDE.U32 R8, R15, 0x2, R8 ;  /* 0x000000020f088825 */ /* 0x001fc600078e0008 */
[----:B------:R-:W-:Y:S01]  /*02b0*/  ISETP.GE.AND P3, PT, R7, R2, PT ;  /* 0x000000020700720c */ /* 0x000fe20003f66270 */
[----:B------:R-:W-:Y:S01]  /*02c0*/  BSSY B0, `(.L_x_5174) ;  /* 0x0000017000007945 */ /* 0x000fe20003800000 */
[----:B--2---:R-:W-:-:S05]  /*02d0*/  @!P0 HADD2.F32 R6, -RZ, R6.H0_H0 ;  /* 0x20000006ff068230 */ /* 0x004fca0000004100 */
[----:B------:R-:W-:-:S05]  /*02e0*/  @!P0 FMUL.FTZ R6, R6, R6 ;  /* 0x0000000606068220 */ /* 0x000fca0000410000 */
[----:B------:R-:W-:-:S05]  /*02f0*/  @!P0 F2FP.F16.F32.PACK_AB R5, RZ, R6 ;  /* 0x00000006ff05823e */ /* 0x000fca00000000ff */
[----:B------:R1:W-:Y:S01]  /*0300*/  @!P0 STG.E.U16 desc[UR4][R8.64], R5 ;  /* 0x0000000508008986 */ /* 0x0003e2000c101504 */
[----:B---3--:R-:W-:-:S05]  /*0310*/  @!P1 HADD2.F32 R20, -RZ, R20.H0_H0 ;  /* 0x20000014ff149230 */ /* 0x008fca0000004100 */
[----:B------:R-:W-:Y:S01]  /*0320*/  @!P1 FMUL.FTZ R20, R20, R20 ;  /* 0x0000001414149220 */ /* 0x000fe20000410000 */
[----:B----4-:R-:W-:-:S05]  /*0330*/  @!P2 HADD2.F32 R11, -RZ, R11.H0_H0 ;  /* 0x2000000bff0ba230 */ /* 0x010fca0000004100 */
[----:B------:R-:W-:Y:S01]  /*0340*/  @!P2 FMUL.FTZ R11, R11, R11 ;  /* 0x0000000b0b0ba220 */ /* 0x000fe20000410000 */
[----:B------:R-:W-:-:S04]  /*0350*/  @!P1 F2FP.F16.F32.PACK_AB R4, RZ, R20 ;  /* 0x00000014ff04923e */ /* 0x000fc800000000ff */
        /* <DEDUP_REMOVED lines=13> */
.L_x_5175:
[----:B------:R-:W-:Y:S05]  /*0430*/  BSYNC B0 ;  /* 0x0000000000007941 */ /* 0x000fea0003800000 */
.L_x_5174:
[-C--:B------:R-:W-:Y:S02]  /*0440*/  ISETP.GE.AND P1, PT, R7, R2.reuse, PT ;  /* 0x000000020700720c */ /* 0x080fe40003f26270 */
[----:B------:R-:W-:-:S11]  /*0450*/  ISETP.GE.AND P0, PT, R13, R2, PT ;  /* 0x000000020d00720c */ /* 0x000fd60003f06270 */
[----:B------:R-:W-:Y:S05]  /*0460*/  @P1 EXIT ;  /* 0x000000000000194d */ /* 0x000fea0003800000 */
[----:B0-----:R-:W0:Y:S01]  /*0470*/  LDC.64 R2, c[0x0][0x220] ;  /* 0x00008800ff027b82 */ /* 0x001e220000000a00 */
[----:B-----5:R-:W-:Y:S02]  /*0480*/  @!P0 HADD2.F32 R10, -RZ, R10.H0_H0 ;  /* 0x2000000aff0a8230 */ /* 0x020fe40000004100 */
[----:B------:R-:W-:-:S03]  /*0490*/  IMAD R7, R0, 0x200, R7 ;  /* 0x0000020000077824 */ /* 0x000fc600078e0207 */
[----:B------:R-:W-:-:S05]  /*04a0*/  @!P0 FMUL.FTZ R10, R10, R10 ;  /* 0x0000000a0a0a8220 */ /* 0x000fca0000410000 */
[----:B------:R-:W-:Y:S01]  /*04b0*/  @!P0 F2FP.F16.F32.PACK_AB R4, RZ, R10 ;  /* 0x0000000aff04823e */ /* 0x000fe200000000ff */
[----:B0-----:R-:W-:-:S05]  /*04c0*/  IMAD.WIDE.U32 R2, R7, 0x2, R2 ;  /* 0x0000000207027825 */ /* 0x001fca00078e0002 */
[----:B------:R-:W-:Y:S01]  /*04d0*/  STG.E.U16 desc[UR4][R2.64], R4 ;  /* 0x0000000402007986 */ /* 0x000fe2000c101504 */
[----:B------:R-:W-:Y:S05]  /*04e0*/  EXIT ;  /* 0x000000000000794d */ /* 0x000fea0003800000 */
.L_x_5176:
        /* <DEDUP_REMOVED lines=9> */
.L_x_71620:


//--------------------- .text._ZN2at6native29vectorized_elementwise_kernelILi2EZNS0_50_GLOBAL__N__2680c7bb_12_PowKernel_cu_7dd49032_316829pow_tensor_scalar_kernel_implIN3c104HalfES5_EEvRNS_18TensorIteratorBaseET0_EUlS5_E_St5arrayIPcLm2EEEEviS8_T1_ --------------------------
	.section	.text._ZN2at6native29vectorized_elementwise_kernelILi2EZNS0_50_GLOBAL__N__2680c7bb_12_PowKernel_cu_7dd49032_316829pow_tensor_scalar_kernel_implIN3c104HalfES5_EEvRNS_18TensorIteratorBaseET0_EUlS5_E_St5arrayIPcLm2EEEEviS8_T1_,"ax",@progbits
	.align	128
        .global         _ZN2at6native29vectorized_elementwise_kernelILi2EZNS0_50_GLOBAL__N__2680c7bb_12_PowKernel_cu_7dd49032_316829pow_tensor_scalar_kernel_implIN3c104HalfES5_EEvRNS_18TensorIteratorBaseET0_EUlS5_E_St5arrayIPcLm2EEEEviS8_T1_
        .type           _ZN2at6native29vectorized_elementwise_kernelILi2EZNS0_50_GLOBAL__N__2680c7bb_12_PowKernel_cu_7dd49032_316829pow_tensor_scalar_kernel_implIN3c104HalfES5_EEvRNS_18TensorIteratorBaseET0_EUlS5_E_St5arrayIPcLm2EEEEviS8_T1_,@function
        .size           _ZN2at6native29vectorized_elementwise_kernelILi2EZNS0_50_GLOBAL__N__2680c7bb_12_PowKernel_cu_7dd49032_316829pow_tensor_scalar_kernel_implIN3c104HalfES5_EEvRNS_18TensorIteratorBaseET0_EUlS5_E_St5arrayIPcLm2EEEEviS8_T1_,(.L_x_71621 - _ZN2at6native29vectorized_elementwise_kernelILi2EZNS0_50_GLOBAL__N__2680c7bb_12_PowKernel_cu_7dd49032_316829pow_tensor_scalar_kernel_implIN3c104HalfES5_EEvRNS_18TensorIteratorBaseET0_EUlS5_E_St5arrayIPcLm2EEEEviS8_T1_)
        .other          _ZN2at6native29vectorized_elementwise_kernelILi2EZNS0_50_GLOBAL__N__2680c7bb_12_PowKernel_cu_7dd49032_316829pow_tensor_scalar_kernel_implIN3c104HalfES5_EEvRNS_18TensorIteratorBaseET0_EUlS5_E_St5arrayIPcLm2EEEEviS8_T1_,@"STO_CUDA_ENTRY STV_DEFAULT"
_ZN2at6native29vectorized_elementwise_kernelILi2EZNS0_50_GLOBAL__N__2680c7bb_12_PowKernel_cu_7dd49032_316829pow_tensor_scalar_kernel_implIN3c104HalfES5_EEvRNS_18TensorIteratorBaseET0_EUlS5_E_St5arrayIPcLm2EEEEviS8_T1_:
.text._ZN2at6native29vectorized_elementwise_kernelILi2EZNS0_50_GLOBAL__N__2680c7bb_12_PowKernel_cu_7dd49032_316829pow_tensor_scalar_kernel_implIN3c104HalfES5_EEvRNS_18TensorIteratorBaseET0_EUlS5_E_St5arrayIPcLm2EEEEviS8_T1_:
        /* <DEDUP_REMOVED lines=16> */
[----:B------:R1:W5:Y:S01]  /*0100*/  LDG.E R13, desc[UR4][R6.64+0x600] ;  /* 0x00060004060d7981 */ /* 0x000362000c1e1900 */
[----:B0-----:R-:W-:-:S04]  /*0110*/  IMAD.WIDE.U32 R2, R0, 0x2, R2 ;  /* 0x0000000200027825 */ /* 0x001fc800078e0002 */
[----:B------:R-:W-:-:S04]  /*0120*/  IMAD.WIDE R2, R5, 0x4, R2 ;  /* 0x0000000405027825 */ /* 0x000fc800078e0202 */
[--C-:B--2---:R-:W-:Y:S02]  /*0130*/  HADD2.F32 R0, -RZ, R4.reuse.H0_H0 ;  /* 0x20000004ff007230 */ /* 0x104fe40000004100 */
[----:B------:R-:W-:Y:S02]  /*0140*/  HADD2.F32 R4, -RZ, R4.H1_H1 ;  /* 0x30000004ff047230 */ /* 0x000fe40000004100 */
[--C-:B---3--:R-:W-:Y:S02]  /*0150*/  HADD2.F32 R8, -RZ, R9.reuse.H0_H0 ;  /* 0x20000009ff087230 */ /* 0x108fe40000004100 */
[----:B------:R-:W-:Y:S01]  /*0160*/  FMUL.FTZ R0, R0, R0 ;  /* 0x0000000000007220 */ /* 0x000fe20000410000 */
[----:B------:R-:W-:Y:S02]  /*0170*/  HADD2.F32 R9, -RZ, R9.H1_H1 ;  /* 0x30000009ff097230 */ /* 0x000fe40000004100 */
[----:B-1----:R-:W-:Y:S01]  /*0180*/  FMUL.FTZ R7, R4, R4 ;  /* 0x0000000404077220 */ /* 0x002fe20000410000 */
[----:B----4-:R-:W-:-:S02]  /*0190*/  HADD2.F32 R10, -RZ, R11.H0_H0 ;  /* 0x2000000bff0a7230 */ /* 0x010fc40000004100 */
[----:B------:R-:W-:Y:S01]  /*01a0*/  FMUL.FTZ R8, R8, R8 ;  /* 0x0000000808087220 */ /* 0x000fe20000410000 */
[----:B------:R-:W-:Y:S02]  /*01b0*/  HADD2.F32 R11, -RZ, R11.H1_H1 ;  /* 0x3000000bff0b7230 */ /* 0x000fe40000004100 */
[----:B------:R-:W-:Y:S01]  /*01c0*/  FMUL.FTZ R9, R9, R9 ;  /* 0x0000000909097220 */ /* 0x000fe20000410000 */
[--C-:B-----5:R-:W-:Y:S02]  /*01d0*/  HADD2.F32 R12, -RZ, R13.reuse.H0_H0 ;  /* 0x2000000dff0c7230 */ /* 0x120fe40000004100 */
[----:B------:R-:W-:Y:S01]  /*01e0*/  FMUL.FTZ R10, R10, R10 ;  /* 0x0000000a0a0a7220 */ /* 0x000fe20000410000 */
[----:B------:R-:W-:Y:S02]  /*01f0*/  HADD2.F32 R13, -RZ, R13.H1_H1 ;  /* 0x3000000dff0d7230 */ /* 0x000fe40000004100 */
        /* <DEDUP_REMOVED lines=12> */
.L_x_5177:
        /* <DEDUP_REMOVED lines=15> */
[----:B-1----:R-:W-:Y:S01]  /*03b0*/  @!P6 IMAD.WIDE.U32 R14, R17, 0x2, R14 ;  /* 0x00000002110ee825 */ /* 0x002fe200078e000e */
[----:B------:R-:W-:-:S03]  /*03c0*/  PRMT R24, RZ, 0x7610, R24 ;  /* 0x00007610ff187816 */ /* 0x000fc60000000018 */
[C---:B------:R-:W-:Y:S01]  /*03d0*/  @!P0 IMAD.IADD R17, R0.reuse, 0x1, R27 ;  /* 0x0000000100118824 */ /* 0x040fe200078e021b */
[----:B------:R1:W3:Y:S07]  /*03e0*/  @!P6 LDG.E.U16 R22, desc[UR4][R14.64] ;  /* 0x000000040e16e981 */ /* 0x0002ee000c1e1500 */
[----:B------:R-:W-:Y:S01]  /*03f0*/  @!P4 IMAD.IADD R28, R0, 0x1, R23 ;  /* 0x00000001001cc824 */ /* 0x000fe200078e0217 */
[----:B------:R-:W-:-:S04]  /*0400*/  @!P4 IADD3 R23, R23, 0x80, RZ ;  /* 0x000000801717c810 */ /* 0x000fc80007ffe0ff */
[----:B------:R-:W-:-:S13]  /*0410*/  ISETP.GE.AND P3, PT, R23, R2, PT ;  /* 0x000000021700720c */ /* 0x000fda0003f66270 */
[----:B------:R-:W-:Y:S01]  /*0420*/  @!P3 IMAD.IADD R21, R0, 0x1, R23 ;  /* 0x000000010015b824 */ /* 0x000fe200078e0217 */
[----:B------:R-:W-:-:S04]  /*0430*/  @!P3 IADD3 R23, R23, 0x80, RZ ;  /* 0x000000801717b810 */ /* 0x000fc80007ffe0ff */
[----:B------:R-:W-:-:S13]  /*0440*/  ISETP.GE.AND P2, PT, R23, R2, PT ;  /* 0x000000021700720c */ /* 0x000fda0003f46270 */
[----:B------:R-:W-:Y:S01]  /*0450*/  @!P2 IMAD.IADD R29, R0, 0x1, R23 ;  /* 0x00000001001da824 */ /* 0x000fe200078e0217 */
[----:B------:R-:W-:-:S04]  /*0460*/  @!P2 IADD3 R23, R23, 0x80, RZ ;  /* 0x000000801717a810 */ /* 0x000fc80007ffe0ff */
[-C--:B------:R-:W-:Y:S01]  /*0470*/  ISETP.GE.AND P1, PT, R23, R2.reuse, PT ;  /* 0x000000021700720c */ /* 0x080fe20003f26270 */
[----:B--2---:R-:W-:Y:S01]  /*0480*/  @!P5 IMAD.WIDE.U32 R10, R19, 0x2, R10 ;  /* 0x00000002130ad825 */ /* 0x004fe200078e000a */
[----:B------:R-:W-:Y:S01]  /*0490*/  PRMT R26, RZ, 0x7610, R26 ;  /* 0x00007610ff1a7816 */ /* 0x000fe2000000001a */
[----:B------:R-:W2:Y:S02]  /*04a0*/  @!P4 LDC.64 R18, c[0x0][0x228] ;  /* 0x00008a00ff12cb82 */ /* 0x000ea40000000a00 */
[----:B0-----:R-:W-:Y:S01]  /*04b0*/  @!P0 IMAD.WIDE.U32 R12, R17, 0x2, R12 ;  /* 0x00000002110c8825 */ /* 0x001fe200078e000c */
[----:B------:R0:W4:Y:S04]  /*04c0*/  @!P5 LDG.E.U16 R24, desc[UR4][R10.64] ;  /* 0x000000040a18d981 */ /* 0x000128000c1e1500 */
[----:B------:R5:W4:Y:S03]  /*04d0*/  @!P0 LDG.E.U16 R26, desc[UR4][R12.64] ;  /* 0x000000040c1a8981 */ /* 0x000b26000c1e1500 */
[----:B------:R-:W-:Y:S01]  /*04e0*/  @!P1 IMAD.IADD R25, R0, 0x1, R23 ;  /* 0x0000000100199824 */ /* 0x000fe200078e0217 */
[----:B------:R-:W-:Y:S01]  /*04f0*/  @!P1 IADD3 R23, R23, 0x80, RZ ;  /* 0x0000008017179810 */ /* 0x000fe20007ffe0ff */
[----:B-1----:R-:W1:Y:S03]  /*0500*/  @!P1 LDC.64 R14, c[0x0][0x228] ;  /* 0x00008a00ff0e9b82 */ /* 0x002e660000000a00 */
[----:B------:R-:W-:-:S05]  /*0510*/  ISETP.GE.AND P6, PT, R23, R2, PT ;  /* 0x000000021700720c */ /* 0x000fca0003fc6270 */
[----:B0-----:R-:W0:Y:S08]  /*0520*/  @!P3 LDC.64 R10, c[0x0][0x228] ;  /* 0x00008a00ff0abb82 */ /* 0x001e300000000a00 */
[----:B-----5:R-:W5:Y:S08]  /*0530*/  @!P2 LDC.64 R12, c[0x0][0x228] ;  /* 0x00008a00ff0cab82 */ /* 0x020f700000000a00 */
[----:B------:R-:W5:Y:S01]  /*0540*/  @!P6 LDC.64 R16, c[0x0][0x228] ;  /* 0x00008a00ff10eb82 */ /* 0x000f620000000a00 */
[----:B------:R-:W-:Y:S01]  /*0550*/  @!P6 IADD3 R23, R0, R23, RZ ;  /* 0x000000170017e210 */ /* 0x000fe20007ffe0ff */
[----:B--2---:R-:W-:Y:S01]  /*0560*/  @!P4 IMAD.WIDE.U32 R18, R28, 0x2, R18 ;  /* 0x000000021c12c825 */ /* 0x004fe200078e0012 */
[----:B------:R-:W-:-:S03]  /*0570*/  PRMT R28, RZ, 0x7610, R28 ;  /* 0x00007610ff1c7816 */ /* 0x000fc6000000001c */
[----:B-1----:R-:W-:Y:S01]  /*0580*/  @!P1 IMAD.WIDE.U32 R14, R25, 0x2, R14 ;  /* 0x00000002190e9825 */ /* 0x002fe200078e000e */
[----:B------:R-:W-:Y:S02]  /*0590*/  PRMT R25, RZ, 0x7610, R25 ;  /* 0x00007610ff197816 */ /* 0x000fe40000000019 */
[----:B------:R1:W2:Y:S01]  /*05a0*/  @!P4 LDG.E.U16 R28, desc[UR4][R18.64] ;  /* 0x00000004121cc981 */ /* 0x0002a2000c1e1500 */
[----:B0-----:R-:W-:Y:S01]  /*05b0*/  @!P3 IMAD.WIDE.U32 R10, R21, 0x2, R10 ;  /* 0x00000002150ab825 */ /* 0x001fe200078e000a */
[----:B------:R-:W-:-:S03]  /*05c0*/  PRMT R21, RZ, 0x7610, R21 ;  /* 0x00007610ff157816 */ /* 0x000fc60000000015 */
[----:B-----5:R-:W-:Y:S01]  /*05d0*/  @!P2 IMAD.WIDE.U32 R12, R29, 0x2, R12 ;  /* 0x000000021d0ca825 */ /* 0x020fe200078e000c */
[----:B------:R-:W-:Y:S01]  /*05e0*/  PRMT R29, RZ, 0x7610, R29 ;  /* 0x00007610ff1d7816 */ /* 0x000fe2000000001d */
[----:B-1----:R-:W0:Y:S03]  /*05f0*/  @!P0 LDC.64 R18, c[0x0][0x220] ;  /* 0x00008800ff128b82 */ /* 0x002e260000000a00 */
[----:B------:R-:W5:Y:S01]  /*0600*/  @!P2 LDG.E.U16 R21, desc[UR4][R12.64] ;  /* 0x000000040c15a981 */ /* 0x000f62000c1e1500 */
[----:B------:R-:W-:Y:S01]  /*0610*/  @!P6 IMAD.WIDE.U32 R16, R23, 0x2, R16 ;  /* 0x000000021710e825 */ /* 0x000fe200078e0010 */
[----:B------:R-:W-:Y:S02]  /*0620*/  PRMT R23, RZ, 0x7610, R23 ;  /* 0x00007610ff177816 */ /* 0x000fe40000000017 */
[----:B------:R-:W5:Y:S04]  /*0630*/  @!P1 LDG.E.U16 R29, desc[UR4][R14.64] ;  /* 0x000000040e1d9981 */ /* 0x000f68000c1e1500 */
[----:B------:R-:W5:Y:S04]  /*0640*/  @!P6 LDG.E.U16 R25, desc[UR4][R16.64] ;  /* 0x000000041019e981 */ /* 0x000f68000c1e1500 */
[----:B------:R1:W5:Y:S02]  /*0650*/  @!P3 LDG.E.U16 R23, desc[UR4][R10.64] ;  /* 0x000000040a17b981 */ /* 0x000364000c1e1500 */
[----:B-1----:R-:W-:-:S04]  /*0660*/  IADD3 R11, R27, 0x80, RZ ;  /* 0x000000801b0b7810 */ /* 0x002fc80007ffe0ff */
[----:B------:R-:W-:Y:S01]  /*0670*/  ISETP.GE.AND P6, PT, R11, R2, PT ;  /* 0x000000020b00720c */ /* 0x000fe20003fc6270 */
[C---:B------:R-:W-:Y:S01]  /*0680*/  VIADD R13, R27.reuse, 0x100 ;  /* 0x000001001b0d7836 */ /* 0x040fe20000000000 */
[----:B------:R-:W-:-:S04]  /*0690*/  IADD3 R15, R27, 0x180, RZ ;  /* 0x000001801b0f7810 */ /* 0x000fc80007ffe0ff */
[-C--:B------:R-:W-:Y:S01]  /*06a0*/  ISETP.GE.AND P1, PT, R13, R2.reuse, PT ;  /* 0x000000020d00720c */ /* 0x080fe20003f26270 */
[C---:B------:R-:W-:Y:S01]  /*06b0*/  VIADD R13, R27.reuse, 0x280 ;  /* 0x000002801b0d7836 */ /* 0x040fe20000000000 */
[----:B------:R-:W-:Y:S02]  /*06c0*/  IADD3 R17, R27, 0x200, RZ ;  /* 0x000002001b117810 */ /* 0x000fe40007ffe0ff */
[-C--:B------:R-:W-:Y:S02]  /*06d0*/  ISETP.GE.AND P2, PT, R15, R2.reuse, PT ;  /* 0x000000020f00720c */ /* 0x080fe40003f46270 */
[-C--:B------:R-:W-:Y:S01]  /*06e0*/  ISETP.GE.AND P4, PT, R13, R2.reuse, PT ;  /* 0x000000020d00720c */ /* 0x080fe20003f86270 */
[----:B------:R-:W-:Y:S01]  /*06f0*/  VIADD R13, R27, 0x380 ;  /* 0x000003801b0d7836 */ /* 0x000fe20000000000 */
[----:B------:R-:W-:Y:S02]  /*0700*/  ISETP.GE.AND P3, PT, R17, R2, PT ;  /* 0x000000021100720c */ /* 0x000fe40003f66270 */
[----:B------:R-:W-:-:S02]  /*0710*/  IADD3 R15, R27, 0x300, RZ ;  /* 0x000003001b0f7810 */ /* 0x000fc40007ffe0ff */
[----:B------:R-:W-:Y:S02]  /*0720*/  @!P0 IADD3 R17, R0, R27, RZ ;  /* 0x0000001b00118210 */ /* 0x000fe40007ffe0ff */
[----:B------:R-:W-:-:S03]  /*0730*/  ISETP.GE.AND P5, PT, R15, R2, PT ;  /* 0x000000020f00720c */ /* 0x000fc60003fa6270 */
[----:B0-----:R-:W-:Y:S01]  /*0740*/  @!P0 IMAD.WIDE.U32 R18, R17, 0x2, R18 ;  /* 0x0000000211128825 */ /* 0x001fe200078e0012 */
[----:B------:R-:W-:Y:S01]  /*0750*/  @!P0 MOV R27, R11 ;  /* 0x0000000b001b8202 */ /* 0x000fe20000000f00 */
[----:B------:R-:W-:Y:S04]  /*0760*/  BSSY B0, `(.L_x_5178) ;  /* 0x0000047000007945 */ /* 0x000fe80003800000 */
[----:B------:R-:W-:Y:S01]  /*0770*/  BSSY B1, `(.L_x_5179) ;  /* 0x000003f000017945 */ /* 0x000fe20003800000 */
[----:B---3--:R-:W-:-:S05]  /*0780*/  @!P6 HADD2.F32 R22, -RZ, R22.H0_H0 ;  /* 0x20000016ff16e230 */ /* 0x008fca0000004100 */
[----:B------:R-:W-:-:S05]  /*0790*/  @!P6 FMUL.FTZ R22, R22, R22 ;  /* 0x000000161616e220 */ /* 0x000fca0000410000 */
[----:B------:R-:W-:Y:S02]  /*07a0*/  @!P6 F2FP.F16.F32.PACK_AB R3, RZ, R22 ;  /* 0x00000016ff03e23e */ /* 0x000fe400000000ff */
[----:B------:R-:W-:Y:S01]  /*07b0*/  ISETP.GE.AND P6, PT, R13, R2, PT ;  /* 0x000000020d00720c */ /* 0x000fe20003fc6270 */
[----:B----4-:R-:W-:-:S05]  /*07c0*/  @!P0 HADD2.F32 R26, -RZ, R26.H0_H0 ;  /* 0x2000001aff1a8230 */ /* 0x010fca0000004100 */
[----:B------:R-:W-:-:S05]  /*07d0*/  @!P0 FMUL.FTZ R26, R26, R26 ;  /* 0x0000001a1a1a8220 */ /* 0x000fca0000410000 */
[----:B------:R-:W-:-:S05]  /*07e0*/  @!P0 F2FP.F16.F32.PACK_AB R20, RZ, R26 ;  /* 0x0000001aff14823e */ /* 0x000fca00000000ff */
[----:B------:R0:W-:Y:S01]  /*07f0*/  @!P0 STG.E.U16 desc[UR4][R18.64], R20 ;  /* 0x0000001412008986 */ /* 0x0001e2000c101504 */
[----:B------:R-:W-:Y:S01]  /*0800*/  ISETP.GE.AND P0, PT, R27, R2, PT ;  /* 0x000000021b00720c */ /* 0x000fe20003f06270 */
[----:B------:R-:W-:-:S05]  /*0810*/  @!P1 HADD2.F32 R24, -RZ, R24.H0_H0 ;  /* 0x20000018ff189230 */ /* 0x000fca0000004100 */
[----:B------:R-:W-:-:S05]  /*0820*/  @!P1 FMUL.FTZ R24, R24, R24 ;  /* 0x0000001818189220 */ /* 0x000fca0000410000 */
[----:B------:R-:W-:Y:S01]  /*0830*/  @!P1 F2FP.F16.F32.PACK_AB R4, RZ, R24 ;  /* 0x00000018ff04923e */ /* 0x000fe200000000ff */
[----:B--2---:R-:W-:-:S05]  /*0840*/  @!P2 HADD2.F32 R28, -RZ, R28.H0_H0 ;  /* 0x2000001cff1ca230 */ /* 0x004fca0000004100 */
[----:B------:R-:W-:Y:S01]  /*0850*/  @!P2 FMUL.FTZ R28, R28, R28 ;  /* 0x0000001c1c1ca220 */ /* 0x000fe20000410000 */
[----:B-----5:R-:W-:Y:S02]  /*0860*/  @!P4 HADD2.F32 R21, -RZ, R21.H0_H0 ;  /* 0x20000015ff15c230 */ /* 0x020fe40000004100 */
[----:B------:R-:W-:Y:S02]  /*0870*/  @!P5 HADD2.F32 R29, -RZ, R29.H0_H0 ;  /* 0x2000001dff1dd230 */ /* 0x000fe40000004100 */
[----:B------:R-:W-:Y:S02]  /*0880*/  @!P6 HADD2.F32 R25, -RZ, R25.H0_H0 ;  /* 0x20000019ff19e230 */ /* 0x000fe40000004100 */
[----:B------:R-:W-:Y:S02]  /*0890*/  @!P3 HADD2.F32 R23, -RZ, R23.H0_H0 ;  /* 0x20000017ff17b230 */ /* 0x000fe40000004100 */
[----:B------:R-:W-:Y:S01]  /*08a0*/  @!P4 FMUL.FTZ R21, R21, R21 ;  /* 0x000000151515c220 */ /* 0x000fe20000410000 */
[----:B------:R-:W-:Y:S01]  /*08b0*/  @!P5 FMUL.FTZ R29, R29, R29 ;  /* 0x0000001d1d1dd220 */ /* 0x000fe20000410000 */
[----:B------:R-:W-:Y:S01]  /*08c0*/  @!P6 FMUL.FTZ R25, R25, R25 ;  /* 0x000000191919e220 */ /* 0x000fe20000410000 */
[----:B------:R-:W-:Y:S01]  /*08d0*/  @!P3 FMUL.FTZ R23, R23, R23 ;  /* 0x000000171717b220 */ /* 0x000fe20000410000 */
[----:B------:R-:W-:-:S02]  /*08e0*/  @!P2 F2FP.F16.F32.PACK_AB R5, RZ, R28 ;  /* 0x0000001cff05a23e */ /* 0x000fc400000000ff */
[----:B------:R-:W-:Y:S02]  /*08f0*/  @!P4 F2FP.F16.F32.PACK_AB R7, RZ, R21 ;  /* 0x00000015ff07c23e */ /* 0x000fe400000000ff */
[----:B------:R-:W-:Y:S02]  /*0900*/  @!P3 F2FP.F16.F32.PACK_AB R6, RZ, R23 ;  /* 0x00000017ff06b23e */ /* 0x000fe400000000ff */
[----:B------:R-:W-:Y:S02]  /*0910*/  @!P5 F2FP.F16.F32.PACK_AB R8, RZ, R29 ;  /* 0x0000001dff08d23e */ /* 0x000fe400000000ff */
[----:B------:R-:W-:Y:S01]  /*0920*/  @!P6 F2FP.F16.F32.PACK_AB R9, RZ, R25 ;  /* 0x00000019ff09e23e */ /* 0x000fe200000000ff */
        /* <DEDUP_REMOVED lines=13> */
.L_x_5180:
[----:B------:R-:W-:-:S13]  /*0a00*/  ISETP.GE.AND P0, PT, R27, R2, PT ;  /* 0x000000021b00720c */ /* 0x000fda0003f06270 */
[----:B------:R-:W-:Y:S05]  /*0a10*/  @P0 BRA `(.L_x_5182) ;  /* 0x0000000000300947 */ /* 0x000fea0003800000 */
[----:B0-----:R-:W0:Y:S01]  /*0a20*/  LDC.64 R10, c[0x0][0x220] ;  /* 0x00008800ff0a7b82 */ /* 0x001e220000000a00 */
[----:B------:R-:W-:Y:S01]  /*0a30*/  IMAD.IADD R3, R0, 0x1, R27 ;  /* 0x0000000100037824 */ /* 0x000fe200078e021b */
[----:B------:R-:W-:-:S03]  /*0a40*/  IADD3 R27, R27, 0x80, RZ ;  /* 0x000000801b1b7810 */ /* 0x000fc60007ffe0ff */
[----:B0-----:R-:W-:-:S05]  /*0a50*/  IMAD.WIDE.U32 R10, R3, 0x2, R10 ;  /* 0x00000002030a7825 */ /* 0x001fca00078e000a */
[----:B------:R1:W-:Y:S02]  /*0a60*/  STG.E.U16 desc[UR4][R10.64], R5 ;  /* 0x000000050a007986 */ /* 0x0003e4000c101504 */
.L_x_5181:
[----:B------:R-:W-:-:S13]  /*0a70*/  ISETP.GE.AND P0, PT, R27, R2, PT ;  /* 0x000000021b00720c */ /* 0x000fda0003f06270 */
[----:B------:R-:W-:Y:S05]  /*0a80*/  @P0 BRA `(.L_x_5183) ;  /* 0x0000000000340947 */ /* 0x000fea0003800000 */
[----:B-1----:R-:W1:Y:S01]  /*0a90*/  LDC.64 R4, c[0x0][0x220] ;  /* 0x00008800ff047b82 */ /* 0x002e620000000a00 */
[----:B0-----:R-:W-:Y:S01]  /*0aa0*/  IADD3 R3, R0, R27, RZ ;  /* 0x0000001b00037210 */ /* 0x001fe20007ffe0ff */
[----:B------:R-:W-:-:S04]  /*0ab0*/  VIADD R27, R27, 0x80 ;  /* 0x000000801b1b7836 */ /* 0x000fc80000000000 */
[----:B-1----:R-:W-:-:S05]  /*0ac0*/  IMAD.WIDE.U32 R4, R3, 0x2, R4 ;  /* 0x0000000203047825 */ /* 0x002fca00078e0004 */
[----:B------:R1:W-:Y:S02]  /*0ad0*/  STG.E.U16 desc[UR4][R4.64], R6 ;  /* 0x0000000604007986 */ /* 0x0003e4000c101504 */
.L_x_5182:
        /* <DEDUP_REMOVED lines=8> */
.L_x_5183:
[----:B------:R-:W-:Y:S05]  /*0b60*/  BSYNC B1 ;  /* 0x0000000000017941 */ /* 0x000fea0003800000 */
.L_x_5179:
[----:B------:R-:W-:-:S13]  /*0b70*/  ISETP.GE.AND P0, PT, R27, R2, PT ;  /* 0x000000021b00720c */ /* 0x000fda0003f06270 */
[----:B-12---:R-:W1:Y:S01]  /*0b80*/  @!P0 LDC.64 R4, c[0x0][0x220] ;  /* 0x00008800ff048b82 */ /* 0x006e620000000a00 */
[----:B0-----:R-:W-:Y:S01]  /*0b90*/  @!P0 IMAD.IADD R3, R0, 0x1, R27 ;  /* 0x0000000100038824 */ /* 0x001fe200078e021b */
[----:B------:R-:W-:-:S03]  /*0ba0*/  @!P0 IADD3 R27, R27, 0x80, RZ ;  /* 0x000000801b1b8810 */ /* 0x000fc60007ffe0ff */
[----:B-1----:R-:W-:-:S05]  /*0bb0*/  @!P0 IMAD.WIDE.U32 R4, R3, 0x2, R4 ;  /* 0x0000000203048825 */ /* 0x002fca00078e0004 */
[----:B------:R2:W-:Y:S02]  /*0bc0*/  @!P0 STG.E.U16 desc[UR4][R4.64], R8 ;  /* 0x0000000804008986 */ /* 0x0005e4000c101504 */
.L_x_5184:
[----:B------:R-:W-:Y:S05]  /*0bd0*/  BSYNC B0 ;  /* 0x0000000000007941 */ /* 0x000fea0003800000 */
.L_x_5178:
        /* <DEDUP_REMOVED lines=8> */
.L_x_5185:
        /* <DEDUP_REMOVED lines=10> */
.L_x_71621:


//--------------------- .text._ZN2at6native29vectorized_elementwise_kernelILi4EZNS0_50_GLOBAL__N__2680c7bb_12_PowKernel_cu_7dd49032_316829pow_tensor_scalar_kernel_implIN3c104HalfES5_EEvRNS_18TensorIteratorBaseET0_EUlS5_E_St5arrayIPcLm2EEEEviS8_T1_ --------------------------
	.section	.text._ZN2at6native29vectorized_elementwise_kernelILi4EZNS0_50_GLOBAL__N__2680c7bb_12_PowKernel_cu_7dd49032_316829pow_tensor_scalar_kernel_implIN3c104HalfES5_EEvRNS_18TensorIteratorBaseET0_EUlS5_E_St5arrayIPcLm2EEEEviS8_T1_,"ax",@progbits
	.align	128
        .global         _ZN2at6native29vectorized_elementwise_kernelILi4EZNS0_50_GLOBAL__N__2680c7bb_12_PowKernel_cu_7dd49032_316829pow_tensor_scalar_kernel_implIN3c104HalfES5_EEvRNS_18TensorIteratorBaseET0_EUlS5_E_St5arrayIPcLm2EEEEviS8_T1_
        .type           _ZN2at6native29vectorized_elementwise_kernelILi4EZNS0_50_GLOBAL__N__2680c7bb_12_PowKernel_cu_7dd49032_316829pow_tensor_scalar_kernel_implIN3c104HalfES5_EEvRNS_18TensorIteratorBaseET0_EUlS5_E_St5arrayIPcLm2EEEEviS8_T1_,@function
        .size           _ZN2at6native29vectorized_elementwise_kernelILi4EZNS0_50_GLOBAL__N__2680c7bb_12_PowKernel_cu_7dd49032_316829pow_tensor_scalar_kernel_implIN3c104HalfES5_EEvRNS_18TensorIteratorBaseET0_EUlS5_E_St5arrayIPcLm2EEEEviS8_T1_,(.L_x_71622 - _ZN2at6native29vectorized_elementwise_kernelILi4EZNS0_50_GLOBAL__N__2680c7bb_12_PowKernel_cu_7dd49032_316829pow_tensor_scalar_kernel_implIN3c104HalfES5_EEvRNS_18TensorIteratorBaseET0_EUlS5_E_St5arrayIPcLm2EEEEviS8_T1_)
        .other          _ZN2at6native29vectorized_elementwise_kernelILi4EZNS0_50_GLOBAL__N__2680c7bb_12_PowKernel_cu_7dd49032_316829pow_tensor_scalar_kernel_implIN3c104HalfES5_EEvRNS_18TensorIteratorBaseET0_EUlS5_E_St5arrayIPcLm2EEEEviS8_T1_,@"STO_CUDA_ENTRY STV_DEFAULT"
_ZN2at6native29vectorized_elementwise_kernelILi4EZNS0_50_GLOBAL__N__2680c7bb_12_PowKernel_cu_7dd49032_316829pow_tensor_scalar_kernel_implIN3c104HalfES5_EEvRNS_18TensorIteratorBaseET0_EUlS5_E_St5arrayIPcLm2EEEEviS8_T1_:
.text._ZN2at6native29vectorized_elementwise_kernelILi4EZNS0_50_GLOBAL__N__2680c7bb_12_PowKernel_cu_7dd49032_316829pow_tensor_scalar_kernel_implIN3c104HalfES5_EEvRNS_18TensorIteratorBaseET0_EUlS5_E_St5arrayIPcLm2EEEEviS8_T1_:
        /* <DEDUP_REMOVED lines=16> */
[----:B------:R-:W-:-:S04]  /*0100*/  IMAD.WIDE R2, R5, 0x8, R2 ;  /* 0x0000000805027825 */ /* 0x000fc800078e0202 */
[--C-:B--2---:R-:W-:Y:S02]  /*0110*/  HADD2.F32 R0, -RZ, R8.reuse.H0_H0 ;  /* 0x20000008ff007230 */ /* 0x104fe40000004100 */
[----:B------:R-:W-:Y:S02]  /*0120*/  HADD2.F32 R4, -RZ, R8.H1_H1 ;  /* 0x30000008ff047230 */ /* 0x000fe40000004100 */
[--C-:B---3--:R-:W-:Y:S02]  /*0130*/  HADD2.F32 R10, -RZ, R12.reuse.H0_H0 ;  /* 0x2000000cff0a7230 */ /* 0x108fe40000004100 */
[----:B------:R-:W-:Y:S01]  /*0140*/  FMUL.FTZ R0, R0, R0 ;  /* 0x0000000000007220 */ /* 0x000fe20000410000 */
[----:B------:R-:W-:Y:S02]  /*0150*/  HADD2.F32 R11, -RZ, R12.H1_H1 ;  /* 0x3000000cff0b7230 */ /* 0x000fe40000004100 */
[----:B------:R-:W-:Y:S01]  /*0160*/  FMUL.FTZ R7, R4, R4 ;  /* 0x0000000404077220 */ /* 0x000fe20000410000 */
[----:B------:R-:W-:-:S02]  /*0170*/  HADD2.F32 R8, -RZ, R9.H0_H0 ;  /* 0x20000009ff087230 */ /* 0x000fc40000004100 */
[----:B------:R-:W-:Y:S01]  /*0180*/  FMUL.FTZ R10, R10, R10 ;  /* 0x0000000a0a0a7220 */ /* 0x000fe20000410000 */
[----:B------:R-:W-:Y:S02]  /*0190*/  HADD2.F32 R12, -RZ, R13.H0_H0 ;  /* 0x2000000dff0c7230 */ /* 0x000fe40000004100 */
[----:B------:R-:W-:Y:S01]  /*01a0*/  FMUL.FTZ R11, R11, R11 ;  /* 0x0000000b0b0b7220 */ /* 0x000fe20000410000 */
[----:B------:R-:W-:Y:S02]  /*01b0*/  HADD2.F32 R9, -RZ, R9.H1_H1 ;  /* 0x30000009ff097230 */ /* 0x000fe40000004100 */
[----:B------:R-:W-:Y:S01]  /*01c0*/  FMUL.FTZ R8, R8, R8 ;  /* 0x0000000808087220 */ /* 0x000fe20000410000 */
[----:B------:R-:W-:Y:S02]  /*01d0*/  HADD2.F32 R13, -RZ, R13.H1_H1 ;  /* 0x3000000dff0d7230 */ /* 0x000fe40000004100 */
[----:B------:R-:W-:Y:S01]  /*01e0*/  FMUL.FTZ R12, R12, R12 ;  /* 0x0000000c0c0c7220 */ /* 0x000fe20000410000 */
[----:B------:R-:W-:Y:S01]  /*01f0*/  F2FP.F16.F32.PACK_AB R10, R11, R10 ;  /* 0x0000000a0b0a723e */ /* 0x000fe200000000ff */
[----:B------:R-:W-:Y:S01]  /*0200*/  FMUL.FTZ R9, R9, R9 ;  /* 0x0000000909097220 */ /* 0x000fe20000410000 */
[----:B------:R-:W-:Y:S01]  /*0210*/  F2FP.F16.F32.PACK_AB R4, R7, R0 ;  /* 0x000000000704723e */ /* 0x000fe200000000ff */
[----:B------:R-:W-:-:S03]  /*0220*/  FMUL.FTZ R13, R13, R13 ;  /* 0x0000000d0d0d7220 */ /* 0x000fc60000410000 */
[----:B------:R-:W-:Y:S02]  /*0230*/  F2FP.F16.F32.PACK_AB R5, R9, R8 ;  /* 0x000000080905723e */ /* 0x000fe400000000ff */
[----:B------:R-:W-:-:S03]  /*0240*/  F2FP.F16.F32.PACK_AB R11, R13, R12 ;  /* 0x0000000c0d0b723e */ /* 0x000fc600000000ff */
[----:B------:R-:W-:Y:S04]  /*0250*/  STG.E.64 desc[UR4][R2.64], R4 ;  /* 0x0000000402007986 */ /* 0x000fe8000c101b04 */
[----:B------:R-:W-:Y:S01]  /*0260*/  STG.E.64 desc[UR4][R2.64+0x400], R10 ;  /* 0x0004000a02007986 */ /* 0x000fe2000c101b04 */
[----:B------:R-:W-:Y:S05]  /*0270*/  EXIT ;  /* 0x000000000000794d */ /* 0x000fea0003800000 */
.L_x_5186:
        /* <DEDUP_REMOVED lines=116> */
.L_x_5189:
[----:B------:R-:W-:-:S13]  /*09c0*/  ISETP.GE.AND P0, PT, R27, R2, PT ;  /* 0x000000021b00720c */ /* 0x000fda0003f06270 */
[----:B------:R-:W-:Y:S05]  /*09d0*/  @P0 BRA `(.L_x_5191) ;  /* 0x0000000000300947 */ /* 0x000fea0003800000 */
[----:B0-----:R-:W0:Y:S01]  /*09e0*/  LDC.64 R10, c[0x0][0x220] ;  /* 0x00008800ff0a7b82 */ /* 0x001e220000000a00 */
[----:B------:R-:W-:Y:S01]  /*09f0*/  IMAD.IADD R3, R0, 0x1, R27 ;  /* 0x0000000100037824 */ /* 0x000fe200078e021b */
[----:B------:R-:W-:-:S03]  /*0a00*/  IADD3 R27, R27, 0x80, RZ ;  /* 0x000000801b1b7810 */ /* 0x000fc60007ffe0ff */
[----:B0-----:R-:W-:-:S05]  /*0a10*/  IMAD.WIDE.U32 R10, R3, 0x2, R10 ;  /* 0x00000002030a7825 */ /* 0x001fca00078e000a */
[----:B------:R1:W-:Y:S02]  /*0a20*/  STG.E.U16 desc[UR4][R10.64], R5 ;  /* 0x000000050a007986 */ /* 0x0003e4000c101504 */
.L_x_5190:
[----:B------:R-:W-:-:S13]  /*0a30*/  ISETP.GE.AND P0, PT, R27, R2, PT ;  /* 0x000000021b00720c */ /* 0x000fda0003f06270 */
[----:B------:R-:W-:Y:S05]  /*0a40*/  @P0 BRA `(.L_x_5192) ;  /* 0x0000000000340947 */ /* 0x000fea0003800000 */
[----:B-1----:R-:W1:Y:S01]  /*0a50*/  LDC.64 R4, c[0x0][0x220] ;  /* 0x00008800ff047b82 */ /* 0x002e620000000a00 */
[----:B0-----:R-:W-:Y:S01]  /*0a60*/  IADD3 R3, R0, R27, RZ ;  /* 0x0000001b00037210 */ /* 0x001fe20007ffe0ff */
[----:B------:R-:W-:-:S04]  /*0a70*/  VIADD R27, R27, 0x80 ;  /* 0x000000801b1b7836 */ /* 0x000fc80000000000 */
[----:B-1----:R-:W-:-:S05]  /*0a80*/  IMAD.WIDE.U32 R4, R3, 0x2, R4 ;  /* 0x0000000203047825 */ /* 0x002fca00078e0004 */
[----:B------:R1:W-:Y:S02]  /*0a90*/  STG.E.U16 desc[UR4][R4.64], R6 ;  /* 0x0000000604007986 */ /* 0x0003e4000c101504 */
.L_x_5191:
        /* <DEDUP_REMOVED lines=8> */
.L_x_5192:
[----:B------:R-:W-:Y:S05]  /*0b20*/  BSYNC B1 ;  /* 0x0000000000017941 */ /* 0x000fea0003800000 */
.L_x_5188:
[----:B------:R-:W-:-:S13]  /*0b30*/  ISETP.GE.AND P0, PT, R27, R2, PT ;  /* 0x000000021b00720c */ /* 0x000fda0003f06270 */
[----:B-12---:R-:W1:Y:S01]  /*0b40*/  @!P0 LDC.64 R4, c[0x0][0x220] ;  /* 0x00008800ff048b82 */ /* 0x006e620000000a00 */
[----:B0-----:R-:W-:Y:S01]  /*0b50*/  @!P0 IMAD.IADD R3, R0, 0x1, R27 ;  /* 0x0000000100038824 */ /* 0x001fe200078e021b */
[----:B------:R-:W-:-:S03]  /*0b60*/  @!P0 IADD3 R27, R27, 0x80, RZ ;  /* 0x000000801b1b8810 */ /* 0x000fc60007ffe0ff */
[----:B-1----:R-:W-:-:S05]  /*0b70*/  @!P0 IMAD.WIDE.U32 R4, R3, 0x2, R4 ;  /* 0x0000000203048825 */ /* 0x002fca00078e0004 */
[----:B------:R2:W-:Y:S02]  /*0b80*/  @!P0 STG.E.U16 desc[UR4][R4.64], R8 ;  /* 0x0000000804008986 */ /* 0x0005e4000c101504 */
.L_x_5193:
[----:B------:R-:W-:Y:S05]  /*0b90*/  BSYNC B0 ;  /* 0x0000000000007941 */ /* 0x000fea0003800000 */
.L_x_5187:
        /* <DEDUP_REMOVED lines=8> */
.L_x_5194:
        /* <DEDUP_REMOVED lines=14> */
.L_x_71622:


//--------------------- .text._ZN2at6native29vectorized_elementwise_kernelILi8EZNS0_50_GLOBAL__N__2680c7bb_12_PowKernel_cu_7dd49032_316829pow_tensor_scalar_kernel_implIN3c104HalfES5_EEvRNS_18TensorIteratorBaseET0_EUlS5_E_St5arrayIPcLm2EEEEviS8_T1_ --------------------------
	.section	.text._ZN2at6native29vectorized_elementwise_kernelILi8EZNS0_50_GLOBAL__N__2680c7bb_12_PowKernel_cu_7dd49032_316829pow_tensor_scalar_kernel_implIN3c104HalfES5_EEvRNS_18TensorIteratorBaseET0_EUlS5_E_St5arrayIPcLm2EEEEviS8_T1_,"ax",@progbits
	.align	128
        .global         _ZN2at6native29vectorized_elementwise_kernelILi8EZNS0_50_GLOBAL__N__2680c7bb_12_PowKernel_cu_7dd49032_316829pow_tensor_scalar_kernel_implIN3c104HalfES5_EEvRNS_18TensorIteratorBaseET0_EUlS5_E_St5arrayIPcLm2EEEEviS8_T1_
        .type           _ZN2at6native29vectorized_elementwise_kernelILi8EZNS0_50_GLOBAL__N__2680c7bb_12_PowKernel_cu_7dd49032_316829pow_tensor_scalar_kernel_implIN3c104HalfES5_EEvRNS_18TensorIteratorBaseET0_EUlS5_E_St5arrayIPcLm2EEEEviS8_T1_,@function
        .size           _ZN2at6native29vectorized_elementwise_kernelILi8EZNS0_50_GLOBAL__N__2680c7bb_12_PowKernel_cu_7dd49032_316829pow_tensor_scalar_kernel_implIN3c104HalfES5_EEvRNS_18TensorIteratorBaseET0_EUlS5_E_St5arrayIPcLm2EEEEviS8_T1_,(.L_x_71623 - _ZN2at6native29vectorized_elementwise_kernelILi8EZNS0_50_GLOBAL__N__2680c7bb_12_PowKernel_cu_7dd49032_316829pow_tensor_scalar_kernel_implIN3c104HalfES5_EEvRNS_18TensorIteratorBaseET0_EUlS5_E_St5arrayIPcLm2EEEEviS8_T1_)
        .other          _ZN2at6native29vectorized_elementwise_kernelILi8EZNS0_50_GLOBAL__N__2680c7bb_12_PowKernel_cu_7dd49032_316829pow_tensor_scalar_kernel_implIN3c104HalfES5_EEvRNS_18TensorIteratorBaseET0_EUlS5_E_St5arrayIPcLm2EEEEviS8_T1_,@"STO_CUDA_ENTRY STV_DEFAULT"
_ZN2at6native29vectorized_elementwise_kernelILi8EZNS0_50_GLOBAL__N__2680c7bb_12_PowKernel_cu_7dd49032_316829pow_tensor_scalar_kernel_implIN3c104HalfES5_EEvRNS_18TensorIteratorBaseET0_EUlS5_E_St5arrayIPcLm2EEEEviS8_T1_:
.text._ZN2at6native29vectorized_elementwise_kernelILi8EZNS0_50_GLOBAL__N__2680c7bb_12_PowKernel_cu_7dd49032_316829pow_tensor_scalar_kernel_implIN3c104HalfES5_EEvRNS_18TensorIteratorBaseET0_EUlS5_E_St5arrayIPcLm2EEEEviS8_T1_:
        /* <DEDUP_REMOVED lines=16> */
[--C-:B--2---:R-:W-:Y:S02]  /*0100*/  HADD2.F32 R0, -RZ, R4.reuse.H0_H0 ;  /* 0x20000004ff007230 */ /* 0x104fe40000004100 */
[----:B------:R-:W-:Y:S02]  /*0110*/  HADD2.F32 R8, -RZ, R4.H1_H1 ;  /* 0x30000004ff087230 */ /* 0x000fe40000004100 */
[--C-:B------:R-:W-:Y:S02]  /*0120*/  HADD2.F32 R10, -RZ, R5.reuse.H0_H0 ;  /* 0x20000005ff0a7230 */ /* 0x100fe40000004100 */
[----:B------:R-:W-:Y:S01]  /*0130*/  FMUL.FTZ R4, R0, R0 ;  /* 0x0000000000047220 */ /* 0x000fe20000410000 */
[----:B------:R-:W-:Y:S02]  /*0140*/  HADD2.F32 R11, -RZ, R5.H1_H1 ;  /* 0x30000005ff0b7230 */ /* 0x000fe40000004100 */
[----:B------:R-:W-:Y:S01]  /*0150*/  FMUL.FTZ R5, R8, R8 ;  /* 0x0000000808057220 */ /* 0x000fe20000410000 */
[----:B------:R-:W-:-:S02]  /*0160*/  HADD2.F32 R12, -RZ, R6.H0_H0 ;  /* 0x20000006ff0c7230 */ /* 0x000fc40000004100 */
[----:B------:R-:W-:Y:S01]  /*0170*/  FMUL.FTZ R10, R10, R10 ;  /* 0x0000000a0a0a7220 */ /* 0x000fe20000410000 */
[----:B------:R-:W-:Y:S02]  /*0180*/  HADD2.F32 R13, -RZ, R6.H1_H1 ;  /* 0x30000006ff0d7230 */ /* 0x000fe40000004100 */
[----:B------:R-:W-:Y:S01]  /*0190*/  FMUL.FTZ R11, R11, R11 ;  /* 0x0000000b0b0b7220 */ /* 0x000fe20000410000 */
[--C-:B------:R-:W-:Y:S02]  /*01a0*/  HADD2.F32 R14, -RZ, R7.reuse.H0_H0 ;  /* 0x20000007ff0e7230 */ /* 0x100fe40000004100 */
[----:B------:R-:W-:Y:S01]  /*01b0*/  FMUL.FTZ R6, R12, R12 ;  /* 0x0000000c0c067220 */ /* 0x000fe20000410000 */
[----:B------:R-:W-:Y:S02]  /*01c0*/  HADD2.F32 R15, -RZ, R7.H1_H1 ;  /* 0x30000007ff0f7230 */ /* 0x000fe40000004100 */
        /* <DEDUP_REMOVED lines=9> */
.L_x_5195:
        /* <DEDUP_REMOVED lines=116> */
.L_x_5198:
[----:B------:R-:W-:-:S13]  /*09a0*/  ISETP.GE.AND P0, PT, R27, R2, PT ;  /* 0x000000021b00720c */ /* 0x000fda0003f06270 */
[----:B------:R-:W-:Y:S05]  /*09b0*/  @P0 BRA `(.L_x_5200) ;  /* 0x0000000000300947 */ /* 0x000fea0003800000 */
[----:B0-----:R-:W0:Y:S01]  /*09c0*/  LDC.64 R10, c[0x0][0x220] ;  /* 0x00008800ff0a7b82 */ /* 0x001e220000000a00 */
[----:B------:R-:W-:Y:S01]  /*09d0*/  IMAD.IADD R3, R0, 0x1, R27 ;  /* 0x0000000100037824 */ /* 0x000fe200078e021b */
[----:B------:R-:W-:-:S03]  /*09e0*/  IADD3 R27, R27, 0x80, RZ ;  /* 0x000000801b1b7810 */ /* 0x000fc60007ffe0ff */
[----:B0-----:R-:W-:-:S05]  /*09f0*/  IMAD.WIDE.U32 R10, R3, 0x2, R10 ;  /* 0x00000002030a7825 */ /* 0x001fca00078e000a */
[----:B------:R1:W-:Y:S02]  /*0a00*/  STG.E.U16 desc[UR4][R10.64], R5 ;  /* 0x000000050a007986 */ /* 0x0003e4000c101504 */
.L_x_5199:
[----:B------:R-:W-:-:S13]  /*0a10*/  ISETP.GE.AND P0, PT, R27, R2, PT ;  /* 0x000000021b00720c */ /* 0x000fda0003f06270 */
[----:B------:R-:W-:Y:S05]  /*0a20*/  @P0 BRA `(.L_x_5201) ;  /* 0x0000000000340947 */ /* 0x000fea0003800000 */
[----:B-1----:R-:W1:Y:S01]  /*0a30*/  LDC.64 R4, c[0x0][0x220] ;  /* 0x00008800ff047b82 */ /* 0x002e620000000a00 */
[----:B0-----:R-:W-:Y:S01]  /*0a40*/  IADD3 R3, R0, R27, RZ ;  /* 0x0000001b00037210 */ /* 0x001fe20007ffe0ff */
[----:B------:R-:W-:-:S04]  /*0a50*/  VIADD R27, R27, 0x80 ;  /* 0x000000801b1b7836 */ /* 0x000fc80000000000 */
[----:B-1----:R-:W-:-:S05]  /*0a60*/  IMAD.WIDE.U32 R4, R3, 0x2, R4 ;  /* 0x0000000203047825 */ /* 0x002fca00078e0004 */
[----:B------:R1:W-:Y:S02]  /*0a70*/  STG.E.U16 desc[UR4][R4.64], R6 ;  /* 0x0000000604007986 */ /* 0x0003e4000c101504 */
.L_x_5200:
        /* <DEDUP_REMOVED lines=8> */
.L_x_5201:
[----:B------:R-:W-:Y:S05]  /*0b00*/  BSYNC B1 ;  /* 0x0000000000017941 */ /* 0x000fea0003800000 */
.L_x_5197:
[----:B------:R-:W-:-:S13]  /*0b10*/  ISETP.GE.AND P0, PT, R27, R2, PT ;  /* 0x000000021b00720c */ /* 0x000fda0003f06270 */
[----:B-12---:R-:W1:Y:S01]  /*0b20*/  @!P0 LDC.64 R4, c[0x0][0x220] ;  /* 0x00008800ff048b82 */ /* 0x006e620000000a00 */
[----:B0-----:R-:W-:Y:S01]  /*0b30*/  @!P0 IMAD.IADD R3, R0, 0x1, R27 ;  /* 0x0000000100038824 */ /* 0x001fe200078e021b */
[----:B------:R-:W-:-:S03]  /*0b40*/  @!P0 IADD3 R27, R27, 0x80, RZ ;  /* 0x000000801b1b8810 */ /* 0x000fc60007ffe0ff */
[----:B-1----:R-:W-:-:S05]  /*0b50*/  @!P0 IMAD.WIDE.U32 R4, R3, 0x2, R4 ;  /* 0x0000000203048825 */ /* 0x002fca00078e0004 */
[----:B------:R2:W-:Y:S02]  /*0b60*/  @!P0 STG.E.U16 desc[UR4][R4.64], R8 ;  /* 0x0000000804008986 */ /* 0x0005e4000c101504 */
.L_x_5202:
[----:B------:R-:W-:Y:S05]  /*0b70*/  BSYNC B0 ;  /* 0x0000000000007941 */ /* 0x000fea0003800000 */
.L_x_5196:
        /* <DEDUP_REMOVED lines=8> */
.L_x_5203:
        /* <DEDUP_REMOVED lines=16> */
.L_x_71623:


//--------------------- .text._ZN2at6native18elementwise_kernelILi128ELi4EZNS0_15gpu_kernel_implIZNS0_50_GLOBAL__N__2680c7bb_12_PowKernel_cu_7dd49032_316829pow_tensor_scalar_kernel_implIffEEvRNS_18TensorIteratorBaseET0_EUlfE2_EEvS6_RKT_EUliE_EEviT1_ --------------------------
	.section	.text._ZN2at6native18elementwise_kernelILi128ELi4EZNS0_15gpu_kernel_implIZNS0_50_GLOBAL__N__2680c7bb_12_PowKernel_cu_7dd49032_316829pow_tensor_scalar_kernel_implIffEEvRNS_18TensorIteratorBaseET0_EUlfE2_EEvS6_RKT_EUliE_EEviT1_,"ax",@progbits
	.align	128
        .global         _ZN2at6native18elementwise_kernelILi128ELi4EZNS0_15gpu_kernel_implIZNS0_50_GLOBAL__N__2680c7bb_12_PowKernel_cu_7dd49032_316829pow_tensor_scalar_kernel_implIffEEvRNS_18TensorIteratorBaseET0_EUlfE2_EEvS6_RKT_EUliE_EEviT1_
        .type           _ZN2at6native18elementwise_kernelILi128ELi4EZNS0_15gpu_kernel_implIZNS0_50_GLOBAL__N__2680c7bb_12_PowKernel_cu_7dd49032_316829pow_tensor_scalar_kernel_implIffEEvRNS_18TensorIteratorBaseET0_EUlfE2_EEvS6_RKT_EUliE_EEviT1_,@function
        .size           _ZN2at6native18elementwise_kernelILi128ELi4EZNS0_15gpu_kernel_implIZNS0_50_GLOBAL__N__2680c7bb_12_PowKernel_cu_7dd49032_316829pow_tensor_scalar_kernel_implIffEEvRNS_18TensorIteratorBaseET0_EUlfE2_EEvS6_RKT_EUliE_EEviT1_,(.L_x_71624 - _ZN2at6native18elementwise_kernelILi128ELi4EZNS0_15gpu_kernel_implIZNS0_50_GLOBAL__N__2680c7bb_12_PowKernel_cu_7dd49032_316829pow_tensor_scalar_kernel_implIffEEvRNS_18TensorIteratorBaseET0_EUlfE2_EEvS6_RKT_EUliE_EEviT1_)
        .other          _ZN2at6native18elementwise_kernelILi128ELi4EZNS0_15gpu_kernel_implIZNS0_50_GLOBAL__N__2680c7bb_12_PowKernel_cu_7dd49032_316829pow_tensor_scalar_kernel_implIffEEvRNS_18TensorIteratorBaseET0_EUlfE2_EEvS6_RKT_EUliE_EEviT1_,@"STO_CUDA_ENTRY STV_DEFAULT"
_ZN2at6native18elementwise_kernelILi128ELi4EZNS0_15gpu_kernel_implIZNS0_50_GLOBAL__N__2680c7bb_12_PowKernel_cu_7dd49032_316829pow_tensor_scalar_kernel_implIffEEvRNS_18TensorIteratorBaseET0_EUlfE2_EEvS6_RKT_EUliE_EEviT1_:
.text._ZN2at6native18elementwise_kernelILi128ELi4EZNS0_15gpu_kernel_implIZNS0_50_GLOBAL__N__2680c7bb_12_PowKernel_cu_7dd49032_316829pow_tensor_scalar_kernel_implIffEEvRNS_18TensorIteratorBaseET0_EUlfE2_EEvS6_RKT_EUliE_EEviT1_:
        /* <DEDUP_REMOVED lines=314> */
.L_x_5206:
[----:B------:R-:W0:Y:S01]  /*13a0*/  LDC.U8 R5, c[0x0][0x431] ;  /* 0x00010c40ff057b82 */ /* 0x000e220000000000 */
[----:B------:R-:W-:Y:S01]  /*13b0*/  ULDC.64 UR4, c[0x0][0x410] ;  /* 0x0001040000047ab9 */ /* 0x000fe20000000a00 */
[----:B------:R-:W-:Y:S01]  /*13c0*/  ULDC.64 UR6, c[0x0][0x418] ;  /* 0x0001060000067ab9 */ /* 0x000fe20000000a00 */
[----:B------:R-:W-:Y:S01]  /*13d0*/  IADD3 R16, P1, R16, UR4, RZ ;  /* 0x0000000410107c10 */ /* 0x000fe2000ff3e0ff */
[----:B------:R-:W-:Y:S01]  /*13e0*/  BSSY B6, `(.L_x_5207) ;  /* 0x00000e0000067945 */ /* 0x000fe20003800000 */
        /* <DEDUP_REMOVED lines=15> */
[----:B--2---:R-:W0:Y:S01]  /*14e0*/  I2F.S16 R0, R0 ;  /* 0x0000000000007306 */ /* 0x004e220000101400 */
[----:B------:R-:W-:Y:S05]  /*14f0*/  BRA `(.L_x_5213) ;  /* 0x0000000c00387947 */ /* 0x000fea0003800000 */
.L_x_5211:
[----:B------:R-:W2:Y:S02]  /*1500*/  LDG.E.U8 R0, desc[UR36][R2.64] ;  /* 0x0000002402007981 */ /* 0x000ea4000c1e1100 */
[----:B--2---:R-:W-:Y:S01]  /*1510*/  I2FP.F32.U32 R0, R0 ;  /* 0x0000000000007245 */ /* 0x004fe20000201000 */
[----:B------:R-:W-:Y:S06]  /*1520*/  BRA `(.L_x_5213) ;  /* 0x0000000c002c7947 */ /* 0x000fec0003800000 */
.L_x_5210:
[----:B------:R-:W-:-:S13]  /*1530*/  ISETP.NE.AND P0, PT, R4, 0x2, PT ;  /* 0x000000020400780c */ /* 0x000fda0003f05270 */
[----:B------:R-:W-:Y:S05]  /*1540*/  @!P0 BRA `(.L_x_5214) ;  /* 0x0000000000288947 */ /* 0x000fea0003800000 */
[----:B------:R-:W-:-:S13]  /*1550*/  ISETP.NE.AND P0, PT, R4, 0x3, PT ;  /* 0x000000030400780c */ /* 0x000fda0003f05270 */
[----:B------:R-:W-:Y:S05]  /*1560*/  @!P0 BRA `(.L_x_5215) ;  /* 0x0000000000148947 */ /* 0x000fea0003800000 */
[----:B------:R-:W-:-:S13]  /*1570*/  ISETP.NE.AND P0, PT, R4, 0x4, PT ;  /* 0x000000040400780c */ /* 0x000fda0003f05270 */
[----:B------:R-:W-:Y:S05]  /*1580*/  @P0 BRA `(.L_x_5212) ;  /* 0x0000000800b80947 */ /* 0x000fea0003800000 */
[----:B------:R-:W2:Y:S02]  /*1590*/  LDG.E.64 R2, desc[UR36][R2.64] ;  /* 0x0000002402027981 */ /* 0x000ea4000c1e1b00 */
[----:B--2---:R4:W0:Y:S01]  /*15a0*/  I2F.S64 R0, R2 ;  /* 0x0000000200007312 */ /* 0x0048220000301400 */
[----:B------:R-:W-:Y:S05]  /*15b0*/  BRA `(.L_x_5213) ;  /* 0x0000000c00087947 */ /* 0x000fea0003800000 */
.L_x_5215:
[----:B------:R-:W2:Y:S02]  /*15c0*/  LDG.E R0, desc[UR36][R2.64] ;  /* 0x0000002402007981 */ /* 0x000ea4000c1e1900 */
[----:B--2---:R-:W-:Y:S01]  /*15d0*/  I2FP.F32.S32 R0, R0 ;  /* 0x0000000000007245 */ /* 0x004fe20000201400 */
[----:B------:R-:W-:Y:S06]  /*15e0*/  BRA `(.L_x_5213) ;  /* 0x0000000800fc7947 */ /* 0x000fec0003800000 */
.L_x_5214:
[----:B------:R-:W2:Y:S02]  /*15f0*/  LDG.E.U16 R0, desc[UR36][R2.64] ;  /* 0x0000002402007981 */ /* 0x000ea4000c1e1500 */
[----:B--2---:R-:W0:Y:S01]  /*1600*/  I2F.S16 R0, R0 ;  /* 0x0000000000007306 */ /* 0x004e220000101400 */
[----:B------:R-:W-:Y:S05]  /*1610*/  BRA `(.L_x_5213) ;  /* 0x0000000800f07947 */ /* 0x000fea0003800000 */
.L_x_5209:
[----:B------:R-:W-:-:S13]  /*1620*/  ISETP.GT.AND P0, PT, R4, 0x6, PT ;  /* 0x000000060400780c */ /* 0x000fda0003f04270 */
[----:B------:R-:W-:Y:S05]  /*1630*/  @P0 BRA `(.L_x_5216) ;  /* 0x0000000000240947 */ /* 0x000fea0003800000 */
[----:B------:R-:W-:-:S13]  /*1640*/  ISETP.NE.AND P0, PT, R4, 0x5, PT ;  /* 0x000000050400780c */ /* 0x000fda0003f05270 */
[----:B------:R-:W-:Y:S05]  /*1650*/  @!P0 BRA `(.L_x_5217) ;  /* 0x0000000000108947 */ /* 0x000fea0003800000 */
[----:B------:R-:W-:-:S13]  /*1660*/  ISETP.NE.AND P0, PT, R4, 0x6, PT ;  /* 0x000000060400780c */ /* 0x000fda0003f05270 */
[----:B------:R-:W-:Y:S05]  /*1670*/  @P0 BRA `(.L_x_5212) ;  /* 0x00000008007c0947 */ /* 0x000fea0003800000 */
[----:B------:R2:W5:Y:S01]  /*1680*/  LDG.E R0, desc[UR36][R2.64] ;  /* 0x0000002402007981 */ /* 0x000562000c1e1900 */
[----:B------:R-:W-:Y:S05]  /*1690*/  BRA `(.L_x_5213) ;  /* 0x0000000800d07947 */ /* 0x000fea0003800000 */
.L_x_5217:
[----:B------:R-:W2:Y:S02]  /*16a0*/  LDG.E.U16 R0, desc[UR36][R2.64] ;  /* 0x0000002402007981 */ /* 0x000ea4000c1e1500 */
[----:B--2---:R-:W-:Y:S01]  /*16b0*/  HADD2.F32 R0, -RZ, R0.H0_H0 ;  /* 0x20000000ff007230 */ /* 0x004fe20000004100 */
[----:B------:R-:W-:Y:S06]  /*16c0*/  BRA `(.L_x_5213) ;  /* 0x0000000800c47947 */ /* 0x000fec0003800000 */
.L_x_5216:
[----:B------:R-:W-:-:S13]  /*16d0*/  ISETP.NE.AND P0, PT, R4, 0x7, PT ;  /* 0x000000070400780c */ /* 0x000fda0003f05270 */
[----:B------:R-:W-:Y:S05]  /*16e0*/  @!P0 BRA `(.L_x_5218) ;  /* 0x0000000000248947 */ /* 0x000fea0003800000 */
[----:B------:R-:W-:-:S13]  /*16f0*/  ISETP.NE.AND P0, PT, R4, 0x8, PT ;  /* 0x000000080400780c */ /* 0x000fda0003f05270 */
[----:B------:R-:W-:Y:S05]  /*1700*/  @!P0 BRA `(.L_x_5219) ;  /* 0x0000000000108947 */ /* 0x000fea0003800000 */
[----:B------:R-:W-:-:S13]  /*1710*/  ISETP.NE.AND P0, PT, R4, 0x9, PT ;  /* 0x000000090400780c */ /* 0x000fda0003f05270 */
[----:B------:R-:W-:Y:S05]  /*1720*/  @P0 BRA `(.L_x_5212) ;  /* 0x0000000800500947 */ /* 0x000fea0003800000 */
[----:B------:R3:W5:Y:S01]  /*1730*/  LDG.E R0, desc[UR36][R2.64] ;  /* 0x0000002402007981 */ /* 0x000762000c1e1900 */
[----:B------:R-:W-:Y:S05]  /*1740*/  BRA `(.L_x_5213) ;  /* 0x0000000800a47947 */ /* 0x000fea0003800000 */
.L_x_5219:
[----:B------:R-:W2:Y:S02]  /*1750*/  LDG.E.U16 R0, desc[UR36][R2.64] ;  /* 0x0000002402007981 */ /* 0x000ea4000c1e1500 */
[----:B--2---:R-:W-:Y:S01]  /*1760*/  HADD2.F32 R0, -RZ, R0.H0_H0 ;  /* 0x20000000ff007230 */ /* 0x004fe20000004100 */
[----:B------:R-:W-:Y:S06]  /*1770*/  BRA `(.L_x_5213) ;  /* 0x0000000800987947 */ /* 0x000fec0003800000 */
.L_x_5218:
[----:B------:R-:W2:Y:S01]  /*1780*/  LDG.E.64 R2, desc[UR36][R2.64] ;  /* 0x0000002402027981 */ /* 0x000ea2000c1e1b00 */
[----:B------:R-:W-:Y:S01]  /*1790*/  UMOV UR4, 0xf0000000 ;  /* 0xf000000000047882 */ /* 0x000fe20000000000 */
[----:B------:R-:W-:Y:S01]  /*17a0*/  UMOV UR5, 0x380fffff ;  /* 0x380fffff00057882 */ /* 0x000fe20000000000 */
[----:B--2---:R-:W0:Y:S01]  /*17b0*/  F2F.F32.F64 R0, R2 ;  /* 0x0000000200007310 */ /* 0x004e220000301000 */
[----:B------:R-:W-:-:S14]  /*17c0*/  DSETP.GEU.AND P0, PT, |R2|, UR4, PT ;  /* 0x0000000402007e2a */ /* 0x000fdc000bf0e200 */
[----:B0-----:R-:W-:Y:S01]  /*17d0*/  @!P0 FMUL R0, R0, 1.175494350822287508e-38 ;  /* 0x0080000000008820 */ /* 0x001fe20000400000 */
[----:B------:R-:W-:Y:S06]  /*17e0*/  BRA `(.L_x_5213) ;  /* 0x00000008007c7947 */ /* 0x000fec0003800000 */
.L_x_5208:
        /* <DEDUP_REMOVED lines=10> */
[----:B------:R-:W-:Y:S01]  /*1890*/  FSEL R0, RZ, 1, !P0 ;  /* 0x3f800000ff007808 */ /* 0x000fe20004000000 */
[----:B------:R-:W-:Y:S08]  /*18a0*/  BRA `(.L_x_5213) ;  /* 0x00000008004c7947 */ /* 0x000ff00003800000 */
.L_x_5222:
[----:B------:R-:W2:Y:S01]  /*18b0*/  LDG.E.64 R2, desc[UR36][R2.64] ;  /* 0x0000002402027981 */ /* 0x000ea2000c1e1b00 */
[----:B------:R-:W-:Y:S01]  /*18c0*/  UMOV UR4, 0xf0000000 ;  /* 0xf000000000047882 */ /* 0x000fe20000000000 */
[----:B------:R-:W-:Y:S01]  /*18d0*/  UMOV UR5, 0x380fffff ;  /* 0x380fffff00057882 */ /* 0x000fe20000000000 */
[----:B--2---:R-:W0:Y:S01]  /*18e0*/  F2F.F32.F64 R0, R2 ;  /* 0x0000000200007310 */ /* 0x004e220000301000 */
[----:B------:R-:W-:-:S14]  /*18f0*/  DSETP.GEU.AND P0, PT, |R2|, UR4, PT ;  /* 0x0000000402007e2a */ /* 0x000fdc000bf0e200 */
[----:B0-----:R-:W-:Y:S01]  /*1900*/  @!P0 FMUL R0, R0, 1.175494350822287508e-38 ;  /* 0x0080000000008820 */ /* 0x001fe20000400000 */
[----:B------:R-:W-:Y:S06]  /*1910*/  BRA `(.L_x_5213) ;  /* 0x0000000800307947 */ /* 0x000fec0003800000 */
.L_x_5221:
        /* <DEDUP_REMOVED lines=24> */
[----:B------:R-:W-:Y:S01]  /*1aa0*/  LOP3.LUT R0, R5, 0x80000000, R0, 0xf8, !PT ;  /* 0x8000000005007812 */ /* 0x000fe200078ef800 */
[----:B------:R-:W-:Y:S06]  /*1ab0*/  BRA `(.L_x_5213) ;  /* 0x0000000400c87947 */ /* 0x000fec0003800000 */
.L_x_5224:
        /* <DEDUP_REMOVED lines=11> */
[----:B------:R-:W-:Y:S01]  /*1b70*/  LOP3.LUT R0, R4, 0x80000000, R5, 0xf8, !PT ;  /* 0x8000000004007812 */ /* 0x000fe200078ef805 */
[----:B------:R-:W-:Y:S06]  /*1b80*/  BRA `(.L_x_5213) ;  /* 0x0000000400947947 */ /* 0x000fec0003800000 */
.L_x_5223:
[----:B------:R-:W2:Y:S02]  /*1b90*/  LDG.E.U16 R0, desc[UR36][R2.64] ;  /* 0x0000002402007981 */ /* 0x000ea4000c1e1500 */
[----:B--2---:R-:W-:Y:S01]  /*1ba0*/  IMAD.U32 R0, R0, 0x10000, RZ ;  /* 0x0001000000007824 */ /* 0x004fe200078e00ff */
[----:B------:R-:W-:Y:S06]  /*1bb0*/  BRA `(.L_x_5213) ;  /* 0x0000000400887947 */ /* 0x000fec0003800000 */
.L_x_5220:
        /* <DEDUP_REMOVED lines=9> */
[----:B--2---:R-:W-:Y:S01]  /*1c50*/  I2FP.F32.U32 R0, R0 ;  /* 0x0000000000007245 */ /* 0x004fe20000201000 */
[----:B------:R-:W-:Y:S06]  /*1c60*/  BRA `(.L_x_5213) ;  /* 0x00000004005c7947 */ /* 0x000fec0003800000 */
.L_x_5227:
[----:B------:R-:W2:Y:S01]  /*1c70*/  LDG.E.U8 R2, desc[UR36][R2.64] ;  /* 0x0000002402027981 */ /* 0x000ea2000c1e1100 */
        /* <DEDUP_REMOVED lines=19> */
.L_x_5229:
[----:B------:R-:W-:Y:S05]  /*1db0*/  BSYNC B0 ;  /* 0x0000000000007941 */ /* 0x000fea0003800000 */
.L_x_5228:
[----:B------:R-:W-:Y:S01]  /*1dc0*/  LEA R3, R0, 0x3b800000, 0x17 ;  /* 0x3b80000000037811 */ /* 0x000fe200078eb8ff */
[----:B------:R-:W-:-:S05]  /*1dd0*/  IMAD.SHL.U32 R0, R2, 0x100000, RZ ;  /* 0x0010000002007824 */ /* 0x000fca00078e00ff */
[----:B------:R-:W-:Y:S01]  /*1de0*/  LOP3.LUT R0, R3, R0, R4, 0xfe, !PT ;  /* 0x0000000003007212 */ /* 0x000fe200078efe04 */
[----:B------:R-:W-:Y:S06]  /*1df0*/  BRA `(.L_x_5213) ;  /* 0x0000000000f87947 */ /* 0x000fec0003800000 */
.L_x_5226:
        /* <DEDUP_REMOVED lines=20> */
.L_x_5231:
[----:B------:R-:W-:Y:S05]  /*1f40*/  BSYNC B0 ;  /* 0x0000000000007941 */ /* 0x000fea0003800000 */
.L_x_5230:
[----:B------:R-:W-:Y:S01]  /*1f50*/  LEA R3, R0, 0x37800000, 0x17 ;  /* 0x3780000000037811 */ /* 0x000fe200078eb8ff */
[----:B------:R-:W-:-:S05]  /*1f60*/  IMAD.SHL.U32 R0, R2, 0x200000, RZ ;  /* 0x0020000002007824 */ /* 0x000fca00078e00ff */
[----:B------:R-:W-:Y:S01]  /*1f70*/  LOP3.LUT R0, R3, R0, R4, 0xfe, !PT ;  /* 0x0000000003007212 */ /* 0x000fe200078efe04 */
[----:B------:R-:W-:Y:S06]  /*1f80*/  BRA `(.L_x_5213) ;  /* 0x0000000000947947 */ /* 0x000fec0003800000 */
.L_x_5225:
[----:B------:R-:W-:-:S13]  /*1f90*/  ISETP.NE.AND P0, PT, R4, 0x1c, PT ;  /* 0x0000001c0400780c */ /* 0x000fda0003f05270 */
[----:B------:R-:W-:Y:S05]  /*1fa0*/  @!P0 BRA `(.L_x_5232) ;  /* 0x0000000000848947 */ /* 0x000fea0003800000 */
[----:B------:R-:W-:-:S13]  /*1fb0*/  ISETP.NE.AND P0, PT, R4, 0x1d, PT ;  /* 0x0000001d0400780c */ /* 0x000fda0003f05270 */
[----:B------:R-:W-:Y:S05]  /*1fc0*/  @!P0 BRA `(.L_x_5233) ;  /* 0x0000000000708947 */ /* 0x000fea0003800000 */
[----:B------:R-:W-:-:S13]  /*1fd0*/  ISETP.NE.AND P0, PT, R4, 0x2c, PT ;  /* 0x0000002c0400780c */ /* 0x000fda0003f05270 */
[----:B------:R-:W-:Y:S05]  /*1fe0*/  @P0 BRA `(.L_x_5212) ;  /* 0x0000000000200947 */ /* 0x000fea0003800000 */
[----:B------:R-:W2:Y:S01]  /*1ff0*/  LDG.E.U8 R2, desc[UR36][R2.64] ;  /* 0x0000002402027981 */ /* 0x000ea2000c1e1100 */
[----:B------:R-:W-:Y:S01]  /*2000*/  IMAD.MOV.U32 R0, RZ, RZ, 0x400000 ;  /* 0x00400000ff007424 */ /* 0x000fe200078e00ff */
[----:B--2---:R-:W-:-:S13]  /*2010*/  ISETP.NE.AND P0, PT, R2, RZ, PT ;  /* 0x000000ff0200720c */ /* 0x004fda0003f05270 */
[----:B------:R-:W-:Y:S05]  /*2020*/  @!P0 BRA `(.L_x_5213) ;  /* 0x00000000006c8947 */ /* 0x000fea0003800000 */
[----:B------:R-:W-:-:S13]  /*2030*/  ISETP.NE.AND P0, PT, R2, 0xff, PT ;  /* 0x000000ff0200780c */ /* 0x000fda0003f05270 */
[----:B------:R-:W-:Y:S02]  /*2040*/  @!P0 IMAD.MOV.U32 R0, RZ, RZ, 0x7f800001 ;  /* 0x7f800001ff008424 */ /* 0x000fe400078e00ff */
[----:B------:R-:W-:Y:S01]  /*2050*/  @P0 IMAD.SHL.U32 R0, R2, 0x800000, RZ ;  /* 0x0080000002000824 */ /* 0x000fe200078e00ff */
[----:B------:R-:W-:Y:S06]  /*2060*/  BRA `(.L_x_5213) ;  /* 0x00000000005c7947 */ /* 0x000fec0003800000 */
.L_x_5212:
        /* <DEDUP_REMOVED lines=16> */
.L_x_5234:
[----:B------:R-:W-:Y:S01]  /*2170*/  IMAD.MOV.U32 R0, RZ, RZ, RZ ;  /* 0x000000ffff007224 */ /* 0x000fe200078e00ff */
[----:B------:R-:W-:Y:S06]  /*2180*/  BRA `(.L_x_5213) ;  /* 0x0000000000147947 */ /* 0x000fec0003800000 */
.L_x_5233:
[----:B------:R-:W2:Y:S02]  /*2190*/  LDG.E.64 R2, desc[UR36][R2.64] ;  /* 0x0000002402027981 */ /* 0x000ea4000c1e1b00 */
[----:B--2---:R0:W1:Y:S01]  /*21a0*/  I2F.U64 R0, R2 ;  /* 0x0000000200007312 */ /* 0x0040620000301000 */
[----:B------:R-:W-:Y:S05]  /*21b0*/  BRA `(.L_x_5213) ;  /* 0x0000000000087947 */ /* 0x000fea0003800000 */
.L_x_5232:
[----:B------:R-:W2:Y:S02]  /*21c0*/  LDG.E R0, desc[UR36][R2.64] ;  /* 0x0000002402007981 */ /* 0x000ea4000c1e1900 */
[----:B--2---:R-:W-:-:S07]  /*21d0*/  I2FP.F32.U32 R0, R0 ;  /* 0x0000000000007245 */ /* 0x004fce0000201000 */
.L_x_5213:
[----:B------:R-:W-:Y:S05]  /*21e0*/  BSYNC B6 ;  /* 0x0000000000067941 */ /* 0x000fea0003800000 */
.L_x_5207:
[----:B------:R-:W2:Y:S01]  /*21f0*/  LDC.U8 R4, c[0x0][0x430] ;  /* 0x00010c00ff047b82 */ /* 0x000ea20000000000 */
[----:B01---5:R-:W2:Y:S01]  /*2200*/  MUFU.LG2 R0, R0 ;  /* 0x0000000000007308 */ /* 0x023ea20000000c00 */
[----:B------:R-:W-:Y:S02]  /*2210*/  ULDC UR4, c[0x0][0x420] ;  /* 0x0001080000047ab9 */ /* 0x000fe40000000800 */
[----:B--234-:R-:W-:Y:S01]  /*2220*/  FMUL.FTZ R2, R0, UR4 ;  /* 0x0000000400027c20 */ /* 0x01cfe20008410000 */
[----:B------:R-:W-:-:S05]  /*2230*/  PRMT R3, R4, 0x9910, RZ ;  /* 0x0000991004037816 */ /* 0x000fca00000000ff */
[----:B------:R-:W0:Y:S01]  /*2240*/  MUFU.EX2 R2, R2 ;  /* 0x0000000200027308 */ /* 0x000e220000000800 */
        /* <DEDUP_REMOVED lines=10> */
[----:B0-----:R-:W0:Y:S02]  /*22f0*/  F2I.FTZ.TRUNC.NTZ R3, R2 ;  /* 0x0000000200037305 */ /* 0x001e24000021f100 */
[----:B0-----:R0:W-:Y:S01]  /*2300*/  STG.E.U8 desc[UR36][R16.64], R3 ;  /* 0x0000000310007986 */ /* 0x0011e2000c101124 */
[----:B------:R-:W-:Y:S05]  /*2310*/  BRA `(.L_x_5240) ;  /* 0x0000000c00507947 */ /* 0x000fea0003800000 */
.L_x_5238:
[----:B0-----:R-:W0:Y:S02]  /*2320*/  F2I.S64.TRUNC R2, R2 ;  /* 0x0000000200027311 */ /* 0x001e24000020d900 */
[----:B0-----:R-:W-:-:S05]  /*2330*/  IMAD.MOV.U32 R5, RZ, RZ, R2 ;  /* 0x000000ffff057224 */ /* 0x001fca00078e0002 */
[----:B------:R0:W-:Y:S01]  /*2340*/  STG.E.U8 desc[UR36][R16.64], R5 ;  /* 0x0000000510007986 */ /* 0x0001e2000c101124 */
[----:B------:R-:W-:Y:S05]  /*2350*/  BRA `(.L_x_5240) ;  /* 0x0000000c00407947 */ /* 0x000fea0003800000 */
.L_x_5237:
[----:B------:R-:W-:-:S13]  /*2360*/  ISETP.NE.AND P0, PT, R3, 0x2, PT ;  /* 0x000000020300780c */ /* 0x000fda0003f05270 */
[----:B------:R-:W-:Y:S05]  /*2370*/  @!P0 BRA `(.L_x_5241) ;  /* 0x0000000000288947 */ /* 0x000fea0003800000 */
[----:B------:R-:W-:-:S13]  /*2380*/  ISETP.NE.AND P0, PT, R3, 0x3, PT ;  /* 0x000000030300780c */ /* 0x000fda0003f05270 */
[----:B------:R-:W-:Y:S05]  /*2390*/  @!P0 BRA `(.L_x_5242) ;  /* 0x0000000000148947 */ /* 0x000fea0003800000 */
[----:B------:R-:W-:-:S13]  /*23a0*/  ISETP.NE.AND P0, PT, R3, 0x4, PT ;  /* 0x000000040300780c */ /* 0x000fda0003f05270 */
[----:B------:R-:W-:Y:S05]  /*23b0*/  @P0 BRA `(.L_x_5239) ;  /* 0x0000000800d00947 */ /* 0x000fea0003800000 */
[----:B0-----:R-:W0:Y:S02]  /*23c0*/  F2I.S64.TRUNC R2, R2 ;  /* 0x0000000200027311 */ /* 0x001e24000020d900 */
[----:B0-----:R0:W-:Y:S01]  /*23d0*/  STG.E.64 desc[UR36][R16.64], R2 ;  /* 0x0000000210007986 */ /* 0x0011e2000c101b24 */
[----:B------:R-:W-:Y:S05]  /*23e0*/  BRA `(.L_x_5240) ;  /* 0x0000000c001c7947 */ /* 0x000fea0003800000 */
.L_x_5242:
[----:B0-----:R-:W0:Y:S02]  /*23f0*/  F2I.FTZ.TRUNC.NTZ R3, R2 ;  /* 0x0000000200037305 */ /* 0x001e24000021f100 */
[----:B0-----:R0:W-:Y:S01]  /*2400*/  STG.E desc[UR36][R16.64], R3 ;  /* 0x0000000310007986 */ /* 0x0011e2000c101924 */
[----:B------:R-:W-:Y:S05]  /*2410*/  BRA `(.L_x_5240) ;  /* 0x0000000c00107947 */ /* 0x000fea0003800000 */
.L_x_5241:
[----:B0-----:R-:W0:Y:S02]  /*2420*/  F2I.FTZ.TRUNC.NTZ R3, R2 ;  /* 0x0000000200037305 */ /* 0x001e24000021f100 */
[----:B0-----:R0:W-:Y:S01]  /*2430*/  STG.E.U16 desc[UR36][R16.64], R3 ;  /* 0x0000000310007986 */ /* 0x0011e2000c101524 */
[----:B------:R-:W-:Y:S05]  /*2440*/  BRA `(.L_x_5240) ;  /* 0x0000000c00047947 */ /* 0x000fea0003800000 */
.L_x_5236:
[----:B------:R-:W-:-:S13]  /*2450*/  ISETP.GT.AND P0, PT, R3, 0x6, PT ;  /* 0x000000060300780c */ /* 0x000fda0003f04270 */
[----:B------:R-:W-:Y:S05]  /*2460*/  @P0 BRA `(.L_x_5243) ;  /* 0x0000000000240947 */ /* 0x000fea0003800000 */
[----:B------:R-:W-:-:S13]  /*2470*/  ISETP.NE.AND P0, PT, R3, 0x5, PT ;  /* 0x000000050300780c */ /* 0x000fda0003f05270 */
[----:B------:R-:W-:Y:S05]  /*2480*/  @!P0 BRA `(.L_x_5244) ;  /* 0x0000000000108947 */ /* 0x000fea0003800000 */
[----:B------:R-:W-:-:S13]  /*2490*/  ISETP.NE.AND P0, PT, R3, 0x6, PT ;  /* 0x000000060300780c */ /* 0x000fda0003f05270 */
[----:B------:R-:W-:Y:S05]  /*24a0*/  @P0 BRA `(.L_x_5239) ;  /* 0x0000000800940947 */ /* 0x000fea0003800000 */
[----:B0-----:R0:W-:Y:S01]  /*24b0*/  STG.E desc[UR36][R16.64], R2 ;  /* 0x0000000210007986 */ /* 0x0011e2000c101924 */
[----:B------:R-:W-:Y:S05]  /*24c0*/  BRA `(.L_x_5240) ;  /* 0x0000000800e47947 */ /* 0x000fea0003800000 */
.L_x_5244:
[----:B0-----:R-:W-:-:S05]  /*24d0*/  F2FP.F16.F32.PACK_AB R2, RZ, R2 ;  /* 0x00000002ff02723e */ /* 0x001fca00000000ff */
[----:B------:R0:W-:Y:S01]  /*24e0*/  STG.E.U16 desc[UR36][R16.64], R2 ;  /* 0x0000000210007986 */ /* 0x0001e2000c101524 */
[----:B------:R-:W-:Y:S05]  /*24f0*/  BRA `(.L_x_5240) ;  /* 0x0000000800d87947 */ /* 0x000fea0003800000 */
.L_x_5243:
[----:B------:R-:W-:-:S13]  /*2500*/  ISETP.NE.AND P0, PT, R3, 0x7, PT ;  /* 0x000000070300780c */ /* 0x000fda0003f05270 */
[----:B------:R-:W-:Y:S05]  /*2510*/  @!P0 BRA `(.L_x_5245) ;  /* 0x00000000002c8947 */ /* 0x000fea0003800000 */
[----:B------:R-:W-:-:S13]  /*2520*/  ISETP.NE.AND P0, PT, R3, 0x8, PT ;  /* 0x000000080300780c */ /* 0x000fda0003f05270 */
[----:B------:R-:W-:Y:S05]  /*2530*/  @!P0 BRA `(.L_x_5246) ;  /* 0x0000000000148947 */ /* 0x000fea0003800000 */
[----:B------:R-:W-:-:S13]  /*2540*/  ISETP.NE.AND P0, PT, R3, 0x9, PT ;  /* 0x000000090300780c */ /* 0x000fda0003f05270 */
[----:B------:R-:W-:Y:S05]  /*2550*/  @P0 BRA `(.L_x_5239) ;  /* 0x0000000800680947 */ /* 0x000fea0003800000 */
[----:B------:R-:W-:-:S05]  /*2560*/  IMAD.MOV.U32 R3, RZ, RZ, RZ ;  /* 0x000000ffff037224 */ /* 0x000fca00078e00ff */
[----:B0-----:R0:W-:Y:S01]  /*2570*/  STG.E.64 desc[UR36][R16.64], R2 ;  /* 0x0000000210007986 */ /* 0x0011e2000c101b24 */
[----:B------:R-:W-:Y:S05]  /*2580*/  BRA `(.L_x_5240) ;  /* 0x0000000800b47947 */ /* 0x000fea0003800000 */
.L_x_5246:
[----:B0-----:R-:W-:-:S04]  /*2590*/  F2FP.F16.F32.PACK_AB R3, RZ, R2 ;  /* 0x00000002ff03723e */ /* 0x001fc800000000ff */
[----:B------:R-:W-:-:S05]  /*25a0*/  PRMT R3, R3, 0x5410, RZ ;  /* 0x0000541003037816 */ /* 0x000fca00000000ff */
[----:B------:R0:W-:Y:S01]  /*25b0*/  STG.E desc[UR36][R16.64], R3 ;  /* 0x0000000310007986 */ /* 0x0001e2000c101924 */
[----:B------:R-:W-:Y:S05]  /*25c0*/  BRA `(.L_x_5240) ;  /* 0x0000000800a47947 */ /* 0x000fea0003800000 */
.L_x_5245:
[----:B0-----:R-:W-:-:S06]  /*25d0*/  FMUL.FTZ R2, R2, 1 ;  /* 0x3f80000002027820 */ /* 0x001fcc0000410000 */
[----:B------:R-:W0:Y:S02]  /*25e0*/  F2F.F64.F32 R2, R2 ;  /* 0x0000000200027310 */ /* 0x000e240000201800 */
[----:B0-----:R0:W-:Y:S01]  /*25f0*/  STG.E.64 desc[UR36][R16.64], R2 ;  /* 0x0000000210007986 */ /* 0x0011e2000c101b24 */
[----:B------:R-:W-:Y:S05]  /*2600*/  BRA `(.L_x_5240) ;  /* 0x0000000800947947 */ /* 0x000fea0003800000 */
.L_x_5235:
        /* <DEDUP_REMOVED lines=8> */
[----:B0-----:R-:W-:-:S04]  /*2690*/  FSETP.NEU.FTZ.AND P0, PT, R2, RZ, PT ;  /* 0x000000ff0200720b */ /* 0x001fc80003f1d000 */
[----:B------:R-:W-:-:S05]  /*26a0*/  SEL R3, RZ, 0x1, !P0 ;  /* 0x00000001ff037807 */ /* 0x000fca0004000000 */
[----:B------:R0:W-:Y:S01]  /*26b0*/  STG.E.U8 desc[UR36][R16.64], R3 ;  /* 0x0000000310007986 */ /* 0x0001e2000c101124 */
[----:B------:R-:W-:Y:S05]  /*26c0*/  BRA `(.L_x_5240) ;  /* 0x0000000800647947 */ /* 0x000fea0003800000 */
.L_x_5249:
[----:B0-----:R-:W-:Y:S01]  /*26d0*/  FMUL.FTZ R4, R2, 1 ;  /* 0x3f80000002047820 */ /* 0x001fe20000410000 */
[----:B------:R-:W-:-:S05]  /*26e0*/  CS2R R6, SRZ ;  /* 0x0000000000067805 */ /* 0x000fca000001ff00 */
[----:B------:R-:W0:Y:S02]  /*26f0*/  F2F.F64.F32 R4, R4 ;  /* 0x0000000400047310 */ /* 0x000e240000201800 */
[----:B0-----:R0:W-:Y:S01]  /*2700*/  STG.E.128 desc[UR36][R16.64], R4 ;  /* 0x0000000410007986 */ /* 0x0011e2000c101d24 */
[----:B------:R-:W-:Y:S05]  /*2710*/  BRA `(.L_x_5240) ;  /* 0x0000000800507947 */ /* 0x000fea0003800000 */
.L_x_5248:
[----:B------:R-:W-:-:S13]  /*2720*/  ISETP.NE.AND P0, PT, R3, 0xf, PT ;  /* 0x0000000f0300780c */ /* 0x000fda0003f05270 */
[----:B------:R-:W-:Y:S05]  /*2730*/  @!P0 BRA `(.L_x_5250) ;  /* 0x0000000000ac8947 */ /* 0x000fea0003800000 */
[----:B------:R-:W-:-:S13]  /*2740*/  ISETP.NE.AND P0, PT, R3, 0x17, PT ;  /* 0x000000170300780c */ /* 0x000fda0003f05270 */
[----:B------:R-:W-:Y:S05]  /*2750*/  @!P0 BRA `(.L_x_5251) ;  /* 0x0000000000508947 */ /* 0x000fea0003800000 */
[----:B------:R-:W-:-:S13]  /*2760*/  ISETP.NE.AND P0, PT, R3, 0x18, PT ;  /* 0x000000180300780c */ /* 0x000fda0003f05270 */
[----:B------:R-:W-:Y:S05]  /*2770*/  @P0 BRA `(.L_x_5239) ;  /* 0x0000000400e00947 */ /* 0x000fea0003800000 */
[C---:B0-----:R-:W-:Y:S01]  /*2780*/  LOP3.LUT R4, R2.reuse, 0x7fffffff, RZ, 0xc0, !PT ;  /* 0x7fffffff02047812 */ /* 0x041fe200078ec0ff */
[----:B------:R-:W-:Y:S01]  /*2790*/  BSSY B0, `(.L_x_5252) ;  /* 0x000000d000007945 */ /* 0x000fe20003800000 */
[----:B------:R-:W-:Y:S02]  /*27a0*/  LOP3.LUT R0, R2, 0x80000000, RZ, 0xc0, !PT ;  /* 0x8000000002007812 */ /* 0x000fe400078ec0ff */
[----:B------:R-:W-:Y:S02]  /*27b0*/  ISETP.GT.U32.AND P0, PT, R4, 0x43efffff, PT ;  /* 0x43efffff0400780c */ /* 0x000fe40003f04070 */
[----:B------:R-:W-:Y:S01]  /*27c0*/  SHF.R.U32.HI R5, RZ, 0x18, R0 ;  /* 0x00000018ff057819 */ /* 0x000fe20000011600 */
[----:B------:R-:W-:-:S10]  /*27d0*/  IMAD.MOV.U32 R0, RZ, RZ, 0x7f ;  /* 0x0000007fff007424 */ /* 0x000fd400078e00ff */
[----:B------:R-:W-:Y:S05]  /*27e0*/  @P0 BRA `(.L_x_5253) ;  /* 0x00000000001c0947 */ /* 0x000fea0003800000 */
[----:B------:R-:W-:-:S13]  /*27f0*/  ISETP.GE.U32.AND P0, PT, R4, 0x3c800000, PT ;  /* 0x3c8000000400780c */ /* 0x000fda0003f06070 */
[----:B------:R-:W-:-:S04]  /*2800*/  @P0 SHF.R.U32.HI R0, RZ, 0x14, R2 ;  /* 0x00000014ff000819 */ /* 0x000fc80000011602 */
[----:B------:R-:W-:-:S04]  /*2810*/  @P0 LOP3.LUT R3, R0, 0x1, RZ, 0xc0, !PT ;  /* 0x0000000100030812 */ /* 0x000fc800078ec0ff */
[----:B------:R-:W-:Y:S01]  /*2820*/  @P0 IADD3 R3, R2, 0x407ffff, R3 ;  /* 0x0407ffff02030810 */ /* 0x000fe20007ffe003 */
[----:B------:R-:W-:-:S03]  /*2830*/  @!P0 FADD.FTZ R2, R4, 16384 ;  /* 0x4680000004028421 */ /* 0x000fc60000010000 */
[----:B------:R-:W-:Y:S01]  /*2840*/  @P0 SHF.R.U32.HI R0, RZ, 0x14, R3 ;  /* 0x00000014ff000819 */ /* 0x000fe20000011603 */
[----:B------:R-:W-:-:S07]  /*2850*/  @!P0 VIADD R0, R2, 0xb9800000 ;  /* 0xb980000002008836 */ /* 0x000fce0000000000 */
.L_x_5253:
[----:B------:R-:W-:Y:S05]  /*2860*/  BSYNC B0 ;  /* 0x0000000000007941 */ /* 0x000fea0003800000 */
.L_x_5252:
[----:B------:R-:W-:-:S05]  /*2870*/  LOP3.LUT R5, R0, R5, RZ, 0xfc, !PT ;  /* 0x0000000500057212 */ /* 0x000fca00078efcff */
[----:B------:R0:W-:Y:S01]  /*2880*/  STG.E.U8 desc[UR36][R16.64], R5 ;  /* 0x0000000510007986 */ /* 0x0001e2000c101124 */
[----:B------:R-:W-:Y:S05]  /*2890*/  BRA `(.L_x_5240) ;  /* 0x0000000400f07947 */ /* 0x000fea0003800000 */
.L_x_5251:
[----:B0-----:R-:W-:Y:S01]  /*28a0*/  LOP3.LUT R4, R2, 0x7fffffff, RZ, 0xc0, !PT ;  /* 0x7fffffff02047812 */ /* 0x001fe200078ec0ff */
[----:B------:R-:W-:Y:S03]  /*28b0*/  BSSY B0, `(.L_x_5254) ;  /* 0x000000e000007945 */ /* 0x000fe60003800000 */
[----:B------:R-:W-:-:S13]  /*28c0*/  ISETP.GT.U32.AND P0, PT, R4, 0x477fffff, PT ;  /* 0x477fffff0400780c */ /* 0x000fda0003f04070 */
[----:B------:R-:W-:Y:S05]  /*28d0*/  @P0 BRA `(.L_x_5255) ;  /* 0x0000000000200947 */ /* 0x000fea0003800000 */
[----:B------:R-:W-:-:S13]  /*28e0*/  ISETP.GE.U32.AND P0, PT, R4, 0x38800000, PT ;  /* 0x388000000400780c */ /* 0x000fda0003f06070 */
[----:B------:R-:W-:-:S04]  /*28f0*/  @P0 SHF.R.U32.HI R0, RZ, 0x15, R2 ;  /* 0x00000015ff000819 */ /* 0x000fc80000011602 */
[----:B------:R-:W-:-:S04]  /*2900*/  @P0 LOP3.LUT R3, R0, 0x1, RZ, 0xc0, !PT ;  /* 0x0000000100030812 */ /* 0x000fc800078ec0ff */
[----:B------:R-:W-:Y:S01]  /*2910*/  @P0 IADD3 R0, R2, 0x80fffff, R3 ;  /* 0x080fffff02000810 */ /* 0x000fe20007ffe003 */
[----:B------:R-:W-:-:S03]  /*2920*/  @!P0 FADD.FTZ R3, R4, 128 ;  /* 0x4300000004038421 */ /* 0x000fc60000010000 */
[----:B------:R-:W-:Y:S01]  /*2930*/  @P0 SHF.R.U32.HI R0, RZ, 0x15, R0 ;  /* 0x00000015ff000819 */ /* 0x000fe20000011600 */
[----:B------:R-:W-:Y:S01]  /*2940*/  @!P0 VIADD R0, R3, 0xbd000000 ;  /* 0xbd00000003008836 */ /* 0x000fe20000000000 */
[----:B------:R-:W-:Y:S06]  /*2950*/  BRA `(.L_x_5256) ;  /* 0x00000000000c7947 */ /* 0x000fec0003800000 */
.L_x_5255:
[----:B------:R-:W-:Y:S01]  /*2960*/  IMAD.MOV.U32 R0, RZ, RZ, 0x7f ;  /* 0x0000007fff007424 */ /* 0x000fe200078e00ff */
[----:B------:R-:W-:-:S04]  /*2970*/  ISETP.GT.U32.AND P0, PT, R4, 0x7f800000, PT ;  /* 0x7f8000000400780c */ /* 0x000fc80003f04070 */
[----:B------:R-:W-:-:S09]  /*2980*/  SEL R0, R0, 0x7c, P0 ;  /* 0x0000007c00007807 */ /* 0x000fd20000000000 */
.L_x_5256:
[----:B------:R-:W-:Y:S05]  /*2990*/  BSYNC B0 ;  /* 0x0000000000007941 */ /* 0x000fea0003800000 */
.L_x_5254:
[----:B------:R-:W-:-:S04]  /*29a0*/  LOP3.LUT R2, R2, 0x80000000, RZ, 0xc0, !PT ;  /* 0x8000000002027812 */ /* 0x000fc800078ec0ff */
[----:B------:R-:W-:-:S04]  /*29b0*/  SHF.R.U32.HI R3, RZ, 0x18, R2 ;  /* 0x00000018ff037819 */ /* 0x000fc80000011602 */
[----:B------:R-:W-:-:S05]  /*29c0*/  LOP3.LUT R3, R0, R3, RZ, 0xfc, !PT ;  /* 0x0000000300037212 */ /* 0x000fca00078efcff */
[----:B------:R0:W-:Y:S01]  /*29d0*/  STG.E.U8 desc[UR36][R16.64], R3 ;  /* 0x0000000310007986 */ /* 0x0001e2000c101124 */
[----:B------:R-:W-:Y:S05]  /*29e0*/  BRA `(.L_x_5240) ;  /* 0x00000004009c7947 */ /* 0x000fea0003800000 */
.L_x_5250:
[----:B0-----:R-:W-:-:S05]  /*29f0*/  F2FP.BF16.F32.PACK_AB R2, RZ, R2 ;  /* 0x00000002ff02723e */ /* 0x001fca00000010ff */
[----:B------:R0:W-:Y:S01]  /*2a00*/  STG.E.U16 desc[UR36][R16.64], R2 ;  /* 0x0000000210007986 */ /* 0x0001e2000c101524 */
[----:B------:R-:W-:Y:S05]  /*2a10*/  BRA `(.L_x_5240) ;  /* 0x0000000400907947 */ /* 0x000fea0003800000 */
.L_x_5247:
        /* <DEDUP_REMOVED lines=8> */
[----:B0-----:R-:W0:Y:S02]  /*2aa0*/  F2I.FTZ.U32.TRUNC.NTZ R3, R2 ;  /* 0x0000000200037305 */ /* 0x001e24000021f000 */
[----:B0-----:R4:W-:Y:S01]  /*2ab0*/  STG.E.U16 desc[UR36][R16.64], R3 ;  /* 0x0000000310007986 */ /* 0x0019e2000c101524 */
[----:B------:R-:W-:Y:S05]  /*2ac0*/  BRA `(.L_x_5240) ;  /* 0x0000000400647947 */ /* 0x000fea0003800000 */
.L_x_5259:
[----:B0-----:R-:W-:Y:S01]  /*2ad0*/  LOP3.LUT R3, R2, 0x7fffffff, RZ, 0xc0, !PT ;  /* 0x7fffffff02037812 */ /* 0x001fe200078ec0ff */
[----:B------:R-:W-:Y:S01]  /*2ae0*/  BSSY B0, `(.L_x_5260) ;  /* 0x0000013000007945 */ /* 0x000fe20003800000 */
[----:B------:R-:W-:Y:S02]  /*2af0*/  IMAD.MOV.U32 R8, RZ, RZ, 0x80 ;  /* 0x00000080ff087424 */ /* 0x000fe400078e00ff */
        /* <DEDUP_REMOVED lines=13> */
.L_x_5262:
[----:B------:R-:W-:-:S04]  /*2bd0*/  LOP3.LUT R2, R2, 0x80000000, RZ, 0xc0, !PT ;  /* 0x8000000002027812 */ /* 0x000fc800078ec0ff */
[----:B------:R-:W-:-:S04]  /*2be0*/  SHF.R.U32.HI R3, RZ, 0x18, R2 ;  /* 0x00000018ff037819 */ /* 0x000fc80000011602 */
[----:B------:R-:W-:-:S04]  /*2bf0*/  LOP3.LUT R0, R0, R3, RZ, 0xfc, !PT ;  /* 0x0000000300007212 */ /* 0x000fc800078efcff */
[----:B------:R-:W-:-:S07]  /*2c00*/  PRMT R8, R0, 0x7610, R8 ;  /* 0x0000761000087816 */ /* 0x000fce0000000008 */
.L_x_5261:
[----:B------:R-:W-:Y:S05]  /*2c10*/  BSYNC B0 ;  /* 0x0000000000007941 */ /* 0x000fea0003800000 */
.L_x_5260:
[----:B------:R0:W-:Y:S01]  /*2c20*/  STG.E.U8 desc[UR36][R16.64], R8 ;  /* 0x0000000810007986 */ /* 0x0001e2000c101124 */
[----:B------:R-:W-:Y:S05]  /*2c30*/  BRA `(.L_x_5240) ;  /* 0x0000000400087947 */ /* 0x000fea0003800000 */
.L_x_5258:
        /* <DEDUP_REMOVED lines=16> */
.L_x_5265:
[----:B------:R-:W-:-:S04]  /*2d40*/  LOP3.LUT R2, R2, 0x80000000, RZ, 0xc0, !PT ;  /* 0x8000000002027812 */ /* 0x000fc800078ec0ff */
[----:B------:R-:W-:-:S04]  /*2d50*/  SHF.R.U32.HI R3, RZ, 0x18, R2 ;  /* 0x00000018ff037819 */ /* 0x000fc80000011602 */
[----:B------:R-:W-:-:S04]  /*2d60*/  LOP3.LUT R0, R0, R3, RZ, 0xfc, !PT ;  /* 0x0000000300007212 */ /* 0x000fc800078efcff */
[----:B------:R-:W-:-:S07]  /*2d70*/  PRMT R8, R0, 0x7610, R8 ;  /* 0x0000761000087816 */ /* 0x000fce0000000008 */
.L_x_5264:
[----:B------:R-:W-:Y:S05]  /*2d80*/  BSYNC B0 ;  /* 0x0000000000007941 */ /* 0x000fea0003800000 */
.L_x_5263:
[----:B------:R3:W-:Y:S01]  /*2d90*/  STG.E.U8 desc[UR36][R16.64], R8 ;  /* 0x0000000810007986 */ /* 0x0007e2000c101124 */
[----:B------:R-:W-:Y:S05]  /*2da0*/  BRA `(.L_x_5240) ;  /* 0x0000000000ac7947 */ /* 0x000fea0003800000 */
.L_x_5257:
[----:B------:R-:W-:-:S13]  /*2db0*/  ISETP.NE.AND P0, PT, R3, 0x1c, PT ;  /* 0x0000001c0300780c */ /* 0x000fda0003f05270 */
[----:B------:R-:W-:Y:S05]  /*2dc0*/  @!P0 BRA `(.L_x_5266) ;  /* 0x00000000009c8947 */ /* 0x000fea0003800000 */
[----:B------:R-:W-:-:S13]  /*2dd0*/  ISETP.NE.AND P0, PT, R3, 0x1d, PT ;  /* 0x0000001d0300780c */ /* 0x000fda0003f05270 */
[----:B------:R-:W-:Y:S05]  /*2de0*/  @!P0 BRA `(.L_x_5267) ;  /* 0x0000000000888947 */ /* 0x000fea0003800000 */
[----:B------:R-:W-:-:S13]  /*2df0*/  ISETP.NE.AND P0, PT, R3, 0x2c, PT ;  /* 0x0000002c0300780c */ /* 0x000fda0003f05270 */
[----:B------:R-:W-:Y:S05]  /*2e00*/  @P0 BRA `(.L_x_5239) ;  /* 0x00000000003c0947 */ /* 0x000fea0003800000 */
[----:B0-----:R-:W-:-:S04]  /*2e10*/  SHF.R.U32.HI R4, RZ, 0x17, R2 ;  /* 0x00000017ff047819 */ /* 0x001fc80000011602 */
        /* <DEDUP_REMOVED lines=14> */
.L_x_5239:
[----:B0-----:R-:W-:Y:S01]  /*2f00*/  MOV R2, 0x0 ;  /* 0x0000000000027802 */ /* 0x001fe20000000f00 */
        /* <DEDUP_REMOVED lines=15> */
.L_x_5268:
[----:B------:R-:W-:Y:S05]  /*3000*/  BRA `(.L_x_5240) ;  /* 0x0000000000147947 */ /* 0x000fea0003800000 */
.L_x_5267:
[----:B0-----:R-:W0:Y:S02]  /*3010*/  F2I.U64.TRUNC R2, R2 ;  /* 0x0000000200027311 */ /* 0x001e24000020d800 */
[----:B0-----:R2:W-:Y:S01]  /*3020*/  STG.E.64 desc[UR36][R16.64], R2 ;  /* 0x0000000210007986 */ /* 0x0015e2000c101b24 */
[----:B------:R-:W-:Y:S05]  /*3030*/  BRA `(.L_x_5240) ;  /* 0x0000000000087947 */ /* 0x000fea0003800000 */
.L_x_5266:
[----:B0-----:R-:W0:Y:S02]  /*3040*/  F2I.FTZ.U32.TRUNC.NTZ R3, R2 ;  /* 0x0000000200037305 */ /* 0x001e24000021f000 */
[----:B0-----:R0:W-:Y:S02]  /*3050*/  STG.E desc[UR36][R16.64], R3 ;  /* 0x0000000310007986 */ /* 0x0011e4000c101924 */
.L_x_5240:
[----:B------:R-:W-:-:S04]  /*3060*/  IMAD R18, R23, 0x200, R18 ;  /* 0x0000020017127824 */ /* 0x000fc800078e0212 */
[----:B------:R-:W-:-:S07]  /*3070*/  VIADD R19, R18, 0x80 ;  /* 0x0000008012137836 */ /* 0x000fce0000000000 */
.L_x_5205:
[----:B------:R-:W-:Y:S05]  /*3080*/  BSYNC B7 ;  /* 0x0000000000077941 */ /* 0x000fea0003800000 */
.L_x_5204:
        /* <DEDUP_REMOVED lines=307> */
.L_x_5271:
        /* <DEDUP_REMOVED lines=22> */
.L_x_5276:
[----:B------:R-:W2:Y:S02]  /*4520*/  LDG.E.U8 R0, desc[UR36][R2.64] ;  /* 0x0000002402007981 */ /* 0x000ea4000c1e1100 */
[----:B--2---:R-:W-:Y:S01]  /*4530*/  I2FP.F32.U32 R0, R0 ;  /* 0x0000000000007245 */ /* 0x004fe20000201000 */
[----:B------:R-:W-:Y:S06]  /*4540*/  BRA `(.L_x_5278) ;  /* 0x0000000c002c7947 */ /* 0x000fec0003800000 */
.L_x_5275:
[----:B------:R-:W-:-:S13]  /*4550*/  ISETP.NE.AND P0, PT, R4, 0x2, PT ;  /* 0x000000020400780c */ /* 0x000fda0003f05270 */
[----:B------:R-:W-:Y:S05]  /*4560*/  @!P0 BRA `(.L_x_5279) ;  /* 0x0000000000288947 */ /* 0x000fea0003800000 */
[----:B------:R-:W-:-:S13]  /*4570*/  ISETP.NE.AND P0, PT, R4, 0x3, PT ;  /* 0x000000030400780c */ /* 0x000fda0003f05270 */
[----:B------:R-:W-:Y:S05]  /*4580*/  @!P0 BRA `(.L_x_5280) ;  /* 0x0000000000148947 */ /* 0x000fea0003800000 */
[----:B------:R-:W-:-:S13]  /*4590*/  ISETP.NE.AND P0, PT, R4, 0x4, PT ;  /* 0x000000040400780c */ /* 0x000fda0003f05270 */
[----:B------:R-:W-:Y:S05]  /*45a0*/  @P0 BRA `(.L_x_5277) ;  /* 0x0000000800b80947 */ /* 0x000fea0003800000 */
[----:B------:R-:W2:Y:S02]  /*45b0*/  LDG.E.64 R2, desc[UR36][R2.64] ;  /* 0x0000002402027981 */ /* 0x000ea4000c1e1b00 */
[----:B--2---:R2:W3:Y:S01]  /*45c0*/  I2F.S64 R0, R2 ;  /* 0x0000000200007312 */ /* 0x0044e20000301400 */
[----:B------:R-:W-:Y:S05]  /*45d0*/  BRA `(.L_x_5278) ;  /* 0x0000000c00087947 */ /* 0x000fea0003800000 */
.L_x_5280:
[----:B------:R-:W2:Y:S02]  /*45e0*/  LDG.E R0, desc[UR36][R2.64] ;  /* 0x0000002402007981 */ /* 0x000ea4000c1e1900 */
[----:B--2---:R-:W-:Y:S01]  /*45f0*/  I2FP.F32.S32 R0, R0 ;  /* 0x0000000000007245 */ /* 0x004fe20000201400 */
[----:B------:R-:W-:Y:S06]  /*4600*/  BRA `(.L_x_5278) ;  /* 0x0000000800fc7947 */ /* 0x000fec0003800000 */
.L_x_5279:
[----:B------:R-:W2:Y:S02]  /*4610*/  LDG.E.U16 R0, desc[UR36][R2.64] ;  /* 0x0000002402007981 */ /* 0x000ea4000c1e1500 */
[----:B--2---:R-:W1:Y:S01]  /*4620*/  I2F.S16 R0, R0 ;  /* 0x0000000000007306 */ /* 0x004e620000101400 */
[----:B------:R-:W-:Y:S05]  /*4630*/  BRA `(.L_x_5278) ;  /* 0x0000000800f07947 */ /* 0x000fea0003800000 */
.L_x_5274:
        /* <DEDUP_REMOVED lines=8> */
.L_x_5282:
[----:B------:R-:W2:Y:S02]  /*46c0*/  LDG.E.U16 R0, desc[UR36][R2.64] ;  /* 0x0000002402007981 */ /* 0x000ea4000c1e1500 */
[----:B--2---:R-:W-:Y:S01]  /*46d0*/  HADD2.F32 R0, -RZ, R0.H0_H0 ;  /* 0x20000000ff007230 */ /* 0x004fe20000004100 */
[----:B------:R-:W-:Y:S06]  /*46e0*/  BRA `(.L_x_5278) ;  /* 0x0000000800c47947 */ /* 0x000fec0003800000 */
.L_x_5281:
        /* <DEDUP_REMOVED lines=8> */
.L_x_5284:
[----:B------:R-:W2:Y:S02]  /*4770*/  LDG.E.U16 R0, desc[UR36][R2.64] ;  /* 0x0000002402007981 */ /* 0x000ea4000c1e1500 */
[----:B--2---:R-:W-:Y:S01]  /*4780*/  HADD2.F32 R0, -RZ, R0.H0_H0 ;  /* 0x20000000ff007230 */ /* 0x004fe20000004100 */
[----:B------:R-:W-:Y:S06]  /*4790*/  BRA `(.L_x_5278) ;  /* 0x0000000800987947 */ /* 0x000fec0003800000 */
.L_x_5283:
[----:B------:R-:W2:Y:S01]  /*47a0*/  LDG.E.64 R2, desc[UR36][R2.64] ;  /* 0x0000002402027981 */ /* 0x000ea2000c1e1b00 */
[----:B------:R-:W-:Y:S01]  /*47b0*/  UMOV UR4, 0xf0000000 ;  /* 0xf000000000047882 */ /* 0x000fe20000000000 */
[----:B------:R-:W-:Y:S01]  /*47c0*/  UMOV UR5, 0x380fffff ;  /* 0x380fffff00057882 */ /* 0x000fe20000000000 */
[----:B--2---:R-:W0:Y:S01]  /*47d0*/  F2F.F32.F64 R0, R2 ;  /* 0x0000000200007310 */ /* 0x004e220000301000 */
[----:B------:R-:W-:-:S14]  /*47e0*/  DSETP.GEU.AND P0, PT, |R2|, UR4, PT ;  /* 0x0000000402007e2a */ /* 0x000fdc000bf0e200 */
[----:B0-----:R-:W-:Y:S01]  /*47f0*/  @!P0 FMUL R0, R0, 1.175494350822287508e-38 ;  /* 0x0080000000008820 */ /* 0x001fe20000400000 */
[----:B------:R-:W-:Y:S06]  /*4800*/  BRA `(.L_x_5278) ;  /* 0x00000008007c7947 */ /* 0x000fec0003800000 */
.L_x_5273:
        /* <DEDUP_REMOVED lines=12> */
.L_x_5287:
[----:B------:R-:W2:Y:S01]  /*48d0*/  LDG.E.64 R2, desc[UR36][R2.64] ;  /* 0x0000002402027981 */ /* 0x000ea2000c1e1b00 */
[----:B------:R-:W-:Y:S01]  /*48e0*/  UMOV UR4, 0xf0000000 ;  /* 0xf000000000047882 */ /* 0x000fe20000000000 */
[----:B------:R-:W-:Y:S01]  /*48f0*/  UMOV UR5, 0x380fffff ;  /* 0x380fffff00057882 */ /* 0x000fe20000000000 */
[----:B--2---:R-:W0:Y:S01]  /*4900*/  F2F.F32.F64 R0, R2 ;  /* 0x0000000200007310 */ /* 0x004e220000301000 */
[----:B------:R-:W-:-:S14]  /*4910*/  DSETP.GEU.AND P0, PT, |R2|, UR4, PT ;  /* 0x0000000402007e2a */ /* 0x000fdc000bf0e200 */
[----:B0-----:R-:W-:Y:S01]  /*4920*/  @!P0 FMUL R0, R0, 1.175494350822287508e-38 ;  /* 0x0080000000008820 */ /* 0x001fe20000400000 */
[----:B------:R-:W-:Y:S06]  /*4930*/  BRA `(.L_x_5278) ;  /* 0x0000000800307947 */ /* 0x000fec0003800000 */
.L_x_5286:
        /* <DEDUP_REMOVED lines=26> */
.L_x_5289:
        /* <DEDUP_REMOVED lines=13> */
.L_x_5288:
[----:B------:R-:W2:Y:S02]  /*4bb0*/  LDG.E.U16 R0, desc[UR36][R2.64] ;  /* 0x0000002402007981 */ /* 0x000ea4000c1e1500 */
[----:B--2---:R-:W-:Y:S01]  /*4bc0*/  IMAD.U32 R0, R0, 0x10000, RZ ;  /* 0x0001000000007824 */ /* 0x004fe200078e00ff */
[----:B------:R-:W-:Y:S06]  /*4bd0*/  BRA `(.L_x_5278) ;  /* 0x0000000400887947 */ /* 0x000fec0003800000 */
.L_x_5285:
        /* <DEDUP_REMOVED lines=11> */
.L_x_5292:
        /* <DEDUP_REMOVED lines=20> */
.L_x_5294:
[----:B------:R-:W-:Y:S05]  /*4dd0*/  BSYNC B0 ;  /* 0x0000000000007941 */ /* 0x000fea0003800000 */
.L_x_5293:
[----:B------:R-:W-:Y:S01]  /*4de0*/  LEA R3, R0, 0x3b800000, 0x17 ;  /* 0x3b80000000037811 */ /* 0x000fe200078eb8ff */
[----:B------:R-:W-:-:S05]  /*4df0*/  IMAD.SHL.U32 R0, R2, 0x100000, RZ ;  /* 0x0010000002007824 */ /* 0x000fca00078e00ff */
[----:B------:R-:W-:Y:S01]  /*4e00*/  LOP3.LUT R0, R3, R0, R4, 0xfe, !PT ;  /* 0x0000000003007212 */ /* 0x000fe200078efe04 */
[----:B------:R-:W-:Y:S06]  /*4e10*/  BRA `(.L_x_5278) ;  /* 0x0000000000f87947 */ /* 0x000fec0003800000 */
.L_x_5291:
        /* <DEDUP_REMOVED lines=20> */
.L_x_5296:
[----:B------:R-:W-:Y:S05]  /*4f60*/  BSYNC B0 ;  /* 0x0000000000007941 */ /* 0x000fea0003800000 */
.L_x_5295:
[----:B------:R-:W-:Y:S01]  /*4f70*/  LEA R3, R0, 0x37800000, 0x17 ;  /* 0x3780000000037811 */ /* 0x000fe200078eb8ff */
[----:B------:R-:W-:-:S05]  /*4f80*/  IMAD.SHL.U32 R0, R2, 0x200000, RZ ;  /* 0x0020000002007824 */ /* 0x000fca00078e00ff */
[----:B------:R-:W-:Y:S01]  /*4f90*/  LOP3.LUT R0, R3, R0, R4, 0xfe, !PT ;  /* 0x0000000003007212 */ /* 0x000fe200078efe04 */
[----:B------:R-:W-:Y:S06]  /*4fa0*/  BRA `(.L_x_5278) ;  /* 0x0000000000947947 */ /* 0x000fec0003800000 */
.L_x_5290:
        /* <DEDUP_REMOVED lines=14> */
.L_x_5277:
        /* <DEDUP_REMOVED lines=16> */
.L_x_5299:
[----:B------:R-:W-:Y:S01]  /*5190*/  IMAD.MOV.U32 R0, RZ, RZ, RZ ;  /* 0x000000ffff007224 */ /* 0x000fe200078e00ff */
[----:B------:R-:W-:Y:S06]  /*51a0*/  BRA `(.L_x_5278) ;  /* 0x0000000000147947 */ /* 0x000fec0003800000 */
.L_x_5298:
[----:B------:R-:W2:Y:S02]  /*51b0*/  LDG.E.64 R2, desc[UR36][R2.64] ;  /* 0x0000002402027981 */ /* 0x000ea4000c1e1b00 */
[----:B--2---:R0:W1:Y:S01]  /*51c0*/  I2F.U64 R0, R2 ;  /* 0x0000000200007312 */ /* 0x0040620000301000 */
[----:B------:R-:W-:Y:S05]  /*51d0*/  BRA `(.L_x_5278) ;  /* 0x0000000000087947 */ /* 0x000fea0003800000 */
.L_x_5297:
[----:B------:R-:W2:Y:S02]  /*51e0*/  LDG.E R0, desc[UR36][R2.64] ;  /* 0x0000002402007981 */ /* 0x000ea4000c1e1900 */
[----:B--2---:R-:W-:-:S07]  /*51f0*/  I2FP.F32.U32 R0, R0 ;  /* 0x0000000000007245 */ /* 0x004fce0000201000 */
.L_x_5278:
[----:B------:R-:W-:Y:S05]  /*5200*/  BSYNC B6 ;  /* 0x0000000000067941 */ /* 0x000fea0003800000 */
.L_x_5272:
[----:B------:R-:W2:Y:S01]  /*5210*/  LDC.U8 R4, c[0x0][0x430] ;  /* 0x00010c00ff047b82 */ /* 0x000ea20000000000 */
[----:B01-3-5:R-:W2:Y:S01]  /*5220*/  MUFU.LG2 R0, R0 ;  /* 0x0000000000007308 */ /* 0x02bea20000000c00 */
[----:B------:R-:W-:Y:S02]  /*5230*/  ULDC UR4, c[0x0][0x420] ;  /* 0x0001080000047ab9 */ /* 0x000fe40000000800 */
[----:B--2-4-:R-:W-:Y:S01]  /*5240*/  FMUL.FTZ R2, R0, UR4 ;  /* 0x0000000400027c20 */ /* 0x014fe20008410000 */
        /* <DEDUP_REMOVED lines=15> */
.L_x_5303:
[----:B0-----:R-:W0:Y:S02]  /*5340*/  F2I.S64.TRUNC R2, R2 ;  /* 0x0000000200027311 */ /* 0x001e24000020d900 */
[----:B0-----:R-:W-:-:S05]  /*5350*/  IMAD.MOV.U32 R5, RZ, RZ, R2 ;  /* 0x000000ffff057224 */ /* 0x001fca00078e0002 */
[----:B------:R4:W-:Y:S01]  /*5360*/  STG.E.U8 desc[UR36][R16.64], R5 ;  /* 0x0000000510007986 */ /* 0x0009e2000c101124 */
[----:B------:R-:W-:Y:S05]  /*5370*/  BRA `(.L_x_5305) ;  /* 0x0000000c00407947 */ /* 0x000fea0003800000 */
.L_x_5302:
        /* <DEDUP_REMOVED lines=9> */
.L_x_5307:
[----:B0-----:R-:W0:Y:S02]  /*5410*/  F2I.FTZ.TRUNC.NTZ R3, R2 ;  /* 0x0000000200037305 */ /* 0x001e24000021f100 */
[----:B0-----:R2:W-:Y:S01]  /*5420*/  STG.E desc[UR36][R16.64], R3 ;  /* 0x0000000310007986 */ /* 0x0015e2000c101924 */
[----:B------:R-:W-:Y:S05]  /*5430*/  BRA `(.L_x_5305) ;  /* 0x0000000c00107947 */ /* 0x000fea0003800000 */
.L_x_5306:
[----:B0-----:R-:W0:Y:S02]  /*5440*/  F2I.FTZ.TRUNC.NTZ R3, R2 ;  /* 0x0000000200037305 */ /* 0x001e24000021f100 */
[----:B0-----:R0:W-:Y:S01]  /*5450*/  STG.E.U16 desc[UR36][R16.64], R3 ;  /* 0x0000000310007986 */ /* 0x0011e2000c101524 */
[----:B------:R-:W-:Y:S05]  /*5460*/  BRA `(.L_x_5305) ;  /* 0x0000000c00047947 */ /* 0x000fea0003800000 */
.L_x_5301:
        /* <DEDUP_REMOVED lines=8> */
.L_x_5309:
[----:B0-----:R-:W-:-:S05]  /*54f0*/  F2FP.F16.F32.PACK_AB R2, RZ, R2 ;  /* 0x00000002ff02723e */ /* 0x001fca00000000ff */
[----:B------:R0:W-:Y:S01]  /*5500*/  STG.E.U16 desc[UR36][R16.64], R2 ;  /* 0x0000000210007986 */ /* 0x0001e2000c101524 */
[----:B------:R-:W-:Y:S05]  /*5510*/  BRA `(.L_x_5305) ;  /* 0x0000000800d87947 */ /* 0x000fea0003800000 */
.L_x_5308:
        /* <DEDUP_REMOVED lines=9> */
.L_x_5311:
[----:B0-----:R-:W-:-:S04]  /*55b0*/  F2FP.F16.F32.PACK_AB R3, RZ, R2 ;  /* 0x00000002ff03723e */ /* 0x001fc800000000ff */
[----:B------:R-:W-:-:S05]  /*55c0*/  PRMT R3, R3, 0x5410, RZ ;  /* 0x0000541003037816 */ /* 0x000fca00000000ff */
[----:B------:R0:W-:Y:S01]  /*55d0*/  STG.E desc[UR36][R16.64], R3 ;  /* 0x0000000310007986 */ /* 0x0001e2000c101924 */
[----:B------:R-:W-:Y:S05]  /*55e0*/  BRA `(.L_x_5305) ;  /* 0x0000000800a47947 */ /* 0x000fea0003800000 */
.L_x_5310:
[----:B0-----:R-:W-:-:S06]  /*55f0*/  FMUL.FTZ R2, R2, 1 ;  /* 0x3f80000002027820 */ /* 0x001fcc0000410000 */
[----:B------:R-:W0:Y:S02]  /*5600*/  F2F.F64.F32 R2, R2 ;  /* 0x0000000200027310 */ /* 0x000e240000201800 */
[----:B0-----:R0:W-:Y:S01]  /*5610*/  STG.E.64 desc[UR36][R16.64], R2 ;  /* 0x0000000210007986 */ /* 0x0011e2000c101b24 */
[----:B------:R-:W-:Y:S05]  /*5620*/  BRA `(.L_x_5305) ;  /* 0x0000000800947947 */ /* 0x000fea0003800000 */
.L_x_5300:
        /* <DEDUP_REMOVED lines=12> */
.L_x_5314:
[----:B0-----:R-:W-:Y:S01]  /*56f0*/  FMUL.FTZ R4, R2, 1 ;  /* 0x3f80000002047820 */ /* 0x001fe20000410000 */
[----:B------:R-:W-:-:S05]  /*5700*/  CS2R R6, SRZ ;  /* 0x0000000000067805 */ /* 0x000fca000001ff00 */
[----:B------:R-:W0:Y:S02]  /*5710*/  F2F.F64.F32 R4, R4 ;  /* 0x0000000400047310 */ /* 0x000e240000201800 */
[----:B0-----:R0:W-:Y:S01]  /*5720*/  STG.E.128 desc[UR36][R16.64], R4 ;  /* 0x0000000410007986 */ /* 0x0011e2000c101d24 */
[----:B------:R-:W-:Y:S05]  /*5730*/  BRA `(.L_x_5305) ;  /* 0x0000000800507947 */ /* 0x000fea0003800000 */
.L_x_5313:
        /* <DEDUP_REMOVED lines=20> */
.L_x_5318:
[----:B------:R-:W-:Y:S05]  /*5880*/  BSYNC B0 ;  /* 0x0000000000007941 */ /* 0x000fea0003800000 */
.L_x_5317:
[----:B------:R-:W-:-:S05]  /*5890*/  LOP3.LUT R5, R0, R5, RZ, 0xfc, !PT ;  /* 0x0000000500057212 */ /* 0x000fca00078efcff */
[----:B------:R0:W-:Y:S01]  /*58a0*/  STG.E.U8 desc[UR36][R16.64], R5 ;  /* 0x0000000510007986 */ /* 0x0001e2000c101124 */
[----:B------:R-:W-:Y:S05]  /*58b0*/  BRA `(.L_x_5305) ;  /* 0x0000000400f07947 */ /* 0x000fea0003800000 */
.L_x_5316:
        /* <DEDUP_REMOVED lines=12> */
.L_x_5320:
[----:B------:R-:W-:Y:S01]  /*5980*/  IMAD.MOV.U32 R0, RZ, RZ, 0x7f ;  /* 0x0000007fff007424 */ /* 0x000fe200078e00ff */
[----:B------:R-:W-:-:S04]  /*5990*/  ISETP.GT.U32.AND P0, PT, R4, 0x7f800000, PT ;  /* 0x7f8000000400780c */ /* 0x000fc80003f04070 */
[----:B------:R-:W-:-:S09]  /*59a0*/  SEL R0, R0, 0x7c, P0 ;  /* 0x0000007c00007807 */ /* 0x000fd20000000000 */
.L_x_5321:
[----:B------:R-:W-:Y:S05]  /*59b0*/  BSYNC B0 ;  /* 0x0000000000007941 */ /* 0x000fea0003800000 */
.L_x_5319:
[----:B------:R-:W-:-:S04]  /*59c0*/  LOP3.LUT R2, R2, 0x80000000, RZ, 0xc0, !PT ;  /* 0x8000000002027812 */ /* 0x000fc800078ec0ff */
[----:B------:R-:W-:-:S04]  /*59d0*/  SHF.R.U32.HI R3, RZ, 0x18, R2 ;  /* 0x00000018ff037819 */ /* 0x000fc80000011602 */
[----:B------:R-:W-:-:S05]  /*59e0*/  LOP3.LUT R3, R0, R3, RZ, 0xfc, !PT ;  /* 0x0000000300037212 */ /* 0x000fca00078efcff */
[----:B------:R0:W-:Y:S01]  /*59f0*/  STG.E.U8 desc[UR36][R16.64], R3 ;  /* 0x0000000310007986 */ /* 0x0001e2000c101124 */
[----:B------:R-:W-:Y:S05]  /*5a00*/  BRA `(.L_x_5305) ;  /* 0x00000004009c7947 */ /* 0x000fea0003800000 */
.L_x_5315:
[----:B0-----:R-:W-:-:S05]  /*5a10*/  F2FP.BF16.F32.PACK_AB R2, RZ, R2 ;  /* 0x00000002ff02723e */ /* 0x001fca00000010ff */
[----:B------:R0:W-:Y:S01]  /*5a20*/  STG.E.U16 desc[UR36][R16.64], R2 ;  /* 0x0000000210007986 */ /* 0x0001e2000c101524 */
[----:B------:R-:W-:Y:S05]  /*5a30*/  BRA `(.L_x_5305) ;  /* 0x0000000400907947 */ /* 0x000fea0003800000 */
.L_x_5312:
        /* <DEDUP_REMOVED lines=11> */
.L_x_5324:
        /* <DEDUP_REMOVED lines=16> */
.L_x_5327:
[----:B------:R-:W-:-:S04]  /*5bf0*/  LOP3.LUT R2, R2, 0x80000000, RZ, 0xc0, !PT ;  /* 0x8000000002027812 */ /* 0x000fc800078ec0ff */
[----:B------:R-:W-:-:S04]  /*5c00*/  SHF.R.U32.HI R3, RZ, 0x18, R2 ;  /* 0x00000018ff037819 */ /* 0x000fc80000011602 */
[----:B------:R-:W-:-:S04]  /*5c10*/  LOP3.LUT R0, R0, R3, RZ, 0xfc, !PT ;  /* 0x0000000300007212 */ /* 0x000fc800078efcff */
[----:B------:R-:W-:-:S07]  /*5c20*/  PRMT R8, R0, 0x7610, R8 ;  /* 0x0000761000087816 */ /* 0x000fce0000000008 */
.L_x_5326:
[----:B------:R-:W-:Y:S05]  /*5c30*/  BSYNC B0 ;  /* 0x0000000000007941 */ /* 0x000fea0003800000 */
.L_x_5325:
[----:B------:R0:W-:Y:S01]  /*5c40*/  STG.E.U8 desc[UR36][R16.64], R8 ;  /* 0x0000000810007986 */ /* 0x0001e2000c101124 */
[----:B------:R-:W-:Y:S05]  /*5c50*/  BRA `(.L_x_5305) ;  /* 0x0000000400087947 */ /* 0x000fea0003800000 */
.L_x_5323:
        /* <DEDUP_REMOVED lines=16> */
.L_x_5330:
[----:B------:R-:W-:-:S04]  /*5d60*/  LOP3.LUT R2, R2, 0x80000000, RZ, 0xc0, !PT ;  /* 0x8000000002027812 */ /* 0x000fc800078ec0ff */
[----:B------:R-:W-:-:S04]  /*5d70*/  SHF.R.U32.HI R3, RZ, 0x18, R2 ;  /* 0x00000018ff037819 */ /* 0x000fc80000011602 */
[----:B------:R-:W-:-:S04]  /*5d80*/  LOP3.LUT R0, R0, R3, RZ, 0xfc, !PT ;  /* 0x0000000300007212 */ /* 0x000fc800078efcff */
[----:B------:R-:W-:-:S07]  /*5d90*/  PRMT R8, R0, 0x7610, R8 ;  /* 0x0000761000087816 */ /* 0x000fce0000000008 */
.L_x_5329:
[----:B------:R-:W-:Y:S05]  /*5da0*/  BSYNC B0 ;  /* 0x0000000000007941 */ /* 0x000fea0003800000 */
.L_x_5328:
[----:B------:R0:W-:Y:S01]  /*5db0*/  STG.E.U8 desc[UR36][R16.64], R8 ;  /* 0x0000000810007986 */ /* 0x0001e2000c101124 */
[----:B------:R-:W-:Y:S05]  /*5dc0*/  BRA `(.L_x_5305) ;  /* 0x0000000000ac7947 */ /* 0x000fea0003800000 */
.L_x_5322:
        /* <DEDUP_REMOVED lines=21> */
.L_x_5304:
[----:B------:R-:W-:Y:S01]  /*5f20*/  MOV R0, 0x0 ;  /* 0x0000000000007802 */ /* 0x000fe20000000f00 */
[----:B------:R-:W-:Y:S01]  /*5f30*/  ULDC.64 UR4, c[0x4][0x198] ;  /* 0x0100660000047ab9 */ /* 0x000fe20000000a00 */
[----:B------:R-:W-:Y:S01]  /*5f40*/  ULDC.64 UR6, c[0x4][0x70] ;  /* 0x01001c0000067ab9 */ /* 0x000fe20000000a00 */
[----:B------:R-:W-:Y:S01]  /*5f50*/  IMAD.U32 R4, RZ, RZ, UR4 ;  /* 0x00000004ff047e24 */ /* 0x000fe2000f8e00ff */
[----:B0-----:R0:W1:Y:S01]  /*5f60*/  LDC.64 R2, c[0x4][R0] ;  /* 0x0100000000027b82 */ /* 0x0010620000000a00 */
        /* <DEDUP_REMOVED lines=11> */
.L_x_5333:
[----:B------:R-:W-:Y:S05]  /*6020*/  BRA `(.L_x_5305) ;  /* 0x0000000000147947 */ /* 0x000fea0003800000 */
.L_x_5332:
[----:B0-----:R-:W0:Y:S02]  /*6030*/  F2I.U64.TRUNC R2, R2 ;  /* 0x0000000200027311 */ /* 0x001e24000020d800 */
[----:B0-----:R0:W-:Y:S01]  /*6040*/  STG.E.64 desc[UR36][R16.64], R2 ;  /* 0x0000000210007986 */ /* 0x0011e2000c101b24 */
[----:B------:R-:W-:Y:S05]  /*6050*/  BRA `(.L_x_5305) ;  /* 0x0000000000087947 */ /* 0x000fea0003800000 */
.L_x_5331:
[----:B0-----:R-:W0:Y:S02]  /*6060*/  F2I.FTZ.U32.TRUNC.NTZ R3, R2 ;  /* 0x0000000200037305 */ /* 0x001e24000021f000 */
[----:B0-----:R0:W-:Y:S02]  /*6070*/  STG.E desc[UR36][R16.64], R3 ;  /* 0x0000000310007986 */ /* 0x0011e4000c101924 */
.L_x_5305:
[----:B------:R-:W-:-:S07]  /*6080*/  VIADD R19, R19, 0x80 ;  /* 0x0000008013137836 */ /* 0x000fce0000000000 */
.L_x_5270:
[----:B------:R-:W-:Y:S05]  /*6090*/  BSYNC B7 ;  /* 0x0000000000077941 */ /* 0x000fea0003800000 */
.L_x_5269:
        /* <DEDUP_REMOVED lines=307> */
.L_x_5336:
        /* <DEDUP_REMOVED lines=20> */
[----:B--2---:R-:W3:Y:S01]  /*7510*/  I2F.S16 R0, R0 ;  /* 0x0000000000007306 */ /* 0x004ee20000101400 */
[----:B------:R-:W-:Y:S05]  /*7520*/  BRA `(.L_x_5343) ;  /* 0x0000000c00387947 */ /* 0x000fea0003800000 */
.L_x_5341:
[----:B------:R-:W2:Y:S02]  /*7530*/  LDG.E.U8 R0, desc[UR36][R2.64] ;  /* 0x0000002402007981 */ /* 0x000ea4000c1e1100 */
[----:B--2---:R-:W-:Y:S01]  /*7540*/  I2FP.F32.U32 R0, R0 ;  /* 0x0000000000007245 */ /* 0x004fe20000201000 */
[----:B------:R-:W-:Y:S06]  /*7550*/  BRA `(.L_x_5343) ;  /* 0x0000000c002c7947 */ /* 0x000fec0003800000 */
.L_x_5340:
[----:B------:R-:W-:-:S13]  /*7560*/  ISETP.NE.AND P0, PT, R4, 0x2, PT ;  /* 0x000000020400780c */ /* 0x000fda0003f05270 */
[----:B------:R-:W-:Y:S05]  /*7570*/  @!P0 BRA `(.L_x_5344) ;  /* 0x0000000000288947 */ /* 0x000fea0003800000 */
[----:B------:R-:W-:-:S13]  /*7580*/  ISETP.NE.AND P0, PT, R4, 0x3, PT ;  /* 0x000000030400780c */ /* 0x000fda0003f05270 */
[----:B------:R-:W-:Y:S05]  /*7590*/  @!P0 BRA `(.L_x_5345) ;  /* 0x0000000000148947 */ /* 0x000fea0003800000 */
[----:B------:R-:W-:-:S13]  /*75a0*/  ISETP.NE.AND P0, PT, R4, 0x4, PT ;  /* 0x000000040400780c */ /* 0x000fda0003f05270 */
[----:B------:R-:W-:Y:S05]  /*75b0*/  @P0 BRA `(.L_x_5342) ;  /* 0x0000000800b80947 */ /* 0x000fea0003800000 */
[----:B------:R-:W2:Y:S02]  /*75c0*/  LDG.E.64 R2, desc[UR36][R2.64] ;  /* 0x0000002402027981 */ /* 0x000ea4000c1e1b00 */
[----:B--2---:R1:W2:Y:S01]  /*75d0*/  I2F.S64 R0, R2 ;  /* 0x0000000200007312 */ /* 0x0042a20000301400 */
[----:B------:R-:W-:Y:S05]  /*75e0*/  BRA `(.L_x_5343) ;  /* 0x0000000c00087947 */ /* 0x000fea0003800000 */
.L_x_5345:
[----:B------:R-:W2:Y:S02]  /*75f0*/  LDG.E R0, desc[UR36][R2.64] ;  /* 0x0000002402007981 */ /* 0x000ea4000c1e1900 */
[----:B--2---:R-:W-:Y:S01]  /*7600*/  I2FP.F32.S32 R0, R0 ;  /* 0x0000000000007245 */ /* 0x004fe20000201400 */
[----:B------:R-:W-:Y:S06]  /*7610*/  BRA `(.L_x_5343) ;  /* 0x0000000800fc7947 */ /* 0x000fec0003800000 */
.L_x_5344:
[----:B------:R-:W2:Y:S02]  /*7620*/  LDG.E.U16 R0, desc[UR36][R2.64] ;  /* 0x0000002402007981 */ /* 0x000ea4000c1e1500 */
[----:B--2---:R-:W0:Y:S01]  /*7630*/  I2F.S16 R0, R0 ;  /* 0x0000000000007306 */ /* 0x004e220000101400 */
[----:B------:R-:W-:Y:S05]  /*7640*/  BRA `(.L_x_5343) ;  /* 0x0000000800f07947 */ /* 0x000fea0003800000 */
.L_x_5339:
        /* <DEDUP_REMOVED lines=8> */
.L_x_5347:
[----:B------:R-:W2:Y:S02]  /*76d0*/  LDG.E.U16 R0, desc[UR36][R2.64] ;  /* 0x0000002402007981 */ /* 0x000ea4000c1e1500 */
[----:B--2---:R-:W-:Y:S01]  /*76e0*/  HADD2.F32 R0, -RZ, R0.H0_H0 ;  /* 0x20000000ff007230 */ /* 0x004fe20000004100 */
[----:B------:R-:W-:Y:S06]  /*76f0*/  BRA `(.L_x_5343) ;  /* 0x0000000800c47947 */ /* 0x000fec0003800000 */
.L_x_5346:
        /* <DEDUP_REMOVED lines=8> */
.L_x_5349:
[----:B------:R-:W2:Y:S02]  /*7780*/  LDG.E.U16 R0, desc[UR36][R2.64] ;  /* 0x0000002402007981 */ /* 0x000ea4000c1e1500 */
[----:B--2---:R-:W-:Y:S01]  /*7790*/  HADD2.F32 R0, -RZ, R0.H0_H0 ;  /* 0x20000000ff007230 */ /* 0x004fe20000004100 */
[----:B------:R-:W-:Y:S06]  /*77a0*/  BRA `(.L_x_5343) ;  /* 0x0000000800987947 */ /* 0x000fec0003800000 */
.L_x_5348:
[----:B------:R-:W2:Y:S01]  /*77b0*/  LDG.E.64 R2, desc[UR36][R2.64] ;  /* 0x0000002402027981 */ /* 0x000ea2000c1e1b00 */
[----:B------:R-:W-:Y:S01]  /*77c0*/  UMOV UR4, 0xf0000000 ;  /* 0xf000000000047882 */ /* 0x000fe20000000000 */
[----:B------:R-:W-:Y:S01]  /*77d0*/  UMOV UR5, 0x380fffff ;  /* 0x380fffff00057882 */ /* 0x000fe20000000000 */
[----:B--2---:R-:W0:Y:S01]  /*77e0*/  F2F.F32.F64 R0, R2 ;  /* 0x0000000200007310 */ /* 0x004e220000301000 */
[----:B------:R-:W-:-:S14]  /*77f0*/  DSETP.GEU.AND P0, PT, |R2|, UR4, PT ;  /* 0x0000000402007e2a */ /* 0x000fdc000bf0e200 */
[----:B0-----:R-:W-:Y:S01]  /*7800*/  @!P0 FMUL R0, R0, 1.175494350822287508e-38 ;  /* 0x0080000000008820 */ /* 0x001fe20000400000 */
[----:B------:R-:W-:Y:S06]  /*7810*/  BRA `(.L_x_5343) ;  /* 0x00000008007c7947 */ /* 0x000fec0003800000 */
.L_x_5338:
        /* <DEDUP_REMOVED lines=12> */
.L_x_5352:
[----:B------:R-:W2:Y:S01]  /*78e0*/  LDG.E.64 R2, desc[UR36][R2.64] ;  /* 0x0000002402027981 */ /* 0x000ea2000c1e1b00 */
[----:B------:R-:W-:Y:S01]  /*78f0*/  UMOV UR4, 0xf0000000 ;  /* 0xf000000000047882 */ /* 0x000fe20000000000 */
[----:B------:R-:W-:Y:S01]  /*7900*/  UMOV UR5, 0x380fffff ;  /* 0x380fffff00057882 */ /* 0x000fe20000000000 */
[----:B--2---:R-:W0:Y:S01]  /*7910*/  F2F.F32.F64 R0, R2 ;  /* 0x0000000200007310 */ /* 0x004e220000301000 */
[----:B------:R-:W-:-:S14]  /*7920*/  DSETP.GEU.AND P0, PT, |R2|, UR4, PT ;  /* 0x0000000402007e2a */ /* 0x000fdc000bf0e200 */
[----:B0-----:R-:W-:Y:S01]  /*7930*/  @!P0 FMUL R0, R0, 1.175494350822287508e-38 ;  /* 0x0080000000008820 */ /* 0x001fe20000400000 */
[----:B------:R-:W-:Y:S06]  /*7940*/  BRA `(.L_x_5343) ;  /* 0x0000000800307947 */ /* 0x000fec0003800000 */
.L_x_5351:
        /* <DEDUP_REMOVED lines=26> */
.L_x_5354:
        /* <DEDUP_REMOVED lines=13> */
.L_x_5353:
[----:B------:R-:W2:Y:S02]  /*7bc0*/  LDG.E.U16 R0, desc[UR36][R2.64] ;  /* 0x0000002402007981 */ /* 0x000ea4000c1e1500 */
[----:B--2---:R-:W-:Y:S01]  /*7bd0*/  IMAD.U32 R0, R0, 0x10000, RZ ;  /* 0x0001000000007824 */ /* 0x004fe200078e00ff */
[----:B------:R-:W-:Y:S06]  /*7be0*/  BRA `(.L_x_5343) ;  /* 0x0000000400887947 */ /* 0x000fec0003800000 */
.L_x_5350:
        /* <DEDUP_REMOVED lines=11> */
.L_x_5357:
        /* <DEDUP_REMOVED lines=20> */
.L_x_5359:
[----:B------:R-:W-:Y:S05]  /*7de0*/  BSYNC B0 ;  /* 0x0000000000007941 */ /* 0x000fea0003800000 */
.L_x_5358:
[----:B------:R-:W-:Y:S01]  /*7df0*/  LEA R3, R0, 0x3b800000, 0x17 ;  /* 0x3b80000000037811 */ /* 0x000fe200078eb8ff */
[----:B------:R-:W-:-:S05]  /*7e00*/  IMAD.SHL.U32 R0, R2, 0x100000, RZ ;  /* 0x0010000002007824 */ /* 0x000fca00078e00ff */
[----:B------:R-:W-:Y:S01]  /*7e10*/  LOP3.LUT R0, R3, R0, R4, 0xfe, !PT ;  /* 0x0000000003007212 */ /* 0x000fe200078efe04 */
[----:B------:R-:W-:Y:S06]  /*7e20*/  BRA `(.L_x_5343) ;  /* 0x0000000000f87947 */ /* 0x000fec0003800000 */
.L_x_5356:
        /* <DEDUP_REMOVED lines=20> */
.L_x_5361:
[----:B------:R-:W-:Y:S05]  /*7f70*/  BSYNC B0 ;  /* 0x0000000000007941 */ /* 0x000fea0003800000 */
.L_x_5360:
[----:B------:R-:W-:Y:S01]  /*7f80*/  LEA R3, R0, 0x37800000, 0x17 ;  /* 0x3780000000037811 */ /* 0x000fe200078eb8ff */
[----:B------:R-:W-:-:S05]  /*7f90*/  IMAD.SHL.U32 R0, R2, 0x200000, RZ ;  /* 0x0020000002007824 */ /* 0x000fca00078e00ff */
[----:B------:R-:W-:Y:S01]  /*7fa0*/  LOP3.LUT R0, R3, R0, R4, 0xfe, !PT ;  /* 0x0000000003007212 */ /* 0x000fe200078efe04 */
[----:B------:R-:W-:Y:S06]  /*7fb0*/  BRA `(.L_x_5343) ;  /* 0x0000000000947947 */ /* 0x000fec0003800000 */
.L_x_5355:
        /* <DEDUP_REMOVED lines=14> */
.L_x_5342:
        /* <DEDUP_REMOVED lines=16> */
.L_x_5364:
[----:B------:R-:W-:Y:S01]  /*81a0*/  IMAD.MOV.U32 R0, RZ, RZ, RZ ;  /* 0x000000ffff007224 */ /* 0x000fe200078e00ff */
[----:B------:R-:W-:Y:S06]  /*81b0*/  BRA `(.L_x_5343) ;  /* 0x0000000000147947 */ /* 0x000fec0003800000 */
.L_x_5363:
[----:B------:R-:W2:Y:S02]  /*81c0*/  LDG.E.64 R2, desc[UR36][R2.64] ;  /* 0x0000002402027981 */ /* 0x000ea4000c1e1b00 */
[----:B--2---:R0:W1:Y:S01]  /*81d0*/  I2F.U64 R0, R2 ;  /* 0x0000000200007312 */ /* 0x0040620000301000 */
[----:B------:R-:W-:Y:S05]  /*81e0*/  BRA `(.L_x_5343) ;  /* 0x0000000000087947 */ /* 0x000fea0003800000 */
.L_x_5362:
[----:B------:R-:W2:Y:S02]  /*81f0*/  LDG.E R0, desc[UR36][R2.64] ;  /* 0x0000002402007981 */ /* 0x000ea4000c1e1900 */
[----:B--2---:R-:W-:-:S07]  /*8200*/  I2FP.F32.U32 R0, R0 ;  /* 0x0000000000007245 */ /* 0x004fce0000201000 */
.L_x_5343:
[----:B------:R-:W-:Y:S05]  /*8210*/  BSYNC B6 ;  /* 0x0000000000067941 */ /* 0x000fea0003800000 */
.L_x_5337:
[----:B------:R-:W4:Y:S01]  /*8220*/  LDC.U8 R4, c[0x0][0x430] ;  /* 0x00010c00ff047b82 */ /* 0x000f220000000000 */
[----:B0123-5:R-:W4:Y:S01]  /*8230*/  MUFU.LG2 R0, R0 ;  /* 0x0000000000007308 */ /* 0x02ff220000000c00 */
[----:B------:R-:W-:Y:S02]  /*8240*/  ULDC UR4, c[0x0][0x420] ;  /* 0x0001080000047ab9 */ /* 0x000fe40000000800 */
[----:B----4-:R-:W-:Y:S01]  /*8250*/  FMUL.FTZ R2, R0, UR4 ;  /* 0x0000000400027c20 */ /* 0x010fe20008410000 */
        /* <DEDUP_REMOVED lines=15> */
.L_x_5368:
[----:B0-----:R-:W0:Y:S02]  /*8350*/  F2I.S64.TRUNC R2, R2 ;  /* 0x0000000200027311 */ /* 0x001e24000020d900 */
[----:B0-----:R-:W-:-:S05]  /*8360*/  IMAD.MOV.U32 R5, RZ, RZ, R2 ;  /* 0x000000ffff057224 */ /* 0x001fca00078e0002 */
[----:B------:R0:W-:Y:S01]  /*8370*/  STG.E.U8 desc[UR36][R16.64], R5 ;  /* 0x0000000510007986 */ /* 0x0001e2000c101124 */
[----:B------:R-:W-:Y:S05]  /*8380*/  BRA `(.L_x_5370) ;  /* 0x0000000c00407947 */ /* 0x000fea0003800000 */
.L_x_5367:
        /* <DEDUP_REMOVED lines=9> */
.L_x_5372:
[----:B0-----:R-:W0:Y:S02]  /*8420*/  F2I.FTZ.TRUNC.NTZ R3, R2 ;  /* 0x0000000200037305 */ /* 0x001e24000021f100 */
[----:B0-----:R0:W-:Y:S01]  /*8430*/  STG.E desc[UR36][R16.64], R3 ;  /* 0x0000000310007986 */ /* 0x0011e2000c101924 */
[----:B------:R-:W-:Y:S05]  /*8440*/  BRA `(.L_x_5370) ;  /* 0x0000000c00107947 */ /* 0x000fea0003800000 */
.L_x_5371:
[----:B0-----:R-:W0:Y:S02]  /*8450*/  F2I.FTZ.TRUNC.NTZ R3, R2 ;  /* 0x0000000200037305 */ /* 0x001e24000021f100 */
[----:B0-----:R0:W-:Y:S01]  /*8460*/  STG.E.U16 desc[UR36][R16.64], R3 ;  /* 0x0000000310007986 */ /* 0x0011e2000c101524 */
[----:B------:R-:W-:Y:S05]  /*8470*/  BRA `(.L_x_5370) ;  /* 0x0000000c00047947 */ /* 0x000fea0003800000 */
.L_x_5366:
        /* <DEDUP_REMOVED lines=8> */
.L_x_5374:
[----:B0-----:R-:W-:-:S05]  /*8500*/  F2FP.F16.F32.PACK_AB R2, RZ, R2 ;  /* 0x00000002ff02723e */ /* 0x001fca00000000ff */
[----:B------:R0:W-:Y:S01]  /*8510*/  STG.E.U16 desc[UR36][R16.64], R2 ;  /* 0x0000000210007986 */ /* 0x0001e2000c101524 */
[----:B------:R-:W-:Y:S05]  /*8520*/  BRA `(.L_x_5370) ;  /* 0x0000000800d87947 */ /* 0x000fea0003800000 */
.L_x_5373:
        /* <DEDUP_REMOVED lines=9> */
.L_x_5376:
[----:B0-----:R-:W-:-:S04]  /*85c0*/  F2FP.F16.F32.PACK_AB R3, RZ, R2 ;  /* 0x00000002ff03723e */ /* 0x001fc800000000ff */
[----:B------:R-:W-:-:S05]  /*85d0*/  PRMT R3, R3, 0x5410, RZ ;  /* 0x0000541003037816 */ /* 0x000fca00000000ff */
[----:B------:R0:W-:Y:S01]  /*85e0*/  STG.E desc[UR36][R16.64], R3 ;  /* 0x0000000310007986 */ /* 0x0001e2000c101924 */
[----:B------:R-:W-:Y:S05]  /*85f0*/  BRA `(.L_x_5370) ;  /* 0x0000000800a47947 */ /* 0x000fea0003800000 */
.L_x_5375:
[----:B0-----:R-:W-:-:S06]  /*8600*/  FMUL.FTZ R2, R2, 1 ;  /* 0x3f80000002027820 */ /* 0x001fcc0000410000 */
[----:B------:R-:W0:Y:S02]  /*8610*/  F2F.F64.F32 R2, R2 ;  /* 0x0000000200027310 */ /* 0x000e240000201800 */
[----:B0-----:R0:W-:Y:S01]  /*8620*/  STG.E.64 desc[UR36][R16.64], R2 ;  /* 0x0000000210007986 */ /* 0x0011e2000c101b24 */
[----:B------:R-:W-:Y:S05]  /*8630*/  BRA `(.L_x_5370) ;  /* 0x0000000800947947 */ /* 0x000fea0003800000 */
.L_x_5365:
        /* <DEDUP_REMOVED lines=12> */
.L_x_5379:
[----:B0-----:R-:W-:Y:S01]  /*8700*/  FMUL.FTZ R4, R2, 1 ;  /* 0x3f80000002047820 */ /* 0x001fe20000410000 */
[----:B------:R-:W-:-:S05]  /*8710*/  CS2R R6, SRZ ;  /* 0x0000000000067805 */ /* 0x000fca000001ff00 */
[----:B------:R-:W0:Y:S02]  /*8720*/  F2F.F64.F32 R4, R4 ;  /* 0x0000000400047310 */ /* 0x000e240000201800 */
[----:B0-----:R0:W-:Y:S01]  /*8730*/  STG.E.128 desc[UR36][R16.64], R4 ;  /* 0x0000000410007986 */ /* 0x0011e2000c101d24 */
[----:B------:R-:W-:Y:S05]  /*8740*/  BRA `(.L_x_5370) ;  /* 0x0000000800507947 */ /* 0x000fea0003800000 */
.L_x_5378:
        /* <DEDUP_REMOVED lines=20> */
.L_x_5383:
[----:B------:R-:W-:Y:S05]  /*8890*/  BSYNC B0 ;  /* 0x0000000000007941 */ /* 0x000fea0003800000 */
.L_x_5382:
[----:B------:R-:W-:-:S05]  /*88a0*/  LOP3.LUT R5, R0, R5, RZ, 0xfc, !PT ;  /* 0x0000000500057212 */ /* 0x000fca00078efcff */
[----:B------:R0:W-:Y:S01]  /*88b0*/  STG.E.U8 desc[UR36][R16.64], R5 ;  /* 0x0000000510007986 */ /* 0x0001e2000c101124 */
[----:B------:R-:W-:Y:S05]  /*88c0*/  BRA `(.L_x_5370) ;  /* 0x0000000400f07947 */ /* 0x000fea0003800000 */
.L_x_5381:
        /* <DEDUP_REMOVED lines=12> */
.L_x_5385:
[----:B------:R-:W-:Y:S01]  /*8990*/  IMAD.MOV.U32 R0, RZ, RZ, 0x7f ;  /* 0x0000007fff007424 */ /* 0x000fe200078e00ff */
[----:B------:R-:W-:-:S04]  /*89a0*/  ISETP.GT.U32.AND P0, PT, R4, 0x7f800000, PT ;  /* 0x7f8000000400780c */ /* 0x000fc80003f04070 */
[----:B------:R-:W-:-:S09]  /*89b0*/  SEL R0, R0, 0x7c, P0 ;  /* 0x0000007c00007807 */ /* 0x000fd20000000000 */
.L_x_5386:
[----:B------:R-:W-:Y:S05]  /*89c0*/  BSYNC B0 ;  /* 0x0000000000007941 */ /* 0x000fea0003800000 */
.L_x_5384:
[----:B------:R-:W-:-:S04]  /*89d0*/  LOP3.LUT R2, R2, 0x80000000, RZ, 0xc0, !PT ;  /* 0x8000000002027812 */ /* 0x000fc800078ec0ff */
[----:B------:R-:W-:-:S04]  /*89e0*/  SHF.R.U32.HI R3, RZ, 0x18, R2 ;  /* 0x00000018ff037819 */ /* 0x000fc80000011602 */
[----:B------:R-:W-:-:S05]  /*89f0*/  LOP3.LUT R3, R0, R3, RZ, 0xfc, !PT ;  /* 0x0000000300037212 */ /* 0x000fca00078efcff */
[----:B------:R0:W-:Y:S01]  /*8a00*/  STG.E.U8 desc[UR36][R16.64], R3 ;  /* 0x0000000310007986 */ /* 0x0001e2000c101124 */
[----:B------:R-:W-:Y:S05]  /*8a10*/  BRA `(.L_x_5370) ;  /* 0x00000004009c7947 */ /* 0x000fea0003800000 */
.L_x_5380:
[----:B0-----:R-:W-:-:S05]  /*8a20*/  F2FP.BF16.F32.PACK_AB R2, RZ, R2 ;  /* 0x00000002ff02723e */ /* 0x001fca00000010ff */
[----:B------:R0:W-:Y:S01]  /*8a30*/  STG.E.U16 desc[UR36][R16.64], R2 ;  /* 0x0000000210007986 */ /* 0x0001e2000c101524 */
[----:B------:R-:W-:Y:S05]  /*8a40*/  BRA `(.L_x_5370) ;  /* 0x0000000400907947 */ /* 0x000fea0003800000 */
.L_x_5377:
        /* <DEDUP_REMOVED lines=11> */
.L_x_5389:
        /* <DEDUP_REMOVED lines=16> */
.L_x_5392:
[----:B------:R-:W-:-:S04]  /*8c00*/  LOP3.LUT R2, R2, 0x80000000, RZ, 0xc0, !PT ;  /* 0x8000000002027812 */ /* 0x000fc800078ec0ff */
[----:B------:R-:W-:-:S04]  /*8c10*/  SHF.R.U32.HI R3, RZ, 0x18, R2 ;  /* 0x00000018ff037819 */ /* 0x000fc80000011602 */
[----:B------:R-:W-:-:S04]  /*8c20*/  LOP3.LUT R0, R0, R3, RZ, 0xfc, !PT ;  /* 0x0000000300007212 */ /* 0x000fc800078efcff */
[----:B------:R-:W-:-:S07]  /*8c30*/  PRMT R8, R0, 0x7610, R8 ;  /* 0x0000761000087816 */ /* 0x000fce0000000008 */
.L_x_5391:
[----:B------:R-:W-:Y:S05]  /*8c40*/  BSYNC B0 ;  /* 0x0000000000007941 */ /* 0x000fea0003800000 */
.L_x_5390:
[----:B------:R3:W-:Y:S01]  /*8c50*/  STG.E.U8 desc[UR36][R16.64], R8 ;  /* 0x0000000810007986 */ /* 0x0007e2000c101124 */
[----:B------:R-:W-:Y:S05]  /*8c60*/  BRA `(.L_x_5370) ;  /* 0x0000000400087947 */ /* 0x000fea0003800000 */
.L_x_5388:
        /* <DEDUP_REMOVED lines=16> */
.L_x_5395:
[----:B------:R-:W-:-:S04]  /*8d70*/  LOP3.LUT R2, R2, 0x80000000, RZ, 0xc0, !PT ;  /* 0x8000000002027812 */ /* 0x000fc800078ec0ff */
[----:B------:R-:W-:-:S04]  /*8d80*/  SHF.R.U32.HI R3, RZ, 0x18, R2 ;  /* 0x00000018ff037819 */ /* 0x000fc80000011602 */
[----:B------:R-:W-:-:S04]  /*8d90*/  LOP3.LUT R0, R0, R3, RZ, 0xfc, !PT ;  /* 0x0000000300007212 */ /* 0x000fc800078efcff */
[----:B------:R-:W-:-:S07]  /*8da0*/  PRMT R8, R0, 0x7610, R8 ;  /* 0x0000761000087816 */ /* 0x000fce0000000008 */
.L_x_5394:
[----:B------:R-:W-:Y:S05]  /*8db0*/  BSYNC B0 ;  /* 0x0000000000007941 */ /* 0x000fea0003800000 */
.L_x_5393:
[----:B------:R0:W-:Y:S01]  /*8dc0*/  STG.E.U8 desc[UR36][R16.64], R8 ;  /* 0x0000000810007986 */ /* 0x0001e2000c101124 */
[----:B------:R-:W-:Y:S05]  /*8dd0*/  BRA `(.L_x_5370) ;  /* 0x0000000000ac7947 */ /* 0x000fea0003800000 */
.L_x_5387:
        /* <DEDUP_REMOVED lines=21> */
.L_x_5369:
        /* <DEDUP_REMOVED lines=16> */
.L_x_5398:
[----:B------:R-:W-:Y:S05]  /*9030*/  BRA `(.L_x_5370) ;  /* 0x0000000000147947 */ /* 0x000fea0003800000 */
.L_x_5397:
[----:B0-----:R-:W0:Y:S02]  /*9040*/  F2I.U64.TRUNC R2, R2 ;  /* 0x0000000200027311 */ /* 0x001e24000020d800 */
[----:B0-----:R2:W-:Y:S01]  /*9050*/  STG.E.64 desc[UR36][R16.64], R2 ;  /* 0x0000000210007986 */ /* 0x0015e2000c101b24 */
[----:B------:R-:W-:Y:S05]  /*9060*/  BRA `(.L_x_5370) ;  /* 0x0000000000087947 */ /* 0x000fea0003800000 */
.L_x_5396:
[----:B0-----:R-:W0:Y:S02]  /*9070*/  F2I.FTZ.U32.TRUNC.NTZ R3, R2 ;  /* 0x0000000200037305 */ /* 0x001e24000021f000 */
[----:B0-----:R0:W-:Y:S02]  /*9080*/  STG.E desc[UR36][R16.64], R3 ;  /* 0x0000000310007986 */ /* 0x0011e4000c101924 */
.L_x_5370:
[----:B------:R-:W-:-:S07]  /*9090*/  VIADD R19, R19, 0x80 ;  /* 0x0000008013137836 */ /* 0x000fce0000000000 */
.L_x_5335:
[----:B------:R-:W-:Y:S05]  /*90a0*/  BSYNC B7 ;  /* 0x0000000000077941 */ /* 0x000fea0003800000 */
.L_x_5334:
        /* <DEDUP_REMOVED lines=306> */
.L_x_5399:
        /* <DEDUP_REMOVED lines=20> */
[----:B--2---:R-:W2:Y:S01]  /*a510*/  I2F.S16 R0, R0 ;  /* 0x0000000000007306 */ /* 0x004ea20000101400 */
[----:B------:R-:W-:Y:S05]  /*a520*/  BRA `(.L_x_5406) ;  /* 0x0000000c00387947 */ /* 0x000fea0003800000 */
.L_x_5404:
[----:B------:R-:W2:Y:S02]  /*a530*/  LDG.E.U8 R0, desc[UR36][R2.64] ;  /* 0x0000002402007981 */ /* 0x000ea4000c1e1100 */
[----:B--2---:R-:W-:Y:S01]  /*a540*/  I2FP.F32.U32 R0, R0 ;  /* 0x0000000000007245 */ /* 0x004fe20000201000 */
[----:B------:R-:W-:Y:S06]  /*a550*/  BRA `(.L_x_5406) ;  /* 0x0000000c002c7947 */ /* 0x000fec0003800000 */
.L_x_5403:
[----:B------:R-:W-:-:S13]  /*a560*/  ISETP.NE.AND P0, PT, R4, 0x2, PT ;  /* 0x000000020400780c */ /* 0x000fda0003f05270 */
[----:B------:R-:W-:Y:S05]  /*a570*/  @!P0 BRA `(.L_x_5407) ;  /* 0x0000000000288947 */ /* 0x000fea0003800000 */
[----:B------:R-:W-:-:S13]  /*a580*/  ISETP.NE.AND P0, PT, R4, 0x3, PT ;  /* 0x000000030400780c */ /* 0x000fda0003f05270 */
[----:B------:R-:W-:Y:S05]  /*a590*/  @!P0 BRA `(.L_x_5408) ;  /* 0x0000000000148947 */ /* 0x000fea0003800000 */
[----:B------:R-:W-:-:S13]  /*a5a0*/  ISETP.NE.AND P0, PT, R4, 0x4, PT ;  /* 0x000000040400780c */ /* 0x000fda0003f05270 */
[----:B------:R-:W-:Y:S05]  /*a5b0*/  @P0 BRA `(.L_x_5405) ;  /* 0x0000000800b80947 */ /* 0x000fea0003800000 */
[----:B------:R-:W2:Y:S02]  /*a5c0*/  LDG.E.64 R2, desc[UR36][R2.64] ;  /* 0x0000002402027981 */ /* 0x000ea4000c1e1b00 */
[----:B--2---:R3:W4:Y:S01]  /*a5d0*/  I2F.S64 R0, R2 ;  /* 0x0000000200007312 */ /* 0x0047220000301400 */
[----:B------:R-:W-:Y:S05]  /*a5e0*/  BRA `(.L_x_5406) ;  /* 0x0000000c00087947 */ /* 0x000fea0003800000 */
.L_x_5408:
[----:B------:R-:W2:Y:S02]  /*a5f0*/  LDG.E R0, desc[UR36][R2.64] ;  /* 0x0000002402007981 */ /* 0x000ea4000c1e1900 */
[----:B--2---:R-:W-:Y:S01]  /*a600*/  I2FP.F32.S32 R0, R0 ;  /* 0x0000000000007245 */ /* 0x004fe20000201400 */
[----:B------:R-:W-:Y:S06]  /*a610*/  BRA `(.L_x_5406) ;  /* 0x0000000800fc7947 */ /* 0x000fec0003800000 */
.L_x_5407:
[----:B------:R-:W2:Y:S02]  /*a620*/  LDG.E.U16 R0, desc[UR36][R2.64] ;  /* 0x0000002402007981 */ /* 0x000ea4000c1e1500 */
[----:B--2---:R-:W0:Y:S01]  /*a630*/  I2F.S16 R0, R0 ;  /* 0x0000000000007306 */ /* 0x004e220000101400 */
[----:B------:R-:W-:Y:S05]  /*a640*/  BRA `(.L_x_5406) ;  /* 0x0000000800f07947 */ /* 0x000fea0003800000 */
.L_x_5402:
        /* <DEDUP_REMOVED lines=8> */
.L_x_5410:
[----:B------:R-:W2:Y:S02]  /*a6d0*/  LDG.E.U16 R0, desc[UR36][R2.64] ;  /* 0x0000002402007981 */ /* 0x000ea4000c1e1500 */
[----:B--2---:R-:W-:Y:S01]  /*a6e0*/  HADD2.F32 R0, -RZ, R0.H0_H0 ;  /* 0x20000000ff007230 */ /* 0x004fe20000004100 */
[----:B------:R-:W-:Y:S06]  /*a6f0*/  BRA `(.L_x_5406) ;  /* 0x0000000800c47947 */ /* 0x000fec0003800000 */
.L_x_5409:
        /* <DEDUP_REMOVED lines=8> */
.L_x_5412:
[----:B------:R-:W2:Y:S02]  /*a780*/  LDG.E.U16 R0, desc[UR36][R2.64] ;  /* 0x0000002402007981 */ /* 0x000ea4000c1e1500 */
[----:B--2---:R-:W-:Y:S01]  /*a790*/  HADD2.F32 R0, -RZ, R0.H0_H0 ;  /* 0x20000000ff007230 */ /* 0x004fe20000004100 */
[----:B------:R-:W-:Y:S06]  /*a7a0*/  BRA `(.L_x_5406) ;  /* 0x0000000800987947 */ /* 0x000fec0003800000 */
.L_x_5411:
[----:B------:R-:W2:Y:S01]  /*a7b0*/  LDG.E.64 R2, desc[UR36][R2.64] ;  /* 0x0000002402027981 */ /* 0x000ea2000c1e1b00 */
[----:B------:R-:W-:Y:S01]  /*a7c0*/  UMOV UR4, 0xf0000000 ;  /* 0xf000000000047882 */ /* 0x000fe20000000000 */
[----:B------:R-:W-:Y:S01]  /*a7d0*/  UMOV UR5, 0x380fffff ;  /* 0x380fffff00057882 */ /* 0x000fe20000000000 */
[----:B--2---:R-:W0:Y:S01]  /*a7e0*/  F2F.F32.F64 R0, R2 ;  /* 0x0000000200007310 */ /* 0x004e220000301000 */
[----:B------:R-:W-:-:S14]  /*a7f0*/  DSETP.GEU.AND P0, PT, |R2|, UR4, PT ;  /* 0x0000000402007e2a */ /* 0x000fdc000bf0e200 */
[----:B0-----:R-:W-:Y:S01]  /*a800*/  @!P0 FMUL R0, R0, 1.175494350822287508e-38 ;  /* 0x0080000000008820 */ /* 0x001fe20000400000 */
[----:B------:R-:W-:Y:S06]  /*a810*/  BRA `(.L_x_5406) ;  /* 0x00000008007c7947 */ /* 0x000fec0003800000 */
.L_x_5401:
        /* <DEDUP_REMOVED lines=12> */
.L_x_5415:
[----:B------:R-:W2:Y:S01]  /*a8e0*/  LDG.E.64 R2, desc[UR36][R2.64] ;  /* 0x0000002402027981 */ /* 0x000ea2000c1e1b00 */
[----:B------:R-:W-:Y:S01]  /*a8f0*/  UMOV UR4, 0xf0000000 ;  /* 0xf000000000047882 */ /* 0x000fe20000000000 */
[----:B------:R-:W-:Y:S01]  /*a900*/  UMOV UR5, 0x380fffff ;  /* 0x380fffff00057882 */ /* 0x000fe20000000000 */
[----:B--2---:R-:W0:Y:S01]  /*a910*/  F2F.F32.F64 R0, R2 ;  /* 0x0000000200007310 */ /* 0x004e220000301000 */
[----:B------:R-:W-:-:S14]  /*a920*/  DSETP.GEU.AND P0, PT, |R2|, UR4, PT ;  /* 0x0000000402007e2a */ /* 0x000fdc000bf0e200 */
[----:B0-----:R-:W-:Y:S01]  /*a930*/  @!P0 FMUL R0, R0, 1.175494350822287508e-38 ;  /* 0x0080000000008820 */ /* 0x001fe20000400000 */
[----:B------:R-:W-:Y:S06]  /*a940*/  BRA `(.L_x_5406) ;  /* 0x0000000800307947 */ /* 0x000fec0003800000 */
.L_x_5414:
        /* <DEDUP_REMOVED lines=26> */
.L_x_5417:
        /* <DEDUP_REMOVED lines=13> */
.L_x_5416:
[----:B------:R-:W2:Y:S02]  /*abc0*/  LDG.E.U16 R0, desc[UR36][R2.64] ;  /* 0x0000002402007981 */ /* 0x000ea4000c1e1500 */
[----:B--2---:R-:W-:Y:S01]  /*abd0*/  IMAD.U32 R0, R0, 0x10000, RZ ;  /* 0x0001000000007824 */ /* 0x004fe200078e00ff */
[----:B------:R-:W-:Y:S06]  /*abe0*/  BRA `(.L_x_5406) ;  /* 0x0000000400887947 */ /* 0x000fec0003800000 */
.L_x_5413:
        /* <DEDUP_REMOVED lines=11> */
.L_x_5420:
        /* <DEDUP_REMOVED lines=20> */
.L_x_5422:
[----:B------:R-:W-:Y:S05]  /*ade0*/  BSYNC B0 ;  /* 0x0000000000007941 */ /* 0x000fea0003800000 */
.L_x_5421:
[----:B------:R-:W-:Y:S01]  /*adf0*/  LEA R3, R0, 0x3b800000, 0x17 ;  /* 0x3b80000000037811 */ /* 0x000fe200078eb8ff */
[----:B------:R-:W-:-:S05]  /*ae00*/  IMAD.SHL.U32 R0, R2, 0x100000, RZ ;  /* 0x0010000002007824 */ /* 0x000fca00078e00ff */
[----:B------:R-:W-:Y:S01]  /*ae10*/  LOP3.LUT R0, R3, R0, R4, 0xfe, !PT ;  /* 0x0000000003007212 */ /* 0x000fe200078efe04 */
[----:B------:R-:W-:Y:S06]  /*ae20*/  BRA `(.L_x_5406) ;  /* 0x0000000000f87947 */ /* 0x000fec0003800000 */
.L_x_5419:
        /* <DEDUP_REMOVED lines=20> */
.L_x_5424:
[----:B------:R-:W-:Y:S05]  /*af70*/  BSYNC B0 ;  /* 0x0000000000007941 */ /* 0x000fea0003800000 */
.L_x_5423:
[----:B------:R-:W-:Y:S01]  /*af80*/  LEA R3, R0, 0x37800000, 0x17 ;  /* 0x3780000000037811 */ /* 0x000fe200078eb8ff */
[----:B------:R-:W-:-:S05]  /*af90*/  IMAD.SHL.U32 R0, R2, 0x200000, RZ ;  /* 0x0020000002007824 */ /* 0x000fca00078e00ff */
[----:B------:R-:W-:Y:S01]  /*afa0*/  LOP3.LUT R0, R3, R0, R4, 0xfe, !PT ;  /* 0x0000000003007212 */ /* 0x000fe200078efe04 */
[----:B------:R-:W-:Y:S06]  /*afb0*/  BRA `(.L_x_5406) ;  /* 0x0000000000947947 */ /* 0x000fec0003800000 */
.L_x_5418:
        /* <DEDUP_REMOVED lines=14> */
.L_x_5405:
        /* <DEDUP_REMOVED lines=16> */
.L_x_5427:
[----:B------:R-:W-:Y:S01]  /*b1a0*/  IMAD.MOV.U32 R0, RZ, RZ, RZ ;  /* 0x000000ffff007224 */ /* 0x000fe200078e00ff */
[----:B------:R-:W-:Y:S06]  /*b1b0*/  BRA `(.L_x_5406) ;  /* 0x0000000000147947 */ /* 0x000fec0003800000 */
.L_x_5426:
[----:B------:R-:W2:Y:S02]  /*b1c0*/  LDG.E.64 R2, desc[UR36][R2.64] ;  /* 0x0000002402027981 */ /* 0x000ea4000c1e1b00 */
[----:B--2---:R0:W1:Y:S01]  /*b1d0*/  I2F.U64 R0, R2 ;  /* 0x0000000200007312 */ /* 0x0040620000301000 */
[----:B------:R-:W-:Y:S05]  /*b1e0*/  BRA `(.L_x_5406) ;  /* 0x0000000000087947 */ /* 0x000fea0003800000 */
.L_x_5425:
[----:B------:R-:W2:Y:S02]  /*b1f0*/  LDG.E R0, desc[UR36][R2.64] ;  /* 0x0000002402007981 */ /* 0x000ea4000c1e1900 */
[----:B--2---:R-:W-:-:S07]  /*b200*/  I2FP.F32.U32 R0, R0 ;  /* 0x0000000000007245 */ /* 0x004fce0000201000 */
.L_x_5406:
[----:B------:R-:W-:Y:S05]  /*b210*/  BSYNC B6 ;  /* 0x0000000000067941 */ /* 0x000fea0003800000 */
.L_x_5400:
[----:B------:R-:W3:Y:S01]  /*b220*/  LDC.U8 R4, c[0x0][0x430] ;  /* 0x00010c00ff047b82 */ /* 0x000ee20000000000 */
[----:B012-45:R-:W3:Y:S01]  /*b230*/  MUFU.LG2 R0, R0 ;  /* 0x0000000000007308 */ /* 0x037ee20000000c00 */
[----:B------:R-:W-:Y:S02]  /*b240*/  ULDC UR4, c[0x0][0x420] ;  /* 0x0001080000047ab9 */ /* 0x000fe40000000800 */
[----:B---3--:R-:W-:Y:S01]  /*b250*/  FMUL.FTZ R2, R0, UR4 ;  /* 0x0000000400027c20 */ /* 0x008fe20008410000 */
        /* <DEDUP_REMOVED lines=13> */
[----:B0-----:R-:W-:Y:S01]  /*b330*/  STG.E.U8 desc[UR36][R16.64], R3 ;  /* 0x0000000310007986 */ /* 0x001fe2000c101124 */
[----:B------:R-:W-:Y:S05]  /*b340*/  EXIT ;  /* 0x000000000000794d */ /* 0x000fea0003800000 */
.L_x_5431:
[----:B0-----:R-:W0:Y:S02]  /*b350*/  F2I.S64.TRUNC R2, R2 ;  /* 0x0000000200027311 */ /* 0x001e24000020d900 */
[----:B0-----:R-:W-:-:S05]  /*b360*/  IMAD.MOV.U32 R5, RZ, RZ, R2 ;  /* 0x000000ffff057224 */ /* 0x001fca00078e0002 */
[----:B------:R-:W-:Y:S01]  /*b370*/  STG.E.U8 desc[UR36][R16.64], R5 ;  /* 0x0000000510007986 */ /* 0x000fe2000c101124 */
[----:B------:R-:W-:Y:S05]  /*b380*/  EXIT ;  /* 0x000000000000794d */ /* 0x000fea0003800000 */
.L_x_5430:
[----:B------:R-:W-:-:S13]  /*b390*/  ISETP.NE.AND P0, PT, R3, 0x2, PT ;  /* 0x000000020300780c */ /* 0x000fda0003f05270 */
[----:B------:R-:W-:Y:S05]  /*b3a0*/  @!P0 BRA `(.L_x_5433) ;  /* 0x0000000000288947 */ /* 0x000fea0003800000 */
[----:B------:R-:W-:-:S13]  /*b3b0*/  ISETP.NE.AND P0, PT, R3, 0x3, PT ;  /* 0x000000030300780c */ /* 0x000fda0003f05270 */
[----:B------:R-:W-:Y:S05]  /*b3c0*/  @!P0 BRA `(.L_x_5434) ;  /* 0x0000000000148947 */ /* 0x000fea0003800000 */
[----:B------:R-:W-:-:S13]  /*b3d0*/  ISETP.NE.AND P0, PT, R3, 0x4, PT ;  /* 0x000000040300780c */ /* 0x000fda0003f05270 */
[----:B------:R-:W-:Y:S05]  /*b3e0*/  @P0 BRA `(.L_x_5432) ;  /* 0x0000000800d00947 */ /* 0x000fea0003800000 */
[----:B0-----:R-:W0:Y:S02]  /*b3f0*/  F2I.S64.TRUNC R2, R2 ;  /* 0x0000000200027311 */ /* 0x001e24000020d900 */
[----:B0-----:R-:W-:Y:S01]  /*b400*/  STG.E.64 desc[UR36][R16.64], R2 ;  /* 0x0000000210007986 */ /* 0x001fe2000c101b24 */
[----:B------:R-:W-:Y:S05]  /*b410*/  EXIT ;  /* 0x000000000000794d */ /* 0x000fea0003800000 */
.L_x_5434:
[----:B0-----:R-:W0:Y:S02]  /*b420*/  F2I.FTZ.TRUNC.NTZ R3, R2 ;  /* 0x0000000200037305 */ /* 0x001e24000021f100 */
[----:B0-----:R-:W-:Y:S01]  /*b430*/  STG.E desc[UR36][R16.64], R3 ;  /* 0x0000000310007986 */ /* 0x001fe2000c101924 */
[----:B------:R-:W-:Y:S05]  /*b440*/  EXIT ;  /* 0x000000000000794d */ /* 0x000fea0003800000 */
.L_x_5433:
[----:B0-----:R-:W0:Y:S02]  /*b450*/  F2I.FTZ.TRUNC.NTZ R3, R2 ;  /* 0x0000000200037305 */ /* 0x001e24000021f100 */
[----:B0-----:R-:W-:Y:S01]  /*b460*/  STG.E.U16 desc[UR36][R16.64], R3 ;  /* 0x0000000310007986 */ /* 0x001fe2000c101524 */
[----:B------:R-:W-:Y:S05]  /*b470*/  EXIT ;  /* 0x000000000000794d */ /* 0x000fea0003800000 */
.L_x_5429:
[----:B------:R-:W-:-:S13]  /*b480*/  ISETP.GT.AND P0, PT, R3, 0x6, PT ;  /* 0x000000060300780c */ /* 0x000fda0003f04270 */
[----:B------:R-:W-:Y:S05]  /*b490*/  @P0 BRA `(.L_x_5435) ;  /* 0x0000000000240947 */ /* 0x000fea0003800000 */
[----:B------:R-:W-:-:S13]  /*b4a0*/  ISETP.NE.AND P0, PT, R3, 0x5, PT ;  /* 0x000000050300780c */ /* 0x000fda0003f05270 */
[----:B------:R-:W-:Y:S05]  /*b4b0*/  @!P0 BRA `(.L_x_5436) ;  /* 0x0000000000108947 */ /* 0x000fea0003800000 */
[----:B------:R-:W-:-:S13]  /*b4c0*/  ISETP.NE.AND P0, PT, R3, 0x6, PT ;  /* 0x000000060300780c */ /* 0x000fda0003f05270 */
[----:B------:R-:W-:Y:S05]  /*b4d0*/  @P0 BRA `(.L_x_5432) ;  /* 0x0000000800940947 */ /* 0x000fea0003800000 */
[----:B0-----:R-:W-:Y:S01]  /*b4e0*/  STG.E desc[UR36][R16.64], R2 ;  /* 0x0000000210007986 */ /* 0x001fe2000c101924 */
[----:B------:R-:W-:Y:S05]  /*b4f0*/  EXIT ;  /* 0x000000000000794d */ /* 0x000fea0003800000 */
.L_x_5436:
[----:B0-----:R-:W-:-:S05]  /*b500*/  F2FP.F16.F32.PACK_AB R2, RZ, R2 ;  /* 0x00000002ff02723e */ /* 0x001fca00000000ff */
[----:B------:R-:W-:Y:S01]  /*b510*/  STG.E.U16 desc[UR36][R16.64], R2 ;  /* 0x0000000210007986 */ /* 0x000fe2000c101524 */
[----:B------:R-:W-:Y:S05]  /*b520*/  EXIT ;  /* 0x000000000000794d */ /* 0x000fea0003800000 */
.L_x_5435:
[----:B------:R-:W-:-:S13]  /*b530*/  ISETP.NE.AND P0, PT, R3, 0x7, PT ;  /* 0x000000070300780c */ /* 0x000fda0003f05270 */
[----:B------:R-:W-:Y:S05]  /*b540*/  @!P0 BRA `(.L_x_5437) ;  /* 0x00000000002c8947 */ /* 0x000fea0003800000 */
[----:B------:R-:W-:-:S13]  /*b550*/  ISETP.NE.AND P0, PT, R3, 0x8, PT ;  /* 0x000000080300780c */ /* 0x000fda0003f05270 */
[----:B------:R-:W-:Y:S05]  /*b560*/  @!P0 BRA `(.L_x_5438) ;  /* 0x0000000000148947 */ /* 0x000fea0003800000 */
[----:B------:R-:W-:-:S13]  /*b570*/  ISETP.NE.AND P0, PT, R3, 0x9, PT ;  /* 0x000000090300780c */ /* 0x000fda0003f05270 */
[----:B------:R-:W-:Y:S05]  /*b580*/  @P0 BRA `(.L_x_5432) ;  /* 0x0000000800680947 */ /* 0x000fea0003800000 */
[----:B------:R-:W-:-:S05]  /*b590*/  IMAD.MOV.U32 R3, RZ, RZ, RZ ;  /* 0x000000ffff037224 */ /* 0x000fca00078e00ff */
[----:B0-----:R-:W-:Y:S01]  /*b5a0*/  STG.E.64 desc[UR36][R16.64], R2 ;  /* 0x0000000210007986 */ /* 0x001fe2000c101b24 */
[----:B------:R-:W-:Y:S05]  /*b5b0*/  EXIT ;  /* 0x000000000000794d */ /* 0x000fea0003800000 */
.L_x_5438:
[----:B0-----:R-:W-:-:S04]  /*b5c0*/  F2FP.F16.F32.PACK_AB R3, RZ, R2 ;  /* 0x00000002ff03723e */ /* 0x001fc800000000ff */
[----:B------:R-:W-:-:S05]  /*b5d0*/  PRMT R3, R3, 0x5410, RZ ;  /* 0x0000541003037816 */ /* 0x000fca00000000ff */
[----:B------:R-:W-:Y:S01]  /*b5e0*/  STG.E desc[UR36][R16.64], R3 ;  /* 0x0000000310007986 */ /* 0x000fe2000c101924 */
[----:B------:R-:W-:Y:S05]  /*b5f0*/  EXIT ;  /* 0x000000000000794d */ /* 0x000fea0003800000 */
.L_x_5437:
[----:B0-----:R-:W-:-:S06]  /*b600*/  FMUL.FTZ R2, R2, 1 ;  /* 0x3f80000002027820 */ /* 0x001fcc0000410000 */
[----:B------:R-:W0:Y:S02]  /*b610*/  F2F.F64.F32 R2, R2 ;  /* 0x0000000200027310 */ /* 0x000e240000201800 */
[----:B0-----:R-:W-:Y:S01]  /*b620*/  STG.E.64 desc[UR36][R16.64], R2 ;  /* 0x0000000210007986 */ /* 0x001fe2000c101b24 */
[----:B------:R-:W-:Y:S05]  /*b630*/  EXIT ;  /* 0x000000000000794d */ /* 0x000fea0003800000 */
.L_x_5428:
        /* <DEDUP_REMOVED lines=10> */
[----:B------:R-:W-:Y:S01]  /*b6e0*/  STG.E.U8 desc[UR36][R16.64], R3 ;  /* 0x0000000310007986 */ /* 0x000fe2000c101124 */
[----:B------:R-:W-:Y:S05]  /*b6f0*/  EXIT ;  /* 0x000000000000794d */ /* 0x000fea0003800000 */
.L_x_5441:
[----:B0-----:R-:W-:Y:S01]  /*b700*/  FMUL.FTZ R4, R2, 1 ;  /* 0x3f80000002047820 */ /* 0x001fe20000410000 */
[----:B------:R-:W-:-:S05]  /*b710*/  CS2R R6, SRZ ;  /* 0x0000000000067805 */ /* 0x000fca000001ff00 */
[----:B------:R-:W0:Y:S02]  /*b720*/  F2F.F64.F32 R4, R4 ;  /* 0x0000000400047310 */ /* 0x000e240000201800 */
[----:B0-----:R-:W-:Y:S01]  /*b730*/  STG.E.128 desc[UR36][R16.64], R4 ;  /* 0x0000000410007986 */ /* 0x001fe2000c101d24 */
[----:B------:R-:W-:Y:S05]  /*b740*/  EXIT ;  /* 0x000000000000794d */ /* 0x000fea0003800000 */
.L_x_5440:
        /* <DEDUP_REMOVED lines=20> */
.L_x_5445:
[----:B------:R-:W-:Y:S05]  /*b890*/  BSYNC B0 ;  /* 0x0000000000007941 */ /* 0x000fea0003800000 */
.L_x_5444:
[----:B------:R-:W-:-:S05]  /*b8a0*/  LOP3.LUT R5, R0, R5, RZ, 0xfc, !PT ;  /* 0x0000000500057212 */ /* 0x000fca00078efcff */
[----:B------:R-:W-:Y:S01]  /*b8b0*/  STG.E.U8 desc[UR36][R16.64], R5 ;  /* 0x0000000510007986 */ /* 0x000fe2000c101124 */
[----:B------:R-:W-:Y:S05]  /*b8c0*/  EXIT ;  /* 0x000000000000794d */ /* 0x000fea0003800000 */
.L_x_5443:
        /* <DEDUP_REMOVED lines=12> */
.L_x_5447:
[----:B------:R-:W-:Y:S01]  /*b990*/  IMAD.MOV.U32 R0, RZ, RZ, 0x7f ;  /* 0x0000007fff007424 */ /* 0x000fe200078e00ff */
[----:B------:R-:W-:-:S04]  /*b9a0*/  ISETP.GT.U32.AND P0, PT, R4, 0x7f800000, PT ;  /* 0x7f8000000400780c */ /* 0x000fc80003f04070 */
[----:B------:R-:W-:-:S09]  /*b9b0*/  SEL R0, R0, 0x7c, P0 ;  /* 0x0000007c00007807 */ /* 0x000fd20000000000 */
.L_x_5448:
[----:B------:R-:W-:Y:S05]  /*b9c0*/  BSYNC B0 ;  /* 0x0000000000007941 */ /* 0x000fea0003800000 */
.L_x_5446:
[----:B------:R-:W-:-:S04]  /*b9d0*/  LOP3.LUT R2, R2, 0x80000000, RZ, 0xc0, !PT ;  /* 0x8000000002027812 */ /* 0x000fc800078ec0ff */
[----:B------:R-:W-:-:S04]  /*b9e0*/  SHF.R.U32.HI R3, RZ, 0x18, R2 ;  /* 0x00000018ff037819 */ /* 0x000fc80000011602 */
[----:B------:R-:W-:-:S05]  /*b9f0*/  LOP3.LUT R3, R0, R3, RZ, 0xfc, !PT ;  /* 0x0000000300037212 */ /* 0x000fca00078efcff */
[----:B------:R-:W-:Y:S01]  /*ba00*/  STG.E.U8 desc[UR36][R16.64], R3 ;  /* 0x0000000310007986 */ /* 0x000fe2000c101124 */
[----:B------:R-:W-:Y:S05]  /*ba10*/  EXIT ;  /* 0x000000000000794d */ /* 0x000fea0003800000 */
.L_x_5442:
[----:B0-----:R-:W-:-:S05]  /*ba20*/  F2FP.BF16.F32.PACK_AB R2, RZ, R2 ;  /* 0x00000002ff02723e */ /* 0x001fca00000010ff */
[----:B------:R-:W-:Y:S01]  /*ba30*/  STG.E.U16 desc[UR36][R16.64], R2 ;  /* 0x0000000210007986 */ /* 0x000fe2000c101524 */
[----:B------:R-:W-:Y:S05]  /*ba40*/  EXIT ;  /* 0x000000000000794d */ /* 0x000fea0003800000 */
.L_x_5439:
        /* <DEDUP_REMOVED lines=9> */
[----:B0-----:R-:W-:Y:S01]  /*bae0*/  STG.E.U16 desc[UR36][R16.64], R3 ;  /* 0x0000000310007986 */ /* 0x001fe2000c101524 */
[----:B------:R-:W-:Y:S05]  /*baf0*/  EXIT ;  /* 0x000000000000794d */ /* 0x000fea0003800000 */
.L_x_5451:
        /* <DEDUP_REMOVED lines=16> */
.L_x_5454:
[----:B------:R-:W-:-:S04]  /*bc00*/  LOP3.LUT R2, R2, 0x80000000, RZ, 0xc0, !PT ;  /* 0x8000000002027812 */ /* 0x000fc800078ec0ff */
[----:B------:R-:W-:-:S04]  /*bc10*/  SHF.R.U32.HI R3, RZ, 0x18, R2 ;  /* 0x00000018ff037819 */ /* 0x000fc80000011602 */
[----:B------:R-:W-:-:S04]  /*bc20*/  LOP3.LUT R0, R0, R3, RZ, 0xfc, !PT ;  /* 0x0000000300007212 */ /* 0x000fc800078efcff */
[----:B------:R-:W-:-:S07]  /*bc30*/  PRMT R8, R0, 0x7610, R8 ;  /* 0x0000761000087816 */ /* 0x000fce0000000008 */
.L_x_5453:
[----:B------:R-:W-:Y:S05]  /*bc40*/  BSYNC B0 ;  /* 0x0000000000007941 */ /* 0x000fea0003800000 */
.L_x_5452:
[----:B------:R-:W-:Y:S01]  /*bc50*/  STG.E.U8 desc[UR36][R16.64], R8 ;  /* 0x0000000810007986 */ /* 0x000fe2000c101124 */
[----:B------:R-:W-:Y:S05]  /*bc60*/  EXIT ;  /* 0x000000000000794d */ /* 0x000fea0003800000 */
.L_x_5450:
        /* <DEDUP_REMOVED lines=16> */
.L_x_5457:
[----:B------:R-:W-:-:S04]  /*bd70*/  LOP3.LUT R2, R2, 0x80000000, RZ, 0xc0, !PT ;  /* 0x8000000002027812 */ /* 0x000fc800078ec0ff */
[----:B------:R-:W-:-:S04]  /*bd80*/  SHF.R.U32.HI R3, RZ, 0x18, R2 ;  /* 0x00000018ff037819 */ /* 0x000fc80000011602 */
[----:B------:R-:W-:-:S04]  /*bd90*/  LOP3.LUT R0, R0, R3, RZ, 0xfc, !PT ;  /* 0x0000000300007212 */ /* 0x000fc800078efcff */
[----:B------:R-:W-:-:S07]  /*bda0*/  PRMT R8, R0, 0x7610, R8 ;  /* 0x0000761000087816 */ /* 0x000fce0000000008 */
.L_x_5456:
[----:B------:R-:W-:Y:S05]  /*bdb0*/  BSYNC B0 ;  /* 0x0000000000007941 */ /* 0x000fea0003800000 */
.L_x_5455:
[----:B------:R-:W-:Y:S01]  /*bdc0*/  STG.E.U8 desc[UR36][R16.64], R8 ;  /* 0x0000000810007986 */ /* 0x000fe2000c101124 */
[----:B------:R-:W-:Y:S05]  /*bdd0*/  EXIT ;  /* 0x000000000000794d */ /* 0x000fea0003800000 */
.L_x_5449:
        /* <DEDUP_REMOVED lines=21> */
.L_x_5432:
        /* <DEDUP_REMOVED lines=16> */
.L_x_5460:
[----:B------:R-:W-:Y:S05]  /*c030*/  EXIT ;  /* 0x000000000000794d */ /* 0x000fea0003800000 */
.L_x_5459:
[----:B0-----:R-:W0:Y:S02]  /*c040*/  F2I.U64.TRUNC R2, R2 ;  /* 0x0000000200027311 */ /* 0x001e24000020d800 */
[----:B0-----:R-:W-:Y:S01]  /*c050*/  STG.E.64 desc[UR36][R16.64], R2 ;  /* 0x0000000210007986 */ /* 0x001fe2000c101b24 */
[----:B------:R-:W-:Y:S05]  /*c060*/  EXIT ;  /* 0x000000000000794d */ /* 0x000fea0003800000 */
.L_x_5458:
[----:B0-----:R-:W0:Y:S02]  /*c070*/  F2I.FTZ.U32.TRUNC.NTZ R3, R2 ;  /* 0x0000000200037305 */ /* 0x001e24000021f000 */
[----:B0-----:R-:W-:Y:S01]  /*c080*/  STG.E desc[UR36][R16.64], R3 ;  /* 0x0000000310007986 */ /* 0x001fe2000c101924 */
[----:B------:R-:W-:Y:S05]  /*c090*/  EXIT ;  /* 0x000000000000794d */ /* 0x000fea0003800000 */
.L_x_5461:
        /* <DEDUP_REMOVED lines=14> */
.L_x_71624:


//--------------------- .text._ZN2at6native27unrolled_elementwise_kernelIZNS0_50_GLOBAL__N__2680c7bb_12_PowKernel_cu_7dd49032_316829pow_tensor_scalar_kernel_implIffEEvRNS_18TensorIteratorBaseET0_EUlfE2_St5arrayIPcLm2EELi4E23TrivialOffsetCalculatorILi1EjESC_NS0_6memory12LoadWithCastILi1EEENSD_13StoreWithCastILi1EEEEEviT_S6_T2_T3_T4_T5_ --------------------------
	.section	.text._ZN2at6native27unrolled_elementwise_kernelIZNS0_50_GLOBAL__N__2680c7bb_12_PowKernel_cu_7dd49032_316829pow_tensor_scalar_kernel_implIffEEvRNS_18TensorIteratorBaseET0_EUlfE2_St5arrayIPcLm2EELi4E23TrivialOffsetCalculatorILi1EjESC_NS0_6memory12LoadWithCastILi1EEENSD_13StoreWithCastILi1EEEEEviT_S6_T2_T3_T4_T5_,"ax",@progbits
	.align	128
        .global         _ZN2at6native27unrolled_elementwise_kernelIZNS0_50_GLOBAL__N__2680c7bb_12_PowKernel_cu_7dd49032_316829pow_tensor_scalar_kernel_implIffEEvRNS_18TensorIteratorBaseET0_EUlfE2_St5arrayIPcLm2EELi4E23TrivialOffsetCalculatorILi1EjESC_NS0_6memory12LoadWithCastILi1EEENSD_13StoreWithCastILi1EEEEEviT_S6_T2_T3_T4_T5_
        .type           _ZN2at6native27unrolled_elementwise_kernelIZNS0_50_GLOBAL__N__2680c7bb_12_PowKernel_cu_7dd49032_316829pow_tensor_scalar_kernel_implIffEEvRNS_18TensorIteratorBaseET0_EUlfE2_St5arrayIPcLm2EELi4E23TrivialOffsetCalculatorILi1EjESC_NS0_6memory12LoadWithCastILi1EEENSD_13StoreWithCastILi1EEEEEviT_S6_T2_T3_T4_T5_,@function
        .size           _ZN2at6native27unrolled_elementwise_kernelIZNS0_50_GLOBAL__N__2680c7bb_12_PowKernel_cu_7dd49032_316829pow_tensor_scalar_kernel_implIffEEvRNS_18TensorIteratorBaseET0_EUlfE2_St5arrayIPcLm2EELi4E23TrivialOffsetCalculatorILi1EjESC_NS0_6memory12LoadWithCastILi1EEENSD_13StoreWithCastILi1EEEEEviT_S6_T2_T3_T4_T5_,(.L_x_71625 - _ZN2at6native27unrolled_elementwise_kernelIZNS0_50_GLOBAL__N__2680c7bb_12_PowKernel_cu_7dd49032_316829pow_tensor_scalar_kernel_implIffEEvRNS_18TensorIteratorBaseET0_EUlfE2_St5arrayIPcLm2EELi4E23TrivialOffsetCalculatorILi1EjESC_NS0_6memory12LoadWithCastILi1EEENSD_13StoreWithCastILi1EEEEEviT_S6_T2_T3_T4_T5_)
        .other          _ZN2at6native27unrolled_elementwise_kernelIZNS0_50_GLOBAL__N__2680c7bb_12_PowKernel_cu_7dd49032_316829pow_tensor_scalar_kernel_implIffEEvRNS_18TensorIteratorBaseET0_EUlfE2_St5arrayIPcLm2EELi4E23TrivialOffsetCalculatorILi1EjESC_NS0_6memory12LoadWithCastILi1EEENSD_13StoreWithCastILi1EEEEEviT_S6_T2_T3_T4_T5_,@"STO_CUDA_ENTRY STV_DEFAULT"
_ZN2at6native27unrolled_elementwise_kernelIZNS0_50_GLOBAL__N__2680c7bb_12_PowKernel_cu_7dd49032_316829pow_tensor_scalar_kernel_implIffEEvRNS_18TensorIteratorBaseET0_EUlfE2_St5arrayIPcLm2EELi4E23TrivialOffsetCalculatorILi1EjESC_NS0_6memory12LoadWithCastILi1EEENSD_13StoreWithCastILi1EEEEEviT_S6_T2_T3_T4_T5_:
.text._ZN2at6native27unrolled_elementwise_kernelIZNS0_50_GLOBAL__N__2680c7bb_12_PowKernel_cu_7dd49032_316829pow_tensor_scalar_kernel_implIffEEvRNS_18TensorIteratorBaseET0_EUlfE2_St5arrayIPcLm2EELi4E23TrivialOffsetCalculatorILi1EjESC_NS0_6memory12LoadWithCastILi1EEENSD_13StoreWithCastILi1EEEEEviT_S6_T2_T3_T4_T5_:
[----:B------:R-:W0:Y:S01]  /*0000*/  LDC R1, c[0x0][0x28] ;  /* 0x00000a00ff017b82 */ /* 0x000e220000000800 */
[----:B------:R-:W1:Y:S07]  /*0010*/  S2R R2, SR_CTAID.X ;  /* 0x0000000000027919 */ /* 0x000e6e0000002500 */
[----:B------:R-:W1:Y:S01]  /*0020*/  LDC R17, c[0x0][0x210] ;  /* 0x00008400ff117b82 */ /* 0x000e620000000800 */
[----:B------:R-:W-:Y:S01]  /*0030*/  ULDC.64 UR36, c[0x0][0x208] ;  /* 0x0000820000247ab9 */ /* 0x000fe20000000a00 */
[----:B------:R-:W-:Y:S01]  /*0040*/  BSSY B7, `(.L_x_5462) ;  /* 0x00000ef000077945 */ /* 0x000fe20003800000 */
[----:B------:R-:W2:Y:S01]  /*0050*/  S2R R22, SR_TID.X ;  /* 0x0000000000167919 */ /* 0x000ea20000002100 */
[----:B------:R-:W-:-:S02]  /*0060*/  IMAD.MOV.U32 R23, RZ, RZ, RZ ;  /* 0x000000ffff177224 */ /* 0x000fc400078e00ff */
[----:B------:R-:W-:Y:S02]  /*0070*/  IMAD.MOV.U32 R16, RZ, RZ, RZ ;  /* 0x000000ffff107224 */ /* 0x000fe400078e00ff */
[----:B------:R-:W3:Y:S01]  /*0080*/  LDC.U8 R24, c[0x0][0x23c] ;  /* 0x00008f00ff187b82 */ /* 0x000ee20000000000 */
[----:B-1----:R-:W-:-:S05]  /*0090*/  IMAD R17, R2, -0x200, R17 ;  /* 0xfffffe0002117824 */ /* 0x002fca00078e0211 */
[----:B--2---:R-:W-:-:S13]  /*00a0*/  ISETP.GE.AND P0, PT, R22, R17, PT ;  /* 0x000000111600720c */ /* 0x004fda0003f06270 */
[----:B0--3--:R-:W-:Y:S05]  /*00b0*/  @P0 BRA `(.L_x_5463) ;  /* 0x0000000c009c0947 */ /* 0x009fea0003800000 */
[----:B------:R-:W0:Y:S01]  /*00c0*/  LDC.64 R4, c[0x0][0x230] ;  /* 0x00008c00ff047b82 */ /* 0x000e220000000a00 */
[----:B------:R-:W-:Y:S01]  /*00d0*/  PRMT R0, R24, 0x9910, RZ ;  /* 0x0000991018007816 */ /* 0x000fe200000000ff */
[----:B------:R-:W-:Y:S01]  /*00e0*/  IMAD R22, R2, 0x200, R22 ;  /* 0x0000020002167824 */ /* 0x000fe200078e0216 */
[----:B------:R-:W-:Y:S01]  /*00f0*/  ULDC UR4, c[0x0][0x240] ;  /* 0x0000900000047ab9 */ /* 0x000fe20000000800 */
[----:B------:R-:W-:Y:S01]  /*0100*/  BSSY B6, `(.L_x_5464) ;  /* 0x00000e0000067945 */ /* 0x000fe20003800000 */
        /* <DEDUP_REMOVED lines=14> */
[----:B--2---:R4:W0:Y:S01]  /*01f0*/  I2F.S16 R16, R4 ;  /* 0x0000000400107306 */ /* 0x0048220000101400 */
[----:B------:R-:W-:Y:S05]  /*0200*/  BRA `(.L_x_5470) ;  /* 0x0000000c003c7947 */ /* 0x000fea0003800000 */
.L_x_5468:
[----:B------:R-:W2:Y:S02]  /*0210*/  LDG.E.U8 R4, desc[UR36][R4.64] ;  /* 0x0000002404047981 */ /* 0x000ea4000c1e1100 */
[----:B--2---:R-:W-:Y:S01]  /*0220*/  I2FP.F32.U32 R16, R4 ;  /* 0x0000000400107245 */ /* 0x004fe20000201000 */
[----:B------:R-:W-:Y:S06]  /*0230*/  BRA `(.L_x_5470) ;  /* 0x0000000c00307947 */ /* 0x000fec0003800000 */
.L_x_5467:
[----:B------:R-:W-:-:S13]  /*0240*/  ISETP.NE.AND P0, PT, R0, 0x2, PT ;  /* 0x000000020000780c */ /* 0x000fda0003f05270 */
[----:B------:R-:W-:Y:S05]  /*0250*/  @!P0 BRA `(.L_x_5471) ;  /* 0x0000000000288947 */ /* 0x000fea0003800000 */
[----:B------:R-:W-:-:S13]  /*0260*/  ISETP.NE.AND P0, PT, R0, 0x3, PT ;  /* 0x000000030000780c */ /* 0x000fda0003f05270 */
[----:B------:R-:W-:Y:S05]  /*0270*/  @!P0 BRA `(.L_x_5472) ;  /* 0x0000000000148947 */ /* 0x000fea0003800000 */
[----:B------:R-:W-:-:S13]  /*0280*/  ISETP.NE.AND P0, PT, R0, 0x4, PT ;  /* 0x000000040000780c */ /* 0x000fda0003f05270 */
[----:B------:R-:W-:Y:S05]  /*0290*/  @P0 BRA `(.L_x_5469) ;  /* 0x0000000800bc0947 */ /* 0x000fea0003800000 */
[----:B------:R-:W2:Y:S02]  /*02a0*/  LDG.E.64 R4, desc[UR36][R4.64] ;  /* 0x0000002404047981 */ /* 0x000ea4000c1e1b00 */
[----:B--2---:R0:W1:Y:S01]  /*02b0*/  I2F.S64 R16, R4 ;  /* 0x0000000400107312 */ /* 0x0040620000301400 */
[----:B------:R-:W-:Y:S05]  /*02c0*/  BRA `(.L_x_5470) ;  /* 0x0000000c000c7947 */ /* 0x000fea0003800000 */
.L_x_5472:
[----:B------:R-:W2:Y:S02]  /*02d0*/  LDG.E R4, desc[UR36][R4.64] ;  /* 0x0000002404047981 */ /* 0x000ea4000c1e1900 */
[----:B--2---:R-:W-:Y:S01]  /*02e0*/  I2FP.F32.S32 R16, R4 ;  /* 0x0000000400107245 */ /* 0x004fe20000201400 */
[----:B------:R-:W-:Y:S06]  /*02f0*/  BRA `(.L_x_5470) ;  /* 0x0000000c00007947 */ /* 0x000fec0003800000 */
.L_x_5471:
[----:B------:R-:W2:Y:S02]  /*0300*/  LDG.E.U16 R4, desc[UR36][R4.64] ;  /* 0x0000002404047981 */ /* 0x000ea4000c1e1500 */
[----:B--2---:R2:W3:Y:S01]  /*0310*/  I2F.S16 R16, R4 ;  /* 0x0000000400107306 */ /* 0x0044e20000101400 */
[----:B------:R-:W-:Y:S05]  /*0320*/  BRA `(.L_x_5470) ;  /* 0x0000000800f47947 */ /* 0x000fea0003800000 */
.L_x_5466:
        /* <DEDUP_REMOVED lines=8> */
.L_x_5474:
[----:B------:R-:W2:Y:S02]  /*03b0*/  LDG.E.U16 R4, desc[UR36][R4.64] ;  /* 0x0000002404047981 */ /* 0x000ea4000c1e1500 */
[----:B--2---:R-:W-:Y:S01]  /*03c0*/  HADD2.F32 R16, -RZ, R4.H0_H0 ;  /* 0x20000004ff107230 */ /* 0x004fe20000004100 */
[----:B------:R-:W-:Y:S06]  /*03d0*/  BRA `(.L_x_5470) ;  /* 0x0000000800c87947 */ /* 0x000fec0003800000 */
.L_x_5473:
        /* <DEDUP_REMOVED lines=8> */
.L_x_5476:
[----:B------:R-:W2:Y:S02]  /*0460*/  LDG.E.U16 R4, desc[UR36][R4.64] ;  /* 0x0000002404047981 */ /* 0x000ea4000c1e1500 */
[----:B--2---:R-:W-:Y:S01]  /*0470*/  HADD2.F32 R16, -RZ, R4.H0_H0 ;  /* 0x20000004ff107230 */ /* 0x004fe20000004100 */
[----:B------:R-:W-:Y:S06]  /*0480*/  BRA `(.L_x_5470) ;  /* 0x00000008009c7947 */ /* 0x000fec0003800000 */
.L_x_5475:
[----:B------:R-:W2:Y:S01]  /*0490*/  LDG.E.64 R4, desc[UR36][R4.64] ;  /* 0x0000002404047981 */ /* 0x000ea2000c1e1b00 */
[----:B------:R-:W-:Y:S01]  /*04a0*/  UMOV UR4, 0xf0000000 ;  /* 0xf000000000047882 */ /* 0x000fe20000000000 */
[----:B------:R-:W-:Y:S01]  /*04b0*/  UMOV UR5, 0x380fffff ;  /* 0x380fffff00057882 */ /* 0x000fe20000000000 */
[----:B--2---:R-:W0:Y:S01]  /*04c0*/  F2F.F32.F64 R16, R4 ;  /* 0x0000000400107310 */ /* 0x004e220000301000 */
[----:B------:R-:W-:-:S14]  /*04d0*/  DSETP.GEU.AND P0, PT, |R4|, UR4, PT ;  /* 0x0000000404007e2a */ /* 0x000fdc000bf0e200 */
[----:B0-----:R-:W-:Y:S01]  /*04e0*/  @!P0 FMUL R16, R16, 1.175494350822287508e-38 ;  /* 0x0080000010108820 */ /* 0x001fe20000400000 */
[----:B------:R-:W-:Y:S06]  /*04f0*/  BRA `(.L_x_5470) ;  /* 0x0000000800807947 */ /* 0x000fec0003800000 */
.L_x_5465:
        /* <DEDUP_REMOVED lines=12> */
.L_x_5479:
[----:B------:R-:W2:Y:S01]  /*05c0*/  LDG.E.64 R4, desc[UR36][R4.64] ;  /* 0x0000002404047981 */ /* 0x000ea2000c1e1b00 */
[----:B------:R-:W-:Y:S01]  /*05d0*/  UMOV UR4, 0xf0000000 ;  /* 0xf000000000047882 */ /* 0x000fe20000000000 */
[----:B------:R-:W-:Y:S01]  /*05e0*/  UMOV UR5, 0x380fffff ;  /* 0x380fffff00057882 */ /* 0x000fe20000000000 */
[----:B--2---:R-:W0:Y:S01]  /*05f0*/  F2F.F32.F64 R16, R4 ;  /* 0x0000000400107310 */ /* 0x004e220000301000 */
[----:B------:R-:W-:-:S14]  /*0600*/  DSETP.GEU.AND P0, PT, |R4|, UR4, PT ;  /* 0x0000000404007e2a */ /* 0x000fdc000bf0e200 */
[----:B0-----:R-:W-:Y:S01]  /*0610*/  @!P0 FMUL R16, R16, 1.175494350822287508e-38 ;  /* 0x0080000010108820 */ /* 0x001fe20000400000 */
[----:B------:R-:W-:Y:S06]  /*0620*/  BRA `(.L_x_5470) ;  /* 0x0000000800347947 */ /* 0x000fec0003800000 */
.L_x_5478:
        /* <DEDUP_REMOVED lines=24> */
[----:B------:R-:W-:Y:S01]  /*07b0*/  LOP3.LUT R16, R3, 0x80000000, R16, 0xf8, !PT ;  /* 0x8000000003107812 */ /* 0x000fe200078ef810 */
[----:B------:R-:W-:Y:S06]  /*07c0*/  BRA `(.L_x_5470) ;  /* 0x0000000400cc7947 */ /* 0x000fec0003800000 */
.L_x_5481:
        /* <DEDUP_REMOVED lines=9> */
[----:B------:R-:W-:Y:S01]  /*0860*/  @P0 FMUL.FTZ R16, R3, 1.9259299443872358531e-34 ;  /* 0x0780000003100820 */ /* 0x000fe20000410000 */
[----:B------:R-:W-:Y:S02]  /*0870*/  IMAD.SHL.U32 R3, R4, 0x1000000, RZ ;  /* 0x0100000004037824 */ /* 0x000fe400078e00ff */
[----:B------:R-:W-:-:S05]  /*0880*/  @!P0 FADD.FTZ R16, R0, -0.5 ;  /* 0xbf00000000108421 */ /* 0x000fca0000010000 */
[----:B------:R-:W-:Y:S01]  /*0890*/  LOP3.LUT R16, R16, 0x80000000, R3, 0xf8, !PT ;  /* 0x8000000010107812 */ /* 0x000fe200078ef803 */
[----:B------:R-:W-:Y:S06]  /*08a0*/  BRA `(.L_x_5470) ;  /* 0x0000000400947947 */ /* 0x000fec0003800000 */
.L_x_5480:
[----:B------:R-:W2:Y:S02]  /*08b0*/  LDG.E.U16 R4, desc[UR36][R4.64] ;  /* 0x0000002404047981 */ /* 0x000ea4000c1e1500 */
[----:B--2---:R-:W-:Y:S01]  /*08c0*/  IMAD.U32 R16, R4, 0x10000, RZ ;  /* 0x0001000004107824 */ /* 0x004fe200078e00ff */
[----:B------:R-:W-:Y:S06]  /*08d0*/  BRA `(.L_x_5470) ;  /* 0x0000000400887947 */ /* 0x000fec0003800000 */
.L_x_5477:
        /* <DEDUP_REMOVED lines=11> */
.L_x_5484:
        /* <DEDUP_REMOVED lines=20> */
.L_x_5486:
[----:B------:R-:W-:Y:S05]  /*0ad0*/  BSYNC B0 ;  /* 0x0000000000007941 */ /* 0x000fea0003800000 */
.L_x_5485:
[----:B------:R-:W-:Y:S01]  /*0ae0*/  IMAD.SHL.U32 R3, R3, 0x100000, RZ ;  /* 0x0010000003037824 */ /* 0x000fe200078e00ff */
[----:B------:R-:W-:-:S04]  /*0af0*/  LEA R5, R0, 0x3b800000, 0x17 ;  /* 0x3b80000000057811 */ /* 0x000fc800078eb8ff */
[----:B------:R-:W-:Y:S01]  /*0b00*/  LOP3.LUT R16, R5, R3, R16, 0xfe, !PT ;  /* 0x0000000305107212 */ /* 0x000fe200078efe10 */
[----:B------:R-:W-:Y:S06]  /*0b10*/  BRA `(.L_x_5470) ;  /* 0x0000000000f87947 */ /* 0x000fec0003800000 */
.L_x_5483:
        /* <DEDUP_REMOVED lines=20> */
.L_x_5488:
[----:B------:R-:W-:Y:S05]  /*0c60*/  BSYNC B0 ;  /* 0x0000000000007941 */ /* 0x000fea0003800000 */
.L_x_5487:
[----:B------:R-:W-:Y:S01]  /*0c70*/  IMAD.SHL.U32 R3, R3, 0x200000, RZ ;  /* 0x0020000003037824 */ /* 0x000fe200078e00ff */
[----:B------:R-:W-:-:S04]  /*0c80*/  LEA R5, R0, 0x37800000, 0x17 ;  /* 0x3780000000057811 */ /* 0x000fc800078eb8ff */
[----:B------:R-:W-:Y:S01]  /*0c90*/  LOP3.LUT R16, R5, R3, R16, 0xfe, !PT ;  /* 0x0000000305107212 */ /* 0x000fe200078efe10 */
[----:B------:R-:W-:Y:S06]  /*0ca0*/  BRA `(.L_x_5470) ;  /* 0x0000000000947947 */ /* 0x000fec0003800000 */
.L_x_5482:
        /* <DEDUP_REMOVED lines=14> */
.L_x_5469:
        /* <DEDUP_REMOVED lines=16> */
.L_x_5491:
[----:B------:R-:W-:Y:S01]  /*0e90*/  IMAD.MOV.U32 R16, RZ, RZ, RZ ;  /* 0x000000ffff107224 */ /* 0x000fe200078e00ff */
[----:B------:R-:W-:Y:S06]  /*0ea0*/  BRA `(.L_x_5470) ;  /* 0x0000000000147947 */ /* 0x000fec0003800000 */
.L_x_5490:
[----:B------:R-:W2:Y:S02]  /*0eb0*/  LDG.E.64 R4, desc[UR36][R4.64] ;  /* 0x0000002404047981 */ /* 0x000ea4000c1e1b00 */
[----:B--2---:R0:W1:Y:S01]  /*0ec0*/  I2F.U64 R16, R4 ;  /* 0x0000000400107312 */ /* 0x0040620000301000 */
[----:B------:R-:W-:Y:S05]  /*0ed0*/  BRA `(.L_x_5470) ;  /* 0x0000000000087947 */ /* 0x000fea0003800000 */
.L_x_5489:
[----:B------:R-:W2:Y:S02]  /*0ee0*/  LDG.E R4, desc[UR36][R4.64] ;  /* 0x0000002404047981 */ /* 0x000ea4000c1e1900 */
[----:B--2---:R-:W-:-:S07]  /*0ef0*/  I2FP.F32.U32 R16, R4 ;  /* 0x0000000400107245 */ /* 0x004fce0000201000 */
.L_x_5470:
[----:B------:R-:W-:Y:S05]  /*0f00*/  BSYNC B6 ;  /* 0x0000000000067941 */ /* 0x000fea0003800000 */
.L_x_5464:
[----:B------:R-:W2:Y:S02]  /*0f10*/  S2R R22, SR_TID.X ;  /* 0x0000000000167919 */ /* 0x000ea40000002100 */
[----:B--2---:R-:W-:-:S07]  /*0f20*/  VIADD R22, R22, 0x80 ;  /* 0x0000008016167836 */ /* 0x004fce0000000000 */
.L_x_5463:
[----:B------:R-:W-:Y:S05]  /*0f30*/  BSYNC B7 ;  /* 0x0000000000077941 */ /* 0x000fea0003800000 */
.L_x_5462:
[----:B------:R-:W-:Y:S01]  /*0f40*/  ISETP.GE.AND P0, PT, R22, R17, PT ;  /* 0x000000111600720c */ /* 0x000fe20003f06270 */
[----:B------:R-:W-:-:S12]  /*0f50*/  BSSY B7, `(.L_x_5492) ;  /* 0x00000e8000077945 */ /* 0x000fd80003800000 */
[----:B------:R-:W-:Y:S05]  /*0f60*/  @P0 BRA `(.L_x_5493) ;  /* 0x0000000c00980947 */ /* 0x000fea0003800000 */
[----:B0---4-:R-:W0:Y:S01]  /*0f70*/  LDC.64 R4, c[0x0][0x230] ;  /* 0x00008c00ff047b82 */ /* 0x011e220000000a00 */
[----:B------:R-:W-:Y:S01]  /*0f80*/  IMAD R0, R2, 0x200, R22 ;  /* 0x0000020002007824 */ /* 0x000fe200078e0216 */
[----:B------:R-:W-:Y:S01]  /*0f90*/  PRMT R6, R24, 0x9910, RZ ;  /* 0x0000991018067816 */ /* 0x000fe200000000ff */
[----:B------:R-:W-:Y:S01]  /*0fa0*/  ULDC UR4, c[0x0][0x240] ;  /* 0x0000900000047ab9 */ /* 0x000fe20000000800 */
[----:B------:R-:W-:Y:S01]  /*0fb0*/  BSSY B6, `(.L_x_5494) ;  /* 0x00000e0000067945 */ /* 0x000fe20003800000 */
        /* <DEDUP_REMOVED lines=17> */
.L_x_5498:
[----:B------:R-:W2:Y:S02]  /*10d0*/  LDG.E.U8 R4, desc[UR36][R4.64] ;  /* 0x0000002404047981 */ /* 0x000ea4000c1e1100 */
[----:B--2---:R-:W-:Y:S01]  /*10e0*/  I2FP.F32.U32 R23, R4 ;  /* 0x0000000400177245 */ /* 0x004fe20000201000 */
[----:B------:R-:W-:Y:S06]  /*10f0*/  BRA `(.L_x_5500) ;  /* 0x0000000c002c7947 */ /* 0x000fec0003800000 */
.L_x_5497:
        /* <DEDUP_REMOVED lines=9> */
.L_x_5502:
[----:B------:R-:W2:Y:S02]  /*1190*/  LDG.E R4, desc[UR36][R4.64] ;  /* 0x0000002404047981 */ /* 0x000ea4000c1e1900 */
[----:B--2---:R-:W-:Y:S01]  /*11a0*/  I2FP.F32.S32 R23, R4 ;  /* 0x0000000400177245 */ /* 0x004fe20000201400 */
[----:B------:R-:W-:Y:S06]  /*11b0*/  BRA `(.L_x_5500) ;  /* 0x0000000800fc7947 */ /* 0x000fec0003800000 */
.L_x_5501:
[----:B------:R-:W2:Y:S02]  /*11c0*/  LDG.E.U16 R4, desc[UR36][R4.64] ;  /* 0x0000002404047981 */ /* 0x000ea4000c1e1500 */
[----:B--2---:R0:W2:Y:S01]  /*11d0*/  I2F.S16 R23, R4 ;  /* 0x0000000400177306 */ /* 0x0040a20000101400 */
[----:B------:R-:W-:Y:S05]  /*11e0*/  BRA `(.L_x_5500) ;  /* 0x0000000800f07947 */ /* 0x000fea0003800000 */
.L_x_5496:
        /* <DEDUP_REMOVED lines=8> */
.L_x_5504:
[----:B------:R-:W2:Y:S02]  /*1270*/  LDG.E.U16 R4, desc[UR36][R4.64] ;  /* 0x0000002404047981 */ /* 0x000ea4000c1e1500 */
[----:B--2---:R-:W-:Y:S01]  /*1280*/  HADD2.F32 R23, -RZ, R4.H0_H0 ;  /* 0x20000004ff177230 */ /* 0x004fe20000004100 */
[----:B------:R-:W-:Y:S06]  /*1290*/  BRA `(.L_x_5500) ;  /* 0x0000000800c47947 */ /* 0x000fec0003800000 */
.L_x_5503:
        /* <DEDUP_REMOVED lines=8> */
.L_x_5506:
[----:B------:R-:W2:Y:S02]  /*1320*/  LDG.E.U16 R4, desc[UR36][R4.64] ;  /* 0x0000002404047981 */ /* 0x000ea4000c1e1500 */
[----:B--2---:R-:W-:Y:S01]  /*1330*/  HADD2.F32 R23, -RZ, R4.H0_H0 ;  /* 0x20000004ff177230 */ /* 0x004fe20000004100 */
[----:B------:R-:W-:Y:S06]  /*1340*/  BRA `(.L_x_5500) ;  /* 0x0000000800987947 */ /* 0x000fec0003800000 */
.L_x_5505:
[----:B------:R-:W2:Y:S01]  /*1350*/  LDG.E.64 R4, desc[UR36][R4.64] ;  /* 0x0000002404047981 */ /* 0x000ea2000c1e1b00 */
[----:B------:R-:W-:Y:S01]  /*1360*/  UMOV UR4, 0xf0000000 ;  /* 0xf000000000047882 */ /* 0x000fe20000000000 */
[----:B------:R-:W-:Y:S01]  /*1370*/  UMOV UR5, 0x380fffff ;  /* 0x380fffff00057882 */ /* 0x000fe20000000000 */
[----:B--2---:R-:W0:Y:S01]  /*1380*/  F2F.F32.F64 R23, R4 ;  /* 0x0000000400177310 */ /* 0x004e220000301000 */
[----:B------:R-:W-:-:S14]  /*1390*/  DSETP.GEU.AND P0, PT, |R4|, UR4, PT ;  /* 0x0000000404007e2a */ /* 0x000fdc000bf0e200 */
[----:B0-----:R-:W-:Y:S01]  /*13a0*/  @!P0 FMUL R23, R23, 1.175494350822287508e-38 ;  /* 0x0080000017178820 */ /* 0x001fe20000400000 */
[----:B------:R-:W-:Y:S06]  /*13b0*/  BRA `(.L_x_5500) ;  /* 0x00000008007c7947 */ /* 0x000fec0003800000 */
.L_x_5495:
        /* <DEDUP_REMOVED lines=12> */
.L_x_5509:
[----:B------:R-:W2:Y:S01]  /*1480*/  LDG.E.64 R4, desc[UR36][R4.64] ;  /* 0x0000002404047981 */ /* 0x000ea2000c1e1b00 */
[----:B------:R-:W-:Y:S01]  /*1490*/  UMOV UR4, 0xf0000000 ;  /* 0xf000000000047882 */ /* 0x000fe20000000000 */
[----:B------:R-:W-:Y:S01]  /*14a0*/  UMOV UR5, 0x380fffff ;  /* 0x380fffff00057882 */ /* 0x000fe20000000000 */
[----:B--2---:R-:W0:Y:S01]  /*14b0*/  F2F.F32.F64 R23, R4 ;  /* 0x0000000400177310 */ /* 0x004e220000301000 */
[----:B------:R-:W-:-:S14]  /*14c0*/  DSETP.GEU.AND P0, PT, |R4|, UR4, PT ;  /* 0x0000000404007e2a */ /* 0x000fdc000bf0e200 */
[----:B0-----:R-:W-:Y:S01]  /*14d0*/  @!P0 FMUL R23, R23, 1.175494350822287508e-38 ;  /* 0x0080000017178820 */ /* 0x001fe20000400000 */
[----:B------:R-:W-:Y:S06]  /*14e0*/  BRA `(.L_x_5500) ;  /* 0x0000000800307947 */ /* 0x000fec0003800000 */
.L_x_5508:
        /* <DEDUP_REMOVED lines=26> */
.L_x_5511:
        /* <DEDUP_REMOVED lines=11> */
[----:B------:R-:W-:Y:S01]  /*1740*/  LOP3.LUT R23, R23, 0x80000000, R0, 0xf8, !PT ;  /* 0x8000000017177812 */ /* 0x000fe200078ef800 */
[----:B------:R-:W-:Y:S06]  /*1750*/  BRA `(.L_x_5500) ;  /* 0x0000000400947947 */ /* 0x000fec0003800000 */
.L_x_5510:
[----:B------:R-:W2:Y:S02]  /*1760*/  LDG.E.U16 R4, desc[UR36][R4.64] ;  /* 0x0000002404047981 */ /* 0x000ea4000c1e1500 */
[----:B--2---:R-:W-:Y:S01]  /*1770*/  IMAD.U32 R23, R4, 0x10000, RZ ;  /* 0x0001000004177824 */ /* 0x004fe200078e00ff */
[----:B------:R-:W-:Y:S06]  /*1780*/  BRA `(.L_x_5500) ;  /* 0x0000000400887947 */ /* 0x000fec0003800000 */
.L_x_5507:
        /* <DEDUP_REMOVED lines=11> */
.L_x_5514:
        /* <DEDUP_REMOVED lines=20> */
.L_x_5516:
[----:B------:R-:W-:Y:S05]  /*1980*/  BSYNC B0 ;  /* 0x0000000000007941 */ /* 0x000fea0003800000 */
.L_x_5515:
[----:B------:R-:W-:Y:S01]  /*1990*/  IMAD.SHL.U32 R3, R3, 0x100000, RZ ;  /* 0x0010000003037824 */ /* 0x000fe200078e00ff */
[----:B------:R-:W-:-:S04]  /*19a0*/  LEA R0, R0, 0x3b800000, 0x17 ;  /* 0x3b80000000007811 */ /* 0x000fc800078eb8ff */
[----:B------:R-:W-:Y:S01]  /*19b0*/  LOP3.LUT R23, R0, R3, R23, 0xfe, !PT ;  /* 0x0000000300177212 */ /* 0x000fe200078efe17 */
[----:B------:R-:W-:Y:S06]  /*19c0*/  BRA `(.L_x_5500) ;  /* 0x0000000000f87947 */ /* 0x000fec0003800000 */
.L_x_5513:
        /* <DEDUP_REMOVED lines=20> */
.L_x_5518:
[----:B------:R-:W-:Y:S05]  /*1b10*/  BSYNC B0 ;  /* 0x0000000000007941 */ /* 0x000fea0003800000 */
.L_x_5517:
[----:B------:R-:W-:Y:S01]  /*1b20*/  IMAD.SHL.U32 R3, R3, 0x200000, RZ ;  /* 0x0020000003037824 */ /* 0x000fe200078e00ff */
[----:B------:R-:W-:-:S04]  /*1b30*/  LEA R0, R0, 0x37800000, 0x17 ;  /* 0x3780000000007811 */ /* 0x000fc800078eb8ff */
[----:B------:R-:W-:Y:S01]  /*1b40*/  LOP3.LUT R23, R0, R3, R23, 0xfe, !PT ;  /* 0x0000000300177212 */ /* 0x000fe200078efe17 */
[----:B------:R-:W-:Y:S06]  /*1b50*/  BRA `(.L_x_5500) ;  /* 0x0000000000947947 */ /* 0x000fec0003800000 */
.L_x_5512:
        /* <DEDUP_REMOVED lines=14> */
.L_x_5499:
        /* <DEDUP_REMOVED lines=15> */
[----:B01-3-5:R-:W-:Y:S05]  /*1d30*/  CALL.ABS.NOINC R14 ;  /* 0x000000000e007343 */ /* 0x02bfea0003c00000 */
.L_x_5521:
[----:B------:R-:W-:Y:S01]  /*1d40*/  IMAD.MOV.U32 R23, RZ, RZ, RZ ;  /* 0x000000ffff177224 */ /* 0x000fe200078e00ff */
[----:B------:R-:W-:Y:S06]  /*1d50*/  BRA `(.L_x_5500) ;  /* 0x0000000000147947 */ /* 0x000fec0003800000 */
.L_x_5520:
[----:B------:R-:W2:Y:S02]  /*1d60*/  LDG.E.64 R4, desc[UR36][R4.64] ;  /* 0x0000002404047981 */ /* 0x000ea4000c1e1b00 */
[----:B--2---:R0:W2:Y:S01]  /*1d70*/  I2F.U64 R23, R4 ;  /* 0x0000000400177312 */ /* 0x0040a20000301000 */
[----:B------:R-:W-:Y:S05]  /*1d80*/  BRA `(.L_x_5500) ;  /* 0x0000000000087947 */ /* 0x000fea0003800000 */
.L_x_5519:
[----:B------:R-:W2:Y:S02]  /*1d90*/  LDG.E R4, desc[UR36][R4.64] ;  /* 0x0000002404047981 */ /* 0x000ea4000c1e1900 */
[----:B--2---:R-:W-:-:S07]  /*1da0*/  I2FP.F32.U32 R23, R4 ;  /* 0x0000000400177245 */ /* 0x004fce0000201000 */
.L_x_5500:
[----:B------:R-:W-:Y:S05]  /*1db0*/  BSYNC B6 ;  /* 0x0000000000067941 */ /* 0x000fea0003800000 */
.L_x_5494:
[----:B------:R-:W-:-:S07]  /*1dc0*/  VIADD R22, R22, 0x80 ;  /* 0x0000008016167836 */ /* 0x000fce0000000000 */
.L_x_5493:
[----:B------:R-:W-:Y:S05]  /*1dd0*/  BSYNC B7 ;  /* 0x0000000000077941 */ /* 0x000fea0003800000 */
.L_x_5492:
[----:B------:R-:W-:Y:S01]  /*1de0*/  ISETP.GE.AND P0, PT, R22, R17, PT ;  /* 0x000000111600720c */ /* 0x000fe20003f06270 */
[----:B------:R-:W-:Y:S01]  /*1df0*/  BSSY B7, `(.L_x_5522) ;  /* 0x00000e9000077945 */ /* 0x000fe20003800000 */
[----:B------:R-:W-:-:S11]  /*1e00*/  CS2R R18, SRZ ;  /* 0x0000000000127805 */ /* 0x000fd6000001ff00 */
[----:B------:R-:W-:Y:S05]  /*1e10*/  @P0 BRA `(.L_x_5523) ;  /* 0x0000000c00980947 */ /* 0x000fea0003800000 */
[----:B0-2-4-:R-:W0:Y:S01]  /*1e20*/  LDC.64 R4, c[0x0][0x230] ;  /* 0x00008c00ff047b82 */ /* 0x015e220000000a00 */
        /* <DEDUP_REMOVED lines=19> */
[----:B--2---:R0:W2:Y:S01]  /*1f60*/  I2F.S16 R18, R4 ;  /* 0x0000000400127306 */ /* 0x0040a20000101400 */
[----:B------:R-:W-:Y:S05]  /*1f70*/  BRA `(.L_x_5530) ;  /* 0x0000000c00387947 */ /* 0x000fea0003800000 */
.L_x_5528:
[----:B------:R-:W2:Y:S02]  /*1f80*/  LDG.E.U8 R4, desc[UR36][R4.64] ;  /* 0x0000002404047981 */ /* 0x000ea4000c1e1100 */
[----:B--2---:R-:W-:Y:S01]  /*1f90*/  I2FP.F32.U32 R18, R4 ;  /* 0x0000000400127245 */ /* 0x004fe20000201000 */
[----:B------:R-:W-:Y:S06]  /*1fa0*/  BRA `(.L_x_5530) ;  /* 0x0000000c002c7947 */ /* 0x000fec0003800000 */
.L_x_5527:
        /* <DEDUP_REMOVED lines=9> */
.L_x_5532:
[----:B------:R-:W2:Y:S02]  /*2040*/  LDG.E R4, desc[UR36][R4.64] ;  /* 0x0000002404047981 */ /* 0x000ea4000c1e1900 */
[----:B--2---:R-:W-:Y:S01]  /*2050*/  I2FP.F32.S32 R18, R4 ;  /* 0x0000000400127245 */ /* 0x004fe20000201400 */
[----:B------:R-:W-:Y:S06]  /*2060*/  BRA `(.L_x_5530) ;  /* 0x0000000800fc7947 */ /* 0x000fec0003800000 */
.L_x_5531:
[----:B------:R-:W2:Y:S02]  /*2070*/  LDG.E.U16 R4, desc[UR36][R4.64] ;  /* 0x0000002404047981 */ /* 0x000ea4000c1e1500 */
[----:B--2---:R4:W0:Y:S01]  /*2080*/  I2F.S16 R18, R4 ;  /* 0x0000000400127306 */ /* 0x0048220000101400 */
[----:B------:R-:W-:Y:S05]  /*2090*/  BRA `(.L_x_5530) ;  /* 0x0000000800f07947 */ /* 0x000fea0003800000 */
.L_x_5526:
        /* <DEDUP_REMOVED lines=8> */
.L_x_5534:
[----:B------:R-:W2:Y:S02]  /*2120*/  LDG.E.U16 R4, desc[UR36][R4.64] ;  /* 0x0000002404047981 */ /* 0x000ea4000c1e1500 */
[----:B--2---:R-:W-:Y:S01]  /*2130*/  HADD2.F32 R18, -RZ, R4.H0_H0 ;  /* 0x20000004ff127230 */ /* 0x004fe20000004100 */
[----:B------:R-:W-:Y:S06]  /*2140*/  BRA `(.L_x_5530) ;  /* 0x0000000800c47947 */ /* 0x000fec0003800000 */
.L_x_5533:
        /* <DEDUP_REMOVED lines=8> */
.L_x_5536:
[----:B------:R-:W2:Y:S02]  /*21d0*/  LDG.E.U16 R4, desc[UR36][R4.64] ;  /* 0x0000002404047981 */ /* 0x000ea4000c1e1500 */
[----:B--2---:R-:W-:Y:S01]  /*21e0*/  HADD2.F32 R18, -RZ, R4.H0_H0 ;  /* 0x20000004ff127230 */ /* 0x004fe20000004100 */
[----:B------:R-:W-:Y:S06]  /*21f0*/  BRA `(.L_x_5530) ;  /* 0x0000000800987947 */ /* 0x000fec0003800000 */
.L_x_5535:
[----:B------:R-:W2:Y:S01]  /*2200*/  LDG.E.64 R4, desc[UR36][R4.64] ;  /* 0x0000002404047981 */ /* 0x000ea2000c1e1b00 */
[----:B------:R-:W-:Y:S01]  /*2210*/  UMOV UR4, 0xf0000000 ;  /* 0xf000000000047882 */ /* 0x000fe20000000000 */
[----:B------:R-:W-:Y:S01]  /*2220*/  UMOV UR5, 0x380fffff ;  /* 0x380fffff00057882 */ /* 0x000fe20000000000 */
[----:B--2---:R-:W0:Y:S01]  /*2230*/  F2F.F32.F64 R18, R4 ;  /* 0x0000000400127310 */ /* 0x004e220000301000 */
[----:B------:R-:W-:-:S14]  /*2240*/  DSETP.GEU.AND P0, PT, |R4|, UR4, PT ;  /* 0x0000000404007e2a */ /* 0x000fdc000bf0e200 */
[----:B0-----:R-:W-:Y:S01]  /*2250*/  @!P0 FMUL R18, R18, 1.175494350822287508e-38 ;  /* 0x0080000012128820 */ /* 0x001fe20000400000 */
[----:B------:R-:W-:Y:S06]  /*2260*/  BRA `(.L_x_5530) ;  /* 0x00000008007c7947 */ /* 0x000fec0003800000 */
.L_x_5525:
        /* <DEDUP_REMOVED lines=12> */
.L_x_5539:
[----:B------:R-:W2:Y:S01]  /*2330*/  LDG.E.64 R4, desc[UR36][R4.64] ;  /* 0x0000002404047981 */ /* 0x000ea2000c1e1b00 */
[----:B------:R-:W-:Y:S01]  /*2340*/  UMOV UR4, 0xf0000000 ;  /* 0xf000000000047882 */ /* 0x000fe20000000000 */
[----:B------:R-:W-:Y:S01]  /*2350*/  UMOV UR5, 0x380fffff ;  /* 0x380fffff00057882 */ /* 0x000fe20000000000 */
[----:B--2---:R-:W0:Y:S01]  /*2360*/  F2F.F32.F64 R18, R4 ;  /* 0x0000000400127310 */ /* 0x004e220000301000 */
[----:B------:R-:W-:-:S14]  /*2370*/  DSETP.GEU.AND P0, PT, |R4|, UR4, PT ;  /* 0x0000000404007e2a */ /* 0x000fdc000bf0e200 */
[----:B0-----:R-:W-:Y:S01]  /*2380*/  @!P0 FMUL R18, R18, 1.175494350822287508e-38 ;  /* 0x0080000012128820 */ /* 0x001fe20000400000 */
[----:B------:R-:W-:Y:S06]  /*2390*/  BRA `(.L_x_5530) ;  /* 0x0000000800307947 */ /* 0x000fec0003800000 */
.L_x_5538:
        /* <DEDUP_REMOVED lines=26> */
.L_x_5541:
        /* <DEDUP_REMOVED lines=13> */
.L_x_5540:
[----:B------:R-:W2:Y:S02]  /*2610*/  LDG.E.U16 R4, desc[UR36][R4.64] ;  /* 0x0000002404047981 */ /* 0x000ea4000c1e1500 */
[----:B--2---:R-:W-:Y:S01]  /*2620*/  IMAD.U32 R18, R4, 0x10000, RZ ;  /* 0x0001000004127824 */ /* 0x004fe200078e00ff */
[----:B------:R-:W-:Y:S06]  /*2630*/  BRA `(.L_x_5530) ;  /* 0x0000000400887947 */ /* 0x000fec0003800000 */
.L_x_5537:
        /* <DEDUP_REMOVED lines=11> */
.L_x_5544:
        /* <DEDUP_REMOVED lines=20> */
.L_x_5546:
[----:B------:R-:W-:Y:S05]  /*2830*/  BSYNC B0 ;  /* 0x0000000000007941 */ /* 0x000fea0003800000 */
.L_x_5545:
[----:B------:R-:W-:Y:S01]  /*2840*/  IMAD.SHL.U32 R3, R3, 0x100000, RZ ;  /* 0x0010000003037824 */ /* 0x000fe200078e00ff */
[----:B------:R-:W-:-:S04]  /*2850*/  LEA R5, R0, 0x3b800000, 0x17 ;  /* 0x3b80000000057811 */ /* 0x000fc800078eb8ff */
[----:B------:R-:W-:Y:S01]  /*2860*/  LOP3.LUT R18, R5, R3, R18, 0xfe, !PT ;  /* 0x0000000305127212 */ /* 0x000fe200078efe12 */
[----:B------:R-:W-:Y:S06]  /*2870*/  BRA `(.L_x_5530) ;  /* 0x0000000000f87947 */ /* 0x000fec0003800000 */
.L_x_5543:
        /* <DEDUP_REMOVED lines=20> */
.L_x_5548:
[----:B------:R-:W-:Y:S05]  /*29c0*/  BSYNC B0 ;  /* 0x0000000000007941 */ /* 0x000fea0003800000 */
.L_x_5547:
[----:B------:R-:W-:Y:S01]  /*29d0*/  IMAD.SHL.U32 R3, R3, 0x200000, RZ ;  /* 0x0020000003037824 */ /* 0x000fe200078e00ff */
[----:B------:R-:W-:-:S04]  /*29e0*/  LEA R5, R0, 0x37800000, 0x17 ;  /* 0x3780000000057811 */ /* 0x000fc800078eb8ff */
[----:B------:R-:W-:Y:S01]  /*29f0*/  LOP3.LUT R18, R5, R3, R18, 0xfe, !PT ;  /* 0x0000000305127212 */ /* 0x000fe200078efe12 */
[----:B------:R-:W-:Y:S06]  /*2a00*/  BRA `(.L_x_5530) ;  /* 0x0000000000947947 */ /* 0x000fec0003800000 */
.L_x_5542:
        /* <DEDUP_REMOVED lines=14> */
.L_x_5529:
        /* <DEDUP_REMOVED lines=16> */
.L_x_5551:
[----:B------:R-:W-:Y:S01]  /*2bf0*/  IMAD.MOV.U32 R18, RZ, RZ, RZ ;  /* 0x000000ffff127224 */ /* 0x000fe200078e00ff */
[----:B------:R-:W-:Y:S06]  /*2c00*/  BRA `(.L_x_5530) ;  /* 0x0000000000147947 */ /* 0x000fec0003800000 */
.L_x_5550:
[----:B------:R-:W2:Y:S02]  /*2c10*/  LDG.E.64 R4, desc[UR36][R4.64] ;  /* 0x0000002404047981 */ /* 0x000ea4000c1e1b00 */
[----:B--2---:R0:W2:Y:S01]  /*2c20*/  I2F.U64 R18, R4 ;  /* 0x0000000400127312 */ /* 0x0040a20000301000 */
[----:B------:R-:W-:Y:S05]  /*2c30*/  BRA `(.L_x_5530) ;  /* 0x0000000000087947 */ /* 0x000fea0003800000 */
.L_x_5549:
[----:B------:R-:W2:Y:S02]  /*2c40*/  LDG.E R4, desc[UR36][R4.64] ;  /* 0x0000002404047981 */ /* 0x000ea4000c1e1900 */
[----:B--2---:R-:W-:-:S07]  /*2c50*/  I2FP.F32.U32 R18, R4 ;  /* 0x0000000400127245 */ /* 0x004fce0000201000 */
.L_x_5530:
[----:B------:R-:W-:Y:S05]  /*2c60*/  BSYNC B6 ;  /* 0x0000000000067941 */ /* 0x000fea0003800000 */
.L_x_5524:
[----:B------:R-:W-:-:S07]  /*2c70*/  VIADD R22, R22, 0x80 ;  /* 0x0000008016167836 */ /* 0x000fce0000000000 */
.L_x_5523:
[----:B------:R-:W-:Y:S05]  /*2c80*/  BSYNC B7 ;  /* 0x0000000000077941 */ /* 0x000fea0003800000 */
.L_x_5522:
[----:B------:R-:W-:Y:S01]  /*2c90*/  ISETP.GE.AND P0, PT, R22, R17, PT ;  /* 0x000000111600720c */ /* 0x000fe20003f06270 */
[----:B------:R-:W-:-:S12]  /*2ca0*/  BSSY B6, `(.L_x_5552) ;  /* 0x00000e1000067945 */ /* 0x000fd80003800000 */
[----:B------:R-:W-:Y:S05]  /*2cb0*/  @P0 BRA `(.L_x_5553) ;  /* 0x0000000c007c0947 */ /* 0x000fea0003800000 */
[----:B0-2-4-:R-:W0:Y:S01]  /*2cc0*/  LDC.64 R4, c[0x0][0x230] ;  /* 0x00008c00ff047b82 */ /* 0x015e220000000a00 */
        /* <DEDUP_REMOVED lines=19> */
.L_x_5557:
[----:B------:R-:W2:Y:S02]  /*2e00*/  LDG.E.U8 R4, desc[UR36][R4.64] ;  /* 0x0000002404047981 */ /* 0x000ea4000c1e1100 */
[----:B--2---:R-:W-:Y:S01]  /*2e10*/  I2FP.F32.U32 R19, R4 ;  /* 0x0000000400137245 */ /* 0x004fe20000201000 */
[----:B------:R-:W-:Y:S06]  /*2e20*/  BRA `(.L_x_5553) ;  /* 0x0000000c00207947 */ /* 0x000fec0003800000 */
.L_x_5556:
        /* <DEDUP_REMOVED lines=9> */
.L_x_5560:
[----:B------:R-:W2:Y:S02]  /*2ec0*/  LDG.E R4, desc[UR36][R4.64] ;  /* 0x0000002404047981 */ /* 0x000ea4000c1e1900 */
[----:B--2---:R-:W-:Y:S01]  /*2ed0*/  I2FP.F32.S32 R19, R4 ;  /* 0x0000000400137245 */ /* 0x004fe20000201400 */
[----:B------:R-:W-:Y:S06]  /*2ee0*/  BRA `(.L_x_5553) ;  /* 0x0000000800f07947 */ /* 0x000fec0003800000 */
.L_x_5559:
[----:B------:R-:W2:Y:S02]  /*2ef0*/  LDG.E.U16 R4, desc[UR36][R4.64] ;  /* 0x0000002404047981 */ /* 0x000ea4000c1e1500 */
[----:B--2---:R0:W2:Y:S01]  /*2f00*/  I2F.S16 R19, R4 ;  /* 0x0000000400137306 */ /* 0x0040a20000101400 */
[----:B------:R-:W-:Y:S05]  /*2f10*/  BRA `(.L_x_5553) ;  /* 0x0000000800e47947 */ /* 0x000fea0003800000 */
.L_x_5555:
        /* <DEDUP_REMOVED lines=8> */
.L_x_5562:
[----:B------:R-:W2:Y:S02]  /*2fa0*/  LDG.E.U16 R4, desc[UR36][R4.64] ;  /* 0x0000002404047981 */ /* 0x000ea4000c1e1500 */
[----:B--2---:R-:W-:Y:S01]  /*2fb0*/  HADD2.F32 R19, -RZ, R4.H0_H0 ;  /* 0x20000004ff137230 */ /* 0x004fe20000004100 */
[----:B------:R-:W-:Y:S06]  /*2fc0*/  BRA `(.L_x_5553) ;  /* 0x0000000800b87947 */ /* 0x000fec0003800000 */
.L_x_5561:
        /* <DEDUP_REMOVED lines=8> */
.L_x_5564:
[----:B------:R-:W2:Y:S02]  /*3050*/  LDG.E.U16 R4, desc[UR36][R4.64] ;  /* 0x0000002404047981 */ /* 0x000ea4000c1e1500 */
[----:B--2---:R-:W-:Y:S01]  /*3060*/  HADD2.F32 R19, -RZ, R4.H0_H0 ;  /* 0x20000004ff137230 */ /* 0x004fe20000004100 */
[----:B------:R-:W-:Y:S06]  /*3070*/  BRA `(.L_x_5553) ;  /* 0x00000008008c7947 */ /* 0x000fec0003800000 */
.L_x_5563:
[----:B------:R-:W2:Y:S01]  /*3080*/  LDG.E.64 R4, desc[UR36][R4.64] ;  /* 0x0000002404047981 */ /* 0x000ea2000c1e1b00 */
[----:B------:R-:W-:Y:S01]  /*3090*/  UMOV UR4, 0xf0000000 ;  /* 0xf000000000047882 */ /* 0x000fe20000000000 */
[----:B------:R-:W-:Y:S01]  /*30a0*/  UMOV UR5, 0x380fffff ;  /* 0x380fffff00057882 */ /* 0x000fe20000000000 */
[----:B--2---:R-:W0:Y:S01]  /*30b0*/  F2F.F32.F64 R19, R4 ;  /* 0x0000000400137310 */ /* 0x004e220000301000 */
[----:B------:R-:W-:-:S14]  /*30c0*/  DSETP.GEU.AND P0, PT, |R4|, UR4, PT ;  /* 0x0000000404007e2a */ /* 0x000fdc000bf0e200 */
[----:B0-----:R-:W-:Y:S01]  /*30d0*/  @!P0 FMUL R19, R19, 1.175494350822287508e-38 ;  /* 0x0080000013138820 */ /* 0x001fe20000400000 */
[----:B------:R-:W-:Y:S06]  /*30e0*/  BRA `(.L_x_5553) ;  /* 0x0000000800707947 */ /* 0x000fec0003800000 */
.L_x_5554:
        /* <DEDUP_REMOVED lines=12> */
.L_x_5567:
[----:B------:R-:W2:Y:S01]  /*31b0*/  LDG.E.64 R4, desc[UR36][R4.64] ;  /* 0x0000002404047981 */ /* 0x000ea2000c1e1b00 */
[----:B------:R-:W-:Y:S01]  /*31c0*/  UMOV UR4, 0xf0000000 ;  /* 0xf000000000047882 */ /* 0x000fe20000000000 */
[----:B------:R-:W-:Y:S01]  /*31d0*/  UMOV UR5, 0x380fffff ;  /* 0x380fffff00057882 */ /* 0x000fe20000000000 */
[----:B--2---:R-:W0:Y:S01]  /*31e0*/  F2F.F32.F64 R19, R4 ;  /* 0x0000000400137310 */ /* 0x004e220000301000 */
[----:B------:R-:W-:-:S14]  /*31f0*/  DSETP.GEU.AND P0, PT, |R4|, UR4, PT ;  /* 0x0000000404007e2a */ /* 0x000fdc000bf0e200 */
[----:B0-----:R-:W-:Y:S01]  /*3200*/  @!P0 FMUL R19, R19, 1.175494350822287508e-38 ;  /* 0x0080000013138820 */ /* 0x001fe20000400000 */
[----:B------:R-:W-:Y:S06]  /*3210*/  BRA `(.L_x_5553) ;  /* 0x0000000800247947 */ /* 0x000fec0003800000 */
.L_x_5566:
        /* <DEDUP_REMOVED lines=26> */
.L_x_5569:
        /* <DEDUP_REMOVED lines=13> */
.L_x_5568:
[----:B------:R-:W2:Y:S02]  /*3490*/  LDG.E.U16 R4, desc[UR36][R4.64] ;  /* 0x0000002404047981 */ /* 0x000ea4000c1e1500 */
[----:B--2---:R-:W-:Y:S01]  /*34a0*/  IMAD.U32 R19, R4, 0x10000, RZ ;  /* 0x0001000004137824 */ /* 0x004fe200078e00ff */
[----:B------:R-:W-:Y:S06]  /*34b0*/  BRA `(.L_x_5553) ;  /* 0x00000004007c7947 */ /* 0x000fec0003800000 */
.L_x_5565:
        /* <DEDUP_REMOVED lines=11> */
.L_x_5572:
[----:B------:R-:W2:Y:S02]  /*3570*/  LDG.E.U8 R3, desc[UR36][R4.64] ;  /* 0x0000002404037981 */ /* 0x000ea4000c1e1100 */
        /* <DEDUP_REMOVED lines=18> */
.L_x_5574:
[----:B------:R-:W-:Y:S05]  /*36a0*/  BSYNC B0 ;  /* 0x0000000000007941 */ /* 0x000fea0003800000 */
.L_x_5573:
[----:B------:R-:W-:Y:S01]  /*36b0*/  IMAD.SHL.U32 R3, R3, 0x100000, RZ ;  /* 0x0010000003037824 */ /* 0x000fe200078e00ff */
[----:B------:R-:W-:-:S04]  /*36c0*/  LEA R0, R0, 0x3b800000, 0x17 ;  /* 0x3b80000000007811 */ /* 0x000fc800078eb8ff */
[----:B------:R-:W-:Y:S01]  /*36d0*/  LOP3.LUT R19, R0, R3, R19, 0xfe, !PT ;  /* 0x0000000300137212 */ /* 0x000fe200078efe13 */
[----:B------:R-:W-:Y:S06]  /*36e0*/  BRA `(.L_x_5553) ;  /* 0x0000000000f07947 */ /* 0x000fec0003800000 */
.L_x_5571:
        /* <DEDUP_REMOVED lines=19> */
.L_x_5576:
[----:B------:R-:W-:Y:S05]  /*3820*/  BSYNC B0 ;  /* 0x0000000000007941 */ /* 0x000fea0003800000 */
.L_x_5575:
[----:B------:R-:W-:Y:S01]  /*3830*/  IMAD.SHL.U32 R3, R3, 0x200000, RZ ;  /* 0x0020000003037824 */ /* 0x000fe200078e00ff */
[----:B------:R-:W-:-:S04]  /*3840*/  LEA R0, R0, 0x37800000, 0x17 ;  /* 0x3780000000007811 */ /* 0x000fc800078eb8ff */
[----:B------:R-:W-:Y:S01]  /*3850*/  LOP3.LUT R19, R0, R3, R19, 0xfe, !PT ;  /* 0x0000000300137212 */ /* 0x000fe200078efe13 */
[----:B------:R-:W-:Y:S06]  /*3860*/  BRA `(.L_x_5553) ;  /* 0x0000000000907947 */ /* 0x000fec0003800000 */
.L_x_5570:
        /* <DEDUP_REMOVED lines=14> */
.L_x_5558:
        /* <DEDUP_REMOVED lines=16> */
.L_x_5579:
[----:B------:R-:W-:Y:S05]  /*3a50*/  BRA `(.L_x_5553) ;  /* 0x0000000000147947 */ /* 0x000fea0003800000 */
.L_x_5578:
[----:B------:R-:W2:Y:S02]  /*3a60*/  LDG.E.64 R4, desc[UR36][R4.64] ;  /* 0x0000002404047981 */ /* 0x000ea4000c1e1b00 */
[----:B--2---:R0:W2:Y:S01]  /*3a70*/  I2F.U64 R19, R4 ;  /* 0x0000000400137312 */ /* 0x0040a20000301000 */
[----:B------:R-:W-:Y:S05]  /*3a80*/  BRA `(.L_x_5553) ;  /* 0x0000000000087947 */ /* 0x000fea0003800000 */
.L_x_5577:
[----:B------:R-:W2:Y:S02]  /*3a90*/  LDG.E R4, desc[UR36][R4.64] ;  /* 0x0000002404047981 */ /* 0x000ea4000c1e1900 */
[----:B--2---:R-:W-:-:S07]  /*3aa0*/  I2FP.F32.U32 R19, R4 ;  /* 0x0000000400137245 */ /* 0x004fce0000201000 */
.L_x_5553:
[----:B------:R-:W-:Y:S05]  /*3ab0*/  BSYNC B6 ;  /* 0x0000000000067941 */ /* 0x000fea0003800000 */
.L_x_5552:
[----:B------:R-:W0:Y:S01]  /*3ac0*/  S2R R25, SR_TID.X ;  /* 0x0000000000197919 */ /* 0x000e220000002100 */
[----:B------:R-:W-:Y:S01]  /*3ad0*/  BSSY B6, `(.L_x_5580) ;  /* 0x0000119000067945 */ /* 0x000fe20003800000 */
[C---:B0-----:R-:W-:Y:S01]  /*3ae0*/  ISETP.GE.AND P3, PT, R25.reuse, R17, PT ;  /* 0x000000111900720c */ /* 0x041fe20003f66270 */
[C---:B------:R-:W-:Y:S02]  /*3af0*/  VIADD R0, R25.reuse, 0x100 ;  /* 0x0000010019007836 */ /* 0x040fe40000000000 */
[----:B------:R-:W-:-:S03]  /*3b00*/  VIADD R26, R25, 0x80 ;  /* 0x00000080191a7836 */ /* 0x000fc60000000000 */
[-C--:B------:R-:W-:Y:S01]  /*3b10*/  ISETP.GE.AND P1, PT, R0, R17.reuse, PT ;  /* 0x000000110000720c */ /* 0x080fe20003f26270 */
[----:B------:R-:W-:Y:S01]  /*3b20*/  VIADD R0, R25, 0x180 ;  /* 0x0000018019007836 */ /* 0x000fe20000000000 */
[----:B------:R-:W-:-:S04]  /*3b30*/  ISETP.GE.AND P0, PT, R26, R17, PT ;  /* 0x000000111a00720c */ /* 0x000fc80003f06270 */
[----:B------:R-:W-:Y:S01]  /*3b40*/  ISETP.GE.AND P2, PT, R0, R17, PT ;  /* 0x000000110000720c */ /* 0x000fe20003f46270 */
[----:B------:R-:W0:Y:S01]  /*3b50*/  @!P3 LDC R3, c[0x0][0x218] ;  /* 0x00008600ff03bb82 */ /* 0x000e220000000800 */
[----:B-1-3-5:R-:W0:Y:S07]  /*3b60*/  @!P3 MUFU.LG2 R16, R16 ;  /* 0x000000100010b308 */ /* 0x02ae2e0000000c00 */
[----:B------:R-:W1:Y:S01]  /*3b70*/  @!P1 LDC R8, c[0x0][0x218] ;  /* 0x00008600ff089b82 */ /* 0x000e620000000800 */
[----:B--2---:R-:W-:Y:S07]  /*3b80*/  @!P0 MUFU.LG2 R23, R23 ;  /* 0x0000001700178308 */ /* 0x004fee0000000c00 */
[----:B------:R-:W2:Y:S01]  /*3b90*/  @!P2 LDC R10, c[0x0][0x218] ;  /* 0x00008600ff0aab82 */ /* 0x000ea20000000800 */
[----:B------:R-:W2:Y:S07]  /*3ba0*/  @!P2 MUFU.LG2 R19, R19 ;  /* 0x000000130013a308 */ /* 0x000eae0000000c00 */
[----:B------:R-:W3:Y:S01]  /*3bb0*/  @!P0 LDC R6, c[0x0][0x218] ;  /* 0x00008600ff068b82 */ /* 0x000ee20000000800 */
[----:B0-----:R-:W-:-:S02]  /*3bc0*/  @!P3 FMUL.FTZ R0, R16, R3 ;  /* 0x000000031000b220 */ /* 0x001fc40000410000 */
[----:B------:R-:W1:Y:S05]  /*3bd0*/  @!P1 MUFU.LG2 R3, R18 ;  /* 0x0000001200039308 */ /* 0x000e6a0000000c00 */
[----:B------:R-:W0:Y:S03]  /*3be0*/  LDC.U8 R16, c[0x0][0x244] ;  /* 0x00009100ff107b82 */ /* 0x000e260000000000 */
[----:B----4-:R3:W4:Y:S01]  /*3bf0*/  @!P3 MUFU.EX2 R4, R0 ;  /* 0x000000000004b308 */ /* 0x0107220000000800 */
[----:B--2---:R-:W-:Y:S01]  /*3c00*/  @!P2 FMUL.FTZ R5, R19, R10 ;  /* 0x0000000a1305a220 */ /* 0x004fe20000410000 */
[----:B-1----:R-:W-:-:S06]  /*3c10*/  @!P1 FMUL.FTZ R3, R3, R8 ;  /* 0x0000000803039220 */ /* 0x002fcc0000410000 */
[----:B------:R1:W2:Y:S01]  /*3c20*/  @!P2 MUFU.EX2 R24, R5 ;  /* 0x000000050018a308 */ /* 0x0002a20000000800 */
[----:B---3--:R-:W-:-:S07]  /*3c30*/  @!P0 FMUL.FTZ R0, R23, R6 ;  /* 0x0000000617008220 */ /* 0x008fce0000410000 */
[----:B------:R1:W3:Y:S08]  /*3c40*/  @!P1 MUFU.EX2 R22, R3 ;  /* 0x0000000300169308 */ /* 0x0002f00000000800 */
[----:B------:R1:W0:Y:S01]  /*3c50*/  @!P0 MUFU.EX2 R18, R0 ;  /* 0x0000000000128308 */ /* 0x0002220000000800 */
[----:B--2-4-:R-:W-:Y:S05]  /*3c60*/  @P3 BRA `(.L_x_5581) ;  /* 0x0000000c00fc3947 */ /* 0x014fea0003800000 */
        /* <DEDUP_REMOVED lines=18> */
[----:B------:R-:W0:Y:S01]  /*3d90*/  F2I.FTZ.TRUNC.NTZ R3, R4 ;  /* 0x0000000400037305 */ /* 0x000e22000021f100 */
[----:B------:R-:W-:Y:S01]  /*3da0*/  IMAD.MOV.U32 R25, RZ, RZ, R26 ;  /* 0x000000ffff197224 */ /* 0x000fe200078e001a */
[----:B0-----:R0:W-:Y:S01]  /*3db0*/  STG.E.U8 desc[UR36][R8.64], R3 ;  /* 0x0000000308007986 */ /* 0x0011e2000c101124 */
[----:B------:R-:W-:Y:S05]  /*3dc0*/  BRA `(.L_x_5581) ;  /* 0x0000000c00a47947 */ /* 0x000fea0003800000 */
.L_x_5585:
[----:B------:R-:W0:Y:S01]  /*3dd0*/  F2I.S64.TRUNC R4, R4 ;  /* 0x0000000400047311 */ /* 0x000e22000020d900 */
[----:B------:R-:W-:Y:S02]  /*3de0*/  IMAD.MOV.U32 R25, RZ, RZ, R26 ;  /* 0x000000ffff197224 */ /* 0x000fe400078e001a */
[----:B0-----:R-:W-:-:S05]  /*3df0*/  IMAD.MOV.U32 R3, RZ, RZ, R4 ;  /* 0x000000ffff037224 */ /* 0x001fca00078e0004 */
[----:B------:R0:W-:Y:S01]  /*3e00*/  STG.E.U8 desc[UR36][R8.64], R3 ;  /* 0x0000000308007986 */ /* 0x0001e2000c101124 */
[----:B------:R-:W-:Y:S05]  /*3e10*/  BRA `(.L_x_5581) ;  /* 0x0000000c00907947 */ /* 0x000fea0003800000 */
.L_x_5584:
[----:B------:R-:W-:-:S13]  /*3e20*/  ISETP.NE.AND P0, PT, R0, 0x2, PT ;  /* 0x000000020000780c */ /* 0x000fda0003f05270 */
[----:B------:R-:W-:Y:S05]  /*3e30*/  @!P0 BRA `(.L_x_5587) ;  /* 0x0000000000308947 */ /* 0x000fea0003800000 */
[----:B------:R-:W-:-:S13]  /*3e40*/  ISETP.NE.AND P0, PT, R0, 0x3, PT ;  /* 0x000000030000780c */ /* 0x000fda0003f05270 */
[----:B------:R-:W-:Y:S05]  /*3e50*/  @!P0 BRA `(.L_x_5588) ;  /* 0x0000000000188947 */ /* 0x000fea0003800000 */
[----:B------:R-:W-:-:S13]  /*3e60*/  ISETP.NE.AND P0, PT, R0, 0x4, PT ;  /* 0x000000040000780c */ /* 0x000fda0003f05270 */
[----:B------:R-:W-:Y:S05]  /*3e70*/  @P0 BRA `(.L_x_5586) ;  /* 0x0000000c00140947 */ /* 0x000fea0003800000 */
[----:B------:R-:W0:Y:S01]  /*3e80*/  F2I.S64.TRUNC R4, R4 ;  /* 0x0000000400047311 */ /* 0x000e22000020d900 */
[----:B------:R-:W-:Y:S01]  /*3e90*/  IMAD.MOV.U32 R25, RZ, RZ, R26 ;  /* 0x000000ffff197224 */ /* 0x000fe200078e001a */
[----:B0-----:R0:W-:Y:S01]  /*3ea0*/  STG.E.64 desc[UR36][R8.64], R4 ;  /* 0x0000000408007986 */ /* 0x0011e2000c101b24 */
[----:B------:R-:W-:Y:S05]  /*3eb0*/  BRA `(.L_x_5581) ;  /* 0x0000000c00687947 */ /* 0x000fea0003800000 */
.L_x_5588:
[----:B------:R-:W0:Y:S01]  /*3ec0*/  F2I.FTZ.TRUNC.NTZ R3, R4 ;  /* 0x0000000400037305 */ /* 0x000e22000021f100 */
[----:B------:R-:W-:Y:S01]  /*3ed0*/  IMAD.MOV.U32 R25, RZ, RZ, R26 ;  /* 0x000000ffff197224 */ /* 0x000fe200078e001a */
[----:B0-----:R0:W-:Y:S01]  /*3ee0*/  STG.E desc[UR36][R8.64], R3 ;  /* 0x0000000308007986 */ /* 0x0011e2000c101924 */
[----:B------:R-:W-:Y:S05]  /*3ef0*/  BRA `(.L_x_5581) ;  /* 0x0000000c00587947 */ /* 0x000fea0003800000 */
.L_x_5587:
[----:B------:R-:W0:Y:S01]  /*3f00*/  F2I.FTZ.TRUNC.NTZ R3, R4 ;  /* 0x0000000400037305 */ /* 0x000e22000021f100 */
[----:B------:R-:W-:Y:S01]  /*3f10*/  IMAD.MOV.U32 R25, RZ, RZ, R26 ;  /* 0x000000ffff197224 */ /* 0x000fe200078e001a */
[----:B0-----:R0:W-:Y:S01]  /*3f20*/  STG.E.U16 desc[UR36][R8.64], R3 ;  /* 0x0000000308007986 */ /* 0x0011e2000c101524 */
[----:B------:R-:W-:Y:S05]  /*3f30*/  BRA `(.L_x_5581) ;  /* 0x0000000c00487947 */ /* 0x000fea0003800000 */
.L_x_5583:
[----:B------:R-:W-:-:S13]  /*3f40*/  ISETP.GT.AND P0, PT, R0, 0x6, PT ;  /* 0x000000060000780c */ /* 0x000fda0003f04270 */
[----:B------:R-:W-:Y:S05]  /*3f50*/  @P0 BRA `(.L_x_5589) ;  /* 0x00000000002c0947 */ /* 0x000fea0003800000 */
[----:B------:R-:W-:-:S13]  /*3f60*/  ISETP.NE.AND P0, PT, R0, 0x5, PT ;  /* 0x000000050000780c */ /* 0x000fda0003f05270 */
[----:B------:R-:W-:Y:S05]  /*3f70*/  @!P0 BRA `(.L_x_5590) ;  /* 0x0000000000148947 */ /* 0x000fea0003800000 */
[----:B------:R-:W-:-:S13]  /*3f80*/  ISETP.NE.AND P0, PT, R0, 0x6, PT ;  /* 0x000000060000780c */ /* 0x000fda0003f05270 */
[----:B------:R-:W-:Y:S05]  /*3f90*/  @P0 BRA `(.L_x_5586) ;  /* 0x0000000800cc0947 */ /* 0x000fea0003800000 */
[----:B------:R0:W-:Y:S01]  /*3fa0*/  STG.E desc[UR36][R8.64], R4 ;  /* 0x0000000408007986 */ /* 0x0001e2000c101924 */
[----:B------:R-:W-:Y:S01]  /*3fb0*/  IMAD.MOV.U32 R25, RZ, RZ, R26 ;  /* 0x000000ffff197224 */ /* 0x000fe200078e001a */
[----:B------:R-:W-:Y:S06]  /*3fc0*/  BRA `(.L_x_5581) ;  /* 0x0000000c00247947 */ /* 0x000fec0003800000 */
.L_x_5590:
[----:B------:R-:W-:Y:S01]  /*3fd0*/  F2FP.F16.F32.PACK_AB R4, RZ, R4 ;  /* 0x00000004ff04723e */ /* 0x000fe200000000ff */
[----:B------:R-:W-:-:S04]  /*3fe0*/  IMAD.MOV.U32 R25, RZ, RZ, R26 ;  /* 0x000000ffff197224 */ /* 0x000fc800078e001a */
[----:B------:R0:W-:Y:S01]  /*3ff0*/  STG.E.U16 desc[UR36][R8.64], R4 ;  /* 0x0000000408007986 */ /* 0x0001e2000c101524 */
[----:B------:R-:W-:Y:S05]  /*4000*/  BRA `(.L_x_5581) ;  /* 0x0000000c00147947 */ /* 0x000fea0003800000 */
.L_x_5589:
[----:B------:R-:W-:-:S13]  /*4010*/  ISETP.NE.AND P0, PT, R0, 0x7, PT ;  /* 0x000000070000780c */ /* 0x000fda0003f05270 */
[----:B------:R-:W-:Y:S05]  /*4020*/  @!P0 BRA `(.L_x_5591) ;  /* 0x0000000000348947 */ /* 0x000fea0003800000 */
[----:B------:R-:W-:-:S13]  /*4030*/  ISETP.NE.AND P0, PT, R0, 0x8, PT ;  /* 0x000000080000780c */ /* 0x000fda0003f05270 */
[----:B------:R-:W-:Y:S05]  /*4040*/  @!P0 BRA `(.L_x_5592) ;  /* 0x0000000000188947 */ /* 0x000fea0003800000 */
[----:B------:R-:W-:-:S13]  /*4050*/  ISETP.NE.AND P0, PT, R0, 0x9, PT ;  /* 0x000000090000780c */ /* 0x000fda0003f05270 */
[----:B------:R-:W-:Y:S05]  /*4060*/  @P0 BRA `(.L_x_5586) ;  /* 0x0000000800980947 */ /* 0x000fea0003800000 */
[----:B------:R-:W-:Y:S02]  /*4070*/  IMAD.MOV.U32 R5, RZ, RZ, RZ ;  /* 0x000000ffff057224 */ /* 0x000fe400078e00ff */
[----:B------:R-:W-:-:S03]  /*4080*/  IMAD.MOV.U32 R25, RZ, RZ, R26 ;  /* 0x000000ffff197224 */ /* 0x000fc600078e001a */
[----:B------:R0:W-:Y:S01]  /*4090*/  STG.E.64 desc[UR36][R8.64], R4 ;  /* 0x0000000408007986 */ /* 0x0001e2000c101b24 */
[----:B------:R-:W-:Y:S05]  /*40a0*/  BRA `(.L_x_5581) ;  /* 0x0000000800ec7947 */ /* 0x000fea0003800000 */
.L_x_5592:
[----:B------:R-:W-:Y:S01]  /*40b0*/  F2FP.F16.F32.PACK_AB R3, RZ, R4 ;  /* 0x00000004ff03723e */ /* 0x000fe200000000ff */
[----:B------:R-:W-:-:S03]  /*40c0*/  IMAD.MOV.U32 R25, RZ, RZ, R26 ;  /* 0x000000ffff197224 */ /* 0x000fc600078e001a */
[----:B------:R-:W-:-:S05]  /*40d0*/  PRMT R3, R3, 0x5410, RZ ;  /* 0x0000541003037816 */ /* 0x000fca00000000ff */
[----:B------:R0:W-:Y:S01]  /*40e0*/  STG.E desc[UR36][R8.64], R3 ;  /* 0x0000000308007986 */ /* 0x0001e2000c101924 */
[----:B------:R-:W-:Y:S05]  /*40f0*/  BRA `(.L_x_5581) ;  /* 0x0000000800d87947 */ /* 0x000fea0003800000 */
.L_x_5591:
[----:B------:R-:W-:Y:S01]  /*4100*/  FMUL.FTZ R4, R4, 1 ;  /* 0x3f80000004047820 */ /* 0x000fe20000410000 */
[----:B------:R-:W-:-:S05]  /*4110*/  IMAD.MOV.U32 R25, RZ, RZ, R26 ;  /* 0x000000ffff197224 */ /* 0x000fca00078e001a */
[----:B------:R-:W0:Y:S02]  /*4120*/  F2F.F64.F32 R4, R4 ;  /* 0x0000000400047310 */ /* 0x000e240000201800 */
[----:B0-----:R0:W-:Y:S01]  /*4130*/  STG.E.64 desc[UR36][R8.64], R4 ;  /* 0x0000000408007986 */ /* 0x0011e2000c101b24 */
[----:B------:R-:W-:Y:S05]  /*4140*/  BRA `(.L_x_5581) ;  /* 0x0000000800c47947 */ /* 0x000fea0003800000 */
.L_x_5582:
        /* <DEDUP_REMOVED lines=8> */
[----:B------:R-:W-:Y:S01]  /*41d0*/  FSETP.NEU.FTZ.AND P0, PT, R4, RZ, PT ;  /* 0x000000ff0400720b */ /* 0x000fe20003f1d000 */
[----:B------:R-:W-:-:S03]  /*41e0*/  IMAD.MOV.U32 R25, RZ, RZ, R26 ;  /* 0x000000ffff197224 */ /* 0x000fc600078e001a */
[----:B------:R-:W-:-:S05]  /*41f0*/  SEL R3, RZ, 0x1, !P0 ;  /* 0x00000001ff037807 */ /* 0x000fca0004000000 */
[----:B------:R0:W-:Y:S01]  /*4200*/  STG.E.U8 desc[UR36][R8.64], R3 ;  /* 0x0000000308007986 */ /* 0x0001e2000c101124 */
[----:B------:R-:W-:Y:S05]  /*4210*/  BRA `(.L_x_5581) ;  /* 0x0000000800907947 */ /* 0x000fea0003800000 */
.L_x_5595:
[----:B------:R-:W-:Y:S01]  /*4220*/  FMUL.FTZ R4, R4, 1 ;  /* 0x3f80000004047820 */ /* 0x000fe20000410000 */
[----:B------:R-:W-:Y:S01]  /*4230*/  CS2R R6, SRZ ;  /* 0x0000000000067805 */ /* 0x000fe2000001ff00 */
[----:B------:R-:W-:-:S04]  /*4240*/  IMAD.MOV.U32 R25, RZ, RZ, R26 ;  /* 0x000000ffff197224 */ /* 0x000fc800078e001a */
[----:B------:R-:W0:Y:S02]  /*4250*/  F2F.F64.F32 R4, R4 ;  /* 0x0000000400047310 */ /* 0x000e240000201800 */
[----:B0-----:R0:W-:Y:S01]  /*4260*/  STG.E.128 desc[UR36][R8.64], R4 ;  /* 0x0000000408007986 */ /* 0x0011e2000c101d24 */
[----:B------:R-:W-:Y:S05]  /*4270*/  BRA `(.L_x_5581) ;  /* 0x0000000800787947 */ /* 0x000fea0003800000 */
.L_x_5594:
[----:B------:R-:W-:-:S13]  /*4280*/  ISETP.NE.AND P0, PT, R0, 0xf, PT ;  /* 0x0000000f0000780c */ /* 0x000fda0003f05270 */
[----:B------:R-:W-:Y:S05]  /*4290*/  @!P0 BRA `(.L_x_5596) ;  /* 0x0000000000b48947 */ /* 0x000fea0003800000 */
[----:B------:R-:W-:-:S13]  /*42a0*/  ISETP.NE.AND P0, PT, R0, 0x17, PT ;  /* 0x000000170000780c */ /* 0x000fda0003f05270 */
[----:B------:R-:W-:Y:S05]  /*42b0*/  @!P0 BRA `(.L_x_5597) ;  /* 0x0000000000548947 */ /* 0x000fea0003800000 */
[----:B------:R-:W-:-:S13]  /*42c0*/  ISETP.NE.AND P0, PT, R0, 0x18, PT ;  /* 0x000000180000780c */ /* 0x000fda0003f05270 */
[----:B------:R-:W-:Y:S05]  /*42d0*/  @P0 BRA `(.L_x_5586) ;  /* 0x0000000400fc0947 */ /* 0x000fea0003800000 */
[C---:B------:R-:W-:Y:S01]  /*42e0*/  LOP3.LUT R6, R4.reuse, 0x7fffffff, RZ, 0xc0, !PT ;  /* 0x7fffffff04067812 */ /* 0x040fe200078ec0ff */
        /* <DEDUP_REMOVED lines=13> */
.L_x_5599:
[----:B------:R-:W-:Y:S05]  /*43c0*/  BSYNC B0 ;  /* 0x0000000000007941 */ /* 0x000fea0003800000 */
.L_x_5598:
[----:B------:R-:W-:Y:S01]  /*43d0*/  LOP3.LUT R5, R0, R5, RZ, 0xfc, !PT ;  /* 0x0000000500057212 */ /* 0x000fe200078efcff */
[----:B------:R-:W-:-:S04]  /*43e0*/  IMAD.MOV.U32 R25, RZ, RZ, R26 ;  /* 0x000000ffff197224 */ /* 0x000fc800078e001a */
[----:B------:R0:W-:Y:S01]  /*43f0*/  STG.E.U8 desc[UR36][R8.64], R5 ;  /* 0x0000000508007986 */ /* 0x0001e2000c101124 */
[----:B------:R-:W-:Y:S05]  /*4400*/  BRA `(.L_x_5581) ;  /* 0x0000000800147947 */ /* 0x000fea0003800000 */
.L_x_5597:
[----:B------:R-:W-:Y:S01]  /*4410*/  LOP3.LUT R5, R4, 0x7fffffff, RZ, 0xc0, !PT ;  /* 0x7fffffff04057812 */ /* 0x000fe200078ec0ff */
        /* <DEDUP_REMOVED lines=11> */
.L_x_5601:
[----:B------:R-:W-:Y:S01]  /*44d0*/  IMAD.MOV.U32 R0, RZ, RZ, 0x7f ;  /* 0x0000007fff007424 */ /* 0x000fe200078e00ff */
[----:B------:R-:W-:-:S04]  /*44e0*/  ISETP.GT.U32.AND P0, PT, R5, 0x7f800000, PT ;  /* 0x7f8000000500780c */ /* 0x000fc80003f04070 */
[----:B------:R-:W-:-:S09]  /*44f0*/  SEL R0, R0, 0x7c, P0 ;  /* 0x0000007c00007807 */ /* 0x000fd20000000000 */
.L_x_5602:
[----:B------:R-:W-:Y:S05]  /*4500*/  BSYNC B0 ;  /* 0x0000000000007941 */ /* 0x000fea0003800000 */
.L_x_5600:
[----:B------:R-:W-:Y:S01]  /*4510*/  LOP3.LUT R4, R4, 0x80000000, RZ, 0xc0, !PT ;  /* 0x8000000004047812 */ /* 0x000fe200078ec0ff */
[----:B------:R-:W-:-:S03]  /*4520*/  IMAD.MOV.U32 R25, RZ, RZ, R26 ;  /* 0x000000ffff197224 */ /* 0x000fc600078e001a */
[----:B------:R-:W-:-:S04]  /*4530*/  SHF.R.U32.HI R3, RZ, 0x18, R4 ;  /* 0x00000018ff037819 */ /* 0x000fc80000011604 */
[----:B------:R-:W-:-:S05]  /*4540*/  LOP3.LUT R3, R0, R3, RZ, 0xfc, !PT ;  /* 0x0000000300037212 */ /* 0x000fca00078efcff */
[----:B------:R0:W-:Y:S01]  /*4550*/  STG.E.U8 desc[UR36][R8.64], R3 ;  /* 0x0000000308007986 */ /* 0x0001e2000c101124 */
[----:B------:R-:W-:Y:S05]  /*4560*/  BRA `(.L_x_5581) ;  /* 0x0000000400bc7947 */ /* 0x000fea0003800000 */
.L_x_5596:
[----:B------:R-:W-:Y:S01]  /*4570*/  F2FP.BF16.F32.PACK_AB R4, RZ, R4 ;  /* 0x00000004ff04723e */ /* 0x000fe200000010ff */
[----:B------:R-:W-:-:S04]  /*4580*/  IMAD.MOV.U32 R25, RZ, RZ, R26 ;  /* 0x000000ffff197224 */ /* 0x000fc800078e001a */
[----:B------:R0:W-:Y:S01]  /*4590*/  STG.E.U16 desc[UR36][R8.64], R4 ;  /* 0x0000000408007986 */ /* 0x0001e2000c101524 */
[----:B------:R-:W-:Y:S05]  /*45a0*/  BRA `(.L_x_5581) ;  /* 0x0000000400ac7947 */ /* 0x000fea0003800000 */
.L_x_5593:
        /* <DEDUP_REMOVED lines=8> */
[----:B------:R-:W0:Y:S01]  /*4630*/  F2I.FTZ.U32.TRUNC.NTZ R3, R4 ;  /* 0x0000000400037305 */ /* 0x000e22000021f000 */
[----:B------:R-:W-:Y:S01]  /*4640*/  IMAD.MOV.U32 R25, RZ, RZ, R26 ;  /* 0x000000ffff197224 */ /* 0x000fe200078e001a */
[----:B0-----:R0:W-:Y:S01]  /*4650*/  STG.E.U16 desc[UR36][R8.64], R3 ;  /* 0x0000000308007986 */ /* 0x0011e2000c101524 */
[----:B------:R-:W-:Y:S05]  /*4660*/  BRA `(.L_x_5581) ;  /* 0x00000004007c7947 */ /* 0x000fea0003800000 */
.L_x_5605:
[----:B------:R-:W-:Y:S01]  /*4670*/  LOP3.LUT R5, R4, 0x7fffffff, RZ, 0xc0, !PT ;  /* 0x7fffffff04057812 */ /* 0x000fe200078ec0ff */
        /* <DEDUP_REMOVED lines=15> */
.L_x_5608:
[----:B------:R-:W-:-:S04]  /*4770*/  LOP3.LUT R4, R4, 0x80000000, RZ, 0xc0, !PT ;  /* 0x8000000004047812 */ /* 0x000fc800078ec0ff */
[----:B------:R-:W-:-:S04]  /*4780*/  SHF.R.U32.HI R4, RZ, 0x18, R4 ;  /* 0x00000018ff047819 */ /* 0x000fc80000011604 */
[----:B------:R-:W-:-:S04]  /*4790*/  LOP3.LUT R3, R3, R4, RZ, 0xfc, !PT ;  /* 0x0000000403037212 */ /* 0x000fc800078efcff */
[----:B------:R-:W-:-:S07]  /*47a0*/  PRMT R0, R3, 0x7610, R0 ;  /* 0x0000761003007816 */ /* 0x000fce0000000000 */
.L_x_5607:
[----:B------:R-:W-:Y:S05]  /*47b0*/  BSYNC B0 ;  /* 0x0000000000007941 */ /* 0x000fea0003800000 */
.L_x_5606:
[----:B------:R0:W-:Y:S01]  /*47c0*/  STG.E.U8 desc[UR36][R8.64], R0 ;  /* 0x0000000008007986 */ /* 0x0001e2000c101124 */
[----:B------:R-:W-:Y:S01]  /*47d0*/  IMAD.MOV.U32 R25, RZ, RZ, R26 ;  /* 0x000000ffff197224 */ /* 0x000fe200078e001a */
[----:B------:R-:W-:Y:S06]  /*47e0*/  BRA `(.L_x_5581) ;  /* 0x00000004001c7947 */ /* 0x000fec0003800000 */
.L_x_5604:
        /* <DEDUP_REMOVED lines=16> */
.L_x_5611:
[----:B------:R-:W-:-:S04]  /*48f0*/  LOP3.LUT R4, R4, 0x80000000, RZ, 0xc0, !PT ;  /* 0x8000000004047812 */ /* 0x000fc800078ec0ff */
[----:B------:R-:W-:-:S04]  /*4900*/  SHF.R.U32.HI R4, RZ, 0x18, R4 ;  /* 0x00000018ff047819 */ /* 0x000fc80000011604 */
[----:B------:R-:W-:-:S04]  /*4910*/  LOP3.LUT R3, R3, R4, RZ, 0xfc, !PT ;  /* 0x0000000403037212 */ /* 0x000fc800078efcff */
[----:B------:R-:W-:-:S07]  /*4920*/  PRMT R0, R3, 0x7610, R0 ;  /* 0x0000761003007816 */ /* 0x000fce0000000000 */
.L_x_5610:
[----:B------:R-:W-:Y:S05]  /*4930*/  BSYNC B0 ;  /* 0x0000000000007941 */ /* 0x000fea0003800000 */
.L_x_5609:
[----:B------:R0:W-:Y:S01]  /*4940*/  STG.E.U8 desc[UR36][R8.64], R0 ;  /* 0x0000000008007986 */ /* 0x0001e2000c101124 */
[----:B------:R-:W-:Y:S01]  /*4950*/  IMAD.MOV.U32 R25, RZ, RZ, R26 ;  /* 0x000000ffff197224 */ /* 0x000fe200078e001a */
[----:B------:R-:W-:Y:S06]  /*4960*/  BRA `(.L_x_5581) ;  /* 0x0000000000bc7947 */ /* 0x000fec0003800000 */
.L_x_5603:
[----:B------:R-:W-:-:S13]  /*4970*/  ISETP.NE.AND P0, PT, R0, 0x1c, PT ;  /* 0x0000001c0000780c */ /* 0x000fda0003f05270 */
[----:B------:R-:W-:Y:S05]  /*4980*/  @!P0 BRA `(.L_x_5612) ;  /* 0x0000000000a88947 */ /* 0x000fea0003800000 */
[----:B------:R-:W-:-:S13]  /*4990*/  ISETP.NE.AND P0, PT, R0, 0x1d, PT ;  /* 0x0000001d0000780c */ /* 0x000fda0003f05270 */
[----:B------:R-:W-:Y:S05]  /*49a0*/  @!P0 BRA `(.L_x_5613) ;  /* 0x0000000000908947 */ /* 0x000fea0003800000 */
[----:B------:R-:W-:-:S13]  /*49b0*/  ISETP.NE.AND P0, PT, R0, 0x2c, PT ;  /* 0x0000002c0000780c */ /* 0x000fda0003f05270 */
[----:B------:R-:W-:Y:S05]  /*49c0*/  @P0 BRA `(.L_x_5586) ;  /* 0x0000000000400947 */ /* 0x000fea0003800000 */
[----:B------:R-:W-:Y:S01]  /*49d0*/  SHF.R.U32.HI R5, RZ, 0x17, R4 ;  /* 0x00000017ff057819 */ /* 0x000fe20000011604 */
[----:B------:R-:W-:-:S03]  /*49e0*/  IMAD.MOV.U32 R25, RZ, RZ, R26 ;  /* 0x000000ffff197224 */ /* 0x000fc600078e001a */
        /* <DEDUP_REMOVED lines=14> */
.L_x_5586:
        /* <DEDUP_REMOVED lines=15> */
[----:B0--3--:R-:W-:Y:S05]  /*4bc0*/  CALL.ABS.NOINC R14 ;  /* 0x000000000e007343 */ /* 0x009fea0003c00000 */
.L_x_5614:
[----:B------:R-:W-:Y:S01]  /*4bd0*/  IMAD.MOV.U32 R25, RZ, RZ, R26 ;  /* 0x000000ffff197224 */ /* 0x000fe200078e001a */
[----:B------:R-:W-:Y:S06]  /*4be0*/  BRA `(.L_x_5581) ;  /* 0x00000000001c7947 */ /* 0x000fec0003800000 */
.L_x_5613:
[----:B------:R-:W0:Y:S01]  /*4bf0*/  F2I.U64.TRUNC R4, R4 ;  /* 0x0000000400047311 */ /* 0x000e22000020d800 */
[----:B------:R-:W-:Y:S01]  /*4c00*/  IMAD.MOV.U32 R25, RZ, RZ, R26 ;  /* 0x000000ffff197224 */ /* 0x000fe200078e001a */
[----:B0-----:R0:W-:Y:S01]  /*4c10*/  STG.E.64 desc[UR36][R8.64], R4 ;  /* 0x0000000408007986 */ /* 0x0011e2000c101b24 */
[----:B------:R-:W-:Y:S05]  /*4c20*/  BRA `(.L_x_5581) ;  /* 0x00000000000c7947 */ /* 0x000fea0003800000 */
.L_x_5612:
[----:B------:R-:W0:Y:S01]  /*4c30*/  F2I.FTZ.U32.TRUNC.NTZ R3, R4 ;  /* 0x0000000400037305 */ /* 0x000e22000021f000 */
[----:B------:R-:W-:Y:S01]  /*4c40*/  IMAD.MOV.U32 R25, RZ, RZ, R26 ;  /* 0x000000ffff197224 */ /* 0x000fe200078e001a */
[----:B0-----:R2:W-:Y:S06]  /*4c50*/  STG.E desc[UR36][R8.64], R3 ;  /* 0x0000000308007986 */ /* 0x0015ec000c101924 */
.L_x_5581:
[----:B------:R-:W-:Y:S05]  /*4c60*/  BSYNC B6 ;  /* 0x0000000000067941 */ /* 0x000fea0003800000 */
.L_x_5580:
[----:B------:R-:W-:Y:S01]  /*4c70*/  ISETP.GE.AND P0, PT, R25, R17, PT ;  /* 0x000000111900720c */ /* 0x000fe20003f06270 */
[----:B------:R-:W-:-:S12]  /*4c80*/  BSSY B6, `(.L_x_5615) ;  /* 0x00001d8000067945 */ /* 0x000fd80003800000 */
[----:B------:R-:W-:Y:S05]  /*4c90*/  @P0 BRA `(.L_x_5616) ;  /* 0x0000001c00580947 */ /* 0x000fea0003800000 */
[----:B0-2-4-:R-:W0:Y:S01]  /*4ca0*/  LDC.64 R8, c[0x0][0x228] ;  /* 0x00008a00ff087b82 */ /* 0x015e220000000a00 */
        /* <DEDUP_REMOVED lines=17> */
[----:B------:R-:W0:Y:S02]  /*4dc0*/  F2I.FTZ.TRUNC.NTZ R3, R18 ;  /* 0x0000001200037305 */ /* 0x000e24000021f100 */
[----:B0-----:R0:W-:Y:S01]  /*4dd0*/  STG.E.U8 desc[UR36][R8.64], R3 ;  /* 0x0000000308007986 */ /* 0x0011e2000c101124 */
[----:B------:R-:W-:Y:S05]  /*4de0*/  BRA `(.L_x_5622) ;  /* 0x0000000c00507947 */ /* 0x000fea0003800000 */
.L_x_5620:
[----:B------:R-:W0:Y:S02]  /*4df0*/  F2I.S64.TRUNC R18, R18 ;  /* 0x0000001200127311 */ /* 0x000e24000020d900 */
[----:B0-----:R-:W-:-:S05]  /*4e00*/  IMAD.MOV.U32 R3, RZ, RZ, R18 ;  /* 0x000000ffff037224 */ /* 0x001fca00078e0012 */
[----:B------:R0:W-:Y:S01]  /*4e10*/  STG.E.U8 desc[UR36][R8.64], R3 ;  /* 0x0000000308007986 */ /* 0x0001e2000c101124 */
[----:B------:R-:W-:Y:S05]  /*4e20*/  BRA `(.L_x_5622) ;  /* 0x0000000c00407947 */ /* 0x000fea0003800000 */
.L_x_5619:
[----:B------:R-:W-:-:S13]  /*4e30*/  ISETP.NE.AND P0, PT, R0, 0x2, PT ;  /* 0x000000020000780c */ /* 0x000fda0003f05270 */
[----:B------:R-:W-:Y:S05]  /*4e40*/  @!P0 BRA `(.L_x_5623) ;  /* 0x0000000000288947 */ /* 0x000fea0003800000 */
[----:B------:R-:W-:-:S13]  /*4e50*/  ISETP.NE.AND P0, PT, R0, 0x3, PT ;  /* 0x000000030000780c */ /* 0x000fda0003f05270 */
[----:B------:R-:W-:Y:S05]  /*4e60*/  @!P0 BRA `(.L_x_5624) ;  /* 0x0000000000148947 */ /* 0x000fea0003800000 */
[----:B------:R-:W-:-:S13]  /*4e70*/  ISETP.NE.AND P0, PT, R0, 0x4, PT ;  /* 0x000000040000780c */ /* 0x000fda0003f05270 */
[----:B------:R-:W-:Y:S05]  /*4e80*/  @P0 BRA `(.L_x_5621) ;  /* 0x0000000800d00947 */ /* 0x000fea0003800000 */
[----:B------:R-:W0:Y:S02]  /*4e90*/  F2I.S64.TRUNC R18, R18 ;  /* 0x0000001200127311 */ /* 0x000e24000020d900 */
[----:B0-----:R0:W-:Y:S01]  /*4ea0*/  STG.E.64 desc[UR36][R8.64], R18 ;  /* 0x0000001208007986 */ /* 0x0011e2000c101b24 */
[----:B------:R-:W-:Y:S05]  /*4eb0*/  BRA `(.L_x_5622) ;  /* 0x0000000c001c7947 */ /* 0x000fea0003800000 */
.L_x_5624:
[----:B------:R-:W0:Y:S02]  /*4ec0*/  F2I.FTZ.TRUNC.NTZ R3, R18 ;  /* 0x0000001200037305 */ /* 0x000e24000021f100 */
[----:B0-----:R0:W-:Y:S01]  /*4ed0*/  STG.E desc[UR36][R8.64], R3 ;  /* 0x0000000308007986 */ /* 0x0011e2000c101924 */
[----:B------:R-:W-:Y:S05]  /*4ee0*/  BRA `(.L_x_5622) ;  /* 0x0000000c00107947 */ /* 0x000fea0003800000 */
.L_x_5623:
[----:B------:R-:W0:Y:S02]  /*4ef0*/  F2I.FTZ.TRUNC.NTZ R3, R18 ;  /* 0x0000001200037305 */ /* 0x000e24000021f100 */
[----:B0-----:R0:W-:Y:S01]  /*4f00*/  STG.E.U16 desc[UR36][R8.64], R3 ;  /* 0x0000000308007986 */ /* 0x0011e2000c101524 */
[----:B------:R-:W-:Y:S05]  /*4f10*/  BRA `(.L_x_5622) ;  /* 0x0000000c00047947 */ /* 0x000fea0003800000 */
.L_x_5618:
[----:B------:R-:W-:-:S13]  /*4f20*/  ISETP.GT.AND P0, PT, R0, 0x6, PT ;  /* 0x000000060000780c */ /* 0x000fda0003f04270 */
[----:B------:R-:W-:Y:S05]  /*4f30*/  @P0 BRA `(.L_x_5625) ;  /* 0x0000000000240947 */ /* 0x000fea0003800000 */
[----:B------:R-:W-:-:S13]  /*4f40*/  ISETP.NE.AND P0, PT, R0, 0x5, PT ;  /* 0x000000050000780c */ /* 0x000fda0003f05270 */
[----:B------:R-:W-:Y:S05]  /*4f50*/  @!P0 BRA `(.L_x_5626) ;  /* 0x0000000000108947 */ /* 0x000fea0003800000 */
[----:B------:R-:W-:-:S13]  /*4f60*/  ISETP.NE.AND P0, PT, R0, 0x6, PT ;  /* 0x000000060000780c */ /* 0x000fda0003f05270 */
[----:B------:R-:W-:Y:S05]  /*4f70*/  @P0 BRA `(.L_x_5621) ;  /* 0x0000000800940947 */ /* 0x000fea0003800000 */
[----:B------:R0:W-:Y:S01]  /*4f80*/  STG.E desc[UR36][R8.64], R18 ;  /* 0x0000001208007986 */ /* 0x0001e2000c101924 */
[----:B------:R-:W-:Y:S05]  /*4f90*/  BRA `(.L_x_5622) ;  /* 0x0000000800e47947 */ /* 0x000fea0003800000 */
.L_x_5626:
[----:B------:R-:W-:-:S05]  /*4fa0*/  F2FP.F16.F32.PACK_AB R18, RZ, R18 ;  /* 0x00000012ff12723e */ /* 0x000fca00000000ff */
[----:B------:R0:W-:Y:S01]  /*4fb0*/  STG.E.U16 desc[UR36][R8.64], R18 ;  /* 0x0000001208007986 */ /* 0x0001e2000c101524 */
[----:B------:R-:W-:Y:S05]  /*4fc0*/  BRA `(.L_x_5622) ;  /* 0x0000000800d87947 */ /* 0x000fea0003800000 */
.L_x_5625:
[----:B------:R-:W-:-:S13]  /*4fd0*/  ISETP.NE.AND P0, PT, R0, 0x7, PT ;  /* 0x000000070000780c */ /* 0x000fda0003f05270 */
[----:B------:R-:W-:Y:S05]  /*4fe0*/  @!P0 BRA `(.L_x_5627) ;  /* 0x00000000002c8947 */ /* 0x000fea0003800000 */
[----:B------:R-:W-:-:S13]  /*4ff0*/  ISETP.NE.AND P0, PT, R0, 0x8, PT ;  /* 0x000000080000780c */ /* 0x000fda0003f05270 */
[----:B------:R-:W-:Y:S05]  /*5000*/  @!P0 BRA `(.L_x_5628) ;  /* 0x0000000000148947 */ /* 0x000fea0003800000 */
[----:B------:R-:W-:-:S13]  /*5010*/  ISETP.NE.AND P0, PT, R0, 0x9, PT ;  /* 0x000000090000780c */ /* 0x000fda0003f05270 */
[----:B------:R-:W-:Y:S05]  /*5020*/  @P0 BRA `(.L_x_5621) ;  /* 0x0000000800680947 */ /* 0x000fea0003800000 */
[----:B------:R-:W-:-:S05]  /*5030*/  IMAD.MOV.U32 R19, RZ, RZ, RZ ;  /* 0x000000ffff137224 */ /* 0x000fca00078e00ff */
[----:B------:R0:W-:Y:S01]  /*5040*/  STG.E.64 desc[UR36][R8.64], R18 ;  /* 0x0000001208007986 */ /* 0x0001e2000c101b24 */
[----:B------:R-:W-:Y:S05]  /*5050*/  BRA `(.L_x_5622) ;  /* 0x0000000800b47947 */ /* 0x000fea0003800000 */
.L_x_5628:
[----:B------:R-:W-:-:S04]  /*5060*/  F2FP.F16.F32.PACK_AB R3, RZ, R18 ;  /* 0x00000012ff03723e */ /* 0x000fc800000000ff */
[----:B------:R-:W-:-:S05]  /*5070*/  PRMT R3, R3, 0x5410, RZ ;  /* 0x0000541003037816 */ /* 0x000fca00000000ff */
[----:B------:R0:W-:Y:S01]  /*5080*/  STG.E desc[UR36][R8.64], R3 ;  /* 0x0000000308007986 */ /* 0x0001e2000c101924 */
[----:B------:R-:W-:Y:S05]  /*5090*/  BRA `(.L_x_5622) ;  /* 0x0000000800a47947 */ /* 0x000fea0003800000 */
.L_x_5627:
[----:B------:R-:W-:-:S06]  /*50a0*/  FMUL.FTZ R4, R18, 1 ;  /* 0x3f80000012047820 */ /* 0x000fcc0000410000 */
[----:B------:R-:W0:Y:S02]  /*50b0*/  F2F.F64.F32 R4, R4 ;  /* 0x0000000400047310 */ /* 0x000e240000201800 */
[----:B0-----:R0:W-:Y:S01]  /*50c0*/  STG.E.64 desc[UR36][R8.64], R4 ;  /* 0x0000000408007986 */ /* 0x0011e2000c101b24 */
[----:B------:R-:W-:Y:S05]  /*50d0*/  BRA `(.L_x_5622) ;  /* 0x0000000800947947 */ /* 0x000fea0003800000 */
.L_x_5617:
        /* <DEDUP_REMOVED lines=8> */
[----:B------:R-:W-:-:S04]  /*5160*/  FSETP.NEU.FTZ.AND P0, PT, R18, RZ, PT ;  /* 0x000000ff1200720b */ /* 0x000fc80003f1d000 */
[----:B------:R-:W-:-:S05]  /*5170*/  SEL R3, RZ, 0x1, !P0 ;  /* 0x00000001ff037807 */ /* 0x000fca0004000000 */
[----:B------:R0:W-:Y:S01]  /*5180*/  STG.E.U8 desc[UR36][R8.64], R3 ;  /* 0x0000000308007986 */ /* 0x0001e2000c101124 */
[----:B------:R-:W-:Y:S05]  /*5190*/  BRA `(.L_x_5622) ;  /* 0x0000000800647947 */ /* 0x000fea0003800000 */
.L_x_5631:
[----:B------:R-:W-:Y:S01]  /*51a0*/  FMUL.FTZ R4, R18, 1 ;  /* 0x3f80000012047820 */ /* 0x000fe20000410000 */
[----:B------:R-:W-:-:S05]  /*51b0*/  CS2R R6, SRZ ;  /* 0x0000000000067805 */ /* 0x000fca000001ff00 */
[----:B------:R-:W0:Y:S02]  /*51c0*/  F2F.F64.F32 R4, R4 ;  /* 0x0000000400047310 */ /* 0x000e240000201800 */
[----:B0-----:R0:W-:Y:S01]  /*51d0*/  STG.E.128 desc[UR36][R8.64], R4 ;  /* 0x0000000408007986 */ /* 0x0011e2000c101d24 */
[----:B------:R-:W-:Y:S05]  /*51e0*/  BRA `(.L_x_5622) ;  /* 0x0000000800507947 */ /* 0x000fea0003800000 */
.L_x_5630:
        /* <DEDUP_REMOVED lines=20> */
.L_x_5635:
[----:B------:R-:W-:Y:S05]  /*5330*/  BSYNC B0 ;  /* 0x0000000000007941 */ /* 0x000fea0003800000 */
.L_x_5634:
[----:B------:R-:W-:-:S05]  /*5340*/  LOP3.LUT R5, R0, R5, RZ, 0xfc, !PT ;  /* 0x0000000500057212 */ /* 0x000fca00078efcff */
[----:B------:R0:W-:Y:S01]  /*5350*/  STG.E.U8 desc[UR36][R8.64], R5 ;  /* 0x0000000508007986 */ /* 0x0001e2000c101124 */
[----:B------:R-:W-:Y:S05]  /*5360*/  BRA `(.L_x_5622) ;  /* 0x0000000400f07947 */ /* 0x000fea0003800000 */
.L_x_5633:
        /* <DEDUP_REMOVED lines=12> */
.L_x_5637:
[----:B------:R-:W-:Y:S01]  /*5430*/  IMAD.MOV.U32 R0, RZ, RZ, 0x7f ;  /* 0x0000007fff007424 */ /* 0x000fe200078e00ff */
[----:B------:R-:W-:-:S04]  /*5440*/  ISETP.GT.U32.AND P0, PT, R4, 0x7f800000, PT ;  /* 0x7f8000000400780c */ /* 0x000fc80003f04070 */
[----:B------:R-:W-:-:S09]  /*5450*/  SEL R0, R0, 0x7c, P0 ;  /* 0x0000007c00007807 */ /* 0x000fd20000000000 */
.L_x_5638:
[----:B------:R-:W-:Y:S05]  /*5460*/  BSYNC B0 ;  /* 0x0000000000007941 */ /* 0x000fea0003800000 */
.L_x_5636:
[----:B------:R-:W-:-:S04]  /*5470*/  LOP3.LUT R18, R18, 0x80000000, RZ, 0xc0, !PT ;  /* 0x8000000012127812 */ /* 0x000fc800078ec0ff */
[----:B------:R-:W-:-:S04]  /*5480*/  SHF.R.U32.HI R3, RZ, 0x18, R18 ;  /* 0x00000018ff037819 */ /* 0x000fc80000011612 */
[----:B------:R-:W-:-:S05]  /*5490*/  LOP3.LUT R3, R0, R3, RZ, 0xfc, !PT ;  /* 0x0000000300037212 */ /* 0x000fca00078efcff */
[----:B------:R0:W-:Y:S01]  /*54a0*/  STG.E.U8 desc[UR36][R8.64], R3 ;  /* 0x0000000308007986 */ /* 0x0001e2000c101124 */
[----:B------:R-:W-:Y:S05]  /*54b0*/  BRA `(.L_x_5622) ;  /* 0x00000004009c7947 */ /* 0x000fea0003800000 */
.L_x_5632:
[----:B------:R-:W-:-:S05]  /*54c0*/  F2FP.BF16.F32.PACK_AB R18, RZ, R18 ;  /* 0x00000012ff12723e */ /* 0x000fca00000010ff */
[----:B------:R0:W-:Y:S01]  /*54d0*/  STG.E.U16 desc[UR36][R8.64], R18 ;  /* 0x0000001208007986 */ /* 0x0001e2000c101524 */
[----:B------:R-:W-:Y:S05]  /*54e0*/  BRA `(.L_x_5622) ;  /* 0x0000000400907947 */ /* 0x000fea0003800000 */
.L_x_5629:
        /* <DEDUP_REMOVED lines=8> */
[----:B------:R-:W0:Y:S02]  /*5570*/  F2I.FTZ.U32.TRUNC.NTZ R3, R18 ;  /* 0x0000001200037305 */ /* 0x000e24000021f000 */
[----:B0-----:R0:W-:Y:S01]  /*5580*/  STG.E.U16 desc[UR36][R8.64], R3 ;  /* 0x0000000308007986 */ /* 0x0011e2000c101524 */
[----:B------:R-:W-:Y:S05]  /*5590*/  BRA `(.L_x_5622) ;  /* 0x0000000400647947 */ /* 0x000fea0003800000 */
.L_x_5641:
        /* <DEDUP_REMOVED lines=16> */
.L_x_5644:
[----:B------:R-:W-:-:S04]  /*56a0*/  LOP3.LUT R18, R18, 0x80000000, RZ, 0xc0, !PT ;  /* 0x8000000012127812 */ /* 0x000fc800078ec0ff */
[----:B------:R-:W-:-:S04]  /*56b0*/  SHF.R.U32.HI R3, RZ, 0x18, R18 ;  /* 0x00000018ff037819 */ /* 0x000fc80000011612 */
[----:B------:R-:W-:-:S04]  /*56c0*/  LOP3.LUT R0, R0, R3, RZ, 0xfc, !PT ;  /* 0x0000000300007212 */ /* 0x000fc800078efcff */
[----:B------:R-:W-:-:S07]  /*56d0*/  PRMT R4, R0, 0x7610, R4 ;  /* 0x0000761000047816 */ /* 0x000fce0000000004 */
.L_x_5643:
[----:B------:R-:W-:Y:S05]  /*56e0*/  BSYNC B0 ;  /* 0x0000000000007941 */ /* 0x000fea0003800000 */
.L_x_5642:
[----:B------:R4:W-:Y:S01]  /*56f0*/  STG.E.U8 desc[UR36][R8.64], R4 ;  /* 0x0000000408007986 */ /* 0x0009e2000c101124 */
[----:B------:R-:W-:Y:S05]  /*5700*/  BRA `(.L_x_5622) ;  /* 0x0000000400087947 */ /* 0x000fea0003800000 */
.L_x_5640:
        /* <DEDUP_REMOVED lines=16> */
.L_x_5647:
[----:B------:R-:W-:-:S04]  /*5810*/  LOP3.LUT R18, R18, 0x80000000, RZ, 0xc0, !PT ;  /* 0x8000000012127812 */ /* 0x000fc800078ec0ff */
[----:B------:R-:W-:-:S04]  /*5820*/  SHF.R.U32.HI R3, RZ, 0x18, R18 ;  /* 0x00000018ff037819 */ /* 0x000fc80000011612 */
[----:B------:R-:W-:-:S04]  /*5830*/  LOP3.LUT R0, R0, R3, RZ, 0xfc, !PT ;  /* 0x0000000300007212 */ /* 0x000fc800078efcff */
[----:B------:R-:W-:-:S07]  /*5840*/  PRMT R4, R0, 0x7610, R4 ;  /* 0x0000761000047816 */ /* 0x000fce0000000004 */
.L_x_5646:
[----:B------:R-:W-:Y:S05]  /*5850*/  BSYNC B0 ;  /* 0x0000000000007941 */ /* 0x000fea0003800000 */
.L_x_5645:
[----:B------:R0:W-:Y:S01]  /*5860*/  STG.E.U8 desc[UR36][R8.64], R4 ;  /* 0x0000000408007986 */ /* 0x0001e2000c101124 */
[----:B------:R-:W-:Y:S05]  /*5870*/  BRA `(.L_x_5622) ;  /* 0x0000000000ac7947 */ /* 0x000fea0003800000 */
.L_x_5639:
[----:B------:R-:W-:-:S13]  /*5880*/  ISETP.NE.AND P0, PT, R0, 0x1c, PT ;  /* 0x0000001c0000780c */ /* 0x000fda0003f05270 */
[----:B------:R-:W-:Y:S05]  /*5890*/  @!P0 BRA `(.L_x_5648) ;  /* 0x00000000009c8947 */ /* 0x000fea0003800000 */
[----:B------:R-:W-:-:S13]  /*58a0*/  ISETP.NE.AND P0, PT, R0, 0x1d, PT ;  /* 0x0000001d0000780c */ /* 0x000fda0003f05270 */
[----:B------:R-:W-:Y:S05]  /*58b0*/  @!P0 BRA `(.L_x_5649) ;  /* 0x0000000000888947 */ /* 0x000fea0003800000 */
[----:B------:R-:W-:-:S13]  /*58c0*/  ISETP.NE.AND P0, PT, R0, 0x2c, PT ;  /* 0x0000002c0000780c */ /* 0x000fda0003f05270 */
[----:B------:R-:W-:Y:S05]  /*58d0*/  @P0 BRA `(.L_x_5621) ;  /* 0x00000000003c0947 */ /* 0x000fea0003800000 */
        /* <DEDUP_REMOVED lines=15> */
.L_x_5621:
        /* <DEDUP_REMOVED lines=16> */
.L_x_5650:
[----:B------:R-:W-:Y:S05]  /*5ad0*/  BRA `(.L_x_5622) ;  /* 0x0000000000147947 */ /* 0x000fea0003800000 */
.L_x_5649:
[----:B------:R-:W0:Y:S02]  /*5ae0*/  F2I.U64.TRUNC R18, R18 ;  /* 0x0000001200127311 */ /* 0x000e24000020d800 */
[----:B0-----:R2:W-:Y:S01]  /*5af0*/  STG.E.64 desc[UR36][R8.64], R18 ;  /* 0x0000001208007986 */ /* 0x0015e2000c101b24 */
[----:B------:R-:W-:Y:S05]  /*5b00*/  BRA `(.L_x_5622) ;  /* 0x0000000000087947 */ /* 0x000fea0003800000 */
.L_x_5648:
[----:B------:R-:W0:Y:S02]  /*5b10*/  F2I.FTZ.U32.TRUNC.NTZ R3, R18 ;  /* 0x0000001200037305 */ /* 0x000e24000021f000 */
[----:B0-----:R0:W-:Y:S02]  /*5b20*/  STG.E desc[UR36][R8.64], R3 ;  /* 0x0000000308007986 */ /* 0x0011e4000c101924 */
.L_x_5622:
[----:B------:R-:W-:-:S05]  /*5b30*/  VIADD R25, R25, 0x80 ;  /* 0x0000008019197836 */ /* 0x000fca0000000000 */
[----:B------:R-:W-:-:S13]  /*5b40*/  ISETP.GE.AND P0, PT, R25, R17, PT ;  /* 0x000000111900720c */ /* 0x000fda0003f06270 */
[----:B------:R-:W-:Y:S05]  /*5b50*/  @P0 BRA `(.L_x_5616) ;  /* 0x0000000c00a80947 */ /* 0x000fea0003800000 */
[----:B012-4-:R-:W0:Y:S01]  /*5b60*/  LDC.64 R8, c[0x0][0x228] ;  /* 0x00008a00ff087b82 */ /* 0x017e220000000a00 */
        /* <DEDUP_REMOVED lines=17> */
[----:B---3--:R-:W0:Y:S02]  /*5c80*/  F2I.FTZ.TRUNC.NTZ R3, R22 ;  /* 0x0000001600037305 */ /* 0x008e24000021f100 */
[----:B0-----:R1:W-:Y:S01]  /*5c90*/  STG.E.U8 desc[UR36][R8.64], R3 ;  /* 0x0000000308007986 */ /* 0x0013e2000c101124 */
[----:B------:R-:W-:Y:S05]  /*5ca0*/  BRA `(.L_x_5656) ;  /* 0x0000000c00507947 */ /* 0x000fea0003800000 */
.L_x_5654:
[----:B---3--:R-:W0:Y:S02]  /*5cb0*/  F2I.S64.TRUNC R22, R22 ;  /* 0x0000001600167311 */ /* 0x008e24000020d900 */
[----:B0-----:R-:W-:-:S05]  /*5cc0*/  IMAD.MOV.U32 R3, RZ, RZ, R22 ;  /* 0x000000ffff037224 */ /* 0x001fca00078e0016 */
[----:B------:R0:W-:Y:S01]  /*5cd0*/  STG.E.U8 desc[UR36][R8.64], R3 ;  /* 0x0000000308007986 */ /* 0x0001e2000c101124 */
[----:B------:R-:W-:Y:S05]  /*5ce0*/  BRA `(.L_x_5656) ;  /* 0x0000000c00407947 */ /* 0x000fea0003800000 */
.L_x_5653:
[----:B------:R-:W-:-:S13]  /*5cf0*/  ISETP.NE.AND P0, PT, R0, 0x2, PT ;  /* 0x000000020000780c */ /* 0x000fda0003f05270 */
[----:B------:R-:W-:Y:S05]  /*5d00*/  @!P0 BRA `(.L_x_5657) ;  /* 0x0000000000288947 */ /* 0x000fea0003800000 */
[----:B------:R-:W-:-:S13]  /*5d10*/  ISETP.NE.AND P0, PT, R0, 0x3, PT ;  /* 0x000000030000780c */ /* 0x000fda0003f05270 */
[----:B------:R-:W-:Y:S05]  /*5d20*/  @!P0 BRA `(.L_x_5658) ;  /* 0x0000000000148947 */ /* 0x000fea0003800000 */
[----:B------:R-:W-:-:S13]  /*5d30*/  ISETP.NE.AND P0, PT, R0, 0x4, PT ;  /* 0x000000040000780c */ /* 0x000fda0003f05270 */
[----:B------:R-:W-:Y:S05]  /*5d40*/  @P0 BRA `(.L_x_5655) ;  /* 0x0000000800d00947 */ /* 0x000fea0003800000 */
[----:B---3--:R-:W0:Y:S02]  /*5d50*/  F2I.S64.TRUNC R22, R22 ;  /* 0x0000001600167311 */ /* 0x008e24000020d900 */
[----:B0-----:R4:W-:Y:S01]  /*5d60*/  STG.E.64 desc[UR36][R8.64], R22 ;  /* 0x0000001608007986 */ /* 0x0019e2000c101b24 */
[----:B------:R-:W-:Y:S05]  /*5d70*/  BRA `(.L_x_5656) ;  /* 0x0000000c001c7947 */ /* 0x000fea0003800000 */
.L_x_5658:
[----:B---3--:R-:W0:Y:S02]  /*5d80*/  F2I.FTZ.TRUNC.NTZ R3, R22 ;  /* 0x0000001600037305 */ /* 0x008e24000021f100 */
[----:B0-----:R3:W-:Y:S01]  /*5d90*/  STG.E desc[UR36][R8.64], R3 ;  /* 0x0000000308007986 */ /* 0x0017e2000c101924 */
[----:B------:R-:W-:Y:S05]  /*5da0*/  BRA `(.L_x_5656) ;  /* 0x0000000c00107947 */ /* 0x000fea0003800000 */
.L_x_5657:
[----:B---3--:R-:W0:Y:S02]  /*5db0*/  F2I.FTZ.TRUNC.NTZ R3, R22 ;  /* 0x0000001600037305 */ /* 0x008e24000021f100 */
[----:B0-----:R2:W-:Y:S01]  /*5dc0*/  STG.E.U16 desc[UR36][R8.64], R3 ;  /* 0x0000000308007986 */ /* 0x0015e2000c101524 */
[----:B------:R-:W-:Y:S05]  /*5dd0*/  BRA `(.L_x_5656) ;  /* 0x0000000c00047947 */ /* 0x000fea0003800000 */
.L_x_5652:
[----:B------:R-:W-:-:S13]  /*5de0*/  ISETP.GT.AND P0, PT, R0, 0x6, PT ;  /* 0x000000060000780c */ /* 0x000fda0003f04270 */
[----:B------:R-:W-:Y:S05]  /*5df0*/  @P0 BRA `(.L_x_5659) ;  /* 0x0000000000240947 */ /* 0x000fea0003800000 */
[----:B------:R-:W-:-:S13]  /*5e00*/  ISETP.NE.AND P0, PT, R0, 0x5, PT ;  /* 0x000000050000780c */ /* 0x000fda0003f05270 */
[----:B------:R-:W-:Y:S05]  /*5e10*/  @!P0 BRA `(.L_x_5660) ;  /* 0x0000000000108947 */ /* 0x000fea0003800000 */
[----:B------:R-:W-:-:S13]  /*5e20*/  ISETP.NE.AND P0, PT, R0, 0x6, PT ;  /* 0x000000060000780c */ /* 0x000fda0003f05270 */
[----:B------:R-:W-:Y:S05]  /*5e30*/  @P0 BRA `(.L_x_5655) ;  /* 0x0000000800940947 */ /* 0x000fea0003800000 */
[----:B---3--:R0:W-:Y:S01]  /*5e40*/  STG.E desc[UR36][R8.64], R22 ;  /* 0x0000001608007986 */ /* 0x0081e2000c101924 */
[----:B------:R-:W-:Y:S05]  /*5e50*/  BRA `(.L_x_5656) ;  /* 0x0000000800e47947 */ /* 0x000fea0003800000 */
.L_x_5660:
[----:B---3--:R-:W-:-:S05]  /*5e60*/  F2FP.F16.F32.PACK_AB R22, RZ, R22 ;  /* 0x00000016ff16723e */ /* 0x008fca00000000ff */
[----:B------:R0:W-:Y:S01]  /*5e70*/  STG.E.U16 desc[UR36][R8.64], R22 ;  /* 0x0000001608007986 */ /* 0x0001e2000c101524 */
[----:B------:R-:W-:Y:S05]  /*5e80*/  BRA `(.L_x_5656) ;  /* 0x0000000800d87947 */ /* 0x000fea0003800000 */
.L_x_5659:
[----:B------:R-:W-:-:S13]  /*5e90*/  ISETP.NE.AND P0, PT, R0, 0x7, PT ;  /* 0x000000070000780c */ /* 0x000fda0003f05270 */
[----:B------:R-:W-:Y:S05]  /*5ea0*/  @!P0 BRA `(.L_x_5661) ;  /* 0x00000000002c8947 */ /* 0x000fea0003800000 */
[----:B------:R-:W-:-:S13]  /*5eb0*/  ISETP.NE.AND P0, PT, R0, 0x8, PT ;  /* 0x000000080000780c */ /* 0x000fda0003f05270 */
[----:B------:R-:W-:Y:S05]  /*5ec0*/  @!P0 BRA `(.L_x_5662) ;  /* 0x0000000000148947 */ /* 0x000fea0003800000 */
[----:B------:R-:W-:-:S13]  /*5ed0*/  ISETP.NE.AND P0, PT, R0, 0x9, PT ;  /* 0x000000090000780c */ /* 0x000fda0003f05270 */
[----:B------:R-:W-:Y:S05]  /*5ee0*/  @P0 BRA `(.L_x_5655) ;  /* 0x0000000800680947 */ /* 0x000fea0003800000 */
[----:B------:R-:W-:-:S05]  /*5ef0*/  IMAD.MOV.U32 R23, RZ, RZ, RZ ;  /* 0x000000ffff177224 */ /* 0x000fca00078e00ff */
[----:B---3--:R0:W-:Y:S01]  /*5f00*/  STG.E.64 desc[UR36][R8.64], R22 ;  /* 0x0000001608007986 */ /* 0x0081e2000c101b24 */
[----:B------:R-:W-:Y:S05]  /*5f10*/  BRA `(.L_x_5656) ;  /* 0x0000000800b47947 */ /* 0x000fea0003800000 */
.L_x_5662:
[----:B---3--:R-:W-:-:S04]  /*5f20*/  F2FP.F16.F32.PACK_AB R3, RZ, R22 ;  /* 0x00000016ff03723e */ /* 0x008fc800000000ff */
[----:B------:R-:W-:-:S05]  /*5f30*/  PRMT R3, R3, 0x5410, RZ ;  /* 0x0000541003037816 */ /* 0x000fca00000000ff */
[----:B------:R0:W-:Y:S01]  /*5f40*/  STG.E desc[UR36][R8.64], R3 ;  /* 0x0000000308007986 */ /* 0x0001e2000c101924 */
[----:B------:R-:W-:Y:S05]  /*5f50*/  BRA `(.L_x_5656) ;  /* 0x0000000800a47947 */ /* 0x000fea0003800000 */
.L_x_5661:
[----:B---3--:R-:W-:-:S06]  /*5f60*/  FMUL.FTZ R4, R22, 1 ;  /* 0x3f80000016047820 */ /* 0x008fcc0000410000 */
[----:B------:R-:W0:Y:S02]  /*5f70*/  F2F.F64.F32 R4, R4 ;  /* 0x0000000400047310 */ /* 0x000e240000201800 */
[----:B0-----:R0:W-:Y:S01]  /*5f80*/  STG.E.64 desc[UR36][R8.64], R4 ;  /* 0x0000000408007986 */ /* 0x0011e2000c101b24 */
[----:B------:R-:W-:Y:S05]  /*5f90*/  BRA `(.L_x_5656) ;  /* 0x0000000800947947 */ /* 0x000fea0003800000 */
.L_x_5651:
        /* <DEDUP_REMOVED lines=8> */
[----:B---3--:R-:W-:-:S04]  /*6020*/  FSETP.NEU.FTZ.AND P0, PT, R22, RZ, PT ;  /* 0x000000ff1600720b */ /* 0x008fc80003f1d000 */
[----:B------:R-:W-:-:S05]  /*6030*/  SEL R3, RZ, 0x1, !P0 ;  /* 0x00000001ff037807 */ /* 0x000fca0004000000 */
[----:B------:R0:W-:Y:S01]  /*6040*/  STG.E.U8 desc[UR36][R8.64], R3 ;  /* 0x0000000308007986 */ /* 0x0001e2000c101124 */
[----:B------:R-:W-:Y:S05]  /*6050*/  BRA `(.L_x_5656) ;  /* 0x0000000800647947 */ /* 0x000fea0003800000 */
.L_x_5665:
[----:B---3--:R-:W-:Y:S01]  /*6060*/  FMUL.FTZ R4, R22, 1 ;  /* 0x3f80000016047820 */ /* 0x008fe20000410000 */
[----:B------:R-:W-:-:S05]  /*6070*/  CS2R R6, SRZ ;  /* 0x0000000000067805 */ /* 0x000fca000001ff00 */
[----:B------:R-:W0:Y:S02]  /*6080*/  F2F.F64.F32 R4, R4 ;  /* 0x0000000400047310 */ /* 0x000e240000201800 */
[----:B0-----:R0:W-:Y:S01]  /*6090*/  STG.E.128 desc[UR36][R8.64], R4 ;  /* 0x0000000408007986 */ /* 0x0011e2000c101d24 */
[----:B------:R-:W-:Y:S05]  /*60a0*/  BRA `(.L_x_5656) ;  /* 0x0000000800507947 */ /* 0x000fea0003800000 */
.L_x_5664:
[----:B------:R-:W-:-:S13]  /*60b0*/  ISETP.NE.AND P0, PT, R0, 0xf, PT ;  /* 0x0000000f0000780c */ /* 0x000fda0003f05270 */
[----:B------:R-:W-:Y:S05]  /*60c0*/  @!P0 BRA `(.L_x_5666) ;  /* 0x0000000000ac8947 */ /* 0x000fea0003800000 */
[----:B------:R-:W-:-:S13]  /*60d0*/  ISETP.NE.AND P0, PT, R0, 0x17, PT ;  /* 0x000000170000780c */ /* 0x000fda0003f05270 */
[----:B------:R-:W-:Y:S05]  /*60e0*/  @!P0 BRA `(.L_x_5667) ;  /* 0x0000000000508947 */ /* 0x000fea0003800000 */
[----:B------:R-:W-:-:S13]  /*60f0*/  ISETP.NE.AND P0, PT, R0, 0x18, PT ;  /* 0x000000180000780c */ /* 0x000fda0003f05270 */
[----:B------:R-:W-:Y:S05]  /*6100*/  @P0 BRA `(.L_x_5655) ;  /* 0x0000000400e00947 */ /* 0x000fea0003800000 */
[C---:B---3--:R-:W-:Y:S01]  /*6110*/  LOP3.LUT R4, R22.reuse, 0x7fffffff, RZ, 0xc0, !PT ;  /* 0x7fffffff16047812 */ /* 0x048fe200078ec0ff */
        /* <DEDUP_REMOVED lines=13> */
.L_x_5669:
[----:B------:R-:W-:Y:S05]  /*61f0*/  BSYNC B0 ;  /* 0x0000000000007941 */ /* 0x000fea0003800000 */
.L_x_5668:
[----:B------:R-:W-:-:S05]  /*6200*/  LOP3.LUT R5, R0, R5, RZ, 0xfc, !PT ;  /* 0x0000000500057212 */ /* 0x000fca00078efcff */
[----:B------:R0:W-:Y:S01]  /*6210*/  STG.E.U8 desc[UR36][R8.64], R5 ;  /* 0x0000000508007986 */ /* 0x0001e2000c101124 */
[----:B------:R-:W-:Y:S05]  /*6220*/  BRA `(.L_x_5656) ;  /* 0x0000000400f07947 */ /* 0x000fea0003800000 */
.L_x_5667:
[----:B---3--:R-:W-:Y:S01]  /*6230*/  LOP3.LUT R4, R22, 0x7fffffff, RZ, 0xc0, !PT ;  /* 0x7fffffff16047812 */ /* 0x008fe200078ec0ff */
        /* <DEDUP_REMOVED lines=11> */
.L_x_5671:
[----:B------:R-:W-:Y:S01]  /*62f0*/  IMAD.MOV.U32 R0, RZ, RZ, 0x7f ;  /* 0x0000007fff007424 */ /* 0x000fe200078e00ff */
[----:B------:R-:W-:-:S04]  /*6300*/  ISETP.GT.U32.AND P0, PT, R4, 0x7f800000, PT ;  /* 0x7f8000000400780c */ /* 0x000fc80003f04070 */
[----:B------:R-:W-:-:S09]  /*6310*/  SEL R0, R0, 0x7c, P0 ;  /* 0x0000007c00007807 */ /* 0x000fd20000000000 */
.L_x_5672:
[----:B------:R-:W-:Y:S05]  /*6320*/  BSYNC B0 ;  /* 0x0000000000007941 */ /* 0x000fea0003800000 */
.L_x_5670:
[----:B------:R-:W-:-:S04]  /*6330*/  LOP3.LUT R22, R22, 0x80000000, RZ, 0xc0, !PT ;  /* 0x8000000016167812 */ /* 0x000fc800078ec0ff */
[----:B------:R-:W-:-:S04]  /*6340*/  SHF.R.U32.HI R3, RZ, 0x18, R22 ;  /* 0x00000018ff037819 */ /* 0x000fc80000011616 */
[----:B------:R-:W-:-:S05]  /*6350*/  LOP3.LUT R3, R0, R3, RZ, 0xfc, !PT ;  /* 0x0000000300037212 */ /* 0x000fca00078efcff */
[----:B------:R0:W-:Y:S01]  /*6360*/  STG.E.U8 desc[UR36][R8.64], R3 ;  /* 0x0000000308007986 */ /* 0x0001e2000c101124 */
[----:B------:R-:W-:Y:S05]  /*6370*/  BRA `(.L_x_5656) ;  /* 0x00000004009c7947 */ /* 0x000fea0003800000 */
.L_x_5666:
[----:B---3--:R-:W-:-:S05]  /*6380*/  F2FP.BF16.F32.PACK_AB R22, RZ, R22 ;  /* 0x00000016ff16723e */ /* 0x008fca00000010ff */
[----:B------:R0:W-:Y:S01]  /*6390*/  STG.E.U16 desc[UR36][R8.64], R22 ;  /* 0x0000001608007986 */ /* 0x0001e2000c101524 */
[----:B------:R-:W-:Y:S05]  /*63a0*/  BRA `(.L_x_5656) ;  /* 0x0000000400907947 */ /* 0x000fea0003800000 */
.L_x_5663:
        /* <DEDUP_REMOVED lines=8> */
[----:B---3--:R-:W0:Y:S02]  /*6430*/  F2I.FTZ.U32.TRUNC.NTZ R3, R22 ;  /* 0x0000001600037305 */ /* 0x008e24000021f000 */
[----:B0-----:R0:W-:Y:S01]  /*6440*/  STG.E.U16 desc[UR36][R8.64], R3 ;  /* 0x0000000308007986 */ /* 0x0011e2000c101524 */
[----:B------:R-:W-:Y:S05]  /*6450*/  BRA `(.L_x_5656) ;  /* 0x0000000400647947 */ /* 0x000fea0003800000 */
.L_x_5675:
[----:B---3--:R-:W-:Y:S01]  /*6460*/  LOP3.LUT R3, R22, 0x7fffffff, RZ, 0xc0, !PT ;  /* 0x7fffffff16037812 */ /* 0x008fe200078ec0ff */
        /* <DEDUP_REMOVED lines=15> */
.L_x_5678:
[----:B------:R-:W-:-:S04]  /*6560*/  LOP3.LUT R22, R22, 0x80000000, RZ, 0xc0, !PT ;  /* 0x8000000016167812 */ /* 0x000fc800078ec0ff */
[----:B------:R-:W-:-:S04]  /*6570*/  SHF.R.U32.HI R3, RZ, 0x18, R22 ;  /* 0x00000018ff037819 */ /* 0x000fc80000011616 */
[----:B------:R-:W-:-:S04]  /*6580*/  LOP3.LUT R0, R0, R3, RZ, 0xfc, !PT ;  /* 0x0000000300007212 */ /* 0x000fc800078efcff */
[----:B------:R-:W-:-:S07]  /*6590*/  PRMT R4, R0, 0x7610, R4 ;  /* 0x0000761000047816 */ /* 0x000fce0000000004 */
.L_x_5677:
[----:B------:R-:W-:Y:S05]  /*65a0*/  BSYNC B0 ;  /* 0x0000000000007941 */ /* 0x000fea0003800000 */
.L_x_5676:
[----:B------:R0:W-:Y:S01]  /*65b0*/  STG.E.U8 desc[UR36][R8.64], R4 ;  /* 0x0000000408007986 */ /* 0x0001e2000c101124 */
[----:B------:R-:W-:Y:S05]  /*65c0*/  BRA `(.L_x_5656) ;  /* 0x0000000400087947 */ /* 0x000fea0003800000 */
.L_x_5674:
        /* <DEDUP_REMOVED lines=16> */
.L_x_5681:
[----:B------:R-:W-:-:S04]  /*66d0*/  LOP3.LUT R22, R22, 0x80000000, RZ, 0xc0, !PT ;  /* 0x8000000016167812 */ /* 0x000fc800078ec0ff */
[----:B------:R-:W-:-:S04]  /*66e0*/  SHF.R.U32.HI R3, RZ, 0x18, R22 ;  /* 0x00000018ff037819 */ /* 0x000fc80000011616 */
[----:B------:R-:W-:-:S04]  /*66f0*/  LOP3.LUT R0, R0, R3, RZ, 0xfc, !PT ;  /* 0x0000000300007212 */ /* 0x000fc800078efcff */
[----:B------:R-:W-:-:S07]  /*6700*/  PRMT R4, R0, 0x7610, R4 ;  /* 0x0000761000047816 */ /* 0x000fce0000000004 */
.L_x_5680:
[----:B------:R-:W-:Y:S05]  /*6710*/  BSYNC B0 ;  /* 0x0000000000007941 */ /* 0x000fea0003800000 */
.L_x_5679:
[----:B------:R0:W-:Y:S01]  /*6720*/  STG.E.U8 desc[UR36][R8.64], R4 ;  /* 0x0000000408007986 */ /* 0x0001e2000c101124 */
[----:B------:R-:W-:Y:S05]  /*6730*/  BRA `(.L_x_5656) ;  /* 0x0000000000ac7947 */ /* 0x000fea0003800000 */
.L_x_5673:
[----:B------:R-:W-:-:S13]  /*6740*/  ISETP.NE.AND P0, PT, R0, 0x1c, PT ;  /* 0x0000001c0000780c */ /* 0x000fda0003f05270 */
[----:B------:R-:W-:Y:S05]  /*6750*/  @!P0 BRA `(.L_x_5682) ;  /* 0x00000000009c8947 */ /* 0x000fea0003800000 */
[----:B------:R-:W-:-:S13]  /*6760*/  ISETP.NE.AND P0, PT, R0, 0x1d, PT ;  /* 0x0000001d0000780c */ /* 0x000fda0003f05270 */
[----:B------:R-:W-:Y:S05]  /*6770*/  @!P0 BRA `(.L_x_5683) ;  /* 0x0000000000888947 */ /* 0x000fea0003800000 */
[----:B------:R-:W-:-:S13]  /*6780*/  ISETP.NE.AND P0, PT, R0, 0x2c, PT ;  /* 0x0000002c0000780c */ /* 0x000fda0003f05270 */
[----:B------:R-:W-:Y:S05]  /*6790*/  @P0 BRA `(.L_x_5655) ;  /* 0x00000000003c0947 */ /* 0x000fea0003800000 */
[----:B---3--:R-:W-:-:S04]  /*67a0*/  SHF.R.U32.HI R4, RZ, 0x17, R22 ;  /* 0x00000017ff047819 */ /* 0x008fc80000011616 */
        /* <DEDUP_REMOVED lines=14> */
.L_x_5655:
        /* <DEDUP_REMOVED lines=16> */
.L_x_5684:
[----:B------:R-:W-:Y:S05]  /*6990*/  BRA `(.L_x_5656) ;  /* 0x0000000000147947 */ /* 0x000fea0003800000 */
.L_x_5683:
[----:B---3--:R-:W0:Y:S02]  /*69a0*/  F2I.U64.TRUNC R22, R22 ;  /* 0x0000001600167311 */ /* 0x008e24000020d800 */
[----:B0-----:R0:W-:Y:S01]  /*69b0*/  STG.E.64 desc[UR36][R8.64], R22 ;  /* 0x0000001608007986 */ /* 0x0011e2000c101b24 */
[----:B------:R-:W-:Y:S05]  /*69c0*/  BRA `(.L_x_5656) ;  /* 0x0000000000087947 */ /* 0x000fea0003800000 */
.L_x_5682:
[----:B---3--:R-:W0:Y:S02]  /*69d0*/  F2I.FTZ.U32.TRUNC.NTZ R3, R22 ;  /* 0x0000001600037305 */ /* 0x008e24000021f000 */
[----:B0-----:R0:W-:Y:S02]  /*69e0*/  STG.E desc[UR36][R8.64], R3 ;  /* 0x0000000308007986 */ /* 0x0011e4000c101924 */
.L_x_5656:
[----:B------:R-:W-:-:S07]  /*69f0*/  VIADD R25, R25, 0x80 ;  /* 0x0000008019197836 */ /* 0x000fce0000000000 */
.L_x_5616:
[----:B------:R-:W-:Y:S05]  /*6a00*/  BSYNC B6 ;  /* 0x0000000000067941 */ /* 0x000fea0003800000 */
.L_x_5615:
[----:B------:R-:W-:-:S13]  /*6a10*/  ISETP.GE.AND P0, PT, R25, R17, PT ;  /* 0x000000111900720c */ /* 0x000fda0003f06270 */
[----:B------:R-:W-:Y:S05]  /*6a20*/  @P0 EXIT ;  /* 0x000000000000094d */ /* 0x000fea0003800000 */
[----:B01--4-:R-:W0:Y:S01]  /*6a30*/  LDC.64 R4, c[0x0][0x228] ;  /* 0x00008a00ff047b82 */ /* 0x013e220000000a00 */
[----:B------:R-:W-:Y:S01]  /*6a40*/  PRMT R0, R16, 0x9910, RZ ;  /* 0x0000991010007816 */ /* 0x000fe200000000ff */
[----:B------:R-:W-:Y:S01]  /*6a50*/  IMAD R2, R2, 0x200, R25 ;  /* 0x0000020002027824 */ /* 0x000fe200078e0219 */
[----:B------:R-:W-:Y:S02]  /*6a60*/  ULDC UR4, c[0x0][0x248] ;  /* 0x0000920000047ab9 */ /* 0x000fe40000000800 */
[----:B------:R-:W-:Y:S01]  /*6a70*/  ISETP.GT.AND P1, PT, R0, 0x9, PT ;  /* 0x000000090000780c */ /* 0x000fe20003f24270 */
[----:B--23--:R-:W-:-:S05]  /*6a80*/  IMAD R3, R2, UR4, RZ ;  /* 0x0000000402037c24 */ /* 0x00cfca000f8e02ff */
        /* <DEDUP_REMOVED lines=12> */
[----:B0-----:R-:W-:Y:S01]  /*6b50*/  STG.E.U8 desc[UR36][R2.64], R5 ;  /* 0x0000000502007986 */ /* 0x001fe2000c101124 */
[----:B------:R-:W-:Y:S05]  /*6b60*/  EXIT ;  /* 0x000000000000794d */ /* 0x000fea0003800000 */
.L_x_5688:
[----:B------:R-:W0:Y:S02]  /*6b70*/  F2I.S64.TRUNC R24, R24 ;  /* 0x0000001800187311 */ /* 0x000e24000020d900 */
[----:B0-----:R-:W-:-:S05]  /*6b80*/  IMAD.MOV.U32 R5, RZ, RZ, R24 ;  /* 0x000000ffff057224 */ /* 0x001fca00078e0018 */
[----:B------:R-:W-:Y:S01]  /*6b90*/  STG.E.U8 desc[UR36][R2.64], R5 ;  /* 0x0000000502007986 */ /* 0x000fe2000c101124 */
[----:B------:R-:W-:Y:S05]  /*6ba0*/  EXIT ;  /* 0x000000000000794d */ /* 0x000fea0003800000 */
.L_x_5687:
[----:B------:R-:W-:-:S13]  /*6bb0*/  ISETP.NE.AND P0, PT, R0, 0x2, PT ;  /* 0x000000020000780c */ /* 0x000fda0003f05270 */
[----:B------:R-:W-:Y:S05]  /*6bc0*/  @!P0 BRA `(.L_x_5690) ;  /* 0x0000000000288947 */ /* 0x000fea0003800000 */
[----:B------:R-:W-:-:S13]  /*6bd0*/  ISETP.NE.AND P0, PT, R0, 0x3, PT ;  /* 0x000000030000780c */ /* 0x000fda0003f05270 */
[----:B------:R-:W-:Y:S05]  /*6be0*/  @!P0 BRA `(.L_x_5691) ;  /* 0x0000000000148947 */ /* 0x000fea0003800000 */
[----:B------:R-:W-:-:S13]  /*6bf0*/  ISETP.NE.AND P0, PT, R0, 0x4, PT ;  /* 0x000000040000780c */ /* 0x000fda0003f05270 */
[----:B------:R-:W-:Y:S05]  /*6c00*/  @P0 BRA `(.L_x_5689) ;  /* 0x0000000800d00947 */ /* 0x000fea0003800000 */
[----:B------:R-:W0:Y:S02]  /*6c10*/  F2I.S64.TRUNC R24, R24 ;  /* 0x0000001800187311 */ /* 0x000e24000020d900 */
[----:B0-----:R-:W-:Y:S01]  /*6c20*/  STG.E.64 desc[UR36][R2.64], R24 ;  /* 0x0000001802007986 */ /* 0x001fe2000c101b24 */
[----:B------:R-:W-:Y:S05]  /*6c30*/  EXIT ;  /* 0x000000000000794d */ /* 0x000fea0003800000 */
.L_x_5691:
[----:B------:R-:W0:Y:S02]  /*6c40*/  F2I.FTZ.TRUNC.NTZ R5, R24 ;  /* 0x0000001800057305 */ /* 0x000e24000021f100 */
[----:B0-----:R-:W-:Y:S01]  /*6c50*/  STG.E desc[UR36][R2.64], R5 ;  /* 0x0000000502007986 */ /* 0x001fe2000c101924 */
[----:B------:R-:W-:Y:S05]  /*6c60*/  EXIT ;  /* 0x000000000000794d */ /* 0x000fea0003800000 */
.L_x_5690:
[----:B------:R-:W0:Y:S02]  /*6c70*/  F2I.FTZ.TRUNC.NTZ R5, R24 ;  /* 0x0000001800057305 */ /* 0x000e24000021f100 */
[----:B0-----:R-:W-:Y:S01]  /*6c80*/  STG.E.U16 desc[UR36][R2.64], R5 ;  /* 0x0000000502007986 */ /* 0x001fe2000c101524 */
[----:B------:R-:W-:Y:S05]  /*6c90*/  EXIT ;  /* 0x000000000000794d */ /* 0x000fea0003800000 */
.L_x_5686:
[----:B------:R-:W-:-:S13]  /*6ca0*/  ISETP.GT.AND P0, PT, R0, 0x6, PT ;  /* 0x000000060000780c */ /* 0x000fda0003f04270 */
[----:B------:R-:W-:Y:S05]  /*6cb0*/  @P0 BRA `(.L_x_5692) ;  /* 0x0000000000240947 */ /* 0x000fea0003800000 */
[----:B------:R-:W-:-:S13]  /*6cc0*/  ISETP.NE.AND P0, PT, R0, 0x5, PT ;  /* 0x000000050000780c */ /* 0x000fda0003f05270 */
[----:B------:R-:W-:Y:S05]  /*6cd0*/  @!P0 BRA `(.L_x_5693) ;  /* 0x0000000000108947 */ /* 0x000fea0003800000 */
[----:B------:R-:W-:-:S13]  /*6ce0*/  ISETP.NE.AND P0, PT, R0, 0x6, PT ;  /* 0x000000060000780c */ /* 0x000fda0003f05270 */
[----:B------:R-:W-:Y:S05]  /*6cf0*/  @P0 BRA `(.L_x_5689) ;  /* 0x0000000800940947 */ /* 0x000fea0003800000 */
[----:B------:R-:W-:Y:S01]  /*6d00*/  STG.E desc[UR36][R2.64], R24 ;  /* 0x0000001802007986 */ /* 0x000fe2000c101924 */
[----:B------:R-:W-:Y:S05]  /*6d10*/  EXIT ;  /* 0x000000000000794d */ /* 0x000fea0003800000 */
.L_x_5693:
[----:B------:R-:W-:-:S05]  /*6d20*/  F2FP.F16.F32.PACK_AB R24, RZ, R24 ;  /* 0x00000018ff18723e */ /* 0x000fca00000000ff */
[----:B------:R-:W-:Y:S01]  /*6d30*/  STG.E.U16 desc[UR36][R2.64], R24 ;  /* 0x0000001802007986 */ /* 0x000fe2000c101524 */
[----:B------:R-:W-:Y:S05]  /*6d40*/  EXIT ;  /* 0x000000000000794d */ /* 0x000fea0003800000 */
.L_x_5692:
[----:B------:R-:W-:-:S13]  /*6d50*/  ISETP.NE.AND P0, PT, R0, 0x7, PT ;  /* 0x000000070000780c */ /* 0x000fda0003f05270 */
[----:B------:R-:W-:Y:S05]  /*6d60*/  @!P0 BRA `(.L_x_5694) ;  /* 0x00000000002c8947 */ /* 0x000fea0003800000 */
[----:B------:R-:W-:-:S13]  /*6d70*/  ISETP.NE.AND P0, PT, R0, 0x8, PT ;  /* 0x000000080000780c */ /* 0x000fda0003f05270 */
[----:B------:R-:W-:Y:S05]  /*6d80*/  @!P0 BRA `(.L_x_5695) ;  /* 0x0000000000148947 */ /* 0x000fea0003800000 */
[----:B------:R-:W-:-:S13]  /*6d90*/  ISETP.NE.AND P0, PT, R0, 0x9, PT ;  /* 0x000000090000780c */ /* 0x000fda0003f05270 */
[----:B------:R-:W-:Y:S05]  /*6da0*/  @P0 BRA `(.L_x_5689) ;  /* 0x0000000800680947 */ /* 0x000fea0003800000 */
[----:B------:R-:W-:-:S05]  /*6db0*/  IMAD.MOV.U32 R25, RZ, RZ, RZ ;  /* 0x000000ffff197224 */ /* 0x000fca00078e00ff */
[----:B------:R-:W-:Y:S01]  /*6dc0*/  STG.E.64 desc[UR36][R2.64], R24 ;  /* 0x0000001802007986 */ /* 0x000fe2000c101b24 */
[----:B------:R-:W-:Y:S05]  /*6dd0*/  EXIT ;  /* 0x000000000000794d */ /* 0x000fea0003800000 */
.L_x_5695:
[----:B------:R-:W-:-:S04]  /*6de0*/  F2FP.F16.F32.PACK_AB R5, RZ, R24 ;  /* 0x00000018ff05723e */ /* 0x000fc800000000ff */
[----:B------:R-:W-:-:S05]  /*6df0*/  PRMT R5, R5, 0x5410, RZ ;  /* 0x0000541005057816 */ /* 0x000fca00000000ff */
[----:B------:R-:W-:Y:S01]  /*6e00*/  STG.E desc[UR36][R2.64], R5 ;  /* 0x0000000502007986 */ /* 0x000fe2000c101924 */
[----:B------:R-:W-:Y:S05]  /*6e10*/  EXIT ;  /* 0x000000000000794d */ /* 0x000fea0003800000 */
.L_x_5694:
[----:B------:R-:W-:-:S06]  /*6e20*/  FMUL.FTZ R4, R24, 1 ;  /* 0x3f80000018047820 */ /* 0x000fcc0000410000 */
[----:B------:R-:W0:Y:S02]  /*6e30*/  F2F.F64.F32 R4, R4 ;  /* 0x0000000400047310 */ /* 0x000e240000201800 */
[----:B0-----:R-:W-:Y:S01]  /*6e40*/  STG.E.64 desc[UR36][R2.64], R4 ;  /* 0x0000000402007986 */ /* 0x001fe2000c101b24 */
[----:B------:R-:W-:Y:S05]  /*6e50*/  EXIT ;  /* 0x000000000000794d */ /* 0x000fea0003800000 */
.L_x_5685:
        /* <DEDUP_REMOVED lines=10> */
[----:B------:R-:W-:Y:S01]  /*6f00*/  STG.E.U8 desc[UR36][R2.64], R5 ;  /* 0x0000000502007986 */ /* 0x000fe2000c101124 */
[----:B------:R-:W-:Y:S05]  /*6f10*/  EXIT ;  /* 0x000000000000794d */ /* 0x000fea0003800000 */
.L_x_5698:
[----:B------:R-:W-:Y:S01]  /*6f20*/  FMUL.FTZ R4, R24, 1 ;  /* 0x3f80000018047820 */ /* 0x000fe20000410000 */
[----:B------:R-:W-:-:S05]  /*6f30*/  CS2R R6, SRZ ;  /* 0x0000000000067805 */ /* 0x000fca000001ff00 */
[----:B------:R-:W0:Y:S02]  /*6f40*/  F2F.F64.F32 R4, R4 ;  /* 0x0000000400047310 */ /* 0x000e240000201800 */
[----:B0-----:R-:W-:Y:S01]  /*6f50*/  STG.E.128 desc[UR36][R2.64], R4 ;  /* 0x0000000402007986 */ /* 0x001fe2000c101d24 */
[----:B------:R-:W-:Y:S05]  /*6f60*/  EXIT ;  /* 0x000000000000794d */ /* 0x000fea0003800000 */
.L_x_5697:
        /* <DEDUP_REMOVED lines=20> */
.L_x_5702:
[----:B------:R-:W-:Y:S05]  /*70b0*/  BSYNC B0 ;  /* 0x0000000000007941 */ /* 0x000fea0003800000 */
.L_x_5701:
[----:B------:R-:W-:-:S05]  /*70c0*/  LOP3.LUT R7, R0, R7, RZ, 0xfc, !PT ;  /* 0x0000000700077212 */ /* 0x000fca00078efcff */
[----:B------:R-:W-:Y:S01]  /*70d0*/  STG.E.U8 desc[UR36][R2.64], R7 ;  /* 0x0000000702007986 */ /* 0x000fe2000c101124 */
[----:B------:R-:W-:Y:S05]  /*70e0*/  EXIT ;  /* 0x000000000000794d */ /* 0x000fea0003800000 */
.L_x_5700:
[----:B------:R-:W-:Y:S01]  /*70f0*/  LOP3.LUT R4, R24, 0x7fffffff, RZ, 0xc0, !PT ;  /* 0x7fffffff18047812 */ /* 0x000fe200078ec0ff */
[----:B------:R-:W-:Y:S03]  /*7100*/  BSSY B0, `(.L_x_5703) ;  /* 0x000000e000007945 */ /* 0x000fe60003800000 */
        /* <DEDUP_REMOVED lines=10> */
.L_x_5704:
[----:B------:R-:W-:Y:S01]  /*71b0*/  IMAD.MOV.U32 R0, RZ, RZ, 0x7f ;  /* 0x0000007fff007424 */ /* 0x000fe200078e00ff */
[----:B------:R-:W-:-:S04]  /*71c0*/  ISETP.GT.U32.AND P0, PT, R4, 0x7f800000, PT ;  /* 0x7f8000000400780c */ /* 0x000fc80003f04070 */
[----:B------:R-:W-:-:S09]  /*71d0*/  SEL R0, R0, 0x7c, P0 ;  /* 0x0000007c00007807 */ /* 0x000fd20000000000 */
.L_x_5705:
[----:B------:R-:W-:Y:S05]  /*71e0*/  BSYNC B0 ;  /* 0x0000000000007941 */ /* 0x000fea0003800000 */
.L_x_5703:
[----:B------:R-:W-:-:S04]  /*71f0*/  LOP3.LUT R24, R24, 0x80000000, RZ, 0xc0, !PT ;  /* 0x8000000018187812 */ /* 0x000fc800078ec0ff */
[----:B------:R-:W-:-:S04]  /*7200*/  SHF.R.U32.HI R5, RZ, 0x18, R24 ;  /* 0x00000018ff057819 */ /* 0x000fc80000011618 */
[----:B------:R-:W-:-:S05]  /*7210*/  LOP3.LUT R5, R0, R5, RZ, 0xfc, !PT ;  /* 0x0000000500057212 */ /* 0x000fca00078efcff */
[----:B------:R-:W-:Y:S01]  /*7220*/  STG.E.U8 desc[UR36][R2.64], R5 ;  /* 0x0000000502007986 */ /* 0x000fe2000c101124 */
[----:B------:R-:W-:Y:S05]  /*7230*/  EXIT ;  /* 0x000000000000794d */ /* 0x000fea0003800000 */
.L_x_5699:
[----:B------:R-:W-:-:S05]  /*7240*/  F2FP.BF16.F32.PACK_AB R24, RZ, R24 ;  /* 0x00000018ff18723e */ /* 0x000fca00000010ff */
[----:B------:R-:W-:Y:S01]  /*7250*/  STG.E.U16 desc[UR36][R2.64], R24 ;  /* 0x0000001802007986 */ /* 0x000fe2000c101524 */
[----:B------:R-:W-:Y:S05]  /*7260*/  EXIT ;  /* 0x000000000000794d */ /* 0x000fea0003800000 */
.L_x_5696:
        /* <DEDUP_REMOVED lines=9> */
[----:B0-----:R-:W-:Y:S01]  /*7300*/  STG.E.U16 desc[UR36][R2.64], R5 ;  /* 0x0000000502007986 */ /* 0x001fe2000c101524 */
[----:B------:R-:W-:Y:S05]  /*7310*/  EXIT ;  /* 0x000000000000794d */ /* 0x000fea0003800000 */
.L_x_5708:
        /* <DEDUP_REMOVED lines=16> */
.L_x_5711:
[----:B------:R-:W-:-:S04]  /*7420*/  LOP3.LUT R24, R24, 0x80000000, RZ, 0xc0, !PT ;  /* 0x8000000018187812 */ /* 0x000fc800078ec0ff */
[----:B------:R-:W-:-:S04]  /*7430*/  SHF.R.U32.HI R5, RZ, 0x18, R24 ;  /* 0x00000018ff057819 */ /* 0x000fc80000011618 */
[----:B------:R-:W-:-:S04]  /*7440*/  LOP3.LUT R4, R4, R5, RZ, 0xfc, !PT ;  /* 0x0000000504047212 */ /* 0x000fc800078efcff */
[----:B------:R-:W-:-:S07]  /*7450*/  PRMT R0, R4, 0x7610, R0 ;  /* 0x0000761004007816 */ /* 0x000fce0000000000 */
.L_x_5710:
[----:B------:R-:W-:Y:S05]  /*7460*/  BSYNC B0 ;  /* 0x0000000000007941 */ /* 0x000fea0003800000 */
.L_x_5709:
[----:B------:R-:W-:Y:S01]  /*7470*/  STG.E.U8 desc[UR36][R2.64], R0 ;  /* 0x0000000002007986 */ /* 0x000fe2000c101124 */
[----:B------:R-:W-:Y:S05]  /*7480*/  EXIT ;  /* 0x000000000000794d */ /* 0x000fea0003800000 */
.L_x_5707:
        /* <DEDUP_REMOVED lines=16> */
.L_x_5714:
[----:B------:R-:W-:-:S04]  /*7590*/  LOP3.LUT R24, R24, 0x80000000, RZ, 0xc0, !PT ;  /* 0x8000000018187812 */ /* 0x000fc800078ec0ff */
[----:B------:R-:W-:-:S04]  /*75a0*/  SHF.R.U32.HI R5, RZ, 0x18, R24 ;  /* 0x00000018ff057819 */ /* 0x000fc80000011618 */
[----:B------:R-:W-:-:S04]  /*75b0*/  LOP3.LUT R4, R4, R5, RZ, 0xfc, !PT ;  /* 0x0000000504047212 */ /* 0x000fc800078efcff */
[----:B------:R-:W-:-:S07]  /*75c0*/  PRMT R0, R4, 0x7610, R0 ;  /* 0x0000761004007816 */ /* 0x000fce0000000000 */
.L_x_5713:
[----:B------:R-:W-:Y:S05]  /*75d0*/  BSYNC B0 ;  /* 0x0000000000007941 */ /* 0x000fea0003800000 */
.L_x_5712:
[----:B------:R-:W-:Y:S01]  /*75e0*/  STG.E.U8 desc[UR36][R2.64], R0 ;  /* 0x0000000002007986 */ /* 0x000fe2000c101124 */
[----:B------:R-:W-:Y:S05]  /*75f0*/  EXIT ;  /* 0x000000000000794d */ /* 0x000fea0003800000 */
.L_x_5706:
        /* <DEDUP_REMOVED lines=21> */
.L_x_5689:
        /* <DEDUP_REMOVED lines=16> */
.L_x_5717:
[----:B------:R-:W-:Y:S05]  /*7850*/  EXIT ;  /* 0x000000000000794d */ /* 0x000fea0003800000 */
.L_x_5716:
[----:B------:R-:W0:Y:S02]  /*7860*/  F2I.U64.TRUNC R24, R24 ;  /* 0x0000001800187311 */ /* 0x000e24000020d800 */
[----:B0-----:R-:W-:Y:S01]  /*7870*/  STG.E.64 desc[UR36][R2.64], R24 ;  /* 0x0000001802007986 */ /* 0x001fe2000c101b24 */
[----:B------:R-:W-:Y:S05]  /*7880*/  EXIT ;  /* 0x000000000000794d */ /* 0x000fea0003800000 */
.L_x_5715:
[----:B------:R-:W0:Y:S02]  /*7890*/  F2I.FTZ.U32.TRUNC.NTZ R5, R24 ;  /* 0x0000001800057305 */ /* 0x000e24000021f000 */
[----:B0-----:R-:W-:Y:S01]  /*78a0*/  STG.E desc[UR36][R2.64], R5 ;  /* 0x0000000502007986 */ /* 0x001fe2000c101924 */
[----:B------:R-:W-:Y:S05]  /*78b0*/  EXIT ;  /* 0x000000000000794d */ /* 0x000fea0003800000 */
.L_x_5718:
        /* <DEDUP_REMOVED lines=12> */
.L_x_71625:


//--------------------- .text._ZN2at6native18elementwise_kernelILi128ELi2EZNS0_22gpu_kernel_impl_nocastIZNS0_50_GLOBAL__N__2680c7bb_12_PowKernel_cu_7dd49032_316829pow_tensor_scalar_kernel_implIffEEvRNS_18TensorIteratorBaseET0_EUlfE2_EEvS6_RKT_EUliE_EEviT1_ --------------------------
	.section	.text._ZN2at6native18elementwise_kernelILi128ELi2EZNS0_22gpu_kernel_impl_nocastIZNS0_50_GLOBAL__N__2680c7bb_12_PowKernel_cu_7dd49032_316829pow_tensor_scalar_kernel_implIffEEvRNS_18TensorIteratorBaseET0_EUlfE2_EEvS6_RKT_EUliE_EEviT1_,"ax",@progbits
	.align	128
        .global         _ZN2at6native18elementwise_kernelILi128ELi2EZNS0_22gpu_kernel_impl_nocastIZNS0_50_GLOBAL__N__2680c7bb_12_PowKernel_cu_7dd49032_316829pow_tensor_scalar_kernel_implIffEEvRNS_18TensorIteratorBaseET0_EUlfE2_EEvS6_RKT_EUliE_EEviT1_
        .type           _ZN2at6native18elementwise_kernelILi128ELi2EZNS0_22gpu_kernel_impl_nocastIZNS0_50_GLOBAL__N__2680c7bb_12_PowKernel_cu_7dd49032_316829pow_tensor_scalar_kernel_implIffEEvRNS_18TensorIteratorBaseET0_EUlfE2_EEvS6_RKT_EUliE_EEviT1_,@function
        .size           _ZN2at6native18elementwise_kernelILi128ELi2EZNS0_22gpu_kernel_impl_nocastIZNS0_50_GLOBAL__N__2680c7bb_12_PowKernel_cu_7dd49032_316829pow_tensor_scalar_kernel_implIffEEvRNS_18TensorIteratorBaseET0_EUlfE2_EEvS6_RKT_EUliE_EEviT1_,(.L_x_71626 - _ZN2at6native18elementwise_kernelILi128ELi2EZNS0_22gpu_kernel_impl_nocastIZNS0_50_GLOBAL__N__2680c7bb_12_PowKernel_cu_7dd49032_316829pow_tensor_scalar_kernel_implIffEEvRNS_18TensorIteratorBaseET0_EUlfE2_EEvS6_RKT_EUliE_EEviT1_)
        .other          _ZN2at6native18elementwise_kernelILi128ELi2EZNS0_22gpu_kernel_impl_nocastIZNS0_50_GLOBAL__N__2680c7bb_12_PowKernel_cu_7dd49032_316829pow_tensor_scalar_kernel_implIffEEvRNS_18TensorIteratorBaseET0_EUlfE2_EEvS6_RKT_EUliE_EEviT1_,@"STO_CUDA_ENTRY STV_DEFAULT"
_ZN2at6native18elementwise_kernelILi128ELi2EZNS0_22gpu_kernel_impl_nocastIZNS0_50_GLOBAL__N__2680c7bb_12_PowKernel_cu_7dd49032_316829pow_tensor_scalar_kernel_implIffEEvRNS_18TensorIteratorBaseET0_EUlfE2_EEvS6_RKT_EUliE_EEviT1_:
.text._ZN2at6native18elementwise_kernelILi128ELi2EZNS0_22gpu_kernel_impl_nocastIZNS0_50_GLOBAL__N__2680c7bb_12_PowKernel_cu_7dd49032_316829pow_tensor_scalar_kernel_implIffEEvRNS_18TensorIteratorBaseET0_EUlfE2_EEvS6_RKT_EUliE_EEviT1_:
[----:B------:R-:W-:Y:S01]  /*0000*/  LDC R1, c[0x0][0x28] ;  /* 0x00000a00ff017b82 */ /* 0x000fe20000000800 */
[----:B------:R-:W0:Y:S01]  /*0010*/  S2R R0, SR_CTAID.X ;  /* 0x0000000000007919 */ /* 0x000e220000002500 */
[----:B------:R-:W-:Y:S01]  /*0020*/  ULDC UR6, c[0x0][0x210] ;  /* 0x0000840000067ab9 */ /* 0x000fe20000000800 */
[----:B------:R-:W-:Y:S01]  /*0030*/  ULDC.64 UR4, c[0x0][0x208] ;  /* 0x0000820000047ab9 */ /* 0x000fe20000000a00 */
[----:B------:R-:W-:Y:S01]  /*0040*/  BSSY B0, `(.L_x_5719) ;  /* 0x0000141000007945 */ /* 0x000fe20003800000 */
[----:B------:R-:W0:Y:S02]  /*0050*/  S2R R3, SR_TID.X ;  /* 0x0000000000037919 */ /* 0x000e240000002100 */
[----:B0-----:R-:W-:-:S04]  /*0060*/  LEA R0, R0, R3, 0x8 ;  /* 0x0000000300007211 */ /* 0x001fc800078e40ff */
[----:B------:R-:W-:Y:S02]  /*0070*/  ISETP.GE.AND P0, PT, R0, UR6, PT ;  /* 0x0000000600007c0c */ /* 0x000fe4000bf06270 */
[----:B------:R-:W-:-:S11]  /*0080*/  MOV R7, R0 ;  /* 0x0000000000077202 */ /* 0x000fd60000000f00 */
        /* <DEDUP_REMOVED lines=303> */
.L_x_5721:
[----:B------:R-:W-:Y:S01]  /*1380*/  ULDC.64 UR8, c[0x0][0x418] ;  /* 0x0001060000087ab9 */ /* 0x000fe20000000a00 */
[----:B------:R-:W-:Y:S01]  /*1390*/  ULDC UR7, c[0x0][0x420] ;  /* 0x0001080000077ab9 */ /* 0x000fe20000000800 */
[----:B------:R-:W-:-:S04]  /*13a0*/  IADD3 R4, P0, R2, UR8, RZ ;  /* 0x0000000802047c10 */ /* 0x000fc8000ff1e0ff */
[----:B------:R-:W-:Y:S01]  /*13b0*/  IADD3.X R5, RZ, UR9, RZ, P0, !PT ;  /* 0x00000009ff057c10 */ /* 0x000fe200087fe4ff */
[----:B------:R-:W-:-:S04]  /*13c0*/  ULDC.64 UR8, c[0x0][0x410] ;  /* 0x0001040000087ab9 */ /* 0x000fc80000000a00 */
[----:B------:R-:W2:Y:S01]  /*13d0*/  LDG.E R4, desc[UR4][R4.64] ;  /* 0x0000000404047981 */ /* 0x000ea2000c1e1900 */
[----:B------:R-:W-:Y:S01]  /*13e0*/  IADD3 R7, R0, 0x80, RZ ;  /* 0x0000008000077810 */ /* 0x000fe20007ffe0ff */
[----:B--2---:R-:W0:Y:S02]  /*13f0*/  MUFU.LG2 R2, R4 ;  /* 0x0000000400027308 */ /* 0x004e240000000c00 */
[----:B0-----:R-:W-:Y:S01]  /*1400*/  FMUL.FTZ R6, R2, UR7 ;  /* 0x0000000702067c20 */ /* 0x001fe20008410000 */
[----:B------:R-:W-:-:S05]  /*1410*/  IADD3 R2, P0, R3, UR8, RZ ;  /* 0x0000000803027c10 */ /* 0x000fca000ff1e0ff */
[----:B------:R-:W0:Y:S01]  /*1420*/  MUFU.EX2 R9, R6 ;  /* 0x0000000600097308 */ /* 0x000e220000000800 */
[----:B------:R-:W-:-:S05]  /*1430*/  IADD3.X R3, RZ, UR9, RZ, P0, !PT ;  /* 0x00000009ff037c10 */ /* 0x000fca00087fe4ff */
[----:B0-----:R0:W-:Y:S02]  /*1440*/  STG.E desc[UR4][R2.64], R9 ;  /* 0x0000000902007986 */ /* 0x0011e4000c101904 */
.L_x_5720:
[----:B------:R-:W-:Y:S05]  /*1450*/  BSYNC B0 ;  /* 0x0000000000007941 */ /* 0x000fea0003800000 */
.L_x_5719:
[----:B------:R-:W-:-:S13]  /*1460*/  ISETP.GE.AND P0, PT, R7, UR6, PT ;  /* 0x0000000607007c0c */ /* 0x000fda000bf06270 */
[----:B------:R-:W-:Y:S05]  /*1470*/  @P0 EXIT ;  /* 0x000000000000094d */ /* 0x000fea0003800000 */
[----:B------:R-:W1:Y:S01]  /*1480*/  LDC R8, c[0x0][0x218] ;  /* 0x00008600ff087b82 */ /* 0x000e620000000800 */
[----:B------:R-:W-:Y:S01]  /*1490*/  HFMA2.MMA R0, -RZ, RZ, 0, 0 ;  /* 0x00000000ff007435 */ /* 0x000fe200000001ff */
[----:B0-----:R-:W-:Y:S02]  /*14a0*/  MOV R3, RZ ;  /* 0x000000ff00037202 */ /* 0x001fe40000000f00 */
        /* <DEDUP_REMOVED lines=300> */
.L_x_5722:
[----:B------:R-:W-:Y:S02]  /*2770*/  ULDC.64 UR6, c[0x0][0x418] ;  /* 0x0001060000067ab9 */ /* 0x000fe40000000a00 */
[----:B------:R-:W-:Y:S01]  /*2780*/  IADD3 R4, P0, R0, UR6, RZ ;  /* 0x0000000600047c10 */ /* 0x000fe2000ff1e0ff */
[----:B------:R-:W-:-:S03]  /*2790*/  ULDC UR6, c[0x0][0x420] ;  /* 0x0001080000067ab9 */ /* 0x000fc60000000800 */
[----:B------:R-:W-:-:S05]  /*27a0*/  IADD3.X R5, RZ, UR7, RZ, P0, !PT ;  /* 0x00000007ff057c10 */ /* 0x000fca00087fe4ff */
[----:B------:R-:W2:Y:S02]  /*27b0*/  LDG.E R4, desc[UR4][R4.64] ;  /* 0x0000000404047981 */ /* 0x000ea4000c1e1900 */
[----:B--2---:R-:W0:Y:S02]  /*27c0*/  MUFU.LG2 R0, R4 ;  /* 0x0000000400007308 */ /* 0x004e240000000c00 */
[----:B0-----:R-:W-:Y:S01]  /*27d0*/  FMUL.FTZ R0, R0, UR6 ;  /* 0x0000000600007c20 */ /* 0x001fe20008410000 */
[----:B------:R-:W-:Y:S02]  /*27e0*/  ULDC.64 UR6, c[0x0][0x410] ;  /* 0x0001040000067ab9 */ /* 0x000fe40000000a00 */
[----:B------:R-:W-:-:S03]  /*27f0*/  IADD3 R2, P0, R3, UR6, RZ ;  /* 0x0000000603027c10 */ /* 0x000fc6000ff1e0ff */
[----:B------:R-:W0:Y:S01]  /*2800*/  MUFU.EX2 R7, R0 ;  /* 0x0000000000077308 */ /* 0x000e220000000800 */
[----:B------:R-:W-:-:S05]  /*2810*/  IADD3.X R3, RZ, UR7, RZ, P0, !PT ;  /* 0x00000007ff037c10 */ /* 0x000fca00087fe4ff */
[----:B0-----:R-:W-:Y:S01]  /*2820*/  STG.E desc[UR4][R2.64], R7 ;  /* 0x0000000702007986 */ /* 0x001fe2000c101904 */
[----:B------:R-:W-:Y:S05]  /*2830*/  EXIT ;  /* 0x000000000000794d */ /* 0x000fea0003800000 */
.L_x_5723:
        /* <DEDUP_REMOVED lines=12> */
.L_x_71626:


//--------------------- .text._ZN2at6native27unrolled_elementwise_kernelIZNS0_50_GLOBAL__N__2680c7bb_12_PowKernel_cu_7dd49032_316829pow_tensor_scalar_kernel_implIffEEvRNS_18TensorIteratorBaseET0_EUlfE2_St5arrayIPcLm2EELi4E23TrivialOffsetCalculatorILi1EjESC_NS0_6memory15LoadWithoutCastENSD_16StoreWithoutCastEEEviT_S6_T2_T3_T4_T5_ --------------------------
	.section	.text._ZN2at6native27unrolled_elementwise_kernelIZNS0_50_GLOBAL__N__2680c7bb_12_PowKernel_cu_7dd49032_316829pow_tensor_scalar_kernel_implIffEEvRNS_18TensorIteratorBaseET0_EUlfE2_St5arrayIPcLm2EELi4E23TrivialOffsetCalculatorILi1EjESC_NS0_6memory15LoadWithoutCastENSD_16StoreWithoutCastEEEviT_S6_T2_T3_T4_T5_,"ax",@progbits
	.align	128
        .global         _ZN2at6native27unrolled_elementwise_kernelIZNS0_50_GLOBAL__N__2680c7bb_12_PowKernel_cu_7dd49032_316829pow_tensor_scalar_kernel_implIffEEvRNS_18TensorIteratorBaseET0_EUlfE2_St5arrayIPcLm2EELi4E23TrivialOffsetCalculatorILi1EjESC_NS0_6memory15LoadWithoutCastENSD_16StoreWithoutCastEEEviT_S6_T2_T3_T4_T5_
        .type           _ZN2at6native27unrolled_elementwise_kernelIZNS0_50_GLOBAL__N__2680c7bb_12_PowKernel_cu_7dd49032_316829pow_tensor_scalar_kernel_implIffEEvRNS_18TensorIteratorBaseET0_EUlfE2_St5arrayIPcLm2EELi4E23TrivialOffsetCalculatorILi1EjESC_NS0_6memory15LoadWithoutCastENSD_16StoreWithoutCastEEEviT_S6_T2_T3_T4_T5_,@function
        .size           _ZN2at6native27unrolled_elementwise_kernelIZNS0_50_GLOBAL__N__2680c7bb_12_PowKernel_cu_7dd49032_316829pow_tensor_scalar_kernel_implIffEEvRNS_18TensorIteratorBaseET0_EUlfE2_St5arrayIPcLm2EELi4E23TrivialOffsetCalculatorILi1EjESC_NS0_6memory15LoadWithoutCastENSD_16StoreWithoutCastEEEviT_S6_T2_T3_T4_T5_,(.L_x_71627 - _ZN2at6native27unrolled_elementwise_kernelIZNS0_50_GLOBAL__N__2680c7bb_12_PowKernel_cu_7dd49032_316829pow_tensor_scalar_kernel_implIffEEvRNS_18TensorIteratorBaseET0_EUlfE2_St5arrayIPcLm2EELi4E23TrivialOffsetCalculatorILi1EjESC_NS0_6memory15LoadWithoutCastENSD_16StoreWithoutCastEEEviT_S6_T2_T3_T4_T5_)
        .other          _ZN2at6native27unrolled_elementwise_kernelIZNS0_50_GLOBAL__N__2680c7bb_12_PowKernel_cu_7dd49032_316829pow_tensor_scalar_kernel_implIffEEvRNS_18TensorIteratorBaseET0_EUlfE2_St5arrayIPcLm2EELi4E23TrivialOffsetCalculatorILi1EjESC_NS0_6memory15LoadWithoutCastENSD_16StoreWithoutCastEEEviT_S6_T2_T3_T4_T5_,@"STO_CUDA_ENTRY STV_DEFAULT"
_ZN2at6native27unrolled_elementwise_kernelIZNS0_50_GLOBAL__N__2680c7bb_12_PowKernel_cu_7dd49032_316829pow_tensor_scalar_kernel_implIffEEvRNS_18TensorIteratorBaseET0_EUlfE2_St5arrayIPcLm2EELi4E23TrivialOffsetCalculatorILi1EjESC_NS0_6memory15LoadWithoutCastENSD_16StoreWithoutCastEEEviT_S6_T2_T3_T4_T5_:
.text._ZN2at6native27unrolled_elementwise_kernelIZNS0_50_GLOBAL__N__2680c7bb_12_PowKernel_cu_7dd49032_316829pow_tensor_scalar_kernel_implIffEEvRNS_18TensorIteratorBaseET0_EUlfE2_St5arrayIPcLm2EELi4E23TrivialOffsetCalculatorILi1EjESC_NS0_6memory15LoadWithoutCastENSD_16StoreWithoutCastEEEviT_S6_T2_T3_T4_T5_:
[----:B------:R-:W-:Y:S01]  /*0000*/  LDC R1, c[0x0][0x28] ;  /* 0x00000a00ff017b82 */ /* 0x000fe20000000800 */
[----:B------:R-:W0:Y:S07]  /*0010*/  S2R R0, SR_CTAID.X ;  /* 0x0000000000007919 */ /* 0x000e2e0000002500 */
[----:B------:R-:W0:Y:S01]  /*0020*/  LDC R9, c[0x0][0x210] ;  /* 0x00008400ff097b82 */ /* 0x000e220000000800 */
[----:B------:R-:W-:Y:S01]  /*0030*/  IMAD.MOV.U32 R10, RZ, RZ, RZ ;  /* 0x000000ffff0a7224 */ /* 0x000fe200078e00ff */
        /* <DEDUP_REMOVED lines=14> */
[----:B------:R-:W2:Y:S07]  /*0120*/  @!P0 LDG.E R10, desc[UR4][R14.64] ;  /* 0x000000040e0a8981 */ /* 0x000eae000c1e1900 */
[----:B------:R-:W0:Y:S01]  /*0130*/  @!P2 LDC.64 R8, c[0x0][0x230] ;  /* 0x00008c00ff08ab82 */ /* 0x000e220000000a00 */
[----:B-1----:R-:W-:Y:S01]  /*0140*/  @!P1 IMAD.WIDE.U32 R16, R19, 0x4, R12 ;  /* 0x0000000413109825 */ /* 0x002fe200078e000c */
[----:B------:R-:W-:-:S03]  /*0150*/  HFMA2.MMA R13, -RZ, RZ, 0, 0 ;  /* 0x00000000ff0d7435 */ /* 0x000fc600000001ff */
[----:B------:R-:W-:Y:S02]  /*0160*/  @!P2 IMAD R19, R0, 0x200, R11 ;  /* 0x000002000013a824 */ /* 0x000fe400078e020b */
[----:B------:R-:W-:-:S05]  /*0170*/  IMAD.MOV.U32 R20, RZ, RZ, RZ ;  /* 0x000000ffff147224 */ /* 0x000fca00078e00ff */
[----:B------:R1:W3:Y:S01]  /*0180*/  @!P1 LDG.E R13, desc[UR4][R16.64] ;  /* 0x00000004100d9981 */ /* 0x0002e2000c1e1900 */
[----:B0-----:R-:W-:-:S05]  /*0190*/  @!P2 IMAD.WIDE.U32 R18, R19, 0x4, R8 ;  /* 0x000000041312a825 */ /* 0x001fca00078e0008 */
[----:B------:R-:W4:Y:S01]  /*01a0*/  @!P2 LDG.E R20, desc[UR4][R18.64] ;  /* 0x000000041214a981 */ /* 0x000f22000c1e1900 */
[----:B------:R-:W-:Y:S01]  /*01b0*/  @!P2 IADD3 R11, R11, 0x80, RZ ;  /* 0x000000800b0ba810 */ /* 0x000fe20007ffe0ff */
[----:B-1----:R-:W0:Y:S03]  /*01c0*/  @!P0 LDC R17, c[0x0][0x218] ;  /* 0x00008600ff118b82 */ /* 0x002e260000000800 */
[----:B------:R-:W-:-:S13]  /*01d0*/  ISETP.GE.AND P1, PT, R11, R2, PT ;  /* 0x000000020b00720c */ /* 0x000fda0003f26270 */
[----:B------:R-:W1:Y:S01]  /*01e0*/  @!P1 LDC.64 R8, c[0x0][0x230] ;  /* 0x00008c00ff089b82 */ /* 0x000e620000000a00 */
[----:B------:R-:W-:Y:S01]  /*01f0*/  @!P1 LEA R11, R0, R11, 0x9 ;  /* 0x0000000b000b9211 */ /* 0x000fe200078e48ff */
[----:B------:R-:W-:-:S04]  /*0200*/  IMAD.MOV.U32 R6, RZ, RZ, RZ ;  /* 0x000000ffff067224 */ /* 0x000fc800078e00ff */
[----:B-1----:R-:W-:Y:S01]  /*0210*/  @!P1 IMAD.WIDE.U32 R8, R11, 0x4, R8 ;  /* 0x000000040b089825 */ /* 0x002fe200078e0008 */
[----:B------:R-:W-:-:S04]  /*0220*/  MOV R11, R7 ;  /* 0x00000007000b7202 */ /* 0x000fc80000000f00 */
[----:B------:R1:W5:Y:S01]  /*0230*/  @!P1 LDG.E R6, desc[UR4][R8.64] ;  /* 0x0000000408069981 */ /* 0x000362000c1e1900 */
[----:B------:R-:W-:-:S05]  /*0240*/  VIADD R15, R11, 0x80 ;  /* 0x000000800b0f7836 */ /* 0x000fca0000000000 */
[-C--:B------:R-:W-:Y:S02]  /*0250*/  ISETP.GE.AND P3, PT, R15, R2.reuse, PT ;  /* 0x000000020f00720c */ /* 0x080fe40003f66270 */
[----:B------:R-:W-:Y:S01]  /*0260*/  IADD3 R15, R11, 0x100, RZ ;  /* 0x000001000b0f7810 */ /* 0x000fe20007ffe0ff */
[----:B-1----:R-:W1:Y:S03]  /*0270*/  @!P0 LDC.64 R8, c[0x0][0x228] ;  /* 0x00008a00ff088b82 */ /* 0x002e660000000a00 */
[----:B------:R-:W-:Y:S01]  /*0280*/  ISETP.GE.AND P2, PT, R15, R2, PT ;  /* 0x000000020f00720c */ /* 0x000fe20003f46270 */
[----:B------:R-:W-:-:S06]  /*0290*/  VIADD R15, R11, 0x180 ;  /* 0x000001800b0f7836 */ /* 0x000fcc0000000000 */
[----:B------:R-:W4:Y:S01]  /*02a0*/  @!P3 LDC R16, c[0x0][0x218] ;  /* 0x00008600ff10bb82 */ /* 0x000f220000000800 */
[----:B------:R-:W-:-:S07]  /*02b0*/  ISETP.GE.AND P1, PT, R15, R2, PT ;  /* 0x000000020f00720c */ /* 0x000fce0003f26270 */
[----:B------:R-:W4:Y:S01]  /*02c0*/  @!P2 LDC R19, c[0x0][0x218] ;  /* 0x00008600ff13ab82 */ /* 0x000f220000000800 */
[----:B------:R-:W-:-:S04]  /*02d0*/  @!P0 IMAD R15, R0, 0x200, R7 ;  /* 0x00000200000f8824 */ /* 0x000fc800078e0207 */
[----:B-1----:R-:W-:-:S03]  /*02e0*/  @!P0 IMAD.WIDE.U32 R8, R15, 0x4, R8 ;  /* 0x000000040f088825 */ /* 0x002fc600078e0008 */
[----:B------:R-:W1:Y:S01]  /*02f0*/  @!P1 LDC R12, c[0x0][0x218] ;  /* 0x00008600ff0c9b82 */ /* 0x000e620000000800 */
[----:B------:R-:W-:Y:S01]  /*0300*/  @!P0 IADD3 R11, R7, 0x80, RZ ;  /* 0x00000080070b8810 */ /* 0x000fe20007ffe0ff */
[----:B------:R-:W-:Y:S01]  /*0310*/  BSSY B0, `(.L_x_5724) ;  /* 0x0000017000007945 */ /* 0x000fe20003800000 */
[----:B--2---:R-:W0:Y:S02]  /*0320*/  @!P0 MUFU.LG2 R10, R10 ;  /* 0x0000000a000a8308 */ /* 0x004e240000000c00 */
[----:B0-----:R-:W-:-:S06]  /*0330*/  @!P0 FMUL.FTZ R14, R10, R17 ;  /* 0x000000110a0e8220 */ /* 0x001fcc0000410000 */
[----:B------:R-:W0:Y:S08]  /*0340*/  @!P0 MUFU.EX2 R5, R14 ;  /* 0x0000000e00058308 */ /* 0x000e300000000800 */
[----:B---3--:R-:W2:Y:S08]  /*0350*/  @!P3 MUFU.LG2 R13, R13 ;  /* 0x0000000d000db308 */ /* 0x008eb00000000c00 */
[----:B----4-:R-:W3:Y:S01]  /*0360*/  @!P2 MUFU.LG2 R20, R20 ;  /* 0x000000140014a308 */ /* 0x010ee20000000c00 */
[----:B0-----:R0:W-:Y:S01]  /*0370*/  @!P0 STG.E desc[UR4][R8.64], R5 ;  /* 0x0000000508008986 */ /* 0x0011e2000c101904 */
[----:B--2---:R-:W-:-:S06]  /*0380*/  @!P3 FMUL.FTZ R10, R13, R16 ;  /* 0x000000100d0ab220 */ /* 0x004fcc0000410000 */
[----:B------:R0:W2:Y:S01]  /*0390*/  @!P3 MUFU.EX2 R3, R10 ;  /* 0x0000000a0003b308 */ /* 0x0000a20000000800 */
[----:B------:R-:W-:Y:S01]  /*03a0*/  ISETP.GE.AND P3, PT, R11, R2, PT ;  /* 0x000000020b00720c */ /* 0x000fe20003f66270 */
[----:B---3--:R-:W-:-:S06]  /*03b0*/  @!P2 FMUL.FTZ R7, R20, R19 ;  /* 0x000000131407a220 */ /* 0x008fcc0000410000 */
[----:B------:R0:W3:Y:S06]  /*03c0*/  @!P2 MUFU.EX2 R4, R7 ;  /* 0x000000070004a308 */ /* 0x0000ec0000000800 */
[----:B-1----:R-:W-:Y:S05]  /*03d0*/  @P3 BRA `(.L_x_5725) ;  /* 0x0000000000283947 */ /* 0x002fea0003800000 */
[----:B------:R-:W1:Y:S01]  /*03e0*/  LDC.64 R14, c[0x0][0x228] ;  /* 0x00008a00ff0e7b82 */ /* 0x000e620000000a00 */
[----:B0-----:R-:W-:Y:S02]  /*03f0*/  LEA R9, R0, R11, 0x9 ;  /* 0x0000000b00097211 */ /* 0x001fe400078e48ff */
[----:B------:R-:W-:-:S04]  /*0400*/  IADD3 R11, R11, 0x80, RZ ;  /* 0x000000800b0b7810 */ /* 0x000fc80007ffe0ff */
[----:B------:R-:W-:-:S13]  /*0410*/  ISETP.GE.AND P0, PT, R11, R2, PT ;  /* 0x000000020b00720c */ /* 0x000fda0003f06270 */
[----:B------:R-:W-:Y:S01]  /*0420*/  @!P0 IMAD R5, R0, 0x200, R11 ;  /* 0x0000020000058824 */ /* 0x000fe200078e020b */
[----:B------:R-:W-:Y:S01]  /*0430*/  @!P0 IADD3 R11, R11, 0x80, RZ ;  /* 0x000000800b0b8810 */ /* 0x000fe20007ffe0ff */
[----:B-1----:R-:W-:-:S04]  /*0440*/  IMAD.WIDE.U32 R8, R9, 0x4, R14 ;  /* 0x0000000409087825 */ /* 0x002fc800078e000e */
[----:B------:R-:W-:Y:S01]  /*0450*/  @!P0 IMAD.WIDE.U32 R14, R5, 0x4, R14 ;  /* 0x00000004050e8825 */ /* 0x000fe200078e000e */
[----:B--2---:R1:W-:Y:S04]  /*0460*/  STG.E desc[UR4][R8.64], R3 ;  /* 0x0000000308007986 */ /* 0x0043e8000c101904 */
[----:B---3--:R1:W-:Y:S02]  /*0470*/  @!P0 STG.E desc[UR4][R14.64], R4 ;  /* 0x000000040e008986 */ /* 0x0083e4000c101904 */
.L_x_5725:
[----:B------:R-:W-:Y:S05]  /*0480*/  BSYNC B0 ;  /* 0x0000000000007941 */ /* 0x000fea0003800000 */
.L_x_5724:
[----:B------:R-:W-:Y:S01]  /*0490*/  ISETP.GE.AND P0, PT, R11, R2, PT ;  /* 0x000000020b00720c */ /* 0x000fe20003f06270 */
[----:B0----5:R0:W4:-:S12]  /*04a0*/  @!P1 MUFU.LG2 R5, R6 ;  /* 0x0000000600059308 */ /* 0x0211180000000c00 */
[----:B0-----:R-:W-:Y:S05]  /*04b0*/  @P0 EXIT ;  /* 0x000000000000094d */ /* 0x001fea0003800000 */
[----:B-12---:R-:W0:Y:S01]  /*04c0*/  LDC.64 R2, c[0x0][0x228] ;  /* 0x00008a00ff027b82 */ /* 0x006e220000000a00 */
[----:B----4-:R-:W-:Y:S01]  /*04d0*/  @!P1 FMUL.FTZ R5, R5, R12 ;  /* 0x0000000c05059220 */ /* 0x010fe20000410000 */
[----:B------:R-:W-:-:S03]  /*04e0*/  LEA R11, R0, R11, 0x9 ;  /* 0x0000000b000b7211 */ /* 0x000fc600078e48ff */
[----:B------:R-:W1:Y:S02]  /*04f0*/  @!P1 MUFU.EX2 R7, R5 ;  /* 0x0000000500079308 */ /* 0x000e640000000800 */
[----:B0-----:R-:W-:-:S05]  /*0500*/  IMAD.WIDE.U32 R2, R11, 0x4, R2 ;  /* 0x000000040b027825 */ /* 0x001fca00078e0002 */
[----:B-1----:R-:W-:Y:S01]  /*0510*/  STG.E desc[UR4][R2.64], R7 ;  /* 0x0000000702007986 */ /* 0x002fe2000c101904 */
[----:B------:R-:W-:Y:S05]  /*0520*/  EXIT ;  /* 0x000000000000794d */ /* 0x000fea0003800000 */
.L_x_5726:
        /* <DEDUP_REMOVED lines=13> */
.L_x_71627:


//--------------------- .text._ZN2at6native29vectorized_elementwise_kernelILi2EZNS0_50_GLOBAL__N__2680c7bb_12_PowKernel_cu_7dd49032_316829pow_tensor_scalar_kernel_implIffEEvRNS_18TensorIteratorBaseET0_EUlfE2_St5arrayIPcLm2EEEEviS6_T1_ --------------------------
	.section	.text._ZN2at6native29vectorized_elementwise_kernelILi2EZNS0_50_GLOBAL__N__2680c7bb_12_PowKernel_cu_7dd49032_316829pow_tensor_scalar_kernel_implIffEEvRNS_18TensorIteratorBaseET0_EUlfE2_St5arrayIPcLm2EEEEviS6_T1_,"ax",@progbits
	.align	128
        .global         _ZN2at6native29vectorized_elementwise_kernelILi2EZNS0_50_GLOBAL__N__2680c7bb_12_PowKernel_cu_7dd49032_316829pow_tensor_scalar_kernel_implIffEEvRNS_18TensorIteratorBaseET0_EUlfE2_St5arrayIPcLm2EEEEviS6_T1_
        .type           _ZN2at6native29vectorized_elementwise_kernelILi2EZNS0_50_GLOBAL__N__2680c7bb_12_PowKernel_cu_7dd49032_316829pow_tensor_scalar_kernel_implIffEEvRNS_18TensorIteratorBaseET0_EUlfE2_St5arrayIPcLm2EEEEviS6_T1_,@function
        .size           _ZN2at6native29vectorized_elementwise_kernelILi2EZNS0_50_GLOBAL__N__2680c7bb_12_PowKernel_cu_7dd49032_316829pow_tensor_scalar_kernel_implIffEEvRNS_18TensorIteratorBaseET0_EUlfE2_St5arrayIPcLm2EEEEviS6_T1_,(.L_x_71628 - _ZN2at6native29vectorized_elementwise_kernelILi2EZNS0_50_GLOBAL__N__2680c7bb_12_PowKernel_cu_7dd49032_316829pow_tensor_scalar_kernel_implIffEEvRNS_18TensorIteratorBaseET0_EUlfE2_St5arrayIPcLm2EEEEviS6_T1_)
        .other          _ZN2at6native29vectorized_elementwise_kernelILi2EZNS0_50_GLOBAL__N__2680c7bb_12_PowKernel_cu_7dd49032_316829pow_tensor_scalar_kernel_implIffEEvRNS_18TensorIteratorBaseET0_EUlfE2_St5arrayIPcLm2EEEEviS6_T1_,@"STO_CUDA_ENTRY STV_DEFAULT"
_ZN2at6native29vectorized_elementwise_kernelILi2EZNS0_50_GLOBAL__N__2680c7bb_12_PowKernel_cu_7dd49032_316829pow_tensor_scalar_kernel_implIffEEvRNS_18TensorIteratorBaseET0_EUlfE2_St5arrayIPcLm2EEEEviS6_T1_:
.text._ZN2at6native29vectorized_elementwise_kernelILi2EZNS0_50_GLOBAL__N__2680c7bb_12_PowKernel_cu_7dd49032_316829pow_tensor_scalar_kernel_implIffEEvRNS_18TensorIteratorBaseET0_EUlfE2_St5arrayIPcLm2EEEEviS6_T1_:
        /* <DEDUP_REMOVED lines=9> */
[----:B------:R-:W1:Y:S01]  /*0090*/  LDC.64 R2, c[0x0][0x230] ;  /* 0x00008c00ff027b82 */ /* 0x000e620000000a00 */
[----:B------:R-:W-:Y:S01]  /*00a0*/  ULDC UR6, c[0x0][0x218] ;  /* 0x0000860000067ab9 */ /* 0x000fe20000000800 */
[----:B-1----:R-:W-:-:S04]  /*00b0*/  IMAD.WIDE R2, R5, 0x4, R2 ;  /* 0x0000000405027825 */ /* 0x002fc800078e0202 */
[----:B0-----:R-:W-:-:S05]  /*00c0*/  IMAD.WIDE.U32 R2, R0, 0x8, R2 ;  /* 0x0000000800027825 */ /* 0x001fca00078e0002 */
[----:B------:R-:W2:Y:S04]  /*00d0*/  LDG.E.64 R6, desc[UR4][R2.64] ;  /* 0x0000000402067981 */ /* 0x000ea8000c1e1b00 */
[----:B------:R-:W3:Y:S04]  /*00e0*/  LDG.E.64 R8, desc[UR4][R2.64+0x400] ;  /* 0x0004000402087981 */ /* 0x000ee8000c1e1b00 */
[----:B------:R-:W4:Y:S04]  /*00f0*/  LDG.E.64 R10, desc[UR4][R2.64+0x800] ;  /* 0x00080004020a7981 */ /* 0x000f28000c1e1b00 */
[----:B------:R0:W5:Y:S01]  /*0100*/  LDG.E.64 R12, desc[UR4][R2.64+0xc00] ;  /* 0x000c0004020c7981 */ /* 0x000162000c1e1b00 */
[----:B--2---:R-:W1:Y:S08]  /*0110*/  MUFU.LG2 R7, R7 ;  /* 0x0000000700077308 */ /* 0x004e700000000c00 */
[----:B------:R-:W0:Y:S08]  /*0120*/  MUFU.LG2 R6, R6 ;  /* 0x0000000600067308 */ /* 0x000e300000000c00 */
[----:B---3--:R-:W2:Y:S01]  /*0130*/  MUFU.LG2 R8, R8 ;  /* 0x0000000800087308 */ /* 0x008ea20000000c00 */
[----:B-1----:R-:W-:-:S07]  /*0140*/  FMUL.FTZ R4, R7, UR6 ;  /* 0x0000000607047c20 */ /* 0x002fce0008410000 */
[----:B------:R-:W1:Y:S01]  /*0150*/  MUFU.LG2 R9, R9 ;  /* 0x0000000900097308 */ /* 0x000e620000000c00 */
[----:B0-----:R-:W-:-:S07]  /*0160*/  FMUL.FTZ R2, R6, UR6 ;  /* 0x0000000606027c20 */ /* 0x001fce0008410000 */
[----:B----4-:R-:W0:Y:S01]  /*0170*/  MUFU.LG2 R14, R10 ;  /* 0x0000000a000e7308 */ /* 0x010e220000000c00 */
[----:B--2---:R-:W-:-:S07]  /*0180*/  FMUL.FTZ R6, R8, UR6 ;  /* 0x0000000608067c20 */ /* 0x004fce0008410000 */
[----:B------:R2:W3:Y:S01]  /*0190*/  MUFU.LG2 R15, R11 ;  /* 0x0000000b000f7308 */ /* 0x0004e20000000c00 */
[----:B-1----:R-:W-:-:S07]  /*01a0*/  FMUL.FTZ R7, R9, UR6 ;  /* 0x0000000609077c20 */ /* 0x002fce0008410000 */
[----:B-----5:R-:W1:Y:S01]  /*01b0*/  MUFU.LG2 R12, R12 ;  /* 0x0000000c000c7308 */ /* 0x020e620000000c00 */
[----:B--2---:R-:W2:Y:S01]  /*01c0*/  LDC.64 R10, c[0x0][0x228] ;  /* 0x00008a00ff0a7b82 */ /* 0x004ea20000000a00 */
[----:B0-----:R-:W-:-:S06]  /*01d0*/  FMUL.FTZ R8, R14, UR6 ;  /* 0x000000060e087c20 */ /* 0x001fcc0008410000 */
[----:B------:R-:W0:Y:S01]  /*01e0*/  MUFU.LG2 R13, R13 ;  /* 0x0000000d000d7308 */ /* 0x000e220000000c00 */
[----:B---3--:R-:W-:-:S07]  /*01f0*/  FMUL.FTZ R9, R15, UR6 ;  /* 0x000000060f097c20 */ /* 0x008fce0008410000 */
[----:B------:R-:W-:Y:S01]  /*0200*/  MUFU.EX2 R3, R4 ;  /* 0x0000000400037308 */ /* 0x000fe20000000800 */
[----:B-1----:R-:W-:-:S07]  /*0210*/  FMUL.FTZ R12, R12, UR6 ;  /* 0x000000060c0c7c20 */ /* 0x002fce0008410000 */
[----:B------:R-:W1:Y:S01]  /*0220*/  MUFU.EX2 R2, R2 ;  /* 0x0000000200027308 */ /* 0x000e620000000800 */
[----:B0-----:R-:W-:Y:S01]  /*0230*/  FMUL.FTZ R13, R13, UR6 ;  /* 0x000000060d0d7c20 */ /* 0x001fe20008410000 */
[----:B--2---:R-:W-:-:S06]  /*0240*/  IMAD.WIDE.U32 R10, R5, 0x4, R10 ;  /* 0x00000004050a7825 */ /* 0x004fcc00078e000a */
[----:B------:R-:W-:Y:S01]  /*0250*/  MUFU.EX2 R7, R7 ;  /* 0x0000000700077308 */ /* 0x000fe20000000800 */
[----:B------:R-:W-:-:S07]  /*0260*/  IMAD.WIDE R10, R0, 0x8, R10 ;  /* 0x00000008000a7825 */ /* 0x000fce00078e020a */
[----:B------:R-:W0:Y:S01]  /*0270*/  MUFU.EX2 R6, R6 ;  /* 0x0000000600067308 */ /* 0x000e220000000800 */
[----:B-1----:R-:W-:Y:S07]  /*0280*/  STG.E.64 desc[UR4][R10.64], R2 ;  /* 0x000000020a007986 */ /* 0x002fee000c101b04 */
[----:B------:R-:W-:Y:S08]  /*0290*/  MUFU.EX2 R9, R9 ;  /* 0x0000000900097308 */ /* 0x000ff00000000800 */
[----:B------:R-:W1:Y:S01]  /*02a0*/  MUFU.EX2 R8, R8 ;  /* 0x0000000800087308 */ /* 0x000e620000000800 */
[----:B0-----:R-:W-:Y:S07]  /*02b0*/  STG.E.64 desc[UR4][R10.64+0x400], R6 ;  /* 0x000400060a007986 */ /* 0x001fee000c101b04 */
[----:B------:R-:W-:Y:S08]  /*02c0*/  MUFU.EX2 R13, R13 ;  /* 0x0000000d000d7308 */ /* 0x000ff00000000800 */
[----:B------:R-:W0:Y:S01]  /*02d0*/  MUFU.EX2 R12, R12 ;  /* 0x0000000c000c7308 */ /* 0x000e220000000800 */
[----:B-1----:R-:W-:Y:S04]  /*02e0*/  STG.E.64 desc[UR4][R10.64+0x800], R8 ;  /* 0x000800080a007986 */ /* 0x002fe8000c101b04 */
[----:B0-----:R-:W-:Y:S01]  /*02f0*/  STG.E.64 desc[UR4][R10.64+0xc00], R12 ;  /* 0x000c000c0a007986 */ /* 0x001fe2000c101b04 */
[----:B------:R-:W-:Y:S05]  /*0300*/  EXIT ;  /* 0x000000000000794d */ /* 0x000fea0003800000 */
.L_x_5727:
[----:B------:R-:W0:Y:S01]  /*0310*/  S2R R20, SR_TID.X ;  /* 0x0000000000147919 */ /* 0x000e220000002100 */
[----:B------:R-:W-:Y:S01]  /*0320*/  HFMA2.MMA R7, -RZ, RZ, 0, 0 ;  /* 0x00000000ff077435 */ /* 0x000fe200000001ff */
[----:B0-----:R-:W-:Y:S01]  /*0330*/  ISETP.GE.AND P0, PT, R20, R6, PT ;  /* 0x000000061400720c */ /* 0x001fe20003f06270 */
[----:B------:R-:W-:-:S12]  /*0340*/  IMAD.MOV.U32 R22, RZ, RZ, R20 ;  /* 0x000000ffff167224 */ /* 0x000fd800078e0014 */
[----:B------:R-:W-:Y:S01]  /*0350*/  @!P0 IADD3 R21, R5, R22, RZ ;  /* 0x0000001605158210 */ /* 0x000fe20007ffe0ff */
[----:B------:R-:W-:-:S05]  /*0360*/  @!P0 VIADD R22, R22, 0x80 ;  /* 0x0000008016168836 */ /* 0x000fca0000000000 */
[----:B------:R-:W-:-:S13]  /*0370*/  ISETP.GE.AND P1, PT, R22, R6, PT ;  /* 0x000000061600720c */ /* 0x000fda0003f26270 */
[----:B------:R-:W-:Y:S01]  /*0380*/  @!P1 IADD3 R13, R5, R22, RZ ;  /* 0x00000016050d9210 */ /* 0x000fe20007ffe0ff */
[----:B------:R-:W-:Y:S01]  /*0390*/  @!P1 VIADD R22, R22, 0x80 ;  /* 0x0000008016169836 */ /* 0x000fe20000000000 */
[----:B------:R-:W0:Y:S04]  /*03a0*/  @!P1 LDC.64 R24, c[0x0][0x230] ;  /* 0x00008c00ff189b82 */ /* 0x000e280000000a00 */
[----:B------:R-:W-:-:S13]  /*03b0*/  ISETP.GE.AND P4, PT, R22, R6, PT ;  /* 0x000000061600720c */ /* 0x000fda0003f86270 */
[----:B------:R-:W-:Y:S01]  /*03c0*/  @!P4 IADD3 R23, R5, R22, RZ ;  /* 0x000000160517c210 */ /* 0x000fe20007ffe0ff */
[----:B------:R-:W-:Y:S01]  /*03d0*/  @!P4 VIADD R22, R22, 0x80 ;  /* 0x000000801616c836 */ /* 0x000fe20000000000 */
[----:B------:R-:W1:Y:S04]  /*03e0*/  @!P4 LDC.64 R14, c[0x0][0x230] ;  /* 0x00008c00ff0ecb82 */ /* 0x000e680000000a00 */
[----:B------:R-:W-:Y:S01]  /*03f0*/  ISETP.GE.AND P3, PT, R22, R6, PT ;  /* 0x000000061600720c */ /* 0x000fe20003f66270 */
[----:B0-----:R-:W-:-:S03]  /*0400*/  @!P1 IMAD.WIDE.U32 R24, R13, 0x4, R24 ;  /* 0x000000040d189825 */ /* 0x001fc600078e0018 */
[----:B------:R-:W0:Y:S02]  /*0410*/  @!P0 LDC.64 R12, c[0x0][0x230] ;  /* 0x00008c00ff0c8b82 */ /* 0x000e240000000a00 */
[----:B------:R2:W3:Y:S07]  /*0420*/  @!P1 LDG.E R7, desc[UR4][R24.64] ;  /* 0x0000000418079981 */ /* 0x0004ee000c1e1900 */
[----:B------:R-:W-:Y:S01]  /*0430*/  @!P3 IMAD.IADD R17, R5, 0x1, R22 ;  /* 0x000000010511b824 */ /* 0x000fe200078e0216 */
[----:B------:R-:W-:Y:S01]  /*0440*/  @!P3 IADD3 R22, R22, 0x80, RZ ;  /* 0x000000801616b810 */ /* 0x000fe20007ffe0ff */
[----:B------:R-:W4:Y:S03]  /*0450*/  @!P3 LDC.64 R28, c[0x0][0x230] ;  /* 0x00008c00ff1cbb82 */ /* 0x000f260000000a00 */
[----:B------:R-:W-:-:S13]  /*0460*/  ISETP.GE.AND P1, PT, R22, R6, PT ;  /* 0x000000061600720c */ /* 0x000fda0003f26270 */
[----:B------:R-:W-:Y:S01]  /*0470*/  @!P1 IMAD.IADD R19, R5, 0x1, R22 ;  /* 0x0000000105139824 */ /* 0x000fe200078e0216 */
[----:B------:R-:W-:-:S04]  /*0480*/  @!P1 IADD3 R22, R22, 0x80, RZ ;  /* 0x0000008016169810 */ /* 0x000fc80007ffe0ff */
[----:B------:R-:W-:Y:S01]  /*0490*/  ISETP.GE.AND P2, PT, R22, R6, PT ;  /* 0x000000061600720c */ /* 0x000fe20003f46270 */
[----:B-1----:R-:W-:Y:S01]  /*04a0*/  @!P4 IMAD.WIDE.U32 R14, R23, 0x4, R14 ;  /* 0x00000004170ec825 */ /* 0x002fe200078e000e */
[----:B------:R-:W-:-:S06]  /*04b0*/  MOV R23, RZ ;  /* 0x000000ff00177202 */ /* 0x000fcc0000000f00 */
[----:B------:R1:W5:Y:S05]  /*04c0*/  @!P4 LDG.E R23, desc[UR4][R14.64] ;  /* 0x000000040e17c981 */ /* 0x00036a000c1e1900 */
[----:B------:R-:W-:Y:S02]  /*04d0*/  @!P2 IADD3 R27, R5, R22, RZ ;  /* 0x00000016051ba210 */ /* 0x000fe40007ffe0ff */
[----:B------:R-:W-:-:S04]  /*04e0*/  @!P2 IADD3 R22, R22, 0x80, RZ ;  /* 0x000000801616a810 */ /* 0x000fc80007ffe0ff */
[----:B------:R-:W-:Y:S01]  /*04f0*/  ISETP.GE.AND P4, PT, R22, R6, PT ;  /* 0x000000061600720c */ /* 0x000fe20003f86270 */
[----:B----4-:R-:W-:Y:S02]  /*0500*/  @!P3 IMAD.WIDE.U32 R28, R17, 0x4, R28 ;  /* 0x00000004111cb825 */ /* 0x010fe400078e001c */
[----:B------:R-:W4:Y:S02]  /*0510*/  @!P1 LDC.64 R16, c[0x0][0x230] ;  /* 0x00008c00ff109b82 */ /* 0x000f240000000a00 */
[----:B--2---:R-:W-:-:S06]  /*0520*/  IMAD.MOV.U32 R24, RZ, RZ, RZ ;  /* 0x000000ffff187224 */ /* 0x004fcc00078e00ff */
[----:B------:R-:W2:Y:S02]  /*0530*/  @!P3 LDG.E R24, desc[UR4][R28.64] ;  /* 0x000000041c18b981 */ /* 0x000ea4000c1e1900 */
[----:B------:R-:W-:Y:S01]  /*0540*/  @!P4 IADD3 R25, R5, R22, RZ ;  /* 0x000000160519c210 */ /* 0x000fe20007ffe0ff */
[----:B0-----:R-:W-:Y:S01]  /*0550*/  @!P0 IMAD.WIDE.U32 R12, R21, 0x4, R12 ;  /* 0x00000004150c8825 */ /* 0x001fe200078e000c */
[----:B------:R-:W-:Y:S01]  /*0560*/  @!P4 IADD3 R22, R22, 0x80, RZ ;  /* 0x000000801616c810 */ /* 0x000fe20007ffe0ff */
[----:B-1----:R-:W0:Y:S02]  /*0570*/  @!P4 LDC.64 R14, c[0x0][0x230] ;  /* 0x00008c00ff0ecb82 */ /* 0x002e240000000a00 */
[----:B------:R-:W-:Y:S01]  /*0580*/  IMAD.MOV.U32 R21, RZ, RZ, RZ ;  /* 0x000000ffff157224 */ /* 0x000fe200078e00ff */
[----:B------:R-:W-:-:S05]  /*0590*/  ISETP.GE.AND P3, PT, R22, R6, PT ;  /* 0x000000061600720c */ /* 0x000fca0003f66270 */
[----:B------:R1:W2:Y:S01]  /*05a0*/  @!P0 LDG.E R21, desc[UR4][R12.64] ;  /* 0x000000040c158981 */ /* 0x0002a2000c1e1900 */
[----:B----4-:R-:W-:-:S07]  /*05b0*/  @!P1 IMAD.WIDE.U32 R18, R19, 0x4, R16 ;  /* 0x0000000413129825 */ /* 0x010fce00078e0010 */
[----:B------:R-:W4:Y:S08]  /*05c0*/  @!P3 LDC.64 R16, c[0x0][0x230] ;  /* 0x00008c00ff10bb82 */ /* 0x000f300000000a00 */
[----:B-1----:R-:W1:Y:S01]  /*05d0*/  @!P2 LDC.64 R12, c[0x0][0x230] ;  /* 0x00008c00ff0cab82 */ /* 0x002e620000000a00 */
[----:B------:R-:W-:Y:S02]  /*05e0*/  IMAD.MOV.U32 R26, RZ, RZ, RZ ;  /* 0x000000ffff1a7224 */ /* 0x000fe400078e00ff */
[----:B------:R-:W-:Y:S01]  /*05f0*/  @!P3 IMAD.IADD R29, R5, 0x1, R22 ;  /* 0x00000001051db824 */ /* 0x000fe200078e0216 */
[----:B------:R-:W-:Y:S01]  /*0600*/  HFMA2.MMA R22, -RZ, RZ, 0, 0 ;  /* 0x00000000ff167435 */ /* 0x000fe200000001ff */
[----:B0-----:R-:W-:-:S02]  /*0610*/  @!P4 IMAD.WIDE.U32 R14, R25, 0x4, R14 ;  /* 0x00000004190ec825 */ /* 0x001fc400078e000e */
[----:B------:R0:W2:Y:S01]  /*0620*/  @!P1 LDG.E R26, desc[UR4][R18.64] ;  /* 0x00000004121a9981 */ /* 0x0000a2000c1e1900 */
[----:B------:R-:W-:-:S06]  /*0630*/  MOV R25, RZ ;  /* 0x000000ff00197202 */ /* 0x000fcc0000000f00 */
[----:B------:R0:W2:Y:S01]  /*0640*/  @!P4 LDG.E R25, desc[UR4][R14.64] ;  /* 0x000000040e19c981 */ /* 0x0000a2000c1e1900 */
[----:B----4-:R-:W-:-:S05]  /*0650*/  @!P3 IMAD.WIDE.U32 R16, R29, 0x4, R16 ;  /* 0x000000041d10b825 */ /* 0x010fca00078e0010 */
[----:B------:R-:W4:Y:S01]  /*0660*/  @!P3 LDG.E R22, desc[UR4][R16.64] ;  /* 0x000000041016b981 */ /* 0x000f22000c1e1900 */
[----:B-1----:R-:W-:Y:S01]  /*0670*/  @!P2 IMAD.WIDE.U32 R12, R27, 0x4, R12 ;  /* 0x000000041b0ca825 */ /* 0x002fe200078e000c */
[----:B------:R-:W-:Y:S01]  /*0680*/  HFMA2.MMA R27, -RZ, RZ, 0, 0 ;  /* 0x00000000ff1b7435 */ /* 0x000fe200000001ff */
[C---:B0-----:R-:W-:Y:S01]  /*0690*/  IADD3 R19, R20.reuse, 0x80, RZ ;  /* 0x0000008014137810 */ /* 0x041fe20007ffe0ff */
[----:B------:R-:W0:Y:S08]  /*06a0*/  @!P0 LDC R14, c[0x0][0x218] ;  /* 0x00008600ff0e8b82 */ /* 0x000e300000000800 */
[----:B------:R1:W4:Y:S01]  /*06b0*/  @!P2 LDG.E R27, desc[UR4][R12.64] ;  /* 0x000000040c1ba981 */ /* 0x000322000c1e1900 */
[----:B------:R-:W-:Y:S01]  /*06c0*/  ISETP.GE.AND P1, PT, R19, R6, PT ;  /* 0x000000061300720c */ /* 0x000fe20003f26270 */
[----:B-1----:R-:W-:-:S12]  /*06d0*/  VIADD R13, R20, 0x100 ;  /* 0x00000100140d7836 */ /* 0x002fd80000000000 */
[----:B------:R-:W1:Y:S01]  /*06e0*/  @!P1 LDC R12, c[0x0][0x218] ;  /* 0x00008600ff0c9b82 */ /* 0x000e620000000800 */
[----:B------:R-:W-:Y:S02]  /*06f0*/  ISETP.GE.AND P2, PT, R13, R6, PT ;  /* 0x000000060d00720c */ /* 0x000fe40003f46270 */
[----:B------:R-:W-:-:S04]  /*0700*/  IADD3 R13, R20, 0x180, RZ ;  /* 0x00000180140d7810 */ /* 0x000fc80007ffe0ff */
[----:B------:R-:W-:-:S07]  /*0710*/  ISETP.GE.AND P3, PT, R13, R6, PT ;  /* 0x000000060d00720c */ /* 0x000fce0003f66270 */
[----:B------:R-:W0:Y:S08]  /*0720*/  @!P2 LDC R16, c[0x0][0x218] ;  /* 0x00008600ff10ab82 */ /* 0x000e300000000800 */
[----:B------:R-:W0:Y:S01]  /*0730*/  @!P3 LDC R15, c[0x0][0x218] ;  /* 0x00008600ff0fbb82 */ /* 0x000e220000000800 */
[----:B------:R-:W-:Y:S04]  /*0740*/  BSSY B0, `(.L_x_5728) ;  /* 0x0000056000007945 */ /* 0x000fe80003800000 */
[----:B------:R-:W-:Y:S01]  /*0750*/  BSSY B1, `(.L_x_5729) ;  /* 0x000004e000017945 */ /* 0x000fe20003800000 */
[----:B---3--:R-:W1:Y:S02]  /*0760*/  @!P1 MUFU.LG2 R7, R7 ;  /* 0x0000000700079308 */ /* 0x008e640000000c00 */
[----:B-1----:R-:W-:Y:S01]  /*0770*/  @!P1 FMUL.FTZ R12, R7, R12 ;  /* 0x0000000c070c9220 */ /* 0x002fe20000410000 */
[----:B------:R-:W-:-:S05]  /*0780*/  IADD3 R7, R20, 0x200, RZ ;  /* 0x0000020014077810 */ /* 0x000fca0007ffe0ff */
[----:B------:R-:W-:Y:S08]  /*0790*/  @!P1 MUFU.EX2 R4, R12 ;  /* 0x0000000c00049308 */ /* 0x000ff00000000800 */
[----:B-----5:R-:W0:Y:S01]  /*07a0*/  @!P2 MUFU.LG2 R23, R23 ;  /* 0x000000170017a308 */ /* 0x020e220000000c00 */
[----:B------:R-:W-:-:S13]  /*07b0*/  ISETP.GE.AND P1, PT, R7, R6, PT ;  /* 0x000000060700720c */ /* 0x000fda0003f26270 */
[----:B------:R-:W1:Y:S01]  /*07c0*/  @!P1 LDC R17, c[0x0][0x218] ;  /* 0x00008600ff119b82 */ /* 0x000e620000000800 */
[----:B--2---:R-:W2:Y:S01]  /*07d0*/  @!P3 MUFU.LG2 R24, R24 ;  /* 0x000000180018b308 */ /* 0x004ea20000000c00 */
[----:B0-----:R-:W-:-:S07]  /*07e0*/  @!P2 FMUL.FTZ R13, R23, R16 ;  /* 0x00000010170da220 */ /* 0x001fce0000410000 */
[----:B------:R0:W-:Y:S01]  /*07f0*/  @!P2 MUFU.EX2 R3, R13 ;  /* 0x0000000d0003a308 */ /* 0x0001e20000000800 */
[----:B--2---:R-:W-:Y:S01]  /*0800*/  @!P3 FMUL.FTZ R12, R24, R15 ;  /* 0x0000000f180cb220 */ /* 0x004fe20000410000 */
[----:B------:R-:W-:-:S06]  /*0810*/  VIADD R15, R20, 0x280 ;  /* 0x00000280140f7836 */ /* 0x000fcc0000000000 */
[----:B------:R-:W2:Y:S01]  /*0820*/  @!P0 MUFU.LG2 R21, R21 ;  /* 0x0000001500158308 */ /* 0x000ea20000000c00 */
[C---:B0-----:R-:W-:Y:S02]  /*0830*/  IADD3 R13, R20.reuse, 0x380, RZ ;  /* 0x00000380140d7810 */ /* 0x041fe40007ffe0ff */
[----:B------:R-:W-:Y:S02]  /*0840*/  ISETP.GE.AND P2, PT, R15, R6, PT ;  /* 0x000000060f00720c */ /* 0x000fe40003f46270 */
[----:B------:R-:W-:-:S03]  /*0850*/  IADD3 R15, R20, 0x300, RZ ;  /* 0x00000300140f7810 */ /* 0x000fc60007ffe0ff */
[----:B------:R0:W-:Y:S01]  /*0860*/  @!P3 MUFU.EX2 R0, R12 ;  /* 0x0000000c0000b308 */ /* 0x0001e20000000800 */
[-C--:B------:R-:W-:Y:S02]  /*0870*/  ISETP.GE.AND P4, PT, R13, R6.reuse, PT ;  /* 0x000000060d00720c */ /* 0x080fe40003f86270 */
[----:B------:R-:W-:Y:S01]  /*0880*/  ISETP.GE.AND P3, PT, R15, R6, PT ;  /* 0x000000060f00720c */ /* 0x000fe20003f66270 */
[----:B0-----:R-:W0:Y:S04]  /*0890*/  @!P0 LDC.64 R12, c[0x0][0x228] ;  /* 0x00008a00ff0c8b82 */ /* 0x001e280000000a00 */
[----:B------:R-:W1:Y:S01]  /*08a0*/  @!P1 MUFU.LG2 R26, R26 ;  /* 0x0000001a001a9308 */ /* 0x000e620000000c00 */
[----:B--2---:R-:W-:-:S07]  /*08b0*/  @!P0 FMUL.FTZ R7, R21, R14 ;  /* 0x0000000e15078220 */ /* 0x004fce0000410000 */
[----:B------:R-:W2:Y:S01]  /*08c0*/  @!P3 LDC R16, c[0x0][0x218] ;  /* 0x00008600ff10bb82 */ /* 0x000ea20000000800 */
[----:B------:R-:W2:Y:S07]  /*08d0*/  @!P3 MUFU.LG2 R25, R25 ;  /* 0x000000190019b308 */ /* 0x000eae0000000c00 */
[----:B------:R-:W3:Y:S01]  /*08e0*/  @!P2 LDC R14, c[0x0][0x218] ;  /* 0x00008600ff0eab82 */ /* 0x000ee20000000800 */
[----:B------:R1:W5:Y:S07]  /*08f0*/  @!P0 MUFU.EX2 R2, R7 ;  /* 0x0000000700028308 */ /* 0x00036e0000000800 */
[----:B------:R-:W3:Y:S01]  /*0900*/  @!P4 LDC R19, c[0x0][0x218] ;  /* 0x00008600ff13cb82 */ /* 0x000ee20000000800 */
[----:B----4-:R-:W3:Y:S01]  /*0910*/  @!P4 MUFU.LG2 R22, R22 ;  /* 0x000000160016c308 */ /* 0x010ee20000000c00 */
[----:B-1----:R-:W-:-:S07]  /*0920*/  @!P1 FMUL.FTZ R7, R26, R17 ;  /* 0x000000111a079220 */ /* 0x002fce0000410000 */
[----:B------:R-:W1:Y:S01]  /*0930*/  @!P2 MUFU.LG2 R27, R27 ;  /* 0x0000001b001ba308 */ /* 0x000e620000000c00 */
[----:B------:R-:W-:Y:S01]  /*0940*/  @!P0 IMAD.IADD R17, R5, 0x1, R20 ;  /* 0x0000000105118824 */ /* 0x000fe200078e0214 */
[----:B------:R-:W-:-:S03]  /*0950*/  @!P0 IADD3 R20, R20, 0x80, RZ ;  /* 0x0000008014148810 */ /* 0x000fc60007ffe0ff */
[----:B0-----:R-:W-:-:S04]  /*0960*/  @!P0 IMAD.WIDE.U32 R12, R17, 0x4, R12 ;  /* 0x00000004110c8825 */ /* 0x001fc800078e000c */
[----:B--2---:R-:W-:Y:S01]  /*0970*/  @!P3 FMUL.FTZ R15, R25, R16 ;  /* 0x00000010190fb220 */ /* 0x004fe20000410000 */
[----:B-----5:R0:W-:Y:S01]  /*0980*/  @!P0 STG.E desc[UR4][R12.64], R2 ;  /* 0x000000020c008986 */ /* 0x0201e2000c101904 */
[----:B------:R-:W-:Y:S01]  /*0990*/  ISETP.GE.AND P0, PT, R20, R6, PT ;  /* 0x000000061400720c */ /* 0x000fe20003f06270 */
[----:B---3--:R-:W-:Y:S01]  /*09a0*/  @!P4 FMUL.FTZ R16, R22, R19 ;  /* 0x000000131610c220 */ /* 0x008fe20000410000 */
[----:B-1----:R-:W-:Y:S01]  /*09b0*/  @!P2 FMUL.FTZ R14, R27, R14 ;  /* 0x0000000e1b0ea220 */ /* 0x002fe20000410000 */
[----:B------:R0:W1:Y:S08]  /*09c0*/  @!P1 MUFU.EX2 R8, R7 ;  /* 0x0000000700089308 */ /* 0x0000700000000800 */
[----:B------:R0:W2:Y:S08]  /*09d0*/  @!P2 MUFU.EX2 R9, R14 ;  /* 0x0000000e0009a308 */ /* 0x0000b00000000800 */
[----:B------:R0:W3:Y:S08]  /*09e0*/  @!P3 MUFU.EX2 R10, R15 ;  /* 0x0000000f000ab308 */ /* 0x0000f00000000800 */
[----:B------:R0:W4:Y:S01]  /*09f0*/  @!P4 MUFU.EX2 R11, R16 ;  /* 0x00000010000bc308 */ /* 0x0001220000000800 */
[----:B-12---:R-:W-:Y:S05]  /*0a00*/  @P0 BRA `(.L_x_5730) ;  /* 0x0000000000300947 */ /* 0x006fea0003800000 */
[----:B0-----:R-:W0:Y:S01]  /*0a10*/  LDC.64 R12, c[0x0][0x228] ;  /* 0x00008a00ff0c7b82 */ /* 0x001e220000000a00 */
[----:B------:R-:W-:Y:S01]  /*0a20*/  IADD3 R7, R5, R20, RZ ;  /* 0x0000001405077210 */ /* 0x000fe20007ffe0ff */
[----:B------:R-:W-:-:S05]  /*0a30*/  VIADD R20, R20, 0x80 ;  /* 0x0000008014147836 */ /* 0x000fca0000000000 */
[----:B------:R-:W-:Y:S01]  /*0a40*/  ISETP.GE.AND P0, PT, R20, R6, PT ;  /* 0x000000061400720c */ /* 0x000fe20003f06270 */
[----:B0-----:R-:W-:-:S05]  /*0a50*/  IMAD.WIDE.U32 R12, R7, 0x4, R12 ;  /* 0x00000004070c7825 */ /* 0x001fca00078e000c */
[----:B------:R0:W-:Y:S07]  /*0a60*/  STG.E desc[UR4][R12.64], R4 ;  /* 0x000000040c007986 */ /* 0x0001ee000c101904 */
[----:B------:R-:W-:Y:S05]  /*0a70*/  @P0 BRA `(.L_x_5731) ;  /* 0x0000000000300947 */ /* 0x000fea0003800000 */
[----:B0-----:R-:W0:Y:S01]  /*0a80*/  LDC.64 R12, c[0x0][0x228] ;  /* 0x00008a00ff0c7b82 */ /* 0x001e220000000a00 */
[----:B------:R-:W-:Y:S02]  /*0a90*/  IADD3 R7, R5, R20, RZ ;  /* 0x0000001405077210 */ /* 0x000fe40007ffe0ff */
[----:B------:R-:W-:-:S03]  /*0aa0*/  IADD3 R20, R20, 0x80, RZ ;  /* 0x0000008014147810 */ /* 0x000fc60007ffe0ff */
[----:B0-----:R-:W-:-:S05]  /*0ab0*/  IMAD.WIDE.U32 R12, R7, 0x4, R12 ;  /* 0x00000004070c7825 */ /* 0x001fca00078e000c */
[----:B------:R1:W-:Y:S02]  /*0ac0*/  STG.E desc[UR4][R12.64], R3 ;  /* 0x000000030c007986 */ /* 0x0003e4000c101904 */
.L_x_5730:
[----:B------:R-:W-:-:S13]  /*0ad0*/  ISETP.GE.AND P0, PT, R20, R6, PT ;  /* 0x000000061400720c */ /* 0x000fda0003f06270 */
[----:B------:R-:W-:Y:S05]  /*0ae0*/  @P0 BRA `(.L_x_5732) ;  /* 0x0000000000300947 */ /* 0x000fea0003800000 */
[----:B01----:R-:W0:Y:S01]  /*0af0*/  LDC.64 R2, c[0x0][0x228] ;  /* 0x00008a00ff027b82 */ /* 0x003e220000000a00 */
[----:B------:R-:W-:Y:S01]  /*0b00*/  IMAD.IADD R7, R5, 0x1, R20 ;  /* 0x0000000105077824 */ /* 0x000fe200078e0214 */
[----:B------:R-:W-:-:S03]  /*0b10*/  IADD3 R20, R20, 0x80, RZ ;  /* 0x0000008014147810 */ /* 0x000fc60007ffe0ff */
[----:B0-----:R-:W-:-:S05]  /*0b20*/  IMAD.WIDE.U32 R2, R7, 0x4, R2 ;  /* 0x0000000407027825 */ /* 0x001fca00078e0002 */
[----:B------:R1:W-:Y:S02]  /*0b30*/  STG.E desc[UR4][R2.64], R0 ;  /* 0x0000000002007986 */ /* 0x0003e4000c101904 */
.L_x_5731:
[----:B------:R-:W-:-:S13]  /*0b40*/  ISETP.GE.AND P0, PT, R20, R6, PT ;  /* 0x000000061400720c */ /* 0x000fda0003f06270 */
[----:B------:R-:W-:Y:S05]  /*0b50*/  @P0 BRA `(.L_x_5733) ;  /* 0x0000000000340947 */ /* 0x000fea0003800000 */
[----:B-1----:R-:W1:Y:S01]  /*0b60*/  LDC.64 R2, c[0x0][0x228] ;  /* 0x00008a00ff027b82 */ /* 0x002e620000000a00 */
[----:B------:R-:W-:Y:S01]  /*0b70*/  IADD3 R7, R5, R20, RZ ;  /* 0x0000001405077210 */ /* 0x000fe20007ffe0ff */
[----:B------:R-:W-:-:S04]  /*0b80*/  VIADD R20, R20, 0x80 ;  /* 0x0000008014147836 */ /* 0x000fc80000000000 */
[----:B-1----:R-:W-:-:S05]  /*0b90*/  IMAD.WIDE.U32 R2, R7, 0x4, R2 ;  /* 0x0000000407027825 */ /* 0x002fca00078e0002 */
[----:B------:R2:W-:Y:S02]  /*0ba0*/  STG.E desc[UR4][R2.64], R8 ;  /* 0x0000000802007986 */ /* 0x0005e4000c101904 */
.L_x_5732:
[----:B------:R-:W-:-:S13]  /*0bb0*/  ISETP.GE.AND P0, PT, R20, R6, PT ;  /* 0x000000061400720c */ /* 0x000fda0003f06270 */
[----:B------:R-:W-:Y:S05]  /*0bc0*/  @P0 BREAK B1 ;  /* 0x0000000000010942 */ /* 0x000fea0003800000 */
[----:B------:R-:W-:Y:S05]  /*0bd0*/  @P0 BRA `(.L_x_5734) ;  /* 0x0000000000300947 */ /* 0x000fea0003800000 */
[----:B012---:R-:W0:Y:S01]  /*0be0*/  LDC.64 R2, c[0x0][0x228] ;  /* 0x00008a00ff027b82 */ /* 0x007e220000000a00 */
[----:B------:R-:W-:Y:S02]  /*0bf0*/  IADD3 R7, R5, R20, RZ ;  /* 0x0000001405077210 */ /* 0x000fe40007ffe0ff */
[----:B------:R-:W-:-:S03]  /*0c00*/  IADD3 R20, R20, 0x80, RZ ;  /* 0x0000008014147810 */ /* 0x000fc60007ffe0ff */
[----:B0-----:R-:W-:-:S05]  /*0c10*/  IMAD.WIDE.U32 R2, R7, 0x4, R2 ;  /* 0x0000000407027825 */ /* 0x001fca00078e0002 */
[----:B------:R2:W-:Y:S02]  /*0c20*/  STG.E desc[UR4][R2.64], R9 ;  /* 0x0000000902007986 */ /* 0x0005e4000c101904 */
.L_x_5733:
[----:B------:R-:W-:Y:S05]  /*0c30*/  BSYNC B1 ;  /* 0x0000000000017941 */ /* 0x000fea0003800000 */
.L_x_5729:
[----:B------:R-:W-:-:S13]  /*0c40*/  ISETP.GE.AND P0, PT, R20, R6, PT ;  /* 0x000000061400720c */ /* 0x000fda0003f06270 */
[----:B-12---:R-:W1:Y:S01]  /*0c50*/  @!P0 LDC.64 R2, c[0x0][0x228] ;  /* 0x00008a00ff028b82 */ /* 0x006e620000000a00 */
[----:B------:R-:W-:Y:S01]  /*0c60*/  @!P0 IMAD.IADD R7, R5, 0x1, R20 ;  /* 0x0000000105078824 */ /* 0x000fe200078e0214 */
[----:B------:R-:W-:-:S03]  /*0c70*/  @!P0 IADD3 R20, R20, 0x80, RZ ;  /* 0x0000008014148810 */ /* 0x000fc60007ffe0ff */
[----:B-1----:R-:W-:-:S05]  /*0c80*/  @!P0 IMAD.WIDE.U32 R2, R7, 0x4, R2 ;  /* 0x0000000407028825 */ /* 0x002fca00078e0002 */
[----:B---3--:R1:W-:Y:S02]  /*0c90*/  @!P0 STG.E desc[UR4][R2.64], R10 ;  /* 0x0000000a02008986 */ /* 0x0083e4000c101904 */
.L_x_5734:
[----:B------:R-:W-:Y:S05]  /*0ca0*/  BSYNC B0 ;  /* 0x0000000000007941 */ /* 0x000fea0003800000 */
.L_x_5728:
[----:B------:R-:W-:Y:S05]  /*0cb0*/  WARPSYNC.ALL ;  /* 0x0000000000007948 */ /* 0x000fea0003800000 */
[----:B------:R-:W-:-:S13]  /*0cc0*/  ISETP.GE.AND P0, PT, R20, R6, PT ;  /* 0x000000061400720c */ /* 0x000fda0003f06270 */
[----:B------:R-:W-:Y:S05]  /*0cd0*/  @P0 EXIT ;  /* 0x000000000000094d */ /* 0x000fea0003800000 */
[----:B012---:R-:W0:Y:S01]  /*0ce0*/  LDC.64 R2, c[0x0][0x228] ;  /* 0x00008a00ff027b82 */ /* 0x007e220000000a00 */
[----:B------:R-:W-:-:S05]  /*0cf0*/  IADD3 R5, R5, R20, RZ ;  /* 0x0000001405057210 */ /* 0x000fca0007ffe0ff */
[----:B0-----:R-:W-:-:S05]  /*0d00*/  IMAD.WIDE.U32 R2, R5, 0x4, R2 ;  /* 0x0000000405027825 */ /* 0x001fca00078e0002 */
[----:B----4-:R-:W-:Y:S01]  /*0d10*/  STG.E desc[UR4][R2.64], R11 ;  /* 0x0000000b02007986 */ /* 0x010fe2000c101904 */
[----:B------:R-:W-:Y:S05]  /*0d20*/  EXIT ;  /* 0x000000000000794d */ /* 0x000fea0003800000 */
.L_x_5735:
        /* <DEDUP_REMOVED lines=13> */
.L_x_71628:


//--------------------- .text._ZN2at6native29vectorized_elementwise_kernelILi4EZNS0_50_GLOBAL__N__2680c7bb_12_PowKernel_cu_7dd49032_316829pow_tensor_scalar_kernel_implIffEEvRNS_18TensorIteratorBaseET0_EUlfE2_St5arrayIPcLm2EEEEviS6_T1_ --------------------------
	.section	.text._ZN2at6native29vectorized_elementwise_kernelILi4EZNS0_50_GLOBAL__N__2680c7bb_12_PowKernel_cu_7dd49032_316829pow_tensor_scalar_kernel_implIffEEvRNS_18TensorIteratorBaseET0_EUlfE2_St5arrayIPcLm2EEEEviS6_T1_,"ax",@progbits
	.align	128
        .global         _ZN2at6native29vectorized_elementwise_kernelILi4EZNS0_50_GLOBAL__N__2680c7bb_12_PowKernel_cu_7dd49032_316829pow_tensor_scalar_kernel_implIffEEvRNS_18TensorIteratorBaseET0_EUlfE2_St5arrayIPcLm2EEEEviS6_T1_
        .type           _ZN2at6native29vectorized_elementwise_kernelILi4EZNS0_50_GLOBAL__N__2680c7bb_12_PowKernel_cu_7dd49032_316829pow_tensor_scalar_kernel_implIffEEvRNS_18TensorIteratorBaseET0_EUlfE2_St5arrayIPcLm2EEEEviS6_T1_,@function
        .size           _ZN2at6native29vectorized_elementwise_kernelILi4EZNS0_50_GLOBAL__N__2680c7bb_12_PowKernel_cu_7dd49032_316829pow_tensor_scalar_kernel_implIffEEvRNS_18TensorIteratorBaseET0_EUlfE2_St5arrayIPcLm2EEEEviS6_T1_,(.L_x_71629 - _ZN2at6native29vectorized_elementwise_kernelILi4EZNS0_50_GLOBAL__N__2680c7bb_12_PowKernel_cu_7dd49032_316829pow_tensor_scalar_kernel_implIffEEvRNS_18TensorIteratorBaseET0_EUlfE2_St5arrayIPcLm2EEEEviS6_T1_)
        .other          _ZN2at6native29vectorized_elementwise_kernelILi4EZNS0_50_GLOBAL__N__2680c7bb_12_PowKernel_cu_7dd49032_316829pow_tensor_scalar_kernel_implIffEEvRNS_18TensorIteratorBaseET0_EUlfE2_St5arrayIPcLm2EEEEviS6_T1_,@"STO_CUDA_ENTRY STV_DEFAULT"
_ZN2at6native29vectorized_elementwise_kernelILi4EZNS0_50_GLOBAL__N__2680c7bb_12_PowKernel_cu_7dd49032_316829pow_tensor_scalar_kernel_implIffEEvRNS_18TensorIteratorBaseET0_EUlfE2_St5arrayIPcLm2EEEEviS6_T1_:
.text._ZN2at6native29vectorized_elementwise_kernelILi4EZNS0_50_GLOBAL__N__2680c7bb_12_PowKernel_cu_7dd49032_316829pow_tensor_scalar_kernel_implIffEEvRNS_18TensorIteratorBaseET0_EUlfE2_St5arrayIPcLm2EEEEviS6_T1_:
        /* <DEDUP_REMOVED lines=13> */
[----:B------:R-:W2:Y:S04]  /*00d0*/  LDG.E.128 R8, desc[UR4][R2.64] ;  /* 0x0000000402087981 */ /* 0x000ea8000c1e1d00 */
[----:B------:R0:W3:Y:S02]  /*00e0*/  LDG.E.128 R16, desc[UR4][R2.64+0x800] ;  /* 0x0008000402107981 */ /* 0x0000e4000c1e1d00 */
[----:B0-----:R-:W0:Y:S02]  /*00f0*/  LDC.64 R2, c[0x0][0x228] ;  /* 0x00008a00ff027b82 */ /* 0x001e240000000a00 */
[----:B0-----:R-:W-:-:S04]  /*0100*/  IMAD.WIDE.U32 R2, R5, 0x4, R2 ;  /* 0x0000000405027825 */ /* 0x001fc800078e0002 */
[----:B------:R-:W-:Y:S01]  /*0110*/  IMAD.WIDE R2, R0, 0x10, R2 ;  /* 0x0000001000027825 */ /* 0x000fe200078e0202 */
[----:B--2---:R-:W0:Y:S08]  /*0120*/  MUFU.LG2 R8, R8 ;  /* 0x0000000800087308 */ /* 0x004e300000000c00 */
[----:B------:R-:W1:Y:S08]  /*0130*/  MUFU.LG2 R9, R9 ;  /* 0x0000000900097308 */ /* 0x000e700000000c00 */
[----:B------:R-:W2:Y:S01]  /*0140*/  MUFU.LG2 R11, R11 ;  /* 0x0000000b000b7308 */ /* 0x000ea20000000c00 */
[----:B0-----:R-:W-:-:S07]  /*0150*/  FMUL.FTZ R12, R8, UR6 ;  /* 0x00000006080c7c20 */ /* 0x001fce0008410000 */
[----:B------:R-:W0:Y:S01]  /*0160*/  MUFU.LG2 R10, R10 ;  /* 0x0000000a000a7308 */ /* 0x000e220000000c00 */
[----:B-1----:R-:W-:-:S07]  /*0170*/  FMUL.FTZ R13, R9, UR6 ;  /* 0x00000006090d7c20 */ /* 0x002fce0008410000 */
[----:B---3--:R-:W1:Y:S01]  /*0180*/  MUFU.LG2 R16, R16 ;  /* 0x0000001000107308 */ /* 0x008e620000000c00 */
[----:B--2---:R-:W-:-:S07]  /*0190*/  FMUL.FTZ R15, R11, UR6 ;  /* 0x000000060b0f7c20 */ /* 0x004fce0008410000 */
[----:B------:R-:W2:Y:S01]  /*01a0*/  MUFU.LG2 R17, R17 ;  /* 0x0000001100117308 */ /* 0x000ea20000000c00 */
[----:B0-----:R-:W-:-:S07]  /*01b0*/  FMUL.FTZ R14, R10, UR6 ;  /* 0x000000060a0e7c20 */ /* 0x001fce0008410000 */
[----:B------:R-:W0:Y:S01]  /*01c0*/  MUFU.LG2 R18, R18 ;  /* 0x0000001200127308 */ /* 0x000e220000000c00 */
[----:B-1----:R-:W-:-:S07]  /*01d0*/  FMUL.FTZ R8, R16, UR6 ;  /* 0x0000000610087c20 */ /* 0x002fce0008410000 */
[----:B------:R-:W1:Y:S01]  /*01e0*/  MUFU.LG2 R19, R19 ;  /* 0x0000001300137308 */ /* 0x000e620000000c00 */
[----:B--2---:R-:W-:-:S07]  /*01f0*/  FMUL.FTZ R9, R17, UR6 ;  /* 0x0000000611097c20 */ /* 0x004fce0008410000 */
[----:B------:R-:W-:Y:S01]  /*0200*/  MUFU.EX2 R15, R15 ;  /* 0x0000000f000f7308 */ /* 0x000fe20000000800 */
[----:B0-----:R-:W-:-:S07]  /*0210*/  FMUL.FTZ R10, R18, UR6 ;  /* 0x00000006120a7c20 */ /* 0x001fce0008410000 */
[----:B------:R-:W-:Y:S01]  /*0220*/  MUFU.EX2 R14, R14 ;  /* 0x0000000e000e7308 */ /* 0x000fe20000000800 */
[----:B-1----:R-:W-:-:S07]  /*0230*/  FMUL.FTZ R11, R19, UR6 ;  /* 0x00000006130b7c20 */ /* 0x002fce0008410000 */
[----:B------:R-:W-:Y:S08]  /*0240*/  MUFU.EX2 R13, R13 ;  /* 0x0000000d000d7308 */ /* 0x000ff00000000800 */
[----:B------:R-:W0:Y:S08]  /*0250*/  MUFU.EX2 R12, R12 ;  /* 0x0000000c000c7308 */ /* 0x000e300000000800 */
[----:B------:R-:W-:Y:S08]  /*0260*/  MUFU.EX2 R11, R11 ;  /* 0x0000000b000b7308 */ /* 0x000ff00000000800 */
[----:B------:R-:W-:Y:S01]  /*0270*/  MUFU.EX2 R10, R10 ;  /* 0x0000000a000a7308 */ /* 0x000fe20000000800 */
[----:B0-----:R-:W-:Y:S07]  /*0280*/  STG.E.128 desc[UR4][R2.64], R12 ;  /* 0x0000000c02007986 */ /* 0x001fee000c101d04 */
[----:B------:R-:W-:Y:S08]  /*0290*/  MUFU.EX2 R9, R9 ;  /* 0x0000000900097308 */ /* 0x000ff00000000800 */
[----:B------:R-:W0:Y:S02]  /*02a0*/  MUFU.EX2 R8, R8 ;  /* 0x0000000800087308 */ /* 0x000e240000000800 */
[----:B0-----:R-:W-:Y:S01]  /*02b0*/  STG.E.128 desc[UR4][R2.64+0x800], R8 ;  /* 0x0008000802007986 */ /* 0x001fe2000c101d04 */
[----:B------:R-:W-:Y:S05]  /*02c0*/  EXIT ;  /* 0x000000000000794d */ /* 0x000fea0003800000 */
.L_x_5736:
        /* <DEDUP_REMOVED lines=124> */
.L_x_5739:
[----:B------:R-:W-:-:S13]  /*0a90*/  ISETP.GE.AND P0, PT, R20, R6, PT ;  /* 0x000000061400720c */ /* 0x000fda0003f06270 */
[----:B------:R-:W-:Y:S05]  /*0aa0*/  @P0 BRA `(.L_x_5741) ;  /* 0x0000000000300947 */ /* 0x000fea0003800000 */
[----:B01----:R-:W0:Y:S01]  /*0ab0*/  LDC.64 R2, c[0x0][0x228] ;  /* 0x00008a00ff027b82 */ /* 0x003e220000000a00 */
[----:B------:R-:W-:Y:S01]  /*0ac0*/  IMAD.IADD R7, R5, 0x1, R20 ;  /* 0x0000000105077824 */ /* 0x000fe200078e0214 */
[----:B------:R-:W-:-:S03]  /*0ad0*/  IADD3 R20, R20, 0x80, RZ ;  /* 0x0000008014147810 */ /* 0x000fc60007ffe0ff */
[----:B0-----:R-:W-:-:S05]  /*0ae0*/  IMAD.WIDE.U32 R2, R7, 0x4, R2 ;  /* 0x0000000407027825 */ /* 0x001fca00078e0002 */
[----:B------:R1:W-:Y:S02]  /*0af0*/  STG.E desc[UR4][R2.64], R0 ;  /* 0x0000000002007986 */ /* 0x0003e4000c101904 */
.L_x_5740:
[----:B------:R-:W-:-:S13]  /*0b00*/  ISETP.GE.AND P0, PT, R20, R6, PT ;  /* 0x000000061400720c */ /* 0x000fda0003f06270 */
[----:B------:R-:W-:Y:S05]  /*0b10*/  @P0 BRA `(.L_x_5742) ;  /* 0x0000000000340947 */ /* 0x000fea0003800000 */
[----:B-1----:R-:W1:Y:S01]  /*0b20*/  LDC.64 R2, c[0x0][0x228] ;  /* 0x00008a00ff027b82 */ /* 0x002e620000000a00 */
[----:B------:R-:W-:Y:S01]  /*0b30*/  IADD3 R7, R5, R20, RZ ;  /* 0x0000001405077210 */ /* 0x000fe20007ffe0ff */
[----:B------:R-:W-:-:S04]  /*0b40*/  VIADD R20, R20, 0x80 ;  /* 0x0000008014147836 */ /* 0x000fc80000000000 */
[----:B-1----:R-:W-:-:S05]  /*0b50*/  IMAD.WIDE.U32 R2, R7, 0x4, R2 ;  /* 0x0000000407027825 */ /* 0x002fca00078e0002 */
[----:B------:R2:W-:Y:S02]  /*0b60*/  STG.E desc[UR4][R2.64], R8 ;  /* 0x0000000802007986 */ /* 0x0005e4000c101904 */
.L_x_5741:
        /* <DEDUP_REMOVED lines=8> */
.L_x_5742:
[----:B------:R-:W-:Y:S05]  /*0bf0*/  BSYNC B1 ;  /* 0x0000000000017941 */ /* 0x000fea0003800000 */
.L_x_5738:
[----:B------:R-:W-:-:S13]  /*0c00*/  ISETP.GE.AND P0, PT, R20, R6, PT ;  /* 0x000000061400720c */ /* 0x000fda0003f06270 */
[----:B-12---:R-:W1:Y:S01]  /*0c10*/  @!P0 LDC.64 R2, c[0x0][0x228] ;  /* 0x00008a00ff028b82 */ /* 0x006e620000000a00 */
[----:B------:R-:W-:Y:S01]  /*0c20*/  @!P0 IMAD.IADD R7, R5, 0x1, R20 ;  /* 0x0000000105078824 */ /* 0x000fe200078e0214 */
[----:B------:R-:W-:-:S03]  /*0c30*/  @!P0 IADD3 R20, R20, 0x80, RZ ;  /* 0x0000008014148810 */ /* 0x000fc60007ffe0ff */
[----:B-1----:R-:W-:-:S05]  /*0c40*/  @!P0 IMAD.WIDE.U32 R2, R7, 0x4, R2 ;  /* 0x0000000407028825 */ /* 0x002fca00078e0002 */
[----:B---3--:R1:W-:Y:S02]  /*0c50*/  @!P0 STG.E desc[UR4][R2.64], R10 ;  /* 0x0000000a02008986 */ /* 0x0083e4000c101904 */
.L_x_5743:
[----:B------:R-:W-:Y:S05]  /*0c60*/  BSYNC B0 ;  /* 0x0000000000007941 */ /* 0x000fea0003800000 */
.L_x_5737:
        /* <DEDUP_REMOVED lines=8> */
.L_x_5744:
        /* <DEDUP_REMOVED lines=9> */
.L_x_71629:


//--------------------- .text._ZN2at6native29vectorized_elementwise_kernelILi8EZNS0_50_GLOBAL__N__2680c7bb_12_PowKernel_cu_7dd49032_316829pow_tensor_scalar_kernel_implIffEEvRNS_18TensorIteratorBaseET0_EUlfE2_St5arrayIPcLm2EEEEviS6_T1_ --------------------------
	.section	.text._ZN2at6native29vectorized_elementwise_kernelILi8EZNS0_50_GLOBAL__N__2680c7bb_12_PowKernel_cu_7dd49032_316829pow_tensor_scalar_kernel_implIffEEvRNS_18TensorIteratorBaseET0_EUlfE2_St5arrayIPcLm2EEEEviS6_T1_,"ax",@progbits
	.align	128
        .global         _ZN2at6native29vectorized_elementwise_kernelILi8EZNS0_50_GLOBAL__N__2680c7bb_12_PowKernel_cu_7dd49032_316829pow_tensor_scalar_kernel_implIffEEvRNS_18TensorIteratorBaseET0_EUlfE2_St5arrayIPcLm2EEEEviS6_T1_
        .type           _ZN2at6native29vectorized_elementwise_kernelILi8EZNS0_50_GLOBAL__N__2680c7bb_12_PowKernel_cu_7dd49032_316829pow_tensor_scalar_kernel_implIffEEvRNS_18TensorIteratorBaseET0_EUlfE2_St5arrayIPcLm2EEEEviS6_T1_,@function
        .size           _ZN2at6native29vectorized_elementwise_kernelILi8EZNS0_50_GLOBAL__N__2680c7bb_12_PowKernel_cu_7dd49032_316829pow_tensor_scalar_kernel_implIffEEvRNS_18TensorIteratorBaseET0_EUlfE2_St5arrayIPcLm2EEEEviS6_T1_,(.L_x_71630 - _ZN2at6native29vectorized_elementwise_kernelILi8EZNS0_50_GLOBAL__N__2680c7bb_12_PowKernel_cu_7dd49032_316829pow_tensor_scalar_kernel_implIffEEvRNS_18TensorIteratorBaseET0_EUlfE2_St5arrayIPcLm2EEEEviS6_T1_)
        .other          _ZN2at6native29vectorized_elementwise_kernelILi8EZNS0_50_GLOBAL__N__2680c7bb_12_PowKernel_cu_7dd49032_316829pow_tensor_scalar_kernel_implIffEEvRNS_18TensorIteratorBaseET0_EUlfE2_St5arrayIPcLm2EEEEviS6_T1_,@"STO_CUDA_ENTRY STV_DEFAULT"
_ZN2at6native29vectorized_elementwise_kernelILi8EZNS0_50_GLOBAL__N__2680c7bb_12_PowKernel_cu_7dd49032_316829pow_tensor_scalar_kernel_implIffEEvRNS_18TensorIteratorBaseET0_EUlfE2_St5arrayIPcLm2EEEEviS6_T1_:
.text._ZN2at6native29vectorized_elementwise_kernelILi8EZNS0_50_GLOBAL__N__2680c7bb_12_PowKernel_cu_7dd49032_316829pow_tensor_scalar_kernel_implIffEEvRNS_18TensorIteratorBaseET0_EUlfE2_St5arrayIPcLm2EEEEviS6_T1_:
        /* <DEDUP_REMOVED lines=45> */
.L_x_5745:
        /* <DEDUP_REMOVED lines=124> */
.L_x_5748:
[----:B------:R-:W-:-:S13]  /*0a90*/  ISETP.GE.AND P0, PT, R20, R6, PT ;  /* 0x000000061400720c */ /* 0x000fda0003f06270 */
[----:B------:R-:W-:Y:S05]  /*0aa0*/  @P0 BRA `(.L_x_5750) ;  /* 0x0000000000300947 */ /* 0x000fea0003800000 */
[----:B01----:R-:W0:Y:S01]  /*0ab0*/  LDC.64 R2, c[0x0][0x228] ;  /* 0x00008a00ff027b82 */ /* 0x003e220000000a00 */
[----:B------:R-:W-:Y:S01]  /*0ac0*/  IMAD.IADD R7, R5, 0x1, R20 ;  /* 0x0000000105077824 */ /* 0x000fe200078e0214 */
[----:B------:R-:W-:-:S03]  /*0ad0*/  IADD3 R20, R20, 0x80, RZ ;  /* 0x0000008014147810 */ /* 0x000fc60007ffe0ff */
[----:B0-----:R-:W-:-:S05]  /*0ae0*/  IMAD.WIDE.U32 R2, R7, 0x4, R2 ;  /* 0x0000000407027825 */ /* 0x001fca00078e0002 */
[----:B------:R1:W-:Y:S02]  /*0af0*/  STG.E desc[UR4][R2.64], R0 ;  /* 0x0000000002007986 */ /* 0x0003e4000c101904 */
.L_x_5749:
[----:B------:R-:W-:-:S13]  /*0b00*/  ISETP.GE.AND P0, PT, R20, R6, PT ;  /* 0x000000061400720c */ /* 0x000fda0003f06270 */
[----:B------:R-:W-:Y:S05]  /*0b10*/  @P0 BRA `(.L_x_5751) ;  /* 0x0000000000340947 */ /* 0x000fea0003800000 */
[----:B-1----:R-:W1:Y:S01]  /*0b20*/  LDC.64 R2, c[0x0][0x228] ;  /* 0x00008a00ff027b82 */ /* 0x002e620000000a00 */
[----:B------:R-:W-:Y:S01]  /*0b30*/  IADD3 R7, R5, R20, RZ ;  /* 0x0000001405077210 */ /* 0x000fe20007ffe0ff */
[----:B------:R-:W-:-:S04]  /*0b40*/  VIADD R20, R20, 0x80 ;  /* 0x0000008014147836 */ /* 0x000fc80000000000 */
[----:B-1----:R-:W-:-:S05]  /*0b50*/  IMAD.WIDE.U32 R2, R7, 0x4, R2 ;  /* 0x0000000407027825 */ /* 0x002fca00078e0002 */
[----:B------:R2:W-:Y:S02]  /*0b60*/  STG.E desc[UR4][R2.64], R8 ;  /* 0x0000000802007986 */ /* 0x0005e4000c101904 */
.L_x_5750:
        /* <DEDUP_REMOVED lines=8> */
.L_x_5751:
[----:B------:R-:W-:Y:S05]  /*0bf0*/  BSYNC B1 ;  /* 0x0000000000017941 */ /* 0x000fea0003800000 */
.L_x_5747:
[----:B------:R-:W-:-:S13]  /*0c00*/  ISETP.GE.AND P0, PT, R20, R6, PT ;  /* 0x000000061400720c */ /* 0x000fda0003f06270 */
[----:B-12---:R-:W1:Y:S01]  /*0c10*/  @!P0 LDC.64 R2, c[0x0][0x228] ;  /* 0x00008a00ff028b82 */ /* 0x006e620000000a00 */
[----:B------:R-:W-:Y:S01]  /*0c20*/  @!P0 IMAD.IADD R7, R5, 0x1, R20 ;  /* 0x0000000105078824 */ /* 0x000fe200078e0214 */
[----:B------:R-:W-:-:S03]  /*0c30*/  @!P0 IADD3 R20, R20, 0x80, RZ ;  /* 0x0000008014148810 */ /* 0x000fc60007ffe0ff */
[----:B-1----:R-:W-:-:S05]  /*0c40*/  @!P0 IMAD.WIDE.U32 R2, R7, 0x4, R2 ;  /* 0x0000000407028825 */ /* 0x002fca00078e0002 */
[----:B---3--:R1:W-:Y:S02]  /*0c50*/  @!P0 STG.E desc[UR4][R2.64], R10 ;  /* 0x0000000a02008986 */ /* 0x0083e4000c101904 */
.L_x_5752:
[----:B------:R-:W-:Y:S05]  /*0c60*/  BSYNC B0 ;  /* 0x0000000000007941 */ /* 0x000fea0003800000 */
.L_x_5746:
        /* <DEDUP_REMOVED lines=8> */
.L_x_5753:
        /* <DEDUP_REMOVED lines=9> */
.L_x_71630:


//--------------------- .text._ZN2at6native18elementwise_kernelILi128ELi4EZNS0_15gpu_kernel_implIZNS0_50_GLOBAL__N__2680c7bb_12_PowKernel_cu_7dd49032_316829pow_tensor_scalar_kernel_implIffEEvRNS_18TensorIteratorBaseET0_EUlfE1_EEvS6_RKT_EUliE_EEviT1_ --------------------------
	.section	.text._ZN2at6native18elementwise_kernelILi128ELi4EZNS0_15gpu_kernel_implIZNS0_50_GLOBAL__N__2680c7bb_12_PowKernel_cu_7dd49032_316829pow_tensor_scalar_kernel_implIffEEvRNS_18TensorIteratorBaseET0_EUlfE1_EEvS6_RKT_EUliE_EEviT1_,"ax",@progbits
	.align	128
        .global         _ZN2at6native18elementwise_kernelILi128ELi4EZNS0_15gpu_kernel_implIZNS0_50_GLOBAL__N__2680c7bb_12_PowKernel_cu_7dd49032_316829pow_tensor_scalar_kernel_implIffEEvRNS_18TensorIteratorBaseET0_EUlfE1_EEvS6_RKT_EUliE_EEviT1_
        .type           _ZN2at6native18elementwise_kernelILi128ELi4EZNS0_15gpu_kernel_implIZNS0_50_GLOBAL__N__2680c7bb_12_PowKernel_cu_7dd49032_316829pow_tensor_scalar_kernel_implIffEEvRNS_18TensorIteratorBaseET0_EUlfE1_EEvS6_RKT_EUliE_EEviT1_,@function
        .size           _ZN2at6native18elementwise_kernelILi128ELi4EZNS0_15gpu_kernel_implIZNS0_50_GLOBAL__N__2680c7bb_12_PowKernel_cu_7dd49032_316829pow_tensor_scalar_kernel_implIffEEvRNS_18TensorIteratorBaseET0_EUlfE1_EEvS6_RKT_EUliE_EEviT1_,(.L_x_71449 - _ZN2at6native18elementwise_kernelILi128ELi4EZNS0_15gpu_kernel_implIZNS0_50_GLOBAL__N__2680c7bb_12_PowKernel_cu_7dd49032_316829pow_tensor_scalar_kernel_implIffEEvRNS_18TensorIteratorBaseET0_EUlfE1_EEvS6_RKT_EUliE_EEviT1_)
        .other          _ZN2at6native18elementwise_kernelILi128ELi4EZNS0_15gpu_kernel_implIZNS0_50_GLOBAL__N__2680c7bb_12_PowKernel_cu_7dd49032_316829pow_tensor_scalar_kernel_implIffEEvRNS_18TensorIteratorBaseET0_EUlfE1_EEvS6_RKT_EUliE_EEviT1_,@"STO_CUDA_ENTRY STV_DEFAULT"
_ZN2at6native18elementwise_kernelILi128ELi4EZNS0_15gpu_kernel_implIZNS0_50_GLOBAL__N__2680c7bb_12_PowKernel_cu_7dd49032_316829pow_tensor_scalar_kernel_implIffEEvRNS_18TensorIteratorBaseET0_EUlfE1_EEvS6_RKT_EUliE_EEviT1_:
.text._ZN2at6native18elementwise_kernelILi128ELi4EZNS0_15gpu_kernel_implIZNS0_50_GLOBAL__N__2680c7bb_12_PowKernel_cu_7dd49032_316829pow_tensor_scalar_kernel_implIffEEvRNS_18TensorIteratorBaseET0_EUlfE1_EEvS6_RKT_EUliE_EEviT1_:
        /* <DEDUP_REMOVED lines=313> */
.L_x_5756:
        /* <DEDUP_REMOVED lines=22> */
.L_x_5761:
[----:B------:R-:W2:Y:S02]  /*14f0*/  LDG.E.U8 R0, desc[UR36][R2.64] ;  /* 0x0000002402007981 */ /* 0x000ea4000c1e1100 */
[----:B--2---:R-:W-:Y:S01]  /*1500*/  I2FP.F32.U32 R0, R0 ;  /* 0x0000000000007245 */ /* 0x004fe20000201000 */
[----:B------:R-:W-:Y:S06]  /*1510*/  BRA `(.L_x_5763) ;  /* 0x0000000c002c7947 */ /* 0x000fec0003800000 */
.L_x_5760:
        /* <DEDUP_REMOVED lines=9> */
.L_x_5765:
[----:B------:R-:W2:Y:S02]  /*15b0*/  LDG.E R0, desc[UR36][R2.64] ;  /* 0x0000002402007981 */ /* 0x000ea4000c1e1900 */
[----:B--2---:R-:W-:Y:S01]  /*15c0*/  I2FP.F32.S32 R0, R0 ;  /* 0x0000000000007245 */ /* 0x004fe20000201400 */
[----:B------:R-:W-:Y:S06]  /*15d0*/  BRA `(.L_x_5763) ;  /* 0x0000000800fc7947 */ /* 0x000fec0003800000 */
.L_x_5764:
[----:B------:R-:W2:Y:S02]  /*15e0*/  LDG.E.U16 R0, desc[UR36][R2.64] ;  /* 0x0000002402007981 */ /* 0x000ea4000c1e1500 */
[----:B--2---:R-:W0:Y:S01]  /*15f0*/  I2F.S16 R0, R0 ;  /* 0x0000000000007306 */ /* 0x004e220000101400 */
[----:B------:R-:W-:Y:S05]  /*1600*/  BRA `(.L_x_5763) ;  /* 0x0000000800f07947 */ /* 0x000fea0003800000 */
.L_x_5759:
        /* <DEDUP_REMOVED lines=8> */
.L_x_5767:
[----:B------:R-:W2:Y:S02]  /*1690*/  LDG.E.U16 R0, desc[UR36][R2.64] ;  /* 0x0000002402007981 */ /* 0x000ea4000c1e1500 */
[----:B--2---:R-:W-:Y:S01]  /*16a0*/  HADD2.F32 R0, -RZ, R0.H0_H0 ;  /* 0x20000000ff007230 */ /* 0x004fe20000004100 */
[----:B------:R-:W-:Y:S06]  /*16b0*/  BRA `(.L_x_5763) ;  /* 0x0000000800c47947 */ /* 0x000fec0003800000 */
.L_x_5766:
        /* <DEDUP_REMOVED lines=8> */
.L_x_5769:
[----:B------:R-:W2:Y:S02]  /*1740*/  LDG.E.U16 R0, desc[UR36][R2.64] ;  /* 0x0000002402007981 */ /* 0x000ea4000c1e1500 */
[----:B--2---:R-:W-:Y:S01]  /*1750*/  HADD2.F32 R0, -RZ, R0.H0_H0 ;  /* 0x20000000ff007230 */ /* 0x004fe20000004100 */
[----:B------:R-:W-:Y:S06]  /*1760*/  BRA `(.L_x_5763) ;  /* 0x0000000800987947 */ /* 0x000fec0003800000 */
.L_x_5768:
[----:B------:R-:W2:Y:S01]  /*1770*/  LDG.E.64 R2, desc[UR36][R2.64] ;  /* 0x0000002402027981 */ /* 0x000ea2000c1e1b00 */
[----:B------:R-:W-:Y:S01]  /*1780*/  UMOV UR4, 0xf0000000 ;  /* 0xf000000000047882 */ /* 0x000fe20000000000 */
[----:B------:R-:W-:Y:S01]  /*1790*/  UMOV UR5, 0x380fffff ;  /* 0x380fffff00057882 */ /* 0x000fe20000000000 */
[----:B--2---:R-:W0:Y:S01]  /*17a0*/  F2F.F32.F64 R0, R2 ;  /* 0x0000000200007310 */ /* 0x004e220000301000 */
[----:B------:R-:W-:-:S14]  /*17b0*/  DSETP.GEU.AND P0, PT, |R2|, UR4, PT ;  /* 0x0000000402007e2a */ /* 0x000fdc000bf0e200 */
[----:B0-----:R-:W-:Y:S01]  /*17c0*/  @!P0 FMUL R0, R0, 1.175494350822287508e-38 ;  /* 0x0080000000008820 */ /* 0x001fe20000400000 */
[----:B------:R-:W-:Y:S06]  /*17d0*/  BRA `(.L_x_5763) ;  /* 0x00000008007c7947 */ /* 0x000fec0003800000 */
.L_x_5758:
        /* <DEDUP_REMOVED lines=12> */
.L_x_5772:
[----:B------:R-:W2:Y:S01]  /*18a0*/  LDG.E.64 R2, desc[UR36][R2.64] ;  /* 0x0000002402027981 */ /* 0x000ea2000c1e1b00 */
[----:B------:R-:W-:Y:S01]  /*18b0*/  UMOV UR4, 0xf0000000 ;  /* 0xf000000000047882 */ /* 0x000fe20000000000 */
[----:B------:R-:W-:Y:S01]  /*18c0*/  UMOV UR5, 0x380fffff ;  /* 0x380fffff00057882 */ /* 0x000fe20000000000 */
[----:B--2---:R-:W0:Y:S01]  /*18d0*/  F2F.F32.F64 R0, R2 ;  /* 0x0000000200007310 */ /* 0x004e220000301000 */
[----:B------:R-:W-:-:S14]  /*18e0*/  DSETP.GEU.AND P0, PT, |R2|, UR4, PT ;  /* 0x0000000402007e2a */ /* 0x000fdc000bf0e200 */
[----:B0-----:R-:W-:Y:S01]  /*18f0*/  @!P0 FMUL R0, R0, 1.175494350822287508e-38 ;  /* 0x0080000000008820 */ /* 0x001fe20000400000 */
[----:B------:R-:W-:Y:S06]  /*1900*/  BRA `(.L_x_5763) ;  /* 0x0000000800307947 */ /* 0x000fec0003800000 */
.L_x_5771:
        /* <DEDUP_REMOVED lines=26> */
.L_x_5774:
        /* <DEDUP_REMOVED lines=13> */
.L_x_5773:
[----:B------:R-:W2:Y:S02]  /*1b80*/  LDG.E.U16 R0, desc[UR36][R2.64] ;  /* 0x0000002402007981 */ /* 0x000ea4000c1e1500 */
[----:B--2---:R-:W-:Y:S01]  /*1b90*/  IMAD.U32 R0, R0, 0x10000, RZ ;  /* 0x0001000000007824 */ /* 0x004fe200078e00ff */
[----:B------:R-:W-:Y:S06]  /*1ba0*/  BRA `(.L_x_5763) ;  /* 0x0000000400887947 */ /* 0x000fec0003800000 */
.L_x_5770:
        /* <DEDUP_REMOVED lines=11> */
.L_x_5777:
        /* <DEDUP_REMOVED lines=20> */
.L_x_5779:
[----:B------:R-:W-:Y:S05]  /*1da0*/  BSYNC B0 ;  /* 0x0000000000007941 */ /* 0x000fea0003800000 */
.L_x_5778:
[----:B------:R-:W-:Y:S01]  /*1db0*/  LEA R3, R0, 0x3b800000, 0x17 ;  /* 0x3b80000000037811 */ /* 0x000fe200078eb8ff */
[----:B------:R-:W-:-:S05]  /*1dc0*/  IMAD.SHL.U32 R0, R2, 0x100000, RZ ;  /* 0x0010000002007824 */ /* 0x000fca00078e00ff */
[----:B------:R-:W-:Y:S01]  /*1dd0*/  LOP3.LUT R0, R3, R0, R4, 0xfe, !PT ;  /* 0x0000000003007212 */ /* 0x000fe200078efe04 */
[----:B------:R-:W-:Y:S06]  /*1de0*/  BRA `(.L_x_5763) ;  /* 0x0000000000f87947 */ /* 0x000fec0003800000 */
.L_x_5776:
        /* <DEDUP_REMOVED lines=20> */
.L_x_5781:
[----:B------:R-:W-:Y:S05]  /*1f30*/  BSYNC B0 ;  /* 0x0000000000007941 */ /* 0x000fea0003800000 */
.L_x_5780:
[----:B------:R-:W-:Y:S01]  /*1f40*/  LEA R3, R0, 0x37800000, 0x17 ;  /* 0x3780000000037811 */ /* 0x000fe200078eb8ff */
[----:B------:R-:W-:-:S05]  /*1f50*/  IMAD.SHL.U32 R0, R2, 0x200000, RZ ;  /* 0x0020000002007824 */ /* 0x000fca00078e00ff */
[----:B------:R-:W-:Y:S01]  /*1f60*/  LOP3.LUT R0, R3, R0, R4, 0xfe, !PT ;  /* 0x0000000003007212 */ /* 0x000fe200078efe04 */
[----:B------:R-:W-:Y:S06]  /*1f70*/  BRA `(.L_x_5763) ;  /* 0x0000000000947947 */ /* 0x000fec0003800000 */
.L_x_5775:
        /* <DEDUP_REMOVED lines=14> */
.L_x_5762:
        /* <DEDUP_REMOVED lines=16> */
.L_x_5784:
[----:B------:R-:W-:Y:S01]  /*2160*/  IMAD.MOV.U32 R0, RZ, RZ, RZ ;  /* 0x000000ffff007224 */ /* 0x000fe200078e00ff */
[----:B------:R-:W-:Y:S06]  /*2170*/  BRA `(.L_x_5763) ;  /* 0x0000000000147947 */ /* 0x000fec0003800000 */
.L_x_5783:
[----:B------:R-:W2:Y:S02]  /*2180*/  LDG.E.64 R2, desc[UR36][R2.64] ;  /* 0x0000002402027981 */ /* 0x000ea4000c1e1b00 */
[----:B--2---:R0:W1:Y:S01]  /*2190*/  I2F.U64 R0, R2 ;  /* 0x0000000200007312 */ /* 0x0040620000301000 */
[----:B------:R-:W-:Y:S05]  /*21a0*/  BRA `(.L_x_5763) ;  /* 0x0000000000087947 */ /* 0x000fea0003800000 */
.L_x_5782:
[----:B------:R-:W2:Y:S02]  /*21b0*/  LDG.E R0, desc[UR36][R2.64] ;  /* 0x0000002402007981 */ /* 0x000ea4000c1e1900 */
[----:B--2---:R-:W-:-:S07]  /*21c0*/  I2FP.F32.U32 R0, R0 ;  /* 0x0000000000007245 */ /* 0x004fce0000201000 */
.L_x_5763:
[----:B------:R-:W-:Y:S05]  /*21d0*/  BSYNC B6 ;  /* 0x0000000000067941 */ /* 0x000fea0003800000 */
.L_x_5757:
[----:B01---5:R-:W-:Y:S01]  /*21e0*/  FMUL.FTZ R8, R0, R0 ;  /* 0x0000000000087220 */ /* 0x023fe20000410000 */
[----:B------:R-:W-:Y:S05]  /*21f0*/  BSSY B0, `(.L_x_5785) ;  /* 0x000000f000007945 */ /* 0x000fea0003800000 */
[----:B------:R-:W2:Y:S08]  /*2200*/  F2F.F64.F32 R8, R8 ;  /* 0x0000000800087310 */ /* 0x000eb00000201800 */
[----:B--234-:R-:W0:Y:S01]  /*2210*/  MUFU.RCP64H R3, R9 ;  /* 0x0000000900037308 */ /* 0x01ce220000001800 */
        /* <DEDUP_REMOVED lines=11> */
[----:B------:R-:W-:Y:S05]  /*22d0*/  CALL.REL.NOINC `($__internal_14_$__cuda_sm20_dblrcp_rn_slowpath_v3) ;  /* 0x000000a0008c7944 */ /* 0x000fea0003c00000 */
.L_x_5786:
[----:B------:R-:W-:Y:S05]  /*22e0*/  BSYNC B0 ;  /* 0x0000000000007941 */ /* 0x000fea0003800000 */
.L_x_5785:
[----:B------:R-:W0:Y:S01]  /*22f0*/  LDC.U8 R3, c[0x0][0x428] ;  /* 0x00010a00ff037b82 */ /* 0x000e220000000000 */
[----:B------:R-:W-:Y:S01]  /*2300*/  UMOV UR4, 0xf0000000 ;  /* 0xf000000000047882 */ /* 0x000fe20000000000 */
[----:B------:R-:W-:Y:S01]  /*2310*/  UMOV UR5, 0x380fffff ;  /* 0x380fffff00057882 */ /* 0x000fe20000000000 */
[----:B------:R-:W1:Y:S01]  /*2320*/  F2F.F32.F64 R2, R4 ;  /* 0x0000000400027310 */ /* 0x000e620000301000 */
[----:B------:R-:W-:-:S14]  /*2330*/  DSETP.GEU.AND P0, PT, |R4|, UR4, PT ;  /* 0x0000000404007e2a */ /* 0x000fdc000bf0e200 */
[----:B-1----:R-:W-:Y:S01]  /*2340*/  @!P0 FMUL R2, R2, 1.175494350822287508e-38 ;  /* 0x0080000002028820 */ /* 0x002fe20000400000 */
        /* <DEDUP_REMOVED lines=14> */
.L_x_5790:
[----:B------:R-:W0:Y:S02]  /*2430*/  F2I.S64.TRUNC R2, R2 ;  /* 0x0000000200027311 */ /* 0x000e24000020d900 */
[----:B0-----:R-:W-:-:S05]  /*2440*/  IMAD.MOV.U32 R5, RZ, RZ, R2 ;  /* 0x000000ffff057224 */ /* 0x001fca00078e0002 */
[----:B------:R0:W-:Y:S01]  /*2450*/  STG.E.U8 desc[UR36][R16.64], R5 ;  /* 0x0000000510007986 */ /* 0x0001e2000c101124 */
[----:B------:R-:W-:Y:S05]  /*2460*/  BRA `(.L_x_5792) ;  /* 0x0000000c00407947 */ /* 0x000fea0003800000 */
.L_x_5789:
        /* <DEDUP_REMOVED lines=9> */
.L_x_5794:
[----:B------:R-:W0:Y:S02]  /*2500*/  F2I.FTZ.TRUNC.NTZ R3, R2 ;  /* 0x0000000200037305 */ /* 0x000e24000021f100 */
[----:B0-----:R0:W-:Y:S01]  /*2510*/  STG.E desc[UR36][R16.64], R3 ;  /* 0x0000000310007986 */ /* 0x0011e2000c101924 */
[----:B------:R-:W-:Y:S05]  /*2520*/  BRA `(.L_x_5792) ;  /* 0x0000000c00107947 */ /* 0x000fea0003800000 */
.L_x_5793:
[----:B------:R-:W0:Y:S02]  /*2530*/  F2I.FTZ.TRUNC.NTZ R3, R2 ;  /* 0x0000000200037305 */ /* 0x000e24000021f100 */
[----:B0-----:R0:W-:Y:S01]  /*2540*/  STG.E.U16 desc[UR36][R16.64], R3 ;  /* 0x0000000310007986 */ /* 0x0011e2000c101524 */
[----:B------:R-:W-:Y:S05]  /*2550*/  BRA `(.L_x_5792) ;  /* 0x0000000c00047947 */ /* 0x000fea0003800000 */
.L_x_5788:
        /* <DEDUP_REMOVED lines=8> */
.L_x_5796:
[----:B------:R-:W-:-:S05]  /*25e0*/  F2FP.F16.F32.PACK_AB R2, RZ, R2 ;  /* 0x00000002ff02723e */ /* 0x000fca00000000ff */
[----:B------:R0:W-:Y:S01]  /*25f0*/  STG.E.U16 desc[UR36][R16.64], R2 ;  /* 0x0000000210007986 */ /* 0x0001e2000c101524 */
[----:B------:R-:W-:Y:S05]  /*2600*/  BRA `(.L_x_5792) ;  /* 0x0000000800d87947 */ /* 0x000fea0003800000 */
.L_x_5795:
        /* <DEDUP_REMOVED lines=9> */
.L_x_5798:
[----:B------:R-:W-:-:S04]  /*26a0*/  F2FP.F16.F32.PACK_AB R3, RZ, R2 ;  /* 0x00000002ff03723e */ /* 0x000fc800000000ff */
[----:B------:R-:W-:-:S05]  /*26b0*/  PRMT R3, R3, 0x5410, RZ ;  /* 0x0000541003037816 */ /* 0x000fca00000000ff */
[----:B------:R0:W-:Y:S01]  /*26c0*/  STG.E desc[UR36][R16.64], R3 ;  /* 0x0000000310007986 */ /* 0x0001e2000c101924 */
[----:B------:R-:W-:Y:S05]  /*26d0*/  BRA `(.L_x_5792) ;  /* 0x0000000800a47947 */ /* 0x000fea0003800000 */
.L_x_5797:
[----:B------:R-:W-:-:S06]  /*26e0*/  FMUL.FTZ R2, R2, 1 ;  /* 0x3f80000002027820 */ /* 0x000fcc0000410000 */
[----:B------:R-:W0:Y:S02]  /*26f0*/  F2F.F64.F32 R2, R2 ;  /* 0x0000000200027310 */ /* 0x000e240000201800 */
[----:B0-----:R0:W-:Y:S01]  /*2700*/  STG.E.64 desc[UR36][R16.64], R2 ;  /* 0x0000000210007986 */ /* 0x0011e2000c101b24 */
[----:B------:R-:W-:Y:S05]  /*2710*/  BRA `(.L_x_5792) ;  /* 0x0000000800947947 */ /* 0x000fea0003800000 */
.L_x_5787:
        /* <DEDUP_REMOVED lines=12> */
.L_x_5801:
[----:B------:R-:W-:Y:S01]  /*27e0*/  FMUL.FTZ R4, R2, 1 ;  /* 0x3f80000002047820 */ /* 0x000fe20000410000 */
[----:B------:R-:W-:-:S05]  /*27f0*/  CS2R R6, SRZ ;  /* 0x0000000000067805 */ /* 0x000fca000001ff00 */
[----:B------:R-:W0:Y:S02]  /*2800*/  F2F.F64.F32 R4, R4 ;  /* 0x0000000400047310 */ /* 0x000e240000201800 */
[----:B0-----:R0:W-:Y:S01]  /*2810*/  STG.E.128 desc[UR36][R16.64], R4 ;  /* 0x0000000410007986 */ /* 0x0011e2000c101d24 */
[----:B------:R-:W-:Y:S05]  /*2820*/  BRA `(.L_x_5792) ;  /* 0x0000000800507947 */ /* 0x000fea0003800000 */
.L_x_5800:
        /* <DEDUP_REMOVED lines=20> */
.L_x_5805:
[----:B------:R-:W-:Y:S05]  /*2970*/  BSYNC B0 ;  /* 0x0000000000007941 */ /* 0x000fea0003800000 */
.L_x_5804:
[----:B------:R-:W-:-:S05]  /*2980*/  LOP3.LUT R5, R0, R5, RZ, 0xfc, !PT ;  /* 0x0000000500057212 */ /* 0x000fca00078efcff */
[----:B------:R0:W-:Y:S01]  /*2990*/  STG.E.U8 desc[UR36][R16.64], R5 ;  /* 0x0000000510007986 */ /* 0x0001e2000c101124 */
[----:B------:R-:W-:Y:S05]  /*29a0*/  BRA `(.L_x_5792) ;  /* 0x0000000400f07947 */ /* 0x000fea0003800000 */
.L_x_5803:
        /* <DEDUP_REMOVED lines=12> */
.L_x_5807:
[----:B------:R-:W-:Y:S01]  /*2a70*/  IMAD.MOV.U32 R0, RZ, RZ, 0x7f ;  /* 0x0000007fff007424 */ /* 0x000fe200078e00ff */
[----:B------:R-:W-:-:S04]  /*2a80*/  ISETP.GT.U32.AND P0, PT, R4, 0x7f800000, PT ;  /* 0x7f8000000400780c */ /* 0x000fc80003f04070 */
[----:B------:R-:W-:-:S09]  /*2a90*/  SEL R0, R0, 0x7c, P0 ;  /* 0x0000007c00007807 */ /* 0x000fd20000000000 */
.L_x_5808:
[----:B------:R-:W-:Y:S05]  /*2aa0*/  BSYNC B0 ;  /* 0x0000000000007941 */ /* 0x000fea0003800000 */
.L_x_5806:
[----:B------:R-:W-:-:S04]  /*2ab0*/  LOP3.LUT R2, R2, 0x80000000, RZ, 0xc0, !PT ;  /* 0x8000000002027812 */ /* 0x000fc800078ec0ff */
[----:B------:R-:W-:-:S04]  /*2ac0*/  SHF.R.U32.HI R3, RZ, 0x18, R2 ;  /* 0x00000018ff037819 */ /* 0x000fc80000011602 */
[----:B------:R-:W-:-:S05]  /*2ad0*/  LOP3.LUT R3, R0, R3, RZ, 0xfc, !PT ;  /* 0x0000000300037212 */ /* 0x000fca00078efcff */
[----:B------:R0:W-:Y:S01]  /*2ae0*/  STG.E.U8 desc[UR36][R16.64], R3 ;  /* 0x0000000310007986 */ /* 0x0001e2000c101124 */
[----:B------:R-:W-:Y:S05]  /*2af0*/  BRA `(.L_x_5792) ;  /* 0x00000004009c7947 */ /* 0x000fea0003800000 */
.L_x_5802:
[----:B------:R-:W-:-:S05]  /*2b00*/  F2FP.BF16.F32.PACK_AB R2, RZ, R2 ;  /* 0x00000002ff02723e */ /* 0x000fca00000010ff */
[----:B------:R0:W-:Y:S01]  /*2b10*/  STG.E.U16 desc[UR36][R16.64], R2 ;  /* 0x0000000210007986 */ /* 0x0001e2000c101524 */
[----:B------:R-:W-:Y:S05]  /*2b20*/  BRA `(.L_x_5792) ;  /* 0x0000000400907947 */ /* 0x000fea0003800000 */
.L_x_5799:
        /* <DEDUP_REMOVED lines=11> */
.L_x_5811:
        /* <DEDUP_REMOVED lines=16> */
.L_x_5814:
[----:B------:R-:W-:-:S04]  /*2ce0*/  LOP3.LUT R2, R2, 0x80000000, RZ, 0xc0, !PT ;  /* 0x8000000002027812 */ /* 0x000fc800078ec0ff */
[----:B------:R-:W-:-:S04]  /*2cf0*/  SHF.R.U32.HI R3, RZ, 0x18, R2 ;  /* 0x00000018ff037819 */ /* 0x000fc80000011602 */
[----:B------:R-:W-:-:S04]  /*2d00*/  LOP3.LUT R0, R0, R3, RZ, 0xfc, !PT ;  /* 0x0000000300007212 */ /* 0x000fc800078efcff */
[----:B------:R-:W-:-:S07]  /*2d10*/  PRMT R8, R0, 0x7610, R8 ;  /* 0x0000761000087816 */ /* 0x000fce0000000008 */
.L_x_5813:
[----:B------:R-:W-:Y:S05]  /*2d20*/  BSYNC B0 ;  /* 0x0000000000007941 */ /* 0x000fea0003800000 */
.L_x_5812:
[----:B------:R4:W-:Y:S01]  /*2d30*/  STG.E.U8 desc[UR36][R16.64], R8 ;  /* 0x0000000810007986 */ /* 0x0009e2000c101124 */
[----:B------:R-:W-:Y:S05]  /*2d40*/  BRA `(.L_x_5792) ;  /* 0x0000000400087947 */ /* 0x000fea0003800000 */
.L_x_5810:
        /* <DEDUP_REMOVED lines=16> */
.L_x_5817:
[----:B------:R-:W-:-:S04]  /*2e50*/  LOP3.LUT R2, R2, 0x80000000, RZ, 0xc0, !PT ;  /* 0x8000000002027812 */ /* 0x000fc800078ec0ff */
[----:B------:R-:W-:-:S04]  /*2e60*/  SHF.R.U32.HI R3, RZ, 0x18, R2 ;  /* 0x00000018ff037819 */ /* 0x000fc80000011602 */
[----:B------:R-:W-:-:S04]  /*2e70*/  LOP3.LUT R0, R0, R3, RZ, 0xfc, !PT ;  /* 0x0000000300007212 */ /* 0x000fc800078efcff */
[----:B------:R-:W-:-:S07]  /*2e80*/  PRMT R8, R0, 0x7610, R8 ;  /* 0x0000761000087816 */ /* 0x000fce0000000008 */
.L_x_5816:
[----:B------:R-:W-:Y:S05]  /*2e90*/  BSYNC B0 ;  /* 0x0000000000007941 */ /* 0x000fea0003800000 */
.L_x_5815:
[----:B------:R3:W-:Y:S01]  /*2ea0*/  STG.E.U8 desc[UR36][R16.64], R8 ;  /* 0x0000000810007986 */ /* 0x0007e2000c101124 */
[----:B------:R-:W-:Y:S05]  /*2eb0*/  BRA `(.L_x_5792) ;  /* 0x0000000000ac7947 */ /* 0x000fea0003800000 */
.L_x_5809:
        /* <DEDUP_REMOVED lines=21> */
.L_x_5791:
        /* <DEDUP_REMOVED lines=16> */
.L_x_5820:
[----:B------:R-:W-:Y:S05]  /*3110*/  BRA `(.L_x_5792) ;  /* 0x0000000000147947 */ /* 0x000fea0003800000 */
.L_x_5819:
[----:B------:R-:W0:Y:S02]  /*3120*/  F2I.U64.TRUNC R2, R2 ;  /* 0x0000000200027311 */ /* 0x000e24000020d800 */
[----:B0-----:R2:W-:Y:S01]  /*3130*/  STG.E.64 desc[UR36][R16.64], R2 ;  /* 0x0000000210007986 */ /* 0x0015e2000c101b24 */
[----:B------:R-:W-:Y:S05]  /*3140*/  BRA `(.L_x_5792) ;  /* 0x0000000000087947 */ /* 0x000fea0003800000 */
.L_x_5818:
[----:B------:R-:W0:Y:S02]  /*3150*/  F2I.FTZ.U32.TRUNC.NTZ R3, R2 ;  /* 0x0000000200037305 */ /* 0x000e24000021f000 */
[----:B0-----:R0:W-:Y:S02]  /*3160*/  STG.E desc[UR36][R16.64], R3 ;  /* 0x0000000310007986 */ /* 0x0011e4000c101924 */
.L_x_5792:
[----:B------:R-:W-:-:S04]  /*3170*/  IMAD R18, R23, 0x200, R18 ;  /* 0x0000020017127824 */ /* 0x000fc800078e0212 */
[----:B------:R-:W-:-:S07]  /*3180*/  VIADD R19, R18, 0x80 ;  /* 0x0000008012137836 */ /* 0x000fce0000000000 */
.L_x_5755:
[----:B------:R-:W-:Y:S05]  /*3190*/  BSYNC B7 ;  /* 0x0000000000077941 */ /* 0x000fea0003800000 */
.L_x_5754:
        /* <DEDUP_REMOVED lines=307> */
.L_x_5823:
        /* <DEDUP_REMOVED lines=22> */
.L_x_5828:
[----:B------:R-:W2:Y:S02]  /*4630*/  LDG.E.U8 R0, desc[UR36][R2.64] ;  /* 0x0000002402007981 */ /* 0x000ea4000c1e1100 */
[----:B--2---:R-:W-:Y:S01]  /*4640*/  I2FP.F32.U32 R0, R0 ;  /* 0x0000000000007245 */ /* 0x004fe20000201000 */
[----:B------:R-:W-:Y:S06]  /*4650*/  BRA `(.L_x_5830) ;  /* 0x0000000c002c7947 */ /* 0x000fec0003800000 */
.L_x_5827:
        /* <DEDUP_REMOVED lines=9> */
.L_x_5832:
[----:B------:R-:W2:Y:S02]  /*46f0*/  LDG.E R0, desc[UR36][R2.64] ;  /* 0x0000002402007981 */ /* 0x000ea4000c1e1900 */
[----:B--2---:R-:W-:Y:S01]  /*4700*/  I2FP.F32.S32 R0, R0 ;  /* 0x0000000000007245 */ /* 0x004fe20000201400 */
[----:B------:R-:W-:Y:S06]  /*4710*/  BRA `(.L_x_5830) ;  /* 0x0000000800fc7947 */ /* 0x000fec0003800000 */
.L_x_5831:
[----:B------:R-:W2:Y:S02]  /*4720*/  LDG.E.U16 R0, desc[UR36][R2.64] ;  /* 0x0000002402007981 */ /* 0x000ea4000c1e1500 */
[----:B--2---:R-:W0:Y:S01]  /*4730*/  I2F.S16 R0, R0 ;  /* 0x0000000000007306 */ /* 0x004e220000101400 */
[----:B------:R-:W-:Y:S05]  /*4740*/  BRA `(.L_x_5830) ;  /* 0x0000000800f07947 */ /* 0x000fea0003800000 */
.L_x_5826:
        /* <DEDUP_REMOVED lines=8> */
.L_x_5834:
[----:B------:R-:W2:Y:S02]  /*47d0*/  LDG.E.U16 R0, desc[UR36][R2.64] ;  /* 0x0000002402007981 */ /* 0x000ea4000c1e1500 */
[----:B--2---:R-:W-:Y:S01]  /*47e0*/  HADD2.F32 R0, -RZ, R0.H0_H0 ;  /* 0x20000000ff007230 */ /* 0x004fe20000004100 */
[----:B------:R-:W-:Y:S06]  /*47f0*/  BRA `(.L_x_5830) ;  /* 0x0000000800c47947 */ /* 0x000fec0003800000 */
.L_x_5833:
        /* <DEDUP_REMOVED lines=8> */
.L_x_5836:
[----:B------:R-:W2:Y:S02]  /*4880*/  LDG.E.U16 R0, desc[UR36][R2.64] ;  /* 0x0000002402007981 */ /* 0x000ea4000c1e1500 */
[----:B--2---:R-:W-:Y:S01]  /*4890*/  HADD2.F32 R0, -RZ, R0.H0_H0 ;  /* 0x20000000ff007230 */ /* 0x004fe20000004100 */
[----:B------:R-:W-:Y:S06]  /*48a0*/  BRA `(.L_x_5830) ;  /* 0x0000000800987947 */ /* 0x000fec0003800000 */
.L_x_5835:
[----:B------:R-:W2:Y:S01]  /*48b0*/  LDG.E.64 R2, desc[UR36][R2.64] ;  /* 0x0000002402027981 */ /* 0x000ea2000c1e1b00 */
[----:B------:R-:W-:Y:S01]  /*48c0*/  UMOV UR4, 0xf0000000 ;  /* 0xf000000000047882 */ /* 0x000fe20000000000 */
[----:B------:R-:W-:Y:S01]  /*48d0*/  UMOV UR5, 0x380fffff ;  /* 0x380fffff00057882 */ /* 0x000fe20000000000 */
[----:B--2---:R-:W0:Y:S01]  /*48e0*/  F2F.F32.F64 R0, R2 ;  /* 0x0000000200007310 */ /* 0x004e220000301000 */
[----:B------:R-:W-:-:S14]  /*48f0*/  DSETP.GEU.AND P0, PT, |R2|, UR4, PT ;  /* 0x0000000402007e2a */ /* 0x000fdc000bf0e200 */
[----:B0-----:R-:W-:Y:S01]  /*4900*/  @!P0 FMUL R0, R0, 1.175494350822287508e-38 ;  /* 0x0080000000008820 */ /* 0x001fe20000400000 */
[----:B------:R-:W-:Y:S06]  /*4910*/  BRA `(.L_x_5830) ;  /* 0x00000008007c7947 */ /* 0x000fec0003800000 */
.L_x_5825:
        /* <DEDUP_REMOVED lines=12> */
.L_x_5839:
[----:B------:R-:W2:Y:S01]  /*49e0*/  LDG.E.64 R2, desc[UR36][R2.64] ;  /* 0x0000002402027981 */ /* 0x000ea2000c1e1b00 */
[----:B------:R-:W-:Y:S01]  /*49f0*/  UMOV UR4, 0xf0000000 ;  /* 0xf000000000047882 */ /* 0x000fe20000000000 */
[----:B------:R-:W-:Y:S01]  /*4a00*/  UMOV UR5, 0x380fffff ;  /* 0x380fffff00057882 */ /* 0x000fe20000000000 */
[----:B--2---:R-:W0:Y:S01]  /*4a10*/  F2F.F32.F64 R0, R2 ;  /* 0x0000000200007310 */ /* 0x004e220000301000 */
[----:B------:R-:W-:-:S14]  /*4a20*/  DSETP.GEU.AND P0, PT, |R2|, UR4, PT ;  /* 0x0000000402007e2a */ /* 0x000fdc000bf0e200 */
[----:B0-----:R-:W-:Y:S01]  /*4a30*/  @!P0 FMUL R0, R0, 1.175494350822287508e-38 ;  /* 0x0080000000008820 */ /* 0x001fe20000400000 */
[----:B------:R-:W-:Y:S06]  /*4a40*/  BRA `(.L_x_5830) ;  /* 0x0000000800307947 */ /* 0x000fec0003800000 */
.L_x_5838:
        /* <DEDUP_REMOVED lines=26> */
.L_x_5841:
        /* <DEDUP_REMOVED lines=13> */
.L_x_5840:
[----:B------:R-:W2:Y:S02]  /*4cc0*/  LDG.E.U16 R0, desc[UR36][R2.64] ;  /* 0x0000002402007981 */ /* 0x000ea4000c1e1500 */
[----:B--2---:R-:W-:Y:S01]  /*4cd0*/  IMAD.U32 R0, R0, 0x10000, RZ ;  /* 0x0001000000007824 */ /* 0x004fe200078e00ff */
[----:B------:R-:W-:Y:S06]  /*4ce0*/  BRA `(.L_x_5830) ;  /* 0x0000000400887947 */ /* 0x000fec0003800000 */
.L_x_5837:
        /* <DEDUP_REMOVED lines=11> */
.L_x_5844:
        /* <DEDUP_REMOVED lines=20> */
.L_x_5846:
[----:B------:R-:W-:Y:S05]  /*4ee0*/  BSYNC B0 ;  /* 0x0000000000007941 */ /* 0x000fea0003800000 */
.L_x_5845:
[----:B------:R-:W-:Y:S01]  /*4ef0*/  LEA R3, R0, 0x3b800000, 0x17 ;  /* 0x3b80000000037811 */ /* 0x000fe200078eb8ff */
[----:B------:R-:W-:-:S05]  /*4f00*/  IMAD.SHL.U32 R0, R2, 0x100000, RZ ;  /* 0x0010000002007824 */ /* 0x000fca00078e00ff */
[----:B------:R-:W-:Y:S01]  /*4f10*/  LOP3.LUT R0, R3, R0, R4, 0xfe, !PT ;  /* 0x0000000003007212 */ /* 0x000fe200078efe04 */
[----:B------:R-:W-:Y:S06]  /*4f20*/  BRA `(.L_x_5830) ;  /* 0x0000000000f87947 */ /* 0x000fec0003800000 */
.L_x_5843:
        /* <DEDUP_REMOVED lines=20> */
.L_x_5848:
[----:B------:R-:W-:Y:S05]  /*5070*/  BSYNC B0 ;  /* 0x0000000000007941 */ /* 0x000fea0003800000 */
.L_x_5847:
[----:B------:R-:W-:Y:S01]  /*5080*/  LEA R3, R0, 0x37800000, 0x17 ;  /* 0x3780000000037811 */ /* 0x000fe200078eb8ff */
[----:B------:R-:W-:-:S05]  /*5090*/  IMAD.SHL.U32 R0, R2, 0x200000, RZ ;  /* 0x0020000002007824 */ /* 0x000fca00078e00ff */
[----:B------:R-:W-:Y:S01]  /*50a0*/  LOP3.LUT R0, R3, R0, R4, 0xfe, !PT ;  /* 0x0000000003007212 */ /* 0x000fe200078efe04 */
[----:B------:R-:W-:Y:S06]  /*50b0*/  BRA `(.L_x_5830) ;  /* 0x0000000000947947 */ /* 0x000fec0003800000 */
.L_x_5842:
        /* <DEDUP_REMOVED lines=14> */
.L_x_5829:
        /* <DEDUP_REMOVED lines=16> */
.L_x_5851:
[----:B------:R-:W-:Y:S01]  /*52a0*/  IMAD.MOV.U32 R0, RZ, RZ, RZ ;  /* 0x000000ffff007224 */ /* 0x000fe200078e00ff */
[----:B------:R-:W-:Y:S06]  /*52b0*/  BRA `(.L_x_5830) ;  /* 0x0000000000147947 */ /* 0x000fec0003800000 */
.L_x_5850:
[----:B------:R-:W2:Y:S02]  /*52c0*/  LDG.E.64 R2, desc[UR36][R2.64] ;  /* 0x0000002402027981 */ /* 0x000ea4000c1e1b00 */
[----:B--2---:R0:W1:Y:S01]  /*52d0*/  I2F.U64 R0, R2 ;  /* 0x0000000200007312 */ /* 0x0040620000301000 */
[----:B------:R-:W-:Y:S05]  /*52e0*/  BRA `(.L_x_5830) ;  /* 0x0000000000087947 */ /* 0x000fea0003800000 */
.L_x_5849:
[----:B------:R-:W2:Y:S02]  /*52f0*/  LDG.E R0, desc[UR36][R2.64] ;  /* 0x0000002402007981 */ /* 0x000ea4000c1e1900 */
[----:B--2---:R-:W-:-:S07]  /*5300*/  I2FP.F32.U32 R0, R0 ;  /* 0x0000000000007245 */ /* 0x004fce0000201000 */
.L_x_5830:
[----:B------:R-:W-:Y:S05]  /*5310*/  BSYNC B6 ;  /* 0x0000000000067941 */ /* 0x000fea0003800000 */
.L_x_5824:
        /* <DEDUP_REMOVED lines=16> */
.L_x_5853:
[----:B------:R-:W-:Y:S05]  /*5420*/  BSYNC B0 ;  /* 0x0000000000007941 */ /* 0x000fea0003800000 */
.L_x_5852:
        /* <DEDUP_REMOVED lines=20> */
.L_x_5857:
[----:B------:R-:W0:Y:S02]  /*5570*/  F2I.S64.TRUNC R2, R2 ;  /* 0x0000000200027311 */ /* 0x000e24000020d900 */
[----:B0-----:R-:W-:-:S05]  /*5580*/  IMAD.MOV.U32 R5, RZ, RZ, R2 ;  /* 0x000000ffff057224 */ /* 0x001fca00078e0002 */
[----:B------:R4:W-:Y:S01]  /*5590*/  STG.E.U8 desc[UR36][R16.64], R5 ;  /* 0x0000000510007986 */ /* 0x0009e2000c101124 */
[----:B------:R-:W-:Y:S05]  /*55a0*/  BRA `(.L_x_5859) ;  /* 0x0000000c00407947 */ /* 0x000fea0003800000 */
.L_x_5856:
        /* <DEDUP_REMOVED lines=9> */
.L_x_5861:
[----:B------:R-:W0:Y:S02]  /*5640*/  F2I.FTZ.TRUNC.NTZ R3, R2 ;  /* 0x0000000200037305 */ /* 0x000e24000021f100 */
[----:B0-----:R2:W-:Y:S01]  /*5650*/  STG.E desc[UR36][R16.64], R3 ;  /* 0x0000000310007986 */ /* 0x0015e2000c101924 */
[----:B------:R-:W-:Y:S05]  /*5660*/  BRA `(.L_x_5859) ;  /* 0x0000000c00107947 */ /* 0x000fea0003800000 */
.L_x_5860:
[----:B------:R-:W0:Y:S02]  /*5670*/  F2I.FTZ.TRUNC.NTZ R3, R2 ;  /* 0x0000000200037305 */ /* 0x000e24000021f100 */
[----:B0-----:R0:W-:Y:S01]  /*5680*/  STG.E.U16 desc[UR36][R16.64], R3 ;  /* 0x0000000310007986 */ /* 0x0011e2000c101524 */
[----:B------:R-:W-:Y:S05]  /*5690*/  BRA `(.L_x_5859) ;  /* 0x0000000c00047947 */ /* 0x000fea0003800000 */
.L_x_5855:
        /* <DEDUP_REMOVED lines=8> */
.L_x_5863:
[----:B------:R-:W-:-:S05]  /*5720*/  F2FP.F16.F32.PACK_AB R2, RZ, R2 ;  /* 0x00000002ff02723e */ /* 0x000fca00000000ff */
[----:B------:R0:W-:Y:S01]  /*5730*/  STG.E.U16 desc[UR36][R16.64], R2 ;  /* 0x0000000210007986 */ /* 0x0001e2000c101524 */
[----:B------:R-:W-:Y:S05]  /*5740*/  BRA `(.L_x_5859) ;  /* 0x0000000800d87947 */ /* 0x000fea0003800000 */
.L_x_5862:
        /* <DEDUP_REMOVED lines=9> */
.L_x_5865:
[----:B------:R-:W-:-:S04]  /*57e0*/  F2FP.F16.F32.PACK_AB R3, RZ, R2 ;  /* 0x00000002ff03723e */ /* 0x000fc800000000ff */
[----:B------:R-:W-:-:S05]  /*57f0*/  PRMT R3, R3, 0x5410, RZ ;  /* 0x0000541003037816 */ /* 0x000fca00000000ff */
[----:B------:R0:W-:Y:S01]  /*5800*/  STG.E desc[UR36][R16.64], R3 ;  /* 0x0000000310007986 */ /* 0x0001e2000c101924 */
[----:B------:R-:W-:Y:S05]  /*5810*/  BRA `(.L_x_5859) ;  /* 0x0000000800a47947 */ /* 0x000fea0003800000 */
.L_x_5864:
[----:B------:R-:W-:-:S06]  /*5820*/  FMUL.FTZ R2, R2, 1 ;  /* 0x3f80000002027820 */ /* 0x000fcc0000410000 */
[----:B------:R-:W0:Y:S02]  /*5830*/  F2F.F64.F32 R2, R2 ;  /* 0x0000000200027310 */ /* 0x000e240000201800 */
[----:B0-----:R0:W-:Y:S01]  /*5840*/  STG.E.64 desc[UR36][R16.64], R2 ;  /* 0x0000000210007986 */ /* 0x0011e2000c101b24 */
[----:B------:R-:W-:Y:S05]  /*5850*/  BRA `(.L_x_5859) ;  /* 0x0000000800947947 */ /* 0x000fea0003800000 */
.L_x_5854:
        /* <DEDUP_REMOVED lines=12> */
.L_x_5868:
[----:B------:R-:W-:Y:S01]  /*5920*/  FMUL.FTZ R4, R2, 1 ;  /* 0x3f80000002047820 */ /* 0x000fe20000410000 */
[----:B------:R-:W-:-:S05]  /*5930*/  CS2R R6, SRZ ;  /* 0x0000000000067805 */ /* 0x000fca000001ff00 */
[----:B------:R-:W0:Y:S02]  /*5940*/  F2F.F64.F32 R4, R4 ;  /* 0x0000000400047310 */ /* 0x000e240000201800 */
[----:B0-----:R0:W-:Y:S01]  /*5950*/  STG.E.128 desc[UR36][R16.64], R4 ;  /* 0x0000000410007986 */ /* 0x0011e2000c101d24 */
[----:B------:R-:W-:Y:S05]  /*5960*/  BRA `(.L_x_5859) ;  /* 0x0000000800507947 */ /* 0x000fea0003800000 */
.L_x_5867:
        /* <DEDUP_REMOVED lines=20> */
.L_x_5872:
[----:B------:R-:W-:Y:S05]  /*5ab0*/  BSYNC B0 ;  /* 0x0000000000007941 */ /* 0x000fea0003800000 */
.L_x_5871:
[----:B------:R-:W-:-:S05]  /*5ac0*/  LOP3.LUT R5, R0, R5, RZ, 0xfc, !PT ;  /* 0x0000000500057212 */ /* 0x000fca00078efcff */
[----:B------:R0:W-:Y:S01]  /*5ad0*/  STG.E.U8 desc[UR36][R16.64], R5 ;  /* 0x0000000510007986 */ /* 0x0001e2000c101124 */
[----:B------:R-:W-:Y:S05]  /*5ae0*/  BRA `(.L_x_5859) ;  /* 0x0000000400f07947 */ /* 0x000fea0003800000 */
.L_x_5870:
        /* <DEDUP_REMOVED lines=12> */
.L_x_5874:
[----:B------:R-:W-:Y:S01]  /*5bb0*/  IMAD.MOV.U32 R0, RZ, RZ, 0x7f ;  /* 0x0000007fff007424 */ /* 0x000fe200078e00ff */
[----:B------:R-:W-:-:S04]  /*5bc0*/  ISETP.GT.U32.AND P0, PT, R4, 0x7f800000, PT ;  /* 0x7f8000000400780c */ /* 0x000fc80003f04070 */
[----:B------:R-:W-:-:S09]  /*5bd0*/  SEL R0, R0, 0x7c, P0 ;  /* 0x0000007c00007807 */ /* 0x000fd20000000000 */
.L_x_5875:
[----:B------:R-:W-:Y:S05]  /*5be0*/  BSYNC B0 ;  /* 0x0000000000007941 */ /* 0x000fea0003800000 */
.L_x_5873:
[----:B------:R-:W-:-:S04]  /*5bf0*/  LOP3.LUT R2, R2, 0x80000000, RZ, 0xc0, !PT ;  /* 0x8000000002027812 */ /* 0x000fc800078ec0ff */
[----:B------:R-:W-:-:S04]  /*5c00*/  SHF.R.U32.HI R3, RZ, 0x18, R2 ;  /* 0x00000018ff037819 */ /* 0x000fc80000011602 */
[----:B------:R-:W-:-:S05]  /*5c10*/  LOP3.LUT R3, R0, R3, RZ, 0xfc, !PT ;  /* 0x0000000300037212 */ /* 0x000fca00078efcff */
[----:B------:R0:W-:Y:S01]  /*5c20*/  STG.E.U8 desc[UR36][R16.64], R3 ;  /* 0x0000000310007986 */ /* 0x0001e2000c101124 */
[----:B------:R-:W-:Y:S05]  /*5c30*/  BRA `(.L_x_5859) ;  /* 0x00000004009c7947 */ /* 0x000fea0003800000 */
.L_x_5869:
[----:B------:R-:W-:-:S05]  /*5c40*/  F2FP.BF16.F32.PACK_AB R2, RZ, R2 ;  /* 0x00000002ff02723e */ /* 0x000fca00000010ff */
[----:B------:R0:W-:Y:S01]  /*5c50*/  STG.E.U16 desc[UR36][R16.64], R2 ;  /* 0x0000000210007986 */ /* 0x0001e2000c101524 */
[----:B------:R-:W-:Y:S05]  /*5c60*/  BRA `(.L_x_5859) ;  /* 0x0000000400907947 */ /* 0x000fea0003800000 */
.L_x_5866:
        /* <DEDUP_REMOVED lines=11> */
.L_x_5878:
        /* <DEDUP_REMOVED lines=16> */
.L_x_5881:
[----:B------:R-:W-:-:S04]  /*5e20*/  LOP3.LUT R2, R2, 0x80000000, RZ, 0xc0, !PT ;  /* 0x8000000002027812 */ /* 0x000fc800078ec0ff */
[----:B------:R-:W-:-:S04]  /*5e30*/  SHF.R.U32.HI R3, RZ, 0x18, R2 ;  /* 0x00000018ff037819 */ /* 0x000fc80000011602 */
[----:B------:R-:W-:-:S04]  /*5e40*/  LOP3.LUT R0, R0, R3, RZ, 0xfc, !PT ;  /* 0x0000000300007212 */ /* 0x000fc800078efcff */
[----:B------:R-:W-:-:S07]  /*5e50*/  PRMT R8, R0, 0x7610, R8 ;  /* 0x0000761000087816 */ /* 0x000fce0000000008 */
.L_x_5880:
[----:B------:R-:W-:Y:S05]  /*5e60*/  BSYNC B0 ;  /* 0x0000000000007941 */ /* 0x000fea0003800000 */
.L_x_5879:
[----:B------:R0:W-:Y:S01]  /*5e70*/  STG.E.U8 desc[UR36][R16.64], R8 ;  /* 0x0000000810007986 */ /* 0x0001e2000c101124 */
[----:B------:R-:W-:Y:S05]  /*5e80*/  BRA `(.L_x_5859) ;  /* 0x0000000400087947 */ /* 0x000fea0003800000 */
.L_x_5877:
        /* <DEDUP_REMOVED lines=16> */
.L_x_5884:
[----:B------:R-:W-:-:S04]  /*5f90*/  LOP3.LUT R2, R2, 0x80000000, RZ, 0xc0, !PT ;  /* 0x8000000002027812 */ /* 0x000fc800078ec0ff */
[----:B------:R-:W-:-:S04]  /*5fa0*/  SHF.R.U32.HI R3, RZ, 0x18, R2 ;  /* 0x00000018ff037819 */ /* 0x000fc80000011602 */
[----:B------:R-:W-:-:S04]  /*5fb0*/  LOP3.LUT R0, R0, R3, RZ, 0xfc, !PT ;  /* 0x0000000300007212 */ /* 0x000fc800078efcff */
[----:B------:R-:W-:-:S07]  /*5fc0*/  PRMT R8, R0, 0x7610, R8 ;  /* 0x0000761000087816 */ /* 0x000fce0000000008 */
.L_x_5883:
[----:B------:R-:W-:Y:S05]  /*5fd0*/  BSYNC B0 ;  /* 0x0000000000007941 */ /* 0x000fea0003800000 */
.L_x_5882:
[----:B------:R0:W-:Y:S01]  /*5fe0*/  STG.E.U8 desc[UR36][R16.64], R8 ;  /* 0x0000000810007986 */ /* 0x0001e2000c101124 */
[----:B------:R-:W-:Y:S05]  /*5ff0*/  BRA `(.L_x_5859) ;  /* 0x0000000000ac7947 */ /* 0x000fea0003800000 */
.L_x_5876:
        /* <DEDUP_REMOVED lines=21> */
.L_x_5858:
        /* <DEDUP_REMOVED lines=16> */
.L_x_5887:
[----:B------:R-:W-:Y:S05]  /*6250*/  BRA `(.L_x_5859) ;  /* 0x0000000000147947 */ /* 0x000fea0003800000 */
.L_x_5886:
[----:B------:R-:W0:Y:S02]  /*6260*/  F2I.U64.TRUNC R2, R2 ;  /* 0x0000000200027311 */ /* 0x000e24000020d800 */
[----:B0-----:R0:W-:Y:S01]  /*6270*/  STG.E.64 desc[UR36][R16.64], R2 ;  /* 0x0000000210007986 */ /* 0x0011e2000c101b24 */
[----:B------:R-:W-:Y:S05]  /*6280*/  BRA `(.L_x_5859) ;  /* 0x0000000000087947 */ /* 0x000fea0003800000 */
.L_x_5885:
[----:B------:R-:W0:Y:S02]  /*6290*/  F2I.FTZ.U32.TRUNC.NTZ R3, R2 ;  /* 0x0000000200037305 */ /* 0x000e24000021f000 */
[----:B0-----:R0:W-:Y:S02]  /*62a0*/  STG.E desc[UR36][R16.64], R3 ;  /* 0x0000000310007986 */ /* 0x0011e4000c101924 */
.L_x_5859:
[----:B------:R-:W-:-:S07]  /*62b0*/  VIADD R19, R19, 0x80 ;  /* 0x0000008013137836 */ /* 0x000fce0000000000 */
.L_x_5822:
[----:B------:R-:W-:Y:S05]  /*62c0*/  BSYNC B7 ;  /* 0x0000000000077941 */ /* 0x000fea0003800000 */
.L_x_5821:
        /* <DEDUP_REMOVED lines=307> */
.L_x_5890:
        /* <DEDUP_REMOVED lines=22> */
.L_x_5895:
[----:B------:R-:W2:Y:S02]  /*7760*/  LDG.E.U8 R0, desc[UR36][R2.64] ;  /* 0x0000002402007981 */ /* 0x000ea4000c1e1100 */
[----:B--2---:R-:W-:Y:S01]  /*7770*/  I2FP.F32.U32 R0, R0 ;  /* 0x0000000000007245 */ /* 0x004fe20000201000 */
[----:B------:R-:W-:Y:S06]  /*7780*/  BRA `(.L_x_5897) ;  /* 0x0000000c002c7947 */ /* 0x000fec0003800000 */
.L_x_5894:
        /* <DEDUP_REMOVED lines=9> */
.L_x_5899:
[----:B------:R-:W2:Y:S02]  /*7820*/  LDG.E R0, desc[UR36][R2.64] ;  /* 0x0000002402007981 */ /* 0x000ea4000c1e1900 */
[----:B--2---:R-:W-:Y:S01]  /*7830*/  I2FP.F32.S32 R0, R0 ;  /* 0x0000000000007245 */ /* 0x004fe20000201400 */
[----:B------:R-:W-:Y:S06]  /*7840*/  BRA `(.L_x_5897) ;  /* 0x0000000800fc7947 */ /* 0x000fec0003800000 */
.L_x_5898:
[----:B------:R-:W2:Y:S02]  /*7850*/  LDG.E.U16 R0, desc[UR36][R2.64] ;  /* 0x0000002402007981 */ /* 0x000ea4000c1e1500 */
[----:B--2---:R-:W0:Y:S01]  /*7860*/  I2F.S16 R0, R0 ;  /* 0x0000000000007306 */ /* 0x004e220000101400 */
[----:B------:R-:W-:Y:S05]  /*7870*/  BRA `(.L_x_5897) ;  /* 0x0000000800f07947 */ /* 0x000fea0003800000 */
.L_x_5893:
        /* <DEDUP_REMOVED lines=8> */
.L_x_5901:
[----:B------:R-:W2:Y:S02]  /*7900*/  LDG.E.U16 R0, desc[UR36][R2.64] ;  /* 0x0000002402007981 */ /* 0x000ea4000c1e1500 */
[----:B--2---:R-:W-:Y:S01]  /*7910*/  HADD2.F32 R0, -RZ, R0.H0_H0 ;  /* 0x20000000ff007230 */ /* 0x004fe20000004100 */
[----:B------:R-:W-:Y:S06]  /*7920*/  BRA `(.L_x_5897) ;  /* 0x0000000800c47947 */ /* 0x000fec0003800000 */
.L_x_5900:
        /* <DEDUP_REMOVED lines=8> */
.L_x_5903:
[----:B------:R-:W2:Y:S02]  /*79b0*/  LDG.E.U16 R0, desc[UR36][R2.64] ;  /* 0x0000002402007981 */ /* 0x000ea4000c1e1500 */
[----:B--2---:R-:W-:Y:S01]  /*79c0*/  HADD2.F32 R0, -RZ, R0.H0_H0 ;  /* 0x20000000ff007230 */ /* 0x004fe20000004100 */
[----:B------:R-:W-:Y:S06]  /*79d0*/  BRA `(.L_x_5897) ;  /* 0x0000000800987947 */ /* 0x000fec0003800000 */
.L_x_5902:
[----:B------:R-:W2:Y:S01]  /*79e0*/  LDG.E.64 R2, desc[UR36][R2.64] ;  /* 0x0000002402027981 */ /* 0x000ea2000c1e1b00 */
[----:B------:R-:W-:Y:S01]  /*79f0*/  UMOV UR4, 0xf0000000 ;  /* 0xf000000000047882 */ /* 0x000fe20000000000 */
[----:B------:R-:W-:Y:S01]  /*7a00*/  UMOV UR5, 0x380fffff ;  /* 0x380fffff00057882 */ /* 0x000fe20000000000 */
[----:B--2---:R-:W0:Y:S01]  /*7a10*/  F2F.F32.F64 R0, R2 ;  /* 0x0000000200007310 */ /* 0x004e220000301000 */
[----:B------:R-:W-:-:S14]  /*7a20*/  DSETP.GEU.AND P0, PT, |R2|, UR4, PT ;  /* 0x0000000402007e2a */ /* 0x000fdc000bf0e200 */
[----:B0-----:R-:W-:Y:S01]  /*7a30*/  @!P0 FMUL R0, R0, 1.175494350822287508e-38 ;  /* 0x0080000000008820 */ /* 0x001fe20000400000 */
[----:B------:R-:W-:Y:S06]  /*7a40*/  BRA `(.L_x_5897) ;  /* 0x00000008007c7947 */ /* 0x000fec0003800000 */
.L_x_5892:
        /* <DEDUP_REMOVED lines=12> */
.L_x_5906:
[----:B------:R-:W2:Y:S01]  /*7b10*/  LDG.E.64 R2, desc[UR36][R2.64] ;  /* 0x0000002402027981 */ /* 0x000ea2000c1e1b00 */
[----:B------:R-:W-:Y:S01]  /*7b20*/  UMOV UR4, 0xf0000000 ;  /* 0xf000000000047882 */ /* 0x000fe20000000000 */
[----:B------:R-:W-:Y:S01]  /*7b30*/  UMOV UR5, 0x380fffff ;  /* 0x380fffff00057882 */ /* 0x000fe20000000000 */
[----:B--2---:R-:W0:Y:S01]  /*7b40*/  F2F.F32.F64 R0, R2 ;  /* 0x0000000200007310 */ /* 0x004e220000301000 */
[----:B------:R-:W-:-:S14]  /*7b50*/  DSETP.GEU.AND P0, PT, |R2|, UR4, PT ;  /* 0x0000000402007e2a */ /* 0x000fdc000bf0e200 */
[----:B0-----:R-:W-:Y:S01]  /*7b60*/  @!P0 FMUL R0, R0, 1.175494350822287508e-38 ;  /* 0x0080000000008820 */ /* 0x001fe20000400000 */
[----:B------:R-:W-:Y:S06]  /*7b70*/  BRA `(.L_x_5897) ;  /* 0x0000000800307947 */ /* 0x000fec0003800000 */
.L_x_5905:
        /* <DEDUP_REMOVED lines=26> */
.L_x_5908:
        /* <DEDUP_REMOVED lines=13> */
.L_x_5907:
[----:B------:R-:W2:Y:S02]  /*7df0*/  LDG.E.U16 R0, desc[UR36][R2.64] ;  /* 0x0000002402007981 */ /* 0x000ea4000c1e1500 */
[----:B--2---:R-:W-:Y:S01]  /*7e00*/  IMAD.U32 R0, R0, 0x10000, RZ ;  /* 0x0001000000007824 */ /* 0x004fe200078e00ff */
[----:B------:R-:W-:Y:S06]  /*7e10*/  BRA `(.L_x_5897) ;  /* 0x0000000400887947 */ /* 0x000fec0003800000 */
.L_x_5904:
        /* <DEDUP_REMOVED lines=11> */
.L_x_5911:
        /* <DEDUP_REMOVED lines=20> */
.L_x_5913:
[----:B------:R-:W-:Y:S05]  /*8010*/  BSYNC B0 ;  /* 0x0000000000007941 */ /* 0x000fea0003800000 */
.L_x_5912:
[----:B------:R-:W-:Y:S01]  /*8020*/  LEA R3, R0, 0x3b800000, 0x17 ;  /* 0x3b80000000037811 */ /* 0x000fe200078eb8ff */
[----:B------:R-:W-:-:S05]  /*8030*/  IMAD.SHL.U32 R0, R2, 0x100000, RZ ;  /* 0x0010000002007824 */ /* 0x000fca00078e00ff */
[----:B------:R-:W-:Y:S01]  /*8040*/  LOP3.LUT R0, R3, R0, R4, 0xfe, !PT ;  /* 0x0000000003007212 */ /* 0x000fe200078efe04 */
[----:B------:R-:W-:Y:S06]  /*8050*/  BRA `(.L_x_5897) ;  /* 0x0000000000f87947 */ /* 0x000fec0003800000 */
.L_x_5910:
        /* <DEDUP_REMOVED lines=20> */
.L_x_5915:
[----:B------:R-:W-:Y:S05]  /*81a0*/  BSYNC B0 ;  /* 0x0000000000007941 */ /* 0x000fea0003800000 */
.L_x_5914:
[----:B------:R-:W-:Y:S01]  /*81b0*/  LEA R3, R0, 0x37800000, 0x17 ;  /* 0x3780000000037811 */ /* 0x000fe200078eb8ff */
[----:B------:R-:W-:-:S05]  /*81c0*/  IMAD.SHL.U32 R0, R2, 0x200000, RZ ;  /* 0x0020000002007824 */ /* 0x000fca00078e00ff */
[----:B------:R-:W-:Y:S01]  /*81d0*/  LOP3.LUT R0, R3, R0, R4, 0xfe, !PT ;  /* 0x0000000003007212 */ /* 0x000fe200078efe04 */
[----:B------:R-:W-:Y:S06]  /*81e0*/  BRA `(.L_x_5897) ;  /* 0x0000000000947947 */ /* 0x000fec0003800000 */
.L_x_5909:
        /* <DEDUP_REMOVED lines=14> */
.L_x_5896:
        /* <DEDUP_REMOVED lines=16> */
.L_x_5918:
[----:B------:R-:W-:Y:S01]  /*83d0*/  IMAD.MOV.U32 R0, RZ, RZ, RZ ;  /* 0x000000ffff007224 */ /* 0x000fe200078e00ff */
[----:B------:R-:W-:Y:S06]  /*83e0*/  BRA `(.L_x_5897) ;  /* 0x0000000000147947 */ /* 0x000fec0003800000 */
.L_x_5917:
[----:B------:R-:W2:Y:S02]  /*83f0*/  LDG.E.64 R2, desc[UR36][R2.64] ;  /* 0x0000002402027981 */ /* 0x000ea4000c1e1b00 */
[----:B--2---:R0:W1:Y:S01]  /*8400*/  I2F.U64 R0, R2 ;  /* 0x0000000200007312 */ /* 0x0040620000301000 */
[----:B------:R-:W-:Y:S05]  /*8410*/  BRA `(.L_x_5897) ;  /* 0x0000000000087947 */ /* 0x000fea0003800000 */
.L_x_5916:
[----:B------:R-:W2:Y:S02]  /*8420*/  LDG.E R0, desc[UR36][R2.64] ;  /* 0x0000002402007981 */ /* 0x000ea4000c1e1900 */
[----:B--2---:R-:W-:-:S07]  /*8430*/  I2FP.F32.U32 R0, R0 ;  /* 0x0000000000007245 */ /* 0x004fce0000201000 */
.L_x_5897:
[----:B------:R-:W-:Y:S05]  /*8440*/  BSYNC B6 ;  /* 0x0000000000067941 */ /* 0x000fea0003800000 */
.L_x_5891:
[----:B0123-5:R-:W-:Y:S01]  /*8450*/  FMUL.FTZ R8, R0, R0 ;  /* 0x0000000000087220 */ /* 0x02ffe20000410000 */
[----:B------:R-:W-:Y:S05]  /*8460*/  BSSY B0, `(.L_x_5919) ;  /* 0x000000f000007945 */ /* 0x000fea0003800000 */
[----:B------:R-:W4:Y:S08]  /*8470*/  F2F.F64.F32 R8, R8 ;  /* 0x0000000800087310 */ /* 0x000f300000201800 */
[----:B----4-:R-:W0:Y:S01]  /*8480*/  MUFU.RCP64H R3, R9 ;  /* 0x0000000900037308 */ /* 0x010e220000001800 */
        /* <DEDUP_REMOVED lines=12> */
.L_x_5920:
[----:B------:R-:W-:Y:S05]  /*8550*/  BSYNC B0 ;  /* 0x0000000000007941 */ /* 0x000fea0003800000 */
.L_x_5919:
        /* <DEDUP_REMOVED lines=20> */
.L_x_5924:
[----:B------:R-:W0:Y:S02]  /*86a0*/  F2I.S64.TRUNC R2, R2 ;  /* 0x0000000200027311 */ /* 0x000e24000020d900 */
[----:B0-----:R-:W-:-:S05]  /*86b0*/  IMAD.MOV.U32 R5, RZ, RZ, R2 ;  /* 0x000000ffff057224 */ /* 0x001fca00078e0002 */
[----:B------:R4:W-:Y:S01]  /*86c0*/  STG.E.U8 desc[UR36][R16.64], R5 ;  /* 0x0000000510007986 */ /* 0x0009e2000c101124 */
[----:B------:R-:W-:Y:S05]  /*86d0*/  BRA `(.L_x_5926) ;  /* 0x0000000c00407947 */ /* 0x000fea0003800000 */
.L_x_5923:
        /* <DEDUP_REMOVED lines=9> */
.L_x_5928:
[----:B------:R-:W0:Y:S02]  /*8770*/  F2I.FTZ.TRUNC.NTZ R3, R2 ;  /* 0x0000000200037305 */ /* 0x000e24000021f100 */
[----:B0-----:R2:W-:Y:S01]  /*8780*/  STG.E desc[UR36][R16.64], R3 ;  /* 0x0000000310007986 */ /* 0x0015e2000c101924 */
[----:B------:R-:W-:Y:S05]  /*8790*/  BRA `(.L_x_5926) ;  /* 0x0000000c00107947 */ /* 0x000fea0003800000 */
.L_x_5927:
[----:B------:R-:W0:Y:S02]  /*87a0*/  F2I.FTZ.TRUNC.NTZ R3, R2 ;  /* 0x0000000200037305 */ /* 0x000e24000021f100 */
[----:B0-----:R0:W-:Y:S01]  /*87b0*/  STG.E.U16 desc[UR36][R16.64], R3 ;  /* 0x0000000310007986 */ /* 0x0011e2000c101524 */
[----:B------:R-:W-:Y:S05]  /*87c0*/  BRA `(.L_x_5926) ;  /* 0x0000000c00047947 */ /* 0x000fea0003800000 */
.L_x_5922:
        /* <DEDUP_REMOVED lines=8> */
.L_x_5930:
[----:B------:R-:W-:-:S05]  /*8850*/  F2FP.F16.F32.PACK_AB R2, RZ, R2 ;  /* 0x00000002ff02723e */ /* 0x000fca00000000ff */
[----:B------:R0:W-:Y:S01]  /*8860*/  STG.E.U16 desc[UR36][R16.64], R2 ;  /* 0x0000000210007986 */ /* 0x0001e2000c101524 */
[----:B------:R-:W-:Y:S05]  /*8870*/  BRA `(.L_x_5926) ;  /* 0x0000000800d87947 */ /* 0x000fea0003800000 */
.L_x_5929:
        /* <DEDUP_REMOVED lines=9> */
.L_x_5932:
[----:B------:R-:W-:-:S04]  /*8910*/  F2FP.F16.F32.PACK_AB R3, RZ, R2 ;  /* 0x00000002ff03723e */ /* 0x000fc800000000ff */
[----:B------:R-:W-:-:S05]  /*8920*/  PRMT R3, R3, 0x5410, RZ ;  /* 0x0000541003037816 */ /* 0x000fca00000000ff */
[----:B------:R0:W-:Y:S01]  /*8930*/  STG.E desc[UR36][R16.64], R3 ;  /* 0x0000000310007986 */ /* 0x0001e2000c101924 */
[----:B------:R-:W-:Y:S05]  /*8940*/  BRA `(.L_x_5926) ;  /* 0x0000000800a47947 */ /* 0x000fea0003800000 */
.L_x_5931:
[----:B------:R-:W-:-:S06]  /*8950*/  FMUL.FTZ R2, R2, 1 ;  /* 0x3f80000002027820 */ /* 0x000fcc0000410000 */
[----:B------:R-:W0:Y:S02]  /*8960*/  F2F.F64.F32 R2, R2 ;  /* 0x0000000200027310 */ /* 0x000e240000201800 */
[----:B0-----:R0:W-:Y:S01]  /*8970*/  STG.E.64 desc[UR36][R16.64], R2 ;  /* 0x0000000210007986 */ /* 0x0011e2000c101b24 */
[----:B------:R-:W-:Y:S05]  /*8980*/  BRA `(.L_x_5926) ;  /* 0x0000000800947947 */ /* 0x000fea0003800000 */
.L_x_5921:
        /* <DEDUP_REMOVED lines=12> */
.L_x_5935:
[----:B------:R-:W-:Y:S01]  /*8a50*/  FMUL.FTZ R4, R2, 1 ;  /* 0x3f80000002047820 */ /* 0x000fe20000410000 */
[----:B------:R-:W-:-:S05]  /*8a60*/  CS2R R6, SRZ ;  /* 0x0000000000067805 */ /* 0x000fca000001ff00 */
[----:B------:R-:W0:Y:S02]  /*8a70*/  F2F.F64.F32 R4, R4 ;  /* 0x0000000400047310 */ /* 0x000e240000201800 */
[----:B0-----:R0:W-:Y:S01]  /*8a80*/  STG.E.128 desc[UR36][R16.64], R4 ;  /* 0x0000000410007986 */ /* 0x0011e2000c101d24 */
[----:B------:R-:W-:Y:S05]  /*8a90*/  BRA `(.L_x_5926) ;  /* 0x0000000800507947 */ /* 0x000fea0003800000 */
.L_x_5934:
        /* <DEDUP_REMOVED lines=20> */
.L_x_5939:
[----:B------:R-:W-:Y:S05]  /*8be0*/  BSYNC B0 ;  /* 0x0000000000007941 */ /* 0x000fea0003800000 */
.L_x_5938:
[----:B------:R-:W-:-:S05]  /*8bf0*/  LOP3.LUT R5, R0, R5, RZ, 0xfc, !PT ;  /* 0x0000000500057212 */ /* 0x000fca00078efcff */
[----:B------:R0:W-:Y:S01]  /*8c00*/  STG.E.U8 desc[UR36][R16.64], R5 ;  /* 0x0000000510007986 */ /* 0x0001e2000c101124 */
[----:B------:R-:W-:Y:S05]  /*8c10*/  BRA `(.L_x_5926) ;  /* 0x0000000400f07947 */ /* 0x000fea0003800000 */
.L_x_5937:
        /* <DEDUP_REMOVED lines=12> */
.L_x_5941:
[----:B------:R-:W-:Y:S01]  /*8ce0*/  IMAD.MOV.U32 R0, RZ, RZ, 0x7f ;  /* 0x0000007fff007424 */ /* 0x000fe200078e00ff */
[----:B------:R-:W-:-:S04]  /*8cf0*/  ISETP.GT.U32.AND P0, PT, R4, 0x7f800000, PT ;  /* 0x7f8000000400780c */ /* 0x000fc80003f04070 */
[----:B------:R-:W-:-:S09]  /*8d00*/  SEL R0, R0, 0x7c, P0 ;  /* 0x0000007c00007807 */ /* 0x000fd20000000000 */
.L_x_5942:
[----:B------:R-:W-:Y:S05]  /*8d10*/  BSYNC B0 ;  /* 0x0000000000007941 */ /* 0x000fea0003800000 */
.L_x_5940:
[----:B------:R-:W-:-:S04]  /*8d20*/  LOP3.LUT R2, R2, 0x80000000, RZ, 0xc0, !PT ;  /* 0x8000000002027812 */ /* 0x000fc800078ec0ff */
[----:B------:R-:W-:-:S04]  /*8d30*/  SHF.R.U32.HI R3, RZ, 0x18, R2 ;  /* 0x00000018ff037819 */ /* 0x000fc80000011602 */
[----:B------:R-:W-:-:S05]  /*8d40*/  LOP3.LUT R3, R0, R3, RZ, 0xfc, !PT ;  /* 0x0000000300037212 */ /* 0x000fca00078efcff */
[----:B------:R0:W-:Y:S01]  /*8d50*/  STG.E.U8 desc[UR36][R16.64], R3 ;  /* 0x0000000310007986 */ /* 0x0001e2000c101124 */
[----:B------:R-:W-:Y:S05]  /*8d60*/  BRA `(.L_x_5926) ;  /* 0x00000004009c7947 */ /* 0x000fea0003800000 */
.L_x_5936:
[----:B------:R-:W-:-:S05]  /*8d70*/  F2FP.BF16.F32.PACK_AB R2, RZ, R2 ;  /* 0x00000002ff02723e */ /* 0x000fca00000010ff */
[----:B------:R0:W-:Y:S01]  /*8d80*/  STG.E.U16 desc[UR36][R16.64], R2 ;  /* 0x0000000210007986 */ /* 0x0001e2000c101524 */
[----:B------:R-:W-:Y:S05]  /*8d90*/  BRA `(.L_x_5926) ;  /* 0x0000000400907947 */ /* 0x000fea0003800000 */
.L_x_5933:
        /* <DEDUP_REMOVED lines=11> */
.L_x_5945:
        /* <DEDUP_REMOVED lines=16> */
.L_x_5948:
[----:B------:R-:W-:-:S04]  /*8f50*/  LOP3.LUT R2, R2, 0x80000000, RZ, 0xc0, !PT ;  /* 0x8000000002027812 */ /* 0x000fc800078ec0ff */
[----:B------:R-:W-:-:S04]  /*8f60*/  SHF.R.U32.HI R3, RZ, 0x18, R2 ;  /* 0x00000018ff037819 */ /* 0x000fc80000011602 */
[----:B------:R-:W-:-:S04]  /*8f70*/  LOP3.LUT R0, R0, R3, RZ, 0xfc, !PT ;  /* 0x0000000300007212 */ /* 0x000fc800078efcff */
[----:B------:R-:W-:-:S07]  /*8f80*/  PRMT R8, R0, 0x7610, R8 ;  /* 0x0000761000087816 */ /* 0x000fce0000000008 */
.L_x_5947:
[----:B------:R-:W-:Y:S05]  /*8f90*/  BSYNC B0 ;  /* 0x0000000000007941 */ /* 0x000fea0003800000 */
.L_x_5946:
[----:B------:R0:W-:Y:S01]  /*8fa0*/  STG.E.U8 desc[UR36][R16.64], R8 ;  /* 0x0000000810007986 */ /* 0x0001e2000c101124 */
[----:B------:R-:W-:Y:S05]  /*8fb0*/  BRA `(.L_x_5926) ;  /* 0x0000000400087947 */ /* 0x000fea0003800000 */
.L_x_5944:
        /* <DEDUP_REMOVED lines=16> */
.L_x_5951:
[----:B------:R-:W-:-:S04]  /*90c0*/  LOP3.LUT R2, R2, 0x80000000, RZ, 0xc0, !PT ;  /* 0x8000000002027812 */ /* 0x000fc800078ec0ff */
[----:B------:R-:W-:-:S04]  /*90d0*/  SHF.R.U32.HI R3, RZ, 0x18, R2 ;  /* 0x00000018ff037819 */ /* 0x000fc80000011602 */
[----:B------:R-:W-:-:S04]  /*90e0*/  LOP3.LUT R0, R0, R3, RZ, 0xfc, !PT ;  /* 0x0000000300007212 */ /* 0x000fc800078efcff */
[----:B------:R-:W-:-:S07]  /*90f0*/  PRMT R8, R0, 0x7610, R8 ;  /* 0x0000761000087816 */ /* 0x000fce0000000008 */
.L_x_5950:
[----:B------:R-:W-:Y:S05]  /*9100*/  BSYNC B0 ;  /* 0x0000000000007941 */ /* 0x000fea0003800000 */
.L_x_5949:
[----:B------:R0:W-:Y:S01]  /*9110*/  STG.E.U8 desc[UR36][R16.64], R8 ;  /* 0x0000000810007986 */ /* 0x0001e2000c101124 */
[----:B------:R-:W-:Y:S05]  /*9120*/  BRA `(.L_x_5926) ;  /* 0x0000000000ac7947 */ /* 0x000fea0003800000 */
.L_x_5943:
        /* <DEDUP_REMOVED lines=21> */
.L_x_5925:
        /* <DEDUP_REMOVED lines=16> */
.L_x_5954:
[----:B------:R-:W-:Y:S05]  /*9380*/  BRA `(.L_x_5926) ;  /* 0x0000000000147947 */ /* 0x000fea0003800000 */
.L_x_5953:
[----:B------:R-:W0:Y:S02]  /*9390*/  F2I.U64.TRUNC R2, R2 ;  /* 0x0000000200027311 */ /* 0x000e24000020d800 */
[----:B0-----:R0:W-:Y:S01]  /*93a0*/  STG.E.64 desc[UR36][R16.64], R2 ;  /* 0x0000000210007986 */ /* 0x0011e2000c101b24 */
[----:B------:R-:W-:Y:S05]  /*93b0*/  BRA `(.L_x_5926) ;  /* 0x0000000000087947 */ /* 0x000fea0003800000 */
.L_x_5952:
[----:B------:R-:W0:Y:S02]  /*93c0*/  F2I.FTZ.U32.TRUNC.NTZ R3, R2 ;  /* 0x0000000200037305 */ /* 0x000e24000021f000 */
[----:B0-----:R0:W-:Y:S02]  /*93d0*/  STG.E desc[UR36][R16.64], R3 ;  /* 0x0000000310007986 */ /* 0x0011e4000c101924 */
.L_x_5926:
[----:B------:R-:W-:-:S07]  /*93e0*/  VIADD R19, R19, 0x80 ;  /* 0x0000008013137836 */ /* 0x000fce0000000000 */
.L_x_5889:
[----:B------:R-:W-:Y:S05]  /*93f0*/  BSYNC B7 ;  /* 0x0000000000077941 */ /* 0x000fea0003800000 */
.L_x_5888:
        /* <DEDUP_REMOVED lines=306> */
.L_x_5955:
        /* <DEDUP_REMOVED lines=22> */
.L_x_5960:
[----:B------:R-:W2:Y:S02]  /*a880*/  LDG.E.U8 R0, desc[UR36][R2.64] ;  /* 0x0000002402007981 */ /* 0x000ea4000c1e1100 */
[----:B--2---:R-:W-:Y:S01]  /*a890*/  I2FP.F32.U32 R0, R0 ;  /* 0x0000000000007245 */ /* 0x004fe20000201000 */
[----:B------:R-:W-:Y:S06]  /*a8a0*/  BRA `(.L_x_5962) ;  /* 0x0000000c002c7947 */ /* 0x000fec0003800000 */
.L_x_5959:
        /* <DEDUP_REMOVED lines=9> */
.L_x_5964:
[----:B------:R-:W2:Y:S02]  /*a940*/  LDG.E R0, desc[UR36][R2.64] ;  /* 0x0000002402007981 */ /* 0x000ea4000c1e1900 */
[----:B--2---:R-:W-:Y:S01]  /*a950*/  I2FP.F32.S32 R0, R0 ;  /* 0x0000000000007245 */ /* 0x004fe20000201400 */
[----:B------:R-:W-:Y:S06]  /*a960*/  BRA `(.L_x_5962) ;  /* 0x0000000800fc7947 */ /* 0x000fec0003800000 */
.L_x_5963:
[----:B------:R-:W2:Y:S02]  /*a970*/  LDG.E.U16 R0, desc[UR36][R2.64] ;  /* 0x0000002402007981 */ /* 0x000ea4000c1e1500 */
[----:B--2---:R-:W2:Y:S01]  /*a980*/  I2F.S16 R0, R0 ;  /* 0x0000000000007306 */ /* 0x004ea20000101400 */
[----:B------:R-:W-:Y:S05]  /*a990*/  BRA `(.L_x_5962) ;  /* 0x0000000800f07947 */ /* 0x000fea0003800000 */
.L_x_5958:
        /* <DEDUP_REMOVED lines=8> */
.L_x_5966:
[----:B------:R-:W2:Y:S02]  /*aa20*/  LDG.E.U16 R0, desc[UR36][R2.64] ;  /* 0x0000002402007981 */ /* 0x000ea4000c1e1500 */
[----:B--2---:R-:W-:Y:S01]  /*aa30*/  HADD2.F32 R0, -RZ, R0.H0_H0 ;  /* 0x20000000ff007230 */ /* 0x004fe20000004100 */
[----:B------:R-:W-:Y:S06]  /*aa40*/  BRA `(.L_x_5962) ;  /* 0x0000000800c47947 */ /* 0x000fec0003800000 */
.L_x_5965:
        /* <DEDUP_REMOVED lines=8> */
.L_x_5968:
[----:B------:R-:W2:Y:S02]  /*aad0*/  LDG.E.U16 R0, desc[UR36][R2.64] ;  /* 0x0000002402007981 */ /* 0x000ea4000c1e1500 */
[----:B--2---:R-:W-:Y:S01]  /*aae0*/  HADD2.F32 R0, -RZ, R0.H0_H0 ;  /* 0x20000000ff007230 */ /* 0x004fe20000004100 */
[----:B------:R-:W-:Y:S06]  /*aaf0*/  BRA `(.L_x_5962) ;  /* 0x0000000800987947 */ /* 0x000fec0003800000 */
.L_x_5967:
[----:B------:R-:W2:Y:S01]  /*ab00*/  LDG.E.64 R2, desc[UR36][R2.64] ;  /* 0x0000002402027981 */ /* 0x000ea2000c1e1b00 */
[----:B------:R-:W-:Y:S01]  /*ab10*/  UMOV UR4, 0xf0000000 ;  /* 0xf000000000047882 */ /* 0x000fe20000000000 */
[----:B------:R-:W-:Y:S01]  /*ab20*/  UMOV UR5, 0x380fffff ;  /* 0x380fffff00057882 */ /* 0x000fe20000000000 */
[----:B--2---:R-:W0:Y:S01]  /*ab30*/  F2F.F32.F64 R0, R2 ;  /* 0x0000000200007310 */ /* 0x004e220000301000 */
[----:B------:R-:W-:-:S14]  /*ab40*/  DSETP.GEU.AND P0, PT, |R2|, UR4, PT ;  /* 0x0000000402007e2a */ /* 0x000fdc000bf0e200 */
[----:B0-----:R-:W-:Y:S01]  /*ab50*/  @!P0 FMUL R0, R0, 1.175494350822287508e-38 ;  /* 0x0080000000008820 */ /* 0x001fe20000400000 */
[----:B------:R-:W-:Y:S06]  /*ab60*/  BRA `(.L_x_5962) ;  /* 0x00000008007c7947 */ /* 0x000fec0003800000 */
.L_x_5957:
        /* <DEDUP_REMOVED lines=12> */
.L_x_5971:
[----:B------:R-:W2:Y:S01]  /*ac30*/  LDG.E.64 R2, desc[UR36][R2.64] ;  /* 0x0000002402027981 */ /* 0x000ea2000c1e1b00 */
[----:B------:R-:W-:Y:S01]  /*ac40*/  UMOV UR4, 0xf0000000 ;  /* 0xf000000000047882 */ /* 0x000fe20000000000 */
[----:B------:R-:W-:Y:S01]  /*ac50*/  UMOV UR5, 0x380fffff ;  /* 0x380fffff00057882 */ /* 0x000fe20000000000 */
[----:B--2---:R-:W0:Y:S01]  /*ac60*/  F2F.F32.F64 R0, R2 ;  /* 0x0000000200007310 */ /* 0x004e220000301000 */
[----:B------:R-:W-:-:S14]  /*ac70*/  DSETP.GEU.AND P0, PT, |R2|, UR4, PT ;  /* 0x0000000402007e2a */ /* 0x000fdc000bf0e200 */
[----:B0-----:R-:W-:Y:S01]  /*ac80*/  @!P0 FMUL R0, R0, 1.175494350822287508e-38 ;  /* 0x0080000000008820 */ /* 0x001fe20000400000 */
[----:B------:R-:W-:Y:S06]  /*ac90*/  BRA `(.L_x_5962) ;  /* 0x0000000800307947 */ /* 0x000fec0003800000 */
.L_x_5970:
        /* <DEDUP_REMOVED lines=26> */
.L_x_5973:
        /* <DEDUP_REMOVED lines=13> */
.L_x_5972:
[----:B------:R-:W2:Y:S02]  /*af10*/  LDG.E.U16 R0, desc[UR36][R2.64] ;  /* 0x0000002402007981 */ /* 0x000ea4000c1e1500 */
[----:B--2---:R-:W-:Y:S01]  /*af20*/  IMAD.U32 R0, R0, 0x10000, RZ ;  /* 0x0001000000007824 */ /* 0x004fe200078e00ff */
[----:B------:R-:W-:Y:S06]  /*af30*/  BRA `(.L_x_5962) ;  /* 0x0000000400887947 */ /* 0x000fec0003800000 */
.L_x_5969:
        /* <DEDUP_REMOVED lines=11> */
.L_x_5976:
        /* <DEDUP_REMOVED lines=20> */
.L_x_5978:
[----:B------:R-:W-:Y:S05]  /*b130*/  BSYNC B0 ;  /* 0x0000000000007941 */ /* 0x000fea0003800000 */
.L_x_5977:
[----:B------:R-:W-:Y:S01]  /*b140*/  LEA R3, R0, 0x3b800000, 0x17 ;  /* 0x3b80000000037811 */ /* 0x000fe200078eb8ff */
[----:B------:R-:W-:-:S05]  /*b150*/  IMAD.SHL.U32 R0, R2, 0x100000, RZ ;  /* 0x0010000002007824 */ /* 0x000fca00078e00ff */
[----:B------:R-:W-:Y:S01]  /*b160*/  LOP3.LUT R0, R3, R0, R4, 0xfe, !PT ;  /* 0x0000000003007212 */ /* 0x000fe200078efe04 */
[----:B------:R-:W-:Y:S06]  /*b170*/  BRA `(.L_x_5962) ;  /* 0x0000000000f87947 */ /* 0x000fec0003800000 */
.L_x_5975:
        /* <DEDUP_REMOVED lines=20> */
.L_x_5980:
[----:B------:R-:W-:Y:S05]  /*b2c0*/  BSYNC B0 ;  /* 0x0000000000007941 */ /* 0x000fea0003800000 */
.L_x_5979:
[----:B------:R-:W-:Y:S01]  /*b2d0*/  LEA R3, R0, 0x37800000, 0x17 ;  /* 0x3780000000037811 */ /* 0x000fe200078eb8ff */
[----:B------:R-:W-:-:S05]  /*b2e0*/  IMAD.SHL.U32 R0, R2, 0x200000, RZ ;  /* 0x0020000002007824 */ /* 0x000fca00078e00ff */
[----:B------:R-:W-:Y:S01]  /*b2f0*/  LOP3.LUT R0, R3, R0, R4, 0xfe, !PT ;  /* 0x0000000003007212 */ /* 0x000fe200078efe04 */
[----:B------:R-:W-:Y:S06]  /*b300*/  BRA `(.L_x_5962) ;  /* 0x0000000000947947 */ /* 0x000fec0003800000 */
.L_x_5974:
        /* <DEDUP_REMOVED lines=14> */
.L_x_5961:
        /* <DEDUP_REMOVED lines=16> */
.L_x_5983:
[----:B------:R-:W-:Y:S01]  /*b4f0*/  IMAD.MOV.U32 R0, RZ, RZ, RZ ;  /* 0x000000ffff007224 */ /* 0x000fe200078e00ff */
[----:B------:R-:W-:Y:S06]  /*b500*/  BRA `(.L_x_5962) ;  /* 0x0000000000147947 */ /* 0x000fec0003800000 */
.L_x_5982:
[----:B------:R-:W2:Y:S02]  /*b510*/  LDG.E.64 R2, desc[UR36][R2.64] ;  /* 0x0000002402027981 */ /* 0x000ea4000c1e1b00 */
[----:B--2---:R0:W1:Y:S01]  /*b520*/  I2F.U64 R0, R2 ;  /* 0x0000000200007312 */ /* 0x0040620000301000 */
[----:B------:R-:W-:Y:S05]  /*b530*/  BRA `(.L_x_5962) ;  /* 0x0000000000087947 */ /* 0x000fea0003800000 */
.L_x_5981:
[----:B------:R-:W2:Y:S02]  /*b540*/  LDG.E R0, desc[UR36][R2.64] ;  /* 0x0000002402007981 */ /* 0x000ea4000c1e1900 */
[----:B--2---:R-:W-:-:S07]  /*b550*/  I2FP.F32.U32 R0, R0 ;  /* 0x0000000000007245 */ /* 0x004fce0000201000 */
.L_x_5962:
[----:B------:R-:W-:Y:S05]  /*b560*/  BSYNC B6 ;  /* 0x0000000000067941 */ /* 0x000fea0003800000 */
.L_x_5956:
[----:B012-45:R-:W-:Y:S01]  /*b570*/  FMUL.FTZ R8, R0, R0 ;  /* 0x0000000000087220 */ /* 0x037fe20000410000 */
[----:B------:R-:W-:Y:S05]  /*b580*/  BSSY B0, `(.L_x_5984) ;  /* 0x000000f000007945 */ /* 0x000fea0003800000 */
[----:B------:R-:W3:Y:S08]  /*b590*/  F2F.F64.F32 R8, R8 ;  /* 0x0000000800087310 */ /* 0x000ef00000201800 */
[----:B---3--:R-:W0:Y:S01]  /*b5a0*/  MUFU.RCP64H R3, R9 ;  /* 0x0000000900037308 */ /* 0x008e220000001800 */
        /* <DEDUP_REMOVED lines=12> */
.L_x_5985:
[----:B------:R-:W-:Y:S05]  /*b670*/  BSYNC B0 ;  /* 0x0000000000007941 */ /* 0x000fea0003800000 */
.L_x_5984:
        /* <DEDUP_REMOVED lines=20> */
.L_x_5989:
[----:B------:R-:W0:Y:S02]  /*b7c0*/  F2I.S64.TRUNC R2, R2 ;  /* 0x0000000200027311 */ /* 0x000e24000020d900 */
[----:B0-----:R-:W-:-:S05]  /*b7d0*/  IMAD.MOV.U32 R5, RZ, RZ, R2 ;  /* 0x000000ffff057224 */ /* 0x001fca00078e0002 */
[----:B------:R-:W-:Y:S01]  /*b7e0*/  STG.E.U8 desc[UR36][R16.64], R5 ;  /* 0x0000000510007986 */ /* 0x000fe2000c101124 */
[----:B------:R-:W-:Y:S05]  /*b7f0*/  EXIT ;  /* 0x000000000000794d */ /* 0x000fea0003800000 */
.L_x_5988:
        /* <DEDUP_REMOVED lines=9> */
.L_x_5992:
[----:B------:R-:W0:Y:S02]  /*b890*/  F2I.FTZ.TRUNC.NTZ R3, R2 ;  /* 0x0000000200037305 */ /* 0x000e24000021f100 */
[----:B0-----:R-:W-:Y:S01]  /*b8a0*/  STG.E desc[UR36][R16.64], R3 ;  /* 0x0000000310007986 */ /* 0x001fe2000c101924 */
[----:B------:R-:W-:Y:S05]  /*b8b0*/  EXIT ;  /* 0x000000000000794d */ /* 0x000fea0003800000 */
.L_x_5991:
[----:B------:R-:W0:Y:S02]  /*b8c0*/  F2I.FTZ.TRUNC.NTZ R3, R2 ;  /* 0x0000000200037305 */ /* 0x000e24000021f100 */
[----:B0-----:R-:W-:Y:S01]  /*b8d0*/  STG.E.U16 desc[UR36][R16.64], R3 ;  /* 0x0000000310007986 */ /* 0x001fe2000c101524 */
[----:B------:R-:W-:Y:S05]  /*b8e0*/  EXIT ;  /* 0x000000000000794d */ /* 0x000fea0003800000 */
.L_x_5987:
        /* <DEDUP_REMOVED lines=8> */
.L_x_5994:
[----:B------:R-:W-:-:S05]  /*b970*/  F2FP.F16.F32.PACK_AB R2, RZ, R2 ;  /* 0x00000002ff02723e */ /* 0x000fca00000000ff */
[----:B------:R-:W-:Y:S01]  /*b980*/  STG.E.U16 desc[UR36][R16.64], R2 ;  /* 0x0000000210007986 */ /* 0x000fe2000c101524 */
[----:B------:R-:W-:Y:S05]  /*b990*/  EXIT ;  /* 0x000000000000794d */ /* 0x000fea0003800000 */
.L_x_5993:
        /* <DEDUP_REMOVED lines=9> */
.L_x_5996:
[----:B------:R-:W-:-:S04]  /*ba30*/  F2FP.F16.F32.PACK_AB R3, RZ, R2 ;  /* 0x00000002ff03723e */ /* 0x000fc800000000ff */
[----:B------:R-:W-:-:S05]  /*ba40*/  PRMT R3, R3, 0x5410, RZ ;  /* 0x0000541003037816 */ /* 0x000fca00000000ff */
[----:B------:R-:W-:Y:S01]  /*ba50*/  STG.E desc[UR36][R16.64], R3 ;  /* 0x0000000310007986 */ /* 0x000fe2000c101924 */
[----:B------:R-:W-:Y:S05]  /*ba60*/  EXIT ;  /* 0x000000000000794d */ /* 0x000fea0003800000 */
.L_x_5995:
[----:B------:R-:W-:-:S06]  /*ba70*/  FMUL.FTZ R2, R2, 1 ;  /* 0x3f80000002027820 */ /* 0x000fcc0000410000 */
[----:B------:R-:W0:Y:S02]  /*ba80*/  F2F.F64.F32 R2, R2 ;  /* 0x0000000200027310 */ /* 0x000e240000201800 */
[----:B0-----:R-:W-:Y:S01]  /*ba90*/  STG.E.64 desc[UR36][R16.64], R2 ;  /* 0x0000000210007986 */ /* 0x001fe2000c101b24 */
[----:B------:R-:W-:Y:S05]  /*baa0*/  EXIT ;  /* 0x000000000000794d */ /* 0x000fea0003800000 */
.L_x_5986:
        /* <DEDUP_REMOVED lines=12> */
.L_x_5999:
[----:B------:R-:W-:Y:S01]  /*bb70*/  FMUL.FTZ R4, R2, 1 ;  /* 0x3f80000002047820 */ /* 0x000fe20000410000 */
[----:B------:R-:W-:-:S05]  /*bb80*/  CS2R R6, SRZ ;  /* 0x0000000000067805 */ /* 0x000fca000001ff00 */
[----:B------:R-:W0:Y:S02]  /*bb90*/  F2F.F64.F32 R4, R4 ;  /* 0x0000000400047310 */ /* 0x000e240000201800 */
[----:B0-----:R-:W-:Y:S01]  /*bba0*/  STG.E.128 desc[UR36][R16.64], R4 ;  /* 0x0000000410007986 */ /* 0x001fe2000c101d24 */
[----:B------:R-:W-:Y:S05]  /*bbb0*/  EXIT ;  /* 0x000000000000794d */ /* 0x000fea0003800000 */
.L_x_5998:
        /* <DEDUP_REMOVED lines=20> */
.L_x_6003:
[----:B------:R-:W-:Y:S05]  /*bd00*/  BSYNC B0 ;  /* 0x0000000000007941 */ /* 0x000fea0003800000 */
.L_x_6002:
[----:B------:R-:W-:-:S05]  /*bd10*/  LOP3.LUT R5, R0, R5, RZ, 0xfc, !PT ;  /* 0x0000000500057212 */ /* 0x000fca00078efcff */
[----:B------:R-:W-:Y:S01]  /*bd20*/  STG.E.U8 desc[UR36][R16.64], R5 ;  /* 0x0000000510007986 */ /* 0x000fe2000c101124 */
[----:B------:R-:W-:Y:S05]  /*bd30*/  EXIT ;  /* 0x000000000000794d */ /* 0x000fea0003800000 */
.L_x_6001:
        /* <DEDUP_REMOVED lines=12> */
.L_x_6005:
[----:B------:R-:W-:Y:S01]  /*be00*/  IMAD.MOV.U32 R0, RZ, RZ, 0x7f ;  /* 0x0000007fff007424 */ /* 0x000fe200078e00ff */
[----:B------:R-:W-:-:S04]  /*be10*/  ISETP.GT.U32.AND P0, PT, R4, 0x7f800000, PT ;  /* 0x7f8000000400780c */ /* 0x000fc80003f04070 */
[----:B------:R-:W-:-:S09]  /*be20*/  SEL R0, R0, 0x7c, P0 ;  /* 0x0000007c00007807 */ /* 0x000fd20000000000 */
.L_x_6006:
[----:B------:R-:W-:Y:S05]  /*be30*/  BSYNC B0 ;  /* 0x0000000000007941 */ /* 0x000fea0003800000 */
.L_x_6004:
[----:B------:R-:W-:-:S04]  /*be40*/  LOP3.LUT R2, R2, 0x80000000, RZ, 0xc0, !PT ;  /* 0x8000000002027812 */ /* 0x000fc800078ec0ff */
[----:B------:R-:W-:-:S04]  /*be50*/  SHF.R.U32.HI R3, RZ, 0x18, R2 ;  /* 0x00000018ff037819 */ /* 0x000fc80000011602 */
[----:B------:R-:W-:-:S05]  /*be60*/  LOP3.LUT R3, R0, R3, RZ, 0xfc, !PT ;  /* 0x0000000300037212 */ /* 0x000fca00078efcff */
[----:B------:R-:W-:Y:S01]  /*be70*/  STG.E.U8 desc[UR36][R16.64], R3 ;  /* 0x0000000310007986 */ /* 0x000fe2000c101124 */
[----:B------:R-:W-:Y:S05]  /*be80*/  EXIT ;  /* 0x000000000000794d */ /* 0x000fea0003800000 */
.L_x_6000:
[----:B------:R-:W-:-:S05]  /*be90*/  F2FP.BF16.F32.PACK_AB R2, RZ, R2 ;  /* 0x00000002ff02723e */ /* 0x000fca00000010ff */
[----:B------:R-:W-:Y:S01]  /*bea0*/  STG.E.U16 desc[UR36][R16.64], R2 ;  /* 0x0000000210007986 */ /* 0x000fe2000c101524 */
[----:B------:R-:W-:Y:S05]  /*beb0*/  EXIT ;  /* 0x000000000000794d */ /* 0x000fea0003800000 */
.L_x_5997:
        /* <DEDUP_REMOVED lines=11> */
.L_x_6009:
        /* <DEDUP_REMOVED lines=16> */
.L_x_6012:
[----:B------:R-:W-:-:S04]  /*c070*/  LOP3.LUT R2, R2, 0x80000000, RZ, 0xc0, !PT ;  /* 0x8000000002027812 */ /* 0x000fc800078ec0ff */
[----:B------:R-:W-:-:S04]  /*c080*/  SHF.R.U32.HI R3, RZ, 0x18, R2 ;  /* 0x00000018ff037819 */ /* 0x000fc80000011602 */
[----:B------:R-:W-:-:S04]  /*c090*/  LOP3.LUT R0, R0, R3, RZ, 0xfc, !PT ;  /* 0x0000000300007212 */ /* 0x000fc800078efcff */
[----:B------:R-:W-:-:S07]  /*c0a0*/  PRMT R8, R0, 0x7610, R8 ;  /* 0x0000761000087816 */ /* 0x000fce0000000008 */
.L_x_6011:
[----:B------:R-:W-:Y:S05]  /*c0b0*/  BSYNC B0 ;  /* 0x0000000000007941 */ /* 0x000fea0003800000 */
.L_x_6010:
[----:B------:R-:W-:Y:S01]  /*c0c0*/  STG.E.U8 desc[UR36][R16.64], R8 ;  /* 0x0000000810007986 */ /* 0x000fe2000c101124 */
[----:B------:R-:W-:Y:S05]  /*c0d0*/  EXIT ;  /* 0x000000000000794d */ /* 0x000fea0003800000 */
.L_x_6008:
        /* <DEDUP_REMOVED lines=16> */
.L_x_6015:
[----:B------:R-:W-:-:S04]  /*c1e0*/  LOP3.LUT R2, R2, 0x80000000, RZ, 0xc0, !PT ;  /* 0x8000000002027812 */ /* 0x000fc800078ec0ff */
[----:B------:R-:W-:-:S04]  /*c1f0*/  SHF.R.U32.HI R3, RZ, 0x18, R2 ;  /* 0x00000018ff037819 */ /* 0x000fc80000011602 */
[----:B------:R-:W-:-:S04]  /*c200*/  LOP3.LUT R0, R0, R3, RZ, 0xfc, !PT ;  /* 0x0000000300007212 */ /* 0x000fc800078efcff */
[----:B------:R-:W-:-:S07]  /*c210*/  PRMT R8, R0, 0x7610, R8 ;  /* 0x0000761000087816 */ /* 0x000fce0000000008 */
.L_x_6014:
[----:B------:R-:W-:Y:S05]  /*c220*/  BSYNC B0 ;  /* 0x0000000000007941 */ /* 0x000fea0003800000 */
.L_x_6013:
[----:B------:R-:W-:Y:S01]  /*c230*/  STG.E.U8 desc[UR36][R16.64], R8 ;  /* 0x0000000810007986 */ /* 0x000fe2000c101124 */
[----:B------:R-:W-:Y:S05]  /*c240*/  EXIT ;  /* 0x000000000000794d */ /* 0x000fea0003800000 */
.L_x_6007:
        /* <DEDUP_REMOVED lines=21> */
.L_x_5990:
        /* <DEDUP_REMOVED lines=16> */
.L_x_6018:
[----:B------:R-:W-:Y:S05]  /*c4a0*/  EXIT ;  /* 0x000000000000794d */ /* 0x000fea0003800000 */
.L_x_6017:
[----:B------:R-:W0:Y:S02]  /*c4b0*/  F2I.U64.TRUNC R2, R2 ;  /* 0x0000000200027311 */ /* 0x000e24000020d800 */
[----:B0-----:R-:W-:Y:S01]  /*c4c0*/  STG.E.64 desc[UR36][R16.64], R2 ;  /* 0x0000000210007986 */ /* 0x001fe2000c101b24 */
[----:B------:R-:W-:Y:S05]  /*c4d0*/  EXIT ;  /* 0x000000000000794d */ /* 0x000fea0003800000 */
.L_x_6016:
[----:B------:R-:W0:Y:S02]  /*c4e0*/  F2I.FTZ.U32.TRUNC.NTZ R3, R2 ;  /* 0x0000000200037305 */ /* 0x000e24000021f000 */
[----:B0-----:R-:W-:Y:S01]  /*c4f0*/  STG.E desc[UR36][R16.64], R3 ;  /* 0x0000000310007986 */ /* 0x001fe2000c101924 */
[----:B------:R-:W-:Y:S05]  /*c500*/  EXIT ;  /* 0x000000000000794d */ /* 0x000fea0003800000 */
        .weak           $__internal_14_$__cuda_sm20_dblrcp_rn_slowpath_v3
        .type           $__internal_14_$__cuda_sm20_dblrcp_rn_slowpath_v3,@function
        .size           $__internal_14_$__cuda_sm20_dblrcp_rn_slowpath_v3,(.L_x_71449 - $__internal_14_$__cuda_sm20_dblrcp_rn_slowpath_v3)
$__internal_14_$__cuda_sm20_dblrcp_rn_slowpath_v3:
        /* <DEDUP_REMOVED lines=26> */
.L_x_6022:
        /* <DEDUP_REMOVED lines=10> */
.L_x_6020:
[----:B------:R-:W-:Y:S01]  /*c750*/  LOP3.LUT R5, R3, 0x80000, RZ, 0xfc, !PT ;  /* 0x0008000003057812 */ /* 0x000fe200078efcff */
[----:B------:R-:W-:-:S07]  /*c760*/  IMAD.MOV.U32 R4, RZ, RZ, R2 ;  /* 0x000000ffff047224 */ /* 0x000fce00078e0002 */
.L_x_6021:
[----:B------:R-:W-:Y:S05]  /*c770*/  BSYNC B1 ;  /* 0x0000000000017941 */ /* 0x000fea0003800000 */
.L_x_6019:
[----:B------:R-:W-:Y:S02]  /*c780*/  IMAD.MOV.U32 R2, RZ, RZ, R0 ;  /* 0x000000ffff027224 */ /* 0x000fe400078e0000 */
[----:B------:R-:W-:-:S04]  /*c790*/  IMAD.MOV.U32 R3, RZ, RZ, 0x0 ;  /* 0x00000000ff037424 */ /* 0x000fc800078e00ff */
[----:B------:R-:W-:Y:S05]  /*c7a0*/  RET.REL.NODEC R2 `(_ZN2at6native18elementwise_kernelILi128ELi4EZNS0_15gpu_kernel_implIZNS0_50_GLOBAL__N__2680c7bb_12_PowKernel_cu_7dd49032_316829pow_tensor_scalar_kernel_implIffEEvRNS_18TensorIteratorBaseET0_EUlfE1_EEvS6_RKT_EUliE_EEviT1_) ;  /* 0xffffff3802147950 */ /* 0x000fea0003c3ffff */
.L_x_6023:
        /* <DEDUP_REMOVED lines=13> */
.L_x_71449:


//--------------------- .text._ZN2at6native27unrolled_elementwise_kernelIZNS0_50_GLOBAL__N__2680c7bb_12_PowKernel_cu_7dd49032_316829pow_tensor_scalar_kernel_implIffEEvRNS_18TensorIteratorBaseET0_EUlfE1_St5arrayIPcLm2EELi4E23TrivialOffsetCalculatorILi1EjESC_NS0_6memory12LoadWithCastILi1EEENSD_13StoreWithCastILi1EEEEEviT_S6_T2_T3_T4_T5_ --------------------------
	.section	.text._ZN2at6native27unrolled_elementwise_kernelIZNS0_50_GLOBAL__N__2680c7bb_12_PowKernel_cu_7dd49032_316829pow_tensor_scalar_kernel_implIffEEvRNS_18TensorIteratorBaseET0_EUlfE1_St5arrayIPcLm2EELi4E23TrivialOffsetCalculatorILi1EjESC_NS0_6memory12LoadWithCastILi1EEENSD_13StoreWithCastILi1EEEEEviT_S6_T2_T3_T4_T5_,"ax",@progbits
	.align	128
        .global         _ZN2at6native27unrolled_elementwise_kernelIZNS0_50_GLOBAL__N__2680c7bb_12_PowKernel_cu_7dd49032_316829pow_tensor_scalar_kernel_implIffEEvRNS_18TensorIteratorBaseET0_EUlfE1_St5arrayIPcLm2EELi4E23TrivialOffsetCalculatorILi1EjESC_NS0_6memory12LoadWithCastILi1EEENSD_13StoreWithCastILi1EEEEEviT_S6_T2_T3_T4_T5_
        .type           _ZN2at6native27unrolled_elementwise_kernelIZNS0_50_GLOBAL__N__2680c7bb_12_PowKernel_cu_7dd49032_316829pow_tensor_scalar_kernel_implIffEEvRNS_18TensorIteratorBaseET0_EUlfE1_St5arrayIPcLm2EELi4E23TrivialOffsetCalculatorILi1EjESC_NS0_6memory12LoadWithCastILi1EEENSD_13StoreWithCastILi1EEEEEviT_S6_T2_T3_T4_T5_,@function
        .size           _ZN2at6native27unrolled_elementwise_kernelIZNS0_50_GLOBAL__N__2680c7bb_12_PowKernel_cu_7dd49032_316829pow_tensor_scalar_kernel_implIffEEvRNS_18TensorIteratorBaseET0_EUlfE1_St5arrayIPcLm2EELi4E23TrivialOffsetCalculatorILi1EjESC_NS0_6memory12LoadWithCastILi1EEENSD_13StoreWithCastILi1EEEEEviT_S6_T2_T3_T4_T5_,(.L_x_71450 - _ZN2at6native27unrolled_elementwise_kernelIZNS0_50_GLOBAL__N__2680c7bb_12_PowKernel_cu_7dd49032_316829pow_tensor_scalar_kernel_implIffEEvRNS_18TensorIteratorBaseET0_EUlfE1_St5arrayIPcLm2EELi4E23TrivialOffsetCalculatorILi1EjESC_NS0_6memory12LoadWithCastILi1EEENSD_13StoreWithCastILi1EEEEEviT_S6_T2_T3_T4_T5_)
        .other          _ZN2at6native27unrolled_elementwise_kernelIZNS0_50_GLOBAL__N__2680c7bb_12_PowKernel_cu_7dd49032_316829pow_tensor_scalar_kernel_implIffEEvRNS_18TensorIteratorBaseET0_EUlfE1_St5arrayIPcLm2EELi4E23TrivialOffsetCalculatorILi1EjESC_NS0_6memory12LoadWithCastILi1EEENSD_13StoreWithCastILi1EEEEEviT_S6_T2_T3_T4_T5_,@"STO_CUDA_ENTRY STV_DEFAULT"
_ZN2at6native27unrolled_elementwise_kernelIZNS0_50_GLOBAL__N__2680c7bb_12_PowKernel_cu_7dd49032_316829pow_tensor_scalar_kernel_implIffEEvRNS_18TensorIteratorBaseET0_EUlfE1_St5arrayIPcLm2EELi4E23TrivialOffsetCalculatorILi1EjESC_NS0_6memory12LoadWithCastILi1EEENSD_13StoreWithCastILi1EEEEEviT_S6_T2_T3_T4_T5_:
.text._ZN2at6native27unrolled_elementwise_kernelIZNS0_50_GLOBAL__N__2680c7bb_12_PowKernel_cu_7dd49032_316829pow_tensor_scalar_kernel_implIffEEvRNS_18TensorIteratorBaseET0_EUlfE1_St5arrayIPcLm2EELi4E23TrivialOffsetCalculatorILi1EjESC_NS0_6memory12LoadWithCastILi1EEENSD_13StoreWithCastILi1EEEEEviT_S6_T2_T3_T4_T5_:
[----:B------:R-:W0:Y:S01]  /*0000*/  LDC R1, c[0x0][0x28] ;  /* 0x00000a00ff017b82 */ /* 0x000e220000000800 */
[----:B------:R-:W1:Y:S07]  /*0010*/  S2R R2, SR_CTAID.X ;  /* 0x0000000000027919 */ /* 0x000e6e0000002500 */
[----:B------:R-:W1:Y:S01]  /*0020*/  LDC R17, c[0x0][0x210] ;  /* 0x00008400ff117b82 */ /* 0x000e620000000800 */
[----:B------:R-:W-:Y:S01]  /*0030*/  ULDC.64 UR36, c[0x0][0x208] ;  /* 0x0000820000247ab9 */ /* 0x000fe20000000a00 */
[----:B------:R-:W-:Y:S01]  /*0040*/  BSSY B7, `(.L_x_6024) ;  /* 0x00000ee000077945 */ /* 0x000fe20003800000 */
[----:B------:R-:W2:Y:S01]  /*0050*/  S2R R23, SR_TID.X ;  /* 0x0000000000177919 */ /* 0x000ea20000002100 */
[----:B------:R-:W-:-:S04]  /*0060*/  CS2R R18, SRZ ;  /* 0x0000000000127805 */ /* 0x000fc8000001ff00 */
        /* <DEDUP_REMOVED lines=25> */
.L_x_6030:
[----:B------:R-:W2:Y:S02]  /*0200*/  LDG.E.U8 R4, desc[UR36][R4.64] ;  /* 0x0000002404047981 */ /* 0x000ea4000c1e1100 */
[----:B--2---:R-:W-:Y:S01]  /*0210*/  I2FP.F32.U32 R19, R4 ;  /* 0x0000000400137245 */ /* 0x004fe20000201000 */
[----:B------:R-:W-:Y:S06]  /*0220*/  BRA `(.L_x_6032) ;  /* 0x0000000c00307947 */ /* 0x000fec0003800000 */
.L_x_6029:
        /* <DEDUP_REMOVED lines=9> */
.L_x_6034:
[----:B------:R-:W2:Y:S02]  /*02c0*/  LDG.E R4, desc[UR36][R4.64] ;  /* 0x0000002404047981 */ /* 0x000ea4000c1e1900 */
[----:B--2---:R-:W-:Y:S01]  /*02d0*/  I2FP.F32.S32 R19, R4 ;  /* 0x0000000400137245 */ /* 0x004fe20000201400 */
[----:B------:R-:W-:Y:S06]  /*02e0*/  BRA `(.L_x_6032) ;  /* 0x0000000c00007947 */ /* 0x000fec0003800000 */
.L_x_6033:
[----:B------:R-:W2:Y:S02]  /*02f0*/  LDG.E.U16 R4, desc[UR36][R4.64] ;  /* 0x0000002404047981 */ /* 0x000ea4000c1e1500 */
[----:B--2---:R2:W3:Y:S01]  /*0300*/  I2F.S16 R19, R4 ;  /* 0x0000000400137306 */ /* 0x0044e20000101400 */
[----:B------:R-:W-:Y:S05]  /*0310*/  BRA `(.L_x_6032) ;  /* 0x0000000800f47947 */ /* 0x000fea0003800000 */
.L_x_6028:
        /* <DEDUP_REMOVED lines=8> */
.L_x_6036:
[----:B------:R-:W2:Y:S02]  /*03a0*/  LDG.E.U16 R4, desc[UR36][R4.64] ;  /* 0x0000002404047981 */ /* 0x000ea4000c1e1500 */
[----:B--2---:R-:W-:Y:S01]  /*03b0*/  HADD2.F32 R19, -RZ, R4.H0_H0 ;  /* 0x20000004ff137230 */ /* 0x004fe20000004100 */
[----:B------:R-:W-:Y:S06]  /*03c0*/  BRA `(.L_x_6032) ;  /* 0x0000000800c87947 */ /* 0x000fec0003800000 */
.L_x_6035:
        /* <DEDUP_REMOVED lines=8> */
.L_x_6038:
[----:B------:R-:W2:Y:S02]  /*0450*/  LDG.E.U16 R4, desc[UR36][R4.64] ;  /* 0x0000002404047981 */ /* 0x000ea4000c1e1500 */
[----:B--2---:R-:W-:Y:S01]  /*0460*/  HADD2.F32 R19, -RZ, R4.H0_H0 ;  /* 0x20000004ff137230 */ /* 0x004fe20000004100 */
[----:B------:R-:W-:Y:S06]  /*0470*/  BRA `(.L_x_6032) ;  /* 0x00000008009c7947 */ /* 0x000fec0003800000 */
.L_x_6037:
[----:B------:R-:W2:Y:S01]  /*0480*/  LDG.E.64 R4, desc[UR36][R4.64] ;  /* 0x0000002404047981 */ /* 0x000ea2000c1e1b00 */
[----:B------:R-:W-:Y:S01]  /*0490*/  UMOV UR4, 0xf0000000 ;  /* 0xf000000000047882 */ /* 0x000fe20000000000 */
[----:B------:R-:W-:Y:S01]  /*04a0*/  UMOV UR5, 0x380fffff ;  /* 0x380fffff00057882 */ /* 0x000fe20000000000 */
[----:B--2---:R-:W0:Y:S01]  /*04b0*/  F2F.F32.F64 R19, R4 ;  /* 0x0000000400137310 */ /* 0x004e220000301000 */
[----:B------:R-:W-:-:S14]  /*04c0*/  DSETP.GEU.AND P0, PT, |R4|, UR4, PT ;  /* 0x0000000404007e2a */ /* 0x000fdc000bf0e200 */
[----:B0-----:R-:W-:Y:S01]  /*04d0*/  @!P0 FMUL R19, R19, 1.175494350822287508e-38 ;  /* 0x0080000013138820 */ /* 0x001fe20000400000 */
[----:B------:R-:W-:Y:S06]  /*04e0*/  BRA `(.L_x_6032) ;  /* 0x0000000800807947 */ /* 0x000fec0003800000 */
.L_x_6027:
        /* <DEDUP_REMOVED lines=12> */
.L_x_6041:
[----:B------:R-:W2:Y:S01]  /*05b0*/  LDG.E.64 R4, desc[UR36][R4.64] ;  /* 0x0000002404047981 */ /* 0x000ea2000c1e1b00 */
[----:B------:R-:W-:Y:S01]  /*05c0*/  UMOV UR4, 0xf0000000 ;  /* 0xf000000000047882 */ /* 0x000fe20000000000 */
[----:B------:R-:W-:Y:S01]  /*05d0*/  UMOV UR5, 0x380fffff ;  /* 0x380fffff00057882 */ /* 0x000fe20000000000 */
[----:B--2---:R-:W0:Y:S01]  /*05e0*/  F2F.F32.F64 R19, R4 ;  /* 0x0000000400137310 */ /* 0x004e220000301000 */
[----:B------:R-:W-:-:S14]  /*05f0*/  DSETP.GEU.AND P0, PT, |R4|, UR4, PT ;  /* 0x0000000404007e2a */ /* 0x000fdc000bf0e200 */
[----:B0-----:R-:W-:Y:S01]  /*0600*/  @!P0 FMUL R19, R19, 1.175494350822287508e-38 ;  /* 0x0080000013138820 */ /* 0x001fe20000400000 */
[----:B------:R-:W-:Y:S06]  /*0610*/  BRA `(.L_x_6032) ;  /* 0x0000000800347947 */ /* 0x000fec0003800000 */
.L_x_6040:
        /* <DEDUP_REMOVED lines=26> */
.L_x_6043:
        /* <DEDUP_REMOVED lines=14> */
.L_x_6042:
[----:B------:R-:W2:Y:S02]  /*08a0*/  LDG.E.U16 R4, desc[UR36][R4.64] ;  /* 0x0000002404047981 */ /* 0x000ea4000c1e1500 */
[----:B--2---:R-:W-:Y:S01]  /*08b0*/  IMAD.U32 R19, R4, 0x10000, RZ ;  /* 0x0001000004137824 */ /* 0x004fe200078e00ff */
[----:B------:R-:W-:Y:S06]  /*08c0*/  BRA `(.L_x_6032) ;  /* 0x0000000400887947 */ /* 0x000fec0003800000 */
.L_x_6039:
        /* <DEDUP_REMOVED lines=11> */
.L_x_6046:
        /* <DEDUP_REMOVED lines=20> */
.L_x_6048:
[----:B------:R-:W-:Y:S05]  /*0ac0*/  BSYNC B0 ;  /* 0x0000000000007941 */ /* 0x000fea0003800000 */
.L_x_6047:
[----:B------:R-:W-:Y:S01]  /*0ad0*/  IMAD.SHL.U32 R3, R3, 0x100000, RZ ;  /* 0x0010000003037824 */ /* 0x000fe200078e00ff */
[----:B------:R-:W-:-:S04]  /*0ae0*/  LEA R0, R0, 0x3b800000, 0x17 ;  /* 0x3b80000000007811 */ /* 0x000fc800078eb8ff */
[----:B------:R-:W-:Y:S01]  /*0af0*/  LOP3.LUT R19, R0, R3, R19, 0xfe, !PT ;  /* 0x0000000300137212 */ /* 0x000fe200078efe13 */
[----:B------:R-:W-:Y:S06]  /*0b00*/  BRA `(.L_x_6032) ;  /* 0x0000000000f87947 */ /* 0x000fec0003800000 */
.L_x_6045:
        /* <DEDUP_REMOVED lines=20> */
.L_x_6050:
[----:B------:R-:W-:Y:S05]  /*0c50*/  BSYNC B0 ;  /* 0x0000000000007941 */ /* 0x000fea0003800000 */
.L_x_6049:
[----:B------:R-:W-:Y:S01]  /*0c60*/  IMAD.SHL.U32 R3, R3, 0x200000, RZ ;  /* 0x0020000003037824 */ /* 0x000fe200078e00ff */
[----:B------:R-:W-:-:S04]  /*0c70*/  LEA R0, R0, 0x37800000, 0x17 ;  /* 0x3780000000007811 */ /* 0x000fc800078eb8ff */
[----:B------:R-:W-:Y:S01]  /*0c80*/  LOP3.LUT R19, R0, R3, R19, 0xfe, !PT ;  /* 0x0000000300137212 */ /* 0x000fe200078efe13 */
[----:B------:R-:W-:Y:S06]  /*0c90*/  BRA `(.L_x_6032) ;  /* 0x0000000000947947 */ /* 0x000fec0003800000 */
.L_x_6044:
        /* <DEDUP_REMOVED lines=14> */
.L_x_6031:
        /* <DEDUP_REMOVED lines=16> */
.L_x_6053:
[----:B------:R-:W-:Y:S01]  /*0e80*/  IMAD.MOV.U32 R19, RZ, RZ, RZ ;  /* 0x000000ffff137224 */ /* 0x000fe200078e00ff */
[----:B------:R-:W-:Y:S06]  /*0e90*/  BRA `(.L_x_6032) ;  /* 0x0000000000147947 */ /* 0x000fec0003800000 */
.L_x_6052:
[----:B------:R-:W2:Y:S02]  /*0ea0*/  LDG.E.64 R4, desc[UR36][R4.64] ;  /* 0x0000002404047981 */ /* 0x000ea4000c1e1b00 */
[----:B--2---:R0:W1:Y:S01]  /*0eb0*/  I2F.U64 R19, R4 ;  /* 0x0000000400137312 */ /* 0x0040620000301000 */
[----:B------:R-:W-:Y:S05]  /*0ec0*/  BRA `(.L_x_6032) ;  /* 0x0000000000087947 */ /* 0x000fea0003800000 */
.L_x_6051:
[----:B------:R-:W2:Y:S02]  /*0ed0*/  LDG.E R4, desc[UR36][R4.64] ;  /* 0x0000002404047981 */ /* 0x000ea4000c1e1900 */
[----:B--2---:R-:W-:-:S07]  /*0ee0*/  I2FP.F32.U32 R19, R4 ;  /* 0x0000000400137245 */ /* 0x004fce0000201000 */
.L_x_6032:
[----:B------:R-:W-:Y:S05]  /*0ef0*/  BSYNC B6 ;  /* 0x0000000000067941 */ /* 0x000fea0003800000 */
.L_x_6026:
[----:B------:R-:W2:Y:S02]  /*0f00*/  S2R R23, SR_TID.X ;  /* 0x0000000000177919 */ /* 0x000ea40000002100 */
[----:B--2---:R-:W-:-:S07]  /*0f10*/  VIADD R23, R23, 0x80 ;  /* 0x0000008017177836 */ /* 0x004fce0000000000 */
.L_x_6025:
[----:B------:R-:W-:Y:S05]  /*0f20*/  BSYNC B7 ;  /* 0x0000000000077941 */ /* 0x000fea0003800000 */
.L_x_6024:
        /* <DEDUP_REMOVED lines=25> */
.L_x_6060:
[----:B------:R-:W2:Y:S02]  /*10c0*/  LDG.E.U8 R4, desc[UR36][R4.64] ;  /* 0x0000002404047981 */ /* 0x000ea4000c1e1100 */
[----:B--2---:R-:W-:Y:S01]  /*10d0*/  I2FP.F32.U32 R18, R4 ;  /* 0x0000000400127245 */ /* 0x004fe20000201000 */
[----:B------:R-:W-:Y:S06]  /*10e0*/  BRA `(.L_x_6062) ;  /* 0x0000000c002c7947 */ /* 0x000fec0003800000 */
.L_x_6059:
        /* <DEDUP_REMOVED lines=9> */
.L_x_6064:
[----:B------:R-:W2:Y:S02]  /*1180*/  LDG.E R4, desc[UR36][R4.64] ;  /* 0x0000002404047981 */ /* 0x000ea4000c1e1900 */
[----:B--2---:R-:W-:Y:S01]  /*1190*/  I2FP.F32.S32 R18, R4 ;  /* 0x0000000400127245 */ /* 0x004fe20000201400 */
[----:B------:R-:W-:Y:S06]  /*11a0*/  BRA `(.L_x_6062) ;  /* 0x0000000800fc7947 */ /* 0x000fec0003800000 */
.L_x_6063:
[----:B------:R-:W2:Y:S02]  /*11b0*/  LDG.E.U16 R4, desc[UR36][R4.64] ;  /* 0x0000002404047981 */ /* 0x000ea4000c1e1500 */
[----:B--2---:R0:W2:Y:S01]  /*11c0*/  I2F.S16 R18, R4 ;  /* 0x0000000400127306 */ /* 0x0040a20000101400 */
[----:B------:R-:W-:Y:S05]  /*11d0*/  BRA `(.L_x_6062) ;  /* 0x0000000800f07947 */ /* 0x000fea0003800000 */
.L_x_6058:
        /* <DEDUP_REMOVED lines=8> */
.L_x_6066:
[----:B------:R-:W2:Y:S02]  /*1260*/  LDG.E.U16 R4, desc[UR36][R4.64] ;  /* 0x0000002404047981 */ /* 0x000ea4000c1e1500 */
[----:B--2---:R-:W-:Y:S01]  /*1270*/  HADD2.F32 R18, -RZ, R4.H0_H0 ;  /* 0x20000004ff127230 */ /* 0x004fe20000004100 */
[----:B------:R-:W-:Y:S06]  /*1280*/  BRA `(.L_x_6062) ;  /* 0x0000000800c47947 */ /* 0x000fec0003800000 */
.L_x_6065:
        /* <DEDUP_REMOVED lines=8> */
.L_x_6068:
[----:B------:R-:W2:Y:S02]  /*1310*/  LDG.E.U16 R4, desc[UR36][R4.64] ;  /* 0x0000002404047981 */ /* 0x000ea4000c1e1500 */
[----:B--2---:R-:W-:Y:S01]  /*1320*/  HADD2.F32 R18, -RZ, R4.H0_H0 ;  /* 0x20000004ff127230 */ /* 0x004fe20000004100 */
[----:B------:R-:W-:Y:S06]  /*1330*/  BRA `(.L_x_6062) ;  /* 0x0000000800987947 */ /* 0x000fec0003800000 */
.L_x_6067:
[----:B------:R-:W2:Y:S01]  /*1340*/  LDG.E.64 R4, desc[UR36][R4.64] ;  /* 0x0000002404047981 */ /* 0x000ea2000c1e1b00 */
[----:B------:R-:W-:Y:S01]  /*1350*/  UMOV UR4, 0xf0000000 ;  /* 0xf000000000047882 */ /* 0x000fe20000000000 */
[----:B------:R-:W-:Y:S01]  /*1360*/  UMOV UR5, 0x380fffff ;  /* 0x380fffff00057882 */ /* 0x000fe20000000000 */
[----:B--2---:R-:W0:Y:S01]  /*1370*/  F2F.F32.F64 R18, R4 ;  /* 0x0000000400127310 */ /* 0x004e220000301000 */
[----:B------:R-:W-:-:S14]  /*1380*/  DSETP.GEU.AND P0, PT, |R4|, UR4, PT ;  /* 0x0000000404007e2a */ /* 0x000fdc000bf0e200 */
[----:B0-----:R-:W-:Y:S01]  /*1390*/  @!P0 FMUL R18, R18, 1.175494350822287508e-38 ;  /* 0x0080000012128820 */ /* 0x001fe20000400000 */
[----:B------:R-:W-:Y:S06]  /*13a0*/  BRA `(.L_x_6062) ;  /* 0x00000008007c7947 */ /* 0x000fec0003800000 */
.L_x_6057:
        /* <DEDUP_REMOVED lines=12> */
.L_x_6071:
[----:B------:R-:W2:Y:S01]  /*1470*/  LDG.E.64 R4, desc[UR36][R4.64] ;  /* 0x0000002404047981 */ /* 0x000ea2000c1e1b00 */
[----:B------:R-:W-:Y:S01]  /*1480*/  UMOV UR4, 0xf0000000 ;  /* 0xf000000000047882 */ /* 0x000fe20000000000 */
[----:B------:R-:W-:Y:S01]  /*1490*/  UMOV UR5, 0x380fffff ;  /* 0x380fffff00057882 */ /* 0x000fe20000000000 */
[----:B--2---:R-:W0:Y:S01]  /*14a0*/  F2F.F32.F64 R18, R4 ;  /* 0x0000000400127310 */ /* 0x004e220000301000 */
[----:B------:R-:W-:-:S14]  /*14b0*/  DSETP.GEU.AND P0, PT, |R4|, UR4, PT ;  /* 0x0000000404007e2a */ /* 0x000fdc000bf0e200 */
[----:B0-----:R-:W-:Y:S01]  /*14c0*/  @!P0 FMUL R18, R18, 1.175494350822287508e-38 ;  /* 0x0080000012128820 */ /* 0x001fe20000400000 */
[----:B------:R-:W-:Y:S06]  /*14d0*/  BRA `(.L_x_6062) ;  /* 0x0000000800307947 */ /* 0x000fec0003800000 */
.L_x_6070:
        /* <DEDUP_REMOVED lines=26> */
.L_x_6073:
        /* <DEDUP_REMOVED lines=13> */
.L_x_6072:
[----:B------:R-:W2:Y:S02]  /*1750*/  LDG.E.U16 R4, desc[UR36][R4.64] ;  /* 0x0000002404047981 */ /* 0x000ea4000c1e1500 */
[----:B--2---:R-:W-:Y:S01]  /*1760*/  IMAD.U32 R18, R4, 0x10000, RZ ;  /* 0x0001000004127824 */ /* 0x004fe200078e00ff */
[----:B------:R-:W-:Y:S06]  /*1770*/  BRA `(.L_x_6062) ;  /* 0x0000000400887947 */ /* 0x000fec0003800000 */
.L_x_6069:
        /* <DEDUP_REMOVED lines=11> */
.L_x_6076:
        /* <DEDUP_REMOVED lines=20> */
.L_x_6078:
[----:B------:R-:W-:Y:S05]  /*1970*/  BSYNC B0 ;  /* 0x0000000000007941 */ /* 0x000fea0003800000 */
.L_x_6077:
[----:B------:R-:W-:Y:S01]  /*1980*/  IMAD.SHL.U32 R3, R3, 0x100000, RZ ;  /* 0x0010000003037824 */ /* 0x000fe200078e00ff */
[----:B------:R-:W-:-:S04]  /*1990*/  LEA R5, R0, 0x3b800000, 0x17 ;  /* 0x3b80000000057811 */ /* 0x000fc800078eb8ff */
[----:B------:R-:W-:Y:S01]  /*19a0*/  LOP3.LUT R18, R5, R3, R18, 0xfe, !PT ;  /* 0x0000000305127212 */ /* 0x000fe200078efe12 */
[----:B------:R-:W-:Y:S06]  /*19b0*/  BRA `(.L_x_6062) ;  /* 0x0000000000f87947 */ /* 0x000fec0003800000 */
.L_x_6075:
        /* <DEDUP_REMOVED lines=20> */
.L_x_6080:
[----:B------:R-:W-:Y:S05]  /*1b00*/  BSYNC B0 ;  /* 0x0000000000007941 */ /* 0x000fea0003800000 */
.L_x_6079:
[----:B------:R-:W-:Y:S01]  /*1b10*/  IMAD.SHL.U32 R3, R3, 0x200000, RZ ;  /* 0x0020000003037824 */ /* 0x000fe200078e00ff */
[----:B------:R-:W-:-:S04]  /*1b20*/  LEA R5, R0, 0x37800000, 0x17 ;  /* 0x3780000000057811 */ /* 0x000fc800078eb8ff */
[----:B------:R-:W-:Y:S01]  /*1b30*/  LOP3.LUT R18, R5, R3, R18, 0xfe, !PT ;  /* 0x0000000305127212 */ /* 0x000fe200078efe12 */
[----:B------:R-:W-:Y:S06]  /*1b40*/  BRA `(.L_x_6062) ;  /* 0x0000000000947947 */ /* 0x000fec0003800000 */
.L_x_6074:
        /* <DEDUP_REMOVED lines=14> */
.L_x_6061:
        /* <DEDUP_REMOVED lines=16> */
.L_x_6083:
[----:B------:R-:W-:Y:S01]  /*1d30*/  IMAD.MOV.U32 R18, RZ, RZ, RZ ;  /* 0x000000ffff127224 */ /* 0x000fe200078e00ff */
[----:B------:R-:W-:Y:S06]  /*1d40*/  BRA `(.L_x_6062) ;  /* 0x0000000000147947 */ /* 0x000fec0003800000 */
.L_x_6082:
[----:B------:R-:W2:Y:S02]  /*1d50*/  LDG.E.64 R4, desc[UR36][R4.64] ;  /* 0x0000002404047981 */ /* 0x000ea4000c1e1b00 */
[----:B--2---:R0:W2:Y:S01]  /*1d60*/  I2F.U64 R18, R4 ;  /* 0x0000000400127312 */ /* 0x0040a20000301000 */
[----:B------:R-:W-:Y:S05]  /*1d70*/  BRA `(.L_x_6062) ;  /* 0x0000000000087947 */ /* 0x000fea0003800000 */
.L_x_6081:
[----:B------:R-:W2:Y:S02]  /*1d80*/  LDG.E R4, desc[UR36][R4.64] ;  /* 0x0000002404047981 */ /* 0x000ea4000c1e1900 */
[----:B--2---:R-:W-:-:S07]  /*1d90*/  I2FP.F32.U32 R18, R4 ;  /* 0x0000000400127245 */ /* 0x004fce0000201000 */
.L_x_6062:
[----:B------:R-:W-:Y:S05]  /*1da0*/  BSYNC B6 ;  /* 0x0000000000067941 */ /* 0x000fea0003800000 */
.L_x_6056:
[----:B------:R-:W-:-:S07]  /*1db0*/  VIADD R23, R23, 0x80 ;  /* 0x0000008017177836 */ /* 0x000fce0000000000 */
.L_x_6055:
[----:B------:R-:W-:Y:S05]  /*1dc0*/  BSYNC B7 ;  /* 0x0000000000077941 */ /* 0x000fea0003800000 */
.L_x_6054:
[----:B------:R-:W-:Y:S01]  /*1dd0*/  ISETP.GE.AND P0, PT, R23, R17, PT ;  /* 0x000000111700720c */ /* 0x000fe20003f06270 */
[----:B------:R-:W-:Y:S01]  /*1de0*/  BSSY B7, `(.L_x_6084) ;  /* 0x00000ea000077945 */ /* 0x000fe20003800000 */
[----:B------:R-:W-:Y:S02]  /*1df0*/  IMAD.MOV.U32 R16, RZ, RZ, RZ ;  /* 0x000000ffff107224 */ /* 0x000fe400078e00ff */
[----:B------:R-:W-:-:S09]  /*1e00*/  IMAD.MOV.U32 R22, RZ, RZ, RZ ;  /* 0x000000ffff167224 */ /* 0x000fd200078e00ff */
        /* <DEDUP_REMOVED lines=23> */
.L_x_6090:
[----:B------:R-:W2:Y:S02]  /*1f80*/  LDG.E.U8 R4, desc[UR36][R4.64] ;  /* 0x0000002404047981 */ /* 0x000ea4000c1e1100 */
[----:B--2---:R-:W-:Y:S01]  /*1f90*/  I2FP.F32.U32 R22, R4 ;  /* 0x0000000400167245 */ /* 0x004fe20000201000 */
[----:B------:R-:W-:Y:S06]  /*1fa0*/  BRA `(.L_x_6092) ;  /* 0x0000000c002c7947 */ /* 0x000fec0003800000 */
.L_x_6089:
        /* <DEDUP_REMOVED lines=9> */
.L_x_6094:
[----:B------:R-:W2:Y:S02]  /*2040*/  LDG.E R4, desc[UR36][R4.64] ;  /* 0x0000002404047981 */ /* 0x000ea4000c1e1900 */
[----:B--2---:R-:W-:Y:S01]  /*2050*/  I2FP.F32.S32 R22, R4 ;  /* 0x0000000400167245 */ /* 0x004fe20000201400 */
[----:B------:R-:W-:Y:S06]  /*2060*/  BRA `(.L_x_6092) ;  /* 0x0000000800fc7947 */ /* 0x000fec0003800000 */
.L_x_6093:
[----:B------:R-:W2:Y:S02]  /*2070*/  LDG.E.U16 R4, desc[UR36][R4.64] ;  /* 0x0000002404047981 */ /* 0x000ea4000c1e1500 */
[----:B--2---:R4:W0:Y:S01]  /*2080*/  I2F.S16 R22, R4 ;  /* 0x0000000400167306 */ /* 0x0048220000101400 */
[----:B------:R-:W-:Y:S05]  /*2090*/  BRA `(.L_x_6092) ;  /* 0x0000000800f07947 */ /* 0x000fea0003800000 */
.L_x_6088:
        /* <DEDUP_REMOVED lines=8> */
.L_x_6096:
[----:B------:R-:W2:Y:S02]  /*2120*/  LDG.E.U16 R4, desc[UR36][R4.64] ;  /* 0x0000002404047981 */ /* 0x000ea4000c1e1500 */
[----:B--2---:R-:W-:Y:S01]  /*2130*/  HADD2.F32 R22, -RZ, R4.H0_H0 ;  /* 0x20000004ff167230 */ /* 0x004fe20000004100 */
[----:B------:R-:W-:Y:S06]  /*2140*/  BRA `(.L_x_6092) ;  /* 0x0000000800c47947 */ /* 0x000fec0003800000 */
.L_x_6095:
        /* <DEDUP_REMOVED lines=8> */
.L_x_6098:
[----:B------:R-:W2:Y:S02]  /*21d0*/  LDG.E.U16 R4, desc[UR36][R4.64] ;  /* 0x0000002404047981 */ /* 0x000ea4000c1e1500 */
[----:B--2---:R-:W-:Y:S01]  /*21e0*/  HADD2.F32 R22, -RZ, R4.H0_H0 ;  /* 0x20000004ff167230 */ /* 0x004fe20000004100 */
[----:B------:R-:W-:Y:S06]  /*21f0*/  BRA `(.L_x_6092) ;  /* 0x0000000800987947 */ /* 0x000fec0003800000 */
.L_x_6097:
[----:B------:R-:W2:Y:S01]  /*2200*/  LDG.E.64 R4, desc[UR36][R4.64] ;  /* 0x0000002404047981 */ /* 0x000ea2000c1e1b00 */
[----:B------:R-:W-:Y:S01]  /*2210*/  UMOV UR4, 0xf0000000 ;  /* 0xf000000000047882 */ /* 0x000fe20000000000 */
[----:B------:R-:W-:Y:S01]  /*2220*/  UMOV UR5, 0x380fffff ;  /* 0x380fffff00057882 */ /* 0x000fe20000000000 */
[----:B--2---:R-:W0:Y:S01]  /*2230*/  F2F.F32.F64 R22, R4 ;  /* 0x0000000400167310 */ /* 0x004e220000301000 */
[----:B------:R-:W-:-:S14]  /*2240*/  DSETP.GEU.AND P0, PT, |R4|, UR4, PT ;  /* 0x0000000404007e2a */ /* 0x000fdc000bf0e200 */
[----:B0-----:R-:W-:Y:S01]  /*2250*/  @!P0 FMUL R22, R22, 1.175494350822287508e-38 ;  /* 0x0080000016168820 */ /* 0x001fe20000400000 */
[----:B------:R-:W-:Y:S06]  /*2260*/  BRA `(.L_x_6092) ;  /* 0x00000008007c7947 */ /* 0x000fec0003800000 */
.L_x_6087:
        /* <DEDUP_REMOVED lines=12> */
.L_x_6101:
[----:B------:R-:W2:Y:S01]  /*2330*/  LDG.E.64 R4, desc[UR36][R4.64] ;  /* 0x0000002404047981 */ /* 0x000ea2000c1e1b00 */
[----:B------:R-:W-:Y:S01]  /*2340*/  UMOV UR4, 0xf0000000 ;  /* 0xf000000000047882 */ /* 0x000fe20000000000 */
[----:B------:R-:W-:Y:S01]  /*2350*/  UMOV UR5, 0x380fffff ;  /* 0x380fffff00057882 */ /* 0x000fe20000000000 */
[----:B--2---:R-:W0:Y:S01]  /*2360*/  F2F.F32.F64 R22, R4 ;  /* 0x0000000400167310 */ /* 0x004e220000301000 */
[----:B------:R-:W-:-:S14]  /*2370*/  DSETP.GEU.AND P0, PT, |R4|, UR4, PT ;  /* 0x0000000404007e2a */ /* 0x000fdc000bf0e200 */
[----:B0-----:R-:W-:Y:S01]  /*2380*/  @!P0 FMUL R22, R22, 1.175494350822287508e-38 ;  /* 0x0080000016168820 */ /* 0x001fe20000400000 */
[----:B------:R-:W-:Y:S06]  /*2390*/  BRA `(.L_x_6092) ;  /* 0x0000000800307947 */ /* 0x000fec0003800000 */
.L_x_6100:
        /* <DEDUP_REMOVED lines=26> */
.L_x_6103:
        /* <DEDUP_REMOVED lines=13> */
.L_x_6102:
[----:B------:R-:W2:Y:S02]  /*2610*/  LDG.E.U16 R4, desc[UR36][R4.64] ;  /* 0x0000002404047981 */ /* 0x000ea4000c1e1500 */
[----:B--2---:R-:W-:Y:S01]  /*2620*/  IMAD.U32 R22, R4, 0x10000, RZ ;  /* 0x0001000004167824 */ /* 0x004fe200078e00ff */
[----:B------:R-:W-:Y:S06]  /*2630*/  BRA `(.L_x_6092) ;  /* 0x0000000400887947 */ /* 0x000fec0003800000 */
.L_x_6099:
        /* <DEDUP_REMOVED lines=11> */
.L_x_6106:
        /* <DEDUP_REMOVED lines=20> */
.L_x_6108:
[----:B------:R-:W-:Y:S05]  /*2830*/  BSYNC B0 ;  /* 0x0000000000007941 */ /* 0x000fea0003800000 */
.L_x_6107:
[----:B------:R-:W-:Y:S01]  /*2840*/  IMAD.SHL.U32 R3, R3, 0x100000, RZ ;  /* 0x0010000003037824 */ /* 0x000fe200078e00ff */
[----:B------:R-:W-:-:S04]  /*2850*/  LEA R5, R0, 0x3b800000, 0x17 ;  /* 0x3b80000000057811 */ /* 0x000fc800078eb8ff */
[----:B------:R-:W-:Y:S01]  /*2860*/  LOP3.LUT R22, R5, R3, R22, 0xfe, !PT ;  /* 0x0000000305167212 */ /* 0x000fe200078efe16 */
[----:B------:R-:W-:Y:S06]  /*2870*/  BRA `(.L_x_6092) ;  /* 0x0000000000f87947 */ /* 0x000fec0003800000 */
.L_x_6105:
        /* <DEDUP_REMOVED lines=20> */
.L_x_6110:
[----:B------:R-:W-:Y:S05]  /*29c0*/  BSYNC B0 ;  /* 0x0000000000007941 */ /* 0x000fea0003800000 */
.L_x_6109:
[----:B------:R-:W-:Y:S01]  /*29d0*/  IMAD.SHL.U32 R3, R3, 0x200000, RZ ;  /* 0x0020000003037824 */ /* 0x000fe200078e00ff */
[----:B------:R-:W-:-:S04]  /*29e0*/  LEA R5, R0, 0x37800000, 0x17 ;  /* 0x3780000000057811 */ /* 0x000fc800078eb8ff */
[----:B------:R-:W-:Y:S01]  /*29f0*/  LOP3.LUT R22, R5, R3, R22, 0xfe, !PT ;  /* 0x0000000305167212 */ /* 0x000fe200078efe16 */
[----:B------:R-:W-:Y:S06]  /*2a00*/  BRA `(.L_x_6092) ;  /* 0x0000000000947947 */ /* 0x000fec0003800000 */
.L_x_6104:
        /* <DEDUP_REMOVED lines=14> */
.L_x_6091:
        /* <DEDUP_REMOVED lines=16> */
.L_x_6113:
[----:B------:R-:W-:Y:S01]  /*2bf0*/  IMAD.MOV.U32 R22, RZ, RZ, RZ ;  /* 0x000000ffff167224 */ /* 0x000fe200078e00ff */
[----:B------:R-:W-:Y:S06]  /*2c00*/  BRA `(.L_x_6092) ;  /* 0x0000000000147947 */ /* 0x000fec0003800000 */
.L_x_6112:
[----:B------:R-:W2:Y:S02]  /*2c10*/  LDG.E.64 R4, desc[UR36][R4.64] ;  /* 0x0000002404047981 */ /* 0x000ea4000c1e1b00 */
[----:B--2---:R0:W2:Y:S01]  /*2c20*/  I2F.U64 R22, R4 ;  /* 0x0000000400167312 */ /* 0x0040a20000301000 */
[----:B------:R-:W-:Y:S05]  /*2c30*/  BRA `(.L_x_6092) ;  /* 0x0000000000087947 */ /* 0x000fea0003800000 */
.L_x_6111:
[----:B------:R-:W2:Y:S02]  /*2c40*/  LDG.E R4, desc[UR36][R4.64] ;  /* 0x0000002404047981 */ /* 0x000ea4000c1e1900 */
[----:B--2---:R-:W-:-:S07]  /*2c50*/  I2FP.F32.U32 R22, R4 ;  /* 0x0000000400167245 */ /* 0x004fce0000201000 */
.L_x_6092:
[----:B------:R-:W-:Y:S05]  /*2c60*/  BSYNC B6 ;  /* 0x0000000000067941 */ /* 0x000fea0003800000 */
.L_x_6086:
[----:B------:R-:W-:-:S07]  /*2c70*/  VIADD R23, R23, 0x80 ;  /* 0x0000008017177836 */ /* 0x000fce0000000000 */
.L_x_6085:
[----:B------:R-:W-:Y:S05]  /*2c80*/  BSYNC B7 ;  /* 0x0000000000077941 */ /* 0x000fea0003800000 */
.L_x_6084:
        /* <DEDUP_REMOVED lines=23> */
.L_x_6119:
[----:B------:R-:W2:Y:S02]  /*2e00*/  LDG.E.U8 R4, desc[UR36][R4.64] ;  /* 0x0000002404047981 */ /* 0x000ea4000c1e1100 */
[----:B--2---:R-:W-:Y:S01]  /*2e10*/  I2FP.F32.U32 R16, R4 ;  /* 0x0000000400107245 */ /* 0x004fe20000201000 */
[----:B------:R-:W-:Y:S06]  /*2e20*/  BRA `(.L_x_6115) ;  /* 0x0000000c00207947 */ /* 0x000fec0003800000 */
.L_x_6118:
        /* <DEDUP_REMOVED lines=9> */
.L_x_6122:
[----:B------:R-:W2:Y:S02]  /*2ec0*/  LDG.E R4, desc[UR36][R4.64] ;  /* 0x0000002404047981 */ /* 0x000ea4000c1e1900 */
[----:B--2---:R-:W-:Y:S01]  /*2ed0*/  I2FP.F32.S32 R16, R4 ;  /* 0x0000000400107245 */ /* 0x004fe20000201400 */
[----:B------:R-:W-:Y:S06]  /*2ee0*/  BRA `(.L_x_6115) ;  /* 0x0000000800f07947 */ /* 0x000fec0003800000 */
.L_x_6121:
[----:B------:R-:W2:Y:S02]  /*2ef0*/  LDG.E.U16 R4, desc[UR36][R4.64] ;  /* 0x0000002404047981 */ /* 0x000ea4000c1e1500 */
[----:B--2---:R0:W2:Y:S01]  /*2f00*/  I2F.S16 R16, R4 ;  /* 0x0000000400107306 */ /* 0x0040a20000101400 */
[----:B------:R-:W-:Y:S05]  /*2f10*/  BRA `(.L_x_6115) ;  /* 0x0000000800e47947 */ /* 0x000fea0003800000 */
.L_x_6117:
        /* <DEDUP_REMOVED lines=8> */
.L_x_6124:
[----:B------:R-:W2:Y:S02]  /*2fa0*/  LDG.E.U16 R4, desc[UR36][R4.64] ;  /* 0x0000002404047981 */ /* 0x000ea4000c1e1500 */
[----:B--2---:R-:W-:Y:S01]  /*2fb0*/  HADD2.F32 R16, -RZ, R4.H0_H0 ;  /* 0x20000004ff107230 */ /* 0x004fe20000004100 */
[----:B------:R-:W-:Y:S06]  /*2fc0*/  BRA `(.L_x_6115) ;  /* 0x0000000800b87947 */ /* 0x000fec0003800000 */
.L_x_6123:
        /* <DEDUP_REMOVED lines=8> */
.L_x_6126:
[----:B------:R-:W2:Y:S02]  /*3050*/  LDG.E.U16 R4, desc[UR36][R4.64] ;  /* 0x0000002404047981 */ /* 0x000ea4000c1e1500 */
[----:B--2---:R-:W-:Y:S01]  /*3060*/  HADD2.F32 R16, -RZ, R4.H0_H0 ;  /* 0x20000004ff107230 */ /* 0x004fe20000004100 */
[----:B------:R-:W-:Y:S06]  /*3070*/  BRA `(.L_x_6115) ;  /* 0x00000008008c7947 */ /* 0x000fec0003800000 */
.L_x_6125:
[----:B------:R-:W2:Y:S01]  /*3080*/  LDG.E.64 R4, desc[UR36][R4.64] ;  /* 0x0000002404047981 */ /* 0x000ea2000c1e1b00 */
[----:B------:R-:W-:Y:S01]  /*3090*/  UMOV UR4, 0xf0000000 ;  /* 0xf000000000047882 */ /* 0x000fe20000000000 */
[----:B------:R-:W-:Y:S01]  /*30a0*/  UMOV UR5, 0x380fffff ;  /* 0x380fffff00057882 */ /* 0x000fe20000000000 */
[----:B--2---:R-:W0:Y:S01]  /*30b0*/  F2F.F32.F64 R16, R4 ;  /* 0x0000000400107310 */ /* 0x004e220000301000 */
[----:B------:R-:W-:-:S14]  /*30c0*/  DSETP.GEU.AND P0, PT, |R4|, UR4, PT ;  /* 0x0000000404007e2a */ /* 0x000fdc000bf0e200 */
[----:B0-----:R-:W-:Y:S01]  /*30d0*/  @!P0 FMUL R16, R16, 1.175494350822287508e-38 ;  /* 0x0080000010108820 */ /* 0x001fe20000400000 */
[----:B------:R-:W-:Y:S06]  /*30e0*/  BRA `(.L_x_6115) ;  /* 0x0000000800707947 */ /* 0x000fec0003800000 */
.L_x_6116:
        /* <DEDUP_REMOVED lines=12> */
.L_x_6129:
[----:B------:R-:W2:Y:S01]  /*31b0*/  LDG.E.64 R4, desc[UR36][R4.64] ;  /* 0x0000002404047981 */ /* 0x000ea2000c1e1b00 */
[----:B------:R-:W-:Y:S01]  /*31c0*/  UMOV UR4, 0xf0000000 ;  /* 0xf000000000047882 */ /* 0x000fe20000000000 */
[----:B------:R-:W-:Y:S01]  /*31d0*/  UMOV UR5, 0x380fffff ;  /* 0x380fffff00057882 */ /* 0x000fe20000000000 */
[----:B--2---:R-:W0:Y:S01]  /*31e0*/  F2F.F32.F64 R16, R4 ;  /* 0x0000000400107310 */ /* 0x004e220000301000 */
[----:B------:R-:W-:-:S14]  /*31f0*/  DSETP.GEU.AND P0, PT, |R4|, UR4, PT ;  /* 0x0000000404007e2a */ /* 0x000fdc000bf0e200 */
[----:B0-----:R-:W-:Y:S01]  /*3200*/  @!P0 FMUL R16, R16, 1.175494350822287508e-38 ;  /* 0x0080000010108820 */ /* 0x001fe20000400000 */
[----:B------:R-:W-:Y:S06]  /*3210*/  BRA `(.L_x_6115) ;  /* 0x0000000800247947 */ /* 0x000fec0003800000 */
.L_x_6128:
        /* <DEDUP_REMOVED lines=26> */
.L_x_6131:
        /* <DEDUP_REMOVED lines=13> */
.L_x_6130:
[----:B------:R-:W2:Y:S02]  /*3490*/  LDG.E.U16 R4, desc[UR36][R4.64] ;  /* 0x0000002404047981 */ /* 0x000ea4000c1e1500 */
[----:B--2---:R-:W-:Y:S01]  /*34a0*/  IMAD.U32 R16, R4, 0x10000, RZ ;  /* 0x0001000004107824 */ /* 0x004fe200078e00ff */
[----:B------:R-:W-:Y:S06]  /*34b0*/  BRA `(.L_x_6115) ;  /* 0x00000004007c7947 */ /* 0x000fec0003800000 */
.L_x_6127:
        /* <DEDUP_REMOVED lines=11> */
.L_x_6134:
        /* <DEDUP_REMOVED lines=19> */
.L_x_6136:
[----:B------:R-:W-:Y:S05]  /*36a0*/  BSYNC B0 ;  /* 0x0000000000007941 */ /* 0x000fea0003800000 */
.L_x_6135:
[----:B------:R-:W-:Y:S01]  /*36b0*/  IMAD.SHL.U32 R3, R3, 0x100000, RZ ;  /* 0x0010000003037824 */ /* 0x000fe200078e00ff */
[----:B------:R-:W-:-:S04]  /*36c0*/  LEA R5, R0, 0x3b800000, 0x17 ;  /* 0x3b80000000057811 */ /* 0x000fc800078eb8ff */
[----:B------:R-:W-:Y:S01]  /*36d0*/  LOP3.LUT R16, R5, R3, R16, 0xfe, !PT ;  /* 0x0000000305107212 */ /* 0x000fe200078efe10 */
[----:B------:R-:W-:Y:S06]  /*36e0*/  BRA `(.L_x_6115) ;  /* 0x0000000000f07947 */ /* 0x000fec0003800000 */
.L_x_6133:
        /* <DEDUP_REMOVED lines=19> */
.L_x_6138:
[----:B------:R-:W-:Y:S05]  /*3820*/  BSYNC B0 ;  /* 0x0000000000007941 */ /* 0x000fea0003800000 */
.L_x_6137:
[----:B------:R-:W-:Y:S01]  /*3830*/  IMAD.SHL.U32 R3, R3, 0x200000, RZ ;  /* 0x0020000003037824 */ /* 0x000fe200078e00ff */
[----:B------:R-:W-:-:S04]  /*3840*/  LEA R5, R0, 0x37800000, 0x17 ;  /* 0x3780000000057811 */ /* 0x000fc800078eb8ff */
[----:B------:R-:W-:Y:S01]  /*3850*/  LOP3.LUT R16, R5, R3, R16, 0xfe, !PT ;  /* 0x0000000305107212 */ /* 0x000fe200078efe10 */
[----:B------:R-:W-:Y:S06]  /*3860*/  BRA `(.L_x_6115) ;  /* 0x0000000000907947 */ /* 0x000fec0003800000 */
.L_x_6132:
        /* <DEDUP_REMOVED lines=14> */
.L_x_6120:
        /* <DEDUP_REMOVED lines=16> */
.L_x_6141:
[----:B------:R-:W-:Y:S05]  /*3a50*/  BRA `(.L_x_6115) ;  /* 0x0000000000147947 */ /* 0x000fea0003800000 */
.L_x_6140:
[----:B------:R-:W2:Y:S02]  /*3a60*/  LDG.E.64 R4, desc[UR36][R4.64] ;  /* 0x0000002404047981 */ /* 0x000ea4000c1e1b00 */
[----:B--2---:R0:W2:Y:S01]  /*3a70*/  I2F.U64 R16, R4 ;  /* 0x0000000400107312 */ /* 0x0040a20000301000 */
[----:B------:R-:W-:Y:S05]  /*3a80*/  BRA `(.L_x_6115) ;  /* 0x0000000000087947 */ /* 0x000fea0003800000 */
.L_x_6139:
[----:B------:R-:W2:Y:S02]  /*3a90*/  LDG.E R4, desc[UR36][R4.64] ;  /* 0x0000002404047981 */ /* 0x000ea4000c1e1900 */
[----:B--2---:R-:W-:-:S07]  /*3aa0*/  I2FP.F32.U32 R16, R4 ;  /* 0x0000000400107245 */ /* 0x004fce0000201000 */
.L_x_6115:
[----:B------:R-:W-:Y:S05]  /*3ab0*/  BSYNC B6 ;  /* 0x0000000000067941 */ /* 0x000fea0003800000 */
.L_x_6114:
[----:B------:R-:W0:Y:S01]  /*3ac0*/  S2R R26, SR_TID.X ;  /* 0x00000000001a7919 */ /* 0x000e220000002100 */
[----:B------:R-:W-:Y:S01]  /*3ad0*/  BSSY B0, `(.L_x_6142) ;  /* 0x000001d000007945 */ /* 0x000fe20003800000 */
[----:B0-----:R-:W-:-:S13]  /*3ae0*/  ISETP.GE.AND P0, PT, R26, R17, PT ;  /* 0x000000111a00720c */ /* 0x001fda0003f06270 */
[----:B------:R-:W-:Y:S05]  /*3af0*/  @P0 BRA `(.L_x_6143) ;  /* 0x0000000000680947 */ /* 0x000fea0003800000 */
[----:B-12345:R-:W-:Y:S01]  /*3b00*/  FMUL.FTZ R4, R19, R19 ;  /* 0x0000001313047220 */ /* 0x03efe20000410000 */
[----:B------:R-:W-:Y:S05]  /*3b10*/  BSSY B1, `(.L_x_6144) ;  /* 0x0000013000017945 */ /* 0x000fea0003800000 */
        /* <DEDUP_REMOVED lines=11> */
[----:B------:R-:W-:Y:S02]  /*3bd0*/  IMAD.MOV.U32 R6, RZ, RZ, R4 ;  /* 0x000000ffff067224 */ /* 0x000fe400078e0004 */
[----:B------:R-:W-:Y:S02]  /*3be0*/  IMAD.MOV.U32 R7, RZ, RZ, R5 ;  /* 0x000000ffff077224 */ /* 0x000fe400078e0005 */
[----:B------:R-:W-:Y:S01]  /*3bf0*/  VIADD R3, R0, 0xfff00000 ;  /* 0xfff0000000037836 */ /* 0x000fe20000000000 */
[----:B------:R-:W-:-:S07]  /*3c00*/  MOV R0, 0x3c20 ;  /* 0x00003c2000007802 */ /* 0x000fce0000000f00 */
[----:B------:R-:W-:Y:S05]  /*3c10*/  CALL.REL.NOINC `($__internal_15_$__cuda_sm20_dblrcp_rn_slowpath_v3) ;  /* 0x00000040008c7944 */ /* 0x000fea0003c00000 */
[----:B------:R-:W-:Y:S02]  /*3c20*/  IMAD.MOV.U32 R8, RZ, RZ, R10 ;  /* 0x000000ffff087224 */ /* 0x000fe400078e000a */
[----:B------:R-:W-:-:S07]  /*3c30*/  IMAD.MOV.U32 R9, RZ, RZ, R11 ;  /* 0x000000ffff097224 */ /* 0x000fce00078e000b */
.L_x_6145:
[----:B------:R-:W-:Y:S05]  /*3c40*/  BSYNC B1 ;  /* 0x0000000000017941 */ /* 0x000fea0003800000 */
.L_x_6144:
[----:B------:R-:W-:Y:S01]  /*3c50*/  UMOV UR4, 0xf0000000 ;  /* 0xf000000000047882 */ /* 0x000fe20000000000 */
[----:B------:R-:W-:Y:S01]  /*3c60*/  UMOV UR5, 0x380fffff ;  /* 0x380fffff00057882 */ /* 0x000fe20000000000 */
[----:B------:R-:W0:Y:S01]  /*3c70*/  F2F.F32.F64 R4, R8 ;  /* 0x0000000800047310 */ /* 0x000e220000301000 */
[----:B------:R-:W-:-:S14]  /*3c80*/  DSETP.GEU.AND P1, PT, |R8|, UR4, PT ;  /* 0x0000000408007e2a */ /* 0x000fdc000bf2e200 */
[----:B0-----:R-:W-:-:S07]  /*3c90*/  @!P1 FMUL R4, R4, 1.175494350822287508e-38 ;  /* 0x0080000004049820 */ /* 0x001fce0000400000 */
.L_x_6143:
[----:B------:R-:W-:Y:S05]  /*3ca0*/  BSYNC B0 ;  /* 0x0000000000007941 */ /* 0x000fea0003800000 */
.L_x_6142:
[----:B------:R-:W-:Y:S01]  /*3cb0*/  VIADD R28, R26, 0x80 ;  /* 0x000000801a1c7836 */ /* 0x000fe20000000000 */
[----:B------:R-:W-:Y:S04]  /*3cc0*/  BSSY B0, `(.L_x_6146) ;  /* 0x0000019000007945 */ /* 0x000fe80003800000 */
[----:B------:R-:W-:-:S13]  /*3cd0*/  ISETP.GE.AND P1, PT, R28, R17, PT ;  /* 0x000000111c00720c */ /* 0x000fda0003f26270 */
[----:B------:R-:W-:Y:S05]  /*3ce0*/  @P1 BRA `(.L_x_6147) ;  /* 0x0000000000581947 */ /* 0x000fea0003800000 */
[----:B--2--5:R-:W-:Y:S01]  /*3cf0*/  FMUL.FTZ R6, R18, R18 ;  /* 0x0000001212067220 */ /* 0x024fe20000410000 */
        /* <DEDUP_REMOVED lines=14> */
[----:B-1-34-:R-:W-:Y:S05]  /*3de0*/  CALL.REL.NOINC `($__internal_15_$__cuda_sm20_dblrcp_rn_slowpath_v3) ;  /* 0x0000004000187944 */ /* 0x01afea0003c00000 */
.L_x_6149:
[----:B------:R-:W-:Y:S05]  /*3df0*/  BSYNC B1 ;  /* 0x0000000000017941 */ /* 0x000fea0003800000 */
.L_x_6148:
[----:B------:R-:W-:Y:S01]  /*3e00*/  UMOV UR4, 0xf0000000 ;  /* 0xf000000000047882 */ /* 0x000fe20000000000 */
[----:B------:R-:W-:Y:S01]  /*3e10*/  UMOV UR5, 0x380fffff ;  /* 0x380fffff00057882 */ /* 0x000fe20000000000 */
[----:B------:R-:W0:Y:S01]  /*3e20*/  F2F.F32.F64 R18, R10 ;  /* 0x0000000a00127310 */ /* 0x000e220000301000 */
[----:B------:R-:W-:-:S14]  /*3e30*/  DSETP.GEU.AND P1, PT, |R10|, UR4, PT ;  /* 0x000000040a007e2a */ /* 0x000fdc000bf2e200 */
[----:B0-----:R-:W-:-:S07]  /*3e40*/  @!P1 FMUL R18, R18, 1.175494350822287508e-38 ;  /* 0x0080000012129820 */ /* 0x001fce0000400000 */
.L_x_6147:
[----:B------:R-:W-:Y:S05]  /*3e50*/  BSYNC B0 ;  /* 0x0000000000007941 */ /* 0x000fea0003800000 */
.L_x_6146:
        /* <DEDUP_REMOVED lines=20> */
.L_x_6153:
[----:B------:R-:W-:Y:S05]  /*3fa0*/  BSYNC B1 ;  /* 0x0000000000017941 */ /* 0x000fea0003800000 */
.L_x_6152:
[----:B------:R-:W-:Y:S01]  /*3fb0*/  UMOV UR4, 0xf0000000 ;  /* 0xf000000000047882 */ /* 0x000fe20000000000 */
[----:B------:R-:W-:Y:S01]  /*3fc0*/  UMOV UR5, 0x380fffff ;  /* 0x380fffff00057882 */ /* 0x000fe20000000000 */
[----:B------:R-:W0:Y:S01]  /*3fd0*/  F2F.F32.F64 R22, R10 ;  /* 0x0000000a00167310 */ /* 0x000e220000301000 */
[----:B------:R-:W-:-:S14]  /*3fe0*/  DSETP.GEU.AND P1, PT, |R10|, UR4, PT ;  /* 0x000000040a007e2a */ /* 0x000fdc000bf2e200 */
[----:B0-----:R-:W-:-:S07]  /*3ff0*/  @!P1 FMUL R22, R22, 1.175494350822287508e-38 ;  /* 0x0080000016169820 */ /* 0x001fce0000400000 */
.L_x_6151:
[----:B------:R-:W-:Y:S05]  /*4000*/  BSYNC B0 ;  /* 0x0000000000007941 */ /* 0x000fea0003800000 */
.L_x_6150:
        /* <DEDUP_REMOVED lines=20> */
.L_x_6157:
[----:B------:R-:W-:Y:S05]  /*4150*/  BSYNC B1 ;  /* 0x0000000000017941 */ /* 0x000fea0003800000 */
.L_x_6156:
[----:B------:R-:W-:Y:S01]  /*4160*/  UMOV UR4, 0xf0000000 ;  /* 0xf000000000047882 */ /* 0x000fe20000000000 */
[----:B------:R-:W-:Y:S01]  /*4170*/  UMOV UR5, 0x380fffff ;  /* 0x380fffff00057882 */ /* 0x000fe20000000000 */
[----:B------:R-:W0:Y:S01]  /*4180*/  F2F.F32.F64 R24, R10 ;  /* 0x0000000a00187310 */ /* 0x000e220000301000 */
[----:B------:R-:W-:-:S14]  /*4190*/  DSETP.GEU.AND P1, PT, |R10|, UR4, PT ;  /* 0x000000040a007e2a */ /* 0x000fdc000bf2e200 */
[----:B0-----:R-:W-:-:S07]  /*41a0*/  @!P1 FMUL R24, R24, 1.175494350822287508e-38 ;  /* 0x0080000018189820 */ /* 0x001fce0000400000 */
.L_x_6155:
[----:B------:R-:W-:Y:S05]  /*41b0*/  BSYNC B0 ;  /* 0x0000000000007941 */ /* 0x000fea0003800000 */
.L_x_6154:
[----:B--2--5:R-:W0:Y:S01]  /*41c0*/  LDC.U8 R16, c[0x0][0x23c] ;  /* 0x00008f00ff107b82 */ /* 0x024e220000000000 */
[----:B------:R-:W-:Y:S04]  /*41d0*/  BSSY B6, `(.L_x_6158) ;  /* 0x0000102000067945 */ /* 0x000fe80003800000 */
[----:B------:R-:W-:Y:S05]  /*41e0*/  @P0 BRA `(.L_x_6159) ;  /* 0x0000001000000947 */ /* 0x000fea0003800000 */
[----:B------:R-:W2:Y:S01]  /*41f0*/  S2R R3, SR_TID.X ;  /* 0x0000000000037919 */ /* 0x000ea20000002100 */
[----:B------:R-:W5:Y:S01]  /*4200*/  LDC.64 R8, c[0x0][0x220] ;  /* 0x00008800ff087b82 */ /* 0x000f620000000a00 */
[----:B0-----:R-:W-:Y:S01]  /*4210*/  PRMT R5, R16, 0x9910, RZ ;  /* 0x0000991010057816 */ /* 0x001fe200000000ff */
[----:B------:R-:W-:Y:S01]  /*4220*/  ULDC UR4, c[0x0][0x240] ;  /* 0x0000900000047ab9 */ /* 0x000fe20000000800 */
[----:B--2---:R-:W-:-:S04]  /*4230*/  IMAD R0, R2, 0x200, R3 ;  /* 0x0000020002007824 */ /* 0x004fc800078e0203 */
[----:B------:R-:W-:Y:S02]  /*4240*/  IMAD R3, R0, UR4, RZ ;  /* 0x0000000400037c24 */ /* 0x000fe4000f8e02ff */
[----:B------:R-:W-:-:S03]  /*4250*/  IMAD.MOV.U32 R0, RZ, RZ, R5 ;  /* 0x000000ffff007224 */ /* 0x000fc600078e0005 */
[----:B-----5:R-:W-:Y:S02]  /*4260*/  IADD3 R8, P1, R3, R8, RZ ;  /* 0x0000000803087210 */ /* 0x020fe40007f3e0ff */
        /* <DEDUP_REMOVED lines=15> */
.L_x_6163:
[----:B----4-:R-:W0:Y:S01]  /*4360*/  F2I.S64.TRUNC R4, R4 ;  /* 0x0000000400047311 */ /* 0x010e22000020d900 */
[----:B------:R-:W-:Y:S02]  /*4370*/  IMAD.MOV.U32 R26, RZ, RZ, R28 ;  /* 0x000000ffff1a7224 */ /* 0x000fe400078e001c */
[----:B0-----:R-:W-:-:S05]  /*4380*/  IMAD.MOV.U32 R3, RZ, RZ, R4 ;  /* 0x000000ffff037224 */ /* 0x001fca00078e0004 */
[----:B------:R0:W-:Y:S01]  /*4390*/  STG.E.U8 desc[UR36][R8.64], R3 ;  /* 0x0000000308007986 */ /* 0x0001e2000c101124 */
[----:B------:R-:W-:Y:S05]  /*43a0*/  BRA `(.L_x_6159) ;  /* 0x0000000c00907947 */ /* 0x000fea0003800000 */
.L_x_6162:
[----:B------:R-:W-:-:S13]  /*43b0*/  ISETP.NE.AND P0, PT, R0, 0x2, PT ;  /* 0x000000020000780c */ /* 0x000fda0003f05270 */
[----:B------:R-:W-:Y:S05]  /*43c0*/  @!P0 BRA `(.L_x_6165) ;  /* 0x0000000000308947 */ /* 0x000fea0003800000 */
[----:B------:R-:W-:-:S13]  /*43d0*/  ISETP.NE.AND P0, PT, R0, 0x3, PT ;  /* 0x000000030000780c */ /* 0x000fda0003f05270 */
[----:B------:R-:W-:Y:S05]  /*43e0*/  @!P0 BRA `(.L_x_6166) ;  /* 0x0000000000188947 */ /* 0x000fea0003800000 */
[----:B------:R-:W-:-:S13]  /*43f0*/  ISETP.NE.AND P0, PT, R0, 0x4, PT ;  /* 0x000000040000780c */ /* 0x000fda0003f05270 */
[----:B------:R-:W-:Y:S05]  /*4400*/  @P0 BRA `(.L_x_6164) ;  /* 0x0000000c00140947 */ /* 0x000fea0003800000 */
[----:B----4-:R-:W0:Y:S01]  /*4410*/  F2I.S64.TRUNC R4, R4 ;  /* 0x0000000400047311 */ /* 0x010e22000020d900 */
[----:B------:R-:W-:Y:S01]  /*4420*/  IMAD.MOV.U32 R26, RZ, RZ, R28 ;  /* 0x000000ffff1a7224 */ /* 0x000fe200078e001c */
[----:B0-----:R0:W-:Y:S01]  /*4430*/  STG.E.64 desc[UR36][R8.64], R4 ;  /* 0x0000000408007986 */ /* 0x0011e2000c101b24 */
[----:B------:R-:W-:Y:S05]  /*4440*/  BRA `(.L_x_6159) ;  /* 0x0000000c00687947 */ /* 0x000fea0003800000 */
.L_x_6166:
[----:B------:R-:W0:Y:S01]  /*4450*/  F2I.FTZ.TRUNC.NTZ R3, R4 ;  /* 0x0000000400037305 */ /* 0x000e22000021f100 */
[----:B------:R-:W-:Y:S01]  /*4460*/  IMAD.MOV.U32 R26, RZ, RZ, R28 ;  /* 0x000000ffff1a7224 */ /* 0x000fe200078e001c */
[----:B0-----:R0:W-:Y:S01]  /*4470*/  STG.E desc[UR36][R8.64], R3 ;  /* 0x0000000308007986 */ /* 0x0011e2000c101924 */
[----:B------:R-:W-:Y:S05]  /*4480*/  BRA `(.L_x_6159) ;  /* 0x0000000c00587947 */ /* 0x000fea0003800000 */
.L_x_6165:
[----:B------:R-:W0:Y:S01]  /*4490*/  F2I.FTZ.TRUNC.NTZ R3, R4 ;  /* 0x0000000400037305 */ /* 0x000e22000021f100 */
[----:B------:R-:W-:Y:S01]  /*44a0*/  IMAD.MOV.U32 R26, RZ, RZ, R28 ;  /* 0x000000ffff1a7224 */ /* 0x000fe200078e001c */
[----:B0-----:R0:W-:Y:S01]  /*44b0*/  STG.E.U16 desc[UR36][R8.64], R3 ;  /* 0x0000000308007986 */ /* 0x0011e2000c101524 */
[----:B------:R-:W-:Y:S05]  /*44c0*/  BRA `(.L_x_6159) ;  /* 0x0000000c00487947 */ /* 0x000fea0003800000 */
.L_x_6161:
        /* <DEDUP_REMOVED lines=9> */
.L_x_6168:
[----:B----4-:R-:W-:Y:S01]  /*4560*/  F2FP.F16.F32.PACK_AB R4, RZ, R4 ;  /* 0x00000004ff04723e */ /* 0x010fe200000000ff */
[----:B------:R-:W-:-:S04]  /*4570*/  IMAD.MOV.U32 R26, RZ, RZ, R28 ;  /* 0x000000ffff1a7224 */ /* 0x000fc800078e001c */
[----:B------:R0:W-:Y:S01]  /*4580*/  STG.E.U16 desc[UR36][R8.64], R4 ;  /* 0x0000000408007986 */ /* 0x0001e2000c101524 */
[----:B------:R-:W-:Y:S05]  /*4590*/  BRA `(.L_x_6159) ;  /* 0x0000000c00147947 */ /* 0x000fea0003800000 */
.L_x_6167:
        /* <DEDUP_REMOVED lines=10> */
.L_x_6170:
[----:B------:R-:W-:Y:S01]  /*4640*/  F2FP.F16.F32.PACK_AB R3, RZ, R4 ;  /* 0x00000004ff03723e */ /* 0x000fe200000000ff */
[----:B------:R-:W-:-:S03]  /*4650*/  IMAD.MOV.U32 R26, RZ, RZ, R28 ;  /* 0x000000ffff1a7224 */ /* 0x000fc600078e001c */
[----:B------:R-:W-:-:S05]  /*4660*/  PRMT R3, R3, 0x5410, RZ ;  /* 0x0000541003037816 */ /* 0x000fca00000000ff */
[----:B------:R0:W-:Y:S01]  /*4670*/  STG.E desc[UR36][R8.64], R3 ;  /* 0x0000000308007986 */ /* 0x0001e2000c101924 */
[----:B------:R-:W-:Y:S05]  /*4680*/  BRA `(.L_x_6159) ;  /* 0x0000000800d87947 */ /* 0x000fea0003800000 */
.L_x_6169:
[----:B----4-:R-:W-:Y:S01]  /*4690*/  FMUL.FTZ R4, R4, 1 ;  /* 0x3f80000004047820 */ /* 0x010fe20000410000 */
[----:B------:R-:W-:-:S05]  /*46a0*/  IMAD.MOV.U32 R26, RZ, RZ, R28 ;  /* 0x000000ffff1a7224 */ /* 0x000fca00078e001c */
[----:B------:R-:W0:Y:S02]  /*46b0*/  F2F.F64.F32 R4, R4 ;  /* 0x0000000400047310 */ /* 0x000e240000201800 */
[----:B0-----:R0:W-:Y:S01]  /*46c0*/  STG.E.64 desc[UR36][R8.64], R4 ;  /* 0x0000000408007986 */ /* 0x0011e2000c101b24 */
[----:B------:R-:W-:Y:S05]  /*46d0*/  BRA `(.L_x_6159) ;  /* 0x0000000800c47947 */ /* 0x000fea0003800000 */
.L_x_6160:
        /* <DEDUP_REMOVED lines=13> */
.L_x_6173:
[----:B----4-:R-:W-:Y:S01]  /*47b0*/  FMUL.FTZ R4, R4, 1 ;  /* 0x3f80000004047820 */ /* 0x010fe20000410000 */
[----:B------:R-:W-:Y:S01]  /*47c0*/  CS2R R6, SRZ ;  /* 0x0000000000067805 */ /* 0x000fe2000001ff00 */
[----:B------:R-:W-:-:S04]  /*47d0*/  IMAD.MOV.U32 R26, RZ, RZ, R28 ;  /* 0x000000ffff1a7224 */ /* 0x000fc800078e001c */
[----:B------:R-:W0:Y:S02]  /*47e0*/  F2F.F64.F32 R4, R4 ;  /* 0x0000000400047310 */ /* 0x000e240000201800 */
[----:B0-----:R0:W-:Y:S01]  /*47f0*/  STG.E.128 desc[UR36][R8.64], R4 ;  /* 0x0000000408007986 */ /* 0x0011e2000c101d24 */
[----:B------:R-:W-:Y:S05]  /*4800*/  BRA `(.L_x_6159) ;  /* 0x0000000800787947 */ /* 0x000fea0003800000 */
.L_x_6172:
        /* <DEDUP_REMOVED lines=20> */
.L_x_6177:
[----:B------:R-:W-:Y:S05]  /*4950*/  BSYNC B0 ;  /* 0x0000000000007941 */ /* 0x000fea0003800000 */
.L_x_6176:
[----:B------:R-:W-:Y:S01]  /*4960*/  LOP3.LUT R5, R0, R5, RZ, 0xfc, !PT ;  /* 0x0000000500057212 */ /* 0x000fe200078efcff */
[----:B------:R-:W-:-:S04]  /*4970*/  IMAD.MOV.U32 R26, RZ, RZ, R28 ;  /* 0x000000ffff1a7224 */ /* 0x000fc800078e001c */
[----:B------:R0:W-:Y:S01]  /*4980*/  STG.E.U8 desc[UR36][R8.64], R5 ;  /* 0x0000000508007986 */ /* 0x0001e2000c101124 */
[----:B------:R-:W-:Y:S05]  /*4990*/  BRA `(.L_x_6159) ;  /* 0x0000000800147947 */ /* 0x000fea0003800000 */
.L_x_6175:
        /* <DEDUP_REMOVED lines=12> */
.L_x_6179:
[----:B------:R-:W-:Y:S01]  /*4a60*/  IMAD.MOV.U32 R0, RZ, RZ, 0x7f ;  /* 0x0000007fff007424 */ /* 0x000fe200078e00ff */
[----:B------:R-:W-:-:S04]  /*4a70*/  ISETP.GT.U32.AND P0, PT, R5, 0x7f800000, PT ;  /* 0x7f8000000500780c */ /* 0x000fc80003f04070 */
[----:B------:R-:W-:-:S09]  /*4a80*/  SEL R0, R0, 0x7c, P0 ;  /* 0x0000007c00007807 */ /* 0x000fd20000000000 */
.L_x_6180:
[----:B------:R-:W-:Y:S05]  /*4a90*/  BSYNC B0 ;  /* 0x0000000000007941 */ /* 0x000fea0003800000 */
.L_x_6178:
[----:B----4-:R-:W-:Y:S01]  /*4aa0*/  LOP3.LUT R4, R4, 0x80000000, RZ, 0xc0, !PT ;  /* 0x8000000004047812 */ /* 0x010fe200078ec0ff */
[----:B------:R-:W-:-:S03]  /*4ab0*/  IMAD.MOV.U32 R26, RZ, RZ, R28 ;  /* 0x000000ffff1a7224 */ /* 0x000fc600078e001c */
[----:B------:R-:W-:-:S04]  /*4ac0*/  SHF.R.U32.HI R3, RZ, 0x18, R4 ;  /* 0x00000018ff037819 */ /* 0x000fc80000011604 */
[----:B------:R-:W-:-:S05]  /*4ad0*/  LOP3.LUT R3, R0, R3, RZ, 0xfc, !PT ;  /* 0x0000000300037212 */ /* 0x000fca00078efcff */
[----:B------:R0:W-:Y:S01]  /*4ae0*/  STG.E.U8 desc[UR36][R8.64], R3 ;  /* 0x0000000308007986 */ /* 0x0001e2000c101124 */
[----:B------:R-:W-:Y:S05]  /*4af0*/  BRA `(.L_x_6159) ;  /* 0x0000000400bc7947 */ /* 0x000fea0003800000 */
.L_x_6174:
[----:B----4-:R-:W-:Y:S01]  /*4b00*/  F2FP.BF16.F32.PACK_AB R4, RZ, R4 ;  /* 0x00000004ff04723e */ /* 0x010fe200000010ff */
[----:B------:R-:W-:-:S04]  /*4b10*/  IMAD.MOV.U32 R26, RZ, RZ, R28 ;  /* 0x000000ffff1a7224 */ /* 0x000fc800078e001c */
[----:B------:R0:W-:Y:S01]  /*4b20*/  STG.E.U16 desc[UR36][R8.64], R4 ;  /* 0x0000000408007986 */ /* 0x0001e2000c101524 */
[----:B------:R-:W-:Y:S05]  /*4b30*/  BRA `(.L_x_6159) ;  /* 0x0000000400ac7947 */ /* 0x000fea0003800000 */
.L_x_6171:
        /* <DEDUP_REMOVED lines=12> */
.L_x_6183:
        /* <DEDUP_REMOVED lines=16> */
.L_x_6186:
[----:B----4-:R-:W-:-:S04]  /*4d00*/  LOP3.LUT R4, R4, 0x80000000, RZ, 0xc0, !PT ;  /* 0x8000000004047812 */ /* 0x010fc800078ec0ff */
[----:B------:R-:W-:-:S04]  /*4d10*/  SHF.R.U32.HI R4, RZ, 0x18, R4 ;  /* 0x00000018ff047819 */ /* 0x000fc80000011604 */
[----:B------:R-:W-:-:S04]  /*4d20*/  LOP3.LUT R3, R3, R4, RZ, 0xfc, !PT ;  /* 0x0000000403037212 */ /* 0x000fc800078efcff */
[----:B------:R-:W-:-:S07]  /*4d30*/  PRMT R0, R3, 0x7610, R0 ;  /* 0x0000761003007816 */ /* 0x000fce0000000000 */
.L_x_6185:
[----:B------:R-:W-:Y:S05]  /*4d40*/  BSYNC B0 ;  /* 0x0000000000007941 */ /* 0x000fea0003800000 */
.L_x_6184:
[----:B------:R0:W-:Y:S01]  /*4d50*/  STG.E.U8 desc[UR36][R8.64], R0 ;  /* 0x0000000008007986 */ /* 0x0001e2000c101124 */
[----:B------:R-:W-:Y:S01]  /*4d60*/  IMAD.MOV.U32 R26, RZ, RZ, R28 ;  /* 0x000000ffff1a7224 */ /* 0x000fe200078e001c */
[----:B------:R-:W-:Y:S06]  /*4d70*/  BRA `(.L_x_6159) ;  /* 0x00000004001c7947 */ /* 0x000fec0003800000 */
.L_x_6182:
        /* <DEDUP_REMOVED lines=16> */
.L_x_6189:
[----:B----4-:R-:W-:-:S04]  /*4e80*/  LOP3.LUT R4, R4, 0x80000000, RZ, 0xc0, !PT ;  /* 0x8000000004047812 */ /* 0x010fc800078ec0ff */
[----:B------:R-:W-:-:S04]  /*4e90*/  SHF.R.U32.HI R4, RZ, 0x18, R4 ;  /* 0x00000018ff047819 */ /* 0x000fc80000011604 */
[----:B------:R-:W-:-:S04]  /*4ea0*/  LOP3.LUT R3, R3, R4, RZ, 0xfc, !PT ;  /* 0x0000000403037212 */ /* 0x000fc800078efcff */
[----:B------:R-:W-:-:S07]  /*4eb0*/  PRMT R0, R3, 0x7610, R0 ;  /* 0x0000761003007816 */ /* 0x000fce0000000000 */
.L_x_6188:
[----:B------:R-:W-:Y:S05]  /*4ec0*/  BSYNC B0 ;  /* 0x0000000000007941 */ /* 0x000fea0003800000 */
.L_x_6187:
[----:B------:R0:W-:Y:S01]  /*4ed0*/  STG.E.U8 desc[UR36][R8.64], R0 ;  /* 0x0000000008007986 */ /* 0x0001e2000c101124 */
[----:B------:R-:W-:Y:S01]  /*4ee0*/  IMAD.MOV.U32 R26, RZ, RZ, R28 ;  /* 0x000000ffff1a7224 */ /* 0x000fe200078e001c */
[----:B------:R-:W-:Y:S06]  /*4ef0*/  BRA `(.L_x_6159) ;  /* 0x0000000000bc7947 */ /* 0x000fec0003800000 */
.L_x_6181:
        /* <DEDUP_REMOVED lines=22> */
.L_x_6164:
[----:B------:R-:W-:Y:S01]  /*5060*/  MOV R14, 0x0 ;  /* 0x00000000000e7802 */ /* 0x000fe20000000f00 */
[----:B------:R-:W-:Y:S01]  /*5070*/  ULDC.64 UR4, c[0x4][0x198] ;  /* 0x0100660000047ab9 */ /* 0x000fe20000000a00 */
[----:B------:R-:W-:Y:S01]  /*5080*/  ULDC.64 UR6, c[0x4][0x1a0] ;  /* 0x0100680000067ab9 */ /* 0x000fe20000000a00 */
[----:B----4-:R-:W-:Y:S02]  /*5090*/  IMAD.U32 R4, RZ, RZ, UR4 ;  /* 0x00000004ff047e24 */ /* 0x010fe4000f8e00ff */
        /* <DEDUP_REMOVED lines=11> */
[----:B01-3--:R-:W-:Y:S05]  /*5150*/  CALL.ABS.NOINC R14 ;  /* 0x000000000e007343 */ /* 0x00bfea0003c00000 */
.L_x_6192:
[----:B------:R-:W-:Y:S01]  /*5160*/  IMAD.MOV.U32 R26, RZ, RZ, R28 ;  /* 0x000000ffff1a7224 */ /* 0x000fe200078e001c */
[----:B------:R-:W-:Y:S06]  /*5170*/  BRA `(.L_x_6159) ;  /* 0x00000000001c7947 */ /* 0x000fec0003800000 */
.L_x_6191:
[----:B----4-:R-:W0:Y:S01]  /*5180*/  F2I.U64.TRUNC R4, R4 ;  /* 0x0000000400047311 */ /* 0x010e22000020d800 */
[----:B------:R-:W-:Y:S01]  /*5190*/  IMAD.MOV.U32 R26, RZ, RZ, R28 ;  /* 0x000000ffff1a7224 */ /* 0x000fe200078e001c */
[----:B0-----:R0:W-:Y:S01]  /*51a0*/  STG.E.64 desc[UR36][R8.64], R4 ;  /* 0x0000000408007986 */ /* 0x0011e2000c101b24 */
[----:B------:R-:W-:Y:S05]  /*51b0*/  BRA `(.L_x_6159) ;  /* 0x00000000000c7947 */ /* 0x000fea0003800000 */
.L_x_6190:
[----:B------:R-:W0:Y:S01]  /*51c0*/  F2I.FTZ.U32.TRUNC.NTZ R3, R4 ;  /* 0x0000000400037305 */ /* 0x000e22000021f000 */
[----:B------:R-:W-:Y:S01]  /*51d0*/  IMAD.MOV.U32 R26, RZ, RZ, R28 ;  /* 0x000000ffff1a7224 */ /* 0x000fe200078e001c */
[----:B0-----:R2:W-:Y:S06]  /*51e0*/  STG.E desc[UR36][R8.64], R3 ;  /* 0x0000000308007986 */ /* 0x0015ec000c101924 */
.L_x_6159:
[----:B------:R-:W-:Y:S05]  /*51f0*/  BSYNC B6 ;  /* 0x0000000000067941 */ /* 0x000fea0003800000 */
.L_x_6158:
[----:B------:R-:W-:Y:S01]  /*5200*/  ISETP.GE.AND P0, PT, R26, R17, PT ;  /* 0x000000111a00720c */ /* 0x000fe20003f06270 */
[----:B------:R-:W-:-:S12]  /*5210*/  BSSY B6, `(.L_x_6193) ;  /* 0x00001d8000067945 */ /* 0x000fd80003800000 */
[----:B------:R-:W-:Y:S05]  /*5220*/  @P0 BRA `(.L_x_6194) ;  /* 0x0000001c00580947 */ /* 0x000fea0003800000 */
[----:B0-2---:R-:W0:Y:S01]  /*5230*/  LDC.64 R8, c[0x0][0x220] ;  /* 0x00008800ff087b82 */ /* 0x005e220000000a00 */
[----:B------:R-:W-:Y:S01]  /*5240*/  IMAD R0, R2, 0x200, R26 ;  /* 0x0000020002007824 */ /* 0x000fe200078e021a */
[----:B----4-:R-:W-:Y:S01]  /*5250*/  PRMT R4, R16, 0x9910, RZ ;  /* 0x0000991010047816 */ /* 0x010fe200000000ff */
        /* <DEDUP_REMOVED lines=18> */
.L_x_6198:
[----:B-1-3--:R-:W0:Y:S02]  /*5380*/  F2I.S64.TRUNC R18, R18 ;  /* 0x0000001200127311 */ /* 0x00ae24000020d900 */
[----:B0-----:R-:W-:-:S05]  /*5390*/  IMAD.MOV.U32 R3, RZ, RZ, R18 ;  /* 0x000000ffff037224 */ /* 0x001fca00078e0012 */
[----:B------:R0:W-:Y:S01]  /*53a0*/  STG.E.U8 desc[UR36][R8.64], R3 ;  /* 0x0000000308007986 */ /* 0x0001e2000c101124 */
[----:B------:R-:W-:Y:S05]  /*53b0*/  BRA `(.L_x_6200) ;  /* 0x0000000c00407947 */ /* 0x000fea0003800000 */
.L_x_6197:
[----:B------:R-:W-:-:S13]  /*53c0*/  ISETP.NE.AND P0, PT, R0, 0x2, PT ;  /* 0x000000020000780c */ /* 0x000fda0003f05270 */
[----:B------:R-:W-:Y:S05]  /*53d0*/  @!P0 BRA `(.L_x_6201) ;  /* 0x0000000000288947 */ /* 0x000fea0003800000 */
[----:B------:R-:W-:-:S13]  /*53e0*/  ISETP.NE.AND P0, PT, R0, 0x3, PT ;  /* 0x000000030000780c */ /* 0x000fda0003f05270 */
[----:B------:R-:W-:Y:S05]  /*53f0*/  @!P0 BRA `(.L_x_6202) ;  /* 0x0000000000148947 */ /* 0x000fea0003800000 */
[----:B------:R-:W-:-:S13]  /*5400*/  ISETP.NE.AND P0, PT, R0, 0x4, PT ;  /* 0x000000040000780c */ /* 0x000fda0003f05270 */
[----:B------:R-:W-:Y:S05]  /*5410*/  @P0 BRA `(.L_x_6199) ;  /* 0x0000000800d00947 */ /* 0x000fea0003800000 */
[----:B-1-3--:R-:W0:Y:S02]  /*5420*/  F2I.S64.TRUNC R18, R18 ;  /* 0x0000001200127311 */ /* 0x00ae24000020d900 */
[----:B0-----:R0:W-:Y:S01]  /*5430*/  STG.E.64 desc[UR36][R8.64], R18 ;  /* 0x0000001208007986 */ /* 0x0011e2000c101b24 */
[----:B------:R-:W-:Y:S05]  /*5440*/  BRA `(.L_x_6200) ;  /* 0x0000000c001c7947 */ /* 0x000fea0003800000 */
.L_x_6202:
[----:B------:R-:W0:Y:S02]  /*5450*/  F2I.FTZ.TRUNC.NTZ R3, R18 ;  /* 0x0000001200037305 */ /* 0x000e24000021f100 */
[----:B0-----:R0:W-:Y:S01]  /*5460*/  STG.E desc[UR36][R8.64], R3 ;  /* 0x0000000308007986 */ /* 0x0011e2000c101924 */
[----:B------:R-:W-:Y:S05]  /*5470*/  BRA `(.L_x_6200) ;  /* 0x0000000c00107947 */ /* 0x000fea0003800000 */
.L_x_6201:
[----:B------:R-:W0:Y:S02]  /*5480*/  F2I.FTZ.TRUNC.NTZ R3, R18 ;  /* 0x0000001200037305 */ /* 0x000e24000021f100 */
[----:B0-----:R0:W-:Y:S01]  /*5490*/  STG.E.U16 desc[UR36][R8.64], R3 ;  /* 0x0000000308007986 */ /* 0x0011e2000c101524 */
[----:B------:R-:W-:Y:S05]  /*54a0*/  BRA `(.L_x_6200) ;  /* 0x0000000c00047947 */ /* 0x000fea0003800000 */
.L_x_6196:
        /* <DEDUP_REMOVED lines=8> */
.L_x_6204:
[----:B------:R-:W-:-:S05]  /*5530*/  F2FP.F16.F32.PACK_AB R18, RZ, R18 ;  /* 0x00000012ff12723e */ /* 0x000fca00000000ff */
[----:B------:R0:W-:Y:S01]  /*5540*/  STG.E.U16 desc[UR36][R8.64], R18 ;  /* 0x0000001208007986 */ /* 0x0001e2000c101524 */
[----:B------:R-:W-:Y:S05]  /*5550*/  BRA `(.L_x_6200) ;  /* 0x0000000800d87947 */ /* 0x000fea0003800000 */
.L_x_6203:
[----:B------:R-:W-:-:S13]  /*5560*/  ISETP.NE.AND P0, PT, R0, 0x7, PT ;  /* 0x000000070000780c */ /* 0x000fda0003f05270 */
[----:B------:R-:W-:Y:S05]  /*5570*/  @!P0 BRA `(.L_x_6205) ;  /* 0x00000000002c8947 */ /* 0x000fea0003800000 */
[----:B------:R-:W-:-:S13]  /*5580*/  ISETP.NE.AND P0, PT, R0, 0x8, PT ;  /* 0x000000080000780c */ /* 0x000fda0003f05270 */
[----:B------:R-:W-:Y:S05]  /*5590*/  @!P0 BRA `(.L_x_6206) ;  /* 0x0000000000148947 */ /* 0x000fea0003800000 */
[----:B------:R-:W-:-:S13]  /*55a0*/  ISETP.NE.AND P0, PT, R0, 0x9, PT ;  /* 0x000000090000780c */ /* 0x000fda0003f05270 */
[----:B------:R-:W-:Y:S05]  /*55b0*/  @P0 BRA `(.L_x_6199) ;  /* 0x0000000800680947 */ /* 0x000fea0003800000 */
[----:B-1-3--:R-:W-:-:S05]  /*55c0*/  IMAD.MOV.U32 R19, RZ, RZ, RZ ;  /* 0x000000ffff137224 */ /* 0x00afca00078e00ff */
[----:B------:R0:W-:Y:S01]  /*55d0*/  STG.E.64 desc[UR36][R8.64], R18 ;  /* 0x0000001208007986 */ /* 0x0001e2000c101b24 */
[----:B------:R-:W-:Y:S05]  /*55e0*/  BRA `(.L_x_6200) ;  /* 0x0000000800b47947 */ /* 0x000fea0003800000 */
.L_x_6206:
[----:B------:R-:W-:-:S04]  /*55f0*/  F2FP.F16.F32.PACK_AB R3, RZ, R18 ;  /* 0x00000012ff03723e */ /* 0x000fc800000000ff */
[----:B------:R-:W-:-:S05]  /*5600*/  PRMT R3, R3, 0x5410, RZ ;  /* 0x0000541003037816 */ /* 0x000fca00000000ff */
[----:B------:R0:W-:Y:S01]  /*5610*/  STG.E desc[UR36][R8.64], R3 ;  /* 0x0000000308007986 */ /* 0x0001e2000c101924 */
[----:B------:R-:W-:Y:S05]  /*5620*/  BRA `(.L_x_6200) ;  /* 0x0000000800a47947 */ /* 0x000fea0003800000 */
.L_x_6205:
[----:B------:R-:W-:-:S06]  /*5630*/  FMUL.FTZ R4, R18, 1 ;  /* 0x3f80000012047820 */ /* 0x000fcc0000410000 */
[----:B------:R-:W0:Y:S02]  /*5640*/  F2F.F64.F32 R4, R4 ;  /* 0x0000000400047310 */ /* 0x000e240000201800 */
[----:B0-----:R0:W-:Y:S01]  /*5650*/  STG.E.64 desc[UR36][R8.64], R4 ;  /* 0x0000000408007986 */ /* 0x0011e2000c101b24 */
[----:B------:R-:W-:Y:S05]  /*5660*/  BRA `(.L_x_6200) ;  /* 0x0000000800947947 */ /* 0x000fea0003800000 */
.L_x_6195:
        /* <DEDUP_REMOVED lines=12> */
.L_x_6209:
[----:B------:R-:W-:Y:S01]  /*5730*/  FMUL.FTZ R4, R18, 1 ;  /* 0x3f80000012047820 */ /* 0x000fe20000410000 */
[----:B------:R-:W-:-:S05]  /*5740*/  CS2R R6, SRZ ;  /* 0x0000000000067805 */ /* 0x000fca000001ff00 */
[----:B------:R-:W0:Y:S02]  /*5750*/  F2F.F64.F32 R4, R4 ;  /* 0x0000000400047310 */ /* 0x000e240000201800 */
[----:B0-----:R0:W-:Y:S01]  /*5760*/  STG.E.128 desc[UR36][R8.64], R4 ;  /* 0x0000000408007986 */ /* 0x0011e2000c101d24 */
[----:B------:R-:W-:Y:S05]  /*5770*/  BRA `(.L_x_6200) ;  /* 0x0000000800507947 */ /* 0x000fea0003800000 */
.L_x_6208:
        /* <DEDUP_REMOVED lines=20> */
.L_x_6213:
[----:B------:R-:W-:Y:S05]  /*58c0*/  BSYNC B0 ;  /* 0x0000000000007941 */ /* 0x000fea0003800000 */
.L_x_6212:
[----:B------:R-:W-:-:S05]  /*58d0*/  LOP3.LUT R5, R0, R5, RZ, 0xfc, !PT ;  /* 0x0000000500057212 */ /* 0x000fca00078efcff */
[----:B------:R0:W-:Y:S01]  /*58e0*/  STG.E.U8 desc[UR36][R8.64], R5 ;  /* 0x0000000508007986 */ /* 0x0001e2000c101124 */
[----:B------:R-:W-:Y:S05]  /*58f0*/  BRA `(.L_x_6200) ;  /* 0x0000000400f07947 */ /* 0x000fea0003800000 */
.L_x_6211:
        /* <DEDUP_REMOVED lines=12> */
.L_x_6215:
[----:B------:R-:W-:Y:S01]  /*59c0*/  IMAD.MOV.U32 R0, RZ, RZ, 0x7f ;  /* 0x0000007fff007424 */ /* 0x000fe200078e00ff */
[----:B------:R-:W-:-:S04]  /*59d0*/  ISETP.GT.U32.AND P0, PT, R4, 0x7f800000, PT ;  /* 0x7f8000000400780c */ /* 0x000fc80003f04070 */
[----:B------:R-:W-:-:S09]  /*59e0*/  SEL R0, R0, 0x7c, P0 ;  /* 0x0000007c00007807 */ /* 0x000fd20000000000 */
.L_x_6216:
[----:B------:R-:W-:Y:S05]  /*59f0*/  BSYNC B0 ;  /* 0x0000000000007941 */ /* 0x000fea0003800000 */
.L_x_6214:
[----:B------:R-:W-:-:S04]  /*5a00*/  LOP3.LUT R18, R18, 0x80000000, RZ, 0xc0, !PT ;  /* 0x8000000012127812 */ /* 0x000fc800078ec0ff */
[----:B------:R-:W-:-:S04]  /*5a10*/  SHF.R.U32.HI R3, RZ, 0x18, R18 ;  /* 0x00000018ff037819 */ /* 0x000fc80000011612 */
[----:B------:R-:W-:-:S05]  /*5a20*/  LOP3.LUT R3, R0, R3, RZ, 0xfc, !PT ;  /* 0x0000000300037212 */ /* 0x000fca00078efcff */
[----:B------:R0:W-:Y:S01]  /*5a30*/  STG.E.U8 desc[UR36][R8.64], R3 ;  /* 0x0000000308007986 */ /* 0x0001e2000c101124 */
[----:B------:R-:W-:Y:S05]  /*5a40*/  BRA `(.L_x_6200) ;  /* 0x00000004009c7947 */ /* 0x000fea0003800000 */
.L_x_6210:
[----:B------:R-:W-:-:S05]  /*5a50*/  F2FP.BF16.F32.PACK_AB R18, RZ, R18 ;  /* 0x00000012ff12723e */ /* 0x000fca00000010ff */
[----:B------:R0:W-:Y:S01]  /*5a60*/  STG.E.U16 desc[UR36][R8.64], R18 ;  /* 0x0000001208007986 */ /* 0x0001e2000c101524 */
[----:B------:R-:W-:Y:S05]  /*5a70*/  BRA `(.L_x_6200) ;  /* 0x0000000400907947 */ /* 0x000fea0003800000 */
.L_x_6207:
        /* <DEDUP_REMOVED lines=11> */
.L_x_6219:
        /* <DEDUP_REMOVED lines=16> */
.L_x_6222:
[----:B------:R-:W-:-:S04]  /*5c30*/  LOP3.LUT R18, R18, 0x80000000, RZ, 0xc0, !PT ;  /* 0x8000000012127812 */ /* 0x000fc800078ec0ff */
[----:B------:R-:W-:-:S04]  /*5c40*/  SHF.R.U32.HI R3, RZ, 0x18, R18 ;  /* 0x00000018ff037819 */ /* 0x000fc80000011612 */
[----:B------:R-:W-:-:S04]  /*5c50*/  LOP3.LUT R0, R0, R3, RZ, 0xfc, !PT ;  /* 0x0000000300007212 */ /* 0x000fc800078efcff */
[----:B------:R-:W-:-:S07]  /*5c60*/  PRMT R4, R0, 0x7610, R4 ;  /* 0x0000761000047816 */ /* 0x000fce0000000004 */
.L_x_6221:
[----:B------:R-:W-:Y:S05]  /*5c70*/  BSYNC B0 ;  /* 0x0000000000007941 */ /* 0x000fea0003800000 */
.L_x_6220:
[----:B------:R0:W-:Y:S01]  /*5c80*/  STG.E.U8 desc[UR36][R8.64], R4 ;  /* 0x0000000408007986 */ /* 0x0001e2000c101124 */
[----:B------:R-:W-:Y:S05]  /*5c90*/  BRA `(.L_x_6200) ;  /* 0x0000000400087947 */ /* 0x000fea0003800000 */
.L_x_6218:
        /* <DEDUP_REMOVED lines=16> */
.L_x_6225:
[----:B------:R-:W-:-:S04]  /*5da0*/  LOP3.LUT R18, R18, 0x80000000, RZ, 0xc0, !PT ;  /* 0x8000000012127812 */ /* 0x000fc800078ec0ff */
[----:B------:R-:W-:-:S04]  /*5db0*/  SHF.R.U32.HI R3, RZ, 0x18, R18 ;  /* 0x00000018ff037819 */ /* 0x000fc80000011612 */
[----:B------:R-:W-:-:S04]  /*5dc0*/  LOP3.LUT R0, R0, R3, RZ, 0xfc, !PT ;  /* 0x0000000300007212 */ /* 0x000fc800078efcff */
[----:B------:R-:W-:-:S07]  /*5dd0*/  PRMT R4, R0, 0x7610, R4 ;  /* 0x0000761000047816 */ /* 0x000fce0000000004 */
.L_x_6224:
[----:B------:R-:W-:Y:S05]  /*5de0*/  BSYNC B0 ;  /* 0x0000000000007941 */ /* 0x000fea0003800000 */
.L_x_6223:
[----:B------:R0:W-:Y:S01]  /*5df0*/  STG.E.U8 desc[UR36][R8.64], R4 ;  /* 0x0000000408007986 */ /* 0x0001e2000c101124 */
[----:B------:R-:W-:Y:S05]  /*5e00*/  BRA `(.L_x_6200) ;  /* 0x0000000000ac7947 */ /* 0x000fea0003800000 */
.L_x_6217:
        /* <DEDUP_REMOVED lines=21> */
.L_x_6199:
        /* <DEDUP_REMOVED lines=16> */
.L_x_6228:
[----:B------:R-:W-:Y:S05]  /*6060*/  BRA `(.L_x_6200) ;  /* 0x0000000000147947 */ /* 0x000fea0003800000 */
.L_x_6227:
[----:B-1-3--:R-:W0:Y:S02]  /*6070*/  F2I.U64.TRUNC R18, R18 ;  /* 0x0000001200127311 */ /* 0x00ae24000020d800 */
[----:B0-----:R4:W-:Y:S01]  /*6080*/  STG.E.64 desc[UR36][R8.64], R18 ;  /* 0x0000001208007986 */ /* 0x0019e2000c101b24 */
[----:B------:R-:W-:Y:S05]  /*6090*/  BRA `(.L_x_6200) ;  /* 0x0000000000087947 */ /* 0x000fea0003800000 */
.L_x_6226:
[----:B------:R-:W0:Y:S02]  /*60a0*/  F2I.FTZ.U32.TRUNC.NTZ R3, R18 ;  /* 0x0000001200037305 */ /* 0x000e24000021f000 */
[----:B0-----:R0:W-:Y:S02]  /*60b0*/  STG.E desc[UR36][R8.64], R3 ;  /* 0x0000000308007986 */ /* 0x0011e4000c101924 */
.L_x_6200:
[----:B------:R-:W-:-:S05]  /*60c0*/  VIADD R26, R26, 0x80 ;  /* 0x000000801a1a7836 */ /* 0x000fca0000000000 */
[----:B------:R-:W-:-:S13]  /*60d0*/  ISETP.GE.AND P0, PT, R26, R17, PT ;  /* 0x000000111a00720c */ /* 0x000fda0003f06270 */
[----:B------:R-:W-:Y:S05]  /*60e0*/  @P0 BRA `(.L_x_6194) ;  /* 0x0000000c00a80947 */ /* 0x000fea0003800000 */
[----:B0-2-4-:R-:W0:Y:S01]  /*60f0*/  LDC.64 R8, c[0x0][0x220] ;  /* 0x00008800ff087b82 */ /* 0x015e220000000a00 */
        /* <DEDUP_REMOVED lines=20> */
.L_x_6232:
[----:B------:R-:W0:Y:S02]  /*6240*/  F2I.S64.TRUNC R22, R22 ;  /* 0x0000001600167311 */ /* 0x000e24000020d900 */
[----:B0-----:R-:W-:-:S05]  /*6250*/  IMAD.MOV.U32 R3, RZ, RZ, R22 ;  /* 0x000000ffff037224 */ /* 0x001fca00078e0016 */
[----:B------:R0:W-:Y:S01]  /*6260*/  STG.E.U8 desc[UR36][R8.64], R3 ;  /* 0x0000000308007986 */ /* 0x0001e2000c101124 */
[----:B------:R-:W-:Y:S05]  /*6270*/  BRA `(.L_x_6234) ;  /* 0x0000000c00407947 */ /* 0x000fea0003800000 */
.L_x_6231:
        /* <DEDUP_REMOVED lines=9> */
.L_x_6236:
[----:B------:R-:W0:Y:S02]  /*6310*/  F2I.FTZ.TRUNC.NTZ R3, R22 ;  /* 0x0000001600037305 */ /* 0x000e24000021f100 */
[----:B0-----:R4:W-:Y:S01]  /*6320*/  STG.E desc[UR36][R8.64], R3 ;  /* 0x0000000308007986 */ /* 0x0019e2000c101924 */
[----:B------:R-:W-:Y:S05]  /*6330*/  BRA `(.L_x_6234) ;  /* 0x0000000c00107947 */ /* 0x000fea0003800000 */
.L_x_6235:
[----:B------:R-:W0:Y:S02]  /*6340*/  F2I.FTZ.TRUNC.NTZ R3, R22 ;  /* 0x0000001600037305 */ /* 0x000e24000021f100 */
[----:B0-----:R0:W-:Y:S01]  /*6350*/  STG.E.U16 desc[UR36][R8.64], R3 ;  /* 0x0000000308007986 */ /* 0x0011e2000c101524 */
[----:B------:R-:W-:Y:S05]  /*6360*/  BRA `(.L_x_6234) ;  /* 0x0000000c00047947 */ /* 0x000fea0003800000 */
.L_x_6230:
        /* <DEDUP_REMOVED lines=8> */
.L_x_6238:
[----:B------:R-:W-:-:S05]  /*63f0*/  F2FP.F16.F32.PACK_AB R22, RZ, R22 ;  /* 0x00000016ff16723e */ /* 0x000fca00000000ff */
[----:B------:R0:W-:Y:S01]  /*6400*/  STG.E.U16 desc[UR36][R8.64], R22 ;  /* 0x0000001608007986 */ /* 0x0001e2000c101524 */
[----:B------:R-:W-:Y:S05]  /*6410*/  BRA `(.L_x_6234) ;  /* 0x0000000800d87947 */ /* 0x000fea0003800000 */
.L_x_6237:
        /* <DEDUP_REMOVED lines=9> */
.L_x_6240:
[----:B------:R-:W-:-:S04]  /*64b0*/  F2FP.F16.F32.PACK_AB R3, RZ, R22 ;  /* 0x00000016ff03723e */ /* 0x000fc800000000ff */
[----:B------:R-:W-:-:S05]  /*64c0*/  PRMT R3, R3, 0x5410, RZ ;  /* 0x0000541003037816 */ /* 0x000fca00000000ff */
[----:B------:R0:W-:Y:S01]  /*64d0*/  STG.E desc[UR36][R8.64], R3 ;  /* 0x0000000308007986 */ /* 0x0001e2000c101924 */
[----:B------:R-:W-:Y:S05]  /*64e0*/  BRA `(.L_x_6234) ;  /* 0x0000000800a47947 */ /* 0x000fea0003800000 */
.L_x_6239:
[----:B------:R-:W-:-:S06]  /*64f0*/  FMUL.FTZ R4, R22, 1 ;  /* 0x3f80000016047820 */ /* 0x000fcc0000410000 */
[----:B------:R-:W0:Y:S02]  /*6500*/  F2F.F64.F32 R4, R4 ;  /* 0x0000000400047310 */ /* 0x000e240000201800 */
[----:B0-----:R0:W-:Y:S01]  /*6510*/  STG.E.64 desc[UR36][R8.64], R4 ;  /* 0x0000000408007986 */ /* 0x0011e2000c101b24 */
[----:B------:R-:W-:Y:S05]  /*6520*/  BRA `(.L_x_6234) ;  /* 0x0000000800947947 */ /* 0x000fea0003800000 */
.L_x_6229:
        /* <DEDUP_REMOVED lines=12> */
.L_x_6243:
[----:B------:R-:W-:Y:S01]  /*65f0*/  FMUL.FTZ R4, R22, 1 ;  /* 0x3f80000016047820 */ /* 0x000fe20000410000 */
[----:B------:R-:W-:-:S05]  /*6600*/  CS2R R6, SRZ ;  /* 0x0000000000067805 */ /* 0x000fca000001ff00 */
[----:B------:R-:W0:Y:S02]  /*6610*/  F2F.F64.F32 R4, R4 ;  /* 0x0000000400047310 */ /* 0x000e240000201800 */
[----:B0-----:R0:W-:Y:S01]  /*6620*/  STG.E.128 desc[UR36][R8.64], R4 ;  /* 0x0000000408007986 */ /* 0x0011e2000c101d24 */
[----:B------:R-:W-:Y:S05]  /*6630*/  BRA `(.L_x_6234) ;  /* 0x0000000800507947 */ /* 0x000fea0003800000 */
.L_x_6242:
        /* <DEDUP_REMOVED lines=20> */
.L_x_6247:
[----:B------:R-:W-:Y:S05]  /*6780*/  BSYNC B0 ;  /* 0x0000000000007941 */ /* 0x000fea0003800000 */
.L_x_6246:
[----:B------:R-:W-:-:S05]  /*6790*/  LOP3.LUT R5, R0, R5, RZ, 0xfc, !PT ;  /* 0x0000000500057212 */ /* 0x000fca00078efcff */
[----:B------:R0:W-:Y:S01]  /*67a0*/  STG.E.U8 desc[UR36][R8.64], R5 ;  /* 0x0000000508007986 */ /* 0x0001e2000c101124 */
[----:B------:R-:W-:Y:S05]  /*67b0*/  BRA `(.L_x_6234) ;  /* 0x0000000400f07947 */ /* 0x000fea0003800000 */
.L_x_6245:
        /* <DEDUP_REMOVED lines=12> */
.L_x_6249:
[----:B------:R-:W-:Y:S01]  /*6880*/  IMAD.MOV.U32 R0, RZ, RZ, 0x7f ;  /* 0x0000007fff007424 */ /* 0x000fe200078e00ff */
[----:B------:R-:W-:-:S04]  /*6890*/  ISETP.GT.U32.AND P0, PT, R4, 0x7f800000, PT ;  /* 0x7f8000000400780c */ /* 0x000fc80003f04070 */
[----:B------:R-:W-:-:S09]  /*68a0*/  SEL R0, R0, 0x7c, P0 ;  /* 0x0000007c00007807 */ /* 0x000fd20000000000 */
.L_x_6250:
[----:B------:R-:W-:Y:S05]  /*68b0*/  BSYNC B0 ;  /* 0x0000000000007941 */ /* 0x000fea0003800000 */
.L_x_6248:
[----:B------:R-:W-:-:S04]  /*68c0*/  LOP3.LUT R22, R22, 0x80000000, RZ, 0xc0, !PT ;  /* 0x8000000016167812 */ /* 0x000fc800078ec0ff */
[----:B------:R-:W-:-:S04]  /*68d0*/  SHF.R.U32.HI R3, RZ, 0x18, R22 ;  /* 0x00000018ff037819 */ /* 0x000fc80000011616 */
[----:B------:R-:W-:-:S05]  /*68e0*/  LOP3.LUT R3, R0, R3, RZ, 0xfc, !PT ;  /* 0x0000000300037212 */ /* 0x000fca00078efcff */
[----:B------:R0:W-:Y:S01]  /*68f0*/  STG.E.U8 desc[UR36][R8.64], R3 ;  /* 0x0000000308007986 */ /* 0x0001e2000c101124 */
[----:B------:R-:W-:Y:S05]  /*6900*/  BRA `(.L_x_6234) ;  /* 0x00000004009c7947 */ /* 0x000fea0003800000 */
.L_x_6244:
[----:B------:R-:W-:-:S05]  /*6910*/  F2FP.BF16.F32.PACK_AB R22, RZ, R22 ;  /* 0x00000016ff16723e */ /* 0x000fca00000010ff */
[----:B------:R0:W-:Y:S01]  /*6920*/  STG.E.U16 desc[UR36][R8.64], R22 ;  /* 0x0000001608007986 */ /* 0x0001e2000c101524 */
[----:B------:R-:W-:Y:S05]  /*6930*/  BRA `(.L_x_6234) ;  /* 0x0000000400907947 */ /* 0x000fea0003800000 */
.L_x_6241:
        /* <DEDUP_REMOVED lines=11> */
.L_x_6253:
        /* <DEDUP_REMOVED lines=16> */
.L_x_6256:
[----:B------:R-:W-:-:S04]  /*6af0*/  LOP3.LUT R22, R22, 0x80000000, RZ, 0xc0, !PT ;  /* 0x8000000016167812 */ /* 0x000fc800078ec0ff */
[----:B------:R-:W-:-:S04]  /*6b00*/  SHF.R.U32.HI R3, RZ, 0x18, R22 ;  /* 0x00000018ff037819 */ /* 0x000fc80000011616 */
[----:B------:R-:W-:-:S04]  /*6b10*/  LOP3.LUT R0, R0, R3, RZ, 0xfc, !PT ;  /* 0x0000000300007212 */ /* 0x000fc800078efcff */
[----:B------:R-:W-:-:S07]  /*6b20*/  PRMT R4, R0, 0x7610, R4 ;  /* 0x0000761000047816 */ /* 0x000fce0000000004 */
.L_x_6255:
[----:B------:R-:W-:Y:S05]  /*6b30*/  BSYNC B0 ;  /* 0x0000000000007941 */ /* 0x000fea0003800000 */
.L_x_6254:
[----:B------:R0:W-:Y:S01]  /*6b40*/  STG.E.U8 desc[UR36][R8.64], R4 ;  /* 0x0000000408007986 */ /* 0x0001e2000c101124 */
[----:B------:R-:W-:Y:S05]  /*6b50*/  BRA `(.L_x_6234) ;  /* 0x0000000400087947 */ /* 0x000fea0003800000 */
.L_x_6252:
        /* <DEDUP_REMOVED lines=16> */
.L_x_6259:
[----:B------:R-:W-:-:S04]  /*6c60*/  LOP3.LUT R22, R22, 0x80000000, RZ, 0xc0, !PT ;  /* 0x8000000016167812 */ /* 0x000fc800078ec0ff */
[----:B------:R-:W-:-:S04]  /*6c70*/  SHF.R.U32.HI R3, RZ, 0x18, R22 ;  /* 0x00000018ff037819 */ /* 0x000fc80000011616 */
[----:B------:R-:W-:-:S04]  /*6c80*/  LOP3.LUT R0, R0, R3, RZ, 0xfc, !PT ;  /* 0x0000000300007212 */ /* 0x000fc800078efcff */
[----:B------:R-:W-:-:S07]  /*6c90*/  PRMT R4, R0, 0x7610, R4 ;  /* 0x0000761000047816 */ /* 0x000fce0000000004 */
.L_x_6258:
[----:B------:R-:W-:Y:S05]  /*6ca0*/  BSYNC B0 ;  /* 0x0000000000007941 */ /* 0x000fea0003800000 */
.L_x_6257:
[----:B------:R0:W-:Y:S01]  /*6cb0*/  STG.E.U8 desc[UR36][R8.64], R4 ;  /* 0x0000000408007986 */ /* 0x0001e2000c101124 */
[----:B------:R-:W-:Y:S05]  /*6cc0*/  BRA `(.L_x_6234) ;  /* 0x0000000000ac7947 */ /* 0x000fea0003800000 */
.L_x_6251:
        /* <DEDUP_REMOVED lines=21> */
.L_x_6233:
        /* <DEDUP_REMOVED lines=16> */
.L_x_6262:
[----:B------:R-:W-:Y:S05]  /*6f20*/  BRA `(.L_x_6234) ;  /* 0x0000000000147947 */ /* 0x000fea0003800000 */
.L_x_6261:
[----:B------:R-:W0:Y:S02]  /*6f30*/  F2I.U64.TRUNC R22, R22 ;  /* 0x0000001600167311 */ /* 0x000e24000020d800 */
[----:B0-----:R0:W-:Y:S01]  /*6f40*/  STG.E.64 desc[UR36][R8.64], R22 ;  /* 0x0000001608007986 */ /* 0x0011e2000c101b24 */
[----:B------:R-:W-:Y:S05]  /*6f50*/  BRA `(.L_x_6234) ;  /* 0x0000000000087947 */ /* 0x000fea0003800000 */
.L_x_6260:
[----:B------:R-:W0:Y:S02]  /*6f60*/  F2I.FTZ.U32.TRUNC.NTZ R3, R22 ;  /* 0x0000001600037305 */ /* 0x000e24000021f000 */
[----:B0-----:R0:W-:Y:S02]  /*6f70*/  STG.E desc[UR36][R8.64], R3 ;  /* 0x0000000308007986 */ /* 0x0011e4000c101924 */
.L_x_6234:
[----:B------:R-:W-:-:S07]  /*6f80*/  VIADD R26, R26, 0x80 ;  /* 0x000000801a1a7836 */ /* 0x000fce0000000000 */
.L_x_6194:
[----:B------:R-:W-:Y:S05]  /*6f90*/  BSYNC B6 ;  /* 0x0000000000067941 */ /* 0x000fea0003800000 */
.L_x_6193:
[----:B------:R-:W-:-:S13]  /*6fa0*/  ISETP.GE.AND P0, PT, R26, R17, PT ;  /* 0x000000111a00720c */ /* 0x000fda0003f06270 */
[----:B------:R-:W-:Y:S05]  /*6fb0*/  @P0 EXIT ;  /* 0x000000000000094d */ /* 0x000fea0003800000 */
[----:B0---4-:R-:W0:Y:S01]  /*6fc0*/  LDC.64 R4, c[0x0][0x220] ;  /* 0x00008800ff047b82 */ /* 0x011e220000000a00 */
[----:B------:R-:W-:Y:S01]  /*6fd0*/  PRMT R0, R16, 0x9910, RZ ;  /* 0x0000991010007816 */ /* 0x000fe200000000ff */
[----:B------:R-:W-:Y:S01]  /*6fe0*/  IMAD R2, R2, 0x200, R26 ;  /* 0x0000020002027824 */ /* 0x000fe200078e021a */
[----:B------:R-:W-:Y:S02]  /*6ff0*/  ULDC UR4, c[0x0][0x240] ;  /* 0x0000900000047ab9 */ /* 0x000fe40000000800 */
[----:B------:R-:W-:Y:S01]  /*7000*/  ISETP.GT.AND P1, PT, R0, 0x9, PT ;  /* 0x000000090000780c */ /* 0x000fe20003f24270 */
[----:B--2---:R-:W-:-:S05]  /*7010*/  IMAD R3, R2, UR4, RZ ;  /* 0x0000000402037c24 */ /* 0x004fca000f8e02ff */
        /* <DEDUP_REMOVED lines=14> */
.L_x_6266:
[----:B------:R-:W0:Y:S02]  /*7100*/  F2I.S64.TRUNC R24, R24 ;  /* 0x0000001800187311 */ /* 0x000e24000020d900 */
[----:B0-----:R-:W-:-:S05]  /*7110*/  IMAD.MOV.U32 R5, RZ, RZ, R24 ;  /* 0x000000ffff057224 */ /* 0x001fca00078e0018 */
[----:B------:R-:W-:Y:S01]  /*7120*/  STG.E.U8 desc[UR36][R2.64], R5 ;  /* 0x0000000502007986 */ /* 0x000fe2000c101124 */
[----:B------:R-:W-:Y:S05]  /*7130*/  EXIT ;  /* 0x000000000000794d */ /* 0x000fea0003800000 */
.L_x_6265:
        /* <DEDUP_REMOVED lines=9> */
.L_x_6269:
[----:B------:R-:W0:Y:S02]  /*71d0*/  F2I.FTZ.TRUNC.NTZ R5, R24 ;  /* 0x0000001800057305 */ /* 0x000e24000021f100 */
[----:B0-----:R-:W-:Y:S01]  /*71e0*/  STG.E desc[UR36][R2.64], R5 ;  /* 0x0000000502007986 */ /* 0x001fe2000c101924 */
[----:B------:R-:W-:Y:S05]  /*71f0*/  EXIT ;  /* 0x000000000000794d */ /* 0x000fea0003800000 */
.L_x_6268:
[----:B------:R-:W0:Y:S02]  /*7200*/  F2I.FTZ.TRUNC.NTZ R5, R24 ;  /* 0x0000001800057305 */ /* 0x000e24000021f100 */
[----:B0-----:R-:W-:Y:S01]  /*7210*/  STG.E.U16 desc[UR36][R2.64], R5 ;  /* 0x0000000502007986 */ /* 0x001fe2000c101524 */
[----:B------:R-:W-:Y:S05]  /*7220*/  EXIT ;  /* 0x000000000000794d */ /* 0x000fea0003800000 */
.L_x_6264:
        /* <DEDUP_REMOVED lines=8> */
.L_x_6271:
[----:B------:R-:W-:-:S05]  /*72b0*/  F2FP.F16.F32.PACK_AB R24, RZ, R24 ;  /* 0x00000018ff18723e */ /* 0x000fca00000000ff */
[----:B------:R-:W-:Y:S01]  /*72c0*/  STG.E.U16 desc[UR36][R2.64], R24 ;  /* 0x0000001802007986 */ /* 0x000fe2000c101524 */
[----:B------:R-:W-:Y:S05]  /*72d0*/  EXIT ;  /* 0x000000000000794d */ /* 0x000fea0003800000 */
.L_x_6270:
        /* <DEDUP_REMOVED lines=9> */
.L_x_6273:
[----:B------:R-:W-:-:S04]  /*7370*/  F2FP.F16.F32.PACK_AB R5, RZ, R24 ;  /* 0x00000018ff05723e */ /* 0x000fc800000000ff */
[----:B------:R-:W-:-:S05]  /*7380*/  PRMT R5, R5, 0x5410, RZ ;  /* 0x0000541005057816 */ /* 0x000fca00000000ff */
[----:B------:R-:W-:Y:S01]  /*7390*/  STG.E desc[UR36][R2.64], R5 ;  /* 0x0000000502007986 */ /* 0x000fe2000c101924 */
[----:B------:R-:W-:Y:S05]  /*73a0*/  EXIT ;  /* 0x000000000000794d */ /* 0x000fea0003800000 */
.L_x_6272:
[----:B------:R-:W-:-:S06]  /*73b0*/  FMUL.FTZ R4, R24, 1 ;  /* 0x3f80000018047820 */ /* 0x000fcc0000410000 */
[----:B------:R-:W0:Y:S02]  /*73c0*/  F2F.F64.F32 R4, R4 ;  /* 0x0000000400047310 */ /* 0x000e240000201800 */
[----:B0-----:R-:W-:Y:S01]  /*73d0*/  STG.E.64 desc[UR36][R2.64], R4 ;  /* 0x0000000402007986 */ /* 0x001fe2000c101b24 */
[----:B------:R-:W-:Y:S05]  /*73e0*/  EXIT ;  /* 0x000000000000794d */ /* 0x000fea0003800000 */
.L_x_6263:
        /* <DEDUP_REMOVED lines=12> */
.L_x_6276:
[----:B------:R-:W-:Y:S01]  /*74b0*/  FMUL.FTZ R4, R24, 1 ;  /* 0x3f80000018047820 */ /* 0x000fe20000410000 */
[----:B------:R-:W-:-:S05]  /*74c0*/  CS2R R6, SRZ ;  /* 0x0000000000067805 */ /* 0x000fca000001ff00 */
[----:B------:R-:W0:Y:S02]  /*74d0*/  F2F.F64.F32 R4, R4 ;  /* 0x0000000400047310 */ /* 0x000e240000201800 */
[----:B0-----:R-:W-:Y:S01]  /*74e0*/  STG.E.128 desc[UR36][R2.64], R4 ;  /* 0x0000000402007986 */ /* 0x001fe2000c101d24 */
[----:B------:R-:W-:Y:S05]  /*74f0*/  EXIT ;  /* 0x000000000000794d */ /* 0x000fea0003800000 */
.L_x_6275:
        /* <DEDUP_REMOVED lines=20> */
.L_x_6280:
[----:B------:R-:W-:Y:S05]  /*7640*/  BSYNC B0 ;  /* 0x0000000000007941 */ /* 0x000fea0003800000 */
.L_x_6279:
[----:B------:R-:W-:-:S05]  /*7650*/  LOP3.LUT R7, R0, R7, RZ, 0xfc, !PT ;  /* 0x0000000700077212 */ /* 0x000fca00078efcff */
[----:B------:R-:W-:Y:S01]  /*7660*/  STG.E.U8 desc[UR36][R2.64], R7 ;  /* 0x0000000702007986 */ /* 0x000fe2000c101124 */
[----:B------:R-:W-:Y:S05]  /*7670*/  EXIT ;  /* 0x000000000000794d */ /* 0x000fea0003800000 */
.L_x_6278:
        /* <DEDUP_REMOVED lines=12> */
.L_x_6282:
[----:B------:R-:W-:Y:S01]  /*7740*/  IMAD.MOV.U32 R0, RZ, RZ, 0x7f ;  /* 0x0000007fff007424 */ /* 0x000fe200078e00ff */
[----:B------:R-:W-:-:S04]  /*7750*/  ISETP.GT.U32.AND P0, PT, R4, 0x7f800000, PT ;  /* 0x7f8000000400780c */ /* 0x000fc80003f04070 */
[----:B------:R-:W-:-:S09]  /*7760*/  SEL R0, R0, 0x7c, P0 ;  /* 0x0000007c00007807 */ /* 0x000fd20000000000 */
.L_x_6283:
[----:B------:R-:W-:Y:S05]  /*7770*/  BSYNC B0 ;  /* 0x0000000000007941 */ /* 0x000fea0003800000 */
.L_x_6281:
[----:B------:R-:W-:-:S04]  /*7780*/  LOP3.LUT R24, R24, 0x80000000, RZ, 0xc0, !PT ;  /* 0x8000000018187812 */ /* 0x000fc800078ec0ff */
[----:B------:R-:W-:-:S04]  /*7790*/  SHF.R.U32.HI R5, RZ, 0x18, R24 ;  /* 0x00000018ff057819 */ /* 0x000fc80000011618 */
[----:B------:R-:W-:-:S05]  /*77a0*/  LOP3.LUT R5, R0, R5, RZ, 0xfc, !PT ;  /* 0x0000000500057212 */ /* 0x000fca00078efcff */
[----:B------:R-:W-:Y:S01]  /*77b0*/  STG.E.U8 desc[UR36][R2.64], R5 ;  /* 0x0000000502007986 */ /* 0x000fe2000c101124 */
[----:B------:R-:W-:Y:S05]  /*77c0*/  EXIT ;  /* 0x000000000000794d */ /* 0x000fea0003800000 */
.L_x_6277:
[----:B------:R-:W-:-:S05]  /*77d0*/  F2FP.BF16.F32.PACK_AB R24, RZ, R24 ;  /* 0x00000018ff18723e */ /* 0x000fca00000010ff */
[----:B------:R-:W-:Y:S01]  /*77e0*/  STG.E.U16 desc[UR36][R2.64], R24 ;  /* 0x0000001802007986 */ /* 0x000fe2000c101524 */
[----:B------:R-:W-:Y:S05]  /*77f0*/  EXIT ;  /* 0x000000000000794d */ /* 0x000fea0003800000 */
.L_x_6274:
        /* <DEDUP_REMOVED lines=11> */
.L_x_6286:
        /* <DEDUP_REMOVED lines=16> */
.L_x_6289:
[----:B------:R-:W-:-:S04]  /*79b0*/  LOP3.LUT R24, R24, 0x80000000, RZ, 0xc0, !PT ;  /* 0x8000000018187812 */ /* 0x000fc800078ec0ff */
[----:B------:R-:W-:-:S04]  /*79c0*/  SHF.R.U32.HI R5, RZ, 0x18, R24 ;  /* 0x00000018ff057819 */ /* 0x000fc80000011618 */
[----:B------:R-:W-:-:S04]  /*79d0*/  LOP3.LUT R4, R4, R5, RZ, 0xfc, !PT ;  /* 0x0000000504047212 */ /* 0x000fc800078efcff */
[----:B------:R-:W-:-:S07]  /*79e0*/  PRMT R0, R4, 0x7610, R0 ;  /* 0x0000761004007816 */ /* 0x000fce0000000000 */
.L_x_6288:
[----:B------:R-:W-:Y:S05]  /*79f0*/  BSYNC B0 ;  /* 0x0000000000007941 */ /* 0x000fea0003800000 */
.L_x_6287:
[----:B------:R-:W-:Y:S01]  /*7a00*/  STG.E.U8 desc[UR36][R2.64], R0 ;  /* 0x0000000002007986 */ /* 0x000fe2000c101124 */
[----:B------:R-:W-:Y:S05]  /*7a10*/  EXIT ;  /* 0x000000000000794d */ /* 0x000fea0003800000 */
.L_x_6285:
        /* <DEDUP_REMOVED lines=16> */
.L_x_6292:
[----:B------:R-:W-:-:S04]  /*7b20*/  LOP3.LUT R24, R24, 0x80000000, RZ, 0xc0, !PT ;  /* 0x8000000018187812 */ /* 0x000fc800078ec0ff */
[----:B------:R-:W-:-:S04]  /*7b30*/  SHF.R.U32.HI R5, RZ, 0x18, R24 ;  /* 0x00000018ff057819 */ /* 0x000fc80000011618 */
[----:B------:R-:W-:-:S04]  /*7b40*/  LOP3.LUT R4, R4, R5, RZ, 0xfc, !PT ;  /* 0x0000000504047212 */ /* 0x000fc800078efcff */
[----:B------:R-:W-:-:S07]  /*7b50*/  PRMT R0, R4, 0x7610, R0 ;  /* 0x0000761004007816 */ /* 0x000fce0000000000 */
.L_x_6291:
[----:B------:R-:W-:Y:S05]  /*7b60*/  BSYNC B0 ;  /* 0x0000000000007941 */ /* 0x000fea0003800000 */
.L_x_6290:
[----:B------:R-:W-:Y:S01]  /*7b70*/  STG.E.U8 desc[UR36][R2.64], R0 ;  /* 0x0000000002007986 */ /* 0x000fe2000c101124 */
[----:B------:R-:W-:Y:S05]  /*7b80*/  EXIT ;  /* 0x000000000000794d */ /* 0x000fea0003800000 */
.L_x_6284:
        /* <DEDUP_REMOVED lines=21> */
.L_x_6267:
[----:B------:R-:W-:Y:S01]  /*7ce0*/  MOV R0, 0x0 ;  /* 0x0000000000007802 */ /* 0x000fe20000000f00 */
[----:B------:R-:W-:Y:S01]  /*7cf0*/  ULDC.64 UR4, c[0x4][0x198] ;  /* 0x0100660000047ab9 */ /* 0x000fe20000000a00 */
[----:B------:R-:W-:Y:S01]  /*7d00*/  ULDC.64 UR6, c[0x4][0x70] ;  /* 0x01001c0000067ab9 */ /* 0x000fe20000000a00 */
[----:B------:R-:W-:Y:S01]  /*7d10*/  IMAD.U32 R4, RZ, RZ, UR4 ;  /* 0x00000004ff047e24 */ /* 0x000fe2000f8e00ff */
[----:B------:R0:W2:Y:S01]  /*7d20*/  LDC.64 R2, c[0x4][R0] ;  /* 0x0100000000027b82 */ /* 0x0000a20000000a00 */
        /* <DEDUP_REMOVED lines=10> */
[----:B-123--:R-:W-:Y:S05]  /*7dd0*/  CALL.ABS.NOINC R2 ;  /* 0x0000000002007343 */ /* 0x00efea0003c00000 */
.L_x_6295:
[----:B------:R-:W-:Y:S05]  /*7de0*/  EXIT ;  /* 0x000000000000794d */ /* 0x000fea0003800000 */
.L_x_6294:
[----:B------:R-:W0:Y:S02]  /*7df0*/  F2I.U64.TRUNC R24, R24 ;  /* 0x0000001800187311 */ /* 0x000e24000020d800 */
[----:B0-----:R-:W-:Y:S01]  /*7e00*/  STG.E.64 desc[UR36][R2.64], R24 ;  /* 0x0000001802007986 */ /* 0x001fe2000c101b24 */
[----:B------:R-:W-:Y:S05]  /*7e10*/  EXIT ;  /* 0x000000000000794d */ /* 0x000fea0003800000 */
.L_x_6293:
[----:B------:R-:W0:Y:S02]  /*7e20*/  F2I.FTZ.U32.TRUNC.NTZ R5, R24 ;  /* 0x0000001800057305 */ /* 0x000e24000021f000 */
[----:B0-----:R-:W-:Y:S01]  /*7e30*/  STG.E desc[UR36][R2.64], R5 ;  /* 0x0000000502007986 */ /* 0x001fe2000c101924 */
[----:B------:R-:W-:Y:S05]  /*7e40*/  EXIT ;  /* 0x000000000000794d */ /* 0x000fea0003800000 */
        .weak           $__internal_15_$__cuda_sm20_dblrcp_rn_slowpath_v3
        .type           $__internal_15_$__cuda_sm20_dblrcp_rn_slowpath_v3,@function
        .size           $__internal_15_$__cuda_sm20_dblrcp_rn_slowpath_v3,(.L_x_71450 - $__internal_15_$__cuda_sm20_dblrcp_rn_slowpath_v3)
$__internal_15_$__cuda_sm20_dblrcp_rn_slowpath_v3:
        /* <DEDUP_REMOVED lines=25> */
.L_x_6299:
        /* <DEDUP_REMOVED lines=10> */
.L_x_6297:
[----:B------:R-:W-:Y:S01]  /*8080*/  LOP3.LUT R11, R7, 0x80000, RZ, 0xfc, !PT ;  /* 0x00080000070b7812 */ /* 0x000fe200078efcff */
[----:B------:R-:W-:-:S07]  /*8090*/  IMAD.MOV.U32 R10, RZ, RZ, R6 ;  /* 0x000000ffff0a7224 */ /* 0x000fce00078e0006 */
.L_x_6298:
[----:B------:R-:W-:Y:S05]  /*80a0*/  BSYNC B2 ;  /* 0x0000000000027941 */ /* 0x000fea0003800000 */
.L_x_6296:
[----:B------:R-:W-:Y:S02]  /*80b0*/  IMAD.MOV.U32 R6, RZ, RZ, R0 ;  /* 0x000000ffff067224 */ /* 0x000fe400078e0000 */
[----:B------:R-:W-:-:S04]  /*80c0*/  IMAD.MOV.U32 R7, RZ, RZ, 0x0 ;  /* 0x00000000ff077424 */ /* 0x000fc800078e00ff */
[----:B------:R-:W-:Y:S05]  /*80d0*/  RET.REL.NODEC R6 `(_ZN2at6native27unrolled_elementwise_kernelIZNS0_50_GLOBAL__N__2680c7bb_12_PowKernel_cu_7dd49032_316829pow_tensor_scalar_kernel_implIffEEvRNS_18TensorIteratorBaseET0_EUlfE1_St5arrayIPcLm2EELi4E23TrivialOffsetCalculatorILi1EjESC_NS0_6memory12LoadWithCastILi1EEENSD_13StoreWithCastILi1EEEEEviT_S6_T2_T3_T4_T5_) ;  /* 0xffffff7c06c87950 */ /* 0x000fea0003c3ffff */
.L_x_6300:
        /* <DEDUP_REMOVED lines=10> */
.L_x_71450:


//--------------------- .text._ZN2at6native18elementwise_kernelILi128ELi2EZNS0_22gpu_kernel_impl_nocastIZNS0_50_GLOBAL__N__2680c7bb_12_PowKernel_cu_7dd49032_316829pow_tensor_scalar_kernel_implIffEEvRNS_18TensorIteratorBaseET0_EUlfE1_EEvS6_RKT_EUliE_EEviT1_ --------------------------
	.section	.text._ZN2at6native18elementwise_kernelILi128ELi2EZNS0_22gpu_kernel_impl_nocastIZNS0_50_GLOBAL__N__2680c7bb_12_PowKernel_cu_7dd49032_316829pow_tensor_scalar_kernel_implIffEEvRNS_18TensorIteratorBaseET0_EUlfE1_EEvS6_RKT_EUliE_EEviT1_,"ax",@progbits
	.align	128
        .global         _ZN2at6native18elementwise_kernelILi128ELi2EZNS0_22gpu_kernel_impl_nocastIZNS0_50_GLOBAL__N__2680c7bb_12_PowKernel_cu_7dd49032_316829pow_tensor_scalar_kernel_implIffEEvRNS_18TensorIteratorBaseET0_EUlfE1_EEvS6_RKT_EUliE_EEviT1_
        .type           _ZN2at6native18elementwise_kernelILi128ELi2EZNS0_22gpu_kernel_impl_nocastIZNS0_50_GLOBAL__N__2680c7bb_12_PowKernel_cu_7dd49032_316829pow_tensor_scalar_kernel_implIffEEvRNS_18TensorIteratorBaseET0_EUlfE1_EEvS6_RKT_EUliE_EEviT1_,@function
        .size           _ZN2at6native18elementwise_kernelILi128ELi2EZNS0_22gpu_kernel_impl_nocastIZNS0_50_GLOBAL__N__2680c7bb_12_PowKernel_cu_7dd49032_316829pow_tensor_scalar_kernel_implIffEEvRNS_18TensorIteratorBaseET0_EUlfE1_EEvS6_RKT_EUliE_EEviT1_,(.L_x_71451 - _ZN2at6native18elementwise_kernelILi128ELi2EZNS0_22gpu_kernel_impl_nocastIZNS0_50_GLOBAL__N__2680c7bb_12_PowKernel_cu_7dd49032_316829pow_tensor_scalar_kernel_implIffEEvRNS_18TensorIteratorBaseET0_EUlfE1_EEvS6_RKT_EUliE_EEviT1_)
        .other          _ZN2at6native18elementwise_kernelILi128ELi2EZNS0_22gpu_kernel_impl_nocastIZNS0_50_GLOBAL__N__2680c7bb_12_PowKernel_cu_7dd49032_316829pow_tensor_scalar_kernel_implIffEEvRNS_18TensorIteratorBaseET0_EUlfE1_EEvS6_RKT_EUliE_EEviT1_,@"STO_CUDA_ENTRY STV_DEFAULT"
_ZN2at6native18elementwise_kernelILi128ELi2EZNS0_22gpu_kernel_impl_nocastIZNS0_50_GLOBAL__N__2680c7bb_12_PowKernel_cu_7dd49032_316829pow_tensor_scalar_kernel_implIffEEvRNS_18TensorIteratorBaseET0_EUlfE1_EEvS6_RKT_EUliE_EEviT1_:
.text._ZN2at6native18elementwise_kernelILi128ELi2EZNS0_22gpu_kernel_impl_nocastIZNS0_50_GLOBAL__N__2680c7bb_12_PowKernel_cu_7dd49032_316829pow_tensor_scalar_kernel_implIffEEvRNS_18TensorIteratorBaseET0_EUlfE1_EEvS6_RKT_EUliE_EEviT1_:
        /* <DEDUP_REMOVED lines=312> */
.L_x_6303:
[----:B------:R-:W-:Y:S02]  /*1380*/  ULDC.64 UR6, c[0x0][0x418] ;  /* 0x0001060000067ab9 */ /* 0x000fe40000000a00 */
[----:B------:R-:W-:-:S05]  /*1390*/  IADD3 R12, P0, R2, UR6, RZ ;  /* 0x00000006020c7c10 */ /* 0x000fca000ff1e0ff */
[----:B------:R-:W-:Y:S01]  /*13a0*/  IMAD.X R13, RZ, RZ, UR7, P0 ;  /* 0x00000007ff0d7e24 */ /* 0x000fe200080e06ff */
[----:B------:R-:W-:-:S04]  /*13b0*/  ULDC.64 UR6, c[0x0][0x410] ;  /* 0x0001040000067ab9 */ /* 0x000fc80000000a00 */
[----:B------:R-:W2:Y:S01]  /*13c0*/  LDG.E R12, desc[UR4][R12.64] ;  /* 0x000000040c0c7981 */ /* 0x000ea2000c1e1900 */
[----:B------:R-:W-:Y:S01]  /*13d0*/  IADD3 R4, P1, R5, UR6, RZ ;  /* 0x0000000605047c10 */ /* 0x000fe2000ff3e0ff */
[----:B------:R-:W-:Y:S03]  /*13e0*/  BSSY B1, `(.L_x_6304) ;  /* 0x0000015000017945 */ /* 0x000fe60003800000 */
[----:B------:R-:W-:Y:S01]  /*13f0*/  IADD3.X R5, RZ, UR7, RZ, P1, !PT ;  /* 0x00000007ff057c10 */ /* 0x000fe20008ffe4ff */
[----:B--2---:R-:W-:-:S06]  /*1400*/  FMUL.FTZ R14, R12, R12 ;  /* 0x0000000c0c0e7220 */ /* 0x004fcc0000410000 */
        /* <DEDUP_REMOVED lines=12> */
[----:B------:R-:W-:Y:S02]  /*14d0*/  MOV R7, R15 ;  /* 0x0000000f00077202 */ /* 0x000fe40000000f00 */
[----:B------:R-:W-:Y:S02]  /*14e0*/  IADD3 R12, R2, -0x100000, RZ ;  /* 0xfff00000020c7810 */ /* 0x000fe40007ffe0ff */
[----:B------:R-:W-:-:S07]  /*14f0*/  MOV R8, 0x1510 ;  /* 0x0000151000087802 */ /* 0x000fce0000000f00 */
[----:B------:R-:W-:Y:S05]  /*1500*/  CALL.REL.NOINC `($__internal_16_$__cuda_sm20_dblrcp_rn_slowpath_v3) ;  /* 0x00000014007c7944 */ /* 0x000fea0003c00000 */
[----:B------:R-:W-:Y:S01]  /*1510*/  IMAD.MOV.U32 R8, RZ, RZ, R6 ;  /* 0x000000ffff087224 */ /* 0x000fe200078e0006 */
[----:B------:R-:W-:-:S07]  /*1520*/  MOV R9, R7 ;  /* 0x0000000700097202 */ /* 0x000fce0000000f00 */
.L_x_6305:
[----:B------:R-:W-:Y:S05]  /*1530*/  BSYNC B1 ;  /* 0x0000000000017941 */ /* 0x000fea0003800000 */
.L_x_6304:
[----:B------:R-:W-:Y:S01]  /*1540*/  UMOV UR6, 0xf0000000 ;  /* 0xf000000000067882 */ /* 0x000fe20000000000 */
[----:B------:R-:W-:Y:S01]  /*1550*/  UMOV UR7, 0x380fffff ;  /* 0x380fffff00077882 */ /* 0x000fe20000000000 */
[----:B------:R-:W0:Y:S01]  /*1560*/  F2F.F32.F64 R7, R8 ;  /* 0x0000000800077310 */ /* 0x000e220000301000 */
[----:B------:R-:W-:Y:S01]  /*1570*/  DSETP.GEU.AND P0, PT, |R8|, UR6, PT ;  /* 0x0000000608007e2a */ /* 0x000fe2000bf0e200 */
[----:B------:R-:W-:-:S04]  /*1580*/  LEA R0, R0, R3, 0x8 ;  /* 0x0000000300007211 */ /* 0x000fc800078e40ff */
[----:B------:R-:W-:-:S09]  /*1590*/  IADD3 R11, R0, 0x80, RZ ;  /* 0x00000080000b7810 */ /* 0x000fd20007ffe0ff */
[----:B0-----:R-:W-:-:S05]  /*15a0*/  @!P0 FMUL R7, R7, 1.175494350822287508e-38 ;  /* 0x0080000007078820 */ /* 0x001fca0000400000 */
[----:B------:R0:W-:Y:S02]  /*15b0*/  STG.E desc[UR4][R4.64], R7 ;  /* 0x0000000704007986 */ /* 0x0001e4000c101904 */
.L_x_6302:
[----:B------:R-:W-:Y:S05]  /*15c0*/  BSYNC B0 ;  /* 0x0000000000007941 */ /* 0x000fea0003800000 */
.L_x_6301:
[----:B------:R-:W-:Y:S02]  /*15d0*/  ULDC UR6, c[0x0][0x210] ;  /* 0x0000840000067ab9 */ /* 0x000fe40000000800 */
[----:B------:R-:W-:-:S13]  /*15e0*/  ISETP.GE.AND P0, PT, R11, UR6, PT ;  /* 0x000000060b007c0c */ /* 0x000fda000bf06270 */
[----:B------:R-:W-:Y:S05]  /*15f0*/  @P0 EXIT ;  /* 0x000000000000094d */ /* 0x000fea0003800000 */
[----:B------:R-:W1:Y:S01]  /*1600*/  LDC R8, c[0x0][0x218] ;  /* 0x00008600ff087b82 */ /* 0x000e620000000800 */
[----:B------:R-:W-:Y:S01]  /*1610*/  HFMA2.MMA R3, -RZ, RZ, 0, 0 ;  /* 0x00000000ff037435 */ /* 0x000fe200000001ff */
[----:B------:R-:W-:Y:S02]  /*1620*/  MOV R0, RZ ;  /* 0x000000ff00007202 */ /* 0x000fe40000000f00 */
[----:B-1----:R-:W-:-:S13]  /*1630*/  ISETP.NE.AND P0, PT, R8, RZ, PT ;  /* 0x000000ff0800720c */ /* 0x002fda0003f05270 */
[----:B------:R-:W-:Y:S05]  /*1640*/  @!P0 BRA `(.L_x_6306) ;  /* 0x0000001000a88947 */ /* 0x000fea0003800000 */
[----:B------:R-:W-:Y:S01]  /*1650*/  MOV R3, R11 ;  /* 0x0000000b00037202 */ /* 0x000fe20000000f00 */
[----:B------:R-:W-:Y:S01]  /*1660*/  IMAD.MOV.U32 R2, RZ, RZ, RZ ;  /* 0x000000ffff027224 */ /* 0x000fe200078e00ff */
[----:B------:R-:W-:Y:S01]  /*1670*/  ULDC.64 UR6, c[0x0][0x220] ;  /* 0x0000880000067ab9 */ /* 0x000fe20000000a00 */
[----:B------:R-:W-:Y:S02]  /*1680*/  ISETP.NE.AND P0, PT, R8, 0x1, PT ;  /* 0x000000010800780c */ /* 0x000fe40003f05270 */
[----:B0-----:R-:W-:Y:S01]  /*1690*/  IMAD.HI.U32 R4, R11, UR6, R2 ;  /* 0x000000060b047c27 */ /* 0x001fe2000f8e0002 */
        /* <DEDUP_REMOVED lines=279> */
[----:B------:R-:W-:Y:S01]  /*2810*/  @P0 IMAD.MOV.U32 R6, RZ, RZ, RZ ;  /* 0x000000ffff060224 */ /* 0x000fe200078e00ff */
[----:B------:R-:W-:Y:S02]  /*2820*/  ULDC.64 UR6, c[0x0][0x400] ;  /* 0x0001000000067ab9 */ /* 0x000fe40000000a00 */
        /* <DEDUP_REMOVED lines=12> */
.L_x_6306:
[----:B------:R-:W-:Y:S02]  /*28f0*/  ULDC.64 UR6, c[0x0][0x418] ;  /* 0x0001060000067ab9 */ /* 0x000fe40000000a00 */
[----:B------:R-:W-:-:S04]  /*2900*/  IADD3 R10, P0, R0, UR6, RZ ;  /* 0x00000006000a7c10 */ /* 0x000fc8000ff1e0ff */
[----:B------:R-:W-:Y:S01]  /*2910*/  IADD3.X R11, RZ, UR7, RZ, P0, !PT ;  /* 0x00000007ff0b7c10 */ /* 0x000fe200087fe4ff */
        /* <DEDUP_REMOVED lines=21> */
[----:B------:R-:W-:Y:S05]  /*2a70*/  CALL.REL.NOINC `($__internal_16_$__cuda_sm20_dblrcp_rn_slowpath_v3) ;  /* 0x0000000000207944 */ /* 0x000fea0003c00000 */
.L_x_6308:
[----:B------:R-:W-:Y:S05]  /*2a80*/  BSYNC B0 ;  /* 0x0000000000007941 */ /* 0x000fea0003800000 */
.L_x_6307:
[----:B------:R-:W-:Y:S01]  /*2a90*/  UMOV UR6, 0xf0000000 ;  /* 0xf000000000067882 */ /* 0x000fe20000000000 */
[----:B------:R-:W-:Y:S01]  /*2aa0*/  UMOV UR7, 0x380fffff ;  /* 0x380fffff00077882 */ /* 0x000fe20000000000 */
[----:B------:R-:W0:Y:S01]  /*2ab0*/  F2F.F32.F64 R5, R6 ;  /* 0x0000000600057310 */ /* 0x000e220000301000 */
[----:B------:R-:W-:-:S14]  /*2ac0*/  DSETP.GEU.AND P0, PT, |R6|, UR6, PT ;  /* 0x0000000606007e2a */ /* 0x000fdc000bf0e200 */
[----:B0-----:R-:W-:-:S05]  /*2ad0*/  @!P0 FMUL R5, R5, 1.175494350822287508e-38 ;  /* 0x0080000005058820 */ /* 0x001fca0000400000 */
[----:B------:R-:W-:Y:S01]  /*2ae0*/  STG.E desc[UR4][R2.64], R5 ;  /* 0x0000000502007986 */ /* 0x000fe2000c101904 */
[----:B------:R-:W-:Y:S05]  /*2af0*/  EXIT ;  /* 0x000000000000794d */ /* 0x000fea0003800000 */
        .weak           $__internal_16_$__cuda_sm20_dblrcp_rn_slowpath_v3
        .type           $__internal_16_$__cuda_sm20_dblrcp_rn_slowpath_v3,@function
        .size           $__internal_16_$__cuda_sm20_dblrcp_rn_slowpath_v3,(.L_x_71451 - $__internal_16_$__cuda_sm20_dblrcp_rn_slowpath_v3)
$__internal_16_$__cuda_sm20_dblrcp_rn_slowpath_v3:
[----:B------:R-:W-:Y:S01]  /*2b00*/  DSETP.GTU.AND P0, PT, |R6|, +INF , PT ;  /* 0x7ff000000600742a */ /* 0x000fe20003f0c200 */
[----:B------:R-:W-:-:S13]  /*2b10*/  BSSY B2, `(.L_x_6309) ;  /* 0x0000023000027945 */ /* 0x000fda0003800000 */
        /* <DEDUP_REMOVED lines=22> */
.L_x_6312:
        /* <DEDUP_REMOVED lines=10> */
.L_x_6310:
[----:B------:R-:W-:Y:S02]  /*2d20*/  LOP3.LUT R11, R7, 0x80000, RZ, 0xfc, !PT ;  /* 0x00080000070b7812 */ /* 0x000fe400078efcff */
[----:B------:R-:W-:-:S07]  /*2d30*/  MOV R10, R6 ;  /* 0x00000006000a7202 */ /* 0x000fce0000000f00 */
.L_x_6311:
[----:B------:R-:W-:Y:S05]  /*2d40*/  BSYNC B2 ;  /* 0x0000000000027941 */ /* 0x000fea0003800000 */
.L_x_6309:
[----:B------:R-:W-:Y:S01]  /*2d50*/  HFMA2.MMA R9, -RZ, RZ, 0, 0 ;  /* 0x00000000ff097435 */ /* 0x000fe200000001ff */
[----:B------:R-:W-:Y:S02]  /*2d60*/  MOV R6, R10 ;  /* 0x0000000a00067202 */ /* 0x000fe40000000f00 */
[----:B------:R-:W-:-:S03]  /*2d70*/  MOV R7, R11 ;  /* 0x0000000b00077202 */ /* 0x000fc60000000f00 */
[----:B------:R-:W-:Y:S05]  /*2d80*/  RET.REL.NODEC R8 `(_ZN2at6native18elementwise_kernelILi128ELi2EZNS0_22gpu_kernel_impl_nocastIZNS0_50_GLOBAL__N__2680c7bb_12_PowKernel_cu_7dd49032_316829pow_tensor_scalar_kernel_implIffEEvRNS_18TensorIteratorBaseET0_EUlfE1_EEvS6_RKT_EUliE_EEviT1_) ;  /* 0xffffffd0089c7950 */ /* 0x000fea0003c3ffff */
.L_x_6313:
        /* <DEDUP_REMOVED lines=15> */
.L_x_71451:


//--------------------- .text._ZN2at6native27unrolled_elementwise_kernelIZNS0_50_GLOBAL__N__2680c7bb_12_PowKernel_cu_7dd49032_316829pow_tensor_scalar_kernel_implIffEEvRNS_18TensorIteratorBaseET0_EUlfE1_St5arrayIPcLm2EELi4E23TrivialOffsetCalculatorILi1EjESC_NS0_6memory15LoadWithoutCastENSD_16StoreWithoutCastEEEviT_S6_T2_T3_T4_T5_ --------------------------
	.section	.text._ZN2at6native27unrolled_elementwise_kernelIZNS0_50_GLOBAL__N__2680c7bb_12_PowKernel_cu_7dd49032_316829pow_tensor_scalar_kernel_implIffEEvRNS_18TensorIteratorBaseET0_EUlfE1_St5arrayIPcLm2EELi4E23TrivialOffsetCalculatorILi1EjESC_NS0_6memory15LoadWithoutCastENSD_16StoreWithoutCastEEEviT_S6_T2_T3_T4_T5_,"ax",@progbits
	.align	128
        .global         _ZN2at6native27unrolled_elementwise_kernelIZNS0_50_GLOBAL__N__2680c7bb_12_PowKernel_cu_7dd49032_316829pow_tensor_scalar_kernel_implIffEEvRNS_18TensorIteratorBaseET0_EUlfE1_St5arrayIPcLm2EELi4E23TrivialOffsetCalculatorILi1EjESC_NS0_6memory15LoadWithoutCastENSD_16StoreWithoutCastEEEviT_S6_T2_T3_T4_T5_
        .type           _ZN2at6native27unrolled_elementwise_kernelIZNS0_50_GLOBAL__N__2680c7bb_12_PowKernel_cu_7dd49032_316829pow_tensor_scalar_kernel_implIffEEvRNS_18TensorIteratorBaseET0_EUlfE1_St5arrayIPcLm2EELi4E23TrivialOffsetCalculatorILi1EjESC_NS0_6memory15LoadWithoutCastENSD_16StoreWithoutCastEEEviT_S6_T2_T3_T4_T5_,@function
        .size           _ZN2at6native27unrolled_elementwise_kernelIZNS0_50_GLOBAL__N__2680c7bb_12_PowKernel_cu_7dd49032_316829pow_tensor_scalar_kernel_implIffEEvRNS_18TensorIteratorBaseET0_EUlfE1_St5arrayIPcLm2EELi4E23TrivialOffsetCalculatorILi1EjESC_NS0_6memory15LoadWithoutCastENSD_16StoreWithoutCastEEEviT_S6_T2_T3_T4_T5_,(.L_x_71452 - _ZN2at6native27unrolled_elementwise_kernelIZNS0_50_GLOBAL__N__2680c7bb_12_PowKernel_cu_7dd49032_316829pow_tensor_scalar_kernel_implIffEEvRNS_18TensorIteratorBaseET0_EUlfE1_St5arrayIPcLm2EELi4E23TrivialOffsetCalculatorILi1EjESC_NS0_6memory15LoadWithoutCastENSD_16StoreWithoutCastEEEviT_S6_T2_T3_T4_T5_)
        .other          _ZN2at6native27unrolled_elementwise_kernelIZNS0_50_GLOBAL__N__2680c7bb_12_PowKernel_cu_7dd49032_316829pow_tensor_scalar_kernel_implIffEEvRNS_18TensorIteratorBaseET0_EUlfE1_St5arrayIPcLm2EELi4E23TrivialOffsetCalculatorILi1EjESC_NS0_6memory15LoadWithoutCastENSD_16StoreWithoutCastEEEviT_S6_T2_T3_T4_T5_,@"STO_CUDA_ENTRY STV_DEFAULT"
_ZN2at6native27unrolled_elementwise_kernelIZNS0_50_GLOBAL__N__2680c7bb_12_PowKernel_cu_7dd49032_316829pow_tensor_scalar_kernel_implIffEEvRNS_18TensorIteratorBaseET0_EUlfE1_St5arrayIPcLm2EELi4E23TrivialOffsetCalculatorILi1EjESC_NS0_6memory15LoadWithoutCastENSD_16StoreWithoutCastEEEviT_S6_T2_T3_T4_T5_:
.text._ZN2at6native27unrolled_elementwise_kernelIZNS0_50_GLOBAL__N__2680c7bb_12_PowKernel_cu_7dd49032_316829pow_tensor_scalar_kernel_implIffEEvRNS_18TensorIteratorBaseET0_EUlfE1_St5arrayIPcLm2EELi4E23TrivialOffsetCalculatorILi1EjESC_NS0_6memory15LoadWithoutCastENSD_16StoreWithoutCastEEEviT_S6_T2_T3_T4_T5_:
[----:B------:R-:W-:Y:S01]  /*0000*/  LDC R1, c[0x0][0x28] ;  /* 0x00000a00ff017b82 */ /* 0x000fe20000000800 */
[----:B------:R-:W0:Y:S07]  /*0010*/  S2R R11, SR_CTAID.X ;  /* 0x00000000000b7919 */ /* 0x000e2e0000002500 */
[----:B------:R-:W0:Y:S01]  /*0020*/  LDC R0, c[0x0][0x210] ;  /* 0x00008400ff007b82 */ /* 0x000e220000000800 */
[----:B------:R-:W-:Y:S01]  /*0030*/  HFMA2.MMA R10, -RZ, RZ, 0, 0 ;  /* 0x00000000ff0a7435 */ /* 0x000fe200000001ff */
        /* <DEDUP_REMOVED lines=14> */
[----:B------:R-:W-:-:S06]  /*0120*/  CS2R R14, SRZ ;  /* 0x00000000000e7805 */ /* 0x000fcc000001ff00 */
[----:B------:R0:W5:Y:S05]  /*0130*/  @!P0 LDG.E R15, desc[UR4][R6.64] ;  /* 0x00000004060f8981 */ /* 0x00016a000c1e1900 */
[----:B------:R-:W-:Y:S01]  /*0140*/  @!P3 IMAD R21, R11, 0x200, R0 ;  /* 0x000002000b15b824 */ /* 0x000fe200078e0200 */
[----:B------:R-:W-:Y:S01]  /*0150*/  @!P3 IADD3 R0, R0, 0x80, RZ ;  /* 0x000000800000b810 */ /* 0x000fe20007ffe0ff */
[----:B------:R-:W2:Y:S03]  /*0160*/  @!P3 LDC.64 R4, c[0x0][0x228] ;  /* 0x00008a00ff04bb82 */ /* 0x000ea60000000a00 */
[----:B------:R-:W-:Y:S01]  /*0170*/  ISETP.GE.AND P2, PT, R0, R13, PT ;  /* 0x0000000d0000720c */ /* 0x000fe20003f46270 */
[----:B-1----:R-:W-:-:S05]  /*0180*/  @!P1 IMAD.WIDE.U32 R2, R17, 0x4, R2 ;  /* 0x0000000411029825 */ /* 0x002fca00078e0002 */
[----:B------:R0:W5:Y:S07]  /*0190*/  @!P1 LDG.E R14, desc[UR4][R2.64] ;  /* 0x00000004020e9981 */ /* 0x00016e000c1e1900 */
[----:B------:R-:W1:Y:S01]  /*01a0*/  @!P2 LDC.64 R8, c[0x0][0x228] ;  /* 0x00008a00ff08ab82 */ /* 0x000e620000000a00 */
[----:B------:R-:W-:Y:S02]  /*01b0*/  @!P2 IMAD R19, R11, 0x200, R0 ;  /* 0x000002000b13a824 */ /* 0x000fe400078e0200 */
[----:B------:R-:W-:-:S02]  /*01c0*/  IMAD.MOV.U32 R0, RZ, RZ, RZ ;  /* 0x000000ffff007224 */ /* 0x000fc400078e00ff */
[----:B--2---:R-:W-:-:S05]  /*01d0*/  @!P3 IMAD.WIDE.U32 R4, R21, 0x4, R4 ;  /* 0x000000041504b825 */ /* 0x004fca00078e0004 */
[----:B------:R0:W5:Y:S01]  /*01e0*/  @!P3 LDG.E R10, desc[UR4][R4.64] ;  /* 0x00000004040ab981 */ /* 0x000162000c1e1900 */
[----:B-1----:R-:W-:-:S05]  /*01f0*/  @!P2 IMAD.WIDE.U32 R8, R19, 0x4, R8 ;  /* 0x000000041308a825 */ /* 0x002fca00078e0008 */
[----:B------:R0:W5:Y:S01]  /*0200*/  @!P2 LDG.E R0, desc[UR4][R8.64] ;  /* 0x000000040800a981 */ /* 0x000162000c1e1900 */
[----:B------:R-:W-:Y:S04]  /*0210*/  BSSY B0, `(.L_x_6314) ;  /* 0x0000018000007945 */ /* 0x000fe80003800000 */
[----:B------:R-:W-:Y:S05]  /*0220*/  @P0 BRA `(.L_x_6315) ;  /* 0x0000000000580947 */ /* 0x000fea0003800000 */
[----:B0----5:R-:W-:Y:S01]  /*0230*/  FMUL.FTZ R2, R15, R15 ;  /* 0x0000000f0f027220 */ /* 0x021fe20000410000 */
        /* <DEDUP_REMOVED lines=14> */
[----:B------:R-:W-:Y:S05]  /*0320*/  CALL.REL.NOINC `($__internal_17_$__cuda_sm20_dblrcp_rn_slowpath_v3) ;  /* 0x0000000400cc7944 */ /* 0x000fea0003c00000 */
.L_x_6317:
[----:B------:R-:W-:Y:S05]  /*0330*/  BSYNC B1 ;  /* 0x0000000000017941 */ /* 0x000fea0003800000 */
.L_x_6316:
[----:B------:R-:W-:Y:S01]  /*0340*/  UMOV UR6, 0xf0000000 ;  /* 0xf000000000067882 */ /* 0x000fe20000000000 */
[----:B------:R-:W-:Y:S01]  /*0350*/  UMOV UR7, 0x380fffff ;  /* 0x380fffff00077882 */ /* 0x000fe20000000000 */
[----:B------:R-:W0:Y:S01]  /*0360*/  F2F.F32.F64 R15, R6 ;  /* 0x00000006000f7310 */ /* 0x000e220000301000 */
[----:B------:R-:W-:-:S14]  /*0370*/  DSETP.GEU.AND P1, PT, |R6|, UR6, PT ;  /* 0x0000000606007e2a */ /* 0x000fdc000bf2e200 */
[----:B0-----:R-:W-:-:S07]  /*0380*/  @!P1 FMUL R15, R15, 1.175494350822287508e-38 ;  /* 0x008000000f0f9820 */ /* 0x001fce0000400000 */
.L_x_6315:
[----:B------:R-:W-:Y:S05]  /*0390*/  BSYNC B0 ;  /* 0x0000000000007941 */ /* 0x000fea0003800000 */
.L_x_6314:
[----:B------:R-:W-:Y:S01]  /*03a0*/  VIADD R16, R12, 0x80 ;  /* 0x000000800c107836 */ /* 0x000fe20000000000 */
[----:B------:R-:W-:Y:S04]  /*03b0*/  BSSY B0, `(.L_x_6318) ;  /* 0x0000019000007945 */ /* 0x000fe80003800000 */
[----:B------:R-:W-:-:S13]  /*03c0*/  ISETP.GE.AND P1, PT, R16, R13, PT ;  /* 0x0000000d1000720c */ /* 0x000fda0003f26270 */
        /* <DEDUP_REMOVED lines=17> */
.L_x_6321:
[----:B------:R-:W-:Y:S05]  /*04e0*/  BSYNC B1 ;  /* 0x0000000000017941 */ /* 0x000fea0003800000 */
.L_x_6320:
[----:B------:R-:W-:Y:S01]  /*04f0*/  UMOV UR6, 0xf0000000 ;  /* 0xf000000000067882 */ /* 0x000fe20000000000 */
[----:B------:R-:W-:Y:S01]  /*0500*/  UMOV UR7, 0x380fffff ;  /* 0x380fffff00077882 */ /* 0x000fe20000000000 */
[----:B------:R-:W0:Y:S01]  /*0510*/  F2F.F32.F64 R14, R6 ;  /* 0x00000006000e7310 */ /* 0x000e220000301000 */
[----:B------:R-:W-:-:S14]  /*0520*/  DSETP.GEU.AND P1, PT, |R6|, UR6, PT ;  /* 0x0000000606007e2a */ /* 0x000fdc000bf2e200 */
[----:B0-----:R-:W-:-:S07]  /*0530*/  @!P1 FMUL R14, R14, 1.175494350822287508e-38 ;  /* 0x008000000e0e9820 */ /* 0x001fce0000400000 */
.L_x_6319:
[----:B------:R-:W-:Y:S05]  /*0540*/  BSYNC B0 ;  /* 0x0000000000007941 */ /* 0x000fea0003800000 */
.L_x_6318:
[----:B0-----:R-:W-:Y:S01]  /*0550*/  VIADD R2, R12, 0x100 ;  /* 0x000001000c027836 */ /* 0x001fe20000000000 */
[----:B------:R-:W-:Y:S04]  /*0560*/  BSSY B0, `(.L_x_6322) ;  /* 0x0000019000007945 */ /* 0x000fe80003800000 */
[----:B------:R-:W-:-:S13]  /*0570*/  ISETP.GE.AND P1, PT, R2, R13, PT ;  /* 0x0000000d0200720c */ /* 0x000fda0003f26270 */
[----:B------:R-:W-:Y:S05]  /*0580*/  @P1 BRA `(.L_x_6323) ;  /* 0x0000000000581947 */ /* 0x000fea0003800000 */
[----:B-----5:R-:W-:Y:S01]  /*0590*/  FMUL.FTZ R2, R10, R10 ;  /* 0x0000000a0a027220 */ /* 0x020fe20000410000 */
        /* <DEDUP_REMOVED lines=15> */
.L_x_6325:
[----:B------:R-:W-:Y:S05]  /*0690*/  BSYNC B1 ;  /* 0x0000000000017941 */ /* 0x000fea0003800000 */
.L_x_6324:
[----:B------:R-:W-:Y:S01]  /*06a0*/  UMOV UR6, 0xf0000000 ;  /* 0xf000000000067882 */ /* 0x000fe20000000000 */
[----:B------:R-:W-:Y:S01]  /*06b0*/  UMOV UR7, 0x380fffff ;  /* 0x380fffff00077882 */ /* 0x000fe20000000000 */
[----:B------:R-:W0:Y:S01]  /*06c0*/  F2F.F32.F64 R10, R6 ;  /* 0x00000006000a7310 */ /* 0x000e220000301000 */
[----:B------:R-:W-:-:S14]  /*06d0*/  DSETP.GEU.AND P1, PT, |R6|, UR6, PT ;  /* 0x0000000606007e2a */ /* 0x000fdc000bf2e200 */
[----:B0-----:R-:W-:-:S07]  /*06e0*/  @!P1 FMUL R10, R10, 1.175494350822287508e-38 ;  /* 0x008000000a0a9820 */ /* 0x001fce0000400000 */
.L_x_6323:
[----:B------:R-:W-:Y:S05]  /*06f0*/  BSYNC B0 ;  /* 0x0000000000007941 */ /* 0x000fea0003800000 */
.L_x_6322:
[----:B------:R-:W-:Y:S01]  /*0700*/  VIADD R2, R12, 0x180 ;  /* 0x000001800c027836 */ /* 0x000fe20000000000 */
        /* <DEDUP_REMOVED lines=19> */
.L_x_6329:
[----:B------:R-:W-:Y:S05]  /*0840*/  BSYNC B1 ;  /* 0x0000000000017941 */ /* 0x000fea0003800000 */
.L_x_6328:
[----:B------:R-:W-:Y:S01]  /*0850*/  UMOV UR6, 0xf0000000 ;  /* 0xf000000000067882 */ /* 0x000fe20000000000 */
[----:B------:R-:W-:Y:S01]  /*0860*/  UMOV UR7, 0x380fffff ;  /* 0x380fffff00077882 */ /* 0x000fe20000000000 */
[----:B------:R-:W0:Y:S01]  /*0870*/  F2F.F32.F64 R9, R6 ;  /* 0x0000000600097310 */ /* 0x000e220000301000 */
[----:B------:R-:W-:-:S14]  /*0880*/  DSETP.GEU.AND P1, PT, |R6|, UR6, PT ;  /* 0x0000000606007e2a */ /* 0x000fdc000bf2e200 */
[----:B0-----:R-:W-:-:S07]  /*0890*/  @!P1 FMUL R9, R9, 1.175494350822287508e-38 ;  /* 0x0080000009099820 */ /* 0x001fce0000400000 */
.L_x_6327:
[----:B------:R-:W-:Y:S05]  /*08a0*/  BSYNC B0 ;  /* 0x0000000000007941 */ /* 0x000fea0003800000 */
.L_x_6326:
[----:B-----5:R-:W0:Y:S01]  /*08b0*/  @!P0 S2R R0, SR_TID.X ;  /* 0x0000000000008919 */ /* 0x020e220000002100 */
[----:B------:R-:W1:Y:S01]  /*08c0*/  @!P0 LDC.64 R2, c[0x0][0x220] ;  /* 0x00008800ff028b82 */ /* 0x000e620000000a00 */
[----:B------:R-:W-:Y:S01]  /*08d0*/  @!P0 IMAD.MOV.U32 R12, RZ, RZ, R16 ;  /* 0x000000ffff0c8224 */ /* 0x000fe200078e0010 */
[----:B------:R-:W-:Y:S04]  /*08e0*/  BSSY B0, `(.L_x_6330) ;  /* 0x0000010000007945 */ /* 0x000fe80003800000 */
[----:B------:R-:W-:Y:S01]  /*08f0*/  ISETP.GE.AND P1, PT, R12, R13, PT ;  /* 0x0000000d0c00720c */ /* 0x000fe20003f26270 */
[----:B0-----:R-:W-:-:S04]  /*0900*/  @!P0 IMAD R5, R11, 0x200, R0 ;  /* 0x000002000b058824 */ /* 0x001fc800078e0200 */
[----:B-1----:R-:W-:-:S05]  /*0910*/  @!P0 IMAD.WIDE.U32 R2, R5, 0x4, R2 ;  /* 0x0000000405028825 */ /* 0x002fca00078e0002 */
[----:B------:R0:W-:Y:S03]  /*0920*/  @!P0 STG.E desc[UR4][R2.64], R15 ;  /* 0x0000000f02008986 */ /* 0x0001e6000c101904 */
[----:B------:R-:W-:Y:S05]  /*0930*/  @P1 BRA `(.L_x_6331) ;  /* 0x0000000000281947 */ /* 0x000fea0003800000 */
[----:B------:R-:W1:Y:S01]  /*0940*/  LDC.64 R4, c[0x0][0x220] ;  /* 0x00008800ff047b82 */ /* 0x000e620000000a00 */
[----:B0-----:R-:W-:Y:S01]  /*0950*/  LEA R3, R11, R12, 0x9 ;  /* 0x0000000c0b037211 */ /* 0x001fe200078e48ff */
[----:B------:R-:W-:-:S05]  /*0960*/  VIADD R12, R12, 0x80 ;  /* 0x000000800c0c7836 */ /* 0x000fca0000000000 */
[----:B------:R-:W-:-:S13]  /*0970*/  ISETP.GE.AND P0, PT, R12, R13, PT ;  /* 0x0000000d0c00720c */ /* 0x000fda0003f06270 */
[----:B------:R-:W-:Y:S01]  /*0980*/  @!P0 LEA R7, R11, R12, 0x9 ;  /* 0x0000000c0b078211 */ /* 0x000fe200078e48ff */
[----:B------:R-:W-:Y:S02]  /*0990*/  @!P0 VIADD R12, R12, 0x80 ;  /* 0x000000800c0c8836 */ /* 0x000fe40000000000 */
[----:B-1----:R-:W-:-:S04]  /*09a0*/  IMAD.WIDE.U32 R2, R3, 0x4, R4 ;  /* 0x0000000403027825 */ /* 0x002fc800078e0004 */
[----:B------:R-:W-:Y:S01]  /*09b0*/  @!P0 IMAD.WIDE.U32 R4, R7, 0x4, R4 ;  /* 0x0000000407048825 */ /* 0x000fe200078e0004 */
[----:B------:R1:W-:Y:S04]  /*09c0*/  STG.E desc[UR4][R2.64], R14 ;  /* 0x0000000e02007986 */ /* 0x0003e8000c101904 */
[----:B------:R1:W-:Y:S02]  /*09d0*/  @!P0 STG.E desc[UR4][R4.64], R10 ;  /* 0x0000000a04008986 */ /* 0x0003e4000c101904 */
.L_x_6331:
[----:B------:R-:W-:Y:S05]  /*09e0*/  BSYNC B0 ;  /* 0x0000000000007941 */ /* 0x000fea0003800000 */
.L_x_6330:
[----:B------:R-:W-:-:S13]  /*09f0*/  ISETP.GE.AND P0, PT, R12, R13, PT ;  /* 0x0000000d0c00720c */ /* 0x000fda0003f06270 */
[----:B------:R-:W-:Y:S05]  /*0a00*/  @P0 EXIT ;  /* 0x000000000000094d */ /* 0x000fea0003800000 */
[----:B01----:R-:W0:Y:S01]  /*0a10*/  LDC.64 R2, c[0x0][0x220] ;  /* 0x00008800ff027b82 */ /* 0x003e220000000a00 */
[----:B------:R-:W-:-:S05]  /*0a20*/  LEA R11, R11, R12, 0x9 ;  /* 0x0000000c0b0b7211 */ /* 0x000fca00078e48ff */
[----:B0-----:R-:W-:-:S05]  /*0a30*/  IMAD.WIDE.U32 R2, R11, 0x4, R2 ;  /* 0x000000040b027825 */ /* 0x001fca00078e0002 */
[----:B------:R-:W-:Y:S01]  /*0a40*/  STG.E desc[UR4][R2.64], R9 ;  /* 0x0000000902007986 */ /* 0x000fe2000c101904 */
[----:B------:R-:W-:Y:S05]  /*0a50*/  EXIT ;  /* 0x000000000000794d */ /* 0x000fea0003800000 */
        .weak           $__internal_17_$__cuda_sm20_dblrcp_rn_slowpath_v3
        .type           $__internal_17_$__cuda_sm20_dblrcp_rn_slowpath_v3,@function
        .size           $__internal_17_$__cuda_sm20_dblrcp_rn_slowpath_v3,(.L_x_71452 - $__internal_17_$__cuda_sm20_dblrcp_rn_slowpath_v3)
$__internal_17_$__cuda_sm20_dblrcp_rn_slowpath_v3:
        /* <DEDUP_REMOVED lines=25> */
.L_x_6335:
        /* <DEDUP_REMOVED lines=10> */
.L_x_6333:
[----:B------:R-:W-:Y:S01]  /*0c90*/  LOP3.LUT R7, R3, 0x80000, RZ, 0xfc, !PT ;  /* 0x0008000003077812 */ /* 0x000fe200078efcff */
[----:B------:R-:W-:-:S07]  /*0ca0*/  IMAD.MOV.U32 R6, RZ, RZ, R2 ;  /* 0x000000ffff067224 */ /* 0x000fce00078e0002 */
.L_x_6334:
[----:B------:R-:W-:Y:S05]  /*0cb0*/  BSYNC B2 ;  /* 0x0000000000027941 */ /* 0x000fea0003800000 */
.L_x_6332:
[----:B------:R-:W-:-:S04]  /*0cc0*/  MOV R19, 0x0 ;  /* 0x0000000000137802 */ /* 0x000fc80000000f00 */
[----:B------:R-:W-:Y:S05]  /*0cd0*/  RET.REL.NODEC R18 `(_ZN2at6native27unrolled_elementwise_kernelIZNS0_50_GLOBAL__N__2680c7bb_12_PowKernel_cu_7dd49032_316829pow_tensor_scalar_kernel_implIffEEvRNS_18TensorIteratorBaseET0_EUlfE1_St5arrayIPcLm2EELi4E23TrivialOffsetCalculatorILi1EjESC_NS0_6memory15LoadWithoutCastENSD_16StoreWithoutCastEEEviT_S6_T2_T3_T4_T5_) ;  /* 0xfffffff012c87950 */ /* 0x000fea0003c3ffff */
.L_x_6336:
        /* <DEDUP_REMOVED lines=10> */
.L_x_71452:


//--------------------- .text._ZN2at6native29vectorized_elementwise_kernelILi2EZNS0_50_GLOBAL__N__2680c7bb_12_PowKernel_cu_7dd49032_316829pow_tensor_scalar_kernel_implIffEEvRNS_18TensorIteratorBaseET0_EUlfE1_St5arrayIPcLm2EEEEviS6_T1_ --------------------------
	.section	.text._ZN2at6native29vectorized_elementwise_kernelILi2EZNS0_50_GLOBAL__N__2680c7bb_12_PowKernel_cu_7dd49032_316829pow_tensor_scalar_kernel_implIffEEvRNS_18TensorIteratorBaseET0_EUlfE1_St5arrayIPcLm2EEEEviS6_T1_,"ax",@progbits
	.align	128
        .global         _ZN2at6native29vectorized_elementwise_kernelILi2EZNS0_50_GLOBAL__N__2680c7bb_12_PowKernel_cu_7dd49032_316829pow_tensor_scalar_kernel_implIffEEvRNS_18TensorIteratorBaseET0_EUlfE1_St5arrayIPcLm2EEEEviS6_T1_
        .type           _ZN2at6native29vectorized_elementwise_kernelILi2EZNS0_50_GLOBAL__N__2680c7bb_12_PowKernel_cu_7dd49032_316829pow_tensor_scalar_kernel_implIffEEvRNS_18TensorIteratorBaseET0_EUlfE1_St5arrayIPcLm2EEEEviS6_T1_,@function
        .size           _ZN2at6native29vectorized_elementwise_kernelILi2EZNS0_50_GLOBAL__N__2680c7bb_12_PowKernel_cu_7dd49032_316829pow_tensor_scalar_kernel_implIffEEvRNS_18TensorIteratorBaseET0_EUlfE1_St5arrayIPcLm2EEEEviS6_T1_,(.L_x_71453 - _ZN2at6native29vectorized_elementwise_kernelILi2EZNS0_50_GLOBAL__N__2680c7bb_12_PowKernel_cu_7dd49032_316829pow_tensor_scalar_kernel_implIffEEvRNS_18TensorIteratorBaseET0_EUlfE1_St5arrayIPcLm2EEEEviS6_T1_)
        .other          _ZN2at6native29vectorized_elementwise_kernelILi2EZNS0_50_GLOBAL__N__2680c7bb_12_PowKernel_cu_7dd49032_316829pow_tensor_scalar_kernel_implIffEEvRNS_18TensorIteratorBaseET0_EUlfE1_St5arrayIPcLm2EEEEviS6_T1_,@"STO_CUDA_ENTRY STV_DEFAULT"
_ZN2at6native29vectorized_elementwise_kernelILi2EZNS0_50_GLOBAL__N__2680c7bb_12_PowKernel_cu_7dd49032_316829pow_tensor_scalar_kernel_implIffEEvRNS_18TensorIteratorBaseET0_EUlfE1_St5arrayIPcLm2EEEEviS6_T1_:
.text._ZN2at6native29vectorized_elementwise_kernelILi2EZNS0_50_GLOBAL__N__2680c7bb_12_PowKernel_cu_7dd49032_316829pow_tensor_scalar_kernel_implIffEEvRNS_18TensorIteratorBaseET0_EUlfE1_St5arrayIPcLm2EEEEviS6_T1_:
        /* <DEDUP_REMOVED lines=13> */
[----:B------:R0:W5:Y:S04]  /*00d0*/  LDG.E.64 R4, desc[UR4][R12.64+0x400] ;  /* 0x000400040c047981 */ /* 0x000168000c1e1b00 */
[----:B------:R0:W5:Y:S04]  /*00e0*/  LDG.E.64 R6, desc[UR4][R12.64+0x800] ;  /* 0x000800040c067981 */ /* 0x000168000c1e1b00 */
[----:B------:R0:W5:Y:S01]  /*00f0*/  LDG.E.64 R8, desc[UR4][R12.64+0xc00] ;  /* 0x000c00040c087981 */ /* 0x000162000c1e1b00 */
[----:B------:R-:W-:Y:S01]  /*0100*/  BSSY B1, `(.L_x_6338) ;  /* 0x0000012000017945 */ /* 0x000fe20003800000 */
[----:B--2---:R-:W-:-:S06]  /*0110*/  FMUL.FTZ R14, R2, R2 ;  /* 0x00000002020e7220 */ /* 0x004fcc0000410000 */
[----:B------:R-:W1:Y:S08]  /*0120*/  F2F.F64.F32 R14, R14 ;  /* 0x0000000e000e7310 */ /* 0x000e700000201800 */
[----:B-1----:R-:W1:Y:S01]  /*0130*/  MUFU.RCP64H R17, R15 ;  /* 0x0000000f00117308 */ /* 0x002e620000001800 */
[----:B------:R-:W-:-:S05]  /*0140*/  VIADD R16, R15, 0x300402 ;  /* 0x003004020f107836 */ /* 0x000fca0000000000 */
[----:B------:R-:W-:Y:S01]  /*0150*/  FSETP.GEU.AND P0, PT, |R16|, 5.8789094863358348022e-39, PT ;  /* 0x004004021000780b */ /* 0x000fe20003f0e200 */
[----:B-1----:R-:W-:-:S08]  /*0160*/  DFMA R18, -R14, R16, 1 ;  /* 0x3ff000000e12742b */ /* 0x002fd00000000110 */
[----:B------:R-:W-:-:S08]  /*0170*/  DFMA R18, R18, R18, R18 ;  /* 0x000000121212722b */ /* 0x000fd00000000012 */
[----:B------:R-:W-:-:S08]  /*0180*/  DFMA R18, R16, R18, R16 ;  /* 0x000000121012722b */ /* 0x000fd00000000010 */
[----:B------:R-:W-:-:S08]  /*0190*/  DFMA R22, -R14, R18, 1 ;  /* 0x3ff000000e16742b */ /* 0x000fd00000000112 */
[----:B------:R-:W-:Y:S01]  /*01a0*/  DFMA R22, R18, R22, R18 ;  /* 0x000000161216722b */ /* 0x000fe20000000012 */
[----:B0-----:R-:W-:Y:S10]  /*01b0*/  @P0 BRA `(.L_x_6339) ;  /* 0x0000000000180947 */ /* 0x001ff40003800000 */
[----:B------:R-:W-:Y:S02]  /*01c0*/  LOP3.LUT R18, R15, 0x7fffffff, RZ, 0xc0, !PT ;  /* 0x7fffffff0f127812 */ /* 0x000fe400078ec0ff */
[----:B------:R-:W-:Y:S02]  /*01d0*/  MOV R12, 0x200 ;  /* 0x00000200000c7802 */ /* 0x000fe40000000f00 */
[----:B------:R-:W-:-:S07]  /*01e0*/  IADD3 R18, R18, -0x100000, RZ ;  /* 0xfff0000012127810 */ /* 0x000fce0007ffe0ff */
[----:B-----5:R-:W-:Y:S05]  /*01f0*/  CALL.REL.NOINC `($__internal_18_$__cuda_sm20_dblrcp_rn_slowpath_v3) ;  /* 0x0000001c00c47944 */ /* 0x020fea0003c00000 */
[----:B------:R-:W-:Y:S02]  /*0200*/  IMAD.MOV.U32 R22, RZ, RZ, R16 ;  /* 0x000000ffff167224 */ /* 0x000fe400078e0010 */
[----:B------:R-:W-:-:S07]  /*0210*/  IMAD.MOV.U32 R23, RZ, RZ, R17 ;  /* 0x000000ffff177224 */ /* 0x000fce00078e0011 */
.L_x_6339:
[----:B------:R-:W-:Y:S05]  /*0220*/  BSYNC B1 ;  /* 0x0000000000017941 */ /* 0x000fea0003800000 */
.L_x_6338:
[----:B------:R-:W-:Y:S01]  /*0230*/  FMUL.FTZ R14, R3, R3 ;  /* 0x00000003030e7220 */ /* 0x000fe20000410000 */
[----:B------:R-:W-:Y:S05]  /*0240*/  BSSY B1, `(.L_x_6340) ;  /* 0x0000011000017945 */ /* 0x000fea0003800000 */
        /* <DEDUP_REMOVED lines=13> */
[----:B-----5:R-:W-:Y:S05]  /*0320*/  CALL.REL.NOINC `($__internal_18_$__cuda_sm20_dblrcp_rn_slowpath_v3) ;  /* 0x0000001c00787944 */ /* 0x020fea0003c00000 */
[----:B------:R-:W-:Y:S01]  /*0330*/  IMAD.MOV.U32 R24, RZ, RZ, R16 ;  /* 0x000000ffff187224 */ /* 0x000fe200078e0010 */
[----:B------:R-:W-:-:S07]  /*0340*/  MOV R25, R17 ;  /* 0x0000001100197202 */ /* 0x000fce0000000f00 */
.L_x_6341:
[----:B------:R-:W-:Y:S05]  /*0350*/  BSYNC B1 ;  /* 0x0000000000017941 */ /* 0x000fea0003800000 */
.L_x_6340:
        /* <DEDUP_REMOVED lines=15> */
[----:B------:R-:W-:Y:S05]  /*0450*/  CALL.REL.NOINC `($__internal_18_$__cuda_sm20_dblrcp_rn_slowpath_v3) ;  /* 0x0000001c002c7944 */ /* 0x000fea0003c00000 */
[----:B------:R-:W-:Y:S01]  /*0460*/  MOV R2, R16 ;  /* 0x0000001000027202 */ /* 0x000fe20000000f00 */
[----:B------:R-:W-:-:S07]  /*0470*/  IMAD.MOV.U32 R3, RZ, RZ, R17 ;  /* 0x000000ffff037224 */ /* 0x000fce00078e0011 */
.L_x_6343:
[----:B------:R-:W-:Y:S05]  /*0480*/  BSYNC B1 ;  /* 0x0000000000017941 */ /* 0x000fea0003800000 */
.L_x_6342:
[----:B------:R-:W-:Y:S01]  /*0490*/  FMUL.FTZ R14, R5, R5 ;  /* 0x00000005050e7220 */ /* 0x000fe20000410000 */
        /* <DEDUP_REMOVED lines=14> */
[----:B------:R-:W-:Y:S05]  /*0580*/  CALL.REL.NOINC `($__internal_18_$__cuda_sm20_dblrcp_rn_slowpath_v3) ;  /* 0x0000001800e07944 */ /* 0x000fea0003c00000 */
[----:B------:R-:W-:Y:S02]  /*0590*/  IMAD.MOV.U32 R26, RZ, RZ, R16 ;  /* 0x000000ffff1a7224 */ /* 0x000fe400078e0010 */
[----:B------:R-:W-:-:S07]  /*05a0*/  IMAD.MOV.U32 R27, RZ, RZ, R17 ;  /* 0x000000ffff1b7224 */ /* 0x000fce00078e0011 */
.L_x_6345:
[----:B------:R-:W-:Y:S05]  /*05b0*/  BSYNC B1 ;  /* 0x0000000000017941 */ /* 0x000fea0003800000 */
.L_x_6344:
        /* <DEDUP_REMOVED lines=16> */
[----:B------:R-:W-:Y:S01]  /*06c0*/  IMAD.MOV.U32 R4, RZ, RZ, R16 ;  /* 0x000000ffff047224 */ /* 0x000fe200078e0010 */
[----:B------:R-:W-:-:S07]  /*06d0*/  MOV R5, R17 ;  /* 0x0000001100057202 */ /* 0x000fce0000000f00 */
.L_x_6347:
[----:B------:R-:W-:Y:S05]  /*06e0*/  BSYNC B1 ;  /* 0x0000000000017941 */ /* 0x000fea0003800000 */
.L_x_6346:
        /* <DEDUP_REMOVED lines=18> */
.L_x_6349:
[----:B------:R-:W-:Y:S05]  /*0810*/  BSYNC B1 ;  /* 0x0000000000017941 */ /* 0x000fea0003800000 */
.L_x_6348:
        /* <DEDUP_REMOVED lines=18> */
.L_x_6351:
[----:B------:R-:W-:Y:S05]  /*0940*/  BSYNC B1 ;  /* 0x0000000000017941 */ /* 0x000fea0003800000 */
.L_x_6350:
        /* <DEDUP_REMOVED lines=16> */
.L_x_6353:
[----:B------:R-:W-:Y:S05]  /*0a50*/  BSYNC B1 ;  /* 0x0000000000017941 */ /* 0x000fea0003800000 */
.L_x_6352:
[----:B------:R-:W-:Y:S01]  /*0a60*/  UMOV UR6, 0xf0000000 ;  /* 0xf000000000067882 */ /* 0x000fe20000000000 */
[----:B------:R-:W-:Y:S01]  /*0a70*/  UMOV UR7, 0x380fffff ;  /* 0x380fffff00077882 */ /* 0x000fe20000000000 */
[----:B------:R-:W0:Y:S01]  /*0a80*/  F2F.F32.F64 R15, R24 ;  /* 0x00000018000f7310 */ /* 0x000e220000301000 */
[----:B------:R-:W1:Y:S01]  /*0a90*/  LDC.64 R18, c[0x0][0x220] ;  /* 0x00008800ff127b82 */ /* 0x000e620000000a00 */
[----:B------:R-:W-:Y:S02]  /*0aa0*/  DSETP.GEU.AND P6, PT, |R24|, UR6, PT ;  /* 0x0000000618007e2a */ /* 0x000fe4000bfce200 */
[----:B------:R-:W-:Y:S02]  /*0ab0*/  DSETP.GEU.AND P5, PT, |R22|, UR6, PT ;  /* 0x0000000616007e2a */ /* 0x000fe4000bfae200 */
[----:B------:R-:W-:Y:S02]  /*0ac0*/  DSETP.GEU.AND P4, PT, |R26|, UR6, PT ;  /* 0x000000061a007e2a */ /* 0x000fe4000bf8e200 */
[----:B------:R-:W2:Y:S01]  /*0ad0*/  F2F.F32.F64 R14, R22 ;  /* 0x00000016000e7310 */ /* 0x000ea20000301000 */
[----:B------:R-:W-:-:S02]  /*0ae0*/  DSETP.GEU.AND P3, PT, |R2|, UR6, PT ;  /* 0x0000000602007e2a */ /* 0x000fc4000bf6e200 */
[----:B------:R-:W-:Y:S02]  /*0af0*/  DSETP.GEU.AND P2, PT, |R28|, UR6, PT ;  /* 0x000000061c007e2a */ /* 0x000fe4000bf4e200 */
[----:B------:R-:W-:Y:S02]  /*0b00*/  DSETP.GEU.AND P1, PT, |R4|, UR6, PT ;  /* 0x0000000604007e2a */ /* 0x000fe4000bf2e200 */
[----:B------:R-:W-:Y:S01]  /*0b10*/  DSETP.GEU.AND P0, PT, |R16|, UR6, PT ;  /* 0x0000000610007e2a */ /* 0x000fe2000bf0e200 */
[----:B------:R-:W3:Y:S01]  /*0b20*/  F2F.F32.F64 R13, R26 ;  /* 0x0000001a000d7310 */ /* 0x000ee20000301000 */
[----:B0-----:R-:W-:Y:S01]  /*0b30*/  @!P6 FMUL R15, R15, 1.175494350822287508e-38 ;  /* 0x008000000f0fe820 */ /* 0x001fe20000400000 */
[----:B------:R-:W-:Y:S01]  /*0b40*/  DSETP.GEU.AND P6, PT, |R6|, UR6, PT ;  /* 0x0000000606007e2a */ /* 0x000fe2000bfce200 */
[----:B--2---:R-:W-:-:S05]  /*0b50*/  @!P5 FMUL R14, R14, 1.175494350822287508e-38 ;  /* 0x008000000e0ed820 */ /* 0x004fca0000400000 */
[----:B------:R-:W0:Y:S01]  /*0b60*/  F2F.F32.F64 R12, R2 ;  /* 0x00000002000c7310 */ /* 0x000e220000301000 */
[----:B-1----:R-:W-:-:S04]  /*0b70*/  IMAD.WIDE.U32 R18, R10, 0x4, R18 ;  /* 0x000000040a127825 */ /* 0x002fc800078e0012 */
[----:B------:R-:W-:-:S03]  /*0b80*/  IMAD.WIDE R18, R0, 0x8, R18 ;  /* 0x0000000800127825 */ /* 0x000fc600078e0212 */
[----:B------:R-:W1:Y:S01]  /*0b90*/  F2F.F32.F64 R9, R28 ;  /* 0x0000001c00097310 */ /* 0x000e620000301000 */
[----:B---3--:R-:W-:Y:S01]  /*0ba0*/  @!P4 FMUL R13, R13, 1.175494350822287508e-38 ;  /* 0x008000000d0dc820 */ /* 0x008fe20000400000 */
[----:B------:R-:W-:Y:S01]  /*0bb0*/  STG.E.64 desc[UR4][R18.64], R14 ;  /* 0x0000000e12007986 */ /* 0x000fe2000c101b04 */
[----:B0-----:R-:W-:-:S05]  /*0bc0*/  @!P3 FMUL R12, R12, 1.175494350822287508e-38 ;  /* 0x008000000c0cb820 */ /* 0x001fca0000400000 */
[----:B------:R-:W0:Y:S01]  /*0bd0*/  F2F.F32.F64 R8, R4 ;  /* 0x0000000400087310 */ /* 0x000e220000301000 */
[----:B------:R-:W-:Y:S01]  /*0be0*/  STG.E.64 desc[UR4][R18.64+0x400], R12 ;  /* 0x0004000c12007986 */ /* 0x000fe2000c101b04 */
[----:B-1----:R-:W-:-:S06]  /*0bf0*/  @!P2 FMUL R9, R9, 1.175494350822287508e-38 ;  /* 0x008000000909a820 */ /* 0x002fcc0000400000 */
[----:B------:R-:W1:Y:S01]  /*0c00*/  F2F.F32.F64 R21, R16 ;  /* 0x0000001000157310 */ /* 0x000e620000301000 */
[----:B0-----:R-:W-:-:S07]  /*0c10*/  @!P1 FMUL R8, R8, 1.175494350822287508e-38 ;  /* 0x0080000008089820 */ /* 0x001fce0000400000 */
[----:B------:R-:W0:Y:S01]  /*0c20*/  F2F.F32.F64 R20, R6 ;  /* 0x0000000600147310 */ /* 0x000e220000301000 */
[----:B------:R-:W-:Y:S01]  /*0c30*/  STG.E.64 desc[UR4][R18.64+0x800], R8 ;  /* 0x0008000812007986 */ /* 0x000fe2000c101b04 */
[----:B-1----:R-:W-:Y:S01]  /*0c40*/  @!P0 FMUL R21, R21, 1.175494350822287508e-38 ;  /* 0x0080000015158820 */ /* 0x002fe20000400000 */
[----:B0-----:R-:W-:-:S05]  /*0c50*/  @!P6 FMUL R20, R20, 1.175494350822287508e-38 ;  /* 0x008000001414e820 */ /* 0x001fca0000400000 */
[----:B------:R-:W-:Y:S01]  /*0c60*/  STG.E.64 desc[UR4][R18.64+0xc00], R20 ;  /* 0x000c001412007986 */ /* 0x000fe2000c101b04 */
[----:B------:R-:W-:Y:S05]  /*0c70*/  EXIT ;  /* 0x000000000000794d */ /* 0x000fea0003800000 */
.L_x_6337:
[----:B------:R-:W0:Y:S01]  /*0c80*/  S2R R7, SR_TID.X ;  /* 0x0000000000077919 */ /* 0x000e220000002100 */
[----:B------:R-:W-:Y:S01]  /*0c90*/  IMAD.MOV.U32 R0, RZ, RZ, RZ ;  /* 0x000000ffff007224 */ /* 0x000fe200078e00ff */
        /* <DEDUP_REMOVED lines=14> */
[----:B------:R1:W5:Y:S11]  /*0d80*/  @!P6 LDG.E R0, desc[UR4][R12.64] ;  /* 0x000000040c00e981 */ /* 0x000376000c1e1900 */
        /* <DEDUP_REMOVED lines=14> */
[----:B------:R-:W4:Y:S04]  /*0e70*/  @!P1 LDC.64 R14, c[0x0][0x228] ;  /* 0x00008a00ff0e9b82 */ /* 0x000f280000000a00 */
[----:B------:R-:W-:-:S13]  /*0e80*/  ISETP.GE.AND P6, PT, R27, R8, PT ;  /* 0x000000081b00720c */ /* 0x000fda0003fc6270 */
[----:B------:R-:W0:Y:S01]  /*0e90*/  @!P6 LDC.64 R2, c[0x0][0x228] ;  /* 0x00008a00ff02eb82 */ /* 0x000e220000000a00 */
[----:B---3--:R-:W-:-:S04]  /*0ea0*/  @!P4 IMAD.WIDE.U32 R22, R11, 0x4, R22 ;  /* 0x000000040b16c825 */ /* 0x008fc800078e0016 */
[----:B--2---:R-:W-:Y:S01]  /*0eb0*/  @!P5 IMAD.WIDE.U32 R4, R6, 0x4, R4 ;  /* 0x000000040604d825 */ /* 0x004fe200078e0004 */
[----:B------:R-:W-:-:S03]  /*0ec0*/  @!P6 IADD3 R6, R10, R27, RZ ;  /* 0x0000001b0a06e210 */ /* 0x000fc60007ffe0ff */
[----:B------:R-:W-:Y:S02]  /*0ed0*/  IMAD.MOV.U32 R11, RZ, RZ, RZ ;  /* 0x000000ffff0b7224 */ /* 0x000fe400078e00ff */
[----:B------:R-:W-:Y:S01]  /*0ee0*/  @!P0 IMAD.IADD R27, R10, 0x1, R7 ;  /* 0x000000010a1b8824 */ /* 0x000fe200078e0207 */
[----:B-1----:R-:W-:Y:S01]  /*0ef0*/  CS2R R12, SRZ ;  /* 0x00000000000c7805 */ /* 0x002fe2000001ff00 */
[----:B----4-:R-:W-:Y:S02]  /*0f00*/  @!P1 IMAD.WIDE.U32 R14, R9, 0x4, R14 ;  /* 0x00000004090e9825 */ /* 0x010fe400078e000e */
[----:B------:R1:W5:Y:S02]  /*0f10*/  @!P5 LDG.E R11, desc[UR4][R4.64] ;  /* 0x00000004040bd981 */ /* 0x000364000c1e1900 */
[----:B------:R-:W-:Y:S02]  /*0f20*/  IMAD.MOV.U32 R9, RZ, RZ, RZ ;  /* 0x000000ffff097224 */ /* 0x000fe400078e00ff */
[----:B------:R-:W-:Y:S01]  /*0f30*/  @!P3 IMAD.WIDE.U32 R18, R29, 0x4, R18 ;  /* 0x000000041d12b825 */ /* 0x000fe200078e0012 */
[----:B------:R2:W5:Y:S03]  /*0f40*/  @!P4 LDG.E R13, desc[UR4][R22.64] ;  /* 0x00000004160dc981 */ /* 0x000566000c1e1900 */
[----:B0-----:R-:W-:Y:S01]  /*0f50*/  @!P6 IMAD.WIDE.U32 R2, R6, 0x4, R2 ;  /* 0x000000040602e825 */ /* 0x001fe200078e0002 */
[----:B------:R-:W-:-:S02]  /*0f60*/  MOV R6, RZ ;  /* 0x000000ff00067202 */ /* 0x000fc40000000f00 */
[----:B-1----:R-:W-:Y:S01]  /*0f70*/  CS2R R4, SRZ ;  /* 0x0000000000047805 */ /* 0x002fe2000001ff00 */
[----:B------:R2:W5:Y:S01]  /*0f80*/  @!P3 LDG.E R9, desc[UR4][R18.64] ;  /* 0x000000041209b981 */ /* 0x000562000c1e1900 */
[----:B------:R-:W-:-:S04]  /*0f90*/  @!P2 IMAD.WIDE.U32 R16, R25, 0x4, R16 ;  /* 0x000000041910a825 */ /* 0x000fc800078e0010 */
[----:B------:R-:W-:Y:S01]  /*0fa0*/  @!P0 IMAD.WIDE.U32 R20, R27, 0x4, R20 ;  /* 0x000000041b148825 */ /* 0x000fe200078e0014 */
[----:B------:R2:W5:Y:S04]  /*0fb0*/  @!P2 LDG.E R6, desc[UR4][R16.64] ;  /* 0x000000041006a981 */ /* 0x000568000c1e1900 */
[----:B------:R2:W5:Y:S04]  /*0fc0*/  @!P1 LDG.E R5, desc[UR4][R14.64] ;  /* 0x000000040e059981 */ /* 0x000568000c1e1900 */
[----:B------:R2:W5:Y:S04]  /*0fd0*/  @!P6 LDG.E R4, desc[UR4][R2.64] ;  /* 0x000000040204e981 */ /* 0x000568000c1e1900 */
[----:B------:R2:W5:Y:S01]  /*0fe0*/  @!P0 LDG.E R12, desc[UR4][R20.64] ;  /* 0x00000004140c8981 */ /* 0x000562000c1e1900 */
[----:B------:R-:W-:Y:S04]  /*0ff0*/  BSSY B1, `(.L_x_6354) ;  /* 0x0000018000017945 */ /* 0x000fe80003800000 */
        /* <DEDUP_REMOVED lines=17> */
.L_x_6357:
[----:B------:R-:W-:Y:S05]  /*1110*/  BSYNC B2 ;  /* 0x0000000000027941 */ /* 0x000fea0003800000 */
.L_x_6356:
[----:B------:R-:W-:Y:S01]  /*1120*/  UMOV UR6, 0xf0000000 ;  /* 0xf000000000067882 */ /* 0x000fe20000000000 */
[----:B------:R-:W-:Y:S01]  /*1130*/  UMOV UR7, 0x380fffff ;  /* 0x380fffff00077882 */ /* 0x000fe20000000000 */
[----:B------:R-:W0:Y:S01]  /*1140*/  F2F.F32.F64 R3, R16 ;  /* 0x0000001000037310 */ /* 0x000e220000301000 */
[----:B------:R-:W-:-:S14]  /*1150*/  DSETP.GEU.AND P1, PT, |R16|, UR6, PT ;  /* 0x0000000610007e2a */ /* 0x000fdc000bf2e200 */
[----:B0-----:R-:W-:-:S07]  /*1160*/  @!P1 FMUL R3, R3, 1.175494350822287508e-38 ;  /* 0x0080000003039820 */ /* 0x001fce0000400000 */
.L_x_6355:
[----:B------:R-:W-:Y:S05]  /*1170*/  BSYNC B1 ;  /* 0x0000000000017941 */ /* 0x000fea0003800000 */
.L_x_6354:
[----:B--2---:R-:W-:Y:S01]  /*1180*/  IADD3 R2, R7, 0x80, RZ ;  /* 0x0000008007027810 */ /* 0x004fe20007ffe0ff */
[----:B------:R-:W-:Y:S03]  /*1190*/  BSSY B1, `(.L_x_6358) ;  /* 0x0000019000017945 */ /* 0x000fe60003800000 */
        /* <DEDUP_REMOVED lines=18> */
.L_x_6361:
[----:B------:R-:W-:Y:S05]  /*12c0*/  BSYNC B2 ;  /* 0x0000000000027941 */ /* 0x000fea0003800000 */
.L_x_6360:
[----:B------:R-:W-:Y:S01]  /*12d0*/  UMOV UR6, 0xf0000000 ;  /* 0xf000000000067882 */ /* 0x000fe20000000000 */
[----:B------:R-:W-:Y:S01]  /*12e0*/  UMOV UR7, 0x380fffff ;  /* 0x380fffff00077882 */ /* 0x000fe20000000000 */
[----:B------:R-:W0:Y:S01]  /*12f0*/  F2F.F32.F64 R0, R16 ;  /* 0x0000001000007310 */ /* 0x000e220000301000 */
[----:B------:R-:W-:-:S14]  /*1300*/  DSETP.GEU.AND P1, PT, |R16|, UR6, PT ;  /* 0x0000000610007e2a */ /* 0x000fdc000bf2e200 */
[----:B0-----:R-:W-:-:S07]  /*1310*/  @!P1 FMUL R0, R0, 1.175494350822287508e-38 ;  /* 0x0080000000009820 */ /* 0x001fce0000400000 */
.L_x_6359:
[----:B------:R-:W-:Y:S05]  /*1320*/  BSYNC B1 ;  /* 0x0000000000017941 */ /* 0x000fea0003800000 */
.L_x_6358:
[----:B------:R-:W-:Y:S01]  /*1330*/  IADD3 R15, R7, 0x100, RZ ;  /* 0x00000100070f7810 */ /* 0x000fe20007ffe0ff */
        /* <DEDUP_REMOVED lines=19> */
.L_x_6365:
[----:B------:R-:W-:Y:S05]  /*1470*/  BSYNC B2 ;  /* 0x0000000000027941 */ /* 0x000fea0003800000 */
.L_x_6364:
[----:B------:R-:W-:Y:S01]  /*1480*/  UMOV UR6, 0xf0000000 ;  /* 0xf000000000067882 */ /* 0x000fe20000000000 */
[----:B------:R-:W-:Y:S01]  /*1490*/  UMOV UR7, 0x380fffff ;  /* 0x380fffff00077882 */ /* 0x000fe20000000000 */
[----:B------:R-:W0:Y:S01]  /*14a0*/  F2F.F32.F64 R11, R16 ;  /* 0x00000010000b7310 */ /* 0x000e220000301000 */
[----:B------:R-:W-:-:S14]  /*14b0*/  DSETP.GEU.AND P1, PT, |R16|, UR6, PT ;  /* 0x0000000610007e2a */ /* 0x000fdc000bf2e200 */
[----:B0-----:R-:W-:-:S07]  /*14c0*/  @!P1 FMUL R11, R11, 1.175494350822287508e-38 ;  /* 0x008000000b0b9820 */ /* 0x001fce0000400000 */
.L_x_6363:
[----:B------:R-:W-:Y:S05]  /*14d0*/  BSYNC B1 ;  /* 0x0000000000017941 */ /* 0x000fea0003800000 */
.L_x_6362:
        /* <DEDUP_REMOVED lines=20> */
.L_x_6369:
[----:B------:R-:W-:Y:S05]  /*1620*/  BSYNC B2 ;  /* 0x0000000000027941 */ /* 0x000fea0003800000 */
.L_x_6368:
[----:B------:R-:W-:Y:S01]  /*1630*/  UMOV UR6, 0xf0000000 ;  /* 0xf000000000067882 */ /* 0x000fe20000000000 */
[----:B------:R-:W-:Y:S01]  /*1640*/  UMOV UR7, 0x380fffff ;  /* 0x380fffff00077882 */ /* 0x000fe20000000000 */
[----:B------:R-:W0:Y:S01]  /*1650*/  F2F.F32.F64 R13, R16 ;  /* 0x00000010000d7310 */ /* 0x000e220000301000 */
[----:B------:R-:W-:-:S14]  /*1660*/  DSETP.GEU.AND P1, PT, |R16|, UR6, PT ;  /* 0x0000000610007e2a */ /* 0x000fdc000bf2e200 */
[----:B0-----:R-:W-:-:S07]  /*1670*/  @!P1 FMUL R13, R13, 1.175494350822287508e-38 ;  /* 0x008000000d0d9820 */ /* 0x001fce0000400000 */
.L_x_6367:
[----:B------:R-:W-:Y:S05]  /*1680*/  BSYNC B1 ;  /* 0x0000000000017941 */ /* 0x000fea0003800000 */
.L_x_6366:
        /* <DEDUP_REMOVED lines=20> */
.L_x_6373:
[----:B------:R-:W-:Y:S05]  /*17d0*/  BSYNC B2 ;  /* 0x0000000000027941 */ /* 0x000fea0003800000 */
.L_x_6372:
[----:B------:R-:W-:Y:S01]  /*17e0*/  UMOV UR6, 0xf0000000 ;  /* 0xf000000000067882 */ /* 0x000fe20000000000 */
[----:B------:R-:W-:Y:S01]  /*17f0*/  UMOV UR7, 0x380fffff ;  /* 0x380fffff00077882 */ /* 0x000fe20000000000 */
[----:B------:R-:W0:Y:S01]  /*1800*/  F2F.F32.F64 R9, R16 ;  /* 0x0000001000097310 */ /* 0x000e220000301000 */
[----:B------:R-:W-:-:S14]  /*1810*/  DSETP.GEU.AND P1, PT, |R16|, UR6, PT ;  /* 0x0000000610007e2a */ /* 0x000fdc000bf2e200 */
[----:B0-----:R-:W-:-:S07]  /*1820*/  @!P1 FMUL R9, R9, 1.175494350822287508e-38 ;  /* 0x0080000009099820 */ /* 0x001fce0000400000 */
.L_x_6371:
[----:B------:R-:W-:Y:S05]  /*1830*/  BSYNC B1 ;  /* 0x0000000000017941 */ /* 0x000fea0003800000 */
.L_x_6370:
        /* <DEDUP_REMOVED lines=20> */
.L_x_6377:
[----:B------:R-:W-:Y:S05]  /*1980*/  BSYNC B2 ;  /* 0x0000000000027941 */ /* 0x000fea0003800000 */
.L_x_6376:
[----:B------:R-:W-:Y:S01]  /*1990*/  UMOV UR6, 0xf0000000 ;  /* 0xf000000000067882 */ /* 0x000fe20000000000 */
[----:B------:R-:W-:Y:S01]  /*19a0*/  UMOV UR7, 0x380fffff ;  /* 0x380fffff00077882 */ /* 0x000fe20000000000 */
[----:B------:R-:W0:Y:S01]  /*19b0*/  F2F.F32.F64 R6, R16 ;  /* 0x0000001000067310 */ /* 0x000e220000301000 */
[----:B------:R-:W-:-:S14]  /*19c0*/  DSETP.GEU.AND P1, PT, |R16|, UR6, PT ;  /* 0x0000000610007e2a */ /* 0x000fdc000bf2e200 */
[----:B0-----:R-:W-:-:S07]  /*19d0*/  @!P1 FMUL R6, R6, 1.175494350822287508e-38 ;  /* 0x0080000006069820 */ /* 0x001fce0000400000 */
.L_x_6375:
[----:B------:R-:W-:Y:S05]  /*19e0*/  BSYNC B1 ;  /* 0x0000000000017941 */ /* 0x000fea0003800000 */
.L_x_6374:
        /* <DEDUP_REMOVED lines=20> */
.L_x_6381:
[----:B------:R-:W-:Y:S05]  /*1b30*/  BSYNC B2 ;  /* 0x0000000000027941 */ /* 0x000fea0003800000 */
.L_x_6380:
[----:B------:R-:W-:Y:S01]  /*1b40*/  UMOV UR6, 0xf0000000 ;  /* 0xf000000000067882 */ /* 0x000fe20000000000 */
[----:B------:R-:W-:Y:S01]  /*1b50*/  UMOV UR7, 0x380fffff ;  /* 0x380fffff00077882 */ /* 0x000fe20000000000 */
[----:B------:R-:W0:Y:S01]  /*1b60*/  F2F.F32.F64 R5, R16 ;  /* 0x0000001000057310 */ /* 0x000e220000301000 */
[----:B------:R-:W-:-:S14]  /*1b70*/  DSETP.GEU.AND P1, PT, |R16|, UR6, PT ;  /* 0x0000000610007e2a */ /* 0x000fdc000bf2e200 */
[----:B0-----:R-:W-:-:S07]  /*1b80*/  @!P1 FMUL R5, R5, 1.175494350822287508e-38 ;  /* 0x0080000005059820 */ /* 0x001fce0000400000 */
.L_x_6379:
[----:B------:R-:W-:Y:S05]  /*1b90*/  BSYNC B1 ;  /* 0x0000000000017941 */ /* 0x000fea0003800000 */
.L_x_6378:
        /* <DEDUP_REMOVED lines=20> */
.L_x_6385:
[----:B------:R-:W-:Y:S05]  /*1ce0*/  BSYNC B2 ;  /* 0x0000000000027941 */ /* 0x000fea0003800000 */
.L_x_6384:
[----:B------:R-:W-:Y:S01]  /*1cf0*/  UMOV UR6, 0xf0000000 ;  /* 0xf000000000067882 */ /* 0x000fe20000000000 */
[----:B------:R-:W-:Y:S01]  /*1d00*/  UMOV UR7, 0x380fffff ;  /* 0x380fffff00077882 */ /* 0x000fe20000000000 */
[----:B------:R-:W0:Y:S01]  /*1d10*/  F2F.F32.F64 R4, R16 ;  /* 0x0000001000047310 */ /* 0x000e220000301000 */
[----:B------:R-:W-:-:S14]  /*1d20*/  DSETP.GEU.AND P1, PT, |R16|, UR6, PT ;  /* 0x0000000610007e2a */ /* 0x000fdc000bf2e200 */
[----:B0-----:R-:W-:-:S07]  /*1d30*/  @!P1 FMUL R4, R4, 1.175494350822287508e-38 ;  /* 0x0080000004049820 */ /* 0x001fce0000400000 */
.L_x_6383:
[----:B------:R-:W-:Y:S05]  /*1d40*/  BSYNC B1 ;  /* 0x0000000000017941 */ /* 0x000fea0003800000 */
.L_x_6382:
[----:B------:R-:W0:Y:S01]  /*1d50*/  @!P0 S2R R17, SR_TID.X ;  /* 0x0000000000118919 */ /* 0x000e220000002100 */
[----:B------:R-:W1:Y:S01]  /*1d60*/  @!P0 LDC.64 R14, c[0x0][0x220] ;  /* 0x00008800ff0e8b82 */ /* 0x000e620000000a00 */
[----:B------:R-:W-:Y:S01]  /*1d70*/  @!P0 MOV R7, R2 ;  /* 0x0000000200078202 */ /* 0x000fe20000000f00 */
[----:B------:R-:W-:Y:S04]  /*1d80*/  BSSY B0, `(.L_x_6386) ;  /* 0x0000030000007945 */ /* 0x000fe80003800000 */
[----:B------:R-:W-:Y:S01]  /*1d90*/  BSSY B1, `(.L_x_6387) ;  /* 0x0000028000017945 */ /* 0x000fe20003800000 */
[----:B0-----:R-:W-:-:S04]  /*1da0*/  @!P0 IMAD.IADD R17, R10, 0x1, R17 ;  /* 0x000000010a118824 */ /* 0x001fc800078e0211 */
[----:B-1----:R-:W-:-:S05]  /*1db0*/  @!P0 IMAD.WIDE.U32 R14, R17, 0x4, R14 ;  /* 0x00000004110e8825 */ /* 0x002fca00078e000e */
[----:B------:R0:W-:Y:S01]  /*1dc0*/  @!P0 STG.E desc[UR4][R14.64], R3 ;  /* 0x000000030e008986 */ /* 0x0001e2000c101904 */
[----:B------:R-:W-:-:S13]  /*1dd0*/  ISETP.GE.AND P0, PT, R7, R8, PT ;  /* 0x000000080700720c */ /* 0x000fda0003f06270 */
[----:B0-----:R-:W-:Y:S05]  /*1de0*/  @P0 BRA `(.L_x_6388) ;  /* 0x0000000000300947 */ /* 0x001fea0003800000 */
[----:B------:R-:W0:Y:S01]  /*1df0*/  LDC.64 R2, c[0x0][0x220] ;  /* 0x00008800ff027b82 */ /* 0x000e220000000a00 */
[----:B------:R-:W-:Y:S01]  /*1e00*/  IMAD.IADD R15, R10, 0x1, R7 ;  /* 0x000000010a0f7824 */ /* 0x000fe200078e0207 */
[----:B------:R-:W-:-:S04]  /*1e10*/  IADD3 R7, R7, 0x80, RZ ;  /* 0x0000008007077810 */ /* 0x000fc80007ffe0ff */
[----:B------:R-:W-:Y:S01]  /*1e20*/  ISETP.GE.AND P0, PT, R7, R8, PT ;  /* 0x000000080700720c */ /* 0x000fe20003f06270 */
[----:B0-----:R-:W-:-:S05]  /*1e30*/  IMAD.WIDE.U32 R2, R15, 0x4, R2 ;  /* 0x000000040f027825 */ /* 0x001fca00078e0002 */
[----:B-----5:R0:W-:Y:S07]  /*1e40*/  STG.E desc[UR4][R2.64], R0 ;  /* 0x0000000002007986 */ /* 0x0201ee000c101904 */
[----:B------:R-:W-:Y:S05]  /*1e50*/  @P0 BRA `(.L_x_6389) ;  /* 0x0000000000300947 */ /* 0x000fea0003800000 */
[----:B0-----:R-:W0:Y:S01]  /*1e60*/  LDC.64 R2, c[0x0][0x220] ;  /* 0x00008800ff027b82 */ /* 0x001e220000000a00 */
[----:B------:R-:W-:Y:S01]  /*1e70*/  IMAD.IADD R15, R10, 0x1, R7 ;  /* 0x000000010a0f7824 */ /* 0x000fe200078e0207 */
[----:B------:R-:W-:-:S03]  /*1e80*/  IADD3 R7, R7, 0x80, RZ ;  /* 0x0000008007077810 */ /* 0x000fc60007ffe0ff */
[----:B0-----:R-:W-:-:S05]  /*1e90*/  IMAD.WIDE.U32 R2, R15, 0x4, R2 ;  /* 0x000000040f027825 */ /* 0x001fca00078e0002 */
[----:B------:R0:W-:Y:S02]  /*1ea0*/  STG.E desc[UR4][R2.64], R11 ;  /* 0x0000000b02007986 */ /* 0x0001e4000c101904 */
.L_x_6388:
[----:B------:R-:W-:-:S13]  /*1eb0*/  ISETP.GE.AND P0, PT, R7, R8, PT ;  /* 0x000000080700720c */ /* 0x000fda0003f06270 */
[----:B------:R-:W-:Y:S05]  /*1ec0*/  @P0 BRA `(.L_x_6390) ;  /* 0x0000000000300947 */ /* 0x000fea0003800000 */
[----:B0-----:R-:W0:Y:S01]  /*1ed0*/  LDC.64 R2, c[0x0][0x220] ;  /* 0x00008800ff027b82 */ /* 0x001e220000000a00 */
[----:B-----5:R-:W-:Y:S01]  /*1ee0*/  IMAD.IADD R11, R10, 0x1, R7 ;  /* 0x000000010a0b7824 */ /* 0x020fe200078e0207 */
[----:B------:R-:W-:-:S03]  /*1ef0*/  IADD3 R7, R7, 0x80, RZ ;  /* 0x0000008007077810 */ /* 0x000fc60007ffe0ff */
[----:B0-----:R-:W-:-:S05]  /*1f00*/  IMAD.WIDE.U32 R2, R11, 0x4, R2 ;  /* 0x000000040b027825 */ /* 0x001fca00078e0002 */
[----:B------:R1:W-:Y:S02]  /*1f10*/  STG.E desc[UR4][R2.64], R13 ;  /* 0x0000000d02007986 */ /* 0x0003e4000c101904 */
.L_x_6389:
[----:B------:R-:W-:-:S13]  /*1f20*/  ISETP.GE.AND P0, PT, R7, R8, PT ;  /* 0x000000080700720c */ /* 0x000fda0003f06270 */
[----:B------:R-:W-:Y:S05]  /*1f30*/  @P0 BRA `(.L_x_6391) ;  /* 0x0000000000340947 */ /* 0x000fea0003800000 */
[----:B01----:R-:W0:Y:S01]  /*1f40*/  LDC.64 R2, c[0x0][0x220] ;  /* 0x00008800ff027b82 */ /* 0x003e220000000a00 */
[----:B------:R-:W-:Y:S01]  /*1f50*/  IMAD.IADD R11, R10, 0x1, R7 ;  /* 0x000000010a0b7824 */ /* 0x000fe200078e0207 */
[----:B------:R-:W-:-:S03]  /*1f60*/  IADD3 R7, R7, 0x80, RZ ;  /* 0x0000008007077810 */ /* 0x000fc60007ffe0ff */
[----:B0-----:R-:W-:-:S05]  /*1f70*/  IMAD.WIDE.U32 R2, R11, 0x4, R2 ;  /* 0x000000040b027825 */ /* 0x001fca00078e0002 */
[----:B------:R1:W-:Y:S02]  /*1f80*/  STG.E desc[UR4][R2.64], R9 ;  /* 0x0000000902007986 */ /* 0x0003e4000c101904 */
.L_x_6390:
[----:B------:R-:W-:-:S13]  /*1f90*/  ISETP.GE.AND P0, PT, R7, R8, PT ;  /* 0x000000080700720c */ /* 0x000fda0003f06270 */
[----:B------:R-:W-:Y:S05]  /*1fa0*/  @P0 BREAK B1 ;  /* 0x0000000000010942 */ /* 0x000fea0003800000 */
[----:B------:R-:W-:Y:S05]  /*1fb0*/  @P0 BRA `(.L_x_6392) ;  /* 0x0000000000300947 */ /* 0x000fea0003800000 */
[----:B01----:R-:W0:Y:S01]  /*1fc0*/  LDC.64 R2, c[0x0][0x220] ;  /* 0x00008800ff027b82 */ /* 0x003e220000000a00 */
[----:B-----5:R-:W-:Y:S01]  /*1fd0*/  IMAD.IADD R9, R10, 0x1, R7 ;  /* 0x000000010a097824 */ /* 0x020fe200078e0207 */
[----:B------:R-:W-:-:S03]  /*1fe0*/  IADD3 R7, R7, 0x80, RZ ;  /* 0x0000008007077810 */ /* 0x000fc60007ffe0ff */
[----:B0-----:R-:W-:-:S05]  /*1ff0*/  IMAD.WIDE.U32 R2, R9, 0x4, R2 ;  /* 0x0000000409027825 */ /* 0x001fca00078e0002 */
[----:B------:R2:W-:Y:S02]  /*2000*/  STG.E desc[UR4][R2.64], R6 ;  /* 0x0000000602007986 */ /* 0x0005e4000c101904 */
.L_x_6391:
[----:B------:R-:W-:Y:S05]  /*2010*/  BSYNC B1 ;  /* 0x0000000000017941 */ /* 0x000fea0003800000 */
.L_x_6387:
[----:B------:R-:W-:-:S13]  /*2020*/  ISETP.GE.AND P0, PT, R7, R8, PT ;  /* 0x000000080700720c */ /* 0x000fda0003f06270 */
[----:B012---:R-:W0:Y:S01]  /*2030*/  @!P0 LDC.64 R2, c[0x0][0x220] ;  /* 0x00008800ff028b82 */ /* 0x007e220000000a00 */
[----:B------:R-:W-:Y:S01]  /*2040*/  @!P0 IMAD.IADD R9, R10, 0x1, R7 ;  /* 0x000000010a098824 */ /* 0x000fe200078e0207 */
[----:B------:R-:W-:-:S03]  /*2050*/  @!P0 IADD3 R7, R7, 0x80, RZ ;  /* 0x0000008007078810 */ /* 0x000fc60007ffe0ff */
[----:B0-----:R-:W-:-:S05]  /*2060*/  @!P0 IMAD.WIDE.U32 R2, R9, 0x4, R2 ;  /* 0x0000000409028825 */ /* 0x001fca00078e0002 */
[----:B------:R2:W-:Y:S02]  /*2070*/  @!P0 STG.E desc[UR4][R2.64], R5 ;  /* 0x0000000502008986 */ /* 0x0005e4000c101904 */
.L_x_6392:
[----:B------:R-:W-:Y:S05]  /*2080*/  BSYNC B0 ;  /* 0x0000000000007941 */ /* 0x000fea0003800000 */
.L_x_6386:
[----:B------:R-:W-:Y:S05]  /*2090*/  WARPSYNC.ALL ;  /* 0x0000000000007948 */ /* 0x000fea0003800000 */
[----:B------:R-:W-:-:S13]  /*20a0*/  ISETP.GE.AND P0, PT, R7, R8, PT ;  /* 0x000000080700720c */ /* 0x000fda0003f06270 */
[----:B------:R-:W-:Y:S05]  /*20b0*/  @P0 EXIT ;  /* 0x000000000000094d */ /* 0x000fea0003800000 */
[----:B012---:R-:W0:Y:S01]  /*20c0*/  LDC.64 R2, c[0x0][0x220] ;  /* 0x00008800ff027b82 */ /* 0x007e220000000a00 */
[----:B------:R-:W-:-:S04]  /*20d0*/  IMAD.IADD R7, R10, 0x1, R7 ;  /* 0x000000010a077824 */ /* 0x000fc800078e0207 */
[----:B0-----:R-:W-:-:S05]  /*20e0*/  IMAD.WIDE.U32 R2, R7, 0x4, R2 ;  /* 0x0000000407027825 */ /* 0x001fca00078e0002 */
[----:B-----5:R-:W-:Y:S01]  /*20f0*/  STG.E desc[UR4][R2.64], R4 ;  /* 0x0000000402007986 */ /* 0x020fe2000c101904 */
[----:B------:R-:W-:Y:S05]  /*2100*/  EXIT ;  /* 0x000000000000794d */ /* 0x000fea0003800000 */
        .weak           $__internal_18_$__cuda_sm20_dblrcp_rn_slowpath_v3
        .type           $__internal_18_$__cuda_sm20_dblrcp_rn_slowpath_v3,@function
        .size           $__internal_18_$__cuda_sm20_dblrcp_rn_slowpath_v3,(.L_x_71453 - $__internal_18_$__cuda_sm20_dblrcp_rn_slowpath_v3)
$__internal_18_$__cuda_sm20_dblrcp_rn_slowpath_v3:
        /* <DEDUP_REMOVED lines=24> */
.L_x_6396:
        /* <DEDUP_REMOVED lines=9> */
.L_x_6394:
[----:B------:R-:W-:Y:S02]  /*2320*/  LOP3.LUT R17, R15, 0x80000, RZ, 0xfc, !PT ;  /* 0x000800000f117812 */ /* 0x000fe400078efcff */
[----:B------:R-:W-:-:S07]  /*2330*/  MOV R16, R14 ;  /* 0x0000000e00107202 */ /* 0x000fce0000000f00 */
.L_x_6395:
[----:B------:R-:W-:Y:S05]  /*2340*/  BSYNC B0 ;  /* 0x0000000000007941 */ /* 0x000fea0003800000 */
.L_x_6393:
[----:B------:R-:W-:Y:S01]  /*2350*/  IMAD.MOV.U32 R14, RZ, RZ, R12 ;  /* 0x000000ffff0e7224 */ /* 0x000fe200078e000c */
[----:B------:R-:W-:-:S04]  /*2360*/  MOV R15, 0x0 ;  /* 0x00000000000f7802 */ /* 0x000fc80000000f00 */
[----:B------:R-:W-:Y:S05]  /*2370*/  RET.REL.NODEC R14 `(_ZN2at6native29vectorized_elementwise_kernelILi2EZNS0_50_GLOBAL__N__2680c7bb_12_PowKernel_cu_7dd49032_316829pow_tensor_scalar_kernel_implIffEEvRNS_18TensorIteratorBaseET0_EUlfE1_St5arrayIPcLm2EEEEviS6_T1_) ;  /* 0xffffffdc0e207950 */ /* 0x000fea0003c3ffff */
.L_x_6397:
        /* <DEDUP_REMOVED lines=16> */
.L_x_71453:


//--------------------- .text._ZN2at6native29vectorized_elementwise_kernelILi4EZNS0_50_GLOBAL__N__2680c7bb_12_PowKernel_cu_7dd49032_316829pow_tensor_scalar_kernel_implIffEEvRNS_18TensorIteratorBaseET0_EUlfE1_St5arrayIPcLm2EEEEviS6_T1_ --------------------------
	.section	.text._ZN2at6native29vectorized_elementwise_kernelILi4EZNS0_50_GLOBAL__N__2680c7bb_12_PowKernel_cu_7dd49032_316829pow_tensor_scalar_kernel_implIffEEvRNS_18TensorIteratorBaseET0_EUlfE1_St5arrayIPcLm2EEEEviS6_T1_,"ax",@progbits
	.align	128
        .global         _ZN2at6native29vectorized_elementwise_kernelILi4EZNS0_50_GLOBAL__N__2680c7bb_12_PowKernel_cu_7dd49032_316829pow_tensor_scalar_kernel_implIffEEvRNS_18TensorIteratorBaseET0_EUlfE1_St5arrayIPcLm2EEEEviS6_T1_
        .type           _ZN2at6native29vectorized_elementwise_kernelILi4EZNS0_50_GLOBAL__N__2680c7bb_12_PowKernel_cu_7dd49032_316829pow_tensor_scalar_kernel_implIffEEvRNS_18TensorIteratorBaseET0_EUlfE1_St5arrayIPcLm2EEEEviS6_T1_,@function
        .size           _ZN2at6native29vectorized_elementwise_kernelILi4EZNS0_50_GLOBAL__N__2680c7bb_12_PowKernel_cu_7dd49032_316829pow_tensor_scalar_kernel_implIffEEvRNS_18TensorIteratorBaseET0_EUlfE1_St5arrayIPcLm2EEEEviS6_T1_,(.L_x_71454 - _ZN2at6native29vectorized_elementwise_kernelILi4EZNS0_50_GLOBAL__N__2680c7bb_12_PowKernel_cu_7dd49032_316829pow_tensor_scalar_kernel_implIffEEvRNS_18TensorIteratorBaseET0_EUlfE1_St5arrayIPcLm2EEEEviS6_T1_)
        .other          _ZN2at6native29vectorized_elementwise_kernelILi4EZNS0_50_GLOBAL__N__2680c7bb_12_PowKernel_cu_7dd49032_316829pow_tensor_scalar_kernel_implIffEEvRNS_18TensorIteratorBaseET0_EUlfE1_St5arrayIPcLm2EEEEviS6_T1_,@"STO_CUDA_ENTRY STV_DEFAULT"
_ZN2at6native29vectorized_elementwise_kernelILi4EZNS0_50_GLOBAL__N__2680c7bb_12_PowKernel_cu_7dd49032_316829pow_tensor_scalar_kernel_implIffEEvRNS_18TensorIteratorBaseET0_EUlfE1_St5arrayIPcLm2EEEEviS6_T1_:
.text._ZN2at6native29vectorized_elementwise_kernelILi4EZNS0_50_GLOBAL__N__2680c7bb_12_PowKernel_cu_7dd49032_316829pow_tensor_scalar_kernel_implIffEEvRNS_18TensorIteratorBaseET0_EUlfE1_St5arrayIPcLm2EEEEviS6_T1_:
        /* <DEDUP_REMOVED lines=12> */
[----:B------:R-:W2:Y:S04]  /*00c0*/  LDG.E.128 R8, desc[UR4][R4.64] ;  /* 0x0000000404087981 */ /* 0x000ea8000c1e1d00 */
[----:B------:R0:W5:Y:S01]  /*00d0*/  LDG.E.128 R12, desc[UR4][R4.64+0x800] ;  /* 0x00080004040c7981 */ /* 0x000162000c1e1d00 */
        /* <DEDUP_REMOVED lines=15> */
[----:B-----5:R-:W-:Y:S05]  /*01d0*/  CALL.REL.NOINC `($__internal_19_$__cuda_sm20_dblrcp_rn_slowpath_v3) ;  /* 0x0000001c00c47944 */ /* 0x020fea0003c00000 */
[----:B------:R-:W-:Y:S02]  /*01e0*/  IMAD.MOV.U32 R20, RZ, RZ, R16 ;  /* 0x000000ffff147224 */ /* 0x000fe400078e0010 */
[----:B------:R-:W-:-:S07]  /*01f0*/  IMAD.MOV.U32 R21, RZ, RZ, R17 ;  /* 0x000000ffff157224 */ /* 0x000fce00078e0011 */
.L_x_6400:
[----:B------:R-:W-:Y:S05]  /*0200*/  BSYNC B1 ;  /* 0x0000000000017941 */ /* 0x000fea0003800000 */
.L_x_6399:
        /* <DEDUP_REMOVED lines=15> */
[----:B-----5:R-:W-:Y:S05]  /*0300*/  CALL.REL.NOINC `($__internal_19_$__cuda_sm20_dblrcp_rn_slowpath_v3) ;  /* 0x0000001c00787944 */ /* 0x020fea0003c00000 */
[----:B------:R-:W-:Y:S01]  /*0310*/  IMAD.MOV.U32 R8, RZ, RZ, R16 ;  /* 0x000000ffff087224 */ /* 0x000fe200078e0010 */
[----:B------:R-:W-:-:S07]  /*0320*/  MOV R9, R17 ;  /* 0x0000001100097202 */ /* 0x000fce0000000f00 */
.L_x_6402:
[----:B------:R-:W-:Y:S05]  /*0330*/  BSYNC B1 ;  /* 0x0000000000017941 */ /* 0x000fea0003800000 */
.L_x_6401:
        /* <DEDUP_REMOVED lines=16> */
[----:B------:R-:W-:Y:S01]  /*0440*/  MOV R22, R16 ;  /* 0x0000001000167202 */ /* 0x000fe20000000f00 */
[----:B------:R-:W-:-:S07]  /*0450*/  IMAD.MOV.U32 R23, RZ, RZ, R17 ;  /* 0x000000ffff177224 */ /* 0x000fce00078e0011 */
.L_x_6404:
[----:B------:R-:W-:Y:S05]  /*0460*/  BSYNC B1 ;  /* 0x0000000000017941 */ /* 0x000fea0003800000 */
.L_x_6403:
        /* <DEDUP_REMOVED lines=15> */
[----:B-----5:R-:W-:Y:S05]  /*0560*/  CALL.REL.NOINC `($__internal_19_$__cuda_sm20_dblrcp_rn_slowpath_v3) ;  /* 0x0000001800e07944 */ /* 0x020fea0003c00000 */
[----:B------:R-:W-:Y:S02]  /*0570*/  IMAD.MOV.U32 R28, RZ, RZ, R16 ;  /* 0x000000ffff1c7224 */ /* 0x000fe400078e0010 */
[----:B------:R-:W-:-:S07]  /*0580*/  IMAD.MOV.U32 R29, RZ, RZ, R17 ;  /* 0x000000ffff1d7224 */ /* 0x000fce00078e0011 */
.L_x_6406:
[----:B------:R-:W-:Y:S05]  /*0590*/  BSYNC B1 ;  /* 0x0000000000017941 */ /* 0x000fea0003800000 */
.L_x_6405:
[----:B-----5:R-:W-:Y:S01]  /*05a0*/  FMUL.FTZ R6, R12, R12 ;  /* 0x0000000c0c067220 */ /* 0x020fe20000410000 */
        /* <DEDUP_REMOVED lines=14> */
[----:B------:R-:W-:Y:S05]  /*0690*/  CALL.REL.NOINC `($__internal_19_$__cuda_sm20_dblrcp_rn_slowpath_v3) ;  /* 0x0000001800947944 */ /* 0x000fea0003c00000 */
[----:B------:R-:W-:Y:S01]  /*06a0*/  IMAD.MOV.U32 R10, RZ, RZ, R16 ;  /* 0x000000ffff0a7224 */ /* 0x000fe200078e0010 */
[----:B------:R-:W-:-:S07]  /*06b0*/  MOV R11, R17 ;  /* 0x00000011000b7202 */ /* 0x000fce0000000f00 */
.L_x_6408:
[----:B------:R-:W-:Y:S05]  /*06c0*/  BSYNC B1 ;  /* 0x0000000000017941 */ /* 0x000fea0003800000 */
.L_x_6407:
        /* <DEDUP_REMOVED lines=16> */
[----:B------:R-:W-:Y:S01]  /*07d0*/  MOV R26, R16 ;  /* 0x00000010001a7202 */ /* 0x000fe20000000f00 */
[----:B------:R-:W-:-:S07]  /*07e0*/  IMAD.MOV.U32 R27, RZ, RZ, R17 ;  /* 0x000000ffff1b7224 */ /* 0x000fce00078e0011 */
.L_x_6410:
[----:B------:R-:W-:Y:S05]  /*07f0*/  BSYNC B1 ;  /* 0x0000000000017941 */ /* 0x000fea0003800000 */
.L_x_6409:
        /* <DEDUP_REMOVED lines=15> */
[----:B------:R-:W-:Y:S05]  /*08f0*/  CALL.REL.NOINC `($__internal_19_$__cuda_sm20_dblrcp_rn_slowpath_v3) ;  /* 0x0000001400fc7944 */ /* 0x000fea0003c00000 */
[----:B------:R-:W-:Y:S02]  /*0900*/  IMAD.MOV.U32 R24, RZ, RZ, R16 ;  /* 0x000000ffff187224 */ /* 0x000fe400078e0010 */
[----:B------:R-:W-:-:S07]  /*0910*/  IMAD.MOV.U32 R25, RZ, RZ, R17 ;  /* 0x000000ffff197224 */ /* 0x000fce00078e0011 */
.L_x_6412:
[----:B------:R-:W-:Y:S05]  /*0920*/  BSYNC B1 ;  /* 0x0000000000017941 */ /* 0x000fea0003800000 */
.L_x_6411:
        /* <DEDUP_REMOVED lines=18> */
.L_x_6414:
[----:B------:R-:W-:Y:S05]  /*0a50*/  BSYNC B1 ;  /* 0x0000000000017941 */ /* 0x000fea0003800000 */
.L_x_6413:
        /* <DEDUP_REMOVED lines=21> */
[----:B0-----:R-:W-:-:S06]  /*0bb0*/  @!P3 FMUL R4, R4, 1.175494350822287508e-38 ;  /* 0x008000000404b820 */ /* 0x001fcc0000400000 */
[----:B------:R-:W0:Y:S01]  /*0bc0*/  F2F.F32.F64 R14, R24 ;  /* 0x00000018000e7310 */ /* 0x000e220000301000 */
[----:B------:R-:W-:Y:S01]  /*0bd0*/  STG.E.128 desc[UR4][R16.64], R4 ;  /* 0x0000000410007986 */ /* 0x000fe2000c101d04 */
[----:B-1----:R-:W-:-:S06]  /*0be0*/  @!P2 FMUL R15, R15, 1.175494350822287508e-38 ;  /* 0x008000000f0fa820 */ /* 0x002fcc0000400000 */
[----:B------:R-:W1:Y:S01]  /*0bf0*/  F2F.F32.F64 R13, R26 ;  /* 0x0000001a000d7310 */ /* 0x000e620000301000 */
[----:B0-----:R-:W-:-:S07]  /*0c00*/  @!P1 FMUL R14, R14, 1.175494350822287508e-38 ;  /* 0x008000000e0e9820 */ /* 0x001fce0000400000 */
[----:B------:R-:W0:Y:S01]  /*0c10*/  F2F.F32.F64 R12, R10 ;  /* 0x0000000a000c7310 */ /* 0x000e220000301000 */
[----:B-1----:R-:W-:Y:S01]  /*0c20*/  @!P0 FMUL R13, R13, 1.175494350822287508e-38 ;  /* 0x008000000d0d8820 */ /* 0x002fe20000400000 */
[----:B0-----:R-:W-:-:S05]  /*0c30*/  @!P6 FMUL R12, R12, 1.175494350822287508e-38 ;  /* 0x008000000c0ce820 */ /* 0x001fca0000400000 */
[----:B------:R-:W-:Y:S01]  /*0c40*/  STG.E.128 desc[UR4][R16.64+0x800], R12 ;  /* 0x0008000c10007986 */ /* 0x000fe2000c101d04 */
[----:B------:R-:W-:Y:S05]  /*0c50*/  EXIT ;  /* 0x000000000000794d */ /* 0x000fea0003800000 */
.L_x_6398:
[----:B------:R-:W0:Y:S01]  /*0c60*/  S2R R3, SR_TID.X ;  /* 0x0000000000037919 */ /* 0x000e220000002100 */
[----:B------:R-:W-:Y:S01]  /*0c70*/  IMAD.MOV.U32 R14, RZ, RZ, RZ ;  /* 0x000000ffff0e7224 */ /* 0x000fe200078e00ff */
        /* <DEDUP_REMOVED lines=14> */
[----:B------:R1:W5:Y:S07]  /*0d60*/  @!P6 LDG.E R14, desc[UR4][R28.64] ;  /* 0x000000041c0ee981 */ /* 0x00036e000c1e1900 */
        /* <DEDUP_REMOVED lines=13> */
[----:B------:R-:W-:Y:S01]  /*0e40*/  @!P1 IADD3 R25, R25, 0x80, RZ ;  /* 0x0000008019199810 */ /* 0x000fe20007ffe0ff */
[----:B------:R-:W4:Y:S03]  /*0e50*/  @!P1 LDC.64 R6, c[0x0][0x228] ;  /* 0x00008a00ff069b82 */ /* 0x000f260000000a00 */
[----:B------:R-:W-:-:S13]  /*0e60*/  ISETP.GE.AND P6, PT, R25, R8, PT ;  /* 0x000000081900720c */ /* 0x000fda0003fc6270 */
[----:B------:R-:W4:Y:S01]  /*0e70*/  @!P6 LDC.64 R4, c[0x0][0x228] ;  /* 0x00008a00ff04eb82 */ /* 0x000f220000000a00 */
[----:B---3--:R-:W-:Y:S01]  /*0e80*/  @!P4 IMAD.WIDE.U32 R22, R21, 0x4, R22 ;  /* 0x000000041516c825 */ /* 0x008fe200078e0016 */
[----:B------:R-:W-:-:S03]  /*0e90*/  CS2R R20, SRZ ;  /* 0x0000000000147805 */ /* 0x000fc6000001ff00 */
[----:B--2---:R-:W-:-:S03]  /*0ea0*/  @!P5 IMAD.WIDE.U32 R10, R2, 0x4, R10 ;  /* 0x00000004020ad825 */ /* 0x004fc600078e000a */
[----:B------:R-:W5:Y:S01]  /*0eb0*/  @!P4 LDG.E R21, desc[UR4][R22.64] ;  /* 0x000000041615c981 */ /* 0x000f62000c1e1900 */
[C---:B-1----:R-:W-:Y:S02]  /*0ec0*/  @!P6 IMAD.IADD R29, R0.reuse, 0x1, R25 ;  /* 0x00000001001de824 */ /* 0x042fe400078e0219 */
[----:B------:R-:W-:Y:S01]  /*0ed0*/  @!P0 IMAD.IADD R25, R0, 0x1, R3 ;  /* 0x0000000100198824 */ /* 0x000fe200078e0203 */
[----:B------:R1:W5:Y:S01]  /*0ee0*/  @!P5 LDG.E R20, desc[UR4][R10.64] ;  /* 0x000000040a14d981 */ /* 0x000362000c1e1900 */
[----:B0-----:R-:W-:Y:S01]  /*0ef0*/  @!P2 IMAD.WIDE.U32 R12, R15, 0x4, R12 ;  /* 0x000000040f0ca825 */ /* 0x001fe200078e000c */
[----:B------:R-:W-:-:S03]  /*0f00*/  MOV R15, RZ ;  /* 0x000000ff000f7202 */ /* 0x000fc60000000f00 */
[----:B----4-:R-:W-:-:S04]  /*0f10*/  @!P1 IMAD.WIDE.U32 R6, R9, 0x4, R6 ;  /* 0x0000000409069825 */ /* 0x010fc800078e0006 */
[----:B------:R-:W-:Y:S01]  /*0f20*/  IMAD.MOV.U32 R9, RZ, RZ, RZ ;  /* 0x000000ffff097224 */ /* 0x000fe200078e00ff */
[----:B-1----:R-:W-:Y:S01]  /*0f30*/  CS2R R10, SRZ ;  /* 0x00000000000a7805 */ /* 0x002fe2000001ff00 */
[----:B------:R-:W-:Y:S02]  /*0f40*/  IMAD.MOV.U32 R2, RZ, RZ, RZ ;  /* 0x000000ffff027224 */ /* 0x000fe400078e00ff */
[----:B------:R-:W-:Y:S02]  /*0f50*/  @!P3 IMAD.WIDE.U32 R16, R27, 0x4, R16 ;  /* 0x000000041b10b825 */ /* 0x000fe400078e0010 */
[----:B------:R0:W5:Y:S02]  /*0f60*/  @!P2 LDG.E R9, desc[UR4][R12.64] ;  /* 0x000000040c09a981 */ /* 0x000164000c1e1900 */
[----:B------:R-:W-:Y:S02]  /*0f70*/  @!P6 IMAD.WIDE.U32 R4, R29, 0x4, R4 ;  /* 0x000000041d04e825 */ /* 0x000fe400078e0004 */
[----:B------:R0:W5:Y:S02]  /*0f80*/  @!P3 LDG.E R15, desc[UR4][R16.64] ;  /* 0x00000004100fb981 */ /* 0x000164000c1e1900 */
[----:B------:R-:W-:-:S02]  /*0f90*/  @!P0 IMAD.WIDE.U32 R18, R25, 0x4, R18 ;  /* 0x0000000419128825 */ /* 0x000fc400078e0012 */
[----:B------:R0:W5:Y:S04]  /*0fa0*/  @!P1 LDG.E R10, desc[UR4][R6.64] ;  /* 0x00000004060a9981 */ /* 0x000168000c1e1900 */
[----:B------:R0:W5:Y:S04]  /*0fb0*/  @!P6 LDG.E R11, desc[UR4][R4.64] ;  /* 0x00000004040be981 */ /* 0x000168000c1e1900 */
[----:B------:R0:W5:Y:S01]  /*0fc0*/  @!P0 LDG.E R2, desc[UR4][R18.64] ;  /* 0x0000000412028981 */ /* 0x000162000c1e1900 */
[----:B------:R-:W-:Y:S04]  /*0fd0*/  BSSY B1, `(.L_x_6415) ;  /* 0x0000018000017945 */ /* 0x000fe80003800000 */
[----:B------:R-:W-:Y:S05]  /*0fe0*/  @P0 BRA `(.L_x_6416) ;  /* 0x0000000000580947 */ /* 0x000fea0003800000 */
[----:B0----5:R-:W-:Y:S01]  /*0ff0*/  FMUL.FTZ R6, R2, R2 ;  /* 0x0000000202067220 */ /* 0x021fe20000410000 */
        /* <DEDUP_REMOVED lines=15> */
.L_x_6418:
[----:B------:R-:W-:Y:S05]  /*10f0*/  BSYNC B2 ;  /* 0x0000000000027941 */ /* 0x000fea0003800000 */
.L_x_6417:
[----:B------:R-:W-:Y:S01]  /*1100*/  UMOV UR6, 0xf0000000 ;  /* 0xf000000000067882 */ /* 0x000fe20000000000 */
[----:B------:R-:W-:Y:S01]  /*1110*/  UMOV UR7, 0x380fffff ;  /* 0x380fffff00077882 */ /* 0x000fe20000000000 */
[----:B------:R-:W0:Y:S01]  /*1120*/  F2F.F32.F64 R12, R16 ;  /* 0x00000010000c7310 */ /* 0x000e220000301000 */
[----:B------:R-:W-:-:S14]  /*1130*/  DSETP.GEU.AND P1, PT, |R16|, UR6, PT ;  /* 0x0000000610007e2a */ /* 0x000fdc000bf2e200 */
[----:B0-----:R-:W-:-:S07]  /*1140*/  @!P1 FMUL R12, R12, 1.175494350822287508e-38 ;  /* 0x008000000c0c9820 */ /* 0x001fce0000400000 */
.L_x_6416:
[----:B------:R-:W-:Y:S05]  /*1150*/  BSYNC B1 ;  /* 0x0000000000017941 */ /* 0x000fea0003800000 */
.L_x_6415:
        /* <DEDUP_REMOVED lines=20> */
.L_x_6422:
[----:B------:R-:W-:Y:S05]  /*12a0*/  BSYNC B2 ;  /* 0x0000000000027941 */ /* 0x000fea0003800000 */
.L_x_6421:
[----:B------:R-:W-:Y:S01]  /*12b0*/  UMOV UR6, 0xf0000000 ;  /* 0xf000000000067882 */ /* 0x000fe20000000000 */
[----:B------:R-:W-:Y:S01]  /*12c0*/  UMOV UR7, 0x380fffff ;  /* 0x380fffff00077882 */ /* 0x000fe20000000000 */
[----:B------:R-:W0:Y:S01]  /*12d0*/  F2F.F32.F64 R14, R16 ;  /* 0x00000010000e7310 */ /* 0x000e220000301000 */
[----:B------:R-:W-:-:S14]  /*12e0*/  DSETP.GEU.AND P1, PT, |R16|, UR6, PT ;  /* 0x0000000610007e2a */ /* 0x000fdc000bf2e200 */
[----:B0-----:R-:W-:-:S07]  /*12f0*/  @!P1 FMUL R14, R14, 1.175494350822287508e-38 ;  /* 0x008000000e0e9820 */ /* 0x001fce0000400000 */
.L_x_6420:
[----:B------:R-:W-:Y:S05]  /*1300*/  BSYNC B1 ;  /* 0x0000000000017941 */ /* 0x000fea0003800000 */
.L_x_6419:
        /* <DEDUP_REMOVED lines=20> */
.L_x_6426:
[----:B------:R-:W-:Y:S05]  /*1450*/  BSYNC B2 ;  /* 0x0000000000027941 */ /* 0x000fea0003800000 */
.L_x_6425:
[----:B------:R-:W-:Y:S01]  /*1460*/  UMOV UR6, 0xf0000000 ;  /* 0xf000000000067882 */ /* 0x000fe20000000000 */
[----:B------:R-:W-:Y:S01]  /*1470*/  UMOV UR7, 0x380fffff ;  /* 0x380fffff00077882 */ /* 0x000fe20000000000 */
[----:B------:R-:W0:Y:S01]  /*1480*/  F2F.F32.F64 R20, R16 ;  /* 0x0000001000147310 */ /* 0x000e220000301000 */
[----:B------:R-:W-:-:S14]  /*1490*/  DSETP.GEU.AND P1, PT, |R16|, UR6, PT ;  /* 0x0000000610007e2a */ /* 0x000fdc000bf2e200 */
[----:B0-----:R-:W-:-:S07]  /*14a0*/  @!P1 FMUL R20, R20, 1.175494350822287508e-38 ;  /* 0x0080000014149820 */ /* 0x001fce0000400000 */
.L_x_6424:
[----:B------:R-:W-:Y:S05]  /*14b0*/  BSYNC B1 ;  /* 0x0000000000017941 */ /* 0x000fea0003800000 */
.L_x_6423:
        /* <DEDUP_REMOVED lines=20> */
.L_x_6430:
[----:B------:R-:W-:Y:S05]  /*1600*/  BSYNC B2 ;  /* 0x0000000000027941 */ /* 0x000fea0003800000 */
.L_x_6429:
[----:B------:R-:W-:Y:S01]  /*1610*/  UMOV UR6, 0xf0000000 ;  /* 0xf000000000067882 */ /* 0x000fe20000000000 */
[----:B------:R-:W-:Y:S01]  /*1620*/  UMOV UR7, 0x380fffff ;  /* 0x380fffff00077882 */ /* 0x000fe20000000000 */
[----:B------:R-:W0:Y:S01]  /*1630*/  F2F.F32.F64 R21, R16 ;  /* 0x0000001000157310 */ /* 0x000e220000301000 */
[----:B------:R-:W-:-:S14]  /*1640*/  DSETP.GEU.AND P1, PT, |R16|, UR6, PT ;  /* 0x0000000610007e2a */ /* 0x000fdc000bf2e200 */
[----:B0-----:R-:W-:-:S07]  /*1650*/  @!P1 FMUL R21, R21, 1.175494350822287508e-38 ;  /* 0x0080000015159820 */ /* 0x001fce0000400000 */
.L_x_6428:
[----:B------:R-:W-:Y:S05]  /*1660*/  BSYNC B1 ;  /* 0x0000000000017941 */ /* 0x000fea0003800000 */
.L_x_6427:
        /* <DEDUP_REMOVED lines=20> */
.L_x_6434:
[----:B------:R-:W-:Y:S05]  /*17b0*/  BSYNC B2 ;  /* 0x0000000000027941 */ /* 0x000fea0003800000 */
.L_x_6433:
[----:B------:R-:W-:Y:S01]  /*17c0*/  UMOV UR6, 0xf0000000 ;  /* 0xf000000000067882 */ /* 0x000fe20000000000 */
[----:B------:R-:W-:Y:S01]  /*17d0*/  UMOV UR7, 0x380fffff ;  /* 0x380fffff00077882 */ /* 0x000fe20000000000 */
[----:B------:R-:W0:Y:S01]  /*17e0*/  F2F.F32.F64 R15, R16 ;  /* 0x00000010000f7310 */ /* 0x000e220000301000 */
[----:B------:R-:W-:-:S14]  /*17f0*/  DSETP.GEU.AND P1, PT, |R16|, UR6, PT ;  /* 0x0000000610007e2a */ /* 0x000fdc000bf2e200 */
[----:B0-----:R-:W-:-:S07]  /*1800*/  @!P1 FMUL R15, R15, 1.175494350822287508e-38 ;  /* 0x008000000f0f9820 */ /* 0x001fce0000400000 */
.L_x_6432:
[----:B------:R-:W-:Y:S05]  /*1810*/  BSYNC B1 ;  /* 0x0000000000017941 */ /* 0x000fea0003800000 */
.L_x_6431:
        /* <DEDUP_REMOVED lines=20> */
.L_x_6438:
[----:B------:R-:W-:Y:S05]  /*1960*/  BSYNC B2 ;  /* 0x0000000000027941 */ /* 0x000fea0003800000 */
.L_x_6437:
[----:B------:R-:W-:Y:S01]  /*1970*/  UMOV UR6, 0xf0000000 ;  /* 0xf000000000067882 */ /* 0x000fe20000000000 */
[----:B------:R-:W-:Y:S01]  /*1980*/  UMOV UR7, 0x380fffff ;  /* 0x380fffff00077882 */ /* 0x000fe20000000000 */
[----:B------:R-:W0:Y:S01]  /*1990*/  F2F.F32.F64 R9, R16 ;  /* 0x0000001000097310 */ /* 0x000e220000301000 */
[----:B------:R-:W-:-:S14]  /*19a0*/  DSETP.GEU.AND P1, PT, |R16|, UR6, PT ;  /* 0x0000000610007e2a */ /* 0x000fdc000bf2e200 */
[----:B0-----:R-:W-:-:S07]  /*19b0*/  @!P1 FMUL R9, R9, 1.175494350822287508e-38 ;  /* 0x0080000009099820 */ /* 0x001fce0000400000 */
.L_x_6436:
[----:B------:R-:W-:Y:S05]  /*19c0*/  BSYNC B1 ;  /* 0x0000000000017941 */ /* 0x000fea0003800000 */
.L_x_6435:
        /* <DEDUP_REMOVED lines=20> */
.L_x_6442:
[----:B------:R-:W-:Y:S05]  /*1b10*/  BSYNC B2 ;  /* 0x0000000000027941 */ /* 0x000fea0003800000 */
.L_x_6441:
[----:B------:R-:W-:Y:S01]  /*1b20*/  UMOV UR6, 0xf0000000 ;  /* 0xf000000000067882 */ /* 0x000fe20000000000 */
[----:B------:R-:W-:Y:S01]  /*1b30*/  UMOV UR7, 0x380fffff ;  /* 0x380fffff00077882 */ /* 0x000fe20000000000 */
[----:B------:R-:W0:Y:S01]  /*1b40*/  F2F.F32.F64 R10, R16 ;  /* 0x00000010000a7310 */ /* 0x000e220000301000 */
[----:B------:R-:W-:-:S14]  /*1b50*/  DSETP.GEU.AND P1, PT, |R16|, UR6, PT ;  /* 0x0000000610007e2a */ /* 0x000fdc000bf2e200 */
[----:B0-----:R-:W-:-:S07]  /*1b60*/  @!P1 FMUL R10, R10, 1.175494350822287508e-38 ;  /* 0x008000000a0a9820 */ /* 0x001fce0000400000 */
.L_x_6440:
[----:B------:R-:W-:Y:S05]  /*1b70*/  BSYNC B1 ;  /* 0x0000000000017941 */ /* 0x000fea0003800000 */
.L_x_6439:
        /* <DEDUP_REMOVED lines=20> */
.L_x_6446:
[----:B------:R-:W-:Y:S05]  /*1cc0*/  BSYNC B2 ;  /* 0x0000000000027941 */ /* 0x000fea0003800000 */
.L_x_6445:
[----:B------:R-:W-:Y:S01]  /*1cd0*/  UMOV UR6, 0xf0000000 ;  /* 0xf000000000067882 */ /* 0x000fe20000000000 */
[----:B------:R-:W-:Y:S01]  /*1ce0*/  UMOV UR7, 0x380fffff ;  /* 0x380fffff00077882 */ /* 0x000fe20000000000 */
[----:B------:R-:W0:Y:S01]  /*1cf0*/  F2F.F32.F64 R2, R16 ;  /* 0x0000001000027310 */ /* 0x000e220000301000 */
[----:B------:R-:W-:-:S14]  /*1d00*/  DSETP.GEU.AND P1, PT, |R16|, UR6, PT ;  /* 0x0000000610007e2a */ /* 0x000fdc000bf2e200 */
[----:B0-----:R-:W-:-:S07]  /*1d10*/  @!P1 FMUL R2, R2, 1.175494350822287508e-38 ;  /* 0x0080000002029820 */ /* 0x001fce0000400000 */
.L_x_6444:
[----:B------:R-:W-:Y:S05]  /*1d20*/  BSYNC B1 ;  /* 0x0000000000017941 */ /* 0x000fea0003800000 */
.L_x_6443:
        /* <DEDUP_REMOVED lines=22> */
.L_x_6449:
[----:B------:R-:W-:-:S13]  /*1e90*/  ISETP.GE.AND P0, PT, R3, R8, PT ;  /* 0x000000080300720c */ /* 0x000fda0003f06270 */
[----:B------:R-:W-:Y:S05]  /*1ea0*/  @P0 BRA `(.L_x_6451) ;  /* 0x0000000000300947 */ /* 0x000fea0003800000 */
[----:B0-----:R-:W0:Y:S01]  /*1eb0*/  LDC.64 R4, c[0x0][0x220] ;  /* 0x00008800ff047b82 */ /* 0x001e220000000a00 */
[----:B------:R-:W-:Y:S01]  /*1ec0*/  IMAD.IADD R7, R0, 0x1, R3 ;  /* 0x0000000100077824 */ /* 0x000fe200078e0203 */
[----:B------:R-:W-:-:S03]  /*1ed0*/  IADD3 R3, R3, 0x80, RZ ;  /* 0x0000008003037810 */ /* 0x000fc60007ffe0ff */
[----:B0-----:R-:W-:-:S05]  /*1ee0*/  IMAD.WIDE.U32 R4, R7, 0x4, R4 ;  /* 0x0000000407047825 */ /* 0x001fca00078e0004 */
[----:B-----5:R1:W-:Y:S02]  /*1ef0*/  STG.E desc[UR4][R4.64], R21 ;  /* 0x0000001504007986 */ /* 0x0203e4000c101904 */
.L_x_6450:
[----:B------:R-:W-:-:S13]  /*1f00*/  ISETP.GE.AND P0, PT, R3, R8, PT ;  /* 0x000000080300720c */ /* 0x000fda0003f06270 */
[----:B------:R-:W-:Y:S05]  /*1f10*/  @P0 BRA `(.L_x_6452) ;  /* 0x0000000000340947 */ /* 0x000fea0003800000 */
[----:B01----:R-:W0:Y:S01]  /*1f20*/  LDC.64 R4, c[0x0][0x220] ;  /* 0x00008800ff047b82 */ /* 0x003e220000000a00 */
[----:B------:R-:W-:Y:S01]  /*1f30*/  IMAD.IADD R7, R0, 0x1, R3 ;  /* 0x0000000100077824 */ /* 0x000fe200078e0203 */
[----:B------:R-:W-:-:S03]  /*1f40*/  IADD3 R3, R3, 0x80, RZ ;  /* 0x0000008003037810 */ /* 0x000fc60007ffe0ff */
[----:B0-----:R-:W-:-:S05]  /*1f50*/  IMAD.WIDE.U32 R4, R7, 0x4, R4 ;  /* 0x0000000407047825 */ /* 0x001fca00078e0004 */
[----:B------:R1:W-:Y:S02]  /*1f60*/  STG.E desc[UR4][R4.64], R15 ;  /* 0x0000000f04007986 */ /* 0x0003e4000c101904 */
.L_x_6451:
[----:B------:R-:W-:-:S13]  /*1f70*/  ISETP.GE.AND P0, PT, R3, R8, PT ;  /* 0x000000080300720c */ /* 0x000fda0003f06270 */
[----:B------:R-:W-:Y:S05]  /*1f80*/  @P0 BREAK B1 ;  /* 0x0000000000010942 */ /* 0x000fea0003800000 */
[----:B------:R-:W-:Y:S05]  /*1f90*/  @P0 BRA `(.L_x_6453) ;  /* 0x0000000000300947 */ /* 0x000fea0003800000 */
[----:B01----:R-:W0:Y:S01]  /*1fa0*/  LDC.64 R4, c[0x0][0x220] ;  /* 0x00008800ff047b82 */ /* 0x003e220000000a00 */
[----:B------:R-:W-:Y:S01]  /*1fb0*/  IMAD.IADD R7, R0, 0x1, R3 ;  /* 0x0000000100077824 */ /* 0x000fe200078e0203 */
[----:B------:R-:W-:-:S03]  /*1fc0*/  IADD3 R3, R3, 0x80, RZ ;  /* 0x0000008003037810 */ /* 0x000fc60007ffe0ff */
[----:B0-----:R-:W-:-:S05]  /*1fd0*/  IMAD.WIDE.U32 R4, R7, 0x4, R4 ;  /* 0x0000000407047825 */ /* 0x001fca00078e0004 */
[----:B-----5:R2:W-:Y:S02]  /*1fe0*/  STG.E desc[UR4][R4.64], R9 ;  /* 0x0000000904007986 */ /* 0x0205e4000c101904 */
.L_x_6452:
[----:B------:R-:W-:Y:S05]  /*1ff0*/  BSYNC B1 ;  /* 0x0000000000017941 */ /* 0x000fea0003800000 */
.L_x_6448:
[----:B------:R-:W-:-:S13]  /*2000*/  ISETP.GE.AND P0, PT, R3, R8, PT ;  /* 0x000000080300720c */ /* 0x000fda0003f06270 */
[----:B012---:R-:W0:Y:S01]  /*2010*/  @!P0 LDC.64 R4, c[0x0][0x220] ;  /* 0x00008800ff048b82 */ /* 0x007e220000000a00 */
[----:B------:R-:W-:Y:S01]  /*2020*/  @!P0 IMAD.IADD R7, R0, 0x1, R3 ;  /* 0x0000000100078824 */ /* 0x000fe200078e0203 */
[----:B------:R-:W-:-:S03]  /*2030*/  @!P0 IADD3 R3, R3, 0x80, RZ ;  /* 0x0000008003038810 */ /* 0x000fc60007ffe0ff */
[----:B0-----:R-:W-:-:S05]  /*2040*/  @!P0 IMAD.WIDE.U32 R4, R7, 0x4, R4 ;  /* 0x0000000407048825 */ /* 0x001fca00078e0004 */
[----:B------:R2:W-:Y:S02]  /*2050*/  @!P0 STG.E desc[UR4][R4.64], R10 ;  /* 0x0000000a04008986 */ /* 0x0005e4000c101904 */
.L_x_6453:
[----:B------:R-:W-:Y:S05]  /*2060*/  BSYNC B0 ;  /* 0x0000000000007941 */ /* 0x000fea0003800000 */
.L_x_6447:
        /* <DEDUP_REMOVED lines=8> */
        .weak           $__internal_19_$__cuda_sm20_dblrcp_rn_slowpath_v3
        .type           $__internal_19_$__cuda_sm20_dblrcp_rn_slowpath_v3,@function
        .size           $__internal_19_$__cuda_sm20_dblrcp_rn_slowpath_v3,(.L_x_71454 - $__internal_19_$__cuda_sm20_dblrcp_rn_slowpath_v3)
$__internal_19_$__cuda_sm20_dblrcp_rn_slowpath_v3:
        /* <DEDUP_REMOVED lines=24> */
.L_x_6457:
        /* <DEDUP_REMOVED lines=9> */
.L_x_6455:
[----:B------:R-:W-:Y:S02]  /*2300*/  LOP3.LUT R17, R7, 0x80000, RZ, 0xfc, !PT ;  /* 0x0008000007117812 */ /* 0x000fe400078efcff */
[----:B------:R-:W-:-:S07]  /*2310*/  MOV R16, R6 ;  /* 0x0000000600107202 */ /* 0x000fce0000000f00 */
.L_x_6456:
[----:B------:R-:W-:Y:S05]  /*2320*/  BSYNC B0 ;  /* 0x0000000000007941 */ /* 0x000fea0003800000 */
.L_x_6454:
[----:B------:R-:W-:Y:S01]  /*2330*/  IMAD.MOV.U32 R4, RZ, RZ, R2 ;  /* 0x000000ffff047224 */ /* 0x000fe200078e0002 */
[----:B------:R-:W-:-:S04]  /*2340*/  MOV R5, 0x0 ;  /* 0x0000000000057802 */ /* 0x000fc80000000f00 */
[----:B------:R-:W-:Y:S05]  /*2350*/  RET.REL.NODEC R4 `(_ZN2at6native29vectorized_elementwise_kernelILi4EZNS0_50_GLOBAL__N__2680c7bb_12_PowKernel_cu_7dd49032_316829pow_tensor_scalar_kernel_implIffEEvRNS_18TensorIteratorBaseET0_EUlfE1_St5arrayIPcLm2EEEEviS6_T1_) ;  /* 0xffffffdc04287950 */ /* 0x000fea0003c3ffff */
.L_x_6458:
        /* <DEDUP_REMOVED lines=10> */
.L_x_71454:


//--------------------- .text._ZN2at6native29vectorized_elementwise_kernelILi8EZNS0_50_GLOBAL__N__2680c7bb_12_PowKernel_cu_7dd49032_316829pow_tensor_scalar_kernel_implIffEEvRNS_18TensorIteratorBaseET0_EUlfE1_St5arrayIPcLm2EEEEviS6_T1_ --------------------------
	.section	.text._ZN2at6native29vectorized_elementwise_kernelILi8EZNS0_50_GLOBAL__N__2680c7bb_12_PowKernel_cu_7dd49032_316829pow_tensor_scalar_kernel_implIffEEvRNS_18TensorIteratorBaseET0_EUlfE1_St5arrayIPcLm2EEEEviS6_T1_,"ax",@progbits
	.align	128
        .global         _ZN2at6native29vectorized_elementwise_kernelILi8EZNS0_50_GLOBAL__N__2680c7bb_12_PowKernel_cu_7dd49032_316829pow_tensor_scalar_kernel_implIffEEvRNS_18TensorIteratorBaseET0_EUlfE1_St5arrayIPcLm2EEEEviS6_T1_
        .type           _ZN2at6native29vectorized_elementwise_kernelILi8EZNS0_50_GLOBAL__N__2680c7bb_12_PowKernel_cu_7dd49032_316829pow_tensor_scalar_kernel_implIffEEvRNS_18TensorIteratorBaseET0_EUlfE1_St5arrayIPcLm2EEEEviS6_T1_,@function
        .size           _ZN2at6native29vectorized_elementwise_kernelILi8EZNS0_50_GLOBAL__N__2680c7bb_12_PowKernel_cu_7dd49032_316829pow_tensor_scalar_kernel_implIffEEvRNS_18TensorIteratorBaseET0_EUlfE1_St5arrayIPcLm2EEEEviS6_T1_,(.L_x_71455 - _ZN2at6native29vectorized_elementwise_kernelILi8EZNS0_50_GLOBAL__N__2680c7bb_12_PowKernel_cu_7dd49032_316829pow_tensor_scalar_kernel_implIffEEvRNS_18TensorIteratorBaseET0_EUlfE1_St5arrayIPcLm2EEEEviS6_T1_)
        .other          _ZN2at6native29vectorized_elementwise_kernelILi8EZNS0_50_GLOBAL__N__2680c7bb_12_PowKernel_cu_7dd49032_316829pow_tensor_scalar_kernel_implIffEEvRNS_18TensorIteratorBaseET0_EUlfE1_St5arrayIPcLm2EEEEviS6_T1_,@"STO_CUDA_ENTRY STV_DEFAULT"
_ZN2at6native29vectorized_elementwise_kernelILi8EZNS0_50_GLOBAL__N__2680c7bb_12_PowKernel_cu_7dd49032_316829pow_tensor_scalar_kernel_implIffEEvRNS_18TensorIteratorBaseET0_EUlfE1_St5arrayIPcLm2EEEEviS6_T1_:
.text._ZN2at6native29vectorized_elementwise_kernelILi8EZNS0_50_GLOBAL__N__2680c7bb_12_PowKernel_cu_7dd49032_316829pow_tensor_scalar_kernel_implIffEEvRNS_18TensorIteratorBaseET0_EUlfE1_St5arrayIPcLm2EEEEviS6_T1_:
        /* <DEDUP_REMOVED lines=29> */
[----:B-----5:R-:W-:Y:S05]  /*01d0*/  CALL.REL.NOINC `($__internal_20_$__cuda_sm20_dblrcp_rn_slowpath_v3) ;  /* 0x0000001c00c47944 */ /* 0x020fea0003c00000 */
[----:B------:R-:W-:Y:S02]  /*01e0*/  IMAD.MOV.U32 R20, RZ, RZ, R16 ;  /* 0x000000ffff147224 */ /* 0x000fe400078e0010 */
[----:B------:R-:W-:-:S07]  /*01f0*/  IMAD.MOV.U32 R21, RZ, RZ, R17 ;  /* 0x000000ffff157224 */ /* 0x000fce00078e0011 */
.L_x_6461:
[----:B------:R-:W-:Y:S05]  /*0200*/  BSYNC B1 ;  /* 0x0000000000017941 */ /* 0x000fea0003800000 */
.L_x_6460:
        /* <DEDUP_REMOVED lines=15> */
[----:B-----5:R-:W-:Y:S05]  /*0300*/  CALL.REL.NOINC `($__internal_20_$__cuda_sm20_dblrcp_rn_slowpath_v3) ;  /* 0x0000001c00787944 */ /* 0x020fea0003c00000 */
[----:B------:R-:W-:Y:S01]  /*0310*/  IMAD.MOV.U32 R8, RZ, RZ, R16 ;  /* 0x000000ffff087224 */ /* 0x000fe200078e0010 */
[----:B------:R-:W-:-:S07]  /*0320*/  MOV R9, R17 ;  /* 0x0000001100097202 */ /* 0x000fce0000000f00 */
.L_x_6463:
[----:B------:R-:W-:Y:S05]  /*0330*/  BSYNC B1 ;  /* 0x0000000000017941 */ /* 0x000fea0003800000 */
.L_x_6462:
        /* <DEDUP_REMOVED lines=16> */
[----:B------:R-:W-:Y:S01]  /*0440*/  MOV R22, R16 ;  /* 0x0000001000167202 */ /* 0x000fe20000000f00 */
[----:B------:R-:W-:-:S07]  /*0450*/  IMAD.MOV.U32 R23, RZ, RZ, R17 ;  /* 0x000000ffff177224 */ /* 0x000fce00078e0011 */
.L_x_6465:
[----:B------:R-:W-:Y:S05]  /*0460*/  BSYNC B1 ;  /* 0x0000000000017941 */ /* 0x000fea0003800000 */
.L_x_6464:
        /* <DEDUP_REMOVED lines=15> */
[----:B-----5:R-:W-:Y:S05]  /*0560*/  CALL.REL.NOINC `($__internal_20_$__cuda_sm20_dblrcp_rn_slowpath_v3) ;  /* 0x0000001800e07944 */ /* 0x020fea0003c00000 */
[----:B------:R-:W-:Y:S02]  /*0570*/  IMAD.MOV.U32 R28, RZ, RZ, R16 ;  /* 0x000000ffff1c7224 */ /* 0x000fe400078e0010 */
[----:B------:R-:W-:-:S07]  /*0580*/  IMAD.MOV.U32 R29, RZ, RZ, R17 ;  /* 0x000000ffff1d7224 */ /* 0x000fce00078e0011 */
.L_x_6467:
[----:B------:R-:W-:Y:S05]  /*0590*/  BSYNC B1 ;  /* 0x0000000000017941 */ /* 0x000fea0003800000 */
.L_x_6466:
        /* <DEDUP_REMOVED lines=15> */
[----:B------:R-:W-:Y:S05]  /*0690*/  CALL.REL.NOINC `($__internal_20_$__cuda_sm20_dblrcp_rn_slowpath_v3) ;  /* 0x0000001800947944 */ /* 0x000fea0003c00000 */
[----:B------:R-:W-:Y:S01]  /*06a0*/  IMAD.MOV.U32 R10, RZ, RZ, R16 ;  /* 0x000000ffff0a7224 */ /* 0x000fe200078e0010 */
[----:B------:R-:W-:-:S07]  /*06b0*/  MOV R11, R17 ;  /* 0x00000011000b7202 */ /* 0x000fce0000000f00 */
.L_x_6469:
[----:B------:R-:W-:Y:S05]  /*06c0*/  BSYNC B1 ;  /* 0x0000000000017941 */ /* 0x000fea0003800000 */
.L_x_6468:
        /* <DEDUP_REMOVED lines=16> */
[----:B------:R-:W-:Y:S01]  /*07d0*/  MOV R26, R16 ;  /* 0x00000010001a7202 */ /* 0x000fe20000000f00 */
[----:B------:R-:W-:-:S07]  /*07e0*/  IMAD.MOV.U32 R27, RZ, RZ, R17 ;  /* 0x000000ffff1b7224 */ /* 0x000fce00078e0011 */
.L_x_6471:
[----:B------:R-:W-:Y:S05]  /*07f0*/  BSYNC B1 ;  /* 0x0000000000017941 */ /* 0x000fea0003800000 */
.L_x_6470:
        /* <DEDUP_REMOVED lines=15> */
[----:B------:R-:W-:Y:S05]  /*08f0*/  CALL.REL.NOINC `($__internal_20_$__cuda_sm20_dblrcp_rn_slowpath_v3) ;  /* 0x0000001400fc7944 */ /* 0x000fea0003c00000 */
[----:B------:R-:W-:Y:S02]  /*0900*/  IMAD.MOV.U32 R24, RZ, RZ, R16 ;  /* 0x000000ffff187224 */ /* 0x000fe400078e0010 */
[----:B------:R-:W-:-:S07]  /*0910*/  IMAD.MOV.U32 R25, RZ, RZ, R17 ;  /* 0x000000ffff197224 */ /* 0x000fce00078e0011 */
.L_x_6473:
[----:B------:R-:W-:Y:S05]  /*0920*/  BSYNC B1 ;  /* 0x0000000000017941 */ /* 0x000fea0003800000 */
.L_x_6472:
        /* <DEDUP_REMOVED lines=18> */
.L_x_6475:
[----:B------:R-:W-:Y:S05]  /*0a50*/  BSYNC B1 ;  /* 0x0000000000017941 */ /* 0x000fea0003800000 */
.L_x_6474:
        /* <DEDUP_REMOVED lines=32> */
.L_x_6459:
        /* <DEDUP_REMOVED lines=73> */
.L_x_6479:
[----:B------:R-:W-:Y:S05]  /*10f0*/  BSYNC B2 ;  /* 0x0000000000027941 */ /* 0x000fea0003800000 */
.L_x_6478:
[----:B------:R-:W-:Y:S01]  /*1100*/  UMOV UR6, 0xf0000000 ;  /* 0xf000000000067882 */ /* 0x000fe20000000000 */
[----:B------:R-:W-:Y:S01]  /*1110*/  UMOV UR7, 0x380fffff ;  /* 0x380fffff00077882 */ /* 0x000fe20000000000 */
[----:B------:R-:W0:Y:S01]  /*1120*/  F2F.F32.F64 R12, R16 ;  /* 0x00000010000c7310 */ /* 0x000e220000301000 */
[----:B------:R-:W-:-:S14]  /*1130*/  DSETP.GEU.AND P1, PT, |R16|, UR6, PT ;  /* 0x0000000610007e2a */ /* 0x000fdc000bf2e200 */
[----:B0-----:R-:W-:-:S07]  /*1140*/  @!P1 FMUL R12, R12, 1.175494350822287508e-38 ;  /* 0x008000000c0c9820 */ /* 0x001fce0000400000 */
.L_x_6477:
[----:B------:R-:W-:Y:S05]  /*1150*/  BSYNC B1 ;  /* 0x0000000000017941 */ /* 0x000fea0003800000 */
.L_x_6476:
        /* <DEDUP_REMOVED lines=20> */
.L_x_6483:
[----:B------:R-:W-:Y:S05]  /*12a0*/  BSYNC B2 ;  /* 0x0000000000027941 */ /* 0x000fea0003800000 */
.L_x_6482:
[----:B------:R-:W-:Y:S01]  /*12b0*/  UMOV UR6, 0xf0000000 ;  /* 0xf000000000067882 */ /* 0x000fe20000000000 */
[----:B------:R-:W-:Y:S01]  /*12c0*/  UMOV UR7, 0x380fffff ;  /* 0x380fffff00077882 */ /* 0x000fe20000000000 */
[----:B------:R-:W0:Y:S01]  /*12d0*/  F2F.F32.F64 R14, R16 ;  /* 0x00000010000e7310 */ /* 0x000e220000301000 */
[----:B------:R-:W-:-:S14]  /*12e0*/  DSETP.GEU.AND P1, PT, |R16|, UR6, PT ;  /* 0x0000000610007e2a */ /* 0x000fdc000bf2e200 */
[----:B0-----:R-:W-:-:S07]  /*12f0*/  @!P1 FMUL R14, R14, 1.175494350822287508e-38 ;  /* 0x008000000e0e9820 */ /* 0x001fce0000400000 */
.L_x_6481:
[----:B------:R-:W-:Y:S05]  /*1300*/  BSYNC B1 ;  /* 0x0000000000017941 */ /* 0x000fea0003800000 */
.L_x_6480:
        /* <DEDUP_REMOVED lines=20> */
.L_x_6487:
[----:B------:R-:W-:Y:S05]  /*1450*/  BSYNC B2 ;  /* 0x0000000000027941 */ /* 0x000fea0003800000 */
.L_x_6486:
[----:B------:R-:W-:Y:S01]  /*1460*/  UMOV UR6, 0xf0000000 ;  /* 0xf000000000067882 */ /* 0x000fe20000000000 */
[----:B------:R-:W-:Y:S01]  /*1470*/  UMOV UR7, 0x380fffff ;  /* 0x380fffff00077882 */ /* 0x000fe20000000000 */
[----:B------:R-:W0:Y:S01]  /*1480*/  F2F.F32.F64 R20, R16 ;  /* 0x0000001000147310 */ /* 0x000e220000301000 */
[----:B------:R-:W-:-:S14]  /*1490*/  DSETP.GEU.AND P1, PT, |R16|, UR6, PT ;  /* 0x0000000610007e2a */ /* 0x000fdc000bf2e200 */
[----:B0-----:R-:W-:-:S07]  /*14a0*/  @!P1 FMUL R20, R20, 1.175494350822287508e-38 ;  /* 0x0080000014149820 */ /* 0x001fce0000400000 */
.L_x_6485:
[----:B------:R-:W-:Y:S05]  /*14b0*/  BSYNC B1 ;  /* 0x0000000000017941 */ /* 0x000fea0003800000 */
.L_x_6484:
        /* <DEDUP_REMOVED lines=20> */
.L_x_6491:
[----:B------:R-:W-:Y:S05]  /*1600*/  BSYNC B2 ;  /* 0x0000000000027941 */ /* 0x000fea0003800000 */
.L_x_6490:
[----:B------:R-:W-:Y:S01]  /*1610*/  UMOV UR6, 0xf0000000 ;  /* 0xf000000000067882 */ /* 0x000fe20000000000 */
[----:B------:R-:W-:Y:S01]  /*1620*/  UMOV UR7, 0x380fffff ;  /* 0x380fffff00077882 */ /* 0x000fe20000000000 */
[----:B------:R-:W0:Y:S01]  /*1630*/  F2F.F32.F64 R21, R16 ;  /* 0x0000001000157310 */ /* 0x000e220000301000 */
[----:B------:R-:W-:-:S14]  /*1640*/  DSETP.GEU.AND P1, PT, |R16|, UR6, PT ;  /* 0x0000000610007e2a */ /* 0x000fdc000bf2e200 */
[----:B0-----:R-:W-:-:S07]  /*1650*/  @!P1 FMUL R21, R21, 1.175494350822287508e-38 ;  /* 0x0080000015159820 */ /* 0x001fce0000400000 */
.L_x_6489:
[----:B------:R-:W-:Y:S05]  /*1660*/  BSYNC B1 ;  /* 0x0000000000017941 */ /* 0x000fea0003800000 */
.L_x_6488:
        /* <DEDUP_REMOVED lines=20> */
.L_x_6495:
[----:B------:R-:W-:Y:S05]  /*17b0*/  BSYNC B2 ;  /* 0x0000000000027941 */ /* 0x000fea0003800000 */
.L_x_6494:
[----:B------:R-:W-:Y:S01]  /*17c0*/  UMOV UR6, 0xf0000000 ;  /* 0xf000000000067882 */ /* 0x000fe20000000000 */
[----:B------:R-:W-:Y:S01]  /*17d0*/  UMOV UR7, 0x380fffff ;  /* 0x380fffff00077882 */ /* 0x000fe20000000000 */
[----:B------:R-:W0:Y:S01]  /*17e0*/  F2F.F32.F64 R15, R16 ;  /* 0x00000010000f7310 */ /* 0x000e220000301000 */
[----:B------:R-:W-:-:S14]  /*17f0*/  DSETP.GEU.AND P1, PT, |R16|, UR6, PT ;  /* 0x0000000610007e2a */ /* 0x000fdc000bf2e200 */
[----:B0-----:R-:W-:-:S07]  /*1800*/  @!P1 FMUL R15, R15, 1.175494350822287508e-38 ;  /* 0x008000000f0f9820 */ /* 0x001fce0000400000 */
.L_x_6493:
[----:B------:R-:W-:Y:S05]  /*1810*/  BSYNC B1 ;  /* 0x0000000000017941 */ /* 0x000fea0003800000 */
.L_x_6492:
        /* <DEDUP_REMOVED lines=20> */
.L_x_6499:
[----:B------:R-:W-:Y:S05]  /*1960*/  BSYNC B2 ;  /* 0x0000000000027941 */ /* 0x000fea0003800000 */
.L_x_6498:
[----:B------:R-:W-:Y:S01]  /*1970*/  UMOV UR6, 0xf0000000 ;  /* 0xf000000000067882 */ /* 0x000fe20000000000 */
[----:B------:R-:W-:Y:S01]  /*1980*/  UMOV UR7, 0x380fffff ;  /* 0x380fffff00077882 */ /* 0x000fe20000000000 */
[----:B------:R-:W0:Y:S01]  /*1990*/  F2F.F32.F64 R9, R16 ;  /* 0x0000001000097310 */ /* 0x000e220000301000 */
[----:B------:R-:W-:-:S14]  /*19a0*/  DSETP.GEU.AND P1, PT, |R16|, UR6, PT ;  /* 0x0000000610007e2a */ /* 0x000fdc000bf2e200 */
[----:B0-----:R-:W-:-:S07]  /*19b0*/  @!P1 FMUL R9, R9, 1.175494350822287508e-38 ;  /* 0x0080000009099820 */ /* 0x001fce0000400000 */
.L_x_6497:
[----:B------:R-:W-:Y:S05]  /*19c0*/  BSYNC B1 ;  /* 0x0000000000017941 */ /* 0x000fea0003800000 */
.L_x_6496:
        /* <DEDUP_REMOVED lines=20> */
.L_x_6503:
[----:B------:R-:W-:Y:S05]  /*1b10*/  BSYNC B2 ;  /* 0x0000000000027941 */ /* 0x000fea0003800000 */
.L_x_6502:
[----:B------:R-:W-:Y:S01]  /*1b20*/  UMOV UR6, 0xf0000000 ;  /* 0xf000000000067882 */ /* 0x000fe20000000000 */
[----:B------:R-:W-:Y:S01]  /*1b30*/  UMOV UR7, 0x380fffff ;  /* 0x380fffff00077882 */ /* 0x000fe20000000000 */
[----:B------:R-:W0:Y:S01]  /*1b40*/  F2F.F32.F64 R10, R16 ;  /* 0x00000010000a7310 */ /* 0x000e220000301000 */
[----:B------:R-:W-:-:S14]  /*1b50*/  DSETP.GEU.AND P1, PT, |R16|, UR6, PT ;  /* 0x0000000610007e2a */ /* 0x000fdc000bf2e200 */
[----:B0-----:R-:W-:-:S07]  /*1b60*/  @!P1 FMUL R10, R10, 1.175494350822287508e-38 ;  /* 0x008000000a0a9820 */ /* 0x001fce0000400000 */
.L_x_6501:
[----:B------:R-:W-:Y:S05]  /*1b70*/  BSYNC B1 ;  /* 0x0000000000017941 */ /* 0x000fea0003800000 */
.L_x_6500:
        /* <DEDUP_REMOVED lines=20> */
.L_x_6507:
[----:B------:R-:W-:Y:S05]  /*1cc0*/  BSYNC B2 ;  /* 0x0000000000027941 */ /* 0x000fea0003800000 */
.L_x_6506:
[----:B------:R-:W-:Y:S01]  /*1cd0*/  UMOV UR6, 0xf0000000 ;  /* 0xf000000000067882 */ /* 0x000fe20000000000 */
[----:B------:R-:W-:Y:S01]  /*1ce0*/  UMOV UR7, 0x380fffff ;  /* 0x380fffff00077882 */ /* 0x000fe20000000000 */
[----:B------:R-:W0:Y:S01]  /*1cf0*/  F2F.F32.F64 R2, R16 ;  /* 0x0000001000027310 */ /* 0x000e220000301000 */
[----:B------:R-:W-:-:S14]  /*1d00*/  DSETP.GEU.AND P1, PT, |R16|, UR6, PT ;  /* 0x0000000610007e2a */ /* 0x000fdc000bf2e200 */
[----:B0-----:R-:W-:-:S07]  /*1d10*/  @!P1 FMUL R2, R2, 1.175494350822287508e-38 ;  /* 0x0080000002029820 */ /* 0x001fce0000400000 */
.L_x_6505:
[----:B------:R-:W-:Y:S05]  /*1d20*/  BSYNC B1 ;  /* 0x0000000000017941 */ /* 0x000fea0003800000 */
.L_x_6504:
        /* <DEDUP_REMOVED lines=22> */
.L_x_6510:
[----:B------:R-:W-:-:S13]  /*1e90*/  ISETP.GE.AND P0, PT, R3, R8, PT ;  /* 0x000000080300720c */ /* 0x000fda0003f06270 */
[----:B------:R-:W-:Y:S05]  /*1ea0*/  @P0 BRA `(.L_x_6512) ;  /* 0x0000000000300947 */ /* 0x000fea0003800000 */
[----:B0-----:R-:W0:Y:S01]  /*1eb0*/  LDC.64 R4, c[0x0][0x220] ;  /* 0x00008800ff047b82 */ /* 0x001e220000000a00 */
[----:B------:R-:W-:Y:S01]  /*1ec0*/  IMAD.IADD R7, R0, 0x1, R3 ;  /* 0x0000000100077824 */ /* 0x000fe200078e0203 */
[----:B------:R-:W-:-:S03]  /*1ed0*/  IADD3 R3, R3, 0x80, RZ ;  /* 0x0000008003037810 */ /* 0x000fc60007ffe0ff */
[----:B0-----:R-:W-:-:S05]  /*1ee0*/  IMAD.WIDE.U32 R4, R7, 0x4, R4 ;  /* 0x0000000407047825 */ /* 0x001fca00078e0004 */
[----:B-----5:R1:W-:Y:S02]  /*1ef0*/  STG.E desc[UR4][R4.64], R21 ;  /* 0x0000001504007986 */ /* 0x0203e4000c101904 */
.L_x_6511:
[----:B------:R-:W-:-:S13]  /*1f00*/  ISETP.GE.AND P0, PT, R3, R8, PT ;  /* 0x000000080300720c */ /* 0x000fda0003f06270 */
[----:B------:R-:W-:Y:S05]  /*1f10*/  @P0 BRA `(.L_x_6513) ;  /* 0x0000000000340947 */ /* 0x000fea0003800000 */
[----:B01----:R-:W0:Y:S01]  /*1f20*/  LDC.64 R4, c[0x0][0x220] ;  /* 0x00008800ff047b82 */ /* 0x003e220000000a00 */
[----:B------:R-:W-:Y:S01]  /*1f30*/  IMAD.IADD R7, R0, 0x1, R3 ;  /* 0x0000000100077824 */ /* 0x000fe200078e0203 */
[----:B------:R-:W-:-:S03]  /*1f40*/  IADD3 R3, R3, 0x80, RZ ;  /* 0x0000008003037810 */ /* 0x000fc60007ffe0ff */
[----:B0-----:R-:W-:-:S05]  /*1f50*/  IMAD.WIDE.U32 R4, R7, 0x4, R4 ;  /* 0x0000000407047825 */ /* 0x001fca00078e0004 */
[----:B------:R1:W-:Y:S02]  /*1f60*/  STG.E desc[UR4][R4.64], R15 ;  /* 0x0000000f04007986 */ /* 0x0003e4000c101904 */
.L_x_6512:
        /* <DEDUP_REMOVED lines=8> */
.L_x_6513:
[----:B------:R-:W-:Y:S05]  /*1ff0*/  BSYNC B1 ;  /* 0x0000000000017941 */ /* 0x000fea0003800000 */
.L_x_6509:
[----:B------:R-:W-:-:S13]  /*2000*/  ISETP.GE.AND P0, PT, R3, R8, PT ;  /* 0x000000080300720c */ /* 0x000fda0003f06270 */
[----:B012---:R-:W0:Y:S01]  /*2010*/  @!P0 LDC.64 R4, c[0x0][0x220] ;  /* 0x00008800ff048b82 */ /* 0x007e220000000a00 */
[----:B------:R-:W-:Y:S01]  /*2020*/  @!P0 IMAD.IADD R7, R0, 0x1, R3 ;  /* 0x0000000100078824 */ /* 0x000fe200078e0203 */
[----:B------:R-:W-:-:S03]  /*2030*/  @!P0 IADD3 R3, R3, 0x80, RZ ;  /* 0x0000008003038810 */ /* 0x000fc60007ffe0ff */
[----:B0-----:R-:W-:-:S05]  /*2040*/  @!P0 IMAD.WIDE.U32 R4, R7, 0x4, R4 ;  /* 0x0000000407048825 */ /* 0x001fca00078e0004 */
[----:B------:R2:W-:Y:S02]  /*2050*/  @!P0 STG.E desc[UR4][R4.64], R10 ;  /* 0x0000000a04008986 */ /* 0x0005e4000c101904 */
.L_x_6514:
[----:B------:R-:W-:Y:S05]  /*2060*/  BSYNC B0 ;  /* 0x0000000000007941 */ /* 0x000fea0003800000 */
.L_x_6508:
        /* <DEDUP_REMOVED lines=8> */
        .weak           $__internal_20_$__cuda_sm20_dblrcp_rn_slowpath_v3
        .type           $__internal_20_$__cuda_sm20_dblrcp_rn_slowpath_v3,@function
        .size           $__internal_20_$__cuda_sm20_dblrcp_rn_slowpath_v3,(.L_x_71455 - $__internal_20_$__cuda_sm20_dblrcp_rn_slowpath_v3)
$__internal_20_$__cuda_sm20_dblrcp_rn_slowpath_v3:
        /* <DEDUP_REMOVED lines=24> */
.L_x_6518:
        /* <DEDUP_REMOVED lines=9> */
.L_x_6516:
[----:B------:R-:W-:Y:S02]  /*2300*/  LOP3.LUT R17, R7, 0x80000, RZ, 0xfc, !PT ;  /* 0x0008000007117812 */ /* 0x000fe400078efcff */
[----:B------:R-:W-:-:S07]  /*2310*/  MOV R16, R6 ;  /* 0x0000000600107202 */ /* 0x000fce0000000f00 */
.L_x_6517:
[----:B------:R-:W-:Y:S05]  /*2320*/  BSYNC B0 ;  /* 0x0000000000007941 */ /* 0x000fea0003800000 */
.L_x_6515:
[----:B------:R-:W-:Y:S01]  /*2330*/  IMAD.MOV.U32 R4, RZ, RZ, R2 ;  /* 0x000000ffff047224 */ /* 0x000fe200078e0002 */
[----:B------:R-:W-:-:S04]  /*2340*/  MOV R5, 0x0 ;  /* 0x0000000000057802 */ /* 0x000fc80000000f00 */
[----:B------:R-:W-:Y:S05]  /*2350*/  RET.REL.NODEC R4 `(_ZN2at6native29vectorized_elementwise_kernelILi8EZNS0_50_GLOBAL__N__2680c7bb_12_PowKernel_cu_7dd49032_316829pow_tensor_scalar_kernel_implIffEEvRNS_18TensorIteratorBaseET0_EUlfE1_St5arrayIPcLm2EEEEviS6_T1_) ;  /* 0xffffffdc04287950 */ /* 0x000fea0003c3ffff */
.L_x_6519:
        /* <DEDUP_REMOVED lines=10> */
.L_x_71455:


//--------------------- .text._ZN2at6native18elementwise_kernelILi128ELi4EZNS0_15gpu_kernel_implIZNS0_50_GLOBAL__N__2680c7bb_12_PowKernel_cu_7dd49032_316829pow_tensor_scalar_kernel_implIffEEvRNS_18TensorIteratorBaseET0_EUlfE0_EEvS6_RKT_EUliE_EEviT1_ --------------------------
	.section	.text._ZN2at6native18elementwise_kernelILi128ELi4EZNS0_15gpu_kernel_implIZNS0_50_GLOBAL__N__2680c7bb_12_PowKernel_cu_7dd49032_316829pow_tensor_scalar_kernel_implIffEEvRNS_18TensorIteratorBaseET0_EUlfE0_EEvS6_RKT_EUliE_EEviT1_,"ax",@progbits
	.align	128
        .global         _ZN2at6native18elementwise_kernelILi128ELi4EZNS0_15gpu_kernel_implIZNS0_50_GLOBAL__N__2680c7bb_12_PowKernel_cu_7dd49032_316829pow_tensor_scalar_kernel_implIffEEvRNS_18TensorIteratorBaseET0_EUlfE0_EEvS6_RKT_EUliE_EEviT1_
        .type           _ZN2at6native18elementwise_kernelILi128ELi4EZNS0_15gpu_kernel_implIZNS0_50_GLOBAL__N__2680c7bb_12_PowKernel_cu_7dd49032_316829pow_tensor_scalar_kernel_implIffEEvRNS_18TensorIteratorBaseET0_EUlfE0_EEvS6_RKT_EUliE_EEviT1_,@function
        .size           _ZN2at6native18elementwise_kernelILi128ELi4EZNS0_15gpu_kernel_implIZNS0_50_GLOBAL__N__2680c7bb_12_PowKernel_cu_7dd49032_316829pow_tensor_scalar_kernel_implIffEEvRNS_18TensorIteratorBaseET0_EUlfE0_EEvS6_RKT_EUliE_EEviT1_,(.L_x_71638 - _ZN2at6native18elementwise_kernelILi128ELi4EZNS0_15gpu_kernel_implIZNS0_50_GLOBAL__N__2680c7bb_12_PowKernel_cu_7dd49032_316829pow_tensor_scalar_kernel_implIffEEvRNS_18TensorIteratorBaseET0_EUlfE0_EEvS6_RKT_EUliE_EEviT1_)
        .other          _ZN2at6native18elementwise_kernelILi128ELi4EZNS0_15gpu_kernel_implIZNS0_50_GLOBAL__N__2680c7bb_12_PowKernel_cu_7dd49032_316829pow_tensor_scalar_kernel_implIffEEvRNS_18TensorIteratorBaseET0_EUlfE0_EEvS6_RKT_EUliE_EEviT1_,@"STO_CUDA_ENTRY STV_DEFAULT"
_ZN2at6native18elementwise_kernelILi128ELi4EZNS0_15gpu_kernel_implIZNS0_50_GLOBAL__N__2680c7bb_12_PowKernel_cu_7dd49032_316829pow_tensor_scalar_kernel_implIffEEvRNS_18TensorIteratorBaseET0_EUlfE0_EEvS6_RKT_EUliE_EEviT1_:
.text._ZN2at6native18elementwise_kernelILi128ELi4EZNS0_15gpu_kernel_implIZNS0_50_GLOBAL__N__2680c7bb_12_PowKernel_cu_7dd49032_316829pow_tensor_scalar_kernel_implIffEEvRNS_18TensorIteratorBaseET0_EUlfE0_EEvS6_RKT_EUliE_EEviT1_:
        /* <DEDUP_REMOVED lines=313> */
.L_x_6522:
        /* <DEDUP_REMOVED lines=22> */
.L_x_6527:
[----:B------:R-:W2:Y:S02]  /*14f0*/  LDG.E.U8 R0, desc[UR36][R2.64] ;  /* 0x0000002402007981 */ /* 0x000ea4000c1e1100 */
[----:B--2---:R-:W-:Y:S01]  /*1500*/  I2FP.F32.U32 R0, R0 ;  /* 0x0000000000007245 */ /* 0x004fe20000201000 */
[----:B------:R-:W-:Y:S06]  /*1510*/  BRA `(.L_x_6529) ;  /* 0x0000000c002c7947 */ /* 0x000fec0003800000 */
.L_x_6526:
        /* <DEDUP_REMOVED lines=9> */
.L_x_6531:
[----:B------:R-:W2:Y:S02]  /*15b0*/  LDG.E R0, desc[UR36][R2.64] ;  /* 0x0000002402007981 */ /* 0x000ea4000c1e1900 */
[----:B--2---:R-:W-:Y:S01]  /*15c0*/  I2FP.F32.S32 R0, R0 ;  /* 0x0000000000007245 */ /* 0x004fe20000201400 */
[----:B------:R-:W-:Y:S06]  /*15d0*/  BRA `(.L_x_6529) ;  /* 0x0000000800fc7947 */ /* 0x000fec0003800000 */
.L_x_6530:
[----:B------:R-:W2:Y:S02]  /*15e0*/  LDG.E.U16 R0, desc[UR36][R2.64] ;  /* 0x0000002402007981 */ /* 0x000ea4000c1e1500 */
[----:B--2---:R-:W0:Y:S01]  /*15f0*/  I2F.S16 R0, R0 ;  /* 0x0000000000007306 */ /* 0x004e220000101400 */
[----:B------:R-:W-:Y:S05]  /*1600*/  BRA `(.L_x_6529) ;  /* 0x0000000800f07947 */ /* 0x000fea0003800000 */
.L_x_6525:
        /* <DEDUP_REMOVED lines=8> */
.L_x_6533:
[----:B------:R-:W2:Y:S02]  /*1690*/  LDG.E.U16 R0, desc[UR36][R2.64] ;  /* 0x0000002402007981 */ /* 0x000ea4000c1e1500 */
[----:B--2---:R-:W-:Y:S01]  /*16a0*/  HADD2.F32 R0, -RZ, R0.H0_H0 ;  /* 0x20000000ff007230 */ /* 0x004fe20000004100 */
[----:B------:R-:W-:Y:S06]  /*16b0*/  BRA `(.L_x_6529) ;  /* 0x0000000800c47947 */ /* 0x000fec0003800000 */
.L_x_6532:
        /* <DEDUP_REMOVED lines=8> */
.L_x_6535:
[----:B------:R-:W2:Y:S02]  /*1740*/  LDG.E.U16 R0, desc[UR36][R2.64] ;  /* 0x0000002402007981 */ /* 0x000ea4000c1e1500 */
[----:B--2---:R-:W-:Y:S01]  /*1750*/  HADD2.F32 R0, -RZ, R0.H0_H0 ;  /* 0x20000000ff007230 */ /* 0x004fe20000004100 */
[----:B------:R-:W-:Y:S06]  /*1760*/  BRA `(.L_x_6529) ;  /* 0x0000000800987947 */ /* 0x000fec0003800000 */
.L_x_6534:
[----:B------:R-:W2:Y:S01]  /*1770*/  LDG.E.64 R2, desc[UR36][R2.64] ;  /* 0x0000002402027981 */ /* 0x000ea2000c1e1b00 */
[----:B------:R-:W-:Y:S01]  /*1780*/  UMOV UR4, 0xf0000000 ;  /* 0xf000000000047882 */ /* 0x000fe20000000000 */
[----:B------:R-:W-:Y:S01]  /*1790*/  UMOV UR5, 0x380fffff ;  /* 0x380fffff00057882 */ /* 0x000fe20000000000 */
[----:B--2---:R-:W0:Y:S01]  /*17a0*/  F2F.F32.F64 R0, R2 ;  /* 0x0000000200007310 */ /* 0x004e220000301000 */
[----:B------:R-:W-:-:S14]  /*17b0*/  DSETP.GEU.AND P0, PT, |R2|, UR4, PT ;  /* 0x0000000402007e2a */ /* 0x000fdc000bf0e200 */
[----:B0-----:R-:W-:Y:S01]  /*17c0*/  @!P0 FMUL R0, R0, 1.175494350822287508e-38 ;  /* 0x0080000000008820 */ /* 0x001fe20000400000 */
[----:B------:R-:W-:Y:S06]  /*17d0*/  BRA `(.L_x_6529) ;  /* 0x00000008007c7947 */ /* 0x000fec0003800000 */
.L_x_6524:
        /* <DEDUP_REMOVED lines=12> */
.L_x_6538:
[----:B------:R-:W2:Y:S01]  /*18a0*/  LDG.E.64 R2, desc[UR36][R2.64] ;  /* 0x0000002402027981 */ /* 0x000ea2000c1e1b00 */
[----:B------:R-:W-:Y:S01]  /*18b0*/  UMOV UR4, 0xf0000000 ;  /* 0xf000000000047882 */ /* 0x000fe20000000000 */
[----:B------:R-:W-:Y:S01]  /*18c0*/  UMOV UR5, 0x380fffff ;  /* 0x380fffff00057882 */ /* 0x000fe20000000000 */
[----:B--2---:R-:W0:Y:S01]  /*18d0*/  F2F.F32.F64 R0, R2 ;  /* 0x0000000200007310 */ /* 0x004e220000301000 */
[----:B------:R-:W-:-:S14]  /*18e0*/  DSETP.GEU.AND P0, PT, |R2|, UR4, PT ;  /* 0x0000000402007e2a */ /* 0x000fdc000bf0e200 */
[----:B0-----:R-:W-:Y:S01]  /*18f0*/  @!P0 FMUL R0, R0, 1.175494350822287508e-38 ;  /* 0x0080000000008820 */ /* 0x001fe20000400000 */
[----:B------:R-:W-:Y:S06]  /*1900*/  BRA `(.L_x_6529) ;  /* 0x0000000800307947 */ /* 0x000fec0003800000 */
.L_x_6537:
        /* <DEDUP_REMOVED lines=26> */
.L_x_6540:
        /* <DEDUP_REMOVED lines=13> */
.L_x_6539:
[----:B------:R-:W2:Y:S02]  /*1b80*/  LDG.E.U16 R0, desc[UR36][R2.64] ;  /* 0x0000002402007981 */ /* 0x000ea4000c1e1500 */
[----:B--2---:R-:W-:Y:S01]  /*1b90*/  IMAD.U32 R0, R0, 0x10000, RZ ;  /* 0x0001000000007824 */ /* 0x004fe200078e00ff */
[----:B------:R-:W-:Y:S06]  /*1ba0*/  BRA `(.L_x_6529) ;  /* 0x0000000400887947 */ /* 0x000fec0003800000 */
.L_x_6536:
        /* <DEDUP_REMOVED lines=11> */
.L_x_6543:
        /* <DEDUP_REMOVED lines=20> */
.L_x_6545:
[----:B------:R-:W-:Y:S05]  /*1da0*/  BSYNC B0 ;  /* 0x0000000000007941 */ /* 0x000fea0003800000 */
.L_x_6544:
[----:B------:R-:W-:Y:S01]  /*1db0*/  LEA R3, R0, 0x3b800000, 0x17 ;  /* 0x3b80000000037811 */ /* 0x000fe200078eb8ff */
[----:B------:R-:W-:-:S05]  /*1dc0*/  IMAD.SHL.U32 R0, R2, 0x100000, RZ ;  /* 0x0010000002007824 */ /* 0x000fca00078e00ff */
[----:B------:R-:W-:Y:S01]  /*1dd0*/  LOP3.LUT R0, R3, R0, R4, 0xfe, !PT ;  /* 0x0000000003007212 */ /* 0x000fe200078efe04 */
[----:B------:R-:W-:Y:S06]  /*1de0*/  BRA `(.L_x_6529) ;  /* 0x0000000000f87947 */ /* 0x000fec0003800000 */
.L_x_6542:
        /* <DEDUP_REMOVED lines=20> */
.L_x_6547:
[----:B------:R-:W-:Y:S05]  /*1f30*/  BSYNC B0 ;  /* 0x0000000000007941 */ /* 0x000fea0003800000 */
.L_x_6546:
[----:B------:R-:W-:Y:S01]  /*1f40*/  LEA R3, R0, 0x37800000, 0x17 ;  /* 0x3780000000037811 */ /* 0x000fe200078eb8ff */
[----:B------:R-:W-:-:S05]  /*1f50*/  IMAD.SHL.U32 R0, R2, 0x200000, RZ ;  /* 0x0020000002007824 */ /* 0x000fca00078e00ff */
[----:B------:R-:W-:Y:S01]  /*1f60*/  LOP3.LUT R0, R3, R0, R4, 0xfe, !PT ;  /* 0x0000000003007212 */ /* 0x000fe200078efe04 */
[----:B------:R-:W-:Y:S06]  /*1f70*/  BRA `(.L_x_6529) ;  /* 0x0000000000947947 */ /* 0x000fec0003800000 */
.L_x_6541:
        /* <DEDUP_REMOVED lines=14> */
.L_x_6528:
        /* <DEDUP_REMOVED lines=16> */
.L_x_6550:
[----:B------:R-:W-:Y:S01]  /*2160*/  IMAD.MOV.U32 R0, RZ, RZ, RZ ;  /* 0x000000ffff007224 */ /* 0x000fe200078e00ff */
[----:B------:R-:W-:Y:S06]  /*2170*/  BRA `(.L_x_6529) ;  /* 0x0000000000147947 */ /* 0x000fec0003800000 */
.L_x_6549:
[----:B------:R-:W2:Y:S02]  /*2180*/  LDG.E.64 R2, desc[UR36][R2.64] ;  /* 0x0000002402027981 */ /* 0x000ea4000c1e1b00 */
[----:B--2---:R0:W1:Y:S01]  /*2190*/  I2F.U64 R0, R2 ;  /* 0x0000000200007312 */ /* 0x0040620000301000 */
[----:B------:R-:W-:Y:S05]  /*21a0*/  BRA `(.L_x_6529) ;  /* 0x0000000000087947 */ /* 0x000fea0003800000 */
.L_x_6548:
[----:B------:R-:W2:Y:S02]  /*21b0*/  LDG.E R0, desc[UR36][R2.64] ;  /* 0x0000002402007981 */ /* 0x000ea4000c1e1900 */
[----:B--2---:R-:W-:-:S07]  /*21c0*/  I2FP.F32.U32 R0, R0 ;  /* 0x0000000000007245 */ /* 0x004fce0000201000 */
.L_x_6529:
[----:B------:R-:W-:Y:S05]  /*21d0*/  BSYNC B6 ;  /* 0x0000000000067941 */ /* 0x000fea0003800000 */
.L_x_6523:
[----:B------:R-:W0:Y:S02]  /*21e0*/  LDC.U8 R5, c[0x0][0x428] ;  /* 0x00010a00ff057b82 */ /* 0x000e240000000000 */
[----:B012345:R-:W-:-:S04]  /*21f0*/  FMUL.FTZ R3, R0, R0 ;  /* 0x0000000000037220 */ /* 0x03ffc80000410000 */
[----:B------:R-:W-:Y:S01]  /*2200*/  FMUL.FTZ R2, R3, R0 ;  /* 0x0000000003027220 */ /* 0x000fe20000410000 */
[----:B------:R-:W-:-:S04]  /*2210*/  PRMT R4, R5, 0x9910, RZ ;  /* 0x0000991005047816 */ /* 0x000fc800000000ff */
        /* <DEDUP_REMOVED lines=13> */
.L_x_6554:
[----:B------:R-:W0:Y:S02]  /*22f0*/  F2I.S64.TRUNC R2, R2 ;  /* 0x0000000200027311 */ /* 0x000e24000020d900 */
[----:B0-----:R-:W-:-:S05]  /*2300*/  IMAD.MOV.U32 R5, RZ, RZ, R2 ;  /* 0x000000ffff057224 */ /* 0x001fca00078e0002 */
[----:B------:R0:W-:Y:S01]  /*2310*/  STG.E.U8 desc[UR36][R16.64], R5 ;  /* 0x0000000510007986 */ /* 0x0001e2000c101124 */
[----:B------:R-:W-:Y:S05]  /*2320*/  BRA `(.L_x_6556) ;  /* 0x0000000c00407947 */ /* 0x000fea0003800000 */
.L_x_6553:
        /* <DEDUP_REMOVED lines=9> */
.L_x_6558:
[----:B------:R-:W0:Y:S02]  /*23c0*/  F2I.FTZ.TRUNC.NTZ R3, R2 ;  /* 0x0000000200037305 */ /* 0x000e24000021f100 */
[----:B0-----:R0:W-:Y:S01]  /*23d0*/  STG.E desc[UR36][R16.64], R3 ;  /* 0x0000000310007986 */ /* 0x0011e2000c101924 */
[----:B------:R-:W-:Y:S05]  /*23e0*/  BRA `(.L_x_6556) ;  /* 0x0000000c00107947 */ /* 0x000fea0003800000 */
.L_x_6557:
[----:B------:R-:W0:Y:S02]  /*23f0*/  F2I.FTZ.TRUNC.NTZ R3, R2 ;  /* 0x0000000200037305 */ /* 0x000e24000021f100 */
[----:B0-----:R0:W-:Y:S01]  /*2400*/  STG.E.U16 desc[UR36][R16.64], R3 ;  /* 0x0000000310007986 */ /* 0x0011e2000c101524 */
[----:B------:R-:W-:Y:S05]  /*2410*/  BRA `(.L_x_6556) ;  /* 0x0000000c00047947 */ /* 0x000fea0003800000 */
.L_x_6552:
        /* <DEDUP_REMOVED lines=8> */
.L_x_6560:
[----:B------:R-:W-:-:S05]  /*24a0*/  F2FP.F16.F32.PACK_AB R2, RZ, R2 ;  /* 0x00000002ff02723e */ /* 0x000fca00000000ff */
[----:B------:R0:W-:Y:S01]  /*24b0*/  STG.E.U16 desc[UR36][R16.64], R2 ;  /* 0x0000000210007986 */ /* 0x0001e2000c101524 */
[----:B------:R-:W-:Y:S05]  /*24c0*/  BRA `(.L_x_6556) ;  /* 0x0000000800d87947 */ /* 0x000fea0003800000 */
.L_x_6559:
        /* <DEDUP_REMOVED lines=9> */
.L_x_6562:
[----:B------:R-:W-:-:S04]  /*2560*/  F2FP.F16.F32.PACK_AB R3, RZ, R2 ;  /* 0x00000002ff03723e */ /* 0x000fc800000000ff */
[----:B------:R-:W-:-:S05]  /*2570*/  PRMT R3, R3, 0x5410, RZ ;  /* 0x0000541003037816 */ /* 0x000fca00000000ff */
[----:B------:R0:W-:Y:S01]  /*2580*/  STG.E desc[UR36][R16.64], R3 ;  /* 0x0000000310007986 */ /* 0x0001e2000c101924 */
[----:B------:R-:W-:Y:S05]  /*2590*/  BRA `(.L_x_6556) ;  /* 0x0000000800a47947 */ /* 0x000fea0003800000 */
.L_x_6561:
[----:B------:R-:W-:-:S06]  /*25a0*/  FMUL.FTZ R2, R2, 1 ;  /* 0x3f80000002027820 */ /* 0x000fcc0000410000 */
[----:B------:R-:W0:Y:S02]  /*25b0*/  F2F.F64.F32 R2, R2 ;  /* 0x0000000200027310 */ /* 0x000e240000201800 */
[----:B0-----:R0:W-:Y:S01]  /*25c0*/  STG.E.64 desc[UR36][R16.64], R2 ;  /* 0x0000000210007986 */ /* 0x0011e2000c101b24 */
[----:B------:R-:W-:Y:S05]  /*25d0*/  BRA `(.L_x_6556) ;  /* 0x0000000800947947 */ /* 0x000fea0003800000 */
.L_x_6551:
        /* <DEDUP_REMOVED lines=12> */
.L_x_6565:
[----:B------:R-:W-:Y:S01]  /*26a0*/  FMUL.FTZ R4, R2, 1 ;  /* 0x3f80000002047820 */ /* 0x000fe20000410000 */
[----:B------:R-:W-:-:S05]  /*26b0*/  CS2R R6, SRZ ;  /* 0x0000000000067805 */ /* 0x000fca000001ff00 */
[----:B------:R-:W0:Y:S02]  /*26c0*/  F2F.F64.F32 R4, R4 ;  /* 0x0000000400047310 */ /* 0x000e240000201800 */
[----:B0-----:R0:W-:Y:S01]  /*26d0*/  STG.E.128 desc[UR36][R16.64], R4 ;  /* 0x0000000410007986 */ /* 0x0011e2000c101d24 */
[----:B------:R-:W-:Y:S05]  /*26e0*/  BRA `(.L_x_6556) ;  /* 0x0000000800507947 */ /* 0x000fea0003800000 */
.L_x_6564:
        /* <DEDUP_REMOVED lines=20> */
.L_x_6569:
[----:B------:R-:W-:Y:S05]  /*2830*/  BSYNC B0 ;  /* 0x0000000000007941 */ /* 0x000fea0003800000 */
.L_x_6568:
[----:B------:R-:W-:-:S05]  /*2840*/  LOP3.LUT R5, R0, R5, RZ, 0xfc, !PT ;  /* 0x0000000500057212 */ /* 0x000fca00078efcff */
[----:B------:R0:W-:Y:S01]  /*2850*/  STG.E.U8 desc[UR36][R16.64], R5 ;  /* 0x0000000510007986 */ /* 0x0001e2000c101124 */
[----:B------:R-:W-:Y:S05]  /*2860*/  BRA `(.L_x_6556) ;  /* 0x0000000400f07947 */ /* 0x000fea0003800000 */
.L_x_6567:
        /* <DEDUP_REMOVED lines=12> */
.L_x_6571:
[----:B------:R-:W-:Y:S01]  /*2930*/  IMAD.MOV.U32 R0, RZ, RZ, 0x7f ;  /* 0x0000007fff007424 */ /* 0x000fe200078e00ff */
[----:B------:R-:W-:-:S04]  /*2940*/  ISETP.GT.U32.AND P0, PT, R4, 0x7f800000, PT ;  /* 0x7f8000000400780c */ /* 0x000fc80003f04070 */
[----:B------:R-:W-:-:S09]  /*2950*/  SEL R0, R0, 0x7c, P0 ;  /* 0x0000007c00007807 */ /* 0x000fd20000000000 */
.L_x_6572:
[----:B------:R-:W-:Y:S05]  /*2960*/  BSYNC B0 ;  /* 0x0000000000007941 */ /* 0x000fea0003800000 */
.L_x_6570:
[----:B------:R-:W-:-:S04]  /*2970*/  LOP3.LUT R2, R2, 0x80000000, RZ, 0xc0, !PT ;  /* 0x8000000002027812 */ /* 0x000fc800078ec0ff */
[----:B------:R-:W-:-:S04]  /*2980*/  SHF.R.U32.HI R3, RZ, 0x18, R2 ;  /* 0x00000018ff037819 */ /* 0x000fc80000011602 */
[----:B------:R-:W-:-:S05]  /*2990*/  LOP3.LUT R3, R0, R3, RZ, 0xfc, !PT ;  /* 0x0000000300037212 */ /* 0x000fca00078efcff */
[----:B------:R0:W-:Y:S01]  /*29a0*/  STG.E.U8 desc[UR36][R16.64], R3 ;  /* 0x0000000310007986 */ /* 0x0001e2000c101124 */
[----:B------:R-:W-:Y:S05]  /*29b0*/  BRA `(.L_x_6556) ;  /* 0x00000004009c7947 */ /* 0x000fea0003800000 */
.L_x_6566:
[----:B------:R-:W-:-:S05]  /*29c0*/  F2FP.BF16.F32.PACK_AB R2, RZ, R2 ;  /* 0x00000002ff02723e */ /* 0x000fca00000010ff */
[----:B------:R0:W-:Y:S01]  /*29d0*/  STG.E.U16 desc[UR36][R16.64], R2 ;  /* 0x0000000210007986 */ /* 0x0001e2000c101524 */
[----:B------:R-:W-:Y:S05]  /*29e0*/  BRA `(.L_x_6556) ;  /* 0x0000000400907947 */ /* 0x000fea0003800000 */
.L_x_6563:
        /* <DEDUP_REMOVED lines=11> */
.L_x_6575:
        /* <DEDUP_REMOVED lines=16> */
.L_x_6578:
[----:B------:R-:W-:-:S04]  /*2ba0*/  LOP3.LUT R2, R2, 0x80000000, RZ, 0xc0, !PT ;  /* 0x8000000002027812 */ /* 0x000fc800078ec0ff */
[----:B------:R-:W-:-:S04]  /*2bb0*/  SHF.R.U32.HI R3, RZ, 0x18, R2 ;  /* 0x00000018ff037819 */ /* 0x000fc80000011602 */
[----:B------:R-:W-:-:S04]  /*2bc0*/  LOP3.LUT R0, R0, R3, RZ, 0xfc, !PT ;  /* 0x0000000300007212 */ /* 0x000fc800078efcff */
[----:B------:R-:W-:-:S07]  /*2bd0*/  PRMT R8, R0, 0x7610, R8 ;  /* 0x0000761000087816 */ /* 0x000fce0000000008 */
.L_x_6577:
[----:B------:R-:W-:Y:S05]  /*2be0*/  BSYNC B0 ;  /* 0x0000000000007941 */ /* 0x000fea0003800000 */
.L_x_6576:
[----:B------:R0:W-:Y:S01]  /*2bf0*/  STG.E.U8 desc[UR36][R16.64], R8 ;  /* 0x0000000810007986 */ /* 0x0001e2000c101124 */
[----:B------:R-:W-:Y:S05]  /*2c00*/  BRA `(.L_x_6556) ;  /* 0x0000000400087947 */ /* 0x000fea0003800000 */
.L_x_6574:
        /* <DEDUP_REMOVED lines=16> */
.L_x_6581:
[----:B------:R-:W-:-:S04]  /*2d10*/  LOP3.LUT R2, R2, 0x80000000, RZ, 0xc0, !PT ;  /* 0x8000000002027812 */ /* 0x000fc800078ec0ff */
[----:B------:R-:W-:-:S04]  /*2d20*/  SHF.R.U32.HI R3, RZ, 0x18, R2 ;  /* 0x00000018ff037819 */ /* 0x000fc80000011602 */
[----:B------:R-:W-:-:S04]  /*2d30*/  LOP3.LUT R0, R0, R3, RZ, 0xfc, !PT ;  /* 0x0000000300007212 */ /* 0x000fc800078efcff */
[----:B------:R-:W-:-:S07]  /*2d40*/  PRMT R8, R0, 0x7610, R8 ;  /* 0x0000761000087816 */ /* 0x000fce0000000008 */
.L_x_6580:
[----:B------:R-:W-:Y:S05]  /*2d50*/  BSYNC B0 ;  /* 0x0000000000007941 */ /* 0x000fea0003800000 */
.L_x_6579:
[----:B------:R3:W-:Y:S01]  /*2d60*/  STG.E.U8 desc[UR36][R16.64], R8 ;  /* 0x0000000810007986 */ /* 0x0007e2000c101124 */
[----:B------:R-:W-:Y:S05]  /*2d70*/  BRA `(.L_x_6556) ;  /* 0x0000000000ac7947 */ /* 0x000fea0003800000 */
.L_x_6573:
        /* <DEDUP_REMOVED lines=21> */
.L_x_6555:
        /* <DEDUP_REMOVED lines=16> */
.L_x_6584:
[----:B------:R-:W-:Y:S05]  /*2fd0*/  BRA `(.L_x_6556) ;  /* 0x0000000000147947 */ /* 0x000fea0003800000 */
.L_x_6583:
[----:B------:R-:W0:Y:S02]  /*2fe0*/  F2I.U64.TRUNC R2, R2 ;  /* 0x0000000200027311 */ /* 0x000e24000020d800 */
[----:B0-----:R2:W-:Y:S01]  /*2ff0*/  STG.E.64 desc[UR36][R16.64], R2 ;  /* 0x0000000210007986 */ /* 0x0015e2000c101b24 */
[----:B------:R-:W-:Y:S05]  /*3000*/  BRA `(.L_x_6556) ;  /* 0x0000000000087947 */ /* 0x000fea0003800000 */
.L_x_6582:
[----:B------:R-:W0:Y:S02]  /*3010*/  F2I.FTZ.U32.TRUNC.NTZ R3, R2 ;  /* 0x0000000200037305 */ /* 0x000e24000021f000 */
[----:B0-----:R0:W-:Y:S02]  /*3020*/  STG.E desc[UR36][R16.64], R3 ;  /* 0x0000000310007986 */ /* 0x0011e4000c101924 */
.L_x_6556:
[----:B------:R-:W-:-:S04]  /*3030*/  IMAD R18, R23, 0x200, R18 ;  /* 0x0000020017127824 */ /* 0x000fc800078e0212 */
[----:B------:R-:W-:-:S07]  /*3040*/  VIADD R19, R18, 0x80 ;  /* 0x0000008012137836 */ /* 0x000fce0000000000 */
.L_x_6521:
[----:B------:R-:W-:Y:S05]  /*3050*/  BSYNC B7 ;  /* 0x0000000000077941 */ /* 0x000fea0003800000 */
.L_x_6520:
        /* <DEDUP_REMOVED lines=307> */
.L_x_6587:
        /* <DEDUP_REMOVED lines=22> */
.L_x_6592:
[----:B------:R-:W2:Y:S02]  /*44f0*/  LDG.E.U8 R0, desc[UR36][R2.64] ;  /* 0x0000002402007981 */ /* 0x000ea4000c1e1100 */
[----:B--2---:R-:W-:Y:S01]  /*4500*/  I2FP.F32.U32 R0, R0 ;  /* 0x0000000000007245 */ /* 0x004fe20000201000 */
[----:B------:R-:W-:Y:S06]  /*4510*/  BRA `(.L_x_6594) ;  /* 0x0000000c002c7947 */ /* 0x000fec0003800000 */
.L_x_6591:
        /* <DEDUP_REMOVED lines=9> */
.L_x_6596:
[----:B------:R-:W2:Y:S02]  /*45b0*/  LDG.E R0, desc[UR36][R2.64] ;  /* 0x0000002402007981 */ /* 0x000ea4000c1e1900 */
[----:B--2---:R-:W-:Y:S01]  /*45c0*/  I2FP.F32.S32 R0, R0 ;  /* 0x0000000000007245 */ /* 0x004fe20000201400 */
[----:B------:R-:W-:Y:S06]  /*45d0*/  BRA `(.L_x_6594) ;  /* 0x0000000800fc7947 */ /* 0x000fec0003800000 */
.L_x_6595:
[----:B------:R-:W2:Y:S02]  /*45e0*/  LDG.E.U16 R0, desc[UR36][R2.64] ;  /* 0x0000002402007981 */ /* 0x000ea4000c1e1500 */
[----:B--2---:R-:W1:Y:S01]  /*45f0*/  I2F.S16 R0, R0 ;  /* 0x0000000000007306 */ /* 0x004e620000101400 */
[----:B------:R-:W-:Y:S05]  /*4600*/  BRA `(.L_x_6594) ;  /* 0x0000000800f07947 */ /* 0x000fea0003800000 */
.L_x_6590:
        /* <DEDUP_REMOVED lines=8> */
.L_x_6598:
[----:B------:R-:W2:Y:S02]  /*4690*/  LDG.E.U16 R0, desc[UR36][R2.64] ;  /* 0x0000002402007981 */ /* 0x000ea4000c1e1500 */
[----:B--2---:R-:W-:Y:S01]  /*46a0*/  HADD2.F32 R0, -RZ, R0.H0_H0 ;  /* 0x20000000ff007230 */ /* 0x004fe20000004100 */
[----:B------:R-:W-:Y:S06]  /*46b0*/  BRA `(.L_x_6594) ;  /* 0x0000000800c47947 */ /* 0x000fec0003800000 */
.L_x_6597:
        /* <DEDUP_REMOVED lines=8> */
.L_x_6600:
[----:B------:R-:W2:Y:S02]  /*4740*/  LDG.E.U16 R0, desc[UR36][R2.64] ;  /* 0x0000002402007981 */ /* 0x000ea4000c1e1500 */
[----:B--2---:R-:W-:Y:S01]  /*4750*/  HADD2.F32 R0, -RZ, R0.H0_H0 ;  /* 0x20000000ff007230 */ /* 0x004fe20000004100 */
[----:B------:R-:W-:Y:S06]  /*4760*/  BRA `(.L_x_6594) ;  /* 0x0000000800987947 */ /* 0x000fec0003800000 */
.L_x_6599:
[----:B------:R-:W2:Y:S01]  /*4770*/  LDG.E.64 R2, desc[UR36][R2.64] ;  /* 0x0000002402027981 */ /* 0x000ea2000c1e1b00 */
[----:B------:R-:W-:Y:S01]  /*4780*/  UMOV UR4, 0xf0000000 ;  /* 0xf000000000047882 */ /* 0x000fe20000000000 */
[----:B------:R-:W-:Y:S01]  /*4790*/  UMOV UR5, 0x380fffff ;  /* 0x380fffff00057882 */ /* 0x000fe20000000000 */
[----:B--2---:R-:W0:Y:S01]  /*47a0*/  F2F.F32.F64 R0, R2 ;  /* 0x0000000200007310 */ /* 0x004e220000301000 */
[----:B------:R-:W-:-:S14]  /*47b0*/  DSETP.GEU.AND P0, PT, |R2|, UR4, PT ;  /* 0x0000000402007e2a */ /* 0x000fdc000bf0e200 */
[----:B0-----:R-:W-:Y:S01]  /*47c0*/  @!P0 FMUL R0, R0, 1.175494350822287508e-38 ;  /* 0x0080000000008820 */ /* 0x001fe20000400000 */
[----:B------:R-:W-:Y:S06]  /*47d0*/  BRA `(.L_x_6594) ;  /* 0x00000008007c7947 */ /* 0x000fec0003800000 */
.L_x_6589:
        /* <DEDUP_REMOVED lines=12> */
.L_x_6603:
[----:B------:R-:W2:Y:S01]  /*48a0*/  LDG.E.64 R2, desc[UR36][R2.64] ;  /* 0x0000002402027981 */ /* 0x000ea2000c1e1b00 */
[----:B------:R-:W-:Y:S01]  /*48b0*/  UMOV UR4, 0xf0000000 ;  /* 0xf000000000047882 */ /* 0x000fe20000000000 */
[----:B------:R-:W-:Y:S01]  /*48c0*/  UMOV UR5, 0x380fffff ;  /* 0x380fffff00057882 */ /* 0x000fe20000000000 */
[----:B--2---:R-:W0:Y:S01]  /*48d0*/  F2F.F32.F64 R0, R2 ;  /* 0x0000000200007310 */ /* 0x004e220000301000 */
[----:B------:R-:W-:-:S14]  /*48e0*/  DSETP.GEU.AND P0, PT, |R2|, UR4, PT ;  /* 0x0000000402007e2a */ /* 0x000fdc000bf0e200 */
[----:B0-----:R-:W-:Y:S01]  /*48f0*/  @!P0 FMUL R0, R0, 1.175494350822287508e-38 ;  /* 0x0080000000008820 */ /* 0x001fe20000400000 */
[----:B------:R-:W-:Y:S06]  /*4900*/  BRA `(.L_x_6594) ;  /* 0x0000000800307947 */ /* 0x000fec0003800000 */
.L_x_6602:
        /* <DEDUP_REMOVED lines=26> */
.L_x_6605:
        /* <DEDUP_REMOVED lines=13> */
.L_x_6604:
[----:B------:R-:W2:Y:S02]  /*4b80*/  LDG.E.U16 R0, desc[UR36][R2.64] ;  /* 0x0000002402007981 */ /* 0x000ea4000c1e1500 */
[----:B--2---:R-:W-:Y:S01]  /*4b90*/  IMAD.U32 R0, R0, 0x10000, RZ ;  /* 0x0001000000007824 */ /* 0x004fe200078e00ff */
[----:B------:R-:W-:Y:S06]  /*4ba0*/  BRA `(.L_x_6594) ;  /* 0x0000000400887947 */ /* 0x000fec0003800000 */
.L_x_6601:
        /* <DEDUP_REMOVED lines=11> */
.L_x_6608:
        /* <DEDUP_REMOVED lines=20> */
.L_x_6610:
[----:B------:R-:W-:Y:S05]  /*4da0*/  BSYNC B0 ;  /* 0x0000000000007941 */ /* 0x000fea0003800000 */
.L_x_6609:
[----:B------:R-:W-:Y:S01]  /*4db0*/  LEA R3, R0, 0x3b800000, 0x17 ;  /* 0x3b80000000037811 */ /* 0x000fe200078eb8ff */
[----:B------:R-:W-:-:S05]  /*4dc0*/  IMAD.SHL.U32 R0, R2, 0x100000, RZ ;  /* 0x0010000002007824 */ /* 0x000fca00078e00ff */
[----:B------:R-:W-:Y:S01]  /*4dd0*/  LOP3.LUT R0, R3, R0, R4, 0xfe, !PT ;  /* 0x0000000003007212 */ /* 0x000fe200078efe04 */
[----:B------:R-:W-:Y:S06]  /*4de0*/  BRA `(.L_x_6594) ;  /* 0x0000000000f87947 */ /* 0x000fec0003800000 */
.L_x_6607:
        /* <DEDUP_REMOVED lines=20> */
.L_x_6612:
[----:B------:R-:W-:Y:S05]  /*4f30*/  BSYNC B0 ;  /* 0x0000000000007941 */ /* 0x000fea0003800000 */
.L_x_6611:
[----:B------:R-:W-:Y:S01]  /*4f40*/  LEA R3, R0, 0x37800000, 0x17 ;  /* 0x3780000000037811 */ /* 0x000fe200078eb8ff */
[----:B------:R-:W-:-:S05]  /*4f50*/  IMAD.SHL.U32 R0, R2, 0x200000, RZ ;  /* 0x0020000002007824 */ /* 0x000fca00078e00ff */
[----:B------:R-:W-:Y:S01]  /*4f60*/  LOP3.LUT R0, R3, R0, R4, 0xfe, !PT ;  /* 0x0000000003007212 */ /* 0x000fe200078efe04 */
[----:B------:R-:W-:Y:S06]  /*4f70*/  BRA `(.L_x_6594) ;  /* 0x0000000000947947 */ /* 0x000fec0003800000 */
.L_x_6606:
        /* <DEDUP_REMOVED lines=14> */
.L_x_6593:
        /* <DEDUP_REMOVED lines=16> */
.L_x_6615:
[----:B------:R-:W-:Y:S01]  /*5160*/  IMAD.MOV.U32 R0, RZ, RZ, RZ ;  /* 0x000000ffff007224 */ /* 0x000fe200078e00ff */
[----:B------:R-:W-:Y:S06]  /*5170*/  BRA `(.L_x_6594) ;  /* 0x0000000000147947 */ /* 0x000fec0003800000 */
.L_x_6614:
[----:B------:R-:W2:Y:S02]  /*5180*/  LDG.E.64 R2, desc[UR36][R2.64] ;  /* 0x0000002402027981 */ /* 0x000ea4000c1e1b00 */
[----:B--2---:R0:W1:Y:S01]  /*5190*/  I2F.U64 R0, R2 ;  /* 0x0000000200007312 */ /* 0x0040620000301000 */
[----:B------:R-:W-:Y:S05]  /*51a0*/  BRA `(.L_x_6594) ;  /* 0x0000000000087947 */ /* 0x000fea0003800000 */
.L_x_6613:
[----:B------:R-:W2:Y:S02]  /*51b0*/  LDG.E R0, desc[UR36][R2.64] ;  /* 0x0000002402007981 */ /* 0x000ea4000c1e1900 */
[----:B--2---:R-:W-:-:S07]  /*51c0*/  I2FP.F32.U32 R0, R0 ;  /* 0x0000000000007245 */ /* 0x004fce0000201000 */
.L_x_6594:
[----:B------:R-:W-:Y:S05]  /*51d0*/  BSYNC B6 ;  /* 0x0000000000067941 */ /* 0x000fea0003800000 */
.L_x_6588:
        /* <DEDUP_REMOVED lines=17> */
.L_x_6619:
[----:B------:R-:W0:Y:S02]  /*52f0*/  F2I.S64.TRUNC R2, R2 ;  /* 0x0000000200027311 */ /* 0x000e24000020d900 */
[----:B0-----:R-:W-:-:S05]  /*5300*/  IMAD.MOV.U32 R5, RZ, RZ, R2 ;  /* 0x000000ffff057224 */ /* 0x001fca00078e0002 */
[----:B------:R4:W-:Y:S01]  /*5310*/  STG.E.U8 desc[UR36][R16.64], R5 ;  /* 0x0000000510007986 */ /* 0x0009e2000c101124 */
[----:B------:R-:W-:Y:S05]  /*5320*/  BRA `(.L_x_6621) ;  /* 0x0000000c00407947 */ /* 0x000fea0003800000 */
.L_x_6618:
        /* <DEDUP_REMOVED lines=9> */
.L_x_6623:
[----:B------:R-:W0:Y:S02]  /*53c0*/  F2I.FTZ.TRUNC.NTZ R3, R2 ;  /* 0x0000000200037305 */ /* 0x000e24000021f100 */
[----:B0-----:R2:W-:Y:S01]  /*53d0*/  STG.E desc[UR36][R16.64], R3 ;  /* 0x0000000310007986 */ /* 0x0015e2000c101924 */
[----:B------:R-:W-:Y:S05]  /*53e0*/  BRA `(.L_x_6621) ;  /* 0x0000000c00107947 */ /* 0x000fea0003800000 */
.L_x_6622:
[----:B------:R-:W0:Y:S02]  /*53f0*/  F2I.FTZ.TRUNC.NTZ R3, R2 ;  /* 0x0000000200037305 */ /* 0x000e24000021f100 */
[----:B0-----:R0:W-:Y:S01]  /*5400*/  STG.E.U16 desc[UR36][R16.64], R3 ;  /* 0x0000000310007986 */ /* 0x0011e2000c101524 */
[----:B------:R-:W-:Y:S05]  /*5410*/  BRA `(.L_x_6621) ;  /* 0x0000000c00047947 */ /* 0x000fea0003800000 */
.L_x_6617:
        /* <DEDUP_REMOVED lines=8> */
.L_x_6625:
[----:B------:R-:W-:-:S05]  /*54a0*/  F2FP.F16.F32.PACK_AB R2, RZ, R2 ;  /* 0x00000002ff02723e */ /* 0x000fca00000000ff */
[----:B------:R0:W-:Y:S01]  /*54b0*/  STG.E.U16 desc[UR36][R16.64], R2 ;  /* 0x0000000210007986 */ /* 0x0001e2000c101524 */
[----:B------:R-:W-:Y:S05]  /*54c0*/  BRA `(.L_x_6621) ;  /* 0x0000000800d87947 */ /* 0x000fea0003800000 */
.L_x_6624:
        /* <DEDUP_REMOVED lines=9> */
.L_x_6627:
[----:B------:R-:W-:-:S04]  /*5560*/  F2FP.F16.F32.PACK_AB R3, RZ, R2 ;  /* 0x00000002ff03723e */ /* 0x000fc800000000ff */
[----:B------:R-:W-:-:S05]  /*5570*/  PRMT R3, R3, 0x5410, RZ ;  /* 0x0000541003037816 */ /* 0x000fca00000000ff */
[----:B------:R0:W-:Y:S01]  /*5580*/  STG.E desc[UR36][R16.64], R3 ;  /* 0x0000000310007986 */ /* 0x0001e2000c101924 */
[----:B------:R-:W-:Y:S05]  /*5590*/  BRA `(.L_x_6621) ;  /* 0x0000000800a47947 */ /* 0x000fea0003800000 */
.L_x_6626:
[----:B------:R-:W-:-:S06]  /*55a0*/  FMUL.FTZ R2, R2, 1 ;  /* 0x3f80000002027820 */ /* 0x000fcc0000410000 */
[----:B------:R-:W0:Y:S02]  /*55b0*/  F2F.F64.F32 R2, R2 ;  /* 0x0000000200027310 */ /* 0x000e240000201800 */
[----:B0-----:R0:W-:Y:S01]  /*55c0*/  STG.E.64 desc[UR36][R16.64], R2 ;  /* 0x0000000210007986 */ /* 0x0011e2000c101b24 */
[----:B------:R-:W-:Y:S05]  /*55d0*/  BRA `(.L_x_6621) ;  /* 0x0000000800947947 */ /* 0x000fea0003800000 */
.L_x_6616:
        /* <DEDUP_REMOVED lines=12> */
.L_x_6630:
[----:B------:R-:W-:Y:S01]  /*56a0*/  FMUL.FTZ R4, R2, 1 ;  /* 0x3f80000002047820 */ /* 0x000fe20000410000 */
[----:B------:R-:W-:-:S05]  /*56b0*/  CS2R R6, SRZ ;  /* 0x0000000000067805 */ /* 0x000fca000001ff00 */
[----:B------:R-:W0:Y:S02]  /*56c0*/  F2F.F64.F32 R4, R4 ;  /* 0x0000000400047310 */ /* 0x000e240000201800 */
[----:B0-----:R0:W-:Y:S01]  /*56d0*/  STG.E.128 desc[UR36][R16.64], R4 ;  /* 0x0000000410007986 */ /* 0x0011e2000c101d24 */
[----:B------:R-:W-:Y:S05]  /*56e0*/  BRA `(.L_x_6621) ;  /* 0x0000000800507947 */ /* 0x000fea0003800000 */
.L_x_6629:
        /* <DEDUP_REMOVED lines=20> */
.L_x_6634:
[----:B------:R-:W-:Y:S05]  /*5830*/  BSYNC B0 ;  /* 0x0000000000007941 */ /* 0x000fea0003800000 */
.L_x_6633:
[----:B------:R-:W-:-:S05]  /*5840*/  LOP3.LUT R5, R0, R5, RZ, 0xfc, !PT ;  /* 0x0000000500057212 */ /* 0x000fca00078efcff */
[----:B------:R0:W-:Y:S01]  /*5850*/  STG.E.U8 desc[UR36][R16.64], R5 ;  /* 0x0000000510007986 */ /* 0x0001e2000c101124 */
[----:B------:R-:W-:Y:S05]  /*5860*/  BRA `(.L_x_6621) ;  /* 0x0000000400f07947 */ /* 0x000fea0003800000 */
.L_x_6632:
        /* <DEDUP_REMOVED lines=12> */
.L_x_6636:
[----:B------:R-:W-:Y:S01]  /*5930*/  IMAD.MOV.U32 R0, RZ, RZ, 0x7f ;  /* 0x0000007fff007424 */ /* 0x000fe200078e00ff */
[----:B------:R-:W-:-:S04]  /*5940*/  ISETP.GT.U32.AND P0, PT, R4, 0x7f800000, PT ;  /* 0x7f8000000400780c */ /* 0x000fc80003f04070 */
[----:B------:R-:W-:-:S09]  /*5950*/  SEL R0, R0, 0x7c, P0 ;  /* 0x0000007c00007807 */ /* 0x000fd20000000000 */
.L_x_6637:
[----:B------:R-:W-:Y:S05]  /*5960*/  BSYNC B0 ;  /* 0x0000000000007941 */ /* 0x000fea0003800000 */
.L_x_6635:
[----:B------:R-:W-:-:S04]  /*5970*/  LOP3.LUT R2, R2, 0x80000000, RZ, 0xc0, !PT ;  /* 0x8000000002027812 */ /* 0x000fc800078ec0ff */
[----:B------:R-:W-:-:S04]  /*5980*/  SHF.R.U32.HI R3, RZ, 0x18, R2 ;  /* 0x00000018ff037819 */ /* 0x000fc80000011602 */
[----:B------:R-:W-:-:S05]  /*5990*/  LOP3.LUT R3, R0, R3, RZ, 0xfc, !PT ;  /* 0x0000000300037212 */ /* 0x000fca00078efcff */
[----:B------:R0:W-:Y:S01]  /*59a0*/  STG.E.U8 desc[UR36][R16.64], R3 ;  /* 0x0000000310007986 */ /* 0x0001e2000c101124 */
[----:B------:R-:W-:Y:S05]  /*59b0*/  BRA `(.L_x_6621) ;  /* 0x00000004009c7947 */ /* 0x000fea0003800000 */
.L_x_6631:
[----:B------:R-:W-:-:S05]  /*59c0*/  F2FP.BF16.F32.PACK_AB R2, RZ, R2 ;  /* 0x00000002ff02723e */ /* 0x000fca00000010ff */
[----:B------:R0:W-:Y:S01]  /*59d0*/  STG.E.U16 desc[UR36][R16.64], R2 ;  /* 0x0000000210007986 */ /* 0x0001e2000c101524 */
[----:B------:R-:W-:Y:S05]  /*59e0*/  BRA `(.L_x_6621) ;  /* 0x0000000400907947 */ /* 0x000fea0003800000 */
.L_x_6628:
        /* <DEDUP_REMOVED lines=11> */
.L_x_6640:
        /* <DEDUP_REMOVED lines=16> */
.L_x_6643:
[----:B------:R-:W-:-:S04]  /*5ba0*/  LOP3.LUT R2, R2, 0x80000000, RZ, 0xc0, !PT ;  /* 0x8000000002027812 */ /* 0x000fc800078ec0ff */
[----:B------:R-:W-:-:S04]  /*5bb0*/  SHF.R.U32.HI R3, RZ, 0x18, R2 ;  /* 0x00000018ff037819 */ /* 0x000fc80000011602 */
[----:B------:R-:W-:-:S04]  /*5bc0*/  LOP3.LUT R0, R0, R3, RZ, 0xfc, !PT ;  /* 0x0000000300007212 */ /* 0x000fc800078efcff */
[----:B------:R-:W-:-:S07]  /*5bd0*/  PRMT R8, R0, 0x7610, R8 ;  /* 0x0000761000087816 */ /* 0x000fce0000000008 */
.L_x_6642:
[----:B------:R-:W-:Y:S05]  /*5be0*/  BSYNC B0 ;  /* 0x0000000000007941 */ /* 0x000fea0003800000 */
.L_x_6641:
[----:B------:R0:W-:Y:S01]  /*5bf0*/  STG.E.U8 desc[UR36][R16.64], R8 ;  /* 0x0000000810007986 */ /* 0x0001e2000c101124 */
[----:B------:R-:W-:Y:S05]  /*5c00*/  BRA `(.L_x_6621) ;  /* 0x0000000400087947 */ /* 0x000fea0003800000 */
.L_x_6639:
        /* <DEDUP_REMOVED lines=16> */
.L_x_6646:
[----:B------:R-:W-:-:S04]  /*5d10*/  LOP3.LUT R2, R2, 0x80000000, RZ, 0xc0, !PT ;  /* 0x8000000002027812 */ /* 0x000fc800078ec0ff */
[----:B------:R-:W-:-:S04]  /*5d20*/  SHF.R.U32.HI R3, RZ, 0x18, R2 ;  /* 0x00000018ff037819 */ /* 0x000fc80000011602 */
[----:B------:R-:W-:-:S04]  /*5d30*/  LOP3.LUT R0, R0, R3, RZ, 0xfc, !PT ;  /* 0x0000000300007212 */ /* 0x000fc800078efcff */
[----:B------:R-:W-:-:S07]  /*5d40*/  PRMT R8, R0, 0x7610, R8 ;  /* 0x0000761000087816 */ /* 0x000fce0000000008 */
.L_x_6645:
[----:B------:R-:W-:Y:S05]  /*5d50*/  BSYNC B0 ;  /* 0x0000000000007941 */ /* 0x000fea0003800000 */
.L_x_6644:
[----:B------:R0:W-:Y:S01]  /*5d60*/  STG.E.U8 desc[UR36][R16.64], R8 ;  /* 0x0000000810007986 */ /* 0x0001e2000c101124 */
[----:B------:R-:W-:Y:S05]  /*5d70*/  BRA `(.L_x_6621) ;  /* 0x0000000000ac7947 */ /* 0x000fea0003800000 */
.L_x_6638:
        /* <DEDUP_REMOVED lines=21> */
.L_x_6620:
        /* <DEDUP_REMOVED lines=16> */
.L_x_6649:
[----:B------:R-:W-:Y:S05]  /*5fd0*/  BRA `(.L_x_6621) ;  /* 0x0000000000147947 */ /* 0x000fea0003800000 */
.L_x_6648:
[----:B------:R-:W0:Y:S02]  /*5fe0*/  F2I.U64.TRUNC R2, R2 ;  /* 0x0000000200027311 */ /* 0x000e24000020d800 */
[----:B0-----:R0:W-:Y:S01]  /*5ff0*/  STG.E.64 desc[UR36][R16.64], R2 ;  /* 0x0000000210007986 */ /* 0x0011e2000c101b24 */
[----:B------:R-:W-:Y:S05]  /*6000*/  BRA `(.L_x_6621) ;  /* 0x0000000000087947 */ /* 0x000fea0003800000 */
.L_x_6647:
[----:B------:R-:W0:Y:S02]  /*6010*/  F2I.FTZ.U32.TRUNC.NTZ R3, R2 ;  /* 0x0000000200037305 */ /* 0x000e24000021f000 */
[----:B0-----:R0:W-:Y:S02]  /*6020*/  STG.E desc[UR36][R16.64], R3 ;  /* 0x0000000310007986 */ /* 0x0011e4000c101924 */
.L_x_6621:
[----:B------:R-:W-:-:S07]  /*6030*/  VIADD R19, R19, 0x80 ;  /* 0x0000008013137836 */ /* 0x000fce0000000000 */
.L_x_6586:
[----:B------:R-:W-:Y:S05]  /*6040*/  BSYNC B7 ;  /* 0x0000000000077941 */ /* 0x000fea0003800000 */
.L_x_6585:
        /* <DEDUP_REMOVED lines=307> */
.L_x_6652:
        /* <DEDUP_REMOVED lines=22> */
.L_x_6657:
[----:B------:R-:W2:Y:S02]  /*74e0*/  LDG.E.U8 R0, desc[UR36][R2.64] ;  /* 0x0000002402007981 */ /* 0x000ea4000c1e1100 */
[----:B--2---:R-:W-:Y:S01]  /*74f0*/  I2FP.F32.U32 R0, R0 ;  /* 0x0000000000007245 */ /* 0x004fe20000201000 */
[----:B------:R-:W-:Y:S06]  /*7500*/  BRA `(.L_x_6659) ;  /* 0x0000000c002c7947 */ /* 0x000fec0003800000 */
.L_x_6656:
        /* <DEDUP_REMOVED lines=9> */
.L_x_6661:
[----:B------:R-:W2:Y:S02]  /*75a0*/  LDG.E R0, desc[UR36][R2.64] ;  /* 0x0000002402007981 */ /* 0x000ea4000c1e1900 */
[----:B--2---:R-:W-:Y:S01]  /*75b0*/  I2FP.F32.S32 R0, R0 ;  /* 0x0000000000007245 */ /* 0x004fe20000201400 */
[----:B------:R-:W-:Y:S06]  /*75c0*/  BRA `(.L_x_6659) ;  /* 0x0000000800fc7947 */ /* 0x000fec0003800000 */
.L_x_6660:
[----:B------:R-:W2:Y:S02]  /*75d0*/  LDG.E.U16 R0, desc[UR36][R2.64] ;  /* 0x0000002402007981 */ /* 0x000ea4000c1e1500 */
[----:B--2---:R-:W0:Y:S01]  /*75e0*/  I2F.S16 R0, R0 ;  /* 0x0000000000007306 */ /* 0x004e220000101400 */
[----:B------:R-:W-:Y:S05]  /*75f0*/  BRA `(.L_x_6659) ;  /* 0x0000000800f07947 */ /* 0x000fea0003800000 */
.L_x_6655:
        /* <DEDUP_REMOVED lines=8> */
.L_x_6663:
[----:B------:R-:W2:Y:S02]  /*7680*/  LDG.E.U16 R0, desc[UR36][R2.64] ;  /* 0x0000002402007981 */ /* 0x000ea4000c1e1500 */
[----:B--2---:R-:W-:Y:S01]  /*7690*/  HADD2.F32 R0, -RZ, R0.H0_H0 ;  /* 0x20000000ff007230 */ /* 0x004fe20000004100 */
[----:B------:R-:W-:Y:S06]  /*76a0*/  BRA `(.L_x_6659) ;  /* 0x0000000800c47947 */ /* 0x000fec0003800000 */
.L_x_6662:
        /* <DEDUP_REMOVED lines=8> */
.L_x_6665:
[----:B------:R-:W2:Y:S02]  /*7730*/  LDG.E.U16 R0, desc[UR36][R2.64] ;  /* 0x0000002402007981 */ /* 0x000ea4000c1e1500 */
[----:B--2---:R-:W-:Y:S01]  /*7740*/  HADD2.F32 R0, -RZ, R0.H0_H0 ;  /* 0x20000000ff007230 */ /* 0x004fe20000004100 */
[----:B------:R-:W-:Y:S06]  /*7750*/  BRA `(.L_x_6659) ;  /* 0x0000000800987947 */ /* 0x000fec0003800000 */
.L_x_6664:
[----:B------:R-:W2:Y:S01]  /*7760*/  LDG.E.64 R2, desc[UR36][R2.64] ;  /* 0x0000002402027981 */ /* 0x000ea2000c1e1b00 */
[----:B------:R-:W-:Y:S01]  /*7770*/  UMOV UR4, 0xf0000000 ;  /* 0xf000000000047882 */ /* 0x000fe20000000000 */
[----:B------:R-:W-:Y:S01]  /*7780*/  UMOV UR5, 0x380fffff ;  /* 0x380fffff00057882 */ /* 0x000fe20000000000 */
[----:B--2---:R-:W0:Y:S01]  /*7790*/  F2F.F32.F64 R0, R2 ;  /* 0x0000000200007310 */ /* 0x004e220000301000 */
[----:B------:R-:W-:-:S14]  /*77a0*/  DSETP.GEU.AND P0, PT, |R2|, UR4, PT ;  /* 0x0000000402007e2a */ /* 0x000fdc000bf0e200 */
[----:B0-----:R-:W-:Y:S01]  /*77b0*/  @!P0 FMUL R0, R0, 1.175494350822287508e-38 ;  /* 0x0080000000008820 */ /* 0x001fe20000400000 */
[----:B------:R-:W-:Y:S06]  /*77c0*/  BRA `(.L_x_6659) ;  /* 0x00000008007c7947 */ /* 0x000fec0003800000 */
.L_x_6654:
        /* <DEDUP_REMOVED lines=12> */
.L_x_6668:
[----:B------:R-:W2:Y:S01]  /*7890*/  LDG.E.64 R2, desc[UR36][R2.64] ;  /* 0x0000002402027981 */ /* 0x000ea2000c1e1b00 */
[----:B------:R-:W-:Y:S01]  /*78a0*/  UMOV UR4, 0xf0000000 ;  /* 0xf000000000047882 */ /* 0x000fe20000000000 */
[----:B------:R-:W-:Y:S01]  /*78b0*/  UMOV UR5, 0x380fffff ;  /* 0x380fffff00057882 */ /* 0x000fe20000000000 */
[----:B--2---:R-:W0:Y:S01]  /*78c0*/  F2F.F32.F64 R0, R2 ;  /* 0x0000000200007310 */ /* 0x004e220000301000 */
[----:B------:R-:W-:-:S14]  /*78d0*/  DSETP.GEU.AND P0, PT, |R2|, UR4, PT ;  /* 0x0000000402007e2a */ /* 0x000fdc000bf0e200 */
[----:B0-----:R-:W-:Y:S01]  /*78e0*/  @!P0 FMUL R0, R0, 1.175494350822287508e-38 ;  /* 0x0080000000008820 */ /* 0x001fe20000400000 */
[----:B------:R-:W-:Y:S06]  /*78f0*/  BRA `(.L_x_6659) ;  /* 0x0000000800307947 */ /* 0x000fec0003800000 */
.L_x_6667:
        /* <DEDUP_REMOVED lines=26> */
.L_x_6670:
        /* <DEDUP_REMOVED lines=13> */
.L_x_6669:
[----:B------:R-:W2:Y:S02]  /*7b70*/  LDG.E.U16 R0, desc[UR36][R2.64] ;  /* 0x0000002402007981 */ /* 0x000ea4000c1e1500 */
[----:B--2---:R-:W-:Y:S01]  /*7b80*/  IMAD.U32 R0, R0, 0x10000, RZ ;  /* 0x0001000000007824 */ /* 0x004fe200078e00ff */
[----:B------:R-:W-:Y:S06]  /*7b90*/  BRA `(.L_x_6659) ;  /* 0x0000000400887947 */ /* 0x000fec0003800000 */
.L_x_6666:
        /* <DEDUP_REMOVED lines=11> */
.L_x_6673:
        /* <DEDUP_REMOVED lines=20> */
.L_x_6675:
[----:B------:R-:W-:Y:S05]  /*7d90*/  BSYNC B0 ;  /* 0x0000000000007941 */ /* 0x000fea0003800000 */
.L_x_6674:
[----:B------:R-:W-:Y:S01]  /*7da0*/  LEA R3, R0, 0x3b800000, 0x17 ;  /* 0x3b80000000037811 */ /* 0x000fe200078eb8ff */
[----:B------:R-:W-:-:S05]  /*7db0*/  IMAD.SHL.U32 R0, R2, 0x100000, RZ ;  /* 0x0010000002007824 */ /* 0x000fca00078e00ff */
[----:B------:R-:W-:Y:S01]  /*7dc0*/  LOP3.LUT R0, R3, R0, R4, 0xfe, !PT ;  /* 0x0000000003007212 */ /* 0x000fe200078efe04 */
[----:B------:R-:W-:Y:S06]  /*7dd0*/  BRA `(.L_x_6659) ;  /* 0x0000000000f87947 */ /* 0x000fec0003800000 */
.L_x_6672:
        /* <DEDUP_REMOVED lines=20> */
.L_x_6677:
[----:B------:R-:W-:Y:S05]  /*7f20*/  BSYNC B0 ;  /* 0x0000000000007941 */ /* 0x000fea0003800000 */
.L_x_6676:
[----:B------:R-:W-:Y:S01]  /*7f30*/  LEA R3, R0, 0x37800000, 0x17 ;  /* 0x3780000000037811 */ /* 0x000fe200078eb8ff */
[----:B------:R-:W-:-:S05]  /*7f40*/  IMAD.SHL.U32 R0, R2, 0x200000, RZ ;  /* 0x0020000002007824 */ /* 0x000fca00078e00ff */
[----:B------:R-:W-:Y:S01]  /*7f50*/  LOP3.LUT R0, R3, R0, R4, 0xfe, !PT ;  /* 0x0000000003007212 */ /* 0x000fe200078efe04 */
[----:B------:R-:W-:Y:S06]  /*7f60*/  BRA `(.L_x_6659) ;  /* 0x0000000000947947 */ /* 0x000fec0003800000 */
.L_x_6671:
        /* <DEDUP_REMOVED lines=14> */
.L_x_6658:
        /* <DEDUP_REMOVED lines=16> */
.L_x_6680:
[----:B------:R-:W-:Y:S01]  /*8150*/  IMAD.MOV.U32 R0, RZ, RZ, RZ ;  /* 0x000000ffff007224 */ /* 0x000fe200078e00ff */
[----:B------:R-:W-:Y:S06]  /*8160*/  BRA `(.L_x_6659) ;  /* 0x0000000000147947 */ /* 0x000fec0003800000 */
.L_x_6679:
[----:B------:R-:W2:Y:S02]  /*8170*/  LDG.E.64 R2, desc[UR36][R2.64] ;  /* 0x0000002402027981 */ /* 0x000ea4000c1e1b00 */
[----:B--2---:R0:W1:Y:S01]  /*8180*/  I2F.U64 R0, R2 ;  /* 0x0000000200007312 */ /* 0x0040620000301000 */
[----:B------:R-:W-:Y:S05]  /*8190*/  BRA `(.L_x_6659) ;  /* 0x0000000000087947 */ /* 0x000fea0003800000 */
.L_x_6678:
[----:B------:R-:W2:Y:S02]  /*81a0*/  LDG.E R0, desc[UR36][R2.64] ;  /* 0x0000002402007981 */ /* 0x000ea4000c1e1900 */
[----:B--2---:R-:W-:-:S07]  /*81b0*/  I2FP.F32.U32 R0, R0 ;  /* 0x0000000000007245 */ /* 0x004fce0000201000 */
.L_x_6659:
[----:B------:R-:W-:Y:S05]  /*81c0*/  BSYNC B6 ;  /* 0x0000000000067941 */ /* 0x000fea0003800000 */
.L_x_6653:
        /* <DEDUP_REMOVED lines=17> */
.L_x_6684:
[----:B------:R-:W0:Y:S02]  /*82e0*/  F2I.S64.TRUNC R2, R2 ;  /* 0x0000000200027311 */ /* 0x000e24000020d900 */
[----:B0-----:R-:W-:-:S05]  /*82f0*/  IMAD.MOV.U32 R5, RZ, RZ, R2 ;  /* 0x000000ffff057224 */ /* 0x001fca00078e0002 */
[----:B------:R0:W-:Y:S01]  /*8300*/  STG.E.U8 desc[UR36][R16.64], R5 ;  /* 0x0000000510007986 */ /* 0x0001e2000c101124 */
[----:B------:R-:W-:Y:S05]  /*8310*/  BRA `(.L_x_6686) ;  /* 0x0000000c00407947 */ /* 0x000fea0003800000 */
.L_x_6683:
        /* <DEDUP_REMOVED lines=9> */
.L_x_6688:
[----:B------:R-:W0:Y:S02]  /*83b0*/  F2I.FTZ.TRUNC.NTZ R3, R2 ;  /* 0x0000000200037305 */ /* 0x000e24000021f100 */
[----:B0-----:R0:W-:Y:S01]  /*83c0*/  STG.E desc[UR36][R16.64], R3 ;  /* 0x0000000310007986 */ /* 0x0011e2000c101924 */
[----:B------:R-:W-:Y:S05]  /*83d0*/  BRA `(.L_x_6686) ;  /* 0x0000000c00107947 */ /* 0x000fea0003800000 */
.L_x_6687:
[----:B------:R-:W0:Y:S02]  /*83e0*/  F2I.FTZ.TRUNC.NTZ R3, R2 ;  /* 0x0000000200037305 */ /* 0x000e24000021f100 */
[----:B0-----:R0:W-:Y:S01]  /*83f0*/  STG.E.U16 desc[UR36][R16.64], R3 ;  /* 0x0000000310007986 */ /* 0x0011e2000c101524 */
[----:B------:R-:W-:Y:S05]  /*8400*/  BRA `(.L_x_6686) ;  /* 0x0000000c00047947 */ /* 0x000fea0003800000 */
.L_x_6682:
        /* <DEDUP_REMOVED lines=8> */
.L_x_6690:
[----:B------:R-:W-:-:S05]  /*8490*/  F2FP.F16.F32.PACK_AB R2, RZ, R2 ;  /* 0x00000002ff02723e */ /* 0x000fca00000000ff */
[----:B------:R0:W-:Y:S01]  /*84a0*/  STG.E.U16 desc[UR36][R16.64], R2 ;  /* 0x0000000210007986 */ /* 0x0001e2000c101524 */
[----:B------:R-:W-:Y:S05]  /*84b0*/  BRA `(.L_x_6686) ;  /* 0x0000000800d87947 */ /* 0x000fea0003800000 */
.L_x_6689:
        /* <DEDUP_REMOVED lines=9> */
.L_x_6692:
[----:B------:R-:W-:-:S04]  /*8550*/  F2FP.F16.F32.PACK_AB R3, RZ, R2 ;  /* 0x00000002ff03723e */ /* 0x000fc800000000ff */
[----:B------:R-:W-:-:S05]  /*8560*/  PRMT R3, R3, 0x5410, RZ ;  /* 0x0000541003037816 */ /* 0x000fca00000000ff */
[----:B------:R0:W-:Y:S01]  /*8570*/  STG.E desc[UR36][R16.64], R3 ;  /* 0x0000000310007986 */ /* 0x0001e2000c101924 */
[----:B------:R-:W-:Y:S05]  /*8580*/  BRA `(.L_x_6686) ;  /* 0x0000000800a47947 */ /* 0x000fea0003800000 */
.L_x_6691:
[----:B------:R-:W-:-:S06]  /*8590*/  FMUL.FTZ R2, R2, 1 ;  /* 0x3f80000002027820 */ /* 0x000fcc0000410000 */
[----:B------:R-:W0:Y:S02]  /*85a0*/  F2F.F64.F32 R2, R2 ;  /* 0x0000000200027310 */ /* 0x000e240000201800 */
[----:B0-----:R0:W-:Y:S01]  /*85b0*/  STG.E.64 desc[UR36][R16.64], R2 ;  /* 0x0000000210007986 */ /* 0x0011e2000c101b24 */
[----:B------:R-:W-:Y:S05]  /*85c0*/  BRA `(.L_x_6686) ;  /* 0x0000000800947947 */ /* 0x000fea0003800000 */
.L_x_6681:
        /* <DEDUP_REMOVED lines=12> */
.L_x_6695:
[----:B------:R-:W-:Y:S01]  /*8690*/  FMUL.FTZ R4, R2, 1 ;  /* 0x3f80000002047820 */ /* 0x000fe20000410000 */
[----:B------:R-:W-:-:S05]  /*86a0*/  CS2R R6, SRZ ;  /* 0x0000000000067805 */ /* 0x000fca000001ff00 */
[----:B------:R-:W0:Y:S02]  /*86b0*/  F2F.F64.F32 R4, R4 ;  /* 0x0000000400047310 */ /* 0x000e240000201800 */
[----:B0-----:R0:W-:Y:S01]  /*86c0*/  STG.E.128 desc[UR36][R16.64], R4 ;  /* 0x0000000410007986 */ /* 0x0011e2000c101d24 */
[----:B------:R-:W-:Y:S05]  /*86d0*/  BRA `(.L_x_6686) ;  /* 0x0000000800507947 */ /* 0x000fea0003800000 */
.L_x_6694:
        /* <DEDUP_REMOVED lines=20> */
.L_x_6699:
[----:B------:R-:W-:Y:S05]  /*8820*/  BSYNC B0 ;  /* 0x0000000000007941 */ /* 0x000fea0003800000 */
.L_x_6698:
[----:B------:R-:W-:-:S05]  /*8830*/  LOP3.LUT R5, R0, R5, RZ, 0xfc, !PT ;  /* 0x0000000500057212 */ /* 0x000fca00078efcff */
[----:B------:R0:W-:Y:S01]  /*8840*/  STG.E.U8 desc[UR36][R16.64], R5 ;  /* 0x0000000510007986 */ /* 0x0001e2000c101124 */
[----:B------:R-:W-:Y:S05]  /*8850*/  BRA `(.L_x_6686) ;  /* 0x0000000400f07947 */ /* 0x000fea0003800000 */
.L_x_6697:
        /* <DEDUP_REMOVED lines=12> */
.L_x_6701:
[----:B------:R-:W-:Y:S01]  /*8920*/  IMAD.MOV.U32 R0, RZ, RZ, 0x7f ;  /* 0x0000007fff007424 */ /* 0x000fe200078e00ff */
[----:B------:R-:W-:-:S04]  /*8930*/  ISETP.GT.U32.AND P0, PT, R4, 0x7f800000, PT ;  /* 0x7f8000000400780c */ /* 0x000fc80003f04070 */
[----:B------:R-:W-:-:S09]  /*8940*/  SEL R0, R0, 0x7c, P0 ;  /* 0x0000007c00007807 */ /* 0x000fd20000000000 */
.L_x_6702:
[----:B------:R-:W-:Y:S05]  /*8950*/  BSYNC B0 ;  /* 0x0000000000007941 */ /* 0x000fea0003800000 */
.L_x_6700:
[----:B------:R-:W-:-:S04]  /*8960*/  LOP3.LUT R2, R2, 0x80000000, RZ, 0xc0, !PT ;  /* 0x8000000002027812 */ /* 0x000fc800078ec0ff */
[----:B------:R-:W-:-:S04]  /*8970*/  SHF.R.U32.HI R3, RZ, 0x18, R2 ;  /* 0x00000018ff037819 */ /* 0x000fc80000011602 */
[----:B------:R-:W-:-:S05]  /*8980*/  LOP3.LUT R3, R0, R3, RZ, 0xfc, !PT ;  /* 0x0000000300037212 */ /* 0x000fca00078efcff */
[----:B------:R0:W-:Y:S01]  /*8990*/  STG.E.U8 desc[UR36][R16.64], R3 ;  /* 0x0000000310007986 */ /* 0x0001e2000c101124 */
[----:B------:R-:W-:Y:S05]  /*89a0*/  BRA `(.L_x_6686) ;  /* 0x00000004009c7947 */ /* 0x000fea0003800000 */
.L_x_6696:
[----:B------:R-:W-:-:S05]  /*89b0*/  F2FP.BF16.F32.PACK_AB R2, RZ, R2 ;  /* 0x00000002ff02723e */ /* 0x000fca00000010ff */
[----:B------:R0:W-:Y:S01]  /*89c0*/  STG.E.U16 desc[UR36][R16.64], R2 ;  /* 0x0000000210007986 */ /* 0x0001e2000c101524 */
[----:B------:R-:W-:Y:S05]  /*89d0*/  BRA `(.L_x_6686) ;  /* 0x0000000400907947 */ /* 0x000fea0003800000 */
.L_x_6693:
        /* <DEDUP_REMOVED lines=11> */
.L_x_6705:
        /* <DEDUP_REMOVED lines=16> */
.L_x_6708:
[----:B------:R-:W-:-:S04]  /*8b90*/  LOP3.LUT R2, R2, 0x80000000, RZ, 0xc0, !PT ;  /* 0x8000000002027812 */ /* 0x000fc800078ec0ff */
[----:B------:R-:W-:-:S04]  /*8ba0*/  SHF.R.U32.HI R3, RZ, 0x18, R2 ;  /* 0x00000018ff037819 */ /* 0x000fc80000011602 */
[----:B------:R-:W-:-:S04]  /*8bb0*/  LOP3.LUT R0, R0, R3, RZ, 0xfc, !PT ;  /* 0x0000000300007212 */ /* 0x000fc800078efcff */
[----:B------:R-:W-:-:S07]  /*8bc0*/  PRMT R8, R0, 0x7610, R8 ;  /* 0x0000761000087816 */ /* 0x000fce0000000008 */
.L_x_6707:
[----:B------:R-:W-:Y:S05]  /*8bd0*/  BSYNC B0 ;  /* 0x0000000000007941 */ /* 0x000fea0003800000 */
.L_x_6706:
[----:B------:R3:W-:Y:S01]  /*8be0*/  STG.E.U8 desc[UR36][R16.64], R8 ;  /* 0x0000000810007986 */ /* 0x0007e2000c101124 */
[----:B------:R-:W-:Y:S05]  /*8bf0*/  BRA `(.L_x_6686) ;  /* 0x0000000400087947 */ /* 0x000fea0003800000 */
.L_x_6704:
        /* <DEDUP_REMOVED lines=16> */
.L_x_6711:
[----:B------:R-:W-:-:S04]  /*8d00*/  LOP3.LUT R2, R2, 0x80000000, RZ, 0xc0, !PT ;  /* 0x8000000002027812 */ /* 0x000fc800078ec0ff */
[----:B------:R-:W-:-:S04]  /*8d10*/  SHF.R.U32.HI R3, RZ, 0x18, R2 ;  /* 0x00000018ff037819 */ /* 0x000fc80000011602 */
[----:B------:R-:W-:-:S04]  /*8d20*/  LOP3.LUT R0, R0, R3, RZ, 0xfc, !PT ;  /* 0x0000000300007212 */ /* 0x000fc800078efcff */
[----:B------:R-:W-:-:S07]  /*8d30*/  PRMT R8, R0, 0x7610, R8 ;  /* 0x0000761000087816 */ /* 0x000fce0000000008 */
.L_x_6710:
[----:B------:R-:W-:Y:S05]  /*8d40*/  BSYNC B0 ;  /* 0x0000000000007941 */ /* 0x000fea0003800000 */
.L_x_6709:
[----:B------:R0:W-:Y:S01]  /*8d50*/  STG.E.U8 desc[UR36][R16.64], R8 ;  /* 0x0000000810007986 */ /* 0x0001e2000c101124 */
[----:B------:R-:W-:Y:S05]  /*8d60*/  BRA `(.L_x_6686) ;  /* 0x0000000000ac7947 */ /* 0x000fea0003800000 */
.L_x_6703:
        /* <DEDUP_REMOVED lines=21> */
.L_x_6685:
        /* <DEDUP_REMOVED lines=16> */
.L_x_6714:
[----:B------:R-:W-:Y:S05]  /*8fc0*/  BRA `(.L_x_6686) ;  /* 0x0000000000147947 */ /* 0x000fea0003800000 */
.L_x_6713:
[----:B------:R-:W0:Y:S02]  /*8fd0*/  F2I.U64.TRUNC R2, R2 ;  /* 0x0000000200027311 */ /* 0x000e24000020d800 */
[----:B0-----:R2:W-:Y:S01]  /*8fe0*/  STG.E.64 desc[UR36][R16.64], R2 ;  /* 0x0000000210007986 */ /* 0x0015e2000c101b24 */
[----:B------:R-:W-:Y:S05]  /*8ff0*/  BRA `(.L_x_6686) ;  /* 0x0000000000087947 */ /* 0x000fea0003800000 */
.L_x_6712:
[----:B------:R-:W0:Y:S02]  /*9000*/  F2I.FTZ.U32.TRUNC.NTZ R3, R2 ;  /* 0x0000000200037305 */ /* 0x000e24000021f000 */
[----:B0-----:R0:W-:Y:S02]  /*9010*/  STG.E desc[UR36][R16.64], R3 ;  /* 0x0000000310007986 */ /* 0x0011e4000c101924 */
.L_x_6686:
[----:B------:R-:W-:-:S07]  /*9020*/  VIADD R19, R19, 0x80 ;  /* 0x0000008013137836 */ /* 0x000fce0000000000 */
.L_x_6651:
[----:B------:R-:W-:Y:S05]  /*9030*/  BSYNC B7 ;  /* 0x0000000000077941 */ /* 0x000fea0003800000 */
.L_x_6650:
        /* <DEDUP_REMOVED lines=306> */
.L_x_6715:
        /* <DEDUP_REMOVED lines=22> */
.L_x_6720:
[----:B------:R-:W2:Y:S02]  /*a4c0*/  LDG.E.U8 R0, desc[UR36][R2.64] ;  /* 0x0000002402007981 */ /* 0x000ea4000c1e1100 */
[----:B--2---:R-:W-:Y:S01]  /*a4d0*/  I2FP.F32.U32 R0, R0 ;  /* 0x0000000000007245 */ /* 0x004fe20000201000 */
[----:B------:R-:W-:Y:S06]  /*a4e0*/  BRA `(.L_x_6722) ;  /* 0x0000000c002c7947 */ /* 0x000fec0003800000 */
.L_x_6719:
        /* <DEDUP_REMOVED lines=9> */
.L_x_6724:
[----:B------:R-:W2:Y:S02]  /*a580*/  LDG.E R0, desc[UR36][R2.64] ;  /* 0x0000002402007981 */ /* 0x000ea4000c1e1900 */
[----:B--2---:R-:W-:Y:S01]  /*a590*/  I2FP.F32.S32 R0, R0 ;  /* 0x0000000000007245 */ /* 0x004fe20000201400 */
[----:B------:R-:W-:Y:S06]  /*a5a0*/  BRA `(.L_x_6722) ;  /* 0x0000000800fc7947 */ /* 0x000fec0003800000 */
.L_x_6723:
[----:B------:R-:W2:Y:S02]  /*a5b0*/  LDG.E.U16 R0, desc[UR36][R2.64] ;  /* 0x0000002402007981 */ /* 0x000ea4000c1e1500 */
[----:B--2---:R-:W0:Y:S01]  /*a5c0*/  I2F.S16 R0, R0 ;  /* 0x0000000000007306 */ /* 0x004e220000101400 */
[----:B------:R-:W-:Y:S05]  /*a5d0*/  BRA `(.L_x_6722) ;  /* 0x0000000800f07947 */ /* 0x000fea0003800000 */
.L_x_6718:
        /* <DEDUP_REMOVED lines=8> */
.L_x_6726:
[----:B------:R-:W2:Y:S02]  /*a660*/  LDG.E.U16 R0, desc[UR36][R2.64] ;  /* 0x0000002402007981 */ /* 0x000ea4000c1e1500 */
[----:B--2---:R-:W-:Y:S01]  /*a670*/  HADD2.F32 R0, -RZ, R0.H0_H0 ;  /* 0x20000000ff007230 */ /* 0x004fe20000004100 */
[----:B------:R-:W-:Y:S06]  /*a680*/  BRA `(.L_x_6722) ;  /* 0x0000000800c47947 */ /* 0x000fec0003800000 */
.L_x_6725:
        /* <DEDUP_REMOVED lines=8> */
.L_x_6728:
[----:B------:R-:W2:Y:S02]  /*a710*/  LDG.E.U16 R0, desc[UR36][R2.64] ;  /* 0x0000002402007981 */ /* 0x000ea4000c1e1500 */
[----:B--2---:R-:W-:Y:S01]  /*a720*/  HADD2.F32 R0, -RZ, R0.H0_H0 ;  /* 0x20000000ff007230 */ /* 0x004fe20000004100 */
[----:B------:R-:W-:Y:S06]  /*a730*/  BRA `(.L_x_6722) ;  /* 0x0000000800987947 */ /* 0x000fec0003800000 */
.L_x_6727:
[----:B------:R-:W2:Y:S01]  /*a740*/  LDG.E.64 R2, desc[UR36][R2.64] ;  /* 0x0000002402027981 */ /* 0x000ea2000c1e1b00 */
[----:B------:R-:W-:Y:S01]  /*a750*/  UMOV UR4, 0xf0000000 ;  /* 0xf000000000047882 */ /* 0x000fe20000000000 */
[----:B------:R-:W-:Y:S01]  /*a760*/  UMOV UR5, 0x380fffff ;  /* 0x380fffff00057882 */ /* 0x000fe20000000000 */
[----:B--2---:R-:W0:Y:S01]  /*a770*/  F2F.F32.F64 R0, R2 ;  /* 0x0000000200007310 */ /* 0x004e220000301000 */
[----:B------:R-:W-:-:S14]  /*a780*/  DSETP.GEU.AND P0, PT, |R2|, UR4, PT ;  /* 0x0000000402007e2a */ /* 0x000fdc000bf0e200 */
[----:B0-----:R-:W-:Y:S01]  /*a790*/  @!P0 FMUL R0, R0, 1.175494350822287508e-38 ;  /* 0x0080000000008820 */ /* 0x001fe20000400000 */
[----:B------:R-:W-:Y:S06]  /*a7a0*/  BRA `(.L_x_6722) ;  /* 0x00000008007c7947 */ /* 0x000fec0003800000 */
.L_x_6717:
        /* <DEDUP_REMOVED lines=12> */
.L_x_6731:
[----:B------:R-:W2:Y:S01]  /*a870*/  LDG.E.64 R2, desc[UR36][R2.64] ;  /* 0x0000002402027981 */ /* 0x000ea2000c1e1b00 */
[----:B------:R-:W-:Y:S01]  /*a880*/  UMOV UR4, 0xf0000000 ;  /* 0xf000000000047882 */ /* 0x000fe20000000000 */
[----:B------:R-:W-:Y:S01]  /*a890*/  UMOV UR5, 0x380fffff ;  /* 0x380fffff00057882 */ /* 0x000fe20000000000 */
[----:B--2---:R-:W0:Y:S01]  /*a8a0*/  F2F.F32.F64 R0, R2 ;  /* 0x0000000200007310 */ /* 0x004e220000301000 */
[----:B------:R-:W-:-:S14]  /*a8b0*/  DSETP.GEU.AND P0, PT, |R2|, UR4, PT ;  /* 0x0000000402007e2a */ /* 0x000fdc000bf0e200 */
[----:B0-----:R-:W-:Y:S01]  /*a8c0*/  @!P0 FMUL R0, R0, 1.175494350822287508e-38 ;  /* 0x0080000000008820 */ /* 0x001fe20000400000 */
[----:B------:R-:W-:Y:S06]  /*a8d0*/  BRA `(.L_x_6722) ;  /* 0x0000000800307947 */ /* 0x000fec0003800000 */
.L_x_6730:
        /* <DEDUP_REMOVED lines=26> */
.L_x_6733:
        /* <DEDUP_REMOVED lines=13> */
.L_x_6732:
[----:B------:R-:W2:Y:S02]  /*ab50*/  LDG.E.U16 R0, desc[UR36][R2.64] ;  /* 0x0000002402007981 */ /* 0x000ea4000c1e1500 */
[----:B--2---:R-:W-:Y:S01]  /*ab60*/  IMAD.U32 R0, R0, 0x10000, RZ ;  /* 0x0001000000007824 */ /* 0x004fe200078e00ff */
[----:B------:R-:W-:Y:S06]  /*ab70*/  BRA `(.L_x_6722) ;  /* 0x0000000400887947 */ /* 0x000fec0003800000 */
.L_x_6729:
        /* <DEDUP_REMOVED lines=11> */
.L_x_6736:
        /* <DEDUP_REMOVED lines=20> */
.L_x_6738:
[----:B------:R-:W-:Y:S05]  /*ad70*/  BSYNC B0 ;  /* 0x0000000000007941 */ /* 0x000fea0003800000 */
.L_x_6737:
[----:B------:R-:W-:Y:S01]  /*ad80*/  LEA R3, R0, 0x3b800000, 0x17 ;  /* 0x3b80000000037811 */ /* 0x000fe200078eb8ff */
[----:B------:R-:W-:-:S05]  /*ad90*/  IMAD.SHL.U32 R0, R2, 0x100000, RZ ;  /* 0x0010000002007824 */ /* 0x000fca00078e00ff */
[----:B------:R-:W-:Y:S01]  /*ada0*/  LOP3.LUT R0, R3, R0, R4, 0xfe, !PT ;  /* 0x0000000003007212 */ /* 0x000fe200078efe04 */
[----:B------:R-:W-:Y:S06]  /*adb0*/  BRA `(.L_x_6722) ;  /* 0x0000000000f87947 */ /* 0x000fec0003800000 */
.L_x_6735:
        /* <DEDUP_REMOVED lines=20> */
.L_x_6740:
[----:B------:R-:W-:Y:S05]  /*af00*/  BSYNC B0 ;  /* 0x0000000000007941 */ /* 0x000fea0003800000 */
.L_x_6739:
[----:B------:R-:W-:Y:S01]  /*af10*/  LEA R3, R0, 0x37800000, 0x17 ;  /* 0x3780000000037811 */ /* 0x000fe200078eb8ff */
[----:B------:R-:W-:-:S05]  /*af20*/  IMAD.SHL.U32 R0, R2, 0x200000, RZ ;  /* 0x0020000002007824 */ /* 0x000fca00078e00ff */
[----:B------:R-:W-:Y:S01]  /*af30*/  LOP3.LUT R0, R3, R0, R4, 0xfe, !PT ;  /* 0x0000000003007212 */ /* 0x000fe200078efe04 */
[----:B------:R-:W-:Y:S06]  /*af40*/  BRA `(.L_x_6722) ;  /* 0x0000000000947947 */ /* 0x000fec0003800000 */
.L_x_6734:
        /* <DEDUP_REMOVED lines=14> */
.L_x_6721:
        /* <DEDUP_REMOVED lines=16> */
.L_x_6743:
[----:B------:R-:W-:Y:S01]  /*b130*/  IMAD.MOV.U32 R0, RZ, RZ, RZ ;  /* 0x000000ffff007224 */ /* 0x000fe200078e00ff */
[----:B------:R-:W-:Y:S06]  /*b140*/  BRA `(.L_x_6722) ;  /* 0x0000000000147947 */ /* 0x000fec0003800000 */
.L_x_6742:
[----:B------:R-:W2:Y:S02]  /*b150*/  LDG.E.64 R2, desc[UR36][R2.64] ;  /* 0x0000002402027981 */ /* 0x000ea4000c1e1b00 */
[----:B--2---:R0:W1:Y:S01]  /*b160*/  I2F.U64 R0, R2 ;  /* 0x0000000200007312 */ /* 0x0040620000301000 */
[----:B------:R-:W-:Y:S05]  /*b170*/  BRA `(.L_x_6722) ;  /* 0x0000000000087947 */ /* 0x000fea0003800000 */
.L_x_6741:
[----:B------:R-:W2:Y:S02]  /*b180*/  LDG.E R0, desc[UR36][R2.64] ;  /* 0x0000002402007981 */ /* 0x000ea4000c1e1900 */
[----:B--2---:R-:W-:-:S07]  /*b190*/  I2FP.F32.U32 R0, R0 ;  /* 0x0000000000007245 */ /* 0x004fce0000201000 */
.L_x_6722:
[----:B------:R-:W-:Y:S05]  /*b1a0*/  BSYNC B6 ;  /* 0x0000000000067941 */ /* 0x000fea0003800000 */
.L_x_6716:
        /* <DEDUP_REMOVED lines=17> */
.L_x_6747:
[----:B------:R-:W0:Y:S02]  /*b2c0*/  F2I.S64.TRUNC R2, R2 ;  /* 0x0000000200027311 */ /* 0x000e24000020d900 */
[----:B0-----:R-:W-:-:S05]  /*b2d0*/  IMAD.MOV.U32 R5, RZ, RZ, R2 ;  /* 0x000000ffff057224 */ /* 0x001fca00078e0002 */
[----:B------:R-:W-:Y:S01]  /*b2e0*/  STG.E.U8 desc[UR36][R16.64], R5 ;  /* 0x0000000510007986 */ /* 0x000fe2000c101124 */
[----:B------:R-:W-:Y:S05]  /*b2f0*/  EXIT ;  /* 0x000000000000794d */ /* 0x000fea0003800000 */
.L_x_6746:
        /* <DEDUP_REMOVED lines=9> */
.L_x_6750:
[----:B------:R-:W0:Y:S02]  /*b390*/  F2I.FTZ.TRUNC.NTZ R3, R2 ;  /* 0x0000000200037305 */ /* 0x000e24000021f100 */
[----:B0-----:R-:W-:Y:S01]  /*b3a0*/  STG.E desc[UR36][R16.64], R3 ;  /* 0x0000000310007986 */ /* 0x001fe2000c101924 */
[----:B------:R-:W-:Y:S05]  /*b3b0*/  EXIT ;  /* 0x000000000000794d */ /* 0x000fea0003800000 */
.L_x_6749:
[----:B------:R-:W0:Y:S02]  /*b3c0*/  F2I.FTZ.TRUNC.NTZ R3, R2 ;  /* 0x0000000200037305 */ /* 0x000e24000021f100 */
[----:B0-----:R-:W-:Y:S01]  /*b3d0*/  STG.E.U16 desc[UR36][R16.64], R3 ;  /* 0x0000000310007986 */ /* 0x001fe2000c101524 */
[----:B------:R-:W-:Y:S05]  /*b3e0*/  EXIT ;  /* 0x000000000000794d */ /* 0x000fea0003800000 */
.L_x_6745:
        /* <DEDUP_REMOVED lines=8> */
.L_x_6752:
[----:B------:R-:W-:-:S05]  /*b470*/  F2FP.F16.F32.PACK_AB R2, RZ, R2 ;  /* 0x00000002ff02723e */ /* 0x000fca00000000ff */
[----:B------:R-:W-:Y:S01]  /*b480*/  STG.E.U16 desc[UR36][R16.64], R2 ;  /* 0x0000000210007986 */ /* 0x000fe2000c101524 */
[----:B------:R-:W-:Y:S05]  /*b490*/  EXIT ;  /* 0x000000000000794d */ /* 0x000fea0003800000 */
.L_x_6751:
        /* <DEDUP_REMOVED lines=9> */
.L_x_6754:
[----:B------:R-:W-:-:S04]  /*b530*/  F2FP.F16.F32.PACK_AB R3, RZ, R2 ;  /* 0x00000002ff03723e */ /* 0x000fc800000000ff */
[----:B------:R-:W-:-:S05]  /*b540*/  PRMT R3, R3, 0x5410, RZ ;  /* 0x0000541003037816 */ /* 0x000fca00000000ff */
[----:B------:R-:W-:Y:S01]  /*b550*/  STG.E desc[UR36][R16.64], R3 ;  /* 0x0000000310007986 */ /* 0x000fe2000c101924 */
[----:B------:R-:W-:Y:S05]  /*b560*/  EXIT ;  /* 0x000000000000794d */ /* 0x000fea0003800000 */
.L_x_6753:
[----:B------:R-:W-:-:S06]  /*b570*/  FMUL.FTZ R2, R2, 1 ;  /* 0x3f80000002027820 */ /* 0x000fcc0000410000 */
[----:B------:R-:W0:Y:S02]  /*b580*/  F2F.F64.F32 R2, R2 ;  /* 0x0000000200027310 */ /* 0x000e240000201800 */
[----:B0-----:R-:W-:Y:S01]  /*b590*/  STG.E.64 desc[UR36][R16.64], R2 ;  /* 0x0000000210007986 */ /* 0x001fe2000c101b24 */
[----:B------:R-:W-:Y:S05]  /*b5a0*/  EXIT ;  /* 0x000000000000794d */ /* 0x000fea0003800000 */
.L_x_6744:
        /* <DEDUP_REMOVED lines=12> */
.L_x_6757:
[----:B------:R-:W-:Y:S01]  /*b670*/  FMUL.FTZ R4, R2, 1 ;  /* 0x3f80000002047820 */ /* 0x000fe20000410000 */
[----:B------:R-:W-:-:S05]  /*b680*/  CS2R R6, SRZ ;  /* 0x0000000000067805 */ /* 0x000fca000001ff00 */
[----:B------:R-:W0:Y:S02]  /*b690*/  F2F.F64.F32 R4, R4 ;  /* 0x0000000400047310 */ /* 0x000e240000201800 */
[----:B0-----:R-:W-:Y:S01]  /*b6a0*/  STG.E.128 desc[UR36][R16.64], R4 ;  /* 0x0000000410007986 */ /* 0x001fe2000c101d24 */
[----:B------:R-:W-:Y:S05]  /*b6b0*/  EXIT ;  /* 0x000000000000794d */ /* 0x000fea0003800000 */
.L_x_6756:
        /* <DEDUP_REMOVED lines=20> */
.L_x_6761:
[----:B------:R-:W-:Y:S05]  /*b800*/  BSYNC B0 ;  /* 0x0000000000007941 */ /* 0x000fea0003800000 */
.L_x_6760:
[----:B------:R-:W-:-:S05]  /*b810*/  LOP3.LUT R5, R0, R5, RZ, 0xfc, !PT ;  /* 0x0000000500057212 */ /* 0x000fca00078efcff */
[----:B------:R-:W-:Y:S01]  /*b820*/  STG.E.U8 desc[UR36][R16.64], R5 ;  /* 0x0000000510007986 */ /* 0x000fe2000c101124 */
[----:B------:R-:W-:Y:S05]  /*b830*/  EXIT ;  /* 0x000000000000794d */ /* 0x000fea0003800000 */
.L_x_6759:
        /* <DEDUP_REMOVED lines=12> */
.L_x_6763:
[----:B------:R-:W-:Y:S01]  /*b900*/  IMAD.MOV.U32 R0, RZ, RZ, 0x7f ;  /* 0x0000007fff007424 */ /* 0x000fe200078e00ff */
[----:B------:R-:W-:-:S04]  /*b910*/  ISETP.GT.U32.AND P0, PT, R4, 0x7f800000, PT ;  /* 0x7f8000000400780c */ /* 0x000fc80003f04070 */
[----:B------:R-:W-:-:S09]  /*b920*/  SEL R0, R0, 0x7c, P0 ;  /* 0x0000007c00007807 */ /* 0x000fd20000000000 */
.L_x_6764:
[----:B------:R-:W-:Y:S05]  /*b930*/  BSYNC B0 ;  /* 0x0000000000007941 */ /* 0x000fea0003800000 */
.L_x_6762:
[----:B------:R-:W-:-:S04]  /*b940*/  LOP3.LUT R2, R2, 0x80000000, RZ, 0xc0, !PT ;  /* 0x8000000002027812 */ /* 0x000fc800078ec0ff */
[----:B------:R-:W-:-:S04]  /*b950*/  SHF.R.U32.HI R3, RZ, 0x18, R2 ;  /* 0x00000018ff037819 */ /* 0x000fc80000011602 */
[----:B------:R-:W-:-:S05]  /*b960*/  LOP3.LUT R3, R0, R3, RZ, 0xfc, !PT ;  /* 0x0000000300037212 */ /* 0x000fca00078efcff */
[----:B------:R-:W-:Y:S01]  /*b970*/  STG.E.U8 desc[UR36][R16.64], R3 ;  /* 0x0000000310007986 */ /* 0x000fe2000c101124 */
[----:B------:R-:W-:Y:S05]  /*b980*/  EXIT ;  /* 0x000000000000794d */ /* 0x000fea0003800000 */
.L_x_6758:
[----:B------:R-:W-:-:S05]  /*b990*/  F2FP.BF16.F32.PACK_AB R2, RZ, R2 ;  /* 0x00000002ff02723e */ /* 0x000fca00000010ff */
[----:B------:R-:W-:Y:S01]  /*b9a0*/  STG.E.U16 desc[UR36][R16.64], R2 ;  /* 0x0000000210007986 */ /* 0x000fe2000c101524 */
[----:B------:R-:W-:Y:S05]  /*b9b0*/  EXIT ;  /* 0x000000000000794d */ /* 0x000fea0003800000 */
.L_x_6755:
        /* <DEDUP_REMOVED lines=11> */
.L_x_6767:
        /* <DEDUP_REMOVED lines=16> */
.L_x_6770:
[----:B------:R-:W-:-:S04]  /*bb70*/  LOP3.LUT R2, R2, 0x80000000, RZ, 0xc0, !PT ;  /* 0x8000000002027812 */ /* 0x000fc800078ec0ff */
[----:B------:R-:W-:-:S04]  /*bb80*/  SHF.R.U32.HI R3, RZ, 0x18, R2 ;  /* 0x00000018ff037819 */ /* 0x000fc80000011602 */
[----:B------:R-:W-:-:S04]  /*bb90*/  LOP3.LUT R0, R0, R3, RZ, 0xfc, !PT ;  /* 0x0000000300007212 */ /* 0x000fc800078efcff */
[----:B------:R-:W-:-:S07]  /*bba0*/  PRMT R8, R0, 0x7610, R8 ;  /* 0x0000761000087816 */ /* 0x000fce0000000008 */
.L_x_6769:
[----:B------:R-:W-:Y:S05]  /*bbb0*/  BSYNC B0 ;  /* 0x0000000000007941 */ /* 0x000fea0003800000 */
.L_x_6768:
[----:B------:R-:W-:Y:S01]  /*bbc0*/  STG.E.U8 desc[UR36][R16.64], R8 ;  /* 0x0000000810007986 */ /* 0x000fe2000c101124 */
[----:B------:R-:W-:Y:S05]  /*bbd0*/  EXIT ;  /* 0x000000000000794d */ /* 0x000fea0003800000 */
.L_x_6766:
        /* <DEDUP_REMOVED lines=16> */
.L_x_6773:
[----:B------:R-:W-:-:S04]  /*bce0*/  LOP3.LUT R2, R2, 0x80000000, RZ, 0xc0, !PT ;  /* 0x8000000002027812 */ /* 0x000fc800078ec0ff */
[----:B------:R-:W-:-:S04]  /*bcf0*/  SHF.R.U32.HI R3, RZ, 0x18, R2 ;  /* 0x00000018ff037819 */ /* 0x000fc80000011602 */
[----:B------:R-:W-:-:S04]  /*bd00*/  LOP3.LUT R0, R0, R3, RZ, 0xfc, !PT ;  /* 0x0000000300007212 */ /* 0x000fc800078efcff */
[----:B------:R-:W-:-:S07]  /*bd10*/  PRMT R8, R0, 0x7610, R8 ;  /* 0x0000761000087816 */ /* 0x000fce0000000008 */
.L_x_6772:
[----:B------:R-:W-:Y:S05]  /*bd20*/  BSYNC B0 ;  /* 0x0000000000007941 */ /* 0x000fea0003800000 */
.L_x_6771:
[----:B------:R-:W-:Y:S01]  /*bd30*/  STG.E.U8 desc[UR36][R16.64], R8 ;  /* 0x0000000810007986 */ /* 0x000fe2000c101124 */
[----:B------:R-:W-:Y:S05]  /*bd40*/  EXIT ;  /* 0x000000000000794d */ /* 0x000fea0003800000 */
.L_x_6765:
        /* <DEDUP_REMOVED lines=21> */
.L_x_6748:
        /* <DEDUP_REMOVED lines=16> */
.L_x_6776:
[----:B------:R-:W-:Y:S05]  /*bfa0*/  EXIT ;  /* 0x000000000000794d */ /* 0x000fea0003800000 */
.L_x_6775:
[----:B------:R-:W0:Y:S02]  /*bfb0*/  F2I.U64.TRUNC R2, R2 ;  /* 0x0000000200027311 */ /* 0x000e24000020d800 */
[----:B0-----:R-:W-:Y:S01]  /*bfc0*/  STG.E.64 desc[UR36][R16.64], R2 ;  /* 0x0000000210007986 */ /* 0x001fe2000c101b24 */
[----:B------:R-:W-:Y:S05]  /*bfd0*/  EXIT ;  /* 0x000000000000794d */ /* 0x000fea0003800000 */
.L_x_6774:
[----:B------:R-:W0:Y:S02]  /*bfe0*/  F2I.FTZ.U32.TRUNC.NTZ R3, R2 ;  /* 0x0000000200037305 */ /* 0x000e24000021f000 */
[----:B0-----:R-:W-:Y:S01]  /*bff0*/  STG.E desc[UR36][R16.64], R3 ;  /* 0x0000000310007986 */ /* 0x001fe2000c101924 */
[----:B------:R-:W-:Y:S05]  /*c000*/  EXIT ;  /* 0x000000000000794d */ /* 0x000fea0003800000 */
.L_x_6777:
        /* <DEDUP_REMOVED lines=15> */
.L_x_71638:


//--------------------- .text._ZN2at6native27unrolled_elementwise_kernelIZNS0_50_GLOBAL__N__2680c7bb_12_PowKernel_cu_7dd49032_316829pow_tensor_scalar_kernel_implIffEEvRNS_18TensorIteratorBaseET0_EUlfE0_St5arrayIPcLm2EELi4E23TrivialOffsetCalculatorILi1EjESC_NS0_6memory12LoadWithCastILi1EEENSD_13StoreWithCastILi1EEEEEviT_S6_T2_T3_T4_T5_ --------------------------
	.section	.text._ZN2at6native27unrolled_elementwise_kernelIZNS0_50_GLOBAL__N__2680c7bb_12_PowKernel_cu_7dd49032_316829pow_tensor_scalar_kernel_implIffEEvRNS_18TensorIteratorBaseET0_EUlfE0_St5arrayIPcLm2EELi4E23TrivialOffsetCalculatorILi1EjESC_NS0_6memory12LoadWithCastILi1EEENSD_13StoreWithCastILi1EEEEEviT_S6_T2_T3_T4_T5_,"ax",@progbits
	.align	128
        .global         _ZN2at6native27unrolled_elementwise_kernelIZNS0_50_GLOBAL__N__2680c7bb_12_PowKernel_cu_7dd49032_316829pow_tensor_scalar_kernel_implIffEEvRNS_18TensorIteratorBaseET0_EUlfE0_St5arrayIPcLm2EELi4E23TrivialOffsetCalculatorILi1EjESC_NS0_6memory12LoadWithCastILi1EEENSD_13StoreWithCastILi1EEEEEviT_S6_T2_T3_T4_T5_
        .type           _ZN2at6native27unrolled_elementwise_kernelIZNS0_50_GLOBAL__N__2680c7bb_12_PowKernel_cu_7dd49032_316829pow_tensor_scalar_kernel_implIffEEvRNS_18TensorIteratorBaseET0_EUlfE0_St5arrayIPcLm2EELi4E23TrivialOffsetCalculatorILi1EjESC_NS0_6memory12LoadWithCastILi1EEENSD_13StoreWithCastILi1EEEEEviT_S6_T2_T3_T4_T5_,@function
        .size           _ZN2at6native27unrolled_elementwise_kernelIZNS0_50_GLOBAL__N__2680c7bb_12_PowKernel_cu_7dd49032_316829pow_tensor_scalar_kernel_implIffEEvRNS_18TensorIteratorBaseET0_EUlfE0_St5arrayIPcLm2EELi4E23TrivialOffsetCalculatorILi1EjESC_NS0_6memory12LoadWithCastILi1EEENSD_13StoreWithCastILi1EEEEEviT_S6_T2_T3_T4_T5_,(.L_x_71639 - _ZN2at6native27unrolled_elementwise_kernelIZNS0_50_GLOBAL__N__2680c7bb_12_PowKernel_cu_7dd49032_316829pow_tensor_scalar_kernel_implIffEEvRNS_18TensorIteratorBaseET0_EUlfE0_St5arrayIPcLm2EELi4E23TrivialOffsetCalculatorILi1EjESC_NS0_6memory12LoadWithCastILi1EEENSD_13StoreWithCastILi1EEEEEviT_S6_T2_T3_T4_T5_)
        .other          _ZN2at6native27unrolled_elementwise_kernelIZNS0_50_GLOBAL__N__2680c7bb_12_PowKernel_cu_7dd49032_316829pow_tensor_scalar_kernel_implIffEEvRNS_18TensorIteratorBaseET0_EUlfE0_St5arrayIPcLm2EELi4E23TrivialOffsetCalculatorILi1EjESC_NS0_6memory12LoadWithCastILi1EEENSD_13StoreWithCastILi1EEEEEviT_S6_T2_T3_T4_T5_,@"STO_CUDA_ENTRY STV_DEFAULT"
_ZN2at6native27unrolled_elementwise_kernelIZNS0_50_GLOBAL__N__2680c7bb_12_PowKernel_cu_7dd49032_316829pow_tensor_scalar_kernel_implIffEEvRNS_18TensorIteratorBaseET0_EUlfE0_St5arrayIPcLm2EELi4E23TrivialOffsetCalculatorILi1EjESC_NS0_6memory12LoadWithCastILi1EEENSD_13StoreWithCastILi1EEEEEviT_S6_T2_T3_T4_T5_:
.text._ZN2at6native27unrolled_elementwise_kernelIZNS0_50_GLOBAL__N__2680c7bb_12_PowKernel_cu_7dd49032_316829pow_tensor_scalar_kernel_implIffEEvRNS_18TensorIteratorBaseET0_EUlfE0_St5arrayIPcLm2EELi4E23TrivialOffsetCalculatorILi1EjESC_NS0_6memory12LoadWithCastILi1EEENSD_13StoreWithCastILi1EEEEEviT_S6_T2_T3_T4_T5_:
        /* <DEDUP_REMOVED lines=32> */
.L_x_6784:
[----:B------:R-:W2:Y:S02]  /*0200*/  LDG.E.U8 R4, desc[UR36][R4.64] ;  /* 0x0000002404047981 */ /* 0x000ea4000c1e1100 */
[----:B--2---:R-:W-:Y:S01]  /*0210*/  I2FP.F32.U32 R22, R4 ;  /* 0x0000000400167245 */ /* 0x004fe20000201000 */
[----:B------:R-:W-:Y:S06]  /*0220*/  BRA `(.L_x_6786) ;  /* 0x0000000c00307947 */ /* 0x000fec0003800000 */
.L_x_6783:
        /* <DEDUP_REMOVED lines=9> */
.L_x_6788:
[----:B------:R-:W2:Y:S02]  /*02c0*/  LDG.E R4, desc[UR36][R4.64] ;  /* 0x0000002404047981 */ /* 0x000ea4000c1e1900 */
[----:B--2---:R-:W-:Y:S01]  /*02d0*/  I2FP.F32.S32 R22, R4 ;  /* 0x0000000400167245 */ /* 0x004fe20000201400 */
[----:B------:R-:W-:Y:S06]  /*02e0*/  BRA `(.L_x_6786) ;  /* 0x0000000c00007947 */ /* 0x000fec0003800000 */
.L_x_6787:
[----:B------:R-:W2:Y:S02]  /*02f0*/  LDG.E.U16 R4, desc[UR36][R4.64] ;  /* 0x0000002404047981 */ /* 0x000ea4000c1e1500 */
[----:B--2---:R2:W3:Y:S01]  /*0300*/  I2F.S16 R22, R4 ;  /* 0x0000000400167306 */ /* 0x0044e20000101400 */
[----:B------:R-:W-:Y:S05]  /*0310*/  BRA `(.L_x_6786) ;  /* 0x0000000800f47947 */ /* 0x000fea0003800000 */
.L_x_6782:
        /* <DEDUP_REMOVED lines=8> */
.L_x_6790:
[----:B------:R-:W2:Y:S02]  /*03a0*/  LDG.E.U16 R4, desc[UR36][R4.64] ;  /* 0x0000002404047981 */ /* 0x000ea4000c1e1500 */
[----:B--2---:R-:W-:Y:S01]  /*03b0*/  HADD2.F32 R22, -RZ, R4.H0_H0 ;  /* 0x20000004ff167230 */ /* 0x004fe20000004100 */
[----:B------:R-:W-:Y:S06]  /*03c0*/  BRA `(.L_x_6786) ;  /* 0x0000000800c87947 */ /* 0x000fec0003800000 */
.L_x_6789:
        /* <DEDUP_REMOVED lines=8> */
.L_x_6792:
[----:B------:R-:W2:Y:S02]  /*0450*/  LDG.E.U16 R4, desc[UR36][R4.64] ;  /* 0x0000002404047981 */ /* 0x000ea4000c1e1500 */
[----:B--2---:R-:W-:Y:S01]  /*0460*/  HADD2.F32 R22, -RZ, R4.H0_H0 ;  /* 0x20000004ff167230 */ /* 0x004fe20000004100 */
[----:B------:R-:W-:Y:S06]  /*0470*/  BRA `(.L_x_6786) ;  /* 0x00000008009c7947 */ /* 0x000fec0003800000 */
.L_x_6791:
[----:B------:R-:W2:Y:S01]  /*0480*/  LDG.E.64 R4, desc[UR36][R4.64] ;  /* 0x0000002404047981 */ /* 0x000ea2000c1e1b00 */
[----:B------:R-:W-:Y:S01]  /*0490*/  UMOV UR4, 0xf0000000 ;  /* 0xf000000000047882 */ /* 0x000fe20000000000 */
[----:B------:R-:W-:Y:S01]  /*04a0*/  UMOV UR5, 0x380fffff ;  /* 0x380fffff00057882 */ /* 0x000fe20000000000 */
[----:B--2---:R-:W0:Y:S01]  /*04b0*/  F2F.F32.F64 R22, R4 ;  /* 0x0000000400167310 */ /* 0x004e220000301000 */
[----:B------:R-:W-:-:S14]  /*04c0*/  DSETP.GEU.AND P0, PT, |R4|, UR4, PT ;  /* 0x0000000404007e2a */ /* 0x000fdc000bf0e200 */
[----:B0-----:R-:W-:Y:S01]  /*04d0*/  @!P0 FMUL R22, R22, 1.175494350822287508e-38 ;  /* 0x0080000016168820 */ /* 0x001fe20000400000 */
[----:B------:R-:W-:Y:S06]  /*04e0*/  BRA `(.L_x_6786) ;  /* 0x0000000800807947 */ /* 0x000fec0003800000 */
.L_x_6781:
        /* <DEDUP_REMOVED lines=12> */
.L_x_6795:
[----:B------:R-:W2:Y:S01]  /*05b0*/  LDG.E.64 R4, desc[UR36][R4.64] ;  /* 0x0000002404047981 */ /* 0x000ea2000c1e1b00 */
[----:B------:R-:W-:Y:S01]  /*05c0*/  UMOV UR4, 0xf0000000 ;  /* 0xf000000000047882 */ /* 0x000fe20000000000 */
[----:B------:R-:W-:Y:S01]  /*05d0*/  UMOV UR5, 0x380fffff ;  /* 0x380fffff00057882 */ /* 0x000fe20000000000 */
[----:B--2---:R-:W0:Y:S01]  /*05e0*/  F2F.F32.F64 R22, R4 ;  /* 0x0000000400167310 */ /* 0x004e220000301000 */
[----:B------:R-:W-:-:S14]  /*05f0*/  DSETP.GEU.AND P0, PT, |R4|, UR4, PT ;  /* 0x0000000404007e2a */ /* 0x000fdc000bf0e200 */
[----:B0-----:R-:W-:Y:S01]  /*0600*/  @!P0 FMUL R22, R22, 1.175494350822287508e-38 ;  /* 0x0080000016168820 */ /* 0x001fe20000400000 */
[----:B------:R-:W-:Y:S06]  /*0610*/  BRA `(.L_x_6786) ;  /* 0x0000000800347947 */ /* 0x000fec0003800000 */
.L_x_6794:
        /* <DEDUP_REMOVED lines=26> */
.L_x_6797:
        /* <DEDUP_REMOVED lines=14> */
.L_x_6796:
[----:B------:R-:W2:Y:S02]  /*08a0*/  LDG.E.U16 R4, desc[UR36][R4.64] ;  /* 0x0000002404047981 */ /* 0x000ea4000c1e1500 */
[----:B--2---:R-:W-:Y:S01]  /*08b0*/  IMAD.U32 R22, R4, 0x10000, RZ ;  /* 0x0001000004167824 */ /* 0x004fe200078e00ff */
[----:B------:R-:W-:Y:S06]  /*08c0*/  BRA `(.L_x_6786) ;  /* 0x0000000400887947 */ /* 0x000fec0003800000 */
.L_x_6793:
        /* <DEDUP_REMOVED lines=11> */
.L_x_6800:
        /* <DEDUP_REMOVED lines=20> */
.L_x_6802:
[----:B------:R-:W-:Y:S05]  /*0ac0*/  BSYNC B0 ;  /* 0x0000000000007941 */ /* 0x000fea0003800000 */
.L_x_6801:
[----:B------:R-:W-:Y:S01]  /*0ad0*/  IMAD.SHL.U32 R3, R3, 0x100000, RZ ;  /* 0x0010000003037824 */ /* 0x000fe200078e00ff */
[----:B------:R-:W-:-:S04]  /*0ae0*/  LEA R5, R0, 0x3b800000, 0x17 ;  /* 0x3b80000000057811 */ /* 0x000fc800078eb8ff */
[----:B------:R-:W-:Y:S01]  /*0af0*/  LOP3.LUT R22, R5, R3, R22, 0xfe, !PT ;  /* 0x0000000305167212 */ /* 0x000fe200078efe16 */
[----:B------:R-:W-:Y:S06]  /*0b00*/  BRA `(.L_x_6786) ;  /* 0x0000000000f87947 */ /* 0x000fec0003800000 */
.L_x_6799:
        /* <DEDUP_REMOVED lines=20> */
.L_x_6804:
[----:B------:R-:W-:Y:S05]  /*0c50*/  BSYNC B0 ;  /* 0x0000000000007941 */ /* 0x000fea0003800000 */
.L_x_6803:
[----:B------:R-:W-:Y:S01]  /*0c60*/  IMAD.SHL.U32 R3, R3, 0x200000, RZ ;  /* 0x0020000003037824 */ /* 0x000fe200078e00ff */
[----:B------:R-:W-:-:S04]  /*0c70*/  LEA R5, R0, 0x37800000, 0x17 ;  /* 0x3780000000057811 */ /* 0x000fc800078eb8ff */
[----:B------:R-:W-:Y:S01]  /*0c80*/  LOP3.LUT R22, R5, R3, R22, 0xfe, !PT ;  /* 0x0000000305167212 */ /* 0x000fe200078efe16 */
[----:B------:R-:W-:Y:S06]  /*0c90*/  BRA `(.L_x_6786) ;  /* 0x0000000000947947 */ /* 0x000fec0003800000 */
.L_x_6798:
        /* <DEDUP_REMOVED lines=14> */
.L_x_6785:
        /* <DEDUP_REMOVED lines=16> */
.L_x_6807:
[----:B------:R-:W-:Y:S01]  /*0e80*/  IMAD.MOV.U32 R22, RZ, RZ, RZ ;  /* 0x000000ffff167224 */ /* 0x000fe200078e00ff */
[----:B------:R-:W-:Y:S06]  /*0e90*/  BRA `(.L_x_6786) ;  /* 0x0000000000147947 */ /* 0x000fec0003800000 */
.L_x_6806:
[----:B------:R-:W2:Y:S02]  /*0ea0*/  LDG.E.64 R4, desc[UR36][R4.64] ;  /* 0x0000002404047981 */ /* 0x000ea4000c1e1b00 */
[----:B--2---:R0:W1:Y:S01]  /*0eb0*/  I2F.U64 R22, R4 ;  /* 0x0000000400167312 */ /* 0x0040620000301000 */
[----:B------:R-:W-:Y:S05]  /*0ec0*/  BRA `(.L_x_6786) ;  /* 0x0000000000087947 */ /* 0x000fea0003800000 */
.L_x_6805:
[----:B------:R-:W2:Y:S02]  /*0ed0*/  LDG.E R4, desc[UR36][R4.64] ;  /* 0x0000002404047981 */ /* 0x000ea4000c1e1900 */
[----:B--2---:R-:W-:-:S07]  /*0ee0*/  I2FP.F32.U32 R22, R4 ;  /* 0x0000000400167245 */ /* 0x004fce0000201000 */
.L_x_6786:
[----:B------:R-:W-:Y:S05]  /*0ef0*/  BSYNC B6 ;  /* 0x0000000000067941 */ /* 0x000fea0003800000 */
.L_x_6780:
[----:B------:R-:W2:Y:S02]  /*0f00*/  S2R R16, SR_TID.X ;  /* 0x0000000000107919 */ /* 0x000ea40000002100 */
[----:B--2---:R-:W-:-:S07]  /*0f10*/  VIADD R16, R16, 0x80 ;  /* 0x0000008010107836 */ /* 0x004fce0000000000 */
.L_x_6779:
[----:B------:R-:W-:Y:S05]  /*0f20*/  BSYNC B7 ;  /* 0x0000000000077941 */ /* 0x000fea0003800000 */
.L_x_6778:
        /* <DEDUP_REMOVED lines=25> */
.L_x_6814:
[----:B------:R-:W2:Y:S02]  /*10c0*/  LDG.E.U8 R4, desc[UR36][R4.64] ;  /* 0x0000002404047981 */ /* 0x000ea4000c1e1100 */
[----:B--2---:R-:W-:Y:S01]  /*10d0*/  I2FP.F32.U32 R23, R4 ;  /* 0x0000000400177245 */ /* 0x004fe20000201000 */
[----:B------:R-:W-:Y:S06]  /*10e0*/  BRA `(.L_x_6816) ;  /* 0x0000000c002c7947 */ /* 0x000fec0003800000 */
.L_x_6813:
        /* <DEDUP_REMOVED lines=9> */
.L_x_6818:
[----:B------:R-:W2:Y:S02]  /*1180*/  LDG.E R4, desc[UR36][R4.64] ;  /* 0x0000002404047981 */ /* 0x000ea4000c1e1900 */
[----:B--2---:R-:W-:Y:S01]  /*1190*/  I2FP.F32.S32 R23, R4 ;  /* 0x0000000400177245 */ /* 0x004fe20000201400 */
[----:B------:R-:W-:Y:S06]  /*11a0*/  BRA `(.L_x_6816) ;  /* 0x0000000800fc7947 */ /* 0x000fec0003800000 */
.L_x_6817:
[----:B------:R-:W2:Y:S02]  /*11b0*/  LDG.E.U16 R4, desc[UR36][R4.64] ;  /* 0x0000002404047981 */ /* 0x000ea4000c1e1500 */
[----:B--2---:R0:W2:Y:S01]  /*11c0*/  I2F.S16 R23, R4 ;  /* 0x0000000400177306 */ /* 0x0040a20000101400 */
[----:B------:R-:W-:Y:S05]  /*11d0*/  BRA `(.L_x_6816) ;  /* 0x0000000800f07947 */ /* 0x000fea0003800000 */
.L_x_6812:
        /* <DEDUP_REMOVED lines=8> */
.L_x_6820:
[----:B------:R-:W2:Y:S02]  /*1260*/  LDG.E.U16 R4, desc[UR36][R4.64] ;  /* 0x0000002404047981 */ /* 0x000ea4000c1e1500 */
[----:B--2---:R-:W-:Y:S01]  /*1270*/  HADD2.F32 R23, -RZ, R4.H0_H0 ;  /* 0x20000004ff177230 */ /* 0x004fe20000004100 */
[----:B------:R-:W-:Y:S06]  /*1280*/  BRA `(.L_x_6816) ;  /* 0x0000000800c47947 */ /* 0x000fec0003800000 */
.L_x_6819:
        /* <DEDUP_REMOVED lines=8> */
.L_x_6822:
[----:B------:R-:W2:Y:S02]  /*1310*/  LDG.E.U16 R4, desc[UR36][R4.64] ;  /* 0x0000002404047981 */ /* 0x000ea4000c1e1500 */
[----:B--2---:R-:W-:Y:S01]  /*1320*/  HADD2.F32 R23, -RZ, R4.H0_H0 ;  /* 0x20000004ff177230 */ /* 0x004fe20000004100 */
[----:B------:R-:W-:Y:S06]  /*1330*/  BRA `(.L_x_6816) ;  /* 0x0000000800987947 */ /* 0x000fec0003800000 */
.L_x_6821:
[----:B------:R-:W2:Y:S01]  /*1340*/  LDG.E.64 R4, desc[UR36][R4.64] ;  /* 0x0000002404047981 */ /* 0x000ea2000c1e1b00 */
[----:B------:R-:W-:Y:S01]  /*1350*/  UMOV UR4, 0xf0000000 ;  /* 0xf000000000047882 */ /* 0x000fe20000000000 */
[----:B------:R-:W-:Y:S01]  /*1360*/  UMOV UR5, 0x380fffff ;  /* 0x380fffff00057882 */ /* 0x000fe20000000000 */
[----:B--2---:R-:W0:Y:S01]  /*1370*/  F2F.F32.F64 R23, R4 ;  /* 0x0000000400177310 */ /* 0x004e220000301000 */
[----:B------:R-:W-:-:S14]  /*1380*/  DSETP.GEU.AND P0, PT, |R4|, UR4, PT ;  /* 0x0000000404007e2a */ /* 0x000fdc000bf0e200 */
[----:B0-----:R-:W-:Y:S01]  /*1390*/  @!P0 FMUL R23, R23, 1.175494350822287508e-38 ;  /* 0x0080000017178820 */ /* 0x001fe20000400000 */
[----:B------:R-:W-:Y:S06]  /*13a0*/  BRA `(.L_x_6816) ;  /* 0x00000008007c7947 */ /* 0x000fec0003800000 */
.L_x_6811:
        /* <DEDUP_REMOVED lines=12> */
.L_x_6825:
[----:B------:R-:W2:Y:S01]  /*1470*/  LDG.E.64 R4, desc[UR36][R4.64] ;  /* 0x0000002404047981 */ /* 0x000ea2000c1e1b00 */
[----:B------:R-:W-:Y:S01]  /*1480*/  UMOV UR4, 0xf0000000 ;  /* 0xf000000000047882 */ /* 0x000fe20000000000 */
[----:B------:R-:W-:Y:S01]  /*1490*/  UMOV UR5, 0x380fffff ;  /* 0x380fffff00057882 */ /* 0x000fe20000000000 */
[----:B--2---:R-:W0:Y:S01]  /*14a0*/  F2F.F32.F64 R23, R4 ;  /* 0x0000000400177310 */ /* 0x004e220000301000 */
[----:B------:R-:W-:-:S14]  /*14b0*/  DSETP.GEU.AND P0, PT, |R4|, UR4, PT ;  /* 0x0000000404007e2a */ /* 0x000fdc000bf0e200 */
[----:B0-----:R-:W-:Y:S01]  /*14c0*/  @!P0 FMUL R23, R23, 1.175494350822287508e-38 ;  /* 0x0080000017178820 */ /* 0x001fe20000400000 */
[----:B------:R-:W-:Y:S06]  /*14d0*/  BRA `(.L_x_6816) ;  /* 0x0000000800307947 */ /* 0x000fec0003800000 */
.L_x_6824:
        /* <DEDUP_REMOVED lines=26> */
.L_x_6827:
        /* <DEDUP_REMOVED lines=13> */
.L_x_6826:
[----:B------:R-:W2:Y:S02]  /*1750*/  LDG.E.U16 R4, desc[UR36][R4.64] ;  /* 0x0000002404047981 */ /* 0x000ea4000c1e1500 */
[----:B--2---:R-:W-:Y:S01]  /*1760*/  IMAD.U32 R23, R4, 0x10000, RZ ;  /* 0x0001000004177824 */ /* 0x004fe200078e00ff */
[----:B------:R-:W-:Y:S06]  /*1770*/  BRA `(.L_x_6816) ;  /* 0x0000000400887947 */ /* 0x000fec0003800000 */
.L_x_6823:
        /* <DEDUP_REMOVED lines=11> */
.L_x_6830:
        /* <DEDUP_REMOVED lines=20> */
.L_x_6832:
[----:B------:R-:W-:Y:S05]  /*1970*/  BSYNC B0 ;  /* 0x0000000000007941 */ /* 0x000fea0003800000 */
.L_x_6831:
[----:B------:R-:W-:Y:S01]  /*1980*/  IMAD.SHL.U32 R3, R3, 0x100000, RZ ;  /* 0x0010000003037824 */ /* 0x000fe200078e00ff */
[----:B------:R-:W-:-:S04]  /*1990*/  LEA R0, R0, 0x3b800000, 0x17 ;  /* 0x3b80000000007811 */ /* 0x000fc800078eb8ff */
[----:B------:R-:W-:Y:S01]  /*19a0*/  LOP3.LUT R23, R0, R3, R23, 0xfe, !PT ;  /* 0x0000000300177212 */ /* 0x000fe200078efe17 */
[----:B------:R-:W-:Y:S06]  /*19b0*/  BRA `(.L_x_6816) ;  /* 0x0000000000f87947 */ /* 0x000fec0003800000 */
.L_x_6829:
        /* <DEDUP_REMOVED lines=20> */
.L_x_6834:
[----:B------:R-:W-:Y:S05]  /*1b00*/  BSYNC B0 ;  /* 0x0000000000007941 */ /* 0x000fea0003800000 */
.L_x_6833:
[----:B------:R-:W-:Y:S01]  /*1b10*/  IMAD.SHL.U32 R3, R3, 0x200000, RZ ;  /* 0x0020000003037824 */ /* 0x000fe200078e00ff */
[----:B------:R-:W-:-:S04]  /*1b20*/  LEA R0, R0, 0x37800000, 0x17 ;  /* 0x3780000000007811 */ /* 0x000fc800078eb8ff */
[----:B------:R-:W-:Y:S01]  /*1b30*/  LOP3.LUT R23, R0, R3, R23, 0xfe, !PT ;  /* 0x0000000300177212 */ /* 0x000fe200078efe17 */
[----:B------:R-:W-:Y:S06]  /*1b40*/  BRA `(.L_x_6816) ;  /* 0x0000000000947947 */ /* 0x000fec0003800000 */
.L_x_6828:
        /* <DEDUP_REMOVED lines=14> */
.L_x_6815:
        /* <DEDUP_REMOVED lines=16> */
.L_x_6837:
[----:B------:R-:W-:Y:S01]  /*1d30*/  IMAD.MOV.U32 R23, RZ, RZ, RZ ;  /* 0x000000ffff177224 */ /* 0x000fe200078e00ff */
[----:B------:R-:W-:Y:S06]  /*1d40*/  BRA `(.L_x_6816) ;  /* 0x0000000000147947 */ /* 0x000fec0003800000 */
.L_x_6836:
[----:B------:R-:W2:Y:S02]  /*1d50*/  LDG.E.64 R4, desc[UR36][R4.64] ;  /* 0x0000002404047981 */ /* 0x000ea4000c1e1b00 */
[----:B--2---:R0:W2:Y:S01]  /*1d60*/  I2F.U64 R23, R4 ;  /* 0x0000000400177312 */ /* 0x0040a20000301000 */
[----:B------:R-:W-:Y:S05]  /*1d70*/  BRA `(.L_x_6816) ;  /* 0x0000000000087947 */ /* 0x000fea0003800000 */
.L_x_6835:
[----:B------:R-:W2:Y:S02]  /*1d80*/  LDG.E R4, desc[UR36][R4.64] ;  /* 0x0000002404047981 */ /* 0x000ea4000c1e1900 */
[----:B--2---:R-:W-:-:S07]  /*1d90*/  I2FP.F32.U32 R23, R4 ;  /* 0x0000000400177245 */ /* 0x004fce0000201000 */
.L_x_6816:
[----:B------:R-:W-:Y:S05]  /*1da0*/  BSYNC B6 ;  /* 0x0000000000067941 */ /* 0x000fea0003800000 */
.L_x_6810:
[----:B------:R-:W-:-:S07]  /*1db0*/  VIADD R16, R16, 0x80 ;  /* 0x0000008010107836 */ /* 0x000fce0000000000 */
.L_x_6809:
[----:B------:R-:W-:Y:S05]  /*1dc0*/  BSYNC B7 ;  /* 0x0000000000077941 */ /* 0x000fea0003800000 */
.L_x_6808:
        /* <DEDUP_REMOVED lines=27> */
.L_x_6844:
[----:B------:R-:W2:Y:S02]  /*1f80*/  LDG.E.U8 R4, desc[UR36][R4.64] ;  /* 0x0000002404047981 */ /* 0x000ea4000c1e1100 */
[----:B--2---:R-:W-:Y:S01]  /*1f90*/  I2FP.F32.U32 R24, R4 ;  /* 0x0000000400187245 */ /* 0x004fe20000201000 */
[----:B------:R-:W-:Y:S06]  /*1fa0*/  BRA `(.L_x_6846) ;  /* 0x0000000c002c7947 */ /* 0x000fec0003800000 */
.L_x_6843:
        /* <DEDUP_REMOVED lines=9> */
.L_x_6848:
[----:B------:R-:W2:Y:S02]  /*2040*/  LDG.E R4, desc[UR36][R4.64] ;  /* 0x0000002404047981 */ /* 0x000ea4000c1e1900 */
[----:B--2---:R-:W-:Y:S01]  /*2050*/  I2FP.F32.S32 R24, R4 ;  /* 0x0000000400187245 */ /* 0x004fe20000201400 */
[----:B------:R-:W-:Y:S06]  /*2060*/  BRA `(.L_x_6846) ;  /* 0x0000000800fc7947 */ /* 0x000fec0003800000 */
.L_x_6847:
[----:B------:R-:W2:Y:S02]  /*2070*/  LDG.E.U16 R4, desc[UR36][R4.64] ;  /* 0x0000002404047981 */ /* 0x000ea4000c1e1500 */
[----:B--2---:R4:W0:Y:S01]  /*2080*/  I2F.S16 R24, R4 ;  /* 0x0000000400187306 */ /* 0x0048220000101400 */
[----:B------:R-:W-:Y:S05]  /*2090*/  BRA `(.L_x_6846) ;  /* 0x0000000800f07947 */ /* 0x000fea0003800000 */
.L_x_6842:
        /* <DEDUP_REMOVED lines=8> */
.L_x_6850:
[----:B------:R-:W2:Y:S02]  /*2120*/  LDG.E.U16 R4, desc[UR36][R4.64] ;  /* 0x0000002404047981 */ /* 0x000ea4000c1e1500 */
[----:B--2---:R-:W-:Y:S01]  /*2130*/  HADD2.F32 R24, -RZ, R4.H0_H0 ;  /* 0x20000004ff187230 */ /* 0x004fe20000004100 */
[----:B------:R-:W-:Y:S06]  /*2140*/  BRA `(.L_x_6846) ;  /* 0x0000000800c47947 */ /* 0x000fec0003800000 */
.L_x_6849:
        /* <DEDUP_REMOVED lines=8> */
.L_x_6852:
[----:B------:R-:W2:Y:S02]  /*21d0*/  LDG.E.U16 R4, desc[UR36][R4.64] ;  /* 0x0000002404047981 */ /* 0x000ea4000c1e1500 */
[----:B--2---:R-:W-:Y:S01]  /*21e0*/  HADD2.F32 R24, -RZ, R4.H0_H0 ;  /* 0x20000004ff187230 */ /* 0x004fe20000004100 */
[----:B------:R-:W-:Y:S06]  /*21f0*/  BRA `(.L_x_6846) ;  /* 0x0000000800987947 */ /* 0x000fec0003800000 */
.L_x_6851:
[----:B------:R-:W2:Y:S01]  /*2200*/  LDG.E.64 R4, desc[UR36][R4.64] ;  /* 0x0000002404047981 */ /* 0x000ea2000c1e1b00 */
[----:B------:R-:W-:Y:S01]  /*2210*/  UMOV UR4, 0xf0000000 ;  /* 0xf000000000047882 */ /* 0x000fe20000000000 */
[----:B------:R-:W-:Y:S01]  /*2220*/  UMOV UR5, 0x380fffff ;  /* 0x380fffff00057882 */ /* 0x000fe20000000000 */
[----:B--2---:R-:W0:Y:S01]  /*2230*/  F2F.F32.F64 R24, R4 ;  /* 0x0000000400187310 */ /* 0x004e220000301000 */
[----:B------:R-:W-:-:S14]  /*2240*/  DSETP.GEU.AND P0, PT, |R4|, UR4, PT ;  /* 0x0000000404007e2a */ /* 0x000fdc000bf0e200 */
[----:B0-----:R-:W-:Y:S01]  /*2250*/  @!P0 FMUL R24, R24, 1.175494350822287508e-38 ;  /* 0x0080000018188820 */ /* 0x001fe20000400000 */
[----:B------:R-:W-:Y:S06]  /*2260*/  BRA `(.L_x_6846) ;  /* 0x00000008007c7947 */ /* 0x000fec0003800000 */
.L_x_6841:
        /* <DEDUP_REMOVED lines=12> */
.L_x_6855:
[----:B------:R-:W2:Y:S01]  /*2330*/  LDG.E.64 R4, desc[UR36][R4.64] ;  /* 0x0000002404047981 */ /* 0x000ea2000c1e1b00 */
[----:B------:R-:W-:Y:S01]  /*2340*/  UMOV UR4, 0xf0000000 ;  /* 0xf000000000047882 */ /* 0x000fe20000000000 */
[----:B------:R-:W-:Y:S01]  /*2350*/  UMOV UR5, 0x380fffff ;  /* 0x380fffff00057882 */ /* 0x000fe20000000000 */
[----:B--2---:R-:W0:Y:S01]  /*2360*/  F2F.F32.F64 R24, R4 ;  /* 0x0000000400187310 */ /* 0x004e220000301000 */
[----:B------:R-:W-:-:S14]  /*2370*/  DSETP.GEU.AND P0, PT, |R4|, UR4, PT ;  /* 0x0000000404007e2a */ /* 0x000fdc000bf0e200 */
[----:B0-----:R-:W-:Y:S01]  /*2380*/  @!P0 FMUL R24, R24, 1.175494350822287508e-38 ;  /* 0x0080000018188820 */ /* 0x001fe20000400000 */
[----:B------:R-:W-:Y:S06]  /*2390*/  BRA `(.L_x_6846) ;  /* 0x0000000800307947 */ /* 0x000fec0003800000 */
.L_x_6854:
        /* <DEDUP_REMOVED lines=26> */
.L_x_6857:
        /* <DEDUP_REMOVED lines=13> */
.L_x_6856:
[----:B------:R-:W2:Y:S02]  /*2610*/  LDG.E.U16 R4, desc[UR36][R4.64] ;  /* 0x0000002404047981 */ /* 0x000ea4000c1e1500 */
[----:B--2---:R-:W-:Y:S01]  /*2620*/  IMAD.U32 R24, R4, 0x10000, RZ ;  /* 0x0001000004187824 */ /* 0x004fe200078e00ff */
[----:B------:R-:W-:Y:S06]  /*2630*/  BRA `(.L_x_6846) ;  /* 0x0000000400887947 */ /* 0x000fec0003800000 */
.L_x_6853:
        /* <DEDUP_REMOVED lines=11> */
.L_x_6860:
        /* <DEDUP_REMOVED lines=20> */
.L_x_6862:
[----:B------:R-:W-:Y:S05]  /*2830*/  BSYNC B0 ;  /* 0x0000000000007941 */ /* 0x000fea0003800000 */
.L_x_6861:
[----:B------:R-:W-:Y:S01]  /*2840*/  IMAD.SHL.U32 R3, R3, 0x100000, RZ ;  /* 0x0010000003037824 */ /* 0x000fe200078e00ff */
[----:B------:R-:W-:-:S04]  /*2850*/  LEA R5, R0, 0x3b800000, 0x17 ;  /* 0x3b80000000057811 */ /* 0x000fc800078eb8ff */
[----:B------:R-:W-:Y:S01]  /*2860*/  LOP3.LUT R24, R5, R3, R24, 0xfe, !PT ;  /* 0x0000000305187212 */ /* 0x000fe200078efe18 */
[----:B------:R-:W-:Y:S06]  /*2870*/  BRA `(.L_x_6846) ;  /* 0x0000000000f87947 */ /* 0x000fec0003800000 */
.L_x_6859:
        /* <DEDUP_REMOVED lines=20> */
.L_x_6864:
[----:B------:R-:W-:Y:S05]  /*29c0*/  BSYNC B0 ;  /* 0x0000000000007941 */ /* 0x000fea0003800000 */
.L_x_6863:
[----:B------:R-:W-:Y:S01]  /*29d0*/  IMAD.SHL.U32 R3, R3, 0x200000, RZ ;  /* 0x0020000003037824 */ /* 0x000fe200078e00ff */
[----:B------:R-:W-:-:S04]  /*29e0*/  LEA R5, R0, 0x37800000, 0x17 ;  /* 0x3780000000057811 */ /* 0x000fc800078eb8ff */
[----:B------:R-:W-:Y:S01]  /*29f0*/  LOP3.LUT R24, R5, R3, R24, 0xfe, !PT ;  /* 0x0000000305187212 */ /* 0x000fe200078efe18 */
[----:B------:R-:W-:Y:S06]  /*2a00*/  BRA `(.L_x_6846) ;  /* 0x0000000000947947 */ /* 0x000fec0003800000 */
.L_x_6858:
        /* <DEDUP_REMOVED lines=14> */
.L_x_6845:
        /* <DEDUP_REMOVED lines=16> */
.L_x_6867:
[----:B------:R-:W-:Y:S01]  /*2bf0*/  IMAD.MOV.U32 R24, RZ, RZ, RZ ;  /* 0x000000ffff187224 */ /* 0x000fe200078e00ff */
[----:B------:R-:W-:Y:S06]  /*2c00*/  BRA `(.L_x_6846) ;  /* 0x0000000000147947 */ /* 0x000fec0003800000 */
.L_x_6866:
[----:B------:R-:W2:Y:S02]  /*2c10*/  LDG.E.64 R24, desc[UR36][R4.64] ;  /* 0x0000002404187981 */ /* 0x000ea4000c1e1b00 */
[----:B--2---:R0:W2:Y:S01]  /*2c20*/  I2F.U64 R24, R24 ;  /* 0x0000001800187312 */ /* 0x0040a20000301000 */
[----:B------:R-:W-:Y:S05]  /*2c30*/  BRA `(.L_x_6846) ;  /* 0x0000000000087947 */ /* 0x000fea0003800000 */
.L_x_6865:
[----:B------:R-:W2:Y:S02]  /*2c40*/  LDG.E R4, desc[UR36][R4.64] ;  /* 0x0000002404047981 */ /* 0x000ea4000c1e1900 */
[----:B--2---:R-:W-:-:S07]  /*2c50*/  I2FP.F32.U32 R24, R4 ;  /* 0x0000000400187245 */ /* 0x004fce0000201000 */
.L_x_6846:
[----:B------:R-:W-:Y:S05]  /*2c60*/  BSYNC B6 ;  /* 0x0000000000067941 */ /* 0x000fea0003800000 */
.L_x_6840:
[----:B------:R-:W-:-:S07]  /*2c70*/  VIADD R16, R16, 0x80 ;  /* 0x0000008010107836 */ /* 0x000fce0000000000 */
.L_x_6839:
[----:B------:R-:W-:Y:S05]  /*2c80*/  BSYNC B7 ;  /* 0x0000000000077941 */ /* 0x000fea0003800000 */
.L_x_6838:
        /* <DEDUP_REMOVED lines=23> */
.L_x_6873:
[----:B------:R-:W2:Y:S02]  /*2e00*/  LDG.E.U8 R4, desc[UR36][R4.64] ;  /* 0x0000002404047981 */ /* 0x000ea4000c1e1100 */
[----:B--2---:R-:W-:Y:S01]  /*2e10*/  I2FP.F32.U32 R18, R4 ;  /* 0x0000000400127245 */ /* 0x004fe20000201000 */
[----:B------:R-:W-:Y:S06]  /*2e20*/  BRA `(.L_x_6869) ;  /* 0x0000000c00207947 */ /* 0x000fec0003800000 */
.L_x_6872:
        /* <DEDUP_REMOVED lines=9> */
.L_x_6876:
[----:B------:R-:W2:Y:S02]  /*2ec0*/  LDG.E R4, desc[UR36][R4.64] ;  /* 0x0000002404047981 */ /* 0x000ea4000c1e1900 */
[----:B--2---:R-:W-:Y:S01]  /*2ed0*/  I2FP.F32.S32 R18, R4 ;  /* 0x0000000400127245 */ /* 0x004fe20000201400 */
[----:B------:R-:W-:Y:S06]  /*2ee0*/  BRA `(.L_x_6869) ;  /* 0x0000000800f07947 */ /* 0x000fec0003800000 */
.L_x_6875:
[----:B------:R-:W2:Y:S02]  /*2ef0*/  LDG.E.U16 R4, desc[UR36][R4.64] ;  /* 0x0000002404047981 */ /* 0x000ea4000c1e1500 */
[----:B--2---:R0:W2:Y:S01]  /*2f00*/  I2F.S16 R18, R4 ;  /* 0x0000000400127306 */ /* 0x0040a20000101400 */
[----:B------:R-:W-:Y:S05]  /*2f10*/  BRA `(.L_x_6869) ;  /* 0x0000000800e47947 */ /* 0x000fea0003800000 */
.L_x_6871:
        /* <DEDUP_REMOVED lines=8> */
.L_x_6878:
[----:B------:R-:W2:Y:S02]  /*2fa0*/  LDG.E.U16 R4, desc[UR36][R4.64] ;  /* 0x0000002404047981 */ /* 0x000ea4000c1e1500 */
[----:B--2---:R-:W-:Y:S01]  /*2fb0*/  HADD2.F32 R18, -RZ, R4.H0_H0 ;  /* 0x20000004ff127230 */ /* 0x004fe20000004100 */
[----:B------:R-:W-:Y:S06]  /*2fc0*/  BRA `(.L_x_6869) ;  /* 0x0000000800b87947 */ /* 0x000fec0003800000 */
.L_x_6877:
        /* <DEDUP_REMOVED lines=8> */
.L_x_6880:
[----:B------:R-:W2:Y:S02]  /*3050*/  LDG.E.U16 R4, desc[UR36][R4.64] ;  /* 0x0000002404047981 */ /* 0x000ea4000c1e1500 */
[----:B--2---:R-:W-:Y:S01]  /*3060*/  HADD2.F32 R18, -RZ, R4.H0_H0 ;  /* 0x20000004ff127230 */ /* 0x004fe20000004100 */
[----:B------:R-:W-:Y:S06]  /*3070*/  BRA `(.L_x_6869) ;  /* 0x00000008008c7947 */ /* 0x000fec0003800000 */
.L_x_6879:
[----:B------:R-:W2:Y:S01]  /*3080*/  LDG.E.64 R4, desc[UR36][R4.64] ;  /* 0x0000002404047981 */ /* 0x000ea2000c1e1b00 */
[----:B------:R-:W-:Y:S01]  /*3090*/  UMOV UR4, 0xf0000000 ;  /* 0xf000000000047882 */ /* 0x000fe20000000000 */
[----:B------:R-:W-:Y:S01]  /*30a0*/  UMOV UR5, 0x380fffff ;  /* 0x380fffff00057882 */ /* 0x000fe20000000000 */
[----:B--2---:R-:W0:Y:S01]  /*30b0*/  F2F.F32.F64 R18, R4 ;  /* 0x0000000400127310 */ /* 0x004e220000301000 */
[----:B------:R-:W-:-:S14]  /*30c0*/  DSETP.GEU.AND P0, PT, |R4|, UR4, PT ;  /* 0x0000000404007e2a */ /* 0x000fdc000bf0e200 */
[----:B0-----:R-:W-:Y:S01]  /*30d0*/  @!P0 FMUL R18, R18, 1.175494350822287508e-38 ;  /* 0x0080000012128820 */ /* 0x001fe20000400000 */
[----:B------:R-:W-:Y:S06]  /*30e0*/  BRA `(.L_x_6869) ;  /* 0x0000000800707947 */ /* 0x000fec0003800000 */
.L_x_6870:
        /* <DEDUP_REMOVED lines=12> */
.L_x_6883:
[----:B------:R-:W2:Y:S01]  /*31b0*/  LDG.E.64 R4, desc[UR36][R4.64] ;  /* 0x0000002404047981 */ /* 0x000ea2000c1e1b00 */
[----:B------:R-:W-:Y:S01]  /*31c0*/  UMOV UR4, 0xf0000000 ;  /* 0xf000000000047882 */ /* 0x000fe20000000000 */
[----:B------:R-:W-:Y:S01]  /*31d0*/  UMOV UR5, 0x380fffff ;  /* 0x380fffff00057882 */ /* 0x000fe20000000000 */
[----:B--2---:R-:W0:Y:S01]  /*31e0*/  F2F.F32.F64 R18, R4 ;  /* 0x0000000400127310 */ /* 0x004e220000301000 */
[----:B------:R-:W-:-:S14]  /*31f0*/  DSETP.GEU.AND P0, PT, |R4|, UR4, PT ;  /* 0x0000000404007e2a */ /* 0x000fdc000bf0e200 */
[----:B0-----:R-:W-:Y:S01]  /*3200*/  @!P0 FMUL R18, R18, 1.175494350822287508e-38 ;  /* 0x0080000012128820 */ /* 0x001fe20000400000 */
[----:B------:R-:W-:Y:S06]  /*3210*/  BRA `(.L_x_6869) ;  /* 0x0000000800247947 */ /* 0x000fec0003800000 */
.L_x_6882:
        /* <DEDUP_REMOVED lines=26> */
.L_x_6885:
        /* <DEDUP_REMOVED lines=13> */
.L_x_6884:
[----:B------:R-:W2:Y:S02]  /*3490*/  LDG.E.U16 R4, desc[UR36][R4.64] ;  /* 0x0000002404047981 */ /* 0x000ea4000c1e1500 */
[----:B--2---:R-:W-:Y:S01]  /*34a0*/  IMAD.U32 R18, R4, 0x10000, RZ ;  /* 0x0001000004127824 */ /* 0x004fe200078e00ff */
[----:B------:R-:W-:Y:S06]  /*34b0*/  BRA `(.L_x_6869) ;  /* 0x00000004007c7947 */ /* 0x000fec0003800000 */
.L_x_6881:
        /* <DEDUP_REMOVED lines=11> */
.L_x_6888:
        /* <DEDUP_REMOVED lines=19> */
.L_x_6890:
[----:B------:R-:W-:Y:S05]  /*36a0*/  BSYNC B0 ;  /* 0x0000000000007941 */ /* 0x000fea0003800000 */
.L_x_6889:
[----:B------:R-:W-:Y:S01]  /*36b0*/  IMAD.SHL.U32 R3, R3, 0x100000, RZ ;  /* 0x0010000003037824 */ /* 0x000fe200078e00ff */
[----:B------:R-:W-:-:S04]  /*36c0*/  LEA R5, R0, 0x3b800000, 0x17 ;  /* 0x3b80000000057811 */ /* 0x000fc800078eb8ff */
[----:B------:R-:W-:Y:S01]  /*36d0*/  LOP3.LUT R18, R5, R3, R18, 0xfe, !PT ;  /* 0x0000000305127212 */ /* 0x000fe200078efe12 */
[----:B------:R-:W-:Y:S06]  /*36e0*/  BRA `(.L_x_6869) ;  /* 0x0000000000f07947 */ /* 0x000fec0003800000 */
.L_x_6887:
        /* <DEDUP_REMOVED lines=19> */
.L_x_6892:
[----:B------:R-:W-:Y:S05]  /*3820*/  BSYNC B0 ;  /* 0x0000000000007941 */ /* 0x000fea0003800000 */
.L_x_6891:
[----:B------:R-:W-:Y:S01]  /*3830*/  IMAD.SHL.U32 R3, R3, 0x200000, RZ ;  /* 0x0020000003037824 */ /* 0x000fe200078e00ff */
[----:B------:R-:W-:-:S04]  /*3840*/  LEA R5, R0, 0x37800000, 0x17 ;  /* 0x3780000000057811 */ /* 0x000fc800078eb8ff */
[----:B------:R-:W-:Y:S01]  /*3850*/  LOP3.LUT R18, R5, R3, R18, 0xfe, !PT ;  /* 0x0000000305127212 */ /* 0x000fe200078efe12 */
[----:B------:R-:W-:Y:S06]  /*3860*/  BRA `(.L_x_6869) ;  /* 0x0000000000907947 */ /* 0x000fec0003800000 */
.L_x_6886:
        /* <DEDUP_REMOVED lines=14> */
.L_x_6874:
        /* <DEDUP_REMOVED lines=16> */
.L_x_6895:
[----:B------:R-:W-:Y:S05]  /*3a50*/  BRA `(.L_x_6869) ;  /* 0x0000000000147947 */ /* 0x000fea0003800000 */
.L_x_6894:
[----:B------:R-:W2:Y:S02]  /*3a60*/  LDG.E.64 R18, desc[UR36][R4.64] ;  /* 0x0000002404127981 */ /* 0x000ea4000c1e1b00 */
[----:B--2---:R0:W2:Y:S01]  /*3a70*/  I2F.U64 R18, R18 ;  /* 0x0000001200127312 */ /* 0x0040a20000301000 */
[----:B------:R-:W-:Y:S05]  /*3a80*/  BRA `(.L_x_6869) ;  /* 0x0000000000087947 */ /* 0x000fea0003800000 */
.L_x_6893:
[----:B------:R-:W2:Y:S02]  /*3a90*/  LDG.E R4, desc[UR36][R4.64] ;  /* 0x0000002404047981 */ /* 0x000ea4000c1e1900 */
[----:B--2---:R-:W-:-:S07]  /*3aa0*/  I2FP.F32.U32 R18, R4 ;  /* 0x0000000400127245 */ /* 0x004fce0000201000 */
.L_x_6869:
[----:B------:R-:W-:Y:S05]  /*3ab0*/  BSYNC B6 ;  /* 0x0000000000067941 */ /* 0x000fea0003800000 */
.L_x_6868:
[----:B0-----:R-:W0:Y:S01]  /*3ac0*/  S2R R19, SR_TID.X ;  /* 0x0000000000137919 */ /* 0x001e220000002100 */
[----:B------:R-:W0:Y:S01]  /*3ad0*/  LDC.U8 R16, c[0x0][0x23c] ;  /* 0x00008f00ff107b82 */ /* 0x000e220000000000 */
[----:B-1-3-5:R-:W-:Y:S01]  /*3ae0*/  FMUL.FTZ R3, R22, R22 ;  /* 0x0000001616037220 */ /* 0x02afe20000410000 */
[-C--:B--2---:R-:W-:Y:S01]  /*3af0*/  FMUL.FTZ R0, R23, R23.reuse ;  /* 0x0000001717007220 */ /* 0x084fe20000410000 */
[----:B------:R-:W-:Y:S01]  /*3b00*/  FMUL.FTZ R5, R24, R24 ;  /* 0x0000001818057220 */ /* 0x000fe20000410000 */
[----:B------:R-:W-:Y:S01]  /*3b10*/  FMUL.FTZ R7, R18, R18 ;  /* 0x0000001212077220 */ /* 0x000fe20000410000 */
[----:B------:R-:W-:Y:S01]  /*3b20*/  BSSY B6, `(.L_x_6896) ;  /* 0x00000f1000067945 */ /* 0x000fe20003800000 */
[----:B----4-:R-:W-:Y:S01]  /*3b30*/  FMUL.FTZ R4, R3, R22 ;  /* 0x0000001603047220 */ /* 0x010fe20000410000 */
[----:B------:R-:W-:Y:S01]  /*3b40*/  FMUL.FTZ R22, R0, R23 ;  /* 0x0000001700167220 */ /* 0x000fe20000410000 */
[----:B------:R-:W-:Y:S01]  /*3b50*/  FMUL.FTZ R24, R5, R24 ;  /* 0x0000001805187220 */ /* 0x000fe20000410000 */
[----:B------:R-:W-:Y:S01]  /*3b60*/  FMUL.FTZ R18, R7, R18 ;  /* 0x0000001207127220 */ /* 0x000fe20000410000 */
[----:B0-----:R-:W-:-:S13]  /*3b70*/  ISETP.GE.AND P0, PT, R19, R17, PT ;  /* 0x000000111300720c */ /* 0x001fda0003f06270 */
[----:B------:R-:W-:Y:S05]  /*3b80*/  @P0 BRA `(.L_x_6897) ;  /* 0x0000000c00a80947 */ /* 0x000fea0003800000 */
[----:B------:R-:W0:Y:S01]  /*3b90*/  LDC.64 R8, c[0x0][0x220] ;  /* 0x00008800ff087b82 */ /* 0x000e220000000a00 */
[----:B------:R-:W-:Y:S01]  /*3ba0*/  IMAD R0, R2, 0x200, R19 ;  /* 0x0000020002007824 */ /* 0x000fe200078e0213 */
[----:B------:R-:W-:Y:S01]  /*3bb0*/  PRMT R5, R16, 0x9910, RZ ;  /* 0x0000991010057816 */ /* 0x000fe200000000ff */
[----:B------:R-:W-:Y:S01]  /*3bc0*/  ULDC UR4, c[0x0][0x240] ;  /* 0x0000900000047ab9 */ /* 0x000fe20000000800 */
[----:B------:R-:W-:Y:S02]  /*3bd0*/  VIADD R19, R19, 0x80 ;  /* 0x0000008013137836 */ /* 0x000fe40000000000 */
        /* <DEDUP_REMOVED lines=17> */
.L_x_6901:
[----:B------:R-:W0:Y:S02]  /*3cf0*/  F2I.S64.TRUNC R4, R4 ;  /* 0x0000000400047311 */ /* 0x000e24000020d900 */
[----:B0-----:R-:W-:-:S05]  /*3d00*/  IMAD.MOV.U32 R3, RZ, RZ, R4 ;  /* 0x000000ffff037224 */ /* 0x001fca00078e0004 */
[----:B------:R0:W-:Y:S01]  /*3d10*/  STG.E.U8 desc[UR36][R8.64], R3 ;  /* 0x0000000308007986 */ /* 0x0001e2000c101124 */
[----:B------:R-:W-:Y:S05]  /*3d20*/  BRA `(.L_x_6897) ;  /* 0x0000000c00407947 */ /* 0x000fea0003800000 */
.L_x_6900:
        /* <DEDUP_REMOVED lines=9> */
.L_x_6904:
[----:B------:R-:W0:Y:S02]  /*3dc0*/  F2I.FTZ.TRUNC.NTZ R3, R4 ;  /* 0x0000000400037305 */ /* 0x000e24000021f100 */
[----:B0-----:R0:W-:Y:S01]  /*3dd0*/  STG.E desc[UR36][R8.64], R3 ;  /* 0x0000000308007986 */ /* 0x0011e2000c101924 */
[----:B------:R-:W-:Y:S05]  /*3de0*/  BRA `(.L_x_6897) ;  /* 0x0000000c00107947 */ /* 0x000fea0003800000 */
.L_x_6903:
[----:B------:R-:W0:Y:S02]  /*3df0*/  F2I.FTZ.TRUNC.NTZ R3, R4 ;  /* 0x0000000400037305 */ /* 0x000e24000021f100 */
[----:B0-----:R0:W-:Y:S01]  /*3e00*/  STG.E.U16 desc[UR36][R8.64], R3 ;  /* 0x0000000308007986 */ /* 0x0011e2000c101524 */
[----:B------:R-:W-:Y:S05]  /*3e10*/  BRA `(.L_x_6897) ;  /* 0x0000000c00047947 */ /* 0x000fea0003800000 */
.L_x_6899:
        /* <DEDUP_REMOVED lines=8> */
.L_x_6906:
[----:B------:R-:W-:-:S05]  /*3ea0*/  F2FP.F16.F32.PACK_AB R4, RZ, R4 ;  /* 0x00000004ff04723e */ /* 0x000fca00000000ff */
[----:B------:R0:W-:Y:S01]  /*3eb0*/  STG.E.U16 desc[UR36][R8.64], R4 ;  /* 0x0000000408007986 */ /* 0x0001e2000c101524 */
[----:B------:R-:W-:Y:S05]  /*3ec0*/  BRA `(.L_x_6897) ;  /* 0x0000000800d87947 */ /* 0x000fea0003800000 */
.L_x_6905:
        /* <DEDUP_REMOVED lines=9> */
.L_x_6908:
[----:B------:R-:W-:-:S04]  /*3f60*/  F2FP.F16.F32.PACK_AB R3, RZ, R4 ;  /* 0x00000004ff03723e */ /* 0x000fc800000000ff */
[----:B------:R-:W-:-:S05]  /*3f70*/  PRMT R3, R3, 0x5410, RZ ;  /* 0x0000541003037816 */ /* 0x000fca00000000ff */
[----:B------:R0:W-:Y:S01]  /*3f80*/  STG.E desc[UR36][R8.64], R3 ;  /* 0x0000000308007986 */ /* 0x0001e2000c101924 */
[----:B------:R-:W-:Y:S05]  /*3f90*/  BRA `(.L_x_6897) ;  /* 0x0000000800a47947 */ /* 0x000fea0003800000 */
.L_x_6907:
[----:B------:R-:W-:-:S06]  /*3fa0*/  FMUL.FTZ R4, R4, 1 ;  /* 0x3f80000004047820 */ /* 0x000fcc0000410000 */
[----:B------:R-:W0:Y:S02]  /*3fb0*/  F2F.F64.F32 R4, R4 ;  /* 0x0000000400047310 */ /* 0x000e240000201800 */
[----:B0-----:R0:W-:Y:S01]  /*3fc0*/  STG.E.64 desc[UR36][R8.64], R4 ;  /* 0x0000000408007986 */ /* 0x0011e2000c101b24 */
[----:B------:R-:W-:Y:S05]  /*3fd0*/  BRA `(.L_x_6897) ;  /* 0x0000000800947947 */ /* 0x000fea0003800000 */
.L_x_6898:
        /* <DEDUP_REMOVED lines=12> */
.L_x_6911:
[----:B------:R-:W-:Y:S01]  /*40a0*/  FMUL.FTZ R4, R4, 1 ;  /* 0x3f80000004047820 */ /* 0x000fe20000410000 */
[----:B------:R-:W-:-:S05]  /*40b0*/  CS2R R6, SRZ ;  /* 0x0000000000067805 */ /* 0x000fca000001ff00 */
[----:B------:R-:W0:Y:S02]  /*40c0*/  F2F.F64.F32 R4, R4 ;  /* 0x0000000400047310 */ /* 0x000e240000201800 */
[----:B0-----:R0:W-:Y:S01]  /*40d0*/  STG.E.128 desc[UR36][R8.64], R4 ;  /* 0x0000000408007986 */ /* 0x0011e2000c101d24 */
[----:B------:R-:W-:Y:S05]  /*40e0*/  BRA `(.L_x_6897) ;  /* 0x0000000800507947 */ /* 0x000fea0003800000 */
.L_x_6910:
        /* <DEDUP_REMOVED lines=20> */
.L_x_6915:
[----:B------:R-:W-:Y:S05]  /*4230*/  BSYNC B0 ;  /* 0x0000000000007941 */ /* 0x000fea0003800000 */
.L_x_6914:
[----:B------:R-:W-:-:S05]  /*4240*/  LOP3.LUT R5, R0, R5, RZ, 0xfc, !PT ;  /* 0x0000000500057212 */ /* 0x000fca00078efcff */
[----:B------:R0:W-:Y:S01]  /*4250*/  STG.E.U8 desc[UR36][R8.64], R5 ;  /* 0x0000000508007986 */ /* 0x0001e2000c101124 */
[----:B------:R-:W-:Y:S05]  /*4260*/  BRA `(.L_x_6897) ;  /* 0x0000000400f07947 */ /* 0x000fea0003800000 */
.L_x_6913:
        /* <DEDUP_REMOVED lines=12> */
.L_x_6917:
[----:B------:R-:W-:Y:S01]  /*4330*/  IMAD.MOV.U32 R0, RZ, RZ, 0x7f ;  /* 0x0000007fff007424 */ /* 0x000fe200078e00ff */
[----:B------:R-:W-:-:S04]  /*4340*/  ISETP.GT.U32.AND P0, PT, R5, 0x7f800000, PT ;  /* 0x7f8000000500780c */ /* 0x000fc80003f04070 */
[----:B------:R-:W-:-:S09]  /*4350*/  SEL R0, R0, 0x7c, P0 ;  /* 0x0000007c00007807 */ /* 0x000fd20000000000 */
.L_x_6918:
[----:B------:R-:W-:Y:S05]  /*4360*/  BSYNC B0 ;  /* 0x0000000000007941 */ /* 0x000fea0003800000 */
.L_x_6916:
[----:B------:R-:W-:-:S04]  /*4370*/  LOP3.LUT R4, R4, 0x80000000, RZ, 0xc0, !PT ;  /* 0x8000000004047812 */ /* 0x000fc800078ec0ff */
[----:B------:R-:W-:-:S04]  /*4380*/  SHF.R.U32.HI R3, RZ, 0x18, R4 ;  /* 0x00000018ff037819 */ /* 0x000fc80000011604 */
[----:B------:R-:W-:-:S05]  /*4390*/  LOP3.LUT R3, R0, R3, RZ, 0xfc, !PT ;  /* 0x0000000300037212 */ /* 0x000fca00078efcff */
[----:B------:R0:W-:Y:S01]  /*43a0*/  STG.E.U8 desc[UR36][R8.64], R3 ;  /* 0x0000000308007986 */ /* 0x0001e2000c101124 */
[----:B------:R-:W-:Y:S05]  /*43b0*/  BRA `(.L_x_6897) ;  /* 0x00000004009c7947 */ /* 0x000fea0003800000 */
.L_x_6912:
[----:B------:R-:W-:-:S05]  /*43c0*/  F2FP.BF16.F32.PACK_AB R4, RZ, R4 ;  /* 0x00000004ff04723e */ /* 0x000fca00000010ff */
[----:B------:R0:W-:Y:S01]  /*43d0*/  STG.E.U16 desc[UR36][R8.64], R4 ;  /* 0x0000000408007986 */ /* 0x0001e2000c101524 */
[----:B------:R-:W-:Y:S05]  /*43e0*/  BRA `(.L_x_6897) ;  /* 0x0000000400907947 */ /* 0x000fea0003800000 */
.L_x_6909:
        /* <DEDUP_REMOVED lines=11> */
.L_x_6921:
        /* <DEDUP_REMOVED lines=16> */
.L_x_6924:
[----:B------:R-:W-:-:S04]  /*45a0*/  LOP3.LUT R4, R4, 0x80000000, RZ, 0xc0, !PT ;  /* 0x8000000004047812 */ /* 0x000fc800078ec0ff */
[----:B------:R-:W-:-:S04]  /*45b0*/  SHF.R.U32.HI R4, RZ, 0x18, R4 ;  /* 0x00000018ff047819 */ /* 0x000fc80000011604 */
[----:B------:R-:W-:-:S04]  /*45c0*/  LOP3.LUT R3, R3, R4, RZ, 0xfc, !PT ;  /* 0x0000000403037212 */ /* 0x000fc800078efcff */
[----:B------:R-:W-:-:S07]  /*45d0*/  PRMT R0, R3, 0x7610, R0 ;  /* 0x0000761003007816 */ /* 0x000fce0000000000 */
.L_x_6923:
[----:B------:R-:W-:Y:S05]  /*45e0*/  BSYNC B0 ;  /* 0x0000000000007941 */ /* 0x000fea0003800000 */
.L_x_6922:
[----:B------:R3:W-:Y:S01]  /*45f0*/  STG.E.U8 desc[UR36][R8.64], R0 ;  /* 0x0000000008007986 */ /* 0x0007e2000c101124 */
[----:B------:R-:W-:Y:S05]  /*4600*/  BRA `(.L_x_6897) ;  /* 0x0000000400087947 */ /* 0x000fea0003800000 */
.L_x_6920:
        /* <DEDUP_REMOVED lines=16> */
.L_x_6927:
[----:B------:R-:W-:-:S04]  /*4710*/  LOP3.LUT R4, R4, 0x80000000, RZ, 0xc0, !PT ;  /* 0x8000000004047812 */ /* 0x000fc800078ec0ff */
[----:B------:R-:W-:-:S04]  /*4720*/  SHF.R.U32.HI R4, RZ, 0x18, R4 ;  /* 0x00000018ff047819 */ /* 0x000fc80000011604 */
[----:B------:R-:W-:-:S04]  /*4730*/  LOP3.LUT R3, R3, R4, RZ, 0xfc, !PT ;  /* 0x0000000403037212 */ /* 0x000fc800078efcff */
[----:B------:R-:W-:-:S07]  /*4740*/  PRMT R0, R3, 0x7610, R0 ;  /* 0x0000761003007816 */ /* 0x000fce0000000000 */
.L_x_6926:
[----:B------:R-:W-:Y:S05]  /*4750*/  BSYNC B0 ;  /* 0x0000000000007941 */ /* 0x000fea0003800000 */
.L_x_6925:
[----:B------:R0:W-:Y:S01]  /*4760*/  STG.E.U8 desc[UR36][R8.64], R0 ;  /* 0x0000000008007986 */ /* 0x0001e2000c101124 */
[----:B------:R-:W-:Y:S05]  /*4770*/  BRA `(.L_x_6897) ;  /* 0x0000000000ac7947 */ /* 0x000fea0003800000 */
.L_x_6919:
        /* <DEDUP_REMOVED lines=21> */
.L_x_6902:
        /* <DEDUP_REMOVED lines=16> */
.L_x_6930:
[----:B------:R-:W-:Y:S05]  /*49d0*/  BRA `(.L_x_6897) ;  /* 0x0000000000147947 */ /* 0x000fea0003800000 */
.L_x_6929:
[----:B------:R-:W0:Y:S02]  /*49e0*/  F2I.U64.TRUNC R4, R4 ;  /* 0x0000000400047311 */ /* 0x000e24000020d800 */
[----:B0-----:R2:W-:Y:S01]  /*49f0*/  STG.E.64 desc[UR36][R8.64], R4 ;  /* 0x0000000408007986 */ /* 0x0015e2000c101b24 */
[----:B------:R-:W-:Y:S05]  /*4a00*/  BRA `(.L_x_6897) ;  /* 0x0000000000087947 */ /* 0x000fea0003800000 */
.L_x_6928:
[----:B------:R-:W0:Y:S02]  /*4a10*/  F2I.FTZ.U32.TRUNC.NTZ R3, R4 ;  /* 0x0000000400037305 */ /* 0x000e24000021f000 */
[----:B0-----:R0:W-:Y:S02]  /*4a20*/  STG.E desc[UR36][R8.64], R3 ;  /* 0x0000000308007986 */ /* 0x0011e4000c101924 */
.L_x_6897:
[----:B------:R-:W-:Y:S05]  /*4a30*/  BSYNC B6 ;  /* 0x0000000000067941 */ /* 0x000fea0003800000 */
.L_x_6896:
        /* <DEDUP_REMOVED lines=24> */
.L_x_6936:
[----:B------:R-:W0:Y:S02]  /*4bc0*/  F2I.S64.TRUNC R22, R22 ;  /* 0x0000001600167311 */ /* 0x000e24000020d900 */
[----:B0-----:R-:W-:-:S05]  /*4bd0*/  IMAD.MOV.U32 R3, RZ, RZ, R22 ;  /* 0x000000ffff037224 */ /* 0x001fca00078e0016 */
[----:B------:R0:W-:Y:S01]  /*4be0*/  STG.E.U8 desc[UR36][R8.64], R3 ;  /* 0x0000000308007986 */ /* 0x0001e2000c101124 */
[----:B------:R-:W-:Y:S05]  /*4bf0*/  BRA `(.L_x_6938) ;  /* 0x0000000c00407947 */ /* 0x000fea0003800000 */
.L_x_6935:
        /* <DEDUP_REMOVED lines=9> */
.L_x_6940:
[----:B------:R-:W0:Y:S02]  /*4c90*/  F2I.FTZ.TRUNC.NTZ R3, R22 ;  /* 0x0000001600037305 */ /* 0x000e24000021f100 */
[----:B0-----:R0:W-:Y:S01]  /*4ca0*/  STG.E desc[UR36][R8.64], R3 ;  /* 0x0000000308007986 */ /* 0x0011e2000c101924 */
[----:B------:R-:W-:Y:S05]  /*4cb0*/  BRA `(.L_x_6938) ;  /* 0x0000000c00107947 */ /* 0x000fea0003800000 */
.L_x_6939:
[----:B------:R-:W0:Y:S02]  /*4cc0*/  F2I.FTZ.TRUNC.NTZ R3, R22 ;  /* 0x0000001600037305 */ /* 0x000e24000021f100 */
[----:B0-----:R0:W-:Y:S01]  /*4cd0*/  STG.E.U16 desc[UR36][R8.64], R3 ;  /* 0x0000000308007986 */ /* 0x0011e2000c101524 */
[----:B------:R-:W-:Y:S05]  /*4ce0*/  BRA `(.L_x_6938) ;  /* 0x0000000c00047947 */ /* 0x000fea0003800000 */
.L_x_6934:
        /* <DEDUP_REMOVED lines=8> */
.L_x_6942:
[----:B------:R-:W-:-:S05]  /*4d70*/  F2FP.F16.F32.PACK_AB R22, RZ, R22 ;  /* 0x00000016ff16723e */ /* 0x000fca00000000ff */
[----:B------:R0:W-:Y:S01]  /*4d80*/  STG.E.U16 desc[UR36][R8.64], R22 ;  /* 0x0000001608007986 */ /* 0x0001e2000c101524 */
[----:B------:R-:W-:Y:S05]  /*4d90*/  BRA `(.L_x_6938) ;  /* 0x0000000800d87947 */ /* 0x000fea0003800000 */
.L_x_6941:
        /* <DEDUP_REMOVED lines=9> */
.L_x_6944:
[----:B------:R-:W-:-:S04]  /*4e30*/  F2FP.F16.F32.PACK_AB R3, RZ, R22 ;  /* 0x00000016ff03723e */ /* 0x000fc800000000ff */
[----:B------:R-:W-:-:S05]  /*4e40*/  PRMT R3, R3, 0x5410, RZ ;  /* 0x0000541003037816 */ /* 0x000fca00000000ff */
[----:B------:R0:W-:Y:S01]  /*4e50*/  STG.E desc[UR36][R8.64], R3 ;  /* 0x0000000308007986 */ /* 0x0001e2000c101924 */
[----:B------:R-:W-:Y:S05]  /*4e60*/  BRA `(.L_x_6938) ;  /* 0x0000000800a47947 */ /* 0x000fea0003800000 */
.L_x_6943:
[----:B------:R-:W-:-:S06]  /*4e70*/  FMUL.FTZ R4, R22, 1 ;  /* 0x3f80000016047820 */ /* 0x000fcc0000410000 */
[----:B------:R-:W0:Y:S02]  /*4e80*/  F2F.F64.F32 R4, R4 ;  /* 0x0000000400047310 */ /* 0x000e240000201800 */
[----:B0-----:R0:W-:Y:S01]  /*4e90*/  STG.E.64 desc[UR36][R8.64], R4 ;  /* 0x0000000408007986 */ /* 0x0011e2000c101b24 */
[----:B------:R-:W-:Y:S05]  /*4ea0*/  BRA `(.L_x_6938) ;  /* 0x0000000800947947 */ /* 0x000fea0003800000 */
.L_x_6933:
        /* <DEDUP_REMOVED lines=12> */
.L_x_6947:
[----:B------:R-:W-:Y:S01]  /*4f70*/  FMUL.FTZ R4, R22, 1 ;  /* 0x3f80000016047820 */ /* 0x000fe20000410000 */
[----:B------:R-:W-:-:S05]  /*4f80*/  CS2R R6, SRZ ;  /* 0x0000000000067805 */ /* 0x000fca000001ff00 */
[----:B------:R-:W0:Y:S02]  /*4f90*/  F2F.F64.F32 R4, R4 ;  /* 0x0000000400047310 */ /* 0x000e240000201800 */
[----:B0-----:R0:W-:Y:S01]  /*4fa0*/  STG.E.128 desc[UR36][R8.64], R4 ;  /* 0x0000000408007986 */ /* 0x0011e2000c101d24 */
[----:B------:R-:W-:Y:S05]  /*4fb0*/  BRA `(.L_x_6938) ;  /* 0x0000000800507947 */ /* 0x000fea0003800000 */
.L_x_6946:
        /* <DEDUP_REMOVED lines=20> */
.L_x_6951:
[----:B------:R-:W-:Y:S05]  /*5100*/  BSYNC B0 ;  /* 0x0000000000007941 */ /* 0x000fea0003800000 */
.L_x_6950:
[----:B------:R-:W-:-:S05]  /*5110*/  LOP3.LUT R5, R0, R5, RZ, 0xfc, !PT ;  /* 0x0000000500057212 */ /* 0x000fca00078efcff */
[----:B------:R0:W-:Y:S01]  /*5120*/  STG.E.U8 desc[UR36][R8.64], R5 ;  /* 0x0000000508007986 */ /* 0x0001e2000c101124 */
[----:B------:R-:W-:Y:S05]  /*5130*/  BRA `(.L_x_6938) ;  /* 0x0000000400f07947 */ /* 0x000fea0003800000 */
.L_x_6949:
        /* <DEDUP_REMOVED lines=12> */
.L_x_6953:
[----:B------:R-:W-:Y:S01]  /*5200*/  IMAD.MOV.U32 R0, RZ, RZ, 0x7f ;  /* 0x0000007fff007424 */ /* 0x000fe200078e00ff */
[----:B------:R-:W-:-:S04]  /*5210*/  ISETP.GT.U32.AND P0, PT, R4, 0x7f800000, PT ;  /* 0x7f8000000400780c */ /* 0x000fc80003f04070 */
[----:B------:R-:W-:-:S09]  /*5220*/  SEL R0, R0, 0x7c, P0 ;  /* 0x0000007c00007807 */ /* 0x000fd20000000000 */
.L_x_6954:
[----:B------:R-:W-:Y:S05]  /*5230*/  BSYNC B0 ;  /* 0x0000000000007941 */ /* 0x000fea0003800000 */
.L_x_6952:
[----:B------:R-:W-:-:S04]  /*5240*/  LOP3.LUT R22, R22, 0x80000000, RZ, 0xc0, !PT ;  /* 0x8000000016167812 */ /* 0x000fc800078ec0ff */
[----:B------:R-:W-:-:S04]  /*5250*/  SHF.R.U32.HI R3, RZ, 0x18, R22 ;  /* 0x00000018ff037819 */ /* 0x000fc80000011616 */
[----:B------:R-:W-:-:S05]  /*5260*/  LOP3.LUT R3, R0, R3, RZ, 0xfc, !PT ;  /* 0x0000000300037212 */ /* 0x000fca00078efcff */
[----:B------:R0:W-:Y:S01]  /*5270*/  STG.E.U8 desc[UR36][R8.64], R3 ;  /* 0x0000000308007986 */ /* 0x0001e2000c101124 */
[----:B------:R-:W-:Y:S05]  /*5280*/  BRA `(.L_x_6938) ;  /* 0x00000004009c7947 */ /* 0x000fea0003800000 */
.L_x_6948:
[----:B------:R-:W-:-:S05]  /*5290*/  F2FP.BF16.F32.PACK_AB R22, RZ, R22 ;  /* 0x00000016ff16723e */ /* 0x000fca00000010ff */
[----:B------:R0:W-:Y:S01]  /*52a0*/  STG.E.U16 desc[UR36][R8.64], R22 ;  /* 0x0000001608007986 */ /* 0x0001e2000c101524 */
[----:B------:R-:W-:Y:S05]  /*52b0*/  BRA `(.L_x_6938) ;  /* 0x0000000400907947 */ /* 0x000fea0003800000 */
.L_x_6945:
        /* <DEDUP_REMOVED lines=11> */
.L_x_6957:
        /* <DEDUP_REMOVED lines=16> */
.L_x_6960:
[----:B------:R-:W-:-:S04]  /*5470*/  LOP3.LUT R22, R22, 0x80000000, RZ, 0xc0, !PT ;  /* 0x8000000016167812 */ /* 0x000fc800078ec0ff */
[----:B------:R-:W-:-:S04]  /*5480*/  SHF.R.U32.HI R3, RZ, 0x18, R22 ;  /* 0x00000018ff037819 */ /* 0x000fc80000011616 */
[----:B------:R-:W-:-:S04]  /*5490*/  LOP3.LUT R0, R0, R3, RZ, 0xfc, !PT ;  /* 0x0000000300007212 */ /* 0x000fc800078efcff */
[----:B------:R-:W-:-:S07]  /*54a0*/  PRMT R4, R0, 0x7610, R4 ;  /* 0x0000761000047816 */ /* 0x000fce0000000004 */
.L_x_6959:
[----:B------:R-:W-:Y:S05]  /*54b0*/  BSYNC B0 ;  /* 0x0000000000007941 */ /* 0x000fea0003800000 */
.L_x_6958:
[----:B------:R3:W-:Y:S01]  /*54c0*/  STG.E.U8 desc[UR36][R8.64], R4 ;  /* 0x0000000408007986 */ /* 0x0007e2000c101124 */
[----:B------:R-:W-:Y:S05]  /*54d0*/  BRA `(.L_x_6938) ;  /* 0x0000000400087947 */ /* 0x000fea0003800000 */
.L_x_6956:
        /* <DEDUP_REMOVED lines=16> */
.L_x_6963:
[----:B------:R-:W-:-:S04]  /*55e0*/  LOP3.LUT R22, R22, 0x80000000, RZ, 0xc0, !PT ;  /* 0x8000000016167812 */ /* 0x000fc800078ec0ff */
[----:B------:R-:W-:-:S04]  /*55f0*/  SHF.R.U32.HI R3, RZ, 0x18, R22 ;  /* 0x00000018ff037819 */ /* 0x000fc80000011616 */
[----:B------:R-:W-:-:S04]  /*5600*/  LOP3.LUT R0, R0, R3, RZ, 0xfc, !PT ;  /* 0x0000000300007212 */ /* 0x000fc800078efcff */
[----:B------:R-:W-:-:S07]  /*5610*/  PRMT R4, R0, 0x7610, R4 ;  /* 0x0000761000047816 */ /* 0x000fce0000000004 */
.L_x_6962:
[----:B------:R-:W-:Y:S05]  /*5620*/  BSYNC B0 ;  /* 0x0000000000007941 */ /* 0x000fea0003800000 */
.L_x_6961:
[----:B------:R0:W-:Y:S01]  /*5630*/  STG.E.U8 desc[UR36][R8.64], R4 ;  /* 0x0000000408007986 */ /* 0x0001e2000c101124 */
[----:B------:R-:W-:Y:S05]  /*5640*/  BRA `(.L_x_6938) ;  /* 0x0000000000ac7947 */ /* 0x000fea0003800000 */
.L_x_6955:
        /* <DEDUP_REMOVED lines=21> */
.L_x_6937:
        /* <DEDUP_REMOVED lines=16> */
.L_x_6966:
[----:B------:R-:W-:Y:S05]  /*58a0*/  BRA `(.L_x_6938) ;  /* 0x0000000000147947 */ /* 0x000fea0003800000 */
.L_x_6965:
[----:B------:R-:W0:Y:S02]  /*58b0*/  F2I.U64.TRUNC R22, R22 ;  /* 0x0000001600167311 */ /* 0x000e24000020d800 */
[----:B0-----:R2:W-:Y:S01]  /*58c0*/  STG.E.64 desc[UR36][R8.64], R22 ;  /* 0x0000001608007986 */ /* 0x0015e2000c101b24 */
[----:B------:R-:W-:Y:S05]  /*58d0*/  BRA `(.L_x_6938) ;  /* 0x0000000000087947 */ /* 0x000fea0003800000 */
.L_x_6964:
[----:B------:R-:W0:Y:S02]  /*58e0*/  F2I.FTZ.U32.TRUNC.NTZ R3, R22 ;  /* 0x0000001600037305 */ /* 0x000e24000021f000 */
[----:B0-----:R0:W-:Y:S02]  /*58f0*/  STG.E desc[UR36][R8.64], R3 ;  /* 0x0000000308007986 */ /* 0x0011e4000c101924 */
.L_x_6938:
        /* <DEDUP_REMOVED lines=24> */
.L_x_6970:
[----:B------:R-:W0:Y:S02]  /*5a80*/  F2I.S64.TRUNC R24, R24 ;  /* 0x0000001800187311 */ /* 0x000e24000020d900 */
[----:B0-----:R-:W-:-:S05]  /*5a90*/  IMAD.MOV.U32 R3, RZ, RZ, R24 ;  /* 0x000000ffff037224 */ /* 0x001fca00078e0018 */
[----:B------:R0:W-:Y:S01]  /*5aa0*/  STG.E.U8 desc[UR36][R8.64], R3 ;  /* 0x0000000308007986 */ /* 0x0001e2000c101124 */
[----:B------:R-:W-:Y:S05]  /*5ab0*/  BRA `(.L_x_6972) ;  /* 0x0000000c00407947 */ /* 0x000fea0003800000 */
.L_x_6969:
        /* <DEDUP_REMOVED lines=9> */
.L_x_6974:
[----:B------:R-:W0:Y:S02]  /*5b50*/  F2I.FTZ.TRUNC.NTZ R3, R24 ;  /* 0x0000001800037305 */ /* 0x000e24000021f100 */
[----:B0-----:R3:W-:Y:S01]  /*5b60*/  STG.E desc[UR36][R8.64], R3 ;  /* 0x0000000308007986 */ /* 0x0017e2000c101924 */
[----:B------:R-:W-:Y:S05]  /*5b70*/  BRA `(.L_x_6972) ;  /* 0x0000000c00107947 */ /* 0x000fea0003800000 */
.L_x_6973:
[----:B------:R-:W0:Y:S02]  /*5b80*/  F2I.FTZ.TRUNC.NTZ R3, R24 ;  /* 0x0000001800037305 */ /* 0x000e24000021f100 */
[----:B0-----:R2:W-:Y:S01]  /*5b90*/  STG.E.U16 desc[UR36][R8.64], R3 ;  /* 0x0000000308007986 */ /* 0x0015e2000c101524 */
[----:B------:R-:W-:Y:S05]  /*5ba0*/  BRA `(.L_x_6972) ;  /* 0x0000000c00047947 */ /* 0x000fea0003800000 */
.L_x_6968:
        /* <DEDUP_REMOVED lines=8> */
.L_x_6976:
[----:B------:R-:W-:-:S05]  /*5c30*/  F2FP.F16.F32.PACK_AB R24, RZ, R24 ;  /* 0x00000018ff18723e */ /* 0x000fca00000000ff */
[----:B------:R0:W-:Y:S01]  /*5c40*/  STG.E.U16 desc[UR36][R8.64], R24 ;  /* 0x0000001808007986 */ /* 0x0001e2000c101524 */
[----:B------:R-:W-:Y:S05]  /*5c50*/  BRA `(.L_x_6972) ;  /* 0x0000000800d87947 */ /* 0x000fea0003800000 */
.L_x_6975:
        /* <DEDUP_REMOVED lines=9> */
.L_x_6978:
[----:B------:R-:W-:-:S04]  /*5cf0*/  F2FP.F16.F32.PACK_AB R3, RZ, R24 ;  /* 0x00000018ff03723e */ /* 0x000fc800000000ff */
[----:B------:R-:W-:-:S05]  /*5d00*/  PRMT R3, R3, 0x5410, RZ ;  /* 0x0000541003037816 */ /* 0x000fca00000000ff */
[----:B------:R0:W-:Y:S01]  /*5d10*/  STG.E desc[UR36][R8.64], R3 ;  /* 0x0000000308007986 */ /* 0x0001e2000c101924 */
[----:B------:R-:W-:Y:S05]  /*5d20*/  BRA `(.L_x_6972) ;  /* 0x0000000800a47947 */ /* 0x000fea0003800000 */
.L_x_6977:
[----:B------:R-:W-:-:S06]  /*5d30*/  FMUL.FTZ R4, R24, 1 ;  /* 0x3f80000018047820 */ /* 0x000fcc0000410000 */
[----:B------:R-:W0:Y:S02]  /*5d40*/  F2F.F64.F32 R4, R4 ;  /* 0x0000000400047310 */ /* 0x000e240000201800 */
[----:B0-----:R0:W-:Y:S01]  /*5d50*/  STG.E.64 desc[UR36][R8.64], R4 ;  /* 0x0000000408007986 */ /* 0x0011e2000c101b24 */
[----:B------:R-:W-:Y:S05]  /*5d60*/  BRA `(.L_x_6972) ;  /* 0x0000000800947947 */ /* 0x000fea0003800000 */
.L_x_6967:
        /* <DEDUP_REMOVED lines=12> */
.L_x_6981:
[----:B------:R-:W-:Y:S01]  /*5e30*/  FMUL.FTZ R4, R24, 1 ;  /* 0x3f80000018047820 */ /* 0x000fe20000410000 */
[----:B------:R-:W-:-:S05]  /*5e40*/  CS2R R6, SRZ ;  /* 0x0000000000067805 */ /* 0x000fca000001ff00 */
[----:B------:R-:W0:Y:S02]  /*5e50*/  F2F.F64.F32 R4, R4 ;  /* 0x0000000400047310 */ /* 0x000e240000201800 */
[----:B0-----:R0:W-:Y:S01]  /*5e60*/  STG.E.128 desc[UR36][R8.64], R4 ;  /* 0x0000000408007986 */ /* 0x0011e2000c101d24 */
[----:B------:R-:W-:Y:S05]  /*5e70*/  BRA `(.L_x_6972) ;  /* 0x0000000800507947 */ /* 0x000fea0003800000 */
.L_x_6980:
        /* <DEDUP_REMOVED lines=20> */
.L_x_6985:
[----:B------:R-:W-:Y:S05]  /*5fc0*/  BSYNC B0 ;  /* 0x0000000000007941 */ /* 0x000fea0003800000 */
.L_x_6984:
[----:B------:R-:W-:-:S05]  /*5fd0*/  LOP3.LUT R5, R0, R5, RZ, 0xfc, !PT ;  /* 0x0000000500057212 */ /* 0x000fca00078efcff */
[----:B------:R0:W-:Y:S01]  /*5fe0*/  STG.E.U8 desc[UR36][R8.64], R5 ;  /* 0x0000000508007986 */ /* 0x0001e2000c101124 */
[----:B------:R-:W-:Y:S05]  /*5ff0*/  BRA `(.L_x_6972) ;  /* 0x0000000400f07947 */ /* 0x000fea0003800000 */
.L_x_6983:
        /* <DEDUP_REMOVED lines=12> */
.L_x_6987:
[----:B------:R-:W-:Y:S01]  /*60c0*/  IMAD.MOV.U32 R0, RZ, RZ, 0x7f ;  /* 0x0000007fff007424 */ /* 0x000fe200078e00ff */
[----:B------:R-:W-:-:S04]  /*60d0*/  ISETP.GT.U32.AND P0, PT, R4, 0x7f800000, PT ;  /* 0x7f8000000400780c */ /* 0x000fc80003f04070 */
[----:B------:R-:W-:-:S09]  /*60e0*/  SEL R0, R0, 0x7c, P0 ;  /* 0x0000007c00007807 */ /* 0x000fd20000000000 */
.L_x_6988:
[----:B------:R-:W-:Y:S05]  /*60f0*/  BSYNC B0 ;  /* 0x0000000000007941 */ /* 0x000fea0003800000 */
.L_x_6986:
[----:B------:R-:W-:-:S04]  /*6100*/  LOP3.LUT R24, R24, 0x80000000, RZ, 0xc0, !PT ;  /* 0x8000000018187812 */ /* 0x000fc800078ec0ff */
[----:B------:R-:W-:-:S04]  /*6110*/  SHF.R.U32.HI R3, RZ, 0x18, R24 ;  /* 0x00000018ff037819 */ /* 0x000fc80000011618 */
[----:B------:R-:W-:-:S05]  /*6120*/  LOP3.LUT R3, R0, R3, RZ, 0xfc, !PT ;  /* 0x0000000300037212 */ /* 0x000fca00078efcff */
[----:B------:R0:W-:Y:S01]  /*6130*/  STG.E.U8 desc[UR36][R8.64], R3 ;  /* 0x0000000308007986 */ /* 0x0001e2000c101124 */
[----:B------:R-:W-:Y:S05]  /*6140*/  BRA `(.L_x_6972) ;  /* 0x00000004009c7947 */ /* 0x000fea0003800000 */
.L_x_6982:
[----:B------:R-:W-:-:S05]  /*6150*/  F2FP.BF16.F32.PACK_AB R24, RZ, R24 ;  /* 0x00000018ff18723e */ /* 0x000fca00000010ff */
[----:B------:R0:W-:Y:S01]  /*6160*/  STG.E.U16 desc[UR36][R8.64], R24 ;  /* 0x0000001808007986 */ /* 0x0001e2000c101524 */
[----:B------:R-:W-:Y:S05]  /*6170*/  BRA `(.L_x_6972) ;  /* 0x0000000400907947 */ /* 0x000fea0003800000 */
.L_x_6979:
        /* <DEDUP_REMOVED lines=11> */
.L_x_6991:
        /* <DEDUP_REMOVED lines=16> */
.L_x_6994:
[----:B------:R-:W-:-:S04]  /*6330*/  LOP3.LUT R24, R24, 0x80000000, RZ, 0xc0, !PT ;  /* 0x8000000018187812 */ /* 0x000fc800078ec0ff */
[----:B------:R-:W-:-:S04]  /*6340*/  SHF.R.U32.HI R3, RZ, 0x18, R24 ;  /* 0x00000018ff037819 */ /* 0x000fc80000011618 */
[----:B------:R-:W-:-:S04]  /*6350*/  LOP3.LUT R0, R0, R3, RZ, 0xfc, !PT ;  /* 0x0000000300007212 */ /* 0x000fc800078efcff */
[----:B------:R-:W-:-:S07]  /*6360*/  PRMT R4, R0, 0x7610, R4 ;  /* 0x0000761000047816 */ /* 0x000fce0000000004 */
.L_x_6993:
[----:B------:R-:W-:Y:S05]  /*6370*/  BSYNC B0 ;  /* 0x0000000000007941 */ /* 0x000fea0003800000 */
.L_x_6992:
[----:B------:R0:W-:Y:S01]  /*6380*/  STG.E.U8 desc[UR36][R8.64], R4 ;  /* 0x0000000408007986 */ /* 0x0001e2000c101124 */
[----:B------:R-:W-:Y:S05]  /*6390*/  BRA `(.L_x_6972) ;  /* 0x0000000400087947 */ /* 0x000fea0003800000 */
.L_x_6990:
        /* <DEDUP_REMOVED lines=16> */
.L_x_6997:
[----:B------:R-:W-:-:S04]  /*64a0*/  LOP3.LUT R24, R24, 0x80000000, RZ, 0xc0, !PT ;  /* 0x8000000018187812 */ /* 0x000fc800078ec0ff */
[----:B------:R-:W-:-:S04]  /*64b0*/  SHF.R.U32.HI R3, RZ, 0x18, R24 ;  /* 0x00000018ff037819 */ /* 0x000fc80000011618 */
[----:B------:R-:W-:-:S04]  /*64c0*/  LOP3.LUT R0, R0, R3, RZ, 0xfc, !PT ;  /* 0x0000000300007212 */ /* 0x000fc800078efcff */
[----:B------:R-:W-:-:S07]  /*64d0*/  PRMT R4, R0, 0x7610, R4 ;  /* 0x0000761000047816 */ /* 0x000fce0000000004 */
.L_x_6996:
[----:B------:R-:W-:Y:S05]  /*64e0*/  BSYNC B0 ;  /* 0x0000000000007941 */ /* 0x000fea0003800000 */
.L_x_6995:
[----:B------:R0:W-:Y:S01]  /*64f0*/  STG.E.U8 desc[UR36][R8.64], R4 ;  /* 0x0000000408007986 */ /* 0x0001e2000c101124 */
[----:B------:R-:W-:Y:S05]  /*6500*/  BRA `(.L_x_6972) ;  /* 0x0000000000ac7947 */ /* 0x000fea0003800000 */
.L_x_6989:
        /* <DEDUP_REMOVED lines=21> */
.L_x_6971:
        /* <DEDUP_REMOVED lines=16> */
.L_x_7000:
[----:B------:R-:W-:Y:S05]  /*6760*/  BRA `(.L_x_6972) ;  /* 0x0000000000147947 */ /* 0x000fea0003800000 */
.L_x_6999:
[----:B------:R-:W0:Y:S02]  /*6770*/  F2I.U64.TRUNC R24, R24 ;  /* 0x0000001800187311 */ /* 0x000e24000020d800 */
[----:B0-----:R0:W-:Y:S01]  /*6780*/  STG.E.64 desc[UR36][R8.64], R24 ;  /* 0x0000001808007986 */ /* 0x0011e2000c101b24 */
[----:B------:R-:W-:Y:S05]  /*6790*/  BRA `(.L_x_6972) ;  /* 0x0000000000087947 */ /* 0x000fea0003800000 */
.L_x_6998:
[----:B------:R-:W0:Y:S02]  /*67a0*/  F2I.FTZ.U32.TRUNC.NTZ R3, R24 ;  /* 0x0000001800037305 */ /* 0x000e24000021f000 */
[----:B0-----:R0:W-:Y:S02]  /*67b0*/  STG.E desc[UR36][R8.64], R3 ;  /* 0x0000000308007986 */ /* 0x0011e4000c101924 */
.L_x_6972:
[----:B------:R-:W-:-:S07]  /*67c0*/  VIADD R19, R19, 0x80 ;  /* 0x0000008013137836 */ /* 0x000fce0000000000 */
.L_x_6932:
[----:B------:R-:W-:Y:S05]  /*67d0*/  BSYNC B6 ;  /* 0x0000000000067941 */ /* 0x000fea0003800000 */
.L_x_6931:
[----:B------:R-:W-:-:S13]  /*67e0*/  ISETP.GE.AND P0, PT, R19, R17, PT ;  /* 0x000000111300720c */ /* 0x000fda0003f06270 */
[----:B------:R-:W-:Y:S05]  /*67f0*/  @P0 EXIT ;  /* 0x000000000000094d */ /* 0x000fea0003800000 */
[----:B0-23--:R-:W0:Y:S01]  /*6800*/  LDC.64 R4, c[0x0][0x220] ;  /* 0x00008800ff047b82 */ /* 0x00de220000000a00 */
[----:B------:R-:W-:Y:S01]  /*6810*/  PRMT R0, R16, 0x9910, RZ ;  /* 0x0000991010007816 */ /* 0x000fe200000000ff */
[----:B------:R-:W-:Y:S01]  /*6820*/  IMAD R2, R2, 0x200, R19 ;  /* 0x0000020002027824 */ /* 0x000fe200078e0213 */
[----:B------:R-:W-:Y:S02]  /*6830*/  ULDC UR4, c[0x0][0x240] ;  /* 0x0000900000047ab9 */ /* 0x000fe40000000800 */
[----:B------:R-:W-:Y:S01]  /*6840*/  ISETP.GT.AND P1, PT, R0, 0x9, PT ;  /* 0x000000090000780c */ /* 0x000fe20003f24270 */
[----:B-1--4-:R-:W-:-:S05]  /*6850*/  IMAD R3, R2, UR4, RZ ;  /* 0x0000000402037c24 */ /* 0x012fca000f8e02ff */
        /* <DEDUP_REMOVED lines=14> */
.L_x_7004:
[----:B------:R-:W0:Y:S02]  /*6940*/  F2I.S64.TRUNC R18, R18 ;  /* 0x0000001200127311 */ /* 0x000e24000020d900 */
[----:B0-----:R-:W-:-:S05]  /*6950*/  IMAD.MOV.U32 R5, RZ, RZ, R18 ;  /* 0x000000ffff057224 */ /* 0x001fca00078e0012 */
[----:B------:R-:W-:Y:S01]  /*6960*/  STG.E.U8 desc[UR36][R2.64], R5 ;  /* 0x0000000502007986 */ /* 0x000fe2000c101124 */
[----:B------:R-:W-:Y:S05]  /*6970*/  EXIT ;  /* 0x000000000000794d */ /* 0x000fea0003800000 */
.L_x_7003:
        /* <DEDUP_REMOVED lines=9> */
.L_x_7007:
[----:B------:R-:W0:Y:S02]  /*6a10*/  F2I.FTZ.TRUNC.NTZ R5, R18 ;  /* 0x0000001200057305 */ /* 0x000e24000021f100 */
[----:B0-----:R-:W-:Y:S01]  /*6a20*/  STG.E desc[UR36][R2.64], R5 ;  /* 0x0000000502007986 */ /* 0x001fe2000c101924 */
[----:B------:R-:W-:Y:S05]  /*6a30*/  EXIT ;  /* 0x000000000000794d */ /* 0x000fea0003800000 */
.L_x_7006:
[----:B------:R-:W0:Y:S02]  /*6a40*/  F2I.FTZ.TRUNC.NTZ R5, R18 ;  /* 0x0000001200057305 */ /* 0x000e24000021f100 */
[----:B0-----:R-:W-:Y:S01]  /*6a50*/  STG.E.U16 desc[UR36][R2.64], R5 ;  /* 0x0000000502007986 */ /* 0x001fe2000c101524 */
[----:B------:R-:W-:Y:S05]  /*6a60*/  EXIT ;  /* 0x000000000000794d */ /* 0x000fea0003800000 */
.L_x_7002:
        /* <DEDUP_REMOVED lines=8> */
.L_x_7009:
[----:B------:R-:W-:-:S05]  /*6af0*/  F2FP.F16.F32.PACK_AB R18, RZ, R18 ;  /* 0x00000012ff12723e */ /* 0x000fca00000000ff */
[----:B------:R-:W-:Y:S01]  /*6b00*/  STG.E.U16 desc[UR36][R2.64], R18 ;  /* 0x0000001202007986 */ /* 0x000fe2000c101524 */
[----:B------:R-:W-:Y:S05]  /*6b10*/  EXIT ;  /* 0x000000000000794d */ /* 0x000fea0003800000 */
.L_x_7008:
        /* <DEDUP_REMOVED lines=9> */
.L_x_7011:
[----:B------:R-:W-:-:S04]  /*6bb0*/  F2FP.F16.F32.PACK_AB R5, RZ, R18 ;  /* 0x00000012ff05723e */ /* 0x000fc800000000ff */
[----:B------:R-:W-:-:S05]  /*6bc0*/  PRMT R5, R5, 0x5410, RZ ;  /* 0x0000541005057816 */ /* 0x000fca00000000ff */
[----:B------:R-:W-:Y:S01]  /*6bd0*/  STG.E desc[UR36][R2.64], R5 ;  /* 0x0000000502007986 */ /* 0x000fe2000c101924 */
[----:B------:R-:W-:Y:S05]  /*6be0*/  EXIT ;  /* 0x000000000000794d */ /* 0x000fea0003800000 */
.L_x_7010:
[----:B------:R-:W-:-:S06]  /*6bf0*/  FMUL.FTZ R4, R18, 1 ;  /* 0x3f80000012047820 */ /* 0x000fcc0000410000 */
[----:B------:R-:W0:Y:S02]  /*6c00*/  F2F.F64.F32 R4, R4 ;  /* 0x0000000400047310 */ /* 0x000e240000201800 */
[----:B0-----:R-:W-:Y:S01]  /*6c10*/  STG.E.64 desc[UR36][R2.64], R4 ;  /* 0x0000000402007986 */ /* 0x001fe2000c101b24 */
[----:B------:R-:W-:Y:S05]  /*6c20*/  EXIT ;  /* 0x000000000000794d */ /* 0x000fea0003800000 */
.L_x_7001:
        /* <DEDUP_REMOVED lines=12> */
.L_x_7014:
[----:B------:R-:W-:Y:S01]  /*6cf0*/  FMUL.FTZ R4, R18, 1 ;  /* 0x3f80000012047820 */ /* 0x000fe20000410000 */
[----:B------:R-:W-:-:S05]  /*6d00*/  CS2R R6, SRZ ;  /* 0x0000000000067805 */ /* 0x000fca000001ff00 */
[----:B------:R-:W0:Y:S02]  /*6d10*/  F2F.F64.F32 R4, R4 ;  /* 0x0000000400047310 */ /* 0x000e240000201800 */
[----:B0-----:R-:W-:Y:S01]  /*6d20*/  STG.E.128 desc[UR36][R2.64], R4 ;  /* 0x0000000402007986 */ /* 0x001fe2000c101d24 */
[----:B------:R-:W-:Y:S05]  /*6d30*/  EXIT ;  /* 0x000000000000794d */ /* 0x000fea0003800000 */
.L_x_7013:
        /* <DEDUP_REMOVED lines=20> */
.L_x_7018:
[----:B------:R-:W-:Y:S05]  /*6e80*/  BSYNC B0 ;  /* 0x0000000000007941 */ /* 0x000fea0003800000 */
.L_x_7017:
[----:B------:R-:W-:-:S05]  /*6e90*/  LOP3.LUT R7, R0, R7, RZ, 0xfc, !PT ;  /* 0x0000000700077212 */ /* 0x000fca00078efcff */
[----:B------:R-:W-:Y:S01]  /*6ea0*/  STG.E.U8 desc[UR36][R2.64], R7 ;  /* 0x0000000702007986 */ /* 0x000fe2000c101124 */
[----:B------:R-:W-:Y:S05]  /*6eb0*/  EXIT ;  /* 0x000000000000794d */ /* 0x000fea0003800000 */
.L_x_7016:
        /* <DEDUP_REMOVED lines=12> */
.L_x_7020:
[----:B------:R-:W-:Y:S01]  /*6f80*/  IMAD.MOV.U32 R0, RZ, RZ, 0x7f ;  /* 0x0000007fff007424 */ /* 0x000fe200078e00ff */
[----:B------:R-:W-:-:S04]  /*6f90*/  ISETP.GT.U32.AND P0, PT, R4, 0x7f800000, PT ;  /* 0x7f8000000400780c */ /* 0x000fc80003f04070 */
[----:B------:R-:W-:-:S09]  /*6fa0*/  SEL R0, R0, 0x7c, P0 ;  /* 0x0000007c00007807 */ /* 0x000fd20000000000 */
.L_x_7021:
[----:B------:R-:W-:Y:S05]  /*6fb0*/  BSYNC B0 ;  /* 0x0000000000007941 */ /* 0x000fea0003800000 */
.L_x_7019:
[----:B------:R-:W-:-:S04]  /*6fc0*/  LOP3.LUT R18, R18, 0x80000000, RZ, 0xc0, !PT ;  /* 0x8000000012127812 */ /* 0x000fc800078ec0ff */
[----:B------:R-:W-:-:S04]  /*6fd0*/  SHF.R.U32.HI R5, RZ, 0x18, R18 ;  /* 0x00000018ff057819 */ /* 0x000fc80000011612 */
[----:B------:R-:W-:-:S05]  /*6fe0*/  LOP3.LUT R5, R0, R5, RZ, 0xfc, !PT ;  /* 0x0000000500057212 */ /* 0x000fca00078efcff */
[----:B------:R-:W-:Y:S01]  /*6ff0*/  STG.E.U8 desc[UR36][R2.64], R5 ;  /* 0x0000000502007986 */ /* 0x000fe2000c101124 */
[----:B------:R-:W-:Y:S05]  /*7000*/  EXIT ;  /* 0x000000000000794d */ /* 0x000fea0003800000 */
.L_x_7015:
[----:B------:R-:W-:-:S05]  /*7010*/  F2FP.BF16.F32.PACK_AB R18, RZ, R18 ;  /* 0x00000012ff12723e */ /* 0x000fca00000010ff */
[----:B------:R-:W-:Y:S01]  /*7020*/  STG.E.U16 desc[UR36][R2.64], R18 ;  /* 0x0000001202007986 */ /* 0x000fe2000c101524 */
[----:B------:R-:W-:Y:S05]  /*7030*/  EXIT ;  /* 0x000000000000794d */ /* 0x000fea0003800000 */
.L_x_7012:
        /* <DEDUP_REMOVED lines=11> */
.L_x_7024:
        /* <DEDUP_REMOVED lines=16> */
.L_x_7027:
[----:B------:R-:W-:-:S04]  /*71f0*/  LOP3.LUT R18, R18, 0x80000000, RZ, 0xc0, !PT ;  /* 0x8000000012127812 */ /* 0x000fc800078ec0ff */
[----:B------:R-:W-:-:S04]  /*7200*/  SHF.R.U32.HI R5, RZ, 0x18, R18 ;  /* 0x00000018ff057819 */ /* 0x000fc80000011612 */
[----:B------:R-:W-:-:S04]  /*7210*/  LOP3.LUT R4, R4, R5, RZ, 0xfc, !PT ;  /* 0x0000000504047212 */ /* 0x000fc800078efcff */
[----:B------:R-:W-:-:S07]  /*7220*/  PRMT R0, R4, 0x7610, R0 ;  /* 0x0000761004007816 */ /* 0x000fce0000000000 */
.L_x_7026:
[----:B------:R-:W-:Y:S05]  /*7230*/  BSYNC B0 ;  /* 0x0000000000007941 */ /* 0x000fea0003800000 */
.L_x_7025:
[----:B------:R-:W-:Y:S01]  /*7240*/  STG.E.U8 desc[UR36][R2.64], R0 ;  /* 0x0000000002007986 */ /* 0x000fe2000c101124 */
[----:B------:R-:W-:Y:S05]  /*7250*/  EXIT ;  /* 0x000000000000794d */ /* 0x000fea0003800000 */
.L_x_7023:
        /* <DEDUP_REMOVED lines=16> */
.L_x_7030:
[----:B------:R-:W-:-:S04]  /*7360*/  LOP3.LUT R18, R18, 0x80000000, RZ, 0xc0, !PT ;  /* 0x8000000012127812 */ /* 0x000fc800078ec0ff */
[----:B------:R-:W-:-:S04]  /*7370*/  SHF.R.U32.HI R5, RZ, 0x18, R18 ;  /* 0x00000018ff057819 */ /* 0x000fc80000011612 */
[----:B------:R-:W-:-:S04]  /*7380*/  LOP3.LUT R4, R4, R5, RZ, 0xfc, !PT ;  /* 0x0000000504047212 */ /* 0x000fc800078efcff */
[----:B------:R-:W-:-:S07]  /*7390*/  PRMT R0, R4, 0x7610, R0 ;  /* 0x0000761004007816 */ /* 0x000fce0000000000 */
.L_x_7029:
[----:B------:R-:W-:Y:S05]  /*73a0*/  BSYNC B0 ;  /* 0x0000000000007941 */ /* 0x000fea0003800000 */
.L_x_7028:
[----:B------:R-:W-:Y:S01]  /*73b0*/  STG.E.U8 desc[UR36][R2.64], R0 ;  /* 0x0000000002007986 */ /* 0x000fe2000c101124 */
[----:B------:R-:W-:Y:S05]  /*73c0*/  EXIT ;  /* 0x000000000000794d */ /* 0x000fea0003800000 */
.L_x_7022:
        /* <DEDUP_REMOVED lines=21> */
.L_x_7005:
        /* <DEDUP_REMOVED lines=16> */
.L_x_7033:
[----:B------:R-:W-:Y:S05]  /*7620*/  EXIT ;  /* 0x000000000000794d */ /* 0x000fea0003800000 */
.L_x_7032:
[----:B------:R-:W0:Y:S02]  /*7630*/  F2I.U64.TRUNC R18, R18 ;  /* 0x0000001200127311 */ /* 0x000e24000020d800 */
[----:B0-----:R-:W-:Y:S01]  /*7640*/  STG.E.64 desc[UR36][R2.64], R18 ;  /* 0x0000001202007986 */ /* 0x001fe2000c101b24 */
[----:B------:R-:W-:Y:S05]  /*7650*/  EXIT ;  /* 0x000000000000794d */ /* 0x000fea0003800000 */
.L_x_7031:
[----:B------:R-:W0:Y:S02]  /*7660*/  F2I.FTZ.U32.TRUNC.NTZ R5, R18 ;  /* 0x0000001200057305 */ /* 0x000e24000021f000 */
[----:B0-----:R-:W-:Y:S01]  /*7670*/  STG.E desc[UR36][R2.64], R5 ;  /* 0x0000000502007986 */ /* 0x001fe2000c101924 */
[----:B------:R-:W-:Y:S05]  /*7680*/  EXIT ;  /* 0x000000000000794d */ /* 0x000fea0003800000 */
.L_x_7034:
        /* <DEDUP_REMOVED lines=15> */
.L_x_71639:


//--------------------- .text._ZN2at6native18elementwise_kernelILi128ELi2EZNS0_22gpu_kernel_impl_nocastIZNS0_50_GLOBAL__N__2680c7bb_12_PowKernel_cu_7dd49032_316829pow_tensor_scalar_kernel_implIffEEvRNS_18TensorIteratorBaseET0_EUlfE0_EEvS6_RKT_EUliE_EEviT1_ --------------------------
	.section	.text._ZN2at6native18elementwise_kernelILi128ELi2EZNS0_22gpu_kernel_impl_nocastIZNS0_50_GLOBAL__N__2680c7bb_12_PowKernel_cu_7dd49032_316829pow_tensor_scalar_kernel_implIffEEvRNS_18TensorIteratorBaseET0_EUlfE0_EEvS6_RKT_EUliE_EEviT1_,"ax",@progbits
	.align	128
        .global         _ZN2at6native18elementwise_kernelILi128ELi2EZNS0_22gpu_kernel_impl_nocastIZNS0_50_GLOBAL__N__2680c7bb_12_PowKernel_cu_7dd49032_316829pow_tensor_scalar_kernel_implIffEEvRNS_18TensorIteratorBaseET0_EUlfE0_EEvS6_RKT_EUliE_EEviT1_
        .type           _ZN2at6native18elementwise_kernelILi128ELi2EZNS0_22gpu_kernel_impl_nocastIZNS0_50_GLOBAL__N__2680c7bb_12_PowKernel_cu_7dd49032_316829pow_tensor_scalar_kernel_implIffEEvRNS_18TensorIteratorBaseET0_EUlfE0_EEvS6_RKT_EUliE_EEviT1_,@function
        .size           _ZN2at6native18elementwise_kernelILi128ELi2EZNS0_22gpu_kernel_impl_nocastIZNS0_50_GLOBAL__N__2680c7bb_12_PowKernel_cu_7dd49032_316829pow_tensor_scalar_kernel_implIffEEvRNS_18TensorIteratorBaseET0_EUlfE0_EEvS6_RKT_EUliE_EEviT1_,(.L_x_71640 - _ZN2at6native18elementwise_kernelILi128ELi2EZNS0_22gpu_kernel_impl_nocastIZNS0_50_GLOBAL__N__2680c7bb_12_PowKernel_cu_7dd49032_316829pow_tensor_scalar_kernel_implIffEEvRNS_18TensorIteratorBaseET0_EUlfE0_EEvS6_RKT_EUliE_EEviT1_)
        .other          _ZN2at6native18elementwise_kernelILi128ELi2EZNS0_22gpu_kernel_impl_nocastIZNS0_50_GLOBAL__N__2680c7bb_12_PowKernel_cu_7dd49032_316829pow_tensor_scalar_kernel_implIffEEvRNS_18TensorIteratorBaseET0_EUlfE0_EEvS6_RKT_EUliE_EEviT1_,@"STO_CUDA_ENTRY STV_DEFAULT"
_ZN2at6native18elementwise_kernelILi128ELi2EZNS0_22gpu_kernel_impl_nocastIZNS0_50_GLOBAL__N__2680c7bb_12_PowKernel_cu_7dd49032_316829pow_tensor_scalar_kernel_implIffEEvRNS_18TensorIteratorBaseET0_EUlfE0_EEvS6_RKT_EUliE_EEviT1_:
.text._ZN2at6native18elementwise_kernelILi128ELi2EZNS0_22gpu_kernel_impl_nocastIZNS0_50_GLOBAL__N__2680c7bb_12_PowKernel_cu_7dd49032_316829pow_tensor_scalar_kernel_implIffEEvRNS_18TensorIteratorBaseET0_EUlfE0_EEvS6_RKT_EUliE_EEviT1_:
        /* <DEDUP_REMOVED lines=312> */
.L_x_7037:
[----:B------:R-:W-:Y:S02]  /*1380*/  ULDC.64 UR8, c[0x0][0x418] ;  /* 0x0001060000087ab9 */ /* 0x000fe40000000a00 */
[----:B------:R-:W-:-:S04]  /*1390*/  IADD3 R4, P0, R2, UR8, RZ ;  /* 0x0000000802047c10 */ /* 0x000fc8000ff1e0ff */
[----:B------:R-:W-:Y:S01]  /*13a0*/  IADD3.X R5, RZ, UR9, RZ, P0, !PT ;  /* 0x00000009ff057c10 */ /* 0x000fe200087fe4ff */
[----:B------:R-:W-:-:S04]  /*13b0*/  ULDC.64 UR8, c[0x0][0x410] ;  /* 0x0001040000087ab9 */ /* 0x000fc80000000a00 */
[----:B------:R-:W2:Y:S01]  /*13c0*/  LDG.E R4, desc[UR4][R4.64] ;  /* 0x0000000404047981 */ /* 0x000ea2000c1e1900 */
[----:B------:R-:W-:-:S04]  /*13d0*/  IADD3 R2, P0, R3, UR8, RZ ;  /* 0x0000000803027c10 */ /* 0x000fc8000ff1e0ff */
[----:B------:R-:W-:Y:S01]  /*13e0*/  IADD3.X R3, RZ, UR9, RZ, P0, !PT ;  /* 0x00000009ff037c10 */ /* 0x000fe200087fe4ff */
[----:B--2---:R-:W-:-:S04]  /*13f0*/  FMUL.FTZ R7, R4, R4 ;  /* 0x0000000404077220 */ /* 0x004fc80000410000 */
[----:B------:R-:W-:Y:S01]  /*1400*/  FMUL.FTZ R9, R4, R7 ;  /* 0x0000000704097220 */ /* 0x000fe20000410000 */
[----:B------:R-:W-:-:S04]  /*1410*/  VIADD R7, R0, 0x80 ;  /* 0x0000008000077836 */ /* 0x000fc80000000000 */
[----:B------:R0:W-:Y:S03]  /*1420*/  STG.E desc[UR4][R2.64], R9 ;  /* 0x0000000902007986 */ /* 0x0001e6000c101904 */
.L_x_7036:
[----:B------:R-:W-:Y:S05]  /*1430*/  BSYNC B0 ;  /* 0x0000000000007941 */ /* 0x000fea0003800000 */
.L_x_7035:
        /* <DEDUP_REMOVED lines=305> */
.L_x_7038:
        /* <DEDUP_REMOVED lines=8> */
[----:B------:R-:W-:-:S05]  /*27d0*/  FMUL.FTZ R7, R4, R7 ;  /* 0x0000000704077220 */ /* 0x000fca0000410000 */
[----:B------:R-:W-:Y:S01]  /*27e0*/  STG.E desc[UR4][R2.64], R7 ;  /* 0x0000000702007986 */ /* 0x000fe2000c101904 */
[----:B------:R-:W-:Y:S05]  /*27f0*/  EXIT ;  /* 0x000000000000794d */ /* 0x000fea0003800000 */
.L_x_7039:
        /* <DEDUP_REMOVED lines=16> */
.L_x_71640:


//--------------------- .text._ZN2at6native27unrolled_elementwise_kernelIZNS0_50_GLOBAL__N__2680c7bb_12_PowKernel_cu_7dd49032_316829pow_tensor_scalar_kernel_implIffEEvRNS_18TensorIteratorBaseET0_EUlfE0_St5arrayIPcLm2EELi4E23TrivialOffsetCalculatorILi1EjESC_NS0_6memory15LoadWithoutCastENSD_16StoreWithoutCastEEEviT_S6_T2_T3_T4_T5_ --------------------------
	.section	.text._ZN2at6native27unrolled_elementwise_kernelIZNS0_50_GLOBAL__N__2680c7bb_12_PowKernel_cu_7dd49032_316829pow_tensor_scalar_kernel_implIffEEvRNS_18TensorIteratorBaseET0_EUlfE0_St5arrayIPcLm2EELi4E23TrivialOffsetCalculatorILi1EjESC_NS0_6memory15LoadWithoutCastENSD_16StoreWithoutCastEEEviT_S6_T2_T3_T4_T5_,"ax",@progbits
	.align	128
        .global         _ZN2at6native27unrolled_elementwise_kernelIZNS0_50_GLOBAL__N__2680c7bb_12_PowKernel_cu_7dd49032_316829pow_tensor_scalar_kernel_implIffEEvRNS_18TensorIteratorBaseET0_EUlfE0_St5arrayIPcLm2EELi4E23TrivialOffsetCalculatorILi1EjESC_NS0_6memory15LoadWithoutCastENSD_16StoreWithoutCastEEEviT_S6_T2_T3_T4_T5_
        .type           _ZN2at6native27unrolled_elementwise_kernelIZNS0_50_GLOBAL__N__2680c7bb_12_PowKernel_cu_7dd49032_316829pow_tensor_scalar_kernel_implIffEEvRNS_18TensorIteratorBaseET0_EUlfE0_St5arrayIPcLm2EELi4E23TrivialOffsetCalculatorILi1EjESC_NS0_6memory15LoadWithoutCastENSD_16StoreWithoutCastEEEviT_S6_T2_T3_T4_T5_,@function
        .size           _ZN2at6native27unrolled_elementwise_kernelIZNS0_50_GLOBAL__N__2680c7bb_12_PowKernel_cu_7dd49032_316829pow_tensor_scalar_kernel_implIffEEvRNS_18TensorIteratorBaseET0_EUlfE0_St5arrayIPcLm2EELi4E23TrivialOffsetCalculatorILi1EjESC_NS0_6memory15LoadWithoutCastENSD_16StoreWithoutCastEEEviT_S6_T2_T3_T4_T5_,(.L_x_71641 - _ZN2at6native27unrolled_elementwise_kernelIZNS0_50_GLOBAL__N__2680c7bb_12_PowKernel_cu_7dd49032_316829pow_tensor_scalar_kernel_implIffEEvRNS_18TensorIteratorBaseET0_EUlfE0_St5arrayIPcLm2EELi4E23TrivialOffsetCalculatorILi1EjESC_NS0_6memory15LoadWithoutCastENSD_16StoreWithoutCastEEEviT_S6_T2_T3_T4_T5_)
        .other          _ZN2at6native27unrolled_elementwise_kernelIZNS0_50_GLOBAL__N__2680c7bb_12_PowKernel_cu_7dd49032_316829pow_tensor_scalar_kernel_implIffEEvRNS_18TensorIteratorBaseET0_EUlfE0_St5arrayIPcLm2EELi4E23TrivialOffsetCalculatorILi1EjESC_NS0_6memory15LoadWithoutCastENSD_16StoreWithoutCastEEEviT_S6_T2_T3_T4_T5_,@"STO_CUDA_ENTRY STV_DEFAULT"
_ZN2at6native27unrolled_elementwise_kernelIZNS0_50_GLOBAL__N__2680c7bb_12_PowKernel_cu_7dd49032_316829pow_tensor_scalar_kernel_implIffEEvRNS_18TensorIteratorBaseET0_EUlfE0_St5arrayIPcLm2EELi4E23TrivialOffsetCalculatorILi1EjESC_NS0_6memory15LoadWithoutCastENSD_16StoreWithoutCastEEEviT_S6_T2_T3_T4_T5_:
.text._ZN2at6native27unrolled_elementwise_kernelIZNS0_50_GLOBAL__N__2680c7bb_12_PowKernel_cu_7dd49032_316829pow_tensor_scalar_kernel_implIffEEvRNS_18TensorIteratorBaseET0_EUlfE0_St5arrayIPcLm2EELi4E23TrivialOffsetCalculatorILi1EjESC_NS0_6memory15LoadWithoutCastENSD_16StoreWithoutCastEEEviT_S6_T2_T3_T4_T5_:
[----:B------:R-:W-:Y:S01]  /*0000*/  LDC R1, c[0x0][0x28] ;  /* 0x00000a00ff017b82 */ /* 0x000fe20000000800 */
[----:B------:R-:W0:Y:S07]  /*0010*/  S2R R0, SR_CTAID.X ;  /* 0x0000000000007919 */ /* 0x000e2e0000002500 */
[----:B------:R-:W0:Y:S01]  /*0020*/  LDC R5, c[0x0][0x210] ;  /* 0x00008400ff057b82 */ /* 0x000e220000000800 */
[----:B------:R-:W-:Y:S01]  /*0030*/  ULDC.64 UR4, c[0x0][0x208] ;  /* 0x0000820000047ab9 */ /* 0x000fe20000000a00 */
[----:B------:R-:W1:Y:S01]  /*0040*/  S2R R3, SR_TID.X ;  /* 0x0000000000037919 */ /* 0x000e620000002100 */
[----:B0-----:R-:W-:Y:S01]  /*0050*/  IMAD R2, R0, -0x200, R5 ;  /* 0xfffffe0000027824 */ /* 0x001fe200078e0205 */
[----:B------:R-:W-:-:S02]  /*0060*/  CS2R R4, SRZ ;  /* 0x0000000000047805 */ /* 0x000fc4000001ff00 */
[----:B-1----:R-:W-:Y:S02]  /*0070*/  MOV R11, R3 ;  /* 0x00000003000b7202 */ /* 0x002fe40000000f00 */
[----:B------:R-:W-:-:S13]  /*0080*/  ISETP.GE.AND P0, PT, R3, R2, PT ;  /* 0x000000020300720c */ /* 0x000fda0003f06270 */
[----:B------:R-:W0:Y:S01]  /*0090*/  @!P0 LDC.64 R6, c[0x0][0x228] ;  /* 0x00008a00ff068b82 */ /* 0x000e220000000a00 */
[----:B------:R-:W-:Y:S01]  /*00a0*/  @!P0 IMAD R9, R0, 0x200, R3 ;  /* 0x0000020000098824 */ /* 0x000fe200078e0203 */
[----:B------:R-:W-:-:S04]  /*00b0*/  @!P0 IADD3 R11, R3, 0x80, RZ ;  /* 0x00000080030b8810 */ /* 0x000fc80007ffe0ff */
[----:B------:R-:W-:-:S13]  /*00c0*/  ISETP.GE.AND P1, PT, R11, R2, PT ;  /* 0x000000020b00720c */ /* 0x000fda0003f26270 */
[----:B------:R-:W-:Y:S02]  /*00d0*/  @!P1 LEA R15, R0, R11, 0x9 ;  /* 0x0000000b000f9211 */ /* 0x000fe400078e48ff */
[----:B------:R-:W-:Y:S01]  /*00e0*/  @!P1 IADD3 R11, R11, 0x80, RZ ;  /* 0x000000800b0b9810 */ /* 0x000fe20007ffe0ff */
[----:B0-----:R-:W-:-:S03]  /*00f0*/  @!P0 IMAD.WIDE.U32 R6, R9, 0x4, R6 ;  /* 0x0000000409068825 */ /* 0x001fc600078e0006 */
[C---:B------:R-:W-:Y:S02]  /*0100*/  ISETP.GE.AND P3, PT, R11.reuse, R2, PT ;  /* 0x000000020b00720c */ /* 0x040fe40003f66270 */
[----:B------:R0:W2:Y:S11]  /*0110*/  @!P0 LDG.E R5, desc[UR4][R6.64] ;  /* 0x0000000406058981 */ /* 0x0000b6000c1e1900 */
[----:B------:R-:W-:Y:S01]  /*0120*/  @!P3 LEA R17, R0, R11, 0x9 ;  /* 0x0000000b0011b211 */ /* 0x000fe200078e48ff */
[----:B------:R-:W1:Y:S01]  /*0130*/  @!P3 LDC.64 R12, c[0x0][0x228] ;  /* 0x00008a00ff0cbb82 */ /* 0x000e620000000a00 */
[----:B------:R-:W-:-:S04]  /*0140*/  @!P3 IADD3 R11, R11, 0x80, RZ ;  /* 0x000000800b0bb810 */ /* 0x000fc80007ffe0ff */
[----:B------:R-:W-:-:S13]  /*0150*/  ISETP.GE.AND P2, PT, R11, R2, PT ;  /* 0x000000020b00720c */ /* 0x000fda0003f46270 */
[----:B------:R-:W3:Y:S01]  /*0160*/  @!P2 LDC.64 R8, c[0x0][0x228] ;  /* 0x00008a00ff08ab82 */ /* 0x000ee20000000a00 */
[----:B------:R-:W-:-:S04]  /*0170*/  @!P2 IMAD R11, R0, 0x200, R11 ;  /* 0x00000200000ba824 */ /* 0x000fc800078e020b */
[----:B---3--:R-:W-:-:S03]  /*0180*/  @!P2 IMAD.WIDE.U32 R8, R11, 0x4, R8 ;  /* 0x000000040b08a825 */ /* 0x008fc600078e0008 */
[----:B------:R-:W0:Y:S01]  /*0190*/  @!P1 LDC.64 R10, c[0x0][0x228] ;  /* 0x00008a00ff0a9b82 */ /* 0x000e220000000a00 */
[----:B-1----:R-:W-:Y:S01]  /*01a0*/  @!P3 IMAD.WIDE.U32 R12, R17, 0x4, R12 ;  /* 0x00000004110cb825 */ /* 0x002fe200078e000c */
[----:B------:R2:W5:Y:S01]  /*01b0*/  @!P2 LDG.E R4, desc[UR4][R8.64] ;  /* 0x000000040804a981 */ /* 0x000562000c1e1900 */
[----:B------:R-:W-:Y:S02]  /*01c0*/  @!P0 LEA R17, R0, R3, 0x9 ;  /* 0x0000000300118211 */ /* 0x000fe400078e48ff */
[----:B0-----:R-:W-:Y:S01]  /*01d0*/  @!P1 IMAD.WIDE.U32 R6, R15, 0x4, R10 ;  /* 0x000000040f069825 */ /* 0x001fe200078e000a */
[----:B------:R-:W-:Y:S02]  /*01e0*/  CS2R R14, SRZ ;  /* 0x00000000000e7805 */ /* 0x000fe4000001ff00 */
[----:B------:R-:W0:Y:S01]  /*01f0*/  @!P0 LDC.64 R10, c[0x0][0x220] ;  /* 0x00008800ff0a8b82 */ /* 0x000e220000000a00 */
[----:B------:R-:W-:-:S03]  /*0200*/  @!P0 IADD3 R3, R3, 0x80, RZ ;  /* 0x0000008003038810 */ /* 0x000fc60007ffe0ff */
[----:B------:R1:W5:Y:S04]  /*0210*/  @!P1 LDG.E R14, desc[UR4][R6.64] ;  /* 0x00000004060e9981 */ /* 0x000368000c1e1900 */
[----:B------:R1:W5:Y:S01]  /*0220*/  @!P3 LDG.E R15, desc[UR4][R12.64] ;  /* 0x000000040c0fb981 */ /* 0x000362000c1e1900 */
[----:B------:R-:W-:Y:S01]  /*0230*/  ISETP.GE.AND P1, PT, R3, R2, PT ;  /* 0x000000020300720c */ /* 0x000fe20003f26270 */
[----:B------:R-:W-:Y:S01]  /*0240*/  BSSY B0, `(.L_x_7040) ;  /* 0x0000014000007945 */ /* 0x000fe20003800000 */
[----:B--2---:R-:W-:-:S04]  /*0250*/  @!P0 FMUL.FTZ R8, R5, R5 ;  /* 0x0000000505088220 */ /* 0x004fc80000410000 */
[----:B------:R-:W-:Y:S01]  /*0260*/  @!P0 FMUL.FTZ R5, R8, R5 ;  /* 0x0000000508058220 */ /* 0x000fe20000410000 */
[----:B0-----:R-:W-:-:S05]  /*0270*/  @!P0 IMAD.WIDE.U32 R8, R17, 0x4, R10 ;  /* 0x0000000411088825 */ /* 0x001fca00078e000a */
[----:B------:R1:W-:Y:S01]  /*0280*/  @!P0 STG.E desc[UR4][R8.64], R5 ;  /* 0x0000000508008986 */ /* 0x0003e2000c101904 */
[----:B------:R-:W-:Y:S05]  /*0290*/  @P1 BRA `(.L_x_7041) ;  /* 0x0000000000381947 */ /* 0x000fea0003800000 */
[----:B-1----:R-:W0:Y:S01]  /*02a0*/  LDC.64 R6, c[0x0][0x220] ;  /* 0x00008800ff067b82 */ /* 0x002e220000000a00 */
[----:B------:R-:W-:Y:S01]  /*02b0*/  LEA R9, R0, R3, 0x9 ;  /* 0x0000000300097211 */ /* 0x000fe200078e48ff */
[----:B------:R-:W-:Y:S02]  /*02c0*/  VIADD R3, R3, 0x80 ;  /* 0x0000008003037836 */ /* 0x000fe40000000000 */
[----:B-----5:R-:W-:-:S03]  /*02d0*/  FMUL.FTZ R5, R14, R14 ;  /* 0x0000000e0e057220 */ /* 0x020fc60000410000 */
[----:B------:R-:W-:Y:S01]  /*02e0*/  ISETP.GE.AND P0, PT, R3, R2, PT ;  /* 0x000000020300720c */ /* 0x000fe20003f06270 */
[----:B------:R-:W-:-:S12]  /*02f0*/  FMUL.FTZ R5, R5, R14 ;  /* 0x0000000e05057220 */ /* 0x000fd80000410000 */
[----:B------:R-:W-:Y:S01]  /*0300*/  @!P0 FMUL.FTZ R8, R15, R15 ;  /* 0x0000000f0f088220 */ /* 0x000fe20000410000 */
[----:B------:R-:W-:Y:S02]  /*0310*/  @!P0 LEA R11, R0, R3, 0x9 ;  /* 0x00000003000b8211 */ /* 0x000fe400078e48ff */
[----:B------:R-:W-:Y:S01]  /*0320*/  @!P0 IADD3 R3, R3, 0x80, RZ ;  /* 0x0000008003038810 */ /* 0x000fe20007ffe0ff */
[----:B------:R-:W-:Y:S01]  /*0330*/  @!P0 FMUL.FTZ R15, R8, R15 ;  /* 0x0000000f080f8220 */ /* 0x000fe20000410000 */
[----:B0-----:R-:W-:-:S04]  /*0340*/  IMAD.WIDE.U32 R8, R9, 0x4, R6 ;  /* 0x0000000409087825 */ /* 0x001fc800078e0006 */
[----:B------:R-:W-:Y:S01]  /*0350*/  @!P0 IMAD.WIDE.U32 R6, R11, 0x4, R6 ;  /* 0x000000040b068825 */ /* 0x000fe200078e0006 */
[----:B------:R0:W-:Y:S04]  /*0360*/  STG.E desc[UR4][R8.64], R5 ;  /* 0x0000000508007986 */ /* 0x0001e8000c101904 */
[----:B------:R0:W-:Y:S02]  /*0370*/  @!P0 STG.E desc[UR4][R6.64], R15 ;  /* 0x0000000f06008986 */ /* 0x0001e4000c101904 */
.L_x_7041:
[----:B------:R-:W-:Y:S05]  /*0380*/  BSYNC B0 ;  /* 0x0000000000007941 */ /* 0x000fea0003800000 */
.L_x_7040:
[----:B------:R-:W-:-:S13]  /*0390*/  ISETP.GE.AND P0, PT, R3, R2, PT ;  /* 0x000000020300720c */ /* 0x000fda0003f06270 */
[----:B------:R-:W-:Y:S05]  /*03a0*/  @P0 EXIT ;  /* 0x000000000000094d */ /* 0x000fea0003800000 */
[----:B01----:R-:W0:Y:S01]  /*03b0*/  LDC.64 R6, c[0x0][0x220] ;  /* 0x00008800ff067b82 */ /* 0x003e220000000a00 */
[----:B------:R-:W-:Y:S01]  /*03c0*/  LEA R3, R0, R3, 0x9 ;  /* 0x0000000300037211 */ /* 0x000fe200078e48ff */
[----:B-----5:R-:W-:-:S04]  /*03d0*/  FMUL.FTZ R5, R4, R4 ;  /* 0x0000000404057220 */ /* 0x020fc80000410000 */
[----:B------:R-:W-:Y:S01]  /*03e0*/  FMUL.FTZ R5, R5, R4 ;  /* 0x0000000405057220 */ /* 0x000fe20000410000 */
[----:B0-----:R-:W-:-:S05]  /*03f0*/  IMAD.WIDE.U32 R2, R3, 0x4, R6 ;  /* 0x0000000403027825 */ /* 0x001fca00078e0006 */
[----:B------:R-:W-:Y:S01]  /*0400*/  STG.E desc[UR4][R2.64], R5 ;  /* 0x0000000502007986 */ /* 0x000fe2000c101904 */
[----:B------:R-:W-:Y:S05]  /*0410*/  EXIT ;  /* 0x000000000000794d */ /* 0x000fea0003800000 */
.L_x_7042:
        /* <DEDUP_REMOVED lines=14> */
.L_x_71641:


//--------------------- .text._ZN2at6native29vectorized_elementwise_kernelILi2EZNS0_50_GLOBAL__N__2680c7bb_12_PowKernel_cu_7dd49032_316829pow_tensor_scalar_kernel_implIffEEvRNS_18TensorIteratorBaseET0_EUlfE0_St5arrayIPcLm2EEEEviS6_T1_ --------------------------
	.section	.text._ZN2at6native29vectorized_elementwise_kernelILi2EZNS0_50_GLOBAL__N__2680c7bb_12_PowKernel_cu_7dd49032_316829pow_tensor_scalar_kernel_implIffEEvRNS_18TensorIteratorBaseET0_EUlfE0_St5arrayIPcLm2EEEEviS6_T1_,"ax",@progbits
	.align	128
        .global         _ZN2at6native29vectorized_elementwise_kernelILi2EZNS0_50_GLOBAL__N__2680c7bb_12_PowKernel_cu_7dd49032_316829pow_tensor_scalar_kernel_implIffEEvRNS_18TensorIteratorBaseET0_EUlfE0_St5arrayIPcLm2EEEEviS6_T1_
        .type           _ZN2at6native29vectorized_elementwise_kernelILi2EZNS0_50_GLOBAL__N__2680c7bb_12_PowKernel_cu_7dd49032_316829pow_tensor_scalar_kernel_implIffEEvRNS_18TensorIteratorBaseET0_EUlfE0_St5arrayIPcLm2EEEEviS6_T1_,@function
        .size           _ZN2at6native29vectorized_elementwise_kernelILi2EZNS0_50_GLOBAL__N__2680c7bb_12_PowKernel_cu_7dd49032_316829pow_tensor_scalar_kernel_implIffEEvRNS_18TensorIteratorBaseET0_EUlfE0_St5arrayIPcLm2EEEEviS6_T1_,(.L_x_71642 - _ZN2at6native29vectorized_elementwise_kernelILi2EZNS0_50_GLOBAL__N__2680c7bb_12_PowKernel_cu_7dd49032_316829pow_tensor_scalar_kernel_implIffEEvRNS_18TensorIteratorBaseET0_EUlfE0_St5arrayIPcLm2EEEEviS6_T1_)
        .other          _ZN2at6native29vectorized_elementwise_kernelILi2EZNS0_50_GLOBAL__N__2680c7bb_12_PowKernel_cu_7dd49032_316829pow_tensor_scalar_kernel_implIffEEvRNS_18TensorIteratorBaseET0_EUlfE0_St5arrayIPcLm2EEEEviS6_T1_,@"STO_CUDA_ENTRY STV_DEFAULT"
_ZN2at6native29vectorized_elementwise_kernelILi2EZNS0_50_GLOBAL__N__2680c7bb_12_PowKernel_cu_7dd49032_316829pow_tensor_scalar_kernel_implIffEEvRNS_18TensorIteratorBaseET0_EUlfE0_St5arrayIPcLm2EEEEviS6_T1_:
.text._ZN2at6native29vectorized_elementwise_kernelILi2EZNS0_50_GLOBAL__N__2680c7bb_12_PowKernel_cu_7dd49032_316829pow_tensor_scalar_kernel_implIffEEvRNS_18TensorIteratorBaseET0_EUlfE0_St5arrayIPcLm2EEEEviS6_T1_:
        /* <DEDUP_REMOVED lines=14> */
[----:B------:R-:W4:Y:S04]  /*00e0*/  LDG.E.64 R8, desc[UR4][R12.64] ;  /* 0x000000040c087981 */ /* 0x000f28000c1e1b00 */
[----:B------:R-:W5:Y:S04]  /*00f0*/  LDG.E.64 R2, desc[UR4][R12.64+0x800] ;  /* 0x000800040c027981 */ /* 0x000f68000c1e1b00 */
[----:B------:R-:W5:Y:S01]  /*0100*/  LDG.E.64 R4, desc[UR4][R12.64+0xc00] ;  /* 0x000c00040c047981 */ /* 0x000f62000c1e1b00 */
[----:B--2---:R-:W-:-:S04]  /*0110*/  IMAD.WIDE.U32 R6, R0, 0x4, R6 ;  /* 0x0000000400067825 */ /* 0x004fc800078e0006 */
[----:B------:R-:W-:-:S04]  /*0120*/  IMAD.WIDE R6, R15, 0x8, R6 ;  /* 0x000000080f067825 */ /* 0x000fc800078e0206 */
[C---:B---3--:R-:W-:Y:S01]  /*0130*/  FMUL.FTZ R17, R10.reuse, R10 ;  /* 0x0000000a0a117220 */ /* 0x048fe20000410000 */
[----:B------:R-:W-:Y:S01]  /*0140*/  FMUL.FTZ R14, R11, R11 ;  /* 0x0000000b0b0e7220 */ /* 0x000fe20000410000 */
[----:B----4-:R-:W-:Y:S02]  /*0150*/  FMUL.FTZ R0, R9, R9 ;  /* 0x0000000909007220 */ /* 0x010fe40000410000 */
[----:B------:R-:W-:Y:S01]  /*0160*/  FMUL.FTZ R16, R10, R17 ;  /* 0x000000110a107220 */ /* 0x000fe20000410000 */
[----:B------:R-:W-:Y:S01]  /*0170*/  FMUL.FTZ R17, R11, R14 ;  /* 0x0000000e0b117220 */ /* 0x000fe20000410000 */
[----:B------:R-:W-:Y:S01]  /*0180*/  FMUL.FTZ R15, R8, R8 ;  /* 0x00000008080f7220 */ /* 0x000fe20000410000 */
[----:B------:R-:W-:Y:S01]  /*0190*/  FMUL.FTZ R9, R9, R0 ;  /* 0x0000000009097220 */ /* 0x000fe20000410000 */
[----:B-----5:R-:W-:Y:S01]  /*01a0*/  FMUL.FTZ R11, R2, R2 ;  /* 0x00000002020b7220 */ /* 0x020fe20000410000 */
[----:B------:R-:W-:Y:S01]  /*01b0*/  FMUL.FTZ R0, R3, R3 ;  /* 0x0000000303007220 */ /* 0x000fe20000410000 */
[----:B------:R-:W-:Y:S01]  /*01c0*/  FMUL.FTZ R13, R4, R4 ;  /* 0x00000004040d7220 */ /* 0x000fe20000410000 */
[----:B------:R-:W-:Y:S01]  /*01d0*/  FMUL.FTZ R10, R5, R5 ;  /* 0x00000005050a7220 */ /* 0x000fe20000410000 */
[----:B------:R-:W-:Y:S01]  /*01e0*/  FMUL.FTZ R8, R8, R15 ;  /* 0x0000000f08087220 */ /* 0x000fe20000410000 */
[----:B------:R-:W-:Y:S01]  /*01f0*/  FMUL.FTZ R2, R2, R11 ;  /* 0x0000000b02027220 */ /* 0x000fe20000410000 */
[----:B------:R-:W-:Y:S01]  /*0200*/  FMUL.FTZ R3, R3, R0 ;  /* 0x0000000003037220 */ /* 0x000fe20000410000 */
[----:B------:R-:W-:Y:S01]  /*0210*/  FMUL.FTZ R4, R4, R13 ;  /* 0x0000000d04047220 */ /* 0x000fe20000410000 */
[----:B------:R-:W-:Y:S01]  /*0220*/  FMUL.FTZ R5, R5, R10 ;  /* 0x0000000a05057220 */ /* 0x000fe20000410000 */
[----:B------:R-:W-:Y:S04]  /*0230*/  STG.E.64 desc[UR4][R6.64], R8 ;  /* 0x0000000806007986 */ /* 0x000fe8000c101b04 */
[----:B------:R-:W-:Y:S04]  /*0240*/  STG.E.64 desc[UR4][R6.64+0x400], R16 ;  /* 0x0004001006007986 */ /* 0x000fe8000c101b04 */
[----:B------:R-:W-:Y:S04]  /*0250*/  STG.E.64 desc[UR4][R6.64+0x800], R2 ;  /* 0x0008000206007986 */ /* 0x000fe8000c101b04 */
[----:B------:R-:W-:Y:S01]  /*0260*/  STG.E.64 desc[UR4][R6.64+0xc00], R4 ;  /* 0x000c000406007986 */ /* 0x000fe2000c101b04 */
[----:B------:R-:W-:Y:S05]  /*0270*/  EXIT ;  /* 0x000000000000794d */ /* 0x000fea0003800000 */
.L_x_7043:
[----:B------:R-:W0:Y:S01]  /*0280*/  S2R R13, SR_TID.X ;  /* 0x00000000000d7919 */ /* 0x000e220000002100 */
[----:B------:R-:W-:Y:S02]  /*0290*/  CS2R R14, SRZ ;  /* 0x00000000000e7805 */ /* 0x000fe4000001ff00 */
[----:B0-----:R-:W-:Y:S02]  /*02a0*/  ISETP.GE.AND P0, PT, R13, R12, PT ;  /* 0x0000000c0d00720c */ /* 0x001fe40003f06270 */
[----:B------:R-:W-:-:S11]  /*02b0*/  MOV R25, R13 ;  /* 0x0000000d00197202 */ /* 0x000fd60000000f00 */
[----:B------:R-:W-:Y:S01]  /*02c0*/  @!P0 IADD3 R25, R13, 0x80, RZ ;  /* 0x000000800d198810 */ /* 0x000fe20007ffe0ff */
[----:B------:R-:W0:Y:S03]  /*02d0*/  @!P0 LDC.64 R2, c[0x0][0x228] ;  /* 0x00008a00ff028b82 */ /* 0x000e260000000a00 */
[----:B------:R-:W-:-:S13]  /*02e0*/  ISETP.GE.AND P6, PT, R25, R12, PT ;  /* 0x0000000c1900720c */ /* 0x000fda0003fc6270 */
[----:B------:R-:W1:Y:S01]  /*02f0*/  @!P6 LDC.64 R4, c[0x0][0x228] ;  /* 0x00008a00ff04eb82 */ /* 0x000e620000000a00 */
[----:B------:R-:W-:Y:S02]  /*0300*/  @!P6 IADD3 R7, R0, R25, RZ ;  /* 0x000000190007e210 */ /* 0x000fe40007ffe0ff */
[----:B------:R-:W-:-:S04]  /*0310*/  @!P6 IADD3 R25, R25, 0x80, RZ ;  /* 0x000000801919e810 */ /* 0x000fc80007ffe0ff */
[----:B------:R-:W-:-:S13]  /*0320*/  ISETP.GE.AND P5, PT, R25, R12, PT ;  /* 0x0000000c1900720c */ /* 0x000fda0003fa6270 */
[C---:B------:R-:W-:Y:S01]  /*0330*/  @!P5 IADD3 R29, R0.reuse, R25, RZ ;  /* 0x00000019001dd210 */ /* 0x040fe20007ffe0ff */
[----:B------:R-:W2:Y:S01]  /*0340*/  @!P5 LDC.64 R18, c[0x0][0x228] ;  /* 0x00008a00ff12db82 */ /* 0x000ea20000000a00 */
[----:B------:R-:W-:Y:S01]  /*0350*/  @!P5 IADD3 R25, R25, 0x80, RZ ;  /* 0x000000801919d810 */ /* 0x000fe20007ffe0ff */
[----:B-1----:R-:W-:Y:S01]  /*0360*/  @!P6 IMAD.WIDE.U32 R4, R7, 0x4, R4 ;  /* 0x000000040704e825 */ /* 0x002fe200078e0004 */
[----:B------:R-:W-:Y:S02]  /*0370*/  @!P0 IADD3 R7, R0, R13, RZ ;  /* 0x0000000d00078210 */ /* 0x000fe40007ffe0ff */
[----:B------:R-:W-:Y:S02]  /*0380*/  ISETP.GE.AND P4, PT, R25, R12, PT ;  /* 0x0000000c1900720c */ /* 0x000fe40003f86270 */
[----:B------:R-:W5:Y:S01]  /*0390*/  @!P6 LDG.E R14, desc[UR4][R4.64] ;  /* 0x00000004040ee981 */ /* 0x000f62000c1e1900 */
[----:B0-----:R-:W-:-:S05]  /*03a0*/  @!P0 IMAD.WIDE.U32 R2, R7, 0x4, R2 ;  /* 0x0000000407028825 */ /* 0x001fca00078e0002 */
[----:B------:R-:W3:Y:S05]  /*03b0*/  @!P0 LDG.E R15, desc[UR4][R2.64] ;  /* 0x00000004020f8981 */ /* 0x000eea000c1e1900 */
[----:B------:R-:W-:Y:S01]  /*03c0*/  @!P4 IADD3 R27, R0, R25, RZ ;  /* 0x00000019001bc210 */ /* 0x000fe20007ffe0ff */
[----:B------:R-:W-:Y:S01]  /*03d0*/  HFMA2.MMA R16, -RZ, RZ, 0, 0 ;  /* 0x00000000ff107435 */ /* 0x000fe200000001ff */
[----:B------:R-:W-:Y:S01]  /*03e0*/  @!P4 IADD3 R25, R25, 0x80, RZ ;  /* 0x000000801919c810 */ /* 0x000fe20007ffe0ff */
[----:B------:R-:W0:Y:S03]  /*03f0*/  @!P4 LDC.64 R10, c[0x0][0x228] ;  /* 0x00008a00ff0acb82 */ /* 0x000e260000000a00 */
[----:B------:R-:W-:-:S13]  /*0400*/  ISETP.GE.AND P3, PT, R25, R12, PT ;  /* 0x0000000c1900720c */ /* 0x000fda0003f66270 */
[C---:B------:R-:W-:Y:S01]  /*0410*/  @!P3 IADD3 R23, R0.reuse, R25, RZ ;  /* 0x000000190017b210 */ /* 0x040fe20007ffe0ff */
[----:B--2---:R-:W-:Y:S01]  /*0420*/  @!P5 IMAD.WIDE.U32 R18, R29, 0x4, R18 ;  /* 0x000000041d12d825 */ /* 0x004fe200078e0012 */
[----:B------:R-:W-:Y:S01]  /*0430*/  @!P3 IADD3 R25, R25, 0x80, RZ ;  /* 0x000000801919b810 */ /* 0x000fe20007ffe0ff */
[----:B------:R-:W1:Y:S03]  /*0440*/  @!P3 LDC.64 R8, c[0x0][0x228] ;  /* 0x00008a00ff08bb82 */ /* 0x000e660000000a00 */
[----:B------:R-:W-:Y:S01]  /*0450*/  ISETP.GE.AND P2, PT, R25, R12, PT ;  /* 0x0000000c1900720c */ /* 0x000fe20003f46270 */
[----:B------:R2:W5:Y:S04]  /*0460*/  @!P5 LDG.E R16, desc[UR4][R18.64] ;  /* 0x000000041210d981 */ /* 0x000568000c1e1900 */
[----:B--2---:R-:W2:Y:S08]  /*0470*/  @!P0 LDC.64 R18, c[0x0][0x220] ;  /* 0x00008800ff128b82 */ /* 0x004eb00000000a00 */
[----:B------:R-:W-:-:S02]  /*0480*/  @!P2 IADD3 R21, R0, R25, RZ ;  /* 0x000000190015a210 */ /* 0x000fc40007ffe0ff */
[----:B------:R-:W-:-:S04]  /*0490*/  @!P2 IADD3 R25, R25, 0x80, RZ ;  /* 0x000000801919a810 */ /* 0x000fc80007ffe0ff */
[----:B------:R-:W-:Y:S01]  /*04a0*/  ISETP.GE.AND P1, PT, R25, R12, PT ;  /* 0x0000000c1900720c */ /* 0x000fe20003f26270 */
[----:B------:R-:W4:-:S12]  /*04b0*/  @!P2 LDC.64 R2, c[0x0][0x228] ;  /* 0x00008a00ff02ab82 */ /* 0x000f180000000a00 */
[----:B------:R-:W-:Y:S01]  /*04c0*/  @!P1 IADD3 R17, R0, R25, RZ ;  /* 0x0000001900119210 */ /* 0x000fe20007ffe0ff */
[----:B------:R-:W0:Y:S01]  /*04d0*/  @!P1 LDC.64 R4, c[0x0][0x228] ;  /* 0x00008a00ff049b82 */ /* 0x000e220000000a00 */
[----:B------:R-:W-:-:S04]  /*04e0*/  @!P1 IADD3 R25, R25, 0x80, RZ ;  /* 0x0000008019199810 */ /* 0x000fc80007ffe0ff */
[----:B------:R-:W-:-:S13]  /*04f0*/  ISETP.GE.AND P6, PT, R25, R12, PT ;  /* 0x0000000c1900720c */ /* 0x000fda0003fc6270 */
[----:B------:R-:W2:Y:S01]  /*0500*/  @!P6 LDC.64 R6, c[0x0][0x228] ;  /* 0x00008a00ff06eb82 */ /* 0x000ea20000000a00 */
[----:B------:R-:W-:Y:S01]  /*0510*/  @!P6 IADD3 R25, R0, R25, RZ ;  /* 0x000000190019e210 */ /* 0x000fe20007ffe0ff */
[----:B-1----:R-:W-:Y:S01]  /*0520*/  @!P3 IMAD.WIDE.U32 R8, R23, 0x4, R8 ;  /* 0x000000041708b825 */ /* 0x002fe200078e0008 */
[----:B------:R-:W-:-:S03]  /*0530*/  CS2R R22, SRZ ;  /* 0x0000000000167805 */ /* 0x000fc6000001ff00 */
[----:B----4-:R-:W-:Y:S01]  /*0540*/  @!P2 IMAD.WIDE.U32 R2, R21, 0x4, R2 ;  /* 0x000000041502a825 */ /* 0x010fe200078e0002 */
[----:B------:R-:W-:-:S03]  /*0550*/  CS2R R20, SRZ ;  /* 0x0000000000147805 */ /* 0x000fc6000001ff00 */
[----:B0-----:R-:W-:Y:S01]  /*0560*/  @!P1 IMAD.WIDE.U32 R4, R17, 0x4, R4 ;  /* 0x0000000411049825 */ /* 0x001fe200078e0004 */
[----:B------:R-:W-:Y:S01]  /*0570*/  MOV R17, RZ ;  /* 0x000000ff00117202 */ /* 0x000fe20000000f00 */
[----:B------:R0:W5:Y:S02]  /*0580*/  @!P2 LDG.E R22, desc[UR4][R2.64] ;  /* 0x000000040216a981 */ /* 0x000164000c1e1900 */
[----:B------:R-:W-:Y:S02]  /*0590*/  @!P4 IMAD.WIDE.U32 R10, R27, 0x4, R10 ;  /* 0x000000041b0ac825 */ /* 0x000fe400078e000a */
[----:B------:R0:W5:Y:S04]  /*05a0*/  @!P3 LDG.E R21, desc[UR4][R8.64] ;  /* 0x000000040815b981 */ /* 0x000168000c1e1900 */
[----:B------:R0:W5:Y:S01]  /*05b0*/  @!P4 LDG.E R20, desc[UR4][R10.64] ;  /* 0x000000040a14c981 */ /* 0x000162000c1e1900 */
[----:B--2---:R-:W-:Y:S01]  /*05c0*/  @!P6 IMAD.WIDE.U32 R6, R25, 0x4, R6 ;  /* 0x000000041906e825 */ /* 0x004fe200078e0006 */
[----:B------:R-:W-:-:S02]  /*05d0*/  @!P0 IADD3 R25, R0, R13, RZ ;  /* 0x0000000d00198210 */ /* 0x000fc40007ffe0ff */
[----:B------:R0:W5:Y:S01]  /*05e0*/  @!P1 LDG.E R23, desc[UR4][R4.64] ;  /* 0x0000000404179981 */ /* 0x000162000c1e1900 */
[----:B------:R-:W-:Y:S02]  /*05f0*/  @!P0 IADD3 R13, R13, 0x80, RZ ;  /* 0x000000800d0d8810 */ /* 0x000fe40007ffe0ff */
[----:B------:R-:W-:Y:S01]  /*0600*/  @!P0 IMAD.WIDE.U32 R18, R25, 0x4, R18 ;  /* 0x0000000419128825 */ /* 0x000fe200078e0012 */
[----:B------:R0:W5:Y:S01]  /*0610*/  @!P6 LDG.E R17, desc[UR4][R6.64] ;  /* 0x000000040611e981 */ /* 0x000162000c1e1900 */
[----:B------:R-:W-:Y:S04]  /*0620*/  BSSY B0, `(.L_x_7044) ;  /* 0x000003c000007945 */ /* 0x000fe80003800000 */
[----:B------:R-:W-:Y:S01]  /*0630*/  BSSY B1, `(.L_x_7045) ;  /* 0x0000032000017945 */ /* 0x000fe20003800000 */
[----:B---3--:R-:W-:-:S04]  /*0640*/  @!P0 FMUL.FTZ R24, R15, R15 ;  /* 0x0000000f0f188220 */ /* 0x008fc80000410000 */
[----:B------:R-:W-:-:S05]  /*0650*/  @!P0 FMUL.FTZ R15, R24, R15 ;  /* 0x0000000f180f8220 */ /* 0x000fca0000410000 */
[----:B------:R0:W-:Y:S01]  /*0660*/  @!P0 STG.E desc[UR4][R18.64], R15 ;  /* 0x0000000f12008986 */ /* 0x0001e2000c101904 */
[----:B------:R-:W-:-:S13]  /*0670*/  ISETP.GE.AND P0, PT, R13, R12, PT ;  /* 0x0000000c0d00720c */ /* 0x000fda0003f06270 */
[----:B0-----:R-:W-:Y:S05]  /*0680*/  @P0 BRA `(.L_x_7046) ;  /* 0x0000000000400947 */ /* 0x001fea0003800000 */
[----:B------:R-:W0:Y:S01]  /*0690*/  LDC.64 R2, c[0x0][0x220] ;  /* 0x00008800ff027b82 */ /* 0x000e220000000a00 */
[----:B------:R-:W-:Y:S01]  /*06a0*/  IADD3 R7, R0, R13, RZ ;  /* 0x0000000d00077210 */ /* 0x000fe20007ffe0ff */
[----:B-----5:R-:W-:Y:S01]  /*06b0*/  FMUL.FTZ R5, R14, R14 ;  /* 0x0000000e0e057220 */ /* 0x020fe20000410000 */
[----:B------:R-:W-:-:S03]  /*06c0*/  IADD3 R13, R13, 0x80, RZ ;  /* 0x000000800d0d7810 */ /* 0x000fc60007ffe0ff */
[----:B------:R-:W-:Y:S01]  /*06d0*/  FMUL.FTZ R5, R5, R14 ;  /* 0x0000000e05057220 */ /* 0x000fe20000410000 */
[----:B------:R-:W-:Y:S01]  /*06e0*/  ISETP.GE.AND P0, PT, R13, R12, PT ;  /* 0x0000000c0d00720c */ /* 0x000fe20003f06270 */
[----:B0-----:R-:W-:-:S05]  /*06f0*/  IMAD.WIDE.U32 R2, R7, 0x4, R2 ;  /* 0x0000000407027825 */ /* 0x001fca00078e0002 */
[----:B------:R0:W-:Y:S07]  /*0700*/  STG.E desc[UR4][R2.64], R5 ;  /* 0x0000000502007986 */ /* 0x0001ee000c101904 */
[----:B------:R-:W-:Y:S05]  /*0710*/  @P0 BRA `(.L_x_7047) ;  /* 0x0000000000400947 */ /* 0x000fea0003800000 */
[----:B0-----:R-:W0:Y:S01]  /*0720*/  LDC.64 R2, c[0x0][0x220] ;  /* 0x00008800ff027b82 */ /* 0x001e220000000a00 */
[----:B------:R-:W-:Y:S01]  /*0730*/  IADD3 R7, R0, R13, RZ ;  /* 0x0000000d00077210 */ /* 0x000fe20007ffe0ff */
[----:B------:R-:W-:Y:S01]  /*0740*/  FMUL.FTZ R5, R16, R16 ;  /* 0x0000001010057220 */ /* 0x000fe20000410000 */
[----:B------:R-:W-:-:S03]  /*0750*/  IADD3 R13, R13, 0x80, RZ ;  /* 0x000000800d0d7810 */ /* 0x000fc60007ffe0ff */
[----:B------:R-:W-:Y:S01]  /*0760*/  FMUL.FTZ R5, R5, R16 ;  /* 0x0000001005057220 */ /* 0x000fe20000410000 */
[----:B0-----:R-:W-:-:S05]  /*0770*/  IMAD.WIDE.U32 R2, R7, 0x4, R2 ;  /* 0x0000000407027825 */ /* 0x001fca00078e0002 */
[----:B------:R0:W-:Y:S02]  /*0780*/  STG.E desc[UR4][R2.64], R5 ;  /* 0x0000000502007986 */ /* 0x0001e4000c101904 */
.L_x_7046:
[----:B------:R-:W-:-:S13]  /*0790*/  ISETP.GE.AND P0, PT, R13, R12, PT ;  /* 0x0000000c0d00720c */ /* 0x000fda0003f06270 */
[----:B------:R-:W-:Y:S05]  /*07a0*/  @P0 BRA `(.L_x_7048) ;  /* 0x0000000000400947 */ /* 0x000fea0003800000 */
[----:B0-----:R-:W0:Y:S01]  /*07b0*/  LDC.64 R2, c[0x0][0x220] ;  /* 0x00008800ff027b82 */ /* 0x001e220000000a00 */
[----:B------:R-:W-:Y:S01]  /*07c0*/  IADD3 R7, R0, R13, RZ ;  /* 0x0000000d00077210 */ /* 0x000fe20007ffe0ff */
[----:B-----5:R-:W-:Y:S01]  /*07d0*/  FMUL.FTZ R5, R20, R20 ;  /* 0x0000001414057220 */ /* 0x020fe20000410000 */
[----:B------:R-:W-:-:S03]  /*07e0*/  IADD3 R13, R13, 0x80, RZ ;  /* 0x000000800d0d7810 */ /* 0x000fc60007ffe0ff */
[----:B------:R-:W-:Y:S01]  /*07f0*/  FMUL.FTZ R5, R5, R20 ;  /* 0x0000001405057220 */ /* 0x000fe20000410000 */
[----:B0-----:R-:W-:-:S05]  /*0800*/  IMAD.WIDE.U32 R2, R7, 0x4, R2 ;  /* 0x0000000407027825 */ /* 0x001fca00078e0002 */
[----:B------:R1:W-:Y:S02]  /*0810*/  STG.E desc[UR4][R2.64], R5 ;  /* 0x0000000502007986 */ /* 0x0003e4000c101904 */
.L_x_7047:
[----:B------:R-:W-:-:S13]  /*0820*/  ISETP.GE.AND P0, PT, R13, R12, PT ;  /* 0x0000000c0d00720c */ /* 0x000fda0003f06270 */
[----:B------:R-:W-:Y:S05]  /*0830*/  @P0 BRA `(.L_x_7049) ;  /* 0x0000000000440947 */ /* 0x000fea0003800000 */
[----:B01----:R-:W0:Y:S01]  /*0840*/  LDC.64 R2, c[0x0][0x220] ;  /* 0x00008800ff027b82 */ /* 0x003e220000000a00 */
[----:B------:R-:W-:Y:S01]  /*0850*/  IADD3 R5, R0, R13, RZ ;  /* 0x0000000d00057210 */ /* 0x000fe20007ffe0ff */
[----:B------:R-:W-:Y:S01]  /*0860*/  FMUL.FTZ R4, R21, R21 ;  /* 0x0000001515047220 */ /* 0x000fe20000410000 */
[----:B------:R-:W-:-:S03]  /*0870*/  IADD3 R13, R13, 0x80, RZ ;  /* 0x000000800d0d7810 */ /* 0x000fc60007ffe0ff */
[----:B------:R-:W-:Y:S01]  /*0880*/  FMUL.FTZ R21, R4, R21 ;  /* 0x0000001504157220 */ /* 0x000fe20000410000 */
[----:B0-----:R-:W-:-:S05]  /*0890*/  IMAD.WIDE.U32 R2, R5, 0x4, R2 ;  /* 0x0000000405027825 */ /* 0x001fca00078e0002 */
[----:B------:R1:W-:Y:S02]  /*08a0*/  STG.E desc[UR4][R2.64], R21 ;  /* 0x0000001502007986 */ /* 0x0003e4000c101904 */
.L_x_7048:
[----:B------:R-:W-:-:S13]  /*08b0*/  ISETP.GE.AND P0, PT, R13, R12, PT ;  /* 0x0000000c0d00720c */ /* 0x000fda0003f06270 */
[----:B------:R-:W-:Y:S05]  /*08c0*/  @P0 BREAK B1 ;  /* 0x0000000000010942 */ /* 0x000fea0003800000 */
[----:B------:R-:W-:Y:S05]  /*08d0*/  @P0 BRA `(.L_x_7050) ;  /* 0x0000000000400947 */ /* 0x000fea0003800000 */
[----:B01----:R-:W0:Y:S01]  /*08e0*/  LDC.64 R2, c[0x0][0x220] ;  /* 0x00008800ff027b82 */ /* 0x003e220000000a00 */
[----:B------:R-:W-:Y:S01]  /*08f0*/  IADD3 R7, R0, R13, RZ ;  /* 0x0000000d00077210 */ /* 0x000fe20007ffe0ff */
[----:B-----5:R-:W-:Y:S01]  /*0900*/  FMUL.FTZ R5, R22, R22 ;  /* 0x0000001616057220 */ /* 0x020fe20000410000 */
[----:B------:R-:W-:-:S03]  /*0910*/  IADD3 R13, R13, 0x80, RZ ;  /* 0x000000800d0d7810 */ /* 0x000fc60007ffe0ff */
[----:B------:R-:W-:Y:S01]  /*0920*/  FMUL.FTZ R5, R5, R22 ;  /* 0x0000001605057220 */ /* 0x000fe20000410000 */
[----:B0-----:R-:W-:-:S05]  /*0930*/  IMAD.WIDE.U32 R2, R7, 0x4, R2 ;  /* 0x0000000407027825 */ /* 0x001fca00078e0002 */
[----:B------:R2:W-:Y:S02]  /*0940*/  STG.E desc[UR4][R2.64], R5 ;  /* 0x0000000502007986 */ /* 0x0005e4000c101904 */
.L_x_7049:
[----:B------:R-:W-:Y:S05]  /*0950*/  BSYNC B1 ;  /* 0x0000000000017941 */ /* 0x000fea0003800000 */
.L_x_7045:
[----:B------:R-:W-:-:S13]  /*0960*/  ISETP.GE.AND P0, PT, R13, R12, PT ;  /* 0x0000000c0d00720c */ /* 0x000fda0003f06270 */
[----:B012---:R-:W0:Y:S01]  /*0970*/  @!P0 LDC.64 R2, c[0x0][0x220] ;  /* 0x00008800ff028b82 */ /* 0x007e220000000a00 */
[----:B------:R-:W-:Y:S01]  /*0980*/  @!P0 IADD3 R5, R0, R13, RZ ;  /* 0x0000000d00058210 */ /* 0x000fe20007ffe0ff */
[----:B------:R-:W-:Y:S01]  /*0990*/  @!P0 FMUL.FTZ R4, R23, R23 ;  /* 0x0000001717048220 */ /* 0x000fe20000410000 */
[----:B------:R-:W-:-:S03]  /*09a0*/  @!P0 IADD3 R13, R13, 0x80, RZ ;  /* 0x000000800d0d8810 */ /* 0x000fc60007ffe0ff */
[----:B------:R-:W-:Y:S01]  /*09b0*/  @!P0 FMUL.FTZ R23, R4, R23 ;  /* 0x0000001704178220 */ /* 0x000fe20000410000 */
[----:B0-----:R-:W-:-:S05]  /*09c0*/  @!P0 IMAD.WIDE.U32 R2, R5, 0x4, R2 ;  /* 0x0000000405028825 */ /* 0x001fca00078e0002 */
[----:B------:R2:W-:Y:S02]  /*09d0*/  @!P0 STG.E desc[UR4][R2.64], R23 ;  /* 0x0000001702008986 */ /* 0x0005e4000c101904 */
.L_x_7050:
[----:B------:R-:W-:Y:S05]  /*09e0*/  BSYNC B0 ;  /* 0x0000000000007941 */ /* 0x000fea0003800000 */
.L_x_7044:
[----:B------:R-:W-:Y:S05]  /*09f0*/  WARPSYNC.ALL ;  /* 0x0000000000007948 */ /* 0x000fea0003800000 */
[----:B------:R-:W-:-:S13]  /*0a00*/  ISETP.GE.AND P0, PT, R13, R12, PT ;  /* 0x0000000c0d00720c */ /* 0x000fda0003f06270 */
[----:B------:R-:W-:Y:S05]  /*0a10*/  @P0 EXIT ;  /* 0x000000000000094d */ /* 0x000fea0003800000 */
[----:B012---:R-:W0:Y:S01]  /*0a20*/  LDC.64 R2, c[0x0][0x220] ;  /* 0x00008800ff027b82 */ /* 0x007e220000000a00 */
[----:B------:R-:W-:Y:S01]  /*0a30*/  IADD3 R13, R0, R13, RZ ;  /* 0x0000000d000d7210 */ /* 0x000fe20007ffe0ff */
[----:B-----5:R-:W-:-:S04]  /*0a40*/  FMUL.FTZ R0, R17, R17 ;  /* 0x0000001111007220 */ /* 0x020fc80000410000 */
[----:B------:R-:W-:Y:S01]  /*0a50*/  FMUL.FTZ R17, R0, R17 ;  /* 0x0000001100117220 */ /* 0x000fe20000410000 */
[----:B0-----:R-:W-:-:S05]  /*0a60*/  IMAD.WIDE.U32 R2, R13, 0x4, R2 ;  /* 0x000000040d027825 */ /* 0x001fca00078e0002 */
[----:B------:R-:W-:Y:S01]  /*0a70*/  STG.E desc[UR4][R2.64], R17 ;  /* 0x0000001102007986 */ /* 0x000fe2000c101904 */
[----:B------:R-:W-:Y:S05]  /*0a80*/  EXIT ;  /* 0x000000000000794d */ /* 0x000fea0003800000 */
.L_x_7051:
        /* <DEDUP_REMOVED lines=15> */
.L_x_71642:


//--------------------- .text._ZN2at6native29vectorized_elementwise_kernelILi4EZNS0_50_GLOBAL__N__2680c7bb_12_PowKernel_cu_7dd49032_316829pow_tensor_scalar_kernel_implIffEEvRNS_18TensorIteratorBaseET0_EUlfE0_St5arrayIPcLm2EEEEviS6_T1_ --------------------------
	.section	.text._ZN2at6native29vectorized_elementwise_kernelILi4EZNS0_50_GLOBAL__N__2680c7bb_12_PowKernel_cu_7dd49032_316829pow_tensor_scalar_kernel_implIffEEvRNS_18TensorIteratorBaseET0_EUlfE0_St5arrayIPcLm2EEEEviS6_T1_,"ax",@progbits
	.align	128
        .global         _ZN2at6native29vectorized_elementwise_kernelILi4EZNS0_50_GLOBAL__N__2680c7bb_12_PowKernel_cu_7dd49032_316829pow_tensor_scalar_kernel_implIffEEvRNS_18TensorIteratorBaseET0_EUlfE0_St5arrayIPcLm2EEEEviS6_T1_
        .type           _ZN2at6native29vectorized_elementwise_kernelILi4EZNS0_50_GLOBAL__N__2680c7bb_12_PowKernel_cu_7dd49032_316829pow_tensor_scalar_kernel_implIffEEvRNS_18TensorIteratorBaseET0_EUlfE0_St5arrayIPcLm2EEEEviS6_T1_,@function
        .size           _ZN2at6native29vectorized_elementwise_kernelILi4EZNS0_50_GLOBAL__N__2680c7bb_12_PowKernel_cu_7dd49032_316829pow_tensor_scalar_kernel_implIffEEvRNS_18TensorIteratorBaseET0_EUlfE0_St5arrayIPcLm2EEEEviS6_T1_,(.L_x_71643 - _ZN2at6native29vectorized_elementwise_kernelILi4EZNS0_50_GLOBAL__N__2680c7bb_12_PowKernel_cu_7dd49032_316829pow_tensor_scalar_kernel_implIffEEvRNS_18TensorIteratorBaseET0_EUlfE0_St5arrayIPcLm2EEEEviS6_T1_)
        .other          _ZN2at6native29vectorized_elementwise_kernelILi4EZNS0_50_GLOBAL__N__2680c7bb_12_PowKernel_cu_7dd49032_316829pow_tensor_scalar_kernel_implIffEEvRNS_18TensorIteratorBaseET0_EUlfE0_St5arrayIPcLm2EEEEviS6_T1_,@"STO_CUDA_ENTRY STV_DEFAULT"
_ZN2at6native29vectorized_elementwise_kernelILi4EZNS0_50_GLOBAL__N__2680c7bb_12_PowKernel_cu_7dd49032_316829pow_tensor_scalar_kernel_implIffEEvRNS_18TensorIteratorBaseET0_EUlfE0_St5arrayIPcLm2EEEEviS6_T1_:
.text._ZN2at6native29vectorized_elementwise_kernelILi4EZNS0_50_GLOBAL__N__2680c7bb_12_PowKernel_cu_7dd49032_316829pow_tensor_scalar_kernel_implIffEEvRNS_18TensorIteratorBaseET0_EUlfE0_St5arrayIPcLm2EEEEviS6_T1_:
        /* <DEDUP_REMOVED lines=13> */
[----:B------:R-:W2:Y:S04]  /*00d0*/  LDG.E.128 R8, desc[UR4][R12.64] ;  /* 0x000000040c087981 */ /* 0x000ea8000c1e1d00 */
[----:B------:R-:W3:Y:S01]  /*00e0*/  LDG.E.128 R4, desc[UR4][R12.64+0x800] ;  /* 0x000800040c047981 */ /* 0x000ee2000c1e1d00 */
[----:B0-----:R-:W-:-:S04]  /*00f0*/  IMAD.WIDE.U32 R2, R0, 0x4, R2 ;  /* 0x0000000400027825 */ /* 0x001fc800078e0002 */
[----:B------:R-:W-:-:S04]  /*0100*/  IMAD.WIDE R2, R15, 0x10, R2 ;  /* 0x000000100f027825 */ /* 0x000fc800078e0202 */
[----:B--2---:R-:W-:Y:S01]  /*0110*/  FMUL.FTZ R15, R8, R8 ;  /* 0x00000008080f7220 */ /* 0x004fe20000410000 */
[----:B------:R-:W-:Y:S01]  /*0120*/  FMUL.FTZ R0, R9, R9 ;  /* 0x0000000909007220 */ /* 0x000fe20000410000 */
[----:B------:R-:W-:Y:S01]  /*0130*/  FMUL.FTZ R17, R10, R10 ;  /* 0x0000000a0a117220 */ /* 0x000fe20000410000 */
[----:B------:R-:W-:Y:S01]  /*0140*/  FMUL.FTZ R14, R11, R11 ;  /* 0x0000000b0b0e7220 */ /* 0x000fe20000410000 */
[----:B------:R-:W-:Y:S01]  /*0150*/  FMUL.FTZ R8, R8, R15 ;  /* 0x0000000f08087220 */ /* 0x000fe20000410000 */
[----:B------:R-:W-:Y:S01]  /*0160*/  FMUL.FTZ R9, R9, R0 ;  /* 0x0000000009097220 */ /* 0x000fe20000410000 */
[----:B---3--:R-:W-:Y:S01]  /*0170*/  FMUL.FTZ R13, R4, R4 ;  /* 0x00000004040d7220 */ /* 0x008fe20000410000 */
        /* <DEDUP_REMOVED lines=9> */
[----:B------:R-:W-:Y:S04]  /*0210*/  STG.E.128 desc[UR4][R2.64], R8 ;  /* 0x0000000802007986 */ /* 0x000fe8000c101d04 */
[----:B------:R-:W-:Y:S01]  /*0220*/  STG.E.128 desc[UR4][R2.64+0x800], R4 ;  /* 0x0008000402007986 */ /* 0x000fe2000c101d04 */
[----:B------:R-:W-:Y:S05]  /*0230*/  EXIT ;  /* 0x000000000000794d */ /* 0x000fea0003800000 */
.L_x_7052:
        /* <DEDUP_REMOVED lines=81> */
.L_x_7055:
        /* <DEDUP_REMOVED lines=9> */
.L_x_7056:
        /* <DEDUP_REMOVED lines=9> */
.L_x_7057:
        /* <DEDUP_REMOVED lines=10> */
.L_x_7058:
[----:B------:R-:W-:Y:S05]  /*0910*/  BSYNC B1 ;  /* 0x0000000000017941 */ /* 0x000fea0003800000 */
.L_x_7054:
        /* <DEDUP_REMOVED lines=8> */
.L_x_7059:
[----:B------:R-:W-:Y:S05]  /*09a0*/  BSYNC B0 ;  /* 0x0000000000007941 */ /* 0x000fea0003800000 */
.L_x_7053:
        /* <DEDUP_REMOVED lines=10> */
.L_x_7060:
        /* <DEDUP_REMOVED lines=11> */
.L_x_71643:


//--------------------- .text._ZN2at6native29vectorized_elementwise_kernelILi8EZNS0_50_GLOBAL__N__2680c7bb_12_PowKernel_cu_7dd49032_316829pow_tensor_scalar_kernel_implIffEEvRNS_18TensorIteratorBaseET0_EUlfE0_St5arrayIPcLm2EEEEviS6_T1_ --------------------------
	.section	.text._ZN2at6native29vectorized_elementwise_kernelILi8EZNS0_50_GLOBAL__N__2680c7bb_12_PowKernel_cu_7dd49032_316829pow_tensor_scalar_kernel_implIffEEvRNS_18TensorIteratorBaseET0_EUlfE0_St5arrayIPcLm2EEEEviS6_T1_,"ax",@progbits
	.align	128
        .global         _ZN2at6native29vectorized_elementwise_kernelILi8EZNS0_50_GLOBAL__N__2680c7bb_12_PowKernel_cu_7dd49032_316829pow_tensor_scalar_kernel_implIffEEvRNS_18TensorIteratorBaseET0_EUlfE0_St5arrayIPcLm2EEEEviS6_T1_
        .type           _ZN2at6native29vectorized_elementwise_kernelILi8EZNS0_50_GLOBAL__N__2680c7bb_12_PowKernel_cu_7dd49032_316829pow_tensor_scalar_kernel_implIffEEvRNS_18TensorIteratorBaseET0_EUlfE0_St5arrayIPcLm2EEEEviS6_T1_,@function
        .size           _ZN2at6native29vectorized_elementwise_kernelILi8EZNS0_50_GLOBAL__N__2680c7bb_12_PowKernel_cu_7dd49032_316829pow_tensor_scalar_kernel_implIffEEvRNS_18TensorIteratorBaseET0_EUlfE0_St5arrayIPcLm2EEEEviS6_T1_,(.L_x_71644 - _ZN2at6native29vectorized_elementwise_kernelILi8EZNS0_50_GLOBAL__N__2680c7bb_12_PowKernel_cu_7dd49032_316829pow_tensor_scalar_kernel_implIffEEvRNS_18TensorIteratorBaseET0_EUlfE0_St5arrayIPcLm2EEEEviS6_T1_)
        .other          _ZN2at6native29vectorized_elementwise_kernelILi8EZNS0_50_GLOBAL__N__2680c7bb_12_PowKernel_cu_7dd49032_316829pow_tensor_scalar_kernel_implIffEEvRNS_18TensorIteratorBaseET0_EUlfE0_St5arrayIPcLm2EEEEviS6_T1_,@"STO_CUDA_ENTRY STV_DEFAULT"
_ZN2at6native29vectorized_elementwise_kernelILi8EZNS0_50_GLOBAL__N__2680c7bb_12_PowKernel_cu_7dd49032_316829pow_tensor_scalar_kernel_implIffEEvRNS_18TensorIteratorBaseET0_EUlfE0_St5arrayIPcLm2EEEEviS6_T1_:
.text._ZN2at6native29vectorized_elementwise_kernelILi8EZNS0_50_GLOBAL__N__2680c7bb_12_PowKernel_cu_7dd49032_316829pow_tensor_scalar_kernel_implIffEEvRNS_18TensorIteratorBaseET0_EUlfE0_St5arrayIPcLm2EEEEviS6_T1_:
        /* <DEDUP_REMOVED lines=36> */
.L_x_7061:
        /* <DEDUP_REMOVED lines=81> */
.L_x_7064:
        /* <DEDUP_REMOVED lines=9> */
.L_x_7065:
        /* <DEDUP_REMOVED lines=9> */
.L_x_7066:
        /* <DEDUP_REMOVED lines=10> */
.L_x_7067:
[----:B------:R-:W-:Y:S05]  /*0910*/  BSYNC B1 ;  /* 0x0000000000017941 */ /* 0x000fea0003800000 */
.L_x_7063:
        /* <DEDUP_REMOVED lines=8> */
.L_x_7068:
[----:B------:R-:W-:Y:S05]  /*09a0*/  BSYNC B0 ;  /* 0x0000000000007941 */ /* 0x000fea0003800000 */
.L_x_7062:
        /* <DEDUP_REMOVED lines=10> */
.L_x_7069:
        /* <DEDUP_REMOVED lines=11> */
.L_x_71644:


//--------------------- .text._ZN2at6native18elementwise_kernelILi128ELi4EZNS0_15gpu_kernel_implIZNS0_50_GLOBAL__N__2680c7bb_12_PowKernel_cu_7dd49032_316829pow_tensor_scalar_kernel_implIffEEvRNS_18TensorIteratorBaseET0_EUlfE_EEvS6_RKT_EUliE_EEviT1_ --------------------------
	.section	.text._ZN2at6native18elementwise_kernelILi128ELi4EZNS0_15gpu_kernel_implIZNS0_50_GLOBAL__N__2680c7bb_12_PowKernel_cu_7dd49032_316829pow_tensor_scalar_kernel_implIffEEvRNS_18TensorIteratorBaseET0_EUlfE_EEvS6_RKT_EUliE_EEviT1_,"ax",@progbits
	.align	128
        .global         _ZN2at6native18elementwise_kernelILi128ELi4EZNS0_15gpu_kernel_implIZNS0_50_GLOBAL__N__2680c7bb_12_PowKernel_cu_7dd49032_316829pow_tensor_scalar_kernel_implIffEEvRNS_18TensorIteratorBaseET0_EUlfE_EEvS6_RKT_EUliE_EEviT1_
        .type           _ZN2at6native18elementwise_kernelILi128ELi4EZNS0_15gpu_kernel_implIZNS0_50_GLOBAL__N__2680c7bb_12_PowKernel_cu_7dd49032_316829pow_tensor_scalar_kernel_implIffEEvRNS_18TensorIteratorBaseET0_EUlfE_EEvS6_RKT_EUliE_EEviT1_,@function
        .size           _ZN2at6native18elementwise_kernelILi128ELi4EZNS0_15gpu_kernel_implIZNS0_50_GLOBAL__N__2680c7bb_12_PowKernel_cu_7dd49032_316829pow_tensor_scalar_kernel_implIffEEvRNS_18TensorIteratorBaseET0_EUlfE_EEvS6_RKT_EUliE_EEviT1_,(.L_x_71645 - _ZN2at6native18elementwise_kernelILi128ELi4EZNS0_15gpu_kernel_implIZNS0_50_GLOBAL__N__2680c7bb_12_PowKernel_cu_7dd49032_316829pow_tensor_scalar_kernel_implIffEEvRNS_18TensorIteratorBaseET0_EUlfE_EEvS6_RKT_EUliE_EEviT1_)
        .other          _ZN2at6native18elementwise_kernelILi128ELi4EZNS0_15gpu_kernel_implIZNS0_50_GLOBAL__N__2680c7bb_12_PowKernel_cu_7dd49032_316829pow_tensor_scalar_kernel_implIffEEvRNS_18TensorIteratorBaseET0_EUlfE_EEvS6_RKT_EUliE_EEviT1_,@"STO_CUDA_ENTRY STV_DEFAULT"
_ZN2at6native18elementwise_kernelILi128ELi4EZNS0_15gpu_kernel_implIZNS0_50_GLOBAL__N__2680c7bb_12_PowKernel_cu_7dd49032_316829pow_tensor_scalar_kernel_implIffEEvRNS_18TensorIteratorBaseET0_EUlfE_EEvS6_RKT_EUliE_EEviT1_:
.text._ZN2at6native18elementwise_kernelILi128ELi4EZNS0_15gpu_kernel_implIZNS0_50_GLOBAL__N__2680c7bb_12_PowKernel_cu_7dd49032_316829pow_tensor_scalar_kernel_implIffEEvRNS_18TensorIteratorBaseET0_EUlfE_EEvS6_RKT_EUliE_EEviT1_:
        /* <DEDUP_REMOVED lines=313> */
.L_x_7072:
        /* <DEDUP_REMOVED lines=22> */
.L_x_7077:
[----:B------:R-:W2:Y:S02]  /*14f0*/  LDG.E.U8 R0, desc[UR36][R2.64] ;  /* 0x0000002402007981 */ /* 0x000ea4000c1e1100 */
[----:B--2---:R-:W-:Y:S01]  /*1500*/  I2FP.F32.U32 R0, R0 ;  /* 0x0000000000007245 */ /* 0x004fe20000201000 */
[----:B------:R-:W-:Y:S06]  /*1510*/  BRA `(.L_x_7079) ;  /* 0x0000000c002c7947 */ /* 0x000fec0003800000 */
.L_x_7076:
        /* <DEDUP_REMOVED lines=9> */
.L_x_7081:
[----:B------:R-:W2:Y:S02]  /*15b0*/  LDG.E R0, desc[UR36][R2.64] ;  /* 0x0000002402007981 */ /* 0x000ea4000c1e1900 */
[----:B--2---:R-:W-:Y:S01]  /*15c0*/  I2FP.F32.S32 R0, R0 ;  /* 0x0000000000007245 */ /* 0x004fe20000201400 */
[----:B------:R-:W-:Y:S06]  /*15d0*/  BRA `(.L_x_7079) ;  /* 0x0000000800fc7947 */ /* 0x000fec0003800000 */
.L_x_7080:
[----:B------:R-:W2:Y:S02]  /*15e0*/  LDG.E.U16 R0, desc[UR36][R2.64] ;  /* 0x0000002402007981 */ /* 0x000ea4000c1e1500 */
[----:B--2---:R-:W0:Y:S01]  /*15f0*/  I2F.S16 R0, R0 ;  /* 0x0000000000007306 */ /* 0x004e220000101400 */
[----:B------:R-:W-:Y:S05]  /*1600*/  BRA `(.L_x_7079) ;  /* 0x0000000800f07947 */ /* 0x000fea0003800000 */
.L_x_7075:
        /* <DEDUP_REMOVED lines=8> */
.L_x_7083:
[----:B------:R-:W2:Y:S02]  /*1690*/  LDG.E.U16 R0, desc[UR36][R2.64] ;  /* 0x0000002402007981 */ /* 0x000ea4000c1e1500 */
[----:B--2---:R-:W-:Y:S01]  /*16a0*/  HADD2.F32 R0, -RZ, R0.H0_H0 ;  /* 0x20000000ff007230 */ /* 0x004fe20000004100 */
[----:B------:R-:W-:Y:S06]  /*16b0*/  BRA `(.L_x_7079) ;  /* 0x0000000800c47947 */ /* 0x000fec0003800000 */
.L_x_7082:
        /* <DEDUP_REMOVED lines=8> */
.L_x_7085:
[----:B------:R-:W2:Y:S02]  /*1740*/  LDG.E.U16 R0, desc[UR36][R2.64] ;  /* 0x0000002402007981 */ /* 0x000ea4000c1e1500 */
[----:B--2---:R-:W-:Y:S01]  /*1750*/  HADD2.F32 R0, -RZ, R0.H0_H0 ;  /* 0x20000000ff007230 */ /* 0x004fe20000004100 */
[----:B------:R-:W-:Y:S06]  /*1760*/  BRA `(.L_x_7079) ;  /* 0x0000000800987947 */ /* 0x000fec0003800000 */
.L_x_7084:
[----:B------:R-:W2:Y:S01]  /*1770*/  LDG.E.64 R2, desc[UR36][R2.64] ;  /* 0x0000002402027981 */ /* 0x000ea2000c1e1b00 */
[----:B------:R-:W-:Y:S01]  /*1780*/  UMOV UR4, 0xf0000000 ;  /* 0xf000000000047882 */ /* 0x000fe20000000000 */
[----:B------:R-:W-:Y:S01]  /*1790*/  UMOV UR5, 0x380fffff ;  /* 0x380fffff00057882 */ /* 0x000fe20000000000 */
[----:B--2---:R-:W0:Y:S01]  /*17a0*/  F2F.F32.F64 R0, R2 ;  /* 0x0000000200007310 */ /* 0x004e220000301000 */
[----:B------:R-:W-:-:S14]  /*17b0*/  DSETP.GEU.AND P0, PT, |R2|, UR4, PT ;  /* 0x0000000402007e2a */ /* 0x000fdc000bf0e200 */
[----:B0-----:R-:W-:Y:S01]  /*17c0*/  @!P0 FMUL R0, R0, 1.175494350822287508e-38 ;  /* 0x0080000000008820 */ /* 0x001fe20000400000 */
[----:B------:R-:W-:Y:S06]  /*17d0*/  BRA `(.L_x_7079) ;  /* 0x00000008007c7947 */ /* 0x000fec0003800000 */
.L_x_7074:
        /* <DEDUP_REMOVED lines=12> */
.L_x_7088:
[----:B------:R-:W2:Y:S01]  /*18a0*/  LDG.E.64 R2, desc[UR36][R2.64] ;  /* 0x0000002402027981 */ /* 0x000ea2000c1e1b00 */
[----:B------:R-:W-:Y:S01]  /*18b0*/  UMOV UR4, 0xf0000000 ;  /* 0xf000000000047882 */ /* 0x000fe20000000000 */
[----:B------:R-:W-:Y:S01]  /*18c0*/  UMOV UR5, 0x380fffff ;  /* 0x380fffff00057882 */ /* 0x000fe20000000000 */
[----:B--2---:R-:W0:Y:S01]  /*18d0*/  F2F.F32.F64 R0, R2 ;  /* 0x0000000200007310 */ /* 0x004e220000301000 */
[----:B------:R-:W-:-:S14]  /*18e0*/  DSETP.GEU.AND P0, PT, |R2|, UR4, PT ;  /* 0x0000000402007e2a */ /* 0x000fdc000bf0e200 */
[----:B0-----:R-:W-:Y:S01]  /*18f0*/  @!P0 FMUL R0, R0, 1.175494350822287508e-38 ;  /* 0x0080000000008820 */ /* 0x001fe20000400000 */
[----:B------:R-:W-:Y:S06]  /*1900*/  BRA `(.L_x_7079) ;  /* 0x0000000800307947 */ /* 0x000fec0003800000 */
.L_x_7087:
        /* <DEDUP_REMOVED lines=26> */
.L_x_7090:
        /* <DEDUP_REMOVED lines=13> */
.L_x_7089:
[----:B------:R-:W2:Y:S02]  /*1b80*/  LDG.E.U16 R0, desc[UR36][R2.64] ;  /* 0x0000002402007981 */ /* 0x000ea4000c1e1500 */
[----:B--2---:R-:W-:Y:S01]  /*1b90*/  IMAD.U32 R0, R0, 0x10000, RZ ;  /* 0x0001000000007824 */ /* 0x004fe200078e00ff */
[----:B------:R-:W-:Y:S06]  /*1ba0*/  BRA `(.L_x_7079) ;  /* 0x0000000400887947 */ /* 0x000fec0003800000 */
.L_x_7086:
        /* <DEDUP_REMOVED lines=11> */
.L_x_7093:
        /* <DEDUP_REMOVED lines=20> */
.L_x_7095:
[----:B------:R-:W-:Y:S05]  /*1da0*/  BSYNC B0 ;  /* 0x0000000000007941 */ /* 0x000fea0003800000 */
.L_x_7094:
[----:B------:R-:W-:Y:S01]  /*1db0*/  LEA R3, R0, 0x3b800000, 0x17 ;  /* 0x3b80000000037811 */ /* 0x000fe200078eb8ff */
[----:B------:R-:W-:-:S05]  /*1dc0*/  IMAD.SHL.U32 R0, R2, 0x100000, RZ ;  /* 0x0010000002007824 */ /* 0x000fca00078e00ff */
[----:B------:R-:W-:Y:S01]  /*1dd0*/  LOP3.LUT R0, R3, R0, R4, 0xfe, !PT ;  /* 0x0000000003007212 */ /* 0x000fe200078efe04 */
[----:B------:R-:W-:Y:S06]  /*1de0*/  BRA `(.L_x_7079) ;  /* 0x0000000000f87947 */ /* 0x000fec0003800000 */
.L_x_7092:
        /* <DEDUP_REMOVED lines=20> */
.L_x_7097:
[----:B------:R-:W-:Y:S05]  /*1f30*/  BSYNC B0 ;  /* 0x0000000000007941 */ /* 0x000fea0003800000 */
.L_x_7096:
[----:B------:R-:W-:Y:S01]  /*1f40*/  LEA R3, R0, 0x37800000, 0x17 ;  /* 0x3780000000037811 */ /* 0x000fe200078eb8ff */
[----:B------:R-:W-:-:S05]  /*1f50*/  IMAD.SHL.U32 R0, R2, 0x200000, RZ ;  /* 0x0020000002007824 */ /* 0x000fca00078e00ff */
[----:B------:R-:W-:Y:S01]  /*1f60*/  LOP3.LUT R0, R3, R0, R4, 0xfe, !PT ;  /* 0x0000000003007212 */ /* 0x000fe200078efe04 */
[----:B------:R-:W-:Y:S06]  /*1f70*/  BRA `(.L_x_7079) ;  /* 0x0000000000947947 */ /* 0x000fec0003800000 */
.L_x_7091:
        /* <DEDUP_REMOVED lines=14> */
.L_x_7078:
        /* <DEDUP_REMOVED lines=16> */
.L_x_7100:
[----:B------:R-:W-:Y:S01]  /*2160*/  IMAD.MOV.U32 R0, RZ, RZ, RZ ;  /* 0x000000ffff007224 */ /* 0x000fe200078e00ff */
[----:B------:R-:W-:Y:S06]  /*2170*/  BRA `(.L_x_7079) ;  /* 0x0000000000147947 */ /* 0x000fec0003800000 */
.L_x_7099:
[----:B------:R-:W2:Y:S02]  /*2180*/  LDG.E.64 R2, desc[UR36][R2.64] ;  /* 0x0000002402027981 */ /* 0x000ea4000c1e1b00 */
[----:B--2---:R0:W1:Y:S01]  /*2190*/  I2F.U64 R0, R2 ;  /* 0x0000000200007312 */ /* 0x0040620000301000 */
[----:B------:R-:W-:Y:S05]  /*21a0*/  BRA `(.L_x_7079) ;  /* 0x0000000000087947 */ /* 0x000fea0003800000 */
.L_x_7098:
[----:B------:R-:W2:Y:S02]  /*21b0*/  LDG.E R0, desc[UR36][R2.64] ;  /* 0x0000002402007981 */ /* 0x000ea4000c1e1900 */
[----:B--2---:R-:W-:-:S07]  /*21c0*/  I2FP.F32.U32 R0, R0 ;  /* 0x0000000000007245 */ /* 0x004fce0000201000 */
.L_x_7079:
[----:B------:R-:W-:Y:S05]  /*21d0*/  BSYNC B6 ;  /* 0x0000000000067941 */ /* 0x000fea0003800000 */
.L_x_7073:
[----:B------:R-:W0:Y:S02]  /*21e0*/  LDC.U8 R4, c[0x0][0x428] ;  /* 0x00010a00ff047b82 */ /* 0x000e240000000000 */
[----:B012345:R-:W-:Y:S01]  /*21f0*/  FMUL.FTZ R2, R0, R0 ;  /* 0x0000000000027220 */ /* 0x03ffe20000410000 */
        /* <DEDUP_REMOVED lines=14> */
.L_x_7104:
[----:B------:R-:W0:Y:S02]  /*22e0*/  F2I.S64.TRUNC R2, R2 ;  /* 0x0000000200027311 */ /* 0x000e24000020d900 */
[----:B0-----:R-:W-:-:S05]  /*22f0*/  IMAD.MOV.U32 R5, RZ, RZ, R2 ;  /* 0x000000ffff057224 */ /* 0x001fca00078e0002 */
[----:B------:R0:W-:Y:S01]  /*2300*/  STG.E.U8 desc[UR36][R16.64], R5 ;  /* 0x0000000510007986 */ /* 0x0001e2000c101124 */
[----:B------:R-:W-:Y:S05]  /*2310*/  BRA `(.L_x_7106) ;  /* 0x0000000c00407947 */ /* 0x000fea0003800000 */
.L_x_7103:
        /* <DEDUP_REMOVED lines=9> */
.L_x_7108:
[----:B------:R-:W0:Y:S02]  /*23b0*/  F2I.FTZ.TRUNC.NTZ R3, R2 ;  /* 0x0000000200037305 */ /* 0x000e24000021f100 */
[----:B0-----:R0:W-:Y:S01]  /*23c0*/  STG.E desc[UR36][R16.64], R3 ;  /* 0x0000000310007986 */ /* 0x0011e2000c101924 */
[----:B------:R-:W-:Y:S05]  /*23d0*/  BRA `(.L_x_7106) ;  /* 0x0000000c00107947 */ /* 0x000fea0003800000 */
.L_x_7107:
[----:B------:R-:W0:Y:S02]  /*23e0*/  F2I.FTZ.TRUNC.NTZ R3, R2 ;  /* 0x0000000200037305 */ /* 0x000e24000021f100 */
[----:B0-----:R0:W-:Y:S01]  /*23f0*/  STG.E.U16 desc[UR36][R16.64], R3 ;  /* 0x0000000310007986 */ /* 0x0011e2000c101524 */
[----:B------:R-:W-:Y:S05]  /*2400*/  BRA `(.L_x_7106) ;  /* 0x0000000c00047947 */ /* 0x000fea0003800000 */
.L_x_7102:
        /* <DEDUP_REMOVED lines=8> */
.L_x_7110:
[----:B------:R-:W-:-:S05]  /*2490*/  F2FP.F16.F32.PACK_AB R2, RZ, R2 ;  /* 0x00000002ff02723e */ /* 0x000fca00000000ff */
[----:B------:R0:W-:Y:S01]  /*24a0*/  STG.E.U16 desc[UR36][R16.64], R2 ;  /* 0x0000000210007986 */ /* 0x0001e2000c101524 */
[----:B------:R-:W-:Y:S05]  /*24b0*/  BRA `(.L_x_7106) ;  /* 0x0000000800d87947 */ /* 0x000fea0003800000 */
.L_x_7109:
        /* <DEDUP_REMOVED lines=9> */
.L_x_7112:
[----:B------:R-:W-:-:S04]  /*2550*/  F2FP.F16.F32.PACK_AB R3, RZ, R2 ;  /* 0x00000002ff03723e */ /* 0x000fc800000000ff */
[----:B------:R-:W-:-:S05]  /*2560*/  PRMT R3, R3, 0x5410, RZ ;  /* 0x0000541003037816 */ /* 0x000fca00000000ff */
[----:B------:R0:W-:Y:S01]  /*2570*/  STG.E desc[UR36][R16.64], R3 ;  /* 0x0000000310007986 */ /* 0x0001e2000c101924 */
[----:B------:R-:W-:Y:S05]  /*2580*/  BRA `(.L_x_7106) ;  /* 0x0000000800a47947 */ /* 0x000fea0003800000 */
.L_x_7111:
[----:B------:R-:W-:-:S06]  /*2590*/  FMUL.FTZ R2, R2, 1 ;  /* 0x3f80000002027820 */ /* 0x000fcc0000410000 */
[----:B------:R-:W0:Y:S02]  /*25a0*/  F2F.F64.F32 R2, R2 ;  /* 0x0000000200027310 */ /* 0x000e240000201800 */
[----:B0-----:R0:W-:Y:S01]  /*25b0*/  STG.E.64 desc[UR36][R16.64], R2 ;  /* 0x0000000210007986 */ /* 0x0011e2000c101b24 */
[----:B------:R-:W-:Y:S05]  /*25c0*/  BRA `(.L_x_7106) ;  /* 0x0000000800947947 */ /* 0x000fea0003800000 */
.L_x_7101:
        /* <DEDUP_REMOVED lines=12> */
.L_x_7115:
[----:B------:R-:W-:Y:S01]  /*2690*/  FMUL.FTZ R4, R2, 1 ;  /* 0x3f80000002047820 */ /* 0x000fe20000410000 */
[----:B------:R-:W-:-:S05]  /*26a0*/  CS2R R6, SRZ ;  /* 0x0000000000067805 */ /* 0x000fca000001ff00 */
[----:B------:R-:W0:Y:S02]  /*26b0*/  F2F.F64.F32 R4, R4 ;  /* 0x0000000400047310 */ /* 0x000e240000201800 */
[----:B0-----:R0:W-:Y:S01]  /*26c0*/  STG.E.128 desc[UR36][R16.64], R4 ;  /* 0x0000000410007986 */ /* 0x0011e2000c101d24 */
[----:B------:R-:W-:Y:S05]  /*26d0*/  BRA `(.L_x_7106) ;  /* 0x0000000800507947 */ /* 0x000fea0003800000 */
.L_x_7114:
        /* <DEDUP_REMOVED lines=20> */
.L_x_7119:
[----:B------:R-:W-:Y:S05]  /*2820*/  BSYNC B0 ;  /* 0x0000000000007941 */ /* 0x000fea0003800000 */
.L_x_7118:
[----:B------:R-:W-:-:S05]  /*2830*/  LOP3.LUT R5, R0, R5, RZ, 0xfc, !PT ;  /* 0x0000000500057212 */ /* 0x000fca00078efcff */
[----:B------:R0:W-:Y:S01]  /*2840*/  STG.E.U8 desc[UR36][R16.64], R5 ;  /* 0x0000000510007986 */ /* 0x0001e2000c101124 */
[----:B------:R-:W-:Y:S05]  /*2850*/  BRA `(.L_x_7106) ;  /* 0x0000000400f07947 */ /* 0x000fea0003800000 */
.L_x_7117:
        /* <DEDUP_REMOVED lines=12> */
.L_x_7121:
[----:B------:R-:W-:Y:S01]  /*2920*/  IMAD.MOV.U32 R0, RZ, RZ, 0x7f ;  /* 0x0000007fff007424 */ /* 0x000fe200078e00ff */
[----:B------:R-:W-:-:S04]  /*2930*/  ISETP.GT.U32.AND P0, PT, R4, 0x7f800000, PT ;  /* 0x7f8000000400780c */ /* 0x000fc80003f04070 */
[----:B------:R-:W-:-:S09]  /*2940*/  SEL R0, R0, 0x7c, P0 ;  /* 0x0000007c00007807 */ /* 0x000fd20000000000 */
.L_x_7122:
[----:B------:R-:W-:Y:S05]  /*2950*/  BSYNC B0 ;  /* 0x0000000000007941 */ /* 0x000fea0003800000 */
.L_x_7120:
[----:B------:R-:W-:-:S04]  /*2960*/  LOP3.LUT R2, R2, 0x80000000, RZ, 0xc0, !PT ;  /* 0x8000000002027812 */ /* 0x000fc800078ec0ff */
[----:B------:R-:W-:-:S04]  /*2970*/  SHF.R.U32.HI R3, RZ, 0x18, R2 ;  /* 0x00000018ff037819 */ /* 0x000fc80000011602 */
[----:B------:R-:W-:-:S05]  /*2980*/  LOP3.LUT R3, R0, R3, RZ, 0xfc, !PT ;  /* 0x0000000300037212 */ /* 0x000fca00078efcff */
[----:B------:R0:W-:Y:S01]  /*2990*/  STG.E.U8 desc[UR36][R16.64], R3 ;  /* 0x0000000310007986 */ /* 0x0001e2000c101124 */
[----:B------:R-:W-:Y:S05]  /*29a0*/  BRA `(.L_x_7106) ;  /* 0x00000004009c7947 */ /* 0x000fea0003800000 */
.L_x_7116:
[----:B------:R-:W-:-:S05]  /*29b0*/  F2FP.BF16.F32.PACK_AB R2, RZ, R2 ;  /* 0x00000002ff02723e */ /* 0x000fca00000010ff */
[----:B------:R0:W-:Y:S01]  /*29c0*/  STG.E.U16 desc[UR36][R16.64], R2 ;  /* 0x0000000210007986 */ /* 0x0001e2000c101524 */
[----:B------:R-:W-:Y:S05]  /*29d0*/  BRA `(.L_x_7106) ;  /* 0x0000000400907947 */ /* 0x000fea0003800000 */
.L_x_7113:
        /* <DEDUP_REMOVED lines=11> */
.L_x_7125:
        /* <DEDUP_REMOVED lines=16> */
.L_x_7128:
[----:B------:R-:W-:-:S04]  /*2b90*/  LOP3.LUT R2, R2, 0x80000000, RZ, 0xc0, !PT ;  /* 0x8000000002027812 */ /* 0x000fc800078ec0ff */
[----:B------:R-:W-:-:S04]  /*2ba0*/  SHF.R.U32.HI R3, RZ, 0x18, R2 ;  /* 0x00000018ff037819 */ /* 0x000fc80000011602 */
[----:B------:R-:W-:-:S04]  /*2bb0*/  LOP3.LUT R0, R0, R3, RZ, 0xfc, !PT ;  /* 0x0000000300007212 */ /* 0x000fc800078efcff */
[----:B------:R-:W-:-:S07]  /*2bc0*/  PRMT R8, R0, 0x7610, R8 ;  /* 0x0000761000087816 */ /* 0x000fce0000000008 */
.L_x_7127:
[----:B------:R-:W-:Y:S05]  /*2bd0*/  BSYNC B0 ;  /* 0x0000000000007941 */ /* 0x000fea0003800000 */
.L_x_7126:
[----:B------:R0:W-:Y:S01]  /*2be0*/  STG.E.U8 desc[UR36][R16.64], R8 ;  /* 0x0000000810007986 */ /* 0x0001e2000c101124 */
[----:B------:R-:W-:Y:S05]  /*2bf0*/  BRA `(.L_x_7106) ;  /* 0x0000000400087947 */ /* 0x000fea0003800000 */
.L_x_7124:
        /* <DEDUP_REMOVED lines=16> */
.L_x_7131:
[----:B------:R-:W-:-:S04]  /*2d00*/  LOP3.LUT R2, R2, 0x80000000, RZ, 0xc0, !PT ;  /* 0x8000000002027812 */ /* 0x000fc800078ec0ff */
[----:B------:R-:W-:-:S04]  /*2d10*/  SHF.R.U32.HI R3, RZ, 0x18, R2 ;  /* 0x00000018ff037819 */ /* 0x000fc80000011602 */
[----:B------:R-:W-:-:S04]  /*2d20*/  LOP3.LUT R0, R0, R3, RZ, 0xfc, !PT ;  /* 0x0000000300007212 */ /* 0x000fc800078efcff */
[----:B------:R-:W-:-:S07]  /*2d30*/  PRMT R8, R0, 0x7610, R8 ;  /* 0x0000761000087816 */ /* 0x000fce0000000008 */
.L_x_7130:
[----:B------:R-:W-:Y:S05]  /*2d40*/  BSYNC B0 ;  /* 0x0000000000007941 */ /* 0x000fea0003800000 */
.L_x_7129:
[----:B------:R3:W-:Y:S01]  /*2d50*/  STG.E.U8 desc[UR36][R16.64], R8 ;  /* 0x0000000810007986 */ /* 0x0007e2000c101124 */
[----:B------:R-:W-:Y:S05]  /*2d60*/  BRA `(.L_x_7106) ;  /* 0x0000000000ac7947 */ /* 0x000fea0003800000 */
.L_x_7123:
        /* <DEDUP_REMOVED lines=21> */
.L_x_7105:
        /* <DEDUP_REMOVED lines=16> */
.L_x_7134:
[----:B------:R-:W-:Y:S05]  /*2fc0*/  BRA `(.L_x_7106) ;  /* 0x0000000000147947 */ /* 0x000fea0003800000 */
.L_x_7133:
[----:B------:R-:W0:Y:S02]  /*2fd0*/  F2I.U64.TRUNC R2, R2 ;  /* 0x0000000200027311 */ /* 0x000e24000020d800 */
[----:B0-----:R2:W-:Y:S01]  /*2fe0*/  STG.E.64 desc[UR36][R16.64], R2 ;  /* 0x0000000210007986 */ /* 0x0015e2000c101b24 */
[----:B------:R-:W-:Y:S05]  /*2ff0*/  BRA `(.L_x_7106) ;  /* 0x0000000000087947 */ /* 0x000fea0003800000 */
.L_x_7132:
[----:B------:R-:W0:Y:S02]  /*3000*/  F2I.FTZ.U32.TRUNC.NTZ R3, R2 ;  /* 0x0000000200037305 */ /* 0x000e24000021f000 */
[----:B0-----:R0:W-:Y:S02]  /*3010*/  STG.E desc[UR36][R16.64], R3 ;  /* 0x0000000310007986 */ /* 0x0011e4000c101924 */
.L_x_7106:
[----:B------:R-:W-:-:S04]  /*3020*/  IMAD R18, R23, 0x200, R18 ;  /* 0x0000020017127824 */ /* 0x000fc800078e0212 */
[----:B------:R-:W-:-:S07]  /*3030*/  VIADD R19, R18, 0x80 ;  /* 0x0000008012137836 */ /* 0x000fce0000000000 */
.L_x_7071:
[----:B------:R-:W-:Y:S05]  /*3040*/  BSYNC B7 ;  /* 0x0000000000077941 */ /* 0x000fea0003800000 */
.L_x_7070:
        /* <DEDUP_REMOVED lines=307> */
.L_x_7137:
        /* <DEDUP_REMOVED lines=22> */
.L_x_7142:
[----:B------:R-:W2:Y:S02]  /*44e0*/  LDG.E.U8 R0, desc[UR36][R2.64] ;  /* 0x0000002402007981 */ /* 0x000ea4000c1e1100 */
[----:B--2---:R-:W-:Y:S01]  /*44f0*/  I2FP.F32.U32 R0, R0 ;  /* 0x0000000000007245 */ /* 0x004fe20000201000 */
[----:B------:R-:W-:Y:S06]  /*4500*/  BRA `(.L_x_7144) ;  /* 0x0000000c002c7947 */ /* 0x000fec0003800000 */
.L_x_7141:
        /* <DEDUP_REMOVED lines=9> */
.L_x_7146:
[----:B------:R-:W2:Y:S02]  /*45a0*/  LDG.E R0, desc[UR36][R2.64] ;  /* 0x0000002402007981 */ /* 0x000ea4000c1e1900 */
[----:B--2---:R-:W-:Y:S01]  /*45b0*/  I2FP.F32.S32 R0, R0 ;  /* 0x0000000000007245 */ /* 0x004fe20000201400 */
[----:B------:R-:W-:Y:S06]  /*45c0*/  BRA `(.L_x_7144) ;  /* 0x0000000800fc7947 */ /* 0x000fec0003800000 */
.L_x_7145:
[----:B------:R-:W2:Y:S02]  /*45d0*/  LDG.E.U16 R0, desc[UR36][R2.64] ;  /* 0x0000002402007981 */ /* 0x000ea4000c1e1500 */
[----:B--2---:R-:W1:Y:S01]  /*45e0*/  I2F.S16 R0, R0 ;  /* 0x0000000000007306 */ /* 0x004e620000101400 */
[----:B------:R-:W-:Y:S05]  /*45f0*/  BRA `(.L_x_7144) ;  /* 0x0000000800f07947 */ /* 0x000fea0003800000 */
.L_x_7140:
        /* <DEDUP_REMOVED lines=8> */
.L_x_7148:
[----:B------:R-:W2:Y:S02]  /*4680*/  LDG.E.U16 R0, desc[UR36][R2.64] ;  /* 0x0000002402007981 */ /* 0x000ea4000c1e1500 */
[----:B--2---:R-:W-:Y:S01]  /*4690*/  HADD2.F32 R0, -RZ, R0.H0_H0 ;  /* 0x20000000ff007230 */ /* 0x004fe20000004100 */
[----:B------:R-:W-:Y:S06]  /*46a0*/  BRA `(.L_x_7144) ;  /* 0x0000000800c47947 */ /* 0x000fec0003800000 */
.L_x_7147:
        /* <DEDUP_REMOVED lines=8> */
.L_x_7150:
[----:B------:R-:W2:Y:S02]  /*4730*/  LDG.E.U16 R0, desc[UR36][R2.64] ;  /* 0x0000002402007981 */ /* 0x000ea4000c1e1500 */
[----:B--2---:R-:W-:Y:S01]  /*4740*/  HADD2.F32 R0, -RZ, R0.H0_H0 ;  /* 0x20000000ff007230 */ /* 0x004fe20000004100 */
[----:B------:R-:W-:Y:S06]  /*4750*/  BRA `(.L_x_7144) ;  /* 0x0000000800987947 */ /* 0x000fec0003800000 */
.L_x_7149:
[----:B------:R-:W2:Y:S01]  /*4760*/  LDG.E.64 R2, desc[UR36][R2.64] ;  /* 0x0000002402027981 */ /* 0x000ea2000c1e1b00 */
[----:B------:R-:W-:Y:S01]  /*4770*/  UMOV UR4, 0xf0000000 ;  /* 0xf000000000047882 */ /* 0x000fe20000000000 */
[----:B------:R-:W-:Y:S01]  /*4780*/  UMOV UR5, 0x380fffff ;  /* 0x380fffff00057882 */ /* 0x000fe20000000000 */
[----:B--2---:R-:W0:Y:S01]  /*4790*/  F2F.F32.F64 R0, R2 ;  /* 0x0000000200007310 */ /* 0x004e220000301000 */
[----:B------:R-:W-:-:S14]  /*47a0*/  DSETP.GEU.AND P0, PT, |R2|, UR4, PT ;  /* 0x0000000402007e2a */ /* 0x000fdc000bf0e200 */
[----:B0-----:R-:W-:Y:S01]  /*47b0*/  @!P0 FMUL R0, R0, 1.175494350822287508e-38 ;  /* 0x0080000000008820 */ /* 0x001fe20000400000 */
[----:B------:R-:W-:Y:S06]  /*47c0*/  BRA `(.L_x_7144) ;  /* 0x00000008007c7947 */ /* 0x000fec0003800000 */
.L_x_7139:
        /* <DEDUP_REMOVED lines=12> */
.L_x_7153:
[----:B------:R-:W2:Y:S01]  /*4890*/  LDG.E.64 R2, desc[UR36][R2.64] ;  /* 0x0000002402027981 */ /* 0x000ea2000c1e1b00 */
[----:B------:R-:W-:Y:S01]  /*48a0*/  UMOV UR4, 0xf0000000 ;  /* 0xf000000000047882 */ /* 0x000fe20000000000 */
[----:B------:R-:W-:Y:S01]  /*48b0*/  UMOV UR5, 0x380fffff ;  /* 0x380fffff00057882 */ /* 0x000fe20000000000 */
[----:B--2---:R-:W0:Y:S01]  /*48c0*/  F2F.F32.F64 R0, R2 ;  /* 0x0000000200007310 */ /* 0x004e220000301000 */
[----:B------:R-:W-:-:S14]  /*48d0*/  DSETP.GEU.AND P0, PT, |R2|, UR4, PT ;  /* 0x0000000402007e2a */ /* 0x000fdc000bf0e200 */
[----:B0-----:R-:W-:Y:S01]  /*48e0*/  @!P0 FMUL R0, R0, 1.175494350822287508e-38 ;  /* 0x0080000000008820 */ /* 0x001fe20000400000 */
[----:B------:R-:W-:Y:S06]  /*48f0*/  BRA `(.L_x_7144) ;  /* 0x0000000800307947 */ /* 0x000fec0003800000 */
.L_x_7152:
        /* <DEDUP_REMOVED lines=26> */
.L_x_7155:
        /* <DEDUP_REMOVED lines=13> */
.L_x_7154:
[----:B------:R-:W2:Y:S02]  /*4b70*/  LDG.E.U16 R0, desc[UR36][R2.64] ;  /* 0x0000002402007981 */ /* 0x000ea4000c1e1500 */
[----:B--2---:R-:W-:Y:S01]  /*4b80*/  IMAD.U32 R0, R0, 0x10000, RZ ;  /* 0x0001000000007824 */ /* 0x004fe200078e00ff */
[----:B------:R-:W-:Y:S06]  /*4b90*/  BRA `(.L_x_7144) ;  /* 0x0000000400887947 */ /* 0x000fec0003800000 */
.L_x_7151:
        /* <DEDUP_REMOVED lines=11> */
.L_x_7158:
        /* <DEDUP_REMOVED lines=20> */
.L_x_7160:
[----:B------:R-:W-:Y:S05]  /*4d90*/  BSYNC B0 ;  /* 0x0000000000007941 */ /* 0x000fea0003800000 */
.L_x_7159:
[----:B------:R-:W-:Y:S01]  /*4da0*/  LEA R3, R0, 0x3b800000, 0x17 ;  /* 0x3b80000000037811 */ /* 0x000fe200078eb8ff */
[----:B------:R-:W-:-:S05]  /*4db0*/  IMAD.SHL.U32 R0, R2, 0x100000, RZ ;  /* 0x0010000002007824 */ /* 0x000fca00078e00ff */
[----:B------:R-:W-:Y:S01]  /*4dc0*/  LOP3.LUT R0, R3, R0, R4, 0xfe, !PT ;  /* 0x0000000003007212 */ /* 0x000fe200078efe04 */
[----:B------:R-:W-:Y:S06]  /*4dd0*/  BRA `(.L_x_7144) ;  /* 0x0000000000f87947 */ /* 0x000fec0003800000 */
.L_x_7157:
        /* <DEDUP_REMOVED lines=20> */
.L_x_7162:
[----:B------:R-:W-:Y:S05]  /*4f20*/  BSYNC B0 ;  /* 0x0000000000007941 */ /* 0x000fea0003800000 */
.L_x_7161:
[----:B------:R-:W-:Y:S01]  /*4f30*/  LEA R3, R0, 0x37800000, 0x17 ;  /* 0x3780000000037811 */ /* 0x000fe200078eb8ff */
[----:B------:R-:W-:-:S05]  /*4f40*/  IMAD.SHL.U32 R0, R2, 0x200000, RZ ;  /* 0x0020000002007824 */ /* 0x000fca00078e00ff */
[----:B------:R-:W-:Y:S01]  /*4f50*/  LOP3.LUT R0, R3, R0, R4, 0xfe, !PT ;  /* 0x0000000003007212 */ /* 0x000fe200078efe04 */
[----:B------:R-:W-:Y:S06]  /*4f60*/  BRA `(.L_x_7144) ;  /* 0x0000000000947947 */ /* 0x000fec0003800000 */
.L_x_7156:
        /* <DEDUP_REMOVED lines=14> */
.L_x_7143:
        /* <DEDUP_REMOVED lines=16> */
.L_x_7165:
[----:B------:R-:W-:Y:S01]  /*5150*/  IMAD.MOV.U32 R0, RZ, RZ, RZ ;  /* 0x000000ffff007224 */ /* 0x000fe200078e00ff */
[----:B------:R-:W-:Y:S06]  /*5160*/  BRA `(.L_x_7144) ;  /* 0x0000000000147947 */ /* 0x000fec0003800000 */
.L_x_7164:
[----:B------:R-:W2:Y:S02]  /*5170*/  LDG.E.64 R2, desc[UR36][R2.64] ;  /* 0x0000002402027981 */ /* 0x000ea4000c1e1b00 */
[----:B--2---:R0:W1:Y:S01]  /*5180*/  I2F.U64 R0, R2 ;  /* 0x0000000200007312 */ /* 0x0040620000301000 */
[----:B------:R-:W-:Y:S05]  /*5190*/  BRA `(.L_x_7144) ;  /* 0x0000000000087947 */ /* 0x000fea0003800000 */
.L_x_7163:
[----:B------:R-:W2:Y:S02]  /*51a0*/  LDG.E R0, desc[UR36][R2.64] ;  /* 0x0000002402007981 */ /* 0x000ea4000c1e1900 */
[----:B--2---:R-:W-:-:S07]  /*51b0*/  I2FP.F32.U32 R0, R0 ;  /* 0x0000000000007245 */ /* 0x004fce0000201000 */
.L_x_7144:
[----:B------:R-:W-:Y:S05]  /*51c0*/  BSYNC B6 ;  /* 0x0000000000067941 */ /* 0x000fea0003800000 */
.L_x_7138:
        /* <DEDUP_REMOVED lines=16> */
.L_x_7169:
[----:B------:R-:W0:Y:S02]  /*52d0*/  F2I.S64.TRUNC R2, R2 ;  /* 0x0000000200027311 */ /* 0x000e24000020d900 */
[----:B0-----:R-:W-:-:S05]  /*52e0*/  IMAD.MOV.U32 R5, RZ, RZ, R2 ;  /* 0x000000ffff057224 */ /* 0x001fca00078e0002 */
[----:B------:R4:W-:Y:S01]  /*52f0*/  STG.E.U8 desc[UR36][R16.64], R5 ;  /* 0x0000000510007986 */ /* 0x0009e2000c101124 */
[----:B------:R-:W-:Y:S05]  /*5300*/  BRA `(.L_x_7171) ;  /* 0x0000000c00407947 */ /* 0x000fea0003800000 */
.L_x_7168:
        /* <DEDUP_REMOVED lines=9> */
.L_x_7173:
[----:B------:R-:W0:Y:S02]  /*53a0*/  F2I.FTZ.TRUNC.NTZ R3, R2 ;  /* 0x0000000200037305 */ /* 0x000e24000021f100 */
[----:B0-----:R2:W-:Y:S01]  /*53b0*/  STG.E desc[UR36][R16.64], R3 ;  /* 0x0000000310007986 */ /* 0x0015e2000c101924 */
[----:B------:R-:W-:Y:S05]  /*53c0*/  BRA `(.L_x_7171) ;  /* 0x0000000c00107947 */ /* 0x000fea0003800000 */
.L_x_7172:
[----:B------:R-:W0:Y:S02]  /*53d0*/  F2I.FTZ.TRUNC.NTZ R3, R2 ;  /* 0x0000000200037305 */ /* 0x000e24000021f100 */
[----:B0-----:R0:W-:Y:S01]  /*53e0*/  STG.E.U16 desc[UR36][R16.64], R3 ;  /* 0x0000000310007986 */ /* 0x0011e2000c101524 */
[----:B------:R-:W-:Y:S05]  /*53f0*/  BRA `(.L_x_7171) ;  /* 0x0000000c00047947 */ /* 0x000fea0003800000 */
.L_x_7167:
        /* <DEDUP_REMOVED lines=8> */
.L_x_7175:
[----:B------:R-:W-:-:S05]  /*5480*/  F2FP.F16.F32.PACK_AB R2, RZ, R2 ;  /* 0x00000002ff02723e */ /* 0x000fca00000000ff */
[----:B------:R0:W-:Y:S01]  /*5490*/  STG.E.U16 desc[UR36][R16.64], R2 ;  /* 0x0000000210007986 */ /* 0x0001e2000c101524 */
[----:B------:R-:W-:Y:S05]  /*54a0*/  BRA `(.L_x_7171) ;  /* 0x0000000800d87947 */ /* 0x000fea0003800000 */
.L_x_7174:
        /* <DEDUP_REMOVED lines=9> */
.L_x_7177:
[----:B------:R-:W-:-:S04]  /*5540*/  F2FP.F16.F32.PACK_AB R3, RZ, R2 ;  /* 0x00000002ff03723e */ /* 0x000fc800000000ff */
[----:B------:R-:W-:-:S05]  /*5550*/  PRMT R3, R3, 0x5410, RZ ;  /* 0x0000541003037816 */ /* 0x000fca00000000ff */
[----:B------:R0:W-:Y:S01]  /*5560*/  STG.E desc[UR36][R16.64], R3 ;  /* 0x0000000310007986 */ /* 0x0001e2000c101924 */
[----:B------:R-:W-:Y:S05]  /*5570*/  BRA `(.L_x_7171) ;  /* 0x0000000800a47947 */ /* 0x000fea0003800000 */
.L_x_7176:
[----:B------:R-:W-:-:S06]  /*5580*/  FMUL.FTZ R2, R2, 1 ;  /* 0x3f80000002027820 */ /* 0x000fcc0000410000 */
[----:B------:R-:W0:Y:S02]  /*5590*/  F2F.F64.F32 R2, R2 ;  /* 0x0000000200027310 */ /* 0x000e240000201800 */
[----:B0-----:R0:W-:Y:S01]  /*55a0*/  STG.E.64 desc[UR36][R16.64], R2 ;  /* 0x0000000210007986 */ /* 0x0011e2000c101b24 */
[----:B------:R-:W-:Y:S05]  /*55b0*/  BRA `(.L_x_7171) ;  /* 0x0000000800947947 */ /* 0x000fea0003800000 */
.L_x_7166:
        /* <DEDUP_REMOVED lines=12> */
.L_x_7180:
[----:B------:R-:W-:Y:S01]  /*5680*/  FMUL.FTZ R4, R2, 1 ;  /* 0x3f80000002047820 */ /* 0x000fe20000410000 */
[----:B------:R-:W-:-:S05]  /*5690*/  CS2R R6, SRZ ;  /* 0x0000000000067805 */ /* 0x000fca000001ff00 */
[----:B------:R-:W0:Y:S02]  /*56a0*/  F2F.F64.F32 R4, R4 ;  /* 0x0000000400047310 */ /* 0x000e240000201800 */
[----:B0-----:R0:W-:Y:S01]  /*56b0*/  STG.E.128 desc[UR36][R16.64], R4 ;  /* 0x0000000410007986 */ /* 0x0011e2000c101d24 */
[----:B------:R-:W-:Y:S05]  /*56c0*/  BRA `(.L_x_7171) ;  /* 0x0000000800507947 */ /* 0x000fea0003800000 */
.L_x_7179:
        /* <DEDUP_REMOVED lines=20> */
.L_x_7184:
[----:B------:R-:W-:Y:S05]  /*5810*/  BSYNC B0 ;  /* 0x0000000000007941 */ /* 0x000fea0003800000 */
.L_x_7183:
[----:B------:R-:W-:-:S05]  /*5820*/  LOP3.LUT R5, R0, R5, RZ, 0xfc, !PT ;  /* 0x0000000500057212 */ /* 0x000fca00078efcff */
[----:B------:R0:W-:Y:S01]  /*5830*/  STG.E.U8 desc[UR36][R16.64], R5 ;  /* 0x0000000510007986 */ /* 0x0001e2000c101124 */
[----:B------:R-:W-:Y:S05]  /*5840*/  BRA `(.L_x_7171) ;  /* 0x0000000400f07947 */ /* 0x000fea0003800000 */
.L_x_7182:
        /* <DEDUP_REMOVED lines=12> */
.L_x_7186:
[----:B------:R-:W-:Y:S01]  /*5910*/  IMAD.MOV.U32 R0, RZ, RZ, 0x7f ;  /* 0x0000007fff007424 */ /* 0x000fe200078e00ff */
[----:B------:R-:W-:-:S04]  /*5920*/  ISETP.GT.U32.AND P0, PT, R4, 0x7f800000, PT ;  /* 0x7f8000000400780c */ /* 0x000fc80003f04070 */
[----:B------:R-:W-:-:S09]  /*5930*/  SEL R0, R0, 0x7c, P0 ;  /* 0x0000007c00007807 */ /* 0x000fd20000000000 */
.L_x_7187:
[----:B------:R-:W-:Y:S05]  /*5940*/  BSYNC B0 ;  /* 0x0000000000007941 */ /* 0x000fea0003800000 */
.L_x_7185:
[----:B------:R-:W-:-:S04]  /*5950*/  LOP3.LUT R2, R2, 0x80000000, RZ, 0xc0, !PT ;  /* 0x8000000002027812 */ /* 0x000fc800078ec0ff */
[----:B------:R-:W-:-:S04]  /*5960*/  SHF.R.U32.HI R3, RZ, 0x18, R2 ;  /* 0x00000018ff037819 */ /* 0x000fc80000011602 */
[----:B------:R-:W-:-:S05]  /*5970*/  LOP3.LUT R3, R0, R3, RZ, 0xfc, !PT ;  /* 0x0000000300037212 */ /* 0x000fca00078efcff */
[----:B------:R0:W-:Y:S01]  /*5980*/  STG.E.U8 desc[UR36][R16.64], R3 ;  /* 0x0000000310007986 */ /* 0x0001e2000c101124 */
[----:B------:R-:W-:Y:S05]  /*5990*/  BRA `(.L_x_7171) ;  /* 0x00000004009c7947 */ /* 0x000fea0003800000 */
.L_x_7181:
[----:B------:R-:W-:-:S05]  /*59a0*/  F2FP.BF16.F32.PACK_AB R2, RZ, R2 ;  /* 0x00000002ff02723e */ /* 0x000fca00000010ff */
[----:B------:R0:W-:Y:S01]  /*59b0*/  STG.E.U16 desc[UR36][R16.64], R2 ;  /* 0x0000000210007986 */ /* 0x0001e2000c101524 */
[----:B------:R-:W-:Y:S05]  /*59c0*/  BRA `(.L_x_7171) ;  /* 0x0000000400907947 */ /* 0x000fea0003800000 */
.L_x_7178:
        /* <DEDUP_REMOVED lines=11> */
.L_x_7190:
        /* <DEDUP_REMOVED lines=16> */
.L_x_7193:
[----:B------:R-:W-:-:S04]  /*5b80*/  LOP3.LUT R2, R2, 0x80000000, RZ, 0xc0, !PT ;  /* 0x8000000002027812 */ /* 0x000fc800078ec0ff */
[----:B------:R-:W-:-:S04]  /*5b90*/  SHF.R.U32.HI R3, RZ, 0x18, R2 ;  /* 0x00000018ff037819 */ /* 0x000fc80000011602 */
[----:B------:R-:W-:-:S04]  /*5ba0*/  LOP3.LUT R0, R0, R3, RZ, 0xfc, !PT ;  /* 0x0000000300007212 */ /* 0x000fc800078efcff */
[----:B------:R-:W-:-:S07]  /*5bb0*/  PRMT R8, R0, 0x7610, R8 ;  /* 0x0000761000087816 */ /* 0x000fce0000000008 */
.L_x_7192:
[----:B------:R-:W-:Y:S05]  /*5bc0*/  BSYNC B0 ;  /* 0x0000000000007941 */ /* 0x000fea0003800000 */
.L_x_7191:
[----:B------:R0:W-:Y:S01]  /*5bd0*/  STG.E.U8 desc[UR36][R16.64], R8 ;  /* 0x0000000810007986 */ /* 0x0001e2000c101124 */
[----:B------:R-:W-:Y:S05]  /*5be0*/  BRA `(.L_x_7171) ;  /* 0x0000000400087947 */ /* 0x000fea0003800000 */
.L_x_7189:
        /* <DEDUP_REMOVED lines=16> */
.L_x_7196:
[----:B------:R-:W-:-:S04]  /*5cf0*/  LOP3.LUT R2, R2, 0x80000000, RZ, 0xc0, !PT ;  /* 0x8000000002027812 */ /* 0x000fc800078ec0ff */
[----:B------:R-:W-:-:S04]  /*5d00*/  SHF.R.U32.HI R3, RZ, 0x18, R2 ;  /* 0x00000018ff037819 */ /* 0x000fc80000011602 */
[----:B------:R-:W-:-:S04]  /*5d10*/  LOP3.LUT R0, R0, R3, RZ, 0xfc, !PT ;  /* 0x0000000300007212 */ /* 0x000fc800078efcff */
[----:B------:R-:W-:-:S07]  /*5d20*/  PRMT R8, R0, 0x7610, R8 ;  /* 0x0000761000087816 */ /* 0x000fce0000000008 */
.L_x_7195:
[----:B------:R-:W-:Y:S05]  /*5d30*/  BSYNC B0 ;  /* 0x0000000000007941 */ /* 0x000fea0003800000 */
.L_x_7194:
[----:B------:R0:W-:Y:S01]  /*5d40*/  STG.E.U8 desc[UR36][R16.64], R8 ;  /* 0x0000000810007986 */ /* 0x0001e2000c101124 */
[----:B------:R-:W-:Y:S05]  /*5d50*/  BRA `(.L_x_7171) ;  /* 0x0000000000ac7947 */ /* 0x000fea0003800000 */
.L_x_7188:
        /* <DEDUP_REMOVED lines=21> */
.L_x_7170:
        /* <DEDUP_REMOVED lines=16> */
.L_x_7199:
[----:B------:R-:W-:Y:S05]  /*5fb0*/  BRA `(.L_x_7171) ;  /* 0x0000000000147947 */ /* 0x000fea0003800000 */
.L_x_7198:
[----:B------:R-:W0:Y:S02]  /*5fc0*/  F2I.U64.TRUNC R2, R2 ;  /* 0x0000000200027311 */ /* 0x000e24000020d800 */
[----:B0-----:R0:W-:Y:S01]  /*5fd0*/  STG.E.64 desc[UR36][R16.64], R2 ;  /* 0x0000000210007986 */ /* 0x0011e2000c101b24 */
[----:B------:R-:W-:Y:S05]  /*5fe0*/  BRA `(.L_x_7171) ;  /* 0x0000000000087947 */ /* 0x000fea0003800000 */
.L_x_7197:
[----:B------:R-:W0:Y:S02]  /*5ff0*/  F2I.FTZ.U32.TRUNC.NTZ R3, R2 ;  /* 0x0000000200037305 */ /* 0x000e24000021f000 */
[----:B0-----:R0:W-:Y:S02]  /*6000*/  STG.E desc[UR36][R16.64], R3 ;  /* 0x0000000310007986 */ /* 0x0011e4000c101924 */
.L_x_7171:
[----:B------:R-:W-:-:S07]  /*6010*/  VIADD R19, R19, 0x80 ;  /* 0x0000008013137836 */ /* 0x000fce0000000000 */
.L_x_7136:
[----:B------:R-:W-:Y:S05]  /*6020*/  BSYNC B7 ;  /* 0x0000000000077941 */ /* 0x000fea0003800000 */
.L_x_7135:
        /* <DEDUP_REMOVED lines=307> */
.L_x_7202:
        /* <DEDUP_REMOVED lines=22> */
.L_x_7207:
[----:B------:R-:W2:Y:S02]  /*74c0*/  LDG.E.U8 R0, desc[UR36][R2.64] ;  /* 0x0000002402007981 */ /* 0x000ea4000c1e1100 */
[----:B--2---:R-:W-:Y:S01]  /*74d0*/  I2FP.F32.U32 R0, R0 ;  /* 0x0000000000007245 */ /* 0x004fe20000201000 */
[----:B------:R-:W-:Y:S06]  /*74e0*/  BRA `(.L_x_7209) ;  /* 0x0000000c002c7947 */ /* 0x000fec0003800000 */
.L_x_7206:
        /* <DEDUP_REMOVED lines=9> */
.L_x_7211:
[----:B------:R-:W2:Y:S02]  /*7580*/  LDG.E R0, desc[UR36][R2.64] ;  /* 0x0000002402007981 */ /* 0x000ea4000c1e1900 */
[----:B--2---:R-:W-:Y:S01]  /*7590*/  I2FP.F32.S32 R0, R0 ;  /* 0x0000000000007245 */ /* 0x004fe20000201400 */
[----:B------:R-:W-:Y:S06]  /*75a0*/  BRA `(.L_x_7209) ;  /* 0x0000000800fc7947 */ /* 0x000fec0003800000 */
.L_x_7210:
[----:B------:R-:W2:Y:S02]  /*75b0*/  LDG.E.U16 R0, desc[UR36][R2.64] ;  /* 0x0000002402007981 */ /* 0x000ea4000c1e1500 */
[----:B--2---:R-:W0:Y:S01]  /*75c0*/  I2F.S16 R0, R0 ;  /* 0x0000000000007306 */ /* 0x004e220000101400 */
[----:B------:R-:W-:Y:S05]  /*75d0*/  BRA `(.L_x_7209) ;  /* 0x0000000800f07947 */ /* 0x000fea0003800000 */
.L_x_7205:
        /* <DEDUP_REMOVED lines=8> */
.L_x_7213:
[----:B------:R-:W2:Y:S02]  /*7660*/  LDG.E.U16 R0, desc[UR36][R2.64] ;  /* 0x0000002402007981 */ /* 0x000ea4000c1e1500 */
[----:B--2---:R-:W-:Y:S01]  /*7670*/  HADD2.F32 R0, -RZ, R0.H0_H0 ;  /* 0x20000000ff007230 */ /* 0x004fe20000004100 */
[----:B------:R-:W-:Y:S06]  /*7680*/  BRA `(.L_x_7209) ;  /* 0x0000000800c47947 */ /* 0x000fec0003800000 */
.L_x_7212:
        /* <DEDUP_REMOVED lines=8> */
.L_x_7215:
[----:B------:R-:W2:Y:S02]  /*7710*/  LDG.E.U16 R0, desc[UR36][R2.64] ;  /* 0x0000002402007981 */ /* 0x000ea4000c1e1500 */
[----:B--2---:R-:W-:Y:S01]  /*7720*/  HADD2.F32 R0, -RZ, R0.H0_H0 ;  /* 0x20000000ff007230 */ /* 0x004fe20000004100 */
[----:B------:R-:W-:Y:S06]  /*7730*/  BRA `(.L_x_7209) ;  /* 0x0000000800987947 */ /* 0x000fec0003800000 */
.L_x_7214:
[----:B------:R-:W2:Y:S01]  /*7740*/  LDG.E.64 R2, desc[UR36][R2.64] ;  /* 0x0000002402027981 */ /* 0x000ea2000c1e1b00 */
[----:B------:R-:W-:Y:S01]  /*7750*/  UMOV UR4, 0xf0000000 ;  /* 0xf000000000047882 */ /* 0x000fe20000000000 */
[----:B------:R-:W-:Y:S01]  /*7760*/  UMOV UR5, 0x380fffff ;  /* 0x380fffff00057882 */ /* 0x000fe20000000000 */
[----:B--2---:R-:W0:Y:S01]  /*7770*/  F2F.F32.F64 R0, R2 ;  /* 0x0000000200007310 */ /* 0x004e220000301000 */
[----:B------:R-:W-:-:S14]  /*7780*/  DSETP.GEU.AND P0, PT, |R2|, UR4, PT ;  /* 0x0000000402007e2a */ /* 0x000fdc000bf0e200 */
[----:B0-----:R-:W-:Y:S01]  /*7790*/  @!P0 FMUL R0, R0, 1.175494350822287508e-38 ;  /* 0x0080000000008820 */ /* 0x001fe20000400000 */
[----:B------:R-:W-:Y:S06]  /*77a0*/  BRA `(.L_x_7209) ;  /* 0x00000008007c7947 */ /* 0x000fec0003800000 */
.L_x_7204:
        /* <DEDUP_REMOVED lines=12> */
.L_x_7218:
[----:B------:R-:W2:Y:S01]  /*7870*/  LDG.E.64 R2, desc[UR36][R2.64] ;  /* 0x0000002402027981 */ /* 0x000ea2000c1e1b00 */
[----:B------:R-:W-:Y:S01]  /*7880*/  UMOV UR4, 0xf0000000 ;  /* 0xf000000000047882 */ /* 0x000fe20000000000 */
[----:B------:R-:W-:Y:S01]  /*7890*/  UMOV UR5, 0x380fffff ;  /* 0x380fffff00057882 */ /* 0x000fe20000000000 */
[----:B--2---:R-:W0:Y:S01]  /*78a0*/  F2F.F32.F64 R0, R2 ;  /* 0x0000000200007310 */ /* 0x004e220000301000 */
[----:B------:R-:W-:-:S14]  /*78b0*/  DSETP.GEU.AND P0, PT, |R2|, UR4, PT ;  /* 0x0000000402007e2a */ /* 0x000fdc000bf0e200 */
[----:B0-----:R-:W-:Y:S01]  /*78c0*/  @!P0 FMUL R0, R0, 1.175494350822287508e-38 ;  /* 0x0080000000008820 */ /* 0x001fe20000400000 */
[----:B------:R-:W-:Y:S06]  /*78d0*/  BRA `(.L_x_7209) ;  /* 0x0000000800307947 */ /* 0x000fec0003800000 */
.L_x_7217:
        /* <DEDUP_REMOVED lines=26> */
.L_x_7220:
        /* <DEDUP_REMOVED lines=13> */
.L_x_7219:
[----:B------:R-:W2:Y:S02]  /*7b50*/  LDG.E.U16 R0, desc[UR36][R2.64] ;  /* 0x0000002402007981 */ /* 0x000ea4000c1e1500 */
[----:B--2---:R-:W-:Y:S01]  /*7b60*/  IMAD.U32 R0, R0, 0x10000, RZ ;  /* 0x0001000000007824 */ /* 0x004fe200078e00ff */
[----:B------:R-:W-:Y:S06]  /*7b70*/  BRA `(.L_x_7209) ;  /* 0x0000000400887947 */ /* 0x000fec0003800000 */
.L_x_7216:
        /* <DEDUP_REMOVED lines=11> */
.L_x_7223:
        /* <DEDUP_REMOVED lines=20> */
.L_x_7225:
[----:B------:R-:W-:Y:S05]  /*7d70*/  BSYNC B0 ;  /* 0x0000000000007941 */ /* 0x000fea0003800000 */
.L_x_7224:
[----:B------:R-:W-:Y:S01]  /*7d80*/  LEA R3, R0, 0x3b800000, 0x17 ;  /* 0x3b80000000037811 */ /* 0x000fe200078eb8ff */
[----:B------:R-:W-:-:S05]  /*7d90*/  IMAD.SHL.U32 R0, R2, 0x100000, RZ ;  /* 0x0010000002007824 */ /* 0x000fca00078e00ff */
[----:B------:R-:W-:Y:S01]  /*7da0*/  LOP3.LUT R0, R3, R0, R4, 0xfe, !PT ;  /* 0x0000000003007212 */ /* 0x000fe200078efe04 */
[----:B------:R-:W-:Y:S06]  /*7db0*/  BRA `(.L_x_7209) ;  /* 0x0000000000f87947 */ /* 0x000fec0003800000 */
.L_x_7222:
        /* <DEDUP_REMOVED lines=20> */
.L_x_7227:
[----:B------:R-:W-:Y:S05]  /*7f00*/  BSYNC B0 ;  /* 0x0000000000007941 */ /* 0x000fea0003800000 */
.L_x_7226:
[----:B------:R-:W-:Y:S01]  /*7f10*/  LEA R3, R0, 0x37800000, 0x17 ;  /* 0x3780000000037811 */ /* 0x000fe200078eb8ff */
[----:B------:R-:W-:-:S05]  /*7f20*/  IMAD.SHL.U32 R0, R2, 0x200000, RZ ;  /* 0x0020000002007824 */ /* 0x000fca00078e00ff */
[----:B------:R-:W-:Y:S01]  /*7f30*/  LOP3.LUT R0, R3, R0, R4, 0xfe, !PT ;  /* 0x0000000003007212 */ /* 0x000fe200078efe04 */
[----:B------:R-:W-:Y:S06]  /*7f40*/  BRA `(.L_x_7209) ;  /* 0x0000000000947947 */ /* 0x000fec0003800000 */
.L_x_7221:
        /* <DEDUP_REMOVED lines=14> */
.L_x_7208:
        /* <DEDUP_REMOVED lines=16> */
.L_x_7230:
[----:B------:R-:W-:Y:S01]  /*8130*/  IMAD.MOV.U32 R0, RZ, RZ, RZ ;  /* 0x000000ffff007224 */ /* 0x000fe200078e00ff */
[----:B------:R-:W-:Y:S06]  /*8140*/  BRA `(.L_x_7209) ;  /* 0x0000000000147947 */ /* 0x000fec0003800000 */
.L_x_7229:
[----:B------:R-:W2:Y:S02]  /*8150*/  LDG.E.64 R2, desc[UR36][R2.64] ;  /* 0x0000002402027981 */ /* 0x000ea4000c1e1b00 */
[----:B--2---:R0:W1:Y:S01]  /*8160*/  I2F.U64 R0, R2 ;  /* 0x0000000200007312 */ /* 0x0040620000301000 */
[----:B------:R-:W-:Y:S05]  /*8170*/  BRA `(.L_x_7209) ;  /* 0x0000000000087947 */ /* 0x000fea0003800000 */
.L_x_7228:
[----:B------:R-:W2:Y:S02]  /*8180*/  LDG.E R0, desc[UR36][R2.64] ;  /* 0x0000002402007981 */ /* 0x000ea4000c1e1900 */
[----:B--2---:R-:W-:-:S07]  /*8190*/  I2FP.F32.U32 R0, R0 ;  /* 0x0000000000007245 */ /* 0x004fce0000201000 */
.L_x_7209:
[----:B------:R-:W-:Y:S05]  /*81a0*/  BSYNC B6 ;  /* 0x0000000000067941 */ /* 0x000fea0003800000 */
.L_x_7203:
        /* <DEDUP_REMOVED lines=16> */
.L_x_7234:
[----:B------:R-:W0:Y:S02]  /*82b0*/  F2I.S64.TRUNC R2, R2 ;  /* 0x0000000200027311 */ /* 0x000e24000020d900 */
[----:B0-----:R-:W-:-:S05]  /*82c0*/  IMAD.MOV.U32 R5, RZ, RZ, R2 ;  /* 0x000000ffff057224 */ /* 0x001fca00078e0002 */
[----:B------:R0:W-:Y:S01]  /*82d0*/  STG.E.U8 desc[UR36][R16.64], R5 ;  /* 0x0000000510007986 */ /* 0x0001e2000c101124 */
[----:B------:R-:W-:Y:S05]  /*82e0*/  BRA `(.L_x_7236) ;  /* 0x0000000c00407947 */ /* 0x000fea0003800000 */
.L_x_7233:
        /* <DEDUP_REMOVED lines=9> */
.L_x_7238:
[----:B------:R-:W0:Y:S02]  /*8380*/  F2I.FTZ.TRUNC.NTZ R3, R2 ;  /* 0x0000000200037305 */ /* 0x000e24000021f100 */
[----:B0-----:R0:W-:Y:S01]  /*8390*/  STG.E desc[UR36][R16.64], R3 ;  /* 0x0000000310007986 */ /* 0x0011e2000c101924 */
[----:B------:R-:W-:Y:S05]  /*83a0*/  BRA `(.L_x_7236) ;  /* 0x0000000c00107947 */ /* 0x000fea0003800000 */
.L_x_7237:
[----:B------:R-:W0:Y:S02]  /*83b0*/  F2I.FTZ.TRUNC.NTZ R3, R2 ;  /* 0x0000000200037305 */ /* 0x000e24000021f100 */
[----:B0-----:R0:W-:Y:S01]  /*83c0*/  STG.E.U16 desc[UR36][R16.64], R3 ;  /* 0x0000000310007986 */ /* 0x0011e2000c101524 */
[----:B------:R-:W-:Y:S05]  /*83d0*/  BRA `(.L_x_7236) ;  /* 0x0000000c00047947 */ /* 0x000fea0003800000 */
.L_x_7232:
        /* <DEDUP_REMOVED lines=8> */
.L_x_7240:
[----:B------:R-:W-:-:S05]  /*8460*/  F2FP.F16.F32.PACK_AB R2, RZ, R2 ;  /* 0x00000002ff02723e */ /* 0x000fca00000000ff */
[----:B------:R0:W-:Y:S01]  /*8470*/  STG.E.U16 desc[UR36][R16.64], R2 ;  /* 0x0000000210007986 */ /* 0x0001e2000c101524 */
[----:B------:R-:W-:Y:S05]  /*8480*/  BRA `(.L_x_7236) ;  /* 0x0000000800d87947 */ /* 0x000fea0003800000 */
.L_x_7239:
        /* <DEDUP_REMOVED lines=9> */
.L_x_7242:
[----:B------:R-:W-:-:S04]  /*8520*/  F2FP.F16.F32.PACK_AB R3, RZ, R2 ;  /* 0x00000002ff03723e */ /* 0x000fc800000000ff */
[----:B------:R-:W-:-:S05]  /*8530*/  PRMT R3, R3, 0x5410, RZ ;  /* 0x0000541003037816 */ /* 0x000fca00000000ff */
[----:B------:R0:W-:Y:S01]  /*8540*/  STG.E desc[UR36][R16.64], R3 ;  /* 0x0000000310007986 */ /* 0x0001e2000c101924 */
[----:B------:R-:W-:Y:S05]  /*8550*/  BRA `(.L_x_7236) ;  /* 0x0000000800a47947 */ /* 0x000fea0003800000 */
.L_x_7241:
[----:B------:R-:W-:-:S06]  /*8560*/  FMUL.FTZ R2, R2, 1 ;  /* 0x3f80000002027820 */ /* 0x000fcc0000410000 */
[----:B------:R-:W0:Y:S02]  /*8570*/  F2F.F64.F32 R2, R2 ;  /* 0x0000000200027310 */ /* 0x000e240000201800 */
[----:B0-----:R0:W-:Y:S01]  /*8580*/  STG.E.64 desc[UR36][R16.64], R2 ;  /* 0x0000000210007986 */ /* 0x0011e2000c101b24 */
[----:B------:R-:W-:Y:S05]  /*8590*/  BRA `(.L_x_7236) ;  /* 0x0000000800947947 */ /* 0x000fea0003800000 */
.L_x_7231:
        /* <DEDUP_REMOVED lines=12> */
.L_x_7245:
[----:B------:R-:W-:Y:S01]  /*8660*/  FMUL.FTZ R4, R2, 1 ;  /* 0x3f80000002047820 */ /* 0x000fe20000410000 */
[----:B------:R-:W-:-:S05]  /*8670*/  CS2R R6, SRZ ;  /* 0x0000000000067805 */ /* 0x000fca000001ff00 */
[----:B------:R-:W0:Y:S02]  /*8680*/  F2F.F64.F32 R4, R4 ;  /* 0x0000000400047310 */ /* 0x000e240000201800 */
[----:B0-----:R0:W-:Y:S01]  /*8690*/  STG.E.128 desc[UR36][R16.64], R4 ;  /* 0x0000000410007986 */ /* 0x0011e2000c101d24 */
[----:B------:R-:W-:Y:S05]  /*86a0*/  BRA `(.L_x_7236) ;  /* 0x0000000800507947 */ /* 0x000fea0003800000 */
.L_x_7244:
        /* <DEDUP_REMOVED lines=20> */
.L_x_7249:
[----:B------:R-:W-:Y:S05]  /*87f0*/  BSYNC B0 ;  /* 0x0000000000007941 */ /* 0x000fea0003800000 */
.L_x_7248:
[----:B------:R-:W-:-:S05]  /*8800*/  LOP3.LUT R5, R0, R5, RZ, 0xfc, !PT ;  /* 0x0000000500057212 */ /* 0x000fca00078efcff */
[----:B------:R0:W-:Y:S01]  /*8810*/  STG.E.U8 desc[UR36][R16.64], R5 ;  /* 0x0000000510007986 */ /* 0x0001e2000c101124 */
[----:B------:R-:W-:Y:S05]  /*8820*/  BRA `(.L_x_7236) ;  /* 0x0000000400f07947 */ /* 0x000fea0003800000 */
.L_x_7247:
        /* <DEDUP_REMOVED lines=12> */
.L_x_7251:
[----:B------:R-:W-:Y:S01]  /*88f0*/  IMAD.MOV.U32 R0, RZ, RZ, 0x7f ;  /* 0x0000007fff007424 */ /* 0x000fe200078e00ff */
[----:B------:R-:W-:-:S04]  /*8900*/  ISETP.GT.U32.AND P0, PT, R4, 0x7f800000, PT ;  /* 0x7f8000000400780c */ /* 0x000fc80003f04070 */
[----:B------:R-:W-:-:S09]  /*8910*/  SEL R0, R0, 0x7c, P0 ;  /* 0x0000007c00007807 */ /* 0x000fd20000000000 */
.L_x_7252:
[----:B------:R-:W-:Y:S05]  /*8920*/  BSYNC B0 ;  /* 0x0000000000007941 */ /* 0x000fea0003800000 */
.L_x_7250:
[----:B------:R-:W-:-:S04]  /*8930*/  LOP3.LUT R2, R2, 0x80000000, RZ, 0xc0, !PT ;  /* 0x8000000002027812 */ /* 0x000fc800078ec0ff */
[----:B------:R-:W-:-:S04]  /*8940*/  SHF.R.U32.HI R3, RZ, 0x18, R2 ;  /* 0x00000018ff037819 */ /* 0x000fc80000011602 */
[----:B------:R-:W-:-:S05]  /*8950*/  LOP3.LUT R3, R0, R3, RZ, 0xfc, !PT ;  /* 0x0000000300037212 */ /* 0x000fca00078efcff */
[----:B------:R0:W-:Y:S01]  /*8960*/  STG.E.U8 desc[UR36][R16.64], R3 ;  /* 0x0000000310007986 */ /* 0x0001e2000c101124 */
[----:B------:R-:W-:Y:S05]  /*8970*/  BRA `(.L_x_7236) ;  /* 0x00000004009c7947 */ /* 0x000fea0003800000 */
.L_x_7246:
[----:B------:R-:W-:-:S05]  /*8980*/  F2FP.BF16.F32.PACK_AB R2, RZ, R2 ;  /* 0x00000002ff02723e */ /* 0x000fca00000010ff */
[----:B------:R0:W-:Y:S01]  /*8990*/  STG.E.U16 desc[UR36][R16.64], R2 ;  /* 0x0000000210007986 */ /* 0x0001e2000c101524 */
[----:B------:R-:W-:Y:S05]  /*89a0*/  BRA `(.L_x_7236) ;  /* 0x0000000400907947 */ /* 0x000fea0003800000 */
.L_x_7243:
        /* <DEDUP_REMOVED lines=11> */
.L_x_7255:
        /* <DEDUP_REMOVED lines=16> */
.L_x_7258:
[----:B------:R-:W-:-:S04]  /*8b60*/  LOP3.LUT R2, R2, 0x80000000, RZ, 0xc0, !PT ;  /* 0x8000000002027812 */ /* 0x000fc800078ec0ff */
[----:B------:R-:W-:-:S04]  /*8b70*/  SHF.R.U32.HI R3, RZ, 0x18, R2 ;  /* 0x00000018ff037819 */ /* 0x000fc80000011602 */
[----:B------:R-:W-:-:S04]  /*8b80*/  LOP3.LUT R0, R0, R3, RZ, 0xfc, !PT ;  /* 0x0000000300007212 */ /* 0x000fc800078efcff */
[----:B------:R-:W-:-:S07]  /*8b90*/  PRMT R8, R0, 0x7610, R8 ;  /* 0x0000761000087816 */ /* 0x000fce0000000008 */
.L_x_7257:
[----:B------:R-:W-:Y:S05]  /*8ba0*/  BSYNC B0 ;  /* 0x0000000000007941 */ /* 0x000fea0003800000 */
.L_x_7256:
[----:B------:R3:W-:Y:S01]  /*8bb0*/  STG.E.U8 desc[UR36][R16.64], R8 ;  /* 0x0000000810007986 */ /* 0x0007e2000c101124 */
[----:B------:R-:W-:Y:S05]  /*8bc0*/  BRA `(.L_x_7236) ;  /* 0x0000000400087947 */ /* 0x000fea0003800000 */
.L_x_7254:
        /* <DEDUP_REMOVED lines=16> */
.L_x_7261:
[----:B------:R-:W-:-:S04]  /*8cd0*/  LOP3.LUT R2, R2, 0x80000000, RZ, 0xc0, !PT ;  /* 0x8000000002027812 */ /* 0x000fc800078ec0ff */
[----:B------:R-:W-:-:S04]  /*8ce0*/  SHF.R.U32.HI R3, RZ, 0x18, R2 ;  /* 0x00000018ff037819 */ /* 0x000fc80000011602 */
[----:B------:R-:W-:-:S04]  /*8cf0*/  LOP3.LUT R0, R0, R3, RZ, 0xfc, !PT ;  /* 0x0000000300007212 */ /* 0x000fc800078efcff */
[----:B------:R-:W-:-:S07]  /*8d00*/  PRMT R8, R0, 0x7610, R8 ;  /* 0x0000761000087816 */ /* 0x000fce0000000008 */
.L_x_7260:
[----:B------:R-:W-:Y:S05]  /*8d10*/  BSYNC B0 ;  /* 0x0000000000007941 */ /* 0x000fea0003800000 */
.L_x_7259:
[----:B------:R0:W-:Y:S01]  /*8d20*/  STG.E.U8 desc[UR36][R16.64], R8 ;  /* 0x0000000810007986 */ /* 0x0001e2000c101124 */
[----:B------:R-:W-:Y:S05]  /*8d30*/  BRA `(.L_x_7236) ;  /* 0x0000000000ac7947 */ /* 0x000fea0003800000 */
.L_x_7253:
        /* <DEDUP_REMOVED lines=21> */
.L_x_7235:
        /* <DEDUP_REMOVED lines=16> */
.L_x_7264:
[----:B------:R-:W-:Y:S05]  /*8f90*/  BRA `(.L_x_7236) ;  /* 0x0000000000147947 */ /* 0x000fea0003800000 */
.L_x_7263:
[----:B------:R-:W0:Y:S02]  /*8fa0*/  F2I.U64.TRUNC R2, R2 ;  /* 0x0000000200027311 */ /* 0x000e24000020d800 */
[----:B0-----:R2:W-:Y:S01]  /*8fb0*/  STG.E.64 desc[UR36][R16.64], R2 ;  /* 0x0000000210007986 */ /* 0x0015e2000c101b24 */
[----:B------:R-:W-:Y:S05]  /*8fc0*/  BRA `(.L_x_7236) ;  /* 0x0000000000087947 */ /* 0x000fea0003800000 */
.L_x_7262:
[----:B------:R-:W0:Y:S02]  /*8fd0*/  F2I.FTZ.U32.TRUNC.NTZ R3, R2 ;  /* 0x0000000200037305 */ /* 0x000e24000021f000 */
[----:B0-----:R0:W-:Y:S02]  /*8fe0*/  STG.E desc[UR36][R16.64], R3 ;  /* 0x0000000310007986 */ /* 0x0011e4000c101924 */
.L_x_7236:
[----:B------:R-:W-:-:S07]  /*8ff0*/  VIADD R19, R19, 0x80 ;  /* 0x0000008013137836 */ /* 0x000fce0000000000 */
.L_x_7201:
[----:B------:R-:W-:Y:S05]  /*9000*/  BSYNC B7 ;  /* 0x0000000000077941 */ /* 0x000fea0003800000 */
.L_x_7200:
        /* <DEDUP_REMOVED lines=306> */
.L_x_7265:
        /* <DEDUP_REMOVED lines=22> */
.L_x_7270:
[----:B------:R-:W2:Y:S02]  /*a490*/  LDG.E.U8 R0, desc[UR36][R2.64] ;  /* 0x0000002402007981 */ /* 0x000ea4000c1e1100 */
[----:B--2---:R-:W-:Y:S01]  /*a4a0*/  I2FP.F32.U32 R0, R0 ;  /* 0x0000000000007245 */ /* 0x004fe20000201000 */
[----:B------:R-:W-:Y:S06]  /*a4b0*/  BRA `(.L_x_7272) ;  /* 0x0000000c002c7947 */ /* 0x000fec0003800000 */
.L_x_7269:
        /* <DEDUP_REMOVED lines=9> */
.L_x_7274:
[----:B------:R-:W2:Y:S02]  /*a550*/  LDG.E R0, desc[UR36][R2.64] ;  /* 0x0000002402007981 */ /* 0x000ea4000c1e1900 */
[----:B--2---:R-:W-:Y:S01]  /*a560*/  I2FP.F32.S32 R0, R0 ;  /* 0x0000000000007245 */ /* 0x004fe20000201400 */
[----:B------:R-:W-:Y:S06]  /*a570*/  BRA `(.L_x_7272) ;  /* 0x0000000800fc7947 */ /* 0x000fec0003800000 */
.L_x_7273:
[----:B------:R-:W2:Y:S02]  /*a580*/  LDG.E.U16 R0, desc[UR36][R2.64] ;  /* 0x0000002402007981 */ /* 0x000ea4000c1e1500 */
[----:B--2---:R-:W0:Y:S01]  /*a590*/  I2F.S16 R0, R0 ;  /* 0x0000000000007306 */ /* 0x004e220000101400 */
[----:B------:R-:W-:Y:S05]  /*a5a0*/  BRA `(.L_x_7272) ;  /* 0x0000000800f07947 */ /* 0x000fea0003800000 */
.L_x_7268:
        /* <DEDUP_REMOVED lines=8> */
.L_x_7276:
[----:B------:R-:W2:Y:S02]  /*a630*/  LDG.E.U16 R0, desc[UR36][R2.64] ;  /* 0x0000002402007981 */ /* 0x000ea4000c1e1500 */
[----:B--2---:R-:W-:Y:S01]  /*a640*/  HADD2.F32 R0, -RZ, R0.H0_H0 ;  /* 0x20000000ff007230 */ /* 0x004fe20000004100 */
[----:B------:R-:W-:Y:S06]  /*a650*/  BRA `(.L_x_7272) ;  /* 0x0000000800c47947 */ /* 0x000fec0003800000 */
.L_x_7275:
        /* <DEDUP_REMOVED lines=8> */
.L_x_7278:
[----:B------:R-:W2:Y:S02]  /*a6e0*/  LDG.E.U16 R0, desc[UR36][R2.64] ;  /* 0x0000002402007981 */ /* 0x000ea4000c1e1500 */
[----:B--2---:R-:W-:Y:S01]  /*a6f0*/  HADD2.F32 R0, -RZ, R0.H0_H0 ;  /* 0x20000000ff007230 */ /* 0x004fe20000004100 */
[----:B------:R-:W-:Y:S06]  /*a700*/  BRA `(.L_x_7272) ;  /* 0x0000000800987947 */ /* 0x000fec0003800000 */
.L_x_7277:
[----:B------:R-:W2:Y:S01]  /*a710*/  LDG.E.64 R2, desc[UR36][R2.64] ;  /* 0x0000002402027981 */ /* 0x000ea2000c1e1b00 */
[----:B------:R-:W-:Y:S01]  /*a720*/  UMOV UR4, 0xf0000000 ;  /* 0xf000000000047882 */ /* 0x000fe20000000000 */
[----:B------:R-:W-:Y:S01]  /*a730*/  UMOV UR5, 0x380fffff ;  /* 0x380fffff00057882 */ /* 0x000fe20000000000 */
[----:B--2---:R-:W0:Y:S01]  /*a740*/  F2F.F32.F64 R0, R2 ;  /* 0x0000000200007310 */ /* 0x004e220000301000 */
[----:B------:R-:W-:-:S14]  /*a750*/  DSETP.GEU.AND P0, PT, |R2|, UR4, PT ;  /* 0x0000000402007e2a */ /* 0x000fdc000bf0e200 */
[----:B0-----:R-:W-:Y:S01]  /*a760*/  @!P0 FMUL R0, R0, 1.175494350822287508e-38 ;  /* 0x0080000000008820 */ /* 0x001fe20000400000 */
[----:B------:R-:W-:Y:S06]  /*a770*/  BRA `(.L_x_7272) ;  /* 0x00000008007c7947 */ /* 0x000fec0003800000 */
.L_x_7267:
        /* <DEDUP_REMOVED lines=12> */
.L_x_7281:
[----:B------:R-:W2:Y:S01]  /*a840*/  LDG.E.64 R2, desc[UR36][R2.64] ;  /* 0x0000002402027981 */ /* 0x000ea2000c1e1b00 */
[----:B------:R-:W-:Y:S01]  /*a850*/  UMOV UR4, 0xf0000000 ;  /* 0xf000000000047882 */ /* 0x000fe20000000000 */
[----:B------:R-:W-:Y:S01]  /*a860*/  UMOV UR5, 0x380fffff ;  /* 0x380fffff00057882 */ /* 0x000fe20000000000 */
[----:B--2---:R-:W0:Y:S01]  /*a870*/  F2F.F32.F64 R0, R2 ;  /* 0x0000000200007310 */ /* 0x004e220000301000 */
[----:B------:R-:W-:-:S14]  /*a880*/  DSETP.GEU.AND P0, PT, |R2|, UR4, PT ;  /* 0x0000000402007e2a */ /* 0x000fdc000bf0e200 */
[----:B0-----:R-:W-:Y:S01]  /*a890*/  @!P0 FMUL R0, R0, 1.175494350822287508e-38 ;  /* 0x0080000000008820 */ /* 0x001fe20000400000 */
[----:B------:R-:W-:Y:S06]  /*a8a0*/  BRA `(.L_x_7272) ;  /* 0x0000000800307947 */ /* 0x000fec0003800000 */
.L_x_7280:
        /* <DEDUP_REMOVED lines=26> */
.L_x_7283:
        /* <DEDUP_REMOVED lines=13> */
.L_x_7282:
[----:B------:R-:W2:Y:S02]  /*ab20*/  LDG.E.U16 R0, desc[UR36][R2.64] ;  /* 0x0000002402007981 */ /* 0x000ea4000c1e1500 */
[----:B--2---:R-:W-:Y:S01]  /*ab30*/  IMAD.U32 R0, R0, 0x10000, RZ ;  /* 0x0001000000007824 */ /* 0x004fe200078e00ff */
[----:B------:R-:W-:Y:S06]  /*ab40*/  BRA `(.L_x_7272) ;  /* 0x0000000400887947 */ /* 0x000fec0003800000 */
.L_x_7279:
        /* <DEDUP_REMOVED lines=11> */
.L_x_7286:
        /* <DEDUP_REMOVED lines=20> */
.L_x_7288:
[----:B------:R-:W-:Y:S05]  /*ad40*/  BSYNC B0 ;  /* 0x0000000000007941 */ /* 0x000fea0003800000 */
.L_x_7287:
[----:B------:R-:W-:Y:S01]  /*ad50*/  LEA R3, R0, 0x3b800000, 0x17 ;  /* 0x3b80000000037811 */ /* 0x000fe200078eb8ff */
[----:B------:R-:W-:-:S05]  /*ad60*/  IMAD.SHL.U32 R0, R2, 0x100000, RZ ;  /* 0x0010000002007824 */ /* 0x000fca00078e00ff */
[----:B------:R-:W-:Y:S01]  /*ad70*/  LOP3.LUT R0, R3, R0, R4, 0xfe, !PT ;  /* 0x0000000003007212 */ /* 0x000fe200078efe04 */
[----:B------:R-:W-:Y:S06]  /*ad80*/  BRA `(.L_x_7272) ;  /* 0x0000000000f87947 */ /* 0x000fec0003800000 */
.L_x_7285:
        /* <DEDUP_REMOVED lines=20> */
.L_x_7290:
[----:B------:R-:W-:Y:S05]  /*aed0*/  BSYNC B0 ;  /* 0x0000000000007941 */ /* 0x000fea0003800000 */
.L_x_7289:
[----:B------:R-:W-:Y:S01]  /*aee0*/  LEA R3, R0, 0x37800000, 0x17 ;  /* 0x3780000000037811 */ /* 0x000fe200078eb8ff */
[----:B------:R-:W-:-:S05]  /*aef0*/  IMAD.SHL.U32 R0, R2, 0x200000, RZ ;  /* 0x0020000002007824 */ /* 0x000fca00078e00ff */
[----:B------:R-:W-:Y:S01]  /*af00*/  LOP3.LUT R0, R3, R0, R4, 0xfe, !PT ;  /* 0x0000000003007212 */ /* 0x000fe200078efe04 */
[----:B------:R-:W-:Y:S06]  /*af10*/  BRA `(.L_x_7272) ;  /* 0x0000000000947947 */ /* 0x000fec0003800000 */
.L_x_7284:
        /* <DEDUP_REMOVED lines=14> */
.L_x_7271:
        /* <DEDUP_REMOVED lines=16> */
.L_x_7293:
[----:B------:R-:W-:Y:S01]  /*b100*/  IMAD.MOV.U32 R0, RZ, RZ, RZ ;  /* 0x000000ffff007224 */ /* 0x000fe200078e00ff */
[----:B------:R-:W-:Y:S06]  /*b110*/  BRA `(.L_x_7272) ;  /* 0x0000000000147947 */ /* 0x000fec0003800000 */
.L_x_7292:
[----:B------:R-:W2:Y:S02]  /*b120*/  LDG.E.64 R2, desc[UR36][R2.64] ;  /* 0x0000002402027981 */ /* 0x000ea4000c1e1b00 */
[----:B--2---:R0:W1:Y:S01]  /*b130*/  I2F.U64 R0, R2 ;  /* 0x0000000200007312 */ /* 0x0040620000301000 */
[----:B------:R-:W-:Y:S05]  /*b140*/  BRA `(.L_x_7272) ;  /* 0x0000000000087947 */ /* 0x000fea0003800000 */
.L_x_7291:
[----:B------:R-:W2:Y:S02]  /*b150*/  LDG.E R0, desc[UR36][R2.64] ;  /* 0x0000002402007981 */ /* 0x000ea4000c1e1900 */
[----:B--2---:R-:W-:-:S07]  /*b160*/  I2FP.F32.U32 R0, R0 ;  /* 0x0000000000007245 */ /* 0x004fce0000201000 */
.L_x_7272:
[----:B------:R-:W-:Y:S05]  /*b170*/  BSYNC B6 ;  /* 0x0000000000067941 */ /* 0x000fea0003800000 */
.L_x_7266:
        /* <DEDUP_REMOVED lines=16> */
.L_x_7297:
[----:B------:R-:W0:Y:S02]  /*b280*/  F2I.S64.TRUNC R2, R2 ;  /* 0x0000000200027311 */ /* 0x000e24000020d900 */
[----:B0-----:R-:W-:-:S05]  /*b290*/  IMAD.MOV.U32 R5, RZ, RZ, R2 ;  /* 0x000000ffff057224 */ /* 0x001fca00078e0002 */
[----:B------:R-:W-:Y:S01]  /*b2a0*/  STG.E.U8 desc[UR36][R16.64], R5 ;  /* 0x0000000510007986 */ /* 0x000fe2000c101124 */
[----:B------:R-:W-:Y:S05]  /*b2b0*/  EXIT ;  /* 0x000000000000794d */ /* 0x000fea0003800000 */
.L_x_7296:
        /* <DEDUP_REMOVED lines=9> */
.L_x_7300:
[----:B------:R-:W0:Y:S02]  /*b350*/  F2I.FTZ.TRUNC.NTZ R3, R2 ;  /* 0x0000000200037305 */ /* 0x000e24000021f100 */
[----:B0-----:R-:W-:Y:S01]  /*b360*/  STG.E desc[UR36][R16.64], R3 ;  /* 0x0000000310007986 */ /* 0x001fe2000c101924 */
[----:B------:R-:W-:Y:S05]  /*b370*/  EXIT ;  /* 0x000000000000794d */ /* 0x000fea0003800000 */
.L_x_7299:
[----:B------:R-:W0:Y:S02]  /*b380*/  F2I.FTZ.TRUNC.NTZ R3, R2 ;  /* 0x0000000200037305 */ /* 0x000e24000021f100 */
[----:B0-----:R-:W-:Y:S01]  /*b390*/  STG.E.U16 desc[UR36][R16.64], R3 ;  /* 0x0000000310007986 */ /* 0x001fe2000c101524 */
[----:B------:R-:W-:Y:S05]  /*b3a0*/  EXIT ;  /* 0x000000000000794d */ /* 0x000fea0003800000 */
.L_x_7295:
        /* <DEDUP_REMOVED lines=8> */
.L_x_7302:
[----:B------:R-:W-:-:S05]  /*b430*/  F2FP.F16.F32.PACK_AB R2, RZ, R2 ;  /* 0x00000002ff02723e */ /* 0x000fca00000000ff */
[----:B------:R-:W-:Y:S01]  /*b440*/  STG.E.U16 desc[UR36][R16.64], R2 ;  /* 0x0000000210007986 */ /* 0x000fe2000c101524 */
[----:B------:R-:W-:Y:S05]  /*b450*/  EXIT ;  /* 0x000000000000794d */ /* 0x000fea0003800000 */
.L_x_7301:
        /* <DEDUP_REMOVED lines=9> */
.L_x_7304:
[----:B------:R-:W-:-:S04]  /*b4f0*/  F2FP.F16.F32.PACK_AB R3, RZ, R2 ;  /* 0x00000002ff03723e */ /* 0x000fc800000000ff */
[----:B------:R-:W-:-:S05]  /*b500*/  PRMT R3, R3, 0x5410, RZ ;  /* 0x0000541003037816 */ /* 0x000fca00000000ff */
[----:B------:R-:W-:Y:S01]  /*b510*/  STG.E desc[UR36][R16.64], R3 ;  /* 0x0000000310007986 */ /* 0x000fe2000c101924 */
[----:B------:R-:W-:Y:S05]  /*b520*/  EXIT ;  /* 0x000000000000794d */ /* 0x000fea0003800000 */
.L_x_7303:
[----:B------:R-:W-:-:S06]  /*b530*/  FMUL.FTZ R2, R2, 1 ;  /* 0x3f80000002027820 */ /* 0x000fcc0000410000 */
[----:B------:R-:W0:Y:S02]  /*b540*/  F2F.F64.F32 R2, R2 ;  /* 0x0000000200027310 */ /* 0x000e240000201800 */
[----:B0-----:R-:W-:Y:S01]  /*b550*/  STG.E.64 desc[UR36][R16.64], R2 ;  /* 0x0000000210007986 */ /* 0x001fe2000c101b24 */
[----:B------:R-:W-:Y:S05]  /*b560*/  EXIT ;  /* 0x000000000000794d */ /* 0x000fea0003800000 */
.L_x_7294:
        /* <DEDUP_REMOVED lines=12> */
.L_x_7307:
[----:B------:R-:W-:Y:S01]  /*b630*/  FMUL.FTZ R4, R2, 1 ;  /* 0x3f80000002047820 */ /* 0x000fe20000410000 */
[----:B------:R-:W-:-:S05]  /*b640*/  CS2R R6, SRZ ;  /* 0x0000000000067805 */ /* 0x000fca000001ff00 */
[----:B------:R-:W0:Y:S02]  /*b650*/  F2F.F64.F32 R4, R4 ;  /* 0x0000000400047310 */ /* 0x000e240000201800 */
[----:B0-----:R-:W-:Y:S01]  /*b660*/  STG.E.128 desc[UR36][R16.64], R4 ;  /* 0x0000000410007986 */ /* 0x001fe2000c101d24 */
[----:B------:R-:W-:Y:S05]  /*b670*/  EXIT ;  /* 0x000000000000794d */ /* 0x000fea0003800000 */
.L_x_7306:
        /* <DEDUP_REMOVED lines=20> */
.L_x_7311:
[----:B------:R-:W-:Y:S05]  /*b7c0*/  BSYNC B0 ;  /* 0x0000000000007941 */ /* 0x000fea0003800000 */
.L_x_7310:
[----:B------:R-:W-:-:S05]  /*b7d0*/  LOP3.LUT R5, R0, R5, RZ, 0xfc, !PT ;  /* 0x0000000500057212 */ /* 0x000fca00078efcff */
[----:B------:R-:W-:Y:S01]  /*b7e0*/  STG.E.U8 desc[UR36][R16.64], R5 ;  /* 0x0000000510007986 */ /* 0x000fe2000c101124 */
[----:B------:R-:W-:Y:S05]  /*b7f0*/  EXIT ;  /* 0x000000000000794d */ /* 0x000fea0003800000 */
.L_x_7309:
        /* <DEDUP_REMOVED lines=12> */
.L_x_7313:
[----:B------:R-:W-:Y:S01]  /*b8c0*/  IMAD.MOV.U32 R0, RZ, RZ, 0x7f ;  /* 0x0000007fff007424 */ /* 0x000fe200078e00ff */
[----:B------:R-:W-:-:S04]  /*b8d0*/  ISETP.GT.U32.AND P0, PT, R4, 0x7f800000, PT ;  /* 0x7f8000000400780c */ /* 0x000fc80003f04070 */
[----:B------:R-:W-:-:S09]  /*b8e0*/  SEL R0, R0, 0x7c, P0 ;  /* 0x0000007c00007807 */ /* 0x000fd20000000000 */
.L_x_7314:
[----:B------:R-:W-:Y:S05]  /*b8f0*/  BSYNC B0 ;  /* 0x0000000000007941 */ /* 0x000fea0003800000 */
.L_x_7312:
[----:B------:R-:W-:-:S04]  /*b900*/  LOP3.LUT R2, R2, 0x80000000, RZ, 0xc0, !PT ;  /* 0x8000000002027812 */ /* 0x000fc800078ec0ff */
[----:B------:R-:W-:-:S04]  /*b910*/  SHF.R.U32.HI R3, RZ, 0x18, R2 ;  /* 0x00000018ff037819 */ /* 0x000fc80000011602 */
[----:B------:R-:W-:-:S05]  /*b920*/  LOP3.LUT R3, R0, R3, RZ, 0xfc, !PT ;  /* 0x0000000300037212 */ /* 0x000fca00078efcff */
[----:B------:R-:W-:Y:S01]  /*b930*/  STG.E.U8 desc[UR36][R16.64], R3 ;  /* 0x0000000310007986 */ /* 0x000fe2000c101124 */
[----:B------:R-:W-:Y:S05]  /*b940*/  EXIT ;  /* 0x000000000000794d */ /* 0x000fea0003800000 */
.L_x_7308:
[----:B------:R-:W-:-:S05]  /*b950*/  F2FP.BF16.F32.PACK_AB R2, RZ, R2 ;  /* 0x00000002ff02723e */ /* 0x000fca00000010ff */
[----:B------:R-:W-:Y:S01]  /*b960*/  STG.E.U16 desc[UR36][R16.64], R2 ;  /* 0x0000000210007986 */ /* 0x000fe2000c101524 */
[----:B------:R-:W-:Y:S05]  /*b970*/  EXIT ;  /* 0x000000000000794d */ /* 0x000fea0003800000 */
.L_x_7305:
        /* <DEDUP_REMOVED lines=11> */
.L_x_7317:
        /* <DEDUP_REMOVED lines=16> */
.L_x_7320:
[----:B------:R-:W-:-:S04]  /*bb30*/  LOP3.LUT R2, R2, 0x80000000, RZ, 0xc0, !PT ;  /* 0x8000000002027812 */ /* 0x000fc800078ec0ff */
[----:B------:R-:W-:-:S04]  /*bb40*/  SHF.R.U32.HI R3, RZ, 0x18, R2 ;  /* 0x00000018ff037819 */ /* 0x000fc80000011602 */
[----:B------:R-:W-:-:S04]  /*bb50*/  LOP3.LUT R0, R0, R3, RZ, 0xfc, !PT ;  /* 0x0000000300007212 */ /* 0x000fc800078efcff */
[----:B------:R-:W-:-:S07]  /*bb60*/  PRMT R8, R0, 0x7610, R8 ;  /* 0x0000761000087816 */ /* 0x000fce0000000008 */
.L_x_7319:
[----:B------:R-:W-:Y:S05]  /*bb70*/  BSYNC B0 ;  /* 0x0000000000007941 */ /* 0x000fea0003800000 */
.L_x_7318:
[----:B------:R-:W-:Y:S01]  /*bb80*/  STG.E.U8 desc[UR36][R16.64], R8 ;  /* 0x0000000810007986 */ /* 0x000fe2000c101124 */
[----:B------:R-:W-:Y:S05]  /*bb90*/  EXIT ;  /* 0x000000000000794d */ /* 0x000fea0003800000 */
.L_x_7316:
        /* <DEDUP_REMOVED lines=16> */
.L_x_7323:
[----:B------:R-:W-:-:S04]  /*bca0*/  LOP3.LUT R2, R2, 0x80000000, RZ, 0xc0, !PT ;  /* 0x8000000002027812 */ /* 0x000fc800078ec0ff */
[----:B------:R-:W-:-:S04]  /*bcb0*/  SHF.R.U32.HI R3, RZ, 0x18, R2 ;  /* 0x00000018ff037819 */ /* 0x000fc80000011602 */
[----:B------:R-:W-:-:S04]  /*bcc0*/  LOP3.LUT R0, R0, R3, RZ, 0xfc, !PT ;  /* 0x0000000300007212 */ /* 0x000fc800078efcff */
[----:B------:R-:W-:-:S07]  /*bcd0*/  PRMT R8, R0, 0x7610, R8 ;  /* 0x0000761000087816 */ /* 0x000fce0000000008 */
.L_x_7322:
[----:B------:R-:W-:Y:S05]  /*bce0*/  BSYNC B0 ;  /* 0x0000000000007941 */ /* 0x000fea0003800000 */
.L_x_7321:
[----:B------:R-:W-:Y:S01]  /*bcf0*/  STG.E.U8 desc[UR36][R16.64], R8 ;  /* 0x0000000810007986 */ /* 0x000fe2000c101124 */
[----:B------:R-:W-:Y:S05]  /*bd00*/  EXIT ;  /* 0x000000000000794d */ /* 0x000fea0003800000 */
.L_x_7315:
        /* <DEDUP_REMOVED lines=21> */
.L_x_7298:
        /* <DEDUP_REMOVED lines=16> */
.L_x_7326:
[----:B------:R-:W-:Y:S05]  /*bf60*/  EXIT ;  /* 0x000000000000794d */ /* 0x000fea0003800000 */
.L_x_7325:
[----:B------:R-:W0:Y:S02]  /*bf70*/  F2I.U64.TRUNC R2, R2 ;  /* 0x0000000200027311 */ /* 0x000e24000020d800 */
[----:B0-----:R-:W-:Y:S01]  /*bf80*/  STG.E.64 desc[UR36][R16.64], R2 ;  /* 0x0000000210007986 */ /* 0x001fe2000c101b24 */
[----:B------:R-:W-:Y:S05]  /*bf90*/  EXIT ;  /* 0x000000000000794d */ /* 0x000fea0003800000 */
.L_x_7324:
[----:B------:R-:W0:Y:S02]  /*bfa0*/  F2I.FTZ.U32.TRUNC.NTZ R3, R2 ;  /* 0x0000000200037305 */ /* 0x000e24000021f000 */
[----:B0-----:R-:W-:Y:S01]  /*bfb0*/  STG.E desc[UR36][R16.64], R3 ;  /* 0x0000000310007986 */ /* 0x001fe2000c101924 */
[----:B------:R-:W-:Y:S05]  /*bfc0*/  EXIT ;  /* 0x000000000000794d */ /* 0x000fea0003800000 */
.L_x_7327:
        /* <DEDUP_REMOVED lines=11> */
.L_x_71645:


//--------------------- .text._ZN2at6native27unrolled_elementwise_kernelIZNS0_50_GLOBAL__N__2680c7bb_12_PowKernel_cu_7dd49032_316829pow_tensor_scalar_kernel_implIffEEvRNS_18TensorIteratorBaseET0_EUlfE_St5arrayIPcLm2EELi4E23TrivialOffsetCalculatorILi1EjESC_NS0_6memory12LoadWithCastILi1EEENSD_13StoreWithCastILi1EEEEEviT_S6_T2_T3_T4_T5_ --------------------------
	.section	.text._ZN2at6native27unrolled_elementwise_kernelIZNS0_50_GLOBAL__N__2680c7bb_12_PowKernel_cu_7dd49032_316829pow_tensor_scalar_kernel_implIffEEvRNS_18TensorIteratorBaseET0_EUlfE_St5arrayIPcLm2EELi4E23TrivialOffsetCalculatorILi1EjESC_NS0_6memory12LoadWithCastILi1EEENSD_13StoreWithCastILi1EEEEEviT_S6_T2_T3_T4_T5_,"ax",@progbits
	.align	128
        .global         _ZN2at6native27unrolled_elementwise_kernelIZNS0_50_GLOBAL__N__2680c7bb_12_PowKernel_cu_7dd49032_316829pow_tensor_scalar_kernel_implIffEEvRNS_18TensorIteratorBaseET0_EUlfE_St5arrayIPcLm2EELi4E23TrivialOffsetCalculatorILi1EjESC_NS0_6memory12LoadWithCastILi1EEENSD_13StoreWithCastILi1EEEEEviT_S6_T2_T3_T4_T5_
        .type           _ZN2at6native27unrolled_elementwise_kernelIZNS0_50_GLOBAL__N__2680c7bb_12_PowKernel_cu_7dd49032_316829pow_tensor_scalar_kernel_implIffEEvRNS_18TensorIteratorBaseET0_EUlfE_St5arrayIPcLm2EELi4E23TrivialOffsetCalculatorILi1EjESC_NS0_6memory12LoadWithCastILi1EEENSD_13StoreWithCastILi1EEEEEviT_S6_T2_T3_T4_T5_,@function
        .size           _ZN2at6native27unrolled_elementwise_kernelIZNS0_50_GLOBAL__N__2680c7bb_12_PowKernel_cu_7dd49032_316829pow_tensor_scalar_kernel_implIffEEvRNS_18TensorIteratorBaseET0_EUlfE_St5arrayIPcLm2EELi4E23TrivialOffsetCalculatorILi1EjESC_NS0_6memory12LoadWithCastILi1EEENSD_13StoreWithCastILi1EEEEEviT_S6_T2_T3_T4_T5_,(.L_x_71646 - _ZN2at6native27unrolled_elementwise_kernelIZNS0_50_GLOBAL__N__2680c7bb_12_PowKernel_cu_7dd49032_316829pow_tensor_scalar_kernel_implIffEEvRNS_18TensorIteratorBaseET0_EUlfE_St5arrayIPcLm2EELi4E23TrivialOffsetCalculatorILi1EjESC_NS0_6memory12LoadWithCastILi1EEENSD_13StoreWithCastILi1EEEEEviT_S6_T2_T3_T4_T5_)
        .other          _ZN2at6native27unrolled_elementwise_kernelIZNS0_50_GLOBAL__N__2680c7bb_12_PowKernel_cu_7dd49032_316829pow_tensor_scalar_kernel_implIffEEvRNS_18TensorIteratorBaseET0_EUlfE_St5arrayIPcLm2EELi4E23TrivialOffsetCalculatorILi1EjESC_NS0_6memory12LoadWithCastILi1EEENSD_13StoreWithCastILi1EEEEEviT_S6_T2_T3_T4_T5_,@"STO_CUDA_ENTRY STV_DEFAULT"
_ZN2at6native27unrolled_elementwise_kernelIZNS0_50_GLOBAL__N__2680c7bb_12_PowKernel_cu_7dd49032_316829pow_tensor_scalar_kernel_implIffEEvRNS_18TensorIteratorBaseET0_EUlfE_St5arrayIPcLm2EELi4E23TrivialOffsetCalculatorILi1EjESC_NS0_6memory12LoadWithCastILi1EEENSD_13StoreWithCastILi1EEEEEviT_S6_T2_T3_T4_T5_:
.text._ZN2at6native27unrolled_elementwise_kernelIZNS0_50_GLOBAL__N__2680c7bb_12_PowKernel_cu_7dd49032_316829pow_tensor_scalar_kernel_implIffEEvRNS_18TensorIteratorBaseET0_EUlfE_St5arrayIPcLm2EELi4E23TrivialOffsetCalculatorILi1EjESC_NS0_6memory12LoadWithCastILi1EEENSD_13StoreWithCastILi1EEEEEviT_S6_T2_T3_T4_T5_:
        /* <DEDUP_REMOVED lines=32> */
.L_x_7334:
[----:B------:R-:W2:Y:S02]  /*0200*/  LDG.E.U8 R4, desc[UR36][R4.64] ;  /* 0x0000002404047981 */ /* 0x000ea4000c1e1100 */
[----:B--2---:R-:W-:Y:S01]  /*0210*/  I2FP.F32.U32 R22, R4 ;  /* 0x0000000400167245 */ /* 0x004fe20000201000 */
[----:B------:R-:W-:Y:S06]  /*0220*/  BRA `(.L_x_7336) ;  /* 0x0000000c00307947 */ /* 0x000fec0003800000 */
.L_x_7333:
        /* <DEDUP_REMOVED lines=9> */
.L_x_7338:
[----:B------:R-:W2:Y:S02]  /*02c0*/  LDG.E R4, desc[UR36][R4.64] ;  /* 0x0000002404047981 */ /* 0x000ea4000c1e1900 */
[----:B--2---:R-:W-:Y:S01]  /*02d0*/  I2FP.F32.S32 R22, R4 ;  /* 0x0000000400167245 */ /* 0x004fe20000201400 */
[----:B------:R-:W-:Y:S06]  /*02e0*/  BRA `(.L_x_7336) ;  /* 0x0000000c00007947 */ /* 0x000fec0003800000 */
.L_x_7337:
[----:B------:R-:W2:Y:S02]  /*02f0*/  LDG.E.U16 R4, desc[UR36][R4.64] ;  /* 0x0000002404047981 */ /* 0x000ea4000c1e1500 */
[----:B--2---:R2:W3:Y:S01]  /*0300*/  I2F.S16 R22, R4 ;  /* 0x0000000400167306 */ /* 0x0044e20000101400 */
[----:B------:R-:W-:Y:S05]  /*0310*/  BRA `(.L_x_7336) ;  /* 0x0000000800f47947 */ /* 0x000fea0003800000 */
.L_x_7332:
        /* <DEDUP_REMOVED lines=8> */
.L_x_7340:
[----:B------:R-:W2:Y:S02]  /*03a0*/  LDG.E.U16 R4, desc[UR36][R4.64] ;  /* 0x0000002404047981 */ /* 0x000ea4000c1e1500 */
[----:B--2---:R-:W-:Y:S01]  /*03b0*/  HADD2.F32 R22, -RZ, R4.H0_H0 ;  /* 0x20000004ff167230 */ /* 0x004fe20000004100 */
[----:B------:R-:W-:Y:S06]  /*03c0*/  BRA `(.L_x_7336) ;  /* 0x0000000800c87947 */ /* 0x000fec0003800000 */
.L_x_7339:
        /* <DEDUP_REMOVED lines=8> */
.L_x_7342:
[----:B------:R-:W2:Y:S02]  /*0450*/  LDG.E.U16 R4, desc[UR36][R4.64] ;  /* 0x0000002404047981 */ /* 0x000ea4000c1e1500 */
[----:B--2---:R-:W-:Y:S01]  /*0460*/  HADD2.F32 R22, -RZ, R4.H0_H0 ;  /* 0x20000004ff167230 */ /* 0x004fe20000004100 */
[----:B------:R-:W-:Y:S06]  /*0470*/  BRA `(.L_x_7336) ;  /* 0x00000008009c7947 */ /* 0x000fec0003800000 */
.L_x_7341:
[----:B------:R-:W2:Y:S01]  /*0480*/  LDG.E.64 R4, desc[UR36][R4.64] ;  /* 0x0000002404047981 */ /* 0x000ea2000c1e1b00 */
[----:B------:R-:W-:Y:S01]  /*0490*/  UMOV UR4, 0xf0000000 ;  /* 0xf000000000047882 */ /* 0x000fe20000000000 */
[----:B------:R-:W-:Y:S01]  /*04a0*/  UMOV UR5, 0x380fffff ;  /* 0x380fffff00057882 */ /* 0x000fe20000000000 */
[----:B--2---:R-:W0:Y:S01]  /*04b0*/  F2F.F32.F64 R22, R4 ;  /* 0x0000000400167310 */ /* 0x004e220000301000 */
[----:B------:R-:W-:-:S14]  /*04c0*/  DSETP.GEU.AND P0, PT, |R4|, UR4, PT ;  /* 0x0000000404007e2a */ /* 0x000fdc000bf0e200 */
[----:B0-----:R-:W-:Y:S01]  /*04d0*/  @!P0 FMUL R22, R22, 1.175494350822287508e-38 ;  /* 0x0080000016168820 */ /* 0x001fe20000400000 */
[----:B------:R-:W-:Y:S06]  /*04e0*/  BRA `(.L_x_7336) ;  /* 0x0000000800807947 */ /* 0x000fec0003800000 */
.L_x_7331:
        /* <DEDUP_REMOVED lines=12> */
.L_x_7345:
[----:B------:R-:W2:Y:S01]  /*05b0*/  LDG.E.64 R4, desc[UR36][R4.64] ;  /* 0x0000002404047981 */ /* 0x000ea2000c1e1b00 */
[----:B------:R-:W-:Y:S01]  /*05c0*/  UMOV UR4, 0xf0000000 ;  /* 0xf000000000047882 */ /* 0x000fe20000000000 */
[----:B------:R-:W-:Y:S01]  /*05d0*/  UMOV UR5, 0x380fffff ;  /* 0x380fffff00057882 */ /* 0x000fe20000000000 */
[----:B--2---:R-:W0:Y:S01]  /*05e0*/  F2F.F32.F64 R22, R4 ;  /* 0x0000000400167310 */ /* 0x004e220000301000 */
[----:B------:R-:W-:-:S14]  /*05f0*/  DSETP.GEU.AND P0, PT, |R4|, UR4, PT ;  /* 0x0000000404007e2a */ /* 0x000fdc000bf0e200 */
[----:B0-----:R-:W-:Y:S01]  /*0600*/  @!P0 FMUL R22, R22, 1.175494350822287508e-38 ;  /* 0x0080000016168820 */ /* 0x001fe20000400000 */
[----:B------:R-:W-:Y:S06]  /*0610*/  BRA `(.L_x_7336) ;  /* 0x0000000800347947 */ /* 0x000fec0003800000 */
.L_x_7344:
        /* <DEDUP_REMOVED lines=26> */
.L_x_7347:
        /* <DEDUP_REMOVED lines=14> */
.L_x_7346:
[----:B------:R-:W2:Y:S02]  /*08a0*/  LDG.E.U16 R4, desc[UR36][R4.64] ;  /* 0x0000002404047981 */ /* 0x000ea4000c1e1500 */
[----:B--2---:R-:W-:Y:S01]  /*08b0*/  IMAD.U32 R22, R4, 0x10000, RZ ;  /* 0x0001000004167824 */ /* 0x004fe200078e00ff */
[----:B------:R-:W-:Y:S06]  /*08c0*/  BRA `(.L_x_7336) ;  /* 0x0000000400887947 */ /* 0x000fec0003800000 */
.L_x_7343:
        /* <DEDUP_REMOVED lines=11> */
.L_x_7350:
        /* <DEDUP_REMOVED lines=20> */
.L_x_7352:
[----:B------:R-:W-:Y:S05]  /*0ac0*/  BSYNC B0 ;  /* 0x0000000000007941 */ /* 0x000fea0003800000 */
.L_x_7351:
[----:B------:R-:W-:Y:S01]  /*0ad0*/  IMAD.SHL.U32 R3, R3, 0x100000, RZ ;  /* 0x0010000003037824 */ /* 0x000fe200078e00ff */
[----:B------:R-:W-:-:S04]  /*0ae0*/  LEA R5, R0, 0x3b800000, 0x17 ;  /* 0x3b80000000057811 */ /* 0x000fc800078eb8ff */
[----:B------:R-:W-:Y:S01]  /*0af0*/  LOP3.LUT R22, R5, R3, R22, 0xfe, !PT ;  /* 0x0000000305167212 */ /* 0x000fe200078efe16 */
[----:B------:R-:W-:Y:S06]  /*0b00*/  BRA `(.L_x_7336) ;  /* 0x0000000000f87947 */ /* 0x000fec0003800000 */
.L_x_7349:
        /* <DEDUP_REMOVED lines=20> */
.L_x_7354:
[----:B------:R-:W-:Y:S05]  /*0c50*/  BSYNC B0 ;  /* 0x0000000000007941 */ /* 0x000fea0003800000 */
.L_x_7353:
[----:B------:R-:W-:Y:S01]  /*0c60*/  IMAD.SHL.U32 R3, R3, 0x200000, RZ ;  /* 0x0020000003037824 */ /* 0x000fe200078e00ff */
[----:B------:R-:W-:-:S04]  /*0c70*/  LEA R5, R0, 0x37800000, 0x17 ;  /* 0x3780000000057811 */ /* 0x000fc800078eb8ff */
[----:B------:R-:W-:Y:S01]  /*0c80*/  LOP3.LUT R22, R5, R3, R22, 0xfe, !PT ;  /* 0x0000000305167212 */ /* 0x000fe200078efe16 */
[----:B------:R-:W-:Y:S06]  /*0c90*/  BRA `(.L_x_7336) ;  /* 0x0000000000947947 */ /* 0x000fec0003800000 */
.L_x_7348:
        /* <DEDUP_REMOVED lines=14> */
.L_x_7335:
        /* <DEDUP_REMOVED lines=16> */
.L_x_7357:
[----:B------:R-:W-:Y:S01]  /*0e80*/  IMAD.MOV.U32 R22, RZ, RZ, RZ ;  /* 0x000000ffff167224 */ /* 0x000fe200078e00ff */
[----:B------:R-:W-:Y:S06]  /*0e90*/  BRA `(.L_x_7336) ;  /* 0x0000000000147947 */ /* 0x000fec0003800000 */
.L_x_7356:
[----:B------:R-:W2:Y:S02]  /*0ea0*/  LDG.E.64 R4, desc[UR36][R4.64] ;  /* 0x0000002404047981 */ /* 0x000ea4000c1e1b00 */
[----:B--2---:R0:W1:Y:S01]  /*0eb0*/  I2F.U64 R22, R4 ;  /* 0x0000000400167312 */ /* 0x0040620000301000 */
[----:B------:R-:W-:Y:S05]  /*0ec0*/  BRA `(.L_x_7336) ;  /* 0x0000000000087947 */ /* 0x000fea0003800000 */
.L_x_7355:
[----:B------:R-:W2:Y:S02]  /*0ed0*/  LDG.E R4, desc[UR36][R4.64] ;  /* 0x0000002404047981 */ /* 0x000ea4000c1e1900 */
[----:B--2---:R-:W-:-:S07]  /*0ee0*/  I2FP.F32.U32 R22, R4 ;  /* 0x0000000400167245 */ /* 0x004fce0000201000 */
.L_x_7336:
[----:B------:R-:W-:Y:S05]  /*0ef0*/  BSYNC B6 ;  /* 0x0000000000067941 */ /* 0x000fea0003800000 */
.L_x_7330:
[----:B------:R-:W2:Y:S02]  /*0f00*/  S2R R16, SR_TID.X ;  /* 0x0000000000107919 */ /* 0x000ea40000002100 */
[----:B--2---:R-:W-:-:S07]  /*0f10*/  VIADD R16, R16, 0x80 ;  /* 0x0000008010107836 */ /* 0x004fce0000000000 */
.L_x_7329:
[----:B------:R-:W-:Y:S05]  /*0f20*/  BSYNC B7 ;  /* 0x0000000000077941 */ /* 0x000fea0003800000 */
.L_x_7328:
        /* <DEDUP_REMOVED lines=25> */
.L_x_7364:
[----:B------:R-:W2:Y:S02]  /*10c0*/  LDG.E.U8 R4, desc[UR36][R4.64] ;  /* 0x0000002404047981 */ /* 0x000ea4000c1e1100 */
[----:B--2---:R-:W-:Y:S01]  /*10d0*/  I2FP.F32.U32 R23, R4 ;  /* 0x0000000400177245 */ /* 0x004fe20000201000 */
[----:B------:R-:W-:Y:S06]  /*10e0*/  BRA `(.L_x_7366) ;  /* 0x0000000c002c7947 */ /* 0x000fec0003800000 */
.L_x_7363:
        /* <DEDUP_REMOVED lines=9> */
.L_x_7368:
[----:B------:R-:W2:Y:S02]  /*1180*/  LDG.E R4, desc[UR36][R4.64] ;  /* 0x0000002404047981 */ /* 0x000ea4000c1e1900 */
[----:B--2---:R-:W-:Y:S01]  /*1190*/  I2FP.F32.S32 R23, R4 ;  /* 0x0000000400177245 */ /* 0x004fe20000201400 */
[----:B------:R-:W-:Y:S06]  /*11a0*/  BRA `(.L_x_7366) ;  /* 0x0000000800fc7947 */ /* 0x000fec0003800000 */
.L_x_7367:
[----:B------:R-:W2:Y:S02]  /*11b0*/  LDG.E.U16 R4, desc[UR36][R4.64] ;  /* 0x0000002404047981 */ /* 0x000ea4000c1e1500 */
[----:B--2---:R0:W2:Y:S01]  /*11c0*/  I2F.S16 R23, R4 ;  /* 0x0000000400177306 */ /* 0x0040a20000101400 */
[----:B------:R-:W-:Y:S05]  /*11d0*/  BRA `(.L_x_7366) ;  /* 0x0000000800f07947 */ /* 0x000fea0003800000 */
.L_x_7362:
        /* <DEDUP_REMOVED lines=8> */
.L_x_7370:
[----:B------:R-:W2:Y:S02]  /*1260*/  LDG.E.U16 R4, desc[UR36][R4.64] ;  /* 0x0000002404047981 */ /* 0x000ea4000c1e1500 */
[----:B--2---:R-:W-:Y:S01]  /*1270*/  HADD2.F32 R23, -RZ, R4.H0_H0 ;  /* 0x20000004ff177230 */ /* 0x004fe20000004100 */
[----:B------:R-:W-:Y:S06]  /*1280*/  BRA `(.L_x_7366) ;  /* 0x0000000800c47947 */ /* 0x000fec0003800000 */
.L_x_7369:
        /* <DEDUP_REMOVED lines=8> */
.L_x_7372:
[----:B------:R-:W2:Y:S02]  /*1310*/  LDG.E.U16 R4, desc[UR36][R4.64] ;  /* 0x0000002404047981 */ /* 0x000ea4000c1e1500 */
[----:B--2---:R-:W-:Y:S01]  /*1320*/  HADD2.F32 R23, -RZ, R4.H0_H0 ;  /* 0x20000004ff177230 */ /* 0x004fe20000004100 */
[----:B------:R-:W-:Y:S06]  /*1330*/  BRA `(.L_x_7366) ;  /* 0x0000000800987947 */ /* 0x000fec0003800000 */
.L_x_7371:
[----:B------:R-:W2:Y:S01]  /*1340*/  LDG.E.64 R4, desc[UR36][R4.64] ;  /* 0x0000002404047981 */ /* 0x000ea2000c1e1b00 */
[----:B------:R-:W-:Y:S01]  /*1350*/  UMOV UR4, 0xf0000000 ;  /* 0xf000000000047882 */ /* 0x000fe20000000000 */
[----:B------:R-:W-:Y:S01]  /*1360*/  UMOV UR5, 0x380fffff ;  /* 0x380fffff00057882 */ /* 0x000fe20000000000 */
[----:B--2---:R-:W0:Y:S01]  /*1370*/  F2F.F32.F64 R23, R4 ;  /* 0x0000000400177310 */ /* 0x004e220000301000 */
[----:B------:R-:W-:-:S14]  /*1380*/  DSETP.GEU.AND P0, PT, |R4|, UR4, PT ;  /* 0x0000000404007e2a */ /* 0x000fdc000bf0e200 */
[----:B0-----:R-:W-:Y:S01]  /*1390*/  @!P0 FMUL R23, R23, 1.175494350822287508e-38 ;  /* 0x0080000017178820 */ /* 0x001fe20000400000 */
[----:B------:R-:W-:Y:S06]  /*13a0*/  BRA `(.L_x_7366) ;  /* 0x00000008007c7947 */ /* 0x000fec0003800000 */
.L_x_7361:
        /* <DEDUP_REMOVED lines=12> */
.L_x_7375:
[----:B------:R-:W2:Y:S01]  /*1470*/  LDG.E.64 R4, desc[UR36][R4.64] ;  /* 0x0000002404047981 */ /* 0x000ea2000c1e1b00 */
[----:B------:R-:W-:Y:S01]  /*1480*/  UMOV UR4, 0xf0000000 ;  /* 0xf000000000047882 */ /* 0x000fe20000000000 */
[----:B------:R-:W-:Y:S01]  /*1490*/  UMOV UR5, 0x380fffff ;  /* 0x380fffff00057882 */ /* 0x000fe20000000000 */
[----:B--2---:R-:W0:Y:S01]  /*14a0*/  F2F.F32.F64 R23, R4 ;  /* 0x0000000400177310 */ /* 0x004e220000301000 */
[----:B------:R-:W-:-:S14]  /*14b0*/  DSETP.GEU.AND P0, PT, |R4|, UR4, PT ;  /* 0x0000000404007e2a */ /* 0x000fdc000bf0e200 */
[----:B0-----:R-:W-:Y:S01]  /*14c0*/  @!P0 FMUL R23, R23, 1.175494350822287508e-38 ;  /* 0x0080000017178820 */ /* 0x001fe20000400000 */
[----:B------:R-:W-:Y:S06]  /*14d0*/  BRA `(.L_x_7366) ;  /* 0x0000000800307947 */ /* 0x000fec0003800000 */
.L_x_7374:
        /* <DEDUP_REMOVED lines=26> */
.L_x_7377:
        /* <DEDUP_REMOVED lines=13> */
.L_x_7376:
[----:B------:R-:W2:Y:S02]  /*1750*/  LDG.E.U16 R4, desc[UR36][R4.64] ;  /* 0x0000002404047981 */ /* 0x000ea4000c1e1500 */
[----:B--2---:R-:W-:Y:S01]  /*1760*/  IMAD.U32 R23, R4, 0x10000, RZ ;  /* 0x0001000004177824 */ /* 0x004fe200078e00ff */
[----:B------:R-:W-:Y:S06]  /*1770*/  BRA `(.L_x_7366) ;  /* 0x0000000400887947 */ /* 0x000fec0003800000 */
.L_x_7373:
        /* <DEDUP_REMOVED lines=11> */
.L_x_7380:
        /* <DEDUP_REMOVED lines=20> */
.L_x_7382:
[----:B------:R-:W-:Y:S05]  /*1970*/  BSYNC B0 ;  /* 0x0000000000007941 */ /* 0x000fea0003800000 */
.L_x_7381:
[----:B------:R-:W-:Y:S01]  /*1980*/  IMAD.SHL.U32 R3, R3, 0x100000, RZ ;  /* 0x0010000003037824 */ /* 0x000fe200078e00ff */
[----:B------:R-:W-:-:S04]  /*1990*/  LEA R0, R0, 0x3b800000, 0x17 ;  /* 0x3b80000000007811 */ /* 0x000fc800078eb8ff */
[----:B------:R-:W-:Y:S01]  /*19a0*/  LOP3.LUT R23, R0, R3, R23, 0xfe, !PT ;  /* 0x0000000300177212 */ /* 0x000fe200078efe17 */
[----:B------:R-:W-:Y:S06]  /*19b0*/  BRA `(.L_x_7366) ;  /* 0x0000000000f87947 */ /* 0x000fec0003800000 */
.L_x_7379:
        /* <DEDUP_REMOVED lines=20> */
.L_x_7384:
[----:B------:R-:W-:Y:S05]  /*1b00*/  BSYNC B0 ;  /* 0x0000000000007941 */ /* 0x000fea0003800000 */
.L_x_7383:
[----:B------:R-:W-:Y:S01]  /*1b10*/  IMAD.SHL.U32 R3, R3, 0x200000, RZ ;  /* 0x0020000003037824 */ /* 0x000fe200078e00ff */
[----:B------:R-:W-:-:S04]  /*1b20*/  LEA R0, R0, 0x37800000, 0x17 ;  /* 0x3780000000007811 */ /* 0x000fc800078eb8ff */
[----:B------:R-:W-:Y:S01]  /*1b30*/  LOP3.LUT R23, R0, R3, R23, 0xfe, !PT ;  /* 0x0000000300177212 */ /* 0x000fe200078efe17 */
[----:B------:R-:W-:Y:S06]  /*1b40*/  BRA `(.L_x_7366) ;  /* 0x0000000000947947 */ /* 0x000fec0003800000 */
.L_x_7378:
        /* <DEDUP_REMOVED lines=14> */
.L_x_7365:
        /* <DEDUP_REMOVED lines=16> */
.L_x_7387:
[----:B------:R-:W-:Y:S01]  /*1d30*/  IMAD.MOV.U32 R23, RZ, RZ, RZ ;  /* 0x000000ffff177224 */ /* 0x000fe200078e00ff */
[----:B------:R-:W-:Y:S06]  /*1d40*/  BRA `(.L_x_7366) ;  /* 0x0000000000147947 */ /* 0x000fec0003800000 */
.L_x_7386:
[----:B------:R-:W2:Y:S02]  /*1d50*/  LDG.E.64 R4, desc[UR36][R4.64] ;  /* 0x0000002404047981 */ /* 0x000ea4000c1e1b00 */
[----:B--2---:R0:W2:Y:S01]  /*1d60*/  I2F.U64 R23, R4 ;  /* 0x0000000400177312 */ /* 0x0040a20000301000 */
[----:B------:R-:W-:Y:S05]  /*1d70*/  BRA `(.L_x_7366) ;  /* 0x0000000000087947 */ /* 0x000fea0003800000 */
.L_x_7385:
[----:B------:R-:W2:Y:S02]  /*1d80*/  LDG.E R4, desc[UR36][R4.64] ;  /* 0x0000002404047981 */ /* 0x000ea4000c1e1900 */
[----:B--2---:R-:W-:-:S07]  /*1d90*/  I2FP.F32.U32 R23, R4 ;  /* 0x0000000400177245 */ /* 0x004fce0000201000 */
.L_x_7366:
[----:B------:R-:W-:Y:S05]  /*1da0*/  BSYNC B6 ;  /* 0x0000000000067941 */ /* 0x000fea0003800000 */
.L_x_7360:
[----:B------:R-:W-:-:S07]  /*1db0*/  VIADD R16, R16, 0x80 ;  /* 0x0000008010107836 */ /* 0x000fce0000000000 */
.L_x_7359:
[----:B------:R-:W-:Y:S05]  /*1dc0*/  BSYNC B7 ;  /* 0x0000000000077941 */ /* 0x000fea0003800000 */
.L_x_7358:
        /* <DEDUP_REMOVED lines=27> */
.L_x_7394:
[----:B------:R-:W2:Y:S02]  /*1f80*/  LDG.E.U8 R4, desc[UR36][R4.64] ;  /* 0x0000002404047981 */ /* 0x000ea4000c1e1100 */
[----:B--2---:R-:W-:Y:S01]  /*1f90*/  I2FP.F32.U32 R24, R4 ;  /* 0x0000000400187245 */ /* 0x004fe20000201000 */
[----:B------:R-:W-:Y:S06]  /*1fa0*/  BRA `(.L_x_7396) ;  /* 0x0000000c002c7947 */ /* 0x000fec0003800000 */
.L_x_7393:
        /* <DEDUP_REMOVED lines=9> */
.L_x_7398:
[----:B------:R-:W2:Y:S02]  /*2040*/  LDG.E R4, desc[UR36][R4.64] ;  /* 0x0000002404047981 */ /* 0x000ea4000c1e1900 */
[----:B--2---:R-:W-:Y:S01]  /*2050*/  I2FP.F32.S32 R24, R4 ;  /* 0x0000000400187245 */ /* 0x004fe20000201400 */
[----:B------:R-:W-:Y:S06]  /*2060*/  BRA `(.L_x_7396) ;  /* 0x0000000800fc7947 */ /* 0x000fec0003800000 */
.L_x_7397:
[----:B------:R-:W2:Y:S02]  /*2070*/  LDG.E.U16 R4, desc[UR36][R4.64] ;  /* 0x0000002404047981 */ /* 0x000ea4000c1e1500 */
[----:B--2---:R4:W0:Y:S01]  /*2080*/  I2F.S16 R24, R4 ;  /* 0x0000000400187306 */ /* 0x0048220000101400 */
[----:B------:R-:W-:Y:S05]  /*2090*/  BRA `(.L_x_7396) ;  /* 0x0000000800f07947 */ /* 0x000fea0003800000 */
.L_x_7392:
        /* <DEDUP_REMOVED lines=8> */
.L_x_7400:
[----:B------:R-:W2:Y:S02]  /*2120*/  LDG.E.U16 R4, desc[UR36][R4.64] ;  /* 0x0000002404047981 */ /* 0x000ea4000c1e1500 */
[----:B--2---:R-:W-:Y:S01]  /*2130*/  HADD2.F32 R24, -RZ, R4.H0_H0 ;  /* 0x20000004ff187230 */ /* 0x004fe20000004100 */
[----:B------:R-:W-:Y:S06]  /*2140*/  BRA `(.L_x_7396) ;  /* 0x0000000800c47947 */ /* 0x000fec0003800000 */
.L_x_7399:
        /* <DEDUP_REMOVED lines=8> */
.L_x_7402:
[----:B------:R-:W2:Y:S02]  /*21d0*/  LDG.E.U16 R4, desc[UR36][R4.64] ;  /* 0x0000002404047981 */ /* 0x000ea4000c1e1500 */
[----:B--2---:R-:W-:Y:S01]  /*21e0*/  HADD2.F32 R24, -RZ, R4.H0_H0 ;  /* 0x20000004ff187230 */ /* 0x004fe20000004100 */
[----:B------:R-:W-:Y:S06]  /*21f0*/  BRA `(.L_x_7396) ;  /* 0x0000000800987947 */ /* 0x000fec0003800000 */
.L_x_7401:
[----:B------:R-:W2:Y:S01]  /*2200*/  LDG.E.64 R4, desc[UR36][R4.64] ;  /* 0x0000002404047981 */ /* 0x000ea2000c1e1b00 */
[----:B------:R-:W-:Y:S01]  /*2210*/  UMOV UR4, 0xf0000000 ;  /* 0xf000000000047882 */ /* 0x000fe20000000000 */
[----:B------:R-:W-:Y:S01]  /*2220*/  UMOV UR5, 0x380fffff ;  /* 0x380fffff00057882 */ /* 0x000fe20000000000 */
[----:B--2---:R-:W0:Y:S01]  /*2230*/  F2F.F32.F64 R24, R4 ;  /* 0x0000000400187310 */ /* 0x004e220000301000 */
[----:B------:R-:W-:-:S14]  /*2240*/  DSETP.GEU.AND P0, PT, |R4|, UR4, PT ;  /* 0x0000000404007e2a */ /* 0x000fdc000bf0e200 */
[----:B0-----:R-:W-:Y:S01]  /*2250*/  @!P0 FMUL R24, R24, 1.175494350822287508e-38 ;  /* 0x0080000018188820 */ /* 0x001fe20000400000 */
[----:B------:R-:W-:Y:S06]  /*2260*/  BRA `(.L_x_7396) ;  /* 0x00000008007c7947 */ /* 0x000fec0003800000 */
.L_x_7391:
        /* <DEDUP_REMOVED lines=12> */
.L_x_7405:
[----:B------:R-:W2:Y:S01]  /*2330*/  LDG.E.64 R4, desc[UR36][R4.64] ;  /* 0x0000002404047981 */ /* 0x000ea2000c1e1b00 */
[----:B------:R-:W-:Y:S01]  /*2340*/  UMOV UR4, 0xf0000000 ;  /* 0xf000000000047882 */ /* 0x000fe20000000000 */
[----:B------:R-:W-:Y:S01]  /*2350*/  UMOV UR5, 0x380fffff ;  /* 0x380fffff00057882 */ /* 0x000fe20000000000 */
[----:B--2---:R-:W0:Y:S01]  /*2360*/  F2F.F32.F64 R24, R4 ;  /* 0x0000000400187310 */ /* 0x004e220000301000 */
[----:B------:R-:W-:-:S14]  /*2370*/  DSETP.GEU.AND P0, PT, |R4|, UR4, PT ;  /* 0x0000000404007e2a */ /* 0x000fdc000bf0e200 */
[----:B0-----:R-:W-:Y:S01]  /*2380*/  @!P0 FMUL R24, R24, 1.175494350822287508e-38 ;  /* 0x0080000018188820 */ /* 0x001fe20000400000 */
[----:B------:R-:W-:Y:S06]  /*2390*/  BRA `(.L_x_7396) ;  /* 0x0000000800307947 */ /* 0x000fec0003800000 */
.L_x_7404:
        /* <DEDUP_REMOVED lines=26> */
.L_x_7407:
        /* <DEDUP_REMOVED lines=13> */
.L_x_7406:
[----:B------:R-:W2:Y:S02]  /*2610*/  LDG.E.U16 R4, desc[UR36][R4.64] ;  /* 0x0000002404047981 */ /* 0x000ea4000c1e1500 */
[----:B--2---:R-:W-:Y:S01]  /*2620*/  IMAD.U32 R24, R4, 0x10000, RZ ;  /* 0x0001000004187824 */ /* 0x004fe200078e00ff */
[----:B------:R-:W-:Y:S06]  /*2630*/  BRA `(.L_x_7396) ;  /* 0x0000000400887947 */ /* 0x000fec0003800000 */
.L_x_7403:
        /* <DEDUP_REMOVED lines=11> */
.L_x_7410:
        /* <DEDUP_REMOVED lines=20> */
.L_x_7412:
[----:B------:R-:W-:Y:S05]  /*2830*/  BSYNC B0 ;  /* 0x0000000000007941 */ /* 0x000fea0003800000 */
.L_x_7411:
[----:B------:R-:W-:Y:S01]  /*2840*/  IMAD.SHL.U32 R3, R3, 0x100000, RZ ;  /* 0x0010000003037824 */ /* 0x000fe200078e00ff */
[----:B------:R-:W-:-:S04]  /*2850*/  LEA R5, R0, 0x3b800000, 0x17 ;  /* 0x3b80000000057811 */ /* 0x000fc800078eb8ff */
[----:B------:R-:W-:Y:S01]  /*2860*/  LOP3.LUT R24, R5, R3, R24, 0xfe, !PT ;  /* 0x0000000305187212 */ /* 0x000fe200078efe18 */
[----:B------:R-:W-:Y:S06]  /*2870*/  BRA `(.L_x_7396) ;  /* 0x0000000000f87947 */ /* 0x000fec0003800000 */
.L_x_7409:
        /* <DEDUP_REMOVED lines=20> */
.L_x_7414:
[----:B------:R-:W-:Y:S05]  /*29c0*/  BSYNC B0 ;  /* 0x0000000000007941 */ /* 0x000fea0003800000 */
.L_x_7413:
[----:B------:R-:W-:Y:S01]  /*29d0*/  IMAD.SHL.U32 R3, R3, 0x200000, RZ ;  /* 0x0020000003037824 */ /* 0x000fe200078e00ff */
[----:B------:R-:W-:-:S04]  /*29e0*/  LEA R5, R0, 0x37800000, 0x17 ;  /* 0x3780000000057811 */ /* 0x000fc800078eb8ff */
[----:B------:R-:W-:Y:S01]  /*29f0*/  LOP3.LUT R24, R5, R3, R24, 0xfe, !PT ;  /* 0x0000000305187212 */ /* 0x000fe200078efe18 */
[----:B------:R-:W-:Y:S06]  /*2a00*/  BRA `(.L_x_7396) ;  /* 0x0000000000947947 */ /* 0x000fec0003800000 */
.L_x_7408:
        /* <DEDUP_REMOVED lines=14> */
.L_x_7395:
        /* <DEDUP_REMOVED lines=16> */
.L_x_7417:
[----:B------:R-:W-:Y:S01]  /*2bf0*/  IMAD.MOV.U32 R24, RZ, RZ, RZ ;  /* 0x000000ffff187224 */ /* 0x000fe200078e00ff */
[----:B------:R-:W-:Y:S06]  /*2c00*/  BRA `(.L_x_7396) ;  /* 0x0000000000147947 */ /* 0x000fec0003800000 */
.L_x_7416:
[----:B------:R-:W2:Y:S02]  /*2c10*/  LDG.E.64 R24, desc[UR36][R4.64] ;  /* 0x0000002404187981 */ /* 0x000ea4000c1e1b00 */
[----:B--2---:R0:W2:Y:S01]  /*2c20*/  I2F.U64 R24, R24 ;  /* 0x0000001800187312 */ /* 0x0040a20000301000 */
[----:B------:R-:W-:Y:S05]  /*2c30*/  BRA `(.L_x_7396) ;  /* 0x0000000000087947 */ /* 0x000fea0003800000 */
.L_x_7415:
[----:B------:R-:W2:Y:S02]  /*2c40*/  LDG.E R4, desc[UR36][R4.64] ;  /* 0x0000002404047981 */ /* 0x000ea4000c1e1900 */
[----:B--2---:R-:W-:-:S07]  /*2c50*/  I2FP.F32.U32 R24, R4 ;  /* 0x0000000400187245 */ /* 0x004fce0000201000 */
.L_x_7396:
[----:B------:R-:W-:Y:S05]  /*2c60*/  BSYNC B6 ;  /* 0x0000000000067941 */ /* 0x000fea0003800000 */
.L_x_7390:
[----:B------:R-:W-:-:S07]  /*2c70*/  VIADD R16, R16, 0x80 ;  /* 0x0000008010107836 */ /* 0x000fce0000000000 */
.L_x_7389:
[----:B------:R-:W-:Y:S05]  /*2c80*/  BSYNC B7 ;  /* 0x0000000000077941 */ /* 0x000fea0003800000 */
.L_x_7388:
        /* <DEDUP_REMOVED lines=23> */
.L_x_7423:
[----:B------:R-:W2:Y:S02]  /*2e00*/  LDG.E.U8 R4, desc[UR36][R4.64] ;  /* 0x0000002404047981 */ /* 0x000ea4000c1e1100 */
[----:B--2---:R-:W-:Y:S01]  /*2e10*/  I2FP.F32.U32 R18, R4 ;  /* 0x0000000400127245 */ /* 0x004fe20000201000 */
[----:B------:R-:W-:Y:S06]  /*2e20*/  BRA `(.L_x_7419) ;  /* 0x0000000c00207947 */ /* 0x000fec0003800000 */
.L_x_7422:
        /* <DEDUP_REMOVED lines=9> */
.L_x_7426:
[----:B------:R-:W2:Y:S02]  /*2ec0*/  LDG.E R4, desc[UR36][R4.64] ;  /* 0x0000002404047981 */ /* 0x000ea4000c1e1900 */
[----:B--2---:R-:W-:Y:S01]  /*2ed0*/  I2FP.F32.S32 R18, R4 ;  /* 0x0000000400127245 */ /* 0x004fe20000201400 */
[----:B------:R-:W-:Y:S06]  /*2ee0*/  BRA `(.L_x_7419) ;  /* 0x0000000800f07947 */ /* 0x000fec0003800000 */
.L_x_7425:
[----:B------:R-:W2:Y:S02]  /*2ef0*/  LDG.E.U16 R4, desc[UR36][R4.64] ;  /* 0x0000002404047981 */ /* 0x000ea4000c1e1500 */
[----:B--2---:R0:W2:Y:S01]  /*2f00*/  I2F.S16 R18, R4 ;  /* 0x0000000400127306 */ /* 0x0040a20000101400 */
[----:B------:R-:W-:Y:S05]  /*2f10*/  BRA `(.L_x_7419) ;  /* 0x0000000800e47947 */ /* 0x000fea0003800000 */
.L_x_7421:
        /* <DEDUP_REMOVED lines=8> */
.L_x_7428:
[----:B------:R-:W2:Y:S02]  /*2fa0*/  LDG.E.U16 R4, desc[UR36][R4.64] ;  /* 0x0000002404047981 */ /* 0x000ea4000c1e1500 */
[----:B--2---:R-:W-:Y:S01]  /*2fb0*/  HADD2.F32 R18, -RZ, R4.H0_H0 ;  /* 0x20000004ff127230 */ /* 0x004fe20000004100 */
[----:B------:R-:W-:Y:S06]  /*2fc0*/  BRA `(.L_x_7419) ;  /* 0x0000000800b87947 */ /* 0x000fec0003800000 */
.L_x_7427:
        /* <DEDUP_REMOVED lines=8> */
.L_x_7430:
[----:B------:R-:W2:Y:S02]  /*3050*/  LDG.E.U16 R4, desc[UR36][R4.64] ;  /* 0x0000002404047981 */ /* 0x000ea4000c1e1500 */
[----:B--2---:R-:W-:Y:S01]  /*3060*/  HADD2.F32 R18, -RZ, R4.H0_H0 ;  /* 0x20000004ff127230 */ /* 0x004fe20000004100 */
[----:B------:R-:W-:Y:S06]  /*3070*/  BRA `(.L_x_7419) ;  /* 0x00000008008c7947 */ /* 0x000fec0003800000 */
.L_x_7429:
[----:B------:R-:W2:Y:S01]  /*3080*/  LDG.E.64 R4, desc[UR36][R4.64] ;  /* 0x0000002404047981 */ /* 0x000ea2000c1e1b00 */
[----:B------:R-:W-:Y:S01]  /*3090*/  UMOV UR4, 0xf0000000 ;  /* 0xf000000000047882 */ /* 0x000fe20000000000 */
[----:B------:R-:W-:Y:S01]  /*30a0*/  UMOV UR5, 0x380fffff ;  /* 0x380fffff00057882 */ /* 0x000fe20000000000 */
[----:B--2---:R-:W0:Y:S01]  /*30b0*/  F2F.F32.F64 R18, R4 ;  /* 0x0000000400127310 */ /* 0x004e220000301000 */
[----:B------:R-:W-:-:S14]  /*30c0*/  DSETP.GEU.AND P0, PT, |R4|, UR4, PT ;  /* 0x0000000404007e2a */ /* 0x000fdc000bf0e200 */
[----:B0-----:R-:W-:Y:S01]  /*30d0*/  @!P0 FMUL R18, R18, 1.175494350822287508e-38 ;  /* 0x0080000012128820 */ /* 0x001fe20000400000 */
[----:B------:R-:W-:Y:S06]  /*30e0*/  BRA `(.L_x_7419) ;  /* 0x0000000800707947 */ /* 0x000fec0003800000 */
.L_x_7420:
        /* <DEDUP_REMOVED lines=12> */
.L_x_7433:
[----:B------:R-:W2:Y:S01]  /*31b0*/  LDG.E.64 R4, desc[UR36][R4.64] ;  /* 0x0000002404047981 */ /* 0x000ea2000c1e1b00 */
[----:B------:R-:W-:Y:S01]  /*31c0*/  UMOV UR4, 0xf0000000 ;  /* 0xf000000000047882 */ /* 0x000fe20000000000 */
[----:B------:R-:W-:Y:S01]  /*31d0*/  UMOV UR5, 0x380fffff ;  /* 0x380fffff00057882 */ /* 0x000fe20000000000 */
[----:B--2---:R-:W0:Y:S01]  /*31e0*/  F2F.F32.F64 R18, R4 ;  /* 0x0000000400127310 */ /* 0x004e220000301000 */
[----:B------:R-:W-:-:S14]  /*31f0*/  DSETP.GEU.AND P0, PT, |R4|, UR4, PT ;  /* 0x0000000404007e2a */ /* 0x000fdc000bf0e200 */
[----:B0-----:R-:W-:Y:S01]  /*3200*/  @!P0 FMUL R18, R18, 1.175494350822287508e-38 ;  /* 0x0080000012128820 */ /* 0x001fe20000400000 */
[----:B------:R-:W-:Y:S06]  /*3210*/  BRA `(.L_x_7419) ;  /* 0x0000000800247947 */ /* 0x000fec0003800000 */
.L_x_7432:
        /* <DEDUP_REMOVED lines=26> */
.L_x_7435:
        /* <DEDUP_REMOVED lines=13> */
.L_x_7434:
[----:B------:R-:W2:Y:S02]  /*3490*/  LDG.E.U16 R4, desc[UR36][R4.64] ;  /* 0x0000002404047981 */ /* 0x000ea4000c1e1500 */
[----:B--2---:R-:W-:Y:S01]  /*34a0*/  IMAD.U32 R18, R4, 0x10000, RZ ;  /* 0x0001000004127824 */ /* 0x004fe200078e00ff */
[----:B------:R-:W-:Y:S06]  /*34b0*/  BRA `(.L_x_7419) ;  /* 0x00000004007c7947 */ /* 0x000fec0003800000 */
.L_x_7431:
        /* <DEDUP_REMOVED lines=11> */
.L_x_7438:
        /* <DEDUP_REMOVED lines=19> */
.L_x_7440:
[----:B------:R-:W-:Y:S05]  /*36a0*/  BSYNC B0 ;  /* 0x0000000000007941 */ /* 0x000fea0003800000 */
.L_x_7439:
[----:B------:R-:W-:Y:S01]  /*36b0*/  IMAD.SHL.U32 R3, R3, 0x100000, RZ ;  /* 0x0010000003037824 */ /* 0x000fe200078e00ff */
[----:B------:R-:W-:-:S04]  /*36c0*/  LEA R5, R0, 0x3b800000, 0x17 ;  /* 0x3b80000000057811 */ /* 0x000fc800078eb8ff */
[----:B------:R-:W-:Y:S01]  /*36d0*/  LOP3.LUT R18, R5, R3, R18, 0xfe, !PT ;  /* 0x0000000305127212 */ /* 0x000fe200078efe12 */
[----:B------:R-:W-:Y:S06]  /*36e0*/  BRA `(.L_x_7419) ;  /* 0x0000000000f07947 */ /* 0x000fec0003800000 */
.L_x_7437:
        /* <DEDUP_REMOVED lines=19> */
.L_x_7442:
[----:B------:R-:W-:Y:S05]  /*3820*/  BSYNC B0 ;  /* 0x0000000000007941 */ /* 0x000fea0003800000 */
.L_x_7441:
[----:B------:R-:W-:Y:S01]  /*3830*/  IMAD.SHL.U32 R3, R3, 0x200000, RZ ;  /* 0x0020000003037824 */ /* 0x000fe200078e00ff */
[----:B------:R-:W-:-:S04]  /*3840*/  LEA R5, R0, 0x37800000, 0x17 ;  /* 0x3780000000057811 */ /* 0x000fc800078eb8ff */
[----:B------:R-:W-:Y:S01]  /*3850*/  LOP3.LUT R18, R5, R3, R18, 0xfe, !PT ;  /* 0x0000000305127212 */ /* 0x000fe200078efe12 */
[----:B------:R-:W-:Y:S06]  /*3860*/  BRA `(.L_x_7419) ;  /* 0x0000000000907947 */ /* 0x000fec0003800000 */
.L_x_7436:
        /* <DEDUP_REMOVED lines=14> */
.L_x_7424:
        /* <DEDUP_REMOVED lines=16> */
.L_x_7445:
[----:B------:R-:W-:Y:S05]  /*3a50*/  BRA `(.L_x_7419) ;  /* 0x0000000000147947 */ /* 0x000fea0003800000 */
.L_x_7444:
[----:B------:R-:W2:Y:S02]  /*3a60*/  LDG.E.64 R18, desc[UR36][R4.64] ;  /* 0x0000002404127981 */ /* 0x000ea4000c1e1b00 */
[----:B--2---:R0:W2:Y:S01]  /*3a70*/  I2F.U64 R18, R18 ;  /* 0x0000001200127312 */ /* 0x0040a20000301000 */
[----:B------:R-:W-:Y:S05]  /*3a80*/  BRA `(.L_x_7419) ;  /* 0x0000000000087947 */ /* 0x000fea0003800000 */
.L_x_7443:
[----:B------:R-:W2:Y:S02]  /*3a90*/  LDG.E R4, desc[UR36][R4.64] ;  /* 0x0000002404047981 */ /* 0x000ea4000c1e1900 */
[----:B--2---:R-:W-:-:S07]  /*3aa0*/  I2FP.F32.U32 R18, R4 ;  /* 0x0000000400127245 */ /* 0x004fce0000201000 */
.L_x_7419:
[----:B------:R-:W-:Y:S05]  /*3ab0*/  BSYNC B6 ;  /* 0x0000000000067941 */ /* 0x000fea0003800000 */
.L_x_7418:
[----:B0-----:R-:W0:Y:S01]  /*3ac0*/  S2R R19, SR_TID.X ;  /* 0x0000000000137919 */ /* 0x001e220000002100 */
[----:B------:R-:W0:Y:S01]  /*3ad0*/  LDC.U8 R16, c[0x0][0x23c] ;  /* 0x00008f00ff107b82 */ /* 0x000e220000000000 */
[----:B------:R-:W-:Y:S01]  /*3ae0*/  BSSY B6, `(.L_x_7446) ;  /* 0x00000f1000067945 */ /* 0x000fe20003800000 */
[----:B-12345:R-:W-:Y:S01]  /*3af0*/  FMUL.FTZ R4, R22, R22 ;  /* 0x0000001616047220 */ /* 0x03efe20000410000 */
        /* <DEDUP_REMOVED lines=27> */
.L_x_7451:
[----:B------:R-:W0:Y:S02]  /*3cb0*/  F2I.S64.TRUNC R4, R4 ;  /* 0x0000000400047311 */ /* 0x000e24000020d900 */
[----:B0-----:R-:W-:-:S05]  /*3cc0*/  IMAD.MOV.U32 R3, RZ, RZ, R4 ;  /* 0x000000ffff037224 */ /* 0x001fca00078e0004 */
[----:B------:R0:W-:Y:S01]  /*3cd0*/  STG.E.U8 desc[UR36][R8.64], R3 ;  /* 0x0000000308007986 */ /* 0x0001e2000c101124 */
[----:B------:R-:W-:Y:S05]  /*3ce0*/  BRA `(.L_x_7447) ;  /* 0x0000000c00407947 */ /* 0x000fea0003800000 */
.L_x_7450:
        /* <DEDUP_REMOVED lines=9> */
.L_x_7454:
[----:B------:R-:W0:Y:S02]  /*3d80*/  F2I.FTZ.TRUNC.NTZ R3, R4 ;  /* 0x0000000400037305 */ /* 0x000e24000021f100 */
[----:B0-----:R0:W-:Y:S01]  /*3d90*/  STG.E desc[UR36][R8.64], R3 ;  /* 0x0000000308007986 */ /* 0x0011e2000c101924 */
[----:B------:R-:W-:Y:S05]  /*3da0*/  BRA `(.L_x_7447) ;  /* 0x0000000c00107947 */ /* 0x000fea0003800000 */
.L_x_7453:
[----:B------:R-:W0:Y:S02]  /*3db0*/  F2I.FTZ.TRUNC.NTZ R3, R4 ;  /* 0x0000000400037305 */ /* 0x000e24000021f100 */
[----:B0-----:R0:W-:Y:S01]  /*3dc0*/  STG.E.U16 desc[UR36][R8.64], R3 ;  /* 0x0000000308007986 */ /* 0x0011e2000c101524 */
[----:B------:R-:W-:Y:S05]  /*3dd0*/  BRA `(.L_x_7447) ;  /* 0x0000000c00047947 */ /* 0x000fea0003800000 */
.L_x_7449:
        /* <DEDUP_REMOVED lines=8> */
.L_x_7456:
[----:B------:R-:W-:-:S05]  /*3e60*/  F2FP.F16.F32.PACK_AB R4, RZ, R4 ;  /* 0x00000004ff04723e */ /* 0x000fca00000000ff */
[----:B------:R0:W-:Y:S01]  /*3e70*/  STG.E.U16 desc[UR36][R8.64], R4 ;  /* 0x0000000408007986 */ /* 0x0001e2000c101524 */
[----:B------:R-:W-:Y:S05]  /*3e80*/  BRA `(.L_x_7447) ;  /* 0x0000000800d87947 */ /* 0x000fea0003800000 */
.L_x_7455:
        /* <DEDUP_REMOVED lines=9> */
.L_x_7458:
[----:B------:R-:W-:-:S04]  /*3f20*/  F2FP.F16.F32.PACK_AB R3, RZ, R4 ;  /* 0x00000004ff03723e */ /* 0x000fc800000000ff */
[----:B------:R-:W-:-:S05]  /*3f30*/  PRMT R3, R3, 0x5410, RZ ;  /* 0x0000541003037816 */ /* 0x000fca00000000ff */
[----:B------:R0:W-:Y:S01]  /*3f40*/  STG.E desc[UR36][R8.64], R3 ;  /* 0x0000000308007986 */ /* 0x0001e2000c101924 */
[----:B------:R-:W-:Y:S05]  /*3f50*/  BRA `(.L_x_7447) ;  /* 0x0000000800a47947 */ /* 0x000fea0003800000 */
.L_x_7457:
[----:B------:R-:W-:-:S06]  /*3f60*/  FMUL.FTZ R4, R4, 1 ;  /* 0x3f80000004047820 */ /* 0x000fcc0000410000 */
[----:B------:R-:W0:Y:S02]  /*3f70*/  F2F.F64.F32 R4, R4 ;  /* 0x0000000400047310 */ /* 0x000e240000201800 */
[----:B0-----:R0:W-:Y:S01]  /*3f80*/  STG.E.64 desc[UR36][R8.64], R4 ;  /* 0x0000000408007986 */ /* 0x0011e2000c101b24 */
[----:B------:R-:W-:Y:S05]  /*3f90*/  BRA `(.L_x_7447) ;  /* 0x0000000800947947 */ /* 0x000fea0003800000 */
.L_x_7448:
        /* <DEDUP_REMOVED lines=12> */
.L_x_7461:
[----:B------:R-:W-:Y:S01]  /*4060*/  FMUL.FTZ R4, R4, 1 ;  /* 0x3f80000004047820 */ /* 0x000fe20000410000 */
[----:B------:R-:W-:-:S05]  /*4070*/  CS2R R6, SRZ ;  /* 0x0000000000067805 */ /* 0x000fca000001ff00 */
[----:B------:R-:W0:Y:S02]  /*4080*/  F2F.F64.F32 R4, R4 ;  /* 0x0000000400047310 */ /* 0x000e240000201800 */
[----:B0-----:R0:W-:Y:S01]  /*4090*/  STG.E.128 desc[UR36][R8.64], R4 ;  /* 0x0000000408007986 */ /* 0x0011e2000c101d24 */
[----:B------:R-:W-:Y:S05]  /*40a0*/  BRA `(.L_x_7447) ;  /* 0x0000000800507947 */ /* 0x000fea0003800000 */
.L_x_7460:
        /* <DEDUP_REMOVED lines=20> */
.L_x_7465:
[----:B------:R-:W-:Y:S05]  /*41f0*/  BSYNC B0 ;  /* 0x0000000000007941 */ /* 0x000fea0003800000 */
.L_x_7464:
[----:B------:R-:W-:-:S05]  /*4200*/  LOP3.LUT R5, R0, R5, RZ, 0xfc, !PT ;  /* 0x0000000500057212 */ /* 0x000fca00078efcff */
[----:B------:R0:W-:Y:S01]  /*4210*/  STG.E.U8 desc[UR36][R8.64], R5 ;  /* 0x0000000508007986 */ /* 0x0001e2000c101124 */
[----:B------:R-:W-:Y:S05]  /*4220*/  BRA `(.L_x_7447) ;  /* 0x0000000400f07947 */ /* 0x000fea0003800000 */
.L_x_7463:
        /* <DEDUP_REMOVED lines=12> */
.L_x_7467:
[----:B------:R-:W-:Y:S01]  /*42f0*/  IMAD.MOV.U32 R0, RZ, RZ, 0x7f ;  /* 0x0000007fff007424 */ /* 0x000fe200078e00ff */
[----:B------:R-:W-:-:S04]  /*4300*/  ISETP.GT.U32.AND P0, PT, R5, 0x7f800000, PT ;  /* 0x7f8000000500780c */ /* 0x000fc80003f04070 */
[----:B------:R-:W-:-:S09]  /*4310*/  SEL R0, R0, 0x7c, P0 ;  /* 0x0000007c00007807 */ /* 0x000fd20000000000 */
.L_x_7468:
[----:B------:R-:W-:Y:S05]  /*4320*/  BSYNC B0 ;  /* 0x0000000000007941 */ /* 0x000fea0003800000 */
.L_x_7466:
[----:B------:R-:W-:-:S04]  /*4330*/  LOP3.LUT R4, R4, 0x80000000, RZ, 0xc0, !PT ;  /* 0x8000000004047812 */ /* 0x000fc800078ec0ff */
[----:B------:R-:W-:-:S04]  /*4340*/  SHF.R.U32.HI R3, RZ, 0x18, R4 ;  /* 0x00000018ff037819 */ /* 0x000fc80000011604 */
[----:B------:R-:W-:-:S05]  /*4350*/  LOP3.LUT R3, R0, R3, RZ, 0xfc, !PT ;  /* 0x0000000300037212 */ /* 0x000fca00078efcff */
[----:B------:R0:W-:Y:S01]  /*4360*/  STG.E.U8 desc[UR36][R8.64], R3 ;  /* 0x0000000308007986 */ /* 0x0001e2000c101124 */
[----:B------:R-:W-:Y:S05]  /*4370*/  BRA `(.L_x_7447) ;  /* 0x00000004009c7947 */ /* 0x000fea0003800000 */
.L_x_7462:
[----:B------:R-:W-:-:S05]  /*4380*/  F2FP.BF16.F32.PACK_AB R4, RZ, R4 ;  /* 0x00000004ff04723e */ /* 0x000fca00000010ff */
[----:B------:R0:W-:Y:S01]  /*4390*/  STG.E.U16 desc[UR36][R8.64], R4 ;  /* 0x0000000408007986 */ /* 0x0001e2000c101524 */
[----:B------:R-:W-:Y:S05]  /*43a0*/  BRA `(.L_x_7447) ;  /* 0x0000000400907947 */ /* 0x000fea0003800000 */
.L_x_7459:
        /* <DEDUP_REMOVED lines=11> */
.L_x_7471:
        /* <DEDUP_REMOVED lines=16> */
.L_x_7474:
[----:B------:R-:W-:-:S04]  /*4560*/  LOP3.LUT R4, R4, 0x80000000, RZ, 0xc0, !PT ;  /* 0x8000000004047812 */ /* 0x000fc800078ec0ff */
[----:B------:R-:W-:-:S04]  /*4570*/  SHF.R.U32.HI R4, RZ, 0x18, R4 ;  /* 0x00000018ff047819 */ /* 0x000fc80000011604 */
[----:B------:R-:W-:-:S04]  /*4580*/  LOP3.LUT R3, R3, R4, RZ, 0xfc, !PT ;  /* 0x0000000403037212 */ /* 0x000fc800078efcff */
[----:B------:R-:W-:-:S07]  /*4590*/  PRMT R0, R3, 0x7610, R0 ;  /* 0x0000761003007816 */ /* 0x000fce0000000000 */
.L_x_7473:
[----:B------:R-:W-:Y:S05]  /*45a0*/  BSYNC B0 ;  /* 0x0000000000007941 */ /* 0x000fea0003800000 */
.L_x_7472:
[----:B------:R3:W-:Y:S01]  /*45b0*/  STG.E.U8 desc[UR36][R8.64], R0 ;  /* 0x0000000008007986 */ /* 0x0007e2000c101124 */
[----:B------:R-:W-:Y:S05]  /*45c0*/  BRA `(.L_x_7447) ;  /* 0x0000000400087947 */ /* 0x000fea0003800000 */
.L_x_7470:
        /* <DEDUP_REMOVED lines=16> */
.L_x_7477:
[----:B------:R-:W-:-:S04]  /*46d0*/  LOP3.LUT R4, R4, 0x80000000, RZ, 0xc0, !PT ;  /* 0x8000000004047812 */ /* 0x000fc800078ec0ff */
[----:B------:R-:W-:-:S04]  /*46e0*/  SHF.R.U32.HI R4, RZ, 0x18, R4 ;  /* 0x00000018ff047819 */ /* 0x000fc80000011604 */
[----:B------:R-:W-:-:S04]  /*46f0*/  LOP3.LUT R3, R3, R4, RZ, 0xfc, !PT ;  /* 0x0000000403037212 */ /* 0x000fc800078efcff */
[----:B------:R-:W-:-:S07]  /*4700*/  PRMT R0, R3, 0x7610, R0 ;  /* 0x0000761003007816 */ /* 0x000fce0000000000 */
.L_x_7476:
[----:B------:R-:W-:Y:S05]  /*4710*/  BSYNC B0 ;  /* 0x0000000000007941 */ /* 0x000fea0003800000 */
.L_x_7475:
[----:B------:R0:W-:Y:S01]  /*4720*/  STG.E.U8 desc[UR36][R8.64], R0 ;  /* 0x0000000008007986 */ /* 0x0001e2000c101124 */
[----:B------:R-:W-:Y:S05]  /*4730*/  BRA `(.L_x_7447) ;  /* 0x0000000000ac7947 */ /* 0x000fea0003800000 */
.L_x_7469:
        /* <DEDUP_REMOVED lines=21> */
.L_x_7452:
        /* <DEDUP_REMOVED lines=16> */
.L_x_7480:
[----:B------:R-:W-:Y:S05]  /*4990*/  BRA `(.L_x_7447) ;  /* 0x0000000000147947 */ /* 0x000fea0003800000 */
.L_x_7479:
[----:B------:R-:W0:Y:S02]  /*49a0*/  F2I.U64.TRUNC R4, R4 ;  /* 0x0000000400047311 */ /* 0x000e24000020d800 */
[----:B0-----:R2:W-:Y:S01]  /*49b0*/  STG.E.64 desc[UR36][R8.64], R4 ;  /* 0x0000000408007986 */ /* 0x0015e2000c101b24 */
[----:B------:R-:W-:Y:S05]  /*49c0*/  BRA `(.L_x_7447) ;  /* 0x0000000000087947 */ /* 0x000fea0003800000 */
.L_x_7478:
[----:B------:R-:W0:Y:S02]  /*49d0*/  F2I.FTZ.U32.TRUNC.NTZ R3, R4 ;  /* 0x0000000400037305 */ /* 0x000e24000021f000 */
[----:B0-----:R0:W-:Y:S02]  /*49e0*/  STG.E desc[UR36][R8.64], R3 ;  /* 0x0000000308007986 */ /* 0x0011e4000c101924 */
.L_x_7447:
[----:B------:R-:W-:Y:S05]  /*49f0*/  BSYNC B6 ;  /* 0x0000000000067941 */ /* 0x000fea0003800000 */
.L_x_7446:
        /* <DEDUP_REMOVED lines=24> */
.L_x_7486:
[----:B------:R-:W0:Y:S02]  /*4b80*/  F2I.S64.TRUNC R22, R22 ;  /* 0x0000001600167311 */ /* 0x000e24000020d900 */
[----:B0-----:R-:W-:-:S05]  /*4b90*/  IMAD.MOV.U32 R3, RZ, RZ, R22 ;  /* 0x000000ffff037224 */ /* 0x001fca00078e0016 */
[----:B------:R0:W-:Y:S01]  /*4ba0*/  STG.E.U8 desc[UR36][R8.64], R3 ;  /* 0x0000000308007986 */ /* 0x0001e2000c101124 */
[----:B------:R-:W-:Y:S05]  /*4bb0*/  BRA `(.L_x_7488) ;  /* 0x0000000c00407947 */ /* 0x000fea0003800000 */
.L_x_7485:
        /* <DEDUP_REMOVED lines=9> */
.L_x_7490:
[----:B------:R-:W0:Y:S02]  /*4c50*/  F2I.FTZ.TRUNC.NTZ R3, R22 ;  /* 0x0000001600037305 */ /* 0x000e24000021f100 */
[----:B0-----:R0:W-:Y:S01]  /*4c60*/  STG.E desc[UR36][R8.64], R3 ;  /* 0x0000000308007986 */ /* 0x0011e2000c101924 */
[----:B------:R-:W-:Y:S05]  /*4c70*/  BRA `(.L_x_7488) ;  /* 0x0000000c00107947 */ /* 0x000fea0003800000 */
.L_x_7489:
[----:B------:R-:W0:Y:S02]  /*4c80*/  F2I.FTZ.TRUNC.NTZ R3, R22 ;  /* 0x0000001600037305 */ /* 0x000e24000021f100 */
[----:B0-----:R0:W-:Y:S01]  /*4c90*/  STG.E.U16 desc[UR36][R8.64], R3 ;  /* 0x0000000308007986 */ /* 0x0011e2000c101524 */
[----:B------:R-:W-:Y:S05]  /*4ca0*/  BRA `(.L_x_7488) ;  /* 0x0000000c00047947 */ /* 0x000fea0003800000 */
.L_x_7484:
        /* <DEDUP_REMOVED lines=8> */
.L_x_7492:
[----:B------:R-:W-:-:S05]  /*4d30*/  F2FP.F16.F32.PACK_AB R22, RZ, R22 ;  /* 0x00000016ff16723e */ /* 0x000fca00000000ff */
[----:B------:R0:W-:Y:S01]  /*4d40*/  STG.E.U16 desc[UR36][R8.64], R22 ;  /* 0x0000001608007986 */ /* 0x0001e2000c101524 */
[----:B------:R-:W-:Y:S05]  /*4d50*/  BRA `(.L_x_7488) ;  /* 0x0000000800d87947 */ /* 0x000fea0003800000 */
.L_x_7491:
        /* <DEDUP_REMOVED lines=9> */
.L_x_7494:
[----:B------:R-:W-:-:S04]  /*4df0*/  F2FP.F16.F32.PACK_AB R3, RZ, R22 ;  /* 0x00000016ff03723e */ /* 0x000fc800000000ff */
[----:B------:R-:W-:-:S05]  /*4e00*/  PRMT R3, R3, 0x5410, RZ ;  /* 0x0000541003037816 */ /* 0x000fca00000000ff */
[----:B------:R0:W-:Y:S01]  /*4e10*/  STG.E desc[UR36][R8.64], R3 ;  /* 0x0000000308007986 */ /* 0x0001e2000c101924 */
[----:B------:R-:W-:Y:S05]  /*4e20*/  BRA `(.L_x_7488) ;  /* 0x0000000800a47947 */ /* 0x000fea0003800000 */
.L_x_7493:
[----:B------:R-:W-:-:S06]  /*4e30*/  FMUL.FTZ R4, R22, 1 ;  /* 0x3f80000016047820 */ /* 0x000fcc0000410000 */
[----:B------:R-:W0:Y:S02]  /*4e40*/  F2F.F64.F32 R4, R4 ;  /* 0x0000000400047310 */ /* 0x000e240000201800 */
[----:B0-----:R0:W-:Y:S01]  /*4e50*/  STG.E.64 desc[UR36][R8.64], R4 ;  /* 0x0000000408007986 */ /* 0x0011e2000c101b24 */
[----:B------:R-:W-:Y:S05]  /*4e60*/  BRA `(.L_x_7488) ;  /* 0x0000000800947947 */ /* 0x000fea0003800000 */
.L_x_7483:
        /* <DEDUP_REMOVED lines=12> */
.L_x_7497:
[----:B------:R-:W-:Y:S01]  /*4f30*/  FMUL.FTZ R4, R22, 1 ;  /* 0x3f80000016047820 */ /* 0x000fe20000410000 */
[----:B------:R-:W-:-:S05]  /*4f40*/  CS2R R6, SRZ ;  /* 0x0000000000067805 */ /* 0x000fca000001ff00 */
[----:B------:R-:W0:Y:S02]  /*4f50*/  F2F.F64.F32 R4, R4 ;  /* 0x0000000400047310 */ /* 0x000e240000201800 */
[----:B0-----:R0:W-:Y:S01]  /*4f60*/  STG.E.128 desc[UR36][R8.64], R4 ;  /* 0x0000000408007986 */ /* 0x0011e2000c101d24 */
[----:B------:R-:W-:Y:S05]  /*4f70*/  BRA `(.L_x_7488) ;  /* 0x0000000800507947 */ /* 0x000fea0003800000 */
.L_x_7496:
        /* <DEDUP_REMOVED lines=20> */
.L_x_7501:
[----:B------:R-:W-:Y:S05]  /*50c0*/  BSYNC B0 ;  /* 0x0000000000007941 */ /* 0x000fea0003800000 */
.L_x_7500:
[----:B------:R-:W-:-:S05]  /*50d0*/  LOP3.LUT R5, R0, R5, RZ, 0xfc, !PT ;  /* 0x0000000500057212 */ /* 0x000fca00078efcff */
[----:B------:R0:W-:Y:S01]  /*50e0*/  STG.E.U8 desc[UR36][R8.64], R5 ;  /* 0x0000000508007986 */ /* 0x0001e2000c101124 */
[----:B------:R-:W-:Y:S05]  /*50f0*/  BRA `(.L_x_7488) ;  /* 0x0000000400f07947 */ /* 0x000fea0003800000 */
.L_x_7499:
        /* <DEDUP_REMOVED lines=12> */
.L_x_7503:
[----:B------:R-:W-:Y:S01]  /*51c0*/  IMAD.MOV.U32 R0, RZ, RZ, 0x7f ;  /* 0x0000007fff007424 */ /* 0x000fe200078e00ff */
[----:B------:R-:W-:-:S04]  /*51d0*/  ISETP.GT.U32.AND P0, PT, R4, 0x7f800000, PT ;  /* 0x7f8000000400780c */ /* 0x000fc80003f04070 */
[----:B------:R-:W-:-:S09]  /*51e0*/  SEL R0, R0, 0x7c, P0 ;  /* 0x0000007c00007807 */ /* 0x000fd20000000000 */
.L_x_7504:
[----:B------:R-:W-:Y:S05]  /*51f0*/  BSYNC B0 ;  /* 0x0000000000007941 */ /* 0x000fea0003800000 */
.L_x_7502:
[----:B------:R-:W-:-:S04]  /*5200*/  LOP3.LUT R22, R22, 0x80000000, RZ, 0xc0, !PT ;  /* 0x8000000016167812 */ /* 0x000fc800078ec0ff */
[----:B------:R-:W-:-:S04]  /*5210*/  SHF.R.U32.HI R3, RZ, 0x18, R22 ;  /* 0x00000018ff037819 */ /* 0x000fc80000011616 */
[----:B------:R-:W-:-:S05]  /*5220*/  LOP3.LUT R3, R0, R3, RZ, 0xfc, !PT ;  /* 0x0000000300037212 */ /* 0x000fca00078efcff */
[----:B------:R0:W-:Y:S01]  /*5230*/  STG.E.U8 desc[UR36][R8.64], R3 ;  /* 0x0000000308007986 */ /* 0x0001e2000c101124 */
[----:B------:R-:W-:Y:S05]  /*5240*/  BRA `(.L_x_7488) ;  /* 0x00000004009c7947 */ /* 0x000fea0003800000 */
.L_x_7498:
[----:B------:R-:W-:-:S05]  /*5250*/  F2FP.BF16.F32.PACK_AB R22, RZ, R22 ;  /* 0x00000016ff16723e */ /* 0x000fca00000010ff */
[----:B------:R0:W-:Y:S01]  /*5260*/  STG.E.U16 desc[UR36][R8.64], R22 ;  /* 0x0000001608007986 */ /* 0x0001e2000c101524 */
[----:B------:R-:W-:Y:S05]  /*5270*/  BRA `(.L_x_7488) ;  /* 0x0000000400907947 */ /* 0x000fea0003800000 */
.L_x_7495:
        /* <DEDUP_REMOVED lines=11> */
.L_x_7507:
        /* <DEDUP_REMOVED lines=16> */
.L_x_7510:
[----:B------:R-:W-:-:S04]  /*5430*/  LOP3.LUT R22, R22, 0x80000000, RZ, 0xc0, !PT ;  /* 0x8000000016167812 */ /* 0x000fc800078ec0ff */
[----:B------:R-:W-:-:S04]  /*5440*/  SHF.R.U32.HI R3, RZ, 0x18, R22 ;  /* 0x00000018ff037819 */ /* 0x000fc80000011616 */
[----:B------:R-:W-:-:S04]  /*5450*/  LOP3.LUT R0, R0, R3, RZ, 0xfc, !PT ;  /* 0x0000000300007212 */ /* 0x000fc800078efcff */
[----:B------:R-:W-:-:S07]  /*5460*/  PRMT R4, R0, 0x7610, R4 ;  /* 0x0000761000047816 */ /* 0x000fce0000000004 */
.L_x_7509:
[----:B------:R-:W-:Y:S05]  /*5470*/  BSYNC B0 ;  /* 0x0000000000007941 */ /* 0x000fea0003800000 */
.L_x_7508:
[----:B------:R3:W-:Y:S01]  /*5480*/  STG.E.U8 desc[UR36][R8.64], R4 ;  /* 0x0000000408007986 */ /* 0x0007e2000c101124 */
[----:B------:R-:W-:Y:S05]  /*5490*/  BRA `(.L_x_7488) ;  /* 0x0000000400087947 */ /* 0x000fea0003800000 */
.L_x_7506:
        /* <DEDUP_REMOVED lines=16> */
.L_x_7513:
[----:B------:R-:W-:-:S04]  /*55a0*/  LOP3.LUT R22, R22, 0x80000000, RZ, 0xc0, !PT ;  /* 0x8000000016167812 */ /* 0x000fc800078ec0ff */
[----:B------:R-:W-:-:S04]  /*55b0*/  SHF.R.U32.HI R3, RZ, 0x18, R22 ;  /* 0x00000018ff037819 */ /* 0x000fc80000011616 */
[----:B------:R-:W-:-:S04]  /*55c0*/  LOP3.LUT R0, R0, R3, RZ, 0xfc, !PT ;  /* 0x0000000300007212 */ /* 0x000fc800078efcff */
[----:B------:R-:W-:-:S07]  /*55d0*/  PRMT R4, R0, 0x7610, R4 ;  /* 0x0000761000047816 */ /* 0x000fce0000000004 */
.L_x_7512:
[----:B------:R-:W-:Y:S05]  /*55e0*/  BSYNC B0 ;  /* 0x0000000000007941 */ /* 0x000fea0003800000 */
.L_x_7511:
[----:B------:R0:W-:Y:S01]  /*55f0*/  STG.E.U8 desc[UR36][R8.64], R4 ;  /* 0x0000000408007986 */ /* 0x0001e2000c101124 */
[----:B------:R-:W-:Y:S05]  /*5600*/  BRA `(.L_x_7488) ;  /* 0x0000000000ac7947 */ /* 0x000fea0003800000 */
.L_x_7505:
        /* <DEDUP_REMOVED lines=21> */
.L_x_7487:
        /* <DEDUP_REMOVED lines=16> */
.L_x_7516:
[----:B------:R-:W-:Y:S05]  /*5860*/  BRA `(.L_x_7488) ;  /* 0x0000000000147947 */ /* 0x000fea0003800000 */
.L_x_7515:
[----:B------:R-:W0:Y:S02]  /*5870*/  F2I.U64.TRUNC R22, R22 ;  /* 0x0000001600167311 */ /* 0x000e24000020d800 */
[----:B0-----:R2:W-:Y:S01]  /*5880*/  STG.E.64 desc[UR36][R8.64], R22 ;  /* 0x0000001608007986 */ /* 0x0015e2000c101b24 */
[----:B------:R-:W-:Y:S05]  /*5890*/  BRA `(.L_x_7488) ;  /* 0x0000000000087947 */ /* 0x000fea0003800000 */
.L_x_7514:
[----:B------:R-:W0:Y:S02]  /*58a0*/  F2I.FTZ.U32.TRUNC.NTZ R3, R22 ;  /* 0x0000001600037305 */ /* 0x000e24000021f000 */
[----:B0-----:R0:W-:Y:S02]  /*58b0*/  STG.E desc[UR36][R8.64], R3 ;  /* 0x0000000308007986 */ /* 0x0011e4000c101924 */
.L_x_7488:
        /* <DEDUP_REMOVED lines=24> */
.L_x_7520:
[----:B------:R-:W0:Y:S02]  /*5a40*/  F2I.S64.TRUNC R24, R24 ;  /* 0x0000001800187311 */ /* 0x000e24000020d900 */
[----:B0-----:R-:W-:-:S05]  /*5a50*/  IMAD.MOV.U32 R3, RZ, RZ, R24 ;  /* 0x000000ffff037224 */ /* 0x001fca00078e0018 */
[----:B------:R0:W-:Y:S01]  /*5a60*/  STG.E.U8 desc[UR36][R8.64], R3 ;  /* 0x0000000308007986 */ /* 0x0001e2000c101124 */
[----:B------:R-:W-:Y:S05]  /*5a70*/  BRA `(.L_x_7522) ;  /* 0x0000000c00407947 */ /* 0x000fea0003800000 */
.L_x_7519:
        /* <DEDUP_REMOVED lines=9> */
.L_x_7524:
[----:B------:R-:W0:Y:S02]  /*5b10*/  F2I.FTZ.TRUNC.NTZ R3, R24 ;  /* 0x0000001800037305 */ /* 0x000e24000021f100 */
[----:B0-----:R3:W-:Y:S01]  /*5b20*/  STG.E desc[UR36][R8.64], R3 ;  /* 0x0000000308007986 */ /* 0x0017e2000c101924 */
[----:B------:R-:W-:Y:S05]  /*5b30*/  BRA `(.L_x_7522) ;  /* 0x0000000c00107947 */ /* 0x000fea0003800000 */
.L_x_7523:
[----:B------:R-:W0:Y:S02]  /*5b40*/  F2I.FTZ.TRUNC.NTZ R3, R24 ;  /* 0x0000001800037305 */ /* 0x000e24000021f100 */
[----:B0-----:R2:W-:Y:S01]  /*5b50*/  STG.E.U16 desc[UR36][R8.64], R3 ;  /* 0x0000000308007986 */ /* 0x0015e2000c101524 */
[----:B------:R-:W-:Y:S05]  /*5b60*/  BRA `(.L_x_7522) ;  /* 0x0000000c00047947 */ /* 0x000fea0003800000 */
.L_x_7518:
        /* <DEDUP_REMOVED lines=8> */
.L_x_7526:
[----:B------:R-:W-:-:S05]  /*5bf0*/  F2FP.F16.F32.PACK_AB R24, RZ, R24 ;  /* 0x00000018ff18723e */ /* 0x000fca00000000ff */
[----:B------:R0:W-:Y:S01]  /*5c00*/  STG.E.U16 desc[UR36][R8.64], R24 ;  /* 0x0000001808007986 */ /* 0x0001e2000c101524 */
[----:B------:R-:W-:Y:S05]  /*5c10*/  BRA `(.L_x_7522) ;  /* 0x0000000800d87947 */ /* 0x000fea0003800000 */
.L_x_7525:
        /* <DEDUP_REMOVED lines=9> */
.L_x_7528:
[----:B------:R-:W-:-:S04]  /*5cb0*/  F2FP.F16.F32.PACK_AB R3, RZ, R24 ;  /* 0x00000018ff03723e */ /* 0x000fc800000000ff */
[----:B------:R-:W-:-:S05]  /*5cc0*/  PRMT R3, R3, 0x5410, RZ ;  /* 0x0000541003037816 */ /* 0x000fca00000000ff */
[----:B------:R0:W-:Y:S01]  /*5cd0*/  STG.E desc[UR36][R8.64], R3 ;  /* 0x0000000308007986 */ /* 0x0001e2000c101924 */
[----:B------:R-:W-:Y:S05]  /*5ce0*/  BRA `(.L_x_7522) ;  /* 0x0000000800a47947 */ /* 0x000fea0003800000 */
.L_x_7527:
[----:B------:R-:W-:-:S06]  /*5cf0*/  FMUL.FTZ R4, R24, 1 ;  /* 0x3f80000018047820 */ /* 0x000fcc0000410000 */
[----:B------:R-:W0:Y:S02]  /*5d00*/  F2F.F64.F32 R4, R4 ;  /* 0x0000000400047310 */ /* 0x000e240000201800 */
[----:B0-----:R0:W-:Y:S01]  /*5d10*/  STG.E.64 desc[UR36][R8.64], R4 ;  /* 0x0000000408007986 */ /* 0x0011e2000c101b24 */
[----:B------:R-:W-:Y:S05]  /*5d20*/  BRA `(.L_x_7522) ;  /* 0x0000000800947947 */ /* 0x000fea0003800000 */
.L_x_7517:
        /* <DEDUP_REMOVED lines=12> */
.L_x_7531:
[----:B------:R-:W-:Y:S01]  /*5df0*/  FMUL.FTZ R4, R24, 1 ;  /* 0x3f80000018047820 */ /* 0x000fe20000410000 */
[----:B------:R-:W-:-:S05]  /*5e00*/  CS2R R6, SRZ ;  /* 0x0000000000067805 */ /* 0x000fca000001ff00 */
[----:B------:R-:W0:Y:S02]  /*5e10*/  F2F.F64.F32 R4, R4 ;  /* 0x0000000400047310 */ /* 0x000e240000201800 */
[----:B0-----:R0:W-:Y:S01]  /*5e20*/  STG.E.128 desc[UR36][R8.64], R4 ;  /* 0x0000000408007986 */ /* 0x0011e2000c101d24 */
[----:B------:R-:W-:Y:S05]  /*5e30*/  BRA `(.L_x_7522) ;  /* 0x0000000800507947 */ /* 0x000fea0003800000 */
.L_x_7530:
        /* <DEDUP_REMOVED lines=20> */
.L_x_7535:
[----:B------:R-:W-:Y:S05]  /*5f80*/  BSYNC B0 ;  /* 0x0000000000007941 */ /* 0x000fea0003800000 */
.L_x_7534:
[----:B------:R-:W-:-:S05]  /*5f90*/  LOP3.LUT R5, R0, R5, RZ, 0xfc, !PT ;  /* 0x0000000500057212 */ /* 0x000fca00078efcff */
[----:B------:R0:W-:Y:S01]  /*5fa0*/  STG.E.U8 desc[UR36][R8.64], R5 ;  /* 0x0000000508007986 */ /* 0x0001e2000c101124 */
[----:B------:R-:W-:Y:S05]  /*5fb0*/  BRA `(.L_x_7522) ;  /* 0x0000000400f07947 */ /* 0x000fea0003800000 */
.L_x_7533:
        /* <DEDUP_REMOVED lines=12> */
.L_x_7537:
[----:B------:R-:W-:Y:S01]  /*6080*/  IMAD.MOV.U32 R0, RZ, RZ, 0x7f ;  /* 0x0000007fff007424 */ /* 0x000fe200078e00ff */
[----:B------:R-:W-:-:S04]  /*6090*/  ISETP.GT.U32.AND P0, PT, R4, 0x7f800000, PT ;  /* 0x7f8000000400780c */ /* 0x000fc80003f04070 */
[----:B------:R-:W-:-:S09]  /*60a0*/  SEL R0, R0, 0x7c, P0 ;  /* 0x0000007c00007807 */ /* 0x000fd20000000000 */
.L_x_7538:
[----:B------:R-:W-:Y:S05]  /*60b0*/  BSYNC B0 ;  /* 0x0000000000007941 */ /* 0x000fea0003800000 */
.L_x_7536:
[----:B------:R-:W-:-:S04]  /*60c0*/  LOP3.LUT R24, R24, 0x80000000, RZ, 0xc0, !PT ;  /* 0x8000000018187812 */ /* 0x000fc800078ec0ff */
[----:B------:R-:W-:-:S04]  /*60d0*/  SHF.R.U32.HI R3, RZ, 0x18, R24 ;  /* 0x00000018ff037819 */ /* 0x000fc80000011618 */
[----:B------:R-:W-:-:S05]  /*60e0*/  LOP3.LUT R3, R0, R3, RZ, 0xfc, !PT ;  /* 0x0000000300037212 */ /* 0x000fca00078efcff */
[----:B------:R0:W-:Y:S01]  /*60f0*/  STG.E.U8 desc[UR36][R8.64], R3 ;  /* 0x0000000308007986 */ /* 0x0001e2000c101124 */
[----:B------:R-:W-:Y:S05]  /*6100*/  BRA `(.L_x_7522) ;  /* 0x00000004009c7947 */ /* 0x000fea0003800000 */
.L_x_7532:
[----:B------:R-:W-:-:S05]  /*6110*/  F2FP.BF16.F32.PACK_AB R24, RZ, R24 ;  /* 0x00000018ff18723e */ /* 0x000fca00000010ff */
[----:B------:R0:W-:Y:S01]  /*6120*/  STG.E.U16 desc[UR36][R8.64], R24 ;  /* 0x0000001808007986 */ /* 0x0001e2000c101524 */
[----:B------:R-:W-:Y:S05]  /*6130*/  BRA `(.L_x_7522) ;  /* 0x0000000400907947 */ /* 0x000fea0003800000 */
.L_x_7529:
        /* <DEDUP_REMOVED lines=11> */
.L_x_7541:
        /* <DEDUP_REMOVED lines=16> */
.L_x_7544:
[----:B------:R-:W-:-:S04]  /*62f0*/  LOP3.LUT R24, R24, 0x80000000, RZ, 0xc0, !PT ;  /* 0x8000000018187812 */ /* 0x000fc800078ec0ff */
[----:B------:R-:W-:-:S04]  /*6300*/  SHF.R.U32.HI R3, RZ, 0x18, R24 ;  /* 0x00000018ff037819 */ /* 0x000fc80000011618 */
[----:B------:R-:W-:-:S04]  /*6310*/  LOP3.LUT R0, R0, R3, RZ, 0xfc, !PT ;  /* 0x0000000300007212 */ /* 0x000fc800078efcff */
[----:B------:R-:W-:-:S07]  /*6320*/  PRMT R4, R0, 0x7610, R4 ;  /* 0x0000761000047816 */ /* 0x000fce0000000004 */
.L_x_7543:
[----:B------:R-:W-:Y:S05]  /*6330*/  BSYNC B0 ;  /* 0x0000000000007941 */ /* 0x000fea0003800000 */
.L_x_7542:
[----:B------:R0:W-:Y:S01]  /*6340*/  STG.E.U8 desc[UR36][R8.64], R4 ;  /* 0x0000000408007986 */ /* 0x0001e2000c101124 */
[----:B------:R-:W-:Y:S05]  /*6350*/  BRA `(.L_x_7522) ;  /* 0x0000000400087947 */ /* 0x000fea0003800000 */
.L_x_7540:
        /* <DEDUP_REMOVED lines=16> */
.L_x_7547:
[----:B------:R-:W-:-:S04]  /*6460*/  LOP3.LUT R24, R24, 0x80000000, RZ, 0xc0, !PT ;  /* 0x8000000018187812 */ /* 0x000fc800078ec0ff */
[----:B------:R-:W-:-:S04]  /*6470*/  SHF.R.U32.HI R3, RZ, 0x18, R24 ;  /* 0x00000018ff037819 */ /* 0x000fc80000011618 */
[----:B------:R-:W-:-:S04]  /*6480*/  LOP3.LUT R0, R0, R3, RZ, 0xfc, !PT ;  /* 0x0000000300007212 */ /* 0x000fc800078efcff */
[----:B------:R-:W-:-:S07]  /*6490*/  PRMT R4, R0, 0x7610, R4 ;  /* 0x0000761000047816 */ /* 0x000fce0000000004 */
.L_x_7546:
[----:B------:R-:W-:Y:S05]  /*64a0*/  BSYNC B0 ;  /* 0x0000000000007941 */ /* 0x000fea0003800000 */
.L_x_7545:
[----:B------:R0:W-:Y:S01]  /*64b0*/  STG.E.U8 desc[UR36][R8.64], R4 ;  /* 0x0000000408007986 */ /* 0x0001e2000c101124 */
[----:B------:R-:W-:Y:S05]  /*64c0*/  BRA `(.L_x_7522) ;  /* 0x0000000000ac7947 */ /* 0x000fea0003800000 */
.L_x_7539:
        /* <DEDUP_REMOVED lines=21> */
.L_x_7521:
        /* <DEDUP_REMOVED lines=16> */
.L_x_7550:
[----:B------:R-:W-:Y:S05]  /*6720*/  BRA `(.L_x_7522) ;  /* 0x0000000000147947 */ /* 0x000fea0003800000 */
.L_x_7549:
[----:B------:R-:W0:Y:S02]  /*6730*/  F2I.U64.TRUNC R24, R24 ;  /* 0x0000001800187311 */ /* 0x000e24000020d800 */
[----:B0-----:R0:W-:Y:S01]  /*6740*/  STG.E.64 desc[UR36][R8.64], R24 ;  /* 0x0000001808007986 */ /* 0x0011e2000c101b24 */
[----:B------:R-:W-:Y:S05]  /*6750*/  BRA `(.L_x_7522) ;  /* 0x0000000000087947 */ /* 0x000fea0003800000 */
.L_x_7548:
[----:B------:R-:W0:Y:S02]  /*6760*/  F2I.FTZ.U32.TRUNC.NTZ R3, R24 ;  /* 0x0000001800037305 */ /* 0x000e24000021f000 */
[----:B0-----:R0:W-:Y:S02]  /*6770*/  STG.E desc[UR36][R8.64], R3 ;  /* 0x0000000308007986 */ /* 0x0011e4000c101924 */
.L_x_7522:
[----:B------:R-:W-:-:S07]  /*6780*/  VIADD R19, R19, 0x80 ;  /* 0x0000008013137836 */ /* 0x000fce0000000000 */
.L_x_7482:
[----:B------:R-:W-:Y:S05]  /*6790*/  BSYNC B6 ;  /* 0x0000000000067941 */ /* 0x000fea0003800000 */
.L_x_7481:
        /* <DEDUP_REMOVED lines=22> */
.L_x_7554:
[----:B------:R-:W0:Y:S02]  /*6900*/  F2I.S64.TRUNC R18, R18 ;  /* 0x0000001200127311 */ /* 0x000e24000020d900 */
[----:B0-----:R-:W-:-:S05]  /*6910*/  IMAD.MOV.U32 R5, RZ, RZ, R18 ;  /* 0x000000ffff057224 */ /* 0x001fca00078e0012 */
[----:B------:R-:W-:Y:S01]  /*6920*/  STG.E.U8 desc[UR36][R2.64], R5 ;  /* 0x0000000502007986 */ /* 0x000fe2000c101124 */
[----:B------:R-:W-:Y:S05]  /*6930*/  EXIT ;  /* 0x000000000000794d */ /* 0x000fea0003800000 */
.L_x_7553:
        /* <DEDUP_REMOVED lines=9> */
.L_x_7557:
[----:B------:R-:W0:Y:S02]  /*69d0*/  F2I.FTZ.TRUNC.NTZ R5, R18 ;  /* 0x0000001200057305 */ /* 0x000e24000021f100 */
[----:B0-----:R-:W-:Y:S01]  /*69e0*/  STG.E desc[UR36][R2.64], R5 ;  /* 0x0000000502007986 */ /* 0x001fe2000c101924 */
[----:B------:R-:W-:Y:S05]  /*69f0*/  EXIT ;  /* 0x000000000000794d */ /* 0x000fea0003800000 */
.L_x_7556:
[----:B------:R-:W0:Y:S02]  /*6a00*/  F2I.FTZ.TRUNC.NTZ R5, R18 ;  /* 0x0000001200057305 */ /* 0x000e24000021f100 */
[----:B0-----:R-:W-:Y:S01]  /*6a10*/  STG.E.U16 desc[UR36][R2.64], R5 ;  /* 0x0000000502007986 */ /* 0x001fe2000c101524 */
[----:B------:R-:W-:Y:S05]  /*6a20*/  EXIT ;  /* 0x000000000000794d */ /* 0x000fea0003800000 */
.L_x_7552:
        /* <DEDUP_REMOVED lines=8> */
.L_x_7559:
[----:B------:R-:W-:-:S05]  /*6ab0*/  F2FP.F16.F32.PACK_AB R18, RZ, R18 ;  /* 0x00000012ff12723e */ /* 0x000fca00000000ff */
[----:B------:R-:W-:Y:S01]  /*6ac0*/  STG.E.U16 desc[UR36][R2.64], R18 ;  /* 0x0000001202007986 */ /* 0x000fe2000c101524 */
[----:B------:R-:W-:Y:S05]  /*6ad0*/  EXIT ;  /* 0x000000000000794d */ /* 0x000fea0003800000 */
.L_x_7558:
        /* <DEDUP_REMOVED lines=9> */
.L_x_7561:
[----:B------:R-:W-:-:S04]  /*6b70*/  F2FP.F16.F32.PACK_AB R5, RZ, R18 ;  /* 0x00000012ff05723e */ /* 0x000fc800000000ff */
[----:B------:R-:W-:-:S05]  /*6b80*/  PRMT R5, R5, 0x5410, RZ ;  /* 0x0000541005057816 */ /* 0x000fca00000000ff */
[----:B------:R-:W-:Y:S01]  /*6b90*/  STG.E desc[UR36][R2.64], R5 ;  /* 0x0000000502007986 */ /* 0x000fe2000c101924 */
[----:B------:R-:W-:Y:S05]  /*6ba0*/  EXIT ;  /* 0x000000000000794d */ /* 0x000fea0003800000 */
.L_x_7560:
[----:B------:R-:W-:-:S06]  /*6bb0*/  FMUL.FTZ R4, R18, 1 ;  /* 0x3f80000012047820 */ /* 0x000fcc0000410000 */
[----:B------:R-:W0:Y:S02]  /*6bc0*/  F2F.F64.F32 R4, R4 ;  /* 0x0000000400047310 */ /* 0x000e240000201800 */
[----:B0-----:R-:W-:Y:S01]  /*6bd0*/  STG.E.64 desc[UR36][R2.64], R4 ;  /* 0x0000000402007986 */ /* 0x001fe2000c101b24 */
[----:B------:R-:W-:Y:S05]  /*6be0*/  EXIT ;  /* 0x000000000000794d */ /* 0x000fea0003800000 */
.L_x_7551:
        /* <DEDUP_REMOVED lines=12> */
.L_x_7564:
[----:B------:R-:W-:Y:S01]  /*6cb0*/  FMUL.FTZ R4, R18, 1 ;  /* 0x3f80000012047820 */ /* 0x000fe20000410000 */
[----:B------:R-:W-:-:S05]  /*6cc0*/  CS2R R6, SRZ ;  /* 0x0000000000067805 */ /* 0x000fca000001ff00 */
[----:B------:R-:W0:Y:S02]  /*6cd0*/  F2F.F64.F32 R4, R4 ;  /* 0x0000000400047310 */ /* 0x000e240000201800 */
[----:B0-----:R-:W-:Y:S01]  /*6ce0*/  STG.E.128 desc[UR36][R2.64], R4 ;  /* 0x0000000402007986 */ /* 0x001fe2000c101d24 */
[----:B------:R-:W-:Y:S05]  /*6cf0*/  EXIT ;  /* 0x000000000000794d */ /* 0x000fea0003800000 */
.L_x_7563:
        /* <DEDUP_REMOVED lines=20> */
.L_x_7568:
[----:B------:R-:W-:Y:S05]  /*6e40*/  BSYNC B0 ;  /* 0x0000000000007941 */ /* 0x000fea0003800000 */
.L_x_7567:
[----:B------:R-:W-:-:S05]  /*6e50*/  LOP3.LUT R7, R0, R7, RZ, 0xfc, !PT ;  /* 0x0000000700077212 */ /* 0x000fca00078efcff */
[----:B------:R-:W-:Y:S01]  /*6e60*/  STG.E.U8 desc[UR36][R2.64], R7 ;  /* 0x0000000702007986 */ /* 0x000fe2000c101124 */
[----:B------:R-:W-:Y:S05]  /*6e70*/  EXIT ;  /* 0x000000000000794d */ /* 0x000fea0003800000 */
.L_x_7566:
        /* <DEDUP_REMOVED lines=12> */
.L_x_7570:
[----:B------:R-:W-:Y:S01]  /*6f40*/  IMAD.MOV.U32 R0, RZ, RZ, 0x7f ;  /* 0x0000007fff007424 */ /* 0x000fe200078e00ff */
[----:B------:R-:W-:-:S04]  /*6f50*/  ISETP.GT.U32.AND P0, PT, R4, 0x7f800000, PT ;  /* 0x7f8000000400780c */ /* 0x000fc80003f04070 */
[----:B------:R-:W-:-:S09]  /*6f60*/  SEL R0, R0, 0x7c, P0 ;  /* 0x0000007c00007807 */ /* 0x000fd20000000000 */
.L_x_7571:
[----:B------:R-:W-:Y:S05]  /*6f70*/  BSYNC B0 ;  /* 0x0000000000007941 */ /* 0x000fea0003800000 */
.L_x_7569:
[----:B------:R-:W-:-:S04]  /*6f80*/  LOP3.LUT R18, R18, 0x80000000, RZ, 0xc0, !PT ;  /* 0x8000000012127812 */ /* 0x000fc800078ec0ff */
[----:B------:R-:W-:-:S04]  /*6f90*/  SHF.R.U32.HI R5, RZ, 0x18, R18 ;  /* 0x00000018ff057819 */ /* 0x000fc80000011612 */
[----:B------:R-:W-:-:S05]  /*6fa0*/  LOP3.LUT R5, R0, R5, RZ, 0xfc, !PT ;  /* 0x0000000500057212 */ /* 0x000fca00078efcff */
[----:B------:R-:W-:Y:S01]  /*6fb0*/  STG.E.U8 desc[UR36][R2.64], R5 ;  /* 0x0000000502007986 */ /* 0x000fe2000c101124 */
[----:B------:R-:W-:Y:S05]  /*6fc0*/  EXIT ;  /* 0x000000000000794d */ /* 0x000fea0003800000 */
.L_x_7565:
[----:B------:R-:W-:-:S05]  /*6fd0*/  F2FP.BF16.F32.PACK_AB R18, RZ, R18 ;  /* 0x00000012ff12723e */ /* 0x000fca00000010ff */
[----:B------:R-:W-:Y:S01]  /*6fe0*/  STG.E.U16 desc[UR36][R2.64], R18 ;  /* 0x0000001202007986 */ /* 0x000fe2000c101524 */
[----:B------:R-:W-:Y:S05]  /*6ff0*/  EXIT ;  /* 0x000000000000794d */ /* 0x000fea0003800000 */
.L_x_7562:
        /* <DEDUP_REMOVED lines=11> */
.L_x_7574:
        /* <DEDUP_REMOVED lines=16> */
.L_x_7577:
[----:B------:R-:W-:-:S04]  /*71b0*/  LOP3.LUT R18, R18, 0x80000000, RZ, 0xc0, !PT ;  /* 0x8000000012127812 */ /* 0x000fc800078ec0ff */
[----:B------:R-:W-:-:S04]  /*71c0*/  SHF.R.U32.HI R5, RZ, 0x18, R18 ;  /* 0x00000018ff057819 */ /* 0x000fc80000011612 */
[----:B------:R-:W-:-:S04]  /*71d0*/  LOP3.LUT R4, R4, R5, RZ, 0xfc, !PT ;  /* 0x0000000504047212 */ /* 0x000fc800078efcff */
[----:B------:R-:W-:-:S07]  /*71e0*/  PRMT R0, R4, 0x7610, R0 ;  /* 0x0000761004007816 */ /* 0x000fce0000000000 */
.L_x_7576:
[----:B------:R-:W-:Y:S05]  /*71f0*/  BSYNC B0 ;  /* 0x0000000000007941 */ /* 0x000fea0003800000 */
.L_x_7575:
[----:B------:R-:W-:Y:S01]  /*7200*/  STG.E.U8 desc[UR36][R2.64], R0 ;  /* 0x0000000002007986 */ /* 0x000fe2000c101124 */
[----:B------:R-:W-:Y:S05]  /*7210*/  EXIT ;  /* 0x000000000000794d */ /* 0x000fea0003800000 */
.L_x_7573:
        /* <DEDUP_REMOVED lines=16> */
.L_x_7580:
[----:B------:R-:W-:-:S04]  /*7320*/  LOP3.LUT R18, R18, 0x80000000, RZ, 0xc0, !PT ;  /* 0x8000000012127812 */ /* 0x000fc800078ec0ff */
[----:B------:R-:W-:-:S04]  /*7330*/  SHF.R.U32.HI R5, RZ, 0x18, R18 ;  /* 0x00000018ff057819 */ /* 0x000fc80000011612 */
[----:B------:R-:W-:-:S04]  /*7340*/  LOP3.LUT R4, R4, R5, RZ, 0xfc, !PT ;  /* 0x0000000504047212 */ /* 0x000fc800078efcff */
[----:B------:R-:W-:-:S07]  /*7350*/  PRMT R0, R4, 0x7610, R0 ;  /* 0x0000761004007816 */ /* 0x000fce0000000000 */
.L_x_7579:
[----:B------:R-:W-:Y:S05]  /*7360*/  BSYNC B0 ;  /* 0x0000000000007941 */ /* 0x000fea0003800000 */
.L_x_7578:
[----:B------:R-:W-:Y:S01]  /*7370*/  STG.E.U8 desc[UR36][R2.64], R0 ;  /* 0x0000000002007986 */ /* 0x000fe2000c101124 */
[----:B------:R-:W-:Y:S05]  /*7380*/  EXIT ;  /* 0x000000000000794d */ /* 0x000fea0003800000 */
.L_x_7572:
        /* <DEDUP_REMOVED lines=21> */
.L_x_7555:
        /* <DEDUP_REMOVED lines=16> */
.L_x_7583:
[----:B------:R-:W-:Y:S05]  /*75e0*/  EXIT ;  /* 0x000000000000794d */ /* 0x000fea0003800000 */
.L_x_7582:
[----:B------:R-:W0:Y:S02]  /*75f0*/  F2I.U64.TRUNC R18, R18 ;  /* 0x0000001200127311 */ /* 0x000e24000020d800 */
[----:B0-----:R-:W-:Y:S01]  /*7600*/  STG.E.64 desc[UR36][R2.64], R18 ;  /* 0x0000001202007986 */ /* 0x001fe2000c101b24 */
[----:B------:R-:W-:Y:S05]  /*7610*/  EXIT ;  /* 0x000000000000794d */ /* 0x000fea0003800000 */
.L_x_7581:
[----:B------:R-:W0:Y:S02]  /*7620*/  F2I.FTZ.U32.TRUNC.NTZ R5, R18 ;  /* 0x0000001200057305 */ /* 0x000e24000021f000 */
[----:B0-----:R-:W-:Y:S01]  /*7630*/  STG.E desc[UR36][R2.64], R5 ;  /* 0x0000000502007986 */ /* 0x001fe2000c101924 */
[----:B------:R-:W-:Y:S05]  /*7640*/  EXIT ;  /* 0x000000000000794d */ /* 0x000fea0003800000 */
.L_x_7584:
        /* <DEDUP_REMOVED lines=11> */
.L_x_71646:


//--------------------- .text._ZN2at6native18elementwise_kernelILi128ELi2EZNS0_22gpu_kernel_impl_nocastIZNS0_50_GLOBAL__N__2680c7bb_12_PowKernel_cu_7dd49032_316829pow_tensor_scalar_kernel_implIffEEvRNS_18TensorIteratorBaseET0_EUlfE_EEvS6_RKT_EUliE_EEviT1_ --------------------------
	.section	.text._ZN2at6native18elementwise_kernelILi128ELi2EZNS0_22gpu_kernel_impl_nocastIZNS0_50_GLOBAL__N__2680c7bb_12_PowKernel_cu_7dd49032_316829pow_tensor_scalar_kernel_implIffEEvRNS_18TensorIteratorBaseET0_EUlfE_EEvS6_RKT_EUliE_EEviT1_,"ax",@progbits
	.align	128
        .global         _ZN2at6native18elementwise_kernelILi128ELi2EZNS0_22gpu_kernel_impl_nocastIZNS0_50_GLOBAL__N__2680c7bb_12_PowKernel_cu_7dd49032_316829pow_tensor_scalar_kernel_implIffEEvRNS_18TensorIteratorBaseET0_EUlfE_EEvS6_RKT_EUliE_EEviT1_
        .type           _ZN2at6native18elementwise_kernelILi128ELi2EZNS0_22gpu_kernel_impl_nocastIZNS0_50_GLOBAL__N__2680c7bb_12_PowKernel_cu_7dd49032_316829pow_tensor_scalar_kernel_implIffEEvRNS_18TensorIteratorBaseET0_EUlfE_EEvS6_RKT_EUliE_EEviT1_,@function
        .size           _ZN2at6native18elementwise_kernelILi128ELi2EZNS0_22gpu_kernel_impl_nocastIZNS0_50_GLOBAL__N__2680c7bb_12_PowKernel_cu_7dd49032_316829pow_tensor_scalar_kernel_implIffEEvRNS_18TensorIteratorBaseET0_EUlfE_EEvS6_RKT_EUliE_EEviT1_,(.L_x_71647 - _ZN2at6native18elementwise_kernelILi128ELi2EZNS0_22gpu_kernel_impl_nocastIZNS0_50_GLOBAL__N__2680c7bb_12_PowKernel_cu_7dd49032_316829pow_tensor_scalar_kernel_implIffEEvRNS_18TensorIteratorBaseET0_EUlfE_EEvS6_RKT_EUliE_EEviT1_)
        .other          _ZN2at6native18elementwise_kernelILi128ELi2EZNS0_22gpu_kernel_impl_nocastIZNS0_50_GLOBAL__N__2680c7bb_12_PowKernel_cu_7dd49032_316829pow_tensor_scalar_kernel_implIffEEvRNS_18TensorIteratorBaseET0_EUlfE_EEvS6_RKT_EUliE_EEviT1_,@"STO_CUDA_ENTRY STV_DEFAULT"
_ZN2at6native18elementwise_kernelILi128ELi2EZNS0_22gpu_kernel_impl_nocastIZNS0_50_GLOBAL__N__2680c7bb_12_PowKernel_cu_7dd49032_316829pow_tensor_scalar_kernel_implIffEEvRNS_18TensorIteratorBaseET0_EUlfE_EEvS6_RKT_EUliE_EEviT1_:
.text._ZN2at6native18elementwise_kernelILi128ELi2EZNS0_22gpu_kernel_impl_nocastIZNS0_50_GLOBAL__N__2680c7bb_12_PowKernel_cu_7dd49032_316829pow_tensor_scalar_kernel_implIffEEvRNS_18TensorIteratorBaseET0_EUlfE_EEvS6_RKT_EUliE_EEviT1_:
        /* <DEDUP_REMOVED lines=312> */
.L_x_7587:
[----:B------:R-:W-:Y:S02]  /*1380*/  ULDC.64 UR8, c[0x0][0x418] ;  /* 0x0001060000087ab9 */ /* 0x000fe40000000a00 */
[----:B------:R-:W-:-:S04]  /*1390*/  IADD3 R4, P0, R2, UR8, RZ ;  /* 0x0000000802047c10 */ /* 0x000fc8000ff1e0ff */
[----:B------:R-:W-:Y:S01]  /*13a0*/  IADD3.X R5, RZ, UR9, RZ, P0, !PT ;  /* 0x00000009ff057c10 */ /* 0x000fe200087fe4ff */
[----:B------:R-:W-:-:S04]  /*13b0*/  ULDC.64 UR8, c[0x0][0x410] ;  /* 0x0001040000087ab9 */ /* 0x000fc80000000a00 */
[----:B------:R-:W2:Y:S01]  /*13c0*/  LDG.E R4, desc[UR4][R4.64] ;  /* 0x0000000404047981 */ /* 0x000ea2000c1e1900 */
[----:B------:R-:W-:Y:S02]  /*13d0*/  IADD3 R2, P0, R3, UR8, RZ ;  /* 0x0000000803027c10 */ /* 0x000fe4000ff1e0ff */
[----:B------:R-:W-:Y:S02]  /*13e0*/  IADD3 R7, R0, 0x80, RZ ;  /* 0x0000008000077810 */ /* 0x000fe40007ffe0ff */
[----:B------:R-:W-:Y:S01]  /*13f0*/  IADD3.X R3, RZ, UR9, RZ, P0, !PT ;  /* 0x00000009ff037c10 */ /* 0x000fe200087fe4ff */
[----:B--2---:R-:W-:-:S05]  /*1400*/  FMUL.FTZ R9, R4, R4 ;  /* 0x0000000404097220 */ /* 0x004fca0000410000 */
[----:B------:R0:W-:Y:S03]  /*1410*/  STG.E desc[UR4][R2.64], R9 ;  /* 0x0000000902007986 */ /* 0x0001e6000c101904 */
.L_x_7586:
[----:B------:R-:W-:Y:S05]  /*1420*/  BSYNC B0 ;  /* 0x0000000000007941 */ /* 0x000fea0003800000 */
.L_x_7585:
        /* <DEDUP_REMOVED lines=305> */
.L_x_7588:
[----:B------:R-:W-:Y:S02]  /*2740*/  ULDC.64 UR6, c[0x0][0x418] ;  /* 0x0001060000067ab9 */ /* 0x000fe40000000a00 */
[----:B------:R-:W-:-:S04]  /*2750*/  IADD3 R4, P0, R0, UR6, RZ ;  /* 0x0000000600047c10 */ /* 0x000fc8000ff1e0ff */
[----:B------:R-:W-:Y:S01]  /*2760*/  IADD3.X R5, RZ, UR7, RZ, P0, !PT ;  /* 0x00000007ff057c10 */ /* 0x000fe200087fe4ff */
[----:B------:R-:W-:-:S04]  /*2770*/  ULDC.64 UR6, c[0x0][0x410] ;  /* 0x0001040000067ab9 */ /* 0x000fc80000000a00 */
[----:B------:R-:W2:Y:S01]  /*2780*/  LDG.E R4, desc[UR4][R4.64] ;  /* 0x0000000404047981 */ /* 0x000ea2000c1e1900 */
[----:B------:R-:W-:-:S04]  /*2790*/  IADD3 R2, P0, R3, UR6, RZ ;  /* 0x0000000603027c10 */ /* 0x000fc8000ff1e0ff */
[----:B------:R-:W-:Y:S01]  /*27a0*/  IADD3.X R3, RZ, UR7, RZ, P0, !PT ;  /* 0x00000007ff037c10 */ /* 0x000fe200087fe4ff */
[----:B--2---:R-:W-:-:S05]  /*27b0*/  FMUL.FTZ R7, R4, R4 ;  /* 0x0000000404077220 */ /* 0x004fca0000410000 */
[----:B------:R-:W-:Y:S01]  /*27c0*/  STG.E desc[UR4][R2.64], R7 ;  /* 0x0000000702007986 */ /* 0x000fe2000c101904 */
[----:B------:R-:W-:Y:S05]  /*27d0*/  EXIT ;  /* 0x000000000000794d */ /* 0x000fea0003800000 */
.L_x_7589:
        /* <DEDUP_REMOVED lines=10> */
.L_x_71647:


//--------------------- .text._ZN2at6native27unrolled_elementwise_kernelIZNS0_50_GLOBAL__N__2680c7bb_12_PowKernel_cu_7dd49032_316829pow_tensor_scalar_kernel_implIffEEvRNS_18TensorIteratorBaseET0_EUlfE_St5arrayIPcLm2EELi4E23TrivialOffsetCalculatorILi1EjESC_NS0_6memory15LoadWithoutCastENSD_16StoreWithoutCastEEEviT_S6_T2_T3_T4_T5_ --------------------------
	.section	.text._ZN2at6native27unrolled_elementwise_kernelIZNS0_50_GLOBAL__N__2680c7bb_12_PowKernel_cu_7dd49032_316829pow_tensor_scalar_kernel_implIffEEvRNS_18TensorIteratorBaseET0_EUlfE_St5arrayIPcLm2EELi4E23TrivialOffsetCalculatorILi1EjESC_NS0_6memory15LoadWithoutCastENSD_16StoreWithoutCastEEEviT_S6_T2_T3_T4_T5_,"ax",@progbits
	.align	128
        .global         _ZN2at6native27unrolled_elementwise_kernelIZNS0_50_GLOBAL__N__2680c7bb_12_PowKernel_cu_7dd49032_316829pow_tensor_scalar_kernel_implIffEEvRNS_18TensorIteratorBaseET0_EUlfE_St5arrayIPcLm2EELi4E23TrivialOffsetCalculatorILi1EjESC_NS0_6memory15LoadWithoutCastENSD_16StoreWithoutCastEEEviT_S6_T2_T3_T4_T5_
        .type           _ZN2at6native27unrolled_elementwise_kernelIZNS0_50_GLOBAL__N__2680c7bb_12_PowKernel_cu_7dd49032_316829pow_tensor_scalar_kernel_implIffEEvRNS_18TensorIteratorBaseET0_EUlfE_St5arrayIPcLm2EELi4E23TrivialOffsetCalculatorILi1EjESC_NS0_6memory15LoadWithoutCastENSD_16StoreWithoutCastEEEviT_S6_T2_T3_T4_T5_,@function
        .size           _ZN2at6native27unrolled_elementwise_kernelIZNS0_50_GLOBAL__N__2680c7bb_12_PowKernel_cu_7dd49032_316829pow_tensor_scalar_kernel_implIffEEvRNS_18TensorIteratorBaseET0_EUlfE_St5arrayIPcLm2EELi4E23TrivialOffsetCalculatorILi1EjESC_NS0_6memory15LoadWithoutCastENSD_16StoreWithoutCastEEEviT_S6_T2_T3_T4_T5_,(.L_x_71648 - _ZN2at6native27unrolled_elementwise_kernelIZNS0_50_GLOBAL__N__2680c7bb_12_PowKernel_cu_7dd49032_316829pow_tensor_scalar_kernel_implIffEEvRNS_18TensorIteratorBaseET0_EUlfE_St5arrayIPcLm2EELi4E23TrivialOffsetCalculatorILi1EjESC_NS0_6memory15LoadWithoutCastENSD_16StoreWithoutCastEEEviT_S6_T2_T3_T4_T5_)
        .other          _ZN2at6native27unrolled_elementwise_kernelIZNS0_50_GLOBAL__N__2680c7bb_12_PowKernel_cu_7dd49032_316829pow_tensor_scalar_kernel_implIffEEvRNS_18TensorIteratorBaseET0_EUlfE_St5arrayIPcLm2EELi4E23TrivialOffsetCalculatorILi1EjESC_NS0_6memory15LoadWithoutCastENSD_16StoreWithoutCastEEEviT_S6_T2_T3_T4_T5_,@"STO_CUDA_ENTRY STV_DEFAULT"
_ZN2at6native27unrolled_elementwise_kernelIZNS0_50_GLOBAL__N__2680c7bb_12_PowKernel_cu_7dd49032_316829pow_tensor_scalar_kernel_implIffEEvRNS_18TensorIteratorBaseET0_EUlfE_St5arrayIPcLm2EELi4E23TrivialOffsetCalculatorILi1EjESC_NS0_6memory15LoadWithoutCastENSD_16StoreWithoutCastEEEviT_S6_T2_T3_T4_T5_:
.text._ZN2at6native27unrolled_elementwise_kernelIZNS0_50_GLOBAL__N__2680c7bb_12_PowKernel_cu_7dd49032_316829pow_tensor_scalar_kernel_implIffEEvRNS_18TensorIteratorBaseET0_EUlfE_St5arrayIPcLm2EELi4E23TrivialOffsetCalculatorILi1EjESC_NS0_6memory15LoadWithoutCastENSD_16StoreWithoutCastEEEviT_S6_T2_T3_T4_T5_:
        /* <DEDUP_REMOVED lines=13> */
[----:B------:R-:W-:Y:S01]  /*00d0*/  @!P1 IMAD R15, R0, 0x200, R11 ;  /* 0x00000200000f9824 */ /* 0x000fe200078e020b */
[----:B------:R-:W-:Y:S01]  /*00e0*/  @!P1 IADD3 R11, R11, 0x80, RZ ;  /* 0x000000800b0b9810 */ /* 0x000fe20007ffe0ff */
[----:B0-----:R-:W-:-:S03]  /*00f0*/  @!P0 IMAD.WIDE.U32 R6, R9, 0x4, R6 ;  /* 0x0000000409068825 */ /* 0x001fc600078e0006 */
[CC--:B------:R-:W-:Y:S02]  /*0100*/  ISETP.GE.AND P3, PT, R11.reuse, R2.reuse, PT ;  /* 0x000000020b00720c */ /* 0x0c0fe40003f66270 */
[----:B------:R0:W2:Y:S11]  /*0110*/  @!P0 LDG.E R5, desc[UR4][R6.64] ;  /* 0x0000000406058981 */ /* 0x0000b6000c1e1900 */
[----:B------:R-:W-:Y:S01]  /*0120*/  @!P3 LEA R17, R0, R11, 0x9 ;  /* 0x0000000b0011b211 */ /* 0x000fe200078e48ff */
[----:B------:R-:W-:Y:S01]  /*0130*/  @!P3 VIADD R11, R11, 0x80 ;  /* 0x000000800b0bb836 */ /* 0x000fe20000000000 */
[----:B------:R-:W1:Y:S04]  /*0140*/  @!P3 LDC.64 R12, c[0x0][0x228] ;  /* 0x00008a00ff0cbb82 */ /* 0x000e680000000a00 */
[----:B------:R-:W-:-:S13]  /*0150*/  ISETP.GE.AND P2, PT, R11, R2, PT ;  /* 0x000000020b00720c */ /* 0x000fda0003f46270 */
[----:B------:R-:W3:Y:S01]  /*0160*/  @!P2 LDC.64 R8, c[0x0][0x228] ;  /* 0x00008a00ff08ab82 */ /* 0x000ee20000000a00 */
[----:B------:R-:W-:-:S05]  /*0170*/  @!P2 LEA R11, R0, R11, 0x9 ;  /* 0x0000000b000ba211 */ /* 0x000fca00078e48ff */
[----:B---3--:R-:W-:Y:S02]  /*0180*/  @!P2 IMAD.WIDE.U32 R8, R11, 0x4, R8 ;  /* 0x000000040b08a825 */ /* 0x008fe400078e0008 */
[----:B------:R-:W0:Y:S02]  /*0190*/  @!P1 LDC.64 R10, c[0x0][0x228] ;  /* 0x00008a00ff0a9b82 */ /* 0x000e240000000a00 */
[----:B-1----:R-:W-:Y:S01]  /*01a0*/  @!P3 IMAD.WIDE.U32 R12, R17, 0x4, R12 ;  /* 0x00000004110cb825 */ /* 0x002fe200078e000c */
[----:B------:R-:W-:Y:S01]  /*01b0*/  @!P0 LEA R17, R0, R3, 0x9 ;  /* 0x0000000300118211 */ /* 0x000fe200078e48ff */
[----:B------:R1:W5:Y:S02]  /*01c0*/  @!P2 LDG.E R4, desc[UR4][R8.64] ;  /* 0x000000040804a981 */ /* 0x000364000c1e1900 */
[----:B0-----:R-:W-:Y:S01]  /*01d0*/  @!P1 IMAD.WIDE.U32 R6, R15, 0x4, R10 ;  /* 0x000000040f069825 */ /* 0x001fe200078e000a */
[----:B------:R-:W-:Y:S01]  /*01e0*/  CS2R R14, SRZ ;  /* 0x00000000000e7805 */ /* 0x000fe2000001ff00 */
[----:B------:R-:W1:Y:S02]  /*01f0*/  @!P0 LDC.64 R10, c[0x0][0x220] ;  /* 0x00008800ff0a8b82 */ /* 0x000e640000000a00 */
[----:B------:R-:W-:-:S03]  /*0200*/  @!P0 VIADD R3, R3, 0x80 ;  /* 0x0000008003038836 */ /* 0x000fc60000000000 */
[----:B------:R0:W5:Y:S04]  /*0210*/  @!P1 LDG.E R14, desc[UR4][R6.64] ;  /* 0x00000004060e9981 */ /* 0x000168000c1e1900 */
[----:B------:R0:W5:Y:S01]  /*0220*/  @!P3 LDG.E R15, desc[UR4][R12.64] ;  /* 0x000000040c0fb981 */ /* 0x000162000c1e1900 */
[----:B------:R-:W-:Y:S01]  /*0230*/  ISETP.GE.AND P1, PT, R3, R2, PT ;  /* 0x000000020300720c */ /* 0x000fe20003f26270 */
[----:B------:R-:W-:Y:S01]  /*0240*/  BSSY B0, `(.L_x_7590) ;  /* 0x0000011000007945 */ /* 0x000fe20003800000 */
[----:B-1----:R-:W-:-:S04]  /*0250*/  @!P0 IMAD.WIDE.U32 R8, R17, 0x4, R10 ;  /* 0x0000000411088825 */ /* 0x002fc800078e000a */
[----:B--2---:R-:W-:-:S05]  /*0260*/  @!P0 FMUL.FTZ R5, R5, R5 ;  /* 0x0000000505058220 */ /* 0x004fca0000410000 */
[----:B------:R0:W-:Y:S02]  /*0270*/  @!P0 STG.E desc[UR4][R8.64], R5 ;  /* 0x0000000508008986 */ /* 0x0001e4000c101904 */
[----:B------:R-:W-:Y:S05]  /*0280*/  @P1 BRA `(.L_x_7591) ;  /* 0x0000000000301947 */ /* 0x000fea0003800000 */
[----:B0-----:R-:W0:Y:S01]  /*0290*/  LDC.64 R6, c[0x0][0x220] ;  /* 0x00008800ff067b82 */ /* 0x001e220000000a00 */
[----:B------:R-:W-:Y:S01]  /*02a0*/  LEA R9, R0, R3, 0x9 ;  /* 0x0000000300097211 */ /* 0x000fe200078e48ff */
[----:B-----5:R-:W-:Y:S01]  /*02b0*/  FMUL.FTZ R5, R14, R14 ;  /* 0x0000000e0e057220 */ /* 0x020fe20000410000 */
[----:B------:R-:W-:-:S04]  /*02c0*/  IADD3 R3, R3, 0x80, RZ ;  /* 0x0000008003037810 */ /* 0x000fc80007ffe0ff */
[----:B------:R-:W-:-:S13]  /*02d0*/  ISETP.GE.AND P0, PT, R3, R2, PT ;  /* 0x000000020300720c */ /* 0x000fda0003f06270 */
[----:B------:R-:W-:Y:S02]  /*02e0*/  @!P0 IMAD R11, R0, 0x200, R3 ;  /* 0x00000200000b8824 */ /* 0x000fe400078e0203 */
[----:B------:R-:W-:Y:S01]  /*02f0*/  @!P0 FMUL.FTZ R15, R15, R15 ;  /* 0x0000000f0f0f8220 */ /* 0x000fe20000410000 */
[----:B------:R-:W-:Y:S01]  /*0300*/  @!P0 IADD3 R3, R3, 0x80, RZ ;  /* 0x0000008003038810 */ /* 0x000fe20007ffe0ff */
[----:B0-----:R-:W-:-:S04]  /*0310*/  IMAD.WIDE.U32 R8, R9, 0x4, R6 ;  /* 0x0000000409087825 */ /* 0x001fc800078e0006 */
[----:B------:R-:W-:Y:S01]  /*0320*/  @!P0 IMAD.WIDE.U32 R6, R11, 0x4, R6 ;  /* 0x000000040b068825 */ /* 0x000fe200078e0006 */
[----:B------:R1:W-:Y:S04]  /*0330*/  STG.E desc[UR4][R8.64], R5 ;  /* 0x0000000508007986 */ /* 0x0003e8000c101904 */
[----:B------:R1:W-:Y:S02]  /*0340*/  @!P0 STG.E desc[UR4][R6.64], R15 ;  /* 0x0000000f06008986 */ /* 0x0003e4000c101904 */
.L_x_7591:
[----:B------:R-:W-:Y:S05]  /*0350*/  BSYNC B0 ;  /* 0x0000000000007941 */ /* 0x000fea0003800000 */
.L_x_7590:
[----:B------:R-:W-:-:S13]  /*0360*/  ISETP.GE.AND P0, PT, R3, R2, PT ;  /* 0x000000020300720c */ /* 0x000fda0003f06270 */
[----:B------:R-:W-:Y:S05]  /*0370*/  @P0 EXIT ;  /* 0x000000000000094d */ /* 0x000fea0003800000 */
[----:B01----:R-:W0:Y:S01]  /*0380*/  LDC.64 R6, c[0x0][0x220] ;  /* 0x00008800ff067b82 */ /* 0x003e220000000a00 */
[----:B------:R-:W-:Y:S01]  /*0390*/  LEA R3, R0, R3, 0x9 ;  /* 0x0000000300037211 */ /* 0x000fe200078e48ff */
[----:B-----5:R-:W-:-:S04]  /*03a0*/  FMUL.FTZ R5, R4, R4 ;  /* 0x0000000404057220 */ /* 0x020fc80000410000 */
[----:B0-----:R-:W-:-:S05]  /*03b0*/  IMAD.WIDE.U32 R2, R3, 0x4, R6 ;  /* 0x0000000403027825 */ /* 0x001fca00078e0006 */
[----:B------:R-:W-:Y:S01]  /*03c0*/  STG.E desc[UR4][R2.64], R5 ;  /* 0x0000000502007986 */ /* 0x000fe2000c101904 */
[----:B------:R-:W-:Y:S05]  /*03d0*/  EXIT ;  /* 0x000000000000794d */ /* 0x000fea0003800000 */
.L_x_7592:
        /* <DEDUP_REMOVED lines=10> */
.L_x_71648:


//--------------------- .text._ZN2at6native29vectorized_elementwise_kernelILi2EZNS0_50_GLOBAL__N__2680c7bb_12_PowKernel_cu_7dd49032_316829pow_tensor_scalar_kernel_implIffEEvRNS_18TensorIteratorBaseET0_EUlfE_St5arrayIPcLm2EEEEviS6_T1_ --------------------------
	.section	.text._ZN2at6native29vectorized_elementwise_kernelILi2EZNS0_50_GLOBAL__N__2680c7bb_12_PowKernel_cu_7dd49032_316829pow_tensor_scalar_kernel_implIffEEvRNS_18TensorIteratorBaseET0_EUlfE_St5arrayIPcLm2EEEEviS6_T1_,"ax",@progbits
	.align	128
        .global         _ZN2at6native29vectorized_elementwise_kernelILi2EZNS0_50_GLOBAL__N__2680c7bb_12_PowKernel_cu_7dd49032_316829pow_tensor_scalar_kernel_implIffEEvRNS_18TensorIteratorBaseET0_EUlfE_St5arrayIPcLm2EEEEviS6_T1_
        .type           _ZN2at6native29vectorized_elementwise_kernelILi2EZNS0_50_GLOBAL__N__2680c7bb_12_PowKernel_cu_7dd49032_316829pow_tensor_scalar_kernel_implIffEEvRNS_18TensorIteratorBaseET0_EUlfE_St5arrayIPcLm2EEEEviS6_T1_,@function
        .size           _ZN2at6native29vectorized_elementwise_kernelILi2EZNS0_50_GLOBAL__N__2680c7bb_12_PowKernel_cu_7dd49032_316829pow_tensor_scalar_kernel_implIffEEvRNS_18TensorIteratorBaseET0_EUlfE_St5arrayIPcLm2EEEEviS6_T1_,(.L_x_71649 - _ZN2at6native29vectorized_elementwise_kernelILi2EZNS0_50_GLOBAL__N__2680c7bb_12_PowKernel_cu_7dd49032_316829pow_tensor_scalar_kernel_implIffEEvRNS_18TensorIteratorBaseET0_EUlfE_St5arrayIPcLm2EEEEviS6_T1_)
        .other          _ZN2at6native29vectorized_elementwise_kernelILi2EZNS0_50_GLOBAL__N__2680c7bb_12_PowKernel_cu_7dd49032_316829pow_tensor_scalar_kernel_implIffEEvRNS_18TensorIteratorBaseET0_EUlfE_St5arrayIPcLm2EEEEviS6_T1_,@"STO_CUDA_ENTRY STV_DEFAULT"
_ZN2at6native29vectorized_elementwise_kernelILi2EZNS0_50_GLOBAL__N__2680c7bb_12_PowKernel_cu_7dd49032_316829pow_tensor_scalar_kernel_implIffEEvRNS_18TensorIteratorBaseET0_EUlfE_St5arrayIPcLm2EEEEviS6_T1_:
.text._ZN2at6native29vectorized_elementwise_kernelILi2EZNS0_50_GLOBAL__N__2680c7bb_12_PowKernel_cu_7dd49032_316829pow_tensor_scalar_kernel_implIffEEvRNS_18TensorIteratorBaseET0_EUlfE_St5arrayIPcLm2EEEEviS6_T1_:
        /* <DEDUP_REMOVED lines=19> */
[----:B---3--:R-:W-:Y:S01]  /*0130*/  FMUL.FTZ R7, R7, R7 ;  /* 0x0000000707077220 */ /* 0x008fe20000410000 */
[----:B------:R-:W-:Y:S01]  /*0140*/  FMUL.FTZ R6, R6, R6 ;  /* 0x0000000606067220 */ /* 0x000fe20000410000 */
[----:B----4-:R-:W-:Y:S01]  /*0150*/  FMUL.FTZ R9, R9, R9 ;  /* 0x0000000909097220 */ /* 0x010fe20000410000 */
[----:B------:R-:W-:-:S03]  /*0160*/  FMUL.FTZ R8, R8, R8 ;  /* 0x0000000808087220 */ /* 0x000fc60000410000 */
[----:B------:R-:W-:Y:S01]  /*0170*/  STG.E.64 desc[UR4][R4.64], R6 ;  /* 0x0000000604007986 */ /* 0x000fe2000c101b04 */
[----:B-----5:R-:W-:Y:S01]  /*0180*/  FMUL.FTZ R11, R11, R11 ;  /* 0x0000000b0b0b7220 */ /* 0x020fe20000410000 */
[----:B------:R-:W-:Y:S02]  /*0190*/  FMUL.FTZ R10, R10, R10 ;  /* 0x0000000a0a0a7220 */ /* 0x000fe40000410000 */
[----:B------:R-:W-:Y:S01]  /*01a0*/  STG.E.64 desc[UR4][R4.64+0x400], R8 ;  /* 0x0004000804007986 */ /* 0x000fe2000c101b04 */
[----:B------:R-:W-:Y:S01]  /*01b0*/  FMUL.FTZ R13, R13, R13 ;  /* 0x0000000d0d0d7220 */ /* 0x000fe20000410000 */
[----:B------:R-:W-:Y:S02]  /*01c0*/  FMUL.FTZ R12, R12, R12 ;  /* 0x0000000c0c0c7220 */ /* 0x000fe40000410000 */
[----:B------:R-:W-:Y:S04]  /*01d0*/  STG.E.64 desc[UR4][R4.64+0x800], R10 ;  /* 0x0008000a04007986 */ /* 0x000fe8000c101b04 */
[----:B------:R-:W-:Y:S01]  /*01e0*/  STG.E.64 desc[UR4][R4.64+0xc00], R12 ;  /* 0x000c000c04007986 */ /* 0x000fe2000c101b04 */
[----:B------:R-:W-:Y:S05]  /*01f0*/  EXIT ;  /* 0x000000000000794d */ /* 0x000fea0003800000 */
.L_x_7593:
        /* <DEDUP_REMOVED lines=8> */
[----:B------:R-:W-:Y:S01]  /*0280*/  @!P6 IMAD.IADD R5, R0, 0x1, R27 ;  /* 0x000000010005e824 */ /* 0x000fe200078e021b */
[----:B------:R-:W-:-:S04]  /*0290*/  @!P6 IADD3 R27, R27, 0x80, RZ ;  /* 0x000000801b1be810 */ /* 0x000fc80007ffe0ff */
[----:B------:R-:W-:-:S13]  /*02a0*/  ISETP.GE.AND P5, PT, R27, R16, PT ;  /* 0x000000101b00720c */ /* 0x000fda0003fa6270 */
[C---:B------:R-:W-:Y:S01]  /*02b0*/  @!P5 IADD3 R20, R0.reuse, R27, RZ ;  /* 0x0000001b0014d210 */ /* 0x040fe20007ffe0ff */
[----:B------:R-:W-:Y:S01]  /*02c0*/  @!P5 VIADD R27, R27, 0x80 ;  /* 0x000000801b1bd836 */ /* 0x000fe20000000000 */
[----:B------:R-:W2:Y:S01]  /*02d0*/  @!P5 LDC.64 R12, c[0x0][0x228] ;  /* 0x00008a00ff0cdb82 */ /* 0x000ea20000000a00 */
[----:B-1----:R-:W-:Y:S01]  /*02e0*/  @!P6 IMAD.WIDE.U32 R2, R5, 0x4, R2 ;  /* 0x000000040502e825 */ /* 0x002fe200078e0002 */
[----:B------:R-:W-:Y:S02]  /*02f0*/  @!P0 IADD3 R5, R0, R17, RZ ;  /* 0x0000001100058210 */ /* 0x000fe40007ffe0ff */
[----:B------:R-:W-:Y:S02]  /*0300*/  ISETP.GE.AND P4, PT, R27, R16, PT ;  /* 0x000000101b00720c */ /* 0x000fe40003f86270 */
[----:B------:R1:W5:Y:S01]  /*0310*/  @!P6 LDG.E R18, desc[UR4][R2.64] ;  /* 0x000000040212e981 */ /* 0x000362000c1e1900 */
[----:B0-----:R-:W-:-:S05]  /*0320*/  @!P0 IMAD.WIDE.U32 R14, R5, 0x4, R14 ;  /* 0x00000004050e8825 */ /* 0x001fca00078e000e */
[----:B------:R0:W3:Y:S05]  /*0330*/  @!P0 LDG.E R19, desc[UR4][R14.64] ;  /* 0x000000040e138981 */ /* 0x0000ea000c1e1900 */
[----:B------:R-:W-:Y:S01]  /*0340*/  @!P4 IADD3 R29, R0, R27, RZ ;  /* 0x0000001b001dc210 */ /* 0x000fe20007ffe0ff */
[----:B------:R-:W4:Y:S01]  /*0350*/  @!P4 LDC.64 R10, c[0x0][0x228] ;  /* 0x00008a00ff0acb82 */ /* 0x000f220000000a00 */
[----:B------:R-:W-:-:S04]  /*0360*/  @!P4 IADD3 R27, R27, 0x80, RZ ;  /* 0x000000801b1bc810 */ /* 0x000fc80007ffe0ff */
[----:B------:R-:W-:-:S13]  /*0370*/  ISETP.GE.AND P3, PT, R27, R16, PT ;  /* 0x000000101b00720c */ /* 0x000fda0003f66270 */
[----:B------:R-:W-:Y:S01]  /*0380*/  @!P3 IMAD.IADD R25, R0, 0x1, R27 ;  /* 0x000000010019b824 */ /* 0x000fe200078e021b */
[----:B------:R-:W-:Y:S01]  /*0390*/  @!P3 IADD3 R27, R27, 0x80, RZ ;  /* 0x000000801b1bb810 */ /* 0x000fe20007ffe0ff */
[----:B-1----:R-:W1:Y:S03]  /*03a0*/  @!P3 LDC.64 R2, c[0x0][0x228] ;  /* 0x00008a00ff02bb82 */ /* 0x002e660000000a00 */
[----:B------:R-:W-:-:S13]  /*03b0*/  ISETP.GE.AND P2, PT, R27, R16, PT ;  /* 0x000000101b00720c */ /* 0x000fda0003f46270 */
[----:B------:R-:W-:Y:S01]  /*03c0*/  @!P2 IADD3 R23, R0, R27, RZ ;  /* 0x0000001b0017a210 */ /* 0x000fe20007ffe0ff */
[----:B------:R-:W-:Y:S01]  /*03d0*/  @!P2 VIADD R27, R27, 0x80 ;  /* 0x000000801b1ba836 */ /* 0x000fe20000000000 */
[----:B------:R-:W4:Y:S04]  /*03e0*/  @!P2 LDC.64 R4, c[0x0][0x228] ;  /* 0x00008a00ff04ab82 */ /* 0x000f280000000a00 */
[----:B------:R-:W-:-:S13]  /*03f0*/  ISETP.GE.AND P1, PT, R27, R16, PT ;  /* 0x000000101b00720c */ /* 0x000fda0003f26270 */
[----:B------:R-:W-:Y:S01]  /*0400*/  @!P1 IADD3 R21, R0, R27, RZ ;  /* 0x0000001b00159210 */ /* 0x000fe20007ffe0ff */
[----:B------:R-:W0:Y:S01]  /*0410*/  @!P1 LDC.64 R6, c[0x0][0x228] ;  /* 0x00008a00ff069b82 */ /* 0x000e220000000a00 */
[----:B------:R-:W-:-:S04]  /*0420*/  @!P1 IADD3 R27, R27, 0x80, RZ ;  /* 0x000000801b1b9810 */ /* 0x000fc80007ffe0ff */
[----:B------:R-:W-:Y:S01]  /*0430*/  ISETP.GE.AND P6, PT, R27, R16, PT ;  /* 0x000000101b00720c */ /* 0x000fe20003fc6270 */
[----:B-1----:R-:W-:Y:S02]  /*0440*/  @!P3 IMAD.WIDE.U32 R2, R25, 0x4, R2 ;  /* 0x000000041902b825 */ /* 0x002fe400078e0002 */
[----:B------:R-:W1:Y:S10]  /*0450*/  @!P0 LDC.64 R24, c[0x0][0x220] ;  /* 0x00008800ff188b82 */ /* 0x000e740000000a00 */
[----:B------:R-:W1:Y:S01]  /*0460*/  @!P6 LDC.64 R8, c[0x0][0x228] ;  /* 0x00008a00ff08eb82 */ /* 0x000e620000000a00 */
[----:B--2---:R-:W-:-:S04]  /*0470*/  @!P5 IMAD.WIDE.U32 R12, R20, 0x4, R12 ;  /* 0x00000004140cd825 */ /* 0x004fc800078e000c */
[----:B------:R-:W-:Y:S01]  /*0480*/  IMAD.MOV.U32 R20, RZ, RZ, RZ ;  /* 0x000000ffff147224 */ /* 0x000fe200078e00ff */
[----:B------:R-:W-:Y:S01]  /*0490*/  @!P6 IADD3 R27, R0, R27, RZ ;  /* 0x0000001b001be210 */ /* 0x000fe20007ffe0ff */
[----:B0-----:R-:W-:Y:S01]  /*04a0*/  @!P1 IMAD.WIDE.U32 R6, R21, 0x4, R6 ;  /* 0x0000000415069825 */ /* 0x001fe200078e0006 */
[----:B------:R-:W-:-:S03]  /*04b0*/  HFMA2.MMA R21, -RZ, RZ, 0, 0 ;  /* 0x00000000ff157435 */ /* 0x000fc600000001ff */
[----:B------:R0:W5:Y:S01]  /*04c0*/  @!P5 LDG.E R20, desc[UR4][R12.64] ;  /* 0x000000040c14d981 */ /* 0x000162000c1e1900 */
[----:B------:R-:W-:Y:S02]  /*04d0*/  CS2R R14, SRZ ;  /* 0x00000000000e7805 */ /* 0x000fe4000001ff00 */
[----:B------:R-:W-:Y:S01]  /*04e0*/  MOV R22, RZ ;  /* 0x000000ff00167202 */ /* 0x000fe20000000f00 */
[----:B----4-:R-:W-:-:S04]  /*04f0*/  @!P4 IMAD.WIDE.U32 R10, R29, 0x4, R10 ;  /* 0x000000041d0ac825 */ /* 0x010fc800078e000a */
[----:B------:R-:W-:Y:S01]  /*0500*/  @!P2 IMAD.WIDE.U32 R4, R23, 0x4, R4 ;  /* 0x000000041704a825 */ /* 0x000fe200078e0004 */
[----:B------:R2:W5:Y:S01]  /*0510*/  @!P4 LDG.E R21, desc[UR4][R10.64] ;  /* 0x000000040a15c981 */ /* 0x000562000c1e1900 */
[----:B0-----:R-:W-:Y:S02]  /*0520*/  @!P0 IADD3 R13, R0, R17, RZ ;  /* 0x00000011000d8210 */ /* 0x001fe40007ffe0ff */
[----:B------:R-:W-:Y:S02]  /*0530*/  IMAD.MOV.U32 R12, RZ, RZ, RZ ;  /* 0x000000ffff0c7224 */ /* 0x000fe400078e00ff */
[----:B-1----:R-:W-:Y:S01]  /*0540*/  @!P6 IMAD.WIDE.U32 R8, R27, 0x4, R8 ;  /* 0x000000041b08e825 */ /* 0x002fe200078e0008 */
[----:B------:R-:W-:Y:S01]  /*0550*/  @!P0 IADD3 R17, R17, 0x80, RZ ;  /* 0x0000008011118810 */ /* 0x000fe20007ffe0ff */
[----:B------:R2:W5:Y:S02]  /*0560*/  @!P3 LDG.E R14, desc[UR4][R2.64] ;  /* 0x00000004020eb981 */ /* 0x000564000c1e1900 */
[----:B------:R-:W-:-:S02]  /*0570*/  @!P0 IMAD.WIDE.U32 R24, R13, 0x4, R24 ;  /* 0x000000040d188825 */ /* 0x000fc400078e0018 */
[----:B------:R2:W5:Y:S04]  /*0580*/  @!P2 LDG.E R15, desc[UR4][R4.64] ;  /* 0x00000004040fa981 */ /* 0x000568000c1e1900 */
[----:B------:R2:W5:Y:S04]  /*0590*/  @!P1 LDG.E R22, desc[UR4][R6.64] ;  /* 0x0000000406169981 */ /* 0x000568000c1e1900 */
[----:B------:R2:W5:Y:S01]  /*05a0*/  @!P6 LDG.E R12, desc[UR4][R8.64] ;  /* 0x00000004080ce981 */ /* 0x000562000c1e1900 */
[----:B------:R-:W-:Y:S04]  /*05b0*/  BSSY B0, `(.L_x_7594) ;  /* 0x0000035000007945 */ /* 0x000fe80003800000 */
[----:B------:R-:W-:Y:S01]  /*05c0*/  BSSY B1, `(.L_x_7595) ;  /* 0x000002c000017945 */ /* 0x000fe20003800000 */
[----:B---3--:R-:W-:-:S05]  /*05d0*/  @!P0 FMUL.FTZ R19, R19, R19 ;  /* 0x0000001313138220 */ /* 0x008fca0000410000 */
[----:B------:R2:W-:Y:S01]  /*05e0*/  @!P0 STG.E desc[UR4][R24.64], R19 ;  /* 0x0000001318008986 */ /* 0x0005e2000c101904 */
[----:B------:R-:W-:-:S13]  /*05f0*/  ISETP.GE.AND P0, PT, R17, R16, PT ;  /* 0x000000101100720c */ /* 0x000fda0003f06270 */
[----:B--2---:R-:W-:Y:S05]  /*0600*/  @P0 BRA `(.L_x_7596) ;  /* 0x0000000000380947 */ /* 0x004fea0003800000 */
[----:B------:R-:W0:Y:S01]  /*0610*/  LDC.64 R2, c[0x0][0x220] ;  /* 0x00008800ff027b82 */ /* 0x000e220000000a00 */
[----:B------:R-:W-:Y:S01]  /*0620*/  IADD3 R7, R0, R17, RZ ;  /* 0x0000001100077210 */ /* 0x000fe20007ffe0ff */
[----:B-----5:R-:W-:Y:S01]  /*0630*/  FMUL.FTZ R5, R18, R18 ;  /* 0x0000001212057220 */ /* 0x020fe20000410000 */
[----:B------:R-:W-:-:S05]  /*0640*/  VIADD R17, R17, 0x80 ;  /* 0x0000008011117836 */ /* 0x000fca0000000000 */
        /* <DEDUP_REMOVED lines=8> */
[----:B0-----:R-:W-:-:S05]  /*06d0*/  IMAD.WIDE.U32 R2, R7, 0x4, R2 ;  /* 0x0000000407027825 */ /* 0x001fca00078e0002 */
[----:B------:R0:W-:Y:S02]  /*06e0*/  STG.E desc[UR4][R2.64], R5 ;  /* 0x0000000502007986 */ /* 0x0001e4000c101904 */
.L_x_7596:
[----:B------:R-:W-:-:S13]  /*06f0*/  ISETP.GE.AND P0, PT, R17, R16, PT ;  /* 0x000000101100720c */ /* 0x000fda0003f06270 */
[----:B------:R-:W-:Y:S05]  /*0700*/  @P0 BRA `(.L_x_7598) ;  /* 0x0000000000380947 */ /* 0x000fea0003800000 */
[----:B0-----:R-:W0:Y:S01]  /*0710*/  LDC.64 R2, c[0x0][0x220] ;  /* 0x00008800ff027b82 */ /* 0x001e220000000a00 */
[----:B------:R-:W-:Y:S01]  /*0720*/  IADD3 R5, R0, R17, RZ ;  /* 0x0000001100057210 */ /* 0x000fe20007ffe0ff */
[----:B-----5:R-:W-:Y:S01]  /*0730*/  FMUL.FTZ R21, R21, R21 ;  /* 0x0000001515157220 */ /* 0x020fe20000410000 */
[----:B------:R-:W-:-:S03]  /*0740*/  VIADD R17, R17, 0x80 ;  /* 0x0000008011117836 */ /* 0x000fc60000000000 */
[----:B0-----:R-:W-:-:S05]  /*0750*/  IMAD.WIDE.U32 R2, R5, 0x4, R2 ;  /* 0x0000000405027825 */ /* 0x001fca00078e0002 */
[----:B------:R1:W-:Y:S02]  /*0760*/  STG.E desc[UR4][R2.64], R21 ;  /* 0x0000001502007986 */ /* 0x0003e4000c101904 */
.L_x_7597:
[----:B------:R-:W-:-:S13]  /*0770*/  ISETP.GE.AND P0, PT, R17, R16, PT ;  /* 0x000000101100720c */ /* 0x000fda0003f06270 */
[----:B------:R-:W-:Y:S05]  /*0780*/  @P0 BRA `(.L_x_7599) ;  /* 0x00000000003c0947 */ /* 0x000fea0003800000 */
[----:B01----:R-:W0:Y:S01]  /*0790*/  LDC.64 R2, c[0x0][0x220] ;  /* 0x00008800ff027b82 */ /* 0x003e220000000a00 */
[----:B------:R-:W-:Y:S01]  /*07a0*/  IADD3 R7, R0, R17, RZ ;  /* 0x0000001100077210 */ /* 0x000fe20007ffe0ff */
[----:B------:R-:W-:Y:S01]  /*07b0*/  FMUL.FTZ R5, R14, R14 ;  /* 0x0000000e0e057220 */ /* 0x000fe20000410000 */
[----:B------:R-:W-:-:S03]  /*07c0*/  IADD3 R17, R17, 0x80, RZ ;  /* 0x0000008011117810 */ /* 0x000fc60007ffe0ff */
[----:B0-----:R-:W-:-:S05]  /*07d0*/  IMAD.WIDE.U32 R2, R7, 0x4, R2 ;  /* 0x0000000407027825 */ /* 0x001fca00078e0002 */
[----:B------:R1:W-:Y:S02]  /*07e0*/  STG.E desc[UR4][R2.64], R5 ;  /* 0x0000000502007986 */ /* 0x0003e4000c101904 */
.L_x_7598:
[----:B------:R-:W-:-:S13]  /*07f0*/  ISETP.GE.AND P0, PT, R17, R16, PT ;  /* 0x000000101100720c */ /* 0x000fda0003f06270 */
[----:B------:R-:W-:Y:S05]  /*0800*/  @P0 BREAK B1 ;  /* 0x0000000000010942 */ /* 0x000fea0003800000 */
[----:B------:R-:W-:Y:S05]  /*0810*/  @P0 BRA `(.L_x_7600) ;  /* 0x0000000000380947 */ /* 0x000fea0003800000 */
[----:B01----:R-:W0:Y:S01]  /*0820*/  LDC.64 R2, c[0x0][0x220] ;  /* 0x00008800ff027b82 */ /* 0x003e220000000a00 */
[----:B------:R-:W-:Y:S01]  /*0830*/  IADD3 R5, R0, R17, RZ ;  /* 0x0000001100057210 */ /* 0x000fe20007ffe0ff */
[----:B-----5:R-:W-:Y:S01]  /*0840*/  FMUL.FTZ R15, R15, R15 ;  /* 0x0000000f0f0f7220 */ /* 0x020fe20000410000 */
[----:B------:R-:W-:-:S03]  /*0850*/  VIADD R17, R17, 0x80 ;  /* 0x0000008011117836 */ /* 0x000fc60000000000 */
[----:B0-----:R-:W-:-:S05]  /*0860*/  IMAD.WIDE.U32 R2, R5, 0x4, R2 ;  /* 0x0000000405027825 */ /* 0x001fca00078e0002 */
[----:B------:R2:W-:Y:S02]  /*0870*/  STG.E desc[UR4][R2.64], R15 ;  /* 0x0000000f02007986 */ /* 0x0005e4000c101904 */
.L_x_7599:
[----:B------:R-:W-:Y:S05]  /*0880*/  BSYNC B1 ;  /* 0x0000000000017941 */ /* 0x000fea0003800000 */
.L_x_7595:
[----:B------:R-:W-:-:S13]  /*0890*/  ISETP.GE.AND P0, PT, R17, R16, PT ;  /* 0x000000101100720c */ /* 0x000fda0003f06270 */
[----:B012---:R-:W0:Y:S01]  /*08a0*/  @!P0 LDC.64 R2, c[0x0][0x220] ;  /* 0x00008800ff028b82 */ /* 0x007e220000000a00 */
[----:B------:R-:W-:Y:S01]  /*08b0*/  @!P0 IADD3 R7, R0, R17, RZ ;  /* 0x0000001100078210 */ /* 0x000fe20007ffe0ff */
[----:B------:R-:W-:Y:S01]  /*08c0*/  @!P0 FMUL.FTZ R5, R22, R22 ;  /* 0x0000001616058220 */ /* 0x000fe20000410000 */
[----:B------:R-:W-:-:S03]  /*08d0*/  @!P0 IADD3 R17, R17, 0x80, RZ ;  /* 0x0000008011118810 */ /* 0x000fc60007ffe0ff */
[----:B0-----:R-:W-:-:S05]  /*08e0*/  @!P0 IMAD.WIDE.U32 R2, R7, 0x4, R2 ;  /* 0x0000000407028825 */ /* 0x001fca00078e0002 */
[----:B------:R2:W-:Y:S02]  /*08f0*/  @!P0 STG.E desc[UR4][R2.64], R5 ;  /* 0x0000000502008986 */ /* 0x0005e4000c101904 */
.L_x_7600:
[----:B------:R-:W-:Y:S05]  /*0900*/  BSYNC B0 ;  /* 0x0000000000007941 */ /* 0x000fea0003800000 */
.L_x_7594:
[----:B------:R-:W-:Y:S05]  /*0910*/  WARPSYNC.ALL ;  /* 0x0000000000007948 */ /* 0x000fea0003800000 */
[----:B------:R-:W-:-:S13]  /*0920*/  ISETP.GE.AND P0, PT, R17, R16, PT ;  /* 0x000000101100720c */ /* 0x000fda0003f06270 */
[----:B------:R-:W-:Y:S05]  /*0930*/  @P0 EXIT ;  /* 0x000000000000094d */ /* 0x000fea0003800000 */
[----:B012---:R-:W0:Y:S01]  /*0940*/  LDC.64 R2, c[0x0][0x220] ;  /* 0x00008800ff027b82 */ /* 0x007e220000000a00 */
[----:B------:R-:W-:Y:S01]  /*0950*/  IADD3 R17, R0, R17, RZ ;  /* 0x0000001100117210 */ /* 0x000fe20007ffe0ff */
[----:B-----5:R-:W-:-:S04]  /*0960*/  FMUL.FTZ R5, R12, R12 ;  /* 0x0000000c0c057220 */ /* 0x020fc80000410000 */
[----:B0-----:R-:W-:-:S05]  /*0970*/  IMAD.WIDE.U32 R2, R17, 0x4, R2 ;  /* 0x0000000411027825 */ /* 0x001fca00078e0002 */
[----:B------:R-:W-:Y:S01]  /*0980*/  STG.E desc[UR4][R2.64], R5 ;  /* 0x0000000502007986 */ /* 0x000fe2000c101904 */
[----:B------:R-:W-:Y:S05]  /*0990*/  EXIT ;  /* 0x000000000000794d */ /* 0x000fea0003800000 */
.L_x_7601:
        /* <DEDUP_REMOVED lines=14> */
.L_x_71649:


//--------------------- .text._ZN2at6native29vectorized_elementwise_kernelILi4EZNS0_50_GLOBAL__N__2680c7bb_12_PowKernel_cu_7dd49032_316829pow_tensor_scalar_kernel_implIffEEvRNS_18TensorIteratorBaseET0_EUlfE_St5arrayIPcLm2EEEEviS6_T1_ --------------------------
	.section	.text._ZN2at6native29vectorized_elementwise_kernelILi4EZNS0_50_GLOBAL__N__2680c7bb_12_PowKernel_cu_7dd49032_316829pow_tensor_scalar_kernel_implIffEEvRNS_18TensorIteratorBaseET0_EUlfE_St5arrayIPcLm2EEEEviS6_T1_,"ax",@progbits
	.align	128
        .global         _ZN2at6native29vectorized_elementwise_kernelILi4EZNS0_50_GLOBAL__N__2680c7bb_12_PowKernel_cu_7dd49032_316829pow_tensor_scalar_kernel_implIffEEvRNS_18TensorIteratorBaseET0_EUlfE_St5arrayIPcLm2EEEEviS6_T1_
        .type           _ZN2at6native29vectorized_elementwise_kernelILi4EZNS0_50_GLOBAL__N__2680c7bb_12_PowKernel_cu_7dd49032_316829pow_tensor_scalar_kernel_implIffEEvRNS_18TensorIteratorBaseET0_EUlfE_St5arrayIPcLm2EEEEviS6_T1_,@function
        .size           _ZN2at6native29vectorized_elementwise_kernelILi4EZNS0_50_GLOBAL__N__2680c7bb_12_PowKernel_cu_7dd49032_316829pow_tensor_scalar_kernel_implIffEEvRNS_18TensorIteratorBaseET0_EUlfE_St5arrayIPcLm2EEEEviS6_T1_,(.L_x_71650 - _ZN2at6native29vectorized_elementwise_kernelILi4EZNS0_50_GLOBAL__N__2680c7bb_12_PowKernel_cu_7dd49032_316829pow_tensor_scalar_kernel_implIffEEvRNS_18TensorIteratorBaseET0_EUlfE_St5arrayIPcLm2EEEEviS6_T1_)
        .other          _ZN2at6native29vectorized_elementwise_kernelILi4EZNS0_50_GLOBAL__N__2680c7bb_12_PowKernel_cu_7dd49032_316829pow_tensor_scalar_kernel_implIffEEvRNS_18TensorIteratorBaseET0_EUlfE_St5arrayIPcLm2EEEEviS6_T1_,@"STO_CUDA_ENTRY STV_DEFAULT"
_ZN2at6native29vectorized_elementwise_kernelILi4EZNS0_50_GLOBAL__N__2680c7bb_12_PowKernel_cu_7dd49032_316829pow_tensor_scalar_kernel_implIffEEvRNS_18TensorIteratorBaseET0_EUlfE_St5arrayIPcLm2EEEEviS6_T1_:
.text._ZN2at6native29vectorized_elementwise_kernelILi4EZNS0_50_GLOBAL__N__2680c7bb_12_PowKernel_cu_7dd49032_316829pow_tensor_scalar_kernel_implIffEEvRNS_18TensorIteratorBaseET0_EUlfE_St5arrayIPcLm2EEEEviS6_T1_:
        /* <DEDUP_REMOVED lines=13> */
[----:B------:R-:W3:Y:S04]  /*00d0*/  LDG.E.128 R4, desc[UR4][R2.64] ;  /* 0x0000000402047981 */ /* 0x000ee8000c1e1d00 */
[----:B------:R-:W4:Y:S01]  /*00e0*/  LDG.E.128 R8, desc[UR4][R2.64+0x800] ;  /* 0x0008000402087981 */ /* 0x000f22000c1e1d00 */
[----:B--2---:R-:W-:-:S04]  /*00f0*/  IMAD.WIDE.U32 R12, R0, 0x4, R12 ;  /* 0x00000004000c7825 */ /* 0x004fc800078e000c */
[----:B------:R-:W-:-:S04]  /*0100*/  IMAD.WIDE R12, R15, 0x10, R12 ;  /* 0x000000100f0c7825 */ /* 0x000fc800078e020c */
[----:B---3--:R-:W-:Y:S01]  /*0110*/  FMUL.FTZ R7, R7, R7 ;  /* 0x0000000707077220 */ /* 0x008fe20000410000 */
[----:B------:R-:W-:Y:S01]  /*0120*/  FMUL.FTZ R6, R6, R6 ;  /* 0x0000000606067220 */ /* 0x000fe20000410000 */
[----:B------:R-:W-:Y:S01]  /*0130*/  FMUL.FTZ R5, R5, R5 ;  /* 0x0000000505057220 */ /* 0x000fe20000410000 */
[----:B------:R-:W-:Y:S01]  /*0140*/  FMUL.FTZ R4, R4, R4 ;  /* 0x0000000404047220 */ /* 0x000fe20000410000 */
[----:B----4-:R-:W-:Y:S01]  /*0150*/  FMUL.FTZ R11, R11, R11 ;  /* 0x0000000b0b0b7220 */ /* 0x010fe20000410000 */
[----:B------:R-:W-:Y:S01]  /*0160*/  FMUL.FTZ R10, R10, R10 ;  /* 0x0000000a0a0a7220 */ /* 0x000fe20000410000 */
[----:B------:R-:W-:Y:S01]  /*0170*/  FMUL.FTZ R9, R9, R9 ;  /* 0x0000000909097220 */ /* 0x000fe20000410000 */
[----:B------:R-:W-:Y:S01]  /*0180*/  FMUL.FTZ R8, R8, R8 ;  /* 0x0000000808087220 */ /* 0x000fe20000410000 */
[----:B------:R-:W-:Y:S04]  /*0190*/  STG.E.128 desc[UR4][R12.64], R4 ;  /* 0x000000040c007986 */ /* 0x000fe8000c101d04 */
[----:B------:R-:W-:Y:S01]  /*01a0*/  STG.E.128 desc[UR4][R12.64+0x800], R8 ;  /* 0x000800080c007986 */ /* 0x000fe2000c101d04 */
[----:B------:R-:W-:Y:S05]  /*01b0*/  EXIT ;  /* 0x000000000000794d */ /* 0x000fea0003800000 */
.L_x_7602:
        /* <DEDUP_REMOVED lines=79> */
.L_x_7605:
        /* <DEDUP_REMOVED lines=8> */
.L_x_7606:
        /* <DEDUP_REMOVED lines=8> */
.L_x_7607:
        /* <DEDUP_REMOVED lines=9> */
.L_x_7608:
[----:B------:R-:W-:Y:S05]  /*0840*/  BSYNC B1 ;  /* 0x0000000000017941 */ /* 0x000fea0003800000 */
.L_x_7604:
[----:B------:R-:W-:-:S13]  /*0850*/  ISETP.GE.AND P0, PT, R17, R16, PT ;  /* 0x000000101100720c */ /* 0x000fda0003f06270 */
[----:B012---:R-:W0:Y:S01]  /*0860*/  @!P0 LDC.64 R2, c[0x0][0x220] ;  /* 0x00008800ff028b82 */ /* 0x007e220000000a00 */
[----:B------:R-:W-:Y:S01]  /*0870*/  @!P0 IADD3 R7, R0, R17, RZ ;  /* 0x0000001100078210 */ /* 0x000fe20007ffe0ff */
[----:B------:R-:W-:Y:S01]  /*0880*/  @!P0 FMUL.FTZ R5, R22, R22 ;  /* 0x0000001616058220 */ /* 0x000fe20000410000 */
[----:B------:R-:W-:-:S03]  /*0890*/  @!P0 IADD3 R17, R17, 0x80, RZ ;  /* 0x0000008011118810 */ /* 0x000fc60007ffe0ff */
[----:B0-----:R-:W-:-:S05]  /*08a0*/  @!P0 IMAD.WIDE.U32 R2, R7, 0x4, R2 ;  /* 0x0000000407028825 */ /* 0x001fca00078e0002 */
[----:B------:R2:W-:Y:S02]  /*08b0*/  @!P0 STG.E desc[UR4][R2.64], R5 ;  /* 0x0000000502008986 */ /* 0x0005e4000c101904 */
.L_x_7609:
[----:B------:R-:W-:Y:S05]  /*08c0*/  BSYNC B0 ;  /* 0x0000000000007941 */ /* 0x000fea0003800000 */
.L_x_7603:
        /* <DEDUP_REMOVED lines=9> */
.L_x_7610:
        /* <DEDUP_REMOVED lines=10> */
.L_x_71650:


//--------------------- .text._ZN2at6native29vectorized_elementwise_kernelILi8EZNS0_50_GLOBAL__N__2680c7bb_12_PowKernel_cu_7dd49032_316829pow_tensor_scalar_kernel_implIffEEvRNS_18TensorIteratorBaseET0_EUlfE_St5arrayIPcLm2EEEEviS6_T1_ --------------------------
	.section	.text._ZN2at6native29vectorized_elementwise_kernelILi8EZNS0_50_GLOBAL__N__2680c7bb_12_PowKernel_cu_7dd49032_316829pow_tensor_scalar_kernel_implIffEEvRNS_18TensorIteratorBaseET0_EUlfE_St5arrayIPcLm2EEEEviS6_T1_,"ax",@progbits
	.align	128
        .global         _ZN2at6native29vectorized_elementwise_kernelILi8EZNS0_50_GLOBAL__N__2680c7bb_12_PowKernel_cu_7dd49032_316829pow_tensor_scalar_kernel_implIffEEvRNS_18TensorIteratorBaseET0_EUlfE_St5arrayIPcLm2EEEEviS6_T1_
        .type           _ZN2at6native29vectorized_elementwise_kernelILi8EZNS0_50_GLOBAL__N__2680c7bb_12_PowKernel_cu_7dd49032_316829pow_tensor_scalar_kernel_implIffEEvRNS_18TensorIteratorBaseET0_EUlfE_St5arrayIPcLm2EEEEviS6_T1_,@function
        .size           _ZN2at6native29vectorized_elementwise_kernelILi8EZNS0_50_GLOBAL__N__2680c7bb_12_PowKernel_cu_7dd49032_316829pow_tensor_scalar_kernel_implIffEEvRNS_18TensorIteratorBaseET0_EUlfE_St5arrayIPcLm2EEEEviS6_T1_,(.L_x_71651 - _ZN2at6native29vectorized_elementwise_kernelILi8EZNS0_50_GLOBAL__N__2680c7bb_12_PowKernel_cu_7dd49032_316829pow_tensor_scalar_kernel_implIffEEvRNS_18TensorIteratorBaseET0_EUlfE_St5arrayIPcLm2EEEEviS6_T1_)
        .other          _ZN2at6native29vectorized_elementwise_kernelILi8EZNS0_50_GLOBAL__N__2680c7bb_12_PowKernel_cu_7dd49032_316829pow_tensor_scalar_kernel_implIffEEvRNS_18TensorIteratorBaseET0_EUlfE_St5arrayIPcLm2EEEEviS6_T1_,@"STO_CUDA_ENTRY STV_DEFAULT"
_ZN2at6native29vectorized_elementwise_kernelILi8EZNS0_50_GLOBAL__N__2680c7bb_12_PowKernel_cu_7dd49032_316829pow_tensor_scalar_kernel_implIffEEvRNS_18TensorIteratorBaseET0_EUlfE_St5arrayIPcLm2EEEEviS6_T1_:
.text._ZN2at6native29vectorized_elementwise_kernelILi8EZNS0_50_GLOBAL__N__2680c7bb_12_PowKernel_cu_7dd49032_316829pow_tensor_scalar_kernel_implIffEEvRNS_18TensorIteratorBaseET0_EUlfE_St5arrayIPcLm2EEEEviS6_T1_:
        /* <DEDUP_REMOVED lines=28> */
.L_x_7611:
        /* <DEDUP_REMOVED lines=79> */
.L_x_7614:
        /* <DEDUP_REMOVED lines=8> */
.L_x_7615:
        /* <DEDUP_REMOVED lines=8> */
.L_x_7616:
        /* <DEDUP_REMOVED lines=9> */
.L_x_7617:
[----:B------:R-:W-:Y:S05]  /*0840*/  BSYNC B1 ;  /* 0x0000000000017941 */ /* 0x000fea0003800000 */
.L_x_7613:
[----:B------:R-:W-:-:S13]  /*0850*/  ISETP.GE.AND P0, PT, R17, R16, PT ;  /* 0x000000101100720c */ /* 0x000fda0003f06270 */
[----:B012---:R-:W0:Y:S01]  /*0860*/  @!P0 LDC.64 R2, c[0x0][0x220] ;  /* 0x00008800ff028b82 */ /* 0x007e220000000a00 */
[----:B------:R-:W-:Y:S01]  /*0870*/  @!P0 IADD3 R7, R0, R17, RZ ;  /* 0x0000001100078210 */ /* 0x000fe20007ffe0ff */
[----:B------:R-:W-:Y:S01]  /*0880*/  @!P0 FMUL.FTZ R5, R22, R22 ;  /* 0x0000001616058220 */ /* 0x000fe20000410000 */
[----:B------:R-:W-:-:S03]  /*0890*/  @!P0 IADD3 R17, R17, 0x80, RZ ;  /* 0x0000008011118810 */ /* 0x000fc60007ffe0ff */
[----:B0-----:R-:W-:-:S05]  /*08a0*/  @!P0 IMAD.WIDE.U32 R2, R7, 0x4, R2 ;  /* 0x0000000407028825 */ /* 0x001fca00078e0002 */
[----:B------:R2:W-:Y:S02]  /*08b0*/  @!P0 STG.E desc[UR4][R2.64], R5 ;  /* 0x0000000502008986 */ /* 0x0005e4000c101904 */
.L_x_7618:
[----:B------:R-:W-:Y:S05]  /*08c0*/  BSYNC B0 ;  /* 0x0000000000007941 */ /* 0x000fea0003800000 */
.L_x_7612:
        /* <DEDUP_REMOVED lines=9> */
.L_x_7619:
        /* <DEDUP_REMOVED lines=10> */
.L_x_71651:


//--------------------- .text._ZN2at6native18elementwise_kernelILi128ELi4EZNS0_15gpu_kernel_implIZNS0_50_GLOBAL__N__2680c7bb_12_PowKernel_cu_7dd49032_316829pow_tensor_scalar_kernel_implIddEEvRNS_18TensorIteratorBaseET0_EUldE2_EEvS6_RKT_EUliE_EEviT1_ --------------------------
	.section	.text._ZN2at6native18elementwise_kernelILi128ELi4EZNS0_15gpu_kernel_implIZNS0_50_GLOBAL__N__2680c7bb_12_PowKernel_cu_7dd49032_316829pow_tensor_scalar_kernel_implIddEEvRNS_18TensorIteratorBaseET0_EUldE2_EEvS6_RKT_EUliE_EEviT1_,"ax",@progbits
	.align	128
        .global         _ZN2at6native18elementwise_kernelILi128ELi4EZNS0_15gpu_kernel_implIZNS0_50_GLOBAL__N__2680c7bb_12_PowKernel_cu_7dd49032_316829pow_tensor_scalar_kernel_implIddEEvRNS_18TensorIteratorBaseET0_EUldE2_EEvS6_RKT_EUliE_EEviT1_
        .type           _ZN2at6native18elementwise_kernelILi128ELi4EZNS0_15gpu_kernel_implIZNS0_50_GLOBAL__N__2680c7bb_12_PowKernel_cu_7dd49032_316829pow_tensor_scalar_kernel_implIddEEvRNS_18TensorIteratorBaseET0_EUldE2_EEvS6_RKT_EUliE_EEviT1_,@function
        .size           _ZN2at6native18elementwise_kernelILi128ELi4EZNS0_15gpu_kernel_implIZNS0_50_GLOBAL__N__2680c7bb_12_PowKernel_cu_7dd49032_316829pow_tensor_scalar_kernel_implIddEEvRNS_18TensorIteratorBaseET0_EUldE2_EEvS6_RKT_EUliE_EEviT1_,(.L_x_71456 - _ZN2at6native18elementwise_kernelILi128ELi4EZNS0_15gpu_kernel_implIZNS0_50_GLOBAL__N__2680c7bb_12_PowKernel_cu_7dd49032_316829pow_tensor_scalar_kernel_implIddEEvRNS_18TensorIteratorBaseET0_EUldE2_EEvS6_RKT_EUliE_EEviT1_)
        .other          _ZN2at6native18elementwise_kernelILi128ELi4EZNS0_15gpu_kernel_implIZNS0_50_GLOBAL__N__2680c7bb_12_PowKernel_cu_7dd49032_316829pow_tensor_scalar_kernel_implIddEEvRNS_18TensorIteratorBaseET0_EUldE2_EEvS6_RKT_EUliE_EEviT1_,@"STO_CUDA_ENTRY STV_DEFAULT"
_ZN2at6native18elementwise_kernelILi128ELi4EZNS0_15gpu_kernel_implIZNS0_50_GLOBAL__N__2680c7bb_12_PowKernel_cu_7dd49032_316829pow_tensor_scalar_kernel_implIddEEvRNS_18TensorIteratorBaseET0_EUldE2_EEvS6_RKT_EUliE_EEviT1_:
.text._ZN2at6native18elementwise_kernelILi128ELi4EZNS0_15gpu_kernel_implIZNS0_50_GLOBAL__N__2680c7bb_12_PowKernel_cu_7dd49032_316829pow_tensor_scalar_kernel_implIddEEvRNS_18TensorIteratorBaseET0_EUldE2_EEvS6_RKT_EUliE_EEviT1_:
[----:B------:R-:W0:Y:S01]  /*0000*/  LDC R1, c[0x0][0x28] ;  /* 0x00000a00ff017b82 */ /* 0x000e220000000800 */
[----:B------:R-:W1:Y:S01]  /*0010*/  S2R R2, SR_CTAID.X ;  /* 0x0000000000027919 */ /* 0x000e620000002500 */
[----:B------:R-:W-:Y:S01]  /*0020*/  ULDC UR4, c[0x0][0x210] ;  /* 0x0000840000047ab9 */ /* 0x000fe20000000800 */
[----:B------:R-:W-:Y:S01]  /*0030*/  ULDC.64 UR36, c[0x0][0x208] ;  /* 0x0000820000247ab9 */ /* 0x000fe20000000a00 */
[----:B------:R-:W-:Y:S01]  /*0040*/  ULDC.64 UR38, c[0x0][0x420] ;  /* 0x0001080000267ab9 */ /* 0x000fe20000000a00 */
[----:B------:R-:W1:Y:S01]  /*0050*/  S2R R23, SR_TID.X ;  /* 0x0000000000177919 */ /* 0x000e620000002100 */
[----:B------:R-:W-:Y:S01]  /*0060*/  BSSY B6, `(.L_x_7620) ;  /* 0x000038c000067945 */ /* 0x000fe20003800000 */
        /* <DEDUP_REMOVED lines=306> */
.L_x_7622:
        /* <DEDUP_REMOVED lines=19> */
[----:B--2---:R0:W1:Y:S01]  /*14c0*/  I2F.F64.S16 R18, R4 ;  /* 0x0000000400127312 */ /* 0x0040620000101c00 */
[----:B------:R-:W-:Y:S05]  /*14d0*/  BRA `(.L_x_7628) ;  /* 0x0000000c007c7947 */ /* 0x000fea0003800000 */
.L_x_7626:
[----:B------:R-:W2:Y:S02]  /*14e0*/  LDG.E.U8 R4, desc[UR36][R4.64] ;  /* 0x0000002404047981 */ /* 0x000ea4000c1e1100 */
[----:B--2---:R0:W1:Y:S01]  /*14f0*/  I2F.F64.U16 R18, R4 ;  /* 0x0000000400127312 */ /* 0x0040620000101800 */
[----:B------:R-:W-:Y:S05]  /*1500*/  BRA `(.L_x_7628) ;  /* 0x0000000c00707947 */ /* 0x000fea0003800000 */
.L_x_7625:
[----:B------:R-:W-:-:S13]  /*1510*/  ISETP.NE.AND P0, PT, R3, 0x2, PT ;  /* 0x000000020300780c */ /* 0x000fda0003f05270 */
[----:B------:R-:W-:Y:S05]  /*1520*/  @!P0 BRA `(.L_x_7629) ;  /* 0x0000000000288947 */ /* 0x000fea0003800000 */
[----:B------:R-:W-:-:S13]  /*1530*/  ISETP.NE.AND P0, PT, R3, 0x3, PT ;  /* 0x000000030300780c */ /* 0x000fda0003f05270 */
[----:B------:R-:W-:Y:S05]  /*1540*/  @!P0 BRA `(.L_x_7630) ;  /* 0x0000000000148947 */ /* 0x000fea0003800000 */
[----:B------:R-:W-:-:S13]  /*1550*/  ISETP.NE.AND P0, PT, R3, 0x4, PT ;  /* 0x000000040300780c */ /* 0x000fda0003f05270 */
[----:B------:R-:W-:Y:S05]  /*1560*/  @P0 BRA `(.L_x_7627) ;  /* 0x0000000800fc0947 */ /* 0x000fea0003800000 */
[----:B------:R-:W2:Y:S02]  /*1570*/  LDG.E.64 R18, desc[UR36][R4.64] ;  /* 0x0000002404127981 */ /* 0x000ea4000c1e1b00 */
[----:B--2---:R-:W0:Y:S01]  /*1580*/  I2F.F64.S64 R18, R18 ;  /* 0x0000001200127312 */ /* 0x004e220000301c00 */
[----:B------:R-:W-:Y:S05]  /*1590*/  BRA `(.L_x_7628) ;  /* 0x0000000c004c7947 */ /* 0x000fea0003800000 */
.L_x_7630:
[----:B------:R-:W2:Y:S02]  /*15a0*/  LDG.E R4, desc[UR36][R4.64] ;  /* 0x0000002404047981 */ /* 0x000ea4000c1e1900 */
[----:B--2---:R0:W1:Y:S01]  /*15b0*/  I2F.F64 R18, R4 ;  /* 0x0000000400127312 */ /* 0x0040620000201c00 */
[----:B------:R-:W-:Y:S05]  /*15c0*/  BRA `(.L_x_7628) ;  /* 0x0000000c00407947 */ /* 0x000fea0003800000 */
.L_x_7629:
[----:B------:R-:W2:Y:S02]  /*15d0*/  LDG.E.U16 R4, desc[UR36][R4.64] ;  /* 0x0000002404047981 */ /* 0x000ea4000c1e1500 */
[----:B--2---:R0:W1:Y:S01]  /*15e0*/  I2F.F64.S16 R18, R4 ;  /* 0x0000000400127312 */ /* 0x0040620000101c00 */
[----:B------:R-:W-:Y:S05]  /*15f0*/  BRA `(.L_x_7628) ;  /* 0x0000000c00347947 */ /* 0x000fea0003800000 */
.L_x_7624:
[----:B------:R-:W-:-:S13]  /*1600*/  ISETP.GT.AND P0, PT, R3, 0x6, PT ;  /* 0x000000060300780c */ /* 0x000fda0003f04270 */
[----:B------:R-:W-:Y:S05]  /*1610*/  @P0 BRA `(.L_x_7631) ;  /* 0x0000000000340947 */ /* 0x000fea0003800000 */
[----:B------:R-:W-:-:S13]  /*1620*/  ISETP.NE.AND P0, PT, R3, 0x5, PT ;  /* 0x000000050300780c */ /* 0x000fda0003f05270 */
[----:B------:R-:W-:Y:S05]  /*1630*/  @!P0 BRA `(.L_x_7632) ;  /* 0x0000000000188947 */ /* 0x000fea0003800000 */
[----:B------:R-:W-:-:S13]  /*1640*/  ISETP.NE.AND P0, PT, R3, 0x6, PT ;  /* 0x000000060300780c */ /* 0x000fda0003f05270 */
[----:B------:R-:W-:Y:S05]  /*1650*/  @P0 BRA `(.L_x_7627) ;  /* 0x0000000800c00947 */ /* 0x000fea0003800000 */
[----:B------:R-:W2:Y:S02]  /*1660*/  LDG.E R18, desc[UR36][R4.64] ;  /* 0x0000002404127981 */ /* 0x000ea4000c1e1900 */
[----:B--2---:R-:W-:-:S06]  /*1670*/  FMUL.FTZ R18, R18, 1 ;  /* 0x3f80000012127820 */ /* 0x004fcc0000410000 */
[----:B------:R-:W0:Y:S01]  /*1680*/  F2F.F64.F32 R18, R18 ;  /* 0x0000001200127310 */ /* 0x000e220000201800 */
[----:B------:R-:W-:Y:S05]  /*1690*/  BRA `(.L_x_7628) ;  /* 0x0000000c000c7947 */ /* 0x000fea0003800000 */
.L_x_7632:
[----:B------:R-:W2:Y:S02]  /*16a0*/  LDG.E.U16 R0, desc[UR36][R4.64] ;  /* 0x0000002404007981 */ /* 0x000ea4000c1e1500 */
[----:B--2---:R-:W-:-:S05]  /*16b0*/  HADD2.F32 R0, -RZ, R0.H0_H0 ;  /* 0x20000000ff007230 */ /* 0x004fca0000004100 */
[----:B------:R-:W-:-:S04]  /*16c0*/  FMUL.FTZ R0, R0, 1 ;  /* 0x3f80000000007820 */ /* 0x000fc80000410000 */
[----:B------:R0:W1:Y:S01]  /*16d0*/  F2F.F64.F32 R18, R0 ;  /* 0x0000000000127310 */ /* 0x0000620000201800 */
[----:B------:R-:W-:Y:S05]  /*16e0*/  BRA `(.L_x_7628) ;  /* 0x0000000800f87947 */ /* 0x000fea0003800000 */
.L_x_7631:
[----:B------:R-:W-:-:S13]  /*16f0*/  ISETP.NE.AND P0, PT, R3, 0x7, PT ;  /* 0x000000070300780c */ /* 0x000fda0003f05270 */
[----:B------:R-:W-:Y:S05]  /*1700*/  @!P0 BRA `(.L_x_7633) ;  /* 0x0000000000348947 */ /* 0x000fea0003800000 */
        /* <DEDUP_REMOVED lines=8> */
.L_x_7634:
[----:B------:R-:W2:Y:S02]  /*1790*/  LDG.E.U16 R4, desc[UR36][R4.64] ;  /* 0x0000002404047981 */ /* 0x000ea4000c1e1500 */
[----:B--2---:R-:W-:-:S05]  /*17a0*/  HADD2.F32 R0, -RZ, R4.H0_H0 ;  /* 0x20000004ff007230 */ /* 0x004fca0000004100 */
[----:B------:R-:W-:-:S04]  /*17b0*/  FMUL.FTZ R0, R0, 1 ;  /* 0x3f80000000007820 */ /* 0x000fc80000410000 */
[----:B------:R0:W1:Y:S01]  /*17c0*/  F2F.F64.F32 R18, R0 ;  /* 0x0000000000127310 */ /* 0x0000620000201800 */
[----:B------:R-:W-:Y:S05]  /*17d0*/  BRA `(.L_x_7628) ;  /* 0x0000000800bc7947 */ /* 0x000fea0003800000 */
.L_x_7633:
[----:B------:R0:W5:Y:S01]  /*17e0*/  LDG.E.64 R18, desc[UR36][R4.64] ;  /* 0x0000002404127981 */ /* 0x000162000c1e1b00 */
[----:B------:R-:W-:Y:S05]  /*17f0*/  BRA `(.L_x_7628) ;  /* 0x0000000800b47947 */ /* 0x000fea0003800000 */
.L_x_7623:
        /* <DEDUP_REMOVED lines=8> */
[----:B------:R-:W2:Y:S01]  /*1880*/  LDG.E.U8 R4, desc[UR36][R4.64] ;  /* 0x0000002404047981 */ /* 0x000ea2000c1e1100 */
[----:B------:R-:W-:Y:S01]  /*1890*/  IMAD.MOV.U32 R18, RZ, RZ, RZ ;  /* 0x000000ffff127224 */ /* 0x000fe200078e00ff */
[----:B--2---:R-:W-:-:S04]  /*18a0*/  ISETP.NE.AND P0, PT, R4, RZ, PT ;  /* 0x000000ff0400720c */ /* 0x004fc80003f05270 */
[----:B------:R-:W-:Y:S01]  /*18b0*/  FSEL R19, RZ, 1.875, !P0 ;  /* 0x3ff00000ff137808 */ /* 0x000fe20004000000 */
[----:B------:R-:W-:Y:S08]  /*18c0*/  BRA `(.L_x_7628) ;  /* 0x0000000800807947 */ /* 0x000ff00003800000 */
.L_x_7637:
[----:B------:R0:W5:Y:S01]  /*18d0*/  LDG.E.64 R18, desc[UR36][R4.64] ;  /* 0x0000002404127981 */ /* 0x000162000c1e1b00 */
[----:B------:R-:W-:Y:S05]  /*18e0*/  BRA `(.L_x_7628) ;  /* 0x0000000800787947 */ /* 0x000fea0003800000 */
.L_x_7636:
        /* <DEDUP_REMOVED lines=24> */
[----:B------:R-:W-:-:S05]  /*1a70*/  LOP3.LUT R7, R7, 0x80000000, R0, 0xf8, !PT ;  /* 0x8000000007077812 */ /* 0x000fca00078ef800 */
[----:B------:R-:W-:-:S04]  /*1a80*/  FMUL.FTZ R7, R7, 1 ;  /* 0x3f80000007077820 */ /* 0x000fc80000410000 */
[----:B------:R0:W1:Y:S01]  /*1a90*/  F2F.F64.F32 R18, R7 ;  /* 0x0000000700127310 */ /* 0x0000620000201800 */
[----:B------:R-:W-:Y:S05]  /*1aa0*/  BRA `(.L_x_7628) ;  /* 0x0000000800087947 */ /* 0x000fea0003800000 */
.L_x_7639:
        /* <DEDUP_REMOVED lines=11> */
[----:B------:R-:W-:-:S05]  /*1b60*/  LOP3.LUT R0, R3, 0x80000000, R0, 0xf8, !PT ;  /* 0x8000000003007812 */ /* 0x000fca00078ef800 */
[----:B------:R-:W-:-:S04]  /*1b70*/  FMUL.FTZ R0, R0, 1 ;  /* 0x3f80000000007820 */ /* 0x000fc80000410000 */
[----:B------:R0:W1:Y:S01]  /*1b80*/  F2F.F64.F32 R18, R0 ;  /* 0x0000000000127310 */ /* 0x0000620000201800 */
[----:B------:R-:W-:Y:S05]  /*1b90*/  BRA `(.L_x_7628) ;  /* 0x0000000400cc7947 */ /* 0x000fea0003800000 */
.L_x_7638:
[----:B------:R-:W2:Y:S02]  /*1ba0*/  LDG.E.U16 R0, desc[UR36][R4.64] ;  /* 0x0000002404007981 */ /* 0x000ea4000c1e1500 */
[----:B--2---:R-:W-:-:S04]  /*1bb0*/  IMAD.U32 R0, R0, 0x10000, RZ ;  /* 0x0001000000007824 */ /* 0x004fc800078e00ff */
[----:B------:R-:W-:-:S04]  /*1bc0*/  FMUL.FTZ R0, R0, 1 ;  /* 0x3f80000000007820 */ /* 0x000fc80000410000 */
[----:B------:R0:W1:Y:S01]  /*1bd0*/  F2F.F64.F32 R18, R0 ;  /* 0x0000000000127310 */ /* 0x0000620000201800 */
[----:B------:R-:W-:Y:S05]  /*1be0*/  BRA `(.L_x_7628) ;  /* 0x0000000400b87947 */ /* 0x000fea0003800000 */
.L_x_7635:
        /* <DEDUP_REMOVED lines=9> */
[----:B--2---:R0:W1:Y:S01]  /*1c80*/  I2F.F64.U16 R18, R4 ;  /* 0x0000000400127312 */ /* 0x0040620000101800 */
[----:B------:R-:W-:Y:S05]  /*1c90*/  BRA `(.L_x_7628) ;  /* 0x00000004008c7947 */ /* 0x000fea0003800000 */
.L_x_7642:
        /* <DEDUP_REMOVED lines=21> */
.L_x_7646:
[----:B------:R-:W-:Y:S05]  /*1df0*/  BSYNC B1 ;  /* 0x0000000000017941 */ /* 0x000fea0003800000 */
.L_x_7645:
[----:B------:R-:W-:Y:S01]  /*1e00*/  LEA R5, R0, 0x3b800000, 0x17 ;  /* 0x3b80000000057811 */ /* 0x000fe200078eb8ff */
[----:B------:R-:W-:-:S05]  /*1e10*/  IMAD.SHL.U32 R0, R3, 0x100000, RZ ;  /* 0x0010000003007824 */ /* 0x000fca00078e00ff */
[----:B------:R-:W-:-:S07]  /*1e20*/  LOP3.LUT R0, R5, R0, R6, 0xfe, !PT ;  /* 0x0000000005007212 */ /* 0x000fce00078efe06 */
.L_x_7644:
[----:B------:R-:W-:Y:S05]  /*1e30*/  BSYNC B0 ;  /* 0x0000000000007941 */ /* 0x000fea0003800000 */
.L_x_7643:
[----:B------:R-:W-:-:S04]  /*1e40*/  FMUL.FTZ R0, R0, 1 ;  /* 0x3f80000000007820 */ /* 0x000fc80000410000 */
[----:B------:R2:W3:Y:S01]  /*1e50*/  F2F.F64.F32 R18, R0 ;  /* 0x0000000000127310 */ /* 0x0004e20000201800 */
[----:B------:R-:W-:Y:S05]  /*1e60*/  BRA `(.L_x_7628) ;  /* 0x0000000400187947 */ /* 0x000fea0003800000 */
.L_x_7641:
        /* <DEDUP_REMOVED lines=21> */
.L_x_7650:
[----:B------:R-:W-:Y:S05]  /*1fc0*/  BSYNC B1 ;  /* 0x0000000000017941 */ /* 0x000fea0003800000 */
.L_x_7649:
[----:B------:R-:W-:Y:S01]  /*1fd0*/  LEA R5, R0, 0x37800000, 0x17 ;  /* 0x3780000000057811 */ /* 0x000fe200078eb8ff */
[----:B------:R-:W-:-:S05]  /*1fe0*/  IMAD.SHL.U32 R0, R3, 0x200000, RZ ;  /* 0x0020000003007824 */ /* 0x000fca00078e00ff */
[----:B------:R-:W-:-:S07]  /*1ff0*/  LOP3.LUT R0, R5, R0, R6, 0xfe, !PT ;  /* 0x0000000005007212 */ /* 0x000fce00078efe06 */
.L_x_7648:
[----:B------:R-:W-:Y:S05]  /*2000*/  BSYNC B0 ;  /* 0x0000000000007941 */ /* 0x000fea0003800000 */
.L_x_7647:
[----:B------:R-:W-:-:S04]  /*2010*/  FMUL.FTZ R0, R0, 1 ;  /* 0x3f80000000007820 */ /* 0x000fc80000410000 */
[----:B------:R4:W0:Y:S01]  /*2020*/  F2F.F64.F32 R18, R0 ;  /* 0x0000000000127310 */ /* 0x0008220000201800 */
[----:B------:R-:W-:Y:S05]  /*2030*/  BRA `(.L_x_7628) ;  /* 0x0000000000a47947 */ /* 0x000fea0003800000 */
.L_x_7640:
        /* <DEDUP_REMOVED lines=14> */
.L_x_7654:
[----:B------:R-:W-:Y:S05]  /*2120*/  BSYNC B0 ;  /* 0x0000000000007941 */ /* 0x000fea0003800000 */
.L_x_7653:
[----:B------:R-:W-:-:S04]  /*2130*/  FMUL.FTZ R0, R0, 1 ;  /* 0x3f80000000007820 */ /* 0x000fc80000410000 */
[----:B------:R0:W1:Y:S01]  /*2140*/  F2F.F64.F32 R18, R0 ;  /* 0x0000000000127310 */ /* 0x0000620000201800 */
[----:B------:R-:W-:Y:S05]  /*2150*/  BRA `(.L_x_7628) ;  /* 0x00000000005c7947 */ /* 0x000fea0003800000 */
.L_x_7627:
        /* <DEDUP_REMOVED lines=16> */
.L_x_7655:
[----:B------:R-:W-:Y:S01]  /*2260*/  CS2R R18, SRZ ;  /* 0x0000000000127805 */ /* 0x000fe2000001ff00 */
[----:B------:R-:W-:Y:S06]  /*2270*/  BRA `(.L_x_7628) ;  /* 0x0000000000147947 */ /* 0x000fec0003800000 */
.L_x_7652:
[----:B------:R-:W2:Y:S02]  /*2280*/  LDG.E.64 R18, desc[UR36][R4.64] ;  /* 0x0000002404127981 */ /* 0x000ea4000c1e1b00 */
[----:B--2---:R-:W0:Y:S01]  /*2290*/  I2F.F64.U64 R18, R18 ;  /* 0x0000001200127312 */ /* 0x004e220000301800 */
[----:B------:R-:W-:Y:S05]  /*22a0*/  BRA `(.L_x_7628) ;  /* 0x0000000000087947 */ /* 0x000fea0003800000 */
.L_x_7651:
[----:B------:R-:W2:Y:S02]  /*22b0*/  LDG.E R4, desc[UR36][R4.64] ;  /* 0x0000002404047981 */ /* 0x000ea4000c1e1900 */
[----:B--2---:R0:W1:Y:S02]  /*22c0*/  I2F.F64.U32 R18, R4 ;  /* 0x0000000400127312 */ /* 0x0040640000201800 */
.L_x_7628:
[----:B01-3-5:R-:W-:Y:S01]  /*22d0*/  DADD R6, -RZ, |R18| ;  /* 0x00000000ff067229 */ /* 0x02bfe20000000512 */
[----:B------:R-:W-:Y:S01]  /*22e0*/  BSSY B0, `(.L_x_7656) ;  /* 0x0000003000007945 */ /* 0x000fe20003800000 */
[----:B--2-4-:R-:W-:-:S09]  /*22f0*/  MOV R0, 0x2310 ;  /* 0x0000231000007802 */ /* 0x014fd20000000f00 */
[----:B------:R-:W-:Y:S05]  /*2300*/  CALL.REL.NOINC `($_ZN2at6native18elementwise_kernelILi128ELi4EZNS0_15gpu_kernel_implIZNS0_50_GLOBAL__N__2680c7bb_12_PowKernel_cu_7dd49032_316829pow_tensor_scalar_kernel_implIddEEvRNS_18TensorIteratorBaseET0_EUldE2_EEvS6_RKT_EUliE_EEviT1_$__internal_accurate_pow) ;  /* 0x000000bc00d47944 */ /* 0x000fea0003c00000 */
[----:B------:R-:W-:Y:S05]  /*2310*/  BSYNC B0 ;  /* 0x0000000000007941 */ /* 0x000fea0003800000 */
.L_x_7656:
[----:B------:R-:W-:Y:S01]  /*2320*/  DSETP.NEU.AND P0, PT, R18, RZ, PT ;  /* 0x000000ff1200722a */ /* 0x000fe20003f0d000 */
[----:B------:R-:W-:-:S13]  /*2330*/  BSSY B0, `(.L_x_7657) ;  /* 0x0000028000007945 */ /* 0x000fda0003800000 */
[----:B------:R-:W-:Y:S05]  /*2340*/  @!P0 BRA `(.L_x_7658) ;  /* 0x0000000000648947 */ /* 0x000fea0003800000 */
[----:B------:R-:W0:Y:S01]  /*2350*/  LDC.64 R4, c[0x0][0x420] ;  /* 0x00010800ff047b82 */ /* 0x000e220000000a00 */
[----:B------:R-:W-:Y:S01]  /*2360*/  IMAD.MOV.U32 R6, RZ, RZ, R12 ;  /* 0x000000ffff067224 */ /* 0x000fe200078e000c */
[----:B------:R-:W-:Y:S01]  /*2370*/  ISETP.GT.AND P1, PT, R19, -0x1, PT ;  /* 0xffffffff1300780c */ /* 0x000fe20003f24270 */
[----:B------:R-:W-:-:S06]  /*2380*/  IMAD.MOV.U32 R7, RZ, RZ, R13 ;  /* 0x000000ffff077224 */ /* 0x000fcc00078e000d */
[----:B------:R-:W-:Y:S01]  /*2390*/  DADD R8, -RZ, -R6 ;  /* 0x00000000ff087229 */ /* 0x000fe20000000906 */
[----:B0-----:R-:W-:-:S04]  /*23a0*/  LOP3.LUT R0, R5, 0x7ff00000, RZ, 0xc0, !PT ;  /* 0x7ff0000005007812 */ /* 0x001fc800078ec0ff */
[----:B------:R-:W-:-:S04]  /*23b0*/  LEA.HI R3, R0, 0xfffffc0c, RZ, 0xc ;  /* 0xfffffc0c00037811 */ /* 0x000fc800078f60ff */
[CC--:B------:R-:W-:Y:S02]  /*23c0*/  SHF.L.U32 R0, R4.reuse, R3.reuse, RZ ;  /* 0x0000000304007219 */ /* 0x0c0fe400000006ff */
[----:B------:R-:W-:Y:S02]  /*23d0*/  SHF.L.U64.HI R3, R4, R3, R5 ;  /* 0x0000000304037219 */ /* 0x000fe40000010205 */
[----:B------:R-:W-:-:S04]  /*23e0*/  ISETP.NE.U32.AND P0, PT, R0, RZ, PT ;  /* 0x000000ff0000720c */ /* 0x000fc80003f05070 */
[----:B------:R-:W-:-:S04]  /*23f0*/  ISETP.NE.AND.EX P0, PT, R3, -0x80000000, PT, P0 ;  /* 0x800000000300780c */ /* 0x000fc80003f05300 */
[----:B------:R-:W-:Y:S02]  /*2400*/  ISETP.LT.AND P2, PT, R19, RZ, !P0 ;  /* 0x000000ff1300720c */ /* 0x000fe40004741270 */
[----:B------:R-:W-:Y:S02]  /*2410*/  PLOP3.LUT P0, PT, P0, PT, PT, 0x8, 0x0 ;  /* 0x000000000000781c */ /* 0x000fe4000070e170 */
[----:B------:R-:W-:Y:S02]  /*2420*/  FSEL R0, R8, R6, P2 ;  /* 0x0000000608007208 */ /* 0x000fe40001000000 */
[----:B------:R-:W-:Y:S01]  /*2430*/  FSEL R9, R9, R7, P2 ;  /* 0x0000000709097208 */ /* 0x000fe20001000000 */
[----:B------:R-:W-:Y:S08]  /*2440*/  @P1 BRA `(.L_x_7659) ;  /* 0x0000000000581947 */ /* 0x000ff00003800000 */
[----:B------:R-:W-:Y:S02]  /*2450*/  ULDC.64 UR4, c[0x0][0x420] ;  /* 0x0001080000047ab9 */ /* 0x000fe40000000a00 */
[----:B------:R-:W0:Y:S02]  /*2460*/  FRND.F64.TRUNC R6, UR4 ;  /* 0x0000000400067d13 */ /* 0x000e24000830d800 */
[----:B0-----:R-:W-:Y:S01]  /*2470*/  DSETP.NEU.AND P1, PT, R6, UR4, PT ;  /* 0x0000000406007e2a */ /* 0x001fe2000bf2d000 */
[----:B------:R-:W-:Y:S02]  /*2480*/  IMAD.MOV.U32 R6, RZ, RZ, R0 ;  /* 0x000000ffff067224 */ /* 0x000fe400078e0000 */
[----:B------:R-:W-:-:S11]  /*2490*/  IMAD.MOV.U32 R7, RZ, RZ, R9 ;  /* 0x000000ffff077224 */ /* 0x000fd600078e0009 */
[----:B------:R-:W-:Y:S05]  /*24a0*/  @!P1 BRA `(.L_x_7659) ;  /* 0x0000000000409947 */ /* 0x000fea0003800000 */
[----:B------:R-:W-:Y:S02]  /*24b0*/  IMAD.MOV.U32 R6, RZ, RZ, 0x0 ;  /* 0x00000000ff067424 */ /* 0x000fe400078e00ff */
[----:B------:R-:W-:Y:S01]  /*24c0*/  IMAD.MOV.U32 R7, RZ, RZ, -0x80000 ;  /* 0xfff80000ff077424 */ /* 0x000fe200078e00ff */
[----:B------:R-:W-:Y:S06]  /*24d0*/  BRA `(.L_x_7659) ;  /* 0x0000000000347947 */ /* 0x000fec0003800000 */
.L_x_7658:
[----:B------:R-:W0:Y:S08]  /*24e0*/  LDC.64 R4, c[0x0][0x420] ;  /* 0x00010800ff047b82 */ /* 0x000e300000000a00 */
[----:B------:R-:W1:Y:S01]  /*24f0*/  LDC.64 R6, c[0x0][0x420] ;  /* 0x00010800ff067b82 */ /* 0x000e620000000a00 */
[C---:B0-----:R-:W-:Y:S02]  /*2500*/  LOP3.LUT R0, R5.reuse, 0x7ff00000, RZ, 0xc0, !PT ;  /* 0x7ff0000005007812 */ /* 0x041fe400078ec0ff */
[----:B------:R-:W-:-:S02]  /*2510*/  ISETP.GE.AND P1, PT, R5, RZ, PT ;  /* 0x000000ff0500720c */ /* 0x000fc40003f26270 */
[----:B------:R-:W-:-:S04]  /*2520*/  LEA.HI R3, R0, 0xfffffc0c, RZ, 0xc ;  /* 0xfffffc0c00037811 */ /* 0x000fc800078f60ff */
[CC--:B------:R-:W-:Y:S01]  /*2530*/  SHF.L.U32 R0, R4.reuse, R3.reuse, RZ ;  /* 0x0000000304007219 */ /* 0x0c0fe200000006ff */
[----:B-1----:R-:W-:Y:S01]  /*2540*/  DSETP.NEU.AND P0, PT, |R6|, 0.5, PT ;  /* 0x3fe000000600742a */ /* 0x002fe20003f0d200 */
[----:B------:R-:W-:Y:S01]  /*2550*/  SHF.L.U64.HI R3, R4, R3, R5 ;  /* 0x0000000304037219 */ /* 0x000fe20000010205 */
[----:B------:R-:W-:Y:S01]  /*2560*/  IMAD.MOV.U32 R6, RZ, RZ, RZ ;  /* 0x000000ffff067224 */ /* 0x000fe200078e00ff */
[----:B------:R-:W-:-:S04]  /*2570*/  ISETP.EQ.U32.AND P2, PT, R0, RZ, PT ;  /* 0x000000ff0000720c */ /* 0x000fc80003f42070 */
[----:B------:R-:W-:-:S04]  /*2580*/  ISETP.EQ.AND.EX P0, PT, R3, -0x80000000, P0, P2 ;  /* 0x800000000300780c */ /* 0x000fc80000702320 */
[----:B------:R-:W-:-:S04]  /*2590*/  SEL R7, R19, RZ, P0 ;  /* 0x000000ff13077207 */ /* 0x000fc80000000000 */
[----:B------:R-:W-:-:S07]  /*25a0*/  @!P1 LOP3.LUT R7, R7, 0x7ff00000, RZ, 0xfc, !PT ;  /* 0x7ff0000007079812 */ /* 0x000fce00078efcff */
.L_x_7659:
[----:B------:R-:W-:Y:S05]  /*25b0*/  BSYNC B0 ;  /* 0x0000000000007941 */ /* 0x000fea0003800000 */
.L_x_7657:
[----:B------:R-:W0:Y:S01]  /*25c0*/  LDC.64 R10, c[0x0][0x420] ;  /* 0x00010800ff0a7b82 */ /* 0x000e220000000a00 */
[----:B------:R-:W-:Y:S01]  /*25d0*/  BSSY B0, `(.L_x_7660) ;  /* 0x000001d000007945 */ /* 0x000fe20003800000 */
[----:B0-----:R-:W-:-:S10]  /*25e0*/  DADD R8, R18, R10 ;  /* 0x0000000012087229 */ /* 0x001fd4000000000a */
[----:B------:R-:W-:-:S04]  /*25f0*/  LOP3.LUT R8, R9, 0x7ff00000, RZ, 0xc0, !PT ;  /* 0x7ff0000009087812 */ /* 0x000fc800078ec0ff */
[----:B------:R-:W-:-:S13]  /*2600*/  ISETP.NE.AND P1, PT, R8, 0x7ff00000, PT ;  /* 0x7ff000000800780c */ /* 0x000fda0003f25270 */
[----:B------:R-:W-:Y:S05]  /*2610*/  @P1 BRA `(.L_x_7661) ;  /* 0x0000000000601947 */ /* 0x000fea0003800000 */
[----:B------:R-:W-:-:S06]  /*2620*/  DSETP.GTU.AND P1, PT, |R10|, +INF , PT ;  /* 0x7ff000000a00742a */ /* 0x000fcc0003f2c200 */
[----:B------:R-:W-:-:S14]  /*2630*/  DSETP.GTU.OR P1, PT, |R18|, +INF , P1 ;  /* 0x7ff000001200742a */ /* 0x000fdc0000f2c600 */
[----:B------:R-:W-:Y:S05]  /*2640*/  @P1 BRA `(.L_x_7662) ;  /* 0x0000000000501947 */ /* 0x000fea0003800000 */
[----:B------:R-:W-:-:S14]  /*2650*/  DSETP.NEU.AND P1, PT, |R10|, +INF , PT ;  /* 0x7ff000000a00742a */ /* 0x000fdc0003f2d200 */
[----:B------:R-:W-:Y:S05]  /*2660*/  @P1 BRA `(.L_x_7663) ;  /* 0x0000000000201947 */ /* 0x000fea0003800000 */
[----:B------:R-:W-:Y:S01]  /*2670*/  ISETP.GE.AND P1, PT, R5, RZ, PT ;  /* 0x000000ff0500720c */ /* 0x000fe20003f26270 */
[----:B------:R-:W-:Y:S01]  /*2680*/  DSETP.GT.AND P0, PT, |R18|, 1, PT ;  /* 0x3ff000001200742a */ /* 0x000fe20003f04200 */
[----:B------:R-:W-:-:S05]  /*2690*/  IMAD.MOV.U32 R6, RZ, RZ, RZ ;  /* 0x000000ffff067224 */ /* 0x000fca00078e00ff */
[----:B------:R-:W-:Y:S01]  /*26a0*/  SEL R0, RZ, 0x7ff00000, !P0 ;  /* 0x7ff00000ff007807 */ /* 0x000fe20004000000 */
[----:B------:R-:W-:-:S05]  /*26b0*/  DSETP.NEU.AND P0, PT, R18, -1, PT ;  /* 0xbff000001200742a */ /* 0x000fca0003f0d000 */
[----:B------:R-:W-:-:S04]  /*26c0*/  @!P1 LOP3.LUT R0, R0, 0x7ff00000, RZ, 0x3c, !PT ;  /* 0x7ff0000000009812 */ /* 0x000fc800078e3cff */
[----:B------:R-:W-:Y:S01]  /*26d0*/  SEL R7, R0, 0x3ff00000, P0 ;  /* 0x3ff0000000077807 */ /* 0x000fe20000000000 */
[----:B------:R-:W-:Y:S06]  /*26e0*/  BRA `(.L_x_7661) ;  /* 0x00000000002c7947 */ /* 0x000fec0003800000 */
.L_x_7663:
[----:B------:R-:W-:-:S14]  /*26f0*/  DSETP.NEU.AND P1, PT, |R18|, +INF , PT ;  /* 0x7ff000001200742a */ /* 0x000fdc0003f2d200 */
[----:B------:R-:W-:Y:S05]  /*2700*/  @P1 BRA `(.L_x_7661) ;  /* 0x0000000000241947 */ /* 0x000fea0003800000 */
[----:B------:R-:W-:Y:S01]  /*2710*/  ISETP.LT.AND P0, PT, R19, RZ, P0 ;  /* 0x000000ff1300720c */ /* 0x000fe20000701270 */
[----:B------:R-:W-:Y:S01]  /*2720*/  IMAD.MOV.U32 R6, RZ, RZ, RZ ;  /* 0x000000ffff067224 */ /* 0x000fe200078e00ff */
[C---:B------:R-:W-:Y:S02]  /*2730*/  LOP3.LUT R0, R5.reuse, 0x7fffffff, RZ, 0xc0, !PT ;  /* 0x7fffffff05007812 */ /* 0x040fe400078ec0ff */
[----:B------:R-:W-:Y:S02]  /*2740*/  ISETP.GT.AND P1, PT, R5, -0x1, PT ;  /* 0xffffffff0500780c */ /* 0x000fe40003f24270 */
[----:B------:R-:W-:Y:S02]  /*2750*/  ISETP.NE.AND P0, PT, R0, 0x3fe00000, P0 ;  /* 0x3fe000000000780c */ /* 0x000fe40000705270 */
[----:B------:R-:W-:-:S11]  /*2760*/  SEL R7, RZ, 0x7ff00000, !P1 ;  /* 0x7ff00000ff077807 */ /* 0x000fd60004800000 */
[----:B------:R-:W-:Y:S01]  /*2770*/  @P0 VIADD R7, R7, 0x80000000 ;  /* 0x8000000007070836 */ /* 0x000fe20000000000 */
[----:B------:R-:W-:Y:S06]  /*2780*/  BRA `(.L_x_7661) ;  /* 0x0000000000047947 */ /* 0x000fec0003800000 */
.L_x_7662:
[----:B------:R-:W-:-:S11]  /*2790*/  DADD R6, R18, R10 ;  /* 0x0000000012067229 */ /* 0x000fd6000000000a */
.L_x_7661:
[----:B------:R-:W-:Y:S05]  /*27a0*/  BSYNC B0 ;  /* 0x0000000000007941 */ /* 0x000fea0003800000 */
.L_x_7660:
[----:B------:R-:W0:Y:S01]  /*27b0*/  LDC.U8 R3, c[0x0][0x430] ;  /* 0x00010c00ff037b82 */ /* 0x000e220000000000 */
[----:B------:R-:W-:-:S06]  /*27c0*/  DSETP.NEU.AND P0, PT, R10, RZ, PT ;  /* 0x000000ff0a00722a */ /* 0x000fcc0003f0d000 */
[----:B------:R-:W-:-:S06]  /*27d0*/  DSETP.EQ.OR P0, PT, R18, 1, !P0 ;  /* 0x3ff000001200742a */ /* 0x000fcc0004702400 */
[----:B------:R-:W-:Y:S02]  /*27e0*/  FSEL R4, R6, RZ, !P0 ;  /* 0x000000ff06047208 */ /* 0x000fe40004000000 */
[----:B------:R-:W-:Y:S02]  /*27f0*/  FSEL R5, R7, 1.875, !P0 ;  /* 0x3ff0000007057808 */ /* 0x000fe40004000000 */
        /* <DEDUP_REMOVED lines=11> */
[----:B------:R-:W0:Y:S02]  /*28b0*/  F2I.F64.TRUNC R5, R4 ;  /* 0x0000000400057311 */ /* 0x000e24000030d100 */
[----:B0-----:R0:W-:Y:S01]  /*28c0*/  STG.E.U8 desc[UR36][R16.64], R5 ;  /* 0x0000000510007986 */ /* 0x0011e2000c101124 */
[----:B------:R-:W-:Y:S05]  /*28d0*/  BRA `(.L_x_7669) ;  /* 0x0000001000087947 */ /* 0x000fea0003800000 */
.L_x_7667:
[----:B------:R-:W0:Y:S02]  /*28e0*/  F2I.S64.F64.TRUNC R4, R4 ;  /* 0x0000000400047311 */ /* 0x000e24000030d900 */
[----:B0-----:R-:W-:-:S05]  /*28f0*/  IMAD.MOV.U32 R3, RZ, RZ, R4 ;  /* 0x000000ffff037224 */ /* 0x001fca00078e0004 */
[----:B------:R0:W-:Y:S01]  /*2900*/  STG.E.U8 desc[UR36][R16.64], R3 ;  /* 0x0000000310007986 */ /* 0x0001e2000c101124 */
[----:B------:R-:W-:Y:S05]  /*2910*/  BRA `(.L_x_7669) ;  /* 0x0000000c00f87947 */ /* 0x000fea0003800000 */
.L_x_7666:
[----:B------:R-:W-:-:S13]  /*2920*/  ISETP.NE.AND P0, PT, R0, 0x2, PT ;  /* 0x000000020000780c */ /* 0x000fda0003f05270 */
[----:B------:R-:W-:Y:S05]  /*2930*/  @!P0 BRA `(.L_x_7670) ;  /* 0x0000000000288947 */ /* 0x000fea0003800000 */
[----:B------:R-:W-:-:S13]  /*2940*/  ISETP.NE.AND P0, PT, R0, 0x3, PT ;  /* 0x000000030000780c */ /* 0x000fda0003f05270 */
[----:B------:R-:W-:Y:S05]  /*2950*/  @!P0 BRA `(.L_x_7671) ;  /* 0x0000000000148947 */ /* 0x000fea0003800000 */
[----:B------:R-:W-:-:S13]  /*2960*/  ISETP.NE.AND P0, PT, R0, 0x4, PT ;  /* 0x000000040000780c */ /* 0x000fda0003f05270 */
[----:B------:R-:W-:Y:S05]  /*2970*/  @P0 BRA `(.L_x_7668) ;  /* 0x0000000c00880947 */ /* 0x000fea0003800000 */
[----:B------:R-:W0:Y:S02]  /*2980*/  F2I.S64.F64.TRUNC R4, R4 ;  /* 0x0000000400047311 */ /* 0x000e24000030d900 */
[----:B0-----:R0:W-:Y:S01]  /*2990*/  STG.E.64 desc[UR36][R16.64], R4 ;  /* 0x0000000410007986 */ /* 0x0011e2000c101b24 */
[----:B------:R-:W-:Y:S05]  /*29a0*/  BRA `(.L_x_7669) ;  /* 0x0000000c00d47947 */ /* 0x000fea0003800000 */
.L_x_7671:
[----:B------:R-:W0:Y:S02]  /*29b0*/  F2I.F64.TRUNC R5, R4 ;  /* 0x0000000400057311 */ /* 0x000e24000030d100 */
[----:B0-----:R0:W-:Y:S01]  /*29c0*/  STG.E desc[UR36][R16.64], R5 ;  /* 0x0000000510007986 */ /* 0x0011e2000c101924 */
[----:B------:R-:W-:Y:S05]  /*29d0*/  BRA `(.L_x_7669) ;  /* 0x0000000c00c87947 */ /* 0x000fea0003800000 */
.L_x_7670:
[----:B------:R-:W0:Y:S02]  /*29e0*/  F2I.F64.TRUNC R5, R4 ;  /* 0x0000000400057311 */ /* 0x000e24000030d100 */
[----:B0-----:R0:W-:Y:S01]  /*29f0*/  STG.E.U16 desc[UR36][R16.64], R5 ;  /* 0x0000000510007986 */ /* 0x0011e2000c101524 */
[----:B------:R-:W-:Y:S05]  /*2a00*/  BRA `(.L_x_7669) ;  /* 0x0000000c00bc7947 */ /* 0x000fea0003800000 */
.L_x_7665:
[----:B------:R-:W-:-:S13]  /*2a10*/  ISETP.GT.AND P0, PT, R0, 0x6, PT ;  /* 0x000000060000780c */ /* 0x000fda0003f04270 */
[----:B------:R-:W-:Y:S05]  /*2a20*/  @P0 BRA `(.L_x_7672) ;  /* 0x00000000004c0947 */ /* 0x000fea0003800000 */
[----:B------:R-:W-:-:S13]  /*2a30*/  ISETP.NE.AND P0, PT, R0, 0x5, PT ;  /* 0x000000050000780c */ /* 0x000fda0003f05270 */
[----:B------:R-:W-:Y:S05]  /*2a40*/  @!P0 BRA `(.L_x_7673) ;  /* 0x0000000000248947 */ /* 0x000fea0003800000 */
[----:B------:R-:W-:-:S13]  /*2a50*/  ISETP.NE.AND P0, PT, R0, 0x6, PT ;  /* 0x000000060000780c */ /* 0x000fda0003f05270 */
[----:B------:R-:W-:Y:S05]  /*2a60*/  @P0 BRA `(.L_x_7668) ;  /* 0x0000000c004c0947 */ /* 0x000fea0003800000 */
[----:B------:R-:W-:Y:S01]  /*2a70*/  UMOV UR4, 0xf0000000 ;  /* 0xf000000000047882 */ /* 0x000fe20000000000 */
[----:B------:R-:W-:Y:S01]  /*2a80*/  UMOV UR5, 0x380fffff ;  /* 0x380fffff00057882 */ /* 0x000fe20000000000 */
[----:B------:R-:W0:Y:S01]  /*2a90*/  F2F.F32.F64 R3, R4 ;  /* 0x0000000400037310 */ /* 0x000e220000301000 */
[----:B------:R-:W-:-:S14]  /*2aa0*/  DSETP.GEU.AND P0, PT, |R4|, UR4, PT ;  /* 0x0000000404007e2a */ /* 0x000fdc000bf0e200 */
[----:B0-----:R-:W-:-:S05]  /*2ab0*/  @!P0 FMUL R3, R3, 1.175494350822287508e-38 ;  /* 0x0080000003038820 */ /* 0x001fca0000400000 */
[----:B------:R0:W-:Y:S01]  /*2ac0*/  STG.E desc[UR36][R16.64], R3 ;  /* 0x0000000310007986 */ /* 0x0001e2000c101924 */
[----:B------:R-:W-:Y:S05]  /*2ad0*/  BRA `(.L_x_7669) ;  /* 0x0000000c00887947 */ /* 0x000fea0003800000 */
.L_x_7673:
[----:B------:R-:W-:Y:S01]  /*2ae0*/  UMOV UR4, 0xf0000000 ;  /* 0xf000000000047882 */ /* 0x000fe20000000000 */
[----:B------:R-:W-:Y:S01]  /*2af0*/  UMOV UR5, 0x380fffff ;  /* 0x380fffff00057882 */ /* 0x000fe20000000000 */
[----:B------:R-:W0:Y:S01]  /*2b00*/  F2F.F32.F64 R0, R4 ;  /* 0x0000000400007310 */ /* 0x000e220000301000 */
[----:B------:R-:W-:-:S14]  /*2b10*/  DSETP.GEU.AND P0, PT, |R4|, UR4, PT ;  /* 0x0000000404007e2a */ /* 0x000fdc000bf0e200 */
[----:B0-----:R-:W-:-:S05]  /*2b20*/  @!P0 FMUL R0, R0, 1.175494350822287508e-38 ;  /* 0x0080000000008820 */ /* 0x001fca0000400000 */
[----:B------:R-:W-:-:S05]  /*2b30*/  F2FP.F16.F32.PACK_AB R0, RZ, R0 ;  /* 0x00000000ff00723e */ /* 0x000fca00000000ff */
[----:B------:R0:W-:Y:S01]  /*2b40*/  STG.E.U16 desc[UR36][R16.64], R0 ;  /* 0x0000000010007986 */ /* 0x0001e2000c101524 */
[----:B------:R-:W-:Y:S05]  /*2b50*/  BRA `(.L_x_7669) ;  /* 0x0000000c00687947 */ /* 0x000fea0003800000 */
.L_x_7672:
[----:B------:R-:W-:-:S13]  /*2b60*/  ISETP.NE.AND P0, PT, R0, 0x7, PT ;  /* 0x000000070000780c */ /* 0x000fda0003f05270 */
[----:B------:R-:W-:Y:S05]  /*2b70*/  @!P0 BRA `(.L_x_7674) ;  /* 0x0000000000548947 */ /* 0x000fea0003800000 */
[----:B------:R-:W-:-:S13]  /*2b80*/  ISETP.NE.AND P0, PT, R0, 0x8, PT ;  /* 0x000000080000780c */ /* 0x000fda0003f05270 */
[----:B------:R-:W-:Y:S05]  /*2b90*/  @!P0 BRA `(.L_x_7675) ;  /* 0x0000000000288947 */ /* 0x000fea0003800000 */
[----:B------:R-:W-:-:S13]  /*2ba0*/  ISETP.NE.AND P0, PT, R0, 0x9, PT ;  /* 0x000000090000780c */ /* 0x000fda0003f05270 */
[----:B------:R-:W-:Y:S05]  /*2bb0*/  @P0 BRA `(.L_x_7668) ;  /* 0x0000000800f80947 */ /* 0x000fea0003800000 */
[----:B------:R-:W-:Y:S01]  /*2bc0*/  UMOV UR4, 0xf0000000 ;  /* 0xf000000000047882 */ /* 0x000fe20000000000 */
[----:B------:R-:W-:Y:S01]  /*2bd0*/  UMOV UR5, 0x380fffff ;  /* 0x380fffff00057882 */ /* 0x000fe20000000000 */
[----:B------:R-:W0:Y:S01]  /*2be0*/  F2F.F32.F64 R6, R4 ;  /* 0x0000000400067310 */ /* 0x000e220000301000 */
[----:B------:R-:W-:Y:S01]  /*2bf0*/  DSETP.GEU.AND P0, PT, |R4|, UR4, PT ;  /* 0x0000000404007e2a */ /* 0x000fe2000bf0e200 */
[----:B------:R-:W-:-:S13]  /*2c00*/  IMAD.MOV.U32 R7, RZ, RZ, RZ ;  /* 0x000000ffff077224 */ /* 0x000fda00078e00ff */
[----:B0-----:R-:W-:-:S05]  /*2c10*/  @!P0 FMUL R6, R6, 1.175494350822287508e-38 ;  /* 0x0080000006068820 */ /* 0x001fca0000400000 */
[----:B------:R0:W-:Y:S01]  /*2c20*/  STG.E.64 desc[UR36][R16.64], R6 ;  /* 0x0000000610007986 */ /* 0x0001e2000c101b24 */
[----:B------:R-:W-:Y:S05]  /*2c30*/  BRA `(.L_x_7669) ;  /* 0x0000000c00307947 */ /* 0x000fea0003800000 */
.L_x_7675:
[----:B------:R-:W-:Y:S01]  /*2c40*/  UMOV UR4, 0xf0000000 ;  /* 0xf000000000047882 */ /* 0x000fe20000000000 */
[----:B------:R-:W-:Y:S01]  /*2c50*/  UMOV UR5, 0x380fffff ;  /* 0x380fffff00057882 */ /* 0x000fe20000000000 */
[----:B------:R-:W0:Y:S01]  /*2c60*/  F2F.F32.F64 R0, R4 ;  /* 0x0000000400007310 */ /* 0x000e220000301000 */
[----:B------:R-:W-:-:S14]  /*2c70*/  DSETP.GEU.AND P0, PT, |R4|, UR4, PT ;  /* 0x0000000404007e2a */ /* 0x000fdc000bf0e200 */
[----:B0-----:R-:W-:-:S05]  /*2c80*/  @!P0 FMUL R0, R0, 1.175494350822287508e-38 ;  /* 0x0080000000008820 */ /* 0x001fca0000400000 */
[----:B------:R-:W-:-:S04]  /*2c90*/  F2FP.F16.F32.PACK_AB R3, RZ, R0 ;  /* 0x00000000ff03723e */ /* 0x000fc800000000ff */
[----:B------:R-:W-:-:S05]  /*2ca0*/  PRMT R3, R3, 0x5410, RZ ;  /* 0x0000541003037816 */ /* 0x000fca00000000ff */
[----:B------:R0:W-:Y:S01]  /*2cb0*/  STG.E desc[UR36][R16.64], R3 ;  /* 0x0000000310007986 */ /* 0x0001e2000c101924 */
[----:B------:R-:W-:Y:S05]  /*2cc0*/  BRA `(.L_x_7669) ;  /* 0x0000000c000c7947 */ /* 0x000fea0003800000 */
.L_x_7674:
[----:B------:R0:W-:Y:S01]  /*2cd0*/  STG.E.64 desc[UR36][R16.64], R4 ;  /* 0x0000000410007986 */ /* 0x0001e2000c101b24 */
[----:B------:R-:W-:Y:S05]  /*2ce0*/  BRA `(.L_x_7669) ;  /* 0x0000000c00047947 */ /* 0x000fea0003800000 */
.L_x_7664:
        /* <DEDUP_REMOVED lines=8> */
[----:B------:R-:W-:-:S06]  /*2d70*/  DSETP.NEU.AND P0, PT, R4, RZ, PT ;  /* 0x000000ff0400722a */ /* 0x000fcc0003f0d000 */
[----:B------:R-:W-:-:S05]  /*2d80*/  SEL R3, RZ, 0x1, !P0 ;  /* 0x00000001ff037807 */ /* 0x000fca0004000000 */
[----:B------:R4:W-:Y:S01]  /*2d90*/  STG.E.U8 desc[UR36][R16.64], R3 ;  /* 0x0000000310007986 */ /* 0x0009e2000c101124 */
[----:B------:R-:W-:Y:S05]  /*2da0*/  BRA `(.L_x_7669) ;  /* 0x0000000800d47947 */ /* 0x000fea0003800000 */
.L_x_7678:
[----:B------:R-:W-:-:S05]  /*2db0*/  CS2R R6, SRZ ;  /* 0x0000000000067805 */ /* 0x000fca000001ff00 */
[----:B------:R3:W-:Y:S01]  /*2dc0*/  STG.E.128 desc[UR36][R16.64], R4 ;  /* 0x0000000410007986 */ /* 0x0007e2000c101d24 */
[----:B------:R-:W-:Y:S05]  /*2dd0*/  BRA `(.L_x_7669) ;  /* 0x0000000800c87947 */ /* 0x000fea0003800000 */
.L_x_7677:
        /* <DEDUP_REMOVED lines=10> */
[----:B------:R-:W-:-:S13]  /*2e80*/  BSSY B0, `(.L_x_7681) ;  /* 0x000000f000007945 */ /* 0x000fda0003800000 */
[----:B0-----:R-:W-:-:S05]  /*2e90*/  @!P0 FMUL R9, R9, 1.175494350822287508e-38 ;  /* 0x0080000009098820 */ /* 0x001fca0000400000 */
        /* <DEDUP_REMOVED lines=13> */
.L_x_7682:
[----:B------:R-:W-:Y:S05]  /*2f70*/  BSYNC B0 ;  /* 0x0000000000007941 */ /* 0x000fea0003800000 */
.L_x_7681:
[----:B------:R-:W-:-:S05]  /*2f80*/  LOP3.LUT R7, R0, R7, RZ, 0xfc, !PT ;  /* 0x0000000700077212 */ /* 0x000fca00078efcff */
[----:B------:R0:W-:Y:S01]  /*2f90*/  STG.E.U8 desc[UR36][R16.64], R7 ;  /* 0x0000000710007986 */ /* 0x0001e2000c101124 */
[----:B------:R-:W-:Y:S05]  /*2fa0*/  BRA `(.L_x_7669) ;  /* 0x0000000800547947 */ /* 0x000fea0003800000 */
.L_x_7680:
[----:B------:R-:W-:Y:S01]  /*2fb0*/  UMOV UR4, 0xf0000000 ;  /* 0xf000000000047882 */ /* 0x000fe20000000000 */
[----:B------:R-:W-:Y:S01]  /*2fc0*/  UMOV UR5, 0x380fffff ;  /* 0x380fffff00057882 */ /* 0x000fe20000000000 */
[----:B------:R-:W0:Y:S01]  /*2fd0*/  F2F.F32.F64 R7, R4 ;  /* 0x0000000400077310 */ /* 0x000e220000301000 */
[----:B------:R-:W-:Y:S01]  /*2fe0*/  DSETP.GEU.AND P0, PT, |R4|, UR4, PT ;  /* 0x0000000404007e2a */ /* 0x000fe2000bf0e200 */
[----:B------:R-:W-:-:S13]  /*2ff0*/  BSSY B0, `(.L_x_7683) ;  /* 0x0000010000007945 */ /* 0x000fda0003800000 */
[----:B0-----:R-:W-:-:S05]  /*3000*/  @!P0 FMUL R7, R7, 1.175494350822287508e-38 ;  /* 0x0080000007078820 */ /* 0x001fca0000400000 */
        /* <DEDUP_REMOVED lines=11> */
.L_x_7684:
[----:B------:R-:W-:Y:S01]  /*30c0*/  IMAD.MOV.U32 R0, RZ, RZ, 0x7f ;  /* 0x0000007fff007424 */ /* 0x000fe200078e00ff */
[----:B------:R-:W-:-:S04]  /*30d0*/  ISETP.GT.U32.AND P0, PT, R3, 0x7f800000, PT ;  /* 0x7f8000000300780c */ /* 0x000fc80003f04070 */
[----:B------:R-:W-:-:S09]  /*30e0*/  SEL R0, R0, 0x7c, P0 ;  /* 0x0000007c00007807 */ /* 0x000fd20000000000 */
.L_x_7685:
[----:B------:R-:W-:Y:S05]  /*30f0*/  BSYNC B0 ;  /* 0x0000000000007941 */ /* 0x000fea0003800000 */
.L_x_7683:
[----:B------:R-:W-:-:S04]  /*3100*/  LOP3.LUT R3, R7, 0x80000000, RZ, 0xc0, !PT ;  /* 0x8000000007037812 */ /* 0x000fc800078ec0ff */
[----:B------:R-:W-:-:S04]  /*3110*/  SHF.R.U32.HI R3, RZ, 0x18, R3 ;  /* 0x00000018ff037819 */ /* 0x000fc80000011603 */
[----:B------:R-:W-:-:S05]  /*3120*/  LOP3.LUT R3, R0, R3, RZ, 0xfc, !PT ;  /* 0x0000000300037212 */ /* 0x000fca00078efcff */
[----:B------:R1:W-:Y:S01]  /*3130*/  STG.E.U8 desc[UR36][R16.64], R3 ;  /* 0x0000000310007986 */ /* 0x0003e2000c101124 */
[----:B------:R-:W-:Y:S05]  /*3140*/  BRA `(.L_x_7669) ;  /* 0x0000000400ec7947 */ /* 0x000fea0003800000 */
.L_x_7679:
[----:B------:R-:W-:Y:S01]  /*3150*/  UMOV UR4, 0xf0000000 ;  /* 0xf000000000047882 */ /* 0x000fe20000000000 */
[----:B------:R-:W-:Y:S01]  /*3160*/  UMOV UR5, 0x380fffff ;  /* 0x380fffff00057882 */ /* 0x000fe20000000000 */
[----:B------:R-:W0:Y:S01]  /*3170*/  F2F.F32.F64 R0, R4 ;  /* 0x0000000400007310 */ /* 0x000e220000301000 */
[----:B------:R-:W-:-:S14]  /*3180*/  DSETP.GEU.AND P0, PT, |R4|, UR4, PT ;  /* 0x0000000404007e2a */ /* 0x000fdc000bf0e200 */
[----:B0-----:R-:W-:-:S05]  /*3190*/  @!P0 FMUL R0, R0, 1.175494350822287508e-38 ;  /* 0x0080000000008820 */ /* 0x001fca0000400000 */
[----:B------:R-:W-:-:S05]  /*31a0*/  F2FP.BF16.F32.PACK_AB R0, RZ, R0 ;  /* 0x00000000ff00723e */ /* 0x000fca00000010ff */
[----:B------:R2:W-:Y:S01]  /*31b0*/  STG.E.U16 desc[UR36][R16.64], R0 ;  /* 0x0000000010007986 */ /* 0x0005e2000c101524 */
[----:B------:R-:W-:Y:S05]  /*31c0*/  BRA `(.L_x_7669) ;  /* 0x0000000400cc7947 */ /* 0x000fea0003800000 */
.L_x_7676:
        /* <DEDUP_REMOVED lines=8> */
[----:B------:R-:W0:Y:S02]  /*3250*/  F2I.U32.F64.TRUNC R5, R4 ;  /* 0x0000000400057311 */ /* 0x000e24000030d000 */
[----:B0-----:R0:W-:Y:S01]  /*3260*/  STG.E.U16 desc[UR36][R16.64], R5 ;  /* 0x0000000510007986 */ /* 0x0011e2000c101524 */
[----:B------:R-:W-:Y:S05]  /*3270*/  BRA `(.L_x_7669) ;  /* 0x0000000400a07947 */ /* 0x000fea0003800000 */
.L_x_7688:
[----:B------:R-:W-:Y:S01]  /*3280*/  UMOV UR4, 0xf0000000 ;  /* 0xf000000000047882 */ /* 0x000fe20000000000 */
[----:B------:R-:W-:Y:S01]  /*3290*/  UMOV UR5, 0x380fffff ;  /* 0x380fffff00057882 */ /* 0x000fe20000000000 */
[----:B------:R-:W0:Y:S01]  /*32a0*/  F2F.F32.F64 R7, R4 ;  /* 0x0000000400077310 */ /* 0x000e220000301000 */
[----:B------:R-:W-:Y:S01]  /*32b0*/  DSETP.GEU.AND P0, PT, |R4|, UR4, PT ;  /* 0x0000000404007e2a */ /* 0x000fe2000bf0e200 */
[----:B------:R-:W-:Y:S01]  /*32c0*/  BSSY B0, `(.L_x_7689) ;  /* 0x0000015000007945 */ /* 0x000fe20003800000 */
[----:B------:R-:W-:-:S12]  /*32d0*/  IMAD.MOV.U32 R8, RZ, RZ, 0x80 ;  /* 0x00000080ff087424 */ /* 0x000fd800078e00ff */
[----:B0-----:R-:W-:-:S05]  /*32e0*/  @!P0 FMUL R7, R7, 1.175494350822287508e-38 ;  /* 0x0080000007078820 */ /* 0x001fca0000400000 */
        /* <DEDUP_REMOVED lines=14> */
.L_x_7691:
[----:B------:R-:W-:-:S04]  /*33d0*/  LOP3.LUT R3, R7, 0x80000000, RZ, 0xc0, !PT ;  /* 0x8000000007037812 */ /* 0x000fc800078ec0ff */
[----:B------:R-:W-:-:S04]  /*33e0*/  SHF.R.U32.HI R3, RZ, 0x18, R3 ;  /* 0x00000018ff037819 */ /* 0x000fc80000011603 */
[----:B------:R-:W-:-:S04]  /*33f0*/  LOP3.LUT R0, R0, R3, RZ, 0xfc, !PT ;  /* 0x0000000300007212 */ /* 0x000fc800078efcff */
[----:B------:R-:W-:-:S07]  /*3400*/  PRMT R8, R0, 0x7610, R8 ;  /* 0x0000761000087816 */ /* 0x000fce0000000008 */
.L_x_7690:
[----:B------:R-:W-:Y:S05]  /*3410*/  BSYNC B0 ;  /* 0x0000000000007941 */ /* 0x000fea0003800000 */
.L_x_7689:
[----:B------:R0:W-:Y:S01]  /*3420*/  STG.E.U8 desc[UR36][R16.64], R8 ;  /* 0x0000000810007986 */ /* 0x0001e2000c101124 */
[----:B------:R-:W-:Y:S05]  /*3430*/  BRA `(.L_x_7669) ;  /* 0x0000000400307947 */ /* 0x000fea0003800000 */
.L_x_7687:
        /* <DEDUP_REMOVED lines=21> */
.L_x_7694:
[----:B------:R-:W-:-:S04]  /*3590*/  LOP3.LUT R3, R7, 0x80000000, RZ, 0xc0, !PT ;  /* 0x8000000007037812 */ /* 0x000fc800078ec0ff */
[----:B------:R-:W-:-:S04]  /*35a0*/  SHF.R.U32.HI R3, RZ, 0x18, R3 ;  /* 0x00000018ff037819 */ /* 0x000fc80000011603 */
[----:B------:R-:W-:-:S04]  /*35b0*/  LOP3.LUT R0, R0, R3, RZ, 0xfc, !PT ;  /* 0x0000000300007212 */ /* 0x000fc800078efcff */
[----:B------:R-:W-:-:S07]  /*35c0*/  PRMT R8, R0, 0x7610, R8 ;  /* 0x0000761000087816 */ /* 0x000fce0000000008 */
.L_x_7693:
[----:B------:R-:W-:Y:S05]  /*35d0*/  BSYNC B0 ;  /* 0x0000000000007941 */ /* 0x000fea0003800000 */
.L_x_7692:
[----:B------:R0:W-:Y:S01]  /*35e0*/  STG.E.U8 desc[UR36][R16.64], R8 ;  /* 0x0000000810007986 */ /* 0x0001e2000c101124 */
[----:B------:R-:W-:Y:S05]  /*35f0*/  BRA `(.L_x_7669) ;  /* 0x0000000000c07947 */ /* 0x000fea0003800000 */
.L_x_7686:
        /* <DEDUP_REMOVED lines=26> */
.L_x_7668:
        /* <DEDUP_REMOVED lines=16> */
.L_x_7697:
[----:B------:R-:W-:Y:S05]  /*38a0*/  BRA `(.L_x_7669) ;  /* 0x0000000000147947 */ /* 0x000fea0003800000 */
.L_x_7696:
[----:B------:R-:W0:Y:S02]  /*38b0*/  F2I.U64.F64.TRUNC R4, R4 ;  /* 0x0000000400047311 */ /* 0x000e24000030d800 */
[----:B0-----:R0:W-:Y:S01]  /*38c0*/  STG.E.64 desc[UR36][R16.64], R4 ;  /* 0x0000000410007986 */ /* 0x0011e2000c101b24 */
[----:B------:R-:W-:Y:S05]  /*38d0*/  BRA `(.L_x_7669) ;  /* 0x0000000000087947 */ /* 0x000fea0003800000 */
.L_x_7695:
[----:B------:R-:W0:Y:S02]  /*38e0*/  F2I.U32.F64.TRUNC R5, R4 ;  /* 0x0000000400057311 */ /* 0x000e24000030d000 */
[----:B0-----:R0:W-:Y:S02]  /*38f0*/  STG.E desc[UR36][R16.64], R5 ;  /* 0x0000000510007986 */ /* 0x0011e4000c101924 */
.L_x_7669:
[----:B------:R-:W-:-:S04]  /*3900*/  IMAD R2, R2, 0x200, R23 ;  /* 0x0000020002027824 */ /* 0x000fc800078e0217 */
[----:B------:R-:W-:-:S07]  /*3910*/  VIADD R19, R2, 0x80 ;  /* 0x0000008002137836 */ /* 0x000fce0000000000 */
.L_x_7621:
[----:B------:R-:W-:Y:S05]  /*3920*/  BSYNC B6 ;  /* 0x0000000000067941 */ /* 0x000fea0003800000 */
.L_x_7620:
[----:B------:R-:W-:Y:S01]  /*3930*/  ULDC UR4, c[0x0][0x210] ;  /* 0x0000840000047ab9 */ /* 0x000fe20000000800 */
[----:B------:R-:W-:Y:S01]  /*3940*/  BSSY B6, `(.L_x_7698) ;  /* 0x0000385000067945 */ /* 0x000fe20003800000 */
[----:B------:R-:W-:-:S13]  /*3950*/  ISETP.GE.AND P0, PT, R19, UR4, PT ;  /* 0x0000000413007c0c */ /* 0x000fda000bf06270 */
[----:B------:R-:W-:Y:S05]  /*3960*/  @P0 BRA `(.L_x_7699) ;  /* 0x0000003800080947 */ /* 0x000fea0003800000 */
[----:B0--3--:R-:W0:Y:S01]  /*3970*/  LDC R6, c[0x0][0x218] ;  /* 0x00008600ff067b82 */ /* 0x009e220000000800 */
[----:B--2---:R-:W-:Y:S02]  /*3980*/  IMAD.MOV.U32 R0, RZ, RZ, RZ ;  /* 0x000000ffff007224 */ /* 0x004fe400078e00ff */
[----:B-1--4-:R-:W-:Y:S01]  /*3990*/  IMAD.MOV.U32 R16, RZ, RZ, RZ ;  /* 0x000000ffff107224 */ /* 0x012fe200078e00ff */
        /* <DEDUP_REMOVED lines=300> */
.L_x_7700:
        /* <DEDUP_REMOVED lines=21> */
.L_x_7704:
[----:B------:R-:W2:Y:S02]  /*4db0*/  LDG.E.U8 R2, desc[UR36][R2.64] ;  /* 0x0000002402027981 */ /* 0x000ea4000c1e1100 */
[----:B--2---:R0:W1:Y:S01]  /*4dc0*/  I2F.F64.U16 R22, R2 ;  /* 0x0000000200167312 */ /* 0x0040620000101800 */
[----:B------:R-:W-:Y:S05]  /*4dd0*/  BRA `(.L_x_7706) ;  /* 0x0000000c00707947 */ /* 0x000fea0003800000 */
.L_x_7703:
        /* <DEDUP_REMOVED lines=9> */
.L_x_7708:
[----:B------:R-:W2:Y:S02]  /*4e70*/  LDG.E R2, desc[UR36][R2.64] ;  /* 0x0000002402027981 */ /* 0x000ea4000c1e1900 */
[----:B--2---:R0:W1:Y:S01]  /*4e80*/  I2F.F64 R22, R2 ;  /* 0x0000000200167312 */ /* 0x0040620000201c00 */
[----:B------:R-:W-:Y:S05]  /*4e90*/  BRA `(.L_x_7706) ;  /* 0x0000000c00407947 */ /* 0x000fea0003800000 */
.L_x_7707:
[----:B------:R-:W2:Y:S02]  /*4ea0*/  LDG.E.U16 R2, desc[UR36][R2.64] ;  /* 0x0000002402027981 */ /* 0x000ea4000c1e1500 */
[----:B--2---:R0:W1:Y:S01]  /*4eb0*/  I2F.F64.S16 R22, R2 ;  /* 0x0000000200167312 */ /* 0x0040620000101c00 */
[----:B------:R-:W-:Y:S05]  /*4ec0*/  BRA `(.L_x_7706) ;  /* 0x0000000c00347947 */ /* 0x000fea0003800000 */
.L_x_7702:
        /* <DEDUP_REMOVED lines=8> */
[----:B------:R-:W2:Y:S01]  /*4f50*/  F2F.F64.F32 R22, R22 ;  /* 0x0000001600167310 */ /* 0x000ea20000201800 */
[----:B------:R-:W-:Y:S05]  /*4f60*/  BRA `(.L_x_7706) ;  /* 0x0000000c000c7947 */ /* 0x000fea0003800000 */
.L_x_7710:
[----:B------:R-:W2:Y:S02]  /*4f70*/  LDG.E.U16 R0, desc[UR36][R2.64] ;  /* 0x0000002402007981 */ /* 0x000ea4000c1e1500 */
[----:B--2---:R-:W-:-:S05]  /*4f80*/  HADD2.F32 R0, -RZ, R0.H0_H0 ;  /* 0x20000000ff007230 */ /* 0x004fca0000004100 */
[----:B------:R-:W-:-:S04]  /*4f90*/  FMUL.FTZ R0, R0, 1 ;  /* 0x3f80000000007820 */ /* 0x000fc80000410000 */
[----:B------:R0:W1:Y:S01]  /*4fa0*/  F2F.F64.F32 R22, R0 ;  /* 0x0000000000167310 */ /* 0x0000620000201800 */
[----:B------:R-:W-:Y:S05]  /*4fb0*/  BRA `(.L_x_7706) ;  /* 0x0000000800f87947 */ /* 0x000fea0003800000 */
.L_x_7709:
        /* <DEDUP_REMOVED lines=10> */
.L_x_7712:
[----:B------:R-:W2:Y:S02]  /*5060*/  LDG.E.U16 R2, desc[UR36][R2.64] ;  /* 0x0000002402027981 */ /* 0x000ea4000c1e1500 */
[----:B--2---:R-:W-:-:S05]  /*5070*/  HADD2.F32 R0, -RZ, R2.H0_H0 ;  /* 0x20000002ff007230 */ /* 0x004fca0000004100 */
[----:B------:R-:W-:-:S04]  /*5080*/  FMUL.FTZ R0, R0, 1 ;  /* 0x3f80000000007820 */ /* 0x000fc80000410000 */
[----:B------:R3:W4:Y:S01]  /*5090*/  F2F.F64.F32 R22, R0 ;  /* 0x0000000000167310 */ /* 0x0007220000201800 */
[----:B------:R-:W-:Y:S05]  /*50a0*/  BRA `(.L_x_7706) ;  /* 0x0000000800bc7947 */ /* 0x000fea0003800000 */
.L_x_7711:
[----:B------:R0:W5:Y:S01]  /*50b0*/  LDG.E.64 R22, desc[UR36][R2.64] ;  /* 0x0000002402167981 */ /* 0x000162000c1e1b00 */
[----:B------:R-:W-:Y:S05]  /*50c0*/  BRA `(.L_x_7706) ;  /* 0x0000000800b47947 */ /* 0x000fea0003800000 */
.L_x_7701:
        /* <DEDUP_REMOVED lines=13> */
.L_x_7715:
[----:B------:R0:W5:Y:S01]  /*51a0*/  LDG.E.64 R22, desc[UR36][R2.64] ;  /* 0x0000002402167981 */ /* 0x000162000c1e1b00 */
[----:B------:R-:W-:Y:S05]  /*51b0*/  BRA `(.L_x_7706) ;  /* 0x0000000800787947 */ /* 0x000fea0003800000 */
.L_x_7714:
        /* <DEDUP_REMOVED lines=28> */
.L_x_7717:
        /* <DEDUP_REMOVED lines=11> */
[----:B------:R-:W-:-:S05]  /*5430*/  LOP3.LUT R4, R4, 0x80000000, R5, 0xf8, !PT ;  /* 0x8000000004047812 */ /* 0x000fca00078ef805 */
[----:B------:R-:W-:-:S04]  /*5440*/  FMUL.FTZ R4, R4, 1 ;  /* 0x3f80000004047820 */ /* 0x000fc80000410000 */
[----:B------:R0:W1:Y:S01]  /*5450*/  F2F.F64.F32 R22, R4 ;  /* 0x0000000400167310 */ /* 0x0000620000201800 */
[----:B------:R-:W-:Y:S05]  /*5460*/  BRA `(.L_x_7706) ;  /* 0x0000000400cc7947 */ /* 0x000fea0003800000 */
.L_x_7716:
[----:B------:R-:W2:Y:S02]  /*5470*/  LDG.E.U16 R0, desc[UR36][R2.64] ;  /* 0x0000002402007981 */ /* 0x000ea4000c1e1500 */
[----:B--2---:R-:W-:-:S04]  /*5480*/  IMAD.U32 R0, R0, 0x10000, RZ ;  /* 0x0001000000007824 */ /* 0x004fc800078e00ff */
[----:B------:R-:W-:-:S04]  /*5490*/  FMUL.FTZ R0, R0, 1 ;  /* 0x3f80000000007820 */ /* 0x000fc80000410000 */
[----:B------:R0:W1:Y:S01]  /*54a0*/  F2F.F64.F32 R22, R0 ;  /* 0x0000000000167310 */ /* 0x0000620000201800 */
[----:B------:R-:W-:Y:S05]  /*54b0*/  BRA `(.L_x_7706) ;  /* 0x0000000400b87947 */ /* 0x000fea0003800000 */
.L_x_7713:
        /* <DEDUP_REMOVED lines=11> */
.L_x_7720:
        /* <DEDUP_REMOVED lines=21> */
.L_x_7724:
[----:B------:R-:W-:Y:S05]  /*56c0*/  BSYNC B1 ;  /* 0x0000000000017941 */ /* 0x000fea0003800000 */
.L_x_7723:
[----:B------:R-:W-:Y:S01]  /*56d0*/  LEA R3, R0, 0x3b800000, 0x17 ;  /* 0x3b80000000037811 */ /* 0x000fe200078eb8ff */
[----:B------:R-:W-:-:S05]  /*56e0*/  IMAD.SHL.U32 R0, R2, 0x100000, RZ ;  /* 0x0010000002007824 */ /* 0x000fca00078e00ff */
[----:B------:R-:W-:-:S07]  /*56f0*/  LOP3.LUT R0, R3, R0, R4, 0xfe, !PT ;  /* 0x0000000003007212 */ /* 0x000fce00078efe04 */
.L_x_7722:
[----:B------:R-:W-:Y:S05]  /*5700*/  BSYNC B0 ;  /* 0x0000000000007941 */ /* 0x000fea0003800000 */
.L_x_7721:
[----:B------:R-:W-:-:S04]  /*5710*/  FMUL.FTZ R0, R0, 1 ;  /* 0x3f80000000007820 */ /* 0x000fc80000410000 */
[----:B------:R0:W1:Y:S01]  /*5720*/  F2F.F64.F32 R22, R0 ;  /* 0x0000000000167310 */ /* 0x0000620000201800 */
[----:B------:R-:W-:Y:S05]  /*5730*/  BRA `(.L_x_7706) ;  /* 0x0000000400187947 */ /* 0x000fea0003800000 */
.L_x_7719:
        /* <DEDUP_REMOVED lines=21> */
.L_x_7728:
[----:B------:R-:W-:Y:S05]  /*5890*/  BSYNC B1 ;  /* 0x0000000000017941 */ /* 0x000fea0003800000 */
.L_x_7727:
[----:B------:R-:W-:Y:S01]  /*58a0*/  LEA R3, R0, 0x37800000, 0x17 ;  /* 0x3780000000037811 */ /* 0x000fe200078eb8ff */
[----:B------:R-:W-:-:S05]  /*58b0*/  IMAD.SHL.U32 R0, R2, 0x200000, RZ ;  /* 0x0020000002007824 */ /* 0x000fca00078e00ff */
[----:B------:R-:W-:-:S07]  /*58c0*/  LOP3.LUT R0, R3, R0, R4, 0xfe, !PT ;  /* 0x0000000003007212 */ /* 0x000fce00078efe04 */
.L_x_7726:
[----:B------:R-:W-:Y:S05]  /*58d0*/  BSYNC B0 ;  /* 0x0000000000007941 */ /* 0x000fea0003800000 */
.L_x_7725:
[----:B------:R-:W-:-:S04]  /*58e0*/  FMUL.FTZ R0, R0, 1 ;  /* 0x3f80000000007820 */ /* 0x000fc80000410000 */
[----:B------:R0:W1:Y:S01]  /*58f0*/  F2F.F64.F32 R22, R0 ;  /* 0x0000000000167310 */ /* 0x0000620000201800 */
[----:B------:R-:W-:Y:S05]  /*5900*/  BRA `(.L_x_7706) ;  /* 0x0000000000a47947 */ /* 0x000fea0003800000 */
.L_x_7718:
        /* <DEDUP_REMOVED lines=14> */
.L_x_7732:
[----:B------:R-:W-:Y:S05]  /*59f0*/  BSYNC B0 ;  /* 0x0000000000007941 */ /* 0x000fea0003800000 */
.L_x_7731:
[----:B------:R-:W-:-:S04]  /*5a00*/  FMUL.FTZ R0, R0, 1 ;  /* 0x3f80000000007820 */ /* 0x000fc80000410000 */
[----:B------:R0:W1:Y:S01]  /*5a10*/  F2F.F64.F32 R22, R0 ;  /* 0x0000000000167310 */ /* 0x0000620000201800 */
[----:B------:R-:W-:Y:S05]  /*5a20*/  BRA `(.L_x_7706) ;  /* 0x00000000005c7947 */ /* 0x000fea0003800000 */
.L_x_7705:
        /* <DEDUP_REMOVED lines=16> */
.L_x_7733:
[----:B------:R-:W-:Y:S01]  /*5b30*/  CS2R R22, SRZ ;  /* 0x0000000000167805 */ /* 0x000fe2000001ff00 */
[----:B------:R-:W-:Y:S06]  /*5b40*/  BRA `(.L_x_7706) ;  /* 0x0000000000147947 */ /* 0x000fec0003800000 */
.L_x_7730:
[----:B------:R-:W2:Y:S02]  /*5b50*/  LDG.E.64 R22, desc[UR36][R2.64] ;  /* 0x0000002402167981 */ /* 0x000ea4000c1e1b00 */
[----:B--2---:R-:W0:Y:S01]  /*5b60*/  I2F.F64.U64 R22, R22 ;  /* 0x0000001600167312 */ /* 0x004e220000301800 */
[----:B------:R-:W-:Y:S05]  /*5b70*/  BRA `(.L_x_7706) ;  /* 0x0000000000087947 */ /* 0x000fea0003800000 */
.L_x_7729:
[----:B------:R-:W2:Y:S02]  /*5b80*/  LDG.E R2, desc[UR36][R2.64] ;  /* 0x0000002402027981 */ /* 0x000ea4000c1e1900 */
[----:B--2---:R0:W1:Y:S02]  /*5b90*/  I2F.F64.U32 R22, R2 ;  /* 0x0000000200167312 */ /* 0x0040640000201800 */
.L_x_7706:
[----:B012-45:R-:W-:Y:S01]  /*5ba0*/  DADD R6, -RZ, |R22| ;  /* 0x00000000ff067229 */ /* 0x037fe20000000516 */
[----:B------:R-:W-:Y:S01]  /*5bb0*/  BSSY B0, `(.L_x_7734) ;  /* 0x0000003000007945 */ /* 0x000fe20003800000 */
[----:B---3--:R-:W-:-:S09]  /*5bc0*/  MOV R0, 0x5be0 ;  /* 0x00005be000007802 */ /* 0x008fd20000000f00 */
[----:B------:R-:W-:Y:S05]  /*5bd0*/  CALL.REL.NOINC `($_ZN2at6native18elementwise_kernelILi128ELi4EZNS0_15gpu_kernel_implIZNS0_50_GLOBAL__N__2680c7bb_12_PowKernel_cu_7dd49032_316829pow_tensor_scalar_kernel_implIddEEvRNS_18TensorIteratorBaseET0_EUldE2_EEvS6_RKT_EUliE_EEviT1_$__internal_accurate_pow) ;  /* 0x0000008400a07944 */ /* 0x000fea0003c00000 */
[----:B------:R-:W-:Y:S05]  /*5be0*/  BSYNC B0 ;  /* 0x0000000000007941 */ /* 0x000fea0003800000 */
.L_x_7734:
[----:B------:R-:W0:Y:S01]  /*5bf0*/  LDC.64 R2, c[0x0][0x420] ;  /* 0x00010800ff027b82 */ /* 0x000e220000000a00 */
[----:B------:R-:W-:Y:S01]  /*5c00*/  DSETP.NEU.AND P0, PT, R22, RZ, PT ;  /* 0x000000ff1600722a */ /* 0x000fe20003f0d000 */
[----:B------:R-:W-:Y:S01]  /*5c10*/  BSSY B0, `(.L_x_7735) ;  /* 0x0000022000007945 */ /* 0x000fe20003800000 */
[----:B0-----:R-:W-:-:S04]  /*5c20*/  LOP3.LUT R0, R3, 0x7ff00000, RZ, 0xc0, !PT ;  /* 0x7ff0000003007812 */ /* 0x001fc800078ec0ff */
[----:B------:R-:W-:-:S04]  /*5c30*/  LEA.HI R5, R0, 0xfffffc0c, RZ, 0xc ;  /* 0xfffffc0c00057811 */ /* 0x000fc800078f60ff */
[CC--:B------:R-:W-:Y:S02]  /*5c40*/  SHF.L.U64.HI R0, R2.reuse, R5.reuse, R3 ;  /* 0x0000000502007219 */ /* 0x0c0fe40000010203 */
[----:B------:R-:W-:Y:S02]  /*5c50*/  SHF.L.U32 R2, R2, R5, RZ ;  /* 0x0000000502027219 */ /* 0x000fe400000006ff */
[----:B------:R-:W-:Y:S05]  /*5c60*/  @!P0 BRA `(.L_x_7736) ;  /* 0x0000000000508947 */ /* 0x000fea0003800000 */
[----:B------:R-:W-:Y:S01]  /*5c70*/  IMAD.MOV.U32 R4, RZ, RZ, R12 ;  /* 0x000000ffff047224 */ /* 0x000fe200078e000c */
[----:B------:R-:W-:Y:S01]  /*5c80*/  ISETP.GT.AND P1, PT, R23, -0x1, PT ;  /* 0xffffffff1700780c */ /* 0x000fe20003f24270 */
[----:B------:R-:W-:Y:S01]  /*5c90*/  IMAD.MOV.U32 R5, RZ, RZ, R13 ;  /* 0x000000ffff057224 */ /* 0x000fe200078e000d */
[----:B------:R-:W-:-:S04]  /*5ca0*/  ISETP.NE.U32.AND P0, PT, R2, RZ, PT ;  /* 0x000000ff0200720c */ /* 0x000fc80003f05070 */
[----:B------:R-:W-:Y:S01]  /*5cb0*/  ISETP.NE.AND.EX P0, PT, R0, -0x80000000, PT, P0 ;  /* 0x800000000000780c */ /* 0x000fe20003f05300 */
[----:B------:R-:W-:-:S03]  /*5cc0*/  DADD R6, -RZ, -R4 ;  /* 0x00000000ff067229 */ /* 0x000fc60000000904 */
[----:B------:R-:W-:Y:S02]  /*5cd0*/  ISETP.LT.AND P2, PT, R23, RZ, !P0 ;  /* 0x000000ff1700720c */ /* 0x000fe40004741270 */
[----:B------:R-:W-:-:S05]  /*5ce0*/  PLOP3.LUT P0, PT, P0, PT, PT, 0x8, 0x0 ;  /* 0x000000000000781c */ /* 0x000fca000070e170 */
[----:B------:R-:W-:Y:S02]  /*5cf0*/  FSEL R0, R6, R4, P2 ;  /* 0x0000000406007208 */ /* 0x000fe40001000000 */
[----:B------:R-:W-:Y:S01]  /*5d00*/  FSEL R7, R7, R5, P2 ;  /* 0x0000000507077208 */ /* 0x000fe20001000000 */
[----:B------:R-:W-:Y:S06]  /*5d10*/  @P1 BRA `(.L_x_7737) ;  /* 0x0000000000441947 */ /* 0x000fec0003800000 */
        /* <DEDUP_REMOVED lines=9> */
.L_x_7736:
[----:B------:R-:W0:Y:S01]  /*5db0*/  LDC.64 R4, c[0x0][0x420] ;  /* 0x00010800ff047b82 */ /* 0x000e220000000a00 */
[----:B------:R-:W-:Y:S02]  /*5dc0*/  ISETP.GE.AND P1, PT, R3, RZ, PT ;  /* 0x000000ff0300720c */ /* 0x000fe40003f26270 */
[----:B------:R-:W-:Y:S01]  /*5dd0*/  ISETP.EQ.U32.AND P2, PT, R2, RZ, PT ;  /* 0x000000ff0200720c */ /* 0x000fe20003f42070 */
[----:B0-----:R-:W-:Y:S01]  /*5de0*/  DSETP.NEU.AND P0, PT, |R4|, 0.5, PT ;  /* 0x3fe000000400742a */ /* 0x001fe20003f0d200 */
[----:B------:R-:W-:-:S05]  /*5df0*/  IMAD.MOV.U32 R4, RZ, RZ, RZ ;  /* 0x000000ffff047224 */ /* 0x000fca00078e00ff */
[----:B------:R-:W-:-:S04]  /*5e00*/  ISETP.EQ.AND.EX P0, PT, R0, -0x80000000, P0, P2 ;  /* 0x800000000000780c */ /* 0x000fc80000702320 */
[----:B------:R-:W-:-:S04]  /*5e10*/  SEL R5, R23, RZ, P0 ;  /* 0x000000ff17057207 */ /* 0x000fc80000000000 */
[----:B------:R-:W-:-:S07]  /*5e20*/  @!P1 LOP3.LUT R5, R5, 0x7ff00000, RZ, 0xfc, !PT ;  /* 0x7ff0000005059812 */ /* 0x000fce00078efcff */
.L_x_7737:
[----:B------:R-:W-:Y:S05]  /*5e30*/  BSYNC B0 ;  /* 0x0000000000007941 */ /* 0x000fea0003800000 */
.L_x_7735:
        /* <DEDUP_REMOVED lines=19> */
.L_x_7741:
        /* <DEDUP_REMOVED lines=10> */
.L_x_7740:
[----:B------:R-:W-:-:S11]  /*6010*/  DADD R4, R22, R8 ;  /* 0x0000000016047229 */ /* 0x000fd60000000008 */
.L_x_7739:
[----:B------:R-:W-:Y:S05]  /*6020*/  BSYNC B0 ;  /* 0x0000000000007941 */ /* 0x000fea0003800000 */
.L_x_7738:
        /* <DEDUP_REMOVED lines=19> */
.L_x_7745:
[----:B------:R-:W0:Y:S02]  /*6160*/  F2I.S64.F64.TRUNC R4, R4 ;  /* 0x0000000400047311 */ /* 0x000e24000030d900 */
[----:B0-----:R-:W-:-:S05]  /*6170*/  IMAD.MOV.U32 R3, RZ, RZ, R4 ;  /* 0x000000ffff037224 */ /* 0x001fca00078e0004 */
[----:B------:R0:W-:Y:S01]  /*6180*/  STG.E.U8 desc[UR36][R16.64], R3 ;  /* 0x0000000310007986 */ /* 0x0001e2000c101124 */
[----:B------:R-:W-:Y:S05]  /*6190*/  BRA `(.L_x_7747) ;  /* 0x0000000c00f87947 */ /* 0x000fea0003800000 */
.L_x_7744:
        /* <DEDUP_REMOVED lines=9> */
.L_x_7749:
[----:B------:R-:W0:Y:S02]  /*6230*/  F2I.F64.TRUNC R5, R4 ;  /* 0x0000000400057311 */ /* 0x000e24000030d100 */
[----:B0-----:R0:W-:Y:S01]  /*6240*/  STG.E desc[UR36][R16.64], R5 ;  /* 0x0000000510007986 */ /* 0x0011e2000c101924 */
[----:B------:R-:W-:Y:S05]  /*6250*/  BRA `(.L_x_7747) ;  /* 0x0000000c00c87947 */ /* 0x000fea0003800000 */
.L_x_7748:
[----:B------:R-:W0:Y:S02]  /*6260*/  F2I.F64.TRUNC R5, R4 ;  /* 0x0000000400057311 */ /* 0x000e24000030d100 */
[----:B0-----:R0:W-:Y:S01]  /*6270*/  STG.E.U16 desc[UR36][R16.64], R5 ;  /* 0x0000000510007986 */ /* 0x0011e2000c101524 */
[----:B------:R-:W-:Y:S05]  /*6280*/  BRA `(.L_x_7747) ;  /* 0x0000000c00bc7947 */ /* 0x000fea0003800000 */
.L_x_7743:
        /* <DEDUP_REMOVED lines=13> */
.L_x_7751:
        /* <DEDUP_REMOVED lines=8> */
.L_x_7750:
        /* <DEDUP_REMOVED lines=14> */
.L_x_7753:
        /* <DEDUP_REMOVED lines=9> */
.L_x_7752:
[----:B------:R0:W-:Y:S01]  /*6550*/  STG.E.64 desc[UR36][R16.64], R4 ;  /* 0x0000000410007986 */ /* 0x0001e2000c101b24 */
[----:B------:R-:W-:Y:S05]  /*6560*/  BRA `(.L_x_7747) ;  /* 0x0000000c00047947 */ /* 0x000fea0003800000 */
.L_x_7742:
        /* <DEDUP_REMOVED lines=12> */
.L_x_7756:
[----:B------:R-:W-:-:S05]  /*6630*/  CS2R R6, SRZ ;  /* 0x0000000000067805 */ /* 0x000fca000001ff00 */
[----:B------:R0:W-:Y:S01]  /*6640*/  STG.E.128 desc[UR36][R16.64], R4 ;  /* 0x0000000410007986 */ /* 0x0001e2000c101d24 */
[----:B------:R-:W-:Y:S05]  /*6650*/  BRA `(.L_x_7747) ;  /* 0x0000000800c87947 */ /* 0x000fea0003800000 */
.L_x_7755:
        /* <DEDUP_REMOVED lines=25> */
.L_x_7760:
[----:B------:R-:W-:Y:S05]  /*67f0*/  BSYNC B0 ;  /* 0x0000000000007941 */ /* 0x000fea0003800000 */
.L_x_7759:
[----:B------:R-:W-:-:S05]  /*6800*/  LOP3.LUT R3, R0, R3, RZ, 0xfc, !PT ;  /* 0x0000000300037212 */ /* 0x000fca00078efcff */
[----:B------:R0:W-:Y:S01]  /*6810*/  STG.E.U8 desc[UR36][R16.64], R3 ;  /* 0x0000000310007986 */ /* 0x0001e2000c101124 */
[----:B------:R-:W-:Y:S05]  /*6820*/  BRA `(.L_x_7747) ;  /* 0x0000000800547947 */ /* 0x000fea0003800000 */
.L_x_7758:
        /* <DEDUP_REMOVED lines=17> */
.L_x_7762:
[----:B------:R-:W-:Y:S01]  /*6940*/  IMAD.MOV.U32 R0, RZ, RZ, 0x7f ;  /* 0x0000007fff007424 */ /* 0x000fe200078e00ff */
[----:B------:R-:W-:-:S04]  /*6950*/  ISETP.GT.U32.AND P0, PT, R2, 0x7f800000, PT ;  /* 0x7f8000000200780c */ /* 0x000fc80003f04070 */
[----:B------:R-:W-:-:S09]  /*6960*/  SEL R0, R0, 0x7c, P0 ;  /* 0x0000007c00007807 */ /* 0x000fd20000000000 */
.L_x_7763:
[----:B------:R-:W-:Y:S05]  /*6970*/  BSYNC B0 ;  /* 0x0000000000007941 */ /* 0x000fea0003800000 */
.L_x_7761:
[----:B------:R-:W-:-:S04]  /*6980*/  LOP3.LUT R2, R3, 0x80000000, RZ, 0xc0, !PT ;  /* 0x8000000003027812 */ /* 0x000fc800078ec0ff */
[----:B------:R-:W-:-:S04]  /*6990*/  SHF.R.U32.HI R3, RZ, 0x18, R2 ;  /* 0x00000018ff037819 */ /* 0x000fc80000011602 */
[----:B------:R-:W-:-:S05]  /*69a0*/  LOP3.LUT R3, R0, R3, RZ, 0xfc, !PT ;  /* 0x0000000300037212 */ /* 0x000fca00078efcff */
[----:B------:R0:W-:Y:S01]  /*69b0*/  STG.E.U8 desc[UR36][R16.64], R3 ;  /* 0x0000000310007986 */ /* 0x0001e2000c101124 */
[----:B------:R-:W-:Y:S05]  /*69c0*/  BRA `(.L_x_7747) ;  /* 0x0000000400ec7947 */ /* 0x000fea0003800000 */
.L_x_7757:
        /* <DEDUP_REMOVED lines=8> */
.L_x_7754:
        /* <DEDUP_REMOVED lines=11> */
.L_x_7766:
        /* <DEDUP_REMOVED lines=21> */
.L_x_7769:
[----:B------:R-:W-:-:S04]  /*6c50*/  LOP3.LUT R2, R3, 0x80000000, RZ, 0xc0, !PT ;  /* 0x8000000003027812 */ /* 0x000fc800078ec0ff */
[----:B------:R-:W-:-:S04]  /*6c60*/  SHF.R.U32.HI R3, RZ, 0x18, R2 ;  /* 0x00000018ff037819 */ /* 0x000fc80000011602 */
[----:B------:R-:W-:-:S04]  /*6c70*/  LOP3.LUT R0, R0, R3, RZ, 0xfc, !PT ;  /* 0x0000000300007212 */ /* 0x000fc800078efcff */
[----:B------:R-:W-:-:S07]  /*6c80*/  PRMT R8, R0, 0x7610, R8 ;  /* 0x0000761000087816 */ /* 0x000fce0000000008 */
.L_x_7768:
[----:B------:R-:W-:Y:S05]  /*6c90*/  BSYNC B0 ;  /* 0x0000000000007941 */ /* 0x000fea0003800000 */
.L_x_7767:
[----:B------:R3:W-:Y:S01]  /*6ca0*/  STG.E.U8 desc[UR36][R16.64], R8 ;  /* 0x0000000810007986 */ /* 0x0007e2000c101124 */
[----:B------:R-:W-:Y:S05]  /*6cb0*/  BRA `(.L_x_7747) ;  /* 0x0000000400307947 */ /* 0x000fea0003800000 */
.L_x_7765:
        /* <DEDUP_REMOVED lines=21> */
.L_x_7772:
[----:B------:R-:W-:-:S04]  /*6e10*/  LOP3.LUT R2, R3, 0x80000000, RZ, 0xc0, !PT ;  /* 0x8000000003027812 */ /* 0x000fc800078ec0ff */
[----:B------:R-:W-:-:S04]  /*6e20*/  SHF.R.U32.HI R3, RZ, 0x18, R2 ;  /* 0x00000018ff037819 */ /* 0x000fc80000011602 */
[----:B------:R-:W-:-:S04]  /*6e30*/  LOP3.LUT R0, R0, R3, RZ, 0xfc, !PT ;  /* 0x0000000300007212 */ /* 0x000fc800078efcff */
[----:B------:R-:W-:-:S07]  /*6e40*/  PRMT R8, R0, 0x7610, R8 ;  /* 0x0000761000087816 */ /* 0x000fce0000000008 */
.L_x_7771:
[----:B------:R-:W-:Y:S05]  /*6e50*/  BSYNC B0 ;  /* 0x0000000000007941 */ /* 0x000fea0003800000 */
.L_x_7770:
[----:B------:R0:W-:Y:S01]  /*6e60*/  STG.E.U8 desc[UR36][R16.64], R8 ;  /* 0x0000000810007986 */ /* 0x0001e2000c101124 */
[----:B------:R-:W-:Y:S05]  /*6e70*/  BRA `(.L_x_7747) ;  /* 0x0000000000c07947 */ /* 0x000fea0003800000 */
.L_x_7764:
        /* <DEDUP_REMOVED lines=26> */
.L_x_7746:
        /* <DEDUP_REMOVED lines=16> */
.L_x_7775:
[----:B------:R-:W-:Y:S05]  /*7120*/  BRA `(.L_x_7747) ;  /* 0x0000000000147947 */ /* 0x000fea0003800000 */
.L_x_7774:
[----:B------:R-:W0:Y:S02]  /*7130*/  F2I.U64.F64.TRUNC R4, R4 ;  /* 0x0000000400047311 */ /* 0x000e24000030d800 */
[----:B0-----:R2:W-:Y:S01]  /*7140*/  STG.E.64 desc[UR36][R16.64], R4 ;  /* 0x0000000410007986 */ /* 0x0015e2000c101b24 */
[----:B------:R-:W-:Y:S05]  /*7150*/  BRA `(.L_x_7747) ;  /* 0x0000000000087947 */ /* 0x000fea0003800000 */
.L_x_7773:
[----:B------:R-:W0:Y:S02]  /*7160*/  F2I.U32.F64.TRUNC R5, R4 ;  /* 0x0000000400057311 */ /* 0x000e24000030d000 */
[----:B0-----:R0:W-:Y:S02]  /*7170*/  STG.E desc[UR36][R16.64], R5 ;  /* 0x0000000510007986 */ /* 0x0011e4000c101924 */
.L_x_7747:
[----:B------:R-:W-:-:S07]  /*7180*/  VIADD R19, R19, 0x80 ;  /* 0x0000008013137836 */ /* 0x000fce0000000000 */
.L_x_7699:
[----:B------:R-:W-:Y:S05]  /*7190*/  BSYNC B6 ;  /* 0x0000000000067941 */ /* 0x000fea0003800000 */
.L_x_7698:
        /* <DEDUP_REMOVED lines=307> */
.L_x_7778:
        /* <DEDUP_REMOVED lines=21> */
.L_x_7782:
[----:B------:R-:W2:Y:S02]  /*8620*/  LDG.E.U8 R2, desc[UR36][R2.64] ;  /* 0x0000002402027981 */ /* 0x000ea4000c1e1100 */
[----:B--2---:R0:W1:Y:S01]  /*8630*/  I2F.F64.U16 R22, R2 ;  /* 0x0000000200167312 */ /* 0x0040620000101800 */
[----:B------:R-:W-:Y:S05]  /*8640*/  BRA `(.L_x_7784) ;  /* 0x0000000c00707947 */ /* 0x000fea0003800000 */
.L_x_7781:
        /* <DEDUP_REMOVED lines=9> */
.L_x_7786:
[----:B------:R-:W2:Y:S02]  /*86e0*/  LDG.E R2, desc[UR36][R2.64] ;  /* 0x0000002402027981 */ /* 0x000ea4000c1e1900 */
[----:B--2---:R0:W1:Y:S01]  /*86f0*/  I2F.F64 R22, R2 ;  /* 0x0000000200167312 */ /* 0x0040620000201c00 */
[----:B------:R-:W-:Y:S05]  /*8700*/  BRA `(.L_x_7784) ;  /* 0x0000000c00407947 */ /* 0x000fea0003800000 */
.L_x_7785:
[----:B------:R-:W2:Y:S02]  /*8710*/  LDG.E.U16 R2, desc[UR36][R2.64] ;  /* 0x0000002402027981 */ /* 0x000ea4000c1e1500 */
[----:B--2---:R0:W1:Y:S01]  /*8720*/  I2F.F64.S16 R22, R2 ;  /* 0x0000000200167312 */ /* 0x0040620000101c00 */
[----:B------:R-:W-:Y:S05]  /*8730*/  BRA `(.L_x_7784) ;  /* 0x0000000c00347947 */ /* 0x000fea0003800000 */
.L_x_7780:
        /* <DEDUP_REMOVED lines=10> */
.L_x_7788:
[----:B------:R-:W2:Y:S02]  /*87e0*/  LDG.E.U16 R0, desc[UR36][R2.64] ;  /* 0x0000002402007981 */ /* 0x000ea4000c1e1500 */
[----:B--2---:R-:W-:-:S05]  /*87f0*/  HADD2.F32 R0, -RZ, R0.H0_H0 ;  /* 0x20000000ff007230 */ /* 0x004fca0000004100 */
[----:B------:R-:W-:-:S04]  /*8800*/  FMUL.FTZ R0, R0, 1 ;  /* 0x3f80000000007820 */ /* 0x000fc80000410000 */
[----:B------:R0:W1:Y:S01]  /*8810*/  F2F.F64.F32 R22, R0 ;  /* 0x0000000000167310 */ /* 0x0000620000201800 */
[----:B------:R-:W-:Y:S05]  /*8820*/  BRA `(.L_x_7784) ;  /* 0x0000000800f87947 */ /* 0x000fea0003800000 */
.L_x_7787:
        /* <DEDUP_REMOVED lines=10> */
.L_x_7790:
[----:B------:R-:W2:Y:S02]  /*88d0*/  LDG.E.U16 R2, desc[UR36][R2.64] ;  /* 0x0000002402027981 */ /* 0x000ea4000c1e1500 */
[----:B--2---:R-:W-:-:S05]  /*88e0*/  HADD2.F32 R0, -RZ, R2.H0_H0 ;  /* 0x20000002ff007230 */ /* 0x004fca0000004100 */
[----:B------:R-:W-:-:S04]  /*88f0*/  FMUL.FTZ R0, R0, 1 ;  /* 0x3f80000000007820 */ /* 0x000fc80000410000 */
[----:B------:R0:W1:Y:S01]  /*8900*/  F2F.F64.F32 R22, R0 ;  /* 0x0000000000167310 */ /* 0x0000620000201800 */
[----:B------:R-:W-:Y:S05]  /*8910*/  BRA `(.L_x_7784) ;  /* 0x0000000800bc7947 */ /* 0x000fea0003800000 */
.L_x_7789:
[----:B------:R0:W5:Y:S01]  /*8920*/  LDG.E.64 R22, desc[UR36][R2.64] ;  /* 0x0000002402167981 */ /* 0x000162000c1e1b00 */
[----:B------:R-:W-:Y:S05]  /*8930*/  BRA `(.L_x_7784) ;  /* 0x0000000800b47947 */ /* 0x000fea0003800000 */
.L_x_7779:
        /* <DEDUP_REMOVED lines=13> */
.L_x_7793:
[----:B------:R0:W5:Y:S01]  /*8a10*/  LDG.E.64 R22, desc[UR36][R2.64] ;  /* 0x0000002402167981 */ /* 0x000162000c1e1b00 */
[----:B------:R-:W-:Y:S05]  /*8a20*/  BRA `(.L_x_7784) ;  /* 0x0000000800787947 */ /* 0x000fea0003800000 */
.L_x_7792:
        /* <DEDUP_REMOVED lines=28> */
.L_x_7795:
        /* <DEDUP_REMOVED lines=13> */
[----:B------:R3:W4:Y:S01]  /*8cc0*/  F2F.F64.F32 R22, R4 ;  /* 0x0000000400167310 */ /* 0x0007220000201800 */
[----:B------:R-:W-:Y:S05]  /*8cd0*/  BRA `(.L_x_7784) ;  /* 0x0000000400cc7947 */ /* 0x000fea0003800000 */
.L_x_7794:
[----:B------:R-:W2:Y:S02]  /*8ce0*/  LDG.E.U16 R0, desc[UR36][R2.64] ;  /* 0x0000002402007981 */ /* 0x000ea4000c1e1500 */
[----:B--2---:R-:W-:-:S04]  /*8cf0*/  IMAD.U32 R0, R0, 0x10000, RZ ;  /* 0x0001000000007824 */ /* 0x004fc800078e00ff */
[----:B------:R-:W-:-:S04]  /*8d00*/  FMUL.FTZ R0, R0, 1 ;  /* 0x3f80000000007820 */ /* 0x000fc80000410000 */
[----:B------:R1:W2:Y:S01]  /*8d10*/  F2F.F64.F32 R22, R0 ;  /* 0x0000000000167310 */ /* 0x0002a20000201800 */
[----:B------:R-:W-:Y:S05]  /*8d20*/  BRA `(.L_x_7784) ;  /* 0x0000000400b87947 */ /* 0x000fea0003800000 */
.L_x_7791:
        /* <DEDUP_REMOVED lines=11> */
.L_x_7798:
        /* <DEDUP_REMOVED lines=21> */
.L_x_7802:
[----:B------:R-:W-:Y:S05]  /*8f30*/  BSYNC B1 ;  /* 0x0000000000017941 */ /* 0x000fea0003800000 */
.L_x_7801:
[----:B------:R-:W-:Y:S01]  /*8f40*/  LEA R3, R0, 0x3b800000, 0x17 ;  /* 0x3b80000000037811 */ /* 0x000fe200078eb8ff */
[----:B------:R-:W-:-:S05]  /*8f50*/  IMAD.SHL.U32 R0, R2, 0x100000, RZ ;  /* 0x0010000002007824 */ /* 0x000fca00078e00ff */
[----:B------:R-:W-:-:S07]  /*8f60*/  LOP3.LUT R0, R3, R0, R4, 0xfe, !PT ;  /* 0x0000000003007212 */ /* 0x000fce00078efe04 */
.L_x_7800:
[----:B------:R-:W-:Y:S05]  /*8f70*/  BSYNC B0 ;  /* 0x0000000000007941 */ /* 0x000fea0003800000 */
.L_x_7799:
[----:B------:R-:W-:-:S04]  /*8f80*/  FMUL.FTZ R0, R0, 1 ;  /* 0x3f80000000007820 */ /* 0x000fc80000410000 */
[----:B------:R0:W1:Y:S01]  /*8f90*/  F2F.F64.F32 R22, R0 ;  /* 0x0000000000167310 */ /* 0x0000620000201800 */
[----:B------:R-:W-:Y:S05]  /*8fa0*/  BRA `(.L_x_7784) ;  /* 0x0000000400187947 */ /* 0x000fea0003800000 */
.L_x_7797:
        /* <DEDUP_REMOVED lines=21> */
.L_x_7806:
[----:B------:R-:W-:Y:S05]  /*9100*/  BSYNC B1 ;  /* 0x0000000000017941 */ /* 0x000fea0003800000 */
.L_x_7805:
[----:B------:R-:W-:Y:S01]  /*9110*/  LEA R3, R0, 0x37800000, 0x17 ;  /* 0x3780000000037811 */ /* 0x000fe200078eb8ff */
[----:B------:R-:W-:-:S05]  /*9120*/  IMAD.SHL.U32 R0, R2, 0x200000, RZ ;  /* 0x0020000002007824 */ /* 0x000fca00078e00ff */
[----:B------:R-:W-:-:S07]  /*9130*/  LOP3.LUT R0, R3, R0, R4, 0xfe, !PT ;  /* 0x0000000003007212 */ /* 0x000fce00078efe04 */
.L_x_7804:
[----:B------:R-:W-:Y:S05]  /*9140*/  BSYNC B0 ;  /* 0x0000000000007941 */ /* 0x000fea0003800000 */
.L_x_7803:
[----:B------:R-:W-:-:S04]  /*9150*/  FMUL.FTZ R0, R0, 1 ;  /* 0x3f80000000007820 */ /* 0x000fc80000410000 */
[----:B------:R0:W1:Y:S01]  /*9160*/  F2F.F64.F32 R22, R0 ;  /* 0x0000000000167310 */ /* 0x0000620000201800 */
[----:B------:R-:W-:Y:S05]  /*9170*/  BRA `(.L_x_7784) ;  /* 0x0000000000a47947 */ /* 0x000fea0003800000 */
.L_x_7796:
        /* <DEDUP_REMOVED lines=14> */
.L_x_7810:
[----:B------:R-:W-:Y:S05]  /*9260*/  BSYNC B0 ;  /* 0x0000000000007941 */ /* 0x000fea0003800000 */
.L_x_7809:
[----:B------:R-:W-:-:S04]  /*9270*/  FMUL.FTZ R0, R0, 1 ;  /* 0x3f80000000007820 */ /* 0x000fc80000410000 */
[----:B------:R0:W1:Y:S01]  /*9280*/  F2F.F64.F32 R22, R0 ;  /* 0x0000000000167310 */ /* 0x0000620000201800 */
[----:B------:R-:W-:Y:S05]  /*9290*/  BRA `(.L_x_7784) ;  /* 0x00000000005c7947 */ /* 0x000fea0003800000 */
.L_x_7783:
        /* <DEDUP_REMOVED lines=16> */
.L_x_7811:
[----:B------:R-:W-:Y:S01]  /*93a0*/  CS2R R22, SRZ ;  /* 0x0000000000167805 */ /* 0x000fe2000001ff00 */
[----:B------:R-:W-:Y:S06]  /*93b0*/  BRA `(.L_x_7784) ;  /* 0x0000000000147947 */ /* 0x000fec0003800000 */
.L_x_7808:
[----:B------:R-:W2:Y:S02]  /*93c0*/  LDG.E.64 R22, desc[UR36][R2.64] ;  /* 0x0000002402167981 */ /* 0x000ea4000c1e1b00 */
[----:B--2---:R-:W0:Y:S01]  /*93d0*/  I2F.F64.U64 R22, R22 ;  /* 0x0000001600167312 */ /* 0x004e220000301800 */
[----:B------:R-:W-:Y:S05]  /*93e0*/  BRA `(.L_x_7784) ;  /* 0x0000000000087947 */ /* 0x000fea0003800000 */
.L_x_7807:
[----:B------:R-:W2:Y:S02]  /*93f0*/  LDG.E R2, desc[UR36][R2.64] ;  /* 0x0000002402027981 */ /* 0x000ea4000c1e1900 */
[----:B--2---:R0:W1:Y:S02]  /*9400*/  I2F.F64.U32 R22, R2 ;  /* 0x0000000200167312 */ /* 0x0040640000201800 */
.L_x_7784:
[----:B012-45:R-:W-:Y:S01]  /*9410*/  DADD R6, -RZ, |R22| ;  /* 0x00000000ff067229 */ /* 0x037fe20000000516 */
[----:B------:R-:W-:Y:S01]  /*9420*/  BSSY B0, `(.L_x_7812) ;  /* 0x0000003000007945 */ /* 0x000fe20003800000 */
[----:B------:R-:W-:-:S09]  /*9430*/  MOV R0, 0x9450 ;  /* 0x0000945000007802 */ /* 0x000fd20000000f00 */
[----:B---3--:R-:W-:Y:S05]  /*9440*/  CALL.REL.NOINC `($_ZN2at6native18elementwise_kernelILi128ELi4EZNS0_15gpu_kernel_implIZNS0_50_GLOBAL__N__2680c7bb_12_PowKernel_cu_7dd49032_316829pow_tensor_scalar_kernel_implIddEEvRNS_18TensorIteratorBaseET0_EUldE2_EEvS6_RKT_EUliE_EEviT1_$__internal_accurate_pow) ;  /* 0x0000004c00847944 */ /* 0x008fea0003c00000 */
[----:B------:R-:W-:Y:S05]  /*9450*/  BSYNC B0 ;  /* 0x0000000000007941 */ /* 0x000fea0003800000 */
.L_x_7812:
        /* <DEDUP_REMOVED lines=28> */
.L_x_7814:
        /* <DEDUP_REMOVED lines=8> */
.L_x_7815:
[----:B------:R-:W-:Y:S05]  /*96a0*/  BSYNC B0 ;  /* 0x0000000000007941 */ /* 0x000fea0003800000 */
.L_x_7813:
        /* <DEDUP_REMOVED lines=19> */
.L_x_7819:
        /* <DEDUP_REMOVED lines=10> */
.L_x_7818:
[----:B------:R-:W-:-:S11]  /*9880*/  DADD R4, R22, R8 ;  /* 0x0000000016047229 */ /* 0x000fd60000000008 */
.L_x_7817:
[----:B------:R-:W-:Y:S05]  /*9890*/  BSYNC B0 ;  /* 0x0000000000007941 */ /* 0x000fea0003800000 */
.L_x_7816:
        /* <DEDUP_REMOVED lines=19> */
.L_x_7823:
[----:B------:R-:W0:Y:S02]  /*99d0*/  F2I.S64.F64.TRUNC R4, R4 ;  /* 0x0000000400047311 */ /* 0x000e24000030d900 */
[----:B0-----:R-:W-:-:S05]  /*99e0*/  IMAD.MOV.U32 R3, RZ, RZ, R4 ;  /* 0x000000ffff037224 */ /* 0x001fca00078e0004 */
[----:B------:R0:W-:Y:S01]  /*99f0*/  STG.E.U8 desc[UR36][R16.64], R3 ;  /* 0x0000000310007986 */ /* 0x0001e2000c101124 */
[----:B------:R-:W-:Y:S05]  /*9a00*/  BRA `(.L_x_7825) ;  /* 0x0000000c00f87947 */ /* 0x000fea0003800000 */
.L_x_7822:
        /* <DEDUP_REMOVED lines=9> */
.L_x_7827:
[----:B------:R-:W0:Y:S02]  /*9aa0*/  F2I.F64.TRUNC R5, R4 ;  /* 0x0000000400057311 */ /* 0x000e24000030d100 */
[----:B0-----:R3:W-:Y:S01]  /*9ab0*/  STG.E desc[UR36][R16.64], R5 ;  /* 0x0000000510007986 */ /* 0x0017e2000c101924 */
[----:B------:R-:W-:Y:S05]  /*9ac0*/  BRA `(.L_x_7825) ;  /* 0x0000000c00c87947 */ /* 0x000fea0003800000 */
.L_x_7826:
[----:B------:R-:W0:Y:S02]  /*9ad0*/  F2I.F64.TRUNC R5, R4 ;  /* 0x0000000400057311 */ /* 0x000e24000030d100 */
[----:B0-----:R2:W-:Y:S01]  /*9ae0*/  STG.E.U16 desc[UR36][R16.64], R5 ;  /* 0x0000000510007986 */ /* 0x0015e2000c101524 */
[----:B------:R-:W-:Y:S05]  /*9af0*/  BRA `(.L_x_7825) ;  /* 0x0000000c00bc7947 */ /* 0x000fea0003800000 */
.L_x_7821:
        /* <DEDUP_REMOVED lines=13> */
.L_x_7829:
        /* <DEDUP_REMOVED lines=8> */
.L_x_7828:
        /* <DEDUP_REMOVED lines=14> */
.L_x_7831:
        /* <DEDUP_REMOVED lines=9> */
.L_x_7830:
[----:B------:R0:W-:Y:S01]  /*9dc0*/  STG.E.64 desc[UR36][R16.64], R4 ;  /* 0x0000000410007986 */ /* 0x0001e2000c101b24 */
[----:B------:R-:W-:Y:S05]  /*9dd0*/  BRA `(.L_x_7825) ;  /* 0x0000000c00047947 */ /* 0x000fea0003800000 */
.L_x_7820:
        /* <DEDUP_REMOVED lines=12> */
.L_x_7834:
[----:B------:R-:W-:-:S05]  /*9ea0*/  CS2R R6, SRZ ;  /* 0x0000000000067805 */ /* 0x000fca000001ff00 */
[----:B------:R0:W-:Y:S01]  /*9eb0*/  STG.E.128 desc[UR36][R16.64], R4 ;  /* 0x0000000410007986 */ /* 0x0001e2000c101d24 */
[----:B------:R-:W-:Y:S05]  /*9ec0*/  BRA `(.L_x_7825) ;  /* 0x0000000800c87947 */ /* 0x000fea0003800000 */
.L_x_7833:
        /* <DEDUP_REMOVED lines=25> */
.L_x_7838:
[----:B------:R-:W-:Y:S05]  /*a060*/  BSYNC B0 ;  /* 0x0000000000007941 */ /* 0x000fea0003800000 */
.L_x_7837:
[----:B------:R-:W-:-:S05]  /*a070*/  LOP3.LUT R3, R0, R3, RZ, 0xfc, !PT ;  /* 0x0000000300037212 */ /* 0x000fca00078efcff */
[----:B------:R0:W-:Y:S01]  /*a080*/  STG.E.U8 desc[UR36][R16.64], R3 ;  /* 0x0000000310007986 */ /* 0x0001e2000c101124 */
[----:B------:R-:W-:Y:S05]  /*a090*/  BRA `(.L_x_7825) ;  /* 0x0000000800547947 */ /* 0x000fea0003800000 */
.L_x_7836:
        /* <DEDUP_REMOVED lines=17> */
.L_x_7840:
[----:B------:R-:W-:Y:S01]  /*a1b0*/  IMAD.MOV.U32 R0, RZ, RZ, 0x7f ;  /* 0x0000007fff007424 */ /* 0x000fe200078e00ff */
[----:B------:R-:W-:-:S04]  /*a1c0*/  ISETP.GT.U32.AND P0, PT, R2, 0x7f800000, PT ;  /* 0x7f8000000200780c */ /* 0x000fc80003f04070 */
[----:B------:R-:W-:-:S09]  /*a1d0*/  SEL R0, R0, 0x7c, P0 ;  /* 0x0000007c00007807 */ /* 0x000fd20000000000 */
.L_x_7841:
[----:B------:R-:W-:Y:S05]  /*a1e0*/  BSYNC B0 ;  /* 0x0000000000007941 */ /* 0x000fea0003800000 */
.L_x_7839:
[----:B------:R-:W-:-:S04]  /*a1f0*/  LOP3.LUT R2, R3, 0x80000000, RZ, 0xc0, !PT ;  /* 0x8000000003027812 */ /* 0x000fc800078ec0ff */
[----:B------:R-:W-:-:S04]  /*a200*/  SHF.R.U32.HI R3, RZ, 0x18, R2 ;  /* 0x00000018ff037819 */ /* 0x000fc80000011602 */
[----:B------:R-:W-:-:S05]  /*a210*/  LOP3.LUT R3, R0, R3, RZ, 0xfc, !PT ;  /* 0x0000000300037212 */ /* 0x000fca00078efcff */
[----:B------:R0:W-:Y:S01]  /*a220*/  STG.E.U8 desc[UR36][R16.64], R3 ;  /* 0x0000000310007986 */ /* 0x0001e2000c101124 */
[----:B------:R-:W-:Y:S05]  /*a230*/  BRA `(.L_x_7825) ;  /* 0x0000000400ec7947 */ /* 0x000fea0003800000 */
.L_x_7835:
        /* <DEDUP_REMOVED lines=8> */
.L_x_7832:
        /* <DEDUP_REMOVED lines=11> */
.L_x_7844:
        /* <DEDUP_REMOVED lines=21> */
.L_x_7847:
[----:B------:R-:W-:-:S04]  /*a4c0*/  LOP3.LUT R2, R3, 0x80000000, RZ, 0xc0, !PT ;  /* 0x8000000003027812 */ /* 0x000fc800078ec0ff */
[----:B------:R-:W-:-:S04]  /*a4d0*/  SHF.R.U32.HI R3, RZ, 0x18, R2 ;  /* 0x00000018ff037819 */ /* 0x000fc80000011602 */
[----:B------:R-:W-:-:S04]  /*a4e0*/  LOP3.LUT R0, R0, R3, RZ, 0xfc, !PT ;  /* 0x0000000300007212 */ /* 0x000fc800078efcff */
[----:B------:R-:W-:-:S07]  /*a4f0*/  PRMT R8, R0, 0x7610, R8 ;  /* 0x0000761000087816 */ /* 0x000fce0000000008 */
.L_x_7846:
[----:B------:R-:W-:Y:S05]  /*a500*/  BSYNC B0 ;  /* 0x0000000000007941 */ /* 0x000fea0003800000 */
.L_x_7845:
[----:B------:R0:W-:Y:S01]  /*a510*/  STG.E.U8 desc[UR36][R16.64], R8 ;  /* 0x0000000810007986 */ /* 0x0001e2000c101124 */
[----:B------:R-:W-:Y:S05]  /*a520*/  BRA `(.L_x_7825) ;  /* 0x0000000400307947 */ /* 0x000fea0003800000 */
.L_x_7843:
        /* <DEDUP_REMOVED lines=21> */
.L_x_7850:
[----:B------:R-:W-:-:S04]  /*a680*/  LOP3.LUT R2, R3, 0x80000000, RZ, 0xc0, !PT ;  /* 0x8000000003027812 */ /* 0x000fc800078ec0ff */
[----:B------:R-:W-:-:S04]  /*a690*/  SHF.R.U32.HI R3, RZ, 0x18, R2 ;  /* 0x00000018ff037819 */ /* 0x000fc80000011602 */
[----:B------:R-:W-:-:S04]  /*a6a0*/  LOP3.LUT R0, R0, R3, RZ, 0xfc, !PT ;  /* 0x0000000300007212 */ /* 0x000fc800078efcff */
[----:B------:R-:W-:-:S07]  /*a6b0*/  PRMT R8, R0, 0x7610, R8 ;  /* 0x0000761000087816 */ /* 0x000fce0000000008 */
.L_x_7849:
[----:B------:R-:W-:Y:S05]  /*a6c0*/  BSYNC B0 ;  /* 0x0000000000007941 */ /* 0x000fea0003800000 */
.L_x_7848:
[----:B------:R0:W-:Y:S01]  /*a6d0*/  STG.E.U8 desc[UR36][R16.64], R8 ;  /* 0x0000000810007986 */ /* 0x0001e2000c101124 */
[----:B------:R-:W-:Y:S05]  /*a6e0*/  BRA `(.L_x_7825) ;  /* 0x0000000000c07947 */ /* 0x000fea0003800000 */
.L_x_7842:
        /* <DEDUP_REMOVED lines=26> */
.L_x_7824:
        /* <DEDUP_REMOVED lines=16> */
.L_x_7853:
[----:B------:R-:W-:Y:S05]  /*a990*/  BRA `(.L_x_7825) ;  /* 0x0000000000147947 */ /* 0x000fea0003800000 */
.L_x_7852:
[----:B------:R-:W0:Y:S02]  /*a9a0*/  F2I.U64.F64.TRUNC R4, R4 ;  /* 0x0000000400047311 */ /* 0x000e24000030d800 */
[----:B0-----:R0:W-:Y:S01]  /*a9b0*/  STG.E.64 desc[UR36][R16.64], R4 ;  /* 0x0000000410007986 */ /* 0x0011e2000c101b24 */
[----:B------:R-:W-:Y:S05]  /*a9c0*/  BRA `(.L_x_7825) ;  /* 0x0000000000087947 */ /* 0x000fea0003800000 */
.L_x_7851:
[----:B------:R-:W0:Y:S02]  /*a9d0*/  F2I.U32.F64.TRUNC R5, R4 ;  /* 0x0000000400057311 */ /* 0x000e24000030d000 */
[----:B0-----:R0:W-:Y:S02]  /*a9e0*/  STG.E desc[UR36][R16.64], R5 ;  /* 0x0000000510007986 */ /* 0x0011e4000c101924 */
.L_x_7825:
[----:B------:R-:W-:-:S07]  /*a9f0*/  VIADD R19, R19, 0x80 ;  /* 0x0000008013137836 */ /* 0x000fce0000000000 */
.L_x_7777:
[----:B------:R-:W-:Y:S05]  /*aa00*/  BSYNC B6 ;  /* 0x0000000000067941 */ /* 0x000fea0003800000 */
.L_x_7776:
[----:B------:R-:W-:Y:S02]  /*aa10*/  ULDC UR4, c[0x0][0x210] ;  /* 0x0000840000047ab9 */ /* 0x000fe40000000800 */
[----:B------:R-:W-:-:S13]  /*aa20*/  ISETP.GE.AND P0, PT, R19, UR4, PT ;  /* 0x0000000413007c0c */ /* 0x000fda000bf06270 */
[----:B------:R-:W-:Y:S05]  /*aa30*/  @P0 EXIT ;  /* 0x000000000000094d */ /* 0x000fea0003800000 */
        /* <DEDUP_REMOVED lines=303> */
.L_x_7854:
        /* <DEDUP_REMOVED lines=21> */
.L_x_7858:
[----:B------:R-:W2:Y:S02]  /*be80*/  LDG.E.U8 R2, desc[UR36][R2.64] ;  /* 0x0000002402027981 */ /* 0x000ea4000c1e1100 */
[----:B--2---:R0:W1:Y:S01]  /*be90*/  I2F.F64.U16 R18, R2 ;  /* 0x0000000200127312 */ /* 0x0040620000101800 */
[----:B------:R-:W-:Y:S05]  /*bea0*/  BRA `(.L_x_7860) ;  /* 0x0000000c00707947 */ /* 0x000fea0003800000 */
.L_x_7857:
        /* <DEDUP_REMOVED lines=9> */
.L_x_7862:
[----:B------:R-:W2:Y:S02]  /*bf40*/  LDG.E R2, desc[UR36][R2.64] ;  /* 0x0000002402027981 */ /* 0x000ea4000c1e1900 */
[----:B--2---:R0:W1:Y:S01]  /*bf50*/  I2F.F64 R18, R2 ;  /* 0x0000000200127312 */ /* 0x0040620000201c00 */
[----:B------:R-:W-:Y:S05]  /*bf60*/  BRA `(.L_x_7860) ;  /* 0x0000000c00407947 */ /* 0x000fea0003800000 */
.L_x_7861:
[----:B------:R-:W2:Y:S02]  /*bf70*/  LDG.E.U16 R2, desc[UR36][R2.64] ;  /* 0x0000002402027981 */ /* 0x000ea4000c1e1500 */
[----:B--2---:R0:W1:Y:S01]  /*bf80*/  I2F.F64.S16 R18, R2 ;  /* 0x0000000200127312 */ /* 0x0040620000101c00 */
[----:B------:R-:W-:Y:S05]  /*bf90*/  BRA `(.L_x_7860) ;  /* 0x0000000c00347947 */ /* 0x000fea0003800000 */
.L_x_7856:
        /* <DEDUP_REMOVED lines=10> */
.L_x_7864:
[----:B------:R-:W2:Y:S02]  /*c040*/  LDG.E.U16 R0, desc[UR36][R2.64] ;  /* 0x0000002402007981 */ /* 0x000ea4000c1e1500 */
[----:B--2---:R-:W-:-:S05]  /*c050*/  HADD2.F32 R0, -RZ, R0.H0_H0 ;  /* 0x20000000ff007230 */ /* 0x004fca0000004100 */
[----:B------:R-:W-:-:S04]  /*c060*/  FMUL.FTZ R0, R0, 1 ;  /* 0x3f80000000007820 */ /* 0x000fc80000410000 */
[----:B------:R1:W2:Y:S01]  /*c070*/  F2F.F64.F32 R18, R0 ;  /* 0x0000000000127310 */ /* 0x0002a20000201800 */
[----:B------:R-:W-:Y:S05]  /*c080*/  BRA `(.L_x_7860) ;  /* 0x0000000800f87947 */ /* 0x000fea0003800000 */
.L_x_7863:
        /* <DEDUP_REMOVED lines=8> */
[----:B------:R-:W4:Y:S01]  /*c110*/  F2F.F64.F32 R18, R18 ;  /* 0x0000001200127310 */ /* 0x000f220000201800 */
[----:B------:R-:W-:Y:S05]  /*c120*/  BRA `(.L_x_7860) ;  /* 0x0000000800d07947 */ /* 0x000fea0003800000 */
.L_x_7866:
[----:B------:R-:W2:Y:S02]  /*c130*/  LDG.E.U16 R2, desc[UR36][R2.64] ;  /* 0x0000002402027981 */ /* 0x000ea4000c1e1500 */
[----:B--2---:R-:W-:-:S05]  /*c140*/  HADD2.F32 R0, -RZ, R2.H0_H0 ;  /* 0x20000002ff007230 */ /* 0x004fca0000004100 */
[----:B------:R-:W-:-:S04]  /*c150*/  FMUL.FTZ R0, R0, 1 ;  /* 0x3f80000000007820 */ /* 0x000fc80000410000 */
[----:B------:R0:W1:Y:S01]  /*c160*/  F2F.F64.F32 R18, R0 ;  /* 0x0000000000127310 */ /* 0x0000620000201800 */
[----:B------:R-:W-:Y:S05]  /*c170*/  BRA `(.L_x_7860) ;  /* 0x0000000800bc7947 */ /* 0x000fea0003800000 */
.L_x_7865:
[----:B------:R3:W5:Y:S01]  /*c180*/  LDG.E.64 R18, desc[UR36][R2.64] ;  /* 0x0000002402127981 */ /* 0x000762000c1e1b00 */
[----:B------:R-:W-:Y:S05]  /*c190*/  BRA `(.L_x_7860) ;  /* 0x0000000800b47947 */ /* 0x000fea0003800000 */
.L_x_7855:
        /* <DEDUP_REMOVED lines=13> */
.L_x_7869:
[----:B------:R0:W5:Y:S01]  /*c270*/  LDG.E.64 R18, desc[UR36][R2.64] ;  /* 0x0000002402127981 */ /* 0x000162000c1e1b00 */
[----:B------:R-:W-:Y:S05]  /*c280*/  BRA `(.L_x_7860) ;  /* 0x0000000800787947 */ /* 0x000fea0003800000 */
.L_x_7868:
        /* <DEDUP_REMOVED lines=28> */
.L_x_7871:
        /* <DEDUP_REMOVED lines=15> */
.L_x_7870:
[----:B------:R-:W2:Y:S02]  /*c540*/  LDG.E.U16 R0, desc[UR36][R2.64] ;  /* 0x0000002402007981 */ /* 0x000ea4000c1e1500 */
[----:B--2---:R-:W-:-:S04]  /*c550*/  IMAD.U32 R0, R0, 0x10000, RZ ;  /* 0x0001000000007824 */ /* 0x004fc800078e00ff */
[----:B------:R-:W-:-:S04]  /*c560*/  FMUL.FTZ R0, R0, 1 ;  /* 0x3f80000000007820 */ /* 0x000fc80000410000 */
[----:B------:R0:W1:Y:S01]  /*c570*/  F2F.F64.F32 R18, R0 ;  /* 0x0000000000127310 */ /* 0x0000620000201800 */
[----:B------:R-:W-:Y:S05]  /*c580*/  BRA `(.L_x_7860) ;  /* 0x0000000400b87947 */ /* 0x000fea0003800000 */
.L_x_7867:
        /* <DEDUP_REMOVED lines=11> */
.L_x_7874:
        /* <DEDUP_REMOVED lines=21> */
.L_x_7878:
[----:B------:R-:W-:Y:S05]  /*c790*/  BSYNC B1 ;  /* 0x0000000000017941 */ /* 0x000fea0003800000 */
.L_x_7877:
[----:B------:R-:W-:Y:S01]  /*c7a0*/  LEA R3, R0, 0x3b800000, 0x17 ;  /* 0x3b80000000037811 */ /* 0x000fe200078eb8ff */
[----:B------:R-:W-:-:S05]  /*c7b0*/  IMAD.SHL.U32 R0, R2, 0x100000, RZ ;  /* 0x0010000002007824 */ /* 0x000fca00078e00ff */
[----:B------:R-:W-:-:S07]  /*c7c0*/  LOP3.LUT R0, R3, R0, R4, 0xfe, !PT ;  /* 0x0000000003007212 */ /* 0x000fce00078efe04 */
.L_x_7876:
[----:B------:R-:W-:Y:S05]  /*c7d0*/  BSYNC B0 ;  /* 0x0000000000007941 */ /* 0x000fea0003800000 */
.L_x_7875:
[----:B------:R-:W-:-:S04]  /*c7e0*/  FMUL.FTZ R0, R0, 1 ;  /* 0x3f80000000007820 */ /* 0x000fc80000410000 */
[----:B------:R0:W1:Y:S01]  /*c7f0*/  F2F.F64.F32 R18, R0 ;  /* 0x0000000000127310 */ /* 0x0000620000201800 */
[----:B------:R-:W-:Y:S05]  /*c800*/  BRA `(.L_x_7860) ;  /* 0x0000000400187947 */ /* 0x000fea0003800000 */
.L_x_7873:
        /* <DEDUP_REMOVED lines=21> */
.L_x_7882:
[----:B------:R-:W-:Y:S05]  /*c960*/  BSYNC B1 ;  /* 0x0000000000017941 */ /* 0x000fea0003800000 */
.L_x_7881:
[----:B------:R-:W-:Y:S01]  /*c970*/  LEA R3, R0, 0x37800000, 0x17 ;  /* 0x3780000000037811 */ /* 0x000fe200078eb8ff */
[----:B------:R-:W-:-:S05]  /*c980*/  IMAD.SHL.U32 R0, R2, 0x200000, RZ ;  /* 0x0020000002007824 */ /* 0x000fca00078e00ff */
[----:B------:R-:W-:-:S07]  /*c990*/  LOP3.LUT R0, R3, R0, R4, 0xfe, !PT ;  /* 0x0000000003007212 */ /* 0x000fce00078efe04 */
.L_x_7880:
[----:B------:R-:W-:Y:S05]  /*c9a0*/  BSYNC B0 ;  /* 0x0000000000007941 */ /* 0x000fea0003800000 */
.L_x_7879:
[----:B------:R-:W-:-:S04]  /*c9b0*/  FMUL.FTZ R0, R0, 1 ;  /* 0x3f80000000007820 */ /* 0x000fc80000410000 */
[----:B------:R0:W1:Y:S01]  /*c9c0*/  F2F.F64.F32 R18, R0 ;  /* 0x0000000000127310 */ /* 0x0000620000201800 */
[----:B------:R-:W-:Y:S05]  /*c9d0*/  BRA `(.L_x_7860) ;  /* 0x0000000000a47947 */ /* 0x000fea0003800000 */
.L_x_7872:
        /* <DEDUP_REMOVED lines=14> */
.L_x_7886:
[----:B------:R-:W-:Y:S05]  /*cac0*/  BSYNC B0 ;  /* 0x0000000000007941 */ /* 0x000fea0003800000 */
.L_x_7885:
[----:B------:R-:W-:-:S04]  /*cad0*/  FMUL.FTZ R0, R0, 1 ;  /* 0x3f80000000007820 */ /* 0x000fc80000410000 */
[----:B------:R0:W1:Y:S01]  /*cae0*/  F2F.F64.F32 R18, R0 ;  /* 0x0000000000127310 */ /* 0x0000620000201800 */
[----:B------:R-:W-:Y:S05]  /*caf0*/  BRA `(.L_x_7860) ;  /* 0x00000000005c7947 */ /* 0x000fea0003800000 */
.L_x_7859:
        /* <DEDUP_REMOVED lines=16> */
.L_x_7887:
[----:B------:R-:W-:Y:S01]  /*cc00*/  CS2R R18, SRZ ;  /* 0x0000000000127805 */ /* 0x000fe2000001ff00 */
[----:B------:R-:W-:Y:S06]  /*cc10*/  BRA `(.L_x_7860) ;  /* 0x0000000000147947 */ /* 0x000fec0003800000 */
.L_x_7884:
[----:B------:R-:W2:Y:S02]  /*cc20*/  LDG.E.64 R18, desc[UR36][R2.64] ;  /* 0x0000002402127981 */ /* 0x000ea4000c1e1b00 */
[----:B--2---:R-:W0:Y:S01]  /*cc30*/  I2F.F64.U64 R18, R18 ;  /* 0x0000001200127312 */ /* 0x004e220000301800 */
[----:B------:R-:W-:Y:S05]  /*cc40*/  BRA `(.L_x_7860) ;  /* 0x0000000000087947 */ /* 0x000fea0003800000 */
.L_x_7883:
[----:B------:R-:W2:Y:S02]  /*cc50*/  LDG.E R2, desc[UR36][R2.64] ;  /* 0x0000002402027981 */ /* 0x000ea4000c1e1900 */
[----:B--2---:R0:W1:Y:S02]  /*cc60*/  I2F.F64.U32 R18, R2 ;  /* 0x0000000200127312 */ /* 0x0040640000201800 */
.L_x_7860:
[----:B012-45:R-:W-:Y:S01]  /*cc70*/  DADD R6, -RZ, |R18| ;  /* 0x00000000ff067229 */ /* 0x037fe20000000512 */
[----:B------:R-:W-:Y:S01]  /*cc80*/  BSSY B0, `(.L_x_7888) ;  /* 0x0000003000007945 */ /* 0x000fe20003800000 */
[----:B------:R-:W-:-:S09]  /*cc90*/  MOV R0, 0xccb0 ;  /* 0x0000ccb000007802 */ /* 0x000fd20000000f00 */
[----:B---3--:R-:W-:Y:S05]  /*cca0*/  CALL.REL.NOINC `($_ZN2at6native18elementwise_kernelILi128ELi4EZNS0_15gpu_kernel_implIZNS0_50_GLOBAL__N__2680c7bb_12_PowKernel_cu_7dd49032_316829pow_tensor_scalar_kernel_implIddEEvRNS_18TensorIteratorBaseET0_EUldE2_EEvS6_RKT_EUliE_EEviT1_$__internal_accurate_pow) ;  /* 0x00000014006c7944 */ /* 0x008fea0003c00000 */
[----:B------:R-:W-:Y:S05]  /*ccb0*/  BSYNC B0 ;  /* 0x0000000000007941 */ /* 0x000fea0003800000 */
.L_x_7888:
        /* <DEDUP_REMOVED lines=28> */
.L_x_7890:
        /* <DEDUP_REMOVED lines=8> */
.L_x_7891:
[----:B------:R-:W-:Y:S05]  /*cf00*/  BSYNC B0 ;  /* 0x0000000000007941 */ /* 0x000fea0003800000 */
.L_x_7889:
        /* <DEDUP_REMOVED lines=19> */
.L_x_7895:
        /* <DEDUP_REMOVED lines=10> */
.L_x_7894:
[----:B------:R-:W-:-:S11]  /*d0e0*/  DADD R4, R18, R8 ;  /* 0x0000000012047229 */ /* 0x000fd60000000008 */
.L_x_7893:
[----:B------:R-:W-:Y:S05]  /*d0f0*/  BSYNC B0 ;  /* 0x0000000000007941 */ /* 0x000fea0003800000 */
.L_x_7892:
        /* <DEDUP_REMOVED lines=17> */
[----:B0-----:R-:W-:Y:S01]  /*d210*/  STG.E.U8 desc[UR36][R16.64], R5 ;  /* 0x0000000510007986 */ /* 0x001fe2000c101124 */
[----:B------:R-:W-:Y:S05]  /*d220*/  EXIT ;  /* 0x000000000000794d */ /* 0x000fea0003800000 */
.L_x_7899:
[----:B------:R-:W0:Y:S02]  /*d230*/  F2I.S64.F64.TRUNC R4, R4 ;  /* 0x0000000400047311 */ /* 0x000e24000030d900 */
[----:B0-----:R-:W-:-:S05]  /*d240*/  IMAD.MOV.U32 R3, RZ, RZ, R4 ;  /* 0x000000ffff037224 */ /* 0x001fca00078e0004 */
[----:B------:R-:W-:Y:S01]  /*d250*/  STG.E.U8 desc[UR36][R16.64], R3 ;  /* 0x0000000310007986 */ /* 0x000fe2000c101124 */
[----:B------:R-:W-:Y:S05]  /*d260*/  EXIT ;  /* 0x000000000000794d */ /* 0x000fea0003800000 */
.L_x_7898:
[----:B------:R-:W-:-:S13]  /*d270*/  ISETP.NE.AND P0, PT, R0, 0x2, PT ;  /* 0x000000020000780c */ /* 0x000fda0003f05270 */
[----:B------:R-:W-:Y:S05]  /*d280*/  @!P0 BRA `(.L_x_7901) ;  /* 0x0000000000288947 */ /* 0x000fea0003800000 */
[----:B------:R-:W-:-:S13]  /*d290*/  ISETP.NE.AND P0, PT, R0, 0x3, PT ;  /* 0x000000030000780c */ /* 0x000fda0003f05270 */
[----:B------:R-:W-:Y:S05]  /*d2a0*/  @!P0 BRA `(.L_x_7902) ;  /* 0x0000000000148947 */ /* 0x000fea0003800000 */
[----:B------:R-:W-:-:S13]  /*d2b0*/  ISETP.NE.AND P0, PT, R0, 0x4, PT ;  /* 0x000000040000780c */ /* 0x000fda0003f05270 */
[----:B------:R-:W-:Y:S05]  /*d2c0*/  @P0 BRA `(.L_x_7900) ;  /* 0x0000000c00880947 */ /* 0x000fea0003800000 */
[----:B------:R-:W0:Y:S02]  /*d2d0*/  F2I.S64.F64.TRUNC R4, R4 ;  /* 0x0000000400047311 */ /* 0x000e24000030d900 */
[----:B0-----:R-:W-:Y:S01]  /*d2e0*/  STG.E.64 desc[UR36][R16.64], R4 ;  /* 0x0000000410007986 */ /* 0x001fe2000c101b24 */
[----:B------:R-:W-:Y:S05]  /*d2f0*/  EXIT ;  /* 0x000000000000794d */ /* 0x000fea0003800000 */
.L_x_7902:
[----:B------:R-:W0:Y:S02]  /*d300*/  F2I.F64.TRUNC R5, R4 ;  /* 0x0000000400057311 */ /* 0x000e24000030d100 */
[----:B0-----:R-:W-:Y:S01]  /*d310*/  STG.E desc[UR36][R16.64], R5 ;  /* 0x0000000510007986 */ /* 0x001fe2000c101924 */
[----:B------:R-:W-:Y:S05]  /*d320*/  EXIT ;  /* 0x000000000000794d */ /* 0x000fea0003800000 */
.L_x_7901:
[----:B------:R-:W0:Y:S02]  /*d330*/  F2I.F64.TRUNC R5, R4 ;  /* 0x0000000400057311 */ /* 0x000e24000030d100 */
[----:B0-----:R-:W-:Y:S01]  /*d340*/  STG.E.U16 desc[UR36][R16.64], R5 ;  /* 0x0000000510007986 */ /* 0x001fe2000c101524 */
[----:B------:R-:W-:Y:S05]  /*d350*/  EXIT ;  /* 0x000000000000794d */ /* 0x000fea0003800000 */
.L_x_7897:
        /* <DEDUP_REMOVED lines=11> */
[----:B------:R-:W-:Y:S01]  /*d410*/  STG.E desc[UR36][R16.64], R3 ;  /* 0x0000000310007986 */ /* 0x000fe2000c101924 */
[----:B------:R-:W-:Y:S05]  /*d420*/  EXIT ;  /* 0x000000000000794d */ /* 0x000fea0003800000 */
.L_x_7904:
        /* <DEDUP_REMOVED lines=8> */
.L_x_7903:
        /* <DEDUP_REMOVED lines=12> */
[----:B------:R-:W-:Y:S01]  /*d570*/  STG.E.64 desc[UR36][R16.64], R2 ;  /* 0x0000000210007986 */ /* 0x000fe2000c101b24 */
[----:B------:R-:W-:Y:S05]  /*d580*/  EXIT ;  /* 0x000000000000794d */ /* 0x000fea0003800000 */
.L_x_7906:
[----:B------:R-:W-:Y:S01]  /*d590*/  UMOV UR4, 0xf0000000 ;  /* 0xf000000000047882 */ /* 0x000fe20000000000 */
[----:B------:R-:W-:Y:S01]  /*d5a0*/  UMOV UR5, 0x380fffff ;  /* 0x380fffff00057882 */ /* 0x000fe20000000000 */
[----:B------:R-:W0:Y:S01]  /*d5b0*/  F2F.F32.F64 R0, R4 ;  /* 0x0000000400007310 */ /* 0x000e220000301000 */
[----:B------:R-:W-:-:S14]  /*d5c0*/  DSETP.GEU.AND P0, PT, |R4|, UR4, PT ;  /* 0x0000000404007e2a */ /* 0x000fdc000bf0e200 */
[----:B0-----:R-:W-:-:S05]  /*d5d0*/  @!P0 FMUL R0, R0, 1.175494350822287508e-38 ;  /* 0x0080000000008820 */ /* 0x001fca0000400000 */
[----:B------:R-:W-:-:S04]  /*d5e0*/  F2FP.F16.F32.PACK_AB R3, RZ, R0 ;  /* 0x00000000ff03723e */ /* 0x000fc800000000ff */
[----:B------:R-:W-:-:S05]  /*d5f0*/  PRMT R3, R3, 0x5410, RZ ;  /* 0x0000541003037816 */ /* 0x000fca00000000ff */
[----:B------:R-:W-:Y:S01]  /*d600*/  STG.E desc[UR36][R16.64], R3 ;  /* 0x0000000310007986 */ /* 0x000fe2000c101924 */
[----:B------:R-:W-:Y:S05]  /*d610*/  EXIT ;  /* 0x000000000000794d */ /* 0x000fea0003800000 */
.L_x_7905:
[----:B------:R-:W-:Y:S01]  /*d620*/  STG.E.64 desc[UR36][R16.64], R4 ;  /* 0x0000000410007986 */ /* 0x000fe2000c101b24 */
[----:B------:R-:W-:Y:S05]  /*d630*/  EXIT ;  /* 0x000000000000794d */ /* 0x000fea0003800000 */
.L_x_7896:
        /* <DEDUP_REMOVED lines=10> */
[----:B------:R-:W-:Y:S01]  /*d6e0*/  STG.E.U8 desc[UR36][R16.64], R3 ;  /* 0x0000000310007986 */ /* 0x000fe2000c101124 */
[----:B------:R-:W-:Y:S05]  /*d6f0*/  EXIT ;  /* 0x000000000000794d */ /* 0x000fea0003800000 */
.L_x_7909:
[----:B------:R-:W-:-:S05]  /*d700*/  CS2R R6, SRZ ;  /* 0x0000000000067805 */ /* 0x000fca000001ff00 */
[----:B------:R-:W-:Y:S01]  /*d710*/  STG.E.128 desc[UR36][R16.64], R4 ;  /* 0x0000000410007986 */ /* 0x000fe2000c101d24 */
[----:B------:R-:W-:Y:S05]  /*d720*/  EXIT ;  /* 0x000000000000794d */ /* 0x000fea0003800000 */
.L_x_7908:
        /* <DEDUP_REMOVED lines=25> */
.L_x_7913:
[----:B------:R-:W-:Y:S05]  /*d8c0*/  BSYNC B0 ;  /* 0x0000000000007941 */ /* 0x000fea0003800000 */
.L_x_7912:
[----:B------:R-:W-:-:S05]  /*d8d0*/  LOP3.LUT R3, R0, R3, RZ, 0xfc, !PT ;  /* 0x0000000300037212 */ /* 0x000fca00078efcff */
[----:B------:R-:W-:Y:S01]  /*d8e0*/  STG.E.U8 desc[UR36][R16.64], R3 ;  /* 0x0000000310007986 */ /* 0x000fe2000c101124 */
[----:B------:R-:W-:Y:S05]  /*d8f0*/  EXIT ;  /* 0x000000000000794d */ /* 0x000fea0003800000 */
.L_x_7911:
        /* <DEDUP_REMOVED lines=17> */
.L_x_7915:
[----:B------:R-:W-:Y:S01]  /*da10*/  IMAD.MOV.U32 R0, RZ, RZ, 0x7f ;  /* 0x0000007fff007424 */ /* 0x000fe200078e00ff */
[----:B------:R-:W-:-:S04]  /*da20*/  ISETP.GT.U32.AND P0, PT, R2, 0x7f800000, PT ;  /* 0x7f8000000200780c */ /* 0x000fc80003f04070 */
[----:B------:R-:W-:-:S09]  /*da30*/  SEL R0, R0, 0x7c, P0 ;  /* 0x0000007c00007807 */ /* 0x000fd20000000000 */
.L_x_7916:
[----:B------:R-:W-:Y:S05]  /*da40*/  BSYNC B0 ;  /* 0x0000000000007941 */ /* 0x000fea0003800000 */
.L_x_7914:
[----:B------:R-:W-:-:S04]  /*da50*/  LOP3.LUT R2, R3, 0x80000000, RZ, 0xc0, !PT ;  /* 0x8000000003027812 */ /* 0x000fc800078ec0ff */
[----:B------:R-:W-:-:S04]  /*da60*/  SHF.R.U32.HI R3, RZ, 0x18, R2 ;  /* 0x00000018ff037819 */ /* 0x000fc80000011602 */
[----:B------:R-:W-:-:S05]  /*da70*/  LOP3.LUT R3, R0, R3, RZ, 0xfc, !PT ;  /* 0x0000000300037212 */ /* 0x000fca00078efcff */
[----:B------:R-:W-:Y:S01]  /*da80*/  STG.E.U8 desc[UR36][R16.64], R3 ;  /* 0x0000000310007986 */ /* 0x000fe2000c101124 */
[----:B------:R-:W-:Y:S05]  /*da90*/  EXIT ;  /* 0x000000000000794d */ /* 0x000fea0003800000 */
.L_x_7910:
        /* <DEDUP_REMOVED lines=8> */
.L_x_7907:
        /* <DEDUP_REMOVED lines=9> */
[----:B0-----:R-:W-:Y:S01]  /*dbb0*/  STG.E.U16 desc[UR36][R16.64], R5 ;  /* 0x0000000510007986 */ /* 0x001fe2000c101524 */
[----:B------:R-:W-:Y:S05]  /*dbc0*/  EXIT ;  /* 0x000000000000794d */ /* 0x000fea0003800000 */
.L_x_7919:
        /* <DEDUP_REMOVED lines=21> */
.L_x_7922:
[----:B------:R-:W-:-:S04]  /*dd20*/  LOP3.LUT R2, R3, 0x80000000, RZ, 0xc0, !PT ;  /* 0x8000000003027812 */ /* 0x000fc800078ec0ff */
[----:B------:R-:W-:-:S04]  /*dd30*/  SHF.R.U32.HI R3, RZ, 0x18, R2 ;  /* 0x00000018ff037819 */ /* 0x000fc80000011602 */
[----:B------:R-:W-:-:S04]  /*dd40*/  LOP3.LUT R0, R0, R3, RZ, 0xfc, !PT ;  /* 0x0000000300007212 */ /* 0x000fc800078efcff */
[----:B------:R-:W-:-:S07]  /*dd50*/  PRMT R8, R0, 0x7610, R8 ;  /* 0x0000761000087816 */ /* 0x000fce0000000008 */
.L_x_7921:
[----:B------:R-:W-:Y:S05]  /*dd60*/  BSYNC B0 ;  /* 0x0000000000007941 */ /* 0x000fea0003800000 */
.L_x_7920:
[----:B------:R-:W-:Y:S01]  /*dd70*/  STG.E.U8 desc[UR36][R16.64], R8 ;  /* 0x0000000810007986 */ /* 0x000fe2000c101124 */
[----:B------:R-:W-:Y:S05]  /*dd80*/  EXIT ;  /* 0x000000000000794d */ /* 0x000fea0003800000 */
.L_x_7918:
        /* <DEDUP_REMOVED lines=21> */
.L_x_7925:
[----:B------:R-:W-:-:S04]  /*dee0*/  LOP3.LUT R2, R3, 0x80000000, RZ, 0xc0, !PT ;  /* 0x8000000003027812 */ /* 0x000fc800078ec0ff */
[----:B------:R-:W-:-:S04]  /*def0*/  SHF.R.U32.HI R3, RZ, 0x18, R2 ;  /* 0x00000018ff037819 */ /* 0x000fc80000011602 */
[----:B------:R-:W-:-:S04]  /*df00*/  LOP3.LUT R0, R0, R3, RZ, 0xfc, !PT ;  /* 0x0000000300007212 */ /* 0x000fc800078efcff */
[----:B------:R-:W-:-:S07]  /*df10*/  PRMT R8, R0, 0x7610, R8 ;  /* 0x0000761000087816 */ /* 0x000fce0000000008 */
.L_x_7924:
[----:B------:R-:W-:Y:S05]  /*df20*/  BSYNC B0 ;  /* 0x0000000000007941 */ /* 0x000fea0003800000 */
.L_x_7923:
[----:B------:R-:W-:Y:S01]  /*df30*/  STG.E.U8 desc[UR36][R16.64], R8 ;  /* 0x0000000810007986 */ /* 0x000fe2000c101124 */
[----:B------:R-:W-:Y:S05]  /*df40*/  EXIT ;  /* 0x000000000000794d */ /* 0x000fea0003800000 */
.L_x_7917:
        /* <DEDUP_REMOVED lines=26> */
.L_x_7900:
        /* <DEDUP_REMOVED lines=16> */
.L_x_7928:
[----:B------:R-:W-:Y:S05]  /*e1f0*/  EXIT ;  /* 0x000000000000794d */ /* 0x000fea0003800000 */
.L_x_7927:
[----:B------:R-:W0:Y:S02]  /*e200*/  F2I.U64.F64.TRUNC R4, R4 ;  /* 0x0000000400047311 */ /* 0x000e24000030d800 */
[----:B0-----:R-:W-:Y:S01]  /*e210*/  STG.E.64 desc[UR36][R16.64], R4 ;  /* 0x0000000410007986 */ /* 0x001fe2000c101b24 */
[----:B------:R-:W-:Y:S05]  /*e220*/  EXIT ;  /* 0x000000000000794d */ /* 0x000fea0003800000 */
.L_x_7926:
[----:B------:R-:W0:Y:S02]  /*e230*/  F2I.U32.F64.TRUNC R5, R4 ;  /* 0x0000000400057311 */ /* 0x000e24000030d000 */
[----:B0-----:R-:W-:Y:S01]  /*e240*/  STG.E desc[UR36][R16.64], R5 ;  /* 0x0000000510007986 */ /* 0x001fe2000c101924 */
[----:B------:R-:W-:Y:S05]  /*e250*/  EXIT ;  /* 0x000000000000794d */ /* 0x000fea0003800000 */
        .type           $_ZN2at6native18elementwise_kernelILi128ELi4EZNS0_15gpu_kernel_implIZNS0_50_GLOBAL__N__2680c7bb_12_PowKernel_cu_7dd49032_316829pow_tensor_scalar_kernel_implIddEEvRNS_18TensorIteratorBaseET0_EUldE2_EEvS6_RKT_EUliE_EEviT1_$__internal_accurate_pow,@function
        .size           $_ZN2at6native18elementwise_kernelILi128ELi4EZNS0_15gpu_kernel_implIZNS0_50_GLOBAL__N__2680c7bb_12_PowKernel_cu_7dd49032_316829pow_tensor_scalar_kernel_implIddEEvRNS_18TensorIteratorBaseET0_EUldE2_EEvS6_RKT_EUliE_EEviT1_$__internal_accurate_pow,(.L_x_71456 - $_ZN2at6native18elementwise_kernelILi128ELi4EZNS0_15gpu_kernel_implIZNS0_50_GLOBAL__N__2680c7bb_12_PowKernel_cu_7dd49032_316829pow_tensor_scalar_kernel_implIddEEvRNS_18TensorIteratorBaseET0_EUldE2_EEvS6_RKT_EUliE_EEviT1_$__internal_accurate_pow)
$_ZN2at6native18elementwise_kernelILi128ELi4EZNS0_15gpu_kernel_implIZNS0_50_GLOBAL__N__2680c7bb_12_PowKernel_cu_7dd49032_316829pow_tensor_scalar_kernel_implIddEEvRNS_18TensorIteratorBaseET0_EUldE2_EEvS6_RKT_EUliE_EEviT1_$__internal_accurate_pow:
[----:B------:R-:W-:Y:S01]  /*e260*/  SHF.R.U32.HI R3, RZ, 0x14, R7 ;  /* 0x00000014ff037819 */ /* 0x000fe20000011607 */
[----:B------:R-:W-:Y:S01]  /*e270*/  IMAD.MOV.U32 R24, RZ, RZ, RZ ;  /* 0x000000ffff187224 */ /* 0x000fe200078e00ff */
[----:B------:R-:W-:Y:S01]  /*e280*/  UMOV UR4, 0x7d2cafe2 ;  /* 0x7d2cafe200047882 */ /* 0x000fe20000000000 */
[----:B------:R-:W-:Y:S01]  /*e290*/  IMAD.MOV.U32 R8, RZ, RZ, 0x41ad3b5a ;  /* 0x41ad3b5aff087424 */ /* 0x000fe200078e00ff */
[----:B------:R-:W-:Y:S01]  /*e2a0*/  ISETP.NE.AND P0, PT, R3, RZ, PT ;  /* 0x000000ff0300720c */ /* 0x000fe20003f05270 */
[----:B------:R-:W-:Y:S01]  /*e2b0*/  IMAD.MOV.U32 R9, RZ, RZ, 0x3ed0f5d2 ;  /* 0x3ed0f5d2ff097424 */ /* 0x000fe200078e00ff */
[----:B------:R-:W-:-:S11]  /*e2c0*/  UMOV UR5, 0x3eb0f5ff ;  /* 0x3eb0f5ff00057882 */ /* 0x000fd60000000000 */
[----:B------:R-:W-:-:S10]  /*e2d0*/  @!P0 DMUL R4, R6, 1.80143985094819840000e+16 ;  /* 0x4350000006048828 */ /* 0x000fd40000000000 */
[----:B------:R-:W-:Y:S01]  /*e2e0*/  @!P0 IMAD.MOV.U32 R7, RZ, RZ, R5 ;  /* 0x000000ffff078224 */ /* 0x000fe200078e0005 */
[----:B------:R-:W-:Y:S01]  /*e2f0*/  @!P0 LEA.HI R3, R5, 0xffffffca, RZ, 0xc ;  /* 0xffffffca05038811 */ /* 0x000fe200078f60ff */
[----:B------:R-:W-:-:S03]  /*e300*/  @!P0 IMAD.MOV.U32 R6, RZ, RZ, R4 ;  /* 0x000000ffff068224 */ /* 0x000fc600078e0004 */
[----:B------:R-:W-:Y:S01]  /*e310*/  LOP3.LUT R7, R7, 0x800fffff, RZ, 0xc0, !PT ;  /* 0x800fffff07077812 */ /* 0x000fe200078ec0ff */
[----:B------:R-:W-:Y:S02]  /*e320*/  IMAD.MOV.U32 R12, RZ, RZ, R6 ;  /* 0x000000ffff0c7224 */ /* 0x000fe400078e0006 */
[----:B------:R-:W-:Y:S01]  /*e330*/  VIADD R4, R3, 0xfffffc01 ;  /* 0xfffffc0103047836 */ /* 0x000fe20000000000 */
[----:B------:R-:W-:-:S04]  /*e340*/  LOP3.LUT R13, R7, 0x3ff00000, RZ, 0xfc, !PT ;  /* 0x3ff00000070d7812 */ /* 0x000fc800078efcff */
[----:B------:R-:W-:-:S13]  /*e350*/  ISETP.GE.U32.AND P1, PT, R13, 0x3ff6a09f, PT ;  /* 0x3ff6a09f0d00780c */ /* 0x000fda0003f26070 */
[----:B------:R-:W-:Y:S02]  /*e360*/  @P1 VIADD R7, R13, 0xfff00000 ;  /* 0xfff000000d071836 */ /* 0x000fe40000000000 */
[----:B------:R-:W-:Y:S02]  /*e370*/  @P1 VIADD R4, R3, 0xfffffc02 ;  /* 0xfffffc0203041836 */ /* 0x000fe40000000000 */
[----:B------:R-:W-:-:S06]  /*e380*/  @P1 IMAD.MOV.U32 R13, RZ, RZ, R7 ;  /* 0x000000ffff0d1224 */ /* 0x000fcc00078e0007 */
[C---:B------:R-:W-:Y:S02]  /*e390*/  DADD R10, R12.reuse, 1 ;  /* 0x3ff000000c0a7429 */ /* 0x040fe40000000000 */
[----:B------:R-:W-:-:S04]  /*e3a0*/  DADD R12, R12, -1 ;  /* 0xbff000000c0c7429 */ /* 0x000fc80000000000 */
[----:B------:R-:W0:Y:S02]  /*e3b0*/  MUFU.RCP64H R25, R11 ;  /* 0x0000000b00197308 */ /* 0x000e240000001800 */
[----:B0-----:R-:W-:-:S08]  /*e3c0*/  DFMA R6, -R10, R24, 1 ;  /* 0x3ff000000a06742b */ /* 0x001fd00000000118 */
[----:B------:R-:W-:-:S08]  /*e3d0*/  DFMA R6, R6, R6, R6 ;  /* 0x000000060606722b */ /* 0x000fd00000000006 */
[----:B------:R-:W-:-:S08]  /*e3e0*/  DFMA R24, R24, R6, R24 ;  /* 0x000000061818722b */ /* 0x000fd00000000018 */
[----:B------:R-:W-:-:S08]  /*e3f0*/  DMUL R6, R24, R12 ;  /* 0x0000000c18067228 */ /* 0x000fd00000000000 */
[----:B------:R-:W-:-:S08]  /*e400*/  DFMA R6, R24, R12, R6 ;  /* 0x0000000c1806722b */ /* 0x000fd00000000006 */
[----:B------:R-:W-:Y:S02]  /*e410*/  DMUL R26, R6, R6 ;  /* 0x00000006061a7228 */ /* 0x000fe40000000000 */
[----:B------:R-:W-:-:S06]  /*e420*/  DADD R14, R12, -R6 ;  /* 0x000000000c0e7229 */ /* 0x000fcc0000000806 */
[----:B------:R-:W-:Y:S01]  /*e430*/  DFMA R8, R26, UR4, R8 ;  /* 0x000000041a087c2b */ /* 0x000fe20008000008 */
[----:B------:R-:W-:Y:S01]  /*e440*/  UMOV UR4, 0x75488a3f ;  /* 0x75488a3f00047882 */ /* 0x000fe20000000000 */
[----:B------:R-:W-:Y:S01]  /*e450*/  UMOV UR5, 0x3ef3b20a ;  /* 0x3ef3b20a00057882 */ /* 0x000fe20000000000 */
[----:B------:R-:W-:-:S05]  /*e460*/  DADD R14, R14, R14 ;  /* 0x000000000e0e7229 */ /* 0x000fca000000000e */
[----:B------:R-:W-:Y:S01]  /*e470*/  DFMA R10, R26, R8, UR4 ;  /* 0x000000041a0a7e2b */ /* 0x000fe20008000008 */
[----:B------:R-:W-:Y:S01]  /*e480*/  UMOV UR4, 0xe4faecd5 ;  /* 0xe4faecd500047882 */ /* 0x000fe20000000000 */
[----:B------:R-:W-:Y:S01]  /*e490*/  UMOV UR5, 0x3f1745cd ;  /* 0x3f1745cd00057882 */ /* 0x000fe20000000000 */
[----:B------:R-:W-:-:S05]  /*e4a0*/  DFMA R14, R12, -R6, R14 ;  /* 0x800000060c0e722b */ /* 0x000fca000000000e */
[----:B------:R-:W-:Y:S01]  /*e4b0*/  DFMA R10, R26, R10, UR4 ;  /* 0x000000041a0a7e2b */ /* 0x000fe2000800000a */
[----:B------:R-:W-:Y:S01]  /*e4c0*/  UMOV UR4, 0x258a578b ;  /* 0x258a578b00047882 */ /* 0x000fe20000000000 */
[----:B------:R-:W-:Y:S01]  /*e4d0*/  UMOV UR5, 0x3f3c71c7 ;  /* 0x3f3c71c700057882 */ /* 0x000fe20000000000 */
[----:B------:R-:W-:-:S05]  /*e4e0*/  DMUL R14, R24, R14 ;  /* 0x0000000e180e7228 */ /* 0x000fca0000000000 */
[----:B------:R-:W-:Y:S01]  /*e4f0*/  DFMA R10, R26, R10, UR4 ;  /* 0x000000041a0a7e2b */ /* 0x000fe2000800000a */
[----:B------:R-:W-:Y:S01]  /*e500*/  UMOV UR4, 0x9242b910 ;  /* 0x9242b91000047882 */ /* 0x000fe20000000000 */
[----:B------:R-:W-:-:S03]  /*e510*/  UMOV UR5, 0x3f624924 ;  /* 0x3f62492400057882 */ /* 0x000fc60000000000 */
[----:B------:R-:W-:Y:S02]  /*e520*/  VIADD R29, R15, 0x100000 ;  /* 0x001000000f1d7836 */ /* 0x000fe40000000000 */
[----:B------:R-:W-:Y:S01]  /*e530*/  IMAD.MOV.U32 R28, RZ, RZ, R14 ;  /* 0x000000ffff1c7224 */ /* 0x000fe200078e000e */
[----:B------:R-:W-:Y:S01]  /*e540*/  DFMA R10, R26, R10, UR4 ;  /* 0x000000041a0a7e2b */ /* 0x000fe2000800000a */
[----:B------:R-:W-:Y:S01]  /*e550*/  UMOV UR4, 0x99999dfb ;  /* 0x99999dfb00047882 */ /* 0x000fe20000000000 */
[----:B------:R-:W-:-:S06]  /*e560*/  UMOV UR5, 0x3f899999 ;  /* 0x3f89999900057882 */ /* 0x000fcc0000000000 */
[----:B------:R-:W-:Y:S01]  /*e570*/  DFMA R10, R26, R10, UR4 ;  /* 0x000000041a0a7e2b */ /* 0x000fe2000800000a */
[----:B------:R-:W-:Y:S01]  /*e580*/  UMOV UR4, 0x55555555 ;  /* 0x5555555500047882 */ /* 0x000fe20000000000 */
[----:B------:R-:W-:-:S06]  /*e590*/  UMOV UR5, 0x3fb55555 ;  /* 0x3fb5555500057882 */ /* 0x000fcc0000000000 */
[----:B------:R-:W-:-:S08]  /*e5a0*/  DFMA R8, R26, R10, UR4 ;  /* 0x000000041a087e2b */ /* 0x000fd0000800000a */
[----:B------:R-:W-:Y:S01]  /*e5b0*/  DADD R20, -R8, UR4 ;  /* 0x0000000408147e29 */ /* 0x000fe20008000100 */
[----:B------:R-:W-:Y:S01]  /*e5c0*/  UMOV UR4, 0xb9e7b0 ;  /* 0x00b9e7b000047882 */ /* 0x000fe20000000000 */
[----:B------:R-:W-:-:S06]  /*e5d0*/  UMOV UR5, 0x3c46a4cb ;  /* 0x3c46a4cb00057882 */ /* 0x000fcc0000000000 */
[----:B------:R-:W-:Y:S02]  /*e5e0*/  DFMA R20, R26, R10, R20 ;  /* 0x0000000a1a14722b */ /* 0x000fe40000000014 */
[----:B------:R-:W-:-:S06]  /*e5f0*/  DMUL R10, R6, R6 ;  /* 0x00000006060a7228 */ /* 0x000fcc0000000000 */
[----:B------:R-:W-:Y:S02]  /*e600*/  DADD R20, RZ, R20 ;  /* 0x00000000ff147229 */ /* 0x000fe40000000014 */
[C---:B------:R-:W-:Y:S02]  /*e610*/  DMUL R12, R6.reuse, R10 ;  /* 0x0000000a060c7228 */ /* 0x040fe40000000000 */
[----:B------:R-:W-:-:S04]  /*e620*/  DFMA R26, R6, R6, -R10 ;  /* 0x00000006061a722b */ /* 0x000fc8000000080a */
[----:B------:R-:W-:Y:S01]  /*e630*/  DADD R20, R20, -UR4 ;  /* 0x8000000414147e29 */ /* 0x000fe20008000000 */
[----:B------:R-:W-:Y:S01]  /*e640*/  UMOV UR4, 0x80000000 ;  /* 0x8000000000047882 */ /* 0x000fe20000000000 */
[C---:B------:R-:W-:Y:S01]  /*e650*/  DFMA R24, R6.reuse, R10, -R12 ;  /* 0x0000000a0618722b */ /* 0x040fe2000000080c */
[----:B------:R-:W-:Y:S01]  /*e660*/  UMOV UR5, 0x43300000 ;  /* 0x4330000000057882 */ /* 0x000fe20000000000 */
[----:B------:R-:W-:-:S04]  /*e670*/  DFMA R26, R6, R28, R26 ;  /* 0x0000001c061a722b */ /* 0x000fc8000000001a */
[----:B------:R-:W-:Y:S02]  /*e680*/  DADD R30, R8, R20 ;  /* 0x00000000081e7229 */ /* 0x000fe40000000014 */
[----:B------:R-:W-:-:S06]  /*e690*/  DFMA R24, R14, R10, R24 ;  /* 0x0000000a0e18722b */ /* 0x000fcc0000000018 */
[----:B------:R-:W-:Y:S02]  /*e6a0*/  DMUL R10, R30, R12 ;  /* 0x0000000c1e0a7228 */ /* 0x000fe40000000000 */
[----:B------:R-:W-:Y:S02]  /*e6b0*/  DFMA R24, R6, R26, R24 ;  /* 0x0000001a0618722b */ /* 0x000fe40000000018 */
[----:B------:R-:W-:-:S04]  /*e6c0*/  DADD R26, R8, -R30 ;  /* 0x00000000081a7229 */ /* 0x000fc8000000081e */
[----:B------:R-:W-:-:S04]  /*e6d0*/  DFMA R8, R30, R12, -R10 ;  /* 0x0000000c1e08722b */ /* 0x000fc8000000080a */
[----:B------:R-:W-:-:S04]  /*e6e0*/  DADD R26, R20, R26 ;  /* 0x00000000141a7229 */ /* 0x000fc8000000001a */
[----:B------:R-:W-:-:S08]  /*e6f0*/  DFMA R8, R30, R24, R8 ;  /* 0x000000181e08722b */ /* 0x000fd00000000008 */
[----:B------:R-:W-:-:S08]  /*e700*/  DFMA R26, R26, R12, R8 ;  /* 0x0000000c1a1a722b */ /* 0x000fd00000000008 */
[----:B------:R-:W-:-:S08]  /*e710*/  DADD R12, R10, R26 ;  /* 0x000000000a0c7229 */ /* 0x000fd0000000001a */
[--C-:B------:R-:W-:Y:S02]  /*e720*/  DADD R8, R6, R12.reuse ;  /* 0x0000000006087229 */ /* 0x100fe4000000000c */
[----:B------:R-:W-:-:S06]  /*e730*/  DADD R10, R10, -R12 ;  /* 0x000000000a0a7229 */ /* 0x000fcc000000080c */
[----:B------:R-:W-:Y:S02]  /*e740*/  DADD R6, R6, -R8 ;  /* 0x0000000006067229 */ /* 0x000fe40000000808 */
[----:B------:R-:W-:-:S06]  /*e750*/  DADD R10, R26, R10 ;  /* 0x000000001a0a7229 */ /* 0x000fcc000000000a */
[----:B------:R-:W-:-:S08]  /*e760*/  DADD R6, R12, R6 ;  /* 0x000000000c067229 */ /* 0x000fd00000000006 */
[----:B------:R-:W-:-:S08]  /*e770*/  DADD R6, R10, R6 ;  /* 0x000000000a067229 */ /* 0x000fd00000000006 */
[----:B------:R-:W-:Y:S01]  /*e780*/  DADD R14, R14, R6 ;  /* 0x000000000e0e7229 */ /* 0x000fe20000000006 */
[----:B------:R-:W-:Y:S01]  /*e790*/  LOP3.LUT R6, R4, 0x80000000, RZ, 0x3c, !PT ;  /* 0x8000000004067812 */ /* 0x000fe200078e3cff */
[----:B------:R-:W-:-:S06]  /*e7a0*/  IMAD.MOV.U32 R7, RZ, RZ, 0x43300000 ;  /* 0x43300000ff077424 */ /* 0x000fcc00078e00ff */
[----:B------:R-:W-:Y:S02]  /*e7b0*/  DADD R10, R8, R14 ;  /* 0x00000000080a7229 */ /* 0x000fe4000000000e */
[----:B------:R-:W-:Y:S01]  /*e7c0*/  DADD R6, R6, -UR4 ;  /* 0x8000000406067e29 */ /* 0x000fe20008000000 */
[----:B------:R-:W-:Y:S01]  /*e7d0*/  UMOV UR4, 0xfefa39ef ;  /* 0xfefa39ef00047882 */ /* 0x000fe20000000000 */
[----:B------:R-:W-:-:S04]  /*e7e0*/  UMOV UR5, 0x3fe62e42 ;  /* 0x3fe62e4200057882 */ /* 0x000fc80000000000 */
[--C-:B------:R-:W-:Y:S02]  /*e7f0*/  DADD R12, R8, -R10.reuse ;  /* 0x00000000080c7229 */ /* 0x100fe4000000080a */
[----:B------:R-:W-:-:S06]  /*e800*/  DFMA R4, R6, UR4, R10 ;  /* 0x0000000406047c2b */ /* 0x000fcc000800000a */
[----:B------:R-:W-:Y:S02]  /*e810*/  DADD R12, R14, R12 ;  /* 0x000000000e0c7229 */ /* 0x000fe4000000000c */
[----:B------:R-:W-:Y:S01]  /*e820*/  DFMA R8, -R6, UR4, R4 ;  /* 0x0000000406087c2b */ /* 0x000fe20008000104 */
[----:B------:R-:W-:Y:S01]  /*e830*/  UMOV UR4, 0x3b39803f ;  /* 0x3b39803f00047882 */ /* 0x000fe20000000000 */
[----:B------:R-:W-:-:S06]  /*e840*/  UMOV UR5, 0x3c7abc9e ;  /* 0x3c7abc9e00057882 */ /* 0x000fcc0000000000 */
[----:B------:R-:W-:-:S08]  /*e850*/  DADD R8, -R10, R8 ;  /* 0x000000000a087229 */ /* 0x000fd00000000108 */
[----:B------:R-:W-:-:S08]  /*e860*/  DADD R8, R12, -R8 ;  /* 0x000000000c087229 */ /* 0x000fd00000000808 */
[----:B------:R-:W-:Y:S01]  /*e870*/  DFMA R8, R6, UR4, R8 ;  /* 0x0000000406087c2b */ /* 0x000fe20008000008 */
[----:B------:R-:W-:Y:S02]  /*e880*/  USHF.L.U32 UR5, UR39, 0x1, URZ ;  /* 0x0000000127057899 */ /* 0x000fe4000800063f */
[----:B------:R-:W-:Y:S02]  /*e890*/  ULOP3.LUT UR4, UR39, 0xff0fffff, URZ, 0xc0, !UPT ;  /* 0xff0fffff27047892 */ /* 0x000fe4000f8ec03f */
[----:B------:R-:W-:-:S03]  /*e8a0*/  UISETP.GT.U32.AND UP0, UPT, UR5, -0x2000001, UPT ;  /* 0xfdffffff0500788c */ /* 0x000fc6000bf04070 */
[----:B------:R-:W-:Y:S01]  /*e8b0*/  DADD R6, R4, R8 ;  /* 0x0000000004067229 */ /* 0x000fe20000000008 */
[----:B------:R-:W-:-:S03]  /*e8c0*/  USEL UR5, UR4, UR39, UP0 ;  /* 0x0000002704057287 */ /* 0x000fc60008000000 */
[----:B------:R-:W-:-:S04]  /*e8d0*/  UMOV UR4, UR38 ;  /* 0x0000002600047c82 */ /* 0x000fc80008000000 */
[----:B------:R-:W-:Y:S02]  /*e8e0*/  DADD R4, R4, -R6 ;  /* 0x0000000004047229 */ /* 0x000fe40000000806 */
[----:B------:R-:W-:-:S06]  /*e8f0*/  DMUL R12, R6, UR4 ;  /* 0x00000004060c7c28 */ /* 0x000fcc0008000000 */
[----:B------:R-:W-:Y:S02]  /*e900*/  DADD R4, R8, R4 ;  /* 0x0000000008047229 */ /* 0x000fe40000000004 */
[----:B------:R-:W-:Y:S01]  /*e910*/  DFMA R6, R6, UR4, -R12 ;  /* 0x0000000406067c2b */ /* 0x000fe2000800080c */
[----:B------:R-:W-:Y:S02]  /*e920*/  IMAD.MOV.U32 R8, RZ, RZ, 0x652b82fe ;  /* 0x652b82feff087424 */ /* 0x000fe400078e00ff */
[----:B------:R-:W-:-:S05]  /*e930*/  IMAD.MOV.U32 R9, RZ, RZ, 0x3ff71547 ;  /* 0x3ff71547ff097424 */ /* 0x000fca00078e00ff */
[----:B------:R-:W-:Y:S01]  /*e940*/  DFMA R4, R4, UR4, R6 ;  /* 0x0000000404047c2b */ /* 0x000fe20008000006 */
[----:B------:R-:W-:Y:S01]  /*e950*/  UMOV UR4, 0xfefa39ef ;  /* 0xfefa39ef00047882 */ /* 0x000fe20000000000 */
[----:B------:R-:W-:-:S06]  /*e960*/  UMOV UR5, 0x3fe62e42 ;  /* 0x3fe62e4200057882 */ /* 0x000fcc0000000000 */
[----:B------:R-:W-:-:S08]  /*e970*/  DADD R6, R12, R4 ;  /* 0x000000000c067229 */ /* 0x000fd00000000004 */
[----:B------:R-:W-:Y:S02]  /*e980*/  DFMA R8, R6, R8, 6.75539944105574400000e+15 ;  /* 0x433800000608742b */ /* 0x000fe40000000008 */
[----:B------:R-:W-:-:S06]  /*e990*/  FSETP.GEU.FTZ.AND P0, PT, |R7|, 4.1917929649353027344, PT ;  /* 0x4086232b0700780b */ /* 0x000fcc0003f1e200 */
[----:B------:R-:W-:-:S08]  /*e9a0*/  DADD R10, R8, -6.75539944105574400000e+15 ;  /* 0xc3380000080a7429 */ /* 0x000fd00000000000 */
[----:B------:R-:W-:Y:S01]  /*e9b0*/  DFMA R14, R10, -UR4, R6 ;  /* 0x800000040a0e7c2b */ /* 0x000fe20008000006 */
[----:B------:R-:W-:Y:S01]  /*e9c0*/  UMOV UR4, 0x3b39803f ;  /* 0x3b39803f00047882 */ /* 0x000fe20000000000 */
[----:B------:R-:W-:-:S06]  /*e9d0*/  UMOV UR5, 0x3c7abc9e ;  /* 0x3c7abc9e00057882 */ /* 0x000fcc0000000000 */
[----:B------:R-:W-:Y:S01]  /*e9e0*/  DFMA R10, R10, -UR4, R14 ;  /* 0x800000040a0a7c2b */ /* 0x000fe2000800000e */
[----:B------:R-:W-:Y:S01]  /*e9f0*/  UMOV UR4, 0x69ce2bdf ;  /* 0x69ce2bdf00047882 */ /* 0x000fe20000000000 */
[----:B------:R-:W-:Y:S01]  /*ea00*/  IMAD.MOV.U32 R14, RZ, RZ, -0x35dec16 ;  /* 0xfca213eaff0e7424 */ /* 0x000fe200078e00ff */
[----:B------:R-:W-:Y:S01]  /*ea10*/  UMOV UR5, 0x3e5ade15 ;  /* 0x3e5ade1500057882 */ /* 0x000fe20000000000 */
[----:B------:R-:W-:-:S06]  /*ea20*/  IMAD.MOV.U32 R15, RZ, RZ, 0x3e928af3 ;  /* 0x3e928af3ff0f7424 */ /* 0x000fcc00078e00ff */
[----:B------:R-:W-:Y:S01]  /*ea30*/  DFMA R14, R10, UR4, R14 ;  /* 0x000000040a0e7c2b */ /* 0x000fe2000800000e */
[----:B------:R-:W-:Y:S01]  /*ea40*/  UMOV UR4, 0x62401315 ;  /* 0x6240131500047882 */ /* 0x000fe20000000000 */
[----:B------:R-:W-:-:S06]  /*ea50*/  UMOV UR5, 0x3ec71dee ;  /* 0x3ec71dee00057882 */ /* 0x000fcc0000000000 */
[----:B------:R-:W-:Y:S01]  /*ea60*/  DFMA R14, R10, R14, UR4 ;  /* 0x000000040a0e7e2b */ /* 0x000fe2000800000e */
        /* <DEDUP_REMOVED lines=20> */
[----:B------:R-:W-:-:S08]  /*ebb0*/  DFMA R14, R10, R14, UR4 ;  /* 0x000000040a0e7e2b */ /* 0x000fd0000800000e */
[----:B------:R-:W-:-:S08]  /*ebc0*/  DFMA R14, R10, R14, 1 ;  /* 0x3ff000000a0e742b */ /* 0x000fd0000000000e */
[----:B------:R-:W-:Y:S02]  /*ebd0*/  DFMA R10, R10, R14, 1 ;  /* 0x3ff000000a0a742b */ /* 0x000fe4000000000e */
[----:B------:R-:W-:-:S08]  /*ebe0*/  DADD R14, R12, -R6 ;  /* 0x000000000c0e7229 */ /* 0x000fd00000000806 */
[----:B------:R-:W-:Y:S02]  /*ebf0*/  IMAD R13, R8, 0x100000, R11 ;  /* 0x00100000080d7824 */ /* 0x000fe400078e020b */
[----:B------:R-:W-:Y:S01]  /*ec00*/  IMAD.MOV.U32 R12, RZ, RZ, R10 ;  /* 0x000000ffff0c7224 */ /* 0x000fe200078e000a */
[----:B------:R-:W-:Y:S06]  /*ec10*/  @!P0 BRA `(.L_x_7929) ;  /* 0x0000000000308947 */ /* 0x000fec0003800000 */
[----:B------:R-:W-:Y:S01]  /*ec20*/  FSETP.GEU.FTZ.AND P0, PT, |R7|, 4.2275390625, PT ;  /* 0x408748000700780b */ /* 0x000fe20003f1e200 */
[C---:B------:R-:W-:Y:S02]  /*ec30*/  DADD R12, R6.reuse, +INF ;  /* 0x7ff00000060c7429 */ /* 0x040fe40000000000 */
[----:B------:R-:W-:-:S08]  /*ec40*/  DSETP.GEU.AND P1, PT, R6, RZ, PT ;  /* 0x000000ff0600722a */ /* 0x000fd00003f2e000 */
[----:B------:R-:W-:Y:S02]  /*ec50*/  FSEL R12, R12, RZ, P1 ;  /* 0x000000ff0c0c7208 */ /* 0x000fe40000800000 */
[----:B------:R-:W-:Y:S02]  /*ec60*/  @!P0 LEA.HI R3, R8, R8, RZ, 0x1 ;  /* 0x0000000808038211 */ /* 0x000fe400078f08ff */
[----:B------:R-:W-:Y:S02]  /*ec70*/  FSEL R13, R13, RZ, P1 ;  /* 0x000000ff0d0d7208 */ /* 0x000fe40000800000 */
[----:B------:R-:W-:-:S05]  /*ec80*/  @!P0 SHF.R.S32.HI R3, RZ, 0x1, R3 ;  /* 0x00000001ff038819 */ /* 0x000fca0000011403 */
[----:B------:R-:W-:Y:S02]  /*ec90*/  @!P0 IMAD.IADD R6, R8, 0x1, -R3 ;  /* 0x0000000108068824 */ /* 0x000fe400078e0a03 */
[----:B------:R-:W-:-:S03]  /*eca0*/  @!P0 IMAD R11, R3, 0x100000, R11 ;  /* 0x00100000030b8824 */ /* 0x000fc600078e020b */
[----:B------:R-:W-:Y:S01]  /*ecb0*/  @!P0 LEA R7, R6, 0x3ff00000, 0x14 ;  /* 0x3ff0000006078811 */ /* 0x000fe200078ea0ff */
[----:B------:R-:W-:-:S06]  /*ecc0*/  @!P0 IMAD.MOV.U32 R6, RZ, RZ, RZ ;  /* 0x000000ffff068224 */ /* 0x000fcc00078e00ff */
[----:B------:R-:W-:-:S11]  /*ecd0*/  @!P0 DMUL R12, R10, R6 ;  /* 0x000000060a0c8228 */ /* 0x000fd60000000000 */
.L_x_7929:
[----:B------:R-:W-:Y:S02]  /*ece0*/  DSETP.NEU.AND P0, PT, |R12|, +INF , PT ;  /* 0x7ff000000c00742a */ /* 0x000fe40003f0d200 */
[----:B------:R-:W-:Y:S01]  /*ecf0*/  DADD R14, R4, R14 ;  /* 0x00000000040e7229 */ /* 0x000fe2000000000e */
[----:B------:R-:W-:Y:S02]  /*ed00*/  IMAD.MOV.U32 R4, RZ, RZ, R0 ;  /* 0x000000ffff047224 */ /* 0x000fe400078e0000 */
[----:B------:R-:W-:-:S09]  /*ed10*/  IMAD.MOV.U32 R5, RZ, RZ, 0x0 ;  /* 0x00000000ff057424 */ /* 0x000fd200078e00ff */
[----:B------:R-:W-:Y:S01]  /*ed20*/  @P0 DFMA R12, R14, R12, R12 ;  /* 0x0000000c0e0c022b */ /* 0x000fe2000000000c */
[----:B------:R-:W-:Y:S10]  /*ed30*/  RET.REL.NODEC R4 `(_ZN2at6native18elementwise_kernelILi128ELi4EZNS0_15gpu_kernel_implIZNS0_50_GLOBAL__N__2680c7bb_12_PowKernel_cu_7dd49032_316829pow_tensor_scalar_kernel_implIddEEvRNS_18TensorIteratorBaseET0_EUldE2_EEvS6_RKT_EUliE_EEviT1_) ;  /* 0xffffff1004b07950 */ /* 0x000ff40003c3ffff */
.L_x_7930:
        /* <DEDUP_REMOVED lines=12> */
.L_x_71456:


//--------------------- .text._ZN2at6native27unrolled_elementwise_kernelIZNS0_50_GLOBAL__N__2680c7bb_12_PowKernel_cu_7dd49032_316829pow_tensor_scalar_kernel_implIddEEvRNS_18TensorIteratorBaseET0_EUldE2_St5arrayIPcLm2EELi4E23TrivialOffsetCalculatorILi1EjESC_NS0_6memory12LoadWithCastILi1EEENSD_13StoreWithCastILi1EEEEEviT_S6_T2_T3_T4_T5_ --------------------------
	.section	.text._ZN2at6native27unrolled_elementwise_kernelIZNS0_50_GLOBAL__N__2680c7bb_12_PowKernel_cu_7dd49032_316829pow_tensor_scalar_kernel_implIddEEvRNS_18TensorIteratorBaseET0_EUldE2_St5arrayIPcLm2EELi4E23TrivialOffsetCalculatorILi1EjESC_NS0_6memory12LoadWithCastILi1EEENSD_13StoreWithCastILi1EEEEEviT_S6_T2_T3_T4_T5_,"ax",@progbits
	.align	128
        .global         _ZN2at6native27unrolled_elementwise_kernelIZNS0_50_GLOBAL__N__2680c7bb_12_PowKernel_cu_7dd49032_316829pow_tensor_scalar_kernel_implIddEEvRNS_18TensorIteratorBaseET0_EUldE2_St5arrayIPcLm2EELi4E23TrivialOffsetCalculatorILi1EjESC_NS0_6memory12LoadWithCastILi1EEENSD_13StoreWithCastILi1EEEEEviT_S6_T2_T3_T4_T5_
        .type           _ZN2at6native27unrolled_elementwise_kernelIZNS0_50_GLOBAL__N__2680c7bb_12_PowKernel_cu_7dd49032_316829pow_tensor_scalar_kernel_implIddEEvRNS_18TensorIteratorBaseET0_EUldE2_St5arrayIPcLm2EELi4E23TrivialOffsetCalculatorILi1EjESC_NS0_6memory12LoadWithCastILi1EEENSD_13StoreWithCastILi1EEEEEviT_S6_T2_T3_T4_T5_,@function
        .size           _ZN2at6native27unrolled_elementwise_kernelIZNS0_50_GLOBAL__N__2680c7bb_12_PowKernel_cu_7dd49032_316829pow_tensor_scalar_kernel_implIddEEvRNS_18TensorIteratorBaseET0_EUldE2_St5arrayIPcLm2EELi4E23TrivialOffsetCalculatorILi1EjESC_NS0_6memory12LoadWithCastILi1EEENSD_13StoreWithCastILi1EEEEEviT_S6_T2_T3_T4_T5_,(.L_x_71457 - _ZN2at6native27unrolled_elementwise_kernelIZNS0_50_GLOBAL__N__2680c7bb_12_PowKernel_cu_7dd49032_316829pow_tensor_scalar_kernel_implIddEEvRNS_18TensorIteratorBaseET0_EUldE2_St5arrayIPcLm2EELi4E23TrivialOffsetCalculatorILi1EjESC_NS0_6memory12LoadWithCastILi1EEENSD_13StoreWithCastILi1EEEEEviT_S6_T2_T3_T4_T5_)
        .other          _ZN2at6native27unrolled_elementwise_kernelIZNS0_50_GLOBAL__N__2680c7bb_12_PowKernel_cu_7dd49032_316829pow_tensor_scalar_kernel_implIddEEvRNS_18TensorIteratorBaseET0_EUldE2_St5arrayIPcLm2EELi4E23TrivialOffsetCalculatorILi1EjESC_NS0_6memory12LoadWithCastILi1EEENSD_13StoreWithCastILi1EEEEEviT_S6_T2_T3_T4_T5_,@"STO_CUDA_ENTRY STV_DEFAULT"
_ZN2at6native27unrolled_elementwise_kernelIZNS0_50_GLOBAL__N__2680c7bb_12_PowKernel_cu_7dd49032_316829pow_tensor_scalar_kernel_implIddEEvRNS_18TensorIteratorBaseET0_EUldE2_St5arrayIPcLm2EELi4E23TrivialOffsetCalculatorILi1EjESC_NS0_6memory12LoadWithCastILi1EEENSD_13StoreWithCastILi1EEEEEviT_S6_T2_T3_T4_T5_:
.text._ZN2at6native27unrolled_elementwise_kernelIZNS0_50_GLOBAL__N__2680c7bb_12_PowKernel_cu_7dd49032_316829pow_tensor_scalar_kernel_implIddEEvRNS_18TensorIteratorBaseET0_EUldE2_St5arrayIPcLm2EELi4E23TrivialOffsetCalculatorILi1EjESC_NS0_6memory12LoadWithCastILi1EEENSD_13StoreWithCastILi1EEEEEviT_S6_T2_T3_T4_T5_:
[----:B------:R-:W0:Y:S01]  /*0000*/  LDC R1, c[0x0][0x28] ;  /* 0x00000a00ff017b82 */ /* 0x000e220000000800 */
[----:B------:R-:W1:Y:S07]  /*0010*/  S2R R17, SR_CTAID.X ;  /* 0x0000000000117919 */ /* 0x000e6e0000002500 */
[----:B------:R-:W1:Y:S01]  /*0020*/  LDC R37, c[0x0][0x210] ;  /* 0x00008400ff257b82 */ /* 0x000e620000000800 */
[----:B------:R-:W-:Y:S01]  /*0030*/  ULDC.64 UR36, c[0x0][0x208] ;  /* 0x0000820000247ab9 */ /* 0x000fe20000000a00 */
[----:B------:R-:W-:Y:S01]  /*0040*/  BSSY B6, `(.L_x_7931) ;  /* 0x00000fe000067945 */ /* 0x000fe20003800000 */
[----:B------:R-:W2:Y:S01]  /*0050*/  S2R R24, SR_TID.X ;  /* 0x0000000000187919 */ /* 0x000ea20000002100 */
[----:B------:R-:W-:-:S02]  /*0060*/  CS2R R26, SRZ ;  /* 0x00000000001a7805 */ /* 0x000fc4000001ff00 */
[----:B------:R-:W-:Y:S02]  /*0070*/  CS2R R22, SRZ ;  /* 0x0000000000167805 */ /* 0x000fe4000001ff00 */
        /* <DEDUP_REMOVED lines=24> */
.L_x_7936:
[----:B------:R-:W2:Y:S02]  /*0200*/  LDG.E.U8 R2, desc[UR36][R2.64] ;  /* 0x0000002402027981 */ /* 0x000ea4000c1e1100 */
[----:B--2---:R0:W1:Y:S01]  /*0210*/  I2F.F64.U16 R22, R2 ;  /* 0x0000000200167312 */ /* 0x0040620000101800 */
[----:B------:R-:W-:Y:S05]  /*0220*/  BRA `(.L_x_7938) ;  /* 0x0000000c00747947 */ /* 0x000fea0003800000 */
.L_x_7935:
        /* <DEDUP_REMOVED lines=9> */
.L_x_7940:
[----:B------:R-:W2:Y:S02]  /*02c0*/  LDG.E R2, desc[UR36][R2.64] ;  /* 0x0000002402027981 */ /* 0x000ea4000c1e1900 */
[----:B--2---:R1:W2:Y:S01]  /*02d0*/  I2F.F64 R22, R2 ;  /* 0x0000000200167312 */ /* 0x0042a20000201c00 */
[----:B------:R-:W-:Y:S05]  /*02e0*/  BRA `(.L_x_7938) ;  /* 0x0000000c00447947 */ /* 0x000fea0003800000 */
.L_x_7939:
[----:B------:R-:W2:Y:S02]  /*02f0*/  LDG.E.U16 R2, desc[UR36][R2.64] ;  /* 0x0000002402027981 */ /* 0x000ea4000c1e1500 */
[----:B--2---:R3:W4:Y:S01]  /*0300*/  I2F.F64.S16 R22, R2 ;  /* 0x0000000200167312 */ /* 0x0047220000101c00 */
[----:B------:R-:W-:Y:S05]  /*0310*/  BRA `(.L_x_7938) ;  /* 0x0000000c00387947 */ /* 0x000fea0003800000 */
.L_x_7934:
        /* <DEDUP_REMOVED lines=10> */
.L_x_7942:
[----:B------:R-:W2:Y:S02]  /*03c0*/  LDG.E.U16 R0, desc[UR36][R2.64] ;  /* 0x0000002402007981 */ /* 0x000ea4000c1e1500 */
[----:B--2---:R-:W-:-:S05]  /*03d0*/  HADD2.F32 R0, -RZ, R0.H0_H0 ;  /* 0x20000000ff007230 */ /* 0x004fca0000004100 */
[----:B------:R-:W-:-:S04]  /*03e0*/  FMUL.FTZ R0, R0, 1 ;  /* 0x3f80000000007820 */ /* 0x000fc80000410000 */
[----:B------:R0:W1:Y:S01]  /*03f0*/  F2F.F64.F32 R22, R0 ;  /* 0x0000000000167310 */ /* 0x0000620000201800 */
[----:B------:R-:W-:Y:S05]  /*0400*/  BRA `(.L_x_7938) ;  /* 0x0000000800fc7947 */ /* 0x000fea0003800000 */
.L_x_7941:
        /* <DEDUP_REMOVED lines=10> */
.L_x_7944:
[----:B------:R-:W2:Y:S02]  /*04b0*/  LDG.E.U16 R2, desc[UR36][R2.64] ;  /* 0x0000002402027981 */ /* 0x000ea4000c1e1500 */
[----:B--2---:R-:W-:-:S05]  /*04c0*/  HADD2.F32 R0, -RZ, R2.H0_H0 ;  /* 0x20000002ff007230 */ /* 0x004fca0000004100 */
[----:B------:R-:W-:-:S04]  /*04d0*/  FMUL.FTZ R0, R0, 1 ;  /* 0x3f80000000007820 */ /* 0x000fc80000410000 */
[----:B------:R0:W1:Y:S01]  /*04e0*/  F2F.F64.F32 R22, R0 ;  /* 0x0000000000167310 */ /* 0x0000620000201800 */
[----:B------:R-:W-:Y:S05]  /*04f0*/  BRA `(.L_x_7938) ;  /* 0x0000000800c07947 */ /* 0x000fea0003800000 */
.L_x_7943:
[----:B------:R0:W5:Y:S01]  /*0500*/  LDG.E.64 R22, desc[UR36][R2.64] ;  /* 0x0000002402167981 */ /* 0x000162000c1e1b00 */
[----:B------:R-:W-:Y:S05]  /*0510*/  BRA `(.L_x_7938) ;  /* 0x0000000800b87947 */ /* 0x000fea0003800000 */
.L_x_7933:
        /* <DEDUP_REMOVED lines=13> */
.L_x_7947:
[----:B------:R0:W5:Y:S01]  /*05f0*/  LDG.E.64 R22, desc[UR36][R2.64] ;  /* 0x0000002402167981 */ /* 0x000162000c1e1b00 */
[----:B------:R-:W-:Y:S05]  /*0600*/  BRA `(.L_x_7938) ;  /* 0x00000008007c7947 */ /* 0x000fea0003800000 */
.L_x_7946:
        /* <DEDUP_REMOVED lines=28> */
.L_x_7949:
        /* <DEDUP_REMOVED lines=16> */
.L_x_7948:
[----:B------:R-:W2:Y:S02]  /*08d0*/  LDG.E.U16 R0, desc[UR36][R2.64] ;  /* 0x0000002402007981 */ /* 0x000ea4000c1e1500 */
[----:B--2---:R-:W-:-:S04]  /*08e0*/  IMAD.U32 R0, R0, 0x10000, RZ ;  /* 0x0001000000007824 */ /* 0x004fc800078e00ff */
[----:B------:R-:W-:-:S04]  /*08f0*/  FMUL.FTZ R0, R0, 1 ;  /* 0x3f80000000007820 */ /* 0x000fc80000410000 */
[----:B------:R0:W1:Y:S01]  /*0900*/  F2F.F64.F32 R22, R0 ;  /* 0x0000000000167310 */ /* 0x0000620000201800 */
[----:B------:R-:W-:Y:S05]  /*0910*/  BRA `(.L_x_7938) ;  /* 0x0000000400b87947 */ /* 0x000fea0003800000 */
.L_x_7945:
        /* <DEDUP_REMOVED lines=11> */
.L_x_7952:
        /* <DEDUP_REMOVED lines=21> */
.L_x_7956:
[----:B------:R-:W-:Y:S05]  /*0b20*/  BSYNC B1 ;  /* 0x0000000000017941 */ /* 0x000fea0003800000 */
.L_x_7955:
[----:B------:R-:W-:Y:S01]  /*0b30*/  LEA R3, R0, 0x3b800000, 0x17 ;  /* 0x3b80000000037811 */ /* 0x000fe200078eb8ff */
[----:B------:R-:W-:-:S05]  /*0b40*/  IMAD.SHL.U32 R0, R2, 0x100000, RZ ;  /* 0x0010000002007824 */ /* 0x000fca00078e00ff */
[----:B------:R-:W-:-:S07]  /*0b50*/  LOP3.LUT R0, R3, R0, R4, 0xfe, !PT ;  /* 0x0000000003007212 */ /* 0x000fce00078efe04 */
.L_x_7954:
[----:B------:R-:W-:Y:S05]  /*0b60*/  BSYNC B0 ;  /* 0x0000000000007941 */ /* 0x000fea0003800000 */
.L_x_7953:
[----:B------:R-:W-:-:S04]  /*0b70*/  FMUL.FTZ R0, R0, 1 ;  /* 0x3f80000000007820 */ /* 0x000fc80000410000 */
[----:B------:R0:W1:Y:S01]  /*0b80*/  F2F.F64.F32 R22, R0 ;  /* 0x0000000000167310 */ /* 0x0000620000201800 */
[----:B------:R-:W-:Y:S05]  /*0b90*/  BRA `(.L_x_7938) ;  /* 0x0000000400187947 */ /* 0x000fea0003800000 */
.L_x_7951:
        /* <DEDUP_REMOVED lines=21> */
.L_x_7960:
[----:B------:R-:W-:Y:S05]  /*0cf0*/  BSYNC B1 ;  /* 0x0000000000017941 */ /* 0x000fea0003800000 */
.L_x_7959:
[----:B------:R-:W-:Y:S01]  /*0d00*/  LEA R3, R0, 0x37800000, 0x17 ;  /* 0x3780000000037811 */ /* 0x000fe200078eb8ff */
[----:B------:R-:W-:-:S05]  /*0d10*/  IMAD.SHL.U32 R0, R2, 0x200000, RZ ;  /* 0x0020000002007824 */ /* 0x000fca00078e00ff */
[----:B------:R-:W-:-:S07]  /*0d20*/  LOP3.LUT R0, R3, R0, R4, 0xfe, !PT ;  /* 0x0000000003007212 */ /* 0x000fce00078efe04 */
.L_x_7958:
[----:B------:R-:W-:Y:S05]  /*0d30*/  BSYNC B0 ;  /* 0x0000000000007941 */ /* 0x000fea0003800000 */
.L_x_7957:
[----:B------:R-:W-:-:S04]  /*0d40*/  FMUL.FTZ R0, R0, 1 ;  /* 0x3f80000000007820 */ /* 0x000fc80000410000 */
[----:B------:R0:W1:Y:S01]  /*0d50*/  F2F.F64.F32 R22, R0 ;  /* 0x0000000000167310 */ /* 0x0000620000201800 */
[----:B------:R-:W-:Y:S05]  /*0d60*/  BRA `(.L_x_7938) ;  /* 0x0000000000a47947 */ /* 0x000fea0003800000 */
.L_x_7950:
        /* <DEDUP_REMOVED lines=14> */
.L_x_7964:
[----:B------:R-:W-:Y:S05]  /*0e50*/  BSYNC B0 ;  /* 0x0000000000007941 */ /* 0x000fea0003800000 */
.L_x_7963:
[----:B------:R-:W-:-:S04]  /*0e60*/  FMUL.FTZ R0, R0, 1 ;  /* 0x3f80000000007820 */ /* 0x000fc80000410000 */
[----:B------:R0:W1:Y:S01]  /*0e70*/  F2F.F64.F32 R22, R0 ;  /* 0x0000000000167310 */ /* 0x0000620000201800 */
[----:B------:R-:W-:Y:S05]  /*0e80*/  BRA `(.L_x_7938) ;  /* 0x00000000005c7947 */ /* 0x000fea0003800000 */
.L_x_7937:
        /* <DEDUP_REMOVED lines=16> */
.L_x_7965:
[----:B------:R-:W-:Y:S01]  /*0f90*/  CS2R R22, SRZ ;  /* 0x0000000000167805 */ /* 0x000fe2000001ff00 */
[----:B------:R-:W-:Y:S06]  /*0fa0*/  BRA `(.L_x_7938) ;  /* 0x0000000000147947 */ /* 0x000fec0003800000 */
.L_x_7962:
[----:B------:R-:W2:Y:S02]  /*0fb0*/  LDG.E.64 R22, desc[UR36][R2.64] ;  /* 0x0000002402167981 */ /* 0x000ea4000c1e1b00 */
[----:B--2---:R-:W0:Y:S01]  /*0fc0*/  I2F.F64.U64 R22, R22 ;  /* 0x0000001600167312 */ /* 0x004e220000301800 */
[----:B------:R-:W-:Y:S05]  /*0fd0*/  BRA `(.L_x_7938) ;  /* 0x0000000000087947 */ /* 0x000fea0003800000 */
.L_x_7961:
[----:B------:R-:W2:Y:S02]  /*0fe0*/  LDG.E R2, desc[UR36][R2.64] ;  /* 0x0000002402027981 */ /* 0x000ea4000c1e1900 */
[----:B--2---:R0:W1:Y:S02]  /*0ff0*/  I2F.F64.U32 R22, R2 ;  /* 0x0000000200167312 */ /* 0x0040640000201800 */
.L_x_7938:
[----:B------:R-:W3:Y:S02]  /*1000*/  S2R R24, SR_TID.X ;  /* 0x0000000000187919 */ /* 0x000ee40000002100 */
[----:B---3--:R-:W-:-:S07]  /*1010*/  VIADD R24, R24, 0x80 ;  /* 0x0000008018187836 */ /* 0x008fce0000000000 */
.L_x_7932:
[----:B------:R-:W-:Y:S05]  /*1020*/  BSYNC B6 ;  /* 0x0000000000067941 */ /* 0x000fea0003800000 */
.L_x_7931:
        /* <DEDUP_REMOVED lines=21> */
[----:B------:R-:W3:Y:S02]  /*1180*/  LDG.E.S8 R2, desc[UR36][R2.64] ;  /* 0x0000002402027981 */ /* 0x000ee4000c1e1300 */
[----:B---3--:R0:W1:Y:S01]  /*1190*/  I2F.F64.S16 R26, R2 ;  /* 0x00000002001a7312 */ /* 0x0080620000101c00 */
[----:B------:R-:W-:Y:S05]  /*11a0*/  BRA `(.L_x_7973) ;  /* 0x0000000c007c7947 */ /* 0x000fea0003800000 */
.L_x_7971:
[----:B------:R-:W3:Y:S02]  /*11b0*/  LDG.E.U8 R2, desc[UR36][R2.64] ;  /* 0x0000002402027981 */ /* 0x000ee4000c1e1100 */
[----:B---3--:R0:W1:Y:S01]  /*11c0*/  I2F.F64.U16 R26, R2 ;  /* 0x00000002001a7312 */ /* 0x0080620000101800 */
[----:B------:R-:W-:Y:S05]  /*11d0*/  BRA `(.L_x_7973) ;  /* 0x0000000c00707947 */ /* 0x000fea0003800000 */
.L_x_7970:
[----:B------:R-:W-:-:S13]  /*11e0*/  ISETP.NE.AND P0, PT, R0, 0x2, PT ;  /* 0x000000020000780c */ /* 0x000fda0003f05270 */
[----:B------:R-:W-:Y:S05]  /*11f0*/  @!P0 BRA `(.L_x_7974) ;  /* 0x0000000000288947 */ /* 0x000fea0003800000 */
[----:B------:R-:W-:-:S13]  /*1200*/  ISETP.NE.AND P0, PT, R0, 0x3, PT ;  /* 0x000000030000780c */ /* 0x000fda0003f05270 */
[----:B------:R-:W-:Y:S05]  /*1210*/  @!P0 BRA `(.L_x_7975) ;  /* 0x0000000000148947 */ /* 0x000fea0003800000 */
[----:B------:R-:W-:-:S13]  /*1220*/  ISETP.NE.AND P0, PT, R0, 0x4, PT ;  /* 0x000000040000780c */ /* 0x000fda0003f05270 */
[----:B------:R-:W-:Y:S05]  /*1230*/  @P0 BRA `(.L_x_7972) ;  /* 0x0000000800fc0947 */ /* 0x000fea0003800000 */
[----:B------:R-:W3:Y:S02]  /*1240*/  LDG.E.64 R26, desc[UR36][R2.64] ;  /* 0x00000024021a7981 */ /* 0x000ee4000c1e1b00 */
[----:B---3--:R-:W0:Y:S01]  /*1250*/  I2F.F64.S64 R26, R26 ;  /* 0x0000001a001a7312 */ /* 0x008e220000301c00 */
[----:B------:R-:W-:Y:S05]  /*1260*/  BRA `(.L_x_7973) ;  /* 0x0000000c004c7947 */ /* 0x000fea0003800000 */
.L_x_7975:
[----:B------:R-:W3:Y:S02]  /*1270*/  LDG.E R2, desc[UR36][R2.64] ;  /* 0x0000002402027981 */ /* 0x000ee4000c1e1900 */
[----:B---3--:R0:W1:Y:S01]  /*1280*/  I2F.F64 R26, R2 ;  /* 0x00000002001a7312 */ /* 0x0080620000201c00 */
[----:B------:R-:W-:Y:S05]  /*1290*/  BRA `(.L_x_7973) ;  /* 0x0000000c00407947 */ /* 0x000fea0003800000 */
.L_x_7974:
[----:B------:R-:W3:Y:S02]  /*12a0*/  LDG.E.U16 R2, desc[UR36][R2.64] ;  /* 0x0000002402027981 */ /* 0x000ee4000c1e1500 */
[----:B---3--:R0:W1:Y:S01]  /*12b0*/  I2F.F64.S16 R26, R2 ;  /* 0x00000002001a7312 */ /* 0x0080620000101c00 */
[----:B------:R-:W-:Y:S05]  /*12c0*/  BRA `(.L_x_7973) ;  /* 0x0000000c00347947 */ /* 0x000fea0003800000 */
.L_x_7969:
[----:B------:R-:W-:-:S13]  /*12d0*/  ISETP.GT.AND P0, PT, R0, 0x6, PT ;  /* 0x000000060000780c */ /* 0x000fda0003f04270 */
[----:B------:R-:W-:Y:S05]  /*12e0*/  @P0 BRA `(.L_x_7976) ;  /* 0x0000000000340947 */ /* 0x000fea0003800000 */
[----:B------:R-:W-:-:S13]  /*12f0*/  ISETP.NE.AND P0, PT, R0, 0x5, PT ;  /* 0x000000050000780c */ /* 0x000fda0003f05270 */
[----:B------:R-:W-:Y:S05]  /*1300*/  @!P0 BRA `(.L_x_7977) ;  /* 0x0000000000188947 */ /* 0x000fea0003800000 */
[----:B------:R-:W-:-:S13]  /*1310*/  ISETP.NE.AND P0, PT, R0, 0x6, PT ;  /* 0x000000060000780c */ /* 0x000fda0003f05270 */
[----:B------:R-:W-:Y:S05]  /*1320*/  @P0 BRA `(.L_x_7972) ;  /* 0x0000000800c00947 */ /* 0x000fea0003800000 */
[----:B------:R-:W3:Y:S02]  /*1330*/  LDG.E R26, desc[UR36][R2.64] ;  /* 0x00000024021a7981 */ /* 0x000ee4000c1e1900 */
[----:B---3--:R-:W-:-:S06]  /*1340*/  FMUL.FTZ R26, R26, 1 ;  /* 0x3f8000001a1a7820 */ /* 0x008fcc0000410000 */
[----:B------:R-:W0:Y:S01]  /*1350*/  F2F.F64.F32 R26, R26 ;  /* 0x0000001a001a7310 */ /* 0x000e220000201800 */
[----:B------:R-:W-:Y:S05]  /*1360*/  BRA `(.L_x_7973) ;  /* 0x0000000c000c7947 */ /* 0x000fea0003800000 */
.L_x_7977:
[----:B------:R-:W3:Y:S02]  /*1370*/  LDG.E.U16 R0, desc[UR36][R2.64] ;  /* 0x0000002402007981 */ /* 0x000ee4000c1e1500 */
[----:B---3--:R-:W-:-:S05]  /*1380*/  HADD2.F32 R0, -RZ, R0.H0_H0 ;  /* 0x20000000ff007230 */ /* 0x008fca0000004100 */
[----:B------:R-:W-:-:S04]  /*1390*/  FMUL.FTZ R0, R0, 1 ;  /* 0x3f80000000007820 */ /* 0x000fc80000410000 */
[----:B------:R0:W1:Y:S01]  /*13a0*/  F2F.F64.F32 R26, R0 ;  /* 0x00000000001a7310 */ /* 0x0000620000201800 */
[----:B------:R-:W-:Y:S05]  /*13b0*/  BRA `(.L_x_7973) ;  /* 0x0000000800f87947 */ /* 0x000fea0003800000 */
.L_x_7976:
[----:B------:R-:W-:-:S13]  /*13c0*/  ISETP.NE.AND P0, PT, R0, 0x7, PT ;  /* 0x000000070000780c */ /* 0x000fda0003f05270 */
[----:B------:R-:W-:Y:S05]  /*13d0*/  @!P0 BRA `(.L_x_7978) ;  /* 0x0000000000348947 */ /* 0x000fea0003800000 */
        /* <DEDUP_REMOVED lines=8> */
.L_x_7979:
[----:B------:R-:W3:Y:S02]  /*1460*/  LDG.E.U16 R2, desc[UR36][R2.64] ;  /* 0x0000002402027981 */ /* 0x000ee4000c1e1500 */
[----:B---3--:R-:W-:-:S05]  /*1470*/  HADD2.F32 R0, -RZ, R2.H0_H0 ;  /* 0x20000002ff007230 */ /* 0x008fca0000004100 */
[----:B------:R-:W-:-:S04]  /*1480*/  FMUL.FTZ R0, R0, 1 ;  /* 0x3f80000000007820 */ /* 0x000fc80000410000 */
[----:B------:R0:W1:Y:S01]  /*1490*/  F2F.F64.F32 R26, R0 ;  /* 0x00000000001a7310 */ /* 0x0000620000201800 */
[----:B------:R-:W-:Y:S05]  /*14a0*/  BRA `(.L_x_7973) ;  /* 0x0000000800bc7947 */ /* 0x000fea0003800000 */
.L_x_7978:
[----:B------:R0:W5:Y:S01]  /*14b0*/  LDG.E.64 R26, desc[UR36][R2.64] ;  /* 0x00000024021a7981 */ /* 0x000162000c1e1b00 */
[----:B------:R-:W-:Y:S05]  /*14c0*/  BRA `(.L_x_7973) ;  /* 0x0000000800b47947 */ /* 0x000fea0003800000 */
.L_x_7968:
        /* <DEDUP_REMOVED lines=8> */
[----:B------:R-:W3:Y:S01]  /*1550*/  LDG.E.U8 R2, desc[UR36][R2.64] ;  /* 0x0000002402027981 */ /* 0x000ee2000c1e1100 */
[----:B------:R-:W-:Y:S01]  /*1560*/  IMAD.MOV.U32 R26, RZ, RZ, RZ ;  /* 0x000000ffff1a7224 */ /* 0x000fe200078e00ff */
[----:B---3--:R-:W-:-:S04]  /*1570*/  ISETP.NE.AND P0, PT, R2, RZ, PT ;  /* 0x000000ff0200720c */ /* 0x008fc80003f05270 */
[----:B------:R-:W-:Y:S01]  /*1580*/  FSEL R27, RZ, 1.875, !P0 ;  /* 0x3ff00000ff1b7808 */ /* 0x000fe20004000000 */
[----:B------:R-:W-:Y:S08]  /*1590*/  BRA `(.L_x_7973) ;  /* 0x0000000800807947 */ /* 0x000ff00003800000 */
.L_x_7982:
[----:B------:R0:W5:Y:S01]  /*15a0*/  LDG.E.64 R26, desc[UR36][R2.64] ;  /* 0x00000024021a7981 */ /* 0x000162000c1e1b00 */
[----:B------:R-:W-:Y:S05]  /*15b0*/  BRA `(.L_x_7973) ;  /* 0x0000000800787947 */ /* 0x000fea0003800000 */
.L_x_7981:
[----:B------:R-:W-:-:S13]  /*15c0*/  ISETP.NE.AND P0, PT, R0, 0xf, PT ;  /* 0x0000000f0000780c */ /* 0x000fda0003f05270 */
[----:B------:R-:W-:Y:S05]  /*15d0*/  @!P0 BRA `(.L_x_7983) ;  /* 0x0000000000a48947 */ /* 0x000fea0003800000 */
[----:B------:R-:W-:-:S13]  /*15e0*/  ISETP.NE.AND P0, PT, R0, 0x17, PT ;  /* 0x000000170000780c */ /* 0x000fda0003f05270 */
[----:B------:R-:W-:Y:S05]  /*15f0*/  @!P0 BRA `(.L_x_7984) ;  /* 0x0000000000608947 */ /* 0x000fea0003800000 */
[----:B------:R-:W-:-:S13]  /*1600*/  ISETP.NE.AND P0, PT, R0, 0x18, PT ;  /* 0x000000180000780c */ /* 0x000fda0003f05270 */
[----:B------:R-:W-:Y:S05]  /*1610*/  @P0 BRA `(.L_x_7972) ;  /* 0x0000000800040947 */ /* 0x000fea0003800000 */
[----:B------:R-:W3:Y:S01]  /*1620*/  LDG.E.U8 R0, desc[UR36][R2.64] ;  /* 0x0000002402007981 */ /* 0x000ee2000c1e1100 */
[----:B------:R-:W-:Y:S02]  /*1630*/  IMAD.MOV.U32 R8, RZ, RZ, -0x800000 ;  /* 0xff800000ff087424 */ /* 0x000fe400078e00ff */
[----:B---3--:R-:W-:-:S05]  /*1640*/  IMAD.SHL.U32 R0, R0, 0x1000000, RZ ;  /* 0x0100000000007824 */ /* 0x008fca00078e00ff */
        /* <DEDUP_REMOVED lines=19> */
.L_x_7984:
[----:B------:R-:W3:Y:S02]  /*1780*/  LDG.E.U8 R2, desc[UR36][R2.64] ;  /* 0x0000002402027981 */ /* 0x000ee4000c1e1100 */
[C---:B---3--:R-:W-:Y:S02]  /*1790*/  IMAD.SHL.U32 R0, R2.reuse, 0x2000000, RZ ;  /* 0x0200000002007824 */ /* 0x048fe400078e00ff */
        /* <DEDUP_REMOVED lines=11> */
[----:B------:R3:W0:Y:S01]  /*1850*/  F2F.F64.F32 R26, R4 ;  /* 0x00000004001a7310 */ /* 0x0006220000201800 */
[----:B------:R-:W-:Y:S05]  /*1860*/  BRA `(.L_x_7973) ;  /* 0x0000000400cc7947 */ /* 0x000fea0003800000 */
.L_x_7983:
[----:B------:R-:W3:Y:S02]  /*1870*/  LDG.E.U16 R0, desc[UR36][R2.64] ;  /* 0x0000002402007981 */ /* 0x000ee4000c1e1500 */
[----:B---3--:R-:W-:-:S04]  /*1880*/  IMAD.U32 R0, R0, 0x10000, RZ ;  /* 0x0001000000007824 */ /* 0x008fc800078e00ff */
[----:B------:R-:W-:-:S04]  /*1890*/  FMUL.FTZ R0, R0, 1 ;  /* 0x3f80000000007820 */ /* 0x000fc80000410000 */
[----:B------:R0:W1:Y:S01]  /*18a0*/  F2F.F64.F32 R26, R0 ;  /* 0x00000000001a7310 */ /* 0x0000620000201800 */
[----:B------:R-:W-:Y:S05]  /*18b0*/  BRA `(.L_x_7973) ;  /* 0x0000000400b87947 */ /* 0x000fea0003800000 */
.L_x_7980:
        /* <DEDUP_REMOVED lines=8> */
[----:B------:R-:W3:Y:S02]  /*1940*/  LDG.E.U16 R2, desc[UR36][R2.64] ;  /* 0x0000002402027981 */ /* 0x000ee4000c1e1500 */
[----:B---3--:R0:W1:Y:S01]  /*1950*/  I2F.F64.U16 R26, R2 ;  /* 0x00000002001a7312 */ /* 0x0080620000101800 */
[----:B------:R-:W-:Y:S05]  /*1960*/  BRA `(.L_x_7973) ;  /* 0x00000004008c7947 */ /* 0x000fea0003800000 */
.L_x_7987:
[----:B------:R-:W3:Y:S01]  /*1970*/  LDG.E.U8 R2, desc[UR36][R2.64] ;  /* 0x0000002402027981 */ /* 0x000ee2000c1e1100 */
[----:B------:R-:W-:Y:S01]  /*1980*/  BSSY B0, `(.L_x_7988) ;  /* 0x0000018000007945 */ /* 0x000fe20003800000 */
[----:B------:R-:W-:Y:S01]  /*1990*/  IMAD.MOV.U32 R0, RZ, RZ, RZ ;  /* 0x000000ffff007224 */ /* 0x000fe200078e00ff */
[----:B---3--:R-:W-:-:S13]  /*19a0*/  ISETP.NE.AND P0, PT, R2, RZ, PT ;  /* 0x000000ff0200720c */ /* 0x008fda0003f05270 */
        /* <DEDUP_REMOVED lines=17> */
.L_x_7991:
[----:B------:R-:W-:Y:S05]  /*1ac0*/  BSYNC B1 ;  /* 0x0000000000017941 */ /* 0x000fea0003800000 */
.L_x_7990:
[----:B------:R-:W-:Y:S01]  /*1ad0*/  LEA R3, R0, 0x3b800000, 0x17 ;  /* 0x3b80000000037811 */ /* 0x000fe200078eb8ff */
[----:B------:R-:W-:-:S05]  /*1ae0*/  IMAD.SHL.U32 R0, R2, 0x100000, RZ ;  /* 0x0010000002007824 */ /* 0x000fca00078e00ff */
[----:B------:R-:W-:-:S07]  /*1af0*/  LOP3.LUT R0, R3, R0, R4, 0xfe, !PT ;  /* 0x0000000003007212 */ /* 0x000fce00078efe04 */
.L_x_7989:
[----:B------:R-:W-:Y:S05]  /*1b00*/  BSYNC B0 ;  /* 0x0000000000007941 */ /* 0x000fea0003800000 */
.L_x_7988:
[----:B------:R-:W-:-:S04]  /*1b10*/  FMUL.FTZ R0, R0, 1 ;  /* 0x3f80000000007820 */ /* 0x000fc80000410000 */
[----:B------:R0:W1:Y:S01]  /*1b20*/  F2F.F64.F32 R26, R0 ;  /* 0x00000000001a7310 */ /* 0x0000620000201800 */
[----:B------:R-:W-:Y:S05]  /*1b30*/  BRA `(.L_x_7973) ;  /* 0x0000000400187947 */ /* 0x000fea0003800000 */
.L_x_7986:
        /* <DEDUP_REMOVED lines=21> */
.L_x_7995:
[----:B------:R-:W-:Y:S05]  /*1c90*/  BSYNC B1 ;  /* 0x0000000000017941 */ /* 0x000fea0003800000 */
.L_x_7994:
[----:B------:R-:W-:Y:S01]  /*1ca0*/  LEA R3, R0, 0x37800000, 0x17 ;  /* 0x3780000000037811 */ /* 0x000fe200078eb8ff */
[----:B------:R-:W-:-:S05]  /*1cb0*/  IMAD.SHL.U32 R0, R2, 0x200000, RZ ;  /* 0x0020000002007824 */ /* 0x000fca00078e00ff */
[----:B------:R-:W-:-:S07]  /*1cc0*/  LOP3.LUT R0, R3, R0, R4, 0xfe, !PT ;  /* 0x0000000003007212 */ /* 0x000fce00078efe04 */
.L_x_7993:
[----:B------:R-:W-:Y:S05]  /*1cd0*/  BSYNC B0 ;  /* 0x0000000000007941 */ /* 0x000fea0003800000 */
.L_x_7992:
[----:B------:R-:W-:-:S04]  /*1ce0*/  FMUL.FTZ R0, R0, 1 ;  /* 0x3f80000000007820 */ /* 0x000fc80000410000 */
[----:B------:R0:W1:Y:S01]  /*1cf0*/  F2F.F64.F32 R26, R0 ;  /* 0x00000000001a7310 */ /* 0x0000620000201800 */
[----:B------:R-:W-:Y:S05]  /*1d00*/  BRA `(.L_x_7973) ;  /* 0x0000000000a47947 */ /* 0x000fea0003800000 */
.L_x_7985:
[----:B------:R-:W-:-:S13]  /*1d10*/  ISETP.NE.AND P0, PT, R0, 0x1c, PT ;  /* 0x0000001c0000780c */ /* 0x000fda0003f05270 */
[----:B------:R-:W-:Y:S05]  /*1d20*/  @!P0 BRA `(.L_x_7996) ;  /* 0x0000000000948947 */ /* 0x000fea0003800000 */
[----:B------:R-:W-:-:S13]  /*1d30*/  ISETP.NE.AND P0, PT, R0, 0x1d, PT ;  /* 0x0000001d0000780c */ /* 0x000fda0003f05270 */
[----:B------:R-:W-:Y:S05]  /*1d40*/  @!P0 BRA `(.L_x_7997) ;  /* 0x0000000000808947 */ /* 0x000fea0003800000 */
[----:B------:R-:W-:-:S13]  /*1d50*/  ISETP.NE.AND P0, PT, R0, 0x2c, PT ;  /* 0x0000002c0000780c */ /* 0x000fda0003f05270 */
[----:B------:R-:W-:Y:S05]  /*1d60*/  @P0 BRA `(.L_x_7972) ;  /* 0x0000000000300947 */ /* 0x000fea0003800000 */
[----:B------:R-:W3:Y:S01]  /*1d70*/  LDG.E.U8 R2, desc[UR36][R2.64] ;  /* 0x0000002402027981 */ /* 0x000ee2000c1e1100 */
[----:B------:R-:W-:Y:S01]  /*1d80*/  BSSY B0, `(.L_x_7998) ;  /* 0x0000007000007945 */ /* 0x000fe20003800000 */
[----:B------:R-:W-:Y:S01]  /*1d90*/  IMAD.MOV.U32 R0, RZ, RZ, 0x400000 ;  /* 0x00400000ff007424 */ /* 0x000fe200078e00ff */
[----:B---3--:R-:W-:-:S13]  /*1da0*/  ISETP.NE.AND P0, PT, R2, RZ, PT ;  /* 0x000000ff0200720c */ /* 0x008fda0003f05270 */
[----:B------:R-:W-:Y:S05]  /*1db0*/  @!P0 BRA `(.L_x_7999) ;  /* 0x00000000000c8947 */ /* 0x000fea0003800000 */
[----:B------:R-:W-:-:S13]  /*1dc0*/  ISETP.NE.AND P0, PT, R2, 0xff, PT ;  /* 0x000000ff0200780c */ /* 0x000fda0003f05270 */
[----:B------:R-:W-:Y:S02]  /*1dd0*/  @!P0 IMAD.MOV.U32 R0, RZ, RZ, 0x7f800001 ;  /* 0x7f800001ff008424 */ /* 0x000fe400078e00ff */
[----:B------:R-:W-:-:S07]  /*1de0*/  @P0 IMAD.SHL.U32 R0, R2, 0x800000, RZ ;  /* 0x0080000002000824 */ /* 0x000fce00078e00ff */
.L_x_7999:
[----:B------:R-:W-:Y:S05]  /*1df0*/  BSYNC B0 ;  /* 0x0000000000007941 */ /* 0x000fea0003800000 */
.L_x_7998:
[----:B------:R-:W-:-:S04]  /*1e00*/  FMUL.FTZ R0, R0, 1 ;  /* 0x3f80000000007820 */ /* 0x000fc80000410000 */
[----:B------:R0:W1:Y:S01]  /*1e10*/  F2F.F64.F32 R26, R0 ;  /* 0x00000000001a7310 */ /* 0x0000620000201800 */
[----:B------:R-:W-:Y:S05]  /*1e20*/  BRA `(.L_x_7973) ;  /* 0x00000000005c7947 */ /* 0x000fea0003800000 */
.L_x_7972:
        /* <DEDUP_REMOVED lines=15> */
[----:B-12-45:R-:W-:Y:S05]  /*1f20*/  CALL.ABS.NOINC R2 ;  /* 0x0000000002007343 */ /* 0x036fea0003c00000 */
.L_x_8000:
[----:B------:R-:W-:Y:S01]  /*1f30*/  CS2R R26, SRZ ;  /* 0x00000000001a7805 */ /* 0x000fe2000001ff00 */
[----:B------:R-:W-:Y:S06]  /*1f40*/  BRA `(.L_x_7973) ;  /* 0x0000000000147947 */ /* 0x000fec0003800000 */
.L_x_7997:
[----:B------:R-:W3:Y:S02]  /*1f50*/  LDG.E.64 R26, desc[UR36][R2.64] ;  /* 0x00000024021a7981 */ /* 0x000ee4000c1e1b00 */
[----:B---3--:R-:W0:Y:S01]  /*1f60*/  I2F.F64.U64 R26, R26 ;  /* 0x0000001a001a7312 */ /* 0x008e220000301800 */
[----:B------:R-:W-:Y:S05]  /*1f70*/  BRA `(.L_x_7973) ;  /* 0x0000000000087947 */ /* 0x000fea0003800000 */
.L_x_7996:
[----:B------:R-:W3:Y:S02]  /*1f80*/  LDG.E R2, desc[UR36][R2.64] ;  /* 0x0000002402027981 */ /* 0x000ee4000c1e1900 */
[----:B---3--:R0:W1:Y:S02]  /*1f90*/  I2F.F64.U32 R26, R2 ;  /* 0x00000002001a7312 */ /* 0x0080640000201800 */
.L_x_7973:
[----:B------:R-:W-:-:S07]  /*1fa0*/  VIADD R24, R24, 0x80 ;  /* 0x0000008018187836 */ /* 0x000fce0000000000 */
.L_x_7967:
[----:B------:R-:W-:Y:S05]  /*1fb0*/  BSYNC B6 ;  /* 0x0000000000067941 */ /* 0x000fea0003800000 */
.L_x_7966:
[----:B------:R-:W-:Y:S01]  /*1fc0*/  ISETP.GE.AND P0, PT, R24, R37, PT ;  /* 0x000000251800720c */ /* 0x000fe20003f06270 */
[----:B------:R-:W-:Y:S01]  /*1fd0*/  BSSY B6, `(.L_x_8001) ;  /* 0x00000f9000067945 */ /* 0x000fe20003800000 */
[----:B------:R-:W-:Y:S02]  /*1fe0*/  CS2R R28, SRZ ;  /* 0x00000000001c7805 */ /* 0x000fe4000001ff00 */
[----:B------:R-:W-:-:S09]  /*1ff0*/  CS2R R18, SRZ ;  /* 0x0000000000127805 */ /* 0x000fd2000001ff00 */
[----:B------:R-:W-:Y:S05]  /*2000*/  @P0 BRA `(.L_x_8002) ;  /* 0x0000000c00d40947 */ /* 0x000fea0003800000 */
[----:B01----:R-:W0:Y:S01]  /*2010*/  LDC.64 R2, c[0x0][0x230] ;  /* 0x00008c00ff027b82 */ /* 0x003e220000000a00 */
        /* <DEDUP_REMOVED lines=20> */
.L_x_8006:
[----:B------:R-:W3:Y:S02]  /*2160*/  LDG.E.U8 R2, desc[UR36][R2.64] ;  /* 0x0000002402027981 */ /* 0x000ee4000c1e1100 */
[----:B---3--:R0:W1:Y:S01]  /*2170*/  I2F.F64.U16 R18, R2 ;  /* 0x0000000200127312 */ /* 0x0080620000101800 */
[----:B------:R-:W-:Y:S05]  /*2180*/  BRA `(.L_x_8008) ;  /* 0x0000000c00707947 */ /* 0x000fea0003800000 */
.L_x_8005:
        /* <DEDUP_REMOVED lines=9> */
.L_x_8010:
[----:B------:R-:W3:Y:S02]  /*2220*/  LDG.E R2, desc[UR36][R2.64] ;  /* 0x0000002402027981 */ /* 0x000ee4000c1e1900 */
[----:B---3--:R0:W1:Y:S01]  /*2230*/  I2F.F64 R18, R2 ;  /* 0x0000000200127312 */ /* 0x0080620000201c00 */
[----:B------:R-:W-:Y:S05]  /*2240*/  BRA `(.L_x_8008) ;  /* 0x0000000c00407947 */ /* 0x000fea0003800000 */
.L_x_8009:
[----:B------:R-:W3:Y:S02]  /*2250*/  LDG.E.U16 R2, desc[UR36][R2.64] ;  /* 0x0000002402027981 */ /* 0x000ee4000c1e1500 */
[----:B---3--:R0:W1:Y:S01]  /*2260*/  I2F.F64.S16 R18, R2 ;  /* 0x0000000200127312 */ /* 0x0080620000101c00 */
[----:B------:R-:W-:Y:S05]  /*2270*/  BRA `(.L_x_8008) ;  /* 0x0000000c00347947 */ /* 0x000fea0003800000 */
.L_x_8004:
        /* <DEDUP_REMOVED lines=10> */
.L_x_8012:
[----:B------:R-:W3:Y:S02]  /*2320*/  LDG.E.U16 R0, desc[UR36][R2.64] ;  /* 0x0000002402007981 */ /* 0x000ee4000c1e1500 */
[----:B---3--:R-:W-:-:S05]  /*2330*/  HADD2.F32 R0, -RZ, R0.H0_H0 ;  /* 0x20000000ff007230 */ /* 0x008fca0000004100 */
[----:B------:R-:W-:-:S04]  /*2340*/  FMUL.FTZ R0, R0, 1 ;  /* 0x3f80000000007820 */ /* 0x000fc80000410000 */
[----:B------:R0:W1:Y:S01]  /*2350*/  F2F.F64.F32 R18, R0 ;  /* 0x0000000000127310 */ /* 0x0000620000201800 */
[----:B------:R-:W-:Y:S05]  /*2360*/  BRA `(.L_x_8008) ;  /* 0x0000000800f87947 */ /* 0x000fea0003800000 */
.L_x_8011:
        /* <DEDUP_REMOVED lines=10> */
.L_x_8014:
[----:B------:R-:W3:Y:S02]  /*2410*/  LDG.E.U16 R2, desc[UR36][R2.64] ;  /* 0x0000002402027981 */ /* 0x000ee4000c1e1500 */
[----:B---3--:R-:W-:-:S05]  /*2420*/  HADD2.F32 R0, -RZ, R2.H0_H0 ;  /* 0x20000002ff007230 */ /* 0x008fca0000004100 */
[----:B------:R-:W-:-:S04]  /*2430*/  FMUL.FTZ R0, R0, 1 ;  /* 0x3f80000000007820 */ /* 0x000fc80000410000 */
[----:B------:R0:W1:Y:S01]  /*2440*/  F2F.F64.F32 R18, R0 ;  /* 0x0000000000127310 */ /* 0x0000620000201800 */
[----:B------:R-:W-:Y:S05]  /*2450*/  BRA `(.L_x_8008) ;  /* 0x0000000800bc7947 */ /* 0x000fea0003800000 */
.L_x_8013:
[----:B------:R0:W5:Y:S01]  /*2460*/  LDG.E.64 R18, desc[UR36][R2.64] ;  /* 0x0000002402127981 */ /* 0x000162000c1e1b00 */
[----:B------:R-:W-:Y:S05]  /*2470*/  BRA `(.L_x_8008) ;  /* 0x0000000800b47947 */ /* 0x000fea0003800000 */
.L_x_8003:
        /* <DEDUP_REMOVED lines=13> */
.L_x_8017:
[----:B------:R0:W5:Y:S01]  /*2550*/  LDG.E.64 R18, desc[UR36][R2.64] ;  /* 0x0000002402127981 */ /* 0x000162000c1e1b00 */
[----:B------:R-:W-:Y:S05]  /*2560*/  BRA `(.L_x_8008) ;  /* 0x0000000800787947 */ /* 0x000fea0003800000 */
.L_x_8016:
        /* <DEDUP_REMOVED lines=28> */
.L_x_8019:
        /* <DEDUP_REMOVED lines=15> */
.L_x_8018:
[----:B------:R-:W3:Y:S02]  /*2820*/  LDG.E.U16 R0, desc[UR36][R2.64] ;  /* 0x0000002402007981 */ /* 0x000ee4000c1e1500 */
[----:B---3--:R-:W-:-:S04]  /*2830*/  IMAD.U32 R0, R0, 0x10000, RZ ;  /* 0x0001000000007824 */ /* 0x008fc800078e00ff */
[----:B------:R-:W-:-:S04]  /*2840*/  FMUL.FTZ R0, R0, 1 ;  /* 0x3f80000000007820 */ /* 0x000fc80000410000 */
[----:B------:R0:W1:Y:S01]  /*2850*/  F2F.F64.F32 R18, R0 ;  /* 0x0000000000127310 */ /* 0x0000620000201800 */
[----:B------:R-:W-:Y:S05]  /*2860*/  BRA `(.L_x_8008) ;  /* 0x0000000400b87947 */ /* 0x000fea0003800000 */
.L_x_8015:
        /* <DEDUP_REMOVED lines=11> */
.L_x_8022:
        /* <DEDUP_REMOVED lines=21> */
.L_x_8026:
[----:B------:R-:W-:Y:S05]  /*2a70*/  BSYNC B1 ;  /* 0x0000000000017941 */ /* 0x000fea0003800000 */
.L_x_8025:
[----:B------:R-:W-:Y:S01]  /*2a80*/  LEA R3, R0, 0x3b800000, 0x17 ;  /* 0x3b80000000037811 */ /* 0x000fe200078eb8ff */
[----:B------:R-:W-:-:S05]  /*2a90*/  IMAD.SHL.U32 R0, R2, 0x100000, RZ ;  /* 0x0010000002007824 */ /* 0x000fca00078e00ff */
[----:B------:R-:W-:-:S07]  /*2aa0*/  LOP3.LUT R0, R3, R0, R4, 0xfe, !PT ;  /* 0x0000000003007212 */ /* 0x000fce00078efe04 */
.L_x_8024:
[----:B------:R-:W-:Y:S05]  /*2ab0*/  BSYNC B0 ;  /* 0x0000000000007941 */ /* 0x000fea0003800000 */
.L_x_8023:
[----:B------:R-:W-:-:S04]  /*2ac0*/  FMUL.FTZ R0, R0, 1 ;  /* 0x3f80000000007820 */ /* 0x000fc80000410000 */
[----:B------:R3:W0:Y:S01]  /*2ad0*/  F2F.F64.F32 R18, R0 ;  /* 0x0000000000127310 */ /* 0x0006220000201800 */
[----:B------:R-:W-:Y:S05]  /*2ae0*/  BRA `(.L_x_8008) ;  /* 0x0000000400187947 */ /* 0x000fea0003800000 */
.L_x_8021:
        /* <DEDUP_REMOVED lines=21> */
.L_x_8030:
[----:B------:R-:W-:Y:S05]  /*2c40*/  BSYNC B1 ;  /* 0x0000000000017941 */ /* 0x000fea0003800000 */
.L_x_8029:
[----:B------:R-:W-:Y:S01]  /*2c50*/  LEA R3, R0, 0x37800000, 0x17 ;  /* 0x3780000000037811 */ /* 0x000fe200078eb8ff */
[----:B------:R-:W-:-:S05]  /*2c60*/  IMAD.SHL.U32 R0, R2, 0x200000, RZ ;  /* 0x0020000002007824 */ /* 0x000fca00078e00ff */
[----:B------:R-:W-:-:S07]  /*2c70*/  LOP3.LUT R0, R3, R0, R4, 0xfe, !PT ;  /* 0x0000000003007212 */ /* 0x000fce00078efe04 */
.L_x_8028:
[----:B------:R-:W-:Y:S05]  /*2c80*/  BSYNC B0 ;  /* 0x0000000000007941 */ /* 0x000fea0003800000 */
.L_x_8027:
[----:B------:R-:W-:-:S04]  /*2c90*/  FMUL.FTZ R0, R0, 1 ;  /* 0x3f80000000007820 */ /* 0x000fc80000410000 */
[----:B------:R0:W1:Y:S01]  /*2ca0*/  F2F.F64.F32 R18, R0 ;  /* 0x0000000000127310 */ /* 0x0000620000201800 */
[----:B------:R-:W-:Y:S05]  /*2cb0*/  BRA `(.L_x_8008) ;  /* 0x0000000000a47947 */ /* 0x000fea0003800000 */
.L_x_8020:
        /* <DEDUP_REMOVED lines=14> */
.L_x_8034:
[----:B------:R-:W-:Y:S05]  /*2da0*/  BSYNC B0 ;  /* 0x0000000000007941 */ /* 0x000fea0003800000 */
.L_x_8033:
[----:B------:R-:W-:-:S04]  /*2db0*/  FMUL.FTZ R0, R0, 1 ;  /* 0x3f80000000007820 */ /* 0x000fc80000410000 */
[----:B------:R0:W1:Y:S01]  /*2dc0*/  F2F.F64.F32 R18, R0 ;  /* 0x0000000000127310 */ /* 0x0000620000201800 */
[----:B------:R-:W-:Y:S05]  /*2dd0*/  BRA `(.L_x_8008) ;  /* 0x00000000005c7947 */ /* 0x000fea0003800000 */
.L_x_8007:
        /* <DEDUP_REMOVED lines=16> */
.L_x_8035:
[----:B------:R-:W-:Y:S01]  /*2ee0*/  CS2R R18, SRZ ;  /* 0x0000000000127805 */ /* 0x000fe2000001ff00 */
[----:B------:R-:W-:Y:S06]  /*2ef0*/  BRA `(.L_x_8008) ;  /* 0x0000000000147947 */ /* 0x000fec0003800000 */
.L_x_8032:
[----:B------:R-:W3:Y:S02]  /*2f00*/  LDG.E.64 R18, desc[UR36][R2.64] ;  /* 0x0000002402127981 */ /* 0x000ee4000c1e1b00 */
[----:B---3--:R-:W0:Y:S01]  /*2f10*/  I2F.F64.U64 R18, R18 ;  /* 0x0000001200127312 */ /* 0x008e220000301800 */
[----:B------:R-:W-:Y:S05]  /*2f20*/  BRA `(.L_x_8008) ;  /* 0x0000000000087947 */ /* 0x000fea0003800000 */
.L_x_8031:
[----:B------:R-:W3:Y:S02]  /*2f30*/  LDG.E R2, desc[UR36][R2.64] ;  /* 0x0000002402027981 */ /* 0x000ee4000c1e1900 */
[----:B---3--:R0:W1:Y:S02]  /*2f40*/  I2F.F64.U32 R18, R2 ;  /* 0x0000000200127312 */ /* 0x0080640000201800 */
.L_x_8008:
[----:B------:R-:W-:-:S07]  /*2f50*/  VIADD R24, R24, 0x80 ;  /* 0x0000008018187836 */ /* 0x000fce0000000000 */
.L_x_8002:
[----:B------:R-:W-:Y:S05]  /*2f60*/  BSYNC B6 ;  /* 0x0000000000067941 */ /* 0x000fea0003800000 */
.L_x_8001:
[----:B------:R-:W-:Y:S01]  /*2f70*/  ISETP.GE.AND P0, PT, R24, R37, PT ;  /* 0x000000251800720c */ /* 0x000fe20003f06270 */
[----:B------:R-:W-:-:S12]  /*2f80*/  BSSY B6, `(.L_x_8036) ;  /* 0x00000f4000067945 */ /* 0x000fd80003800000 */
[----:B------:R-:W-:Y:S05]  /*2f90*/  @P0 BRA `(.L_x_8037) ;  /* 0x0000000c00c80947 */ /* 0x000fea0003800000 */
[----:B01----:R-:W0:Y:S01]  /*2fa0*/  LDC.64 R2, c[0x0][0x230] ;  /* 0x00008c00ff027b82 */ /* 0x003e220000000a00 */
        /* <DEDUP_REMOVED lines=19> */
.L_x_8041:
[----:B------:R-:W3:Y:S02]  /*30e0*/  LDG.E.U8 R2, desc[UR36][R2.64] ;  /* 0x0000002402027981 */ /* 0x000ee4000c1e1100 */
[----:B---3--:R0:W1:Y:S01]  /*30f0*/  I2F.F64.U16 R28, R2 ;  /* 0x00000002001c7312 */ /* 0x0080620000101800 */
[----:B------:R-:W-:Y:S05]  /*3100*/  BRA `(.L_x_8037) ;  /* 0x0000000c006c7947 */ /* 0x000fea0003800000 */
.L_x_8040:
        /* <DEDUP_REMOVED lines=9> */
.L_x_8044:
[----:B------:R-:W3:Y:S02]  /*31a0*/  LDG.E R2, desc[UR36][R2.64] ;  /* 0x0000002402027981 */ /* 0x000ee4000c1e1900 */
[----:B---3--:R0:W1:Y:S01]  /*31b0*/  I2F.F64 R28, R2 ;  /* 0x00000002001c7312 */ /* 0x0080620000201c00 */
[----:B------:R-:W-:Y:S05]  /*31c0*/  BRA `(.L_x_8037) ;  /* 0x0000000c003c7947 */ /* 0x000fea0003800000 */
.L_x_8043:
[----:B------:R-:W3:Y:S02]  /*31d0*/  LDG.E.U16 R2, desc[UR36][R2.64] ;  /* 0x0000002402027981 */ /* 0x000ee4000c1e1500 */
[----:B---3--:R0:W1:Y:S01]  /*31e0*/  I2F.F64.S16 R28, R2 ;  /* 0x00000002001c7312 */ /* 0x0080620000101c00 */
[----:B------:R-:W-:Y:S05]  /*31f0*/  BRA `(.L_x_8037) ;  /* 0x0000000c00307947 */ /* 0x000fea0003800000 */
.L_x_8039:
        /* <DEDUP_REMOVED lines=10> */
.L_x_8046:
[----:B------:R-:W3:Y:S02]  /*32a0*/  LDG.E.U16 R0, desc[UR36][R2.64] ;  /* 0x0000002402007981 */ /* 0x000ee4000c1e1500 */
[----:B---3--:R-:W-:-:S05]  /*32b0*/  HADD2.F32 R0, -RZ, R0.H0_H0 ;  /* 0x20000000ff007230 */ /* 0x008fca0000004100 */
[----:B------:R-:W-:-:S04]  /*32c0*/  FMUL.FTZ R0, R0, 1 ;  /* 0x3f80000000007820 */ /* 0x000fc80000410000 */
[----:B------:R0:W1:Y:S01]  /*32d0*/  F2F.F64.F32 R28, R0 ;  /* 0x00000000001c7310 */ /* 0x0000620000201800 */
[----:B------:R-:W-:Y:S05]  /*32e0*/  BRA `(.L_x_8037) ;  /* 0x0000000800f47947 */ /* 0x000fea0003800000 */
.L_x_8045:
        /* <DEDUP_REMOVED lines=10> */
.L_x_8048:
[----:B------:R-:W3:Y:S02]  /*3390*/  LDG.E.U16 R2, desc[UR36][R2.64] ;  /* 0x0000002402027981 */ /* 0x000ee4000c1e1500 */
[----:B---3--:R-:W-:-:S05]  /*33a0*/  HADD2.F32 R0, -RZ, R2.H0_H0 ;  /* 0x20000002ff007230 */ /* 0x008fca0000004100 */
[----:B------:R-:W-:-:S04]  /*33b0*/  FMUL.FTZ R0, R0, 1 ;  /* 0x3f80000000007820 */ /* 0x000fc80000410000 */
[----:B------:R0:W1:Y:S01]  /*33c0*/  F2F.F64.F32 R28, R0 ;  /* 0x00000000001c7310 */ /* 0x0000620000201800 */
[----:B------:R-:W-:Y:S05]  /*33d0*/  BRA `(.L_x_8037) ;  /* 0x0000000800b87947 */ /* 0x000fea0003800000 */
.L_x_8047:
[----:B------:R0:W5:Y:S01]  /*33e0*/  LDG.E.64 R28, desc[UR36][R2.64] ;  /* 0x00000024021c7981 */ /* 0x000162000c1e1b00 */
[----:B------:R-:W-:Y:S05]  /*33f0*/  BRA `(.L_x_8037) ;  /* 0x0000000800b07947 */ /* 0x000fea0003800000 */
.L_x_8038:
        /* <DEDUP_REMOVED lines=13> */
.L_x_8051:
[----:B------:R0:W5:Y:S01]  /*34d0*/  LDG.E.64 R28, desc[UR36][R2.64] ;  /* 0x00000024021c7981 */ /* 0x000162000c1e1b00 */
[----:B------:R-:W-:Y:S05]  /*34e0*/  BRA `(.L_x_8037) ;  /* 0x0000000800747947 */ /* 0x000fea0003800000 */
.L_x_8050:
        /* <DEDUP_REMOVED lines=28> */
.L_x_8053:
        /* <DEDUP_REMOVED lines=15> */
.L_x_8052:
[----:B------:R-:W3:Y:S02]  /*37a0*/  LDG.E.U16 R0, desc[UR36][R2.64] ;  /* 0x0000002402007981 */ /* 0x000ee4000c1e1500 */
[----:B---3--:R-:W-:-:S04]  /*37b0*/  IMAD.U32 R0, R0, 0x10000, RZ ;  /* 0x0001000000007824 */ /* 0x008fc800078e00ff */
[----:B------:R-:W-:-:S04]  /*37c0*/  FMUL.FTZ R0, R0, 1 ;  /* 0x3f80000000007820 */ /* 0x000fc80000410000 */
[----:B------:R0:W1:Y:S01]  /*37d0*/  F2F.F64.F32 R28, R0 ;  /* 0x00000000001c7310 */ /* 0x0000620000201800 */
[----:B------:R-:W-:Y:S05]  /*37e0*/  BRA `(.L_x_8037) ;  /* 0x0000000400b47947 */ /* 0x000fea0003800000 */
.L_x_8049:
        /* <DEDUP_REMOVED lines=11> */
.L_x_8056:
        /* <DEDUP_REMOVED lines=21> */
.L_x_8060:
[----:B------:R-:W-:Y:S05]  /*39f0*/  BSYNC B1 ;  /* 0x0000000000017941 */ /* 0x000fea0003800000 */
.L_x_8059:
[----:B------:R-:W-:Y:S01]  /*3a00*/  LEA R3, R0, 0x3b800000, 0x17 ;  /* 0x3b80000000037811 */ /* 0x000fe200078eb8ff */
[----:B------:R-:W-:-:S05]  /*3a10*/  IMAD.SHL.U32 R0, R2, 0x100000, RZ ;  /* 0x0010000002007824 */ /* 0x000fca00078e00ff */
[----:B------:R-:W-:-:S07]  /*3a20*/  LOP3.LUT R0, R3, R0, R4, 0xfe, !PT ;  /* 0x0000000003007212 */ /* 0x000fce00078efe04 */
.L_x_8058:
[----:B------:R-:W-:Y:S05]  /*3a30*/  BSYNC B0 ;  /* 0x0000000000007941 */ /* 0x000fea0003800000 */
.L_x_8057:
[----:B------:R-:W-:-:S04]  /*3a40*/  FMUL.FTZ R0, R0, 1 ;  /* 0x3f80000000007820 */ /* 0x000fc80000410000 */
[----:B------:R0:W1:Y:S01]  /*3a50*/  F2F.F64.F32 R28, R0 ;  /* 0x00000000001c7310 */ /* 0x0000620000201800 */
[----:B------:R-:W-:Y:S05]  /*3a60*/  BRA `(.L_x_8037) ;  /* 0x0000000400147947 */ /* 0x000fea0003800000 */
.L_x_8055:
        /* <DEDUP_REMOVED lines=21> */
.L_x_8064:
[----:B------:R-:W-:Y:S05]  /*3bc0*/  BSYNC B1 ;  /* 0x0000000000017941 */ /* 0x000fea0003800000 */
.L_x_8063:
[----:B------:R-:W-:Y:S01]  /*3bd0*/  LEA R3, R0, 0x37800000, 0x17 ;  /* 0x3780000000037811 */ /* 0x000fe200078eb8ff */
[----:B------:R-:W-:-:S05]  /*3be0*/  IMAD.SHL.U32 R0, R2, 0x200000, RZ ;  /* 0x0020000002007824 */ /* 0x000fca00078e00ff */
[----:B------:R-:W-:-:S07]  /*3bf0*/  LOP3.LUT R0, R3, R0, R4, 0xfe, !PT ;  /* 0x0000000003007212 */ /* 0x000fce00078efe04 */
.L_x_8062:
[----:B------:R-:W-:Y:S05]  /*3c00*/  BSYNC B0 ;  /* 0x0000000000007941 */ /* 0x000fea0003800000 */
.L_x_8061:
[----:B------:R-:W-:-:S04]  /*3c10*/  FMUL.FTZ R0, R0, 1 ;  /* 0x3f80000000007820 */ /* 0x000fc80000410000 */
[----:B------:R0:W1:Y:S01]  /*3c20*/  F2F.F64.F32 R28, R0 ;  /* 0x00000000001c7310 */ /* 0x0000620000201800 */
[----:B------:R-:W-:Y:S05]  /*3c30*/  BRA `(.L_x_8037) ;  /* 0x0000000000a07947 */ /* 0x000fea0003800000 */
.L_x_8054:
        /* <DEDUP_REMOVED lines=14> */
.L_x_8068:
[----:B------:R-:W-:Y:S05]  /*3d20*/  BSYNC B0 ;  /* 0x0000000000007941 */ /* 0x000fea0003800000 */
.L_x_8067:
[----:B------:R-:W-:-:S04]  /*3d30*/  FMUL.FTZ R0, R0, 1 ;  /* 0x3f80000000007820 */ /* 0x000fc80000410000 */
[----:B------:R0:W1:Y:S01]  /*3d40*/  F2F.F64.F32 R28, R0 ;  /* 0x00000000001c7310 */ /* 0x0000620000201800 */
[----:B------:R-:W-:Y:S05]  /*3d50*/  BRA `(.L_x_8037) ;  /* 0x0000000000587947 */ /* 0x000fea0003800000 */
.L_x_8042:
        /* <DEDUP_REMOVED lines=16> */
.L_x_8069:
[----:B------:R-:W-:Y:S05]  /*3e60*/  BRA `(.L_x_8037) ;  /* 0x0000000000147947 */ /* 0x000fea0003800000 */
.L_x_8066:
[----:B------:R-:W3:Y:S02]  /*3e70*/  LDG.E.64 R28, desc[UR36][R2.64] ;  /* 0x00000024021c7981 */ /* 0x000ee4000c1e1b00 */
[----:B---3--:R-:W0:Y:S01]  /*3e80*/  I2F.F64.U64 R28, R28 ;  /* 0x0000001c001c7312 */ /* 0x008e220000301800 */
[----:B------:R-:W-:Y:S05]  /*3e90*/  BRA `(.L_x_8037) ;  /* 0x0000000000087947 */ /* 0x000fea0003800000 */
.L_x_8065:
[----:B------:R-:W3:Y:S02]  /*3ea0*/  LDG.E R2, desc[UR36][R2.64] ;  /* 0x0000002402027981 */ /* 0x000ee4000c1e1900 */
[----:B---3--:R0:W1:Y:S02]  /*3eb0*/  I2F.F64.U32 R28, R2 ;  /* 0x00000002001c7312 */ /* 0x0080640000201800 */
.L_x_8037:
[----:B------:R-:W-:Y:S05]  /*3ec0*/  BSYNC B6 ;  /* 0x0000000000067941 */ /* 0x000fea0003800000 */
.L_x_8036:
[----:B------:R-:W-:Y:S01]  /*3ed0*/  ULDC.64 UR4, c[0x0][0x218] ;  /* 0x0000860000047ab9 */ /* 0x000fe20000000a00 */
[----:B------:R-:W-:Y:S01]  /*3ee0*/  IMAD.MOV.U32 R32, RZ, RZ, 0x0 ;  /* 0x00000000ff207424 */ /* 0x000fe200078e00ff */
[----:B------:R-:W-:Y:S01]  /*3ef0*/  DSETP.NEU.AND P0, PT, RZ, UR4, PT ;  /* 0x00000004ff007e2a */ /* 0x000fe2000bf0d000 */
[----:B------:R-:W-:Y:S02]  /*3f00*/  IMAD.MOV.U32 R33, RZ, RZ, 0x3ff00000 ;  /* 0x3ff00000ff217424 */ /* 0x000fe400078e00ff */
[----:B------:R-:W-:Y:S02]  /*3f10*/  IMAD.MOV.U32 R24, RZ, RZ, 0x0 ;  /* 0x00000000ff187424 */ /* 0x000fe400078e00ff */
[----:B------:R-:W-:Y:S02]  /*3f20*/  IMAD.MOV.U32 R25, RZ, RZ, 0x3ff00000 ;  /* 0x3ff00000ff197424 */ /* 0x000fe400078e00ff */
[----:B------:R-:W-:Y:S02]  /*3f30*/  IMAD.MOV.U32 R16, RZ, RZ, 0x0 ;  /* 0x00000000ff107424 */ /* 0x000fe400078e00ff */
[----:B------:R-:W-:-:S02]  /*3f40*/  IMAD.MOV.U32 R17, RZ, RZ, 0x3ff00000 ;  /* 0x3ff00000ff117424 */ /* 0x000fc400078e00ff */
[----:B0--3--:R-:W-:Y:S02]  /*3f50*/  IMAD.MOV.U32 R4, RZ, RZ, 0x0 ;  /* 0x00000000ff047424 */ /* 0x009fe400078e00ff */
[----:B------:R-:W-:Y:S01]  /*3f60*/  IMAD.MOV.U32 R5, RZ, RZ, 0x3ff00000 ;  /* 0x3ff00000ff057424 */ /* 0x000fe200078e00ff */
[----:B------:R-:W-:Y:S06]  /*3f70*/  @!P0 BRA `(.L_x_8070) ;  /* 0x0000001400248947 */ /* 0x000fec0003800000 */
[----:B------:R-:W0:Y:S01]  /*3f80*/  S2R R0, SR_TID.X ;  /* 0x0000000000007919 */ /* 0x000e220000002100 */
[----:B------:R-:W3:Y:S01]  /*3f90*/  LDC R36, c[0x0][0x218] ;  /* 0x00008600ff247b82 */ /* 0x000ee20000000800 */
[----:B------:R-:W-:Y:S07]  /*3fa0*/  BSSY B0, `(.L_x_8071) ;  /* 0x0000050000007945 */ /* 0x000fee0003800000 */
[----:B------:R-:W1:Y:S01]  /*3fb0*/  LDC R3, c[0x0][0x21c] ;  /* 0x00008700ff037b82 */ /* 0x000e620000000800 */
[----:B0-----:R-:W-:-:S13]  /*3fc0*/  ISETP.GE.AND P0, PT, R0, R37, PT ;  /* 0x000000250000720c */ /* 0x001fda0003f06270 */
[----:B------:R-:W-:Y:S05]  /*3fd0*/  @P0 BRA `(.L_x_8072) ;  /* 0x0000000400300947 */ /* 0x000fea0003800000 */
[----:B-12-45:R-:W-:Y:S01]  /*3fe0*/  DADD R6, -RZ, |R22| ;  /* 0x00000000ff067229 */ /* 0x036fe20000000516 */
[----:B------:R-:W-:Y:S01]  /*3ff0*/  BSSY B1, `(.L_x_8073) ;  /* 0x0000003000017945 */ /* 0x000fe20003800000 */
[----:B------:R-:W-:-:S09]  /*4000*/  MOV R0, 0x4020 ;  /* 0x0000402000007802 */ /* 0x000fd20000000f00 */
[----:B---3--:R-:W-:Y:S05]  /*4010*/  CALL.REL.NOINC `($_ZN2at6native27unrolled_elementwise_kernelIZNS0_50_GLOBAL__N__2680c7bb_12_PowKernel_cu_7dd49032_316829pow_tensor_scalar_kernel_implIddEEvRNS_18TensorIteratorBaseET0_EUldE2_St5arrayIPcLm2EELi4E23TrivialOffsetCalculatorILi1EjESC_NS0_6memory12LoadWithCastILi1EEENSD_13StoreWithCastILi1EEEEEviT_S6_T2_T3_T4_T5_$__internal_accurate_pow) ;  /* 0x0000005800bc7944 */ /* 0x008fea0003c00000 */
[----:B------:R-:W-:Y:S05]  /*4020*/  BSYNC B1 ;  /* 0x0000000000017941 */ /* 0x000fea0003800000 */
.L_x_8073:
        /* <DEDUP_REMOVED lines=28> */
.L_x_8075:
        /* <DEDUP_REMOVED lines=8> */
.L_x_8076:
[----:B------:R-:W-:Y:S05]  /*4270*/  BSYNC B1 ;  /* 0x0000000000017941 */ /* 0x000fea0003800000 */
.L_x_8074:
        /* <DEDUP_REMOVED lines=19> */
.L_x_8080:
        /* <DEDUP_REMOVED lines=10> */
.L_x_8079:
[----:B------:R-:W-:-:S11]  /*4450*/  DADD R6, R22, R10 ;  /* 0x0000000016067229 */ /* 0x000fd6000000000a */
.L_x_8078:
[----:B------:R-:W-:Y:S05]  /*4460*/  BSYNC B1 ;  /* 0x0000000000017941 */ /* 0x000fea0003800000 */
.L_x_8077:
[----:B------:R-:W-:-:S06]  /*4470*/  DSETP.NEU.AND P0, PT, R22, 1, PT ;  /* 0x3ff000001600742a */ /* 0x000fcc0003f0d000 */
[----:B------:R-:W-:Y:S02]  /*4480*/  FSEL R4, R6, RZ, P0 ;  /* 0x000000ff06047208 */ /* 0x000fe40000000000 */
[----:B------:R-:W-:-:S07]  /*4490*/  FSEL R5, R7, 1.875, P0 ;  /* 0x3ff0000007057808 */ /* 0x000fce0000000000 */
.L_x_8072:
[----:B------:R-:W-:Y:S05]  /*44a0*/  BSYNC B0 ;  /* 0x0000000000007941 */ /* 0x000fea0003800000 */
.L_x_8071:
[----:B------:R-:W0:Y:S01]  /*44b0*/  S2R R0, SR_TID.X ;  /* 0x0000000000007919 */ /* 0x000e220000002100 */
[----:B------:R-:W-:Y:S01]  /*44c0*/  BSSY B0, `(.L_x_8081) ;  /* 0x0000050000007945 */ /* 0x000fe20003800000 */
[----:B0-----:R-:W-:-:S05]  /*44d0*/  VIADD R0, R0, 0x80 ;  /* 0x0000008000007836 */ /* 0x001fca0000000000 */
[----:B------:R-:W-:-:S13]  /*44e0*/  ISETP.GE.AND P0, PT, R0, R37, PT ;  /* 0x000000250000720c */ /* 0x000fda0003f06270 */
[----:B------:R-:W-:Y:S05]  /*44f0*/  @P0 BRA `(.L_x_8082) ;  /* 0x0000000400300947 */ /* 0x000fea0003800000 */
[----:B-1---5:R-:W-:Y:S01]  /*4500*/  DADD R6, -RZ, |R26| ;  /* 0x00000000ff067229 */ /* 0x022fe2000000051a */
[----:B------:R-:W-:Y:S01]  /*4510*/  BSSY B1, `(.L_x_8083) ;  /* 0x0000003000017945 */ /* 0x000fe20003800000 */
[----:B------:R-:W-:-:S09]  /*4520*/  MOV R0, 0x4540 ;  /* 0x0000454000007802 */ /* 0x000fd20000000f00 */
[----:B--234-:R-:W-:Y:S05]  /*4530*/  CALL.REL.NOINC `($_ZN2at6native27unrolled_elementwise_kernelIZNS0_50_GLOBAL__N__2680c7bb_12_PowKernel_cu_7dd49032_316829pow_tensor_scalar_kernel_implIddEEvRNS_18TensorIteratorBaseET0_EUldE2_St5arrayIPcLm2EELi4E23TrivialOffsetCalculatorILi1EjESC_NS0_6memory12LoadWithCastILi1EEENSD_13StoreWithCastILi1EEEEEviT_S6_T2_T3_T4_T5_$__internal_accurate_pow) ;  /* 0x0000005400747944 */ /* 0x01cfea0003c00000 */
[----:B------:R-:W-:Y:S05]  /*4540*/  BSYNC B1 ;  /* 0x0000000000017941 */ /* 0x000fea0003800000 */
.L_x_8083:
        /* <DEDUP_REMOVED lines=28> */
.L_x_8085:
        /* <DEDUP_REMOVED lines=8> */
.L_x_8086:
[----:B------:R-:W-:Y:S05]  /*4790*/  BSYNC B1 ;  /* 0x0000000000017941 */ /* 0x000fea0003800000 */
.L_x_8084:
        /* <DEDUP_REMOVED lines=19> */
.L_x_8090:
        /* <DEDUP_REMOVED lines=10> */
.L_x_8089:
[----:B------:R-:W-:-:S11]  /*4970*/  DADD R8, R26, R12 ;  /* 0x000000001a087229 */ /* 0x000fd6000000000c */
.L_x_8088:
[----:B------:R-:W-:Y:S05]  /*4980*/  BSYNC B1 ;  /* 0x0000000000017941 */ /* 0x000fea0003800000 */
.L_x_8087:
[----:B------:R-:W-:-:S06]  /*4990*/  DSETP.NEU.AND P0, PT, R26, 1, PT ;  /* 0x3ff000001a00742a */ /* 0x000fcc0003f0d000 */
[----:B------:R-:W-:Y:S02]  /*49a0*/  FSEL R16, R8, RZ, P0 ;  /* 0x000000ff08107208 */ /* 0x000fe40000000000 */
[----:B------:R-:W-:-:S07]  /*49b0*/  FSEL R17, R9, 1.875, P0 ;  /* 0x3ff0000009117808 */ /* 0x000fce0000000000 */
.L_x_8082:
[----:B------:R-:W-:Y:S05]  /*49c0*/  BSYNC B0 ;  /* 0x0000000000007941 */ /* 0x000fea0003800000 */
.L_x_8081:
        /* <DEDUP_REMOVED lines=10> */
.L_x_8093:
        /* <DEDUP_REMOVED lines=28> */
.L_x_8095:
        /* <DEDUP_REMOVED lines=8> */
.L_x_8096:
[----:B------:R-:W-:Y:S05]  /*4cb0*/  BSYNC B1 ;  /* 0x0000000000017941 */ /* 0x000fea0003800000 */
.L_x_8094:
        /* <DEDUP_REMOVED lines=19> */
.L_x_8100:
        /* <DEDUP_REMOVED lines=10> */
.L_x_8099:
[----:B------:R-:W-:-:S11]  /*4e90*/  DADD R8, R18, R12 ;  /* 0x0000000012087229 */ /* 0x000fd6000000000c */
.L_x_8098:
[----:B------:R-:W-:Y:S05]  /*4ea0*/  BSYNC B1 ;  /* 0x0000000000017941 */ /* 0x000fea0003800000 */
.L_x_8097:
[----:B------:R-:W-:-:S06]  /*4eb0*/  DSETP.NEU.AND P0, PT, R18, 1, PT ;  /* 0x3ff000001200742a */ /* 0x000fcc0003f0d000 */
[----:B------:R-:W-:Y:S02]  /*4ec0*/  FSEL R24, R8, RZ, P0 ;  /* 0x000000ff08187208 */ /* 0x000fe40000000000 */
[----:B------:R-:W-:-:S07]  /*4ed0*/  FSEL R25, R9, 1.875, P0 ;  /* 0x3ff0000009197808 */ /* 0x000fce0000000000 */
.L_x_8092:
[----:B------:R-:W-:Y:S05]  /*4ee0*/  BSYNC B0 ;  /* 0x0000000000007941 */ /* 0x000fea0003800000 */
.L_x_8091:
        /* <DEDUP_REMOVED lines=10> */
.L_x_8102:
        /* <DEDUP_REMOVED lines=28> */
.L_x_8104:
        /* <DEDUP_REMOVED lines=8> */
.L_x_8105:
[----:B------:R-:W-:Y:S05]  /*51d0*/  BSYNC B1 ;  /* 0x0000000000017941 */ /* 0x000fea0003800000 */
.L_x_8103:
        /* <DEDUP_REMOVED lines=19> */
.L_x_8109:
        /* <DEDUP_REMOVED lines=10> */
.L_x_8108:
[----:B------:R-:W-:-:S11]  /*53b0*/  DADD R6, R28, R10 ;  /* 0x000000001c067229 */ /* 0x000fd6000000000a */
.L_x_8107:
[----:B------:R-:W-:Y:S05]  /*53c0*/  BSYNC B1 ;  /* 0x0000000000017941 */ /* 0x000fea0003800000 */
.L_x_8106:
[----:B------:R-:W-:-:S06]  /*53d0*/  DSETP.NEU.AND P0, PT, R28, 1, PT ;  /* 0x3ff000001c00742a */ /* 0x000fcc0003f0d000 */
[----:B------:R-:W-:Y:S02]  /*53e0*/  FSEL R32, R6, RZ, P0 ;  /* 0x000000ff06207208 */ /* 0x000fe40000000000 */
[----:B------:R-:W-:-:S07]  /*53f0*/  FSEL R33, R7, 1.875, P0 ;  /* 0x3ff0000007217808 */ /* 0x000fce0000000000 */
.L_x_8101:
[----:B------:R-:W-:Y:S05]  /*5400*/  BSYNC B0 ;  /* 0x0000000000007941 */ /* 0x000fea0003800000 */
.L_x_8070:
[----:B-1---5:R-:W0:Y:S01]  /*5410*/  S2R R28, SR_TID.X ;  /* 0x00000000001c7919 */ /* 0x022e220000002100 */
[----:B--2-4-:R-:W1:Y:S01]  /*5420*/  LDC.U8 R22, c[0x0][0x244] ;  /* 0x00009100ff167b82 */ /* 0x014e620000000000 */
[----:B------:R-:W-:Y:S01]  /*5430*/  BSSY B6, `(.L_x_8110) ;  /* 0x000011c000067945 */ /* 0x000fe20003800000 */
[----:B0-----:R-:W-:-:S13]  /*5440*/  ISETP.GE.AND P0, PT, R28, R37, PT ;  /* 0x000000251c00720c */ /* 0x001fda0003f06270 */
[----:B------:R-:W-:Y:S05]  /*5450*/  @P0 BRA `(.L_x_8111) ;  /* 0x0000001000640947 */ /* 0x000fea0003800000 */
[----:B------:R-:W0:Y:S01]  /*5460*/  S2R R0, SR_CTAID.X ;  /* 0x0000000000007919 */ /* 0x000e220000002500 */
[----:B------:R-:W2:Y:S01]  /*5470*/  LDC.64 R2, c[0x0][0x228] ;  /* 0x00008a00ff027b82 */ /* 0x000ea20000000a00 */
[----:B-1----:R-:W-:Y:S01]  /*5480*/  PRMT R6, R22, 0x9910, RZ ;  /* 0x0000991016067816 */ /* 0x002fe200000000ff */
[----:B------:R-:W-:Y:S01]  /*5490*/  ULDC UR4, c[0x0][0x248] ;  /* 0x0000920000047ab9 */ /* 0x000fe20000000800 */
[----:B0-----:R-:W-:-:S04]  /*54a0*/  IMAD R0, R0, 0x200, R28 ;  /* 0x0000020000007824 */ /* 0x001fc800078e021c */
        /* <DEDUP_REMOVED lines=17> */
.L_x_8115:
[----:B------:R-:W0:Y:S02]  /*55c0*/  F2I.S64.F64.TRUNC R4, R4 ;  /* 0x0000000400047311 */ /* 0x000e24000030d900 */
[----:B0-----:R-:W-:-:S05]  /*55d0*/  IMAD.MOV.U32 R7, RZ, RZ, R4 ;  /* 0x000000ffff077224 */ /* 0x001fca00078e0004 */
[----:B------:R0:W-:Y:S01]  /*55e0*/  STG.E.U8 desc[UR36][R2.64], R7 ;  /* 0x0000000702007986 */ /* 0x0001e2000c101124 */
[----:B------:R-:W-:Y:S05]  /*55f0*/  BRA `(.L_x_8117) ;  /* 0x0000000c00f87947 */ /* 0x000fea0003800000 */
.L_x_8114:
        /* <DEDUP_REMOVED lines=9> */
.L_x_8119:
[----:B------:R-:W0:Y:S02]  /*5690*/  F2I.F64.TRUNC R5, R4 ;  /* 0x0000000400057311 */ /* 0x000e24000030d100 */
[----:B0-----:R0:W-:Y:S01]  /*56a0*/  STG.E desc[UR36][R2.64], R5 ;  /* 0x0000000502007986 */ /* 0x0011e2000c101924 */
[----:B------:R-:W-:Y:S05]  /*56b0*/  BRA `(.L_x_8117) ;  /* 0x0000000c00c87947 */ /* 0x000fea0003800000 */
.L_x_8118:
[----:B------:R-:W0:Y:S02]  /*56c0*/  F2I.F64.TRUNC R5, R4 ;  /* 0x0000000400057311 */ /* 0x000e24000030d100 */
[----:B0-----:R0:W-:Y:S01]  /*56d0*/  STG.E.U16 desc[UR36][R2.64], R5 ;  /* 0x0000000502007986 */ /* 0x0011e2000c101524 */
[----:B------:R-:W-:Y:S05]  /*56e0*/  BRA `(.L_x_8117) ;  /* 0x0000000c00bc7947 */ /* 0x000fea0003800000 */
.L_x_8113:
        /* <DEDUP_REMOVED lines=13> */
.L_x_8121:
        /* <DEDUP_REMOVED lines=8> */
.L_x_8120:
        /* <DEDUP_REMOVED lines=14> */
.L_x_8123:
        /* <DEDUP_REMOVED lines=9> */
.L_x_8122:
[----:B------:R0:W-:Y:S01]  /*59b0*/  STG.E.64 desc[UR36][R2.64], R4 ;  /* 0x0000000402007986 */ /* 0x0001e2000c101b24 */
[----:B------:R-:W-:Y:S05]  /*59c0*/  BRA `(.L_x_8117) ;  /* 0x0000000c00047947 */ /* 0x000fea0003800000 */
.L_x_8112:
        /* <DEDUP_REMOVED lines=12> */
.L_x_8126:
[----:B------:R-:W-:-:S05]  /*5a90*/  CS2R R6, SRZ ;  /* 0x0000000000067805 */ /* 0x000fca000001ff00 */
[----:B------:R0:W-:Y:S01]  /*5aa0*/  STG.E.128 desc[UR36][R2.64], R4 ;  /* 0x0000000402007986 */ /* 0x0001e2000c101d24 */
[----:B------:R-:W-:Y:S05]  /*5ab0*/  BRA `(.L_x_8117) ;  /* 0x0000000800c87947 */ /* 0x000fea0003800000 */
.L_x_8125:
        /* <DEDUP_REMOVED lines=25> */
.L_x_8130:
[----:B------:R-:W-:Y:S05]  /*5c50*/  BSYNC B0 ;  /* 0x0000000000007941 */ /* 0x000fea0003800000 */
.L_x_8129:
[----:B------:R-:W-:-:S05]  /*5c60*/  LOP3.LUT R7, R0, R7, RZ, 0xfc, !PT ;  /* 0x0000000700077212 */ /* 0x000fca00078efcff */
[----:B------:R0:W-:Y:S01]  /*5c70*/  STG.E.U8 desc[UR36][R2.64], R7 ;  /* 0x0000000702007986 */ /* 0x0001e2000c101124 */
[----:B------:R-:W-:Y:S05]  /*5c80*/  BRA `(.L_x_8117) ;  /* 0x0000000800547947 */ /* 0x000fea0003800000 */
.L_x_8128:
        /* <DEDUP_REMOVED lines=17> */
.L_x_8132:
[----:B------:R-:W-:Y:S01]  /*5da0*/  IMAD.MOV.U32 R0, RZ, RZ, 0x7f ;  /* 0x0000007fff007424 */ /* 0x000fe200078e00ff */
[----:B------:R-:W-:-:S04]  /*5db0*/  ISETP.GT.U32.AND P0, PT, R6, 0x7f800000, PT ;  /* 0x7f8000000600780c */ /* 0x000fc80003f04070 */
[----:B------:R-:W-:-:S09]  /*5dc0*/  SEL R0, R0, 0x7c, P0 ;  /* 0x0000007c00007807 */ /* 0x000fd20000000000 */
.L_x_8133:
[----:B------:R-:W-:Y:S05]  /*5dd0*/  BSYNC B0 ;  /* 0x0000000000007941 */ /* 0x000fea0003800000 */
.L_x_8131:
[----:B------:R-:W-:-:S04]  /*5de0*/  LOP3.LUT R4, R7, 0x80000000, RZ, 0xc0, !PT ;  /* 0x8000000007047812 */ /* 0x000fc800078ec0ff */
[----:B------:R-:W-:-:S04]  /*5df0*/  SHF.R.U32.HI R5, RZ, 0x18, R4 ;  /* 0x00000018ff057819 */ /* 0x000fc80000011604 */
[----:B------:R-:W-:-:S05]  /*5e00*/  LOP3.LUT R5, R0, R5, RZ, 0xfc, !PT ;  /* 0x0000000500057212 */ /* 0x000fca00078efcff */
[----:B------:R0:W-:Y:S01]  /*5e10*/  STG.E.U8 desc[UR36][R2.64], R5 ;  /* 0x0000000502007986 */ /* 0x0001e2000c101124 */
[----:B------:R-:W-:Y:S05]  /*5e20*/  BRA `(.L_x_8117) ;  /* 0x0000000400ec7947 */ /* 0x000fea0003800000 */
.L_x_8127:
        /* <DEDUP_REMOVED lines=8> */
.L_x_8124:
        /* <DEDUP_REMOVED lines=11> */
.L_x_8136:
        /* <DEDUP_REMOVED lines=21> */
.L_x_8139:
[----:B------:R-:W-:-:S04]  /*60b0*/  LOP3.LUT R0, R7, 0x80000000, RZ, 0xc0, !PT ;  /* 0x8000000007007812 */ /* 0x000fc800078ec0ff */
[----:B------:R-:W-:-:S04]  /*60c0*/  SHF.R.U32.HI R5, RZ, 0x18, R0 ;  /* 0x00000018ff057819 */ /* 0x000fc80000011600 */
[----:B------:R-:W-:-:S04]  /*60d0*/  LOP3.LUT R4, R4, R5, RZ, 0xfc, !PT ;  /* 0x0000000504047212 */ /* 0x000fc800078efcff */
[----:B------:R-:W-:-:S07]  /*60e0*/  PRMT R0, R4, 0x7610, R0 ;  /* 0x0000761004007816 */ /* 0x000fce0000000000 */
.L_x_8138:
[----:B------:R-:W-:Y:S05]  /*60f0*/  BSYNC B0 ;  /* 0x0000000000007941 */ /* 0x000fea0003800000 */
.L_x_8137:
[----:B------:R4:W-:Y:S01]  /*6100*/  STG.E.U8 desc[UR36][R2.64], R0 ;  /* 0x0000000002007986 */ /* 0x0009e2000c101124 */
[----:B------:R-:W-:Y:S05]  /*6110*/  BRA `(.L_x_8117) ;  /* 0x0000000400307947 */ /* 0x000fea0003800000 */
.L_x_8135:
        /* <DEDUP_REMOVED lines=21> */
.L_x_8142:
[----:B------:R-:W-:-:S04]  /*6270*/  LOP3.LUT R0, R7, 0x80000000, RZ, 0xc0, !PT ;  /* 0x8000000007007812 */ /* 0x000fc800078ec0ff */
[----:B------:R-:W-:-:S04]  /*6280*/  SHF.R.U32.HI R5, RZ, 0x18, R0 ;  /* 0x00000018ff057819 */ /* 0x000fc80000011600 */
[----:B------:R-:W-:-:S04]  /*6290*/  LOP3.LUT R4, R4, R5, RZ, 0xfc, !PT ;  /* 0x0000000504047212 */ /* 0x000fc800078efcff */
[----:B------:R-:W-:-:S07]  /*62a0*/  PRMT R0, R4, 0x7610, R0 ;  /* 0x0000761004007816 */ /* 0x000fce0000000000 */
.L_x_8141:
[----:B------:R-:W-:Y:S05]  /*62b0*/  BSYNC B0 ;  /* 0x0000000000007941 */ /* 0x000fea0003800000 */
.L_x_8140:
[----:B------:R0:W-:Y:S01]  /*62c0*/  STG.E.U8 desc[UR36][R2.64], R0 ;  /* 0x0000000002007986 */ /* 0x0001e2000c101124 */
[----:B------:R-:W-:Y:S05]  /*62d0*/  BRA `(.L_x_8117) ;  /* 0x0000000000c07947 */ /* 0x000fea0003800000 */
.L_x_8134:
        /* <DEDUP_REMOVED lines=8> */
[----:B------:R0:W1:Y:S01]  /*6360*/  F2F.F32.F64 R8, R4 ;  /* 0x0000000400087310 */ /* 0x0000620000301000 */
[----:B------:R-:W-:Y:S01]  /*6370*/  DSETP.GEU.AND P0, PT, |R4|, UR4, PT ;  /* 0x0000000404007e2a */ /* 0x000fe2000bf0e200 */
[----:B0-----:R-:W-:-:S13]  /*6380*/  IMAD.MOV.U32 R5, RZ, RZ, 0xff ;  /* 0x000000ffff057424 */ /* 0x001fda00078e00ff */
[----:B-1----:R-:W-:-:S05]  /*6390*/  @!P0 FMUL R8, R8, 1.175494350822287508e-38 ;  /* 0x0080000008088820 */ /* 0x002fca0000400000 */
        /* <DEDUP_REMOVED lines=14> */
.L_x_8116:
        /* <DEDUP_REMOVED lines=16> */
.L_x_8145:
[----:B------:R-:W-:Y:S05]  /*6580*/  BRA `(.L_x_8117) ;  /* 0x0000000000147947 */ /* 0x000fea0003800000 */
.L_x_8144:
[----:B------:R-:W0:Y:S02]  /*6590*/  F2I.U64.F64.TRUNC R4, R4 ;  /* 0x0000000400047311 */ /* 0x000e24000030d800 */
[----:B0-----:R1:W-:Y:S01]  /*65a0*/  STG.E.64 desc[UR36][R2.64], R4 ;  /* 0x0000000402007986 */ /* 0x0013e2000c101b24 */
[----:B------:R-:W-:Y:S05]  /*65b0*/  BRA `(.L_x_8117) ;  /* 0x0000000000087947 */ /* 0x000fea0003800000 */
.L_x_8143:
[----:B------:R-:W0:Y:S02]  /*65c0*/  F2I.U32.F64.TRUNC R5, R4 ;  /* 0x0000000400057311 */ /* 0x000e24000030d000 */
[----:B0-----:R0:W-:Y:S02]  /*65d0*/  STG.E desc[UR36][R2.64], R5 ;  /* 0x0000000502007986 */ /* 0x0011e4000c101924 */
.L_x_8117:
[----:B------:R-:W-:-:S07]  /*65e0*/  VIADD R28, R28, 0x80 ;  /* 0x000000801c1c7836 */ /* 0x000fce0000000000 */
.L_x_8111:
[----:B------:R-:W-:Y:S05]  /*65f0*/  BSYNC B6 ;  /* 0x0000000000067941 */ /* 0x000fea0003800000 */
.L_x_8110:
[----:B------:R-:W-:Y:S01]  /*6600*/  ISETP.GE.AND P0, PT, R28, R37, PT ;  /* 0x000000251c00720c */ /* 0x000fe20003f06270 */
[----:B------:R-:W-:-:S12]  /*6610*/  BSSY B6, `(.L_x_8146) ;  /* 0x0000235000067945 */ /* 0x000fd80003800000 */
[----:B------:R-:W-:Y:S05]  /*6620*/  @P0 BRA `(.L_x_8147) ;  /* 0x0000002000cc0947 */ /* 0x000fea0003800000 */
[----:B------:R-:W5:Y:S01]  /*6630*/  S2R R23, SR_CTAID.X ;  /* 0x0000000000177919 */ /* 0x000f620000002500 */
[----:B012-4-:R-:W0:Y:S01]  /*6640*/  LDC.64 R2, c[0x0][0x228] ;  /* 0x00008a00ff027b82 */ /* 0x017e220000000a00 */
[----:B------:R-:W-:Y:S01]  /*6650*/  PRMT R4, R22, 0x9910, RZ ;  /* 0x0000991016047816 */ /* 0x000fe200000000ff */
[----:B------:R-:W-:Y:S01]  /*6660*/  ULDC UR4, c[0x0][0x248] ;  /* 0x0000920000047ab9 */ /* 0x000fe20000000800 */
[----:B-----5:R-:W-:-:S04]  /*6670*/  IMAD R0, R23, 0x200, R28 ;  /* 0x0000020017007824 */ /* 0x020fc800078e021c */
[----:B------:R-:W-:Y:S02]  /*6680*/  IMAD R5, R0, UR4, RZ ;  /* 0x0000000400057c24 */ /* 0x000fe4000f8e02ff */
[----:B------:R-:W-:-:S03]  /*6690*/  IMAD.MOV.U32 R0, RZ, RZ, R4 ;  /* 0x000000ffff007224 */ /* 0x000fc600078e0004 */
[----:B0-----:R-:W-:Y:S02]  /*66a0*/  IADD3 R2, P0, R5, R2, RZ ;  /* 0x0000000205027210 */ /* 0x001fe40007f1e0ff */
        /* <DEDUP_REMOVED lines=14> */
.L_x_8151:
[----:B------:R-:W0:Y:S02]  /*6790*/  F2I.S64.F64.TRUNC R16, R16 ;  /* 0x0000001000107311 */ /* 0x000e24000030d900 */
[----:B0-----:R-:W-:-:S05]  /*67a0*/  IMAD.MOV.U32 R5, RZ, RZ, R16 ;  /* 0x000000ffff057224 */ /* 0x001fca00078e0010 */
[----:B------:R0:W-:Y:S01]  /*67b0*/  STG.E.U8 desc[UR36][R2.64], R5 ;  /* 0x0000000502007986 */ /* 0x0001e2000c101124 */
[----:B------:R-:W-:Y:S05]  /*67c0*/  BRA `(.L_x_8153) ;  /* 0x0000000c00f87947 */ /* 0x000fea0003800000 */
.L_x_8150:
        /* <DEDUP_REMOVED lines=9> */
.L_x_8155:
[----:B------:R-:W0:Y:S02]  /*6860*/  F2I.F64.TRUNC R17, R16 ;  /* 0x0000001000117311 */ /* 0x000e24000030d100 */
[----:B0-----:R4:W-:Y:S01]  /*6870*/  STG.E desc[UR36][R2.64], R17 ;  /* 0x0000001102007986 */ /* 0x0019e2000c101924 */
[----:B------:R-:W-:Y:S05]  /*6880*/  BRA `(.L_x_8153) ;  /* 0x0000000c00c87947 */ /* 0x000fea0003800000 */
.L_x_8154:
[----:B------:R-:W0:Y:S02]  /*6890*/  F2I.F64.TRUNC R17, R16 ;  /* 0x0000001000117311 */ /* 0x000e24000030d100 */
[----:B0-----:R2:W-:Y:S01]  /*68a0*/  STG.E.U16 desc[UR36][R2.64], R17 ;  /* 0x0000001102007986 */ /* 0x0015e2000c101524 */
[----:B------:R-:W-:Y:S05]  /*68b0*/  BRA `(.L_x_8153) ;  /* 0x0000000c00bc7947 */ /* 0x000fea0003800000 */
.L_x_8149:
        /* <DEDUP_REMOVED lines=13> */
.L_x_8157:
        /* <DEDUP_REMOVED lines=8> */
.L_x_8156:
        /* <DEDUP_REMOVED lines=14> */
.L_x_8159:
        /* <DEDUP_REMOVED lines=9> */
.L_x_8158:
[----:B------:R0:W-:Y:S01]  /*6b80*/  STG.E.64 desc[UR36][R2.64], R16 ;  /* 0x0000001002007986 */ /* 0x0001e2000c101b24 */
[----:B------:R-:W-:Y:S05]  /*6b90*/  BRA `(.L_x_8153) ;  /* 0x0000000c00047947 */ /* 0x000fea0003800000 */
.L_x_8148:
        /* <DEDUP_REMOVED lines=12> */
.L_x_8162:
[----:B------:R-:W-:-:S05]  /*6c60*/  CS2R R18, SRZ ;  /* 0x0000000000127805 */ /* 0x000fca000001ff00 */
[----:B------:R0:W-:Y:S01]  /*6c70*/  STG.E.128 desc[UR36][R2.64], R16 ;  /* 0x0000001002007986 */ /* 0x0001e2000c101d24 */
[----:B------:R-:W-:Y:S05]  /*6c80*/  BRA `(.L_x_8153) ;  /* 0x0000000800c87947 */ /* 0x000fea0003800000 */
.L_x_8161:
        /* <DEDUP_REMOVED lines=25> */
.L_x_8166:
[----:B------:R-:W-:Y:S05]  /*6e20*/  BSYNC B0 ;  /* 0x0000000000007941 */ /* 0x000fea0003800000 */
.L_x_8165:
[----:B------:R-:W-:-:S05]  /*6e30*/  LOP3.LUT R5, R0, R5, RZ, 0xfc, !PT ;  /* 0x0000000500057212 */ /* 0x000fca00078efcff */
[----:B------:R0:W-:Y:S01]  /*6e40*/  STG.E.U8 desc[UR36][R2.64], R5 ;  /* 0x0000000502007986 */ /* 0x0001e2000c101124 */
[----:B------:R-:W-:Y:S05]  /*6e50*/  BRA `(.L_x_8153) ;  /* 0x0000000800547947 */ /* 0x000fea0003800000 */
.L_x_8164:
        /* <DEDUP_REMOVED lines=17> */
.L_x_8168:
[----:B------:R-:W-:Y:S01]  /*6f70*/  IMAD.MOV.U32 R0, RZ, RZ, 0x7f ;  /* 0x0000007fff007424 */ /* 0x000fe200078e00ff */
[----:B------:R-:W-:-:S04]  /*6f80*/  ISETP.GT.U32.AND P0, PT, R4, 0x7f800000, PT ;  /* 0x7f8000000400780c */ /* 0x000fc80003f04070 */
[----:B------:R-:W-:-:S09]  /*6f90*/  SEL R0, R0, 0x7c, P0 ;  /* 0x0000007c00007807 */ /* 0x000fd20000000000 */
.L_x_8169:
[----:B------:R-:W-:Y:S05]  /*6fa0*/  BSYNC B0 ;  /* 0x0000000000007941 */ /* 0x000fea0003800000 */
.L_x_8167:
[----:B------:R-:W-:-:S04]  /*6fb0*/  LOP3.LUT R4, R5, 0x80000000, RZ, 0xc0, !PT ;  /* 0x8000000005047812 */ /* 0x000fc800078ec0ff */
[----:B------:R-:W-:-:S04]  /*6fc0*/  SHF.R.U32.HI R5, RZ, 0x18, R4 ;  /* 0x00000018ff057819 */ /* 0x000fc80000011604 */
[----:B------:R-:W-:-:S05]  /*6fd0*/  LOP3.LUT R5, R0, R5, RZ, 0xfc, !PT ;  /* 0x0000000500057212 */ /* 0x000fca00078efcff */
[----:B------:R0:W-:Y:S01]  /*6fe0*/  STG.E.U8 desc[UR36][R2.64], R5 ;  /* 0x0000000502007986 */ /* 0x0001e2000c101124 */
[----:B------:R-:W-:Y:S05]  /*6ff0*/  BRA `(.L_x_8153) ;  /* 0x0000000400ec7947 */ /* 0x000fea0003800000 */
.L_x_8163:
        /* <DEDUP_REMOVED lines=8> */
.L_x_8160:
        /* <DEDUP_REMOVED lines=11> */
.L_x_8172:
        /* <DEDUP_REMOVED lines=21> */
.L_x_8175:
[----:B------:R-:W-:-:S04]  /*7280*/  LOP3.LUT R0, R7, 0x80000000, RZ, 0xc0, !PT ;  /* 0x8000000007007812 */ /* 0x000fc800078ec0ff */
[----:B------:R-:W-:-:S04]  /*7290*/  SHF.R.U32.HI R5, RZ, 0x18, R0 ;  /* 0x00000018ff057819 */ /* 0x000fc80000011600 */
[----:B------:R-:W-:-:S04]  /*72a0*/  LOP3.LUT R4, R4, R5, RZ, 0xfc, !PT ;  /* 0x0000000504047212 */ /* 0x000fc800078efcff */
[----:B------:R-:W-:-:S07]  /*72b0*/  PRMT R0, R4, 0x7610, R0 ;  /* 0x0000761004007816 */ /* 0x000fce0000000000 */
.L_x_8174:
[----:B------:R-:W-:Y:S05]  /*72c0*/  BSYNC B0 ;  /* 0x0000000000007941 */ /* 0x000fea0003800000 */
.L_x_8173:
[----:B------:R0:W-:Y:S01]  /*72d0*/  STG.E.U8 desc[UR36][R2.64], R0 ;  /* 0x0000000002007986 */ /* 0x0001e2000c101124 */
[----:B------:R-:W-:Y:S05]  /*72e0*/  BRA `(.L_x_8153) ;  /* 0x0000000400307947 */ /* 0x000fea0003800000 */
.L_x_8171:
        /* <DEDUP_REMOVED lines=21> */
.L_x_8178:
[----:B------:R-:W-:-:S04]  /*7440*/  LOP3.LUT R0, R7, 0x80000000, RZ, 0xc0, !PT ;  /* 0x8000000007007812 */ /* 0x000fc800078ec0ff */
[----:B------:R-:W-:-:S04]  /*7450*/  SHF.R.U32.HI R5, RZ, 0x18, R0 ;  /* 0x00000018ff057819 */ /* 0x000fc80000011600 */
[----:B------:R-:W-:-:S04]  /*7460*/  LOP3.LUT R4, R4, R5, RZ, 0xfc, !PT ;  /* 0x0000000504047212 */ /* 0x000fc800078efcff */
[----:B------:R-:W-:-:S07]  /*7470*/  PRMT R0, R4, 0x7610, R0 ;  /* 0x0000761004007816 */ /* 0x000fce0000000000 */
.L_x_8177:
[----:B------:R-:W-:Y:S05]  /*7480*/  BSYNC B0 ;  /* 0x0000000000007941 */ /* 0x000fea0003800000 */
.L_x_8176:
[----:B------:R0:W-:Y:S01]  /*7490*/  STG.E.U8 desc[UR36][R2.64], R0 ;  /* 0x0000000002007986 */ /* 0x0001e2000c101124 */
[----:B------:R-:W-:Y:S05]  /*74a0*/  BRA `(.L_x_8153) ;  /* 0x0000000000c07947 */ /* 0x000fea0003800000 */
.L_x_8170:
        /* <DEDUP_REMOVED lines=26> */
.L_x_8152:
        /* <DEDUP_REMOVED lines=16> */
.L_x_8181:
[----:B------:R-:W-:Y:S05]  /*7750*/  BRA `(.L_x_8153) ;  /* 0x0000000000147947 */ /* 0x000fea0003800000 */
.L_x_8180:
[----:B------:R-:W0:Y:S02]  /*7760*/  F2I.U64.F64.TRUNC R16, R16 ;  /* 0x0000001000107311 */ /* 0x000e24000030d800 */
[----:B0-----:R0:W-:Y:S01]  /*7770*/  STG.E.64 desc[UR36][R2.64], R16 ;  /* 0x0000001002007986 */ /* 0x0011e2000c101b24 */
[----:B------:R-:W-:Y:S05]  /*7780*/  BRA `(.L_x_8153) ;  /* 0x0000000000087947 */ /* 0x000fea0003800000 */
.L_x_8179:
[----:B------:R-:W0:Y:S02]  /*7790*/  F2I.U32.F64.TRUNC R17, R16 ;  /* 0x0000001000117311 */ /* 0x000e24000030d000 */
[----:B0-----:R0:W-:Y:S02]  /*77a0*/  STG.E desc[UR36][R2.64], R17 ;  /* 0x0000001102007986 */ /* 0x0011e4000c101924 */
.L_x_8153:
        /* <DEDUP_REMOVED lines=24> */
.L_x_8185:
[----:B------:R-:W0:Y:S02]  /*7930*/  F2I.S64.F64.TRUNC R24, R24 ;  /* 0x0000001800187311 */ /* 0x000e24000030d900 */
[----:B0-----:R-:W-:-:S05]  /*7940*/  IMAD.MOV.U32 R5, RZ, RZ, R24 ;  /* 0x000000ffff057224 */ /* 0x001fca00078e0018 */
[----:B------:R0:W-:Y:S01]  /*7950*/  STG.E.U8 desc[UR36][R2.64], R5 ;  /* 0x0000000502007986 */ /* 0x0001e2000c101124 */
[----:B------:R-:W-:Y:S05]  /*7960*/  BRA `(.L_x_8187) ;  /* 0x0000000c00f87947 */ /* 0x000fea0003800000 */
.L_x_8184:
        /* <DEDUP_REMOVED lines=9> */
.L_x_8189:
[----:B------:R-:W0:Y:S02]  /*7a00*/  F2I.F64.TRUNC R25, R24 ;  /* 0x0000001800197311 */ /* 0x000e24000030d100 */
[----:B0-----:R0:W-:Y:S01]  /*7a10*/  STG.E desc[UR36][R2.64], R25 ;  /* 0x0000001902007986 */ /* 0x0011e2000c101924 */
[----:B------:R-:W-:Y:S05]  /*7a20*/  BRA `(.L_x_8187) ;  /* 0x0000000c00c87947 */ /* 0x000fea0003800000 */
.L_x_8188:
[----:B------:R-:W0:Y:S02]  /*7a30*/  F2I.F64.TRUNC R25, R24 ;  /* 0x0000001800197311 */ /* 0x000e24000030d100 */
[----:B0-----:R0:W-:Y:S01]  /*7a40*/  STG.E.U16 desc[UR36][R2.64], R25 ;  /* 0x0000001902007986 */ /* 0x0011e2000c101524 */
[----:B------:R-:W-:Y:S05]  /*7a50*/  BRA `(.L_x_8187) ;  /* 0x0000000c00bc7947 */ /* 0x000fea0003800000 */
.L_x_8183:
        /* <DEDUP_REMOVED lines=13> */
.L_x_8191:
        /* <DEDUP_REMOVED lines=8> */
.L_x_8190:
        /* <DEDUP_REMOVED lines=14> */
.L_x_8193:
        /* <DEDUP_REMOVED lines=9> */
.L_x_8192:
[----:B------:R0:W-:Y:S01]  /*7d20*/  STG.E.64 desc[UR36][R2.64], R24 ;  /* 0x0000001802007986 */ /* 0x0001e2000c101b24 */
[----:B------:R-:W-:Y:S05]  /*7d30*/  BRA `(.L_x_8187) ;  /* 0x0000000c00047947 */ /* 0x000fea0003800000 */
.L_x_8182:
        /* <DEDUP_REMOVED lines=12> */
.L_x_8196:
[----:B------:R-:W-:-:S05]  /*7e00*/  CS2R R26, SRZ ;  /* 0x00000000001a7805 */ /* 0x000fca000001ff00 */
[----:B------:R0:W-:Y:S01]  /*7e10*/  STG.E.128 desc[UR36][R2.64], R24 ;  /* 0x0000001802007986 */ /* 0x0001e2000c101d24 */
[----:B------:R-:W-:Y:S05]  /*7e20*/  BRA `(.L_x_8187) ;  /* 0x0000000800c87947 */ /* 0x000fea0003800000 */
.L_x_8195:
        /* <DEDUP_REMOVED lines=25> */
.L_x_8200:
[----:B------:R-:W-:Y:S05]  /*7fc0*/  BSYNC B0 ;  /* 0x0000000000007941 */ /* 0x000fea0003800000 */
.L_x_8199:
[----:B------:R-:W-:-:S05]  /*7fd0*/  LOP3.LUT R5, R0, R5, RZ, 0xfc, !PT ;  /* 0x0000000500057212 */ /* 0x000fca00078efcff */
[----:B------:R0:W-:Y:S01]  /*7fe0*/  STG.E.U8 desc[UR36][R2.64], R5 ;  /* 0x0000000502007986 */ /* 0x0001e2000c101124 */
[----:B------:R-:W-:Y:S05]  /*7ff0*/  BRA `(.L_x_8187) ;  /* 0x0000000800547947 */ /* 0x000fea0003800000 */
.L_x_8198:
        /* <DEDUP_REMOVED lines=17> */
.L_x_8202:
[----:B------:R-:W-:Y:S01]  /*8110*/  IMAD.MOV.U32 R0, RZ, RZ, 0x7f ;  /* 0x0000007fff007424 */ /* 0x000fe200078e00ff */
[----:B------:R-:W-:-:S04]  /*8120*/  ISETP.GT.U32.AND P0, PT, R4, 0x7f800000, PT ;  /* 0x7f8000000400780c */ /* 0x000fc80003f04070 */
[----:B------:R-:W-:-:S09]  /*8130*/  SEL R0, R0, 0x7c, P0 ;  /* 0x0000007c00007807 */ /* 0x000fd20000000000 */
.L_x_8203:
[----:B------:R-:W-:Y:S05]  /*8140*/  BSYNC B0 ;  /* 0x0000000000007941 */ /* 0x000fea0003800000 */
.L_x_8201:
[----:B------:R-:W-:-:S04]  /*8150*/  LOP3.LUT R4, R5, 0x80000000, RZ, 0xc0, !PT ;  /* 0x8000000005047812 */ /* 0x000fc800078ec0ff */
[----:B------:R-:W-:-:S04]  /*8160*/  SHF.R.U32.HI R5, RZ, 0x18, R4 ;  /* 0x00000018ff057819 */ /* 0x000fc80000011604 */
[----:B------:R-:W-:-:S05]  /*8170*/  LOP3.LUT R5, R0, R5, RZ, 0xfc, !PT ;  /* 0x0000000500057212 */ /* 0x000fca00078efcff */
[----:B------:R0:W-:Y:S01]  /*8180*/  STG.E.U8 desc[UR36][R2.64], R5 ;  /* 0x0000000502007986 */ /* 0x0001e2000c101124 */
[----:B------:R-:W-:Y:S05]  /*8190*/  BRA `(.L_x_8187) ;  /* 0x0000000400ec7947 */ /* 0x000fea0003800000 */
.L_x_8197:
        /* <DEDUP_REMOVED lines=8> */
.L_x_8194:
        /* <DEDUP_REMOVED lines=11> */
.L_x_8206:
        /* <DEDUP_REMOVED lines=21> */
.L_x_8209:
[----:B------:R-:W-:-:S04]  /*8420*/  LOP3.LUT R0, R7, 0x80000000, RZ, 0xc0, !PT ;  /* 0x8000000007007812 */ /* 0x000fc800078ec0ff */
[----:B------:R-:W-:-:S04]  /*8430*/  SHF.R.U32.HI R5, RZ, 0x18, R0 ;  /* 0x00000018ff057819 */ /* 0x000fc80000011600 */
[----:B------:R-:W-:-:S04]  /*8440*/  LOP3.LUT R4, R4, R5, RZ, 0xfc, !PT ;  /* 0x0000000504047212 */ /* 0x000fc800078efcff */
[----:B------:R-:W-:-:S07]  /*8450*/  PRMT R0, R4, 0x7610, R0 ;  /* 0x0000761004007816 */ /* 0x000fce0000000000 */
.L_x_8208:
[----:B------:R-:W-:Y:S05]  /*8460*/  BSYNC B0 ;  /* 0x0000000000007941 */ /* 0x000fea0003800000 */
.L_x_8207:
[----:B------:R4:W-:Y:S01]  /*8470*/  STG.E.U8 desc[UR36][R2.64], R0 ;  /* 0x0000000002007986 */ /* 0x0009e2000c101124 */
[----:B------:R-:W-:Y:S05]  /*8480*/  BRA `(.L_x_8187) ;  /* 0x0000000400307947 */ /* 0x000fea0003800000 */
.L_x_8205:
        /* <DEDUP_REMOVED lines=21> */
.L_x_8212:
[----:B------:R-:W-:-:S04]  /*85e0*/  LOP3.LUT R0, R7, 0x80000000, RZ, 0xc0, !PT ;  /* 0x8000000007007812 */ /* 0x000fc800078ec0ff */
[----:B------:R-:W-:-:S04]  /*85f0*/  SHF.R.U32.HI R5, RZ, 0x18, R0 ;  /* 0x00000018ff057819 */ /* 0x000fc80000011600 */
[----:B------:R-:W-:-:S04]  /*8600*/  LOP3.LUT R4, R4, R5, RZ, 0xfc, !PT ;  /* 0x0000000504047212 */ /* 0x000fc800078efcff */
[----:B------:R-:W-:-:S07]  /*8610*/  PRMT R0, R4, 0x7610, R0 ;  /* 0x0000761004007816 */ /* 0x000fce0000000000 */
.L_x_8211:
[----:B------:R-:W-:Y:S05]  /*8620*/  BSYNC B0 ;  /* 0x0000000000007941 */ /* 0x000fea0003800000 */
.L_x_8210:
[----:B------:R0:W-:Y:S01]  /*8630*/  STG.E.U8 desc[UR36][R2.64], R0 ;  /* 0x0000000002007986 */ /* 0x0001e2000c101124 */
[----:B------:R-:W-:Y:S05]  /*8640*/  BRA `(.L_x_8187) ;  /* 0x0000000000c07947 */ /* 0x000fea0003800000 */
.L_x_8204:
        /* <DEDUP_REMOVED lines=26> */
.L_x_8186:
        /* <DEDUP_REMOVED lines=15> */
[----:B-1-3--:R-:W-:Y:S05]  /*88e0*/  CALL.ABS.NOINC R2 ;  /* 0x0000000002007343 */ /* 0x00afea0003c00000 */
.L_x_8215:
[----:B------:R-:W-:Y:S05]  /*88f0*/  BRA `(.L_x_8187) ;  /* 0x0000000000147947 */ /* 0x000fea0003800000 */
.L_x_8214:
[----:B------:R-:W0:Y:S02]  /*8900*/  F2I.U64.F64.TRUNC R24, R24 ;  /* 0x0000001800187311 */ /* 0x000e24000030d800 */
[----:B0-----:R1:W-:Y:S01]  /*8910*/  STG.E.64 desc[UR36][R2.64], R24 ;  /* 0x0000001802007986 */ /* 0x0013e2000c101b24 */
[----:B------:R-:W-:Y:S05]  /*8920*/  BRA `(.L_x_8187) ;  /* 0x0000000000087947 */ /* 0x000fea0003800000 */
.L_x_8213:
[----:B------:R-:W0:Y:S02]  /*8930*/  F2I.U32.F64.TRUNC R25, R24 ;  /* 0x0000001800197311 */ /* 0x000e24000030d000 */
[----:B0-----:R0:W-:Y:S02]  /*8940*/  STG.E desc[UR36][R2.64], R25 ;  /* 0x0000001902007986 */ /* 0x0011e4000c101924 */
.L_x_8187:
[----:B------:R-:W-:-:S07]  /*8950*/  VIADD R28, R28, 0x80 ;  /* 0x000000801c1c7836 */ /* 0x000fce0000000000 */
.L_x_8147:
[----:B------:R-:W-:Y:S05]  /*8960*/  BSYNC B6 ;  /* 0x0000000000067941 */ /* 0x000fea0003800000 */
.L_x_8146:
[----:B------:R-:W-:-:S13]  /*8970*/  ISETP.GE.AND P0, PT, R28, R37, PT ;  /* 0x000000251c00720c */ /* 0x000fda0003f06270 */
[----:B------:R-:W-:Y:S05]  /*8980*/  @P0 EXIT ;  /* 0x000000000000094d */ /* 0x000fea0003800000 */
[----:B0---4-:R-:W0:Y:S01]  /*8990*/  S2R R0, SR_CTAID.X ;  /* 0x0000000000007919 */ /* 0x011e220000002500 */
[----:B-12---:R-:W1:Y:S01]  /*89a0*/  LDC.64 R2, c[0x0][0x228] ;  /* 0x00008a00ff027b82 */ /* 0x006e620000000a00 */
[----:B------:R-:W-:Y:S01]  /*89b0*/  ULDC UR4, c[0x0][0x248] ;  /* 0x0000920000047ab9 */ /* 0x000fe20000000800 */
[----:B0-----:R-:W-:Y:S01]  /*89c0*/  IMAD R28, R0, 0x200, R28 ;  /* 0x00000200001c7824 */ /* 0x001fe200078e021c */
[----:B------:R-:W-:-:S03]  /*89d0*/  PRMT R0, R22, 0x9910, RZ ;  /* 0x0000991016007816 */ /* 0x000fc600000000ff */
[----:B------:R-:W-:Y:S01]  /*89e0*/  IMAD R5, R28, UR4, RZ ;  /* 0x000000041c057c24 */ /* 0x000fe2000f8e02ff */
[----:B------:R-:W-:-:S04]  /*89f0*/  ISETP.GT.AND P1, PT, R0, 0x9, PT ;  /* 0x000000090000780c */ /* 0x000fc80003f24270 */
[----:B-1----:R-:W-:-:S05]  /*8a00*/  IADD3 R2, P0, R5, R2, RZ ;  /* 0x0000000205027210 */ /* 0x002fca0007f1e0ff */
[----:B------:R-:W-:-:S04]  /*8a10*/  IMAD.X R3, RZ, RZ, R3, P0 ;  /* 0x000000ffff037224 */ /* 0x000fc800000e0603 */
        /* <DEDUP_REMOVED lines=12> */
.L_x_8219:
[----:B------:R-:W0:Y:S02]  /*8ae0*/  F2I.S64.F64.TRUNC R32, R32 ;  /* 0x0000002000207311 */ /* 0x000e24000030d900 */
[----:B0-----:R-:W-:-:S05]  /*8af0*/  IMAD.MOV.U32 R5, RZ, RZ, R32 ;  /* 0x000000ffff057224 */ /* 0x001fca00078e0020 */
[----:B------:R-:W-:Y:S01]  /*8b00*/  STG.E.U8 desc[UR36][R2.64], R5 ;  /* 0x0000000502007986 */ /* 0x000fe2000c101124 */
[----:B------:R-:W-:Y:S05]  /*8b10*/  EXIT ;  /* 0x000000000000794d */ /* 0x000fea0003800000 */
.L_x_8218:
        /* <DEDUP_REMOVED lines=9> */
.L_x_8222:
[----:B------:R-:W0:Y:S02]  /*8bb0*/  F2I.F64.TRUNC R33, R32 ;  /* 0x0000002000217311 */ /* 0x000e24000030d100 */
[----:B0-----:R-:W-:Y:S01]  /*8bc0*/  STG.E desc[UR36][R2.64], R33 ;  /* 0x0000002102007986 */ /* 0x001fe2000c101924 */
[----:B------:R-:W-:Y:S05]  /*8bd0*/  EXIT ;  /* 0x000000000000794d */ /* 0x000fea0003800000 */
.L_x_8221:
[----:B------:R-:W0:Y:S02]  /*8be0*/  F2I.F64.TRUNC R33, R32 ;  /* 0x0000002000217311 */ /* 0x000e24000030d100 */
[----:B0-----:R-:W-:Y:S01]  /*8bf0*/  STG.E.U16 desc[UR36][R2.64], R33 ;  /* 0x0000002102007986 */ /* 0x001fe2000c101524 */
[----:B------:R-:W-:Y:S05]  /*8c00*/  EXIT ;  /* 0x000000000000794d */ /* 0x000fea0003800000 */
.L_x_8217:
        /* <DEDUP_REMOVED lines=13> */
.L_x_8224:
        /* <DEDUP_REMOVED lines=8> */
.L_x_8223:
        /* <DEDUP_REMOVED lines=14> */
.L_x_8226:
        /* <DEDUP_REMOVED lines=9> */
.L_x_8225:
[----:B------:R-:W-:Y:S01]  /*8ed0*/  STG.E.64 desc[UR36][R2.64], R32 ;  /* 0x0000002002007986 */ /* 0x000fe2000c101b24 */
[----:B------:R-:W-:Y:S05]  /*8ee0*/  EXIT ;  /* 0x000000000000794d */ /* 0x000fea0003800000 */
.L_x_8216:
        /* <DEDUP_REMOVED lines=12> */
.L_x_8229:
[----:B------:R-:W-:-:S05]  /*8fb0*/  CS2R R34, SRZ ;  /* 0x0000000000227805 */ /* 0x000fca000001ff00 */
[----:B------:R-:W-:Y:S01]  /*8fc0*/  STG.E.128 desc[UR36][R2.64], R32 ;  /* 0x0000002002007986 */ /* 0x000fe2000c101d24 */
[----:B------:R-:W-:Y:S05]  /*8fd0*/  EXIT ;  /* 0x000000000000794d */ /* 0x000fea0003800000 */
.L_x_8228:
        /* <DEDUP_REMOVED lines=25> */
.L_x_8233:
[----:B------:R-:W-:Y:S05]  /*9170*/  BSYNC B0 ;  /* 0x0000000000007941 */ /* 0x000fea0003800000 */
.L_x_8232:
[----:B------:R-:W-:-:S05]  /*9180*/  LOP3.LUT R5, R0, R5, RZ, 0xfc, !PT ;  /* 0x0000000500057212 */ /* 0x000fca00078efcff */
[----:B------:R-:W-:Y:S01]  /*9190*/  STG.E.U8 desc[UR36][R2.64], R5 ;  /* 0x0000000502007986 */ /* 0x000fe2000c101124 */
[----:B------:R-:W-:Y:S05]  /*91a0*/  EXIT ;  /* 0x000000000000794d */ /* 0x000fea0003800000 */
.L_x_8231:
        /* <DEDUP_REMOVED lines=17> */
.L_x_8235:
[----:B------:R-:W-:Y:S01]  /*92c0*/  IMAD.MOV.U32 R0, RZ, RZ, 0x7f ;  /* 0x0000007fff007424 */ /* 0x000fe200078e00ff */
[----:B------:R-:W-:-:S04]  /*92d0*/  ISETP.GT.U32.AND P0, PT, R4, 0x7f800000, PT ;  /* 0x7f8000000400780c */ /* 0x000fc80003f04070 */
[----:B------:R-:W-:-:S09]  /*92e0*/  SEL R0, R0, 0x7c, P0 ;  /* 0x0000007c00007807 */ /* 0x000fd20000000000 */
.L_x_8236:
[----:B------:R-:W-:Y:S05]  /*92f0*/  BSYNC B0 ;  /* 0x0000000000007941 */ /* 0x000fea0003800000 */
.L_x_8234:
[----:B------:R-:W-:-:S04]  /*9300*/  LOP3.LUT R4, R5, 0x80000000, RZ, 0xc0, !PT ;  /* 0x8000000005047812 */ /* 0x000fc800078ec0ff */
[----:B------:R-:W-:-:S04]  /*9310*/  SHF.R.U32.HI R5, RZ, 0x18, R4 ;  /* 0x00000018ff057819 */ /* 0x000fc80000011604 */
[----:B------:R-:W-:-:S05]  /*9320*/  LOP3.LUT R5, R0, R5, RZ, 0xfc, !PT ;  /* 0x0000000500057212 */ /* 0x000fca00078efcff */
[----:B------:R-:W-:Y:S01]  /*9330*/  STG.E.U8 desc[UR36][R2.64], R5 ;  /* 0x0000000502007986 */ /* 0x000fe2000c101124 */
[----:B------:R-:W-:Y:S05]  /*9340*/  EXIT ;  /* 0x000000000000794d */ /* 0x000fea0003800000 */
.L_x_8230:
        /* <DEDUP_REMOVED lines=8> */
.L_x_8227:
        /* <DEDUP_REMOVED lines=11> */
.L_x_8239:
        /* <DEDUP_REMOVED lines=21> */
.L_x_8242:
[----:B------:R-:W-:-:S04]  /*95d0*/  LOP3.LUT R0, R7, 0x80000000, RZ, 0xc0, !PT ;  /* 0x8000000007007812 */ /* 0x000fc800078ec0ff */
[----:B------:R-:W-:-:S04]  /*95e0*/  SHF.R.U32.HI R5, RZ, 0x18, R0 ;  /* 0x00000018ff057819 */ /* 0x000fc80000011600 */
[----:B------:R-:W-:-:S04]  /*95f0*/  LOP3.LUT R4, R4, R5, RZ, 0xfc, !PT ;  /* 0x0000000504047212 */ /* 0x000fc800078efcff */
[----:B------:R-:W-:-:S07]  /*9600*/  PRMT R0, R4, 0x7610, R0 ;  /* 0x0000761004007816 */ /* 0x000fce0000000000 */
.L_x_8241:
[----:B------:R-:W-:Y:S05]  /*9610*/  BSYNC B0 ;  /* 0x0000000000007941 */ /* 0x000fea0003800000 */
.L_x_8240:
[----:B------:R-:W-:Y:S01]  /*9620*/  STG.E.U8 desc[UR36][R2.64], R0 ;  /* 0x0000000002007986 */ /* 0x000fe2000c101124 */
[----:B------:R-:W-:Y:S05]  /*9630*/  EXIT ;  /* 0x000000000000794d */ /* 0x000fea0003800000 */
.L_x_8238:
        /* <DEDUP_REMOVED lines=21> */
.L_x_8245:
[----:B------:R-:W-:-:S04]  /*9790*/  LOP3.LUT R0, R7, 0x80000000, RZ, 0xc0, !PT ;  /* 0x8000000007007812 */ /* 0x000fc800078ec0ff */
[----:B------:R-:W-:-:S04]  /*97a0*/  SHF.R.U32.HI R5, RZ, 0x18, R0 ;  /* 0x00000018ff057819 */ /* 0x000fc80000011600 */
[----:B------:R-:W-:-:S04]  /*97b0*/  LOP3.LUT R4, R4, R5, RZ, 0xfc, !PT ;  /* 0x0000000504047212 */ /* 0x000fc800078efcff */
[----:B------:R-:W-:-:S07]  /*97c0*/  PRMT R0, R4, 0x7610, R0 ;  /* 0x0000761004007816 */ /* 0x000fce0000000000 */
.L_x_8244:
[----:B------:R-:W-:Y:S05]  /*97d0*/  BSYNC B0 ;  /* 0x0000000000007941 */ /* 0x000fea0003800000 */
.L_x_8243:
[----:B------:R-:W-:Y:S01]  /*97e0*/  STG.E.U8 desc[UR36][R2.64], R0 ;  /* 0x0000000002007986 */ /* 0x000fe2000c101124 */
[----:B------:R-:W-:Y:S05]  /*97f0*/  EXIT ;  /* 0x000000000000794d */ /* 0x000fea0003800000 */
.L_x_8237:
        /* <DEDUP_REMOVED lines=26> */
.L_x_8220:
        /* <DEDUP_REMOVED lines=16> */
.L_x_8248:
[----:B------:R-:W-:Y:S05]  /*9aa0*/  EXIT ;  /* 0x000000000000794d */ /* 0x000fea0003800000 */
.L_x_8247:
[----:B------:R-:W0:Y:S02]  /*9ab0*/  F2I.U64.F64.TRUNC R32, R32 ;  /* 0x0000002000207311 */ /* 0x000e24000030d800 */
[----:B0-----:R-:W-:Y:S01]  /*9ac0*/  STG.E.64 desc[UR36][R2.64], R32 ;  /* 0x0000002002007986 */ /* 0x001fe2000c101b24 */
[----:B------:R-:W-:Y:S05]  /*9ad0*/  EXIT ;  /* 0x000000000000794d */ /* 0x000fea0003800000 */
.L_x_8246:
[----:B------:R-:W0:Y:S02]  /*9ae0*/  F2I.U32.F64.TRUNC R33, R32 ;  /* 0x0000002000217311 */ /* 0x000e24000030d000 */
[----:B0-----:R-:W-:Y:S01]  /*9af0*/  STG.E desc[UR36][R2.64], R33 ;  /* 0x0000002102007986 */ /* 0x001fe2000c101924 */
[----:B------:R-:W-:Y:S05]  /*9b00*/  EXIT ;  /* 0x000000000000794d */ /* 0x000fea0003800000 */
        .type           $_ZN2at6native27unrolled_elementwise_kernelIZNS0_50_GLOBAL__N__2680c7bb_12_PowKernel_cu_7dd49032_316829pow_tensor_scalar_kernel_implIddEEvRNS_18TensorIteratorBaseET0_EUldE2_St5arrayIPcLm2EELi4E23TrivialOffsetCalculatorILi1EjESC_NS0_6memory12LoadWithCastILi1EEENSD_13StoreWithCastILi1EEEEEviT_S6_T2_T3_T4_T5_$__internal_accurate_pow,@function
        .size           $_ZN2at6native27unrolled_elementwise_kernelIZNS0_50_GLOBAL__N__2680c7bb_12_PowKernel_cu_7dd49032_316829pow_tensor_scalar_kernel_implIddEEvRNS_18TensorIteratorBaseET0_EUldE2_St5arrayIPcLm2EELi4E23TrivialOffsetCalculatorILi1EjESC_NS0_6memory12LoadWithCastILi1EEENSD_13StoreWithCastILi1EEEEEviT_S6_T2_T3_T4_T5_$__internal_accurate_pow,(.L_x_71457 - $_ZN2at6native27unrolled_elementwise_kernelIZNS0_50_GLOBAL__N__2680c7bb_12_PowKernel_cu_7dd49032_316829pow_tensor_scalar_kernel_implIddEEvRNS_18TensorIteratorBaseET0_EUldE2_St5arrayIPcLm2EELi4E23TrivialOffsetCalculatorILi1EjESC_NS0_6memory12LoadWithCastILi1EEENSD_13StoreWithCastILi1EEEEEviT_S6_T2_T3_T4_T5_$__internal_accurate_pow)
$_ZN2at6native27unrolled_elementwise_kernelIZNS0_50_GLOBAL__N__2680c7bb_12_PowKernel_cu_7dd49032_316829pow_tensor_scalar_kernel_implIddEEvRNS_18TensorIteratorBaseET0_EUldE2_St5arrayIPcLm2EELi4E23TrivialOffsetCalculatorILi1EjESC_NS0_6memory12LoadWithCastILi1EEENSD_13StoreWithCastILi1EEEEEviT_S6_T2_T3_T4_T5_$__internal_accurate_pow:
[----:B------:R-:W-:Y:S01]  /*9b10*/  SHF.R.U32.HI R2, RZ, 0x14, R7 ;  /* 0x00000014ff027819 */ /* 0x000fe20000011607 */
[----:B------:R-:W-:Y:S01]  /*9b20*/  IMAD.MOV.U32 R14, RZ, RZ, 0x41ad3b5a ;  /* 0x41ad3b5aff0e7424 */ /* 0x000fe200078e00ff */
[----:B------:R-:W-:Y:S01]  /*9b30*/  UMOV UR4, 0x7d2cafe2 ;  /* 0x7d2cafe200047882 */ /* 0x000fe20000000000 */
[----:B------:R-:W-:Y:S01]  /*9b40*/  IMAD.MOV.U32 R15, RZ, RZ, 0x3ed0f5d2 ;  /* 0x3ed0f5d2ff0f7424 */ /* 0x000fe200078e00ff */
[----:B------:R-:W-:Y:S01]  /*9b50*/  ISETP.NE.AND P0, PT, R2, RZ, PT ;  /* 0x000000ff0200720c */ /* 0x000fe20003f05270 */
[----:B------:R-:W-:-:S12]  /*9b60*/  UMOV UR5, 0x3eb0f5ff ;  /* 0x3eb0f5ff00057882 */ /* 0x000fd80000000000 */
[----:B------:R-:W-:-:S10]  /*9b70*/  @!P0 DMUL R12, R6, 1.80143985094819840000e+16 ;  /* 0x43500000060c8828 */ /* 0x000fd40000000000 */
[----:B------:R-:W-:Y:S01]  /*9b80*/  @!P0 IMAD.MOV.U32 R7, RZ, RZ, R13 ;  /* 0x000000ffff078224 */ /* 0x000fe200078e000d */
[----:B------:R-:W-:Y:S01]  /*9b90*/  @!P0 LEA.HI R2, R13, 0xffffffca, RZ, 0xc ;  /* 0xffffffca0d028811 */ /* 0x000fe200078f60ff */
[----:B------:R-:W-:-:S03]  /*9ba0*/  @!P0 IMAD.MOV.U32 R6, RZ, RZ, R12 ;  /* 0x000000ffff068224 */ /* 0x000fc600078e000c */
[----:B------:R-:W-:Y:S01]  /*9bb0*/  LOP3.LUT R7, R7, 0x800fffff, RZ, 0xc0, !PT ;  /* 0x800fffff07077812 */ /* 0x000fe200078ec0ff */
[----:B------:R-:W-:Y:S02]  /*9bc0*/  IMAD.MOV.U32 R10, RZ, RZ, R6 ;  /* 0x000000ffff0a7224 */ /* 0x000fe400078e0006 */
[----:B------:R-:W-:Y:S01]  /*9bd0*/  IMAD.MOV.U32 R6, RZ, RZ, RZ ;  /* 0x000000ffff067224 */ /* 0x000fe200078e00ff */
[----:B------:R-:W-:-:S04]  /*9be0*/  LOP3.LUT R11, R7, 0x3ff00000, RZ, 0xfc, !PT ;  /* 0x3ff00000070b7812 */ /* 0x000fc800078efcff */
[----:B------:R-:W-:-:S13]  /*9bf0*/  ISETP.GE.U32.AND P1, PT, R11, 0x3ff6a09f, PT ;  /* 0x3ff6a09f0b00780c */ /* 0x000fda0003f26070 */
[----:B------:R-:W-:-:S04]  /*9c00*/  @P1 VIADD R7, R11, 0xfff00000 ;  /* 0xfff000000b071836 */ /* 0x000fc80000000000 */
        /* <DEDUP_REMOVED lines=41> */
[----:B------:R-:W-:-:S06]  /*9ea0*/  DFMA R14, R8, R8, -R30 ;  /* 0x00000008080e722b */ /* 0x000fcc000000081e */
[----:B------:R-:W-:Y:S01]  /*9eb0*/  DADD R20, R20, -UR4 ;  /* 0x8000000414147e29 */ /* 0x000fe20008000000 */
[----:B------:R-:W-:Y:S01]  /*9ec0*/  UMOV UR4, 0x80000000 ;  /* 0x8000000000047882 */ /* 0x000fe20000000000 */
[C---:B------:R-:W-:Y:S01]  /*9ed0*/  DFMA R14, R8.reuse, R12, R14 ;  /* 0x0000000c080e722b */ /* 0x040fe2000000000e */
[----:B------:R-:W-:Y:S01]  /*9ee0*/  UMOV UR5, 0x43300000 ;  /* 0x4330000000057882 */ /* 0x000fe20000000000 */
[----:B------:R-:W-:-:S08]  /*9ef0*/  DMUL R12, R8, R30 ;  /* 0x0000001e080c7228 */ /* 0x000fd00000000000 */
[----:B------:R-:W-:-:S08]  /*9f00*/  DFMA R34, R8, R30, -R12 ;  /* 0x0000001e0822722b */ /* 0x000fd0000000080c */
[----:B------:R-:W-:-:S08]  /*9f10*/  DFMA R34, R6, R30, R34 ;  /* 0x0000001e0622722b */ /* 0x000fd00000000022 */
[----:B------:R-:W-:Y:S02]  /*9f20*/  DFMA R34, R8, R14, R34 ;  /* 0x0000000e0822722b */ /* 0x000fe40000000022 */
[----:B------:R-:W-:-:S08]  /*9f30*/  DADD R14, R10, R20 ;  /* 0x000000000a0e7229 */ /* 0x000fd00000000014 */
[----:B------:R-:W-:-:S08]  /*9f40*/  DADD R10, R10, -R14 ;  /* 0x000000000a0a7229 */ /* 0x000fd0000000080e */
[----:B------:R-:W-:Y:S02]  /*9f50*/  DADD R20, R20, R10 ;  /* 0x0000000014147229 */ /* 0x000fe4000000000a */
[----:B------:R-:W-:-:S08]  /*9f60*/  DMUL R10, R14, R12 ;  /* 0x0000000c0e0a7228 */ /* 0x000fd00000000000 */
[----:B------:R-:W-:-:S08]  /*9f70*/  DFMA R30, R14, R12, -R10 ;  /* 0x0000000c0e1e722b */ /* 0x000fd0000000080a */
        /* <DEDUP_REMOVED lines=8> */
[----:B------:R-:W-:Y:S01]  /*a000*/  DADD R8, R10, R8 ;  /* 0x000000000a087229 */ /* 0x000fe20000000008 */
[C---:B------:R-:W-:Y:S02]  /*a010*/  VIADD R10, R2.reuse, 0xfffffc01 ;  /* 0xfffffc01020a7836 */ /* 0x040fe40000000000 */
[----:B------:R-:W-:Y:S02]  /*a020*/  @P1 VIADD R10, R2, 0xfffffc02 ;  /* 0xfffffc02020a1836 */ /* 0x000fe40000000000 */
[----:B------:R-:W-:-:S03]  /*a030*/  IMAD.MOV.U32 R2, RZ, RZ, R36 ;  /* 0x000000ffff027224 */ /* 0x000fc600078e0024 */
        /* <DEDUP_REMOVED lines=14> */
[----:B------:R-:W-:Y:S01]  /*a120*/  DADD R10, R12, -R20 ;  /* 0x000000000c0a7229 */ /* 0x000fe20000000814 */
[----:B------:R-:W-:Y:S01]  /*a130*/  LOP3.LUT R13, R3, 0xff0fffff, RZ, 0xc0, !PT ;  /* 0xff0fffff030d7812 */ /* 0x000fe200078ec0ff */
[----:B------:R-:W-:-:S06]  /*a140*/  IMAD.MOV.U32 R12, RZ, RZ, R2 ;  /* 0x000000ffff0c7224 */ /* 0x000fcc00078e0002 */
[----:B------:R-:W-:Y:S01]  /*a150*/  DFMA R10, R8, UR4, R10 ;  /* 0x00000004080a7c2b */ /* 0x000fe2000800000a */
[----:B------:R-:W-:Y:S01]  /*a160*/  UMOV UR4, 0xfefa39ef ;  /* 0xfefa39ef00047882 */ /* 0x000fe20000000000 */
[----:B------:R-:W-:Y:S01]  /*a170*/  IMAD.SHL.U32 R8, R3, 0x2, RZ ;  /* 0x0000000203087824 */ /* 0x000fe200078e00ff */
[----:B------:R-:W-:-:S04]  /*a180*/  UMOV UR5, 0x3fe62e42 ;  /* 0x3fe62e4200057882 */ /* 0x000fc80000000000 */
[----:B------:R-:W-:Y:S01]  /*a190*/  ISETP.GT.U32.AND P0, PT, R8, -0x2000001, PT ;  /* 0xfdffffff0800780c */ /* 0x000fe20003f04070 */
[----:B------:R-:W-:-:S03]  /*a1a0*/  DADD R8, R6, R10 ;  /* 0x0000000006087229 */ /* 0x000fc6000000000a */
[----:B------:R-:W-:-:S05]  /*a1b0*/  SEL R13, R13, R3, P0 ;  /* 0x000000030d0d7207 */ /* 0x000fca0000000000 */
[----:B------:R-:W-:Y:S02]  /*a1c0*/  DADD R6, R6, -R8 ;  /* 0x0000000006067229 */ /* 0x000fe40000000808 */
[----:B------:R-:W-:-:S06]  /*a1d0*/  DMUL R14, R8, R12 ;  /* 0x0000000c080e7228 */ /* 0x000fcc0000000000 */
[----:B------:R-:W-:Y:S02]  /*a1e0*/  DADD R6, R10, R6 ;  /* 0x000000000a067229 */ /* 0x000fe40000000006 */
[----:B------:R-:W-:-:S08]  /*a1f0*/  DFMA R8, R8, R12, -R14 ;  /* 0x0000000c0808722b */ /* 0x000fd0000000080e */
[----:B------:R-:W-:Y:S01]  /*a200*/  DFMA R12, R6, R12, R8 ;  /* 0x0000000c060c722b */ /* 0x000fe20000000008 */
[----:B------:R-:W-:Y:S02]  /*a210*/  IMAD.MOV.U32 R8, RZ, RZ, 0x652b82fe ;  /* 0x652b82feff087424 */ /* 0x000fe400078e00ff */
[----:B------:R-:W-:-:S05]  /*a220*/  IMAD.MOV.U32 R9, RZ, RZ, 0x3ff71547 ;  /* 0x3ff71547ff097424 */ /* 0x000fca00078e00ff */
[----:B------:R-:W-:-:S08]  /*a230*/  DADD R10, R14, R12 ;  /* 0x000000000e0a7229 */ /* 0x000fd0000000000c */
[----:B------:R-:W-:Y:S02]  /*a240*/  DFMA R8, R10, R8, 6.75539944105574400000e+15 ;  /* 0x433800000a08742b */ /* 0x000fe40000000008 */
[----:B------:R-:W-:Y:S01]  /*a250*/  FSETP.GEU.FTZ.AND P0, PT, |R11|, 4.1917929649353027344, PT ;  /* 0x4086232b0b00780b */ /* 0x000fe20003f1e200 */
[----:B------:R-:W-:-:S05]  /*a260*/  DADD R14, R14, -R10 ;  /* 0x000000000e0e7229 */ /* 0x000fca000000080a */
        /* <DEDUP_REMOVED lines=35> */
[----:B------:R-:W-:-:S10]  /*a4a0*/  DFMA R6, R6, R20, 1 ;  /* 0x3ff000000606742b */ /* 0x000fd40000000014 */
        /* <DEDUP_REMOVED lines=15> */
.L_x_8249:
[----:B------:R-:W-:Y:S01]  /*a5a0*/  DSETP.NEU.AND P0, PT, |R20|, +INF , PT ;  /* 0x7ff000001400742a */ /* 0x000fe20003f0d200 */
[----:B------:R-:W-:Y:S01]  /*a5b0*/  IMAD.MOV.U32 R6, RZ, RZ, R0 ;  /* 0x000000ffff067224 */ /* 0x000fe200078e0000 */
[----:B------:R-:W-:Y:S01]  /*a5c0*/  DADD R14, R12, R14 ;  /* 0x000000000c0e7229 */ /* 0x000fe2000000000e */
[----:B------:R-:W-:-:S11]  /*a5d0*/  IMAD.MOV.U32 R7, RZ, RZ, 0x0 ;  /* 0x00000000ff077424 */ /* 0x000fd600078e00ff */
[----:B------:R-:W-:Y:S01]  /*a5e0*/  @P0 DFMA R20, R14, R20, R20 ;  /* 0x000000140e14022b */ /* 0x000fe20000000014 */
[----:B------:R-:W-:Y:S10]  /*a5f0*/  RET.REL.NODEC R6 `(_ZN2at6native27unrolled_elementwise_kernelIZNS0_50_GLOBAL__N__2680c7bb_12_PowKernel_cu_7dd49032_316829pow_tensor_scalar_kernel_implIddEEvRNS_18TensorIteratorBaseET0_EUldE2_St5arrayIPcLm2EELi4E23TrivialOffsetCalculatorILi1EjESC_NS0_6memory12LoadWithCastILi1EEENSD_13StoreWithCastILi1EEEEEviT_S6_T2_T3_T4_T5_) ;  /* 0xffffff5806807950 */ /* 0x000ff40003c3ffff */
.L_x_8250:
        /* <DEDUP_REMOVED lines=16> */
.L_x_71457:


//--------------------- .text._ZN2at6native18elementwise_kernelILi128ELi2EZNS0_22gpu_kernel_impl_nocastIZNS0_50_GLOBAL__N__2680c7bb_12_PowKernel_cu_7dd49032_316829pow_tensor_scalar_kernel_implIddEEvRNS_18TensorIteratorBaseET0_EUldE2_EEvS6_RKT_EUliE_EEviT1_ --------------------------
	.section	.text._ZN2at6native18elementwise_kernelILi128ELi2EZNS0_22gpu_kernel_impl_nocastIZNS0_50_GLOBAL__N__2680c7bb_12_PowKernel_cu_7dd49032_316829pow_tensor_scalar_kernel_implIddEEvRNS_18TensorIteratorBaseET0_EUldE2_EEvS6_RKT_EUliE_EEviT1_,"ax",@progbits
	.align	128
        .global         _ZN2at6native18elementwise_kernelILi128ELi2EZNS0_22gpu_kernel_impl_nocastIZNS0_50_GLOBAL__N__2680c7bb_12_PowKernel_cu_7dd49032_316829pow_tensor_scalar_kernel_implIddEEvRNS_18TensorIteratorBaseET0_EUldE2_EEvS6_RKT_EUliE_EEviT1_
        .type           _ZN2at6native18elementwise_kernelILi128ELi2EZNS0_22gpu_kernel_impl_nocastIZNS0_50_GLOBAL__N__2680c7bb_12_PowKernel_cu_7dd49032_316829pow_tensor_scalar_kernel_implIddEEvRNS_18TensorIteratorBaseET0_EUldE2_EEvS6_RKT_EUliE_EEviT1_,@function
        .size           _ZN2at6native18elementwise_kernelILi128ELi2EZNS0_22gpu_kernel_impl_nocastIZNS0_50_GLOBAL__N__2680c7bb_12_PowKernel_cu_7dd49032_316829pow_tensor_scalar_kernel_implIddEEvRNS_18TensorIteratorBaseET0_EUldE2_EEvS6_RKT_EUliE_EEviT1_,(.L_x_71458 - _ZN2at6native18elementwise_kernelILi128ELi2EZNS0_22gpu_kernel_impl_nocastIZNS0_50_GLOBAL__N__2680c7bb_12_PowKernel_cu_7dd49032_316829pow_tensor_scalar_kernel_implIddEEvRNS_18TensorIteratorBaseET0_EUldE2_EEvS6_RKT_EUliE_EEviT1_)
        .other          _ZN2at6native18elementwise_kernelILi128ELi2EZNS0_22gpu_kernel_impl_nocastIZNS0_50_GLOBAL__N__2680c7bb_12_PowKernel_cu_7dd49032_316829pow_tensor_scalar_kernel_implIddEEvRNS_18TensorIteratorBaseET0_EUldE2_EEvS6_RKT_EUliE_EEviT1_,@"STO_CUDA_ENTRY STV_DEFAULT"
_ZN2at6native18elementwise_kernelILi128ELi2EZNS0_22gpu_kernel_impl_nocastIZNS0_50_GLOBAL__N__2680c7bb_12_PowKernel_cu_7dd49032_316829pow_tensor_scalar_kernel_implIddEEvRNS_18TensorIteratorBaseET0_EUldE2_EEvS6_RKT_EUliE_EEviT1_:
.text._ZN2at6native18elementwise_kernelILi128ELi2EZNS0_22gpu_kernel_impl_nocastIZNS0_50_GLOBAL__N__2680c7bb_12_PowKernel_cu_7dd49032_316829pow_tensor_scalar_kernel_implIddEEvRNS_18TensorIteratorBaseET0_EUldE2_EEvS6_RKT_EUliE_EEviT1_:
[----:B------:R-:W-:Y:S01]  /*0000*/  LDC R1, c[0x0][0x28] ;  /* 0x00000a00ff017b82 */ /* 0x000fe20000000800 */
[----:B------:R-:W0:Y:S01]  /*0010*/  S2R R2, SR_CTAID.X ;  /* 0x0000000000027919 */ /* 0x000e220000002500 */
[----:B------:R-:W-:Y:S01]  /*0020*/  ULDC UR4, c[0x0][0x210] ;  /* 0x0000840000047ab9 */ /* 0x000fe20000000800 */
[----:B------:R-:W-:Y:S01]  /*0030*/  ULDC.64 UR8, c[0x0][0x208] ;  /* 0x0000820000087ab9 */ /* 0x000fe20000000a00 */
        /* <DEDUP_REMOVED lines=8> */
[----:B------:R-:W-:Y:S01]  /*00c0*/  IMAD.MOV.U32 R0, RZ, RZ, RZ ;  /* 0x000000ffff007224 */ /* 0x000fe200078e00ff */
[----:B0-----:R-:W-:-:S13]  /*00d0*/  ISETP.NE.AND P0, PT, R6, RZ, PT ;  /* 0x000000ff0600720c */ /* 0x001fda0003f05270 */
[----:B------:R-:W-:Y:S05]  /*00e0*/  @!P0 BRA `(.L_x_8253) ;  /* 0x0000001000a88947 */ /* 0x000fea0003800000 */
[----:B------:R-:W-:Y:S01]  /*00f0*/  MOV R5, R9 ;  /* 0x0000000900057202 */ /* 0x000fe20000000f00 */
        /* <DEDUP_REMOVED lines=285> */
[C---:B------:R-:W-:Y:S01]  /*12d0*/  IADD3 R13, -R11.reuse, RZ, RZ ;  /* 0x000000ff0b0d7210 */ /* 0x040fe20007ffe1ff */
[----:B------:R-:W1:Y:S08]  /*12e0*/  @P0 LDC R17, c[0x0][0x33c] ;  /* 0x0000cf00ff110b82 */ /* 0x000e700000000800 */
[----:B------:R-:W2:Y:S01]  /*12f0*/  @P0 LDC.64 R8, c[0x0][0x408] ;  /* 0x00010200ff080b82 */ /* 0x000ea20000000a00 */
[----:B0-----:R-:W-:-:S05]  /*1300*/  @P0 IMAD.HI.U32 R4, R11, R14, R10 ;  /* 0x0000000e0b040227 */ /* 0x001fca00078e000a */
[----:B------:R-:W-:Y:S01]  /*1310*/  @P0 SHF.R.U32.HI R6, RZ, R15, R4 ;  /* 0x0000000fff060219 */ /* 0x000fe20000011604 */
[----:B------:R-:W-:-:S04]  /*1320*/  IMAD R4, R13, UR10, R5 ;  /* 0x0000000a0d047c24 */ /* 0x000fc8000f8e0205 */
[----:B------:R-:W-:Y:S02]  /*1330*/  @P0 IMAD.MOV R10, RZ, RZ, -R6 ;  /* 0x000000ffff0a0224 */ /* 0x000fe400078e0a06 */
[----:B------:R-:W-:Y:S02]  /*1340*/  IMAD R7, R4, UR6, R7 ;  /* 0x0000000604077c24 */ /* 0x000fe4000f8e0207 */
[----:B-1----:R-:W-:Y:S02]  /*1350*/  @P0 IMAD R10, R10, R17, R11 ;  /* 0x000000110a0a0224 */ /* 0x002fe400078e020b */
[----:B------:R-:W-:Y:S02]  /*1360*/  IMAD R0, R4, UR7, R0 ;  /* 0x0000000704007c24 */ /* 0x000fe4000f8e0200 */
[C---:B--2---:R-:W-:Y:S02]  /*1370*/  @P0 IMAD R7, R10.reuse, R8, R7 ;  /* 0x000000080a070224 */ /* 0x044fe400078e0207 */
[----:B------:R-:W-:-:S07]  /*1380*/  @P0 IMAD R0, R10, R9, R0 ;  /* 0x000000090a000224 */ /* 0x000fce00078e0200 */
.L_x_8253:
[----:B------:R-:W-:Y:S02]  /*1390*/  ULDC.64 UR6, c[0x0][0x418] ;  /* 0x0001060000067ab9 */ /* 0x000fe40000000a00 */
[----:B------:R-:W-:-:S04]  /*13a0*/  IADD3 R4, P0, R0, UR6, RZ ;  /* 0x0000000600047c10 */ /* 0x000fc8000ff1e0ff */
[----:B------:R-:W-:Y:S01]  /*13b0*/  IADD3.X R5, RZ, UR7, RZ, P0, !PT ;  /* 0x00000007ff057c10 */ /* 0x000fe200087fe4ff */
[----:B------:R-:W-:-:S05]  /*13c0*/  ULDC.64 UR6, c[0x0][0x410] ;  /* 0x0001040000067ab9 */ /* 0x000fca0000000a00 */
[----:B------:R-:W2:Y:S01]  /*13d0*/  LDG.E.64 R4, desc[UR8][R4.64] ;  /* 0x0000000804047981 */ /* 0x000ea2000c1e1b00 */
[----:B------:R-:W-:Y:S01]  /*13e0*/  IADD3 R6, P0, R7, UR6, RZ ;  /* 0x0000000607067c10 */ /* 0x000fe2000ff1e0ff */
[----:B------:R-:W-:Y:S01]  /*13f0*/  BSSY B1, `(.L_x_8254) ;  /* 0x0000006000017945 */ /* 0x000fe20003800000 */
[----:B------:R-:W-:-:S03]  /*1400*/  MOV R0, 0x1450 ;  /* 0x0000145000007802 */ /* 0x000fc60000000f00 */
[----:B------:R-:W-:Y:S01]  /*1410*/  IMAD.X R7, RZ, RZ, UR7, P0 ;  /* 0x00000007ff077e24 */ /* 0x000fe200080e06ff */
[----:B--2---:R-:W-:-:S10]  /*1420*/  DADD R8, -RZ, |R4| ;  /* 0x00000000ff087229 */ /* 0x004fd40000000504 */
[----:B------:R-:W-:-:S07]  /*1430*/  MOV R14, R8 ;  /* 0x00000008000e7202 */ /* 0x000fce0000000f00 */
[----:B------:R-:W-:Y:S05]  /*1440*/  CALL.REL.NOINC `($_ZN2at6native18elementwise_kernelILi128ELi2EZNS0_22gpu_kernel_impl_nocastIZNS0_50_GLOBAL__N__2680c7bb_12_PowKernel_cu_7dd49032_316829pow_tensor_scalar_kernel_implIddEEvRNS_18TensorIteratorBaseET0_EUldE2_EEvS6_RKT_EUliE_EEviT1_$__internal_accurate_pow) ;  /* 0x0000001c00687944 */ /* 0x000fea0003c00000 */
[----:B------:R-:W-:Y:S05]  /*1450*/  BSYNC B1 ;  /* 0x0000000000017941 */ /* 0x000fea0003800000 */
.L_x_8254:
[----:B------:R-:W-:Y:S01]  /*1460*/  DSETP.NEU.AND P0, PT, R4, RZ, PT ;  /* 0x000000ff0400722a */ /* 0x000fe20003f0d000 */
[----:B------:R-:W-:-:S13]  /*1470*/  BSSY B1, `(.L_x_8255) ;  /* 0x0000026000017945 */ /* 0x000fda0003800000 */
[----:B------:R-:W-:Y:S05]  /*1480*/  @!P0 BRA `(.L_x_8256) ;  /* 0x00000000005c8947 */ /* 0x000fea0003800000 */
[----:B------:R-:W0:Y:S01]  /*1490*/  LDC.64 R8, c[0x0][0x420] ;  /* 0x00010800ff087b82 */ /* 0x000e220000000a00 */
[----:B------:R-:W-:Y:S02]  /*14a0*/  ISETP.GT.AND P1, PT, R5, -0x1, PT ;  /* 0xffffffff0500780c */ /* 0x000fe40003f24270 */
[----:B0-----:R-:W-:-:S04]  /*14b0*/  LOP3.LUT R0, R9, 0x7ff00000, RZ, 0xc0, !PT ;  /* 0x7ff0000009007812 */ /* 0x001fc800078ec0ff */
[----:B------:R-:W-:-:S04]  /*14c0*/  LEA.HI R13, R0, 0xfffffc0c, RZ, 0xc ;  /* 0xfffffc0c000d7811 */ /* 0x000fc800078f60ff */
[CC--:B------:R-:W-:Y:S02]  /*14d0*/  SHF.L.U32 R0, R8.reuse, R13.reuse, RZ ;  /* 0x0000000d08007219 */ /* 0x0c0fe400000006ff */
[----:B------:R-:W-:Y:S01]  /*14e0*/  SHF.L.U64.HI R8, R8, R13, R9 ;  /* 0x0000000d08087219 */ /* 0x000fe20000010209 */
[----:B------:R-:W-:Y:S01]  /*14f0*/  DADD R12, -RZ, -R10 ;  /* 0x00000000ff0c7229 */ /* 0x000fe2000000090a */
        /* <DEDUP_REMOVED lines=10> */
[----:B------:R-:W-:Y:S01]  /*15a0*/  IMAD.MOV.U32 R10, RZ, RZ, R0 ;  /* 0x000000ffff0a7224 */ /* 0x000fe200078e0000 */
[----:B------:R-:W-:-:S12]  /*15b0*/  MOV R11, R13 ;  /* 0x0000000d000b7202 */ /* 0x000fd80000000f00 */
[----:B------:R-:W-:Y:S05]  /*15c0*/  @!P1 BRA `(.L_x_8257) ;  /* 0x0000000000409947 */ /* 0x000fea0003800000 */
[----:B------:R-:W-:Y:S01]  /*15d0*/  IMAD.MOV.U32 R10, RZ, RZ, 0x0 ;  /* 0x00000000ff0a7424 */ /* 0x000fe200078e00ff */
[----:B------:R-:W-:Y:S01]  /*15e0*/  MOV R11, 0xfff80000 ;  /* 0xfff80000000b7802 */ /* 0x000fe20000000f00 */
[----:B------:R-:W-:Y:S06]  /*15f0*/  BRA `(.L_x_8257) ;  /* 0x0000000000347947 */ /* 0x000fec0003800000 */
.L_x_8256:
[----:B------:R-:W0:Y:S01]  /*1600*/  LDC.64 R8, c[0x0][0x420] ;  /* 0x00010800ff087b82 */ /* 0x000e220000000a00 */
[----:B------:R-:W-:-:S07]  /*1610*/  IMAD.MOV.U32 R10, RZ, RZ, RZ ;  /* 0x000000ffff0a7224 */ /* 0x000fce00078e00ff */
[----:B------:R-:W1:Y:S01]  /*1620*/  LDC.64 R12, c[0x0][0x420] ;  /* 0x00010800ff0c7b82 */ /* 0x000e620000000a00 */
[C---:B0-----:R-:W-:Y:S02]  /*1630*/  LOP3.LUT R0, R9.reuse, 0x7ff00000, RZ, 0xc0, !PT ;  /* 0x7ff0000009007812 */ /* 0x041fe400078ec0ff */
[----:B------:R-:W-:Y:S02]  /*1640*/  ISETP.GE.AND P1, PT, R9, RZ, PT ;  /* 0x000000ff0900720c */ /* 0x000fe40003f26270 */
[----:B------:R-:W-:-:S04]  /*1650*/  LEA.HI R11, R0, 0xfffffc0c, RZ, 0xc ;  /* 0xfffffc0c000b7811 */ /* 0x000fc800078f60ff */
[CC--:B------:R-:W-:Y:S01]  /*1660*/  SHF.L.U32 R0, R8.reuse, R11.reuse, RZ ;  /* 0x0000000b08007219 */ /* 0x0c0fe200000006ff */
[----:B-1----:R-:W-:Y:S01]  /*1670*/  DSETP.NEU.AND P0, PT, |R12|, 0.5, PT ;  /* 0x3fe000000c00742a */ /* 0x002fe20003f0d200 */
[----:B------:R-:W-:Y:S02]  /*1680*/  SHF.L.U64.HI R8, R8, R11, R9 ;  /* 0x0000000b08087219 */ /* 0x000fe40000010209 */
[----:B------:R-:W-:-:S04]  /*1690*/  ISETP.EQ.U32.AND P2, PT, R0, RZ, PT ;  /* 0x000000ff0000720c */ /* 0x000fc80003f42070 */
[----:B------:R-:W-:-:S04]  /*16a0*/  ISETP.EQ.AND.EX P0, PT, R8, -0x80000000, P0, P2 ;  /* 0x800000000800780c */ /* 0x000fc80000702320 */
[----:B------:R-:W-:-:S04]  /*16b0*/  SEL R11, R5, RZ, P0 ;  /* 0x000000ff050b7207 */ /* 0x000fc80000000000 */
[----:B------:R-:W-:-:S07]  /*16c0*/  @!P1 LOP3.LUT R11, R11, 0x7ff00000, RZ, 0xfc, !PT ;  /* 0x7ff000000b0b9812 */ /* 0x000fce00078efcff */
.L_x_8257:
[----:B------:R-:W-:Y:S05]  /*16d0*/  BSYNC B1 ;  /* 0x0000000000017941 */ /* 0x000fea0003800000 */
.L_x_8255:
        /* <DEDUP_REMOVED lines=13> */
[----:B------:R-:W-:-:S05]  /*17b0*/  MOV R10, RZ ;  /* 0x000000ff000a7202 */ /* 0x000fca0000000f00 */
[----:B------:R-:W-:Y:S01]  /*17c0*/  SEL R0, RZ, 0x7ff00000, !P0 ;  /* 0x7ff00000ff007807 */ /* 0x000fe20004000000 */
[----:B------:R-:W-:-:S05]  /*17d0*/  DSETP.NEU.AND P0, PT, R4, -1, PT ;  /* 0xbff000000400742a */ /* 0x000fca0003f0d000 */
[----:B------:R-:W-:-:S04]  /*17e0*/  @!P1 LOP3.LUT R0, R0, 0x7ff00000, RZ, 0x3c, !PT ;  /* 0x7ff0000000009812 */ /* 0x000fc800078e3cff */
[----:B------:R-:W-:Y:S01]  /*17f0*/  SEL R11, R0, 0x3ff00000, P0 ;  /* 0x3ff00000000b7807 */ /* 0x000fe20000000000 */
[----:B------:R-:W-:Y:S06]  /*1800*/  BRA `(.L_x_8259) ;  /* 0x00000000002c7947 */ /* 0x000fec0003800000 */
.L_x_8261:
[----:B------:R-:W-:-:S14]  /*1810*/  DSETP.NEU.AND P1, PT, |R4|, +INF , PT ;  /* 0x7ff000000400742a */ /* 0x000fdc0003f2d200 */
[----:B------:R-:W-:Y:S05]  /*1820*/  @P1 BRA `(.L_x_8259) ;  /* 0x0000000000241947 */ /* 0x000fea0003800000 */
[----:B------:R-:W-:Y:S02]  /*1830*/  ISETP.LT.AND P0, PT, R5, RZ, P0 ;  /* 0x000000ff0500720c */ /* 0x000fe40000701270 */
[C---:B------:R-:W-:Y:S02]  /*1840*/  LOP3.LUT R0, R9.reuse, 0x7fffffff, RZ, 0xc0, !PT ;  /* 0x7fffffff09007812 */ /* 0x040fe400078ec0ff */
[----:B------:R-:W-:Y:S02]  /*1850*/  ISETP.GT.AND P1, PT, R9, -0x1, PT ;  /* 0xffffffff0900780c */ /* 0x000fe40003f24270 */
[----:B------:R-:W-:Y:S02]  /*1860*/  ISETP.NE.AND P0, PT, R0, 0x3fe00000, P0 ;  /* 0x3fe000000000780c */ /* 0x000fe40000705270 */
[----:B------:R-:W-:Y:S02]  /*1870*/  SEL R11, RZ, 0x7ff00000, !P1 ;  /* 0x7ff00000ff0b7807 */ /* 0x000fe40004800000 */
[----:B------:R-:W-:-:S09]  /*1880*/  MOV R10, RZ ;  /* 0x000000ff000a7202 */ /* 0x000fd20000000f00 */
[----:B------:R-:W-:Y:S01]  /*1890*/  @P0 VIADD R11, R11, 0x80000000 ;  /* 0x800000000b0b0836 */ /* 0x000fe20000000000 */
[----:B------:R-:W-:Y:S06]  /*18a0*/  BRA `(.L_x_8259) ;  /* 0x0000000000047947 */ /* 0x000fec0003800000 */
.L_x_8260:
[----:B------:R-:W-:-:S11]  /*18b0*/  DADD R10, R4, R14 ;  /* 0x00000000040a7229 */ /* 0x000fd6000000000e */
.L_x_8259:
[----:B------:R-:W-:Y:S05]  /*18c0*/  BSYNC B1 ;  /* 0x0000000000017941 */ /* 0x000fea0003800000 */
.L_x_8258:
[----:B------:R-:W-:Y:S01]  /*18d0*/  DSETP.NEU.AND P0, PT, R14, RZ, PT ;  /* 0x000000ff0e00722a */ /* 0x000fe20003f0d000 */
[----:B------:R-:W-:-:S05]  /*18e0*/  IMAD R2, R2, 0x100, R3 ;  /* 0x0000010002027824 */ /* 0x000fca00078e0203 */
[----:B------:R-:W-:Y:S01]  /*18f0*/  DSETP.EQ.OR P0, PT, R4, 1, !P0 ;  /* 0x3ff000000400742a */ /* 0x000fe20004702400 */
[----:B------:R-:W-:-:S05]  /*1900*/  IADD3 R9, R2, 0x80, RZ ;  /* 0x0000008002097810 */ /* 0x000fca0007ffe0ff */
[----:B------:R-:W-:Y:S02]  /*1910*/  FSEL R4, R10, RZ, !P0 ;  /* 0x000000ff0a047208 */ /* 0x000fe40004000000 */
[----:B------:R-:W-:-:S05]  /*1920*/  FSEL R5, R11, 1.875, !P0 ;  /* 0x3ff000000b057808 */ /* 0x000fca0004000000 */
[----:B------:R0:W-:Y:S02]  /*1930*/  STG.E.64 desc[UR8][R6.64], R4 ;  /* 0x0000000406007986 */ /* 0x0001e4000c101b08 */
.L_x_8252:
[----:B------:R-:W-:Y:S05]  /*1940*/  BSYNC B0 ;  /* 0x0000000000007941 */ /* 0x000fea0003800000 */
.L_x_8251:
[----:B------:R-:W-:Y:S02]  /*1950*/  ULDC UR6, c[0x0][0x210] ;  /* 0x0000840000067ab9 */ /* 0x000fe40000000800 */
[----:B------:R-:W-:-:S13]  /*1960*/  ISETP.GE.AND P0, PT, R9, UR6, PT ;  /* 0x0000000609007c0c */ /* 0x000fda000bf06270 */
[----:B------:R-:W-:Y:S05]  /*1970*/  @P0 EXIT ;  /* 0x000000000000094d */ /* 0x000fea0003800000 */
[----:B0-----:R-:W0:Y:S01]  /*1980*/  LDC R4, c[0x0][0x218] ;  /* 0x00008600ff047b82 */ /* 0x001e220000000800 */
[----:B------:R-:W-:Y:S01]  /*1990*/  IMAD.MOV.U32 R0, RZ, RZ, RZ ;  /* 0x000000ffff007224 */ /* 0x000fe200078e00ff */
[----:B------:R-:W-:Y:S02]  /*19a0*/  MOV R5, RZ ;  /* 0x000000ff00057202 */ /* 0x000fe40000000f00 */
        /* <DEDUP_REMOVED lines=284> */
[----:B------:R-:W-:Y:S01]  /*2b70*/  SHF.R.U32.HI R7, RZ, UR6, R6 ;  /* 0x00000006ff077c19 */ /* 0x000fe20008011606 */
[----:B------:R-:W-:Y:S02]  /*2b80*/  ULDC.64 UR6, c[0x0][0x400] ;  /* 0x0001000000067ab9 */ /* 0x000fe40000000a00 */
[----:B------:R-:W0:Y:S01]  /*2b90*/  @P0 LDC.64 R10, c[0x0][0x340] ;  /* 0x0000d000ff0a0b82 */ /* 0x000e220000000a00 */
[----:B------:R-:W-:Y:S02]  /*2ba0*/  @P0 MOV R6, RZ ;  /* 0x000000ff00060202 */ /* 0x000fe40000000f00 */
[----:B------:R-:W-:-:S05]  /*2bb0*/  IADD3 R9, -R7, RZ, RZ ;  /* 0x000000ff07097210 */ /* 0x000fca0007ffe1ff */
[----:B------:R-:W1:Y:S08]  /*2bc0*/  @P0 LDC R13, c[0x0][0x33c] ;  /* 0x0000cf00ff0d0b82 */ /* 0x000e700000000800 */
[----:B------:R-:W2:Y:S01]  /*2bd0*/  @P0 LDC.64 R14, c[0x0][0x408] ;  /* 0x00010200ff0e0b82 */ /* 0x000ea20000000a00 */
[----:B0-----:R-:W-:-:S05]  /*2be0*/  @P0 IMAD.HI.U32 R2, R7, R10, R6 ;  /* 0x0000000a07020227 */ /* 0x001fca00078e0006 */
[----:B------:R-:W-:Y:S01]  /*2bf0*/  @P0 SHF.R.U32.HI R4, RZ, R11, R2 ;  /* 0x0000000bff040219 */ /* 0x000fe20000011602 */
[----:B------:R-:W-:-:S04]  /*2c00*/  IMAD R2, R9, UR10, R3 ;  /* 0x0000000a09027c24 */ /* 0x000fc8000f8e0203 */
[----:B------:R-:W-:Y:S02]  /*2c10*/  @P0 IMAD.MOV R6, RZ, RZ, -R4 ;  /* 0x000000ffff060224 */ /* 0x000fe400078e0a04 */
[C---:B------:R-:W-:Y:S02]  /*2c20*/  IMAD R5, R2.reuse, UR6, R5 ;  /* 0x0000000602057c24 */ /* 0x040fe4000f8e0205 */
[----:B-1----:R-:W-:Y:S02]  /*2c30*/  @P0 IMAD R6, R13, R6, R7 ;  /* 0x000000060d060224 */ /* 0x002fe400078e0207 */
[----:B------:R-:W-:Y:S02]  /*2c40*/  IMAD R0, R2, UR7, R0 ;  /* 0x0000000702007c24 */ /* 0x000fe4000f8e0200 */
[C---:B--2---:R-:W-:Y:S02]  /*2c50*/  @P0 IMAD R5, R6.reuse, R14, R5 ;  /* 0x0000000e06050224 */ /* 0x044fe400078e0205 */
[----:B------:R-:W-:-:S07]  /*2c60*/  @P0 IMAD R0, R6, R15, R0 ;  /* 0x0000000f06000224 */ /* 0x000fce00078e0200 */
.L_x_8262:
[----:B------:R-:W-:Y:S02]  /*2c70*/  ULDC.64 UR6, c[0x0][0x418] ;  /* 0x0001060000067ab9 */ /* 0x000fe40000000a00 */
[----:B------:R-:W-:-:S04]  /*2c80*/  IADD3 R2, P0, R0, UR6, RZ ;  /* 0x0000000600027c10 */ /* 0x000fc8000ff1e0ff */
[----:B------:R-:W-:Y:S01]  /*2c90*/  IADD3.X R3, RZ, UR7, RZ, P0, !PT ;  /* 0x00000007ff037c10 */ /* 0x000fe200087fe4ff */
[----:B------:R-:W-:-:S05]  /*2ca0*/  ULDC.64 UR6, c[0x0][0x410] ;  /* 0x0001040000067ab9 */ /* 0x000fca0000000a00 */
[----:B------:R-:W2:Y:S01]  /*2cb0*/  LDG.E.64 R2, desc[UR8][R2.64] ;  /* 0x0000000802027981 */ /* 0x000ea2000c1e1b00 */
[----:B------:R-:W-:Y:S01]  /*2cc0*/  IADD3 R4, P0, R5, UR6, RZ ;  /* 0x0000000605047c10 */ /* 0x000fe2000ff1e0ff */
[----:B------:R-:W-:Y:S01]  /*2cd0*/  BSSY B0, `(.L_x_8263) ;  /* 0x0000007000007945 */ /* 0x000fe20003800000 */
[----:B------:R-:W-:Y:S02]  /*2ce0*/  MOV R0, 0x2d40 ;  /* 0x00002d4000007802 */ /* 0x000fe40000000f00 */
[----:B------:R-:W-:Y:S01]  /*2cf0*/  IADD3.X R5, RZ, UR7, RZ, P0, !PT ;  /* 0x00000007ff057c10 */ /* 0x000fe200087fe4ff */
[----:B--2---:R-:W-:-:S10]  /*2d00*/  DADD R6, -RZ, |R2| ;  /* 0x00000000ff067229 */ /* 0x004fd40000000502 */
[----:B------:R-:W-:Y:S01]  /*2d10*/  IMAD.MOV.U32 R14, RZ, RZ, R6 ;  /* 0x000000ffff0e7224 */ /* 0x000fe200078e0006 */
[----:B------:R-:W-:-:S07]  /*2d20*/  MOV R9, R7 ;  /* 0x0000000700097202 */ /* 0x000fce0000000f00 */
[----:B------:R-:W-:Y:S05]  /*2d30*/  CALL.REL.NOINC `($_ZN2at6native18elementwise_kernelILi128ELi2EZNS0_22gpu_kernel_impl_nocastIZNS0_50_GLOBAL__N__2680c7bb_12_PowKernel_cu_7dd49032_316829pow_tensor_scalar_kernel_implIddEEvRNS_18TensorIteratorBaseET0_EUldE2_EEvS6_RKT_EUliE_EEviT1_$__internal_accurate_pow) ;  /* 0x00000004002c7944 */ /* 0x000fea0003c00000 */
[----:B------:R-:W-:Y:S05]  /*2d40*/  BSYNC B0 ;  /* 0x0000000000007941 */ /* 0x000fea0003800000 */
.L_x_8263:
[----:B------:R-:W0:Y:S01]  /*2d50*/  LDC.64 R6, c[0x0][0x420] ;  /* 0x00010800ff067b82 */ /* 0x000e220000000a00 */
[----:B------:R-:W-:Y:S01]  /*2d60*/  DSETP.NEU.AND P0, PT, R2, RZ, PT ;  /* 0x000000ff0200722a */ /* 0x000fe20003f0d000 */
[----:B------:R-:W-:Y:S01]  /*2d70*/  BSSY B0, `(.L_x_8264) ;  /* 0x0000022000007945 */ /* 0x000fe20003800000 */
[----:B------:R-:W-:Y:S02]  /*2d80*/  MOV R8, R10 ;  /* 0x0000000a00087202 */ /* 0x000fe40000000f00 */
[----:B0-----:R-:W-:-:S04]  /*2d90*/  LOP3.LUT R0, R7, 0x7ff00000, RZ, 0xc0, !PT ;  /* 0x7ff0000007007812 */ /* 0x001fc800078ec0ff */
[----:B------:R-:W-:-:S04]  /*2da0*/  LEA.HI R9, R0, 0xfffffc0c, RZ, 0xc ;  /* 0xfffffc0c00097811 */ /* 0x000fc800078f60ff */
[CC--:B------:R-:W-:Y:S02]  /*2db0*/  SHF.L.U64.HI R0, R6.reuse, R9.reuse, R7 ;  /* 0x0000000906007219 */ /* 0x0c0fe40000010207 */
[----:B------:R-:W-:Y:S01]  /*2dc0*/  SHF.L.U32 R6, R6, R9, RZ ;  /* 0x0000000906067219 */ /* 0x000fe200000006ff */
[----:B------:R-:W-:Y:S01]  /*2dd0*/  IMAD.MOV.U32 R9, RZ, RZ, R11 ;  /* 0x000000ffff097224 */ /* 0x000fe200078e000b */
[----:B------:R-:W-:Y:S06]  /*2de0*/  @!P0 BRA `(.L_x_8265) ;  /* 0x0000000000488947 */ /* 0x000fec0003800000 */
[----:B------:R-:W-:Y:S01]  /*2df0*/  ISETP.GT.AND P1, PT, R3, -0x1, PT ;  /* 0xffffffff0300780c */ /* 0x000fe20003f24270 */
        /* <DEDUP_REMOVED lines=11> */
[----:B------:R-:W-:Y:S02]  /*2eb0*/  MOV R8, R0 ;  /* 0x0000000000087202 */ /* 0x000fe40000000f00 */
[----:B------:R-:W-:-:S11]  /*2ec0*/  MOV R9, R11 ;  /* 0x0000000b00097202 */ /* 0x000fd60000000f00 */
[----:B------:R-:W-:Y:S05]  /*2ed0*/  @!P1 BRA `(.L_x_8266) ;  /* 0x00000000002c9947 */ /* 0x000fea0003800000 */
[----:B------:R-:W-:Y:S01]  /*2ee0*/  IMAD.MOV.U32 R8, RZ, RZ, 0x0 ;  /* 0x00000000ff087424 */ /* 0x000fe200078e00ff */
[----:B------:R-:W-:Y:S01]  /*2ef0*/  MOV R9, 0xfff80000 ;  /* 0xfff8000000097802 */ /* 0x000fe20000000f00 */
[----:B------:R-:W-:Y:S06]  /*2f00*/  BRA `(.L_x_8266) ;  /* 0x0000000000207947 */ /* 0x000fec0003800000 */
.L_x_8265:
[----:B------:R-:W0:Y:S01]  /*2f10*/  LDC.64 R8, c[0x0][0x420] ;  /* 0x00010800ff087b82 */ /* 0x000e220000000a00 */
[----:B------:R-:W-:Y:S02]  /*2f20*/  ISETP.GE.AND P1, PT, R7, RZ, PT ;  /* 0x000000ff0700720c */ /* 0x000fe40003f26270 */
[----:B------:R-:W-:Y:S01]  /*2f30*/  ISETP.EQ.U32.AND P2, PT, R6, RZ, PT ;  /* 0x000000ff0600720c */ /* 0x000fe20003f42070 */
[----:B0-----:R-:W-:Y:S01]  /*2f40*/  DSETP.NEU.AND P0, PT, |R8|, 0.5, PT ;  /* 0x3fe000000800742a */ /* 0x001fe20003f0d200 */
[----:B------:R-:W-:-:S05]  /*2f50*/  MOV R8, RZ ;  /* 0x000000ff00087202 */ /* 0x000fca0000000f00 */
[----:B------:R-:W-:-:S04]  /*2f60*/  ISETP.EQ.AND.EX P0, PT, R0, -0x80000000, P0, P2 ;  /* 0x800000000000780c */ /* 0x000fc80000702320 */
[----:B------:R-:W-:-:S04]  /*2f70*/  SEL R9, R3, RZ, P0 ;  /* 0x000000ff03097207 */ /* 0x000fc80000000000 */
[----:B------:R-:W-:-:S07]  /*2f80*/  @!P1 LOP3.LUT R9, R9, 0x7ff00000, RZ, 0xfc, !PT ;  /* 0x7ff0000009099812 */ /* 0x000fce00078efcff */
.L_x_8266:
[----:B------:R-:W-:Y:S05]  /*2f90*/  BSYNC B0 ;  /* 0x0000000000007941 */ /* 0x000fea0003800000 */
.L_x_8264:
        /* <DEDUP_REMOVED lines=19> */
.L_x_8270:
        /* <DEDUP_REMOVED lines=8> */
[----:B------:R-:W-:Y:S01]  /*3150*/  @P0 IADD3 R9, R9, -0x80000000, RZ ;  /* 0x8000000009090810 */ /* 0x000fe20007ffe0ff */
[----:B------:R-:W-:Y:S06]  /*3160*/  BRA `(.L_x_8268) ;  /* 0x0000000000047947 */ /* 0x000fec0003800000 */
.L_x_8269:
[----:B------:R-:W-:-:S11]  /*3170*/  DADD R8, R2, R12 ;  /* 0x0000000002087229 */ /* 0x000fd6000000000c */
.L_x_8268:
[----:B------:R-:W-:Y:S05]  /*3180*/  BSYNC B0 ;  /* 0x0000000000007941 */ /* 0x000fea0003800000 */
.L_x_8267:
[----:B------:R-:W-:-:S06]  /*3190*/  DSETP.NEU.AND P0, PT, R12, RZ, PT ;  /* 0x000000ff0c00722a */ /* 0x000fcc0003f0d000 */
[----:B------:R-:W-:-:S06]  /*31a0*/  DSETP.EQ.OR P0, PT, R2, 1, !P0 ;  /* 0x3ff000000200742a */ /* 0x000fcc0004702400 */
[----:B------:R-:W-:Y:S02]  /*31b0*/  FSEL R2, R8, RZ, !P0 ;  /* 0x000000ff08027208 */ /* 0x000fe40004000000 */
[----:B------:R-:W-:-:S05]  /*31c0*/  FSEL R3, R9, 1.875, !P0 ;  /* 0x3ff0000009037808 */ /* 0x000fca0004000000 */
[----:B------:R-:W-:Y:S01]  /*31d0*/  STG.E.64 desc[UR8][R4.64], R2 ;  /* 0x0000000204007986 */ /* 0x000fe2000c101b08 */
[----:B------:R-:W-:Y:S05]  /*31e0*/  EXIT ;  /* 0x000000000000794d */ /* 0x000fea0003800000 */
        .type           $_ZN2at6native18elementwise_kernelILi128ELi2EZNS0_22gpu_kernel_impl_nocastIZNS0_50_GLOBAL__N__2680c7bb_12_PowKernel_cu_7dd49032_316829pow_tensor_scalar_kernel_implIddEEvRNS_18TensorIteratorBaseET0_EUldE2_EEvS6_RKT_EUliE_EEviT1_$__internal_accurate_pow,@function
        .size           $_ZN2at6native18elementwise_kernelILi128ELi2EZNS0_22gpu_kernel_impl_nocastIZNS0_50_GLOBAL__N__2680c7bb_12_PowKernel_cu_7dd49032_316829pow_tensor_scalar_kernel_implIddEEvRNS_18TensorIteratorBaseET0_EUldE2_EEvS6_RKT_EUliE_EEviT1_$__internal_accurate_pow,(.L_x_71458 - $_ZN2at6native18elementwise_kernelILi128ELi2EZNS0_22gpu_kernel_impl_nocastIZNS0_50_GLOBAL__N__2680c7bb_12_PowKernel_cu_7dd49032_316829pow_tensor_scalar_kernel_implIddEEvRNS_18TensorIteratorBaseET0_EUldE2_EEvS6_RKT_EUliE_EEviT1_$__internal_accurate_pow)
$_ZN2at6native18elementwise_kernelILi128ELi2EZNS0_22gpu_kernel_impl_nocastIZNS0_50_GLOBAL__N__2680c7bb_12_PowKernel_cu_7dd49032_316829pow_tensor_scalar_kernel_implIddEEvRNS_18TensorIteratorBaseET0_EUldE2_EEvS6_RKT_EUliE_EEviT1_$__internal_accurate_pow:
[----:B------:R-:W-:Y:S01]  /*31f0*/  SHF.R.U32.HI R28, RZ, 0x14, R9 ;  /* 0x00000014ff1c7819 */ /* 0x000fe20000011609 */
[----:B------:R-:W-:Y:S01]  /*3200*/  IMAD.MOV.U32 R8, RZ, RZ, R14 ;  /* 0x000000ffff087224 */ /* 0x000fe200078e000e */
[----:B------:R-:W-:Y:S01]  /*3210*/  HFMA2.MMA R13, -RZ, RZ, 1.703125, -23840 ;  /* 0x3ed0f5d2ff0d7435 */ /* 0x000fe200000001ff */
[----:B------:R-:W-:Y:S01]  /*3220*/  IMAD.MOV.U32 R20, RZ, RZ, RZ ;  /* 0x000000ffff147224 */ /* 0x000fe200078e00ff */
[----:B------:R-:W-:Y:S01]  /*3230*/  ISETP.NE.AND P0, PT, R28, RZ, PT ;  /* 0x000000ff1c00720c */ /* 0x000fe20003f05270 */
[----:B------:R-:W-:Y:S01]  /*3240*/  UMOV UR6, 0x7d2cafe2 ;  /* 0x7d2cafe200067882 */ /* 0x000fe20000000000 */
[----:B------:R-:W-:Y:S01]  /*3250*/  MOV R12, 0x41ad3b5a ;  /* 0x41ad3b5a000c7802 */ /* 0x000fe20000000f00 */
[----:B------:R-:W-:-:S10]  /*3260*/  UMOV UR7, 0x3eb0f5ff ;  /* 0x3eb0f5ff00077882 */ /* 0x000fd40000000000 */
[----:B------:R-:W-:Y:S01]  /*3270*/  @!P0 DMUL R30, R8, 1.80143985094819840000e+16 ;  /* 0x43500000081e8828 */ /* 0x000fe20000000000 */
[----:B------:R-:W-:-:S09]  /*3280*/  MOV R8, R9 ;  /* 0x0000000900087202 */ /* 0x000fd20000000f00 */
[----:B------:R-:W-:Y:S01]  /*3290*/  @!P0 MOV R8, R31 ;  /* 0x0000001f00088202 */ /* 0x000fe20000000f00 */
[----:B------:R-:W-:Y:S01]  /*32a0*/  @!P0 IMAD.MOV.U32 R14, RZ, RZ, R30 ;  /* 0x000000ffff0e8224 */ /* 0x000fe200078e001e */
[----:B------:R-:W-:Y:S02]  /*32b0*/  @!P0 LEA.HI R28, R31, 0xffffffca, RZ, 0xc ;  /* 0xffffffca1f1c8811 */ /* 0x000fe400078f60ff */
[----:B------:R-:W-:-:S04]  /*32c0*/  LOP3.LUT R8, R8, 0x800fffff, RZ, 0xc0, !PT ;  /* 0x800fffff08087812 */ /* 0x000fc800078ec0ff */
[----:B------:R-:W-:-:S04]  /*32d0*/  LOP3.LUT R15, R8, 0x3ff00000, RZ, 0xfc, !PT ;  /* 0x3ff00000080f7812 */ /* 0x000fc800078efcff */
[----:B------:R-:W-:-:S13]  /*32e0*/  ISETP.GE.U32.AND P1, PT, R15, 0x3ff6a09f, PT ;  /* 0x3ff6a09f0f00780c */ /* 0x000fda0003f26070 */
[----:B------:R-:W-:-:S04]  /*32f0*/  @P1 IADD3 R9, R15, -0x100000, RZ ;  /* 0xfff000000f091810 */ /* 0x000fc80007ffe0ff */
[----:B------:R-:W-:-:S06]  /*3300*/  @P1 MOV R15, R9 ;  /* 0x00000009000f1202 */ /* 0x000fcc0000000f00 */
        /* <DEDUP_REMOVED lines=25> */
[----:B------:R-:W-:Y:S01]  /*34a0*/  VIADD R25, R17, 0x100000 ;  /* 0x0010000011197836 */ /* 0x000fe20000000000 */
[----:B------:R-:W-:Y:S02]  /*34b0*/  MOV R24, R16 ;  /* 0x0000001000187202 */ /* 0x000fe40000000f00 */
        /* <DEDUP_REMOVED lines=34> */
[----:B------:R-:W-:Y:S01]  /*36e0*/  DADD R8, R10, R8 ;  /* 0x000000000a087229 */ /* 0x000fe20000000008 */
[C---:B------:R-:W-:Y:S01]  /*36f0*/  IADD3 R10, R28.reuse, -0x3ff, RZ ;  /* 0xfffffc011c0a7810 */ /* 0x040fe20007ffe0ff */
[----:B------:R-:W-:Y:S01]  /*3700*/  @P1 VIADD R10, R28, 0xfffffc02 ;  /* 0xfffffc021c0a1836 */ /* 0x000fe20000000000 */
[----:B------:R-:W-:-:S05]  /*3710*/  HFMA2.MMA R11, -RZ, RZ, 3.59375, 0 ;  /* 0x43300000ff0b7435 */ /* 0x000fca00000001ff */
[----:B------:R-:W-:Y:S01]  /*3720*/  DADD R8, R12, R8 ;  /* 0x000000000c087229 */ /* 0x000fe20000000008 */
[----:B------:R-:W-:-:S06]  /*3730*/  LOP3.LUT R10, R10, 0x80000000, RZ, 0x3c, !PT ;  /* 0x800000000a0a7812 */ /* 0x000fcc00078e3cff */
[----:B------:R-:W-:Y:S01]  /*3740*/  DADD R10, R10, -UR6 ;  /* 0x800000060a0a7e29 */ /* 0x000fe20008000000 */
[----:B------:R-:W-:Y:S01]  /*3750*/  UMOV UR6, 0xfefa39ef ;  /* 0xfefa39ef00067882 */ /* 0x000fe20000000000 */
[----:B------:R-:W-:Y:S01]  /*3760*/  DADD R16, R16, R8 ;  /* 0x0000000010107229 */ /* 0x000fe20000000008 */
[----:B------:R-:W-:-:S07]  /*3770*/  UMOV UR7, 0x3fe62e42 ;  /* 0x3fe62e4200077882 */ /* 0x000fce0000000000 */
[----:B------:R-:W-:-:S08]  /*3780*/  DADD R12, R14, R16 ;  /* 0x000000000e0c7229 */ /* 0x000fd00000000010 */
[--C-:B------:R-:W-:Y:S02]  /*3790*/  DFMA R8, R10, UR6, R12.reuse ;  /* 0x000000060a087c2b */ /* 0x100fe4000800000c */
[----:B------:R-:W-:-:S06]  /*37a0*/  DADD R14, R14, -R12 ;  /* 0x000000000e0e7229 */ /* 0x000fcc000000080c */
[----:B------:R-:W-:Y:S01]  /*37b0*/  DFMA R18, -R10, UR6, R8 ;  /* 0x000000060a127c2b */ /* 0x000fe20008000108 */
[----:B------:R-:W-:Y:S01]  /*37c0*/  UMOV UR6, 0x3b39803f ;  /* 0x3b39803f00067882 */ /* 0x000fe20000000000 */
[----:B------:R-:W-:Y:S01]  /*37d0*/  DADD R14, R16, R14 ;  /* 0x00000000100e7229 */ /* 0x000fe2000000000e */
[----:B------:R-:W-:-:S05]  /*37e0*/  UMOV UR7, 0x3c7abc9e ;  /* 0x3c7abc9e00077882 */ /* 0x000fca0000000000 */
        /* <DEDUP_REMOVED lines=12> */
[----:B------:R-:W-:-:S08]  /*38b0*/  DFMA R12, R12, UR6, -R14 ;  /* 0x000000060c0c7c2b */ /* 0x000fd0000800080e */
[----:B------:R-:W-:Y:S01]  /*38c0*/  DFMA R12, R8, UR6, R12 ;  /* 0x00000006080c7c2b */ /* 0x000fe2000800000c */
[----:B------:R-:W-:Y:S01]  /*38d0*/  UMOV UR6, 0xfefa39ef ;  /* 0xfefa39ef00067882 */ /* 0x000fe20000000000 */
[----:B------:R-:W-:Y:S01]  /*38e0*/  MOV R8, 0x652b82fe ;  /* 0x652b82fe00087802 */ /* 0x000fe20000000f00 */
[----:B------:R-:W-:Y:S01]  /*38f0*/  IMAD.MOV.U32 R9, RZ, RZ, 0x3ff71547 ;  /* 0x3ff71547ff097424 */ /* 0x000fe200078e00ff */
[----:B------:R-:W-:-:S04]  /*3900*/  UMOV UR7, 0x3fe62e42 ;  /* 0x3fe62e4200077882 */ /* 0x000fc80000000000 */
        /* <DEDUP_REMOVED lines=10> */
[----:B------:R-:W-:Y:S01]  /*39b0*/  HFMA2.MMA R19, -RZ, RZ, 1.642578125, -0.00021207332611083984375 ;  /* 0x3e928af3ff137435 */ /* 0x000fe200000001ff */
[----:B------:R-:W-:Y:S01]  /*39c0*/  MOV R18, 0xfca213ea ;  /* 0xfca213ea00127802 */ /* 0x000fe20000000f00 */
[----:B------:R-:W-:-:S06]  /*39d0*/  UMOV UR7, 0x3e5ade15 ;  /* 0x3e5ade1500077882 */ /* 0x000fcc0000000000 */
        /* <DEDUP_REMOVED lines=27> */
[----:B------:R-:W-:Y:S01]  /*3b90*/  IMAD R17, R8, 0x100000, R19 ;  /* 0x0010000008117824 */ /* 0x000fe200078e0213 */
[----:B------:R-:W-:Y:S01]  /*3ba0*/  MOV R16, R18 ;  /* 0x0000001200107202 */ /* 0x000fe20000000f00 */
[----:B------:R-:W-:Y:S06]  /*3bb0*/  @!P0 BRA `(.L_x_8271) ;  /* 0x0000000000308947 */ /* 0x000fec0003800000 */
[----:B------:R-:W-:Y:S01]  /*3bc0*/  FSETP.GEU.FTZ.AND P0, PT, |R11|, 4.2275390625, PT ;  /* 0x408748000b00780b */ /* 0x000fe20003f1e200 */
[C---:B------:R-:W-:Y:S02]  /*3bd0*/  DADD R16, R10.reuse, +INF ;  /* 0x7ff000000a107429 */ /* 0x040fe40000000000 */
[----:B------:R-:W-:-:S08]  /*3be0*/  DSETP.GEU.AND P1, PT, R10, RZ, PT ;  /* 0x000000ff0a00722a */ /* 0x000fd00003f2e000 */
[----:B------:R-:W-:Y:S02]  /*3bf0*/  FSEL R16, R16, RZ, P1 ;  /* 0x000000ff10107208 */ /* 0x000fe40000800000 */
[----:B------:R-:W-:Y:S02]  /*3c00*/  @!P0 LEA.HI R9, R8, R8, RZ, 0x1 ;  /* 0x0000000808098211 */ /* 0x000fe400078f08ff */
[----:B------:R-:W-:Y:S02]  /*3c10*/  FSEL R17, R17, RZ, P1 ;  /* 0x000000ff11117208 */ /* 0x000fe40000800000 */
[----:B------:R-:W-:-:S04]  /*3c20*/  @!P0 SHF.R.S32.HI R9, RZ, 0x1, R9 ;  /* 0x00000001ff098819 */ /* 0x000fc80000011409 */
[----:B------:R-:W-:Y:S01]  /*3c30*/  @!P0 IADD3 R8, R8, -R9, RZ ;  /* 0x8000000908088210 */ /* 0x000fe20007ffe0ff */
[----:B------:R-:W-:-:S03]  /*3c40*/  @!P0 IMAD R19, R9, 0x100000, R19 ;  /* 0x0010000009138824 */ /* 0x000fc600078e0213 */
[----:B------:R-:W-:Y:S02]  /*3c50*/  @!P0 LEA R9, R8, 0x3ff00000, 0x14 ;  /* 0x3ff0000008098811 */ /* 0x000fe400078ea0ff */
[----:B------:R-:W-:-:S06]  /*3c60*/  @!P0 MOV R8, RZ ;  /* 0x000000ff00088202 */ /* 0x000fcc0000000f00 */
[----:B------:R-:W-:-:S11]  /*3c70*/  @!P0 DMUL R16, R18, R8 ;  /* 0x0000000812108228 */ /* 0x000fd60000000000 */
.L_x_8271:
[----:B------:R-:W-:Y:S01]  /*3c80*/  DSETP.NEU.AND P0, PT, |R16|, +INF , PT ;  /* 0x7ff000001000742a */ /* 0x000fe20003f0d200 */
[----:B------:R-:W-:Y:S01]  /*3c90*/  MOV R8, R0 ;  /* 0x0000000000087202 */ /* 0x000fe20000000f00 */
[----:B------:R-:W-:Y:S01]  /*3ca0*/  DADD R14, R12, R14 ;  /* 0x000000000c0e7229 */ /* 0x000fe2000000000e */
[----:B------:R-:W-:-:S11]  /*3cb0*/  MOV R9, 0x0 ;  /* 0x0000000000097802 */ /* 0x000fd60000000f00 */
[----:B------:R-:W-:-:S10]  /*3cc0*/  @P0 DFMA R16, R14, R16, R16 ;  /* 0x000000100e10022b */ /* 0x000fd40000000010 */
[----:B------:R-:W-:Y:S01]  /*3cd0*/  MOV R10, R16 ;  /* 0x00000010000a7202 */ /* 0x000fe20000000f00 */
[----:B------:R-:W-:Y:S01]  /*3ce0*/  IMAD.MOV.U32 R11, RZ, RZ, R17 ;  /* 0x000000ffff0b7224 */ /* 0x000fe200078e0011 */
[----:B------:R-:W-:Y:S06]  /*3cf0*/  RET.REL.NODEC R8 `(_ZN2at6native18elementwise_kernelILi128ELi2EZNS0_22gpu_kernel_impl_nocastIZNS0_50_GLOBAL__N__2680c7bb_12_PowKernel_cu_7dd49032_316829pow_tensor_scalar_kernel_implIddEEvRNS_18TensorIteratorBaseET0_EUldE2_EEvS6_RKT_EUliE_EEviT1_) ;  /* 0xffffffc008c07950 */ /* 0x000fec0003c3ffff */
.L_x_8272:
        /* <DEDUP_REMOVED lines=16> */
.L_x_71458:


//--------------------- .text._ZN2at6native27unrolled_elementwise_kernelIZNS0_50_GLOBAL__N__2680c7bb_12_PowKernel_cu_7dd49032_316829pow_tensor_scalar_kernel_implIddEEvRNS_18TensorIteratorBaseET0_EUldE2_St5arrayIPcLm2EELi4E23TrivialOffsetCalculatorILi1EjESC_NS0_6memory15LoadWithoutCastENSD_16StoreWithoutCastEEEviT_S6_T2_T3_T4_T5_ --------------------------
	.section	.text._ZN2at6native27unrolled_elementwise_kernelIZNS0_50_GLOBAL__N__2680c7bb_12_PowKernel_cu_7dd49032_316829pow_tensor_scalar_kernel_implIddEEvRNS_18TensorIteratorBaseET0_EUldE2_St5arrayIPcLm2EELi4E23TrivialOffsetCalculatorILi1EjESC_NS0_6memory15LoadWithoutCastENSD_16StoreWithoutCastEEEviT_S6_T2_T3_T4_T5_,"ax",@progbits
	.align	128
        .global         _ZN2at6native27unrolled_elementwise_kernelIZNS0_50_GLOBAL__N__2680c7bb_12_PowKernel_cu_7dd49032_316829pow_tensor_scalar_kernel_implIddEEvRNS_18TensorIteratorBaseET0_EUldE2_St5arrayIPcLm2EELi4E23TrivialOffsetCalculatorILi1EjESC_NS0_6memory15LoadWithoutCastENSD_16StoreWithoutCastEEEviT_S6_T2_T3_T4_T5_
        .type           _ZN2at6native27unrolled_elementwise_kernelIZNS0_50_GLOBAL__N__2680c7bb_12_PowKernel_cu_7dd49032_316829pow_tensor_scalar_kernel_implIddEEvRNS_18TensorIteratorBaseET0_EUldE2_St5arrayIPcLm2EELi4E23TrivialOffsetCalculatorILi1EjESC_NS0_6memory15LoadWithoutCastENSD_16StoreWithoutCastEEEviT_S6_T2_T3_T4_T5_,@function
        .size           _ZN2at6native27unrolled_elementwise_kernelIZNS0_50_GLOBAL__N__2680c7bb_12_PowKernel_cu_7dd49032_316829pow_tensor_scalar_kernel_implIddEEvRNS_18TensorIteratorBaseET0_EUldE2_St5arrayIPcLm2EELi4E23TrivialOffsetCalculatorILi1EjESC_NS0_6memory15LoadWithoutCastENSD_16StoreWithoutCastEEEviT_S6_T2_T3_T4_T5_,(.L_x_71459 - _ZN2at6native27unrolled_elementwise_kernelIZNS0_50_GLOBAL__N__2680c7bb_12_PowKernel_cu_7dd49032_316829pow_tensor_scalar_kernel_implIddEEvRNS_18TensorIteratorBaseET0_EUldE2_St5arrayIPcLm2EELi4E23TrivialOffsetCalculatorILi1EjESC_NS0_6memory15LoadWithoutCastENSD_16StoreWithoutCastEEEviT_S6_T2_T3_T4_T5_)
        .other          _ZN2at6native27unrolled_elementwise_kernelIZNS0_50_GLOBAL__N__2680c7bb_12_PowKernel_cu_7dd49032_316829pow_tensor_scalar_kernel_implIddEEvRNS_18TensorIteratorBaseET0_EUldE2_St5arrayIPcLm2EELi4E23TrivialOffsetCalculatorILi1EjESC_NS0_6memory15LoadWithoutCastENSD_16StoreWithoutCastEEEviT_S6_T2_T3_T4_T5_,@"STO_CUDA_ENTRY STV_DEFAULT"
_ZN2at6native27unrolled_elementwise_kernelIZNS0_50_GLOBAL__N__2680c7bb_12_PowKernel_cu_7dd49032_316829pow_tensor_scalar_kernel_implIddEEvRNS_18TensorIteratorBaseET0_EUldE2_St5arrayIPcLm2EELi4E23TrivialOffsetCalculatorILi1EjESC_NS0_6memory15LoadWithoutCastENSD_16StoreWithoutCastEEEviT_S6_T2_T3_T4_T5_:
.text._ZN2at6native27unrolled_elementwise_kernelIZNS0_50_GLOBAL__N__2680c7bb_12_PowKernel_cu_7dd49032_316829pow_tensor_scalar_kernel_implIddEEvRNS_18TensorIteratorBaseET0_EUldE2_St5arrayIPcLm2EELi4E23TrivialOffsetCalculatorILi1EjESC_NS0_6memory15LoadWithoutCastENSD_16StoreWithoutCastEEEviT_S6_T2_T3_T4_T5_:
[----:B------:R-:W-:Y:S01]  /*0000*/  LDC R1, c[0x0][0x28] ;  /* 0x00000a00ff017b82 */ /* 0x000fe20000000800 */
[----:B------:R-:W0:Y:S07]  /*0010*/  S2R R2, SR_CTAID.X ;  /* 0x0000000000027919 */ /* 0x000e2e0000002500 */
[----:B------:R-:W0:Y:S01]  /*0020*/  LDC R3, c[0x0][0x210] ;  /* 0x00008400ff037b82 */ /* 0x000e220000000800 */
[----:B------:R-:W-:Y:S01]  /*0030*/  ULDC.64 UR8, c[0x0][0x208] ;  /* 0x0000820000087ab9 */ /* 0x000fe20000000a00 */
[----:B------:R-:W-:Y:S01]  /*0040*/  ULDC.64 UR4, c[0x0][0x218] ;  /* 0x0000860000047ab9 */ /* 0x000fe20000000a00 */
[----:B------:R-:W1:Y:S01]  /*0050*/  S2R R0, SR_TID.X ;  /* 0x0000000000007919 */ /* 0x000e620000002100 */
[----:B0-----:R-:W-:-:S05]  /*0060*/  IMAD R3, R2, -0x200, R3 ;  /* 0xfffffe0002037824 */ /* 0x001fca00078e0203 */
[----:B-1----:R-:W-:-:S13]  /*0070*/  ISETP.GE.AND P0, PT, R0, R3, PT ;  /* 0x000000030000720c */ /* 0x002fda0003f06270 */
[----:B------:R-:W-:Y:S01]  /*0080*/  @!P0 IMAD R9, R2, 0x200, R0 ;  /* 0x0000020002098824 */ /* 0x000fe200078e0200 */
[----:B------:R-:W0:Y:S01]  /*0090*/  @!P0 LDC.64 R20, c[0x0][0x230] ;  /* 0x00008c00ff148b82 */ /* 0x000e220000000a00 */
[----:B------:R-:W-:-:S05]  /*00a0*/  @!P0 VIADD R0, R0, 0x80 ;  /* 0x0000008000008836 */ /* 0x000fca0000000000 */
[----:B------:R-:W-:-:S13]  /*00b0*/  ISETP.GE.AND P1, PT, R0, R3, PT ;  /* 0x000000030000720c */ /* 0x000fda0003f26270 */
[----:B------:R-:W-:Y:S01]  /*00c0*/  @!P1 IMAD R25, R2, 0x200, R0 ;  /* 0x0000020002199824 */ /* 0x000fe200078e0200 */
[----:B------:R-:W1:Y:S01]  /*00d0*/  @!P1 LDC.64 R4, c[0x0][0x230] ;  /* 0x00008c00ff049b82 */ /* 0x000e620000000a00 */
[----:B------:R-:W-:Y:S02]  /*00e0*/  @!P1 VIADD R0, R0, 0x80 ;  /* 0x0000008000009836 */ /* 0x000fe40000000000 */
[----:B0-----:R-:W-:Y:S01]  /*00f0*/  @!P0 IMAD.WIDE.U32 R20, R9, 0x8, R20 ;  /* 0x0000000809148825 */ /* 0x001fe200078e0014 */
[----:B------:R-:W-:Y:S02]  /*0100*/  CS2R R8, SRZ ;  /* 0x0000000000087805 */ /* 0x000fe4000001ff00 */
[----:B------:R-:W-:-:S13]  /*0110*/  ISETP.GE.AND P3, PT, R0, R3, PT ;  /* 0x000000030000720c */ /* 0x000fda0003f66270 */
[----:B------:R-:W-:Y:S01]  /*0120*/  @!P3 IMAD R27, R2, 0x200, R0 ;  /* 0x00000200021bb824 */ /* 0x000fe200078e0200 */
[----:B------:R-:W0:Y:S01]  /*0130*/  @!P3 LDC.64 R6, c[0x0][0x230] ;  /* 0x00008c00ff06bb82 */ /* 0x000e220000000a00 */
[----:B------:R-:W-:Y:S02]  /*0140*/  @!P3 VIADD R0, R0, 0x80 ;  /* 0x000000800000b836 */ /* 0x000fe40000000000 */
[----:B-1----:R-:W-:Y:S01]  /*0150*/  @!P1 IMAD.WIDE.U32 R24, R25, 0x8, R4 ;  /* 0x0000000819189825 */ /* 0x002fe200078e0004 */
[----:B------:R-:W-:Y:S02]  /*0160*/  CS2R R4, SRZ ;  /* 0x0000000000047805 */ /* 0x000fe4000001ff00 */
[----:B------:R-:W-:-:S04]  /*0170*/  ISETP.GE.AND P2, PT, R0, R3, PT ;  /* 0x000000030000720c */ /* 0x000fc80003f46270 */
[----:B------:R1:W5:Y:S09]  /*0180*/  @!P1 LDG.E.64 R4, desc[UR8][R24.64] ;  /* 0x0000000818049981 */ /* 0x000372000c1e1b00 */
[----:B------:R-:W2:Y:S01]  /*0190*/  @!P2 LDC.64 R22, c[0x0][0x230] ;  /* 0x00008c00ff16ab82 */ /* 0x000ea20000000a00 */
[----:B------:R-:W-:-:S02]  /*01a0*/  @!P2 IMAD R11, R2, 0x200, R0 ;  /* 0x00000200020ba824 */ /* 0x000fc400078e0200 */
[----:B0-----:R-:W-:Y:S01]  /*01b0*/  @!P3 IMAD.WIDE.U32 R26, R27, 0x8, R6 ;  /* 0x000000081b1ab825 */ /* 0x001fe200078e0006 */
[----:B------:R-:W-:-:S04]  /*01c0*/  CS2R R6, SRZ ;  /* 0x0000000000067805 */ /* 0x000fc8000001ff00 */
[----:B------:R1:W5:Y:S04]  /*01d0*/  @!P3 LDG.E.64 R8, desc[UR8][R26.64] ;  /* 0x000000081a08b981 */ /* 0x000368000c1e1b00 */
[----:B------:R1:W5:Y:S01]  /*01e0*/  @!P0 LDG.E.64 R6, desc[UR8][R20.64] ;  /* 0x0000000814068981 */ /* 0x000362000c1e1b00 */
[----:B--2---:R-:W-:Y:S01]  /*01f0*/  @!P2 IMAD.WIDE.U32 R22, R11, 0x8, R22 ;  /* 0x000000080b16a825 */ /* 0x004fe200078e0016 */
[----:B------:R-:W-:-:S06]  /*0200*/  CS2R R10, SRZ ;  /* 0x00000000000a7805 */ /* 0x000fcc000001ff00 */
[----:B------:R1:W5:Y:S01]  /*0210*/  @!P2 LDG.E.64 R10, desc[UR8][R22.64] ;  /* 0x00000008160aa981 */ /* 0x000362000c1e1b00 */
[----:B------:R-:W-:Y:S01]  /*0220*/  DSETP.NEU.AND P1, PT, RZ, UR4, PT ;  /* 0x00000004ff007e2a */ /* 0x000fe2000bf2d000 */
[----:B------:R-:W-:Y:S02]  /*0230*/  IMAD.MOV.U32 R12, RZ, RZ, 0x0 ;  /* 0x00000000ff0c7424 */ /* 0x000fe400078e00ff */
[----:B------:R-:W-:Y:S02]  /*0240*/  IMAD.MOV.U32 R13, RZ, RZ, 0x3ff00000 ;  /* 0x3ff00000ff0d7424 */ /* 0x000fe400078e00ff */
[----:B------:R-:W-:Y:S02]  /*0250*/  IMAD.MOV.U32 R14, RZ, RZ, 0x0 ;  /* 0x00000000ff0e7424 */ /* 0x000fe400078e00ff */
[----:B------:R-:W-:Y:S02]  /*0260*/  IMAD.MOV.U32 R15, RZ, RZ, 0x3ff00000 ;  /* 0x3ff00000ff0f7424 */ /* 0x000fe400078e00ff */
[----:B------:R-:W-:-:S02]  /*0270*/  IMAD.MOV.U32 R16, RZ, RZ, 0x0 ;  /* 0x00000000ff107424 */ /* 0x000fc400078e00ff */
[----:B------:R-:W-:Y:S02]  /*0280*/  IMAD.MOV.U32 R17, RZ, RZ, 0x3ff00000 ;  /* 0x3ff00000ff117424 */ /* 0x000fe400078e00ff */
[----:B------:R-:W-:Y:S02]  /*0290*/  IMAD.MOV.U32 R18, RZ, RZ, 0x0 ;  /* 0x00000000ff127424 */ /* 0x000fe400078e00ff */
[----:B------:R-:W-:Y:S01]  /*02a0*/  IMAD.MOV.U32 R19, RZ, RZ, 0x3ff00000 ;  /* 0x3ff00000ff137424 */ /* 0x000fe200078e00ff */
[----:B-1----:R-:W-:Y:S06]  /*02b0*/  @!P1 BRA `(.L_x_8273) ;  /* 0x0000001400149947 */ /* 0x002fec0003800000 */
[----:B------:R-:W-:Y:S01]  /*02c0*/  ULDC.64 UR4, c[0x0][0x218] ;  /* 0x0000860000047ab9 */ /* 0x000fe20000000a00 */
[----:B------:R-:W-:Y:S04]  /*02d0*/  BSSY B0, `(.L_x_8274) ;  /* 0x000004f000007945 */ /* 0x000fe80003800000 */
[----:B------:R-:W-:Y:S05]  /*02e0*/  @P0 BRA `(.L_x_8275) ;  /* 0x0000000400340947 */ /* 0x000fea0003800000 */
[----:B-----5:R-:W-:Y:S01]  /*02f0*/  DADD R20, -RZ, |R6| ;  /* 0x00000000ff147229 */ /* 0x020fe20000000506 */
[----:B------:R-:W-:Y:S01]  /*0300*/  BSSY B1, `(.L_x_8276) ;  /* 0x0000003000017945 */ /* 0x000fe20003800000 */
[----:B------:R-:W-:-:S09]  /*0310*/  MOV R0, 0x330 ;  /* 0x0000033000007802 */ /* 0x000fd20000000f00 */
[----:B------:R-:W-:Y:S05]  /*0320*/  CALL.REL.NOINC `($_ZN2at6native27unrolled_elementwise_kernelIZNS0_50_GLOBAL__N__2680c7bb_12_PowKernel_cu_7dd49032_316829pow_tensor_scalar_kernel_implIddEEvRNS_18TensorIteratorBaseET0_EUldE2_St5arrayIPcLm2EELi4E23TrivialOffsetCalculatorILi1EjESC_NS0_6memory15LoadWithoutCastENSD_16StoreWithoutCastEEEviT_S6_T2_T3_T4_T5_$__internal_accurate_pow) ;  /* 0x00000014006c7944 */ /* 0x000fea0003c00000 */
[----:B------:R-:W-:Y:S05]  /*0330*/  BSYNC B1 ;  /* 0x0000000000017941 */ /* 0x000fea0003800000 */
.L_x_8276:
        /* <DEDUP_REMOVED lines=8> */
[----:B------:R-:W-:Y:S02]  /*03c0*/  SHF.L.U64.HI R18, R18, R21, R19 ;  /* 0x0000001512127219 */ /* 0x000fe40000010213 */
[----:B------:R-:W-:-:S04]  /*03d0*/  ISETP.NE.U32.AND P1, PT, R0, RZ, PT ;  /* 0x000000ff0000720c */ /* 0x000fc80003f25070 */
[----:B------:R-:W-:-:S04]  /*03e0*/  ISETP.NE.AND.EX P1, PT, R18, -0x80000000, PT, P1 ;  /* 0x800000001200780c */ /* 0x000fc80003f25310 */
[----:B------:R-:W-:Y:S01]  /*03f0*/  PLOP3.LUT P0, PT, P1, PT, PT, 0x8, 0x0 ;  /* 0x000000000000781c */ /* 0x000fe20000f0e170 */
[----:B------:R-:W-:-:S12]  /*0400*/  @P2 BRA `(.L_x_8279) ;  /* 0x0000000000602947 */ /* 0x000fd80003800000 */
[----:B------:R-:W-:Y:S01]  /*0410*/  ULDC.64 UR6, c[0x0][0x218] ;  /* 0x0000860000067ab9 */ /* 0x000fe20000000a00 */
[----:B------:R-:W-:Y:S01]  /*0420*/  DADD R20, -RZ, -R28 ;  /* 0x00000000ff147229 */ /* 0x000fe2000000091c */
[----:B------:R-:W0:Y:S01]  /*0430*/  FRND.F64.TRUNC R22, UR6 ;  /* 0x0000000600167d13 */ /* 0x000e22000830d800 */
[----:B------:R-:W-:-:S08]  /*0440*/  ISETP.LT.AND P1, PT, R7, RZ, !P1 ;  /* 0x000000ff0700720c */ /* 0x000fd00004f21270 */
[----:B------:R-:W-:Y:S02]  /*0450*/  FSEL R28, R20, R28, P1 ;  /* 0x0000001c141c7208 */ /* 0x000fe40000800000 */
[----:B------:R-:W-:Y:S01]  /*0460*/  FSEL R29, R21, R29, P1 ;  /* 0x0000001d151d7208 */ /* 0x000fe20000800000 */
[----:B0-----:R-:W-:-:S14]  /*0470*/  DSETP.NEU.AND P2, PT, R22, UR6, PT ;  /* 0x0000000616007e2a */ /* 0x001fdc000bf4d000 */
[----:B------:R-:W-:Y:S05]  /*0480*/  @!P2 BRA `(.L_x_8279) ;  /* 0x000000000040a947 */ /* 0x000fea0003800000 */
[----:B------:R-:W-:Y:S02]  /*0490*/  IMAD.MOV.U32 R28, RZ, RZ, 0x0 ;  /* 0x00000000ff1c7424 */ /* 0x000fe400078e00ff */
[----:B------:R-:W-:Y:S01]  /*04a0*/  IMAD.MOV.U32 R29, RZ, RZ, -0x80000 ;  /* 0xfff80000ff1d7424 */ /* 0x000fe200078e00ff */
[----:B------:R-:W-:Y:S06]  /*04b0*/  BRA `(.L_x_8279) ;  /* 0x0000000000347947 */ /* 0x000fec0003800000 */
.L_x_8278:
        /* <DEDUP_REMOVED lines=13> */
.L_x_8279:
[----:B------:R-:W-:Y:S05]  /*0590*/  BSYNC B1 ;  /* 0x0000000000017941 */ /* 0x000fea0003800000 */
.L_x_8277:
        /* <DEDUP_REMOVED lines=19> */
.L_x_8283:
        /* <DEDUP_REMOVED lines=10> */
.L_x_8282:
[----:B------:R-:W-:-:S11]  /*0770*/  DADD R28, R6, R22 ;  /* 0x00000000061c7229 */ /* 0x000fd60000000016 */
.L_x_8281:
[----:B------:R-:W-:Y:S05]  /*0780*/  BSYNC B1 ;  /* 0x0000000000017941 */ /* 0x000fea0003800000 */
.L_x_8280:
[----:B------:R-:W-:-:S06]  /*0790*/  DSETP.NEU.AND P0, PT, R6, 1, PT ;  /* 0x3ff000000600742a */ /* 0x000fcc0003f0d000 */
[----:B------:R-:W-:Y:S02]  /*07a0*/  FSEL R18, R28, RZ, P0 ;  /* 0x000000ff1c127208 */ /* 0x000fe40000000000 */
[----:B------:R-:W-:-:S07]  /*07b0*/  FSEL R19, R29, 1.875, P0 ;  /* 0x3ff000001d137808 */ /* 0x000fce0000000000 */
.L_x_8275:
[----:B------:R-:W-:Y:S05]  /*07c0*/  BSYNC B0 ;  /* 0x0000000000007941 */ /* 0x000fea0003800000 */
.L_x_8274:
[----:B-----5:R-:W0:Y:S01]  /*07d0*/  S2R R6, SR_TID.X ;  /* 0x0000000000067919 */ /* 0x020e220000002100 */
[----:B------:R-:W-:Y:S01]  /*07e0*/  BSSY B0, `(.L_x_8284) ;  /* 0x0000050000007945 */ /* 0x000fe20003800000 */
[----:B0-----:R-:W-:-:S05]  /*07f0*/  VIADD R0, R6, 0x80 ;  /* 0x0000008006007836 */ /* 0x001fca0000000000 */
[----:B------:R-:W-:-:S13]  /*0800*/  ISETP.GE.AND P0, PT, R0, R3, PT ;  /* 0x000000030000720c */ /* 0x000fda0003f06270 */
[----:B------:R-:W-:Y:S05]  /*0810*/  @P0 BRA `(.L_x_8285) ;  /* 0x0000000400300947 */ /* 0x000fea0003800000 */
[----:B------:R-:W-:Y:S01]  /*0820*/  DADD R20, -RZ, |R4| ;  /* 0x00000000ff147229 */ /* 0x000fe20000000504 */
[----:B------:R-:W-:Y:S01]  /*0830*/  BSSY B1, `(.L_x_8286) ;  /* 0x0000003000017945 */ /* 0x000fe20003800000 */
[----:B------:R-:W-:-:S09]  /*0840*/  MOV R0, 0x860 ;  /* 0x0000086000007802 */ /* 0x000fd20000000f00 */
[----:B------:R-:W-:Y:S05]  /*0850*/  CALL.REL.NOINC `($_ZN2at6native27unrolled_elementwise_kernelIZNS0_50_GLOBAL__N__2680c7bb_12_PowKernel_cu_7dd49032_316829pow_tensor_scalar_kernel_implIddEEvRNS_18TensorIteratorBaseET0_EUldE2_St5arrayIPcLm2EELi4E23TrivialOffsetCalculatorILi1EjESC_NS0_6memory15LoadWithoutCastENSD_16StoreWithoutCastEEEviT_S6_T2_T3_T4_T5_$__internal_accurate_pow) ;  /* 0x0000001000207944 */ /* 0x000fea0003c00000 */
[----:B------:R-:W-:Y:S05]  /*0860*/  BSYNC B1 ;  /* 0x0000000000017941 */ /* 0x000fea0003800000 */
.L_x_8286:
        /* <DEDUP_REMOVED lines=28> */
.L_x_8288:
        /* <DEDUP_REMOVED lines=8> */
.L_x_8289:
[----:B------:R-:W-:Y:S05]  /*0ab0*/  BSYNC B1 ;  /* 0x0000000000017941 */ /* 0x000fea0003800000 */
.L_x_8287:
        /* <DEDUP_REMOVED lines=19> */
.L_x_8293:
        /* <DEDUP_REMOVED lines=10> */
.L_x_8292:
[----:B------:R-:W-:-:S11]  /*0c90*/  DADD R20, R4, R24 ;  /* 0x0000000004147229 */ /* 0x000fd60000000018 */
.L_x_8291:
[----:B------:R-:W-:Y:S05]  /*0ca0*/  BSYNC B1 ;  /* 0x0000000000017941 */ /* 0x000fea0003800000 */
.L_x_8290:
[----:B------:R-:W-:-:S06]  /*0cb0*/  DSETP.NEU.AND P0, PT, R4, 1, PT ;  /* 0x3ff000000400742a */ /* 0x000fcc0003f0d000 */
[----:B------:R-:W-:Y:S02]  /*0cc0*/  FSEL R16, R20, RZ, P0 ;  /* 0x000000ff14107208 */ /* 0x000fe40000000000 */
[----:B------:R-:W-:-:S07]  /*0cd0*/  FSEL R17, R21, 1.875, P0 ;  /* 0x3ff0000015117808 */ /* 0x000fce0000000000 */
.L_x_8285:
[----:B------:R-:W-:Y:S05]  /*0ce0*/  BSYNC B0 ;  /* 0x0000000000007941 */ /* 0x000fea0003800000 */
.L_x_8284:
[----:B------:R-:W-:Y:S01]  /*0cf0*/  VIADD R0, R6, 0x100 ;  /* 0x0000010006007836 */ /* 0x000fe20000000000 */
[----:B------:R-:W-:Y:S04]  /*0d00*/  BSSY B0, `(.L_x_8294) ;  /* 0x000004f000007945 */ /* 0x000fe80003800000 */
[----:B------:R-:W-:-:S13]  /*0d10*/  ISETP.GE.AND P0, PT, R0, R3, PT ;  /* 0x000000030000720c */ /* 0x000fda0003f06270 */
[----:B------:R-:W-:Y:S05]  /*0d20*/  @P0 BRA `(.L_x_8295) ;  /* 0x0000000400300947 */ /* 0x000fea0003800000 */
[----:B------:R-:W-:Y:S01]  /*0d30*/  DADD R20, -RZ, |R8| ;  /* 0x00000000ff147229 */ /* 0x000fe20000000508 */
[----:B------:R-:W-:Y:S01]  /*0d40*/  BSSY B1, `(.L_x_8296) ;  /* 0x0000003000017945 */ /* 0x000fe20003800000 */
[----:B------:R-:W-:-:S09]  /*0d50*/  MOV R0, 0xd70 ;  /* 0x00000d7000007802 */ /* 0x000fd20000000f00 */
[----:B------:R-:W-:Y:S05]  /*0d60*/  CALL.REL.NOINC `($_ZN2at6native27unrolled_elementwise_kernelIZNS0_50_GLOBAL__N__2680c7bb_12_PowKernel_cu_7dd49032_316829pow_tensor_scalar_kernel_implIddEEvRNS_18TensorIteratorBaseET0_EUldE2_St5arrayIPcLm2EELi4E23TrivialOffsetCalculatorILi1EjESC_NS0_6memory15LoadWithoutCastENSD_16StoreWithoutCastEEEviT_S6_T2_T3_T4_T5_$__internal_accurate_pow) ;  /* 0x0000000800dc7944 */ /* 0x000fea0003c00000 */
[----:B------:R-:W-:Y:S05]  /*0d70*/  BSYNC B1 ;  /* 0x0000000000017941 */ /* 0x000fea0003800000 */
.L_x_8296:
        /* <DEDUP_REMOVED lines=28> */
.L_x_8298:
        /* <DEDUP_REMOVED lines=8> */
.L_x_8299:
[----:B------:R-:W-:Y:S05]  /*0fc0*/  BSYNC B1 ;  /* 0x0000000000017941 */ /* 0x000fea0003800000 */
.L_x_8297:
        /* <DEDUP_REMOVED lines=19> */
.L_x_8303:
        /* <DEDUP_REMOVED lines=10> */
.L_x_8302:
[----:B------:R-:W-:-:S11]  /*11a0*/  DADD R14, R8, R22 ;  /* 0x00000000080e7229 */ /* 0x000fd60000000016 */
.L_x_8301:
[----:B------:R-:W-:Y:S05]  /*11b0*/  BSYNC B1 ;  /* 0x0000000000017941 */ /* 0x000fea0003800000 */
.L_x_8300:
[----:B------:R-:W-:-:S06]  /*11c0*/  DSETP.NEU.AND P0, PT, R8, 1, PT ;  /* 0x3ff000000800742a */ /* 0x000fcc0003f0d000 */
[----:B------:R-:W-:Y:S02]  /*11d0*/  FSEL R14, R14, RZ, P0 ;  /* 0x000000ff0e0e7208 */ /* 0x000fe40000000000 */
[----:B------:R-:W-:-:S07]  /*11e0*/  FSEL R15, R15, 1.875, P0 ;  /* 0x3ff000000f0f7808 */ /* 0x000fce0000000000 */
.L_x_8295:
[----:B------:R-:W-:Y:S05]  /*11f0*/  BSYNC B0 ;  /* 0x0000000000007941 */ /* 0x000fea0003800000 */
.L_x_8294:
        /* <DEDUP_REMOVED lines=9> */
.L_x_8305:
        /* <DEDUP_REMOVED lines=28> */
.L_x_8307:
        /* <DEDUP_REMOVED lines=8> */
.L_x_8308:
[----:B------:R-:W-:Y:S05]  /*14d0*/  BSYNC B1 ;  /* 0x0000000000017941 */ /* 0x000fea0003800000 */
.L_x_8306:
        /* <DEDUP_REMOVED lines=19> */
.L_x_8312:
        /* <DEDUP_REMOVED lines=10> */
.L_x_8311:
[----:B------:R-:W-:-:S11]  /*16b0*/  DADD R6, R10, R12 ;  /* 0x000000000a067229 */ /* 0x000fd6000000000c */
.L_x_8310:
[----:B------:R-:W-:Y:S05]  /*16c0*/  BSYNC B1 ;  /* 0x0000000000017941 */ /* 0x000fea0003800000 */
.L_x_8309:
[----:B------:R-:W-:-:S06]  /*16d0*/  DSETP.NEU.AND P0, PT, R10, 1, PT ;  /* 0x3ff000000a00742a */ /* 0x000fcc0003f0d000 */
[----:B------:R-:W-:Y:S02]  /*16e0*/  FSEL R12, R6, RZ, P0 ;  /* 0x000000ff060c7208 */ /* 0x000fe40000000000 */
[----:B------:R-:W-:-:S07]  /*16f0*/  FSEL R13, R7, 1.875, P0 ;  /* 0x3ff00000070d7808 */ /* 0x000fce0000000000 */
.L_x_8304:
[----:B------:R-:W-:Y:S05]  /*1700*/  BSYNC B0 ;  /* 0x0000000000007941 */ /* 0x000fea0003800000 */
.L_x_8273:
[----:B-----5:R-:W0:Y:S01]  /*1710*/  S2R R6, SR_TID.X ;  /* 0x0000000000067919 */ /* 0x020e220000002100 */
[----:B------:R-:W-:Y:S01]  /*1720*/  BSSY B0, `(.L_x_8313) ;  /* 0x0000014000007945 */ /* 0x000fe20003800000 */
[----:B0-----:R-:W-:Y:S01]  /*1730*/  ISETP.GE.AND P1, PT, R6, R3, PT ;  /* 0x000000030600720c */ /* 0x001fe20003f26270 */
[----:B------:R-:W-:-:S12]  /*1740*/  IMAD.MOV.U32 R0, RZ, RZ, R6 ;  /* 0x000000ffff007224 */ /* 0x000fd800078e0006 */
[----:B------:R-:W0:Y:S01]  /*1750*/  @!P1 LDC.64 R4, c[0x0][0x228] ;  /* 0x00008a00ff049b82 */ /* 0x000e220000000a00 */
[----:B------:R-:W-:Y:S02]  /*1760*/  @!P1 IMAD R7, R2, 0x200, R6 ;  /* 0x0000020002079824 */ /* 0x000fe400078e0206 */
[----:B------:R-:W-:-:S05]  /*1770*/  @!P1 VIADD R0, R6, 0x80 ;  /* 0x0000008006009836 */ /* 0x000fca0000000000 */
[----:B------:R-:W-:Y:S01]  /*1780*/  ISETP.GE.AND P0, PT, R0, R3, PT ;  /* 0x000000030000720c */ /* 0x000fe20003f06270 */
[----:B0-----:R-:W-:-:S05]  /*1790*/  @!P1 IMAD.WIDE.U32 R4, R7, 0x8, R4 ;  /* 0x0000000807049825 */ /* 0x001fca00078e0004 */
[----:B------:R0:W-:Y:S07]  /*17a0*/  @!P1 STG.E.64 desc[UR8][R4.64], R18 ;  /* 0x0000001204009986 */ /* 0x0001ee000c101b08 */
[----:B------:R-:W-:Y:S05]  /*17b0*/  @P0 BRA `(.L_x_8314) ;  /* 0x0000000000280947 */ /* 0x000fea0003800000 */
[----:B------:R-:W1:Y:S01]  /*17c0*/  LDC.64 R6, c[0x0][0x228] ;  /* 0x00008a00ff067b82 */ /* 0x000e620000000a00 */
[----:B0-----:R-:W-:Y:S02]  /*17d0*/  IMAD R5, R2, 0x200, R0 ;  /* 0x0000020002057824 */ /* 0x001fe400078e0200 */
[----:B------:R-:W-:-:S05]  /*17e0*/  VIADD R0, R0, 0x80 ;  /* 0x0000008000007836 */ /* 0x000fca0000000000 */
[----:B------:R-:W-:-:S13]  /*17f0*/  ISETP.GE.AND P0, PT, R0, R3, PT ;  /* 0x000000030000720c */ /* 0x000fda0003f06270 */
[----:B------:R-:W-:Y:S02]  /*1800*/  @!P0 IMAD R9, R2, 0x200, R0 ;  /* 0x0000020002098824 */ /* 0x000fe400078e0200 */
[----:B------:R-:W-:Y:S02]  /*1810*/  @!P0 VIADD R0, R0, 0x80 ;  /* 0x0000008000008836 */ /* 0x000fe40000000000 */
[----:B-1----:R-:W-:-:S04]  /*1820*/  IMAD.WIDE.U32 R4, R5, 0x8, R6 ;  /* 0x0000000805047825 */ /* 0x002fc800078e0006 */
[----:B------:R-:W-:Y:S01]  /*1830*/  @!P0 IMAD.WIDE.U32 R6, R9, 0x8, R6 ;  /* 0x0000000809068825 */ /* 0x000fe200078e0006 */
[----:B------:R1:W-:Y:S04]  /*1840*/  STG.E.64 desc[UR8][R4.64], R16 ;  /* 0x0000001004007986 */ /* 0x0003e8000c101b08 */
[----:B------:R1:W-:Y:S02]  /*1850*/  @!P0 STG.E.64 desc[UR8][R6.64], R14 ;  /* 0x0000000e06008986 */ /* 0x0003e4000c101b08 */
.L_x_8314:
[----:B------:R-:W-:Y:S05]  /*1860*/  BSYNC B0 ;  /* 0x0000000000007941 */ /* 0x000fea0003800000 */
.L_x_8313:
[----:B------:R-:W-:-:S13]  /*1870*/  ISETP.GE.AND P0, PT, R0, R3, PT ;  /* 0x000000030000720c */ /* 0x000fda0003f06270 */
[----:B------:R-:W-:Y:S05]  /*1880*/  @P0 EXIT ;  /* 0x000000000000094d */ /* 0x000fea0003800000 */
[----:B01----:R-:W0:Y:S01]  /*1890*/  LDC.64 R4, c[0x0][0x228] ;  /* 0x00008a00ff047b82 */ /* 0x003e220000000a00 */
[----:B------:R-:W-:-:S04]  /*18a0*/  IMAD R3, R2, 0x200, R0 ;  /* 0x0000020002037824 */ /* 0x000fc800078e0200 */
[----:B0-----:R-:W-:-:S05]  /*18b0*/  IMAD.WIDE.U32 R2, R3, 0x8, R4 ;  /* 0x0000000803027825 */ /* 0x001fca00078e0004 */
[----:B------:R-:W-:Y:S01]  /*18c0*/  STG.E.64 desc[UR8][R2.64], R12 ;  /* 0x0000000c02007986 */ /* 0x000fe2000c101b08 */
[----:B------:R-:W-:Y:S05]  /*18d0*/  EXIT ;  /* 0x000000000000794d */ /* 0x000fea0003800000 */
        .type           $_ZN2at6native27unrolled_elementwise_kernelIZNS0_50_GLOBAL__N__2680c7bb_12_PowKernel_cu_7dd49032_316829pow_tensor_scalar_kernel_implIddEEvRNS_18TensorIteratorBaseET0_EUldE2_St5arrayIPcLm2EELi4E23TrivialOffsetCalculatorILi1EjESC_NS0_6memory15LoadWithoutCastENSD_16StoreWithoutCastEEEviT_S6_T2_T3_T4_T5_$__internal_accurate_pow,@function
        .size           $_ZN2at6native27unrolled_elementwise_kernelIZNS0_50_GLOBAL__N__2680c7bb_12_PowKernel_cu_7dd49032_316829pow_tensor_scalar_kernel_implIddEEvRNS_18TensorIteratorBaseET0_EUldE2_St5arrayIPcLm2EELi4E23TrivialOffsetCalculatorILi1EjESC_NS0_6memory15LoadWithoutCastENSD_16StoreWithoutCastEEEviT_S6_T2_T3_T4_T5_$__internal_accurate_pow,(.L_x_71459 - $_ZN2at6native27unrolled_elementwise_kernelIZNS0_50_GLOBAL__N__2680c7bb_12_PowKernel_cu_7dd49032_316829pow_tensor_scalar_kernel_implIddEEvRNS_18TensorIteratorBaseET0_EUldE2_St5arrayIPcLm2EELi4E23TrivialOffsetCalculatorILi1EjESC_NS0_6memory15LoadWithoutCastENSD_16StoreWithoutCastEEEviT_S6_T2_T3_T4_T5_$__internal_accurate_pow)
$_ZN2at6native27unrolled_elementwise_kernelIZNS0_50_GLOBAL__N__2680c7bb_12_PowKernel_cu_7dd49032_316829pow_tensor_scalar_kernel_implIddEEvRNS_18TensorIteratorBaseET0_EUldE2_St5arrayIPcLm2EELi4E23TrivialOffsetCalculatorILi1EjESC_NS0_6memory15LoadWithoutCastENSD_16StoreWithoutCastEEEviT_S6_T2_T3_T4_T5_$__internal_accurate_pow:
        /* <DEDUP_REMOVED lines=12> */
[----:B------:R-:W-:-:S03]  /*19a0*/  IMAD.MOV.U32 R32, RZ, RZ, R20 ;  /* 0x000000ffff207224 */ /* 0x000fc600078e0014 */
        /* <DEDUP_REMOVED lines=44> */
[C---:B------:R-:W-:Y:S02]  /*1c70*/  DFMA R28, R20.reuse, R20, -R24 ;  /* 0x00000014141c722b */ /* 0x040fe40000000818 */
[----:B------:R-:W-:-:S04]  /*1c80*/  DMUL R34, R20, R24 ;  /* 0x0000001814227228 */ /* 0x000fc80000000000 */
[----:B------:R-:W-:Y:S01]  /*1c90*/  DADD R32, R32, -UR6 ;  /* 0x8000000620207e29 */ /* 0x000fe20008000000 */
[----:B------:R-:W-:Y:S01]  /*1ca0*/  UMOV UR6, 0x80000000 ;  /* 0x8000000000067882 */ /* 0x000fe20000000000 */
[C---:B------:R-:W-:Y:S01]  /*1cb0*/  DFMA R28, R20.reuse, R30, R28 ;  /* 0x0000001e141c722b */ /* 0x040fe2000000001c */
[----:B------:R-:W-:Y:S01]  /*1cc0*/  UMOV UR7, 0x43300000 ;  /* 0x4330000000077882 */ /* 0x000fe20000000000 */
[----:B------:R-:W-:-:S08]  /*1cd0*/  DFMA R30, R20, R24, -R34 ;  /* 0x00000018141e722b */ /* 0x000fd00000000822 */
[----:B------:R-:W-:Y:S02]  /*1ce0*/  DFMA R30, R26, R24, R30 ;  /* 0x000000181a1e722b */ /* 0x000fe4000000001e */
[----:B------:R-:W-:-:S06]  /*1cf0*/  DADD R24, R22, R32 ;  /* 0x0000000016187229 */ /* 0x000fcc0000000020 */
[----:B------:R-:W-:Y:S02]  /*1d00*/  DFMA R28, R20, R28, R30 ;  /* 0x0000001c141c722b */ /* 0x000fe4000000001e */
[----:B------:R-:W-:Y:S02]  /*1d10*/  DADD R30, R22, -R24 ;  /* 0x00000000161e7229 */ /* 0x000fe40000000818 */
[----:B------:R-:W-:-:S06]  /*1d20*/  DMUL R22, R24, R34 ;  /* 0x0000002218167228 */ /* 0x000fcc0000000000 */
[----:B------:R-:W-:Y:S02]  /*1d30*/  DADD R32, R32, R30 ;  /* 0x0000000020207229 */ /* 0x000fe4000000001e */
        /* <DEDUP_REMOVED lines=12> */
[----:B------:R-:W-:-:S03]  /*1e00*/  IMAD.MOV.U32 R23, RZ, RZ, 0x43300000 ;  /* 0x43300000ff177424 */ /* 0x000fc600078e00ff */
[----:B------:R-:W-:Y:S01]  /*1e10*/  DADD R26, R26, R20 ;  /* 0x000000001a1a7229 */ /* 0x000fe20000000014 */
[----:B------:R-:W-:-:S06]  /*1e20*/  LOP3.LUT R22, R22, 0x80000000, RZ, 0x3c, !PT ;  /* 0x8000000016167812 */ /* 0x000fcc00078e3cff */
[----:B------:R-:W-:Y:S01]  /*1e30*/  DADD R22, R22, -UR6 ;  /* 0x8000000616167e29 */ /* 0x000fe20008000000 */
[----:B------:R-:W-:Y:S01]  /*1e40*/  UMOV UR6, 0xfefa39ef ;  /* 0xfefa39ef00067882 */ /* 0x000fe20000000000 */
[----:B------:R-:W-:Y:S01]  /*1e50*/  DADD R24, R28, R26 ;  /* 0x000000001c187229 */ /* 0x000fe2000000001a */
[----:B------:R-:W-:-:S07]  /*1e60*/  UMOV UR7, 0x3fe62e42 ;  /* 0x3fe62e4200077882 */ /* 0x000fce0000000000 */
        /* <DEDUP_REMOVED lines=21> */
[----:B------:R-:W-:Y:S01]  /*1fc0*/  IMAD.MOV.U32 R24, RZ, RZ, 0x652b82fe ;  /* 0x652b82feff187424 */ /* 0x000fe200078e00ff */
[----:B------:R-:W-:Y:S01]  /*1fd0*/  UMOV UR7, 0x3fe62e42 ;  /* 0x3fe62e4200077882 */ /* 0x000fe20000000000 */
[----:B------:R-:W-:-:S04]  /*1fe0*/  IMAD.MOV.U32 R25, RZ, RZ, 0x3ff71547 ;  /* 0x3ff71547ff197424 */ /* 0x000fc800078e00ff */
        /* <DEDUP_REMOVED lines=55> */
.L_x_8315:
[----:B------:R-:W-:Y:S02]  /*2360*/  DSETP.NEU.AND P0, PT, |R28|, +INF , PT ;  /* 0x7ff000001c00742a */ /* 0x000fe40003f0d200 */
[----:B------:R-:W-:Y:S01]  /*2370*/  DADD R30, R20, R30 ;  /* 0x00000000141e7229 */ /* 0x000fe2000000001e */
[----:B------:R-:W-:Y:S02]  /*2380*/  IMAD.MOV.U32 R20, RZ, RZ, R0 ;  /* 0x000000ffff147224 */ /* 0x000fe400078e0000 */
[----:B------:R-:W-:-:S09]  /*2390*/  IMAD.MOV.U32 R21, RZ, RZ, 0x0 ;  /* 0x00000000ff157424 */ /* 0x000fd200078e00ff */
[----:B------:R-:W-:Y:S01]  /*23a0*/  @P0 DFMA R28, R30, R28, R28 ;  /* 0x0000001c1e1c022b */ /* 0x000fe2000000001c */
[----:B------:R-:W-:Y:S10]  /*23b0*/  RET.REL.NODEC R20 `(_ZN2at6native27unrolled_elementwise_kernelIZNS0_50_GLOBAL__N__2680c7bb_12_PowKernel_cu_7dd49032_316829pow_tensor_scalar_kernel_implIddEEvRNS_18TensorIteratorBaseET0_EUldE2_St5arrayIPcLm2EELi4E23TrivialOffsetCalculatorILi1EjESC_NS0_6memory15LoadWithoutCastENSD_16StoreWithoutCastEEEviT_S6_T2_T3_T4_T5_) ;  /* 0xffffffdc14107950 */ /* 0x000ff40003c3ffff */
.L_x_8316:
        /* <DEDUP_REMOVED lines=12> */
.L_x_71459:


//--------------------- .text._ZN2at6native29vectorized_elementwise_kernelILi2EZNS0_50_GLOBAL__N__2680c7bb_12_PowKernel_cu_7dd49032_316829pow_tensor_scalar_kernel_implIddEEvRNS_18TensorIteratorBaseET0_EUldE2_St5arrayIPcLm2EEEEviS6_T1_ --------------------------
	.section	.text._ZN2at6native29vectorized_elementwise_kernelILi2EZNS0_50_GLOBAL__N__2680c7bb_12_PowKernel_cu_7dd49032_316829pow_tensor_scalar_kernel_implIddEEvRNS_18TensorIteratorBaseET0_EUldE2_St5arrayIPcLm2EEEEviS6_T1_,"ax",@progbits
	.align	128
        .global         _ZN2at6native29vectorized_elementwise_kernelILi2EZNS0_50_GLOBAL__N__2680c7bb_12_PowKernel_cu_7dd49032_316829pow_tensor_scalar_kernel_implIddEEvRNS_18TensorIteratorBaseET0_EUldE2_St5arrayIPcLm2EEEEviS6_T1_
        .type           _ZN2at6native29vectorized_elementwise_kernelILi2EZNS0_50_GLOBAL__N__2680c7bb_12_PowKernel_cu_7dd49032_316829pow_tensor_scalar_kernel_implIddEEvRNS_18TensorIteratorBaseET0_EUldE2_St5arrayIPcLm2EEEEviS6_T1_,@function
        .size           _ZN2at6native29vectorized_elementwise_kernelILi2EZNS0_50_GLOBAL__N__2680c7bb_12_PowKernel_cu_7dd49032_316829pow_tensor_scalar_kernel_implIddEEvRNS_18TensorIteratorBaseET0_EUldE2_St5arrayIPcLm2EEEEviS6_T1_,(.L_x_71460 - _ZN2at6native29vectorized_elementwise_kernelILi2EZNS0_50_GLOBAL__N__2680c7bb_12_PowKernel_cu_7dd49032_316829pow_tensor_scalar_kernel_implIddEEvRNS_18TensorIteratorBaseET0_EUldE2_St5arrayIPcLm2EEEEviS6_T1_)
        .other          _ZN2at6native29vectorized_elementwise_kernelILi2EZNS0_50_GLOBAL__N__2680c7bb_12_PowKernel_cu_7dd49032_316829pow_tensor_scalar_kernel_implIddEEvRNS_18TensorIteratorBaseET0_EUldE2_St5arrayIPcLm2EEEEviS6_T1_,@"STO_CUDA_ENTRY STV_DEFAULT"
_ZN2at6native29vectorized_elementwise_kernelILi2EZNS0_50_GLOBAL__N__2680c7bb_12_PowKernel_cu_7dd49032_316829pow_tensor_scalar_kernel_implIddEEvRNS_18TensorIteratorBaseET0_EUldE2_St5arrayIPcLm2EEEEviS6_T1_:
.text._ZN2at6native29vectorized_elementwise_kernelILi2EZNS0_50_GLOBAL__N__2680c7bb_12_PowKernel_cu_7dd49032_316829pow_tensor_scalar_kernel_implIddEEvRNS_18TensorIteratorBaseET0_EUldE2_St5arrayIPcLm2EEEEviS6_T1_:
[----:B------:R-:W-:Y:S01]  /*0000*/  LDC R1, c[0x0][0x28] ;  /* 0x00000a00ff017b82 */ /* 0x000fe20000000800 */
[----:B------:R-:W0:Y:S01]  /*0010*/  S2R R0, SR_CTAID.X ;  /* 0x0000000000007919 */ /* 0x000e220000002500 */
[----:B------:R-:W-:Y:S01]  /*0020*/  ULDC UR4, c[0x0][0x210] ;  /* 0x0000840000047ab9 */ /* 0x000fe20000000800 */
[----:B------:R-:W-:Y:S01]  /*0030*/  ULDC.64 UR8, c[0x0][0x208] ;  /* 0x0000820000087ab9 */ /* 0x000fe20000000a00 */
[----:B0-----:R-:W-:-:S05]  /*0040*/  IMAD.SHL.U32 R0, R0, 0x400, RZ ;  /* 0x0000040000007824 */ /* 0x001fca00078e00ff */
[----:B------:R-:W-:Y:S01]  /*0050*/  IADD3 R28, -R0, UR4, RZ ;  /* 0x00000004001c7c10 */ /* 0x000fe2000fffe1ff */
[----:B------:R-:W-:-:S03]  /*0060*/  ULDC.64 UR4, c[0x0][0x218] ;  /* 0x0000860000047ab9 */ /* 0x000fc60000000a00 */
[----:B------:R-:W-:-:S13]  /*0070*/  ISETP.GE.U32.AND P0, PT, R28, 0x400, PT ;  /* 0x000004001c00780c */ /* 0x000fda0003f06070 */
[----:B------:R-:W-:Y:S05]  /*0080*/  @!P0 BRA `(.L_x_8317) ;  /* 0x0000002400188947 */ /* 0x000fea0003800000 */
[----:B------:R-:W0:Y:S01]  /*0090*/  S2R R2, SR_TID.X ;  /* 0x0000000000027919 */ /* 0x000e220000002100 */
[----:B------:R-:W-:Y:S01]  /*00a0*/  ULDC.64 UR6, c[0x0][0x218] ;  /* 0x0000860000067ab9 */ /* 0x000fe20000000a00 */
[----:B------:R-:W-:Y:S01]  /*00b0*/  IMAD.MOV.U32 R26, RZ, RZ, 0x0 ;  /* 0x00000000ff1a7424 */ /* 0x000fe200078e00ff */
[----:B------:R-:W-:Y:S01]  /*00c0*/  DSETP.NEU.AND P0, PT, RZ, UR6, PT ;  /* 0x00000006ff007e2a */ /* 0x000fe2000bf0d000 */
[----:B------:R-:W-:Y:S02]  /*00d0*/  IMAD.MOV.U32 R27, RZ, RZ, 0x3ff00000 ;  /* 0x3ff00000ff1b7424 */ /* 0x000fe400078e00ff */
[----:B------:R-:W-:Y:S02]  /*00e0*/  IMAD.MOV.U32 R24, RZ, RZ, 0x0 ;  /* 0x00000000ff187424 */ /* 0x000fe400078e00ff */
[----:B------:R-:W-:Y:S02]  /*00f0*/  IMAD.MOV.U32 R25, RZ, RZ, 0x3ff00000 ;  /* 0x3ff00000ff197424 */ /* 0x000fe400078e00ff */
[----:B------:R-:W-:-:S02]  /*0100*/  IMAD.MOV.U32 R30, RZ, RZ, 0x0 ;  /* 0x00000000ff1e7424 */ /* 0x000fc400078e00ff */
[----:B------:R-:W-:Y:S02]  /*0110*/  IMAD.MOV.U32 R31, RZ, RZ, 0x3ff00000 ;  /* 0x3ff00000ff1f7424 */ /* 0x000fe400078e00ff */
[----:B------:R-:W-:Y:S02]  /*0120*/  IMAD.MOV.U32 R28, RZ, RZ, 0x0 ;  /* 0x00000000ff1c7424 */ /* 0x000fe400078e00ff */
        /* <DEDUP_REMOVED lines=8> */
[----:B------:R-:W-:Y:S01]  /*01b0*/  IMAD.MOV.U32 R21, RZ, RZ, 0x3ff00000 ;  /* 0x3ff00000ff157424 */ /* 0x000fe200078e00ff */
[----:B0-----:R-:W-:Y:S06]  /*01c0*/  @!P0 BRA `(.L_x_8318) ;  /* 0x0000002000a88947 */ /* 0x001fec0003800000 */
[----:B------:R-:W0:Y:S08]  /*01d0*/  LDC.64 R4, c[0x0][0x230] ;  /* 0x00008c00ff047b82 */ /* 0x000e300000000a00 */
[----:B------:R-:W1:Y:S01]  /*01e0*/  LDC.64 R10, c[0x0][0x218] ;  /* 0x00008600ff0a7b82 */ /* 0x000e620000000a00 */
[----:B0-----:R-:W-:-:S04]  /*01f0*/  IMAD.WIDE R4, R0, 0x8, R4 ;  /* 0x0000000800047825 */ /* 0x001fc800078e0204 */
[----:B------:R-:W-:-:S05]  /*0200*/  IMAD.WIDE.U32 R4, R2, 0x10, R4 ;  /* 0x0000001002047825 */ /* 0x000fca00078e0004 */
[----:B------:R-:W2:Y:S01]  /*0210*/  LDG.E.128 R20, desc[UR8][R4.64] ;  /* 0x0000000804147981 */ /* 0x000ea2000c1e1d00 */
[----:B-1----:R-:W-:Y:S01]  /*0220*/  LOP3.LUT R3, R11, 0x7ff00000, RZ, 0xc0, !PT ;  /* 0x7ff000000b037812 */ /* 0x002fe200078ec0ff */
[----:B------:R-:W-:Y:S02]  /*0230*/  BSSY B0, `(.L_x_8319) ;  /* 0x000000d000007945 */ /* 0x000fe40003800000 */
[----:B------:R-:W5:Y:S01]  /*0240*/  LDG.E.128 R16, desc[UR8][R4.64+0x800] ;  /* 0x0008000804107981 */ /* 0x000f62000c1e1d00 */
[----:B------:R-:W-:-:S03]  /*0250*/  LEA.HI R3, R3, 0xfffffc0c, RZ, 0xc ;  /* 0xfffffc0c03037811 */ /* 0x000fc600078f60ff */
[----:B------:R-:W5:Y:S01]  /*0260*/  LDG.E.128 R28, desc[UR8][R4.64+0x1000] ;  /* 0x00100008041c7981 */ /* 0x000f62000c1e1d00 */
[CC--:B------:R-:W-:Y:S02]  /*0270*/  SHF.L.U32 R6, R10.reuse, R3.reuse, RZ ;  /* 0x000000030a067219 */ /* 0x0c0fe400000006ff */
[----:B------:R-:W-:Y:S01]  /*0280*/  SHF.L.U64.HI R3, R10, R3, R11 ;  /* 0x000000030a037219 */ /* 0x000fe2000001020b */
[----:B------:R0:W5:Y:S01]  /*0290*/  LDG.E.128 R24, desc[UR8][R4.64+0x1800] ;  /* 0x0018000804187981 */ /* 0x000162000c1e1d00 */
[----:B------:R-:W-:-:S04]  /*02a0*/  ISETP.NE.U32.AND P0, PT, R6, RZ, PT ;  /* 0x000000ff0600720c */ /* 0x000fc80003f05070 */
[----:B------:R-:W-:-:S04]  /*02b0*/  ISETP.NE.AND.EX P0, PT, R3, -0x80000000, PT, P0 ;  /* 0x800000000300780c */ /* 0x000fc80003f05300 */
[----:B------:R-:W-:Y:S02]  /*02c0*/  SEL R3, RZ, 0x1, P0 ;  /* 0x00000001ff037807 */ /* 0x000fe40000000000 */
[----:B0-----:R-:W-:Y:S01]  /*02d0*/  MOV R4, 0x300 ;  /* 0x0000030000047802 */ /* 0x001fe20000000f00 */
[----:B--2---:R-:W-:-:S11]  /*02e0*/  DADD R8, -RZ, |R20| ;  /* 0x00000000ff087229 */ /* 0x004fd60000000514 */
[----:B-----5:R-:W-:Y:S05]  /*02f0*/  CALL.REL.NOINC `($_ZN2at6native29vectorized_elementwise_kernelILi2EZNS0_50_GLOBAL__N__2680c7bb_12_PowKernel_cu_7dd49032_316829pow_tensor_scalar_kernel_implIddEEvRNS_18TensorIteratorBaseET0_EUldE2_St5arrayIPcLm2EEEEviS6_T1_$__internal_accurate_pow) ;  /* 0x0000005000ac7944 */ /* 0x020fea0003c00000 */
[----:B------:R-:W-:Y:S05]  /*0300*/  BSYNC B0 ;  /* 0x0000000000007941 */ /* 0x000fea0003800000 */
.L_x_8319:
[----:B------:R-:W-:Y:S01]  /*0310*/  DSETP.NEU.AND P1, PT, R20, RZ, PT ;  /* 0x000000ff1400722a */ /* 0x000fe20003f2d000 */
[----:B------:R-:W-:Y:S01]  /*0320*/  BSSY B0, `(.L_x_8320) ;  /* 0x000001a000007945 */ /* 0x000fe20003800000 */
[----:B------:R-:W-:-:S12]  /*0330*/  IMAD.MOV.U32 R7, RZ, RZ, R5 ;  /* 0x000000ffff077224 */ /* 0x000fd800078e0005 */
[----:B------:R-:W-:Y:S05]  /*0340*/  @!P1 BRA `(.L_x_8321) ;  /* 0x0000000000409947 */ /* 0x000fea0003800000 */
[C---:B------:R-:W-:Y:S01]  /*0350*/  ISETP.GT.AND P3, PT, R21.reuse, -0x1, PT ;  /* 0xffffffff1500780c */ /* 0x040fe20003f64270 */
[----:B------:R-:W-:Y:S01]  /*0360*/  DADD R4, -RZ, -R6 ;  /* 0x00000000ff047229 */ /* 0x000fe20000000906 */
[----:B------:R-:W-:Y:S02]  /*0370*/  ISETP.LT.AND P2, PT, R21, RZ, !P0 ;  /* 0x000000ff1500720c */ /* 0x000fe40004741270 */
[----:B------:R-:W-:-:S07]  /*0380*/  ISETP.NE.AND P1, PT, R3, RZ, PT ;  /* 0x000000ff0300720c */ /* 0x000fce0003f25270 */
        /* <DEDUP_REMOVED lines=12> */
.L_x_8321:
[----:B------:R-:W0:Y:S01]  /*0450*/  LDC.64 R4, c[0x0][0x218] ;  /* 0x00008600ff047b82 */ /* 0x000e220000000a00 */
[----:B------:R-:W-:Y:S01]  /*0460*/  ULDC UR6, c[0x0][0x21c] ;  /* 0x0000870000067ab9 */ /* 0x000fe20000000800 */
[----:B------:R-:W-:Y:S01]  /*0470*/  IMAD.MOV.U32 R6, RZ, RZ, RZ ;  /* 0x000000ffff067224 */ /* 0x000fe200078e00ff */
[----:B------:R-:W-:Y:S01]  /*0480*/  ISETP.LE.AND P2, PT, RZ, UR6, PT ;  /* 0x00000006ff007c0c */ /* 0x000fe2000bf43270 */
[----:B0-----:R-:W-:-:S06]  /*0490*/  DSETP.NEU.AND P1, PT, |R4|, 0.5, !P0 ;  /* 0x3fe000000400742a */ /* 0x001fcc000472d200 */
[----:B------:R-:W-:-:S06]  /*04a0*/  SEL R7, R21, RZ, P1 ;  /* 0x000000ff15077207 */ /* 0x000fcc0000800000 */
[----:B------:R-:W-:-:S07]  /*04b0*/  @!P2 LOP3.LUT R7, R7, 0x7ff00000, RZ, 0xfc, !PT ;  /* 0x7ff000000707a812 */ /* 0x000fce00078efcff */
.L_x_8322:
[----:B------:R-:W-:Y:S05]  /*04c0*/  BSYNC B0 ;  /* 0x0000000000007941 */ /* 0x000fea0003800000 */
.L_x_8320:
        /* <DEDUP_REMOVED lines=11> */
[----:B------:R-:W-:Y:S01]  /*0580*/  ULDC UR6, c[0x0][0x21c] ;  /* 0x0000870000067ab9 */ /* 0x000fe20000000800 */
[----:B------:R-:W-:Y:S01]  /*0590*/  DSETP.GT.AND P1, PT, |R20|, 1, PT ;  /* 0x3ff000001400742a */ /* 0x000fe20003f24200 */
[----:B------:R-:W-:Y:S01]  /*05a0*/  ISETP.LE.AND P2, PT, RZ, UR6, PT ;  /* 0x00000006ff007c0c */ /* 0x000fe2000bf43270 */
[----:B------:R-:W-:-:S04]  /*05b0*/  IMAD.MOV.U32 R6, RZ, RZ, RZ ;  /* 0x000000ffff067224 */ /* 0x000fc800078e00ff */
[----:B------:R-:W-:Y:S01]  /*05c0*/  SEL R4, RZ, 0x7ff00000, !P1 ;  /* 0x7ff00000ff047807 */ /* 0x000fe20004800000 */
[----:B------:R-:W-:-:S07]  /*05d0*/  DSETP.NEU.AND P1, PT, R20, -1, PT ;  /* 0xbff000001400742a */ /* 0x000fce0003f2d000 */
[----:B------:R-:W-:-:S04]  /*05e0*/  @!P2 LOP3.LUT R4, R4, 0x7ff00000, RZ, 0x3c, !PT ;  /* 0x7ff000000404a812 */ /* 0x000fc800078e3cff */
[----:B------:R-:W-:Y:S01]  /*05f0*/  SEL R7, R4, 0x3ff00000, P1 ;  /* 0x3ff0000004077807 */ /* 0x000fe20000800000 */
[----:B------:R-:W-:Y:S06]  /*0600*/  BRA `(.L_x_8324) ;  /* 0x0000000000307947 */ /* 0x000fec0003800000 */
.L_x_8326:
[----:B------:R-:W-:-:S14]  /*0610*/  DSETP.NEU.AND P2, PT, |R20|, +INF , PT ;  /* 0x7ff000001400742a */ /* 0x000fdc0003f4d200 */
[----:B------:R-:W-:Y:S05]  /*0620*/  @P2 BRA `(.L_x_8324) ;  /* 0x0000000000282947 */ /* 0x000fea0003800000 */
[----:B------:R-:W0:Y:S01]  /*0630*/  LDC R5, c[0x0][0x21c] ;  /* 0x00008700ff057b82 */ /* 0x000e220000000800 */
[----:B------:R-:W-:Y:S01]  /*0640*/  ISETP.LT.AND P1, PT, R21, RZ, P1 ;  /* 0x000000ff1500720c */ /* 0x000fe20000f21270 */
[----:B------:R-:W-:Y:S01]  /*0650*/  IMAD.MOV.U32 R6, RZ, RZ, RZ ;  /* 0x000000ffff067224 */ /* 0x000fe200078e00ff */
[C---:B0-----:R-:W-:Y:S02]  /*0660*/  LOP3.LUT R4, R5.reuse, 0x7fffffff, RZ, 0xc0, !PT ;  /* 0x7fffffff05047812 */ /* 0x041fe400078ec0ff */
[----:B------:R-:W-:Y:S02]  /*0670*/  ISETP.GT.AND P2, PT, R5, -0x1, PT ;  /* 0xffffffff0500780c */ /* 0x000fe40003f44270 */
[----:B------:R-:W-:Y:S02]  /*0680*/  ISETP.NE.AND P1, PT, R4, 0x3fe00000, P1 ;  /* 0x3fe000000400780c */ /* 0x000fe40000f25270 */
[----:B------:R-:W-:-:S11]  /*0690*/  SEL R7, RZ, 0x7ff00000, !P2 ;  /* 0x7ff00000ff077807 */ /* 0x000fd60005000000 */
[----:B------:R-:W-:Y:S01]  /*06a0*/  @P1 VIADD R7, R7, 0x80000000 ;  /* 0x8000000007071836 */ /* 0x000fe20000000000 */
[----:B------:R-:W-:Y:S06]  /*06b0*/  BRA `(.L_x_8324) ;  /* 0x0000000000047947 */ /* 0x000fec0003800000 */
.L_x_8325:
[----:B------:R-:W-:-:S11]  /*06c0*/  DADD R6, R20, R8 ;  /* 0x0000000014067229 */ /* 0x000fd60000000008 */
.L_x_8324:
[----:B------:R-:W-:Y:S05]  /*06d0*/  BSYNC B0 ;  /* 0x0000000000007941 */ /* 0x000fea0003800000 */
.L_x_8323:
[----:B------:R-:W-:Y:S01]  /*06e0*/  DSETP.NEU.AND P1, PT, R20, 1, PT ;  /* 0x3ff000001400742a */ /* 0x000fe20003f2d000 */
[----:B------:R-:W-:Y:S01]  /*06f0*/  BSSY B0, `(.L_x_8327) ;  /* 0x0000006000007945 */ /* 0x000fe20003800000 */
[----:B------:R-:W-:Y:S01]  /*0700*/  DADD R8, -RZ, |R22| ;  /* 0x00000000ff087229 */ /* 0x000fe20000000516 */
[----:B------:R-:W-:-:S03]  /*0710*/  MOV R4, 0x750 ;  /* 0x0000075000047802 */ /* 0x000fc60000000f00 */
[----:B------:R-:W-:Y:S02]  /*0720*/  FSEL R20, R6, RZ, P1 ;  /* 0x000000ff06147208 */ /* 0x000fe40000800000 */
[----:B------:R-:W-:-:S07]  /*0730*/  FSEL R21, R7, 1.875, P1 ;  /* 0x3ff0000007157808 */ /* 0x000fce0000800000 */
[----:B------:R-:W-:Y:S05]  /*0740*/  CALL.REL.NOINC `($_ZN2at6native29vectorized_elementwise_kernelILi2EZNS0_50_GLOBAL__N__2680c7bb_12_PowKernel_cu_7dd49032_316829pow_tensor_scalar_kernel_implIddEEvRNS_18TensorIteratorBaseET0_EUldE2_St5arrayIPcLm2EEEEviS6_T1_$__internal_accurate_pow) ;  /* 0x0000004c00987944 */ /* 0x000fea0003c00000 */
[----:B------:R-:W-:Y:S05]  /*0750*/  BSYNC B0 ;  /* 0x0000000000007941 */ /* 0x000fea0003800000 */
.L_x_8327:
[----:B------:R-:W-:Y:S01]  /*0760*/  DSETP.NEU.AND P1, PT, R22, RZ, PT ;  /* 0x000000ff1600722a */ /* 0x000fe20003f2d000 */
[----:B------:R-:W-:Y:S01]  /*0770*/  BSSY B0, `(.L_x_8328) ;  /* 0x0000018000007945 */ /* 0x000fe20003800000 */
[----:B------:R-:W-:-:S12]  /*0780*/  IMAD.MOV.U32 R4, RZ, RZ, R6 ;  /* 0x000000ffff047224 */ /* 0x000fd800078e0006 */
[----:B------:R-:W-:Y:S05]  /*0790*/  @!P1 BRA `(.L_x_8329) ;  /* 0x0000000000389947 */ /* 0x000fea0003800000 */
[----:B------:R-:W-:Y:S02]  /*07a0*/  ISETP.GT.AND P2, PT, R23, -0x1, PT ;  /* 0xffffffff1700780c */ /* 0x000fe40003f44270 */
[----:B------:R-:W-:-:S11]  /*07b0*/  ISETP.NE.AND P1, PT, R3, RZ, PT ;  /* 0x000000ff0300720c */ /* 0x000fd60003f25270 */
[----:B------:R-:W-:Y:S05]  /*07c0*/  @P2 BRA `(.L_x_8330) ;  /* 0x0000000000482947 */ /* 0x000fea0003800000 */
        /* <DEDUP_REMOVED lines=11> */
.L_x_8329:
[----:B------:R-:W0:Y:S01]  /*0880*/  LDC.64 R4, c[0x0][0x218] ;  /* 0x00008600ff047b82 */ /* 0x000e220000000a00 */
[----:B------:R-:W-:Y:S02]  /*0890*/  ULDC UR6, c[0x0][0x21c] ;  /* 0x0000870000067ab9 */ /* 0x000fe40000000800 */
[----:B------:R-:W-:Y:S01]  /*08a0*/  ISETP.LE.AND P2, PT, RZ, UR6, PT ;  /* 0x00000006ff007c0c */ /* 0x000fe2000bf43270 */
[----:B0-----:R-:W-:Y:S01]  /*08b0*/  DSETP.NEU.AND P1, PT, |R4|, 0.5, !P0 ;  /* 0x3fe000000400742a */ /* 0x001fe2000472d200 */
[----:B------:R-:W-:-:S05]  /*08c0*/  IMAD.MOV.U32 R4, RZ, RZ, RZ ;  /* 0x000000ffff047224 */ /* 0x000fca00078e00ff */
[----:B------:R-:W-:-:S06]  /*08d0*/  SEL R5, R23, RZ, P1 ;  /* 0x000000ff17057207 */ /* 0x000fcc0000800000 */
[----:B------:R-:W-:-:S07]  /*08e0*/  @!P2 LOP3.LUT R5, R5, 0x7ff00000, RZ, 0xfc, !PT ;  /* 0x7ff000000505a812 */ /* 0x000fce00078efcff */
.L_x_8330:
[----:B------:R-:W-:Y:S05]  /*08f0*/  BSYNC B0 ;  /* 0x0000000000007941 */ /* 0x000fea0003800000 */
.L_x_8328:
        /* <DEDUP_REMOVED lines=13> */
[----:B------:R-:W-:-:S05]  /*09d0*/  ISETP.LE.AND P2, PT, RZ, UR6, PT ;  /* 0x00000006ff007c0c */ /* 0x000fca000bf43270 */
[----:B------:R-:W-:Y:S01]  /*09e0*/  SEL R4, RZ, 0x7ff00000, !P1 ;  /* 0x7ff00000ff047807 */ /* 0x000fe20004800000 */
[----:B------:R-:W-:-:S07]  /*09f0*/  DSETP.NEU.AND P1, PT, R22, -1, PT ;  /* 0xbff000001600742a */ /* 0x000fce0003f2d000 */
[----:B------:R-:W-:-:S04]  /*0a00*/  @!P2 LOP3.LUT R4, R4, 0x7ff00000, RZ, 0x3c, !PT ;  /* 0x7ff000000404a812 */ /* 0x000fc800078e3cff */
[----:B------:R-:W-:Y:S01]  /*0a10*/  SEL R5, R4, 0x3ff00000, P1 ;  /* 0x3ff0000004057807 */ /* 0x000fe20000800000 */
[----:B------:R-:W-:Y:S01]  /*0a20*/  IMAD.MOV.U32 R4, RZ, RZ, RZ ;  /* 0x000000ffff047224 */ /* 0x000fe200078e00ff */
[----:B------:R-:W-:Y:S06]  /*0a30*/  BRA `(.L_x_8332) ;  /* 0x0000000000307947 */ /* 0x000fec0003800000 */
.L_x_8334:
[----:B------:R-:W-:-:S14]  /*0a40*/  DSETP.NEU.AND P2, PT, |R22|, +INF , PT ;  /* 0x7ff000001600742a */ /* 0x000fdc0003f4d200 */
[----:B------:R-:W-:Y:S05]  /*0a50*/  @P2 BRA `(.L_x_8332) ;  /* 0x0000000000282947 */ /* 0x000fea0003800000 */
[----:B------:R-:W0:Y:S01]  /*0a60*/  LDC R4, c[0x0][0x21c] ;  /* 0x00008700ff047b82 */ /* 0x000e220000000800 */
[----:B------:R-:W-:Y:S02]  /*0a70*/  ISETP.LT.AND P1, PT, R23, RZ, P1 ;  /* 0x000000ff1700720c */ /* 0x000fe40000f21270 */
[C---:B0-----:R-:W-:Y:S02]  /*0a80*/  LOP3.LUT R5, R4.reuse, 0x7fffffff, RZ, 0xc0, !PT ;  /* 0x7fffffff04057812 */ /* 0x041fe400078ec0ff */
[----:B------:R-:W-:Y:S01]  /*0a90*/  ISETP.GT.AND P2, PT, R4, -0x1, PT ;  /* 0xffffffff0400780c */ /* 0x000fe20003f44270 */
[----:B------:R-:W-:Y:S01]  /*0aa0*/  IMAD.MOV.U32 R4, RZ, RZ, RZ ;  /* 0x000000ffff047224 */ /* 0x000fe200078e00ff */
[----:B------:R-:W-:Y:S02]  /*0ab0*/  ISETP.NE.AND P1, PT, R5, 0x3fe00000, P1 ;  /* 0x3fe000000500780c */ /* 0x000fe40000f25270 */
[----:B------:R-:W-:-:S11]  /*0ac0*/  SEL R5, RZ, 0x7ff00000, !P2 ;  /* 0x7ff00000ff057807 */ /* 0x000fd60005000000 */
[----:B------:R-:W-:Y:S01]  /*0ad0*/  @P1 VIADD R5, R5, 0x80000000 ;  /* 0x8000000005051836 */ /* 0x000fe20000000000 */
[----:B------:R-:W-:Y:S06]  /*0ae0*/  BRA `(.L_x_8332) ;  /* 0x0000000000047947 */ /* 0x000fec0003800000 */
.L_x_8333:
[----:B------:R-:W-:-:S11]  /*0af0*/  DADD R4, R22, R8 ;  /* 0x0000000016047229 */ /* 0x000fd60000000008 */
.L_x_8332:
[----:B------:R-:W-:Y:S05]  /*0b00*/  BSYNC B0 ;  /* 0x0000000000007941 */ /* 0x000fea0003800000 */
.L_x_8331:
[----:B------:R-:W-:Y:S01]  /*0b10*/  DSETP.NEU.AND P1, PT, R22, 1, PT ;  /* 0x3ff000001600742a */ /* 0x000fe20003f2d000 */
[----:B------:R-:W-:Y:S01]  /*0b20*/  BSSY B0, `(.L_x_8335) ;  /* 0x0000006000007945 */ /* 0x000fe20003800000 */
[----:B------:R-:W-:-:S04]  /*0b30*/  DADD R8, -RZ, |R16| ;  /* 0x00000000ff087229 */ /* 0x000fc80000000510 */
[----:B------:R-:W-:Y:S02]  /*0b40*/  FSEL R22, R4, RZ, P1 ;  /* 0x000000ff04167208 */ /* 0x000fe40000800000 */
[----:B------:R-:W-:Y:S02]  /*0b50*/  FSEL R23, R5, 1.875, P1 ;  /* 0x3ff0000005177808 */ /* 0x000fe40000800000 */
[----:B------:R-:W-:-:S07]  /*0b60*/  MOV R4, 0xb80 ;  /* 0x00000b8000047802 */ /* 0x000fce0000000f00 */
[----:B------:R-:W-:Y:S05]  /*0b70*/  CALL.REL.NOINC `($_ZN2at6native29vectorized_elementwise_kernelILi2EZNS0_50_GLOBAL__N__2680c7bb_12_PowKernel_cu_7dd49032_316829pow_tensor_scalar_kernel_implIddEEvRNS_18TensorIteratorBaseET0_EUldE2_St5arrayIPcLm2EEEEviS6_T1_$__internal_accurate_pow) ;  /* 0x00000048008c7944 */ /* 0x000fea0003c00000 */
[----:B------:R-:W-:Y:S05]  /*0b80*/  BSYNC B0 ;  /* 0x0000000000007941 */ /* 0x000fea0003800000 */
.L_x_8335:
        /* <DEDUP_REMOVED lines=18> */
.L_x_8337:
[----:B------:R-:W0:Y:S01]  /*0cb0*/  LDC.64 R4, c[0x0][0x218] ;  /* 0x00008600ff047b82 */ /* 0x000e220000000a00 */
[----:B------:R-:W-:Y:S02]  /*0cc0*/  ULDC UR6, c[0x0][0x21c] ;  /* 0x0000870000067ab9 */ /* 0x000fe40000000800 */
[----:B------:R-:W-:Y:S01]  /*0cd0*/  ISETP.LE.AND P2, PT, RZ, UR6, PT ;  /* 0x00000006ff007c0c */ /* 0x000fe2000bf43270 */
[----:B0-----:R-:W-:Y:S01]  /*0ce0*/  DSETP.NEU.AND P1, PT, |R4|, 0.5, !P0 ;  /* 0x3fe000000400742a */ /* 0x001fe2000472d200 */
[----:B------:R-:W-:-:S05]  /*0cf0*/  IMAD.MOV.U32 R4, RZ, RZ, RZ ;  /* 0x000000ffff047224 */ /* 0x000fca00078e00ff */
[----:B------:R-:W-:-:S06]  /*0d00*/  SEL R5, R17, RZ, P1 ;  /* 0x000000ff11057207 */ /* 0x000fcc0000800000 */
[----:B------:R-:W-:-:S07]  /*0d10*/  @!P2 LOP3.LUT R5, R5, 0x7ff00000, RZ, 0xfc, !PT ;  /* 0x7ff000000505a812 */ /* 0x000fce00078efcff */
.L_x_8338:
[----:B------:R-:W-:Y:S05]  /*0d20*/  BSYNC B0 ;  /* 0x0000000000007941 */ /* 0x000fea0003800000 */
.L_x_8336:
        /* <DEDUP_REMOVED lines=20> */
.L_x_8342:
        /* <DEDUP_REMOVED lines=11> */
.L_x_8341:
[----:B------:R-:W-:-:S11]  /*0f20*/  DADD R4, R16, R8 ;  /* 0x0000000010047229 */ /* 0x000fd60000000008 */
.L_x_8340:
[----:B------:R-:W-:Y:S05]  /*0f30*/  BSYNC B0 ;  /* 0x0000000000007941 */ /* 0x000fea0003800000 */
.L_x_8339:
        /* <DEDUP_REMOVED lines=8> */
.L_x_8343:
        /* <DEDUP_REMOVED lines=18> */
.L_x_8345:
[----:B------:R-:W0:Y:S01]  /*10e0*/  LDC.64 R4, c[0x0][0x218] ;  /* 0x00008600ff047b82 */ /* 0x000e220000000a00 */
[----:B------:R-:W-:Y:S02]  /*10f0*/  ULDC UR6, c[0x0][0x21c] ;  /* 0x0000870000067ab9 */ /* 0x000fe40000000800 */
[----:B------:R-:W-:Y:S01]  /*1100*/  ISETP.LE.AND P2, PT, RZ, UR6, PT ;  /* 0x00000006ff007c0c */ /* 0x000fe2000bf43270 */
[----:B0-----:R-:W-:Y:S01]  /*1110*/  DSETP.NEU.AND P1, PT, |R4|, 0.5, !P0 ;  /* 0x3fe000000400742a */ /* 0x001fe2000472d200 */
[----:B------:R-:W-:-:S05]  /*1120*/  IMAD.MOV.U32 R4, RZ, RZ, RZ ;  /* 0x000000ffff047224 */ /* 0x000fca00078e00ff */
[----:B------:R-:W-:-:S06]  /*1130*/  SEL R5, R19, RZ, P1 ;  /* 0x000000ff13057207 */ /* 0x000fcc0000800000 */
[----:B------:R-:W-:-:S07]  /*1140*/  @!P2 LOP3.LUT R5, R5, 0x7ff00000, RZ, 0xfc, !PT ;  /* 0x7ff000000505a812 */ /* 0x000fce00078efcff */
.L_x_8346:
[----:B------:R-:W-:Y:S05]  /*1150*/  BSYNC B0 ;  /* 0x0000000000007941 */ /* 0x000fea0003800000 */
.L_x_8344:
        /* <DEDUP_REMOVED lines=20> */
.L_x_8350:
        /* <DEDUP_REMOVED lines=11> */
.L_x_8349:
[----:B------:R-:W-:-:S11]  /*1350*/  DADD R4, R18, R8 ;  /* 0x0000000012047229 */ /* 0x000fd60000000008 */
.L_x_8348:
[----:B------:R-:W-:Y:S05]  /*1360*/  BSYNC B0 ;  /* 0x0000000000007941 */ /* 0x000fea0003800000 */
.L_x_8347:
        /* <DEDUP_REMOVED lines=8> */
.L_x_8351:
        /* <DEDUP_REMOVED lines=18> */
.L_x_8353:
[----:B------:R-:W0:Y:S01]  /*1510*/  LDC.64 R4, c[0x0][0x218] ;  /* 0x00008600ff047b82 */ /* 0x000e220000000a00 */
[----:B------:R-:W-:Y:S02]  /*1520*/  ULDC UR6, c[0x0][0x21c] ;  /* 0x0000870000067ab9 */ /* 0x000fe40000000800 */
[----:B------:R-:W-:Y:S01]  /*1530*/  ISETP.LE.AND P2, PT, RZ, UR6, PT ;  /* 0x00000006ff007c0c */ /* 0x000fe2000bf43270 */
[----:B0-----:R-:W-:Y:S01]  /*1540*/  DSETP.NEU.AND P1, PT, |R4|, 0.5, !P0 ;  /* 0x3fe000000400742a */ /* 0x001fe2000472d200 */
[----:B------:R-:W-:-:S05]  /*1550*/  IMAD.MOV.U32 R4, RZ, RZ, RZ ;  /* 0x000000ffff047224 */ /* 0x000fca00078e00ff */
[----:B------:R-:W-:-:S06]  /*1560*/  SEL R5, R29, RZ, P1 ;  /* 0x000000ff1d057207 */ /* 0x000fcc0000800000 */
[----:B------:R-:W-:-:S07]  /*1570*/  @!P2 LOP3.LUT R5, R5, 0x7ff00000, RZ, 0xfc, !PT ;  /* 0x7ff000000505a812 */ /* 0x000fce00078efcff */
.L_x_8354:
[----:B------:R-:W-:Y:S05]  /*1580*/  BSYNC B0 ;  /* 0x0000000000007941 */ /* 0x000fea0003800000 */
.L_x_8352:
        /* <DEDUP_REMOVED lines=20> */
.L_x_8358:
        /* <DEDUP_REMOVED lines=11> */
.L_x_8357:
[----:B------:R-:W-:-:S11]  /*1780*/  DADD R4, R28, R8 ;  /* 0x000000001c047229 */ /* 0x000fd60000000008 */
.L_x_8356:
[----:B------:R-:W-:Y:S05]  /*1790*/  BSYNC B0 ;  /* 0x0000000000007941 */ /* 0x000fea0003800000 */
.L_x_8355:
        /* <DEDUP_REMOVED lines=8> */
.L_x_8359:
        /* <DEDUP_REMOVED lines=18> */
.L_x_8361:
[----:B------:R-:W0:Y:S01]  /*1940*/  LDC.64 R4, c[0x0][0x218] ;  /* 0x00008600ff047b82 */ /* 0x000e220000000a00 */
[----:B------:R-:W-:Y:S02]  /*1950*/  ULDC UR6, c[0x0][0x21c] ;  /* 0x0000870000067ab9 */ /* 0x000fe40000000800 */
[----:B------:R-:W-:Y:S01]  /*1960*/  ISETP.LE.AND P2, PT, RZ, UR6, PT ;  /* 0x00000006ff007c0c */ /* 0x000fe2000bf43270 */
[----:B0-----:R-:W-:Y:S01]  /*1970*/  DSETP.NEU.AND P1, PT, |R4|, 0.5, !P0 ;  /* 0x3fe000000400742a */ /* 0x001fe2000472d200 */
[----:B------:R-:W-:-:S05]  /*1980*/  IMAD.MOV.U32 R4, RZ, RZ, RZ ;  /* 0x000000ffff047224 */ /* 0x000fca00078e00ff */
[----:B------:R-:W-:-:S06]  /*1990*/  SEL R5, R31, RZ, P1 ;  /* 0x000000ff1f057207 */ /* 0x000fcc0000800000 */
[----:B------:R-:W-:-:S07]  /*19a0*/  @!P2 LOP3.LUT R5, R5, 0x7ff00000, RZ, 0xfc, !PT ;  /* 0x7ff000000505a812 */ /* 0x000fce00078efcff */
.L_x_8362:
[----:B------:R-:W-:Y:S05]  /*19b0*/  BSYNC B0 ;  /* 0x0000000000007941 */ /* 0x000fea0003800000 */
.L_x_8360:
        /* <DEDUP_REMOVED lines=20> */
.L_x_8366:
        /* <DEDUP_REMOVED lines=11> */
.L_x_8365:
[----:B------:R-:W-:-:S11]  /*1bb0*/  DADD R4, R30, R8 ;  /* 0x000000001e047229 */ /* 0x000fd60000000008 */
.L_x_8364:
[----:B------:R-:W-:Y:S05]  /*1bc0*/  BSYNC B0 ;  /* 0x0000000000007941 */ /* 0x000fea0003800000 */
.L_x_8363:
        /* <DEDUP_REMOVED lines=8> */
.L_x_8367:
        /* <DEDUP_REMOVED lines=18> */
.L_x_8369:
[----:B------:R-:W0:Y:S01]  /*1d70*/  LDC.64 R4, c[0x0][0x218] ;  /* 0x00008600ff047b82 */ /* 0x000e220000000a00 */
[----:B------:R-:W-:Y:S02]  /*1d80*/  ULDC UR6, c[0x0][0x21c] ;  /* 0x0000870000067ab9 */ /* 0x000fe40000000800 */
[----:B------:R-:W-:Y:S01]  /*1d90*/  ISETP.LE.AND P2, PT, RZ, UR6, PT ;  /* 0x00000006ff007c0c */ /* 0x000fe2000bf43270 */
[----:B0-----:R-:W-:Y:S01]  /*1da0*/  DSETP.NEU.AND P1, PT, |R4|, 0.5, !P0 ;  /* 0x3fe000000400742a */ /* 0x001fe2000472d200 */
[----:B------:R-:W-:-:S05]  /*1db0*/  IMAD.MOV.U32 R4, RZ, RZ, RZ ;  /* 0x000000ffff047224 */ /* 0x000fca00078e00ff */
[----:B------:R-:W-:-:S06]  /*1dc0*/  SEL R5, R25, RZ, P1 ;  /* 0x000000ff19057207 */ /* 0x000fcc0000800000 */
[----:B------:R-:W-:-:S07]  /*1dd0*/  @!P2 LOP3.LUT R5, R5, 0x7ff00000, RZ, 0xfc, !PT ;  /* 0x7ff000000505a812 */ /* 0x000fce00078efcff */
.L_x_8370:
[----:B------:R-:W-:Y:S05]  /*1de0*/  BSYNC B0 ;  /* 0x0000000000007941 */ /* 0x000fea0003800000 */
.L_x_8368:
        /* <DEDUP_REMOVED lines=20> */
.L_x_8374:
        /* <DEDUP_REMOVED lines=11> */
.L_x_8373:
[----:B------:R-:W-:-:S11]  /*1fe0*/  DADD R4, R24, R8 ;  /* 0x0000000018047229 */ /* 0x000fd60000000008 */
.L_x_8372:
[----:B------:R-:W-:Y:S05]  /*1ff0*/  BSYNC B0 ;  /* 0x0000000000007941 */ /* 0x000fea0003800000 */
.L_x_8371:
        /* <DEDUP_REMOVED lines=8> */
.L_x_8375:
[----:B------:R-:W-:Y:S01]  /*2080*/  DSETP.NEU.AND P1, PT, R26, RZ, PT ;  /* 0x000000ff1a00722a */ /* 0x000fe20003f2d000 */
[----:B------:R-:W-:Y:S01]  /*2090*/  BSSY B0, `(.L_x_8376) ;  /* 0x0000018000007945 */ /* 0x000fe20003800000 */
[----:B------:R-:W-:-:S12]  /*20a0*/  IMAD.MOV.U32 R4, RZ, RZ, R6 ;  /* 0x000000ffff047224 */ /* 0x000fd800078e0006 */
[----:B------:R-:W-:Y:S05]  /*20b0*/  @!P1 BRA `(.L_x_8377) ;  /* 0x0000000000349947 */ /* 0x000fea0003800000 */
[----:B------:R-:W-:-:S13]  /*20c0*/  ISETP.GT.AND P1, PT, R27, -0x1, PT ;  /* 0xffffffff1b00780c */ /* 0x000fda0003f24270 */
        /* <DEDUP_REMOVED lines=12> */
.L_x_8377:
[----:B------:R-:W0:Y:S01]  /*2190*/  LDC.64 R4, c[0x0][0x218] ;  /* 0x00008600ff047b82 */ /* 0x000e220000000a00 */
[----:B------:R-:W-:Y:S02]  /*21a0*/  ULDC UR6, c[0x0][0x21c] ;  /* 0x0000870000067ab9 */ /* 0x000fe40000000800 */
[----:B------:R-:W-:Y:S01]  /*21b0*/  ISETP.LE.AND P1, PT, RZ, UR6, PT ;  /* 0x00000006ff007c0c */ /* 0x000fe2000bf23270 */
[----:B0-----:R-:W-:Y:S01]  /*21c0*/  DSETP.NEU.AND P0, PT, |R4|, 0.5, !P0 ;  /* 0x3fe000000400742a */ /* 0x001fe2000470d200 */
[----:B------:R-:W-:-:S05]  /*21d0*/  IMAD.MOV.U32 R4, RZ, RZ, RZ ;  /* 0x000000ffff047224 */ /* 0x000fca00078e00ff */
[----:B------:R-:W-:Y:S02]  /*21e0*/  SEL R5, R27, RZ, P0 ;  /* 0x000000ff1b057207 */ /* 0x000fe40000000000 */
[----:B------:R-:W-:-:S04]  /*21f0*/  SEL R3, RZ, 0x1, !P0 ;  /* 0x00000001ff037807 */ /* 0x000fc80004000000 */
[----:B------:R-:W-:-:S07]  /*2200*/  @!P1 LOP3.LUT R5, R5, 0x7ff00000, RZ, 0xfc, !PT ;  /* 0x7ff0000005059812 */ /* 0x000fce00078efcff */
.L_x_8378:
[----:B------:R-:W-:Y:S05]  /*2210*/  BSYNC B0 ;  /* 0x0000000000007941 */ /* 0x000fea0003800000 */
.L_x_8376:
        /* <DEDUP_REMOVED lines=20> */
.L_x_8382:
[----:B------:R-:W-:-:S14]  /*2360*/  DSETP.NEU.AND P0, PT, |R26|, +INF , PT ;  /* 0x7ff000001a00742a */ /* 0x000fdc0003f0d200 */
[----:B------:R-:W-:Y:S05]  /*2370*/  @P0 BRA `(.L_x_8380) ;  /* 0x00000000002c0947 */ /* 0x000fea0003800000 */
[----:B------:R-:W0:Y:S01]  /*2380*/  LDC R4, c[0x0][0x21c] ;  /* 0x00008700ff047b82 */ /* 0x000e220000000800 */
[----:B------:R-:W-:-:S04]  /*2390*/  ISETP.NE.AND P0, PT, R3, RZ, PT ;  /* 0x000000ff0300720c */ /* 0x000fc80003f05270 */
        /* <DEDUP_REMOVED lines=8> */
.L_x_8381:
[----:B------:R-:W-:-:S11]  /*2420*/  DADD R4, R26, R8 ;  /* 0x000000001a047229 */ /* 0x000fd60000000008 */
.L_x_8380:
[----:B------:R-:W-:Y:S05]  /*2430*/  BSYNC B0 ;  /* 0x0000000000007941 */ /* 0x000fea0003800000 */
.L_x_8379:
[----:B------:R-:W-:-:S06]  /*2440*/  DSETP.NEU.AND P0, PT, R26, 1, PT ;  /* 0x3ff000001a00742a */ /* 0x000fcc0003f0d000 */
[----:B------:R-:W-:Y:S02]  /*2450*/  FSEL R26, R4, RZ, P0 ;  /* 0x000000ff041a7208 */ /* 0x000fe40000000000 */
[----:B------:R-:W-:-:S07]  /*2460*/  FSEL R27, R5, 1.875, P0 ;  /* 0x3ff00000051b7808 */ /* 0x000fce0000000000 */
.L_x_8318:
[----:B------:R-:W0:Y:S02]  /*2470*/  LDC.64 R4, c[0x0][0x228] ;  /* 0x00008a00ff047b82 */ /* 0x000e240000000a00 */
[----:B0-----:R-:W-:-:S04]  /*2480*/  IMAD.WIDE.U32 R4, R0, 0x8, R4 ;  /* 0x0000000800047825 */ /* 0x001fc800078e0004 */
[----:B------:R-:W-:-:S05]  /*2490*/  IMAD.WIDE R4, R2, 0x10, R4 ;  /* 0x0000001002047825 */ /* 0x000fca00078e0204 */
[----:B------:R-:W-:Y:S04]  /*24a0*/  STG.E.128 desc[UR8][R4.64], R20 ;  /* 0x0000001404007986 */ /* 0x000fe8000c101d08 */
[----:B------:R-:W-:Y:S04]  /*24b0*/  STG.E.128 desc[UR8][R4.64+0x800], R16 ;  /* 0x0008001004007986 */ /* 0x000fe8000c101d08 */
[----:B------:R-:W-:Y:S04]  /*24c0*/  STG.E.128 desc[UR8][R4.64+0x1000], R28 ;  /* 0x0010001c04007986 */ /* 0x000fe8000c101d08 */
[----:B------:R-:W-:Y:S01]  /*24d0*/  STG.E.128 desc[UR8][R4.64+0x1800], R24 ;  /* 0x0018001804007986 */ /* 0x000fe2000c101d08 */
[----:B------:R-:W-:Y:S05]  /*24e0*/  EXIT ;  /* 0x000000000000794d */ /* 0x000fea0003800000 */
.L_x_8317:
[----:B------:R-:W0:Y:S01]  /*24f0*/  S2R R21, SR_TID.X ;  /* 0x0000000000157919 */ /* 0x000e220000002100 */
[----:B------:R-:W-:Y:S02]  /*2500*/  CS2R R50, SRZ ;  /* 0x0000000000327805 */ /* 0x000fe4000001ff00 */
[----:B------:R-:W-:Y:S02]  /*2510*/  CS2R R46, SRZ ;  /* 0x00000000002e7805 */ /* 0x000fe4000001ff00 */
[----:B------:R-:W-:Y:S02]  /*2520*/  CS2R R48, SRZ ;  /* 0x0000000000307805 */ /* 0x000fe4000001ff00 */
[----:B------:R-:W-:Y:S02]  /*2530*/  CS2R R42, SRZ ;  /* 0x00000000002a7805 */ /* 0x000fe4000001ff00 */
[----:B------:R-:W-:Y:S02]  /*2540*/  CS2R R44, SRZ ;  /* 0x00000000002c7805 */ /* 0x000fe4000001ff00 */
[----:B------:R-:W-:-:S02]  /*2550*/  CS2R R40, SRZ ;  /* 0x0000000000287805 */ /* 0x000fc4000001ff00 */
[----:B------:R-:W-:Y:S02]  /*2560*/  CS2R R52, SRZ ;  /* 0x0000000000347805 */ /* 0x000fe4000001ff00 */
[----:B------:R-:W-:Y:S01]  /*2570*/  CS2R R38, SRZ ;  /* 0x0000000000267805 */ /* 0x000fe2000001ff00 */
[----:B------:R-:W-:Y:S01]  /*2580*/  ULDC.64 UR6, c[0x0][0x218] ;  /* 0x0000860000067ab9 */ /* 0x000fe20000000a00 */
[----:B0-----:R-:W-:-:S13]  /*2590*/  ISETP.GE.AND P0, PT, R21, R28, PT ;  /* 0x0000001c1500720c */ /* 0x001fda0003f06270 */
[----:B------:R-:W-:Y:S02]  /*25a0*/  @!P0 IMAD.IADD R23, R0, 0x1, R21 ;  /* 0x0000000100178824 */ /* 0x000fe400078e0215 */
[----:B------:R-:W-:-:S05]  /*25b0*/  @!P0 VIADD R21, R21, 0x80 ;  /* 0x0000008015158836 */ /* 0x000fca0000000000 */
[----:B------:R-:W-:-:S13]  /*25c0*/  ISETP.GE.AND P6, PT, R21, R28, PT ;  /* 0x0000001c1500720c */ /* 0x000fda0003fc6270 */
[----:B------:R-:W-:Y:S01]  /*25d0*/  @!P6 IMAD.IADD R5, R0, 0x1, R21 ;  /* 0x000000010005e824 */ /* 0x000fe200078e0215 */
[----:B------:R-:W0:Y:S01]  /*25e0*/  @!P6 LDC.64 R2, c[0x0][0x230] ;  /* 0x00008c00ff02eb82 */ /* 0x000e220000000a00 */
[----:B------:R-:W-:-:S05]  /*25f0*/  @!P6 VIADD R21, R21, 0x80 ;  /* 0x000000801515e836 */ /* 0x000fca0000000000 */
[----:B------:R-:W-:-:S13]  /*2600*/  ISETP.GE.AND P5, PT, R21, R28, PT ;  /* 0x0000001c1500720c */ /* 0x000fda0003fa6270 */
[----:B------:R-:W-:Y:S01]  /*2610*/  @!P5 IMAD.IADD R9, R0, 0x1, R21 ;  /* 0x000000010009d824 */ /* 0x000fe200078e0215 */
[----:B------:R-:W1:Y:S01]  /*2620*/  @!P5 LDC.64 R6, c[0x0][0x230] ;  /* 0x00008c00ff06db82 */ /* 0x000e620000000a00 */
[----:B------:R-:W-:Y:S02]  /*2630*/  @!P5 VIADD R21, R21, 0x80 ;  /* 0x000000801515d836 */ /* 0x000fe40000000000 */
[----:B0-----:R-:W-:-:S03]  /*2640*/  @!P6 IMAD.WIDE.U32 R2, R5, 0x8, R2 ;  /* 0x000000080502e825 */ /* 0x001fc600078e0002 */
[C---:B------:R-:W-:Y:S02]  /*2650*/  ISETP.GE.AND P4, PT, R21.reuse, R28, PT ;  /* 0x0000001c1500720c */ /* 0x040fe40003f86270 */
[----:B------:R-:W0:Y:S01]  /*2660*/  @!P0 LDC.64 R4, c[0x0][0x230] ;  /* 0x00008c00ff048b82 */ /* 0x000e220000000a00 */
[----:B------:R2:W5:Y:S10]  /*2670*/  @!P6 LDG.E.64 R50, desc[UR8][R2.64] ;  /* 0x000000080232e981 */ /* 0x000574000c1e1b00 */
[----:B------:R-:W-:Y:S01]  /*2680*/  @!P4 IMAD.IADD R25, R0, 0x1, R21 ;  /* 0x000000010019c824 */ /* 0x000fe200078e0215 */
[----:B------:R-:W3:Y:S01]  /*2690*/  @!P4 LDC.64 R10, c[0x0][0x230] ;  /* 0x00008c00ff0acb82 */ /* 0x000ee20000000a00 */
[----:B------:R-:W-:-:S05]  /*26a0*/  @!P4 VIADD R21, R21, 0x80 ;  /* 0x000000801515c836 */ /* 0x000fca0000000000 */
[----:B------:R-:W-:-:S13]  /*26b0*/  ISETP.GE.AND P3, PT, R21, R28, PT ;  /* 0x0000001c1500720c */ /* 0x000fda0003f66270 */
[----:B------:R-:W-:Y:S01]  /*26c0*/  @!P3 IMAD.IADD R27, R0, 0x1, R21 ;  /* 0x00000001001bb824 */ /* 0x000fe200078e0215 */
[----:B------:R-:W4:Y:S01]  /*26d0*/  @!P3 LDC.64 R12, c[0x0][0x230] ;  /* 0x00008c00ff0cbb82 */ /* 0x000f220000000a00 */
[----:B------:R-:W-:-:S05]  /*26e0*/  @!P3 VIADD R21, R21, 0x80 ;  /* 0x000000801515b836 */ /* 0x000fca0000000000 */
[----:B------:R-:W-:-:S13]  /*26f0*/  ISETP.GE.AND P2, PT, R21, R28, PT ;  /* 0x0000001c1500720c */ /* 0x000fda0003f46270 */
[----:B------:R-:W-:Y:S01]  /*2700*/  @!P2 IMAD.IADD R29, R0, 0x1, R21 ;  /* 0x00000001001da824 */ /* 0x000fe200078e0215 */
[----:B------:R-:W2:Y:S01]  /*2710*/  @!P2 LDC.64 R14, c[0x0][0x230] ;  /* 0x00008c00ff0eab82 */ /* 0x000ea20000000a00 */
[----:B------:R-:W-:-:S05]  /*2720*/  @!P2 VIADD R21, R21, 0x80 ;  /* 0x000000801515a836 */ /* 0x000fca0000000000 */
[----:B------:R-:W-:-:S13]  /*2730*/  ISETP.GE.AND P1, PT, R21, R28, PT ;  /* 0x0000001c1500720c */ /* 0x000fda0003f26270 */
[----:B------:R-:W-:Y:S01]  /*2740*/  @!P1 IMAD.IADD R31, R0, 0x1, R21 ;  /* 0x00000001001f9824 */ /* 0x000fe200078e0215 */
[----:B------:R-:W0:Y:S01]  /*2750*/  @!P1 LDC.64 R16, c[0x0][0x230] ;  /* 0x00008c00ff109b82 */ /* 0x000e220000000a00 */
[----:B------:R-:W-:-:S05]  /*2760*/  @!P1 VIADD R21, R21, 0x80 ;  /* 0x0000008015159836 */ /* 0x000fca0000000000 */
[----:B------:R-:W-:-:S13]  /*2770*/  ISETP.GE.AND P6, PT, R21, R28, PT ;  /* 0x0000001c1500720c */ /* 0x000fda0003fc6270 */
[----:B------:R-:W0:Y:S01]  /*2780*/  @!P6 LDC.64 R18, c[0x0][0x230] ;  /* 0x00008c00ff12eb82 */ /* 0x000e220000000a00 */
[----:B-1----:R-:W-:-:S04]  /*2790*/  @!P5 IMAD.WIDE.U32 R8, R9, 0x8, R6 ;  /* 0x000000080908d825 */ /* 0x002fc800078e0006 */
[----:B------:R-:W-:Y:S01]  /*27a0*/  @!P6 IMAD.IADD R7, R0, 0x1, R21 ;  /* 0x000000010007e824 */ /* 0x000fe200078e0215 */
[----:B------:R-:W5:Y:S01]  /*27b0*/  @!P5 LDG.E.64 R46, desc[UR8][R8.64] ;  /* 0x00000008082ed981 */ /* 0x000f62000c1e1b00 */
[----:B---3--:R-:W-:-:S04]  /*27c0*/  @!P4 IMAD.WIDE.U32 R10, R25, 0x8, R10 ;  /* 0x00000008190ac825 */ /* 0x008fc800078e000a */
[----:B----4-:R-:W-:Y:S01]  /*27d0*/  @!P3 IMAD.WIDE.U32 R12, R27, 0x8, R12 ;  /* 0x000000081b0cb825 */ /* 0x010fe200078e000c */
[----:B------:R-:W5:Y:S03]  /*27e0*/  @!P4 LDG.E.64 R48, desc[UR8][R10.64] ;  /* 0x000000080a30c981 */ /* 0x000f66000c1e1b00 */
[----:B--2---:R-:W-:Y:S01]  /*27f0*/  @!P2 IMAD.WIDE.U32 R14, R29, 0x8, R14 ;  /* 0x000000081d0ea825 */ /* 0x004fe200078e000e */
[----:B------:R-:W5:Y:S03]  /*2800*/  @!P3 LDG.E.64 R42, desc[UR8][R12.64] ;  /* 0x000000080c2ab981 */ /* 0x000f66000c1e1b00 */
[----:B0-----:R-:W-:Y:S01]  /*2810*/  @!P0 IMAD.WIDE.U32 R4, R23, 0x8, R4 ;  /* 0x0000000817048825 */ /* 0x001fe200078e0004 */
[----:B------:R-:W5:Y:S03]  /*2820*/  @!P2 LDG.E.64 R44, desc[UR8][R14.64] ;  /* 0x000000080e2ca981 */ /* 0x000f66000c1e1b00 */
[----:B------:R-:W-:Y:S01]  /*2830*/  @!P6 IMAD.WIDE.U32 R6, R7, 0x8, R18 ;  /* 0x000000080706e825 */ /* 0x000fe200078e0012 */
[----:B------:R-:W5:Y:S04]  /*2840*/  @!P0 LDG.E.64 R52, desc[UR8][R4.64] ;  /* 0x0000000804348981 */ /* 0x000f68000c1e1b00 */
[----:B------:R-:W5:Y:S01]  /*2850*/  @!P6 LDG.E.64 R40, desc[UR8][R6.64] ;  /* 0x000000080628e981 */ /* 0x000f62000c1e1b00 */
[----:B------:R-:W-:-:S05]  /*2860*/  @!P1 IMAD.WIDE.U32 R24, R31, 0x8, R16 ;  /* 0x000000081f189825 */ /* 0x000fca00078e0010 */
        /* <DEDUP_REMOVED lines=14> */
[----:B0-----:R-:W-:Y:S02]  /*2950*/  IMAD.MOV.U32 R24, RZ, RZ, 0x0 ;  /* 0x00000000ff187424 */ /* 0x001fe400078e00ff */
[----:B------:R-:W-:Y:S02]  /*2960*/  IMAD.MOV.U32 R25, RZ, RZ, 0x3ff00000 ;  /* 0x3ff00000ff197424 */ /* 0x000fe400078e00ff */
[----:B------:R-:W-:Y:S02]  /*2970*/  IMAD.MOV.U32 R26, RZ, RZ, 0x0 ;  /* 0x00000000ff1a7424 */ /* 0x000fe400078e00ff */
[----:B------:R-:W-:Y:S01]  /*2980*/  IMAD.MOV.U32 R27, RZ, RZ, 0x3ff00000 ;  /* 0x3ff00000ff1b7424 */ /* 0x000fe200078e00ff */
[----:B------:R-:W-:Y:S06]  /*2990*/  @!P1 BRA `(.L_x_8383) ;  /* 0x00000028000c9947 */ /* 0x000fec0003800000 */
[----:B------:R-:W-:Y:S04]  /*29a0*/  BSSY B0, `(.L_x_8384) ;  /* 0x0000051000007945 */ /* 0x000fe80003800000 */
[----:B------:R-:W-:Y:S05]  /*29b0*/  @P0 BRA `(.L_x_8385) ;  /* 0x00000004003c0947 */ /* 0x000fea0003800000 */
[----:B-----5:R-:W-:Y:S01]  /*29c0*/  DADD R8, -RZ, |R52| ;  /* 0x00000000ff087229 */ /* 0x020fe20000000534 */
[----:B------:R-:W-:Y:S01]  /*29d0*/  BSSY B1, `(.L_x_8386) ;  /* 0x0000003000017945 */ /* 0x000fe20003800000 */
[----:B------:R-:W-:-:S09]  /*29e0*/  MOV R4, 0x2a00 ;  /* 0x00002a0000047802 */ /* 0x000fd20000000f00 */
[----:B------:R-:W-:Y:S05]  /*29f0*/  CALL.REL.NOINC `($_ZN2at6native29vectorized_elementwise_kernelILi2EZNS0_50_GLOBAL__N__2680c7bb_12_PowKernel_cu_7dd49032_316829pow_tensor_scalar_kernel_implIddEEvRNS_18TensorIteratorBaseET0_EUldE2_St5arrayIPcLm2EEEEviS6_T1_$__internal_accurate_pow) ;  /* 0x0000002800ec7944 */ /* 0x000fea0003c00000 */
[----:B------:R-:W-:Y:S05]  /*2a00*/  BSYNC B1 ;  /* 0x0000000000017941 */ /* 0x000fea0003800000 */
.L_x_8386:
[----:B------:R-:W-:Y:S01]  /*2a10*/  DSETP.NEU.AND P0, PT, R52, RZ, PT ;  /* 0x000000ff3400722a */ /* 0x000fe20003f0d000 */
[----:B------:R-:W-:Y:S01]  /*2a20*/  BSSY B1, `(.L_x_8387) ;  /* 0x0000026000017945 */ /* 0x000fe20003800000 */
[----:B------:R-:W-:-:S12]  /*2a30*/  IMAD.MOV.U32 R7, RZ, RZ, R5 ;  /* 0x000000ffff077224 */ /* 0x000fd800078e0005 */
        /* <DEDUP_REMOVED lines=22> */
.L_x_8388:
[----:B------:R-:W0:Y:S08]  /*2ba0*/  LDC.64 R6, c[0x0][0x218] ;  /* 0x00008600ff067b82 */ /* 0x000e300000000a00 */
[----:B------:R-:W1:Y:S01]  /*2bb0*/  LDC.64 R8, c[0x0][0x218] ;  /* 0x00008600ff087b82 */ /* 0x000e620000000a00 */
[----:B0-----:R-:W-:-:S05]  /*2bc0*/  IMAD.MOV.U32 R5, RZ, RZ, R7 ;  /* 0x000000ffff057224 */ /* 0x001fca00078e0007 */
[C---:B------:R-:W-:Y:S02]  /*2bd0*/  LOP3.LUT R4, R5.reuse, 0x7ff00000, RZ, 0xc0, !PT ;  /* 0x7ff0000005047812 */ /* 0x040fe400078ec0ff */
[----:B------:R-:W-:Y:S01]  /*2be0*/  ISETP.GE.AND P2, PT, R5, RZ, PT ;  /* 0x000000ff0500720c */ /* 0x000fe20003f46270 */
[----:B-1----:R-:W-:Y:S01]  /*2bf0*/  DSETP.NEU.AND P0, PT, |R8|, 0.5, PT ;  /* 0x3fe000000800742a */ /* 0x002fe20003f0d200 */
[----:B------:R-:W-:-:S04]  /*2c00*/  LEA.HI R7, R4, 0xfffffc0c, RZ, 0xc ;  /* 0xfffffc0c04077811 */ /* 0x000fc800078f60ff */
[CC--:B------:R-:W-:Y:S02]  /*2c10*/  SHF.L.U32 R4, R6.reuse, R7.reuse, RZ ;  /* 0x0000000706047219 */ /* 0x0c0fe400000006ff */
[----:B------:R-:W-:Y:S02]  /*2c20*/  SHF.L.U64.HI R6, R6, R7, R5 ;  /* 0x0000000706067219 */ /* 0x000fe40000010205 */
[----:B------:R-:W-:-:S04]  /*2c30*/  ISETP.EQ.U32.AND P1, PT, R4, RZ, PT ;  /* 0x000000ff0400720c */ /* 0x000fc80003f22070 */
[----:B------:R-:W-:Y:S01]  /*2c40*/  ISETP.EQ.AND.EX P0, PT, R6, -0x80000000, P0, P1 ;  /* 0x800000000600780c */ /* 0x000fe20000702310 */
[----:B------:R-:W-:-:S03]  /*2c50*/  IMAD.MOV.U32 R6, RZ, RZ, RZ ;  /* 0x000000ffff067224 */ /* 0x000fc600078e00ff */
[----:B------:R-:W-:-:S04]  /*2c60*/  SEL R7, R53, RZ, P0 ;  /* 0x000000ff35077207 */ /* 0x000fc80000000000 */
[----:B------:R-:W-:-:S07]  /*2c70*/  @!P2 LOP3.LUT R7, R7, 0x7ff00000, RZ, 0xfc, !PT ;  /* 0x7ff000000707a812 */ /* 0x000fce00078efcff */
.L_x_8389:
[----:B------:R-:W-:Y:S05]  /*2c80*/  BSYNC B1 ;  /* 0x0000000000017941 */ /* 0x000fea0003800000 */
.L_x_8387:
        /* <DEDUP_REMOVED lines=19> */
.L_x_8393:
        /* <DEDUP_REMOVED lines=10> */
.L_x_8392:
[----:B------:R-:W-:-:S11]  /*2e60*/  DADD R6, R52, R10 ;  /* 0x0000000034067229 */ /* 0x000fd6000000000a */
.L_x_8391:
[----:B------:R-:W-:Y:S05]  /*2e70*/  BSYNC B1 ;  /* 0x0000000000017941 */ /* 0x000fea0003800000 */
.L_x_8390:
[----:B------:R-:W-:-:S06]  /*2e80*/  DSETP.NEU.AND P0, PT, R52, 1, PT ;  /* 0x3ff000003400742a */ /* 0x000fcc0003f0d000 */
[----:B------:R-:W-:Y:S02]  /*2e90*/  FSEL R26, R6, RZ, P0 ;  /* 0x000000ff061a7208 */ /* 0x000fe40000000000 */
[----:B------:R-:W-:-:S07]  /*2ea0*/  FSEL R27, R7, 1.875, P0 ;  /* 0x3ff00000071b7808 */ /* 0x000fce0000000000 */
.L_x_8385:
[----:B------:R-:W-:Y:S05]  /*2eb0*/  BSYNC B0 ;  /* 0x0000000000007941 */ /* 0x000fea0003800000 */
.L_x_8384:
[----:B------:R-:W0:Y:S01]  /*2ec0*/  S2R R29, SR_TID.X ;  /* 0x00000000001d7919 */ /* 0x000e220000002100 */
[----:B------:R-:W-:Y:S01]  /*2ed0*/  BSSY B0, `(.L_x_8394) ;  /* 0x000004f000007945 */ /* 0x000fe20003800000 */
[----:B0-----:R-:W-:-:S05]  /*2ee0*/  VIADD R5, R29, 0x80 ;  /* 0x000000801d057836 */ /* 0x001fca0000000000 */
[----:B------:R-:W-:-:S13]  /*2ef0*/  ISETP.GE.AND P0, PT, R5, R28, PT ;  /* 0x0000001c0500720c */ /* 0x000fda0003f06270 */
[----:B------:R-:W-:Y:S05]  /*2f00*/  @P0 BRA `(.L_x_8395) ;  /* 0x00000004002c0947 */ /* 0x000fea0003800000 */
[----:B-----5:R-:W-:Y:S01]  /*2f10*/  DADD R8, -RZ, |R50| ;  /* 0x00000000ff087229 */ /* 0x020fe20000000532 */
[----:B------:R-:W-:Y:S01]  /*2f20*/  BSSY B1, `(.L_x_8396) ;  /* 0x0000003000017945 */ /* 0x000fe20003800000 */
[----:B------:R-:W-:-:S09]  /*2f30*/  MOV R4, 0x2f50 ;  /* 0x00002f5000047802 */ /* 0x000fd20000000f00 */
[----:B------:R-:W-:Y:S05]  /*2f40*/  CALL.REL.NOINC `($_ZN2at6native29vectorized_elementwise_kernelILi2EZNS0_50_GLOBAL__N__2680c7bb_12_PowKernel_cu_7dd49032_316829pow_tensor_scalar_kernel_implIddEEvRNS_18TensorIteratorBaseET0_EUldE2_St5arrayIPcLm2EEEEviS6_T1_$__internal_accurate_pow) ;  /* 0x0000002400987944 */ /* 0x000fea0003c00000 */
[----:B------:R-:W-:Y:S05]  /*2f50*/  BSYNC B1 ;  /* 0x0000000000017941 */ /* 0x000fea0003800000 */
.L_x_8396:
[----:B------:R-:W0:Y:S01]  /*2f60*/  LDC.64 R8, c[0x0][0x218] ;  /* 0x00008600ff087b82 */ /* 0x000e220000000a00 */
[----:B------:R-:W-:Y:S01]  /*2f70*/  DSETP.NEU.AND P0, PT, R50, RZ, PT ;  /* 0x000000ff3200722a */ /* 0x000fe20003f0d000 */
[----:B------:R-:W-:Y:S01]  /*2f80*/  BSSY B1, `(.L_x_8397) ;  /* 0x0000021000017945 */ /* 0x000fe20003800000 */
[----:B0-----:R-:W-:-:S04]  /*2f90*/  LOP3.LUT R4, R9, 0x7ff00000, RZ, 0xc0, !PT ;  /* 0x7ff0000009047812 */ /* 0x001fc800078ec0ff */
[----:B------:R-:W-:Y:S01]  /*2fa0*/  LEA.HI R7, R4, 0xfffffc0c, RZ, 0xc ;  /* 0xfffffc0c04077811 */ /* 0x000fe200078f60ff */
[----:B------:R-:W-:-:S03]  /*2fb0*/  IMAD.MOV.U32 R4, RZ, RZ, R6 ;  /* 0x000000ffff047224 */ /* 0x000fc600078e0006 */
[CC--:B------:R-:W-:Y:S02]  /*2fc0*/  SHF.L.U64.HI R10, R8.reuse, R7.reuse, R9 ;  /* 0x00000007080a7219 */ /* 0x0c0fe40000010209 */
[----:B------:R-:W-:Y:S02]  /*2fd0*/  SHF.L.U32 R7, R8, R7, RZ ;  /* 0x0000000708077219 */ /* 0x000fe400000006ff */
[----:B------:R-:W-:Y:S05]  /*2fe0*/  @!P0 BRA `(.L_x_8398) ;  /* 0x0000000000488947 */ /* 0x000fea0003800000 */
[----:B------:R-:W-:Y:S02]  /*2ff0*/  ISETP.GT.AND P2, PT, R51, -0x1, PT ;  /* 0xffffffff3300780c */ /* 0x000fe40003f44270 */
[----:B------:R-:W-:Y:S01]  /*3000*/  ISETP.NE.U32.AND P0, PT, R7, RZ, PT ;  /* 0x000000ff0700720c */ /* 0x000fe20003f05070 */
[----:B------:R-:W-:-:S03]  /*3010*/  DADD R6, -RZ, -R4 ;  /* 0x00000000ff067229 */ /* 0x000fc60000000904 */
        /* <DEDUP_REMOVED lines=15> */
.L_x_8398:
        /* <DEDUP_REMOVED lines=8> */
.L_x_8399:
[----:B------:R-:W-:Y:S05]  /*3190*/  BSYNC B1 ;  /* 0x0000000000017941 */ /* 0x000fea0003800000 */
.L_x_8397:
        /* <DEDUP_REMOVED lines=12> */
[----:B------:R-:W-:-:S06]  /*3260*/  DSETP.GT.AND P0, PT, |R50|, 1, PT ;  /* 0x3ff000003200742a */ /* 0x000fcc0003f04200 */
[----:B------:R-:W-:Y:S01]  /*3270*/  SEL R4, RZ, 0x7ff00000, !P0 ;  /* 0x7ff00000ff047807 */ /* 0x000fe20004000000 */
[----:B------:R-:W-:-:S05]  /*3280*/  DSETP.NEU.AND P0, PT, R50, -1, PT ;  /* 0xbff000003200742a */ /* 0x000fca0003f0d000 */
[----:B------:R-:W-:-:S04]  /*3290*/  @!P1 LOP3.LUT R4, R4, 0x7ff00000, RZ, 0x3c, !PT ;  /* 0x7ff0000004049812 */ /* 0x000fc800078e3cff */
[----:B------:R-:W-:Y:S01]  /*32a0*/  SEL R5, R4, 0x3ff00000, P0 ;  /* 0x3ff0000004057807 */ /* 0x000fe20000000000 */
[----:B------:R-:W-:Y:S01]  /*32b0*/  IMAD.MOV.U32 R4, RZ, RZ, RZ ;  /* 0x000000ffff047224 */ /* 0x000fe200078e00ff */
[----:B------:R-:W-:Y:S06]  /*32c0*/  BRA `(.L_x_8401) ;  /* 0x00000000002c7947 */ /* 0x000fec0003800000 */
.L_x_8403:
[----:B------:R-:W-:-:S14]  /*32d0*/  DSETP.NEU.AND P1, PT, |R50|, +INF , PT ;  /* 0x7ff000003200742a */ /* 0x000fdc0003f2d200 */
[----:B------:R-:W-:Y:S05]  /*32e0*/  @P1 BRA `(.L_x_8401) ;  /* 0x0000000000241947 */ /* 0x000fea0003800000 */
[----:B------:R-:W-:Y:S02]  /*32f0*/  ISETP.LT.AND P0, PT, R51, RZ, P0 ;  /* 0x000000ff3300720c */ /* 0x000fe40000701270 */
[C---:B------:R-:W-:Y:S02]  /*3300*/  LOP3.LUT R4, R9.reuse, 0x7fffffff, RZ, 0xc0, !PT ;  /* 0x7fffffff09047812 */ /* 0x040fe400078ec0ff */
[----:B------:R-:W-:Y:S02]  /*3310*/  ISETP.GT.AND P1, PT, R9, -0x1, PT ;  /* 0xffffffff0900780c */ /* 0x000fe40003f24270 */
[----:B------:R-:W-:Y:S01]  /*3320*/  ISETP.NE.AND P0, PT, R4, 0x3fe00000, P0 ;  /* 0x3fe000000400780c */ /* 0x000fe20000705270 */
[----:B------:R-:W-:Y:S01]  /*3330*/  IMAD.MOV.U32 R4, RZ, RZ, RZ ;  /* 0x000000ffff047224 */ /* 0x000fe200078e00ff */
[----:B------:R-:W-:-:S11]  /*3340*/  SEL R5, RZ, 0x7ff00000, !P1 ;  /* 0x7ff00000ff057807 */ /* 0x000fd60004800000 */
[----:B------:R-:W-:Y:S01]  /*3350*/  @P0 VIADD R5, R5, 0x80000000 ;  /* 0x8000000005050836 */ /* 0x000fe20000000000 */
[----:B------:R-:W-:Y:S06]  /*3360*/  BRA `(.L_x_8401) ;  /* 0x0000000000047947 */ /* 0x000fec0003800000 */
.L_x_8402:
[----:B------:R-:W-:-:S11]  /*3370*/  DADD R4, R50, R10 ;  /* 0x0000000032047229 */ /* 0x000fd6000000000a */
.L_x_8401:
[----:B------:R-:W-:Y:S05]  /*3380*/  BSYNC B1 ;  /* 0x0000000000017941 */ /* 0x000fea0003800000 */
.L_x_8400:
[----:B------:R-:W-:-:S06]  /*3390*/  DSETP.NEU.AND P0, PT, R50, 1, PT ;  /* 0x3ff000003200742a */ /* 0x000fcc0003f0d000 */
[----:B------:R-:W-:Y:S02]  /*33a0*/  FSEL R24, R4, RZ, P0 ;  /* 0x000000ff04187208 */ /* 0x000fe40000000000 */
[----:B------:R-:W-:-:S07]  /*33b0*/  FSEL R25, R5, 1.875, P0 ;  /* 0x3ff0000005197808 */ /* 0x000fce0000000000 */
.L_x_8395:
[----:B------:R-:W-:Y:S05]  /*33c0*/  BSYNC B0 ;  /* 0x0000000000007941 */ /* 0x000fea0003800000 */
.L_x_8394:
[----:B------:R-:W-:Y:S01]  /*33d0*/  VIADD R5, R29, 0x100 ;  /* 0x000001001d057836 */ /* 0x000fe20000000000 */
[----:B------:R-:W-:Y:S04]  /*33e0*/  BSSY B0, `(.L_x_8404) ;  /* 0x000004e000007945 */ /* 0x000fe80003800000 */
[----:B------:R-:W-:-:S13]  /*33f0*/  ISETP.GE.AND P0, PT, R5, R28, PT ;  /* 0x0000001c0500720c */ /* 0x000fda0003f06270 */
[----:B------:R-:W-:Y:S05]  /*3400*/  @P0 BRA `(.L_x_8405) ;  /* 0x00000004002c0947 */ /* 0x000fea0003800000 */
[----:B-----5:R-:W-:Y:S01]  /*3410*/  DADD R8, -RZ, |R46| ;  /* 0x00000000ff087229 */ /* 0x020fe2000000052e */
[----:B------:R-:W-:Y:S01]  /*3420*/  BSSY B1, `(.L_x_8406) ;  /* 0x0000003000017945 */ /* 0x000fe20003800000 */
[----:B------:R-:W-:-:S09]  /*3430*/  MOV R4, 0x3450 ;  /* 0x0000345000047802 */ /* 0x000fd20000000f00 */
[----:B------:R-:W-:Y:S05]  /*3440*/  CALL.REL.NOINC `($_ZN2at6native29vectorized_elementwise_kernelILi2EZNS0_50_GLOBAL__N__2680c7bb_12_PowKernel_cu_7dd49032_316829pow_tensor_scalar_kernel_implIddEEvRNS_18TensorIteratorBaseET0_EUldE2_St5arrayIPcLm2EEEEviS6_T1_$__internal_accurate_pow) ;  /* 0x0000002000587944 */ /* 0x000fea0003c00000 */
[----:B------:R-:W-:Y:S05]  /*3450*/  BSYNC B1 ;  /* 0x0000000000017941 */ /* 0x000fea0003800000 */
.L_x_8406:
        /* <DEDUP_REMOVED lines=27> */
.L_x_8408:
        /* <DEDUP_REMOVED lines=8> */
.L_x_8409:
[----:B------:R-:W-:Y:S05]  /*3690*/  BSYNC B1 ;  /* 0x0000000000017941 */ /* 0x000fea0003800000 */
.L_x_8407:
        /* <DEDUP_REMOVED lines=19> */
.L_x_8413:
        /* <DEDUP_REMOVED lines=10> */
.L_x_8412:
[----:B------:R-:W-:-:S11]  /*3870*/  DADD R4, R46, R10 ;  /* 0x000000002e047229 */ /* 0x000fd6000000000a */
.L_x_8411:
[----:B------:R-:W-:Y:S05]  /*3880*/  BSYNC B1 ;  /* 0x0000000000017941 */ /* 0x000fea0003800000 */
.L_x_8410:
[----:B------:R-:W-:-:S06]  /*3890*/  DSETP.NEU.AND P0, PT, R46, 1, PT ;  /* 0x3ff000002e00742a */ /* 0x000fcc0003f0d000 */
[----:B------:R-:W-:Y:S02]  /*38a0*/  FSEL R22, R4, RZ, P0 ;  /* 0x000000ff04167208 */ /* 0x000fe40000000000 */
[----:B------:R-:W-:-:S07]  /*38b0*/  FSEL R23, R5, 1.875, P0 ;  /* 0x3ff0000005177808 */ /* 0x000fce0000000000 */
.L_x_8405:
[----:B------:R-:W-:Y:S05]  /*38c0*/  BSYNC B0 ;  /* 0x0000000000007941 */ /* 0x000fea0003800000 */
.L_x_8404:
        /* <DEDUP_REMOVED lines=9> */
.L_x_8416:
        /* <DEDUP_REMOVED lines=27> */
.L_x_8418:
        /* <DEDUP_REMOVED lines=8> */
.L_x_8419:
[----:B------:R-:W-:Y:S05]  /*3b90*/  BSYNC B1 ;  /* 0x0000000000017941 */ /* 0x000fea0003800000 */
.L_x_8417:
        /* <DEDUP_REMOVED lines=19> */
.L_x_8423:
        /* <DEDUP_REMOVED lines=10> */
.L_x_8422:
[----:B------:R-:W-:-:S11]  /*3d70*/  DADD R4, R48, R10 ;  /* 0x0000000030047229 */ /* 0x000fd6000000000a */
.L_x_8421:
[----:B------:R-:W-:Y:S05]  /*3d80*/  BSYNC B1 ;  /* 0x0000000000017941 */ /* 0x000fea0003800000 */
.L_x_8420:
[----:B------:R-:W-:-:S06]  /*3d90*/  DSETP.NEU.AND P0, PT, R48, 1, PT ;  /* 0x3ff000003000742a */ /* 0x000fcc0003f0d000 */
[----:B------:R-:W-:Y:S02]  /*3da0*/  FSEL R20, R4, RZ, P0 ;  /* 0x000000ff04147208 */ /* 0x000fe40000000000 */
[----:B------:R-:W-:-:S07]  /*3db0*/  FSEL R21, R5, 1.875, P0 ;  /* 0x3ff0000005157808 */ /* 0x000fce0000000000 */
.L_x_8415:
[----:B------:R-:W-:Y:S05]  /*3dc0*/  BSYNC B0 ;  /* 0x0000000000007941 */ /* 0x000fea0003800000 */
.L_x_8414:
        /* <DEDUP_REMOVED lines=9> */
.L_x_8426:
        /* <DEDUP_REMOVED lines=27> */
.L_x_8428:
        /* <DEDUP_REMOVED lines=8> */
.L_x_8429:
[----:B------:R-:W-:Y:S05]  /*4090*/  BSYNC B1 ;  /* 0x0000000000017941 */ /* 0x000fea0003800000 */
.L_x_8427:
        /* <DEDUP_REMOVED lines=19> */
.L_x_8433:
        /* <DEDUP_REMOVED lines=10> */
.L_x_8432:
[----:B------:R-:W-:-:S11]  /*4270*/  DADD R4, R42, R10 ;  /* 0x000000002a047229 */ /* 0x000fd6000000000a */
.L_x_8431:
[----:B------:R-:W-:Y:S05]  /*4280*/  BSYNC B1 ;  /* 0x0000000000017941 */ /* 0x000fea0003800000 */
.L_x_8430:
[----:B------:R-:W-:-:S06]  /*4290*/  DSETP.NEU.AND P0, PT, R42, 1, PT ;  /* 0x3ff000002a00742a */ /* 0x000fcc0003f0d000 */
[----:B------:R-:W-:Y:S02]  /*42a0*/  FSEL R18, R4, RZ, P0 ;  /* 0x000000ff04127208 */ /* 0x000fe40000000000 */
[----:B------:R-:W-:-:S07]  /*42b0*/  FSEL R19, R5, 1.875, P0 ;  /* 0x3ff0000005137808 */ /* 0x000fce0000000000 */
.L_x_8425:
[----:B------:R-:W-:Y:S05]  /*42c0*/  BSYNC B0 ;  /* 0x0000000000007941 */ /* 0x000fea0003800000 */
.L_x_8424:
        /* <DEDUP_REMOVED lines=9> */
.L_x_8436:
        /* <DEDUP_REMOVED lines=27> */
.L_x_8438:
        /* <DEDUP_REMOVED lines=8> */
.L_x_8439:
[----:B------:R-:W-:Y:S05]  /*4590*/  BSYNC B1 ;  /* 0x0000000000017941 */ /* 0x000fea0003800000 */
.L_x_8437:
        /* <DEDUP_REMOVED lines=19> */
.L_x_8443:
        /* <DEDUP_REMOVED lines=10> */
.L_x_8442:
[----:B------:R-:W-:-:S11]  /*4770*/  DADD R4, R44, R10 ;  /* 0x000000002c047229 */ /* 0x000fd6000000000a */
.L_x_8441:
[----:B------:R-:W-:Y:S05]  /*4780*/  BSYNC B1 ;  /* 0x0000000000017941 */ /* 0x000fea0003800000 */
.L_x_8440:
[----:B------:R-:W-:-:S06]  /*4790*/  DSETP.NEU.AND P0, PT, R44, 1, PT ;  /* 0x3ff000002c00742a */ /* 0x000fcc0003f0d000 */
[----:B------:R-:W-:Y:S02]  /*47a0*/  FSEL R16, R4, RZ, P0 ;  /* 0x000000ff04107208 */ /* 0x000fe40000000000 */
[----:B------:R-:W-:-:S07]  /*47b0*/  FSEL R17, R5, 1.875, P0 ;  /* 0x3ff0000005117808 */ /* 0x000fce0000000000 */
.L_x_8435:
[----:B------:R-:W-:Y:S05]  /*47c0*/  BSYNC B0 ;  /* 0x0000000000007941 */ /* 0x000fea0003800000 */
.L_x_8434:
        /* <DEDUP_REMOVED lines=9> */
.L_x_8446:
        /* <DEDUP_REMOVED lines=27> */
.L_x_8448:
        /* <DEDUP_REMOVED lines=8> */
.L_x_8449:
[----:B------:R-:W-:Y:S05]  /*4a90*/  BSYNC B1 ;  /* 0x0000000000017941 */ /* 0x000fea0003800000 */
.L_x_8447:
        /* <DEDUP_REMOVED lines=19> */
.L_x_8453:
        /* <DEDUP_REMOVED lines=10> */
.L_x_8452:
[----:B------:R-:W-:-:S11]  /*4c70*/  DADD R4, R38, R8 ;  /* 0x0000000026047229 */ /* 0x000fd60000000008 */
.L_x_8451:
[----:B------:R-:W-:Y:S05]  /*4c80*/  BSYNC B1 ;  /* 0x0000000000017941 */ /* 0x000fea0003800000 */
.L_x_8450:
[----:B------:R-:W-:-:S06]  /*4c90*/  DSETP.NEU.AND P0, PT, R38, 1, PT ;  /* 0x3ff000002600742a */ /* 0x000fcc0003f0d000 */
[----:B------:R-:W-:Y:S02]  /*4ca0*/  FSEL R2, R4, RZ, P0 ;  /* 0x000000ff04027208 */ /* 0x000fe40000000000 */
[----:B------:R-:W-:-:S07]  /*4cb0*/  FSEL R3, R5, 1.875, P0 ;  /* 0x3ff0000005037808 */ /* 0x000fce0000000000 */
.L_x_8445:
[----:B------:R-:W-:Y:S05]  /*4cc0*/  BSYNC B0 ;  /* 0x0000000000007941 */ /* 0x000fea0003800000 */
.L_x_8444:
        /* <DEDUP_REMOVED lines=9> */
.L_x_8455:
        /* <DEDUP_REMOVED lines=27> */
.L_x_8457:
        /* <DEDUP_REMOVED lines=8> */
.L_x_8458:
[----:B------:R-:W-:Y:S05]  /*4f90*/  BSYNC B1 ;  /* 0x0000000000017941 */ /* 0x000fea0003800000 */
.L_x_8456:
        /* <DEDUP_REMOVED lines=19> */
.L_x_8462:
        /* <DEDUP_REMOVED lines=10> */
.L_x_8461:
[----:B------:R-:W-:-:S11]  /*5170*/  DADD R4, R40, R10 ;  /* 0x0000000028047229 */ /* 0x000fd6000000000a */
.L_x_8460:
[----:B------:R-:W-:Y:S05]  /*5180*/  BSYNC B1 ;  /* 0x0000000000017941 */ /* 0x000fea0003800000 */
.L_x_8459:
[----:B------:R-:W-:-:S06]  /*5190*/  DSETP.NEU.AND P0, PT, R40, 1, PT ;  /* 0x3ff000002800742a */ /* 0x000fcc0003f0d000 */
[----:B------:R-:W-:Y:S02]  /*51a0*/  FSEL R30, R4, RZ, P0 ;  /* 0x000000ff041e7208 */ /* 0x000fe40000000000 */
[----:B------:R-:W-:-:S07]  /*51b0*/  FSEL R31, R5, 1.875, P0 ;  /* 0x3ff00000051f7808 */ /* 0x000fce0000000000 */
.L_x_8454:
[----:B------:R-:W-:Y:S05]  /*51c0*/  BSYNC B0 ;  /* 0x0000000000007941 */ /* 0x000fea0003800000 */
.L_x_8383:
[----:B------:R-:W0:Y:S01]  /*51d0*/  S2R R9, SR_TID.X ;  /* 0x0000000000097919 */ /* 0x000e220000002100 */
[----:B------:R-:W-:Y:S04]  /*51e0*/  BSSY B0, `(.L_x_8463) ;  /* 0x0000034000007945 */ /* 0x000fe80003800000 */
[----:B------:R-:W-:Y:S01]  /*51f0*/  BSSY B1, `(.L_x_8464) ;  /* 0x000002c000017945 */ /* 0x000fe20003800000 */
[----:B0-----:R-:W-:-:S13]  /*5200*/  ISETP.GE.AND P0, PT, R9, R28, PT ;  /* 0x0000001c0900720c */ /* 0x001fda0003f06270 */
[----:B------:R-:W0:Y:S01]  /*5210*/  @!P0 LDC.64 R4, c[0x0][0x228] ;  /* 0x00008a00ff048b82 */ /* 0x000e220000000a00 */
[----:B------:R-:W-:-:S04]  /*5220*/  @!P0 IMAD.IADD R7, R0, 0x1, R9 ;  /* 0x0000000100078824 */ /* 0x000fc800078e0209 */
[----:B0-----:R-:W-:-:S04]  /*5230*/  @!P0 IMAD.WIDE.U32 R4, R7, 0x8, R4 ;  /* 0x0000000807048825 */ /* 0x001fc800078e0004 */
[----:B------:R-:W-:Y:S01]  /*5240*/  IMAD.MOV.U32 R7, RZ, RZ, R9 ;  /* 0x000000ffff077224 */ /* 0x000fe200078e0009 */
[----:B------:R0:W-:Y:S01]  /*5250*/  @!P0 STG.E.64 desc[UR8][R4.64], R26 ;  /* 0x0000001a04008986 */ /* 0x0001e2000c101b08 */
[----:B------:R-:W-:-:S05]  /*5260*/  @!P0 VIADD R7, R9, 0x80 ;  /* 0x0000008009078836 */ /* 0x000fca0000000000 */
[----:B------:R-:W-:-:S13]  /*5270*/  ISETP.GE.AND P0, PT, R7, R28, PT ;  /* 0x0000001c0700720c */ /* 0x000fda0003f06270 */
[----:B0-----:R-:W-:Y:S05]  /*5280*/  @P0 BRA `(.L_x_8465) ;  /* 0x0000000000300947 */ /* 0x001fea0003800000 */
[----:B------:R-:W0:Y:S01]  /*5290*/  LDC.64 R4, c[0x0][0x228] ;  /* 0x00008a00ff047b82 */ /* 0x000e220000000a00 */
[----:B------:R-:W-:Y:S02]  /*52a0*/  IMAD.IADD R9, R0, 0x1, R7 ;  /* 0x0000000100097824 */ /* 0x000fe400078e0207 */
[----:B------:R-:W-:-:S05]  /*52b0*/  VIADD R7, R7, 0x80 ;  /* 0x0000008007077836 */ /* 0x000fca0000000000 */
[----:B------:R-:W-:Y:S01]  /*52c0*/  ISETP.GE.AND P0, PT, R7, R28, PT ;  /* 0x0000001c0700720c */ /* 0x000fe20003f06270 */
[----:B0-----:R-:W-:-:S05]  /*52d0*/  IMAD.WIDE.U32 R4, R9, 0x8, R4 ;  /* 0x0000000809047825 */ /* 0x001fca00078e0004 */
[----:B------:R0:W-:Y:S07]  /*52e0*/  STG.E.64 desc[UR8][R4.64], R24 ;  /* 0x0000001804007986 */ /* 0x0001ee000c101b08 */
[----:B------:R-:W-:Y:S05]  /*52f0*/  @P0 BRA `(.L_x_8466) ;  /* 0x0000000000300947 */ /* 0x000fea0003800000 */
[----:B0-----:R-:W0:Y:S01]  /*5300*/  LDC.64 R4, c[0x0][0x228] ;  /* 0x00008a00ff047b82 */ /* 0x001e220000000a00 */
[----:B------:R-:W-:Y:S02]  /*5310*/  IMAD.IADD R9, R0, 0x1, R7 ;  /* 0x0000000100097824 */ /* 0x000fe400078e0207 */
[----:B------:R-:W-:Y:S02]  /*5320*/  VIADD R7, R7, 0x80 ;  /* 0x0000008007077836 */ /* 0x000fe40000000000 */
[----:B0-----:R-:W-:-:S05]  /*5330*/  IMAD.WIDE.U32 R4, R9, 0x8, R4 ;  /* 0x0000000809047825 */ /* 0x001fca00078e0004 */
[----:B------:R0:W-:Y:S02]  /*5340*/  STG.E.64 desc[UR8][R4.64], R22 ;  /* 0x0000001604007986 */ /* 0x0001e4000c101b08 */
.L_x_8465:
[----:B------:R-:W-:-:S13]  /*5350*/  ISETP.GE.AND P0, PT, R7, R28, PT ;  /* 0x0000001c0700720c */ /* 0x000fda0003f06270 */
[----:B------:R-:W-:Y:S05]  /*5360*/  @P0 BRA `(.L_x_8467) ;  /* 0x0000000000300947 */ /* 0x000fea0003800000 */
[----:B0-----:R-:W0:Y:S01]  /*5370*/  LDC.64 R4, c[0x0][0x228] ;  /* 0x00008a00ff047b82 */ /* 0x001e220000000a00 */
[----:B------:R-:W-:Y:S02]  /*5380*/  IMAD.IADD R9, R0, 0x1, R7 ;  /* 0x0000000100097824 */ /* 0x000fe400078e0207 */
[----:B------:R-:W-:Y:S02]  /*5390*/  VIADD R7, R7, 0x80 ;  /* 0x0000008007077836 */ /* 0x000fe40000000000 */
[----:B0-----:R-:W-:-:S05]  /*53a0*/  IMAD.WIDE.U32 R4, R9, 0x8, R4 ;  /* 0x0000000809047825 */ /* 0x001fca00078e0004 */
[----:B------:R1:W-:Y:S02]  /*53b0*/  STG.E.64 desc[UR8][R4.64], R20 ;  /* 0x0000001404007986 */ /* 0x0003e4000c101b08 */
.L_x_8466:
[----:B------:R-:W-:-:S13]  /*53c0*/  ISETP.GE.AND P0, PT, R7, R28, PT ;  /* 0x0000001c0700720c */ /* 0x000fda0003f06270 */
[----:B------:R-:W-:Y:S05]  /*53d0*/  @P0 BRA `(.L_x_8468) ;  /* 0x0000000000340947 */ /* 0x000fea0003800000 */
[----:B01----:R-:W0:Y:S01]  /*53e0*/  LDC.64 R4, c[0x0][0x228] ;  /* 0x00008a00ff047b82 */ /* 0x003e220000000a00 */
[----:B------:R-:W-:Y:S02]  /*53f0*/  IMAD.IADD R9, R0, 0x1, R7 ;  /* 0x0000000100097824 */ /* 0x000fe400078e0207 */
[----:B------:R-:W-:Y:S02]  /*5400*/  VIADD R7, R7, 0x80 ;  /* 0x0000008007077836 */ /* 0x000fe40000000000 */
[----:B0-----:R-:W-:-:S05]  /*5410*/  IMAD.WIDE.U32 R4, R9, 0x8, R4 ;  /* 0x0000000809047825 */ /* 0x001fca00078e0004 */
[----:B------:R1:W-:Y:S02]  /*5420*/  STG.E.64 desc[UR8][R4.64], R18 ;  /* 0x0000001204007986 */ /* 0x0003e4000c101b08 */
.L_x_8467:
[----:B------:R-:W-:-:S13]  /*5430*/  ISETP.GE.AND P0, PT, R7, R28, PT ;  /* 0x0000001c0700720c */ /* 0x000fda0003f06270 */
[----:B------:R-:W-:Y:S05]  /*5440*/  @P0 BREAK B1 ;  /* 0x0000000000010942 */ /* 0x000fea0003800000 */
[----:B------:R-:W-:Y:S05]  /*5450*/  @P0 BRA `(.L_x_8469) ;  /* 0x0000000000300947 */ /* 0x000fea0003800000 */
[----:B01----:R-:W0:Y:S01]  /*5460*/  LDC.64 R4, c[0x0][0x228] ;  /* 0x00008a00ff047b82 */ /* 0x003e220000000a00 */
[----:B------:R-:W-:Y:S02]  /*5470*/  IMAD.IADD R9, R0, 0x1, R7 ;  /* 0x0000000100097824 */ /* 0x000fe400078e0207 */
[----:B------:R-:W-:Y:S02]  /*5480*/  VIADD R7, R7, 0x80 ;  /* 0x0000008007077836 */ /* 0x000fe40000000000 */
[----:B0-----:R-:W-:-:S05]  /*5490*/  IMAD.WIDE.U32 R4, R9, 0x8, R4 ;  /* 0x0000000809047825 */ /* 0x001fca00078e0004 */
[----:B------:R2:W-:Y:S02]  /*54a0*/  STG.E.64 desc[UR8][R4.64], R16 ;  /* 0x0000001004007986 */ /* 0x0005e4000c101b08 */
.L_x_8468:
[----:B------:R-:W-:Y:S05]  /*54b0*/  BSYNC B1 ;  /* 0x0000000000017941 */ /* 0x000fea0003800000 */
.L_x_8464:
[----:B------:R-:W-:-:S13]  /*54c0*/  ISETP.GE.AND P0, PT, R7, R28, PT ;  /* 0x0000001c0700720c */ /* 0x000fda0003f06270 */
[----:B012---:R-:W0:Y:S01]  /*54d0*/  @!P0 LDC.64 R4, c[0x0][0x228] ;  /* 0x00008a00ff048b82 */ /* 0x007e220000000a00 */
[----:B------:R-:W-:Y:S02]  /*54e0*/  @!P0 IMAD.IADD R9, R0, 0x1, R7 ;  /* 0x0000000100098824 */ /* 0x000fe400078e0207 */
[----:B------:R-:W-:Y:S02]  /*54f0*/  @!P0 VIADD R7, R7, 0x80 ;  /* 0x0000008007078836 */ /* 0x000fe40000000000 */
[----:B0-----:R-:W-:-:S05]  /*5500*/  @!P0 IMAD.WIDE.U32 R4, R9, 0x8, R4 ;  /* 0x0000000809048825 */ /* 0x001fca00078e0004 */
[----:B------:R2:W-:Y:S02]  /*5510*/  @!P0 STG.E.64 desc[UR8][R4.64], R2 ;  /* 0x0000000204008986 */ /* 0x0005e4000c101b08 */
.L_x_8469:
[----:B------:R-:W-:Y:S05]  /*5520*/  BSYNC B0 ;  /* 0x0000000000007941 */ /* 0x000fea0003800000 */
.L_x_8463:
[----:B------:R-:W-:Y:S05]  /*5530*/  WARPSYNC.ALL ;  /* 0x0000000000007948 */ /* 0x000fea0003800000 */
[----:B------:R-:W-:-:S13]  /*5540*/  ISETP.GE.AND P0, PT, R7, R28, PT ;  /* 0x0000001c0700720c */ /* 0x000fda0003f06270 */
[----:B------:R-:W-:Y:S05]  /*5550*/  @P0 EXIT ;  /* 0x000000000000094d */ /* 0x000fea0003800000 */
[----:B--2---:R-:W2:Y:S01]  /*5560*/  LDC.64 R2, c[0x0][0x228] ;  /* 0x00008a00ff027b82 */ /* 0x004ea20000000a00 */
[----:B------:R-:W-:-:S04]  /*5570*/  IMAD.IADD R7, R0, 0x1, R7 ;  /* 0x0000000100077824 */ /* 0x000fc800078e0207 */
[----:B--2---:R-:W-:-:S05]  /*5580*/  IMAD.WIDE.U32 R2, R7, 0x8, R2 ;  /* 0x0000000807027825 */ /* 0x004fca00078e0002 */
[----:B------:R-:W-:Y:S01]  /*5590*/  STG.E.64 desc[UR8][R2.64], R30 ;  /* 0x0000001e02007986 */ /* 0x000fe2000c101b08 */
[----:B------:R-:W-:Y:S05]  /*55a0*/  EXIT ;  /* 0x000000000000794d */ /* 0x000fea0003800000 */
        .type           $_ZN2at6native29vectorized_elementwise_kernelILi2EZNS0_50_GLOBAL__N__2680c7bb_12_PowKernel_cu_7dd49032_316829pow_tensor_scalar_kernel_implIddEEvRNS_18TensorIteratorBaseET0_EUldE2_St5arrayIPcLm2EEEEviS6_T1_$__internal_accurate_pow,@function
        .size           $_ZN2at6native29vectorized_elementwise_kernelILi2EZNS0_50_GLOBAL__N__2680c7bb_12_PowKernel_cu_7dd49032_316829pow_tensor_scalar_kernel_implIddEEvRNS_18TensorIteratorBaseET0_EUldE2_St5arrayIPcLm2EEEEviS6_T1_$__internal_accurate_pow,(.L_x_71460 - $_ZN2at6native29vectorized_elementwise_kernelILi2EZNS0_50_GLOBAL__N__2680c7bb_12_PowKernel_cu_7dd49032_316829pow_tensor_scalar_kernel_implIddEEvRNS_18TensorIteratorBaseET0_EUldE2_St5arrayIPcLm2EEEEviS6_T1_$__internal_accurate_pow)
$_ZN2at6native29vectorized_elementwise_kernelILi2EZNS0_50_GLOBAL__N__2680c7bb_12_PowKernel_cu_7dd49032_316829pow_tensor_scalar_kernel_implIddEEvRNS_18TensorIteratorBaseET0_EUldE2_St5arrayIPcLm2EEEEviS6_T1_$__internal_accurate_pow:
        /* <DEDUP_REMOVED lines=14> */
[----:B------:R-:W-:Y:S01]  /*5690*/  ISETP.GE.U32.AND P2, PT, R9, 0x3ff6a09f, PT ;  /* 0x3ff6a09f0900780c */ /* 0x000fe20003f46070 */
[----:B------:R-:W-:-:S12]  /*56a0*/  IMAD.MOV.U32 R11, RZ, RZ, R9 ;  /* 0x000000ffff0b7224 */ /* 0x000fd800078e0009 */
        /* <DEDUP_REMOVED lines=10> */
[----:B------:R-:W-:-:S08]  /*5750*/  DMUL R36, R8, R8 ;  /* 0x0000000808247228 */ /* 0x000fd00000000000 */
[----:B------:R-:W-:Y:S01]  /*5760*/  DFMA R12, R36, UR6, R12 ;  /* 0x00000006240c7c2b */ /* 0x000fe2000800000c */
[----:B------:R-:W-:Y:S01]  /*5770*/  UMOV UR6, 0x75488a3f ;  /* 0x75488a3f00067882 */ /* 0x000fe20000000000 */
[----:B------:R-:W-:-:S06]  /*5780*/  UMOV UR7, 0x3ef3b20a ;  /* 0x3ef3b20a00077882 */ /* 0x000fcc0000000000 */
[----:B------:R-:W-:Y:S01]  /*5790*/  DFMA R34, R36, R12, UR6 ;  /* 0x0000000624227e2b */ /* 0x000fe2000800000c */
[----:B------:R-:W-:Y:S01]  /*57a0*/  UMOV UR6, 0xe4faecd5 ;  /* 0xe4faecd500067882 */ /* 0x000fe20000000000 */
[----:B------:R-:W-:Y:S01]  /*57b0*/  UMOV UR7, 0x3f1745cd ;  /* 0x3f1745cd00077882 */ /* 0x000fe20000000000 */
[----:B------:R-:W-:-:S05]  /*57c0*/  DADD R12, R10, -R8 ;  /* 0x000000000a0c7229 */ /* 0x000fca0000000808 */
[----:B------:R-:W-:Y:S01]  /*57d0*/  DFMA R34, R36, R34, UR6 ;  /* 0x0000000624227e2b */ /* 0x000fe20008000022 */
        /* <DEDUP_REMOVED lines=10> */
[----:B------:R-:W-:Y:S02]  /*5880*/  DMUL R12, R14, R12 ;  /* 0x0000000c0e0c7228 */ /* 0x000fe40000000000 */
[----:B------:R-:W-:-:S03]  /*5890*/  DMUL R14, R8, R8 ;  /* 0x00000008080e7228 */ /* 0x000fc60000000000 */
        /* <DEDUP_REMOVED lines=8> */
[----:B------:R-:W-:Y:S01]  /*5920*/  DFMA R34, R8, R8, -R14 ;  /* 0x000000080822722b */ /* 0x000fe2000000080e */
[----:B------:R-:W-:Y:S02]  /*5930*/  VIADD R37, R13, 0x100000 ;  /* 0x001000000d257836 */ /* 0x000fe40000000000 */
[----:B------:R-:W-:-:S06]  /*5940*/  IMAD.MOV.U32 R36, RZ, RZ, R12 ;  /* 0x000000ffff247224 */ /* 0x000fcc00078e000c */
[C---:B------:R-:W-:Y:S02]  /*5950*/  DFMA R34, R8.reuse, R36, R34 ;  /* 0x000000240822722b */ /* 0x040fe40000000022 */
[----:B------:R-:W-:Y:S02]  /*5960*/  DADD R36, RZ, R32 ;  /* 0x00000000ff247229 */ /* 0x000fe40000000020 */
[----:B------:R-:W-:-:S06]  /*5970*/  DMUL R32, R8, R14 ;  /* 0x0000000e08207228 */ /* 0x000fcc0000000000 */
[----:B------:R-:W-:Y:S01]  /*5980*/  DADD R36, R36, -UR6 ;  /* 0x8000000624247e29 */ /* 0x000fe20008000000 */
[----:B------:R-:W-:Y:S01]  /*5990*/  UMOV UR6, 0x80000000 ;  /* 0x8000000000067882 */ /* 0x000fe20000000000 */
[----:B------:R-:W-:Y:S01]  /*59a0*/  DFMA R6, R8, R14, -R32 ;  /* 0x0000000e0806722b */ /* 0x000fe20000000820 */
[----:B------:R-:W-:-:S07]  /*59b0*/  UMOV UR7, 0x43300000 ;  /* 0x4330000000077882 */ /* 0x000fce0000000000 */
        /* <DEDUP_REMOVED lines=32> */
[----:B------:R-:W-:Y:S01]  /*5bc0*/  DADD R10, R32, -R14 ;  /* 0x00000000200a7229 */ /* 0x000fe2000000080e */
[----:B------:R-:W-:Y:S02]  /*5bd0*/  IMAD.MOV.U32 R32, RZ, RZ, 0x652b82fe ;  /* 0x652b82feff207424 */ /* 0x000fe400078e00ff */
[----:B------:R-:W-:-:S05]  /*5be0*/  IMAD.MOV.U32 R33, RZ, RZ, 0x3ff71547 ;  /* 0x3ff71547ff217424 */ /* 0x000fca00078e00ff */
        /* <DEDUP_REMOVED lines=13> */
[----:B------:R-:W-:-:S06]  /*5cc0*/  UMOV UR7, 0x3fe62e42 ;  /* 0x3fe62e4200077882 */ /* 0x000fcc0000000000 */
        /* <DEDUP_REMOVED lines=44> */
[C---:B------:R-:W-:Y:S02]  /*5f90*/  DSETP.GEU.AND P2, PT, R12.reuse, RZ, PT ;  /* 0x000000ff0c00722a */ /* 0x040fe40003f4e000 */
[----:B------:R-:W-:-:S10]  /*5fa0*/  DADD R12, R12, +INF ;  /* 0x7ff000000c0c7429 */ /* 0x000fd40000000000 */
[----:B------:R-:W-:Y:S02]  /*5fb0*/  @!P1 LEA.HI R5, R32, R32, RZ, 0x1 ;  /* 0x0000002020059211 */ /* 0x000fe400078f08ff */
[----:B------:R-:W-:Y:S01]  /*5fc0*/  FSEL R14, R12, RZ, P2 ;  /* 0x000000ff0c0e7208 */ /* 0x000fe20001000000 */
[----:B------:R-:W-:Y:S01]  /*5fd0*/  @!P1 IMAD.MOV.U32 R12, RZ, RZ, RZ ;  /* 0x000000ffff0c9224 */ /* 0x000fe200078e00ff */
[----:B------:R-:W-:Y:S02]  /*5fe0*/  @!P1 SHF.R.S32.HI R5, RZ, 0x1, R5 ;  /* 0x00000001ff059819 */ /* 0x000fe40000011405 */
[----:B------:R-:W-:-:S03]  /*5ff0*/  FSEL R15, R13, RZ, P2 ;  /* 0x000000ff0d0f7208 */ /* 0x000fc60001000000 */
[----:B------:R-:W-:Y:S02]  /*6000*/  @!P1 IMAD R11, R5, 0x100000, R11 ;  /* 0x00100000050b9824 */ /* 0x000fe400078e020b */
[----:B------:R-:W-:-:S05]  /*6010*/  @!P1 IMAD.IADD R5, R32, 0x1, -R5 ;  /* 0x0000000120059824 */ /* 0x000fca00078e0a05 */
[----:B------:R-:W-:-:S06]  /*6020*/  @!P1 LEA R13, R5, 0x3ff00000, 0x14 ;  /* 0x3ff00000050d9811 */ /* 0x000fcc00078ea0ff */
[----:B------:R-:W-:-:S11]  /*6030*/  @!P1 DMUL R14, R10, R12 ;  /* 0x0000000c0a0e9228 */ /* 0x000fd60000000000 */
.L_x_8470:
[----:B------:R-:W-:Y:S02]  /*6040*/  DSETP.NEU.AND P1, PT, |R14|, +INF , PT ;  /* 0x7ff000000e00742a */ /* 0x000fe40003f2d200 */
[----:B------:R-:W-:Y:S01]  /*6050*/  DADD R6, R8, R6 ;  /* 0x0000000008067229 */ /* 0x000fe20000000006 */
[----:B------:R-:W-:Y:S02]  /*6060*/  IMAD.MOV.U32 R8, RZ, RZ, R4 ;  /* 0x000000ffff087224 */ /* 0x000fe400078e0004 */
[----:B------:R-:W-:-:S09]  /*6070*/  IMAD.MOV.U32 R9, RZ, RZ, 0x0 ;  /* 0x00000000ff097424 */ /* 0x000fd200078e00ff */
[----:B------:R-:W-:-:S10]  /*6080*/  @P1 DFMA R14, R6, R14, R14 ;  /* 0x0000000e060e122b */ /* 0x000fd4000000000e */
[----:B------:R-:W-:Y:S02]  /*6090*/  IMAD.MOV.U32 R6, RZ, RZ, R14 ;  /* 0x000000ffff067224 */ /* 0x000fe400078e000e */
[----:B------:R-:W-:Y:S01]  /*60a0*/  IMAD.MOV.U32 R5, RZ, RZ, R15 ;  /* 0x000000ffff057224 */ /* 0x000fe200078e000f */
[----:B------:R-:W-:Y:S06]  /*60b0*/  RET.REL.NODEC R8 `(_ZN2at6native29vectorized_elementwise_kernelILi2EZNS0_50_GLOBAL__N__2680c7bb_12_PowKernel_cu_7dd49032_316829pow_tensor_scalar_kernel_implIddEEvRNS_18TensorIteratorBaseET0_EUldE2_St5arrayIPcLm2EEEEviS6_T1_) ;  /* 0xffffff9c08d07950 */ /* 0x000fec0003c3ffff */
.L_x_8471:
        /* <DEDUP_REMOVED lines=12> */
.L_x_71460:


//--------------------- .text._ZN2at6native29vectorized_elementwise_kernelILi4EZNS0_50_GLOBAL__N__2680c7bb_12_PowKernel_cu_7dd49032_316829pow_tensor_scalar_kernel_implIddEEvRNS_18TensorIteratorBaseET0_EUldE2_St5arrayIPcLm2EEEEviS6_T1_ --------------------------
	.section	.text._ZN2at6native29vectorized_elementwise_kernelILi4EZNS0_50_GLOBAL__N__2680c7bb_12_PowKernel_cu_7dd49032_316829pow_tensor_scalar_kernel_implIddEEvRNS_18TensorIteratorBaseET0_EUldE2_St5arrayIPcLm2EEEEviS6_T1_,"ax",@progbits
	.align	128
        .global         _ZN2at6native29vectorized_elementwise_kernelILi4EZNS0_50_GLOBAL__N__2680c7bb_12_PowKernel_cu_7dd49032_316829pow_tensor_scalar_kernel_implIddEEvRNS_18TensorIteratorBaseET0_EUldE2_St5arrayIPcLm2EEEEviS6_T1_
        .type           _ZN2at6native29vectorized_elementwise_kernelILi4EZNS0_50_GLOBAL__N__2680c7bb_12_PowKernel_cu_7dd49032_316829pow_tensor_scalar_kernel_implIddEEvRNS_18TensorIteratorBaseET0_EUldE2_St5arrayIPcLm2EEEEviS6_T1_,@function
        .size           _ZN2at6native29vectorized_elementwise_kernelILi4EZNS0_50_GLOBAL__N__2680c7bb_12_PowKernel_cu_7dd49032_316829pow_tensor_scalar_kernel_implIddEEvRNS_18TensorIteratorBaseET0_EUldE2_St5arrayIPcLm2EEEEviS6_T1_,(.L_x_71461 - _ZN2at6native29vectorized_elementwise_kernelILi4EZNS0_50_GLOBAL__N__2680c7bb_12_PowKernel_cu_7dd49032_316829pow_tensor_scalar_kernel_implIddEEvRNS_18TensorIteratorBaseET0_EUldE2_St5arrayIPcLm2EEEEviS6_T1_)
        .other          _ZN2at6native29vectorized_elementwise_kernelILi4EZNS0_50_GLOBAL__N__2680c7bb_12_PowKernel_cu_7dd49032_316829pow_tensor_scalar_kernel_implIddEEvRNS_18TensorIteratorBaseET0_EUldE2_St5arrayIPcLm2EEEEviS6_T1_,@"STO_CUDA_ENTRY STV_DEFAULT"
_ZN2at6native29vectorized_elementwise_kernelILi4EZNS0_50_GLOBAL__N__2680c7bb_12_PowKernel_cu_7dd49032_316829pow_tensor_scalar_kernel_implIddEEvRNS_18TensorIteratorBaseET0_EUldE2_St5arrayIPcLm2EEEEviS6_T1_:
.text._ZN2at6native29vectorized_elementwise_kernelILi4EZNS0_50_GLOBAL__N__2680c7bb_12_PowKernel_cu_7dd49032_316829pow_tensor_scalar_kernel_implIddEEvRNS_18TensorIteratorBaseET0_EUldE2_St5arrayIPcLm2EEEEviS6_T1_:
        /* <DEDUP_REMOVED lines=47> */
[----:B-----5:R-:W-:Y:S05]  /*02f0*/  CALL.REL.NOINC `($_ZN2at6native29vectorized_elementwise_kernelILi4EZNS0_50_GLOBAL__N__2680c7bb_12_PowKernel_cu_7dd49032_316829pow_tensor_scalar_kernel_implIddEEvRNS_18TensorIteratorBaseET0_EUldE2_St5arrayIPcLm2EEEEviS6_T1_$__internal_accurate_pow) ;  /* 0x0000005000ac7944 */ /* 0x020fea0003c00000 */
[----:B------:R-:W-:Y:S05]  /*0300*/  BSYNC B0 ;  /* 0x0000000000007941 */ /* 0x000fea0003800000 */
.L_x_8474:
        /* <DEDUP_REMOVED lines=20> */
.L_x_8476:
[----:B------:R-:W0:Y:S01]  /*0450*/  LDC.64 R4, c[0x0][0x218] ;  /* 0x00008600ff047b82 */ /* 0x000e220000000a00 */
[----:B------:R-:W-:Y:S01]  /*0460*/  ULDC UR6, c[0x0][0x21c] ;  /* 0x0000870000067ab9 */ /* 0x000fe20000000800 */
[----:B------:R-:W-:Y:S01]  /*0470*/  IMAD.MOV.U32 R6, RZ, RZ, RZ ;  /* 0x000000ffff067224 */ /* 0x000fe200078e00ff */
[----:B------:R-:W-:Y:S01]  /*0480*/  ISETP.LE.AND P2, PT, RZ, UR6, PT ;  /* 0x00000006ff007c0c */ /* 0x000fe2000bf43270 */
[----:B0-----:R-:W-:-:S06]  /*0490*/  DSETP.NEU.AND P1, PT, |R4|, 0.5, !P0 ;  /* 0x3fe000000400742a */ /* 0x001fcc000472d200 */
[----:B------:R-:W-:-:S06]  /*04a0*/  SEL R7, R21, RZ, P1 ;  /* 0x000000ff15077207 */ /* 0x000fcc0000800000 */
[----:B------:R-:W-:-:S07]  /*04b0*/  @!P2 LOP3.LUT R7, R7, 0x7ff00000, RZ, 0xfc, !PT ;  /* 0x7ff000000707a812 */ /* 0x000fce00078efcff */
.L_x_8477:
[----:B------:R-:W-:Y:S05]  /*04c0*/  BSYNC B0 ;  /* 0x0000000000007941 */ /* 0x000fea0003800000 */
.L_x_8475:
        /* <DEDUP_REMOVED lines=20> */
.L_x_8481:
        /* <DEDUP_REMOVED lines=11> */
.L_x_8480:
[----:B------:R-:W-:-:S11]  /*06c0*/  DADD R6, R20, R8 ;  /* 0x0000000014067229 */ /* 0x000fd60000000008 */
.L_x_8479:
[----:B------:R-:W-:Y:S05]  /*06d0*/  BSYNC B0 ;  /* 0x0000000000007941 */ /* 0x000fea0003800000 */
.L_x_8478:
[----:B------:R-:W-:Y:S01]  /*06e0*/  DSETP.NEU.AND P1, PT, R20, 1, PT ;  /* 0x3ff000001400742a */ /* 0x000fe20003f2d000 */
[----:B------:R-:W-:Y:S01]  /*06f0*/  BSSY B0, `(.L_x_8482) ;  /* 0x0000006000007945 */ /* 0x000fe20003800000 */
[----:B------:R-:W-:Y:S01]  /*0700*/  DADD R8, -RZ, |R22| ;  /* 0x00000000ff087229 */ /* 0x000fe20000000516 */
[----:B------:R-:W-:-:S03]  /*0710*/  MOV R4, 0x750 ;  /* 0x0000075000047802 */ /* 0x000fc60000000f00 */
[----:B------:R-:W-:Y:S02]  /*0720*/  FSEL R20, R6, RZ, P1 ;  /* 0x000000ff06147208 */ /* 0x000fe40000800000 */
[----:B------:R-:W-:-:S07]  /*0730*/  FSEL R21, R7, 1.875, P1 ;  /* 0x3ff0000007157808 */ /* 0x000fce0000800000 */
[----:B------:R-:W-:Y:S05]  /*0740*/  CALL.REL.NOINC `($_ZN2at6native29vectorized_elementwise_kernelILi4EZNS0_50_GLOBAL__N__2680c7bb_12_PowKernel_cu_7dd49032_316829pow_tensor_scalar_kernel_implIddEEvRNS_18TensorIteratorBaseET0_EUldE2_St5arrayIPcLm2EEEEviS6_T1_$__internal_accurate_pow) ;  /* 0x0000004c00987944 */ /* 0x000fea0003c00000 */
[----:B------:R-:W-:Y:S05]  /*0750*/  BSYNC B0 ;  /* 0x0000000000007941 */ /* 0x000fea0003800000 */
.L_x_8482:
        /* <DEDUP_REMOVED lines=18> */
.L_x_8484:
[----:B------:R-:W0:Y:S01]  /*0880*/  LDC.64 R4, c[0x0][0x218] ;  /* 0x00008600ff047b82 */ /* 0x000e220000000a00 */
[----:B------:R-:W-:Y:S02]  /*0890*/  ULDC UR6, c[0x0][0x21c] ;  /* 0x0000870000067ab9 */ /* 0x000fe40000000800 */
[----:B------:R-:W-:Y:S01]  /*08a0*/  ISETP.LE.AND P2, PT, RZ, UR6, PT ;  /* 0x00000006ff007c0c */ /* 0x000fe2000bf43270 */
[----:B0-----:R-:W-:Y:S01]  /*08b0*/  DSETP.NEU.AND P1, PT, |R4|, 0.5, !P0 ;  /* 0x3fe000000400742a */ /* 0x001fe2000472d200 */
[----:B------:R-:W-:-:S05]  /*08c0*/  IMAD.MOV.U32 R4, RZ, RZ, RZ ;  /* 0x000000ffff047224 */ /* 0x000fca00078e00ff */
[----:B------:R-:W-:-:S06]  /*08d0*/  SEL R5, R23, RZ, P1 ;  /* 0x000000ff17057207 */ /* 0x000fcc0000800000 */
[----:B------:R-:W-:-:S07]  /*08e0*/  @!P2 LOP3.LUT R5, R5, 0x7ff00000, RZ, 0xfc, !PT ;  /* 0x7ff000000505a812 */ /* 0x000fce00078efcff */
.L_x_8485:
[----:B------:R-:W-:Y:S05]  /*08f0*/  BSYNC B0 ;  /* 0x0000000000007941 */ /* 0x000fea0003800000 */
.L_x_8483:
        /* <DEDUP_REMOVED lines=20> */
.L_x_8489:
        /* <DEDUP_REMOVED lines=11> */
.L_x_8488:
[----:B------:R-:W-:-:S11]  /*0af0*/  DADD R4, R22, R8 ;  /* 0x0000000016047229 */ /* 0x000fd60000000008 */
.L_x_8487:
[----:B------:R-:W-:Y:S05]  /*0b00*/  BSYNC B0 ;  /* 0x0000000000007941 */ /* 0x000fea0003800000 */
.L_x_8486:
[----:B------:R-:W-:Y:S01]  /*0b10*/  DSETP.NEU.AND P1, PT, R22, 1, PT ;  /* 0x3ff000001600742a */ /* 0x000fe20003f2d000 */
[----:B------:R-:W-:Y:S01]  /*0b20*/  BSSY B0, `(.L_x_8490) ;  /* 0x0000006000007945 */ /* 0x000fe20003800000 */
[----:B------:R-:W-:-:S04]  /*0b30*/  DADD R8, -RZ, |R16| ;  /* 0x00000000ff087229 */ /* 0x000fc80000000510 */
[----:B------:R-:W-:Y:S02]  /*0b40*/  FSEL R22, R4, RZ, P1 ;  /* 0x000000ff04167208 */ /* 0x000fe40000800000 */
[----:B------:R-:W-:Y:S02]  /*0b50*/  FSEL R23, R5, 1.875, P1 ;  /* 0x3ff0000005177808 */ /* 0x000fe40000800000 */
[----:B------:R-:W-:-:S07]  /*0b60*/  MOV R4, 0xb80 ;  /* 0x00000b8000047802 */ /* 0x000fce0000000f00 */
[----:B------:R-:W-:Y:S05]  /*0b70*/  CALL.REL.NOINC `($_ZN2at6native29vectorized_elementwise_kernelILi4EZNS0_50_GLOBAL__N__2680c7bb_12_PowKernel_cu_7dd49032_316829pow_tensor_scalar_kernel_implIddEEvRNS_18TensorIteratorBaseET0_EUldE2_St5arrayIPcLm2EEEEviS6_T1_$__internal_accurate_pow) ;  /* 0x00000048008c7944 */ /* 0x000fea0003c00000 */
[----:B------:R-:W-:Y:S05]  /*0b80*/  BSYNC B0 ;  /* 0x0000000000007941 */ /* 0x000fea0003800000 */
.L_x_8490:
        /* <DEDUP_REMOVED lines=18> */
.L_x_8492:
[----:B------:R-:W0:Y:S01]  /*0cb0*/  LDC.64 R4, c[0x0][0x218] ;  /* 0x00008600ff047b82 */ /* 0x000e220000000a00 */
[----:B------:R-:W-:Y:S02]  /*0cc0*/  ULDC UR6, c[0x0][0x21c] ;  /* 0x0000870000067ab9 */ /* 0x000fe40000000800 */
[----:B------:R-:W-:Y:S01]  /*0cd0*/  ISETP.LE.AND P2, PT, RZ, UR6, PT ;  /* 0x00000006ff007c0c */ /* 0x000fe2000bf43270 */
[----:B0-----:R-:W-:Y:S01]  /*0ce0*/  DSETP.NEU.AND P1, PT, |R4|, 0.5, !P0 ;  /* 0x3fe000000400742a */ /* 0x001fe2000472d200 */
[----:B------:R-:W-:-:S05]  /*0cf0*/  IMAD.MOV.U32 R4, RZ, RZ, RZ ;  /* 0x000000ffff047224 */ /* 0x000fca00078e00ff */
[----:B------:R-:W-:-:S06]  /*0d00*/  SEL R5, R17, RZ, P1 ;  /* 0x000000ff11057207 */ /* 0x000fcc0000800000 */
[----:B------:R-:W-:-:S07]  /*0d10*/  @!P2 LOP3.LUT R5, R5, 0x7ff00000, RZ, 0xfc, !PT ;  /* 0x7ff000000505a812 */ /* 0x000fce00078efcff */
.L_x_8493:
[----:B------:R-:W-:Y:S05]  /*0d20*/  BSYNC B0 ;  /* 0x0000000000007941 */ /* 0x000fea0003800000 */
.L_x_8491:
        /* <DEDUP_REMOVED lines=20> */
.L_x_8497:
        /* <DEDUP_REMOVED lines=11> */
.L_x_8496:
[----:B------:R-:W-:-:S11]  /*0f20*/  DADD R4, R16, R8 ;  /* 0x0000000010047229 */ /* 0x000fd60000000008 */
.L_x_8495:
[----:B------:R-:W-:Y:S05]  /*0f30*/  BSYNC B0 ;  /* 0x0000000000007941 */ /* 0x000fea0003800000 */
.L_x_8494:
        /* <DEDUP_REMOVED lines=8> */
.L_x_8498:
        /* <DEDUP_REMOVED lines=18> */
.L_x_8500:
[----:B------:R-:W0:Y:S01]  /*10e0*/  LDC.64 R4, c[0x0][0x218] ;  /* 0x00008600ff047b82 */ /* 0x000e220000000a00 */
[----:B------:R-:W-:Y:S02]  /*10f0*/  ULDC UR6, c[0x0][0x21c] ;  /* 0x0000870000067ab9 */ /* 0x000fe40000000800 */
[----:B------:R-:W-:Y:S01]  /*1100*/  ISETP.LE.AND P2, PT, RZ, UR6, PT ;  /* 0x00000006ff007c0c */ /* 0x000fe2000bf43270 */
[----:B0-----:R-:W-:Y:S01]  /*1110*/  DSETP.NEU.AND P1, PT, |R4|, 0.5, !P0 ;  /* 0x3fe000000400742a */ /* 0x001fe2000472d200 */
[----:B------:R-:W-:-:S05]  /*1120*/  IMAD.MOV.U32 R4, RZ, RZ, RZ ;  /* 0x000000ffff047224 */ /* 0x000fca00078e00ff */
[----:B------:R-:W-:-:S06]  /*1130*/  SEL R5, R19, RZ, P1 ;  /* 0x000000ff13057207 */ /* 0x000fcc0000800000 */
[----:B------:R-:W-:-:S07]  /*1140*/  @!P2 LOP3.LUT R5, R5, 0x7ff00000, RZ, 0xfc, !PT ;  /* 0x7ff000000505a812 */ /* 0x000fce00078efcff */
.L_x_8501:
[----:B------:R-:W-:Y:S05]  /*1150*/  BSYNC B0 ;  /* 0x0000000000007941 */ /* 0x000fea0003800000 */
.L_x_8499:
        /* <DEDUP_REMOVED lines=20> */
.L_x_8505:
        /* <DEDUP_REMOVED lines=11> */
.L_x_8504:
[----:B------:R-:W-:-:S11]  /*1350*/  DADD R4, R18, R8 ;  /* 0x0000000012047229 */ /* 0x000fd60000000008 */
.L_x_8503:
[----:B------:R-:W-:Y:S05]  /*1360*/  BSYNC B0 ;  /* 0x0000000000007941 */ /* 0x000fea0003800000 */
.L_x_8502:
        /* <DEDUP_REMOVED lines=8> */
.L_x_8506:
        /* <DEDUP_REMOVED lines=18> */
.L_x_8508:
[----:B------:R-:W0:Y:S01]  /*1510*/  LDC.64 R4, c[0x0][0x218] ;  /* 0x00008600ff047b82 */ /* 0x000e220000000a00 */
[----:B------:R-:W-:Y:S02]  /*1520*/  ULDC UR6, c[0x0][0x21c] ;  /* 0x0000870000067ab9 */ /* 0x000fe40000000800 */
[----:B------:R-:W-:Y:S01]  /*1530*/  ISETP.LE.AND P2, PT, RZ, UR6, PT ;  /* 0x00000006ff007c0c */ /* 0x000fe2000bf43270 */
[----:B0-----:R-:W-:Y:S01]  /*1540*/  DSETP.NEU.AND P1, PT, |R4|, 0.5, !P0 ;  /* 0x3fe000000400742a */ /* 0x001fe2000472d200 */
[----:B------:R-:W-:-:S05]  /*1550*/  IMAD.MOV.U32 R4, RZ, RZ, RZ ;  /* 0x000000ffff047224 */ /* 0x000fca00078e00ff */
[----:B------:R-:W-:-:S06]  /*1560*/  SEL R5, R29, RZ, P1 ;  /* 0x000000ff1d057207 */ /* 0x000fcc0000800000 */
[----:B------:R-:W-:-:S07]  /*1570*/  @!P2 LOP3.LUT R5, R5, 0x7ff00000, RZ, 0xfc, !PT ;  /* 0x7ff000000505a812 */ /* 0x000fce00078efcff */
.L_x_8509:
[----:B------:R-:W-:Y:S05]  /*1580*/  BSYNC B0 ;  /* 0x0000000000007941 */ /* 0x000fea0003800000 */
.L_x_8507:
        /* <DEDUP_REMOVED lines=20> */
.L_x_8513:
        /* <DEDUP_REMOVED lines=11> */
.L_x_8512:
[----:B------:R-:W-:-:S11]  /*1780*/  DADD R4, R28, R8 ;  /* 0x000000001c047229 */ /* 0x000fd60000000008 */
.L_x_8511:
[----:B------:R-:W-:Y:S05]  /*1790*/  BSYNC B0 ;  /* 0x0000000000007941 */ /* 0x000fea0003800000 */
.L_x_8510:
        /* <DEDUP_REMOVED lines=8> */
.L_x_8514:
        /* <DEDUP_REMOVED lines=18> */
.L_x_8516:
[----:B------:R-:W0:Y:S01]  /*1940*/  LDC.64 R4, c[0x0][0x218] ;  /* 0x00008600ff047b82 */ /* 0x000e220000000a00 */
[----:B------:R-:W-:Y:S02]  /*1950*/  ULDC UR6, c[0x0][0x21c] ;  /* 0x0000870000067ab9 */ /* 0x000fe40000000800 */
[----:B------:R-:W-:Y:S01]  /*1960*/  ISETP.LE.AND P2, PT, RZ, UR6, PT ;  /* 0x00000006ff007c0c */ /* 0x000fe2000bf43270 */
[----:B0-----:R-:W-:Y:S01]  /*1970*/  DSETP.NEU.AND P1, PT, |R4|, 0.5, !P0 ;  /* 0x3fe000000400742a */ /* 0x001fe2000472d200 */
[----:B------:R-:W-:-:S05]  /*1980*/  IMAD.MOV.U32 R4, RZ, RZ, RZ ;  /* 0x000000ffff047224 */ /* 0x000fca00078e00ff */
[----:B------:R-:W-:-:S06]  /*1990*/  SEL R5, R31, RZ, P1 ;  /* 0x000000ff1f057207 */ /* 0x000fcc0000800000 */
[----:B------:R-:W-:-:S07]  /*19a0*/  @!P2 LOP3.LUT R5, R5, 0x7ff00000, RZ, 0xfc, !PT ;  /* 0x7ff000000505a812 */ /* 0x000fce00078efcff */
.L_x_8517:
[----:B------:R-:W-:Y:S05]  /*19b0*/  BSYNC B0 ;  /* 0x0000000000007941 */ /* 0x000fea0003800000 */
.L_x_8515:
        /* <DEDUP_REMOVED lines=20> */
.L_x_8521:
        /* <DEDUP_REMOVED lines=11> */
.L_x_8520:
[----:B------:R-:W-:-:S11]  /*1bb0*/  DADD R4, R30, R8 ;  /* 0x000000001e047229 */ /* 0x000fd60000000008 */
.L_x_8519:
[----:B------:R-:W-:Y:S05]  /*1bc0*/  BSYNC B0 ;  /* 0x0000000000007941 */ /* 0x000fea0003800000 */
.L_x_8518:
        /* <DEDUP_REMOVED lines=8> */
.L_x_8522:
        /* <DEDUP_REMOVED lines=18> */
.L_x_8524:
[----:B------:R-:W0:Y:S01]  /*1d70*/  LDC.64 R4, c[0x0][0x218] ;  /* 0x00008600ff047b82 */ /* 0x000e220000000a00 */
[----:B------:R-:W-:Y:S02]  /*1d80*/  ULDC UR6, c[0x0][0x21c] ;  /* 0x0000870000067ab9 */ /* 0x000fe40000000800 */
[----:B------:R-:W-:Y:S01]  /*1d90*/  ISETP.LE.AND P2, PT, RZ, UR6, PT ;  /* 0x00000006ff007c0c */ /* 0x000fe2000bf43270 */
[----:B0-----:R-:W-:Y:S01]  /*1da0*/  DSETP.NEU.AND P1, PT, |R4|, 0.5, !P0 ;  /* 0x3fe000000400742a */ /* 0x001fe2000472d200 */
[----:B------:R-:W-:-:S05]  /*1db0*/  IMAD.MOV.U32 R4, RZ, RZ, RZ ;  /* 0x000000ffff047224 */ /* 0x000fca00078e00ff */
[----:B------:R-:W-:-:S06]  /*1dc0*/  SEL R5, R25, RZ, P1 ;  /* 0x000000ff19057207 */ /* 0x000fcc0000800000 */
[----:B------:R-:W-:-:S07]  /*1dd0*/  @!P2 LOP3.LUT R5, R5, 0x7ff00000, RZ, 0xfc, !PT ;  /* 0x7ff000000505a812 */ /* 0x000fce00078efcff */
.L_x_8525:
[----:B------:R-:W-:Y:S05]  /*1de0*/  BSYNC B0 ;  /* 0x0000000000007941 */ /* 0x000fea0003800000 */
.L_x_8523:
        /* <DEDUP_REMOVED lines=20> */
.L_x_8529:
        /* <DEDUP_REMOVED lines=11> */
.L_x_8528:
[----:B------:R-:W-:-:S11]  /*1fe0*/  DADD R4, R24, R8 ;  /* 0x0000000018047229 */ /* 0x000fd60000000008 */
.L_x_8527:
[----:B------:R-:W-:Y:S05]  /*1ff0*/  BSYNC B0 ;  /* 0x0000000000007941 */ /* 0x000fea0003800000 */
.L_x_8526:
        /* <DEDUP_REMOVED lines=8> */
.L_x_8530:
        /* <DEDUP_REMOVED lines=17> */
.L_x_8532:
        /* <DEDUP_REMOVED lines=8> */
.L_x_8533:
[----:B------:R-:W-:Y:S05]  /*2210*/  BSYNC B0 ;  /* 0x0000000000007941 */ /* 0x000fea0003800000 */
.L_x_8531:
        /* <DEDUP_REMOVED lines=20> */
.L_x_8537:
        /* <DEDUP_REMOVED lines=12> */
.L_x_8536:
[----:B------:R-:W-:-:S11]  /*2420*/  DADD R4, R26, R8 ;  /* 0x000000001a047229 */ /* 0x000fd60000000008 */
.L_x_8535:
[----:B------:R-:W-:Y:S05]  /*2430*/  BSYNC B0 ;  /* 0x0000000000007941 */ /* 0x000fea0003800000 */
.L_x_8534:
[----:B------:R-:W-:-:S06]  /*2440*/  DSETP.NEU.AND P0, PT, R26, 1, PT ;  /* 0x3ff000001a00742a */ /* 0x000fcc0003f0d000 */
[----:B------:R-:W-:Y:S02]  /*2450*/  FSEL R26, R4, RZ, P0 ;  /* 0x000000ff041a7208 */ /* 0x000fe40000000000 */
[----:B------:R-:W-:-:S07]  /*2460*/  FSEL R27, R5, 1.875, P0 ;  /* 0x3ff00000051b7808 */ /* 0x000fce0000000000 */
.L_x_8473:
        /* <DEDUP_REMOVED lines=8> */
.L_x_8472:
        /* <DEDUP_REMOVED lines=80> */
[----:B------:R-:W-:Y:S05]  /*29f0*/  CALL.REL.NOINC `($_ZN2at6native29vectorized_elementwise_kernelILi4EZNS0_50_GLOBAL__N__2680c7bb_12_PowKernel_cu_7dd49032_316829pow_tensor_scalar_kernel_implIddEEvRNS_18TensorIteratorBaseET0_EUldE2_St5arrayIPcLm2EEEEviS6_T1_$__internal_accurate_pow) ;  /* 0x0000002800ec7944 */ /* 0x000fea0003c00000 */
[----:B------:R-:W-:Y:S05]  /*2a00*/  BSYNC B1 ;  /* 0x0000000000017941 */ /* 0x000fea0003800000 */
.L_x_8541:
        /* <DEDUP_REMOVED lines=25> */
.L_x_8543:
        /* <DEDUP_REMOVED lines=14> */
.L_x_8544:
[----:B------:R-:W-:Y:S05]  /*2c80*/  BSYNC B1 ;  /* 0x0000000000017941 */ /* 0x000fea0003800000 */
.L_x_8542:
        /* <DEDUP_REMOVED lines=19> */
.L_x_8548:
        /* <DEDUP_REMOVED lines=10> */
.L_x_8547:
[----:B------:R-:W-:-:S11]  /*2e60*/  DADD R6, R52, R10 ;  /* 0x0000000034067229 */ /* 0x000fd6000000000a */
.L_x_8546:
[----:B------:R-:W-:Y:S05]  /*2e70*/  BSYNC B1 ;  /* 0x0000000000017941 */ /* 0x000fea0003800000 */
.L_x_8545:
[----:B------:R-:W-:-:S06]  /*2e80*/  DSETP.NEU.AND P0, PT, R52, 1, PT ;  /* 0x3ff000003400742a */ /* 0x000fcc0003f0d000 */
[----:B------:R-:W-:Y:S02]  /*2e90*/  FSEL R26, R6, RZ, P0 ;  /* 0x000000ff061a7208 */ /* 0x000fe40000000000 */
[----:B------:R-:W-:-:S07]  /*2ea0*/  FSEL R27, R7, 1.875, P0 ;  /* 0x3ff00000071b7808 */ /* 0x000fce0000000000 */
.L_x_8540:
[----:B------:R-:W-:Y:S05]  /*2eb0*/  BSYNC B0 ;  /* 0x0000000000007941 */ /* 0x000fea0003800000 */
.L_x_8539:
        /* <DEDUP_REMOVED lines=8> */
[----:B------:R-:W-:Y:S05]  /*2f40*/  CALL.REL.NOINC `($_ZN2at6native29vectorized_elementwise_kernelILi4EZNS0_50_GLOBAL__N__2680c7bb_12_PowKernel_cu_7dd49032_316829pow_tensor_scalar_kernel_implIddEEvRNS_18TensorIteratorBaseET0_EUldE2_St5arrayIPcLm2EEEEviS6_T1_$__internal_accurate_pow) ;  /* 0x0000002400987944 */ /* 0x000fea0003c00000 */
[----:B------:R-:W-:Y:S05]  /*2f50*/  BSYNC B1 ;  /* 0x0000000000017941 */ /* 0x000fea0003800000 */
.L_x_8551:
        /* <DEDUP_REMOVED lines=27> */
.L_x_8553:
        /* <DEDUP_REMOVED lines=8> */
.L_x_8554:
[----:B------:R-:W-:Y:S05]  /*3190*/  BSYNC B1 ;  /* 0x0000000000017941 */ /* 0x000fea0003800000 */
.L_x_8552:
        /* <DEDUP_REMOVED lines=19> */
.L_x_8558:
        /* <DEDUP_REMOVED lines=10> */
.L_x_8557:
[----:B------:R-:W-:-:S11]  /*3370*/  DADD R4, R50, R10 ;  /* 0x0000000032047229 */ /* 0x000fd6000000000a */
.L_x_8556:
[----:B------:R-:W-:Y:S05]  /*3380*/  BSYNC B1 ;  /* 0x0000000000017941 */ /* 0x000fea0003800000 */
.L_x_8555:
[----:B------:R-:W-:-:S06]  /*3390*/  DSETP.NEU.AND P0, PT, R50, 1, PT ;  /* 0x3ff000003200742a */ /* 0x000fcc0003f0d000 */
[----:B------:R-:W-:Y:S02]  /*33a0*/  FSEL R24, R4, RZ, P0 ;  /* 0x000000ff04187208 */ /* 0x000fe40000000000 */
[----:B------:R-:W-:-:S07]  /*33b0*/  FSEL R25, R5, 1.875, P0 ;  /* 0x3ff0000005197808 */ /* 0x000fce0000000000 */
.L_x_8550:
[----:B------:R-:W-:Y:S05]  /*33c0*/  BSYNC B0 ;  /* 0x0000000000007941 */ /* 0x000fea0003800000 */
.L_x_8549:
[----:B------:R-:W-:Y:S01]  /*33d0*/  VIADD R5, R29, 0x100 ;  /* 0x000001001d057836 */ /* 0x000fe20000000000 */
[----:B------:R-:W-:Y:S04]  /*33e0*/  BSSY B0, `(.L_x_8559) ;  /* 0x000004e000007945 */ /* 0x000fe80003800000 */
[----:B------:R-:W-:-:S13]  /*33f0*/  ISETP.GE.AND P0, PT, R5, R28, PT ;  /* 0x0000001c0500720c */ /* 0x000fda0003f06270 */
[----:B------:R-:W-:Y:S05]  /*3400*/  @P0 BRA `(.L_x_8560) ;  /* 0x00000004002c0947 */ /* 0x000fea0003800000 */
[----:B-----5:R-:W-:Y:S01]  /*3410*/  DADD R8, -RZ, |R46| ;  /* 0x00000000ff087229 */ /* 0x020fe2000000052e */
[----:B------:R-:W-:Y:S01]  /*3420*/  BSSY B1, `(.L_x_8561) ;  /* 0x0000003000017945 */ /* 0x000fe20003800000 */
[----:B------:R-:W-:-:S09]  /*3430*/  MOV R4, 0x3450 ;  /* 0x0000345000047802 */ /* 0x000fd20000000f00 */
[----:B------:R-:W-:Y:S05]  /*3440*/  CALL.REL.NOINC `($_ZN2at6native29vectorized_elementwise_kernelILi4EZNS0_50_GLOBAL__N__2680c7bb_12_PowKernel_cu_7dd49032_316829pow_tensor_scalar_kernel_implIddEEvRNS_18TensorIteratorBaseET0_EUldE2_St5arrayIPcLm2EEEEviS6_T1_$__internal_accurate_pow) ;  /* 0x0000002000587944 */ /* 0x000fea0003c00000 */
[----:B------:R-:W-:Y:S05]  /*3450*/  BSYNC B1 ;  /* 0x0000000000017941 */ /* 0x000fea0003800000 */
.L_x_8561:
        /* <DEDUP_REMOVED lines=27> */
.L_x_8563:
        /* <DEDUP_REMOVED lines=8> */
.L_x_8564:
[----:B------:R-:W-:Y:S05]  /*3690*/  BSYNC B1 ;  /* 0x0000000000017941 */ /* 0x000fea0003800000 */
.L_x_8562:
        /* <DEDUP_REMOVED lines=19> */
.L_x_8568:
        /* <DEDUP_REMOVED lines=10> */
.L_x_8567:
[----:B------:R-:W-:-:S11]  /*3870*/  DADD R4, R46, R10 ;  /* 0x000000002e047229 */ /* 0x000fd6000000000a */
.L_x_8566:
[----:B------:R-:W-:Y:S05]  /*3880*/  BSYNC B1 ;  /* 0x0000000000017941 */ /* 0x000fea0003800000 */
.L_x_8565:
[----:B------:R-:W-:-:S06]  /*3890*/  DSETP.NEU.AND P0, PT, R46, 1, PT ;  /* 0x3ff000002e00742a */ /* 0x000fcc0003f0d000 */
[----:B------:R-:W-:Y:S02]  /*38a0*/  FSEL R22, R4, RZ, P0 ;  /* 0x000000ff04167208 */ /* 0x000fe40000000000 */
[----:B------:R-:W-:-:S07]  /*38b0*/  FSEL R23, R5, 1.875, P0 ;  /* 0x3ff0000005177808 */ /* 0x000fce0000000000 */
.L_x_8560:
[----:B------:R-:W-:Y:S05]  /*38c0*/  BSYNC B0 ;  /* 0x0000000000007941 */ /* 0x000fea0003800000 */
.L_x_8559:
        /* <DEDUP_REMOVED lines=9> */
.L_x_8571:
        /* <DEDUP_REMOVED lines=27> */
.L_x_8573:
        /* <DEDUP_REMOVED lines=8> */
.L_x_8574:
[----:B------:R-:W-:Y:S05]  /*3b90*/  BSYNC B1 ;  /* 0x0000000000017941 */ /* 0x000fea0003800000 */
.L_x_8572:
        /* <DEDUP_REMOVED lines=19> */
.L_x_8578:
        /* <DEDUP_REMOVED lines=10> */
.L_x_8577:
[----:B------:R-:W-:-:S11]  /*3d70*/  DADD R4, R48, R10 ;  /* 0x0000000030047229 */ /* 0x000fd6000000000a */
.L_x_8576:
[----:B------:R-:W-:Y:S05]  /*3d80*/  BSYNC B1 ;  /* 0x0000000000017941 */ /* 0x000fea0003800000 */
.L_x_8575:
[----:B------:R-:W-:-:S06]  /*3d90*/  DSETP.NEU.AND P0, PT, R48, 1, PT ;  /* 0x3ff000003000742a */ /* 0x000fcc0003f0d000 */
[----:B------:R-:W-:Y:S02]  /*3da0*/  FSEL R20, R4, RZ, P0 ;  /* 0x000000ff04147208 */ /* 0x000fe40000000000 */
[----:B------:R-:W-:-:S07]  /*3db0*/  FSEL R21, R5, 1.875, P0 ;  /* 0x3ff0000005157808 */ /* 0x000fce0000000000 */
.L_x_8570:
[----:B------:R-:W-:Y:S05]  /*3dc0*/  BSYNC B0 ;  /* 0x0000000000007941 */ /* 0x000fea0003800000 */
.L_x_8569:
        /* <DEDUP_REMOVED lines=9> */
.L_x_8581:
        /* <DEDUP_REMOVED lines=27> */
.L_x_8583:
        /* <DEDUP_REMOVED lines=8> */
.L_x_8584:
[----:B------:R-:W-:Y:S05]  /*4090*/  BSYNC B1 ;  /* 0x0000000000017941 */ /* 0x000fea0003800000 */
.L_x_8582:
        /* <DEDUP_REMOVED lines=19> */
.L_x_8588:
        /* <DEDUP_REMOVED lines=10> */
.L_x_8587:
[----:B------:R-:W-:-:S11]  /*4270*/  DADD R4, R42, R10 ;  /* 0x000000002a047229 */ /* 0x000fd6000000000a */
.L_x_8586:
[----:B------:R-:W-:Y:S05]  /*4280*/  BSYNC B1 ;  /* 0x0000000000017941 */ /* 0x000fea0003800000 */
.L_x_8585:
[----:B------:R-:W-:-:S06]  /*4290*/  DSETP.NEU.AND P0, PT, R42, 1, PT ;  /* 0x3ff000002a00742a */ /* 0x000fcc0003f0d000 */
[----:B------:R-:W-:Y:S02]  /*42a0*/  FSEL R18, R4, RZ, P0 ;  /* 0x000000ff04127208 */ /* 0x000fe40000000000 */
[----:B------:R-:W-:-:S07]  /*42b0*/  FSEL R19, R5, 1.875, P0 ;  /* 0x3ff0000005137808 */ /* 0x000fce0000000000 */
.L_x_8580:
[----:B------:R-:W-:Y:S05]  /*42c0*/  BSYNC B0 ;  /* 0x0000000000007941 */ /* 0x000fea0003800000 */
.L_x_8579:
        /* <DEDUP_REMOVED lines=9> */
.L_x_8591:
        /* <DEDUP_REMOVED lines=27> */
.L_x_8593:
        /* <DEDUP_REMOVED lines=8> */
.L_x_8594:
[----:B------:R-:W-:Y:S05]  /*4590*/  BSYNC B1 ;  /* 0x0000000000017941 */ /* 0x000fea0003800000 */
.L_x_8592:
        /* <DEDUP_REMOVED lines=19> */
.L_x_8598:
        /* <DEDUP_REMOVED lines=10> */
.L_x_8597:
[----:B------:R-:W-:-:S11]  /*4770*/  DADD R4, R44, R10 ;  /* 0x000000002c047229 */ /* 0x000fd6000000000a */
.L_x_8596:
[----:B------:R-:W-:Y:S05]  /*4780*/  BSYNC B1 ;  /* 0x0000000000017941 */ /* 0x000fea0003800000 */
.L_x_8595:
[----:B------:R-:W-:-:S06]  /*4790*/  DSETP.NEU.AND P0, PT, R44, 1, PT ;  /* 0x3ff000002c00742a */ /* 0x000fcc0003f0d000 */
[----:B------:R-:W-:Y:S02]  /*47a0*/  FSEL R16, R4, RZ, P0 ;  /* 0x000000ff04107208 */ /* 0x000fe40000000000 */
[----:B------:R-:W-:-:S07]  /*47b0*/  FSEL R17, R5, 1.875, P0 ;  /* 0x3ff0000005117808 */ /* 0x000fce0000000000 */
.L_x_8590:
[----:B------:R-:W-:Y:S05]  /*47c0*/  BSYNC B0 ;  /* 0x0000000000007941 */ /* 0x000fea0003800000 */
.L_x_8589:
        /* <DEDUP_REMOVED lines=9> */
.L_x_8601:
        /* <DEDUP_REMOVED lines=27> */
.L_x_8603:
        /* <DEDUP_REMOVED lines=8> */
.L_x_8604:
[----:B------:R-:W-:Y:S05]  /*4a90*/  BSYNC B1 ;  /* 0x0000000000017941 */ /* 0x000fea0003800000 */
.L_x_8602:
        /* <DEDUP_REMOVED lines=19> */
.L_x_8608:
        /* <DEDUP_REMOVED lines=10> */
.L_x_8607:
[----:B------:R-:W-:-:S11]  /*4c70*/  DADD R4, R38, R8 ;  /* 0x0000000026047229 */ /* 0x000fd60000000008 */
.L_x_8606:
[----:B------:R-:W-:Y:S05]  /*4c80*/  BSYNC B1 ;  /* 0x0000000000017941 */ /* 0x000fea0003800000 */
.L_x_8605:
[----:B------:R-:W-:-:S06]  /*4c90*/  DSETP.NEU.AND P0, PT, R38, 1, PT ;  /* 0x3ff000002600742a */ /* 0x000fcc0003f0d000 */
[----:B------:R-:W-:Y:S02]  /*4ca0*/  FSEL R2, R4, RZ, P0 ;  /* 0x000000ff04027208 */ /* 0x000fe40000000000 */
[----:B------:R-:W-:-:S07]  /*4cb0*/  FSEL R3, R5, 1.875, P0 ;  /* 0x3ff0000005037808 */ /* 0x000fce0000000000 */
.L_x_8600:
[----:B------:R-:W-:Y:S05]  /*4cc0*/  BSYNC B0 ;  /* 0x0000000000007941 */ /* 0x000fea0003800000 */
.L_x_8599:
        /* <DEDUP_REMOVED lines=9> */
.L_x_8610:
        /* <DEDUP_REMOVED lines=27> */
.L_x_8612:
        /* <DEDUP_REMOVED lines=8> */
.L_x_8613:
[----:B------:R-:W-:Y:S05]  /*4f90*/  BSYNC B1 ;  /* 0x0000000000017941 */ /* 0x000fea0003800000 */
.L_x_8611:
        /* <DEDUP_REMOVED lines=19> */
.L_x_8617:
        /* <DEDUP_REMOVED lines=10> */
.L_x_8616:
[----:B------:R-:W-:-:S11]  /*5170*/  DADD R4, R40, R10 ;  /* 0x0000000028047229 */ /* 0x000fd6000000000a */
.L_x_8615:
[----:B------:R-:W-:Y:S05]  /*5180*/  BSYNC B1 ;  /* 0x0000000000017941 */ /* 0x000fea0003800000 */
.L_x_8614:
[----:B------:R-:W-:-:S06]  /*5190*/  DSETP.NEU.AND P0, PT, R40, 1, PT ;  /* 0x3ff000002800742a */ /* 0x000fcc0003f0d000 */
[----:B------:R-:W-:Y:S02]  /*51a0*/  FSEL R30, R4, RZ, P0 ;  /* 0x000000ff041e7208 */ /* 0x000fe40000000000 */
[----:B------:R-:W-:-:S07]  /*51b0*/  FSEL R31, R5, 1.875, P0 ;  /* 0x3ff00000051f7808 */ /* 0x000fce0000000000 */
.L_x_8609:
[----:B------:R-:W-:Y:S05]  /*51c0*/  BSYNC B0 ;  /* 0x0000000000007941 */ /* 0x000fea0003800000 */
.L_x_8538:
        /* <DEDUP_REMOVED lines=24> */
.L_x_8620:
[----:B------:R-:W-:-:S13]  /*5350*/  ISETP.GE.AND P0, PT, R7, R28, PT ;  /* 0x0000001c0700720c */ /* 0x000fda0003f06270 */
[----:B------:R-:W-:Y:S05]  /*5360*/  @P0 BRA `(.L_x_8622) ;  /* 0x0000000000300947 */ /* 0x000fea0003800000 */
[----:B0-----:R-:W0:Y:S01]  /*5370*/  LDC.64 R4, c[0x0][0x228] ;  /* 0x00008a00ff047b82 */ /* 0x001e220000000a00 */
[----:B------:R-:W-:Y:S02]  /*5380*/  IMAD.IADD R9, R0, 0x1, R7 ;  /* 0x0000000100097824 */ /* 0x000fe400078e0207 */
[----:B------:R-:W-:Y:S02]  /*5390*/  VIADD R7, R7, 0x80 ;  /* 0x0000008007077836 */ /* 0x000fe40000000000 */
[----:B0-----:R-:W-:-:S05]  /*53a0*/  IMAD.WIDE.U32 R4, R9, 0x8, R4 ;  /* 0x0000000809047825 */ /* 0x001fca00078e0004 */
[----:B------:R1:W-:Y:S02]  /*53b0*/  STG.E.64 desc[UR8][R4.64], R20 ;  /* 0x0000001404007986 */ /* 0x0003e4000c101b08 */
.L_x_8621:
[----:B------:R-:W-:-:S13]  /*53c0*/  ISETP.GE.AND P0, PT, R7, R28, PT ;  /* 0x0000001c0700720c */ /* 0x000fda0003f06270 */
[----:B------:R-:W-:Y:S05]  /*53d0*/  @P0 BRA `(.L_x_8623) ;  /* 0x0000000000340947 */ /* 0x000fea0003800000 */
[----:B01----:R-:W0:Y:S01]  /*53e0*/  LDC.64 R4, c[0x0][0x228] ;  /* 0x00008a00ff047b82 */ /* 0x003e220000000a00 */
[----:B------:R-:W-:Y:S02]  /*53f0*/  IMAD.IADD R9, R0, 0x1, R7 ;  /* 0x0000000100097824 */ /* 0x000fe400078e0207 */
[----:B------:R-:W-:Y:S02]  /*5400*/  VIADD R7, R7, 0x80 ;  /* 0x0000008007077836 */ /* 0x000fe40000000000 */
[----:B0-----:R-:W-:-:S05]  /*5410*/  IMAD.WIDE.U32 R4, R9, 0x8, R4 ;  /* 0x0000000809047825 */ /* 0x001fca00078e0004 */
[----:B------:R1:W-:Y:S02]  /*5420*/  STG.E.64 desc[UR8][R4.64], R18 ;  /* 0x0000001204007986 */ /* 0x0003e4000c101b08 */
.L_x_8622:
        /* <DEDUP_REMOVED lines=8> */
.L_x_8623:
[----:B------:R-:W-:Y:S05]  /*54b0*/  BSYNC B1 ;  /* 0x0000000000017941 */ /* 0x000fea0003800000 */
.L_x_8619:
[----:B------:R-:W-:-:S13]  /*54c0*/  ISETP.GE.AND P0, PT, R7, R28, PT ;  /* 0x0000001c0700720c */ /* 0x000fda0003f06270 */
[----:B012---:R-:W0:Y:S01]  /*54d0*/  @!P0 LDC.64 R4, c[0x0][0x228] ;  /* 0x00008a00ff048b82 */ /* 0x007e220000000a00 */
[----:B------:R-:W-:Y:S02]  /*54e0*/  @!P0 IMAD.IADD R9, R0, 0x1, R7 ;  /* 0x0000000100098824 */ /* 0x000fe400078e0207 */
[----:B------:R-:W-:Y:S02]  /*54f0*/  @!P0 VIADD R7, R7, 0x80 ;  /* 0x0000008007078836 */ /* 0x000fe40000000000 */
[----:B0-----:R-:W-:-:S05]  /*5500*/  @!P0 IMAD.WIDE.U32 R4, R9, 0x8, R4 ;  /* 0x0000000809048825 */ /* 0x001fca00078e0004 */
[----:B------:R2:W-:Y:S02]  /*5510*/  @!P0 STG.E.64 desc[UR8][R4.64], R2 ;  /* 0x0000000204008986 */ /* 0x0005e4000c101b08 */
.L_x_8624:
[----:B------:R-:W-:Y:S05]  /*5520*/  BSYNC B0 ;  /* 0x0000000000007941 */ /* 0x000fea0003800000 */
.L_x_8618:
        /* <DEDUP_REMOVED lines=8> */
        .type           $_ZN2at6native29vectorized_elementwise_kernelILi4EZNS0_50_GLOBAL__N__2680c7bb_12_PowKernel_cu_7dd49032_316829pow_tensor_scalar_kernel_implIddEEvRNS_18TensorIteratorBaseET0_EUldE2_St5arrayIPcLm2EEEEviS6_T1_$__internal_accurate_pow,@function
        .size           $_ZN2at6native29vectorized_elementwise_kernelILi4EZNS0_50_GLOBAL__N__2680c7bb_12_PowKernel_cu_7dd49032_316829pow_tensor_scalar_kernel_implIddEEvRNS_18TensorIteratorBaseET0_EUldE2_St5arrayIPcLm2EEEEviS6_T1_$__internal_accurate_pow,(.L_x_71461 - $_ZN2at6native29vectorized_elementwise_kernelILi4EZNS0_50_GLOBAL__N__2680c7bb_12_PowKernel_cu_7dd49032_316829pow_tensor_scalar_kernel_implIddEEvRNS_18TensorIteratorBaseET0_EUldE2_St5arrayIPcLm2EEEEviS6_T1_$__internal_accurate_pow)
$_ZN2at6native29vectorized_elementwise_kernelILi4EZNS0_50_GLOBAL__N__2680c7bb_12_PowKernel_cu_7dd49032_316829pow_tensor_scalar_kernel_implIddEEvRNS_18TensorIteratorBaseET0_EUldE2_St5arrayIPcLm2EEEEviS6_T1_$__internal_accurate_pow:
        /* <DEDUP_REMOVED lines=169> */
.L_x_8625:
[----:B------:R-:W-:Y:S02]  /*6040*/  DSETP.NEU.AND P1, PT, |R14|, +INF , PT ;  /* 0x7ff000000e00742a */ /* 0x000fe40003f2d200 */
[----:B------:R-:W-:Y:S01]  /*6050*/  DADD R6, R8, R6 ;  /* 0x0000000008067229 */ /* 0x000fe20000000006 */
[----:B------:R-:W-:Y:S02]  /*6060*/  IMAD.MOV.U32 R8, RZ, RZ, R4 ;  /* 0x000000ffff087224 */ /* 0x000fe400078e0004 */
[----:B------:R-:W-:-:S09]  /*6070*/  IMAD.MOV.U32 R9, RZ, RZ, 0x0 ;  /* 0x00000000ff097424 */ /* 0x000fd200078e00ff */
[----:B------:R-:W-:-:S10]  /*6080*/  @P1 DFMA R14, R6, R14, R14 ;  /* 0x0000000e060e122b */ /* 0x000fd4000000000e */
[----:B------:R-:W-:Y:S02]  /*6090*/  IMAD.MOV.U32 R6, RZ, RZ, R14 ;  /* 0x000000ffff067224 */ /* 0x000fe400078e000e */
[----:B------:R-:W-:Y:S01]  /*60a0*/  IMAD.MOV.U32 R5, RZ, RZ, R15 ;  /* 0x000000ffff057224 */ /* 0x000fe200078e000f */
[----:B------:R-:W-:Y:S06]  /*60b0*/  RET.REL.NODEC R8 `(_ZN2at6native29vectorized_elementwise_kernelILi4EZNS0_50_GLOBAL__N__2680c7bb_12_PowKernel_cu_7dd49032_316829pow_tensor_scalar_kernel_implIddEEvRNS_18TensorIteratorBaseET0_EUldE2_St5arrayIPcLm2EEEEviS6_T1_) ;  /* 0xffffff9c08d07950 */ /* 0x000fec0003c3ffff */
.L_x_8626:
        /* <DEDUP_REMOVED lines=12> */
.L_x_71461:


//--------------------- .text._ZN2at6native29vectorized_elementwise_kernelILi8EZNS0_50_GLOBAL__N__2680c7bb_12_PowKernel_cu_7dd49032_316829pow_tensor_scalar_kernel_implIddEEvRNS_18TensorIteratorBaseET0_EUldE2_St5arrayIPcLm2EEEEviS6_T1_ --------------------------
	.section	.text._ZN2at6native29vectorized_elementwise_kernelILi8EZNS0_50_GLOBAL__N__2680c7bb_12_PowKernel_cu_7dd49032_316829pow_tensor_scalar_kernel_implIddEEvRNS_18TensorIteratorBaseET0_EUldE2_St5arrayIPcLm2EEEEviS6_T1_,"ax",@progbits
	.align	128
        .global         _ZN2at6native29vectorized_elementwise_kernelILi8EZNS0_50_GLOBAL__N__2680c7bb_12_PowKernel_cu_7dd49032_316829pow_tensor_scalar_kernel_implIddEEvRNS_18TensorIteratorBaseET0_EUldE2_St5arrayIPcLm2EEEEviS6_T1_
        .type           _ZN2at6native29vectorized_elementwise_kernelILi8EZNS0_50_GLOBAL__N__2680c7bb_12_PowKernel_cu_7dd49032_316829pow_tensor_scalar_kernel_implIddEEvRNS_18TensorIteratorBaseET0_EUldE2_St5arrayIPcLm2EEEEviS6_T1_,@function
        .size           _ZN2at6native29vectorized_elementwise_kernelILi8EZNS0_50_GLOBAL__N__2680c7bb_12_PowKernel_cu_7dd49032_316829pow_tensor_scalar_kernel_implIddEEvRNS_18TensorIteratorBaseET0_EUldE2_St5arrayIPcLm2EEEEviS6_T1_,(.L_x_71462 - _ZN2at6native29vectorized_elementwise_kernelILi8EZNS0_50_GLOBAL__N__2680c7bb_12_PowKernel_cu_7dd49032_316829pow_tensor_scalar_kernel_implIddEEvRNS_18TensorIteratorBaseET0_EUldE2_St5arrayIPcLm2EEEEviS6_T1_)
        .other          _ZN2at6native29vectorized_elementwise_kernelILi8EZNS0_50_GLOBAL__N__2680c7bb_12_PowKernel_cu_7dd49032_316829pow_tensor_scalar_kernel_implIddEEvRNS_18TensorIteratorBaseET0_EUldE2_St5arrayIPcLm2EEEEviS6_T1_,@"STO_CUDA_ENTRY STV_DEFAULT"
_ZN2at6native29vectorized_elementwise_kernelILi8EZNS0_50_GLOBAL__N__2680c7bb_12_PowKernel_cu_7dd49032_316829pow_tensor_scalar_kernel_implIddEEvRNS_18TensorIteratorBaseET0_EUldE2_St5arrayIPcLm2EEEEviS6_T1_:
.text._ZN2at6native29vectorized_elementwise_kernelILi8EZNS0_50_GLOBAL__N__2680c7bb_12_PowKernel_cu_7dd49032_316829pow_tensor_scalar_kernel_implIddEEvRNS_18TensorIteratorBaseET0_EUldE2_St5arrayIPcLm2EEEEviS6_T1_:
        /* <DEDUP_REMOVED lines=47> */
[----:B-----5:R-:W-:Y:S05]  /*02f0*/  CALL.REL.NOINC `($_ZN2at6native29vectorized_elementwise_kernelILi8EZNS0_50_GLOBAL__N__2680c7bb_12_PowKernel_cu_7dd49032_316829pow_tensor_scalar_kernel_implIddEEvRNS_18TensorIteratorBaseET0_EUldE2_St5arrayIPcLm2EEEEviS6_T1_$__internal_accurate_pow) ;  /* 0x0000005000ac7944 */ /* 0x020fea0003c00000 */
[----:B------:R-:W-:Y:S05]  /*0300*/  BSYNC B0 ;  /* 0x0000000000007941 */ /* 0x000fea0003800000 */
.L_x_8629:
        /* <DEDUP_REMOVED lines=20> */
.L_x_8631:
[----:B------:R-:W0:Y:S01]  /*0450*/  LDC.64 R4, c[0x0][0x218] ;  /* 0x00008600ff047b82 */ /* 0x000e220000000a00 */
[----:B------:R-:W-:Y:S01]  /*0460*/  ULDC UR6, c[0x0][0x21c] ;  /* 0x0000870000067ab9 */ /* 0x000fe20000000800 */
[----:B------:R-:W-:Y:S01]  /*0470*/  IMAD.MOV.U32 R6, RZ, RZ, RZ ;  /* 0x000000ffff067224 */ /* 0x000fe200078e00ff */
[----:B------:R-:W-:Y:S01]  /*0480*/  ISETP.LE.AND P2, PT, RZ, UR6, PT ;  /* 0x00000006ff007c0c */ /* 0x000fe2000bf43270 */
[----:B0-----:R-:W-:-:S06]  /*0490*/  DSETP.NEU.AND P1, PT, |R4|, 0.5, !P0 ;  /* 0x3fe000000400742a */ /* 0x001fcc000472d200 */
[----:B------:R-:W-:-:S06]  /*04a0*/  SEL R7, R21, RZ, P1 ;  /* 0x000000ff15077207 */ /* 0x000fcc0000800000 */
[----:B------:R-:W-:-:S07]  /*04b0*/  @!P2 LOP3.LUT R7, R7, 0x7ff00000, RZ, 0xfc, !PT ;  /* 0x7ff000000707a812 */ /* 0x000fce00078efcff */
.L_x_8632:
[----:B------:R-:W-:Y:S05]  /*04c0*/  BSYNC B0 ;  /* 0x0000000000007941 */ /* 0x000fea0003800000 */
.L_x_8630:
        /* <DEDUP_REMOVED lines=20> */
.L_x_8636:
        /* <DEDUP_REMOVED lines=11> */
.L_x_8635:
[----:B------:R-:W-:-:S11]  /*06c0*/  DADD R6, R20, R8 ;  /* 0x0000000014067229 */ /* 0x000fd60000000008 */
.L_x_8634:
[----:B------:R-:W-:Y:S05]  /*06d0*/  BSYNC B0 ;  /* 0x0000000000007941 */ /* 0x000fea0003800000 */
.L_x_8633:
[----:B------:R-:W-:Y:S01]  /*06e0*/  DSETP.NEU.AND P1, PT, R20, 1, PT ;  /* 0x3ff000001400742a */ /* 0x000fe20003f2d000 */
[----:B------:R-:W-:Y:S01]  /*06f0*/  BSSY B0, `(.L_x_8637) ;  /* 0x0000006000007945 */ /* 0x000fe20003800000 */
[----:B------:R-:W-:Y:S01]  /*0700*/  DADD R8, -RZ, |R22| ;  /* 0x00000000ff087229 */ /* 0x000fe20000000516 */
[----:B------:R-:W-:-:S03]  /*0710*/  MOV R4, 0x750 ;  /* 0x0000075000047802 */ /* 0x000fc60000000f00 */
[----:B------:R-:W-:Y:S02]  /*0720*/  FSEL R20, R6, RZ, P1 ;  /* 0x000000ff06147208 */ /* 0x000fe40000800000 */
[----:B------:R-:W-:-:S07]  /*0730*/  FSEL R21, R7, 1.875, P1 ;  /* 0x3ff0000007157808 */ /* 0x000fce0000800000 */
[----:B------:R-:W-:Y:S05]  /*0740*/  CALL.REL.NOINC `($_ZN2at6native29vectorized_elementwise_kernelILi8EZNS0_50_GLOBAL__N__2680c7bb_12_PowKernel_cu_7dd49032_316829pow_tensor_scalar_kernel_implIddEEvRNS_18TensorIteratorBaseET0_EUldE2_St5arrayIPcLm2EEEEviS6_T1_$__internal_accurate_pow) ;  /* 0x0000004c00987944 */ /* 0x000fea0003c00000 */
[----:B------:R-:W-:Y:S05]  /*0750*/  BSYNC B0 ;  /* 0x0000000000007941 */ /* 0x000fea0003800000 */
.L_x_8637:
        /* <DEDUP_REMOVED lines=18> */
.L_x_8639:
[----:B------:R-:W0:Y:S01]  /*0880*/  LDC.64 R4, c[0x0][0x218] ;  /* 0x00008600ff047b82 */ /* 0x000e220000000a00 */
[----:B------:R-:W-:Y:S02]  /*0890*/  ULDC UR6, c[0x0][0x21c] ;  /* 0x0000870000067ab9 */ /* 0x000fe40000000800 */
[----:B------:R-:W-:Y:S01]  /*08a0*/  ISETP.LE.AND P2, PT, RZ, UR6, PT ;  /* 0x00000006ff007c0c */ /* 0x000fe2000bf43270 */
[----:B0-----:R-:W-:Y:S01]  /*08b0*/  DSETP.NEU.AND P1, PT, |R4|, 0.5, !P0 ;  /* 0x3fe000000400742a */ /* 0x001fe2000472d200 */
[----:B------:R-:W-:-:S05]  /*08c0*/  IMAD.MOV.U32 R4, RZ, RZ, RZ ;  /* 0x000000ffff047224 */ /* 0x000fca00078e00ff */
[----:B------:R-:W-:-:S06]  /*08d0*/  SEL R5, R23, RZ, P1 ;  /* 0x000000ff17057207 */ /* 0x000fcc0000800000 */
[----:B------:R-:W-:-:S07]  /*08e0*/  @!P2 LOP3.LUT R5, R5, 0x7ff00000, RZ, 0xfc, !PT ;  /* 0x7ff000000505a812 */ /* 0x000fce00078efcff */
.L_x_8640:
[----:B------:R-:W-:Y:S05]  /*08f0*/  BSYNC B0 ;  /* 0x0000000000007941 */ /* 0x000fea0003800000 */
.L_x_8638:
        /* <DEDUP_REMOVED lines=20> */
.L_x_8644:
        /* <DEDUP_REMOVED lines=11> */
.L_x_8643:
[----:B------:R-:W-:-:S11]  /*0af0*/  DADD R4, R22, R8 ;  /* 0x0000000016047229 */ /* 0x000fd60000000008 */
.L_x_8642:
[----:B------:R-:W-:Y:S05]  /*0b00*/  BSYNC B0 ;  /* 0x0000000000007941 */ /* 0x000fea0003800000 */
.L_x_8641:
[----:B------:R-:W-:Y:S01]  /*0b10*/  DSETP.NEU.AND P1, PT, R22, 1, PT ;  /* 0x3ff000001600742a */ /* 0x000fe20003f2d000 */
[----:B------:R-:W-:Y:S01]  /*0b20*/  BSSY B0, `(.L_x_8645) ;  /* 0x0000006000007945 */ /* 0x000fe20003800000 */
[----:B------:R-:W-:-:S04]  /*0b30*/  DADD R8, -RZ, |R16| ;  /* 0x00000000ff087229 */ /* 0x000fc80000000510 */
[----:B------:R-:W-:Y:S02]  /*0b40*/  FSEL R22, R4, RZ, P1 ;  /* 0x000000ff04167208 */ /* 0x000fe40000800000 */
[----:B------:R-:W-:Y:S02]  /*0b50*/  FSEL R23, R5, 1.875, P1 ;  /* 0x3ff0000005177808 */ /* 0x000fe40000800000 */
[----:B------:R-:W-:-:S07]  /*0b60*/  MOV R4, 0xb80 ;  /* 0x00000b8000047802 */ /* 0x000fce0000000f00 */
[----:B------:R-:W-:Y:S05]  /*0b70*/  CALL.REL.NOINC `($_ZN2at6native29vectorized_elementwise_kernelILi8EZNS0_50_GLOBAL__N__2680c7bb_12_PowKernel_cu_7dd49032_316829pow_tensor_scalar_kernel_implIddEEvRNS_18TensorIteratorBaseET0_EUldE2_St5arrayIPcLm2EEEEviS6_T1_$__internal_accurate_pow) ;  /* 0x00000048008c7944 */ /* 0x000fea0003c00000 */
[----:B------:R-:W-:Y:S05]  /*0b80*/  BSYNC B0 ;  /* 0x0000000000007941 */ /* 0x000fea0003800000 */
.L_x_8645:
        /* <DEDUP_REMOVED lines=18> */
.L_x_8647:
[----:B------:R-:W0:Y:S01]  /*0cb0*/  LDC.64 R4, c[0x0][0x218] ;  /* 0x00008600ff047b82 */ /* 0x000e220000000a00 */
[----:B------:R-:W-:Y:S02]  /*0cc0*/  ULDC UR6, c[0x0][0x21c] ;  /* 0x0000870000067ab9 */ /* 0x000fe40000000800 */
[----:B------:R-:W-:Y:S01]  /*0cd0*/  ISETP.LE.AND P2, PT, RZ, UR6, PT ;  /* 0x00000006ff007c0c */ /* 0x000fe2000bf43270 */
[----:B0-----:R-:W-:Y:S01]  /*0ce0*/  DSETP.NEU.AND P1, PT, |R4|, 0.5, !P0 ;  /* 0x3fe000000400742a */ /* 0x001fe2000472d200 */
[----:B------:R-:W-:-:S05]  /*0cf0*/  IMAD.MOV.U32 R4, RZ, RZ, RZ ;  /* 0x000000ffff047224 */ /* 0x000fca00078e00ff */
[----:B------:R-:W-:-:S06]  /*0d00*/  SEL R5, R17, RZ, P1 ;  /* 0x000000ff11057207 */ /* 0x000fcc0000800000 */
[----:B------:R-:W-:-:S07]  /*0d10*/  @!P2 LOP3.LUT R5, R5, 0x7ff00000, RZ, 0xfc, !PT ;  /* 0x7ff000000505a812 */ /* 0x000fce00078efcff */
.L_x_8648:
[----:B------:R-:W-:Y:S05]  /*0d20*/  BSYNC B0 ;  /* 0x0000000000007941 */ /* 0x000fea0003800000 */
.L_x_8646:
        /* <DEDUP_REMOVED lines=20> */
.L_x_8652:
        /* <DEDUP_REMOVED lines=11> */
.L_x_8651:
[----:B------:R-:W-:-:S11]  /*0f20*/  DADD R4, R16, R8 ;  /* 0x0000000010047229 */ /* 0x000fd60000000008 */
.L_x_8650:
[----:B------:R-:W-:Y:S05]  /*0f30*/  BSYNC B0 ;  /* 0x0000000000007941 */ /* 0x000fea0003800000 */
.L_x_8649:
        /* <DEDUP_REMOVED lines=8> */
.L_x_8653:
        /* <DEDUP_REMOVED lines=18> */
.L_x_8655:
[----:B------:R-:W0:Y:S01]  /*10e0*/  LDC.64 R4, c[0x0][0x218] ;  /* 0x00008600ff047b82 */ /* 0x000e220000000a00 */
[----:B------:R-:W-:Y:S02]  /*10f0*/  ULDC UR6, c[0x0][0x21c] ;  /* 0x0000870000067ab9 */ /* 0x000fe40000000800 */
[----:B------:R-:W-:Y:S01]  /*1100*/  ISETP.LE.AND P2, PT, RZ, UR6, PT ;  /* 0x00000006ff007c0c */ /* 0x000fe2000bf43270 */
[----:B0-----:R-:W-:Y:S01]  /*1110*/  DSETP.NEU.AND P1, PT, |R4|, 0.5, !P0 ;  /* 0x3fe000000400742a */ /* 0x001fe2000472d200 */
[----:B------:R-:W-:-:S05]  /*1120*/  IMAD.MOV.U32 R4, RZ, RZ, RZ ;  /* 0x000000ffff047224 */ /* 0x000fca00078e00ff */
[----:B------:R-:W-:-:S06]  /*1130*/  SEL R5, R19, RZ, P1 ;  /* 0x000000ff13057207 */ /* 0x000fcc0000800000 */
[----:B------:R-:W-:-:S07]  /*1140*/  @!P2 LOP3.LUT R5, R5, 0x7ff00000, RZ, 0xfc, !PT ;  /* 0x7ff000000505a812 */ /* 0x000fce00078efcff */
.L_x_8656:
[----:B------:R-:W-:Y:S05]  /*1150*/  BSYNC B0 ;  /* 0x0000000000007941 */ /* 0x000fea0003800000 */
.L_x_8654:
        /* <DEDUP_REMOVED lines=20> */
.L_x_8660:
        /* <DEDUP_REMOVED lines=11> */
.L_x_8659:
[----:B------:R-:W-:-:S11]  /*1350*/  DADD R4, R18, R8 ;  /* 0x0000000012047229 */ /* 0x000fd60000000008 */
.L_x_8658:
[----:B------:R-:W-:Y:S05]  /*1360*/  BSYNC B0 ;  /* 0x0000000000007941 */ /* 0x000fea0003800000 */
.L_x_8657:
        /* <DEDUP_REMOVED lines=8> */
.L_x_8661:
        /* <DEDUP_REMOVED lines=18> */
.L_x_8663:
[----:B------:R-:W0:Y:S01]  /*1510*/  LDC.64 R4, c[0x0][0x218] ;  /* 0x00008600ff047b82 */ /* 0x000e220000000a00 */
[----:B------:R-:W-:Y:S02]  /*1520*/  ULDC UR6, c[0x0][0x21c] ;  /* 0x0000870000067ab9 */ /* 0x000fe40000000800 */
[----:B------:R-:W-:Y:S01]  /*1530*/  ISETP.LE.AND P2, PT, RZ, UR6, PT ;  /* 0x00000006ff007c0c */ /* 0x000fe2000bf43270 */
[----:B0-----:R-:W-:Y:S01]  /*1540*/  DSETP.NEU.AND P1, PT, |R4|, 0.5, !P0 ;  /* 0x3fe000000400742a */ /* 0x001fe2000472d200 */
[----:B------:R-:W-:-:S05]  /*1550*/  IMAD.MOV.U32 R4, RZ, RZ, RZ ;  /* 0x000000ffff047224 */ /* 0x000fca00078e00ff */
[----:B------:R-:W-:-:S06]  /*1560*/  SEL R5, R29, RZ, P1 ;  /* 0x000000ff1d057207 */ /* 0x000fcc0000800000 */
[----:B------:R-:W-:-:S07]  /*1570*/  @!P2 LOP3.LUT R5, R5, 0x7ff00000, RZ, 0xfc, !PT ;  /* 0x7ff000000505a812 */ /* 0x000fce00078efcff */
.L_x_8664:
[----:B------:R-:W-:Y:S05]  /*1580*/  BSYNC B0 ;  /* 0x0000000000007941 */ /* 0x000fea0003800000 */
.L_x_8662:
        /* <DEDUP_REMOVED lines=20> */
.L_x_8668:
        /* <DEDUP_REMOVED lines=11> */
.L_x_8667:
[----:B------:R-:W-:-:S11]  /*1780*/  DADD R4, R28, R8 ;  /* 0x000000001c047229 */ /* 0x000fd60000000008 */
.L_x_8666:
[----:B------:R-:W-:Y:S05]  /*1790*/  BSYNC B0 ;  /* 0x0000000000007941 */ /* 0x000fea0003800000 */
.L_x_8665:
        /* <DEDUP_REMOVED lines=8> */
.L_x_8669:
        /* <DEDUP_REMOVED lines=18> */
.L_x_8671:
[----:B------:R-:W0:Y:S01]  /*1940*/  LDC.64 R4, c[0x0][0x218] ;  /* 0x00008600ff047b82 */ /* 0x000e220000000a00 */
[----:B------:R-:W-:Y:S02]  /*1950*/  ULDC UR6, c[0x0][0x21c] ;  /* 0x0000870000067ab9 */ /* 0x000fe40000000800 */
[----:B------:R-:W-:Y:S01]  /*1960*/  ISETP.LE.AND P2, PT, RZ, UR6, PT ;  /* 0x00000006ff007c0c */ /* 0x000fe2000bf43270 */
[----:B0-----:R-:W-:Y:S01]  /*1970*/  DSETP.NEU.AND P1, PT, |R4|, 0.5, !P0 ;  /* 0x3fe000000400742a */ /* 0x001fe2000472d200 */
[----:B------:R-:W-:-:S05]  /*1980*/  IMAD.MOV.U32 R4, RZ, RZ, RZ ;  /* 0x000000ffff047224 */ /* 0x000fca00078e00ff */
[----:B------:R-:W-:-:S06]  /*1990*/  SEL R5, R31, RZ, P1 ;  /* 0x000000ff1f057207 */ /* 0x000fcc0000800000 */
[----:B------:R-:W-:-:S07]  /*19a0*/  @!P2 LOP3.LUT R5, R5, 0x7ff00000, RZ, 0xfc, !PT ;  /* 0x7ff000000505a812 */ /* 0x000fce00078efcff */
.L_x_8672:
[----:B------:R-:W-:Y:S05]  /*19b0*/  BSYNC B0 ;  /* 0x0000000000007941 */ /* 0x000fea0003800000 */
.L_x_8670:
        /* <DEDUP_REMOVED lines=20> */
.L_x_8676:
        /* <DEDUP_REMOVED lines=11> */
.L_x_8675:
[----:B------:R-:W-:-:S11]  /*1bb0*/  DADD R4, R30, R8 ;  /* 0x000000001e047229 */ /* 0x000fd60000000008 */
.L_x_8674:
[----:B------:R-:W-:Y:S05]  /*1bc0*/  BSYNC B0 ;  /* 0x0000000000007941 */ /* 0x000fea0003800000 */
.L_x_8673:
        /* <DEDUP_REMOVED lines=8> */
.L_x_8677:
        /* <DEDUP_REMOVED lines=18> */
.L_x_8679:
[----:B------:R-:W0:Y:S01]  /*1d70*/  LDC.64 R4, c[0x0][0x218] ;  /* 0x00008600ff047b82 */ /* 0x000e220000000a00 */
[----:B------:R-:W-:Y:S02]  /*1d80*/  ULDC UR6, c[0x0][0x21c] ;  /* 0x0000870000067ab9 */ /* 0x000fe40000000800 */
[----:B------:R-:W-:Y:S01]  /*1d90*/  ISETP.LE.AND P2, PT, RZ, UR6, PT ;  /* 0x00000006ff007c0c */ /* 0x000fe2000bf43270 */
[----:B0-----:R-:W-:Y:S01]  /*1da0*/  DSETP.NEU.AND P1, PT, |R4|, 0.5, !P0 ;  /* 0x3fe000000400742a */ /* 0x001fe2000472d200 */
[----:B------:R-:W-:-:S05]  /*1db0*/  IMAD.MOV.U32 R4, RZ, RZ, RZ ;  /* 0x000000ffff047224 */ /* 0x000fca00078e00ff */
[----:B------:R-:W-:-:S06]  /*1dc0*/  SEL R5, R25, RZ, P1 ;  /* 0x000000ff19057207 */ /* 0x000fcc0000800000 */
[----:B------:R-:W-:-:S07]  /*1dd0*/  @!P2 LOP3.LUT R5, R5, 0x7ff00000, RZ, 0xfc, !PT ;  /* 0x7ff000000505a812 */ /* 0x000fce00078efcff */
.L_x_8680:
[----:B------:R-:W-:Y:S05]  /*1de0*/  BSYNC B0 ;  /* 0x0000000000007941 */ /* 0x000fea0003800000 */
.L_x_8678:
        /* <DEDUP_REMOVED lines=20> */
.L_x_8684:
        /* <DEDUP_REMOVED lines=11> */
.L_x_8683:
[----:B------:R-:W-:-:S11]  /*1fe0*/  DADD R4, R24, R8 ;  /* 0x0000000018047229 */ /* 0x000fd60000000008 */
.L_x_8682:
[----:B------:R-:W-:Y:S05]  /*1ff0*/  BSYNC B0 ;  /* 0x0000000000007941 */ /* 0x000fea0003800000 */
.L_x_8681:
        /* <DEDUP_REMOVED lines=8> */
.L_x_8685:
        /* <DEDUP_REMOVED lines=17> */
.L_x_8687:
        /* <DEDUP_REMOVED lines=8> */
.L_x_8688:
[----:B------:R-:W-:Y:S05]  /*2210*/  BSYNC B0 ;  /* 0x0000000000007941 */ /* 0x000fea0003800000 */
.L_x_8686:
        /* <DEDUP_REMOVED lines=20> */
.L_x_8692:
        /* <DEDUP_REMOVED lines=12> */
.L_x_8691:
[----:B------:R-:W-:-:S11]  /*2420*/  DADD R4, R26, R8 ;  /* 0x000000001a047229 */ /* 0x000fd60000000008 */
.L_x_8690:
[----:B------:R-:W-:Y:S05]  /*2430*/  BSYNC B0 ;  /* 0x0000000000007941 */ /* 0x000fea0003800000 */
.L_x_8689:
[----:B------:R-:W-:-:S06]  /*2440*/  DSETP.NEU.AND P0, PT, R26, 1, PT ;  /* 0x3ff000001a00742a */ /* 0x000fcc0003f0d000 */
[----:B------:R-:W-:Y:S02]  /*2450*/  FSEL R26, R4, RZ, P0 ;  /* 0x000000ff041a7208 */ /* 0x000fe40000000000 */
[----:B------:R-:W-:-:S07]  /*2460*/  FSEL R27, R5, 1.875, P0 ;  /* 0x3ff00000051b7808 */ /* 0x000fce0000000000 */
.L_x_8628:
        /* <DEDUP_REMOVED lines=8> */
.L_x_8627:
        /* <DEDUP_REMOVED lines=80> */
[----:B------:R-:W-:Y:S05]  /*29f0*/  CALL.REL.NOINC `($_ZN2at6native29vectorized_elementwise_kernelILi8EZNS0_50_GLOBAL__N__2680c7bb_12_PowKernel_cu_7dd49032_316829pow_tensor_scalar_kernel_implIddEEvRNS_18TensorIteratorBaseET0_EUldE2_St5arrayIPcLm2EEEEviS6_T1_$__internal_accurate_pow) ;  /* 0x0000002800ec7944 */ /* 0x000fea0003c00000 */
[----:B------:R-:W-:Y:S05]  /*2a00*/  BSYNC B1 ;  /* 0x0000000000017941 */ /* 0x000fea0003800000 */
.L_x_8696:
        /* <DEDUP_REMOVED lines=25> */
.L_x_8698:
        /* <DEDUP_REMOVED lines=14> */
.L_x_8699:
[----:B------:R-:W-:Y:S05]  /*2c80*/  BSYNC B1 ;  /* 0x0000000000017941 */ /* 0x000fea0003800000 */
.L_x_8697:
        /* <DEDUP_REMOVED lines=19> */
.L_x_8703:
        /* <DEDUP_REMOVED lines=10> */
.L_x_8702:
[----:B------:R-:W-:-:S11]  /*2e60*/  DADD R6, R52, R10 ;  /* 0x0000000034067229 */ /* 0x000fd6000000000a */
.L_x_8701:
[----:B------:R-:W-:Y:S05]  /*2e70*/  BSYNC B1 ;  /* 0x0000000000017941 */ /* 0x000fea0003800000 */
.L_x_8700:
[----:B------:R-:W-:-:S06]  /*2e80*/  DSETP.NEU.AND P0, PT, R52, 1, PT ;  /* 0x3ff000003400742a */ /* 0x000fcc0003f0d000 */
[----:B------:R-:W-:Y:S02]  /*2e90*/  FSEL R26, R6, RZ, P0 ;  /* 0x000000ff061a7208 */ /* 0x000fe40000000000 */
[----:B------:R-:W-:-:S07]  /*2ea0*/  FSEL R27, R7, 1.875, P0 ;  /* 0x3ff00000071b7808 */ /* 0x000fce0000000000 */
.L_x_8695:
[----:B------:R-:W-:Y:S05]  /*2eb0*/  BSYNC B0 ;  /* 0x0000000000007941 */ /* 0x000fea0003800000 */
.L_x_8694:
        /* <DEDUP_REMOVED lines=8> */
[----:B------:R-:W-:Y:S05]  /*2f40*/  CALL.REL.NOINC `($_ZN2at6native29vectorized_elementwise_kernelILi8EZNS0_50_GLOBAL__N__2680c7bb_12_PowKernel_cu_7dd49032_316829pow_tensor_scalar_kernel_implIddEEvRNS_18TensorIteratorBaseET0_EUldE2_St5arrayIPcLm2EEEEviS6_T1_$__internal_accurate_pow) ;  /* 0x0000002400987944 */ /* 0x000fea0003c00000 */
[----:B------:R-:W-:Y:S05]  /*2f50*/  BSYNC B1 ;  /* 0x0000000000017941 */ /* 0x000fea0003800000 */
.L_x_8706:
        /* <DEDUP_REMOVED lines=27> */
.L_x_8708:
        /* <DEDUP_REMOVED lines=8> */
.L_x_8709:
[----:B------:R-:W-:Y:S05]  /*3190*/  BSYNC B1 ;  /* 0x0000000000017941 */ /* 0x000fea0003800000 */
.L_x_8707:
        /* <DEDUP_REMOVED lines=19> */
.L_x_8713:
        /* <DEDUP_REMOVED lines=10> */
.L_x_8712:
[----:B------:R-:W-:-:S11]  /*3370*/  DADD R4, R50, R10 ;  /* 0x0000000032047229 */ /* 0x000fd6000000000a */
.L_x_8711:
[----:B------:R-:W-:Y:S05]  /*3380*/  BSYNC B1 ;  /* 0x0000000000017941 */ /* 0x000fea0003800000 */
.L_x_8710:
[----:B------:R-:W-:-:S06]  /*3390*/  DSETP.NEU.AND P0, PT, R50, 1, PT ;  /* 0x3ff000003200742a */ /* 0x000fcc0003f0d000 */
[----:B------:R-:W-:Y:S02]  /*33a0*/  FSEL R24, R4, RZ, P0 ;  /* 0x000000ff04187208 */ /* 0x000fe40000000000 */
[----:B------:R-:W-:-:S07]  /*33b0*/  FSEL R25, R5, 1.875, P0 ;  /* 0x3ff0000005197808 */ /* 0x000fce0000000000 */
.L_x_8705:
[----:B------:R-:W-:Y:S05]  /*33c0*/  BSYNC B0 ;  /* 0x0000000000007941 */ /* 0x000fea0003800000 */
.L_x_8704:
[----:B------:R-:W-:Y:S01]  /*33d0*/  VIADD R5, R29, 0x100 ;  /* 0x000001001d057836 */ /* 0x000fe20000000000 */
[----:B------:R-:W-:Y:S04]  /*33e0*/  BSSY B0, `(.L_x_8714) ;  /* 0x000004e000007945 */ /* 0x000fe80003800000 */
[----:B------:R-:W-:-:S13]  /*33f0*/  ISETP.GE.AND P0, PT, R5, R28, PT ;  /* 0x0000001c0500720c */ /* 0x000fda0003f06270 */
[----:B------:R-:W-:Y:S05]  /*3400*/  @P0 BRA `(.L_x_8715) ;  /* 0x00000004002c0947 */ /* 0x000fea0003800000 */
[----:B-----5:R-:W-:Y:S01]  /*3410*/  DADD R8, -RZ, |R46| ;  /* 0x00000000ff087229 */ /* 0x020fe2000000052e */
[----:B------:R-:W-:Y:S01]  /*3420*/  BSSY B1, `(.L_x_8716) ;  /* 0x0000003000017945 */ /* 0x000fe20003800000 */
[----:B------:R-:W-:-:S09]  /*3430*/  MOV R4, 0x3450 ;  /* 0x0000345000047802 */ /* 0x000fd20000000f00 */
[----:B------:R-:W-:Y:S05]  /*3440*/  CALL.REL.NOINC `($_ZN2at6native29vectorized_elementwise_kernelILi8EZNS0_50_GLOBAL__N__2680c7bb_12_PowKernel_cu_7dd49032_316829pow_tensor_scalar_kernel_implIddEEvRNS_18TensorIteratorBaseET0_EUldE2_St5arrayIPcLm2EEEEviS6_T1_$__internal_accurate_pow) ;  /* 0x0000002000587944 */ /* 0x000fea0003c00000 */
[----:B------:R-:W-:Y:S05]  /*3450*/  BSYNC B1 ;  /* 0x0000000000017941 */ /* 0x000fea0003800000 */
.L_x_8716:
        /* <DEDUP_REMOVED lines=27> */
.L_x_8718:
        /* <DEDUP_REMOVED lines=8> */
.L_x_8719:
[----:B------:R-:W-:Y:S05]  /*3690*/  BSYNC B1 ;  /* 0x0000000000017941 */ /* 0x000fea0003800000 */
.L_x_8717:
        /* <DEDUP_REMOVED lines=19> */
.L_x_8723:
        /* <DEDUP_REMOVED lines=10> */
.L_x_8722:
[----:B------:R-:W-:-:S11]  /*3870*/  DADD R4, R46, R10 ;  /* 0x000000002e047229 */ /* 0x000fd6000000000a */
.L_x_8721:
[----:B------:R-:W-:Y:S05]  /*3880*/  BSYNC B1 ;  /* 0x0000000000017941 */ /* 0x000fea0003800000 */
.L_x_8720:
[----:B------:R-:W-:-:S06]  /*3890*/  DSETP.NEU.AND P0, PT, R46, 1, PT ;  /* 0x3ff000002e00742a */ /* 0x000fcc0003f0d000 */
[----:B------:R-:W-:Y:S02]  /*38a0*/  FSEL R22, R4, RZ, P0 ;  /* 0x000000ff04167208 */ /* 0x000fe40000000000 */
[----:B------:R-:W-:-:S07]  /*38b0*/  FSEL R23, R5, 1.875, P0 ;  /* 0x3ff0000005177808 */ /* 0x000fce0000000000 */
.L_x_8715:
[----:B------:R-:W-:Y:S05]  /*38c0*/  BSYNC B0 ;  /* 0x0000000000007941 */ /* 0x000fea0003800000 */
.L_x_8714:
        /* <DEDUP_REMOVED lines=9> */
.L_x_8726:
        /* <DEDUP_REMOVED lines=27> */
.L_x_8728:
        /* <DEDUP_REMOVED lines=8> */
.L_x_8729:
[----:B------:R-:W-:Y:S05]  /*3b90*/  BSYNC B1 ;  /* 0x0000000000017941 */ /* 0x000fea0003800000 */
.L_x_8727:
        /* <DEDUP_REMOVED lines=19> */
.L_x_8733:
        /* <DEDUP_REMOVED lines=10> */
.L_x_8732:
[----:B------:R-:W-:-:S11]  /*3d70*/  DADD R4, R48, R10 ;  /* 0x0000000030047229 */ /* 0x000fd6000000000a */
.L_x_8731:
[----:B------:R-:W-:Y:S05]  /*3d80*/  BSYNC B1 ;  /* 0x0000000000017941 */ /* 0x000fea0003800000 */
.L_x_8730:
[----:B------:R-:W-:-:S06]  /*3d90*/  DSETP.NEU.AND P0, PT, R48, 1, PT ;  /* 0x3ff000003000742a */ /* 0x000fcc0003f0d000 */
[----:B------:R-:W-:Y:S02]  /*3da0*/  FSEL R20, R4, RZ, P0 ;  /* 0x000000ff04147208 */ /* 0x000fe40000000000 */
[----:B------:R-:W-:-:S07]  /*3db0*/  FSEL R21, R5, 1.875, P0 ;  /* 0x3ff0000005157808 */ /* 0x000fce0000000000 */
.L_x_8725:
[----:B------:R-:W-:Y:S05]  /*3dc0*/  BSYNC B0 ;  /* 0x0000000000007941 */ /* 0x000fea0003800000 */
.L_x_8724:
        /* <DEDUP_REMOVED lines=9> */
.L_x_8736:
        /* <DEDUP_REMOVED lines=27> */
.L_x_8738:
        /* <DEDUP_REMOVED lines=8> */
.L_x_8739:
[----:B------:R-:W-:Y:S05]  /*4090*/  BSYNC B1 ;  /* 0x0000000000017941 */ /* 0x000fea0003800000 */
.L_x_8737:
        /* <DEDUP_REMOVED lines=19> */
.L_x_8743:
        /* <DEDUP_REMOVED lines=10> */
.L_x_8742:
[----:B------:R-:W-:-:S11]  /*4270*/  DADD R4, R42, R10 ;  /* 0x000000002a047229 */ /* 0x000fd6000000000a */
.L_x_8741:
[----:B------:R-:W-:Y:S05]  /*4280*/  BSYNC B1 ;  /* 0x0000000000017941 */ /* 0x000fea0003800000 */
.L_x_8740:
[----:B------:R-:W-:-:S06]  /*4290*/  DSETP.NEU.AND P0, PT, R42, 1, PT ;  /* 0x3ff000002a00742a */ /* 0x000fcc0003f0d000 */
[----:B------:R-:W-:Y:S02]  /*42a0*/  FSEL R18, R4, RZ, P0 ;  /* 0x000000ff04127208 */ /* 0x000fe40000000000 */
[----:B------:R-:W-:-:S07]  /*42b0*/  FSEL R19, R5, 1.875, P0 ;  /* 0x3ff0000005137808 */ /* 0x000fce0000000000 */
.L_x_8735:
[----:B------:R-:W-:Y:S05]  /*42c0*/  BSYNC B0 ;  /* 0x0000000000007941 */ /* 0x000fea0003800000 */
.L_x_8734:
        /* <DEDUP_REMOVED lines=9> */
.L_x_8746:
        /* <DEDUP_REMOVED lines=27> */
.L_x_8748:
        /* <DEDUP_REMOVED lines=8> */
.L_x_8749:
[----:B------:R-:W-:Y:S05]  /*4590*/  BSYNC B1 ;  /* 0x0000000000017941 */ /* 0x000fea0003800000 */
.L_x_8747:
        /* <DEDUP_REMOVED lines=19> */
.L_x_8753:
        /* <DEDUP_REMOVED lines=10> */
.L_x_8752:
[----:B------:R-:W-:-:S11]  /*4770*/  DADD R4, R44, R10 ;  /* 0x000000002c047229 */ /* 0x000fd6000000000a */
.L_x_8751:
[----:B------:R-:W-:Y:S05]  /*4780*/  BSYNC B1 ;  /* 0x0000000000017941 */ /* 0x000fea0003800000 */
.L_x_8750:
[----:B------:R-:W-:-:S06]  /*4790*/  DSETP.NEU.AND P0, PT, R44, 1, PT ;  /* 0x3ff000002c00742a */ /* 0x000fcc0003f0d000 */
[----:B------:R-:W-:Y:S02]  /*47a0*/  FSEL R16, R4, RZ, P0 ;  /* 0x000000ff04107208 */ /* 0x000fe40000000000 */
[----:B------:R-:W-:-:S07]  /*47b0*/  FSEL R17, R5, 1.875, P0 ;  /* 0x3ff0000005117808 */ /* 0x000fce0000000000 */
.L_x_8745:
[----:B------:R-:W-:Y:S05]  /*47c0*/  BSYNC B0 ;  /* 0x0000000000007941 */ /* 0x000fea0003800000 */
.L_x_8744:
        /* <DEDUP_REMOVED lines=9> */
.L_x_8756:
        /* <DEDUP_REMOVED lines=27> */
.L_x_8758:
        /* <DEDUP_REMOVED lines=8> */
.L_x_8759:
[----:B------:R-:W-:Y:S05]  /*4a90*/  BSYNC B1 ;  /* 0x0000000000017941 */ /* 0x000fea0003800000 */
.L_x_8757:
        /* <DEDUP_REMOVED lines=19> */
.L_x_8763:
        /* <DEDUP_REMOVED lines=10> */
.L_x_8762:
[----:B------:R-:W-:-:S11]  /*4c70*/  DADD R4, R38, R8 ;  /* 0x0000000026047229 */ /* 0x000fd60000000008 */
.L_x_8761:
[----:B------:R-:W-:Y:S05]  /*4c80*/  BSYNC B1 ;  /* 0x0000000000017941 */ /* 0x000fea0003800000 */
.L_x_8760:
[----:B------:R-:W-:-:S06]  /*4c90*/  DSETP.NEU.AND P0, PT, R38, 1, PT ;  /* 0x3ff000002600742a */ /* 0x000fcc0003f0d000 */
[----:B------:R-:W-:Y:S02]  /*4ca0*/  FSEL R2, R4, RZ, P0 ;  /* 0x000000ff04027208 */ /* 0x000fe40000000000 */
[----:B------:R-:W-:-:S07]  /*4cb0*/  FSEL R3, R5, 1.875, P0 ;  /* 0x3ff0000005037808 */ /* 0x000fce0000000000 */
.L_x_8755:
[----:B------:R-:W-:Y:S05]  /*4cc0*/  BSYNC B0 ;  /* 0x0000000000007941 */ /* 0x000fea0003800000 */
.L_x_8754:
        /* <DEDUP_REMOVED lines=9> */
.L_x_8765:
        /* <DEDUP_REMOVED lines=27> */
.L_x_8767:
        /* <DEDUP_REMOVED lines=8> */
.L_x_8768:
[----:B------:R-:W-:Y:S05]  /*4f90*/  BSYNC B1 ;  /* 0x0000000000017941 */ /* 0x000fea0003800000 */
.L_x_8766:
        /* <DEDUP_REMOVED lines=19> */
.L_x_8772:
        /* <DEDUP_REMOVED lines=10> */
.L_x_8771:
[----:B------:R-:W-:-:S11]  /*5170*/  DADD R4, R40, R10 ;  /* 0x0000000028047229 */ /* 0x000fd6000000000a */
.L_x_8770:
[----:B------:R-:W-:Y:S05]  /*5180*/  BSYNC B1 ;  /* 0x0000000000017941 */ /* 0x000fea0003800000 */
.L_x_8769:
[----:B------:R-:W-:-:S06]  /*5190*/  DSETP.NEU.AND P0, PT, R40, 1, PT ;  /* 0x3ff000002800742a */ /* 0x000fcc0003f0d000 */
[----:B------:R-:W-:Y:S02]  /*51a0*/  FSEL R30, R4, RZ, P0 ;  /* 0x000000ff041e7208 */ /* 0x000fe40000000000 */
[----:B------:R-:W-:-:S07]  /*51b0*/  FSEL R31, R5, 1.875, P0 ;  /* 0x3ff00000051f7808 */ /* 0x000fce0000000000 */
.L_x_8764:
[----:B------:R-:W-:Y:S05]  /*51c0*/  BSYNC B0 ;  /* 0x0000000000007941 */ /* 0x000fea0003800000 */
.L_x_8693:
        /* <DEDUP_REMOVED lines=24> */
.L_x_8775:
[----:B------:R-:W-:-:S13]  /*5350*/  ISETP.GE.AND P0, PT, R7, R28, PT ;  /* 0x0000001c0700720c */ /* 0x000fda0003f06270 */
[----:B------:R-:W-:Y:S05]  /*5360*/  @P0 BRA `(.L_x_8777) ;  /* 0x0000000000300947 */ /* 0x000fea0003800000 */
[----:B0-----:R-:W0:Y:S01]  /*5370*/  LDC.64 R4, c[0x0][0x228] ;  /* 0x00008a00ff047b82 */ /* 0x001e220000000a00 */
[----:B------:R-:W-:Y:S02]  /*5380*/  IMAD.IADD R9, R0, 0x1, R7 ;  /* 0x0000000100097824 */ /* 0x000fe400078e0207 */
[----:B------:R-:W-:Y:S02]  /*5390*/  VIADD R7, R7, 0x80 ;  /* 0x0000008007077836 */ /* 0x000fe40000000000 */
[----:B0-----:R-:W-:-:S05]  /*53a0*/  IMAD.WIDE.U32 R4, R9, 0x8, R4 ;  /* 0x0000000809047825 */ /* 0x001fca00078e0004 */
[----:B------:R1:W-:Y:S02]  /*53b0*/  STG.E.64 desc[UR8][R4.64], R20 ;  /* 0x0000001404007986 */ /* 0x0003e4000c101b08 */
.L_x_8776:
[----:B------:R-:W-:-:S13]  /*53c0*/  ISETP.GE.AND P0, PT, R7, R28, PT ;  /* 0x0000001c0700720c */ /* 0x000fda0003f06270 */
[----:B------:R-:W-:Y:S05]  /*53d0*/  @P0 BRA `(.L_x_8778) ;  /* 0x0000000000340947 */ /* 0x000fea0003800000 */
[----:B01----:R-:W0:Y:S01]  /*53e0*/  LDC.64 R4, c[0x0][0x228] ;  /* 0x00008a00ff047b82 */ /* 0x003e220000000a00 */
[----:B------:R-:W-:Y:S02]  /*53f0*/  IMAD.IADD R9, R0, 0x1, R7 ;  /* 0x0000000100097824 */ /* 0x000fe400078e0207 */
[----:B------:R-:W-:Y:S02]  /*5400*/  VIADD R7, R7, 0x80 ;  /* 0x0000008007077836 */ /* 0x000fe40000000000 */
[----:B0-----:R-:W-:-:S05]  /*5410*/  IMAD.WIDE.U32 R4, R9, 0x8, R4 ;  /* 0x0000000809047825 */ /* 0x001fca00078e0004 */
[----:B------:R1:W-:Y:S02]  /*5420*/  STG.E.64 desc[UR8][R4.64], R18 ;  /* 0x0000001204007986 */ /* 0x0003e4000c101b08 */
.L_x_8777:
        /* <DEDUP_REMOVED lines=8> */
.L_x_8778:
[----:B------:R-:W-:Y:S05]  /*54b0*/  BSYNC B1 ;  /* 0x0000000000017941 */ /* 0x000fea0003800000 */
.L_x_8774:
[----:B------:R-:W-:-:S13]  /*54c0*/  ISETP.GE.AND P0, PT, R7, R28, PT ;  /* 0x0000001c0700720c */ /* 0x000fda0003f06270 */
[----:B012---:R-:W0:Y:S01]  /*54d0*/  @!P0 LDC.64 R4, c[0x0][0x228] ;  /* 0x00008a00ff048b82 */ /* 0x007e220000000a00 */
[----:B------:R-:W-:Y:S02]  /*54e0*/  @!P0 IMAD.IADD R9, R0, 0x1, R7 ;  /* 0x0000000100098824 */ /* 0x000fe400078e0207 */
[----:B------:R-:W-:Y:S02]  /*54f0*/  @!P0 VIADD R7, R7, 0x80 ;  /* 0x0000008007078836 */ /* 0x000fe40000000000 */
[----:B0-----:R-:W-:-:S05]  /*5500*/  @!P0 IMAD.WIDE.U32 R4, R9, 0x8, R4 ;  /* 0x0000000809048825 */ /* 0x001fca00078e0004 */
[----:B------:R2:W-:Y:S02]  /*5510*/  @!P0 STG.E.64 desc[UR8][R4.64], R2 ;  /* 0x0000000204008986 */ /* 0x0005e4000c101b08 */
.L_x_8779:
[----:B------:R-:W-:Y:S05]  /*5520*/  BSYNC B0 ;  /* 0x0000000000007941 */ /* 0x000fea0003800000 */
.L_x_8773:
        /* <DEDUP_REMOVED lines=8> */
        .type           $_ZN2at6native29vectorized_elementwise_kernelILi8EZNS0_50_GLOBAL__N__2680c7bb_12_PowKernel_cu_7dd49032_316829pow_tensor_scalar_kernel_implIddEEvRNS_18TensorIteratorBaseET0_EUldE2_St5arrayIPcLm2EEEEviS6_T1_$__internal_accurate_pow,@function
        .size           $_ZN2at6native29vectorized_elementwise_kernelILi8EZNS0_50_GLOBAL__N__2680c7bb_12_PowKernel_cu_7dd49032_316829pow_tensor_scalar_kernel_implIddEEvRNS_18TensorIteratorBaseET0_EUldE2_St5arrayIPcLm2EEEEviS6_T1_$__internal_accurate_pow,(.L_x_71462 - $_ZN2at6native29vectorized_elementwise_kernelILi8EZNS0_50_GLOBAL__N__2680c7bb_12_PowKernel_cu_7dd49032_316829pow_tensor_scalar_kernel_implIddEEvRNS_18TensorIteratorBaseET0_EUldE2_St5arrayIPcLm2EEEEviS6_T1_$__internal_accurate_pow)
$_ZN2at6native29vectorized_elementwise_kernelILi8EZNS0_50_GLOBAL__N__2680c7bb_12_PowKernel_cu_7dd49032_316829pow_tensor_scalar_kernel_implIddEEvRNS_18TensorIteratorBaseET0_EUldE2_St5arrayIPcLm2EEEEviS6_T1_$__internal_accurate_pow:
        /* <DEDUP_REMOVED lines=169> */
.L_x_8780:
[----:B------:R-:W-:Y:S02]  /*6040*/  DSETP.NEU.AND P1, PT, |R14|, +INF , PT ;  /* 0x7ff000000e00742a */ /* 0x000fe40003f2d200 */
[----:B------:R-:W-:Y:S01]  /*6050*/  DADD R6, R8, R6 ;  /* 0x0000000008067229 */ /* 0x000fe20000000006 */
[----:B------:R-:W-:Y:S02]  /*6060*/  IMAD.MOV.U32 R8, RZ, RZ, R4 ;  /* 0x000000ffff087224 */ /* 0x000fe400078e0004 */
[----:B------:R-:W-:-:S09]  /*6070*/  IMAD.MOV.U32 R9, RZ, RZ, 0x0 ;  /* 0x00000000ff097424 */ /* 0x000fd200078e00ff */
[----:B------:R-:W-:-:S10]  /*6080*/  @P1 DFMA R14, R6, R14, R14 ;  /* 0x0000000e060e122b */ /* 0x000fd4000000000e */
[----:B------:R-:W-:Y:S02]  /*6090*/  IMAD.MOV.U32 R6, RZ, RZ, R14 ;  /* 0x000000ffff067224 */ /* 0x000fe400078e000e */
[----:B------:R-:W-:Y:S01]  /*60a0*/  IMAD.MOV.U32 R5, RZ, RZ, R15 ;  /* 0x000000ffff057224 */ /* 0x000fe200078e000f */
[----:B------:R-:W-:Y:S06]  /*60b0*/  RET.REL.NODEC R8 `(_ZN2at6native29vectorized_elementwise_kernelILi8EZNS0_50_GLOBAL__N__2680c7bb_12_PowKernel_cu_7dd49032_316829pow_tensor_scalar_kernel_implIddEEvRNS_18TensorIteratorBaseET0_EUldE2_St5arrayIPcLm2EEEEviS6_T1_) ;  /* 0xffffff9c08d07950 */ /* 0x000fec0003c3ffff */
.L_x_8781:
        /* <DEDUP_REMOVED lines=12> */
.L_x_71462:


//--------------------- .text._ZN2at6native18elementwise_kernelILi128ELi4EZNS0_15gpu_kernel_implIZNS0_50_GLOBAL__N__2680c7bb_12_PowKernel_cu_7dd49032_316829pow_tensor_scalar_kernel_implIddEEvRNS_18TensorIteratorBaseET0_EUldE1_EEvS6_RKT_EUliE_EEviT1_ --------------------------
	.section	.text._ZN2at6native18elementwise_kernelILi128ELi4EZNS0_15gpu_kernel_implIZNS0_50_GLOBAL__N__2680c7bb_12_PowKernel_cu_7dd49032_316829pow_tensor_scalar_kernel_implIddEEvRNS_18TensorIteratorBaseET0_EUldE1_EEvS6_RKT_EUliE_EEviT1_,"ax",@progbits
	.align	128
        .global         _ZN2at6native18elementwise_kernelILi128ELi4EZNS0_15gpu_kernel_implIZNS0_50_GLOBAL__N__2680c7bb_12_PowKernel_cu_7dd49032_316829pow_tensor_scalar_kernel_implIddEEvRNS_18TensorIteratorBaseET0_EUldE1_EEvS6_RKT_EUliE_EEviT1_
        .type           _ZN2at6native18elementwise_kernelILi128ELi4EZNS0_15gpu_kernel_implIZNS0_50_GLOBAL__N__2680c7bb_12_PowKernel_cu_7dd49032_316829pow_tensor_scalar_kernel_implIddEEvRNS_18TensorIteratorBaseET0_EUldE1_EEvS6_RKT_EUliE_EEviT1_,@function
        .size           _ZN2at6native18elementwise_kernelILi128ELi4EZNS0_15gpu_kernel_implIZNS0_50_GLOBAL__N__2680c7bb_12_PowKernel_cu_7dd49032_316829pow_tensor_scalar_kernel_implIddEEvRNS_18TensorIteratorBaseET0_EUldE1_EEvS6_RKT_EUliE_EEviT1_,(.L_x_71463 - _ZN2at6native18elementwise_kernelILi128ELi4EZNS0_15gpu_kernel_implIZNS0_50_GLOBAL__N__2680c7bb_12_PowKernel_cu_7dd49032_316829pow_tensor_scalar_kernel_implIddEEvRNS_18TensorIteratorBaseET0_EUldE1_EEvS6_RKT_EUliE_EEviT1_)
        .other          _ZN2at6native18elementwise_kernelILi128ELi4EZNS0_15gpu_kernel_implIZNS0_50_GLOBAL__N__2680c7bb_12_PowKernel_cu_7dd49032_316829pow_tensor_scalar_kernel_implIddEEvRNS_18TensorIteratorBaseET0_EUldE1_EEvS6_RKT_EUliE_EEviT1_,@"STO_CUDA_ENTRY STV_DEFAULT"
_ZN2at6native18elementwise_kernelILi128ELi4EZNS0_15gpu_kernel_implIZNS0_50_GLOBAL__N__2680c7bb_12_PowKernel_cu_7dd49032_316829pow_tensor_scalar_kernel_implIddEEvRNS_18TensorIteratorBaseET0_EUldE1_EEvS6_RKT_EUliE_EEviT1_:
.text._ZN2at6native18elementwise_kernelILi128ELi4EZNS0_15gpu_kernel_implIZNS0_50_GLOBAL__N__2680c7bb_12_PowKernel_cu_7dd49032_316829pow_tensor_scalar_kernel_implIddEEvRNS_18TensorIteratorBaseET0_EUldE1_EEvS6_RKT_EUliE_EEviT1_:
        /* <DEDUP_REMOVED lines=313> */
.L_x_8784:
        /* <DEDUP_REMOVED lines=19> */
[----:B--2---:R-:W0:Y:S01]  /*14c0*/  I2F.F64.S16 R2, R2 ;  /* 0x0000000200027312 */ /* 0x004e220000101c00 */
[----:B------:R-:W-:Y:S05]  /*14d0*/  BRA `(.L_x_8790) ;  /* 0x0000000c007c7947 */ /* 0x000fea0003800000 */
.L_x_8788:
[----:B------:R-:W2:Y:S02]  /*14e0*/  LDG.E.U8 R2, desc[UR36][R4.64] ;  /* 0x0000002404027981 */ /* 0x000ea4000c1e1100 */
[----:B--2---:R-:W0:Y:S01]  /*14f0*/  I2F.F64.U16 R2, R2 ;  /* 0x0000000200027312 */ /* 0x004e220000101800 */
[----:B------:R-:W-:Y:S05]  /*1500*/  BRA `(.L_x_8790) ;  /* 0x0000000c00707947 */ /* 0x000fea0003800000 */
.L_x_8787:
        /* <DEDUP_REMOVED lines=9> */
.L_x_8792:
[----:B------:R-:W2:Y:S02]  /*15a0*/  LDG.E R2, desc[UR36][R4.64] ;  /* 0x0000002404027981 */ /* 0x000ea4000c1e1900 */
[----:B--2---:R-:W0:Y:S01]  /*15b0*/  I2F.F64 R2, R2 ;  /* 0x0000000200027312 */ /* 0x004e220000201c00 */
[----:B------:R-:W-:Y:S05]  /*15c0*/  BRA `(.L_x_8790) ;  /* 0x0000000c00407947 */ /* 0x000fea0003800000 */
.L_x_8791:
[----:B------:R-:W2:Y:S02]  /*15d0*/  LDG.E.U16 R2, desc[UR36][R4.64] ;  /* 0x0000002404027981 */ /* 0x000ea4000c1e1500 */
[----:B--2---:R-:W0:Y:S01]  /*15e0*/  I2F.F64.S16 R2, R2 ;  /* 0x0000000200027312 */ /* 0x004e220000101c00 */
[----:B------:R-:W-:Y:S05]  /*15f0*/  BRA `(.L_x_8790) ;  /* 0x0000000c00347947 */ /* 0x000fea0003800000 */
.L_x_8786:
        /* <DEDUP_REMOVED lines=10> */
.L_x_8794:
[----:B------:R-:W2:Y:S02]  /*16a0*/  LDG.E.U16 R0, desc[UR36][R4.64] ;  /* 0x0000002404007981 */ /* 0x000ea4000c1e1500 */
[----:B--2---:R-:W-:-:S05]  /*16b0*/  HADD2.F32 R0, -RZ, R0.H0_H0 ;  /* 0x20000000ff007230 */ /* 0x004fca0000004100 */
[----:B------:R-:W-:-:S04]  /*16c0*/  FMUL.FTZ R0, R0, 1 ;  /* 0x3f80000000007820 */ /* 0x000fc80000410000 */
[----:B------:R0:W1:Y:S01]  /*16d0*/  F2F.F64.F32 R2, R0 ;  /* 0x0000000000027310 */ /* 0x0000620000201800 */
[----:B------:R-:W-:Y:S05]  /*16e0*/  BRA `(.L_x_8790) ;  /* 0x0000000800f87947 */ /* 0x000fea0003800000 */
.L_x_8793:
        /* <DEDUP_REMOVED lines=10> */
.L_x_8796:
[----:B------:R-:W2:Y:S02]  /*1790*/  LDG.E.U16 R4, desc[UR36][R4.64] ;  /* 0x0000002404047981 */ /* 0x000ea4000c1e1500 */
[----:B--2---:R-:W-:-:S05]  /*17a0*/  HADD2.F32 R0, -RZ, R4.H0_H0 ;  /* 0x20000004ff007230 */ /* 0x004fca0000004100 */
[----:B------:R-:W-:-:S04]  /*17b0*/  FMUL.FTZ R0, R0, 1 ;  /* 0x3f80000000007820 */ /* 0x000fc80000410000 */
[----:B------:R0:W1:Y:S01]  /*17c0*/  F2F.F64.F32 R2, R0 ;  /* 0x0000000000027310 */ /* 0x0000620000201800 */
[----:B------:R-:W-:Y:S05]  /*17d0*/  BRA `(.L_x_8790) ;  /* 0x0000000800bc7947 */ /* 0x000fea0003800000 */
.L_x_8795:
[----:B------:R0:W5:Y:S01]  /*17e0*/  LDG.E.64 R2, desc[UR36][R4.64] ;  /* 0x0000002404027981 */ /* 0x000162000c1e1b00 */
[----:B------:R-:W-:Y:S05]  /*17f0*/  BRA `(.L_x_8790) ;  /* 0x0000000800b47947 */ /* 0x000fea0003800000 */
.L_x_8785:
        /* <DEDUP_REMOVED lines=13> */
.L_x_8799:
[----:B------:R0:W5:Y:S01]  /*18d0*/  LDG.E.64 R2, desc[UR36][R4.64] ;  /* 0x0000002404027981 */ /* 0x000162000c1e1b00 */
[----:B------:R-:W-:Y:S05]  /*18e0*/  BRA `(.L_x_8790) ;  /* 0x0000000800787947 */ /* 0x000fea0003800000 */
.L_x_8798:
        /* <DEDUP_REMOVED lines=24> */
[----:B------:R-:W-:-:S05]  /*1a70*/  LOP3.LUT R3, R3, 0x80000000, R0, 0xf8, !PT ;  /* 0x8000000003037812 */ /* 0x000fca00078ef800 */
[----:B------:R-:W-:-:S06]  /*1a80*/  FMUL.FTZ R3, R3, 1 ;  /* 0x3f80000003037820 */ /* 0x000fcc0000410000 */
[----:B------:R-:W0:Y:S01]  /*1a90*/  F2F.F64.F32 R2, R3 ;  /* 0x0000000300027310 */ /* 0x000e220000201800 */
[----:B------:R-:W-:Y:S05]  /*1aa0*/  BRA `(.L_x_8790) ;  /* 0x0000000800087947 */ /* 0x000fea0003800000 */
.L_x_8801:
[----:B------:R-:W2:Y:S02]  /*1ab0*/  LDG.E.U8 R3, desc[UR36][R4.64] ;  /* 0x0000002404037981 */ /* 0x000ea4000c1e1100 */
[----:B--2---:R-:W-:-:S05]  /*1ac0*/  IMAD.SHL.U32 R0, R3, 0x2000000, RZ ;  /* 0x0200000003007824 */ /* 0x004fca00078e00ff */
[----:B------:R-:W-:-:S13]  /*1ad0*/  ISETP.GE.U32.AND P0, PT, R0, 0x8000000, PT ;  /* 0x080000000000780c */ /* 0x000fda0003f06070 */
[C---:B------:R-:W-:Y:S01]  /*1ae0*/  @!P0 IMAD.SHL.U32 R0, R3.reuse, 0x100, RZ ;  /* 0x0000010003008824 */ /* 0x040fe200078e00ff */
[C---:B------:R-:W-:Y:S01]  /*1af0*/  @P0 SHF.L.U32 R2, R3.reuse, 0x15, RZ ;  /* 0x0000001503020819 */ /* 0x040fe200000006ff */
[----:B------:R-:W-:-:S03]  /*1b00*/  IMAD.SHL.U32 R3, R3, 0x1000000, RZ ;  /* 0x0100000003037824 */ /* 0x000fc600078e00ff */
[----:B------:R-:W-:Y:S02]  /*1b10*/  @!P0 LOP3.LUT R0, R0, 0x7f00, RZ, 0xc0, !PT ;  /* 0x00007f0000008812 */ /* 0x000fe400078ec0ff */
[----:B------:R-:W-:Y:S02]  /*1b20*/  @P0 LOP3.LUT R2, R2, 0x70000000, RZ, 0xfc, !PT ;  /* 0x7000000002020812 */ /* 0x000fe400078efcff */
[----:B------:R-:W-:-:S03]  /*1b30*/  @!P0 LOP3.LUT R0, R0, 0x3f000000, RZ, 0xfc, !PT ;  /* 0x3f00000000008812 */ /* 0x000fc600078efcff */
[----:B------:R-:W-:Y:S02]  /*1b40*/  @P0 FMUL.FTZ R2, R2, 1.9259299443872358531e-34 ;  /* 0x0780000002020820 */ /* 0x000fe40000410000 */
[----:B------:R-:W-:-:S05]  /*1b50*/  @!P0 FADD.FTZ R2, R0, -0.5 ;  /* 0xbf00000000028421 */ /* 0x000fca0000010000 */
[----:B------:R-:W-:-:S05]  /*1b60*/  LOP3.LUT R2, R2, 0x80000000, R3, 0xf8, !PT ;  /* 0x8000000002027812 */ /* 0x000fca00078ef803 */
[----:B------:R-:W-:-:S06]  /*1b70*/  FMUL.FTZ R2, R2, 1 ;  /* 0x3f80000002027820 */ /* 0x000fcc0000410000 */
[----:B------:R-:W0:Y:S01]  /*1b80*/  F2F.F64.F32 R2, R2 ;  /* 0x0000000200027310 */ /* 0x000e220000201800 */
[----:B------:R-:W-:Y:S05]  /*1b90*/  BRA `(.L_x_8790) ;  /* 0x0000000400cc7947 */ /* 0x000fea0003800000 */
.L_x_8800:
[----:B------:R-:W2:Y:S02]  /*1ba0*/  LDG.E.U16 R0, desc[UR36][R4.64] ;  /* 0x0000002404007981 */ /* 0x000ea4000c1e1500 */
[----:B--2---:R-:W-:-:S04]  /*1bb0*/  IMAD.U32 R0, R0, 0x10000, RZ ;  /* 0x0001000000007824 */ /* 0x004fc800078e00ff */
[----:B------:R-:W-:-:S04]  /*1bc0*/  FMUL.FTZ R0, R0, 1 ;  /* 0x3f80000000007820 */ /* 0x000fc80000410000 */
[----:B------:R0:W1:Y:S01]  /*1bd0*/  F2F.F64.F32 R2, R0 ;  /* 0x0000000000027310 */ /* 0x0000620000201800 */
[----:B------:R-:W-:Y:S05]  /*1be0*/  BRA `(.L_x_8790) ;  /* 0x0000000400b87947 */ /* 0x000fea0003800000 */
.L_x_8797:
        /* <DEDUP_REMOVED lines=9> */
[----:B--2---:R-:W0:Y:S01]  /*1c80*/  I2F.F64.U16 R2, R2 ;  /* 0x0000000200027312 */ /* 0x004e220000101800 */
[----:B------:R-:W-:Y:S05]  /*1c90*/  BRA `(.L_x_8790) ;  /* 0x00000004008c7947 */ /* 0x000fea0003800000 */
.L_x_8804:
        /* <DEDUP_REMOVED lines=21> */
.L_x_8808:
[----:B------:R-:W-:Y:S05]  /*1df0*/  BSYNC B1 ;  /* 0x0000000000017941 */ /* 0x000fea0003800000 */
.L_x_8807:
[----:B------:R-:W-:Y:S01]  /*1e00*/  LEA R3, R0, 0x3b800000, 0x17 ;  /* 0x3b80000000037811 */ /* 0x000fe200078eb8ff */
[----:B------:R-:W-:-:S05]  /*1e10*/  IMAD.SHL.U32 R0, R2, 0x100000, RZ ;  /* 0x0010000002007824 */ /* 0x000fca00078e00ff */
[----:B------:R-:W-:-:S07]  /*1e20*/  LOP3.LUT R0, R3, R0, R4, 0xfe, !PT ;  /* 0x0000000003007212 */ /* 0x000fce00078efe04 */
.L_x_8806:
[----:B------:R-:W-:Y:S05]  /*1e30*/  BSYNC B0 ;  /* 0x0000000000007941 */ /* 0x000fea0003800000 */
.L_x_8805:
[----:B------:R-:W-:-:S04]  /*1e40*/  FMUL.FTZ R0, R0, 1 ;  /* 0x3f80000000007820 */ /* 0x000fc80000410000 */
[----:B------:R1:W2:Y:S01]  /*1e50*/  F2F.F64.F32 R2, R0 ;  /* 0x0000000000027310 */ /* 0x0002a20000201800 */
[----:B------:R-:W-:Y:S05]  /*1e60*/  BRA `(.L_x_8790) ;  /* 0x0000000400187947 */ /* 0x000fea0003800000 */
.L_x_8803:
        /* <DEDUP_REMOVED lines=21> */
.L_x_8812:
[----:B------:R-:W-:Y:S05]  /*1fc0*/  BSYNC B1 ;  /* 0x0000000000017941 */ /* 0x000fea0003800000 */
.L_x_8811:
[----:B------:R-:W-:Y:S01]  /*1fd0*/  LEA R3, R0, 0x37800000, 0x17 ;  /* 0x3780000000037811 */ /* 0x000fe200078eb8ff */
[----:B------:R-:W-:-:S05]  /*1fe0*/  IMAD.SHL.U32 R0, R2, 0x200000, RZ ;  /* 0x0020000002007824 */ /* 0x000fca00078e00ff */
[----:B------:R-:W-:-:S07]  /*1ff0*/  LOP3.LUT R0, R3, R0, R4, 0xfe, !PT ;  /* 0x0000000003007212 */ /* 0x000fce00078efe04 */
.L_x_8810:
[----:B------:R-:W-:Y:S05]  /*2000*/  BSYNC B0 ;  /* 0x0000000000007941 */ /* 0x000fea0003800000 */
.L_x_8809:
[----:B------:R-:W-:-:S04]  /*2010*/  FMUL.FTZ R0, R0, 1 ;  /* 0x3f80000000007820 */ /* 0x000fc80000410000 */
[----:B------:R3:W4:Y:S01]  /*2020*/  F2F.F64.F32 R2, R0 ;  /* 0x0000000000027310 */ /* 0x0007220000201800 */
[----:B------:R-:W-:Y:S05]  /*2030*/  BRA `(.L_x_8790) ;  /* 0x0000000000a47947 */ /* 0x000fea0003800000 */
.L_x_8802:
        /* <DEDUP_REMOVED lines=12> */
[----:B------:R-:W-:Y:S01]  /*2100*/  @!P0 IMAD.MOV.U32 R0, RZ, RZ, 0x7f800001 ;  /* 0x7f800001ff008424 */ /* 0x000fe200078e00ff */
[----:B------:R-:W-:-:S07]  /*2110*/  @P0 SHF.L.U32 R0, R4, 0x17, RZ ;  /* 0x0000001704000819 */ /* 0x000fce00000006ff */
.L_x_8816:
[----:B------:R-:W-:Y:S05]  /*2120*/  BSYNC B0 ;  /* 0x0000000000007941 */ /* 0x000fea0003800000 */
.L_x_8815:
[----:B------:R-:W-:-:S04]  /*2130*/  FMUL.FTZ R0, R0, 1 ;  /* 0x3f80000000007820 */ /* 0x000fc80000410000 */
[----:B------:R0:W1:Y:S01]  /*2140*/  F2F.F64.F32 R2, R0 ;  /* 0x0000000000027310 */ /* 0x0000620000201800 */
[----:B------:R-:W-:Y:S05]  /*2150*/  BRA `(.L_x_8790) ;  /* 0x00000000005c7947 */ /* 0x000fea0003800000 */
.L_x_8789:
        /* <DEDUP_REMOVED lines=16> */
.L_x_8817:
[----:B------:R-:W-:Y:S01]  /*2260*/  CS2R R2, SRZ ;  /* 0x0000000000027805 */ /* 0x000fe2000001ff00 */
[----:B------:R-:W-:Y:S06]  /*2270*/  BRA `(.L_x_8790) ;  /* 0x0000000000147947 */ /* 0x000fec0003800000 */
.L_x_8814:
[----:B------:R-:W2:Y:S02]  /*2280*/  LDG.E.64 R2, desc[UR36][R4.64] ;  /* 0x0000002404027981 */ /* 0x000ea4000c1e1b00 */
[----:B--2---:R-:W0:Y:S01]  /*2290*/  I2F.F64.U64 R2, R2 ;  /* 0x0000000200027312 */ /* 0x004e220000301800 */
[----:B------:R-:W-:Y:S05]  /*22a0*/  BRA `(.L_x_8790) ;  /* 0x0000000000087947 */ /* 0x000fea0003800000 */
.L_x_8813:
[----:B------:R-:W2:Y:S02]  /*22b0*/  LDG.E R2, desc[UR36][R4.64] ;  /* 0x0000002404027981 */ /* 0x000ea4000c1e1900 */
[----:B--2---:R-:W0:Y:S02]  /*22c0*/  I2F.F64.U32 R2, R2 ;  /* 0x0000000200027312 */ /* 0x004e240000201800 */
.L_x_8790:
[----:B012-45:R-:W-:Y:S01]  /*22d0*/  DMUL R8, R2, R2 ;  /* 0x0000000202087228 */ /* 0x037fe20000000000 */
[----:B------:R-:W-:Y:S05]  /*22e0*/  BSSY B0, `(.L_x_8818) ;  /* 0x000000e000007945 */ /* 0x000fea0003800000 */
[----:B------:R-:W0:Y:S04]  /*22f0*/  MUFU.RCP64H R3, R9 ;  /* 0x0000000900037308 */ /* 0x000e280000001800 */
        /* <DEDUP_REMOVED lines=8> */
[----:B---3--:R-:W-:-:S05]  /*2380*/  LOP3.LUT R0, R9, 0x7fffffff, RZ, 0xc0, !PT ;  /* 0x7fffffff09007812 */ /* 0x008fca00078ec0ff */
[----:B------:R-:W-:Y:S01]  /*2390*/  VIADD R6, R0, 0xfff00000 ;  /* 0xfff0000000067836 */ /* 0x000fe20000000000 */
[----:B------:R-:W-:-:S07]  /*23a0*/  MOV R0, 0x23c0 ;  /* 0x000023c000007802 */ /* 0x000fce0000000f00 */
[----:B------:R-:W-:Y:S05]  /*23b0*/  CALL.REL.NOINC `($__internal_21_$__cuda_sm20_dblrcp_rn_slowpath_v3) ;  /* 0x000000ac00c47944 */ /* 0x000fea0003c00000 */
.L_x_8819:
[----:B------:R-:W-:Y:S05]  /*23c0*/  BSYNC B0 ;  /* 0x0000000000007941 */ /* 0x000fea0003800000 */
.L_x_8818:
[----:B------:R-:W3:Y:S02]  /*23d0*/  LDC.U8 R2, c[0x0][0x428] ;  /* 0x00010a00ff027b82 */ /* 0x000ee40000000000 */
[----:B---3--:R-:W-:-:S04]  /*23e0*/  PRMT R0, R2, 0x9910, RZ ;  /* 0x0000991002007816 */ /* 0x008fc800000000ff */
        /* <DEDUP_REMOVED lines=13> */
.L_x_8823:
[----:B------:R-:W0:Y:S02]  /*24c0*/  F2I.S64.F64.TRUNC R4, R4 ;  /* 0x0000000400047311 */ /* 0x000e24000030d900 */
[----:B0-----:R-:W-:-:S05]  /*24d0*/  IMAD.MOV.U32 R3, RZ, RZ, R4 ;  /* 0x000000ffff037224 */ /* 0x001fca00078e0004 */
[----:B------:R0:W-:Y:S01]  /*24e0*/  STG.E.U8 desc[UR36][R16.64], R3 ;  /* 0x0000000310007986 */ /* 0x0001e2000c101124 */
[----:B------:R-:W-:Y:S05]  /*24f0*/  BRA `(.L_x_8825) ;  /* 0x0000000c00f87947 */ /* 0x000fea0003800000 */
.L_x_8822:
        /* <DEDUP_REMOVED lines=9> */
.L_x_8827:
[----:B------:R-:W0:Y:S02]  /*2590*/  F2I.F64.TRUNC R5, R4 ;  /* 0x0000000400057311 */ /* 0x000e24000030d100 */
[----:B0-----:R0:W-:Y:S01]  /*25a0*/  STG.E desc[UR36][R16.64], R5 ;  /* 0x0000000510007986 */ /* 0x0011e2000c101924 */
[----:B------:R-:W-:Y:S05]  /*25b0*/  BRA `(.L_x_8825) ;  /* 0x0000000c00c87947 */ /* 0x000fea0003800000 */
.L_x_8826:
[----:B------:R-:W0:Y:S02]  /*25c0*/  F2I.F64.TRUNC R5, R4 ;  /* 0x0000000400057311 */ /* 0x000e24000030d100 */
[----:B0-----:R0:W-:Y:S01]  /*25d0*/  STG.E.U16 desc[UR36][R16.64], R5 ;  /* 0x0000000510007986 */ /* 0x0011e2000c101524 */
[----:B------:R-:W-:Y:S05]  /*25e0*/  BRA `(.L_x_8825) ;  /* 0x0000000c00bc7947 */ /* 0x000fea0003800000 */
.L_x_8821:
        /* <DEDUP_REMOVED lines=13> */
.L_x_8829:
        /* <DEDUP_REMOVED lines=8> */
.L_x_8828:
        /* <DEDUP_REMOVED lines=14> */
.L_x_8831:
        /* <DEDUP_REMOVED lines=9> */
.L_x_8830:
[----:B------:R4:W-:Y:S01]  /*28b0*/  STG.E.64 desc[UR36][R16.64], R4 ;  /* 0x0000000410007986 */ /* 0x0009e2000c101b24 */
[----:B------:R-:W-:Y:S05]  /*28c0*/  BRA `(.L_x_8825) ;  /* 0x0000000c00047947 */ /* 0x000fea0003800000 */
.L_x_8820:
        /* <DEDUP_REMOVED lines=12> */
.L_x_8834:
[----:B------:R-:W-:-:S05]  /*2990*/  CS2R R6, SRZ ;  /* 0x0000000000067805 */ /* 0x000fca000001ff00 */
[----:B------:R0:W-:Y:S01]  /*29a0*/  STG.E.128 desc[UR36][R16.64], R4 ;  /* 0x0000000410007986 */ /* 0x0001e2000c101d24 */
[----:B------:R-:W-:Y:S05]  /*29b0*/  BRA `(.L_x_8825) ;  /* 0x0000000800c87947 */ /* 0x000fea0003800000 */
.L_x_8833:
        /* <DEDUP_REMOVED lines=25> */
.L_x_8838:
[----:B------:R-:W-:Y:S05]  /*2b50*/  BSYNC B0 ;  /* 0x0000000000007941 */ /* 0x000fea0003800000 */
.L_x_8837:
[----:B------:R-:W-:-:S05]  /*2b60*/  LOP3.LUT R3, R0, R3, RZ, 0xfc, !PT ;  /* 0x0000000300037212 */ /* 0x000fca00078efcff */
[----:B------:R0:W-:Y:S01]  /*2b70*/  STG.E.U8 desc[UR36][R16.64], R3 ;  /* 0x0000000310007986 */ /* 0x0001e2000c101124 */
[----:B------:R-:W-:Y:S05]  /*2b80*/  BRA `(.L_x_8825) ;  /* 0x0000000800547947 */ /* 0x000fea0003800000 */
.L_x_8836:
        /* <DEDUP_REMOVED lines=14> */
[----:B------:R-:W-:Y:S02]  /*2c70*/  @P0 SHF.R.U32.HI R0, RZ, 0x15, R0 ;  /* 0x00000015ff000819 */ /* 0x000fe40000011600 */
[----:B------:R-:W-:Y:S01]  /*2c80*/  @!P0 IADD3 R0, R2, -0x43000000, RZ ;  /* 0xbd00000002008810 */ /* 0x000fe20007ffe0ff */
[----:B------:R-:W-:Y:S06]  /*2c90*/  BRA `(.L_x_8841) ;  /* 0x00000000000c7947 */ /* 0x000fec0003800000 */
.L_x_8840:
[----:B------:R-:W-:Y:S01]  /*2ca0*/  IMAD.MOV.U32 R0, RZ, RZ, 0x7f ;  /* 0x0000007fff007424 */ /* 0x000fe200078e00ff */
[----:B------:R-:W-:-:S04]  /*2cb0*/  ISETP.GT.U32.AND P0, PT, R2, 0x7f800000, PT ;  /* 0x7f8000000200780c */ /* 0x000fc80003f04070 */
[----:B------:R-:W-:-:S09]  /*2cc0*/  SEL R0, R0, 0x7c, P0 ;  /* 0x0000007c00007807 */ /* 0x000fd20000000000 */
.L_x_8841:
[----:B------:R-:W-:Y:S05]  /*2cd0*/  BSYNC B0 ;  /* 0x0000000000007941 */ /* 0x000fea0003800000 */
.L_x_8839:
[----:B------:R-:W-:-:S04]  /*2ce0*/  LOP3.LUT R2, R3, 0x80000000, RZ, 0xc0, !PT ;  /* 0x8000000003027812 */ /* 0x000fc800078ec0ff */
[----:B------:R-:W-:-:S04]  /*2cf0*/  SHF.R.U32.HI R3, RZ, 0x18, R2 ;  /* 0x00000018ff037819 */ /* 0x000fc80000011602 */
[----:B------:R-:W-:-:S05]  /*2d00*/  LOP3.LUT R3, R0, R3, RZ, 0xfc, !PT ;  /* 0x0000000300037212 */ /* 0x000fca00078efcff */
[----:B------:R0:W-:Y:S01]  /*2d10*/  STG.E.U8 desc[UR36][R16.64], R3 ;  /* 0x0000000310007986 */ /* 0x0001e2000c101124 */
[----:B------:R-:W-:Y:S05]  /*2d20*/  BRA `(.L_x_8825) ;  /* 0x0000000400ec7947 */ /* 0x000fea0003800000 */
.L_x_8835:
        /* <DEDUP_REMOVED lines=8> */
.L_x_8832:
        /* <DEDUP_REMOVED lines=11> */
.L_x_8844:
        /* <DEDUP_REMOVED lines=21> */
.L_x_8847:
[----:B------:R-:W-:-:S04]  /*2fb0*/  LOP3.LUT R2, R3, 0x80000000, RZ, 0xc0, !PT ;  /* 0x8000000003027812 */ /* 0x000fc800078ec0ff */
[----:B------:R-:W-:-:S04]  /*2fc0*/  SHF.R.U32.HI R3, RZ, 0x18, R2 ;  /* 0x00000018ff037819 */ /* 0x000fc80000011602 */
[----:B------:R-:W-:-:S04]  /*2fd0*/  LOP3.LUT R0, R0, R3, RZ, 0xfc, !PT ;  /* 0x0000000300007212 */ /* 0x000fc800078efcff */
[----:B------:R-:W-:-:S07]  /*2fe0*/  PRMT R8, R0, 0x7610, R8 ;  /* 0x0000761000087816 */ /* 0x000fce0000000008 */
.L_x_8846:
[----:B------:R-:W-:Y:S05]  /*2ff0*/  BSYNC B0 ;  /* 0x0000000000007941 */ /* 0x000fea0003800000 */
.L_x_8845:
[----:B------:R0:W-:Y:S01]  /*3000*/  STG.E.U8 desc[UR36][R16.64], R8 ;  /* 0x0000000810007986 */ /* 0x0001e2000c101124 */
[----:B------:R-:W-:Y:S05]  /*3010*/  BRA `(.L_x_8825) ;  /* 0x0000000400307947 */ /* 0x000fea0003800000 */
.L_x_8843:
        /* <DEDUP_REMOVED lines=21> */
.L_x_8850:
[----:B------:R-:W-:-:S04]  /*3170*/  LOP3.LUT R2, R3, 0x80000000, RZ, 0xc0, !PT ;  /* 0x8000000003027812 */ /* 0x000fc800078ec0ff */
[----:B------:R-:W-:-:S04]  /*3180*/  SHF.R.U32.HI R3, RZ, 0x18, R2 ;  /* 0x00000018ff037819 */ /* 0x000fc80000011602 */
[----:B------:R-:W-:-:S04]  /*3190*/  LOP3.LUT R0, R0, R3, RZ, 0xfc, !PT ;  /* 0x0000000300007212 */ /* 0x000fc800078efcff */
[----:B------:R-:W-:-:S07]  /*31a0*/  PRMT R8, R0, 0x7610, R8 ;  /* 0x0000761000087816 */ /* 0x000fce0000000008 */
.L_x_8849:
[----:B------:R-:W-:Y:S05]  /*31b0*/  BSYNC B0 ;  /* 0x0000000000007941 */ /* 0x000fea0003800000 */
.L_x_8848:
[----:B------:R0:W-:Y:S01]  /*31c0*/  STG.E.U8 desc[UR36][R16.64], R8 ;  /* 0x0000000810007986 */ /* 0x0001e2000c101124 */
[----:B------:R-:W-:Y:S05]  /*31d0*/  BRA `(.L_x_8825) ;  /* 0x0000000000c07947 */ /* 0x000fea0003800000 */
.L_x_8842:
        /* <DEDUP_REMOVED lines=26> */
.L_x_8824:
[----:B------:R-:W-:Y:S01]  /*3380*/  MOV R2, 0x0 ;  /* 0x0000000000027802 */ /* 0x000fe20000000f00 */
[----:B------:R-:W-:Y:S01]  /*3390*/  ULDC.64 UR4, c[0x4][0x198] ;  /* 0x0100660000047ab9 */ /* 0x000fe20000000a00 */
[----:B------:R-:W-:Y:S01]  /*33a0*/  ULDC.64 UR6, c[0x4][0x1a0] ;  /* 0x0100680000067ab9 */ /* 0x000fe20000000a00 */
[----:B------:R-:W-:Y:S01]  /*33b0*/  IMAD.U32 R4, RZ, RZ, UR4 ;  /* 0x00000004ff047e24 */ /* 0x000fe2000f8e00ff */
[----:B------:R-:W-:Y:S01]  /*33c0*/  HFMA2.MMA R13, -RZ, RZ, 0, 0 ;  /* 0x00000000ff0d7435 */ /* 0x000fe200000001ff */
        /* <DEDUP_REMOVED lines=8> */
[----:B------:R-:W-:-:S07]  /*3450*/  IMAD.MOV.U32 R12, RZ, RZ, 0x1 ;  /* 0x00000001ff0c7424 */ /* 0x000fce00078e00ff */
[----:B------:R-:W-:-:S07]  /*3460*/  LEPC R20, `(.L_x_8853) ;  /* 0x000000001014794e */ /* 0x000fce0000000000 */
[----:B0-----:R-:W-:Y:S05]  /*3470*/  CALL.ABS.NOINC R2 ;  /* 0x0000000002007343 */ /* 0x001fea0003c00000 */
.L_x_8853:
[----:B------:R-:W-:Y:S05]  /*3480*/  BRA `(.L_x_8825) ;  /* 0x0000000000147947 */ /* 0x000fea0003800000 */
.L_x_8852:
[----:B------:R-:W0:Y:S02]  /*3490*/  F2I.U64.F64.TRUNC R4, R4 ;  /* 0x0000000400047311 */ /* 0x000e24000030d800 */
[----:B0-----:R0:W-:Y:S01]  /*34a0*/  STG.E.64 desc[UR36][R16.64], R4 ;  /* 0x0000000410007986 */ /* 0x0011e2000c101b24 */
[----:B------:R-:W-:Y:S05]  /*34b0*/  BRA `(.L_x_8825) ;  /* 0x0000000000087947 */ /* 0x000fea0003800000 */
.L_x_8851:
[----:B------:R-:W0:Y:S02]  /*34c0*/  F2I.U32.F64.TRUNC R5, R4 ;  /* 0x0000000400057311 */ /* 0x000e24000030d000 */
[----:B0-----:R0:W-:Y:S02]  /*34d0*/  STG.E desc[UR36][R16.64], R5 ;  /* 0x0000000510007986 */ /* 0x0011e4000c101924 */
.L_x_8825:
[----:B------:R-:W-:-:S04]  /*34e0*/  IMAD R18, R23, 0x200, R18 ;  /* 0x0000020017127824 */ /* 0x000fc800078e0212 */
[----:B------:R-:W-:-:S07]  /*34f0*/  VIADD R19, R18, 0x80 ;  /* 0x0000008012137836 */ /* 0x000fce0000000000 */
.L_x_8783:
[----:B------:R-:W-:Y:S05]  /*3500*/  BSYNC B6 ;  /* 0x0000000000067941 */ /* 0x000fea0003800000 */
.L_x_8782:
        /* <DEDUP_REMOVED lines=307> */
.L_x_8856:
        /* <DEDUP_REMOVED lines=21> */
.L_x_8860:
[----:B------:R-:W2:Y:S02]  /*4990*/  LDG.E.U8 R2, desc[UR36][R4.64] ;  /* 0x0000002404027981 */ /* 0x000ea4000c1e1100 */
[----:B--2---:R-:W0:Y:S01]  /*49a0*/  I2F.F64.U16 R2, R2 ;  /* 0x0000000200027312 */ /* 0x004e220000101800 */
[----:B------:R-:W-:Y:S05]  /*49b0*/  BRA `(.L_x_8862) ;  /* 0x0000000c00707947 */ /* 0x000fea0003800000 */
.L_x_8859:
        /* <DEDUP_REMOVED lines=9> */
.L_x_8864:
[----:B------:R-:W2:Y:S02]  /*4a50*/  LDG.E R2, desc[UR36][R4.64] ;  /* 0x0000002404027981 */ /* 0x000ea4000c1e1900 */
[----:B--2---:R-:W0:Y:S01]  /*4a60*/  I2F.F64 R2, R2 ;  /* 0x0000000200027312 */ /* 0x004e220000201c00 */
[----:B------:R-:W-:Y:S05]  /*4a70*/  BRA `(.L_x_8862) ;  /* 0x0000000c00407947 */ /* 0x000fea0003800000 */
.L_x_8863:
[----:B------:R-:W2:Y:S02]  /*4a80*/  LDG.E.U16 R2, desc[UR36][R4.64] ;  /* 0x0000002404027981 */ /* 0x000ea4000c1e1500 */
[----:B--2---:R-:W0:Y:S01]  /*4a90*/  I2F.F64.S16 R2, R2 ;  /* 0x0000000200027312 */ /* 0x004e220000101c00 */
[----:B------:R-:W-:Y:S05]  /*4aa0*/  BRA `(.L_x_8862) ;  /* 0x0000000c00347947 */ /* 0x000fea0003800000 */
.L_x_8858:
        /* <DEDUP_REMOVED lines=10> */
.L_x_8866:
[----:B------:R-:W2:Y:S02]  /*4b50*/  LDG.E.U16 R0, desc[UR36][R4.64] ;  /* 0x0000002404007981 */ /* 0x000ea4000c1e1500 */
[----:B--2---:R-:W-:-:S05]  /*4b60*/  HADD2.F32 R0, -RZ, R0.H0_H0 ;  /* 0x20000000ff007230 */ /* 0x004fca0000004100 */
[----:B------:R-:W-:-:S04]  /*4b70*/  FMUL.FTZ R0, R0, 1 ;  /* 0x3f80000000007820 */ /* 0x000fc80000410000 */
[----:B------:R0:W1:Y:S01]  /*4b80*/  F2F.F64.F32 R2, R0 ;  /* 0x0000000000027310 */ /* 0x0000620000201800 */
[----:B------:R-:W-:Y:S05]  /*4b90*/  BRA `(.L_x_8862) ;  /* 0x0000000800f87947 */ /* 0x000fea0003800000 */
.L_x_8865:
        /* <DEDUP_REMOVED lines=10> */
.L_x_8868:
[----:B------:R-:W2:Y:S02]  /*4c40*/  LDG.E.U16 R4, desc[UR36][R4.64] ;  /* 0x0000002404047981 */ /* 0x000ea4000c1e1500 */
[----:B--2---:R-:W-:-:S05]  /*4c50*/  HADD2.F32 R0, -RZ, R4.H0_H0 ;  /* 0x20000004ff007230 */ /* 0x004fca0000004100 */
[----:B------:R-:W-:-:S04]  /*4c60*/  FMUL.FTZ R0, R0, 1 ;  /* 0x3f80000000007820 */ /* 0x000fc80000410000 */
[----:B------:R0:W1:Y:S01]  /*4c70*/  F2F.F64.F32 R2, R0 ;  /* 0x0000000000027310 */ /* 0x0000620000201800 */
[----:B------:R-:W-:Y:S05]  /*4c80*/  BRA `(.L_x_8862) ;  /* 0x0000000800bc7947 */ /* 0x000fea0003800000 */
.L_x_8867:
[----:B------:R0:W5:Y:S01]  /*4c90*/  LDG.E.64 R2, desc[UR36][R4.64] ;  /* 0x0000002404027981 */ /* 0x000162000c1e1b00 */
[----:B------:R-:W-:Y:S05]  /*4ca0*/  BRA `(.L_x_8862) ;  /* 0x0000000800b47947 */ /* 0x000fea0003800000 */
.L_x_8857:
        /* <DEDUP_REMOVED lines=13> */
.L_x_8871:
[----:B------:R0:W5:Y:S01]  /*4d80*/  LDG.E.64 R2, desc[UR36][R4.64] ;  /* 0x0000002404027981 */ /* 0x000162000c1e1b00 */
[----:B------:R-:W-:Y:S05]  /*4d90*/  BRA `(.L_x_8862) ;  /* 0x0000000800787947 */ /* 0x000fea0003800000 */
.L_x_8870:
        /* <DEDUP_REMOVED lines=11> */
[----:B------:R-:W-:-:S04]  /*4e50*/  IADD3 R6, R2, 0x1000000, RZ ;  /* 0x0100000002067810 */ /* 0x000fc80007ffe0ff */
        /* <DEDUP_REMOVED lines=14> */
[----:B------:R-:W4:Y:S01]  /*4f40*/  F2F.F64.F32 R2, R3 ;  /* 0x0000000300027310 */ /* 0x000f220000201800 */
[----:B------:R-:W-:Y:S05]  /*4f50*/  BRA `(.L_x_8862) ;  /* 0x0000000800087947 */ /* 0x000fea0003800000 */
.L_x_8873:
        /* <DEDUP_REMOVED lines=11> */
[----:B------:R-:W-:-:S05]  /*5010*/  LOP3.LUT R2, R2, 0x80000000, R3, 0xf8, !PT ;  /* 0x8000000002027812 */ /* 0x000fca00078ef803 */
[----:B------:R-:W-:-:S06]  /*5020*/  FMUL.FTZ R2, R2, 1 ;  /* 0x3f80000002027820 */ /* 0x000fcc0000410000 */
[----:B------:R-:W3:Y:S01]  /*5030*/  F2F.F64.F32 R2, R2 ;  /* 0x0000000200027310 */ /* 0x000ee20000201800 */
[----:B------:R-:W-:Y:S05]  /*5040*/  BRA `(.L_x_8862) ;  /* 0x0000000400cc7947 */ /* 0x000fea0003800000 */
.L_x_8872:
[----:B------:R-:W2:Y:S02]  /*5050*/  LDG.E.U16 R0, desc[UR36][R4.64] ;  /* 0x0000002404007981 */ /* 0x000ea4000c1e1500 */
[----:B--2---:R-:W-:-:S04]  /*5060*/  IMAD.U32 R0, R0, 0x10000, RZ ;  /* 0x0001000000007824 */ /* 0x004fc800078e00ff */
[----:B------:R-:W-:-:S04]  /*5070*/  FMUL.FTZ R0, R0, 1 ;  /* 0x3f80000000007820 */ /* 0x000fc80000410000 */
[----:B------:R1:W2:Y:S01]  /*5080*/  F2F.F64.F32 R2, R0 ;  /* 0x0000000000027310 */ /* 0x0002a20000201800 */
[----:B------:R-:W-:Y:S05]  /*5090*/  BRA `(.L_x_8862) ;  /* 0x0000000400b87947 */ /* 0x000fea0003800000 */
.L_x_8869:
        /* <DEDUP_REMOVED lines=11> */
.L_x_8876:
        /* <DEDUP_REMOVED lines=21> */
.L_x_8880:
[----:B------:R-:W-:Y:S05]  /*52a0*/  BSYNC B1 ;  /* 0x0000000000017941 */ /* 0x000fea0003800000 */
.L_x_8879:
[----:B------:R-:W-:Y:S01]  /*52b0*/  LEA R3, R0, 0x3b800000, 0x17 ;  /* 0x3b80000000037811 */ /* 0x000fe200078eb8ff */
[----:B------:R-:W-:-:S05]  /*52c0*/  IMAD.SHL.U32 R0, R2, 0x100000, RZ ;  /* 0x0010000002007824 */ /* 0x000fca00078e00ff */
[----:B------:R-:W-:-:S07]  /*52d0*/  LOP3.LUT R0, R3, R0, R4, 0xfe, !PT ;  /* 0x0000000003007212 */ /* 0x000fce00078efe04 */
.L_x_8878:
[----:B------:R-:W-:Y:S05]  /*52e0*/  BSYNC B0 ;  /* 0x0000000000007941 */ /* 0x000fea0003800000 */
.L_x_8877:
[----:B------:R-:W-:-:S04]  /*52f0*/  FMUL.FTZ R0, R0, 1 ;  /* 0x3f80000000007820 */ /* 0x000fc80000410000 */
[----:B------:R0:W1:Y:S01]  /*5300*/  F2F.F64.F32 R2, R0 ;  /* 0x0000000000027310 */ /* 0x0000620000201800 */
[----:B------:R-:W-:Y:S05]  /*5310*/  BRA `(.L_x_8862) ;  /* 0x0000000400187947 */ /* 0x000fea0003800000 */
.L_x_8875:
        /* <DEDUP_REMOVED lines=17> */
[----:B------:R-:W-:Y:S02]  /*5430*/  IADD3 R5, R3, -0x1d, RZ ;  /* 0xffffffe303057810 */ /* 0x000fe40007ffe0ff */
[----:B------:R-:W-:Y:S02]  /*5440*/  IADD3 R0, R0, 0x1e, -R3 ;  /* 0x0000001e00007810 */ /* 0x000fe40007ffe803 */
[----:B------:R-:W-:-:S04]  /*5450*/  SHF.L.U32 R5, R2, R5, RZ ;  /* 0x0000000502057219 */ /* 0x000fc800000006ff */
[----:B------:R-:W-:-:S07]  /*5460*/  LOP3.LUT R2, R5, 0x3, RZ, 0xc0, !PT ;  /* 0x0000000305027812 */ /* 0x000fce00078ec0ff */
.L_x_8884:
[----:B------:R-:W-:Y:S05]  /*5470*/  BSYNC B1 ;  /* 0x0000000000017941 */ /* 0x000fea0003800000 */
.L_x_8883:
[----:B------:R-:W-:Y:S01]  /*5480*/  LEA R3, R0, 0x37800000, 0x17 ;  /* 0x3780000000037811 */ /* 0x000fe200078eb8ff */
[----:B------:R-:W-:-:S05]  /*5490*/  IMAD.SHL.U32 R0, R2, 0x200000, RZ ;  /* 0x0020000002007824 */ /* 0x000fca00078e00ff */
[----:B------:R-:W-:-:S07]  /*54a0*/  LOP3.LUT R0, R3, R0, R4, 0xfe, !PT ;  /* 0x0000000003007212 */ /* 0x000fce00078efe04 */
.L_x_8882:
[----:B------:R-:W-:Y:S05]  /*54b0*/  BSYNC B0 ;  /* 0x0000000000007941 */ /* 0x000fea0003800000 */
.L_x_8881:
[----:B------:R-:W-:-:S04]  /*54c0*/  FMUL.FTZ R0, R0, 1 ;  /* 0x3f80000000007820 */ /* 0x000fc80000410000 */
[----:B------:R0:W1:Y:S01]  /*54d0*/  F2F.F64.F32 R2, R0 ;  /* 0x0000000000027310 */ /* 0x0000620000201800 */
[----:B------:R-:W-:Y:S05]  /*54e0*/  BRA `(.L_x_8862) ;  /* 0x0000000000a47947 */ /* 0x000fea0003800000 */
.L_x_8874:
        /* <DEDUP_REMOVED lines=14> */
.L_x_8888:
[----:B------:R-:W-:Y:S05]  /*55d0*/  BSYNC B0 ;  /* 0x0000000000007941 */ /* 0x000fea0003800000 */
.L_x_8887:
[----:B------:R-:W-:-:S04]  /*55e0*/  FMUL.FTZ R0, R0, 1 ;  /* 0x3f80000000007820 */ /* 0x000fc80000410000 */
[----:B------:R0:W1:Y:S01]  /*55f0*/  F2F.F64.F32 R2, R0 ;  /* 0x0000000000027310 */ /* 0x0000620000201800 */
[----:B------:R-:W-:Y:S05]  /*5600*/  BRA `(.L_x_8862) ;  /* 0x00000000005c7947 */ /* 0x000fea0003800000 */
.L_x_8861:
        /* <DEDUP_REMOVED lines=16> */
.L_x_8889:
[----:B------:R-:W-:Y:S01]  /*5710*/  CS2R R2, SRZ ;  /* 0x0000000000027805 */ /* 0x000fe2000001ff00 */
[----:B------:R-:W-:Y:S06]  /*5720*/  BRA `(.L_x_8862) ;  /* 0x0000000000147947 */ /* 0x000fec0003800000 */
.L_x_8886:
[----:B------:R-:W2:Y:S02]  /*5730*/  LDG.E.64 R2, desc[UR36][R4.64] ;  /* 0x0000002404027981 */ /* 0x000ea4000c1e1b00 */
[----:B--2---:R-:W0:Y:S01]  /*5740*/  I2F.F64.U64 R2, R2 ;  /* 0x0000000200027312 */ /* 0x004e220000301800 */
[----:B------:R-:W-:Y:S05]  /*5750*/  BRA `(.L_x_8862) ;  /* 0x0000000000087947 */ /* 0x000fea0003800000 */
.L_x_8885:
[----:B------:R-:W2:Y:S02]  /*5760*/  LDG.E R2, desc[UR36][R4.64] ;  /* 0x0000002404027981 */ /* 0x000ea4000c1e1900 */
[----:B--2---:R-:W0:Y:S02]  /*5770*/  I2F.F64.U32 R2, R2 ;  /* 0x0000000200027312 */ /* 0x004e240000201800 */
.L_x_8862:
[----:B012345:R-:W-:Y:S01]  /*5780*/  DMUL R8, R2, R2 ;  /* 0x0000000202087228 */ /* 0x03ffe20000000000 */
        /* <DEDUP_REMOVED lines=13> */
[----:B------:R-:W-:Y:S05]  /*5860*/  CALL.REL.NOINC `($__internal_21_$__cuda_sm20_dblrcp_rn_slowpath_v3) ;  /* 0x0000007800987944 */ /* 0x000fea0003c00000 */
.L_x_8891:
[----:B------:R-:W-:Y:S05]  /*5870*/  BSYNC B0 ;  /* 0x0000000000007941 */ /* 0x000fea0003800000 */
.L_x_8890:
[----:B------:R-:W0:Y:S02]  /*5880*/  LDC.U8 R2, c[0x0][0x428] ;  /* 0x00010a00ff027b82 */ /* 0x000e240000000000 */
        /* <DEDUP_REMOVED lines=14> */
.L_x_8895:
[----:B------:R-:W0:Y:S02]  /*5970*/  F2I.S64.F64.TRUNC R4, R4 ;  /* 0x0000000400047311 */ /* 0x000e24000030d900 */
[----:B0-----:R-:W-:-:S05]  /*5980*/  IMAD.MOV.U32 R3, RZ, RZ, R4 ;  /* 0x000000ffff037224 */ /* 0x001fca00078e0004 */
[----:B------:R0:W-:Y:S01]  /*5990*/  STG.E.U8 desc[UR36][R16.64], R3 ;  /* 0x0000000310007986 */ /* 0x0001e2000c101124 */
[----:B------:R-:W-:Y:S05]  /*59a0*/  BRA `(.L_x_8897) ;  /* 0x0000000c00f87947 */ /* 0x000fea0003800000 */
.L_x_8894:
        /* <DEDUP_REMOVED lines=9> */
.L_x_8899:
[----:B------:R-:W0:Y:S02]  /*5a40*/  F2I.F64.TRUNC R5, R4 ;  /* 0x0000000400057311 */ /* 0x000e24000030d100 */
[----:B0-----:R0:W-:Y:S01]  /*5a50*/  STG.E desc[UR36][R16.64], R5 ;  /* 0x0000000510007986 */ /* 0x0011e2000c101924 */
[----:B------:R-:W-:Y:S05]  /*5a60*/  BRA `(.L_x_8897) ;  /* 0x0000000c00c87947 */ /* 0x000fea0003800000 */
.L_x_8898:
[----:B------:R-:W0:Y:S02]  /*5a70*/  F2I.F64.TRUNC R5, R4 ;  /* 0x0000000400057311 */ /* 0x000e24000030d100 */
[----:B0-----:R0:W-:Y:S01]  /*5a80*/  STG.E.U16 desc[UR36][R16.64], R5 ;  /* 0x0000000510007986 */ /* 0x0011e2000c101524 */
[----:B------:R-:W-:Y:S05]  /*5a90*/  BRA `(.L_x_8897) ;  /* 0x0000000c00bc7947 */ /* 0x000fea0003800000 */
.L_x_8893:
        /* <DEDUP_REMOVED lines=13> */
.L_x_8901:
        /* <DEDUP_REMOVED lines=8> */
.L_x_8900:
        /* <DEDUP_REMOVED lines=14> */
.L_x_8903:
        /* <DEDUP_REMOVED lines=9> */
.L_x_8902:
[----:B------:R0:W-:Y:S01]  /*5d60*/  STG.E.64 desc[UR36][R16.64], R4 ;  /* 0x0000000410007986 */ /* 0x0001e2000c101b24 */
[----:B------:R-:W-:Y:S05]  /*5d70*/  BRA `(.L_x_8897) ;  /* 0x0000000c00047947 */ /* 0x000fea0003800000 */
.L_x_8892:
        /* <DEDUP_REMOVED lines=12> */
.L_x_8906:
[----:B------:R-:W-:-:S05]  /*5e40*/  CS2R R6, SRZ ;  /* 0x0000000000067805 */ /* 0x000fca000001ff00 */
[----:B------:R0:W-:Y:S01]  /*5e50*/  STG.E.128 desc[UR36][R16.64], R4 ;  /* 0x0000000410007986 */ /* 0x0001e2000c101d24 */
[----:B------:R-:W-:Y:S05]  /*5e60*/  BRA `(.L_x_8897) ;  /* 0x0000000800c87947 */ /* 0x000fea0003800000 */
.L_x_8905:
        /* <DEDUP_REMOVED lines=25> */
.L_x_8910:
[----:B------:R-:W-:Y:S05]  /*6000*/  BSYNC B0 ;  /* 0x0000000000007941 */ /* 0x000fea0003800000 */
.L_x_8909:
[----:B------:R-:W-:-:S05]  /*6010*/  LOP3.LUT R3, R0, R3, RZ, 0xfc, !PT ;  /* 0x0000000300037212 */ /* 0x000fca00078efcff */
[----:B------:R0:W-:Y:S01]  /*6020*/  STG.E.U8 desc[UR36][R16.64], R3 ;  /* 0x0000000310007986 */ /* 0x0001e2000c101124 */
[----:B------:R-:W-:Y:S05]  /*6030*/  BRA `(.L_x_8897) ;  /* 0x0000000800547947 */ /* 0x000fea0003800000 */
.L_x_8908:
        /* <DEDUP_REMOVED lines=17> */
.L_x_8912:
[----:B------:R-:W-:Y:S01]  /*6150*/  IMAD.MOV.U32 R0, RZ, RZ, 0x7f ;  /* 0x0000007fff007424 */ /* 0x000fe200078e00ff */
[----:B------:R-:W-:-:S04]  /*6160*/  ISETP.GT.U32.AND P0, PT, R2, 0x7f800000, PT ;  /* 0x7f8000000200780c */ /* 0x000fc80003f04070 */
[----:B------:R-:W-:-:S09]  /*6170*/  SEL R0, R0, 0x7c, P0 ;  /* 0x0000007c00007807 */ /* 0x000fd20000000000 */
.L_x_8913:
[----:B------:R-:W-:Y:S05]  /*6180*/  BSYNC B0 ;  /* 0x0000000000007941 */ /* 0x000fea0003800000 */
.L_x_8911:
[----:B------:R-:W-:-:S04]  /*6190*/  LOP3.LUT R2, R3, 0x80000000, RZ, 0xc0, !PT ;  /* 0x8000000003027812 */ /* 0x000fc800078ec0ff */
[----:B------:R-:W-:-:S04]  /*61a0*/  SHF.R.U32.HI R3, RZ, 0x18, R2 ;  /* 0x00000018ff037819 */ /* 0x000fc80000011602 */
[----:B------:R-:W-:-:S05]  /*61b0*/  LOP3.LUT R3, R0, R3, RZ, 0xfc, !PT ;  /* 0x0000000300037212 */ /* 0x000fca00078efcff */
[----:B------:R0:W-:Y:S01]  /*61c0*/  STG.E.U8 desc[UR36][R16.64], R3 ;  /* 0x0000000310007986 */ /* 0x0001e2000c101124 */
[----:B------:R-:W-:Y:S05]  /*61d0*/  BRA `(.L_x_8897) ;  /* 0x0000000400ec7947 */ /* 0x000fea0003800000 */
.L_x_8907:
        /* <DEDUP_REMOVED lines=8> */
.L_x_8904:
        /* <DEDUP_REMOVED lines=11> */
.L_x_8916:
        /* <DEDUP_REMOVED lines=21> */
.L_x_8919:
[----:B------:R-:W-:-:S04]  /*6460*/  LOP3.LUT R2, R3, 0x80000000, RZ, 0xc0, !PT ;  /* 0x8000000003027812 */ /* 0x000fc800078ec0ff */
[----:B------:R-:W-:-:S04]  /*6470*/  SHF.R.U32.HI R3, RZ, 0x18, R2 ;  /* 0x00000018ff037819 */ /* 0x000fc80000011602 */
[----:B------:R-:W-:-:S04]  /*6480*/  LOP3.LUT R0, R0, R3, RZ, 0xfc, !PT ;  /* 0x0000000300007212 */ /* 0x000fc800078efcff */
[----:B------:R-:W-:-:S07]  /*6490*/  PRMT R8, R0, 0x7610, R8 ;  /* 0x0000761000087816 */ /* 0x000fce0000000008 */
.L_x_8918:
[----:B------:R-:W-:Y:S05]  /*64a0*/  BSYNC B0 ;  /* 0x0000000000007941 */ /* 0x000fea0003800000 */
.L_x_8917:
[----:B------:R3:W-:Y:S01]  /*64b0*/  STG.E.U8 desc[UR36][R16.64], R8 ;  /* 0x0000000810007986 */ /* 0x0007e2000c101124 */
[----:B------:R-:W-:Y:S05]  /*64c0*/  BRA `(.L_x_8897) ;  /* 0x0000000400307947 */ /* 0x000fea0003800000 */
.L_x_8915:
        /* <DEDUP_REMOVED lines=21> */
.L_x_8922:
[----:B------:R-:W-:-:S04]  /*6620*/  LOP3.LUT R2, R3, 0x80000000, RZ, 0xc0, !PT ;  /* 0x8000000003027812 */ /* 0x000fc800078ec0ff */
[----:B------:R-:W-:-:S04]  /*6630*/  SHF.R.U32.HI R3, RZ, 0x18, R2 ;  /* 0x00000018ff037819 */ /* 0x000fc80000011602 */
[----:B------:R-:W-:-:S04]  /*6640*/  LOP3.LUT R0, R0, R3, RZ, 0xfc, !PT ;  /* 0x0000000300007212 */ /* 0x000fc800078efcff */
[----:B------:R-:W-:-:S07]  /*6650*/  PRMT R8, R0, 0x7610, R8 ;  /* 0x0000761000087816 */ /* 0x000fce0000000008 */
.L_x_8921:
[----:B------:R-:W-:Y:S05]  /*6660*/  BSYNC B0 ;  /* 0x0000000000007941 */ /* 0x000fea0003800000 */
.L_x_8920:
[----:B------:R0:W-:Y:S01]  /*6670*/  STG.E.U8 desc[UR36][R16.64], R8 ;  /* 0x0000000810007986 */ /* 0x0001e2000c101124 */
[----:B------:R-:W-:Y:S05]  /*6680*/  BRA `(.L_x_8897) ;  /* 0x0000000000c07947 */ /* 0x000fea0003800000 */
.L_x_8914:
        /* <DEDUP_REMOVED lines=26> */
.L_x_8896:
[----:B------:R-:W-:Y:S01]  /*6830*/  MOV R0, 0x0 ;  /* 0x0000000000007802 */ /* 0x000fe20000000f00 */
[----:B------:R-:W-:Y:S01]  /*6840*/  ULDC.64 UR4, c[0x4][0x198] ;  /* 0x0100660000047ab9 */ /* 0x000fe20000000a00 */
[----:B------:R-:W-:Y:S01]  /*6850*/  ULDC.64 UR6, c[0x4][0x60] ;  /* 0x0100180000067ab9 */ /* 0x000fe20000000a00 */
[----:B------:R-:W-:Y:S01]  /*6860*/  IMAD.U32 R4, RZ, RZ, UR4 ;  /* 0x00000004ff047e24 */ /* 0x000fe2000f8e00ff */
[----:B------:R0:W1:Y:S01]  /*6870*/  LDC.64 R2, c[0x4][R0] ;  /* 0x0100000000027b82 */ /* 0x0000620000000a00 */
[----:B------:R-:W-:Y:S01]  /*6880*/  IMAD.U32 R5, RZ, RZ, UR5 ;  /* 0x00000005ff057e24 */ /* 0x000fe2000f8e00ff */
[----:B------:R-:W-:Y:S01]  /*6890*/  ULDC.64 UR4, c[0x4][0x1a0] ;  /* 0x0100680000047ab9 */ /* 0x000fe20000000a00 */
[----:B------:R-:W-:Y:S01]  /*68a0*/  IMAD.U32 R10, RZ, RZ, UR6 ;  /* 0x00000006ff0a7e24 */ /* 0x000fe2000f8e00ff */
[----:B------:R-:W-:Y:S01]  /*68b0*/  MOV R6, UR4 ;  /* 0x0000000400067c02 */ /* 0x000fe20008000f00 */
[----:B------:R-:W-:Y:S02]  /*68c0*/  IMAD.U32 R7, RZ, RZ, UR5 ;  /* 0x00000005ff077e24 */ /* 0x000fe4000f8e00ff */
[----:B------:R-:W-:-:S02]  /*68d0*/  IMAD.U32 R11, RZ, RZ, UR7 ;  /* 0x00000007ff0b7e24 */ /* 0x000fc4000f8e00ff */
[----:B------:R-:W-:Y:S02]  /*68e0*/  IMAD.MOV.U32 R8, RZ, RZ, 0x65 ;  /* 0x00000065ff087424 */ /* 0x000fe400078e00ff */
[----:B------:R-:W-:Y:S02]  /*68f0*/  IMAD.MOV.U32 R12, RZ, RZ, 0x1 ;  /* 0x00000001ff0c7424 */ /* 0x000fe400078e00ff */
[----:B0-----:R-:W-:-:S07]  /*6900*/  IMAD.MOV.U32 R13, RZ, RZ, RZ ;  /* 0x000000ffff0d7224 */ /* 0x001fce00078e00ff */
[----:B------:R-:W-:-:S07]  /*6910*/  LEPC R20, `(.L_x_8925) ;  /* 0x000000001014794e */ /* 0x000fce0000000000 */
[----:B-1----:R-:W-:Y:S05]  /*6920*/  CALL.ABS.NOINC R2 ;  /* 0x0000000002007343 */ /* 0x002fea0003c00000 */
.L_x_8925:
[----:B------:R-:W-:Y:S05]  /*6930*/  BRA `(.L_x_8897) ;  /* 0x0000000000147947 */ /* 0x000fea0003800000 */
.L_x_8924:
[----:B------:R-:W0:Y:S02]  /*6940*/  F2I.U64.F64.TRUNC R4, R4 ;  /* 0x0000000400047311 */ /* 0x000e24000030d800 */
[----:B0-----:R2:W-:Y:S01]  /*6950*/  STG.E.64 desc[UR36][R16.64], R4 ;  /* 0x0000000410007986 */ /* 0x0015e2000c101b24 */
[----:B------:R-:W-:Y:S05]  /*6960*/  BRA `(.L_x_8897) ;  /* 0x0000000000087947 */ /* 0x000fea0003800000 */
.L_x_8923:
[----:B------:R-:W0:Y:S02]  /*6970*/  F2I.U32.F64.TRUNC R5, R4 ;  /* 0x0000000400057311 */ /* 0x000e24000030d000 */
[----:B0-----:R0:W-:Y:S02]  /*6980*/  STG.E desc[UR36][R16.64], R5 ;  /* 0x0000000510007986 */ /* 0x0011e4000c101924 */
.L_x_8897:
[----:B------:R-:W-:-:S07]  /*6990*/  VIADD R19, R19, 0x80 ;  /* 0x0000008013137836 */ /* 0x000fce0000000000 */
.L_x_8855:
[----:B------:R-:W-:Y:S05]  /*69a0*/  BSYNC B6 ;  /* 0x0000000000067941 */ /* 0x000fea0003800000 */
.L_x_8854:
        /* <DEDUP_REMOVED lines=307> */
.L_x_8928:
[----:B------:R-:W0:Y:S01]  /*7ce0*/  LDC.U8 R3, c[0x0][0x429] ;  /* 0x00010a40ff037b82 */ /* 0x000e220000000000 */
[----:B------:R-:W-:Y:S01]  /*7cf0*/  ULDC.64 UR6, c[0x0][0x418] ;  /* 0x0001060000067ab9 */ /* 0x000fe20000000a00 */
[----:B------:R-:W-:Y:S01]  /*7d00*/  ULDC.64 UR4, c[0x0][0x410] ;  /* 0x0001040000047ab9 */ /* 0x000fe20000000a00 */
[----:B------:R-:W-:Y:S02]  /*7d10*/  IADD3 R4, P1, R0, UR6, RZ ;  /* 0x0000000600047c10 */ /* 0x000fe4000ff3e0ff */
[----:B------:R-:W-:-:S03]  /*7d20*/  IADD3 R16, P0, R16, UR4, RZ ;  /* 0x0000000410107c10 */ /* 0x000fc6000ff1e0ff */
[----:B------:R-:W-:Y:S01]  /*7d30*/  IMAD.X R5, RZ, RZ, UR7, P1 ;  /* 0x00000007ff057e24 */ /* 0x000fe200088e06ff */
[----:B------:R-:W-:Y:S02]  /*7d40*/  IADD3.X R17, RZ, UR5, RZ, P0, !PT ;  /* 0x00000005ff117c10 */ /* 0x000fe400087fe4ff */
        /* <DEDUP_REMOVED lines=14> */
.L_x_8932:
[----:B------:R-:W2:Y:S02]  /*7e30*/  LDG.E.U8 R2, desc[UR36][R4.64] ;  /* 0x0000002404027981 */ /* 0x000ea4000c1e1100 */
[----:B--2---:R-:W0:Y:S01]  /*7e40*/  I2F.F64.U16 R2, R2 ;  /* 0x0000000200027312 */ /* 0x004e220000101800 */
[----:B------:R-:W-:Y:S05]  /*7e50*/  BRA `(.L_x_8934) ;  /* 0x0000000c00707947 */ /* 0x000fea0003800000 */
.L_x_8931:
        /* <DEDUP_REMOVED lines=9> */
.L_x_8936:
[----:B------:R-:W2:Y:S02]  /*7ef0*/  LDG.E R2, desc[UR36][R4.64] ;  /* 0x0000002404027981 */ /* 0x000ea4000c1e1900 */
[----:B--2---:R-:W0:Y:S01]  /*7f00*/  I2F.F64 R2, R2 ;  /* 0x0000000200027312 */ /* 0x004e220000201c00 */
[----:B------:R-:W-:Y:S05]  /*7f10*/  BRA `(.L_x_8934) ;  /* 0x0000000c00407947 */ /* 0x000fea0003800000 */
.L_x_8935:
[----:B------:R-:W2:Y:S02]  /*7f20*/  LDG.E.U16 R2, desc[UR36][R4.64] ;  /* 0x0000002404027981 */ /* 0x000ea4000c1e1500 */
[----:B--2---:R-:W0:Y:S01]  /*7f30*/  I2F.F64.S16 R2, R2 ;  /* 0x0000000200027312 */ /* 0x004e220000101c00 */
[----:B------:R-:W-:Y:S05]  /*7f40*/  BRA `(.L_x_8934) ;  /* 0x0000000c00347947 */ /* 0x000fea0003800000 */
.L_x_8930:
        /* <DEDUP_REMOVED lines=10> */
.L_x_8938:
[----:B------:R-:W2:Y:S02]  /*7ff0*/  LDG.E.U16 R0, desc[UR36][R4.64] ;  /* 0x0000002404007981 */ /* 0x000ea4000c1e1500 */
[----:B--2---:R-:W-:-:S05]  /*8000*/  HADD2.F32 R0, -RZ, R0.H0_H0 ;  /* 0x20000000ff007230 */ /* 0x004fca0000004100 */
[----:B------:R-:W-:-:S04]  /*8010*/  FMUL.FTZ R0, R0, 1 ;  /* 0x3f80000000007820 */ /* 0x000fc80000410000 */
[----:B------:R0:W1:Y:S01]  /*8020*/  F2F.F64.F32 R2, R0 ;  /* 0x0000000000027310 */ /* 0x0000620000201800 */
[----:B------:R-:W-:Y:S05]  /*8030*/  BRA `(.L_x_8934) ;  /* 0x0000000800f87947 */ /* 0x000fea0003800000 */
.L_x_8937:
        /* <DEDUP_REMOVED lines=10> */
.L_x_8940:
[----:B------:R-:W2:Y:S02]  /*80e0*/  LDG.E.U16 R4, desc[UR36][R4.64] ;  /* 0x0000002404047981 */ /* 0x000ea4000c1e1500 */
[----:B--2---:R-:W-:-:S05]  /*80f0*/  HADD2.F32 R0, -RZ, R4.H0_H0 ;  /* 0x20000004ff007230 */ /* 0x004fca0000004100 */
[----:B------:R-:W-:-:S04]  /*8100*/  FMUL.FTZ R0, R0, 1 ;  /* 0x3f80000000007820 */ /* 0x000fc80000410000 */
[----:B------:R0:W1:Y:S01]  /*8110*/  F2F.F64.F32 R2, R0 ;  /* 0x0000000000027310 */ /* 0x0000620000201800 */
[----:B------:R-:W-:Y:S05]  /*8120*/  BRA `(.L_x_8934) ;  /* 0x0000000800bc7947 */ /* 0x000fea0003800000 */
.L_x_8939:
[----:B------:R0:W5:Y:S01]  /*8130*/  LDG.E.64 R2, desc[UR36][R4.64] ;  /* 0x0000002404027981 */ /* 0x000162000c1e1b00 */
[----:B------:R-:W-:Y:S05]  /*8140*/  BRA `(.L_x_8934) ;  /* 0x0000000800b47947 */ /* 0x000fea0003800000 */
.L_x_8929:
        /* <DEDUP_REMOVED lines=13> */
.L_x_8943:
[----:B------:R0:W5:Y:S01]  /*8220*/  LDG.E.64 R2, desc[UR36][R4.64] ;  /* 0x0000002404027981 */ /* 0x000162000c1e1b00 */
[----:B------:R-:W-:Y:S05]  /*8230*/  BRA `(.L_x_8934) ;  /* 0x0000000800787947 */ /* 0x000fea0003800000 */
.L_x_8942:
        /* <DEDUP_REMOVED lines=28> */
.L_x_8945:
        /* <DEDUP_REMOVED lines=15> */
.L_x_8944:
[----:B------:R-:W2:Y:S02]  /*84f0*/  LDG.E.U16 R0, desc[UR36][R4.64] ;  /* 0x0000002404007981 */ /* 0x000ea4000c1e1500 */
[----:B--2---:R-:W-:-:S04]  /*8500*/  IMAD.U32 R0, R0, 0x10000, RZ ;  /* 0x0001000000007824 */ /* 0x004fc800078e00ff */
[----:B------:R-:W-:-:S04]  /*8510*/  FMUL.FTZ R0, R0, 1 ;  /* 0x3f80000000007820 */ /* 0x000fc80000410000 */
[----:B------:R0:W1:Y:S01]  /*8520*/  F2F.F64.F32 R2, R0 ;  /* 0x0000000000027310 */ /* 0x0000620000201800 */
[----:B------:R-:W-:Y:S05]  /*8530*/  BRA `(.L_x_8934) ;  /* 0x0000000400b87947 */ /* 0x000fea0003800000 */
.L_x_8941:
        /* <DEDUP_REMOVED lines=11> */
.L_x_8948:
        /* <DEDUP_REMOVED lines=12> */
[----:B------:R-:W-:Y:S02]  /*86b0*/  SHF.L.U32 R4, R3, 0x1f, RZ ;  /* 0x0000001f03047819 */ /* 0x000fe400000006ff */
[----:B------:R-:W-:-:S05]  /*86c0*/  SHF.R.U32.HI R0, RZ, 0x3, R0 ;  /* 0x00000003ff007819 */ /* 0x000fca0000011600 */
[----:B------:R-:W-:Y:S05]  /*86d0*/  @P0 BRA `(.L_x_8952) ;  /* 0x0000000000180947 */ /* 0x000fea0003800000 */
[----:B------:R-:W0:Y:S02]  /*86e0*/  FLO.U32 R3, R2 ;  /* 0x0000000200037300 */ /* 0x000e2400000e0000 */
[----:B0-----:R-:W-:-:S04]  /*86f0*/  IADD3 R3, -R3, 0x1f, RZ ;  /* 0x0000001f03037810 */ /* 0x001fc80007ffe1ff */
[----:B------:R-:W-:Y:S01]  /*8700*/  IADD3 R0, R0, 0x1d, -R3 ;  /* 0x0000001d00007810 */ /* 0x000fe20007ffe803 */
[----:B------:R-:W-:-:S05]  /*8710*/  VIADD R5, R3, 0xffffffe4 ;  /* 0xffffffe403057836 */ /* 0x000fca0000000000 */
[----:B------:R-:W-:-:S04]  /*8720*/  SHF.L.U32 R5, R2, R5, RZ ;  /* 0x0000000502057219 */ /* 0x000fc800000006ff */
[----:B------:R-:W-:-:S07]  /*8730*/  LOP3.LUT R2, R5, 0x7, RZ, 0xc0, !PT ;  /* 0x0000000705027812 */ /* 0x000fce00078ec0ff */
.L_x_8952:
[----:B------:R-:W-:Y:S05]  /*8740*/  BSYNC B1 ;  /* 0x0000000000017941 */ /* 0x000fea0003800000 */
.L_x_8951:
[----:B------:R-:W-:Y:S01]  /*8750*/  LEA R3, R0, 0x3b800000, 0x17 ;  /* 0x3b80000000037811 */ /* 0x000fe200078eb8ff */
[----:B------:R-:W-:-:S05]  /*8760*/  IMAD.SHL.U32 R0, R2, 0x100000, RZ ;  /* 0x0010000002007824 */ /* 0x000fca00078e00ff */
[----:B------:R-:W-:-:S07]  /*8770*/  LOP3.LUT R0, R3, R0, R4, 0xfe, !PT ;  /* 0x0000000003007212 */ /* 0x000fce00078efe04 */
.L_x_8950:
[----:B------:R-:W-:Y:S05]  /*8780*/  BSYNC B0 ;  /* 0x0000000000007941 */ /* 0x000fea0003800000 */
.L_x_8949:
[----:B------:R-:W-:-:S04]  /*8790*/  FMUL.FTZ R0, R0, 1 ;  /* 0x3f80000000007820 */ /* 0x000fc80000410000 */
[----:B------:R1:W2:Y:S01]  /*87a0*/  F2F.F64.F32 R2, R0 ;  /* 0x0000000000027310 */ /* 0x0002a20000201800 */
[----:B------:R-:W-:Y:S05]  /*87b0*/  BRA `(.L_x_8934) ;  /* 0x0000000400187947 */ /* 0x000fea0003800000 */
.L_x_8947:
        /* <DEDUP_REMOVED lines=21> */
.L_x_8956:
[----:B------:R-:W-:Y:S05]  /*8910*/  BSYNC B1 ;  /* 0x0000000000017941 */ /* 0x000fea0003800000 */
.L_x_8955:
[----:B------:R-:W-:Y:S01]  /*8920*/  LEA R3, R0, 0x37800000, 0x17 ;  /* 0x3780000000037811 */ /* 0x000fe200078eb8ff */
[----:B------:R-:W-:-:S05]  /*8930*/  IMAD.SHL.U32 R0, R2, 0x200000, RZ ;  /* 0x0020000002007824 */ /* 0x000fca00078e00ff */
[----:B------:R-:W-:-:S07]  /*8940*/  LOP3.LUT R0, R3, R0, R4, 0xfe, !PT ;  /* 0x0000000003007212 */ /* 0x000fce00078efe04 */
.L_x_8954:
[----:B------:R-:W-:Y:S05]  /*8950*/  BSYNC B0 ;  /* 0x0000000000007941 */ /* 0x000fea0003800000 */
.L_x_8953:
[----:B------:R-:W-:-:S04]  /*8960*/  FMUL.FTZ R0, R0, 1 ;  /* 0x3f80000000007820 */ /* 0x000fc80000410000 */
[----:B------:R3:W4:Y:S01]  /*8970*/  F2F.F64.F32 R2, R0 ;  /* 0x0000000000027310 */ /* 0x0007220000201800 */
[----:B------:R-:W-:Y:S05]  /*8980*/  BRA `(.L_x_8934) ;  /* 0x0000000000a47947 */ /* 0x000fea0003800000 */
.L_x_8946:
        /* <DEDUP_REMOVED lines=14> */
.L_x_8960:
[----:B------:R-:W-:Y:S05]  /*8a70*/  BSYNC B0 ;  /* 0x0000000000007941 */ /* 0x000fea0003800000 */
.L_x_8959:
[----:B------:R-:W-:-:S04]  /*8a80*/  FMUL.FTZ R0, R0, 1 ;  /* 0x3f80000000007820 */ /* 0x000fc80000410000 */
[----:B------:R0:W1:Y:S01]  /*8a90*/  F2F.F64.F32 R2, R0 ;  /* 0x0000000000027310 */ /* 0x0000620000201800 */
[----:B------:R-:W-:Y:S05]  /*8aa0*/  BRA `(.L_x_8934) ;  /* 0x00000000005c7947 */ /* 0x000fea0003800000 */
.L_x_8933:
[----:B------:R-:W-:Y:S01]  /*8ab0*/  MOV R2, 0x0 ;  /* 0x0000000000027802 */ /* 0x000fe20000000f00 */
[----:B------:R-:W-:Y:S01]  /*8ac0*/  ULDC.64 UR4, c[0x4][0x198] ;  /* 0x0100660000047ab9 */ /* 0x000fe20000000a00 */
[----:B------:R-:W-:Y:S01]  /*8ad0*/  ULDC.64 UR6, c[0x4][0x58] ;  /* 0x0100160000067ab9 */ /* 0x000fe20000000a00 */
[----:B------:R-:W-:Y:S01]  /*8ae0*/  IMAD.U32 R4, RZ, RZ, UR4 ;  /* 0x00000004ff047e24 */ /* 0x000fe2000f8e00ff */
[----:B------:R-:W-:Y:S01]  /*8af0*/  MOV R10, UR6 ;  /* 0x00000006000a7c02 */ /* 0x000fe20008000f00 */
[----:B------:R-:W-:Y:S01]  /*8b00*/  IMAD.U32 R5, RZ, RZ, UR5 ;  /* 0x00000005ff057e24 */ /* 0x000fe2000f8e00ff */
[----:B------:R-:W0:Y:S01]  /*8b10*/  LDC.64 R2, c[0x4][R2] ;  /* 0x0100000002027b82 */ /* 0x000e220000000a00 */
[----:B------:R-:W-:Y:S01]  /*8b20*/  ULDC.64 UR4, c[0x4][0x1a0] ;  /* 0x0100680000047ab9 */ /* 0x000fe20000000a00 */
[----:B------:R-:W-:Y:S02]  /*8b30*/  IMAD.U32 R11, RZ, RZ, UR7 ;  /* 0x00000007ff0b7e24 */ /* 0x000fe4000f8e00ff */
[----:B------:R-:W-:-:S02]  /*8b40*/  IMAD.U32 R6, RZ, RZ, UR4 ;  /* 0x00000004ff067e24 */ /* 0x000fc4000f8e00ff */
[----:B------:R-:W-:Y:S02]  /*8b50*/  IMAD.U32 R7, RZ, RZ, UR5 ;  /* 0x00000005ff077e24 */ /* 0x000fe4000f8e00ff */
[----:B------:R-:W-:Y:S02]  /*8b60*/  IMAD.MOV.U32 R8, RZ, RZ, 0x4e ;  /* 0x0000004eff087424 */ /* 0x000fe400078e00ff */
[----:B------:R-:W-:Y:S02]  /*8b70*/  IMAD.MOV.U32 R12, RZ, RZ, 0x1 ;  /* 0x00000001ff0c7424 */ /* 0x000fe400078e00ff */
[----:B------:R-:W-:-:S07]  /*8b80*/  IMAD.MOV.U32 R13, RZ, RZ, RZ ;  /* 0x000000ffff0d7224 */ /* 0x000fce00078e00ff */
[----:B------:R-:W-:-:S07]  /*8b90*/  LEPC R20, `(.L_x_8961) ;  /* 0x000000001014794e */ /* 0x000fce0000000000 */
[----:B0-----:R-:W-:Y:S05]  /*8ba0*/  CALL.ABS.NOINC R2 ;  /* 0x0000000002007343 */ /* 0x001fea0003c00000 */
.L_x_8961:
[----:B------:R-:W-:Y:S01]  /*8bb0*/  CS2R R2, SRZ ;  /* 0x0000000000027805 */ /* 0x000fe2000001ff00 */
[----:B------:R-:W-:Y:S06]  /*8bc0*/  BRA `(.L_x_8934) ;  /* 0x0000000000147947 */ /* 0x000fec0003800000 */
.L_x_8958:
[----:B------:R-:W2:Y:S02]  /*8bd0*/  LDG.E.64 R2, desc[UR36][R4.64] ;  /* 0x0000002404027981 */ /* 0x000ea4000c1e1b00 */
[----:B--2---:R-:W0:Y:S01]  /*8be0*/  I2F.F64.U64 R2, R2 ;  /* 0x0000000200027312 */ /* 0x004e220000301800 */
[----:B------:R-:W-:Y:S05]  /*8bf0*/  BRA `(.L_x_8934) ;  /* 0x0000000000087947 */ /* 0x000fea0003800000 */
.L_x_8957:
[----:B------:R-:W2:Y:S02]  /*8c00*/  LDG.E R2, desc[UR36][R4.64] ;  /* 0x0000002404027981 */ /* 0x000ea4000c1e1900 */
[----:B--2---:R-:W0:Y:S02]  /*8c10*/  I2F.F64.U32 R2, R2 ;  /* 0x0000000200027312 */ /* 0x004e240000201800 */
.L_x_8934:
        /* <DEDUP_REMOVED lines=15> */
.L_x_8963:
[----:B------:R-:W-:Y:S05]  /*8d10*/  BSYNC B0 ;  /* 0x0000000000007941 */ /* 0x000fea0003800000 */
.L_x_8962:
        /* <DEDUP_REMOVED lines=15> */
.L_x_8967:
[----:B------:R-:W0:Y:S02]  /*8e10*/  F2I.S64.F64.TRUNC R4, R4 ;  /* 0x0000000400047311 */ /* 0x000e24000030d900 */
[----:B0-----:R-:W-:-:S05]  /*8e20*/  IMAD.MOV.U32 R3, RZ, RZ, R4 ;  /* 0x000000ffff037224 */ /* 0x001fca00078e0004 */
[----:B------:R0:W-:Y:S01]  /*8e30*/  STG.E.U8 desc[UR36][R16.64], R3 ;  /* 0x0000000310007986 */ /* 0x0001e2000c101124 */
[----:B------:R-:W-:Y:S05]  /*8e40*/  BRA `(.L_x_8969) ;  /* 0x0000000c00f87947 */ /* 0x000fea0003800000 */
.L_x_8966:
        /* <DEDUP_REMOVED lines=9> */
.L_x_8971:
[----:B------:R-:W0:Y:S02]  /*8ee0*/  F2I.F64.TRUNC R5, R4 ;  /* 0x0000000400057311 */ /* 0x000e24000030d100 */
[----:B0-----:R0:W-:Y:S01]  /*8ef0*/  STG.E desc[UR36][R16.64], R5 ;  /* 0x0000000510007986 */ /* 0x0011e2000c101924 */
[----:B------:R-:W-:Y:S05]  /*8f00*/  BRA `(.L_x_8969) ;  /* 0x0000000c00c87947 */ /* 0x000fea0003800000 */
.L_x_8970:
[----:B------:R-:W0:Y:S02]  /*8f10*/  F2I.F64.TRUNC R5, R4 ;  /* 0x0000000400057311 */ /* 0x000e24000030d100 */
[----:B0-----:R0:W-:Y:S01]  /*8f20*/  STG.E.U16 desc[UR36][R16.64], R5 ;  /* 0x0000000510007986 */ /* 0x0011e2000c101524 */
[----:B------:R-:W-:Y:S05]  /*8f30*/  BRA `(.L_x_8969) ;  /* 0x0000000c00bc7947 */ /* 0x000fea0003800000 */
.L_x_8965:
        /* <DEDUP_REMOVED lines=13> */
.L_x_8973:
        /* <DEDUP_REMOVED lines=8> */
.L_x_8972:
        /* <DEDUP_REMOVED lines=14> */
.L_x_8975:
        /* <DEDUP_REMOVED lines=9> */
.L_x_8974:
[----:B------:R0:W-:Y:S01]  /*9200*/  STG.E.64 desc[UR36][R16.64], R4 ;  /* 0x0000000410007986 */ /* 0x0001e2000c101b24 */
[----:B------:R-:W-:Y:S05]  /*9210*/  BRA `(.L_x_8969) ;  /* 0x0000000c00047947 */ /* 0x000fea0003800000 */
.L_x_8964:
        /* <DEDUP_REMOVED lines=12> */
.L_x_8978:
[----:B------:R-:W-:-:S05]  /*92e0*/  CS2R R6, SRZ ;  /* 0x0000000000067805 */ /* 0x000fca000001ff00 */
[----:B------:R0:W-:Y:S01]  /*92f0*/  STG.E.128 desc[UR36][R16.64], R4 ;  /* 0x0000000410007986 */ /* 0x0001e2000c101d24 */
[----:B------:R-:W-:Y:S05]  /*9300*/  BRA `(.L_x_8969) ;  /* 0x0000000800c87947 */ /* 0x000fea0003800000 */
.L_x_8977:
        /* <DEDUP_REMOVED lines=25> */
.L_x_8982:
[----:B------:R-:W-:Y:S05]  /*94a0*/  BSYNC B0 ;  /* 0x0000000000007941 */ /* 0x000fea0003800000 */
.L_x_8981:
[----:B------:R-:W-:-:S05]  /*94b0*/  LOP3.LUT R3, R0, R3, RZ, 0xfc, !PT ;  /* 0x0000000300037212 */ /* 0x000fca00078efcff */
[----:B------:R0:W-:Y:S01]  /*94c0*/  STG.E.U8 desc[UR36][R16.64], R3 ;  /* 0x0000000310007986 */ /* 0x0001e2000c101124 */
[----:B------:R-:W-:Y:S05]  /*94d0*/  BRA `(.L_x_8969) ;  /* 0x0000000800547947 */ /* 0x000fea0003800000 */
.L_x_8980:
        /* <DEDUP_REMOVED lines=17> */
.L_x_8984:
[----:B------:R-:W-:Y:S01]  /*95f0*/  IMAD.MOV.U32 R0, RZ, RZ, 0x7f ;  /* 0x0000007fff007424 */ /* 0x000fe200078e00ff */
[----:B------:R-:W-:-:S04]  /*9600*/  ISETP.GT.U32.AND P0, PT, R2, 0x7f800000, PT ;  /* 0x7f8000000200780c */ /* 0x000fc80003f04070 */
[----:B------:R-:W-:-:S09]  /*9610*/  SEL R0, R0, 0x7c, P0 ;  /* 0x0000007c00007807 */ /* 0x000fd20000000000 */
.L_x_8985:
[----:B------:R-:W-:Y:S05]  /*9620*/  BSYNC B0 ;  /* 0x0000000000007941 */ /* 0x000fea0003800000 */
.L_x_8983:
[----:B------:R-:W-:-:S04]  /*9630*/  LOP3.LUT R2, R3, 0x80000000, RZ, 0xc0, !PT ;  /* 0x8000000003027812 */ /* 0x000fc800078ec0ff */
[----:B------:R-:W-:-:S04]  /*9640*/  SHF.R.U32.HI R3, RZ, 0x18, R2 ;  /* 0x00000018ff037819 */ /* 0x000fc80000011602 */
[----:B------:R-:W-:-:S05]  /*9650*/  LOP3.LUT R3, R0, R3, RZ, 0xfc, !PT ;  /* 0x0000000300037212 */ /* 0x000fca00078efcff */
[----:B------:R0:W-:Y:S01]  /*9660*/  STG.E.U8 desc[UR36][R16.64], R3 ;  /* 0x0000000310007986 */ /* 0x0001e2000c101124 */
[----:B------:R-:W-:Y:S05]  /*9670*/  BRA `(.L_x_8969) ;  /* 0x0000000400ec7947 */ /* 0x000fea0003800000 */
.L_x_8979:
        /* <DEDUP_REMOVED lines=8> */
.L_x_8976:
        /* <DEDUP_REMOVED lines=11> */
.L_x_8988:
        /* <DEDUP_REMOVED lines=21> */
.L_x_8991:
[----:B------:R-:W-:-:S04]  /*9900*/  LOP3.LUT R2, R3, 0x80000000, RZ, 0xc0, !PT ;  /* 0x8000000003027812 */ /* 0x000fc800078ec0ff */
[----:B------:R-:W-:-:S04]  /*9910*/  SHF.R.U32.HI R3, RZ, 0x18, R2 ;  /* 0x00000018ff037819 */ /* 0x000fc80000011602 */
[----:B------:R-:W-:-:S04]  /*9920*/  LOP3.LUT R0, R0, R3, RZ, 0xfc, !PT ;  /* 0x0000000300007212 */ /* 0x000fc800078efcff */
[----:B------:R-:W-:-:S07]  /*9930*/  PRMT R8, R0, 0x7610, R8 ;  /* 0x0000761000087816 */ /* 0x000fce0000000008 */
.L_x_8990:
[----:B------:R-:W-:Y:S05]  /*9940*/  BSYNC B0 ;  /* 0x0000000000007941 */ /* 0x000fea0003800000 */
.L_x_8989:
[----:B------:R3:W-:Y:S01]  /*9950*/  STG.E.U8 desc[UR36][R16.64], R8 ;  /* 0x0000000810007986 */ /* 0x0007e2000c101124 */
[----:B------:R-:W-:Y:S05]  /*9960*/  BRA `(.L_x_8969) ;  /* 0x0000000400307947 */ /* 0x000fea0003800000 */
.L_x_8987:
        /* <DEDUP_REMOVED lines=21> */
.L_x_8994:
[----:B------:R-:W-:-:S04]  /*9ac0*/  LOP3.LUT R2, R3, 0x80000000, RZ, 0xc0, !PT ;  /* 0x8000000003027812 */ /* 0x000fc800078ec0ff */
[----:B------:R-:W-:-:S04]  /*9ad0*/  SHF.R.U32.HI R3, RZ, 0x18, R2 ;  /* 0x00000018ff037819 */ /* 0x000fc80000011602 */
[----:B------:R-:W-:-:S04]  /*9ae0*/  LOP3.LUT R0, R0, R3, RZ, 0xfc, !PT ;  /* 0x0000000300007212 */ /* 0x000fc800078efcff */
[----:B------:R-:W-:-:S07]  /*9af0*/  PRMT R8, R0, 0x7610, R8 ;  /* 0x0000761000087816 */ /* 0x000fce0000000008 */
.L_x_8993:
[----:B------:R-:W-:Y:S05]  /*9b00*/  BSYNC B0 ;  /* 0x0000000000007941 */ /* 0x000fea0003800000 */
.L_x_8992:
[----:B------:R0:W-:Y:S01]  /*9b10*/  STG.E.U8 desc[UR36][R16.64], R8 ;  /* 0x0000000810007986 */ /* 0x0001e2000c101124 */
[----:B------:R-:W-:Y:S05]  /*9b20*/  BRA `(.L_x_8969) ;  /* 0x0000000000c07947 */ /* 0x000fea0003800000 */
.L_x_8986:
        /* <DEDUP_REMOVED lines=16> */
[----:B------:R-:W-:Y:S01]  /*9c30*/  HFMA2.MMA R3, -RZ, RZ, 0, 1.5199184417724609375e-05 ;  /* 0x000000ffff037435 */ /* 0x000fe200000001ff */
        /* <DEDUP_REMOVED lines=9> */
.L_x_8968:
        /* <DEDUP_REMOVED lines=16> */
.L_x_8997:
[----:B------:R-:W-:Y:S05]  /*9dd0*/  BRA `(.L_x_8969) ;  /* 0x0000000000147947 */ /* 0x000fea0003800000 */
.L_x_8996:
[----:B------:R-:W0:Y:S02]  /*9de0*/  F2I.U64.F64.TRUNC R4, R4 ;  /* 0x0000000400047311 */ /* 0x000e24000030d800 */
[----:B0-----:R1:W-:Y:S01]  /*9df0*/  STG.E.64 desc[UR36][R16.64], R4 ;  /* 0x0000000410007986 */ /* 0x0013e2000c101b24 */
[----:B------:R-:W-:Y:S05]  /*9e00*/  BRA `(.L_x_8969) ;  /* 0x0000000000087947 */ /* 0x000fea0003800000 */
.L_x_8995:
[----:B------:R-:W0:Y:S02]  /*9e10*/  F2I.U32.F64.TRUNC R5, R4 ;  /* 0x0000000400057311 */ /* 0x000e24000030d000 */
[----:B0-----:R2:W-:Y:S02]  /*9e20*/  STG.E desc[UR36][R16.64], R5 ;  /* 0x0000000510007986 */ /* 0x0015e4000c101924 */
.L_x_8969:
[----:B------:R-:W-:-:S07]  /*9e30*/  VIADD R19, R19, 0x80 ;  /* 0x0000008013137836 */ /* 0x000fce0000000000 */
.L_x_8927:
[----:B------:R-:W-:Y:S05]  /*9e40*/  BSYNC B6 ;  /* 0x0000000000067941 */ /* 0x000fea0003800000 */
.L_x_8926:
[----:B------:R-:W-:Y:S02]  /*9e50*/  ULDC UR4, c[0x0][0x210] ;  /* 0x0000840000047ab9 */ /* 0x000fe40000000800 */
[----:B------:R-:W-:-:S13]  /*9e60*/  ISETP.GE.AND P0, PT, R19, UR4, PT ;  /* 0x0000000413007c0c */ /* 0x000fda000bf06270 */
[----:B------:R-:W-:Y:S05]  /*9e70*/  @P0 EXIT ;  /* 0x000000000000094d */ /* 0x000fea0003800000 */
[----:B0-----:R-:W0:Y:S01]  /*9e80*/  LDC R6, c[0x0][0x218] ;  /* 0x00008600ff067b82 */ /* 0x001e220000000800 */
[----:B-1234-:R-:W-:Y:S01]  /*9e90*/  HFMA2.MMA R16, -RZ, RZ, 0, 0 ;  /* 0x00000000ff107435 */ /* 0x01efe200000001ff */
        /* <DEDUP_REMOVED lines=301> */
.L_x_8998:
        /* <DEDUP_REMOVED lines=21> */
.L_x_9002:
[----:B------:R-:W2:Y:S02]  /*b2c0*/  LDG.E.U8 R2, desc[UR36][R4.64] ;  /* 0x0000002404027981 */ /* 0x000ea4000c1e1100 */
[----:B--2---:R-:W0:Y:S01]  /*b2d0*/  I2F.F64.U16 R2, R2 ;  /* 0x0000000200027312 */ /* 0x004e220000101800 */
[----:B------:R-:W-:Y:S05]  /*b2e0*/  BRA `(.L_x_9004) ;  /* 0x0000000c00707947 */ /* 0x000fea0003800000 */
.L_x_9001:
        /* <DEDUP_REMOVED lines=9> */
.L_x_9006:
[----:B------:R-:W2:Y:S02]  /*b380*/  LDG.E R2, desc[UR36][R4.64] ;  /* 0x0000002404027981 */ /* 0x000ea4000c1e1900 */
[----:B--2---:R-:W0:Y:S01]  /*b390*/  I2F.F64 R2, R2 ;  /* 0x0000000200027312 */ /* 0x004e220000201c00 */
[----:B------:R-:W-:Y:S05]  /*b3a0*/  BRA `(.L_x_9004) ;  /* 0x0000000c00407947 */ /* 0x000fea0003800000 */
.L_x_9005:
[----:B------:R-:W2:Y:S02]  /*b3b0*/  LDG.E.U16 R2, desc[UR36][R4.64] ;  /* 0x0000002404027981 */ /* 0x000ea4000c1e1500 */
[----:B--2---:R-:W0:Y:S01]  /*b3c0*/  I2F.F64.S16 R2, R2 ;  /* 0x0000000200027312 */ /* 0x004e220000101c00 */
[----:B------:R-:W-:Y:S05]  /*b3d0*/  BRA `(.L_x_9004) ;  /* 0x0000000c00347947 */ /* 0x000fea0003800000 */
.L_x_9000:
        /* <DEDUP_REMOVED lines=10> */
.L_x_9008:
[----:B------:R-:W2:Y:S02]  /*b480*/  LDG.E.U16 R0, desc[UR36][R4.64] ;  /* 0x0000002404007981 */ /* 0x000ea4000c1e1500 */
[----:B--2---:R-:W-:-:S05]  /*b490*/  HADD2.F32 R0, -RZ, R0.H0_H0 ;  /* 0x20000000ff007230 */ /* 0x004fca0000004100 */
[----:B------:R-:W-:-:S04]  /*b4a0*/  FMUL.FTZ R0, R0, 1 ;  /* 0x3f80000000007820 */ /* 0x000fc80000410000 */
[----:B------:R0:W1:Y:S01]  /*b4b0*/  F2F.F64.F32 R2, R0 ;  /* 0x0000000000027310 */ /* 0x0000620000201800 */
[----:B------:R-:W-:Y:S05]  /*b4c0*/  BRA `(.L_x_9004) ;  /* 0x0000000800f87947 */ /* 0x000fea0003800000 */
.L_x_9007:
        /* <DEDUP_REMOVED lines=10> */
.L_x_9010:
[----:B------:R-:W2:Y:S02]  /*b570*/  LDG.E.U16 R4, desc[UR36][R4.64] ;  /* 0x0000002404047981 */ /* 0x000ea4000c1e1500 */
[----:B--2---:R-:W-:-:S05]  /*b580*/  HADD2.F32 R0, -RZ, R4.H0_H0 ;  /* 0x20000004ff007230 */ /* 0x004fca0000004100 */
[----:B------:R-:W-:-:S04]  /*b590*/  FMUL.FTZ R0, R0, 1 ;  /* 0x3f80000000007820 */ /* 0x000fc80000410000 */
[----:B------:R0:W1:Y:S01]  /*b5a0*/  F2F.F64.F32 R2, R0 ;  /* 0x0000000000027310 */ /* 0x0000620000201800 */
[----:B------:R-:W-:Y:S05]  /*b5b0*/  BRA `(.L_x_9004) ;  /* 0x0000000800bc7947 */ /* 0x000fea0003800000 */
.L_x_9009:
[----:B------:R0:W5:Y:S01]  /*b5c0*/  LDG.E.64 R2, desc[UR36][R4.64] ;  /* 0x0000002404027981 */ /* 0x000162000c1e1b00 */
[----:B------:R-:W-:Y:S05]  /*b5d0*/  BRA `(.L_x_9004) ;  /* 0x0000000800b47947 */ /* 0x000fea0003800000 */
.L_x_8999:
        /* <DEDUP_REMOVED lines=13> */
.L_x_9013:
[----:B------:R0:W5:Y:S01]  /*b6b0*/  LDG.E.64 R2, desc[UR36][R4.64] ;  /* 0x0000002404027981 */ /* 0x000162000c1e1b00 */
[----:B------:R-:W-:Y:S05]  /*b6c0*/  BRA `(.L_x_9004) ;  /* 0x0000000800787947 */ /* 0x000fea0003800000 */
.L_x_9012:
        /* <DEDUP_REMOVED lines=28> */
.L_x_9015:
        /* <DEDUP_REMOVED lines=15> */
.L_x_9014:
[----:B------:R-:W2:Y:S02]  /*b980*/  LDG.E.U16 R0, desc[UR36][R4.64] ;  /* 0x0000002404007981 */ /* 0x000ea4000c1e1500 */
[----:B--2---:R-:W-:-:S04]  /*b990*/  IMAD.U32 R0, R0, 0x10000, RZ ;  /* 0x0001000000007824 */ /* 0x004fc800078e00ff */
[----:B------:R-:W-:-:S04]  /*b9a0*/  FMUL.FTZ R0, R0, 1 ;  /* 0x3f80000000007820 */ /* 0x000fc80000410000 */
[----:B------:R0:W1:Y:S01]  /*b9b0*/  F2F.F64.F32 R2, R0 ;  /* 0x0000000000027310 */ /* 0x0000620000201800 */
[----:B------:R-:W-:Y:S05]  /*b9c0*/  BRA `(.L_x_9004) ;  /* 0x0000000400b87947 */ /* 0x000fea0003800000 */
.L_x_9011:
        /* <DEDUP_REMOVED lines=11> */
.L_x_9018:
        /* <DEDUP_REMOVED lines=21> */
.L_x_9022:
[----:B------:R-:W-:Y:S05]  /*bbd0*/  BSYNC B1 ;  /* 0x0000000000017941 */ /* 0x000fea0003800000 */
.L_x_9021:
[----:B------:R-:W-:Y:S01]  /*bbe0*/  LEA R3, R0, 0x3b800000, 0x17 ;  /* 0x3b80000000037811 */ /* 0x000fe200078eb8ff */
[----:B------:R-:W-:-:S05]  /*bbf0*/  IMAD.SHL.U32 R0, R2, 0x100000, RZ ;  /* 0x0010000002007824 */ /* 0x000fca00078e00ff */
[----:B------:R-:W-:-:S07]  /*bc00*/  LOP3.LUT R0, R3, R0, R4, 0xfe, !PT ;  /* 0x0000000003007212 */ /* 0x000fce00078efe04 */
.L_x_9020:
[----:B------:R-:W-:Y:S05]  /*bc10*/  BSYNC B0 ;  /* 0x0000000000007941 */ /* 0x000fea0003800000 */
.L_x_9019:
[----:B------:R-:W-:-:S04]  /*bc20*/  FMUL.FTZ R0, R0, 1 ;  /* 0x3f80000000007820 */ /* 0x000fc80000410000 */
[----:B------:R1:W2:Y:S01]  /*bc30*/  F2F.F64.F32 R2, R0 ;  /* 0x0000000000027310 */ /* 0x0002a20000201800 */
[----:B------:R-:W-:Y:S05]  /*bc40*/  BRA `(.L_x_9004) ;  /* 0x0000000400187947 */ /* 0x000fea0003800000 */
.L_x_9017:
        /* <DEDUP_REMOVED lines=21> */
.L_x_9026:
[----:B------:R-:W-:Y:S05]  /*bda0*/  BSYNC B1 ;  /* 0x0000000000017941 */ /* 0x000fea0003800000 */
.L_x_9025:
[----:B------:R-:W-:Y:S01]  /*bdb0*/  LEA R3, R0, 0x37800000, 0x17 ;  /* 0x3780000000037811 */ /* 0x000fe200078eb8ff */
[----:B------:R-:W-:-:S05]  /*bdc0*/  IMAD.SHL.U32 R0, R2, 0x200000, RZ ;  /* 0x0020000002007824 */ /* 0x000fca00078e00ff */
[----:B------:R-:W-:-:S07]  /*bdd0*/  LOP3.LUT R0, R3, R0, R4, 0xfe, !PT ;  /* 0x0000000003007212 */ /* 0x000fce00078efe04 */
.L_x_9024:
[----:B------:R-:W-:Y:S05]  /*bde0*/  BSYNC B0 ;  /* 0x0000000000007941 */ /* 0x000fea0003800000 */
.L_x_9023:
[----:B------:R-:W-:-:S04]  /*bdf0*/  FMUL.FTZ R0, R0, 1 ;  /* 0x3f80000000007820 */ /* 0x000fc80000410000 */
[----:B------:R3:W4:Y:S01]  /*be00*/  F2F.F64.F32 R2, R0 ;  /* 0x0000000000027310 */ /* 0x0007220000201800 */
[----:B------:R-:W-:Y:S05]  /*be10*/  BRA `(.L_x_9004) ;  /* 0x0000000000a47947 */ /* 0x000fea0003800000 */
.L_x_9016:
        /* <DEDUP_REMOVED lines=12> */
[----:B------:R-:W-:Y:S01]  /*bee0*/  @!P0 MOV R0, 0x7f800001 ;  /* 0x7f80000100008802 */ /* 0x000fe20000000f00 */
[----:B------:R-:W-:-:S07]  /*bef0*/  @P0 IMAD.SHL.U32 R0, R4, 0x800000, RZ ;  /* 0x0080000004000824 */ /* 0x000fce00078e00ff */
.L_x_9030:
[----:B------:R-:W-:Y:S05]  /*bf00*/  BSYNC B0 ;  /* 0x0000000000007941 */ /* 0x000fea0003800000 */
.L_x_9029:
[----:B------:R-:W-:-:S04]  /*bf10*/  FMUL.FTZ R0, R0, 1 ;  /* 0x3f80000000007820 */ /* 0x000fc80000410000 */
[----:B------:R0:W1:Y:S01]  /*bf20*/  F2F.F64.F32 R2, R0 ;  /* 0x0000000000027310 */ /* 0x0000620000201800 */
[----:B------:R-:W-:Y:S05]  /*bf30*/  BRA `(.L_x_9004) ;  /* 0x00000000005c7947 */ /* 0x000fea0003800000 */
.L_x_9003:
        /* <DEDUP_REMOVED lines=16> */
.L_x_9031:
[----:B------:R-:W-:Y:S01]  /*c040*/  CS2R R2, SRZ ;  /* 0x0000000000027805 */ /* 0x000fe2000001ff00 */
[----:B------:R-:W-:Y:S06]  /*c050*/  BRA `(.L_x_9004) ;  /* 0x0000000000147947 */ /* 0x000fec0003800000 */
.L_x_9028:
[----:B------:R-:W2:Y:S02]  /*c060*/  LDG.E.64 R2, desc[UR36][R4.64] ;  /* 0x0000002404027981 */ /* 0x000ea4000c1e1b00 */
[----:B--2---:R-:W0:Y:S01]  /*c070*/  I2F.F64.U64 R2, R2 ;  /* 0x0000000200027312 */ /* 0x004e220000301800 */
[----:B------:R-:W-:Y:S05]  /*c080*/  BRA `(.L_x_9004) ;  /* 0x0000000000087947 */ /* 0x000fea0003800000 */
.L_x_9027:
[----:B------:R-:W2:Y:S02]  /*c090*/  LDG.E R2, desc[UR36][R4.64] ;  /* 0x0000002404027981 */ /* 0x000ea4000c1e1900 */
[----:B--2---:R-:W0:Y:S02]  /*c0a0*/  I2F.F64.U32 R2, R2 ;  /* 0x0000000200027312 */ /* 0x004e240000201800 */
.L_x_9004:
        /* <DEDUP_REMOVED lines=15> */
.L_x_9033:
[----:B------:R-:W-:Y:S05]  /*c1a0*/  BSYNC B0 ;  /* 0x0000000000007941 */ /* 0x000fea0003800000 */
.L_x_9032:
        /* <DEDUP_REMOVED lines=15> */
.L_x_9037:
[----:B------:R-:W0:Y:S02]  /*c2a0*/  F2I.S64.F64.TRUNC R4, R4 ;  /* 0x0000000400047311 */ /* 0x000e24000030d900 */
[----:B0-----:R-:W-:-:S05]  /*c2b0*/  IMAD.MOV.U32 R3, RZ, RZ, R4 ;  /* 0x000000ffff037224 */ /* 0x001fca00078e0004 */
[----:B------:R-:W-:Y:S01]  /*c2c0*/  STG.E.U8 desc[UR36][R16.64], R3 ;  /* 0x0000000310007986 */ /* 0x000fe2000c101124 */
[----:B------:R-:W-:Y:S05]  /*c2d0*/  EXIT ;  /* 0x000000000000794d */ /* 0x000fea0003800000 */
.L_x_9036:
        /* <DEDUP_REMOVED lines=9> */
.L_x_9040:
[----:B------:R-:W0:Y:S02]  /*c370*/  F2I.F64.TRUNC R5, R4 ;  /* 0x0000000400057311 */ /* 0x000e24000030d100 */
[----:B0-----:R-:W-:Y:S01]  /*c380*/  STG.E desc[UR36][R16.64], R5 ;  /* 0x0000000510007986 */ /* 0x001fe2000c101924 */
[----:B------:R-:W-:Y:S05]  /*c390*/  EXIT ;  /* 0x000000000000794d */ /* 0x000fea0003800000 */
.L_x_9039:
[----:B------:R-:W0:Y:S02]  /*c3a0*/  F2I.F64.TRUNC R5, R4 ;  /* 0x0000000400057311 */ /* 0x000e24000030d100 */
[----:B0-----:R-:W-:Y:S01]  /*c3b0*/  STG.E.U16 desc[UR36][R16.64], R5 ;  /* 0x0000000510007986 */ /* 0x001fe2000c101524 */
[----:B------:R-:W-:Y:S05]  /*c3c0*/  EXIT ;  /* 0x000000000000794d */ /* 0x000fea0003800000 */
.L_x_9035:
        /* <DEDUP_REMOVED lines=13> */
.L_x_9042:
        /* <DEDUP_REMOVED lines=8> */
.L_x_9041:
        /* <DEDUP_REMOVED lines=14> */
.L_x_9044:
        /* <DEDUP_REMOVED lines=9> */
.L_x_9043:
[----:B------:R-:W-:Y:S01]  /*c690*/  STG.E.64 desc[UR36][R16.64], R4 ;  /* 0x0000000410007986 */ /* 0x000fe2000c101b24 */
[----:B------:R-:W-:Y:S05]  /*c6a0*/  EXIT ;  /* 0x000000000000794d */ /* 0x000fea0003800000 */
.L_x_9034:
        /* <DEDUP_REMOVED lines=12> */
.L_x_9047:
[----:B------:R-:W-:-:S05]  /*c770*/  CS2R R6, SRZ ;  /* 0x0000000000067805 */ /* 0x000fca000001ff00 */
[----:B------:R-:W-:Y:S01]  /*c780*/  STG.E.128 desc[UR36][R16.64], R4 ;  /* 0x0000000410007986 */ /* 0x000fe2000c101d24 */
[----:B------:R-:W-:Y:S05]  /*c790*/  EXIT ;  /* 0x000000000000794d */ /* 0x000fea0003800000 */
.L_x_9046:
        /* <DEDUP_REMOVED lines=15> */
[----:B------:R-:W-:Y:S02]  /*c890*/  SHF.R.U32.HI R3, RZ, 0x18, R0 ;  /* 0x00000018ff037819 */ /* 0x000fe40000011600 */
[----:B------:R-:W-:-:S09]  /*c8a0*/  MOV R0, 0x7f ;  /* 0x0000007f00007802 */ /* 0x000fd20000000f00 */
        /* <DEDUP_REMOVED lines=8> */
.L_x_9051:
[----:B------:R-:W-:Y:S05]  /*c930*/  BSYNC B0 ;  /* 0x0000000000007941 */ /* 0x000fea0003800000 */
.L_x_9050:
[----:B------:R-:W-:-:S05]  /*c940*/  LOP3.LUT R3, R0, R3, RZ, 0xfc, !PT ;  /* 0x0000000300037212 */ /* 0x000fca00078efcff */
[----:B------:R-:W-:Y:S01]  /*c950*/  STG.E.U8 desc[UR36][R16.64], R3 ;  /* 0x0000000310007986 */ /* 0x000fe2000c101124 */
[----:B------:R-:W-:Y:S05]  /*c960*/  EXIT ;  /* 0x000000000000794d */ /* 0x000fea0003800000 */
.L_x_9049:
        /* <DEDUP_REMOVED lines=17> */
.L_x_9053:
[----:B------:R-:W-:Y:S01]  /*ca80*/  IMAD.MOV.U32 R0, RZ, RZ, 0x7f ;  /* 0x0000007fff007424 */ /* 0x000fe200078e00ff */
[----:B------:R-:W-:-:S04]  /*ca90*/  ISETP.GT.U32.AND P0, PT, R2, 0x7f800000, PT ;  /* 0x7f8000000200780c */ /* 0x000fc80003f04070 */
[----:B------:R-:W-:-:S09]  /*caa0*/  SEL R0, R0, 0x7c, P0 ;  /* 0x0000007c00007807 */ /* 0x000fd20000000000 */
.L_x_9054:
[----:B------:R-:W-:Y:S05]  /*cab0*/  BSYNC B0 ;  /* 0x0000000000007941 */ /* 0x000fea0003800000 */
.L_x_9052:
[----:B------:R-:W-:-:S04]  /*cac0*/  LOP3.LUT R2, R3, 0x80000000, RZ, 0xc0, !PT ;  /* 0x8000000003027812 */ /* 0x000fc800078ec0ff */
[----:B------:R-:W-:-:S04]  /*cad0*/  SHF.R.U32.HI R3, RZ, 0x18, R2 ;  /* 0x00000018ff037819 */ /* 0x000fc80000011602 */
[----:B------:R-:W-:-:S05]  /*cae0*/  LOP3.LUT R3, R0, R3, RZ, 0xfc, !PT ;  /* 0x0000000300037212 */ /* 0x000fca00078efcff */
[----:B------:R-:W-:Y:S01]  /*caf0*/  STG.E.U8 desc[UR36][R16.64], R3 ;  /* 0x0000000310007986 */ /* 0x000fe2000c101124 */
[----:B------:R-:W-:Y:S05]  /*cb00*/  EXIT ;  /* 0x000000000000794d */ /* 0x000fea0003800000 */
.L_x_9048:
        /* <DEDUP_REMOVED lines=8> */
.L_x_9045:
        /* <DEDUP_REMOVED lines=11> */
.L_x_9057:
        /* <DEDUP_REMOVED lines=21> */
.L_x_9060:
[----:B------:R-:W-:-:S04]  /*cd90*/  LOP3.LUT R2, R3, 0x80000000, RZ, 0xc0, !PT ;  /* 0x8000000003027812 */ /* 0x000fc800078ec0ff */
[----:B------:R-:W-:-:S04]  /*cda0*/  SHF.R.U32.HI R3, RZ, 0x18, R2 ;  /* 0x00000018ff037819 */ /* 0x000fc80000011602 */
[----:B------:R-:W-:-:S04]  /*cdb0*/  LOP3.LUT R0, R0, R3, RZ, 0xfc, !PT ;  /* 0x0000000300007212 */ /* 0x000fc800078efcff */
[----:B------:R-:W-:-:S07]  /*cdc0*/  PRMT R8, R0, 0x7610, R8 ;  /* 0x0000761000087816 */ /* 0x000fce0000000008 */
.L_x_9059:
[----:B------:R-:W-:Y:S05]  /*cdd0*/  BSYNC B0 ;  /* 0x0000000000007941 */ /* 0x000fea0003800000 */
.L_x_9058:
[----:B------:R-:W-:Y:S01]  /*cde0*/  STG.E.U8 desc[UR36][R16.64], R8 ;  /* 0x0000000810007986 */ /* 0x000fe2000c101124 */
[----:B------:R-:W-:Y:S05]  /*cdf0*/  EXIT ;  /* 0x000000000000794d */ /* 0x000fea0003800000 */
.L_x_9056:
        /* <DEDUP_REMOVED lines=21> */
.L_x_9063:
[----:B------:R-:W-:-:S04]  /*cf50*/  LOP3.LUT R2, R3, 0x80000000, RZ, 0xc0, !PT ;  /* 0x8000000003027812 */ /* 0x000fc800078ec0ff */
[----:B------:R-:W-:-:S04]  /*cf60*/  SHF.R.U32.HI R3, RZ, 0x18, R2 ;  /* 0x00000018ff037819 */ /* 0x000fc80000011602 */
[----:B------:R-:W-:-:S04]  /*cf70*/  LOP3.LUT R0, R0, R3, RZ, 0xfc, !PT ;  /* 0x0000000300007212 */ /* 0x000fc800078efcff */
[----:B------:R-:W-:-:S07]  /*cf80*/  PRMT R8, R0, 0x7610, R8 ;  /* 0x0000761000087816 */ /* 0x000fce0000000008 */
.L_x_9062:
[----:B------:R-:W-:Y:S05]  /*cf90*/  BSYNC B0 ;  /* 0x0000000000007941 */ /* 0x000fea0003800000 */
.L_x_9061:
[----:B------:R-:W-:Y:S01]  /*cfa0*/  STG.E.U8 desc[UR36][R16.64], R8 ;  /* 0x0000000810007986 */ /* 0x000fe2000c101124 */
[----:B------:R-:W-:Y:S05]  /*cfb0*/  EXIT ;  /* 0x000000000000794d */ /* 0x000fea0003800000 */
.L_x_9055:
        /* <DEDUP_REMOVED lines=26> */
.L_x_9038:
        /* <DEDUP_REMOVED lines=16> */
.L_x_9066:
[----:B------:R-:W-:Y:S05]  /*d260*/  EXIT ;  /* 0x000000000000794d */ /* 0x000fea0003800000 */
.L_x_9065:
[----:B------:R-:W0:Y:S02]  /*d270*/  F2I.U64.F64.TRUNC R4, R4 ;  /* 0x0000000400047311 */ /* 0x000e24000030d800 */
[----:B0-----:R-:W-:Y:S01]  /*d280*/  STG.E.64 desc[UR36][R16.64], R4 ;  /* 0x0000000410007986 */ /* 0x001fe2000c101b24 */
[----:B------:R-:W-:Y:S05]  /*d290*/  EXIT ;  /* 0x000000000000794d */ /* 0x000fea0003800000 */
.L_x_9064:
[----:B------:R-:W0:Y:S02]  /*d2a0*/  F2I.U32.F64.TRUNC R5, R4 ;  /* 0x0000000400057311 */ /* 0x000e24000030d000 */
[----:B0-----:R-:W-:Y:S01]  /*d2b0*/  STG.E desc[UR36][R16.64], R5 ;  /* 0x0000000510007986 */ /* 0x001fe2000c101924 */
[----:B------:R-:W-:Y:S05]  /*d2c0*/  EXIT ;  /* 0x000000000000794d */ /* 0x000fea0003800000 */
        .weak           $__internal_21_$__cuda_sm20_dblrcp_rn_slowpath_v3
        .type           $__internal_21_$__cuda_sm20_dblrcp_rn_slowpath_v3,@function
        .size           $__internal_21_$__cuda_sm20_dblrcp_rn_slowpath_v3,(.L_x_71463 - $__internal_21_$__cuda_sm20_dblrcp_rn_slowpath_v3)
$__internal_21_$__cuda_sm20_dblrcp_rn_slowpath_v3:
        /* <DEDUP_REMOVED lines=26> */
.L_x_9070:
        /* <DEDUP_REMOVED lines=10> */
.L_x_9068:
[----:B------:R-:W-:Y:S01]  /*d510*/  LOP3.LUT R5, R3, 0x80000, RZ, 0xfc, !PT ;  /* 0x0008000003057812 */ /* 0x000fe200078efcff */
[----:B------:R-:W-:-:S07]  /*d520*/  IMAD.MOV.U32 R4, RZ, RZ, R2 ;  /* 0x000000ffff047224 */ /* 0x000fce00078e0002 */
.L_x_9069:
[----:B------:R-:W-:Y:S05]  /*d530*/  BSYNC B1 ;  /* 0x0000000000017941 */ /* 0x000fea0003800000 */
.L_x_9067:
[----:B------:R-:W-:Y:S02]  /*d540*/  IMAD.MOV.U32 R2, RZ, RZ, R0 ;  /* 0x000000ffff027224 */ /* 0x000fe400078e0000 */
[----:B------:R-:W-:-:S04]  /*d550*/  IMAD.MOV.U32 R3, RZ, RZ, 0x0 ;  /* 0x00000000ff037424 */ /* 0x000fc800078e00ff */
[----:B------:R-:W-:Y:S05]  /*d560*/  RET.REL.NODEC R2 `(_ZN2at6native18elementwise_kernelILi128ELi4EZNS0_15gpu_kernel_implIZNS0_50_GLOBAL__N__2680c7bb_12_PowKernel_cu_7dd49032_316829pow_tensor_scalar_kernel_implIddEEvRNS_18TensorIteratorBaseET0_EUldE1_EEvS6_RKT_EUliE_EEviT1_) ;  /* 0xffffff2802a47950 */ /* 0x000fea0003c3ffff */
.L_x_9071:
        /* <DEDUP_REMOVED lines=9> */
.L_x_71463:


//--------------------- .text._ZN2at6native27unrolled_elementwise_kernelIZNS0_50_GLOBAL__N__2680c7bb_12_PowKernel_cu_7dd49032_316829pow_tensor_scalar_kernel_implIddEEvRNS_18TensorIteratorBaseET0_EUldE1_St5arrayIPcLm2EELi4E23TrivialOffsetCalculatorILi1EjESC_NS0_6memory12LoadWithCastILi1EEENSD_13StoreWithCastILi1EEEEEviT_S6_T2_T3_T4_T5_ --------------------------
	.section	.text._ZN2at6native27unrolled_elementwise_kernelIZNS0_50_GLOBAL__N__2680c7bb_12_PowKernel_cu_7dd49032_316829pow_tensor_scalar_kernel_implIddEEvRNS_18TensorIteratorBaseET0_EUldE1_St5arrayIPcLm2EELi4E23TrivialOffsetCalculatorILi1EjESC_NS0_6memory12LoadWithCastILi1EEENSD_13StoreWithCastILi1EEEEEviT_S6_T2_T3_T4_T5_,"ax",@progbits
	.align	128
        .global         _ZN2at6native27unrolled_elementwise_kernelIZNS0_50_GLOBAL__N__2680c7bb_12_PowKernel_cu_7dd49032_316829pow_tensor_scalar_kernel_implIddEEvRNS_18TensorIteratorBaseET0_EUldE1_St5arrayIPcLm2EELi4E23TrivialOffsetCalculatorILi1EjESC_NS0_6memory12LoadWithCastILi1EEENSD_13StoreWithCastILi1EEEEEviT_S6_T2_T3_T4_T5_
        .type           _ZN2at6native27unrolled_elementwise_kernelIZNS0_50_GLOBAL__N__2680c7bb_12_PowKernel_cu_7dd49032_316829pow_tensor_scalar_kernel_implIddEEvRNS_18TensorIteratorBaseET0_EUldE1_St5arrayIPcLm2EELi4E23TrivialOffsetCalculatorILi1EjESC_NS0_6memory12LoadWithCastILi1EEENSD_13StoreWithCastILi1EEEEEviT_S6_T2_T3_T4_T5_,@function
        .size           _ZN2at6native27unrolled_elementwise_kernelIZNS0_50_GLOBAL__N__2680c7bb_12_PowKernel_cu_7dd49032_316829pow_tensor_scalar_kernel_implIddEEvRNS_18TensorIteratorBaseET0_EUldE1_St5arrayIPcLm2EELi4E23TrivialOffsetCalculatorILi1EjESC_NS0_6memory12LoadWithCastILi1EEENSD_13StoreWithCastILi1EEEEEviT_S6_T2_T3_T4_T5_,(.L_x_71464 - _ZN2at6native27unrolled_elementwise_kernelIZNS0_50_GLOBAL__N__2680c7bb_12_PowKernel_cu_7dd49032_316829pow_tensor_scalar_kernel_implIddEEvRNS_18TensorIteratorBaseET0_EUldE1_St5arrayIPcLm2EELi4E23TrivialOffsetCalculatorILi1EjESC_NS0_6memory12LoadWithCastILi1EEENSD_13StoreWithCastILi1EEEEEviT_S6_T2_T3_T4_T5_)
        .other          _ZN2at6native27unrolled_elementwise_kernelIZNS0_50_GLOBAL__N__2680c7bb_12_PowKernel_cu_7dd49032_316829pow_tensor_scalar_kernel_implIddEEvRNS_18TensorIteratorBaseET0_EUldE1_St5arrayIPcLm2EELi4E23TrivialOffsetCalculatorILi1EjESC_NS0_6memory12LoadWithCastILi1EEENSD_13StoreWithCastILi1EEEEEviT_S6_T2_T3_T4_T5_,@"STO_CUDA_ENTRY STV_DEFAULT"
_ZN2at6native27unrolled_elementwise_kernelIZNS0_50_GLOBAL__N__2680c7bb_12_PowKernel_cu_7dd49032_316829pow_tensor_scalar_kernel_implIddEEvRNS_18TensorIteratorBaseET0_EUldE1_St5arrayIPcLm2EELi4E23TrivialOffsetCalculatorILi1EjESC_NS0_6memory12LoadWithCastILi1EEENSD_13StoreWithCastILi1EEEEEviT_S6_T2_T3_T4_T5_:
.text._ZN2at6native27unrolled_elementwise_kernelIZNS0_50_GLOBAL__N__2680c7bb_12_PowKernel_cu_7dd49032_316829pow_tensor_scalar_kernel_implIddEEvRNS_18TensorIteratorBaseET0_EUldE1_St5arrayIPcLm2EELi4E23TrivialOffsetCalculatorILi1EjESC_NS0_6memory12LoadWithCastILi1EEENSD_13StoreWithCastILi1EEEEEviT_S6_T2_T3_T4_T5_:
        /* <DEDUP_REMOVED lines=32> */
.L_x_9077:
[----:B------:R-:W2:Y:S02]  /*0200*/  LDG.E.U8 R4, desc[UR36][R4.64] ;  /* 0x0000002404047981 */ /* 0x000ea4000c1e1100 */
[----:B--2---:R0:W1:Y:S01]  /*0210*/  I2F.F64.U16 R26, R4 ;  /* 0x00000004001a7312 */ /* 0x0040620000101800 */
[----:B------:R-:W-:Y:S05]  /*0220*/  BRA `(.L_x_9079) ;  /* 0x0000000c00747947 */ /* 0x000fea0003800000 */
.L_x_9076:
        /* <DEDUP_REMOVED lines=9> */
.L_x_9081:
[----:B------:R-:W2:Y:S02]  /*02c0*/  LDG.E R4, desc[UR36][R4.64] ;  /* 0x0000002404047981 */ /* 0x000ea4000c1e1900 */
[----:B--2---:R1:W2:Y:S01]  /*02d0*/  I2F.F64 R26, R4 ;  /* 0x00000004001a7312 */ /* 0x0042a20000201c00 */
[----:B------:R-:W-:Y:S05]  /*02e0*/  BRA `(.L_x_9079) ;  /* 0x0000000c00447947 */ /* 0x000fea0003800000 */
.L_x_9080:
[----:B------:R-:W2:Y:S02]  /*02f0*/  LDG.E.U16 R4, desc[UR36][R4.64] ;  /* 0x0000002404047981 */ /* 0x000ea4000c1e1500 */
[----:B--2---:R3:W4:Y:S01]  /*0300*/  I2F.F64.S16 R26, R4 ;  /* 0x00000004001a7312 */ /* 0x0047220000101c00 */
[----:B------:R-:W-:Y:S05]  /*0310*/  BRA `(.L_x_9079) ;  /* 0x0000000c00387947 */ /* 0x000fea0003800000 */
.L_x_9075:
        /* <DEDUP_REMOVED lines=10> */
.L_x_9083:
[----:B------:R-:W2:Y:S02]  /*03c0*/  LDG.E.U16 R0, desc[UR36][R4.64] ;  /* 0x0000002404007981 */ /* 0x000ea4000c1e1500 */
[----:B--2---:R-:W-:-:S05]  /*03d0*/  HADD2.F32 R0, -RZ, R0.H0_H0 ;  /* 0x20000000ff007230 */ /* 0x004fca0000004100 */
[----:B------:R-:W-:-:S04]  /*03e0*/  FMUL.FTZ R0, R0, 1 ;  /* 0x3f80000000007820 */ /* 0x000fc80000410000 */
[----:B------:R0:W1:Y:S01]  /*03f0*/  F2F.F64.F32 R26, R0 ;  /* 0x00000000001a7310 */ /* 0x0000620000201800 */
[----:B------:R-:W-:Y:S05]  /*0400*/  BRA `(.L_x_9079) ;  /* 0x0000000800fc7947 */ /* 0x000fea0003800000 */
.L_x_9082:
        /* <DEDUP_REMOVED lines=10> */
.L_x_9085:
[----:B------:R-:W2:Y:S02]  /*04b0*/  LDG.E.U16 R4, desc[UR36][R4.64] ;  /* 0x0000002404047981 */ /* 0x000ea4000c1e1500 */
[----:B--2---:R-:W-:-:S05]  /*04c0*/  HADD2.F32 R0, -RZ, R4.H0_H0 ;  /* 0x20000004ff007230 */ /* 0x004fca0000004100 */
[----:B------:R-:W-:-:S04]  /*04d0*/  FMUL.FTZ R0, R0, 1 ;  /* 0x3f80000000007820 */ /* 0x000fc80000410000 */
[----:B------:R0:W1:Y:S01]  /*04e0*/  F2F.F64.F32 R26, R0 ;  /* 0x00000000001a7310 */ /* 0x0000620000201800 */
[----:B------:R-:W-:Y:S05]  /*04f0*/  BRA `(.L_x_9079) ;  /* 0x0000000800c07947 */ /* 0x000fea0003800000 */
.L_x_9084:
[----:B------:R0:W5:Y:S01]  /*0500*/  LDG.E.64 R26, desc[UR36][R4.64] ;  /* 0x00000024041a7981 */ /* 0x000162000c1e1b00 */
[----:B------:R-:W-:Y:S05]  /*0510*/  BRA `(.L_x_9079) ;  /* 0x0000000800b87947 */ /* 0x000fea0003800000 */
.L_x_9074:
        /* <DEDUP_REMOVED lines=13> */
.L_x_9088:
[----:B------:R0:W5:Y:S01]  /*05f0*/  LDG.E.64 R26, desc[UR36][R4.64] ;  /* 0x00000024041a7981 */ /* 0x000162000c1e1b00 */
[----:B------:R-:W-:Y:S05]  /*0600*/  BRA `(.L_x_9079) ;  /* 0x00000008007c7947 */ /* 0x000fea0003800000 */
.L_x_9087:
        /* <DEDUP_REMOVED lines=28> */
.L_x_9090:
        /* <DEDUP_REMOVED lines=16> */
.L_x_9089:
[----:B------:R-:W2:Y:S02]  /*08d0*/  LDG.E.U16 R0, desc[UR36][R4.64] ;  /* 0x0000002404007981 */ /* 0x000ea4000c1e1500 */
[----:B--2---:R-:W-:-:S04]  /*08e0*/  IMAD.U32 R0, R0, 0x10000, RZ ;  /* 0x0001000000007824 */ /* 0x004fc800078e00ff */
[----:B------:R-:W-:-:S04]  /*08f0*/  FMUL.FTZ R0, R0, 1 ;  /* 0x3f80000000007820 */ /* 0x000fc80000410000 */
[----:B------:R0:W1:Y:S01]  /*0900*/  F2F.F64.F32 R26, R0 ;  /* 0x00000000001a7310 */ /* 0x0000620000201800 */
[----:B------:R-:W-:Y:S05]  /*0910*/  BRA `(.L_x_9079) ;  /* 0x0000000400b87947 */ /* 0x000fea0003800000 */
.L_x_9086:
        /* <DEDUP_REMOVED lines=11> */
.L_x_9093:
        /* <DEDUP_REMOVED lines=21> */
.L_x_9097:
[----:B------:R-:W-:Y:S05]  /*0b20*/  BSYNC B1 ;  /* 0x0000000000017941 */ /* 0x000fea0003800000 */
.L_x_9096:
[----:B------:R-:W-:Y:S01]  /*0b30*/  LEA R5, R0, 0x3b800000, 0x17 ;  /* 0x3b80000000057811 */ /* 0x000fe200078eb8ff */
[----:B------:R-:W-:-:S05]  /*0b40*/  IMAD.SHL.U32 R0, R3, 0x100000, RZ ;  /* 0x0010000003007824 */ /* 0x000fca00078e00ff */
[----:B------:R-:W-:-:S07]  /*0b50*/  LOP3.LUT R0, R5, R0, R6, 0xfe, !PT ;  /* 0x0000000005007212 */ /* 0x000fce00078efe06 */
.L_x_9095:
[----:B------:R-:W-:Y:S05]  /*0b60*/  BSYNC B0 ;  /* 0x0000000000007941 */ /* 0x000fea0003800000 */
.L_x_9094:
[----:B------:R-:W-:-:S04]  /*0b70*/  FMUL.FTZ R0, R0, 1 ;  /* 0x3f80000000007820 */ /* 0x000fc80000410000 */
[----:B------:R0:W1:Y:S01]  /*0b80*/  F2F.F64.F32 R26, R0 ;  /* 0x00000000001a7310 */ /* 0x0000620000201800 */
[----:B------:R-:W-:Y:S05]  /*0b90*/  BRA `(.L_x_9079) ;  /* 0x0000000400187947 */ /* 0x000fea0003800000 */
.L_x_9092:
        /* <DEDUP_REMOVED lines=21> */
.L_x_9101:
[----:B------:R-:W-:Y:S05]  /*0cf0*/  BSYNC B1 ;  /* 0x0000000000017941 */ /* 0x000fea0003800000 */
.L_x_9100:
[----:B------:R-:W-:Y:S01]  /*0d00*/  LEA R5, R0, 0x37800000, 0x17 ;  /* 0x3780000000057811 */ /* 0x000fe200078eb8ff */
[----:B------:R-:W-:-:S05]  /*0d10*/  IMAD.SHL.U32 R0, R3, 0x200000, RZ ;  /* 0x0020000003007824 */ /* 0x000fca00078e00ff */
[----:B------:R-:W-:-:S07]  /*0d20*/  LOP3.LUT R0, R5, R0, R6, 0xfe, !PT ;  /* 0x0000000005007212 */ /* 0x000fce00078efe06 */
.L_x_9099:
[----:B------:R-:W-:Y:S05]  /*0d30*/  BSYNC B0 ;  /* 0x0000000000007941 */ /* 0x000fea0003800000 */
.L_x_9098:
[----:B------:R-:W-:-:S04]  /*0d40*/  FMUL.FTZ R0, R0, 1 ;  /* 0x3f80000000007820 */ /* 0x000fc80000410000 */
[----:B------:R0:W1:Y:S01]  /*0d50*/  F2F.F64.F32 R26, R0 ;  /* 0x00000000001a7310 */ /* 0x0000620000201800 */
[----:B------:R-:W-:Y:S05]  /*0d60*/  BRA `(.L_x_9079) ;  /* 0x0000000000a47947 */ /* 0x000fea0003800000 */
.L_x_9091:
        /* <DEDUP_REMOVED lines=14> */
.L_x_9105:
[----:B------:R-:W-:Y:S05]  /*0e50*/  BSYNC B0 ;  /* 0x0000000000007941 */ /* 0x000fea0003800000 */
.L_x_9104:
[----:B------:R-:W-:-:S04]  /*0e60*/  FMUL.FTZ R0, R0, 1 ;  /* 0x3f80000000007820 */ /* 0x000fc80000410000 */
[----:B------:R0:W1:Y:S01]  /*0e70*/  F2F.F64.F32 R26, R0 ;  /* 0x00000000001a7310 */ /* 0x0000620000201800 */
[----:B------:R-:W-:Y:S05]  /*0e80*/  BRA `(.L_x_9079) ;  /* 0x00000000005c7947 */ /* 0x000fea0003800000 */
.L_x_9078:
        /* <DEDUP_REMOVED lines=16> */
.L_x_9106:
[----:B------:R-:W-:Y:S01]  /*0f90*/  CS2R R26, SRZ ;  /* 0x00000000001a7805 */ /* 0x000fe2000001ff00 */
[----:B------:R-:W-:Y:S06]  /*0fa0*/  BRA `(.L_x_9079) ;  /* 0x0000000000147947 */ /* 0x000fec0003800000 */
.L_x_9103:
[----:B------:R-:W2:Y:S02]  /*0fb0*/  LDG.E.64 R26, desc[UR36][R4.64] ;  /* 0x00000024041a7981 */ /* 0x000ea4000c1e1b00 */
[----:B--2---:R-:W0:Y:S01]  /*0fc0*/  I2F.F64.U64 R26, R26 ;  /* 0x0000001a001a7312 */ /* 0x004e220000301800 */
[----:B------:R-:W-:Y:S05]  /*0fd0*/  BRA `(.L_x_9079) ;  /* 0x0000000000087947 */ /* 0x000fea0003800000 */
.L_x_9102:
[----:B------:R-:W2:Y:S02]  /*0fe0*/  LDG.E R4, desc[UR36][R4.64] ;  /* 0x0000002404047981 */ /* 0x000ea4000c1e1900 */
[----:B--2---:R0:W1:Y:S02]  /*0ff0*/  I2F.F64.U32 R26, R4 ;  /* 0x00000004001a7312 */ /* 0x0040640000201800 */
.L_x_9079:
[----:B------:R-:W3:Y:S02]  /*1000*/  S2R R22, SR_TID.X ;  /* 0x0000000000167919 */ /* 0x000ee40000002100 */
[----:B---3--:R-:W-:-:S07]  /*1010*/  VIADD R22, R22, 0x80 ;  /* 0x0000008016167836 */ /* 0x008fce0000000000 */
.L_x_9073:
[----:B------:R-:W-:Y:S05]  /*1020*/  BSYNC B6 ;  /* 0x0000000000067941 */ /* 0x000fea0003800000 */
.L_x_9072:
        /* <DEDUP_REMOVED lines=24> */
.L_x_9112:
[----:B------:R-:W3:Y:S02]  /*11b0*/  LDG.E.U8 R4, desc[UR36][R4.64] ;  /* 0x0000002404047981 */ /* 0x000ee4000c1e1100 */
[----:B---3--:R0:W1:Y:S01]  /*11c0*/  I2F.F64.U16 R28, R4 ;  /* 0x00000004001c7312 */ /* 0x0080620000101800 */
[----:B------:R-:W-:Y:S05]  /*11d0*/  BRA `(.L_x_9114) ;  /* 0x0000000c00707947 */ /* 0x000fea0003800000 */
.L_x_9111:
        /* <DEDUP_REMOVED lines=9> */
.L_x_9116:
[----:B------:R-:W3:Y:S02]  /*1270*/  LDG.E R4, desc[UR36][R4.64] ;  /* 0x0000002404047981 */ /* 0x000ee4000c1e1900 */
[----:B---3--:R0:W1:Y:S01]  /*1280*/  I2F.F64 R28, R4 ;  /* 0x00000004001c7312 */ /* 0x0080620000201c00 */
[----:B------:R-:W-:Y:S05]  /*1290*/  BRA `(.L_x_9114) ;  /* 0x0000000c00407947 */ /* 0x000fea0003800000 */
.L_x_9115:
[----:B------:R-:W3:Y:S02]  /*12a0*/  LDG.E.U16 R4, desc[UR36][R4.64] ;  /* 0x0000002404047981 */ /* 0x000ee4000c1e1500 */
[----:B---3--:R0:W1:Y:S01]  /*12b0*/  I2F.F64.S16 R28, R4 ;  /* 0x00000004001c7312 */ /* 0x0080620000101c00 */
[----:B------:R-:W-:Y:S05]  /*12c0*/  BRA `(.L_x_9114) ;  /* 0x0000000c00347947 */ /* 0x000fea0003800000 */
.L_x_9110:
        /* <DEDUP_REMOVED lines=10> */
.L_x_9118:
[----:B------:R-:W3:Y:S02]  /*1370*/  LDG.E.U16 R0, desc[UR36][R4.64] ;  /* 0x0000002404007981 */ /* 0x000ee4000c1e1500 */
[----:B---3--:R-:W-:-:S05]  /*1380*/  HADD2.F32 R0, -RZ, R0.H0_H0 ;  /* 0x20000000ff007230 */ /* 0x008fca0000004100 */
[----:B------:R-:W-:-:S04]  /*1390*/  FMUL.FTZ R0, R0, 1 ;  /* 0x3f80000000007820 */ /* 0x000fc80000410000 */
[----:B------:R0:W1:Y:S01]  /*13a0*/  F2F.F64.F32 R28, R0 ;  /* 0x00000000001c7310 */ /* 0x0000620000201800 */
[----:B------:R-:W-:Y:S05]  /*13b0*/  BRA `(.L_x_9114) ;  /* 0x0000000800f87947 */ /* 0x000fea0003800000 */
.L_x_9117:
        /* <DEDUP_REMOVED lines=10> */
.L_x_9120:
[----:B------:R-:W3:Y:S02]  /*1460*/  LDG.E.U16 R4, desc[UR36][R4.64] ;  /* 0x0000002404047981 */ /* 0x000ee4000c1e1500 */
[----:B---3--:R-:W-:-:S05]  /*1470*/  HADD2.F32 R0, -RZ, R4.H0_H0 ;  /* 0x20000004ff007230 */ /* 0x008fca0000004100 */
[----:B------:R-:W-:-:S04]  /*1480*/  FMUL.FTZ R0, R0, 1 ;  /* 0x3f80000000007820 */ /* 0x000fc80000410000 */
[----:B------:R0:W1:Y:S01]  /*1490*/  F2F.F64.F32 R28, R0 ;  /* 0x00000000001c7310 */ /* 0x0000620000201800 */
[----:B------:R-:W-:Y:S05]  /*14a0*/  BRA `(.L_x_9114) ;  /* 0x0000000800bc7947 */ /* 0x000fea0003800000 */
.L_x_9119:
[----:B------:R0:W5:Y:S01]  /*14b0*/  LDG.E.64 R28, desc[UR36][R4.64] ;  /* 0x00000024041c7981 */ /* 0x000162000c1e1b00 */
[----:B------:R-:W-:Y:S05]  /*14c0*/  BRA `(.L_x_9114) ;  /* 0x0000000800b47947 */ /* 0x000fea0003800000 */
.L_x_9109:
        /* <DEDUP_REMOVED lines=13> */
.L_x_9123:
[----:B------:R0:W5:Y:S01]  /*15a0*/  LDG.E.64 R28, desc[UR36][R4.64] ;  /* 0x00000024041c7981 */ /* 0x000162000c1e1b00 */
[----:B------:R-:W-:Y:S05]  /*15b0*/  BRA `(.L_x_9114) ;  /* 0x0000000800787947 */ /* 0x000fea0003800000 */
.L_x_9122:
        /* <DEDUP_REMOVED lines=28> */
.L_x_9125:
[----:B------:R-:W3:Y:S02]  /*1780*/  LDG.E.U8 R4, desc[UR36][R4.64] ;  /* 0x0000002404047981 */ /* 0x000ee4000c1e1100 */
[----:B---3--:R-:W-:-:S05]  /*1790*/  IMAD.SHL.U32 R0, R4, 0x2000000, RZ ;  /* 0x0200000004007824 */ /* 0x008fca00078e00ff */
        /* <DEDUP_REMOVED lines=11> */
[----:B------:R3:W0:Y:S01]  /*1850*/  F2F.F64.F32 R28, R0 ;  /* 0x00000000001c7310 */ /* 0x0006220000201800 */
[----:B------:R-:W-:Y:S05]  /*1860*/  BRA `(.L_x_9114) ;  /* 0x0000000400cc7947 */ /* 0x000fea0003800000 */
.L_x_9124:
[----:B------:R-:W3:Y:S02]  /*1870*/  LDG.E.U16 R0, desc[UR36][R4.64] ;  /* 0x0000002404007981 */ /* 0x000ee4000c1e1500 */
[----:B---3--:R-:W-:-:S04]  /*1880*/  IMAD.U32 R0, R0, 0x10000, RZ ;  /* 0x0001000000007824 */ /* 0x008fc800078e00ff */
[----:B------:R-:W-:-:S04]  /*1890*/  FMUL.FTZ R0, R0, 1 ;  /* 0x3f80000000007820 */ /* 0x000fc80000410000 */
[----:B------:R0:W1:Y:S01]  /*18a0*/  F2F.F64.F32 R28, R0 ;  /* 0x00000000001c7310 */ /* 0x0000620000201800 */
[----:B------:R-:W-:Y:S05]  /*18b0*/  BRA `(.L_x_9114) ;  /* 0x0000000400b87947 */ /* 0x000fea0003800000 */
.L_x_9121:
        /* <DEDUP_REMOVED lines=11> */
.L_x_9128:
        /* <DEDUP_REMOVED lines=21> */
.L_x_9132:
[----:B------:R-:W-:Y:S05]  /*1ac0*/  BSYNC B1 ;  /* 0x0000000000017941 */ /* 0x000fea0003800000 */
.L_x_9131:
[----:B------:R-:W-:Y:S01]  /*1ad0*/  LEA R5, R0, 0x3b800000, 0x17 ;  /* 0x3b80000000057811 */ /* 0x000fe200078eb8ff */
[----:B------:R-:W-:-:S05]  /*1ae0*/  IMAD.SHL.U32 R0, R3, 0x100000, RZ ;  /* 0x0010000003007824 */ /* 0x000fca00078e00ff */
[----:B------:R-:W-:-:S07]  /*1af0*/  LOP3.LUT R0, R5, R0, R6, 0xfe, !PT ;  /* 0x0000000005007212 */ /* 0x000fce00078efe06 */
.L_x_9130:
[----:B------:R-:W-:Y:S05]  /*1b00*/  BSYNC B0 ;  /* 0x0000000000007941 */ /* 0x000fea0003800000 */
.L_x_9129:
[----:B------:R-:W-:-:S04]  /*1b10*/  FMUL.FTZ R0, R0, 1 ;  /* 0x3f80000000007820 */ /* 0x000fc80000410000 */
[----:B------:R0:W1:Y:S01]  /*1b20*/  F2F.F64.F32 R28, R0 ;  /* 0x00000000001c7310 */ /* 0x0000620000201800 */
[----:B------:R-:W-:Y:S05]  /*1b30*/  BRA `(.L_x_9114) ;  /* 0x0000000400187947 */ /* 0x000fea0003800000 */
.L_x_9127:
        /* <DEDUP_REMOVED lines=21> */
.L_x_9136:
[----:B------:R-:W-:Y:S05]  /*1c90*/  BSYNC B1 ;  /* 0x0000000000017941 */ /* 0x000fea0003800000 */
.L_x_9135:
[----:B------:R-:W-:Y:S01]  /*1ca0*/  LEA R5, R0, 0x37800000, 0x17 ;  /* 0x3780000000057811 */ /* 0x000fe200078eb8ff */
[----:B------:R-:W-:-:S05]  /*1cb0*/  IMAD.SHL.U32 R0, R3, 0x200000, RZ ;  /* 0x0020000003007824 */ /* 0x000fca00078e00ff */
[----:B------:R-:W-:-:S07]  /*1cc0*/  LOP3.LUT R0, R5, R0, R6, 0xfe, !PT ;  /* 0x0000000005007212 */ /* 0x000fce00078efe06 */
.L_x_9134:
[----:B------:R-:W-:Y:S05]  /*1cd0*/  BSYNC B0 ;  /* 0x0000000000007941 */ /* 0x000fea0003800000 */
.L_x_9133:
[----:B------:R-:W-:-:S04]  /*1ce0*/  FMUL.FTZ R0, R0, 1 ;  /* 0x3f80000000007820 */ /* 0x000fc80000410000 */
[----:B------:R0:W1:Y:S01]  /*1cf0*/  F2F.F64.F32 R28, R0 ;  /* 0x00000000001c7310 */ /* 0x0000620000201800 */
[----:B------:R-:W-:Y:S05]  /*1d00*/  BRA `(.L_x_9114) ;  /* 0x0000000000a47947 */ /* 0x000fea0003800000 */
.L_x_9126:
        /* <DEDUP_REMOVED lines=14> */
.L_x_9140:
[----:B------:R-:W-:Y:S05]  /*1df0*/  BSYNC B0 ;  /* 0x0000000000007941 */ /* 0x000fea0003800000 */
.L_x_9139:
[----:B------:R-:W-:-:S04]  /*1e00*/  FMUL.FTZ R0, R0, 1 ;  /* 0x3f80000000007820 */ /* 0x000fc80000410000 */
[----:B------:R0:W1:Y:S01]  /*1e10*/  F2F.F64.F32 R28, R0 ;  /* 0x00000000001c7310 */ /* 0x0000620000201800 */
[----:B------:R-:W-:Y:S05]  /*1e20*/  BRA `(.L_x_9114) ;  /* 0x00000000005c7947 */ /* 0x000fea0003800000 */
.L_x_9113:
        /* <DEDUP_REMOVED lines=16> */
.L_x_9141:
[----:B------:R-:W-:Y:S01]  /*1f30*/  CS2R R28, SRZ ;  /* 0x00000000001c7805 */ /* 0x000fe2000001ff00 */
[----:B------:R-:W-:Y:S06]  /*1f40*/  BRA `(.L_x_9114) ;  /* 0x0000000000147947 */ /* 0x000fec0003800000 */
.L_x_9138:
[----:B------:R-:W3:Y:S02]  /*1f50*/  LDG.E.64 R28, desc[UR36][R4.64] ;  /* 0x00000024041c7981 */ /* 0x000ee4000c1e1b00 */
[----:B---3--:R-:W0:Y:S01]  /*1f60*/  I2F.F64.U64 R28, R28 ;  /* 0x0000001c001c7312 */ /* 0x008e220000301800 */
[----:B------:R-:W-:Y:S05]  /*1f70*/  BRA `(.L_x_9114) ;  /* 0x0000000000087947 */ /* 0x000fea0003800000 */
.L_x_9137:
[----:B------:R-:W3:Y:S02]  /*1f80*/  LDG.E R4, desc[UR36][R4.64] ;  /* 0x0000002404047981 */ /* 0x000ee4000c1e1900 */
[----:B---3--:R0:W1:Y:S02]  /*1f90*/  I2F.F64.U32 R28, R4 ;  /* 0x00000004001c7312 */ /* 0x0080640000201800 */
.L_x_9114:
[----:B------:R-:W-:-:S07]  /*1fa0*/  VIADD R22, R22, 0x80 ;  /* 0x0000008016167836 */ /* 0x000fce0000000000 */
.L_x_9108:
[----:B------:R-:W-:Y:S05]  /*1fb0*/  BSYNC B6 ;  /* 0x0000000000067941 */ /* 0x000fea0003800000 */
.L_x_9107:
[----:B------:R-:W-:Y:S01]  /*1fc0*/  ISETP.GE.AND P0, PT, R22, R19, PT ;  /* 0x000000131600720c */ /* 0x000fe20003f06270 */
[----:B------:R-:W-:Y:S01]  /*1fd0*/  BSSY B6, `(.L_x_9142) ;  /* 0x00000f9000067945 */ /* 0x000fe20003800000 */
[----:B------:R-:W-:Y:S02]  /*1fe0*/  CS2R R16, SRZ ;  /* 0x0000000000107805 */ /* 0x000fe4000001ff00 */
[----:B------:R-:W-:-:S09]  /*1ff0*/  CS2R R24, SRZ ;  /* 0x0000000000187805 */ /* 0x000fd2000001ff00 */
[----:B------:R-:W-:Y:S05]  /*2000*/  @P0 BRA `(.L_x_9143) ;  /* 0x0000000c00d40947 */ /* 0x000fea0003800000 */
[----:B01----:R-:W0:Y:S01]  /*2010*/  LDC.64 R4, c[0x0][0x228] ;  /* 0x00008a00ff047b82 */ /* 0x003e220000000a00 */
[----:B---3--:R-:W-:Y:S01]  /*2020*/  IMAD R0, R18, 0x200, R22 ;  /* 0x0000020012007824 */ /* 0x008fe200078e0216 */
        /* <DEDUP_REMOVED lines=19> */
.L_x_9147:
[----:B------:R-:W3:Y:S02]  /*2160*/  LDG.E.U8 R4, desc[UR36][R4.64] ;  /* 0x0000002404047981 */ /* 0x000ee4000c1e1100 */
[----:B---3--:R0:W1:Y:S01]  /*2170*/  I2F.F64.U16 R24, R4 ;  /* 0x0000000400187312 */ /* 0x0080620000101800 */
[----:B------:R-:W-:Y:S05]  /*2180*/  BRA `(.L_x_9149) ;  /* 0x0000000c00707947 */ /* 0x000fea0003800000 */
.L_x_9146:
        /* <DEDUP_REMOVED lines=9> */
.L_x_9151:
[----:B------:R-:W3:Y:S02]  /*2220*/  LDG.E R4, desc[UR36][R4.64] ;  /* 0x0000002404047981 */ /* 0x000ee4000c1e1900 */
[----:B---3--:R0:W1:Y:S01]  /*2230*/  I2F.F64 R24, R4 ;  /* 0x0000000400187312 */ /* 0x0080620000201c00 */
[----:B------:R-:W-:Y:S05]  /*2240*/  BRA `(.L_x_9149) ;  /* 0x0000000c00407947 */ /* 0x000fea0003800000 */
.L_x_9150:
[----:B------:R-:W3:Y:S02]  /*2250*/  LDG.E.U16 R4, desc[UR36][R4.64] ;  /* 0x0000002404047981 */ /* 0x000ee4000c1e1500 */
[----:B---3--:R0:W1:Y:S01]  /*2260*/  I2F.F64.S16 R24, R4 ;  /* 0x0000000400187312 */ /* 0x0080620000101c00 */
[----:B------:R-:W-:Y:S05]  /*2270*/  BRA `(.L_x_9149) ;  /* 0x0000000c00347947 */ /* 0x000fea0003800000 */
.L_x_9145:
        /* <DEDUP_REMOVED lines=10> */
.L_x_9153:
[----:B------:R-:W3:Y:S02]  /*2320*/  LDG.E.U16 R0, desc[UR36][R4.64] ;  /* 0x0000002404007981 */ /* 0x000ee4000c1e1500 */
[----:B---3--:R-:W-:-:S05]  /*2330*/  HADD2.F32 R0, -RZ, R0.H0_H0 ;  /* 0x20000000ff007230 */ /* 0x008fca0000004100 */
[----:B------:R-:W-:-:S04]  /*2340*/  FMUL.FTZ R0, R0, 1 ;  /* 0x3f80000000007820 */ /* 0x000fc80000410000 */
[----:B------:R0:W1:Y:S01]  /*2350*/  F2F.F64.F32 R24, R0 ;  /* 0x0000000000187310 */ /* 0x0000620000201800 */
[----:B------:R-:W-:Y:S05]  /*2360*/  BRA `(.L_x_9149) ;  /* 0x0000000800f87947 */ /* 0x000fea0003800000 */
.L_x_9152:
        /* <DEDUP_REMOVED lines=10> */
.L_x_9155:
[----:B------:R-:W3:Y:S02]  /*2410*/  LDG.E.U16 R4, desc[UR36][R4.64] ;  /* 0x0000002404047981 */ /* 0x000ee4000c1e1500 */
[----:B---3--:R-:W-:-:S05]  /*2420*/  HADD2.F32 R0, -RZ, R4.H0_H0 ;  /* 0x20000004ff007230 */ /* 0x008fca0000004100 */
[----:B------:R-:W-:-:S04]  /*2430*/  FMUL.FTZ R0, R0, 1 ;  /* 0x3f80000000007820 */ /* 0x000fc80000410000 */
[----:B------:R0:W1:Y:S01]  /*2440*/  F2F.F64.F32 R24, R0 ;  /* 0x0000000000187310 */ /* 0x0000620000201800 */
[----:B------:R-:W-:Y:S05]  /*2450*/  BRA `(.L_x_9149) ;  /* 0x0000000800bc7947 */ /* 0x000fea0003800000 */
.L_x_9154:
[----:B------:R0:W5:Y:S01]  /*2460*/  LDG.E.64 R24, desc[UR36][R4.64] ;  /* 0x0000002404187981 */ /* 0x000162000c1e1b00 */
[----:B------:R-:W-:Y:S05]  /*2470*/  BRA `(.L_x_9149) ;  /* 0x0000000800b47947 */ /* 0x000fea0003800000 */
.L_x_9144:
        /* <DEDUP_REMOVED lines=13> */
.L_x_9158:
[----:B------:R0:W5:Y:S01]  /*2550*/  LDG.E.64 R24, desc[UR36][R4.64] ;  /* 0x0000002404187981 */ /* 0x000162000c1e1b00 */
[----:B------:R-:W-:Y:S05]  /*2560*/  BRA `(.L_x_9149) ;  /* 0x0000000800787947 */ /* 0x000fea0003800000 */
.L_x_9157:
        /* <DEDUP_REMOVED lines=28> */
.L_x_9160:
        /* <DEDUP_REMOVED lines=15> */
.L_x_9159:
[----:B------:R-:W3:Y:S02]  /*2820*/  LDG.E.U16 R0, desc[UR36][R4.64] ;  /* 0x0000002404007981 */ /* 0x000ee4000c1e1500 */
[----:B---3--:R-:W-:-:S04]  /*2830*/  IMAD.U32 R0, R0, 0x10000, RZ ;  /* 0x0001000000007824 */ /* 0x008fc800078e00ff */
[----:B------:R-:W-:-:S04]  /*2840*/  FMUL.FTZ R0, R0, 1 ;  /* 0x3f80000000007820 */ /* 0x000fc80000410000 */
[----:B------:R0:W1:Y:S01]  /*2850*/  F2F.F64.F32 R24, R0 ;  /* 0x0000000000187310 */ /* 0x0000620000201800 */
[----:B------:R-:W-:Y:S05]  /*2860*/  BRA `(.L_x_9149) ;  /* 0x0000000400b87947 */ /* 0x000fea0003800000 */
.L_x_9156:
        /* <DEDUP_REMOVED lines=11> */
.L_x_9163:
        /* <DEDUP_REMOVED lines=21> */
.L_x_9167:
[----:B------:R-:W-:Y:S05]  /*2a70*/  BSYNC B1 ;  /* 0x0000000000017941 */ /* 0x000fea0003800000 */
.L_x_9166:
[----:B------:R-:W-:Y:S01]  /*2a80*/  LEA R5, R0, 0x3b800000, 0x17 ;  /* 0x3b80000000057811 */ /* 0x000fe200078eb8ff */
[----:B------:R-:W-:-:S05]  /*2a90*/  IMAD.SHL.U32 R0, R3, 0x100000, RZ ;  /* 0x0010000003007824 */ /* 0x000fca00078e00ff */
[----:B------:R-:W-:-:S07]  /*2aa0*/  LOP3.LUT R0, R5, R0, R6, 0xfe, !PT ;  /* 0x0000000005007212 */ /* 0x000fce00078efe06 */
.L_x_9165:
[----:B------:R-:W-:Y:S05]  /*2ab0*/  BSYNC B0 ;  /* 0x0000000000007941 */ /* 0x000fea0003800000 */
.L_x_9164:
[----:B------:R-:W-:-:S04]  /*2ac0*/  FMUL.FTZ R0, R0, 1 ;  /* 0x3f80000000007820 */ /* 0x000fc80000410000 */
[----:B------:R3:W0:Y:S01]  /*2ad0*/  F2F.F64.F32 R24, R0 ;  /* 0x0000000000187310 */ /* 0x0006220000201800 */
[----:B------:R-:W-:Y:S05]  /*2ae0*/  BRA `(.L_x_9149) ;  /* 0x0000000400187947 */ /* 0x000fea0003800000 */
.L_x_9162:
        /* <DEDUP_REMOVED lines=21> */
.L_x_9171:
[----:B------:R-:W-:Y:S05]  /*2c40*/  BSYNC B1 ;  /* 0x0000000000017941 */ /* 0x000fea0003800000 */
.L_x_9170:
[----:B------:R-:W-:Y:S01]  /*2c50*/  LEA R5, R0, 0x37800000, 0x17 ;  /* 0x3780000000057811 */ /* 0x000fe200078eb8ff */
[----:B------:R-:W-:-:S05]  /*2c60*/  IMAD.SHL.U32 R0, R3, 0x200000, RZ ;  /* 0x0020000003007824 */ /* 0x000fca00078e00ff */
[----:B------:R-:W-:-:S07]  /*2c70*/  LOP3.LUT R0, R5, R0, R6, 0xfe, !PT ;  /* 0x0000000005007212 */ /* 0x000fce00078efe06 */
.L_x_9169:
[----:B------:R-:W-:Y:S05]  /*2c80*/  BSYNC B0 ;  /* 0x0000000000007941 */ /* 0x000fea0003800000 */
.L_x_9168:
[----:B------:R-:W-:-:S04]  /*2c90*/  FMUL.FTZ R0, R0, 1 ;  /* 0x3f80000000007820 */ /* 0x000fc80000410000 */
[----:B------:R0:W1:Y:S01]  /*2ca0*/  F2F.F64.F32 R24, R0 ;  /* 0x0000000000187310 */ /* 0x0000620000201800 */
[----:B------:R-:W-:Y:S05]  /*2cb0*/  BRA `(.L_x_9149) ;  /* 0x0000000000a47947 */ /* 0x000fea0003800000 */
.L_x_9161:
        /* <DEDUP_REMOVED lines=14> */
.L_x_9175:
[----:B------:R-:W-:Y:S05]  /*2da0*/  BSYNC B0 ;  /* 0x0000000000007941 */ /* 0x000fea0003800000 */
.L_x_9174:
[----:B------:R-:W-:-:S04]  /*2db0*/  FMUL.FTZ R0, R0, 1 ;  /* 0x3f80000000007820 */ /* 0x000fc80000410000 */
[----:B------:R0:W1:Y:S01]  /*2dc0*/  F2F.F64.F32 R24, R0 ;  /* 0x0000000000187310 */ /* 0x0000620000201800 */
[----:B------:R-:W-:Y:S05]  /*2dd0*/  BRA `(.L_x_9149) ;  /* 0x00000000005c7947 */ /* 0x000fea0003800000 */
.L_x_9148:
        /* <DEDUP_REMOVED lines=16> */
.L_x_9176:
[----:B------:R-:W-:Y:S01]  /*2ee0*/  CS2R R24, SRZ ;  /* 0x0000000000187805 */ /* 0x000fe2000001ff00 */
[----:B------:R-:W-:Y:S06]  /*2ef0*/  BRA `(.L_x_9149) ;  /* 0x0000000000147947 */ /* 0x000fec0003800000 */
.L_x_9173:
[----:B------:R-:W3:Y:S02]  /*2f00*/  LDG.E.64 R24, desc[UR36][R4.64] ;  /* 0x0000002404187981 */ /* 0x000ee4000c1e1b00 */
[----:B---3--:R-:W0:Y:S01]  /*2f10*/  I2F.F64.U64 R24, R24 ;  /* 0x0000001800187312 */ /* 0x008e220000301800 */
[----:B------:R-:W-:Y:S05]  /*2f20*/  BRA `(.L_x_9149) ;  /* 0x0000000000087947 */ /* 0x000fea0003800000 */
.L_x_9172:
[----:B------:R-:W3:Y:S02]  /*2f30*/  LDG.E R4, desc[UR36][R4.64] ;  /* 0x0000002404047981 */ /* 0x000ee4000c1e1900 */
[----:B---3--:R0:W1:Y:S02]  /*2f40*/  I2F.F64.U32 R24, R4 ;  /* 0x0000000400187312 */ /* 0x0080640000201800 */
.L_x_9149:
[----:B------:R-:W-:-:S07]  /*2f50*/  VIADD R22, R22, 0x80 ;  /* 0x0000008016167836 */ /* 0x000fce0000000000 */
.L_x_9143:
[----:B------:R-:W-:Y:S05]  /*2f60*/  BSYNC B6 ;  /* 0x0000000000067941 */ /* 0x000fea0003800000 */
.L_x_9142:
        /* <DEDUP_REMOVED lines=23> */
.L_x_9182:
[----:B------:R-:W3:Y:S02]  /*30e0*/  LDG.E.U8 R4, desc[UR36][R4.64] ;  /* 0x0000002404047981 */ /* 0x000ee4000c1e1100 */
[----:B---3--:R0:W1:Y:S01]  /*30f0*/  I2F.F64.U16 R16, R4 ;  /* 0x0000000400107312 */ /* 0x0080620000101800 */
[----:B------:R-:W-:Y:S05]  /*3100*/  BRA `(.L_x_9178) ;  /* 0x0000000c006c7947 */ /* 0x000fea0003800000 */
.L_x_9181:
        /* <DEDUP_REMOVED lines=9> */
.L_x_9185:
[----:B------:R-:W3:Y:S02]  /*31a0*/  LDG.E R4, desc[UR36][R4.64] ;  /* 0x0000002404047981 */ /* 0x000ee4000c1e1900 */
[----:B---3--:R0:W1:Y:S01]  /*31b0*/  I2F.F64 R16, R4 ;  /* 0x0000000400107312 */ /* 0x0080620000201c00 */
[----:B------:R-:W-:Y:S05]  /*31c0*/  BRA `(.L_x_9178) ;  /* 0x0000000c003c7947 */ /* 0x000fea0003800000 */
.L_x_9184:
[----:B------:R-:W3:Y:S02]  /*31d0*/  LDG.E.U16 R4, desc[UR36][R4.64] ;  /* 0x0000002404047981 */ /* 0x000ee4000c1e1500 */
[----:B---3--:R0:W1:Y:S01]  /*31e0*/  I2F.F64.S16 R16, R4 ;  /* 0x0000000400107312 */ /* 0x0080620000101c00 */
[----:B------:R-:W-:Y:S05]  /*31f0*/  BRA `(.L_x_9178) ;  /* 0x0000000c00307947 */ /* 0x000fea0003800000 */
.L_x_9180:
        /* <DEDUP_REMOVED lines=10> */
.L_x_9187:
[----:B------:R-:W3:Y:S02]  /*32a0*/  LDG.E.U16 R0, desc[UR36][R4.64] ;  /* 0x0000002404007981 */ /* 0x000ee4000c1e1500 */
[----:B---3--:R-:W-:-:S05]  /*32b0*/  HADD2.F32 R0, -RZ, R0.H0_H0 ;  /* 0x20000000ff007230 */ /* 0x008fca0000004100 */
[----:B------:R-:W-:-:S04]  /*32c0*/  FMUL.FTZ R0, R0, 1 ;  /* 0x3f80000000007820 */ /* 0x000fc80000410000 */
[----:B------:R0:W1:Y:S01]  /*32d0*/  F2F.F64.F32 R16, R0 ;  /* 0x0000000000107310 */ /* 0x0000620000201800 */
[----:B------:R-:W-:Y:S05]  /*32e0*/  BRA `(.L_x_9178) ;  /* 0x0000000800f47947 */ /* 0x000fea0003800000 */
.L_x_9186:
        /* <DEDUP_REMOVED lines=10> */
.L_x_9189:
[----:B------:R-:W3:Y:S02]  /*3390*/  LDG.E.U16 R4, desc[UR36][R4.64] ;  /* 0x0000002404047981 */ /* 0x000ee4000c1e1500 */
[----:B---3--:R-:W-:-:S05]  /*33a0*/  HADD2.F32 R0, -RZ, R4.H0_H0 ;  /* 0x20000004ff007230 */ /* 0x008fca0000004100 */
[----:B------:R-:W-:-:S04]  /*33b0*/  FMUL.FTZ R0, R0, 1 ;  /* 0x3f80000000007820 */ /* 0x000fc80000410000 */
[----:B------:R0:W1:Y:S01]  /*33c0*/  F2F.F64.F32 R16, R0 ;  /* 0x0000000000107310 */ /* 0x0000620000201800 */
[----:B------:R-:W-:Y:S05]  /*33d0*/  BRA `(.L_x_9178) ;  /* 0x0000000800b87947 */ /* 0x000fea0003800000 */
.L_x_9188:
[----:B------:R0:W5:Y:S01]  /*33e0*/  LDG.E.64 R16, desc[UR36][R4.64] ;  /* 0x0000002404107981 */ /* 0x000162000c1e1b00 */
[----:B------:R-:W-:Y:S05]  /*33f0*/  BRA `(.L_x_9178) ;  /* 0x0000000800b07947 */ /* 0x000fea0003800000 */
.L_x_9179:
        /* <DEDUP_REMOVED lines=13> */
.L_x_9192:
[----:B------:R0:W5:Y:S01]  /*34d0*/  LDG.E.64 R16, desc[UR36][R4.64] ;  /* 0x0000002404107981 */ /* 0x000162000c1e1b00 */
[----:B------:R-:W-:Y:S05]  /*34e0*/  BRA `(.L_x_9178) ;  /* 0x0000000800747947 */ /* 0x000fea0003800000 */
.L_x_9191:
        /* <DEDUP_REMOVED lines=25> */
[----:B------:R-:W-:-:S04]  /*3680*/  FMUL.FTZ R3, R3, 1 ;  /* 0x3f80000003037820 */ /* 0x000fc80000410000 */
[----:B------:R0:W1:Y:S01]  /*3690*/  F2F.F64.F32 R16, R3 ;  /* 0x0000000300107310 */ /* 0x0000620000201800 */
[----:B------:R-:W-:Y:S05]  /*36a0*/  BRA `(.L_x_9178) ;  /* 0x0000000800047947 */ /* 0x000fea0003800000 */
.L_x_9194:
[----:B------:R-:W3:Y:S02]  /*36b0*/  LDG.E.U8 R3, desc[UR36][R4.64] ;  /* 0x0000002404037981 */ /* 0x000ee4000c1e1100 */
[----:B---3--:R-:W-:-:S05]  /*36c0*/  IMAD.SHL.U32 R0, R3, 0x2000000, RZ ;  /* 0x0200000003007824 */ /* 0x008fca00078e00ff */
        /* <DEDUP_REMOVED lines=13> */
.L_x_9193:
[----:B------:R-:W3:Y:S02]  /*37a0*/  LDG.E.U16 R0, desc[UR36][R4.64] ;  /* 0x0000002404007981 */ /* 0x000ee4000c1e1500 */
[----:B---3--:R-:W-:-:S04]  /*37b0*/  IMAD.U32 R0, R0, 0x10000, RZ ;  /* 0x0001000000007824 */ /* 0x008fc800078e00ff */
[----:B------:R-:W-:-:S04]  /*37c0*/  FMUL.FTZ R0, R0, 1 ;  /* 0x3f80000000007820 */ /* 0x000fc80000410000 */
[----:B------:R0:W1:Y:S01]  /*37d0*/  F2F.F64.F32 R16, R0 ;  /* 0x0000000000107310 */ /* 0x0000620000201800 */
[----:B------:R-:W-:Y:S05]  /*37e0*/  BRA `(.L_x_9178) ;  /* 0x0000000400b47947 */ /* 0x000fea0003800000 */
.L_x_9190:
        /* <DEDUP_REMOVED lines=11> */
.L_x_9197:
        /* <DEDUP_REMOVED lines=21> */
.L_x_9201:
[----:B------:R-:W-:Y:S05]  /*39f0*/  BSYNC B1 ;  /* 0x0000000000017941 */ /* 0x000fea0003800000 */
.L_x_9200:
[----:B------:R-:W-:Y:S01]  /*3a00*/  LEA R3, R0, 0x3b800000, 0x17 ;  /* 0x3b80000000037811 */ /* 0x000fe200078eb8ff */
[----:B------:R-:W-:-:S05]  /*3a10*/  IMAD.SHL.U32 R0, R2, 0x100000, RZ ;  /* 0x0010000002007824 */ /* 0x000fca00078e00ff */
[----:B------:R-:W-:-:S07]  /*3a20*/  LOP3.LUT R0, R3, R0, R4, 0xfe, !PT ;  /* 0x0000000003007212 */ /* 0x000fce00078efe04 */
.L_x_9199:
[----:B------:R-:W-:Y:S05]  /*3a30*/  BSYNC B0 ;  /* 0x0000000000007941 */ /* 0x000fea0003800000 */
.L_x_9198:
[----:B------:R-:W-:-:S04]  /*3a40*/  FMUL.FTZ R0, R0, 1 ;  /* 0x3f80000000007820 */ /* 0x000fc80000410000 */
[----:B------:R0:W1:Y:S01]  /*3a50*/  F2F.F64.F32 R16, R0 ;  /* 0x0000000000107310 */ /* 0x0000620000201800 */
[----:B------:R-:W-:Y:S05]  /*3a60*/  BRA `(.L_x_9178) ;  /* 0x0000000400147947 */ /* 0x000fea0003800000 */
.L_x_9196:
        /* <DEDUP_REMOVED lines=21> */
.L_x_9205:
[----:B------:R-:W-:Y:S05]  /*3bc0*/  BSYNC B1 ;  /* 0x0000000000017941 */ /* 0x000fea0003800000 */
.L_x_9204:
[----:B------:R-:W-:Y:S01]  /*3bd0*/  LEA R3, R0, 0x37800000, 0x17 ;  /* 0x3780000000037811 */ /* 0x000fe200078eb8ff */
[----:B------:R-:W-:-:S05]  /*3be0*/  IMAD.SHL.U32 R0, R2, 0x200000, RZ ;  /* 0x0020000002007824 */ /* 0x000fca00078e00ff */
[----:B------:R-:W-:-:S07]  /*3bf0*/  LOP3.LUT R0, R3, R0, R4, 0xfe, !PT ;  /* 0x0000000003007212 */ /* 0x000fce00078efe04 */
.L_x_9203:
[----:B------:R-:W-:Y:S05]  /*3c00*/  BSYNC B0 ;  /* 0x0000000000007941 */ /* 0x000fea0003800000 */
.L_x_9202:
[----:B------:R-:W-:-:S04]  /*3c10*/  FMUL.FTZ R0, R0, 1 ;  /* 0x3f80000000007820 */ /* 0x000fc80000410000 */
[----:B------:R0:W1:Y:S01]  /*3c20*/  F2F.F64.F32 R16, R0 ;  /* 0x0000000000107310 */ /* 0x0000620000201800 */
[----:B------:R-:W-:Y:S05]  /*3c30*/  BRA `(.L_x_9178) ;  /* 0x0000000000a07947 */ /* 0x000fea0003800000 */
.L_x_9195:
        /* <DEDUP_REMOVED lines=14> */
.L_x_9209:
[----:B------:R-:W-:Y:S05]  /*3d20*/  BSYNC B0 ;  /* 0x0000000000007941 */ /* 0x000fea0003800000 */
.L_x_9208:
[----:B------:R-:W-:-:S04]  /*3d30*/  FMUL.FTZ R0, R0, 1 ;  /* 0x3f80000000007820 */ /* 0x000fc80000410000 */
[----:B------:R0:W1:Y:S01]  /*3d40*/  F2F.F64.F32 R16, R0 ;  /* 0x0000000000107310 */ /* 0x0000620000201800 */
[----:B------:R-:W-:Y:S05]  /*3d50*/  BRA `(.L_x_9178) ;  /* 0x0000000000587947 */ /* 0x000fea0003800000 */
.L_x_9183:
        /* <DEDUP_REMOVED lines=16> */
.L_x_9210:
[----:B------:R-:W-:Y:S05]  /*3e60*/  BRA `(.L_x_9178) ;  /* 0x0000000000147947 */ /* 0x000fea0003800000 */
.L_x_9207:
[----:B------:R-:W3:Y:S02]  /*3e70*/  LDG.E.64 R16, desc[UR36][R4.64] ;  /* 0x0000002404107981 */ /* 0x000ee4000c1e1b00 */
[----:B---3--:R-:W0:Y:S01]  /*3e80*/  I2F.F64.U64 R16, R16 ;  /* 0x0000001000107312 */ /* 0x008e220000301800 */
[----:B------:R-:W-:Y:S05]  /*3e90*/  BRA `(.L_x_9178) ;  /* 0x0000000000087947 */ /* 0x000fea0003800000 */
.L_x_9206:
[----:B------:R-:W3:Y:S02]  /*3ea0*/  LDG.E R4, desc[UR36][R4.64] ;  /* 0x0000002404047981 */ /* 0x000ee4000c1e1900 */
[----:B---3--:R0:W1:Y:S02]  /*3eb0*/  I2F.F64.U32 R16, R4 ;  /* 0x0000000400107312 */ /* 0x0080640000201800 */
.L_x_9178:
[----:B------:R-:W-:Y:S05]  /*3ec0*/  BSYNC B6 ;  /* 0x0000000000067941 */ /* 0x000fea0003800000 */
.L_x_9177:
[----:B------:R-:W2:Y:S01]  /*3ed0*/  S2R R22, SR_TID.X ;  /* 0x0000000000167919 */ /* 0x000ea20000002100 */
[----:B------:R-:W-:Y:S01]  /*3ee0*/  BSSY B0, `(.L_x_9211) ;  /* 0x0000015000007945 */ /* 0x000fe20003800000 */
[----:B--2---:R-:W-:-:S13]  /*3ef0*/  ISETP.GE.AND P0, PT, R22, R19, PT ;  /* 0x000000131600720c */ /* 0x004fda0003f06270 */
[----:B------:R-:W-:Y:S05]  /*3f00*/  @P0 BRA `(.L_x_9212) ;  /* 0x0000000000480947 */ /* 0x000fea0003800000 */
[----:B01--45:R-:W-:-:S06]  /*3f10*/  DMUL R26, R26, R26 ;  /* 0x0000001a1a1a7228 */ /* 0x033fcc0000000000 */
        /* <DEDUP_REMOVED lines=11> */
[----:B---3--:R-:W-:Y:S01]  /*3fd0*/  MOV R0, 0x4010 ;  /* 0x0000401000007802 */ /* 0x008fe20000000f00 */
[----:B------:R-:W-:Y:S02]  /*3fe0*/  IMAD.MOV.U32 R3, RZ, RZ, R27 ;  /* 0x000000ffff037224 */ /* 0x000fe400078e001b */
[----:B------:R-:W-:-:S07]  /*3ff0*/  VIADD R6, R6, 0xfff00000 ;  /* 0xfff0000006067836 */ /* 0x000fce0000000000 */
[----:B------:R-:W-:Y:S05]  /*4000*/  CALL.REL.NOINC `($__internal_22_$__cuda_sm20_dblrcp_rn_slowpath_v3) ;  /* 0x0000004800f47944 */ /* 0x000fea0003c00000 */
[----:B------:R-:W-:Y:S02]  /*4010*/  IMAD.MOV.U32 R4, RZ, RZ, R10 ;  /* 0x000000ffff047224 */ /* 0x000fe400078e000a */
[----:B------:R-:W-:-:S07]  /*4020*/  IMAD.MOV.U32 R5, RZ, RZ, R11 ;  /* 0x000000ffff057224 */ /* 0x000fce00078e000b */
.L_x_9212:
[----:B------:R-:W-:Y:S05]  /*4030*/  BSYNC B0 ;  /* 0x0000000000007941 */ /* 0x000fea0003800000 */
.L_x_9211:
[----:B01--45:R-:W-:Y:S01]  /*4040*/  VIADD R26, R22, 0x80 ;  /* 0x00000080161a7836 */ /* 0x033fe20000000000 */
[----:B------:R-:W-:Y:S04]  /*4050*/  BSSY B0, `(.L_x_9213) ;  /* 0x0000013000007945 */ /* 0x000fe80003800000 */
[----:B------:R-:W-:-:S13]  /*4060*/  ISETP.GE.AND P1, PT, R26, R19, PT ;  /* 0x000000131a00720c */ /* 0x000fda0003f26270 */
[----:B------:R-:W-:Y:S05]  /*4070*/  @P1 BRA `(.L_x_9214) ;  /* 0x0000000000401947 */ /* 0x000fea0003800000 */
[----:B------:R-:W-:-:S06]  /*4080*/  DMUL R2, R28, R28 ;  /* 0x0000001c1c027228 */ /* 0x000fcc0000000000 */
        /* <DEDUP_REMOVED lines=10> */
[----:B---3--:R-:W-:-:S03]  /*4130*/  MOV R0, 0x4160 ;  /* 0x0000416000007802 */ /* 0x008fc60000000f00 */
[----:B------:R-:W-:-:S07]  /*4140*/  VIADD R6, R6, 0xfff00000 ;  /* 0xfff0000006067836 */ /* 0x000fce0000000000 */
[----:B------:R-:W-:Y:S05]  /*4150*/  CALL.REL.NOINC `($__internal_22_$__cuda_sm20_dblrcp_rn_slowpath_v3) ;  /* 0x0000004800a07944 */ /* 0x000fea0003c00000 */
[----:B------:R-:W-:Y:S02]  /*4160*/  IMAD.MOV.U32 R28, RZ, RZ, R10 ;  /* 0x000000ffff1c7224 */ /* 0x000fe400078e000a */
[----:B------:R-:W-:-:S07]  /*4170*/  IMAD.MOV.U32 R29, RZ, RZ, R11 ;  /* 0x000000ffff1d7224 */ /* 0x000fce00078e000b */
.L_x_9214:
[----:B------:R-:W-:Y:S05]  /*4180*/  BSYNC B0 ;  /* 0x0000000000007941 */ /* 0x000fea0003800000 */
.L_x_9213:
[----:B---3--:R-:W-:Y:S01]  /*4190*/  VIADD R0, R22, 0x100 ;  /* 0x0000010016007836 */ /* 0x008fe20000000000 */
        /* <DEDUP_REMOVED lines=16> */
[----:B------:R-:W-:Y:S05]  /*42a0*/  CALL.REL.NOINC `($__internal_22_$__cuda_sm20_dblrcp_rn_slowpath_v3) ;  /* 0x00000048004c7944 */ /* 0x000fea0003c00000 */
[----:B------:R-:W-:Y:S02]  /*42b0*/  IMAD.MOV.U32 R24, RZ, RZ, R10 ;  /* 0x000000ffff187224 */ /* 0x000fe400078e000a */
[----:B------:R-:W-:-:S07]  /*42c0*/  IMAD.MOV.U32 R25, RZ, RZ, R11 ;  /* 0x000000ffff197224 */ /* 0x000fce00078e000b */
.L_x_9216:
[----:B------:R-:W-:Y:S05]  /*42d0*/  BSYNC B0 ;  /* 0x0000000000007941 */ /* 0x000fea0003800000 */
.L_x_9215:
[----:B------:R-:W-:Y:S01]  /*42e0*/  VIADD R0, R22, 0x180 ;  /* 0x0000018016007836 */ /* 0x000fe20000000000 */
        /* <DEDUP_REMOVED lines=19> */
.L_x_9218:
[----:B------:R-:W-:Y:S05]  /*4420*/  BSYNC B0 ;  /* 0x0000000000007941 */ /* 0x000fea0003800000 */
.L_x_9217:
[----:B------:R-:W0:Y:S01]  /*4430*/  LDC.U8 R2, c[0x0][0x23c] ;  /* 0x00008f00ff027b82 */ /* 0x000e220000000000 */
[----:B------:R-:W-:Y:S04]  /*4440*/  BSSY B6, `(.L_x_9219) ;  /* 0x000012e000067945 */ /* 0x000fe80003800000 */
[----:B------:R-:W-:Y:S05]  /*4450*/  @P0 BRA `(.L_x_9220) ;  /* 0x0000001000b00947 */ /* 0x000fea0003800000 */
[----:B------:R-:W1:Y:S01]  /*4460*/  S2R R3, SR_TID.X ;  /* 0x0000000000037919 */ /* 0x000e620000002100 */
[----:B------:R-:W2:Y:S01]  /*4470*/  LDC.64 R8, c[0x0][0x220] ;  /* 0x00008800ff087b82 */ /* 0x000ea20000000a00 */
[----:B0-----:R-:W-:Y:S01]  /*4480*/  PRMT R6, R2, 0x9910, RZ ;  /* 0x0000991002067816 */ /* 0x001fe200000000ff */
[----:B------:R-:W-:Y:S01]  /*4490*/  ULDC UR4, c[0x0][0x240] ;  /* 0x0000900000047ab9 */ /* 0x000fe20000000800 */
[----:B-1----:R-:W-:-:S04]  /*44a0*/  IMAD R0, R18, 0x200, R3 ;  /* 0x0000020012007824 */ /* 0x002fc800078e0203 */
        /* <DEDUP_REMOVED lines=14> */
[----:B------:R-:W0:Y:S01]  /*4590*/  F2I.F64.TRUNC R5, R4 ;  /* 0x0000000400057311 */ /* 0x000e22000030d100 */
[----:B------:R-:W-:Y:S01]  /*45a0*/  IMAD.MOV.U32 R22, RZ, RZ, R26 ;  /* 0x000000ffff167224 */ /* 0x000fe200078e001a */
[----:B0-----:R0:W-:Y:S01]  /*45b0*/  STG.E.U8 desc[UR36][R8.64], R5 ;  /* 0x0000000508007986 */ /* 0x0011e2000c101124 */
[----:B------:R-:W-:Y:S05]  /*45c0*/  BRA `(.L_x_9220) ;  /* 0x0000001000547947 */ /* 0x000fea0003800000 */
.L_x_9224:
[----:B------:R-:W0:Y:S01]  /*45d0*/  F2I.S64.F64.TRUNC R4, R4 ;  /* 0x0000000400047311 */ /* 0x000e22000030d900 */
[----:B------:R-:W-:Y:S02]  /*45e0*/  IMAD.MOV.U32 R22, RZ, RZ, R26 ;  /* 0x000000ffff167224 */ /* 0x000fe400078e001a */
[----:B0-----:R-:W-:-:S05]  /*45f0*/  IMAD.MOV.U32 R3, RZ, RZ, R4 ;  /* 0x000000ffff037224 */ /* 0x001fca00078e0004 */
[----:B------:R0:W-:Y:S01]  /*4600*/  STG.E.U8 desc[UR36][R8.64], R3 ;  /* 0x0000000308007986 */ /* 0x0001e2000c101124 */
[----:B------:R-:W-:Y:S05]  /*4610*/  BRA `(.L_x_9220) ;  /* 0x0000001000407947 */ /* 0x000fea0003800000 */
.L_x_9223:
[----:B------:R-:W-:-:S13]  /*4620*/  ISETP.NE.AND P0, PT, R0, 0x2, PT ;  /* 0x000000020000780c */ /* 0x000fda0003f05270 */
[----:B------:R-:W-:Y:S05]  /*4630*/  @!P0 BRA `(.L_x_9226) ;  /* 0x0000000000308947 */ /* 0x000fea0003800000 */
[----:B------:R-:W-:-:S13]  /*4640*/  ISETP.NE.AND P0, PT, R0, 0x3, PT ;  /* 0x000000030000780c */ /* 0x000fda0003f05270 */
[----:B------:R-:W-:Y:S05]  /*4650*/  @!P0 BRA `(.L_x_9227) ;  /* 0x0000000000188947 */ /* 0x000fea0003800000 */
[----:B------:R-:W-:-:S13]  /*4660*/  ISETP.NE.AND P0, PT, R0, 0x4, PT ;  /* 0x000000040000780c */ /* 0x000fda0003f05270 */
[----:B------:R-:W-:Y:S05]  /*4670*/  @P0 BRA `(.L_x_9225) ;  /* 0x0000000c00c40947 */ /* 0x000fea0003800000 */
[----:B------:R-:W0:Y:S01]  /*4680*/  F2I.S64.F64.TRUNC R4, R4 ;  /* 0x0000000400047311 */ /* 0x000e22000030d900 */
[----:B------:R-:W-:Y:S01]  /*4690*/  IMAD.MOV.U32 R22, RZ, RZ, R26 ;  /* 0x000000ffff167224 */ /* 0x000fe200078e001a */
[----:B0-----:R0:W-:Y:S01]  /*46a0*/  STG.E.64 desc[UR36][R8.64], R4 ;  /* 0x0000000408007986 */ /* 0x0011e2000c101b24 */
[----:B------:R-:W-:Y:S05]  /*46b0*/  BRA `(.L_x_9220) ;  /* 0x0000001000187947 */ /* 0x000fea0003800000 */
.L_x_9227:
[----:B------:R-:W0:Y:S01]  /*46c0*/  F2I.F64.TRUNC R5, R4 ;  /* 0x0000000400057311 */ /* 0x000e22000030d100 */
[----:B------:R-:W-:Y:S01]  /*46d0*/  IMAD.MOV.U32 R22, RZ, RZ, R26 ;  /* 0x000000ffff167224 */ /* 0x000fe200078e001a */
[----:B0-----:R0:W-:Y:S01]  /*46e0*/  STG.E desc[UR36][R8.64], R5 ;  /* 0x0000000508007986 */ /* 0x0011e2000c101924 */
[----:B------:R-:W-:Y:S05]  /*46f0*/  BRA `(.L_x_9220) ;  /* 0x0000001000087947 */ /* 0x000fea0003800000 */
.L_x_9226:
[----:B------:R-:W0:Y:S01]  /*4700*/  F2I.F64.TRUNC R5, R4 ;  /* 0x0000000400057311 */ /* 0x000e22000030d100 */
[----:B------:R-:W-:Y:S01]  /*4710*/  IMAD.MOV.U32 R22, RZ, RZ, R26 ;  /* 0x000000ffff167224 */ /* 0x000fe200078e001a */
[----:B0-----:R0:W-:Y:S01]  /*4720*/  STG.E.U16 desc[UR36][R8.64], R5 ;  /* 0x0000000508007986 */ /* 0x0011e2000c101524 */
[----:B------:R-:W-:Y:S05]  /*4730*/  BRA `(.L_x_9220) ;  /* 0x0000000c00f87947 */ /* 0x000fea0003800000 */
.L_x_9222:
        /* <DEDUP_REMOVED lines=10> */
[----:B------:R-:W-:-:S13]  /*47e0*/  IMAD.MOV.U32 R22, RZ, RZ, R26 ;  /* 0x000000ffff167224 */ /* 0x000fda00078e001a */
[----:B0-----:R-:W-:-:S05]  /*47f0*/  @!P0 FMUL R3, R3, 1.175494350822287508e-38 ;  /* 0x0080000003038820 */ /* 0x001fca0000400000 */
[----:B------:R0:W-:Y:S01]  /*4800*/  STG.E desc[UR36][R8.64], R3 ;  /* 0x0000000308007986 */ /* 0x0001e2000c101924 */
[----:B------:R-:W-:Y:S05]  /*4810*/  BRA `(.L_x_9220) ;  /* 0x0000000c00c07947 */ /* 0x000fea0003800000 */
.L_x_9229:
[----:B------:R-:W-:Y:S01]  /*4820*/  UMOV UR4, 0xf0000000 ;  /* 0xf000000000047882 */ /* 0x000fe20000000000 */
[----:B------:R-:W-:Y:S01]  /*4830*/  UMOV UR5, 0x380fffff ;  /* 0x380fffff00057882 */ /* 0x000fe20000000000 */
[----:B------:R-:W0:Y:S01]  /*4840*/  F2F.F32.F64 R0, R4 ;  /* 0x0000000400007310 */ /* 0x000e220000301000 */
[----:B------:R-:W-:Y:S01]  /*4850*/  DSETP.GEU.AND P0, PT, |R4|, UR4, PT ;  /* 0x0000000404007e2a */ /* 0x000fe2000bf0e200 */
[----:B------:R-:W-:-:S13]  /*4860*/  IMAD.MOV.U32 R22, RZ, RZ, R26 ;  /* 0x000000ffff167224 */ /* 0x000fda00078e001a */
[----:B0-----:R-:W-:-:S05]  /*4870*/  @!P0 FMUL R0, R0, 1.175494350822287508e-38 ;  /* 0x0080000000008820 */ /* 0x001fca0000400000 */
[----:B------:R-:W-:-:S05]  /*4880*/  F2FP.F16.F32.PACK_AB R0, RZ, R0 ;  /* 0x00000000ff00723e */ /* 0x000fca00000000ff */
[----:B------:R0:W-:Y:S01]  /*4890*/  STG.E.U16 desc[UR36][R8.64], R0 ;  /* 0x0000000008007986 */ /* 0x0001e2000c101524 */
[----:B------:R-:W-:Y:S05]  /*48a0*/  BRA `(.L_x_9220) ;  /* 0x0000000c009c7947 */ /* 0x000fea0003800000 */
.L_x_9228:
        /* <DEDUP_REMOVED lines=10> */
[----:B------:R-:W-:Y:S02]  /*4950*/  IMAD.MOV.U32 R7, RZ, RZ, RZ ;  /* 0x000000ffff077224 */ /* 0x000fe400078e00ff */
[----:B------:R-:W-:-:S11]  /*4960*/  IMAD.MOV.U32 R22, RZ, RZ, R26 ;  /* 0x000000ffff167224 */ /* 0x000fd600078e001a */
[----:B0-----:R-:W-:-:S05]  /*4970*/  @!P0 FMUL R6, R6, 1.175494350822287508e-38 ;  /* 0x0080000006068820 */ /* 0x001fca0000400000 */
[----:B------:R0:W-:Y:S01]  /*4980*/  STG.E.64 desc[UR36][R8.64], R6 ;  /* 0x0000000608007986 */ /* 0x0001e2000c101b24 */
[----:B------:R-:W-:Y:S05]  /*4990*/  BRA `(.L_x_9220) ;  /* 0x0000000c00607947 */ /* 0x000fea0003800000 */
.L_x_9231:
[----:B------:R-:W-:Y:S01]  /*49a0*/  UMOV UR4, 0xf0000000 ;  /* 0xf000000000047882 */ /* 0x000fe20000000000 */
[----:B------:R-:W-:Y:S01]  /*49b0*/  UMOV UR5, 0x380fffff ;  /* 0x380fffff00057882 */ /* 0x000fe20000000000 */
[----:B------:R-:W0:Y:S01]  /*49c0*/  F2F.F32.F64 R0, R4 ;  /* 0x0000000400007310 */ /* 0x000e220000301000 */
[----:B------:R-:W-:Y:S01]  /*49d0*/  DSETP.GEU.AND P0, PT, |R4|, UR4, PT ;  /* 0x0000000404007e2a */ /* 0x000fe2000bf0e200 */
[----:B------:R-:W-:-:S13]  /*49e0*/  IMAD.MOV.U32 R22, RZ, RZ, R26 ;  /* 0x000000ffff167224 */ /* 0x000fda00078e001a */
[----:B0-----:R-:W-:-:S05]  /*49f0*/  @!P0 FMUL R0, R0, 1.175494350822287508e-38 ;  /* 0x0080000000008820 */ /* 0x001fca0000400000 */
[----:B------:R-:W-:-:S04]  /*4a00*/  F2FP.F16.F32.PACK_AB R3, RZ, R0 ;  /* 0x00000000ff03723e */ /* 0x000fc800000000ff */
[----:B------:R-:W-:-:S05]  /*4a10*/  PRMT R3, R3, 0x5410, RZ ;  /* 0x0000541003037816 */ /* 0x000fca00000000ff */
[----:B------:R0:W-:Y:S01]  /*4a20*/  STG.E desc[UR36][R8.64], R3 ;  /* 0x0000000308007986 */ /* 0x0001e2000c101924 */
[----:B------:R-:W-:Y:S05]  /*4a30*/  BRA `(.L_x_9220) ;  /* 0x0000000c00387947 */ /* 0x000fea0003800000 */
.L_x_9230:
[----:B------:R0:W-:Y:S01]  /*4a40*/  STG.E.64 desc[UR36][R8.64], R4 ;  /* 0x0000000408007986 */ /* 0x0001e2000c101b24 */
[----:B------:R-:W-:Y:S01]  /*4a50*/  IMAD.MOV.U32 R22, RZ, RZ, R26 ;  /* 0x000000ffff167224 */ /* 0x000fe200078e001a */
[----:B------:R-:W-:Y:S06]  /*4a60*/  BRA `(.L_x_9220) ;  /* 0x0000000c002c7947 */ /* 0x000fec0003800000 */
.L_x_9221:
        /* <DEDUP_REMOVED lines=8> */
[----:B------:R-:W-:Y:S01]  /*4af0*/  DSETP.NEU.AND P0, PT, R4, RZ, PT ;  /* 0x000000ff0400722a */ /* 0x000fe20003f0d000 */
[----:B------:R-:W-:-:S05]  /*4b00*/  IMAD.MOV.U32 R22, RZ, RZ, R26 ;  /* 0x000000ffff167224 */ /* 0x000fca00078e001a */
[----:B------:R-:W-:-:S05]  /*4b10*/  SEL R3, RZ, 0x1, !P0 ;  /* 0x00000001ff037807 */ /* 0x000fca0004000000 */
[----:B------:R0:W-:Y:S01]  /*4b20*/  STG.E.U8 desc[UR36][R8.64], R3 ;  /* 0x0000000308007986 */ /* 0x0001e2000c101124 */
[----:B------:R-:W-:Y:S05]  /*4b30*/  BRA `(.L_x_9220) ;  /* 0x0000000800f87947 */ /* 0x000fea0003800000 */
.L_x_9234:
[----:B------:R-:W-:Y:S01]  /*4b40*/  CS2R R6, SRZ ;  /* 0x0000000000067805 */ /* 0x000fe2000001ff00 */
[----:B------:R-:W-:-:S04]  /*4b50*/  IMAD.MOV.U32 R22, RZ, RZ, R26 ;  /* 0x000000ffff167224 */ /* 0x000fc800078e001a */
[----:B------:R0:W-:Y:S01]  /*4b60*/  STG.E.128 desc[UR36][R8.64], R4 ;  /* 0x0000000408007986 */ /* 0x0001e2000c101d24 */
[----:B------:R-:W-:Y:S05]  /*4b70*/  BRA `(.L_x_9220) ;  /* 0x0000000800e87947 */ /* 0x000fea0003800000 */
.L_x_9233:
        /* <DEDUP_REMOVED lines=25> */
.L_x_9238:
[----:B------:R-:W-:Y:S05]  /*4d10*/  BSYNC B0 ;  /* 0x0000000000007941 */ /* 0x000fea0003800000 */
.L_x_9237:
[----:B------:R-:W-:Y:S01]  /*4d20*/  LOP3.LUT R7, R0, R7, RZ, 0xfc, !PT ;  /* 0x0000000700077212 */ /* 0x000fe200078efcff */
[----:B------:R-:W-:-:S04]  /*4d30*/  IMAD.MOV.U32 R22, RZ, RZ, R26 ;  /* 0x000000ffff167224 */ /* 0x000fc800078e001a */
[----:B------:R0:W-:Y:S01]  /*4d40*/  STG.E.U8 desc[UR36][R8.64], R7 ;  /* 0x0000000708007986 */ /* 0x0001e2000c101124 */
[----:B------:R-:W-:Y:S05]  /*4d50*/  BRA `(.L_x_9220) ;  /* 0x0000000800707947 */ /* 0x000fea0003800000 */
.L_x_9236:
        /* <DEDUP_REMOVED lines=17> */
.L_x_9240:
[----:B------:R-:W-:Y:S01]  /*4e70*/  IMAD.MOV.U32 R0, RZ, RZ, 0x7f ;  /* 0x0000007fff007424 */ /* 0x000fe200078e00ff */
[----:B------:R-:W-:-:S04]  /*4e80*/  ISETP.GT.U32.AND P0, PT, R3, 0x7f800000, PT ;  /* 0x7f8000000300780c */ /* 0x000fc80003f04070 */
[----:B------:R-:W-:-:S09]  /*4e90*/  SEL R0, R0, 0x7c, P0 ;  /* 0x0000007c00007807 */ /* 0x000fd20000000000 */
.L_x_9241:
[----:B------:R-:W-:Y:S05]  /*4ea0*/  BSYNC B0 ;  /* 0x0000000000007941 */ /* 0x000fea0003800000 */
.L_x_9239:
[----:B------:R-:W-:Y:S01]  /*4eb0*/  LOP3.LUT R3, R7, 0x80000000, RZ, 0xc0, !PT ;  /* 0x8000000007037812 */ /* 0x000fe200078ec0ff */
[----:B------:R-:W-:-:S03]  /*4ec0*/  IMAD.MOV.U32 R22, RZ, RZ, R26 ;  /* 0x000000ffff167224 */ /* 0x000fc600078e001a */
[----:B------:R-:W-:-:S04]  /*4ed0*/  SHF.R.U32.HI R3, RZ, 0x18, R3 ;  /* 0x00000018ff037819 */ /* 0x000fc80000011603 */
[----:B------:R-:W-:-:S05]  /*4ee0*/  LOP3.LUT R3, R0, R3, RZ, 0xfc, !PT ;  /* 0x0000000300037212 */ /* 0x000fca00078efcff */
[----:B------:R0:W-:Y:S01]  /*4ef0*/  STG.E.U8 desc[UR36][R8.64], R3 ;  /* 0x0000000308007986 */ /* 0x0001e2000c101124 */
[----:B------:R-:W-:Y:S05]  /*4f00*/  BRA `(.L_x_9220) ;  /* 0x0000000800047947 */ /* 0x000fea0003800000 */
.L_x_9235:
[----:B------:R-:W-:Y:S01]  /*4f10*/  UMOV UR4, 0xf0000000 ;  /* 0xf000000000047882 */ /* 0x000fe20000000000 */
[----:B------:R-:W-:Y:S01]  /*4f20*/  UMOV UR5, 0x380fffff ;  /* 0x380fffff00057882 */ /* 0x000fe20000000000 */
[----:B------:R-:W0:Y:S01]  /*4f30*/  F2F.F32.F64 R0, R4 ;  /* 0x0000000400007310 */ /* 0x000e220000301000 */
[----:B------:R-:W-:Y:S01]  /*4f40*/  DSETP.GEU.AND P0, PT, |R4|, UR4, PT ;  /* 0x0000000404007e2a */ /* 0x000fe2000bf0e200 */
[----:B------:R-:W-:-:S13]  /*4f50*/  IMAD.MOV.U32 R22, RZ, RZ, R26 ;  /* 0x000000ffff167224 */ /* 0x000fda00078e001a */
[----:B0-----:R-:W-:-:S05]  /*4f60*/  @!P0 FMUL R0, R0, 1.175494350822287508e-38 ;  /* 0x0080000000008820 */ /* 0x001fca0000400000 */
[----:B------:R-:W-:-:S05]  /*4f70*/  F2FP.BF16.F32.PACK_AB R0, RZ, R0 ;  /* 0x00000000ff00723e */ /* 0x000fca00000010ff */
[----:B------:R0:W-:Y:S01]  /*4f80*/  STG.E.U16 desc[UR36][R8.64], R0 ;  /* 0x0000000008007986 */ /* 0x0001e2000c101524 */
[----:B------:R-:W-:Y:S05]  /*4f90*/  BRA `(.L_x_9220) ;  /* 0x0000000400e07947 */ /* 0x000fea0003800000 */
.L_x_9232:
        /* <DEDUP_REMOVED lines=8> */
[----:B------:R-:W0:Y:S01]  /*5020*/  F2I.U32.F64.TRUNC R5, R4 ;  /* 0x0000000400057311 */ /* 0x000e22000030d000 */
[----:B------:R-:W-:Y:S01]  /*5030*/  IMAD.MOV.U32 R22, RZ, RZ, R26 ;  /* 0x000000ffff167224 */ /* 0x000fe200078e001a */
[----:B0-----:R0:W-:Y:S01]  /*5040*/  STG.E.U16 desc[UR36][R8.64], R5 ;  /* 0x0000000508007986 */ /* 0x0011e2000c101524 */
[----:B------:R-:W-:Y:S05]  /*5050*/  BRA `(.L_x_9220) ;  /* 0x0000000400b07947 */ /* 0x000fea0003800000 */
.L_x_9244:
        /* <DEDUP_REMOVED lines=21> */
.L_x_9247:
[----:B------:R-:W-:-:S04]  /*51b0*/  LOP3.LUT R0, R7, 0x80000000, RZ, 0xc0, !PT ;  /* 0x8000000007007812 */ /* 0x000fc800078ec0ff */
[----:B------:R-:W-:-:S04]  /*51c0*/  SHF.R.U32.HI R0, RZ, 0x18, R0 ;  /* 0x00000018ff007819 */ /* 0x000fc80000011600 */
[----:B------:R-:W-:-:S07]  /*51d0*/  LOP3.LUT R0, R3, R0, RZ, 0xfc, !PT ;  /* 0x0000000003007212 */ /* 0x000fce00078efcff */
.L_x_9246:
[----:B------:R-:W-:Y:S05]  /*51e0*/  BSYNC B0 ;  /* 0x0000000000007941 */ /* 0x000fea0003800000 */
.L_x_9245:
[----:B------:R4:W-:Y:S01]  /*51f0*/  STG.E.U8 desc[UR36][R8.64], R0 ;  /* 0x0000000008007986 */ /* 0x0009e2000c101124 */
[----:B------:R-:W-:Y:S01]  /*5200*/  IMAD.MOV.U32 R22, RZ, RZ, R26 ;  /* 0x000000ffff167224 */ /* 0x000fe200078e001a */
[----:B------:R-:W-:Y:S06]  /*5210*/  BRA `(.L_x_9220) ;  /* 0x0000000400407947 */ /* 0x000fec0003800000 */
.L_x_9243:
        /* <DEDUP_REMOVED lines=21> */
.L_x_9250:
[----:B------:R-:W-:-:S04]  /*5370*/  LOP3.LUT R0, R7, 0x80000000, RZ, 0xc0, !PT ;  /* 0x8000000007007812 */ /* 0x000fc800078ec0ff */
[----:B------:R-:W-:-:S04]  /*5380*/  SHF.R.U32.HI R0, RZ, 0x18, R0 ;  /* 0x00000018ff007819 */ /* 0x000fc80000011600 */
[----:B------:R-:W-:-:S07]  /*5390*/  LOP3.LUT R0, R3, R0, RZ, 0xfc, !PT ;  /* 0x0000000003007212 */ /* 0x000fce00078efcff */
.L_x_9249:
[----:B------:R-:W-:Y:S05]  /*53a0*/  BSYNC B0 ;  /* 0x0000000000007941 */ /* 0x000fea0003800000 */
.L_x_9248:
[----:B------:R0:W-:Y:S01]  /*53b0*/  STG.E.U8 desc[UR36][R8.64], R0 ;  /* 0x0000000008007986 */ /* 0x0001e2000c101124 */
[----:B------:R-:W-:Y:S01]  /*53c0*/  IMAD.MOV.U32 R22, RZ, RZ, R26 ;  /* 0x000000ffff167224 */ /* 0x000fe200078e001a */
[----:B------:R-:W-:Y:S06]  /*53d0*/  BRA `(.L_x_9220) ;  /* 0x0000000000d07947 */ /* 0x000fec0003800000 */
.L_x_9242:
        /* <DEDUP_REMOVED lines=27> */
.L_x_9225:
        /* <DEDUP_REMOVED lines=16> */
.L_x_9253:
[----:B------:R-:W-:Y:S01]  /*5690*/  IMAD.MOV.U32 R22, RZ, RZ, R26 ;  /* 0x000000ffff167224 */ /* 0x000fe200078e001a */
[----:B------:R-:W-:Y:S06]  /*56a0*/  BRA `(.L_x_9220) ;  /* 0x00000000001c7947 */ /* 0x000fec0003800000 */
.L_x_9252:
[----:B------:R-:W0:Y:S01]  /*56b0*/  F2I.U64.F64.TRUNC R4, R4 ;  /* 0x0000000400047311 */ /* 0x000e22000030d800 */
[----:B------:R-:W-:Y:S01]  /*56c0*/  IMAD.MOV.U32 R22, RZ, RZ, R26 ;  /* 0x000000ffff167224 */ /* 0x000fe200078e001a */
[----:B0-----:R3:W-:Y:S01]  /*56d0*/  STG.E.64 desc[UR36][R8.64], R4 ;  /* 0x0000000408007986 */ /* 0x0017e2000c101b24 */
[----:B------:R-:W-:Y:S05]  /*56e0*/  BRA `(.L_x_9220) ;  /* 0x00000000000c7947 */ /* 0x000fea0003800000 */
.L_x_9251:
[----:B------:R-:W0:Y:S01]  /*56f0*/  F2I.U32.F64.TRUNC R5, R4 ;  /* 0x0000000400057311 */ /* 0x000e22000030d000 */
[----:B------:R-:W-:Y:S01]  /*5700*/  IMAD.MOV.U32 R22, RZ, RZ, R26 ;  /* 0x000000ffff167224 */ /* 0x000fe200078e001a */
[----:B0-----:R1:W-:Y:S06]  /*5710*/  STG.E desc[UR36][R8.64], R5 ;  /* 0x0000000508007986 */ /* 0x0013ec000c101924 */
.L_x_9220:
[----:B------:R-:W-:Y:S05]  /*5720*/  BSYNC B6 ;  /* 0x0000000000067941 */ /* 0x000fea0003800000 */
.L_x_9219:
[----:B------:R-:W-:Y:S01]  /*5730*/  ISETP.GE.AND P0, PT, R22, R19, PT ;  /* 0x000000131600720c */ /* 0x000fe20003f06270 */
[----:B------:R-:W-:-:S12]  /*5740*/  BSSY B6, `(.L_x_9254) ;  /* 0x0000230000067945 */ /* 0x000fd80003800000 */
[----:B------:R-:W-:Y:S05]  /*5750*/  @P0 BRA `(.L_x_9255) ;  /* 0x0000002000b80947 */ /* 0x000fea0003800000 */
[----:B01-3--:R-:W0:Y:S01]  /*5760*/  LDC.64 R4, c[0x0][0x220] ;  /* 0x00008800ff047b82 */ /* 0x00be220000000a00 */
[----:B----4-:R-:W-:Y:S01]  /*5770*/  IMAD R0, R18, 0x200, R22 ;  /* 0x0000020012007824 */ /* 0x010fe200078e0216 */
[----:B------:R-:W-:Y:S01]  /*5780*/  PRMT R6, R2, 0x9910, RZ ;  /* 0x0000991002067816 */ /* 0x000fe200000000ff */
[----:B------:R-:W-:Y:S02]  /*5790*/  ULDC UR4, c[0x0][0x240] ;  /* 0x0000900000047ab9 */ /* 0x000fe40000000800 */
[----:B--2---:R-:W-:Y:S02]  /*57a0*/  IMAD R3, R0, UR4, RZ ;  /* 0x0000000400037c24 */ /* 0x004fe4000f8e02ff */
        /* <DEDUP_REMOVED lines=16> */
.L_x_9259:
[----:B------:R-:W0:Y:S02]  /*58b0*/  F2I.S64.F64.TRUNC R28, R28 ;  /* 0x0000001c001c7311 */ /* 0x000e24000030d900 */
[----:B0-----:R-:W-:-:S05]  /*58c0*/  IMAD.MOV.U32 R3, RZ, RZ, R28 ;  /* 0x000000ffff037224 */ /* 0x001fca00078e001c */
[----:B------:R0:W-:Y:S01]  /*58d0*/  STG.E.U8 desc[UR36][R4.64], R3 ;  /* 0x0000000304007986 */ /* 0x0001e2000c101124 */
[----:B------:R-:W-:Y:S05]  /*58e0*/  BRA `(.L_x_9261) ;  /* 0x0000000c00f07947 */ /* 0x000fea0003800000 */
.L_x_9258:
        /* <DEDUP_REMOVED lines=9> */
.L_x_9263:
[----:B------:R-:W0:Y:S02]  /*5980*/  F2I.F64.TRUNC R29, R28 ;  /* 0x0000001c001d7311 */ /* 0x000e24000030d100 */
[----:B0-----:R0:W-:Y:S01]  /*5990*/  STG.E desc[UR36][R4.64], R29 ;  /* 0x0000001d04007986 */ /* 0x0011e2000c101924 */
[----:B------:R-:W-:Y:S05]  /*59a0*/  BRA `(.L_x_9261) ;  /* 0x0000000c00c07947 */ /* 0x000fea0003800000 */
.L_x_9262:
[----:B------:R-:W0:Y:S02]  /*59b0*/  F2I.F64.TRUNC R29, R28 ;  /* 0x0000001c001d7311 */ /* 0x000e24000030d100 */
[----:B0-----:R0:W-:Y:S01]  /*59c0*/  STG.E.U16 desc[UR36][R4.64], R29 ;  /* 0x0000001d04007986 */ /* 0x0011e2000c101524 */
[----:B------:R-:W-:Y:S05]  /*59d0*/  BRA `(.L_x_9261) ;  /* 0x0000000c00b47947 */ /* 0x000fea0003800000 */
.L_x_9257:
        /* <DEDUP_REMOVED lines=13> */
.L_x_9265:
        /* <DEDUP_REMOVED lines=8> */
.L_x_9264:
        /* <DEDUP_REMOVED lines=14> */
.L_x_9267:
        /* <DEDUP_REMOVED lines=9> */
.L_x_9266:
[----:B------:R0:W-:Y:S01]  /*5ca0*/  STG.E.64 desc[UR36][R4.64], R28 ;  /* 0x0000001c04007986 */ /* 0x0001e2000c101b24 */
[----:B------:R-:W-:Y:S05]  /*5cb0*/  BRA `(.L_x_9261) ;  /* 0x0000000800fc7947 */ /* 0x000fea0003800000 */
.L_x_9256:
        /* <DEDUP_REMOVED lines=12> */
.L_x_9270:
[----:B------:R-:W-:-:S05]  /*5d80*/  CS2R R30, SRZ ;  /* 0x00000000001e7805 */ /* 0x000fca000001ff00 */
[----:B------:R0:W-:Y:S01]  /*5d90*/  STG.E.128 desc[UR36][R4.64], R28 ;  /* 0x0000001c04007986 */ /* 0x0001e2000c101d24 */
[----:B------:R-:W-:Y:S05]  /*5da0*/  BRA `(.L_x_9261) ;  /* 0x0000000800c07947 */ /* 0x000fea0003800000 */
.L_x_9269:
        /* <DEDUP_REMOVED lines=25> */
.L_x_9274:
[----:B------:R-:W-:Y:S05]  /*5f40*/  BSYNC B0 ;  /* 0x0000000000007941 */ /* 0x000fea0003800000 */
.L_x_9273:
[----:B------:R-:W-:-:S05]  /*5f50*/  LOP3.LUT R7, R0, R7, RZ, 0xfc, !PT ;  /* 0x0000000700077212 */ /* 0x000fca00078efcff */
[----:B------:R0:W-:Y:S01]  /*5f60*/  STG.E.U8 desc[UR36][R4.64], R7 ;  /* 0x0000000704007986 */ /* 0x0001e2000c101124 */
[----:B------:R-:W-:Y:S05]  /*5f70*/  BRA `(.L_x_9261) ;  /* 0x00000008004c7947 */ /* 0x000fea0003800000 */
.L_x_9272:
        /* <DEDUP_REMOVED lines=17> */
.L_x_9276:
[----:B------:R-:W-:Y:S01]  /*6090*/  IMAD.MOV.U32 R0, RZ, RZ, 0x7f ;  /* 0x0000007fff007424 */ /* 0x000fe200078e00ff */
[----:B------:R-:W-:-:S04]  /*60a0*/  ISETP.GT.U32.AND P0, PT, R3, 0x7f800000, PT ;  /* 0x7f8000000300780c */ /* 0x000fc80003f04070 */
[----:B------:R-:W-:-:S09]  /*60b0*/  SEL R0, R0, 0x7c, P0 ;  /* 0x0000007c00007807 */ /* 0x000fd20000000000 */
.L_x_9277:
[----:B------:R-:W-:Y:S05]  /*60c0*/  BSYNC B0 ;  /* 0x0000000000007941 */ /* 0x000fea0003800000 */
.L_x_9275:
[----:B------:R-:W-:-:S04]  /*60d0*/  LOP3.LUT R3, R7, 0x80000000, RZ, 0xc0, !PT ;  /* 0x8000000007037812 */ /* 0x000fc800078ec0ff */
[----:B------:R-:W-:-:S04]  /*60e0*/  SHF.R.U32.HI R3, RZ, 0x18, R3 ;  /* 0x00000018ff037819 */ /* 0x000fc80000011603 */
[----:B------:R-:W-:-:S05]  /*60f0*/  LOP3.LUT R3, R0, R3, RZ, 0xfc, !PT ;  /* 0x0000000300037212 */ /* 0x000fca00078efcff */
[----:B------:R0:W-:Y:S01]  /*6100*/  STG.E.U8 desc[UR36][R4.64], R3 ;  /* 0x0000000304007986 */ /* 0x0001e2000c101124 */
[----:B------:R-:W-:Y:S05]  /*6110*/  BRA `(.L_x_9261) ;  /* 0x0000000400e47947 */ /* 0x000fea0003800000 */
.L_x_9271:
        /* <DEDUP_REMOVED lines=8> */
.L_x_9268:
        /* <DEDUP_REMOVED lines=11> */
.L_x_9280:
        /* <DEDUP_REMOVED lines=21> */
.L_x_9283:
[----:B------:R-:W-:-:S04]  /*63a0*/  LOP3.LUT R0, R7, 0x80000000, RZ, 0xc0, !PT ;  /* 0x8000000007007812 */ /* 0x000fc800078ec0ff */
[----:B------:R-:W-:-:S04]  /*63b0*/  SHF.R.U32.HI R0, RZ, 0x18, R0 ;  /* 0x00000018ff007819 */ /* 0x000fc80000011600 */
[----:B------:R-:W-:-:S07]  /*63c0*/  LOP3.LUT R0, R3, R0, RZ, 0xfc, !PT ;  /* 0x0000000003007212 */ /* 0x000fce00078efcff */
.L_x_9282:
[----:B------:R-:W-:Y:S05]  /*63d0*/  BSYNC B0 ;  /* 0x0000000000007941 */ /* 0x000fea0003800000 */
.L_x_9281:
[----:B------:R3:W-:Y:S01]  /*63e0*/  STG.E.U8 desc[UR36][R4.64], R0 ;  /* 0x0000000004007986 */ /* 0x0007e2000c101124 */
[----:B------:R-:W-:Y:S05]  /*63f0*/  BRA `(.L_x_9261) ;  /* 0x00000004002c7947 */ /* 0x000fea0003800000 */
.L_x_9279:
        /* <DEDUP_REMOVED lines=21> */
.L_x_9286:
[----:B------:R-:W-:-:S04]  /*6550*/  LOP3.LUT R0, R7, 0x80000000, RZ, 0xc0, !PT ;  /* 0x8000000007007812 */ /* 0x000fc800078ec0ff */
[----:B------:R-:W-:-:S04]  /*6560*/  SHF.R.U32.HI R0, RZ, 0x18, R0 ;  /* 0x00000018ff007819 */ /* 0x000fc80000011600 */
[----:B------:R-:W-:-:S07]  /*6570*/  LOP3.LUT R0, R3, R0, RZ, 0xfc, !PT ;  /* 0x0000000003007212 */ /* 0x000fce00078efcff */
.L_x_9285:
[----:B------:R-:W-:Y:S05]  /*6580*/  BSYNC B0 ;  /* 0x0000000000007941 */ /* 0x000fea0003800000 */
.L_x_9284:
[----:B------:R0:W-:Y:S01]  /*6590*/  STG.E.U8 desc[UR36][R4.64], R0 ;  /* 0x0000000004007986 */ /* 0x0001e2000c101124 */
[----:B------:R-:W-:Y:S05]  /*65a0*/  BRA `(.L_x_9261) ;  /* 0x0000000000c07947 */ /* 0x000fea0003800000 */
.L_x_9278:
        /* <DEDUP_REMOVED lines=26> */
.L_x_9260:
        /* <DEDUP_REMOVED lines=16> */
.L_x_9289:
[----:B------:R-:W-:Y:S05]  /*6850*/  BRA `(.L_x_9261) ;  /* 0x0000000000147947 */ /* 0x000fea0003800000 */
.L_x_9288:
[----:B------:R-:W0:Y:S02]  /*6860*/  F2I.U64.F64.TRUNC R28, R28 ;  /* 0x0000001c001c7311 */ /* 0x000e24000030d800 */
[----:B0-----:R2:W-:Y:S01]  /*6870*/  STG.E.64 desc[UR36][R4.64], R28 ;  /* 0x0000001c04007986 */ /* 0x0015e2000c101b24 */
[----:B------:R-:W-:Y:S05]  /*6880*/  BRA `(.L_x_9261) ;  /* 0x0000000000087947 */ /* 0x000fea0003800000 */
.L_x_9287:
[----:B------:R-:W0:Y:S02]  /*6890*/  F2I.U32.F64.TRUNC R29, R28 ;  /* 0x0000001c001d7311 */ /* 0x000e24000030d000 */
[----:B0-----:R0:W-:Y:S02]  /*68a0*/  STG.E desc[UR36][R4.64], R29 ;  /* 0x0000001d04007986 */ /* 0x0011e4000c101924 */
.L_x_9261:
        /* <DEDUP_REMOVED lines=24> */
.L_x_9293:
[----:B------:R-:W0:Y:S02]  /*6a30*/  F2I.S64.F64.TRUNC R24, R24 ;  /* 0x0000001800187311 */ /* 0x000e24000030d900 */
[----:B0-----:R-:W-:-:S05]  /*6a40*/  IMAD.MOV.U32 R3, RZ, RZ, R24 ;  /* 0x000000ffff037224 */ /* 0x001fca00078e0018 */
[----:B------:R3:W-:Y:S01]  /*6a50*/  STG.E.U8 desc[UR36][R4.64], R3 ;  /* 0x0000000304007986 */ /* 0x0007e2000c101124 */
[----:B------:R-:W-:Y:S05]  /*6a60*/  BRA `(.L_x_9295) ;  /* 0x0000000c00f07947 */ /* 0x000fea0003800000 */
.L_x_9292:
        /* <DEDUP_REMOVED lines=9> */
.L_x_9297:
[----:B------:R-:W0:Y:S02]  /*6b00*/  F2I.F64.TRUNC R25, R24 ;  /* 0x0000001800197311 */ /* 0x000e24000030d100 */
[----:B0-----:R2:W-:Y:S01]  /*6b10*/  STG.E desc[UR36][R4.64], R25 ;  /* 0x0000001904007986 */ /* 0x0015e2000c101924 */
[----:B------:R-:W-:Y:S05]  /*6b20*/  BRA `(.L_x_9295) ;  /* 0x0000000c00c07947 */ /* 0x000fea0003800000 */
.L_x_9296:
[----:B------:R-:W0:Y:S02]  /*6b30*/  F2I.F64.TRUNC R25, R24 ;  /* 0x0000001800197311 */ /* 0x000e24000030d100 */
[----:B0-----:R0:W-:Y:S01]  /*6b40*/  STG.E.U16 desc[UR36][R4.64], R25 ;  /* 0x0000001904007986 */ /* 0x0011e2000c101524 */
[----:B------:R-:W-:Y:S05]  /*6b50*/  BRA `(.L_x_9295) ;  /* 0x0000000c00b47947 */ /* 0x000fea0003800000 */
.L_x_9291:
        /* <DEDUP_REMOVED lines=13> */
.L_x_9299:
        /* <DEDUP_REMOVED lines=8> */
.L_x_9298:
        /* <DEDUP_REMOVED lines=14> */
.L_x_9301:
        /* <DEDUP_REMOVED lines=9> */
.L_x_9300:
[----:B------:R0:W-:Y:S01]  /*6e20*/  STG.E.64 desc[UR36][R4.64], R24 ;  /* 0x0000001804007986 */ /* 0x0001e2000c101b24 */
[----:B------:R-:W-:Y:S05]  /*6e30*/  BRA `(.L_x_9295) ;  /* 0x0000000800fc7947 */ /* 0x000fea0003800000 */
.L_x_9290:
        /* <DEDUP_REMOVED lines=12> */
.L_x_9304:
[----:B------:R-:W-:-:S05]  /*6f00*/  CS2R R26, SRZ ;  /* 0x00000000001a7805 */ /* 0x000fca000001ff00 */
[----:B------:R0:W-:Y:S01]  /*6f10*/  STG.E.128 desc[UR36][R4.64], R24 ;  /* 0x0000001804007986 */ /* 0x0001e2000c101d24 */
[----:B------:R-:W-:Y:S05]  /*6f20*/  BRA `(.L_x_9295) ;  /* 0x0000000800c07947 */ /* 0x000fea0003800000 */
.L_x_9303:
        /* <DEDUP_REMOVED lines=25> */
.L_x_9308:
[----:B------:R-:W-:Y:S05]  /*70c0*/  BSYNC B0 ;  /* 0x0000000000007941 */ /* 0x000fea0003800000 */
.L_x_9307:
[----:B------:R-:W-:-:S05]  /*70d0*/  LOP3.LUT R7, R0, R7, RZ, 0xfc, !PT ;  /* 0x0000000700077212 */ /* 0x000fca00078efcff */
[----:B------:R0:W-:Y:S01]  /*70e0*/  STG.E.U8 desc[UR36][R4.64], R7 ;  /* 0x0000000704007986 */ /* 0x0001e2000c101124 */
[----:B------:R-:W-:Y:S05]  /*70f0*/  BRA `(.L_x_9295) ;  /* 0x00000008004c7947 */ /* 0x000fea0003800000 */
.L_x_9306:
        /* <DEDUP_REMOVED lines=17> */
.L_x_9310:
[----:B------:R-:W-:Y:S01]  /*7210*/  IMAD.MOV.U32 R0, RZ, RZ, 0x7f ;  /* 0x0000007fff007424 */ /* 0x000fe200078e00ff */
[----:B------:R-:W-:-:S04]  /*7220*/  ISETP.GT.U32.AND P0, PT, R3, 0x7f800000, PT ;  /* 0x7f8000000300780c */ /* 0x000fc80003f04070 */
[----:B------:R-:W-:-:S09]  /*7230*/  SEL R0, R0, 0x7c, P0 ;  /* 0x0000007c00007807 */ /* 0x000fd20000000000 */
.L_x_9311:
[----:B------:R-:W-:Y:S05]  /*7240*/  BSYNC B0 ;  /* 0x0000000000007941 */ /* 0x000fea0003800000 */
.L_x_9309:
[----:B------:R-:W-:-:S04]  /*7250*/  LOP3.LUT R3, R7, 0x80000000, RZ, 0xc0, !PT ;  /* 0x8000000007037812 */ /* 0x000fc800078ec0ff */
[----:B------:R-:W-:-:S04]  /*7260*/  SHF.R.U32.HI R3, RZ, 0x18, R3 ;  /* 0x00000018ff037819 */ /* 0x000fc80000011603 */
[----:B------:R-:W-:-:S05]  /*7270*/  LOP3.LUT R3, R0, R3, RZ, 0xfc, !PT ;  /* 0x0000000300037212 */ /* 0x000fca00078efcff */
[----:B------:R0:W-:Y:S01]  /*7280*/  STG.E.U8 desc[UR36][R4.64], R3 ;  /* 0x0000000304007986 */ /* 0x0001e2000c101124 */
[----:B------:R-:W-:Y:S05]  /*7290*/  BRA `(.L_x_9295) ;  /* 0x0000000400e47947 */ /* 0x000fea0003800000 */
.L_x_9305:
        /* <DEDUP_REMOVED lines=8> */
.L_x_9302:
        /* <DEDUP_REMOVED lines=11> */
.L_x_9314:
        /* <DEDUP_REMOVED lines=21> */
.L_x_9317:
[----:B------:R-:W-:-:S04]  /*7520*/  LOP3.LUT R0, R7, 0x80000000, RZ, 0xc0, !PT ;  /* 0x8000000007007812 */ /* 0x000fc800078ec0ff */
[----:B------:R-:W-:-:S04]  /*7530*/  SHF.R.U32.HI R0, RZ, 0x18, R0 ;  /* 0x00000018ff007819 */ /* 0x000fc80000011600 */
[----:B------:R-:W-:-:S07]  /*7540*/  LOP3.LUT R0, R3, R0, RZ, 0xfc, !PT ;  /* 0x0000000003007212 */ /* 0x000fce00078efcff */
.L_x_9316:
[----:B------:R-:W-:Y:S05]  /*7550*/  BSYNC B0 ;  /* 0x0000000000007941 */ /* 0x000fea0003800000 */
.L_x_9315:
[----:B------:R0:W-:Y:S01]  /*7560*/  STG.E.U8 desc[UR36][R4.64], R0 ;  /* 0x0000000004007986 */ /* 0x0001e2000c101124 */
[----:B------:R-:W-:Y:S05]  /*7570*/  BRA `(.L_x_9295) ;  /* 0x00000004002c7947 */ /* 0x000fea0003800000 */
.L_x_9313:
        /* <DEDUP_REMOVED lines=21> */
.L_x_9320:
[----:B------:R-:W-:-:S04]  /*76d0*/  LOP3.LUT R0, R7, 0x80000000, RZ, 0xc0, !PT ;  /* 0x8000000007007812 */ /* 0x000fc800078ec0ff */
[----:B------:R-:W-:-:S04]  /*76e0*/  SHF.R.U32.HI R0, RZ, 0x18, R0 ;  /* 0x00000018ff007819 */ /* 0x000fc80000011600 */
[----:B------:R-:W-:-:S07]  /*76f0*/  LOP3.LUT R0, R3, R0, RZ, 0xfc, !PT ;  /* 0x0000000003007212 */ /* 0x000fce00078efcff */
.L_x_9319:
[----:B------:R-:W-:Y:S05]  /*7700*/  BSYNC B0 ;  /* 0x0000000000007941 */ /* 0x000fea0003800000 */
.L_x_9318:
[----:B------:R0:W-:Y:S01]  /*7710*/  STG.E.U8 desc[UR36][R4.64], R0 ;  /* 0x0000000004007986 */ /* 0x0001e2000c101124 */
[----:B------:R-:W-:Y:S05]  /*7720*/  BRA `(.L_x_9295) ;  /* 0x0000000000c07947 */ /* 0x000fea0003800000 */
.L_x_9312:
        /* <DEDUP_REMOVED lines=26> */
.L_x_9294:
        /* <DEDUP_REMOVED lines=16> */
.L_x_9323:
[----:B------:R-:W-:Y:S05]  /*79d0*/  BRA `(.L_x_9295) ;  /* 0x0000000000147947 */ /* 0x000fea0003800000 */
.L_x_9322:
[----:B------:R-:W0:Y:S02]  /*79e0*/  F2I.U64.F64.TRUNC R24, R24 ;  /* 0x0000001800187311 */ /* 0x000e24000030d800 */
[----:B0-----:R0:W-:Y:S01]  /*79f0*/  STG.E.64 desc[UR36][R4.64], R24 ;  /* 0x0000001804007986 */ /* 0x0011e2000c101b24 */
[----:B------:R-:W-:Y:S05]  /*7a00*/  BRA `(.L_x_9295) ;  /* 0x0000000000087947 */ /* 0x000fea0003800000 */
.L_x_9321:
[----:B------:R-:W0:Y:S02]  /*7a10*/  F2I.U32.F64.TRUNC R25, R24 ;  /* 0x0000001800197311 */ /* 0x000e24000030d000 */
[----:B0-----:R0:W-:Y:S02]  /*7a20*/  STG.E desc[UR36][R4.64], R25 ;  /* 0x0000001904007986 */ /* 0x0011e4000c101924 */
.L_x_9295:
[----:B------:R-:W-:-:S07]  /*7a30*/  VIADD R22, R22, 0x80 ;  /* 0x0000008016167836 */ /* 0x000fce0000000000 */
.L_x_9255:
[----:B------:R-:W-:Y:S05]  /*7a40*/  BSYNC B6 ;  /* 0x0000000000067941 */ /* 0x000fea0003800000 */
.L_x_9254:
        /* <DEDUP_REMOVED lines=22> */
.L_x_9327:
[----:B------:R-:W0:Y:S02]  /*7bb0*/  F2I.S64.F64.TRUNC R16, R16 ;  /* 0x0000001000107311 */ /* 0x000e24000030d900 */
[----:B0-----:R-:W-:-:S05]  /*7bc0*/  IMAD.MOV.U32 R3, RZ, RZ, R16 ;  /* 0x000000ffff037224 */ /* 0x001fca00078e0010 */
[----:B------:R-:W-:Y:S01]  /*7bd0*/  STG.E.U8 desc[UR36][R4.64], R3 ;  /* 0x0000000304007986 */ /* 0x000fe2000c101124 */
[----:B------:R-:W-:Y:S05]  /*7be0*/  EXIT ;  /* 0x000000000000794d */ /* 0x000fea0003800000 */
.L_x_9326:
        /* <DEDUP_REMOVED lines=9> */
.L_x_9330:
[----:B------:R-:W0:Y:S02]  /*7c80*/  F2I.F64.TRUNC R17, R16 ;  /* 0x0000001000117311 */ /* 0x000e24000030d100 */
[----:B0-----:R-:W-:Y:S01]  /*7c90*/  STG.E desc[UR36][R4.64], R17 ;  /* 0x0000001104007986 */ /* 0x001fe2000c101924 */
[----:B------:R-:W-:Y:S05]  /*7ca0*/  EXIT ;  /* 0x000000000000794d */ /* 0x000fea0003800000 */
.L_x_9329:
[----:B------:R-:W0:Y:S02]  /*7cb0*/  F2I.F64.TRUNC R17, R16 ;  /* 0x0000001000117311 */ /* 0x000e24000030d100 */
[----:B0-----:R-:W-:Y:S01]  /*7cc0*/  STG.E.U16 desc[UR36][R4.64], R17 ;  /* 0x0000001104007986 */ /* 0x001fe2000c101524 */
[----:B------:R-:W-:Y:S05]  /*7cd0*/  EXIT ;  /* 0x000000000000794d */ /* 0x000fea0003800000 */
.L_x_9325:
        /* <DEDUP_REMOVED lines=13> */
.L_x_9332:
        /* <DEDUP_REMOVED lines=8> */
.L_x_9331:
        /* <DEDUP_REMOVED lines=14> */
.L_x_9334:
        /* <DEDUP_REMOVED lines=9> */
.L_x_9333:
[----:B------:R-:W-:Y:S01]  /*7fa0*/  STG.E.64 desc[UR36][R4.64], R16 ;  /* 0x0000001004007986 */ /* 0x000fe2000c101b24 */
[----:B------:R-:W-:Y:S05]  /*7fb0*/  EXIT ;  /* 0x000000000000794d */ /* 0x000fea0003800000 */
.L_x_9324:
        /* <DEDUP_REMOVED lines=12> */
.L_x_9337:
[----:B------:R-:W-:-:S05]  /*8080*/  CS2R R18, SRZ ;  /* 0x0000000000127805 */ /* 0x000fca000001ff00 */
[----:B------:R-:W-:Y:S01]  /*8090*/  STG.E.128 desc[UR36][R4.64], R16 ;  /* 0x0000001004007986 */ /* 0x000fe2000c101d24 */
[----:B------:R-:W-:Y:S05]  /*80a0*/  EXIT ;  /* 0x000000000000794d */ /* 0x000fea0003800000 */
.L_x_9336:
        /* <DEDUP_REMOVED lines=25> */
.L_x_9341:
[----:B------:R-:W-:Y:S05]  /*8240*/  BSYNC B0 ;  /* 0x0000000000007941 */ /* 0x000fea0003800000 */
.L_x_9340:
[----:B------:R-:W-:-:S05]  /*8250*/  LOP3.LUT R3, R0, R3, RZ, 0xfc, !PT ;  /* 0x0000000300037212 */ /* 0x000fca00078efcff */
[----:B------:R-:W-:Y:S01]  /*8260*/  STG.E.U8 desc[UR36][R4.64], R3 ;  /* 0x0000000304007986 */ /* 0x000fe2000c101124 */
[----:B------:R-:W-:Y:S05]  /*8270*/  EXIT ;  /* 0x000000000000794d */ /* 0x000fea0003800000 */
.L_x_9339:
        /* <DEDUP_REMOVED lines=17> */
.L_x_9343:
[----:B------:R-:W-:Y:S01]  /*8390*/  IMAD.MOV.U32 R0, RZ, RZ, 0x7f ;  /* 0x0000007fff007424 */ /* 0x000fe200078e00ff */
[----:B------:R-:W-:-:S04]  /*83a0*/  ISETP.GT.U32.AND P0, PT, R2, 0x7f800000, PT ;  /* 0x7f8000000200780c */ /* 0x000fc80003f04070 */
[----:B------:R-:W-:-:S09]  /*83b0*/  SEL R0, R0, 0x7c, P0 ;  /* 0x0000007c00007807 */ /* 0x000fd20000000000 */
.L_x_9344:
[----:B------:R-:W-:Y:S05]  /*83c0*/  BSYNC B0 ;  /* 0x0000000000007941 */ /* 0x000fea0003800000 */
.L_x_9342:
[----:B------:R-:W-:-:S04]  /*83d0*/  LOP3.LUT R2, R3, 0x80000000, RZ, 0xc0, !PT ;  /* 0x8000000003027812 */ /* 0x000fc800078ec0ff */
[----:B------:R-:W-:-:S04]  /*83e0*/  SHF.R.U32.HI R3, RZ, 0x18, R2 ;  /* 0x00000018ff037819 */ /* 0x000fc80000011602 */
[----:B------:R-:W-:-:S05]  /*83f0*/  LOP3.LUT R3, R0, R3, RZ, 0xfc, !PT ;  /* 0x0000000300037212 */ /* 0x000fca00078efcff */
[----:B------:R-:W-:Y:S01]  /*8400*/  STG.E.U8 desc[UR36][R4.64], R3 ;  /* 0x0000000304007986 */ /* 0x000fe2000c101124 */
[----:B------:R-:W-:Y:S05]  /*8410*/  EXIT ;  /* 0x000000000000794d */ /* 0x000fea0003800000 */
.L_x_9338:
        /* <DEDUP_REMOVED lines=8> */
.L_x_9335:
        /* <DEDUP_REMOVED lines=11> */
.L_x_9347:
        /* <DEDUP_REMOVED lines=21> */
.L_x_9350:
[----:B------:R-:W-:-:S04]  /*86a0*/  LOP3.LUT R2, R7, 0x80000000, RZ, 0xc0, !PT ;  /* 0x8000000007027812 */ /* 0x000fc800078ec0ff */
[----:B------:R-:W-:-:S04]  /*86b0*/  SHF.R.U32.HI R3, RZ, 0x18, R2 ;  /* 0x00000018ff037819 */ /* 0x000fc80000011602 */
[----:B------:R-:W-:-:S04]  /*86c0*/  LOP3.LUT R0, R0, R3, RZ, 0xfc, !PT ;  /* 0x0000000300007212 */ /* 0x000fc800078efcff */
[----:B------:R-:W-:-:S07]  /*86d0*/  PRMT R2, R0, 0x7610, R2 ;  /* 0x0000761000027816 */ /* 0x000fce0000000002 */
.L_x_9349:
[----:B------:R-:W-:Y:S05]  /*86e0*/  BSYNC B0 ;  /* 0x0000000000007941 */ /* 0x000fea0003800000 */
.L_x_9348:
[----:B------:R-:W-:Y:S01]  /*86f0*/  STG.E.U8 desc[UR36][R4.64], R2 ;  /* 0x0000000204007986 */ /* 0x000fe2000c101124 */
[----:B------:R-:W-:Y:S05]  /*8700*/  EXIT ;  /* 0x000000000000794d */ /* 0x000fea0003800000 */
.L_x_9346:
        /* <DEDUP_REMOVED lines=21> */
.L_x_9353:
[----:B------:R-:W-:-:S04]  /*8860*/  LOP3.LUT R2, R7, 0x80000000, RZ, 0xc0, !PT ;  /* 0x8000000007027812 */ /* 0x000fc800078ec0ff */
[----:B------:R-:W-:-:S04]  /*8870*/  SHF.R.U32.HI R3, RZ, 0x18, R2 ;  /* 0x00000018ff037819 */ /* 0x000fc80000011602 */
[----:B------:R-:W-:-:S04]  /*8880*/  LOP3.LUT R0, R0, R3, RZ, 0xfc, !PT ;  /* 0x0000000300007212 */ /* 0x000fc800078efcff */
[----:B------:R-:W-:-:S07]  /*8890*/  PRMT R2, R0, 0x7610, R2 ;  /* 0x0000761000027816 */ /* 0x000fce0000000002 */
.L_x_9352:
[----:B------:R-:W-:Y:S05]  /*88a0*/  BSYNC B0 ;  /* 0x0000000000007941 */ /* 0x000fea0003800000 */
.L_x_9351:
[----:B------:R-:W-:Y:S01]  /*88b0*/  STG.E.U8 desc[UR36][R4.64], R2 ;  /* 0x0000000204007986 */ /* 0x000fe2000c101124 */
[----:B------:R-:W-:Y:S05]  /*88c0*/  EXIT ;  /* 0x000000000000794d */ /* 0x000fea0003800000 */
.L_x_9345:
        /* <DEDUP_REMOVED lines=26> */
.L_x_9328:
        /* <DEDUP_REMOVED lines=16> */
.L_x_9356:
[----:B------:R-:W-:Y:S05]  /*8b70*/  EXIT ;  /* 0x000000000000794d */ /* 0x000fea0003800000 */
.L_x_9355:
[----:B------:R-:W0:Y:S02]  /*8b80*/  F2I.U64.F64.TRUNC R16, R16 ;  /* 0x0000001000107311 */ /* 0x000e24000030d800 */
[----:B0-----:R-:W-:Y:S01]  /*8b90*/  STG.E.64 desc[UR36][R4.64], R16 ;  /* 0x0000001004007986 */ /* 0x001fe2000c101b24 */
[----:B------:R-:W-:Y:S05]  /*8ba0*/  EXIT ;  /* 0x000000000000794d */ /* 0x000fea0003800000 */
.L_x_9354:
[----:B------:R-:W0:Y:S02]  /*8bb0*/  F2I.U32.F64.TRUNC R17, R16 ;  /* 0x0000001000117311 */ /* 0x000e24000030d000 */
[----:B0-----:R-:W-:Y:S01]  /*8bc0*/  STG.E desc[UR36][R4.64], R17 ;  /* 0x0000001104007986 */ /* 0x001fe2000c101924 */
[----:B------:R-:W-:Y:S05]  /*8bd0*/  EXIT ;  /* 0x000000000000794d */ /* 0x000fea0003800000 */
        .weak           $__internal_22_$__cuda_sm20_dblrcp_rn_slowpath_v3
        .type           $__internal_22_$__cuda_sm20_dblrcp_rn_slowpath_v3,@function
        .size           $__internal_22_$__cuda_sm20_dblrcp_rn_slowpath_v3,(.L_x_71464 - $__internal_22_$__cuda_sm20_dblrcp_rn_slowpath_v3)
$__internal_22_$__cuda_sm20_dblrcp_rn_slowpath_v3:
        /* <DEDUP_REMOVED lines=24> */
.L_x_9360:
        /* <DEDUP_REMOVED lines=10> */
.L_x_9358:
[----:B------:R-:W-:Y:S01]  /*8e00*/  LOP3.LUT R11, R3, 0x80000, RZ, 0xfc, !PT ;  /* 0x00080000030b7812 */ /* 0x000fe200078efcff */
[----:B------:R-:W-:-:S07]  /*8e10*/  IMAD.MOV.U32 R10, RZ, RZ, R2 ;  /* 0x000000ffff0a7224 */ /* 0x000fce00078e0002 */
.L_x_9359:
[----:B------:R-:W-:Y:S05]  /*8e20*/  BSYNC B1 ;  /* 0x0000000000017941 */ /* 0x000fea0003800000 */
.L_x_9357:
[----:B------:R-:W-:Y:S02]  /*8e30*/  IMAD.MOV.U32 R2, RZ, RZ, R0 ;  /* 0x000000ffff027224 */ /* 0x000fe400078e0000 */
[----:B------:R-:W-:-:S04]  /*8e40*/  IMAD.MOV.U32 R3, RZ, RZ, 0x0 ;  /* 0x00000000ff037424 */ /* 0x000fc800078e00ff */
[----:B------:R-:W-:Y:S05]  /*8e50*/  RET.REL.NODEC R2 `(_ZN2at6native27unrolled_elementwise_kernelIZNS0_50_GLOBAL__N__2680c7bb_12_PowKernel_cu_7dd49032_316829pow_tensor_scalar_kernel_implIddEEvRNS_18TensorIteratorBaseET0_EUldE1_St5arrayIPcLm2EELi4E23TrivialOffsetCalculatorILi1EjESC_NS0_6memory12LoadWithCastILi1EEENSD_13StoreWithCastILi1EEEEEviT_S6_T2_T3_T4_T5_) ;  /* 0xffffff7002687950 */ /* 0x000fea0003c3ffff */
.L_x_9361:
        /* <DEDUP_REMOVED lines=10> */
.L_x_71464:


//--------------------- .text._ZN2at6native18elementwise_kernelILi128ELi2EZNS0_22gpu_kernel_impl_nocastIZNS0_50_GLOBAL__N__2680c7bb_12_PowKernel_cu_7dd49032_316829pow_tensor_scalar_kernel_implIddEEvRNS_18TensorIteratorBaseET0_EUldE1_EEvS6_RKT_EUliE_EEviT1_ --------------------------
	.section	.text._ZN2at6native18elementwise_kernelILi128ELi2EZNS0_22gpu_kernel_impl_nocastIZNS0_50_GLOBAL__N__2680c7bb_12_PowKernel_cu_7dd49032_316829pow_tensor_scalar_kernel_implIddEEvRNS_18TensorIteratorBaseET0_EUldE1_EEvS6_RKT_EUliE_EEviT1_,"ax",@progbits
	.align	128
        .global         _ZN2at6native18elementwise_kernelILi128ELi2EZNS0_22gpu_kernel_impl_nocastIZNS0_50_GLOBAL__N__2680c7bb_12_PowKernel_cu_7dd49032_316829pow_tensor_scalar_kernel_implIddEEvRNS_18TensorIteratorBaseET0_EUldE1_EEvS6_RKT_EUliE_EEviT1_
        .type           _ZN2at6native18elementwise_kernelILi128ELi2EZNS0_22gpu_kernel_impl_nocastIZNS0_50_GLOBAL__N__2680c7bb_12_PowKernel_cu_7dd49032_316829pow_tensor_scalar_kernel_implIddEEvRNS_18TensorIteratorBaseET0_EUldE1_EEvS6_RKT_EUliE_EEviT1_,@function
        .size           _ZN2at6native18elementwise_kernelILi128ELi2EZNS0_22gpu_kernel_impl_nocastIZNS0_50_GLOBAL__N__2680c7bb_12_PowKernel_cu_7dd49032_316829pow_tensor_scalar_kernel_implIddEEvRNS_18TensorIteratorBaseET0_EUldE1_EEvS6_RKT_EUliE_EEviT1_,(.L_x_71465 - _ZN2at6native18elementwise_kernelILi128ELi2EZNS0_22gpu_kernel_impl_nocastIZNS0_50_GLOBAL__N__2680c7bb_12_PowKernel_cu_7dd49032_316829pow_tensor_scalar_kernel_implIddEEvRNS_18TensorIteratorBaseET0_EUldE1_EEvS6_RKT_EUliE_EEviT1_)
        .other          _ZN2at6native18elementwise_kernelILi128ELi2EZNS0_22gpu_kernel_impl_nocastIZNS0_50_GLOBAL__N__2680c7bb_12_PowKernel_cu_7dd49032_316829pow_tensor_scalar_kernel_implIddEEvRNS_18TensorIteratorBaseET0_EUldE1_EEvS6_RKT_EUliE_EEviT1_,@"STO_CUDA_ENTRY STV_DEFAULT"
_ZN2at6native18elementwise_kernelILi128ELi2EZNS0_22gpu_kernel_impl_nocastIZNS0_50_GLOBAL__N__2680c7bb_12_PowKernel_cu_7dd49032_316829pow_tensor_scalar_kernel_implIddEEvRNS_18TensorIteratorBaseET0_EUldE1_EEvS6_RKT_EUliE_EEviT1_:
.text._ZN2at6native18elementwise_kernelILi128ELi2EZNS0_22gpu_kernel_impl_nocastIZNS0_50_GLOBAL__N__2680c7bb_12_PowKernel_cu_7dd49032_316829pow_tensor_scalar_kernel_implIddEEvRNS_18TensorIteratorBaseET0_EUldE1_EEvS6_RKT_EUliE_EEviT1_:
        /* <DEDUP_REMOVED lines=15> */
[----:B------:R-:W-:Y:S01]  /*00f0*/  IMAD.MOV.U32 R5, RZ, RZ, R11 ;  /* 0x000000ffff057224 */ /* 0x000fe200078e000b */
        /* <DEDUP_REMOVED lines=296> */
.L_x_9364:
[----:B------:R-:W-:Y:S02]  /*1380*/  ULDC.64 UR6, c[0x0][0x418] ;  /* 0x0001060000067ab9 */ /* 0x000fe40000000a00 */
[----:B------:R-:W-:-:S05]  /*1390*/  IADD3 R12, P0, R2, UR6, RZ ;  /* 0x00000006020c7c10 */ /* 0x000fca000ff1e0ff */
[----:B------:R-:W-:Y:S01]  /*13a0*/  IMAD.X R13, RZ, RZ, UR7, P0 ;  /* 0x00000007ff0d7e24 */ /* 0x000fe200080e06ff */
[----:B------:R-:W-:-:S04]  /*13b0*/  ULDC.64 UR6, c[0x0][0x410] ;  /* 0x0001040000067ab9 */ /* 0x000fc80000000a00 */
[----:B------:R-:W2:Y:S01]  /*13c0*/  LDG.E.64 R6, desc[UR4][R12.64] ;  /* 0x000000040c067981 */ /* 0x000ea2000c1e1b00 */
[----:B------:R-:W-:Y:S01]  /*13d0*/  IADD3 R4, P1, R5, UR6, RZ ;  /* 0x0000000605047c10 */ /* 0x000fe2000ff3e0ff */
[----:B------:R-:W-:Y:S03]  /*13e0*/  BSSY B1, `(.L_x_9365) ;  /* 0x0000014000017945 */ /* 0x000fe60003800000 */
[----:B------:R-:W-:Y:S01]  /*13f0*/  IADD3.X R5, RZ, UR7, RZ, P1, !PT ;  /* 0x00000007ff057c10 */ /* 0x000fe20008ffe4ff */
[----:B--2---:R-:W-:-:S06]  /*1400*/  DMUL R14, R6, R6 ;  /* 0x00000006060e7228 */ /* 0x004fcc0000000000 */
[----:B------:R-:W0:Y:S04]  /*1410*/  MUFU.RCP64H R7, R15 ;  /* 0x0000000f00077308 */ /* 0x000e280000001800 */
        /* <DEDUP_REMOVED lines=13> */
[----:B------:R-:W-:Y:S05]  /*14f0*/  CALL.REL.NOINC `($__internal_23_$__cuda_sm20_dblrcp_rn_slowpath_v3) ;  /* 0x0000001400507944 */ /* 0x000fea0003c00000 */
[----:B------:R-:W-:Y:S02]  /*1500*/  MOV R8, R6 ;  /* 0x0000000600087202 */ /* 0x000fe40000000f00 */
[----:B------:R-:W-:-:S07]  /*1510*/  MOV R9, R7 ;  /* 0x0000000700097202 */ /* 0x000fce0000000f00 */
.L_x_9366:
[----:B------:R-:W-:Y:S05]  /*1520*/  BSYNC B1 ;  /* 0x0000000000017941 */ /* 0x000fea0003800000 */
.L_x_9365:
[----:B------:R0:W-:Y:S01]  /*1530*/  STG.E.64 desc[UR4][R4.64], R8 ;  /* 0x0000000804007986 */ /* 0x0001e2000c101b04 */
[----:B------:R-:W-:-:S04]  /*1540*/  LEA R0, R0, R3, 0x8 ;  /* 0x0000000300007211 */ /* 0x000fc800078e40ff */
[----:B------:R-:W-:-:S07]  /*1550*/  IADD3 R11, R0, 0x80, RZ ;  /* 0x00000080000b7810 */ /* 0x000fce0007ffe0ff */
.L_x_9363:
[----:B------:R-:W-:Y:S05]  /*1560*/  BSYNC B0 ;  /* 0x0000000000007941 */ /* 0x000fea0003800000 */
.L_x_9362:
[----:B------:R-:W-:Y:S02]  /*1570*/  ULDC UR6, c[0x0][0x210] ;  /* 0x0000840000067ab9 */ /* 0x000fe40000000800 */
[----:B------:R-:W-:-:S13]  /*1580*/  ISETP.GE.AND P0, PT, R11, UR6, PT ;  /* 0x000000060b007c0c */ /* 0x000fda000bf06270 */
[----:B------:R-:W-:Y:S05]  /*1590*/  @P0 EXIT ;  /* 0x000000000000094d */ /* 0x000fea0003800000 */
[----:B0-----:R-:W0:Y:S01]  /*15a0*/  LDC R8, c[0x0][0x218] ;  /* 0x00008600ff087b82 */ /* 0x001e220000000800 */
[----:B------:R-:W-:Y:S01]  /*15b0*/  HFMA2.MMA R3, -RZ, RZ, 0, 0 ;  /* 0x00000000ff037435 */ /* 0x000fe200000001ff */
[----:B------:R-:W-:Y:S01]  /*15c0*/  IMAD.MOV.U32 R0, RZ, RZ, RZ ;  /* 0x000000ffff007224 */ /* 0x000fe200078e00ff */
        /* <DEDUP_REMOVED lines=286> */
[----:B------:R-:W-:Y:S01]  /*27b0*/  @P0 IMAD.MOV.U32 R6, RZ, RZ, RZ ;  /* 0x000000ffff060224 */ /* 0x000fe200078e00ff */
        /* <DEDUP_REMOVED lines=13> */
.L_x_9367:
[----:B------:R-:W-:Y:S02]  /*2890*/  ULDC.64 UR6, c[0x0][0x418] ;  /* 0x0001060000067ab9 */ /* 0x000fe40000000a00 */
[----:B------:R-:W-:-:S04]  /*28a0*/  IADD3 R10, P0, R0, UR6, RZ ;  /* 0x00000006000a7c10 */ /* 0x000fc8000ff1e0ff */
[----:B------:R-:W-:Y:S01]  /*28b0*/  IADD3.X R11, RZ, UR7, RZ, P0, !PT ;  /* 0x00000007ff0b7c10 */ /* 0x000fe200087fe4ff */
        /* <DEDUP_REMOVED lines=20> */
[----:B------:R-:W-:Y:S05]  /*2a00*/  CALL.REL.NOINC `($__internal_23_$__cuda_sm20_dblrcp_rn_slowpath_v3) ;  /* 0x00000000000c7944 */ /* 0x000fea0003c00000 */
.L_x_9369:
[----:B------:R-:W-:Y:S05]  /*2a10*/  BSYNC B0 ;  /* 0x0000000000007941 */ /* 0x000fea0003800000 */
.L_x_9368:
[----:B------:R-:W-:Y:S01]  /*2a20*/  STG.E.64 desc[UR4][R2.64], R6 ;  /* 0x0000000602007986 */ /* 0x000fe2000c101b04 */
[----:B------:R-:W-:Y:S05]  /*2a30*/  EXIT ;  /* 0x000000000000794d */ /* 0x000fea0003800000 */
        .weak           $__internal_23_$__cuda_sm20_dblrcp_rn_slowpath_v3
        .type           $__internal_23_$__cuda_sm20_dblrcp_rn_slowpath_v3,@function
        .size           $__internal_23_$__cuda_sm20_dblrcp_rn_slowpath_v3,(.L_x_71465 - $__internal_23_$__cuda_sm20_dblrcp_rn_slowpath_v3)
$__internal_23_$__cuda_sm20_dblrcp_rn_slowpath_v3:
        /* <DEDUP_REMOVED lines=24> */
.L_x_9373:
        /* <DEDUP_REMOVED lines=10> */
.L_x_9371:
[----:B------:R-:W-:Y:S02]  /*2c60*/  LOP3.LUT R11, R7, 0x80000, RZ, 0xfc, !PT ;  /* 0x00080000070b7812 */ /* 0x000fe400078efcff */
[----:B------:R-:W-:-:S07]  /*2c70*/  MOV R10, R6 ;  /* 0x00000006000a7202 */ /* 0x000fce0000000f00 */
.L_x_9372:
[----:B------:R-:W-:Y:S05]  /*2c80*/  BSYNC B2 ;  /* 0x0000000000027941 */ /* 0x000fea0003800000 */
.L_x_9370:
[----:B------:R-:W-:Y:S01]  /*2c90*/  HFMA2.MMA R9, -RZ, RZ, 0, 0 ;  /* 0x00000000ff097435 */ /* 0x000fe200000001ff */
[----:B------:R-:W-:Y:S02]  /*2ca0*/  MOV R6, R10 ;  /* 0x0000000a00067202 */ /* 0x000fe40000000f00 */
[----:B------:R-:W-:-:S03]  /*2cb0*/  MOV R7, R11 ;  /* 0x0000000b00077202 */ /* 0x000fc60000000f00 */
[----:B------:R-:W-:Y:S05]  /*2cc0*/  RET.REL.NODEC R8 `(_ZN2at6native18elementwise_kernelILi128ELi2EZNS0_22gpu_kernel_impl_nocastIZNS0_50_GLOBAL__N__2680c7bb_12_PowKernel_cu_7dd49032_316829pow_tensor_scalar_kernel_implIddEEvRNS_18TensorIteratorBaseET0_EUldE1_EEvS6_RKT_EUliE_EEviT1_) ;  /* 0xffffffd008cc7950 */ /* 0x000fea0003c3ffff */
.L_x_9374:
        /* <DEDUP_REMOVED lines=11> */
.L_x_71465:


//--------------------- .text._ZN2at6native27unrolled_elementwise_kernelIZNS0_50_GLOBAL__N__2680c7bb_12_PowKernel_cu_7dd49032_316829pow_tensor_scalar_kernel_implIddEEvRNS_18TensorIteratorBaseET0_EUldE1_St5arrayIPcLm2EELi4E23TrivialOffsetCalculatorILi1EjESC_NS0_6memory15LoadWithoutCastENSD_16StoreWithoutCastEEEviT_S6_T2_T3_T4_T5_ --------------------------
	.section	.text._ZN2at6native27unrolled_elementwise_kernelIZNS0_50_GLOBAL__N__2680c7bb_12_PowKernel_cu_7dd49032_316829pow_tensor_scalar_kernel_implIddEEvRNS_18TensorIteratorBaseET0_EUldE1_St5arrayIPcLm2EELi4E23TrivialOffsetCalculatorILi1EjESC_NS0_6memory15LoadWithoutCastENSD_16StoreWithoutCastEEEviT_S6_T2_T3_T4_T5_,"ax",@progbits
	.align	128
        .global         _ZN2at6native27unrolled_elementwise_kernelIZNS0_50_GLOBAL__N__2680c7bb_12_PowKernel_cu_7dd49032_316829pow_tensor_scalar_kernel_implIddEEvRNS_18TensorIteratorBaseET0_EUldE1_St5arrayIPcLm2EELi4E23TrivialOffsetCalculatorILi1EjESC_NS0_6memory15LoadWithoutCastENSD_16StoreWithoutCastEEEviT_S6_T2_T3_T4_T5_
        .type           _ZN2at6native27unrolled_elementwise_kernelIZNS0_50_GLOBAL__N__2680c7bb_12_PowKernel_cu_7dd49032_316829pow_tensor_scalar_kernel_implIddEEvRNS_18TensorIteratorBaseET0_EUldE1_St5arrayIPcLm2EELi4E23TrivialOffsetCalculatorILi1EjESC_NS0_6memory15LoadWithoutCastENSD_16StoreWithoutCastEEEviT_S6_T2_T3_T4_T5_,@function
        .size           _ZN2at6native27unrolled_elementwise_kernelIZNS0_50_GLOBAL__N__2680c7bb_12_PowKernel_cu_7dd49032_316829pow_tensor_scalar_kernel_implIddEEvRNS_18TensorIteratorBaseET0_EUldE1_St5arrayIPcLm2EELi4E23TrivialOffsetCalculatorILi1EjESC_NS0_6memory15LoadWithoutCastENSD_16StoreWithoutCastEEEviT_S6_T2_T3_T4_T5_,(.L_x_71466 - _ZN2at6native27unrolled_elementwise_kernelIZNS0_50_GLOBAL__N__2680c7bb_12_PowKernel_cu_7dd49032_316829pow_tensor_scalar_kernel_implIddEEvRNS_18TensorIteratorBaseET0_EUldE1_St5arrayIPcLm2EELi4E23TrivialOffsetCalculatorILi1EjESC_NS0_6memory15LoadWithoutCastENSD_16StoreWithoutCastEEEviT_S6_T2_T3_T4_T5_)
        .other          _ZN2at6native27unrolled_elementwise_kernelIZNS0_50_GLOBAL__N__2680c7bb_12_PowKernel_cu_7dd49032_316829pow_tensor_scalar_kernel_implIddEEvRNS_18TensorIteratorBaseET0_EUldE1_St5arrayIPcLm2EELi4E23TrivialOffsetCalculatorILi1EjESC_NS0_6memory15LoadWithoutCastENSD_16StoreWithoutCastEEEviT_S6_T2_T3_T4_T5_,@"STO_CUDA_ENTRY STV_DEFAULT"
_ZN2at6native27unrolled_elementwise_kernelIZNS0_50_GLOBAL__N__2680c7bb_12_PowKernel_cu_7dd49032_316829pow_tensor_scalar_kernel_implIddEEvRNS_18TensorIteratorBaseET0_EUldE1_St5arrayIPcLm2EELi4E23TrivialOffsetCalculatorILi1EjESC_NS0_6memory15LoadWithoutCastENSD_16StoreWithoutCastEEEviT_S6_T2_T3_T4_T5_:
.text._ZN2at6native27unrolled_elementwise_kernelIZNS0_50_GLOBAL__N__2680c7bb_12_PowKernel_cu_7dd49032_316829pow_tensor_scalar_kernel_implIddEEvRNS_18TensorIteratorBaseET0_EUldE1_St5arrayIPcLm2EELi4E23TrivialOffsetCalculatorILi1EjESC_NS0_6memory15LoadWithoutCastENSD_16StoreWithoutCastEEEviT_S6_T2_T3_T4_T5_:
[----:B------:R-:W-:Y:S01]  /*0000*/  LDC R1, c[0x0][0x28] ;  /* 0x00000a00ff017b82 */ /* 0x000fe20000000800 */
[----:B------:R-:W0:Y:S07]  /*0010*/  S2R R0, SR_CTAID.X ;  /* 0x0000000000007919 */ /* 0x000e2e0000002500 */
[----:B------:R-:W0:Y:S01]  /*0020*/  LDC R5, c[0x0][0x210] ;  /* 0x00008400ff057b82 */ /* 0x000e220000000800 */
        /* <DEDUP_REMOVED lines=9> */
[----:B------:R-:W-:Y:S01]  /*00c0*/  @!P1 IMAD R17, R0, 0x200, R13 ;  /* 0x0000020000119824 */ /* 0x000fe200078e020d */
[----:B------:R-:W-:Y:S01]  /*00d0*/  @!P1 IADD3 R13, R13, 0x80, RZ ;  /* 0x000000800d0d9810 */ /* 0x000fe20007ffe0ff */
[----:B------:R-:W1:Y:S03]  /*00e0*/  @!P1 LDC.64 R4, c[0x0][0x228] ;  /* 0x00008a00ff049b82 */ /* 0x000e660000000a00 */
[----:B------:R-:W-:Y:S01]  /*00f0*/  ISETP.GE.AND P3, PT, R13, R2, PT ;  /* 0x000000020d00720c */ /* 0x000fe20003f66270 */
[----:B0-----:R-:W-:-:S12]  /*0100*/  @!P0 IMAD.WIDE.U32 R8, R15, 0x8, R8 ;  /* 0x000000080f088825 */ /* 0x001fd800078e0008 */
[----:B------:R-:W-:Y:S01]  /*0110*/  @!P3 IMAD R19, R0, 0x200, R13 ;  /* 0x000002000013b824 */ /* 0x000fe200078e020d */
[----:B------:R-:W0:Y:S01]  /*0120*/  @!P3 LDC.64 R10, c[0x0][0x228] ;  /* 0x00008a00ff0abb82 */ /* 0x000e220000000a00 */
[----:B------:R-:W-:-:S05]  /*0130*/  @!P3 VIADD R13, R13, 0x80 ;  /* 0x000000800d0db836 */ /* 0x000fca0000000000 */
[----:B------:R-:W-:Y:S01]  /*0140*/  ISETP.GE.AND P2, PT, R13, R2, PT ;  /* 0x000000020d00720c */ /* 0x000fe20003f46270 */
[----:B-1----:R-:W-:-:S12]  /*0150*/  @!P1 IMAD.WIDE.U32 R4, R17, 0x8, R4 ;  /* 0x0000000811049825 */ /* 0x002fd800078e0004 */
[----:B------:R-:W1:Y:S01]  /*0160*/  @!P2 LDC.64 R6, c[0x0][0x228] ;  /* 0x00008a00ff06ab82 */ /* 0x000e620000000a00 */
[----:B------:R-:W-:Y:S01]  /*0170*/  @!P2 LEA R13, R0, R13, 0x9 ;  /* 0x0000000d000da211 */ /* 0x000fe200078e48ff */
[----:B0-----:R-:W-:Y:S01]  /*0180*/  @!P3 IMAD.WIDE.U32 R16, R19, 0x8, R10 ;  /* 0x000000081310b825 */ /* 0x001fe200078e000a */
[----:B------:R-:W-:Y:S02]  /*0190*/  CS2R R18, SRZ ;  /* 0x0000000000127805 */ /* 0x000fe4000001ff00 */
[----:B------:R-:W-:-:S04]  /*01a0*/  CS2R R10, SRZ ;  /* 0x00000000000a7805 */ /* 0x000fc8000001ff00 */
[----:B------:R0:W5:Y:S01]  /*01b0*/  @!P3 LDG.E.64 R18, desc[UR4][R16.64] ;  /* 0x000000041012b981 */ /* 0x000162000c1e1b00 */
[----:B-1----:R-:W-:Y:S01]  /*01c0*/  @!P2 IMAD.WIDE.U32 R14, R13, 0x8, R6 ;  /* 0x000000080d0ea825 */ /* 0x002fe200078e0006 */
[----:B------:R-:W-:Y:S02]  /*01d0*/  CS2R R6, SRZ ;  /* 0x0000000000067805 */ /* 0x000fe4000001ff00 */
[----:B------:R-:W-:Y:S02]  /*01e0*/  CS2R R12, SRZ ;  /* 0x00000000000c7805 */ /* 0x000fe4000001ff00 */
[----:B------:R0:W5:Y:S04]  /*01f0*/  @!P2 LDG.E.64 R10, desc[UR4][R14.64] ;  /* 0x000000040e0aa981 */ /* 0x000168000c1e1b00 */
[----:B------:R0:W5:Y:S04]  /*0200*/  @!P1 LDG.E.64 R6, desc[UR4][R4.64] ;  /* 0x0000000404069981 */ /* 0x000168000c1e1b00 */
[----:B------:R0:W5:Y:S01]  /*0210*/  @!P0 LDG.E.64 R12, desc[UR4][R8.64] ;  /* 0x00000004080c8981 */ /* 0x000162000c1e1b00 */
[----:B------:R-:W-:Y:S04]  /*0220*/  BSSY B0, `(.L_x_9375) ;  /* 0x0000014000007945 */ /* 0x000fe80003800000 */
[----:B------:R-:W-:Y:S05]  /*0230*/  @P0 BRA `(.L_x_9376) ;  /* 0x0000000000480947 */ /* 0x000fea0003800000 */
[----:B0----5:R-:W-:-:S06]  /*0240*/  DMUL R4, R12, R12 ;  /* 0x0000000c0c047228 */ /* 0x021fcc0000000000 */
        /* <DEDUP_REMOVED lines=12> */
[----:B------:R-:W-:Y:S01]  /*0310*/  IMAD.MOV.U32 R13, RZ, RZ, R5 ;  /* 0x000000ffff0d7224 */ /* 0x000fe200078e0005 */
[----:B------:R-:W-:-:S07]  /*0320*/  IADD3 R21, R21, -0x100000, RZ ;  /* 0xfff0000015157810 */ /* 0x000fce0007ffe0ff */
[----:B------:R-:W-:Y:S05]  /*0330*/  CALL.REL.NOINC `($__internal_24_$__cuda_sm20_dblrcp_rn_slowpath_v3) ;  /* 0x0000000400747944 */ /* 0x000fea0003c00000 */
[----:B------:R-:W-:Y:S02]  /*0340*/  IMAD.MOV.U32 R8, RZ, RZ, R14 ;  /* 0x000000ffff087224 */ /* 0x000fe400078e000e */
[----:B------:R-:W-:-:S07]  /*0350*/  IMAD.MOV.U32 R9, RZ, RZ, R15 ;  /* 0x000000ffff097224 */ /* 0x000fce00078e000f */
.L_x_9376:
[----:B------:R-:W-:Y:S05]  /*0360*/  BSYNC B0 ;  /* 0x0000000000007941 */ /* 0x000fea0003800000 */
.L_x_9375:
[----:B0-----:R-:W-:Y:S01]  /*0370*/  VIADD R5, R3, 0x80 ;  /* 0x0000008003057836 */ /* 0x001fe20000000000 */
[----:B------:R-:W-:Y:S04]  /*0380*/  BSSY B0, `(.L_x_9377) ;  /* 0x0000013000007945 */ /* 0x000fe80003800000 */
[----:B------:R-:W-:-:S13]  /*0390*/  ISETP.GE.AND P1, PT, R5, R2, PT ;  /* 0x000000020500720c */ /* 0x000fda0003f26270 */
[----:B------:R-:W-:Y:S05]  /*03a0*/  @P1 BRA `(.L_x_9378) ;  /* 0x0000000000401947 */ /* 0x000fea0003800000 */
[----:B-----5:R-:W-:-:S06]  /*03b0*/  DMUL R12, R6, R6 ;  /* 0x00000006060c7228 */ /* 0x020fcc0000000000 */
        /* <DEDUP_REMOVED lines=12> */
[----:B------:R-:W-:Y:S05]  /*0480*/  CALL.REL.NOINC `($__internal_24_$__cuda_sm20_dblrcp_rn_slowpath_v3) ;  /* 0x0000000400207944 */ /* 0x000fea0003c00000 */
[----:B------:R-:W-:Y:S02]  /*0490*/  IMAD.MOV.U32 R6, RZ, RZ, R14 ;  /* 0x000000ffff067224 */ /* 0x000fe400078e000e */
[----:B------:R-:W-:-:S07]  /*04a0*/  IMAD.MOV.U32 R7, RZ, RZ, R15 ;  /* 0x000000ffff077224 */ /* 0x000fce00078e000f */
.L_x_9378:
[----:B------:R-:W-:Y:S05]  /*04b0*/  BSYNC B0 ;  /* 0x0000000000007941 */ /* 0x000fea0003800000 */
.L_x_9377:
[----:B-----5:R-:W-:Y:S01]  /*04c0*/  IADD3 R13, R3, 0x100, RZ ;  /* 0x00000100030d7810 */ /* 0x020fe20007ffe0ff */
[----:B------:R-:W-:Y:S03]  /*04d0*/  BSSY B0, `(.L_x_9379) ;  /* 0x0000013000007945 */ /* 0x000fe60003800000 */
        /* <DEDUP_REMOVED lines=16> */
[----:B------:R-:W-:Y:S01]  /*05e0*/  MOV R18, R14 ;  /* 0x0000000e00127202 */ /* 0x000fe20000000f00 */
[----:B------:R-:W-:-:S07]  /*05f0*/  IMAD.MOV.U32 R19, RZ, RZ, R15 ;  /* 0x000000ffff137224 */ /* 0x000fce00078e000f */
.L_x_9380:
[----:B------:R-:W-:Y:S05]  /*0600*/  BSYNC B0 ;  /* 0x0000000000007941 */ /* 0x000fea0003800000 */
.L_x_9379:
[----:B------:R-:W-:Y:S01]  /*0610*/  VIADD R13, R3, 0x180 ;  /* 0x00000180030d7836 */ /* 0x000fe20000000000 */
[----:B------:R-:W-:Y:S04]  /*0620*/  BSSY B0, `(.L_x_9381) ;  /* 0x0000013000007945 */ /* 0x000fe80003800000 */
[----:B------:R-:W-:-:S13]  /*0630*/  ISETP.GE.AND P1, PT, R13, R2, PT ;  /* 0x000000020d00720c */ /* 0x000fda0003f26270 */
[----:B------:R-:W-:Y:S05]  /*0640*/  @P1 BRA `(.L_x_9382) ;  /* 0x0000000000401947 */ /* 0x000fea0003800000 */
[----:B------:R-:W-:-:S06]  /*0650*/  DMUL R12, R10, R10 ;  /* 0x0000000a0a0c7228 */ /* 0x000fcc0000000000 */
        /* <DEDUP_REMOVED lines=13> */
[----:B------:R-:W-:Y:S01]  /*0730*/  IMAD.MOV.U32 R10, RZ, RZ, R14 ;  /* 0x000000ffff0a7224 */ /* 0x000fe200078e000e */
[----:B------:R-:W-:-:S07]  /*0740*/  MOV R11, R15 ;  /* 0x0000000f000b7202 */ /* 0x000fce0000000f00 */
.L_x_9382:
[----:B------:R-:W-:Y:S05]  /*0750*/  BSYNC B0 ;  /* 0x0000000000007941 */ /* 0x000fea0003800000 */
.L_x_9381:
[----:B------:R-:W0:Y:S01]  /*0760*/  @!P0 S2R R15, SR_TID.X ;  /* 0x00000000000f8919 */ /* 0x000e220000002100 */
[----:B------:R-:W1:Y:S01]  /*0770*/  @!P0 LDC.64 R12, c[0x0][0x220] ;  /* 0x00008800ff0c8b82 */ /* 0x000e620000000a00 */
[----:B------:R-:W-:Y:S01]  /*0780*/  @!P0 IMAD.MOV.U32 R3, RZ, RZ, R5 ;  /* 0x000000ffff038224 */ /* 0x000fe200078e0005 */
[----:B------:R-:W-:Y:S04]  /*0790*/  BSSY B0, `(.L_x_9383) ;  /* 0x0000010000007945 */ /* 0x000fe80003800000 */
[----:B------:R-:W-:Y:S01]  /*07a0*/  ISETP.GE.AND P1, PT, R3, R2, PT ;  /* 0x000000020300720c */ /* 0x000fe20003f26270 */
[----:B0-----:R-:W-:-:S04]  /*07b0*/  @!P0 IMAD R5, R0, 0x200, R15 ;  /* 0x0000020000058824 */ /* 0x001fc800078e020f */
[----:B-1----:R-:W-:-:S05]  /*07c0*/  @!P0 IMAD.WIDE.U32 R4, R5, 0x8, R12 ;  /* 0x0000000805048825 */ /* 0x002fca00078e000c */
[----:B------:R0:W-:Y:S03]  /*07d0*/  @!P0 STG.E.64 desc[UR4][R4.64], R8 ;  /* 0x0000000804008986 */ /* 0x0001e6000c101b04 */
[----:B------:R-:W-:Y:S05]  /*07e0*/  @P1 BRA `(.L_x_9384) ;  /* 0x0000000000281947 */ /* 0x000fea0003800000 */
[----:B0-----:R-:W0:Y:S01]  /*07f0*/  LDC.64 R8, c[0x0][0x220] ;  /* 0x00008800ff087b82 */ /* 0x001e220000000a00 */
[----:B------:R-:W-:Y:S01]  /*0800*/  LEA R5, R0, R3, 0x9 ;  /* 0x0000000300057211 */ /* 0x000fe200078e48ff */
[----:B------:R-:W-:-:S05]  /*0810*/  VIADD R3, R3, 0x80 ;  /* 0x0000008003037836 */ /* 0x000fca0000000000 */
[----:B------:R-:W-:-:S13]  /*0820*/  ISETP.GE.AND P0, PT, R3, R2, PT ;  /* 0x000000020300720c */ /* 0x000fda0003f06270 */
[----:B------:R-:W-:Y:S01]  /*0830*/  @!P0 IMAD R13, R0, 0x200, R3 ;  /* 0x00000200000d8824 */ /* 0x000fe200078e0203 */
[----:B------:R-:W-:Y:S01]  /*0840*/  @!P0 IADD3 R3, R3, 0x80, RZ ;  /* 0x0000008003038810 */ /* 0x000fe20007ffe0ff */
[----:B0-----:R-:W-:-:S04]  /*0850*/  IMAD.WIDE.U32 R4, R5, 0x8, R8 ;  /* 0x0000000805047825 */ /* 0x001fc800078e0008 */
[----:B------:R-:W-:Y:S01]  /*0860*/  @!P0 IMAD.WIDE.U32 R8, R13, 0x8, R8 ;  /* 0x000000080d088825 */ /* 0x000fe200078e0008 */
[----:B------:R1:W-:Y:S04]  /*0870*/  STG.E.64 desc[UR4][R4.64], R6 ;  /* 0x0000000604007986 */ /* 0x0003e8000c101b04 */
[----:B------:R1:W-:Y:S02]  /*0880*/  @!P0 STG.E.64 desc[UR4][R8.64], R18 ;  /* 0x0000001208008986 */ /* 0x0003e4000c101b04 */
.L_x_9384:
[----:B------:R-:W-:Y:S05]  /*0890*/  BSYNC B0 ;  /* 0x0000000000007941 */ /* 0x000fea0003800000 */
.L_x_9383:
[----:B------:R-:W-:-:S13]  /*08a0*/  ISETP.GE.AND P0, PT, R3, R2, PT ;  /* 0x000000020300720c */ /* 0x000fda0003f06270 */
[----:B------:R-:W-:Y:S05]  /*08b0*/  @P0 EXIT ;  /* 0x000000000000094d */ /* 0x000fea0003800000 */
[----:B01----:R-:W0:Y:S01]  /*08c0*/  LDC.64 R4, c[0x0][0x220] ;  /* 0x00008800ff047b82 */ /* 0x003e220000000a00 */
[----:B------:R-:W-:-:S04]  /*08d0*/  IMAD R3, R0, 0x200, R3 ;  /* 0x0000020000037824 */ /* 0x000fc800078e0203 */
[----:B0-----:R-:W-:-:S05]  /*08e0*/  IMAD.WIDE.U32 R2, R3, 0x8, R4 ;  /* 0x0000000803027825 */ /* 0x001fca00078e0004 */
[----:B------:R-:W-:Y:S01]  /*08f0*/  STG.E.64 desc[UR4][R2.64], R10 ;  /* 0x0000000a02007986 */ /* 0x000fe2000c101b04 */
[----:B------:R-:W-:Y:S05]  /*0900*/  EXIT ;  /* 0x000000000000794d */ /* 0x000fea0003800000 */
        .weak           $__internal_24_$__cuda_sm20_dblrcp_rn_slowpath_v3
        .type           $__internal_24_$__cuda_sm20_dblrcp_rn_slowpath_v3,@function
        .size           $__internal_24_$__cuda_sm20_dblrcp_rn_slowpath_v3,(.L_x_71466 - $__internal_24_$__cuda_sm20_dblrcp_rn_slowpath_v3)
$__internal_24_$__cuda_sm20_dblrcp_rn_slowpath_v3:
        /* <DEDUP_REMOVED lines=25> */
.L_x_9388:
        /* <DEDUP_REMOVED lines=10> */
.L_x_9386:
[----:B------:R-:W-:Y:S01]  /*0b40*/  LOP3.LUT R15, R13, 0x80000, RZ, 0xfc, !PT ;  /* 0x000800000d0f7812 */ /* 0x000fe200078efcff */
[----:B------:R-:W-:-:S07]  /*0b50*/  IMAD.MOV.U32 R14, RZ, RZ, R12 ;  /* 0x000000ffff0e7224 */ /* 0x000fce00078e000c */
.L_x_9387:
[----:B------:R-:W-:Y:S05]  /*0b60*/  BSYNC B1 ;  /* 0x0000000000017941 */ /* 0x000fea0003800000 */
.L_x_9385:
[----:B------:R-:W-:Y:S01]  /*0b70*/  MOV R12, R4 ;  /* 0x00000004000c7202 */ /* 0x000fe20000000f00 */
[----:B------:R-:W-:-:S04]  /*0b80*/  IMAD.MOV.U32 R13, RZ, RZ, 0x0 ;  /* 0x00000000ff0d7424 */ /* 0x000fc800078e00ff */
[----:B------:R-:W-:Y:S05]  /*0b90*/  RET.REL.NODEC R12 `(_ZN2at6native27unrolled_elementwise_kernelIZNS0_50_GLOBAL__N__2680c7bb_12_PowKernel_cu_7dd49032_316829pow_tensor_scalar_kernel_implIddEEvRNS_18TensorIteratorBaseET0_EUldE1_St5arrayIPcLm2EELi4E23TrivialOffsetCalculatorILi1EjESC_NS0_6memory15LoadWithoutCastENSD_16StoreWithoutCastEEEviT_S6_T2_T3_T4_T5_) ;  /* 0xfffffff40c187950 */ /* 0x000fea0003c3ffff */
.L_x_9389:
        /* <DEDUP_REMOVED lines=14> */
.L_x_71466:


//--------------------- .text._ZN2at6native29vectorized_elementwise_kernelILi2EZNS0_50_GLOBAL__N__2680c7bb_12_PowKernel_cu_7dd49032_316829pow_tensor_scalar_kernel_implIddEEvRNS_18TensorIteratorBaseET0_EUldE1_St5arrayIPcLm2EEEEviS6_T1_ --------------------------
	.section	.text._ZN2at6native29vectorized_elementwise_kernelILi2EZNS0_50_GLOBAL__N__2680c7bb_12_PowKernel_cu_7dd49032_316829pow_tensor_scalar_kernel_implIddEEvRNS_18TensorIteratorBaseET0_EUldE1_St5arrayIPcLm2EEEEviS6_T1_,"ax",@progbits
	.align	128
        .global         _ZN2at6native29vectorized_elementwise_kernelILi2EZNS0_50_GLOBAL__N__2680c7bb_12_PowKernel_cu_7dd49032_316829pow_tensor_scalar_kernel_implIddEEvRNS_18TensorIteratorBaseET0_EUldE1_St5arrayIPcLm2EEEEviS6_T1_
        .type           _ZN2at6native29vectorized_elementwise_kernelILi2EZNS0_50_GLOBAL__N__2680c7bb_12_PowKernel_cu_7dd49032_316829pow_tensor_scalar_kernel_implIddEEvRNS_18TensorIteratorBaseET0_EUldE1_St5arrayIPcLm2EEEEviS6_T1_,@function
        .size           _ZN2at6native29vectorized_elementwise_kernelILi2EZNS0_50_GLOBAL__N__2680c7bb_12_PowKernel_cu_7dd49032_316829pow_tensor_scalar_kernel_implIddEEvRNS_18TensorIteratorBaseET0_EUldE1_St5arrayIPcLm2EEEEviS6_T1_,(.L_x_71467 - _ZN2at6native29vectorized_elementwise_kernelILi2EZNS0_50_GLOBAL__N__2680c7bb_12_PowKernel_cu_7dd49032_316829pow_tensor_scalar_kernel_implIddEEvRNS_18TensorIteratorBaseET0_EUldE1_St5arrayIPcLm2EEEEviS6_T1_)
        .other          _ZN2at6native29vectorized_elementwise_kernelILi2EZNS0_50_GLOBAL__N__2680c7bb_12_PowKernel_cu_7dd49032_316829pow_tensor_scalar_kernel_implIddEEvRNS_18TensorIteratorBaseET0_EUldE1_St5arrayIPcLm2EEEEviS6_T1_,@"STO_CUDA_ENTRY STV_DEFAULT"
_ZN2at6native29vectorized_elementwise_kernelILi2EZNS0_50_GLOBAL__N__2680c7bb_12_PowKernel_cu_7dd49032_316829pow_tensor_scalar_kernel_implIddEEvRNS_18TensorIteratorBaseET0_EUldE1_St5arrayIPcLm2EEEEviS6_T1_:
.text._ZN2at6native29vectorized_elementwise_kernelILi2EZNS0_50_GLOBAL__N__2680c7bb_12_PowKernel_cu_7dd49032_316829pow_tensor_scalar_kernel_implIddEEvRNS_18TensorIteratorBaseET0_EUldE1_St5arrayIPcLm2EEEEviS6_T1_:
        /* <DEDUP_REMOVED lines=14> */
[----:B------:R-:W4:Y:S04]  /*00e0*/  LDG.E.128 R20, desc[UR4][R12.64+0x800] ;  /* 0x000800040c147981 */ /* 0x000f28000c1e1d00 */
[----:B------:R-:W5:Y:S04]  /*00f0*/  LDG.E.128 R16, desc[UR4][R12.64+0x1000] ;  /* 0x001000040c107981 */ /* 0x000f68000c1e1d00 */
[----:B------:R-:W5:Y:S01]  /*0100*/  LDG.E.128 R8, desc[UR4][R12.64+0x1800] ;  /* 0x001800040c087981 */ /* 0x000f62000c1e1d00 */
[----:B--2---:R-:W-:Y:S01]  /*0110*/  IMAD.WIDE.U32 R28, R28, 0x8, R6 ;  /* 0x000000081c1c7825 */ /* 0x004fe200078e0006 */
[----:B------:R-:W-:Y:S01]  /*0120*/  BSSY B1, `(.L_x_9391) ;  /* 0x000001a000017945 */ /* 0x000fe20003800000 */
[----:B---3--:R-:W-:-:S02]  /*0130*/  DMUL R2, R26, R26 ;  /* 0x0000001a1a027228 */ /* 0x008fc40000000000 */
[----:B------:R-:W-:Y:S02]  /*0140*/  DMUL R24, R24, R24 ;  /* 0x0000001818187228 */ /* 0x000fe40000000000 */
[----:B----4-:R-:W-:Y:S02]  /*0150*/  DMUL R20, R20, R20 ;  /* 0x0000001414147228 */ /* 0x010fe40000000000 */
[----:B------:R-:W0:Y:S01]  /*0160*/  MUFU.RCP64H R5, R3 ;  /* 0x0000000300057308 */ /* 0x000e220000001800 */
[----:B------:R-:W-:Y:S02]  /*0170*/  DMUL R22, R22, R22 ;  /* 0x0000001616167228 */ /* 0x000fe40000000000 */
[----:B-----5:R-:W-:Y:S01]  /*0180*/  DMUL R16, R16, R16 ;  /* 0x0000001010107228 */ /* 0x020fe20000000000 */
[----:B------:R-:W-:Y:S01]  /*0190*/  VIADD R4, R3, 0x300402 ;  /* 0x0030040203047836 */ /* 0x000fe20000000000 */
[----:B------:R-:W-:Y:S02]  /*01a0*/  DMUL R18, R18, R18 ;  /* 0x0000001212127228 */ /* 0x000fe40000000000 */
[----:B------:R-:W-:-:S02]  /*01b0*/  DMUL R10, R10, R10 ;  /* 0x0000000a0a0a7228 */ /* 0x000fc40000000000 */
[----:B------:R-:W-:Y:S01]  /*01c0*/  FSETP.GEU.AND P0, PT, |R4|, 5.8789094863358348022e-39, PT ;  /* 0x004004020400780b */ /* 0x000fe20003f0e200 */
[----:B------:R-:W-:Y:S01]  /*01d0*/  DMUL R6, R8, R8 ;  /* 0x0000000808067228 */ /* 0x000fe20000000000 */
[----:B------:R-:W-:Y:S01]  /*01e0*/  IMAD.WIDE R8, R0, 0x10, R28 ;  /* 0x0000001000087825 */ /* 0x000fe200078e021c */
[----:B0-----:R-:W-:-:S08]  /*01f0*/  DFMA R14, -R2, R4, 1 ;  /* 0x3ff00000020e742b */ /* 0x001fd00000000104 */
[----:B------:R-:W-:-:S08]  /*0200*/  DFMA R14, R14, R14, R14 ;  /* 0x0000000e0e0e722b */ /* 0x000fd0000000000e */
[----:B------:R-:W-:-:S08]  /*0210*/  DFMA R14, R4, R14, R4 ;  /* 0x0000000e040e722b */ /* 0x000fd00000000004 */
[----:B------:R-:W-:-:S08]  /*0220*/  DFMA R12, -R2, R14, 1 ;  /* 0x3ff00000020c742b */ /* 0x000fd0000000010e */
[----:B------:R-:W-:Y:S01]  /*0230*/  DFMA R14, R14, R12, R14 ;  /* 0x0000000c0e0e722b */ /* 0x000fe2000000000e */
[----:B------:R-:W-:Y:S10]  /*0240*/  @P0 BRA `(.L_x_9392) ;  /* 0x00000000001c0947 */ /* 0x000ff40003800000 */
[----:B------:R-:W-:Y:S01]  /*0250*/  LOP3.LUT R0, R3, 0x7fffffff, RZ, 0xc0, !PT ;  /* 0x7fffffff03007812 */ /* 0x000fe200078ec0ff */
[----:B------:R-:W-:-:S03]  /*0260*/  IMAD.MOV.U32 R4, RZ, RZ, R2 ;  /* 0x000000ffff047224 */ /* 0x000fc600078e0002 */
[----:B------:R-:W-:Y:S02]  /*0270*/  IADD3 R2, R0, -0x100000, RZ ;  /* 0xfff0000000027810 */ /* 0x000fe40007ffe0ff */
[----:B------:R-:W-:-:S07]  /*0280*/  MOV R0, 0x2a0 ;  /* 0x000002a000007802 */ /* 0x000fce0000000f00 */
[----:B------:R-:W-:Y:S05]  /*0290*/  CALL.REL.NOINC `($__internal_25_$__cuda_sm20_dblrcp_rn_slowpath_v3) ;  /* 0x0000001800c07944 */ /* 0x000fea0003c00000 */
[----:B------:R-:W-:Y:S02]  /*02a0*/  IMAD.MOV.U32 R14, RZ, RZ, R2 ;  /* 0x000000ffff0e7224 */ /* 0x000fe400078e0002 */
[----:B------:R-:W-:-:S07]  /*02b0*/  IMAD.MOV.U32 R15, RZ, RZ, R3 ;  /* 0x000000ffff0f7224 */ /* 0x000fce00078e0003 */
.L_x_9392:
[----:B------:R-:W-:Y:S05]  /*02c0*/  BSYNC B1 ;  /* 0x0000000000017941 */ /* 0x000fea0003800000 */
.L_x_9391:
[----:B------:R-:W0:Y:S01]  /*02d0*/  MUFU.RCP64H R3, R25 ;  /* 0x0000001900037308 */ /* 0x000e220000001800 */
[----:B------:R-:W-:Y:S01]  /*02e0*/  VIADD R2, R25, 0x300402 ;  /* 0x0030040219027836 */ /* 0x000fe20000000000 */
[----:B------:R-:W-:Y:S04]  /*02f0*/  BSSY B1, `(.L_x_9393) ;  /* 0x0000010000017945 */ /* 0x000fe80003800000 */
        /* <DEDUP_REMOVED lines=10> */
[----:B------:R-:W-:Y:S01]  /*03a0*/  MOV R0, 0x3d0 ;  /* 0x000003d000007802 */ /* 0x000fe20000000f00 */
[----:B------:R-:W-:-:S07]  /*03b0*/  VIADD R2, R2, 0xfff00000 ;  /* 0xfff0000002027836 */ /* 0x000fce0000000000 */
[----:B------:R-:W-:Y:S05]  /*03c0*/  CALL.REL.NOINC `($__internal_25_$__cuda_sm20_dblrcp_rn_slowpath_v3) ;  /* 0x0000001800747944 */ /* 0x000fea0003c00000 */
[----:B------:R-:W-:Y:S01]  /*03d0*/  IMAD.MOV.U32 R12, RZ, RZ, R2 ;  /* 0x000000ffff0c7224 */ /* 0x000fe200078e0002 */
[----:B------:R-:W-:-:S07]  /*03e0*/  MOV R13, R3 ;  /* 0x00000003000d7202 */ /* 0x000fce0000000f00 */
.L_x_9394:
[----:B------:R-:W-:Y:S05]  /*03f0*/  BSYNC B1 ;  /* 0x0000000000017941 */ /* 0x000fea0003800000 */
.L_x_9393:
[----:B------:R-:W0:Y:S01]  /*0400*/  MUFU.RCP64H R3, R23 ;  /* 0x0000001700037308 */ /* 0x000e220000001800 */
[----:B------:R-:W-:Y:S01]  /*0410*/  VIADD R2, R23, 0x300402 ;  /* 0x0030040217027836 */ /* 0x000fe20000000000 */
[----:B------:R1:W-:Y:S01]  /*0420*/  STG.E.128 desc[UR4][R8.64], R12 ;  /* 0x0000000c08007986 */ /* 0x0003e2000c101d04 */
[----:B------:R-:W-:Y:S03]  /*0430*/  BSSY B1, `(.L_x_9395) ;  /* 0x0000010000017945 */ /* 0x000fe60003800000 */
[----:B------:R-:W-:Y:S01]  /*0440*/  FSETP.GEU.AND P0, PT, |R2|, 5.8789094863358348022e-39, PT ;  /* 0x004004020200780b */ /* 0x000fe20003f0e200 */
[----:B0-----:R-:W-:-:S08]  /*0450*/  DFMA R4, -R22, R2, 1 ;  /* 0x3ff000001604742b */ /* 0x001fd00000000102 */
[----:B------:R-:W-:-:S08]  /*0460*/  DFMA R4, R4, R4, R4 ;  /* 0x000000040404722b */ /* 0x000fd00000000004 */
[----:B------:R-:W-:-:S08]  /*0470*/  DFMA R4, R2, R4, R2 ;  /* 0x000000040204722b */ /* 0x000fd00000000002 */
[----:B------:R-:W-:-:S08]  /*0480*/  DFMA R24, -R22, R4, 1 ;  /* 0x3ff000001618742b */ /* 0x000fd00000000104 */
[----:B-1----:R-:W-:Y:S01]  /*0490*/  DFMA R14, R4, R24, R4 ;  /* 0x00000018040e722b */ /* 0x002fe20000000004 */
[----:B------:R-:W-:Y:S10]  /*04a0*/  @P0 BRA `(.L_x_9396) ;  /* 0x0000000000200947 */ /* 0x000ff40003800000 */
[----:B------:R-:W-:Y:S01]  /*04b0*/  LOP3.LUT R2, R23, 0x7fffffff, RZ, 0xc0, !PT ;  /* 0x7fffffff17027812 */ /* 0x000fe200078ec0ff */
[----:B------:R-:W-:Y:S01]  /*04c0*/  IMAD.MOV.U32 R4, RZ, RZ, R22 ;  /* 0x000000ffff047224 */ /* 0x000fe200078e0016 */
[----:B------:R-:W-:Y:S01]  /*04d0*/  MOV R0, 0x510 ;  /* 0x0000051000007802 */ /* 0x000fe20000000f00 */
[----:B------:R-:W-:Y:S01]  /*04e0*/  IMAD.MOV.U32 R3, RZ, RZ, R23 ;  /* 0x000000ffff037224 */ /* 0x000fe200078e0017 */
[----:B------:R-:W-:-:S07]  /*04f0*/  IADD3 R2, R2, -0x100000, RZ ;  /* 0xfff0000002027810 */ /* 0x000fce0007ffe0ff */
[----:B------:R-:W-:Y:S05]  /*0500*/  CALL.REL.NOINC `($__internal_25_$__cuda_sm20_dblrcp_rn_slowpath_v3) ;  /* 0x0000001800247944 */ /* 0x000fea0003c00000 */
[----:B------:R-:W-:Y:S02]  /*0510*/  IMAD.MOV.U32 R14, RZ, RZ, R2 ;  /* 0x000000ffff0e7224 */ /* 0x000fe400078e0002 */
[----:B------:R-:W-:-:S07]  /*0520*/  IMAD.MOV.U32 R15, RZ, RZ, R3 ;  /* 0x000000ffff0f7224 */ /* 0x000fce00078e0003 */
.L_x_9396:
[----:B------:R-:W-:Y:S05]  /*0530*/  BSYNC B1 ;  /* 0x0000000000017941 */ /* 0x000fea0003800000 */
.L_x_9395:
        /* <DEDUP_REMOVED lines=18> */
.L_x_9398:
[----:B------:R-:W-:Y:S05]  /*0660*/  BSYNC B1 ;  /* 0x0000000000017941 */ /* 0x000fea0003800000 */
.L_x_9397:
        /* <DEDUP_REMOVED lines=19> */
.L_x_9400:
[----:B------:R-:W-:Y:S05]  /*07a0*/  BSYNC B1 ;  /* 0x0000000000017941 */ /* 0x000fea0003800000 */
.L_x_9399:
        /* <DEDUP_REMOVED lines=18> */
.L_x_9402:
[----:B------:R-:W-:Y:S05]  /*08d0*/  BSYNC B1 ;  /* 0x0000000000017941 */ /* 0x000fea0003800000 */
.L_x_9401:
        /* <DEDUP_REMOVED lines=19> */
.L_x_9404:
[----:B------:R-:W-:Y:S05]  /*0a10*/  BSYNC B1 ;  /* 0x0000000000017941 */ /* 0x000fea0003800000 */
.L_x_9403:
        /* <DEDUP_REMOVED lines=18> */
.L_x_9406:
[----:B------:R-:W-:Y:S05]  /*0b40*/  BSYNC B1 ;  /* 0x0000000000017941 */ /* 0x000fea0003800000 */
.L_x_9405:
[----:B------:R-:W-:Y:S01]  /*0b50*/  STG.E.128 desc[UR4][R8.64+0x1800], R12 ;  /* 0x0018000c08007986 */ /* 0x000fe2000c101d04 */
[----:B------:R-:W-:Y:S05]  /*0b60*/  EXIT ;  /* 0x000000000000794d */ /* 0x000fea0003800000 */
.L_x_9390:
[----:B------:R-:W0:Y:S01]  /*0b70*/  S2R R20, SR_TID.X ;  /* 0x0000000000147919 */ /* 0x000e220000002100 */
[----:B------:R-:W-:Y:S02]  /*0b80*/  CS2R R6, SRZ ;  /* 0x0000000000067805 */ /* 0x000fe4000001ff00 */
[----:B0-----:R-:W-:Y:S01]  /*0b90*/  ISETP.GE.AND P0, PT, R20, R21, PT ;  /* 0x000000151400720c */ /* 0x001fe20003f06270 */
[----:B------:R-:W-:-:S12]  /*0ba0*/  IMAD.MOV.U32 R0, RZ, RZ, R20 ;  /* 0x000000ffff007224 */ /* 0x000fd800078e0014 */
        /* <DEDUP_REMOVED lines=12> */
[----:B------:R1:W5:Y:S07]  /*0c70*/  @!P6 LDG.E.64 R6, desc[UR4][R8.64] ;  /* 0x000000040806e981 */ /* 0x00036e000c1e1b00 */
        /* <DEDUP_REMOVED lines=8> */
[----:B------:R-:W-:Y:S01]  /*0d00*/  @!P2 IMAD.IADD R19, R28, 0x1, R0 ;  /* 0x000000011c13a824 */ /* 0x000fe200078e0200 */
[----:B------:R-:W-:Y:S01]  /*0d10*/  @!P2 IADD3 R0, R0, 0x80, RZ ;  /* 0x000000800000a810 */ /* 0x000fe20007ffe0ff */
[----:B------:R-:W0:Y:S03]  /*0d20*/  @!P2 LDC.64 R22, c[0x0][0x228] ;  /* 0x00008a00ff16ab82 */ /* 0x000e260000000a00 */
[----:B------:R-:W-:-:S13]  /*0d30*/  ISETP.GE.AND P1, PT, R0, R21, PT ;  /* 0x000000150000720c */ /* 0x000fda0003f26270 */
[----:B------:R-:W-:Y:S01]  /*0d40*/  @!P1 IMAD.IADD R17, R28, 0x1, R0 ;  /* 0x000000011c119824 */ /* 0x000fe200078e0200 */
[----:B------:R-:W0:Y:S01]  /*0d50*/  @!P1 LDC.64 R14, c[0x0][0x228] ;  /* 0x00008a00ff0e9b82 */ /* 0x000e220000000a00 */
[----:B------:R-:W-:-:S05]  /*0d60*/  @!P1 VIADD R0, R0, 0x80 ;  /* 0x0000008000009836 */ /* 0x000fca0000000000 */
[----:B------:R-:W-:-:S13]  /*0d70*/  ISETP.GE.AND P6, PT, R0, R21, PT ;  /* 0x000000150000720c */ /* 0x000fda0003fc6270 */
[----:B------:R-:W0:Y:S01]  /*0d80*/  @!P6 LDC.64 R12, c[0x0][0x228] ;  /* 0x00008a00ff0ceb82 */ /* 0x000e220000000a00 */
[C---:B------:R-:W-:Y:S01]  /*0d90*/  @!P6 IMAD.IADD R33, R28.reuse, 0x1, R0 ;  /* 0x000000011c21e824 */ /* 0x040fe200078e0200 */
[----:B------:R-:W-:Y:S01]  /*0da0*/  @!P0 IADD3 R29, R28, R20, RZ ;  /* 0x000000141c1d8210 */ /* 0x000fe20007ffe0ff */
[----:B--2---:R-:W-:Y:S01]  /*0db0*/  @!P5 IMAD.WIDE.U32 R30, R27, 0x8, R30 ;  /* 0x000000081b1ed825 */ /* 0x004fe200078e001e */
[----:B-1----:R-:W-:-:S03]  /*0dc0*/  CS2R R8, SRZ ;  /* 0x0000000000087805 */ /* 0x002fc6000001ff00 */
[----:B---3--:R-:W-:Y:S01]  /*0dd0*/  @!P4 IMAD.WIDE.U32 R34, R35, 0x8, R10 ;  /* 0x000000082322c825 */ /* 0x008fe200078e000a */
[----:B------:R-:W-:Y:S02]  /*0de0*/  CS2R R10, SRZ ;  /* 0x00000000000a7805 */ /* 0x000fe4000001ff00 */
[----:B------:R1:W5:Y:S01]  /*0df0*/  @!P5 LDG.E.64 R8, desc[UR4][R30.64] ;  /* 0x000000041e08d981 */ /* 0x000362000c1e1b00 */
[----:B----4-:R-:W-:Y:S01]  /*0e00*/  @!P3 IMAD.WIDE.U32 R2, R25, 0x8, R2 ;  /* 0x000000081902b825 */ /* 0x010fe200078e0002 */
[----:B------:R-:W-:Y:S02]  /*0e10*/  CS2R R24, SRZ ;  /* 0x0000000000187805 */ /* 0x000fe4000001ff00 */
[----:B------:R1:W5:Y:S01]  /*0e20*/  @!P4 LDG.E.64 R10, desc[UR4][R34.64] ;  /* 0x00000004220ac981 */ /* 0x000362000c1e1b00 */
[----:B0-----:R-:W-:Y:S01]  /*0e30*/  @!P2 IMAD.WIDE.U32 R22, R19, 0x8, R22 ;  /* 0x000000081316a825 */ /* 0x001fe200078e0016 */
[----:B------:R-:W-:-:S03]  /*0e40*/  CS2R R18, SRZ ;  /* 0x0000000000127805 */ /* 0x000fc6000001ff00 */
[----:B------:R-:W-:Y:S01]  /*0e50*/  @!P1 IMAD.WIDE.U32 R26, R17, 0x8, R14 ;  /* 0x00000008111a9825 */ /* 0x000fe200078e000e */
[----:B------:R-:W-:Y:S02]  /*0e60*/  CS2R R14, SRZ ;  /* 0x00000000000e7805 */ /* 0x000fe4000001ff00 */
[----:B------:R-:W-:Y:S01]  /*0e70*/  CS2R R16, SRZ ;  /* 0x0000000000107805 */ /* 0x000fe2000001ff00 */
[----:B------:R-:W-:Y:S01]  /*0e80*/  @!P6 IMAD.WIDE.U32 R32, R33, 0x8, R12 ;  /* 0x000000082120e825 */ /* 0x000fe200078e000c */
[----:B------:R1:W5:Y:S03]  /*0e90*/  @!P1 LDG.E.64 R18, desc[UR4][R26.64] ;  /* 0x000000041a129981 */ /* 0x000366000c1e1b00 */
[----:B------:R-:W-:Y:S01]  /*0ea0*/  @!P0 IMAD.WIDE.U32 R12, R29, 0x8, R4 ;  /* 0x000000081d0c8825 */ /* 0x000fe200078e0004 */
[----:B------:R-:W-:Y:S01]  /*0eb0*/  CS2R R4, SRZ ;  /* 0x0000000000047805 */ /* 0x000fe2000001ff00 */
[----:B------:R1:W5:Y:S04]  /*0ec0*/  @!P3 LDG.E.64 R14, desc[UR4][R2.64] ;  /* 0x00000004020eb981 */ /* 0x000368000c1e1b00 */
[----:B------:R1:W5:Y:S04]  /*0ed0*/  @!P2 LDG.E.64 R16, desc[UR4][R22.64] ;  /* 0x000000041610a981 */ /* 0x000368000c1e1b00 */
[----:B------:R1:W5:Y:S04]  /*0ee0*/  @!P6 LDG.E.64 R24, desc[UR4][R32.64] ;  /* 0x000000042018e981 */ /* 0x000368000c1e1b00 */
[----:B------:R1:W5:Y:S01]  /*0ef0*/  @!P0 LDG.E.64 R4, desc[UR4][R12.64] ;  /* 0x000000040c048981 */ /* 0x000362000c1e1b00 */
[----:B------:R-:W-:Y:S04]  /*0f00*/  BSSY B1, `(.L_x_9407) ;  /* 0x0000013000017945 */ /* 0x000fe80003800000 */
[----:B------:R-:W-:Y:S05]  /*0f10*/  @P0 BRA `(.L_x_9408) ;  /* 0x0000000000440947 */ /* 0x000fea0003800000 */
[----:B-1---5:R-:W-:-:S06]  /*0f20*/  DMUL R2, R4, R4 ;  /* 0x0000000404027228 */ /* 0x022fcc0000000000 */
        /* <DEDUP_REMOVED lines=10> */
[----:B------:R-:W-:-:S04]  /*0fd0*/  IMAD.MOV.U32 R4, RZ, RZ, R2 ;  /* 0x000000ffff047224 */ /* 0x000fc800078e0002 */
[----:B------:R-:W-:Y:S01]  /*0fe0*/  VIADD R2, R0, 0xfff00000 ;  /* 0xfff0000000027836 */ /* 0x000fe20000000000 */
[----:B------:R-:W-:-:S07]  /*0ff0*/  MOV R0, 0x1010 ;  /* 0x0000101000007802 */ /* 0x000fce0000000f00 */
[----:B------:R-:W-:Y:S05]  /*1000*/  CALL.REL.NOINC `($__internal_25_$__cuda_sm20_dblrcp_rn_slowpath_v3) ;  /* 0x0000000c00647944 */ /* 0x000fea0003c00000 */
[----:B------:R-:W-:Y:S01]  /*1010*/  MOV R22, R2 ;  /* 0x0000000200167202 */ /* 0x000fe20000000f00 */
[----:B------:R-:W-:-:S07]  /*1020*/  IMAD.MOV.U32 R23, RZ, RZ, R3 ;  /* 0x000000ffff177224 */ /* 0x000fce00078e0003 */
.L_x_9408:
[----:B------:R-:W-:Y:S05]  /*1030*/  BSYNC B1 ;  /* 0x0000000000017941 */ /* 0x000fea0003800000 */
.L_x_9407:
[----:B------:R-:W-:Y:S01]  /*1040*/  VIADD R29, R20, 0x80 ;  /* 0x00000080141d7836 */ /* 0x000fe20000000000 */
[----:B------:R-:W-:Y:S04]  /*1050*/  BSSY B1, `(.L_x_9409) ;  /* 0x0000014000017945 */ /* 0x000fe80003800000 */
[----:B------:R-:W-:-:S13]  /*1060*/  ISETP.GE.AND P1, PT, R29, R21, PT ;  /* 0x000000151d00720c */ /* 0x000fda0003f26270 */
        /* <DEDUP_REMOVED lines=12> */
[----:B------:R-:W-:-:S03]  /*1130*/  MOV R4, R2 ;  /* 0x0000000200047202 */ /* 0x000fc60000000f00 */
[----:B------:R-:W-:Y:S01]  /*1140*/  VIADD R2, R0, 0xfff00000 ;  /* 0xfff0000000027836 */ /* 0x000fe20000000000 */
[----:B------:R-:W-:-:S07]  /*1150*/  MOV R0, 0x1170 ;  /* 0x0000117000007802 */ /* 0x000fce0000000f00 */
[----:B------:R-:W-:Y:S05]  /*1160*/  CALL.REL.NOINC `($__internal_25_$__cuda_sm20_dblrcp_rn_slowpath_v3) ;  /* 0x0000000c000c7944 */ /* 0x000fea0003c00000 */
[----:B------:R-:W-:Y:S02]  /*1170*/  IMAD.MOV.U32 R6, RZ, RZ, R2 ;  /* 0x000000ffff067224 */ /* 0x000fe400078e0002 */
[----:B------:R-:W-:-:S07]  /*1180*/  IMAD.MOV.U32 R7, RZ, RZ, R3 ;  /* 0x000000ffff077224 */ /* 0x000fce00078e0003 */
.L_x_9410:
[----:B------:R-:W-:Y:S05]  /*1190*/  BSYNC B1 ;  /* 0x0000000000017941 */ /* 0x000fea0003800000 */
.L_x_9409:
[----:B------:R-:W-:Y:S01]  /*11a0*/  IADD3 R0, R20, 0x100, RZ ;  /* 0x0000010014007810 */ /* 0x000fe20007ffe0ff */
[----:B------:R-:W-:Y:S03]  /*11b0*/  BSSY B1, `(.L_x_9411) ;  /* 0x0000014000017945 */ /* 0x000fe60003800000 */
        /* <DEDUP_REMOVED lines=19> */
.L_x_9412:
[----:B------:R-:W-:Y:S05]  /*12f0*/  BSYNC B1 ;  /* 0x0000000000017941 */ /* 0x000fea0003800000 */
.L_x_9411:
        /* <DEDUP_REMOVED lines=21> */
.L_x_9414:
[----:B------:R-:W-:Y:S05]  /*1450*/  BSYNC B1 ;  /* 0x0000000000017941 */ /* 0x000fea0003800000 */
.L_x_9413:
        /* <DEDUP_REMOVED lines=21> */
.L_x_9416:
[----:B------:R-:W-:Y:S05]  /*15b0*/  BSYNC B1 ;  /* 0x0000000000017941 */ /* 0x000fea0003800000 */
.L_x_9415:
        /* <DEDUP_REMOVED lines=19> */
[----:B------:R-:W-:Y:S01]  /*16f0*/  IMAD.MOV.U32 R16, RZ, RZ, R2 ;  /* 0x000000ffff107224 */ /* 0x000fe200078e0002 */
[----:B------:R-:W-:-:S07]  /*1700*/  MOV R17, R3 ;  /* 0x0000000300117202 */ /* 0x000fce0000000f00 */
.L_x_9418:
[----:B------:R-:W-:Y:S05]  /*1710*/  BSYNC B1 ;  /* 0x0000000000017941 */ /* 0x000fea0003800000 */
.L_x_9417:
        /* <DEDUP_REMOVED lines=21> */
.L_x_9420:
[----:B------:R-:W-:Y:S05]  /*1870*/  BSYNC B1 ;  /* 0x0000000000017941 */ /* 0x000fea0003800000 */
.L_x_9419:
        /* <DEDUP_REMOVED lines=21> */
.L_x_9422:
[----:B------:R-:W-:Y:S05]  /*19d0*/  BSYNC B1 ;  /* 0x0000000000017941 */ /* 0x000fea0003800000 */
.L_x_9421:
[----:B-----5:R-:W0:Y:S01]  /*19e0*/  @!P0 S2R R5, SR_TID.X ;  /* 0x0000000000058919 */ /* 0x020e220000002100 */
[----:B-1----:R-:W1:Y:S01]  /*19f0*/  @!P0 LDC.64 R2, c[0x0][0x220] ;  /* 0x00008800ff028b82 */ /* 0x002e620000000a00 */
[----:B------:R-:W-:Y:S01]  /*1a00*/  @!P0 IMAD.MOV.U32 R20, RZ, RZ, R29 ;  /* 0x000000ffff148224 */ /* 0x000fe200078e001d */
[----:B------:R-:W-:Y:S04]  /*1a10*/  BSSY B0, `(.L_x_9423) ;  /* 0x0000030000007945 */ /* 0x000fe80003800000 */
[----:B------:R-:W-:Y:S01]  /*1a20*/  BSSY B1, `(.L_x_9424) ;  /* 0x0000028000017945 */ /* 0x000fe20003800000 */
[----:B0-----:R-:W-:-:S04]  /*1a30*/  @!P0 IMAD.IADD R5, R28, 0x1, R5 ;  /* 0x000000011c058824 */ /* 0x001fc800078e0205 */
[----:B-1----:R-:W-:-:S05]  /*1a40*/  @!P0 IMAD.WIDE.U32 R2, R5, 0x8, R2 ;  /* 0x0000000805028825 */ /* 0x002fca00078e0002 */
[----:B------:R0:W-:Y:S01]  /*1a50*/  @!P0 STG.E.64 desc[UR4][R2.64], R22 ;  /* 0x0000001602008986 */ /* 0x0001e2000c101b04 */
[----:B------:R-:W-:-:S13]  /*1a60*/  ISETP.GE.AND P0, PT, R20, R21, PT ;  /* 0x000000151400720c */ /* 0x000fda0003f06270 */
[----:B0-----:R-:W-:Y:S05]  /*1a70*/  @P0 BRA `(.L_x_9425) ;  /* 0x0000000000300947 */ /* 0x001fea0003800000 */
[----:B------:R-:W0:Y:S01]  /*1a80*/  LDC.64 R2, c[0x0][0x220] ;  /* 0x00008800ff027b82 */ /* 0x000e220000000a00 */
[----:B------:R-:W-:Y:S01]  /*1a90*/  IADD3 R5, R28, R20, RZ ;  /* 0x000000141c057210 */ /* 0x000fe20007ffe0ff */
[----:B------:R-:W-:-:S05]  /*1aa0*/  VIADD R20, R20, 0x80 ;  /* 0x0000008014147836 */ /* 0x000fca0000000000 */
[----:B------:R-:W-:Y:S01]  /*1ab0*/  ISETP.GE.AND P0, PT, R20, R21, PT ;  /* 0x000000151400720c */ /* 0x000fe20003f06270 */
[----:B0-----:R-:W-:-:S05]  /*1ac0*/  IMAD.WIDE.U32 R2, R5, 0x8, R2 ;  /* 0x0000000805027825 */ /* 0x001fca00078e0002 */
[----:B------:R0:W-:Y:S07]  /*1ad0*/  STG.E.64 desc[UR4][R2.64], R6 ;  /* 0x0000000602007986 */ /* 0x0001ee000c101b04 */
[----:B------:R-:W-:Y:S05]  /*1ae0*/  @P0 BRA `(.L_x_9426) ;  /* 0x0000000000300947 */ /* 0x000fea0003800000 */
[----:B0-----:R-:W0:Y:S01]  /*1af0*/  LDC.64 R2, c[0x0][0x220] ;  /* 0x00008800ff027b82 */ /* 0x001e220000000a00 */
[----:B------:R-:W-:Y:S01]  /*1b00*/  IMAD.IADD R5, R28, 0x1, R20 ;  /* 0x000000011c057824 */ /* 0x000fe200078e0214 */
[----:B------:R-:W-:-:S03]  /*1b10*/  IADD3 R20, R20, 0x80, RZ ;  /* 0x0000008014147810 */ /* 0x000fc60007ffe0ff */
[----:B0-----:R-:W-:-:S05]  /*1b20*/  IMAD.WIDE.U32 R2, R5, 0x8, R2 ;  /* 0x0000000805027825 */ /* 0x001fca00078e0002 */
[----:B------:R0:W-:Y:S02]  /*1b30*/  STG.E.64 desc[UR4][R2.64], R8 ;  /* 0x0000000802007986 */ /* 0x0001e4000c101b04 */
.L_x_9425:
[----:B------:R-:W-:-:S13]  /*1b40*/  ISETP.GE.AND P0, PT, R20, R21, PT ;  /* 0x000000151400720c */ /* 0x000fda0003f06270 */
[----:B------:R-:W-:Y:S05]  /*1b50*/  @P0 BRA `(.L_x_9427) ;  /* 0x0000000000300947 */ /* 0x000fea0003800000 */
[----:B0-----:R-:W0:Y:S01]  /*1b60*/  LDC.64 R2, c[0x0][0x220] ;  /* 0x00008800ff027b82 */ /* 0x001e220000000a00 */
[----:B------:R-:W-:Y:S02]  /*1b70*/  IMAD.IADD R5, R28, 0x1, R20 ;  /* 0x000000011c057824 */ /* 0x000fe400078e0214 */
[----:B------:R-:W-:Y:S02]  /*1b80*/  VIADD R20, R20, 0x80 ;  /* 0x0000008014147836 */ /* 0x000fe40000000000 */
[----:B0-----:R-:W-:-:S05]  /*1b90*/  IMAD.WIDE.U32 R2, R5, 0x8, R2 ;  /* 0x0000000805027825 */ /* 0x001fca00078e0002 */
[----:B------:R1:W-:Y:S02]  /*1ba0*/  STG.E.64 desc[UR4][R2.64], R10 ;  /* 0x0000000a02007986 */ /* 0x0003e4000c101b04 */
.L_x_9426:
[----:B------:R-:W-:-:S13]  /*1bb0*/  ISETP.GE.AND P0, PT, R20, R21, PT ;  /* 0x000000151400720c */ /* 0x000fda0003f06270 */
[----:B------:R-:W-:Y:S05]  /*1bc0*/  @P0 BRA `(.L_x_9428) ;  /* 0x0000000000340947 */ /* 0x000fea0003800000 */
[----:B01----:R-:W0:Y:S01]  /*1bd0*/  LDC.64 R2, c[0x0][0x220] ;  /* 0x00008800ff027b82 */ /* 0x003e220000000a00 */
[----:B------:R-:W-:Y:S01]  /*1be0*/  IADD3 R5, R28, R20, RZ ;  /* 0x000000141c057210 */ /* 0x000fe20007ffe0ff */
[----:B------:R-:W-:-:S04]  /*1bf0*/  VIADD R20, R20, 0x80 ;  /* 0x0000008014147836 */ /* 0x000fc80000000000 */
[----:B0-----:R-:W-:-:S05]  /*1c00*/  IMAD.WIDE.U32 R2, R5, 0x8, R2 ;  /* 0x0000000805027825 */ /* 0x001fca00078e0002 */
[----:B------:R1:W-:Y:S02]  /*1c10*/  STG.E.64 desc[UR4][R2.64], R14 ;  /* 0x0000000e02007986 */ /* 0x0003e4000c101b04 */
.L_x_9427:
[----:B------:R-:W-:-:S13]  /*1c20*/  ISETP.GE.AND P0, PT, R20, R21, PT ;  /* 0x000000151400720c */ /* 0x000fda0003f06270 */
[----:B------:R-:W-:Y:S05]  /*1c30*/  @P0 BREAK B1 ;  /* 0x0000000000010942 */ /* 0x000fea0003800000 */
[----:B------:R-:W-:Y:S05]  /*1c40*/  @P0 BRA `(.L_x_9429) ;  /* 0x0000000000300947 */ /* 0x000fea0003800000 */
[----:B01----:R-:W0:Y:S01]  /*1c50*/  LDC.64 R2, c[0x0][0x220] ;  /* 0x00008800ff027b82 */ /* 0x003e220000000a00 */
[----:B------:R-:W-:Y:S01]  /*1c60*/  IMAD.IADD R5, R28, 0x1, R20 ;  /* 0x000000011c057824 */ /* 0x000fe200078e0214 */
[----:B------:R-:W-:-:S03]  /*1c70*/  IADD3 R20, R20, 0x80, RZ ;  /* 0x0000008014147810 */ /* 0x000fc60007ffe0ff */
[----:B0-----:R-:W-:-:S05]  /*1c80*/  IMAD.WIDE.U32 R2, R5, 0x8, R2 ;  /* 0x0000000805027825 */ /* 0x001fca00078e0002 */
[----:B------:R2:W-:Y:S02]  /*1c90*/  STG.E.64 desc[UR4][R2.64], R16 ;  /* 0x0000001002007986 */ /* 0x0005e4000c101b04 */
.L_x_9428:
[----:B------:R-:W-:Y:S05]  /*1ca0*/  BSYNC B1 ;  /* 0x0000000000017941 */ /* 0x000fea0003800000 */
.L_x_9424:
[----:B------:R-:W-:-:S13]  /*1cb0*/  ISETP.GE.AND P0, PT, R20, R21, PT ;  /* 0x000000151400720c */ /* 0x000fda0003f06270 */
[----:B012---:R-:W0:Y:S01]  /*1cc0*/  @!P0 LDC.64 R2, c[0x0][0x220] ;  /* 0x00008800ff028b82 */ /* 0x007e220000000a00 */
[----:B------:R-:W-:Y:S02]  /*1cd0*/  @!P0 IMAD.IADD R5, R28, 0x1, R20 ;  /* 0x000000011c058824 */ /* 0x000fe400078e0214 */
[----:B------:R-:W-:Y:S02]  /*1ce0*/  @!P0 VIADD R20, R20, 0x80 ;  /* 0x0000008014148836 */ /* 0x000fe40000000000 */
[----:B0-----:R-:W-:-:S05]  /*1cf0*/  @!P0 IMAD.WIDE.U32 R2, R5, 0x8, R2 ;  /* 0x0000000805028825 */ /* 0x001fca00078e0002 */
[----:B------:R2:W-:Y:S02]  /*1d00*/  @!P0 STG.E.64 desc[UR4][R2.64], R18 ;  /* 0x0000001202008986 */ /* 0x0005e4000c101b04 */
.L_x_9429:
[----:B------:R-:W-:Y:S05]  /*1d10*/  BSYNC B0 ;  /* 0x0000000000007941 */ /* 0x000fea0003800000 */
.L_x_9423:
[----:B------:R-:W-:Y:S05]  /*1d20*/  WARPSYNC.ALL ;  /* 0x0000000000007948 */ /* 0x000fea0003800000 */
[----:B------:R-:W-:-:S13]  /*1d30*/  ISETP.GE.AND P0, PT, R20, R21, PT ;  /* 0x000000151400720c */ /* 0x000fda0003f06270 */
[----:B------:R-:W-:Y:S05]  /*1d40*/  @P0 EXIT ;  /* 0x000000000000094d */ /* 0x000fea0003800000 */
[----:B012---:R-:W0:Y:S01]  /*1d50*/  LDC.64 R2, c[0x0][0x220] ;  /* 0x00008800ff027b82 */ /* 0x007e220000000a00 */
[----:B------:R-:W-:-:S05]  /*1d60*/  IADD3 R5, R28, R20, RZ ;  /* 0x000000141c057210 */ /* 0x000fca0007ffe0ff */
[----:B0-----:R-:W-:-:S05]  /*1d70*/  IMAD.WIDE.U32 R2, R5, 0x8, R2 ;  /* 0x0000000805027825 */ /* 0x001fca00078e0002 */
[----:B------:R-:W-:Y:S01]  /*1d80*/  STG.E.64 desc[UR4][R2.64], R24 ;  /* 0x0000001802007986 */ /* 0x000fe2000c101b04 */
[----:B------:R-:W-:Y:S05]  /*1d90*/  EXIT ;  /* 0x000000000000794d */ /* 0x000fea0003800000 */
        .weak           $__internal_25_$__cuda_sm20_dblrcp_rn_slowpath_v3
        .type           $__internal_25_$__cuda_sm20_dblrcp_rn_slowpath_v3,@function
        .size           $__internal_25_$__cuda_sm20_dblrcp_rn_slowpath_v3,(.L_x_71467 - $__internal_25_$__cuda_sm20_dblrcp_rn_slowpath_v3)
$__internal_25_$__cuda_sm20_dblrcp_rn_slowpath_v3:
[----:B------:R-:W-:Y:S01]  /*1da0*/  IMAD.MOV.U32 R5, RZ, RZ, R3 ;  /* 0x000000ffff057224 */ /* 0x000fe200078e0003 */
[----:B------:R-:W-:Y:S05]  /*1db0*/  BSSY B0, `(.L_x_9430) ;  /* 0x0000023000007945 */ /* 0x000fea0003800000 */
[----:B------:R-:W-:-:S14]  /*1dc0*/  DSETP.GTU.AND P1, PT, |R4|, +INF , PT ;  /* 0x7ff000000400742a */ /* 0x000fdc0003f2c200 */
        /* <DEDUP_REMOVED lines=22> */
.L_x_9433:
        /* <DEDUP_REMOVED lines=9> */
.L_x_9431:
[----:B------:R-:W-:Y:S02]  /*1fc0*/  LOP3.LUT R13, R5, 0x80000, RZ, 0xfc, !PT ;  /* 0x00080000050d7812 */ /* 0x000fe400078efcff */
[----:B------:R-:W-:-:S07]  /*1fd0*/  MOV R12, R4 ;  /* 0x00000004000c7202 */ /* 0x000fce0000000f00 */
.L_x_9432:
[----:B------:R-:W-:Y:S05]  /*1fe0*/  BSYNC B0 ;  /* 0x0000000000007941 */ /* 0x000fea0003800000 */
.L_x_9430:
[----:B------:R-:W-:Y:S01]  /*1ff0*/  MOV R4, R0 ;  /* 0x0000000000047202 */ /* 0x000fe20000000f00 */
[----:B------:R-:W-:Y:S02]  /*2000*/  IMAD.MOV.U32 R5, RZ, RZ, 0x0 ;  /* 0x00000000ff057424 */ /* 0x000fe400078e00ff */
[----:B------:R-:W-:Y:S02]  /*2010*/  IMAD.MOV.U32 R2, RZ, RZ, R12 ;  /* 0x000000ffff027224 */ /* 0x000fe400078e000c */
[----:B------:R-:W-:Y:S01]  /*2020*/  IMAD.MOV.U32 R3, RZ, RZ, R13 ;  /* 0x000000ffff037224 */ /* 0x000fe200078e000d */
[----:B------:R-:W-:Y:S06]  /*2030*/  RET.REL.NODEC R4 `(_ZN2at6native29vectorized_elementwise_kernelILi2EZNS0_50_GLOBAL__N__2680c7bb_12_PowKernel_cu_7dd49032_316829pow_tensor_scalar_kernel_implIddEEvRNS_18TensorIteratorBaseET0_EUldE1_St5arrayIPcLm2EEEEviS6_T1_) ;  /* 0xffffffdc04f07950 */ /* 0x000fec0003c3ffff */
.L_x_9434:
        /* <DEDUP_REMOVED lines=12> */
.L_x_71467:


//--------------------- .text._ZN2at6native29vectorized_elementwise_kernelILi4EZNS0_50_GLOBAL__N__2680c7bb_12_PowKernel_cu_7dd49032_316829pow_tensor_scalar_kernel_implIddEEvRNS_18TensorIteratorBaseET0_EUldE1_St5arrayIPcLm2EEEEviS6_T1_ --------------------------
	.section	.text._ZN2at6native29vectorized_elementwise_kernelILi4EZNS0_50_GLOBAL__N__2680c7bb_12_PowKernel_cu_7dd49032_316829pow_tensor_scalar_kernel_implIddEEvRNS_18TensorIteratorBaseET0_EUldE1_St5arrayIPcLm2EEEEviS6_T1_,"ax",@progbits
	.align	128
        .global         _ZN2at6native29vectorized_elementwise_kernelILi4EZNS0_50_GLOBAL__N__2680c7bb_12_PowKernel_cu_7dd49032_316829pow_tensor_scalar_kernel_implIddEEvRNS_18TensorIteratorBaseET0_EUldE1_St5arrayIPcLm2EEEEviS6_T1_
        .type           _ZN2at6native29vectorized_elementwise_kernelILi4EZNS0_50_GLOBAL__N__2680c7bb_12_PowKernel_cu_7dd49032_316829pow_tensor_scalar_kernel_implIddEEvRNS_18TensorIteratorBaseET0_EUldE1_St5arrayIPcLm2EEEEviS6_T1_,@function
        .size           _ZN2at6native29vectorized_elementwise_kernelILi4EZNS0_50_GLOBAL__N__2680c7bb_12_PowKernel_cu_7dd49032_316829pow_tensor_scalar_kernel_implIddEEvRNS_18TensorIteratorBaseET0_EUldE1_St5arrayIPcLm2EEEEviS6_T1_,(.L_x_71468 - _ZN2at6native29vectorized_elementwise_kernelILi4EZNS0_50_GLOBAL__N__2680c7bb_12_PowKernel_cu_7dd49032_316829pow_tensor_scalar_kernel_implIddEEvRNS_18TensorIteratorBaseET0_EUldE1_St5arrayIPcLm2EEEEviS6_T1_)
        .other          _ZN2at6native29vectorized_elementwise_kernelILi4EZNS0_50_GLOBAL__N__2680c7bb_12_PowKernel_cu_7dd49032_316829pow_tensor_scalar_kernel_implIddEEvRNS_18TensorIteratorBaseET0_EUldE1_St5arrayIPcLm2EEEEviS6_T1_,@"STO_CUDA_ENTRY STV_DEFAULT"
_ZN2at6native29vectorized_elementwise_kernelILi4EZNS0_50_GLOBAL__N__2680c7bb_12_PowKernel_cu_7dd49032_316829pow_tensor_scalar_kernel_implIddEEvRNS_18TensorIteratorBaseET0_EUldE1_St5arrayIPcLm2EEEEviS6_T1_:
.text._ZN2at6native29vectorized_elementwise_kernelILi4EZNS0_50_GLOBAL__N__2680c7bb_12_PowKernel_cu_7dd49032_316829pow_tensor_scalar_kernel_implIddEEvRNS_18TensorIteratorBaseET0_EUldE1_St5arrayIPcLm2EEEEviS6_T1_:
        /* <DEDUP_REMOVED lines=41> */
[----:B------:R-:W-:Y:S05]  /*0290*/  CALL.REL.NOINC `($__internal_26_$__cuda_sm20_dblrcp_rn_slowpath_v3) ;  /* 0x0000001800c07944 */ /* 0x000fea0003c00000 */
[----:B------:R-:W-:Y:S02]  /*02a0*/  IMAD.MOV.U32 R14, RZ, RZ, R2 ;  /* 0x000000ffff0e7224 */ /* 0x000fe400078e0002 */
[----:B------:R-:W-:-:S07]  /*02b0*/  IMAD.MOV.U32 R15, RZ, RZ, R3 ;  /* 0x000000ffff0f7224 */ /* 0x000fce00078e0003 */
.L_x_9437:
[----:B------:R-:W-:Y:S05]  /*02c0*/  BSYNC B1 ;  /* 0x0000000000017941 */ /* 0x000fea0003800000 */
.L_x_9436:
        /* <DEDUP_REMOVED lines=15> */
[----:B------:R-:W-:Y:S05]  /*03c0*/  CALL.REL.NOINC `($__internal_26_$__cuda_sm20_dblrcp_rn_slowpath_v3) ;  /* 0x0000001800747944 */ /* 0x000fea0003c00000 */
[----:B------:R-:W-:Y:S01]  /*03d0*/  IMAD.MOV.U32 R12, RZ, RZ, R2 ;  /* 0x000000ffff0c7224 */ /* 0x000fe200078e0002 */
[----:B------:R-:W-:-:S07]  /*03e0*/  MOV R13, R3 ;  /* 0x00000003000d7202 */ /* 0x000fce0000000f00 */
.L_x_9439:
[----:B------:R-:W-:Y:S05]  /*03f0*/  BSYNC B1 ;  /* 0x0000000000017941 */ /* 0x000fea0003800000 */
.L_x_9438:
        /* <DEDUP_REMOVED lines=16> */
[----:B------:R-:W-:Y:S05]  /*0500*/  CALL.REL.NOINC `($__internal_26_$__cuda_sm20_dblrcp_rn_slowpath_v3) ;  /* 0x0000001800247944 */ /* 0x000fea0003c00000 */
[----:B------:R-:W-:Y:S02]  /*0510*/  IMAD.MOV.U32 R14, RZ, RZ, R2 ;  /* 0x000000ffff0e7224 */ /* 0x000fe400078e0002 */
[----:B------:R-:W-:-:S07]  /*0520*/  IMAD.MOV.U32 R15, RZ, RZ, R3 ;  /* 0x000000ffff0f7224 */ /* 0x000fce00078e0003 */
.L_x_9441:
[----:B------:R-:W-:Y:S05]  /*0530*/  BSYNC B1 ;  /* 0x0000000000017941 */ /* 0x000fea0003800000 */
.L_x_9440:
        /* <DEDUP_REMOVED lines=18> */
.L_x_9443:
[----:B------:R-:W-:Y:S05]  /*0660*/  BSYNC B1 ;  /* 0x0000000000017941 */ /* 0x000fea0003800000 */
.L_x_9442:
        /* <DEDUP_REMOVED lines=19> */
.L_x_9445:
[----:B------:R-:W-:Y:S05]  /*07a0*/  BSYNC B1 ;  /* 0x0000000000017941 */ /* 0x000fea0003800000 */
.L_x_9444:
        /* <DEDUP_REMOVED lines=18> */
.L_x_9447:
[----:B------:R-:W-:Y:S05]  /*08d0*/  BSYNC B1 ;  /* 0x0000000000017941 */ /* 0x000fea0003800000 */
.L_x_9446:
        /* <DEDUP_REMOVED lines=19> */
.L_x_9449:
[----:B------:R-:W-:Y:S05]  /*0a10*/  BSYNC B1 ;  /* 0x0000000000017941 */ /* 0x000fea0003800000 */
.L_x_9448:
        /* <DEDUP_REMOVED lines=18> */
.L_x_9451:
[----:B------:R-:W-:Y:S05]  /*0b40*/  BSYNC B1 ;  /* 0x0000000000017941 */ /* 0x000fea0003800000 */
.L_x_9450:
[----:B------:R-:W-:Y:S01]  /*0b50*/  STG.E.128 desc[UR4][R8.64+0x1010], R12 ;  /* 0x0010100c08007986 */ /* 0x000fe2000c101d04 */
[----:B------:R-:W-:Y:S05]  /*0b60*/  EXIT ;  /* 0x000000000000794d */ /* 0x000fea0003800000 */
.L_x_9435:
        /* <DEDUP_REMOVED lines=73> */
[----:B------:R-:W-:Y:S05]  /*1000*/  CALL.REL.NOINC `($__internal_26_$__cuda_sm20_dblrcp_rn_slowpath_v3) ;  /* 0x0000000c00647944 */ /* 0x000fea0003c00000 */
[----:B------:R-:W-:Y:S01]  /*1010*/  MOV R22, R2 ;  /* 0x0000000200167202 */ /* 0x000fe20000000f00 */
[----:B------:R-:W-:-:S07]  /*1020*/  IMAD.MOV.U32 R23, RZ, RZ, R3 ;  /* 0x000000ffff177224 */ /* 0x000fce00078e0003 */
.L_x_9453:
[----:B------:R-:W-:Y:S05]  /*1030*/  BSYNC B1 ;  /* 0x0000000000017941 */ /* 0x000fea0003800000 */
.L_x_9452:
        /* <DEDUP_REMOVED lines=18> */
[----:B------:R-:W-:Y:S05]  /*1160*/  CALL.REL.NOINC `($__internal_26_$__cuda_sm20_dblrcp_rn_slowpath_v3) ;  /* 0x0000000c000c7944 */ /* 0x000fea0003c00000 */
[----:B------:R-:W-:Y:S02]  /*1170*/  IMAD.MOV.U32 R6, RZ, RZ, R2 ;  /* 0x000000ffff067224 */ /* 0x000fe400078e0002 */
[----:B------:R-:W-:-:S07]  /*1180*/  IMAD.MOV.U32 R7, RZ, RZ, R3 ;  /* 0x000000ffff077224 */ /* 0x000fce00078e0003 */
.L_x_9455:
[----:B------:R-:W-:Y:S05]  /*1190*/  BSYNC B1 ;  /* 0x0000000000017941 */ /* 0x000fea0003800000 */
.L_x_9454:
        /* <DEDUP_REMOVED lines=21> */
.L_x_9457:
[----:B------:R-:W-:Y:S05]  /*12f0*/  BSYNC B1 ;  /* 0x0000000000017941 */ /* 0x000fea0003800000 */
.L_x_9456:
        /* <DEDUP_REMOVED lines=21> */
.L_x_9459:
[----:B------:R-:W-:Y:S05]  /*1450*/  BSYNC B1 ;  /* 0x0000000000017941 */ /* 0x000fea0003800000 */
.L_x_9458:
        /* <DEDUP_REMOVED lines=21> */
.L_x_9461:
[----:B------:R-:W-:Y:S05]  /*15b0*/  BSYNC B1 ;  /* 0x0000000000017941 */ /* 0x000fea0003800000 */
.L_x_9460:
        /* <DEDUP_REMOVED lines=19> */
[----:B------:R-:W-:Y:S01]  /*16f0*/  IMAD.MOV.U32 R16, RZ, RZ, R2 ;  /* 0x000000ffff107224 */ /* 0x000fe200078e0002 */
[----:B------:R-:W-:-:S07]  /*1700*/  MOV R17, R3 ;  /* 0x0000000300117202 */ /* 0x000fce0000000f00 */
.L_x_9463:
[----:B------:R-:W-:Y:S05]  /*1710*/  BSYNC B1 ;  /* 0x0000000000017941 */ /* 0x000fea0003800000 */
.L_x_9462:
        /* <DEDUP_REMOVED lines=21> */
.L_x_9465:
[----:B------:R-:W-:Y:S05]  /*1870*/  BSYNC B1 ;  /* 0x0000000000017941 */ /* 0x000fea0003800000 */
.L_x_9464:
        /* <DEDUP_REMOVED lines=21> */
.L_x_9467:
[----:B------:R-:W-:Y:S05]  /*19d0*/  BSYNC B1 ;  /* 0x0000000000017941 */ /* 0x000fea0003800000 */
.L_x_9466:
        /* <DEDUP_REMOVED lines=22> */
.L_x_9470:
[----:B------:R-:W-:-:S13]  /*1b40*/  ISETP.GE.AND P0, PT, R20, R21, PT ;  /* 0x000000151400720c */ /* 0x000fda0003f06270 */
[----:B------:R-:W-:Y:S05]  /*1b50*/  @P0 BRA `(.L_x_9472) ;  /* 0x0000000000300947 */ /* 0x000fea0003800000 */
[----:B0-----:R-:W0:Y:S01]  /*1b60*/  LDC.64 R2, c[0x0][0x220] ;  /* 0x00008800ff027b82 */ /* 0x001e220000000a00 */
[----:B------:R-:W-:Y:S02]  /*1b70*/  IMAD.IADD R5, R28, 0x1, R20 ;  /* 0x000000011c057824 */ /* 0x000fe400078e0214 */
[----:B------:R-:W-:Y:S02]  /*1b80*/  VIADD R20, R20, 0x80 ;  /* 0x0000008014147836 */ /* 0x000fe40000000000 */
[----:B0-----:R-:W-:-:S05]  /*1b90*/  IMAD.WIDE.U32 R2, R5, 0x8, R2 ;  /* 0x0000000805027825 */ /* 0x001fca00078e0002 */
[----:B------:R1:W-:Y:S02]  /*1ba0*/  STG.E.64 desc[UR4][R2.64], R10 ;  /* 0x0000000a02007986 */ /* 0x0003e4000c101b04 */
.L_x_9471:
[----:B------:R-:W-:-:S13]  /*1bb0*/  ISETP.GE.AND P0, PT, R20, R21, PT ;  /* 0x000000151400720c */ /* 0x000fda0003f06270 */
[----:B------:R-:W-:Y:S05]  /*1bc0*/  @P0 BRA `(.L_x_9473) ;  /* 0x0000000000340947 */ /* 0x000fea0003800000 */
[----:B01----:R-:W0:Y:S01]  /*1bd0*/  LDC.64 R2, c[0x0][0x220] ;  /* 0x00008800ff027b82 */ /* 0x003e220000000a00 */
[----:B------:R-:W-:Y:S01]  /*1be0*/  IADD3 R5, R28, R20, RZ ;  /* 0x000000141c057210 */ /* 0x000fe20007ffe0ff */
[----:B------:R-:W-:-:S04]  /*1bf0*/  VIADD R20, R20, 0x80 ;  /* 0x0000008014147836 */ /* 0x000fc80000000000 */
[----:B0-----:R-:W-:-:S05]  /*1c00*/  IMAD.WIDE.U32 R2, R5, 0x8, R2 ;  /* 0x0000000805027825 */ /* 0x001fca00078e0002 */
[----:B------:R1:W-:Y:S02]  /*1c10*/  STG.E.64 desc[UR4][R2.64], R14 ;  /* 0x0000000e02007986 */ /* 0x0003e4000c101b04 */
.L_x_9472:
        /* <DEDUP_REMOVED lines=8> */
.L_x_9473:
[----:B------:R-:W-:Y:S05]  /*1ca0*/  BSYNC B1 ;  /* 0x0000000000017941 */ /* 0x000fea0003800000 */
.L_x_9469:
[----:B------:R-:W-:-:S13]  /*1cb0*/  ISETP.GE.AND P0, PT, R20, R21, PT ;  /* 0x000000151400720c */ /* 0x000fda0003f06270 */
[----:B012---:R-:W0:Y:S01]  /*1cc0*/  @!P0 LDC.64 R2, c[0x0][0x220] ;  /* 0x00008800ff028b82 */ /* 0x007e220000000a00 */
[----:B------:R-:W-:Y:S02]  /*1cd0*/  @!P0 IMAD.IADD R5, R28, 0x1, R20 ;  /* 0x000000011c058824 */ /* 0x000fe400078e0214 */
[----:B------:R-:W-:Y:S02]  /*1ce0*/  @!P0 VIADD R20, R20, 0x80 ;  /* 0x0000008014148836 */ /* 0x000fe40000000000 */
[----:B0-----:R-:W-:-:S05]  /*1cf0*/  @!P0 IMAD.WIDE.U32 R2, R5, 0x8, R2 ;  /* 0x0000000805028825 */ /* 0x001fca00078e0002 */
[----:B------:R2:W-:Y:S02]  /*1d00*/  @!P0 STG.E.64 desc[UR4][R2.64], R18 ;  /* 0x0000001202008986 */ /* 0x0005e4000c101b04 */
.L_x_9474:
[----:B------:R-:W-:Y:S05]  /*1d10*/  BSYNC B0 ;  /* 0x0000000000007941 */ /* 0x000fea0003800000 */
.L_x_9468:
        /* <DEDUP_REMOVED lines=8> */
        .weak           $__internal_26_$__cuda_sm20_dblrcp_rn_slowpath_v3
        .type           $__internal_26_$__cuda_sm20_dblrcp_rn_slowpath_v3,@function
        .size           $__internal_26_$__cuda_sm20_dblrcp_rn_slowpath_v3,(.L_x_71468 - $__internal_26_$__cuda_sm20_dblrcp_rn_slowpath_v3)
$__internal_26_$__cuda_sm20_dblrcp_rn_slowpath_v3:
        /* <DEDUP_REMOVED lines=25> */
.L_x_9478:
        /* <DEDUP_REMOVED lines=9> */
.L_x_9476:
[----:B------:R-:W-:Y:S02]  /*1fc0*/  LOP3.LUT R13, R5, 0x80000, RZ, 0xfc, !PT ;  /* 0x00080000050d7812 */ /* 0x000fe400078efcff */
[----:B------:R-:W-:-:S07]  /*1fd0*/  MOV R12, R4 ;  /* 0x00000004000c7202 */ /* 0x000fce0000000f00 */
.L_x_9477:
[----:B------:R-:W-:Y:S05]  /*1fe0*/  BSYNC B0 ;  /* 0x0000000000007941 */ /* 0x000fea0003800000 */
.L_x_9475:
[----:B------:R-:W-:Y:S01]  /*1ff0*/  MOV R4, R0 ;  /* 0x0000000000047202 */ /* 0x000fe20000000f00 */
[----:B------:R-:W-:Y:S02]  /*2000*/  IMAD.MOV.U32 R5, RZ, RZ, 0x0 ;  /* 0x00000000ff057424 */ /* 0x000fe400078e00ff */
[----:B------:R-:W-:Y:S02]  /*2010*/  IMAD.MOV.U32 R2, RZ, RZ, R12 ;  /* 0x000000ffff027224 */ /* 0x000fe400078e000c */
[----:B------:R-:W-:Y:S01]  /*2020*/  IMAD.MOV.U32 R3, RZ, RZ, R13 ;  /* 0x000000ffff037224 */ /* 0x000fe200078e000d */
[----:B------:R-:W-:Y:S06]  /*2030*/  RET.REL.NODEC R4 `(_ZN2at6native29vectorized_elementwise_kernelILi4EZNS0_50_GLOBAL__N__2680c7bb_12_PowKernel_cu_7dd49032_316829pow_tensor_scalar_kernel_implIddEEvRNS_18TensorIteratorBaseET0_EUldE1_St5arrayIPcLm2EEEEviS6_T1_) ;  /* 0xffffffdc04f07950 */ /* 0x000fec0003c3ffff */
.L_x_9479:
        /* <DEDUP_REMOVED lines=12> */
.L_x_71468:


//--------------------- .text._ZN2at6native29vectorized_elementwise_kernelILi8EZNS0_50_GLOBAL__N__2680c7bb_12_PowKernel_cu_7dd49032_316829pow_tensor_scalar_kernel_implIddEEvRNS_18TensorIteratorBaseET0_EUldE1_St5arrayIPcLm2EEEEviS6_T1_ --------------------------
	.section	.text._ZN2at6native29vectorized_elementwise_kernelILi8EZNS0_50_GLOBAL__N__2680c7bb_12_PowKernel_cu_7dd49032_316829pow_tensor_scalar_kernel_implIddEEvRNS_18TensorIteratorBaseET0_EUldE1_St5arrayIPcLm2EEEEviS6_T1_,"ax",@progbits
	.align	128
        .global         _ZN2at6native29vectorized_elementwise_kernelILi8EZNS0_50_GLOBAL__N__2680c7bb_12_PowKernel_cu_7dd49032_316829pow_tensor_scalar_kernel_implIddEEvRNS_18TensorIteratorBaseET0_EUldE1_St5arrayIPcLm2EEEEviS6_T1_
        .type           _ZN2at6native29vectorized_elementwise_kernelILi8EZNS0_50_GLOBAL__N__2680c7bb_12_PowKernel_cu_7dd49032_316829pow_tensor_scalar_kernel_implIddEEvRNS_18TensorIteratorBaseET0_EUldE1_St5arrayIPcLm2EEEEviS6_T1_,@function
        .size           _ZN2at6native29vectorized_elementwise_kernelILi8EZNS0_50_GLOBAL__N__2680c7bb_12_PowKernel_cu_7dd49032_316829pow_tensor_scalar_kernel_implIddEEvRNS_18TensorIteratorBaseET0_EUldE1_St5arrayIPcLm2EEEEviS6_T1_,(.L_x_71469 - _ZN2at6native29vectorized_elementwise_kernelILi8EZNS0_50_GLOBAL__N__2680c7bb_12_PowKernel_cu_7dd49032_316829pow_tensor_scalar_kernel_implIddEEvRNS_18TensorIteratorBaseET0_EUldE1_St5arrayIPcLm2EEEEviS6_T1_)
        .other          _ZN2at6native29vectorized_elementwise_kernelILi8EZNS0_50_GLOBAL__N__2680c7bb_12_PowKernel_cu_7dd49032_316829pow_tensor_scalar_kernel_implIddEEvRNS_18TensorIteratorBaseET0_EUldE1_St5arrayIPcLm2EEEEviS6_T1_,@"STO_CUDA_ENTRY STV_DEFAULT"
_ZN2at6native29vectorized_elementwise_kernelILi8EZNS0_50_GLOBAL__N__2680c7bb_12_PowKernel_cu_7dd49032_316829pow_tensor_scalar_kernel_implIddEEvRNS_18TensorIteratorBaseET0_EUldE1_St5arrayIPcLm2EEEEviS6_T1_:
.text._ZN2at6native29vectorized_elementwise_kernelILi8EZNS0_50_GLOBAL__N__2680c7bb_12_PowKernel_cu_7dd49032_316829pow_tensor_scalar_kernel_implIddEEvRNS_18TensorIteratorBaseET0_EUldE1_St5arrayIPcLm2EEEEviS6_T1_:
        /* <DEDUP_REMOVED lines=41> */
[----:B------:R-:W-:Y:S05]  /*0290*/  CALL.REL.NOINC `($__internal_27_$__cuda_sm20_dblrcp_rn_slowpath_v3) ;  /* 0x0000001800c07944 */ /* 0x000fea0003c00000 */
[----:B------:R-:W-:Y:S02]  /*02a0*/  IMAD.MOV.U32 R14, RZ, RZ, R2 ;  /* 0x000000ffff0e7224 */ /* 0x000fe400078e0002 */
[----:B------:R-:W-:-:S07]  /*02b0*/  IMAD.MOV.U32 R15, RZ, RZ, R3 ;  /* 0x000000ffff0f7224 */ /* 0x000fce00078e0003 */
.L_x_9482:
[----:B------:R-:W-:Y:S05]  /*02c0*/  BSYNC B1 ;  /* 0x0000000000017941 */ /* 0x000fea0003800000 */
.L_x_9481:
        /* <DEDUP_REMOVED lines=15> */
[----:B------:R-:W-:Y:S05]  /*03c0*/  CALL.REL.NOINC `($__internal_27_$__cuda_sm20_dblrcp_rn_slowpath_v3) ;  /* 0x0000001800747944 */ /* 0x000fea0003c00000 */
[----:B------:R-:W-:Y:S01]  /*03d0*/  IMAD.MOV.U32 R12, RZ, RZ, R2 ;  /* 0x000000ffff0c7224 */ /* 0x000fe200078e0002 */
[----:B------:R-:W-:-:S07]  /*03e0*/  MOV R13, R3 ;  /* 0x00000003000d7202 */ /* 0x000fce0000000f00 */
.L_x_9484:
[----:B------:R-:W-:Y:S05]  /*03f0*/  BSYNC B1 ;  /* 0x0000000000017941 */ /* 0x000fea0003800000 */
.L_x_9483:
        /* <DEDUP_REMOVED lines=16> */
[----:B------:R-:W-:Y:S05]  /*0500*/  CALL.REL.NOINC `($__internal_27_$__cuda_sm20_dblrcp_rn_slowpath_v3) ;  /* 0x0000001800247944 */ /* 0x000fea0003c00000 */
[----:B------:R-:W-:Y:S02]  /*0510*/  IMAD.MOV.U32 R14, RZ, RZ, R2 ;  /* 0x000000ffff0e7224 */ /* 0x000fe400078e0002 */
[----:B------:R-:W-:-:S07]  /*0520*/  IMAD.MOV.U32 R15, RZ, RZ, R3 ;  /* 0x000000ffff0f7224 */ /* 0x000fce00078e0003 */
.L_x_9486:
[----:B------:R-:W-:Y:S05]  /*0530*/  BSYNC B1 ;  /* 0x0000000000017941 */ /* 0x000fea0003800000 */
.L_x_9485:
        /* <DEDUP_REMOVED lines=18> */
.L_x_9488:
[----:B------:R-:W-:Y:S05]  /*0660*/  BSYNC B1 ;  /* 0x0000000000017941 */ /* 0x000fea0003800000 */
.L_x_9487:
        /* <DEDUP_REMOVED lines=19> */
.L_x_9490:
[----:B------:R-:W-:Y:S05]  /*07a0*/  BSYNC B1 ;  /* 0x0000000000017941 */ /* 0x000fea0003800000 */
.L_x_9489:
        /* <DEDUP_REMOVED lines=18> */
.L_x_9492:
[----:B------:R-:W-:Y:S05]  /*08d0*/  BSYNC B1 ;  /* 0x0000000000017941 */ /* 0x000fea0003800000 */
.L_x_9491:
        /* <DEDUP_REMOVED lines=19> */
.L_x_9494:
[----:B------:R-:W-:Y:S05]  /*0a10*/  BSYNC B1 ;  /* 0x0000000000017941 */ /* 0x000fea0003800000 */
.L_x_9493:
        /* <DEDUP_REMOVED lines=18> */
.L_x_9496:
[----:B------:R-:W-:Y:S05]  /*0b40*/  BSYNC B1 ;  /* 0x0000000000017941 */ /* 0x000fea0003800000 */
.L_x_9495:
[----:B------:R-:W-:Y:S01]  /*0b50*/  STG.E.128 desc[UR4][R8.64+0x30], R12 ;  /* 0x0000300c08007986 */ /* 0x000fe2000c101d04 */
[----:B------:R-:W-:Y:S05]  /*0b60*/  EXIT ;  /* 0x000000000000794d */ /* 0x000fea0003800000 */
.L_x_9480:
        /* <DEDUP_REMOVED lines=73> */
[----:B------:R-:W-:Y:S05]  /*1000*/  CALL.REL.NOINC `($__internal_27_$__cuda_sm20_dblrcp_rn_slowpath_v3) ;  /* 0x0000000c00647944 */ /* 0x000fea0003c00000 */
[----:B------:R-:W-:Y:S01]  /*1010*/  MOV R22, R2 ;  /* 0x0000000200167202 */ /* 0x000fe20000000f00 */
[----:B------:R-:W-:-:S07]  /*1020*/  IMAD.MOV.U32 R23, RZ, RZ, R3 ;  /* 0x000000ffff177224 */ /* 0x000fce00078e0003 */
.L_x_9498:
[----:B------:R-:W-:Y:S05]  /*1030*/  BSYNC B1 ;  /* 0x0000000000017941 */ /* 0x000fea0003800000 */
.L_x_9497:
        /* <DEDUP_REMOVED lines=18> */
[----:B------:R-:W-:Y:S05]  /*1160*/  CALL.REL.NOINC `($__internal_27_$__cuda_sm20_dblrcp_rn_slowpath_v3) ;  /* 0x0000000c000c7944 */ /* 0x000fea0003c00000 */
[----:B------:R-:W-:Y:S02]  /*1170*/  IMAD.MOV.U32 R6, RZ, RZ, R2 ;  /* 0x000000ffff067224 */ /* 0x000fe400078e0002 */
[----:B------:R-:W-:-:S07]  /*1180*/  IMAD.MOV.U32 R7, RZ, RZ, R3 ;  /* 0x000000ffff077224 */ /* 0x000fce00078e0003 */
.L_x_9500:
[----:B------:R-:W-:Y:S05]  /*1190*/  BSYNC B1 ;  /* 0x0000000000017941 */ /* 0x000fea0003800000 */
.L_x_9499:
        /* <DEDUP_REMOVED lines=21> */
.L_x_9502:
[----:B------:R-:W-:Y:S05]  /*12f0*/  BSYNC B1 ;  /* 0x0000000000017941 */ /* 0x000fea0003800000 */
.L_x_9501:
        /* <DEDUP_REMOVED lines=21> */
.L_x_9504:
[----:B------:R-:W-:Y:S05]  /*1450*/  BSYNC B1 ;  /* 0x0000000000017941 */ /* 0x000fea0003800000 */
.L_x_9503:
        /* <DEDUP_REMOVED lines=21> */
.L_x_9506:
[----:B------:R-:W-:Y:S05]  /*15b0*/  BSYNC B1 ;  /* 0x0000000000017941 */ /* 0x000fea0003800000 */
.L_x_9505:
        /* <DEDUP_REMOVED lines=19> */
[----:B------:R-:W-:Y:S01]  /*16f0*/  IMAD.MOV.U32 R16, RZ, RZ, R2 ;  /* 0x000000ffff107224 */ /* 0x000fe200078e0002 */
[----:B------:R-:W-:-:S07]  /*1700*/  MOV R17, R3 ;  /* 0x0000000300117202 */ /* 0x000fce0000000f00 */
.L_x_9508:
[----:B------:R-:W-:Y:S05]  /*1710*/  BSYNC B1 ;  /* 0x0000000000017941 */ /* 0x000fea0003800000 */
.L_x_9507:
        /* <DEDUP_REMOVED lines=21> */
.L_x_9510:
[----:B------:R-:W-:Y:S05]  /*1870*/  BSYNC B1 ;  /* 0x0000000000017941 */ /* 0x000fea0003800000 */
.L_x_9509:
        /* <DEDUP_REMOVED lines=21> */
.L_x_9512:
[----:B------:R-:W-:Y:S05]  /*19d0*/  BSYNC B1 ;  /* 0x0000000000017941 */ /* 0x000fea0003800000 */
.L_x_9511:
        /* <DEDUP_REMOVED lines=22> */
.L_x_9515:
[----:B------:R-:W-:-:S13]  /*1b40*/  ISETP.GE.AND P0, PT, R20, R21, PT ;  /* 0x000000151400720c */ /* 0x000fda0003f06270 */
[----:B------:R-:W-:Y:S05]  /*1b50*/  @P0 BRA `(.L_x_9517) ;  /* 0x0000000000300947 */ /* 0x000fea0003800000 */
[----:B0-----:R-:W0:Y:S01]  /*1b60*/  LDC.64 R2, c[0x0][0x220] ;  /* 0x00008800ff027b82 */ /* 0x001e220000000a00 */
[----:B------:R-:W-:Y:S02]  /*1b70*/  IMAD.IADD R5, R28, 0x1, R20 ;  /* 0x000000011c057824 */ /* 0x000fe400078e0214 */
[----:B------:R-:W-:Y:S02]  /*1b80*/  VIADD R20, R20, 0x80 ;  /* 0x0000008014147836 */ /* 0x000fe40000000000 */
[----:B0-----:R-:W-:-:S05]  /*1b90*/  IMAD.WIDE.U32 R2, R5, 0x8, R2 ;  /* 0x0000000805027825 */ /* 0x001fca00078e0002 */
[----:B------:R1:W-:Y:S02]  /*1ba0*/  STG.E.64 desc[UR4][R2.64], R10 ;  /* 0x0000000a02007986 */ /* 0x0003e4000c101b04 */
.L_x_9516:
[----:B------:R-:W-:-:S13]  /*1bb0*/  ISETP.GE.AND P0, PT, R20, R21, PT ;  /* 0x000000151400720c */ /* 0x000fda0003f06270 */
[----:B------:R-:W-:Y:S05]  /*1bc0*/  @P0 BRA `(.L_x_9518) ;  /* 0x0000000000340947 */ /* 0x000fea0003800000 */
[----:B01----:R-:W0:Y:S01]  /*1bd0*/  LDC.64 R2, c[0x0][0x220] ;  /* 0x00008800ff027b82 */ /* 0x003e220000000a00 */
[----:B------:R-:W-:Y:S01]  /*1be0*/  IADD3 R5, R28, R20, RZ ;  /* 0x000000141c057210 */ /* 0x000fe20007ffe0ff */
[----:B------:R-:W-:-:S04]  /*1bf0*/  VIADD R20, R20, 0x80 ;  /* 0x0000008014147836 */ /* 0x000fc80000000000 */
[----:B0-----:R-:W-:-:S05]  /*1c00*/  IMAD.WIDE.U32 R2, R5, 0x8, R2 ;  /* 0x0000000805027825 */ /* 0x001fca00078e0002 */
[----:B------:R1:W-:Y:S02]  /*1c10*/  STG.E.64 desc[UR4][R2.64], R14 ;  /* 0x0000000e02007986 */ /* 0x0003e4000c101b04 */
.L_x_9517:
        /* <DEDUP_REMOVED lines=8> */
.L_x_9518:
[----:B------:R-:W-:Y:S05]  /*1ca0*/  BSYNC B1 ;  /* 0x0000000000017941 */ /* 0x000fea0003800000 */
.L_x_9514:
[----:B------:R-:W-:-:S13]  /*1cb0*/  ISETP.GE.AND P0, PT, R20, R21, PT ;  /* 0x000000151400720c */ /* 0x000fda0003f06270 */
[----:B012---:R-:W0:Y:S01]  /*1cc0*/  @!P0 LDC.64 R2, c[0x0][0x220] ;  /* 0x00008800ff028b82 */ /* 0x007e220000000a00 */
[----:B------:R-:W-:Y:S02]  /*1cd0*/  @!P0 IMAD.IADD R5, R28, 0x1, R20 ;  /* 0x000000011c058824 */ /* 0x000fe400078e0214 */
[----:B------:R-:W-:Y:S02]  /*1ce0*/  @!P0 VIADD R20, R20, 0x80 ;  /* 0x0000008014148836 */ /* 0x000fe40000000000 */
[----:B0-----:R-:W-:-:S05]  /*1cf0*/  @!P0 IMAD.WIDE.U32 R2, R5, 0x8, R2 ;  /* 0x0000000805028825 */ /* 0x001fca00078e0002 */
[----:B------:R2:W-:Y:S02]  /*1d00*/  @!P0 STG.E.64 desc[UR4][R2.64], R18 ;  /* 0x0000001202008986 */ /* 0x0005e4000c101b04 */
.L_x_9519:
[----:B------:R-:W-:Y:S05]  /*1d10*/  BSYNC B0 ;  /* 0x0000000000007941 */ /* 0x000fea0003800000 */
.L_x_9513:
        /* <DEDUP_REMOVED lines=8> */
        .weak           $__internal_27_$__cuda_sm20_dblrcp_rn_slowpath_v3
        .type           $__internal_27_$__cuda_sm20_dblrcp_rn_slowpath_v3,@function
        .size           $__internal_27_$__cuda_sm20_dblrcp_rn_slowpath_v3,(.L_x_71469 - $__internal_27_$__cuda_sm20_dblrcp_rn_slowpath_v3)
$__internal_27_$__cuda_sm20_dblrcp_rn_slowpath_v3:
        /* <DEDUP_REMOVED lines=25> */
.L_x_9523:
        /* <DEDUP_REMOVED lines=9> */
.L_x_9521:
[----:B------:R-:W-:Y:S02]  /*1fc0*/  LOP3.LUT R13, R5, 0x80000, RZ, 0xfc, !PT ;  /* 0x00080000050d7812 */ /* 0x000fe400078efcff */
[----:B------:R-:W-:-:S07]  /*1fd0*/  MOV R12, R4 ;  /* 0x00000004000c7202 */ /* 0x000fce0000000f00 */
.L_x_9522:
[----:B------:R-:W-:Y:S05]  /*1fe0*/  BSYNC B0 ;  /* 0x0000000000007941 */ /* 0x000fea0003800000 */
.L_x_9520:
[----:B------:R-:W-:Y:S01]  /*1ff0*/  MOV R4, R0 ;  /* 0x0000000000047202 */ /* 0x000fe20000000f00 */
[----:B------:R-:W-:Y:S02]  /*2000*/  IMAD.MOV.U32 R5, RZ, RZ, 0x0 ;  /* 0x00000000ff057424 */ /* 0x000fe400078e00ff */
[----:B------:R-:W-:Y:S02]  /*2010*/  IMAD.MOV.U32 R2, RZ, RZ, R12 ;  /* 0x000000ffff027224 */ /* 0x000fe400078e000c */
[----:B------:R-:W-:Y:S01]  /*2020*/  IMAD.MOV.U32 R3, RZ, RZ, R13 ;  /* 0x000000ffff037224 */ /* 0x000fe200078e000d */
[----:B------:R-:W-:Y:S06]  /*2030*/  RET.REL.NODEC R4 `(_ZN2at6native29vectorized_elementwise_kernelILi8EZNS0_50_GLOBAL__N__2680c7bb_12_PowKernel_cu_7dd49032_316829pow_tensor_scalar_kernel_implIddEEvRNS_18TensorIteratorBaseET0_EUldE1_St5arrayIPcLm2EEEEviS6_T1_) ;  /* 0xffffffdc04f07950 */ /* 0x000fec0003c3ffff */
.L_x_9524:
        /* <DEDUP_REMOVED lines=12> */
.L_x_71469:


//--------------------- .text._ZN2at6native18elementwise_kernelILi128ELi4EZNS0_15gpu_kernel_implIZNS0_50_GLOBAL__N__2680c7bb_12_PowKernel_cu_7dd49032_316829pow_tensor_scalar_kernel_implIddEEvRNS_18TensorIteratorBaseET0_EUldE0_EEvS6_RKT_EUliE_EEviT1_ --------------------------
	.section	.text._ZN2at6native18elementwise_kernelILi128ELi4EZNS0_15gpu_kernel_implIZNS0_50_GLOBAL__N__2680c7bb_12_PowKernel_cu_7dd49032_316829pow_tensor_scalar_kernel_implIddEEvRNS_18TensorIteratorBaseET0_EUldE0_EEvS6_RKT_EUliE_EEviT1_,"ax",@progbits
	.align	128
        .global         _ZN2at6native18elementwise_kernelILi128ELi4EZNS0_15gpu_kernel_implIZNS0_50_GLOBAL__N__2680c7bb_12_PowKernel_cu_7dd49032_316829pow_tensor_scalar_kernel_implIddEEvRNS_18TensorIteratorBaseET0_EUldE0_EEvS6_RKT_EUliE_EEviT1_
        .type           _ZN2at6native18elementwise_kernelILi128ELi4EZNS0_15gpu_kernel_implIZNS0_50_GLOBAL__N__2680c7bb_12_PowKernel_cu_7dd49032_316829pow_tensor_scalar_kernel_implIddEEvRNS_18TensorIteratorBaseET0_EUldE0_EEvS6_RKT_EUliE_EEviT1_,@function
        .size           _ZN2at6native18elementwise_kernelILi128ELi4EZNS0_15gpu_kernel_implIZNS0_50_GLOBAL__N__2680c7bb_12_PowKernel_cu_7dd49032_316829pow_tensor_scalar_kernel_implIddEEvRNS_18TensorIteratorBaseET0_EUldE0_EEvS6_RKT_EUliE_EEviT1_,(.L_x_71666 - _ZN2at6native18elementwise_kernelILi128ELi4EZNS0_15gpu_kernel_implIZNS0_50_GLOBAL__N__2680c7bb_12_PowKernel_cu_7dd49032_316829pow_tensor_scalar_kernel_implIddEEvRNS_18TensorIteratorBaseET0_EUldE0_EEvS6_RKT_EUliE_EEviT1_)
        .other          _ZN2at6native18elementwise_kernelILi128ELi4EZNS0_15gpu_kernel_implIZNS0_50_GLOBAL__N__2680c7bb_12_PowKernel_cu_7dd49032_316829pow_tensor_scalar_kernel_implIddEEvRNS_18TensorIteratorBaseET0_EUldE0_EEvS6_RKT_EUliE_EEviT1_,@"STO_CUDA_ENTRY STV_DEFAULT"
_ZN2at6native18elementwise_kernelILi128ELi4EZNS0_15gpu_kernel_implIZNS0_50_GLOBAL__N__2680c7bb_12_PowKernel_cu_7dd49032_316829pow_tensor_scalar_kernel_implIddEEvRNS_18TensorIteratorBaseET0_EUldE0_EEvS6_RKT_EUliE_EEviT1_:
.text._ZN2at6native18elementwise_kernelILi128ELi4EZNS0_15gpu_kernel_implIZNS0_50_GLOBAL__N__2680c7bb_12_PowKernel_cu_7dd49032_316829pow_tensor_scalar_kernel_implIddEEvRNS_18TensorIteratorBaseET0_EUldE0_EEvS6_RKT_EUliE_EEviT1_:
        /* <DEDUP_REMOVED lines=313> */
.L_x_9527:
        /* <DEDUP_REMOVED lines=21> */
.L_x_9531:
[----:B------:R-:W2:Y:S02]  /*14e0*/  LDG.E.U8 R2, desc[UR36][R2.64] ;  /* 0x0000002402027981 */ /* 0x000ea4000c1e1100 */
[----:B--2---:R0:W1:Y:S01]  /*14f0*/  I2F.F64.U16 R4, R2 ;  /* 0x0000000200047312 */ /* 0x0040620000101800 */
[----:B------:R-:W-:Y:S05]  /*1500*/  BRA `(.L_x_9533) ;  /* 0x0000000c00707947 */ /* 0x000fea0003800000 */
.L_x_9530:
        /* <DEDUP_REMOVED lines=9> */
.L_x_9535:
[----:B------:R-:W2:Y:S02]  /*15a0*/  LDG.E R2, desc[UR36][R2.64] ;  /* 0x0000002402027981 */ /* 0x000ea4000c1e1900 */
[----:B--2---:R0:W1:Y:S01]  /*15b0*/  I2F.F64 R4, R2 ;  /* 0x0000000200047312 */ /* 0x0040620000201c00 */
[----:B------:R-:W-:Y:S05]  /*15c0*/  BRA `(.L_x_9533) ;  /* 0x0000000c00407947 */ /* 0x000fea0003800000 */
.L_x_9534:
[----:B------:R-:W2:Y:S02]  /*15d0*/  LDG.E.U16 R2, desc[UR36][R2.64] ;  /* 0x0000002402027981 */ /* 0x000ea4000c1e1500 */
[----:B--2---:R0:W1:Y:S01]  /*15e0*/  I2F.F64.S16 R4, R2 ;  /* 0x0000000200047312 */ /* 0x0040620000101c00 */
[----:B------:R-:W-:Y:S05]  /*15f0*/  BRA `(.L_x_9533) ;  /* 0x0000000c00347947 */ /* 0x000fea0003800000 */
.L_x_9529:
        /* <DEDUP_REMOVED lines=10> */
.L_x_9537:
[----:B------:R-:W2:Y:S02]  /*16a0*/  LDG.E.U16 R0, desc[UR36][R2.64] ;  /* 0x0000002402007981 */ /* 0x000ea4000c1e1500 */
[----:B--2---:R-:W-:-:S05]  /*16b0*/  HADD2.F32 R0, -RZ, R0.H0_H0 ;  /* 0x20000000ff007230 */ /* 0x004fca0000004100 */
[----:B------:R-:W-:-:S04]  /*16c0*/  FMUL.FTZ R0, R0, 1 ;  /* 0x3f80000000007820 */ /* 0x000fc80000410000 */
[----:B------:R0:W1:Y:S01]  /*16d0*/  F2F.F64.F32 R4, R0 ;  /* 0x0000000000047310 */ /* 0x0000620000201800 */
[----:B------:R-:W-:Y:S05]  /*16e0*/  BRA `(.L_x_9533) ;  /* 0x0000000800f87947 */ /* 0x000fea0003800000 */
.L_x_9536:
        /* <DEDUP_REMOVED lines=10> */
.L_x_9539:
[----:B------:R-:W2:Y:S02]  /*1790*/  LDG.E.U16 R2, desc[UR36][R2.64] ;  /* 0x0000002402027981 */ /* 0x000ea4000c1e1500 */
[----:B--2---:R-:W-:-:S05]  /*17a0*/  HADD2.F32 R0, -RZ, R2.H0_H0 ;  /* 0x20000002ff007230 */ /* 0x004fca0000004100 */
[----:B------:R-:W-:-:S04]  /*17b0*/  FMUL.FTZ R0, R0, 1 ;  /* 0x3f80000000007820 */ /* 0x000fc80000410000 */
[----:B------:R0:W1:Y:S01]  /*17c0*/  F2F.F64.F32 R4, R0 ;  /* 0x0000000000047310 */ /* 0x0000620000201800 */
[----:B------:R-:W-:Y:S05]  /*17d0*/  BRA `(.L_x_9533) ;  /* 0x0000000800bc7947 */ /* 0x000fea0003800000 */
.L_x_9538:
[----:B------:R0:W5:Y:S01]  /*17e0*/  LDG.E.64 R4, desc[UR36][R2.64] ;  /* 0x0000002402047981 */ /* 0x000162000c1e1b00 */
[----:B------:R-:W-:Y:S05]  /*17f0*/  BRA `(.L_x_9533) ;  /* 0x0000000800b47947 */ /* 0x000fea0003800000 */
.L_x_9528:
        /* <DEDUP_REMOVED lines=13> */
.L_x_9542:
[----:B------:R0:W5:Y:S01]  /*18d0*/  LDG.E.64 R4, desc[UR36][R2.64] ;  /* 0x0000002402047981 */ /* 0x000162000c1e1b00 */
[----:B------:R-:W-:Y:S05]  /*18e0*/  BRA `(.L_x_9533) ;  /* 0x0000000800787947 */ /* 0x000fea0003800000 */
.L_x_9541:
        /* <DEDUP_REMOVED lines=25> */
[----:B------:R-:W-:-:S06]  /*1a80*/  FMUL.FTZ R5, R5, 1 ;  /* 0x3f80000005057820 */ /* 0x000fcc0000410000 */
[----:B------:R-:W0:Y:S01]  /*1a90*/  F2F.F64.F32 R4, R5 ;  /* 0x0000000500047310 */ /* 0x000e220000201800 */
[----:B------:R-:W-:Y:S05]  /*1aa0*/  BRA `(.L_x_9533) ;  /* 0x0000000800087947 */ /* 0x000fea0003800000 */
.L_x_9544:
[----:B------:R-:W2:Y:S02]  /*1ab0*/  LDG.E.U8 R2, desc[UR36][R2.64] ;  /* 0x0000002402027981 */ /* 0x000ea4000c1e1100 */
[C---:B--2---:R-:W-:Y:S02]  /*1ac0*/  IMAD.SHL.U32 R0, R2.reuse, 0x2000000, RZ ;  /* 0x0200000002007824 */ /* 0x044fe400078e00ff */
[----:B------:R-:W-:-:S03]  /*1ad0*/  IMAD.SHL.U32 R5, R2, 0x1000000, RZ ;  /* 0x0100000002057824 */ /* 0x000fc600078e00ff */
[----:B------:R-:W-:-:S13]  /*1ae0*/  ISETP.GE.U32.AND P0, PT, R0, 0x8000000, PT ;  /* 0x080000000000780c */ /* 0x000fda0003f06070 */
[C---:B------:R-:W-:Y:S01]  /*1af0*/  @!P0 IMAD.SHL.U32 R0, R2.reuse, 0x100, RZ ;  /* 0x0000010002008824 */ /* 0x040fe200078e00ff */
[----:B------:R-:W-:-:S04]  /*1b00*/  @P0 SHF.L.U32 R4, R2, 0x15, RZ ;  /* 0x0000001502040819 */ /* 0x000fc800000006ff */
        /* <DEDUP_REMOVED lines=9> */
.L_x_9543:
[----:B------:R-:W2:Y:S02]  /*1ba0*/  LDG.E.U16 R0, desc[UR36][R2.64] ;  /* 0x0000002402007981 */ /* 0x000ea4000c1e1500 */
[----:B--2---:R-:W-:-:S04]  /*1bb0*/  IMAD.U32 R0, R0, 0x10000, RZ ;  /* 0x0001000000007824 */ /* 0x004fc800078e00ff */
[----:B------:R-:W-:-:S04]  /*1bc0*/  FMUL.FTZ R0, R0, 1 ;  /* 0x3f80000000007820 */ /* 0x000fc80000410000 */
[----:B------:R0:W1:Y:S01]  /*1bd0*/  F2F.F64.F32 R4, R0 ;  /* 0x0000000000047310 */ /* 0x0000620000201800 */
[----:B------:R-:W-:Y:S05]  /*1be0*/  BRA `(.L_x_9533) ;  /* 0x0000000400b87947 */ /* 0x000fea0003800000 */
.L_x_9540:
        /* <DEDUP_REMOVED lines=11> */
.L_x_9547:
        /* <DEDUP_REMOVED lines=21> */
.L_x_9551:
[----:B------:R-:W-:Y:S05]  /*1df0*/  BSYNC B1 ;  /* 0x0000000000017941 */ /* 0x000fea0003800000 */
.L_x_9550:
[----:B------:R-:W-:Y:S01]  /*1e00*/  LEA R3, R0, 0x3b800000, 0x17 ;  /* 0x3b80000000037811 */ /* 0x000fe200078eb8ff */
[----:B------:R-:W-:-:S05]  /*1e10*/  IMAD.SHL.U32 R0, R2, 0x100000, RZ ;  /* 0x0010000002007824 */ /* 0x000fca00078e00ff */
[----:B------:R-:W-:-:S07]  /*1e20*/  LOP3.LUT R0, R3, R0, R4, 0xfe, !PT ;  /* 0x0000000003007212 */ /* 0x000fce00078efe04 */
.L_x_9549:
[----:B------:R-:W-:Y:S05]  /*1e30*/  BSYNC B0 ;  /* 0x0000000000007941 */ /* 0x000fea0003800000 */
.L_x_9548:
[----:B------:R-:W-:-:S04]  /*1e40*/  FMUL.FTZ R0, R0, 1 ;  /* 0x3f80000000007820 */ /* 0x000fc80000410000 */
[----:B------:R2:W3:Y:S01]  /*1e50*/  F2F.F64.F32 R4, R0 ;  /* 0x0000000000047310 */ /* 0x0004e20000201800 */
[----:B------:R-:W-:Y:S05]  /*1e60*/  BRA `(.L_x_9533) ;  /* 0x0000000400187947 */ /* 0x000fea0003800000 */
.L_x_9546:
        /* <DEDUP_REMOVED lines=21> */
.L_x_9555:
[----:B------:R-:W-:Y:S05]  /*1fc0*/  BSYNC B1 ;  /* 0x0000000000017941 */ /* 0x000fea0003800000 */
.L_x_9554:
[----:B------:R-:W-:Y:S01]  /*1fd0*/  LEA R3, R0, 0x37800000, 0x17 ;  /* 0x3780000000037811 */ /* 0x000fe200078eb8ff */
[----:B------:R-:W-:-:S05]  /*1fe0*/  IMAD.SHL.U32 R0, R2, 0x200000, RZ ;  /* 0x0020000002007824 */ /* 0x000fca00078e00ff */
[----:B------:R-:W-:-:S07]  /*1ff0*/  LOP3.LUT R0, R3, R0, R4, 0xfe, !PT ;  /* 0x0000000003007212 */ /* 0x000fce00078efe04 */
.L_x_9553:
[----:B------:R-:W-:Y:S05]  /*2000*/  BSYNC B0 ;  /* 0x0000000000007941 */ /* 0x000fea0003800000 */
.L_x_9552:
[----:B------:R-:W-:-:S04]  /*2010*/  FMUL.FTZ R0, R0, 1 ;  /* 0x3f80000000007820 */ /* 0x000fc80000410000 */
[----:B------:R4:W0:Y:S01]  /*2020*/  F2F.F64.F32 R4, R0 ;  /* 0x0000000000047310 */ /* 0x0008220000201800 */
[----:B------:R-:W-:Y:S05]  /*2030*/  BRA `(.L_x_9533) ;  /* 0x0000000000a47947 */ /* 0x000fea0003800000 */
.L_x_9545:
        /* <DEDUP_REMOVED lines=14> */
.L_x_9559:
[----:B------:R-:W-:Y:S05]  /*2120*/  BSYNC B0 ;  /* 0x0000000000007941 */ /* 0x000fea0003800000 */
.L_x_9558:
[----:B------:R-:W-:-:S04]  /*2130*/  FMUL.FTZ R0, R0, 1 ;  /* 0x3f80000000007820 */ /* 0x000fc80000410000 */
[----:B------:R0:W1:Y:S01]  /*2140*/  F2F.F64.F32 R4, R0 ;  /* 0x0000000000047310 */ /* 0x0000620000201800 */
[----:B------:R-:W-:Y:S05]  /*2150*/  BRA `(.L_x_9533) ;  /* 0x00000000005c7947 */ /* 0x000fea0003800000 */
.L_x_9532:
        /* <DEDUP_REMOVED lines=16> */
.L_x_9560:
[----:B------:R-:W-:Y:S01]  /*2260*/  CS2R R4, SRZ ;  /* 0x0000000000047805 */ /* 0x000fe2000001ff00 */
[----:B------:R-:W-:Y:S06]  /*2270*/  BRA `(.L_x_9533) ;  /* 0x0000000000147947 */ /* 0x000fec0003800000 */
.L_x_9557:
[----:B------:R-:W2:Y:S02]  /*2280*/  LDG.E.64 R4, desc[UR36][R2.64] ;  /* 0x0000002402047981 */ /* 0x000ea4000c1e1b00 */
[----:B--2---:R-:W0:Y:S01]  /*2290*/  I2F.F64.U64 R4, R4 ;  /* 0x0000000400047312 */ /* 0x004e220000301800 */
[----:B------:R-:W-:Y:S05]  /*22a0*/  BRA `(.L_x_9533) ;  /* 0x0000000000087947 */ /* 0x000fea0003800000 */
.L_x_9556:
[----:B------:R-:W2:Y:S02]  /*22b0*/  LDG.E R2, desc[UR36][R2.64] ;  /* 0x0000002402027981 */ /* 0x000ea4000c1e1900 */
[----:B--2---:R0:W1:Y:S02]  /*22c0*/  I2F.F64.U32 R4, R2 ;  /* 0x0000000200047312 */ /* 0x0040640000201800 */
.L_x_9533:
[----:B------:R-:W2:Y:S01]  /*22d0*/  LDC.U8 R6, c[0x0][0x428] ;  /* 0x00010a00ff067b82 */ /* 0x000ea20000000000 */
[----:B01-3-5:R-:W-:-:S08]  /*22e0*/  DMUL R2, R4, R4 ;  /* 0x0000000404027228 */ /* 0x02bfd00000000000 */
[----:B------:R-:W-:Y:S01]  /*22f0*/  DMUL R4, R2, R4 ;  /* 0x0000000402047228 */ /* 0x000fe20000000000 */
[----:B--2-4-:R-:W-:-:S04]  /*2300*/  PRMT R0, R6, 0x9910, RZ ;  /* 0x0000991006007816 */ /* 0x014fc800000000ff */
        /* <DEDUP_REMOVED lines=13> */
.L_x_9564:
[----:B------:R-:W0:Y:S02]  /*23e0*/  F2I.S64.F64.TRUNC R4, R4 ;  /* 0x0000000400047311 */ /* 0x000e24000030d900 */
[----:B0-----:R-:W-:-:S05]  /*23f0*/  IMAD.MOV.U32 R3, RZ, RZ, R4 ;  /* 0x000000ffff037224 */ /* 0x001fca00078e0004 */
[----:B------:R3:W-:Y:S01]  /*2400*/  STG.E.U8 desc[UR36][R16.64], R3 ;  /* 0x0000000310007986 */ /* 0x0007e2000c101124 */
[----:B------:R-:W-:Y:S05]  /*2410*/  BRA `(.L_x_9566) ;  /* 0x0000000c00f87947 */ /* 0x000fea0003800000 */
.L_x_9563:
        /* <DEDUP_REMOVED lines=9> */
.L_x_9568:
[----:B------:R-:W0:Y:S02]  /*24b0*/  F2I.F64.TRUNC R5, R4 ;  /* 0x0000000400057311 */ /* 0x000e24000030d100 */
[----:B0-----:R1:W-:Y:S01]  /*24c0*/  STG.E desc[UR36][R16.64], R5 ;  /* 0x0000000510007986 */ /* 0x0013e2000c101924 */
[----:B------:R-:W-:Y:S05]  /*24d0*/  BRA `(.L_x_9566) ;  /* 0x0000000c00c87947 */ /* 0x000fea0003800000 */
.L_x_9567:
[----:B------:R-:W0:Y:S02]  /*24e0*/  F2I.F64.TRUNC R5, R4 ;  /* 0x0000000400057311 */ /* 0x000e24000030d100 */
[----:B0-----:R2:W-:Y:S01]  /*24f0*/  STG.E.U16 desc[UR36][R16.64], R5 ;  /* 0x0000000510007986 */ /* 0x0015e2000c101524 */
[----:B------:R-:W-:Y:S05]  /*2500*/  BRA `(.L_x_9566) ;  /* 0x0000000c00bc7947 */ /* 0x000fea0003800000 */
.L_x_9562:
        /* <DEDUP_REMOVED lines=13> */
.L_x_9570:
        /* <DEDUP_REMOVED lines=8> */
.L_x_9569:
        /* <DEDUP_REMOVED lines=14> */
.L_x_9572:
        /* <DEDUP_REMOVED lines=9> */
.L_x_9571:
[----:B------:R0:W-:Y:S01]  /*27d0*/  STG.E.64 desc[UR36][R16.64], R4 ;  /* 0x0000000410007986 */ /* 0x0001e2000c101b24 */
[----:B------:R-:W-:Y:S05]  /*27e0*/  BRA `(.L_x_9566) ;  /* 0x0000000c00047947 */ /* 0x000fea0003800000 */
.L_x_9561:
        /* <DEDUP_REMOVED lines=12> */
.L_x_9575:
[----:B------:R-:W-:-:S05]  /*28b0*/  CS2R R6, SRZ ;  /* 0x0000000000067805 */ /* 0x000fca000001ff00 */
[----:B------:R0:W-:Y:S01]  /*28c0*/  STG.E.128 desc[UR36][R16.64], R4 ;  /* 0x0000000410007986 */ /* 0x0001e2000c101d24 */
[----:B------:R-:W-:Y:S05]  /*28d0*/  BRA `(.L_x_9566) ;  /* 0x0000000800c87947 */ /* 0x000fea0003800000 */
.L_x_9574:
        /* <DEDUP_REMOVED lines=25> */
.L_x_9579:
[----:B------:R-:W-:Y:S05]  /*2a70*/  BSYNC B0 ;  /* 0x0000000000007941 */ /* 0x000fea0003800000 */
.L_x_9578:
[----:B------:R-:W-:-:S05]  /*2a80*/  LOP3.LUT R3, R0, R3, RZ, 0xfc, !PT ;  /* 0x0000000300037212 */ /* 0x000fca00078efcff */
[----:B------:R0:W-:Y:S01]  /*2a90*/  STG.E.U8 desc[UR36][R16.64], R3 ;  /* 0x0000000310007986 */ /* 0x0001e2000c101124 */
[----:B------:R-:W-:Y:S05]  /*2aa0*/  BRA `(.L_x_9566) ;  /* 0x0000000800547947 */ /* 0x000fea0003800000 */
.L_x_9577:
        /* <DEDUP_REMOVED lines=17> */
.L_x_9581:
[----:B------:R-:W-:Y:S02]  /*2bc0*/  ISETP.GT.U32.AND P0, PT, R2, 0x7f800000, PT ;  /* 0x7f8000000200780c */ /* 0x000fe40003f04070 */
[----:B------:R-:W-:-:S04]  /*2bd0*/  MOV R0, 0x7f ;  /* 0x0000007f00007802 */ /* 0x000fc80000000f00 */
[----:B------:R-:W-:-:S07]  /*2be0*/  SEL R0, R0, 0x7c, P0 ;  /* 0x0000007c00007807 */ /* 0x000fce0000000000 */
.L_x_9582:
[----:B------:R-:W-:Y:S05]  /*2bf0*/  BSYNC B0 ;  /* 0x0000000000007941 */ /* 0x000fea0003800000 */
.L_x_9580:
[----:B------:R-:W-:-:S04]  /*2c00*/  LOP3.LUT R2, R3, 0x80000000, RZ, 0xc0, !PT ;  /* 0x8000000003027812 */ /* 0x000fc800078ec0ff */
[----:B------:R-:W-:-:S04]  /*2c10*/  SHF.R.U32.HI R3, RZ, 0x18, R2 ;  /* 0x00000018ff037819 */ /* 0x000fc80000011602 */
[----:B------:R-:W-:-:S05]  /*2c20*/  LOP3.LUT R3, R0, R3, RZ, 0xfc, !PT ;  /* 0x0000000300037212 */ /* 0x000fca00078efcff */
[----:B------:R0:W-:Y:S01]  /*2c30*/  STG.E.U8 desc[UR36][R16.64], R3 ;  /* 0x0000000310007986 */ /* 0x0001e2000c101124 */
[----:B------:R-:W-:Y:S05]  /*2c40*/  BRA `(.L_x_9566) ;  /* 0x0000000400ec7947 */ /* 0x000fea0003800000 */
.L_x_9576:
        /* <DEDUP_REMOVED lines=8> */
.L_x_9573:
        /* <DEDUP_REMOVED lines=11> */
.L_x_9585:
        /* <DEDUP_REMOVED lines=21> */
.L_x_9588:
[----:B------:R-:W-:-:S04]  /*2ed0*/  LOP3.LUT R2, R3, 0x80000000, RZ, 0xc0, !PT ;  /* 0x8000000003027812 */ /* 0x000fc800078ec0ff */
[----:B------:R-:W-:-:S04]  /*2ee0*/  SHF.R.U32.HI R3, RZ, 0x18, R2 ;  /* 0x00000018ff037819 */ /* 0x000fc80000011602 */
[----:B------:R-:W-:-:S04]  /*2ef0*/  LOP3.LUT R0, R0, R3, RZ, 0xfc, !PT ;  /* 0x0000000300007212 */ /* 0x000fc800078efcff */
[----:B------:R-:W-:-:S07]  /*2f00*/  PRMT R8, R0, 0x7610, R8 ;  /* 0x0000761000087816 */ /* 0x000fce0000000008 */
.L_x_9587:
[----:B------:R-:W-:Y:S05]  /*2f10*/  BSYNC B0 ;  /* 0x0000000000007941 */ /* 0x000fea0003800000 */
.L_x_9586:
[----:B------:R0:W-:Y:S01]  /*2f20*/  STG.E.U8 desc[UR36][R16.64], R8 ;  /* 0x0000000810007986 */ /* 0x0001e2000c101124 */
[----:B------:R-:W-:Y:S05]  /*2f30*/  BRA `(.L_x_9566) ;  /* 0x0000000400307947 */ /* 0x000fea0003800000 */
.L_x_9584:
        /* <DEDUP_REMOVED lines=21> */
.L_x_9591:
[----:B------:R-:W-:-:S04]  /*3090*/  LOP3.LUT R2, R3, 0x80000000, RZ, 0xc0, !PT ;  /* 0x8000000003027812 */ /* 0x000fc800078ec0ff */
[----:B------:R-:W-:-:S04]  /*30a0*/  SHF.R.U32.HI R3, RZ, 0x18, R2 ;  /* 0x00000018ff037819 */ /* 0x000fc80000011602 */
[----:B------:R-:W-:-:S04]  /*30b0*/  LOP3.LUT R0, R0, R3, RZ, 0xfc, !PT ;  /* 0x0000000300007212 */ /* 0x000fc800078efcff */
[----:B------:R-:W-:-:S07]  /*30c0*/  PRMT R8, R0, 0x7610, R8 ;  /* 0x0000761000087816 */ /* 0x000fce0000000008 */
.L_x_9590:
[----:B------:R-:W-:Y:S05]  /*30d0*/  BSYNC B0 ;  /* 0x0000000000007941 */ /* 0x000fea0003800000 */
.L_x_9589:
[----:B------:R0:W-:Y:S01]  /*30e0*/  STG.E.U8 desc[UR36][R16.64], R8 ;  /* 0x0000000810007986 */ /* 0x0001e2000c101124 */
[----:B------:R-:W-:Y:S05]  /*30f0*/  BRA `(.L_x_9566) ;  /* 0x0000000000c07947 */ /* 0x000fea0003800000 */
.L_x_9583:
        /* <DEDUP_REMOVED lines=26> */
.L_x_9565:
        /* <DEDUP_REMOVED lines=16> */
.L_x_9594:
[----:B------:R-:W-:Y:S05]  /*33a0*/  BRA `(.L_x_9566) ;  /* 0x0000000000147947 */ /* 0x000fea0003800000 */
.L_x_9593:
[----:B------:R-:W0:Y:S02]  /*33b0*/  F2I.U64.F64.TRUNC R4, R4 ;  /* 0x0000000400047311 */ /* 0x000e24000030d800 */
[----:B0-----:R0:W-:Y:S01]  /*33c0*/  STG.E.64 desc[UR36][R16.64], R4 ;  /* 0x0000000410007986 */ /* 0x0011e2000c101b24 */
[----:B------:R-:W-:Y:S05]  /*33d0*/  BRA `(.L_x_9566) ;  /* 0x0000000000087947 */ /* 0x000fea0003800000 */
.L_x_9592:
[----:B------:R-:W0:Y:S02]  /*33e0*/  F2I.U32.F64.TRUNC R5, R4 ;  /* 0x0000000400057311 */ /* 0x000e24000030d000 */
[----:B0-----:R0:W-:Y:S02]  /*33f0*/  STG.E desc[UR36][R16.64], R5 ;  /* 0x0000000510007986 */ /* 0x0011e4000c101924 */
.L_x_9566:
[----:B------:R-:W-:-:S04]  /*3400*/  IMAD R18, R23, 0x200, R18 ;  /* 0x0000020017127824 */ /* 0x000fc800078e0212 */
[----:B------:R-:W-:-:S07]  /*3410*/  VIADD R19, R18, 0x80 ;  /* 0x0000008012137836 */ /* 0x000fce0000000000 */
.L_x_9526:
[----:B------:R-:W-:Y:S05]  /*3420*/  BSYNC B6 ;  /* 0x0000000000067941 */ /* 0x000fea0003800000 */
.L_x_9525:
        /* <DEDUP_REMOVED lines=307> */
.L_x_9597:
        /* <DEDUP_REMOVED lines=21> */
.L_x_9601:
[----:B------:R-:W2:Y:S02]  /*48b0*/  LDG.E.U8 R2, desc[UR36][R2.64] ;  /* 0x0000002402027981 */ /* 0x000ea4000c1e1100 */
[----:B--2---:R0:W1:Y:S01]  /*48c0*/  I2F.F64.U16 R4, R2 ;  /* 0x0000000200047312 */ /* 0x0040620000101800 */
[----:B------:R-:W-:Y:S05]  /*48d0*/  BRA `(.L_x_9603) ;  /* 0x0000000c00707947 */ /* 0x000fea0003800000 */
.L_x_9600:
        /* <DEDUP_REMOVED lines=9> */
.L_x_9605:
[----:B------:R-:W2:Y:S02]  /*4970*/  LDG.E R2, desc[UR36][R2.64] ;  /* 0x0000002402027981 */ /* 0x000ea4000c1e1900 */
[----:B--2---:R0:W1:Y:S01]  /*4980*/  I2F.F64 R4, R2 ;  /* 0x0000000200047312 */ /* 0x0040620000201c00 */
[----:B------:R-:W-:Y:S05]  /*4990*/  BRA `(.L_x_9603) ;  /* 0x0000000c00407947 */ /* 0x000fea0003800000 */
.L_x_9604:
[----:B------:R-:W2:Y:S02]  /*49a0*/  LDG.E.U16 R2, desc[UR36][R2.64] ;  /* 0x0000002402027981 */ /* 0x000ea4000c1e1500 */
[----:B--2---:R0:W1:Y:S01]  /*49b0*/  I2F.F64.S16 R4, R2 ;  /* 0x0000000200047312 */ /* 0x0040620000101c00 */
[----:B------:R-:W-:Y:S05]  /*49c0*/  BRA `(.L_x_9603) ;  /* 0x0000000c00347947 */ /* 0x000fea0003800000 */
.L_x_9599:
        /* <DEDUP_REMOVED lines=10> */
.L_x_9607:
[----:B------:R-:W2:Y:S02]  /*4a70*/  LDG.E.U16 R0, desc[UR36][R2.64] ;  /* 0x0000002402007981 */ /* 0x000ea4000c1e1500 */
[----:B--2---:R-:W-:-:S05]  /*4a80*/  HADD2.F32 R0, -RZ, R0.H0_H0 ;  /* 0x20000000ff007230 */ /* 0x004fca0000004100 */
[----:B------:R-:W-:-:S04]  /*4a90*/  FMUL.FTZ R0, R0, 1 ;  /* 0x3f80000000007820 */ /* 0x000fc80000410000 */
[----:B------:R0:W1:Y:S01]  /*4aa0*/  F2F.F64.F32 R4, R0 ;  /* 0x0000000000047310 */ /* 0x0000620000201800 */
[----:B------:R-:W-:Y:S05]  /*4ab0*/  BRA `(.L_x_9603) ;  /* 0x0000000800f87947 */ /* 0x000fea0003800000 */
.L_x_9606:
        /* <DEDUP_REMOVED lines=10> */
.L_x_9609:
[----:B------:R-:W2:Y:S02]  /*4b60*/  LDG.E.U16 R2, desc[UR36][R2.64] ;  /* 0x0000002402027981 */ /* 0x000ea4000c1e1500 */
[----:B--2---:R-:W-:-:S05]  /*4b70*/  HADD2.F32 R0, -RZ, R2.H0_H0 ;  /* 0x20000002ff007230 */ /* 0x004fca0000004100 */
[----:B------:R-:W-:-:S04]  /*4b80*/  FMUL.FTZ R0, R0, 1 ;  /* 0x3f80000000007820 */ /* 0x000fc80000410000 */
[----:B------:R0:W1:Y:S01]  /*4b90*/  F2F.F64.F32 R4, R0 ;  /* 0x0000000000047310 */ /* 0x0000620000201800 */
[----:B------:R-:W-:Y:S05]  /*4ba0*/  BRA `(.L_x_9603) ;  /* 0x0000000800bc7947 */ /* 0x000fea0003800000 */
.L_x_9608:
[----:B------:R0:W5:Y:S01]  /*4bb0*/  LDG.E.64 R4, desc[UR36][R2.64] ;  /* 0x0000002402047981 */ /* 0x000162000c1e1b00 */
[----:B------:R-:W-:Y:S05]  /*4bc0*/  BRA `(.L_x_9603) ;  /* 0x0000000800b47947 */ /* 0x000fea0003800000 */
.L_x_9598:
        /* <DEDUP_REMOVED lines=13> */
.L_x_9612:
[----:B------:R0:W5:Y:S01]  /*4ca0*/  LDG.E.64 R4, desc[UR36][R2.64] ;  /* 0x0000002402047981 */ /* 0x000162000c1e1b00 */
[----:B------:R-:W-:Y:S05]  /*4cb0*/  BRA `(.L_x_9603) ;  /* 0x0000000800787947 */ /* 0x000fea0003800000 */
.L_x_9611:
[----:B------:R-:W-:-:S13]  /*4cc0*/  ISETP.NE.AND P0, PT, R4, 0xf, PT ;  /* 0x0000000f0400780c */ /* 0x000fda0003f05270 */
[----:B------:R-:W-:Y:S05]  /*4cd0*/  @!P0 BRA `(.L_x_9613) ;  /* 0x0000000000a48947 */ /* 0x000fea0003800000 */
[----:B------:R-:W-:-:S13]  /*4ce0*/  ISETP.NE.AND P0, PT, R4, 0x17, PT ;  /* 0x000000170400780c */ /* 0x000fda0003f05270 */
[----:B------:R-:W-:Y:S05]  /*4cf0*/  @!P0 BRA `(.L_x_9614) ;  /* 0x0000000000608947 */ /* 0x000fea0003800000 */
[----:B------:R-:W-:-:S13]  /*4d00*/  ISETP.NE.AND P0, PT, R4, 0x18, PT ;  /* 0x000000180400780c */ /* 0x000fda0003f05270 */
[----:B------:R-:W-:Y:S05]  /*4d10*/  @P0 BRA `(.L_x_9602) ;  /* 0x0000000800040947 */ /* 0x000fea0003800000 */
[----:B------:R-:W2:Y:S01]  /*4d20*/  LDG.E.U8 R0, desc[UR36][R2.64] ;  /* 0x0000002402007981 */ /* 0x000ea2000c1e1100 */
[----:B------:R-:W-:Y:S01]  /*4d30*/  MOV R8, 0xff800000 ;  /* 0xff80000000087802 */ /* 0x000fe20000000f00 */
        /* <DEDUP_REMOVED lines=20> */
.L_x_9614:
        /* <DEDUP_REMOVED lines=15> */
.L_x_9613:
[----:B------:R-:W2:Y:S02]  /*4f70*/  LDG.E.U16 R0, desc[UR36][R2.64] ;  /* 0x0000002402007981 */ /* 0x000ea4000c1e1500 */
[----:B--2---:R-:W-:-:S04]  /*4f80*/  IMAD.U32 R0, R0, 0x10000, RZ ;  /* 0x0001000000007824 */ /* 0x004fc800078e00ff */
[----:B------:R-:W-:-:S04]  /*4f90*/  FMUL.FTZ R0, R0, 1 ;  /* 0x3f80000000007820 */ /* 0x000fc80000410000 */
[----:B------:R0:W1:Y:S01]  /*4fa0*/  F2F.F64.F32 R4, R0 ;  /* 0x0000000000047310 */ /* 0x0000620000201800 */
[----:B------:R-:W-:Y:S05]  /*4fb0*/  BRA `(.L_x_9603) ;  /* 0x0000000400b87947 */ /* 0x000fea0003800000 */
.L_x_9610:
        /* <DEDUP_REMOVED lines=11> */
.L_x_9617:
        /* <DEDUP_REMOVED lines=21> */
.L_x_9621:
[----:B------:R-:W-:Y:S05]  /*51c0*/  BSYNC B1 ;  /* 0x0000000000017941 */ /* 0x000fea0003800000 */
.L_x_9620:
[----:B------:R-:W-:Y:S01]  /*51d0*/  LEA R3, R0, 0x3b800000, 0x17 ;  /* 0x3b80000000037811 */ /* 0x000fe200078eb8ff */
[----:B------:R-:W-:-:S05]  /*51e0*/  IMAD.SHL.U32 R0, R2, 0x100000, RZ ;  /* 0x0010000002007824 */ /* 0x000fca00078e00ff */
[----:B------:R-:W-:-:S07]  /*51f0*/  LOP3.LUT R0, R3, R0, R4, 0xfe, !PT ;  /* 0x0000000003007212 */ /* 0x000fce00078efe04 */
.L_x_9619:
[----:B------:R-:W-:Y:S05]  /*5200*/  BSYNC B0 ;  /* 0x0000000000007941 */ /* 0x000fea0003800000 */
.L_x_9618:
[----:B------:R-:W-:-:S04]  /*5210*/  FMUL.FTZ R0, R0, 1 ;  /* 0x3f80000000007820 */ /* 0x000fc80000410000 */
[----:B------:R2:W3:Y:S01]  /*5220*/  F2F.F64.F32 R4, R0 ;  /* 0x0000000000047310 */ /* 0x0004e20000201800 */
[----:B------:R-:W-:Y:S05]  /*5230*/  BRA `(.L_x_9603) ;  /* 0x0000000400187947 */ /* 0x000fea0003800000 */
.L_x_9616:
        /* <DEDUP_REMOVED lines=21> */
.L_x_9625:
[----:B------:R-:W-:Y:S05]  /*5390*/  BSYNC B1 ;  /* 0x0000000000017941 */ /* 0x000fea0003800000 */
.L_x_9624:
[----:B------:R-:W-:Y:S01]  /*53a0*/  LEA R3, R0, 0x37800000, 0x17 ;  /* 0x3780000000037811 */ /* 0x000fe200078eb8ff */
[----:B------:R-:W-:-:S05]  /*53b0*/  IMAD.SHL.U32 R0, R2, 0x200000, RZ ;  /* 0x0020000002007824 */ /* 0x000fca00078e00ff */
[----:B------:R-:W-:-:S07]  /*53c0*/  LOP3.LUT R0, R3, R0, R4, 0xfe, !PT ;  /* 0x0000000003007212 */ /* 0x000fce00078efe04 */
.L_x_9623:
[----:B------:R-:W-:Y:S05]  /*53d0*/  BSYNC B0 ;  /* 0x0000000000007941 */ /* 0x000fea0003800000 */
.L_x_9622:
[----:B------:R-:W-:-:S04]  /*53e0*/  FMUL.FTZ R0, R0, 1 ;  /* 0x3f80000000007820 */ /* 0x000fc80000410000 */
[----:B------:R4:W0:Y:S01]  /*53f0*/  F2F.F64.F32 R4, R0 ;  /* 0x0000000000047310 */ /* 0x0008220000201800 */
[----:B------:R-:W-:Y:S05]  /*5400*/  BRA `(.L_x_9603) ;  /* 0x0000000000a47947 */ /* 0x000fea0003800000 */
.L_x_9615:
        /* <DEDUP_REMOVED lines=14> */
.L_x_9629:
[----:B------:R-:W-:Y:S05]  /*54f0*/  BSYNC B0 ;  /* 0x0000000000007941 */ /* 0x000fea0003800000 */
.L_x_9628:
[----:B------:R-:W-:-:S04]  /*5500*/  FMUL.FTZ R0, R0, 1 ;  /* 0x3f80000000007820 */ /* 0x000fc80000410000 */
[----:B------:R0:W1:Y:S01]  /*5510*/  F2F.F64.F32 R4, R0 ;  /* 0x0000000000047310 */ /* 0x0000620000201800 */
[----:B------:R-:W-:Y:S05]  /*5520*/  BRA `(.L_x_9603) ;  /* 0x00000000005c7947 */ /* 0x000fea0003800000 */
.L_x_9602:
        /* <DEDUP_REMOVED lines=16> */
.L_x_9630:
[----:B------:R-:W-:Y:S01]  /*5630*/  CS2R R4, SRZ ;  /* 0x0000000000047805 */ /* 0x000fe2000001ff00 */
[----:B------:R-:W-:Y:S06]  /*5640*/  BRA `(.L_x_9603) ;  /* 0x0000000000147947 */ /* 0x000fec0003800000 */
.L_x_9627:
[----:B------:R-:W2:Y:S02]  /*5650*/  LDG.E.64 R4, desc[UR36][R2.64] ;  /* 0x0000002402047981 */ /* 0x000ea4000c1e1b00 */
[----:B--2---:R-:W0:Y:S01]  /*5660*/  I2F.F64.U64 R4, R4 ;  /* 0x0000000400047312 */ /* 0x004e220000301800 */
[----:B------:R-:W-:Y:S05]  /*5670*/  BRA `(.L_x_9603) ;  /* 0x0000000000087947 */ /* 0x000fea0003800000 */
.L_x_9626:
[----:B------:R-:W2:Y:S02]  /*5680*/  LDG.E R2, desc[UR36][R2.64] ;  /* 0x0000002402027981 */ /* 0x000ea4000c1e1900 */
[----:B--2---:R0:W1:Y:S02]  /*5690*/  I2F.F64.U32 R4, R2 ;  /* 0x0000000200047312 */ /* 0x0040640000201800 */
.L_x_9603:
        /* <DEDUP_REMOVED lines=17> */
.L_x_9634:
[----:B------:R-:W0:Y:S02]  /*57b0*/  F2I.S64.F64.TRUNC R4, R4 ;  /* 0x0000000400047311 */ /* 0x000e24000030d900 */
[----:B0-----:R-:W-:-:S05]  /*57c0*/  MOV R3, R4 ;  /* 0x0000000400037202 */ /* 0x001fca0000000f00 */
[----:B------:R0:W-:Y:S01]  /*57d0*/  STG.E.U8 desc[UR36][R16.64], R3 ;  /* 0x0000000310007986 */ /* 0x0001e2000c101124 */
[----:B------:R-:W-:Y:S05]  /*57e0*/  BRA `(.L_x_9636) ;  /* 0x0000000c00f87947 */ /* 0x000fea0003800000 */
.L_x_9633:
        /* <DEDUP_REMOVED lines=9> */
.L_x_9638:
[----:B------:R-:W0:Y:S02]  /*5880*/  F2I.F64.TRUNC R5, R4 ;  /* 0x0000000400057311 */ /* 0x000e24000030d100 */
[----:B0-----:R0:W-:Y:S01]  /*5890*/  STG.E desc[UR36][R16.64], R5 ;  /* 0x0000000510007986 */ /* 0x0011e2000c101924 */
[----:B------:R-:W-:Y:S05]  /*58a0*/  BRA `(.L_x_9636) ;  /* 0x0000000c00c87947 */ /* 0x000fea0003800000 */
.L_x_9637:
[----:B------:R-:W0:Y:S02]  /*58b0*/  F2I.F64.TRUNC R5, R4 ;  /* 0x0000000400057311 */ /* 0x000e24000030d100 */
[----:B0-----:R0:W-:Y:S01]  /*58c0*/  STG.E.U16 desc[UR36][R16.64], R5 ;  /* 0x0000000510007986 */ /* 0x0011e2000c101524 */
[----:B------:R-:W-:Y:S05]  /*58d0*/  BRA `(.L_x_9636) ;  /* 0x0000000c00bc7947 */ /* 0x000fea0003800000 */
.L_x_9632:
        /* <DEDUP_REMOVED lines=13> */
.L_x_9640:
        /* <DEDUP_REMOVED lines=8> */
.L_x_9639:
        /* <DEDUP_REMOVED lines=14> */
.L_x_9642:
        /* <DEDUP_REMOVED lines=9> */
.L_x_9641:
[----:B------:R0:W-:Y:S01]  /*5ba0*/  STG.E.64 desc[UR36][R16.64], R4 ;  /* 0x0000000410007986 */ /* 0x0001e2000c101b24 */
[----:B------:R-:W-:Y:S05]  /*5bb0*/  BRA `(.L_x_9636) ;  /* 0x0000000c00047947 */ /* 0x000fea0003800000 */
.L_x_9631:
        /* <DEDUP_REMOVED lines=12> */
.L_x_9645:
[----:B------:R-:W-:-:S05]  /*5c80*/  CS2R R6, SRZ ;  /* 0x0000000000067805 */ /* 0x000fca000001ff00 */
[----:B------:R0:W-:Y:S01]  /*5c90*/  STG.E.128 desc[UR36][R16.64], R4 ;  /* 0x0000000410007986 */ /* 0x0001e2000c101d24 */
[----:B------:R-:W-:Y:S05]  /*5ca0*/  BRA `(.L_x_9636) ;  /* 0x0000000800c87947 */ /* 0x000fea0003800000 */
.L_x_9644:
        /* <DEDUP_REMOVED lines=25> */
.L_x_9649:
[----:B------:R-:W-:Y:S05]  /*5e40*/  BSYNC B0 ;  /* 0x0000000000007941 */ /* 0x000fea0003800000 */
.L_x_9648:
[----:B------:R-:W-:-:S05]  /*5e50*/  LOP3.LUT R3, R0, R3, RZ, 0xfc, !PT ;  /* 0x0000000300037212 */ /* 0x000fca00078efcff */
[----:B------:R0:W-:Y:S01]  /*5e60*/  STG.E.U8 desc[UR36][R16.64], R3 ;  /* 0x0000000310007986 */ /* 0x0001e2000c101124 */
[----:B------:R-:W-:Y:S05]  /*5e70*/  BRA `(.L_x_9636) ;  /* 0x0000000800547947 */ /* 0x000fea0003800000 */
.L_x_9647:
        /* <DEDUP_REMOVED lines=17> */
.L_x_9651:
[----:B------:R-:W-:Y:S01]  /*5f90*/  IMAD.MOV.U32 R0, RZ, RZ, 0x7f ;  /* 0x0000007fff007424 */ /* 0x000fe200078e00ff */
[----:B------:R-:W-:-:S04]  /*5fa0*/  ISETP.GT.U32.AND P0, PT, R2, 0x7f800000, PT ;  /* 0x7f8000000200780c */ /* 0x000fc80003f04070 */
[----:B------:R-:W-:-:S09]  /*5fb0*/  SEL R0, R0, 0x7c, P0 ;  /* 0x0000007c00007807 */ /* 0x000fd20000000000 */
.L_x_9652:
[----:B------:R-:W-:Y:S05]  /*5fc0*/  BSYNC B0 ;  /* 0x0000000000007941 */ /* 0x000fea0003800000 */
.L_x_9650:
[----:B------:R-:W-:-:S04]  /*5fd0*/  LOP3.LUT R2, R3, 0x80000000, RZ, 0xc0, !PT ;  /* 0x8000000003027812 */ /* 0x000fc800078ec0ff */
[----:B------:R-:W-:-:S04]  /*5fe0*/  SHF.R.U32.HI R3, RZ, 0x18, R2 ;  /* 0x00000018ff037819 */ /* 0x000fc80000011602 */
[----:B------:R-:W-:-:S05]  /*5ff0*/  LOP3.LUT R3, R0, R3, RZ, 0xfc, !PT ;  /* 0x0000000300037212 */ /* 0x000fca00078efcff */
[----:B------:R0:W-:Y:S01]  /*6000*/  STG.E.U8 desc[UR36][R16.64], R3 ;  /* 0x0000000310007986 */ /* 0x0001e2000c101124 */
[----:B------:R-:W-:Y:S05]  /*6010*/  BRA `(.L_x_9636) ;  /* 0x0000000400ec7947 */ /* 0x000fea0003800000 */
.L_x_9646:
        /* <DEDUP_REMOVED lines=8> */
.L_x_9643:
        /* <DEDUP_REMOVED lines=11> */
.L_x_9655:
        /* <DEDUP_REMOVED lines=21> */
.L_x_9658:
[----:B------:R-:W-:-:S04]  /*62a0*/  LOP3.LUT R2, R3, 0x80000000, RZ, 0xc0, !PT ;  /* 0x8000000003027812 */ /* 0x000fc800078ec0ff */
[----:B------:R-:W-:-:S04]  /*62b0*/  SHF.R.U32.HI R3, RZ, 0x18, R2 ;  /* 0x00000018ff037819 */ /* 0x000fc80000011602 */
[----:B------:R-:W-:-:S04]  /*62c0*/  LOP3.LUT R0, R0, R3, RZ, 0xfc, !PT ;  /* 0x0000000300007212 */ /* 0x000fc800078efcff */
[----:B------:R-:W-:-:S07]  /*62d0*/  PRMT R8, R0, 0x7610, R8 ;  /* 0x0000761000087816 */ /* 0x000fce0000000008 */
.L_x_9657:
[----:B------:R-:W-:Y:S05]  /*62e0*/  BSYNC B0 ;  /* 0x0000000000007941 */ /* 0x000fea0003800000 */
.L_x_9656:
[----:B------:R3:W-:Y:S01]  /*62f0*/  STG.E.U8 desc[UR36][R16.64], R8 ;  /* 0x0000000810007986 */ /* 0x0007e2000c101124 */
[----:B------:R-:W-:Y:S05]  /*6300*/  BRA `(.L_x_9636) ;  /* 0x0000000400307947 */ /* 0x000fea0003800000 */
.L_x_9654:
        /* <DEDUP_REMOVED lines=21> */
.L_x_9661:
[----:B------:R-:W-:-:S04]  /*6460*/  LOP3.LUT R2, R3, 0x80000000, RZ, 0xc0, !PT ;  /* 0x8000000003027812 */ /* 0x000fc800078ec0ff */
[----:B------:R-:W-:-:S04]  /*6470*/  SHF.R.U32.HI R3, RZ, 0x18, R2 ;  /* 0x00000018ff037819 */ /* 0x000fc80000011602 */
[----:B------:R-:W-:-:S04]  /*6480*/  LOP3.LUT R0, R0, R3, RZ, 0xfc, !PT ;  /* 0x0000000300007212 */ /* 0x000fc800078efcff */
[----:B------:R-:W-:-:S07]  /*6490*/  PRMT R8, R0, 0x7610, R8 ;  /* 0x0000761000087816 */ /* 0x000fce0000000008 */
.L_x_9660:
[----:B------:R-:W-:Y:S05]  /*64a0*/  BSYNC B0 ;  /* 0x0000000000007941 */ /* 0x000fea0003800000 */
.L_x_9659:
[----:B------:R0:W-:Y:S01]  /*64b0*/  STG.E.U8 desc[UR36][R16.64], R8 ;  /* 0x0000000810007986 */ /* 0x0001e2000c101124 */
[----:B------:R-:W-:Y:S05]  /*64c0*/  BRA `(.L_x_9636) ;  /* 0x0000000000c07947 */ /* 0x000fea0003800000 */
.L_x_9653:
        /* <DEDUP_REMOVED lines=26> */
.L_x_9635:
        /* <DEDUP_REMOVED lines=16> */
.L_x_9664:
[----:B------:R-:W-:Y:S05]  /*6770*/  BRA `(.L_x_9636) ;  /* 0x0000000000147947 */ /* 0x000fea0003800000 */
.L_x_9663:
[----:B------:R-:W0:Y:S02]  /*6780*/  F2I.U64.F64.TRUNC R4, R4 ;  /* 0x0000000400047311 */ /* 0x000e24000030d800 */
[----:B0-----:R2:W-:Y:S01]  /*6790*/  STG.E.64 desc[UR36][R16.64], R4 ;  /* 0x0000000410007986 */ /* 0x0015e2000c101b24 */
[----:B------:R-:W-:Y:S05]  /*67a0*/  BRA `(.L_x_9636) ;  /* 0x0000000000087947 */ /* 0x000fea0003800000 */
.L_x_9662:
[----:B------:R-:W0:Y:S02]  /*67b0*/  F2I.U32.F64.TRUNC R5, R4 ;  /* 0x0000000400057311 */ /* 0x000e24000030d000 */
[----:B0-----:R0:W-:Y:S02]  /*67c0*/  STG.E desc[UR36][R16.64], R5 ;  /* 0x0000000510007986 */ /* 0x0011e4000c101924 */
.L_x_9636:
[----:B------:R-:W-:-:S07]  /*67d0*/  VIADD R19, R19, 0x80 ;  /* 0x0000008013137836 */ /* 0x000fce0000000000 */
.L_x_9596:
[----:B------:R-:W-:Y:S05]  /*67e0*/  BSYNC B6 ;  /* 0x0000000000067941 */ /* 0x000fea0003800000 */
.L_x_9595:
        /* <DEDUP_REMOVED lines=307> */
.L_x_9667:
        /* <DEDUP_REMOVED lines=21> */
.L_x_9671:
[----:B------:R-:W2:Y:S02]  /*7c70*/  LDG.E.U8 R2, desc[UR36][R2.64] ;  /* 0x0000002402027981 */ /* 0x000ea4000c1e1100 */
[----:B--2---:R0:W1:Y:S01]  /*7c80*/  I2F.F64.U16 R4, R2 ;  /* 0x0000000200047312 */ /* 0x0040620000101800 */
[----:B------:R-:W-:Y:S05]  /*7c90*/  BRA `(.L_x_9673) ;  /* 0x0000000c00707947 */ /* 0x000fea0003800000 */
.L_x_9670:
        /* <DEDUP_REMOVED lines=9> */
.L_x_9675:
[----:B------:R-:W2:Y:S02]  /*7d30*/  LDG.E R2, desc[UR36][R2.64] ;  /* 0x0000002402027981 */ /* 0x000ea4000c1e1900 */
[----:B--2---:R0:W1:Y:S01]  /*7d40*/  I2F.F64 R4, R2 ;  /* 0x0000000200047312 */ /* 0x0040620000201c00 */
[----:B------:R-:W-:Y:S05]  /*7d50*/  BRA `(.L_x_9673) ;  /* 0x0000000c00407947 */ /* 0x000fea0003800000 */
.L_x_9674:
[----:B------:R-:W2:Y:S02]  /*7d60*/  LDG.E.U16 R2, desc[UR36][R2.64] ;  /* 0x0000002402027981 */ /* 0x000ea4000c1e1500 */
[----:B--2---:R0:W1:Y:S01]  /*7d70*/  I2F.F64.S16 R4, R2 ;  /* 0x0000000200047312 */ /* 0x0040620000101c00 */
[----:B------:R-:W-:Y:S05]  /*7d80*/  BRA `(.L_x_9673) ;  /* 0x0000000c00347947 */ /* 0x000fea0003800000 */
.L_x_9669:
        /* <DEDUP_REMOVED lines=10> */
.L_x_9677:
[----:B------:R-:W2:Y:S02]  /*7e30*/  LDG.E.U16 R0, desc[UR36][R2.64] ;  /* 0x0000002402007981 */ /* 0x000ea4000c1e1500 */
[----:B--2---:R-:W-:-:S05]  /*7e40*/  HADD2.F32 R0, -RZ, R0.H0_H0 ;  /* 0x20000000ff007230 */ /* 0x004fca0000004100 */
[----:B------:R-:W-:-:S04]  /*7e50*/  FMUL.FTZ R0, R0, 1 ;  /* 0x3f80000000007820 */ /* 0x000fc80000410000 */
[----:B------:R0:W1:Y:S01]  /*7e60*/  F2F.F64.F32 R4, R0 ;  /* 0x0000000000047310 */ /* 0x0000620000201800 */
[----:B------:R-:W-:Y:S05]  /*7e70*/  BRA `(.L_x_9673) ;  /* 0x0000000800f87947 */ /* 0x000fea0003800000 */
.L_x_9676:
        /* <DEDUP_REMOVED lines=10> */
.L_x_9679:
[----:B------:R-:W2:Y:S02]  /*7f20*/  LDG.E.U16 R2, desc[UR36][R2.64] ;  /* 0x0000002402027981 */ /* 0x000ea4000c1e1500 */
[----:B--2---:R-:W-:-:S05]  /*7f30*/  HADD2.F32 R0, -RZ, R2.H0_H0 ;  /* 0x20000002ff007230 */ /* 0x004fca0000004100 */
[----:B------:R-:W-:-:S04]  /*7f40*/  FMUL.FTZ R0, R0, 1 ;  /* 0x3f80000000007820 */ /* 0x000fc80000410000 */
[----:B------:R0:W1:Y:S01]  /*7f50*/  F2F.F64.F32 R4, R0 ;  /* 0x0000000000047310 */ /* 0x0000620000201800 */
[----:B------:R-:W-:Y:S05]  /*7f60*/  BRA `(.L_x_9673) ;  /* 0x0000000800bc7947 */ /* 0x000fea0003800000 */
.L_x_9678:
[----:B------:R0:W5:Y:S01]  /*7f70*/  LDG.E.64 R4, desc[UR36][R2.64] ;  /* 0x0000002402047981 */ /* 0x000162000c1e1b00 */
[----:B------:R-:W-:Y:S05]  /*7f80*/  BRA `(.L_x_9673) ;  /* 0x0000000800b47947 */ /* 0x000fea0003800000 */
.L_x_9668:
        /* <DEDUP_REMOVED lines=13> */
.L_x_9682:
[----:B------:R0:W5:Y:S01]  /*8060*/  LDG.E.64 R4, desc[UR36][R2.64] ;  /* 0x0000002402047981 */ /* 0x000162000c1e1b00 */
[----:B------:R-:W-:Y:S05]  /*8070*/  BRA `(.L_x_9673) ;  /* 0x0000000800787947 */ /* 0x000fea0003800000 */
.L_x_9681:
        /* <DEDUP_REMOVED lines=28> */
.L_x_9684:
        /* <DEDUP_REMOVED lines=15> */
.L_x_9683:
[----:B------:R-:W2:Y:S02]  /*8330*/  LDG.E.U16 R0, desc[UR36][R2.64] ;  /* 0x0000002402007981 */ /* 0x000ea4000c1e1500 */
[----:B--2---:R-:W-:-:S04]  /*8340*/  IMAD.U32 R0, R0, 0x10000, RZ ;  /* 0x0001000000007824 */ /* 0x004fc800078e00ff */
[----:B------:R-:W-:-:S04]  /*8350*/  FMUL.FTZ R0, R0, 1 ;  /* 0x3f80000000007820 */ /* 0x000fc80000410000 */
[----:B------:R0:W1:Y:S01]  /*8360*/  F2F.F64.F32 R4, R0 ;  /* 0x0000000000047310 */ /* 0x0000620000201800 */
[----:B------:R-:W-:Y:S05]  /*8370*/  BRA `(.L_x_9673) ;  /* 0x0000000400b87947 */ /* 0x000fea0003800000 */
.L_x_9680:
        /* <DEDUP_REMOVED lines=11> */
.L_x_9687:
        /* <DEDUP_REMOVED lines=21> */
.L_x_9691:
[----:B------:R-:W-:Y:S05]  /*8580*/  BSYNC B1 ;  /* 0x0000000000017941 */ /* 0x000fea0003800000 */
.L_x_9690:
[----:B------:R-:W-:Y:S01]  /*8590*/  LEA R3, R0, 0x3b800000, 0x17 ;  /* 0x3b80000000037811 */ /* 0x000fe200078eb8ff */
[----:B------:R-:W-:-:S05]  /*85a0*/  IMAD.SHL.U32 R0, R2, 0x100000, RZ ;  /* 0x0010000002007824 */ /* 0x000fca00078e00ff */
[----:B------:R-:W-:-:S07]  /*85b0*/  LOP3.LUT R0, R3, R0, R4, 0xfe, !PT ;  /* 0x0000000003007212 */ /* 0x000fce00078efe04 */
.L_x_9689:
[----:B------:R-:W-:Y:S05]  /*85c0*/  BSYNC B0 ;  /* 0x0000000000007941 */ /* 0x000fea0003800000 */
.L_x_9688:
[----:B------:R-:W-:-:S04]  /*85d0*/  FMUL.FTZ R0, R0, 1 ;  /* 0x3f80000000007820 */ /* 0x000fc80000410000 */
[----:B------:R2:W3:Y:S01]  /*85e0*/  F2F.F64.F32 R4, R0 ;  /* 0x0000000000047310 */ /* 0x0004e20000201800 */
[----:B------:R-:W-:Y:S05]  /*85f0*/  BRA `(.L_x_9673) ;  /* 0x0000000400187947 */ /* 0x000fea0003800000 */
.L_x_9686:
        /* <DEDUP_REMOVED lines=21> */
.L_x_9695:
[----:B------:R-:W-:Y:S05]  /*8750*/  BSYNC B1 ;  /* 0x0000000000017941 */ /* 0x000fea0003800000 */
.L_x_9694:
[----:B------:R-:W-:Y:S01]  /*8760*/  LEA R3, R0, 0x37800000, 0x17 ;  /* 0x3780000000037811 */ /* 0x000fe200078eb8ff */
[----:B------:R-:W-:-:S05]  /*8770*/  IMAD.SHL.U32 R0, R2, 0x200000, RZ ;  /* 0x0020000002007824 */ /* 0x000fca00078e00ff */
[----:B------:R-:W-:-:S07]  /*8780*/  LOP3.LUT R0, R3, R0, R4, 0xfe, !PT ;  /* 0x0000000003007212 */ /* 0x000fce00078efe04 */
.L_x_9693:
[----:B------:R-:W-:Y:S05]  /*8790*/  BSYNC B0 ;  /* 0x0000000000007941 */ /* 0x000fea0003800000 */
.L_x_9692:
[----:B------:R-:W-:-:S04]  /*87a0*/  FMUL.FTZ R0, R0, 1 ;  /* 0x3f80000000007820 */ /* 0x000fc80000410000 */
[----:B------:R4:W0:Y:S01]  /*87b0*/  F2F.F64.F32 R4, R0 ;  /* 0x0000000000047310 */ /* 0x0008220000201800 */
[----:B------:R-:W-:Y:S05]  /*87c0*/  BRA `(.L_x_9673) ;  /* 0x0000000000a47947 */ /* 0x000fea0003800000 */
.L_x_9685:
        /* <DEDUP_REMOVED lines=14> */
.L_x_9699:
[----:B------:R-:W-:Y:S05]  /*88b0*/  BSYNC B0 ;  /* 0x0000000000007941 */ /* 0x000fea0003800000 */
.L_x_9698:
[----:B------:R-:W-:-:S04]  /*88c0*/  FMUL.FTZ R0, R0, 1 ;  /* 0x3f80000000007820 */ /* 0x000fc80000410000 */
[----:B------:R0:W1:Y:S01]  /*88d0*/  F2F.F64.F32 R4, R0 ;  /* 0x0000000000047310 */ /* 0x0000620000201800 */
[----:B------:R-:W-:Y:S05]  /*88e0*/  BRA `(.L_x_9673) ;  /* 0x00000000005c7947 */ /* 0x000fea0003800000 */
.L_x_9672:
        /* <DEDUP_REMOVED lines=16> */
.L_x_9700:
[----:B------:R-:W-:Y:S01]  /*89f0*/  CS2R R4, SRZ ;  /* 0x0000000000047805 */ /* 0x000fe2000001ff00 */
[----:B------:R-:W-:Y:S06]  /*8a00*/  BRA `(.L_x_9673) ;  /* 0x0000000000147947 */ /* 0x000fec0003800000 */
.L_x_9697:
[----:B------:R-:W2:Y:S02]  /*8a10*/  LDG.E.64 R4, desc[UR36][R2.64] ;  /* 0x0000002402047981 */ /* 0x000ea4000c1e1b00 */
[----:B--2---:R-:W0:Y:S01]  /*8a20*/  I2F.F64.U64 R4, R4 ;  /* 0x0000000400047312 */ /* 0x004e220000301800 */
[----:B------:R-:W-:Y:S05]  /*8a30*/  BRA `(.L_x_9673) ;  /* 0x0000000000087947 */ /* 0x000fea0003800000 */
.L_x_9696:
[----:B------:R-:W2:Y:S02]  /*8a40*/  LDG.E R2, desc[UR36][R2.64] ;  /* 0x0000002402027981 */ /* 0x000ea4000c1e1900 */
[----:B--2---:R0:W1:Y:S02]  /*8a50*/  I2F.F64.U32 R4, R2 ;  /* 0x0000000200047312 */ /* 0x0040640000201800 */
.L_x_9673:
        /* <DEDUP_REMOVED lines=17> */
.L_x_9704:
[----:B------:R-:W0:Y:S02]  /*8b70*/  F2I.S64.F64.TRUNC R4, R4 ;  /* 0x0000000400047311 */ /* 0x000e24000030d900 */
[----:B0-----:R-:W-:-:S05]  /*8b80*/  IMAD.MOV.U32 R3, RZ, RZ, R4 ;  /* 0x000000ffff037224 */ /* 0x001fca00078e0004 */
[----:B------:R3:W-:Y:S01]  /*8b90*/  STG.E.U8 desc[UR36][R16.64], R3 ;  /* 0x0000000310007986 */ /* 0x0007e2000c101124 */
[----:B------:R-:W-:Y:S05]  /*8ba0*/  BRA `(.L_x_9706) ;  /* 0x0000000c00f87947 */ /* 0x000fea0003800000 */
.L_x_9703:
        /* <DEDUP_REMOVED lines=9> */
.L_x_9708:
[----:B------:R-:W0:Y:S02]  /*8c40*/  F2I.F64.TRUNC R5, R4 ;  /* 0x0000000400057311 */ /* 0x000e24000030d100 */
[----:B0-----:R2:W-:Y:S01]  /*8c50*/  STG.E desc[UR36][R16.64], R5 ;  /* 0x0000000510007986 */ /* 0x0015e2000c101924 */
[----:B------:R-:W-:Y:S05]  /*8c60*/  BRA `(.L_x_9706) ;  /* 0x0000000c00c87947 */ /* 0x000fea0003800000 */
.L_x_9707:
[----:B------:R-:W0:Y:S02]  /*8c70*/  F2I.F64.TRUNC R5, R4 ;  /* 0x0000000400057311 */ /* 0x000e24000030d100 */
[----:B0-----:R0:W-:Y:S01]  /*8c80*/  STG.E.U16 desc[UR36][R16.64], R5 ;  /* 0x0000000510007986 */ /* 0x0011e2000c101524 */
[----:B------:R-:W-:Y:S05]  /*8c90*/  BRA `(.L_x_9706) ;  /* 0x0000000c00bc7947 */ /* 0x000fea0003800000 */
.L_x_9702:
        /* <DEDUP_REMOVED lines=13> */
.L_x_9710:
        /* <DEDUP_REMOVED lines=8> */
.L_x_9709:
        /* <DEDUP_REMOVED lines=14> */
.L_x_9712:
        /* <DEDUP_REMOVED lines=9> */
.L_x_9711:
[----:B------:R0:W-:Y:S01]  /*8f60*/  STG.E.64 desc[UR36][R16.64], R4 ;  /* 0x0000000410007986 */ /* 0x0001e2000c101b24 */
[----:B------:R-:W-:Y:S05]  /*8f70*/  BRA `(.L_x_9706) ;  /* 0x0000000c00047947 */ /* 0x000fea0003800000 */
.L_x_9701:
        /* <DEDUP_REMOVED lines=12> */
.L_x_9715:
[----:B------:R-:W-:-:S05]  /*9040*/  CS2R R6, SRZ ;  /* 0x0000000000067805 */ /* 0x000fca000001ff00 */
[----:B------:R0:W-:Y:S01]  /*9050*/  STG.E.128 desc[UR36][R16.64], R4 ;  /* 0x0000000410007986 */ /* 0x0001e2000c101d24 */
[----:B------:R-:W-:Y:S05]  /*9060*/  BRA `(.L_x_9706) ;  /* 0x0000000800c87947 */ /* 0x000fea0003800000 */
.L_x_9714:
        /* <DEDUP_REMOVED lines=25> */
.L_x_9719:
[----:B------:R-:W-:Y:S05]  /*9200*/  BSYNC B0 ;  /* 0x0000000000007941 */ /* 0x000fea0003800000 */
.L_x_9718:
[----:B------:R-:W-:-:S05]  /*9210*/  LOP3.LUT R3, R0, R3, RZ, 0xfc, !PT ;  /* 0x0000000300037212 */ /* 0x000fca00078efcff */
[----:B------:R0:W-:Y:S01]  /*9220*/  STG.E.U8 desc[UR36][R16.64], R3 ;  /* 0x0000000310007986 */ /* 0x0001e2000c101124 */
[----:B------:R-:W-:Y:S05]  /*9230*/  BRA `(.L_x_9706) ;  /* 0x0000000800547947 */ /* 0x000fea0003800000 */
.L_x_9717:
        /* <DEDUP_REMOVED lines=17> */
.L_x_9721:
[----:B------:R-:W-:Y:S01]  /*9350*/  IMAD.MOV.U32 R0, RZ, RZ, 0x7f ;  /* 0x0000007fff007424 */ /* 0x000fe200078e00ff */
[----:B------:R-:W-:-:S04]  /*9360*/  ISETP.GT.U32.AND P0, PT, R2, 0x7f800000, PT ;  /* 0x7f8000000200780c */ /* 0x000fc80003f04070 */
[----:B------:R-:W-:-:S09]  /*9370*/  SEL R0, R0, 0x7c, P0 ;  /* 0x0000007c00007807 */ /* 0x000fd20000000000 */
.L_x_9722:
[----:B------:R-:W-:Y:S05]  /*9380*/  BSYNC B0 ;  /* 0x0000000000007941 */ /* 0x000fea0003800000 */
.L_x_9720:
[----:B------:R-:W-:-:S04]  /*9390*/  LOP3.LUT R2, R3, 0x80000000, RZ, 0xc0, !PT ;  /* 0x8000000003027812 */ /* 0x000fc800078ec0ff */
[----:B------:R-:W-:-:S04]  /*93a0*/  SHF.R.U32.HI R3, RZ, 0x18, R2 ;  /* 0x00000018ff037819 */ /* 0x000fc80000011602 */
[----:B------:R-:W-:-:S05]  /*93b0*/  LOP3.LUT R3, R0, R3, RZ, 0xfc, !PT ;  /* 0x0000000300037212 */ /* 0x000fca00078efcff */
[----:B------:R0:W-:Y:S01]  /*93c0*/  STG.E.U8 desc[UR36][R16.64], R3 ;  /* 0x0000000310007986 */ /* 0x0001e2000c101124 */
[----:B------:R-:W-:Y:S05]  /*93d0*/  BRA `(.L_x_9706) ;  /* 0x0000000400ec7947 */ /* 0x000fea0003800000 */
.L_x_9716:
        /* <DEDUP_REMOVED lines=8> */
.L_x_9713:
        /* <DEDUP_REMOVED lines=11> */
.L_x_9725:
        /* <DEDUP_REMOVED lines=21> */
.L_x_9728:
[----:B------:R-:W-:-:S04]  /*9660*/  LOP3.LUT R2, R3, 0x80000000, RZ, 0xc0, !PT ;  /* 0x8000000003027812 */ /* 0x000fc800078ec0ff */
[----:B------:R-:W-:-:S04]  /*9670*/  SHF.R.U32.HI R3, RZ, 0x18, R2 ;  /* 0x00000018ff037819 */ /* 0x000fc80000011602 */
[----:B------:R-:W-:-:S04]  /*9680*/  LOP3.LUT R0, R0, R3, RZ, 0xfc, !PT ;  /* 0x0000000300007212 */ /* 0x000fc800078efcff */
[----:B------:R-:W-:-:S07]  /*9690*/  PRMT R8, R0, 0x7610, R8 ;  /* 0x0000761000087816 */ /* 0x000fce0000000008 */
.L_x_9727:
[----:B------:R-:W-:Y:S05]  /*96a0*/  BSYNC B0 ;  /* 0x0000000000007941 */ /* 0x000fea0003800000 */
.L_x_9726:
[----:B------:R0:W-:Y:S01]  /*96b0*/  STG.E.U8 desc[UR36][R16.64], R8 ;  /* 0x0000000810007986 */ /* 0x0001e2000c101124 */
[----:B------:R-:W-:Y:S05]  /*96c0*/  BRA `(.L_x_9706) ;  /* 0x0000000400307947 */ /* 0x000fea0003800000 */
.L_x_9724:
        /* <DEDUP_REMOVED lines=21> */
.L_x_9731:
[----:B------:R-:W-:-:S04]  /*9820*/  LOP3.LUT R2, R3, 0x80000000, RZ, 0xc0, !PT ;  /* 0x8000000003027812 */ /* 0x000fc800078ec0ff */
[----:B------:R-:W-:-:S04]  /*9830*/  SHF.R.U32.HI R3, RZ, 0x18, R2 ;  /* 0x00000018ff037819 */ /* 0x000fc80000011602 */
[----:B------:R-:W-:-:S04]  /*9840*/  LOP3.LUT R0, R0, R3, RZ, 0xfc, !PT ;  /* 0x0000000300007212 */ /* 0x000fc800078efcff */
[----:B------:R-:W-:-:S07]  /*9850*/  PRMT R8, R0, 0x7610, R8 ;  /* 0x0000761000087816 */ /* 0x000fce0000000008 */
.L_x_9730:
[----:B------:R-:W-:Y:S05]  /*9860*/  BSYNC B0 ;  /* 0x0000000000007941 */ /* 0x000fea0003800000 */
.L_x_9729:
[----:B------:R0:W-:Y:S01]  /*9870*/  STG.E.U8 desc[UR36][R16.64], R8 ;  /* 0x0000000810007986 */ /* 0x0001e2000c101124 */
[----:B------:R-:W-:Y:S05]  /*9880*/  BRA `(.L_x_9706) ;  /* 0x0000000000c07947 */ /* 0x000fea0003800000 */
.L_x_9723:
        /* <DEDUP_REMOVED lines=22> */
[----:B------:R-:W-:-:S05]  /*99f0*/  @!P0 IMAD.MOV R0, RZ, RZ, R2 ;  /* 0x000000ffff008224 */ /* 0x000fca00078e0202 */
[----:B------:R-:W-:-:S05]  /*9a00*/  @P1 MOV R3, R0 ;  /* 0x0000000000031202 */ /* 0x000fca0000000f00 */
[----:B------:R0:W-:Y:S01]  /*9a10*/  STG.E.U8 desc[UR36][R16.64], R3 ;  /* 0x0000000310007986 */ /* 0x0001e2000c101124 */
[----:B------:R-:W-:Y:S05]  /*9a20*/  BRA `(.L_x_9706) ;  /* 0x0000000000587947 */ /* 0x000fea0003800000 */
.L_x_9705:
        /* <DEDUP_REMOVED lines=16> */
.L_x_9734:
[----:B------:R-:W-:Y:S05]  /*9b30*/  BRA `(.L_x_9706) ;  /* 0x0000000000147947 */ /* 0x000fea0003800000 */
.L_x_9733:
[----:B------:R-:W0:Y:S02]  /*9b40*/  F2I.U64.F64.TRUNC R4, R4 ;  /* 0x0000000400047311 */ /* 0x000e24000030d800 */
[----:B0-----:R0:W-:Y:S01]  /*9b50*/  STG.E.64 desc[UR36][R16.64], R4 ;  /* 0x0000000410007986 */ /* 0x0011e2000c101b24 */
[----:B------:R-:W-:Y:S05]  /*9b60*/  BRA `(.L_x_9706) ;  /* 0x0000000000087947 */ /* 0x000fea0003800000 */
.L_x_9732:
[----:B------:R-:W0:Y:S02]  /*9b70*/  F2I.U32.F64.TRUNC R5, R4 ;  /* 0x0000000400057311 */ /* 0x000e24000030d000 */
[----:B0-----:R0:W-:Y:S02]  /*9b80*/  STG.E desc[UR36][R16.64], R5 ;  /* 0x0000000510007986 */ /* 0x0011e4000c101924 */
.L_x_9706:
[----:B------:R-:W-:-:S07]  /*9b90*/  VIADD R19, R19, 0x80 ;  /* 0x0000008013137836 */ /* 0x000fce0000000000 */
.L_x_9666:
[----:B------:R-:W-:Y:S05]  /*9ba0*/  BSYNC B6 ;  /* 0x0000000000067941 */ /* 0x000fea0003800000 */
.L_x_9665:
        /* <DEDUP_REMOVED lines=306> */
.L_x_9735:
        /* <DEDUP_REMOVED lines=21> */
.L_x_9739:
[----:B------:R-:W2:Y:S02]  /*b020*/  LDG.E.U8 R2, desc[UR36][R2.64] ;  /* 0x0000002402027981 */ /* 0x000ea4000c1e1100 */
[----:B--2---:R0:W1:Y:S01]  /*b030*/  I2F.F64.U16 R4, R2 ;  /* 0x0000000200047312 */ /* 0x0040620000101800 */
[----:B------:R-:W-:Y:S05]  /*b040*/  BRA `(.L_x_9741) ;  /* 0x0000000c00707947 */ /* 0x000fea0003800000 */
.L_x_9738:
[----:B------:R-:W-:-:S13]  /*b050*/  ISETP.NE.AND P0, PT, R4, 0x2, PT ;  /* 0x000000020400780c */ /* 0x000fda0003f05270 */
[----:B------:R-:W-:Y:S05]  /*b060*/  @!P0 BRA `(.L_x_9742) ;  /* 0x0000000000288947 */ /* 0x000fea0003800000 */
[----:B------:R-:W-:-:S13]  /*b070*/  ISETP.NE.AND P0, PT, R4, 0x3, PT ;  /* 0x000000030400780c */ /* 0x000fda0003f05270 */
[----:B------:R-:W-:Y:S05]  /*b080*/  @!P0 BRA `(.L_x_9743) ;  /* 0x0000000000148947 */ /* 0x000fea0003800000 */
[----:B------:R-:W-:-:S13]  /*b090*/  ISETP.NE.AND P0, PT, R4, 0x4, PT ;  /* 0x000000040400780c */ /* 0x000fda0003f05270 */
[----:B------:R-:W-:Y:S05]  /*b0a0*/  @P0 BRA `(.L_x_9740) ;  /* 0x0000000800fc0947 */ /* 0x000fea0003800000 */
[----:B------:R-:W2:Y:S02]  /*b0b0*/  LDG.E.64 R4, desc[UR36][R2.64] ;  /* 0x0000002402047981 */ /* 0x000ea4000c1e1b00 */
[----:B--2---:R-:W2:Y:S01]  /*b0c0*/  I2F.F64.S64 R4, R4 ;  /* 0x0000000400047312 */ /* 0x004ea20000301c00 */
[----:B------:R-:W-:Y:S05]  /*b0d0*/  BRA `(.L_x_9741) ;  /* 0x0000000c004c7947 */ /* 0x000fea0003800000 */
.L_x_9743:
[----:B------:R-:W2:Y:S02]  /*b0e0*/  LDG.E R2, desc[UR36][R2.64] ;  /* 0x0000002402027981 */ /* 0x000ea4000c1e1900 */
[----:B--2---:R3:W4:Y:S01]  /*b0f0*/  I2F.F64 R4, R2 ;  /* 0x0000000200047312 */ /* 0x0047220000201c00 */
[----:B------:R-:W-:Y:S05]  /*b100*/  BRA `(.L_x_9741) ;  /* 0x0000000c00407947 */ /* 0x000fea0003800000 */
.L_x_9742:
[----:B------:R-:W2:Y:S02]  /*b110*/  LDG.E.U16 R2, desc[UR36][R2.64] ;  /* 0x0000002402027981 */ /* 0x000ea4000c1e1500 */
[----:B--2---:R0:W1:Y:S01]  /*b120*/  I2F.F64.S16 R4, R2 ;  /* 0x0000000200047312 */ /* 0x0040620000101c00 */
[----:B------:R-:W-:Y:S05]  /*b130*/  BRA `(.L_x_9741) ;  /* 0x0000000c00347947 */ /* 0x000fea0003800000 */
.L_x_9737:
        /* <DEDUP_REMOVED lines=10> */
.L_x_9745:
[----:B------:R-:W2:Y:S02]  /*b1e0*/  LDG.E.U16 R0, desc[UR36][R2.64] ;  /* 0x0000002402007981 */ /* 0x000ea4000c1e1500 */
[----:B--2---:R-:W-:-:S05]  /*b1f0*/  HADD2.F32 R0, -RZ, R0.H0_H0 ;  /* 0x20000000ff007230 */ /* 0x004fca0000004100 */
[----:B------:R-:W-:-:S04]  /*b200*/  FMUL.FTZ R0, R0, 1 ;  /* 0x3f80000000007820 */ /* 0x000fc80000410000 */
[----:B------:R0:W1:Y:S01]  /*b210*/  F2F.F64.F32 R4, R0 ;  /* 0x0000000000047310 */ /* 0x0000620000201800 */
[----:B------:R-:W-:Y:S05]  /*b220*/  BRA `(.L_x_9741) ;  /* 0x0000000800f87947 */ /* 0x000fea0003800000 */
.L_x_9744:
        /* <DEDUP_REMOVED lines=10> */
.L_x_9747:
[----:B------:R-:W2:Y:S02]  /*b2d0*/  LDG.E.U16 R2, desc[UR36][R2.64] ;  /* 0x0000002402027981 */ /* 0x000ea4000c1e1500 */
[----:B--2---:R-:W-:-:S05]  /*b2e0*/  HADD2.F32 R0, -RZ, R2.H0_H0 ;  /* 0x20000002ff007230 */ /* 0x004fca0000004100 */
[----:B------:R-:W-:-:S04]  /*b2f0*/  FMUL.FTZ R0, R0, 1 ;  /* 0x3f80000000007820 */ /* 0x000fc80000410000 */
[----:B------:R0:W1:Y:S01]  /*b300*/  F2F.F64.F32 R4, R0 ;  /* 0x0000000000047310 */ /* 0x0000620000201800 */
[----:B------:R-:W-:Y:S05]  /*b310*/  BRA `(.L_x_9741) ;  /* 0x0000000800bc7947 */ /* 0x000fea0003800000 */
.L_x_9746:
[----:B------:R0:W5:Y:S01]  /*b320*/  LDG.E.64 R4, desc[UR36][R2.64] ;  /* 0x0000002402047981 */ /* 0x000162000c1e1b00 */
[----:B------:R-:W-:Y:S05]  /*b330*/  BRA `(.L_x_9741) ;  /* 0x0000000800b47947 */ /* 0x000fea0003800000 */
.L_x_9736:
        /* <DEDUP_REMOVED lines=13> */
.L_x_9750:
[----:B------:R0:W5:Y:S01]  /*b410*/  LDG.E.64 R4, desc[UR36][R2.64] ;  /* 0x0000002402047981 */ /* 0x000162000c1e1b00 */
[----:B------:R-:W-:Y:S05]  /*b420*/  BRA `(.L_x_9741) ;  /* 0x0000000800787947 */ /* 0x000fea0003800000 */
.L_x_9749:
        /* <DEDUP_REMOVED lines=28> */
.L_x_9752:
        /* <DEDUP_REMOVED lines=15> */
.L_x_9751:
[----:B------:R-:W2:Y:S02]  /*b6e0*/  LDG.E.U16 R0, desc[UR36][R2.64] ;  /* 0x0000002402007981 */ /* 0x000ea4000c1e1500 */
[----:B--2---:R-:W-:-:S05]  /*b6f0*/  SHF.L.U32 R0, R0, 0x10, RZ ;  /* 0x0000001000007819 */ /* 0x004fca00000006ff */
[----:B------:R-:W-:-:S04]  /*b700*/  FMUL.FTZ R0, R0, 1 ;  /* 0x3f80000000007820 */ /* 0x000fc80000410000 */
[----:B------:R0:W1:Y:S01]  /*b710*/  F2F.F64.F32 R4, R0 ;  /* 0x0000000000047310 */ /* 0x0000620000201800 */
[----:B------:R-:W-:Y:S05]  /*b720*/  BRA `(.L_x_9741) ;  /* 0x0000000400b87947 */ /* 0x000fea0003800000 */
.L_x_9748:
        /* <DEDUP_REMOVED lines=11> */
.L_x_9755:
        /* <DEDUP_REMOVED lines=21> */
.L_x_9759:
[----:B------:R-:W-:Y:S05]  /*b930*/  BSYNC B1 ;  /* 0x0000000000017941 */ /* 0x000fea0003800000 */
.L_x_9758:
[----:B------:R-:W-:Y:S01]  /*b940*/  LEA R3, R0, 0x3b800000, 0x17 ;  /* 0x3b80000000037811 */ /* 0x000fe200078eb8ff */
[----:B------:R-:W-:-:S05]  /*b950*/  IMAD.SHL.U32 R0, R2, 0x100000, RZ ;  /* 0x0010000002007824 */ /* 0x000fca00078e00ff */
[----:B------:R-:W-:-:S07]  /*b960*/  LOP3.LUT R0, R3, R0, R4, 0xfe, !PT ;  /* 0x0000000003007212 */ /* 0x000fce00078efe04 */
.L_x_9757:
[----:B------:R-:W-:Y:S05]  /*b970*/  BSYNC B0 ;  /* 0x0000000000007941 */ /* 0x000fea0003800000 */
.L_x_9756:
[----:B------:R-:W-:-:S04]  /*b980*/  FMUL.FTZ R0, R0, 1 ;  /* 0x3f80000000007820 */ /* 0x000fc80000410000 */
[----:B------:R0:W1:Y:S01]  /*b990*/  F2F.F64.F32 R4, R0 ;  /* 0x0000000000047310 */ /* 0x0000620000201800 */
[----:B------:R-:W-:Y:S05]  /*b9a0*/  BRA `(.L_x_9741) ;  /* 0x0000000400187947 */ /* 0x000fea0003800000 */
.L_x_9754:
        /* <DEDUP_REMOVED lines=21> */
.L_x_9763:
[----:B------:R-:W-:Y:S05]  /*bb00*/  BSYNC B1 ;  /* 0x0000000000017941 */ /* 0x000fea0003800000 */
.L_x_9762:
[----:B------:R-:W-:Y:S01]  /*bb10*/  LEA R3, R0, 0x37800000, 0x17 ;  /* 0x3780000000037811 */ /* 0x000fe200078eb8ff */
[----:B------:R-:W-:-:S05]  /*bb20*/  IMAD.SHL.U32 R0, R2, 0x200000, RZ ;  /* 0x0020000002007824 */ /* 0x000fca00078e00ff */
[----:B------:R-:W-:-:S07]  /*bb30*/  LOP3.LUT R0, R3, R0, R4, 0xfe, !PT ;  /* 0x0000000003007212 */ /* 0x000fce00078efe04 */
.L_x_9761:
[----:B------:R-:W-:Y:S05]  /*bb40*/  BSYNC B0 ;  /* 0x0000000000007941 */ /* 0x000fea0003800000 */
.L_x_9760:
[----:B------:R-:W-:-:S04]  /*bb50*/  FMUL.FTZ R0, R0, 1 ;  /* 0x3f80000000007820 */ /* 0x000fc80000410000 */
[----:B------:R0:W1:Y:S01]  /*bb60*/  F2F.F64.F32 R4, R0 ;  /* 0x0000000000047310 */ /* 0x0000620000201800 */
[----:B------:R-:W-:Y:S05]  /*bb70*/  BRA `(.L_x_9741) ;  /* 0x0000000000a47947 */ /* 0x000fea0003800000 */
.L_x_9753:
        /* <DEDUP_REMOVED lines=14> */
.L_x_9767:
[----:B------:R-:W-:Y:S05]  /*bc60*/  BSYNC B0 ;  /* 0x0000000000007941 */ /* 0x000fea0003800000 */
.L_x_9766:
[----:B------:R-:W-:-:S04]  /*bc70*/  FMUL.FTZ R0, R0, 1 ;  /* 0x3f80000000007820 */ /* 0x000fc80000410000 */
[----:B------:R0:W1:Y:S01]  /*bc80*/  F2F.F64.F32 R4, R0 ;  /* 0x0000000000047310 */ /* 0x0000620000201800 */
[----:B------:R-:W-:Y:S05]  /*bc90*/  BRA `(.L_x_9741) ;  /* 0x00000000005c7947 */ /* 0x000fea0003800000 */
.L_x_9740:
[----:B------:R-:W-:Y:S01]  /*bca0*/  MOV R0, 0x0 ;  /* 0x0000000000007802 */ /* 0x000fe20000000f00 */
[----:B------:R-:W-:Y:S01]  /*bcb0*/  ULDC.64 UR4, c[0x4][0x198] ;  /* 0x0100660000047ab9 */ /* 0x000fe20000000a00 */
[----:B------:R-:W-:Y:S01]  /*bcc0*/  ULDC.64 UR6, c[0x4][0x58] ;  /* 0x0100160000067ab9 */ /* 0x000fe20000000a00 */
[----:B------:R-:W-:Y:S01]  /*bcd0*/  IMAD.U32 R4, RZ, RZ, UR4 ;  /* 0x00000004ff047e24 */ /* 0x000fe2000f8e00ff */
[----:B------:R0:W1:Y:S01]  /*bce0*/  LDC.64 R2, c[0x4][R0] ;  /* 0x0100000000027b82 */ /* 0x0000620000000a00 */
[----:B------:R-:W-:Y:S01]  /*bcf0*/  MOV R5, UR5 ;  /* 0x0000000500057c02 */ /* 0x000fe20008000f00 */
        /* <DEDUP_REMOVED lines=10> */
.L_x_9768:
[----:B------:R-:W-:Y:S01]  /*bda0*/  CS2R R4, SRZ ;  /* 0x0000000000047805 */ /* 0x000fe2000001ff00 */
[----:B------:R-:W-:Y:S06]  /*bdb0*/  BRA `(.L_x_9741) ;  /* 0x0000000000147947 */ /* 0x000fec0003800000 */
.L_x_9765:
[----:B------:R-:W2:Y:S02]  /*bdc0*/  LDG.E.64 R4, desc[UR36][R2.64] ;  /* 0x0000002402047981 */ /* 0x000ea4000c1e1b00 */
[----:B--2---:R-:W0:Y:S01]  /*bdd0*/  I2F.F64.U64 R4, R4 ;  /* 0x0000000400047312 */ /* 0x004e220000301800 */
[----:B------:R-:W-:Y:S05]  /*bde0*/  BRA `(.L_x_9741) ;  /* 0x0000000000087947 */ /* 0x000fea0003800000 */
.L_x_9764:
[----:B------:R-:W2:Y:S02]  /*bdf0*/  LDG.E R2, desc[UR36][R2.64] ;  /* 0x0000002402027981 */ /* 0x000ea4000c1e1900 */
[----:B--2---:R0:W1:Y:S02]  /*be00*/  I2F.F64.U32 R4, R2 ;  /* 0x0000000200047312 */ /* 0x0040640000201800 */
.L_x_9741:
[----:B------:R-:W0:Y:S02]  /*be10*/  LDC.U8 R6, c[0x0][0x428] ;  /* 0x00010a00ff067b82 */ /* 0x000e240000000000 */
[----:B012345:R-:W-:-:S08]  /*be20*/  DMUL R2, R4, R4 ;  /* 0x0000000404027228 */ /* 0x03ffd00000000000 */
[----:B------:R-:W-:Y:S01]  /*be30*/  DMUL R4, R2, R4 ;  /* 0x0000000402047228 */ /* 0x000fe20000000000 */
        /* <DEDUP_REMOVED lines=14> */
.L_x_9772:
[----:B------:R-:W0:Y:S02]  /*bf20*/  F2I.S64.F64.TRUNC R4, R4 ;  /* 0x0000000400047311 */ /* 0x000e24000030d900 */
[----:B0-----:R-:W-:-:S05]  /*bf30*/  IMAD.MOV.U32 R3, RZ, RZ, R4 ;  /* 0x000000ffff037224 */ /* 0x001fca00078e0004 */
[----:B------:R-:W-:Y:S01]  /*bf40*/  STG.E.U8 desc[UR36][R16.64], R3 ;  /* 0x0000000310007986 */ /* 0x000fe2000c101124 */
[----:B------:R-:W-:Y:S05]  /*bf50*/  EXIT ;  /* 0x000000000000794d */ /* 0x000fea0003800000 */
.L_x_9771:
        /* <DEDUP_REMOVED lines=9> */
.L_x_9775:
[----:B------:R-:W0:Y:S02]  /*bff0*/  F2I.F64.TRUNC R5, R4 ;  /* 0x0000000400057311 */ /* 0x000e24000030d100 */
[----:B0-----:R-:W-:Y:S01]  /*c000*/  STG.E desc[UR36][R16.64], R5 ;  /* 0x0000000510007986 */ /* 0x001fe2000c101924 */
[----:B------:R-:W-:Y:S05]  /*c010*/  EXIT ;  /* 0x000000000000794d */ /* 0x000fea0003800000 */
.L_x_9774:
[----:B------:R-:W0:Y:S02]  /*c020*/  F2I.F64.TRUNC R5, R4 ;  /* 0x0000000400057311 */ /* 0x000e24000030d100 */
[----:B0-----:R-:W-:Y:S01]  /*c030*/  STG.E.U16 desc[UR36][R16.64], R5 ;  /* 0x0000000510007986 */ /* 0x001fe2000c101524 */
[----:B------:R-:W-:Y:S05]  /*c040*/  EXIT ;  /* 0x000000000000794d */ /* 0x000fea0003800000 */
.L_x_9770:
        /* <DEDUP_REMOVED lines=13> */
.L_x_9777:
        /* <DEDUP_REMOVED lines=8> */
.L_x_9776:
        /* <DEDUP_REMOVED lines=14> */
.L_x_9779:
        /* <DEDUP_REMOVED lines=9> */
.L_x_9778:
[----:B------:R-:W-:Y:S01]  /*c310*/  STG.E.64 desc[UR36][R16.64], R4 ;  /* 0x0000000410007986 */ /* 0x000fe2000c101b24 */
[----:B------:R-:W-:Y:S05]  /*c320*/  EXIT ;  /* 0x000000000000794d */ /* 0x000fea0003800000 */
.L_x_9769:
        /* <DEDUP_REMOVED lines=12> */
.L_x_9782:
[----:B------:R-:W-:-:S05]  /*c3f0*/  CS2R R6, SRZ ;  /* 0x0000000000067805 */ /* 0x000fca000001ff00 */
[----:B------:R-:W-:Y:S01]  /*c400*/  STG.E.128 desc[UR36][R16.64], R4 ;  /* 0x0000000410007986 */ /* 0x000fe2000c101d24 */
[----:B------:R-:W-:Y:S05]  /*c410*/  EXIT ;  /* 0x000000000000794d */ /* 0x000fea0003800000 */
.L_x_9781:
        /* <DEDUP_REMOVED lines=25> */
.L_x_9786:
[----:B------:R-:W-:Y:S05]  /*c5b0*/  BSYNC B0 ;  /* 0x0000000000007941 */ /* 0x000fea0003800000 */
.L_x_9785:
[----:B------:R-:W-:-:S05]  /*c5c0*/  LOP3.LUT R3, R0, R3, RZ, 0xfc, !PT ;  /* 0x0000000300037212 */ /* 0x000fca00078efcff */
[----:B------:R-:W-:Y:S01]  /*c5d0*/  STG.E.U8 desc[UR36][R16.64], R3 ;  /* 0x0000000310007986 */ /* 0x000fe2000c101124 */
[----:B------:R-:W-:Y:S05]  /*c5e0*/  EXIT ;  /* 0x000000000000794d */ /* 0x000fea0003800000 */
.L_x_9784:
        /* <DEDUP_REMOVED lines=17> */
.L_x_9788:
[----:B------:R-:W-:Y:S01]  /*c700*/  IMAD.MOV.U32 R0, RZ, RZ, 0x7f ;  /* 0x0000007fff007424 */ /* 0x000fe200078e00ff */
[----:B------:R-:W-:-:S04]  /*c710*/  ISETP.GT.U32.AND P0, PT, R2, 0x7f800000, PT ;  /* 0x7f8000000200780c */ /* 0x000fc80003f04070 */
[----:B------:R-:W-:-:S09]  /*c720*/  SEL R0, R0, 0x7c, P0 ;  /* 0x0000007c00007807 */ /* 0x000fd20000000000 */
.L_x_9789:
[----:B------:R-:W-:Y:S05]  /*c730*/  BSYNC B0 ;  /* 0x0000000000007941 */ /* 0x000fea0003800000 */
.L_x_9787:
[----:B------:R-:W-:-:S04]  /*c740*/  LOP3.LUT R2, R3, 0x80000000, RZ, 0xc0, !PT ;  /* 0x8000000003027812 */ /* 0x000fc800078ec0ff */
[----:B------:R-:W-:-:S04]  /*c750*/  SHF.R.U32.HI R3, RZ, 0x18, R2 ;  /* 0x00000018ff037819 */ /* 0x000fc80000011602 */
[----:B------:R-:W-:-:S05]  /*c760*/  LOP3.LUT R3, R0, R3, RZ, 0xfc, !PT ;  /* 0x0000000300037212 */ /* 0x000fca00078efcff */
[----:B------:R-:W-:Y:S01]  /*c770*/  STG.E.U8 desc[UR36][R16.64], R3 ;  /* 0x0000000310007986 */ /* 0x000fe2000c101124 */
[----:B------:R-:W-:Y:S05]  /*c780*/  EXIT ;  /* 0x000000000000794d */ /* 0x000fea0003800000 */
.L_x_9783:
        /* <DEDUP_REMOVED lines=8> */
.L_x_9780:
        /* <DEDUP_REMOVED lines=11> */
.L_x_9792:
        /* <DEDUP_REMOVED lines=21> */
.L_x_9795:
[----:B------:R-:W-:-:S04]  /*ca10*/  LOP3.LUT R2, R3, 0x80000000, RZ, 0xc0, !PT ;  /* 0x8000000003027812 */ /* 0x000fc800078ec0ff */
[----:B------:R-:W-:-:S04]  /*ca20*/  SHF.R.U32.HI R3, RZ, 0x18, R2 ;  /* 0x00000018ff037819 */ /* 0x000fc80000011602 */
[----:B------:R-:W-:-:S04]  /*ca30*/  LOP3.LUT R0, R0, R3, RZ, 0xfc, !PT ;  /* 0x0000000300007212 */ /* 0x000fc800078efcff */
[----:B------:R-:W-:-:S07]  /*ca40*/  PRMT R8, R0, 0x7610, R8 ;  /* 0x0000761000087816 */ /* 0x000fce0000000008 */
.L_x_9794:
[----:B------:R-:W-:Y:S05]  /*ca50*/  BSYNC B0 ;  /* 0x0000000000007941 */ /* 0x000fea0003800000 */
.L_x_9793:
[----:B------:R-:W-:Y:S01]  /*ca60*/  STG.E.U8 desc[UR36][R16.64], R8 ;  /* 0x0000000810007986 */ /* 0x000fe2000c101124 */
[----:B------:R-:W-:Y:S05]  /*ca70*/  EXIT ;  /* 0x000000000000794d */ /* 0x000fea0003800000 */
.L_x_9791:
[----:B------:R-:W-:Y:S01]  /*ca80*/  UMOV UR4, 0xf0000000 ;  /* 0xf000000000047882 */ /* 0x000fe20000000000 */
[----:B------:R-:W-:Y:S01]  /*ca90*/  UMOV UR5, 0x380fffff ;  /* 0x380fffff00057882 */ /* 0x000fe20000000000 */
[----:B------:R-:W0:Y:S01]  /*caa0*/  F2F.F32.F64 R3, R4 ;  /* 0x0000000400037310 */ /* 0x000e220000301000 */
[----:B------:R-:W-:Y:S01]  /*cab0*/  DSETP.GEU.AND P0, PT, |R4|, UR4, PT ;  /* 0x0000000404007e2a */ /* 0x000fe2000bf0e200 */
[----:B------:R-:W-:Y:S01]  /*cac0*/  BSSY B0, `(.L_x_9796) ;  /* 0x0000015000007945 */ /* 0x000fe20003800000 */
[----:B------:R-:W-:-:S12]  /*cad0*/  MOV R8, 0x80 ;  /* 0x0000008000087802 */ /* 0x000fd80000000f00 */
        /* <DEDUP_REMOVED lines=15> */
.L_x_9798:
[----:B------:R-:W-:-:S04]  /*cbd0*/  LOP3.LUT R2, R3, 0x80000000, RZ, 0xc0, !PT ;  /* 0x8000000003027812 */ /* 0x000fc800078ec0ff */
[----:B------:R-:W-:-:S04]  /*cbe0*/  SHF.R.U32.HI R3, RZ, 0x18, R2 ;  /* 0x00000018ff037819 */ /* 0x000fc80000011602 */
[----:B------:R-:W-:-:S04]  /*cbf0*/  LOP3.LUT R0, R0, R3, RZ, 0xfc, !PT ;  /* 0x0000000300007212 */ /* 0x000fc800078efcff */
[----:B------:R-:W-:-:S07]  /*cc00*/  PRMT R8, R0, 0x7610, R8 ;  /* 0x0000761000087816 */ /* 0x000fce0000000008 */
.L_x_9797:
[----:B------:R-:W-:Y:S05]  /*cc10*/  BSYNC B0 ;  /* 0x0000000000007941 */ /* 0x000fea0003800000 */
.L_x_9796:
[----:B------:R-:W-:Y:S01]  /*cc20*/  STG.E.U8 desc[UR36][R16.64], R8 ;  /* 0x0000000810007986 */ /* 0x000fe2000c101124 */
[----:B------:R-:W-:Y:S05]  /*cc30*/  EXIT ;  /* 0x000000000000794d */ /* 0x000fea0003800000 */
.L_x_9790:
        /* <DEDUP_REMOVED lines=26> */
.L_x_9773:
        /* <DEDUP_REMOVED lines=16> */
.L_x_9801:
[----:B------:R-:W-:Y:S05]  /*cee0*/  EXIT ;  /* 0x000000000000794d */ /* 0x000fea0003800000 */
.L_x_9800:
[----:B------:R-:W0:Y:S02]  /*cef0*/  F2I.U64.F64.TRUNC R4, R4 ;  /* 0x0000000400047311 */ /* 0x000e24000030d800 */
[----:B0-----:R-:W-:Y:S01]  /*cf00*/  STG.E.64 desc[UR36][R16.64], R4 ;  /* 0x0000000410007986 */ /* 0x001fe2000c101b24 */
[----:B------:R-:W-:Y:S05]  /*cf10*/  EXIT ;  /* 0x000000000000794d */ /* 0x000fea0003800000 */
.L_x_9799:
[----:B------:R-:W0:Y:S02]  /*cf20*/  F2I.U32.F64.TRUNC R5, R4 ;  /* 0x0000000400057311 */ /* 0x000e24000030d000 */
[----:B0-----:R-:W-:Y:S01]  /*cf30*/  STG.E desc[UR36][R16.64], R5 ;  /* 0x0000000510007986 */ /* 0x001fe2000c101924 */
[----:B------:R-:W-:Y:S05]  /*cf40*/  EXIT ;  /* 0x000000000000794d */ /* 0x000fea0003800000 */
.L_x_9802:
        /* <DEDUP_REMOVED lines=11> */
.L_x_71666:


//--------------------- .text._ZN2at6native27unrolled_elementwise_kernelIZNS0_50_GLOBAL__N__2680c7bb_12_PowKernel_cu_7dd49032_316829pow_tensor_scalar_kernel_implIddEEvRNS_18TensorIteratorBaseET0_EUldE0_St5arrayIPcLm2EELi4E23TrivialOffsetCalculatorILi1EjESC_NS0_6memory12LoadWithCastILi1EEENSD_13StoreWithCastILi1EEEEEviT_S6_T2_T3_T4_T5_ --------------------------
	.section	.text._ZN2at6native27unrolled_elementwise_kernelIZNS0_50_GLOBAL__N__2680c7bb_12_PowKernel_cu_7dd49032_316829pow_tensor_scalar_kernel_implIddEEvRNS_18TensorIteratorBaseET0_EUldE0_St5arrayIPcLm2EELi4E23TrivialOffsetCalculatorILi1EjESC_NS0_6memory12LoadWithCastILi1EEENSD_13StoreWithCastILi1EEEEEviT_S6_T2_T3_T4_T5_,"ax",@progbits
	.align	128
        .global         _ZN2at6native27unrolled_elementwise_kernelIZNS0_50_GLOBAL__N__2680c7bb_12_PowKernel_cu_7dd49032_316829pow_tensor_scalar_kernel_implIddEEvRNS_18TensorIteratorBaseET0_EUldE0_St5arrayIPcLm2EELi4E23TrivialOffsetCalculatorILi1EjESC_NS0_6memory12LoadWithCastILi1EEENSD_13StoreWithCastILi1EEEEEviT_S6_T2_T3_T4_T5_
        .type           _ZN2at6native27unrolled_elementwise_kernelIZNS0_50_GLOBAL__N__2680c7bb_12_PowKernel_cu_7dd49032_316829pow_tensor_scalar_kernel_implIddEEvRNS_18TensorIteratorBaseET0_EUldE0_St5arrayIPcLm2EELi4E23TrivialOffsetCalculatorILi1EjESC_NS0_6memory12LoadWithCastILi1EEENSD_13StoreWithCastILi1EEEEEviT_S6_T2_T3_T4_T5_,@function
        .size           _ZN2at6native27unrolled_elementwise_kernelIZNS0_50_GLOBAL__N__2680c7bb_12_PowKernel_cu_7dd49032_316829pow_tensor_scalar_kernel_implIddEEvRNS_18TensorIteratorBaseET0_EUldE0_St5arrayIPcLm2EELi4E23TrivialOffsetCalculatorILi1EjESC_NS0_6memory12LoadWithCastILi1EEENSD_13StoreWithCastILi1EEEEEviT_S6_T2_T3_T4_T5_,(.L_x_71667 - _ZN2at6native27unrolled_elementwise_kernelIZNS0_50_GLOBAL__N__2680c7bb_12_PowKernel_cu_7dd49032_316829pow_tensor_scalar_kernel_implIddEEvRNS_18TensorIteratorBaseET0_EUldE0_St5arrayIPcLm2EELi4E23TrivialOffsetCalculatorILi1EjESC_NS0_6memory12LoadWithCastILi1EEENSD_13StoreWithCastILi1EEEEEviT_S6_T2_T3_T4_T5_)
        .other          _ZN2at6native27unrolled_elementwise_kernelIZNS0_50_GLOBAL__N__2680c7bb_12_PowKernel_cu_7dd49032_316829pow_tensor_scalar_kernel_implIddEEvRNS_18TensorIteratorBaseET0_EUldE0_St5arrayIPcLm2EELi4E23TrivialOffsetCalculatorILi1EjESC_NS0_6memory12LoadWithCastILi1EEENSD_13StoreWithCastILi1EEEEEviT_S6_T2_T3_T4_T5_,@"STO_CUDA_ENTRY STV_DEFAULT"
_ZN2at6native27unrolled_elementwise_kernelIZNS0_50_GLOBAL__N__2680c7bb_12_PowKernel_cu_7dd49032_316829pow_tensor_scalar_kernel_implIddEEvRNS_18TensorIteratorBaseET0_EUldE0_St5arrayIPcLm2EELi4E23TrivialOffsetCalculatorILi1EjESC_NS0_6memory12LoadWithCastILi1EEENSD_13StoreWithCastILi1EEEEEviT_S6_T2_T3_T4_T5_:
.text._ZN2at6native27unrolled_elementwise_kernelIZNS0_50_GLOBAL__N__2680c7bb_12_PowKernel_cu_7dd49032_316829pow_tensor_scalar_kernel_implIddEEvRNS_18TensorIteratorBaseET0_EUldE0_St5arrayIPcLm2EELi4E23TrivialOffsetCalculatorILi1EjESC_NS0_6memory12LoadWithCastILi1EEENSD_13StoreWithCastILi1EEEEEviT_S6_T2_T3_T4_T5_:
        /* <DEDUP_REMOVED lines=32> */
.L_x_9808:
[----:B------:R-:W2:Y:S02]  /*0200*/  LDG.E.U8 R4, desc[UR36][R4.64] ;  /* 0x0000002404047981 */ /* 0x000ea4000c1e1100 */
[----:B--2---:R0:W1:Y:S01]  /*0210*/  I2F.F64.U16 R26, R4 ;  /* 0x00000004001a7312 */ /* 0x0040620000101800 */
[----:B------:R-:W-:Y:S05]  /*0220*/  BRA `(.L_x_9810) ;  /* 0x0000000c00747947 */ /* 0x000fea0003800000 */
.L_x_9807:
        /* <DEDUP_REMOVED lines=9> */
.L_x_9812:
[----:B------:R-:W2:Y:S02]  /*02c0*/  LDG.E R4, desc[UR36][R4.64] ;  /* 0x0000002404047981 */ /* 0x000ea4000c1e1900 */
[----:B--2---:R1:W2:Y:S01]  /*02d0*/  I2F.F64 R26, R4 ;  /* 0x00000004001a7312 */ /* 0x0042a20000201c00 */
[----:B------:R-:W-:Y:S05]  /*02e0*/  BRA `(.L_x_9810) ;  /* 0x0000000c00447947 */ /* 0x000fea0003800000 */
.L_x_9811:
[----:B------:R-:W2:Y:S02]  /*02f0*/  LDG.E.U16 R4, desc[UR36][R4.64] ;  /* 0x0000002404047981 */ /* 0x000ea4000c1e1500 */
[----:B--2---:R3:W4:Y:S01]  /*0300*/  I2F.F64.S16 R26, R4 ;  /* 0x00000004001a7312 */ /* 0x0047220000101c00 */
[----:B------:R-:W-:Y:S05]  /*0310*/  BRA `(.L_x_9810) ;  /* 0x0000000c00387947 */ /* 0x000fea0003800000 */
.L_x_9806:
        /* <DEDUP_REMOVED lines=10> */
.L_x_9814:
[----:B------:R-:W2:Y:S02]  /*03c0*/  LDG.E.U16 R0, desc[UR36][R4.64] ;  /* 0x0000002404007981 */ /* 0x000ea4000c1e1500 */
[----:B--2---:R-:W-:-:S05]  /*03d0*/  HADD2.F32 R0, -RZ, R0.H0_H0 ;  /* 0x20000000ff007230 */ /* 0x004fca0000004100 */
[----:B------:R-:W-:-:S04]  /*03e0*/  FMUL.FTZ R0, R0, 1 ;  /* 0x3f80000000007820 */ /* 0x000fc80000410000 */
[----:B------:R0:W1:Y:S01]  /*03f0*/  F2F.F64.F32 R26, R0 ;  /* 0x00000000001a7310 */ /* 0x0000620000201800 */
[----:B------:R-:W-:Y:S05]  /*0400*/  BRA `(.L_x_9810) ;  /* 0x0000000800fc7947 */ /* 0x000fea0003800000 */
.L_x_9813:
        /* <DEDUP_REMOVED lines=10> */
.L_x_9816:
[----:B------:R-:W2:Y:S02]  /*04b0*/  LDG.E.U16 R4, desc[UR36][R4.64] ;  /* 0x0000002404047981 */ /* 0x000ea4000c1e1500 */
[----:B--2---:R-:W-:-:S05]  /*04c0*/  HADD2.F32 R0, -RZ, R4.H0_H0 ;  /* 0x20000004ff007230 */ /* 0x004fca0000004100 */
[----:B------:R-:W-:-:S04]  /*04d0*/  FMUL.FTZ R0, R0, 1 ;  /* 0x3f80000000007820 */ /* 0x000fc80000410000 */
[----:B------:R0:W1:Y:S01]  /*04e0*/  F2F.F64.F32 R26, R0 ;  /* 0x00000000001a7310 */ /* 0x0000620000201800 */
[----:B------:R-:W-:Y:S05]  /*04f0*/  BRA `(.L_x_9810) ;  /* 0x0000000800c07947 */ /* 0x000fea0003800000 */
.L_x_9815:
[----:B------:R0:W5:Y:S01]  /*0500*/  LDG.E.64 R26, desc[UR36][R4.64] ;  /* 0x00000024041a7981 */ /* 0x000162000c1e1b00 */
[----:B------:R-:W-:Y:S05]  /*0510*/  BRA `(.L_x_9810) ;  /* 0x0000000800b87947 */ /* 0x000fea0003800000 */
.L_x_9805:
        /* <DEDUP_REMOVED lines=13> */
.L_x_9819:
[----:B------:R0:W5:Y:S01]  /*05f0*/  LDG.E.64 R26, desc[UR36][R4.64] ;  /* 0x00000024041a7981 */ /* 0x000162000c1e1b00 */
[----:B------:R-:W-:Y:S05]  /*0600*/  BRA `(.L_x_9810) ;  /* 0x00000008007c7947 */ /* 0x000fea0003800000 */
.L_x_9818:
        /* <DEDUP_REMOVED lines=28> */
.L_x_9821:
        /* <DEDUP_REMOVED lines=16> */
.L_x_9820:
[----:B------:R-:W2:Y:S02]  /*08d0*/  LDG.E.U16 R0, desc[UR36][R4.64] ;  /* 0x0000002404007981 */ /* 0x000ea4000c1e1500 */
[----:B--2---:R-:W-:-:S04]  /*08e0*/  IMAD.U32 R0, R0, 0x10000, RZ ;  /* 0x0001000000007824 */ /* 0x004fc800078e00ff */
[----:B------:R-:W-:-:S04]  /*08f0*/  FMUL.FTZ R0, R0, 1 ;  /* 0x3f80000000007820 */ /* 0x000fc80000410000 */
[----:B------:R0:W1:Y:S01]  /*0900*/  F2F.F64.F32 R26, R0 ;  /* 0x00000000001a7310 */ /* 0x0000620000201800 */
[----:B------:R-:W-:Y:S05]  /*0910*/  BRA `(.L_x_9810) ;  /* 0x0000000400b87947 */ /* 0x000fea0003800000 */
.L_x_9817:
        /* <DEDUP_REMOVED lines=11> */
.L_x_9824:
        /* <DEDUP_REMOVED lines=21> */
.L_x_9828:
[----:B------:R-:W-:Y:S05]  /*0b20*/  BSYNC B1 ;  /* 0x0000000000017941 */ /* 0x000fea0003800000 */
.L_x_9827:
[----:B------:R-:W-:Y:S01]  /*0b30*/  LEA R5, R0, 0x3b800000, 0x17 ;  /* 0x3b80000000057811 */ /* 0x000fe200078eb8ff */
[----:B------:R-:W-:-:S05]  /*0b40*/  IMAD.SHL.U32 R0, R3, 0x100000, RZ ;  /* 0x0010000003007824 */ /* 0x000fca00078e00ff */
[----:B------:R-:W-:-:S07]  /*0b50*/  LOP3.LUT R0, R5, R0, R6, 0xfe, !PT ;  /* 0x0000000005007212 */ /* 0x000fce00078efe06 */
.L_x_9826:
[----:B------:R-:W-:Y:S05]  /*0b60*/  BSYNC B0 ;  /* 0x0000000000007941 */ /* 0x000fea0003800000 */
.L_x_9825:
[----:B------:R-:W-:-:S04]  /*0b70*/  FMUL.FTZ R0, R0, 1 ;  /* 0x3f80000000007820 */ /* 0x000fc80000410000 */
[----:B------:R0:W1:Y:S01]  /*0b80*/  F2F.F64.F32 R26, R0 ;  /* 0x00000000001a7310 */ /* 0x0000620000201800 */
[----:B------:R-:W-:Y:S05]  /*0b90*/  BRA `(.L_x_9810) ;  /* 0x0000000400187947 */ /* 0x000fea0003800000 */
.L_x_9823:
        /* <DEDUP_REMOVED lines=21> */
.L_x_9832:
[----:B------:R-:W-:Y:S05]  /*0cf0*/  BSYNC B1 ;  /* 0x0000000000017941 */ /* 0x000fea0003800000 */
.L_x_9831:
[----:B------:R-:W-:Y:S01]  /*0d00*/  LEA R5, R0, 0x37800000, 0x17 ;  /* 0x3780000000057811 */ /* 0x000fe200078eb8ff */
[----:B------:R-:W-:-:S05]  /*0d10*/  IMAD.SHL.U32 R0, R3, 0x200000, RZ ;  /* 0x0020000003007824 */ /* 0x000fca00078e00ff */
[----:B------:R-:W-:-:S07]  /*0d20*/  LOP3.LUT R0, R5, R0, R6, 0xfe, !PT ;  /* 0x0000000005007212 */ /* 0x000fce00078efe06 */
.L_x_9830:
[----:B------:R-:W-:Y:S05]  /*0d30*/  BSYNC B0 ;  /* 0x0000000000007941 */ /* 0x000fea0003800000 */
.L_x_9829:
[----:B------:R-:W-:-:S04]  /*0d40*/  FMUL.FTZ R0, R0, 1 ;  /* 0x3f80000000007820 */ /* 0x000fc80000410000 */
[----:B------:R0:W1:Y:S01]  /*0d50*/  F2F.F64.F32 R26, R0 ;  /* 0x00000000001a7310 */ /* 0x0000620000201800 */
[----:B------:R-:W-:Y:S05]  /*0d60*/  BRA `(.L_x_9810) ;  /* 0x0000000000a47947 */ /* 0x000fea0003800000 */
.L_x_9822:
        /* <DEDUP_REMOVED lines=14> */
.L_x_9836:
[----:B------:R-:W-:Y:S05]  /*0e50*/  BSYNC B0 ;  /* 0x0000000000007941 */ /* 0x000fea0003800000 */
.L_x_9835:
[----:B------:R-:W-:-:S04]  /*0e60*/  FMUL.FTZ R0, R0, 1 ;  /* 0x3f80000000007820 */ /* 0x000fc80000410000 */
[----:B------:R0:W1:Y:S01]  /*0e70*/  F2F.F64.F32 R26, R0 ;  /* 0x00000000001a7310 */ /* 0x0000620000201800 */
[----:B------:R-:W-:Y:S05]  /*0e80*/  BRA `(.L_x_9810) ;  /* 0x00000000005c7947 */ /* 0x000fea0003800000 */
.L_x_9809:
        /* <DEDUP_REMOVED lines=16> */
.L_x_9837:
[----:B------:R-:W-:Y:S01]  /*0f90*/  CS2R R26, SRZ ;  /* 0x00000000001a7805 */ /* 0x000fe2000001ff00 */
[----:B------:R-:W-:Y:S06]  /*0fa0*/  BRA `(.L_x_9810) ;  /* 0x0000000000147947 */ /* 0x000fec0003800000 */
.L_x_9834:
[----:B------:R-:W2:Y:S02]  /*0fb0*/  LDG.E.64 R26, desc[UR36][R4.64] ;  /* 0x00000024041a7981 */ /* 0x000ea4000c1e1b00 */
[----:B--2---:R-:W0:Y:S01]  /*0fc0*/  I2F.F64.U64 R26, R26 ;  /* 0x0000001a001a7312 */ /* 0x004e220000301800 */
[----:B------:R-:W-:Y:S05]  /*0fd0*/  BRA `(.L_x_9810) ;  /* 0x0000000000087947 */ /* 0x000fea0003800000 */
.L_x_9833:
[----:B------:R-:W2:Y:S02]  /*0fe0*/  LDG.E R4, desc[UR36][R4.64] ;  /* 0x0000002404047981 */ /* 0x000ea4000c1e1900 */
[----:B--2---:R0:W1:Y:S02]  /*0ff0*/  I2F.F64.U32 R26, R4 ;  /* 0x00000004001a7312 */ /* 0x0040640000201800 */
.L_x_9810:
[----:B------:R-:W3:Y:S02]  /*1000*/  S2R R22, SR_TID.X ;  /* 0x0000000000167919 */ /* 0x000ee40000002100 */
[----:B---3--:R-:W-:-:S07]  /*1010*/  VIADD R22, R22, 0x80 ;  /* 0x0000008016167836 */ /* 0x008fce0000000000 */
.L_x_9804:
[----:B------:R-:W-:Y:S05]  /*1020*/  BSYNC B6 ;  /* 0x0000000000067941 */ /* 0x000fea0003800000 */
.L_x_9803:
        /* <DEDUP_REMOVED lines=24> */
.L_x_9843:
[----:B------:R-:W3:Y:S02]  /*11b0*/  LDG.E.U8 R4, desc[UR36][R4.64] ;  /* 0x0000002404047981 */ /* 0x000ee4000c1e1100 */
[----:B---3--:R0:W1:Y:S01]  /*11c0*/  I2F.F64.U16 R28, R4 ;  /* 0x00000004001c7312 */ /* 0x0080620000101800 */
[----:B------:R-:W-:Y:S05]  /*11d0*/  BRA `(.L_x_9845) ;  /* 0x0000000c00707947 */ /* 0x000fea0003800000 */
.L_x_9842:
        /* <DEDUP_REMOVED lines=9> */
.L_x_9847:
[----:B------:R-:W3:Y:S02]  /*1270*/  LDG.E R4, desc[UR36][R4.64] ;  /* 0x0000002404047981 */ /* 0x000ee4000c1e1900 */
[----:B---3--:R0:W1:Y:S01]  /*1280*/  I2F.F64 R28, R4 ;  /* 0x00000004001c7312 */ /* 0x0080620000201c00 */
[----:B------:R-:W-:Y:S05]  /*1290*/  BRA `(.L_x_9845) ;  /* 0x0000000c00407947 */ /* 0x000fea0003800000 */
.L_x_9846:
[----:B------:R-:W3:Y:S02]  /*12a0*/  LDG.E.U16 R4, desc[UR36][R4.64] ;  /* 0x0000002404047981 */ /* 0x000ee4000c1e1500 */
[----:B---3--:R0:W1:Y:S01]  /*12b0*/  I2F.F64.S16 R28, R4 ;  /* 0x00000004001c7312 */ /* 0x0080620000101c00 */
[----:B------:R-:W-:Y:S05]  /*12c0*/  BRA `(.L_x_9845) ;  /* 0x0000000c00347947 */ /* 0x000fea0003800000 */
.L_x_9841:
        /* <DEDUP_REMOVED lines=10> */
.L_x_9849:
[----:B------:R-:W3:Y:S02]  /*1370*/  LDG.E.U16 R0, desc[UR36][R4.64] ;  /* 0x0000002404007981 */ /* 0x000ee4000c1e1500 */
[----:B---3--:R-:W-:-:S05]  /*1380*/  HADD2.F32 R0, -RZ, R0.H0_H0 ;  /* 0x20000000ff007230 */ /* 0x008fca0000004100 */
[----:B------:R-:W-:-:S04]  /*1390*/  FMUL.FTZ R0, R0, 1 ;  /* 0x3f80000000007820 */ /* 0x000fc80000410000 */
[----:B------:R0:W1:Y:S01]  /*13a0*/  F2F.F64.F32 R28, R0 ;  /* 0x00000000001c7310 */ /* 0x0000620000201800 */
[----:B------:R-:W-:Y:S05]  /*13b0*/  BRA `(.L_x_9845) ;  /* 0x0000000800f87947 */ /* 0x000fea0003800000 */
.L_x_9848:
        /* <DEDUP_REMOVED lines=10> */
.L_x_9851:
[----:B------:R-:W3:Y:S02]  /*1460*/  LDG.E.U16 R4, desc[UR36][R4.64] ;  /* 0x0000002404047981 */ /* 0x000ee4000c1e1500 */
[----:B---3--:R-:W-:-:S05]  /*1470*/  HADD2.F32 R0, -RZ, R4.H0_H0 ;  /* 0x20000004ff007230 */ /* 0x008fca0000004100 */
[----:B------:R-:W-:-:S04]  /*1480*/  FMUL.FTZ R0, R0, 1 ;  /* 0x3f80000000007820 */ /* 0x000fc80000410000 */
[----:B------:R0:W1:Y:S01]  /*1490*/  F2F.F64.F32 R28, R0 ;  /* 0x00000000001c7310 */ /* 0x0000620000201800 */
[----:B------:R-:W-:Y:S05]  /*14a0*/  BRA `(.L_x_9845) ;  /* 0x0000000800bc7947 */ /* 0x000fea0003800000 */
.L_x_9850:
[----:B------:R0:W5:Y:S01]  /*14b0*/  LDG.E.64 R28, desc[UR36][R4.64] ;  /* 0x00000024041c7981 */ /* 0x000162000c1e1b00 */
[----:B------:R-:W-:Y:S05]  /*14c0*/  BRA `(.L_x_9845) ;  /* 0x0000000800b47947 */ /* 0x000fea0003800000 */
.L_x_9840:
        /* <DEDUP_REMOVED lines=13> */
.L_x_9854:
[----:B------:R0:W5:Y:S01]  /*15a0*/  LDG.E.64 R28, desc[UR36][R4.64] ;  /* 0x00000024041c7981 */ /* 0x000162000c1e1b00 */
[----:B------:R-:W-:Y:S05]  /*15b0*/  BRA `(.L_x_9845) ;  /* 0x0000000800787947 */ /* 0x000fea0003800000 */
.L_x_9853:
        /* <DEDUP_REMOVED lines=28> */
.L_x_9856:
        /* <DEDUP_REMOVED lines=15> */
.L_x_9855:
[----:B------:R-:W3:Y:S02]  /*1870*/  LDG.E.U16 R0, desc[UR36][R4.64] ;  /* 0x0000002404007981 */ /* 0x000ee4000c1e1500 */
[----:B---3--:R-:W-:-:S04]  /*1880*/  IMAD.U32 R0, R0, 0x10000, RZ ;  /* 0x0001000000007824 */ /* 0x008fc800078e00ff */
[----:B------:R-:W-:-:S04]  /*1890*/  FMUL.FTZ R0, R0, 1 ;  /* 0x3f80000000007820 */ /* 0x000fc80000410000 */
[----:B------:R0:W1:Y:S01]  /*18a0*/  F2F.F64.F32 R28, R0 ;  /* 0x00000000001c7310 */ /* 0x0000620000201800 */
[----:B------:R-:W-:Y:S05]  /*18b0*/  BRA `(.L_x_9845) ;  /* 0x0000000400b87947 */ /* 0x000fea0003800000 */
.L_x_9852:
        /* <DEDUP_REMOVED lines=11> */
.L_x_9859:
        /* <DEDUP_REMOVED lines=21> */
.L_x_9863:
[----:B------:R-:W-:Y:S05]  /*1ac0*/  BSYNC B1 ;  /* 0x0000000000017941 */ /* 0x000fea0003800000 */
.L_x_9862:
[----:B------:R-:W-:Y:S01]  /*1ad0*/  LEA R5, R0, 0x3b800000, 0x17 ;  /* 0x3b80000000057811 */ /* 0x000fe200078eb8ff */
[----:B------:R-:W-:-:S05]  /*1ae0*/  IMAD.SHL.U32 R0, R3, 0x100000, RZ ;  /* 0x0010000003007824 */ /* 0x000fca00078e00ff */
[----:B------:R-:W-:-:S07]  /*1af0*/  LOP3.LUT R0, R5, R0, R6, 0xfe, !PT ;  /* 0x0000000005007212 */ /* 0x000fce00078efe06 */
.L_x_9861:
[----:B------:R-:W-:Y:S05]  /*1b00*/  BSYNC B0 ;  /* 0x0000000000007941 */ /* 0x000fea0003800000 */
.L_x_9860:
[----:B------:R-:W-:-:S04]  /*1b10*/  FMUL.FTZ R0, R0, 1 ;  /* 0x3f80000000007820 */ /* 0x000fc80000410000 */
[----:B------:R0:W1:Y:S01]  /*1b20*/  F2F.F64.F32 R28, R0 ;  /* 0x00000000001c7310 */ /* 0x0000620000201800 */
[----:B------:R-:W-:Y:S05]  /*1b30*/  BRA `(.L_x_9845) ;  /* 0x0000000400187947 */ /* 0x000fea0003800000 */
.L_x_9858:
        /* <DEDUP_REMOVED lines=21> */
.L_x_9867:
[----:B------:R-:W-:Y:S05]  /*1c90*/  BSYNC B1 ;  /* 0x0000000000017941 */ /* 0x000fea0003800000 */
.L_x_9866:
[----:B------:R-:W-:Y:S01]  /*1ca0*/  LEA R5, R0, 0x37800000, 0x17 ;  /* 0x3780000000057811 */ /* 0x000fe200078eb8ff */
[----:B------:R-:W-:-:S05]  /*1cb0*/  IMAD.SHL.U32 R0, R3, 0x200000, RZ ;  /* 0x0020000003007824 */ /* 0x000fca00078e00ff */
[----:B------:R-:W-:-:S07]  /*1cc0*/  LOP3.LUT R0, R5, R0, R6, 0xfe, !PT ;  /* 0x0000000005007212 */ /* 0x000fce00078efe06 */
.L_x_9865:
[----:B------:R-:W-:Y:S05]  /*1cd0*/  BSYNC B0 ;  /* 0x0000000000007941 */ /* 0x000fea0003800000 */
.L_x_9864:
[----:B------:R-:W-:-:S04]  /*1ce0*/  FMUL.FTZ R0, R0, 1 ;  /* 0x3f80000000007820 */ /* 0x000fc80000410000 */
[----:B------:R0:W1:Y:S01]  /*1cf0*/  F2F.F64.F32 R28, R0 ;  /* 0x00000000001c7310 */ /* 0x0000620000201800 */
[----:B------:R-:W-:Y:S05]  /*1d00*/  BRA `(.L_x_9845) ;  /* 0x0000000000a47947 */ /* 0x000fea0003800000 */
.L_x_9857:
        /* <DEDUP_REMOVED lines=14> */
.L_x_9871:
[----:B------:R-:W-:Y:S05]  /*1df0*/  BSYNC B0 ;  /* 0x0000000000007941 */ /* 0x000fea0003800000 */
.L_x_9870:
[----:B------:R-:W-:-:S04]  /*1e00*/  FMUL.FTZ R0, R0, 1 ;  /* 0x3f80000000007820 */ /* 0x000fc80000410000 */
[----:B------:R0:W1:Y:S01]  /*1e10*/  F2F.F64.F32 R28, R0 ;  /* 0x00000000001c7310 */ /* 0x0000620000201800 */
[----:B------:R-:W-:Y:S05]  /*1e20*/  BRA `(.L_x_9845) ;  /* 0x00000000005c7947 */ /* 0x000fea0003800000 */
.L_x_9844:
        /* <DEDUP_REMOVED lines=16> */
.L_x_9872:
[----:B------:R-:W-:Y:S01]  /*1f30*/  CS2R R28, SRZ ;  /* 0x00000000001c7805 */ /* 0x000fe2000001ff00 */
[----:B------:R-:W-:Y:S06]  /*1f40*/  BRA `(.L_x_9845) ;  /* 0x0000000000147947 */ /* 0x000fec0003800000 */
.L_x_9869:
[----:B------:R-:W3:Y:S02]  /*1f50*/  LDG.E.64 R28, desc[UR36][R4.64] ;  /* 0x00000024041c7981 */ /* 0x000ee4000c1e1b00 */
[----:B---3--:R-:W0:Y:S01]  /*1f60*/  I2F.F64.U64 R28, R28 ;  /* 0x0000001c001c7312 */ /* 0x008e220000301800 */
[----:B------:R-:W-:Y:S05]  /*1f70*/  BRA `(.L_x_9845) ;  /* 0x0000000000087947 */ /* 0x000fea0003800000 */
.L_x_9868:
[----:B------:R-:W3:Y:S02]  /*1f80*/  LDG.E R4, desc[UR36][R4.64] ;  /* 0x0000002404047981 */ /* 0x000ee4000c1e1900 */
[----:B---3--:R0:W1:Y:S02]  /*1f90*/  I2F.F64.U32 R28, R4 ;  /* 0x00000004001c7312 */ /* 0x0080640000201800 */
.L_x_9845:
[----:B------:R-:W-:-:S07]  /*1fa0*/  VIADD R22, R22, 0x80 ;  /* 0x0000008016167836 */ /* 0x000fce0000000000 */
.L_x_9839:
[----:B------:R-:W-:Y:S05]  /*1fb0*/  BSYNC B6 ;  /* 0x0000000000067941 */ /* 0x000fea0003800000 */
.L_x_9838:
        /* <DEDUP_REMOVED lines=26> */
.L_x_9878:
[----:B------:R-:W3:Y:S02]  /*2160*/  LDG.E.U8 R4, desc[UR36][R4.64] ;  /* 0x0000002404047981 */ /* 0x000ee4000c1e1100 */
[----:B---3--:R0:W1:Y:S01]  /*2170*/  I2F.F64.U16 R24, R4 ;  /* 0x0000000400187312 */ /* 0x0080620000101800 */
[----:B------:R-:W-:Y:S05]  /*2180*/  BRA `(.L_x_9880) ;  /* 0x0000000c00707947 */ /* 0x000fea0003800000 */
.L_x_9877:
        /* <DEDUP_REMOVED lines=9> */
.L_x_9882:
[----:B------:R-:W3:Y:S02]  /*2220*/  LDG.E R4, desc[UR36][R4.64] ;  /* 0x0000002404047981 */ /* 0x000ee4000c1e1900 */
[----:B---3--:R0:W1:Y:S01]  /*2230*/  I2F.F64 R24, R4 ;  /* 0x0000000400187312 */ /* 0x0080620000201c00 */
[----:B------:R-:W-:Y:S05]  /*2240*/  BRA `(.L_x_9880) ;  /* 0x0000000c00407947 */ /* 0x000fea0003800000 */
.L_x_9881:
[----:B------:R-:W3:Y:S02]  /*2250*/  LDG.E.U16 R4, desc[UR36][R4.64] ;  /* 0x0000002404047981 */ /* 0x000ee4000c1e1500 */
[----:B---3--:R0:W1:Y:S01]  /*2260*/  I2F.F64.S16 R24, R4 ;  /* 0x0000000400187312 */ /* 0x0080620000101c00 */
[----:B------:R-:W-:Y:S05]  /*2270*/  BRA `(.L_x_9880) ;  /* 0x0000000c00347947 */ /* 0x000fea0003800000 */
.L_x_9876:
        /* <DEDUP_REMOVED lines=10> */
.L_x_9884:
[----:B------:R-:W3:Y:S02]  /*2320*/  LDG.E.U16 R0, desc[UR36][R4.64] ;  /* 0x0000002404007981 */ /* 0x000ee4000c1e1500 */
[----:B---3--:R-:W-:-:S05]  /*2330*/  HADD2.F32 R0, -RZ, R0.H0_H0 ;  /* 0x20000000ff007230 */ /* 0x008fca0000004100 */
[----:B------:R-:W-:-:S04]  /*2340*/  FMUL.FTZ R0, R0, 1 ;  /* 0x3f80000000007820 */ /* 0x000fc80000410000 */
[----:B------:R0:W1:Y:S01]  /*2350*/  F2F.F64.F32 R24, R0 ;  /* 0x0000000000187310 */ /* 0x0000620000201800 */
[----:B------:R-:W-:Y:S05]  /*2360*/  BRA `(.L_x_9880) ;  /* 0x0000000800f87947 */ /* 0x000fea0003800000 */
.L_x_9883:
        /* <DEDUP_REMOVED lines=10> */
.L_x_9886:
[----:B------:R-:W3:Y:S02]  /*2410*/  LDG.E.U16 R4, desc[UR36][R4.64] ;  /* 0x0000002404047981 */ /* 0x000ee4000c1e1500 */
[----:B---3--:R-:W-:-:S05]  /*2420*/  HADD2.F32 R0, -RZ, R4.H0_H0 ;  /* 0x20000004ff007230 */ /* 0x008fca0000004100 */
[----:B------:R-:W-:-:S04]  /*2430*/  FMUL.FTZ R0, R0, 1 ;  /* 0x3f80000000007820 */ /* 0x000fc80000410000 */
[----:B------:R0:W1:Y:S01]  /*2440*/  F2F.F64.F32 R24, R0 ;  /* 0x0000000000187310 */ /* 0x0000620000201800 */
[----:B------:R-:W-:Y:S05]  /*2450*/  BRA `(.L_x_9880) ;  /* 0x0000000800bc7947 */ /* 0x000fea0003800000 */
.L_x_9885:
[----:B------:R0:W5:Y:S01]  /*2460*/  LDG.E.64 R24, desc[UR36][R4.64] ;  /* 0x0000002404187981 */ /* 0x000162000c1e1b00 */
[----:B------:R-:W-:Y:S05]  /*2470*/  BRA `(.L_x_9880) ;  /* 0x0000000800b47947 */ /* 0x000fea0003800000 */
.L_x_9875:
        /* <DEDUP_REMOVED lines=13> */
.L_x_9889:
[----:B------:R0:W5:Y:S01]  /*2550*/  LDG.E.64 R24, desc[UR36][R4.64] ;  /* 0x0000002404187981 */ /* 0x000162000c1e1b00 */
[----:B------:R-:W-:Y:S05]  /*2560*/  BRA `(.L_x_9880) ;  /* 0x0000000800787947 */ /* 0x000fea0003800000 */
.L_x_9888:
        /* <DEDUP_REMOVED lines=28> */
.L_x_9891:
        /* <DEDUP_REMOVED lines=15> */
.L_x_9890:
[----:B------:R-:W3:Y:S02]  /*2820*/  LDG.E.U16 R0, desc[UR36][R4.64] ;  /* 0x0000002404007981 */ /* 0x000ee4000c1e1500 */
[----:B---3--:R-:W-:-:S04]  /*2830*/  IMAD.U32 R0, R0, 0x10000, RZ ;  /* 0x0001000000007824 */ /* 0x008fc800078e00ff */
[----:B------:R-:W-:-:S04]  /*2840*/  FMUL.FTZ R0, R0, 1 ;  /* 0x3f80000000007820 */ /* 0x000fc80000410000 */
[----:B------:R0:W1:Y:S01]  /*2850*/  F2F.F64.F32 R24, R0 ;  /* 0x0000000000187310 */ /* 0x0000620000201800 */
[----:B------:R-:W-:Y:S05]  /*2860*/  BRA `(.L_x_9880) ;  /* 0x0000000400b87947 */ /* 0x000fea0003800000 */
.L_x_9887:
        /* <DEDUP_REMOVED lines=11> */
.L_x_9894:
        /* <DEDUP_REMOVED lines=21> */
.L_x_9898:
[----:B------:R-:W-:Y:S05]  /*2a70*/  BSYNC B1 ;  /* 0x0000000000017941 */ /* 0x000fea0003800000 */
.L_x_9897:
[----:B------:R-:W-:Y:S01]  /*2a80*/  LEA R5, R0, 0x3b800000, 0x17 ;  /* 0x3b80000000057811 */ /* 0x000fe200078eb8ff */
[----:B------:R-:W-:-:S05]  /*2a90*/  IMAD.SHL.U32 R0, R3, 0x100000, RZ ;  /* 0x0010000003007824 */ /* 0x000fca00078e00ff */
[----:B------:R-:W-:-:S07]  /*2aa0*/  LOP3.LUT R0, R5, R0, R6, 0xfe, !PT ;  /* 0x0000000005007212 */ /* 0x000fce00078efe06 */
.L_x_9896:
[----:B------:R-:W-:Y:S05]  /*2ab0*/  BSYNC B0 ;  /* 0x0000000000007941 */ /* 0x000fea0003800000 */
.L_x_9895:
[----:B------:R-:W-:-:S04]  /*2ac0*/  FMUL.FTZ R0, R0, 1 ;  /* 0x3f80000000007820 */ /* 0x000fc80000410000 */
[----:B------:R3:W0:Y:S01]  /*2ad0*/  F2F.F64.F32 R24, R0 ;  /* 0x0000000000187310 */ /* 0x0006220000201800 */
[----:B------:R-:W-:Y:S05]  /*2ae0*/  BRA `(.L_x_9880) ;  /* 0x0000000400187947 */ /* 0x000fea0003800000 */
.L_x_9893:
        /* <DEDUP_REMOVED lines=21> */
.L_x_9902:
[----:B------:R-:W-:Y:S05]  /*2c40*/  BSYNC B1 ;  /* 0x0000000000017941 */ /* 0x000fea0003800000 */
.L_x_9901:
[----:B------:R-:W-:Y:S01]  /*2c50*/  LEA R5, R0, 0x37800000, 0x17 ;  /* 0x3780000000057811 */ /* 0x000fe200078eb8ff */
[----:B------:R-:W-:-:S05]  /*2c60*/  IMAD.SHL.U32 R0, R3, 0x200000, RZ ;  /* 0x0020000003007824 */ /* 0x000fca00078e00ff */
[----:B------:R-:W-:-:S07]  /*2c70*/  LOP3.LUT R0, R5, R0, R6, 0xfe, !PT ;  /* 0x0000000005007212 */ /* 0x000fce00078efe06 */
.L_x_9900:
[----:B------:R-:W-:Y:S05]  /*2c80*/  BSYNC B0 ;  /* 0x0000000000007941 */ /* 0x000fea0003800000 */
.L_x_9899:
[----:B------:R-:W-:-:S04]  /*2c90*/  FMUL.FTZ R0, R0, 1 ;  /* 0x3f80000000007820 */ /* 0x000fc80000410000 */
[----:B------:R0:W1:Y:S01]  /*2ca0*/  F2F.F64.F32 R24, R0 ;  /* 0x0000000000187310 */ /* 0x0000620000201800 */
[----:B------:R-:W-:Y:S05]  /*2cb0*/  BRA `(.L_x_9880) ;  /* 0x0000000000a47947 */ /* 0x000fea0003800000 */
.L_x_9892:
        /* <DEDUP_REMOVED lines=14> */
.L_x_9906:
[----:B------:R-:W-:Y:S05]  /*2da0*/  BSYNC B0 ;  /* 0x0000000000007941 */ /* 0x000fea0003800000 */
.L_x_9905:
[----:B------:R-:W-:-:S04]  /*2db0*/  FMUL.FTZ R0, R0, 1 ;  /* 0x3f80000000007820 */ /* 0x000fc80000410000 */
[----:B------:R0:W1:Y:S01]  /*2dc0*/  F2F.F64.F32 R24, R0 ;  /* 0x0000000000187310 */ /* 0x0000620000201800 */
[----:B------:R-:W-:Y:S05]  /*2dd0*/  BRA `(.L_x_9880) ;  /* 0x00000000005c7947 */ /* 0x000fea0003800000 */
.L_x_9879:
        /* <DEDUP_REMOVED lines=16> */
.L_x_9907:
[----:B------:R-:W-:Y:S01]  /*2ee0*/  CS2R R24, SRZ ;  /* 0x0000000000187805 */ /* 0x000fe2000001ff00 */
[----:B------:R-:W-:Y:S06]  /*2ef0*/  BRA `(.L_x_9880) ;  /* 0x0000000000147947 */ /* 0x000fec0003800000 */
.L_x_9904:
[----:B------:R-:W3:Y:S02]  /*2f00*/  LDG.E.64 R24, desc[UR36][R4.64] ;  /* 0x0000002404187981 */ /* 0x000ee4000c1e1b00 */
[----:B---3--:R-:W0:Y:S01]  /*2f10*/  I2F.F64.U64 R24, R24 ;  /* 0x0000001800187312 */ /* 0x008e220000301800 */
[----:B------:R-:W-:Y:S05]  /*2f20*/  BRA `(.L_x_9880) ;  /* 0x0000000000087947 */ /* 0x000fea0003800000 */
.L_x_9903:
[----:B------:R-:W3:Y:S02]  /*2f30*/  LDG.E R4, desc[UR36][R4.64] ;  /* 0x0000002404047981 */ /* 0x000ee4000c1e1900 */
[----:B---3--:R0:W1:Y:S02]  /*2f40*/  I2F.F64.U32 R24, R4 ;  /* 0x0000000400187312 */ /* 0x0080640000201800 */
.L_x_9880:
[----:B------:R-:W-:-:S07]  /*2f50*/  VIADD R22, R22, 0x80 ;  /* 0x0000008016167836 */ /* 0x000fce0000000000 */
.L_x_9874:
[----:B------:R-:W-:Y:S05]  /*2f60*/  BSYNC B6 ;  /* 0x0000000000067941 */ /* 0x000fea0003800000 */
.L_x_9873:
        /* <DEDUP_REMOVED lines=23> */
.L_x_9913:
[----:B------:R-:W3:Y:S02]  /*30e0*/  LDG.E.U8 R4, desc[UR36][R4.64] ;  /* 0x0000002404047981 */ /* 0x000ee4000c1e1100 */
[----:B---3--:R0:W1:Y:S01]  /*30f0*/  I2F.F64.U16 R16, R4 ;  /* 0x0000000400107312 */ /* 0x0080620000101800 */
[----:B------:R-:W-:Y:S05]  /*3100*/  BRA `(.L_x_9909) ;  /* 0x0000000c006c7947 */ /* 0x000fea0003800000 */
.L_x_9912:
        /* <DEDUP_REMOVED lines=9> */
.L_x_9916:
[----:B------:R-:W3:Y:S02]  /*31a0*/  LDG.E R4, desc[UR36][R4.64] ;  /* 0x0000002404047981 */ /* 0x000ee4000c1e1900 */
[----:B---3--:R0:W1:Y:S01]  /*31b0*/  I2F.F64 R16, R4 ;  /* 0x0000000400107312 */ /* 0x0080620000201c00 */
[----:B------:R-:W-:Y:S05]  /*31c0*/  BRA `(.L_x_9909) ;  /* 0x0000000c003c7947 */ /* 0x000fea0003800000 */
.L_x_9915:
[----:B------:R-:W3:Y:S02]  /*31d0*/  LDG.E.U16 R4, desc[UR36][R4.64] ;  /* 0x0000002404047981 */ /* 0x000ee4000c1e1500 */
[----:B---3--:R0:W1:Y:S01]  /*31e0*/  I2F.F64.S16 R16, R4 ;  /* 0x0000000400107312 */ /* 0x0080620000101c00 */
[----:B------:R-:W-:Y:S05]  /*31f0*/  BRA `(.L_x_9909) ;  /* 0x0000000c00307947 */ /* 0x000fea0003800000 */
.L_x_9911:
        /* <DEDUP_REMOVED lines=10> */
.L_x_9918:
[----:B------:R-:W3:Y:S02]  /*32a0*/  LDG.E.U16 R0, desc[UR36][R4.64] ;  /* 0x0000002404007981 */ /* 0x000ee4000c1e1500 */
[----:B---3--:R-:W-:-:S05]  /*32b0*/  HADD2.F32 R0, -RZ, R0.H0_H0 ;  /* 0x20000000ff007230 */ /* 0x008fca0000004100 */
[----:B------:R-:W-:-:S04]  /*32c0*/  FMUL.FTZ R0, R0, 1 ;  /* 0x3f80000000007820 */ /* 0x000fc80000410000 */
[----:B------:R0:W1:Y:S01]  /*32d0*/  F2F.F64.F32 R16, R0 ;  /* 0x0000000000107310 */ /* 0x0000620000201800 */
[----:B------:R-:W-:Y:S05]  /*32e0*/  BRA `(.L_x_9909) ;  /* 0x0000000800f47947 */ /* 0x000fea0003800000 */
.L_x_9917:
        /* <DEDUP_REMOVED lines=10> */
.L_x_9920:
[----:B------:R-:W3:Y:S02]  /*3390*/  LDG.E.U16 R4, desc[UR36][R4.64] ;  /* 0x0000002404047981 */ /* 0x000ee4000c1e1500 */
[----:B---3--:R-:W-:-:S05]  /*33a0*/  HADD2.F32 R0, -RZ, R4.H0_H0 ;  /* 0x20000004ff007230 */ /* 0x008fca0000004100 */
[----:B------:R-:W-:-:S04]  /*33b0*/  FMUL.FTZ R0, R0, 1 ;  /* 0x3f80000000007820 */ /* 0x000fc80000410000 */
[----:B------:R0:W1:Y:S01]  /*33c0*/  F2F.F64.F32 R16, R0 ;  /* 0x0000000000107310 */ /* 0x0000620000201800 */
[----:B------:R-:W-:Y:S05]  /*33d0*/  BRA `(.L_x_9909) ;  /* 0x0000000800b87947 */ /* 0x000fea0003800000 */
.L_x_9919:
[----:B------:R0:W5:Y:S01]  /*33e0*/  LDG.E.64 R16, desc[UR36][R4.64] ;  /* 0x0000002404107981 */ /* 0x000162000c1e1b00 */
[----:B------:R-:W-:Y:S05]  /*33f0*/  BRA `(.L_x_9909) ;  /* 0x0000000800b07947 */ /* 0x000fea0003800000 */
.L_x_9910:
        /* <DEDUP_REMOVED lines=13> */
.L_x_9923:
[----:B------:R0:W5:Y:S01]  /*34d0*/  LDG.E.64 R16, desc[UR36][R4.64] ;  /* 0x0000002404107981 */ /* 0x000162000c1e1b00 */
[----:B------:R-:W-:Y:S05]  /*34e0*/  BRA `(.L_x_9909) ;  /* 0x0000000800747947 */ /* 0x000fea0003800000 */
.L_x_9922:
        /* <DEDUP_REMOVED lines=28> */
.L_x_9925:
        /* <DEDUP_REMOVED lines=15> */
.L_x_9924:
[----:B------:R-:W3:Y:S02]  /*37a0*/  LDG.E.U16 R0, desc[UR36][R4.64] ;  /* 0x0000002404007981 */ /* 0x000ee4000c1e1500 */
[----:B---3--:R-:W-:-:S04]  /*37b0*/  IMAD.U32 R0, R0, 0x10000, RZ ;  /* 0x0001000000007824 */ /* 0x008fc800078e00ff */
[----:B------:R-:W-:-:S04]  /*37c0*/  FMUL.FTZ R0, R0, 1 ;  /* 0x3f80000000007820 */ /* 0x000fc80000410000 */
[----:B------:R0:W1:Y:S01]  /*37d0*/  F2F.F64.F32 R16, R0 ;  /* 0x0000000000107310 */ /* 0x0000620000201800 */
[----:B------:R-:W-:Y:S05]  /*37e0*/  BRA `(.L_x_9909) ;  /* 0x0000000400b47947 */ /* 0x000fea0003800000 */
.L_x_9921:
        /* <DEDUP_REMOVED lines=11> */
.L_x_9928:
        /* <DEDUP_REMOVED lines=21> */
.L_x_9932:
[----:B------:R-:W-:Y:S05]  /*39f0*/  BSYNC B1 ;  /* 0x0000000000017941 */ /* 0x000fea0003800000 */
.L_x_9931:
[----:B------:R-:W-:Y:S01]  /*3a00*/  LEA R3, R0, 0x3b800000, 0x17 ;  /* 0x3b80000000037811 */ /* 0x000fe200078eb8ff */
[----:B------:R-:W-:-:S05]  /*3a10*/  IMAD.SHL.U32 R0, R2, 0x100000, RZ ;  /* 0x0010000002007824 */ /* 0x000fca00078e00ff */
[----:B------:R-:W-:-:S07]  /*3a20*/  LOP3.LUT R0, R3, R0, R4, 0xfe, !PT ;  /* 0x0000000003007212 */ /* 0x000fce00078efe04 */
.L_x_9930:
[----:B------:R-:W-:Y:S05]  /*3a30*/  BSYNC B0 ;  /* 0x0000000000007941 */ /* 0x000fea0003800000 */
.L_x_9929:
[----:B------:R-:W-:-:S04]  /*3a40*/  FMUL.FTZ R0, R0, 1 ;  /* 0x3f80000000007820 */ /* 0x000fc80000410000 */
[----:B------:R0:W1:Y:S01]  /*3a50*/  F2F.F64.F32 R16, R0 ;  /* 0x0000000000107310 */ /* 0x0000620000201800 */
[----:B------:R-:W-:Y:S05]  /*3a60*/  BRA `(.L_x_9909) ;  /* 0x0000000400147947 */ /* 0x000fea0003800000 */
.L_x_9927:
        /* <DEDUP_REMOVED lines=21> */
.L_x_9936:
[----:B------:R-:W-:Y:S05]  /*3bc0*/  BSYNC B1 ;  /* 0x0000000000017941 */ /* 0x000fea0003800000 */
.L_x_9935:
[----:B------:R-:W-:Y:S01]  /*3bd0*/  LEA R3, R0, 0x37800000, 0x17 ;  /* 0x3780000000037811 */ /* 0x000fe200078eb8ff */
[----:B------:R-:W-:-:S05]  /*3be0*/  IMAD.SHL.U32 R0, R2, 0x200000, RZ ;  /* 0x0020000002007824 */ /* 0x000fca00078e00ff */
[----:B------:R-:W-:-:S07]  /*3bf0*/  LOP3.LUT R0, R3, R0, R4, 0xfe, !PT ;  /* 0x0000000003007212 */ /* 0x000fce00078efe04 */
.L_x_9934:
[----:B------:R-:W-:Y:S05]  /*3c00*/  BSYNC B0 ;  /* 0x0000000000007941 */ /* 0x000fea0003800000 */
.L_x_9933:
[----:B------:R-:W-:-:S04]  /*3c10*/  FMUL.FTZ R0, R0, 1 ;  /* 0x3f80000000007820 */ /* 0x000fc80000410000 */
[----:B------:R0:W1:Y:S01]  /*3c20*/  F2F.F64.F32 R16, R0 ;  /* 0x0000000000107310 */ /* 0x0000620000201800 */
[----:B------:R-:W-:Y:S05]  /*3c30*/  BRA `(.L_x_9909) ;  /* 0x0000000000a07947 */ /* 0x000fea0003800000 */
.L_x_9926:
        /* <DEDUP_REMOVED lines=14> */
.L_x_9940:
[----:B------:R-:W-:Y:S05]  /*3d20*/  BSYNC B0 ;  /* 0x0000000000007941 */ /* 0x000fea0003800000 */
.L_x_9939:
[----:B------:R-:W-:-:S04]  /*3d30*/  FMUL.FTZ R0, R0, 1 ;  /* 0x3f80000000007820 */ /* 0x000fc80000410000 */
[----:B------:R0:W1:Y:S01]  /*3d40*/  F2F.F64.F32 R16, R0 ;  /* 0x0000000000107310 */ /* 0x0000620000201800 */
[----:B------:R-:W-:Y:S05]  /*3d50*/  BRA `(.L_x_9909) ;  /* 0x0000000000587947 */ /* 0x000fea0003800000 */
.L_x_9914:
        /* <DEDUP_REMOVED lines=16> */
.L_x_9941:
[----:B------:R-:W-:Y:S05]  /*3e60*/  BRA `(.L_x_9909) ;  /* 0x0000000000147947 */ /* 0x000fea0003800000 */
.L_x_9938:
[----:B------:R-:W3:Y:S02]  /*3e70*/  LDG.E.64 R16, desc[UR36][R4.64] ;  /* 0x0000002404107981 */ /* 0x000ee4000c1e1b00 */
[----:B---3--:R-:W0:Y:S01]  /*3e80*/  I2F.F64.U64 R16, R16 ;  /* 0x0000001000107312 */ /* 0x008e220000301800 */
[----:B------:R-:W-:Y:S05]  /*3e90*/  BRA `(.L_x_9909) ;  /* 0x0000000000087947 */ /* 0x000fea0003800000 */
.L_x_9937:
[----:B------:R-:W3:Y:S02]  /*3ea0*/  LDG.E R4, desc[UR36][R4.64] ;  /* 0x0000002404047981 */ /* 0x000ee4000c1e1900 */
[----:B---3--:R0:W1:Y:S02]  /*3eb0*/  I2F.F64.U32 R16, R4 ;  /* 0x0000000400107312 */ /* 0x0080640000201800 */
.L_x_9909:
[----:B------:R-:W-:Y:S05]  /*3ec0*/  BSYNC B6 ;  /* 0x0000000000067941 */ /* 0x000fea0003800000 */
.L_x_9908:
[----:B------:R-:W3:Y:S01]  /*3ed0*/  S2R R22, SR_TID.X ;  /* 0x0000000000167919 */ /* 0x000ee20000002100 */
[----:B0-----:R-:W0:Y:S01]  /*3ee0*/  LDC.U8 R2, c[0x0][0x23c] ;  /* 0x00008f00ff027b82 */ /* 0x001e220000000000 */
[----:B-12-45:R-:W-:Y:S01]  /*3ef0*/  DMUL R4, R26, R26 ;  /* 0x0000001a1a047228 */ /* 0x036fe20000000000 */
[----:B------:R-:W-:Y:S01]  /*3f00*/  BSSY B6, `(.L_x_9942) ;  /* 0x0000120000067945 */ /* 0x000fe20003800000 */
[----:B------:R-:W-:Y:S02]  /*3f10*/  DMUL R8, R28, R28 ;  /* 0x0000001c1c087228 */ /* 0x000fe40000000000 */
[----:B------:R-:W-:Y:S02]  /*3f20*/  DMUL R10, R24, R24 ;  /* 0x00000018180a7228 */ /* 0x000fe40000000000 */
[----:B------:R-:W-:Y:S02]  /*3f30*/  DMUL R6, R16, R16 ;  /* 0x0000001010067228 */ /* 0x000fe40000000000 */
[----:B------:R-:W-:-:S02]  /*3f40*/  DMUL R4, R4, R26 ;  /* 0x0000001a04047228 */ /* 0x000fc40000000000 */
[----:B------:R-:W-:Y:S02]  /*3f50*/  DMUL R28, R8, R28 ;  /* 0x0000001c081c7228 */ /* 0x000fe40000000000 */
[----:B------:R-:W-:Y:S02]  /*3f60*/  DMUL R24, R10, R24 ;  /* 0x000000180a187228 */ /* 0x000fe40000000000 */
[----:B------:R-:W-:Y:S01]  /*3f70*/  DMUL R16, R6, R16 ;  /* 0x0000001006107228 */ /* 0x000fe20000000000 */
[----:B---3--:R-:W-:-:S13]  /*3f80*/  ISETP.GE.AND P0, PT, R22, R19, PT ;  /* 0x000000131600720c */ /* 0x008fda0003f06270 */
[----:B------:R-:W-:Y:S05]  /*3f90*/  @P0 BRA `(.L_x_9943) ;  /* 0x0000001000580947 */ /* 0x000fea0003800000 */
[----:B------:R-:W1:Y:S01]  /*3fa0*/  LDC.64 R8, c[0x0][0x220] ;  /* 0x00008800ff087b82 */ /* 0x000e620000000a00 */
[----:B------:R-:W-:Y:S01]  /*3fb0*/  IMAD R0, R18, 0x200, R22 ;  /* 0x0000020012007824 */ /* 0x000fe200078e0216 */
[----:B0-----:R-:W-:Y:S01]  /*3fc0*/  PRMT R6, R2, 0x9910, RZ ;  /* 0x0000991002067816 */ /* 0x001fe200000000ff */
[----:B------:R-:W-:Y:S01]  /*3fd0*/  ULDC UR4, c[0x0][0x240] ;  /* 0x0000900000047ab9 */ /* 0x000fe20000000800 */
[----:B------:R-:W-:Y:S02]  /*3fe0*/  VIADD R22, R22, 0x80 ;  /* 0x0000008016167836 */ /* 0x000fe40000000000 */
[----:B------:R-:W-:Y:S02]  /*3ff0*/  IMAD R3, R0, UR4, RZ ;  /* 0x0000000400037c24 */ /* 0x000fe4000f8e02ff */
[----:B------:R-:W-:-:S05]  /*4000*/  IMAD.MOV.U32 R0, RZ, RZ, R6 ;  /* 0x000000ffff007224 */ /* 0x000fca00078e0006 */
[----:B------:R-:W-:Y:S02]  /*4010*/  ISETP.GT.AND P0, PT, R0, 0x9, PT ;  /* 0x000000090000780c */ /* 0x000fe40003f04270 */
[----:B-1----:R-:W-:-:S05]  /*4020*/  IADD3 R8, P1, R3, R8, RZ ;  /* 0x0000000803087210 */ /* 0x002fca0007f3e0ff */
        /* <DEDUP_REMOVED lines=13> */
.L_x_9947:
[----:B------:R-:W0:Y:S02]  /*4100*/  F2I.S64.F64.TRUNC R4, R4 ;  /* 0x0000000400047311 */ /* 0x000e24000030d900 */
[----:B0-----:R-:W-:-:S05]  /*4110*/  IMAD.MOV.U32 R3, RZ, RZ, R4 ;  /* 0x000000ffff037224 */ /* 0x001fca00078e0004 */
[----:B------:R0:W-:Y:S01]  /*4120*/  STG.E.U8 desc[UR36][R8.64], R3 ;  /* 0x0000000308007986 */ /* 0x0001e2000c101124 */
[----:B------:R-:W-:Y:S05]  /*4130*/  BRA `(.L_x_9943) ;  /* 0x0000000c00f07947 */ /* 0x000fea0003800000 */
.L_x_9946:
        /* <DEDUP_REMOVED lines=9> */
.L_x_9950:
[----:B------:R-:W0:Y:S02]  /*41d0*/  F2I.F64.TRUNC R5, R4 ;  /* 0x0000000400057311 */ /* 0x000e24000030d100 */
[----:B0-----:R0:W-:Y:S01]  /*41e0*/  STG.E desc[UR36][R8.64], R5 ;  /* 0x0000000508007986 */ /* 0x0011e2000c101924 */
[----:B------:R-:W-:Y:S05]  /*41f0*/  BRA `(.L_x_9943) ;  /* 0x0000000c00c07947 */ /* 0x000fea0003800000 */
.L_x_9949:
[----:B------:R-:W0:Y:S02]  /*4200*/  F2I.F64.TRUNC R5, R4 ;  /* 0x0000000400057311 */ /* 0x000e24000030d100 */
[----:B0-----:R0:W-:Y:S01]  /*4210*/  STG.E.U16 desc[UR36][R8.64], R5 ;  /* 0x0000000508007986 */ /* 0x0011e2000c101524 */
[----:B------:R-:W-:Y:S05]  /*4220*/  BRA `(.L_x_9943) ;  /* 0x0000000c00b47947 */ /* 0x000fea0003800000 */
.L_x_9945:
        /* <DEDUP_REMOVED lines=13> */
.L_x_9952:
        /* <DEDUP_REMOVED lines=8> */
.L_x_9951:
        /* <DEDUP_REMOVED lines=14> */
.L_x_9954:
        /* <DEDUP_REMOVED lines=9> */
.L_x_9953:
[----:B------:R0:W-:Y:S01]  /*44f0*/  STG.E.64 desc[UR36][R8.64], R4 ;  /* 0x0000000408007986 */ /* 0x0001e2000c101b24 */
[----:B------:R-:W-:Y:S05]  /*4500*/  BRA `(.L_x_9943) ;  /* 0x0000000800fc7947 */ /* 0x000fea0003800000 */
.L_x_9944:
        /* <DEDUP_REMOVED lines=12> */
.L_x_9957:
[----:B------:R-:W-:-:S05]  /*45d0*/  CS2R R6, SRZ ;  /* 0x0000000000067805 */ /* 0x000fca000001ff00 */
[----:B------:R0:W-:Y:S01]  /*45e0*/  STG.E.128 desc[UR36][R8.64], R4 ;  /* 0x0000000408007986 */ /* 0x0001e2000c101d24 */
[----:B------:R-:W-:Y:S05]  /*45f0*/  BRA `(.L_x_9943) ;  /* 0x0000000800c07947 */ /* 0x000fea0003800000 */
.L_x_9956:
        /* <DEDUP_REMOVED lines=25> */
.L_x_9961:
[----:B------:R-:W-:Y:S05]  /*4790*/  BSYNC B0 ;  /* 0x0000000000007941 */ /* 0x000fea0003800000 */
.L_x_9960:
[----:B------:R-:W-:-:S05]  /*47a0*/  LOP3.LUT R7, R0, R7, RZ, 0xfc, !PT ;  /* 0x0000000700077212 */ /* 0x000fca00078efcff */
[----:B------:R0:W-:Y:S01]  /*47b0*/  STG.E.U8 desc[UR36][R8.64], R7 ;  /* 0x0000000708007986 */ /* 0x0001e2000c101124 */
[----:B------:R-:W-:Y:S05]  /*47c0*/  BRA `(.L_x_9943) ;  /* 0x00000008004c7947 */ /* 0x000fea0003800000 */
.L_x_9959:
        /* <DEDUP_REMOVED lines=17> */
.L_x_9963:
[----:B------:R-:W-:Y:S01]  /*48e0*/  IMAD.MOV.U32 R0, RZ, RZ, 0x7f ;  /* 0x0000007fff007424 */ /* 0x000fe200078e00ff */
[----:B------:R-:W-:-:S04]  /*48f0*/  ISETP.GT.U32.AND P0, PT, R3, 0x7f800000, PT ;  /* 0x7f8000000300780c */ /* 0x000fc80003f04070 */
[----:B------:R-:W-:-:S09]  /*4900*/  SEL R0, R0, 0x7c, P0 ;  /* 0x0000007c00007807 */ /* 0x000fd20000000000 */
.L_x_9964:
[----:B------:R-:W-:Y:S05]  /*4910*/  BSYNC B0 ;  /* 0x0000000000007941 */ /* 0x000fea0003800000 */
.L_x_9962:
[----:B------:R-:W-:-:S04]  /*4920*/  LOP3.LUT R3, R7, 0x80000000, RZ, 0xc0, !PT ;  /* 0x8000000007037812 */ /* 0x000fc800078ec0ff */
[----:B------:R-:W-:-:S04]  /*4930*/  SHF.R.U32.HI R3, RZ, 0x18, R3 ;  /* 0x00000018ff037819 */ /* 0x000fc80000011603 */
[----:B------:R-:W-:-:S05]  /*4940*/  LOP3.LUT R3, R0, R3, RZ, 0xfc, !PT ;  /* 0x0000000300037212 */ /* 0x000fca00078efcff */
[----:B------:R0:W-:Y:S01]  /*4950*/  STG.E.U8 desc[UR36][R8.64], R3 ;  /* 0x0000000308007986 */ /* 0x0001e2000c101124 */
[----:B------:R-:W-:Y:S05]  /*4960*/  BRA `(.L_x_9943) ;  /* 0x0000000400e47947 */ /* 0x000fea0003800000 */
.L_x_9958:
        /* <DEDUP_REMOVED lines=8> */
.L_x_9955:
        /* <DEDUP_REMOVED lines=11> */
.L_x_9967:
        /* <DEDUP_REMOVED lines=21> */
.L_x_9970:
[----:B------:R-:W-:-:S04]  /*4bf0*/  LOP3.LUT R0, R7, 0x80000000, RZ, 0xc0, !PT ;  /* 0x8000000007007812 */ /* 0x000fc800078ec0ff */
[----:B------:R-:W-:-:S04]  /*4c00*/  SHF.R.U32.HI R0, RZ, 0x18, R0 ;  /* 0x00000018ff007819 */ /* 0x000fc80000011600 */
[----:B------:R-:W-:-:S07]  /*4c10*/  LOP3.LUT R0, R3, R0, RZ, 0xfc, !PT ;  /* 0x0000000003007212 */ /* 0x000fce00078efcff */
.L_x_9969:
[----:B------:R-:W-:Y:S05]  /*4c20*/  BSYNC B0 ;  /* 0x0000000000007941 */ /* 0x000fea0003800000 */
.L_x_9968:
[----:B------:R4:W-:Y:S01]  /*4c30*/  STG.E.U8 desc[UR36][R8.64], R0 ;  /* 0x0000000008007986 */ /* 0x0009e2000c101124 */
[----:B------:R-:W-:Y:S05]  /*4c40*/  BRA `(.L_x_9943) ;  /* 0x00000004002c7947 */ /* 0x000fea0003800000 */
.L_x_9966:
        /* <DEDUP_REMOVED lines=21> */
.L_x_9973:
[----:B------:R-:W-:-:S04]  /*4da0*/  LOP3.LUT R0, R7, 0x80000000, RZ, 0xc0, !PT ;  /* 0x8000000007007812 */ /* 0x000fc800078ec0ff */
[----:B------:R-:W-:-:S04]  /*4db0*/  SHF.R.U32.HI R0, RZ, 0x18, R0 ;  /* 0x00000018ff007819 */ /* 0x000fc80000011600 */
[----:B------:R-:W-:-:S07]  /*4dc0*/  LOP3.LUT R0, R3, R0, RZ, 0xfc, !PT ;  /* 0x0000000003007212 */ /* 0x000fce00078efcff */
.L_x_9972:
[----:B------:R-:W-:Y:S05]  /*4dd0*/  BSYNC B0 ;  /* 0x0000000000007941 */ /* 0x000fea0003800000 */
.L_x_9971:
[----:B------:R0:W-:Y:S01]  /*4de0*/  STG.E.U8 desc[UR36][R8.64], R0 ;  /* 0x0000000008007986 */ /* 0x0001e2000c101124 */
[----:B------:R-:W-:Y:S05]  /*4df0*/  BRA `(.L_x_9943) ;  /* 0x0000000000c07947 */ /* 0x000fea0003800000 */
.L_x_9965:
        /* <DEDUP_REMOVED lines=26> */
.L_x_9948:
        /* <DEDUP_REMOVED lines=16> */
.L_x_9976:
[----:B------:R-:W-:Y:S05]  /*50a0*/  BRA `(.L_x_9943) ;  /* 0x0000000000147947 */ /* 0x000fea0003800000 */
.L_x_9975:
[----:B------:R-:W0:Y:S02]  /*50b0*/  F2I.U64.F64.TRUNC R4, R4 ;  /* 0x0000000400047311 */ /* 0x000e24000030d800 */
[----:B0-----:R3:W-:Y:S01]  /*50c0*/  STG.E.64 desc[UR36][R8.64], R4 ;  /* 0x0000000408007986 */ /* 0x0017e2000c101b24 */
[----:B------:R-:W-:Y:S05]  /*50d0*/  BRA `(.L_x_9943) ;  /* 0x0000000000087947 */ /* 0x000fea0003800000 */
.L_x_9974:
[----:B------:R-:W0:Y:S02]  /*50e0*/  F2I.U32.F64.TRUNC R5, R4 ;  /* 0x0000000400057311 */ /* 0x000e24000030d000 */
[----:B0-----:R1:W-:Y:S02]  /*50f0*/  STG.E desc[UR36][R8.64], R5 ;  /* 0x0000000508007986 */ /* 0x0013e4000c101924 */
.L_x_9943:
[----:B------:R-:W-:Y:S05]  /*5100*/  BSYNC B6 ;  /* 0x0000000000067941 */ /* 0x000fea0003800000 */
.L_x_9942:
        /* <DEDUP_REMOVED lines=24> */
.L_x_9982:
[----:B------:R-:W0:Y:S02]  /*5290*/  F2I.S64.F64.TRUNC R28, R28 ;  /* 0x0000001c001c7311 */ /* 0x000e24000030d900 */
[----:B0-----:R-:W-:-:S05]  /*52a0*/  IMAD.MOV.U32 R3, RZ, RZ, R28 ;  /* 0x000000ffff037224 */ /* 0x001fca00078e001c */
[----:B------:R0:W-:Y:S01]  /*52b0*/  STG.E.U8 desc[UR36][R4.64], R3 ;  /* 0x0000000304007986 */ /* 0x0001e2000c101124 */
[----:B------:R-:W-:Y:S05]  /*52c0*/  BRA `(.L_x_9984) ;  /* 0x0000000c00f07947 */ /* 0x000fea0003800000 */
.L_x_9981:
        /* <DEDUP_REMOVED lines=9> */
.L_x_9986:
[----:B------:R-:W0:Y:S02]  /*5360*/  F2I.F64.TRUNC R29, R28 ;  /* 0x0000001c001d7311 */ /* 0x000e24000030d100 */
[----:B0-----:R0:W-:Y:S01]  /*5370*/  STG.E desc[UR36][R4.64], R29 ;  /* 0x0000001d04007986 */ /* 0x0011e2000c101924 */
[----:B------:R-:W-:Y:S05]  /*5380*/  BRA `(.L_x_9984) ;  /* 0x0000000c00c07947 */ /* 0x000fea0003800000 */
.L_x_9985:
[----:B------:R-:W0:Y:S02]  /*5390*/  F2I.F64.TRUNC R29, R28 ;  /* 0x0000001c001d7311 */ /* 0x000e24000030d100 */
[----:B0-----:R0:W-:Y:S01]  /*53a0*/  STG.E.U16 desc[UR36][R4.64], R29 ;  /* 0x0000001d04007986 */ /* 0x0011e2000c101524 */
[----:B------:R-:W-:Y:S05]  /*53b0*/  BRA `(.L_x_9984) ;  /* 0x0000000c00b47947 */ /* 0x000fea0003800000 */
.L_x_9980:
        /* <DEDUP_REMOVED lines=13> */
.L_x_9988:
        /* <DEDUP_REMOVED lines=8> */
.L_x_9987:
        /* <DEDUP_REMOVED lines=14> */
.L_x_9990:
        /* <DEDUP_REMOVED lines=9> */
.L_x_9989:
[----:B------:R0:W-:Y:S01]  /*5680*/  STG.E.64 desc[UR36][R4.64], R28 ;  /* 0x0000001c04007986 */ /* 0x0001e2000c101b24 */
[----:B------:R-:W-:Y:S05]  /*5690*/  BRA `(.L_x_9984) ;  /* 0x0000000800fc7947 */ /* 0x000fea0003800000 */
.L_x_9979:
        /* <DEDUP_REMOVED lines=12> */
.L_x_9993:
[----:B------:R-:W-:-:S05]  /*5760*/  CS2R R30, SRZ ;  /* 0x00000000001e7805 */ /* 0x000fca000001ff00 */
[----:B------:R0:W-:Y:S01]  /*5770*/  STG.E.128 desc[UR36][R4.64], R28 ;  /* 0x0000001c04007986 */ /* 0x0001e2000c101d24 */
[----:B------:R-:W-:Y:S05]  /*5780*/  BRA `(.L_x_9984) ;  /* 0x0000000800c07947 */ /* 0x000fea0003800000 */
.L_x_9992:
        /* <DEDUP_REMOVED lines=25> */
.L_x_9997:
[----:B------:R-:W-:Y:S05]  /*5920*/  BSYNC B0 ;  /* 0x0000000000007941 */ /* 0x000fea0003800000 */
.L_x_9996:
[----:B------:R-:W-:-:S05]  /*5930*/  LOP3.LUT R7, R0, R7, RZ, 0xfc, !PT ;  /* 0x0000000700077212 */ /* 0x000fca00078efcff */
[----:B------:R0:W-:Y:S01]  /*5940*/  STG.E.U8 desc[UR36][R4.64], R7 ;  /* 0x0000000704007986 */ /* 0x0001e2000c101124 */
[----:B------:R-:W-:Y:S05]  /*5950*/  BRA `(.L_x_9984) ;  /* 0x00000008004c7947 */ /* 0x000fea0003800000 */
.L_x_9995:
        /* <DEDUP_REMOVED lines=17> */
.L_x_9999:
[----:B------:R-:W-:Y:S01]  /*5a70*/  IMAD.MOV.U32 R0, RZ, RZ, 0x7f ;  /* 0x0000007fff007424 */ /* 0x000fe200078e00ff */
[----:B------:R-:W-:-:S04]  /*5a80*/  ISETP.GT.U32.AND P0, PT, R3, 0x7f800000, PT ;  /* 0x7f8000000300780c */ /* 0x000fc80003f04070 */
[----:B------:R-:W-:-:S09]  /*5a90*/  SEL R0, R0, 0x7c, P0 ;  /* 0x0000007c00007807 */ /* 0x000fd20000000000 */
.L_x_10000:
[----:B------:R-:W-:Y:S05]  /*5aa0*/  BSYNC B0 ;  /* 0x0000000000007941 */ /* 0x000fea0003800000 */
.L_x_9998:
[----:B------:R-:W-:-:S04]  /*5ab0*/  LOP3.LUT R3, R7, 0x80000000, RZ, 0xc0, !PT ;  /* 0x8000000007037812 */ /* 0x000fc800078ec0ff */
[----:B------:R-:W-:-:S04]  /*5ac0*/  SHF.R.U32.HI R3, RZ, 0x18, R3 ;  /* 0x00000018ff037819 */ /* 0x000fc80000011603 */
[----:B------:R-:W-:-:S05]  /*5ad0*/  LOP3.LUT R3, R0, R3, RZ, 0xfc, !PT ;  /* 0x0000000300037212 */ /* 0x000fca00078efcff */
[----:B------:R0:W-:Y:S01]  /*5ae0*/  STG.E.U8 desc[UR36][R4.64], R3 ;  /* 0x0000000304007986 */ /* 0x0001e2000c101124 */
[----:B------:R-:W-:Y:S05]  /*5af0*/  BRA `(.L_x_9984) ;  /* 0x0000000400e47947 */ /* 0x000fea0003800000 */
.L_x_9994:
        /* <DEDUP_REMOVED lines=8> */
.L_x_9991:
        /* <DEDUP_REMOVED lines=11> */
.L_x_10003:
        /* <DEDUP_REMOVED lines=21> */
.L_x_10006:
[----:B------:R-:W-:-:S04]  /*5d80*/  LOP3.LUT R0, R7, 0x80000000, RZ, 0xc0, !PT ;  /* 0x8000000007007812 */ /* 0x000fc800078ec0ff */
[----:B------:R-:W-:-:S04]  /*5d90*/  SHF.R.U32.HI R0, RZ, 0x18, R0 ;  /* 0x00000018ff007819 */ /* 0x000fc80000011600 */
[----:B------:R-:W-:-:S07]  /*5da0*/  LOP3.LUT R0, R3, R0, RZ, 0xfc, !PT ;  /* 0x0000000003007212 */ /* 0x000fce00078efcff */
.L_x_10005:
[----:B------:R-:W-:Y:S05]  /*5db0*/  BSYNC B0 ;  /* 0x0000000000007941 */ /* 0x000fea0003800000 */
.L_x_10004:
[----:B------:R3:W-:Y:S01]  /*5dc0*/  STG.E.U8 desc[UR36][R4.64], R0 ;  /* 0x0000000004007986 */ /* 0x0007e2000c101124 */
[----:B------:R-:W-:Y:S05]  /*5dd0*/  BRA `(.L_x_9984) ;  /* 0x00000004002c7947 */ /* 0x000fea0003800000 */
.L_x_10002:
        /* <DEDUP_REMOVED lines=21> */
.L_x_10009:
[----:B------:R-:W-:-:S04]  /*5f30*/  LOP3.LUT R0, R7, 0x80000000, RZ, 0xc0, !PT ;  /* 0x8000000007007812 */ /* 0x000fc800078ec0ff */
[----:B------:R-:W-:-:S04]  /*5f40*/  SHF.R.U32.HI R0, RZ, 0x18, R0 ;  /* 0x00000018ff007819 */ /* 0x000fc80000011600 */
[----:B------:R-:W-:-:S07]  /*5f50*/  LOP3.LUT R0, R3, R0, RZ, 0xfc, !PT ;  /* 0x0000000003007212 */ /* 0x000fce00078efcff */
.L_x_10008:
[----:B------:R-:W-:Y:S05]  /*5f60*/  BSYNC B0 ;  /* 0x0000000000007941 */ /* 0x000fea0003800000 */
.L_x_10007:
[----:B------:R0:W-:Y:S01]  /*5f70*/  STG.E.U8 desc[UR36][R4.64], R0 ;  /* 0x0000000004007986 */ /* 0x0001e2000c101124 */
[----:B------:R-:W-:Y:S05]  /*5f80*/  BRA `(.L_x_9984) ;  /* 0x0000000000c07947 */ /* 0x000fea0003800000 */
.L_x_10001:
        /* <DEDUP_REMOVED lines=26> */
.L_x_9983:
        /* <DEDUP_REMOVED lines=16> */
.L_x_10012:
[----:B------:R-:W-:Y:S05]  /*6230*/  BRA `(.L_x_9984) ;  /* 0x0000000000147947 */ /* 0x000fea0003800000 */
.L_x_10011:
[----:B------:R-:W0:Y:S02]  /*6240*/  F2I.U64.F64.TRUNC R28, R28 ;  /* 0x0000001c001c7311 */ /* 0x000e24000030d800 */
[----:B0-----:R2:W-:Y:S01]  /*6250*/  STG.E.64 desc[UR36][R4.64], R28 ;  /* 0x0000001c04007986 */ /* 0x0015e2000c101b24 */
[----:B------:R-:W-:Y:S05]  /*6260*/  BRA `(.L_x_9984) ;  /* 0x0000000000087947 */ /* 0x000fea0003800000 */
.L_x_10010:
[----:B------:R-:W0:Y:S02]  /*6270*/  F2I.U32.F64.TRUNC R29, R28 ;  /* 0x0000001c001d7311 */ /* 0x000e24000030d000 */
[----:B0-----:R0:W-:Y:S02]  /*6280*/  STG.E desc[UR36][R4.64], R29 ;  /* 0x0000001d04007986 */ /* 0x0011e4000c101924 */
.L_x_9984:
        /* <DEDUP_REMOVED lines=24> */
.L_x_10016:
[----:B------:R-:W0:Y:S02]  /*6410*/  F2I.S64.F64.TRUNC R24, R24 ;  /* 0x0000001800187311 */ /* 0x000e24000030d900 */
[----:B0-----:R-:W-:-:S05]  /*6420*/  IMAD.MOV.U32 R3, RZ, RZ, R24 ;  /* 0x000000ffff037224 */ /* 0x001fca00078e0018 */
[----:B------:R3:W-:Y:S01]  /*6430*/  STG.E.U8 desc[UR36][R4.64], R3 ;  /* 0x0000000304007986 */ /* 0x0007e2000c101124 */
[----:B------:R-:W-:Y:S05]  /*6440*/  BRA `(.L_x_10018) ;  /* 0x0000000c00f07947 */ /* 0x000fea0003800000 */
.L_x_10015:
        /* <DEDUP_REMOVED lines=9> */
.L_x_10020:
[----:B------:R-:W0:Y:S02]  /*64e0*/  F2I.F64.TRUNC R25, R24 ;  /* 0x0000001800197311 */ /* 0x000e24000030d100 */
[----:B0-----:R2:W-:Y:S01]  /*64f0*/  STG.E desc[UR36][R4.64], R25 ;  /* 0x0000001904007986 */ /* 0x0015e2000c101924 */
[----:B------:R-:W-:Y:S05]  /*6500*/  BRA `(.L_x_10018) ;  /* 0x0000000c00c07947 */ /* 0x000fea0003800000 */
.L_x_10019:
[----:B------:R-:W0:Y:S02]  /*6510*/  F2I.F64.TRUNC R25, R24 ;  /* 0x0000001800197311 */ /* 0x000e24000030d100 */
[----:B0-----:R0:W-:Y:S01]  /*6520*/  STG.E.U16 desc[UR36][R4.64], R25 ;  /* 0x0000001904007986 */ /* 0x0011e2000c101524 */
[----:B------:R-:W-:Y:S05]  /*6530*/  BRA `(.L_x_10018) ;  /* 0x0000000c00b47947 */ /* 0x000fea0003800000 */
.L_x_10014:
        /* <DEDUP_REMOVED lines=13> */
.L_x_10022:
        /* <DEDUP_REMOVED lines=8> */
.L_x_10021:
        /* <DEDUP_REMOVED lines=14> */
.L_x_10024:
        /* <DEDUP_REMOVED lines=9> */
.L_x_10023:
[----:B------:R0:W-:Y:S01]  /*6800*/  STG.E.64 desc[UR36][R4.64], R24 ;  /* 0x0000001804007986 */ /* 0x0001e2000c101b24 */
[----:B------:R-:W-:Y:S05]  /*6810*/  BRA `(.L_x_10018) ;  /* 0x0000000800fc7947 */ /* 0x000fea0003800000 */
.L_x_10013:
        /* <DEDUP_REMOVED lines=12> */
.L_x_10027:
[----:B------:R-:W-:-:S05]  /*68e0*/  CS2R R26, SRZ ;  /* 0x00000000001a7805 */ /* 0x000fca000001ff00 */
[----:B------:R0:W-:Y:S01]  /*68f0*/  STG.E.128 desc[UR36][R4.64], R24 ;  /* 0x0000001804007986 */ /* 0x0001e2000c101d24 */
[----:B------:R-:W-:Y:S05]  /*6900*/  BRA `(.L_x_10018) ;  /* 0x0000000800c07947 */ /* 0x000fea0003800000 */
.L_x_10026:
        /* <DEDUP_REMOVED lines=25> */
.L_x_10031:
[----:B------:R-:W-:Y:S05]  /*6aa0*/  BSYNC B0 ;  /* 0x0000000000007941 */ /* 0x000fea0003800000 */
.L_x_10030:
[----:B------:R-:W-:-:S05]  /*6ab0*/  LOP3.LUT R7, R0, R7, RZ, 0xfc, !PT ;  /* 0x0000000700077212 */ /* 0x000fca00078efcff */
[----:B------:R0:W-:Y:S01]  /*6ac0*/  STG.E.U8 desc[UR36][R4.64], R7 ;  /* 0x0000000704007986 */ /* 0x0001e2000c101124 */
[----:B------:R-:W-:Y:S05]  /*6ad0*/  BRA `(.L_x_10018) ;  /* 0x00000008004c7947 */ /* 0x000fea0003800000 */
.L_x_10029:
        /* <DEDUP_REMOVED lines=17> */
.L_x_10033:
[----:B------:R-:W-:Y:S01]  /*6bf0*/  IMAD.MOV.U32 R0, RZ, RZ, 0x7f ;  /* 0x0000007fff007424 */ /* 0x000fe200078e00ff */
[----:B------:R-:W-:-:S04]  /*6c00*/  ISETP.GT.U32.AND P0, PT, R3, 0x7f800000, PT ;  /* 0x7f8000000300780c */ /* 0x000fc80003f04070 */
[----:B------:R-:W-:-:S09]  /*6c10*/  SEL R0, R0, 0x7c, P0 ;  /* 0x0000007c00007807 */ /* 0x000fd20000000000 */
.L_x_10034:
[----:B------:R-:W-:Y:S05]  /*6c20*/  BSYNC B0 ;  /* 0x0000000000007941 */ /* 0x000fea0003800000 */
.L_x_10032:
[----:B------:R-:W-:-:S04]  /*6c30*/  LOP3.LUT R3, R7, 0x80000000, RZ, 0xc0, !PT ;  /* 0x8000000007037812 */ /* 0x000fc800078ec0ff */
[----:B------:R-:W-:-:S04]  /*6c40*/  SHF.R.U32.HI R3, RZ, 0x18, R3 ;  /* 0x00000018ff037819 */ /* 0x000fc80000011603 */
[----:B------:R-:W-:-:S05]  /*6c50*/  LOP3.LUT R3, R0, R3, RZ, 0xfc, !PT ;  /* 0x0000000300037212 */ /* 0x000fca00078efcff */
[----:B------:R0:W-:Y:S01]  /*6c60*/  STG.E.U8 desc[UR36][R4.64], R3 ;  /* 0x0000000304007986 */ /* 0x0001e2000c101124 */
[----:B------:R-:W-:Y:S05]  /*6c70*/  BRA `(.L_x_10018) ;  /* 0x0000000400e47947 */ /* 0x000fea0003800000 */
.L_x_10028:
        /* <DEDUP_REMOVED lines=8> */
.L_x_10025:
        /* <DEDUP_REMOVED lines=11> */
.L_x_10037:
        /* <DEDUP_REMOVED lines=21> */
.L_x_10040:
[----:B------:R-:W-:-:S04]  /*6f00*/  LOP3.LUT R0, R7, 0x80000000, RZ, 0xc0, !PT ;  /* 0x8000000007007812 */ /* 0x000fc800078ec0ff */
[----:B------:R-:W-:-:S04]  /*6f10*/  SHF.R.U32.HI R0, RZ, 0x18, R0 ;  /* 0x00000018ff007819 */ /* 0x000fc80000011600 */
[----:B------:R-:W-:-:S07]  /*6f20*/  LOP3.LUT R0, R3, R0, RZ, 0xfc, !PT ;  /* 0x0000000003007212 */ /* 0x000fce00078efcff */
.L_x_10039:
[----:B------:R-:W-:Y:S05]  /*6f30*/  BSYNC B0 ;  /* 0x0000000000007941 */ /* 0x000fea0003800000 */
.L_x_10038:
[----:B------:R0:W-:Y:S01]  /*6f40*/  STG.E.U8 desc[UR36][R4.64], R0 ;  /* 0x0000000004007986 */ /* 0x0001e2000c101124 */
[----:B------:R-:W-:Y:S05]  /*6f50*/  BRA `(.L_x_10018) ;  /* 0x00000004002c7947 */ /* 0x000fea0003800000 */
.L_x_10036:
        /* <DEDUP_REMOVED lines=21> */
.L_x_10043:
[----:B------:R-:W-:-:S04]  /*70b0*/  LOP3.LUT R0, R7, 0x80000000, RZ, 0xc0, !PT ;  /* 0x8000000007007812 */ /* 0x000fc800078ec0ff */
[----:B------:R-:W-:-:S04]  /*70c0*/  SHF.R.U32.HI R0, RZ, 0x18, R0 ;  /* 0x00000018ff007819 */ /* 0x000fc80000011600 */
[----:B------:R-:W-:-:S07]  /*70d0*/  LOP3.LUT R0, R3, R0, RZ, 0xfc, !PT ;  /* 0x0000000003007212 */ /* 0x000fce00078efcff */
.L_x_10042:
[----:B------:R-:W-:Y:S05]  /*70e0*/  BSYNC B0 ;  /* 0x0000000000007941 */ /* 0x000fea0003800000 */
.L_x_10041:
[----:B------:R0:W-:Y:S01]  /*70f0*/  STG.E.U8 desc[UR36][R4.64], R0 ;  /* 0x0000000004007986 */ /* 0x0001e2000c101124 */
[----:B------:R-:W-:Y:S05]  /*7100*/  BRA `(.L_x_10018) ;  /* 0x0000000000c07947 */ /* 0x000fea0003800000 */
.L_x_10035:
        /* <DEDUP_REMOVED lines=26> */
.L_x_10017:
        /* <DEDUP_REMOVED lines=16> */
.L_x_10046:
[----:B------:R-:W-:Y:S05]  /*73b0*/  BRA `(.L_x_10018) ;  /* 0x0000000000147947 */ /* 0x000fea0003800000 */
.L_x_10045:
[----:B------:R-:W0:Y:S02]  /*73c0*/  F2I.U64.F64.TRUNC R24, R24 ;  /* 0x0000001800187311 */ /* 0x000e24000030d800 */
[----:B0-----:R0:W-:Y:S01]  /*73d0*/  STG.E.64 desc[UR36][R4.64], R24 ;  /* 0x0000001804007986 */ /* 0x0011e2000c101b24 */
[----:B------:R-:W-:Y:S05]  /*73e0*/  BRA `(.L_x_10018) ;  /* 0x0000000000087947 */ /* 0x000fea0003800000 */
.L_x_10044:
[----:B------:R-:W0:Y:S02]  /*73f0*/  F2I.U32.F64.TRUNC R25, R24 ;  /* 0x0000001800197311 */ /* 0x000e24000030d000 */
[----:B0-----:R0:W-:Y:S02]  /*7400*/  STG.E desc[UR36][R4.64], R25 ;  /* 0x0000001904007986 */ /* 0x0011e4000c101924 */
.L_x_10018:
[----:B------:R-:W-:-:S07]  /*7410*/  VIADD R22, R22, 0x80 ;  /* 0x0000008016167836 */ /* 0x000fce0000000000 */
.L_x_9978:
[----:B------:R-:W-:Y:S05]  /*7420*/  BSYNC B6 ;  /* 0x0000000000067941 */ /* 0x000fea0003800000 */
.L_x_9977:
        /* <DEDUP_REMOVED lines=22> */
.L_x_10050:
[----:B------:R-:W0:Y:S02]  /*7590*/  F2I.S64.F64.TRUNC R16, R16 ;  /* 0x0000001000107311 */ /* 0x000e24000030d900 */
[----:B0-----:R-:W-:-:S05]  /*75a0*/  IMAD.MOV.U32 R3, RZ, RZ, R16 ;  /* 0x000000ffff037224 */ /* 0x001fca00078e0010 */
[----:B------:R-:W-:Y:S01]  /*75b0*/  STG.E.U8 desc[UR36][R4.64], R3 ;  /* 0x0000000304007986 */ /* 0x000fe2000c101124 */
[----:B------:R-:W-:Y:S05]  /*75c0*/  EXIT ;  /* 0x000000000000794d */ /* 0x000fea0003800000 */
.L_x_10049:
        /* <DEDUP_REMOVED lines=9> */
.L_x_10053:
[----:B------:R-:W0:Y:S02]  /*7660*/  F2I.F64.TRUNC R17, R16 ;  /* 0x0000001000117311 */ /* 0x000e24000030d100 */
[----:B0-----:R-:W-:Y:S01]  /*7670*/  STG.E desc[UR36][R4.64], R17 ;  /* 0x0000001104007986 */ /* 0x001fe2000c101924 */
[----:B------:R-:W-:Y:S05]  /*7680*/  EXIT ;  /* 0x000000000000794d */ /* 0x000fea0003800000 */
.L_x_10052:
[----:B------:R-:W0:Y:S02]  /*7690*/  F2I.F64.TRUNC R17, R16 ;  /* 0x0000001000117311 */ /* 0x000e24000030d100 */
[----:B0-----:R-:W-:Y:S01]  /*76a0*/  STG.E.U16 desc[UR36][R4.64], R17 ;  /* 0x0000001104007986 */ /* 0x001fe2000c101524 */
[----:B------:R-:W-:Y:S05]  /*76b0*/  EXIT ;  /* 0x000000000000794d */ /* 0x000fea0003800000 */
.L_x_10048:
        /* <DEDUP_REMOVED lines=13> */
.L_x_10055:
        /* <DEDUP_REMOVED lines=8> */
.L_x_10054:
        /* <DEDUP_REMOVED lines=14> */
.L_x_10057:
        /* <DEDUP_REMOVED lines=9> */
.L_x_10056:
[----:B------:R-:W-:Y:S01]  /*7980*/  STG.E.64 desc[UR36][R4.64], R16 ;  /* 0x0000001004007986 */ /* 0x000fe2000c101b24 */
[----:B------:R-:W-:Y:S05]  /*7990*/  EXIT ;  /* 0x000000000000794d */ /* 0x000fea0003800000 */
.L_x_10047:
        /* <DEDUP_REMOVED lines=12> */
.L_x_10060:
[----:B------:R-:W-:-:S05]  /*7a60*/  CS2R R18, SRZ ;  /* 0x0000000000127805 */ /* 0x000fca000001ff00 */
[----:B------:R-:W-:Y:S01]  /*7a70*/  STG.E.128 desc[UR36][R4.64], R16 ;  /* 0x0000001004007986 */ /* 0x000fe2000c101d24 */
[----:B------:R-:W-:Y:S05]  /*7a80*/  EXIT ;  /* 0x000000000000794d */ /* 0x000fea0003800000 */
.L_x_10059:
        /* <DEDUP_REMOVED lines=25> */
.L_x_10064:
[----:B------:R-:W-:Y:S05]  /*7c20*/  BSYNC B0 ;  /* 0x0000000000007941 */ /* 0x000fea0003800000 */
.L_x_10063:
[----:B------:R-:W-:-:S05]  /*7c30*/  LOP3.LUT R3, R0, R3, RZ, 0xfc, !PT ;  /* 0x0000000300037212 */ /* 0x000fca00078efcff */
[----:B------:R-:W-:Y:S01]  /*7c40*/  STG.E.U8 desc[UR36][R4.64], R3 ;  /* 0x0000000304007986 */ /* 0x000fe2000c101124 */
[----:B------:R-:W-:Y:S05]  /*7c50*/  EXIT ;  /* 0x000000000000794d */ /* 0x000fea0003800000 */
.L_x_10062:
        /* <DEDUP_REMOVED lines=17> */
.L_x_10066:
[----:B------:R-:W-:Y:S01]  /*7d70*/  IMAD.MOV.U32 R0, RZ, RZ, 0x7f ;  /* 0x0000007fff007424 */ /* 0x000fe200078e00ff */
[----:B------:R-:W-:-:S04]  /*7d80*/  ISETP.GT.U32.AND P0, PT, R2, 0x7f800000, PT ;  /* 0x7f8000000200780c */ /* 0x000fc80003f04070 */
[----:B------:R-:W-:-:S09]  /*7d90*/  SEL R0, R0, 0x7c, P0 ;  /* 0x0000007c00007807 */ /* 0x000fd20000000000 */
.L_x_10067:
[----:B------:R-:W-:Y:S05]  /*7da0*/  BSYNC B0 ;  /* 0x0000000000007941 */ /* 0x000fea0003800000 */
.L_x_10065:
[----:B------:R-:W-:-:S04]  /*7db0*/  LOP3.LUT R2, R3, 0x80000000, RZ, 0xc0, !PT ;  /* 0x8000000003027812 */ /* 0x000fc800078ec0ff */
[----:B------:R-:W-:-:S04]  /*7dc0*/  SHF.R.U32.HI R3, RZ, 0x18, R2 ;  /* 0x00000018ff037819 */ /* 0x000fc80000011602 */
[----:B------:R-:W-:-:S05]  /*7dd0*/  LOP3.LUT R3, R0, R3, RZ, 0xfc, !PT ;  /* 0x0000000300037212 */ /* 0x000fca00078efcff */
[----:B------:R-:W-:Y:S01]  /*7de0*/  STG.E.U8 desc[UR36][R4.64], R3 ;  /* 0x0000000304007986 */ /* 0x000fe2000c101124 */
[----:B------:R-:W-:Y:S05]  /*7df0*/  EXIT ;  /* 0x000000000000794d */ /* 0x000fea0003800000 */
.L_x_10061:
        /* <DEDUP_REMOVED lines=8> */
.L_x_10058:
        /* <DEDUP_REMOVED lines=11> */
.L_x_10070:
        /* <DEDUP_REMOVED lines=21> */
.L_x_10073:
[----:B------:R-:W-:-:S04]  /*8080*/  LOP3.LUT R2, R7, 0x80000000, RZ, 0xc0, !PT ;  /* 0x8000000007027812 */ /* 0x000fc800078ec0ff */
[----:B------:R-:W-:-:S04]  /*8090*/  SHF.R.U32.HI R3, RZ, 0x18, R2 ;  /* 0x00000018ff037819 */ /* 0x000fc80000011602 */
[----:B------:R-:W-:-:S04]  /*80a0*/  LOP3.LUT R0, R0, R3, RZ, 0xfc, !PT ;  /* 0x0000000300007212 */ /* 0x000fc800078efcff */
[----:B------:R-:W-:-:S07]  /*80b0*/  PRMT R2, R0, 0x7610, R2 ;  /* 0x0000761000027816 */ /* 0x000fce0000000002 */
.L_x_10072:
[----:B------:R-:W-:Y:S05]  /*80c0*/  BSYNC B0 ;  /* 0x0000000000007941 */ /* 0x000fea0003800000 */
.L_x_10071:
[----:B------:R-:W-:Y:S01]  /*80d0*/  STG.E.U8 desc[UR36][R4.64], R2 ;  /* 0x0000000204007986 */ /* 0x000fe2000c101124 */
[----:B------:R-:W-:Y:S05]  /*80e0*/  EXIT ;  /* 0x000000000000794d */ /* 0x000fea0003800000 */
.L_x_10069:
        /* <DEDUP_REMOVED lines=21> */
.L_x_10076:
[----:B------:R-:W-:-:S04]  /*8240*/  LOP3.LUT R2, R7, 0x80000000, RZ, 0xc0, !PT ;  /* 0x8000000007027812 */ /* 0x000fc800078ec0ff */
[----:B------:R-:W-:-:S04]  /*8250*/  SHF.R.U32.HI R3, RZ, 0x18, R2 ;  /* 0x00000018ff037819 */ /* 0x000fc80000011602 */
[----:B------:R-:W-:-:S04]  /*8260*/  LOP3.LUT R0, R0, R3, RZ, 0xfc, !PT ;  /* 0x0000000300007212 */ /* 0x000fc800078efcff */
[----:B------:R-:W-:-:S07]  /*8270*/  PRMT R2, R0, 0x7610, R2 ;  /* 0x0000761000027816 */ /* 0x000fce0000000002 */
.L_x_10075:
[----:B------:R-:W-:Y:S05]  /*8280*/  BSYNC B0 ;  /* 0x0000000000007941 */ /* 0x000fea0003800000 */
.L_x_10074:
[----:B------:R-:W-:Y:S01]  /*8290*/  STG.E.U8 desc[UR36][R4.64], R2 ;  /* 0x0000000204007986 */ /* 0x000fe2000c101124 */
[----:B------:R-:W-:Y:S05]  /*82a0*/  EXIT ;  /* 0x000000000000794d */ /* 0x000fea0003800000 */
.L_x_10068:
        /* <DEDUP_REMOVED lines=26> */
.L_x_10051:
        /* <DEDUP_REMOVED lines=16> */
.L_x_10079:
[----:B------:R-:W-:Y:S05]  /*8550*/  EXIT ;  /* 0x000000000000794d */ /* 0x000fea0003800000 */
.L_x_10078:
[----:B------:R-:W0:Y:S02]  /*8560*/  F2I.U64.F64.TRUNC R16, R16 ;  /* 0x0000001000107311 */ /* 0x000e24000030d800 */
[----:B0-----:R-:W-:Y:S01]  /*8570*/  STG.E.64 desc[UR36][R4.64], R16 ;  /* 0x0000001004007986 */ /* 0x001fe2000c101b24 */
[----:B------:R-:W-:Y:S05]  /*8580*/  EXIT ;  /* 0x000000000000794d */ /* 0x000fea0003800000 */
.L_x_10077:
[----:B------:R-:W0:Y:S02]  /*8590*/  F2I.U32.F64.TRUNC R17, R16 ;  /* 0x0000001000117311 */ /* 0x000e24000030d000 */
[----:B0-----:R-:W-:Y:S01]  /*85a0*/  STG.E desc[UR36][R4.64], R17 ;  /* 0x0000001104007986 */ /* 0x001fe2000c101924 */
[----:B------:R-:W-:Y:S05]  /*85b0*/  EXIT ;  /* 0x000000000000794d */ /* 0x000fea0003800000 */
.L_x_10080:
        /* <DEDUP_REMOVED lines=12> */
.L_x_71667:


//--------------------- .text._ZN2at6native18elementwise_kernelILi128ELi2EZNS0_22gpu_kernel_impl_nocastIZNS0_50_GLOBAL__N__2680c7bb_12_PowKernel_cu_7dd49032_316829pow_tensor_scalar_kernel_implIddEEvRNS_18TensorIteratorBaseET0_EUldE0_EEvS6_RKT_EUliE_EEviT1_ --------------------------
	.section	.text._ZN2at6native18elementwise_kernelILi128ELi2EZNS0_22gpu_kernel_impl_nocastIZNS0_50_GLOBAL__N__2680c7bb_12_PowKernel_cu_7dd49032_316829pow_tensor_scalar_kernel_implIddEEvRNS_18TensorIteratorBaseET0_EUldE0_EEvS6_RKT_EUliE_EEviT1_,"ax",@progbits
	.align	128
        .global         _ZN2at6native18elementwise_kernelILi128ELi2EZNS0_22gpu_kernel_impl_nocastIZNS0_50_GLOBAL__N__2680c7bb_12_PowKernel_cu_7dd49032_316829pow_tensor_scalar_kernel_implIddEEvRNS_18TensorIteratorBaseET0_EUldE0_EEvS6_RKT_EUliE_EEviT1_
        .type           _ZN2at6native18elementwise_kernelILi128ELi2EZNS0_22gpu_kernel_impl_nocastIZNS0_50_GLOBAL__N__2680c7bb_12_PowKernel_cu_7dd49032_316829pow_tensor_scalar_kernel_implIddEEvRNS_18TensorIteratorBaseET0_EUldE0_EEvS6_RKT_EUliE_EEviT1_,@function
        .size           _ZN2at6native18elementwise_kernelILi128ELi2EZNS0_22gpu_kernel_impl_nocastIZNS0_50_GLOBAL__N__2680c7bb_12_PowKernel_cu_7dd49032_316829pow_tensor_scalar_kernel_implIddEEvRNS_18TensorIteratorBaseET0_EUldE0_EEvS6_RKT_EUliE_EEviT1_,(.L_x_71668 - _ZN2at6native18elementwise_kernelILi128ELi2EZNS0_22gpu_kernel_impl_nocastIZNS0_50_GLOBAL__N__2680c7bb_12_PowKernel_cu_7dd49032_316829pow_tensor_scalar_kernel_implIddEEvRNS_18TensorIteratorBaseET0_EUldE0_EEvS6_RKT_EUliE_EEviT1_)
        .other          _ZN2at6native18elementwise_kernelILi128ELi2EZNS0_22gpu_kernel_impl_nocastIZNS0_50_GLOBAL__N__2680c7bb_12_PowKernel_cu_7dd49032_316829pow_tensor_scalar_kernel_implIddEEvRNS_18TensorIteratorBaseET0_EUldE0_EEvS6_RKT_EUliE_EEviT1_,@"STO_CUDA_ENTRY STV_DEFAULT"
_ZN2at6native18elementwise_kernelILi128ELi2EZNS0_22gpu_kernel_impl_nocastIZNS0_50_GLOBAL__N__2680c7bb_12_PowKernel_cu_7dd49032_316829pow_tensor_scalar_kernel_implIddEEvRNS_18TensorIteratorBaseET0_EUldE0_EEvS6_RKT_EUliE_EEviT1_:
.text._ZN2at6native18elementwise_kernelILi128ELi2EZNS0_22gpu_kernel_impl_nocastIZNS0_50_GLOBAL__N__2680c7bb_12_PowKernel_cu_7dd49032_316829pow_tensor_scalar_kernel_implIddEEvRNS_18TensorIteratorBaseET0_EUldE0_EEvS6_RKT_EUliE_EEviT1_:
        /* <DEDUP_REMOVED lines=312> */
.L_x_10083:
[----:B------:R-:W-:Y:S02]  /*1380*/  ULDC.64 UR8, c[0x0][0x418] ;  /* 0x0001060000087ab9 */ /* 0x000fe40000000a00 */
[----:B------:R-:W-:-:S04]  /*1390*/  IADD3 R4, P0, R2, UR8, RZ ;  /* 0x0000000802047c10 */ /* 0x000fc8000ff1e0ff */
[----:B------:R-:W-:Y:S01]  /*13a0*/  IADD3.X R5, RZ, UR9, RZ, P0, !PT ;  /* 0x00000009ff057c10 */ /* 0x000fe200087fe4ff */
[----:B------:R-:W-:-:S05]  /*13b0*/  ULDC.64 UR8, c[0x0][0x410] ;  /* 0x0001040000087ab9 */ /* 0x000fca0000000a00 */
[----:B------:R-:W2:Y:S01]  /*13c0*/  LDG.E.64 R4, desc[UR4][R4.64] ;  /* 0x0000000404047981 */ /* 0x000ea2000c1e1b00 */
[----:B------:R-:W-:Y:S01]  /*13d0*/  IADD3 R2, P0, R3, UR8, RZ ;  /* 0x0000000803027c10 */ /* 0x000fe2000ff1e0ff */
[----:B------:R-:W-:-:S03]  /*13e0*/  VIADD R9, R0, 0x80 ;  /* 0x0000008000097836 */ /* 0x000fc60000000000 */
[----:B------:R-:W-:Y:S01]  /*13f0*/  IADD3.X R3, RZ, UR9, RZ, P0, !PT ;  /* 0x00000009ff037c10 */ /* 0x000fe200087fe4ff */
[----:B--2---:R-:W-:-:S08]  /*1400*/  DMUL R6, R4, R4 ;  /* 0x0000000404067228 */ /* 0x004fd00000000000 */
[----:B------:R-:W-:-:S07]  /*1410*/  DMUL R6, R4, R6 ;  /* 0x0000000604067228 */ /* 0x000fce0000000000 */
[----:B------:R0:W-:Y:S04]  /*1420*/  STG.E.64 desc[UR4][R2.64], R6 ;  /* 0x0000000602007986 */ /* 0x0001e8000c101b04 */
.L_x_10082:
[----:B------:R-:W-:Y:S05]  /*1430*/  BSYNC B0 ;  /* 0x0000000000007941 */ /* 0x000fea0003800000 */
.L_x_10081:
[----:B------:R-:W-:-:S13]  /*1440*/  ISETP.GE.AND P0, PT, R9, UR6, PT ;  /* 0x0000000609007c0c */ /* 0x000fda000bf06270 */
[----:B------:R-:W-:Y:S05]  /*1450*/  @P0 EXIT ;  /* 0x000000000000094d */ /* 0x000fea0003800000 */
[----:B------:R-:W1:Y:S01]  /*1460*/  LDC R8, c[0x0][0x218] ;  /* 0x00008600ff087b82 */ /* 0x000e620000000800 */
[----:B0-----:R-:W-:Y:S01]  /*1470*/  HFMA2.MMA R3, -RZ, RZ, 0, 0 ;  /* 0x00000000ff037435 */ /* 0x001fe200000001ff */
[----:B------:R-:W-:Y:S02]  /*1480*/  MOV R0, RZ ;  /* 0x000000ff00007202 */ /* 0x000fe40000000f00 */
        /* <DEDUP_REMOVED lines=300> */
.L_x_10084:
[----:B------:R-:W-:Y:S02]  /*2750*/  ULDC.64 UR6, c[0x0][0x418] ;  /* 0x0001060000067ab9 */ /* 0x000fe40000000a00 */
[----:B------:R-:W-:-:S04]  /*2760*/  IADD3 R4, P0, R0, UR6, RZ ;  /* 0x0000000600047c10 */ /* 0x000fc8000ff1e0ff */
[----:B------:R-:W-:Y:S01]  /*2770*/  IADD3.X R5, RZ, UR7, RZ, P0, !PT ;  /* 0x00000007ff057c10 */ /* 0x000fe200087fe4ff */
[----:B------:R-:W-:-:S05]  /*2780*/  ULDC.64 UR6, c[0x0][0x410] ;  /* 0x0001040000067ab9 */ /* 0x000fca0000000a00 */
[----:B------:R-:W2:Y:S01]  /*2790*/  LDG.E.64 R4, desc[UR4][R4.64] ;  /* 0x0000000404047981 */ /* 0x000ea2000c1e1b00 */
[----:B------:R-:W-:-:S04]  /*27a0*/  IADD3 R2, P0, R3, UR6, RZ ;  /* 0x0000000603027c10 */ /* 0x000fc8000ff1e0ff */
[----:B------:R-:W-:Y:S01]  /*27b0*/  IADD3.X R3, RZ, UR7, RZ, P0, !PT ;  /* 0x00000007ff037c10 */ /* 0x000fe200087fe4ff */
[----:B--2---:R-:W-:-:S08]  /*27c0*/  DMUL R6, R4, R4 ;  /* 0x0000000404067228 */ /* 0x004fd00000000000 */
[----:B------:R-:W-:-:S07]  /*27d0*/  DMUL R6, R4, R6 ;  /* 0x0000000604067228 */ /* 0x000fce0000000000 */
[----:B------:R-:W-:Y:S01]  /*27e0*/  STG.E.64 desc[UR4][R2.64], R6 ;  /* 0x0000000602007986 */ /* 0x000fe2000c101b04 */
[----:B------:R-:W-:Y:S05]  /*27f0*/  EXIT ;  /* 0x000000000000794d */ /* 0x000fea0003800000 */
.L_x_10085:
        /* <DEDUP_REMOVED lines=16> */
.L_x_71668:


//--------------------- .text._ZN2at6native27unrolled_elementwise_kernelIZNS0_50_GLOBAL__N__2680c7bb_12_PowKernel_cu_7dd49032_316829pow_tensor_scalar_kernel_implIddEEvRNS_18TensorIteratorBaseET0_EUldE0_St5arrayIPcLm2EELi4E23TrivialOffsetCalculatorILi1EjESC_NS0_6memory15LoadWithoutCastENSD_16StoreWithoutCastEEEviT_S6_T2_T3_T4_T5_ --------------------------
	.section	.text._ZN2at6native27unrolled_elementwise_kernelIZNS0_50_GLOBAL__N__2680c7bb_12_PowKernel_cu_7dd49032_316829pow_tensor_scalar_kernel_implIddEEvRNS_18TensorIteratorBaseET0_EUldE0_St5arrayIPcLm2EELi4E23TrivialOffsetCalculatorILi1EjESC_NS0_6memory15LoadWithoutCastENSD_16StoreWithoutCastEEEviT_S6_T2_T3_T4_T5_,"ax",@progbits
	.align	128
        .global         _ZN2at6native27unrolled_elementwise_kernelIZNS0_50_GLOBAL__N__2680c7bb_12_PowKernel_cu_7dd49032_316829pow_tensor_scalar_kernel_implIddEEvRNS_18TensorIteratorBaseET0_EUldE0_St5arrayIPcLm2EELi4E23TrivialOffsetCalculatorILi1EjESC_NS0_6memory15LoadWithoutCastENSD_16StoreWithoutCastEEEviT_S6_T2_T3_T4_T5_
        .type           _ZN2at6native27unrolled_elementwise_kernelIZNS0_50_GLOBAL__N__2680c7bb_12_PowKernel_cu_7dd49032_316829pow_tensor_scalar_kernel_implIddEEvRNS_18TensorIteratorBaseET0_EUldE0_St5arrayIPcLm2EELi4E23TrivialOffsetCalculatorILi1EjESC_NS0_6memory15LoadWithoutCastENSD_16StoreWithoutCastEEEviT_S6_T2_T3_T4_T5_,@function
        .size           _ZN2at6native27unrolled_elementwise_kernelIZNS0_50_GLOBAL__N__2680c7bb_12_PowKernel_cu_7dd49032_316829pow_tensor_scalar_kernel_implIddEEvRNS_18TensorIteratorBaseET0_EUldE0_St5arrayIPcLm2EELi4E23TrivialOffsetCalculatorILi1EjESC_NS0_6memory15LoadWithoutCastENSD_16StoreWithoutCastEEEviT_S6_T2_T3_T4_T5_,(.L_x_71669 - _ZN2at6native27unrolled_elementwise_kernelIZNS0_50_GLOBAL__N__2680c7bb_12_PowKernel_cu_7dd49032_316829pow_tensor_scalar_kernel_implIddEEvRNS_18TensorIteratorBaseET0_EUldE0_St5arrayIPcLm2EELi4E23TrivialOffsetCalculatorILi1EjESC_NS0_6memory15LoadWithoutCastENSD_16StoreWithoutCastEEEviT_S6_T2_T3_T4_T5_)
        .other          _ZN2at6native27unrolled_elementwise_kernelIZNS0_50_GLOBAL__N__2680c7bb_12_PowKernel_cu_7dd49032_316829pow_tensor_scalar_kernel_implIddEEvRNS_18TensorIteratorBaseET0_EUldE0_St5arrayIPcLm2EELi4E23TrivialOffsetCalculatorILi1EjESC_NS0_6memory15LoadWithoutCastENSD_16StoreWithoutCastEEEviT_S6_T2_T3_T4_T5_,@"STO_CUDA_ENTRY STV_DEFAULT"
_ZN2at6native27unrolled_elementwise_kernelIZNS0_50_GLOBAL__N__2680c7bb_12_PowKernel_cu_7dd49032_316829pow_tensor_scalar_kernel_implIddEEvRNS_18TensorIteratorBaseET0_EUldE0_St5arrayIPcLm2EELi4E23TrivialOffsetCalculatorILi1EjESC_NS0_6memory15LoadWithoutCastENSD_16StoreWithoutCastEEEviT_S6_T2_T3_T4_T5_:
.text._ZN2at6native27unrolled_elementwise_kernelIZNS0_50_GLOBAL__N__2680c7bb_12_PowKernel_cu_7dd49032_316829pow_tensor_scalar_kernel_implIddEEvRNS_18TensorIteratorBaseET0_EUldE0_St5arrayIPcLm2EELi4E23TrivialOffsetCalculatorILi1EjESC_NS0_6memory15LoadWithoutCastENSD_16StoreWithoutCastEEEviT_S6_T2_T3_T4_T5_:
[----:B------:R-:W-:Y:S01]  /*0000*/  LDC R1, c[0x0][0x28] ;  /* 0x00000a00ff017b82 */ /* 0x000fe20000000800 */
[----:B------:R-:W0:Y:S07]  /*0010*/  S2R R0, SR_CTAID.X ;  /* 0x0000000000007919 */ /* 0x000e2e0000002500 */
[----:B------:R-:W0:Y:S01]  /*0020*/  LDC R3, c[0x0][0x210] ;  /* 0x00008400ff037b82 */ /* 0x000e220000000800 */
[----:B------:R-:W-:Y:S01]  /*0030*/  CS2R R8, SRZ ;  /* 0x0000000000087805 */ /* 0x000fe2000001ff00 */
[----:B------:R-:W-:Y:S01]  /*0040*/  ULDC.64 UR4, c[0x0][0x208] ;  /* 0x0000820000047ab9 */ /* 0x000fe20000000a00 */
[----:B------:R-:W1:Y:S01]  /*0050*/  S2R R5, SR_TID.X ;  /* 0x0000000000057919 */ /* 0x000e620000002100 */
[----:B0-----:R-:W-:-:S02]  /*0060*/  IMAD R4, R0, -0x200, R3 ;  /* 0xfffffe0000047824 */ /* 0x001fc400078e0203 */
[----:B-1----:R-:W-:-:S03]  /*0070*/  IMAD.MOV.U32 R3, RZ, RZ, R5 ;  /* 0x000000ffff037224 */ /* 0x002fc600078e0005 */
[----:B------:R-:W-:-:S13]  /*0080*/  ISETP.GE.AND P0, PT, R5, R4, PT ;  /* 0x000000040500720c */ /* 0x000fda0003f06270 */
[----:B------:R-:W0:Y:S01]  /*0090*/  @!P0 LDC.64 R6, c[0x0][0x228] ;  /* 0x00008a00ff068b82 */ /* 0x000e220000000a00 */
[----:B------:R-:W-:Y:S01]  /*00a0*/  @!P0 IMAD R11, R0, 0x200, R5 ;  /* 0x00000200000b8824 */ /* 0x000fe200078e0205 */
[----:B------:R-:W-:-:S04]  /*00b0*/  @!P0 IADD3 R3, R5, 0x80, RZ ;  /* 0x0000008005038810 */ /* 0x000fc80007ffe0ff */
[C---:B------:R-:W-:Y:S02]  /*00c0*/  ISETP.GE.AND P1, PT, R3.reuse, R4, PT ;  /* 0x000000040300720c */ /* 0x040fe40003f26270 */
[----:B------:R-:W1:Y:S11]  /*00d0*/  @!P0 LDC.64 R18, c[0x0][0x220] ;  /* 0x00008800ff128b82 */ /* 0x000e760000000a00 */
[----:B------:R-:W-:Y:S01]  /*00e0*/  @!P1 IMAD R17, R0, 0x200, R3 ;  /* 0x0000020000119824 */ /* 0x000fe200078e0203 */
[----:B------:R-:W-:Y:S01]  /*00f0*/  @!P1 IADD3 R3, R3, 0x80, RZ ;  /* 0x0000008003039810 */ /* 0x000fe20007ffe0ff */
[----:B------:R-:W2:Y:S01]  /*0100*/  @!P1 LDC.64 R12, c[0x0][0x228] ;  /* 0x00008a00ff0c9b82 */ /* 0x000ea20000000a00 */
[----:B0-----:R-:W-:-:S02]  /*0110*/  @!P0 IMAD.WIDE.U32 R6, R11, 0x8, R6 ;  /* 0x000000080b068825 */ /* 0x001fc400078e0006 */
[----:B------:R-:W-:-:S03]  /*0120*/  ISETP.GE.AND P3, PT, R3, R4, PT ;  /* 0x000000040300720c */ /* 0x000fc60003f66270 */
[----:B------:R0:W3:Y:S10]  /*0130*/  @!P0 LDG.E.64 R8, desc[UR4][R6.64] ;  /* 0x0000000406088981 */ /* 0x0000f4000c1e1b00 */
[----:B------:R-:W-:Y:S01]  /*0140*/  @!P3 LEA R21, R0, R3, 0x9 ;  /* 0x000000030015b211 */ /* 0x000fe200078e48ff */
[----:B------:R-:W-:-:S05]  /*0150*/  @!P3 VIADD R3, R3, 0x80 ;  /* 0x000000800303b836 */ /* 0x000fca0000000000 */
[----:B------:R-:W-:-:S13]  /*0160*/  ISETP.GE.AND P2, PT, R3, R4, PT ;  /* 0x000000040300720c */ /* 0x000fda0003f46270 */
[----:B------:R-:W4:Y:S01]  /*0170*/  @!P2 LDC.64 R14, c[0x0][0x228] ;  /* 0x00008a00ff0eab82 */ /* 0x000f220000000a00 */
[----:B------:R-:W-:Y:S02]  /*0180*/  @!P2 LEA R11, R0, R3, 0x9 ;  /* 0x00000003000ba211 */ /* 0x000fe400078e48ff */
[----:B------:R-:W-:Y:S01]  /*0190*/  CS2R R2, SRZ ;  /* 0x0000000000027805 */ /* 0x000fe2000001ff00 */
[----:B--2---:R-:W-:-:S04]  /*01a0*/  @!P1 IMAD.WIDE.U32 R12, R17, 0x8, R12 ;  /* 0x00000008110c9825 */ /* 0x004fc800078e000c */
[----:B----4-:R-:W-:Y:S02]  /*01b0*/  @!P2 IMAD.WIDE.U32 R14, R11, 0x8, R14 ;  /* 0x000000080b0ea825 */ /* 0x010fe400078e000e */
[----:B------:R-:W2:Y:S03]  /*01c0*/  @!P3 LDC.64 R10, c[0x0][0x228] ;  /* 0x00008a00ff0abb82 */ /* 0x000ea60000000a00 */
[----:B------:R4:W5:Y:S01]  /*01d0*/  @!P2 LDG.E.64 R2, desc[UR4][R14.64] ;  /* 0x000000040e02a981 */ /* 0x000962000c1e1b00 */
[----:B0-----:R-:W-:Y:S01]  /*01e0*/  CS2R R6, SRZ ;  /* 0x0000000000067805 */ /* 0x001fe2000001ff00 */
[----:B----4-:R-:W-:Y:S01]  /*01f0*/  @!P0 IMAD R15, R0, 0x200, R5 ;  /* 0x00000200000f8824 */ /* 0x010fe200078e0205 */
[----:B------:R-:W-:Y:S01]  /*0200*/  @!P0 IADD3 R5, R5, 0x80, RZ ;  /* 0x0000008005058810 */ /* 0x000fe20007ffe0ff */
[----:B--2---:R-:W-:Y:S01]  /*0210*/  @!P3 IMAD.WIDE.U32 R20, R21, 0x8, R10 ;  /* 0x000000081514b825 */ /* 0x004fe200078e000a */
[----:B------:R-:W-:-:S04]  /*0220*/  CS2R R10, SRZ ;  /* 0x00000000000a7805 */ /* 0x000fc8000001ff00 */
[----:B------:R0:W5:Y:S04]  /*0230*/  @!P3 LDG.E.64 R6, desc[UR4][R20.64] ;  /* 0x000000041406b981 */ /* 0x000168000c1e1b00 */
[----:B------:R0:W5:Y:S01]  /*0240*/  @!P1 LDG.E.64 R10, desc[UR4][R12.64] ;  /* 0x000000040c0a9981 */ /* 0x000162000c1e1b00 */
[----:B------:R-:W-:Y:S01]  /*0250*/  ISETP.GE.AND P1, PT, R5, R4, PT ;  /* 0x000000040500720c */ /* 0x000fe20003f26270 */
[----:B------:R-:W-:Y:S01]  /*0260*/  BSSY B0, `(.L_x_10086) ;  /* 0x0000014000007945 */ /* 0x000fe20003800000 */
[----:B---3--:R-:W-:-:S08]  /*0270*/  @!P0 DMUL R16, R8, R8 ;  /* 0x0000000808108228 */ /* 0x008fd00000000000 */
[----:B------:R-:W-:Y:S01]  /*0280*/  @!P0 DMUL R16, R16, R8 ;  /* 0x0000000810108228 */ /* 0x000fe20000000000 */
[----:B-1----:R-:W-:-:S06]  /*0290*/  @!P0 IMAD.WIDE.U32 R8, R15, 0x8, R18 ;  /* 0x000000080f088825 */ /* 0x002fcc00078e0012 */
[----:B------:R0:W-:Y:S01]  /*02a0*/  @!P0 STG.E.64 desc[UR4][R8.64], R16 ;  /* 0x0000001008008986 */ /* 0x0001e2000c101b04 */
[----:B------:R-:W-:Y:S05]  /*02b0*/  @P1 BRA `(.L_x_10087) ;  /* 0x0000000000381947 */ /* 0x000fea0003800000 */
[----:B0-----:R-:W-:Y:S01]  /*02c0*/  IMAD R17, R0, 0x200, R5 ;  /* 0x0000020000117824 */ /* 0x001fe200078e0205 */
[----:B------:R-:W-:Y:S01]  /*02d0*/  IADD3 R5, R5, 0x80, RZ ;  /* 0x0000008005057810 */ /* 0x000fe20007ffe0ff */
[----:B------:R-:W0:Y:S01]  /*02e0*/  LDC.64 R14, c[0x0][0x220] ;  /* 0x00008800ff0e7b82 */ /* 0x000e220000000a00 */
[----:B-----5:R-:W-:Y:S02]  /*02f0*/  DMUL R8, R10, R10 ;  /* 0x0000000a0a087228 */ /* 0x020fe40000000000 */
[----:B------:R-:W-:-:S06]  /*0300*/  ISETP.GE.AND P0, PT, R5, R4, PT ;  /* 0x000000040500720c */ /* 0x000fcc0003f06270 */
[----:B------:R-:W-:-:S07]  /*0310*/  DMUL R8, R8, R10 ;  /* 0x0000000a08087228 */ /* 0x000fce0000000000 */
[----:B------:R-:W-:Y:S01]  /*0320*/  @!P0 DMUL R12, R6, R6 ;  /* 0x00000006060c8228 */ /* 0x000fe20000000000 */
[----:B------:R-:W-:Y:S01]  /*0330*/  @!P0 IMAD R19, R0, 0x200, R5 ;  /* 0x0000020000138824 */ /* 0x000fe200078e0205 */
[----:B------:R-:W-:-:S06]  /*0340*/  @!P0 IADD3 R5, R5, 0x80, RZ ;  /* 0x0000008005058810 */ /* 0x000fcc0007ffe0ff */
[----:B------:R-:W-:Y:S01]  /*0350*/  @!P0 DMUL R12, R12, R6 ;  /* 0x000000060c0c8228 */ /* 0x000fe20000000000 */
[----:B0-----:R-:W-:-:S04]  /*0360*/  IMAD.WIDE.U32 R6, R17, 0x8, R14 ;  /* 0x0000000811067825 */ /* 0x001fc800078e000e */
[----:B------:R-:W-:Y:S01]  /*0370*/  @!P0 IMAD.WIDE.U32 R14, R19, 0x8, R14 ;  /* 0x00000008130e8825 */ /* 0x000fe200078e000e */
[----:B------:R1:W-:Y:S04]  /*0380*/  STG.E.64 desc[UR4][R6.64], R8 ;  /* 0x0000000806007986 */ /* 0x0003e8000c101b04 */
[----:B------:R1:W-:Y:S02]  /*0390*/  @!P0 STG.E.64 desc[UR4][R14.64], R12 ;  /* 0x0000000c0e008986 */ /* 0x0003e4000c101b04 */
.L_x_10087:
[----:B------:R-:W-:Y:S05]  /*03a0*/  BSYNC B0 ;  /* 0x0000000000007941 */ /* 0x000fea0003800000 */
.L_x_10086:
[----:B------:R-:W-:-:S13]  /*03b0*/  ISETP.GE.AND P0, PT, R5, R4, PT ;  /* 0x000000040500720c */ /* 0x000fda0003f06270 */
[----:B------:R-:W-:Y:S05]  /*03c0*/  @P0 EXIT ;  /* 0x000000000000094d */ /* 0x000fea0003800000 */
[----:B01----:R-:W0:Y:S01]  /*03d0*/  LDC.64 R8, c[0x0][0x220] ;  /* 0x00008800ff087b82 */ /* 0x003e220000000a00 */
[----:B-----5:R-:W-:Y:S01]  /*03e0*/  DMUL R6, R2, R2 ;  /* 0x0000000202067228 */ /* 0x020fe20000000000 */
[----:B------:R-:W-:-:S07]  /*03f0*/  IMAD R5, R0, 0x200, R5 ;  /* 0x0000020000057824 */ /* 0x000fce00078e0205 */
[----:B------:R-:W-:Y:S01]  /*0400*/  DMUL R6, R6, R2 ;  /* 0x0000000206067228 */ /* 0x000fe20000000000 */
[----:B0-----:R-:W-:-:S06]  /*0410*/  IMAD.WIDE.U32 R2, R5, 0x8, R8 ;  /* 0x0000000805027825 */ /* 0x001fcc00078e0008 */
[----:B------:R-:W-:Y:S01]  /*0420*/  STG.E.64 desc[UR4][R2.64], R6 ;  /* 0x0000000602007986 */ /* 0x000fe2000c101b04 */
[----:B------:R-:W-:Y:S05]  /*0430*/  EXIT ;  /* 0x000000000000794d */ /* 0x000fea0003800000 */
.L_x_10088:
        /* <DEDUP_REMOVED lines=12> */
.L_x_71669:


//--------------------- .text._ZN2at6native29vectorized_elementwise_kernelILi2EZNS0_50_GLOBAL__N__2680c7bb_12_PowKernel_cu_7dd49032_316829pow_tensor_scalar_kernel_implIddEEvRNS_18TensorIteratorBaseET0_EUldE0_St5arrayIPcLm2EEEEviS6_T1_ --------------------------
	.section	.text._ZN2at6native29vectorized_elementwise_kernelILi2EZNS0_50_GLOBAL__N__2680c7bb_12_PowKernel_cu_7dd49032_316829pow_tensor_scalar_kernel_implIddEEvRNS_18TensorIteratorBaseET0_EUldE0_St5arrayIPcLm2EEEEviS6_T1_,"ax",@progbits
	.align	128
        .global         _ZN2at6native29vectorized_elementwise_kernelILi2EZNS0_50_GLOBAL__N__2680c7bb_12_PowKernel_cu_7dd49032_316829pow_tensor_scalar_kernel_implIddEEvRNS_18TensorIteratorBaseET0_EUldE0_St5arrayIPcLm2EEEEviS6_T1_
        .type           _ZN2at6native29vectorized_elementwise_kernelILi2EZNS0_50_GLOBAL__N__2680c7bb_12_PowKernel_cu_7dd49032_316829pow_tensor_scalar_kernel_implIddEEvRNS_18TensorIteratorBaseET0_EUldE0_St5arrayIPcLm2EEEEviS6_T1_,@function
        .size           _ZN2at6native29vectorized_elementwise_kernelILi2EZNS0_50_GLOBAL__N__2680c7bb_12_PowKernel_cu_7dd49032_316829pow_tensor_scalar_kernel_implIddEEvRNS_18TensorIteratorBaseET0_EUldE0_St5arrayIPcLm2EEEEviS6_T1_,(.L_x_71670 - _ZN2at6native29vectorized_elementwise_kernelILi2EZNS0_50_GLOBAL__N__2680c7bb_12_PowKernel_cu_7dd49032_316829pow_tensor_scalar_kernel_implIddEEvRNS_18TensorIteratorBaseET0_EUldE0_St5arrayIPcLm2EEEEviS6_T1_)
        .other          _ZN2at6native29vectorized_elementwise_kernelILi2EZNS0_50_GLOBAL__N__2680c7bb_12_PowKernel_cu_7dd49032_316829pow_tensor_scalar_kernel_implIddEEvRNS_18TensorIteratorBaseET0_EUldE0_St5arrayIPcLm2EEEEviS6_T1_,@"STO_CUDA_ENTRY STV_DEFAULT"
_ZN2at6native29vectorized_elementwise_kernelILi2EZNS0_50_GLOBAL__N__2680c7bb_12_PowKernel_cu_7dd49032_316829pow_tensor_scalar_kernel_implIddEEvRNS_18TensorIteratorBaseET0_EUldE0_St5arrayIPcLm2EEEEviS6_T1_:
.text._ZN2at6native29vectorized_elementwise_kernelILi2EZNS0_50_GLOBAL__N__2680c7bb_12_PowKernel_cu_7dd49032_316829pow_tensor_scalar_kernel_implIddEEvRNS_18TensorIteratorBaseET0_EUldE0_St5arrayIPcLm2EEEEviS6_T1_:
        /* <DEDUP_REMOVED lines=17> */
[----:B--2---:R-:W-:-:S04]  /*0110*/  IMAD.WIDE.U32 R20, R2, 0x8, R20 ;  /* 0x0000000802147825 */ /* 0x004fc800078e0014 */
[----:B------:R-:W-:Y:S01]  /*0120*/  IMAD.WIDE R20, R0, 0x10, R20 ;  /* 0x0000001000147825 */ /* 0x000fe200078e0214 */
[----:B---3--:R-:W-:Y:S02]  /*0130*/  DMUL R22, R8, R8 ;  /* 0x0000000808167228 */ /* 0x008fe40000000000 */
[----:B------:R-:W-:Y:S02]  /*0140*/  DMUL R24, R10, R10 ;  /* 0x0000000a0a187228 */ /* 0x000fe40000000000 */
[----:B----4-:R-:W-:-:S04]  /*0150*/  DMUL R28, R18, R18 ;  /* 0x00000012121c7228 */ /* 0x010fc80000000000 */
[----:B------:R-:W-:Y:S02]  /*0160*/  DMUL R8, R8, R22 ;  /* 0x0000001608087228 */ /* 0x000fe40000000000 */
[----:B------:R-:W-:Y:S02]  /*0170*/  DMUL R10, R10, R24 ;  /* 0x000000180a0a7228 */ /* 0x000fe40000000000 */
[----:B------:R-:W-:Y:S02]  /*0180*/  DMUL R24, R16, R16 ;  /* 0x0000001010187228 */ /* 0x000fe40000000000 */
[----:B-----5:R-:W-:Y:S02]  /*0190*/  DMUL R22, R12, R12 ;  /* 0x0000000c0c167228 */ /* 0x020fe40000000000 */
[----:B------:R-:W-:Y:S01]  /*01a0*/  DMUL R2, R6, R6 ;  /* 0x0000000606027228 */ /* 0x000fe20000000000 */
[----:B------:R-:W-:Y:S01]  /*01b0*/  STG.E.128 desc[UR4][R20.64], R8 ;  /* 0x0000000814007986 */ /* 0x000fe2000c101d04 */
[----:B------:R-:W-:-:S02]  /*01c0*/  DMUL R18, R18, R28 ;  /* 0x0000001c12127228 */ /* 0x000fc40000000000 */
[----:B------:R-:W-:Y:S02]  /*01d0*/  DMUL R16, R16, R24 ;  /* 0x0000001810107228 */ /* 0x000fe40000000000 */
[----:B------:R-:W-:Y:S02]  /*01e0*/  DMUL R12, R12, R22 ;  /* 0x000000160c0c7228 */ /* 0x000fe40000000000 */
[----:B------:R-:W-:Y:S02]  /*01f0*/  DMUL R24, R14, R14 ;  /* 0x0000000e0e187228 */ /* 0x000fe40000000000 */
[----:B------:R-:W-:Y:S01]  /*0200*/  DMUL R22, R4, R4 ;  /* 0x0000000404167228 */ /* 0x000fe20000000000 */
[----:B------:R-:W-:Y:S01]  /*0210*/  STG.E.128 desc[UR4][R20.64+0x800], R16 ;  /* 0x0008001014007986 */ /* 0x000fe2000c101d04 */
[----:B------:R-:W-:-:S04]  /*0220*/  DMUL R6, R6, R2 ;  /* 0x0000000206067228 */ /* 0x000fc80000000000 */
[----:B------:R-:W-:Y:S02]  /*0230*/  DMUL R14, R14, R24 ;  /* 0x000000180e0e7228 */ /* 0x000fe40000000000 */
[----:B------:R-:W-:-:S05]  /*0240*/  DMUL R4, R4, R22 ;  /* 0x0000001604047228 */ /* 0x000fca0000000000 */
[----:B------:R-:W-:Y:S04]  /*0250*/  STG.E.128 desc[UR4][R20.64+0x1000], R12 ;  /* 0x0010000c14007986 */ /* 0x000fe8000c101d04 */
[----:B------:R-:W-:Y:S01]  /*0260*/  STG.E.128 desc[UR4][R20.64+0x1800], R4 ;  /* 0x0018000414007986 */ /* 0x000fe2000c101d04 */
[----:B------:R-:W-:Y:S05]  /*0270*/  EXIT ;  /* 0x000000000000794d */ /* 0x000fea0003800000 */
.L_x_10089:
[----:B------:R-:W0:Y:S01]  /*0280*/  S2R R3, SR_TID.X ;  /* 0x0000000000037919 */ /* 0x000e220000002100 */
[----:B------:R-:W-:Y:S02]  /*0290*/  CS2R R10, SRZ ;  /* 0x00000000000a7805 */ /* 0x000fe4000001ff00 */
[----:B0-----:R-:W-:Y:S01]  /*02a0*/  ISETP.GE.AND P0, PT, R3, R0, PT ;  /* 0x000000000300720c */ /* 0x001fe20003f06270 */
[----:B------:R-:W-:-:S12]  /*02b0*/  IMAD.MOV.U32 R25, RZ, RZ, R3 ;  /* 0x000000ffff197224 */ /* 0x000fd800078e0003 */
[----:B------:R-:W0:Y:S01]  /*02c0*/  @!P0 LDC.64 R12, c[0x0][0x228] ;  /* 0x00008a00ff0c8b82 */ /* 0x000e220000000a00 */
[----:B------:R-:W-:Y:S02]  /*02d0*/  @!P0 IADD3 R5, R2, R3, RZ ;  /* 0x0000000302058210 */ /* 0x000fe40007ffe0ff */
[----:B------:R-:W-:-:S04]  /*02e0*/  @!P0 IADD3 R25, R3, 0x80, RZ ;  /* 0x0000008003198810 */ /* 0x000fc80007ffe0ff */
[----:B------:R-:W-:-:S13]  /*02f0*/  ISETP.GE.AND P6, PT, R25, R0, PT ;  /* 0x000000001900720c */ /* 0x000fda0003fc6270 */
[C---:B------:R-:W-:Y:S01]  /*0300*/  @!P6 IMAD.IADD R9, R2.reuse, 0x1, R25 ;  /* 0x000000010209e824 */ /* 0x040fe200078e0219 */
[----:B------:R-:W1:Y:S01]  /*0310*/  @!P6 LDC.64 R16, c[0x0][0x228] ;  /* 0x00008a00ff10eb82 */ /* 0x000e620000000a00 */
[----:B------:R-:W-:Y:S02]  /*0320*/  @!P6 VIADD R25, R25, 0x80 ;  /* 0x000000801919e836 */ /* 0x000fe40000000000 */
[----:B0-----:R-:W-:Y:S01]  /*0330*/  @!P0 IMAD.WIDE.U32 R12, R5, 0x8, R12 ;  /* 0x00000008050c8825 */ /* 0x001fe200078e000c */
[----:B------:R-:W-:Y:S02]  /*0340*/  CS2R R4, SRZ ;  /* 0x0000000000047805 */ /* 0x000fe4000001ff00 */
[C---:B------:R-:W-:Y:S02]  /*0350*/  ISETP.GE.AND P5, PT, R25.reuse, R0, PT ;  /* 0x000000001900720c */ /* 0x040fe40003fa6270 */
[----:B------:R0:W2:Y:S11]  /*0360*/  @!P0 LDG.E.64 R10, desc[UR4][R12.64] ;  /* 0x000000040c0a8981 */ /* 0x0000b6000c1e1b00 */
[----:B------:R-:W-:Y:S01]  /*0370*/  @!P5 IADD3 R6, R2, R25, RZ ;  /* 0x000000190206d210 */ /* 0x000fe20007ffe0ff */
[----:B------:R-:W-:Y:S01]  /*0380*/  @!P5 VIADD R25, R25, 0x80 ;  /* 0x000000801919d836 */ /* 0x000fe20000000000 */
[----:B------:R-:W3:Y:S01]  /*0390*/  @!P5 LDC.64 R28, c[0x0][0x228] ;  /* 0x00008a00ff1cdb82 */ /* 0x000ee20000000a00 */
[----:B-1----:R-:W-:-:S03]  /*03a0*/  @!P6 IMAD.WIDE.U32 R16, R9, 0x8, R16 ;  /* 0x000000080910e825 */ /* 0x002fc600078e0010 */
[CC--:B------:R-:W-:Y:S02]  /*03b0*/  ISETP.GE.AND P4, PT, R25.reuse, R0.reuse, PT ;  /* 0x000000001900720c */ /* 0x0c0fe40003f86270 */
[----:B------:R-:W5:Y:S11]  /*03c0*/  @!P6 LDG.E.64 R4, desc[UR4][R16.64] ;  /* 0x000000041004e981 */ /* 0x000f76000c1e1b00 */
[----:B------:R-:W-:Y:S01]  /*03d0*/  @!P4 IADD3 R7, R2, R25, RZ ;  /* 0x000000190207c210 */ /* 0x000fe20007ffe0ff */
[----:B------:R-:W-:Y:S01]  /*03e0*/  @!P4 VIADD R25, R25, 0x80 ;  /* 0x000000801919c836 */ /* 0x000fe20000000000 */
[----:B------:R-:W1:Y:S04]  /*03f0*/  @!P4 LDC.64 R14, c[0x0][0x228] ;  /* 0x00008a00ff0ecb82 */ /* 0x000e680000000a00 */
[----:B------:R-:W-:-:S13]  /*0400*/  ISETP.GE.AND P3, PT, R25, R0, PT ;  /* 0x000000001900720c */ /* 0x000fda0003f66270 */
[----:B------:R-:W-:Y:S01]  /*0410*/  @!P3 IADD3 R19, R2, R25, RZ ;  /* 0x000000190213b210 */ /* 0x000fe20007ffe0ff */
[----:B------:R-:W-:Y:S01]  /*0420*/  @!P3 VIADD R25, R25, 0x80 ;  /* 0x000000801919b836 */ /* 0x000fe20000000000 */
[----:B------:R-:W4:Y:S04]  /*0430*/  @!P3 LDC.64 R20, c[0x0][0x228] ;  /* 0x00008a00ff14bb82 */ /* 0x000f280000000a00 */
[----:B------:R-:W-:-:S13]  /*0440*/  ISETP.GE.AND P2, PT, R25, R0, PT ;  /* 0x000000001900720c */ /* 0x000fda0003f46270 */
[----:B------:R-:W-:Y:S01]  /*0450*/  @!P2 IADD3 R23, R2, R25, RZ ;  /* 0x000000190217a210 */ /* 0x000fe20007ffe0ff */
[----:B------:R-:W-:Y:S01]  /*0460*/  @!P2 VIADD R25, R25, 0x80 ;  /* 0x000000801919a836 */ /* 0x000fe20000000000 */
[----:B0-----:R-:W0:Y:S04]  /*0470*/  @!P2 LDC.64 R12, c[0x0][0x228] ;  /* 0x00008a00ff0cab82 */ /* 0x001e280000000a00 */
[----:B------:R-:W-:Y:S02]  /*0480*/  ISETP.GE.AND P1, PT, R25, R0, PT ;  /* 0x000000001900720c */ /* 0x000fe40003f26270 */
[----:B------:R-:W-:Y:S01]  /*0490*/  CS2R R8, SRZ ;  /* 0x0000000000087805 */ /* 0x000fe2000001ff00 */
[----:B-1----:R-:W-:-:S04]  /*04a0*/  @!P4 IMAD.WIDE.U32 R14, R7, 0x8, R14 ;  /* 0x00000008070ec825 */ /* 0x002fc800078e000e */
[----:B----4-:R-:W-:-:S06]  /*04b0*/  @!P3 IMAD.WIDE.U32 R20, R19, 0x8, R20 ;  /* 0x000000081314b825 */ /* 0x010fcc00078e0014 */
[----:B------:R-:W-:Y:S01]  /*04c0*/  @!P1 IMAD.IADD R27, R2, 0x1, R25 ;  /* 0x00000001021b9824 */ /* 0x000fe200078e0219 */
[----:B------:R-:W-:Y:S01]  /*04d0*/  @!P1 IADD3 R25, R25, 0x80, RZ ;  /* 0x0000008019199810 */ /* 0x000fe20007ffe0ff */
[----:B------:R1:W5:Y:S03]  /*04e0*/  @!P4 LDG.E.64 R8, desc[UR4][R14.64] ;  /* 0x000000040e08c981 */ /* 0x000366000c1e1b00 */
[----:B------:R-:W-:Y:S02]  /*04f0*/  ISETP.GE.AND P6, PT, R25, R0, PT ;  /* 0x000000001900720c */ /* 0x000fe40003fc6270 */
[----:B------:R-:W-:Y:S01]  /*0500*/  CS2R R18, SRZ ;  /* 0x0000000000127805 */ /* 0x000fe2000001ff00 */
[----:B-1----:R-:W1:Y:S05]  /*0510*/  @!P1 LDC.64 R14, c[0x0][0x228] ;  /* 0x00008a00ff0e9b82 */ /* 0x002e6a0000000a00 */
[----:B------:R4:W5:Y:S05]  /*0520*/  @!P3 LDG.E.64 R18, desc[UR4][R20.64] ;  /* 0x000000041412b981 */ /* 0x00096a000c1e1b00 */
[----:B------:R-:W1:Y:S01]  /*0530*/  @!P6 LDC.64 R16, c[0x0][0x228] ;  /* 0x00008a00ff10eb82 */ /* 0x000e620000000a00 */
[----:B---3--:R-:W-:-:S07]  /*0540*/  @!P5 IMAD.WIDE.U32 R28, R6, 0x8, R28 ;  /* 0x00000008061cd825 */ /* 0x008fce00078e001c */
[----:B----4-:R-:W3:Y:S01]  /*0550*/  @!P0 LDC.64 R20, c[0x0][0x220] ;  /* 0x00008800ff148b82 */ /* 0x010ee20000000a00 */
[----:B------:R-:W-:Y:S01]  /*0560*/  CS2R R6, SRZ ;  /* 0x0000000000067805 */ /* 0x000fe2000001ff00 */
[----:B0-----:R-:W-:Y:S01]  /*0570*/  @!P2 IMAD.WIDE.U32 R22, R23, 0x8, R12 ;  /* 0x000000081716a825 */ /* 0x001fe200078e000c */
[----:B------:R-:W-:-:S04]  /*0580*/  CS2R R12, SRZ ;  /* 0x00000000000c7805 */ /* 0x000fc8000001ff00 */
[----:B------:R-:W5:Y:S01]  /*0590*/  @!P5 LDG.E.64 R6, desc[UR4][R28.64] ;  /* 0x000000041c06d981 */ /* 0x000f62000c1e1b00 */
[----:B------:R-:W-:-:S03]  /*05a0*/  @!P6 IMAD.IADD R26, R2, 0x1, R25 ;  /* 0x00000001021ae824 */ /* 0x000fc600078e0219 */
[----:B------:R0:W5:Y:S01]  /*05b0*/  @!P2 LDG.E.64 R12, desc[UR4][R22.64] ;  /* 0x00000004160ca981 */ /* 0x000162000c1e1b00 */
[----:B-1----:R-:W-:Y:S01]  /*05c0*/  @!P1 IMAD.WIDE.U32 R24, R27, 0x8, R14 ;  /* 0x000000081b189825 */ /* 0x002fe200078e000e */
[----:B------:R-:W-:-:S03]  /*05d0*/  CS2R R14, SRZ ;  /* 0x00000000000e7805 */ /* 0x000fc6000001ff00 */
[----:B------:R-:W-:Y:S01]  /*05e0*/  @!P6 IMAD.WIDE.U32 R26, R26, 0x8, R16 ;  /* 0x000000081a1ae825 */ /* 0x000fe200078e0010 */
[----:B------:R-:W-:Y:S02]  /*05f0*/  CS2R R16, SRZ ;  /* 0x0000000000107805 */ /* 0x000fe4000001ff00 */
[----:B------:R1:W5:Y:S01]  /*0600*/  @!P1 LDG.E.64 R14, desc[UR4][R24.64] ;  /* 0x00000004180e9981 */ /* 0x000362000c1e1b00 */
[----:B0-----:R-:W-:Y:S01]  /*0610*/  @!P0 IADD3 R23, R2, R3, RZ ;  /* 0x0000000302178210 */ /* 0x001fe20007ffe0ff */
[----:B------:R-:W-:Y:S02]  /*0620*/  @!P0 VIADD R3, R3, 0x80 ;  /* 0x0000008003038836 */ /* 0x000fe40000000000 */
[----:B------:R1:W5:Y:S02]  /*0630*/  @!P6 LDG.E.64 R16, desc[UR4][R26.64] ;  /* 0x000000041a10e981 */ /* 0x000364000c1e1b00 */
[----:B---3--:R-:W-:Y:S01]  /*0640*/  @!P0 IMAD.WIDE.U32 R20, R23, 0x8, R20 ;  /* 0x0000000817148825 */ /* 0x008fe200078e0014 */
[----:B------:R-:W-:Y:S04]  /*0650*/  BSSY B0, `(.L_x_10090) ;  /* 0x000003c000007945 */ /* 0x000fe80003800000 */
[----:B------:R-:W-:Y:S01]  /*0660*/  BSSY B1, `(.L_x_10091) ;  /* 0x0000032000017945 */ /* 0x000fe20003800000 */
[----:B--2---:R-:W-:-:S08]  /*0670*/  @!P0 DMUL R28, R10, R10 ;  /* 0x0000000a0a1c8228 */ /* 0x004fd00000000000 */
[----:B------:R-:W-:-:S07]  /*0680*/  @!P0 DMUL R28, R28, R10 ;  /* 0x0000000a1c1c8228 */ /* 0x000fce0000000000 */
[----:B------:R1:W-:Y:S01]  /*0690*/  @!P0 STG.E.64 desc[UR4][R20.64], R28 ;  /* 0x0000001c14008986 */ /* 0x0003e2000c101b04 */
[----:B------:R-:W-:-:S13]  /*06a0*/  ISETP.GE.AND P0, PT, R3, R0, PT ;  /* 0x000000000300720c */ /* 0x000fda0003f06270 */
[----:B-1----:R-:W-:Y:S05]  /*06b0*/  @P0 BRA `(.L_x_10092) ;  /* 0x0000000000400947 */ /* 0x002fea0003800000 */
[----:B------:R-:W0:Y:S01]  /*06c0*/  LDC.64 R20, c[0x0][0x220] ;  /* 0x00008800ff147b82 */ /* 0x000e220000000a00 */
[----:B-----5:R-:W-:Y:S01]  /*06d0*/  DMUL R10, R4, R4 ;  /* 0x00000004040a7228 */ /* 0x020fe20000000000 */
[----:B------:R-:W-:Y:S01]  /*06e0*/  IADD3 R23, R2, R3, RZ ;  /* 0x0000000302177210 */ /* 0x000fe20007ffe0ff */
[----:B------:R-:W-:-:S05]  /*06f0*/  VIADD R3, R3, 0x80 ;  /* 0x0000008003037836 */ /* 0x000fca0000000000 */
[----:B------:R-:W-:Y:S01]  /*0700*/  ISETP.GE.AND P0, PT, R3, R0, PT ;  /* 0x000000000300720c */ /* 0x000fe20003f06270 */
[----:B------:R-:W-:Y:S01]  /*0710*/  DMUL R10, R10, R4 ;  /* 0x000000040a0a7228 */ /* 0x000fe20000000000 */
[----:B0-----:R-:W-:-:S06]  /*0720*/  IMAD.WIDE.U32 R20, R23, 0x8, R20 ;  /* 0x0000000817147825 */ /* 0x001fcc00078e0014 */
[----:B------:R0:W-:Y:S05]  /*0730*/  STG.E.64 desc[UR4][R20.64], R10 ;  /* 0x0000000a14007986 */ /* 0x0001ea000c101b04 */
[----:B------:R-:W-:Y:S05]  /*0740*/  @P0 BRA `(.L_x_10093) ;  /* 0x0000000000400947 */ /* 0x000fea0003800000 */
[----:B0-----:R-:W0:Y:S01]  /*0750*/  LDC.64 R10, c[0x0][0x220] ;  /* 0x00008800ff0a7b82 */ /* 0x001e220000000a00 */
[----:B------:R-:W-:Y:S01]  /*0760*/  DMUL R4, R6, R6 ;  /* 0x0000000606047228 */ /* 0x000fe20000000000 */
[----:B------:R-:W-:Y:S01]  /*0770*/  IADD3 R21, R2, R3, RZ ;  /* 0x0000000302157210 */ /* 0x000fe20007ffe0ff */
[----:B------:R-:W-:-:S06]  /*0780*/  VIADD R3, R3, 0x80 ;  /* 0x0000008003037836 */ /* 0x000fcc0000000000 */
[----:B------:R-:W-:Y:S01]  /*0790*/  DMUL R4, R4, R6 ;  /* 0x0000000604047228 */ /* 0x000fe20000000000 */
[----:B0-----:R-:W-:-:S06]  /*07a0*/  IMAD.WIDE.U32 R10, R21, 0x8, R10 ;  /* 0x00000008150a7825 */ /* 0x001fcc00078e000a */
[----:B------:R0:W-:Y:S04]  /*07b0*/  STG.E.64 desc[UR4][R10.64], R4 ;  /* 0x000000040a007986 */ /* 0x0001e8000c101b04 */
.L_x_10092:
[----:B------:R-:W-:-:S13]  /*07c0*/  ISETP.GE.AND P0, PT, R3, R0, PT ;  /* 0x000000000300720c */ /* 0x000fda0003f06270 */
[----:B------:R-:W-:Y:S05]  /*07d0*/  @P0 BRA `(.L_x_10094) ;  /* 0x0000000000400947 */ /* 0x000fea0003800000 */
[----:B-----5:R-:W1:Y:S01]  /*07e0*/  LDC.64 R6, c[0x0][0x220] ;  /* 0x00008800ff067b82 */ /* 0x020e620000000a00 */
[----:B0-----:R-:W-:Y:S01]  /*07f0*/  DMUL R4, R8, R8 ;  /* 0x0000000808047228 */ /* 0x001fe20000000000 */
[----:B------:R-:W-:Y:S01]  /*0800*/  IADD3 R11, R2, R3, RZ ;  /* 0x00000003020b7210 */ /* 0x000fe20007ffe0ff */
[----:B------:R-:W-:-:S06]  /*0810*/  VIADD R3, R3, 0x80 ;  /* 0x0000008003037836 */ /* 0x000fcc0000000000 */
[----:B------:R-:W-:Y:S01]  /*0820*/  DMUL R4, R4, R8 ;  /* 0x0000000804047228 */ /* 0x000fe20000000000 */
[----:B-1----:R-:W-:-:S06]  /*0830*/  IMAD.WIDE.U32 R6, R11, 0x8, R6 ;  /* 0x000000080b067825 */ /* 0x002fcc00078e0006 */
[----:B------:R1:W-:Y:S04]  /*0840*/  STG.E.64 desc[UR4][R6.64], R4 ;  /* 0x0000000406007986 */ /* 0x0003e8000c101b04 */
.L_x_10093:
[----:B------:R-:W-:-:S13]  /*0850*/  ISETP.GE.AND P0, PT, R3, R0, PT ;  /* 0x000000000300720c */ /* 0x000fda0003f06270 */
[----:B------:R-:W-:Y:S05]  /*0860*/  @P0 BRA `(.L_x_10095) ;  /* 0x0000000000440947 */ /* 0x000fea0003800000 */
[----:B-1----:R-:W1:Y:S01]  /*0870*/  LDC.64 R6, c[0x0][0x220] ;  /* 0x00008800ff067b82 */ /* 0x002e620000000a00 */
[----:B------:R-:W-:Y:S01]  /*0880*/  DMUL R4, R18, R18 ;  /* 0x0000001212047228 */ /* 0x000fe20000000000 */
[----:B------:R-:W-:Y:S01]  /*0890*/  IADD3 R9, R2, R3, RZ ;  /* 0x0000000302097210 */ /* 0x000fe20007ffe0ff */
[----:B------:R-:W-:-:S06]  /*08a0*/  VIADD R3, R3, 0x80 ;  /* 0x0000008003037836 */ /* 0x000fcc0000000000 */
[----:B------:R-:W-:Y:S01]  /*08b0*/  DMUL R4, R4, R18 ;  /* 0x0000001204047228 */ /* 0x000fe20000000000 */
[----:B-1----:R-:W-:-:S06]  /*08c0*/  IMAD.WIDE.U32 R6, R9, 0x8, R6 ;  /* 0x0000000809067825 */ /* 0x002fcc00078e0006 */
[----:B------:R1:W-:Y:S04]  /*08d0*/  STG.E.64 desc[UR4][R6.64], R4 ;  /* 0x0000000406007986 */ /* 0x0003e8000c101b04 */
.L_x_10094:
[----:B------:R-:W-:-:S13]  /*08e0*/  ISETP.GE.AND P0, PT, R3, R0, PT ;  /* 0x000000000300720c */ /* 0x000fda0003f06270 */
[----:B------:R-:W-:Y:S05]  /*08f0*/  @P0 BREAK B1 ;  /* 0x0000000000010942 */ /* 0x000fea0003800000 */
[----:B------:R-:W-:Y:S05]  /*0900*/  @P0 BRA `(.L_x_10096) ;  /* 0x0000000000400947 */ /* 0x000fea0003800000 */
[----:B-1---5:R-:W1:Y:S01]  /*0910*/  LDC.64 R6, c[0x0][0x220] ;  /* 0x00008800ff067b82 */ /* 0x022e620000000a00 */
[----:B0-----:R-:W-:Y:S01]  /*0920*/  DMUL R4, R12, R12 ;  /* 0x0000000c0c047228 */ /* 0x001fe20000000000 */
[----:B------:R-:W-:Y:S01]  /*0930*/  IADD3 R9, R2, R3, RZ ;  /* 0x0000000302097210 */ /* 0x000fe20007ffe0ff */
[----:B------:R-:W-:-:S06]  /*0940*/  VIADD R3, R3, 0x80 ;  /* 0x0000008003037836 */ /* 0x000fcc0000000000 */
[----:B------:R-:W-:Y:S01]  /*0950*/  DMUL R4, R4, R12 ;  /* 0x0000000c04047228 */ /* 0x000fe20000000000 */
[----:B-1----:R-:W-:-:S06]  /*0960*/  IMAD.WIDE.U32 R6, R9, 0x8, R6 ;  /* 0x0000000809067825 */ /* 0x002fcc00078e0006 */
[----:B------:R2:W-:Y:S04]  /*0970*/  STG.E.64 desc[UR4][R6.64], R4 ;  /* 0x0000000406007986 */ /* 0x0005e8000c101b04 */
.L_x_10095:
[----:B------:R-:W-:Y:S05]  /*0980*/  BSYNC B1 ;  /* 0x0000000000017941 */ /* 0x000fea0003800000 */
.L_x_10091:
[----:B------:R-:W-:-:S13]  /*0990*/  ISETP.GE.AND P0, PT, R3, R0, PT ;  /* 0x000000000300720c */ /* 0x000fda0003f06270 */
[----:B-12---:R-:W1:Y:S01]  /*09a0*/  @!P0 LDC.64 R6, c[0x0][0x220] ;  /* 0x00008800ff068b82 */ /* 0x006e620000000a00 */
[----:B------:R-:W-:Y:S01]  /*09b0*/  @!P0 DMUL R4, R14, R14 ;  /* 0x0000000e0e048228 */ /* 0x000fe20000000000 */
[----:B------:R-:W-:Y:S01]  /*09c0*/  @!P0 IADD3 R9, R2, R3, RZ ;  /* 0x0000000302098210 */ /* 0x000fe20007ffe0ff */
[----:B------:R-:W-:-:S06]  /*09d0*/  @!P0 VIADD R3, R3, 0x80 ;  /* 0x0000008003038836 */ /* 0x000fcc0000000000 */
[----:B------:R-:W-:Y:S01]  /*09e0*/  @!P0 DMUL R4, R4, R14 ;  /* 0x0000000e04048228 */ /* 0x000fe20000000000 */
[----:B-1----:R-:W-:-:S06]  /*09f0*/  @!P0 IMAD.WIDE.U32 R6, R9, 0x8, R6 ;  /* 0x0000000809068825 */ /* 0x002fcc00078e0006 */
[----:B------:R2:W-:Y:S04]  /*0a00*/  @!P0 STG.E.64 desc[UR4][R6.64], R4 ;  /* 0x0000000406008986 */ /* 0x0005e8000c101b04 */
.L_x_10096:
[----:B------:R-:W-:Y:S05]  /*0a10*/  BSYNC B0 ;  /* 0x0000000000007941 */ /* 0x000fea0003800000 */
.L_x_10090:
[----:B------:R-:W-:Y:S05]  /*0a20*/  WARPSYNC.ALL ;  /* 0x0000000000007948 */ /* 0x000fea0003800000 */
[----:B------:R-:W-:-:S13]  /*0a30*/  ISETP.GE.AND P0, PT, R3, R0, PT ;  /* 0x000000000300720c */ /* 0x000fda0003f06270 */
[----:B------:R-:W-:Y:S05]  /*0a40*/  @P0 EXIT ;  /* 0x000000000000094d */ /* 0x000fea0003800000 */
[----:B-12--5:R-:W1:Y:S01]  /*0a50*/  LDC.64 R6, c[0x0][0x220] ;  /* 0x00008800ff067b82 */ /* 0x026e620000000a00 */
[----:B0-----:R-:W-:Y:S01]  /*0a60*/  DMUL R4, R16, R16 ;  /* 0x0000001010047228 */ /* 0x001fe20000000000 */
[----:B------:R-:W-:-:S07]  /*0a70*/  IADD3 R3, R2, R3, RZ ;  /* 0x0000000302037210 */ /* 0x000fce0007ffe0ff */
[----:B------:R-:W-:Y:S01]  /*0a80*/  DMUL R4, R4, R16 ;  /* 0x0000001004047228 */ /* 0x000fe20000000000 */
[----:B-1----:R-:W-:-:S06]  /*0a90*/  IMAD.WIDE.U32 R2, R3, 0x8, R6 ;  /* 0x0000000803027825 */ /* 0x002fcc00078e0006 */
[----:B------:R-:W-:Y:S01]  /*0aa0*/  STG.E.64 desc[UR4][R2.64], R4 ;  /* 0x0000000402007986 */ /* 0x000fe2000c101b04 */
[----:B------:R-:W-:Y:S05]  /*0ab0*/  EXIT ;  /* 0x000000000000794d */ /* 0x000fea0003800000 */
.L_x_10097:
        /* <DEDUP_REMOVED lines=12> */
.L_x_71670:


//--------------------- .text._ZN2at6native29vectorized_elementwise_kernelILi4EZNS0_50_GLOBAL__N__2680c7bb_12_PowKernel_cu_7dd49032_316829pow_tensor_scalar_kernel_implIddEEvRNS_18TensorIteratorBaseET0_EUldE0_St5arrayIPcLm2EEEEviS6_T1_ --------------------------
	.section	.text._ZN2at6native29vectorized_elementwise_kernelILi4EZNS0_50_GLOBAL__N__2680c7bb_12_PowKernel_cu_7dd49032_316829pow_tensor_scalar_kernel_implIddEEvRNS_18TensorIteratorBaseET0_EUldE0_St5arrayIPcLm2EEEEviS6_T1_,"ax",@progbits
	.align	128
        .global         _ZN2at6native29vectorized_elementwise_kernelILi4EZNS0_50_GLOBAL__N__2680c7bb_12_PowKernel_cu_7dd49032_316829pow_tensor_scalar_kernel_implIddEEvRNS_18TensorIteratorBaseET0_EUldE0_St5arrayIPcLm2EEEEviS6_T1_
        .type           _ZN2at6native29vectorized_elementwise_kernelILi4EZNS0_50_GLOBAL__N__2680c7bb_12_PowKernel_cu_7dd49032_316829pow_tensor_scalar_kernel_implIddEEvRNS_18TensorIteratorBaseET0_EUldE0_St5arrayIPcLm2EEEEviS6_T1_,@function
        .size           _ZN2at6native29vectorized_elementwise_kernelILi4EZNS0_50_GLOBAL__N__2680c7bb_12_PowKernel_cu_7dd49032_316829pow_tensor_scalar_kernel_implIddEEvRNS_18TensorIteratorBaseET0_EUldE0_St5arrayIPcLm2EEEEviS6_T1_,(.L_x_71671 - _ZN2at6native29vectorized_elementwise_kernelILi4EZNS0_50_GLOBAL__N__2680c7bb_12_PowKernel_cu_7dd49032_316829pow_tensor_scalar_kernel_implIddEEvRNS_18TensorIteratorBaseET0_EUldE0_St5arrayIPcLm2EEEEviS6_T1_)
        .other          _ZN2at6native29vectorized_elementwise_kernelILi4EZNS0_50_GLOBAL__N__2680c7bb_12_PowKernel_cu_7dd49032_316829pow_tensor_scalar_kernel_implIddEEvRNS_18TensorIteratorBaseET0_EUldE0_St5arrayIPcLm2EEEEviS6_T1_,@"STO_CUDA_ENTRY STV_DEFAULT"
_ZN2at6native29vectorized_elementwise_kernelILi4EZNS0_50_GLOBAL__N__2680c7bb_12_PowKernel_cu_7dd49032_316829pow_tensor_scalar_kernel_implIddEEvRNS_18TensorIteratorBaseET0_EUldE0_St5arrayIPcLm2EEEEviS6_T1_:
.text._ZN2at6native29vectorized_elementwise_kernelILi4EZNS0_50_GLOBAL__N__2680c7bb_12_PowKernel_cu_7dd49032_316829pow_tensor_scalar_kernel_implIddEEvRNS_18TensorIteratorBaseET0_EUldE0_St5arrayIPcLm2EEEEviS6_T1_:
        /* <DEDUP_REMOVED lines=40> */
.L_x_10098:
        /* <DEDUP_REMOVED lines=84> */
.L_x_10101:
        /* <DEDUP_REMOVED lines=9> */
.L_x_10102:
        /* <DEDUP_REMOVED lines=9> */
.L_x_10103:
        /* <DEDUP_REMOVED lines=10> */
.L_x_10104:
[----:B------:R-:W-:Y:S05]  /*0980*/  BSYNC B1 ;  /* 0x0000000000017941 */ /* 0x000fea0003800000 */
.L_x_10100:
        /* <DEDUP_REMOVED lines=8> */
.L_x_10105:
[----:B------:R-:W-:Y:S05]  /*0a10*/  BSYNC B0 ;  /* 0x0000000000007941 */ /* 0x000fea0003800000 */
.L_x_10099:
        /* <DEDUP_REMOVED lines=10> */
.L_x_10106:
        /* <DEDUP_REMOVED lines=12> */
.L_x_71671:


//--------------------- .text._ZN2at6native29vectorized_elementwise_kernelILi8EZNS0_50_GLOBAL__N__2680c7bb_12_PowKernel_cu_7dd49032_316829pow_tensor_scalar_kernel_implIddEEvRNS_18TensorIteratorBaseET0_EUldE0_St5arrayIPcLm2EEEEviS6_T1_ --------------------------
	.section	.text._ZN2at6native29vectorized_elementwise_kernelILi8EZNS0_50_GLOBAL__N__2680c7bb_12_PowKernel_cu_7dd49032_316829pow_tensor_scalar_kernel_implIddEEvRNS_18TensorIteratorBaseET0_EUldE0_St5arrayIPcLm2EEEEviS6_T1_,"ax",@progbits
	.align	128
        .global         _ZN2at6native29vectorized_elementwise_kernelILi8EZNS0_50_GLOBAL__N__2680c7bb_12_PowKernel_cu_7dd49032_316829pow_tensor_scalar_kernel_implIddEEvRNS_18TensorIteratorBaseET0_EUldE0_St5arrayIPcLm2EEEEviS6_T1_
        .type           _ZN2at6native29vectorized_elementwise_kernelILi8EZNS0_50_GLOBAL__N__2680c7bb_12_PowKernel_cu_7dd49032_316829pow_tensor_scalar_kernel_implIddEEvRNS_18TensorIteratorBaseET0_EUldE0_St5arrayIPcLm2EEEEviS6_T1_,@function
        .size           _ZN2at6native29vectorized_elementwise_kernelILi8EZNS0_50_GLOBAL__N__2680c7bb_12_PowKernel_cu_7dd49032_316829pow_tensor_scalar_kernel_implIddEEvRNS_18TensorIteratorBaseET0_EUldE0_St5arrayIPcLm2EEEEviS6_T1_,(.L_x_71672 - _ZN2at6native29vectorized_elementwise_kernelILi8EZNS0_50_GLOBAL__N__2680c7bb_12_PowKernel_cu_7dd49032_316829pow_tensor_scalar_kernel_implIddEEvRNS_18TensorIteratorBaseET0_EUldE0_St5arrayIPcLm2EEEEviS6_T1_)
        .other          _ZN2at6native29vectorized_elementwise_kernelILi8EZNS0_50_GLOBAL__N__2680c7bb_12_PowKernel_cu_7dd49032_316829pow_tensor_scalar_kernel_implIddEEvRNS_18TensorIteratorBaseET0_EUldE0_St5arrayIPcLm2EEEEviS6_T1_,@"STO_CUDA_ENTRY STV_DEFAULT"
_ZN2at6native29vectorized_elementwise_kernelILi8EZNS0_50_GLOBAL__N__2680c7bb_12_PowKernel_cu_7dd49032_316829pow_tensor_scalar_kernel_implIddEEvRNS_18TensorIteratorBaseET0_EUldE0_St5arrayIPcLm2EEEEviS6_T1_:
.text._ZN2at6native29vectorized_elementwise_kernelILi8EZNS0_50_GLOBAL__N__2680c7bb_12_PowKernel_cu_7dd49032_316829pow_tensor_scalar_kernel_implIddEEvRNS_18TensorIteratorBaseET0_EUldE0_St5arrayIPcLm2EEEEviS6_T1_:
        /* <DEDUP_REMOVED lines=40> */
.L_x_10107:
        /* <DEDUP_REMOVED lines=84> */
.L_x_10110:
        /* <DEDUP_REMOVED lines=9> */
.L_x_10111:
        /* <DEDUP_REMOVED lines=9> */
.L_x_10112:
        /* <DEDUP_REMOVED lines=10> */
.L_x_10113:
[----:B------:R-:W-:Y:S05]  /*0980*/  BSYNC B1 ;  /* 0x0000000000017941 */ /* 0x000fea0003800000 */
.L_x_10109:
        /* <DEDUP_REMOVED lines=8> */
.L_x_10114:
[----:B------:R-:W-:Y:S05]  /*0a10*/  BSYNC B0 ;  /* 0x0000000000007941 */ /* 0x000fea0003800000 */
.L_x_10108:
        /* <DEDUP_REMOVED lines=10> */
.L_x_10115:
        /* <DEDUP_REMOVED lines=12> */
.L_x_71672:


//--------------------- .text._ZN2at6native18elementwise_kernelILi128ELi4EZNS0_15gpu_kernel_implIZNS0_50_GLOBAL__N__2680c7bb_12_PowKernel_cu_7dd49032_316829pow_tensor_scalar_kernel_implIddEEvRNS_18TensorIteratorBaseET0_EUldE_EEvS6_RKT_EUliE_EEviT1_ --------------------------
	.section	.text._ZN2at6native18elementwise_kernelILi128ELi4EZNS0_15gpu_kernel_implIZNS0_50_GLOBAL__N__2680c7bb_12_PowKernel_cu_7dd49032_316829pow_tensor_scalar_kernel_implIddEEvRNS_18TensorIteratorBaseET0_EUldE_EEvS6_RKT_EUliE_EEviT1_,"ax",@progbits
	.align	128
        .global         _ZN2at6native18elementwise_kernelILi128ELi4EZNS0_15gpu_kernel_implIZNS0_50_GLOBAL__N__2680c7bb_12_PowKernel_cu_7dd49032_316829pow_tensor_scalar_kernel_implIddEEvRNS_18TensorIteratorBaseET0_EUldE_EEvS6_RKT_EUliE_EEviT1_
        .type           _ZN2at6native18elementwise_kernelILi128ELi4EZNS0_15gpu_kernel_implIZNS0_50_GLOBAL__N__2680c7bb_12_PowKernel_cu_7dd49032_316829pow_tensor_scalar_kernel_implIddEEvRNS_18TensorIteratorBaseET0_EUldE_EEvS6_RKT_EUliE_EEviT1_,@function
        .size           _ZN2at6native18elementwise_kernelILi128ELi4EZNS0_15gpu_kernel_implIZNS0_50_GLOBAL__N__2680c7bb_12_PowKernel_cu_7dd49032_316829pow_tensor_scalar_kernel_implIddEEvRNS_18TensorIteratorBaseET0_EUldE_EEvS6_RKT_EUliE_EEviT1_,(.L_x_71673 - _ZN2at6native18elementwise_kernelILi128ELi4EZNS0_15gpu_kernel_implIZNS0_50_GLOBAL__N__2680c7bb_12_PowKernel_cu_7dd49032_316829pow_tensor_scalar_kernel_implIddEEvRNS_18TensorIteratorBaseET0_EUldE_EEvS6_RKT_EUliE_EEviT1_)
        .other          _ZN2at6native18elementwise_kernelILi128ELi4EZNS0_15gpu_kernel_implIZNS0_50_GLOBAL__N__2680c7bb_12_PowKernel_cu_7dd49032_316829pow_tensor_scalar_kernel_implIddEEvRNS_18TensorIteratorBaseET0_EUldE_EEvS6_RKT_EUliE_EEviT1_,@"STO_CUDA_ENTRY STV_DEFAULT"
_ZN2at6native18elementwise_kernelILi128ELi4EZNS0_15gpu_kernel_implIZNS0_50_GLOBAL__N__2680c7bb_12_PowKernel_cu_7dd49032_316829pow_tensor_scalar_kernel_implIddEEvRNS_18TensorIteratorBaseET0_EUldE_EEvS6_RKT_EUliE_EEviT1_:
.text._ZN2at6native18elementwise_kernelILi128ELi4EZNS0_15gpu_kernel_implIZNS0_50_GLOBAL__N__2680c7bb_12_PowKernel_cu_7dd49032_316829pow_tensor_scalar_kernel_implIddEEvRNS_18TensorIteratorBaseET0_EUldE_EEvS6_RKT_EUliE_EEviT1_:
        /* <DEDUP_REMOVED lines=313> */
.L_x_10118:
        /* <DEDUP_REMOVED lines=21> */
.L_x_10122:
[----:B------:R-:W2:Y:S02]  /*14e0*/  LDG.E.U8 R2, desc[UR36][R2.64] ;  /* 0x0000002402027981 */ /* 0x000ea4000c1e1100 */
[----:B--2---:R0:W1:Y:S01]  /*14f0*/  I2F.F64.U16 R4, R2 ;  /* 0x0000000200047312 */ /* 0x0040620000101800 */
[----:B------:R-:W-:Y:S05]  /*1500*/  BRA `(.L_x_10124) ;  /* 0x0000000c00707947 */ /* 0x000fea0003800000 */
.L_x_10121:
        /* <DEDUP_REMOVED lines=9> */
.L_x_10126:
[----:B------:R-:W2:Y:S02]  /*15a0*/  LDG.E R2, desc[UR36][R2.64] ;  /* 0x0000002402027981 */ /* 0x000ea4000c1e1900 */
[----:B--2---:R0:W1:Y:S01]  /*15b0*/  I2F.F64 R4, R2 ;  /* 0x0000000200047312 */ /* 0x0040620000201c00 */
[----:B------:R-:W-:Y:S05]  /*15c0*/  BRA `(.L_x_10124) ;  /* 0x0000000c00407947 */ /* 0x000fea0003800000 */
.L_x_10125:
[----:B------:R-:W2:Y:S02]  /*15d0*/  LDG.E.U16 R2, desc[UR36][R2.64] ;  /* 0x0000002402027981 */ /* 0x000ea4000c1e1500 */
[----:B--2---:R0:W1:Y:S01]  /*15e0*/  I2F.F64.S16 R4, R2 ;  /* 0x0000000200047312 */ /* 0x0040620000101c00 */
[----:B------:R-:W-:Y:S05]  /*15f0*/  BRA `(.L_x_10124) ;  /* 0x0000000c00347947 */ /* 0x000fea0003800000 */
.L_x_10120:
        /* <DEDUP_REMOVED lines=10> */
.L_x_10128:
[----:B------:R-:W2:Y:S02]  /*16a0*/  LDG.E.U16 R0, desc[UR36][R2.64] ;  /* 0x0000002402007981 */ /* 0x000ea4000c1e1500 */
[----:B--2---:R-:W-:-:S05]  /*16b0*/  HADD2.F32 R0, -RZ, R0.H0_H0 ;  /* 0x20000000ff007230 */ /* 0x004fca0000004100 */
[----:B------:R-:W-:-:S04]  /*16c0*/  FMUL.FTZ R0, R0, 1 ;  /* 0x3f80000000007820 */ /* 0x000fc80000410000 */
[----:B------:R0:W1:Y:S01]  /*16d0*/  F2F.F64.F32 R4, R0 ;  /* 0x0000000000047310 */ /* 0x0000620000201800 */
[----:B------:R-:W-:Y:S05]  /*16e0*/  BRA `(.L_x_10124) ;  /* 0x0000000800f87947 */ /* 0x000fea0003800000 */
.L_x_10127:
        /* <DEDUP_REMOVED lines=10> */
.L_x_10130:
[----:B------:R-:W2:Y:S02]  /*1790*/  LDG.E.U16 R2, desc[UR36][R2.64] ;  /* 0x0000002402027981 */ /* 0x000ea4000c1e1500 */
[----:B--2---:R-:W-:-:S05]  /*17a0*/  HADD2.F32 R0, -RZ, R2.H0_H0 ;  /* 0x20000002ff007230 */ /* 0x004fca0000004100 */
[----:B------:R-:W-:-:S04]  /*17b0*/  FMUL.FTZ R0, R0, 1 ;  /* 0x3f80000000007820 */ /* 0x000fc80000410000 */
[----:B------:R0:W1:Y:S01]  /*17c0*/  F2F.F64.F32 R4, R0 ;  /* 0x0000000000047310 */ /* 0x0000620000201800 */
[----:B------:R-:W-:Y:S05]  /*17d0*/  BRA `(.L_x_10124) ;  /* 0x0000000800bc7947 */ /* 0x000fea0003800000 */
.L_x_10129:
[----:B------:R0:W5:Y:S01]  /*17e0*/  LDG.E.64 R4, desc[UR36][R2.64] ;  /* 0x0000002402047981 */ /* 0x000162000c1e1b00 */
[----:B------:R-:W-:Y:S05]  /*17f0*/  BRA `(.L_x_10124) ;  /* 0x0000000800b47947 */ /* 0x000fea0003800000 */
.L_x_10119:
        /* <DEDUP_REMOVED lines=13> */
.L_x_10133:
[----:B------:R0:W5:Y:S01]  /*18d0*/  LDG.E.64 R4, desc[UR36][R2.64] ;  /* 0x0000002402047981 */ /* 0x000162000c1e1b00 */
[----:B------:R-:W-:Y:S05]  /*18e0*/  BRA `(.L_x_10124) ;  /* 0x0000000800787947 */ /* 0x000fea0003800000 */
.L_x_10132:
        /* <DEDUP_REMOVED lines=28> */
.L_x_10135:
        /* <DEDUP_REMOVED lines=15> */
.L_x_10134:
[----:B------:R-:W2:Y:S02]  /*1ba0*/  LDG.E.U16 R0, desc[UR36][R2.64] ;  /* 0x0000002402007981 */ /* 0x000ea4000c1e1500 */
[----:B--2---:R-:W-:-:S04]  /*1bb0*/  IMAD.U32 R0, R0, 0x10000, RZ ;  /* 0x0001000000007824 */ /* 0x004fc800078e00ff */
[----:B------:R-:W-:-:S04]  /*1bc0*/  FMUL.FTZ R0, R0, 1 ;  /* 0x3f80000000007820 */ /* 0x000fc80000410000 */
[----:B------:R0:W1:Y:S01]  /*1bd0*/  F2F.F64.F32 R4, R0 ;  /* 0x0000000000047310 */ /* 0x0000620000201800 */
[----:B------:R-:W-:Y:S05]  /*1be0*/  BRA `(.L_x_10124) ;  /* 0x0000000400b87947 */ /* 0x000fea0003800000 */
.L_x_10131:
        /* <DEDUP_REMOVED lines=11> */
.L_x_10138:
        /* <DEDUP_REMOVED lines=21> */
.L_x_10142:
[----:B------:R-:W-:Y:S05]  /*1df0*/  BSYNC B1 ;  /* 0x0000000000017941 */ /* 0x000fea0003800000 */
.L_x_10141:
[----:B------:R-:W-:Y:S01]  /*1e00*/  LEA R3, R0, 0x3b800000, 0x17 ;  /* 0x3b80000000037811 */ /* 0x000fe200078eb8ff */
[----:B------:R-:W-:-:S05]  /*1e10*/  IMAD.SHL.U32 R0, R2, 0x100000, RZ ;  /* 0x0010000002007824 */ /* 0x000fca00078e00ff */
[----:B------:R-:W-:-:S07]  /*1e20*/  LOP3.LUT R0, R3, R0, R4, 0xfe, !PT ;  /* 0x0000000003007212 */ /* 0x000fce00078efe04 */
.L_x_10140:
[----:B------:R-:W-:Y:S05]  /*1e30*/  BSYNC B0 ;  /* 0x0000000000007941 */ /* 0x000fea0003800000 */
.L_x_10139:
[----:B------:R-:W-:-:S04]  /*1e40*/  FMUL.FTZ R0, R0, 1 ;  /* 0x3f80000000007820 */ /* 0x000fc80000410000 */
[----:B------:R2:W3:Y:S01]  /*1e50*/  F2F.F64.F32 R4, R0 ;  /* 0x0000000000047310 */ /* 0x0004e20000201800 */
[----:B------:R-:W-:Y:S05]  /*1e60*/  BRA `(.L_x_10124) ;  /* 0x0000000400187947 */ /* 0x000fea0003800000 */
.L_x_10137:
        /* <DEDUP_REMOVED lines=21> */
.L_x_10146:
[----:B------:R-:W-:Y:S05]  /*1fc0*/  BSYNC B1 ;  /* 0x0000000000017941 */ /* 0x000fea0003800000 */
.L_x_10145:
[----:B------:R-:W-:Y:S01]  /*1fd0*/  LEA R3, R0, 0x37800000, 0x17 ;  /* 0x3780000000037811 */ /* 0x000fe200078eb8ff */
[----:B------:R-:W-:-:S05]  /*1fe0*/  IMAD.SHL.U32 R0, R2, 0x200000, RZ ;  /* 0x0020000002007824 */ /* 0x000fca00078e00ff */
[----:B------:R-:W-:-:S07]  /*1ff0*/  LOP3.LUT R0, R3, R0, R4, 0xfe, !PT ;  /* 0x0000000003007212 */ /* 0x000fce00078efe04 */
.L_x_10144:
[----:B------:R-:W-:Y:S05]  /*2000*/  BSYNC B0 ;  /* 0x0000000000007941 */ /* 0x000fea0003800000 */
.L_x_10143:
[----:B------:R-:W-:-:S04]  /*2010*/  FMUL.FTZ R0, R0, 1 ;  /* 0x3f80000000007820 */ /* 0x000fc80000410000 */
[----:B------:R4:W0:Y:S01]  /*2020*/  F2F.F64.F32 R4, R0 ;  /* 0x0000000000047310 */ /* 0x0008220000201800 */
[----:B------:R-:W-:Y:S05]  /*2030*/  BRA `(.L_x_10124) ;  /* 0x0000000000a47947 */ /* 0x000fea0003800000 */
.L_x_10136:
        /* <DEDUP_REMOVED lines=14> */
.L_x_10150:
[----:B------:R-:W-:Y:S05]  /*2120*/  BSYNC B0 ;  /* 0x0000000000007941 */ /* 0x000fea0003800000 */
.L_x_10149:
[----:B------:R-:W-:-:S04]  /*2130*/  FMUL.FTZ R0, R0, 1 ;  /* 0x3f80000000007820 */ /* 0x000fc80000410000 */
[----:B------:R0:W1:Y:S01]  /*2140*/  F2F.F64.F32 R4, R0 ;  /* 0x0000000000047310 */ /* 0x0000620000201800 */
[----:B------:R-:W-:Y:S05]  /*2150*/  BRA `(.L_x_10124) ;  /* 0x00000000005c7947 */ /* 0x000fea0003800000 */
.L_x_10123:
        /* <DEDUP_REMOVED lines=16> */
.L_x_10151:
[----:B------:R-:W-:Y:S01]  /*2260*/  CS2R R4, SRZ ;  /* 0x0000000000047805 */ /* 0x000fe2000001ff00 */
[----:B------:R-:W-:Y:S06]  /*2270*/  BRA `(.L_x_10124) ;  /* 0x0000000000147947 */ /* 0x000fec0003800000 */
.L_x_10148:
[----:B------:R-:W2:Y:S02]  /*2280*/  LDG.E.64 R4, desc[UR36][R2.64] ;  /* 0x0000002402047981 */ /* 0x000ea4000c1e1b00 */
[----:B--2---:R-:W0:Y:S01]  /*2290*/  I2F.F64.U64 R4, R4 ;  /* 0x0000000400047312 */ /* 0x004e220000301800 */
[----:B------:R-:W-:Y:S05]  /*22a0*/  BRA `(.L_x_10124) ;  /* 0x0000000000087947 */ /* 0x000fea0003800000 */
.L_x_10147:
[----:B------:R-:W2:Y:S02]  /*22b0*/  LDG.E R2, desc[UR36][R2.64] ;  /* 0x0000002402027981 */ /* 0x000ea4000c1e1900 */
[----:B--2---:R0:W1:Y:S02]  /*22c0*/  I2F.F64.U32 R4, R2 ;  /* 0x0000000200047312 */ /* 0x0040640000201800 */
.L_x_10124:
[----:B0-----:R-:W2:Y:S01]  /*22d0*/  LDC.U8 R2, c[0x0][0x428] ;  /* 0x00010a00ff027b82 */ /* 0x001ea20000000000 */
[----:B-1-3-5:R-:W-:Y:S01]  /*22e0*/  DMUL R4, R4, R4 ;  /* 0x0000000404047228 */ /* 0x02afe20000000000 */
        /* <DEDUP_REMOVED lines=14> */
.L_x_10155:
[----:B------:R-:W0:Y:S02]  /*23d0*/  F2I.S64.F64.TRUNC R4, R4 ;  /* 0x0000000400047311 */ /* 0x000e24000030d900 */
[----:B0-----:R-:W-:-:S05]  /*23e0*/  IMAD.MOV.U32 R3, RZ, RZ, R4 ;  /* 0x000000ffff037224 */ /* 0x001fca00078e0004 */
[----:B------:R3:W-:Y:S01]  /*23f0*/  STG.E.U8 desc[UR36][R16.64], R3 ;  /* 0x0000000310007986 */ /* 0x0007e2000c101124 */
[----:B------:R-:W-:Y:S05]  /*2400*/  BRA `(.L_x_10157) ;  /* 0x0000000c00f87947 */ /* 0x000fea0003800000 */
.L_x_10154:
        /* <DEDUP_REMOVED lines=9> */
.L_x_10159:
[----:B------:R-:W0:Y:S02]  /*24a0*/  F2I.F64.TRUNC R5, R4 ;  /* 0x0000000400057311 */ /* 0x000e24000030d100 */
[----:B0-----:R1:W-:Y:S01]  /*24b0*/  STG.E desc[UR36][R16.64], R5 ;  /* 0x0000000510007986 */ /* 0x0013e2000c101924 */
[----:B------:R-:W-:Y:S05]  /*24c0*/  BRA `(.L_x_10157) ;  /* 0x0000000c00c87947 */ /* 0x000fea0003800000 */
.L_x_10158:
[----:B------:R-:W0:Y:S02]  /*24d0*/  F2I.F64.TRUNC R5, R4 ;  /* 0x0000000400057311 */ /* 0x000e24000030d100 */
[----:B0-----:R2:W-:Y:S01]  /*24e0*/  STG.E.U16 desc[UR36][R16.64], R5 ;  /* 0x0000000510007986 */ /* 0x0015e2000c101524 */
[----:B------:R-:W-:Y:S05]  /*24f0*/  BRA `(.L_x_10157) ;  /* 0x0000000c00bc7947 */ /* 0x000fea0003800000 */
.L_x_10153:
        /* <DEDUP_REMOVED lines=13> */
.L_x_10161:
        /* <DEDUP_REMOVED lines=8> */
.L_x_10160:
        /* <DEDUP_REMOVED lines=14> */
.L_x_10163:
        /* <DEDUP_REMOVED lines=9> */
.L_x_10162:
[----:B------:R0:W-:Y:S01]  /*27c0*/  STG.E.64 desc[UR36][R16.64], R4 ;  /* 0x0000000410007986 */ /* 0x0001e2000c101b24 */
[----:B------:R-:W-:Y:S05]  /*27d0*/  BRA `(.L_x_10157) ;  /* 0x0000000c00047947 */ /* 0x000fea0003800000 */
.L_x_10152:
        /* <DEDUP_REMOVED lines=12> */
.L_x_10166:
[----:B------:R-:W-:-:S05]  /*28a0*/  CS2R R6, SRZ ;  /* 0x0000000000067805 */ /* 0x000fca000001ff00 */
[----:B------:R0:W-:Y:S01]  /*28b0*/  STG.E.128 desc[UR36][R16.64], R4 ;  /* 0x0000000410007986 */ /* 0x0001e2000c101d24 */
[----:B------:R-:W-:Y:S05]  /*28c0*/  BRA `(.L_x_10157) ;  /* 0x0000000800c87947 */ /* 0x000fea0003800000 */
.L_x_10165:
        /* <DEDUP_REMOVED lines=25> */
.L_x_10170:
[----:B------:R-:W-:Y:S05]  /*2a60*/  BSYNC B0 ;  /* 0x0000000000007941 */ /* 0x000fea0003800000 */
.L_x_10169:
[----:B------:R-:W-:-:S05]  /*2a70*/  LOP3.LUT R3, R0, R3, RZ, 0xfc, !PT ;  /* 0x0000000300037212 */ /* 0x000fca00078efcff */
[----:B------:R0:W-:Y:S01]  /*2a80*/  STG.E.U8 desc[UR36][R16.64], R3 ;  /* 0x0000000310007986 */ /* 0x0001e2000c101124 */
[----:B------:R-:W-:Y:S05]  /*2a90*/  BRA `(.L_x_10157) ;  /* 0x0000000800547947 */ /* 0x000fea0003800000 */
.L_x_10168:
        /* <DEDUP_REMOVED lines=17> */
.L_x_10172:
[----:B------:R-:W-:Y:S02]  /*2bb0*/  ISETP.GT.U32.AND P0, PT, R2, 0x7f800000, PT ;  /* 0x7f8000000200780c */ /* 0x000fe40003f04070 */
[----:B------:R-:W-:-:S04]  /*2bc0*/  MOV R0, 0x7f ;  /* 0x0000007f00007802 */ /* 0x000fc80000000f00 */
[----:B------:R-:W-:-:S07]  /*2bd0*/  SEL R0, R0, 0x7c, P0 ;  /* 0x0000007c00007807 */ /* 0x000fce0000000000 */
.L_x_10173:
[----:B------:R-:W-:Y:S05]  /*2be0*/  BSYNC B0 ;  /* 0x0000000000007941 */ /* 0x000fea0003800000 */
.L_x_10171:
[----:B------:R-:W-:-:S04]  /*2bf0*/  LOP3.LUT R2, R3, 0x80000000, RZ, 0xc0, !PT ;  /* 0x8000000003027812 */ /* 0x000fc800078ec0ff */
[----:B------:R-:W-:-:S04]  /*2c00*/  SHF.R.U32.HI R3, RZ, 0x18, R2 ;  /* 0x00000018ff037819 */ /* 0x000fc80000011602 */
[----:B------:R-:W-:-:S05]  /*2c10*/  LOP3.LUT R3, R0, R3, RZ, 0xfc, !PT ;  /* 0x0000000300037212 */ /* 0x000fca00078efcff */
[----:B------:R0:W-:Y:S01]  /*2c20*/  STG.E.U8 desc[UR36][R16.64], R3 ;  /* 0x0000000310007986 */ /* 0x0001e2000c101124 */
[----:B------:R-:W-:Y:S05]  /*2c30*/  BRA `(.L_x_10157) ;  /* 0x0000000400ec7947 */ /* 0x000fea0003800000 */
.L_x_10167:
        /* <DEDUP_REMOVED lines=8> */
.L_x_10164:
        /* <DEDUP_REMOVED lines=11> */
.L_x_10176:
        /* <DEDUP_REMOVED lines=21> */
.L_x_10179:
[----:B------:R-:W-:-:S04]  /*2ec0*/  LOP3.LUT R2, R3, 0x80000000, RZ, 0xc0, !PT ;  /* 0x8000000003027812 */ /* 0x000fc800078ec0ff */
[----:B------:R-:W-:-:S04]  /*2ed0*/  SHF.R.U32.HI R3, RZ, 0x18, R2 ;  /* 0x00000018ff037819 */ /* 0x000fc80000011602 */
[----:B------:R-:W-:-:S04]  /*2ee0*/  LOP3.LUT R0, R0, R3, RZ, 0xfc, !PT ;  /* 0x0000000300007212 */ /* 0x000fc800078efcff */
[----:B------:R-:W-:-:S07]  /*2ef0*/  PRMT R8, R0, 0x7610, R8 ;  /* 0x0000761000087816 */ /* 0x000fce0000000008 */
.L_x_10178:
[----:B------:R-:W-:Y:S05]  /*2f00*/  BSYNC B0 ;  /* 0x0000000000007941 */ /* 0x000fea0003800000 */
.L_x_10177:
[----:B------:R0:W-:Y:S01]  /*2f10*/  STG.E.U8 desc[UR36][R16.64], R8 ;  /* 0x0000000810007986 */ /* 0x0001e2000c101124 */
[----:B------:R-:W-:Y:S05]  /*2f20*/  BRA `(.L_x_10157) ;  /* 0x0000000400307947 */ /* 0x000fea0003800000 */
.L_x_10175:
        /* <DEDUP_REMOVED lines=21> */
.L_x_10182:
[----:B------:R-:W-:-:S04]  /*3080*/  LOP3.LUT R2, R3, 0x80000000, RZ, 0xc0, !PT ;  /* 0x8000000003027812 */ /* 0x000fc800078ec0ff */
[----:B------:R-:W-:-:S04]  /*3090*/  SHF.R.U32.HI R3, RZ, 0x18, R2 ;  /* 0x00000018ff037819 */ /* 0x000fc80000011602 */
[----:B------:R-:W-:-:S04]  /*30a0*/  LOP3.LUT R0, R0, R3, RZ, 0xfc, !PT ;  /* 0x0000000300007212 */ /* 0x000fc800078efcff */
[----:B------:R-:W-:-:S07]  /*30b0*/  PRMT R8, R0, 0x7610, R8 ;  /* 0x0000761000087816 */ /* 0x000fce0000000008 */
.L_x_10181:
[----:B------:R-:W-:Y:S05]  /*30c0*/  BSYNC B0 ;  /* 0x0000000000007941 */ /* 0x000fea0003800000 */
.L_x_10180:
[----:B------:R0:W-:Y:S01]  /*30d0*/  STG.E.U8 desc[UR36][R16.64], R8 ;  /* 0x0000000810007986 */ /* 0x0001e2000c101124 */
[----:B------:R-:W-:Y:S05]  /*30e0*/  BRA `(.L_x_10157) ;  /* 0x0000000000c07947 */ /* 0x000fea0003800000 */
.L_x_10174:
        /* <DEDUP_REMOVED lines=26> */
.L_x_10156:
        /* <DEDUP_REMOVED lines=16> */
.L_x_10185:
[----:B------:R-:W-:Y:S05]  /*3390*/  BRA `(.L_x_10157) ;  /* 0x0000000000147947 */ /* 0x000fea0003800000 */
.L_x_10184:
[----:B------:R-:W0:Y:S02]  /*33a0*/  F2I.U64.F64.TRUNC R4, R4 ;  /* 0x0000000400047311 */ /* 0x000e24000030d800 */
[----:B0-----:R0:W-:Y:S01]  /*33b0*/  STG.E.64 desc[UR36][R16.64], R4 ;  /* 0x0000000410007986 */ /* 0x0011e2000c101b24 */
[----:B------:R-:W-:Y:S05]  /*33c0*/  BRA `(.L_x_10157) ;  /* 0x0000000000087947 */ /* 0x000fea0003800000 */
.L_x_10183:
[----:B------:R-:W0:Y:S02]  /*33d0*/  F2I.U32.F64.TRUNC R5, R4 ;  /* 0x0000000400057311 */ /* 0x000e24000030d000 */
[----:B0-----:R0:W-:Y:S02]  /*33e0*/  STG.E desc[UR36][R16.64], R5 ;  /* 0x0000000510007986 */ /* 0x0011e4000c101924 */
.L_x_10157:
[----:B------:R-:W-:-:S04]  /*33f0*/  IMAD R18, R23, 0x200, R18 ;  /* 0x0000020017127824 */ /* 0x000fc800078e0212 */
[----:B------:R-:W-:-:S07]  /*3400*/  VIADD R19, R18, 0x80 ;  /* 0x0000008012137836 */ /* 0x000fce0000000000 */
.L_x_10117:
[----:B------:R-:W-:Y:S05]  /*3410*/  BSYNC B6 ;  /* 0x0000000000067941 */ /* 0x000fea0003800000 */
.L_x_10116:
        /* <DEDUP_REMOVED lines=307> */
.L_x_10188:
        /* <DEDUP_REMOVED lines=21> */
.L_x_10192:
[----:B------:R-:W2:Y:S02]  /*48a0*/  LDG.E.U8 R2, desc[UR36][R2.64] ;  /* 0x0000002402027981 */ /* 0x000ea4000c1e1100 */
[----:B--2---:R0:W1:Y:S01]  /*48b0*/  I2F.F64.U16 R4, R2 ;  /* 0x0000000200047312 */ /* 0x0040620000101800 */
[----:B------:R-:W-:Y:S05]  /*48c0*/  BRA `(.L_x_10194) ;  /* 0x0000000c00707947 */ /* 0x000fea0003800000 */
.L_x_10191:
        /* <DEDUP_REMOVED lines=9> */
.L_x_10196:
[----:B------:R-:W2:Y:S02]  /*4960*/  LDG.E R2, desc[UR36][R2.64] ;  /* 0x0000002402027981 */ /* 0x000ea4000c1e1900 */
[----:B--2---:R0:W1:Y:S01]  /*4970*/  I2F.F64 R4, R2 ;  /* 0x0000000200047312 */ /* 0x0040620000201c00 */
[----:B------:R-:W-:Y:S05]  /*4980*/  BRA `(.L_x_10194) ;  /* 0x0000000c00407947 */ /* 0x000fea0003800000 */
.L_x_10195:
[----:B------:R-:W2:Y:S02]  /*4990*/  LDG.E.U16 R2, desc[UR36][R2.64] ;  /* 0x0000002402027981 */ /* 0x000ea4000c1e1500 */
[----:B--2---:R0:W1:Y:S01]  /*49a0*/  I2F.F64.S16 R4, R2 ;  /* 0x0000000200047312 */ /* 0x0040620000101c00 */
[----:B------:R-:W-:Y:S05]  /*49b0*/  BRA `(.L_x_10194) ;  /* 0x0000000c00347947 */ /* 0x000fea0003800000 */
.L_x_10190:
        /* <DEDUP_REMOVED lines=10> */
.L_x_10198:
[----:B------:R-:W2:Y:S02]  /*4a60*/  LDG.E.U16 R0, desc[UR36][R2.64] ;  /* 0x0000002402007981 */ /* 0x000ea4000c1e1500 */
[----:B--2---:R-:W-:-:S05]  /*4a70*/  HADD2.F32 R0, -RZ, R0.H0_H0 ;  /* 0x20000000ff007230 */ /* 0x004fca0000004100 */
[----:B------:R-:W-:-:S04]  /*4a80*/  FMUL.FTZ R0, R0, 1 ;  /* 0x3f80000000007820 */ /* 0x000fc80000410000 */
[----:B------:R0:W1:Y:S01]  /*4a90*/  F2F.F64.F32 R4, R0 ;  /* 0x0000000000047310 */ /* 0x0000620000201800 */
[----:B------:R-:W-:Y:S05]  /*4aa0*/  BRA `(.L_x_10194) ;  /* 0x0000000800f87947 */ /* 0x000fea0003800000 */
.L_x_10197:
        /* <DEDUP_REMOVED lines=10> */
.L_x_10200:
[----:B------:R-:W2:Y:S02]  /*4b50*/  LDG.E.U16 R2, desc[UR36][R2.64] ;  /* 0x0000002402027981 */ /* 0x000ea4000c1e1500 */
[----:B--2---:R-:W-:-:S05]  /*4b60*/  HADD2.F32 R0, -RZ, R2.H0_H0 ;  /* 0x20000002ff007230 */ /* 0x004fca0000004100 */
[----:B------:R-:W-:-:S04]  /*4b70*/  FMUL.FTZ R0, R0, 1 ;  /* 0x3f80000000007820 */ /* 0x000fc80000410000 */
[----:B------:R0:W1:Y:S01]  /*4b80*/  F2F.F64.F32 R4, R0 ;  /* 0x0000000000047310 */ /* 0x0000620000201800 */
[----:B------:R-:W-:Y:S05]  /*4b90*/  BRA `(.L_x_10194) ;  /* 0x0000000800bc7947 */ /* 0x000fea0003800000 */
.L_x_10199:
[----:B------:R0:W5:Y:S01]  /*4ba0*/  LDG.E.64 R4, desc[UR36][R2.64] ;  /* 0x0000002402047981 */ /* 0x000162000c1e1b00 */
[----:B------:R-:W-:Y:S05]  /*4bb0*/  BRA `(.L_x_10194) ;  /* 0x0000000800b47947 */ /* 0x000fea0003800000 */
.L_x_10189:
        /* <DEDUP_REMOVED lines=13> */
.L_x_10203:
[----:B------:R0:W5:Y:S01]  /*4c90*/  LDG.E.64 R4, desc[UR36][R2.64] ;  /* 0x0000002402047981 */ /* 0x000162000c1e1b00 */
[----:B------:R-:W-:Y:S05]  /*4ca0*/  BRA `(.L_x_10194) ;  /* 0x0000000800787947 */ /* 0x000fea0003800000 */
.L_x_10202:
        /* <DEDUP_REMOVED lines=28> */
.L_x_10205:
        /* <DEDUP_REMOVED lines=15> */
.L_x_10204:
[----:B------:R-:W2:Y:S02]  /*4f60*/  LDG.E.U16 R0, desc[UR36][R2.64] ;  /* 0x0000002402007981 */ /* 0x000ea4000c1e1500 */
[----:B--2---:R-:W-:-:S04]  /*4f70*/  IMAD.U32 R0, R0, 0x10000, RZ ;  /* 0x0001000000007824 */ /* 0x004fc800078e00ff */
[----:B------:R-:W-:-:S04]  /*4f80*/  FMUL.FTZ R0, R0, 1 ;  /* 0x3f80000000007820 */ /* 0x000fc80000410000 */
[----:B------:R0:W1:Y:S01]  /*4f90*/  F2F.F64.F32 R4, R0 ;  /* 0x0000000000047310 */ /* 0x0000620000201800 */
[----:B------:R-:W-:Y:S05]  /*4fa0*/  BRA `(.L_x_10194) ;  /* 0x0000000400b87947 */ /* 0x000fea0003800000 */
.L_x_10201:
        /* <DEDUP_REMOVED lines=11> */
.L_x_10208:
        /* <DEDUP_REMOVED lines=21> */
.L_x_10212:
[----:B------:R-:W-:Y:S05]  /*51b0*/  BSYNC B1 ;  /* 0x0000000000017941 */ /* 0x000fea0003800000 */
.L_x_10211:
[----:B------:R-:W-:Y:S01]  /*51c0*/  LEA R3, R0, 0x3b800000, 0x17 ;  /* 0x3b80000000037811 */ /* 0x000fe200078eb8ff */
[----:B------:R-:W-:-:S05]  /*51d0*/  IMAD.SHL.U32 R0, R2, 0x100000, RZ ;  /* 0x0010000002007824 */ /* 0x000fca00078e00ff */
[----:B------:R-:W-:-:S07]  /*51e0*/  LOP3.LUT R0, R3, R0, R4, 0xfe, !PT ;  /* 0x0000000003007212 */ /* 0x000fce00078efe04 */
.L_x_10210:
[----:B------:R-:W-:Y:S05]  /*51f0*/  BSYNC B0 ;  /* 0x0000000000007941 */ /* 0x000fea0003800000 */
.L_x_10209:
[----:B------:R-:W-:-:S04]  /*5200*/  FMUL.FTZ R0, R0, 1 ;  /* 0x3f80000000007820 */ /* 0x000fc80000410000 */
[----:B------:R2:W3:Y:S01]  /*5210*/  F2F.F64.F32 R4, R0 ;  /* 0x0000000000047310 */ /* 0x0004e20000201800 */
[----:B------:R-:W-:Y:S05]  /*5220*/  BRA `(.L_x_10194) ;  /* 0x0000000400187947 */ /* 0x000fea0003800000 */
.L_x_10207:
        /* <DEDUP_REMOVED lines=21> */
.L_x_10216:
[----:B------:R-:W-:Y:S05]  /*5380*/  BSYNC B1 ;  /* 0x0000000000017941 */ /* 0x000fea0003800000 */
.L_x_10215:
[----:B------:R-:W-:Y:S01]  /*5390*/  LEA R3, R0, 0x37800000, 0x17 ;  /* 0x3780000000037811 */ /* 0x000fe200078eb8ff */
[----:B------:R-:W-:-:S05]  /*53a0*/  IMAD.SHL.U32 R0, R2, 0x200000, RZ ;  /* 0x0020000002007824 */ /* 0x000fca00078e00ff */
[----:B------:R-:W-:-:S07]  /*53b0*/  LOP3.LUT R0, R3, R0, R4, 0xfe, !PT ;  /* 0x0000000003007212 */ /* 0x000fce00078efe04 */
.L_x_10214:
[----:B------:R-:W-:Y:S05]  /*53c0*/  BSYNC B0 ;  /* 0x0000000000007941 */ /* 0x000fea0003800000 */
.L_x_10213:
[----:B------:R-:W-:-:S04]  /*53d0*/  FMUL.FTZ R0, R0, 1 ;  /* 0x3f80000000007820 */ /* 0x000fc80000410000 */
[----:B------:R4:W0:Y:S01]  /*53e0*/  F2F.F64.F32 R4, R0 ;  /* 0x0000000000047310 */ /* 0x0008220000201800 */
[----:B------:R-:W-:Y:S05]  /*53f0*/  BRA `(.L_x_10194) ;  /* 0x0000000000a47947 */ /* 0x000fea0003800000 */
.L_x_10206:
        /* <DEDUP_REMOVED lines=14> */
.L_x_10220:
[----:B------:R-:W-:Y:S05]  /*54e0*/  BSYNC B0 ;  /* 0x0000000000007941 */ /* 0x000fea0003800000 */
.L_x_10219:
[----:B------:R-:W-:-:S04]  /*54f0*/  FMUL.FTZ R0, R0, 1 ;  /* 0x3f80000000007820 */ /* 0x000fc80000410000 */
[----:B------:R0:W1:Y:S01]  /*5500*/  F2F.F64.F32 R4, R0 ;  /* 0x0000000000047310 */ /* 0x0000620000201800 */
[----:B------:R-:W-:Y:S05]  /*5510*/  BRA `(.L_x_10194) ;  /* 0x00000000005c7947 */ /* 0x000fea0003800000 */
.L_x_10193:
        /* <DEDUP_REMOVED lines=16> */
.L_x_10221:
[----:B------:R-:W-:Y:S01]  /*5620*/  CS2R R4, SRZ ;  /* 0x0000000000047805 */ /* 0x000fe2000001ff00 */
[----:B------:R-:W-:Y:S06]  /*5630*/  BRA `(.L_x_10194) ;  /* 0x0000000000147947 */ /* 0x000fec0003800000 */
.L_x_10218:
[----:B------:R-:W2:Y:S02]  /*5640*/  LDG.E.64 R4, desc[UR36][R2.64] ;  /* 0x0000002402047981 */ /* 0x000ea4000c1e1b00 */
[----:B--2---:R-:W0:Y:S01]  /*5650*/  I2F.F64.U64 R4, R4 ;  /* 0x0000000400047312 */ /* 0x004e220000301800 */
[----:B------:R-:W-:Y:S05]  /*5660*/  BRA `(.L_x_10194) ;  /* 0x0000000000087947 */ /* 0x000fea0003800000 */
.L_x_10217:
[----:B------:R-:W2:Y:S02]  /*5670*/  LDG.E R2, desc[UR36][R2.64] ;  /* 0x0000002402027981 */ /* 0x000ea4000c1e1900 */
[----:B--2---:R0:W1:Y:S02]  /*5680*/  I2F.F64.U32 R4, R2 ;  /* 0x0000000200047312 */ /* 0x0040640000201800 */
.L_x_10194:
        /* <DEDUP_REMOVED lines=16> */
.L_x_10225:
[----:B------:R-:W0:Y:S02]  /*5790*/  F2I.S64.F64.TRUNC R4, R4 ;  /* 0x0000000400047311 */ /* 0x000e24000030d900 */
[----:B0-----:R-:W-:-:S05]  /*57a0*/  MOV R3, R4 ;  /* 0x0000000400037202 */ /* 0x001fca0000000f00 */
[----:B------:R0:W-:Y:S01]  /*57b0*/  STG.E.U8 desc[UR36][R16.64], R3 ;  /* 0x0000000310007986 */ /* 0x0001e2000c101124 */
[----:B------:R-:W-:Y:S05]  /*57c0*/  BRA `(.L_x_10227) ;  /* 0x0000000c00f87947 */ /* 0x000fea0003800000 */
.L_x_10224:
        /* <DEDUP_REMOVED lines=9> */
.L_x_10229:
[----:B------:R-:W0:Y:S02]  /*5860*/  F2I.F64.TRUNC R5, R4 ;  /* 0x0000000400057311 */ /* 0x000e24000030d100 */
[----:B0-----:R0:W-:Y:S01]  /*5870*/  STG.E desc[UR36][R16.64], R5 ;  /* 0x0000000510007986 */ /* 0x0011e2000c101924 */
[----:B------:R-:W-:Y:S05]  /*5880*/  BRA `(.L_x_10227) ;  /* 0x0000000c00c87947 */ /* 0x000fea0003800000 */
.L_x_10228:
[----:B------:R-:W0:Y:S02]  /*5890*/  F2I.F64.TRUNC R5, R4 ;  /* 0x0000000400057311 */ /* 0x000e24000030d100 */
[----:B0-----:R0:W-:Y:S01]  /*58a0*/  STG.E.U16 desc[UR36][R16.64], R5 ;  /* 0x0000000510007986 */ /* 0x0011e2000c101524 */
[----:B------:R-:W-:Y:S05]  /*58b0*/  BRA `(.L_x_10227) ;  /* 0x0000000c00bc7947 */ /* 0x000fea0003800000 */
.L_x_10223:
        /* <DEDUP_REMOVED lines=13> */
.L_x_10231:
        /* <DEDUP_REMOVED lines=8> */
.L_x_10230:
        /* <DEDUP_REMOVED lines=14> */
.L_x_10233:
        /* <DEDUP_REMOVED lines=9> */
.L_x_10232:
[----:B------:R0:W-:Y:S01]  /*5b80*/  STG.E.64 desc[UR36][R16.64], R4 ;  /* 0x0000000410007986 */ /* 0x0001e2000c101b24 */
[----:B------:R-:W-:Y:S05]  /*5b90*/  BRA `(.L_x_10227) ;  /* 0x0000000c00047947 */ /* 0x000fea0003800000 */
.L_x_10222:
        /* <DEDUP_REMOVED lines=12> */
.L_x_10236:
[----:B------:R-:W-:-:S05]  /*5c60*/  CS2R R6, SRZ ;  /* 0x0000000000067805 */ /* 0x000fca000001ff00 */
[----:B------:R0:W-:Y:S01]  /*5c70*/  STG.E.128 desc[UR36][R16.64], R4 ;  /* 0x0000000410007986 */ /* 0x0001e2000c101d24 */
[----:B------:R-:W-:Y:S05]  /*5c80*/  BRA `(.L_x_10227) ;  /* 0x0000000800c87947 */ /* 0x000fea0003800000 */
.L_x_10235:
        /* <DEDUP_REMOVED lines=25> */
.L_x_10240:
[----:B------:R-:W-:Y:S05]  /*5e20*/  BSYNC B0 ;  /* 0x0000000000007941 */ /* 0x000fea0003800000 */
.L_x_10239:
[----:B------:R-:W-:-:S05]  /*5e30*/  LOP3.LUT R3, R0, R3, RZ, 0xfc, !PT ;  /* 0x0000000300037212 */ /* 0x000fca00078efcff */
[----:B------:R0:W-:Y:S01]  /*5e40*/  STG.E.U8 desc[UR36][R16.64], R3 ;  /* 0x0000000310007986 */ /* 0x0001e2000c101124 */
[----:B------:R-:W-:Y:S05]  /*5e50*/  BRA `(.L_x_10227) ;  /* 0x0000000800547947 */ /* 0x000fea0003800000 */
.L_x_10238:
        /* <DEDUP_REMOVED lines=17> */
.L_x_10242:
[----:B------:R-:W-:Y:S01]  /*5f70*/  IMAD.MOV.U32 R0, RZ, RZ, 0x7f ;  /* 0x0000007fff007424 */ /* 0x000fe200078e00ff */
[----:B------:R-:W-:-:S04]  /*5f80*/  ISETP.GT.U32.AND P0, PT, R2, 0x7f800000, PT ;  /* 0x7f8000000200780c */ /* 0x000fc80003f04070 */
[----:B------:R-:W-:-:S09]  /*5f90*/  SEL R0, R0, 0x7c, P0 ;  /* 0x0000007c00007807 */ /* 0x000fd20000000000 */
.L_x_10243:
[----:B------:R-:W-:Y:S05]  /*5fa0*/  BSYNC B0 ;  /* 0x0000000000007941 */ /* 0x000fea0003800000 */
.L_x_10241:
[----:B------:R-:W-:-:S04]  /*5fb0*/  LOP3.LUT R2, R3, 0x80000000, RZ, 0xc0, !PT ;  /* 0x8000000003027812 */ /* 0x000fc800078ec0ff */
[----:B------:R-:W-:-:S04]  /*5fc0*/  SHF.R.U32.HI R3, RZ, 0x18, R2 ;  /* 0x00000018ff037819 */ /* 0x000fc80000011602 */
[----:B------:R-:W-:-:S05]  /*5fd0*/  LOP3.LUT R3, R0, R3, RZ, 0xfc, !PT ;  /* 0x0000000300037212 */ /* 0x000fca00078efcff */
[----:B------:R0:W-:Y:S01]  /*5fe0*/  STG.E.U8 desc[UR36][R16.64], R3 ;  /* 0x0000000310007986 */ /* 0x0001e2000c101124 */
[----:B------:R-:W-:Y:S05]  /*5ff0*/  BRA `(.L_x_10227) ;  /* 0x0000000400ec7947 */ /* 0x000fea0003800000 */
.L_x_10237:
        /* <DEDUP_REMOVED lines=8> */
.L_x_10234:
        /* <DEDUP_REMOVED lines=11> */
.L_x_10246:
        /* <DEDUP_REMOVED lines=21> */
.L_x_10249:
[----:B------:R-:W-:-:S04]  /*6280*/  LOP3.LUT R2, R3, 0x80000000, RZ, 0xc0, !PT ;  /* 0x8000000003027812 */ /* 0x000fc800078ec0ff */
[----:B------:R-:W-:-:S04]  /*6290*/  SHF.R.U32.HI R3, RZ, 0x18, R2 ;  /* 0x00000018ff037819 */ /* 0x000fc80000011602 */
[----:B------:R-:W-:-:S04]  /*62a0*/  LOP3.LUT R0, R0, R3, RZ, 0xfc, !PT ;  /* 0x0000000300007212 */ /* 0x000fc800078efcff */
[----:B------:R-:W-:-:S07]  /*62b0*/  PRMT R8, R0, 0x7610, R8 ;  /* 0x0000761000087816 */ /* 0x000fce0000000008 */
.L_x_10248:
[----:B------:R-:W-:Y:S05]  /*62c0*/  BSYNC B0 ;  /* 0x0000000000007941 */ /* 0x000fea0003800000 */
.L_x_10247:
[----:B------:R3:W-:Y:S01]  /*62d0*/  STG.E.U8 desc[UR36][R16.64], R8 ;  /* 0x0000000810007986 */ /* 0x0007e2000c101124 */
[----:B------:R-:W-:Y:S05]  /*62e0*/  BRA `(.L_x_10227) ;  /* 0x0000000400307947 */ /* 0x000fea0003800000 */
.L_x_10245:
        /* <DEDUP_REMOVED lines=21> */
.L_x_10252:
[----:B------:R-:W-:-:S04]  /*6440*/  LOP3.LUT R2, R3, 0x80000000, RZ, 0xc0, !PT ;  /* 0x8000000003027812 */ /* 0x000fc800078ec0ff */
[----:B------:R-:W-:-:S04]  /*6450*/  SHF.R.U32.HI R3, RZ, 0x18, R2 ;  /* 0x00000018ff037819 */ /* 0x000fc80000011602 */
[----:B------:R-:W-:-:S04]  /*6460*/  LOP3.LUT R0, R0, R3, RZ, 0xfc, !PT ;  /* 0x0000000300007212 */ /* 0x000fc800078efcff */
[----:B------:R-:W-:-:S07]  /*6470*/  PRMT R8, R0, 0x7610, R8 ;  /* 0x0000761000087816 */ /* 0x000fce0000000008 */
.L_x_10251:
[----:B------:R-:W-:Y:S05]  /*6480*/  BSYNC B0 ;  /* 0x0000000000007941 */ /* 0x000fea0003800000 */
.L_x_10250:
[----:B------:R0:W-:Y:S01]  /*6490*/  STG.E.U8 desc[UR36][R16.64], R8 ;  /* 0x0000000810007986 */ /* 0x0001e2000c101124 */
[----:B------:R-:W-:Y:S05]  /*64a0*/  BRA `(.L_x_10227) ;  /* 0x0000000000c07947 */ /* 0x000fea0003800000 */
.L_x_10244:
        /* <DEDUP_REMOVED lines=26> */
.L_x_10226:
        /* <DEDUP_REMOVED lines=16> */
.L_x_10255:
[----:B------:R-:W-:Y:S05]  /*6750*/  BRA `(.L_x_10227) ;  /* 0x0000000000147947 */ /* 0x000fea0003800000 */
.L_x_10254:
[----:B------:R-:W0:Y:S02]  /*6760*/  F2I.U64.F64.TRUNC R4, R4 ;  /* 0x0000000400047311 */ /* 0x000e24000030d800 */
[----:B0-----:R2:W-:Y:S01]  /*6770*/  STG.E.64 desc[UR36][R16.64], R4 ;  /* 0x0000000410007986 */ /* 0x0015e2000c101b24 */
[----:B------:R-:W-:Y:S05]  /*6780*/  BRA `(.L_x_10227) ;  /* 0x0000000000087947 */ /* 0x000fea0003800000 */
.L_x_10253:
[----:B------:R-:W0:Y:S02]  /*6790*/  F2I.U32.F64.TRUNC R5, R4 ;  /* 0x0000000400057311 */ /* 0x000e24000030d000 */
[----:B0-----:R0:W-:Y:S02]  /*67a0*/  STG.E desc[UR36][R16.64], R5 ;  /* 0x0000000510007986 */ /* 0x0011e4000c101924 */
.L_x_10227:
[----:B------:R-:W-:-:S07]  /*67b0*/  VIADD R19, R19, 0x80 ;  /* 0x0000008013137836 */ /* 0x000fce0000000000 */
.L_x_10187:
[----:B------:R-:W-:Y:S05]  /*67c0*/  BSYNC B6 ;  /* 0x0000000000067941 */ /* 0x000fea0003800000 */
.L_x_10186:
        /* <DEDUP_REMOVED lines=307> */
.L_x_10258:
        /* <DEDUP_REMOVED lines=21> */
.L_x_10262:
[----:B------:R-:W2:Y:S02]  /*7c50*/  LDG.E.U8 R2, desc[UR36][R2.64] ;  /* 0x0000002402027981 */ /* 0x000ea4000c1e1100 */
[----:B--2---:R0:W1:Y:S01]  /*7c60*/  I2F.F64.U16 R4, R2 ;  /* 0x0000000200047312 */ /* 0x0040620000101800 */
[----:B------:R-:W-:Y:S05]  /*7c70*/  BRA `(.L_x_10264) ;  /* 0x0000000c00707947 */ /* 0x000fea0003800000 */
.L_x_10261:
        /* <DEDUP_REMOVED lines=9> */
.L_x_10266:
[----:B------:R-:W2:Y:S02]  /*7d10*/  LDG.E R2, desc[UR36][R2.64] ;  /* 0x0000002402027981 */ /* 0x000ea4000c1e1900 */
[----:B--2---:R0:W1:Y:S01]  /*7d20*/  I2F.F64 R4, R2 ;  /* 0x0000000200047312 */ /* 0x0040620000201c00 */
[----:B------:R-:W-:Y:S05]  /*7d30*/  BRA `(.L_x_10264) ;  /* 0x0000000c00407947 */ /* 0x000fea0003800000 */
.L_x_10265:
[----:B------:R-:W2:Y:S02]  /*7d40*/  LDG.E.U16 R2, desc[UR36][R2.64] ;  /* 0x0000002402027981 */ /* 0x000ea4000c1e1500 */
[----:B--2---:R0:W1:Y:S01]  /*7d50*/  I2F.F64.S16 R4, R2 ;  /* 0x0000000200047312 */ /* 0x0040620000101c00 */
[----:B------:R-:W-:Y:S05]  /*7d60*/  BRA `(.L_x_10264) ;  /* 0x0000000c00347947 */ /* 0x000fea0003800000 */
.L_x_10260:
        /* <DEDUP_REMOVED lines=10> */
.L_x_10268:
[----:B------:R-:W2:Y:S02]  /*7e10*/  LDG.E.U16 R0, desc[UR36][R2.64] ;  /* 0x0000002402007981 */ /* 0x000ea4000c1e1500 */
[----:B--2---:R-:W-:-:S05]  /*7e20*/  HADD2.F32 R0, -RZ, R0.H0_H0 ;  /* 0x20000000ff007230 */ /* 0x004fca0000004100 */
[----:B------:R-:W-:-:S04]  /*7e30*/  FMUL.FTZ R0, R0, 1 ;  /* 0x3f80000000007820 */ /* 0x000fc80000410000 */
[----:B------:R0:W1:Y:S01]  /*7e40*/  F2F.F64.F32 R4, R0 ;  /* 0x0000000000047310 */ /* 0x0000620000201800 */
[----:B------:R-:W-:Y:S05]  /*7e50*/  BRA `(.L_x_10264) ;  /* 0x0000000800f87947 */ /* 0x000fea0003800000 */
.L_x_10267:
        /* <DEDUP_REMOVED lines=10> */
.L_x_10270:
[----:B------:R-:W2:Y:S02]  /*7f00*/  LDG.E.U16 R2, desc[UR36][R2.64] ;  /* 0x0000002402027981 */ /* 0x000ea4000c1e1500 */
[----:B--2---:R-:W-:-:S05]  /*7f10*/  HADD2.F32 R0, -RZ, R2.H0_H0 ;  /* 0x20000002ff007230 */ /* 0x004fca0000004100 */
[----:B------:R-:W-:-:S04]  /*7f20*/  FMUL.FTZ R0, R0, 1 ;  /* 0x3f80000000007820 */ /* 0x000fc80000410000 */
[----:B------:R0:W1:Y:S01]  /*7f30*/  F2F.F64.F32 R4, R0 ;  /* 0x0000000000047310 */ /* 0x0000620000201800 */
[----:B------:R-:W-:Y:S05]  /*7f40*/  BRA `(.L_x_10264) ;  /* 0x0000000800bc7947 */ /* 0x000fea0003800000 */
.L_x_10269:
[----:B------:R0:W5:Y:S01]  /*7f50*/  LDG.E.64 R4, desc[UR36][R2.64] ;  /* 0x0000002402047981 */ /* 0x000162000c1e1b00 */
[----:B------:R-:W-:Y:S05]  /*7f60*/  BRA `(.L_x_10264) ;  /* 0x0000000800b47947 */ /* 0x000fea0003800000 */
.L_x_10259:
        /* <DEDUP_REMOVED lines=13> */
.L_x_10273:
[----:B------:R0:W5:Y:S01]  /*8040*/  LDG.E.64 R4, desc[UR36][R2.64] ;  /* 0x0000002402047981 */ /* 0x000162000c1e1b00 */
[----:B------:R-:W-:Y:S05]  /*8050*/  BRA `(.L_x_10264) ;  /* 0x0000000800787947 */ /* 0x000fea0003800000 */
.L_x_10272:
        /* <DEDUP_REMOVED lines=28> */
.L_x_10275:
        /* <DEDUP_REMOVED lines=15> */
.L_x_10274:
[----:B------:R-:W2:Y:S02]  /*8310*/  LDG.E.U16 R0, desc[UR36][R2.64] ;  /* 0x0000002402007981 */ /* 0x000ea4000c1e1500 */
[----:B--2---:R-:W-:-:S04]  /*8320*/  IMAD.U32 R0, R0, 0x10000, RZ ;  /* 0x0001000000007824 */ /* 0x004fc800078e00ff */
[----:B------:R-:W-:-:S04]  /*8330*/  FMUL.FTZ R0, R0, 1 ;  /* 0x3f80000000007820 */ /* 0x000fc80000410000 */
[----:B------:R0:W1:Y:S01]  /*8340*/  F2F.F64.F32 R4, R0 ;  /* 0x0000000000047310 */ /* 0x0000620000201800 */
[----:B------:R-:W-:Y:S05]  /*8350*/  BRA `(.L_x_10264) ;  /* 0x0000000400b87947 */ /* 0x000fea0003800000 */
.L_x_10271:
        /* <DEDUP_REMOVED lines=11> */
.L_x_10278:
        /* <DEDUP_REMOVED lines=21> */
.L_x_10282:
[----:B------:R-:W-:Y:S05]  /*8560*/  BSYNC B1 ;  /* 0x0000000000017941 */ /* 0x000fea0003800000 */
.L_x_10281:
[----:B------:R-:W-:Y:S01]  /*8570*/  LEA R3, R0, 0x3b800000, 0x17 ;  /* 0x3b80000000037811 */ /* 0x000fe200078eb8ff */
[----:B------:R-:W-:-:S05]  /*8580*/  IMAD.SHL.U32 R0, R2, 0x100000, RZ ;  /* 0x0010000002007824 */ /* 0x000fca00078e00ff */
[----:B------:R-:W-:-:S07]  /*8590*/  LOP3.LUT R0, R3, R0, R4, 0xfe, !PT ;  /* 0x0000000003007212 */ /* 0x000fce00078efe04 */
.L_x_10280:
[----:B------:R-:W-:Y:S05]  /*85a0*/  BSYNC B0 ;  /* 0x0000000000007941 */ /* 0x000fea0003800000 */
.L_x_10279:
[----:B------:R-:W-:-:S04]  /*85b0*/  FMUL.FTZ R0, R0, 1 ;  /* 0x3f80000000007820 */ /* 0x000fc80000410000 */
[----:B------:R2:W3:Y:S01]  /*85c0*/  F2F.F64.F32 R4, R0 ;  /* 0x0000000000047310 */ /* 0x0004e20000201800 */
[----:B------:R-:W-:Y:S05]  /*85d0*/  BRA `(.L_x_10264) ;  /* 0x0000000400187947 */ /* 0x000fea0003800000 */
.L_x_10277:
        /* <DEDUP_REMOVED lines=21> */
.L_x_10286:
[----:B------:R-:W-:Y:S05]  /*8730*/  BSYNC B1 ;  /* 0x0000000000017941 */ /* 0x000fea0003800000 */
.L_x_10285:
[----:B------:R-:W-:Y:S01]  /*8740*/  LEA R3, R0, 0x37800000, 0x17 ;  /* 0x3780000000037811 */ /* 0x000fe200078eb8ff */
[----:B------:R-:W-:-:S05]  /*8750*/  IMAD.SHL.U32 R0, R2, 0x200000, RZ ;  /* 0x0020000002007824 */ /* 0x000fca00078e00ff */
[----:B------:R-:W-:-:S07]  /*8760*/  LOP3.LUT R0, R3, R0, R4, 0xfe, !PT ;  /* 0x0000000003007212 */ /* 0x000fce00078efe04 */
.L_x_10284:
[----:B------:R-:W-:Y:S05]  /*8770*/  BSYNC B0 ;  /* 0x0000000000007941 */ /* 0x000fea0003800000 */
.L_x_10283:
[----:B------:R-:W-:-:S04]  /*8780*/  FMUL.FTZ R0, R0, 1 ;  /* 0x3f80000000007820 */ /* 0x000fc80000410000 */
[----:B------:R4:W0:Y:S01]  /*8790*/  F2F.F64.F32 R4, R0 ;  /* 0x0000000000047310 */ /* 0x0008220000201800 */
[----:B------:R-:W-:Y:S05]  /*87a0*/  BRA `(.L_x_10264) ;  /* 0x0000000000a47947 */ /* 0x000fea0003800000 */
.L_x_10276:
        /* <DEDUP_REMOVED lines=14> */
.L_x_10290:
[----:B------:R-:W-:Y:S05]  /*8890*/  BSYNC B0 ;  /* 0x0000000000007941 */ /* 0x000fea0003800000 */
.L_x_10289:
[----:B------:R-:W-:-:S04]  /*88a0*/  FMUL.FTZ R0, R0, 1 ;  /* 0x3f80000000007820 */ /* 0x000fc80000410000 */
[----:B------:R0:W1:Y:S01]  /*88b0*/  F2F.F64.F32 R4, R0 ;  /* 0x0000000000047310 */ /* 0x0000620000201800 */
[----:B------:R-:W-:Y:S05]  /*88c0*/  BRA `(.L_x_10264) ;  /* 0x00000000005c7947 */ /* 0x000fea0003800000 */
.L_x_10263:
        /* <DEDUP_REMOVED lines=16> */
.L_x_10291:
[----:B------:R-:W-:Y:S01]  /*89d0*/  CS2R R4, SRZ ;  /* 0x0000000000047805 */ /* 0x000fe2000001ff00 */
[----:B------:R-:W-:Y:S06]  /*89e0*/  BRA `(.L_x_10264) ;  /* 0x0000000000147947 */ /* 0x000fec0003800000 */
.L_x_10288:
[----:B------:R-:W2:Y:S02]  /*89f0*/  LDG.E.64 R4, desc[UR36][R2.64] ;  /* 0x0000002402047981 */ /* 0x000ea4000c1e1b00 */
[----:B--2---:R-:W0:Y:S01]  /*8a00*/  I2F.F64.U64 R4, R4 ;  /* 0x0000000400047312 */ /* 0x004e220000301800 */
[----:B------:R-:W-:Y:S05]  /*8a10*/  BRA `(.L_x_10264) ;  /* 0x0000000000087947 */ /* 0x000fea0003800000 */
.L_x_10287:
[----:B------:R-:W2:Y:S02]  /*8a20*/  LDG.E R2, desc[UR36][R2.64] ;  /* 0x0000002402027981 */ /* 0x000ea4000c1e1900 */
[----:B--2---:R0:W1:Y:S02]  /*8a30*/  I2F.F64.U32 R4, R2 ;  /* 0x0000000200047312 */ /* 0x0040640000201800 */
.L_x_10264:
        /* <DEDUP_REMOVED lines=16> */
.L_x_10295:
[----:B------:R-:W0:Y:S02]  /*8b40*/  F2I.S64.F64.TRUNC R4, R4 ;  /* 0x0000000400047311 */ /* 0x000e24000030d900 */
[----:B0-----:R-:W-:-:S05]  /*8b50*/  IMAD.MOV.U32 R3, RZ, RZ, R4 ;  /* 0x000000ffff037224 */ /* 0x001fca00078e0004 */
[----:B------:R3:W-:Y:S01]  /*8b60*/  STG.E.U8 desc[UR36][R16.64], R3 ;  /* 0x0000000310007986 */ /* 0x0007e2000c101124 */
[----:B------:R-:W-:Y:S05]  /*8b70*/  BRA `(.L_x_10297) ;  /* 0x0000000c00f87947 */ /* 0x000fea0003800000 */
.L_x_10294:
        /* <DEDUP_REMOVED lines=9> */
.L_x_10299:
[----:B------:R-:W0:Y:S02]  /*8c10*/  F2I.F64.TRUNC R5, R4 ;  /* 0x0000000400057311 */ /* 0x000e24000030d100 */
[----:B0-----:R2:W-:Y:S01]  /*8c20*/  STG.E desc[UR36][R16.64], R5 ;  /* 0x0000000510007986 */ /* 0x0015e2000c101924 */
[----:B------:R-:W-:Y:S05]  /*8c30*/  BRA `(.L_x_10297) ;  /* 0x0000000c00c87947 */ /* 0x000fea0003800000 */
.L_x_10298:
[----:B------:R-:W0:Y:S02]  /*8c40*/  F2I.F64.TRUNC R5, R4 ;  /* 0x0000000400057311 */ /* 0x000e24000030d100 */
[----:B0-----:R0:W-:Y:S01]  /*8c50*/  STG.E.U16 desc[UR36][R16.64], R5 ;  /* 0x0000000510007986 */ /* 0x0011e2000c101524 */
[----:B------:R-:W-:Y:S05]  /*8c60*/  BRA `(.L_x_10297) ;  /* 0x0000000c00bc7947 */ /* 0x000fea0003800000 */
.L_x_10293:
        /* <DEDUP_REMOVED lines=13> */
.L_x_10301:
        /* <DEDUP_REMOVED lines=8> */
.L_x_10300:
        /* <DEDUP_REMOVED lines=14> */
.L_x_10303:
        /* <DEDUP_REMOVED lines=9> */
.L_x_10302:
[----:B------:R0:W-:Y:S01]  /*8f30*/  STG.E.64 desc[UR36][R16.64], R4 ;  /* 0x0000000410007986 */ /* 0x0001e2000c101b24 */
[----:B------:R-:W-:Y:S05]  /*8f40*/  BRA `(.L_x_10297) ;  /* 0x0000000c00047947 */ /* 0x000fea0003800000 */
.L_x_10292:
        /* <DEDUP_REMOVED lines=12> */
.L_x_10306:
[----:B------:R-:W-:-:S05]  /*9010*/  CS2R R6, SRZ ;  /* 0x0000000000067805 */ /* 0x000fca000001ff00 */
[----:B------:R0:W-:Y:S01]  /*9020*/  STG.E.128 desc[UR36][R16.64], R4 ;  /* 0x0000000410007986 */ /* 0x0001e2000c101d24 */
[----:B------:R-:W-:Y:S05]  /*9030*/  BRA `(.L_x_10297) ;  /* 0x0000000800c87947 */ /* 0x000fea0003800000 */
.L_x_10305:
        /* <DEDUP_REMOVED lines=25> */
.L_x_10310:
[----:B------:R-:W-:Y:S05]  /*91d0*/  BSYNC B0 ;  /* 0x0000000000007941 */ /* 0x000fea0003800000 */
.L_x_10309:
[----:B------:R-:W-:-:S05]  /*91e0*/  LOP3.LUT R3, R0, R3, RZ, 0xfc, !PT ;  /* 0x0000000300037212 */ /* 0x000fca00078efcff */
[----:B------:R0:W-:Y:S01]  /*91f0*/  STG.E.U8 desc[UR36][R16.64], R3 ;  /* 0x0000000310007986 */ /* 0x0001e2000c101124 */
[----:B------:R-:W-:Y:S05]  /*9200*/  BRA `(.L_x_10297) ;  /* 0x0000000800547947 */ /* 0x000fea0003800000 */
.L_x_10308:
        /* <DEDUP_REMOVED lines=17> */
.L_x_10312:
[----:B------:R-:W-:Y:S01]  /*9320*/  IMAD.MOV.U32 R0, RZ, RZ, 0x7f ;  /* 0x0000007fff007424 */ /* 0x000fe200078e00ff */
[----:B------:R-:W-:-:S04]  /*9330*/  ISETP.GT.U32.AND P0, PT, R2, 0x7f800000, PT ;  /* 0x7f8000000200780c */ /* 0x000fc80003f04070 */
[----:B------:R-:W-:-:S09]  /*9340*/  SEL R0, R0, 0x7c, P0 ;  /* 0x0000007c00007807 */ /* 0x000fd20000000000 */
.L_x_10313:
[----:B------:R-:W-:Y:S05]  /*9350*/  BSYNC B0 ;  /* 0x0000000000007941 */ /* 0x000fea0003800000 */
.L_x_10311:
[----:B------:R-:W-:-:S04]  /*9360*/  LOP3.LUT R2, R3, 0x80000000, RZ, 0xc0, !PT ;  /* 0x8000000003027812 */ /* 0x000fc800078ec0ff */
[----:B------:R-:W-:-:S04]  /*9370*/  SHF.R.U32.HI R3, RZ, 0x18, R2 ;  /* 0x00000018ff037819 */ /* 0x000fc80000011602 */
[----:B------:R-:W-:-:S05]  /*9380*/  LOP3.LUT R3, R0, R3, RZ, 0xfc, !PT ;  /* 0x0000000300037212 */ /* 0x000fca00078efcff */
[----:B------:R0:W-:Y:S01]  /*9390*/  STG.E.U8 desc[UR36][R16.64], R3 ;  /* 0x0000000310007986 */ /* 0x0001e2000c101124 */
[----:B------:R-:W-:Y:S05]  /*93a0*/  BRA `(.L_x_10297) ;  /* 0x0000000400ec7947 */ /* 0x000fea0003800000 */
.L_x_10307:
        /* <DEDUP_REMOVED lines=8> */
.L_x_10304:
        /* <DEDUP_REMOVED lines=11> */
.L_x_10316:
        /* <DEDUP_REMOVED lines=21> */
.L_x_10319:
[----:B------:R-:W-:-:S04]  /*9630*/  LOP3.LUT R2, R3, 0x80000000, RZ, 0xc0, !PT ;  /* 0x8000000003027812 */ /* 0x000fc800078ec0ff */
[----:B------:R-:W-:-:S04]  /*9640*/  SHF.R.U32.HI R3, RZ, 0x18, R2 ;  /* 0x00000018ff037819 */ /* 0x000fc80000011602 */
[----:B------:R-:W-:-:S04]  /*9650*/  LOP3.LUT R0, R0, R3, RZ, 0xfc, !PT ;  /* 0x0000000300007212 */ /* 0x000fc800078efcff */
[----:B------:R-:W-:-:S07]  /*9660*/  PRMT R8, R0, 0x7610, R8 ;  /* 0x0000761000087816 */ /* 0x000fce0000000008 */
.L_x_10318:
[----:B------:R-:W-:Y:S05]  /*9670*/  BSYNC B0 ;  /* 0x0000000000007941 */ /* 0x000fea0003800000 */
.L_x_10317:
[----:B------:R0:W-:Y:S01]  /*9680*/  STG.E.U8 desc[UR36][R16.64], R8 ;  /* 0x0000000810007986 */ /* 0x0001e2000c101124 */
[----:B------:R-:W-:Y:S05]  /*9690*/  BRA `(.L_x_10297) ;  /* 0x0000000400307947 */ /* 0x000fea0003800000 */
.L_x_10315:
        /* <DEDUP_REMOVED lines=21> */
.L_x_10322:
[----:B------:R-:W-:-:S04]  /*97f0*/  LOP3.LUT R2, R3, 0x80000000, RZ, 0xc0, !PT ;  /* 0x8000000003027812 */ /* 0x000fc800078ec0ff */
[----:B------:R-:W-:-:S04]  /*9800*/  SHF.R.U32.HI R3, RZ, 0x18, R2 ;  /* 0x00000018ff037819 */ /* 0x000fc80000011602 */
[----:B------:R-:W-:-:S04]  /*9810*/  LOP3.LUT R0, R0, R3, RZ, 0xfc, !PT ;  /* 0x0000000300007212 */ /* 0x000fc800078efcff */
[----:B------:R-:W-:-:S07]  /*9820*/  PRMT R8, R0, 0x7610, R8 ;  /* 0x0000761000087816 */ /* 0x000fce0000000008 */
.L_x_10321:
[----:B------:R-:W-:Y:S05]  /*9830*/  BSYNC B0 ;  /* 0x0000000000007941 */ /* 0x000fea0003800000 */
.L_x_10320:
[----:B------:R0:W-:Y:S01]  /*9840*/  STG.E.U8 desc[UR36][R16.64], R8 ;  /* 0x0000000810007986 */ /* 0x0001e2000c101124 */
[----:B------:R-:W-:Y:S05]  /*9850*/  BRA `(.L_x_10297) ;  /* 0x0000000000c07947 */ /* 0x000fea0003800000 */
.L_x_10314:
        /* <DEDUP_REMOVED lines=26> */
.L_x_10296:
        /* <DEDUP_REMOVED lines=16> */
.L_x_10325:
[----:B------:R-:W-:Y:S05]  /*9b00*/  BRA `(.L_x_10297) ;  /* 0x0000000000147947 */ /* 0x000fea0003800000 */
.L_x_10324:
[----:B------:R-:W0:Y:S02]  /*9b10*/  F2I.U64.F64.TRUNC R4, R4 ;  /* 0x0000000400047311 */ /* 0x000e24000030d800 */
[----:B0-----:R0:W-:Y:S01]  /*9b20*/  STG.E.64 desc[UR36][R16.64], R4 ;  /* 0x0000000410007986 */ /* 0x0011e2000c101b24 */
[----:B------:R-:W-:Y:S05]  /*9b30*/  BRA `(.L_x_10297) ;  /* 0x0000000000087947 */ /* 0x000fea0003800000 */
.L_x_10323:
[----:B------:R-:W0:Y:S02]  /*9b40*/  F2I.U32.F64.TRUNC R5, R4 ;  /* 0x0000000400057311 */ /* 0x000e24000030d000 */
[----:B0-----:R0:W-:Y:S02]  /*9b50*/  STG.E desc[UR36][R16.64], R5 ;  /* 0x0000000510007986 */ /* 0x0011e4000c101924 */
.L_x_10297:
[----:B------:R-:W-:-:S07]  /*9b60*/  VIADD R19, R19, 0x80 ;  /* 0x0000008013137836 */ /* 0x000fce0000000000 */
.L_x_10257:
[----:B------:R-:W-:Y:S05]  /*9b70*/  BSYNC B6 ;  /* 0x0000000000067941 */ /* 0x000fea0003800000 */
.L_x_10256:
        /* <DEDUP_REMOVED lines=306> */
.L_x_10326:
        /* <DEDUP_REMOVED lines=21> */
.L_x_10330:
[----:B------:R-:W2:Y:S02]  /*aff0*/  LDG.E.U8 R2, desc[UR36][R2.64] ;  /* 0x0000002402027981 */ /* 0x000ea4000c1e1100 */
[----:B--2---:R0:W1:Y:S01]  /*b000*/  I2F.F64.U16 R4, R2 ;  /* 0x0000000200047312 */ /* 0x0040620000101800 */
[----:B------:R-:W-:Y:S05]  /*b010*/  BRA `(.L_x_10332) ;  /* 0x0000000c00707947 */ /* 0x000fea0003800000 */
.L_x_10329:
        /* <DEDUP_REMOVED lines=9> */
.L_x_10334:
[----:B------:R-:W2:Y:S02]  /*b0b0*/  LDG.E R2, desc[UR36][R2.64] ;  /* 0x0000002402027981 */ /* 0x000ea4000c1e1900 */
[----:B--2---:R3:W4:Y:S01]  /*b0c0*/  I2F.F64 R4, R2 ;  /* 0x0000000200047312 */ /* 0x0047220000201c00 */
[----:B------:R-:W-:Y:S05]  /*b0d0*/  BRA `(.L_x_10332) ;  /* 0x0000000c00407947 */ /* 0x000fea0003800000 */
.L_x_10333:
[----:B------:R-:W2:Y:S02]  /*b0e0*/  LDG.E.U16 R2, desc[UR36][R2.64] ;  /* 0x0000002402027981 */ /* 0x000ea4000c1e1500 */
[----:B--2---:R0:W1:Y:S01]  /*b0f0*/  I2F.F64.S16 R4, R2 ;  /* 0x0000000200047312 */ /* 0x0040620000101c00 */
[----:B------:R-:W-:Y:S05]  /*b100*/  BRA `(.L_x_10332) ;  /* 0x0000000c00347947 */ /* 0x000fea0003800000 */
.L_x_10328:
        /* <DEDUP_REMOVED lines=10> */
.L_x_10336:
[----:B------:R-:W2:Y:S02]  /*b1b0*/  LDG.E.U16 R0, desc[UR36][R2.64] ;  /* 0x0000002402007981 */ /* 0x000ea4000c1e1500 */
[----:B--2---:R-:W-:-:S05]  /*b1c0*/  HADD2.F32 R0, -RZ, R0.H0_H0 ;  /* 0x20000000ff007230 */ /* 0x004fca0000004100 */
[----:B------:R-:W-:-:S04]  /*b1d0*/  FMUL.FTZ R0, R0, 1 ;  /* 0x3f80000000007820 */ /* 0x000fc80000410000 */
[----:B------:R0:W1:Y:S01]  /*b1e0*/  F2F.F64.F32 R4, R0 ;  /* 0x0000000000047310 */ /* 0x0000620000201800 */
[----:B------:R-:W-:Y:S05]  /*b1f0*/  BRA `(.L_x_10332) ;  /* 0x0000000800f87947 */ /* 0x000fea0003800000 */
.L_x_10335:
        /* <DEDUP_REMOVED lines=10> */
.L_x_10338:
[----:B------:R-:W2:Y:S02]  /*b2a0*/  LDG.E.U16 R2, desc[UR36][R2.64] ;  /* 0x0000002402027981 */ /* 0x000ea4000c1e1500 */
[----:B--2---:R-:W-:-:S05]  /*b2b0*/  HADD2.F32 R0, -RZ, R2.H0_H0 ;  /* 0x20000002ff007230 */ /* 0x004fca0000004100 */
[----:B------:R-:W-:-:S04]  /*b2c0*/  FMUL.FTZ R0, R0, 1 ;  /* 0x3f80000000007820 */ /* 0x000fc80000410000 */
[----:B------:R0:W1:Y:S01]  /*b2d0*/  F2F.F64.F32 R4, R0 ;  /* 0x0000000000047310 */ /* 0x0000620000201800 */
[----:B------:R-:W-:Y:S05]  /*b2e0*/  BRA `(.L_x_10332) ;  /* 0x0000000800bc7947 */ /* 0x000fea0003800000 */
.L_x_10337:
[----:B------:R0:W5:Y:S01]  /*b2f0*/  LDG.E.64 R4, desc[UR36][R2.64] ;  /* 0x0000002402047981 */ /* 0x000162000c1e1b00 */
[----:B------:R-:W-:Y:S05]  /*b300*/  BRA `(.L_x_10332) ;  /* 0x0000000800b47947 */ /* 0x000fea0003800000 */
.L_x_10327:
        /* <DEDUP_REMOVED lines=13> */
.L_x_10341:
[----:B------:R0:W5:Y:S01]  /*b3e0*/  LDG.E.64 R4, desc[UR36][R2.64] ;  /* 0x0000002402047981 */ /* 0x000162000c1e1b00 */
[----:B------:R-:W-:Y:S05]  /*b3f0*/  BRA `(.L_x_10332) ;  /* 0x0000000800787947 */ /* 0x000fea0003800000 */
.L_x_10340:
        /* <DEDUP_REMOVED lines=28> */
.L_x_10343:
        /* <DEDUP_REMOVED lines=15> */
.L_x_10342:
[----:B------:R-:W2:Y:S02]  /*b6b0*/  LDG.E.U16 R0, desc[UR36][R2.64] ;  /* 0x0000002402007981 */ /* 0x000ea4000c1e1500 */
[----:B--2---:R-:W-:-:S05]  /*b6c0*/  SHF.L.U32 R0, R0, 0x10, RZ ;  /* 0x0000001000007819 */ /* 0x004fca00000006ff */
[----:B------:R-:W-:-:S04]  /*b6d0*/  FMUL.FTZ R0, R0, 1 ;  /* 0x3f80000000007820 */ /* 0x000fc80000410000 */
[----:B------:R0:W1:Y:S01]  /*b6e0*/  F2F.F64.F32 R4, R0 ;  /* 0x0000000000047310 */ /* 0x0000620000201800 */
[----:B------:R-:W-:Y:S05]  /*b6f0*/  BRA `(.L_x_10332) ;  /* 0x0000000400b87947 */ /* 0x000fea0003800000 */
.L_x_10339:
        /* <DEDUP_REMOVED lines=11> */
.L_x_10346:
        /* <DEDUP_REMOVED lines=21> */
.L_x_10350:
[----:B------:R-:W-:Y:S05]  /*b900*/  BSYNC B1 ;  /* 0x0000000000017941 */ /* 0x000fea0003800000 */
.L_x_10349:
[----:B------:R-:W-:Y:S01]  /*b910*/  LEA R3, R0, 0x3b800000, 0x17 ;  /* 0x3b80000000037811 */ /* 0x000fe200078eb8ff */
[----:B------:R-:W-:-:S05]  /*b920*/  IMAD.SHL.U32 R0, R2, 0x100000, RZ ;  /* 0x0010000002007824 */ /* 0x000fca00078e00ff */
[----:B------:R-:W-:-:S07]  /*b930*/  LOP3.LUT R0, R3, R0, R4, 0xfe, !PT ;  /* 0x0000000003007212 */ /* 0x000fce00078efe04 */
.L_x_10348:
[----:B------:R-:W-:Y:S05]  /*b940*/  BSYNC B0 ;  /* 0x0000000000007941 */ /* 0x000fea0003800000 */
.L_x_10347:
[----:B------:R-:W-:-:S04]  /*b950*/  FMUL.FTZ R0, R0, 1 ;  /* 0x3f80000000007820 */ /* 0x000fc80000410000 */
[----:B------:R0:W1:Y:S01]  /*b960*/  F2F.F64.F32 R4, R0 ;  /* 0x0000000000047310 */ /* 0x0000620000201800 */
[----:B------:R-:W-:Y:S05]  /*b970*/  BRA `(.L_x_10332) ;  /* 0x0000000400187947 */ /* 0x000fea0003800000 */
.L_x_10345:
        /* <DEDUP_REMOVED lines=21> */
.L_x_10354:
[----:B------:R-:W-:Y:S05]  /*bad0*/  BSYNC B1 ;  /* 0x0000000000017941 */ /* 0x000fea0003800000 */
.L_x_10353:
[----:B------:R-:W-:Y:S01]  /*bae0*/  LEA R3, R0, 0x37800000, 0x17 ;  /* 0x3780000000037811 */ /* 0x000fe200078eb8ff */
[----:B------:R-:W-:-:S05]  /*baf0*/  IMAD.SHL.U32 R0, R2, 0x200000, RZ ;  /* 0x0020000002007824 */ /* 0x000fca00078e00ff */
[----:B------:R-:W-:-:S07]  /*bb00*/  LOP3.LUT R0, R3, R0, R4, 0xfe, !PT ;  /* 0x0000000003007212 */ /* 0x000fce00078efe04 */
.L_x_10352:
[----:B------:R-:W-:Y:S05]  /*bb10*/  BSYNC B0 ;  /* 0x0000000000007941 */ /* 0x000fea0003800000 */
.L_x_10351:
[----:B------:R-:W-:-:S04]  /*bb20*/  FMUL.FTZ R0, R0, 1 ;  /* 0x3f80000000007820 */ /* 0x000fc80000410000 */
[----:B------:R0:W1:Y:S01]  /*bb30*/  F2F.F64.F32 R4, R0 ;  /* 0x0000000000047310 */ /* 0x0000620000201800 */
[----:B------:R-:W-:Y:S05]  /*bb40*/  BRA `(.L_x_10332) ;  /* 0x0000000000a47947 */ /* 0x000fea0003800000 */
.L_x_10344:
        /* <DEDUP_REMOVED lines=14> */
.L_x_10358:
[----:B------:R-:W-:Y:S05]  /*bc30*/  BSYNC B0 ;  /* 0x0000000000007941 */ /* 0x000fea0003800000 */
.L_x_10357:
[----:B------:R-:W-:-:S04]  /*bc40*/  FMUL.FTZ R0, R0, 1 ;  /* 0x3f80000000007820 */ /* 0x000fc80000410000 */
[----:B------:R0:W1:Y:S01]  /*bc50*/  F2F.F64.F32 R4, R0 ;  /* 0x0000000000047310 */ /* 0x0000620000201800 */
[----:B------:R-:W-:Y:S05]  /*bc60*/  BRA `(.L_x_10332) ;  /* 0x00000000005c7947 */ /* 0x000fea0003800000 */
.L_x_10331:
        /* <DEDUP_REMOVED lines=16> */
.L_x_10359:
[----:B------:R-:W-:Y:S01]  /*bd70*/  CS2R R4, SRZ ;  /* 0x0000000000047805 */ /* 0x000fe2000001ff00 */
[----:B------:R-:W-:Y:S06]  /*bd80*/  BRA `(.L_x_10332) ;  /* 0x0000000000147947 */ /* 0x000fec0003800000 */
.L_x_10356:
[----:B------:R-:W2:Y:S02]  /*bd90*/  LDG.E.64 R4, desc[UR36][R2.64] ;  /* 0x0000002402047981 */ /* 0x000ea4000c1e1b00 */
[----:B--2---:R-:W0:Y:S01]  /*bda0*/  I2F.F64.U64 R4, R4 ;  /* 0x0000000400047312 */ /* 0x004e220000301800 */
[----:B------:R-:W-:Y:S05]  /*bdb0*/  BRA `(.L_x_10332) ;  /* 0x0000000000087947 */ /* 0x000fea0003800000 */
.L_x_10355:
[----:B------:R-:W2:Y:S02]  /*bdc0*/  LDG.E R2, desc[UR36][R2.64] ;  /* 0x0000002402027981 */ /* 0x000ea4000c1e1900 */
[----:B--2---:R0:W1:Y:S02]  /*bdd0*/  I2F.F64.U32 R4, R2 ;  /* 0x0000000200047312 */ /* 0x0040640000201800 */
.L_x_10332:
[----:B0--3--:R-:W0:Y:S01]  /*bde0*/  LDC.U8 R2, c[0x0][0x428] ;  /* 0x00010a00ff027b82 */ /* 0x009e220000000000 */
[----:B-12-45:R-:W-:Y:S01]  /*bdf0*/  DMUL R4, R4, R4 ;  /* 0x0000000404047228 */ /* 0x036fe20000000000 */
        /* <DEDUP_REMOVED lines=14> */
.L_x_10363:
[----:B------:R-:W0:Y:S02]  /*bee0*/  F2I.S64.F64.TRUNC R4, R4 ;  /* 0x0000000400047311 */ /* 0x000e24000030d900 */
[----:B0-----:R-:W-:-:S05]  /*bef0*/  IMAD.MOV.U32 R3, RZ, RZ, R4 ;  /* 0x000000ffff037224 */ /* 0x001fca00078e0004 */
[----:B------:R-:W-:Y:S01]  /*bf00*/  STG.E.U8 desc[UR36][R16.64], R3 ;  /* 0x0000000310007986 */ /* 0x000fe2000c101124 */
[----:B------:R-:W-:Y:S05]  /*bf10*/  EXIT ;  /* 0x000000000000794d */ /* 0x000fea0003800000 */
.L_x_10362:
        /* <DEDUP_REMOVED lines=9> */
.L_x_10366:
[----:B------:R-:W0:Y:S02]  /*bfb0*/  F2I.F64.TRUNC R5, R4 ;  /* 0x0000000400057311 */ /* 0x000e24000030d100 */
[----:B0-----:R-:W-:Y:S01]  /*bfc0*/  STG.E desc[UR36][R16.64], R5 ;  /* 0x0000000510007986 */ /* 0x001fe2000c101924 */
[----:B------:R-:W-:Y:S05]  /*bfd0*/  EXIT ;  /* 0x000000000000794d */ /* 0x000fea0003800000 */
.L_x_10365:
[----:B------:R-:W0:Y:S02]  /*bfe0*/  F2I.F64.TRUNC R5, R4 ;  /* 0x0000000400057311 */ /* 0x000e24000030d100 */
[----:B0-----:R-:W-:Y:S01]  /*bff0*/  STG.E.U16 desc[UR36][R16.64], R5 ;  /* 0x0000000510007986 */ /* 0x001fe2000c101524 */
[----:B------:R-:W-:Y:S05]  /*c000*/  EXIT ;  /* 0x000000000000794d */ /* 0x000fea0003800000 */
.L_x_10361:
        /* <DEDUP_REMOVED lines=13> */
.L_x_10368:
        /* <DEDUP_REMOVED lines=8> */
.L_x_10367:
        /* <DEDUP_REMOVED lines=14> */
.L_x_10370:
        /* <DEDUP_REMOVED lines=9> */
.L_x_10369:
[----:B------:R-:W-:Y:S01]  /*c2d0*/  STG.E.64 desc[UR36][R16.64], R4 ;  /* 0x0000000410007986 */ /* 0x000fe2000c101b24 */
[----:B------:R-:W-:Y:S05]  /*c2e0*/  EXIT ;  /* 0x000000000000794d */ /* 0x000fea0003800000 */
.L_x_10360:
        /* <DEDUP_REMOVED lines=12> */
.L_x_10373:
[----:B------:R-:W-:-:S05]  /*c3b0*/  CS2R R6, SRZ ;  /* 0x0000000000067805 */ /* 0x000fca000001ff00 */
[----:B------:R-:W-:Y:S01]  /*c3c0*/  STG.E.128 desc[UR36][R16.64], R4 ;  /* 0x0000000410007986 */ /* 0x000fe2000c101d24 */
[----:B------:R-:W-:Y:S05]  /*c3d0*/  EXIT ;  /* 0x000000000000794d */ /* 0x000fea0003800000 */
.L_x_10372:
        /* <DEDUP_REMOVED lines=25> */
.L_x_10377:
[----:B------:R-:W-:Y:S05]  /*c570*/  BSYNC B0 ;  /* 0x0000000000007941 */ /* 0x000fea0003800000 */
.L_x_10376:
[----:B------:R-:W-:-:S05]  /*c580*/  LOP3.LUT R3, R0, R3, RZ, 0xfc, !PT ;  /* 0x0000000300037212 */ /* 0x000fca00078efcff */
[----:B------:R-:W-:Y:S01]  /*c590*/  STG.E.U8 desc[UR36][R16.64], R3 ;  /* 0x0000000310007986 */ /* 0x000fe2000c101124 */
[----:B------:R-:W-:Y:S05]  /*c5a0*/  EXIT ;  /* 0x000000000000794d */ /* 0x000fea0003800000 */
.L_x_10375:
        /* <DEDUP_REMOVED lines=17> */
.L_x_10379:
[----:B------:R-:W-:Y:S01]  /*c6c0*/  IMAD.MOV.U32 R0, RZ, RZ, 0x7f ;  /* 0x0000007fff007424 */ /* 0x000fe200078e00ff */
[----:B------:R-:W-:-:S04]  /*c6d0*/  ISETP.GT.U32.AND P0, PT, R2, 0x7f800000, PT ;  /* 0x7f8000000200780c */ /* 0x000fc80003f04070 */
[----:B------:R-:W-:-:S09]  /*c6e0*/  SEL R0, R0, 0x7c, P0 ;  /* 0x0000007c00007807 */ /* 0x000fd20000000000 */
.L_x_10380:
[----:B------:R-:W-:Y:S05]  /*c6f0*/  BSYNC B0 ;  /* 0x0000000000007941 */ /* 0x000fea0003800000 */
.L_x_10378:
[----:B------:R-:W-:-:S04]  /*c700*/  LOP3.LUT R2, R3, 0x80000000, RZ, 0xc0, !PT ;  /* 0x8000000003027812 */ /* 0x000fc800078ec0ff */
[----:B------:R-:W-:-:S04]  /*c710*/  SHF.R.U32.HI R3, RZ, 0x18, R2 ;  /* 0x00000018ff037819 */ /* 0x000fc80000011602 */
[----:B------:R-:W-:-:S05]  /*c720*/  LOP3.LUT R3, R0, R3, RZ, 0xfc, !PT ;  /* 0x0000000300037212 */ /* 0x000fca00078efcff */
[----:B------:R-:W-:Y:S01]  /*c730*/  STG.E.U8 desc[UR36][R16.64], R3 ;  /* 0x0000000310007986 */ /* 0x000fe2000c101124 */
[----:B------:R-:W-:Y:S05]  /*c740*/  EXIT ;  /* 0x000000000000794d */ /* 0x000fea0003800000 */
.L_x_10374:
        /* <DEDUP_REMOVED lines=8> */
.L_x_10371:
        /* <DEDUP_REMOVED lines=11> */
.L_x_10383:
        /* <DEDUP_REMOVED lines=21> */
.L_x_10386:
[----:B------:R-:W-:-:S04]  /*c9d0*/  LOP3.LUT R2, R3, 0x80000000, RZ, 0xc0, !PT ;  /* 0x8000000003027812 */ /* 0x000fc800078ec0ff */
[----:B------:R-:W-:-:S04]  /*c9e0*/  SHF.R.U32.HI R3, RZ, 0x18, R2 ;  /* 0x00000018ff037819 */ /* 0x000fc80000011602 */
[----:B------:R-:W-:-:S04]  /*c9f0*/  LOP3.LUT R0, R0, R3, RZ, 0xfc, !PT ;  /* 0x0000000300007212 */ /* 0x000fc800078efcff */
[----:B------:R-:W-:-:S07]  /*ca00*/  PRMT R8, R0, 0x7610, R8 ;  /* 0x0000761000087816 */ /* 0x000fce0000000008 */
.L_x_10385:
[----:B------:R-:W-:Y:S05]  /*ca10*/  BSYNC B0 ;  /* 0x0000000000007941 */ /* 0x000fea0003800000 */
.L_x_10384:
[----:B------:R-:W-:Y:S01]  /*ca20*/  STG.E.U8 desc[UR36][R16.64], R8 ;  /* 0x0000000810007986 */ /* 0x000fe2000c101124 */
[----:B------:R-:W-:Y:S05]  /*ca30*/  EXIT ;  /* 0x000000000000794d */ /* 0x000fea0003800000 */
.L_x_10382:
        /* <DEDUP_REMOVED lines=21> */
.L_x_10389:
[----:B------:R-:W-:-:S04]  /*cb90*/  LOP3.LUT R2, R3, 0x80000000, RZ, 0xc0, !PT ;  /* 0x8000000003027812 */ /* 0x000fc800078ec0ff */
[----:B------:R-:W-:-:S04]  /*cba0*/  SHF.R.U32.HI R3, RZ, 0x18, R2 ;  /* 0x00000018ff037819 */ /* 0x000fc80000011602 */
[----:B------:R-:W-:-:S04]  /*cbb0*/  LOP3.LUT R0, R0, R3, RZ, 0xfc, !PT ;  /* 0x0000000300007212 */ /* 0x000fc800078efcff */
[----:B------:R-:W-:-:S07]  /*cbc0*/  PRMT R8, R0, 0x7610, R8 ;  /* 0x0000761000087816 */ /* 0x000fce0000000008 */
.L_x_10388:
[----:B------:R-:W-:Y:S05]  /*cbd0*/  BSYNC B0 ;  /* 0x0000000000007941 */ /* 0x000fea0003800000 */
.L_x_10387:
[----:B------:R-:W-:Y:S01]  /*cbe0*/  STG.E.U8 desc[UR36][R16.64], R8 ;  /* 0x0000000810007986 */ /* 0x000fe2000c101124 */
[----:B------:R-:W-:Y:S05]  /*cbf0*/  EXIT ;  /* 0x000000000000794d */ /* 0x000fea0003800000 */
.L_x_10381:
        /* <DEDUP_REMOVED lines=26> */
.L_x_10364:
        /* <DEDUP_REMOVED lines=16> */
.L_x_10392:
[----:B------:R-:W-:Y:S05]  /*cea0*/  EXIT ;  /* 0x000000000000794d */ /* 0x000fea0003800000 */
.L_x_10391:
[----:B------:R-:W0:Y:S02]  /*ceb0*/  F2I.U64.F64.TRUNC R4, R4 ;  /* 0x0000000400047311 */ /* 0x000e24000030d800 */
[----:B0-----:R-:W-:Y:S01]  /*cec0*/  STG.E.64 desc[UR36][R16.64], R4 ;  /* 0x0000000410007986 */ /* 0x001fe2000c101b24 */
[----:B------:R-:W-:Y:S05]  /*ced0*/  EXIT ;  /* 0x000000000000794d */ /* 0x000fea0003800000 */
.L_x_10390:
[----:B------:R-:W0:Y:S02]  /*cee0*/  F2I.U32.F64.TRUNC R5, R4 ;  /* 0x0000000400057311 */ /* 0x000e24000030d000 */
[----:B0-----:R-:W-:Y:S01]  /*cef0*/  STG.E desc[UR36][R16.64], R5 ;  /* 0x0000000510007986 */ /* 0x001fe2000c101924 */
[----:B------:R-:W-:Y:S05]  /*cf00*/  EXIT ;  /* 0x000000000000794d */ /* 0x000fea0003800000 */
.L_x_10393:
        /* <DEDUP_REMOVED lines=15> */
.L_x_71673:


//--------------------- .text._ZN2at6native27unrolled_elementwise_kernelIZNS0_50_GLOBAL__N__2680c7bb_12_PowKernel_cu_7dd49032_316829pow_tensor_scalar_kernel_implIddEEvRNS_18TensorIteratorBaseET0_EUldE_St5arrayIPcLm2EELi4E23TrivialOffsetCalculatorILi1EjESC_NS0_6memory12LoadWithCastILi1EEENSD_13StoreWithCastILi1EEEEEviT_S6_T2_T3_T4_T5_ --------------------------
	.section	.text._ZN2at6native27unrolled_elementwise_kernelIZNS0_50_GLOBAL__N__2680c7bb_12_PowKernel_cu_7dd49032_316829pow_tensor_scalar_kernel_implIddEEvRNS_18TensorIteratorBaseET0_EUldE_St5arrayIPcLm2EELi4E23TrivialOffsetCalculatorILi1EjESC_NS0_6memory12LoadWithCastILi1EEENSD_13StoreWithCastILi1EEEEEviT_S6_T2_T3_T4_T5_,"ax",@progbits
	.align	128
        .global         _ZN2at6native27unrolled_elementwise_kernelIZNS0_50_GLOBAL__N__2680c7bb_12_PowKernel_cu_7dd49032_316829pow_tensor_scalar_kernel_implIddEEvRNS_18TensorIteratorBaseET0_EUldE_St5arrayIPcLm2EELi4E23TrivialOffsetCalculatorILi1EjESC_NS0_6memory12LoadWithCastILi1EEENSD_13StoreWithCastILi1EEEEEviT_S6_T2_T3_T4_T5_
        .type           _ZN2at6native27unrolled_elementwise_kernelIZNS0_50_GLOBAL__N__2680c7bb_12_PowKernel_cu_7dd49032_316829pow_tensor_scalar_kernel_implIddEEvRNS_18TensorIteratorBaseET0_EUldE_St5arrayIPcLm2EELi4E23TrivialOffsetCalculatorILi1EjESC_NS0_6memory12LoadWithCastILi1EEENSD_13StoreWithCastILi1EEEEEviT_S6_T2_T3_T4_T5_,@function
        .size           _ZN2at6native27unrolled_elementwise_kernelIZNS0_50_GLOBAL__N__2680c7bb_12_PowKernel_cu_7dd49032_316829pow_tensor_scalar_kernel_implIddEEvRNS_18TensorIteratorBaseET0_EUldE_St5arrayIPcLm2EELi4E23TrivialOffsetCalculatorILi1EjESC_NS0_6memory12LoadWithCastILi1EEENSD_13StoreWithCastILi1EEEEEviT_S6_T2_T3_T4_T5_,(.L_x_71674 - _ZN2at6native27unrolled_elementwise_kernelIZNS0_50_GLOBAL__N__2680c7bb_12_PowKernel_cu_7dd49032_316829pow_tensor_scalar_kernel_implIddEEvRNS_18TensorIteratorBaseET0_EUldE_St5arrayIPcLm2EELi4E23TrivialOffsetCalculatorILi1EjESC_NS0_6memory12LoadWithCastILi1EEENSD_13StoreWithCastILi1EEEEEviT_S6_T2_T3_T4_T5_)
        .other          _ZN2at6native27unrolled_elementwise_kernelIZNS0_50_GLOBAL__N__2680c7bb_12_PowKernel_cu_7dd49032_316829pow_tensor_scalar_kernel_implIddEEvRNS_18TensorIteratorBaseET0_EUldE_St5arrayIPcLm2EELi4E23TrivialOffsetCalculatorILi1EjESC_NS0_6memory12LoadWithCastILi1EEENSD_13StoreWithCastILi1EEEEEviT_S6_T2_T3_T4_T5_,@"STO_CUDA_ENTRY STV_DEFAULT"
_ZN2at6native27unrolled_elementwise_kernelIZNS0_50_GLOBAL__N__2680c7bb_12_PowKernel_cu_7dd49032_316829pow_tensor_scalar_kernel_implIddEEvRNS_18TensorIteratorBaseET0_EUldE_St5arrayIPcLm2EELi4E23TrivialOffsetCalculatorILi1EjESC_NS0_6memory12LoadWithCastILi1EEENSD_13StoreWithCastILi1EEEEEviT_S6_T2_T3_T4_T5_:
.text._ZN2at6native27unrolled_elementwise_kernelIZNS0_50_GLOBAL__N__2680c7bb_12_PowKernel_cu_7dd49032_316829pow_tensor_scalar_kernel_implIddEEvRNS_18TensorIteratorBaseET0_EUldE_St5arrayIPcLm2EELi4E23TrivialOffsetCalculatorILi1EjESC_NS0_6memory12LoadWithCastILi1EEENSD_13StoreWithCastILi1EEEEEviT_S6_T2_T3_T4_T5_:
        /* <DEDUP_REMOVED lines=32> */
.L_x_10399:
[----:B------:R-:W2:Y:S02]  /*0200*/  LDG.E.U8 R4, desc[UR36][R4.64] ;  /* 0x0000002404047981 */ /* 0x000ea4000c1e1100 */
[----:B--2---:R0:W1:Y:S01]  /*0210*/  I2F.F64.U16 R26, R4 ;  /* 0x00000004001a7312 */ /* 0x0040620000101800 */
[----:B------:R-:W-:Y:S05]  /*0220*/  BRA `(.L_x_10401) ;  /* 0x0000000c00747947 */ /* 0x000fea0003800000 */
.L_x_10398:
        /* <DEDUP_REMOVED lines=9> */
.L_x_10403:
[----:B------:R-:W2:Y:S02]  /*02c0*/  LDG.E R4, desc[UR36][R4.64] ;  /* 0x0000002404047981 */ /* 0x000ea4000c1e1900 */
[----:B--2---:R1:W2:Y:S01]  /*02d0*/  I2F.F64 R26, R4 ;  /* 0x00000004001a7312 */ /* 0x0042a20000201c00 */
[----:B------:R-:W-:Y:S05]  /*02e0*/  BRA `(.L_x_10401) ;  /* 0x0000000c00447947 */ /* 0x000fea0003800000 */
.L_x_10402:
[----:B------:R-:W2:Y:S02]  /*02f0*/  LDG.E.U16 R4, desc[UR36][R4.64] ;  /* 0x0000002404047981 */ /* 0x000ea4000c1e1500 */
[----:B--2---:R3:W4:Y:S01]  /*0300*/  I2F.F64.S16 R26, R4 ;  /* 0x00000004001a7312 */ /* 0x0047220000101c00 */
[----:B------:R-:W-:Y:S05]  /*0310*/  BRA `(.L_x_10401) ;  /* 0x0000000c00387947 */ /* 0x000fea0003800000 */
.L_x_10397:
        /* <DEDUP_REMOVED lines=10> */
.L_x_10405:
[----:B------:R-:W2:Y:S02]  /*03c0*/  LDG.E.U16 R0, desc[UR36][R4.64] ;  /* 0x0000002404007981 */ /* 0x000ea4000c1e1500 */
[----:B--2---:R-:W-:-:S05]  /*03d0*/  HADD2.F32 R0, -RZ, R0.H0_H0 ;  /* 0x20000000ff007230 */ /* 0x004fca0000004100 */
[----:B------:R-:W-:-:S04]  /*03e0*/  FMUL.FTZ R0, R0, 1 ;  /* 0x3f80000000007820 */ /* 0x000fc80000410000 */
[----:B------:R0:W1:Y:S01]  /*03f0*/  F2F.F64.F32 R26, R0 ;  /* 0x00000000001a7310 */ /* 0x0000620000201800 */
[----:B------:R-:W-:Y:S05]  /*0400*/  BRA `(.L_x_10401) ;  /* 0x0000000800fc7947 */ /* 0x000fea0003800000 */
.L_x_10404:
        /* <DEDUP_REMOVED lines=10> */
.L_x_10407:
[----:B------:R-:W2:Y:S02]  /*04b0*/  LDG.E.U16 R4, desc[UR36][R4.64] ;  /* 0x0000002404047981 */ /* 0x000ea4000c1e1500 */
[----:B--2---:R-:W-:-:S05]  /*04c0*/  HADD2.F32 R0, -RZ, R4.H0_H0 ;  /* 0x20000004ff007230 */ /* 0x004fca0000004100 */
[----:B------:R-:W-:-:S04]  /*04d0*/  FMUL.FTZ R0, R0, 1 ;  /* 0x3f80000000007820 */ /* 0x000fc80000410000 */
[----:B------:R0:W1:Y:S01]  /*04e0*/  F2F.F64.F32 R26, R0 ;  /* 0x00000000001a7310 */ /* 0x0000620000201800 */
[----:B------:R-:W-:Y:S05]  /*04f0*/  BRA `(.L_x_10401) ;  /* 0x0000000800c07947 */ /* 0x000fea0003800000 */
.L_x_10406:
[----:B------:R0:W5:Y:S01]  /*0500*/  LDG.E.64 R26, desc[UR36][R4.64] ;  /* 0x00000024041a7981 */ /* 0x000162000c1e1b00 */
[----:B------:R-:W-:Y:S05]  /*0510*/  BRA `(.L_x_10401) ;  /* 0x0000000800b87947 */ /* 0x000fea0003800000 */
.L_x_10396:
        /* <DEDUP_REMOVED lines=13> */
.L_x_10410:
[----:B------:R0:W5:Y:S01]  /*05f0*/  LDG.E.64 R26, desc[UR36][R4.64] ;  /* 0x00000024041a7981 */ /* 0x000162000c1e1b00 */
[----:B------:R-:W-:Y:S05]  /*0600*/  BRA `(.L_x_10401) ;  /* 0x00000008007c7947 */ /* 0x000fea0003800000 */
.L_x_10409:
        /* <DEDUP_REMOVED lines=28> */
.L_x_10412:
        /* <DEDUP_REMOVED lines=16> */
.L_x_10411:
[----:B------:R-:W2:Y:S02]  /*08d0*/  LDG.E.U16 R0, desc[UR36][R4.64] ;  /* 0x0000002404007981 */ /* 0x000ea4000c1e1500 */
[----:B--2---:R-:W-:-:S04]  /*08e0*/  IMAD.U32 R0, R0, 0x10000, RZ ;  /* 0x0001000000007824 */ /* 0x004fc800078e00ff */
[----:B------:R-:W-:-:S04]  /*08f0*/  FMUL.FTZ R0, R0, 1 ;  /* 0x3f80000000007820 */ /* 0x000fc80000410000 */
[----:B------:R0:W1:Y:S01]  /*0900*/  F2F.F64.F32 R26, R0 ;  /* 0x00000000001a7310 */ /* 0x0000620000201800 */
[----:B------:R-:W-:Y:S05]  /*0910*/  BRA `(.L_x_10401) ;  /* 0x0000000400b87947 */ /* 0x000fea0003800000 */
.L_x_10408:
        /* <DEDUP_REMOVED lines=11> */
.L_x_10415:
        /* <DEDUP_REMOVED lines=21> */
.L_x_10419:
[----:B------:R-:W-:Y:S05]  /*0b20*/  BSYNC B1 ;  /* 0x0000000000017941 */ /* 0x000fea0003800000 */
.L_x_10418:
[----:B------:R-:W-:Y:S01]  /*0b30*/  LEA R5, R0, 0x3b800000, 0x17 ;  /* 0x3b80000000057811 */ /* 0x000fe200078eb8ff */
[----:B------:R-:W-:-:S05]  /*0b40*/  IMAD.SHL.U32 R0, R3, 0x100000, RZ ;  /* 0x0010000003007824 */ /* 0x000fca00078e00ff */
[----:B------:R-:W-:-:S07]  /*0b50*/  LOP3.LUT R0, R5, R0, R6, 0xfe, !PT ;  /* 0x0000000005007212 */ /* 0x000fce00078efe06 */
.L_x_10417:
[----:B------:R-:W-:Y:S05]  /*0b60*/  BSYNC B0 ;  /* 0x0000000000007941 */ /* 0x000fea0003800000 */
.L_x_10416:
[----:B------:R-:W-:-:S04]  /*0b70*/  FMUL.FTZ R0, R0, 1 ;  /* 0x3f80000000007820 */ /* 0x000fc80000410000 */
[----:B------:R0:W1:Y:S01]  /*0b80*/  F2F.F64.F32 R26, R0 ;  /* 0x00000000001a7310 */ /* 0x0000620000201800 */
[----:B------:R-:W-:Y:S05]  /*0b90*/  BRA `(.L_x_10401) ;  /* 0x0000000400187947 */ /* 0x000fea0003800000 */
.L_x_10414:
        /* <DEDUP_REMOVED lines=21> */
.L_x_10423:
[----:B------:R-:W-:Y:S05]  /*0cf0*/  BSYNC B1 ;  /* 0x0000000000017941 */ /* 0x000fea0003800000 */
.L_x_10422:
[----:B------:R-:W-:Y:S01]  /*0d00*/  LEA R5, R0, 0x37800000, 0x17 ;  /* 0x3780000000057811 */ /* 0x000fe200078eb8ff */
[----:B------:R-:W-:-:S05]  /*0d10*/  IMAD.SHL.U32 R0, R3, 0x200000, RZ ;  /* 0x0020000003007824 */ /* 0x000fca00078e00ff */
[----:B------:R-:W-:-:S07]  /*0d20*/  LOP3.LUT R0, R5, R0, R6, 0xfe, !PT ;  /* 0x0000000005007212 */ /* 0x000fce00078efe06 */
.L_x_10421:
[----:B------:R-:W-:Y:S05]  /*0d30*/  BSYNC B0 ;  /* 0x0000000000007941 */ /* 0x000fea0003800000 */
.L_x_10420:
[----:B------:R-:W-:-:S04]  /*0d40*/  FMUL.FTZ R0, R0, 1 ;  /* 0x3f80000000007820 */ /* 0x000fc80000410000 */
[----:B------:R0:W1:Y:S01]  /*0d50*/  F2F.F64.F32 R26, R0 ;  /* 0x00000000001a7310 */ /* 0x0000620000201800 */
[----:B------:R-:W-:Y:S05]  /*0d60*/  BRA `(.L_x_10401) ;  /* 0x0000000000a47947 */ /* 0x000fea0003800000 */
.L_x_10413:
        /* <DEDUP_REMOVED lines=14> */
.L_x_10427:
[----:B------:R-:W-:Y:S05]  /*0e50*/  BSYNC B0 ;  /* 0x0000000000007941 */ /* 0x000fea0003800000 */
.L_x_10426:
[----:B------:R-:W-:-:S04]  /*0e60*/  FMUL.FTZ R0, R0, 1 ;  /* 0x3f80000000007820 */ /* 0x000fc80000410000 */
[----:B------:R0:W1:Y:S01]  /*0e70*/  F2F.F64.F32 R26, R0 ;  /* 0x00000000001a7310 */ /* 0x0000620000201800 */
[----:B------:R-:W-:Y:S05]  /*0e80*/  BRA `(.L_x_10401) ;  /* 0x00000000005c7947 */ /* 0x000fea0003800000 */
.L_x_10400:
        /* <DEDUP_REMOVED lines=16> */
.L_x_10428:
[----:B------:R-:W-:Y:S01]  /*0f90*/  CS2R R26, SRZ ;  /* 0x00000000001a7805 */ /* 0x000fe2000001ff00 */
[----:B------:R-:W-:Y:S06]  /*0fa0*/  BRA `(.L_x_10401) ;  /* 0x0000000000147947 */ /* 0x000fec0003800000 */
.L_x_10425:
[----:B------:R-:W2:Y:S02]  /*0fb0*/  LDG.E.64 R26, desc[UR36][R4.64] ;  /* 0x00000024041a7981 */ /* 0x000ea4000c1e1b00 */
[----:B--2---:R-:W0:Y:S01]  /*0fc0*/  I2F.F64.U64 R26, R26 ;  /* 0x0000001a001a7312 */ /* 0x004e220000301800 */
[----:B------:R-:W-:Y:S05]  /*0fd0*/  BRA `(.L_x_10401) ;  /* 0x0000000000087947 */ /* 0x000fea0003800000 */
.L_x_10424:
[----:B------:R-:W2:Y:S02]  /*0fe0*/  LDG.E R4, desc[UR36][R4.64] ;  /* 0x0000002404047981 */ /* 0x000ea4000c1e1900 */
[----:B--2---:R0:W1:Y:S02]  /*0ff0*/  I2F.F64.U32 R26, R4 ;  /* 0x00000004001a7312 */ /* 0x0040640000201800 */
.L_x_10401:
[----:B------:R-:W3:Y:S02]  /*1000*/  S2R R22, SR_TID.X ;  /* 0x0000000000167919 */ /* 0x000ee40000002100 */
[----:B---3--:R-:W-:-:S07]  /*1010*/  VIADD R22, R22, 0x80 ;  /* 0x0000008016167836 */ /* 0x008fce0000000000 */
.L_x_10395:
[----:B------:R-:W-:Y:S05]  /*1020*/  BSYNC B6 ;  /* 0x0000000000067941 */ /* 0x000fea0003800000 */
.L_x_10394:
        /* <DEDUP_REMOVED lines=24> */
.L_x_10434:
[----:B------:R-:W3:Y:S02]  /*11b0*/  LDG.E.U8 R4, desc[UR36][R4.64] ;  /* 0x0000002404047981 */ /* 0x000ee4000c1e1100 */
[----:B---3--:R0:W1:Y:S01]  /*11c0*/  I2F.F64.U16 R28, R4 ;  /* 0x00000004001c7312 */ /* 0x0080620000101800 */
[----:B------:R-:W-:Y:S05]  /*11d0*/  BRA `(.L_x_10436) ;  /* 0x0000000c00707947 */ /* 0x000fea0003800000 */
.L_x_10433:
        /* <DEDUP_REMOVED lines=9> */
.L_x_10438:
[----:B------:R-:W3:Y:S02]  /*1270*/  LDG.E R4, desc[UR36][R4.64] ;  /* 0x0000002404047981 */ /* 0x000ee4000c1e1900 */
[----:B---3--:R0:W1:Y:S01]  /*1280*/  I2F.F64 R28, R4 ;  /* 0x00000004001c7312 */ /* 0x0080620000201c00 */
[----:B------:R-:W-:Y:S05]  /*1290*/  BRA `(.L_x_10436) ;  /* 0x0000000c00407947 */ /* 0x000fea0003800000 */
.L_x_10437:
[----:B------:R-:W3:Y:S02]  /*12a0*/  LDG.E.U16 R4, desc[UR36][R4.64] ;  /* 0x0000002404047981 */ /* 0x000ee4000c1e1500 */
[----:B---3--:R0:W1:Y:S01]  /*12b0*/  I2F.F64.S16 R28, R4 ;  /* 0x00000004001c7312 */ /* 0x0080620000101c00 */
[----:B------:R-:W-:Y:S05]  /*12c0*/  BRA `(.L_x_10436) ;  /* 0x0000000c00347947 */ /* 0x000fea0003800000 */
.L_x_10432:
        /* <DEDUP_REMOVED lines=10> */
.L_x_10440:
[----:B------:R-:W3:Y:S02]  /*1370*/  LDG.E.U16 R0, desc[UR36][R4.64] ;  /* 0x0000002404007981 */ /* 0x000ee4000c1e1500 */
[----:B---3--:R-:W-:-:S05]  /*1380*/  HADD2.F32 R0, -RZ, R0.H0_H0 ;  /* 0x20000000ff007230 */ /* 0x008fca0000004100 */
[----:B------:R-:W-:-:S04]  /*1390*/  FMUL.FTZ R0, R0, 1 ;  /* 0x3f80000000007820 */ /* 0x000fc80000410000 */
[----:B------:R0:W1:Y:S01]  /*13a0*/  F2F.F64.F32 R28, R0 ;  /* 0x00000000001c7310 */ /* 0x0000620000201800 */
[----:B------:R-:W-:Y:S05]  /*13b0*/  BRA `(.L_x_10436) ;  /* 0x0000000800f87947 */ /* 0x000fea0003800000 */
.L_x_10439:
        /* <DEDUP_REMOVED lines=10> */
.L_x_10442:
[----:B------:R-:W3:Y:S02]  /*1460*/  LDG.E.U16 R4, desc[UR36][R4.64] ;  /* 0x0000002404047981 */ /* 0x000ee4000c1e1500 */
[----:B---3--:R-:W-:-:S05]  /*1470*/  HADD2.F32 R0, -RZ, R4.H0_H0 ;  /* 0x20000004ff007230 */ /* 0x008fca0000004100 */
[----:B------:R-:W-:-:S04]  /*1480*/  FMUL.FTZ R0, R0, 1 ;  /* 0x3f80000000007820 */ /* 0x000fc80000410000 */
[----:B------:R0:W1:Y:S01]  /*1490*/  F2F.F64.F32 R28, R0 ;  /* 0x00000000001c7310 */ /* 0x0000620000201800 */
[----:B------:R-:W-:Y:S05]  /*14a0*/  BRA `(.L_x_10436) ;  /* 0x0000000800bc7947 */ /* 0x000fea0003800000 */
.L_x_10441:
[----:B------:R0:W5:Y:S01]  /*14b0*/  LDG.E.64 R28, desc[UR36][R4.64] ;  /* 0x00000024041c7981 */ /* 0x000162000c1e1b00 */
[----:B------:R-:W-:Y:S05]  /*14c0*/  BRA `(.L_x_10436) ;  /* 0x0000000800b47947 */ /* 0x000fea0003800000 */
.L_x_10431:
        /* <DEDUP_REMOVED lines=13> */
.L_x_10445:
[----:B------:R0:W5:Y:S01]  /*15a0*/  LDG.E.64 R28, desc[UR36][R4.64] ;  /* 0x00000024041c7981 */ /* 0x000162000c1e1b00 */
[----:B------:R-:W-:Y:S05]  /*15b0*/  BRA `(.L_x_10436) ;  /* 0x0000000800787947 */ /* 0x000fea0003800000 */
.L_x_10444:
        /* <DEDUP_REMOVED lines=28> */
.L_x_10447:
        /* <DEDUP_REMOVED lines=15> */
.L_x_10446:
[----:B------:R-:W3:Y:S02]  /*1870*/  LDG.E.U16 R0, desc[UR36][R4.64] ;  /* 0x0000002404007981 */ /* 0x000ee4000c1e1500 */
[----:B---3--:R-:W-:-:S04]  /*1880*/  IMAD.U32 R0, R0, 0x10000, RZ ;  /* 0x0001000000007824 */ /* 0x008fc800078e00ff */
[----:B------:R-:W-:-:S04]  /*1890*/  FMUL.FTZ R0, R0, 1 ;  /* 0x3f80000000007820 */ /* 0x000fc80000410000 */
[----:B------:R0:W1:Y:S01]  /*18a0*/  F2F.F64.F32 R28, R0 ;  /* 0x00000000001c7310 */ /* 0x0000620000201800 */
[----:B------:R-:W-:Y:S05]  /*18b0*/  BRA `(.L_x_10436) ;  /* 0x0000000400b87947 */ /* 0x000fea0003800000 */
.L_x_10443:
        /* <DEDUP_REMOVED lines=11> */
.L_x_10450:
        /* <DEDUP_REMOVED lines=21> */
.L_x_10454:
[----:B------:R-:W-:Y:S05]  /*1ac0*/  BSYNC B1 ;  /* 0x0000000000017941 */ /* 0x000fea0003800000 */
.L_x_10453:
[----:B------:R-:W-:Y:S01]  /*1ad0*/  LEA R5, R0, 0x3b800000, 0x17 ;  /* 0x3b80000000057811 */ /* 0x000fe200078eb8ff */
[----:B------:R-:W-:-:S05]  /*1ae0*/  IMAD.SHL.U32 R0, R3, 0x100000, RZ ;  /* 0x0010000003007824 */ /* 0x000fca00078e00ff */
[----:B------:R-:W-:-:S07]  /*1af0*/  LOP3.LUT R0, R5, R0, R6, 0xfe, !PT ;  /* 0x0000000005007212 */ /* 0x000fce00078efe06 */
.L_x_10452:
[----:B------:R-:W-:Y:S05]  /*1b00*/  BSYNC B0 ;  /* 0x0000000000007941 */ /* 0x000fea0003800000 */
.L_x_10451:
[----:B------:R-:W-:-:S04]  /*1b10*/  FMUL.FTZ R0, R0, 1 ;  /* 0x3f80000000007820 */ /* 0x000fc80000410000 */
[----:B------:R0:W1:Y:S01]  /*1b20*/  F2F.F64.F32 R28, R0 ;  /* 0x00000000001c7310 */ /* 0x0000620000201800 */
[----:B------:R-:W-:Y:S05]  /*1b30*/  BRA `(.L_x_10436) ;  /* 0x0000000400187947 */ /* 0x000fea0003800000 */
.L_x_10449:
        /* <DEDUP_REMOVED lines=21> */
.L_x_10458:
[----:B------:R-:W-:Y:S05]  /*1c90*/  BSYNC B1 ;  /* 0x0000000000017941 */ /* 0x000fea0003800000 */
.L_x_10457:
[----:B------:R-:W-:Y:S01]  /*1ca0*/  LEA R5, R0, 0x37800000, 0x17 ;  /* 0x3780000000057811 */ /* 0x000fe200078eb8ff */
[----:B------:R-:W-:-:S05]  /*1cb0*/  IMAD.SHL.U32 R0, R3, 0x200000, RZ ;  /* 0x0020000003007824 */ /* 0x000fca00078e00ff */
[----:B------:R-:W-:-:S07]  /*1cc0*/  LOP3.LUT R0, R5, R0, R6, 0xfe, !PT ;  /* 0x0000000005007212 */ /* 0x000fce00078efe06 */
.L_x_10456:
[----:B------:R-:W-:Y:S05]  /*1cd0*/  BSYNC B0 ;  /* 0x0000000000007941 */ /* 0x000fea0003800000 */
.L_x_10455:
[----:B------:R-:W-:-:S04]  /*1ce0*/  FMUL.FTZ R0, R0, 1 ;  /* 0x3f80000000007820 */ /* 0x000fc80000410000 */
[----:B------:R0:W1:Y:S01]  /*1cf0*/  F2F.F64.F32 R28, R0 ;  /* 0x00000000001c7310 */ /* 0x0000620000201800 */
[----:B------:R-:W-:Y:S05]  /*1d00*/  BRA `(.L_x_10436) ;  /* 0x0000000000a47947 */ /* 0x000fea0003800000 */
.L_x_10448:
        /* <DEDUP_REMOVED lines=14> */
.L_x_10462:
[----:B------:R-:W-:Y:S05]  /*1df0*/  BSYNC B0 ;  /* 0x0000000000007941 */ /* 0x000fea0003800000 */
.L_x_10461:
[----:B------:R-:W-:-:S04]  /*1e00*/  FMUL.FTZ R0, R0, 1 ;  /* 0x3f80000000007820 */ /* 0x000fc80000410000 */
[----:B------:R0:W1:Y:S01]  /*1e10*/  F2F.F64.F32 R28, R0 ;  /* 0x00000000001c7310 */ /* 0x0000620000201800 */
[----:B------:R-:W-:Y:S05]  /*1e20*/  BRA `(.L_x_10436) ;  /* 0x00000000005c7947 */ /* 0x000fea0003800000 */
.L_x_10435:
        /* <DEDUP_REMOVED lines=16> */
.L_x_10463:
[----:B------:R-:W-:Y:S01]  /*1f30*/  CS2R R28, SRZ ;  /* 0x00000000001c7805 */ /* 0x000fe2000001ff00 */
[----:B------:R-:W-:Y:S06]  /*1f40*/  BRA `(.L_x_10436) ;  /* 0x0000000000147947 */ /* 0x000fec0003800000 */
.L_x_10460:
[----:B------:R-:W3:Y:S02]  /*1f50*/  LDG.E.64 R28, desc[UR36][R4.64] ;  /* 0x00000024041c7981 */ /* 0x000ee4000c1e1b00 */
[----:B---3--:R-:W0:Y:S01]  /*1f60*/  I2F.F64.U64 R28, R28 ;  /* 0x0000001c001c7312 */ /* 0x008e220000301800 */
[----:B------:R-:W-:Y:S05]  /*1f70*/  BRA `(.L_x_10436) ;  /* 0x0000000000087947 */ /* 0x000fea0003800000 */
.L_x_10459:
[----:B------:R-:W3:Y:S02]  /*1f80*/  LDG.E R4, desc[UR36][R4.64] ;  /* 0x0000002404047981 */ /* 0x000ee4000c1e1900 */
[----:B---3--:R0:W1:Y:S02]  /*1f90*/  I2F.F64.U32 R28, R4 ;  /* 0x00000004001c7312 */ /* 0x0080640000201800 */
.L_x_10436:
[----:B------:R-:W-:-:S07]  /*1fa0*/  VIADD R22, R22, 0x80 ;  /* 0x0000008016167836 */ /* 0x000fce0000000000 */
.L_x_10430:
[----:B------:R-:W-:Y:S05]  /*1fb0*/  BSYNC B6 ;  /* 0x0000000000067941 */ /* 0x000fea0003800000 */
.L_x_10429:
        /* <DEDUP_REMOVED lines=26> */
.L_x_10469:
[----:B------:R-:W3:Y:S02]  /*2160*/  LDG.E.U8 R4, desc[UR36][R4.64] ;  /* 0x0000002404047981 */ /* 0x000ee4000c1e1100 */
[----:B---3--:R0:W1:Y:S01]  /*2170*/  I2F.F64.U16 R24, R4 ;  /* 0x0000000400187312 */ /* 0x0080620000101800 */
[----:B------:R-:W-:Y:S05]  /*2180*/  BRA `(.L_x_10471) ;  /* 0x0000000c00707947 */ /* 0x000fea0003800000 */
.L_x_10468:
        /* <DEDUP_REMOVED lines=9> */
.L_x_10473:
[----:B------:R-:W3:Y:S02]  /*2220*/  LDG.E R4, desc[UR36][R4.64] ;  /* 0x0000002404047981 */ /* 0x000ee4000c1e1900 */
[----:B---3--:R0:W1:Y:S01]  /*2230*/  I2F.F64 R24, R4 ;  /* 0x0000000400187312 */ /* 0x0080620000201c00 */
[----:B------:R-:W-:Y:S05]  /*2240*/  BRA `(.L_x_10471) ;  /* 0x0000000c00407947 */ /* 0x000fea0003800000 */
.L_x_10472:
[----:B------:R-:W3:Y:S02]  /*2250*/  LDG.E.U16 R4, desc[UR36][R4.64] ;  /* 0x0000002404047981 */ /* 0x000ee4000c1e1500 */
[----:B---3--:R0:W1:Y:S01]  /*2260*/  I2F.F64.S16 R24, R4 ;  /* 0x0000000400187312 */ /* 0x0080620000101c00 */
[----:B------:R-:W-:Y:S05]  /*2270*/  BRA `(.L_x_10471) ;  /* 0x0000000c00347947 */ /* 0x000fea0003800000 */
.L_x_10467:
        /* <DEDUP_REMOVED lines=10> */
.L_x_10475:
[----:B------:R-:W3:Y:S02]  /*2320*/  LDG.E.U16 R0, desc[UR36][R4.64] ;  /* 0x0000002404007981 */ /* 0x000ee4000c1e1500 */
[----:B---3--:R-:W-:-:S05]  /*2330*/  HADD2.F32 R0, -RZ, R0.H0_H0 ;  /* 0x20000000ff007230 */ /* 0x008fca0000004100 */
[----:B------:R-:W-:-:S04]  /*2340*/  FMUL.FTZ R0, R0, 1 ;  /* 0x3f80000000007820 */ /* 0x000fc80000410000 */
[----:B------:R0:W1:Y:S01]  /*2350*/  F2F.F64.F32 R24, R0 ;  /* 0x0000000000187310 */ /* 0x0000620000201800 */
[----:B------:R-:W-:Y:S05]  /*2360*/  BRA `(.L_x_10471) ;  /* 0x0000000800f87947 */ /* 0x000fea0003800000 */
.L_x_10474:
        /* <DEDUP_REMOVED lines=10> */
.L_x_10477:
[----:B------:R-:W3:Y:S02]  /*2410*/  LDG.E.U16 R4, desc[UR36][R4.64] ;  /* 0x0000002404047981 */ /* 0x000ee4000c1e1500 */
[----:B---3--:R-:W-:-:S05]  /*2420*/  HADD2.F32 R0, -RZ, R4.H0_H0 ;  /* 0x20000004ff007230 */ /* 0x008fca0000004100 */
[----:B------:R-:W-:-:S04]  /*2430*/  FMUL.FTZ R0, R0, 1 ;  /* 0x3f80000000007820 */ /* 0x000fc80000410000 */
[----:B------:R0:W1:Y:S01]  /*2440*/  F2F.F64.F32 R24, R0 ;  /* 0x0000000000187310 */ /* 0x0000620000201800 */
[----:B------:R-:W-:Y:S05]  /*2450*/  BRA `(.L_x_10471) ;  /* 0x0000000800bc7947 */ /* 0x000fea0003800000 */
.L_x_10476:
[----:B------:R0:W5:Y:S01]  /*2460*/  LDG.E.64 R24, desc[UR36][R4.64] ;  /* 0x0000002404187981 */ /* 0x000162000c1e1b00 */
[----:B------:R-:W-:Y:S05]  /*2470*/  BRA `(.L_x_10471) ;  /* 0x0000000800b47947 */ /* 0x000fea0003800000 */
.L_x_10466:
        /* <DEDUP_REMOVED lines=13> */
.L_x_10480:
[----:B------:R0:W5:Y:S01]  /*2550*/  LDG.E.64 R24, desc[UR36][R4.64] ;  /* 0x0000002404187981 */ /* 0x000162000c1e1b00 */
[----:B------:R-:W-:Y:S05]  /*2560*/  BRA `(.L_x_10471) ;  /* 0x0000000800787947 */ /* 0x000fea0003800000 */
.L_x_10479:
        /* <DEDUP_REMOVED lines=28> */
.L_x_10482:
        /* <DEDUP_REMOVED lines=15> */
.L_x_10481:
[----:B------:R-:W3:Y:S02]  /*2820*/  LDG.E.U16 R0, desc[UR36][R4.64] ;  /* 0x0000002404007981 */ /* 0x000ee4000c1e1500 */
[----:B---3--:R-:W-:-:S04]  /*2830*/  IMAD.U32 R0, R0, 0x10000, RZ ;  /* 0x0001000000007824 */ /* 0x008fc800078e00ff */
[----:B------:R-:W-:-:S04]  /*2840*/  FMUL.FTZ R0, R0, 1 ;  /* 0x3f80000000007820 */ /* 0x000fc80000410000 */
[----:B------:R0:W1:Y:S01]  /*2850*/  F2F.F64.F32 R24, R0 ;  /* 0x0000000000187310 */ /* 0x0000620000201800 */
[----:B------:R-:W-:Y:S05]  /*2860*/  BRA `(.L_x_10471) ;  /* 0x0000000400b87947 */ /* 0x000fea0003800000 */
.L_x_10478:
        /* <DEDUP_REMOVED lines=11> */
.L_x_10485:
        /* <DEDUP_REMOVED lines=21> */
.L_x_10489:
[----:B------:R-:W-:Y:S05]  /*2a70*/  BSYNC B1 ;  /* 0x0000000000017941 */ /* 0x000fea0003800000 */
.L_x_10488:
[----:B------:R-:W-:Y:S01]  /*2a80*/  LEA R5, R0, 0x3b800000, 0x17 ;  /* 0x3b80000000057811 */ /* 0x000fe200078eb8ff */
[----:B------:R-:W-:-:S05]  /*2a90*/  IMAD.SHL.U32 R0, R3, 0x100000, RZ ;  /* 0x0010000003007824 */ /* 0x000fca00078e00ff */
[----:B------:R-:W-:-:S07]  /*2aa0*/  LOP3.LUT R0, R5, R0, R6, 0xfe, !PT ;  /* 0x0000000005007212 */ /* 0x000fce00078efe06 */
.L_x_10487:
[----:B------:R-:W-:Y:S05]  /*2ab0*/  BSYNC B0 ;  /* 0x0000000000007941 */ /* 0x000fea0003800000 */
.L_x_10486:
[----:B------:R-:W-:-:S04]  /*2ac0*/  FMUL.FTZ R0, R0, 1 ;  /* 0x3f80000000007820 */ /* 0x000fc80000410000 */
[----:B------:R3:W0:Y:S01]  /*2ad0*/  F2F.F64.F32 R24, R0 ;  /* 0x0000000000187310 */ /* 0x0006220000201800 */
[----:B------:R-:W-:Y:S05]  /*2ae0*/  BRA `(.L_x_10471) ;  /* 0x0000000400187947 */ /* 0x000fea0003800000 */
.L_x_10484:
        /* <DEDUP_REMOVED lines=21> */
.L_x_10493:
[----:B------:R-:W-:Y:S05]  /*2c40*/  BSYNC B1 ;  /* 0x0000000000017941 */ /* 0x000fea0003800000 */
.L_x_10492:
[----:B------:R-:W-:Y:S01]  /*2c50*/  LEA R5, R0, 0x37800000, 0x17 ;  /* 0x3780000000057811 */ /* 0x000fe200078eb8ff */
[----:B------:R-:W-:-:S05]  /*2c60*/  IMAD.SHL.U32 R0, R3, 0x200000, RZ ;  /* 0x0020000003007824 */ /* 0x000fca00078e00ff */
[----:B------:R-:W-:-:S07]  /*2c70*/  LOP3.LUT R0, R5, R0, R6, 0xfe, !PT ;  /* 0x0000000005007212 */ /* 0x000fce00078efe06 */
.L_x_10491:
[----:B------:R-:W-:Y:S05]  /*2c80*/  BSYNC B0 ;  /* 0x0000000000007941 */ /* 0x000fea0003800000 */
.L_x_10490:
[----:B------:R-:W-:-:S04]  /*2c90*/  FMUL.FTZ R0, R0, 1 ;  /* 0x3f80000000007820 */ /* 0x000fc80000410000 */
[----:B------:R0:W1:Y:S01]  /*2ca0*/  F2F.F64.F32 R24, R0 ;  /* 0x0000000000187310 */ /* 0x0000620000201800 */
[----:B------:R-:W-:Y:S05]  /*2cb0*/  BRA `(.L_x_10471) ;  /* 0x0000000000a47947 */ /* 0x000fea0003800000 */
.L_x_10483:
        /* <DEDUP_REMOVED lines=14> */
.L_x_10497:
[----:B------:R-:W-:Y:S05]  /*2da0*/  BSYNC B0 ;  /* 0x0000000000007941 */ /* 0x000fea0003800000 */
.L_x_10496:
[----:B------:R-:W-:-:S04]  /*2db0*/  FMUL.FTZ R0, R0, 1 ;  /* 0x3f80000000007820 */ /* 0x000fc80000410000 */
[----:B------:R0:W1:Y:S01]  /*2dc0*/  F2F.F64.F32 R24, R0 ;  /* 0x0000000000187310 */ /* 0x0000620000201800 */
[----:B------:R-:W-:Y:S05]  /*2dd0*/  BRA `(.L_x_10471) ;  /* 0x00000000005c7947 */ /* 0x000fea0003800000 */
.L_x_10470:
        /* <DEDUP_REMOVED lines=16> */
.L_x_10498:
[----:B------:R-:W-:Y:S01]  /*2ee0*/  CS2R R24, SRZ ;  /* 0x0000000000187805 */ /* 0x000fe2000001ff00 */
[----:B------:R-:W-:Y:S06]  /*2ef0*/  BRA `(.L_x_10471) ;  /* 0x0000000000147947 */ /* 0x000fec0003800000 */
.L_x_10495:
[----:B------:R-:W3:Y:S02]  /*2f00*/  LDG.E.64 R24, desc[UR36][R4.64] ;  /* 0x0000002404187981 */ /* 0x000ee4000c1e1b00 */
[----:B---3--:R-:W0:Y:S01]  /*2f10*/  I2F.F64.U64 R24, R24 ;  /* 0x0000001800187312 */ /* 0x008e220000301800 */
[----:B------:R-:W-:Y:S05]  /*2f20*/  BRA `(.L_x_10471) ;  /* 0x0000000000087947 */ /* 0x000fea0003800000 */
.L_x_10494:
[----:B------:R-:W3:Y:S02]  /*2f30*/  LDG.E R4, desc[UR36][R4.64] ;  /* 0x0000002404047981 */ /* 0x000ee4000c1e1900 */
[----:B---3--:R0:W1:Y:S02]  /*2f40*/  I2F.F64.U32 R24, R4 ;  /* 0x0000000400187312 */ /* 0x0080640000201800 */
.L_x_10471:
[----:B------:R-:W-:-:S07]  /*2f50*/  VIADD R22, R22, 0x80 ;  /* 0x0000008016167836 */ /* 0x000fce0000000000 */
.L_x_10465:
[----:B------:R-:W-:Y:S05]  /*2f60*/  BSYNC B6 ;  /* 0x0000000000067941 */ /* 0x000fea0003800000 */
.L_x_10464:
        /* <DEDUP_REMOVED lines=23> */
.L_x_10504:
[----:B------:R-:W3:Y:S02]  /*30e0*/  LDG.E.U8 R4, desc[UR36][R4.64] ;  /* 0x0000002404047981 */ /* 0x000ee4000c1e1100 */
[----:B---3--:R0:W1:Y:S01]  /*30f0*/  I2F.F64.U16 R16, R4 ;  /* 0x0000000400107312 */ /* 0x0080620000101800 */
[----:B------:R-:W-:Y:S05]  /*3100*/  BRA `(.L_x_10500) ;  /* 0x0000000c006c7947 */ /* 0x000fea0003800000 */
.L_x_10503:
        /* <DEDUP_REMOVED lines=9> */
.L_x_10507:
[----:B------:R-:W3:Y:S02]  /*31a0*/  LDG.E R4, desc[UR36][R4.64] ;  /* 0x0000002404047981 */ /* 0x000ee4000c1e1900 */
[----:B---3--:R0:W1:Y:S01]  /*31b0*/  I2F.F64 R16, R4 ;  /* 0x0000000400107312 */ /* 0x0080620000201c00 */
[----:B------:R-:W-:Y:S05]  /*31c0*/  BRA `(.L_x_10500) ;  /* 0x0000000c003c7947 */ /* 0x000fea0003800000 */
.L_x_10506:
[----:B------:R-:W3:Y:S02]  /*31d0*/  LDG.E.U16 R4, desc[UR36][R4.64] ;  /* 0x0000002404047981 */ /* 0x000ee4000c1e1500 */
[----:B---3--:R0:W1:Y:S01]  /*31e0*/  I2F.F64.S16 R16, R4 ;  /* 0x0000000400107312 */ /* 0x0080620000101c00 */
[----:B------:R-:W-:Y:S05]  /*31f0*/  BRA `(.L_x_10500) ;  /* 0x0000000c00307947 */ /* 0x000fea0003800000 */
.L_x_10502:
        /* <DEDUP_REMOVED lines=10> */
.L_x_10509:
[----:B------:R-:W3:Y:S02]  /*32a0*/  LDG.E.U16 R0, desc[UR36][R4.64] ;  /* 0x0000002404007981 */ /* 0x000ee4000c1e1500 */
[----:B---3--:R-:W-:-:S05]  /*32b0*/  HADD2.F32 R0, -RZ, R0.H0_H0 ;  /* 0x20000000ff007230 */ /* 0x008fca0000004100 */
[----:B------:R-:W-:-:S04]  /*32c0*/  FMUL.FTZ R0, R0, 1 ;  /* 0x3f80000000007820 */ /* 0x000fc80000410000 */
[----:B------:R0:W1:Y:S01]  /*32d0*/  F2F.F64.F32 R16, R0 ;  /* 0x0000000000107310 */ /* 0x0000620000201800 */
[----:B------:R-:W-:Y:S05]  /*32e0*/  BRA `(.L_x_10500) ;  /* 0x0000000800f47947 */ /* 0x000fea0003800000 */
.L_x_10508:
        /* <DEDUP_REMOVED lines=10> */
.L_x_10511:
[----:B------:R-:W3:Y:S02]  /*3390*/  LDG.E.U16 R4, desc[UR36][R4.64] ;  /* 0x0000002404047981 */ /* 0x000ee4000c1e1500 */
[----:B---3--:R-:W-:-:S05]  /*33a0*/  HADD2.F32 R0, -RZ, R4.H0_H0 ;  /* 0x20000004ff007230 */ /* 0x008fca0000004100 */
[----:B------:R-:W-:-:S04]  /*33b0*/  FMUL.FTZ R0, R0, 1 ;  /* 0x3f80000000007820 */ /* 0x000fc80000410000 */
[----:B------:R0:W1:Y:S01]  /*33c0*/  F2F.F64.F32 R16, R0 ;  /* 0x0000000000107310 */ /* 0x0000620000201800 */
[----:B------:R-:W-:Y:S05]  /*33d0*/  BRA `(.L_x_10500) ;  /* 0x0000000800b87947 */ /* 0x000fea0003800000 */
.L_x_10510:
[----:B------:R0:W5:Y:S01]  /*33e0*/  LDG.E.64 R16, desc[UR36][R4.64] ;  /* 0x0000002404107981 */ /* 0x000162000c1e1b00 */
[----:B------:R-:W-:Y:S05]  /*33f0*/  BRA `(.L_x_10500) ;  /* 0x0000000800b07947 */ /* 0x000fea0003800000 */
.L_x_10501:
        /* <DEDUP_REMOVED lines=13> */
.L_x_10514:
[----:B------:R0:W5:Y:S01]  /*34d0*/  LDG.E.64 R16, desc[UR36][R4.64] ;  /* 0x0000002404107981 */ /* 0x000162000c1e1b00 */
[----:B------:R-:W-:Y:S05]  /*34e0*/  BRA `(.L_x_10500) ;  /* 0x0000000800747947 */ /* 0x000fea0003800000 */
.L_x_10513:
        /* <DEDUP_REMOVED lines=28> */
.L_x_10516:
        /* <DEDUP_REMOVED lines=15> */
.L_x_10515:
[----:B------:R-:W3:Y:S02]  /*37a0*/  LDG.E.U16 R0, desc[UR36][R4.64] ;  /* 0x0000002404007981 */ /* 0x000ee4000c1e1500 */
[----:B---3--:R-:W-:-:S04]  /*37b0*/  IMAD.U32 R0, R0, 0x10000, RZ ;  /* 0x0001000000007824 */ /* 0x008fc800078e00ff */
[----:B------:R-:W-:-:S04]  /*37c0*/  FMUL.FTZ R0, R0, 1 ;  /* 0x3f80000000007820 */ /* 0x000fc80000410000 */
[----:B------:R0:W1:Y:S01]  /*37d0*/  F2F.F64.F32 R16, R0 ;  /* 0x0000000000107310 */ /* 0x0000620000201800 */
[----:B------:R-:W-:Y:S05]  /*37e0*/  BRA `(.L_x_10500) ;  /* 0x0000000400b47947 */ /* 0x000fea0003800000 */
.L_x_10512:
        /* <DEDUP_REMOVED lines=11> */
.L_x_10519:
        /* <DEDUP_REMOVED lines=21> */
.L_x_10523:
[----:B------:R-:W-:Y:S05]  /*39f0*/  BSYNC B1 ;  /* 0x0000000000017941 */ /* 0x000fea0003800000 */
.L_x_10522:
[----:B------:R-:W-:Y:S01]  /*3a00*/  LEA R3, R0, 0x3b800000, 0x17 ;  /* 0x3b80000000037811 */ /* 0x000fe200078eb8ff */
[----:B------:R-:W-:-:S05]  /*3a10*/  IMAD.SHL.U32 R0, R2, 0x100000, RZ ;  /* 0x0010000002007824 */ /* 0x000fca00078e00ff */
[----:B------:R-:W-:-:S07]  /*3a20*/  LOP3.LUT R0, R3, R0, R4, 0xfe, !PT ;  /* 0x0000000003007212 */ /* 0x000fce00078efe04 */
.L_x_10521:
[----:B------:R-:W-:Y:S05]  /*3a30*/  BSYNC B0 ;  /* 0x0000000000007941 */ /* 0x000fea0003800000 */
.L_x_10520:
[----:B------:R-:W-:-:S04]  /*3a40*/  FMUL.FTZ R0, R0, 1 ;  /* 0x3f80000000007820 */ /* 0x000fc80000410000 */
[----:B------:R0:W1:Y:S01]  /*3a50*/  F2F.F64.F32 R16, R0 ;  /* 0x0000000000107310 */ /* 0x0000620000201800 */
[----:B------:R-:W-:Y:S05]  /*3a60*/  BRA `(.L_x_10500) ;  /* 0x0000000400147947 */ /* 0x000fea0003800000 */
.L_x_10518:
        /* <DEDUP_REMOVED lines=21> */
.L_x_10527:
[----:B------:R-:W-:Y:S05]  /*3bc0*/  BSYNC B1 ;  /* 0x0000000000017941 */ /* 0x000fea0003800000 */
.L_x_10526:
[----:B------:R-:W-:Y:S01]  /*3bd0*/  LEA R3, R0, 0x37800000, 0x17 ;  /* 0x3780000000037811 */ /* 0x000fe200078eb8ff */
[----:B------:R-:W-:-:S05]  /*3be0*/  IMAD.SHL.U32 R0, R2, 0x200000, RZ ;  /* 0x0020000002007824 */ /* 0x000fca00078e00ff */
[----:B------:R-:W-:-:S07]  /*3bf0*/  LOP3.LUT R0, R3, R0, R4, 0xfe, !PT ;  /* 0x0000000003007212 */ /* 0x000fce00078efe04 */
.L_x_10525:
[----:B------:R-:W-:Y:S05]  /*3c00*/  BSYNC B0 ;  /* 0x0000000000007941 */ /* 0x000fea0003800000 */
.L_x_10524:
[----:B------:R-:W-:-:S04]  /*3c10*/  FMUL.FTZ R0, R0, 1 ;  /* 0x3f80000000007820 */ /* 0x000fc80000410000 */
[----:B------:R0:W1:Y:S01]  /*3c20*/  F2F.F64.F32 R16, R0 ;  /* 0x0000000000107310 */ /* 0x0000620000201800 */
[----:B------:R-:W-:Y:S05]  /*3c30*/  BRA `(.L_x_10500) ;  /* 0x0000000000a07947 */ /* 0x000fea0003800000 */
.L_x_10517:
        /* <DEDUP_REMOVED lines=14> */
.L_x_10531:
[----:B------:R-:W-:Y:S05]  /*3d20*/  BSYNC B0 ;  /* 0x0000000000007941 */ /* 0x000fea0003800000 */
.L_x_10530:
[----:B------:R-:W-:-:S04]  /*3d30*/  FMUL.FTZ R0, R0, 1 ;  /* 0x3f80000000007820 */ /* 0x000fc80000410000 */
[----:B------:R0:W1:Y:S01]  /*3d40*/  F2F.F64.F32 R16, R0 ;  /* 0x0000000000107310 */ /* 0x0000620000201800 */
[----:B------:R-:W-:Y:S05]  /*3d50*/  BRA `(.L_x_10500) ;  /* 0x0000000000587947 */ /* 0x000fea0003800000 */
.L_x_10505:
        /* <DEDUP_REMOVED lines=16> */
.L_x_10532:
[----:B------:R-:W-:Y:S05]  /*3e60*/  BRA `(.L_x_10500) ;  /* 0x0000000000147947 */ /* 0x000fea0003800000 */
.L_x_10529:
[----:B------:R-:W3:Y:S02]  /*3e70*/  LDG.E.64 R16, desc[UR36][R4.64] ;  /* 0x0000002404107981 */ /* 0x000ee4000c1e1b00 */
[----:B---3--:R-:W0:Y:S01]  /*3e80*/  I2F.F64.U64 R16, R16 ;  /* 0x0000001000107312 */ /* 0x008e220000301800 */
[----:B------:R-:W-:Y:S05]  /*3e90*/  BRA `(.L_x_10500) ;  /* 0x0000000000087947 */ /* 0x000fea0003800000 */
.L_x_10528:
[----:B------:R-:W3:Y:S02]  /*3ea0*/  LDG.E R4, desc[UR36][R4.64] ;  /* 0x0000002404047981 */ /* 0x000ee4000c1e1900 */
[----:B---3--:R0:W1:Y:S02]  /*3eb0*/  I2F.F64.U32 R16, R4 ;  /* 0x0000000400107312 */ /* 0x0080640000201800 */
.L_x_10500:
[----:B------:R-:W-:Y:S05]  /*3ec0*/  BSYNC B6 ;  /* 0x0000000000067941 */ /* 0x000fea0003800000 */
.L_x_10499:
[----:B------:R-:W3:Y:S01]  /*3ed0*/  S2R R22, SR_TID.X ;  /* 0x0000000000167919 */ /* 0x000ee20000002100 */
[----:B0-----:R-:W0:Y:S01]  /*3ee0*/  LDC.U8 R2, c[0x0][0x23c] ;  /* 0x00008f00ff027b82 */ /* 0x001e220000000000 */
[----:B------:R-:W-:Y:S01]  /*3ef0*/  BSSY B6, `(.L_x_10533) ;  /* 0x000011d000067945 */ /* 0x000fe20003800000 */
[----:B-12-45:R-:W-:Y:S02]  /*3f00*/  DMUL R4, R26, R26 ;  /* 0x0000001a1a047228 */ /* 0x036fe40000000000 */
        /* <DEDUP_REMOVED lines=27> */
.L_x_10538:
[----:B------:R-:W0:Y:S02]  /*40c0*/  F2I.S64.F64.TRUNC R4, R4 ;  /* 0x0000000400047311 */ /* 0x000e24000030d900 */
[----:B0-----:R-:W-:-:S05]  /*40d0*/  IMAD.MOV.U32 R3, RZ, RZ, R4 ;  /* 0x000000ffff037224 */ /* 0x001fca00078e0004 */
[----:B------:R0:W-:Y:S01]  /*40e0*/  STG.E.U8 desc[UR36][R8.64], R3 ;  /* 0x0000000308007986 */ /* 0x0001e2000c101124 */
[----:B------:R-:W-:Y:S05]  /*40f0*/  BRA `(.L_x_10534) ;  /* 0x0000000c00f07947 */ /* 0x000fea0003800000 */
.L_x_10537:
        /* <DEDUP_REMOVED lines=9> */
.L_x_10541:
[----:B------:R-:W0:Y:S02]  /*4190*/  F2I.F64.TRUNC R5, R4 ;  /* 0x0000000400057311 */ /* 0x000e24000030d100 */
[----:B0-----:R0:W-:Y:S01]  /*41a0*/  STG.E desc[UR36][R8.64], R5 ;  /* 0x0000000508007986 */ /* 0x0011e2000c101924 */
[----:B------:R-:W-:Y:S05]  /*41b0*/  BRA `(.L_x_10534) ;  /* 0x0000000c00c07947 */ /* 0x000fea0003800000 */
.L_x_10540:
[----:B------:R-:W0:Y:S02]  /*41c0*/  F2I.F64.TRUNC R5, R4 ;  /* 0x0000000400057311 */ /* 0x000e24000030d100 */
[----:B0-----:R0:W-:Y:S01]  /*41d0*/  STG.E.U16 desc[UR36][R8.64], R5 ;  /* 0x0000000508007986 */ /* 0x0011e2000c101524 */
[----:B------:R-:W-:Y:S05]  /*41e0*/  BRA `(.L_x_10534) ;  /* 0x0000000c00b47947 */ /* 0x000fea0003800000 */
.L_x_10536:
        /* <DEDUP_REMOVED lines=13> */
.L_x_10543:
        /* <DEDUP_REMOVED lines=8> */
.L_x_10542:
        /* <DEDUP_REMOVED lines=14> */
.L_x_10545:
        /* <DEDUP_REMOVED lines=9> */
.L_x_10544:
[----:B------:R0:W-:Y:S01]  /*44b0*/  STG.E.64 desc[UR36][R8.64], R4 ;  /* 0x0000000408007986 */ /* 0x0001e2000c101b24 */
[----:B------:R-:W-:Y:S05]  /*44c0*/  BRA `(.L_x_10534) ;  /* 0x0000000800fc7947 */ /* 0x000fea0003800000 */
.L_x_10535:
        /* <DEDUP_REMOVED lines=12> */
.L_x_10548:
[----:B------:R-:W-:-:S05]  /*4590*/  CS2R R6, SRZ ;  /* 0x0000000000067805 */ /* 0x000fca000001ff00 */
[----:B------:R0:W-:Y:S01]  /*45a0*/  STG.E.128 desc[UR36][R8.64], R4 ;  /* 0x0000000408007986 */ /* 0x0001e2000c101d24 */
[----:B------:R-:W-:Y:S05]  /*45b0*/  BRA `(.L_x_10534) ;  /* 0x0000000800c07947 */ /* 0x000fea0003800000 */
.L_x_10547:
        /* <DEDUP_REMOVED lines=25> */
.L_x_10552:
[----:B------:R-:W-:Y:S05]  /*4750*/  BSYNC B0 ;  /* 0x0000000000007941 */ /* 0x000fea0003800000 */
.L_x_10551:
[----:B------:R-:W-:-:S05]  /*4760*/  LOP3.LUT R7, R0, R7, RZ, 0xfc, !PT ;  /* 0x0000000700077212 */ /* 0x000fca00078efcff */
[----:B------:R0:W-:Y:S01]  /*4770*/  STG.E.U8 desc[UR36][R8.64], R7 ;  /* 0x0000000708007986 */ /* 0x0001e2000c101124 */
[----:B------:R-:W-:Y:S05]  /*4780*/  BRA `(.L_x_10534) ;  /* 0x00000008004c7947 */ /* 0x000fea0003800000 */
.L_x_10550:
        /* <DEDUP_REMOVED lines=17> */
.L_x_10554:
[----:B------:R-:W-:Y:S01]  /*48a0*/  IMAD.MOV.U32 R0, RZ, RZ, 0x7f ;  /* 0x0000007fff007424 */ /* 0x000fe200078e00ff */
[----:B------:R-:W-:-:S04]  /*48b0*/  ISETP.GT.U32.AND P0, PT, R3, 0x7f800000, PT ;  /* 0x7f8000000300780c */ /* 0x000fc80003f04070 */
[----:B------:R-:W-:-:S09]  /*48c0*/  SEL R0, R0, 0x7c, P0 ;  /* 0x0000007c00007807 */ /* 0x000fd20000000000 */
.L_x_10555:
[----:B------:R-:W-:Y:S05]  /*48d0*/  BSYNC B0 ;  /* 0x0000000000007941 */ /* 0x000fea0003800000 */
.L_x_10553:
[----:B------:R-:W-:-:S04]  /*48e0*/  LOP3.LUT R3, R7, 0x80000000, RZ, 0xc0, !PT ;  /* 0x8000000007037812 */ /* 0x000fc800078ec0ff */
[----:B------:R-:W-:-:S04]  /*48f0*/  SHF.R.U32.HI R3, RZ, 0x18, R3 ;  /* 0x00000018ff037819 */ /* 0x000fc80000011603 */
[----:B------:R-:W-:-:S05]  /*4900*/  LOP3.LUT R3, R0, R3, RZ, 0xfc, !PT ;  /* 0x0000000300037212 */ /* 0x000fca00078efcff */
[----:B------:R0:W-:Y:S01]  /*4910*/  STG.E.U8 desc[UR36][R8.64], R3 ;  /* 0x0000000308007986 */ /* 0x0001e2000c101124 */
[----:B------:R-:W-:Y:S05]  /*4920*/  BRA `(.L_x_10534) ;  /* 0x0000000400e47947 */ /* 0x000fea0003800000 */
.L_x_10549:
        /* <DEDUP_REMOVED lines=8> */
.L_x_10546:
        /* <DEDUP_REMOVED lines=11> */
.L_x_10558:
        /* <DEDUP_REMOVED lines=21> */
.L_x_10561:
[----:B------:R-:W-:-:S04]  /*4bb0*/  LOP3.LUT R0, R7, 0x80000000, RZ, 0xc0, !PT ;  /* 0x8000000007007812 */ /* 0x000fc800078ec0ff */
[----:B------:R-:W-:-:S04]  /*4bc0*/  SHF.R.U32.HI R0, RZ, 0x18, R0 ;  /* 0x00000018ff007819 */ /* 0x000fc80000011600 */
[----:B------:R-:W-:-:S07]  /*4bd0*/  LOP3.LUT R0, R3, R0, RZ, 0xfc, !PT ;  /* 0x0000000003007212 */ /* 0x000fce00078efcff */
.L_x_10560:
[----:B------:R-:W-:Y:S05]  /*4be0*/  BSYNC B0 ;  /* 0x0000000000007941 */ /* 0x000fea0003800000 */
.L_x_10559:
[----:B------:R4:W-:Y:S01]  /*4bf0*/  STG.E.U8 desc[UR36][R8.64], R0 ;  /* 0x0000000008007986 */ /* 0x0009e2000c101124 */
[----:B------:R-:W-:Y:S05]  /*4c00*/  BRA `(.L_x_10534) ;  /* 0x00000004002c7947 */ /* 0x000fea0003800000 */
.L_x_10557:
        /* <DEDUP_REMOVED lines=21> */
.L_x_10564:
[----:B------:R-:W-:-:S04]  /*4d60*/  LOP3.LUT R0, R7, 0x80000000, RZ, 0xc0, !PT ;  /* 0x8000000007007812 */ /* 0x000fc800078ec0ff */
[----:B------:R-:W-:-:S04]  /*4d70*/  SHF.R.U32.HI R0, RZ, 0x18, R0 ;  /* 0x00000018ff007819 */ /* 0x000fc80000011600 */
[----:B------:R-:W-:-:S07]  /*4d80*/  LOP3.LUT R0, R3, R0, RZ, 0xfc, !PT ;  /* 0x0000000003007212 */ /* 0x000fce00078efcff */
.L_x_10563:
[----:B------:R-:W-:Y:S05]  /*4d90*/  BSYNC B0 ;  /* 0x0000000000007941 */ /* 0x000fea0003800000 */
.L_x_10562:
[----:B------:R0:W-:Y:S01]  /*4da0*/  STG.E.U8 desc[UR36][R8.64], R0 ;  /* 0x0000000008007986 */ /* 0x0001e2000c101124 */
[----:B------:R-:W-:Y:S05]  /*4db0*/  BRA `(.L_x_10534) ;  /* 0x0000000000c07947 */ /* 0x000fea0003800000 */
.L_x_10556:
        /* <DEDUP_REMOVED lines=26> */
.L_x_10539:
        /* <DEDUP_REMOVED lines=16> */
.L_x_10567:
[----:B------:R-:W-:Y:S05]  /*5060*/  BRA `(.L_x_10534) ;  /* 0x0000000000147947 */ /* 0x000fea0003800000 */
.L_x_10566:
[----:B------:R-:W0:Y:S02]  /*5070*/  F2I.U64.F64.TRUNC R4, R4 ;  /* 0x0000000400047311 */ /* 0x000e24000030d800 */
[----:B0-----:R3:W-:Y:S01]  /*5080*/  STG.E.64 desc[UR36][R8.64], R4 ;  /* 0x0000000408007986 */ /* 0x0017e2000c101b24 */
[----:B------:R-:W-:Y:S05]  /*5090*/  BRA `(.L_x_10534) ;  /* 0x0000000000087947 */ /* 0x000fea0003800000 */
.L_x_10565:
[----:B------:R-:W0:Y:S02]  /*50a0*/  F2I.U32.F64.TRUNC R5, R4 ;  /* 0x0000000400057311 */ /* 0x000e24000030d000 */
[----:B0-----:R1:W-:Y:S02]  /*50b0*/  STG.E desc[UR36][R8.64], R5 ;  /* 0x0000000508007986 */ /* 0x0013e4000c101924 */
.L_x_10534:
[----:B------:R-:W-:Y:S05]  /*50c0*/  BSYNC B6 ;  /* 0x0000000000067941 */ /* 0x000fea0003800000 */
.L_x_10533:
        /* <DEDUP_REMOVED lines=24> */
.L_x_10573:
[----:B------:R-:W0:Y:S02]  /*5250*/  F2I.S64.F64.TRUNC R28, R28 ;  /* 0x0000001c001c7311 */ /* 0x000e24000030d900 */
[----:B0-----:R-:W-:-:S05]  /*5260*/  IMAD.MOV.U32 R3, RZ, RZ, R28 ;  /* 0x000000ffff037224 */ /* 0x001fca00078e001c */
[----:B------:R0:W-:Y:S01]  /*5270*/  STG.E.U8 desc[UR36][R4.64], R3 ;  /* 0x0000000304007986 */ /* 0x0001e2000c101124 */
[----:B------:R-:W-:Y:S05]  /*5280*/  BRA `(.L_x_10575) ;  /* 0x0000000c00f07947 */ /* 0x000fea0003800000 */
.L_x_10572:
        /* <DEDUP_REMOVED lines=9> */
.L_x_10577:
[----:B------:R-:W0:Y:S02]  /*5320*/  F2I.F64.TRUNC R29, R28 ;  /* 0x0000001c001d7311 */ /* 0x000e24000030d100 */
[----:B0-----:R0:W-:Y:S01]  /*5330*/  STG.E desc[UR36][R4.64], R29 ;  /* 0x0000001d04007986 */ /* 0x0011e2000c101924 */
[----:B------:R-:W-:Y:S05]  /*5340*/  BRA `(.L_x_10575) ;  /* 0x0000000c00c07947 */ /* 0x000fea0003800000 */
.L_x_10576:
[----:B------:R-:W0:Y:S02]  /*5350*/  F2I.F64.TRUNC R29, R28 ;  /* 0x0000001c001d7311 */ /* 0x000e24000030d100 */
[----:B0-----:R0:W-:Y:S01]  /*5360*/  STG.E.U16 desc[UR36][R4.64], R29 ;  /* 0x0000001d04007986 */ /* 0x0011e2000c101524 */
[----:B------:R-:W-:Y:S05]  /*5370*/  BRA `(.L_x_10575) ;  /* 0x0000000c00b47947 */ /* 0x000fea0003800000 */
.L_x_10571:
        /* <DEDUP_REMOVED lines=13> */
.L_x_10579:
        /* <DEDUP_REMOVED lines=8> */
.L_x_10578:
        /* <DEDUP_REMOVED lines=14> */
.L_x_10581:
        /* <DEDUP_REMOVED lines=9> */
.L_x_10580:
[----:B------:R0:W-:Y:S01]  /*5640*/  STG.E.64 desc[UR36][R4.64], R28 ;  /* 0x0000001c04007986 */ /* 0x0001e2000c101b24 */
[----:B------:R-:W-:Y:S05]  /*5650*/  BRA `(.L_x_10575) ;  /* 0x0000000800fc7947 */ /* 0x000fea0003800000 */
.L_x_10570:
        /* <DEDUP_REMOVED lines=12> */
.L_x_10584:
[----:B------:R-:W-:-:S05]  /*5720*/  CS2R R30, SRZ ;  /* 0x00000000001e7805 */ /* 0x000fca000001ff00 */
[----:B------:R0:W-:Y:S01]  /*5730*/  STG.E.128 desc[UR36][R4.64], R28 ;  /* 0x0000001c04007986 */ /* 0x0001e2000c101d24 */
[----:B------:R-:W-:Y:S05]  /*5740*/  BRA `(.L_x_10575) ;  /* 0x0000000800c07947 */ /* 0x000fea0003800000 */
.L_x_10583:
        /* <DEDUP_REMOVED lines=25> */
.L_x_10588:
[----:B------:R-:W-:Y:S05]  /*58e0*/  BSYNC B0 ;  /* 0x0000000000007941 */ /* 0x000fea0003800000 */
.L_x_10587:
[----:B------:R-:W-:-:S05]  /*58f0*/  LOP3.LUT R7, R0, R7, RZ, 0xfc, !PT ;  /* 0x0000000700077212 */ /* 0x000fca00078efcff */
[----:B------:R0:W-:Y:S01]  /*5900*/  STG.E.U8 desc[UR36][R4.64], R7 ;  /* 0x0000000704007986 */ /* 0x0001e2000c101124 */
[----:B------:R-:W-:Y:S05]  /*5910*/  BRA `(.L_x_10575) ;  /* 0x00000008004c7947 */ /* 0x000fea0003800000 */
.L_x_10586:
        /* <DEDUP_REMOVED lines=17> */
.L_x_10590:
[----:B------:R-:W-:Y:S01]  /*5a30*/  IMAD.MOV.U32 R0, RZ, RZ, 0x7f ;  /* 0x0000007fff007424 */ /* 0x000fe200078e00ff */
[----:B------:R-:W-:-:S04]  /*5a40*/  ISETP.GT.U32.AND P0, PT, R3, 0x7f800000, PT ;  /* 0x7f8000000300780c */ /* 0x000fc80003f04070 */
[----:B------:R-:W-:-:S09]  /*5a50*/  SEL R0, R0, 0x7c, P0 ;  /* 0x0000007c00007807 */ /* 0x000fd20000000000 */
.L_x_10591:
[----:B------:R-:W-:Y:S05]  /*5a60*/  BSYNC B0 ;  /* 0x0000000000007941 */ /* 0x000fea0003800000 */
.L_x_10589:
[----:B------:R-:W-:-:S04]  /*5a70*/  LOP3.LUT R3, R7, 0x80000000, RZ, 0xc0, !PT ;  /* 0x8000000007037812 */ /* 0x000fc800078ec0ff */
[----:B------:R-:W-:-:S04]  /*5a80*/  SHF.R.U32.HI R3, RZ, 0x18, R3 ;  /* 0x00000018ff037819 */ /* 0x000fc80000011603 */
[----:B------:R-:W-:-:S05]  /*5a90*/  LOP3.LUT R3, R0, R3, RZ, 0xfc, !PT ;  /* 0x0000000300037212 */ /* 0x000fca00078efcff */
[----:B------:R0:W-:Y:S01]  /*5aa0*/  STG.E.U8 desc[UR36][R4.64], R3 ;  /* 0x0000000304007986 */ /* 0x0001e2000c101124 */
[----:B------:R-:W-:Y:S05]  /*5ab0*/  BRA `(.L_x_10575) ;  /* 0x0000000400e47947 */ /* 0x000fea0003800000 */
.L_x_10585:
        /* <DEDUP_REMOVED lines=8> */
.L_x_10582:
        /* <DEDUP_REMOVED lines=11> */
.L_x_10594:
        /* <DEDUP_REMOVED lines=21> */
.L_x_10597:
[----:B------:R-:W-:-:S04]  /*5d40*/  LOP3.LUT R0, R7, 0x80000000, RZ, 0xc0, !PT ;  /* 0x8000000007007812 */ /* 0x000fc800078ec0ff */
[----:B------:R-:W-:-:S04]  /*5d50*/  SHF.R.U32.HI R0, RZ, 0x18, R0 ;  /* 0x00000018ff007819 */ /* 0x000fc80000011600 */
[----:B------:R-:W-:-:S07]  /*5d60*/  LOP3.LUT R0, R3, R0, RZ, 0xfc, !PT ;  /* 0x0000000003007212 */ /* 0x000fce00078efcff */
.L_x_10596:
[----:B------:R-:W-:Y:S05]  /*5d70*/  BSYNC B0 ;  /* 0x0000000000007941 */ /* 0x000fea0003800000 */
.L_x_10595:
[----:B------:R3:W-:Y:S01]  /*5d80*/  STG.E.U8 desc[UR36][R4.64], R0 ;  /* 0x0000000004007986 */ /* 0x0007e2000c101124 */
[----:B------:R-:W-:Y:S05]  /*5d90*/  BRA `(.L_x_10575) ;  /* 0x00000004002c7947 */ /* 0x000fea0003800000 */
.L_x_10593:
        /* <DEDUP_REMOVED lines=21> */
.L_x_10600:
[----:B------:R-:W-:-:S04]  /*5ef0*/  LOP3.LUT R0, R7, 0x80000000, RZ, 0xc0, !PT ;  /* 0x8000000007007812 */ /* 0x000fc800078ec0ff */
[----:B------:R-:W-:-:S04]  /*5f00*/  SHF.R.U32.HI R0, RZ, 0x18, R0 ;  /* 0x00000018ff007819 */ /* 0x000fc80000011600 */
[----:B------:R-:W-:-:S07]  /*5f10*/  LOP3.LUT R0, R3, R0, RZ, 0xfc, !PT ;  /* 0x0000000003007212 */ /* 0x000fce00078efcff */
.L_x_10599:
[----:B------:R-:W-:Y:S05]  /*5f20*/  BSYNC B0 ;  /* 0x0000000000007941 */ /* 0x000fea0003800000 */
.L_x_10598:
[----:B------:R0:W-:Y:S01]  /*5f30*/  STG.E.U8 desc[UR36][R4.64], R0 ;  /* 0x0000000004007986 */ /* 0x0001e2000c101124 */
[----:B------:R-:W-:Y:S05]  /*5f40*/  BRA `(.L_x_10575) ;  /* 0x0000000000c07947 */ /* 0x000fea0003800000 */
.L_x_10592:
        /* <DEDUP_REMOVED lines=26> */
.L_x_10574:
        /* <DEDUP_REMOVED lines=16> */
.L_x_10603:
[----:B------:R-:W-:Y:S05]  /*61f0*/  BRA `(.L_x_10575) ;  /* 0x0000000000147947 */ /* 0x000fea0003800000 */
.L_x_10602:
[----:B------:R-:W0:Y:S02]  /*6200*/  F2I.U64.F64.TRUNC R28, R28 ;  /* 0x0000001c001c7311 */ /* 0x000e24000030d800 */
[----:B0-----:R2:W-:Y:S01]  /*6210*/  STG.E.64 desc[UR36][R4.64], R28 ;  /* 0x0000001c04007986 */ /* 0x0015e2000c101b24 */
[----:B------:R-:W-:Y:S05]  /*6220*/  BRA `(.L_x_10575) ;  /* 0x0000000000087947 */ /* 0x000fea0003800000 */
.L_x_10601:
[----:B------:R-:W0:Y:S02]  /*6230*/  F2I.U32.F64.TRUNC R29, R28 ;  /* 0x0000001c001d7311 */ /* 0x000e24000030d000 */
[----:B0-----:R0:W-:Y:S02]  /*6240*/  STG.E desc[UR36][R4.64], R29 ;  /* 0x0000001d04007986 */ /* 0x0011e4000c101924 */
.L_x_10575:
        /* <DEDUP_REMOVED lines=24> */
.L_x_10607:
[----:B------:R-:W0:Y:S02]  /*63d0*/  F2I.S64.F64.TRUNC R24, R24 ;  /* 0x0000001800187311 */ /* 0x000e24000030d900 */
[----:B0-----:R-:W-:-:S05]  /*63e0*/  IMAD.MOV.U32 R3, RZ, RZ, R24 ;  /* 0x000000ffff037224 */ /* 0x001fca00078e0018 */
[----:B------:R3:W-:Y:S01]  /*63f0*/  STG.E.U8 desc[UR36][R4.64], R3 ;  /* 0x0000000304007986 */ /* 0x0007e2000c101124 */
[----:B------:R-:W-:Y:S05]  /*6400*/  BRA `(.L_x_10609) ;  /* 0x0000000c00f07947 */ /* 0x000fea0003800000 */
.L_x_10606:
        /* <DEDUP_REMOVED lines=9> */
.L_x_10611:
[----:B------:R-:W0:Y:S02]  /*64a0*/  F2I.F64.TRUNC R25, R24 ;  /* 0x0000001800197311 */ /* 0x000e24000030d100 */
[----:B0-----:R2:W-:Y:S01]  /*64b0*/  STG.E desc[UR36][R4.64], R25 ;  /* 0x0000001904007986 */ /* 0x0015e2000c101924 */
[----:B------:R-:W-:Y:S05]  /*64c0*/  BRA `(.L_x_10609) ;  /* 0x0000000c00c07947 */ /* 0x000fea0003800000 */
.L_x_10610:
[----:B------:R-:W0:Y:S02]  /*64d0*/  F2I.F64.TRUNC R25, R24 ;  /* 0x0000001800197311 */ /* 0x000e24000030d100 */
[----:B0-----:R0:W-:Y:S01]  /*64e0*/  STG.E.U16 desc[UR36][R4.64], R25 ;  /* 0x0000001904007986 */ /* 0x0011e2000c101524 */
[----:B------:R-:W-:Y:S05]  /*64f0*/  BRA `(.L_x_10609) ;  /* 0x0000000c00b47947 */ /* 0x000fea0003800000 */
.L_x_10605:
        /* <DEDUP_REMOVED lines=13> */
.L_x_10613:
        /* <DEDUP_REMOVED lines=8> */
.L_x_10612:
        /* <DEDUP_REMOVED lines=14> */
.L_x_10615:
        /* <DEDUP_REMOVED lines=9> */
.L_x_10614:
[----:B------:R0:W-:Y:S01]  /*67c0*/  STG.E.64 desc[UR36][R4.64], R24 ;  /* 0x0000001804007986 */ /* 0x0001e2000c101b24 */
[----:B------:R-:W-:Y:S05]  /*67d0*/  BRA `(.L_x_10609) ;  /* 0x0000000800fc7947 */ /* 0x000fea0003800000 */
.L_x_10604:
        /* <DEDUP_REMOVED lines=12> */
.L_x_10618:
[----:B------:R-:W-:-:S05]  /*68a0*/  CS2R R26, SRZ ;  /* 0x00000000001a7805 */ /* 0x000fca000001ff00 */
[----:B------:R0:W-:Y:S01]  /*68b0*/  STG.E.128 desc[UR36][R4.64], R24 ;  /* 0x0000001804007986 */ /* 0x0001e2000c101d24 */
[----:B------:R-:W-:Y:S05]  /*68c0*/  BRA `(.L_x_10609) ;  /* 0x0000000800c07947 */ /* 0x000fea0003800000 */
.L_x_10617:
        /* <DEDUP_REMOVED lines=25> */
.L_x_10622:
[----:B------:R-:W-:Y:S05]  /*6a60*/  BSYNC B0 ;  /* 0x0000000000007941 */ /* 0x000fea0003800000 */
.L_x_10621:
[----:B------:R-:W-:-:S05]  /*6a70*/  LOP3.LUT R7, R0, R7, RZ, 0xfc, !PT ;  /* 0x0000000700077212 */ /* 0x000fca00078efcff */
[----:B------:R0:W-:Y:S01]  /*6a80*/  STG.E.U8 desc[UR36][R4.64], R7 ;  /* 0x0000000704007986 */ /* 0x0001e2000c101124 */
[----:B------:R-:W-:Y:S05]  /*6a90*/  BRA `(.L_x_10609) ;  /* 0x00000008004c7947 */ /* 0x000fea0003800000 */
.L_x_10620:
        /* <DEDUP_REMOVED lines=17> */
.L_x_10624:
[----:B------:R-:W-:Y:S01]  /*6bb0*/  IMAD.MOV.U32 R0, RZ, RZ, 0x7f ;  /* 0x0000007fff007424 */ /* 0x000fe200078e00ff */
[----:B------:R-:W-:-:S04]  /*6bc0*/  ISETP.GT.U32.AND P0, PT, R3, 0x7f800000, PT ;  /* 0x7f8000000300780c */ /* 0x000fc80003f04070 */
[----:B------:R-:W-:-:S09]  /*6bd0*/  SEL R0, R0, 0x7c, P0 ;  /* 0x0000007c00007807 */ /* 0x000fd20000000000 */
.L_x_10625:
[----:B------:R-:W-:Y:S05]  /*6be0*/  BSYNC B0 ;  /* 0x0000000000007941 */ /* 0x000fea0003800000 */
.L_x_10623:
[----:B------:R-:W-:-:S04]  /*6bf0*/  LOP3.LUT R3, R7, 0x80000000, RZ, 0xc0, !PT ;  /* 0x8000000007037812 */ /* 0x000fc800078ec0ff */
[----:B------:R-:W-:-:S04]  /*6c00*/  SHF.R.U32.HI R3, RZ, 0x18, R3 ;  /* 0x00000018ff037819 */ /* 0x000fc80000011603 */
[----:B------:R-:W-:-:S05]  /*6c10*/  LOP3.LUT R3, R0, R3, RZ, 0xfc, !PT ;  /* 0x0000000300037212 */ /* 0x000fca00078efcff */
[----:B------:R0:W-:Y:S01]  /*6c20*/  STG.E.U8 desc[UR36][R4.64], R3 ;  /* 0x0000000304007986 */ /* 0x0001e2000c101124 */
[----:B------:R-:W-:Y:S05]  /*6c30*/  BRA `(.L_x_10609) ;  /* 0x0000000400e47947 */ /* 0x000fea0003800000 */
.L_x_10619:
        /* <DEDUP_REMOVED lines=8> */
.L_x_10616:
        /* <DEDUP_REMOVED lines=11> */
.L_x_10628:
        /* <DEDUP_REMOVED lines=21> */
.L_x_10631:
[----:B------:R-:W-:-:S04]  /*6ec0*/  LOP3.LUT R0, R7, 0x80000000, RZ, 0xc0, !PT ;  /* 0x8000000007007812 */ /* 0x000fc800078ec0ff */
[----:B------:R-:W-:-:S04]  /*6ed0*/  SHF.R.U32.HI R0, RZ, 0x18, R0 ;  /* 0x00000018ff007819 */ /* 0x000fc80000011600 */
[----:B------:R-:W-:-:S07]  /*6ee0*/  LOP3.LUT R0, R3, R0, RZ, 0xfc, !PT ;  /* 0x0000000003007212 */ /* 0x000fce00078efcff */
.L_x_10630:
[----:B------:R-:W-:Y:S05]  /*6ef0*/  BSYNC B0 ;  /* 0x0000000000007941 */ /* 0x000fea0003800000 */
.L_x_10629:
[----:B------:R0:W-:Y:S01]  /*6f00*/  STG.E.U8 desc[UR36][R4.64], R0 ;  /* 0x0000000004007986 */ /* 0x0001e2000c101124 */
[----:B------:R-:W-:Y:S05]  /*6f10*/  BRA `(.L_x_10609) ;  /* 0x00000004002c7947 */ /* 0x000fea0003800000 */
.L_x_10627:
        /* <DEDUP_REMOVED lines=21> */
.L_x_10634:
[----:B------:R-:W-:-:S04]  /*7070*/  LOP3.LUT R0, R7, 0x80000000, RZ, 0xc0, !PT ;  /* 0x8000000007007812 */ /* 0x000fc800078ec0ff */
[----:B------:R-:W-:-:S04]  /*7080*/  SHF.R.U32.HI R0, RZ, 0x18, R0 ;  /* 0x00000018ff007819 */ /* 0x000fc80000011600 */
[----:B------:R-:W-:-:S07]  /*7090*/  LOP3.LUT R0, R3, R0, RZ, 0xfc, !PT ;  /* 0x0000000003007212 */ /* 0x000fce00078efcff */
.L_x_10633:
[----:B------:R-:W-:Y:S05]  /*70a0*/  BSYNC B0 ;  /* 0x0000000000007941 */ /* 0x000fea0003800000 */
.L_x_10632:
[----:B------:R0:W-:Y:S01]  /*70b0*/  STG.E.U8 desc[UR36][R4.64], R0 ;  /* 0x0000000004007986 */ /* 0x0001e2000c101124 */
[----:B------:R-:W-:Y:S05]  /*70c0*/  BRA `(.L_x_10609) ;  /* 0x0000000000c07947 */ /* 0x000fea0003800000 */
.L_x_10626:
        /* <DEDUP_REMOVED lines=26> */
.L_x_10608:
        /* <DEDUP_REMOVED lines=16> */
.L_x_10637:
[----:B------:R-:W-:Y:S05]  /*7370*/  BRA `(.L_x_10609) ;  /* 0x0000000000147947 */ /* 0x000fea0003800000 */
.L_x_10636:
[----:B------:R-:W0:Y:S02]  /*7380*/  F2I.U64.F64.TRUNC R24, R24 ;  /* 0x0000001800187311 */ /* 0x000e24000030d800 */
[----:B0-----:R0:W-:Y:S01]  /*7390*/  STG.E.64 desc[UR36][R4.64], R24 ;  /* 0x0000001804007986 */ /* 0x0011e2000c101b24 */
[----:B------:R-:W-:Y:S05]  /*73a0*/  BRA `(.L_x_10609) ;  /* 0x0000000000087947 */ /* 0x000fea0003800000 */
.L_x_10635:
[----:B------:R-:W0:Y:S02]  /*73b0*/  F2I.U32.F64.TRUNC R25, R24 ;  /* 0x0000001800197311 */ /* 0x000e24000030d000 */
[----:B0-----:R0:W-:Y:S02]  /*73c0*/  STG.E desc[UR36][R4.64], R25 ;  /* 0x0000001904007986 */ /* 0x0011e4000c101924 */
.L_x_10609:
[----:B------:R-:W-:-:S07]  /*73d0*/  VIADD R22, R22, 0x80 ;  /* 0x0000008016167836 */ /* 0x000fce0000000000 */
.L_x_10569:
[----:B------:R-:W-:Y:S05]  /*73e0*/  BSYNC B6 ;  /* 0x0000000000067941 */ /* 0x000fea0003800000 */
.L_x_10568:
        /* <DEDUP_REMOVED lines=22> */
.L_x_10641:
[----:B------:R-:W0:Y:S02]  /*7550*/  F2I.S64.F64.TRUNC R16, R16 ;  /* 0x0000001000107311 */ /* 0x000e24000030d900 */
[----:B0-----:R-:W-:-:S05]  /*7560*/  IMAD.MOV.U32 R3, RZ, RZ, R16 ;  /* 0x000000ffff037224 */ /* 0x001fca00078e0010 */
[----:B------:R-:W-:Y:S01]  /*7570*/  STG.E.U8 desc[UR36][R4.64], R3 ;  /* 0x0000000304007986 */ /* 0x000fe2000c101124 */
[----:B------:R-:W-:Y:S05]  /*7580*/  EXIT ;  /* 0x000000000000794d */ /* 0x000fea0003800000 */
.L_x_10640:
        /* <DEDUP_REMOVED lines=9> */
.L_x_10644:
[----:B------:R-:W0:Y:S02]  /*7620*/  F2I.F64.TRUNC R17, R16 ;  /* 0x0000001000117311 */ /* 0x000e24000030d100 */
[----:B0-----:R-:W-:Y:S01]  /*7630*/  STG.E desc[UR36][R4.64], R17 ;  /* 0x0000001104007986 */ /* 0x001fe2000c101924 */
[----:B------:R-:W-:Y:S05]  /*7640*/  EXIT ;  /* 0x000000000000794d */ /* 0x000fea0003800000 */
.L_x_10643:
[----:B------:R-:W0:Y:S02]  /*7650*/  F2I.F64.TRUNC R17, R16 ;  /* 0x0000001000117311 */ /* 0x000e24000030d100 */
[----:B0-----:R-:W-:Y:S01]  /*7660*/  STG.E.U16 desc[UR36][R4.64], R17 ;  /* 0x0000001104007986 */ /* 0x001fe2000c101524 */
[----:B------:R-:W-:Y:S05]  /*7670*/  EXIT ;  /* 0x000000000000794d */ /* 0x000fea0003800000 */
.L_x_10639:
        /* <DEDUP_REMOVED lines=13> */
.L_x_10646:
        /* <DEDUP_REMOVED lines=8> */
.L_x_10645:
        /* <DEDUP_REMOVED lines=14> */
.L_x_10648:
        /* <DEDUP_REMOVED lines=9> */
.L_x_10647:
[----:B------:R-:W-:Y:S01]  /*7940*/  STG.E.64 desc[UR36][R4.64], R16 ;  /* 0x0000001004007986 */ /* 0x000fe2000c101b24 */
[----:B------:R-:W-:Y:S05]  /*7950*/  EXIT ;  /* 0x000000000000794d */ /* 0x000fea0003800000 */
.L_x_10638:
        /* <DEDUP_REMOVED lines=12> */
.L_x_10651:
[----:B------:R-:W-:-:S05]  /*7a20*/  CS2R R18, SRZ ;  /* 0x0000000000127805 */ /* 0x000fca000001ff00 */
[----:B------:R-:W-:Y:S01]  /*7a30*/  STG.E.128 desc[UR36][R4.64], R16 ;  /* 0x0000001004007986 */ /* 0x000fe2000c101d24 */
[----:B------:R-:W-:Y:S05]  /*7a40*/  EXIT ;  /* 0x000000000000794d */ /* 0x000fea0003800000 */
.L_x_10650:
        /* <DEDUP_REMOVED lines=25> */
.L_x_10655:
[----:B------:R-:W-:Y:S05]  /*7be0*/  BSYNC B0 ;  /* 0x0000000000007941 */ /* 0x000fea0003800000 */
.L_x_10654:
[----:B------:R-:W-:-:S05]  /*7bf0*/  LOP3.LUT R3, R0, R3, RZ, 0xfc, !PT ;  /* 0x0000000300037212 */ /* 0x000fca00078efcff */
[----:B------:R-:W-:Y:S01]  /*7c00*/  STG.E.U8 desc[UR36][R4.64], R3 ;  /* 0x0000000304007986 */ /* 0x000fe2000c101124 */
[----:B------:R-:W-:Y:S05]  /*7c10*/  EXIT ;  /* 0x000000000000794d */ /* 0x000fea0003800000 */
.L_x_10653:
        /* <DEDUP_REMOVED lines=17> */
.L_x_10657:
[----:B------:R-:W-:Y:S01]  /*7d30*/  IMAD.MOV.U32 R0, RZ, RZ, 0x7f ;  /* 0x0000007fff007424 */ /* 0x000fe200078e00ff */
[----:B------:R-:W-:-:S04]  /*7d40*/  ISETP.GT.U32.AND P0, PT, R2, 0x7f800000, PT ;  /* 0x7f8000000200780c */ /* 0x000fc80003f04070 */
[----:B------:R-:W-:-:S09]  /*7d50*/  SEL R0, R0, 0x7c, P0 ;  /* 0x0000007c00007807 */ /* 0x000fd20000000000 */
.L_x_10658:
[----:B------:R-:W-:Y:S05]  /*7d60*/  BSYNC B0 ;  /* 0x0000000000007941 */ /* 0x000fea0003800000 */
.L_x_10656:
[----:B------:R-:W-:-:S04]  /*7d70*/  LOP3.LUT R2, R3, 0x80000000, RZ, 0xc0, !PT ;  /* 0x8000000003027812 */ /* 0x000fc800078ec0ff */
[----:B------:R-:W-:-:S04]  /*7d80*/  SHF.R.U32.HI R3, RZ, 0x18, R2 ;  /* 0x00000018ff037819 */ /* 0x000fc80000011602 */
[----:B------:R-:W-:-:S05]  /*7d90*/  LOP3.LUT R3, R0, R3, RZ, 0xfc, !PT ;  /* 0x0000000300037212 */ /* 0x000fca00078efcff */
[----:B------:R-:W-:Y:S01]  /*7da0*/  STG.E.U8 desc[UR36][R4.64], R3 ;  /* 0x0000000304007986 */ /* 0x000fe2000c101124 */
[----:B------:R-:W-:Y:S05]  /*7db0*/  EXIT ;  /* 0x000000000000794d */ /* 0x000fea0003800000 */
.L_x_10652:
        /* <DEDUP_REMOVED lines=8> */
.L_x_10649:
        /* <DEDUP_REMOVED lines=11> */
.L_x_10661:
        /* <DEDUP_REMOVED lines=21> */
.L_x_10664:
[----:B------:R-:W-:-:S04]  /*8040*/  LOP3.LUT R2, R7, 0x80000000, RZ, 0xc0, !PT ;  /* 0x8000000007027812 */ /* 0x000fc800078ec0ff */
[----:B------:R-:W-:-:S04]  /*8050*/  SHF.R.U32.HI R3, RZ, 0x18, R2 ;  /* 0x00000018ff037819 */ /* 0x000fc80000011602 */
[----:B------:R-:W-:-:S04]  /*8060*/  LOP3.LUT R0, R0, R3, RZ, 0xfc, !PT ;  /* 0x0000000300007212 */ /* 0x000fc800078efcff */
[----:B------:R-:W-:-:S07]  /*8070*/  PRMT R2, R0, 0x7610, R2 ;  /* 0x0000761000027816 */ /* 0x000fce0000000002 */
.L_x_10663:
[----:B------:R-:W-:Y:S05]  /*8080*/  BSYNC B0 ;  /* 0x0000000000007941 */ /* 0x000fea0003800000 */
.L_x_10662:
[----:B------:R-:W-:Y:S01]  /*8090*/  STG.E.U8 desc[UR36][R4.64], R2 ;  /* 0x0000000204007986 */ /* 0x000fe2000c101124 */
[----:B------:R-:W-:Y:S05]  /*80a0*/  EXIT ;  /* 0x000000000000794d */ /* 0x000fea0003800000 */
.L_x_10660:
        /* <DEDUP_REMOVED lines=21> */
.L_x_10667:
[----:B------:R-:W-:-:S04]  /*8200*/  LOP3.LUT R2, R7, 0x80000000, RZ, 0xc0, !PT ;  /* 0x8000000007027812 */ /* 0x000fc800078ec0ff */
[----:B------:R-:W-:-:S04]  /*8210*/  SHF.R.U32.HI R3, RZ, 0x18, R2 ;  /* 0x00000018ff037819 */ /* 0x000fc80000011602 */
[----:B------:R-:W-:-:S04]  /*8220*/  LOP3.LUT R0, R0, R3, RZ, 0xfc, !PT ;  /* 0x0000000300007212 */ /* 0x000fc800078efcff */
[----:B------:R-:W-:-:S07]  /*8230*/  PRMT R2, R0, 0x7610, R2 ;  /* 0x0000761000027816 */ /* 0x000fce0000000002 */
.L_x_10666:
[----:B------:R-:W-:Y:S05]  /*8240*/  BSYNC B0 ;  /* 0x0000000000007941 */ /* 0x000fea0003800000 */
.L_x_10665:
[----:B------:R-:W-:Y:S01]  /*8250*/  STG.E.U8 desc[UR36][R4.64], R2 ;  /* 0x0000000204007986 */ /* 0x000fe2000c101124 */
[----:B------:R-:W-:Y:S05]  /*8260*/  EXIT ;  /* 0x000000000000794d */ /* 0x000fea0003800000 */
.L_x_10659:
        /* <DEDUP_REMOVED lines=26> */
.L_x_10642:
        /* <DEDUP_REMOVED lines=16> */
.L_x_10670:
[----:B------:R-:W-:Y:S05]  /*8510*/  EXIT ;  /* 0x000000000000794d */ /* 0x000fea0003800000 */
.L_x_10669:
[----:B------:R-:W0:Y:S02]  /*8520*/  F2I.U64.F64.TRUNC R16, R16 ;  /* 0x0000001000107311 */ /* 0x000e24000030d800 */
[----:B0-----:R-:W-:Y:S01]  /*8530*/  STG.E.64 desc[UR36][R4.64], R16 ;  /* 0x0000001004007986 */ /* 0x001fe2000c101b24 */
[----:B------:R-:W-:Y:S05]  /*8540*/  EXIT ;  /* 0x000000000000794d */ /* 0x000fea0003800000 */
.L_x_10668:
[----:B------:R-:W0:Y:S02]  /*8550*/  F2I.U32.F64.TRUNC R17, R16 ;  /* 0x0000001000117311 */ /* 0x000e24000030d000 */
[----:B0-----:R-:W-:Y:S01]  /*8560*/  STG.E desc[UR36][R4.64], R17 ;  /* 0x0000001104007986 */ /* 0x001fe2000c101924 */
[----:B------:R-:W-:Y:S05]  /*8570*/  EXIT ;  /* 0x000000000000794d */ /* 0x000fea0003800000 */
.L_x_10671:
        /* <DEDUP_REMOVED lines=16> */
.L_x_71674:


//--------------------- .text._ZN2at6native18elementwise_kernelILi128ELi2EZNS0_22gpu_kernel_impl_nocastIZNS0_50_GLOBAL__N__2680c7bb_12_PowKernel_cu_7dd49032_316829pow_tensor_scalar_kernel_implIddEEvRNS_18TensorIteratorBaseET0_EUldE_EEvS6_RKT_EUliE_EEviT1_ --------------------------
	.section	.text._ZN2at6native18elementwise_kernelILi128ELi2EZNS0_22gpu_kernel_impl_nocastIZNS0_50_GLOBAL__N__2680c7bb_12_PowKernel_cu_7dd49032_316829pow_tensor_scalar_kernel_implIddEEvRNS_18TensorIteratorBaseET0_EUldE_EEvS6_RKT_EUliE_EEviT1_,"ax",@progbits
	.align	128
        .global         _ZN2at6native18elementwise_kernelILi128ELi2EZNS0_22gpu_kernel_impl_nocastIZNS0_50_GLOBAL__N__2680c7bb_12_PowKernel_cu_7dd49032_316829pow_tensor_scalar_kernel_implIddEEvRNS_18TensorIteratorBaseET0_EUldE_EEvS6_RKT_EUliE_EEviT1_
        .type           _ZN2at6native18elementwise_kernelILi128ELi2EZNS0_22gpu_kernel_impl_nocastIZNS0_50_GLOBAL__N__2680c7bb_12_PowKernel_cu_7dd49032_316829pow_tensor_scalar_kernel_implIddEEvRNS_18TensorIteratorBaseET0_EUldE_EEvS6_RKT_EUliE_EEviT1_,@function
        .size           _ZN2at6native18elementwise_kernelILi128ELi2EZNS0_22gpu_kernel_impl_nocastIZNS0_50_GLOBAL__N__2680c7bb_12_PowKernel_cu_7dd49032_316829pow_tensor_scalar_kernel_implIddEEvRNS_18TensorIteratorBaseET0_EUldE_EEvS6_RKT_EUliE_EEviT1_,(.L_x_71675 - _ZN2at6native18elementwise_kernelILi128ELi2EZNS0_22gpu_kernel_impl_nocastIZNS0_50_GLOBAL__N__2680c7bb_12_PowKernel_cu_7dd49032_316829pow_tensor_scalar_kernel_implIddEEvRNS_18TensorIteratorBaseET0_EUldE_EEvS6_RKT_EUliE_EEviT1_)
        .other          _ZN2at6native18elementwise_kernelILi128ELi2EZNS0_22gpu_kernel_impl_nocastIZNS0_50_GLOBAL__N__2680c7bb_12_PowKernel_cu_7dd49032_316829pow_tensor_scalar_kernel_implIddEEvRNS_18TensorIteratorBaseET0_EUldE_EEvS6_RKT_EUliE_EEviT1_,@"STO_CUDA_ENTRY STV_DEFAULT"
_ZN2at6native18elementwise_kernelILi128ELi2EZNS0_22gpu_kernel_impl_nocastIZNS0_50_GLOBAL__N__2680c7bb_12_PowKernel_cu_7dd49032_316829pow_tensor_scalar_kernel_implIddEEvRNS_18TensorIteratorBaseET0_EUldE_EEvS6_RKT_EUliE_EEviT1_:
.text._ZN2at6native18elementwise_kernelILi128ELi2EZNS0_22gpu_kernel_impl_nocastIZNS0_50_GLOBAL__N__2680c7bb_12_PowKernel_cu_7dd49032_316829pow_tensor_scalar_kernel_implIddEEvRNS_18TensorIteratorBaseET0_EUldE_EEvS6_RKT_EUliE_EEviT1_:
        /* <DEDUP_REMOVED lines=312> */
.L_x_10674:
[----:B------:R-:W-:Y:S02]  /*1380*/  ULDC.64 UR8, c[0x0][0x418] ;  /* 0x0001060000087ab9 */ /* 0x000fe40000000a00 */
[----:B------:R-:W-:-:S04]  /*1390*/  IADD3 R6, P0, R2, UR8, RZ ;  /* 0x0000000802067c10 */ /* 0x000fc8000ff1e0ff */
[----:B------:R-:W-:Y:S01]  /*13a0*/  IADD3.X R7, RZ, UR9, RZ, P0, !PT ;  /* 0x00000009ff077c10 */ /* 0x000fe200087fe4ff */
[----:B------:R-:W-:-:S04]  /*13b0*/  ULDC.64 UR8, c[0x0][0x410] ;  /* 0x0001040000087ab9 */ /* 0x000fc80000000a00 */
[----:B------:R-:W2:Y:S01]  /*13c0*/  LDG.E.64 R4, desc[UR4][R6.64] ;  /* 0x0000000406047981 */ /* 0x000ea2000c1e1b00 */
[----:B------:R-:W-:Y:S01]  /*13d0*/  IADD3 R2, P0, R3, UR8, RZ ;  /* 0x0000000803027c10 */ /* 0x000fe2000ff1e0ff */
[----:B------:R-:W-:-:S03]  /*13e0*/  VIADD R9, R0, 0x80 ;  /* 0x0000008000097836 */ /* 0x000fc60000000000 */
[----:B------:R-:W-:Y:S01]  /*13f0*/  IADD3.X R3, RZ, UR9, RZ, P0, !PT ;  /* 0x00000009ff037c10 */ /* 0x000fe200087fe4ff */
[----:B--2---:R-:W-:-:S07]  /*1400*/  DMUL R4, R4, R4 ;  /* 0x0000000404047228 */ /* 0x004fce0000000000 */
[----:B------:R0:W-:Y:S04]  /*1410*/  STG.E.64 desc[UR4][R2.64], R4 ;  /* 0x0000000402007986 */ /* 0x0001e8000c101b04 */
.L_x_10673:
[----:B------:R-:W-:Y:S05]  /*1420*/  BSYNC B0 ;  /* 0x0000000000007941 */ /* 0x000fea0003800000 */
.L_x_10672:
        /* <DEDUP_REMOVED lines=305> */
.L_x_10675:
[----:B------:R-:W-:Y:S02]  /*2740*/  ULDC.64 UR6, c[0x0][0x418] ;  /* 0x0001060000067ab9 */ /* 0x000fe40000000a00 */
[----:B------:R-:W-:-:S04]  /*2750*/  IADD3 R6, P0, R0, UR6, RZ ;  /* 0x0000000600067c10 */ /* 0x000fc8000ff1e0ff */
[----:B------:R-:W-:Y:S01]  /*2760*/  IADD3.X R7, RZ, UR7, RZ, P0, !PT ;  /* 0x00000007ff077c10 */ /* 0x000fe200087fe4ff */
[----:B------:R-:W-:-:S04]  /*2770*/  ULDC.64 UR6, c[0x0][0x410] ;  /* 0x0001040000067ab9 */ /* 0x000fc80000000a00 */
[----:B------:R-:W2:Y:S01]  /*2780*/  LDG.E.64 R4, desc[UR4][R6.64] ;  /* 0x0000000406047981 */ /* 0x000ea2000c1e1b00 */
[----:B------:R-:W-:-:S04]  /*2790*/  IADD3 R2, P0, R3, UR6, RZ ;  /* 0x0000000603027c10 */ /* 0x000fc8000ff1e0ff */
[----:B------:R-:W-:Y:S01]  /*27a0*/  IADD3.X R3, RZ, UR7, RZ, P0, !PT ;  /* 0x00000007ff037c10 */ /* 0x000fe200087fe4ff */
[----:B--2---:R-:W-:-:S07]  /*27b0*/  DMUL R4, R4, R4 ;  /* 0x0000000404047228 */ /* 0x004fce0000000000 */
[----:B------:R-:W-:Y:S01]  /*27c0*/  STG.E.64 desc[UR4][R2.64], R4 ;  /* 0x0000000402007986 */ /* 0x000fe2000c101b04 */
[----:B------:R-:W-:Y:S05]  /*27d0*/  EXIT ;  /* 0x000000000000794d */ /* 0x000fea0003800000 */
.L_x_10676:
        /* <DEDUP_REMOVED lines=10> */
.L_x_71675:


//--------------------- .text._ZN2at6native27unrolled_elementwise_kernelIZNS0_50_GLOBAL__N__2680c7bb_12_PowKernel_cu_7dd49032_316829pow_tensor_scalar_kernel_implIddEEvRNS_18TensorIteratorBaseET0_EUldE_St5arrayIPcLm2EELi4E23TrivialOffsetCalculatorILi1EjESC_NS0_6memory15LoadWithoutCastENSD_16StoreWithoutCastEEEviT_S6_T2_T3_T4_T5_ --------------------------
	.section	.text._ZN2at6native27unrolled_elementwise_kernelIZNS0_50_GLOBAL__N__2680c7bb_12_PowKernel_cu_7dd49032_316829pow_tensor_scalar_kernel_implIddEEvRNS_18TensorIteratorBaseET0_EUldE_St5arrayIPcLm2EELi4E23TrivialOffsetCalculatorILi1EjESC_NS0_6memory15LoadWithoutCastENSD_16StoreWithoutCastEEEviT_S6_T2_T3_T4_T5_,"ax",@progbits
	.align	128
        .global         _ZN2at6native27unrolled_elementwise_kernelIZNS0_50_GLOBAL__N__2680c7bb_12_PowKernel_cu_7dd49032_316829pow_tensor_scalar_kernel_implIddEEvRNS_18TensorIteratorBaseET0_EUldE_St5arrayIPcLm2EELi4E23TrivialOffsetCalculatorILi1EjESC_NS0_6memory15LoadWithoutCastENSD_16StoreWithoutCastEEEviT_S6_T2_T3_T4_T5_
        .type           _ZN2at6native27unrolled_elementwise_kernelIZNS0_50_GLOBAL__N__2680c7bb_12_PowKernel_cu_7dd49032_316829pow_tensor_scalar_kernel_implIddEEvRNS_18TensorIteratorBaseET0_EUldE_St5arrayIPcLm2EELi4E23TrivialOffsetCalculatorILi1EjESC_NS0_6memory15LoadWithoutCastENSD_16StoreWithoutCastEEEviT_S6_T2_T3_T4_T5_,@function
        .size           _ZN2at6native27unrolled_elementwise_kernelIZNS0_50_GLOBAL__N__2680c7bb_12_PowKernel_cu_7dd49032_316829pow_tensor_scalar_kernel_implIddEEvRNS_18TensorIteratorBaseET0_EUldE_St5arrayIPcLm2EELi4E23TrivialOffsetCalculatorILi1EjESC_NS0_6memory15LoadWithoutCastENSD_16StoreWithoutCastEEEviT_S6_T2_T3_T4_T5_,(.L_x_71676 - _ZN2at6native27unrolled_elementwise_kernelIZNS0_50_GLOBAL__N__2680c7bb_12_PowKernel_cu_7dd49032_316829pow_tensor_scalar_kernel_implIddEEvRNS_18TensorIteratorBaseET0_EUldE_St5arrayIPcLm2EELi4E23TrivialOffsetCalculatorILi1EjESC_NS0_6memory15LoadWithoutCastENSD_16StoreWithoutCastEEEviT_S6_T2_T3_T4_T5_)
        .other          _ZN2at6native27unrolled_elementwise_kernelIZNS0_50_GLOBAL__N__2680c7bb_12_PowKernel_cu_7dd49032_316829pow_tensor_scalar_kernel_implIddEEvRNS_18TensorIteratorBaseET0_EUldE_St5arrayIPcLm2EELi4E23TrivialOffsetCalculatorILi1EjESC_NS0_6memory15LoadWithoutCastENSD_16StoreWithoutCastEEEviT_S6_T2_T3_T4_T5_,@"STO_CUDA_ENTRY STV_DEFAULT"
_ZN2at6native27unrolled_elementwise_kernelIZNS0_50_GLOBAL__N__2680c7bb_12_PowKernel_cu_7dd49032_316829pow_tensor_scalar_kernel_implIddEEvRNS_18TensorIteratorBaseET0_EUldE_St5arrayIPcLm2EELi4E23TrivialOffsetCalculatorILi1EjESC_NS0_6memory15LoadWithoutCastENSD_16StoreWithoutCastEEEviT_S6_T2_T3_T4_T5_:
.text._ZN2at6native27unrolled_elementwise_kernelIZNS0_50_GLOBAL__N__2680c7bb_12_PowKernel_cu_7dd49032_316829pow_tensor_scalar_kernel_implIddEEvRNS_18TensorIteratorBaseET0_EUldE_St5arrayIPcLm2EELi4E23TrivialOffsetCalculatorILi1EjESC_NS0_6memory15LoadWithoutCastENSD_16StoreWithoutCastEEEviT_S6_T2_T3_T4_T5_:
        /* <DEDUP_REMOVED lines=12> */
[----:B------:R-:W-:-:S13]  /*00c0*/  ISETP.GE.AND P1, PT, R3, R4, PT ;  /* 0x000000040300720c */ /* 0x000fda0003f26270 */
[----:B------:R-:W-:Y:S01]  /*00d0*/  @!P1 IMAD R17, R0, 0x200, R3 ;  /* 0x0000020000119824 */ /* 0x000fe200078e0203 */
[----:B------:R-:W-:Y:S01]  /*00e0*/  @!P1 IADD3 R3, R3, 0x80, RZ ;  /* 0x0000008003039810 */ /* 0x000fe20007ffe0ff */
[----:B------:R-:W1:Y:S01]  /*00f0*/  @!P1 LDC.64 R12, c[0x0][0x228] ;  /* 0x00008a00ff0c9b82 */ /* 0x000e620000000a00 */
[----:B0-----:R-:W-:Y:S02]  /*0100*/  @!P0 IMAD.WIDE.U32 R8, R11, 0x8, R8 ;  /* 0x000000080b088825 */ /* 0x001fe400078e0008 */
[----:B------:R-:W-:-:S03]  /*0110*/  ISETP.GE.AND P3, PT, R3, R4, PT ;  /* 0x000000040300720c */ /* 0x000fc60003f66270 */
[----:B------:R0:W2:Y:S10]  /*0120*/  @!P0 LDG.E.64 R6, desc[UR4][R8.64] ;  /* 0x0000000408068981 */ /* 0x0000b4000c1e1b00 */
[----:B------:R-:W-:Y:S01]  /*0130*/  @!P3 LEA R19, R0, R3, 0x9 ;  /* 0x000000030013b211 */ /* 0x000fe200078e48ff */
[----:B------:R-:W-:-:S05]  /*0140*/  @!P3 VIADD R3, R3, 0x80 ;  /* 0x000000800303b836 */ /* 0x000fca0000000000 */
[----:B------:R-:W-:-:S13]  /*0150*/  ISETP.GE.AND P2, PT, R3, R4, PT ;  /* 0x000000040300720c */ /* 0x000fda0003f46270 */
[----:B------:R-:W3:Y:S01]  /*0160*/  @!P2 LDC.64 R14, c[0x0][0x228] ;  /* 0x00008a00ff0eab82 */ /* 0x000ee20000000a00 */
[----:B------:R-:W-:Y:S01]  /*0170*/  @!P2 LEA R11, R0, R3, 0x9 ;  /* 0x00000003000ba211 */ /* 0x000fe200078e48ff */
[----:B-1----:R-:W-:Y:S01]  /*0180*/  @!P1 IMAD.WIDE.U32 R12, R17, 0x8, R12 ;  /* 0x00000008110c9825 */ /* 0x002fe200078e000c */
[----:B------:R-:W-:-:S05]  /*0190*/  CS2R R2, SRZ ;  /* 0x0000000000027805 */ /* 0x000fca000001ff00 */
[----:B------:R-:W1:Y:S01]  /*01a0*/  @!P0 LDC.64 R16, c[0x0][0x220] ;  /* 0x00008800ff108b82 */ /* 0x000e620000000a00 */
[----:B---3--:R-:W-:-:S07]  /*01b0*/  @!P2 IMAD.WIDE.U32 R14, R11, 0x8, R14 ;  /* 0x000000080b0ea825 */ /* 0x008fce00078e000e */
[----:B------:R-:W3:Y:S01]  /*01c0*/  @!P3 LDC.64 R10, c[0x0][0x228] ;  /* 0x00008a00ff0abb82 */ /* 0x000ee20000000a00 */
[----:B------:R-:W-:Y:S01]  /*01d0*/  @!P0 IMAD R21, R0, 0x200, R5 ;  /* 0x0000020000158824 */ /* 0x000fe200078e0205 */
[----:B------:R2:W5:Y:S01]  /*01e0*/  @!P2 LDG.E.64 R2, desc[UR4][R14.64] ;  /* 0x000000040e02a981 */ /* 0x000562000c1e1b00 */
[----:B0-----:R-:W-:Y:S02]  /*01f0*/  CS2R R8, SRZ ;  /* 0x0000000000087805 */ /* 0x001fe4000001ff00 */
[----:B------:R-:W-:Y:S01]  /*0200*/  @!P0 IADD3 R5, R5, 0x80, RZ ;  /* 0x0000008005058810 */ /* 0x000fe20007ffe0ff */
[----:B---3--:R-:W-:Y:S01]  /*0210*/  @!P3 IMAD.WIDE.U32 R18, R19, 0x8, R10 ;  /* 0x000000081312b825 */ /* 0x008fe200078e000a */
[----:B------:R-:W-:-:S04]  /*0220*/  CS2R R10, SRZ ;  /* 0x00000000000a7805 */ /* 0x000fc8000001ff00 */
[----:B------:R0:W5:Y:S04]  /*0230*/  @!P3 LDG.E.64 R8, desc[UR4][R18.64] ;  /* 0x000000041208b981 */ /* 0x000168000c1e1b00 */
[----:B------:R0:W5:Y:S01]  /*0240*/  @!P1 LDG.E.64 R10, desc[UR4][R12.64] ;  /* 0x000000040c0a9981 */ /* 0x000162000c1e1b00 */
[----:B------:R-:W-:Y:S01]  /*0250*/  ISETP.GE.AND P1, PT, R5, R4, PT ;  /* 0x000000040500720c */ /* 0x000fe20003f26270 */
[----:B------:R-:W-:Y:S01]  /*0260*/  BSSY B0, `(.L_x_10677) ;  /* 0x0000011000007945 */ /* 0x000fe20003800000 */
[----:B--2---:R-:W-:Y:S01]  /*0270*/  @!P0 DMUL R14, R6, R6 ;  /* 0x00000006060e8228 */ /* 0x004fe20000000000 */
[----:B-1----:R-:W-:-:S06]  /*0280*/  @!P0 IMAD.WIDE.U32 R6, R21, 0x8, R16 ;  /* 0x0000000815068825 */ /* 0x002fcc00078e0010 */
[----:B------:R0:W-:Y:S04]  /*0290*/  @!P0 STG.E.64 desc[UR4][R6.64], R14 ;  /* 0x0000000e06008986 */ /* 0x0001e8000c101b04 */
[----:B------:R-:W-:Y:S05]  /*02a0*/  @P1 BRA `(.L_x_10678) ;  /* 0x0000000000301947 */ /* 0x000fea0003800000 */
[----:B0-----:R-:W0:Y:S01]  /*02b0*/  LDC.64 R6, c[0x0][0x220] ;  /* 0x00008800ff067b82 */ /* 0x001e220000000a00 */
[----:B------:R-:W-:Y:S01]  /*02c0*/  IMAD R13, R0, 0x200, R5 ;  /* 0x00000200000d7824 */ /* 0x000fe200078e0205 */
[----:B------:R-:W-:Y:S01]  /*02d0*/  IADD3 R5, R5, 0x80, RZ ;  /* 0x0000008005057810 */ /* 0x000fe20007ffe0ff */
[----:B-----5:R-:W-:-:S03]  /*02e0*/  DMUL R10, R10, R10 ;  /* 0x0000000a0a0a7228 */ /* 0x020fc60000000000 */
[----:B------:R-:W-:-:S13]  /*02f0*/  ISETP.GE.AND P0, PT, R5, R4, PT ;  /* 0x000000040500720c */ /* 0x000fda0003f06270 */
[----:B------:R-:W-:Y:S01]  /*0300*/  @!P0 IMAD R15, R0, 0x200, R5 ;  /* 0x00000200000f8824 */ /* 0x000fe200078e0205 */
[----:B------:R-:W-:Y:S01]  /*0310*/  @!P0 DMUL R8, R8, R8 ;  /* 0x0000000808088228 */ /* 0x000fe20000000000 */
[----:B------:R-:W-:Y:S01]  /*0320*/  @!P0 IADD3 R5, R5, 0x80, RZ ;  /* 0x0000008005058810 */ /* 0x000fe20007ffe0ff */
[----:B0-----:R-:W-:-:S04]  /*0330*/  IMAD.WIDE.U32 R12, R13, 0x8, R6 ;  /* 0x000000080d0c7825 */ /* 0x001fc800078e0006 */
[----:B------:R-:W-:Y:S01]  /*0340*/  @!P0 IMAD.WIDE.U32 R6, R15, 0x8, R6 ;  /* 0x000000080f068825 */ /* 0x000fe200078e0006 */
[----:B------:R1:W-:Y:S04]  /*0350*/  STG.E.64 desc[UR4][R12.64], R10 ;  /* 0x0000000a0c007986 */ /* 0x0003e8000c101b04 */
[----:B------:R1:W-:Y:S02]  /*0360*/  @!P0 STG.E.64 desc[UR4][R6.64], R8 ;  /* 0x0000000806008986 */ /* 0x0003e4000c101b04 */
.L_x_10678:
[----:B------:R-:W-:Y:S05]  /*0370*/  BSYNC B0 ;  /* 0x0000000000007941 */ /* 0x000fea0003800000 */
.L_x_10677:
[----:B------:R-:W-:-:S13]  /*0380*/  ISETP.GE.AND P0, PT, R5, R4, PT ;  /* 0x000000040500720c */ /* 0x000fda0003f06270 */
[----:B------:R-:W-:Y:S05]  /*0390*/  @P0 EXIT ;  /* 0x000000000000094d */ /* 0x000fea0003800000 */
[----:B01----:R-:W0:Y:S01]  /*03a0*/  LDC.64 R6, c[0x0][0x220] ;  /* 0x00008800ff067b82 */ /* 0x003e220000000a00 */
[----:B-----5:R-:W-:Y:S01]  /*03b0*/  IMAD R9, R0, 0x200, R5 ;  /* 0x0000020000097824 */ /* 0x020fe200078e0205 */
[----:B------:R-:W-:-:S03]  /*03c0*/  DMUL R4, R2, R2 ;  /* 0x0000000202047228 */ /* 0x000fc60000000000 */
[----:B0-----:R-:W-:-:S05]  /*03d0*/  IMAD.WIDE.U32 R2, R9, 0x8, R6 ;  /* 0x0000000809027825 */ /* 0x001fca00078e0006 */
[----:B------:R-:W-:Y:S01]  /*03e0*/  STG.E.64 desc[UR4][R2.64], R4 ;  /* 0x0000000402007986 */ /* 0x000fe2000c101b04 */
[----:B------:R-:W-:Y:S05]  /*03f0*/  EXIT ;  /* 0x000000000000794d */ /* 0x000fea0003800000 */
.L_x_10679:
        /* <DEDUP_REMOVED lines=16> */
.L_x_71676:


//--------------------- .text._ZN2at6native29vectorized_elementwise_kernelILi2EZNS0_50_GLOBAL__N__2680c7bb_12_PowKernel_cu_7dd49032_316829pow_tensor_scalar_kernel_implIddEEvRNS_18TensorIteratorBaseET0_EUldE_St5arrayIPcLm2EEEEviS6_T1_ --------------------------
	.section	.text._ZN2at6native29vectorized_elementwise_kernelILi2EZNS0_50_GLOBAL__N__2680c7bb_12_PowKernel_cu_7dd49032_316829pow_tensor_scalar_kernel_implIddEEvRNS_18TensorIteratorBaseET0_EUldE_St5arrayIPcLm2EEEEviS6_T1_,"ax",@progbits
	.align	128
        .global         _ZN2at6native29vectorized_elementwise_kernelILi2EZNS0_50_GLOBAL__N__2680c7bb_12_PowKernel_cu_7dd49032_316829pow_tensor_scalar_kernel_implIddEEvRNS_18TensorIteratorBaseET0_EUldE_St5arrayIPcLm2EEEEviS6_T1_
        .type           _ZN2at6native29vectorized_elementwise_kernelILi2EZNS0_50_GLOBAL__N__2680c7bb_12_PowKernel_cu_7dd49032_316829pow_tensor_scalar_kernel_implIddEEvRNS_18TensorIteratorBaseET0_EUldE_St5arrayIPcLm2EEEEviS6_T1_,@function
        .size           _ZN2at6native29vectorized_elementwise_kernelILi2EZNS0_50_GLOBAL__N__2680c7bb_12_PowKernel_cu_7dd49032_316829pow_tensor_scalar_kernel_implIddEEvRNS_18TensorIteratorBaseET0_EUldE_St5arrayIPcLm2EEEEviS6_T1_,(.L_x_71677 - _ZN2at6native29vectorized_elementwise_kernelILi2EZNS0_50_GLOBAL__N__2680c7bb_12_PowKernel_cu_7dd49032_316829pow_tensor_scalar_kernel_implIddEEvRNS_18TensorIteratorBaseET0_EUldE_St5arrayIPcLm2EEEEviS6_T1_)
        .other          _ZN2at6native29vectorized_elementwise_kernelILi2EZNS0_50_GLOBAL__N__2680c7bb_12_PowKernel_cu_7dd49032_316829pow_tensor_scalar_kernel_implIddEEvRNS_18TensorIteratorBaseET0_EUldE_St5arrayIPcLm2EEEEviS6_T1_,@"STO_CUDA_ENTRY STV_DEFAULT"
_ZN2at6native29vectorized_elementwise_kernelILi2EZNS0_50_GLOBAL__N__2680c7bb_12_PowKernel_cu_7dd49032_316829pow_tensor_scalar_kernel_implIddEEvRNS_18TensorIteratorBaseET0_EUldE_St5arrayIPcLm2EEEEviS6_T1_:
.text._ZN2at6native29vectorized_elementwise_kernelILi2EZNS0_50_GLOBAL__N__2680c7bb_12_PowKernel_cu_7dd49032_316829pow_tensor_scalar_kernel_implIddEEvRNS_18TensorIteratorBaseET0_EUldE_St5arrayIPcLm2EEEEviS6_T1_:
        /* <DEDUP_REMOVED lines=21> */
[----:B----4-:R-:W-:Y:S02]  /*0150*/  DMUL R18, R18, R18 ;  /* 0x0000001212127228 */ /* 0x010fe40000000000 */
[----:B------:R-:W-:Y:S02]  /*0160*/  DMUL R16, R16, R16 ;  /* 0x0000001010107228 */ /* 0x000fe40000000000 */
[----:B-----5:R-:W-:Y:S01]  /*0170*/  DMUL R6, R6, R6 ;  /* 0x0000000606067228 */ /* 0x020fe20000000000 */
[----:B------:R-:W-:Y:S01]  /*0180*/  STG.E.128 desc[UR4][R20.64], R12 ;  /* 0x0000000c14007986 */ /* 0x000fe2000c101d04 */
[----:B------:R-:W-:-:S02]  /*0190*/  DMUL R4, R4, R4 ;  /* 0x0000000404047228 */ /* 0x000fc40000000000 */
[----:B------:R-:W-:Y:S01]  /*01a0*/  DMUL R10, R10, R10 ;  /* 0x0000000a0a0a7228 */ /* 0x000fe20000000000 */
[----:B------:R-:W-:Y:S01]  /*01b0*/  STG.E.128 desc[UR4][R20.64+0x800], R16 ;  /* 0x0008001014007986 */ /* 0x000fe2000c101d04 */
[----:B------:R-:W-:-:S03]  /*01c0*/  DMUL R8, R8, R8 ;  /* 0x0000000808087228 */ /* 0x000fc60000000000 */
[----:B------:R-:W-:Y:S04]  /*01d0*/  STG.E.128 desc[UR4][R20.64+0x1000], R4 ;  /* 0x0010000414007986 */ /* 0x000fe8000c101d04 */
[----:B------:R-:W-:Y:S01]  /*01e0*/  STG.E.128 desc[UR4][R20.64+0x1800], R8 ;  /* 0x0018000814007986 */ /* 0x000fe2000c101d04 */
[----:B------:R-:W-:Y:S05]  /*01f0*/  EXIT ;  /* 0x000000000000794d */ /* 0x000fea0003800000 */
.L_x_10680:
[----:B------:R-:W0:Y:S01]  /*0200*/  S2R R23, SR_TID.X ;  /* 0x0000000000177919 */ /* 0x000e220000002100 */
[----:B------:R-:W-:Y:S02]  /*0210*/  CS2R R8, SRZ ;  /* 0x0000000000087805 */ /* 0x000fe4000001ff00 */
        /* <DEDUP_REMOVED lines=13> */
[----:B------:R-:W-:Y:S02]  /*02f0*/  ISETP.GE.AND P4, PT, R29, R22, PT ;  /* 0x000000161d00720c */ /* 0x000fe40003f86270 */
[C---:B------:R-:W-:Y:S01]  /*0300*/  @!P0 IADD3 R5, R0.reuse, R23, RZ ;  /* 0x0000001700058210 */ /* 0x040fe20007ffe0ff */
[----:B------:R1:W5:Y:S10]  /*0310*/  @!P6 LDG.E.64 R8, desc[UR4][R10.64] ;  /* 0x000000040a08e981 */ /* 0x000374000c1e1b00 */
[----:B------:R-:W3:Y:S01]  /*0320*/  @!P4 LDC.64 R2, c[0x0][0x228] ;  /* 0x00008a00ff02cb82 */ /* 0x000ee20000000a00 */
[----:B------:R-:W-:Y:S01]  /*0330*/  @!P4 IADD3 R13, R0, R29, RZ ;  /* 0x0000001d000dc210 */ /* 0x000fe20007ffe0ff */
[----:B0-----:R-:W-:-:S04]  /*0340*/  @!P0 IMAD.WIDE.U32 R16, R5, 0x8, R16 ;  /* 0x0000000805108825 */ /* 0x001fc800078e0010 */
[----:B------:R-:W-:-:S05]  /*0350*/  @!P4 VIADD R29, R29, 0x80 ;  /* 0x000000801d1dc836 */ /* 0x000fca0000000000 */
[----:B------:R-:W-:Y:S01]  /*0360*/  ISETP.GE.AND P3, PT, R29, R22, PT ;  /* 0x000000161d00720c */ /* 0x000fe20003f66270 */
[----:B---3--:R-:W-:Y:S01]  /*0370*/  @!P4 IMAD.WIDE.U32 R2, R13, 0x8, R2 ;  /* 0x000000080d02c825 */ /* 0x008fe200078e0002 */
[----:B------:R-:W-:-:S11]  /*0380*/  CS2R R12, SRZ ;  /* 0x00000000000c7805 */ /* 0x000fd6000001ff00 */
[----:B------:R-:W-:Y:S01]  /*0390*/  @!P3 IADD3 R21, R0, R29, RZ ;  /* 0x0000001d0015b210 */ /* 0x000fe20007ffe0ff */
[----:B------:R-:W0:Y:S01]  /*03a0*/  @!P3 LDC.64 R18, c[0x0][0x228] ;  /* 0x00008a00ff12bb82 */ /* 0x000e220000000a00 */
[----:B------:R-:W-:Y:S01]  /*03b0*/  @!P3 VIADD R29, R29, 0x80 ;  /* 0x000000801d1db836 */ /* 0x000fe20000000000 */
[----:B------:R3:W4:Y:S04]  /*03c0*/  @!P0 LDG.E.64 R12, desc[UR4][R16.64] ;  /* 0x00000004100c8981 */ /* 0x000728000c1e1b00 */
[----:B------:R-:W-:-:S13]  /*03d0*/  ISETP.GE.AND P2, PT, R29, R22, PT ;  /* 0x000000161d00720c */ /* 0x000fda0003f46270 */
[----:B------:R-:W-:Y:S01]  /*03e0*/  @!P2 IADD3 R25, R0, R29, RZ ;  /* 0x0000001d0019a210 */ /* 0x000fe20007ffe0ff */
[----:B------:R-:W-:Y:S01]  /*03f0*/  @!P2 VIADD R29, R29, 0x80 ;  /* 0x000000801d1da836 */ /* 0x000fe20000000000 */
[----:B-1----:R-:W1:Y:S04]  /*0400*/  @!P2 LDC.64 R10, c[0x0][0x228] ;  /* 0x00008a00ff0aab82 */ /* 0x002e680000000a00 */
[----:B------:R-:W-:-:S13]  /*0410*/  ISETP.GE.AND P1, PT, R29, R22, PT ;  /* 0x000000161d00720c */ /* 0x000fda0003f26270 */
[----:B------:R-:W-:Y:S01]  /*0420*/  @!P1 IADD3 R27, R0, R29, RZ ;  /* 0x0000001d001b9210 */ /* 0x000fe20007ffe0ff */
[----:B------:R-:W-:-:S05]  /*0430*/  @!P1 VIADD R29, R29, 0x80 ;  /* 0x000000801d1d9836 */ /* 0x000fca0000000000 */
[----:B------:R-:W-:Y:S01]  /*0440*/  ISETP.GE.AND P6, PT, R29, R22, PT ;  /* 0x000000161d00720c */ /* 0x000fe20003fc6270 */
[----:B--2---:R-:W-:Y:S01]  /*0450*/  @!P5 IMAD.WIDE.U32 R14, R7, 0x8, R14 ;  /* 0x00000008070ed825 */ /* 0x004fe200078e000e */
[----:B------:R-:W-:-:S06]  /*0460*/  CS2R R6, SRZ ;  /* 0x0000000000067805 */ /* 0x000fcc000001ff00 */
[----:B------:R2:W5:Y:S05]  /*0470*/  @!P5 LDG.E.64 R6, desc[UR4][R14.64] ;  /* 0x000000040e06d981 */ /* 0x00056a000c1e1b00 */
[----:B---3--:R-:W3:Y:S01]  /*0480*/  @!P6 LDC.64 R16, c[0x0][0x228] ;  /* 0x00008a00ff10eb82 */ /* 0x008ee20000000a00 */
[----:B------:R-:W-:-:S07]  /*0490*/  @!P6 IMAD.IADD R29, R0, 0x1, R29 ;  /* 0x00000001001de824 */ /* 0x000fce00078e021d */
[----:B--2---:R-:W2:Y:S01]  /*04a0*/  @!P1 LDC.64 R14, c[0x0][0x228] ;  /* 0x00008a00ff0e9b82 */ /* 0x004ea20000000a00 */
[----:B0-----:R-:W-:-:S04]  /*04b0*/  @!P3 IMAD.WIDE.U32 R20, R21, 0x8, R18 ;  /* 0x000000081514b825 */ /* 0x001fc800078e0012 */
[----:B---3--:R-:W-:-:S03]  /*04c0*/  @!P6 IMAD.WIDE.U32 R16, R29, 0x8, R16 ;  /* 0x000000081d10e825 */ /* 0x008fc600078e0010 */
[----:B------:R-:W0:Y:S01]  /*04d0*/  @!P0 LDC.64 R28, c[0x0][0x220] ;  /* 0x00008800ff1c8b82 */ /* 0x000e220000000a00 */
[----:B------:R-:W-:Y:S02]  /*04e0*/  CS2R R4, SRZ ;  /* 0x0000000000047805 */ /* 0x000fe4000001ff00 */
[----:B------:R-:W-:Y:S01]  /*04f0*/  CS2R R18, SRZ ;  /* 0x0000000000127805 */ /* 0x000fe2000001ff00 */
[----:B--2---:R-:W-:Y:S01]  /*0500*/  @!P1 IMAD.WIDE.U32 R26, R27, 0x8, R14 ;  /* 0x000000081b1a9825 */ /* 0x004fe200078e000e */
[----:B------:R-:W-:Y:S02]  /*0510*/  CS2R R14, SRZ ;  /* 0x00000000000e7805 */ /* 0x000fe4000001ff00 */
[----:B------:R2:W5:Y:S01]  /*0520*/  @!P4 LDG.E.64 R4, desc[UR4][R2.64] ;  /* 0x000000040204c981 */ /* 0x000562000c1e1b00 */
[----:B-1----:R-:W-:-:S03]  /*0530*/  @!P2 IMAD.WIDE.U32 R24, R25, 0x8, R10 ;  /* 0x000000081918a825 */ /* 0x002fc600078e000a */
[----:B------:R-:W5:Y:S04]  /*0540*/  @!P3 LDG.E.64 R18, desc[UR4][R20.64] ;  /* 0x000000041412b981 */ /* 0x000f68000c1e1b00 */
[----:B------:R1:W5:Y:S01]  /*0550*/  @!P6 LDG.E.64 R14, desc[UR4][R16.64] ;  /* 0x00000004100ee981 */ /* 0x000362000c1e1b00 */
[----:B------:R-:W-:Y:S02]  /*0560*/  CS2R R10, SRZ ;  /* 0x00000000000a7805 */ /* 0x000fe4000001ff00 */
[----:B--2---:R-:W-:-:S04]  /*0570*/  CS2R R2, SRZ ;  /* 0x0000000000027805 */ /* 0x004fc8000001ff00 */
[----:B------:R2:W5:Y:S01]  /*0580*/  @!P2 LDG.E.64 R10, desc[UR4][R24.64] ;  /* 0x00000004180aa981 */ /* 0x000562000c1e1b00 */
[----:B-1----:R-:W-:Y:S01]  /*0590*/  @!P0 IADD3 R17, R0, R23, RZ ;  /* 0x0000001700118210 */ /* 0x002fe20007ffe0ff */
[----:B------:R-:W-:Y:S02]  /*05a0*/  @!P0 VIADD R23, R23, 0x80 ;  /* 0x0000008017178836 */ /* 0x000fe40000000000 */
[----:B------:R2:W5:Y:S01]  /*05b0*/  @!P1 LDG.E.64 R2, desc[UR4][R26.64] ;  /* 0x000000041a029981 */ /* 0x000562000c1e1b00 */
[----:B------:R-:W-:Y:S04]  /*05c0*/  BSSY B0, `(.L_x_10681) ;  /* 0x0000036000007945 */ /* 0x000fe80003800000 */
[----:B------:R-:W-:Y:S01]  /*05d0*/  BSSY B1, `(.L_x_10682) ;  /* 0x000002d000017945 */ /* 0x000fe20003800000 */
[----:B----4-:R-:W-:Y:S01]  /*05e0*/  @!P0 DMUL R20, R12, R12 ;  /* 0x0000000c0c148228 */ /* 0x010fe20000000000 */
[----:B0-----:R-:W-:-:S06]  /*05f0*/  @!P0 IMAD.WIDE.U32 R12, R17, 0x8, R28 ;  /* 0x00000008110c8825 */ /* 0x001fcc00078e001c */
[----:B------:R2:W-:Y:S01]  /*0600*/  @!P0 STG.E.64 desc[UR4][R12.64], R20 ;  /* 0x000000140c008986 */ /* 0x0005e2000c101b04 */
[----:B------:R-:W-:-:S13]  /*0610*/  ISETP.GE.AND P0, PT, R23, R22, PT ;  /* 0x000000161700720c */ /* 0x000fda0003f06270 */
[----:B--2---:R-:W-:Y:S05]  /*0620*/  @P0 BRA `(.L_x_10683) ;  /* 0x0000000000380947 */ /* 0x004fea0003800000 */
[----:B------:R-:W0:Y:S01]  /*0630*/  LDC.64 R12, c[0x0][0x220] ;  /* 0x00008800ff0c7b82 */ /* 0x000e220000000a00 */
[----:B------:R-:W-:Y:S01]  /*0640*/  IADD3 R17, R0, R23, RZ ;  /* 0x0000001700117210 */ /* 0x000fe20007ffe0ff */
[----:B-----5:R-:W-:Y:S01]  /*0650*/  DMUL R8, R8, R8 ;  /* 0x0000000808087228 */ /* 0x020fe20000000000 */
[----:B------:R-:W-:-:S05]  /*0660*/  VIADD R23, R23, 0x80 ;  /* 0x0000008017177836 */ /* 0x000fca0000000000 */
[----:B------:R-:W-:Y:S01]  /*0670*/  ISETP.GE.AND P0, PT, R23, R22, PT ;  /* 0x000000161700720c */ /* 0x000fe20003f06270 */
[----:B0-----:R-:W-:-:S05]  /*0680*/  IMAD.WIDE.U32 R12, R17, 0x8, R12 ;  /* 0x00000008110c7825 */ /* 0x001fca00078e000c */
[----:B------:R0:W-:Y:S07]  /*0690*/  STG.E.64 desc[UR4][R12.64], R8 ;  /* 0x000000080c007986 */ /* 0x0001ee000c101b04 */
[----:B------:R-:W-:Y:S05]  /*06a0*/  @P0 BRA `(.L_x_10684) ;  /* 0x0000000000380947 */ /* 0x000fea0003800000 */
[----:B0-----:R-:W0:Y:S01]  /*06b0*/  LDC.64 R8, c[0x0][0x220] ;  /* 0x00008800ff087b82 */ /* 0x001e220000000a00 */
[----:B------:R-:W-:Y:S01]  /*06c0*/  IADD3 R13, R0, R23, RZ ;  /* 0x00000017000d7210 */ /* 0x000fe20007ffe0ff */
[----:B------:R-:W-:Y:S01]  /*06d0*/  DMUL R6, R6, R6 ;  /* 0x0000000606067228 */ /* 0x000fe20000000000 */
[----:B------:R-:W-:-:S03]  /*06e0*/  VIADD R23, R23, 0x80 ;  /* 0x0000008017177836 */ /* 0x000fc60000000000 */
[----:B0-----:R-:W-:-:S05]  /*06f0*/  IMAD.WIDE.U32 R8, R13, 0x8, R8 ;  /* 0x000000080d087825 */ /* 0x001fca00078e0008 */
[----:B------:R0:W-:Y:S02]  /*0700*/  STG.E.64 desc[UR4][R8.64], R6 ;  /* 0x0000000608007986 */ /* 0x0001e4000c101b04 */
.L_x_10683:
[----:B------:R-:W-:-:S13]  /*0710*/  ISETP.GE.AND P0, PT, R23, R22, PT ;  /* 0x000000161700720c */ /* 0x000fda0003f06270 */
[----:B------:R-:W-:Y:S05]  /*0720*/  @P0 BRA `(.L_x_10685) ;  /* 0x0000000000380947 */ /* 0x000fea0003800000 */
[----:B0----5:R-:W0:Y:S01]  /*0730*/  LDC.64 R6, c[0x0][0x220] ;  /* 0x00008800ff067b82 */ /* 0x021e220000000a00 */
[----:B------:R-:W-:Y:S01]  /*0740*/  IADD3 R9, R0, R23, RZ ;  /* 0x0000001700097210 */ /* 0x000fe20007ffe0ff */
[----:B------:R-:W-:Y:S01]  /*0750*/  DMUL R4, R4, R4 ;  /* 0x0000000404047228 */ /* 0x000fe20000000000 */
[----:B------:R-:W-:-:S03]  /*0760*/  VIADD R23, R23, 0x80 ;  /* 0x0000008017177836 */ /* 0x000fc60000000000 */
[----:B0-----:R-:W-:-:S05]  /*0770*/  IMAD.WIDE.U32 R6, R9, 0x8, R6 ;  /* 0x0000000809067825 */ /* 0x001fca00078e0006 */
[----:B------:R1:W-:Y:S02]  /*0780*/  STG.E.64 desc[UR4][R6.64], R4 ;  /* 0x0000000406007986 */ /* 0x0003e4000c101b04 */
.L_x_10684:
[----:B------:R-:W-:-:S13]  /*0790*/  ISETP.GE.AND P0, PT, R23, R22, PT ;  /* 0x000000161700720c */ /* 0x000fda0003f06270 */
[----:B------:R-:W-:Y:S05]  /*07a0*/  @P0 BRA `(.L_x_10686) ;  /* 0x00000000003c0947 */ /* 0x000fea0003800000 */
[----:B-1----:R-:W1:Y:S01]  /*07b0*/  LDC.64 R4, c[0x0][0x220] ;  /* 0x00008800ff047b82 */ /* 0x002e620000000a00 */
[----:B------:R-:W-:Y:S01]  /*07c0*/  IADD3 R7, R0, R23, RZ ;  /* 0x0000001700077210 */ /* 0x000fe20007ffe0ff */
[----:B------:R-:W-:Y:S01]  /*07d0*/  DMUL R18, R18, R18 ;  /* 0x0000001212127228 */ /* 0x000fe20000000000 */
[----:B------:R-:W-:-:S03]  /*07e0*/  VIADD R23, R23, 0x80 ;  /* 0x0000008017177836 */ /* 0x000fc60000000000 */
[----:B-1----:R-:W-:-:S05]  /*07f0*/  IMAD.WIDE.U32 R4, R7, 0x8, R4 ;  /* 0x0000000807047825 */ /* 0x002fca00078e0004 */
[----:B------:R1:W-:Y:S02]  /*0800*/  STG.E.64 desc[UR4][R4.64], R18 ;  /* 0x0000001204007986 */ /* 0x0003e4000c101b04 */
.L_x_10685:
[----:B------:R-:W-:-:S13]  /*0810*/  ISETP.GE.AND P0, PT, R23, R22, PT ;  /* 0x000000161700720c */ /* 0x000fda0003f06270 */
[----:B------:R-:W-:Y:S05]  /*0820*/  @P0 BREAK B1 ;  /* 0x0000000000010942 */ /* 0x000fea0003800000 */
[----:B------:R-:W-:Y:S05]  /*0830*/  @P0 BRA `(.L_x_10687) ;  /* 0x0000000000380947 */ /* 0x000fea0003800000 */
[----:B-1---5:R-:W1:Y:S01]  /*0840*/  LDC.64 R4, c[0x0][0x220] ;  /* 0x00008800ff047b82 */ /* 0x022e620000000a00 */
[----:B0-----:R-:W-:Y:S01]  /*0850*/  IADD3 R7, R0, R23, RZ ;  /* 0x0000001700077210 */ /* 0x001fe20007ffe0ff */
[----:B------:R-:W-:Y:S01]  /*0860*/  DMUL R10, R10, R10 ;  /* 0x0000000a0a0a7228 */ /* 0x000fe20000000000 */
[----:B------:R-:W-:-:S03]  /*0870*/  VIADD R23, R23, 0x80 ;  /* 0x0000008017177836 */ /* 0x000fc60000000000 */
[----:B-1----:R-:W-:-:S05]  /*0880*/  IMAD.WIDE.U32 R4, R7, 0x8, R4 ;  /* 0x0000000807047825 */ /* 0x002fca00078e0004 */
[----:B------:R2:W-:Y:S02]  /*0890*/  STG.E.64 desc[UR4][R4.64], R10 ;  /* 0x0000000a04007986 */ /* 0x0005e4000c101b04 */
.L_x_10686:
[----:B------:R-:W-:Y:S05]  /*08a0*/  BSYNC B1 ;  /* 0x0000000000017941 */ /* 0x000fea0003800000 */
.L_x_10682:
[----:B------:R-:W-:-:S13]  /*08b0*/  ISETP.GE.AND P0, PT, R23, R22, PT ;  /* 0x000000161700720c */ /* 0x000fda0003f06270 */
[----:B-12---:R-:W1:Y:S01]  /*08c0*/  @!P0 LDC.64 R4, c[0x0][0x220] ;  /* 0x00008800ff048b82 */ /* 0x006e620000000a00 */
[----:B------:R-:W-:Y:S01]  /*08d0*/  @!P0 IADD3 R7, R0, R23, RZ ;  /* 0x0000001700078210 */ /* 0x000fe20007ffe0ff */
[----:B------:R-:W-:Y:S01]  /*08e0*/  @!P0 DMUL R2, R2, R2 ;  /* 0x0000000202028228 */ /* 0x000fe20000000000 */
[----:B------:R-:W-:-:S03]  /*08f0*/  @!P0 VIADD R23, R23, 0x80 ;  /* 0x0000008017178836 */ /* 0x000fc60000000000 */
[----:B-1----:R-:W-:-:S05]  /*0900*/  @!P0 IMAD.WIDE.U32 R4, R7, 0x8, R4 ;  /* 0x0000000807048825 */ /* 0x002fca00078e0004 */
[----:B------:R2:W-:Y:S02]  /*0910*/  @!P0 STG.E.64 desc[UR4][R4.64], R2 ;  /* 0x0000000204008986 */ /* 0x0005e4000c101b04 */
.L_x_10687:
[----:B------:R-:W-:Y:S05]  /*0920*/  BSYNC B0 ;  /* 0x0000000000007941 */ /* 0x000fea0003800000 */
.L_x_10681:
[----:B------:R-:W-:Y:S05]  /*0930*/  WARPSYNC.ALL ;  /* 0x0000000000007948 */ /* 0x000fea0003800000 */
[----:B------:R-:W-:-:S13]  /*0940*/  ISETP.GE.AND P0, PT, R23, R22, PT ;  /* 0x000000161700720c */ /* 0x000fda0003f06270 */
[----:B------:R-:W-:Y:S05]  /*0950*/  @P0 EXIT ;  /* 0x000000000000094d */ /* 0x000fea0003800000 */
[----:B--2--5:R-:W2:Y:S01]  /*0960*/  LDC.64 R2, c[0x0][0x220] ;  /* 0x00008800ff027b82 */ /* 0x024ea20000000a00 */
[----:B------:R-:W-:Y:S01]  /*0970*/  IADD3 R23, R0, R23, RZ ;  /* 0x0000001700177210 */ /* 0x000fe20007ffe0ff */
[----:B------:R-:W-:-:S04]  /*0980*/  DMUL R14, R14, R14 ;  /* 0x0000000e0e0e7228 */ /* 0x000fc80000000000 */
[----:B--2---:R-:W-:-:S05]  /*0990*/  IMAD.WIDE.U32 R2, R23, 0x8, R2 ;  /* 0x0000000817027825 */ /* 0x004fca00078e0002 */
[----:B------:R-:W-:Y:S01]  /*09a0*/  STG.E.64 desc[UR4][R2.64], R14 ;  /* 0x0000000e02007986 */ /* 0x000fe2000c101b04 */
[----:B------:R-:W-:Y:S05]  /*09b0*/  EXIT ;  /* 0x000000000000794d */ /* 0x000fea0003800000 */
.L_x_10688:
        /* <DEDUP_REMOVED lines=12> */
.L_x_71677:


//--------------------- .text._ZN2at6native29vectorized_elementwise_kernelILi4EZNS0_50_GLOBAL__N__2680c7bb_12_PowKernel_cu_7dd49032_316829pow_tensor_scalar_kernel_implIddEEvRNS_18TensorIteratorBaseET0_EUldE_St5arrayIPcLm2EEEEviS6_T1_ --------------------------
	.section	.text._ZN2at6native29vectorized_elementwise_kernelILi4EZNS0_50_GLOBAL__N__2680c7bb_12_PowKernel_cu_7dd49032_316829pow_tensor_scalar_kernel_implIddEEvRNS_18TensorIteratorBaseET0_EUldE_St5arrayIPcLm2EEEEviS6_T1_,"ax",@progbits
	.align	128
        .global         _ZN2at6native29vectorized_elementwise_kernelILi4EZNS0_50_GLOBAL__N__2680c7bb_12_PowKernel_cu_7dd49032_316829pow_tensor_scalar_kernel_implIddEEvRNS_18TensorIteratorBaseET0_EUldE_St5arrayIPcLm2EEEEviS6_T1_
        .type           _ZN2at6native29vectorized_elementwise_kernelILi4EZNS0_50_GLOBAL__N__2680c7bb_12_PowKernel_cu_7dd49032_316829pow_tensor_scalar_kernel_implIddEEvRNS_18TensorIteratorBaseET0_EUldE_St5arrayIPcLm2EEEEviS6_T1_,@function
        .size           _ZN2at6native29vectorized_elementwise_kernelILi4EZNS0_50_GLOBAL__N__2680c7bb_12_PowKernel_cu_7dd49032_316829pow_tensor_scalar_kernel_implIddEEvRNS_18TensorIteratorBaseET0_EUldE_St5arrayIPcLm2EEEEviS6_T1_,(.L_x_71678 - _ZN2at6native29vectorized_elementwise_kernelILi4EZNS0_50_GLOBAL__N__2680c7bb_12_PowKernel_cu_7dd49032_316829pow_tensor_scalar_kernel_implIddEEvRNS_18TensorIteratorBaseET0_EUldE_St5arrayIPcLm2EEEEviS6_T1_)
        .other          _ZN2at6native29vectorized_elementwise_kernelILi4EZNS0_50_GLOBAL__N__2680c7bb_12_PowKernel_cu_7dd49032_316829pow_tensor_scalar_kernel_implIddEEvRNS_18TensorIteratorBaseET0_EUldE_St5arrayIPcLm2EEEEviS6_T1_,@"STO_CUDA_ENTRY STV_DEFAULT"
_ZN2at6native29vectorized_elementwise_kernelILi4EZNS0_50_GLOBAL__N__2680c7bb_12_PowKernel_cu_7dd49032_316829pow_tensor_scalar_kernel_implIddEEvRNS_18TensorIteratorBaseET0_EUldE_St5arrayIPcLm2EEEEviS6_T1_:
.text._ZN2at6native29vectorized_elementwise_kernelILi4EZNS0_50_GLOBAL__N__2680c7bb_12_PowKernel_cu_7dd49032_316829pow_tensor_scalar_kernel_implIddEEvRNS_18TensorIteratorBaseET0_EUldE_St5arrayIPcLm2EEEEviS6_T1_:
        /* <DEDUP_REMOVED lines=32> */
.L_x_10689:
        /* <DEDUP_REMOVED lines=81> */
.L_x_10692:
        /* <DEDUP_REMOVED lines=8> */
.L_x_10693:
        /* <DEDUP_REMOVED lines=8> */
.L_x_10694:
        /* <DEDUP_REMOVED lines=9> */
.L_x_10695:
[----:B------:R-:W-:Y:S05]  /*08a0*/  BSYNC B1 ;  /* 0x0000000000017941 */ /* 0x000fea0003800000 */
.L_x_10691:
[----:B------:R-:W-:-:S13]  /*08b0*/  ISETP.GE.AND P0, PT, R23, R22, PT ;  /* 0x000000161700720c */ /* 0x000fda0003f06270 */
[----:B-12---:R-:W1:Y:S01]  /*08c0*/  @!P0 LDC.64 R4, c[0x0][0x220] ;  /* 0x00008800ff048b82 */ /* 0x006e620000000a00 */
[----:B------:R-:W-:Y:S01]  /*08d0*/  @!P0 IADD3 R7, R0, R23, RZ ;  /* 0x0000001700078210 */ /* 0x000fe20007ffe0ff */
[----:B------:R-:W-:Y:S01]  /*08e0*/  @!P0 DMUL R2, R2, R2 ;  /* 0x0000000202028228 */ /* 0x000fe20000000000 */
[----:B------:R-:W-:-:S03]  /*08f0*/  @!P0 VIADD R23, R23, 0x80 ;  /* 0x0000008017178836 */ /* 0x000fc60000000000 */
[----:B-1----:R-:W-:-:S05]  /*0900*/  @!P0 IMAD.WIDE.U32 R4, R7, 0x8, R4 ;  /* 0x0000000807048825 */ /* 0x002fca00078e0004 */
[----:B------:R2:W-:Y:S02]  /*0910*/  @!P0 STG.E.64 desc[UR4][R4.64], R2 ;  /* 0x0000000204008986 */ /* 0x0005e4000c101b04 */
.L_x_10696:
[----:B------:R-:W-:Y:S05]  /*0920*/  BSYNC B0 ;  /* 0x0000000000007941 */ /* 0x000fea0003800000 */
.L_x_10690:
        /* <DEDUP_REMOVED lines=9> */
.L_x_10697:
        /* <DEDUP_REMOVED lines=12> */
.L_x_71678:


//--------------------- .text._ZN2at6native29vectorized_elementwise_kernelILi8EZNS0_50_GLOBAL__N__2680c7bb_12_PowKernel_cu_7dd49032_316829pow_tensor_scalar_kernel_implIddEEvRNS_18TensorIteratorBaseET0_EUldE_St5arrayIPcLm2EEEEviS6_T1_ --------------------------
	.section	.text._ZN2at6native29vectorized_elementwise_kernelILi8EZNS0_50_GLOBAL__N__2680c7bb_12_PowKernel_cu_7dd49032_316829pow_tensor_scalar_kernel_implIddEEvRNS_18TensorIteratorBaseET0_EUldE_St5arrayIPcLm2EEEEviS6_T1_,"ax",@progbits
	.align	128
        .global         _ZN2at6native29vectorized_elementwise_kernelILi8EZNS0_50_GLOBAL__N__2680c7bb_12_PowKernel_cu_7dd49032_316829pow_tensor_scalar_kernel_implIddEEvRNS_18TensorIteratorBaseET0_EUldE_St5arrayIPcLm2EEEEviS6_T1_
        .type           _ZN2at6native29vectorized_elementwise_kernelILi8EZNS0_50_GLOBAL__N__2680c7bb_12_PowKernel_cu_7dd49032_316829pow_tensor_scalar_kernel_implIddEEvRNS_18TensorIteratorBaseET0_EUldE_St5arrayIPcLm2EEEEviS6_T1_,@function
        .size           _ZN2at6native29vectorized_elementwise_kernelILi8EZNS0_50_GLOBAL__N__2680c7bb_12_PowKernel_cu_7dd49032_316829pow_tensor_scalar_kernel_implIddEEvRNS_18TensorIteratorBaseET0_EUldE_St5arrayIPcLm2EEEEviS6_T1_,(.L_x_71679 - _ZN2at6native29vectorized_elementwise_kernelILi8EZNS0_50_GLOBAL__N__2680c7bb_12_PowKernel_cu_7dd49032_316829pow_tensor_scalar_kernel_implIddEEvRNS_18TensorIteratorBaseET0_EUldE_St5arrayIPcLm2EEEEviS6_T1_)
        .other          _ZN2at6native29vectorized_elementwise_kernelILi8EZNS0_50_GLOBAL__N__2680c7bb_12_PowKernel_cu_7dd49032_316829pow_tensor_scalar_kernel_implIddEEvRNS_18TensorIteratorBaseET0_EUldE_St5arrayIPcLm2EEEEviS6_T1_,@"STO_CUDA_ENTRY STV_DEFAULT"
_ZN2at6native29vectorized_elementwise_kernelILi8EZNS0_50_GLOBAL__N__2680c7bb_12_PowKernel_cu_7dd49032_316829pow_tensor_scalar_kernel_implIddEEvRNS_18TensorIteratorBaseET0_EUldE_St5arrayIPcLm2EEEEviS6_T1_:
.text._ZN2at6native29vectorized_elementwise_kernelILi8EZNS0_50_GLOBAL__N__2680c7bb_12_PowKernel_cu_7dd49032_316829pow_tensor_scalar_kernel_implIddEEvRNS_18TensorIteratorBaseET0_EUldE_St5arrayIPcLm2EEEEviS6_T1_:
        /* <DEDUP_REMOVED lines=32> */
.L_x_10698:
        /* <DEDUP_REMOVED lines=81> */
.L_x_10701:
        /* <DEDUP_REMOVED lines=8> */
.L_x_10702:
        /* <DEDUP_REMOVED lines=8> */
.L_x_10703:
        /* <DEDUP_REMOVED lines=9> */
.L_x_10704:
[----:B------:R-:W-:Y:S05]  /*08a0*/  BSYNC B1 ;  /* 0x0000000000017941 */ /* 0x000fea0003800000 */
.L_x_10700:
[----:B------:R-:W-:-:S13]  /*08b0*/  ISETP.GE.AND P0, PT, R23, R22, PT ;  /* 0x000000161700720c */ /* 0x000fda0003f06270 */
[----:B-12---:R-:W1:Y:S01]  /*08c0*/  @!P0 LDC.64 R4, c[0x0][0x220] ;  /* 0x00008800ff048b82 */ /* 0x006e620000000a00 */
[----:B------:R-:W-:Y:S01]  /*08d0*/  @!P0 IADD3 R7, R0, R23, RZ ;  /* 0x0000001700078210 */ /* 0x000fe20007ffe0ff */
[----:B------:R-:W-:Y:S01]  /*08e0*/  @!P0 DMUL R2, R2, R2 ;  /* 0x0000000202028228 */ /* 0x000fe20000000000 */
[----:B------:R-:W-:-:S03]  /*08f0*/  @!P0 VIADD R23, R23, 0x80 ;  /* 0x0000008017178836 */ /* 0x000fc60000000000 */
[----:B-1----:R-:W-:-:S05]  /*0900*/  @!P0 IMAD.WIDE.U32 R4, R7, 0x8, R4 ;  /* 0x0000000807048825 */ /* 0x002fca00078e0004 */
[----:B------:R2:W-:Y:S02]  /*0910*/  @!P0 STG.E.64 desc[UR4][R4.64], R2 ;  /* 0x0000000204008986 */ /* 0x0005e4000c101b04 */
.L_x_10705:
[----:B------:R-:W-:Y:S05]  /*0920*/  BSYNC B0 ;  /* 0x0000000000007941 */ /* 0x000fea0003800000 */
.L_x_10699:
        /* <DEDUP_REMOVED lines=9> */
.L_x_10706:
        /* <DEDUP_REMOVED lines=12> */
.L_x_71679:


//--------------------- .text._ZN2at6native18elementwise_kernelILi128ELi4EZNS0_15gpu_kernel_implIZNS0_50_GLOBAL__N__2680c7bb_12_PowKernel_cu_7dd49032_316829pow_tensor_scalar_kernel_implIssEEvRNS_18TensorIteratorBaseET0_EUlsE2_EEvS6_RKT_EUliE_EEviT1_ --------------------------
	.section	.text._ZN2at6native18elementwise_kernelILi128ELi4EZNS0_15gpu_kernel_implIZNS0_50_GLOBAL__N__2680c7bb_12_PowKernel_cu_7dd49032_316829pow_tensor_scalar_kernel_implIssEEvRNS_18TensorIteratorBaseET0_EUlsE2_EEvS6_RKT_EUliE_EEviT1_,"ax",@progbits
	.align	128
        .global         _ZN2at6native18elementwise_kernelILi128ELi4EZNS0_15gpu_kernel_implIZNS0_50_GLOBAL__N__2680c7bb_12_PowKernel_cu_7dd49032_316829pow_tensor_scalar_kernel_implIssEEvRNS_18TensorIteratorBaseET0_EUlsE2_EEvS6_RKT_EUliE_EEviT1_
        .type           _ZN2at6native18elementwise_kernelILi128ELi4EZNS0_15gpu_kernel_implIZNS0_50_GLOBAL__N__2680c7bb_12_PowKernel_cu_7dd49032_316829pow_tensor_scalar_kernel_implIssEEvRNS_18TensorIteratorBaseET0_EUlsE2_EEvS6_RKT_EUliE_EEviT1_,@function
        .size           _ZN2at6native18elementwise_kernelILi128ELi4EZNS0_15gpu_kernel_implIZNS0_50_GLOBAL__N__2680c7bb_12_PowKernel_cu_7dd49032_316829pow_tensor_scalar_kernel_implIssEEvRNS_18TensorIteratorBaseET0_EUlsE2_EEvS6_RKT_EUliE_EEviT1_,(.L_x_71680 - _ZN2at6native18elementwise_kernelILi128ELi4EZNS0_15gpu_kernel_implIZNS0_50_GLOBAL__N__2680c7bb_12_PowKernel_cu_7dd49032_316829pow_tensor_scalar_kernel_implIssEEvRNS_18TensorIteratorBaseET0_EUlsE2_EEvS6_RKT_EUliE_EEviT1_)
        .other          _ZN2at6native18elementwise_kernelILi128ELi4EZNS0_15gpu_kernel_implIZNS0_50_GLOBAL__N__2680c7bb_12_PowKernel_cu_7dd49032_316829pow_tensor_scalar_kernel_implIssEEvRNS_18TensorIteratorBaseET0_EUlsE2_EEvS6_RKT_EUliE_EEviT1_,@"STO_CUDA_ENTRY STV_DEFAULT"
_ZN2at6native18elementwise_kernelILi128ELi4EZNS0_15gpu_kernel_implIZNS0_50_GLOBAL__N__2680c7bb_12_PowKernel_cu_7dd49032_316829pow_tensor_scalar_kernel_implIssEEvRNS_18TensorIteratorBaseET0_EUlsE2_EEvS6_RKT_EUliE_EEviT1_:
.text._ZN2at6native18elementwise_kernelILi128ELi4EZNS0_15gpu_kernel_implIZNS0_50_GLOBAL__N__2680c7bb_12_PowKernel_cu_7dd49032_316829pow_tensor_scalar_kernel_implIssEEvRNS_18TensorIteratorBaseET0_EUlsE2_EEvS6_RKT_EUliE_EEviT1_:
        /* <DEDUP_REMOVED lines=313> */
.L_x_10709:
        /* <DEDUP_REMOVED lines=18> */
[----:B------:R0:W5:Y:S01]  /*14b0*/  LDG.E.S8 R0, desc[UR36][R2.64] ;  /* 0x0000002402007981 */ /* 0x000162000c1e1300 */
[----:B------:R-:W-:Y:S05]  /*14c0*/  BRA `(.L_x_10715) ;  /* 0x0000000c005c7947 */ /* 0x000fea0003800000 */
.L_x_10713:
[----:B------:R0:W5:Y:S01]  /*14d0*/  LDG.E.U8 R0, desc[UR36][R2.64] ;  /* 0x0000002402007981 */ /* 0x000162000c1e1100 */
[----:B------:R-:W-:Y:S05]  /*14e0*/  BRA `(.L_x_10715) ;  /* 0x0000000c00547947 */ /* 0x000fea0003800000 */
.L_x_10712:
[----:B------:R-:W-:-:S13]  /*14f0*/  ISETP.NE.AND P0, PT, R4, 0x2, PT ;  /* 0x000000020400780c */ /* 0x000fda0003f05270 */
[----:B------:R-:W-:Y:S05]  /*1500*/  @!P0 BRA `(.L_x_10716) ;  /* 0x0000000000208947 */ /* 0x000fea0003800000 */
[----:B------:R-:W-:-:S13]  /*1510*/  ISETP.NE.AND P0, PT, R4, 0x3, PT ;  /* 0x000000030400780c */ /* 0x000fda0003f05270 */
[----:B------:R-:W-:Y:S05]  /*1520*/  @!P0 BRA `(.L_x_10717) ;  /* 0x0000000000108947 */ /* 0x000fea0003800000 */
[----:B------:R-:W-:-:S13]  /*1530*/  ISETP.NE.AND P0, PT, R4, 0x4, PT ;  /* 0x000000040400780c */ /* 0x000fda0003f05270 */
[----:B------:R-:W-:Y:S05]  /*1540*/  @P0 BRA `(.L_x_10714) ;  /* 0x0000000800e80947 */ /* 0x000fea0003800000 */
[----:B------:R0:W5:Y:S01]  /*1550*/  LDG.E.U16 R0, desc[UR36][R2.64] ;  /* 0x0000002402007981 */ /* 0x000162000c1e1500 */
[----:B------:R-:W-:Y:S05]  /*1560*/  BRA `(.L_x_10715) ;  /* 0x0000000c00347947 */ /* 0x000fea0003800000 */
.L_x_10717:
[----:B------:R0:W5:Y:S01]  /*1570*/  LDG.E.U16 R0, desc[UR36][R2.64] ;  /* 0x0000002402007981 */ /* 0x000162000c1e1500 */
[----:B------:R-:W-:Y:S05]  /*1580*/  BRA `(.L_x_10715) ;  /* 0x0000000c002c7947 */ /* 0x000fea0003800000 */
.L_x_10716:
[----:B------:R0:W5:Y:S01]  /*1590*/  LDG.E.U16 R0, desc[UR36][R2.64] ;  /* 0x0000002402007981 */ /* 0x000162000c1e1500 */
[----:B------:R-:W-:Y:S05]  /*15a0*/  BRA `(.L_x_10715) ;  /* 0x0000000c00247947 */ /* 0x000fea0003800000 */
.L_x_10711:
[----:B------:R-:W-:-:S13]  /*15b0*/  ISETP.GT.AND P0, PT, R4, 0x6, PT ;  /* 0x000000060400780c */ /* 0x000fda0003f04270 */
[----:B------:R-:W-:Y:S05]  /*15c0*/  @P0 BRA `(.L_x_10718) ;  /* 0x0000000000300947 */ /* 0x000fea0003800000 */
[----:B------:R-:W-:-:S13]  /*15d0*/  ISETP.NE.AND P0, PT, R4, 0x5, PT ;  /* 0x000000050400780c */ /* 0x000fda0003f05270 */
[----:B------:R-:W-:Y:S05]  /*15e0*/  @!P0 BRA `(.L_x_10719) ;  /* 0x0000000000148947 */ /* 0x000fea0003800000 */
[----:B------:R-:W-:-:S13]  /*15f0*/  ISETP.NE.AND P0, PT, R4, 0x6, PT ;  /* 0x000000060400780c */ /* 0x000fda0003f05270 */
[----:B------:R-:W-:Y:S05]  /*1600*/  @P0 BRA `(.L_x_10714) ;  /* 0x0000000800b80947 */ /* 0x000fea0003800000 */
[----:B------:R-:W2:Y:S02]  /*1610*/  LDG.E R2, desc[UR36][R2.64] ;  /* 0x0000002402027981 */ /* 0x000ea4000c1e1900 */
[----:B--2---:R0:W1:Y:S01]  /*1620*/  F2I.FTZ.TRUNC.NTZ R0, R2 ;  /* 0x0000000200007305 */ /* 0x004062000021f100 */
[----:B------:R-:W-:Y:S05]  /*1630*/  BRA `(.L_x_10715) ;  /* 0x0000000c00007947 */ /* 0x000fea0003800000 */
.L_x_10719:
[----:B------:R-:W2:Y:S02]  /*1640*/  LDG.E.U16 R4, desc[UR36][R2.64] ;  /* 0x0000002402047981 */ /* 0x000ea4000c1e1500 */
[----:B--2---:R-:W-:-:S06]  /*1650*/  HADD2.F32 R4, -RZ, R4.H0_H0 ;  /* 0x20000004ff047230 */ /* 0x004fcc0000004100 */
[----:B------:R-:W0:Y:S02]  /*1660*/  F2I.FTZ.TRUNC.NTZ R4, R4 ;  /* 0x0000000400047305 */ /* 0x000e24000021f100 */
[----:B0-----:R-:W-:Y:S01]  /*1670*/  PRMT R0, R4, 0x7610, R0 ;  /* 0x0000761004007816 */ /* 0x001fe20000000000 */
[----:B------:R-:W-:Y:S06]  /*1680*/  BRA `(.L_x_10715) ;  /* 0x0000000800ec7947 */ /* 0x000fec0003800000 */
.L_x_10718:
[----:B------:R-:W-:-:S13]  /*1690*/  ISETP.NE.AND P0, PT, R4, 0x7, PT ;  /* 0x000000070400780c */ /* 0x000fda0003f05270 */
[----:B------:R-:W-:Y:S05]  /*16a0*/  @!P0 BRA `(.L_x_10720) ;  /* 0x0000000000308947 */ /* 0x000fea0003800000 */
[----:B------:R-:W-:-:S13]  /*16b0*/  ISETP.NE.AND P0, PT, R4, 0x8, PT ;  /* 0x000000080400780c */ /* 0x000fda0003f05270 */
[----:B------:R-:W-:Y:S05]  /*16c0*/  @!P0 BRA `(.L_x_10721) ;  /* 0x0000000000148947 */ /* 0x000fea0003800000 */
[----:B------:R-:W-:-:S13]  /*16d0*/  ISETP.NE.AND P0, PT, R4, 0x9, PT ;  /* 0x000000090400780c */ /* 0x000fda0003f05270 */
[----:B------:R-:W-:Y:S05]  /*16e0*/  @P0 BRA `(.L_x_10714) ;  /* 0x0000000800800947 */ /* 0x000fea0003800000 */
[----:B------:R-:W2:Y:S02]  /*16f0*/  LDG.E R2, desc[UR36][R2.64] ;  /* 0x0000002402027981 */ /* 0x000ea4000c1e1900 */
[----:B--2---:R0:W1:Y:S01]  /*1700*/  F2I.FTZ.TRUNC.NTZ R0, R2 ;  /* 0x0000000200007305 */ /* 0x004062000021f100 */
[----:B------:R-:W-:Y:S05]  /*1710*/  BRA `(.L_x_10715) ;  /* 0x0000000800c87947 */ /* 0x000fea0003800000 */
.L_x_10721:
[----:B------:R-:W2:Y:S02]  /*1720*/  LDG.E.U16 R2, desc[UR36][R2.64] ;  /* 0x0000002402027981 */ /* 0x000ea4000c1e1500 */
[----:B--2---:R-:W-:-:S06]  /*1730*/  HADD2.F32 R4, -RZ, R2.H0_H0 ;  /* 0x20000002ff047230 */ /* 0x004fcc0000004100 */
[----:B------:R-:W0:Y:S02]  /*1740*/  F2I.FTZ.TRUNC.NTZ R4, R4 ;  /* 0x0000000400047305 */ /* 0x000e24000021f100 */
[----:B0-----:R-:W-:Y:S01]  /*1750*/  PRMT R0, R4, 0x7610, R0 ;  /* 0x0000761004007816 */ /* 0x001fe20000000000 */
[----:B------:R-:W-:Y:S06]  /*1760*/  BRA `(.L_x_10715) ;  /* 0x0000000800b47947 */ /* 0x000fec0003800000 */
.L_x_10720:
[----:B------:R-:W2:Y:S02]  /*1770*/  LDG.E.64 R2, desc[UR36][R2.64] ;  /* 0x0000002402027981 */ /* 0x000ea4000c1e1b00 */
[----:B--2---:R0:W1:Y:S01]  /*1780*/  F2I.F64.TRUNC R0, R2 ;  /* 0x0000000200007311 */ /* 0x004062000030d100 */
[----:B------:R-:W-:Y:S05]  /*1790*/  BRA `(.L_x_10715) ;  /* 0x0000000800a87947 */ /* 0x000fea0003800000 */
.L_x_10710:
        /* <DEDUP_REMOVED lines=10> */
[----:B------:R-:W-:Y:S01]  /*1840*/  SEL R0, RZ, 0x1, !P0 ;  /* 0x00000001ff007807 */ /* 0x000fe20004000000 */
[----:B------:R-:W-:Y:S08]  /*1850*/  BRA `(.L_x_10715) ;  /* 0x0000000800787947 */ /* 0x000ff00003800000 */
.L_x_10724:
[----:B------:R-:W2:Y:S02]  /*1860*/  LDG.E.64 R2, desc[UR36][R2.64] ;  /* 0x0000002402027981 */ /* 0x000ea4000c1e1b00 */
[----:B--2---:R3:W4:Y:S01]  /*1870*/  F2I.F64.TRUNC R0, R2 ;  /* 0x0000000200007311 */ /* 0x004722000030d100 */
[----:B------:R-:W-:Y:S05]  /*1880*/  BRA `(.L_x_10715) ;  /* 0x00000008006c7947 */ /* 0x000fea0003800000 */
.L_x_10723:
        /* <DEDUP_REMOVED lines=24> */
[----:B------:R-:W-:-:S06]  /*1a10*/  LOP3.LUT R5, R5, 0x80000000, R0, 0xf8, !PT ;  /* 0x8000000005057812 */ /* 0x000fcc00078ef800 */
[----:B------:R-:W0:Y:S02]  /*1a20*/  F2I.FTZ.TRUNC.NTZ R5, R5 ;  /* 0x0000000500057305 */ /* 0x000e24000021f100 */
[----:B0-----:R-:W-:Y:S01]  /*1a30*/  PRMT R0, R5, 0x7610, R0 ;  /* 0x0000761005007816 */ /* 0x001fe20000000000 */
[----:B------:R-:W-:Y:S06]  /*1a40*/  BRA `(.L_x_10715) ;  /* 0x0000000400fc7947 */ /* 0x000fec0003800000 */
.L_x_10726:
        /* <DEDUP_REMOVED lines=11> */
[----:B------:R-:W-:-:S06]  /*1b00*/  LOP3.LUT R4, R4, 0x80000000, R5, 0xf8, !PT ;  /* 0x8000000004047812 */ /* 0x000fcc00078ef805 */
[----:B------:R-:W0:Y:S02]  /*1b10*/  F2I.FTZ.TRUNC.NTZ R4, R4 ;  /* 0x0000000400047305 */ /* 0x000e24000021f100 */
[----:B0-----:R-:W-:Y:S01]  /*1b20*/  PRMT R0, R4, 0x7610, R0 ;  /* 0x0000761004007816 */ /* 0x001fe20000000000 */
[----:B------:R-:W-:Y:S06]  /*1b30*/  BRA `(.L_x_10715) ;  /* 0x0000000400c07947 */ /* 0x000fec0003800000 */
.L_x_10725:
[----:B------:R-:W2:Y:S02]  /*1b40*/  LDG.E.U16 R4, desc[UR36][R2.64] ;  /* 0x0000002402047981 */ /* 0x000ea4000c1e1500 */
[----:B--2---:R-:W-:-:S06]  /*1b50*/  IMAD.U32 R4, R4, 0x10000, RZ ;  /* 0x0001000004047824 */ /* 0x004fcc00078e00ff */
[----:B------:R-:W0:Y:S02]  /*1b60*/  F2I.FTZ.TRUNC.NTZ R4, R4 ;  /* 0x0000000400047305 */ /* 0x000e24000021f100 */
[----:B0-----:R-:W-:Y:S01]  /*1b70*/  PRMT R0, R4, 0x7610, R0 ;  /* 0x0000761004007816 */ /* 0x001fe20000000000 */
[----:B------:R-:W-:Y:S06]  /*1b80*/  BRA `(.L_x_10715) ;  /* 0x0000000400ac7947 */ /* 0x000fec0003800000 */
.L_x_10722:
        /* <DEDUP_REMOVED lines=10> */
.L_x_10729:
        /* <DEDUP_REMOVED lines=21> */
.L_x_10733:
[----:B------:R-:W-:Y:S05]  /*1d80*/  BSYNC B1 ;  /* 0x0000000000017941 */ /* 0x000fea0003800000 */
.L_x_10732:
[----:B------:R-:W-:Y:S01]  /*1d90*/  IMAD.SHL.U32 R2, R2, 0x100000, RZ ;  /* 0x0010000002027824 */ /* 0x000fe200078e00ff */
[----:B------:R-:W-:-:S04]  /*1da0*/  LEA R3, R0, 0x3b800000, 0x17 ;  /* 0x3b80000000037811 */ /* 0x000fc800078eb8ff */
[----:B------:R-:W-:-:S07]  /*1db0*/  LOP3.LUT R4, R3, R2, R4, 0xfe, !PT ;  /* 0x0000000203047212 */ /* 0x000fce00078efe04 */
.L_x_10731:
[----:B------:R-:W-:Y:S05]  /*1dc0*/  BSYNC B0 ;  /* 0x0000000000007941 */ /* 0x000fea0003800000 */
.L_x_10730:
[----:B------:R-:W0:Y:S02]  /*1dd0*/  F2I.FTZ.TRUNC.NTZ R4, R4 ;  /* 0x0000000400047305 */ /* 0x000e24000021f100 */
[----:B0-----:R-:W-:Y:S01]  /*1de0*/  PRMT R0, R4, 0x7610, R0 ;  /* 0x0000761004007816 */ /* 0x001fe20000000000 */
[----:B------:R-:W-:Y:S06]  /*1df0*/  BRA `(.L_x_10715) ;  /* 0x0000000400107947 */ /* 0x000fec0003800000 */
.L_x_10728:
        /* <DEDUP_REMOVED lines=21> */
.L_x_10737:
[----:B------:R-:W-:Y:S05]  /*1f50*/  BSYNC B1 ;  /* 0x0000000000017941 */ /* 0x000fea0003800000 */
.L_x_10736:
[----:B------:R-:W-:Y:S01]  /*1f60*/  IMAD.SHL.U32 R2, R2, 0x200000, RZ ;  /* 0x0020000002027824 */ /* 0x000fe200078e00ff */
[----:B------:R-:W-:-:S04]  /*1f70*/  LEA R3, R0, 0x37800000, 0x17 ;  /* 0x3780000000037811 */ /* 0x000fc800078eb8ff */
[----:B------:R-:W-:-:S07]  /*1f80*/  LOP3.LUT R4, R3, R2, R4, 0xfe, !PT ;  /* 0x0000000203047212 */ /* 0x000fce00078efe04 */
.L_x_10735:
[----:B------:R-:W-:Y:S05]  /*1f90*/  BSYNC B0 ;  /* 0x0000000000007941 */ /* 0x000fea0003800000 */
.L_x_10734:
[----:B------:R-:W0:Y:S02]  /*1fa0*/  F2I.FTZ.TRUNC.NTZ R4, R4 ;  /* 0x0000000400047305 */ /* 0x000e24000021f100 */
[----:B0-----:R-:W-:Y:S01]  /*1fb0*/  PRMT R0, R4, 0x7610, R0 ;  /* 0x0000761004007816 */ /* 0x001fe20000000000 */
[----:B------:R-:W-:Y:S06]  /*1fc0*/  BRA `(.L_x_10715) ;  /* 0x00000000009c7947 */ /* 0x000fec0003800000 */
.L_x_10727:
        /* <DEDUP_REMOVED lines=14> */
.L_x_10741:
[----:B------:R-:W-:Y:S05]  /*20b0*/  BSYNC B0 ;  /* 0x0000000000007941 */ /* 0x000fea0003800000 */
.L_x_10740:
[----:B------:R-:W0:Y:S02]  /*20c0*/  F2I.FTZ.TRUNC.NTZ R4, R4 ;  /* 0x0000000400047305 */ /* 0x000e24000021f100 */
[----:B0-----:R-:W-:Y:S01]  /*20d0*/  PRMT R0, R4, 0x7610, R0 ;  /* 0x0000761004007816 */ /* 0x001fe20000000000 */
[----:B------:R-:W-:Y:S06]  /*20e0*/  BRA `(.L_x_10715) ;  /* 0x0000000000547947 */ /* 0x000fec0003800000 */
.L_x_10714:
        /* <DEDUP_REMOVED lines=16> */
.L_x_10742:
[----:B------:R-:W-:Y:S01]  /*21f0*/  PRMT R0, RZ, 0x7610, R0 ;  /* 0x00007610ff007816 */ /* 0x000fe20000000000 */
[----:B------:R-:W-:Y:S06]  /*2200*/  BRA `(.L_x_10715) ;  /* 0x00000000000c7947 */ /* 0x000fec0003800000 */
.L_x_10739:
[----:B------:R2:W5:Y:S01]  /*2210*/  LDG.E.U16 R0, desc[UR36][R2.64] ;  /* 0x0000002402007981 */ /* 0x000562000c1e1500 */
[----:B------:R-:W-:Y:S05]  /*2220*/  BRA `(.L_x_10715) ;  /* 0x0000000000047947 */ /* 0x000fea0003800000 */
.L_x_10738:
[----:B------:R1:W5:Y:S02]  /*2230*/  LDG.E.U16 R0, desc[UR36][R2.64] ;  /* 0x0000002402007981 */ /* 0x000364000c1e1500 */
.L_x_10715:
[----:B------:R-:W-:Y:S01]  /*2240*/  ULDC.U16 UR4, c[0x0][0x420] ;  /* 0x0001080000047ab9 */ /* 0x000fe20000000400 */
[----:B0123--:R-:W0:Y:S01]  /*2250*/  LDC.U16 R2, c[0x0][0x420] ;  /* 0x00010800ff027b82 */ /* 0x00fe220000000400 */
[----:B------:R-:W-:Y:S01]  /*2260*/  UPRMT UR4, UR4, 0x9910, URZ ;  /* 0x0000991004047896 */ /* 0x000fe2000800003f */
[----:B------:R-:W-:Y:S05]  /*2270*/  BSSY B0, `(.L_x_10743) ;  /* 0x0000039000007945 */ /* 0x000fea0003800000 */
[----:B------:R-:W-:-:S13]  /*2280*/  ISETP.LE.AND P0, PT, RZ, UR4, PT ;  /* 0x00000004ff007c0c */ /* 0x000fda000bf03270 */
[----:B------:R-:W-:Y:S05]  /*2290*/  @!P0 BRA `(.L_x_10744) ;  /* 0x0000000000b08947 */ /* 0x000fea0003800000 */
[----:B------:R-:W-:Y:S01]  /*22a0*/  ISETP.NE.AND P0, PT, RZ, UR4, PT ;  /* 0x00000004ff007c0c */ /* 0x000fe2000bf05270 */
[----:B------:R-:W-:-:S12]  /*22b0*/  IMAD.MOV.U32 R3, RZ, RZ, 0x1 ;  /* 0x00000001ff037424 */ /* 0x000fd800078e00ff */
[----:B------:R-:W-:Y:S05]  /*22c0*/  @!P0 BRA `(.L_x_10745) ;  /* 0x0000000000cc8947 */ /* 0x000fea0003800000 */
[----:B------:R-:W1:Y:S01]  /*22d0*/  LDC R5, c[0x0][0x420] ;  /* 0x00010800ff057b82 */ /* 0x000e620000000800 */
[C---:B0-----:R-:W-:Y:S01]  /*22e0*/  LOP3.LUT R4, R2.reuse, 0x1, RZ, 0xc0, !PT ;  /* 0x0000000102047812 */ /* 0x041fe200078ec0ff */
[----:B------:R-:W-:Y:S01]  /*22f0*/  VIADD R3, R2, 0x1 ;  /* 0x0000000102037836 */ /* 0x000fe20000000000 */
[----:B------:R-:W-:Y:S02]  /*2300*/  BSSY B1, `(.L_x_10746) ;  /* 0x0000024000017945 */ /* 0x000fe40003800000 */
[----:B------:R-:W-:Y:S02]  /*2310*/  ISETP.NE.U32.AND P0, PT, R4, 0x1, PT ;  /* 0x000000010400780c */ /* 0x000fe40003f05070 */
[----:B------:R-:W-:Y:S02]  /*2320*/  LOP3.LUT R4, R3, 0xffff, RZ, 0xc0, !PT ;  /* 0x0000ffff03047812 */ /* 0x000fe400078ec0ff */
[----:B----45:R-:W-:Y:S02]  /*2330*/  SEL R3, R0, 0x1, !P0 ;  /* 0x0000000100037807 */ /* 0x030fe40004000000 */
[----:B------:R-:W-:-:S02]  /*2340*/  ISETP.GE.U32.AND P0, PT, R4, 0x3, PT ;  /* 0x000000030400780c */ /* 0x000fc40003f06070 */
[----:B------:R-:W-:Y:S02]  /*2350*/  PRMT R0, R0, 0x9910, RZ ;  /* 0x0000991000007816 */ /* 0x000fe400000000ff */
[----:B------:R-:W-:-:S03]  /*2360*/  PRMT R3, R3, 0x9910, RZ ;  /* 0x0000991003037816 */ /* 0x000fc600000000ff */
[----:B------:R-:W-:-:S04]  /*2370*/  IMAD.MOV.U32 R4, RZ, RZ, R0 ;  /* 0x000000ffff047224 */ /* 0x000fc800078e0000 */
[----:B------:R-:W-:Y:S01]  /*2380*/  IMAD R4, R4, R4, RZ ;  /* 0x0000000404047224 */ /* 0x000fe200078e02ff */
[----:B-1----:R-:W-:-:S04]  /*2390*/  LOP3.LUT R5, R5, 0xffff, RZ, 0xc0, !PT ;  /* 0x0000ffff05057812 */ /* 0x002fc800078ec0ff */
[----:B------:R-:W-:Y:S01]  /*23a0*/  LEA.HI R2, R5, R2, RZ, 0x11 ;  /* 0x0000000205027211 */ /* 0x000fe200078f88ff */
[----:B------:R-:W-:Y:S06]  /*23b0*/  @!P0 BRA `(.L_x_10747) ;  /* 0x0000000000608947 */ /* 0x000fec0003800000 */
[----:B------:R-:W-:-:S04]  /*23c0*/  PRMT R0, R2, 0x9910, RZ ;  /* 0x0000991002007816 */ /* 0x000fc800000000ff */
[----:B------:R-:W-:-:S04]  /*23d0*/  SHF.R.S32.HI R0, RZ, 0x1, R0 ;  /* 0x00000001ff007819 */ /* 0x000fc80000011400 */
[----:B------:R-:W-:-:S07]  /*23e0*/  PRMT R5, R0, 0x7610, R5 ;  /* 0x0000761000057816 */ /* 0x000fce0000000005 */
.L_x_10748:
[C---:B------:R-:W-:Y:S02]  /*23f0*/  LOP3.LUT R2, R5.reuse, 0xffff, RZ, 0xc0, !PT ;  /* 0x0000ffff05027812 */ /* 0x040fe400078ec0ff */
[----:B------:R-:W-:Y:S02]  /*2400*/  LOP3.LUT R0, R5, 0x1, RZ, 0xc0, !PT ;  /* 0x0000000105007812 */ /* 0x000fe400078ec0ff */
[----:B------:R-:W-:Y:S02]  /*2410*/  PRMT R6, R3, 0x9910, RZ ;  /* 0x0000991003067816 */ /* 0x000fe400000000ff */
[----:B------:R-:W-:Y:S01]  /*2420*/  LEA.HI R3, R2, R5, RZ, 0x11 ;  /* 0x0000000502037211 */ /* 0x000fe200078f88ff */
[----:B------:R-:W-:Y:S01]  /*2430*/  VIADD R5, R5, 0x1 ;  /* 0x0000000105057836 */ /* 0x000fe20000000000 */
[----:B------:R-:W-:Y:S01]  /*2440*/  ISETP.NE.U32.AND P0, PT, R0, 0x1, PT ;  /* 0x000000010000780c */ /* 0x000fe20003f05070 */
[----:B------:R-:W-:Y:S01]  /*2450*/  IMAD.MOV.U32 R2, RZ, RZ, R6 ;  /* 0x000000ffff027224 */ /* 0x000fe200078e0006 */
[----:B------:R-:W-:-:S02]  /*2460*/  PRMT R6, R3, 0x9910, RZ ;  /* 0x0000991003067816 */ /* 0x000fc400000000ff */
[----:B------:R-:W-:Y:S02]  /*2470*/  SEL R0, R4, 0x1, !P0 ;  /* 0x0000000104007807 */ /* 0x000fe40004000000 */
[----:B------:R-:W-:Y:S02]  /*2480*/  LOP3.LUT R5, R5, 0xffff, RZ, 0xc0, !PT ;  /* 0x0000ffff05057812 */ /* 0x000fe400078ec0ff */
[----:B------:R-:W-:Y:S02]  /*2490*/  PRMT R0, R0, 0x9910, RZ ;  /* 0x0000991000007816 */ /* 0x000fe400000000ff */
[----:B------:R-:W-:Y:S02]  /*24a0*/  ISETP.GE.U32.AND P0, PT, R5, 0x3, PT ;  /* 0x000000030500780c */ /* 0x000fe40003f06070 */
[----:B------:R-:W-:Y:S01]  /*24b0*/  PRMT R7, R4, 0x9910, RZ ;  /* 0x0000991004077816 */ /* 0x000fe200000000ff */
[----:B------:R-:W-:Y:S02]  /*24c0*/  IMAD.MOV.U32 R3, RZ, RZ, R0 ;  /* 0x000000ffff037224 */ /* 0x000fe400078e0000 */
[----:B------:R-:W-:-:S02]  /*24d0*/  IMAD.MOV.U32 R0, RZ, RZ, R6 ;  /* 0x000000ffff007224 */ /* 0x000fc400078e0006 */
[----:B------:R-:W-:Y:S02]  /*24e0*/  IMAD.MOV.U32 R4, RZ, RZ, R7 ;  /* 0x000000ffff047224 */ /* 0x000fe400078e0007 */
[----:B------:R-:W-:Y:S01]  /*24f0*/  IMAD R3, R2, R3, RZ ;  /* 0x0000000302037224 */ /* 0x000fe200078e02ff */
[----:B------:R-:W-:Y:S01]  /*2500*/  SHF.R.S32.HI R0, RZ, 0x1, R0 ;  /* 0x00000001ff007819 */ /* 0x000fe20000011400 */
[----:B------:R-:W-:-:S03]  /*2510*/  IMAD R4, R4, R4, RZ ;  /* 0x0000000404047224 */ /* 0x000fc600078e02ff */
[----:B------:R-:W-:Y:S01]  /*2520*/  PRMT R5, R0, 0x7610, R5 ;  /* 0x0000761000057816 */ /* 0x000fe20000000005 */
[----:B------:R-:W-:Y:S06]  /*2530*/  @P0 BRA `(.L_x_10748) ;  /* 0xfffffffc00ac0947 */ /* 0x000fec000383ffff */
.L_x_10747:
[----:B------:R-:W-:Y:S05]  /*2540*/  BSYNC B1 ;  /* 0x0000000000017941 */ /* 0x000fea0003800000 */
.L_x_10746:
[----:B------:R-:W-:Y:S05]  /*2550*/  BRA `(.L_x_10745) ;  /* 0x0000000000287947 */ /* 0x000fea0003800000 */
.L_x_10744:
[----:B----45:R-:W-:Y:S01]  /*2560*/  PRMT R0, R0, 0x9910, RZ ;  /* 0x0000991000007816 */ /* 0x030fe200000000ff */
[----:B------:R-:W-:-:S03]  /*2570*/  IMAD.MOV.U32 R3, RZ, RZ, 0x1 ;  /* 0x00000001ff037424 */ /* 0x000fc600078e00ff */
[----:B------:R-:W-:-:S13]  /*2580*/  ISETP.NE.AND P0, PT, R0, 0x1, PT ;  /* 0x000000010000780c */ /* 0x000fda0003f05270 */
[----:B------:R-:W-:Y:S05]  /*2590*/  @!P0 BRA `(.L_x_10745) ;  /* 0x0000000000188947 */ /* 0x000fea0003800000 */
[----:B------:R-:W-:Y:S01]  /*25a0*/  ISETP.NE.AND P0, PT, R0, -0x1, PT ;  /* 0xffffffff0000780c */ /* 0x000fe20003f05270 */
[----:B------:R-:W-:-:S12]  /*25b0*/  IMAD.MOV.U32 R3, RZ, RZ, 0x1 ;  /* 0x00000001ff037424 */ /* 0x000fd800078e00ff */
[----:B0-----:R-:W-:-:S04]  /*25c0*/  @!P0 LOP3.LUT R2, R2, 0x1, RZ, 0xc0, !PT ;  /* 0x0000000102028812 */ /* 0x001fc800078ec0ff */
[----:B------:R-:W-:-:S04]  /*25d0*/  @!P0 ISETP.NE.U32.AND P1, PT, R2, 0x1, PT ;  /* 0x000000010200880c */ /* 0x000fc80003f25070 */
[----:B------:R-:W-:-:S04]  /*25e0*/  @!P0 SEL R3, R3, 0xffff, P1 ;  /* 0x0000ffff03038807 */ /* 0x000fc80000800000 */
[----:B------:R-:W-:-:S07]  /*25f0*/  @P0 PRMT R3, RZ, 0x7610, R3 ;  /* 0x00007610ff030816 */ /* 0x000fce0000000003 */
.L_x_10745:
[----:B------:R-:W-:Y:S05]  /*2600*/  BSYNC B0 ;  /* 0x0000000000007941 */ /* 0x000fea0003800000 */
.L_x_10743:
[----:B0-----:R-:W4:Y:S02]  /*2610*/  LDC.U8 R2, c[0x0][0x430] ;  /* 0x00010c00ff027b82 */ /* 0x001f240000000000 */
[----:B----45:R-:W-:-:S04]  /*2620*/  PRMT R0, R2, 0x9910, RZ ;  /* 0x0000991002007816 */ /* 0x030fc800000000ff */
        /* <DEDUP_REMOVED lines=10> */
[----:B------:R0:W-:Y:S01]  /*26d0*/  STG.E.U8 desc[UR36][R16.64], R3 ;  /* 0x0000000310007986 */ /* 0x0001e2000c101124 */
[----:B------:R-:W-:Y:S05]  /*26e0*/  BRA `(.L_x_10754) ;  /* 0x0000000c00787947 */ /* 0x000fea0003800000 */
.L_x_10752:
[----:B------:R0:W-:Y:S01]  /*26f0*/  STG.E.U8 desc[UR36][R16.64], R3 ;  /* 0x0000000310007986 */ /* 0x0001e2000c101124 */
[----:B------:R-:W-:Y:S05]  /*2700*/  BRA `(.L_x_10754) ;  /* 0x0000000c00707947 */ /* 0x000fea0003800000 */
.L_x_10751:
[----:B------:R-:W-:-:S13]  /*2710*/  ISETP.NE.AND P0, PT, R0, 0x2, PT ;  /* 0x000000020000780c */ /* 0x000fda0003f05270 */
[----:B------:R-:W-:Y:S05]  /*2720*/  @!P0 BRA `(.L_x_10755) ;  /* 0x0000000000308947 */ /* 0x000fea0003800000 */
[----:B------:R-:W-:-:S13]  /*2730*/  ISETP.NE.AND P0, PT, R0, 0x3, PT ;  /* 0x000000030000780c */ /* 0x000fda0003f05270 */
[----:B------:R-:W-:Y:S05]  /*2740*/  @!P0 BRA `(.L_x_10756) ;  /* 0x00000000001c8947 */ /* 0x000fea0003800000 */
[----:B------:R-:W-:-:S13]  /*2750*/  ISETP.NE.AND P0, PT, R0, 0x4, PT ;  /* 0x000000040000780c */ /* 0x000fda0003f05270 */
[----:B------:R-:W-:Y:S05]  /*2760*/  @P0 BRA `(.L_x_10753) ;  /* 0x0000000800f80947 */ /* 0x000fea0003800000 */
[----:B------:R-:W-:-:S05]  /*2770*/  PRMT R3, R3, 0x9910, RZ ;  /* 0x0000991003037816 */ /* 0x000fca00000000ff */
[----:B------:R-:W-:-:S05]  /*2780*/  IMAD.MOV.U32 R2, RZ, RZ, R3 ;  /* 0x000000ffff027224 */ /* 0x000fca00078e0003 */
[----:B------:R-:W-:-:S05]  /*2790*/  SHF.R.S32.HI R3, RZ, 0x1f, R2 ;  /* 0x0000001fff037819 */ /* 0x000fca0000011402 */
[----:B------:R0:W-:Y:S01]  /*27a0*/  STG.E.64 desc[UR36][R16.64], R2 ;  /* 0x0000000210007986 */ /* 0x0001e2000c101b24 */
[----:B------:R-:W-:Y:S05]  /*27b0*/  BRA `(.L_x_10754) ;  /* 0x0000000c00447947 */ /* 0x000fea0003800000 */
.L_x_10756:
[----:B------:R-:W-:-:S05]  /*27c0*/  PRMT R3, R3, 0x9910, RZ ;  /* 0x0000991003037816 */ /* 0x000fca00000000ff */
[----:B------:R0:W-:Y:S01]  /*27d0*/  STG.E desc[UR36][R16.64], R3 ;  /* 0x0000000310007986 */ /* 0x0001e2000c101924 */
[----:B------:R-:W-:Y:S05]  /*27e0*/  BRA `(.L_x_10754) ;  /* 0x0000000c00387947 */ /* 0x000fea0003800000 */
.L_x_10755:
[----:B------:R0:W-:Y:S01]  /*27f0*/  STG.E.U16 desc[UR36][R16.64], R3 ;  /* 0x0000000310007986 */ /* 0x0001e2000c101524 */
[----:B------:R-:W-:Y:S05]  /*2800*/  BRA `(.L_x_10754) ;  /* 0x0000000c00307947 */ /* 0x000fea0003800000 */
.L_x_10750:
[----:B------:R-:W-:-:S13]  /*2810*/  ISETP.GT.AND P0, PT, R0, 0x6, PT ;  /* 0x000000060000780c */ /* 0x000fda0003f04270 */
[----:B------:R-:W-:Y:S05]  /*2820*/  @P0 BRA `(.L_x_10757) ;  /* 0x00000000002c0947 */ /* 0x000fea0003800000 */
[----:B------:R-:W-:-:S13]  /*2830*/  ISETP.NE.AND P0, PT, R0, 0x5, PT ;  /* 0x000000050000780c */ /* 0x000fda0003f05270 */
[----:B------:R-:W-:Y:S05]  /*2840*/  @!P0 BRA `(.L_x_10758) ;  /* 0x0000000000148947 */ /* 0x000fea0003800000 */
[----:B------:R-:W-:-:S13]  /*2850*/  ISETP.NE.AND P0, PT, R0, 0x6, PT ;  /* 0x000000060000780c */ /* 0x000fda0003f05270 */
[----:B------:R-:W-:Y:S05]  /*2860*/  @P0 BRA `(.L_x_10753) ;  /* 0x0000000800b80947 */ /* 0x000fea0003800000 */
[----:B------:R-:W0:Y:S02]  /*2870*/  I2F.S16 R3, R3 ;  /* 0x0000000300037306 */ /* 0x000e240000101400 */
[----:B0-----:R0:W-:Y:S01]  /*2880*/  STG.E desc[UR36][R16.64], R3 ;  /* 0x0000000310007986 */ /* 0x0011e2000c101924 */
[----:B------:R-:W-:Y:S05]  /*2890*/  BRA `(.L_x_10754) ;  /* 0x0000000c000c7947 */ /* 0x000fea0003800000 */
.L_x_10758:
[----:B------:R-:W0:Y:S02]  /*28a0*/  I2F.S16 R0, R3 ;  /* 0x0000000300007306 */ /* 0x000e240000101400 */
[----:B0-----:R-:W-:-:S05]  /*28b0*/  F2FP.F16.F32.PACK_AB R0, RZ, R0 ;  /* 0x00000000ff00723e */ /* 0x001fca00000000ff */
[----:B------:R0:W-:Y:S01]  /*28c0*/  STG.E.U16 desc[UR36][R16.64], R0 ;  /* 0x0000000010007986 */ /* 0x0001e2000c101524 */
[----:B------:R-:W-:Y:S05]  /*28d0*/  BRA `(.L_x_10754) ;  /* 0x0000000800fc7947 */ /* 0x000fea0003800000 */
.L_x_10757:
[----:B------:R-:W-:-:S13]  /*28e0*/  ISETP.NE.AND P0, PT, R0, 0x7, PT ;  /* 0x000000070000780c */ /* 0x000fda0003f05270 */
[----:B------:R-:W-:Y:S05]  /*28f0*/  @!P0 BRA `(.L_x_10759) ;  /* 0x0000000000348947 */ /* 0x000fea0003800000 */
[----:B------:R-:W-:-:S13]  /*2900*/  ISETP.NE.AND P0, PT, R0, 0x8, PT ;  /* 0x000000080000780c */ /* 0x000fda0003f05270 */
[----:B------:R-:W-:Y:S05]  /*2910*/  @!P0 BRA `(.L_x_10760) ;  /* 0x0000000000188947 */ /* 0x000fea0003800000 */
[----:B------:R-:W-:-:S13]  /*2920*/  ISETP.NE.AND P0, PT, R0, 0x9, PT ;  /* 0x000000090000780c */ /* 0x000fda0003f05270 */
[----:B------:R-:W-:Y:S05]  /*2930*/  @P0 BRA `(.L_x_10753) ;  /* 0x0000000800840947 */ /* 0x000fea0003800000 */
[----:B------:R-:W0:Y:S01]  /*2940*/  I2F.S16 R4, R3 ;  /* 0x0000000300047306 */ /* 0x000e220000101400 */
[----:B------:R-:W-:-:S05]  /*2950*/  IMAD.MOV.U32 R5, RZ, RZ, RZ ;  /* 0x000000ffff057224 */ /* 0x000fca00078e00ff */
[----:B0-----:R0:W-:Y:S01]  /*2960*/  STG.E.64 desc[UR36][R16.64], R4 ;  /* 0x0000000410007986 */ /* 0x0011e2000c101b24 */
[----:B------:R-:W-:Y:S05]  /*2970*/  BRA `(.L_x_10754) ;  /* 0x0000000800d47947 */ /* 0x000fea0003800000 */
.L_x_10760:
[----:B------:R-:W0:Y:S02]  /*2980*/  I2F.S16 R3, R3 ;  /* 0x0000000300037306 */ /* 0x000e240000101400 */
[----:B0-----:R-:W-:-:S04]  /*2990*/  F2FP.F16.F32.PACK_AB R3, RZ, R3 ;  /* 0x00000003ff03723e */ /* 0x001fc800000000ff */
[----:B------:R-:W-:-:S05]  /*29a0*/  PRMT R3, R3, 0x5410, RZ ;  /* 0x0000541003037816 */ /* 0x000fca00000000ff */
[----:B------:R0:W-:Y:S01]  /*29b0*/  STG.E desc[UR36][R16.64], R3 ;  /* 0x0000000310007986 */ /* 0x0001e2000c101924 */
[----:B------:R-:W-:Y:S05]  /*29c0*/  BRA `(.L_x_10754) ;  /* 0x0000000800c07947 */ /* 0x000fea0003800000 */
.L_x_10759:
[----:B------:R-:W0:Y:S02]  /*29d0*/  I2F.F64.S16 R2, R3 ;  /* 0x0000000300027312 */ /* 0x000e240000101c00 */
[----:B0-----:R0:W-:Y:S01]  /*29e0*/  STG.E.64 desc[UR36][R16.64], R2 ;  /* 0x0000000210007986 */ /* 0x0011e2000c101b24 */
[----:B------:R-:W-:Y:S05]  /*29f0*/  BRA `(.L_x_10754) ;  /* 0x0000000800b47947 */ /* 0x000fea0003800000 */
.L_x_10749:
        /* <DEDUP_REMOVED lines=8> */
[----:B------:R-:W-:-:S04]  /*2a80*/  PRMT R0, R3, 0x9910, RZ ;  /* 0x0000991003007816 */ /* 0x000fc800000000ff */
[----:B------:R-:W-:-:S04]  /*2a90*/  ISETP.NE.AND P0, PT, R0, RZ, PT ;  /* 0x000000ff0000720c */ /* 0x000fc80003f05270 */
[----:B------:R-:W-:-:S05]  /*2aa0*/  SEL R3, RZ, 0x1, !P0 ;  /* 0x00000001ff037807 */ /* 0x000fca0004000000 */
[----:B------:R0:W-:Y:S01]  /*2ab0*/  STG.E.U8 desc[UR36][R16.64], R3 ;  /* 0x0000000310007986 */ /* 0x0001e2000c101124 */
[----:B------:R-:W-:Y:S05]  /*2ac0*/  BRA `(.L_x_10754) ;  /* 0x0000000800807947 */ /* 0x000fea0003800000 */
.L_x_10763:
[----:B------:R-:W0:Y:S01]  /*2ad0*/  I2F.F64.S16 R4, R3 ;  /* 0x0000000300047312 */ /* 0x000e220000101c00 */
[----:B------:R-:W-:-:S05]  /*2ae0*/  CS2R R6, SRZ ;  /* 0x0000000000067805 */ /* 0x000fca000001ff00 */
[----:B0-----:R0:W-:Y:S01]  /*2af0*/  STG.E.128 desc[UR36][R16.64], R4 ;  /* 0x0000000410007986 */ /* 0x0011e2000c101d24 */
[----:B------:R-:W-:Y:S05]  /*2b00*/  BRA `(.L_x_10754) ;  /* 0x0000000800707947 */ /* 0x000fea0003800000 */
.L_x_10762:
[----:B------:R-:W-:-:S13]  /*2b10*/  ISETP.NE.AND P0, PT, R0, 0xf, PT ;  /* 0x0000000f0000780c */ /* 0x000fda0003f05270 */
[----:B------:R-:W-:Y:S05]  /*2b20*/  @!P0 BRA `(.L_x_10764) ;  /* 0x0000000000b48947 */ /* 0x000fea0003800000 */
[----:B------:R-:W-:-:S13]  /*2b30*/  ISETP.NE.AND P0, PT, R0, 0x17, PT ;  /* 0x000000170000780c */ /* 0x000fda0003f05270 */
[----:B------:R-:W-:Y:S05]  /*2b40*/  @!P0 BRA `(.L_x_10765) ;  /* 0x0000000000548947 */ /* 0x000fea0003800000 */
[----:B------:R-:W-:-:S13]  /*2b50*/  ISETP.NE.AND P0, PT, R0, 0x18, PT ;  /* 0x000000180000780c */ /* 0x000fda0003f05270 */
[----:B------:R-:W-:Y:S05]  /*2b60*/  @P0 BRA `(.L_x_10753) ;  /* 0x0000000400f80947 */ /* 0x000fea0003800000 */
[----:B------:R-:W0:Y:S01]  /*2b70*/  I2F.S16 R3, R3 ;  /* 0x0000000300037306 */ /* 0x000e220000101400 */
[----:B------:R-:W-:Y:S01]  /*2b80*/  BSSY B0, `(.L_x_10766) ;  /* 0x000000e000007945 */ /* 0x000fe20003800000 */
        /* <DEDUP_REMOVED lines=13> */
.L_x_10767:
[----:B------:R-:W-:Y:S05]  /*2c60*/  BSYNC B0 ;  /* 0x0000000000007941 */ /* 0x000fea0003800000 */
.L_x_10766:
[----:B------:R-:W-:-:S05]  /*2c70*/  LOP3.LUT R5, R0, R5, RZ, 0xfc, !PT ;  /* 0x0000000500057212 */ /* 0x000fca00078efcff */
[----:B------:R0:W-:Y:S01]  /*2c80*/  STG.E.U8 desc[UR36][R16.64], R5 ;  /* 0x0000000510007986 */ /* 0x0001e2000c101124 */
[----:B------:R-:W-:Y:S05]  /*2c90*/  BRA `(.L_x_10754) ;  /* 0x00000008000c7947 */ /* 0x000fea0003800000 */
.L_x_10765:
[----:B------:R-:W0:Y:S01]  /*2ca0*/  I2F.S16 R3, R3 ;  /* 0x0000000300037306 */ /* 0x000e220000101400 */
[----:B------:R-:W-:Y:S01]  /*2cb0*/  BSSY B0, `(.L_x_10768) ;  /* 0x000000f000007945 */ /* 0x000fe20003800000 */
        /* <DEDUP_REMOVED lines=11> */
.L_x_10769:
[----:B------:R-:W-:Y:S01]  /*2d70*/  IMAD.MOV.U32 R0, RZ, RZ, 0x7f ;  /* 0x0000007fff007424 */ /* 0x000fe200078e00ff */
[----:B------:R-:W-:-:S04]  /*2d80*/  ISETP.GT.U32.AND P0, PT, R2, 0x7f800000, PT ;  /* 0x7f8000000200780c */ /* 0x000fc80003f04070 */
[----:B------:R-:W-:-:S09]  /*2d90*/  SEL R0, R0, 0x7c, P0 ;  /* 0x0000007c00007807 */ /* 0x000fd20000000000 */
.L_x_10770:
[----:B------:R-:W-:Y:S05]  /*2da0*/  BSYNC B0 ;  /* 0x0000000000007941 */ /* 0x000fea0003800000 */
.L_x_10768:
[----:B------:R-:W-:-:S04]  /*2db0*/  LOP3.LUT R2, R3, 0x80000000, RZ, 0xc0, !PT ;  /* 0x8000000003027812 */ /* 0x000fc800078ec0ff */
[----:B------:R-:W-:-:S04]  /*2dc0*/  SHF.R.U32.HI R3, RZ, 0x18, R2 ;  /* 0x00000018ff037819 */ /* 0x000fc80000011602 */
[----:B------:R-:W-:-:S05]  /*2dd0*/  LOP3.LUT R3, R0, R3, RZ, 0xfc, !PT ;  /* 0x0000000300037212 */ /* 0x000fca00078efcff */
[----:B------:R0:W-:Y:S01]  /*2de0*/  STG.E.U8 desc[UR36][R16.64], R3 ;  /* 0x0000000310007986 */ /* 0x0001e2000c101124 */
[----:B------:R-:W-:Y:S05]  /*2df0*/  BRA `(.L_x_10754) ;  /* 0x0000000400b47947 */ /* 0x000fea0003800000 */
.L_x_10764:
[----:B------:R-:W0:Y:S02]  /*2e00*/  I2F.S16 R0, R3 ;  /* 0x0000000300007306 */ /* 0x000e240000101400 */
[----:B0-----:R-:W-:-:S05]  /*2e10*/  F2FP.BF16.F32.PACK_AB R0, RZ, R0 ;  /* 0x00000000ff00723e */ /* 0x001fca00000010ff */
[----:B------:R0:W-:Y:S01]  /*2e20*/  STG.E.U16 desc[UR36][R16.64], R0 ;  /* 0x0000000010007986 */ /* 0x0001e2000c101524 */
[----:B------:R-:W-:Y:S05]  /*2e30*/  BRA `(.L_x_10754) ;  /* 0x0000000400a47947 */ /* 0x000fea0003800000 */
.L_x_10761:
        /* <DEDUP_REMOVED lines=8> */
[----:B------:R4:W-:Y:S01]  /*2ec0*/  STG.E.U16 desc[UR36][R16.64], R3 ;  /* 0x0000000310007986 */ /* 0x0009e2000c101524 */
[----:B------:R-:W-:Y:S05]  /*2ed0*/  BRA `(.L_x_10754) ;  /* 0x00000004007c7947 */ /* 0x000fea0003800000 */
.L_x_10773:
[----:B------:R-:W0:Y:S01]  /*2ee0*/  I2F.S16 R3, R3 ;  /* 0x0000000300037306 */ /* 0x000e220000101400 */
[----:B------:R-:W-:Y:S01]  /*2ef0*/  BSSY B0, `(.L_x_10774) ;  /* 0x0000014000007945 */ /* 0x000fe20003800000 */
[----:B------:R-:W-:Y:S01]  /*2f00*/  IMAD.MOV.U32 R8, RZ, RZ, 0x80 ;  /* 0x00000080ff087424 */ /* 0x000fe200078e00ff */
        /* <DEDUP_REMOVED lines=14> */
.L_x_10776:
[----:B------:R-:W-:-:S04]  /*2ff0*/  LOP3.LUT R2, R3, 0x80000000, RZ, 0xc0, !PT ;  /* 0x8000000003027812 */ /* 0x000fc800078ec0ff */
[----:B------:R-:W-:-:S04]  /*3000*/  SHF.R.U32.HI R3, RZ, 0x18, R2 ;  /* 0x00000018ff037819 */ /* 0x000fc80000011602 */
[----:B------:R-:W-:-:S04]  /*3010*/  LOP3.LUT R0, R0, R3, RZ, 0xfc, !PT ;  /* 0x0000000300007212 */ /* 0x000fc800078efcff */
[----:B------:R-:W-:-:S07]  /*3020*/  PRMT R8, R0, 0x7610, R8 ;  /* 0x0000761000087816 */ /* 0x000fce0000000008 */
.L_x_10775:
[----:B------:R-:W-:Y:S05]  /*3030*/  BSYNC B0 ;  /* 0x0000000000007941 */ /* 0x000fea0003800000 */
.L_x_10774:
[----:B------:R3:W-:Y:S01]  /*3040*/  STG.E.U8 desc[UR36][R16.64], R8 ;  /* 0x0000000810007986 */ /* 0x0007e2000c101124 */
[----:B------:R-:W-:Y:S05]  /*3050*/  BRA `(.L_x_10754) ;  /* 0x00000004001c7947 */ /* 0x000fea0003800000 */
.L_x_10772:
        /* <DEDUP_REMOVED lines=17> */
.L_x_10779:
[----:B------:R-:W-:-:S04]  /*3170*/  LOP3.LUT R2, R3, 0x80000000, RZ, 0xc0, !PT ;  /* 0x8000000003027812 */ /* 0x000fc800078ec0ff */
[----:B------:R-:W-:-:S04]  /*3180*/  SHF.R.U32.HI R3, RZ, 0x18, R2 ;  /* 0x00000018ff037819 */ /* 0x000fc80000011602 */
[----:B------:R-:W-:-:S04]  /*3190*/  LOP3.LUT R0, R0, R3, RZ, 0xfc, !PT ;  /* 0x0000000300007212 */ /* 0x000fc800078efcff */
[----:B------:R-:W-:-:S07]  /*31a0*/  PRMT R8, R0, 0x7610, R8 ;  /* 0x0000761000087816 */ /* 0x000fce0000000008 */
.L_x_10778:
[----:B------:R-:W-:Y:S05]  /*31b0*/  BSYNC B0 ;  /* 0x0000000000007941 */ /* 0x000fea0003800000 */
.L_x_10777:
[----:B------:R0:W-:Y:S01]  /*31c0*/  STG.E.U8 desc[UR36][R16.64], R8 ;  /* 0x0000000810007986 */ /* 0x0001e2000c101124 */
[----:B------:R-:W-:Y:S05]  /*31d0*/  BRA `(.L_x_10754) ;  /* 0x0000000000bc7947 */ /* 0x000fea0003800000 */
.L_x_10771:
[----:B------:R-:W-:-:S13]  /*31e0*/  ISETP.NE.AND P0, PT, R0, 0x1c, PT ;  /* 0x0000001c0000780c */ /* 0x000fda0003f05270 */
[----:B------:R-:W-:Y:S05]  /*31f0*/  @!P0 BRA `(.L_x_10780) ;  /* 0x0000000000ac8947 */ /* 0x000fea0003800000 */
[----:B------:R-:W-:-:S13]  /*3200*/  ISETP.NE.AND P0, PT, R0, 0x1d, PT ;  /* 0x0000001d0000780c */ /* 0x000fda0003f05270 */
[----:B------:R-:W-:Y:S05]  /*3210*/  @!P0 BRA `(.L_x_10781) ;  /* 0x0000000000908947 */ /* 0x000fea0003800000 */
[----:B------:R-:W-:-:S13]  /*3220*/  ISETP.NE.AND P0, PT, R0, 0x2c, PT ;  /* 0x0000002c0000780c */ /* 0x000fda0003f05270 */
[----:B------:R-:W-:Y:S05]  /*3230*/  @P0 BRA `(.L_x_10753) ;  /* 0x0000000000440947 */ /* 0x000fea0003800000 */
[----:B------:R-:W0:Y:S02]  /*3240*/  I2F.S16 R3, R3 ;  /* 0x0000000300037306 */ /* 0x000e240000101400 */
[----:B0-----:R-:W-:-:S04]  /*3250*/  SHF.R.U32.HI R2, RZ, 0x17, R3 ;  /* 0x00000017ff027819 */ /* 0x001fc80000011603 */
[----:B------:R-:W-:-:S04]  /*3260*/  LOP3.LUT R4, R2, 0xff, RZ, 0xc0, !PT ;  /* 0x000000ff02047812 */ /* 0x000fc800078ec0ff */
[----:B------:R-:W-:-:S13]  /*3270*/  ISETP.NE.AND P1, PT, R4, 0xff, PT ;  /* 0x000000ff0400780c */ /* 0x000fda0003f25270 */
[--C-:B------:R-:W-:Y:S02]  /*3280*/  @P1 SHF.R.U32.HI R0, RZ, 0x16, R3.reuse ;  /* 0x00000016ff001819 */ /* 0x100fe40000011603 */
[----:B------:R-:W-:Y:S01]  /*3290*/  @P1 LOP3.LUT P0, RZ, R4, 0x3fffff, R3, 0xf8, !PT ;  /* 0x003fffff04ff1812 */ /* 0x000fe2000780f803 */
[----:B------:R-:W-:Y:S01]  /*32a0*/  @P1 VIADD R4, R2, 0x1 ;  /* 0x0000000102041836 */ /* 0x000fe20000000000 */
[----:B------:R-:W-:-:S04]  /*32b0*/  @P1 LOP3.LUT R0, R0, 0x1, RZ, 0xc0, !PT ;  /* 0x0000000100001812 */ /* 0x000fc800078ec0ff */
[----:B------:R-:W-:Y:S01]  /*32c0*/  @P1 ISETP.EQ.U32.AND P2, PT, R0, 0x1, P0 ;  /* 0x000000010000180c */ /* 0x000fe20000742070 */
[----:B------:R-:W-:Y:S01]  /*32d0*/  IMAD.MOV.U32 R0, RZ, RZ, 0xff ;  /* 0x000000ffff007424 */ /* 0x000fe200078e00ff */
[----:B------:R-:W-:Y:S02]  /*32e0*/  PLOP3.LUT P0, PT, PT, PT, PT, 0x80, 0x0 ;  /* 0x000000000000781c */ /* 0x000fe40003f0f070 */
[----:B------:R-:W-:Y:S02]  /*32f0*/  @P1 PLOP3.LUT P0, PT, P2, PT, PT, 0x80, 0x0 ;  /* 0x000000000000181c */ /* 0x000fe4000170f070 */
[----:B------:R-:W-:-:S11]  /*3300*/  PRMT R3, R0, 0x7610, R3 ;  /* 0x0000761000037816 */ /* 0x000fd60000000003 */
[----:B------:R-:W-:-:S04]  /*3310*/  @!P0 IMAD.MOV R4, RZ, RZ, R2 ;  /* 0x000000ffff048224 */ /* 0x000fc800078e0202 */
[----:B------:R-:W-:-:S05]  /*3320*/  @P1 IMAD.MOV.U32 R3, RZ, RZ, R4 ;  /* 0x000000ffff031224 */ /* 0x000fca00078e0004 */
[----:B------:R1:W-:Y:S01]  /*3330*/  STG.E.U8 desc[UR36][R16.64], R3 ;  /* 0x0000000310007986 */ /* 0x0003e2000c101124 */
[----:B------:R-:W-:Y:S05]  /*3340*/  BRA `(.L_x_10754) ;  /* 0x0000000000607947 */ /* 0x000fea0003800000 */
.L_x_10753:
        /* <DEDUP_REMOVED lines=16> */
.L_x_10782:
[----:B------:R-:W-:Y:S05]  /*3450*/  BRA `(.L_x_10754) ;  /* 0x00000000001c7947 */ /* 0x000fea0003800000 */
.L_x_10781:
[----:B------:R-:W-:-:S05]  /*3460*/  PRMT R3, R3, 0x9910, RZ ;  /* 0x0000991003037816 */ /* 0x000fca00000000ff */
[----:B------:R-:W-:-:S05]  /*3470*/  IMAD.MOV.U32 R2, RZ, RZ, R3 ;  /* 0x000000ffff027224 */ /* 0x000fca00078e0003 */
[----:B------:R-:W-:-:S05]  /*3480*/  SHF.R.S32.HI R3, RZ, 0x1f, R2 ;  /* 0x0000001fff037819 */ /* 0x000fca0000011402 */
[----:B------:R2:W-:Y:S01]  /*3490*/  STG.E.64 desc[UR36][R16.64], R2 ;  /* 0x0000000210007986 */ /* 0x0005e2000c101b24 */
[----:B------:R-:W-:Y:S05]  /*34a0*/  BRA `(.L_x_10754) ;  /* 0x0000000000087947 */ /* 0x000fea0003800000 */
.L_x_10780:
[----:B------:R-:W-:-:S05]  /*34b0*/  PRMT R3, R3, 0x9910, RZ ;  /* 0x0000991003037816 */ /* 0x000fca00000000ff */
[----:B------:R0:W-:Y:S02]  /*34c0*/  STG.E desc[UR36][R16.64], R3 ;  /* 0x0000000310007986 */ /* 0x0001e4000c101924 */
.L_x_10754:
[----:B------:R-:W-:-:S04]  /*34d0*/  IMAD R18, R23, 0x200, R18 ;  /* 0x0000020017127824 */ /* 0x000fc800078e0212 */
[----:B------:R-:W-:-:S07]  /*34e0*/  VIADD R19, R18, 0x80 ;  /* 0x0000008012137836 */ /* 0x000fce0000000000 */
.L_x_10708:
[----:B------:R-:W-:Y:S05]  /*34f0*/  BSYNC B6 ;  /* 0x0000000000067941 */ /* 0x000fea0003800000 */
.L_x_10707:
        /* <DEDUP_REMOVED lines=307> */
.L_x_10785:
        /* <DEDUP_REMOVED lines=20> */
.L_x_10789:
[----:B------:R0:W5:Y:S01]  /*4970*/  LDG.E.U8 R0, desc[UR36][R2.64] ;  /* 0x0000002402007981 */ /* 0x000162000c1e1100 */
[----:B------:R-:W-:Y:S05]  /*4980*/  BRA `(.L_x_10791) ;  /* 0x0000000c00547947 */ /* 0x000fea0003800000 */
.L_x_10788:
        /* <DEDUP_REMOVED lines=8> */
.L_x_10793:
[----:B------:R0:W5:Y:S01]  /*4a10*/  LDG.E.U16 R0, desc[UR36][R2.64] ;  /* 0x0000002402007981 */ /* 0x000162000c1e1500 */
[----:B------:R-:W-:Y:S05]  /*4a20*/  BRA `(.L_x_10791) ;  /* 0x0000000c002c7947 */ /* 0x000fea0003800000 */
.L_x_10792:
[----:B------:R0:W5:Y:S01]  /*4a30*/  LDG.E.U16 R0, desc[UR36][R2.64] ;  /* 0x0000002402007981 */ /* 0x000162000c1e1500 */
[----:B------:R-:W-:Y:S05]  /*4a40*/  BRA `(.L_x_10791) ;  /* 0x0000000c00247947 */ /* 0x000fea0003800000 */
.L_x_10787:
        /* <DEDUP_REMOVED lines=9> */
.L_x_10795:
[----:B------:R-:W2:Y:S02]  /*4ae0*/  LDG.E.U16 R4, desc[UR36][R2.64] ;  /* 0x0000002402047981 */ /* 0x000ea4000c1e1500 */
[----:B--2---:R-:W-:-:S06]  /*4af0*/  HADD2.F32 R4, -RZ, R4.H0_H0 ;  /* 0x20000004ff047230 */ /* 0x004fcc0000004100 */
[----:B------:R-:W0:Y:S02]  /*4b00*/  F2I.FTZ.TRUNC.NTZ R4, R4 ;  /* 0x0000000400047305 */ /* 0x000e24000021f100 */
[----:B0-----:R-:W-:Y:S01]  /*4b10*/  PRMT R0, R4, 0x7610, R0 ;  /* 0x0000761004007816 */ /* 0x001fe20000000000 */
[----:B------:R-:W-:Y:S06]  /*4b20*/  BRA `(.L_x_10791) ;  /* 0x0000000800ec7947 */ /* 0x000fec0003800000 */
.L_x_10794:
        /* <DEDUP_REMOVED lines=9> */
.L_x_10797:
[----:B------:R-:W2:Y:S02]  /*4bc0*/  LDG.E.U16 R2, desc[UR36][R2.64] ;  /* 0x0000002402027981 */ /* 0x000ea4000c1e1500 */
[----:B--2---:R-:W-:-:S06]  /*4bd0*/  HADD2.F32 R4, -RZ, R2.H0_H0 ;  /* 0x20000002ff047230 */ /* 0x004fcc0000004100 */
[----:B------:R-:W0:Y:S02]  /*4be0*/  F2I.FTZ.TRUNC.NTZ R4, R4 ;  /* 0x0000000400047305 */ /* 0x000e24000021f100 */
[----:B0-----:R-:W-:Y:S01]  /*4bf0*/  PRMT R0, R4, 0x7610, R0 ;  /* 0x0000761004007816 */ /* 0x001fe20000000000 */
[----:B------:R-:W-:Y:S06]  /*4c00*/  BRA `(.L_x_10791) ;  /* 0x0000000800b47947 */ /* 0x000fec0003800000 */
.L_x_10796:
[----:B------:R-:W2:Y:S02]  /*4c10*/  LDG.E.64 R2, desc[UR36][R2.64] ;  /* 0x0000002402027981 */ /* 0x000ea4000c1e1b00 */
[----:B--2---:R0:W1:Y:S01]  /*4c20*/  F2I.F64.TRUNC R0, R2 ;  /* 0x0000000200007311 */ /* 0x004062000030d100 */
[----:B------:R-:W-:Y:S05]  /*4c30*/  BRA `(.L_x_10791) ;  /* 0x0000000800a87947 */ /* 0x000fea0003800000 */
.L_x_10786:
        /* <DEDUP_REMOVED lines=12> */
.L_x_10800:
[----:B------:R-:W2:Y:S02]  /*4d00*/  LDG.E.64 R2, desc[UR36][R2.64] ;  /* 0x0000002402027981 */ /* 0x000ea4000c1e1b00 */
[----:B--2---:R3:W4:Y:S01]  /*4d10*/  F2I.F64.TRUNC R0, R2 ;  /* 0x0000000200007311 */ /* 0x004722000030d100 */
[----:B------:R-:W-:Y:S05]  /*4d20*/  BRA `(.L_x_10791) ;  /* 0x00000008006c7947 */ /* 0x000fea0003800000 */
.L_x_10799:
        /* <DEDUP_REMOVED lines=28> */
.L_x_10802:
        /* <DEDUP_REMOVED lines=15> */
.L_x_10801:
[----:B------:R-:W2:Y:S02]  /*4fe0*/  LDG.E.U16 R4, desc[UR36][R2.64] ;  /* 0x0000002402047981 */ /* 0x000ea4000c1e1500 */
[----:B--2---:R-:W-:-:S06]  /*4ff0*/  IMAD.U32 R4, R4, 0x10000, RZ ;  /* 0x0001000004047824 */ /* 0x004fcc00078e00ff */
[----:B------:R-:W0:Y:S02]  /*5000*/  F2I.FTZ.TRUNC.NTZ R4, R4 ;  /* 0x0000000400047305 */ /* 0x000e24000021f100 */
[----:B0-----:R-:W-:Y:S01]  /*5010*/  PRMT R0, R4, 0x7610, R0 ;  /* 0x0000761004007816 */ /* 0x001fe20000000000 */
[----:B------:R-:W-:Y:S06]  /*5020*/  BRA `(.L_x_10791) ;  /* 0x0000000400ac7947 */ /* 0x000fec0003800000 */
.L_x_10798:
        /* <DEDUP_REMOVED lines=10> */
.L_x_10805:
        /* <DEDUP_REMOVED lines=21> */
.L_x_10809:
[----:B------:R-:W-:Y:S05]  /*5220*/  BSYNC B1 ;  /* 0x0000000000017941 */ /* 0x000fea0003800000 */
.L_x_10808:
[----:B------:R-:W-:Y:S01]  /*5230*/  IMAD.SHL.U32 R2, R2, 0x100000, RZ ;  /* 0x0010000002027824 */ /* 0x000fe200078e00ff */
[----:B------:R-:W-:-:S04]  /*5240*/  LEA R3, R0, 0x3b800000, 0x17 ;  /* 0x3b80000000037811 */ /* 0x000fc800078eb8ff */
[----:B------:R-:W-:-:S07]  /*5250*/  LOP3.LUT R4, R3, R2, R4, 0xfe, !PT ;  /* 0x0000000203047212 */ /* 0x000fce00078efe04 */
.L_x_10807:
[----:B------:R-:W-:Y:S05]  /*5260*/  BSYNC B0 ;  /* 0x0000000000007941 */ /* 0x000fea0003800000 */
.L_x_10806:
[----:B------:R-:W0:Y:S02]  /*5270*/  F2I.FTZ.TRUNC.NTZ R4, R4 ;  /* 0x0000000400047305 */ /* 0x000e24000021f100 */
[----:B0-----:R-:W-:Y:S01]  /*5280*/  PRMT R0, R4, 0x7610, R0 ;  /* 0x0000761004007816 */ /* 0x001fe20000000000 */
[----:B------:R-:W-:Y:S06]  /*5290*/  BRA `(.L_x_10791) ;  /* 0x0000000400107947 */ /* 0x000fec0003800000 */
.L_x_10804:
        /* <DEDUP_REMOVED lines=21> */
.L_x_10813:
[----:B------:R-:W-:Y:S05]  /*53f0*/  BSYNC B1 ;  /* 0x0000000000017941 */ /* 0x000fea0003800000 */
.L_x_10812:
[----:B------:R-:W-:Y:S01]  /*5400*/  IMAD.SHL.U32 R2, R2, 0x200000, RZ ;  /* 0x0020000002027824 */ /* 0x000fe200078e00ff */
[----:B------:R-:W-:-:S04]  /*5410*/  LEA R3, R0, 0x37800000, 0x17 ;  /* 0x3780000000037811 */ /* 0x000fc800078eb8ff */
[----:B------:R-:W-:-:S07]  /*5420*/  LOP3.LUT R4, R3, R2, R4, 0xfe, !PT ;  /* 0x0000000203047212 */ /* 0x000fce00078efe04 */
.L_x_10811:
[----:B------:R-:W-:Y:S05]  /*5430*/  BSYNC B0 ;  /* 0x0000000000007941 */ /* 0x000fea0003800000 */
.L_x_10810:
[----:B------:R-:W0:Y:S02]  /*5440*/  F2I.FTZ.TRUNC.NTZ R4, R4 ;  /* 0x0000000400047305 */ /* 0x000e24000021f100 */
[----:B0-----:R-:W-:Y:S01]  /*5450*/  PRMT R0, R4, 0x7610, R0 ;  /* 0x0000761004007816 */ /* 0x001fe20000000000 */
[----:B------:R-:W-:Y:S06]  /*5460*/  BRA `(.L_x_10791) ;  /* 0x00000000009c7947 */ /* 0x000fec0003800000 */
.L_x_10803:
        /* <DEDUP_REMOVED lines=14> */
.L_x_10817:
[----:B------:R-:W-:Y:S05]  /*5550*/  BSYNC B0 ;  /* 0x0000000000007941 */ /* 0x000fea0003800000 */
.L_x_10816:
[----:B------:R-:W0:Y:S02]  /*5560*/  F2I.FTZ.TRUNC.NTZ R4, R4 ;  /* 0x0000000400047305 */ /* 0x000e24000021f100 */
[----:B0-----:R-:W-:Y:S01]  /*5570*/  PRMT R0, R4, 0x7610, R0 ;  /* 0x0000761004007816 */ /* 0x001fe20000000000 */
[----:B------:R-:W-:Y:S06]  /*5580*/  BRA `(.L_x_10791) ;  /* 0x0000000000547947 */ /* 0x000fec0003800000 */
.L_x_10790:
        /* <DEDUP_REMOVED lines=16> */
.L_x_10818:
[----:B------:R-:W-:Y:S01]  /*5690*/  PRMT R0, RZ, 0x7610, R0 ;  /* 0x00007610ff007816 */ /* 0x000fe20000000000 */
[----:B------:R-:W-:Y:S06]  /*56a0*/  BRA `(.L_x_10791) ;  /* 0x00000000000c7947 */ /* 0x000fec0003800000 */
.L_x_10815:
[----:B------:R1:W5:Y:S01]  /*56b0*/  LDG.E.U16 R0, desc[UR36][R2.64] ;  /* 0x0000002402007981 */ /* 0x000362000c1e1500 */
[----:B------:R-:W-:Y:S05]  /*56c0*/  BRA `(.L_x_10791) ;  /* 0x0000000000047947 */ /* 0x000fea0003800000 */
.L_x_10814:
[----:B------:R2:W5:Y:S02]  /*56d0*/  LDG.E.U16 R0, desc[UR36][R2.64] ;  /* 0x0000002402007981 */ /* 0x000564000c1e1500 */
.L_x_10791:
[----:B------:R-:W-:Y:S01]  /*56e0*/  ULDC.U16 UR4, c[0x0][0x420] ;  /* 0x0001080000047ab9 */ /* 0x000fe20000000400 */
[----:B------:R-:W0:Y:S01]  /*56f0*/  LDC.U16 R4, c[0x0][0x420] ;  /* 0x00010800ff047b82 */ /* 0x000e220000000400 */
[----:B------:R-:W-:Y:S01]  /*5700*/  UPRMT UR4, UR4, 0x9910, URZ ;  /* 0x0000991004047896 */ /* 0x000fe2000800003f */
[----:B------:R-:W-:Y:S05]  /*5710*/  BSSY B0, `(.L_x_10819) ;  /* 0x000003b000007945 */ /* 0x000fea0003800000 */
[----:B------:R-:W-:-:S13]  /*5720*/  ISETP.LE.AND P0, PT, RZ, UR4, PT ;  /* 0x00000004ff007c0c */ /* 0x000fda000bf03270 */
[----:B------:R-:W-:Y:S05]  /*5730*/  @!P0 BRA `(.L_x_10820) ;  /* 0x0000000000b48947 */ /* 0x000fea0003800000 */
[----:B------:R-:W-:Y:S01]  /*5740*/  ISETP.NE.AND P0, PT, RZ, UR4, PT ;  /* 0x00000004ff007c0c */ /* 0x000fe2000bf05270 */
[----:B0123--:R-:W-:-:S12]  /*5750*/  IMAD.MOV.U32 R3, RZ, RZ, 0x1 ;  /* 0x00000001ff037424 */ /* 0x00ffd800078e00ff */
[----:B------:R-:W-:Y:S05]  /*5760*/  @!P0 BRA `(.L_x_10821) ;  /* 0x0000000000d48947 */ /* 0x000fea0003800000 */
[----:B------:R-:W0:Y:S01]  /*5770*/  LDC R3, c[0x0][0x420] ;  /* 0x00010800ff037b82 */ /* 0x000e220000000800 */
[C---:B------:R-:W-:Y:S01]  /*5780*/  LOP3.LUT R5, R4.reuse, 0x1, RZ, 0xc0, !PT ;  /* 0x0000000104057812 */ /* 0x040fe200078ec0ff */
        /* <DEDUP_REMOVED lines=8> */
[----:B------:R-:W-:Y:S01]  /*5810*/  IMAD R0, R0, R0, RZ ;  /* 0x0000000000007224 */ /* 0x000fe200078e02ff */
[----:B0-----:R-:W-:Y:S01]  /*5820*/  LOP3.LUT R5, R3, 0xffff, RZ, 0xc0, !PT ;  /* 0x0000ffff03057812 */ /* 0x001fe200078ec0ff */
[----:B------:R-:W-:-:S03]  /*5830*/  IMAD.MOV.U32 R3, RZ, RZ, R2 ;  /* 0x000000ffff037224 */ /* 0x000fc600078e0002 */
[----:B------:R-:W-:Y:S01]  /*5840*/  LEA.HI R5, R5, R4, RZ, 0x11 ;  /* 0x0000000405057211 */ /* 0x000fe200078f88ff */
[----:B------:R-:W-:Y:S06]  /*5850*/  @!P0 BRA `(.L_x_10823) ;  /* 0x0000000000648947 */ /* 0x000fec0003800000 */
[----:B------:R-:W-:Y:S02]  /*5860*/  PRMT R2, R5, 0x9910, RZ ;  /* 0x0000991005027816 */ /* 0x000fe400000000ff */
[----:B------:R-:W-:Y:S02]  /*5870*/  PRMT R4, R0, 0x7610, R4 ;  /* 0x0000761000047816 */ /* 0x000fe40000000004 */
[----:B------:R-:W-:-:S04]  /*5880*/  SHF.R.S32.HI R2, RZ, 0x1, R2 ;  /* 0x00000001ff027819 */ /* 0x000fc80000011402 */
[----:B------:R-:W-:-:S07]  /*5890*/  PRMT R5, R2, 0x7610, R5 ;  /* 0x0000761002057816 */ /* 0x000fce0000000005 */
.L_x_10824:
        /* <DEDUP_REMOVED lines=21> */
.L_x_10823:
[----:B------:R-:W-:Y:S05]  /*59f0*/  BSYNC B1 ;  /* 0x0000000000017941 */ /* 0x000fea0003800000 */
.L_x_10822:
[----:B------:R-:W-:Y:S05]  /*5a00*/  BRA `(.L_x_10821) ;  /* 0x00000000002c7947 */ /* 0x000fea0003800000 */
.L_x_10820:
[----:B-1--45:R-:W-:Y:S01]  /*5a10*/  PRMT R0, R0, 0x9910, RZ ;  /* 0x0000991000007816 */ /* 0x032fe200000000ff */
[----:B0-23--:R-:W-:-:S03]  /*5a20*/  IMAD.MOV.U32 R3, RZ, RZ, 0x1 ;  /* 0x00000001ff037424 */ /* 0x00dfc600078e00ff */
[----:B------:R-:W-:-:S13]  /*5a30*/  ISETP.NE.AND P0, PT, R0, 0x1, PT ;  /* 0x000000010000780c */ /* 0x000fda0003f05270 */
[----:B------:R-:W-:Y:S05]  /*5a40*/  @!P0 BRA `(.L_x_10821) ;  /* 0x00000000001c8947 */ /* 0x000fea0003800000 */
[----:B------:R-:W-:Y:S01]  /*5a50*/  ISETP.NE.AND P0, PT, R0, -0x1, PT ;  /* 0xffffffff0000780c */ /* 0x000fe20003f05270 */
[----:B------:R-:W-:-:S12]  /*5a60*/  IMAD.MOV.U32 R0, RZ, RZ, 0x1 ;  /* 0x00000001ff007424 */ /* 0x000fd800078e00ff */
[----:B------:R-:W-:-:S04]  /*5a70*/  @!P0 LOP3.LUT R4, R4, 0x1, RZ, 0xc0, !PT ;  /* 0x0000000104048812 */ /* 0x000fc800078ec0ff */
[----:B------:R-:W-:-:S04]  /*5a80*/  @!P0 ISETP.NE.U32.AND P1, PT, R4, 0x1, PT ;  /* 0x000000010400880c */ /* 0x000fc80003f25070 */
[----:B------:R-:W-:-:S04]  /*5a90*/  @!P0 SEL R0, R0, 0xffff, P1 ;  /* 0x0000ffff00008807 */ /* 0x000fc80000800000 */
[----:B------:R-:W-:-:S04]  /*5aa0*/  @!P0 PRMT R3, R0, 0x7610, R3 ;  /* 0x0000761000038816 */ /* 0x000fc80000000003 */
[----:B------:R-:W-:-:S07]  /*5ab0*/  @P0 PRMT R3, RZ, 0x7610, R3 ;  /* 0x00007610ff030816 */ /* 0x000fce0000000003 */
.L_x_10821:
[----:B------:R-:W-:Y:S05]  /*5ac0*/  BSYNC B0 ;  /* 0x0000000000007941 */ /* 0x000fea0003800000 */
.L_x_10819:
[----:B------:R-:W4:Y:S02]  /*5ad0*/  LDC.U8 R2, c[0x0][0x430] ;  /* 0x00010c00ff027b82 */ /* 0x000f240000000000 */
        /* <DEDUP_REMOVED lines=13> */
.L_x_10828:
[----:B------:R0:W-:Y:S01]  /*5bb0*/  STG.E.U8 desc[UR36][R16.64], R3 ;  /* 0x0000000310007986 */ /* 0x0001e2000c101124 */
[----:B------:R-:W-:Y:S05]  /*5bc0*/  BRA `(.L_x_10830) ;  /* 0x0000000c00707947 */ /* 0x000fea0003800000 */
.L_x_10827:
        /* <DEDUP_REMOVED lines=11> */
.L_x_10832:
[----:B------:R-:W-:-:S05]  /*5c80*/  PRMT R3, R3, 0x9910, RZ ;  /* 0x0000991003037816 */ /* 0x000fca00000000ff */
[----:B------:R3:W-:Y:S01]  /*5c90*/  STG.E desc[UR36][R16.64], R3 ;  /* 0x0000000310007986 */ /* 0x0007e2000c101924 */
[----:B------:R-:W-:Y:S05]  /*5ca0*/  BRA `(.L_x_10830) ;  /* 0x0000000c00387947 */ /* 0x000fea0003800000 */
.L_x_10831:
[----:B------:R2:W-:Y:S01]  /*5cb0*/  STG.E.U16 desc[UR36][R16.64], R3 ;  /* 0x0000000310007986 */ /* 0x0005e2000c101524 */
[----:B------:R-:W-:Y:S05]  /*5cc0*/  BRA `(.L_x_10830) ;  /* 0x0000000c00307947 */ /* 0x000fea0003800000 */
.L_x_10826:
        /* <DEDUP_REMOVED lines=9> */
.L_x_10834:
[----:B------:R-:W0:Y:S02]  /*5d60*/  I2F.S16 R0, R3 ;  /* 0x0000000300007306 */ /* 0x000e240000101400 */
[----:B0-----:R-:W-:-:S05]  /*5d70*/  F2FP.F16.F32.PACK_AB R0, RZ, R0 ;  /* 0x00000000ff00723e */ /* 0x001fca00000000ff */
[----:B------:R0:W-:Y:S01]  /*5d80*/  STG.E.U16 desc[UR36][R16.64], R0 ;  /* 0x0000000010007986 */ /* 0x0001e2000c101524 */
[----:B------:R-:W-:Y:S05]  /*5d90*/  BRA `(.L_x_10830) ;  /* 0x0000000800fc7947 */ /* 0x000fea0003800000 */
.L_x_10833:
        /* <DEDUP_REMOVED lines=10> */
.L_x_10836:
[----:B------:R-:W0:Y:S02]  /*5e40*/  I2F.S16 R3, R3 ;  /* 0x0000000300037306 */ /* 0x000e240000101400 */
[----:B0-----:R-:W-:-:S04]  /*5e50*/  F2FP.F16.F32.PACK_AB R3, RZ, R3 ;  /* 0x00000003ff03723e */ /* 0x001fc800000000ff */
[----:B------:R-:W-:-:S05]  /*5e60*/  PRMT R3, R3, 0x5410, RZ ;  /* 0x0000541003037816 */ /* 0x000fca00000000ff */
[----:B------:R0:W-:Y:S01]  /*5e70*/  STG.E desc[UR36][R16.64], R3 ;  /* 0x0000000310007986 */ /* 0x0001e2000c101924 */
[----:B------:R-:W-:Y:S05]  /*5e80*/  BRA `(.L_x_10830) ;  /* 0x0000000800c07947 */ /* 0x000fea0003800000 */
.L_x_10835:
[----:B------:R-:W0:Y:S02]  /*5e90*/  I2F.F64.S16 R2, R3 ;  /* 0x0000000300027312 */ /* 0x000e240000101c00 */
[----:B0-----:R0:W-:Y:S01]  /*5ea0*/  STG.E.64 desc[UR36][R16.64], R2 ;  /* 0x0000000210007986 */ /* 0x0011e2000c101b24 */
[----:B------:R-:W-:Y:S05]  /*5eb0*/  BRA `(.L_x_10830) ;  /* 0x0000000800b47947 */ /* 0x000fea0003800000 */
.L_x_10825:
        /* <DEDUP_REMOVED lines=13> */
.L_x_10839:
[----:B------:R-:W0:Y:S01]  /*5f90*/  I2F.F64.S16 R4, R3 ;  /* 0x0000000300047312 */ /* 0x000e220000101c00 */
[----:B------:R-:W-:-:S05]  /*5fa0*/  CS2R R6, SRZ ;  /* 0x0000000000067805 */ /* 0x000fca000001ff00 */
[----:B0-----:R0:W-:Y:S01]  /*5fb0*/  STG.E.128 desc[UR36][R16.64], R4 ;  /* 0x0000000410007986 */ /* 0x0011e2000c101d24 */
[----:B------:R-:W-:Y:S05]  /*5fc0*/  BRA `(.L_x_10830) ;  /* 0x0000000800707947 */ /* 0x000fea0003800000 */
.L_x_10838:
        /* <DEDUP_REMOVED lines=21> */
.L_x_10843:
[----:B------:R-:W-:Y:S05]  /*6120*/  BSYNC B0 ;  /* 0x0000000000007941 */ /* 0x000fea0003800000 */
.L_x_10842:
[----:B------:R-:W-:-:S05]  /*6130*/  LOP3.LUT R5, R0, R5, RZ, 0xfc, !PT ;  /* 0x0000000500057212 */ /* 0x000fca00078efcff */
[----:B------:R0:W-:Y:S01]  /*6140*/  STG.E.U8 desc[UR36][R16.64], R5 ;  /* 0x0000000510007986 */ /* 0x0001e2000c101124 */
[----:B------:R-:W-:Y:S05]  /*6150*/  BRA `(.L_x_10830) ;  /* 0x00000008000c7947 */ /* 0x000fea0003800000 */
.L_x_10841:
        /* <DEDUP_REMOVED lines=13> */
.L_x_10845:
[----:B------:R-:W-:Y:S01]  /*6230*/  IMAD.MOV.U32 R0, RZ, RZ, 0x7f ;  /* 0x0000007fff007424 */ /* 0x000fe200078e00ff */
[----:B------:R-:W-:-:S04]  /*6240*/  ISETP.GT.U32.AND P0, PT, R2, 0x7f800000, PT ;  /* 0x7f8000000200780c */ /* 0x000fc80003f04070 */
[----:B------:R-:W-:-:S09]  /*6250*/  SEL R0, R0, 0x7c, P0 ;  /* 0x0000007c00007807 */ /* 0x000fd20000000000 */
.L_x_10846:
[----:B------:R-:W-:Y:S05]  /*6260*/  BSYNC B0 ;  /* 0x0000000000007941 */ /* 0x000fea0003800000 */
.L_x_10844:
[----:B------:R-:W-:-:S04]  /*6270*/  LOP3.LUT R2, R3, 0x80000000, RZ, 0xc0, !PT ;  /* 0x8000000003027812 */ /* 0x000fc800078ec0ff */
[----:B------:R-:W-:-:S04]  /*6280*/  SHF.R.U32.HI R3, RZ, 0x18, R2 ;  /* 0x00000018ff037819 */ /* 0x000fc80000011602 */
[----:B------:R-:W-:-:S05]  /*6290*/  LOP3.LUT R3, R0, R3, RZ, 0xfc, !PT ;  /* 0x0000000300037212 */ /* 0x000fca00078efcff */
[----:B------:R0:W-:Y:S01]  /*62a0*/  STG.E.U8 desc[UR36][R16.64], R3 ;  /* 0x0000000310007986 */ /* 0x0001e2000c101124 */
[----:B------:R-:W-:Y:S05]  /*62b0*/  BRA `(.L_x_10830) ;  /* 0x0000000400b47947 */ /* 0x000fea0003800000 */
.L_x_10840:
[----:B------:R-:W0:Y:S02]  /*62c0*/  I2F.S16 R0, R3 ;  /* 0x0000000300007306 */ /* 0x000e240000101400 */
[----:B0-----:R-:W-:-:S05]  /*62d0*/  F2FP.BF16.F32.PACK_AB R0, RZ, R0 ;  /* 0x00000000ff00723e */ /* 0x001fca00000010ff */
[----:B------:R0:W-:Y:S01]  /*62e0*/  STG.E.U16 desc[UR36][R16.64], R0 ;  /* 0x0000000010007986 */ /* 0x0001e2000c101524 */
[----:B------:R-:W-:Y:S05]  /*62f0*/  BRA `(.L_x_10830) ;  /* 0x0000000400a47947 */ /* 0x000fea0003800000 */
.L_x_10837:
        /* <DEDUP_REMOVED lines=10> */
.L_x_10849:
        /* <DEDUP_REMOVED lines=17> */
.L_x_10852:
[----:B------:R-:W-:-:S04]  /*64b0*/  LOP3.LUT R2, R3, 0x80000000, RZ, 0xc0, !PT ;  /* 0x8000000003027812 */ /* 0x000fc800078ec0ff */
[----:B------:R-:W-:-:S04]  /*64c0*/  SHF.R.U32.HI R3, RZ, 0x18, R2 ;  /* 0x00000018ff037819 */ /* 0x000fc80000011602 */
[----:B------:R-:W-:-:S04]  /*64d0*/  LOP3.LUT R0, R0, R3, RZ, 0xfc, !PT ;  /* 0x0000000300007212 */ /* 0x000fc800078efcff */
[----:B------:R-:W-:-:S07]  /*64e0*/  PRMT R8, R0, 0x7610, R8 ;  /* 0x0000761000087816 */ /* 0x000fce0000000008 */
.L_x_10851:
[----:B------:R-:W-:Y:S05]  /*64f0*/  BSYNC B0 ;  /* 0x0000000000007941 */ /* 0x000fea0003800000 */
.L_x_10850:
[----:B------:R0:W-:Y:S01]  /*6500*/  STG.E.U8 desc[UR36][R16.64], R8 ;  /* 0x0000000810007986 */ /* 0x0001e2000c101124 */
[----:B------:R-:W-:Y:S05]  /*6510*/  BRA `(.L_x_10830) ;  /* 0x00000004001c7947 */ /* 0x000fea0003800000 */
.L_x_10848:
        /* <DEDUP_REMOVED lines=17> */
.L_x_10855:
[----:B------:R-:W-:-:S04]  /*6630*/  LOP3.LUT R2, R3, 0x80000000, RZ, 0xc0, !PT ;  /* 0x8000000003027812 */ /* 0x000fc800078ec0ff */
[----:B------:R-:W-:-:S04]  /*6640*/  SHF.R.U32.HI R3, RZ, 0x18, R2 ;  /* 0x00000018ff037819 */ /* 0x000fc80000011602 */
[----:B------:R-:W-:-:S04]  /*6650*/  LOP3.LUT R0, R0, R3, RZ, 0xfc, !PT ;  /* 0x0000000300007212 */ /* 0x000fc800078efcff */
[----:B------:R-:W-:-:S07]  /*6660*/  PRMT R8, R0, 0x7610, R8 ;  /* 0x0000761000087816 */ /* 0x000fce0000000008 */
.L_x_10854:
[----:B------:R-:W-:Y:S05]  /*6670*/  BSYNC B0 ;  /* 0x0000000000007941 */ /* 0x000fea0003800000 */
.L_x_10853:
[----:B------:R0:W-:Y:S01]  /*6680*/  STG.E.U8 desc[UR36][R16.64], R8 ;  /* 0x0000000810007986 */ /* 0x0001e2000c101124 */
[----:B------:R-:W-:Y:S05]  /*6690*/  BRA `(.L_x_10830) ;  /* 0x0000000000bc7947 */ /* 0x000fea0003800000 */
.L_x_10847:
        /* <DEDUP_REMOVED lines=23> */
.L_x_10829:
        /* <DEDUP_REMOVED lines=16> */
.L_x_10858:
[----:B------:R-:W-:Y:S05]  /*6910*/  BRA `(.L_x_10830) ;  /* 0x00000000001c7947 */ /* 0x000fea0003800000 */
.L_x_10857:
[----:B------:R-:W-:-:S05]  /*6920*/  PRMT R3, R3, 0x9910, RZ ;  /* 0x0000991003037816 */ /* 0x000fca00000000ff */
[----:B------:R-:W-:-:S05]  /*6930*/  IMAD.MOV.U32 R2, RZ, RZ, R3 ;  /* 0x000000ffff027224 */ /* 0x000fca00078e0003 */
[----:B------:R-:W-:-:S05]  /*6940*/  SHF.R.S32.HI R3, RZ, 0x1f, R2 ;  /* 0x0000001fff037819 */ /* 0x000fca0000011402 */
[----:B------:R0:W-:Y:S01]  /*6950*/  STG.E.64 desc[UR36][R16.64], R2 ;  /* 0x0000000210007986 */ /* 0x0001e2000c101b24 */
[----:B------:R-:W-:Y:S05]  /*6960*/  BRA `(.L_x_10830) ;  /* 0x0000000000087947 */ /* 0x000fea0003800000 */
.L_x_10856:
[----:B------:R-:W-:-:S05]  /*6970*/  PRMT R3, R3, 0x9910, RZ ;  /* 0x0000991003037816 */ /* 0x000fca00000000ff */
[----:B------:R0:W-:Y:S02]  /*6980*/  STG.E desc[UR36][R16.64], R3 ;  /* 0x0000000310007986 */ /* 0x0001e4000c101924 */
.L_x_10830:
[----:B------:R-:W-:-:S07]  /*6990*/  VIADD R19, R19, 0x80 ;  /* 0x0000008013137836 */ /* 0x000fce0000000000 */
.L_x_10784:
[----:B------:R-:W-:Y:S05]  /*69a0*/  BSYNC B6 ;  /* 0x0000000000067941 */ /* 0x000fea0003800000 */
.L_x_10783:
        /* <DEDUP_REMOVED lines=307> */
.L_x_10861:
        /* <DEDUP_REMOVED lines=20> */
.L_x_10865:
[----:B------:R0:W5:Y:S01]  /*7e20*/  LDG.E.U8 R0, desc[UR36][R2.64] ;  /* 0x0000002402007981 */ /* 0x000162000c1e1100 */
[----:B------:R-:W-:Y:S05]  /*7e30*/  BRA `(.L_x_10867) ;  /* 0x0000000c00547947 */ /* 0x000fea0003800000 */
.L_x_10864:
        /* <DEDUP_REMOVED lines=8> */
.L_x_10869:
[----:B------:R0:W5:Y:S01]  /*7ec0*/  LDG.E.U16 R0, desc[UR36][R2.64] ;  /* 0x0000002402007981 */ /* 0x000162000c1e1500 */
[----:B------:R-:W-:Y:S05]  /*7ed0*/  BRA `(.L_x_10867) ;  /* 0x0000000c002c7947 */ /* 0x000fea0003800000 */
.L_x_10868:
[----:B------:R0:W5:Y:S01]  /*7ee0*/  LDG.E.U16 R0, desc[UR36][R2.64] ;  /* 0x0000002402007981 */ /* 0x000162000c1e1500 */
[----:B------:R-:W-:Y:S05]  /*7ef0*/  BRA `(.L_x_10867) ;  /* 0x0000000c00247947 */ /* 0x000fea0003800000 */
.L_x_10863:
        /* <DEDUP_REMOVED lines=9> */
.L_x_10871:
[----:B------:R-:W2:Y:S02]  /*7f90*/  LDG.E.U16 R4, desc[UR36][R2.64] ;  /* 0x0000002402047981 */ /* 0x000ea4000c1e1500 */
[----:B--2---:R-:W-:-:S06]  /*7fa0*/  HADD2.F32 R4, -RZ, R4.H0_H0 ;  /* 0x20000004ff047230 */ /* 0x004fcc0000004100 */
[----:B------:R-:W0:Y:S02]  /*7fb0*/  F2I.FTZ.TRUNC.NTZ R4, R4 ;  /* 0x0000000400047305 */ /* 0x000e24000021f100 */
[----:B0-----:R-:W-:Y:S01]  /*7fc0*/  PRMT R0, R4, 0x7610, R0 ;  /* 0x0000761004007816 */ /* 0x001fe20000000000 */
[----:B------:R-:W-:Y:S06]  /*7fd0*/  BRA `(.L_x_10867) ;  /* 0x0000000800ec7947 */ /* 0x000fec0003800000 */
.L_x_10870:
        /* <DEDUP_REMOVED lines=9> */
.L_x_10873:
[----:B------:R-:W2:Y:S02]  /*8070*/  LDG.E.U16 R2, desc[UR36][R2.64] ;  /* 0x0000002402027981 */ /* 0x000ea4000c1e1500 */
[----:B--2---:R-:W-:-:S06]  /*8080*/  HADD2.F32 R4, -RZ, R2.H0_H0 ;  /* 0x20000002ff047230 */ /* 0x004fcc0000004100 */
[----:B------:R-:W0:Y:S02]  /*8090*/  F2I.FTZ.TRUNC.NTZ R4, R4 ;  /* 0x0000000400047305 */ /* 0x000e24000021f100 */
[----:B0-----:R-:W-:Y:S01]  /*80a0*/  PRMT R0, R4, 0x7610, R0 ;  /* 0x0000761004007816 */ /* 0x001fe20000000000 */
[----:B------:R-:W-:Y:S06]  /*80b0*/  BRA `(.L_x_10867) ;  /* 0x0000000800b47947 */ /* 0x000fec0003800000 */
.L_x_10872:
[----:B------:R-:W2:Y:S02]  /*80c0*/  LDG.E.64 R2, desc[UR36][R2.64] ;  /* 0x0000002402027981 */ /* 0x000ea4000c1e1b00 */
[----:B--2---:R0:W1:Y:S01]  /*80d0*/  F2I.F64.TRUNC R0, R2 ;  /* 0x0000000200007311 */ /* 0x004062000030d100 */
[----:B------:R-:W-:Y:S05]  /*80e0*/  BRA `(.L_x_10867) ;  /* 0x0000000800a87947 */ /* 0x000fea0003800000 */
.L_x_10862:
        /* <DEDUP_REMOVED lines=12> */
.L_x_10876:
[----:B------:R-:W2:Y:S02]  /*81b0*/  LDG.E.64 R2, desc[UR36][R2.64] ;  /* 0x0000002402027981 */ /* 0x000ea4000c1e1b00 */
[----:B--2---:R0:W1:Y:S01]  /*81c0*/  F2I.F64.TRUNC R0, R2 ;  /* 0x0000000200007311 */ /* 0x004062000030d100 */
[----:B------:R-:W-:Y:S05]  /*81d0*/  BRA `(.L_x_10867) ;  /* 0x00000008006c7947 */ /* 0x000fea0003800000 */
.L_x_10875:
        /* <DEDUP_REMOVED lines=28> */
.L_x_10878:
        /* <DEDUP_REMOVED lines=15> */
.L_x_10877:
[----:B------:R-:W2:Y:S02]  /*8490*/  LDG.E.U16 R4, desc[UR36][R2.64] ;  /* 0x0000002402047981 */ /* 0x000ea4000c1e1500 */
[----:B--2---:R-:W-:-:S06]  /*84a0*/  IMAD.U32 R4, R4, 0x10000, RZ ;  /* 0x0001000004047824 */ /* 0x004fcc00078e00ff */
[----:B------:R-:W0:Y:S02]  /*84b0*/  F2I.FTZ.TRUNC.NTZ R4, R4 ;  /* 0x0000000400047305 */ /* 0x000e24000021f100 */
[----:B0-----:R-:W-:Y:S01]  /*84c0*/  PRMT R0, R4, 0x7610, R0 ;  /* 0x0000761004007816 */ /* 0x001fe20000000000 */
[----:B------:R-:W-:Y:S06]  /*84d0*/  BRA `(.L_x_10867) ;  /* 0x0000000400ac7947 */ /* 0x000fec0003800000 */
.L_x_10874:
        /* <DEDUP_REMOVED lines=10> */
.L_x_10881:
        /* <DEDUP_REMOVED lines=21> */
.L_x_10885:
[----:B------:R-:W-:Y:S05]  /*86d0*/  BSYNC B1 ;  /* 0x0000000000017941 */ /* 0x000fea0003800000 */
.L_x_10884:
[----:B------:R-:W-:Y:S01]  /*86e0*/  IMAD.SHL.U32 R2, R2, 0x100000, RZ ;  /* 0x0010000002027824 */ /* 0x000fe200078e00ff */
[----:B------:R-:W-:-:S04]  /*86f0*/  LEA R3, R0, 0x3b800000, 0x17 ;  /* 0x3b80000000037811 */ /* 0x000fc800078eb8ff */
[----:B------:R-:W-:-:S07]  /*8700*/  LOP3.LUT R4, R3, R2, R4, 0xfe, !PT ;  /* 0x0000000203047212 */ /* 0x000fce00078efe04 */
.L_x_10883:
[----:B------:R-:W-:Y:S05]  /*8710*/  BSYNC B0 ;  /* 0x0000000000007941 */ /* 0x000fea0003800000 */
.L_x_10882:
[----:B------:R-:W0:Y:S02]  /*8720*/  F2I.FTZ.TRUNC.NTZ R4, R4 ;  /* 0x0000000400047305 */ /* 0x000e24000021f100 */
[----:B0-----:R-:W-:Y:S01]  /*8730*/  PRMT R0, R4, 0x7610, R0 ;  /* 0x0000761004007816 */ /* 0x001fe20000000000 */
[----:B------:R-:W-:Y:S06]  /*8740*/  BRA `(.L_x_10867) ;  /* 0x0000000400107947 */ /* 0x000fec0003800000 */
.L_x_10880:
        /* <DEDUP_REMOVED lines=21> */
.L_x_10889:
[----:B------:R-:W-:Y:S05]  /*88a0*/  BSYNC B1 ;  /* 0x0000000000017941 */ /* 0x000fea0003800000 */
.L_x_10888:
[----:B------:R-:W-:Y:S01]  /*88b0*/  IMAD.SHL.U32 R2, R2, 0x200000, RZ ;  /* 0x0020000002027824 */ /* 0x000fe200078e00ff */
[----:B------:R-:W-:-:S04]  /*88c0*/  LEA R3, R0, 0x37800000, 0x17 ;  /* 0x3780000000037811 */ /* 0x000fc800078eb8ff */
[----:B------:R-:W-:-:S07]  /*88d0*/  LOP3.LUT R4, R3, R2, R4, 0xfe, !PT ;  /* 0x0000000203047212 */ /* 0x000fce00078efe04 */
.L_x_10887:
[----:B------:R-:W-:Y:S05]  /*88e0*/  BSYNC B0 ;  /* 0x0000000000007941 */ /* 0x000fea0003800000 */
.L_x_10886:
[----:B------:R-:W0:Y:S02]  /*88f0*/  F2I.FTZ.TRUNC.NTZ R4, R4 ;  /* 0x0000000400047305 */ /* 0x000e24000021f100 */
[----:B0-----:R-:W-:Y:S01]  /*8900*/  PRMT R0, R4, 0x7610, R0 ;  /* 0x0000761004007816 */ /* 0x001fe20000000000 */
[----:B------:R-:W-:Y:S06]  /*8910*/  BRA `(.L_x_10867) ;  /* 0x00000000009c7947 */ /* 0x000fec0003800000 */
.L_x_10879:
        /* <DEDUP_REMOVED lines=14> */
.L_x_10893:
[----:B------:R-:W-:Y:S05]  /*8a00*/  BSYNC B0 ;  /* 0x0000000000007941 */ /* 0x000fea0003800000 */
.L_x_10892:
[----:B------:R-:W0:Y:S02]  /*8a10*/  F2I.FTZ.TRUNC.NTZ R4, R4 ;  /* 0x0000000400047305 */ /* 0x000e24000021f100 */
[----:B0-----:R-:W-:Y:S01]  /*8a20*/  PRMT R0, R4, 0x7610, R0 ;  /* 0x0000761004007816 */ /* 0x001fe20000000000 */
[----:B------:R-:W-:Y:S06]  /*8a30*/  BRA `(.L_x_10867) ;  /* 0x0000000000547947 */ /* 0x000fec0003800000 */
.L_x_10866:
        /* <DEDUP_REMOVED lines=16> */
.L_x_10894:
[----:B------:R-:W-:Y:S01]  /*8b40*/  PRMT R0, RZ, 0x7610, R0 ;  /* 0x00007610ff007816 */ /* 0x000fe20000000000 */
[----:B------:R-:W-:Y:S06]  /*8b50*/  BRA `(.L_x_10867) ;  /* 0x00000000000c7947 */ /* 0x000fec0003800000 */
.L_x_10891:
[----:B------:R2:W5:Y:S01]  /*8b60*/  LDG.E.U16 R0, desc[UR36][R2.64] ;  /* 0x0000002402007981 */ /* 0x000562000c1e1500 */
[----:B------:R-:W-:Y:S05]  /*8b70*/  BRA `(.L_x_10867) ;  /* 0x0000000000047947 */ /* 0x000fea0003800000 */
.L_x_10890:
[----:B------:R3:W5:Y:S02]  /*8b80*/  LDG.E.U16 R0, desc[UR36][R2.64] ;  /* 0x0000002402007981 */ /* 0x000764000c1e1500 */
.L_x_10867:
[----:B------:R-:W-:Y:S01]  /*8b90*/  ULDC.U16 UR4, c[0x0][0x420] ;  /* 0x0001080000047ab9 */ /* 0x000fe20000000400 */
[----:B------:R-:W0:Y:S01]  /*8ba0*/  LDC.U16 R4, c[0x0][0x420] ;  /* 0x00010800ff047b82 */ /* 0x000e220000000400 */
[----:B------:R-:W-:Y:S01]  /*8bb0*/  UPRMT UR4, UR4, 0x9910, URZ ;  /* 0x0000991004047896 */ /* 0x000fe2000800003f */
[----:B------:R-:W-:Y:S05]  /*8bc0*/  BSSY B0, `(.L_x_10895) ;  /* 0x000003b000007945 */ /* 0x000fea0003800000 */
[----:B------:R-:W-:-:S13]  /*8bd0*/  ISETP.LE.AND P0, PT, RZ, UR4, PT ;  /* 0x00000004ff007c0c */ /* 0x000fda000bf03270 */
[----:B------:R-:W-:Y:S05]  /*8be0*/  @!P0 BRA `(.L_x_10896) ;  /* 0x0000000000b48947 */ /* 0x000fea0003800000 */
[----:B------:R-:W-:Y:S01]  /*8bf0*/  ISETP.NE.AND P0, PT, RZ, UR4, PT ;  /* 0x00000004ff007c0c */ /* 0x000fe2000bf05270 */
[----:B0-234-:R-:W-:-:S12]  /*8c00*/  IMAD.MOV.U32 R3, RZ, RZ, 0x1 ;  /* 0x00000001ff037424 */ /* 0x01dfd800078e00ff */
[----:B------:R-:W-:Y:S05]  /*8c10*/  @!P0 BRA `(.L_x_10897) ;  /* 0x0000000000d48947 */ /* 0x000fea0003800000 */
[----:B------:R-:W0:Y:S01]  /*8c20*/  LDC R3, c[0x0][0x420] ;  /* 0x00010800ff037b82 */ /* 0x000e220000000800 */
[C---:B------:R-:W-:Y:S01]  /*8c30*/  LOP3.LUT R5, R4.reuse, 0x1, RZ, 0xc0, !PT ;  /* 0x0000000104057812 */ /* 0x040fe200078ec0ff */
[----:B------:R-:W-:Y:S01]  /*8c40*/  VIADD R2, R4, 0x1 ;  /* 0x0000000104027836 */ /* 0x000fe20000000000 */
[----:B------:R-:W-:Y:S02]  /*8c50*/  BSSY B1, `(.L_x_10898) ;  /* 0x0000025000017945 */ /* 0x000fe40003800000 */
[----:B------:R-:W-:Y:S02]  /*8c60*/  ISETP.NE.U32.AND P0, PT, R5, 0x1, PT ;  /* 0x000000010500780c */ /* 0x000fe40003f05070 */
[----:B------:R-:W-:Y:S02]  /*8c70*/  LOP3.LUT R5, R2, 0xffff, RZ, 0xc0, !PT ;  /* 0x0000ffff02057812 */ /* 0x000fe400078ec0ff */
[----:B-1---5:R-:W-:Y:S02]  /*8c80*/  SEL R2, R0, 0x1, !P0 ;  /* 0x0000000100027807 */ /* 0x022fe40004000000 */
        /* <DEDUP_REMOVED lines=12> */
.L_x_10900:
        /* <DEDUP_REMOVED lines=21> */
.L_x_10899:
[----:B------:R-:W-:Y:S05]  /*8ea0*/  BSYNC B1 ;  /* 0x0000000000017941 */ /* 0x000fea0003800000 */
.L_x_10898:
[----:B------:R-:W-:Y:S05]  /*8eb0*/  BRA `(.L_x_10897) ;  /* 0x00000000002c7947 */ /* 0x000fea0003800000 */
.L_x_10896:
[----:B-1---5:R-:W-:Y:S01]  /*8ec0*/  PRMT R0, R0, 0x9910, RZ ;  /* 0x0000991000007816 */ /* 0x022fe200000000ff */
[----:B0-234-:R-:W-:-:S03]  /*8ed0*/  IMAD.MOV.U32 R3, RZ, RZ, 0x1 ;  /* 0x00000001ff037424 */ /* 0x01dfc600078e00ff */
        /* <DEDUP_REMOVED lines=9> */
.L_x_10897:
[----:B------:R-:W-:Y:S05]  /*8f70*/  BSYNC B0 ;  /* 0x0000000000007941 */ /* 0x000fea0003800000 */
.L_x_10895:
[----:B------:R-:W1:Y:S02]  /*8f80*/  LDC.U8 R2, c[0x0][0x430] ;  /* 0x00010c00ff027b82 */ /* 0x000e640000000000 */
[----:B-1---5:R-:W-:-:S04]  /*8f90*/  PRMT R0, R2, 0x9910, RZ ;  /* 0x0000991002007816 */ /* 0x022fc800000000ff */
        /* <DEDUP_REMOVED lines=12> */
.L_x_10904:
[----:B------:R0:W-:Y:S01]  /*9060*/  STG.E.U8 desc[UR36][R16.64], R3 ;  /* 0x0000000310007986 */ /* 0x0001e2000c101124 */
[----:B------:R-:W-:Y:S05]  /*9070*/  BRA `(.L_x_10906) ;  /* 0x0000000c00707947 */ /* 0x000fea0003800000 */
.L_x_10903:
        /* <DEDUP_REMOVED lines=11> */
.L_x_10908:
[----:B------:R-:W-:-:S05]  /*9130*/  PRMT R3, R3, 0x9910, RZ ;  /* 0x0000991003037816 */ /* 0x000fca00000000ff */
[----:B------:R0:W-:Y:S01]  /*9140*/  STG.E desc[UR36][R16.64], R3 ;  /* 0x0000000310007986 */ /* 0x0001e2000c101924 */
[----:B------:R-:W-:Y:S05]  /*9150*/  BRA `(.L_x_10906) ;  /* 0x0000000c00387947 */ /* 0x000fea0003800000 */
.L_x_10907:
[----:B------:R0:W-:Y:S01]  /*9160*/  STG.E.U16 desc[UR36][R16.64], R3 ;  /* 0x0000000310007986 */ /* 0x0001e2000c101524 */
[----:B------:R-:W-:Y:S05]  /*9170*/  BRA `(.L_x_10906) ;  /* 0x0000000c00307947 */ /* 0x000fea0003800000 */
.L_x_10902:
        /* <DEDUP_REMOVED lines=9> */
.L_x_10910:
[----:B------:R-:W0:Y:S02]  /*9210*/  I2F.S16 R0, R3 ;  /* 0x0000000300007306 */ /* 0x000e240000101400 */
[----:B0-----:R-:W-:-:S05]  /*9220*/  F2FP.F16.F32.PACK_AB R0, RZ, R0 ;  /* 0x00000000ff00723e */ /* 0x001fca00000000ff */
[----:B------:R0:W-:Y:S01]  /*9230*/  STG.E.U16 desc[UR36][R16.64], R0 ;  /* 0x0000000010007986 */ /* 0x0001e2000c101524 */
[----:B------:R-:W-:Y:S05]  /*9240*/  BRA `(.L_x_10906) ;  /* 0x0000000800fc7947 */ /* 0x000fea0003800000 */
.L_x_10909:
        /* <DEDUP_REMOVED lines=10> */
.L_x_10912:
[----:B------:R-:W0:Y:S02]  /*92f0*/  I2F.S16 R3, R3 ;  /* 0x0000000300037306 */ /* 0x000e240000101400 */
[----:B0-----:R-:W-:-:S04]  /*9300*/  F2FP.F16.F32.PACK_AB R3, RZ, R3 ;  /* 0x00000003ff03723e */ /* 0x001fc800000000ff */
[----:B------:R-:W-:-:S05]  /*9310*/  PRMT R3, R3, 0x5410, RZ ;  /* 0x0000541003037816 */ /* 0x000fca00000000ff */
[----:B------:R0:W-:Y:S01]  /*9320*/  STG.E desc[UR36][R16.64], R3 ;  /* 0x0000000310007986 */ /* 0x0001e2000c101924 */
[----:B------:R-:W-:Y:S05]  /*9330*/  BRA `(.L_x_10906) ;  /* 0x0000000800c07947 */ /* 0x000fea0003800000 */
.L_x_10911:
[----:B------:R-:W0:Y:S02]  /*9340*/  I2F.F64.S16 R2, R3 ;  /* 0x0000000300027312 */ /* 0x000e240000101c00 */
[----:B0-----:R0:W-:Y:S01]  /*9350*/  STG.E.64 desc[UR36][R16.64], R2 ;  /* 0x0000000210007986 */ /* 0x0011e2000c101b24 */
[----:B------:R-:W-:Y:S05]  /*9360*/  BRA `(.L_x_10906) ;  /* 0x0000000800b47947 */ /* 0x000fea0003800000 */
.L_x_10901:
        /* <DEDUP_REMOVED lines=13> */
.L_x_10915:
[----:B------:R-:W0:Y:S01]  /*9440*/  I2F.F64.S16 R4, R3 ;  /* 0x0000000300047312 */ /* 0x000e220000101c00 */
[----:B------:R-:W-:-:S05]  /*9450*/  CS2R R6, SRZ ;  /* 0x0000000000067805 */ /* 0x000fca000001ff00 */
[----:B0-----:R0:W-:Y:S01]  /*9460*/  STG.E.128 desc[UR36][R16.64], R4 ;  /* 0x0000000410007986 */ /* 0x0011e2000c101d24 */
[----:B------:R-:W-:Y:S05]  /*9470*/  BRA `(.L_x_10906) ;  /* 0x0000000800707947 */ /* 0x000fea0003800000 */
.L_x_10914:
        /* <DEDUP_REMOVED lines=21> */
.L_x_10919:
[----:B------:R-:W-:Y:S05]  /*95d0*/  BSYNC B0 ;  /* 0x0000000000007941 */ /* 0x000fea0003800000 */
.L_x_10918:
[----:B------:R-:W-:-:S05]  /*95e0*/  LOP3.LUT R5, R0, R5, RZ, 0xfc, !PT ;  /* 0x0000000500057212 */ /* 0x000fca00078efcff */
[----:B------:R0:W-:Y:S01]  /*95f0*/  STG.E.U8 desc[UR36][R16.64], R5 ;  /* 0x0000000510007986 */ /* 0x0001e2000c101124 */
[----:B------:R-:W-:Y:S05]  /*9600*/  BRA `(.L_x_10906) ;  /* 0x00000008000c7947 */ /* 0x000fea0003800000 */
.L_x_10917:
        /* <DEDUP_REMOVED lines=13> */
.L_x_10921:
[----:B------:R-:W-:Y:S01]  /*96e0*/  IMAD.MOV.U32 R0, RZ, RZ, 0x7f ;  /* 0x0000007fff007424 */ /* 0x000fe200078e00ff */
[----:B------:R-:W-:-:S04]  /*96f0*/  ISETP.GT.U32.AND P0, PT, R2, 0x7f800000, PT ;  /* 0x7f8000000200780c */ /* 0x000fc80003f04070 */
[----:B------:R-:W-:-:S09]  /*9700*/  SEL R0, R0, 0x7c, P0 ;  /* 0x0000007c00007807 */ /* 0x000fd20000000000 */
.L_x_10922:
[----:B------:R-:W-:Y:S05]  /*9710*/  BSYNC B0 ;  /* 0x0000000000007941 */ /* 0x000fea0003800000 */
.L_x_10920:
[----:B------:R-:W-:-:S04]  /*9720*/  LOP3.LUT R2, R3, 0x80000000, RZ, 0xc0, !PT ;  /* 0x8000000003027812 */ /* 0x000fc800078ec0ff */
[----:B------:R-:W-:-:S04]  /*9730*/  SHF.R.U32.HI R3, RZ, 0x18, R2 ;  /* 0x00000018ff037819 */ /* 0x000fc80000011602 */
[----:B------:R-:W-:-:S05]  /*9740*/  LOP3.LUT R3, R0, R3, RZ, 0xfc, !PT ;  /* 0x0000000300037212 */ /* 0x000fca00078efcff */
[----:B------:R0:W-:Y:S01]  /*9750*/  STG.E.U8 desc[UR36][R16.64], R3 ;  /* 0x0000000310007986 */ /* 0x0001e2000c101124 */
[----:B------:R-:W-:Y:S05]  /*9760*/  BRA `(.L_x_10906) ;  /* 0x0000000400b47947 */ /* 0x000fea0003800000 */
.L_x_10916:
[----:B------:R-:W0:Y:S02]  /*9770*/  I2F.S16 R0, R3 ;  /* 0x0000000300007306 */ /* 0x000e240000101400 */
[----:B0-----:R-:W-:-:S05]  /*9780*/  F2FP.BF16.F32.PACK_AB R0, RZ, R0 ;  /* 0x00000000ff00723e */ /* 0x001fca00000010ff */
[----:B------:R0:W-:Y:S01]  /*9790*/  STG.E.U16 desc[UR36][R16.64], R0 ;  /* 0x0000000010007986 */ /* 0x0001e2000c101524 */
[----:B------:R-:W-:Y:S05]  /*97a0*/  BRA `(.L_x_10906) ;  /* 0x0000000400a47947 */ /* 0x000fea0003800000 */
.L_x_10913:
        /* <DEDUP_REMOVED lines=10> */
.L_x_10925:
        /* <DEDUP_REMOVED lines=17> */
.L_x_10928:
[----:B------:R-:W-:-:S04]  /*9960*/  LOP3.LUT R2, R3, 0x80000000, RZ, 0xc0, !PT ;  /* 0x8000000003027812 */ /* 0x000fc800078ec0ff */
[----:B------:R-:W-:-:S04]  /*9970*/  SHF.R.U32.HI R3, RZ, 0x18, R2 ;  /* 0x00000018ff037819 */ /* 0x000fc80000011602 */
[----:B------:R-:W-:-:S04]  /*9980*/  LOP3.LUT R0, R0, R3, RZ, 0xfc, !PT ;  /* 0x0000000300007212 */ /* 0x000fc800078efcff */
[----:B------:R-:W-:-:S07]  /*9990*/  PRMT R8, R0, 0x7610, R8 ;  /* 0x0000761000087816 */ /* 0x000fce0000000008 */
.L_x_10927:
[----:B------:R-:W-:Y:S05]  /*99a0*/  BSYNC B0 ;  /* 0x0000000000007941 */ /* 0x000fea0003800000 */
.L_x_10926:
[----:B------:R0:W-:Y:S01]  /*99b0*/  STG.E.U8 desc[UR36][R16.64], R8 ;  /* 0x0000000810007986 */ /* 0x0001e2000c101124 */
[----:B------:R-:W-:Y:S05]  /*99c0*/  BRA `(.L_x_10906) ;  /* 0x00000004001c7947 */ /* 0x000fea0003800000 */
.L_x_10924:
        /* <DEDUP_REMOVED lines=17> */
.L_x_10931:
[----:B------:R-:W-:-:S04]  /*9ae0*/  LOP3.LUT R2, R3, 0x80000000, RZ, 0xc0, !PT ;  /* 0x8000000003027812 */ /* 0x000fc800078ec0ff */
[----:B------:R-:W-:-:S04]  /*9af0*/  SHF.R.U32.HI R3, RZ, 0x18, R2 ;  /* 0x00000018ff037819 */ /* 0x000fc80000011602 */
[----:B------:R-:W-:-:S04]  /*9b00*/  LOP3.LUT R0, R0, R3, RZ, 0xfc, !PT ;  /* 0x0000000300007212 */ /* 0x000fc800078efcff */
[----:B------:R-:W-:-:S07]  /*9b10*/  PRMT R8, R0, 0x7610, R8 ;  /* 0x0000761000087816 */ /* 0x000fce0000000008 */
.L_x_10930:
[----:B------:R-:W-:Y:S05]  /*9b20*/  BSYNC B0 ;  /* 0x0000000000007941 */ /* 0x000fea0003800000 */
.L_x_10929:
[----:B------:R3:W-:Y:S01]  /*9b30*/  STG.E.U8 desc[UR36][R16.64], R8 ;  /* 0x0000000810007986 */ /* 0x0007e2000c101124 */
[----:B------:R-:W-:Y:S05]  /*9b40*/  BRA `(.L_x_10906) ;  /* 0x0000000000bc7947 */ /* 0x000fea0003800000 */
.L_x_10923:
        /* <DEDUP_REMOVED lines=23> */
.L_x_10905:
        /* <DEDUP_REMOVED lines=16> */
.L_x_10934:
[----:B------:R-:W-:Y:S05]  /*9dc0*/  BRA `(.L_x_10906) ;  /* 0x00000000001c7947 */ /* 0x000fea0003800000 */
.L_x_10933:
[----:B------:R-:W-:-:S05]  /*9dd0*/  PRMT R3, R3, 0x9910, RZ ;  /* 0x0000991003037816 */ /* 0x000fca00000000ff */
[----:B------:R-:W-:-:S05]  /*9de0*/  IMAD.MOV.U32 R2, RZ, RZ, R3 ;  /* 0x000000ffff027224 */ /* 0x000fca00078e0003 */
[----:B------:R-:W-:-:S05]  /*9df0*/  SHF.R.S32.HI R3, RZ, 0x1f, R2 ;  /* 0x0000001fff037819 */ /* 0x000fca0000011402 */
[----:B------:R1:W-:Y:S01]  /*9e00*/  STG.E.64 desc[UR36][R16.64], R2 ;  /* 0x0000000210007986 */ /* 0x0003e2000c101b24 */
[----:B------:R-:W-:Y:S05]  /*9e10*/  BRA `(.L_x_10906) ;  /* 0x0000000000087947 */ /* 0x000fea0003800000 */
.L_x_10932:
[----:B------:R-:W-:-:S05]  /*9e20*/  PRMT R3, R3, 0x9910, RZ ;  /* 0x0000991003037816 */ /* 0x000fca00000000ff */
[----:B------:R0:W-:Y:S02]  /*9e30*/  STG.E desc[UR36][R16.64], R3 ;  /* 0x0000000310007986 */ /* 0x0001e4000c101924 */
.L_x_10906:
[----:B------:R-:W-:-:S07]  /*9e40*/  VIADD R19, R19, 0x80 ;  /* 0x0000008013137836 */ /* 0x000fce0000000000 */
.L_x_10860:
[----:B------:R-:W-:Y:S05]  /*9e50*/  BSYNC B6 ;  /* 0x0000000000067941 */ /* 0x000fea0003800000 */
.L_x_10859:
        /* <DEDUP_REMOVED lines=306> */
.L_x_10935:
        /* <DEDUP_REMOVED lines=20> */
.L_x_10939:
[----:B------:R0:W5:Y:S01]  /*b2c0*/  LDG.E.U8 R0, desc[UR36][R2.64] ;  /* 0x0000002402007981 */ /* 0x000162000c1e1100 */
[----:B------:R-:W-:Y:S05]  /*b2d0*/  BRA `(.L_x_10941) ;  /* 0x0000000c00547947 */ /* 0x000fea0003800000 */
.L_x_10938:
        /* <DEDUP_REMOVED lines=8> */
.L_x_10943:
[----:B------:R0:W5:Y:S01]  /*b360*/  LDG.E.U16 R0, desc[UR36][R2.64] ;  /* 0x0000002402007981 */ /* 0x000162000c1e1500 */
[----:B------:R-:W-:Y:S05]  /*b370*/  BRA `(.L_x_10941) ;  /* 0x0000000c002c7947 */ /* 0x000fea0003800000 */
.L_x_10942:
[----:B------:R0:W5:Y:S01]  /*b380*/  LDG.E.U16 R0, desc[UR36][R2.64] ;  /* 0x0000002402007981 */ /* 0x000162000c1e1500 */
[----:B------:R-:W-:Y:S05]  /*b390*/  BRA `(.L_x_10941) ;  /* 0x0000000c00247947 */ /* 0x000fea0003800000 */
.L_x_10937:
        /* <DEDUP_REMOVED lines=9> */
.L_x_10945:
[----:B------:R-:W2:Y:S02]  /*b430*/  LDG.E.U16 R4, desc[UR36][R2.64] ;  /* 0x0000002402047981 */ /* 0x000ea4000c1e1500 */
[----:B--2---:R-:W-:-:S06]  /*b440*/  HADD2.F32 R4, -RZ, R4.H0_H0 ;  /* 0x20000004ff047230 */ /* 0x004fcc0000004100 */
[----:B------:R-:W0:Y:S02]  /*b450*/  F2I.FTZ.TRUNC.NTZ R4, R4 ;  /* 0x0000000400047305 */ /* 0x000e24000021f100 */
[----:B0-----:R-:W-:Y:S01]  /*b460*/  PRMT R0, R4, 0x7610, R0 ;  /* 0x0000761004007816 */ /* 0x001fe20000000000 */
[----:B------:R-:W-:Y:S06]  /*b470*/  BRA `(.L_x_10941) ;  /* 0x0000000800ec7947 */ /* 0x000fec0003800000 */
.L_x_10944:
[----:B------:R-:W-:-:S13]  /*b480*/  ISETP.NE.AND P0, PT, R4, 0x7, PT ;  /* 0x000000070400780c */ /* 0x000fda0003f05270 */
[----:B------:R-:W-:Y:S05]  /*b490*/  @!P0 BRA `(.L_x_10946) ;  /* 0x0000000000308947 */ /* 0x000fea0003800000 */
[----:B------:R-:W-:-:S13]  /*b4a0*/  ISETP.NE.AND P0, PT, R4, 0x8, PT ;  /* 0x000000080400780c */ /* 0x000fda0003f05270 */
[----:B------:R-:W-:Y:S05]  /*b4b0*/  @!P0 BRA `(.L_x_10947) ;  /* 0x0000000000148947 */ /* 0x000fea0003800000 */
[----:B------:R-:W-:-:S13]  /*b4c0*/  ISETP.NE.AND P0, PT, R4, 0x9, PT ;  /* 0x000000090400780c */ /* 0x000fda0003f05270 */
[----:B------:R-:W-:Y:S05]  /*b4d0*/  @P0 BRA `(.L_x_10940) ;  /* 0x0000000800800947 */ /* 0x000fea0003800000 */
[----:B------:R-:W2:Y:S02]  /*b4e0*/  LDG.E R2, desc[UR36][R2.64] ;  /* 0x0000002402027981 */ /* 0x000ea4000c1e1900 */
[----:B--2---:R2:W3:Y:S01]  /*b4f0*/  F2I.FTZ.TRUNC.NTZ R0, R2 ;  /* 0x0000000200007305 */ /* 0x0044e2000021f100 */
[----:B------:R-:W-:Y:S05]  /*b500*/  BRA `(.L_x_10941) ;  /* 0x0000000800c87947 */ /* 0x000fea0003800000 */
.L_x_10947:
[----:B------:R-:W2:Y:S02]  /*b510*/  LDG.E.U16 R2, desc[UR36][R2.64] ;  /* 0x0000002402027981 */ /* 0x000ea4000c1e1500 */
[----:B--2---:R-:W-:-:S06]  /*b520*/  HADD2.F32 R4, -RZ, R2.H0_H0 ;  /* 0x20000002ff047230 */ /* 0x004fcc0000004100 */
[----:B------:R-:W0:Y:S02]  /*b530*/  F2I.FTZ.TRUNC.NTZ R4, R4 ;  /* 0x0000000400047305 */ /* 0x000e24000021f100 */
[----:B0-----:R-:W-:Y:S01]  /*b540*/  PRMT R0, R4, 0x7610, R0 ;  /* 0x0000761004007816 */ /* 0x001fe20000000000 */
[----:B------:R-:W-:Y:S06]  /*b550*/  BRA `(.L_x_10941) ;  /* 0x0000000800b47947 */ /* 0x000fec0003800000 */
.L_x_10946:
[----:B------:R-:W2:Y:S02]  /*b560*/  LDG.E.64 R2, desc[UR36][R2.64] ;  /* 0x0000002402027981 */ /* 0x000ea4000c1e1b00 */
[----:B--2---:R4:W0:Y:S01]  /*b570*/  F2I.F64.TRUNC R0, R2 ;  /* 0x0000000200007311 */ /* 0x004822000030d100 */
[----:B------:R-:W-:Y:S05]  /*b580*/  BRA `(.L_x_10941) ;  /* 0x0000000800a87947 */ /* 0x000fea0003800000 */
.L_x_10936:
        /* <DEDUP_REMOVED lines=12> */
.L_x_10950:
[----:B------:R-:W2:Y:S02]  /*b650*/  LDG.E.64 R2, desc[UR36][R2.64] ;  /* 0x0000002402027981 */ /* 0x000ea4000c1e1b00 */
[----:B--2---:R0:W1:Y:S01]  /*b660*/  F2I.F64.TRUNC R0, R2 ;  /* 0x0000000200007311 */ /* 0x004062000030d100 */
[----:B------:R-:W-:Y:S05]  /*b670*/  BRA `(.L_x_10941) ;  /* 0x00000008006c7947 */ /* 0x000fea0003800000 */
.L_x_10949:
        /* <DEDUP_REMOVED lines=28> */
.L_x_10952:
        /* <DEDUP_REMOVED lines=15> */
.L_x_10951:
[----:B------:R-:W2:Y:S02]  /*b930*/  LDG.E.U16 R4, desc[UR36][R2.64] ;  /* 0x0000002402047981 */ /* 0x000ea4000c1e1500 */
[----:B--2---:R-:W-:-:S06]  /*b940*/  IMAD.U32 R4, R4, 0x10000, RZ ;  /* 0x0001000004047824 */ /* 0x004fcc00078e00ff */
[----:B------:R-:W0:Y:S02]  /*b950*/  F2I.FTZ.TRUNC.NTZ R4, R4 ;  /* 0x0000000400047305 */ /* 0x000e24000021f100 */
[----:B0-----:R-:W-:Y:S01]  /*b960*/  PRMT R0, R4, 0x7610, R0 ;  /* 0x0000761004007816 */ /* 0x001fe20000000000 */
[----:B------:R-:W-:Y:S06]  /*b970*/  BRA `(.L_x_10941) ;  /* 0x0000000400ac7947 */ /* 0x000fec0003800000 */
.L_x_10948:
        /* <DEDUP_REMOVED lines=10> */
.L_x_10955:
        /* <DEDUP_REMOVED lines=21> */
.L_x_10959:
[----:B------:R-:W-:Y:S05]  /*bb70*/  BSYNC B1 ;  /* 0x0000000000017941 */ /* 0x000fea0003800000 */
.L_x_10958:
[----:B------:R-:W-:Y:S01]  /*bb80*/  IMAD.SHL.U32 R2, R2, 0x100000, RZ ;  /* 0x0010000002027824 */ /* 0x000fe200078e00ff */
[----:B------:R-:W-:-:S04]  /*bb90*/  LEA R3, R0, 0x3b800000, 0x17 ;  /* 0x3b80000000037811 */ /* 0x000fc800078eb8ff */
[----:B------:R-:W-:-:S07]  /*bba0*/  LOP3.LUT R4, R3, R2, R4, 0xfe, !PT ;  /* 0x0000000203047212 */ /* 0x000fce00078efe04 */
.L_x_10957:
[----:B------:R-:W-:Y:S05]  /*bbb0*/  BSYNC B0 ;  /* 0x0000000000007941 */ /* 0x000fea0003800000 */
.L_x_10956:
[----:B------:R-:W0:Y:S02]  /*bbc0*/  F2I.FTZ.TRUNC.NTZ R4, R4 ;  /* 0x0000000400047305 */ /* 0x000e24000021f100 */
[----:B0-----:R-:W-:Y:S01]  /*bbd0*/  PRMT R0, R4, 0x7610, R0 ;  /* 0x0000761004007816 */ /* 0x001fe20000000000 */
[----:B------:R-:W-:Y:S06]  /*bbe0*/  BRA `(.L_x_10941) ;  /* 0x0000000400107947 */ /* 0x000fec0003800000 */
.L_x_10954:
        /* <DEDUP_REMOVED lines=21> */
.L_x_10963:
[----:B------:R-:W-:Y:S05]  /*bd40*/  BSYNC B1 ;  /* 0x0000000000017941 */ /* 0x000fea0003800000 */
.L_x_10962:
[----:B------:R-:W-:Y:S01]  /*bd50*/  IMAD.SHL.U32 R2, R2, 0x200000, RZ ;  /* 0x0020000002027824 */ /* 0x000fe200078e00ff */
[----:B------:R-:W-:-:S04]  /*bd60*/  LEA R3, R0, 0x37800000, 0x17 ;  /* 0x3780000000037811 */ /* 0x000fc800078eb8ff */
[----:B------:R-:W-:-:S07]  /*bd70*/  LOP3.LUT R4, R3, R2, R4, 0xfe, !PT ;  /* 0x0000000203047212 */ /* 0x000fce00078efe04 */
.L_x_10961:
[----:B------:R-:W-:Y:S05]  /*bd80*/  BSYNC B0 ;  /* 0x0000000000007941 */ /* 0x000fea0003800000 */
.L_x_10960:
[----:B------:R-:W0:Y:S02]  /*bd90*/  F2I.FTZ.TRUNC.NTZ R4, R4 ;  /* 0x0000000400047305 */ /* 0x000e24000021f100 */
[----:B0-----:R-:W-:Y:S01]  /*bda0*/  PRMT R0, R4, 0x7610, R0 ;  /* 0x0000761004007816 */ /* 0x001fe20000000000 */
[----:B------:R-:W-:Y:S06]  /*bdb0*/  BRA `(.L_x_10941) ;  /* 0x00000000009c7947 */ /* 0x000fec0003800000 */
.L_x_10953:
        /* <DEDUP_REMOVED lines=14> */
.L_x_10967:
[----:B------:R-:W-:Y:S05]  /*bea0*/  BSYNC B0 ;  /* 0x0000000000007941 */ /* 0x000fea0003800000 */
.L_x_10966:
[----:B------:R-:W0:Y:S02]  /*beb0*/  F2I.FTZ.TRUNC.NTZ R4, R4 ;  /* 0x0000000400047305 */ /* 0x000e24000021f100 */
[----:B0-----:R-:W-:Y:S01]  /*bec0*/  PRMT R0, R4, 0x7610, R0 ;  /* 0x0000761004007816 */ /* 0x001fe20000000000 */
[----:B------:R-:W-:Y:S06]  /*bed0*/  BRA `(.L_x_10941) ;  /* 0x0000000000547947 */ /* 0x000fec0003800000 */
.L_x_10940:
        /* <DEDUP_REMOVED lines=16> */
.L_x_10968:
[----:B------:R-:W-:Y:S01]  /*bfe0*/  PRMT R0, RZ, 0x7610, R0 ;  /* 0x00007610ff007816 */ /* 0x000fe20000000000 */
[----:B------:R-:W-:Y:S06]  /*bff0*/  BRA `(.L_x_10941) ;  /* 0x00000000000c7947 */ /* 0x000fec0003800000 */
.L_x_10965:
[----:B------:R0:W5:Y:S01]  /*c000*/  LDG.E.U16 R0, desc[UR36][R2.64] ;  /* 0x0000002402007981 */ /* 0x000162000c1e1500 */
[----:B------:R-:W-:Y:S05]  /*c010*/  BRA `(.L_x_10941) ;  /* 0x0000000000047947 */ /* 0x000fea0003800000 */
.L_x_10964:
[----:B------:R0:W5:Y:S02]  /*c020*/  LDG.E.U16 R0, desc[UR36][R2.64] ;  /* 0x0000002402007981 */ /* 0x000164000c1e1500 */
.L_x_10941:
[----:B------:R-:W-:Y:S01]  /*c030*/  ULDC.U16 UR4, c[0x0][0x420] ;  /* 0x0001080000047ab9 */ /* 0x000fe20000000400 */
[----:B------:R-:W0:Y:S01]  /*c040*/  LDC.U16 R4, c[0x0][0x420] ;  /* 0x00010800ff047b82 */ /* 0x000e220000000400 */
[----:B------:R-:W-:Y:S01]  /*c050*/  UPRMT UR4, UR4, 0x9910, URZ ;  /* 0x0000991004047896 */ /* 0x000fe2000800003f */
[----:B------:R-:W-:Y:S05]  /*c060*/  BSSY B0, `(.L_x_10969) ;  /* 0x000003b000007945 */ /* 0x000fea0003800000 */
[----:B------:R-:W-:-:S13]  /*c070*/  ISETP.LE.AND P0, PT, RZ, UR4, PT ;  /* 0x00000004ff007c0c */ /* 0x000fda000bf03270 */
[----:B------:R-:W-:Y:S05]  /*c080*/  @!P0 BRA `(.L_x_10970) ;  /* 0x0000000000b48947 */ /* 0x000fea0003800000 */
[----:B------:R-:W-:Y:S01]  /*c090*/  ISETP.NE.AND P0, PT, RZ, UR4, PT ;  /* 0x00000004ff007c0c */ /* 0x000fe2000bf05270 */
[----:B0---4-:R-:W-:-:S12]  /*c0a0*/  IMAD.MOV.U32 R3, RZ, RZ, 0x1 ;  /* 0x00000001ff037424 */ /* 0x011fd800078e00ff */
[----:B------:R-:W-:Y:S05]  /*c0b0*/  @!P0 BRA `(.L_x_10971) ;  /* 0x0000000000d48947 */ /* 0x000fea0003800000 */
[----:B------:R-:W0:Y:S01]  /*c0c0*/  LDC R3, c[0x0][0x420] ;  /* 0x00010800ff037b82 */ /* 0x000e220000000800 */
[C---:B------:R-:W-:Y:S01]  /*c0d0*/  LOP3.LUT R5, R4.reuse, 0x1, RZ, 0xc0, !PT ;  /* 0x0000000104057812 */ /* 0x040fe200078ec0ff */
[----:B--2---:R-:W-:Y:S01]  /*c0e0*/  VIADD R2, R4, 0x1 ;  /* 0x0000000104027836 */ /* 0x004fe20000000000 */
[----:B------:R-:W-:Y:S02]  /*c0f0*/  BSSY B1, `(.L_x_10972) ;  /* 0x0000025000017945 */ /* 0x000fe40003800000 */
[----:B------:R-:W-:Y:S02]  /*c100*/  ISETP.NE.U32.AND P0, PT, R5, 0x1, PT ;  /* 0x000000010500780c */ /* 0x000fe40003f05070 */
[----:B------:R-:W-:Y:S02]  /*c110*/  LOP3.LUT R5, R2, 0xffff, RZ, 0xc0, !PT ;  /* 0x0000ffff02057812 */ /* 0x000fe400078ec0ff */
[----:B-1-3-5:R-:W-:Y:S02]  /*c120*/  SEL R2, R0, 0x1, !P0 ;  /* 0x0000000100027807 */ /* 0x02afe40004000000 */
        /* <DEDUP_REMOVED lines=12> */
.L_x_10974:
        /* <DEDUP_REMOVED lines=21> */
.L_x_10973:
[----:B------:R-:W-:Y:S05]  /*c340*/  BSYNC B1 ;  /* 0x0000000000017941 */ /* 0x000fea0003800000 */
.L_x_10972:
[----:B------:R-:W-:Y:S05]  /*c350*/  BRA `(.L_x_10971) ;  /* 0x00000000002c7947 */ /* 0x000fea0003800000 */
.L_x_10970:
[----:B01-3-5:R-:W-:Y:S01]  /*c360*/  PRMT R0, R0, 0x9910, RZ ;  /* 0x0000991000007816 */ /* 0x02bfe200000000ff */
[----:B----4-:R-:W-:-:S03]  /*c370*/  IMAD.MOV.U32 R3, RZ, RZ, 0x1 ;  /* 0x00000001ff037424 */ /* 0x010fc600078e00ff */
        /* <DEDUP_REMOVED lines=9> */
.L_x_10971:
[----:B------:R-:W-:Y:S05]  /*c410*/  BSYNC B0 ;  /* 0x0000000000007941 */ /* 0x000fea0003800000 */
.L_x_10969:
[----:B--2---:R-:W1:Y:S02]  /*c420*/  LDC.U8 R2, c[0x0][0x430] ;  /* 0x00010c00ff027b82 */ /* 0x004e640000000000 */
[----:B-1-3-5:R-:W-:-:S04]  /*c430*/  PRMT R0, R2, 0x9910, RZ ;  /* 0x0000991002007816 */ /* 0x02afc800000000ff */
        /* <DEDUP_REMOVED lines=10> */
[----:B------:R-:W-:Y:S01]  /*c4e0*/  STG.E.U8 desc[UR36][R16.64], R3 ;  /* 0x0000000310007986 */ /* 0x000fe2000c101124 */
[----:B------:R-:W-:Y:S05]  /*c4f0*/  EXIT ;  /* 0x000000000000794d */ /* 0x000fea0003800000 */
.L_x_10978:
[----:B------:R-:W-:Y:S01]  /*c500*/  STG.E.U8 desc[UR36][R16.64], R3 ;  /* 0x0000000310007986 */ /* 0x000fe2000c101124 */
[----:B------:R-:W-:Y:S05]  /*c510*/  EXIT ;  /* 0x000000000000794d */ /* 0x000fea0003800000 */
.L_x_10977:
        /* <DEDUP_REMOVED lines=9> */
[----:B------:R-:W-:Y:S01]  /*c5b0*/  STG.E.64 desc[UR36][R16.64], R2 ;  /* 0x0000000210007986 */ /* 0x000fe2000c101b24 */
[----:B------:R-:W-:Y:S05]  /*c5c0*/  EXIT ;  /* 0x000000000000794d */ /* 0x000fea0003800000 */
.L_x_10981:
[----:B------:R-:W-:-:S05]  /*c5d0*/  PRMT R3, R3, 0x9910, RZ ;  /* 0x0000991003037816 */ /* 0x000fca00000000ff */
[----:B------:R-:W-:Y:S01]  /*c5e0*/  STG.E desc[UR36][R16.64], R3 ;  /* 0x0000000310007986 */ /* 0x000fe2000c101924 */
[----:B------:R-:W-:Y:S05]  /*c5f0*/  EXIT ;  /* 0x000000000000794d */ /* 0x000fea0003800000 */
.L_x_10980:
[----:B------:R-:W-:Y:S01]  /*c600*/  STG.E.U16 desc[UR36][R16.64], R3 ;  /* 0x0000000310007986 */ /* 0x000fe2000c101524 */
[----:B------:R-:W-:Y:S05]  /*c610*/  EXIT ;  /* 0x000000000000794d */ /* 0x000fea0003800000 */
.L_x_10976:
[----:B------:R-:W-:-:S13]  /*c620*/  ISETP.GT.AND P0, PT, R0, 0x6, PT ;  /* 0x000000060000780c */ /* 0x000fda0003f04270 */
[----:B------:R-:W-:Y:S05]  /*c630*/  @P0 BRA `(.L_x_10982) ;  /* 0x00000000002c0947 */ /* 0x000fea0003800000 */
[----:B------:R-:W-:-:S13]  /*c640*/  ISETP.NE.AND P0, PT, R0, 0x5, PT ;  /* 0x000000050000780c */ /* 0x000fda0003f05270 */
[----:B------:R-:W-:Y:S05]  /*c650*/  @!P0 BRA `(.L_x_10983) ;  /* 0x0000000000148947 */ /* 0x000fea0003800000 */
[----:B------:R-:W-:-:S13]  /*c660*/  ISETP.NE.AND P0, PT, R0, 0x6, PT ;  /* 0x000000060000780c */ /* 0x000fda0003f05270 */
[----:B------:R-:W-:Y:S05]  /*c670*/  @P0 BRA `(.L_x_10979) ;  /* 0x0000000800b80947 */ /* 0x000fea0003800000 */
[----:B------:R-:W0:Y:S02]  /*c680*/  I2F.S16 R3, R3 ;  /* 0x0000000300037306 */ /* 0x000e240000101400 */
[----:B0-----:R-:W-:Y:S01]  /*c690*/  STG.E desc[UR36][R16.64], R3 ;  /* 0x0000000310007986 */ /* 0x001fe2000c101924 */
[----:B------:R-:W-:Y:S05]  /*c6a0*/  EXIT ;  /* 0x000000000000794d */ /* 0x000fea0003800000 */
.L_x_10983:
[----:B------:R-:W0:Y:S02]  /*c6b0*/  I2F.S16 R0, R3 ;  /* 0x0000000300007306 */ /* 0x000e240000101400 */
[----:B0-----:R-:W-:-:S05]  /*c6c0*/  F2FP.F16.F32.PACK_AB R0, RZ, R0 ;  /* 0x00000000ff00723e */ /* 0x001fca00000000ff */
[----:B------:R-:W-:Y:S01]  /*c6d0*/  STG.E.U16 desc[UR36][R16.64], R0 ;  /* 0x0000000010007986 */ /* 0x000fe2000c101524 */
[----:B------:R-:W-:Y:S05]  /*c6e0*/  EXIT ;  /* 0x000000000000794d */ /* 0x000fea0003800000 */
.L_x_10982:
        /* <DEDUP_REMOVED lines=8> */
[----:B0-----:R-:W-:Y:S01]  /*c770*/  STG.E.64 desc[UR36][R16.64], R4 ;  /* 0x0000000410007986 */ /* 0x001fe2000c101b24 */
[----:B------:R-:W-:Y:S05]  /*c780*/  EXIT ;  /* 0x000000000000794d */ /* 0x000fea0003800000 */
.L_x_10985:
[----:B------:R-:W0:Y:S02]  /*c790*/  I2F.S16 R3, R3 ;  /* 0x0000000300037306 */ /* 0x000e240000101400 */
[----:B0-----:R-:W-:-:S04]  /*c7a0*/  F2FP.F16.F32.PACK_AB R3, RZ, R3 ;  /* 0x00000003ff03723e */ /* 0x001fc800000000ff */
[----:B------:R-:W-:-:S05]  /*c7b0*/  PRMT R3, R3, 0x5410, RZ ;  /* 0x0000541003037816 */ /* 0x000fca00000000ff */
[----:B------:R-:W-:Y:S01]  /*c7c0*/  STG.E desc[UR36][R16.64], R3 ;  /* 0x0000000310007986 */ /* 0x000fe2000c101924 */
[----:B------:R-:W-:Y:S05]  /*c7d0*/  EXIT ;  /* 0x000000000000794d */ /* 0x000fea0003800000 */
.L_x_10984:
[----:B------:R-:W0:Y:S02]  /*c7e0*/  I2F.F64.S16 R2, R3 ;  /* 0x0000000300027312 */ /* 0x000e240000101c00 */
[----:B0-----:R-:W-:Y:S01]  /*c7f0*/  STG.E.64 desc[UR36][R16.64], R2 ;  /* 0x0000000210007986 */ /* 0x001fe2000c101b24 */
[----:B------:R-:W-:Y:S05]  /*c800*/  EXIT ;  /* 0x000000000000794d */ /* 0x000fea0003800000 */
.L_x_10975:
        /* <DEDUP_REMOVED lines=11> */
[----:B------:R-:W-:Y:S01]  /*c8c0*/  STG.E.U8 desc[UR36][R16.64], R3 ;  /* 0x0000000310007986 */ /* 0x000fe2000c101124 */
[----:B------:R-:W-:Y:S05]  /*c8d0*/  EXIT ;  /* 0x000000000000794d */ /* 0x000fea0003800000 */
.L_x_10988:
[----:B------:R-:W0:Y:S01]  /*c8e0*/  I2F.F64.S16 R4, R3 ;  /* 0x0000000300047312 */ /* 0x000e220000101c00 */
[----:B------:R-:W-:-:S05]  /*c8f0*/  CS2R R6, SRZ ;  /* 0x0000000000067805 */ /* 0x000fca000001ff00 */
[----:B0-----:R-:W-:Y:S01]  /*c900*/  STG.E.128 desc[UR36][R16.64], R4 ;  /* 0x0000000410007986 */ /* 0x001fe2000c101d24 */
[----:B------:R-:W-:Y:S05]  /*c910*/  EXIT ;  /* 0x000000000000794d */ /* 0x000fea0003800000 */
.L_x_10987:
        /* <DEDUP_REMOVED lines=21> */
.L_x_10992:
[----:B------:R-:W-:Y:S05]  /*ca70*/  BSYNC B0 ;  /* 0x0000000000007941 */ /* 0x000fea0003800000 */
.L_x_10991:
[----:B------:R-:W-:-:S05]  /*ca80*/  LOP3.LUT R5, R0, R5, RZ, 0xfc, !PT ;  /* 0x0000000500057212 */ /* 0x000fca00078efcff */
[----:B------:R-:W-:Y:S01]  /*ca90*/  STG.E.U8 desc[UR36][R16.64], R5 ;  /* 0x0000000510007986 */ /* 0x000fe2000c101124 */
[----:B------:R-:W-:Y:S05]  /*caa0*/  EXIT ;  /* 0x000000000000794d */ /* 0x000fea0003800000 */
.L_x_10990:
        /* <DEDUP_REMOVED lines=13> */
.L_x_10994:
[----:B------:R-:W-:Y:S01]  /*cb80*/  IMAD.MOV.U32 R0, RZ, RZ, 0x7f ;  /* 0x0000007fff007424 */ /* 0x000fe200078e00ff */
[----:B------:R-:W-:-:S04]  /*cb90*/  ISETP.GT.U32.AND P0, PT, R2, 0x7f800000, PT ;  /* 0x7f8000000200780c */ /* 0x000fc80003f04070 */
[----:B------:R-:W-:-:S09]  /*cba0*/  SEL R0, R0, 0x7c, P0 ;  /* 0x0000007c00007807 */ /* 0x000fd20000000000 */
.L_x_10995:
[----:B------:R-:W-:Y:S05]  /*cbb0*/  BSYNC B0 ;  /* 0x0000000000007941 */ /* 0x000fea0003800000 */
.L_x_10993:
[----:B------:R-:W-:-:S04]  /*cbc0*/  LOP3.LUT R2, R3, 0x80000000, RZ, 0xc0, !PT ;  /* 0x8000000003027812 */ /* 0x000fc800078ec0ff */
[----:B------:R-:W-:-:S04]  /*cbd0*/  SHF.R.U32.HI R3, RZ, 0x18, R2 ;  /* 0x00000018ff037819 */ /* 0x000fc80000011602 */
[----:B------:R-:W-:-:S05]  /*cbe0*/  LOP3.LUT R3, R0, R3, RZ, 0xfc, !PT ;  /* 0x0000000300037212 */ /* 0x000fca00078efcff */
[----:B------:R-:W-:Y:S01]  /*cbf0*/  STG.E.U8 desc[UR36][R16.64], R3 ;  /* 0x0000000310007986 */ /* 0x000fe2000c101124 */
[----:B------:R-:W-:Y:S05]  /*cc00*/  EXIT ;  /* 0x000000000000794d */ /* 0x000fea0003800000 */
.L_x_10989:
[----:B------:R-:W0:Y:S02]  /*cc10*/  I2F.S16 R0, R3 ;  /* 0x0000000300007306 */ /* 0x000e240000101400 */
[----:B0-----:R-:W-:-:S05]  /*cc20*/  F2FP.BF16.F32.PACK_AB R0, RZ, R0 ;  /* 0x00000000ff00723e */ /* 0x001fca00000010ff */
[----:B------:R-:W-:Y:S01]  /*cc30*/  STG.E.U16 desc[UR36][R16.64], R0 ;  /* 0x0000000010007986 */ /* 0x000fe2000c101524 */
[----:B------:R-:W-:Y:S05]  /*cc40*/  EXIT ;  /* 0x000000000000794d */ /* 0x000fea0003800000 */
.L_x_10986:
        /* <DEDUP_REMOVED lines=8> */
[----:B------:R-:W-:Y:S01]  /*ccd0*/  STG.E.U16 desc[UR36][R16.64], R3 ;  /* 0x0000000310007986 */ /* 0x000fe2000c101524 */
[----:B------:R-:W-:Y:S05]  /*cce0*/  EXIT ;  /* 0x000000000000794d */ /* 0x000fea0003800000 */
.L_x_10998:
        /* <DEDUP_REMOVED lines=17> */
.L_x_11001:
[----:B------:R-:W-:-:S04]  /*ce00*/  LOP3.LUT R2, R3, 0x80000000, RZ, 0xc0, !PT ;  /* 0x8000000003027812 */ /* 0x000fc800078ec0ff */
[----:B------:R-:W-:-:S04]  /*ce10*/  SHF.R.U32.HI R3, RZ, 0x18, R2 ;  /* 0x00000018ff037819 */ /* 0x000fc80000011602 */
[----:B------:R-:W-:-:S04]  /*ce20*/  LOP3.LUT R0, R0, R3, RZ, 0xfc, !PT ;  /* 0x0000000300007212 */ /* 0x000fc800078efcff */
[----:B------:R-:W-:-:S07]  /*ce30*/  PRMT R8, R0, 0x7610, R8 ;  /* 0x0000761000087816 */ /* 0x000fce0000000008 */
.L_x_11000:
[----:B------:R-:W-:Y:S05]  /*ce40*/  BSYNC B0 ;  /* 0x0000000000007941 */ /* 0x000fea0003800000 */
.L_x_10999:
[----:B------:R-:W-:Y:S01]  /*ce50*/  STG.E.U8 desc[UR36][R16.64], R8 ;  /* 0x0000000810007986 */ /* 0x000fe2000c101124 */
[----:B------:R-:W-:Y:S05]  /*ce60*/  EXIT ;  /* 0x000000000000794d */ /* 0x000fea0003800000 */
.L_x_10997:
        /* <DEDUP_REMOVED lines=17> */
.L_x_11004:
[----:B------:R-:W-:-:S04]  /*cf80*/  LOP3.LUT R2, R3, 0x80000000, RZ, 0xc0, !PT ;  /* 0x8000000003027812 */ /* 0x000fc800078ec0ff */
[----:B------:R-:W-:-:S04]  /*cf90*/  SHF.R.U32.HI R3, RZ, 0x18, R2 ;  /* 0x00000018ff037819 */ /* 0x000fc80000011602 */
[----:B------:R-:W-:-:S04]  /*cfa0*/  LOP3.LUT R0, R0, R3, RZ, 0xfc, !PT ;  /* 0x0000000300007212 */ /* 0x000fc800078efcff */
[----:B------:R-:W-:-:S07]  /*cfb0*/  PRMT R8, R0, 0x7610, R8 ;  /* 0x0000761000087816 */ /* 0x000fce0000000008 */
.L_x_11003:
[----:B------:R-:W-:Y:S05]  /*cfc0*/  BSYNC B0 ;  /* 0x0000000000007941 */ /* 0x000fea0003800000 */
.L_x_11002:
[----:B------:R-:W-:Y:S01]  /*cfd0*/  STG.E.U8 desc[UR36][R16.64], R8 ;  /* 0x0000000810007986 */ /* 0x000fe2000c101124 */
[----:B------:R-:W-:Y:S05]  /*cfe0*/  EXIT ;  /* 0x000000000000794d */ /* 0x000fea0003800000 */
.L_x_10996:
        /* <DEDUP_REMOVED lines=21> */
[----:B------:R-:W-:Y:S01]  /*d140*/  STG.E.U8 desc[UR36][R16.64], R3 ;  /* 0x0000000310007986 */ /* 0x000fe2000c101124 */
[----:B------:R-:W-:Y:S05]  /*d150*/  EXIT ;  /* 0x000000000000794d */ /* 0x000fea0003800000 */
.L_x_10979:
        /* <DEDUP_REMOVED lines=16> */
.L_x_11007:
[----:B------:R-:W-:Y:S05]  /*d260*/  EXIT ;  /* 0x000000000000794d */ /* 0x000fea0003800000 */
.L_x_11006:
[----:B------:R-:W-:-:S05]  /*d270*/  PRMT R3, R3, 0x9910, RZ ;  /* 0x0000991003037816 */ /* 0x000fca00000000ff */
[----:B------:R-:W-:-:S05]  /*d280*/  IMAD.MOV.U32 R2, RZ, RZ, R3 ;  /* 0x000000ffff027224 */ /* 0x000fca00078e0003 */
[----:B------:R-:W-:-:S05]  /*d290*/  SHF.R.S32.HI R3, RZ, 0x1f, R2 ;  /* 0x0000001fff037819 */ /* 0x000fca0000011402 */
[----:B------:R-:W-:Y:S01]  /*d2a0*/  STG.E.64 desc[UR36][R16.64], R2 ;  /* 0x0000000210007986 */ /* 0x000fe2000c101b24 */
[----:B------:R-:W-:Y:S05]  /*d2b0*/  EXIT ;  /* 0x000000000000794d */ /* 0x000fea0003800000 */
.L_x_11005:
[----:B------:R-:W-:-:S05]  /*d2c0*/  PRMT R3, R3, 0x9910, RZ ;  /* 0x0000991003037816 */ /* 0x000fca00000000ff */
[----:B------:R-:W-:Y:S01]  /*d2d0*/  STG.E desc[UR36][R16.64], R3 ;  /* 0x0000000310007986 */ /* 0x000fe2000c101924 */
[----:B------:R-:W-:Y:S05]  /*d2e0*/  EXIT ;  /* 0x000000000000794d */ /* 0x000fea0003800000 */
.L_x_11008:
        /* <DEDUP_REMOVED lines=9> */
.L_x_71680:


//--------------------- .text._ZN2at6native27unrolled_elementwise_kernelIZNS0_50_GLOBAL__N__2680c7bb_12_PowKernel_cu_7dd49032_316829pow_tensor_scalar_kernel_implIssEEvRNS_18TensorIteratorBaseET0_EUlsE2_St5arrayIPcLm2EELi4E23TrivialOffsetCalculatorILi1EjESC_NS0_6memory12LoadWithCastILi1EEENSD_13StoreWithCastILi1EEEEEviT_S6_T2_T3_T4_T5_ --------------------------
	.section	.text._ZN2at6native27unrolled_elementwise_kernelIZNS0_50_GLOBAL__N__2680c7bb_12_PowKernel_cu_7dd49032_316829pow_tensor_scalar_kernel_implIssEEvRNS_18TensorIteratorBaseET0_EUlsE2_St5arrayIPcLm2EELi4E23TrivialOffsetCalculatorILi1EjESC_NS0_6memory12LoadWithCastILi1EEENSD_13StoreWithCastILi1EEEEEviT_S6_T2_T3_T4_T5_,"ax",@progbits
	.align	128
        .global         _ZN2at6native27unrolled_elementwise_kernelIZNS0_50_GLOBAL__N__2680c7bb_12_PowKernel_cu_7dd49032_316829pow_tensor_scalar_kernel_implIssEEvRNS_18TensorIteratorBaseET0_EUlsE2_St5arrayIPcLm2EELi4E23TrivialOffsetCalculatorILi1EjESC_NS0_6memory12LoadWithCastILi1EEENSD_13StoreWithCastILi1EEEEEviT_S6_T2_T3_T4_T5_
        .type           _ZN2at6native27unrolled_elementwise_kernelIZNS0_50_GLOBAL__N__2680c7bb_12_PowKernel_cu_7dd49032_316829pow_tensor_scalar_kernel_implIssEEvRNS_18TensorIteratorBaseET0_EUlsE2_St5arrayIPcLm2EELi4E23TrivialOffsetCalculatorILi1EjESC_NS0_6memory12LoadWithCastILi1EEENSD_13StoreWithCastILi1EEEEEviT_S6_T2_T3_T4_T5_,@function
        .size           _ZN2at6native27unrolled_elementwise_kernelIZNS0_50_GLOBAL__N__2680c7bb_12_PowKernel_cu_7dd49032_316829pow_tensor_scalar_kernel_implIssEEvRNS_18TensorIteratorBaseET0_EUlsE2_St5arrayIPcLm2EELi4E23TrivialOffsetCalculatorILi1EjESC_NS0_6memory12LoadWithCastILi1EEENSD_13StoreWithCastILi1EEEEEviT_S6_T2_T3_T4_T5_,(.L_x_71681 - _ZN2at6native27unrolled_elementwise_kernelIZNS0_50_GLOBAL__N__2680c7bb_12_PowKernel_cu_7dd49032_316829pow_tensor_scalar_kernel_implIssEEvRNS_18TensorIteratorBaseET0_EUlsE2_St5arrayIPcLm2EELi4E23TrivialOffsetCalculatorILi1EjESC_NS0_6memory12LoadWithCastILi1EEENSD_13StoreWithCastILi1EEEEEviT_S6_T2_T3_T4_T5_)
        .other          _ZN2at6native27unrolled_elementwise_kernelIZNS0_50_GLOBAL__N__2680c7bb_12_PowKernel_cu_7dd49032_316829pow_tensor_scalar_kernel_implIssEEvRNS_18TensorIteratorBaseET0_EUlsE2_St5arrayIPcLm2EELi4E23TrivialOffsetCalculatorILi1EjESC_NS0_6memory12LoadWithCastILi1EEENSD_13StoreWithCastILi1EEEEEviT_S6_T2_T3_T4_T5_,@"STO_CUDA_ENTRY STV_DEFAULT"
_ZN2at6native27unrolled_elementwise_kernelIZNS0_50_GLOBAL__N__2680c7bb_12_PowKernel_cu_7dd49032_316829pow_tensor_scalar_kernel_implIssEEvRNS_18TensorIteratorBaseET0_EUlsE2_St5arrayIPcLm2EELi4E23TrivialOffsetCalculatorILi1EjESC_NS0_6memory12LoadWithCastILi1EEENSD_13StoreWithCastILi1EEEEEviT_S6_T2_T3_T4_T5_:
.text._ZN2at6native27unrolled_elementwise_kernelIZNS0_50_GLOBAL__N__2680c7bb_12_PowKernel_cu_7dd49032_316829pow_tensor_scalar_kernel_implIssEEvRNS_18TensorIteratorBaseET0_EUlsE2_St5arrayIPcLm2EELi4E23TrivialOffsetCalculatorILi1EjESC_NS0_6memory12LoadWithCastILi1EEENSD_13StoreWithCastILi1EEEEEviT_S6_T2_T3_T4_T5_:
        /* <DEDUP_REMOVED lines=31> */
.L_x_11014:
[----:B------:R3:W5:Y:S01]  /*01f0*/  LDG.E.U8 R24, desc[UR36][R2.64] ;  /* 0x0000002402187981 */ /* 0x000762000c1e1100 */
[----:B------:R-:W-:Y:S05]  /*0200*/  BRA `(.L_x_11016) ;  /* 0x0000000c00587947 */ /* 0x000fea0003800000 */
.L_x_11013:
        /* <DEDUP_REMOVED lines=8> */
.L_x_11018:
[----:B------:R1:W5:Y:S01]  /*0290*/  LDG.E.U16 R24, desc[UR36][R2.64] ;  /* 0x0000002402187981 */ /* 0x000362000c1e1500 */
[----:B------:R-:W-:Y:S05]  /*02a0*/  BRA `(.L_x_11016) ;  /* 0x0000000c00307947 */ /* 0x000fea0003800000 */
.L_x_11017:
[----:B------:R2:W5:Y:S01]  /*02b0*/  LDG.E.U16 R24, desc[UR36][R2.64] ;  /* 0x0000002402187981 */ /* 0x000562000c1e1500 */
[----:B------:R-:W-:Y:S05]  /*02c0*/  BRA `(.L_x_11016) ;  /* 0x0000000c00287947 */ /* 0x000fea0003800000 */
.L_x_11012:
        /* <DEDUP_REMOVED lines=9> */
.L_x_11020:
[----:B------:R-:W2:Y:S02]  /*0360*/  LDG.E.U16 R0, desc[UR36][R2.64] ;  /* 0x0000002402007981 */ /* 0x000ea4000c1e1500 */
[----:B--2---:R-:W-:-:S06]  /*0370*/  HADD2.F32 R0, -RZ, R0.H0_H0 ;  /* 0x20000000ff007230 */ /* 0x004fcc0000004100 */
[----:B------:R-:W0:Y:S02]  /*0380*/  F2I.FTZ.TRUNC.NTZ R0, R0 ;  /* 0x0000000000007305 */ /* 0x000e24000021f100 */
[----:B0-----:R-:W-:Y:S01]  /*0390*/  PRMT R24, R0, 0x7610, R24 ;  /* 0x0000761000187816 */ /* 0x001fe20000000018 */
[----:B------:R-:W-:Y:S06]  /*03a0*/  BRA `(.L_x_11016) ;  /* 0x0000000800f07947 */ /* 0x000fec0003800000 */
.L_x_11019:
        /* <DEDUP_REMOVED lines=9> */
.L_x_11022:
[----:B------:R-:W2:Y:S02]  /*0440*/  LDG.E.U16 R2, desc[UR36][R2.64] ;  /* 0x0000002402027981 */ /* 0x000ea4000c1e1500 */
[----:B--2---:R-:W-:-:S06]  /*0450*/  HADD2.F32 R0, -RZ, R2.H0_H0 ;  /* 0x20000002ff007230 */ /* 0x004fcc0000004100 */
[----:B------:R-:W0:Y:S02]  /*0460*/  F2I.FTZ.TRUNC.NTZ R0, R0 ;  /* 0x0000000000007305 */ /* 0x000e24000021f100 */
[----:B0-----:R-:W-:Y:S01]  /*0470*/  PRMT R24, R0, 0x7610, R24 ;  /* 0x0000761000187816 */ /* 0x001fe20000000018 */
[----:B------:R-:W-:Y:S06]  /*0480*/  BRA `(.L_x_11016) ;  /* 0x0000000800b87947 */ /* 0x000fec0003800000 */
.L_x_11021:
[----:B------:R-:W2:Y:S02]  /*0490*/  LDG.E.64 R2, desc[UR36][R2.64] ;  /* 0x0000002402027981 */ /* 0x000ea4000c1e1b00 */
[----:B--2---:R0:W1:Y:S01]  /*04a0*/  F2I.F64.TRUNC R24, R2 ;  /* 0x0000000200187311 */ /* 0x004062000030d100 */
[----:B------:R-:W-:Y:S05]  /*04b0*/  BRA `(.L_x_11016) ;  /* 0x0000000800ac7947 */ /* 0x000fea0003800000 */
.L_x_11011:
        /* <DEDUP_REMOVED lines=12> */
.L_x_11025:
[----:B------:R-:W2:Y:S02]  /*0580*/  LDG.E.64 R2, desc[UR36][R2.64] ;  /* 0x0000002402027981 */ /* 0x000ea4000c1e1b00 */
[----:B--2---:R0:W1:Y:S01]  /*0590*/  F2I.F64.TRUNC R24, R2 ;  /* 0x0000000200187311 */ /* 0x004062000030d100 */
[----:B------:R-:W-:Y:S05]  /*05a0*/  BRA `(.L_x_11016) ;  /* 0x0000000800707947 */ /* 0x000fea0003800000 */
.L_x_11024:
        /* <DEDUP_REMOVED lines=28> */
.L_x_11027:
        /* <DEDUP_REMOVED lines=16> */
.L_x_11026:
[----:B------:R-:W2:Y:S02]  /*0870*/  LDG.E.U16 R0, desc[UR36][R2.64] ;  /* 0x0000002402007981 */ /* 0x000ea4000c1e1500 */
[----:B--2---:R-:W-:-:S06]  /*0880*/  IMAD.U32 R0, R0, 0x10000, RZ ;  /* 0x0001000000007824 */ /* 0x004fcc00078e00ff */
[----:B------:R-:W0:Y:S02]  /*0890*/  F2I.FTZ.TRUNC.NTZ R0, R0 ;  /* 0x0000000000007305 */ /* 0x000e24000021f100 */
[----:B0-----:R-:W-:Y:S01]  /*08a0*/  PRMT R24, R0, 0x7610, R24 ;  /* 0x0000761000187816 */ /* 0x001fe20000000018 */
[----:B------:R-:W-:Y:S06]  /*08b0*/  BRA `(.L_x_11016) ;  /* 0x0000000400ac7947 */ /* 0x000fec0003800000 */
.L_x_11023:
        /* <DEDUP_REMOVED lines=10> */
.L_x_11030:
        /* <DEDUP_REMOVED lines=21> */
.L_x_11034:
[----:B------:R-:W-:Y:S05]  /*0ab0*/  BSYNC B1 ;  /* 0x0000000000017941 */ /* 0x000fea0003800000 */
.L_x_11033:
[----:B------:R-:W-:Y:S01]  /*0ac0*/  LEA R3, R0, 0x3b800000, 0x17 ;  /* 0x3b80000000037811 */ /* 0x000fe200078eb8ff */
[----:B------:R-:W-:-:S05]  /*0ad0*/  IMAD.SHL.U32 R0, R2, 0x100000, RZ ;  /* 0x0010000002007824 */ /* 0x000fca00078e00ff */
[----:B------:R-:W-:-:S07]  /*0ae0*/  LOP3.LUT R0, R3, R0, R4, 0xfe, !PT ;  /* 0x0000000003007212 */ /* 0x000fce00078efe04 */
.L_x_11032:
[----:B------:R-:W-:Y:S05]  /*0af0*/  BSYNC B0 ;  /* 0x0000000000007941 */ /* 0x000fea0003800000 */
.L_x_11031:
[----:B------:R-:W0:Y:S02]  /*0b00*/  F2I.FTZ.TRUNC.NTZ R0, R0 ;  /* 0x0000000000007305 */ /* 0x000e24000021f100 */
[----:B0-----:R-:W-:Y:S01]  /*0b10*/  PRMT R24, R0, 0x7610, R24 ;  /* 0x0000761000187816 */ /* 0x001fe20000000018 */
[----:B------:R-:W-:Y:S06]  /*0b20*/  BRA `(.L_x_11016) ;  /* 0x0000000400107947 */ /* 0x000fec0003800000 */
.L_x_11029:
        /* <DEDUP_REMOVED lines=21> */
.L_x_11038:
[----:B------:R-:W-:Y:S05]  /*0c80*/  BSYNC B1 ;  /* 0x0000000000017941 */ /* 0x000fea0003800000 */
.L_x_11037:
[----:B------:R-:W-:Y:S01]  /*0c90*/  LEA R3, R0, 0x37800000, 0x17 ;  /* 0x3780000000037811 */ /* 0x000fe200078eb8ff */
[----:B------:R-:W-:-:S05]  /*0ca0*/  IMAD.SHL.U32 R0, R2, 0x200000, RZ ;  /* 0x0020000002007824 */ /* 0x000fca00078e00ff */
[----:B------:R-:W-:-:S07]  /*0cb0*/  LOP3.LUT R0, R3, R0, R4, 0xfe, !PT ;  /* 0x0000000003007212 */ /* 0x000fce00078efe04 */
.L_x_11036:
[----:B------:R-:W-:Y:S05]  /*0cc0*/  BSYNC B0 ;  /* 0x0000000000007941 */ /* 0x000fea0003800000 */
.L_x_11035:
[----:B------:R-:W0:Y:S02]  /*0cd0*/  F2I.FTZ.TRUNC.NTZ R0, R0 ;  /* 0x0000000000007305 */ /* 0x000e24000021f100 */
[----:B0-----:R-:W-:Y:S01]  /*0ce0*/  PRMT R24, R0, 0x7610, R24 ;  /* 0x0000761000187816 */ /* 0x001fe20000000018 */
[----:B------:R-:W-:Y:S06]  /*0cf0*/  BRA `(.L_x_11016) ;  /* 0x00000000009c7947 */ /* 0x000fec0003800000 */
.L_x_11028:
        /* <DEDUP_REMOVED lines=14> */
.L_x_11042:
[----:B------:R-:W-:Y:S05]  /*0de0*/  BSYNC B0 ;  /* 0x0000000000007941 */ /* 0x000fea0003800000 */
.L_x_11041:
[----:B------:R-:W0:Y:S02]  /*0df0*/  F2I.FTZ.TRUNC.NTZ R0, R0 ;  /* 0x0000000000007305 */ /* 0x000e24000021f100 */
[----:B0-----:R-:W-:Y:S01]  /*0e00*/  PRMT R24, R0, 0x7610, R24 ;  /* 0x0000761000187816 */ /* 0x001fe20000000018 */
[----:B------:R-:W-:Y:S06]  /*0e10*/  BRA `(.L_x_11016) ;  /* 0x0000000000547947 */ /* 0x000fec0003800000 */
.L_x_11015:
        /* <DEDUP_REMOVED lines=16> */
.L_x_11043:
[----:B------:R-:W-:Y:S01]  /*0f20*/  PRMT R24, RZ, 0x7610, R24 ;  /* 0x00007610ff187816 */ /* 0x000fe20000000018 */
[----:B------:R-:W-:Y:S06]  /*0f30*/  BRA `(.L_x_11016) ;  /* 0x00000000000c7947 */ /* 0x000fec0003800000 */
.L_x_11040:
[----:B------:R0:W5:Y:S01]  /*0f40*/  LDG.E.U16 R24, desc[UR36][R2.64] ;  /* 0x0000002402187981 */ /* 0x000162000c1e1500 */
[----:B------:R-:W-:Y:S05]  /*0f50*/  BRA `(.L_x_11016) ;  /* 0x0000000000047947 */ /* 0x000fea0003800000 */
.L_x_11039:
[----:B------:R0:W5:Y:S02]  /*0f60*/  LDG.E.U16 R24, desc[UR36][R2.64] ;  /* 0x0000002402187981 */ /* 0x000164000c1e1500 */
.L_x_11016:
[----:B------:R-:W2:Y:S02]  /*0f70*/  S2R R18, SR_TID.X ;  /* 0x0000000000127919 */ /* 0x000ea40000002100 */
[----:B--2---:R-:W-:-:S07]  /*0f80*/  VIADD R18, R18, 0x80 ;  /* 0x0000008012127836 */ /* 0x004fce0000000000 */
.L_x_11010:
[----:B------:R-:W-:Y:S05]  /*0f90*/  BSYNC B6 ;  /* 0x0000000000067941 */ /* 0x000fea0003800000 */
.L_x_11009:
[----:B------:R-:W-:Y:S01]  /*0fa0*/  ISETP.GE.AND P0, PT, R18, R23, PT ;  /* 0x000000171200720c */ /* 0x000fe20003f06270 */
[----:B------:R-:W-:-:S12]  /*0fb0*/  BSSY B6, `(.L_x_11044) ;  /* 0x00000ee000067945 */ /* 0x000fd80003800000 */
        /* <DEDUP_REMOVED lines=21> */
.L_x_11049:
[----:B------:R0:W5:Y:S01]  /*1110*/  LDG.E.U8 R26, desc[UR36][R2.64] ;  /* 0x00000024021a7981 */ /* 0x000162000c1e1100 */
[----:B------:R-:W-:Y:S05]  /*1120*/  BRA `(.L_x_11051) ;  /* 0x0000000c00547947 */ /* 0x000fea0003800000 */
.L_x_11048:
        /* <DEDUP_REMOVED lines=8> */
.L_x_11053:
[----:B------:R0:W5:Y:S01]  /*11b0*/  LDG.E.U16 R26, desc[UR36][R2.64] ;  /* 0x00000024021a7981 */ /* 0x000162000c1e1500 */
[----:B------:R-:W-:Y:S05]  /*11c0*/  BRA `(.L_x_11051) ;  /* 0x0000000c002c7947 */ /* 0x000fea0003800000 */
.L_x_11052:
[----:B------:R0:W5:Y:S01]  /*11d0*/  LDG.E.U16 R26, desc[UR36][R2.64] ;  /* 0x00000024021a7981 */ /* 0x000162000c1e1500 */
[----:B------:R-:W-:Y:S05]  /*11e0*/  BRA `(.L_x_11051) ;  /* 0x0000000c00247947 */ /* 0x000fea0003800000 */
.L_x_11047:
        /* <DEDUP_REMOVED lines=9> */
.L_x_11055:
[----:B------:R-:W2:Y:S02]  /*1280*/  LDG.E.U16 R0, desc[UR36][R2.64] ;  /* 0x0000002402007981 */ /* 0x000ea4000c1e1500 */
[----:B--2---:R-:W-:-:S06]  /*1290*/  HADD2.F32 R0, -RZ, R0.H0_H0 ;  /* 0x20000000ff007230 */ /* 0x004fcc0000004100 */
[----:B------:R-:W0:Y:S02]  /*12a0*/  F2I.FTZ.TRUNC.NTZ R0, R0 ;  /* 0x0000000000007305 */ /* 0x000e24000021f100 */
[----:B0-----:R-:W-:Y:S01]  /*12b0*/  PRMT R26, R0, 0x7610, R26 ;  /* 0x00007610001a7816 */ /* 0x001fe2000000001a */
[----:B------:R-:W-:Y:S06]  /*12c0*/  BRA `(.L_x_11051) ;  /* 0x0000000800ec7947 */ /* 0x000fec0003800000 */
.L_x_11054:
        /* <DEDUP_REMOVED lines=9> */
.L_x_11057:
[----:B------:R-:W2:Y:S02]  /*1360*/  LDG.E.U16 R2, desc[UR36][R2.64] ;  /* 0x0000002402027981 */ /* 0x000ea4000c1e1500 */
[----:B--2---:R-:W-:-:S06]  /*1370*/  HADD2.F32 R0, -RZ, R2.H0_H0 ;  /* 0x20000002ff007230 */ /* 0x004fcc0000004100 */
[----:B------:R-:W0:Y:S02]  /*1380*/  F2I.FTZ.TRUNC.NTZ R0, R0 ;  /* 0x0000000000007305 */ /* 0x000e24000021f100 */
[----:B0-----:R-:W-:Y:S01]  /*1390*/  PRMT R26, R0, 0x7610, R26 ;  /* 0x00007610001a7816 */ /* 0x001fe2000000001a */
[----:B------:R-:W-:Y:S06]  /*13a0*/  BRA `(.L_x_11051) ;  /* 0x0000000800b47947 */ /* 0x000fec0003800000 */
.L_x_11056:
[----:B------:R-:W2:Y:S02]  /*13b0*/  LDG.E.64 R2, desc[UR36][R2.64] ;  /* 0x0000002402027981 */ /* 0x000ea4000c1e1b00 */
[----:B--2---:R0:W1:Y:S01]  /*13c0*/  F2I.F64.TRUNC R26, R2 ;  /* 0x00000002001a7311 */ /* 0x004062000030d100 */
[----:B------:R-:W-:Y:S05]  /*13d0*/  BRA `(.L_x_11051) ;  /* 0x0000000800a87947 */ /* 0x000fea0003800000 */
.L_x_11046:
        /* <DEDUP_REMOVED lines=12> */
.L_x_11060:
[----:B------:R-:W2:Y:S02]  /*14a0*/  LDG.E.64 R2, desc[UR36][R2.64] ;  /* 0x0000002402027981 */ /* 0x000ea4000c1e1b00 */
[----:B--2---:R0:W1:Y:S01]  /*14b0*/  F2I.F64.TRUNC R26, R2 ;  /* 0x00000002001a7311 */ /* 0x004062000030d100 */
[----:B------:R-:W-:Y:S05]  /*14c0*/  BRA `(.L_x_11051) ;  /* 0x00000008006c7947 */ /* 0x000fea0003800000 */
.L_x_11059:
        /* <DEDUP_REMOVED lines=28> */
.L_x_11062:
        /* <DEDUP_REMOVED lines=15> */
.L_x_11061:
[----:B------:R-:W2:Y:S02]  /*1780*/  LDG.E.U16 R0, desc[UR36][R2.64] ;  /* 0x0000002402007981 */ /* 0x000ea4000c1e1500 */
[----:B--2---:R-:W-:-:S06]  /*1790*/  IMAD.U32 R0, R0, 0x10000, RZ ;  /* 0x0001000000007824 */ /* 0x004fcc00078e00ff */
[----:B------:R-:W0:Y:S02]  /*17a0*/  F2I.FTZ.TRUNC.NTZ R0, R0 ;  /* 0x0000000000007305 */ /* 0x000e24000021f100 */
[----:B0-----:R-:W-:Y:S01]  /*17b0*/  PRMT R26, R0, 0x7610, R26 ;  /* 0x00007610001a7816 */ /* 0x001fe2000000001a */
[----:B------:R-:W-:Y:S06]  /*17c0*/  BRA `(.L_x_11051) ;  /* 0x0000000400ac7947 */ /* 0x000fec0003800000 */
.L_x_11058:
        /* <DEDUP_REMOVED lines=10> */
.L_x_11065:
        /* <DEDUP_REMOVED lines=21> */
.L_x_11069:
[----:B------:R-:W-:Y:S05]  /*19c0*/  BSYNC B1 ;  /* 0x0000000000017941 */ /* 0x000fea0003800000 */
.L_x_11068:
[----:B------:R-:W-:Y:S01]  /*19d0*/  LEA R3, R0, 0x3b800000, 0x17 ;  /* 0x3b80000000037811 */ /* 0x000fe200078eb8ff */
[----:B------:R-:W-:-:S05]  /*19e0*/  IMAD.SHL.U32 R0, R2, 0x100000, RZ ;  /* 0x0010000002007824 */ /* 0x000fca00078e00ff */
[----:B------:R-:W-:-:S07]  /*19f0*/  LOP3.LUT R0, R3, R0, R4, 0xfe, !PT ;  /* 0x0000000003007212 */ /* 0x000fce00078efe04 */
.L_x_11067:
[----:B------:R-:W-:Y:S05]  /*1a00*/  BSYNC B0 ;  /* 0x0000000000007941 */ /* 0x000fea0003800000 */
.L_x_11066:
[----:B------:R-:W0:Y:S02]  /*1a10*/  F2I.FTZ.TRUNC.NTZ R0, R0 ;  /* 0x0000000000007305 */ /* 0x000e24000021f100 */
[----:B0-----:R-:W-:Y:S01]  /*1a20*/  PRMT R26, R0, 0x7610, R26 ;  /* 0x00007610001a7816 */ /* 0x001fe2000000001a */
[----:B------:R-:W-:Y:S06]  /*1a30*/  BRA `(.L_x_11051) ;  /* 0x0000000400107947 */ /* 0x000fec0003800000 */
.L_x_11064:
        /* <DEDUP_REMOVED lines=21> */
.L_x_11073:
[----:B------:R-:W-:Y:S05]  /*1b90*/  BSYNC B1 ;  /* 0x0000000000017941 */ /* 0x000fea0003800000 */
.L_x_11072:
[----:B------:R-:W-:Y:S01]  /*1ba0*/  LEA R3, R0, 0x37800000, 0x17 ;  /* 0x3780000000037811 */ /* 0x000fe200078eb8ff */
[----:B------:R-:W-:-:S05]  /*1bb0*/  IMAD.SHL.U32 R0, R2, 0x200000, RZ ;  /* 0x0020000002007824 */ /* 0x000fca00078e00ff */
[----:B------:R-:W-:-:S07]  /*1bc0*/  LOP3.LUT R0, R3, R0, R4, 0xfe, !PT ;  /* 0x0000000003007212 */ /* 0x000fce00078efe04 */
.L_x_11071:
[----:B------:R-:W-:Y:S05]  /*1bd0*/  BSYNC B0 ;  /* 0x0000000000007941 */ /* 0x000fea0003800000 */
.L_x_11070:
[----:B------:R-:W0:Y:S02]  /*1be0*/  F2I.FTZ.TRUNC.NTZ R0, R0 ;  /* 0x0000000000007305 */ /* 0x000e24000021f100 */
[----:B0-----:R-:W-:Y:S01]  /*1bf0*/  PRMT R26, R0, 0x7610, R26 ;  /* 0x00007610001a7816 */ /* 0x001fe2000000001a */
[----:B------:R-:W-:Y:S06]  /*1c00*/  BRA `(.L_x_11051) ;  /* 0x00000000009c7947 */ /* 0x000fec0003800000 */
.L_x_11063:
        /* <DEDUP_REMOVED lines=14> */
.L_x_11077:
[----:B------:R-:W-:Y:S05]  /*1cf0*/  BSYNC B0 ;  /* 0x0000000000007941 */ /* 0x000fea0003800000 */
.L_x_11076:
[----:B------:R-:W0:Y:S02]  /*1d00*/  F2I.FTZ.TRUNC.NTZ R0, R0 ;  /* 0x0000000000007305 */ /* 0x000e24000021f100 */
[----:B0-----:R-:W-:Y:S01]  /*1d10*/  PRMT R26, R0, 0x7610, R26 ;  /* 0x00007610001a7816 */ /* 0x001fe2000000001a */
[----:B------:R-:W-:Y:S06]  /*1d20*/  BRA `(.L_x_11051) ;  /* 0x0000000000547947 */ /* 0x000fec0003800000 */
.L_x_11050:
        /* <DEDUP_REMOVED lines=16> */
.L_x_11078:
[----:B------:R-:W-:Y:S01]  /*1e30*/  PRMT R26, RZ, 0x7610, R26 ;  /* 0x00007610ff1a7816 */ /* 0x000fe2000000001a */
[----:B------:R-:W-:Y:S06]  /*1e40*/  BRA `(.L_x_11051) ;  /* 0x00000000000c7947 */ /* 0x000fec0003800000 */
.L_x_11075:
[----:B------:R3:W5:Y:S01]  /*1e50*/  LDG.E.U16 R26, desc[UR36][R2.64] ;  /* 0x00000024021a7981 */ /* 0x000762000c1e1500 */
[----:B------:R-:W-:Y:S05]  /*1e60*/  BRA `(.L_x_11051) ;  /* 0x0000000000047947 */ /* 0x000fea0003800000 */
.L_x_11074:
[----:B------:R2:W5:Y:S02]  /*1e70*/  LDG.E.U16 R26, desc[UR36][R2.64] ;  /* 0x00000024021a7981 */ /* 0x000564000c1e1500 */
.L_x_11051:
[----:B------:R-:W-:-:S07]  /*1e80*/  VIADD R18, R18, 0x80 ;  /* 0x0000008012127836 */ /* 0x000fce0000000000 */
.L_x_11045:
[----:B------:R-:W-:Y:S05]  /*1e90*/  BSYNC B6 ;  /* 0x0000000000067941 */ /* 0x000fea0003800000 */
.L_x_11044:
[----:B------:R-:W-:Y:S01]  /*1ea0*/  ISETP.GE.AND P0, PT, R18, R23, PT ;  /* 0x000000171200720c */ /* 0x000fe20003f06270 */
[----:B------:R-:W-:Y:S01]  /*1eb0*/  BSSY B6, `(.L_x_11079) ;  /* 0x00000f0000067945 */ /* 0x000fe20003800000 */
[----:B------:R-:W-:Y:S02]  /*1ec0*/  PRMT R22, RZ, 0x7610, R22 ;  /* 0x00007610ff167816 */ /* 0x000fe40000000016 */
[----:B------:R-:W-:-:S09]  /*1ed0*/  PRMT R16, RZ, 0x7610, R16 ;  /* 0x00007610ff107816 */ /* 0x000fd20000000010 */
        /* <DEDUP_REMOVED lines=21> */
.L_x_11084:
[----:B------:R0:W5:Y:S01]  /*2030*/  LDG.E.U8 R16, desc[UR36][R2.64] ;  /* 0x0000002402107981 */ /* 0x000162000c1e1100 */
[----:B------:R-:W-:Y:S05]  /*2040*/  BRA `(.L_x_11086) ;  /* 0x0000000c00547947 */ /* 0x000fea0003800000 */
.L_x_11083:
        /* <DEDUP_REMOVED lines=8> */
.L_x_11088:
[----:B------:R0:W5:Y:S01]  /*20d0*/  LDG.E.U16 R16, desc[UR36][R2.64] ;  /* 0x0000002402107981 */ /* 0x000162000c1e1500 */
[----:B------:R-:W-:Y:S05]  /*20e0*/  BRA `(.L_x_11086) ;  /* 0x0000000c002c7947 */ /* 0x000fea0003800000 */
.L_x_11087:
[----:B------:R0:W5:Y:S01]  /*20f0*/  LDG.E.U16 R16, desc[UR36][R2.64] ;  /* 0x0000002402107981 */ /* 0x000162000c1e1500 */
[----:B------:R-:W-:Y:S05]  /*2100*/  BRA `(.L_x_11086) ;  /* 0x0000000c00247947 */ /* 0x000fea0003800000 */
.L_x_11082:
        /* <DEDUP_REMOVED lines=9> */
.L_x_11090:
[----:B------:R-:W2:Y:S02]  /*21a0*/  LDG.E.U16 R0, desc[UR36][R2.64] ;  /* 0x0000002402007981 */ /* 0x000ea4000c1e1500 */
[----:B--2---:R-:W-:-:S06]  /*21b0*/  HADD2.F32 R0, -RZ, R0.H0_H0 ;  /* 0x20000000ff007230 */ /* 0x004fcc0000004100 */
[----:B------:R-:W0:Y:S02]  /*21c0*/  F2I.FTZ.TRUNC.NTZ R0, R0 ;  /* 0x0000000000007305 */ /* 0x000e24000021f100 */
[----:B0-----:R-:W-:Y:S01]  /*21d0*/  PRMT R16, R0, 0x7610, R16 ;  /* 0x0000761000107816 */ /* 0x001fe20000000010 */
[----:B------:R-:W-:Y:S06]  /*21e0*/  BRA `(.L_x_11086) ;  /* 0x0000000800ec7947 */ /* 0x000fec0003800000 */
.L_x_11089:
        /* <DEDUP_REMOVED lines=9> */
.L_x_11092:
[----:B------:R-:W2:Y:S02]  /*2280*/  LDG.E.U16 R2, desc[UR36][R2.64] ;  /* 0x0000002402027981 */ /* 0x000ea4000c1e1500 */
[----:B--2---:R-:W-:-:S06]  /*2290*/  HADD2.F32 R0, -RZ, R2.H0_H0 ;  /* 0x20000002ff007230 */ /* 0x004fcc0000004100 */
[----:B------:R-:W0:Y:S02]  /*22a0*/  F2I.FTZ.TRUNC.NTZ R0, R0 ;  /* 0x0000000000007305 */ /* 0x000e24000021f100 */
[----:B0-----:R-:W-:Y:S01]  /*22b0*/  PRMT R16, R0, 0x7610, R16 ;  /* 0x0000761000107816 */ /* 0x001fe20000000010 */
[----:B------:R-:W-:Y:S06]  /*22c0*/  BRA `(.L_x_11086) ;  /* 0x0000000800b47947 */ /* 0x000fec0003800000 */
.L_x_11091:
[----:B------:R-:W2:Y:S02]  /*22d0*/  LDG.E.64 R2, desc[UR36][R2.64] ;  /* 0x0000002402027981 */ /* 0x000ea4000c1e1b00 */
[----:B--2---:R0:W1:Y:S01]  /*22e0*/  F2I.F64.TRUNC R16, R2 ;  /* 0x0000000200107311 */ /* 0x004062000030d100 */
[----:B------:R-:W-:Y:S05]  /*22f0*/  BRA `(.L_x_11086) ;  /* 0x0000000800a87947 */ /* 0x000fea0003800000 */
.L_x_11081:
        /* <DEDUP_REMOVED lines=12> */
.L_x_11095:
[----:B------:R-:W2:Y:S02]  /*23c0*/  LDG.E.64 R2, desc[UR36][R2.64] ;  /* 0x0000002402027981 */ /* 0x000ea4000c1e1b00 */
[----:B--2---:R3:W4:Y:S01]  /*23d0*/  F2I.F64.TRUNC R16, R2 ;  /* 0x0000000200107311 */ /* 0x004722000030d100 */
[----:B------:R-:W-:Y:S05]  /*23e0*/  BRA `(.L_x_11086) ;  /* 0x00000008006c7947 */ /* 0x000fea0003800000 */
.L_x_11094:
        /* <DEDUP_REMOVED lines=28> */
.L_x_11097:
        /* <DEDUP_REMOVED lines=15> */
.L_x_11096:
[----:B------:R-:W2:Y:S02]  /*26a0*/  LDG.E.U16 R0, desc[UR36][R2.64] ;  /* 0x0000002402007981 */ /* 0x000ea4000c1e1500 */
[----:B--2---:R-:W-:-:S06]  /*26b0*/  IMAD.U32 R0, R0, 0x10000, RZ ;  /* 0x0001000000007824 */ /* 0x004fcc00078e00ff */
[----:B------:R-:W0:Y:S02]  /*26c0*/  F2I.FTZ.TRUNC.NTZ R0, R0 ;  /* 0x0000000000007305 */ /* 0x000e24000021f100 */
[----:B0-----:R-:W-:Y:S01]  /*26d0*/  PRMT R16, R0, 0x7610, R16 ;  /* 0x0000761000107816 */ /* 0x001fe20000000010 */
[----:B------:R-:W-:Y:S06]  /*26e0*/  BRA `(.L_x_11086) ;  /* 0x0000000400ac7947 */ /* 0x000fec0003800000 */
.L_x_11093:
        /* <DEDUP_REMOVED lines=10> */
.L_x_11100:
        /* <DEDUP_REMOVED lines=21> */
.L_x_11104:
[----:B------:R-:W-:Y:S05]  /*28e0*/  BSYNC B1 ;  /* 0x0000000000017941 */ /* 0x000fea0003800000 */
.L_x_11103:
[----:B------:R-:W-:Y:S01]  /*28f0*/  LEA R3, R0, 0x3b800000, 0x17 ;  /* 0x3b80000000037811 */ /* 0x000fe200078eb8ff */
[----:B------:R-:W-:-:S05]  /*2900*/  IMAD.SHL.U32 R0, R2, 0x100000, RZ ;  /* 0x0010000002007824 */ /* 0x000fca00078e00ff */
[----:B------:R-:W-:-:S07]  /*2910*/  LOP3.LUT R0, R3, R0, R4, 0xfe, !PT ;  /* 0x0000000003007212 */ /* 0x000fce00078efe04 */
.L_x_11102:
[----:B------:R-:W-:Y:S05]  /*2920*/  BSYNC B0 ;  /* 0x0000000000007941 */ /* 0x000fea0003800000 */
.L_x_11101:
[----:B------:R-:W0:Y:S02]  /*2930*/  F2I.FTZ.TRUNC.NTZ R0, R0 ;  /* 0x0000000000007305 */ /* 0x000e24000021f100 */
[----:B0-----:R-:W-:Y:S01]  /*2940*/  PRMT R16, R0, 0x7610, R16 ;  /* 0x0000761000107816 */ /* 0x001fe20000000010 */
[----:B------:R-:W-:Y:S06]  /*2950*/  BRA `(.L_x_11086) ;  /* 0x0000000400107947 */ /* 0x000fec0003800000 */
.L_x_11099:
        /* <DEDUP_REMOVED lines=21> */
.L_x_11108:
[----:B------:R-:W-:Y:S05]  /*2ab0*/  BSYNC B1 ;  /* 0x0000000000017941 */ /* 0x000fea0003800000 */
.L_x_11107:
[----:B------:R-:W-:Y:S01]  /*2ac0*/  LEA R3, R0, 0x37800000, 0x17 ;  /* 0x3780000000037811 */ /* 0x000fe200078eb8ff */
[----:B------:R-:W-:-:S05]  /*2ad0*/  IMAD.SHL.U32 R0, R2, 0x200000, RZ ;  /* 0x0020000002007824 */ /* 0x000fca00078e00ff */
[----:B------:R-:W-:-:S07]  /*2ae0*/  LOP3.LUT R0, R3, R0, R4, 0xfe, !PT ;  /* 0x0000000003007212 */ /* 0x000fce00078efe04 */
.L_x_11106:
[----:B------:R-:W-:Y:S05]  /*2af0*/  BSYNC B0 ;  /* 0x0000000000007941 */ /* 0x000fea0003800000 */
.L_x_11105:
[----:B------:R-:W0:Y:S02]  /*2b00*/  F2I.FTZ.TRUNC.NTZ R0, R0 ;  /* 0x0000000000007305 */ /* 0x000e24000021f100 */
[----:B0-----:R-:W-:Y:S01]  /*2b10*/  PRMT R16, R0, 0x7610, R16 ;  /* 0x0000761000107816 */ /* 0x001fe20000000010 */
[----:B------:R-:W-:Y:S06]  /*2b20*/  BRA `(.L_x_11086) ;  /* 0x00000000009c7947 */ /* 0x000fec0003800000 */
.L_x_11098:
        /* <DEDUP_REMOVED lines=14> */
.L_x_11112:
[----:B------:R-:W-:Y:S05]  /*2c10*/  BSYNC B0 ;  /* 0x0000000000007941 */ /* 0x000fea0003800000 */
.L_x_11111:
[----:B------:R-:W0:Y:S02]  /*2c20*/  F2I.FTZ.TRUNC.NTZ R0, R0 ;  /* 0x0000000000007305 */ /* 0x000e24000021f100 */
[----:B0-----:R-:W-:Y:S01]  /*2c30*/  PRMT R16, R0, 0x7610, R16 ;  /* 0x0000761000107816 */ /* 0x001fe20000000010 */
[----:B------:R-:W-:Y:S06]  /*2c40*/  BRA `(.L_x_11086) ;  /* 0x0000000000547947 */ /* 0x000fec0003800000 */
.L_x_11085:
        /* <DEDUP_REMOVED lines=16> */
.L_x_11113:
[----:B------:R-:W-:Y:S01]  /*2d50*/  PRMT R16, RZ, 0x7610, R16 ;  /* 0x00007610ff107816 */ /* 0x000fe20000000010 */
[----:B------:R-:W-:Y:S06]  /*2d60*/  BRA `(.L_x_11086) ;  /* 0x00000000000c7947 */ /* 0x000fec0003800000 */
.L_x_11110:
[----:B------:R2:W5:Y:S01]  /*2d70*/  LDG.E.U16 R16, desc[UR36][R2.64] ;  /* 0x0000002402107981 */ /* 0x000562000c1e1500 */
[----:B------:R-:W-:Y:S05]  /*2d80*/  BRA `(.L_x_11086) ;  /* 0x0000000000047947 */ /* 0x000fea0003800000 */
.L_x_11109:
[----:B------:R1:W5:Y:S02]  /*2d90*/  LDG.E.U16 R16, desc[UR36][R2.64] ;  /* 0x0000002402107981 */ /* 0x000364000c1e1500 */
.L_x_11086:
[----:B------:R-:W-:-:S07]  /*2da0*/  VIADD R18, R18, 0x80 ;  /* 0x0000008012127836 */ /* 0x000fce0000000000 */
.L_x_11080:
[----:B------:R-:W-:Y:S05]  /*2db0*/  BSYNC B6 ;  /* 0x0000000000067941 */ /* 0x000fea0003800000 */
.L_x_11079:
[----:B01234-:R-:W0:Y:S01]  /*2dc0*/  LDC.U16 R2, c[0x0][0x218] ;  /* 0x00008600ff027b82 */ /* 0x01fe220000000400 */
[----:B------:R-:W-:Y:S01]  /*2dd0*/  ISETP.GE.AND P0, PT, R18, R23, PT ;  /* 0x000000171200720c */ /* 0x000fe20003f06270 */
[----:B------:R-:W-:-:S12]  /*2de0*/  BSSY B6, `(.L_x_11114) ;  /* 0x00000eb000067945 */ /* 0x000fd80003800000 */
[----:B------:R-:W-:Y:S05]  /*2df0*/  @P0 BRA `(.L_x_11115) ;  /* 0x0000000c00a40947 */ /* 0x000fea0003800000 */
[----:B------:R-:W1:Y:S01]  /*2e00*/  LDC.64 R4, c[0x0][0x230] ;  /* 0x00008c00ff047b82 */ /* 0x000e620000000a00 */
[----:B------:R-:W-:Y:S01]  /*2e10*/  PRMT R0, R17, 0x9910, RZ ;  /* 0x0000991011007816 */ /* 0x000fe200000000ff */
[----:B------:R-:W-:Y:S01]  /*2e20*/  IMAD R18, R25, 0x200, R18 ;  /* 0x0000020019127824 */ /* 0x000fe200078e0212 */
[----:B------:R-:W-:Y:S02]  /*2e30*/  ULDC UR4, c[0x0][0x240] ;  /* 0x0000900000047ab9 */ /* 0x000fe40000000800 */
[----:B------:R-:W-:Y:S01]  /*2e40*/  ISETP.GT.AND P1, PT, R0, 0x9, PT ;  /* 0x000000090000780c */ /* 0x000fe20003f24270 */
[----:B------:R-:W-:-:S05]  /*2e50*/  IMAD R3, R18, UR4, RZ ;  /* 0x0000000412037c24 */ /* 0x000fca000f8e02ff */
[----:B-1----:R-:W-:-:S05]  /*2e60*/  IADD3 R4, P0, R3, R4, RZ ;  /* 0x0000000403047210 */ /* 0x002fca0007f1e0ff */
        /* <DEDUP_REMOVED lines=12> */
.L_x_11119:
[----:B------:R1:W5:Y:S01]  /*2f30*/  LDG.E.U8 R22, desc[UR36][R4.64] ;  /* 0x0000002404167981 */ /* 0x000362000c1e1100 */
[----:B------:R-:W-:Y:S05]  /*2f40*/  BRA `(.L_x_11115) ;  /* 0x0000000c00507947 */ /* 0x000fea0003800000 */
.L_x_11118:
        /* <DEDUP_REMOVED lines=8> */
.L_x_11122:
[----:B------:R1:W5:Y:S01]  /*2fd0*/  LDG.E.U16 R22, desc[UR36][R4.64] ;  /* 0x0000002404167981 */ /* 0x000362000c1e1500 */
[----:B------:R-:W-:Y:S05]  /*2fe0*/  BRA `(.L_x_11115) ;  /* 0x0000000c00287947 */ /* 0x000fea0003800000 */
.L_x_11121:
[----:B------:R1:W5:Y:S01]  /*2ff0*/  LDG.E.U16 R22, desc[UR36][R4.64] ;  /* 0x0000002404167981 */ /* 0x000362000c1e1500 */
[----:B------:R-:W-:Y:S05]  /*3000*/  BRA `(.L_x_11115) ;  /* 0x0000000c00207947 */ /* 0x000fea0003800000 */
.L_x_11117:
[----:B------:R-:W-:-:S13]  /*3010*/  ISETP.GT.AND P0, PT, R0, 0x6, PT ;  /* 0x000000060000780c */ /* 0x000fda0003f04270 */
[----:B------:R-:W-:Y:S05]  /*3020*/  @P0 BRA `(.L_x_11123) ;  /* 0x0000000000300947 */ /* 0x000fea0003800000 */
[----:B------:R-:W-:-:S13]  /*3030*/  ISETP.NE.AND P0, PT, R0, 0x5, PT ;  /* 0x000000050000780c */ /* 0x000fda0003f05270 */
[----:B------:R-:W-:Y:S05]  /*3040*/  @!P0 BRA `(.L_x_11124) ;  /* 0x0000000000148947 */ /* 0x000fea0003800000 */
[----:B------:R-:W-:-:S13]  /*3050*/  ISETP.NE.AND P0, PT, R0, 0x6, PT ;  /* 0x000000060000780c */ /* 0x000fda0003f05270 */
[----:B------:R-:W-:Y:S05]  /*3060*/  @P0 BRA `(.L_x_11120) ;  /* 0x0000000800b80947 */ /* 0x000fea0003800000 */
[----:B------:R-:W2:Y:S02]  /*3070*/  LDG.E R4, desc[UR36][R4.64] ;  /* 0x0000002404047981 */ /* 0x000ea4000c1e1900 */
[----:B--2---:R1:W2:Y:S01]  /*3080*/  F2I.FTZ.TRUNC.NTZ R22, R4 ;  /* 0x0000000400167305 */ /* 0x0042a2000021f100 */
[----:B------:R-:W-:Y:S05]  /*3090*/  BRA `(.L_x_11115) ;  /* 0x0000000800fc7947 */ /* 0x000fea0003800000 */
.L_x_11124:
[----:B------:R-:W2:Y:S02]  /*30a0*/  LDG.E.U16 R0, desc[UR36][R4.64] ;  /* 0x0000002404007981 */ /* 0x000ea4000c1e1500 */
[----:B--2---:R-:W-:-:S06]  /*30b0*/  HADD2.F32 R0, -RZ, R0.H0_H0 ;  /* 0x20000000ff007230 */ /* 0x004fcc0000004100 */
[----:B------:R-:W1:Y:S02]  /*30c0*/  F2I.FTZ.TRUNC.NTZ R0, R0 ;  /* 0x0000000000007305 */ /* 0x000e64000021f100 */
[----:B-1----:R-:W-:Y:S01]  /*30d0*/  PRMT R22, R0, 0x7610, R22 ;  /* 0x0000761000167816 */ /* 0x002fe20000000016 */
[----:B------:R-:W-:Y:S06]  /*30e0*/  BRA `(.L_x_11115) ;  /* 0x0000000800e87947 */ /* 0x000fec0003800000 */
.L_x_11123:
[----:B------:R-:W-:-:S13]  /*30f0*/  ISETP.NE.AND P0, PT, R0, 0x7, PT ;  /* 0x000000070000780c */ /* 0x000fda0003f05270 */
[----:B------:R-:W-:Y:S05]  /*3100*/  @!P0 BRA `(.L_x_11125) ;  /* 0x0000000000308947 */ /* 0x000fea0003800000 */
[----:B------:R-:W-:-:S13]  /*3110*/  ISETP.NE.AND P0, PT, R0, 0x8, PT ;  /* 0x000000080000780c */ /* 0x000fda0003f05270 */
[----:B------:R-:W-:Y:S05]  /*3120*/  @!P0 BRA `(.L_x_11126) ;  /* 0x0000000000148947 */ /* 0x000fea0003800000 */
[----:B------:R-:W-:-:S13]  /*3130*/  ISETP.NE.AND P0, PT, R0, 0x9, PT ;  /* 0x000000090000780c */ /* 0x000fda0003f05270 */
[----:B------:R-:W-:Y:S05]  /*3140*/  @P0 BRA `(.L_x_11120) ;  /* 0x0000000800800947 */ /* 0x000fea0003800000 */
[----:B------:R-:W2:Y:S02]  /*3150*/  LDG.E R4, desc[UR36][R4.64] ;  /* 0x0000002404047981 */ /* 0x000ea4000c1e1900 */
[----:B--2---:R1:W2:Y:S01]  /*3160*/  F2I.FTZ.TRUNC.NTZ R22, R4 ;  /* 0x0000000400167305 */ /* 0x0042a2000021f100 */
[----:B------:R-:W-:Y:S05]  /*3170*/  BRA `(.L_x_11115) ;  /* 0x0000000800c47947 */ /* 0x000fea0003800000 */
.L_x_11126:
[----:B------:R-:W2:Y:S02]  /*3180*/  LDG.E.U16 R4, desc[UR36][R4.64] ;  /* 0x0000002404047981 */ /* 0x000ea4000c1e1500 */
[----:B--2---:R-:W-:-:S06]  /*3190*/  HADD2.F32 R0, -RZ, R4.H0_H0 ;  /* 0x20000004ff007230 */ /* 0x004fcc0000004100 */
[----:B------:R-:W1:Y:S02]  /*31a0*/  F2I.FTZ.TRUNC.NTZ R0, R0 ;  /* 0x0000000000007305 */ /* 0x000e64000021f100 */
[----:B-1----:R-:W-:Y:S01]  /*31b0*/  PRMT R22, R0, 0x7610, R22 ;  /* 0x0000761000167816 */ /* 0x002fe20000000016 */
[----:B------:R-:W-:Y:S06]  /*31c0*/  BRA `(.L_x_11115) ;  /* 0x0000000800b07947 */ /* 0x000fec0003800000 */
.L_x_11125:
[----:B------:R-:W2:Y:S02]  /*31d0*/  LDG.E.64 R4, desc[UR36][R4.64] ;  /* 0x0000002404047981 */ /* 0x000ea4000c1e1b00 */
[----:B--2---:R1:W2:Y:S01]  /*31e0*/  F2I.F64.TRUNC R22, R4 ;  /* 0x0000000400167311 */ /* 0x0042a2000030d100 */
[----:B------:R-:W-:Y:S05]  /*31f0*/  BRA `(.L_x_11115) ;  /* 0x0000000800a47947 */ /* 0x000fea0003800000 */
.L_x_11116:
        /* <DEDUP_REMOVED lines=12> */
.L_x_11129:
[----:B------:R-:W2:Y:S02]  /*32c0*/  LDG.E.64 R4, desc[UR36][R4.64] ;  /* 0x0000002404047981 */ /* 0x000ea4000c1e1b00 */
[----:B--2---:R4:W1:Y:S01]  /*32d0*/  F2I.F64.TRUNC R22, R4 ;  /* 0x0000000400167311 */ /* 0x004862000030d100 */
[----:B------:R-:W-:Y:S05]  /*32e0*/  BRA `(.L_x_11115) ;  /* 0x0000000800687947 */ /* 0x000fea0003800000 */
.L_x_11128:
        /* <DEDUP_REMOVED lines=10> */
[----:B------:R-:W1:Y:S01]  /*3390*/  FLO.U32 R6, R3 ;  /* 0x0000000300067300 */ /* 0x000e6200000e0000 */
[C---:B------:R-:W-:Y:S02]  /*33a0*/  VIADD R7, R3.reuse, 0x1000000 ;  /* 0x0100000003077836 */ /* 0x040fe40000000000 */
[----:B------:R-:W-:-:S03]  /*33b0*/  VIADD R4, R3, 0xffffffff ;  /* 0xffffffff03047836 */ /* 0x000fc60000000000 */
[----:B------:R-:W-:Y:S02]  /*33c0*/  SHF.R.S32.HI R7, RZ, 0x8, R7 ;  /* 0x00000008ff077819 */ /* 0x000fe40000011407 */
[----:B------:R-:W-:Y:S02]  /*33d0*/  SHF.R.S32.HI R4, RZ, 0x1f, R4 ;  /* 0x0000001fff047819 */ /* 0x000fe40000011404 */
[----:B-1----:R-:W-:-:S04]  /*33e0*/  IADD3 R6, -R6, 0x1f, RZ ;  /* 0x0000001f06067810 */ /* 0x002fc80007ffe1ff */
        /* <DEDUP_REMOVED lines=9> */
[----:B------:R-:W1:Y:S02]  /*3480*/  F2I.FTZ.TRUNC.NTZ R7, R7 ;  /* 0x0000000700077305 */ /* 0x000e64000021f100 */
[----:B-1----:R-:W-:Y:S01]  /*3490*/  PRMT R22, R7, 0x7610, R22 ;  /* 0x0000761007167816 */ /* 0x002fe20000000016 */
[----:B------:R-:W-:Y:S06]  /*34a0*/  BRA `(.L_x_11115) ;  /* 0x0000000400f87947 */ /* 0x000fec0003800000 */
.L_x_11131:
        /* <DEDUP_REMOVED lines=11> */
[----:B------:R-:W-:-:S06]  /*3560*/  LOP3.LUT R0, R3, 0x80000000, R0, 0xf8, !PT ;  /* 0x8000000003007812 */ /* 0x000fcc00078ef800 */
[----:B------:R-:W1:Y:S02]  /*3570*/  F2I.FTZ.TRUNC.NTZ R0, R0 ;  /* 0x0000000000007305 */ /* 0x000e64000021f100 */
[----:B-1----:R-:W-:Y:S01]  /*3580*/  PRMT R22, R0, 0x7610, R22 ;  /* 0x0000761000167816 */ /* 0x002fe20000000016 */
[----:B------:R-:W-:Y:S06]  /*3590*/  BRA `(.L_x_11115) ;  /* 0x0000000400bc7947 */ /* 0x000fec0003800000 */
.L_x_11130:
[----:B------:R-:W2:Y:S02]  /*35a0*/  LDG.E.U16 R0, desc[UR36][R4.64] ;  /* 0x0000002404007981 */ /* 0x000ea4000c1e1500 */
[----:B--2---:R-:W-:-:S06]  /*35b0*/  IMAD.U32 R0, R0, 0x10000, RZ ;  /* 0x0001000000007824 */ /* 0x004fcc00078e00ff */
[----:B------:R-:W1:Y:S02]  /*35c0*/  F2I.FTZ.TRUNC.NTZ R0, R0 ;  /* 0x0000000000007305 */ /* 0x000e64000021f100 */
[----:B-1----:R-:W-:Y:S01]  /*35d0*/  PRMT R22, R0, 0x7610, R22 ;  /* 0x0000761000167816 */ /* 0x002fe20000000016 */
[----:B------:R-:W-:Y:S06]  /*35e0*/  BRA `(.L_x_11115) ;  /* 0x0000000400a87947 */ /* 0x000fec0003800000 */
.L_x_11127:
        /* <DEDUP_REMOVED lines=10> */
.L_x_11134:
        /* <DEDUP_REMOVED lines=15> */
[----:B------:R-:W1:Y:S02]  /*3780*/  FLO.U32 R4, R3 ;  /* 0x0000000300047300 */ /* 0x000e6400000e0000 */
[----:B-1----:R-:W-:-:S04]  /*3790*/  IADD3 R5, -R4, 0x1f, RZ ;  /* 0x0000001f04057810 */ /* 0x002fc80007ffe1ff */
[----:B------:R-:W-:Y:S01]  /*37a0*/  IADD3 R0, R0, 0x1d, -R5 ;  /* 0x0000001d00007810 */ /* 0x000fe20007ffe805 */
[----:B------:R-:W-:-:S05]  /*37b0*/  VIADD R4, R5, 0xffffffe4 ;  /* 0xffffffe405047836 */ /* 0x000fca0000000000 */
[----:B------:R-:W-:-:S04]  /*37c0*/  SHF.L.U32 R4, R3, R4, RZ ;  /* 0x0000000403047219 */ /* 0x000fc800000006ff */
[----:B------:R-:W-:-:S07]  /*37d0*/  LOP3.LUT R3, R4, 0x7, RZ, 0xc0, !PT ;  /* 0x0000000704037812 */ /* 0x000fce00078ec0ff */
.L_x_11138:
[----:B------:R-:W-:Y:S05]  /*37e0*/  BSYNC B1 ;  /* 0x0000000000017941 */ /* 0x000fea0003800000 */
.L_x_11137:
[----:B------:R-:W-:Y:S01]  /*37f0*/  LEA R5, R0, 0x3b800000, 0x17 ;  /* 0x3b80000000057811 */ /* 0x000fe200078eb8ff */
[----:B------:R-:W-:-:S05]  /*3800*/  IMAD.SHL.U32 R0, R3, 0x100000, RZ ;  /* 0x0010000003007824 */ /* 0x000fca00078e00ff */
[----:B------:R-:W-:-:S07]  /*3810*/  LOP3.LUT R0, R5, R0, R6, 0xfe, !PT ;  /* 0x0000000005007212 */ /* 0x000fce00078efe06 */
.L_x_11136:
[----:B------:R-:W-:Y:S05]  /*3820*/  BSYNC B0 ;  /* 0x0000000000007941 */ /* 0x000fea0003800000 */
.L_x_11135:
[----:B------:R-:W1:Y:S02]  /*3830*/  F2I.FTZ.TRUNC.NTZ R0, R0 ;  /* 0x0000000000007305 */ /* 0x000e64000021f100 */
[----:B-1----:R-:W-:Y:S01]  /*3840*/  PRMT R22, R0, 0x7610, R22 ;  /* 0x0000761000167816 */ /* 0x002fe20000000016 */
[----:B------:R-:W-:Y:S06]  /*3850*/  BRA `(.L_x_11115) ;  /* 0x00000004000c7947 */ /* 0x000fec0003800000 */
.L_x_11133:
        /* <DEDUP_REMOVED lines=21> */
.L_x_11142:
[----:B------:R-:W-:Y:S05]  /*39b0*/  BSYNC B1 ;  /* 0x0000000000017941 */ /* 0x000fea0003800000 */
.L_x_11141:
[----:B------:R-:W-:Y:S01]  /*39c0*/  LEA R5, R0, 0x37800000, 0x17 ;  /* 0x3780000000057811 */ /* 0x000fe200078eb8ff */
[----:B------:R-:W-:-:S05]  /*39d0*/  IMAD.SHL.U32 R0, R3, 0x200000, RZ ;  /* 0x0020000003007824 */ /* 0x000fca00078e00ff */
[----:B------:R-:W-:-:S07]  /*39e0*/  LOP3.LUT R0, R5, R0, R6, 0xfe, !PT ;  /* 0x0000000005007212 */ /* 0x000fce00078efe06 */
.L_x_11140:
[----:B------:R-:W-:Y:S05]  /*39f0*/  BSYNC B0 ;  /* 0x0000000000007941 */ /* 0x000fea0003800000 */
.L_x_11139:
[----:B------:R-:W1:Y:S02]  /*3a00*/  F2I.FTZ.TRUNC.NTZ R0, R0 ;  /* 0x0000000000007305 */ /* 0x000e64000021f100 */
[----:B-1----:R-:W-:Y:S01]  /*3a10*/  PRMT R22, R0, 0x7610, R22 ;  /* 0x0000761000167816 */ /* 0x002fe20000000016 */
[----:B------:R-:W-:Y:S06]  /*3a20*/  BRA `(.L_x_11115) ;  /* 0x0000000000987947 */ /* 0x000fec0003800000 */
.L_x_11132:
        /* <DEDUP_REMOVED lines=14> */
.L_x_11146:
[----:B------:R-:W-:Y:S05]  /*3b10*/  BSYNC B0 ;  /* 0x0000000000007941 */ /* 0x000fea0003800000 */
.L_x_11145:
[----:B------:R-:W1:Y:S02]  /*3b20*/  F2I.FTZ.TRUNC.NTZ R0, R0 ;  /* 0x0000000000007305 */ /* 0x000e64000021f100 */
[----:B-1----:R-:W-:Y:S01]  /*3b30*/  PRMT R22, R0, 0x7610, R22 ;  /* 0x0000761000167816 */ /* 0x002fe20000000016 */
[----:B------:R-:W-:Y:S06]  /*3b40*/  BRA `(.L_x_11115) ;  /* 0x0000000000507947 */ /* 0x000fec0003800000 */
.L_x_11120:
[----:B------:R-:W-:Y:S01]  /*3b50*/  MOV R14, 0x0 ;  /* 0x00000000000e7802 */ /* 0x000fe20000000f00 */
[----:B------:R-:W-:Y:S01]  /*3b60*/  ULDC.64 UR4, c[0x4][0x198] ;  /* 0x0100660000047ab9 */ /* 0x000fe20000000a00 */
[----:B------:R-:W-:Y:S01]  /*3b70*/  ULDC.64 UR6, c[0x4][0x48] ;  /* 0x0100120000067ab9 */ /* 0x000fe20000000a00 */
[----:B------:R-:W-:Y:S02]  /*3b80*/  IMAD.U32 R4, RZ, RZ, UR4 ;  /* 0x00000004ff047e24 */ /* 0x000fe4000f8e00ff */
[----:B------:R-:W-:Y:S01]  /*3b90*/  IMAD.U32 R5, RZ, RZ, UR5 ;  /* 0x00000005ff057e24 */ /* 0x000fe2000f8e00ff */
[----:B------:R-:W1:Y:S01]  /*3ba0*/  LDC.64 R14, c[0x4][R14] ;  /* 0x010000000e0e7b82 */ /* 0x000e620000000a00 */
        /* <DEDUP_REMOVED lines=9> */
[----:B01---5:R-:W-:Y:S05]  /*3c40*/  CALL.ABS.NOINC R14 ;  /* 0x000000000e007343 */ /* 0x023fea0003c00000 */
.L_x_11147:
[----:B------:R-:W-:Y:S05]  /*3c50*/  BRA `(.L_x_11115) ;  /* 0x00000000000c7947 */ /* 0x000fea0003800000 */
.L_x_11144:
[----:B------:R3:W5:Y:S01]  /*3c60*/  LDG.E.U16 R22, desc[UR36][R4.64] ;  /* 0x0000002404167981 */ /* 0x000762000c1e1500 */
[----:B------:R-:W-:Y:S05]  /*3c70*/  BRA `(.L_x_11115) ;  /* 0x0000000000047947 */ /* 0x000fea0003800000 */
.L_x_11143:
[----:B------:R2:W5:Y:S02]  /*3c80*/  LDG.E.U16 R22, desc[UR36][R4.64] ;  /* 0x0000002404167981 */ /* 0x000564000c1e1500 */
.L_x_11115:
[----:B------:R-:W-:Y:S05]  /*3c90*/  BSYNC B6 ;  /* 0x0000000000067941 */ /* 0x000fea0003800000 */
.L_x_11114:
[----:B------:R-:W-:Y:S01]  /*3ca0*/  ULDC.U16 UR4, c[0x0][0x218] ;  /* 0x0000860000047ab9 */ /* 0x000fe20000000400 */
[----:B------:R-:W-:Y:S01]  /*3cb0*/  BSSY B0, `(.L_x_11148) ;  /* 0x00000b8000007945 */ /* 0x000fe20003800000 */
[----:B------:R-:W-:-:S06]  /*3cc0*/  UPRMT UR4, UR4, 0x9910, URZ ;  /* 0x0000991004047896 */ /* 0x000fcc000800003f */
[----:B------:R-:W-:-:S13]  /*3cd0*/  ISETP.LE.AND P0, PT, RZ, UR4, PT ;  /* 0x00000004ff007c0c */ /* 0x000fda000bf03270 */
[----:B------:R-:W-:Y:S05]  /*3ce0*/  @!P0 BRA `(.L_x_11149) ;  /* 0x0000000800048947 */ /* 0x000fea0003800000 */
[----:B------:R-:W-:Y:S01]  /*3cf0*/  ISETP.NE.AND P0, PT, RZ, UR4, PT ;  /* 0x00000004ff007c0c */ /* 0x000fe2000bf05270 */
[----:B------:R-:W-:Y:S02]  /*3d00*/  IMAD.MOV.U32 R19, RZ, RZ, 0x1 ;  /* 0x00000001ff137424 */ /* 0x000fe400078e00ff */
[----:B------:R-:W-:Y:S02]  /*3d10*/  IMAD.MOV.U32 R18, RZ, RZ, 0x1 ;  /* 0x00000001ff127424 */ /* 0x000fe400078e00ff */
[----:B------:R-:W-:Y:S02]  /*3d20*/  IMAD.MOV.U32 R17, RZ, RZ, 0x1 ;  /* 0x00000001ff117424 */ /* 0x000fe400078e00ff */
[----:B-1234-:R-:W-:-:S06]  /*3d30*/  IMAD.MOV.U32 R4, RZ, RZ, 0x1 ;  /* 0x00000001ff047424 */ /* 0x01efcc00078e00ff */
[----:B------:R-:W-:Y:S05]  /*3d40*/  @!P0 BRA `(.L_x_11150) ;  /* 0x0000000800b88947 */ /* 0x000fea0003800000 */
[----:B------:R-:W1:Y:S01]  /*3d50*/  S2R R8, SR_TID.X ;  /* 0x0000000000087919 */ /* 0x000e620000002100 */
[----:B------:R-:W-:Y:S01]  /*3d60*/  BSSY B1, `(.L_x_11151) ;  /* 0x000001e000017945 */ /* 0x000fe20003800000 */
[CC--:B-1----:R-:W-:Y:S01]  /*3d70*/  ISETP.GE.AND P3, PT, R8.reuse, R23.reuse, PT ;  /* 0x000000170800720c */ /* 0x0c2fe20003f66270 */
[C---:B------:R-:W-:Y:S02]  /*3d80*/  VIADD R10, R8.reuse, 0x80 ;  /* 0x00000080080a7836 */ /* 0x040fe40000000000 */
[C---:B------:R-:W-:Y:S02]  /*3d90*/  VIADD R0, R8.reuse, 0x100 ;  /* 0x0000010008007836 */ /* 0x040fe40000000000 */
[----:B------:R-:W-:Y:S01]  /*3da0*/  VIADD R6, R8, 0x180 ;  /* 0x0000018008067836 */ /* 0x000fe20000000000 */
[-C--:B------:R-:W-:Y:S02]  /*3db0*/  ISETP.GE.AND P2, PT, R10, R23.reuse, PT ;  /* 0x000000170a00720c */ /* 0x080fe40003f46270 */
[----:B------:R-:W-:-:S02]  /*3dc0*/  ISETP.GE.AND P0, PT, R0, R23, PT ;  /* 0x000000170000720c */ /* 0x000fc40003f06270 */
[----:B------:R-:W-:-:S03]  /*3dd0*/  ISETP.GE.AND P1, PT, R6, R23, PT ;  /* 0x000000170600720c */ /* 0x000fc60003f26270 */
[----:B------:R-:W-:Y:S10]  /*3de0*/  @P3 BRA `(.L_x_11152) ;  /* 0x0000000000543947 */ /* 0x000ff40003800000 */
[----:B------:R-:W-:Y:S02]  /*3df0*/  IMAD.MOV.U32 R4, RZ, RZ, 0x1 ;  /* 0x00000001ff047424 */ /* 0x000fe400078e00ff */
[----:B0-----:R-:W-:-:S07]  /*3e00*/  IMAD.MOV.U32 R0, RZ, RZ, R2 ;  /* 0x000000ffff007224 */ /* 0x001fce00078e0002 */
.L_x_11153:
[----:B------:R-:W-:Y:S02]  /*3e10*/  LOP3.LUT R3, R0, 0x1, RZ, 0xc0, !PT ;  /* 0x0000000100037812 */ /* 0x000fe400078ec0ff */
[----:B-----5:R-:W-:Y:S02]  /*3e20*/  PRMT R5, R24, 0x9910, RZ ;  /* 0x0000991018057816 */ /* 0x020fe400000000ff */
[----:B------:R-:W-:Y:S02]  /*3e30*/  ISETP.NE.U32.AND P3, PT, R3, 0x1, PT ;  /* 0x000000010300780c */ /* 0x000fe40003f65070 */
[----:B------:R-:W-:Y:S02]  /*3e40*/  LOP3.LUT R3, R0, 0xffff, RZ, 0xc0, !PT ;  /* 0x0000ffff00037812 */ /* 0x000fe400078ec0ff */
[----:B------:R-:W-:Y:S02]  /*3e50*/  SEL R24, R24, 0x1, !P3 ;  /* 0x0000000118187807 */ /* 0x000fe40005800000 */
[----:B------:R-:W-:Y:S01]  /*3e60*/  LEA.HI R3, R3, R0, RZ, 0x11 ;  /* 0x0000000003037211 */ /* 0x000fe200078f88ff */
[----:B------:R-:W-:Y:S01]  /*3e70*/  VIADD R0, R0, 0x1 ;  /* 0x0000000100007836 */ /* 0x000fe20000000000 */
[----:B------:R-:W-:Y:S01]  /*3e80*/  PRMT R6, R24, 0x9910, RZ ;  /* 0x0000991018067816 */ /* 0x000fe200000000ff */
[----:B------:R-:W-:Y:S01]  /*3e90*/  IMAD.MOV.U32 R24, RZ, RZ, R5 ;  /* 0x000000ffff187224 */ /* 0x000fe200078e0005 */
[----:B------:R-:W-:-:S02]  /*3ea0*/  PRMT R7, R3, 0x9910, RZ ;  /* 0x0000991003077816 */ /* 0x000fc400000000ff */
[----:B------:R-:W-:Y:S01]  /*3eb0*/  LOP3.LUT R5, R0, 0xffff, RZ, 0xc0, !PT ;  /* 0x0000ffff00057812 */ /* 0x000fe200078ec0ff */
[----:B------:R-:W-:Y:S01]  /*3ec0*/  IMAD.MOV.U32 R3, RZ, RZ, R6 ;  /* 0x000000ffff037224 */ /* 0x000fe200078e0006 */
[----:B------:R-:W-:Y:S01]  /*3ed0*/  PRMT R4, R4, 0x9910, RZ ;  /* 0x0000991004047816 */ /* 0x000fe200000000ff */
[----:B------:R-:W-:Y:S01]  /*3ee0*/  IMAD.MOV.U32 R0, RZ, RZ, R7 ;  /* 0x000000ffff007224 */ /* 0x000fe200078e0007 */
[----:B------:R-:W-:Y:S01]  /*3ef0*/  ISETP.GT.U32.AND P3, PT, R5, 0x2, PT ;  /* 0x000000020500780c */ /* 0x000fe20003f64070 */
[----:B------:R-:W-:Y:S02]  /*3f00*/  IMAD R24, R24, R24, RZ ;  /* 0x0000001818187224 */ /* 0x000fe400078e02ff */
[----:B------:R-:W-:Y:S01]  /*3f10*/  IMAD R4, R4, R3, RZ ;  /* 0x0000000304047224 */ /* 0x000fe200078e02ff */
[----:B------:R-:W-:-:S09]  /*3f20*/  SHF.R.S32.HI R0, RZ, 0x1, R0 ;  /* 0x00000001ff007819 */ /* 0x000fd20000011400 */
[----:B------:R-:W-:Y:S05]  /*3f30*/  @P3 BRA `(.L_x_11153) ;  /* 0xfffffffc00b43947 */ /* 0x000fea000383ffff */
.L_x_11152:
[----:B------:R-:W-:Y:S05]  /*3f40*/  BSYNC B1 ;  /* 0x0000000000017941 */ /* 0x000fea0003800000 */
.L_x_11151:
[----:B------:R-:W-:Y:S04]  /*3f50*/  BSSY B1, `(.L_x_11154) ;  /* 0x0000016000017945 */ /* 0x000fe80003800000 */
[----:B------:R-:W-:Y:S05]  /*3f60*/  @P2 BRA `(.L_x_11155) ;  /* 0x0000000000502947 */ /* 0x000fea0003800000 */
[----:B------:R-:W-:Y:S02]  /*3f70*/  IMAD.MOV.U32 R17, RZ, RZ, 0x1 ;  /* 0x00000001ff117424 */ /* 0x000fe400078e00ff */
[----:B0-----:R-:W-:-:S07]  /*3f80*/  IMAD.MOV.U32 R0, RZ, RZ, R2 ;  /* 0x000000ffff007224 */ /* 0x001fce00078e0002 */
.L_x_11156:
        /* <DEDUP_REMOVED lines=13> */
[----:B------:R-:W-:Y:S01]  /*4060*/  IMAD R26, R26, R26, RZ ;  /* 0x0000001a1a1a7224 */ /* 0x000fe200078e02ff */
[----:B------:R-:W-:Y:S01]  /*4070*/  ISETP.GT.U32.AND P2, PT, R5, 0x2, PT ;  /* 0x000000020500780c */ /* 0x000fe20003f44070 */
[----:B------:R-:W-:Y:S01]  /*4080*/  IMAD R17, R17, R0, RZ ;  /* 0x0000000011117224 */ /* 0x000fe200078e02ff */
[----:B------:R-:W-:-:S11]  /*4090*/  SHF.R.S32.HI R0, RZ, 0x1, R3 ;  /* 0x00000001ff007819 */ /* 0x000fd60000011403 */
[----:B------:R-:W-:Y:S05]  /*40a0*/  @P2 BRA `(.L_x_11156) ;  /* 0xfffffffc00b82947 */ /* 0x000fea000383ffff */
.L_x_11155:
[----:B------:R-:W-:Y:S05]  /*40b0*/  BSYNC B1 ;  /* 0x0000000000017941 */ /* 0x000fea0003800000 */
.L_x_11154:
[----:B------:R-:W-:Y:S04]  /*40c0*/  BSSY B1, `(.L_x_11157) ;  /* 0x0000017000017945 */ /* 0x000fe80003800000 */
[----:B------:R-:W-:Y:S05]  /*40d0*/  @P0 BRA `(.L_x_11158) ;  /* 0x0000000000540947 */ /* 0x000fea0003800000 */
[----:B------:R-:W-:Y:S02]  /*40e0*/  IMAD.MOV.U32 R18, RZ, RZ, 0x1 ;  /* 0x00000001ff127424 */ /* 0x000fe400078e00ff */
[----:B0-----:R-:W-:-:S07]  /*40f0*/  IMAD.MOV.U32 R0, RZ, RZ, R2 ;  /* 0x000000ffff007224 */ /* 0x001fce00078e0002 */
.L_x_11159:
        /* <DEDUP_REMOVED lines=19> */
.L_x_11158:
[----:B------:R-:W-:Y:S05]  /*4230*/  BSYNC B1 ;  /* 0x0000000000017941 */ /* 0x000fea0003800000 */
.L_x_11157:
[----:B------:R-:W-:Y:S04]  /*4240*/  BSSY B1, `(.L_x_11160) ;  /* 0x000002a000017945 */ /* 0x000fe80003800000 */
[----:B------:R-:W-:Y:S05]  /*4250*/  @P1 BRA `(.L_x_11161) ;  /* 0x0000000000a01947 */ /* 0x000fea0003800000 */
[----:B------:R-:W1:Y:S01]  /*4260*/  LDC R5, c[0x0][0x218] ;  /* 0x00008600ff057b82 */ /* 0x000e620000000800 */
[C---:B0-----:R-:W-:Y:S01]  /*4270*/  LOP3.LUT R3, R2.reuse, 0x1, RZ, 0xc0, !PT ;  /* 0x0000000102037812 */ /* 0x041fe200078ec0ff */
[----:B------:R-:W-:-:S03]  /*4280*/  VIADD R0, R2, 0x1 ;  /* 0x0000000102007836 */ /* 0x000fc60000000000 */
[----:B------:R-:W-:Y:S02]  /*4290*/  ISETP.NE.U32.AND P0, PT, R3, 0x1, PT ;  /* 0x000000010300780c */ /* 0x000fe40003f05070 */
[----:B------:R-:W-:Y:S02]  /*42a0*/  LOP3.LUT R3, R0, 0xffff, RZ, 0xc0, !PT ;  /* 0x0000ffff00037812 */ /* 0x000fe400078ec0ff */
[C---:B-----5:R-:W-:Y:S02]  /*42b0*/  SEL R0, R22.reuse, 0x1, !P0 ;  /* 0x0000000116007807 */ /* 0x060fe40004000000 */
[----:B------:R-:W-:Y:S02]  /*42c0*/  ISETP.GE.U32.AND P0, PT, R3, 0x3, PT ;  /* 0x000000030300780c */ /* 0x000fe40003f06070 */
[----:B------:R-:W-:Y:S02]  /*42d0*/  PRMT R22, R22, 0x9910, RZ ;  /* 0x0000991016167816 */ /* 0x000fe400000000ff */
[----:B------:R-:W-:-:S03]  /*42e0*/  PRMT R19, R0, 0x9910, RZ ;  /* 0x0000991000137816 */ /* 0x000fc600000000ff */
[----:B------:R-:W-:Y:S01]  /*42f0*/  IMAD.MOV.U32 R0, RZ, RZ, R22 ;  /* 0x000000ffff007224 */ /* 0x000fe200078e0016 */
[----:B-1----:R-:W-:-:S04]  /*4300*/  LOP3.LUT R3, R5, 0xffff, RZ, 0xc0, !PT ;  /* 0x0000ffff05037812 */ /* 0x002fc800078ec0ff */
[----:B------:R-:W-:Y:S01]  /*4310*/  LEA.HI R2, R3, R2, RZ, 0x11 ;  /* 0x0000000203027211 */ /* 0x000fe200078f88ff */
[----:B------:R-:W-:Y:S01]  /*4320*/  IMAD R3, R0, R0, RZ ;  /* 0x0000000000037224 */ /* 0x000fe200078e02ff */
[----:B------:R-:W-:Y:S06]  /*4330*/  @!P0 BRA `(.L_x_11161) ;  /* 0x0000000000688947 */ /* 0x000fec0003800000 */
[----:B------:R-:W-:-:S04]  /*4340*/  PRMT R0, R2, 0x9910, RZ ;  /* 0x0000991002007816 */ /* 0x000fc800000000ff */
[----:B------:R-:W-:-:S04]  /*4350*/  SHF.R.S32.HI R0, RZ, 0x1, R0 ;  /* 0x00000001ff007819 */ /* 0x000fc80000011400 */
[----:B------:R-:W-:-:S07]  /*4360*/  PRMT R5, R0, 0x7610, R5 ;  /* 0x0000761000057816 */ /* 0x000fce0000000005 */
.L_x_11162:
[C---:B------:R-:W-:Y:S01]  /*4370*/  LOP3.LUT R0, R5.reuse, 0x1, RZ, 0xc0, !PT ;  /* 0x0000000105007812 */ /* 0x040fe200078ec0ff */
[C---:B------:R-:W-:Y:S01]  /*4380*/  VIADD R6, R5.reuse, 0x1 ;  /* 0x0000000105067836 */ /* 0x040fe20000000000 */
[----:B------:R-:W-:Y:S02]  /*4390*/  LOP3.LUT R2, R5, 0xffff, RZ, 0xc0, !PT ;  /* 0x0000ffff05027812 */ /* 0x000fe400078ec0ff */
[----:B------:R-:W-:Y:S02]  /*43a0*/  ISETP.NE.U32.AND P0, PT, R0, 0x1, PT ;  /* 0x000000010000780c */ /* 0x000fe40003f05070 */
[C---:B------:R-:W-:Y:S02]  /*43b0*/  PRMT R7, R3.reuse, 0x9910, RZ ;  /* 0x0000991003077816 */ /* 0x040fe400000000ff */
[----:B------:R-:W-:Y:S02]  /*43c0*/  SEL R0, R3, 0x1, !P0 ;  /* 0x0000000103007807 */ /* 0x000fe40004000000 */
[----:B------:R-:W-:-:S02]  /*43d0*/  LOP3.LUT R6, R6, 0xffff, RZ, 0xc0, !PT ;  /* 0x0000ffff06067812 */ /* 0x000fc400078ec0ff */
[----:B------:R-:W-:Y:S01]  /*43e0*/  LEA.HI R3, R2, R5, RZ, 0x11 ;  /* 0x0000000502037211 */ /* 0x000fe200078f88ff */
[----:B------:R-:W-:Y:S01]  /*43f0*/  IMAD.MOV.U32 R5, RZ, RZ, R7 ;  /* 0x000000ffff057224 */ /* 0x000fe200078e0007 */
[----:B------:R-:W-:Y:S02]  /*4400*/  PRMT R0, R0, 0x9910, RZ ;  /* 0x0000991000007816 */ /* 0x000fe400000000ff */
[----:B------:R-:W-:Y:S01]  /*4410*/  ISETP.GE.U32.AND P0, PT, R6, 0x3, PT ;  /* 0x000000030600780c */ /* 0x000fe20003f06070 */
[----:B------:R-:W-:Y:S01]  /*4420*/  IMAD R5, R5, R5, RZ ;  /* 0x0000000505057224 */ /* 0x000fe200078e02ff */
[----:B------:R-:W-:Y:S02]  /*4430*/  PRMT R19, R19, 0x9910, RZ ;  /* 0x0000991013137816 */ /* 0x000fe400000000ff */
[----:B------:R-:W-:Y:S01]  /*4440*/  PRMT R7, R3, 0x9910, RZ ;  /* 0x0000991003077816 */ /* 0x000fe200000000ff */
[----:B------:R-:W-:Y:S02]  /*4450*/  IMAD.MOV.U32 R3, RZ, RZ, R0 ;  /* 0x000000ffff037224 */ /* 0x000fe400078e0000 */
[----:B------:R-:W-:-:S02]  /*4460*/  IMAD.MOV.U32 R2, RZ, RZ, R19 ;  /* 0x000000ffff027224 */ /* 0x000fc400078e0013 */
[----:B------:R-:W-:Y:S02]  /*4470*/  IMAD.MOV.U32 R0, RZ, RZ, R7 ;  /* 0x000000ffff007224 */ /* 0x000fe400078e0007 */
[----:B------:R-:W-:Y:S01]  /*4480*/  IMAD R2, R2, R3, RZ ;  /* 0x0000000302027224 */ /* 0x000fe200078e02ff */
[----:B------:R-:W-:Y:S02]  /*4490*/  PRMT R3, R5, 0x7610, R3 ;  /* 0x0000761005037816 */ /* 0x000fe40000000003 */
[----:B------:R-:W-:Y:S02]  /*44a0*/  SHF.R.S32.HI R0, RZ, 0x1, R0 ;  /* 0x00000001ff007819 */ /* 0x000fe40000011400 */
[----:B------:R-:W-:Y:S02]  /*44b0*/  PRMT R19, R2, 0x7610, R19 ;  /* 0x0000761002137816 */ /* 0x000fe40000000013 */
[----:B------:R-:W-:Y:S01]  /*44c0*/  PRMT R5, R0, 0x7610, R5 ;  /* 0x0000761000057816 */ /* 0x000fe20000000005 */
[----:B------:R-:W-:Y:S06]  /*44d0*/  @P0 BRA `(.L_x_11162) ;  /* 0xfffffffc00a40947 */ /* 0x000fec000383ffff */
.L_x_11161:
[----:B------:R-:W-:Y:S05]  /*44e0*/  BSYNC B1 ;  /* 0x0000000000017941 */ /* 0x000fea0003800000 */
.L_x_11160:
[----:B------:R-:W-:Y:S05]  /*44f0*/  BRA `(.L_x_11150) ;  /* 0x0000000000cc7947 */ /* 0x000fea0003800000 */
.L_x_11149:
[----:B------:R-:W1:Y:S01]  /*4500*/  S2R R0, SR_TID.X ;  /* 0x0000000000007919 */ /* 0x000e620000002100 */
[----:B0-----:R-:W0:Y:S01]  /*4510*/  LDC.U16 R2, c[0x0][0x218] ;  /* 0x00008600ff027b82 */ /* 0x001e220000000400 */
[----:B------:R-:W-:Y:S01]  /*4520*/  BSSY B1, `(.L_x_11163) ;  /* 0x0000014000017945 */ /* 0x000fe20003800000 */
[----:B0-----:R-:W-:-:S04]  /*4530*/  LOP3.LUT R2, R2, 0x1, RZ, 0xc0, !PT ;  /* 0x0000000102027812 */ /* 0x001fc800078ec0ff */
[----:B------:R-:W-:Y:S01]  /*4540*/  ISETP.NE.U32.AND P4, PT, R2, 0x1, PT ;  /* 0x000000010200780c */ /* 0x000fe20003f85070 */
[----:B------:R-:W-:Y:S01]  /*4550*/  IMAD.MOV.U32 R2, RZ, RZ, 0x1 ;  /* 0x00000001ff027424 */ /* 0x000fe200078e00ff */
[CC--:B-1----:R-:W-:Y:S01]  /*4560*/  ISETP.GE.AND P3, PT, R0.reuse, R23.reuse, PT ;  /* 0x000000170000720c */ /* 0x0c2fe20003f66270 */
[C---:B--234-:R-:W-:Y:S02]  /*4570*/  VIADD R4, R0.reuse, 0x80 ;  /* 0x0000008000047836 */ /* 0x05cfe40000000000 */
[----:B------:R-:W-:Y:S01]  /*4580*/  VIADD R6, R0, 0x100 ;  /* 0x0000010000067836 */ /* 0x000fe20000000000 */
[----:B------:R-:W-:Y:S01]  /*4590*/  SEL R2, R2, 0xffff, P4 ;  /* 0x0000ffff02027807 */ /* 0x000fe20002000000 */
[----:B------:R-:W-:Y:S01]  /*45a0*/  VIADD R0, R0, 0x180 ;  /* 0x0000018000007836 */ /* 0x000fe20000000000 */
[-C--:B------:R-:W-:Y:S02]  /*45b0*/  ISETP.GE.AND P2, PT, R4, R23.reuse, PT ;  /* 0x000000170400720c */ /* 0x080fe40003f46270 */
[----:B------:R-:W-:-:S02]  /*45c0*/  ISETP.GE.AND P0, PT, R6, R23, PT ;  /* 0x000000170600720c */ /* 0x000fc40003f06270 */
[----:B------:R-:W-:-:S03]  /*45d0*/  ISETP.GE.AND P1, PT, R0, R23, PT ;  /* 0x000000170000720c */ /* 0x000fc60003f26270 */
[----:B------:R-:W-:Y:S10]  /*45e0*/  @P3 BRA `(.L_x_11164) ;  /* 0x00000000001c3947 */ /* 0x000ff40003800000 */
[----:B-----5:R-:W-:Y:S01]  /*45f0*/  PRMT R0, R24, 0x9910, RZ ;  /* 0x0000991018007816 */ /* 0x020fe200000000ff */
[----:B------:R-:W-:-:S03]  /*4600*/  IMAD.MOV.U32 R4, RZ, RZ, 0x1 ;  /* 0x00000001ff047424 */ /* 0x000fc600078e00ff */
[----:B------:R-:W-:-:S13]  /*4610*/  ISETP.NE.AND P3, PT, R0, 0x1, PT ;  /* 0x000000010000780c */ /* 0x000fda0003f65270 */
[----:B------:R-:W-:Y:S05]  /*4620*/  @!P3 BRA `(.L_x_11164) ;  /* 0x00000000000cb947 */ /* 0x000fea0003800000 */
[----:B------:R-:W-:Y:S02]  /*4630*/  ISETP.NE.AND P3, PT, R0, -0x1, PT ;  /* 0xffffffff0000780c */ /* 0x000fe40003f65270 */
[----:B------:R-:W-:-:S11]  /*4640*/  PRMT R4, R2, 0x7610, R4 ;  /* 0x0000761002047816 */ /* 0x000fd60000000004 */
[----:B------:R-:W-:-:S07]  /*4650*/  @P3 PRMT R4, RZ, 0x7610, R4 ;  /* 0x00007610ff043816 */ /* 0x000fce0000000004 */
.L_x_11164:
[----:B------:R-:W-:Y:S05]  /*4660*/  BSYNC B1 ;  /* 0x0000000000017941 */ /* 0x000fea0003800000 */
.L_x_11163:
[----:B------:R-:W-:Y:S04]  /*4670*/  BSSY B1, `(.L_x_11165) ;  /* 0x0000009000017945 */ /* 0x000fe80003800000 */
[----:B------:R-:W-:Y:S05]  /*4680*/  @P2 BRA `(.L_x_11166) ;  /* 0x00000000001c2947 */ /* 0x000fea0003800000 */
[----:B-----5:R-:W-:Y:S01]  /*4690*/  PRMT R0, R26, 0x9910, RZ ;  /* 0x000099101a007816 */ /* 0x020fe200000000ff */
[----:B------:R-:W-:-:S03]  /*46a0*/  IMAD.MOV.U32 R17, RZ, RZ, 0x1 ;  /* 0x00000001ff117424 */ /* 0x000fc600078e00ff */
[----:B------:R-:W-:-:S13]  /*46b0*/  ISETP.NE.AND P2, PT, R0, 0x1, PT ;  /* 0x000000010000780c */ /* 0x000fda0003f45270 */
[----:B------:R-:W-:Y:S05]  /*46c0*/  @!P2 BRA `(.L_x_11166) ;  /* 0x00000000000ca947 */ /* 0x000fea0003800000 */
[----:B------:R-:W-:Y:S02]  /*46d0*/  ISETP.NE.AND P2, PT, R0, -0x1, PT ;  /* 0xffffffff0000780c */ /* 0x000fe40003f45270 */
[----:B------:R-:W-:-:S11]  /*46e0*/  PRMT R17, R2, 0x7610, R17 ;  /* 0x0000761002117816 */ /* 0x000fd60000000011 */
[----:B------:R-:W-:-:S07]  /*46f0*/  @P2 PRMT R17, RZ, 0x7610, R17 ;  /* 0x00007610ff112816 */ /* 0x000fce0000000011 */
.L_x_11166:
[----:B------:R-:W-:Y:S05]  /*4700*/  BSYNC B1 ;  /* 0x0000000000017941 */ /* 0x000fea0003800000 */
.L_x_11165:
        /* <DEDUP_REMOVED lines=9> */
.L_x_11168:
[----:B------:R-:W-:Y:S05]  /*47a0*/  BSYNC B1 ;  /* 0x0000000000017941 */ /* 0x000fea0003800000 */
.L_x_11167:
        /* <DEDUP_REMOVED lines=8> */
.L_x_11150:
[----:B------:R-:W-:Y:S05]  /*4830*/  BSYNC B0 ;  /* 0x0000000000007941 */ /* 0x000fea0003800000 */
.L_x_11148:
[----:B-----5:R-:W1:Y:S01]  /*4840*/  S2R R16, SR_TID.X ;  /* 0x0000000000107919 */ /* 0x020e620000002100 */
[----:B0-----:R-:W0:Y:S01]  /*4850*/  LDC.U8 R2, c[0x0][0x244] ;  /* 0x00009100ff027b82 */ /* 0x001e220000000000 */
[----:B------:R-:W-:Y:S01]  /*4860*/  BSSY B6, `(.L_x_11169) ;  /* 0x00000f1000067945 */ /* 0x000fe20003800000 */
[----:B-1----:R-:W-:-:S13]  /*4870*/  ISETP.GE.AND P0, PT, R16, R23, PT ;  /* 0x000000171000720c */ /* 0x002fda0003f06270 */
[----:B------:R-:W-:Y:S05]  /*4880*/  @P0 BRA `(.L_x_11170) ;  /* 0x0000000c00b80947 */ /* 0x000fea0003800000 */
[----:B------:R-:W1:Y:S01]  /*4890*/  LDC.64 R8, c[0x0][0x228] ;  /* 0x00008a00ff087b82 */ /* 0x000e620000000a00 */
[----:B------:R-:W-:Y:S01]  /*48a0*/  IMAD R0, R25, 0x200, R16 ;  /* 0x0000020019007824 */ /* 0x000fe200078e0210 */
[----:B0-----:R-:W-:Y:S01]  /*48b0*/  PRMT R5, R2, 0x9910, RZ ;  /* 0x0000991002057816 */ /* 0x001fe200000000ff */
[----:B------:R-:W-:Y:S02]  /*48c0*/  ULDC UR4, c[0x0][0x248] ;  /* 0x0000920000047ab9 */ /* 0x000fe40000000800 */
        /* <DEDUP_REMOVED lines=16> */
.L_x_11174:
[----:B------:R4:W-:Y:S01]  /*49d0*/  STG.E.U8 desc[UR36][R8.64], R4 ;  /* 0x0000000408007986 */ /* 0x0009e2000c101124 */
[----:B------:R-:W-:Y:S05]  /*49e0*/  BRA `(.L_x_11176) ;  /* 0x0000000c005c7947 */ /* 0x000fea0003800000 */
.L_x_11173:
[----:B------:R-:W-:-:S13]  /*49f0*/  ISETP.NE.AND P0, PT, R0, 0x2, PT ;  /* 0x000000020000780c */ /* 0x000fda0003f05270 */
[----:B------:R-:W-:Y:S05]  /*4a00*/  @!P0 BRA `(.L_x_11177) ;  /* 0x00000000002c8947 */ /* 0x000fea0003800000 */
[----:B------:R-:W-:-:S13]  /*4a10*/  ISETP.NE.AND P0, PT, R0, 0x3, PT ;  /* 0x000000030000780c */ /* 0x000fda0003f05270 */
[----:B------:R-:W-:Y:S05]  /*4a20*/  @!P0 BRA `(.L_x_11178) ;  /* 0x0000000000188947 */ /* 0x000fea0003800000 */
[----:B------:R-:W-:-:S13]  /*4a30*/  ISETP.NE.AND P0, PT, R0, 0x4, PT ;  /* 0x000000040000780c */ /* 0x000fda0003f05270 */
[----:B------:R-:W-:Y:S05]  /*4a40*/  @P0 BRA `(.L_x_11175) ;  /* 0x0000000800e80947 */ /* 0x000fea0003800000 */
[----:B------:R-:W-:-:S04]  /*4a50*/  PRMT R4, R4, 0x9910, RZ ;  /* 0x0000991004047816 */ /* 0x000fc800000000ff */
[----:B------:R-:W-:-:S05]  /*4a60*/  SHF.R.S32.HI R5, RZ, 0x1f, R4 ;  /* 0x0000001fff057819 */ /* 0x000fca0000011404 */
[----:B------:R1:W-:Y:S01]  /*4a70*/  STG.E.64 desc[UR36][R8.64], R4 ;  /* 0x0000000408007986 */ /* 0x0003e2000c101b24 */
[----:B------:R-:W-:Y:S05]  /*4a80*/  BRA `(.L_x_11176) ;  /* 0x0000000c00347947 */ /* 0x000fea0003800000 */
.L_x_11178:
[----:B------:R-:W-:-:S05]  /*4a90*/  PRMT R3, R4, 0x9910, RZ ;  /* 0x0000991004037816 */ /* 0x000fca00000000ff */
[----:B------:R2:W-:Y:S01]  /*4aa0*/  STG.E desc[UR36][R8.64], R3 ;  /* 0x0000000308007986 */ /* 0x0005e2000c101924 */
[----:B------:R-:W-:Y:S05]  /*4ab0*/  BRA `(.L_x_11176) ;  /* 0x0000000c00287947 */ /* 0x000fea0003800000 */
.L_x_11177:
[----:B------:R0:W-:Y:S01]  /*4ac0*/  STG.E.U16 desc[UR36][R8.64], R4 ;  /* 0x0000000408007986 */ /* 0x0001e2000c101524 */
[----:B------:R-:W-:Y:S05]  /*4ad0*/  BRA `(.L_x_11176) ;  /* 0x0000000c00207947 */ /* 0x000fea0003800000 */
.L_x_11172:
        /* <DEDUP_REMOVED lines=9> */
.L_x_11180:
[----:B------:R-:W0:Y:S02]  /*4b70*/  I2F.S16 R0, R4 ;  /* 0x0000000400007306 */ /* 0x000e240000101400 */
[----:B0-----:R-:W-:-:S05]  /*4b80*/  F2FP.F16.F32.PACK_AB R0, RZ, R0 ;  /* 0x00000000ff00723e */ /* 0x001fca00000000ff */
[----:B------:R0:W-:Y:S01]  /*4b90*/  STG.E.U16 desc[UR36][R8.64], R0 ;  /* 0x0000000008007986 */ /* 0x0001e2000c101524 */
[----:B------:R-:W-:Y:S05]  /*4ba0*/  BRA `(.L_x_11176) ;  /* 0x0000000800ec7947 */ /* 0x000fea0003800000 */
.L_x_11179:
        /* <DEDUP_REMOVED lines=10> */
.L_x_11182:
[----:B------:R-:W0:Y:S02]  /*4c50*/  I2F.S16 R4, R4 ;  /* 0x0000000400047306 */ /* 0x000e240000101400 */
[----:B0-----:R-:W-:-:S04]  /*4c60*/  F2FP.F16.F32.PACK_AB R3, RZ, R4 ;  /* 0x00000004ff03723e */ /* 0x001fc800000000ff */
[----:B------:R-:W-:-:S05]  /*4c70*/  PRMT R3, R3, 0x5410, RZ ;  /* 0x0000541003037816 */ /* 0x000fca00000000ff */
[----:B------:R0:W-:Y:S01]  /*4c80*/  STG.E desc[UR36][R8.64], R3 ;  /* 0x0000000308007986 */ /* 0x0001e2000c101924 */
[----:B------:R-:W-:Y:S05]  /*4c90*/  BRA `(.L_x_11176) ;  /* 0x0000000800b07947 */ /* 0x000fea0003800000 */
.L_x_11181:
[----:B------:R-:W0:Y:S02]  /*4ca0*/  I2F.F64.S16 R4, R4 ;  /* 0x0000000400047312 */ /* 0x000e240000101c00 */
[----:B0-----:R0:W-:Y:S01]  /*4cb0*/  STG.E.64 desc[UR36][R8.64], R4 ;  /* 0x0000000408007986 */ /* 0x0011e2000c101b24 */
[----:B------:R-:W-:Y:S05]  /*4cc0*/  BRA `(.L_x_11176) ;  /* 0x0000000800a47947 */ /* 0x000fea0003800000 */
.L_x_11171:
        /* <DEDUP_REMOVED lines=13> */
.L_x_11185:
[----:B------:R-:W0:Y:S01]  /*4da0*/  I2F.F64.S16 R4, R4 ;  /* 0x0000000400047312 */ /* 0x000e220000101c00 */
[----:B------:R-:W-:-:S05]  /*4db0*/  CS2R R6, SRZ ;  /* 0x0000000000067805 */ /* 0x000fca000001ff00 */
[----:B0-----:R0:W-:Y:S01]  /*4dc0*/  STG.E.128 desc[UR36][R8.64], R4 ;  /* 0x0000000408007986 */ /* 0x0011e2000c101d24 */
[----:B------:R-:W-:Y:S05]  /*4dd0*/  BRA `(.L_x_11176) ;  /* 0x0000000800607947 */ /* 0x000fea0003800000 */
.L_x_11184:
        /* <DEDUP_REMOVED lines=21> */
.L_x_11189:
[----:B------:R-:W-:Y:S05]  /*4f30*/  BSYNC B0 ;  /* 0x0000000000007941 */ /* 0x000fea0003800000 */
.L_x_11188:
[----:B------:R-:W-:-:S05]  /*4f40*/  LOP3.LUT R5, R0, R5, RZ, 0xfc, !PT ;  /* 0x0000000500057212 */ /* 0x000fca00078efcff */
[----:B------:R0:W-:Y:S01]  /*4f50*/  STG.E.U8 desc[UR36][R8.64], R5 ;  /* 0x0000000508007986 */ /* 0x0001e2000c101124 */
[----:B------:R-:W-:Y:S05]  /*4f60*/  BRA `(.L_x_11176) ;  /* 0x0000000400fc7947 */ /* 0x000fea0003800000 */
.L_x_11187:
        /* <DEDUP_REMOVED lines=13> */
.L_x_11191:
[----:B------:R-:W-:Y:S01]  /*5040*/  IMAD.MOV.U32 R0, RZ, RZ, 0x7f ;  /* 0x0000007fff007424 */ /* 0x000fe200078e00ff */
[----:B------:R-:W-:-:S04]  /*5050*/  ISETP.GT.U32.AND P0, PT, R3, 0x7f800000, PT ;  /* 0x7f8000000300780c */ /* 0x000fc80003f04070 */
[----:B------:R-:W-:-:S09]  /*5060*/  SEL R0, R0, 0x7c, P0 ;  /* 0x0000007c00007807 */ /* 0x000fd20000000000 */
.L_x_11192:
[----:B------:R-:W-:Y:S05]  /*5070*/  BSYNC B0 ;  /* 0x0000000000007941 */ /* 0x000fea0003800000 */
.L_x_11190:
[----:B------:R-:W-:-:S04]  /*5080*/  LOP3.LUT R3, R5, 0x80000000, RZ, 0xc0, !PT ;  /* 0x8000000005037812 */ /* 0x000fc800078ec0ff */
[----:B------:R-:W-:-:S04]  /*5090*/  SHF.R.U32.HI R3, RZ, 0x18, R3 ;  /* 0x00000018ff037819 */ /* 0x000fc80000011603 */
[----:B------:R-:W-:-:S05]  /*50a0*/  LOP3.LUT R3, R0, R3, RZ, 0xfc, !PT ;  /* 0x0000000300037212 */ /* 0x000fca00078efcff */
[----:B------:R0:W-:Y:S01]  /*50b0*/  STG.E.U8 desc[UR36][R8.64], R3 ;  /* 0x0000000308007986 */ /* 0x0001e2000c101124 */
[----:B------:R-:W-:Y:S05]  /*50c0*/  BRA `(.L_x_11176) ;  /* 0x0000000400a47947 */ /* 0x000fea0003800000 */
.L_x_11186:
[----:B------:R-:W0:Y:S02]  /*50d0*/  I2F.S16 R0, R4 ;  /* 0x0000000400007306 */ /* 0x000e240000101400 */
[----:B0-----:R-:W-:-:S05]  /*50e0*/  F2FP.BF16.F32.PACK_AB R0, RZ, R0 ;  /* 0x00000000ff00723e */ /* 0x001fca00000010ff */
[----:B------:R0:W-:Y:S01]  /*50f0*/  STG.E.U16 desc[UR36][R8.64], R0 ;  /* 0x0000000008007986 */ /* 0x0001e2000c101524 */
[----:B------:R-:W-:Y:S05]  /*5100*/  BRA `(.L_x_11176) ;  /* 0x0000000400947947 */ /* 0x000fea0003800000 */
.L_x_11183:
        /* <DEDUP_REMOVED lines=10> */
.L_x_11195:
        /* <DEDUP_REMOVED lines=17> */
.L_x_11198:
[----:B------:R-:W-:-:S04]  /*52c0*/  LOP3.LUT R0, R7, 0x80000000, RZ, 0xc0, !PT ;  /* 0x8000000007007812 */ /* 0x000fc800078ec0ff */
[----:B------:R-:W-:-:S04]  /*52d0*/  SHF.R.U32.HI R0, RZ, 0x18, R0 ;  /* 0x00000018ff007819 */ /* 0x000fc80000011600 */
[----:B------:R-:W-:-:S07]  /*52e0*/  LOP3.LUT R0, R3, R0, RZ, 0xfc, !PT ;  /* 0x0000000003007212 */ /* 0x000fce00078efcff */
.L_x_11197:
[----:B------:R-:W-:Y:S05]  /*52f0*/  BSYNC B0 ;  /* 0x0000000000007941 */ /* 0x000fea0003800000 */
.L_x_11196:
[----:B------:R0:W-:Y:S01]  /*5300*/  STG.E.U8 desc[UR36][R8.64], R0 ;  /* 0x0000000008007986 */ /* 0x0001e2000c101124 */
[----:B------:R-:W-:Y:S05]  /*5310*/  BRA `(.L_x_11176) ;  /* 0x0000000400107947 */ /* 0x000fea0003800000 */
.L_x_11194:
        /* <DEDUP_REMOVED lines=17> */
.L_x_11201:
[----:B------:R-:W-:-:S04]  /*5430*/  LOP3.LUT R0, R7, 0x80000000, RZ, 0xc0, !PT ;  /* 0x8000000007007812 */ /* 0x000fc800078ec0ff */
[----:B------:R-:W-:-:S04]  /*5440*/  SHF.R.U32.HI R0, RZ, 0x18, R0 ;  /* 0x00000018ff007819 */ /* 0x000fc80000011600 */
[----:B------:R-:W-:-:S07]  /*5450*/  LOP3.LUT R0, R3, R0, RZ, 0xfc, !PT ;  /* 0x0000000003007212 */ /* 0x000fce00078efcff */
.L_x_11200:
[----:B------:R-:W-:Y:S05]  /*5460*/  BSYNC B0 ;  /* 0x0000000000007941 */ /* 0x000fea0003800000 */
.L_x_11199:
[----:B------:R0:W-:Y:S01]  /*5470*/  STG.E.U8 desc[UR36][R8.64], R0 ;  /* 0x0000000008007986 */ /* 0x0001e2000c101124 */
[----:B------:R-:W-:Y:S05]  /*5480*/  BRA `(.L_x_11176) ;  /* 0x0000000000b47947 */ /* 0x000fea0003800000 */
.L_x_11193:
        /* <DEDUP_REMOVED lines=22> */
.L_x_11175:
        /* <DEDUP_REMOVED lines=16> */
.L_x_11204:
[----:B------:R-:W-:Y:S05]  /*56f0*/  BRA `(.L_x_11176) ;  /* 0x0000000000187947 */ /* 0x000fea0003800000 */
.L_x_11203:
[----:B------:R-:W-:-:S04]  /*5700*/  PRMT R4, R4, 0x9910, RZ ;  /* 0x0000991004047816 */ /* 0x000fc800000000ff */
[----:B------:R-:W-:-:S05]  /*5710*/  SHF.R.S32.HI R5, RZ, 0x1f, R4 ;  /* 0x0000001fff057819 */ /* 0x000fca0000011404 */
[----:B------:R0:W-:Y:S01]  /*5720*/  STG.E.64 desc[UR36][R8.64], R4 ;  /* 0x0000000408007986 */ /* 0x0001e2000c101b24 */
[----:B------:R-:W-:Y:S05]  /*5730*/  BRA `(.L_x_11176) ;  /* 0x0000000000087947 */ /* 0x000fea0003800000 */
.L_x_11202:
[----:B------:R-:W-:-:S05]  /*5740*/  PRMT R3, R4, 0x9910, RZ ;  /* 0x0000991004037816 */ /* 0x000fca00000000ff */
[----:B------:R0:W-:Y:S02]  /*5750*/  STG.E desc[UR36][R8.64], R3 ;  /* 0x0000000308007986 */ /* 0x0001e4000c101924 */
.L_x_11176:
[----:B------:R-:W-:-:S07]  /*5760*/  VIADD R16, R16, 0x80 ;  /* 0x0000008010107836 */ /* 0x000fce0000000000 */
.L_x_11170:
[----:B------:R-:W-:Y:S05]  /*5770*/  BSYNC B6 ;  /* 0x0000000000067941 */ /* 0x000fea0003800000 */
.L_x_11169:
        /* <DEDUP_REMOVED lines=23> */
.L_x_11210:
[----:B------:R0:W-:Y:S01]  /*58f0*/  STG.E.U8 desc[UR36][R8.64], R17 ;  /* 0x0000001108007986 */ /* 0x0001e2000c101124 */
[----:B------:R-:W-:Y:S05]  /*5900*/  BRA `(.L_x_11212) ;  /* 0x0000000c00647947 */ /* 0x000fea0003800000 */
.L_x_11209:
        /* <DEDUP_REMOVED lines=10> */
.L_x_11214:
[----:B------:R-:W-:-:S05]  /*59b0*/  PRMT R3, R17, 0x9910, RZ ;  /* 0x0000991011037816 */ /* 0x000fca00000000ff */
[----:B------:R0:W-:Y:S01]  /*59c0*/  STG.E desc[UR36][R8.64], R3 ;  /* 0x0000000308007986 */ /* 0x0001e2000c101924 */
[----:B------:R-:W-:Y:S05]  /*59d0*/  BRA `(.L_x_11212) ;  /* 0x0000000c00307947 */ /* 0x000fea0003800000 */
.L_x_11213:
[----:B------:R0:W-:Y:S01]  /*59e0*/  STG.E.U16 desc[UR36][R8.64], R17 ;  /* 0x0000001108007986 */ /* 0x0001e2000c101524 */
[----:B------:R-:W-:Y:S05]  /*59f0*/  BRA `(.L_x_11212) ;  /* 0x0000000c00287947 */ /* 0x000fea0003800000 */
.L_x_11208:
        /* <DEDUP_REMOVED lines=9> */
.L_x_11216:
[----:B------:R-:W0:Y:S02]  /*5a90*/  I2F.S16 R0, R17 ;  /* 0x0000001100007306 */ /* 0x000e240000101400 */
[----:B0-----:R-:W-:-:S05]  /*5aa0*/  F2FP.F16.F32.PACK_AB R0, RZ, R0 ;  /* 0x00000000ff00723e */ /* 0x001fca00000000ff */
[----:B------:R0:W-:Y:S01]  /*5ab0*/  STG.E.U16 desc[UR36][R8.64], R0 ;  /* 0x0000000008007986 */ /* 0x0001e2000c101524 */
[----:B------:R-:W-:Y:S05]  /*5ac0*/  BRA `(.L_x_11212) ;  /* 0x0000000800f47947 */ /* 0x000fea0003800000 */
.L_x_11215:
        /* <DEDUP_REMOVED lines=10> */
.L_x_11218:
[----:B------:R-:W0:Y:S02]  /*5b70*/  I2F.S16 R17, R17 ;  /* 0x0000001100117306 */ /* 0x000e240000101400 */
[----:B0-----:R-:W-:-:S04]  /*5b80*/  F2FP.F16.F32.PACK_AB R3, RZ, R17 ;  /* 0x00000011ff03723e */ /* 0x001fc800000000ff */
[----:B------:R-:W-:-:S05]  /*5b90*/  PRMT R3, R3, 0x5410, RZ ;  /* 0x0000541003037816 */ /* 0x000fca00000000ff */
[----:B------:R0:W-:Y:S01]  /*5ba0*/  STG.E desc[UR36][R8.64], R3 ;  /* 0x0000000308007986 */ /* 0x0001e2000c101924 */
[----:B------:R-:W-:Y:S05]  /*5bb0*/  BRA `(.L_x_11212) ;  /* 0x0000000800b87947 */ /* 0x000fea0003800000 */
.L_x_11217:
[----:B------:R-:W0:Y:S02]  /*5bc0*/  I2F.F64.S16 R4, R17 ;  /* 0x0000001100047312 */ /* 0x000e240000101c00 */
[----:B0-----:R0:W-:Y:S01]  /*5bd0*/  STG.E.64 desc[UR36][R8.64], R4 ;  /* 0x0000000408007986 */ /* 0x0011e2000c101b24 */
[----:B------:R-:W-:Y:S05]  /*5be0*/  BRA `(.L_x_11212) ;  /* 0x0000000800ac7947 */ /* 0x000fea0003800000 */
.L_x_11207:
        /* <DEDUP_REMOVED lines=13> */
.L_x_11221:
[----:B------:R-:W0:Y:S01]  /*5cc0*/  I2F.F64.S16 R4, R17 ;  /* 0x0000001100047312 */ /* 0x000e220000101c00 */
[----:B------:R-:W-:-:S05]  /*5cd0*/  CS2R R6, SRZ ;  /* 0x0000000000067805 */ /* 0x000fca000001ff00 */
[----:B0-----:R0:W-:Y:S01]  /*5ce0*/  STG.E.128 desc[UR36][R8.64], R4 ;  /* 0x0000000408007986 */ /* 0x0011e2000c101d24 */
[----:B------:R-:W-:Y:S05]  /*5cf0*/  BRA `(.L_x_11212) ;  /* 0x0000000800687947 */ /* 0x000fea0003800000 */
.L_x_11220:
        /* <DEDUP_REMOVED lines=21> */
.L_x_11225:
[----:B------:R-:W-:Y:S05]  /*5e50*/  BSYNC B0 ;  /* 0x0000000000007941 */ /* 0x000fea0003800000 */
.L_x_11224:
[----:B------:R-:W-:-:S05]  /*5e60*/  LOP3.LUT R5, R0, R5, RZ, 0xfc, !PT ;  /* 0x0000000500057212 */ /* 0x000fca00078efcff */
[----:B------:R0:W-:Y:S01]  /*5e70*/  STG.E.U8 desc[UR36][R8.64], R5 ;  /* 0x0000000508007986 */ /* 0x0001e2000c101124 */
[----:B------:R-:W-:Y:S05]  /*5e80*/  BRA `(.L_x_11212) ;  /* 0x0000000800047947 */ /* 0x000fea0003800000 */
.L_x_11223:
        /* <DEDUP_REMOVED lines=13> */
.L_x_11227:
[----:B------:R-:W-:Y:S01]  /*5f60*/  IMAD.MOV.U32 R0, RZ, RZ, 0x7f ;  /* 0x0000007fff007424 */ /* 0x000fe200078e00ff */
[----:B------:R-:W-:-:S04]  /*5f70*/  ISETP.GT.U32.AND P0, PT, R3, 0x7f800000, PT ;  /* 0x7f8000000300780c */ /* 0x000fc80003f04070 */
[----:B------:R-:W-:-:S09]  /*5f80*/  SEL R0, R0, 0x7c, P0 ;  /* 0x0000007c00007807 */ /* 0x000fd20000000000 */
.L_x_11228:
[----:B------:R-:W-:Y:S05]  /*5f90*/  BSYNC B0 ;  /* 0x0000000000007941 */ /* 0x000fea0003800000 */
.L_x_11226:
[----:B------:R-:W-:-:S04]  /*5fa0*/  LOP3.LUT R3, R17, 0x80000000, RZ, 0xc0, !PT ;  /* 0x8000000011037812 */ /* 0x000fc800078ec0ff */
[----:B------:R-:W-:-:S04]  /*5fb0*/  SHF.R.U32.HI R3, RZ, 0x18, R3 ;  /* 0x00000018ff037819 */ /* 0x000fc80000011603 */
[----:B------:R-:W-:-:S05]  /*5fc0*/  LOP3.LUT R3, R0, R3, RZ, 0xfc, !PT ;  /* 0x0000000300037212 */ /* 0x000fca00078efcff */
[----:B------:R0:W-:Y:S01]  /*5fd0*/  STG.E.U8 desc[UR36][R8.64], R3 ;  /* 0x0000000308007986 */ /* 0x0001e2000c101124 */
[----:B------:R-:W-:Y:S05]  /*5fe0*/  BRA `(.L_x_11212) ;  /* 0x0000000400ac7947 */ /* 0x000fea0003800000 */
.L_x_11222:
[----:B------:R-:W0:Y:S02]  /*5ff0*/  I2F.S16 R0, R17 ;  /* 0x0000001100007306 */ /* 0x000e240000101400 */
[----:B0-----:R-:W-:-:S05]  /*6000*/  F2FP.BF16.F32.PACK_AB R0, RZ, R0 ;  /* 0x00000000ff00723e */ /* 0x001fca00000010ff */
[----:B------:R0:W-:Y:S01]  /*6010*/  STG.E.U16 desc[UR36][R8.64], R0 ;  /* 0x0000000008007986 */ /* 0x0001e2000c101524 */
[----:B------:R-:W-:Y:S05]  /*6020*/  BRA `(.L_x_11212) ;  /* 0x00000004009c7947 */ /* 0x000fea0003800000 */
.L_x_11219:
        /* <DEDUP_REMOVED lines=10> */
.L_x_11231:
        /* <DEDUP_REMOVED lines=17> */
.L_x_11234:
[----:B------:R-:W-:-:S04]  /*61e0*/  LOP3.LUT R3, R17, 0x80000000, RZ, 0xc0, !PT ;  /* 0x8000000011037812 */ /* 0x000fc800078ec0ff */
[----:B------:R-:W-:-:S04]  /*61f0*/  SHF.R.U32.HI R3, RZ, 0x18, R3 ;  /* 0x00000018ff037819 */ /* 0x000fc80000011603 */
[----:B------:R-:W-:-:S04]  /*6200*/  LOP3.LUT R0, R0, R3, RZ, 0xfc, !PT ;  /* 0x0000000300007212 */ /* 0x000fc800078efcff */
[----:B------:R-:W-:-:S07]  /*6210*/  PRMT R4, R0, 0x7610, R4 ;  /* 0x0000761000047816 */ /* 0x000fce0000000004 */
.L_x_11233:
[----:B------:R-:W-:Y:S05]  /*6220*/  BSYNC B0 ;  /* 0x0000000000007941 */ /* 0x000fea0003800000 */
.L_x_11232:
[----:B------:R4:W-:Y:S01]  /*6230*/  STG.E.U8 desc[UR36][R8.64], R4 ;  /* 0x0000000408007986 */ /* 0x0009e2000c101124 */
[----:B------:R-:W-:Y:S05]  /*6240*/  BRA `(.L_x_11212) ;  /* 0x0000000400147947 */ /* 0x000fea0003800000 */
.L_x_11230:
        /* <DEDUP_REMOVED lines=17> */
.L_x_11237:
[----:B------:R-:W-:-:S04]  /*6360*/  LOP3.LUT R3, R17, 0x80000000, RZ, 0xc0, !PT ;  /* 0x8000000011037812 */ /* 0x000fc800078ec0ff */
[----:B------:R-:W-:-:S04]  /*6370*/  SHF.R.U32.HI R3, RZ, 0x18, R3 ;  /* 0x00000018ff037819 */ /* 0x000fc80000011603 */
[----:B------:R-:W-:-:S04]  /*6380*/  LOP3.LUT R0, R0, R3, RZ, 0xfc, !PT ;  /* 0x0000000300007212 */ /* 0x000fc800078efcff */
[----:B------:R-:W-:-:S07]  /*6390*/  PRMT R4, R0, 0x7610, R4 ;  /* 0x0000761000047816 */ /* 0x000fce0000000004 */
.L_x_11236:
[----:B------:R-:W-:Y:S05]  /*63a0*/  BSYNC B0 ;  /* 0x0000000000007941 */ /* 0x000fea0003800000 */
.L_x_11235:
[----:B------:R3:W-:Y:S01]  /*63b0*/  STG.E.U8 desc[UR36][R8.64], R4 ;  /* 0x0000000408007986 */ /* 0x0007e2000c101124 */
[----:B------:R-:W-:Y:S05]  /*63c0*/  BRA `(.L_x_11212) ;  /* 0x0000000000b47947 */ /* 0x000fea0003800000 */
.L_x_11229:
        /* <DEDUP_REMOVED lines=22> */
.L_x_11211:
        /* <DEDUP_REMOVED lines=16> */
.L_x_11240:
[----:B------:R-:W-:Y:S05]  /*6630*/  BRA `(.L_x_11212) ;  /* 0x0000000000187947 */ /* 0x000fea0003800000 */
.L_x_11239:
[----:B------:R-:W-:-:S04]  /*6640*/  PRMT R4, R17, 0x9910, RZ ;  /* 0x0000991011047816 */ /* 0x000fc800000000ff */
[----:B------:R-:W-:-:S05]  /*6650*/  SHF.R.S32.HI R5, RZ, 0x1f, R4 ;  /* 0x0000001fff057819 */ /* 0x000fca0000011404 */
[----:B------:R2:W-:Y:S01]  /*6660*/  STG.E.64 desc[UR36][R8.64], R4 ;  /* 0x0000000408007986 */ /* 0x0005e2000c101b24 */
[----:B------:R-:W-:Y:S05]  /*6670*/  BRA `(.L_x_11212) ;  /* 0x0000000000087947 */ /* 0x000fea0003800000 */
.L_x_11238:
[----:B------:R-:W-:-:S05]  /*6680*/  PRMT R3, R17, 0x9910, RZ ;  /* 0x0000991011037816 */ /* 0x000fca00000000ff */
[----:B------:R0:W-:Y:S02]  /*6690*/  STG.E desc[UR36][R8.64], R3 ;  /* 0x0000000308007986 */ /* 0x0001e4000c101924 */
.L_x_11212:
        /* <DEDUP_REMOVED lines=23> */
.L_x_11244:
[----:B------:R4:W-:Y:S01]  /*6810*/  STG.E.U8 desc[UR36][R8.64], R18 ;  /* 0x0000001208007986 */ /* 0x0009e2000c101124 */
[----:B------:R-:W-:Y:S05]  /*6820*/  BRA `(.L_x_11246) ;  /* 0x0000000c00647947 */ /* 0x000fea0003800000 */
.L_x_11243:
        /* <DEDUP_REMOVED lines=10> */
.L_x_11248:
[----:B------:R-:W-:-:S05]  /*68d0*/  PRMT R3, R18, 0x9910, RZ ;  /* 0x0000991012037816 */ /* 0x000fca00000000ff */
[----:B------:R2:W-:Y:S01]  /*68e0*/  STG.E desc[UR36][R8.64], R3 ;  /* 0x0000000308007986 */ /* 0x0005e2000c101924 */
[----:B------:R-:W-:Y:S05]  /*68f0*/  BRA `(.L_x_11246) ;  /* 0x0000000c00307947 */ /* 0x000fea0003800000 */
.L_x_11247:
[----:B------:R0:W-:Y:S01]  /*6900*/  STG.E.U16 desc[UR36][R8.64], R18 ;  /* 0x0000001208007986 */ /* 0x0001e2000c101524 */
[----:B------:R-:W-:Y:S05]  /*6910*/  BRA `(.L_x_11246) ;  /* 0x0000000c00287947 */ /* 0x000fea0003800000 */
.L_x_11242:
        /* <DEDUP_REMOVED lines=9> */
.L_x_11250:
[----:B------:R-:W0:Y:S02]  /*69b0*/  I2F.S16 R0, R18 ;  /* 0x0000001200007306 */ /* 0x000e240000101400 */
[----:B0-----:R-:W-:-:S05]  /*69c0*/  F2FP.F16.F32.PACK_AB R0, RZ, R0 ;  /* 0x00000000ff00723e */ /* 0x001fca00000000ff */
[----:B------:R0:W-:Y:S01]  /*69d0*/  STG.E.U16 desc[UR36][R8.64], R0 ;  /* 0x0000000008007986 */ /* 0x0001e2000c101524 */
[----:B------:R-:W-:Y:S05]  /*69e0*/  BRA `(.L_x_11246) ;  /* 0x0000000800f47947 */ /* 0x000fea0003800000 */
.L_x_11249:
        /* <DEDUP_REMOVED lines=10> */
.L_x_11252:
[----:B------:R-:W0:Y:S02]  /*6a90*/  I2F.S16 R18, R18 ;  /* 0x0000001200127306 */ /* 0x000e240000101400 */
[----:B0-----:R-:W-:-:S04]  /*6aa0*/  F2FP.F16.F32.PACK_AB R3, RZ, R18 ;  /* 0x00000012ff03723e */ /* 0x001fc800000000ff */
[----:B------:R-:W-:-:S05]  /*6ab0*/  PRMT R3, R3, 0x5410, RZ ;  /* 0x0000541003037816 */ /* 0x000fca00000000ff */
[----:B------:R0:W-:Y:S01]  /*6ac0*/  STG.E desc[UR36][R8.64], R3 ;  /* 0x0000000308007986 */ /* 0x0001e2000c101924 */
[----:B------:R-:W-:Y:S05]  /*6ad0*/  BRA `(.L_x_11246) ;  /* 0x0000000800b87947 */ /* 0x000fea0003800000 */
.L_x_11251:
[----:B------:R-:W0:Y:S02]  /*6ae0*/  I2F.F64.S16 R4, R18 ;  /* 0x0000001200047312 */ /* 0x000e240000101c00 */
[----:B0-----:R0:W-:Y:S01]  /*6af0*/  STG.E.64 desc[UR36][R8.64], R4 ;  /* 0x0000000408007986 */ /* 0x0011e2000c101b24 */
[----:B------:R-:W-:Y:S05]  /*6b00*/  BRA `(.L_x_11246) ;  /* 0x0000000800ac7947 */ /* 0x000fea0003800000 */
.L_x_11241:
        /* <DEDUP_REMOVED lines=13> */
.L_x_11255:
[----:B------:R-:W0:Y:S01]  /*6be0*/  I2F.F64.S16 R4, R18 ;  /* 0x0000001200047312 */ /* 0x000e220000101c00 */
[----:B------:R-:W-:-:S05]  /*6bf0*/  CS2R R6, SRZ ;  /* 0x0000000000067805 */ /* 0x000fca000001ff00 */
[----:B0-----:R0:W-:Y:S01]  /*6c00*/  STG.E.128 desc[UR36][R8.64], R4 ;  /* 0x0000000408007986 */ /* 0x0011e2000c101d24 */
[----:B------:R-:W-:Y:S05]  /*6c10*/  BRA `(.L_x_11246) ;  /* 0x0000000800687947 */ /* 0x000fea0003800000 */
.L_x_11254:
        /* <DEDUP_REMOVED lines=21> */
.L_x_11259:
[----:B------:R-:W-:Y:S05]  /*6d70*/  BSYNC B0 ;  /* 0x0000000000007941 */ /* 0x000fea0003800000 */
.L_x_11258:
[----:B------:R-:W-:-:S05]  /*6d80*/  LOP3.LUT R5, R0, R5, RZ, 0xfc, !PT ;  /* 0x0000000500057212 */ /* 0x000fca00078efcff */
[----:B------:R0:W-:Y:S01]  /*6d90*/  STG.E.U8 desc[UR36][R8.64], R5 ;  /* 0x0000000508007986 */ /* 0x0001e2000c101124 */
[----:B------:R-:W-:Y:S05]  /*6da0*/  BRA `(.L_x_11246) ;  /* 0x0000000800047947 */ /* 0x000fea0003800000 */
.L_x_11257:
        /* <DEDUP_REMOVED lines=13> */
.L_x_11261:
[----:B------:R-:W-:Y:S01]  /*6e80*/  IMAD.MOV.U32 R0, RZ, RZ, 0x7f ;  /* 0x0000007fff007424 */ /* 0x000fe200078e00ff */
[----:B------:R-:W-:-:S04]  /*6e90*/  ISETP.GT.U32.AND P0, PT, R3, 0x7f800000, PT ;  /* 0x7f8000000300780c */ /* 0x000fc80003f04070 */
[----:B------:R-:W-:-:S09]  /*6ea0*/  SEL R0, R0, 0x7c, P0 ;  /* 0x0000007c00007807 */ /* 0x000fd20000000000 */
.L_x_11262:
[----:B------:R-:W-:Y:S05]  /*6eb0*/  BSYNC B0 ;  /* 0x0000000000007941 */ /* 0x000fea0003800000 */
.L_x_11260:
[----:B------:R-:W-:-:S04]  /*6ec0*/  LOP3.LUT R3, R5, 0x80000000, RZ, 0xc0, !PT ;  /* 0x8000000005037812 */ /* 0x000fc800078ec0ff */
[----:B------:R-:W-:-:S04]  /*6ed0*/  SHF.R.U32.HI R3, RZ, 0x18, R3 ;  /* 0x00000018ff037819 */ /* 0x000fc80000011603 */
[----:B------:R-:W-:-:S05]  /*6ee0*/  LOP3.LUT R3, R0, R3, RZ, 0xfc, !PT ;  /* 0x0000000300037212 */ /* 0x000fca00078efcff */
[----:B------:R0:W-:Y:S01]  /*6ef0*/  STG.E.U8 desc[UR36][R8.64], R3 ;  /* 0x0000000308007986 */ /* 0x0001e2000c101124 */
[----:B------:R-:W-:Y:S05]  /*6f00*/  BRA `(.L_x_11246) ;  /* 0x0000000400ac7947 */ /* 0x000fea0003800000 */
.L_x_11256:
[----:B------:R-:W0:Y:S02]  /*6f10*/  I2F.S16 R0, R18 ;  /* 0x0000001200007306 */ /* 0x000e240000101400 */
[----:B0-----:R-:W-:-:S05]  /*6f20*/  F2FP.BF16.F32.PACK_AB R0, RZ, R0 ;  /* 0x00000000ff00723e */ /* 0x001fca00000010ff */
[----:B------:R0:W-:Y:S01]  /*6f30*/  STG.E.U16 desc[UR36][R8.64], R0 ;  /* 0x0000000008007986 */ /* 0x0001e2000c101524 */
[----:B------:R-:W-:Y:S05]  /*6f40*/  BRA `(.L_x_11246) ;  /* 0x00000004009c7947 */ /* 0x000fea0003800000 */
.L_x_11253:
        /* <DEDUP_REMOVED lines=10> */
.L_x_11265:
        /* <DEDUP_REMOVED lines=17> */
.L_x_11268:
[----:B------:R-:W-:-:S04]  /*7100*/  LOP3.LUT R3, R5, 0x80000000, RZ, 0xc0, !PT ;  /* 0x8000000005037812 */ /* 0x000fc800078ec0ff */
[----:B------:R-:W-:-:S04]  /*7110*/  SHF.R.U32.HI R3, RZ, 0x18, R3 ;  /* 0x00000018ff037819 */ /* 0x000fc80000011603 */
[----:B------:R-:W-:-:S04]  /*7120*/  LOP3.LUT R0, R0, R3, RZ, 0xfc, !PT ;  /* 0x0000000300007212 */ /* 0x000fc800078efcff */
[----:B------:R-:W-:-:S07]  /*7130*/  PRMT R4, R0, 0x7610, R4 ;  /* 0x0000761000047816 */ /* 0x000fce0000000004 */
.L_x_11267:
[----:B------:R-:W-:Y:S05]  /*7140*/  BSYNC B0 ;  /* 0x0000000000007941 */ /* 0x000fea0003800000 */
.L_x_11266:
[----:B------:R0:W-:Y:S01]  /*7150*/  STG.E.U8 desc[UR36][R8.64], R4 ;  /* 0x0000000408007986 */ /* 0x0001e2000c101124 */
[----:B------:R-:W-:Y:S05]  /*7160*/  BRA `(.L_x_11246) ;  /* 0x0000000400147947 */ /* 0x000fea0003800000 */
.L_x_11264:
        /* <DEDUP_REMOVED lines=17> */
.L_x_11271:
[----:B------:R-:W-:-:S04]  /*7280*/  LOP3.LUT R3, R5, 0x80000000, RZ, 0xc0, !PT ;  /* 0x8000000005037812 */ /* 0x000fc800078ec0ff */
[----:B------:R-:W-:-:S04]  /*7290*/  SHF.R.U32.HI R3, RZ, 0x18, R3 ;  /* 0x00000018ff037819 */ /* 0x000fc80000011603 */
[----:B------:R-:W-:-:S04]  /*72a0*/  LOP3.LUT R0, R0, R3, RZ, 0xfc, !PT ;  /* 0x0000000300007212 */ /* 0x000fc800078efcff */
[----:B------:R-:W-:-:S07]  /*72b0*/  PRMT R4, R0, 0x7610, R4 ;  /* 0x0000761000047816 */ /* 0x000fce0000000004 */
.L_x_11270:
[----:B------:R-:W-:Y:S05]  /*72c0*/  BSYNC B0 ;  /* 0x0000000000007941 */ /* 0x000fea0003800000 */
.L_x_11269:
[----:B------:R0:W-:Y:S01]  /*72d0*/  STG.E.U8 desc[UR36][R8.64], R4 ;  /* 0x0000000408007986 */ /* 0x0001e2000c101124 */
[----:B------:R-:W-:Y:S05]  /*72e0*/  BRA `(.L_x_11246) ;  /* 0x0000000000b47947 */ /* 0x000fea0003800000 */
.L_x_11263:
        /* <DEDUP_REMOVED lines=22> */
.L_x_11245:
        /* <DEDUP_REMOVED lines=16> */
.L_x_11274:
[----:B------:R-:W-:Y:S05]  /*7550*/  BRA `(.L_x_11246) ;  /* 0x0000000000187947 */ /* 0x000fea0003800000 */
.L_x_11273:
[----:B------:R-:W-:-:S04]  /*7560*/  PRMT R4, R18, 0x9910, RZ ;  /* 0x0000991012047816 */ /* 0x000fc800000000ff */
[----:B------:R-:W-:-:S05]  /*7570*/  SHF.R.S32.HI R5, RZ, 0x1f, R4 ;  /* 0x0000001fff057819 */ /* 0x000fca0000011404 */
[----:B------:R0:W-:Y:S01]  /*7580*/  STG.E.64 desc[UR36][R8.64], R4 ;  /* 0x0000000408007986 */ /* 0x0001e2000c101b24 */
[----:B------:R-:W-:Y:S05]  /*7590*/  BRA `(.L_x_11246) ;  /* 0x0000000000087947 */ /* 0x000fea0003800000 */
.L_x_11272:
[----:B------:R-:W-:-:S05]  /*75a0*/  PRMT R3, R18, 0x9910, RZ ;  /* 0x0000991012037816 */ /* 0x000fca00000000ff */
[----:B------:R0:W-:Y:S02]  /*75b0*/  STG.E desc[UR36][R8.64], R3 ;  /* 0x0000000308007986 */ /* 0x0001e4000c101924 */
.L_x_11246:
[----:B------:R-:W-:-:S07]  /*75c0*/  VIADD R16, R16, 0x80 ;  /* 0x0000008010107836 */ /* 0x000fce0000000000 */
.L_x_11206:
[----:B------:R-:W-:Y:S05]  /*75d0*/  BSYNC B6 ;  /* 0x0000000000067941 */ /* 0x000fea0003800000 */
.L_x_11205:
        /* <DEDUP_REMOVED lines=21> */
.L_x_11278:
[----:B------:R-:W-:Y:S01]  /*7730*/  STG.E.U8 desc[UR36][R4.64], R19 ;  /* 0x0000001304007986 */ /* 0x000fe2000c101124 */
[----:B------:R-:W-:Y:S05]  /*7740*/  EXIT ;  /* 0x000000000000794d */ /* 0x000fea0003800000 */
.L_x_11277:
        /* <DEDUP_REMOVED lines=8> */
[----:B------:R-:W-:Y:S01]  /*77d0*/  STG.E.64 desc[UR36][R4.64], R2 ;  /* 0x0000000204007986 */ /* 0x000fe2000c101b24 */
[----:B------:R-:W-:Y:S05]  /*77e0*/  EXIT ;  /* 0x000000000000794d */ /* 0x000fea0003800000 */
.L_x_11281:
[----:B------:R-:W-:-:S05]  /*77f0*/  PRMT R3, R19, 0x9910, RZ ;  /* 0x0000991013037816 */ /* 0x000fca00000000ff */
[----:B------:R-:W-:Y:S01]  /*7800*/  STG.E desc[UR36][R4.64], R3 ;  /* 0x0000000304007986 */ /* 0x000fe2000c101924 */
[----:B------:R-:W-:Y:S05]  /*7810*/  EXIT ;  /* 0x000000000000794d */ /* 0x000fea0003800000 */
.L_x_11280:
[----:B------:R-:W-:Y:S01]  /*7820*/  STG.E.U16 desc[UR36][R4.64], R19 ;  /* 0x0000001304007986 */ /* 0x000fe2000c101524 */
[----:B------:R-:W-:Y:S05]  /*7830*/  EXIT ;  /* 0x000000000000794d */ /* 0x000fea0003800000 */
.L_x_11276:
        /* <DEDUP_REMOVED lines=9> */
.L_x_11283:
[----:B------:R-:W0:Y:S02]  /*78d0*/  I2F.S16 R0, R19 ;  /* 0x0000001300007306 */ /* 0x000e240000101400 */
[----:B0-----:R-:W-:-:S05]  /*78e0*/  F2FP.F16.F32.PACK_AB R0, RZ, R0 ;  /* 0x00000000ff00723e */ /* 0x001fca00000000ff */
[----:B------:R-:W-:Y:S01]  /*78f0*/  STG.E.U16 desc[UR36][R4.64], R0 ;  /* 0x0000000004007986 */ /* 0x000fe2000c101524 */
[----:B------:R-:W-:Y:S05]  /*7900*/  EXIT ;  /* 0x000000000000794d */ /* 0x000fea0003800000 */
.L_x_11282:
        /* <DEDUP_REMOVED lines=10> */
.L_x_11285:
[----:B------:R-:W0:Y:S02]  /*79b0*/  I2F.S16 R19, R19 ;  /* 0x0000001300137306 */ /* 0x000e240000101400 */
[----:B0-----:R-:W-:-:S04]  /*79c0*/  F2FP.F16.F32.PACK_AB R3, RZ, R19 ;  /* 0x00000013ff03723e */ /* 0x001fc800000000ff */
[----:B------:R-:W-:-:S05]  /*79d0*/  PRMT R3, R3, 0x5410, RZ ;  /* 0x0000541003037816 */ /* 0x000fca00000000ff */
[----:B------:R-:W-:Y:S01]  /*79e0*/  STG.E desc[UR36][R4.64], R3 ;  /* 0x0000000304007986 */ /* 0x000fe2000c101924 */
[----:B------:R-:W-:Y:S05]  /*79f0*/  EXIT ;  /* 0x000000000000794d */ /* 0x000fea0003800000 */
.L_x_11284:
[----:B------:R-:W0:Y:S02]  /*7a00*/  I2F.F64.S16 R2, R19 ;  /* 0x0000001300027312 */ /* 0x000e240000101c00 */
[----:B0-----:R-:W-:Y:S01]  /*7a10*/  STG.E.64 desc[UR36][R4.64], R2 ;  /* 0x0000000204007986 */ /* 0x001fe2000c101b24 */
[----:B------:R-:W-:Y:S05]  /*7a20*/  EXIT ;  /* 0x000000000000794d */ /* 0x000fea0003800000 */
.L_x_11275:
        /* <DEDUP_REMOVED lines=13> */
.L_x_11288:
[----:B------:R-:W0:Y:S01]  /*7b00*/  I2F.F64.S16 R8, R19 ;  /* 0x0000001300087312 */ /* 0x000e220000101c00 */
[----:B------:R-:W-:-:S05]  /*7b10*/  CS2R R10, SRZ ;  /* 0x00000000000a7805 */ /* 0x000fca000001ff00 */
[----:B0-----:R-:W-:Y:S01]  /*7b20*/  STG.E.128 desc[UR36][R4.64], R8 ;  /* 0x0000000804007986 */ /* 0x001fe2000c101d24 */
[----:B------:R-:W-:Y:S05]  /*7b30*/  EXIT ;  /* 0x000000000000794d */ /* 0x000fea0003800000 */
.L_x_11287:
        /* <DEDUP_REMOVED lines=21> */
.L_x_11292:
[----:B------:R-:W-:Y:S05]  /*7c90*/  BSYNC B0 ;  /* 0x0000000000007941 */ /* 0x000fea0003800000 */
.L_x_11291:
[----:B------:R-:W-:-:S05]  /*7ca0*/  LOP3.LUT R3, R0, R3, RZ, 0xfc, !PT ;  /* 0x0000000300037212 */ /* 0x000fca00078efcff */
[----:B------:R-:W-:Y:S01]  /*7cb0*/  STG.E.U8 desc[UR36][R4.64], R3 ;  /* 0x0000000304007986 */ /* 0x000fe2000c101124 */
[----:B------:R-:W-:Y:S05]  /*7cc0*/  EXIT ;  /* 0x000000000000794d */ /* 0x000fea0003800000 */
.L_x_11290:
        /* <DEDUP_REMOVED lines=13> */
.L_x_11294:
[----:B------:R-:W-:Y:S01]  /*7da0*/  IMAD.MOV.U32 R0, RZ, RZ, 0x7f ;  /* 0x0000007fff007424 */ /* 0x000fe200078e00ff */
[----:B------:R-:W-:-:S04]  /*7db0*/  ISETP.GT.U32.AND P0, PT, R2, 0x7f800000, PT ;  /* 0x7f8000000200780c */ /* 0x000fc80003f04070 */
[----:B------:R-:W-:-:S09]  /*7dc0*/  SEL R0, R0, 0x7c, P0 ;  /* 0x0000007c00007807 */ /* 0x000fd20000000000 */
.L_x_11295:
[----:B------:R-:W-:Y:S05]  /*7dd0*/  BSYNC B0 ;  /* 0x0000000000007941 */ /* 0x000fea0003800000 */
.L_x_11293:
[----:B------:R-:W-:-:S04]  /*7de0*/  LOP3.LUT R2, R19, 0x80000000, RZ, 0xc0, !PT ;  /* 0x8000000013027812 */ /* 0x000fc800078ec0ff */
[----:B------:R-:W-:-:S04]  /*7df0*/  SHF.R.U32.HI R3, RZ, 0x18, R2 ;  /* 0x00000018ff037819 */ /* 0x000fc80000011602 */
[----:B------:R-:W-:-:S05]  /*7e00*/  LOP3.LUT R3, R0, R3, RZ, 0xfc, !PT ;  /* 0x0000000300037212 */ /* 0x000fca00078efcff */
[----:B------:R-:W-:Y:S01]  /*7e10*/  STG.E.U8 desc[UR36][R4.64], R3 ;  /* 0x0000000304007986 */ /* 0x000fe2000c101124 */
[----:B------:R-:W-:Y:S05]  /*7e20*/  EXIT ;  /* 0x000000000000794d */ /* 0x000fea0003800000 */
.L_x_11289:
[----:B------:R-:W0:Y:S02]  /*7e30*/  I2F.S16 R0, R19 ;  /* 0x0000001300007306 */ /* 0x000e240000101400 */
[----:B0-----:R-:W-:-:S05]  /*7e40*/  F2FP.BF16.F32.PACK_AB R0, RZ, R0 ;  /* 0x00000000ff00723e */ /* 0x001fca00000010ff */
[----:B------:R-:W-:Y:S01]  /*7e50*/  STG.E.U16 desc[UR36][R4.64], R0 ;  /* 0x0000000004007986 */ /* 0x000fe2000c101524 */
[----:B------:R-:W-:Y:S05]  /*7e60*/  EXIT ;  /* 0x000000000000794d */ /* 0x000fea0003800000 */
.L_x_11286:
        /* <DEDUP_REMOVED lines=10> */
.L_x_11298:
        /* <DEDUP_REMOVED lines=17> */
.L_x_11301:
[----:B------:R-:W-:-:S04]  /*8020*/  LOP3.LUT R2, R19, 0x80000000, RZ, 0xc0, !PT ;  /* 0x8000000013027812 */ /* 0x000fc800078ec0ff */
[----:B------:R-:W-:-:S04]  /*8030*/  SHF.R.U32.HI R3, RZ, 0x18, R2 ;  /* 0x00000018ff037819 */ /* 0x000fc80000011602 */
[----:B------:R-:W-:-:S04]  /*8040*/  LOP3.LUT R0, R0, R3, RZ, 0xfc, !PT ;  /* 0x0000000300007212 */ /* 0x000fc800078efcff */
[----:B------:R-:W-:-:S07]  /*8050*/  PRMT R2, R0, 0x7610, R2 ;  /* 0x0000761000027816 */ /* 0x000fce0000000002 */
.L_x_11300:
[----:B------:R-:W-:Y:S05]  /*8060*/  BSYNC B0 ;  /* 0x0000000000007941 */ /* 0x000fea0003800000 */
.L_x_11299:
[----:B------:R-:W-:Y:S01]  /*8070*/  STG.E.U8 desc[UR36][R4.64], R2 ;  /* 0x0000000204007986 */ /* 0x000fe2000c101124 */
[----:B------:R-:W-:Y:S05]  /*8080*/  EXIT ;  /* 0x000000000000794d */ /* 0x000fea0003800000 */
.L_x_11297:
        /* <DEDUP_REMOVED lines=17> */
.L_x_11304:
[----:B------:R-:W-:-:S04]  /*81a0*/  LOP3.LUT R2, R19, 0x80000000, RZ, 0xc0, !PT ;  /* 0x8000000013027812 */ /* 0x000fc800078ec0ff */
[----:B------:R-:W-:-:S04]  /*81b0*/  SHF.R.U32.HI R3, RZ, 0x18, R2 ;  /* 0x00000018ff037819 */ /* 0x000fc80000011602 */
[----:B------:R-:W-:-:S04]  /*81c0*/  LOP3.LUT R0, R0, R3, RZ, 0xfc, !PT ;  /* 0x0000000300007212 */ /* 0x000fc800078efcff */
[----:B------:R-:W-:-:S07]  /*81d0*/  PRMT R2, R0, 0x7610, R2 ;  /* 0x0000761000027816 */ /* 0x000fce0000000002 */
.L_x_11303:
[----:B------:R-:W-:Y:S05]  /*81e0*/  BSYNC B0 ;  /* 0x0000000000007941 */ /* 0x000fea0003800000 */
.L_x_11302:
[----:B------:R-:W-:Y:S01]  /*81f0*/  STG.E.U8 desc[UR36][R4.64], R2 ;  /* 0x0000000204007986 */ /* 0x000fe2000c101124 */
[----:B------:R-:W-:Y:S05]  /*8200*/  EXIT ;  /* 0x000000000000794d */ /* 0x000fea0003800000 */
.L_x_11296:
        /* <DEDUP_REMOVED lines=22> */
.L_x_11279:
        /* <DEDUP_REMOVED lines=16> */
.L_x_11307:
[----:B------:R-:W-:Y:S05]  /*8470*/  EXIT ;  /* 0x000000000000794d */ /* 0x000fea0003800000 */
.L_x_11306:
[----:B------:R-:W-:-:S04]  /*8480*/  PRMT R2, R19, 0x9910, RZ ;  /* 0x0000991013027816 */ /* 0x000fc800000000ff */
[----:B------:R-:W-:-:S05]  /*8490*/  SHF.R.S32.HI R3, RZ, 0x1f, R2 ;  /* 0x0000001fff037819 */ /* 0x000fca0000011402 */
[----:B------:R-:W-:Y:S01]  /*84a0*/  STG.E.64 desc[UR36][R4.64], R2 ;  /* 0x0000000204007986 */ /* 0x000fe2000c101b24 */
[----:B------:R-:W-:Y:S05]  /*84b0*/  EXIT ;  /* 0x000000000000794d */ /* 0x000fea0003800000 */
.L_x_11305:
[----:B------:R-:W-:-:S05]  /*84c0*/  PRMT R3, R19, 0x9910, RZ ;  /* 0x0000991013037816 */ /* 0x000fca00000000ff */
[----:B------:R-:W-:Y:S01]  /*84d0*/  STG.E desc[UR36][R4.64], R3 ;  /* 0x0000000304007986 */ /* 0x000fe2000c101924 */
[----:B------:R-:W-:Y:S05]  /*84e0*/  EXIT ;  /* 0x000000000000794d */ /* 0x000fea0003800000 */
.L_x_11308:
        /* <DEDUP_REMOVED lines=9> */
.L_x_71681:


//--------------------- .text._ZN2at6native18elementwise_kernelILi128ELi4EZNS0_22gpu_kernel_impl_nocastIZNS0_50_GLOBAL__N__2680c7bb_12_PowKernel_cu_7dd49032_316829pow_tensor_scalar_kernel_implIssEEvRNS_18TensorIteratorBaseET0_EUlsE2_EEvS6_RKT_EUliE_EEviT1_ --------------------------
	.section	.text._ZN2at6native18elementwise_kernelILi128ELi4EZNS0_22gpu_kernel_impl_nocastIZNS0_50_GLOBAL__N__2680c7bb_12_PowKernel_cu_7dd49032_316829pow_tensor_scalar_kernel_implIssEEvRNS_18TensorIteratorBaseET0_EUlsE2_EEvS6_RKT_EUliE_EEviT1_,"ax",@progbits
	.align	128
        .global         _ZN2at6native18elementwise_kernelILi128ELi4EZNS0_22gpu_kernel_impl_nocastIZNS0_50_GLOBAL__N__2680c7bb_12_PowKernel_cu_7dd49032_316829pow_tensor_scalar_kernel_implIssEEvRNS_18TensorIteratorBaseET0_EUlsE2_EEvS6_RKT_EUliE_EEviT1_
        .type           _ZN2at6native18elementwise_kernelILi128ELi4EZNS0_22gpu_kernel_impl_nocastIZNS0_50_GLOBAL__N__2680c7bb_12_PowKernel_cu_7dd49032_316829pow_tensor_scalar_kernel_implIssEEvRNS_18TensorIteratorBaseET0_EUlsE2_EEvS6_RKT_EUliE_EEviT1_,@function
        .size           _ZN2at6native18elementwise_kernelILi128ELi4EZNS0_22gpu_kernel_impl_nocastIZNS0_50_GLOBAL__N__2680c7bb_12_PowKernel_cu_7dd49032_316829pow_tensor_scalar_kernel_implIssEEvRNS_18TensorIteratorBaseET0_EUlsE2_EEvS6_RKT_EUliE_EEviT1_,(.L_x_71682 - _ZN2at6native18elementwise_kernelILi128ELi4EZNS0_22gpu_kernel_impl_nocastIZNS0_50_GLOBAL__N__2680c7bb_12_PowKernel_cu_7dd49032_316829pow_tensor_scalar_kernel_implIssEEvRNS_18TensorIteratorBaseET0_EUlsE2_EEvS6_RKT_EUliE_EEviT1_)
        .other          _ZN2at6native18elementwise_kernelILi128ELi4EZNS0_22gpu_kernel_impl_nocastIZNS0_50_GLOBAL__N__2680c7bb_12_PowKernel_cu_7dd49032_316829pow_tensor_scalar_kernel_implIssEEvRNS_18TensorIteratorBaseET0_EUlsE2_EEvS6_RKT_EUliE_EEviT1_,@"STO_CUDA_ENTRY STV_DEFAULT"
_ZN2at6native18elementwise_kernelILi128ELi4EZNS0_22gpu_kernel_impl_nocastIZNS0_50_GLOBAL__N__2680c7bb_12_PowKernel_cu_7dd49032_316829pow_tensor_scalar_kernel_implIssEEvRNS_18TensorIteratorBaseET0_EUlsE2_EEvS6_RKT_EUliE_EEviT1_:
.text._ZN2at6native18elementwise_kernelILi128ELi4EZNS0_22gpu_kernel_impl_nocastIZNS0_50_GLOBAL__N__2680c7bb_12_PowKernel_cu_7dd49032_316829pow_tensor_scalar_kernel_implIssEEvRNS_18TensorIteratorBaseET0_EUlsE2_EEvS6_RKT_EUliE_EEviT1_:
[----:B------:R-:W-:Y:S01]  /*0000*/  LDC R1, c[0x0][0x28] ;  /* 0x00000a00ff017b82 */ /* 0x000fe20000000800 */
[----:B------:R-:W0:Y:S07]  /*0010*/  S2R R3, SR_CTAID.X ;  /* 0x0000000000037919 */ /* 0x000e2e0000002500 */
[----:B------:R-:W1:Y:S01]  /*0020*/  LDC.U16 R0, c[0x0][0x420] ;  /* 0x00010800ff007b82 */ /* 0x000e620000000400 */
[----:B------:R-:W-:Y:S01]  /*0030*/  ULDC UR5, c[0x0][0x210] ;  /* 0x0000840000057ab9 */ /* 0x000fe20000000800 */
[----:B------:R-:W-:Y:S01]  /*0040*/  ULDC.64 UR6, c[0x0][0x208] ;  /* 0x0000820000067ab9 */ /* 0x000fe20000000a00 */
[----:B------:R-:W0:Y:S01]  /*0050*/  S2R R2, SR_TID.X ;  /* 0x0000000000027919 */ /* 0x000e220000002100 */
[----:B------:R-:W-:Y:S01]  /*0060*/  BSSY B0, `(.L_x_11309) ;  /* 0x0000177000007945 */ /* 0x000fe20003800000 */
[----:B0-----:R-:W-:-:S04]  /*0070*/  LEA R3, R3, R2, 0x9 ;  /* 0x0000000203037211 */ /* 0x001fc800078e48ff */
[----:B------:R-:W-:-:S13]  /*0080*/  ISETP.GE.AND P0, PT, R3, UR5, PT ;  /* 0x0000000503007c0c */ /* 0x000fda000bf06270 */
[----:B-1----:R-:W-:Y:S05]  /*0090*/  @P0 BRA `(.L_x_11310) ;  /* 0x0000001400cc0947 */ /* 0x002fea0003800000 */
        /* <DEDUP_REMOVED lines=8> */
[----:B------:R-:W-:Y:S01]  /*0120*/  ISETP.NE.AND P0, PT, R10, 0x1, PT ;  /* 0x000000010a00780c */ /* 0x000fe20003f05270 */
[----:B------:R-:W-:Y:S01]  /*0130*/  ULDC UR4, c[0x0][0x21c] ;  /* 0x0000870000047ab9 */ /* 0x000fe20000000800 */
[----:B------:R-:W-:-:S05]  /*0140*/  IMAD.HI.U32 R6, R3, UR8, R4 ;  /* 0x0000000803067c27 */ /* 0x000fca000f8e0004 */
[----:B------:R-:W-:Y:S01]  /*0150*/  SHF.R.U32.HI R7, RZ, UR9, R6 ;  /* 0x00000009ff077c19 */ /* 0x000fe20008011606 */
[----:B------:R-:W-:-:S04]  /*0160*/  ULDC.64 UR8, c[0x0][0x348] ;  /* 0x0000d20000087ab9 */ /* 0x000fc80000000a00 */
[----:B------:R-:W-:-:S04]  /*0170*/  IMAD.MOV R2, RZ, RZ, -R7 ;  /* 0x000000ffff027224 */ /* 0x000fc800078e0a07 */
        /* <DEDUP_REMOVED lines=284> */
[----:B------:R-:W-:-:S05]  /*1340*/  @P0 SHF.R.U32.HI R4, RZ, R13, R4 ;  /* 0x0000000dff040219 */ /* 0x000fca0000011604 */
[----:B------:R-:W-:-:S04]  /*1350*/  @P0 IMAD.MOV R10, RZ, RZ, -R4 ;  /* 0x000000ffff0a0224 */ /* 0x000fc800078e0a04 */
[----:B-1----:R-:W-:-:S04]  /*1360*/  @P0 IMAD R10, R10, R15, R11 ;  /* 0x0000000f0a0a0224 */ /* 0x002fc800078e020b */
[C---:B--2---:R-:W-:Y:S02]  /*1370*/  @P0 IMAD R5, R10.reuse, R8, R5 ;  /* 0x000000080a050224 */ /* 0x044fe400078e0205 */
[----:B------:R-:W-:-:S07]  /*1380*/  @P0 IMAD R2, R10, R9, R2 ;  /* 0x000000090a020224 */ /* 0x000fce00078e0202 */
.L_x_11311:
[----:B------:R-:W-:Y:S01]  /*1390*/  ULDC.64 UR8, c[0x0][0x418] ;  /* 0x0001060000087ab9 */ /* 0x000fe20000000a00 */
[----:B------:R-:W-:Y:S01]  /*13a0*/  ULDC.U16 UR4, c[0x0][0x420] ;  /* 0x0001080000047ab9 */ /* 0x000fe20000000400 */
[----:B------:R-:W-:-:S04]  /*13b0*/  IADD3 R6, P0, R2, UR8, RZ ;  /* 0x0000000802067c10 */ /* 0x000fc8000ff1e0ff */
[----:B------:R-:W-:Y:S01]  /*13c0*/  IADD3.X R7, RZ, UR9, RZ, P0, !PT ;  /* 0x00000009ff077c10 */ /* 0x000fe200087fe4ff */
[----:B------:R-:W-:Y:S01]  /*13d0*/  UPRMT UR4, UR4, 0x9910, URZ ;  /* 0x0000991004047896 */ /* 0x000fe2000800003f */
[----:B------:R-:W-:-:S03]  /*13e0*/  ULDC.64 UR8, c[0x0][0x410] ;  /* 0x0001040000087ab9 */ /* 0x000fc60000000a00 */
[----:B------:R0:W5:Y:S01]  /*13f0*/  LDG.E.U16 R8, desc[UR6][R6.64] ;  /* 0x0000000606087981 */ /* 0x000162000c1e1500 */
[----:B------:R-:W-:Y:S01]  /*1400*/  IADD3 R4, P1, R5, UR8, RZ ;  /* 0x0000000805047c10 */ /* 0x000fe2000ff3e0ff */
[----:B------:R-:W-:Y:S01]  /*1410*/  BSSY B1, `(.L_x_11312) ;  /* 0x0000039000017945 */ /* 0x000fe20003800000 */
[----:B------:R-:W-:-:S03]  /*1420*/  ISETP.LE.AND P0, PT, RZ, UR4, PT ;  /* 0x00000004ff007c0c */ /* 0x000fc6000bf03270 */
[----:B------:R-:W-:-:S10]  /*1430*/  IMAD.X R5, RZ, RZ, UR9, P1 ;  /* 0x00000009ff057e24 */ /* 0x000fd400088e06ff */
[----:B0-----:R-:W-:Y:S05]  /*1440*/  @!P0 BRA `(.L_x_11313) ;  /* 0x0000000000ac8947 */ /* 0x001fea0003800000 */
[----:B------:R-:W-:Y:S02]  /*1450*/  ISETP.NE.AND P0, PT, RZ, UR4, PT ;  /* 0x00000004ff007c0c */ /* 0x000fe4000bf05270 */
[----:B------:R-:W-:-:S11]  /*1460*/  MOV R7, 0x1 ;  /* 0x0000000100077802 */ /* 0x000fd60000000f00 */
[----:B------:R-:W-:Y:S05]  /*1470*/  @!P0 BRA `(.L_x_11314) ;  /* 0x0000000000c88947 */ /* 0x000fea0003800000 */
[----:B------:R-:W0:Y:S01]  /*1480*/  LDC R9, c[0x0][0x420] ;  /* 0x00010800ff097b82 */ /* 0x000e220000000800 */
[C---:B------:R-:W-:Y:S01]  /*1490*/  LOP3.LUT R2, R0.reuse, 0x1, RZ, 0xc0, !PT ;  /* 0x0000000100027812 */ /* 0x040fe200078ec0ff */
[----:B------:R-:W-:-:S03]  /*14a0*/  VIADD R6, R0, 0x1 ;  /* 0x0000000100067836 */ /* 0x000fc60000000000 */
[----:B------:R-:W-:Y:S02]  /*14b0*/  ISETP.NE.U32.AND P0, PT, R2, 0x1, PT ;  /* 0x000000010200780c */ /* 0x000fe40003f05070 */
[----:B------:R-:W-:Y:S02]  /*14c0*/  LOP3.LUT R7, R6, 0xffff, RZ, 0xc0, !PT ;  /* 0x0000ffff06077812 */ /* 0x000fe400078ec0ff */
[C---:B-----5:R-:W-:Y:S02]  /*14d0*/  SEL R2, R8.reuse, 0x1, !P0 ;  /* 0x0000000108027807 */ /* 0x060fe40004000000 */
[----:B------:R-:W-:Y:S02]  /*14e0*/  ISETP.GE.U32.AND P0, PT, R7, 0x3, PT ;  /* 0x000000030700780c */ /* 0x000fe40003f06070 */
[----:B------:R-:W-:Y:S02]  /*14f0*/  PRMT R8, R8, 0x9910, RZ ;  /* 0x0000991008087816 */ /* 0x000fe400000000ff */
[----:B------:R-:W-:-:S02]  /*1500*/  PRMT R2, R2, 0x9910, RZ ;  /* 0x0000991002027816 */ /* 0x000fc400000000ff */
[----:B------:R-:W-:-:S03]  /*1510*/  MOV R6, R8 ;  /* 0x0000000800067202 */ /* 0x000fc60000000f00 */
[----:B------:R-:W-:Y:S02]  /*1520*/  IMAD.MOV.U32 R7, RZ, RZ, R2 ;  /* 0x000000ffff077224 */ /* 0x000fe400078e0002 */
[----:B------:R-:W-:Y:S01]  /*1530*/  IMAD R6, R6, R6, RZ ;  /* 0x0000000606067224 */ /* 0x000fe200078e02ff */
[----:B0-----:R-:W-:-:S04]  /*1540*/  LOP3.LUT R9, R9, 0xffff, RZ, 0xc0, !PT ;  /* 0x0000ffff09097812 */ /* 0x001fc800078ec0ff */
[----:B------:R-:W-:Y:S01]  /*1550*/  LEA.HI R2, R9, R0, RZ, 0x11 ;  /* 0x0000000009027211 */ /* 0x000fe200078f88ff */
[----:B------:R-:W-:Y:S06]  /*1560*/  @!P0 BRA `(.L_x_11314) ;  /* 0x00000000008c8947 */ /* 0x000fec0003800000 */
[----:B------:R-:W-:Y:S02]  /*1570*/  PRMT R2, R2, 0x9910, RZ ;  /* 0x0000991002027816 */ /* 0x000fe400000000ff */
[----:B------:R-:W-:Y:S02]  /*1580*/  PRMT R8, R6, 0x7610, R8 ;  /* 0x0000761006087816 */ /* 0x000fe40000000008 */
[----:B------:R-:W-:-:S07]  /*1590*/  SHF.R.S32.HI R2, RZ, 0x1, R2 ;  /* 0x00000001ff027819 */ /* 0x000fce0000011402 */
.L_x_11315:
[C---:B------:R-:W-:Y:S02]  /*15a0*/  LOP3.LUT R9, R2.reuse, 0xffff, RZ, 0xc0, !PT ;  /* 0x0000ffff02097812 */ /* 0x040fe400078ec0ff */
[C---:B------:R-:W-:Y:S02]  /*15b0*/  LOP3.LUT R6, R2.reuse, 0x1, RZ, 0xc0, !PT ;  /* 0x0000000102067812 */ /* 0x040fe400078ec0ff */
[----:B------:R-:W-:Y:S02]  /*15c0*/  PRMT R10, R7, 0x9910, RZ ;  /* 0x00009910070a7816 */ /* 0x000fe400000000ff */
[----:B------:R-:W-:Y:S02]  /*15d0*/  LEA.HI R9, R9, R2, RZ, 0x11 ;  /* 0x0000000209097211 */ /* 0x000fe400078f88ff */
[----:B------:R-:W-:Y:S01]  /*15e0*/  IADD3 R7, R2, 0x1, RZ ;  /* 0x0000000102077810 */ /* 0x000fe20007ffe0ff */
[----:B------:R-:W-:Y:S01]  /*15f0*/  IMAD.MOV.U32 R2, RZ, RZ, R10 ;  /* 0x000000ffff027224 */ /* 0x000fe200078e000a */
[----:B------:R-:W-:-:S02]  /*1600*/  ISETP.NE.U32.AND P0, PT, R6, 0x1, PT ;  /* 0x000000010600780c */ /* 0x000fc40003f05070 */
[----:B------:R-:W-:Y:S02]  /*1610*/  PRMT R10, R9, 0x9910, RZ ;  /* 0x00009910090a7816 */ /* 0x000fe400000000ff */
[----:B------:R-:W-:Y:S02]  /*1620*/  LOP3.LUT R9, R7, 0xffff, RZ, 0xc0, !PT ;  /* 0x0000ffff07097812 */ /* 0x000fe400078ec0ff */
[----:B------:R-:W-:Y:S02]  /*1630*/  SEL R6, R8, 0x1, !P0 ;  /* 0x0000000108067807 */ /* 0x000fe40004000000 */
[----:B------:R-:W-:Y:S02]  /*1640*/  ISETP.GE.U32.AND P0, PT, R9, 0x3, PT ;  /* 0x000000030900780c */ /* 0x000fe40003f06070 */
[----:B------:R-:W-:Y:S02]  /*1650*/  PRMT R6, R6, 0x9910, RZ ;  /* 0x0000991006067816 */ /* 0x000fe400000000ff */
[----:B------:R-:W-:-:S03]  /*1660*/  PRMT R11, R8, 0x9910, RZ ;  /* 0x00009910080b7816 */ /* 0x000fc600000000ff */
[----:B------:R-:W-:Y:S01]  /*1670*/  IMAD.MOV.U32 R7, RZ, RZ, R6 ;  /* 0x000000ffff077224 */ /* 0x000fe200078e0006 */
[----:B------:R-:W-:Y:S02]  /*1680*/  MOV R6, R10 ;  /* 0x0000000a00067202 */ /* 0x000fe40000000f00 */
[----:B------:R-:W-:Y:S01]  /*1690*/  MOV R8, R11 ;  /* 0x0000000b00087202 */ /* 0x000fe20000000f00 */
[----:B------:R-:W-:Y:S01]  /*16a0*/  IMAD R7, R2, R7, RZ ;  /* 0x0000000702077224 */ /* 0x000fe200078e02ff */
[----:B------:R-:W-:-:S03]  /*16b0*/  SHF.R.S32.HI R6, RZ, 0x1, R6 ;  /* 0x00000001ff067819 */ /* 0x000fc60000011406 */
[----:B------:R-:W-:Y:S01]  /*16c0*/  IMAD R8, R8, R8, RZ ;  /* 0x0000000808087224 */ /* 0x000fe200078e02ff */
[----:B------:R-:W-:Y:S01]  /*16d0*/  PRMT R2, R6, 0x7610, R2 ;  /* 0x0000761006027816 */ /* 0x000fe20000000002 */
[----:B------:R-:W-:Y:S06]  /*16e0*/  @P0 BRA `(.L_x_11315) ;  /* 0xfffffffc00ac0947 */ /* 0x000fec000383ffff */
[----:B------:R-:W-:Y:S05]  /*16f0*/  BRA `(.L_x_11314) ;  /* 0x0000000000287947 */ /* 0x000fea0003800000 */
.L_x_11313:
[----:B-----5:R-:W-:Y:S01]  /*1700*/  PRMT R2, R8, 0x9910, RZ ;  /* 0x0000991008027816 */ /* 0x020fe200000000ff */
[----:B------:R-:W-:-:S03]  /*1710*/  IMAD.MOV.U32 R7, RZ, RZ, 0x1 ;  /* 0x00000001ff077424 */ /* 0x000fc600078e00ff */
[----:B------:R-:W-:-:S13]  /*1720*/  ISETP.NE.AND P0, PT, R2, 0x1, PT ;  /* 0x000000010200780c */ /* 0x000fda0003f05270 */
[----:B------:R-:W-:Y:S05]  /*1730*/  @!P0 BRA `(.L_x_11314) ;  /* 0x0000000000188947 */ /* 0x000fea0003800000 */
[----:B------:R-:W-:Y:S01]  /*1740*/  ISETP.NE.AND P0, PT, R2, -0x1, PT ;  /* 0xffffffff0200780c */ /* 0x000fe20003f05270 */
[----:B------:R-:W-:-:S12]  /*1750*/  HFMA2.MMA R7, -RZ, RZ, 0, 5.9604644775390625e-08 ;  /* 0x00000001ff077435 */ /* 0x000fd800000001ff */
[----:B------:R-:W-:-:S04]  /*1760*/  @!P0 LOP3.LUT R2, R0, 0x1, RZ, 0xc0, !PT ;  /* 0x0000000100028812 */ /* 0x000fc800078ec0ff */
[----:B------:R-:W-:-:S04]  /*1770*/  @!P0 ISETP.NE.U32.AND P1, PT, R2, 0x1, PT ;  /* 0x000000010200880c */ /* 0x000fc80003f25070 */
[----:B------:R-:W-:-:S04]  /*1780*/  @!P0 SEL R7, R7, 0xffff, P1 ;  /* 0x0000ffff07078807 */ /* 0x000fc80000800000 */
[----:B------:R-:W-:-:S07]  /*1790*/  @P0 PRMT R7, RZ, 0x7610, R7 ;  /* 0x00007610ff070816 */ /* 0x000fce0000000007 */
.L_x_11314:
[----:B------:R-:W-:Y:S05]  /*17a0*/  BSYNC B1 ;  /* 0x0000000000017941 */ /* 0x000fea0003800000 */
.L_x_11312:
[----:B------:R0:W-:Y:S01]  /*17b0*/  STG.E.U16 desc[UR6][R4.64], R7 ;  /* 0x0000000704007986 */ /* 0x0001e2000c101506 */
[----:B------:R-:W-:-:S07]  /*17c0*/  VIADD R3, R3, 0x80 ;  /* 0x0000008003037836 */ /* 0x000fce0000000000 */
.L_x_11310:
[----:B------:R-:W-:Y:S05]  /*17d0*/  BSYNC B0 ;  /* 0x0000000000007941 */ /* 0x000fea0003800000 */
.L_x_11309:
[----:B------:R-:W-:Y:S01]  /*17e0*/  ISETP.GE.AND P0, PT, R3, UR5, PT ;  /* 0x0000000503007c0c */ /* 0x000fe2000bf06270 */
[----:B------:R-:W-:-:S12]  /*17f0*/  BSSY B0, `(.L_x_11316) ;  /* 0x00002ec000007945 */ /* 0x000fd80003800000 */
[----:B------:R-:W-:Y:S05]  /*1800*/  @P0 BRA `(.L_x_11317) ;  /* 0x0000002c00a80947 */ /* 0x000fea0003800000 */
[----:B0-----:R-:W0:Y:S01]  /*1810*/  LDC R4, c[0x0][0x218] ;  /* 0x00008600ff047b82 */ /* 0x001e220000000800 */
[----:B------:R-:W-:Y:S01]  /*1820*/  MOV R2, RZ ;  /* 0x000000ff00027202 */ /* 0x000fe20000000f00 */
[----:B------:R-:W-:Y:S01]  /*1830*/  IMAD.MOV.U32 R5, RZ, RZ, RZ ;  /* 0x000000ffff057224 */ /* 0x000fe200078e00ff */
[----:B0-----:R-:W-:-:S13]  /*1840*/  ISETP.NE.AND P0, PT, R4, RZ, PT ;  /* 0x000000ff0400720c */ /* 0x001fda0003f05270 */
[----:B------:R-:W-:Y:S05]  /*1850*/  @!P0 BRA `(.L_x_11318) ;  /* 0x0000001000a48947 */ /* 0x000fea0003800000 */
        /* <DEDUP_REMOVED lines=16> */
[----:B-----5:R-:W-:-:S05]  /*1960*/  IMAD.HI.U32 R8, R7, UR9, R6 ;  /* 0x0000000907087c27 */ /* 0x020fca000f8e0006 */
        /* <DEDUP_REMOVED lines=268> */
[----:B------:R-:W-:-:S04]  /*2a30*/  IMAD.MOV R6, RZ, RZ, -R11 ;  /* 0x000000ffff067224 */ /* 0x000fc800078e0a0b */
[----:B------:R-:W-:Y:S01]  /*2a40*/  IMAD R6, R6, UR8, R7 ;  /* 0x0000000806067c24 */ /* 0x000fe2000f8e0207 */
[----:B------:R-:W-:Y:S02]  /*2a50*/  ULDC.64 UR8, c[0x0][0x400] ;  /* 0x0001000000087ab9 */ /* 0x000fe40000000a00 */
        /* <DEDUP_REMOVED lines=9> */
.L_x_11318:
        /* <DEDUP_REMOVED lines=12> */
[----:B------:R-:W-:Y:S01]  /*2bb0*/  ISETP.NE.AND P0, PT, RZ, UR4, PT ;  /* 0x00000004ff007c0c */ /* 0x000fe2000bf05270 */
[----:B------:R-:W-:-:S12]  /*2bc0*/  HFMA2.MMA R7, -RZ, RZ, 0, 5.9604644775390625e-08 ;  /* 0x00000001ff077435 */ /* 0x000fd800000001ff */
[----:B------:R-:W-:Y:S05]  /*2bd0*/  @!P0 BRA `(.L_x_11321) ;  /* 0x0000000000d08947 */ /* 0x000fea0003800000 */
[----:B------:R-:W0:Y:S01]  /*2be0*/  LDC R7, c[0x0][0x420] ;  /* 0x00010800ff077b82 */ /* 0x000e220000000800 */
[C---:B------:R-:W-:Y:S02]  /*2bf0*/  LOP3.LUT R2, R0.reuse, 0x1, RZ, 0xc0, !PT ;  /* 0x0000000100027812 */ /* 0x040fe400078ec0ff */
[----:B-----5:R-:W-:Y:S02]  /*2c00*/  IADD3 R8, R0, 0x1, RZ ;  /* 0x0000000100087810 */ /* 0x020fe40007ffe0ff */
[----:B------:R-:W-:Y:S02]  /*2c10*/  ISETP.NE.U32.AND P0, PT, R2, 0x1, PT ;  /* 0x000000010200780c */ /* 0x000fe40003f05070 */
[----:B------:R-:W-:Y:S02]  /*2c20*/  LOP3.LUT R8, R8, 0xffff, RZ, 0xc0, !PT ;  /* 0x0000ffff08087812 */ /* 0x000fe400078ec0ff */
[----:B------:R-:W-:Y:S02]  /*2c30*/  SEL R2, R6, 0x1, !P0 ;  /* 0x0000000106027807 */ /* 0x000fe40004000000 */
[----:B------:R-:W-:-:S02]  /*2c40*/  ISETP.GE.U32.AND P0, PT, R8, 0x3, PT ;  /* 0x000000030800780c */ /* 0x000fc40003f06070 */
[----:B------:R-:W-:Y:S02]  /*2c50*/  PRMT R9, R6, 0x9910, RZ ;  /* 0x0000991006097816 */ /* 0x000fe400000000ff */
[----:B------:R-:W-:-:S03]  /*2c60*/  PRMT R6, R2, 0x9910, RZ ;  /* 0x0000991002067816 */ /* 0x000fc600000000ff */
[----:B------:R-:W-:-:S04]  /*2c70*/  IMAD.MOV.U32 R2, RZ, RZ, R9 ;  /* 0x000000ffff027224 */ /* 0x000fc800078e0009 */
[----:B------:R-:W-:Y:S01]  /*2c80*/  IMAD R2, R2, R2, RZ ;  /* 0x0000000202027224 */ /* 0x000fe200078e02ff */
[----:B0-----:R-:W-:Y:S02]  /*2c90*/  LOP3.LUT R9, R7, 0xffff, RZ, 0xc0, !PT ;  /* 0x0000ffff07097812 */ /* 0x001fe400078ec0ff */
[----:B------:R-:W-:Y:S02]  /*2ca0*/  MOV R7, R6 ;  /* 0x0000000600077202 */ /* 0x000fe40000000f00 */
[----:B------:R-:W-:Y:S01]  /*2cb0*/  LEA.HI R9, R9, R0, RZ, 0x11 ;  /* 0x0000000009097211 */ /* 0x000fe200078f88ff */
[----:B------:R-:W-:Y:S06]  /*2cc0*/  @!P0 BRA `(.L_x_11321) ;  /* 0x0000000000948947 */ /* 0x000fec0003800000 */
[----:B------:R-:W-:Y:S02]  /*2cd0*/  PRMT R6, R9, 0x9910, RZ ;  /* 0x0000991009067816 */ /* 0x000fe400000000ff */
[----:B------:R-:W-:Y:S02]  /*2ce0*/  PRMT R8, R2, 0x7610, R8 ;  /* 0x0000761002087816 */ /* 0x000fe40000000008 */
[----:B------:R-:W-:-:S04]  /*2cf0*/  SHF.R.S32.HI R6, RZ, 0x1, R6 ;  /* 0x00000001ff067819 */ /* 0x000fc80000011406 */
[----:B------:R-:W-:-:S07]  /*2d00*/  PRMT R2, R6, 0x7610, R2 ;  /* 0x0000761006027816 */ /* 0x000fce0000000002 */
.L_x_11322:
        /* <DEDUP_REMOVED lines=12> */
[----:B------:R-:W-:-:S02]  /*2dd0*/  PRMT R11, R8, 0x9910, RZ ;  /* 0x00009910080b7816 */ /* 0x000fc400000000ff */
[----:B------:R-:W-:Y:S01]  /*2de0*/  MOV R7, R6 ;  /* 0x0000000600077202 */ /* 0x000fe20000000f00 */
[----:B------:R-:W-:Y:S01]  /*2df0*/  IMAD.MOV.U32 R6, RZ, RZ, R10 ;  /* 0x000000ffff067224 */ /* 0x000fe200078e000a */
[----:B------:R-:W-:-:S03]  /*2e00*/  MOV R8, R11 ;  /* 0x0000000b00087202 */ /* 0x000fc60000000f00 */
[----:B------:R-:W-:Y:S01]  /*2e10*/  IMAD R7, R2, R7, RZ ;  /* 0x0000000702077224 */ /* 0x000fe200078e02ff */
[----:B------:R-:W-:Y:S01]  /*2e20*/  SHF.R.S32.HI R6, RZ, 0x1, R6 ;  /* 0x00000001ff067819 */ /* 0x000fe20000011406 */
[----:B------:R-:W-:-:S03]  /*2e30*/  IMAD R8, R8, R8, RZ ;  /* 0x0000000808087224 */ /* 0x000fc600078e02ff */
[----:B------:R-:W-:Y:S01]  /*2e40*/  PRMT R2, R6, 0x7610, R2 ;  /* 0x0000761006027816 */ /* 0x000fe20000000002 */
[----:B------:R-:W-:Y:S06]  /*2e50*/  @P0 BRA `(.L_x_11322) ;  /* 0xfffffffc00ac0947 */ /* 0x000fec000383ffff */
[----:B------:R-:W-:Y:S05]  /*2e60*/  BRA `(.L_x_11321) ;  /* 0x00000000002c7947 */ /* 0x000fea0003800000 */
.L_x_11320:
[----:B-----5:R-:W-:Y:S01]  /*2e70*/  PRMT R2, R6, 0x9910, RZ ;  /* 0x0000991006027816 */ /* 0x020fe200000000ff */
[----:B------:R-:W-:-:S03]  /*2e80*/  HFMA2.MMA R7, -RZ, RZ, 0, 5.9604644775390625e-08 ;  /* 0x00000001ff077435 */ /* 0x000fc600000001ff */
[----:B------:R-:W-:-:S13]  /*2e90*/  ISETP.NE.AND P0, PT, R2, 0x1, PT ;  /* 0x000000010200780c */ /* 0x000fda0003f05270 */
[----:B------:R-:W-:Y:S05]  /*2ea0*/  @!P0 BRA `(.L_x_11321) ;  /* 0x00000000001c8947 */ /* 0x000fea0003800000 */
[----:B------:R-:W-:Y:S02]  /*2eb0*/  ISETP.NE.AND P0, PT, R2, -0x1, PT ;  /* 0xffffffff0200780c */ /* 0x000fe40003f05270 */
[----:B------:R-:W-:-:S11]  /*2ec0*/  MOV R2, 0x1 ;  /* 0x0000000100027802 */ /* 0x000fd60000000f00 */
[----:B------:R-:W-:-:S04]  /*2ed0*/  @!P0 LOP3.LUT R6, R0, 0x1, RZ, 0xc0, !PT ;  /* 0x0000000100068812 */ /* 0x000fc800078ec0ff */
[----:B------:R-:W-:-:S04]  /*2ee0*/  @!P0 ISETP.NE.U32.AND P1, PT, R6, 0x1, PT ;  /* 0x000000010600880c */ /* 0x000fc80003f25070 */
[----:B------:R-:W-:-:S04]  /*2ef0*/  @!P0 SEL R2, R2, 0xffff, P1 ;  /* 0x0000ffff02028807 */ /* 0x000fc80000800000 */
[----:B------:R-:W-:-:S04]  /*2f00*/  @!P0 PRMT R7, R2, 0x7610, R7 ;  /* 0x0000761002078816 */ /* 0x000fc80000000007 */
[----:B------:R-:W-:-:S07]  /*2f10*/  @P0 PRMT R7, RZ, 0x7610, R7 ;  /* 0x00007610ff070816 */ /* 0x000fce0000000007 */
.L_x_11321:
[----:B------:R-:W-:Y:S05]  /*2f20*/  BSYNC B1 ;  /* 0x0000000000017941 */ /* 0x000fea0003800000 */
.L_x_11319:
[----:B------:R1:W-:Y:S01]  /*2f30*/  STG.E.U16 desc[UR6][R4.64], R7 ;  /* 0x0000000704007986 */ /* 0x0003e2000c101506 */
[----:B------:R-:W-:-:S05]  /*2f40*/  VIADD R3, R3, 0x80 ;  /* 0x0000008003037836 */ /* 0x000fca0000000000 */
[----:B------:R-:W-:-:S13]  /*2f50*/  ISETP.GE.AND P0, PT, R3, UR5, PT ;  /* 0x0000000503007c0c */ /* 0x000fda000bf06270 */
[----:B-1----:R-:W-:Y:S05]  /*2f60*/  @P0 BRA `(.L_x_11317) ;  /* 0x0000001400d00947 */ /* 0x002fea0003800000 */
[----:B------:R-:W0:Y:S01]  /*2f70*/  LDC R4, c[0x0][0x218] ;  /* 0x00008600ff047b82 */ /* 0x000e220000000800 */
[----:B------:R-:W-:Y:S01]  /*2f80*/  HFMA2.MMA R5, -RZ, RZ, 0, 0 ;  /* 0x00000000ff057435 */ /* 0x000fe200000001ff */
[----:B------:R-:W-:Y:S02]  /*2f90*/  MOV R2, RZ ;  /* 0x000000ff00027202 */ /* 0x000fe40000000f00 */
[----:B0-----:R-:W-:-:S13]  /*2fa0*/  ISETP.NE.AND P0, PT, R4, RZ, PT ;  /* 0x000000ff0400720c */ /* 0x001fda0003f05270 */
[----:B------:R-:W-:Y:S05]  /*2fb0*/  @!P0 BRA `(.L_x_11323) ;  /* 0x0000001000a48947 */ /* 0x000fea0003800000 */
[----:B------:R-:W-:Y:S01]  /*2fc0*/  IMAD.MOV.U32 R2, RZ, RZ, RZ ;  /* 0x000000ffff027224 */ /* 0x000fe200078e00ff */
[----:B------:R-:W-:Y:S01]  /*2fd0*/  ULDC.64 UR8, c[0x0][0x220] ;  /* 0x0000880000087ab9 */ /* 0x000fe20000000a00 */
[----:B------:R-:W-:Y:S01]  /*2fe0*/  ISETP.NE.AND P0, PT, R4, 0x1, PT ;  /* 0x000000010400780c */ /* 0x000fe20003f05270 */
[----:B------:R-:W-:Y:S01]  /*2ff0*/  ULDC UR4, c[0x0][0x21c] ;  /* 0x0000870000047ab9 */ /* 0x000fe20000000800 */
[----:B-----5:R-:W-:-:S05]  /*3000*/  IMAD.HI.U32 R6, R3, UR8, R2 ;  /* 0x0000000803067c27 */ /* 0x020fca000f8e0002 */
        /* <DEDUP_REMOVED lines=292> */
.L_x_11323:
[----:B------:R-:W-:Y:S01]  /*4250*/  ULDC.64 UR8, c[0x0][0x418] ;  /* 0x0001060000087ab9 */ /* 0x000fe20000000a00 */
[----:B------:R-:W-:Y:S01]  /*4260*/  ULDC.U16 UR4, c[0x0][0x420] ;  /* 0x0001080000047ab9 */ /* 0x000fe20000000400 */
[----:B-----5:R-:W-:-:S04]  /*4270*/  IADD3 R6, P0, R2, UR8, RZ ;  /* 0x0000000802067c10 */ /* 0x020fc8000ff1e0ff */
        /* <DEDUP_REMOVED lines=14> */
[----:B------:R-:W-:Y:S02]  /*4360*/  IADD3 R8, R0, 0x1, RZ ;  /* 0x0000000100087810 */ /* 0x000fe40007ffe0ff */
[----:B------:R-:W-:Y:S02]  /*4370*/  ISETP.NE.U32.AND P0, PT, R2, 0x1, PT ;  /* 0x000000010200780c */ /* 0x000fe40003f05070 */
[----:B------:R-:W-:Y:S02]  /*4380*/  LOP3.LUT R8, R8, 0xffff, RZ, 0xc0, !PT ;  /* 0x0000ffff08087812 */ /* 0x000fe400078ec0ff */
[----:B-----5:R-:W-:Y:S02]  /*4390*/  SEL R2, R6, 0x1, !P0 ;  /* 0x0000000106027807 */ /* 0x020fe40004000000 */
        /* <DEDUP_REMOVED lines=13> */
.L_x_11327:
        /* <DEDUP_REMOVED lines=22> */
.L_x_11325:
        /* <DEDUP_REMOVED lines=11> */
.L_x_11326:
[----:B------:R-:W-:Y:S05]  /*4680*/  BSYNC B1 ;  /* 0x0000000000017941 */ /* 0x000fea0003800000 */
.L_x_11324:
[----:B------:R1:W-:Y:S01]  /*4690*/  STG.E.U16 desc[UR6][R4.64], R7 ;  /* 0x0000000704007986 */ /* 0x0003e2000c101506 */
[----:B------:R-:W-:-:S07]  /*46a0*/  VIADD R3, R3, 0x80 ;  /* 0x0000008003037836 */ /* 0x000fce0000000000 */
.L_x_11317:
[----:B------:R-:W-:Y:S05]  /*46b0*/  BSYNC B0 ;  /* 0x0000000000007941 */ /* 0x000fea0003800000 */
.L_x_11316:
[----:B------:R-:W-:-:S13]  /*46c0*/  ISETP.GE.AND P0, PT, R3, UR5, PT ;  /* 0x0000000503007c0c */ /* 0x000fda000bf06270 */
[----:B------:R-:W-:Y:S05]  /*46d0*/  @P0 EXIT ;  /* 0x000000000000094d */ /* 0x000fea0003800000 */
[----:B01----:R-:W0:Y:S01]  /*46e0*/  LDC R4, c[0x0][0x218] ;  /* 0x00008600ff047b82 */ /* 0x003e220000000800 */
[----:B------:R-:W-:Y:S01]  /*46f0*/  HFMA2.MMA R5, -RZ, RZ, 0, 0 ;  /* 0x00000000ff057435 */ /* 0x000fe200000001ff */
[----:B------:R-:W-:Y:S02]  /*4700*/  MOV R2, RZ ;  /* 0x000000ff00027202 */ /* 0x000fe40000000f00 */
[----:B0-----:R-:W-:-:S13]  /*4710*/  ISETP.NE.AND P0, PT, R4, RZ, PT ;  /* 0x000000ff0400720c */ /* 0x001fda0003f05270 */
[----:B------:R-:W-:Y:S05]  /*4720*/  @!P0 BRA `(.L_x_11328) ;  /* 0x0000001000a48947 */ /* 0x000fea0003800000 */
[----:B------:R-:W-:Y:S01]  /*4730*/  IMAD.MOV.U32 R2, RZ, RZ, RZ ;  /* 0x000000ffff027224 */ /* 0x000fe200078e00ff */
[----:B------:R-:W-:Y:S01]  /*4740*/  ULDC.64 UR4, c[0x0][0x220] ;  /* 0x0000880000047ab9 */ /* 0x000fe20000000a00 */
[----:B------:R-:W-:Y:S02]  /*4750*/  ISETP.NE.AND P0, PT, R4, 0x1, PT ;  /* 0x000000010400780c */ /* 0x000fe40003f05270 */
[----:B-----5:R-:W-:Y:S01]  /*4760*/  IMAD.HI.U32 R6, R3, UR4, R2 ;  /* 0x0000000403067c27 */ /* 0x020fe2000f8e0002 */
        /* <DEDUP_REMOVED lines=293> */
.L_x_11328:
[----:B------:R-:W-:Y:S01]  /*59c0*/  ULDC.64 UR4, c[0x0][0x418] ;  /* 0x0001060000047ab9 */ /* 0x000fe20000000a00 */
[----:B------:R-:W-:Y:S01]  /*59d0*/  ULDC.64 UR8, c[0x0][0x410] ;  /* 0x0001040000087ab9 */ /* 0x000fe20000000a00 */
[----:B-----5:R-:W-:Y:S01]  /*59e0*/  IADD3 R6, P0, R2, UR4, RZ ;  /* 0x0000000402067c10 */ /* 0x020fe2000ff1e0ff */
[----:B------:R-:W-:-:S03]  /*59f0*/  ULDC.U16 UR4, c[0x0][0x420] ;  /* 0x0001080000047ab9 */ /* 0x000fc60000000400 */
[----:B------:R-:W-:-:S05]  /*5a00*/  IADD3.X R7, RZ, UR5, RZ, P0, !PT ;  /* 0x00000005ff077c10 */ /* 0x000fca00087fe4ff */
[----:B------:R0:W5:Y:S01]  /*5a10*/  LDG.E.U16 R6, desc[UR6][R6.64] ;  /* 0x0000000606067981 */ /* 0x000162000c1e1500 */
[----:B------:R-:W-:Y:S01]  /*5a20*/  UPRMT UR4, UR4, 0x9910, URZ ;  /* 0x0000991004047896 */ /* 0x000fe2000800003f */
[----:B------:R-:W-:-:S05]  /*5a30*/  IADD3 R2, P0, R5, UR8, RZ ;  /* 0x0000000805027c10 */ /* 0x000fca000ff1e0ff */
[----:B------:R-:W-:Y:S01]  /*5a40*/  ISETP.LE.AND P1, PT, RZ, UR4, PT ;  /* 0x00000004ff007c0c */ /* 0x000fe2000bf23270 */
[----:B------:R-:W-:-:S12]  /*5a50*/  IMAD.X R3, RZ, RZ, UR9, P0 ;  /* 0x00000009ff037e24 */ /* 0x000fd800080e06ff */
        /* <DEDUP_REMOVED lines=13> */
[----:B------:R-:W-:Y:S01]  /*5b30*/  IMAD.MOV.U32 R4, RZ, RZ, R8 ;  /* 0x000000ffff047224 */ /* 0x000fe200078e0008 */
[----:B0-----:R-:W-:Y:S02]  /*5b40*/  LOP3.LUT R7, R5, 0xffff, RZ, 0xc0, !PT ;  /* 0x0000ffff05077812 */ /* 0x001fe400078ec0ff */
[----:B------:R-:W-:Y:S02]  /*5b50*/  MOV R5, R6 ;  /* 0x0000000600057202 */ /* 0x000fe40000000f00 */
[----:B------:R-:W-:Y:S01]  /*5b60*/  LEA.HI R7, R7, R0, RZ, 0x11 ;  /* 0x0000000007077211 */ /* 0x000fe200078f88ff */
[----:B------:R-:W-:Y:S01]  /*5b70*/  IMAD R0, R4, R4, RZ ;  /* 0x0000000404007224 */ /* 0x000fe200078e02ff */
[----:B------:R-:W-:Y:S06]  /*5b80*/  @!P0 BRA `(.L_x_11330) ;  /* 0x00000000009c8947 */ /* 0x000fec0003800000 */
[----:B------:R-:W-:Y:S02]  /*5b90*/  PRMT R4, R7, 0x9910, RZ ;  /* 0x0000991007047816 */ /* 0x000fe400000000ff */
[----:B------:R-:W-:Y:S02]  /*5ba0*/  PRMT R6, R0, 0x7610, R6 ;  /* 0x0000761000067816 */ /* 0x000fe40000000006 */
[----:B------:R-:W-:-:S04]  /*5bb0*/  SHF.R.S32.HI R4, RZ, 0x1, R4 ;  /* 0x00000001ff047819 */ /* 0x000fc80000011404 */
[----:B------:R-:W-:-:S07]  /*5bc0*/  PRMT R7, R4, 0x7610, R7 ;  /* 0x0000761004077816 */ /* 0x000fce0000000007 */
.L_x_11331:
[C---:B------:R-:W-:Y:S02]  /*5bd0*/  LOP3.LUT R4, R7.reuse, 0xffff, RZ, 0xc0, !PT ;  /* 0x0000ffff07047812 */ /* 0x040fe400078ec0ff */
[----:B------:R-:W-:Y:S02]  /*5be0*/  LOP3.LUT R0, R7, 0x1, RZ, 0xc0, !PT ;  /* 0x0000000107007812 */ /* 0x000fe400078ec0ff */
[----:B------:R-:W-:Y:S02]  /*5bf0*/  PRMT R8, R5, 0x9910, RZ ;  /* 0x0000991005087816 */ /* 0x000fe400000000ff */
[----:B------:R-:W-:Y:S02]  /*5c00*/  LEA.HI R5, R4, R7, RZ, 0x11 ;  /* 0x0000000704057211 */ /* 0x000fe400078f88ff */
[----:B------:R-:W-:Y:S01]  /*5c10*/  IADD3 R7, R7, 0x1, RZ ;  /* 0x0000000107077810 */ /* 0x000fe20007ffe0ff */
[----:B------:R-:W-:Y:S01]  /*5c20*/  IMAD.MOV.U32 R4, RZ, RZ, R8 ;  /* 0x000000ffff047224 */ /* 0x000fe200078e0008 */
[----:B------:R-:W-:-:S02]  /*5c30*/  ISETP.NE.U32.AND P0, PT, R0, 0x1, PT ;  /* 0x000000010000780c */ /* 0x000fc40003f05070 */
[----:B------:R-:W-:Y:S02]  /*5c40*/  LOP3.LUT R7, R7, 0xffff, RZ, 0xc0, !PT ;  /* 0x0000ffff07077812 */ /* 0x000fe400078ec0ff */
[----:B------:R-:W-:Y:S02]  /*5c50*/  SEL R0, R6, 0x1, !P0 ;  /* 0x0000000106007807 */ /* 0x000fe40004000000 */
[----:B------:R-:W-:Y:S02]  /*5c60*/  ISETP.GE.U32.AND P0, PT, R7, 0x3, PT ;  /* 0x000000030700780c */ /* 0x000fe40003f06070 */
[----:B------:R-:W-:Y:S02]  /*5c70*/  PRMT R0, R0, 0x9910, RZ ;  /* 0x0000991000007816 */ /* 0x000fe400000000ff */
[----:B------:R-:W-:Y:S02]  /*5c80*/  PRMT R8, R5, 0x9910, RZ ;  /* 0x0000991005087816 */ /* 0x000fe400000000ff */
[----:B------:R-:W-:-:S02]  /*5c90*/  MOV R5, R0 ;  /* 0x0000000000057202 */ /* 0x000fc40000000f00 */
[----:B------:R-:W-:Y:S01]  /*5ca0*/  PRMT R9, R6, 0x9910, RZ ;  /* 0x0000991006097816 */ /* 0x000fe200000000ff */
[----:B------:R-:W-:Y:S02]  /*5cb0*/  IMAD.MOV.U32 R0, RZ, RZ, R8 ;  /* 0x000000ffff007224 */ /* 0x000fe400078e0008 */
[----:B------:R-:W-:Y:S01]  /*5cc0*/  IMAD R5, R4, R5, RZ ;  /* 0x0000000504057224 */ /* 0x000fe200078e02ff */
[----:B------:R-:W-:Y:S02]  /*5cd0*/  MOV R6, R9 ;  /* 0x0000000900067202 */ /* 0x000fe40000000f00 */
[----:B------:R-:W-:-:S03]  /*5ce0*/  SHF.R.S32.HI R0, RZ, 0x1, R0 ;  /* 0x00000001ff007819 */ /* 0x000fc60000011400 */
[----:B------:R-:W-:Y:S01]  /*5cf0*/  IMAD R6, R6, R6, RZ ;  /* 0x0000000606067224 */ /* 0x000fe200078e02ff */
[----:B------:R-:W-:Y:S01]  /*5d00*/  PRMT R7, R0, 0x7610, R7 ;  /* 0x0000761000077816 */ /* 0x000fe20000000007 */
[----:B------:R-:W-:Y:S06]  /*5d10*/  @P0 BRA `(.L_x_11331) ;  /* 0xfffffffc00ac0947 */ /* 0x000fec000383ffff */
[----:B------:R-:W-:Y:S05]  /*5d20*/  BRA `(.L_x_11330) ;  /* 0x0000000000347947 */ /* 0x000fea0003800000 */
.L_x_11329:
[----:B-----5:R-:W-:Y:S01]  /*5d30*/  PRMT R4, R6, 0x9910, RZ ;  /* 0x0000991006047816 */ /* 0x020fe200000000ff */
[----:B------:R-:W-:Y:S01]  /*5d40*/  BSSY B0, `(.L_x_11330) ;  /* 0x000000b000007945 */ /* 0x000fe20003800000 */
[----:B------:R-:W-:Y:S02]  /*5d50*/  HFMA2.MMA R5, -RZ, RZ, 0, 5.9604644775390625e-08 ;  /* 0x00000001ff057435 */ /* 0x000fe400000001ff */
[----:B------:R-:W-:-:S13]  /*5d60*/  ISETP.NE.AND P0, PT, R4, 0x1, PT ;  /* 0x000000010400780c */ /* 0x000fda0003f05270 */
[----:B------:R-:W-:Y:S05]  /*5d70*/  @!P0 BRA `(.L_x_11332) ;  /* 0x00000000001c8947 */ /* 0x000fea0003800000 */
[----:B------:R-:W-:-:S13]  /*5d80*/  ISETP.NE.AND P0, PT, R4, -0x1, PT ;  /* 0xffffffff0400780c */ /* 0x000fda0003f05270 */
[----:B------:R-:W-:Y:S02]  /*5d90*/  @!P0 LOP3.LUT R4, R0, 0x1, RZ, 0xc0, !PT ;  /* 0x0000000100048812 */ /* 0x000fe400078ec0ff */
[----:B------:R-:W-:Y:S02]  /*5da0*/  MOV R0, 0x1 ;  /* 0x0000000100007802 */ /* 0x000fe40000000f00 */
[----:B------:R-:W-:-:S04]  /*5db0*/  @!P0 ISETP.NE.U32.AND P1, PT, R4, 0x1, PT ;  /* 0x000000010400880c */ /* 0x000fc80003f25070 */
[----:B------:R-:W-:-:S04]  /*5dc0*/  @!P0 SEL R0, R0, 0xffff, P1 ;  /* 0x0000ffff00008807 */ /* 0x000fc80000800000 */
[----:B------:R-:W-:-:S04]  /*5dd0*/  @!P0 PRMT R5, R0, 0x7610, R5 ;  /* 0x0000761000058816 */ /* 0x000fc80000000005 */
[----:B------:R-:W-:-:S07]  /*5de0*/  @P0 PRMT R5, RZ, 0x7610, R5 ;  /* 0x00007610ff050816 */ /* 0x000fce0000000005 */
.L_x_11332:
[----:B------:R-:W-:Y:S05]  /*5df0*/  BSYNC B0 ;  /* 0x0000000000007941 */ /* 0x000fea0003800000 */
.L_x_11330:
[----:B------:R-:W-:Y:S01]  /*5e00*/  STG.E.U16 desc[UR6][R2.64], R5 ;  /* 0x0000000502007986 */ /* 0x000fe2000c101506 */
[----:B------:R-:W-:Y:S05]  /*5e10*/  EXIT ;  /* 0x000000000000794d */ /* 0x000fea0003800000 */
.L_x_11333:
        /* <DEDUP_REMOVED lines=14> */
.L_x_71682:


//--------------------- .text._ZN2at6native27unrolled_elementwise_kernelIZNS0_50_GLOBAL__N__2680c7bb_12_PowKernel_cu_7dd49032_316829pow_tensor_scalar_kernel_implIssEEvRNS_18TensorIteratorBaseET0_EUlsE2_St5arrayIPcLm2EELi4E23TrivialOffsetCalculatorILi1EjESC_NS0_6memory15LoadWithoutCastENSD_16StoreWithoutCastEEEviT_S6_T2_T3_T4_T5_ --------------------------
	.section	.text._ZN2at6native27unrolled_elementwise_kernelIZNS0_50_GLOBAL__N__2680c7bb_12_PowKernel_cu_7dd49032_316829pow_tensor_scalar_kernel_implIssEEvRNS_18TensorIteratorBaseET0_EUlsE2_St5arrayIPcLm2EELi4E23TrivialOffsetCalculatorILi1EjESC_NS0_6memory15LoadWithoutCastENSD_16StoreWithoutCastEEEviT_S6_T2_T3_T4_T5_,"ax",@progbits
	.align	128
        .global         _ZN2at6native27unrolled_elementwise_kernelIZNS0_50_GLOBAL__N__2680c7bb_12_PowKernel_cu_7dd49032_316829pow_tensor_scalar_kernel_implIssEEvRNS_18TensorIteratorBaseET0_EUlsE2_St5arrayIPcLm2EELi4E23TrivialOffsetCalculatorILi1EjESC_NS0_6memory15LoadWithoutCastENSD_16StoreWithoutCastEEEviT_S6_T2_T3_T4_T5_
        .type           _ZN2at6native27unrolled_elementwise_kernelIZNS0_50_GLOBAL__N__2680c7bb_12_PowKernel_cu_7dd49032_316829pow_tensor_scalar_kernel_implIssEEvRNS_18TensorIteratorBaseET0_EUlsE2_St5arrayIPcLm2EELi4E23TrivialOffsetCalculatorILi1EjESC_NS0_6memory15LoadWithoutCastENSD_16StoreWithoutCastEEEviT_S6_T2_T3_T4_T5_,@function
        .size           _ZN2at6native27unrolled_elementwise_kernelIZNS0_50_GLOBAL__N__2680c7bb_12_PowKernel_cu_7dd49032_316829pow_tensor_scalar_kernel_implIssEEvRNS_18TensorIteratorBaseET0_EUlsE2_St5arrayIPcLm2EELi4E23TrivialOffsetCalculatorILi1EjESC_NS0_6memory15LoadWithoutCastENSD_16StoreWithoutCastEEEviT_S6_T2_T3_T4_T5_,(.L_x_71683 - _ZN2at6native27unrolled_elementwise_kernelIZNS0_50_GLOBAL__N__2680c7bb_12_PowKernel_cu_7dd49032_316829pow_tensor_scalar_kernel_implIssEEvRNS_18TensorIteratorBaseET0_EUlsE2_St5arrayIPcLm2EELi4E23TrivialOffsetCalculatorILi1EjESC_NS0_6memory15LoadWithoutCastENSD_16StoreWithoutCastEEEviT_S6_T2_T3_T4_T5_)
        .other          _ZN2at6native27unrolled_elementwise_kernelIZNS0_50_GLOBAL__N__2680c7bb_12_PowKernel_cu_7dd49032_316829pow_tensor_scalar_kernel_implIssEEvRNS_18TensorIteratorBaseET0_EUlsE2_St5arrayIPcLm2EELi4E23TrivialOffsetCalculatorILi1EjESC_NS0_6memory15LoadWithoutCastENSD_16StoreWithoutCastEEEviT_S6_T2_T3_T4_T5_,@"STO_CUDA_ENTRY STV_DEFAULT"
_ZN2at6native27unrolled_elementwise_kernelIZNS0_50_GLOBAL__N__2680c7bb_12_PowKernel_cu_7dd49032_316829pow_tensor_scalar_kernel_implIssEEvRNS_18TensorIteratorBaseET0_EUlsE2_St5arrayIPcLm2EELi4E23TrivialOffsetCalculatorILi1EjESC_NS0_6memory15LoadWithoutCastENSD_16StoreWithoutCastEEEviT_S6_T2_T3_T4_T5_:
.text._ZN2at6native27unrolled_elementwise_kernelIZNS0_50_GLOBAL__N__2680c7bb_12_PowKernel_cu_7dd49032_316829pow_tensor_scalar_kernel_implIssEEvRNS_18TensorIteratorBaseET0_EUlsE2_St5arrayIPcLm2EELi4E23TrivialOffsetCalculatorILi1EjESC_NS0_6memory15LoadWithoutCastENSD_16StoreWithoutCastEEEviT_S6_T2_T3_T4_T5_:
[----:B------:R-:W-:Y:S01]  /*0000*/  LDC R1, c[0x0][0x28] ;  /* 0x00000a00ff017b82 */ /* 0x000fe20000000800 */
[----:B------:R-:W0:Y:S07]  /*0010*/  S2R R0, SR_CTAID.X ;  /* 0x0000000000007919 */ /* 0x000e2e0000002500 */
[----:B------:R-:W0:Y:S01]  /*0020*/  LDC R5, c[0x0][0x210] ;  /* 0x00008400ff057b82 */ /* 0x000e220000000800 */
[----:B------:R-:W-:Y:S01]  /*0030*/  PRMT R12, RZ, 0x7610, R12 ;  /* 0x00007610ff0c7816 */ /* 0x000fe2000000000c */
[----:B------:R-:W-:Y:S01]  /*0040*/  ULDC.64 UR6, c[0x0][0x208] ;  /* 0x0000820000067ab9 */ /* 0x000fe20000000a00 */
[----:B------:R-:W1:Y:S01]  /*0050*/  S2R R3, SR_TID.X ;  /* 0x0000000000037919 */ /* 0x000e620000002100 */
[----:B------:R-:W-:Y:S01]  /*0060*/  ULDC.U16 UR4, c[0x0][0x218] ;  /* 0x0000860000047ab9 */ /* 0x000fe20000000400 */
        /* <DEDUP_REMOVED lines=9> */
[----:B------:R-:W1:Y:S01]  /*0100*/  @!P1 LDC.64 R4, c[0x0][0x230] ;  /* 0x00008c00ff049b82 */ /* 0x000e620000000a00 */
[----:B------:R-:W-:-:S05]  /*0110*/  @!P1 VIADD R11, R11, 0x80 ;  /* 0x000000800b0b9836 */ /* 0x000fca0000000000 */
[----:B------:R-:W-:Y:S01]  /*0120*/  ISETP.GE.AND P3, PT, R11, R2, PT ;  /* 0x000000020b00720c */ /* 0x000fe20003f66270 */
[--C-:B0-----:R-:W-:Y:S01]  /*0130*/  @!P0 IMAD.WIDE.U32 R14, R15, 0x2, R8.reuse ;  /* 0x000000020f0e8825 */ /* 0x101fe200078e0008 */
[----:B------:R-:W-:Y:S02]  /*0140*/  PRMT R8, RZ, 0x7610, R8 ;  /* 0x00007610ff087816 */ /* 0x000fe40000000008 */
[----:B------:R-:W-:Y:S02]  /*0150*/  PRMT R9, RZ, 0x7610, R9 ;  /* 0x00007610ff097816 */ /* 0x000fe40000000009 */
[----:B------:R0:W5:Y:S07]  /*0160*/  @!P0 LDG.E.U16 R12, desc[UR6][R14.64] ;  /* 0x000000060e0c8981 */ /* 0x00016e000c1e1500 */
[----:B------:R-:W-:Y:S01]  /*0170*/  @!P3 IMAD R19, R0, 0x200, R11 ;  /* 0x000002000013b824 */ /* 0x000fe200078e020b */
[----:B------:R-:W2:Y:S01]  /*0180*/  @!P3 LDC.64 R6, c[0x0][0x230] ;  /* 0x00008c00ff06bb82 */ /* 0x000ea20000000a00 */
[----:B------:R-:W-:Y:S01]  /*0190*/  @!P3 VIADD R11, R11, 0x80 ;  /* 0x000000800b0bb836 */ /* 0x000fe20000000000 */
[----:B------:R-:W-:Y:S01]  /*01a0*/  UPRMT UR4, UR4, 0x9910, URZ ;  /* 0x0000991004047896 */ /* 0x000fe2000800003f */
[----:B-1----:R-:W-:-:S03]  /*01b0*/  @!P1 IMAD.WIDE.U32 R4, R13, 0x2, R4 ;  /* 0x000000020d049825 */ /* 0x002fc600078e0004 */
[----:B------:R-:W-:Y:S02]  /*01c0*/  ISETP.GE.AND P2, PT, R11, R2, PT ;  /* 0x000000020b00720c */ /* 0x000fe40003f46270 */
[----:B------:R0:W5:Y:S11]  /*01d0*/  @!P1 LDG.E.U16 R10, desc[UR6][R4.64] ;  /* 0x00000006040a9981 */ /* 0x000176000c1e1500 */
[----:B------:R-:W1:Y:S01]  /*01e0*/  @!P2 LDC.64 R16, c[0x0][0x230] ;  /* 0x00008c00ff10ab82 */ /* 0x000e620000000a00 */
[----:B------:R-:W-:-:S02]  /*01f0*/  @!P2 IMAD R11, R0, 0x200, R11 ;  /* 0x00000200000ba824 */ /* 0x000fc400078e020b */
[----:B--2---:R-:W-:-:S05]  /*0200*/  @!P3 IMAD.WIDE.U32 R6, R19, 0x2, R6 ;  /* 0x000000021306b825 */ /* 0x004fca00078e0006 */
[----:B------:R0:W5:Y:S01]  /*0210*/  @!P3 LDG.E.U16 R8, desc[UR6][R6.64] ;  /* 0x000000060608b981 */ /* 0x000162000c1e1500 */
[----:B-1----:R-:W-:-:S05]  /*0220*/  @!P2 IMAD.WIDE.U32 R16, R11, 0x2, R16 ;  /* 0x000000020b10a825 */ /* 0x002fca00078e0010 */
[----:B------:R0:W5:Y:S01]  /*0230*/  @!P2 LDG.E.U16 R9, desc[UR6][R16.64] ;  /* 0x000000061009a981 */ /* 0x000162000c1e1500 */
[----:B------:R-:W1:Y:S01]  /*0240*/  LDC.U16 R11, c[0x0][0x218] ;  /* 0x00008600ff0b7b82 */ /* 0x000e620000000400 */
[----:B------:R-:W-:-:S13]  /*0250*/  ISETP.LE.AND P1, PT, RZ, UR4, PT ;  /* 0x00000004ff007c0c */ /* 0x000fda000bf23270 */
[----:B0-----:R-:W-:Y:S05]  /*0260*/  @!P1 BRA `(.L_x_11334) ;  /* 0x0000000800009947 */ /* 0x001fea0003800000 */
[----:B------:R-:W-:Y:S01]  /*0270*/  ISETP.NE.AND P1, PT, RZ, UR4, PT ;  /* 0x00000004ff007c0c */ /* 0x000fe2000bf25270 */
[----:B------:R-:W-:Y:S02]  /*0280*/  IMAD.MOV.U32 R4, RZ, RZ, 0x1 ;  /* 0x00000001ff047424 */ /* 0x000fe400078e00ff */
[----:B------:R-:W-:Y:S02]  /*0290*/  IMAD.MOV.U32 R6, RZ, RZ, 0x1 ;  /* 0x00000001ff067424 */ /* 0x000fe400078e00ff */
[----:B------:R-:W-:Y:S02]  /*02a0*/  IMAD.MOV.U32 R5, RZ, RZ, 0x1 ;  /* 0x00000001ff057424 */ /* 0x000fe400078e00ff */
[----:B------:R-:W-:-:S06]  /*02b0*/  IMAD.MOV.U32 R7, RZ, RZ, 0x1 ;  /* 0x00000001ff077424 */ /* 0x000fcc00078e00ff */
[----:B------:R-:W-:Y:S05]  /*02c0*/  @!P1 BRA `(.L_x_11335) ;  /* 0x0000000800b09947 */ /* 0x000fea0003800000 */
[C---:B------:R-:W-:Y:S01]  /*02d0*/  VIADD R17, R3.reuse, 0x80 ;  /* 0x0000008003117836 */ /* 0x040fe20000000000 */
[----:B------:R-:W-:Y:S01]  /*02e0*/  BSSY B0, `(.L_x_11336) ;  /* 0x000001d000007945 */ /* 0x000fe20003800000 */
[C---:B------:R-:W-:Y:S02]  /*02f0*/  VIADD R13, R3.reuse, 0x100 ;  /* 0x00000100030d7836 */ /* 0x040fe40000000000 */
[----:B------:R-:W-:Y:S01]  /*0300*/  VIADD R15, R3, 0x180 ;  /* 0x00000180030f7836 */ /* 0x000fe20000000000 */
[-C--:B------:R-:W-:Y:S02]  /*0310*/  ISETP.GE.AND P1, PT, R17, R2.reuse, PT ;  /* 0x000000021100720c */ /* 0x080fe40003f26270 */
[-C--:B------:R-:W-:Y:S02]  /*0320*/  ISETP.GE.AND P2, PT, R13, R2.reuse, PT ;  /* 0x000000020d00720c */ /* 0x080fe40003f46270 */
[----:B------:R-:W-:Y:S01]  /*0330*/  ISETP.GE.AND P3, PT, R15, R2, PT ;  /* 0x000000020f00720c */ /* 0x000fe20003f66270 */
[----:B------:R-:W-:-:S12]  /*0340*/  @P0 BRA `(.L_x_11337) ;  /* 0x0000000000580947 */ /* 0x000fd80003800000 */
[----:B------:R-:W-:Y:S02]  /*0350*/  IMAD.MOV.U32 R7, RZ, RZ, 0x1 ;  /* 0x00000001ff077424 */ /* 0x000fe400078e00ff */
[----:B-1----:R-:W-:-:S07]  /*0360*/  IMAD.MOV.U32 R13, RZ, RZ, R11 ;  /* 0x000000ffff0d7224 */ /* 0x002fce00078e000b */
.L_x_11338:
[----:B------:R-:W-:Y:S02]  /*0370*/  LOP3.LUT R14, R13, 0x1, RZ, 0xc0, !PT ;  /* 0x000000010d0e7812 */ /* 0x000fe400078ec0ff */
[----:B------:R-:W-:Y:S02]  /*0380*/  PRMT R15, R7, 0x9910, RZ ;  /* 0x00009910070f7816 */ /* 0x000fe400000000ff */
[----:B------:R-:W-:Y:S02]  /*0390*/  ISETP.NE.U32.AND P4, PT, R14, 0x1, PT ;  /* 0x000000010e00780c */ /* 0x000fe40003f85070 */
[C---:B------:R-:W-:Y:S02]  /*03a0*/  LOP3.LUT R14, R13.reuse, 0xffff, RZ, 0xc0, !PT ;  /* 0x0000ffff0d0e7812 */ /* 0x040fe400078ec0ff */
[----:B-----5:R-:W-:Y:S02]  /*03b0*/  PRMT R17, R12, 0x9910, RZ ;  /* 0x000099100c117816 */ /* 0x020fe400000000ff */
[----:B------:R-:W-:Y:S01]  /*03c0*/  LEA.HI R7, R14, R13, RZ, 0x11 ;  /* 0x0000000d0e077211 */ /* 0x000fe200078f88ff */
[----:B------:R-:W-:Y:S01]  /*03d0*/  VIADD R13, R13, 0x1 ;  /* 0x000000010d0d7836 */ /* 0x000fe20000000000 */
[----:B------:R-:W-:Y:S01]  /*03e0*/  SEL R12, R12, 0x1, !P4 ;  /* 0x000000010c0c7807 */ /* 0x000fe20006000000 */
[----:B------:R-:W-:-:S03]  /*03f0*/  IMAD.MOV.U32 R14, RZ, RZ, R15 ;  /* 0x000000ffff0e7224 */ /* 0x000fc600078e000f */
[----:B------:R-:W-:Y:S02]  /*0400*/  LOP3.LUT R15, R13, 0xffff, RZ, 0xc0, !PT ;  /* 0x0000ffff0d0f7812 */ /* 0x000fe400078ec0ff */
[----:B------:R-:W-:Y:S01]  /*0410*/  PRMT R16, R12, 0x9910, RZ ;  /* 0x000099100c107816 */ /* 0x000fe200000000ff */
[----:B------:R-:W-:Y:S01]  /*0420*/  IMAD.MOV.U32 R12, RZ, RZ, R17 ;  /* 0x000000ffff0c7224 */ /* 0x000fe200078e0011 */
[----:B------:R-:W-:Y:S02]  /*0430*/  ISETP.GT.U32.AND P4, PT, R15, 0x2, PT ;  /* 0x000000020f00780c */ /* 0x000fe40003f84070 */
[----:B------:R-:W-:Y:S01]  /*0440*/  PRMT R17, R7, 0x9910, RZ ;  /* 0x0000991007117816 */ /* 0x000fe200000000ff */
[----:B------:R-:W-:Y:S02]  /*0450*/  IMAD.MOV.U32 R7, RZ, RZ, R16 ;  /* 0x000000ffff077224 */ /* 0x000fe400078e0010 */
[----:B------:R-:W-:Y:S02]  /*0460*/  IMAD R12, R12, R12, RZ ;  /* 0x0000000c0c0c7224 */ /* 0x000fe400078e02ff */
[----:B------:R-:W-:-:S02]  /*0470*/  IMAD.MOV.U32 R13, RZ, RZ, R17 ;  /* 0x000000ffff0d7224 */ /* 0x000fc400078e0011 */
[----:B------:R-:W-:-:S03]  /*0480*/  IMAD R7, R14, R7, RZ ;  /* 0x000000070e077224 */ /* 0x000fc600078e02ff */
[----:B------:R-:W-:Y:S01]  /*0490*/  SHF.R.S32.HI R13, RZ, 0x1, R13 ;  /* 0x00000001ff0d7819 */ /* 0x000fe2000001140d */
[----:B------:R-:W-:Y:S06]  /*04a0*/  @P4 BRA `(.L_x_11338) ;  /* 0xfffffffc00b04947 */ /* 0x000fec000383ffff */
.L_x_11337:
[----:B------:R-:W-:Y:S05]  /*04b0*/  BSYNC B0 ;  /* 0x0000000000007941 */ /* 0x000fea0003800000 */
.L_x_11336:
[----:B------:R-:W-:Y:S04]  /*04c0*/  BSSY B0, `(.L_x_11339) ;  /* 0x0000018000007945 */ /* 0x000fe80003800000 */
[----:B------:R-:W-:Y:S05]  /*04d0*/  @P1 BRA `(.L_x_11340) ;  /* 0x0000000000581947 */ /* 0x000fea0003800000 */
[----:B------:R-:W-:Y:S02]  /*04e0*/  IMAD.MOV.U32 R5, RZ, RZ, 0x1 ;  /* 0x00000001ff057424 */ /* 0x000fe400078e00ff */
[----:B-1---5:R-:W-:-:S07]  /*04f0*/  IMAD.MOV.U32 R12, RZ, RZ, R11 ;  /* 0x000000ffff0c7224 */ /* 0x022fce00078e000b */
.L_x_11341:
[C---:B------:R-:W-:Y:S02]  /*0500*/  LOP3.LUT R13, R12.reuse, 0x1, RZ, 0xc0, !PT ;  /* 0x000000010c0d7812 */ /* 0x040fe400078ec0ff */
[----:B------:R-:W-:Y:S02]  /*0510*/  PRMT R14, R5, 0x9910, RZ ;  /* 0x00009910050e7816 */ /* 0x000fe400000000ff */
[----:B------:R-:W-:Y:S02]  /*0520*/  ISETP.NE.U32.AND P1, PT, R13, 0x1, PT ;  /* 0x000000010d00780c */ /* 0x000fe40003f25070 */
[----:B------:R-:W-:Y:S02]  /*0530*/  LOP3.LUT R13, R12, 0xffff, RZ, 0xc0, !PT ;  /* 0x0000ffff0c0d7812 */ /* 0x000fe400078ec0ff */
[C---:B------:R-:W-:Y:S02]  /*0540*/  PRMT R15, R10.reuse, 0x9910, RZ ;  /* 0x000099100a0f7816 */ /* 0x040fe400000000ff */
[----:B------:R-:W-:-:S02]  /*0550*/  SEL R10, R10, 0x1, !P1 ;  /* 0x000000010a0a7807 */ /* 0x000fc40004800000 */
[----:B------:R-:W-:Y:S01]  /*0560*/  LEA.HI R5, R13, R12, RZ, 0x11 ;  /* 0x0000000c0d057211 */ /* 0x000fe200078f88ff */
[----:B------:R-:W-:Y:S02]  /*0570*/  VIADD R12, R12, 0x1 ;  /* 0x000000010c0c7836 */ /* 0x000fe40000000000 */
[----:B------:R-:W-:Y:S01]  /*0580*/  IMAD.MOV.U32 R13, RZ, RZ, R14 ;  /* 0x000000ffff0d7224 */ /* 0x000fe200078e000e */
[----:B------:R-:W-:Y:S01]  /*0590*/  PRMT R14, R10, 0x9910, RZ ;  /* 0x000099100a0e7816 */ /* 0x000fe200000000ff */
[----:B------:R-:W-:Y:S01]  /*05a0*/  IMAD.MOV.U32 R10, RZ, RZ, R15 ;  /* 0x000000ffff0a7224 */ /* 0x000fe200078e000f */
[----:B------:R-:W-:Y:S02]  /*05b0*/  PRMT R15, R5, 0x9910, RZ ;  /* 0x00009910050f7816 */ /* 0x000fe400000000ff */
[----:B------:R-:W-:Y:S01]  /*05c0*/  LOP3.LUT R5, R12, 0xffff, RZ, 0xc0, !PT ;  /* 0x0000ffff0c057812 */ /* 0x000fe200078ec0ff */
[----:B------:R-:W-:Y:S02]  /*05d0*/  IMAD.MOV.U32 R12, RZ, RZ, R14 ;  /* 0x000000ffff0c7224 */ /* 0x000fe400078e000e */
[----:B------:R-:W-:Y:S01]  /*05e0*/  IMAD.MOV.U32 R14, RZ, RZ, R15 ;  /* 0x000000ffff0e7224 */ /* 0x000fe200078e000f */
[----:B------:R-:W-:Y:S01]  /*05f0*/  ISETP.GT.U32.AND P1, PT, R5, 0x2, PT ;  /* 0x000000020500780c */ /* 0x000fe20003f24070 */
[----:B------:R-:W-:-:S02]  /*0600*/  IMAD R5, R13, R12, RZ ;  /* 0x0000000c0d057224 */ /* 0x000fc400078e02ff */
[----:B------:R-:W-:Y:S01]  /*0610*/  IMAD R10, R10, R10, RZ ;  /* 0x0000000a0a0a7224 */ /* 0x000fe200078e02ff */
[----:B------:R-:W-:-:S09]  /*0620*/  SHF.R.S32.HI R12, RZ, 0x1, R14 ;  /* 0x00000001ff0c7819 */ /* 0x000fd2000001140e */
[----:B------:R-:W-:Y:S05]  /*0630*/  @P1 BRA `(.L_x_11341) ;  /* 0xfffffffc00b01947 */ /* 0x000fea000383ffff */
.L_x_11340:
[----:B------:R-:W-:Y:S05]  /*0640*/  BSYNC B0 ;  /* 0x0000000000007941 */ /* 0x000fea0003800000 */
.L_x_11339:
[----:B------:R-:W-:Y:S04]  /*0650*/  BSSY B0, `(.L_x_11342) ;  /* 0x0000016000007945 */ /* 0x000fe80003800000 */
[----:B------:R-:W-:Y:S05]  /*0660*/  @P2 BRA `(.L_x_11343) ;  /* 0x0000000000502947 */ /* 0x000fea0003800000 */
[----:B------:R-:W-:Y:S02]  /*0670*/  IMAD.MOV.U32 R6, RZ, RZ, 0x1 ;  /* 0x00000001ff067424 */ /* 0x000fe400078e00ff */
[----:B-1---5:R-:W-:-:S07]  /*0680*/  IMAD.MOV.U32 R10, RZ, RZ, R11 ;  /* 0x000000ffff0a7224 */ /* 0x022fce00078e000b */
.L_x_11344:
[C---:B------:R-:W-:Y:S02]  /*0690*/  LOP3.LUT R12, R10.reuse, 0x1, RZ, 0xc0, !PT ;  /* 0x000000010a0c7812 */ /* 0x040fe400078ec0ff */
[----:B------:R-:W-:Y:S02]  /*06a0*/  LOP3.LUT R13, R10, 0xffff, RZ, 0xc0, !PT ;  /* 0x0000ffff0a0d7812 */ /* 0x000fe400078ec0ff */
[----:B------:R-:W-:Y:S02]  /*06b0*/  ISETP.NE.U32.AND P1, PT, R12, 0x1, PT ;  /* 0x000000010c00780c */ /* 0x000fe40003f25070 */
[----:B------:R-:W-:Y:S02]  /*06c0*/  PRMT R14, R8, 0x9910, RZ ;  /* 0x00009910080e7816 */ /* 0x000fe400000000ff */
[----:B------:R-:W-:Y:S02]  /*06d0*/  PRMT R12, R6, 0x9910, RZ ;  /* 0x00009910060c7816 */ /* 0x000fe400000000ff */
[----:B------:R-:W-:-:S02]  /*06e0*/  SEL R8, R8, 0x1, !P1 ;  /* 0x0000000108087807 */ /* 0x000fc40004800000 */
[----:B------:R-:W-:Y:S01]  /*06f0*/  LEA.HI R6, R13, R10, RZ, 0x11 ;  /* 0x0000000a0d067211 */ /* 0x000fe200078f88ff */
[----:B------:R-:W-:Y:S01]  /*0700*/  VIADD R10, R10, 0x1 ;  /* 0x000000010a0a7836 */ /* 0x000fe20000000000 */
[----:B------:R-:W-:Y:S01]  /*0710*/  PRMT R13, R8, 0x9910, RZ ;  /* 0x00009910080d7816 */ /* 0x000fe200000000ff */
[----:B------:R-:W-:Y:S01]  /*0720*/  IMAD.MOV.U32 R8, RZ, RZ, R14 ;  /* 0x000000ffff087224 */ /* 0x000fe200078e000e */
[----:B------:R-:W-:Y:S02]  /*0730*/  PRMT R14, R6, 0x9910, RZ ;  /* 0x00009910060e7816 */ /* 0x000fe400000000ff */
[----:B------:R-:W-:Y:S01]  /*0740*/  LOP3.LUT R6, R10, 0xffff, RZ, 0xc0, !PT ;  /* 0x0000ffff0a067812 */ /* 0x000fe200078ec0ff */
[----:B------:R-:W-:Y:S02]  /*0750*/  IMAD R8, R8, R8, RZ ;  /* 0x0000000808087224 */ /* 0x000fe400078e02ff */
[----:B------:R-:W-:Y:S01]  /*0760*/  IMAD.MOV.U32 R10, RZ, RZ, R14 ;  /* 0x000000ffff0a7224 */ /* 0x000fe200078e000e */
[----:B------:R-:W-:Y:S01]  /*0770*/  ISETP.GT.U32.AND P1, PT, R6, 0x2, PT ;  /* 0x000000020600780c */ /* 0x000fe20003f24070 */
[----:B------:R-:W-:-:S03]  /*0780*/  IMAD R6, R12, R13, RZ ;  /* 0x0000000d0c067224 */ /* 0x000fc600078e02ff */
[----:B------:R-:W-:-:S09]  /*0790*/  SHF.R.S32.HI R10, RZ, 0x1, R10 ;  /* 0x00000001ff0a7819 */ /* 0x000fd2000001140a */
[----:B------:R-:W-:Y:S05]  /*07a0*/  @P1 BRA `(.L_x_11344) ;  /* 0xfffffffc00b81947 */ /* 0x000fea000383ffff */
.L_x_11343:
[----:B------:R-:W-:Y:S05]  /*07b0*/  BSYNC B0 ;  /* 0x0000000000007941 */ /* 0x000fea0003800000 */
.L_x_11342:
[----:B------:R-:W-:Y:S04]  /*07c0*/  BSSY B0, `(.L_x_11345) ;  /* 0x0000029000007945 */ /* 0x000fe80003800000 */
[----:B------:R-:W-:Y:S05]  /*07d0*/  @P3 BRA `(.L_x_11346) ;  /* 0x00000000009c3947 */ /* 0x000fea0003800000 */
[----:B-----5:R-:W0:Y:S01]  /*07e0*/  LDC R10, c[0x0][0x218] ;  /* 0x00008600ff0a7b82 */ /* 0x020e220000000800 */
[C---:B-1----:R-:W-:Y:S01]  /*07f0*/  LOP3.LUT R8, R11.reuse, 0x1, RZ, 0xc0, !PT ;  /* 0x000000010b087812 */ /* 0x042fe200078ec0ff */
[----:B------:R-:W-:-:S03]  /*0800*/  VIADD R4, R11, 0x1 ;  /* 0x000000010b047836 */ /* 0x000fc60000000000 */
[----:B------:R-:W-:Y:S02]  /*0810*/  ISETP.NE.U32.AND P1, PT, R8, 0x1, PT ;  /* 0x000000010800780c */ /* 0x000fe40003f25070 */
[----:B------:R-:W-:Y:S02]  /*0820*/  LOP3.LUT R8, R4, 0xffff, RZ, 0xc0, !PT ;  /* 0x0000ffff04087812 */ /* 0x000fe400078ec0ff */
[C---:B------:R-:W-:Y:S02]  /*0830*/  SEL R4, R9.reuse, 0x1, !P1 ;  /* 0x0000000109047807 */ /* 0x040fe40004800000 */
[----:B------:R-:W-:Y:S02]  /*0840*/  ISETP.GE.U32.AND P1, PT, R8, 0x3, PT ;  /* 0x000000030800780c */ /* 0x000fe40003f26070 */
[----:B------:R-:W-:Y:S02]  /*0850*/  PRMT R9, R9, 0x9910, RZ ;  /* 0x0000991009097816 */ /* 0x000fe400000000ff */
[----:B------:R-:W-:-:S03]  /*0860*/  PRMT R4, R4, 0x9910, RZ ;  /* 0x0000991004047816 */ /* 0x000fc600000000ff */
[----:B------:R-:W-:Y:S01]  /*0870*/  IMAD R9, R9, R9, RZ ;  /* 0x0000000909097224 */ /* 0x000fe200078e02ff */
[----:B0-----:R-:W-:-:S04]  /*0880*/  LOP3.LUT R8, R10, 0xffff, RZ, 0xc0, !PT ;  /* 0x0000ffff0a087812 */ /* 0x001fc800078ec0ff */
[----:B------:R-:W-:Y:S01]  /*0890*/  LEA.HI R11, R8, R11, RZ, 0x11 ;  /* 0x0000000b080b7211 */ /* 0x000fe200078f88ff */
[----:B------:R-:W-:Y:S06]  /*08a0*/  @!P1 BRA `(.L_x_11346) ;  /* 0x0000000000689947 */ /* 0x000fec0003800000 */
[----:B------:R-:W-:-:S04]  /*08b0*/  PRMT R8, R11, 0x9910, RZ ;  /* 0x000099100b087816 */ /* 0x000fc800000000ff */
[----:B------:R-:W-:-:S04]  /*08c0*/  SHF.R.S32.HI R8, RZ, 0x1, R8 ;  /* 0x00000001ff087819 */ /* 0x000fc80000011408 */
[----:B------:R-:W-:-:S07]  /*08d0*/  PRMT R11, R8, 0x7610, R11 ;  /* 0x00007610080b7816 */ /* 0x000fce000000000b */
.L_x_11347:
[C---:B------:R-:W-:Y:S02]  /*08e0*/  LOP3.LUT R8, R11.reuse, 0x1, RZ, 0xc0, !PT ;  /* 0x000000010b087812 */ /* 0x040fe400078ec0ff */
[----:B------:R-:W-:Y:S02]  /*08f0*/  PRMT R10, R4, 0x9910, RZ ;  /* 0x00009910040a7816 */ /* 0x000fe400000000ff */
[----:B------:R-:W-:Y:S02]  /*0900*/  ISETP.NE.U32.AND P1, PT, R8, 0x1, PT ;  /* 0x000000010800780c */ /* 0x000fe40003f25070 */
[----:B------:R-:W-:Y:S02]  /*0910*/  LOP3.LUT R8, R11, 0xffff, RZ, 0xc0, !PT ;  /* 0x0000ffff0b087812 */ /* 0x000fe400078ec0ff */
[C---:B------:R-:W-:Y:S02]  /*0920*/  PRMT R12, R9.reuse, 0x9910, RZ ;  /* 0x00009910090c7816 */ /* 0x040fe400000000ff */
[----:B------:R-:W-:-:S02]  /*0930*/  SEL R4, R9, 0x1, !P1 ;  /* 0x0000000109047807 */ /* 0x000fc40004800000 */
[----:B------:R-:W-:Y:S01]  /*0940*/  LEA.HI R9, R8, R11, RZ, 0x11 ;  /* 0x0000000b08097211 */ /* 0x000fe200078f88ff */
[----:B------:R-:W-:Y:S01]  /*0950*/  VIADD R11, R11, 0x1 ;  /* 0x000000010b0b7836 */ /* 0x000fe20000000000 */
[----:B------:R-:W-:Y:S01]  /*0960*/  PRMT R4, R4, 0x9910, RZ ;  /* 0x0000991004047816 */ /* 0x000fe200000000ff */
[----:B------:R-:W-:Y:S02]  /*0970*/  IMAD.MOV.U32 R8, RZ, RZ, R10 ;  /* 0x000000ffff087224 */ /* 0x000fe400078e000a */
[----:B------:R-:W-:Y:S01]  /*0980*/  IMAD.MOV.U32 R10, RZ, RZ, R12 ;  /* 0x000000ffff0a7224 */ /* 0x000fe200078e000c */
[----:B------:R-:W-:Y:S02]  /*0990*/  LOP3.LUT R11, R11, 0xffff, RZ, 0xc0, !PT ;  /* 0x0000ffff0b0b7812 */ /* 0x000fe400078ec0ff */
[----:B------:R-:W-:Y:S01]  /*09a0*/  PRMT R12, R9, 0x9910, RZ ;  /* 0x00009910090c7816 */ /* 0x000fe200000000ff */
[----:B------:R-:W-:Y:S01]  /*09b0*/  IMAD.MOV.U32 R9, RZ, RZ, R4 ;  /* 0x000000ffff097224 */ /* 0x000fe200078e0004 */
[----:B------:R-:W-:Y:S01]  /*09c0*/  ISETP.GE.U32.AND P1, PT, R11, 0x3, PT ;  /* 0x000000030b00780c */ /* 0x000fe20003f26070 */
[----:B------:R-:W-:-:S02]  /*09d0*/  IMAD R10, R10, R10, RZ ;  /* 0x0000000a0a0a7224 */ /* 0x000fc400078e02ff */
[----:B------:R-:W-:Y:S02]  /*09e0*/  IMAD.MOV.U32 R4, RZ, RZ, R12 ;  /* 0x000000ffff047224 */ /* 0x000fe400078e000c */
[----:B------:R-:W-:Y:S01]  /*09f0*/  IMAD R8, R8, R9, RZ ;  /* 0x0000000908087224 */ /* 0x000fe200078e02ff */
[----:B------:R-:W-:Y:S02]  /*0a00*/  PRMT R9, R10, 0x7610, R9 ;  /* 0x000076100a097816 */ /* 0x000fe40000000009 */
[----:B------:R-:W-:-:S04]  /*0a10*/  SHF.R.S32.HI R4, RZ, 0x1, R4 ;  /* 0x00000001ff047819 */ /* 0x000fc80000011404 */
[----:B------:R-:W-:Y:S02]  /*0a20*/  PRMT R11, R4, 0x7610, R11 ;  /* 0x00007610040b7816 */ /* 0x000fe4000000000b */
[----:B------:R-:W-:Y:S01]  /*0a30*/  PRMT R4, R8, 0x7610, R4 ;  /* 0x0000761008047816 */ /* 0x000fe20000000004 */
[----:B------:R-:W-:Y:S06]  /*0a40*/  @P1 BRA `(.L_x_11347) ;  /* 0xfffffffc00a41947 */ /* 0x000fec000383ffff */
.L_x_11346:
[----:B------:R-:W-:Y:S05]  /*0a50*/  BSYNC B0 ;  /* 0x0000000000007941 */ /* 0x000fea0003800000 */
.L_x_11345:
[----:B------:R-:W-:Y:S05]  /*0a60*/  BRA `(.L_x_11335) ;  /* 0x0000000000c87947 */ /* 0x000fea0003800000 */
.L_x_11334:
[----:B-1----:R-:W-:Y:S01]  /*0a70*/  LOP3.LUT R11, R11, 0x1, RZ, 0xc0, !PT ;  /* 0x000000010b0b7812 */ /* 0x002fe200078ec0ff */
[C---:B------:R-:W-:Y:S01]  /*0a80*/  VIADD R5, R3.reuse, 0x80 ;  /* 0x0000008003057836 */ /* 0x040fe20000000000 */
[----:B------:R-:W-:Y:S01]  /*0a90*/  BSSY B0, `(.L_x_11348) ;  /* 0x0000011000007945 */ /* 0x000fe20003800000 */
[----:B------:R-:W-:Y:S01]  /*0aa0*/  VIADD R7, R3, 0x100 ;  /* 0x0000010003077836 */ /* 0x000fe20000000000 */
[----:B------:R-:W-:Y:S01]  /*0ab0*/  ISETP.NE.U32.AND P4, PT, R11, 0x1, PT ;  /* 0x000000010b00780c */ /* 0x000fe20003f85070 */
[----:B------:R-:W-:Y:S01]  /*0ac0*/  VIADD R13, R3, 0x180 ;  /* 0x00000180030d7836 */ /* 0x000fe20000000000 */
[-C--:B------:R-:W-:Y:S01]  /*0ad0*/  ISETP.GE.AND P1, PT, R5, R2.reuse, PT ;  /* 0x000000020500720c */ /* 0x080fe20003f26270 */
[----:B------:R-:W-:Y:S01]  /*0ae0*/  IMAD.MOV.U32 R11, RZ, RZ, 0x1 ;  /* 0x00000001ff0b7424 */ /* 0x000fe200078e00ff */
[-C--:B------:R-:W-:Y:S02]  /*0af0*/  ISETP.GE.AND P2, PT, R7, R2.reuse, PT ;  /* 0x000000020700720c */ /* 0x080fe40003f46270 */
[----:B------:R-:W-:-:S02]  /*0b00*/  ISETP.GE.AND P3, PT, R13, R2, PT ;  /* 0x000000020d00720c */ /* 0x000fc40003f66270 */
[----:B------:R-:W-:Y:S01]  /*0b10*/  SEL R11, R11, 0xffff, P4 ;  /* 0x0000ffff0b0b7807 */ /* 0x000fe20002000000 */
        /* <DEDUP_REMOVED lines=8> */
.L_x_11349:
[----:B------:R-:W-:Y:S05]  /*0ba0*/  BSYNC B0 ;  /* 0x0000000000007941 */ /* 0x000fea0003800000 */
.L_x_11348:
        /* <DEDUP_REMOVED lines=9> */
.L_x_11351:
[----:B------:R-:W-:Y:S05]  /*0c40*/  BSYNC B0 ;  /* 0x0000000000007941 */ /* 0x000fea0003800000 */
.L_x_11350:
        /* <DEDUP_REMOVED lines=9> */
.L_x_11353:
[----:B------:R-:W-:Y:S05]  /*0ce0*/  BSYNC B0 ;  /* 0x0000000000007941 */ /* 0x000fea0003800000 */
.L_x_11352:
        /* <DEDUP_REMOVED lines=9> */
.L_x_11354:
[----:B------:R-:W-:Y:S05]  /*0d80*/  BSYNC B0 ;  /* 0x0000000000007941 */ /* 0x000fea0003800000 */
.L_x_11335:
[----:B-----5:R-:W0:Y:S01]  /*0d90*/  @!P0 LDC.64 R8, c[0x0][0x228] ;  /* 0x00008a00ff088b82 */ /* 0x020e220000000a00 */
[--C-:B------:R-:W-:Y:S01]  /*0da0*/  IMAD.MOV.U32 R13, RZ, RZ, R3.reuse ;  /* 0x000000ffff0d7224 */ /* 0x100fe200078e0003 */
[----:B------:R-:W-:Y:S01]  /*0db0*/  BSSY B0, `(.L_x_11355) ;  /* 0x0000011000007945 */ /* 0x000fe20003800000 */
[----:B------:R-:W-:Y:S02]  /*0dc0*/  @!P0 VIADD R13, R3, 0x80 ;  /* 0x00000080030d8836 */ /* 0x000fe40000000000 */
[----:B------:R-:W-:-:S03]  /*0dd0*/  @!P0 IMAD R3, R0, 0x200, R3 ;  /* 0x0000020000038824 */ /* 0x000fc600078e0203 */
[----:B------:R-:W-:Y:S01]  /*0de0*/  ISETP.GE.AND P1, PT, R13, R2, PT ;  /* 0x000000020d00720c */ /* 0x000fe20003f26270 */
[----:B0-----:R-:W-:-:S05]  /*0df0*/  @!P0 IMAD.WIDE.U32 R8, R3, 0x2, R8 ;  /* 0x0000000203088825 */ /* 0x001fca00078e0008 */
[----:B------:R0:W-:Y:S07]  /*0e00*/  @!P0 STG.E.U16 desc[UR6][R8.64], R7 ;  /* 0x0000000708008986 */ /* 0x0001ee000c101506 */
[----:B------:R-:W-:Y:S05]  /*0e10*/  @P1 BRA `(.L_x_11356) ;  /* 0x0000000000281947 */ /* 0x000fea0003800000 */
[----:B-1----:R-:W1:Y:S01]  /*0e20*/  LDC.64 R10, c[0x0][0x228] ;  /* 0x00008a00ff0a7b82 */ /* 0x002e620000000a00 */
[----:B0-----:R-:W-:Y:S02]  /*0e30*/  IMAD R9, R0, 0x200, R13 ;  /* 0x0000020000097824 */ /* 0x001fe400078e020d */
[----:B------:R-:W-:-:S05]  /*0e40*/  VIADD R13, R13, 0x80 ;  /* 0x000000800d0d7836 */ /* 0x000fca0000000000 */
[----:B------:R-:W-:-:S13]  /*0e50*/  ISETP.GE.AND P0, PT, R13, R2, PT ;  /* 0x000000020d00720c */ /* 0x000fda0003f06270 */
[----:B------:R-:W-:Y:S02]  /*0e60*/  @!P0 IMAD R3, R0, 0x200, R13 ;  /* 0x0000020000038824 */ /* 0x000fe400078e020d */
[----:B------:R-:W-:Y:S02]  /*0e70*/  @!P0 VIADD R13, R13, 0x80 ;  /* 0x000000800d0d8836 */ /* 0x000fe40000000000 */
[----:B-1----:R-:W-:-:S04]  /*0e80*/  IMAD.WIDE.U32 R8, R9, 0x2, R10 ;  /* 0x0000000209087825 */ /* 0x002fc800078e000a */
[----:B------:R-:W-:Y:S01]  /*0e90*/  @!P0 IMAD.WIDE.U32 R10, R3, 0x2, R10 ;  /* 0x00000002030a8825 */ /* 0x000fe200078e000a */
[----:B------:R2:W-:Y:S04]  /*0ea0*/  STG.E.U16 desc[UR6][R8.64], R5 ;  /* 0x0000000508007986 */ /* 0x0005e8000c101506 */
[----:B------:R2:W-:Y:S02]  /*0eb0*/  @!P0 STG.E.U16 desc[UR6][R10.64], R6 ;  /* 0x000000060a008986 */ /* 0x0005e4000c101506 */
.L_x_11356:
[----:B------:R-:W-:Y:S05]  /*0ec0*/  BSYNC B0 ;  /* 0x0000000000007941 */ /* 0x000fea0003800000 */
.L_x_11355:
[----:B------:R-:W-:-:S13]  /*0ed0*/  ISETP.GE.AND P0, PT, R13, R2, PT ;  /* 0x000000020d00720c */ /* 0x000fda0003f06270 */
[----:B------:R-:W-:Y:S05]  /*0ee0*/  @P0 EXIT ;  /* 0x000000000000094d */ /* 0x000fea0003800000 */
[----:B------:R-:W3:Y:S01]  /*0ef0*/  LDC.64 R2, c[0x0][0x228] ;  /* 0x00008a00ff027b82 */ /* 0x000ee20000000a00 */
[----:B------:R-:W-:-:S04]  /*0f00*/  IMAD R13, R0, 0x200, R13 ;  /* 0x00000200000d7824 */ /* 0x000fc800078e020d */
[----:B---3--:R-:W-:-:S05]  /*0f10*/  IMAD.WIDE.U32 R2, R13, 0x2, R2 ;  /* 0x000000020d027825 */ /* 0x008fca00078e0002 */
[----:B------:R-:W-:Y:S01]  /*0f20*/  STG.E.U16 desc[UR6][R2.64], R4 ;  /* 0x0000000402007986 */ /* 0x000fe2000c101506 */
[----:B------:R-:W-:Y:S05]  /*0f30*/  EXIT ;  /* 0x000000000000794d */ /* 0x000fea0003800000 */
.L_x_11357:
        /* <DEDUP_REMOVED lines=12> */
.L_x_71683:


//--------------------- .text._ZN2at6native29vectorized_elementwise_kernelILi2EZNS0_50_GLOBAL__N__2680c7bb_12_PowKernel_cu_7dd49032_316829pow_tensor_scalar_kernel_implIssEEvRNS_18TensorIteratorBaseET0_EUlsE2_St5arrayIPcLm2EEEEviS6_T1_ --------------------------
	.section	.text._ZN2at6native29vectorized_elementwise_kernelILi2EZNS0_50_GLOBAL__N__2680c7bb_12_PowKernel_cu_7dd49032_316829pow_tensor_scalar_kernel_implIssEEvRNS_18TensorIteratorBaseET0_EUlsE2_St5arrayIPcLm2EEEEviS6_T1_,"ax",@progbits
	.align	128
        .global         _ZN2at6native29vectorized_elementwise_kernelILi2EZNS0_50_GLOBAL__N__2680c7bb_12_PowKernel_cu_7dd49032_316829pow_tensor_scalar_kernel_implIssEEvRNS_18TensorIteratorBaseET0_EUlsE2_St5arrayIPcLm2EEEEviS6_T1_
        .type           _ZN2at6native29vectorized_elementwise_kernelILi2EZNS0_50_GLOBAL__N__2680c7bb_12_PowKernel_cu_7dd49032_316829pow_tensor_scalar_kernel_implIssEEvRNS_18TensorIteratorBaseET0_EUlsE2_St5arrayIPcLm2EEEEviS6_T1_,@function
        .size           _ZN2at6native29vectorized_elementwise_kernelILi2EZNS0_50_GLOBAL__N__2680c7bb_12_PowKernel_cu_7dd49032_316829pow_tensor_scalar_kernel_implIssEEvRNS_18TensorIteratorBaseET0_EUlsE2_St5arrayIPcLm2EEEEviS6_T1_,(.L_x_71684 - _ZN2at6native29vectorized_elementwise_kernelILi2EZNS0_50_GLOBAL__N__2680c7bb_12_PowKernel_cu_7dd49032_316829pow_tensor_scalar_kernel_implIssEEvRNS_18TensorIteratorBaseET0_EUlsE2_St5arrayIPcLm2EEEEviS6_T1_)
        .other          _ZN2at6native29vectorized_elementwise_kernelILi2EZNS0_50_GLOBAL__N__2680c7bb_12_PowKernel_cu_7dd49032_316829pow_tensor_scalar_kernel_implIssEEvRNS_18TensorIteratorBaseET0_EUlsE2_St5arrayIPcLm2EEEEviS6_T1_,@"STO_CUDA_ENTRY STV_DEFAULT"
_ZN2at6native29vectorized_elementwise_kernelILi2EZNS0_50_GLOBAL__N__2680c7bb_12_PowKernel_cu_7dd49032_316829pow_tensor_scalar_kernel_implIssEEvRNS_18TensorIteratorBaseET0_EUlsE2_St5arrayIPcLm2EEEEviS6_T1_:
.text._ZN2at6native29vectorized_elementwise_kernelILi2EZNS0_50_GLOBAL__N__2680c7bb_12_PowKernel_cu_7dd49032_316829pow_tensor_scalar_kernel_implIssEEvRNS_18TensorIteratorBaseET0_EUlsE2_St5arrayIPcLm2EEEEviS6_T1_:
[----:B------:R-:W-:Y:S01]  /*0000*/  LDC R1, c[0x0][0x28] ;  /* 0x00000a00ff017b82 */ /* 0x000fe20000000800 */
[----:B------:R-:W0:Y:S01]  /*0010*/  S2R R0, SR_CTAID.X ;  /* 0x0000000000007919 */ /* 0x000e220000002500 */
[----:B------:R-:W-:-:S06]  /*0020*/  ULDC UR4, c[0x0][0x210] ;  /* 0x0000840000047ab9 */ /* 0x000fcc0000000800 */
[----:B------:R-:W1:Y:S01]  /*0030*/  LDC.U16 R13, c[0x0][0x218] ;  /* 0x00008600ff0d7b82 */ /* 0x000e620000000400 */
[----:B------:R-:W-:Y:S01]  /*0040*/  ULDC.64 UR6, c[0x0][0x208] ;  /* 0x0000820000067ab9 */ /* 0x000fe20000000a00 */
[----:B0-----:R-:W-:-:S05]  /*0050*/  IMAD.SHL.U32 R0, R0, 0x400, RZ ;  /* 0x0000040000007824 */ /* 0x001fca00078e00ff */
[----:B------:R-:W-:-:S04]  /*0060*/  IADD3 R10, -R0, UR4, RZ ;  /* 0x00000004000a7c10 */ /* 0x000fc8000fffe1ff */
[----:B------:R-:W-:-:S13]  /*0070*/  ISETP.GE.U32.AND P0, PT, R10, 0x400, PT ;  /* 0x000004000a00780c */ /* 0x000fda0003f06070 */
[----:B------:R-:W-:Y:S05]  /*0080*/  @!P0 BRA `(.L_x_11358) ;  /* 0x0000001000d08947 */ /* 0x000fea0003800000 */
[----:B------:R-:W0:Y:S01]  /*0090*/  S2R R2, SR_TID.X ;  /* 0x0000000000027919 */ /* 0x000e220000002100 */
[----:B------:R-:W2:Y:S01]  /*00a0*/  LDC.64 R4, c[0x0][0x230] ;  /* 0x00008c00ff047b82 */ /* 0x000ea20000000a00 */
[----:B------:R-:W-:Y:S01]  /*00b0*/  ULDC.U16 UR4, c[0x0][0x218] ;  /* 0x0000860000047ab9 */ /* 0x000fe20000000400 */
[----:B--2---:R-:W-:-:S04]  /*00c0*/  IMAD.WIDE R4, R0, 0x2, R4 ;  /* 0x0000000200047825 */ /* 0x004fc800078e0204 */
[----:B0-----:R-:W-:-:S05]  /*00d0*/  IMAD.WIDE.U32 R4, R2, 0x4, R4 ;  /* 0x0000000402047825 */ /* 0x001fca00078e0004 */
[----:B------:R-:W2:Y:S04]  /*00e0*/  LDG.E R17, desc[UR6][R4.64] ;  /* 0x0000000604117981 */ /* 0x000ea8000c1e1900 */
[----:B------:R-:W3:Y:S04]  /*00f0*/  LDG.E R6, desc[UR6][R4.64+0x200] ;  /* 0x0002000604067981 */ /* 0x000ee8000c1e1900 */
[----:B------:R-:W4:Y:S04]  /*0100*/  LDG.E R8, desc[UR6][R4.64+0x400] ;  /* 0x0004000604087981 */ /* 0x000f28000c1e1900 */
[----:B------:R-:W5:Y:S01]  /*0110*/  LDG.E R3, desc[UR6][R4.64+0x600] ;  /* 0x0006000604037981 */ /* 0x000f62000c1e1900 */
[----:B------:R-:W-:-:S06]  /*0120*/  UPRMT UR4, UR4, 0x9910, URZ ;  /* 0x0000991004047896 */ /* 0x000fcc000800003f */
[----:B------:R-:W-:Y:S02]  /*0130*/  ISETP.LE.AND P0, PT, RZ, UR4, PT ;  /* 0x00000004ff007c0c */ /* 0x000fe4000bf03270 */
[C---:B--2---:R-:W-:Y:S02]  /*0140*/  PRMT R18, R17.reuse, 0x7610, R18 ;  /* 0x0000761011127816 */ /* 0x044fe40000000012 */
[----:B------:R-:W-:Y:S02]  /*0150*/  PRMT R17, R17, 0x7632, R17 ;  /* 0x0000763211117816 */ /* 0x000fe40000000011 */
[C---:B---3--:R-:W-:Y:S02]  /*0160*/  PRMT R9, R6.reuse, 0x7610, R9 ;  /* 0x0000761006097816 */ /* 0x048fe40000000009 */
[----:B------:R-:W-:Y:S02]  /*0170*/  PRMT R6, R6, 0x7632, R6 ;  /* 0x0000763206067816 */ /* 0x000fe40000000006 */
[----:B----4-:R-:W-:-:S02]  /*0180*/  PRMT R7, R8, 0x7610, R7 ;  /* 0x0000761008077816 */ /* 0x010fc40000000007 */
[----:B------:R-:W-:Y:S02]  /*0190*/  PRMT R8, R8, 0x7632, R8 ;  /* 0x0000763208087816 */ /* 0x000fe40000000008 */
[----:B-----5:R-:W-:Y:S01]  /*01a0*/  PRMT R4, R3, 0x7610, R4 ;  /* 0x0000761003047816 */ /* 0x020fe20000000004 */
[----:B------:R-:W-:Y:S06]  /*01b0*/  @!P0 BRA `(.L_x_11359) ;  /* 0x0000000c00148947 */ /* 0x000fec0003800000 */
[----:B------:R-:W-:Y:S01]  /*01c0*/  ISETP.NE.AND P0, PT, RZ, UR4, PT ;  /* 0x00000004ff007c0c */ /* 0x000fe2000bf05270 */
[----:B------:R-:W-:Y:S02]  /*01d0*/  IMAD.MOV.U32 R19, RZ, RZ, 0x1 ;  /* 0x00000001ff137424 */ /* 0x000fe400078e00ff */
[----:B------:R-:W-:Y:S02]  /*01e0*/  IMAD.MOV.U32 R16, RZ, RZ, 0x1 ;  /* 0x00000001ff107424 */ /* 0x000fe400078e00ff */
[----:B------:R-:W-:Y:S02]  /*01f0*/  IMAD.MOV.U32 R15, RZ, RZ, 0x1 ;  /* 0x00000001ff0f7424 */ /* 0x000fe400078e00ff */
[----:B------:R-:W-:Y:S02]  /*0200*/  IMAD.MOV.U32 R14, RZ, RZ, 0x1 ;  /* 0x00000001ff0e7424 */ /* 0x000fe400078e00ff */
[----:B------:R-:W-:Y:S02]  /*0210*/  IMAD.MOV.U32 R12, RZ, RZ, 0x1 ;  /* 0x00000001ff0c7424 */ /* 0x000fe400078e00ff */
[----:B------:R-:W-:-:S02]  /*0220*/  IMAD.MOV.U32 R11, RZ, RZ, 0x1 ;  /* 0x00000001ff0b7424 */ /* 0x000fc400078e00ff */
[----:B------:R-:W-:Y:S02]  /*0230*/  IMAD.MOV.U32 R10, RZ, RZ, 0x1 ;  /* 0x00000001ff0a7424 */ /* 0x000fe400078e00ff */
[----:B------:R-:W-:Y:S01]  /*0240*/  IMAD.MOV.U32 R5, RZ, RZ, 0x1 ;  /* 0x00000001ff057424 */ /* 0x000fe200078e00ff */
[----:B------:R-:W-:Y:S06]  /*0250*/  @!P0 BRA `(.L_x_11360) ;  /* 0x00000010002c8947 */ /* 0x000fec0003800000 */
[----:B------:R-:W-:Y:S02]  /*0260*/  IMAD.MOV.U32 R5, RZ, RZ, 0x1 ;  /* 0x00000001ff057424 */ /* 0x000fe400078e00ff */
[----:B-1----:R-:W-:-:S07]  /*0270*/  IMAD.MOV.U32 R10, RZ, RZ, R13 ;  /* 0x000000ffff0a7224 */ /* 0x002fce00078e000d */
.L_x_11361:
        /* <DEDUP_REMOVED lines=20> */
[----:B------:R-:W-:Y:S02]  /*03c0*/  IMAD.MOV.U32 R10, RZ, RZ, 0x1 ;  /* 0x00000001ff0a7424 */ /* 0x000fe400078e00ff */
[----:B------:R-:W-:-:S07]  /*03d0*/  IMAD.MOV.U32 R11, RZ, RZ, R13 ;  /* 0x000000ffff0b7224 */ /* 0x000fce00078e000d */
.L_x_11362:
        /* <DEDUP_REMOVED lines=22> */
.L_x_11363:
[C---:B------:R-:W-:Y:S02]  /*0540*/  LOP3.LUT R14, R12.reuse, 0x1, RZ, 0xc0, !PT ;  /* 0x000000010c0e7812 */ /* 0x040fe400078ec0ff */
[----:B------:R-:W-:Y:S02]  /*0550*/  LOP3.LUT R15, R12, 0xffff, RZ, 0xc0, !PT ;  /* 0x0000ffff0c0f7812 */ /* 0x000fe400078ec0ff */
[----:B------:R-:W-:Y:S02]  /*0560*/  ISETP.NE.U32.AND P0, PT, R14, 0x1, PT ;  /* 0x000000010e00780c */ /* 0x000fe40003f05070 */
[----:B------:R-:W-:Y:S02]  /*0570*/  PRMT R14, R11, 0x9910, RZ ;  /* 0x000099100b0e7816 */ /* 0x000fe400000000ff */
[----:B------:R-:W-:Y:S01]  /*0580*/  LEA.HI R11, R15, R12, RZ, 0x11 ;  /* 0x0000000c0f0b7211 */ /* 0x000fe200078f88ff */
[----:B------:R-:W-:Y:S01]  /*0590*/  VIADD R12, R12, 0x1 ;  /* 0x000000010c0c7836 */ /* 0x000fe20000000000 */
[----:B------:R-:W-:-:S02]  /*05a0*/  PRMT R17, R9, 0x9910, RZ ;  /* 0x0000991009117816 */ /* 0x000fc400000000ff */
[----:B------:R-:W-:Y:S02]  /*05b0*/  SEL R9, R9, 0x1, !P0 ;  /* 0x0000000109097807 */ /* 0x000fe40004000000 */
[----:B------:R-:W-:Y:S02]  /*05c0*/  LOP3.LUT R15, R12, 0xffff, RZ, 0xc0, !PT ;  /* 0x0000ffff0c0f7812 */ /* 0x000fe400078ec0ff */
[----:B------:R-:W-:Y:S01]  /*05d0*/  PRMT R16, R9, 0x9910, RZ ;  /* 0x0000991009107816 */ /* 0x000fe200000000ff */
[----:B------:R-:W-:Y:S01]  /*05e0*/  IMAD.MOV.U32 R9, RZ, RZ, R17 ;  /* 0x000000ffff097224 */ /* 0x000fe200078e0011 */
[----:B------:R-:W-:Y:S02]  /*05f0*/  ISETP.GT.U32.AND P0, PT, R15, 0x2, PT ;  /* 0x000000020f00780c */ /* 0x000fe40003f04070 */
[----:B------:R-:W-:Y:S01]  /*0600*/  PRMT R17, R11, 0x9910, RZ ;  /* 0x000099100b117816 */ /* 0x000fe200000000ff */
[----:B------:R-:W-:Y:S02]  /*0610*/  IMAD.MOV.U32 R11, RZ, RZ, R16 ;  /* 0x000000ffff0b7224 */ /* 0x000fe400078e0010 */
[----:B------:R-:W-:-:S02]  /*0620*/  IMAD R9, R9, R9, RZ ;  /* 0x0000000909097224 */ /* 0x000fc400078e02ff */
[----:B------:R-:W-:Y:S02]  /*0630*/  IMAD.MOV.U32 R12, RZ, RZ, R17 ;  /* 0x000000ffff0c7224 */ /* 0x000fe400078e0011 */
[----:B------:R-:W-:-:S03]  /*0640*/  IMAD R11, R14, R11, RZ ;  /* 0x0000000b0e0b7224 */ /* 0x000fc600078e02ff */
[----:B------:R-:W-:Y:S01]  /*0650*/  SHF.R.S32.HI R12, RZ, 0x1, R12 ;  /* 0x00000001ff0c7819 */ /* 0x000fe2000001140c */
[----:B------:R-:W-:Y:S06]  /*0660*/  @P0 BRA `(.L_x_11363) ;  /* 0xfffffffc00b40947 */ /* 0x000fec000383ffff */
[----:B------:R-:W-:Y:S02]  /*0670*/  IMAD.MOV.U32 R12, RZ, RZ, 0x1 ;  /* 0x00000001ff0c7424 */ /* 0x000fe400078e00ff */
[----:B------:R-:W-:-:S07]  /*0680*/  IMAD.MOV.U32 R9, RZ, RZ, R13 ;  /* 0x000000ffff097224 */ /* 0x000fce00078e000d */
.L_x_11364:
        /* <DEDUP_REMOVED lines=22> */
.L_x_11365:
[C---:B------:R-:W-:Y:S02]  /*07f0*/  LOP3.LUT R9, R6.reuse, 0x1, RZ, 0xc0, !PT ;  /* 0x0000000106097812 */ /* 0x040fe400078ec0ff */
[----:B------:R-:W-:Y:S02]  /*0800*/  PRMT R15, R7, 0x9910, RZ ;  /* 0x00009910070f7816 */ /* 0x000fe400000000ff */
[----:B------:R-:W-:Y:S02]  /*0810*/  ISETP.NE.U32.AND P0, PT, R9, 0x1, PT ;  /* 0x000000010900780c */ /* 0x000fe40003f05070 */
[C---:B------:R-:W-:Y:S02]  /*0820*/  LOP3.LUT R9, R6.reuse, 0xffff, RZ, 0xc0, !PT ;  /* 0x0000ffff06097812 */ /* 0x040fe400078ec0ff */
        /* <DEDUP_REMOVED lines=15> */
[----:B------:R-:W-:Y:S02]  /*0920*/  IMAD.MOV.U32 R15, RZ, RZ, 0x1 ;  /* 0x00000001ff0f7424 */ /* 0x000fe400078e00ff */
[----:B------:R-:W-:-:S07]  /*0930*/  IMAD.MOV.U32 R6, RZ, RZ, R13 ;  /* 0x000000ffff067224 */ /* 0x000fce00078e000d */
.L_x_11366:
[----:B------:R-:W-:Y:S02]  /*0940*/  LOP3.LUT R7, R6, 0x1, RZ, 0xc0, !PT ;  /* 0x0000000106077812 */ /* 0x000fe400078ec0ff */
[----:B------:R-:W-:Y:S02]  /*0950*/  PRMT R9, R8, 0x9910, RZ ;  /* 0x0000991008097816 */ /* 0x000fe400000000ff */
        /* <DEDUP_REMOVED lines=16> */
[----:B------:R-:W-:Y:S01]  /*0a60*/  IMAD.MOV.U32 R16, RZ, RZ, 0x1 ;  /* 0x00000001ff107424 */ /* 0x000fe200078e00ff */
[----:B------:R-:W-:Y:S01]  /*0a70*/  PRMT R6, R3, 0x7632, R6 ;  /* 0x0000763203067816 */ /* 0x000fe20000000006 */
[----:B------:R-:W-:-:S07]  /*0a80*/  IMAD.MOV.U32 R7, RZ, RZ, R13 ;  /* 0x000000ffff077224 */ /* 0x000fce00078e000d */
.L_x_11367:
        /* <DEDUP_REMOVED lines=18> */
[----:B------:R-:W0:Y:S01]  /*0bb0*/  LDC R7, c[0x0][0x218] ;  /* 0x00008600ff077b82 */ /* 0x000e220000000800 */
[C---:B------:R-:W-:Y:S01]  /*0bc0*/  LOP3.LUT R8, R13.reuse, 0x1, RZ, 0xc0, !PT ;  /* 0x000000010d087812 */ /* 0x040fe200078ec0ff */
[----:B------:R-:W-:Y:S01]  /*0bd0*/  VIADD R4, R13, 0x1 ;  /* 0x000000010d047836 */ /* 0x000fe20000000000 */
[----:B------:R-:W-:Y:S02]  /*0be0*/  PRMT R3, R3, 0xbb32, RZ ;  /* 0x0000bb3203037816 */ /* 0x000fe400000000ff */
[----:B------:R-:W-:Y:S02]  /*0bf0*/  ISETP.NE.U32.AND P0, PT, R8, 0x1, PT ;  /* 0x000000010800780c */ /* 0x000fe40003f05070 */
[----:B------:R-:W-:Y:S02]  /*0c00*/  LOP3.LUT R4, R4, 0xffff, RZ, 0xc0, !PT ;  /* 0x0000ffff04047812 */ /* 0x000fe400078ec0ff */
[----:B------:R-:W-:Y:S02]  /*0c10*/  SEL R6, R6, 0x1, !P0 ;  /* 0x0000000106067807 */ /* 0x000fe40004000000 */
[----:B------:R-:W-:-:S02]  /*0c20*/  ISETP.GE.U32.AND P0, PT, R4, 0x3, PT ;  /* 0x000000030400780c */ /* 0x000fc40003f06070 */
[----:B------:R-:W-:Y:S02]  /*0c30*/  PRMT R19, R6, 0x9910, RZ ;  /* 0x0000991006137816 */ /* 0x000fe400000000ff */
[----:B0-----:R-:W-:-:S04]  /*0c40*/  LOP3.LUT R4, R7, 0xffff, RZ, 0xc0, !PT ;  /* 0x0000ffff07047812 */ /* 0x001fc800078ec0ff */
[----:B------:R-:W-:Y:S01]  /*0c50*/  LEA.HI R13, R4, R13, RZ, 0x11 ;  /* 0x0000000d040d7211 */ /* 0x000fe200078f88ff */
[----:B------:R-:W-:-:S04]  /*0c60*/  IMAD R4, R3, R3, RZ ;  /* 0x0000000303047224 */ /* 0x000fc800078e02ff */
[----:B------:R-:W-:Y:S05]  /*0c70*/  @!P0 BRA `(.L_x_11360) ;  /* 0x0000000400a48947 */ /* 0x000fea0003800000 */
[----:B------:R-:W-:Y:S02]  /*0c80*/  PRMT R3, R13, 0x9910, RZ ;  /* 0x000099100d037816 */ /* 0x000fe400000000ff */
[----:B------:R-:W-:Y:S02]  /*0c90*/  PRMT R7, R4, 0x7610, R7 ;  /* 0x0000761004077816 */ /* 0x000fe40000000007 */
[----:B------:R-:W-:-:S04]  /*0ca0*/  SHF.R.S32.HI R3, RZ, 0x1, R3 ;  /* 0x00000001ff037819 */ /* 0x000fc80000011403 */
[----:B------:R-:W-:-:S07]  /*0cb0*/  PRMT R9, R3, 0x7610, R9 ;  /* 0x0000761003097816 */ /* 0x000fce0000000009 */
.L_x_11368:
[C---:B------:R-:W-:Y:S01]  /*0cc0*/  LOP3.LUT R3, R9.reuse, 0x1, RZ, 0xc0, !PT ;  /* 0x0000000109037812 */ /* 0x040fe200078ec0ff */
[C---:B------:R-:W-:Y:S01]  /*0cd0*/  VIADD R8, R9.reuse, 0x1 ;  /* 0x0000000109087836 */ /* 0x040fe20000000000 */
[----:B------:R-:W-:Y:S02]  /*0ce0*/  LOP3.LUT R4, R9, 0xffff, RZ, 0xc0, !PT ;  /* 0x0000ffff09047812 */ /* 0x000fe400078ec0ff */
[----:B------:R-:W-:Y:S02]  /*0cf0*/  ISETP.NE.U32.AND P0, PT, R3, 0x1, PT ;  /* 0x000000010300780c */ /* 0x000fe40003f05070 */
[----:B------:R-:W-:Y:S02]  /*0d00*/  LOP3.LUT R8, R8, 0xffff, RZ, 0xc0, !PT ;  /* 0x0000ffff08087812 */ /* 0x000fe400078ec0ff */
[----:B------:R-:W-:Y:S02]  /*0d10*/  SEL R3, R7, 0x1, !P0 ;  /* 0x0000000107037807 */ /* 0x000fe40004000000 */
[----:B------:R-:W-:-:S02]  /*0d20*/  ISETP.GE.U32.AND P0, PT, R8, 0x3, PT ;  /* 0x000000030800780c */ /* 0x000fc40003f06070 */
[----:B------:R-:W-:Y:S02]  /*0d30*/  PRMT R19, R19, 0x9910, RZ ;  /* 0x0000991013137816 */ /* 0x000fe400000000ff */
[----:B------:R-:W-:Y:S02]  /*0d40*/  LEA.HI R6, R4, R9, RZ, 0x11 ;  /* 0x0000000904067211 */ /* 0x000fe400078f88ff */
[----:B------:R-:W-:Y:S01]  /*0d50*/  PRMT R3, R3, 0x9910, RZ ;  /* 0x0000991003037816 */ /* 0x000fe200000000ff */
[----:B------:R-:W-:Y:S01]  /*0d60*/  IMAD.MOV.U32 R4, RZ, RZ, R19 ;  /* 0x000000ffff047224 */ /* 0x000fe200078e0013 */
[----:B------:R-:W-:Y:S02]  /*0d70*/  PRMT R13, R7, 0x9910, RZ ;  /* 0x00009910070d7816 */ /* 0x000fe400000000ff */
[----:B------:R-:W-:Y:S01]  /*0d80*/  PRMT R6, R6, 0x9910, RZ ;  /* 0x0000991006067816 */ /* 0x000fe200000000ff */
[----:B------:R-:W-:Y:S02]  /*0d90*/  IMAD R3, R4, R3, RZ ;  /* 0x0000000304037224 */ /* 0x000fe400078e02ff */
[----:B------:R-:W-:Y:S01]  /*0da0*/  IMAD.MOV.U32 R7, RZ, RZ, R13 ;  /* 0x000000ffff077224 */ /* 0x000fe200078e000d */
[----:B------:R-:W-:-:S02]  /*0db0*/  SHF.R.S32.HI R6, RZ, 0x1, R6 ;  /* 0x00000001ff067819 */ /* 0x000fc40000011406 */
[----:B------:R-:W-:Y:S01]  /*0dc0*/  PRMT R19, R3, 0x7610, R19 ;  /* 0x0000761003137816 */ /* 0x000fe20000000013 */
[----:B------:R-:W-:Y:S01]  /*0dd0*/  IMAD R7, R7, R7, RZ ;  /* 0x0000000707077224 */ /* 0x000fe200078e02ff */
[----:B------:R-:W-:Y:S01]  /*0de0*/  PRMT R9, R6, 0x7610, R9 ;  /* 0x0000761006097816 */ /* 0x000fe20000000009 */
[----:B------:R-:W-:Y:S06]  /*0df0*/  @P0 BRA `(.L_x_11368) ;  /* 0xfffffffc00b00947 */ /* 0x000fec000383ffff */
[----:B------:R-:W-:Y:S05]  /*0e00*/  BRA `(.L_x_11360) ;  /* 0x0000000400407947 */ /* 0x000fea0003800000 */
.L_x_11359:
[----:B------:R-:W-:Y:S01]  /*0e10*/  PRMT R11, R18, 0x9910, RZ ;  /* 0x00009910120b7816 */ /* 0x000fe200000000ff */
[----:B------:R-:W-:Y:S01]  /*0e20*/  IMAD.MOV.U32 R12, RZ, RZ, 0x1 ;  /* 0x00000001ff0c7424 */ /* 0x000fe200078e00ff */
[----:B-1----:R-:W-:Y:S01]  /*0e30*/  LOP3.LUT R13, R13, 0x1, RZ, 0xc0, !PT ;  /* 0x000000010d0d7812 */ /* 0x002fe200078ec0ff */
[----:B------:R-:W-:Y:S01]  /*0e40*/  BSSY B0, `(.L_x_11369) ;  /* 0x000000c000007945 */ /* 0x000fe20003800000 */
[----:B------:R-:W-:Y:S01]  /*0e50*/  ISETP.NE.AND P0, PT, R11, 0x1, PT ;  /* 0x000000010b00780c */ /* 0x000fe20003f05270 */
[----:B------:R-:W-:Y:S01]  /*0e60*/  IMAD.MOV.U32 R10, RZ, RZ, 0x1 ;  /* 0x00000001ff0a7424 */ /* 0x000fe200078e00ff */
[----:B------:R-:W-:Y:S01]  /*0e70*/  ISETP.NE.U32.AND P1, PT, R13, 0x1, PT ;  /* 0x000000010d00780c */ /* 0x000fe20003f25070 */
[----:B------:R-:W-:Y:S01]  /*0e80*/  IMAD.MOV.U32 R5, RZ, RZ, 0x1 ;  /* 0x00000001ff057424 */ /* 0x000fe200078e00ff */
[----:B------:R-:W-:Y:S02]  /*0e90*/  PRMT R13, R9, 0x9910, RZ ;  /* 0x00009910090d7816 */ /* 0x000fe400000000ff */
[----:B------:R-:W-:-:S02]  /*0ea0*/  PRMT R17, R17, 0x9910, RZ ;  /* 0x0000991011117816 */ /* 0x000fc400000000ff */
[----:B------:R-:W-:-:S05]  /*0eb0*/  SEL R9, R12, 0xffff, P1 ;  /* 0x0000ffff0c097807 */ /* 0x000fca0000800000 */
[----:B------:R-:W-:Y:S05]  /*0ec0*/  @!P0 BRA `(.L_x_11370) ;  /* 0x00000000000c8947 */ /* 0x000fea0003800000 */
[----:B------:R-:W-:Y:S02]  /*0ed0*/  ISETP.NE.AND P0, PT, R11, -0x1, PT ;  /* 0xffffffff0b00780c */ /* 0x000fe40003f05270 */
[----:B------:R-:W-:-:S11]  /*0ee0*/  PRMT R5, R9, 0x7610, R5 ;  /* 0x0000761009057816 */ /* 0x000fd60000000005 */
[----:B------:R-:W-:-:S07]  /*0ef0*/  @P0 PRMT R5, RZ, 0x7610, R5 ;  /* 0x00007610ff050816 */ /* 0x000fce0000000005 */
.L_x_11370:
[----:B------:R-:W-:Y:S05]  /*0f00*/  BSYNC B0 ;  /* 0x0000000000007941 */ /* 0x000fea0003800000 */
.L_x_11369:
[----:B------:R-:W-:Y:S01]  /*0f10*/  PRMT R12, R3, 0xbb32, RZ ;  /* 0x0000bb32030c7816 */ /* 0x000fe200000000ff */
[----:B------:R-:W-:Y:S01]  /*0f20*/  IMAD.MOV.U32 R3, RZ, RZ, R17 ;  /* 0x000000ffff037224 */ /* 0x000fe200078e0011 */
[----:B------:R-:W-:Y:S01]  /*0f30*/  PRMT R11, R4, 0x9910, RZ ;  /* 0x00009910040b7816 */ /* 0x000fe200000000ff */
[----:B------:R-:W-:Y:S01]  /*0f40*/  IMAD.MOV.U32 R4, RZ, RZ, R13 ;  /* 0x000000ffff047224 */ /* 0x000fe200078e000d */
[----:B------:R-:W-:Y:S01]  /*0f50*/  PRMT R6, R6, 0x9910, RZ ;  /* 0x0000991006067816 */ /* 0x000fe200000000ff */
[----:B------:R-:W-:Y:S01]  /*0f60*/  IMAD.MOV.U32 R17, RZ, RZ, R12 ;  /* 0x000000ffff117224 */ /* 0x000fe200078e000c */
[----:B------:R-:W-:Y:S01]  /*0f70*/  ISETP.NE.AND P6, PT, R3, 0x1, PT ;  /* 0x000000010300780c */ /* 0x000fe20003fc5270 */
[----:B------:R-:W-:Y:S01]  /*0f80*/  IMAD.MOV.U32 R13, RZ, RZ, R11 ;  /* 0x000000ffff0d7224 */ /* 0x000fe200078e000b */
[----:B------:R-:W-:Y:S01]  /*0f90*/  PRMT R7, R7, 0x9910, RZ ;  /* 0x0000991007077816 */ /* 0x000fe200000000ff */
[----:B------:R-:W-:Y:S01]  /*0fa0*/  BSSY B0, `(.L_x_11371) ;  /* 0x000000c000007945 */ /* 0x000fe20003800000 */
[----:B------:R-:W-:-:S02]  /*0fb0*/  PRMT R8, R8, 0x9910, RZ ;  /* 0x0000991008087816 */ /* 0x000fc400000000ff */
[----:B------:R-:W-:Y:S02]  /*0fc0*/  ISETP.NE.AND P0, PT, R4, 0x1, PT ;  /* 0x000000010400780c */ /* 0x000fe40003f05270 */
[----:B------:R-:W-:Y:S02]  /*0fd0*/  ISETP.NE.AND P1, PT, R6, 0x1, PT ;  /* 0x000000010600780c */ /* 0x000fe40003f25270 */
[----:B------:R-:W-:Y:S02]  /*0fe0*/  ISETP.NE.AND P2, PT, R7, 0x1, PT ;  /* 0x000000010700780c */ /* 0x000fe40003f45270 */
[----:B------:R-:W-:Y:S02]  /*0ff0*/  ISETP.NE.AND P3, PT, R8, 0x1, PT ;  /* 0x000000010800780c */ /* 0x000fe40003f65270 */
[----:B------:R-:W-:Y:S02]  /*1000*/  ISETP.NE.AND P4, PT, R13, 0x1, PT ;  /* 0x000000010d00780c */ /* 0x000fe40003f85270 */
[----:B------:R-:W-:Y:S01]  /*1010*/  ISETP.NE.AND P5, PT, R17, 0x1, PT ;  /* 0x000000011100780c */ /* 0x000fe20003fa5270 */
[----:B------:R-:W-:-:S12]  /*1020*/  @!P6 BRA `(.L_x_11372) ;  /* 0x00000000000ce947 */ /* 0x000fd80003800000 */
[----:B------:R-:W-:Y:S02]  /*1030*/  ISETP.NE.AND P6, PT, R3, -0x1, PT ;  /* 0xffffffff0300780c */ /* 0x000fe40003fc5270 */
[----:B------:R-:W-:-:S11]  /*1040*/  PRMT R10, R9, 0x7610, R10 ;  /* 0x00007610090a7816 */ /* 0x000fd6000000000a */
[----:B------:R-:W-:-:S07]  /*1050*/  @P6 PRMT R10, RZ, 0x7610, R10 ;  /* 0x00007610ff0a6816 */ /* 0x000fce000000000a */
.L_x_11372:
[----:B------:R-:W-:Y:S05]  /*1060*/  BSYNC B0 ;  /* 0x0000000000007941 */ /* 0x000fea0003800000 */
.L_x_11371:
[----:B------:R-:W-:Y:S01]  /*1070*/  BSSY B0, `(.L_x_11373) ;  /* 0x0000009000007945 */ /* 0x000fe20003800000 */
[----:B------:R-:W-:Y:S02]  /*1080*/  IMAD.MOV.U32 R12, RZ, RZ, 0x1 ;  /* 0x00000001ff0c7424 */ /* 0x000fe400078e00ff */
[----:B------:R-:W-:Y:S02]  /*1090*/  IMAD.MOV.U32 R11, RZ, RZ, 0x1 ;  /* 0x00000001ff0b7424 */ /* 0x000fe400078e00ff */
[----:B------:R-:W-:Y:S02]  /*10a0*/  IMAD.MOV.U32 R15, RZ, RZ, 0x1 ;  /* 0x00000001ff0f7424 */ /* 0x000fe400078e00ff */
[----:B------:R-:W-:Y:S01]  /*10b0*/  IMAD.MOV.U32 R14, RZ, RZ, 0x1 ;  /* 0x00000001ff0e7424 */ /* 0x000fe200078e00ff */
[----:B------:R-:W-:Y:S06]  /*10c0*/  @!P0 BRA `(.L_x_11374) ;  /* 0x00000000000c8947 */ /* 0x000fec0003800000 */
[----:B------:R-:W-:Y:S02]  /*10d0*/  ISETP.NE.AND P0, PT, R4, -0x1, PT ;  /* 0xffffffff0400780c */ /* 0x000fe40003f05270 */
[----:B------:R-:W-:-:S11]  /*10e0*/  PRMT R11, R9, 0x7610, R11 ;  /* 0x00007610090b7816 */ /* 0x000fd6000000000b */
[----:B------:R-:W-:-:S07]  /*10f0*/  @P0 PRMT R11, RZ, 0x7610, R11 ;  /* 0x00007610ff0b0816 */ /* 0x000fce000000000b */
.L_x_11374:
[----:B------:R-:W-:Y:S05]  /*1100*/  BSYNC B0 ;  /* 0x0000000000007941 */ /* 0x000fea0003800000 */
.L_x_11373:
[----:B------:R-:W-:Y:S04]  /*1110*/  BSSY B0, `(.L_x_11375) ;  /* 0x0000005000007945 */ /* 0x000fe80003800000 */
[----:B------:R-:W-:Y:S05]  /*1120*/  @!P1 BRA `(.L_x_11376) ;  /* 0x00000000000c9947 */ /* 0x000fea0003800000 */
[----:B------:R-:W-:Y:S02]  /*1130*/  ISETP.NE.AND P0, PT, R6, -0x1, PT ;  /* 0xffffffff0600780c */ /* 0x000fe40003f05270 */
[----:B------:R-:W-:-:S11]  /*1140*/  PRMT R12, R9, 0x7610, R12 ;  /* 0x00007610090c7816 */ /* 0x000fd6000000000c */
[----:B------:R-:W-:-:S07]  /*1150*/  @P0 PRMT R12, RZ, 0x7610, R12 ;  /* 0x00007610ff0c0816 */ /* 0x000fce000000000c */
.L_x_11376:
[----:B------:R-:W-:Y:S05]  /*1160*/  BSYNC B0 ;  /* 0x0000000000007941 */ /* 0x000fea0003800000 */
.L_x_11375:
[----:B------:R-:W-:Y:S01]  /*1170*/  BSSY B0, `(.L_x_11377) ;  /* 0x0000006000007945 */ /* 0x000fe20003800000 */
[----:B------:R-:W-:-:S03]  /*1180*/  IMAD.MOV.U32 R16, RZ, RZ, 0x1 ;  /* 0x00000001ff107424 */ /* 0x000fc600078e00ff */
[----:B------:R-:W-:Y:S05]  /*1190*/  @!P2 BRA `(.L_x_11378) ;  /* 0x00000000000ca947 */ /* 0x000fea0003800000 */
[----:B------:R-:W-:Y:S02]  /*11a0*/  ISETP.NE.AND P0, PT, R7, -0x1, PT ;  /* 0xffffffff0700780c */ /* 0x000fe40003f05270 */
[----:B------:R-:W-:-:S11]  /*11b0*/  PRMT R14, R9, 0x7610, R14 ;  /* 0x00007610090e7816 */ /* 0x000fd6000000000e */
[----:B------:R-:W-:-:S07]  /*11c0*/  @P0 PRMT R14, RZ, 0x7610, R14 ;  /* 0x00007610ff0e0816 */ /* 0x000fce000000000e */
.L_x_11378:
[----:B------:R-:W-:Y:S05]  /*11d0*/  BSYNC B0 ;  /* 0x0000000000007941 */ /* 0x000fea0003800000 */
.L_x_11377:
[----:B------:R-:W-:Y:S04]  /*11e0*/  BSSY B0, `(.L_x_11379) ;  /* 0x0000005000007945 */ /* 0x000fe80003800000 */
[----:B------:R-:W-:Y:S05]  /*11f0*/  @!P3 BRA `(.L_x_11380) ;  /* 0x00000000000cb947 */ /* 0x000fea0003800000 */
[----:B------:R-:W-:Y:S02]  /*1200*/  ISETP.NE.AND P0, PT, R8, -0x1, PT ;  /* 0xffffffff0800780c */ /* 0x000fe40003f05270 */
[----:B------:R-:W-:-:S11]  /*1210*/  PRMT R15, R9, 0x7610, R15 ;  /* 0x00007610090f7816 */ /* 0x000fd6000000000f */
[----:B------:R-:W-:-:S07]  /*1220*/  @P0 PRMT R15, RZ, 0x7610, R15 ;  /* 0x00007610ff0f0816 */ /* 0x000fce000000000f */
.L_x_11380:
[----:B------:R-:W-:Y:S05]  /*1230*/  BSYNC B0 ;  /* 0x0000000000007941 */ /* 0x000fea0003800000 */
.L_x_11379:
[----:B------:R-:W-:Y:S01]  /*1240*/  BSSY B0, `(.L_x_11381) ;  /* 0x0000006000007945 */ /* 0x000fe20003800000 */
[----:B------:R-:W-:-:S03]  /*1250*/  IMAD.MOV.U32 R19, RZ, RZ, 0x1 ;  /* 0x00000001ff137424 */ /* 0x000fc600078e00ff */
[----:B------:R-:W-:Y:S05]  /*1260*/  @!P4 BRA `(.L_x_11382) ;  /* 0x00000000000cc947 */ /* 0x000fea0003800000 */
[----:B------:R-:W-:Y:S02]  /*1270*/  ISETP.NE.AND P0, PT, R13, -0x1, PT ;  /* 0xffffffff0d00780c */ /* 0x000fe40003f05270 */
[----:B------:R-:W-:-:S11]  /*1280*/  PRMT R16, R9, 0x7610, R16 ;  /* 0x0000761009107816 */ /* 0x000fd60000000010 */
[----:B------:R-:W-:-:S07]  /*1290*/  @P0 PRMT R16, RZ, 0x7610, R16 ;  /* 0x00007610ff100816 */ /* 0x000fce0000000010 */
.L_x_11382:
[----:B------:R-:W-:Y:S05]  /*12a0*/  BSYNC B0 ;  /* 0x0000000000007941 */ /* 0x000fea0003800000 */
.L_x_11381:
[----:B------:R-:W-:Y:S04]  /*12b0*/  BSSY B0, `(.L_x_11360) ;  /* 0x0000005000007945 */ /* 0x000fe80003800000 */
[----:B------:R-:W-:Y:S05]  /*12c0*/  @!P5 BRA `(.L_x_11383) ;  /* 0x00000000000cd947 */ /* 0x000fea0003800000 */
[----:B------:R-:W-:Y:S02]  /*12d0*/  ISETP.NE.AND P0, PT, R17, -0x1, PT ;  /* 0xffffffff1100780c */ /* 0x000fe40003f05270 */
[----:B------:R-:W-:-:S11]  /*12e0*/  PRMT R19, R9, 0x7610, R19 ;  /* 0x0000761009137816 */ /* 0x000fd60000000013 */
[----:B------:R-:W-:-:S07]  /*12f0*/  @P0 PRMT R19, RZ, 0x7610, R19 ;  /* 0x00007610ff130816 */ /* 0x000fce0000000013 */
.L_x_11383:
[----:B------:R-:W-:Y:S05]  /*1300*/  BSYNC B0 ;  /* 0x0000000000007941 */ /* 0x000fea0003800000 */
.L_x_11360:
[----:B------:R-:W0:Y:S01]  /*1310*/  LDC.64 R6, c[0x0][0x228] ;  /* 0x00008a00ff067b82 */ /* 0x000e220000000a00 */
[----:B------:R-:W-:Y:S02]  /*1320*/  PRMT R5, R5, 0x5410, R10 ;  /* 0x0000541005057816 */ /* 0x000fe4000000000a */
[----:B------:R-:W-:Y:S02]  /*1330*/  PRMT R11, R11, 0x5410, R12 ;  /* 0x000054100b0b7816 */ /* 0x000fe4000000000c */
[----:B------:R-:W-:Y:S02]  /*1340*/  PRMT R15, R14, 0x5410, R15 ;  /* 0x000054100e0f7816 */ /* 0x000fe4000000000f */
[----:B------:R-:W-:Y:S01]  /*1350*/  PRMT R19, R16, 0x5410, R19 ;  /* 0x0000541010137816 */ /* 0x000fe20000000013 */
[----:B0-----:R-:W-:-:S04]  /*1360*/  IMAD.WIDE.U32 R6, R0, 0x2, R6 ;  /* 0x0000000200067825 */ /* 0x001fc800078e0006 */
[----:B------:R-:W-:-:S05]  /*1370*/  IMAD.WIDE R6, R2, 0x4, R6 ;  /* 0x0000000402067825 */ /* 0x000fca00078e0206 */
[----:B------:R-:W-:Y:S04]  /*1380*/  STG.E desc[UR6][R6.64], R5 ;  /* 0x0000000506007986 */ /* 0x000fe8000c101906 */
[----:B------:R-:W-:Y:S04]  /*1390*/  STG.E desc[UR6][R6.64+0x200], R11 ;  /* 0x0002000b06007986 */ /* 0x000fe8000c101906 */
[----:B------:R-:W-:Y:S04]  /*13a0*/  STG.E desc[UR6][R6.64+0x400], R15 ;  /* 0x0004000f06007986 */ /* 0x000fe8000c101906 */
[----:B------:R-:W-:Y:S01]  /*13b0*/  STG.E desc[UR6][R6.64+0x600], R19 ;  /* 0x0006001306007986 */ /* 0x000fe2000c101906 */
[----:B------:R-:W-:Y:S05]  /*13c0*/  EXIT ;  /* 0x000000000000794d */ /* 0x000fea0003800000 */
.L_x_11358:
[----:B------:R-:W0:Y:S01]  /*13d0*/  S2R R11, SR_TID.X ;  /* 0x00000000000b7919 */ /* 0x000e220000002100 */
[----:B------:R-:W-:Y:S01]  /*13e0*/  BSSY B0, `(.L_x_11384) ;  /* 0x0000015000007945 */ /* 0x000fe20003800000 */
[----:B------:R-:W-:Y:S02]  /*13f0*/  PRMT R15, RZ, 0x7610, R15 ;  /* 0x00007610ff0f7816 */ /* 0x000fe4000000000f */
[----:B------:R-:W-:Y:S02]  /*1400*/  PRMT R16, RZ, 0x7610, R16 ;  /* 0x00007610ff107816 */ /* 0x000fe40000000010 */
[----:B0-----:R-:W-:Y:S01]  /*1410*/  ISETP.GE.AND P0, PT, R11, R10, PT ;  /* 0x0000000a0b00720c */ /* 0x001fe20003f06270 */
[----:B------:R-:W-:-:S12]  /*1420*/  IMAD.MOV.U32 R3, RZ, RZ, R11 ;  /* 0x000000ffff037224 */ /* 0x000fd800078e000b */
[----:B------:R-:W-:-:S05]  /*1430*/  @!P0 VIADD R3, R11, 0x80 ;  /* 0x000000800b038836 */ /* 0x000fca0000000000 */
[----:B------:R-:W-:-:S13]  /*1440*/  ISETP.GE.AND P1, PT, R3, R10, PT ;  /* 0x0000000a0300720c */ /* 0x000fda0003f26270 */
[----:B------:R-:W-:Y:S02]  /*1450*/  @!P1 IMAD.IADD R17, R0, 0x1, R3 ;  /* 0x0000000100119824 */ /* 0x000fe400078e0203 */
[----:B------:R-:W-:-:S05]  /*1460*/  @!P1 VIADD R3, R3, 0x80 ;  /* 0x0000008003039836 */ /* 0x000fca0000000000 */
[----:B------:R-:W-:-:S13]  /*1470*/  ISETP.GE.AND P2, PT, R3, R10, PT ;  /* 0x0000000a0300720c */ /* 0x000fda0003f46270 */
[----:B------:R-:W-:Y:S05]  /*1480*/  @P2 BRA `(.L_x_11385) ;  /* 0x0000000000282947 */ /* 0x000fea0003800000 */
[----:B------:R-:W0:Y:S01]  /*1490*/  LDC.64 R4, c[0x0][0x230] ;  /* 0x00008c00ff047b82 */ /* 0x000e220000000a00 */
[----:B------:R-:W-:Y:S02]  /*14a0*/  IMAD.IADD R7, R0, 0x1, R3 ;  /* 0x0000000100077824 */ /* 0x000fe400078e0203 */
[----:B------:R-:W-:-:S05]  /*14b0*/  VIADD R3, R3, 0x80 ;  /* 0x0000008003037836 */ /* 0x000fca0000000000 */
[----:B------:R-:W-:-:S13]  /*14c0*/  ISETP.GE.AND P2, PT, R3, R10, PT ;  /* 0x0000000a0300720c */ /* 0x000fda0003f46270 */
[----:B------:R-:W-:Y:S02]  /*14d0*/  @!P2 IMAD.IADD R9, R0, 0x1, R3 ;  /* 0x000000010009a824 */ /* 0x000fe400078e0203 */
[----:B0-----:R-:W-:-:S04]  /*14e0*/  IMAD.WIDE.U32 R6, R7, 0x2, R4 ;  /* 0x0000000207067825 */ /* 0x001fc800078e0004 */
[----:B------:R-:W-:Y:S01]  /*14f0*/  @!P2 IMAD.WIDE.U32 R4, R9, 0x2, R4 ;  /* 0x000000020904a825 */ /* 0x000fe200078e0004 */
[----:B------:R0:W5:Y:S04]  /*1500*/  LDG.E.U16 R16, desc[UR6][R6.64] ;  /* 0x0000000606107981 */ /* 0x000168000c1e1500 */
[----:B------:R0:W5:Y:S01]  /*1510*/  @!P2 LDG.E.U16 R15, desc[UR6][R4.64] ;  /* 0x00000006040fa981 */ /* 0x000162000c1e1500 */
[----:B------:R-:W-:-:S07]  /*1520*/  @!P2 VIADD R3, R3, 0x80 ;  /* 0x000000800303a836 */ /* 0x000fce0000000000 */
.L_x_11385:
[----:B------:R-:W-:Y:S05]  /*1530*/  BSYNC B0 ;  /* 0x0000000000007941 */ /* 0x000fea0003800000 */
.L_x_11384:
[----:B------:R-:W-:Y:S01]  /*1540*/  ISETP.GE.AND P2, PT, R3, R10, PT ;  /* 0x0000000a0300720c */ /* 0x000fe20003f46270 */
[----:B------:R-:W-:Y:S01]  /*1550*/  BSSY B0, `(.L_x_11386) ;  /* 0x000000e000007945 */ /* 0x000fe20003800000 */
[----:B------:R-:W-:Y:S02]  /*1560*/  PRMT R12, RZ, 0x7610, R12 ;  /* 0x00007610ff0c7816 */ /* 0x000fe4000000000c */
[----:B------:R-:W-:-:S09]  /*1570*/  PRMT R14, RZ, 0x7610, R14 ;  /* 0x00007610ff0e7816 */ /* 0x000fd2000000000e */
[----:B------:R-:W-:Y:S05]  /*1580*/  @P2 BRA `(.L_x_11387) ;  /* 0x0000000000282947 */ /* 0x000fea0003800000 */
[----:B0-----:R-:W0:Y:S01]  /*1590*/  LDC.64 R4, c[0x0][0x230] ;  /* 0x00008c00ff047b82 */ /* 0x001e220000000a00 */
        /* <DEDUP_REMOVED lines=9> */
.L_x_11387:
[----:B------:R-:W-:Y:S05]  /*1630*/  BSYNC B0 ;  /* 0x0000000000007941 */ /* 0x000fea0003800000 */
.L_x_11386:
[----:B------:R-:W-:Y:S01]  /*1640*/  ISETP.GE.AND P3, PT, R3, R10, PT ;  /* 0x0000000a0300720c */ /* 0x000fe20003f66270 */
[----:B------:R-:W3:Y:S01]  /*1650*/  @!P0 LDC.64 R18, c[0x0][0x230] ;  /* 0x00008c00ff128b82 */ /* 0x000ee20000000a00 */
[----:B------:R-:W-:Y:S01]  /*1660*/  @!P0 IMAD.IADD R21, R0, 0x1, R11 ;  /* 0x0000000100158824 */ /* 0x000fe200078e020b */
[----:B------:R-:W-:Y:S01]  /*1670*/  PRMT R20, RZ, 0x7610, R20 ;  /* 0x00007610ff147816 */ /* 0x000fe20000000014 */
[----:B------:R-:W-:-:S05]  /*1680*/  ULDC.U16 UR4, c[0x0][0x218] ;  /* 0x0000860000047ab9 */ /* 0x000fca0000000400 */
[----:B0-2---:R-:W0:Y:S04]  /*1690*/  @!P1 LDC.64 R4, c[0x0][0x230] ;  /* 0x00008c00ff049b82 */ /* 0x005e280000000a00 */
[----:B------:R-:W-:Y:S02]  /*16a0*/  @!P3 IMAD.IADD R25, R0, 0x1, R3 ;  /* 0x000000010019b824 */ /* 0x000fe400078e0203 */
[----:B------:R-:W-:Y:S02]  /*16b0*/  @!P3 VIADD R3, R3, 0x80 ;  /* 0x000000800303b836 */ /* 0x000fe40000000000 */
[----:B------:R-:W2:Y:S03]  /*16c0*/  @!P3 LDC.64 R6, c[0x0][0x230] ;  /* 0x00008c00ff06bb82 */ /* 0x000ea60000000a00 */
[----:B------:R-:W-:-:S13]  /*16d0*/  ISETP.GE.AND P2, PT, R3, R10, PT ;  /* 0x0000000a0300720c */ /* 0x000fda0003f46270 */
[----:B------:R-:W4:Y:S01]  /*16e0*/  @!P2 LDC.64 R8, c[0x0][0x230] ;  /* 0x00008c00ff08ab82 */ /* 0x000f220000000a00 */
[----:B------:R-:W-:Y:S02]  /*16f0*/  @!P2 IMAD.IADD R23, R0, 0x1, R3 ;  /* 0x000000010017a824 */ /* 0x000fe400078e0203 */
[--C-:B---3--:R-:W-:Y:S01]  /*1700*/  @!P0 IMAD.WIDE.U32 R2, R21, 0x2, R18.reuse ;  /* 0x0000000215028825 */ /* 0x108fe200078e0012 */
[----:B------:R-:W-:Y:S01]  /*1710*/  PRMT R18, RZ, 0x7610, R18 ;  /* 0x00007610ff127816 */ /* 0x000fe20000000012 */
[----:B------:R-:W-:Y:S01]  /*1720*/  UPRMT UR4, UR4, 0x9910, URZ ;  /* 0x0000991004047896 */ /* 0x000fe2000800003f */
[----:B------:R-:W-:Y:S01]  /*1730*/  PRMT R19, RZ, 0x7610, R19 ;  /* 0x00007610ff137816 */ /* 0x000fe20000000013 */
[----:B0-----:R-:W-:Y:S01]  /*1740*/  @!P1 IMAD.WIDE.U32 R4, R17, 0x2, R4 ;  /* 0x0000000211049825 */ /* 0x001fe200078e0004 */
[----:B------:R-:W-:Y:S01]  /*1750*/  PRMT R17, RZ, 0x7610, R17 ;  /* 0x00007610ff117816 */ /* 0x000fe20000000011 */
[----:B------:R0:W5:Y:S02]  /*1760*/  @!P0 LDG.E.U16 R20, desc[UR6][R2.64] ;  /* 0x0000000602148981 */ /* 0x000164000c1e1500 */
[----:B--2---:R-:W-:-:S02]  /*1770*/  @!P3 IMAD.WIDE.U32 R6, R25, 0x2, R6 ;  /* 0x000000021906b825 */ /* 0x004fc400078e0006 */
[----:B------:R0:W5:Y:S04]  /*1780*/  @!P1 LDG.E.U16 R19, desc[UR6][R4.64] ;  /* 0x0000000604139981 */ /* 0x000168000c1e1500 */
[----:B------:R0:W5:Y:S01]  /*1790*/  @!P3 LDG.E.U16 R18, desc[UR6][R6.64] ;  /* 0x000000060612b981 */ /* 0x000162000c1e1500 */
[----:B----4-:R-:W-:-:S05]  /*17a0*/  @!P2 IMAD.WIDE.U32 R8, R23, 0x2, R8 ;  /* 0x000000021708a825 */ /* 0x010fca00078e0008 */
[----:B------:R0:W5:Y:S01]  /*17b0*/  @!P2 LDG.E.U16 R17, desc[UR6][R8.64] ;  /* 0x000000060811a981 */ /* 0x000162000c1e1500 */
[----:B------:R-:W-:-:S13]  /*17c0*/  ISETP.LE.AND P1, PT, RZ, UR4, PT ;  /* 0x00000004ff007c0c */ /* 0x000fda000bf23270 */
[----:B0-----:R-:W-:Y:S05]  /*17d0*/  @!P1 BRA `(.L_x_11388) ;  /* 0x0000000c00b89947 */ /* 0x001fea0003800000 */
        /* <DEDUP_REMOVED lines=10> */
[C---:B------:R-:W-:Y:S01]  /*1880*/  VIADD R21, R11.reuse, 0x100 ;  /* 0x000001000b157836 */ /* 0x040fe20000000000 */
[----:B------:R-:W-:Y:S01]  /*1890*/  BSSY B0, `(.L_x_11390) ;  /* 0x000001e000007945 */ /* 0x000fe20003800000 */
[C---:B------:R-:W-:Y:S02]  /*18a0*/  VIADD R27, R11.reuse, 0x80 ;  /* 0x000000800b1b7836 */ /* 0x040fe40000000000 */
[----:B------:R-:W-:Y:S01]  /*18b0*/  VIADD R23, R11, 0x180 ;  /* 0x000001800b177836 */ /* 0x000fe20000000000 */
[-C--:B------:R-:W-:Y:S01]  /*18c0*/  ISETP.GE.AND P4, PT, R21, R10.reuse, PT ;  /* 0x0000000a1500720c */ /* 0x080fe20003f86270 */
[----:B------:R-:W-:Y:S01]  /*18d0*/  VIADD R25, R11, 0x200 ;  /* 0x000002000b197836 */ /* 0x000fe20000000000 */
[-C--:B------:R-:W-:Y:S01]  /*18e0*/  ISETP.GE.AND P5, PT, R27, R10.reuse, PT ;  /* 0x0000000a1b00720c */ /* 0x080fe20003fa6270 */
[----:B------:R-:W-:Y:S01]  /*18f0*/  VIADD R21, R11, 0x280 ;  /* 0x000002800b157836 */ /* 0x000fe20000000000 */
[-C--:B------:R-:W-:Y:S02]  /*1900*/  ISETP.GE.AND P3, PT, R23, R10.reuse, PT ;  /* 0x0000000a1700720c */ /* 0x080fe40003f66270 */
[----:B------:R-:W-:Y:S01]  /*1910*/  ISETP.GE.AND P2, PT, R25, R10, PT ;  /* 0x0000000a1900720c */ /* 0x000fe20003f46270 */
[----:B------:R-:W-:-:S12]  /*1920*/  @P0 BRA `(.L_x_11391) ;  /* 0x0000000000500947 */ /* 0x000fd80003800000 */
[----:B------:R-:W-:Y:S02]  /*1930*/  IMAD.MOV.U32 R9, RZ, RZ, 0x1 ;  /* 0x00000001ff097424 */ /* 0x000fe400078e00ff */
[----:B-1----:R-:W-:-:S07]  /*1940*/  IMAD.MOV.U32 R22, RZ, RZ, R13 ;  /* 0x000000ffff167224 */ /* 0x002fce00078e000d */
.L_x_11392:
        /* <DEDUP_REMOVED lines=18> */
.L_x_11391:
[----:B------:R-:W-:Y:S05]  /*1a70*/  BSYNC B0 ;  /* 0x0000000000007941 */ /* 0x000fea0003800000 */
.L_x_11390:
[----:B------:R-:W-:Y:S01]  /*1a80*/  BSSY B0, `(.L_x_11393) ;  /* 0x0000018000007945 */ /* 0x000fe20003800000 */
[----:B------:R-:W-:Y:S01]  /*1a90*/  ISETP.GE.AND P1, PT, R21, R10, PT ;  /* 0x0000000a1500720c */ /* 0x000fe20003f26270 */
[----:B------:R-:W-:Y:S02]  /*1aa0*/  VIADD R21, R11, 0x300 ;  /* 0x000003000b157836 */ /* 0x000fe40000000000 */
[----:B------:R-:W-:Y:S10]  /*1ab0*/  @P5 BRA `(.L_x_11394) ;  /* 0x0000000000505947 */ /* 0x000ff40003800000 */
[----:B------:R-:W-:Y:S02]  /*1ac0*/  IMAD.MOV.U32 R8, RZ, RZ, 0x1 ;  /* 0x00000001ff087424 */ /* 0x000fe400078e00ff */
[----:B-1---5:R-:W-:-:S07]  /*1ad0*/  IMAD.MOV.U32 R20, RZ, RZ, R13 ;  /* 0x000000ffff147224 */ /* 0x022fce00078e000d */
.L_x_11395:
[C---:B------:R-:W-:Y:S02]  /*1ae0*/  LOP3.LUT R22, R20.reuse, 0x1, RZ, 0xc0, !PT ;  /* 0x0000000114167812 */ /* 0x040fe400078ec0ff */
[----:B------:R-:W-:Y:S02]  /*1af0*/  LOP3.LUT R23, R20, 0xffff, RZ, 0xc0, !PT ;  /* 0x0000ffff14177812 */ /* 0x000fe400078ec0ff */
[----:B------:R-:W-:Y:S02]  /*1b00*/  ISETP.NE.U32.AND P5, PT, R22, 0x1, PT ;  /* 0x000000011600780c */ /* 0x000fe40003fa5070 */
[C---:B------:R-:W-:Y:S02]  /*1b10*/  PRMT R24, R19.reuse, 0x9910, RZ ;  /* 0x0000991013187816 */ /* 0x040fe400000000ff */
[----:B------:R-:W-:Y:S02]  /*1b20*/  SEL R19, R19, 0x1, !P5 ;  /* 0x0000000113137807 */ /* 0x000fe40006800000 */
[----:B------:R-:W-:Y:S01]  /*1b30*/  LEA.HI R22, R23, R20, RZ, 0x11 ;  /* 0x0000001417167211 */ /* 0x000fe200078f88ff */
[----:B------:R-:W-:Y:S01]  /*1b40*/  VIADD R20, R20, 0x1 ;  /* 0x0000000114147836 */ /* 0x000fe20000000000 */
[----:B------:R-:W-:Y:S01]  /*1b50*/  PRMT R23, R19, 0x9910, RZ ;  /* 0x0000991013177816 */ /* 0x000fe200000000ff */
[----:B------:R-:W-:Y:S01]  /*1b60*/  IMAD.MOV.U32 R19, RZ, RZ, R24 ;  /* 0x000000ffff137224 */ /* 0x000fe200078e0018 */
[----:B------:R-:W-:-:S02]  /*1b70*/  PRMT R24, R22, 0x9910, RZ ;  /* 0x0000991016187816 */ /* 0x000fc400000000ff */
[----:B------:R-:W-:Y:S01]  /*1b80*/  LOP3.LUT R22, R20, 0xffff, RZ, 0xc0, !PT ;  /* 0x0000ffff14167812 */ /* 0x000fe200078ec0ff */
[----:B------:R-:W-:Y:S01]  /*1b90*/  IMAD R19, R19, R19, RZ ;  /* 0x0000001313137224 */ /* 0x000fe200078e02ff */
[----:B------:R-:W-:Y:S01]  /*1ba0*/  PRMT R8, R8, 0x9910, RZ ;  /* 0x0000991008087816 */ /* 0x000fe200000000ff */
[----:B------:R-:W-:Y:S01]  /*1bb0*/  IMAD.MOV.U32 R20, RZ, RZ, R24 ;  /* 0x000000ffff147224 */ /* 0x000fe200078e0018 */
[----:B------:R-:W-:-:S03]  /*1bc0*/  ISETP.GT.U32.AND P5, PT, R22, 0x2, PT ;  /* 0x000000021600780c */ /* 0x000fc60003fa4070 */
[----:B------:R-:W-:Y:S01]  /*1bd0*/  IMAD R8, R8, R23, RZ ;  /* 0x0000001708087224 */ /* 0x000fe200078e02ff */
[----:B------:R-:W-:-:S09]  /*1be0*/  SHF.R.S32.HI R20, RZ, 0x1, R20 ;  /* 0x00000001ff147819 */ /* 0x000fd20000011414 */
[----:B------:R-:W-:Y:S05]  /*1bf0*/  @P5 BRA `(.L_x_11395) ;  /* 0xfffffffc00b85947 */ /* 0x000fea000383ffff */
.L_x_11394:
[----:B------:R-:W-:Y:S05]  /*1c00*/  BSYNC B0 ;  /* 0x0000000000007941 */ /* 0x000fea0003800000 */
.L_x_11393:
[----:B------:R-:W-:Y:S01]  /*1c10*/  BSSY B0, `(.L_x_11396) ;  /* 0x000001a000007945 */ /* 0x000fe20003800000 */
[----:B------:R-:W-:Y:S01]  /*1c20*/  ISETP.GE.AND P5, PT, R21, R10, PT ;  /* 0x0000000a1500720c */ /* 0x000fe20003fa6270 */
[----:B-----5:R-:W-:Y:S02]  /*1c30*/  VIADD R19, R11, 0x380 ;  /* 0x000003800b137836 */ /* 0x020fe40000000000 */
[----:B------:R-:W-:Y:S10]  /*1c40*/  @P4 BRA `(.L_x_11397) ;  /* 0x0000000000584947 */ /* 0x000ff40003800000 */
[----:B------:R-:W-:Y:S02]  /*1c50*/  IMAD.MOV.U32 R7, RZ, RZ, 0x1 ;  /* 0x00000001ff077424 */ /* 0x000fe400078e00ff */
[----:B-1----:R-:W-:-:S07]  /*1c60*/  IMAD.MOV.U32 R20, RZ, RZ, R13 ;  /* 0x000000ffff147224 */ /* 0x002fce00078e000d */
.L_x_11398:
        /* <DEDUP_REMOVED lines=20> */
.L_x_11397:
[----:B------:R-:W-:Y:S05]  /*1db0*/  BSYNC B0 ;  /* 0x0000000000007941 */ /* 0x000fea0003800000 */
.L_x_11396:
[----:B------:R-:W-:Y:S01]  /*1dc0*/  BSSY B0, `(.L_x_11399) ;  /* 0x0000019000007945 */ /* 0x000fe20003800000 */
[----:B------:R-:W-:-:S03]  /*1dd0*/  ISETP.GE.AND P4, PT, R19, R10, PT ;  /* 0x0000000a1300720c */ /* 0x000fc60003f86270 */
[----:B------:R-:W-:Y:S10]  /*1de0*/  @P3 BRA `(.L_x_11400) ;  /* 0x0000000000583947 */ /* 0x000ff40003800000 */
[----:B------:R-:W-:Y:S02]  /*1df0*/  IMAD.MOV.U32 R6, RZ, RZ, 0x1 ;  /* 0x00000001ff067424 */ /* 0x000fe400078e00ff */
[----:B-1----:R-:W-:-:S07]  /*1e00*/  IMAD.MOV.U32 R16, RZ, RZ, R13 ;  /* 0x000000ffff107224 */ /* 0x002fce00078e000d */
.L_x_11401:
[----:B------:R-:W-:Y:S02]  /*1e10*/  LOP3.LUT R19, R16, 0x1, RZ, 0xc0, !PT ;  /* 0x0000000110137812 */ /* 0x000fe400078ec0ff */
[----:B------:R-:W-:Y:S02]  /*1e20*/  PRMT R20, R6, 0x9910, RZ ;  /* 0x0000991006147816 */ /* 0x000fe400000000ff */
[----:B------:R-:W-:Y:S02]  /*1e30*/  ISETP.NE.U32.AND P3, PT, R19, 0x1, PT ;  /* 0x000000011300780c */ /* 0x000fe40003f65070 */
[C---:B------:R-:W-:Y:S02]  /*1e40*/  LOP3.LUT R19, R16.reuse, 0xffff, RZ, 0xc0, !PT ;  /* 0x0000ffff10137812 */ /* 0x040fe400078ec0ff */
[----:B------:R-:W-:Y:S02]  /*1e50*/  PRMT R22, R15, 0x9910, RZ ;  /* 0x000099100f167816 */ /* 0x000fe400000000ff */
        /* <DEDUP_REMOVED lines=15> */
.L_x_11400:
[----:B------:R-:W-:Y:S05]  /*1f50*/  BSYNC B0 ;  /* 0x0000000000007941 */ /* 0x000fea0003800000 */
.L_x_11399:
[----:B------:R-:W-:Y:S04]  /*1f60*/  BSSY B0, `(.L_x_11402) ;  /* 0x0000018000007945 */ /* 0x000fe80003800000 */
[----:B------:R-:W-:Y:S05]  /*1f70*/  @P2 BRA `(.L_x_11403) ;  /* 0x0000000000582947 */ /* 0x000fea0003800000 */
[----:B------:R-:W-:Y:S02]  /*1f80*/  IMAD.MOV.U32 R5, RZ, RZ, 0x1 ;  /* 0x00000001ff057424 */ /* 0x000fe400078e00ff */
[----:B-1----:R-:W-:-:S07]  /*1f90*/  IMAD.MOV.U32 R15, RZ, RZ, R13 ;  /* 0x000000ffff0f7224 */ /* 0x002fce00078e000d */
.L_x_11404:
        /* <DEDUP_REMOVED lines=20> */
.L_x_11403:
[----:B------:R-:W-:Y:S05]  /*20e0*/  BSYNC B0 ;  /* 0x0000000000007941 */ /* 0x000fea0003800000 */
.L_x_11402:
[----:B------:R-:W-:Y:S04]  /*20f0*/  BSSY B0, `(.L_x_11405) ;  /* 0x0000018000007945 */ /* 0x000fe80003800000 */
[----:B------:R-:W-:Y:S05]  /*2100*/  @P1 BRA `(.L_x_11406) ;  /* 0x0000000000581947 */ /* 0x000fea0003800000 */
[----:B------:R-:W-:Y:S02]  /*2110*/  IMAD.MOV.U32 R4, RZ, RZ, 0x1 ;  /* 0x00000001ff047424 */ /* 0x000fe400078e00ff */
[----:B-1----:R-:W-:-:S07]  /*2120*/  IMAD.MOV.U32 R14, RZ, RZ, R13 ;  /* 0x000000ffff0e7224 */ /* 0x002fce00078e000d */
.L_x_11407:
[----:B------:R-:W-:Y:S02]  /*2130*/  LOP3.LUT R15, R14, 0x1, RZ, 0xc0, !PT ;  /* 0x000000010e0f7812 */ /* 0x000fe400078ec0ff */
[----:B------:R-:W-:Y:S02]  /*2140*/  PRMT R16, R4, 0x9910, RZ ;  /* 0x0000991004107816 */ /* 0x000fe400000000ff */
[----:B------:R-:W-:Y:S02]  /*2150*/  ISETP.NE.U32.AND P1, PT, R15, 0x1, PT ;  /* 0x000000010f00780c */ /* 0x000fe40003f25070 */
[----:B------:R-:W-:Y:S02]  /*2160*/  LOP3.LUT R15, R14, 0xffff, RZ, 0xc0, !PT ;  /* 0x0000ffff0e0f7812 */ /* 0x000fe400078ec0ff */
        /* <DEDUP_REMOVED lines=16> */
.L_x_11406:
[----:B------:R-:W-:Y:S05]  /*2270*/  BSYNC B0 ;  /* 0x0000000000007941 */ /* 0x000fea0003800000 */
.L_x_11405:
[----:B------:R-:W-:Y:S04]  /*2280*/  BSSY B0, `(.L_x_11408) ;  /* 0x0000017000007945 */ /* 0x000fe80003800000 */
[----:B------:R-:W-:Y:S05]  /*2290*/  @P5 BRA `(.L_x_11409) ;  /* 0x0000000000545947 */ /* 0x000fea0003800000 */
[----:B------:R-:W-:Y:S02]  /*22a0*/  IMAD.MOV.U32 R3, RZ, RZ, 0x1 ;  /* 0x00000001ff037424 */ /* 0x000fe400078e00ff */
[----:B-1----:R-:W-:-:S07]  /*22b0*/  IMAD.MOV.U32 R12, RZ, RZ, R13 ;  /* 0x000000ffff0c7224 */ /* 0x002fce00078e000d */
.L_x_11410:
        /* <DEDUP_REMOVED lines=19> */
.L_x_11409:
[----:B------:R-:W-:Y:S05]  /*23f0*/  BSYNC B0 ;  /* 0x0000000000007941 */ /* 0x000fea0003800000 */
.L_x_11408:
[----:B------:R-:W-:Y:S04]  /*2400*/  BSSY B0, `(.L_x_11411) ;  /* 0x000002a000007945 */ /* 0x000fe80003800000 */
[----:B------:R-:W-:Y:S05]  /*2410*/  @P4 BRA `(.L_x_11412) ;  /* 0x0000000000a04947 */ /* 0x000fea0003800000 */
[----:B------:R-:W0:Y:S01]  /*2420*/  LDC R14, c[0x0][0x218] ;  /* 0x00008600ff0e7b82 */ /* 0x000e220000000800 */
        /* <DEDUP_REMOVED lines=8> */
[----:B------:R-:W-:-:S04]  /*24b0*/  IMAD.MOV.U32 R12, RZ, RZ, R17 ;  /* 0x000000ffff0c7224 */ /* 0x000fc800078e0011 */
[----:B------:R-:W-:Y:S01]  /*24c0*/  IMAD R12, R12, R12, RZ ;  /* 0x0000000c0c0c7224 */ /* 0x000fe200078e02ff */
[----:B0-----:R-:W-:-:S04]  /*24d0*/  LOP3.LUT R14, R14, 0xffff, RZ, 0xc0, !PT ;  /* 0x0000ffff0e0e7812 */ /* 0x001fc800078ec0ff */
[----:B------:R-:W-:Y:S01]  /*24e0*/  LEA.HI R14, R14, R13, RZ, 0x11 ;  /* 0x0000000d0e0e7211 */ /* 0x000fe200078f88ff */
[----:B------:R-:W-:Y:S06]  /*24f0*/  @!P1 BRA `(.L_x_11412) ;  /* 0x0000000000689947 */ /* 0x000fec0003800000 */
[----:B------:R-:W-:Y:S02]  /*2500*/  PRMT R13, R14, 0x9910, RZ ;  /* 0x000099100e0d7816 */ /* 0x000fe400000000ff */
[----:B------:R-:W-:Y:S02]  /*2510*/  PRMT R14, R12, 0x7610, R14 ;  /* 0x000076100c0e7816 */ /* 0x000fe4000000000e */
[----:B------:R-:W-:-:S04]  /*2520*/  SHF.R.S32.HI R13, RZ, 0x1, R13 ;  /* 0x00000001ff0d7819 */ /* 0x000fc8000001140d */
[----:B------:R-:W-:-:S07]  /*2530*/  PRMT R15, R13, 0x7610, R15 ;  /* 0x000076100d0f7816 */ /* 0x000fce000000000f */
.L_x_11413:
        /* <DEDUP_REMOVED lines=14> */
[----:B------:R-:W-:Y:S01]  /*2620*/  ISETP.GE.U32.AND P1, PT, R15, 0x3, PT ;  /* 0x000000030f00780c */ /* 0x000fe20003f26070 */
[----:B------:R-:W-:Y:S02]  /*2630*/  IMAD R12, R12, R13, RZ ;  /* 0x0000000d0c0c7224 */ /* 0x000fe400078e02ff */
[----:B------:R-:W-:Y:S01]  /*2640*/  IMAD.MOV.U32 R14, RZ, RZ, R17 ;  /* 0x000000ffff0e7224 */ /* 0x000fe200078e0011 */
[----:B------:R-:W-:-:S03]  /*2650*/  SHF.R.S32.HI R2, RZ, 0x1, R2 ;  /* 0x00000001ff027819 */ /* 0x000fc60000011402 */
[----:B------:R-:W-:Y:S01]  /*2660*/  IMAD R14, R14, R14, RZ ;  /* 0x0000000e0e0e7224 */ /* 0x000fe200078e02ff */
[----:B------:R-:W-:Y:S02]  /*2670*/  PRMT R15, R2, 0x7610, R15 ;  /* 0x00007610020f7816 */ /* 0x000fe4000000000f */
[----:B------:R-:W-:-:S03]  /*2680*/  PRMT R2, R12, 0x7610, R2 ;  /* 0x000076100c027816 */ /* 0x000fc60000000002 */
[----:B------:R-:W-:Y:S05]  /*2690*/  @P1 BRA `(.L_x_11413) ;  /* 0xfffffffc00a81947 */ /* 0x000fea000383ffff */
.L_x_11412:
[----:B------:R-:W-:Y:S05]  /*26a0*/  BSYNC B0 ;  /* 0x0000000000007941 */ /* 0x000fea0003800000 */
.L_x_11411:
[----:B------:R-:W-:Y:S05]  /*26b0*/  BRA `(.L_x_11389) ;  /* 0x0000000400887947 */ /* 0x000fea0003800000 */
.L_x_11388:
[----:B------:R-:W-:Y:S01]  /*26c0*/  VIADD R3, R11, 0x80 ;  /* 0x000000800b037836 */ /* 0x000fe20000000000 */
[----:B-1----:R-:W-:Y:S01]  /*26d0*/  LOP3.LUT R13, R13, 0x1, RZ, 0xc0, !PT ;  /* 0x000000010d0d7812 */ /* 0x002fe200078ec0ff */
[C---:B------:R-:W-:Y:S01]  /*26e0*/  VIADD R5, R11.reuse, 0x100 ;  /* 0x000001000b057836 */ /* 0x040fe20000000000 */
[----:B------:R-:W-:Y:S01]  /*26f0*/  BSSY B0, `(.L_x_11414) ;  /* 0x0000015000007945 */ /* 0x000fe20003800000 */
[----:B------:R-:W-:Y:S01]  /*2700*/  VIADD R7, R11, 0x180 ;  /* 0x000001800b077836 */ /* 0x000fe20000000000 */
[-C--:B------:R-:W-:Y:S01]  /*2710*/  ISETP.GE.AND P6, PT, R3, R10.reuse, PT ;  /* 0x0000000a0300720c */ /* 0x080fe20003fc6270 */
[----:B------:R-:W-:Y:S01]  /*2720*/  VIADD R3, R11, 0x200 ;  /* 0x000002000b037836 */ /* 0x000fe20000000000 */
[-C--:B------:R-:W-:Y:S01]  /*2730*/  ISETP.GE.AND P5, PT, R5, R10.reuse, PT ;  /* 0x0000000a0500720c */ /* 0x080fe20003fa6270 */
[----:B------:R-:W-:Y:S01]  /*2740*/  VIADD R5, R11, 0x280 ;  /* 0x000002800b057836 */ /* 0x000fe20000000000 */
[----:B------:R-:W-:Y:S01]  /*2750*/  ISETP.NE.U32.AND P1, PT, R13, 0x1, PT ;  /* 0x000000010d00780c */ /* 0x000fe20003f25070 */
[----:B------:R-:W-:Y:S01]  /*2760*/  IMAD.MOV.U32 R13, RZ, RZ, 0x1 ;  /* 0x00000001ff0d7424 */ /* 0x000fe200078e00ff */
[-C--:B------:R-:W-:Y:S01]  /*2770*/  ISETP.GE.AND P3, PT, R3, R10.reuse, PT ;  /* 0x0000000a0300720c */ /* 0x080fe20003f66270 */
[----:B------:R-:W-:Y:S01]  /*2780*/  VIADD R3, R11, 0x300 ;  /* 0x000003000b037836 */ /* 0x000fe20000000000 */
[----:B------:R-:W-:-:S02]  /*2790*/  ISETP.GE.AND P4, PT, R7, R10, PT ;  /* 0x0000000a0700720c */ /* 0x000fc40003f86270 */
[----:B------:R-:W-:Y:S02]  /*27a0*/  ISETP.GE.AND P2, PT, R5, R10, PT ;  /* 0x0000000a0500720c */ /* 0x000fe40003f46270 */
        /* <DEDUP_REMOVED lines=9> */
.L_x_11415:
[----:B------:R-:W-:Y:S05]  /*2840*/  BSYNC B0 ;  /* 0x0000000000007941 */ /* 0x000fea0003800000 */
.L_x_11414:
[----:B------:R-:W-:Y:S01]  /*2850*/  BSSY B0, `(.L_x_11416) ;  /* 0x000000b000007945 */ /* 0x000fe20003800000 */
[----:B------:R-:W-:Y:S01]  /*2860*/  ISETP.GE.AND P1, PT, R3, R10, PT ;  /* 0x0000000a0300720c */ /* 0x000fe20003f26270 */
[----:B------:R-:W-:Y:S02]  /*2870*/  VIADD R3, R11, 0x380 ;  /* 0x000003800b037836 */ /* 0x000fe40000000000 */
        /* <DEDUP_REMOVED lines=8> */
.L_x_11417:
[----:B------:R-:W-:Y:S05]  /*2900*/  BSYNC B0 ;  /* 0x0000000000007941 */ /* 0x000fea0003800000 */
.L_x_11416:
[----:B------:R-:W-:Y:S01]  /*2910*/  BSSY B0, `(.L_x_11418) ;  /* 0x000000a000007945 */ /* 0x000fe20003800000 */
        /* <DEDUP_REMOVED lines=9> */
.L_x_11419:
[----:B------:R-:W-:Y:S05]  /*29b0*/  BSYNC B0 ;  /* 0x0000000000007941 */ /* 0x000fea0003800000 */
.L_x_11418:
        /* <DEDUP_REMOVED lines=9> */
.L_x_11421:
[----:B------:R-:W-:Y:S05]  /*2a50*/  BSYNC B0 ;  /* 0x0000000000007941 */ /* 0x000fea0003800000 */
.L_x_11420:
        /* <DEDUP_REMOVED lines=9> */
.L_x_11423:
[----:B------:R-:W-:Y:S05]  /*2af0*/  BSYNC B0 ;  /* 0x0000000000007941 */ /* 0x000fea0003800000 */
.L_x_11422:
        /* <DEDUP_REMOVED lines=9> */
.L_x_11425:
[----:B------:R-:W-:Y:S05]  /*2b90*/  BSYNC B0 ;  /* 0x0000000000007941 */ /* 0x000fea0003800000 */
.L_x_11424:
        /* <DEDUP_REMOVED lines=9> */
.L_x_11427:
[----:B------:R-:W-:Y:S05]  /*2c30*/  BSYNC B0 ;  /* 0x0000000000007941 */ /* 0x000fea0003800000 */
.L_x_11426:
        /* <DEDUP_REMOVED lines=9> */
.L_x_11428:
[----:B------:R-:W-:Y:S05]  /*2cd0*/  BSYNC B0 ;  /* 0x0000000000007941 */ /* 0x000fea0003800000 */
.L_x_11389:
[----:B-1---5:R-:W0:Y:S01]  /*2ce0*/  @!P0 LDC.64 R12, c[0x0][0x228] ;  /* 0x00008a00ff0c8b82 */ /* 0x022e220000000a00 */
[----:B------:R-:W-:Y:S01]  /*2cf0*/  @!P0 IMAD.IADD R15, R0, 0x1, R11 ;  /* 0x00000001000f8824 */ /* 0x000fe200078e020b */
[----:B------:R-:W-:Y:S01]  /*2d00*/  BSSY B0, `(.L_x_11429) ;  /* 0x0000030000007945 */ /* 0x000fe20003800000 */
[----:B------:R-:W-:-:S03]  /*2d10*/  @!P0 VIADD R11, R11, 0x80 ;  /* 0x000000800b0b8836 */ /* 0x000fc60000000000 */
[----:B------:R-:W-:Y:S01]  /*2d20*/  BSSY B1, `(.L_x_11430) ;  /* 0x0000027000017945 */ /* 0x000fe20003800000 */
[----:B0-----:R-:W-:-:S05]  /*2d30*/  @!P0 IMAD.WIDE.U32 R12, R15, 0x2, R12 ;  /* 0x000000020f0c8825 */ /* 0x001fca00078e000c */
[----:B------:R0:W-:Y:S01]  /*2d40*/  @!P0 STG.E.U16 desc[UR6][R12.64], R9 ;  /* 0x000000090c008986 */ /* 0x0001e2000c101506 */
[----:B------:R-:W-:-:S13]  /*2d50*/  ISETP.GE.AND P0, PT, R11, R10, PT ;  /* 0x0000000a0b00720c */ /* 0x000fda0003f06270 */
[----:B0-----:R-:W-:Y:S05]  /*2d60*/  @P0 BRA `(.L_x_11431) ;  /* 0x0000000000300947 */ /* 0x001fea0003800000 */
[----:B------:R-:W0:Y:S01]  /*2d70*/  LDC.64 R12, c[0x0][0x228] ;  /* 0x00008a00ff0c7b82 */ /* 0x000e220000000a00 */
[----:B------:R-:W-:Y:S02]  /*2d80*/  IMAD.IADD R9, R0, 0x1, R11 ;  /* 0x0000000100097824 */ /* 0x000fe400078e020b */
[----:B------:R-:W-:-:S05]  /*2d90*/  VIADD R11, R11, 0x80 ;  /* 0x000000800b0b7836 */ /* 0x000fca0000000000 */
[----:B------:R-:W-:Y:S01]  /*2da0*/  ISETP.GE.AND P0, PT, R11, R10, PT ;  /* 0x0000000a0b00720c */ /* 0x000fe20003f06270 */
[----:B0-----:R-:W-:-:S05]  /*2db0*/  IMAD.WIDE.U32 R12, R9, 0x2, R12 ;  /* 0x00000002090c7825 */ /* 0x001fca00078e000c */
[----:B------:R0:W-:Y:S07]  /*2dc0*/  STG.E.U16 desc[UR6][R12.64], R8 ;  /* 0x000000080c007986 */ /* 0x0001ee000c101506 */
[----:B------:R-:W-:Y:S05]  /*2dd0*/  @P0 BRA `(.L_x_11432) ;  /* 0x0000000000300947 */ /* 0x000fea0003800000 */
[----:B0-----:R-:W0:Y:S01]  /*2de0*/  LDC.64 R8, c[0x0][0x228] ;  /* 0x00008a00ff087b82 */ /* 0x001e220000000a00 */
[----:B------:R-:W-:Y:S02]  /*2df0*/  IMAD.IADD R13, R0, 0x1, R11 ;  /* 0x00000001000d7824 */ /* 0x000fe400078e020b */
[----:B------:R-:W-:Y:S02]  /*2e00*/  VIADD R11, R11, 0x80 ;  /* 0x000000800b0b7836 */ /* 0x000fe40000000000 */
[----:B0-----:R-:W-:-:S05]  /*2e10*/  IMAD.WIDE.U32 R8, R13, 0x2, R8 ;  /* 0x000000020d087825 */ /* 0x001fca00078e0008 */
[----:B------:R0:W-:Y:S02]  /*2e20*/  STG.E.U16 desc[UR6][R8.64], R7 ;  /* 0x0000000708007986 */ /* 0x0001e4000c101506 */
.L_x_11431:
[----:B------:R-:W-:-:S13]  /*2e30*/  ISETP.GE.AND P0, PT, R11, R10, PT ;  /* 0x0000000a0b00720c */ /* 0x000fda0003f06270 */
[----:B------:R-:W-:Y:S05]  /*2e40*/  @P0 BRA `(.L_x_11433) ;  /* 0x0000000000300947 */ /* 0x000fea0003800000 */
[----:B0-----:R-:W0:Y:S01]  /*2e50*/  LDC.64 R8, c[0x0][0x228] ;  /* 0x00008a00ff087b82 */ /* 0x001e220000000a00 */
[----:B------:R-:W-:Y:S02]  /*2e60*/  IMAD.IADD R7, R0, 0x1, R11 ;  /* 0x0000000100077824 */ /* 0x000fe400078e020b */
[----:B------:R-:W-:Y:S02]  /*2e70*/  VIADD R11, R11, 0x80 ;  /* 0x000000800b0b7836 */ /* 0x000fe40000000000 */
[----:B0-----:R-:W-:-:S05]  /*2e80*/  IMAD.WIDE.U32 R8, R7, 0x2, R8 ;  /* 0x0000000207087825 */ /* 0x001fca00078e0008 */
[----:B------:R1:W-:Y:S02]  /*2e90*/  STG.E.U16 desc[UR6][R8.64], R6 ;  /* 0x0000000608007986 */ /* 0x0003e4000c101506 */
.L_x_11432:
[----:B------:R-:W-:-:S13]  /*2ea0*/  ISETP.GE.AND P0, PT, R11, R10, PT ;  /* 0x0000000a0b00720c */ /* 0x000fda0003f06270 */
[----:B------:R-:W-:Y:S05]  /*2eb0*/  @P0 BRA `(.L_x_11434) ;  /* 0x0000000000340947 */ /* 0x000fea0003800000 */
[----:B-1----:R-:W1:Y:S01]  /*2ec0*/  LDC.64 R6, c[0x0][0x228] ;  /* 0x00008a00ff067b82 */ /* 0x002e620000000a00 */
[----:B------:R-:W-:Y:S02]  /*2ed0*/  IMAD.IADD R9, R0, 0x1, R11 ;  /* 0x0000000100097824 */ /* 0x000fe400078e020b */
[----:B------:R-:W-:Y:S02]  /*2ee0*/  VIADD R11, R11, 0x80 ;  /* 0x000000800b0b7836 */ /* 0x000fe40000000000 */
[----:B-1----:R-:W-:-:S05]  /*2ef0*/  IMAD.WIDE.U32 R6, R9, 0x2, R6 ;  /* 0x0000000209067825 */ /* 0x002fca00078e0006 */
[----:B------:R1:W-:Y:S02]  /*2f00*/  STG.E.U16 desc[UR6][R6.64], R5 ;  /* 0x0000000506007986 */ /* 0x0003e4000c101506 */
.L_x_11433:
[----:B------:R-:W-:-:S13]  /*2f10*/  ISETP.GE.AND P0, PT, R11, R10, PT ;  /* 0x0000000a0b00720c */ /* 0x000fda0003f06270 */
[----:B------:R-:W-:Y:S05]  /*2f20*/  @P0 BREAK B1 ;  /* 0x0000000000010942 */ /* 0x000fea0003800000 */
[----:B------:R-:W-:Y:S05]  /*2f30*/  @P0 BRA `(.L_x_11435) ;  /* 0x0000000000300947 */ /* 0x000fea0003800000 */
[----:B01----:R-:W0:Y:S01]  /*2f40*/  LDC.64 R6, c[0x0][0x228] ;  /* 0x00008a00ff067b82 */ /* 0x003e220000000a00 */
[----:B------:R-:W-:Y:S02]  /*2f50*/  IMAD.IADD R5, R0, 0x1, R11 ;  /* 0x0000000100057824 */ /* 0x000fe400078e020b */
[----:B------:R-:W-:Y:S02]  /*2f60*/  VIADD R11, R11, 0x80 ;  /* 0x000000800b0b7836 */ /* 0x000fe40000000000 */
[----:B0-----:R-:W-:-:S05]  /*2f70*/  IMAD.WIDE.U32 R6, R5, 0x2, R6 ;  /* 0x0000000205067825 */ /* 0x001fca00078e0006 */
[----:B------:R2:W-:Y:S02]  /*2f80*/  STG.E.U16 desc[UR6][R6.64], R4 ;  /* 0x0000000406007986 */ /* 0x0005e4000c101506 */
.L_x_11434:
[----:B------:R-:W-:Y:S05]  /*2f90*/  BSYNC B1 ;  /* 0x0000000000017941 */ /* 0x000fea0003800000 */
.L_x_11430:
[----:B------:R-:W-:-:S13]  /*2fa0*/  ISETP.GE.AND P0, PT, R11, R10, PT ;  /* 0x0000000a0b00720c */ /* 0x000fda0003f06270 */
[----:B--2---:R-:W2:Y:S01]  /*2fb0*/  @!P0 LDC.64 R4, c[0x0][0x228] ;  /* 0x00008a00ff048b82 */ /* 0x004ea20000000a00 */
[----:B------:R-:W-:Y:S02]  /*2fc0*/  @!P0 IMAD.IADD R7, R0, 0x1, R11 ;  /* 0x0000000100078824 */ /* 0x000fe400078e020b */
[----:B------:R-:W-:Y:S02]  /*2fd0*/  @!P0 VIADD R11, R11, 0x80 ;  /* 0x000000800b0b8836 */ /* 0x000fe40000000000 */
[----:B--2---:R-:W-:-:S05]  /*2fe0*/  @!P0 IMAD.WIDE.U32 R4, R7, 0x2, R4 ;  /* 0x0000000207048825 */ /* 0x004fca00078e0004 */
[----:B------:R2:W-:Y:S02]  /*2ff0*/  @!P0 STG.E.U16 desc[UR6][R4.64], R3 ;  /* 0x0000000304008986 */ /* 0x0005e4000c101506 */
.L_x_11435:
[----:B------:R-:W-:Y:S05]  /*3000*/  BSYNC B0 ;  /* 0x0000000000007941 */ /* 0x000fea0003800000 */
.L_x_11429:
[----:B------:R-:W-:Y:S05]  /*3010*/  WARPSYNC.ALL ;  /* 0x0000000000007948 */ /* 0x000fea0003800000 */
[----:B------:R-:W-:-:S13]  /*3020*/  ISETP.GE.AND P0, PT, R11, R10, PT ;  /* 0x0000000a0b00720c */ /* 0x000fda0003f06270 */
[----:B------:R-:W-:Y:S05]  /*3030*/  @P0 EXIT ;  /* 0x000000000000094d */ /* 0x000fea0003800000 */
[----:B-12---:R-:W1:Y:S01]  /*3040*/  LDC.64 R4, c[0x0][0x228] ;  /* 0x00008a00ff047b82 */ /* 0x006e620000000a00 */
[----:B------:R-:W-:-:S04]  /*3050*/  IMAD.IADD R11, R0, 0x1, R11 ;  /* 0x00000001000b7824 */ /* 0x000fc800078e020b */
[----:B-1----:R-:W-:-:S05]  /*3060*/  IMAD.WIDE.U32 R4, R11, 0x2, R4 ;  /* 0x000000020b047825 */ /* 0x002fca00078e0004 */
[----:B------:R-:W-:Y:S01]  /*3070*/  STG.E.U16 desc[UR6][R4.64], R2 ;  /* 0x0000000204007986 */ /* 0x000fe2000c101506 */
[----:B------:R-:W-:Y:S05]  /*3080*/  EXIT ;  /* 0x000000000000794d */ /* 0x000fea0003800000 */
.L_x_11436:
        /* <DEDUP_REMOVED lines=15> */
.L_x_71684:


//--------------------- .text._ZN2at6native29vectorized_elementwise_kernelILi4EZNS0_50_GLOBAL__N__2680c7bb_12_PowKernel_cu_7dd49032_316829pow_tensor_scalar_kernel_implIssEEvRNS_18TensorIteratorBaseET0_EUlsE2_St5arrayIPcLm2EEEEviS6_T1_ --------------------------
	.section	.text._ZN2at6native29vectorized_elementwise_kernelILi4EZNS0_50_GLOBAL__N__2680c7bb_12_PowKernel_cu_7dd49032_316829pow_tensor_scalar_kernel_implIssEEvRNS_18TensorIteratorBaseET0_EUlsE2_St5arrayIPcLm2EEEEviS6_T1_,"ax",@progbits
	.align	128
        .global         _ZN2at6native29vectorized_elementwise_kernelILi4EZNS0_50_GLOBAL__N__2680c7bb_12_PowKernel_cu_7dd49032_316829pow_tensor_scalar_kernel_implIssEEvRNS_18TensorIteratorBaseET0_EUlsE2_St5arrayIPcLm2EEEEviS6_T1_
        .type           _ZN2at6native29vectorized_elementwise_kernelILi4EZNS0_50_GLOBAL__N__2680c7bb_12_PowKernel_cu_7dd49032_316829pow_tensor_scalar_kernel_implIssEEvRNS_18TensorIteratorBaseET0_EUlsE2_St5arrayIPcLm2EEEEviS6_T1_,@function
        .size           _ZN2at6native29vectorized_elementwise_kernelILi4EZNS0_50_GLOBAL__N__2680c7bb_12_PowKernel_cu_7dd49032_316829pow_tensor_scalar_kernel_implIssEEvRNS_18TensorIteratorBaseET0_EUlsE2_St5arrayIPcLm2EEEEviS6_T1_,(.L_x_71685 - _ZN2at6native29vectorized_elementwise_kernelILi4EZNS0_50_GLOBAL__N__2680c7bb_12_PowKernel_cu_7dd49032_316829pow_tensor_scalar_kernel_implIssEEvRNS_18TensorIteratorBaseET0_EUlsE2_St5arrayIPcLm2EEEEviS6_T1_)
        .other          _ZN2at6native29vectorized_elementwise_kernelILi4EZNS0_50_GLOBAL__N__2680c7bb_12_PowKernel_cu_7dd49032_316829pow_tensor_scalar_kernel_implIssEEvRNS_18TensorIteratorBaseET0_EUlsE2_St5arrayIPcLm2EEEEviS6_T1_,@"STO_CUDA_ENTRY STV_DEFAULT"
_ZN2at6native29vectorized_elementwise_kernelILi4EZNS0_50_GLOBAL__N__2680c7bb_12_PowKernel_cu_7dd49032_316829pow_tensor_scalar_kernel_implIssEEvRNS_18TensorIteratorBaseET0_EUlsE2_St5arrayIPcLm2EEEEviS6_T1_:
.text._ZN2at6native29vectorized_elementwise_kernelILi4EZNS0_50_GLOBAL__N__2680c7bb_12_PowKernel_cu_7dd49032_316829pow_tensor_scalar_kernel_implIssEEvRNS_18TensorIteratorBaseET0_EUlsE2_St5arrayIPcLm2EEEEviS6_T1_:
        /* <DEDUP_REMOVED lines=14> */
[----:B------:R-:W2:Y:S04]  /*00e0*/  LDG.E.64 R6, desc[UR6][R12.64] ;  /* 0x000000060c067981 */ /* 0x000ea8000c1e1b00 */
[----:B------:R-:W3:Y:S01]  /*00f0*/  LDG.E.64 R2, desc[UR6][R12.64+0x400] ;  /* 0x000400060c027981 */ /* 0x000ee2000c1e1b00 */
[----:B------:R-:W-:-:S06]  /*0100*/  UPRMT UR4, UR4, 0x9910, URZ ;  /* 0x0000991004047896 */ /* 0x000fcc000800003f */
[----:B------:R-:W-:Y:S02]  /*0110*/  ISETP.LE.AND P0, PT, RZ, UR4, PT ;  /* 0x00000004ff007c0c */ /* 0x000fe4000bf03270 */
[C---:B--2---:R-:W-:Y:S02]  /*0120*/  PRMT R19, R6.reuse, 0x7610, R19 ;  /* 0x0000761006137816 */ /* 0x044fe40000000013 */
[----:B------:R-:W-:Y:S02]  /*0130*/  PRMT R11, R6, 0x7632, R11 ;  /* 0x00007632060b7816 */ /* 0x000fe4000000000b */
[C---:B---3--:R-:W-:Y:S02]  /*0140*/  PRMT R8, R2.reuse, 0x7610, R8 ;  /* 0x0000761002087816 */ /* 0x048fe40000000008 */
[----:B------:R-:W-:Y:S02]  /*0150*/  PRMT R9, R2, 0x7632, R9 ;  /* 0x0000763202097816 */ /* 0x000fe40000000009 */
[----:B------:R-:W-:-:S02]  /*0160*/  PRMT R5, R7, 0x7610, R5 ;  /* 0x0000761007057816 */ /* 0x000fc40000000005 */
[----:B------:R-:W-:Y:S02]  /*0170*/  PRMT R6, R7, 0x7632, R6 ;  /* 0x0000763207067816 */ /* 0x000fe40000000006 */
[----:B------:R-:W-:Y:S01]  /*0180*/  PRMT R2, R3, 0x7610, R2 ;  /* 0x0000761003027816 */ /* 0x000fe20000000002 */
        /* <DEDUP_REMOVED lines=13> */
.L_x_11440:
        /* <DEDUP_REMOVED lines=22> */
.L_x_11441:
        /* <DEDUP_REMOVED lines=22> */
.L_x_11442:
        /* <DEDUP_REMOVED lines=20> */
[----:B------:R-:W-:Y:S02]  /*0660*/  IMAD.MOV.U32 R14, RZ, RZ, 0x1 ;  /* 0x00000001ff0e7424 */ /* 0x000fe400078e00ff */
[----:B------:R-:W-:-:S07]  /*0670*/  IMAD.MOV.U32 R5, RZ, RZ, R10 ;  /* 0x000000ffff057224 */ /* 0x000fce00078e000a */
.L_x_11443:
        /* <DEDUP_REMOVED lines=18> */
[----:B------:R-:W-:Y:S02]  /*07a0*/  IMAD.MOV.U32 R15, RZ, RZ, 0x1 ;  /* 0x00000001ff0f7424 */ /* 0x000fe400078e00ff */
[----:B------:R-:W-:-:S07]  /*07b0*/  IMAD.MOV.U32 R5, RZ, RZ, R10 ;  /* 0x000000ffff057224 */ /* 0x000fce00078e000a */
.L_x_11444:
        /* <DEDUP_REMOVED lines=21> */
.L_x_11445:
        /* <DEDUP_REMOVED lines=21> */
.L_x_11446:
[C---:B------:R-:W-:Y:S02]  /*0a60*/  LOP3.LUT R8, R6.reuse, 0x1, RZ, 0xc0, !PT ;  /* 0x0000000106087812 */ /* 0x040fe400078ec0ff */
[----:B------:R-:W-:Y:S02]  /*0a70*/  LOP3.LUT R9, R6, 0xffff, RZ, 0xc0, !PT ;  /* 0x0000ffff06097812 */ /* 0x000fe400078ec0ff */
[----:B------:R-:W-:Y:S02]  /*0a80*/  ISETP.NE.U32.AND P0, PT, R8, 0x1, PT ;  /* 0x000000010800780c */ /* 0x000fe40003f05070 */
[----:B------:R-:W-:Y:S01]  /*0a90*/  LEA.HI R8, R9, R6, RZ, 0x11 ;  /* 0x0000000609087211 */ /* 0x000fe200078f88ff */
[----:B------:R-:W-:Y:S01]  /*0aa0*/  VIADD R6, R6, 0x1 ;  /* 0x0000000106067836 */ /* 0x000fe20000000000 */
[C---:B------:R-:W-:Y:S02]  /*0ab0*/  PRMT R18, R2.reuse, 0x9910, RZ ;  /* 0x0000991002127816 */ /* 0x040fe400000000ff */
[----:B------:R-:W-:-:S02]  /*0ac0*/  SEL R2, R2, 0x1, !P0 ;  /* 0x0000000102027807 */ /* 0x000fc40004000000 */
[----:B------:R-:W-:Y:S02]  /*0ad0*/  LOP3.LUT R9, R6, 0xffff, RZ, 0xc0, !PT ;  /* 0x0000ffff06097812 */ /* 0x000fe400078ec0ff */
[----:B------:R-:W-:Y:S01]  /*0ae0*/  PRMT R11, R2, 0x9910, RZ ;  /* 0x00009910020b7816 */ /* 0x000fe200000000ff */
[----:B------:R-:W-:Y:S01]  /*0af0*/  IMAD.MOV.U32 R2, RZ, RZ, R18 ;  /* 0x000000ffff027224 */ /* 0x000fe200078e0012 */
[----:B------:R-:W-:Y:S02]  /*0b00*/  ISETP.GT.U32.AND P0, PT, R9, 0x2, PT ;  /* 0x000000020900780c */ /* 0x000fe40003f04070 */
[----:B------:R-:W-:Y:S01]  /*0b10*/  PRMT R17, R17, 0x9910, RZ ;  /* 0x0000991011117816 */ /* 0x000fe200000000ff */
[----:B------:R-:W-:Y:S01]  /*0b20*/  IMAD.MOV.U32 R6, RZ, RZ, R11 ;  /* 0x000000ffff067224 */ /* 0x000fe200078e000b */
[----:B------:R-:W-:Y:S01]  /*0b30*/  PRMT R8, R8, 0x9910, RZ ;  /* 0x0000991008087816 */ /* 0x000fe200000000ff */
[----:B------:R-:W-:Y:S02]  /*0b40*/  IMAD R2, R2, R2, RZ ;  /* 0x0000000202027224 */ /* 0x000fe400078e02ff */
[----:B------:R-:W-:Y:S01]  /*0b50*/  IMAD R17, R17, R6, RZ ;  /* 0x0000000611117224 */ /* 0x000fe200078e02ff */
[----:B------:R-:W-:-:S05]  /*0b60*/  SHF.R.S32.HI R6, RZ, 0x1, R8 ;  /* 0x00000001ff067819 */ /* 0x000fca0000011408 */
        /* <DEDUP_REMOVED lines=8> */
[----:B------:R-:W-:Y:S01]  /*0bf0*/  ISETP.GE.U32.AND P0, PT, R2, 0x3, PT ;  /* 0x000000030200780c */ /* 0x000fe20003f06070 */
[----:B------:R-:W-:Y:S01]  /*0c00*/  IMAD.MOV.U32 R2, RZ, RZ, R3 ;  /* 0x000000ffff027224 */ /* 0x000fe200078e0003 */
[----:B------:R-:W-:-:S02]  /*0c10*/  PRMT R18, R5, 0x9910, RZ ;  /* 0x0000991005127816 */ /* 0x000fc400000000ff */
        /* <DEDUP_REMOVED lines=8> */
.L_x_11447:
[C---:B------:R-:W-:Y:S02]  /*0ca0*/  LOP3.LUT R3, R8.reuse, 0xffff, RZ, 0xc0, !PT ;  /* 0x0000ffff08037812 */ /* 0x040fe400078ec0ff */
[C---:B------:R-:W-:Y:S02]  /*0cb0*/  LOP3.LUT R2, R8.reuse, 0x1, RZ, 0xc0, !PT ;  /* 0x0000000108027812 */ /* 0x040fe400078ec0ff */
[----:B------:R-:W-:Y:S01]  /*0cc0*/  LEA.HI R5, R3, R8, RZ, 0x11 ;  /* 0x0000000803057211 */ /* 0x000fe200078f88ff */
[----:B------:R-:W-:Y:S01]  /*0cd0*/  VIADD R8, R8, 0x1 ;  /* 0x0000000108087836 */ /* 0x000fe20000000000 */
[----:B------:R-:W-:Y:S02]  /*0ce0*/  ISETP.NE.U32.AND P0, PT, R2, 0x1, PT ;  /* 0x000000010200780c */ /* 0x000fe40003f05070 */
[----:B------:R-:W-:Y:S02]  /*0cf0*/  PRMT R18, R18, 0x9910, RZ ;  /* 0x0000991012127816 */ /* 0x000fe400000000ff */
[----:B------:R-:W-:-:S02]  /*0d00*/  LOP3.LUT R8, R8, 0xffff, RZ, 0xc0, !PT ;  /* 0x0000ffff08087812 */ /* 0x000fc400078ec0ff */
[----:B------:R-:W-:Y:S01]  /*0d10*/  SEL R2, R6, 0x1, !P0 ;  /* 0x0000000106027807 */ /* 0x000fe20004000000 */
[----:B------:R-:W-:Y:S01]  /*0d20*/  IMAD.MOV.U32 R3, RZ, RZ, R18 ;  /* 0x000000ffff037224 */ /* 0x000fe200078e0012 */
[----:B------:R-:W-:Y:S02]  /*0d30*/  ISETP.GE.U32.AND P0, PT, R8, 0x3, PT ;  /* 0x000000030800780c */ /* 0x000fe40003f06070 */
[----:B------:R-:W-:Y:S02]  /*0d40*/  PRMT R2, R2, 0x9910, RZ ;  /* 0x0000991002027816 */ /* 0x000fe400000000ff */
        /* <DEDUP_REMOVED lines=10> */
.L_x_11438:
[----:B------:R-:W-:Y:S01]  /*0df0*/  PRMT R13, R19, 0x9910, RZ ;  /* 0x00009910130d7816 */ /* 0x000fe200000000ff */
[----:B------:R-:W-:Y:S01]  /*0e00*/  BSSY B0, `(.L_x_11448) ;  /* 0x000000e000007945 */ /* 0x000fe20003800000 */
[----:B-1----:R-:W-:Y:S01]  /*0e10*/  LOP3.LUT R10, R10, 0x1, RZ, 0xc0, !PT ;  /* 0x000000010a0a7812 */ /* 0x002fe200078ec0ff */
[----:B------:R-:W-:Y:S01]  /*0e20*/  IMAD.MOV.U32 R12, RZ, RZ, 0x1 ;  /* 0x00000001ff0c7424 */ /* 0x000fe200078e00ff */
[----:B------:R-:W-:Y:S01]  /*0e30*/  ISETP.NE.AND P0, PT, R13, 0x1, PT ;  /* 0x000000010d00780c */ /* 0x000fe20003f05270 */
[----:B------:R-:W-:Y:S01]  /*0e40*/  IMAD.MOV.U32 R7, RZ, RZ, 0x1 ;  /* 0x00000001ff077424 */ /* 0x000fe200078e00ff */
[----:B------:R-:W-:Y:S01]  /*0e50*/  PRMT R14, R3, 0xbb32, RZ ;  /* 0x0000bb32030e7816 */ /* 0x000fe200000000ff */
[----:B------:R-:W-:Y:S01]  /*0e60*/  IMAD.MOV.U32 R3, RZ, RZ, 0x1 ;  /* 0x00000001ff037424 */ /* 0x000fe200078e00ff */
[----:B------:R-:W-:Y:S02]  /*0e70*/  ISETP.NE.U32.AND P1, PT, R10, 0x1, PT ;  /* 0x000000010a00780c */ /* 0x000fe40003f25070 */
[----:B------:R-:W-:-:S02]  /*0e80*/  PRMT R11, R11, 0x9910, RZ ;  /* 0x000099100b0b7816 */ /* 0x000fc400000000ff */
[----:B------:R-:W-:-:S05]  /*0e90*/  SEL R3, R3, 0xffff, P1 ;  /* 0x0000ffff03037807 */ /* 0x000fca0000800000 */
[----:B------:R-:W-:Y:S05]  /*0ea0*/  @!P0 BRA `(.L_x_11449) ;  /* 0x00000000000c8947 */ /* 0x000fea0003800000 */
[----:B------:R-:W-:Y:S02]  /*0eb0*/  ISETP.NE.AND P0, PT, R13, -0x1, PT ;  /* 0xffffffff0d00780c */ /* 0x000fe40003f05270 */
[----:B------:R-:W-:-:S11]  /*0ec0*/  PRMT R7, R3, 0x7610, R7 ;  /* 0x0000761003077816 */ /* 0x000fd60000000007 */
[----:B------:R-:W-:-:S07]  /*0ed0*/  @P0 PRMT R7, RZ, 0x7610, R7 ;  /* 0x00007610ff070816 */ /* 0x000fce0000000007 */
.L_x_11449:
[----:B------:R-:W-:Y:S05]  /*0ee0*/  BSYNC B0 ;  /* 0x0000000000007941 */ /* 0x000fea0003800000 */
.L_x_11448:
[----:B------:R-:W-:Y:S01]  /*0ef0*/  PRMT R10, R2, 0x9910, RZ ;  /* 0x00009910020a7816 */ /* 0x000fe200000000ff */
[----:B------:R-:W-:Y:S01]  /*0f00*/  IMAD.MOV.U32 R2, RZ, RZ, R11 ;  /* 0x000000ffff027224 */ /* 0x000fe200078e000b */
[----:B------:R-:W-:Y:S01]  /*0f10*/  PRMT R5, R5, 0x9910, RZ ;  /* 0x0000991005057816 */ /* 0x000fe200000000ff */
[----:B------:R-:W-:Y:S01]  /*0f20*/  IMAD.MOV.U32 R11, RZ, RZ, R14 ;  /* 0x000000ffff0b7224 */ /* 0x000fe200078e000e */
[----:B------:R-:W-:Y:S01]  /*0f30*/  PRMT R6, R6, 0x9910, RZ ;  /* 0x0000991006067816 */ /* 0x000fe200000000ff */
[----:B------:R-:W-:Y:S01]  /*0f40*/  BSSY B0, `(.L_x_11450) ;  /* 0x000000e000007945 */ /* 0x000fe20003800000 */
[----:B------:R-:W-:Y:S02]  /*0f50*/  ISETP.NE.AND P6, PT, R2, 0x1, PT ;  /* 0x000000010200780c */ /* 0x000fe40003fc5270 */
[----:B------:R-:W-:Y:S02]  /*0f60*/  PRMT R8, R8, 0x9910, RZ ;  /* 0x0000991008087816 */ /* 0x000fe400000000ff */
        /* <DEDUP_REMOVED lines=11> */
.L_x_11451:
[----:B------:R-:W-:Y:S05]  /*1020*/  BSYNC B0 ;  /* 0x0000000000007941 */ /* 0x000fea0003800000 */
.L_x_11450:
        /* <DEDUP_REMOVED lines=9> */
.L_x_11453:
[----:B------:R-:W-:Y:S05]  /*10c0*/  BSYNC B0 ;  /* 0x0000000000007941 */ /* 0x000fea0003800000 */
.L_x_11452:
[----:B------:R-:W-:Y:S04]  /*10d0*/  BSSY B0, `(.L_x_11454) ;  /* 0x0000005000007945 */ /* 0x000fe80003800000 */
[----:B------:R-:W-:Y:S05]  /*10e0*/  @!P1 BRA `(.L_x_11455) ;  /* 0x00000000000c9947 */ /* 0x000fea0003800000 */
[----:B------:R-:W-:Y:S02]  /*10f0*/  ISETP.NE.AND P0, PT, R6, -0x1, PT ;  /* 0xffffffff0600780c */ /* 0x000fe40003f05270 */
[----:B------:R-:W-:-:S11]  /*1100*/  PRMT R14, R3, 0x7610, R14 ;  /* 0x00007610030e7816 */ /* 0x000fd6000000000e */
[----:B------:R-:W-:-:S07]  /*1110*/  @P0 PRMT R14, RZ, 0x7610, R14 ;  /* 0x00007610ff0e0816 */ /* 0x000fce000000000e */
.L_x_11455:
[----:B------:R-:W-:Y:S05]  /*1120*/  BSYNC B0 ;  /* 0x0000000000007941 */ /* 0x000fea0003800000 */
.L_x_11454:
[----:B------:R-:W-:Y:S01]  /*1130*/  BSSY B0, `(.L_x_11456) ;  /* 0x0000006000007945 */ /* 0x000fe20003800000 */
[----:B------:R-:W-:-:S03]  /*1140*/  IMAD.MOV.U32 R17, RZ, RZ, 0x1 ;  /* 0x00000001ff117424 */ /* 0x000fc600078e00ff */
[----:B------:R-:W-:Y:S05]  /*1150*/  @!P2 BRA `(.L_x_11457) ;  /* 0x00000000000ca947 */ /* 0x000fea0003800000 */
[----:B------:R-:W-:Y:S02]  /*1160*/  ISETP.NE.AND P0, PT, R8, -0x1, PT ;  /* 0xffffffff0800780c */ /* 0x000fe40003f05270 */
[----:B------:R-:W-:-:S11]  /*1170*/  PRMT R15, R3, 0x7610, R15 ;  /* 0x00007610030f7816 */ /* 0x000fd6000000000f */
[----:B------:R-:W-:-:S07]  /*1180*/  @P0 PRMT R15, RZ, 0x7610, R15 ;  /* 0x00007610ff0f0816 */ /* 0x000fce000000000f */
.L_x_11457:
[----:B------:R-:W-:Y:S05]  /*1190*/  BSYNC B0 ;  /* 0x0000000000007941 */ /* 0x000fea0003800000 */
.L_x_11456:
[----:B------:R-:W-:Y:S04]  /*11a0*/  BSSY B0, `(.L_x_11458) ;  /* 0x0000005000007945 */ /* 0x000fe80003800000 */
[----:B------:R-:W-:Y:S05]  /*11b0*/  @!P3 BRA `(.L_x_11459) ;  /* 0x00000000000cb947 */ /* 0x000fea0003800000 */
[----:B------:R-:W-:Y:S02]  /*11c0*/  ISETP.NE.AND P0, PT, R9, -0x1, PT ;  /* 0xffffffff0900780c */ /* 0x000fe40003f05270 */
[----:B------:R-:W-:-:S11]  /*11d0*/  PRMT R16, R3, 0x7610, R16 ;  /* 0x0000761003107816 */ /* 0x000fd60000000010 */
[----:B------:R-:W-:-:S07]  /*11e0*/  @P0 PRMT R16, RZ, 0x7610, R16 ;  /* 0x00007610ff100816 */ /* 0x000fce0000000010 */
.L_x_11459:
[----:B------:R-:W-:Y:S05]  /*11f0*/  BSYNC B0 ;  /* 0x0000000000007941 */ /* 0x000fea0003800000 */
.L_x_11458:
[----:B------:R-:W-:Y:S01]  /*1200*/  BSSY B0, `(.L_x_11460) ;  /* 0x0000006000007945 */ /* 0x000fe20003800000 */
[----:B------:R-:W-:-:S03]  /*1210*/  IMAD.MOV.U32 R18, RZ, RZ, 0x1 ;  /* 0x00000001ff127424 */ /* 0x000fc600078e00ff */
[----:B------:R-:W-:Y:S05]  /*1220*/  @!P4 BRA `(.L_x_11461) ;  /* 0x00000000000cc947 */ /* 0x000fea0003800000 */
[----:B------:R-:W-:Y:S02]  /*1230*/  ISETP.NE.AND P0, PT, R10, -0x1, PT ;  /* 0xffffffff0a00780c */ /* 0x000fe40003f05270 */
[----:B------:R-:W-:-:S11]  /*1240*/  PRMT R17, R3, 0x7610, R17 ;  /* 0x0000761003117816 */ /* 0x000fd60000000011 */
[----:B------:R-:W-:-:S07]  /*1250*/  @P0 PRMT R17, RZ, 0x7610, R17 ;  /* 0x00007610ff110816 */ /* 0x000fce0000000011 */
.L_x_11461:
[----:B------:R-:W-:Y:S05]  /*1260*/  BSYNC B0 ;  /* 0x0000000000007941 */ /* 0x000fea0003800000 */
.L_x_11460:
[----:B------:R-:W-:Y:S04]  /*1270*/  BSSY B0, `(.L_x_11439) ;  /* 0x0000005000007945 */ /* 0x000fe80003800000 */
[----:B------:R-:W-:Y:S05]  /*1280*/  @!P5 BRA `(.L_x_11462) ;  /* 0x00000000000cd947 */ /* 0x000fea0003800000 */
[----:B------:R-:W-:Y:S02]  /*1290*/  ISETP.NE.AND P0, PT, R11, -0x1, PT ;  /* 0xffffffff0b00780c */ /* 0x000fe40003f05270 */
[----:B------:R-:W-:-:S11]  /*12a0*/  PRMT R18, R3, 0x7610, R18 ;  /* 0x0000761003127816 */ /* 0x000fd60000000012 */
[----:B------:R-:W-:-:S07]  /*12b0*/  @P0 PRMT R18, RZ, 0x7610, R18 ;  /* 0x00007610ff120816 */ /* 0x000fce0000000012 */
.L_x_11462:
[----:B------:R-:W-:Y:S05]  /*12c0*/  BSYNC B0 ;  /* 0x0000000000007941 */ /* 0x000fea0003800000 */
.L_x_11439:
[----:B------:R-:W0:Y:S01]  /*12d0*/  LDC.64 R2, c[0x0][0x228] ;  /* 0x00008a00ff027b82 */ /* 0x000e220000000a00 */
[----:B------:R-:W-:Y:S02]  /*12e0*/  PRMT R12, R7, 0x5410, R12 ;  /* 0x00005410070c7816 */ /* 0x000fe4000000000c */
[----:B------:R-:W-:Y:S02]  /*12f0*/  PRMT R13, R13, 0x5410, R14 ;  /* 0x000054100d0d7816 */ /* 0x000fe4000000000e */
[----:B------:R-:W-:Y:S02]  /*1300*/  PRMT R16, R15, 0x5410, R16 ;  /* 0x000054100f107816 */ /* 0x000fe40000000010 */
[----:B------:R-:W-:Y:S01]  /*1310*/  PRMT R17, R17, 0x5410, R18 ;  /* 0x0000541011117816 */ /* 0x000fe20000000012 */
[----:B0-----:R-:W-:-:S04]  /*1320*/  IMAD.WIDE.U32 R2, R0, 0x2, R2 ;  /* 0x0000000200027825 */ /* 0x001fc800078e0002 */
[----:B------:R-:W-:-:S05]  /*1330*/  IMAD.WIDE R2, R4, 0x8, R2 ;  /* 0x0000000804027825 */ /* 0x000fca00078e0202 */
[----:B------:R-:W-:Y:S04]  /*1340*/  STG.E.64 desc[UR6][R2.64], R12 ;  /* 0x0000000c02007986 */ /* 0x000fe8000c101b06 */
[----:B------:R-:W-:Y:S01]  /*1350*/  STG.E.64 desc[UR6][R2.64+0x400], R16 ;  /* 0x0004001002007986 */ /* 0x000fe2000c101b06 */
[----:B------:R-:W-:Y:S05]  /*1360*/  EXIT ;  /* 0x000000000000794d */ /* 0x000fea0003800000 */
.L_x_11437:
        /* <DEDUP_REMOVED lines=22> */
.L_x_11464:
[----:B------:R-:W-:Y:S05]  /*14d0*/  BSYNC B0 ;  /* 0x0000000000007941 */ /* 0x000fea0003800000 */
.L_x_11463:
        /* <DEDUP_REMOVED lines=15> */
.L_x_11466:
[----:B------:R-:W-:Y:S05]  /*15d0*/  BSYNC B0 ;  /* 0x0000000000007941 */ /* 0x000fea0003800000 */
.L_x_11465:
        /* <DEDUP_REMOVED lines=39> */
[C---:B------:R-:W-:Y:S01]  /*1850*/  VIADD R24, R13.reuse, 0x180 ;  /* 0x000001800d187836 */ /* 0x040fe20000000000 */
[-C--:B------:R-:W-:Y:S01]  /*1860*/  ISETP.GE.AND P4, PT, R22, R11.reuse, PT ;  /* 0x0000000b1600720c */ /* 0x080fe20003f86270 */
[C---:B------:R-:W-:Y:S01]  /*1870*/  VIADD R26, R13.reuse, 0x200 ;  /* 0x000002000d1a7836 */ /* 0x040fe20000000000 */
[-C--:B------:R-:W-:Y:S01]  /*1880*/  ISETP.GE.AND P5, PT, R28, R11.reuse, PT ;  /* 0x0000000b1c00720c */ /* 0x080fe20003fa6270 */
[----:B------:R-:W-:Y:S01]  /*1890*/  VIADD R22, R13, 0x280 ;  /* 0x000002800d167836 */ /* 0x000fe20000000000 */
[-C--:B------:R-:W-:Y:S02]  /*18a0*/  ISETP.GE.AND P3, PT, R24, R11.reuse, PT ;  /* 0x0000000b1800720c */ /* 0x080fe40003f66270 */
[----:B------:R-:W-:Y:S01]  /*18b0*/  ISETP.GE.AND P2, PT, R26, R11, PT ;  /* 0x0000000b1a00720c */ /* 0x000fe20003f46270 */
[----:B------:R-:W-:-:S12]  /*18c0*/  @P0 BRA `(.L_x_11470) ;  /* 0x0000000000500947 */ /* 0x000fd80003800000 */
[----:B------:R-:W-:Y:S02]  /*18d0*/  IMAD.MOV.U32 R9, RZ, RZ, 0x1 ;  /* 0x00000001ff097424 */ /* 0x000fe400078e00ff */
[----:B-1----:R-:W-:-:S07]  /*18e0*/  IMAD.MOV.U32 R21, RZ, RZ, R10 ;  /* 0x000000ffff157224 */ /* 0x002fce00078e000a */
.L_x_11471:
[C---:B------:R-:W-:Y:S02]  /*18f0*/  LOP3.LUT R23, R21.reuse, 0x1, RZ, 0xc0, !PT ;  /* 0x0000000115177812 */ /* 0x040fe400078ec0ff */
[----:B------:R-:W-:Y:S02]  /*1900*/  LOP3.LUT R24, R21, 0xffff, RZ, 0xc0, !PT ;  /* 0x0000ffff15187812 */ /* 0x000fe400078ec0ff */
[----:B------:R-:W-:Y:S02]  /*1910*/  ISETP.NE.U32.AND P1, PT, R23, 0x1, PT ;  /* 0x000000011700780c */ /* 0x000fe40003f25070 */
[C---:B-----5:R-:W-:Y:S02]  /*1920*/  PRMT R25, R20.reuse, 0x9910, RZ ;  /* 0x0000991014197816 */ /* 0x060fe400000000ff */
        /* <DEDUP_REMOVED lines=14> */
.L_x_11470:
[----:B------:R-:W-:Y:S05]  /*1a10*/  BSYNC B0 ;  /* 0x0000000000007941 */ /* 0x000fea0003800000 */
.L_x_11469:
[----:B------:R-:W-:Y:S01]  /*1a20*/  BSSY B0, `(.L_x_11472) ;  /* 0x0000018000007945 */ /* 0x000fe20003800000 */
[----:B------:R-:W-:Y:S01]  /*1a30*/  ISETP.GE.AND P1, PT, R22, R11, PT ;  /* 0x0000000b1600720c */ /* 0x000fe20003f26270 */
[----:B-----5:R-:W-:Y:S02]  /*1a40*/  VIADD R20, R13, 0x300 ;  /* 0x000003000d147836 */ /* 0x020fe40000000000 */
[----:B------:R-:W-:Y:S10]  /*1a50*/  @P5 BRA `(.L_x_11473) ;  /* 0x0000000000505947 */ /* 0x000ff40003800000 */
[----:B------:R-:W-:Y:S02]  /*1a60*/  IMAD.MOV.U32 R8, RZ, RZ, 0x1 ;  /* 0x00000001ff087424 */ /* 0x000fe400078e00ff */
[----:B-1----:R-:W-:-:S07]  /*1a70*/  IMAD.MOV.U32 R21, RZ, RZ, R10 ;  /* 0x000000ffff157224 */ /* 0x002fce00078e000a */
.L_x_11474:
        /* <DEDUP_REMOVED lines=18> */
.L_x_11473:
[----:B------:R-:W-:Y:S05]  /*1ba0*/  BSYNC B0 ;  /* 0x0000000000007941 */ /* 0x000fea0003800000 */
.L_x_11472:
[----:B------:R-:W-:Y:S01]  /*1bb0*/  BSSY B0, `(.L_x_11475) ;  /* 0x0000018000007945 */ /* 0x000fe20003800000 */
[----:B------:R-:W-:Y:S01]  /*1bc0*/  ISETP.GE.AND P5, PT, R20, R11, PT ;  /* 0x0000000b1400720c */ /* 0x000fe20003fa6270 */
[----:B------:R-:W-:Y:S02]  /*1bd0*/  VIADD R20, R13, 0x380 ;  /* 0x000003800d147836 */ /* 0x000fe40000000000 */
[----:B------:R-:W-:Y:S10]  /*1be0*/  @P4 BRA `(.L_x_11476) ;  /* 0x0000000000504947 */ /* 0x000ff40003800000 */
[----:B------:R-:W-:Y:S02]  /*1bf0*/  IMAD.MOV.U32 R7, RZ, RZ, 0x1 ;  /* 0x00000001ff077424 */ /* 0x000fe400078e00ff */
[----:B-1----:R-:W-:-:S07]  /*1c00*/  IMAD.MOV.U32 R19, RZ, RZ, R10 ;  /* 0x000000ffff137224 */ /* 0x002fce00078e000a */
.L_x_11477:
[C---:B------:R-:W-:Y:S02]  /*1c10*/  LOP3.LUT R21, R19.reuse, 0x1, RZ, 0xc0, !PT ;  /* 0x0000000113157812 */ /* 0x040fe400078ec0ff */
[----:B------:R-:W-:Y:S02]  /*1c20*/  LOP3.LUT R22, R19, 0xffff, RZ, 0xc0, !PT ;  /* 0x0000ffff13167812 */ /* 0x000fe400078ec0ff */
[----:B------:R-:W-:Y:S02]  /*1c30*/  ISETP.NE.U32.AND P4, PT, R21, 0x1, PT ;  /* 0x000000011500780c */ /* 0x000fe40003f85070 */
[C---:B------:R-:W-:Y:S02]  /*1c40*/  PRMT R23, R16.reuse, 0x9910, RZ ;  /* 0x0000991010177816 */ /* 0x040fe400000000ff */
        /* <DEDUP_REMOVED lines=14> */
.L_x_11476:
[----:B------:R-:W-:Y:S05]  /*1d30*/  BSYNC B0 ;  /* 0x0000000000007941 */ /* 0x000fea0003800000 */
.L_x_11475:
[----:B------:R-:W-:Y:S01]  /*1d40*/  BSSY B0, `(.L_x_11478) ;  /* 0x0000019000007945 */ /* 0x000fe20003800000 */
[----:B------:R-:W-:-:S03]  /*1d50*/  ISETP.GE.AND P4, PT, R20, R11, PT ;  /* 0x0000000b1400720c */ /* 0x000fc60003f86270 */
[----:B------:R-:W-:Y:S10]  /*1d60*/  @P3 BRA `(.L_x_11479) ;  /* 0x0000000000583947 */ /* 0x000ff40003800000 */
[----:B------:R-:W-:Y:S02]  /*1d70*/  IMAD.MOV.U32 R6, RZ, RZ, 0x1 ;  /* 0x00000001ff067424 */ /* 0x000fe400078e00ff */
[----:B-1----:R-:W-:-:S07]  /*1d80*/  IMAD.MOV.U32 R16, RZ, RZ, R10 ;  /* 0x000000ffff107224 */ /* 0x002fce00078e000a */
.L_x_11480:
        /* <DEDUP_REMOVED lines=20> */
.L_x_11479:
[----:B------:R-:W-:Y:S05]  /*1ed0*/  BSYNC B0 ;  /* 0x0000000000007941 */ /* 0x000fea0003800000 */
.L_x_11478:
[----:B------:R-:W-:Y:S04]  /*1ee0*/  BSSY B0, `(.L_x_11481) ;  /* 0x0000018000007945 */ /* 0x000fe80003800000 */
[----:B------:R-:W-:Y:S05]  /*1ef0*/  @P2 BRA `(.L_x_11482) ;  /* 0x0000000000582947 */ /* 0x000fea0003800000 */
[----:B------:R-:W-:Y:S02]  /*1f00*/  IMAD.MOV.U32 R5, RZ, RZ, 0x1 ;  /* 0x00000001ff057424 */ /* 0x000fe400078e00ff */
[----:B-1----:R-:W-:-:S07]  /*1f10*/  IMAD.MOV.U32 R15, RZ, RZ, R10 ;  /* 0x000000ffff0f7224 */ /* 0x002fce00078e000a */
.L_x_11483:
        /* <DEDUP_REMOVED lines=20> */
.L_x_11482:
[----:B------:R-:W-:Y:S05]  /*2060*/  BSYNC B0 ;  /* 0x0000000000007941 */ /* 0x000fea0003800000 */
.L_x_11481:
[----:B------:R-:W-:Y:S04]  /*2070*/  BSSY B0, `(.L_x_11484) ;  /* 0x0000018000007945 */ /* 0x000fe80003800000 */
[----:B------:R-:W-:Y:S05]  /*2080*/  @P1 BRA `(.L_x_11485) ;  /* 0x0000000000581947 */ /* 0x000fea0003800000 */
[----:B------:R-:W-:Y:S02]  /*2090*/  IMAD.MOV.U32 R4, RZ, RZ, 0x1 ;  /* 0x00000001ff047424 */ /* 0x000fe400078e00ff */
[----:B-1----:R-:W-:-:S07]  /*20a0*/  IMAD.MOV.U32 R14, RZ, RZ, R10 ;  /* 0x000000ffff0e7224 */ /* 0x002fce00078e000a */
.L_x_11486:
        /* <DEDUP_REMOVED lines=20> */
.L_x_11485:
[----:B------:R-:W-:Y:S05]  /*21f0*/  BSYNC B0 ;  /* 0x0000000000007941 */ /* 0x000fea0003800000 */
.L_x_11484:
[----:B------:R-:W-:Y:S04]  /*2200*/  BSSY B0, `(.L_x_11487) ;  /* 0x0000017000007945 */ /* 0x000fe80003800000 */
[----:B------:R-:W-:Y:S05]  /*2210*/  @P5 BRA `(.L_x_11488) ;  /* 0x0000000000545947 */ /* 0x000fea0003800000 */
[----:B------:R-:W-:Y:S02]  /*2220*/  IMAD.MOV.U32 R3, RZ, RZ, 0x1 ;  /* 0x00000001ff037424 */ /* 0x000fe400078e00ff */
[----:B-1----:R-:W-:-:S07]  /*2230*/  IMAD.MOV.U32 R12, RZ, RZ, R10 ;  /* 0x000000ffff0c7224 */ /* 0x002fce00078e000a */
.L_x_11489:
        /* <DEDUP_REMOVED lines=19> */
.L_x_11488:
[----:B------:R-:W-:Y:S05]  /*2370*/  BSYNC B0 ;  /* 0x0000000000007941 */ /* 0x000fea0003800000 */
.L_x_11487:
        /* <DEDUP_REMOVED lines=11> */
[----:B------:R-:W-:Y:S01]  /*2430*/  IMAD.MOV.U32 R12, RZ, RZ, R17 ;  /* 0x000000ffff0c7224 */ /* 0x000fe200078e0011 */
[----:B0-----:R-:W-:-:S04]  /*2440*/  LOP3.LUT R15, R14, 0xffff, RZ, 0xc0, !PT ;  /* 0x0000ffff0e0f7812 */ /* 0x001fc800078ec0ff */
[----:B------:R-:W-:Y:S01]  /*2450*/  LEA.HI R15, R15, R10, RZ, 0x11 ;  /* 0x0000000a0f0f7211 */ /* 0x000fe200078f88ff */
[----:B------:R-:W-:Y:S01]  /*2460*/  IMAD R10, R12, R12, RZ ;  /* 0x0000000c0c0a7224 */ /* 0x000fe200078e02ff */
[----:B------:R-:W-:Y:S06]  /*2470*/  @!P1 BRA `(.L_x_11491) ;  /* 0x0000000000689947 */ /* 0x000fec0003800000 */
[----:B------:R-:W-:Y:S02]  /*2480*/  PRMT R12, R15, 0x9910, RZ ;  /* 0x000099100f0c7816 */ /* 0x000fe400000000ff */
[----:B------:R-:W-:Y:S02]  /*2490*/  PRMT R14, R10, 0x7610, R14 ;  /* 0x000076100a0e7816 */ /* 0x000fe4000000000e */
[----:B------:R-:W-:-:S04]  /*24a0*/  SHF.R.S32.HI R12, RZ, 0x1, R12 ;  /* 0x00000001ff0c7819 */ /* 0x000fc8000001140c */
[----:B------:R-:W-:-:S07]  /*24b0*/  PRMT R15, R12, 0x7610, R15 ;  /* 0x000076100c0f7816 */ /* 0x000fce000000000f */
.L_x_11492:
        /* <DEDUP_REMOVED lines=22> */
.L_x_11491:
[----:B------:R-:W-:Y:S05]  /*2620*/  BSYNC B0 ;  /* 0x0000000000007941 */ /* 0x000fea0003800000 */
.L_x_11490:
[----:B------:R-:W-:Y:S05]  /*2630*/  BRA `(.L_x_11468) ;  /* 0x0000000400887947 */ /* 0x000fea0003800000 */
.L_x_11467:
[C---:B------:R-:W-:Y:S01]  /*2640*/  VIADD R4, R13.reuse, 0x100 ;  /* 0x000001000d047836 */ /* 0x040fe20000000000 */
[----:B-1----:R-:W-:Y:S01]  /*2650*/  LOP3.LUT R10, R10, 0x1, RZ, 0xc0, !PT ;  /* 0x000000010a0a7812 */ /* 0x002fe200078ec0ff */
[C---:B------:R-:W-:Y:S01]  /*2660*/  VIADD R2, R13.reuse, 0x80 ;  /* 0x000000800d027836 */ /* 0x040fe20000000000 */
[----:B------:R-:W-:Y:S01]  /*2670*/  BSSY B0, `(.L_x_11493) ;  /* 0x0000015000007945 */ /* 0x000fe20003800000 */
[C---:B------:R-:W-:Y:S01]  /*2680*/  VIADD R6, R13.reuse, 0x180 ;  /* 0x000001800d067836 */ /* 0x040fe20000000000 */
[-C--:B------:R-:W-:Y:S01]  /*2690*/  ISETP.GE.AND P5, PT, R4, R11.reuse, PT ;  /* 0x0000000b0400720c */ /* 0x080fe20003fa6270 */
[C---:B------:R-:W-:Y:S01]  /*26a0*/  VIADD R4, R13.reuse, 0x280 ;  /* 0x000002800d047836 */ /* 0x040fe20000000000 */
[-C--:B------:R-:W-:Y:S01]  /*26b0*/  ISETP.GE.AND P6, PT, R2, R11.reuse, PT ;  /* 0x0000000b0200720c */ /* 0x080fe20003fc6270 */
[C---:B------:R-:W-:Y:S01]  /*26c0*/  VIADD R2, R13.reuse, 0x200 ;  /* 0x000002000d027836 */ /* 0x040fe20000000000 */
        /* <DEDUP_REMOVED lines=15> */
.L_x_11494:
[----:B------:R-:W-:Y:S05]  /*27c0*/  BSYNC B0 ;  /* 0x0000000000007941 */ /* 0x000fea0003800000 */
.L_x_11493:
        /* <DEDUP_REMOVED lines=11> */
.L_x_11496:
[----:B------:R-:W-:Y:S05]  /*2880*/  BSYNC B0 ;  /* 0x0000000000007941 */ /* 0x000fea0003800000 */
.L_x_11495:
        /* <DEDUP_REMOVED lines=10> */
.L_x_11498:
[----:B------:R-:W-:Y:S05]  /*2930*/  BSYNC B0 ;  /* 0x0000000000007941 */ /* 0x000fea0003800000 */
.L_x_11497:
        /* <DEDUP_REMOVED lines=9> */
.L_x_11500:
[----:B------:R-:W-:Y:S05]  /*29d0*/  BSYNC B0 ;  /* 0x0000000000007941 */ /* 0x000fea0003800000 */
.L_x_11499:
        /* <DEDUP_REMOVED lines=9> */
.L_x_11502:
[----:B------:R-:W-:Y:S05]  /*2a70*/  BSYNC B0 ;  /* 0x0000000000007941 */ /* 0x000fea0003800000 */
.L_x_11501:
        /* <DEDUP_REMOVED lines=9> */
.L_x_11504:
[----:B------:R-:W-:Y:S05]  /*2b10*/  BSYNC B0 ;  /* 0x0000000000007941 */ /* 0x000fea0003800000 */
.L_x_11503:
        /* <DEDUP_REMOVED lines=9> */
.L_x_11506:
[----:B------:R-:W-:Y:S05]  /*2bb0*/  BSYNC B0 ;  /* 0x0000000000007941 */ /* 0x000fea0003800000 */
.L_x_11505:
        /* <DEDUP_REMOVED lines=9> */
.L_x_11507:
[----:B------:R-:W-:Y:S05]  /*2c50*/  BSYNC B0 ;  /* 0x0000000000007941 */ /* 0x000fea0003800000 */
.L_x_11468:
[----:B-----5:R-:W0:Y:S01]  /*2c60*/  @!P0 LDC.64 R14, c[0x0][0x228] ;  /* 0x00008a00ff0e8b82 */ /* 0x020e220000000a00 */
        /* <DEDUP_REMOVED lines=20> */
.L_x_11510:
[----:B------:R-:W-:-:S13]  /*2db0*/  ISETP.GE.AND P0, PT, R13, R11, PT ;  /* 0x0000000b0d00720c */ /* 0x000fda0003f06270 */
[----:B------:R-:W-:Y:S05]  /*2dc0*/  @P0 BRA `(.L_x_11512) ;  /* 0x0000000000300947 */ /* 0x000fea0003800000 */
[----:B0-----:R-:W0:Y:S01]  /*2dd0*/  LDC.64 R8, c[0x0][0x228] ;  /* 0x00008a00ff087b82 */ /* 0x001e220000000a00 */
[----:B------:R-:W-:Y:S02]  /*2de0*/  IMAD.IADD R7, R0, 0x1, R13 ;  /* 0x0000000100077824 */ /* 0x000fe400078e020d */
[----:B------:R-:W-:Y:S02]  /*2df0*/  VIADD R13, R13, 0x80 ;  /* 0x000000800d0d7836 */ /* 0x000fe40000000000 */
[----:B0-----:R-:W-:-:S05]  /*2e00*/  IMAD.WIDE.U32 R8, R7, 0x2, R8 ;  /* 0x0000000207087825 */ /* 0x001fca00078e0008 */
[----:B------:R2:W-:Y:S02]  /*2e10*/  STG.E.U16 desc[UR6][R8.64], R6 ;  /* 0x0000000608007986 */ /* 0x0005e4000c101506 */
.L_x_11511:
[----:B------:R-:W-:-:S13]  /*2e20*/  ISETP.GE.AND P0, PT, R13, R11, PT ;  /* 0x0000000b0d00720c */ /* 0x000fda0003f06270 */
[----:B------:R-:W-:Y:S05]  /*2e30*/  @P0 BRA `(.L_x_11513) ;  /* 0x0000000000340947 */ /* 0x000fea0003800000 */
[----:B--2---:R-:W2:Y:S01]  /*2e40*/  LDC.64 R6, c[0x0][0x228] ;  /* 0x00008a00ff067b82 */ /* 0x004ea20000000a00 */
[----:B------:R-:W-:Y:S02]  /*2e50*/  IMAD.IADD R9, R0, 0x1, R13 ;  /* 0x0000000100097824 */ /* 0x000fe400078e020d */
[----:B------:R-:W-:Y:S02]  /*2e60*/  VIADD R13, R13, 0x80 ;  /* 0x000000800d0d7836 */ /* 0x000fe40000000000 */
[----:B--2---:R-:W-:-:S05]  /*2e70*/  IMAD.WIDE.U32 R6, R9, 0x2, R6 ;  /* 0x0000000209067825 */ /* 0x004fca00078e0006 */
[----:B------:R2:W-:Y:S02]  /*2e80*/  STG.E.U16 desc[UR6][R6.64], R5 ;  /* 0x0000000506007986 */ /* 0x0005e4000c101506 */
.L_x_11512:
[----:B------:R-:W-:-:S13]  /*2e90*/  ISETP.GE.AND P0, PT, R13, R11, PT ;  /* 0x0000000b0d00720c */ /* 0x000fda0003f06270 */
[----:B------:R-:W-:Y:S05]  /*2ea0*/  @P0 BREAK B1 ;  /* 0x0000000000010942 */ /* 0x000fea0003800000 */
[----:B------:R-:W-:Y:S05]  /*2eb0*/  @P0 BRA `(.L_x_11514) ;  /* 0x0000000000300947 */ /* 0x000fea0003800000 */
[----:B0-2---:R-:W0:Y:S01]  /*2ec0*/  LDC.64 R6, c[0x0][0x228] ;  /* 0x00008a00ff067b82 */ /* 0x005e220000000a00 */
[----:B------:R-:W-:Y:S02]  /*2ed0*/  IMAD.IADD R5, R0, 0x1, R13 ;  /* 0x0000000100057824 */ /* 0x000fe400078e020d */
[----:B------:R-:W-:Y:S02]  /*2ee0*/  VIADD R13, R13, 0x80 ;  /* 0x000000800d0d7836 */ /* 0x000fe40000000000 */
[----:B0-----:R-:W-:-:S05]  /*2ef0*/  IMAD.WIDE.U32 R6, R5, 0x2, R6 ;  /* 0x0000000205067825 */ /* 0x001fca00078e0006 */
[----:B------:R3:W-:Y:S02]  /*2f00*/  STG.E.U16 desc[UR6][R6.64], R4 ;  /* 0x0000000406007986 */ /* 0x0007e4000c101506 */
.L_x_11513:
[----:B------:R-:W-:Y:S05]  /*2f10*/  BSYNC B1 ;  /* 0x0000000000017941 */ /* 0x000fea0003800000 */
.L_x_11509:
[----:B------:R-:W-:-:S13]  /*2f20*/  ISETP.GE.AND P0, PT, R13, R11, PT ;  /* 0x0000000b0d00720c */ /* 0x000fda0003f06270 */
[----:B---3--:R-:W3:Y:S01]  /*2f30*/  @!P0 LDC.64 R4, c[0x0][0x228] ;  /* 0x00008a00ff048b82 */ /* 0x008ee20000000a00 */
[----:B------:R-:W-:Y:S02]  /*2f40*/  @!P0 IMAD.IADD R7, R0, 0x1, R13 ;  /* 0x0000000100078824 */ /* 0x000fe400078e020d */
[----:B------:R-:W-:Y:S02]  /*2f50*/  @!P0 VIADD R13, R13, 0x80 ;  /* 0x000000800d0d8836 */ /* 0x000fe40000000000 */
[----:B---3--:R-:W-:-:S05]  /*2f60*/  @!P0 IMAD.WIDE.U32 R4, R7, 0x2, R4 ;  /* 0x0000000207048825 */ /* 0x008fca00078e0004 */
[----:B------:R3:W-:Y:S02]  /*2f70*/  @!P0 STG.E.U16 desc[UR6][R4.64], R3 ;  /* 0x0000000304008986 */ /* 0x0007e4000c101506 */
.L_x_11514:
[----:B------:R-:W-:Y:S05]  /*2f80*/  BSYNC B0 ;  /* 0x0000000000007941 */ /* 0x000fea0003800000 */
.L_x_11508:
[----:B------:R-:W-:Y:S05]  /*2f90*/  WARPSYNC.ALL ;  /* 0x0000000000007948 */ /* 0x000fea0003800000 */
[----:B------:R-:W-:-:S13]  /*2fa0*/  ISETP.GE.AND P0, PT, R13, R11, PT ;  /* 0x0000000b0d00720c */ /* 0x000fda0003f06270 */
[----:B------:R-:W-:Y:S05]  /*2fb0*/  @P0 EXIT ;  /* 0x000000000000094d */ /* 0x000fea0003800000 */
[----:B--23--:R-:W2:Y:S01]  /*2fc0*/  LDC.64 R4, c[0x0][0x228] ;  /* 0x00008a00ff047b82 */ /* 0x00cea20000000a00 */
[----:B------:R-:W-:-:S04]  /*2fd0*/  IMAD.IADD R13, R0, 0x1, R13 ;  /* 0x00000001000d7824 */ /* 0x000fc800078e020d */
[----:B--2---:R-:W-:-:S05]  /*2fe0*/  IMAD.WIDE.U32 R4, R13, 0x2, R4 ;  /* 0x000000020d047825 */ /* 0x004fca00078e0004 */
[----:B------:R-:W-:Y:S01]  /*2ff0*/  STG.E.U16 desc[UR6][R4.64], R2 ;  /* 0x0000000204007986 */ /* 0x000fe2000c101506 */
[----:B------:R-:W-:Y:S05]  /*3000*/  EXIT ;  /* 0x000000000000794d */ /* 0x000fea0003800000 */
.L_x_11515:
        /* <DEDUP_REMOVED lines=15> */
.L_x_71685:


//--------------------- .text._ZN2at6native29vectorized_elementwise_kernelILi8EZNS0_50_GLOBAL__N__2680c7bb_12_PowKernel_cu_7dd49032_316829pow_tensor_scalar_kernel_implIssEEvRNS_18TensorIteratorBaseET0_EUlsE2_St5arrayIPcLm2EEEEviS6_T1_ --------------------------
	.section	.text._ZN2at6native29vectorized_elementwise_kernelILi8EZNS0_50_GLOBAL__N__2680c7bb_12_PowKernel_cu_7dd49032_316829pow_tensor_scalar_kernel_implIssEEvRNS_18TensorIteratorBaseET0_EUlsE2_St5arrayIPcLm2EEEEviS6_T1_,"ax",@progbits
	.align	128
        .global         _ZN2at6native29vectorized_elementwise_kernelILi8EZNS0_50_GLOBAL__N__2680c7bb_12_PowKernel_cu_7dd49032_316829pow_tensor_scalar_kernel_implIssEEvRNS_18TensorIteratorBaseET0_EUlsE2_St5arrayIPcLm2EEEEviS6_T1_
        .type           _ZN2at6native29vectorized_elementwise_kernelILi8EZNS0_50_GLOBAL__N__2680c7bb_12_PowKernel_cu_7dd49032_316829pow_tensor_scalar_kernel_implIssEEvRNS_18TensorIteratorBaseET0_EUlsE2_St5arrayIPcLm2EEEEviS6_T1_,@function
        .size           _ZN2at6native29vectorized_elementwise_kernelILi8EZNS0_50_GLOBAL__N__2680c7bb_12_PowKernel_cu_7dd49032_316829pow_tensor_scalar_kernel_implIssEEvRNS_18TensorIteratorBaseET0_EUlsE2_St5arrayIPcLm2EEEEviS6_T1_,(.L_x_71686 - _ZN2at6native29vectorized_elementwise_kernelILi8EZNS0_50_GLOBAL__N__2680c7bb_12_PowKernel_cu_7dd49032_316829pow_tensor_scalar_kernel_implIssEEvRNS_18TensorIteratorBaseET0_EUlsE2_St5arrayIPcLm2EEEEviS6_T1_)
        .other          _ZN2at6native29vectorized_elementwise_kernelILi8EZNS0_50_GLOBAL__N__2680c7bb_12_PowKernel_cu_7dd49032_316829pow_tensor_scalar_kernel_implIssEEvRNS_18TensorIteratorBaseET0_EUlsE2_St5arrayIPcLm2EEEEviS6_T1_,@"STO_CUDA_ENTRY STV_DEFAULT"
_ZN2at6native29vectorized_elementwise_kernelILi8EZNS0_50_GLOBAL__N__2680c7bb_12_PowKernel_cu_7dd49032_316829pow_tensor_scalar_kernel_implIssEEvRNS_18TensorIteratorBaseET0_EUlsE2_St5arrayIPcLm2EEEEviS6_T1_:
.text._ZN2at6native29vectorized_elementwise_kernelILi8EZNS0_50_GLOBAL__N__2680c7bb_12_PowKernel_cu_7dd49032_316829pow_tensor_scalar_kernel_implIssEEvRNS_18TensorIteratorBaseET0_EUlsE2_St5arrayIPcLm2EEEEviS6_T1_:
        /* <DEDUP_REMOVED lines=13> */
[----:B0-----:R-:W-:-:S06]  /*00d0*/  IMAD.WIDE.U32 R6, R2, 0x10, R4 ;  /* 0x0000001002067825 */ /* 0x001fcc00078e0004 */
[----:B------:R-:W2:Y:S01]  /*00e0*/  LDG.E.128 R4, desc[UR6][R6.64] ;  /* 0x0000000606047981 */ /* 0x000ea2000c1e1d00 */
[----:B------:R-:W-:-:S06]  /*00f0*/  UPRMT UR4, UR4, 0x9910, URZ ;  /* 0x0000991004047896 */ /* 0x000fcc000800003f */
[----:B------:R-:W-:Y:S02]  /*0100*/  ISETP.LE.AND P0, PT, RZ, UR4, PT ;  /* 0x00000004ff007c0c */ /* 0x000fe4000bf03270 */
[C---:B--2---:R-:W-:Y:S02]  /*0110*/  PRMT R11, R6.reuse, 0x7610, R11 ;  /* 0x00007610060b7816 */ /* 0x044fe4000000000b */
[----:B------:R-:W-:Y:S02]  /*0120*/  PRMT R12, R6, 0x7632, R12 ;  /* 0x00007632060c7816 */ /* 0x000fe4000000000c */
[C---:B------:R-:W-:Y:S02]  /*0130*/  PRMT R19, R4.reuse, 0x7610, R19 ;  /* 0x0000761004137816 */ /* 0x040fe40000000013 */
[----:B------:R-:W-:Y:S02]  /*0140*/  PRMT R9, R4, 0x7632, R9 ;  /* 0x0000763204097816 */ /* 0x000fe40000000009 */
[----:B------:R-:W-:-:S02]  /*0150*/  PRMT R8, R5, 0x7632, R8 ;  /* 0x0000763205087816 */ /* 0x000fc40000000008 */
        /* <DEDUP_REMOVED lines=14> */
.L_x_11519:
        /* <DEDUP_REMOVED lines=22> */
.L_x_11520:
        /* <DEDUP_REMOVED lines=22> */
.L_x_11521:
        /* <DEDUP_REMOVED lines=22> */
.L_x_11522:
        /* <DEDUP_REMOVED lines=20> */
.L_x_11523:
        /* <DEDUP_REMOVED lines=21> */
.L_x_11524:
        /* <DEDUP_REMOVED lines=21> */
.L_x_11525:
        /* <DEDUP_REMOVED lines=27> */
[----:B------:R-:W-:-:S03]  /*0bf0*/  PRMT R18, R5, 0x9910, RZ ;  /* 0x0000991005127816 */ /* 0x000fc600000000ff */
[----:B------:R-:W-:Y:S01]  /*0c00*/  IMAD R6, R6, R6, RZ ;  /* 0x0000000606067224 */ /* 0x000fe200078e02ff */
[----:B0-----:R-:W-:-:S04]  /*0c10*/  LOP3.LUT R5, R8, 0xffff, RZ, 0xc0, !PT ;  /* 0x0000ffff08057812 */ /* 0x001fc800078ec0ff */
[----:B------:R-:W-:-:S03]  /*0c20*/  LEA.HI R10, R5, R10, RZ, 0x11 ;  /* 0x0000000a050a7211 */ /* 0x000fc600078f88ff */
[----:B------:R-:W-:Y:S05]  /*0c30*/  @!P0 BRA `(.L_x_11518) ;  /* 0x0000000400ac8947 */ /* 0x000fea0003800000 */
[----:B------:R-:W-:Y:S02]  /*0c40*/  PRMT R5, R10, 0x9910, RZ ;  /* 0x000099100a057816 */ /* 0x000fe400000000ff */
[----:B------:R-:W-:Y:S02]  /*0c50*/  PRMT R8, R6, 0x7610, R8 ;  /* 0x0000761006087816 */ /* 0x000fe40000000008 */
[----:B------:R-:W-:-:S04]  /*0c60*/  SHF.R.S32.HI R5, RZ, 0x1, R5 ;  /* 0x00000001ff057819 */ /* 0x000fc80000011405 */
[----:B------:R-:W-:-:S07]  /*0c70*/  PRMT R9, R5, 0x7610, R9 ;  /* 0x0000761005097816 */ /* 0x000fce0000000009 */
.L_x_11526:
[C---:B------:R-:W-:Y:S02]  /*0c80*/  LOP3.LUT R6, R9.reuse, 0xffff, RZ, 0xc0, !PT ;  /* 0x0000ffff09067812 */ /* 0x040fe400078ec0ff */
[C---:B------:R-:W-:Y:S02]  /*0c90*/  LOP3.LUT R5, R9.reuse, 0x1, RZ, 0xc0, !PT ;  /* 0x0000000109057812 */ /* 0x040fe400078ec0ff */
[----:B------:R-:W-:Y:S01]  /*0ca0*/  LEA.HI R7, R6, R9, RZ, 0x11 ;  /* 0x0000000906077211 */ /* 0x000fe200078f88ff */
[----:B------:R-:W-:Y:S01]  /*0cb0*/  VIADD R9, R9, 0x1 ;  /* 0x0000000109097836 */ /* 0x000fe20000000000 */
[----:B------:R-:W-:Y:S02]  /*0cc0*/  ISETP.NE.U32.AND P0, PT, R5, 0x1, PT ;  /* 0x000000010500780c */ /* 0x000fe40003f05070 */
[----:B------:R-:W-:Y:S02]  /*0cd0*/  PRMT R18, R18, 0x9910, RZ ;  /* 0x0000991012127816 */ /* 0x000fe400000000ff */
[----:B------:R-:W-:-:S02]  /*0ce0*/  LOP3.LUT R9, R9, 0xffff, RZ, 0xc0, !PT ;  /* 0x0000ffff09097812 */ /* 0x000fc400078ec0ff */
[C---:B------:R-:W-:Y:S01]  /*0cf0*/  SEL R5, R8.reuse, 0x1, !P0 ;  /* 0x0000000108057807 */ /* 0x040fe20004000000 */
        /* <DEDUP_REMOVED lines=13> */
.L_x_11517:
        /* <DEDUP_REMOVED lines=15> */
.L_x_11528:
[----:B------:R-:W-:Y:S05]  /*0ec0*/  BSYNC B0 ;  /* 0x0000000000007941 */ /* 0x000fea0003800000 */
.L_x_11527:
[----:B------:R-:W-:Y:S01]  /*0ed0*/  PRMT R10, R5, 0x9910, RZ ;  /* 0x00009910050a7816 */ /* 0x000fe200000000ff */
[----:B------:R-:W-:Y:S01]  /*0ee0*/  IMAD.MOV.U32 R5, RZ, RZ, R9 ;  /* 0x000000ffff057224 */ /* 0x000fe200078e0009 */
[----:B------:R-:W-:Y:S01]  /*0ef0*/  PRMT R11, R11, 0x9910, RZ ;  /* 0x000099100b0b7816 */ /* 0x000fe200000000ff */
[----:B------:R-:W-:Y:S01]  /*0f00*/  BSSY B0, `(.L_x_11529) ;  /* 0x0000014000007945 */ /* 0x000fe20003800000 */
[----:B------:R-:W-:Y:S02]  /*0f10*/  PRMT R12, R12, 0x9910, RZ ;  /* 0x000099100c0c7816 */ /* 0x000fe400000000ff */
[----:B------:R-:W-:Y:S01]  /*0f20*/  ISETP.NE.AND P6, PT, R5, 0x1, PT ;  /* 0x000000010500780c */ /* 0x000fe20003fc5270 */
[----:B------:R-:W-:Y:S01]  /*0f30*/  IMAD.MOV.U32 R9, RZ, RZ, R11 ;  /* 0x000000ffff097224 */ /* 0x000fe200078e000b */
[----:B------:R-:W-:Y:S01]  /*0f40*/  PRMT R13, R6, 0x9910, RZ ;  /* 0x00009910060d7816 */ /* 0x000fe200000000ff */
[----:B------:R-:W-:Y:S01]  /*0f50*/  IMAD.MOV.U32 R6, RZ, RZ, R10 ;  /* 0x000000ffff067224 */ /* 0x000fe200078e000a */
[----:B------:R-:W-:Y:S01]  /*0f60*/  PRMT R8, R8, 0x9910, RZ ;  /* 0x0000991008087816 */ /* 0x000fe200000000ff */
[----:B------:R-:W-:Y:S01]  /*0f70*/  IMAD.MOV.U32 R10, RZ, RZ, R12 ;  /* 0x000000ffff0a7224 */ /* 0x000fe200078e000c */
[----:B------:R-:W-:Y:S01]  /*0f80*/  ISETP.NE.AND P2, PT, R9, 0x1, PT ;  /* 0x000000010900780c */ /* 0x000fe20003f45270 */
[----:B------:R-:W-:Y:S01]  /*0f90*/  IMAD.MOV.U32 R11, RZ, RZ, R13 ;  /* 0x000000ffff0b7224 */ /* 0x000fe200078e000d */
[----:B------:R-:W-:Y:S01]  /*0fa0*/  ISETP.NE.AND P0, PT, R6, 0x1, PT ;  /* 0x000000010600780c */ /* 0x000fe20003f05270 */
[----:B------:R-:W-:Y:S01]  /*0fb0*/  IMAD.MOV.U32 R12, RZ, RZ, R14 ;  /* 0x000000ffff0c7224 */ /* 0x000fe200078e000e */
[----:B------:R-:W-:-:S02]  /*0fc0*/  ISETP.NE.AND P1, PT, R8, 0x1, PT ;  /* 0x000000010800780c */ /* 0x000fc40003f25270 */
[----:B------:R-:W-:Y:S02]  /*0fd0*/  ISETP.NE.AND P3, PT, R10, 0x1, PT ;  /* 0x000000010a00780c */ /* 0x000fe40003f65270 */
[----:B------:R-:W-:Y:S02]  /*0fe0*/  ISETP.NE.AND P4, PT, R11, 0x1, PT ;  /* 0x000000010b00780c */ /* 0x000fe40003f85270 */
[----:B------:R-:W-:Y:S01]  /*0ff0*/  ISETP.NE.AND P5, PT, R12, 0x1, PT ;  /* 0x000000010c00780c */ /* 0x000fe20003fa5270 */
[----:B------:R-:W-:-:S12]  /*1000*/  @!P6 BRA `(.L_x_11530) ;  /* 0x00000000000ce947 */ /* 0x000fd80003800000 */
[----:B------:R-:W-:Y:S02]  /*1010*/  ISETP.NE.AND P6, PT, R5, -0x1, PT ;  /* 0xffffffff0500780c */ /* 0x000fe40003fc5270 */
[----:B------:R-:W-:-:S11]  /*1020*/  PRMT R4, R7, 0x7610, R4 ;  /* 0x0000761007047816 */ /* 0x000fd60000000004 */
[----:B------:R-:W-:-:S07]  /*1030*/  @P6 PRMT R4, RZ, 0x7610, R4 ;  /* 0x00007610ff046816 */ /* 0x000fce0000000004 */
.L_x_11530:
[----:B------:R-:W-:Y:S05]  /*1040*/  BSYNC B0 ;  /* 0x0000000000007941 */ /* 0x000fea0003800000 */
.L_x_11529:
        /* <DEDUP_REMOVED lines=9> */
.L_x_11532:
[----:B------:R-:W-:Y:S05]  /*10e0*/  BSYNC B0 ;  /* 0x0000000000007941 */ /* 0x000fea0003800000 */
.L_x_11531:
[----:B------:R-:W-:Y:S04]  /*10f0*/  BSSY B0, `(.L_x_11533) ;  /* 0x0000005000007945 */ /* 0x000fe80003800000 */
[----:B------:R-:W-:Y:S05]  /*1100*/  @!P1 BRA `(.L_x_11534) ;  /* 0x00000000000c9947 */ /* 0x000fea0003800000 */
[----:B------:R-:W-:Y:S02]  /*1110*/  ISETP.NE.AND P0, PT, R8, -0x1, PT ;  /* 0xffffffff0800780c */ /* 0x000fe40003f05270 */
[----:B------:R-:W-:-:S11]  /*1120*/  PRMT R14, R7, 0x7610, R14 ;  /* 0x00007610070e7816 */ /* 0x000fd6000000000e */
[----:B------:R-:W-:-:S07]  /*1130*/  @P0 PRMT R14, RZ, 0x7610, R14 ;  /* 0x00007610ff0e0816 */ /* 0x000fce000000000e */
.L_x_11534:
[----:B------:R-:W-:Y:S05]  /*1140*/  BSYNC B0 ;  /* 0x0000000000007941 */ /* 0x000fea0003800000 */
.L_x_11533:
[----:B------:R-:W-:Y:S01]  /*1150*/  BSSY B0, `(.L_x_11535) ;  /* 0x0000006000007945 */ /* 0x000fe20003800000 */
[----:B------:R-:W-:-:S03]  /*1160*/  IMAD.MOV.U32 R17, RZ, RZ, 0x1 ;  /* 0x00000001ff117424 */ /* 0x000fc600078e00ff */
[----:B------:R-:W-:Y:S05]  /*1170*/  @!P2 BRA `(.L_x_11536) ;  /* 0x00000000000ca947 */ /* 0x000fea0003800000 */
[----:B------:R-:W-:Y:S02]  /*1180*/  ISETP.NE.AND P0, PT, R9, -0x1, PT ;  /* 0xffffffff0900780c */ /* 0x000fe40003f05270 */
[----:B------:R-:W-:-:S11]  /*1190*/  PRMT R15, R7, 0x7610, R15 ;  /* 0x00007610070f7816 */ /* 0x000fd6000000000f */
[----:B------:R-:W-:-:S07]  /*11a0*/  @P0 PRMT R15, RZ, 0x7610, R15 ;  /* 0x00007610ff0f0816 */ /* 0x000fce000000000f */
.L_x_11536:
[----:B------:R-:W-:Y:S05]  /*11b0*/  BSYNC B0 ;  /* 0x0000000000007941 */ /* 0x000fea0003800000 */
.L_x_11535:
[----:B------:R-:W-:Y:S04]  /*11c0*/  BSSY B0, `(.L_x_11537) ;  /* 0x0000005000007945 */ /* 0x000fe80003800000 */
[----:B------:R-:W-:Y:S05]  /*11d0*/  @!P3 BRA `(.L_x_11538) ;  /* 0x00000000000cb947 */ /* 0x000fea0003800000 */
[----:B------:R-:W-:Y:S02]  /*11e0*/  ISETP.NE.AND P0, PT, R10, -0x1, PT ;  /* 0xffffffff0a00780c */ /* 0x000fe40003f05270 */
[----:B------:R-:W-:-:S11]  /*11f0*/  PRMT R16, R7, 0x7610, R16 ;  /* 0x0000761007107816 */ /* 0x000fd60000000010 */
[----:B------:R-:W-:-:S07]  /*1200*/  @P0 PRMT R16, RZ, 0x7610, R16 ;  /* 0x00007610ff100816 */ /* 0x000fce0000000010 */
.L_x_11538:
[----:B------:R-:W-:Y:S05]  /*1210*/  BSYNC B0 ;  /* 0x0000000000007941 */ /* 0x000fea0003800000 */
.L_x_11537:
[----:B------:R-:W-:Y:S01]  /*1220*/  BSSY B0, `(.L_x_11539) ;  /* 0x0000006000007945 */ /* 0x000fe20003800000 */
[----:B------:R-:W-:-:S03]  /*1230*/  IMAD.MOV.U32 R18, RZ, RZ, 0x1 ;  /* 0x00000001ff127424 */ /* 0x000fc600078e00ff */
[----:B------:R-:W-:Y:S05]  /*1240*/  @!P4 BRA `(.L_x_11540) ;  /* 0x00000000000cc947 */ /* 0x000fea0003800000 */
[----:B------:R-:W-:Y:S02]  /*1250*/  ISETP.NE.AND P0, PT, R11, -0x1, PT ;  /* 0xffffffff0b00780c */ /* 0x000fe40003f05270 */
[----:B------:R-:W-:-:S11]  /*1260*/  PRMT R17, R7, 0x7610, R17 ;  /* 0x0000761007117816 */ /* 0x000fd60000000011 */
[----:B------:R-:W-:-:S07]  /*1270*/  @P0 PRMT R17, RZ, 0x7610, R17 ;  /* 0x00007610ff110816 */ /* 0x000fce0000000011 */
.L_x_11540:
[----:B------:R-:W-:Y:S05]  /*1280*/  BSYNC B0 ;  /* 0x0000000000007941 */ /* 0x000fea0003800000 */
.L_x_11539:
[----:B------:R-:W-:Y:S04]  /*1290*/  BSSY B0, `(.L_x_11518) ;  /* 0x0000005000007945 */ /* 0x000fe80003800000 */
[----:B------:R-:W-:Y:S05]  /*12a0*/  @!P5 BRA `(.L_x_11541) ;  /* 0x00000000000cd947 */ /* 0x000fea0003800000 */
[----:B------:R-:W-:Y:S02]  /*12b0*/  ISETP.NE.AND P0, PT, R12, -0x1, PT ;  /* 0xffffffff0c00780c */ /* 0x000fe40003f05270 */
[----:B------:R-:W-:-:S11]  /*12c0*/  PRMT R18, R7, 0x7610, R18 ;  /* 0x0000761007127816 */ /* 0x000fd60000000012 */
[----:B------:R-:W-:-:S07]  /*12d0*/  @P0 PRMT R18, RZ, 0x7610, R18 ;  /* 0x00007610ff120816 */ /* 0x000fce0000000012 */
.L_x_11541:
[----:B------:R-:W-:Y:S05]  /*12e0*/  BSYNC B0 ;  /* 0x0000000000007941 */ /* 0x000fea0003800000 */
.L_x_11518:
[----:B------:R-:W0:Y:S01]  /*12f0*/  LDC.64 R6, c[0x0][0x228] ;  /* 0x00008a00ff067b82 */ /* 0x000e220000000a00 */
[----:B------:R-:W-:Y:S02]  /*1300*/  PRMT R5, R13, 0x5410, R14 ;  /* 0x000054100d057816 */ /* 0x000fe4000000000e */
[----:B------:R-:W-:Y:S01]  /*1310*/  PRMT R4, R3, 0x5410, R4 ;  /* 0x0000541003047816 */ /* 0x000fe20000000004 */
[----:B0-----:R-:W-:-:S04]  /*1320*/  IMAD.WIDE.U32 R6, R0, 0x2, R6 ;  /* 0x0000000200067825 */ /* 0x001fc800078e0006 */
[----:B------:R-:W-:Y:S01]  /*1330*/  IMAD.WIDE R8, R2, 0x10, R6 ;  /* 0x0000001002087825 */ /* 0x000fe200078e0206 */
[----:B------:R-:W-:Y:S02]  /*1340*/  PRMT R7, R17, 0x5410, R18 ;  /* 0x0000541011077816 */ /* 0x000fe40000000012 */
[----:B------:R-:W-:-:S05]  /*1350*/  PRMT R6, R15, 0x5410, R16 ;  /* 0x000054100f067816 */ /* 0x000fca0000000010 */
[----:B------:R-:W-:Y:S01]  /*1360*/  STG.E.128 desc[UR6][R8.64], R4 ;  /* 0x0000000408007986 */ /* 0x000fe2000c101d06 */
[----:B------:R-:W-:Y:S05]  /*1370*/  EXIT ;  /* 0x000000000000794d */ /* 0x000fea0003800000 */
.L_x_11516:
        /* <DEDUP_REMOVED lines=22> */
.L_x_11543:
[----:B------:R-:W-:Y:S05]  /*14e0*/  BSYNC B0 ;  /* 0x0000000000007941 */ /* 0x000fea0003800000 */
.L_x_11542:
        /* <DEDUP_REMOVED lines=15> */
.L_x_11545:
[----:B------:R-:W-:Y:S05]  /*15e0*/  BSYNC B0 ;  /* 0x0000000000007941 */ /* 0x000fea0003800000 */
.L_x_11544:
        /* <DEDUP_REMOVED lines=49> */
.L_x_11550:
        /* <DEDUP_REMOVED lines=18> */
.L_x_11549:
[----:B------:R-:W-:Y:S05]  /*1a20*/  BSYNC B0 ;  /* 0x0000000000007941 */ /* 0x000fea0003800000 */
.L_x_11548:
[----:B------:R-:W-:Y:S01]  /*1a30*/  BSSY B0, `(.L_x_11551) ;  /* 0x0000018000007945 */ /* 0x000fe20003800000 */
[----:B------:R-:W-:Y:S01]  /*1a40*/  ISETP.GE.AND P1, PT, R22, R11, PT ;  /* 0x0000000b1600720c */ /* 0x000fe20003f26270 */
[----:B-----5:R-:W-:Y:S02]  /*1a50*/  VIADD R20, R13, 0x300 ;  /* 0x000003000d147836 */ /* 0x020fe40000000000 */
[----:B------:R-:W-:Y:S10]  /*1a60*/  @P5 BRA `(.L_x_11552) ;  /* 0x0000000000505947 */ /* 0x000ff40003800000 */
[----:B------:R-:W-:Y:S02]  /*1a70*/  IMAD.MOV.U32 R8, RZ, RZ, 0x1 ;  /* 0x00000001ff087424 */ /* 0x000fe400078e00ff */
[----:B-1----:R-:W-:-:S07]  /*1a80*/  IMAD.MOV.U32 R21, RZ, RZ, R10 ;  /* 0x000000ffff157224 */ /* 0x002fce00078e000a */
.L_x_11553:
        /* <DEDUP_REMOVED lines=18> */
.L_x_11552:
[----:B------:R-:W-:Y:S05]  /*1bb0*/  BSYNC B0 ;  /* 0x0000000000007941 */ /* 0x000fea0003800000 */
.L_x_11551:
[----:B------:R-:W-:Y:S01]  /*1bc0*/  BSSY B0, `(.L_x_11554) ;  /* 0x0000018000007945 */ /* 0x000fe20003800000 */
[----:B------:R-:W-:Y:S01]  /*1bd0*/  ISETP.GE.AND P5, PT, R20, R11, PT ;  /* 0x0000000b1400720c */ /* 0x000fe20003fa6270 */
[----:B------:R-:W-:Y:S02]  /*1be0*/  VIADD R20, R13, 0x380 ;  /* 0x000003800d147836 */ /* 0x000fe40000000000 */
[----:B------:R-:W-:Y:S10]  /*1bf0*/  @P4 BRA `(.L_x_11555) ;  /* 0x0000000000504947 */ /* 0x000ff40003800000 */
[----:B------:R-:W-:Y:S02]  /*1c00*/  IMAD.MOV.U32 R7, RZ, RZ, 0x1 ;  /* 0x00000001ff077424 */ /* 0x000fe400078e00ff */
[----:B-1----:R-:W-:-:S07]  /*1c10*/  IMAD.MOV.U32 R19, RZ, RZ, R10 ;  /* 0x000000ffff137224 */ /* 0x002fce00078e000a */
.L_x_11556:
        /* <DEDUP_REMOVED lines=18> */
.L_x_11555:
[----:B------:R-:W-:Y:S05]  /*1d40*/  BSYNC B0 ;  /* 0x0000000000007941 */ /* 0x000fea0003800000 */
.L_x_11554:
[----:B------:R-:W-:Y:S01]  /*1d50*/  BSSY B0, `(.L_x_11557) ;  /* 0x0000019000007945 */ /* 0x000fe20003800000 */
[----:B------:R-:W-:-:S03]  /*1d60*/  ISETP.GE.AND P4, PT, R20, R11, PT ;  /* 0x0000000b1400720c */ /* 0x000fc60003f86270 */
[----:B------:R-:W-:Y:S10]  /*1d70*/  @P3 BRA `(.L_x_11558) ;  /* 0x0000000000583947 */ /* 0x000ff40003800000 */
[----:B------:R-:W-:Y:S02]  /*1d80*/  IMAD.MOV.U32 R6, RZ, RZ, 0x1 ;  /* 0x00000001ff067424 */ /* 0x000fe400078e00ff */
[----:B-1----:R-:W-:-:S07]  /*1d90*/  IMAD.MOV.U32 R16, RZ, RZ, R10 ;  /* 0x000000ffff107224 */ /* 0x002fce00078e000a */
.L_x_11559:
        /* <DEDUP_REMOVED lines=20> */
.L_x_11558:
[----:B------:R-:W-:Y:S05]  /*1ee0*/  BSYNC B0 ;  /* 0x0000000000007941 */ /* 0x000fea0003800000 */
.L_x_11557:
[----:B------:R-:W-:Y:S04]  /*1ef0*/  BSSY B0, `(.L_x_11560) ;  /* 0x0000018000007945 */ /* 0x000fe80003800000 */
[----:B------:R-:W-:Y:S05]  /*1f00*/  @P2 BRA `(.L_x_11561) ;  /* 0x0000000000582947 */ /* 0x000fea0003800000 */
[----:B------:R-:W-:Y:S02]  /*1f10*/  IMAD.MOV.U32 R5, RZ, RZ, 0x1 ;  /* 0x00000001ff057424 */ /* 0x000fe400078e00ff */
[----:B-1----:R-:W-:-:S07]  /*1f20*/  IMAD.MOV.U32 R15, RZ, RZ, R10 ;  /* 0x000000ffff0f7224 */ /* 0x002fce00078e000a */
.L_x_11562:
        /* <DEDUP_REMOVED lines=20> */
.L_x_11561:
[----:B------:R-:W-:Y:S05]  /*2070*/  BSYNC B0 ;  /* 0x0000000000007941 */ /* 0x000fea0003800000 */
.L_x_11560:
[----:B------:R-:W-:Y:S04]  /*2080*/  BSSY B0, `(.L_x_11563) ;  /* 0x0000018000007945 */ /* 0x000fe80003800000 */
[----:B------:R-:W-:Y:S05]  /*2090*/  @P1 BRA `(.L_x_11564) ;  /* 0x0000000000581947 */ /* 0x000fea0003800000 */
[----:B------:R-:W-:Y:S02]  /*20a0*/  IMAD.MOV.U32 R4, RZ, RZ, 0x1 ;  /* 0x00000001ff047424 */ /* 0x000fe400078e00ff */
[----:B-1----:R-:W-:-:S07]  /*20b0*/  IMAD.MOV.U32 R14, RZ, RZ, R10 ;  /* 0x000000ffff0e7224 */ /* 0x002fce00078e000a */
.L_x_11565:
        /* <DEDUP_REMOVED lines=20> */
.L_x_11564:
[----:B------:R-:W-:Y:S05]  /*2200*/  BSYNC B0 ;  /* 0x0000000000007941 */ /* 0x000fea0003800000 */
.L_x_11563:
[----:B------:R-:W-:Y:S04]  /*2210*/  BSSY B0, `(.L_x_11566) ;  /* 0x0000017000007945 */ /* 0x000fe80003800000 */
[----:B------:R-:W-:Y:S05]  /*2220*/  @P5 BRA `(.L_x_11567) ;  /* 0x0000000000545947 */ /* 0x000fea0003800000 */
[----:B------:R-:W-:Y:S02]  /*2230*/  IMAD.MOV.U32 R3, RZ, RZ, 0x1 ;  /* 0x00000001ff037424 */ /* 0x000fe400078e00ff */
[----:B-1----:R-:W-:-:S07]  /*2240*/  IMAD.MOV.U32 R12, RZ, RZ, R10 ;  /* 0x000000ffff0c7224 */ /* 0x002fce00078e000a */
.L_x_11568:
        /* <DEDUP_REMOVED lines=19> */
.L_x_11567:
[----:B------:R-:W-:Y:S05]  /*2380*/  BSYNC B0 ;  /* 0x0000000000007941 */ /* 0x000fea0003800000 */
.L_x_11566:
        /* <DEDUP_REMOVED lines=20> */
.L_x_11571:
        /* <DEDUP_REMOVED lines=22> */
.L_x_11570:
[----:B------:R-:W-:Y:S05]  /*2630*/  BSYNC B0 ;  /* 0x0000000000007941 */ /* 0x000fea0003800000 */
.L_x_11569:
[----:B------:R-:W-:Y:S05]  /*2640*/  BRA `(.L_x_11547) ;  /* 0x0000000400887947 */ /* 0x000fea0003800000 */
.L_x_11546:
        /* <DEDUP_REMOVED lines=24> */
.L_x_11573:
[----:B------:R-:W-:Y:S05]  /*27d0*/  BSYNC B0 ;  /* 0x0000000000007941 */ /* 0x000fea0003800000 */
.L_x_11572:
        /* <DEDUP_REMOVED lines=11> */
.L_x_11575:
[----:B------:R-:W-:Y:S05]  /*2890*/  BSYNC B0 ;  /* 0x0000000000007941 */ /* 0x000fea0003800000 */
.L_x_11574:
        /* <DEDUP_REMOVED lines=10> */
.L_x_11577:
[----:B------:R-:W-:Y:S05]  /*2940*/  BSYNC B0 ;  /* 0x0000000000007941 */ /* 0x000fea0003800000 */
.L_x_11576:
        /* <DEDUP_REMOVED lines=9> */
.L_x_11579:
[----:B------:R-:W-:Y:S05]  /*29e0*/  BSYNC B0 ;  /* 0x0000000000007941 */ /* 0x000fea0003800000 */
.L_x_11578:
        /* <DEDUP_REMOVED lines=9> */
.L_x_11581:
[----:B------:R-:W-:Y:S05]  /*2a80*/  BSYNC B0 ;  /* 0x0000000000007941 */ /* 0x000fea0003800000 */
.L_x_11580:
        /* <DEDUP_REMOVED lines=9> */
.L_x_11583:
[----:B------:R-:W-:Y:S05]  /*2b20*/  BSYNC B0 ;  /* 0x0000000000007941 */ /* 0x000fea0003800000 */
.L_x_11582:
        /* <DEDUP_REMOVED lines=9> */
.L_x_11585:
[----:B------:R-:W-:Y:S05]  /*2bc0*/  BSYNC B0 ;  /* 0x0000000000007941 */ /* 0x000fea0003800000 */
.L_x_11584:
        /* <DEDUP_REMOVED lines=9> */
.L_x_11586:
[----:B------:R-:W-:Y:S05]  /*2c60*/  BSYNC B0 ;  /* 0x0000000000007941 */ /* 0x000fea0003800000 */
.L_x_11547:
        /* <DEDUP_REMOVED lines=21> */
.L_x_11589:
[----:B------:R-:W-:-:S13]  /*2dc0*/  ISETP.GE.AND P0, PT, R13, R11, PT ;  /* 0x0000000b0d00720c */ /* 0x000fda0003f06270 */
[----:B------:R-:W-:Y:S05]  /*2dd0*/  @P0 BRA `(.L_x_11591) ;  /* 0x0000000000300947 */ /* 0x000fea0003800000 */
[----:B0-----:R-:W0:Y:S01]  /*2de0*/  LDC.64 R8, c[0x0][0x228] ;  /* 0x00008a00ff087b82 */ /* 0x001e220000000a00 */
[----:B------:R-:W-:Y:S02]  /*2df0*/  IMAD.IADD R7, R0, 0x1, R13 ;  /* 0x0000000100077824 */ /* 0x000fe400078e020d */
[----:B------:R-:W-:Y:S02]  /*2e00*/  VIADD R13, R13, 0x80 ;  /* 0x000000800d0d7836 */ /* 0x000fe40000000000 */
[----:B0-----:R-:W-:-:S05]  /*2e10*/  IMAD.WIDE.U32 R8, R7, 0x2, R8 ;  /* 0x0000000207087825 */ /* 0x001fca00078e0008 */
[----:B------:R2:W-:Y:S02]  /*2e20*/  STG.E.U16 desc[UR6][R8.64], R6 ;  /* 0x0000000608007986 */ /* 0x0005e4000c101506 */
.L_x_11590:
[----:B------:R-:W-:-:S13]  /*2e30*/  ISETP.GE.AND P0, PT, R13, R11, PT ;  /* 0x0000000b0d00720c */ /* 0x000fda0003f06270 */
[----:B------:R-:W-:Y:S05]  /*2e40*/  @P0 BRA `(.L_x_11592) ;  /* 0x0000000000340947 */ /* 0x000fea0003800000 */
[----:B--2---:R-:W2:Y:S01]  /*2e50*/  LDC.64 R6, c[0x0][0x228] ;  /* 0x00008a00ff067b82 */ /* 0x004ea20000000a00 */
[----:B------:R-:W-:Y:S02]  /*2e60*/  IMAD.IADD R9, R0, 0x1, R13 ;  /* 0x0000000100097824 */ /* 0x000fe400078e020d */
[----:B------:R-:W-:Y:S02]  /*2e70*/  VIADD R13, R13, 0x80 ;  /* 0x000000800d0d7836 */ /* 0x000fe40000000000 */
[----:B--2---:R-:W-:-:S05]  /*2e80*/  IMAD.WIDE.U32 R6, R9, 0x2, R6 ;  /* 0x0000000209067825 */ /* 0x004fca00078e0006 */
[----:B------:R2:W-:Y:S02]  /*2e90*/  STG.E.U16 desc[UR6][R6.64], R5 ;  /* 0x0000000506007986 */ /* 0x0005e4000c101506 */
.L_x_11591:
        /* <DEDUP_REMOVED lines=8> */
.L_x_11592:
[----:B------:R-:W-:Y:S05]  /*2f20*/  BSYNC B1 ;  /* 0x0000000000017941 */ /* 0x000fea0003800000 */
.L_x_11588:
[----:B------:R-:W-:-:S13]  /*2f30*/  ISETP.GE.AND P0, PT, R13, R11, PT ;  /* 0x0000000b0d00720c */ /* 0x000fda0003f06270 */
[----:B---3--:R-:W3:Y:S01]  /*2f40*/  @!P0 LDC.64 R4, c[0x0][0x228] ;  /* 0x00008a00ff048b82 */ /* 0x008ee20000000a00 */
[----:B------:R-:W-:Y:S02]  /*2f50*/  @!P0 IMAD.IADD R7, R0, 0x1, R13 ;  /* 0x0000000100078824 */ /* 0x000fe400078e020d */
[----:B------:R-:W-:Y:S02]  /*2f60*/  @!P0 VIADD R13, R13, 0x80 ;  /* 0x000000800d0d8836 */ /* 0x000fe40000000000 */
[----:B---3--:R-:W-:-:S05]  /*2f70*/  @!P0 IMAD.WIDE.U32 R4, R7, 0x2, R4 ;  /* 0x0000000207048825 */ /* 0x008fca00078e0004 */
[----:B------:R3:W-:Y:S02]  /*2f80*/  @!P0 STG.E.U16 desc[UR6][R4.64], R3 ;  /* 0x0000000304008986 */ /* 0x0007e4000c101506 */
.L_x_11593:
[----:B------:R-:W-:Y:S05]  /*2f90*/  BSYNC B0 ;  /* 0x0000000000007941 */ /* 0x000fea0003800000 */
.L_x_11587:
        /* <DEDUP_REMOVED lines=8> */
.L_x_11594:
        /* <DEDUP_REMOVED lines=14> */
.L_x_71686:


//--------------------- .text._ZN2at6native18elementwise_kernelILi128ELi4EZNS0_15gpu_kernel_implIZNS0_50_GLOBAL__N__2680c7bb_12_PowKernel_cu_7dd49032_316829pow_tensor_scalar_kernel_implIssEEvRNS_18TensorIteratorBaseET0_EUlsE1_EEvS6_RKT_EUliE_EEviT1_ --------------------------
	.section	.text._ZN2at6native18elementwise_kernelILi128ELi4EZNS0_15gpu_kernel_implIZNS0_50_GLOBAL__N__2680c7bb_12_PowKernel_cu_7dd49032_316829pow_tensor_scalar_kernel_implIssEEvRNS_18TensorIteratorBaseET0_EUlsE1_EEvS6_RKT_EUliE_EEviT1_,"ax",@progbits
	.align	128
        .global         _ZN2at6native18elementwise_kernelILi128ELi4EZNS0_15gpu_kernel_implIZNS0_50_GLOBAL__N__2680c7bb_12_PowKernel_cu_7dd49032_316829pow_tensor_scalar_kernel_implIssEEvRNS_18TensorIteratorBaseET0_EUlsE1_EEvS6_RKT_EUliE_EEviT1_
        .type           _ZN2at6native18elementwise_kernelILi128ELi4EZNS0_15gpu_kernel_implIZNS0_50_GLOBAL__N__2680c7bb_12_PowKernel_cu_7dd49032_316829pow_tensor_scalar_kernel_implIssEEvRNS_18TensorIteratorBaseET0_EUlsE1_EEvS6_RKT_EUliE_EEviT1_,@function
        .size           _ZN2at6native18elementwise_kernelILi128ELi4EZNS0_15gpu_kernel_implIZNS0_50_GLOBAL__N__2680c7bb_12_PowKernel_cu_7dd49032_316829pow_tensor_scalar_kernel_implIssEEvRNS_18TensorIteratorBaseET0_EUlsE1_EEvS6_RKT_EUliE_EEviT1_,(.L_x_71470 - _ZN2at6native18elementwise_kernelILi128ELi4EZNS0_15gpu_kernel_implIZNS0_50_GLOBAL__N__2680c7bb_12_PowKernel_cu_7dd49032_316829pow_tensor_scalar_kernel_implIssEEvRNS_18TensorIteratorBaseET0_EUlsE1_EEvS6_RKT_EUliE_EEviT1_)
        .other          _ZN2at6native18elementwise_kernelILi128ELi4EZNS0_15gpu_kernel_implIZNS0_50_GLOBAL__N__2680c7bb_12_PowKernel_cu_7dd49032_316829pow_tensor_scalar_kernel_implIssEEvRNS_18TensorIteratorBaseET0_EUlsE1_EEvS6_RKT_EUliE_EEviT1_,@"STO_CUDA_ENTRY STV_DEFAULT"
_ZN2at6native18elementwise_kernelILi128ELi4EZNS0_15gpu_kernel_implIZNS0_50_GLOBAL__N__2680c7bb_12_PowKernel_cu_7dd49032_316829pow_tensor_scalar_kernel_implIssEEvRNS_18TensorIteratorBaseET0_EUlsE1_EEvS6_RKT_EUliE_EEviT1_:
.text._ZN2at6native18elementwise_kernelILi128ELi4EZNS0_15gpu_kernel_implIZNS0_50_GLOBAL__N__2680c7bb_12_PowKernel_cu_7dd49032_316829pow_tensor_scalar_kernel_implIssEEvRNS_18TensorIteratorBaseET0_EUlsE1_EEvS6_RKT_EUliE_EEviT1_:
        /* <DEDUP_REMOVED lines=313> */
.L_x_11597:
        /* <DEDUP_REMOVED lines=20> */
.L_x_11601:
[----:B------:R0:W5:Y:S01]  /*14d0*/  LDG.E.U8 R0, desc[UR36][R2.64] ;  /* 0x0000002402007981 */ /* 0x000162000c1e1100 */
[----:B------:R-:W-:Y:S05]  /*14e0*/  BRA `(.L_x_11603) ;  /* 0x0000000c00547947 */ /* 0x000fea0003800000 */
.L_x_11600:
        /* <DEDUP_REMOVED lines=8> */
.L_x_11605:
[----:B------:R0:W5:Y:S01]  /*1570*/  LDG.E.U16 R0, desc[UR36][R2.64] ;  /* 0x0000002402007981 */ /* 0x000162000c1e1500 */
[----:B------:R-:W-:Y:S05]  /*1580*/  BRA `(.L_x_11603) ;  /* 0x0000000c002c7947 */ /* 0x000fea0003800000 */
.L_x_11604:
[----:B------:R0:W5:Y:S01]  /*1590*/  LDG.E.U16 R0, desc[UR36][R2.64] ;  /* 0x0000002402007981 */ /* 0x000162000c1e1500 */
[----:B------:R-:W-:Y:S05]  /*15a0*/  BRA `(.L_x_11603) ;  /* 0x0000000c00247947 */ /* 0x000fea0003800000 */
.L_x_11599:
        /* <DEDUP_REMOVED lines=9> */
.L_x_11607:
[----:B------:R-:W2:Y:S02]  /*1640*/  LDG.E.U16 R4, desc[UR36][R2.64] ;  /* 0x0000002402047981 */ /* 0x000ea4000c1e1500 */
[----:B--2---:R-:W-:-:S06]  /*1650*/  HADD2.F32 R4, -RZ, R4.H0_H0 ;  /* 0x20000004ff047230 */ /* 0x004fcc0000004100 */
[----:B------:R-:W0:Y:S02]  /*1660*/  F2I.FTZ.TRUNC.NTZ R4, R4 ;  /* 0x0000000400047305 */ /* 0x000e24000021f100 */
[----:B0-----:R-:W-:Y:S01]  /*1670*/  PRMT R0, R4, 0x7610, R0 ;  /* 0x0000761004007816 */ /* 0x001fe20000000000 */
[----:B------:R-:W-:Y:S06]  /*1680*/  BRA `(.L_x_11603) ;  /* 0x0000000800ec7947 */ /* 0x000fec0003800000 */
.L_x_11606:
        /* <DEDUP_REMOVED lines=9> */
.L_x_11609:
[----:B------:R-:W2:Y:S02]  /*1720*/  LDG.E.U16 R2, desc[UR36][R2.64] ;  /* 0x0000002402027981 */ /* 0x000ea4000c1e1500 */
[----:B--2---:R-:W-:-:S06]  /*1730*/  HADD2.F32 R4, -RZ, R2.H0_H0 ;  /* 0x20000002ff047230 */ /* 0x004fcc0000004100 */
[----:B------:R-:W0:Y:S02]  /*1740*/  F2I.FTZ.TRUNC.NTZ R4, R4 ;  /* 0x0000000400047305 */ /* 0x000e24000021f100 */
[----:B0-----:R-:W-:Y:S01]  /*1750*/  PRMT R0, R4, 0x7610, R0 ;  /* 0x0000761004007816 */ /* 0x001fe20000000000 */
[----:B------:R-:W-:Y:S06]  /*1760*/  BRA `(.L_x_11603) ;  /* 0x0000000800b47947 */ /* 0x000fec0003800000 */
.L_x_11608:
[----:B------:R-:W2:Y:S02]  /*1770*/  LDG.E.64 R2, desc[UR36][R2.64] ;  /* 0x0000002402027981 */ /* 0x000ea4000c1e1b00 */
[----:B--2---:R0:W1:Y:S01]  /*1780*/  F2I.F64.TRUNC R0, R2 ;  /* 0x0000000200007311 */ /* 0x004062000030d100 */
[----:B------:R-:W-:Y:S05]  /*1790*/  BRA `(.L_x_11603) ;  /* 0x0000000800a87947 */ /* 0x000fea0003800000 */
.L_x_11598:
        /* <DEDUP_REMOVED lines=12> */
.L_x_11612:
[----:B------:R-:W2:Y:S02]  /*1860*/  LDG.E.64 R2, desc[UR36][R2.64] ;  /* 0x0000002402027981 */ /* 0x000ea4000c1e1b00 */
[----:B--2---:R3:W4:Y:S01]  /*1870*/  F2I.F64.TRUNC R0, R2 ;  /* 0x0000000200007311 */ /* 0x004722000030d100 */
[----:B------:R-:W-:Y:S05]  /*1880*/  BRA `(.L_x_11603) ;  /* 0x00000008006c7947 */ /* 0x000fea0003800000 */
.L_x_11611:
        /* <DEDUP_REMOVED lines=28> */
.L_x_11614:
        /* <DEDUP_REMOVED lines=15> */
.L_x_11613:
[----:B------:R-:W2:Y:S02]  /*1b40*/  LDG.E.U16 R4, desc[UR36][R2.64] ;  /* 0x0000002402047981 */ /* 0x000ea4000c1e1500 */
[----:B--2---:R-:W-:-:S06]  /*1b50*/  IMAD.U32 R4, R4, 0x10000, RZ ;  /* 0x0001000004047824 */ /* 0x004fcc00078e00ff */
[----:B------:R-:W0:Y:S02]  /*1b60*/  F2I.FTZ.TRUNC.NTZ R4, R4 ;  /* 0x0000000400047305 */ /* 0x000e24000021f100 */
[----:B0-----:R-:W-:Y:S01]  /*1b70*/  PRMT R0, R4, 0x7610, R0 ;  /* 0x0000761004007816 */ /* 0x001fe20000000000 */
[----:B------:R-:W-:Y:S06]  /*1b80*/  BRA `(.L_x_11603) ;  /* 0x0000000400ac7947 */ /* 0x000fec0003800000 */
.L_x_11610:
        /* <DEDUP_REMOVED lines=10> */
.L_x_11617:
        /* <DEDUP_REMOVED lines=21> */
.L_x_11621:
[----:B------:R-:W-:Y:S05]  /*1d80*/  BSYNC B1 ;  /* 0x0000000000017941 */ /* 0x000fea0003800000 */
.L_x_11620:
[----:B------:R-:W-:Y:S01]  /*1d90*/  IMAD.SHL.U32 R2, R2, 0x100000, RZ ;  /* 0x0010000002027824 */ /* 0x000fe200078e00ff */
[----:B------:R-:W-:-:S04]  /*1da0*/  LEA R3, R0, 0x3b800000, 0x17 ;  /* 0x3b80000000037811 */ /* 0x000fc800078eb8ff */
[----:B------:R-:W-:-:S07]  /*1db0*/  LOP3.LUT R4, R3, R2, R4, 0xfe, !PT ;  /* 0x0000000203047212 */ /* 0x000fce00078efe04 */
.L_x_11619:
[----:B------:R-:W-:Y:S05]  /*1dc0*/  BSYNC B0 ;  /* 0x0000000000007941 */ /* 0x000fea0003800000 */
.L_x_11618:
[----:B------:R-:W0:Y:S02]  /*1dd0*/  F2I.FTZ.TRUNC.NTZ R4, R4 ;  /* 0x0000000400047305 */ /* 0x000e24000021f100 */
[----:B0-----:R-:W-:Y:S01]  /*1de0*/  PRMT R0, R4, 0x7610, R0 ;  /* 0x0000761004007816 */ /* 0x001fe20000000000 */
[----:B------:R-:W-:Y:S06]  /*1df0*/  BRA `(.L_x_11603) ;  /* 0x0000000400107947 */ /* 0x000fec0003800000 */
.L_x_11616:
        /* <DEDUP_REMOVED lines=21> */
.L_x_11625:
[----:B------:R-:W-:Y:S05]  /*1f50*/  BSYNC B1 ;  /* 0x0000000000017941 */ /* 0x000fea0003800000 */
.L_x_11624:
[----:B------:R-:W-:Y:S01]  /*1f60*/  IMAD.SHL.U32 R2, R2, 0x200000, RZ ;  /* 0x0020000002027824 */ /* 0x000fe200078e00ff */
[----:B------:R-:W-:-:S04]  /*1f70*/  LEA R3, R0, 0x37800000, 0x17 ;  /* 0x3780000000037811 */ /* 0x000fc800078eb8ff */
[----:B------:R-:W-:-:S07]  /*1f80*/  LOP3.LUT R4, R3, R2, R4, 0xfe, !PT ;  /* 0x0000000203047212 */ /* 0x000fce00078efe04 */
.L_x_11623:
[----:B------:R-:W-:Y:S05]  /*1f90*/  BSYNC B0 ;  /* 0x0000000000007941 */ /* 0x000fea0003800000 */
.L_x_11622:
[----:B------:R-:W0:Y:S02]  /*1fa0*/  F2I.FTZ.TRUNC.NTZ R4, R4 ;  /* 0x0000000400047305 */ /* 0x000e24000021f100 */
[----:B0-----:R-:W-:Y:S01]  /*1fb0*/  PRMT R0, R4, 0x7610, R0 ;  /* 0x0000761004007816 */ /* 0x001fe20000000000 */
[----:B------:R-:W-:Y:S06]  /*1fc0*/  BRA `(.L_x_11603) ;  /* 0x00000000009c7947 */ /* 0x000fec0003800000 */
.L_x_11615:
        /* <DEDUP_REMOVED lines=14> */
.L_x_11629:
[----:B------:R-:W-:Y:S05]  /*20b0*/  BSYNC B0 ;  /* 0x0000000000007941 */ /* 0x000fea0003800000 */
.L_x_11628:
[----:B------:R-:W0:Y:S02]  /*20c0*/  F2I.FTZ.TRUNC.NTZ R4, R4 ;  /* 0x0000000400047305 */ /* 0x000e24000021f100 */
[----:B0-----:R-:W-:Y:S01]  /*20d0*/  PRMT R0, R4, 0x7610, R0 ;  /* 0x0000761004007816 */ /* 0x001fe20000000000 */
[----:B------:R-:W-:Y:S06]  /*20e0*/  BRA `(.L_x_11603) ;  /* 0x0000000000547947 */ /* 0x000fec0003800000 */
.L_x_11602:
        /* <DEDUP_REMOVED lines=16> */
.L_x_11630:
[----:B------:R-:W-:Y:S01]  /*21f0*/  PRMT R0, RZ, 0x7610, R0 ;  /* 0x00007610ff007816 */ /* 0x000fe20000000000 */
[----:B------:R-:W-:Y:S06]  /*2200*/  BRA `(.L_x_11603) ;  /* 0x00000000000c7947 */ /* 0x000fec0003800000 */
.L_x_11627:
[----:B------:R2:W5:Y:S01]  /*2210*/  LDG.E.U16 R0, desc[UR36][R2.64] ;  /* 0x0000002402007981 */ /* 0x000562000c1e1500 */
[----:B------:R-:W-:Y:S05]  /*2220*/  BRA `(.L_x_11603) ;  /* 0x0000000000047947 */ /* 0x000fea0003800000 */
.L_x_11626:
[----:B------:R1:W5:Y:S02]  /*2230*/  LDG.E.U16 R0, desc[UR36][R2.64] ;  /* 0x0000002402007981 */ /* 0x000364000c1e1500 */
.L_x_11603:
[----:B-1--45:R-:W-:Y:S01]  /*2240*/  PRMT R8, R0, 0x9910, RZ ;  /* 0x0000991000087816 */ /* 0x032fe200000000ff */
[----:B------:R-:W-:Y:S04]  /*2250*/  BSSY B0, `(.L_x_11631) ;  /* 0x0000010000007945 */ /* 0x000fe80003800000 */
[----:B------:R-:W-:-:S06]  /*2260*/  IMAD R8, R8, R8, RZ ;  /* 0x0000000808087224 */ /* 0x000fcc00078e02ff */
[----:B------:R-:W0:Y:S08]  /*2270*/  I2F.F64 R8, R8 ;  /* 0x0000000800087312 */ /* 0x000e300000201c00 */
[----:B0-23--:R-:W0:Y:S01]  /*2280*/  MUFU.RCP64H R3, R9 ;  /* 0x0000000900037308 */ /* 0x00de220000001800 */
        /* <DEDUP_REMOVED lines=11> */
[----:B------:R-:W-:Y:S05]  /*2340*/  CALL.REL.NOINC `($__internal_28_$__cuda_sm20_dblrcp_rn_slowpath_v3) ;  /* 0x000000a400007944 */ /* 0x000fea0003c00000 */
.L_x_11632:
[----:B------:R-:W-:Y:S05]  /*2350*/  BSYNC B0 ;  /* 0x0000000000007941 */ /* 0x000fea0003800000 */
.L_x_11631:
[----:B------:R-:W0:Y:S01]  /*2360*/  LDC.U8 R2, c[0x0][0x428] ;  /* 0x00010a00ff027b82 */ /* 0x000e220000000000 */
[----:B------:R1:W2:Y:S01]  /*2370*/  F2I.F64.TRUNC R5, R4 ;  /* 0x0000000400057311 */ /* 0x0002a2000030d100 */
        /* <DEDUP_REMOVED lines=13> */
.L_x_11636:
[----:B------:R0:W-:Y:S01]  /*2450*/  STG.E.U8 desc[UR36][R16.64], R5 ;  /* 0x0000000510007986 */ /* 0x0001e2000c101124 */
[----:B------:R-:W-:Y:S05]  /*2460*/  BRA `(.L_x_11638) ;  /* 0x0000000c00647947 */ /* 0x000fea0003800000 */
.L_x_11635:
        /* <DEDUP_REMOVED lines=10> */
.L_x_11640:
[----:B------:R-:W-:-:S05]  /*2510*/  PRMT R3, R5, 0x9910, RZ ;  /* 0x0000991005037816 */ /* 0x000fca00000000ff */
[----:B------:R0:W-:Y:S01]  /*2520*/  STG.E desc[UR36][R16.64], R3 ;  /* 0x0000000310007986 */ /* 0x0001e2000c101924 */
[----:B------:R-:W-:Y:S05]  /*2530*/  BRA `(.L_x_11638) ;  /* 0x0000000c00307947 */ /* 0x000fea0003800000 */
.L_x_11639:
[----:B------:R0:W-:Y:S01]  /*2540*/  STG.E.U16 desc[UR36][R16.64], R5 ;  /* 0x0000000510007986 */ /* 0x0001e2000c101524 */
[----:B------:R-:W-:Y:S05]  /*2550*/  BRA `(.L_x_11638) ;  /* 0x0000000c00287947 */ /* 0x000fea0003800000 */
.L_x_11634:
        /* <DEDUP_REMOVED lines=9> */
.L_x_11642:
[----:B------:R-:W0:Y:S02]  /*25f0*/  I2F.S16 R0, R5 ;  /* 0x0000000500007306 */ /* 0x000e240000101400 */
[----:B0-----:R-:W-:-:S05]  /*2600*/  F2FP.F16.F32.PACK_AB R0, RZ, R0 ;  /* 0x00000000ff00723e */ /* 0x001fca00000000ff */
[----:B------:R0:W-:Y:S01]  /*2610*/  STG.E.U16 desc[UR36][R16.64], R0 ;  /* 0x0000000010007986 */ /* 0x0001e2000c101524 */
[----:B------:R-:W-:Y:S05]  /*2620*/  BRA `(.L_x_11638) ;  /* 0x0000000800f47947 */ /* 0x000fea0003800000 */
.L_x_11641:
        /* <DEDUP_REMOVED lines=10> */
.L_x_11644:
[----:B------:R-:W0:Y:S02]  /*26d0*/  I2F.S16 R5, R5 ;  /* 0x0000000500057306 */ /* 0x000e240000101400 */
[----:B0-----:R-:W-:-:S04]  /*26e0*/  F2FP.F16.F32.PACK_AB R3, RZ, R5 ;  /* 0x00000005ff03723e */ /* 0x001fc800000000ff */
[----:B------:R-:W-:-:S05]  /*26f0*/  PRMT R3, R3, 0x5410, RZ ;  /* 0x0000541003037816 */ /* 0x000fca00000000ff */
[----:B------:R2:W-:Y:S01]  /*2700*/  STG.E desc[UR36][R16.64], R3 ;  /* 0x0000000310007986 */ /* 0x0005e2000c101924 */
[----:B------:R-:W-:Y:S05]  /*2710*/  BRA `(.L_x_11638) ;  /* 0x0000000800b87947 */ /* 0x000fea0003800000 */
.L_x_11643:
[----:B------:R-:W0:Y:S02]  /*2720*/  I2F.F64.S16 R2, R5 ;  /* 0x0000000500027312 */ /* 0x000e240000101c00 */
[----:B0-----:R4:W-:Y:S01]  /*2730*/  STG.E.64 desc[UR36][R16.64], R2 ;  /* 0x0000000210007986 */ /* 0x0019e2000c101b24 */
[----:B------:R-:W-:Y:S05]  /*2740*/  BRA `(.L_x_11638) ;  /* 0x0000000800ac7947 */ /* 0x000fea0003800000 */
.L_x_11633:
        /* <DEDUP_REMOVED lines=13> */
.L_x_11647:
[----:B------:R-:W0:Y:S01]  /*2820*/  I2F.F64.S16 R4, R5 ;  /* 0x0000000500047312 */ /* 0x000e220000101c00 */
[----:B------:R-:W-:-:S05]  /*2830*/  CS2R R6, SRZ ;  /* 0x0000000000067805 */ /* 0x000fca000001ff00 */
[----:B0-----:R0:W-:Y:S01]  /*2840*/  STG.E.128 desc[UR36][R16.64], R4 ;  /* 0x0000000410007986 */ /* 0x0011e2000c101d24 */
[----:B------:R-:W-:Y:S05]  /*2850*/  BRA `(.L_x_11638) ;  /* 0x0000000800687947 */ /* 0x000fea0003800000 */
.L_x_11646:
        /* <DEDUP_REMOVED lines=21> */
.L_x_11651:
[----:B------:R-:W-:Y:S05]  /*29b0*/  BSYNC B0 ;  /* 0x0000000000007941 */ /* 0x000fea0003800000 */
.L_x_11650:
[----:B------:R-:W-:-:S05]  /*29c0*/  LOP3.LUT R3, R0, R3, RZ, 0xfc, !PT ;  /* 0x0000000300037212 */ /* 0x000fca00078efcff */
[----:B------:R0:W-:Y:S01]  /*29d0*/  STG.E.U8 desc[UR36][R16.64], R3 ;  /* 0x0000000310007986 */ /* 0x0001e2000c101124 */
[----:B------:R-:W-:Y:S05]  /*29e0*/  BRA `(.L_x_11638) ;  /* 0x0000000800047947 */ /* 0x000fea0003800000 */
.L_x_11649:
        /* <DEDUP_REMOVED lines=13> */
.L_x_11653:
[----:B------:R-:W-:Y:S01]  /*2ac0*/  IMAD.MOV.U32 R0, RZ, RZ, 0x7f ;  /* 0x0000007fff007424 */ /* 0x000fe200078e00ff */
[----:B------:R-:W-:-:S04]  /*2ad0*/  ISETP.GT.U32.AND P0, PT, R2, 0x7f800000, PT ;  /* 0x7f8000000200780c */ /* 0x000fc80003f04070 */
[----:B------:R-:W-:-:S09]  /*2ae0*/  SEL R0, R0, 0x7c, P0 ;  /* 0x0000007c00007807 */ /* 0x000fd20000000000 */
.L_x_11654:
[----:B------:R-:W-:Y:S05]  /*2af0*/  BSYNC B0 ;  /* 0x0000000000007941 */ /* 0x000fea0003800000 */
.L_x_11652:
[----:B------:R-:W-:-:S04]  /*2b00*/  LOP3.LUT R2, R5, 0x80000000, RZ, 0xc0, !PT ;  /* 0x8000000005027812 */ /* 0x000fc800078ec0ff */
[----:B------:R-:W-:-:S04]  /*2b10*/  SHF.R.U32.HI R3, RZ, 0x18, R2 ;  /* 0x00000018ff037819 */ /* 0x000fc80000011602 */
[----:B------:R-:W-:-:S05]  /*2b20*/  LOP3.LUT R3, R0, R3, RZ, 0xfc, !PT ;  /* 0x0000000300037212 */ /* 0x000fca00078efcff */
[----:B------:R0:W-:Y:S01]  /*2b30*/  STG.E.U8 desc[UR36][R16.64], R3 ;  /* 0x0000000310007986 */ /* 0x0001e2000c101124 */
[----:B------:R-:W-:Y:S05]  /*2b40*/  BRA `(.L_x_11638) ;  /* 0x0000000400ac7947 */ /* 0x000fea0003800000 */
.L_x_11648:
[----:B------:R-:W0:Y:S02]  /*2b50*/  I2F.S16 R0, R5 ;  /* 0x0000000500007306 */ /* 0x000e240000101400 */
[----:B0-----:R-:W-:-:S05]  /*2b60*/  F2FP.BF16.F32.PACK_AB R0, RZ, R0 ;  /* 0x00000000ff00723e */ /* 0x001fca00000010ff */
[----:B------:R0:W-:Y:S01]  /*2b70*/  STG.E.U16 desc[UR36][R16.64], R0 ;  /* 0x0000000010007986 */ /* 0x0001e2000c101524 */
[----:B------:R-:W-:Y:S05]  /*2b80*/  BRA `(.L_x_11638) ;  /* 0x00000004009c7947 */ /* 0x000fea0003800000 */
.L_x_11645:
        /* <DEDUP_REMOVED lines=10> */
.L_x_11657:
        /* <DEDUP_REMOVED lines=17> */
.L_x_11660:
[----:B------:R-:W-:-:S04]  /*2d40*/  LOP3.LUT R2, R5, 0x80000000, RZ, 0xc0, !PT ;  /* 0x8000000005027812 */ /* 0x000fc800078ec0ff */
[----:B------:R-:W-:-:S04]  /*2d50*/  SHF.R.U32.HI R3, RZ, 0x18, R2 ;  /* 0x00000018ff037819 */ /* 0x000fc80000011602 */
[----:B------:R-:W-:-:S04]  /*2d60*/  LOP3.LUT R0, R0, R3, RZ, 0xfc, !PT ;  /* 0x0000000300007212 */ /* 0x000fc800078efcff */
[----:B------:R-:W-:-:S07]  /*2d70*/  PRMT R8, R0, 0x7610, R8 ;  /* 0x0000761000087816 */ /* 0x000fce0000000008 */
.L_x_11659:
[----:B------:R-:W-:Y:S05]  /*2d80*/  BSYNC B0 ;  /* 0x0000000000007941 */ /* 0x000fea0003800000 */
.L_x_11658:
[----:B------:R0:W-:Y:S01]  /*2d90*/  STG.E.U8 desc[UR36][R16.64], R8 ;  /* 0x0000000810007986 */ /* 0x0001e2000c101124 */
[----:B------:R-:W-:Y:S05]  /*2da0*/  BRA `(.L_x_11638) ;  /* 0x0000000400147947 */ /* 0x000fea0003800000 */
.L_x_11656:
        /* <DEDUP_REMOVED lines=17> */
.L_x_11663:
[----:B------:R-:W-:-:S04]  /*2ec0*/  LOP3.LUT R2, R5, 0x80000000, RZ, 0xc0, !PT ;  /* 0x8000000005027812 */ /* 0x000fc800078ec0ff */
[----:B------:R-:W-:-:S04]  /*2ed0*/  SHF.R.U32.HI R3, RZ, 0x18, R2 ;  /* 0x00000018ff037819 */ /* 0x000fc80000011602 */
[----:B------:R-:W-:-:S04]  /*2ee0*/  LOP3.LUT R0, R0, R3, RZ, 0xfc, !PT ;  /* 0x0000000300007212 */ /* 0x000fc800078efcff */
[----:B------:R-:W-:-:S07]  /*2ef0*/  PRMT R8, R0, 0x7610, R8 ;  /* 0x0000761000087816 */ /* 0x000fce0000000008 */
.L_x_11662:
[----:B------:R-:W-:Y:S05]  /*2f00*/  BSYNC B0 ;  /* 0x0000000000007941 */ /* 0x000fea0003800000 */
.L_x_11661:
[----:B------:R0:W-:Y:S01]  /*2f10*/  STG.E.U8 desc[UR36][R16.64], R8 ;  /* 0x0000000810007986 */ /* 0x0001e2000c101124 */
[----:B------:R-:W-:Y:S05]  /*2f20*/  BRA `(.L_x_11638) ;  /* 0x0000000000b47947 */ /* 0x000fea0003800000 */
.L_x_11655:
        /* <DEDUP_REMOVED lines=22> */
.L_x_11637:
        /* <DEDUP_REMOVED lines=16> */
.L_x_11666:
[----:B------:R-:W-:Y:S05]  /*3190*/  BRA `(.L_x_11638) ;  /* 0x0000000000187947 */ /* 0x000fea0003800000 */
.L_x_11665:
[----:B------:R-:W-:-:S04]  /*31a0*/  PRMT R2, R5, 0x9910, RZ ;  /* 0x0000991005027816 */ /* 0x000fc800000000ff */
[----:B------:R-:W-:-:S05]  /*31b0*/  SHF.R.S32.HI R3, RZ, 0x1f, R2 ;  /* 0x0000001fff037819 */ /* 0x000fca0000011402 */
[----:B------:R0:W-:Y:S01]  /*31c0*/  STG.E.64 desc[UR36][R16.64], R2 ;  /* 0x0000000210007986 */ /* 0x0001e2000c101b24 */
[----:B------:R-:W-:Y:S05]  /*31d0*/  BRA `(.L_x_11638) ;  /* 0x0000000000087947 */ /* 0x000fea0003800000 */
.L_x_11664:
[----:B------:R-:W-:-:S05]  /*31e0*/  PRMT R3, R5, 0x9910, RZ ;  /* 0x0000991005037816 */ /* 0x000fca00000000ff */
[----:B------:R0:W-:Y:S02]  /*31f0*/  STG.E desc[UR36][R16.64], R3 ;  /* 0x0000000310007986 */ /* 0x0001e4000c101924 */
.L_x_11638:
[----:B------:R-:W-:-:S04]  /*3200*/  IMAD R18, R23, 0x200, R18 ;  /* 0x0000020017127824 */ /* 0x000fc800078e0212 */
[----:B------:R-:W-:-:S07]  /*3210*/  VIADD R19, R18, 0x80 ;  /* 0x0000008012137836 */ /* 0x000fce0000000000 */
.L_x_11596:
[----:B------:R-:W-:Y:S05]  /*3220*/  BSYNC B6 ;  /* 0x0000000000067941 */ /* 0x000fea0003800000 */
.L_x_11595:
        /* <DEDUP_REMOVED lines=307> */
.L_x_11669:
        /* <DEDUP_REMOVED lines=20> */
.L_x_11673:
[----:B------:R0:W5:Y:S01]  /*46a0*/  LDG.E.U8 R0, desc[UR36][R2.64] ;  /* 0x0000002402007981 */ /* 0x000162000c1e1100 */
[----:B------:R-:W-:Y:S05]  /*46b0*/  BRA `(.L_x_11675) ;  /* 0x0000000c00547947 */ /* 0x000fea0003800000 */
.L_x_11672:
        /* <DEDUP_REMOVED lines=8> */
.L_x_11677:
[----:B------:R0:W5:Y:S01]  /*4740*/  LDG.E.U16 R0, desc[UR36][R2.64] ;  /* 0x0000002402007981 */ /* 0x000162000c1e1500 */
[----:B------:R-:W-:Y:S05]  /*4750*/  BRA `(.L_x_11675) ;  /* 0x0000000c002c7947 */ /* 0x000fea0003800000 */
.L_x_11676:
[----:B------:R0:W5:Y:S01]  /*4760*/  LDG.E.U16 R0, desc[UR36][R2.64] ;  /* 0x0000002402007981 */ /* 0x000162000c1e1500 */
[----:B------:R-:W-:Y:S05]  /*4770*/  BRA `(.L_x_11675) ;  /* 0x0000000c00247947 */ /* 0x000fea0003800000 */
.L_x_11671:
        /* <DEDUP_REMOVED lines=9> */
.L_x_11679:
[----:B------:R-:W2:Y:S02]  /*4810*/  LDG.E.U16 R4, desc[UR36][R2.64] ;  /* 0x0000002402047981 */ /* 0x000ea4000c1e1500 */
[----:B--2---:R-:W-:-:S06]  /*4820*/  HADD2.F32 R4, -RZ, R4.H0_H0 ;  /* 0x20000004ff047230 */ /* 0x004fcc0000004100 */
[----:B------:R-:W0:Y:S02]  /*4830*/  F2I.FTZ.TRUNC.NTZ R4, R4 ;  /* 0x0000000400047305 */ /* 0x000e24000021f100 */
[----:B0-----:R-:W-:Y:S01]  /*4840*/  PRMT R0, R4, 0x7610, R0 ;  /* 0x0000761004007816 */ /* 0x001fe20000000000 */
[----:B------:R-:W-:Y:S06]  /*4850*/  BRA `(.L_x_11675) ;  /* 0x0000000800ec7947 */ /* 0x000fec0003800000 */
.L_x_11678:
        /* <DEDUP_REMOVED lines=9> */
.L_x_11681:
[----:B------:R-:W2:Y:S02]  /*48f0*/  LDG.E.U16 R2, desc[UR36][R2.64] ;  /* 0x0000002402027981 */ /* 0x000ea4000c1e1500 */
[----:B--2---:R-:W-:-:S06]  /*4900*/  HADD2.F32 R4, -RZ, R2.H0_H0 ;  /* 0x20000002ff047230 */ /* 0x004fcc0000004100 */
[----:B------:R-:W0:Y:S02]  /*4910*/  F2I.FTZ.TRUNC.NTZ R4, R4 ;  /* 0x0000000400047305 */ /* 0x000e24000021f100 */
[----:B0-----:R-:W-:Y:S01]  /*4920*/  PRMT R0, R4, 0x7610, R0 ;  /* 0x0000761004007816 */ /* 0x001fe20000000000 */
[----:B------:R-:W-:Y:S06]  /*4930*/  BRA `(.L_x_11675) ;  /* 0x0000000800b47947 */ /* 0x000fec0003800000 */
.L_x_11680:
[----:B------:R-:W2:Y:S02]  /*4940*/  LDG.E.64 R2, desc[UR36][R2.64] ;  /* 0x0000002402027981 */ /* 0x000ea4000c1e1b00 */
[----:B--2---:R0:W1:Y:S01]  /*4950*/  F2I.F64.TRUNC R0, R2 ;  /* 0x0000000200007311 */ /* 0x004062000030d100 */
[----:B------:R-:W-:Y:S05]  /*4960*/  BRA `(.L_x_11675) ;  /* 0x0000000800a87947 */ /* 0x000fea0003800000 */
.L_x_11670:
        /* <DEDUP_REMOVED lines=12> */
.L_x_11684:
[----:B------:R-:W2:Y:S02]  /*4a30*/  LDG.E.64 R2, desc[UR36][R2.64] ;  /* 0x0000002402027981 */ /* 0x000ea4000c1e1b00 */
[----:B--2---:R0:W1:Y:S01]  /*4a40*/  F2I.F64.TRUNC R0, R2 ;  /* 0x0000000200007311 */ /* 0x004062000030d100 */
[----:B------:R-:W-:Y:S05]  /*4a50*/  BRA `(.L_x_11675) ;  /* 0x00000008006c7947 */ /* 0x000fea0003800000 */
.L_x_11683:
        /* <DEDUP_REMOVED lines=28> */
.L_x_11686:
        /* <DEDUP_REMOVED lines=15> */
.L_x_11685:
[----:B------:R-:W2:Y:S02]  /*4d10*/  LDG.E.U16 R4, desc[UR36][R2.64] ;  /* 0x0000002402047981 */ /* 0x000ea4000c1e1500 */
[----:B--2---:R-:W-:-:S06]  /*4d20*/  IMAD.U32 R4, R4, 0x10000, RZ ;  /* 0x0001000004047824 */ /* 0x004fcc00078e00ff */
[----:B------:R-:W0:Y:S02]  /*4d30*/  F2I.FTZ.TRUNC.NTZ R4, R4 ;  /* 0x0000000400047305 */ /* 0x000e24000021f100 */
[----:B0-----:R-:W-:Y:S01]  /*4d40*/  PRMT R0, R4, 0x7610, R0 ;  /* 0x0000761004007816 */ /* 0x001fe20000000000 */
[----:B------:R-:W-:Y:S06]  /*4d50*/  BRA `(.L_x_11675) ;  /* 0x0000000400ac7947 */ /* 0x000fec0003800000 */
.L_x_11682:
        /* <DEDUP_REMOVED lines=10> */
.L_x_11689:
        /* <DEDUP_REMOVED lines=21> */
.L_x_11693:
[----:B------:R-:W-:Y:S05]  /*4f50*/  BSYNC B1 ;  /* 0x0000000000017941 */ /* 0x000fea0003800000 */
.L_x_11692:
[----:B------:R-:W-:Y:S01]  /*4f60*/  IMAD.SHL.U32 R2, R2, 0x100000, RZ ;  /* 0x0010000002027824 */ /* 0x000fe200078e00ff */
[----:B------:R-:W-:-:S04]  /*4f70*/  LEA R3, R0, 0x3b800000, 0x17 ;  /* 0x3b80000000037811 */ /* 0x000fc800078eb8ff */
[----:B------:R-:W-:-:S07]  /*4f80*/  LOP3.LUT R4, R3, R2, R4, 0xfe, !PT ;  /* 0x0000000203047212 */ /* 0x000fce00078efe04 */
.L_x_11691:
[----:B------:R-:W-:Y:S05]  /*4f90*/  BSYNC B0 ;  /* 0x0000000000007941 */ /* 0x000fea0003800000 */
.L_x_11690:
[----:B------:R-:W0:Y:S02]  /*4fa0*/  F2I.FTZ.TRUNC.NTZ R4, R4 ;  /* 0x0000000400047305 */ /* 0x000e24000021f100 */
[----:B0-----:R-:W-:Y:S01]  /*4fb0*/  PRMT R0, R4, 0x7610, R0 ;  /* 0x0000761004007816 */ /* 0x001fe20000000000 */
[----:B------:R-:W-:Y:S06]  /*4fc0*/  BRA `(.L_x_11675) ;  /* 0x0000000400107947 */ /* 0x000fec0003800000 */
.L_x_11688:
        /* <DEDUP_REMOVED lines=21> */
.L_x_11697:
[----:B------:R-:W-:Y:S05]  /*5120*/  BSYNC B1 ;  /* 0x0000000000017941 */ /* 0x000fea0003800000 */
.L_x_11696:
[----:B------:R-:W-:Y:S01]  /*5130*/  IMAD.SHL.U32 R2, R2, 0x200000, RZ ;  /* 0x0020000002027824 */ /* 0x000fe200078e00ff */
[----:B------:R-:W-:-:S04]  /*5140*/  LEA R3, R0, 0x37800000, 0x17 ;  /* 0x3780000000037811 */ /* 0x000fc800078eb8ff */
[----:B------:R-:W-:-:S07]  /*5150*/  LOP3.LUT R4, R3, R2, R4, 0xfe, !PT ;  /* 0x0000000203047212 */ /* 0x000fce00078efe04 */
.L_x_11695:
[----:B------:R-:W-:Y:S05]  /*5160*/  BSYNC B0 ;  /* 0x0000000000007941 */ /* 0x000fea0003800000 */
.L_x_11694:
[----:B------:R-:W0:Y:S02]  /*5170*/  F2I.FTZ.TRUNC.NTZ R4, R4 ;  /* 0x0000000400047305 */ /* 0x000e24000021f100 */
[----:B0-----:R-:W-:Y:S01]  /*5180*/  PRMT R0, R4, 0x7610, R0 ;  /* 0x0000761004007816 */ /* 0x001fe20000000000 */
[----:B------:R-:W-:Y:S06]  /*5190*/  BRA `(.L_x_11675) ;  /* 0x00000000009c7947 */ /* 0x000fec0003800000 */
.L_x_11687:
        /* <DEDUP_REMOVED lines=14> */
.L_x_11701:
[----:B------:R-:W-:Y:S05]  /*5280*/  BSYNC B0 ;  /* 0x0000000000007941 */ /* 0x000fea0003800000 */
.L_x_11700:
[----:B------:R-:W0:Y:S02]  /*5290*/  F2I.FTZ.TRUNC.NTZ R4, R4 ;  /* 0x0000000400047305 */ /* 0x000e24000021f100 */
[----:B0-----:R-:W-:Y:S01]  /*52a0*/  PRMT R0, R4, 0x7610, R0 ;  /* 0x0000761004007816 */ /* 0x001fe20000000000 */
[----:B------:R-:W-:Y:S06]  /*52b0*/  BRA `(.L_x_11675) ;  /* 0x0000000000547947 */ /* 0x000fec0003800000 */
.L_x_11674:
        /* <DEDUP_REMOVED lines=16> */
.L_x_11702:
[----:B------:R-:W-:Y:S01]  /*53c0*/  PRMT R0, RZ, 0x7610, R0 ;  /* 0x00007610ff007816 */ /* 0x000fe20000000000 */
[----:B------:R-:W-:Y:S06]  /*53d0*/  BRA `(.L_x_11675) ;  /* 0x00000000000c7947 */ /* 0x000fec0003800000 */
.L_x_11699:
[----:B------:R2:W5:Y:S01]  /*53e0*/  LDG.E.U16 R0, desc[UR36][R2.64] ;  /* 0x0000002402007981 */ /* 0x000562000c1e1500 */
[----:B------:R-:W-:Y:S05]  /*53f0*/  BRA `(.L_x_11675) ;  /* 0x0000000000047947 */ /* 0x000fea0003800000 */
.L_x_11698:
[----:B------:R3:W5:Y:S02]  /*5400*/  LDG.E.U16 R0, desc[UR36][R2.64] ;  /* 0x0000002402007981 */ /* 0x000764000c1e1500 */
.L_x_11675:
[----:B-1---5:R-:W-:Y:S01]  /*5410*/  PRMT R8, R0, 0x9910, RZ ;  /* 0x0000991000087816 */ /* 0x022fe200000000ff */
[----:B------:R-:W-:Y:S04]  /*5420*/  BSSY B0, `(.L_x_11703) ;  /* 0x0000010000007945 */ /* 0x000fe80003800000 */
[----:B------:R-:W-:-:S06]  /*5430*/  IMAD R8, R8, R8, RZ ;  /* 0x0000000808087224 */ /* 0x000fcc00078e02ff */
[----:B------:R-:W0:Y:S08]  /*5440*/  I2F.F64 R8, R8 ;  /* 0x0000000800087312 */ /* 0x000e300000201c00 */
[----:B0-234-:R-:W0:Y:S01]  /*5450*/  MUFU.RCP64H R3, R9 ;  /* 0x0000000900037308 */ /* 0x01de220000001800 */
        /* <DEDUP_REMOVED lines=12> */
.L_x_11704:
[----:B------:R-:W-:Y:S05]  /*5520*/  BSYNC B0 ;  /* 0x0000000000007941 */ /* 0x000fea0003800000 */
.L_x_11703:
        /* <DEDUP_REMOVED lines=15> */
.L_x_11708:
[----:B------:R0:W-:Y:S01]  /*5620*/  STG.E.U8 desc[UR36][R16.64], R5 ;  /* 0x0000000510007986 */ /* 0x0001e2000c101124 */
[----:B------:R-:W-:Y:S05]  /*5630*/  BRA `(.L_x_11710) ;  /* 0x0000000c00647947 */ /* 0x000fea0003800000 */
.L_x_11707:
        /* <DEDUP_REMOVED lines=10> */
.L_x_11712:
[----:B------:R-:W-:-:S05]  /*56e0*/  PRMT R3, R5, 0x9910, RZ ;  /* 0x0000991005037816 */ /* 0x000fca00000000ff */
[----:B------:R0:W-:Y:S01]  /*56f0*/  STG.E desc[UR36][R16.64], R3 ;  /* 0x0000000310007986 */ /* 0x0001e2000c101924 */
[----:B------:R-:W-:Y:S05]  /*5700*/  BRA `(.L_x_11710) ;  /* 0x0000000c00307947 */ /* 0x000fea0003800000 */
.L_x_11711:
[----:B------:R0:W-:Y:S01]  /*5710*/  STG.E.U16 desc[UR36][R16.64], R5 ;  /* 0x0000000510007986 */ /* 0x0001e2000c101524 */
[----:B------:R-:W-:Y:S05]  /*5720*/  BRA `(.L_x_11710) ;  /* 0x0000000c00287947 */ /* 0x000fea0003800000 */
.L_x_11706:
        /* <DEDUP_REMOVED lines=9> */
.L_x_11714:
[----:B------:R-:W0:Y:S02]  /*57c0*/  I2F.S16 R0, R5 ;  /* 0x0000000500007306 */ /* 0x000e240000101400 */
[----:B0-----:R-:W-:-:S05]  /*57d0*/  F2FP.F16.F32.PACK_AB R0, RZ, R0 ;  /* 0x00000000ff00723e */ /* 0x001fca00000000ff */
[----:B------:R0:W-:Y:S01]  /*57e0*/  STG.E.U16 desc[UR36][R16.64], R0 ;  /* 0x0000000010007986 */ /* 0x0001e2000c101524 */
[----:B------:R-:W-:Y:S05]  /*57f0*/  BRA `(.L_x_11710) ;  /* 0x0000000800f47947 */ /* 0x000fea0003800000 */
.L_x_11713:
        /* <DEDUP_REMOVED lines=10> */
.L_x_11716:
[----:B------:R-:W0:Y:S02]  /*58a0*/  I2F.S16 R5, R5 ;  /* 0x0000000500057306 */ /* 0x000e240000101400 */
[----:B0-----:R-:W-:-:S04]  /*58b0*/  F2FP.F16.F32.PACK_AB R3, RZ, R5 ;  /* 0x00000005ff03723e */ /* 0x001fc800000000ff */
[----:B------:R-:W-:-:S05]  /*58c0*/  PRMT R3, R3, 0x5410, RZ ;  /* 0x0000541003037816 */ /* 0x000fca00000000ff */
[----:B------:R0:W-:Y:S01]  /*58d0*/  STG.E desc[UR36][R16.64], R3 ;  /* 0x0000000310007986 */ /* 0x0001e2000c101924 */
[----:B------:R-:W-:Y:S05]  /*58e0*/  BRA `(.L_x_11710) ;  /* 0x0000000800b87947 */ /* 0x000fea0003800000 */
.L_x_11715:
[----:B------:R-:W0:Y:S02]  /*58f0*/  I2F.F64.S16 R2, R5 ;  /* 0x0000000500027312 */ /* 0x000e240000101c00 */
[----:B0-----:R0:W-:Y:S01]  /*5900*/  STG.E.64 desc[UR36][R16.64], R2 ;  /* 0x0000000210007986 */ /* 0x0011e2000c101b24 */
[----:B------:R-:W-:Y:S05]  /*5910*/  BRA `(.L_x_11710) ;  /* 0x0000000800ac7947 */ /* 0x000fea0003800000 */
.L_x_11705:
        /* <DEDUP_REMOVED lines=13> */
.L_x_11719:
[----:B------:R-:W0:Y:S01]  /*59f0*/  I2F.F64.S16 R4, R5 ;  /* 0x0000000500047312 */ /* 0x000e220000101c00 */
[----:B------:R-:W-:-:S05]  /*5a00*/  CS2R R6, SRZ ;  /* 0x0000000000067805 */ /* 0x000fca000001ff00 */
[----:B0-----:R0:W-:Y:S01]  /*5a10*/  STG.E.128 desc[UR36][R16.64], R4 ;  /* 0x0000000410007986 */ /* 0x0011e2000c101d24 */
[----:B------:R-:W-:Y:S05]  /*5a20*/  BRA `(.L_x_11710) ;  /* 0x0000000800687947 */ /* 0x000fea0003800000 */
.L_x_11718:
        /* <DEDUP_REMOVED lines=21> */
.L_x_11723:
[----:B------:R-:W-:Y:S05]  /*5b80*/  BSYNC B0 ;  /* 0x0000000000007941 */ /* 0x000fea0003800000 */
.L_x_11722:
[----:B------:R-:W-:-:S05]  /*5b90*/  LOP3.LUT R3, R0, R3, RZ, 0xfc, !PT ;  /* 0x0000000300037212 */ /* 0x000fca00078efcff */
[----:B------:R0:W-:Y:S01]  /*5ba0*/  STG.E.U8 desc[UR36][R16.64], R3 ;  /* 0x0000000310007986 */ /* 0x0001e2000c101124 */
[----:B------:R-:W-:Y:S05]  /*5bb0*/  BRA `(.L_x_11710) ;  /* 0x0000000800047947 */ /* 0x000fea0003800000 */
.L_x_11721:
        /* <DEDUP_REMOVED lines=13> */
.L_x_11725:
[----:B------:R-:W-:Y:S01]  /*5c90*/  IMAD.MOV.U32 R0, RZ, RZ, 0x7f ;  /* 0x0000007fff007424 */ /* 0x000fe200078e00ff */
[----:B------:R-:W-:-:S04]  /*5ca0*/  ISETP.GT.U32.AND P0, PT, R2, 0x7f800000, PT ;  /* 0x7f8000000200780c */ /* 0x000fc80003f04070 */
[----:B------:R-:W-:-:S09]  /*5cb0*/  SEL R0, R0, 0x7c, P0 ;  /* 0x0000007c00007807 */ /* 0x000fd20000000000 */
.L_x_11726:
[----:B------:R-:W-:Y:S05]  /*5cc0*/  BSYNC B0 ;  /* 0x0000000000007941 */ /* 0x000fea0003800000 */
.L_x_11724:
[----:B------:R-:W-:-:S04]  /*5cd0*/  LOP3.LUT R2, R5, 0x80000000, RZ, 0xc0, !PT ;  /* 0x8000000005027812 */ /* 0x000fc800078ec0ff */
[----:B------:R-:W-:-:S04]  /*5ce0*/  SHF.R.U32.HI R3, RZ, 0x18, R2 ;  /* 0x00000018ff037819 */ /* 0x000fc80000011602 */
[----:B------:R-:W-:-:S05]  /*5cf0*/  LOP3.LUT R3, R0, R3, RZ, 0xfc, !PT ;  /* 0x0000000300037212 */ /* 0x000fca00078efcff */
[----:B------:R0:W-:Y:S01]  /*5d00*/  STG.E.U8 desc[UR36][R16.64], R3 ;  /* 0x0000000310007986 */ /* 0x0001e2000c101124 */
[----:B------:R-:W-:Y:S05]  /*5d10*/  BRA `(.L_x_11710) ;  /* 0x0000000400ac7947 */ /* 0x000fea0003800000 */
.L_x_11720:
[----:B------:R-:W0:Y:S02]  /*5d20*/  I2F.S16 R0, R5 ;  /* 0x0000000500007306 */ /* 0x000e240000101400 */
[----:B0-----:R-:W-:-:S05]  /*5d30*/  F2FP.BF16.F32.PACK_AB R0, RZ, R0 ;  /* 0x00000000ff00723e */ /* 0x001fca00000010ff */
[----:B------:R0:W-:Y:S01]  /*5d40*/  STG.E.U16 desc[UR36][R16.64], R0 ;  /* 0x0000000010007986 */ /* 0x0001e2000c101524 */
[----:B------:R-:W-:Y:S05]  /*5d50*/  BRA `(.L_x_11710) ;  /* 0x00000004009c7947 */ /* 0x000fea0003800000 */
.L_x_11717:
        /* <DEDUP_REMOVED lines=10> */
.L_x_11729:
        /* <DEDUP_REMOVED lines=17> */
.L_x_11732:
[----:B------:R-:W-:-:S04]  /*5f10*/  LOP3.LUT R2, R5, 0x80000000, RZ, 0xc0, !PT ;  /* 0x8000000005027812 */ /* 0x000fc800078ec0ff */
[----:B------:R-:W-:-:S04]  /*5f20*/  SHF.R.U32.HI R3, RZ, 0x18, R2 ;  /* 0x00000018ff037819 */ /* 0x000fc80000011602 */
[----:B------:R-:W-:-:S04]  /*5f30*/  LOP3.LUT R0, R0, R3, RZ, 0xfc, !PT ;  /* 0x0000000300007212 */ /* 0x000fc800078efcff */
[----:B------:R-:W-:-:S07]  /*5f40*/  PRMT R8, R0, 0x7610, R8 ;  /* 0x0000761000087816 */ /* 0x000fce0000000008 */
.L_x_11731:
[----:B------:R-:W-:Y:S05]  /*5f50*/  BSYNC B0 ;  /* 0x0000000000007941 */ /* 0x000fea0003800000 */
.L_x_11730:
[----:B------:R3:W-:Y:S01]  /*5f60*/  STG.E.U8 desc[UR36][R16.64], R8 ;  /* 0x0000000810007986 */ /* 0x0007e2000c101124 */
[----:B------:R-:W-:Y:S05]  /*5f70*/  BRA `(.L_x_11710) ;  /* 0x0000000400147947 */ /* 0x000fea0003800000 */
.L_x_11728:
        /* <DEDUP_REMOVED lines=17> */
.L_x_11735:
[----:B------:R-:W-:-:S04]  /*6090*/  LOP3.LUT R2, R5, 0x80000000, RZ, 0xc0, !PT ;  /* 0x8000000005027812 */ /* 0x000fc800078ec0ff */
[----:B------:R-:W-:-:S04]  /*60a0*/  SHF.R.U32.HI R3, RZ, 0x18, R2 ;  /* 0x00000018ff037819 */ /* 0x000fc80000011602 */
[----:B------:R-:W-:-:S04]  /*60b0*/  LOP3.LUT R0, R0, R3, RZ, 0xfc, !PT ;  /* 0x0000000300007212 */ /* 0x000fc800078efcff */
[----:B------:R-:W-:-:S07]  /*60c0*/  PRMT R8, R0, 0x7610, R8 ;  /* 0x0000761000087816 */ /* 0x000fce0000000008 */
.L_x_11734:
[----:B------:R-:W-:Y:S05]  /*60d0*/  BSYNC B0 ;  /* 0x0000000000007941 */ /* 0x000fea0003800000 */
.L_x_11733:
[----:B------:R0:W-:Y:S01]  /*60e0*/  STG.E.U8 desc[UR36][R16.64], R8 ;  /* 0x0000000810007986 */ /* 0x0001e2000c101124 */
[----:B------:R-:W-:Y:S05]  /*60f0*/  BRA `(.L_x_11710) ;  /* 0x0000000000b47947 */ /* 0x000fea0003800000 */
.L_x_11727:
        /* <DEDUP_REMOVED lines=22> */
.L_x_11709:
        /* <DEDUP_REMOVED lines=16> */
.L_x_11738:
[----:B------:R-:W-:Y:S05]  /*6360*/  BRA `(.L_x_11710) ;  /* 0x0000000000187947 */ /* 0x000fea0003800000 */
.L_x_11737:
[----:B------:R-:W-:-:S04]  /*6370*/  PRMT R2, R5, 0x9910, RZ ;  /* 0x0000991005027816 */ /* 0x000fc800000000ff */
[----:B------:R-:W-:-:S05]  /*6380*/  SHF.R.S32.HI R3, RZ, 0x1f, R2 ;  /* 0x0000001fff037819 */ /* 0x000fca0000011402 */
[----:B------:R2:W-:Y:S01]  /*6390*/  STG.E.64 desc[UR36][R16.64], R2 ;  /* 0x0000000210007986 */ /* 0x0005e2000c101b24 */
[----:B------:R-:W-:Y:S05]  /*63a0*/  BRA `(.L_x_11710) ;  /* 0x0000000000087947 */ /* 0x000fea0003800000 */
.L_x_11736:
[----:B------:R-:W-:-:S05]  /*63b0*/  PRMT R3, R5, 0x9910, RZ ;  /* 0x0000991005037816 */ /* 0x000fca00000000ff */
[----:B------:R0:W-:Y:S02]  /*63c0*/  STG.E desc[UR36][R16.64], R3 ;  /* 0x0000000310007986 */ /* 0x0001e4000c101924 */
.L_x_11710:
[----:B------:R-:W-:-:S07]  /*63d0*/  VIADD R19, R19, 0x80 ;  /* 0x0000008013137836 */ /* 0x000fce0000000000 */
.L_x_11668:
[----:B------:R-:W-:Y:S05]  /*63e0*/  BSYNC B6 ;  /* 0x0000000000067941 */ /* 0x000fea0003800000 */
.L_x_11667:
        /* <DEDUP_REMOVED lines=307> */
.L_x_11741:
        /* <DEDUP_REMOVED lines=20> */
.L_x_11745:
[----:B------:R0:W5:Y:S01]  /*7860*/  LDG.E.U8 R0, desc[UR36][R2.64] ;  /* 0x0000002402007981 */ /* 0x000162000c1e1100 */
[----:B------:R-:W-:Y:S05]  /*7870*/  BRA `(.L_x_11747) ;  /* 0x0000000c00547947 */ /* 0x000fea0003800000 */
.L_x_11744:
        /* <DEDUP_REMOVED lines=8> */
.L_x_11749:
[----:B------:R0:W5:Y:S01]  /*7900*/  LDG.E.U16 R0, desc[UR36][R2.64] ;  /* 0x0000002402007981 */ /* 0x000162000c1e1500 */
[----:B------:R-:W-:Y:S05]  /*7910*/  BRA `(.L_x_11747) ;  /* 0x0000000c002c7947 */ /* 0x000fea0003800000 */
.L_x_11748:
[----:B------:R0:W5:Y:S01]  /*7920*/  LDG.E.U16 R0, desc[UR36][R2.64] ;  /* 0x0000002402007981 */ /* 0x000162000c1e1500 */
[----:B------:R-:W-:Y:S05]  /*7930*/  BRA `(.L_x_11747) ;  /* 0x0000000c00247947 */ /* 0x000fea0003800000 */
.L_x_11743:
        /* <DEDUP_REMOVED lines=9> */
.L_x_11751:
[----:B------:R-:W2:Y:S02]  /*79d0*/  LDG.E.U16 R4, desc[UR36][R2.64] ;  /* 0x0000002402047981 */ /* 0x000ea4000c1e1500 */
[----:B--2---:R-:W-:-:S06]  /*79e0*/  HADD2.F32 R4, -RZ, R4.H0_H0 ;  /* 0x20000004ff047230 */ /* 0x004fcc0000004100 */
[----:B------:R-:W0:Y:S02]  /*79f0*/  F2I.FTZ.TRUNC.NTZ R4, R4 ;  /* 0x0000000400047305 */ /* 0x000e24000021f100 */
[----:B0-----:R-:W-:Y:S01]  /*7a00*/  PRMT R0, R4, 0x7610, R0 ;  /* 0x0000761004007816 */ /* 0x001fe20000000000 */
[----:B------:R-:W-:Y:S06]  /*7a10*/  BRA `(.L_x_11747) ;  /* 0x0000000800ec7947 */ /* 0x000fec0003800000 */
.L_x_11750:
        /* <DEDUP_REMOVED lines=9> */
.L_x_11753:
[----:B------:R-:W2:Y:S02]  /*7ab0*/  LDG.E.U16 R2, desc[UR36][R2.64] ;  /* 0x0000002402027981 */ /* 0x000ea4000c1e1500 */
[----:B--2---:R-:W-:-:S06]  /*7ac0*/  HADD2.F32 R4, -RZ, R2.H0_H0 ;  /* 0x20000002ff047230 */ /* 0x004fcc0000004100 */
[----:B------:R-:W0:Y:S02]  /*7ad0*/  F2I.FTZ.TRUNC.NTZ R4, R4 ;  /* 0x0000000400047305 */ /* 0x000e24000021f100 */
[----:B0-----:R-:W-:Y:S01]  /*7ae0*/  PRMT R0, R4, 0x7610, R0 ;  /* 0x0000761004007816 */ /* 0x001fe20000000000 */
[----:B------:R-:W-:Y:S06]  /*7af0*/  BRA `(.L_x_11747) ;  /* 0x0000000800b47947 */ /* 0x000fec0003800000 */
.L_x_11752:
[----:B------:R-:W2:Y:S02]  /*7b00*/  LDG.E.64 R2, desc[UR36][R2.64] ;  /* 0x0000002402027981 */ /* 0x000ea4000c1e1b00 */
[----:B--2---:R0:W1:Y:S01]  /*7b10*/  F2I.F64.TRUNC R0, R2 ;  /* 0x0000000200007311 */ /* 0x004062000030d100 */
[----:B------:R-:W-:Y:S05]  /*7b20*/  BRA `(.L_x_11747) ;  /* 0x0000000800a87947 */ /* 0x000fea0003800000 */
.L_x_11742:
        /* <DEDUP_REMOVED lines=12> */
.L_x_11756:
[----:B------:R-:W2:Y:S02]  /*7bf0*/  LDG.E.64 R2, desc[UR36][R2.64] ;  /* 0x0000002402027981 */ /* 0x000ea4000c1e1b00 */
[----:B--2---:R3:W4:Y:S01]  /*7c00*/  F2I.F64.TRUNC R0, R2 ;  /* 0x0000000200007311 */ /* 0x004722000030d100 */
[----:B------:R-:W-:Y:S05]  /*7c10*/  BRA `(.L_x_11747) ;  /* 0x00000008006c7947 */ /* 0x000fea0003800000 */
.L_x_11755:
        /* <DEDUP_REMOVED lines=28> */
.L_x_11758:
        /* <DEDUP_REMOVED lines=15> */
.L_x_11757:
[----:B------:R-:W2:Y:S02]  /*7ed0*/  LDG.E.U16 R4, desc[UR36][R2.64] ;  /* 0x0000002402047981 */ /* 0x000ea4000c1e1500 */
[----:B--2---:R-:W-:-:S06]  /*7ee0*/  IMAD.U32 R4, R4, 0x10000, RZ ;  /* 0x0001000004047824 */ /* 0x004fcc00078e00ff */
[----:B------:R-:W0:Y:S02]  /*7ef0*/  F2I.FTZ.TRUNC.NTZ R4, R4 ;  /* 0x0000000400047305 */ /* 0x000e24000021f100 */
[----:B0-----:R-:W-:Y:S01]  /*7f00*/  PRMT R0, R4, 0x7610, R0 ;  /* 0x0000761004007816 */ /* 0x001fe20000000000 */
[----:B------:R-:W-:Y:S06]  /*7f10*/  BRA `(.L_x_11747) ;  /* 0x0000000400ac7947 */ /* 0x000fec0003800000 */
.L_x_11754:
        /* <DEDUP_REMOVED lines=10> */
.L_x_11761:
        /* <DEDUP_REMOVED lines=21> */
.L_x_11765:
[----:B------:R-:W-:Y:S05]  /*8110*/  BSYNC B1 ;  /* 0x0000000000017941 */ /* 0x000fea0003800000 */
.L_x_11764:
[----:B------:R-:W-:Y:S01]  /*8120*/  IMAD.SHL.U32 R2, R2, 0x100000, RZ ;  /* 0x0010000002027824 */ /* 0x000fe200078e00ff */
[----:B------:R-:W-:-:S04]  /*8130*/  LEA R3, R0, 0x3b800000, 0x17 ;  /* 0x3b80000000037811 */ /* 0x000fc800078eb8ff */
[----:B------:R-:W-:-:S07]  /*8140*/  LOP3.LUT R4, R3, R2, R4, 0xfe, !PT ;  /* 0x0000000203047212 */ /* 0x000fce00078efe04 */
.L_x_11763:
[----:B------:R-:W-:Y:S05]  /*8150*/  BSYNC B0 ;  /* 0x0000000000007941 */ /* 0x000fea0003800000 */
.L_x_11762:
[----:B------:R-:W0:Y:S02]  /*8160*/  F2I.FTZ.TRUNC.NTZ R4, R4 ;  /* 0x0000000400047305 */ /* 0x000e24000021f100 */
[----:B0-----:R-:W-:Y:S01]  /*8170*/  PRMT R0, R4, 0x7610, R0 ;  /* 0x0000761004007816 */ /* 0x001fe20000000000 */
[----:B------:R-:W-:Y:S06]  /*8180*/  BRA `(.L_x_11747) ;  /* 0x0000000400107947 */ /* 0x000fec0003800000 */
.L_x_11760:
        /* <DEDUP_REMOVED lines=21> */
.L_x_11769:
[----:B------:R-:W-:Y:S05]  /*82e0*/  BSYNC B1 ;  /* 0x0000000000017941 */ /* 0x000fea0003800000 */
.L_x_11768:
[----:B------:R-:W-:Y:S01]  /*82f0*/  IMAD.SHL.U32 R2, R2, 0x200000, RZ ;  /* 0x0020000002027824 */ /* 0x000fe200078e00ff */
[----:B------:R-:W-:-:S04]  /*8300*/  LEA R3, R0, 0x37800000, 0x17 ;  /* 0x3780000000037811 */ /* 0x000fc800078eb8ff */
[----:B------:R-:W-:-:S07]  /*8310*/  LOP3.LUT R4, R3, R2, R4, 0xfe, !PT ;  /* 0x0000000203047212 */ /* 0x000fce00078efe04 */
.L_x_11767:
[----:B------:R-:W-:Y:S05]  /*8320*/  BSYNC B0 ;  /* 0x0000000000007941 */ /* 0x000fea0003800000 */
.L_x_11766:
[----:B------:R-:W0:Y:S02]  /*8330*/  F2I.FTZ.TRUNC.NTZ R4, R4 ;  /* 0x0000000400047305 */ /* 0x000e24000021f100 */
[----:B0-----:R-:W-:Y:S01]  /*8340*/  PRMT R0, R4, 0x7610, R0 ;  /* 0x0000761004007816 */ /* 0x001fe20000000000 */
[----:B------:R-:W-:Y:S06]  /*8350*/  BRA `(.L_x_11747) ;  /* 0x00000000009c7947 */ /* 0x000fec0003800000 */
.L_x_11759:
        /* <DEDUP_REMOVED lines=14> */
.L_x_11773:
[----:B------:R-:W-:Y:S05]  /*8440*/  BSYNC B0 ;  /* 0x0000000000007941 */ /* 0x000fea0003800000 */
.L_x_11772:
[----:B------:R-:W0:Y:S02]  /*8450*/  F2I.FTZ.TRUNC.NTZ R4, R4 ;  /* 0x0000000400047305 */ /* 0x000e24000021f100 */
[----:B0-----:R-:W-:Y:S01]  /*8460*/  PRMT R0, R4, 0x7610, R0 ;  /* 0x0000761004007816 */ /* 0x001fe20000000000 */
[----:B------:R-:W-:Y:S06]  /*8470*/  BRA `(.L_x_11747) ;  /* 0x0000000000547947 */ /* 0x000fec0003800000 */
.L_x_11746:
        /* <DEDUP_REMOVED lines=16> */
.L_x_11774:
[----:B------:R-:W-:Y:S01]  /*8580*/  PRMT R0, RZ, 0x7610, R0 ;  /* 0x00007610ff007816 */ /* 0x000fe20000000000 */
[----:B------:R-:W-:Y:S06]  /*8590*/  BRA `(.L_x_11747) ;  /* 0x00000000000c7947 */ /* 0x000fec0003800000 */
.L_x_11771:
[----:B------:R1:W5:Y:S01]  /*85a0*/  LDG.E.U16 R0, desc[UR36][R2.64] ;  /* 0x0000002402007981 */ /* 0x000362000c1e1500 */
[----:B------:R-:W-:Y:S05]  /*85b0*/  BRA `(.L_x_11747) ;  /* 0x0000000000047947 */ /* 0x000fea0003800000 */
.L_x_11770:
[----:B------:R2:W5:Y:S02]  /*85c0*/  LDG.E.U16 R0, desc[UR36][R2.64] ;  /* 0x0000002402007981 */ /* 0x000564000c1e1500 */
.L_x_11747:
        /* <DEDUP_REMOVED lines=17> */
.L_x_11776:
[----:B------:R-:W-:Y:S05]  /*86e0*/  BSYNC B0 ;  /* 0x0000000000007941 */ /* 0x000fea0003800000 */
.L_x_11775:
        /* <DEDUP_REMOVED lines=15> */
.L_x_11780:
[----:B------:R0:W-:Y:S01]  /*87e0*/  STG.E.U8 desc[UR36][R16.64], R5 ;  /* 0x0000000510007986 */ /* 0x0001e2000c101124 */
[----:B------:R-:W-:Y:S05]  /*87f0*/  BRA `(.L_x_11782) ;  /* 0x0000000c00647947 */ /* 0x000fea0003800000 */
.L_x_11779:
        /* <DEDUP_REMOVED lines=10> */
.L_x_11784:
[----:B------:R-:W-:-:S05]  /*88a0*/  PRMT R3, R5, 0x9910, RZ ;  /* 0x0000991005037816 */ /* 0x000fca00000000ff */
[----:B------:R0:W-:Y:S01]  /*88b0*/  STG.E desc[UR36][R16.64], R3 ;  /* 0x0000000310007986 */ /* 0x0001e2000c101924 */
[----:B------:R-:W-:Y:S05]  /*88c0*/  BRA `(.L_x_11782) ;  /* 0x0000000c00307947 */ /* 0x000fea0003800000 */
.L_x_11783:
[----:B------:R0:W-:Y:S01]  /*88d0*/  STG.E.U16 desc[UR36][R16.64], R5 ;  /* 0x0000000510007986 */ /* 0x0001e2000c101524 */
[----:B------:R-:W-:Y:S05]  /*88e0*/  BRA `(.L_x_11782) ;  /* 0x0000000c00287947 */ /* 0x000fea0003800000 */
.L_x_11778:
        /* <DEDUP_REMOVED lines=9> */
.L_x_11786:
[----:B------:R-:W0:Y:S02]  /*8980*/  I2F.S16 R0, R5 ;  /* 0x0000000500007306 */ /* 0x000e240000101400 */
[----:B0-----:R-:W-:-:S05]  /*8990*/  F2FP.F16.F32.PACK_AB R0, RZ, R0 ;  /* 0x00000000ff00723e */ /* 0x001fca00000000ff */
[----:B------:R0:W-:Y:S01]  /*89a0*/  STG.E.U16 desc[UR36][R16.64], R0 ;  /* 0x0000000010007986 */ /* 0x0001e2000c101524 */
[----:B------:R-:W-:Y:S05]  /*89b0*/  BRA `(.L_x_11782) ;  /* 0x0000000800f47947 */ /* 0x000fea0003800000 */
.L_x_11785:
        /* <DEDUP_REMOVED lines=10> */
.L_x_11788:
[----:B------:R-:W0:Y:S02]  /*8a60*/  I2F.S16 R5, R5 ;  /* 0x0000000500057306 */ /* 0x000e240000101400 */
[----:B0-----:R-:W-:-:S04]  /*8a70*/  F2FP.F16.F32.PACK_AB R3, RZ, R5 ;  /* 0x00000005ff03723e */ /* 0x001fc800000000ff */
[----:B------:R-:W-:-:S05]  /*8a80*/  PRMT R3, R3, 0x5410, RZ ;  /* 0x0000541003037816 */ /* 0x000fca00000000ff */
[----:B------:R0:W-:Y:S01]  /*8a90*/  STG.E desc[UR36][R16.64], R3 ;  /* 0x0000000310007986 */ /* 0x0001e2000c101924 */
[----:B------:R-:W-:Y:S05]  /*8aa0*/  BRA `(.L_x_11782) ;  /* 0x0000000800b87947 */ /* 0x000fea0003800000 */
.L_x_11787:
[----:B------:R-:W0:Y:S02]  /*8ab0*/  I2F.F64.S16 R2, R5 ;  /* 0x0000000500027312 */ /* 0x000e240000101c00 */
[----:B0-----:R0:W-:Y:S01]  /*8ac0*/  STG.E.64 desc[UR36][R16.64], R2 ;  /* 0x0000000210007986 */ /* 0x0011e2000c101b24 */
[----:B------:R-:W-:Y:S05]  /*8ad0*/  BRA `(.L_x_11782) ;  /* 0x0000000800ac7947 */ /* 0x000fea0003800000 */
.L_x_11777:
        /* <DEDUP_REMOVED lines=13> */
.L_x_11791:
[----:B------:R-:W0:Y:S01]  /*8bb0*/  I2F.F64.S16 R4, R5 ;  /* 0x0000000500047312 */ /* 0x000e220000101c00 */
[----:B------:R-:W-:-:S05]  /*8bc0*/  CS2R R6, SRZ ;  /* 0x0000000000067805 */ /* 0x000fca000001ff00 */
[----:B0-----:R0:W-:Y:S01]  /*8bd0*/  STG.E.128 desc[UR36][R16.64], R4 ;  /* 0x0000000410007986 */ /* 0x0011e2000c101d24 */
[----:B------:R-:W-:Y:S05]  /*8be0*/  BRA `(.L_x_11782) ;  /* 0x0000000800687947 */ /* 0x000fea0003800000 */
.L_x_11790:
        /* <DEDUP_REMOVED lines=21> */
.L_x_11795:
[----:B------:R-:W-:Y:S05]  /*8d40*/  BSYNC B0 ;  /* 0x0000000000007941 */ /* 0x000fea0003800000 */
.L_x_11794:
[----:B------:R-:W-:-:S05]  /*8d50*/  LOP3.LUT R3, R0, R3, RZ, 0xfc, !PT ;  /* 0x0000000300037212 */ /* 0x000fca00078efcff */
[----:B------:R0:W-:Y:S01]  /*8d60*/  STG.E.U8 desc[UR36][R16.64], R3 ;  /* 0x0000000310007986 */ /* 0x0001e2000c101124 */
[----:B------:R-:W-:Y:S05]  /*8d70*/  BRA `(.L_x_11782) ;  /* 0x0000000800047947 */ /* 0x000fea0003800000 */
.L_x_11793:
        /* <DEDUP_REMOVED lines=13> */
.L_x_11797:
[----:B------:R-:W-:Y:S01]  /*8e50*/  IMAD.MOV.U32 R0, RZ, RZ, 0x7f ;  /* 0x0000007fff007424 */ /* 0x000fe200078e00ff */
[----:B------:R-:W-:-:S04]  /*8e60*/  ISETP.GT.U32.AND P0, PT, R2, 0x7f800000, PT ;  /* 0x7f8000000200780c */ /* 0x000fc80003f04070 */
[----:B------:R-:W-:-:S09]  /*8e70*/  SEL R0, R0, 0x7c, P0 ;  /* 0x0000007c00007807 */ /* 0x000fd20000000000 */
.L_x_11798:
[----:B------:R-:W-:Y:S05]  /*8e80*/  BSYNC B0 ;  /* 0x0000000000007941 */ /* 0x000fea0003800000 */
.L_x_11796:
[----:B------:R-:W-:-:S04]  /*8e90*/  LOP3.LUT R2, R5, 0x80000000, RZ, 0xc0, !PT ;  /* 0x8000000005027812 */ /* 0x000fc800078ec0ff */
[----:B------:R-:W-:-:S04]  /*8ea0*/  SHF.R.U32.HI R3, RZ, 0x18, R2 ;  /* 0x00000018ff037819 */ /* 0x000fc80000011602 */
[----:B------:R-:W-:-:S05]  /*8eb0*/  LOP3.LUT R3, R0, R3, RZ, 0xfc, !PT ;  /* 0x0000000300037212 */ /* 0x000fca00078efcff */
[----:B------:R0:W-:Y:S01]  /*8ec0*/  STG.E.U8 desc[UR36][R16.64], R3 ;  /* 0x0000000310007986 */ /* 0x0001e2000c101124 */
[----:B------:R-:W-:Y:S05]  /*8ed0*/  BRA `(.L_x_11782) ;  /* 0x0000000400ac7947 */ /* 0x000fea0003800000 */
.L_x_11792:
[----:B------:R-:W0:Y:S02]  /*8ee0*/  I2F.S16 R0, R5 ;  /* 0x0000000500007306 */ /* 0x000e240000101400 */
[----:B0-----:R-:W-:-:S05]  /*8ef0*/  F2FP.BF16.F32.PACK_AB R0, RZ, R0 ;  /* 0x00000000ff00723e */ /* 0x001fca00000010ff */
[----:B------:R0:W-:Y:S01]  /*8f00*/  STG.E.U16 desc[UR36][R16.64], R0 ;  /* 0x0000000010007986 */ /* 0x0001e2000c101524 */
[----:B------:R-:W-:Y:S05]  /*8f10*/  BRA `(.L_x_11782) ;  /* 0x00000004009c7947 */ /* 0x000fea0003800000 */
.L_x_11789:
        /* <DEDUP_REMOVED lines=10> */
.L_x_11801:
        /* <DEDUP_REMOVED lines=17> */
.L_x_11804:
[----:B------:R-:W-:-:S04]  /*90d0*/  LOP3.LUT R2, R5, 0x80000000, RZ, 0xc0, !PT ;  /* 0x8000000005027812 */ /* 0x000fc800078ec0ff */
[----:B------:R-:W-:-:S04]  /*90e0*/  SHF.R.U32.HI R3, RZ, 0x18, R2 ;  /* 0x00000018ff037819 */ /* 0x000fc80000011602 */
[----:B------:R-:W-:-:S04]  /*90f0*/  LOP3.LUT R0, R0, R3, RZ, 0xfc, !PT ;  /* 0x0000000300007212 */ /* 0x000fc800078efcff */
[----:B------:R-:W-:-:S07]  /*9100*/  PRMT R8, R0, 0x7610, R8 ;  /* 0x0000761000087816 */ /* 0x000fce0000000008 */
.L_x_11803:
[----:B------:R-:W-:Y:S05]  /*9110*/  BSYNC B0 ;  /* 0x0000000000007941 */ /* 0x000fea0003800000 */
.L_x_11802:
[----:B------:R3:W-:Y:S01]  /*9120*/  STG.E.U8 desc[UR36][R16.64], R8 ;  /* 0x0000000810007986 */ /* 0x0007e2000c101124 */
[----:B------:R-:W-:Y:S05]  /*9130*/  BRA `(.L_x_11782) ;  /* 0x0000000400147947 */ /* 0x000fea0003800000 */
.L_x_11800:
        /* <DEDUP_REMOVED lines=17> */
.L_x_11807:
[----:B------:R-:W-:-:S04]  /*9250*/  LOP3.LUT R2, R5, 0x80000000, RZ, 0xc0, !PT ;  /* 0x8000000005027812 */ /* 0x000fc800078ec0ff */
[----:B------:R-:W-:-:S04]  /*9260*/  SHF.R.U32.HI R3, RZ, 0x18, R2 ;  /* 0x00000018ff037819 */ /* 0x000fc80000011602 */
[----:B------:R-:W-:-:S04]  /*9270*/  LOP3.LUT R0, R0, R3, RZ, 0xfc, !PT ;  /* 0x0000000300007212 */ /* 0x000fc800078efcff */
[----:B------:R-:W-:-:S07]  /*9280*/  PRMT R8, R0, 0x7610, R8 ;  /* 0x0000761000087816 */ /* 0x000fce0000000008 */
.L_x_11806:
[----:B------:R-:W-:Y:S05]  /*9290*/  BSYNC B0 ;  /* 0x0000000000007941 */ /* 0x000fea0003800000 */
.L_x_11805:
[----:B------:R0:W-:Y:S01]  /*92a0*/  STG.E.U8 desc[UR36][R16.64], R8 ;  /* 0x0000000810007986 */ /* 0x0001e2000c101124 */
[----:B------:R-:W-:Y:S05]  /*92b0*/  BRA `(.L_x_11782) ;  /* 0x0000000000b47947 */ /* 0x000fea0003800000 */
.L_x_11799:
        /* <DEDUP_REMOVED lines=22> */
.L_x_11781:
        /* <DEDUP_REMOVED lines=16> */
.L_x_11810:
[----:B------:R-:W-:Y:S05]  /*9520*/  BRA `(.L_x_11782) ;  /* 0x0000000000187947 */ /* 0x000fea0003800000 */
.L_x_11809:
[----:B------:R-:W-:-:S04]  /*9530*/  PRMT R2, R5, 0x9910, RZ ;  /* 0x0000991005027816 */ /* 0x000fc800000000ff */
[----:B------:R-:W-:-:S05]  /*9540*/  SHF.R.S32.HI R3, RZ, 0x1f, R2 ;  /* 0x0000001fff037819 */ /* 0x000fca0000011402 */
[----:B------:R1:W-:Y:S01]  /*9550*/  STG.E.64 desc[UR36][R16.64], R2 ;  /* 0x0000000210007986 */ /* 0x0003e2000c101b24 */
[----:B------:R-:W-:Y:S05]  /*9560*/  BRA `(.L_x_11782) ;  /* 0x0000000000087947 */ /* 0x000fea0003800000 */
.L_x_11808:
[----:B------:R-:W-:-:S05]  /*9570*/  PRMT R3, R5, 0x9910, RZ ;  /* 0x0000991005037816 */ /* 0x000fca00000000ff */
[----:B------:R2:W-:Y:S02]  /*9580*/  STG.E desc[UR36][R16.64], R3 ;  /* 0x0000000310007986 */ /* 0x0005e4000c101924 */
.L_x_11782:
[----:B------:R-:W-:-:S07]  /*9590*/  VIADD R19, R19, 0x80 ;  /* 0x0000008013137836 */ /* 0x000fce0000000000 */
.L_x_11740:
[----:B------:R-:W-:Y:S05]  /*95a0*/  BSYNC B6 ;  /* 0x0000000000067941 */ /* 0x000fea0003800000 */
.L_x_11739:
        /* <DEDUP_REMOVED lines=306> */
.L_x_11811:
        /* <DEDUP_REMOVED lines=20> */
.L_x_11815:
[----:B------:R0:W5:Y:S01]  /*aa10*/  LDG.E.U8 R0, desc[UR36][R2.64] ;  /* 0x0000002402007981 */ /* 0x000162000c1e1100 */
[----:B------:R-:W-:Y:S05]  /*aa20*/  BRA `(.L_x_11817) ;  /* 0x0000000c00547947 */ /* 0x000fea0003800000 */
.L_x_11814:
        /* <DEDUP_REMOVED lines=8> */
.L_x_11819:
[----:B------:R0:W5:Y:S01]  /*aab0*/  LDG.E.U16 R0, desc[UR36][R2.64] ;  /* 0x0000002402007981 */ /* 0x000162000c1e1500 */
[----:B------:R-:W-:Y:S05]  /*aac0*/  BRA `(.L_x_11817) ;  /* 0x0000000c002c7947 */ /* 0x000fea0003800000 */
.L_x_11818:
[----:B------:R0:W5:Y:S01]  /*aad0*/  LDG.E.U16 R0, desc[UR36][R2.64] ;  /* 0x0000002402007981 */ /* 0x000162000c1e1500 */
[----:B------:R-:W-:Y:S05]  /*aae0*/  BRA `(.L_x_11817) ;  /* 0x0000000c00247947 */ /* 0x000fea0003800000 */
.L_x_11813:
        /* <DEDUP_REMOVED lines=9> */
.L_x_11821:
[----:B------:R-:W2:Y:S02]  /*ab80*/  LDG.E.U16 R4, desc[UR36][R2.64] ;  /* 0x0000002402047981 */ /* 0x000ea4000c1e1500 */
[----:B--2---:R-:W-:-:S06]  /*ab90*/  HADD2.F32 R4, -RZ, R4.H0_H0 ;  /* 0x20000004ff047230 */ /* 0x004fcc0000004100 */
[----:B------:R-:W0:Y:S02]  /*aba0*/  F2I.FTZ.TRUNC.NTZ R4, R4 ;  /* 0x0000000400047305 */ /* 0x000e24000021f100 */
[----:B0-----:R-:W-:Y:S01]  /*abb0*/  PRMT R0, R4, 0x7610, R0 ;  /* 0x0000761004007816 */ /* 0x001fe20000000000 */
[----:B------:R-:W-:Y:S06]  /*abc0*/  BRA `(.L_x_11817) ;  /* 0x0000000800ec7947 */ /* 0x000fec0003800000 */
.L_x_11820:
        /* <DEDUP_REMOVED lines=9> */
.L_x_11823:
[----:B------:R-:W2:Y:S02]  /*ac60*/  LDG.E.U16 R2, desc[UR36][R2.64] ;  /* 0x0000002402027981 */ /* 0x000ea4000c1e1500 */
[----:B--2---:R-:W-:-:S06]  /*ac70*/  HADD2.F32 R4, -RZ, R2.H0_H0 ;  /* 0x20000002ff047230 */ /* 0x004fcc0000004100 */
[----:B------:R-:W0:Y:S02]  /*ac80*/  F2I.FTZ.TRUNC.NTZ R4, R4 ;  /* 0x0000000400047305 */ /* 0x000e24000021f100 */
[----:B0-----:R-:W-:Y:S01]  /*ac90*/  PRMT R0, R4, 0x7610, R0 ;  /* 0x0000761004007816 */ /* 0x001fe20000000000 */
[----:B------:R-:W-:Y:S06]  /*aca0*/  BRA `(.L_x_11817) ;  /* 0x0000000800b47947 */ /* 0x000fec0003800000 */
.L_x_11822:
[----:B------:R-:W2:Y:S02]  /*acb0*/  LDG.E.64 R2, desc[UR36][R2.64] ;  /* 0x0000002402027981 */ /* 0x000ea4000c1e1b00 */
[----:B--2---:R0:W1:Y:S01]  /*acc0*/  F2I.F64.TRUNC R0, R2 ;  /* 0x0000000200007311 */ /* 0x004062000030d100 */
[----:B------:R-:W-:Y:S05]  /*acd0*/  BRA `(.L_x_11817) ;  /* 0x0000000800a87947 */ /* 0x000fea0003800000 */
.L_x_11812:
        /* <DEDUP_REMOVED lines=12> */
.L_x_11826:
[----:B------:R-:W2:Y:S02]  /*ada0*/  LDG.E.64 R2, desc[UR36][R2.64] ;  /* 0x0000002402027981 */ /* 0x000ea4000c1e1b00 */
[----:B--2---:R3:W4:Y:S01]  /*adb0*/  F2I.F64.TRUNC R0, R2 ;  /* 0x0000000200007311 */ /* 0x004722000030d100 */
[----:B------:R-:W-:Y:S05]  /*adc0*/  BRA `(.L_x_11817) ;  /* 0x00000008006c7947 */ /* 0x000fea0003800000 */
.L_x_11825:
        /* <DEDUP_REMOVED lines=28> */
.L_x_11828:
        /* <DEDUP_REMOVED lines=15> */
.L_x_11827:
[----:B------:R-:W2:Y:S02]  /*b080*/  LDG.E.U16 R4, desc[UR36][R2.64] ;  /* 0x0000002402047981 */ /* 0x000ea4000c1e1500 */
[----:B--2---:R-:W-:-:S06]  /*b090*/  IMAD.U32 R4, R4, 0x10000, RZ ;  /* 0x0001000004047824 */ /* 0x004fcc00078e00ff */
[----:B------:R-:W0:Y:S02]  /*b0a0*/  F2I.FTZ.TRUNC.NTZ R4, R4 ;  /* 0x0000000400047305 */ /* 0x000e24000021f100 */
[----:B0-----:R-:W-:Y:S01]  /*b0b0*/  PRMT R0, R4, 0x7610, R0 ;  /* 0x0000761004007816 */ /* 0x001fe20000000000 */
[----:B------:R-:W-:Y:S06]  /*b0c0*/  BRA `(.L_x_11817) ;  /* 0x0000000400ac7947 */ /* 0x000fec0003800000 */
.L_x_11824:
        /* <DEDUP_REMOVED lines=10> */
.L_x_11831:
        /* <DEDUP_REMOVED lines=21> */
.L_x_11835:
[----:B------:R-:W-:Y:S05]  /*b2c0*/  BSYNC B1 ;  /* 0x0000000000017941 */ /* 0x000fea0003800000 */
.L_x_11834:
[----:B------:R-:W-:Y:S01]  /*b2d0*/  IMAD.SHL.U32 R2, R2, 0x100000, RZ ;  /* 0x0010000002027824 */ /* 0x000fe200078e00ff */
[----:B------:R-:W-:-:S04]  /*b2e0*/  LEA R3, R0, 0x3b800000, 0x17 ;  /* 0x3b80000000037811 */ /* 0x000fc800078eb8ff */
[----:B------:R-:W-:-:S07]  /*b2f0*/  LOP3.LUT R4, R3, R2, R4, 0xfe, !PT ;  /* 0x0000000203047212 */ /* 0x000fce00078efe04 */
.L_x_11833:
[----:B------:R-:W-:Y:S05]  /*b300*/  BSYNC B0 ;  /* 0x0000000000007941 */ /* 0x000fea0003800000 */
.L_x_11832:
[----:B------:R-:W0:Y:S02]  /*b310*/  F2I.FTZ.TRUNC.NTZ R4, R4 ;  /* 0x0000000400047305 */ /* 0x000e24000021f100 */
[----:B0-----:R-:W-:Y:S01]  /*b320*/  PRMT R0, R4, 0x7610, R0 ;  /* 0x0000761004007816 */ /* 0x001fe20000000000 */
[----:B------:R-:W-:Y:S06]  /*b330*/  BRA `(.L_x_11817) ;  /* 0x0000000400107947 */ /* 0x000fec0003800000 */
.L_x_11830:
        /* <DEDUP_REMOVED lines=21> */
.L_x_11839:
[----:B------:R-:W-:Y:S05]  /*b490*/  BSYNC B1 ;  /* 0x0000000000017941 */ /* 0x000fea0003800000 */
.L_x_11838:
[----:B------:R-:W-:Y:S01]  /*b4a0*/  IMAD.SHL.U32 R2, R2, 0x200000, RZ ;  /* 0x0020000002027824 */ /* 0x000fe200078e00ff */
[----:B------:R-:W-:-:S04]  /*b4b0*/  LEA R3, R0, 0x37800000, 0x17 ;  /* 0x3780000000037811 */ /* 0x000fc800078eb8ff */
[----:B------:R-:W-:-:S07]  /*b4c0*/  LOP3.LUT R4, R3, R2, R4, 0xfe, !PT ;  /* 0x0000000203047212 */ /* 0x000fce00078efe04 */
.L_x_11837:
[----:B------:R-:W-:Y:S05]  /*b4d0*/  BSYNC B0 ;  /* 0x0000000000007941 */ /* 0x000fea0003800000 */
.L_x_11836:
[----:B------:R-:W0:Y:S02]  /*b4e0*/  F2I.FTZ.TRUNC.NTZ R4, R4 ;  /* 0x0000000400047305 */ /* 0x000e24000021f100 */
[----:B0-----:R-:W-:Y:S01]  /*b4f0*/  PRMT R0, R4, 0x7610, R0 ;  /* 0x0000761004007816 */ /* 0x001fe20000000000 */
[----:B------:R-:W-:Y:S06]  /*b500*/  BRA `(.L_x_11817) ;  /* 0x00000000009c7947 */ /* 0x000fec0003800000 */
.L_x_11829:
        /* <DEDUP_REMOVED lines=14> */
.L_x_11843:
[----:B------:R-:W-:Y:S05]  /*b5f0*/  BSYNC B0 ;  /* 0x0000000000007941 */ /* 0x000fea0003800000 */
.L_x_11842:
[----:B------:R-:W0:Y:S02]  /*b600*/  F2I.FTZ.TRUNC.NTZ R4, R4 ;  /* 0x0000000400047305 */ /* 0x000e24000021f100 */
[----:B0-----:R-:W-:Y:S01]  /*b610*/  PRMT R0, R4, 0x7610, R0 ;  /* 0x0000761004007816 */ /* 0x001fe20000000000 */
[----:B------:R-:W-:Y:S06]  /*b620*/  BRA `(.L_x_11817) ;  /* 0x0000000000547947 */ /* 0x000fec0003800000 */
.L_x_11816:
        /* <DEDUP_REMOVED lines=16> */
.L_x_11844:
[----:B------:R-:W-:Y:S01]  /*b730*/  PRMT R0, RZ, 0x7610, R0 ;  /* 0x00007610ff007816 */ /* 0x000fe20000000000 */
[----:B------:R-:W-:Y:S06]  /*b740*/  BRA `(.L_x_11817) ;  /* 0x00000000000c7947 */ /* 0x000fec0003800000 */
.L_x_11841:
[----:B------:R2:W5:Y:S01]  /*b750*/  LDG.E.U16 R0, desc[UR36][R2.64] ;  /* 0x0000002402007981 */ /* 0x000562000c1e1500 */
[----:B------:R-:W-:Y:S05]  /*b760*/  BRA `(.L_x_11817) ;  /* 0x0000000000047947 */ /* 0x000fea0003800000 */
.L_x_11840:
[----:B------:R1:W5:Y:S02]  /*b770*/  LDG.E.U16 R0, desc[UR36][R2.64] ;  /* 0x0000002402007981 */ /* 0x000364000c1e1500 */
.L_x_11817:
        /* <DEDUP_REMOVED lines=17> */
.L_x_11846:
[----:B------:R-:W-:Y:S05]  /*b890*/  BSYNC B0 ;  /* 0x0000000000007941 */ /* 0x000fea0003800000 */
.L_x_11845:
        /* <DEDUP_REMOVED lines=15> */
.L_x_11850:
[----:B------:R-:W-:Y:S01]  /*b990*/  STG.E.U8 desc[UR36][R16.64], R5 ;  /* 0x0000000510007986 */ /* 0x000fe2000c101124 */
[----:B------:R-:W-:Y:S05]  /*b9a0*/  EXIT ;  /* 0x000000000000794d */ /* 0x000fea0003800000 */
.L_x_11849:
        /* <DEDUP_REMOVED lines=10> */
.L_x_11853:
[----:B------:R-:W-:-:S05]  /*ba50*/  PRMT R3, R5, 0x9910, RZ ;  /* 0x0000991005037816 */ /* 0x000fca00000000ff */
[----:B------:R-:W-:Y:S01]  /*ba60*/  STG.E desc[UR36][R16.64], R3 ;  /* 0x0000000310007986 */ /* 0x000fe2000c101924 */
[----:B------:R-:W-:Y:S05]  /*ba70*/  EXIT ;  /* 0x000000000000794d */ /* 0x000fea0003800000 */
.L_x_11852:
[----:B------:R-:W-:Y:S01]  /*ba80*/  STG.E.U16 desc[UR36][R16.64], R5 ;  /* 0x0000000510007986 */ /* 0x000fe2000c101524 */
[----:B------:R-:W-:Y:S05]  /*ba90*/  EXIT ;  /* 0x000000000000794d */ /* 0x000fea0003800000 */
.L_x_11848:
        /* <DEDUP_REMOVED lines=9> */
.L_x_11855:
[----:B------:R-:W0:Y:S02]  /*bb30*/  I2F.S16 R0, R5 ;  /* 0x0000000500007306 */ /* 0x000e240000101400 */
[----:B0-----:R-:W-:-:S05]  /*bb40*/  F2FP.F16.F32.PACK_AB R0, RZ, R0 ;  /* 0x00000000ff00723e */ /* 0x001fca00000000ff */
[----:B------:R-:W-:Y:S01]  /*bb50*/  STG.E.U16 desc[UR36][R16.64], R0 ;  /* 0x0000000010007986 */ /* 0x000fe2000c101524 */
[----:B------:R-:W-:Y:S05]  /*bb60*/  EXIT ;  /* 0x000000000000794d */ /* 0x000fea0003800000 */
.L_x_11854:
        /* <DEDUP_REMOVED lines=10> */
.L_x_11857:
[----:B------:R-:W0:Y:S02]  /*bc10*/  I2F.S16 R5, R5 ;  /* 0x0000000500057306 */ /* 0x000e240000101400 */
[----:B0-----:R-:W-:-:S04]  /*bc20*/  F2FP.F16.F32.PACK_AB R3, RZ, R5 ;  /* 0x00000005ff03723e */ /* 0x001fc800000000ff */
[----:B------:R-:W-:-:S05]  /*bc30*/  PRMT R3, R3, 0x5410, RZ ;  /* 0x0000541003037816 */ /* 0x000fca00000000ff */
[----:B------:R-:W-:Y:S01]  /*bc40*/  STG.E desc[UR36][R16.64], R3 ;  /* 0x0000000310007986 */ /* 0x000fe2000c101924 */
[----:B------:R-:W-:Y:S05]  /*bc50*/  EXIT ;  /* 0x000000000000794d */ /* 0x000fea0003800000 */
.L_x_11856:
[----:B------:R-:W0:Y:S02]  /*bc60*/  I2F.F64.S16 R2, R5 ;  /* 0x0000000500027312 */ /* 0x000e240000101c00 */
[----:B0-----:R-:W-:Y:S01]  /*bc70*/  STG.E.64 desc[UR36][R16.64], R2 ;  /* 0x0000000210007986 */ /* 0x001fe2000c101b24 */
[----:B------:R-:W-:Y:S05]  /*bc80*/  EXIT ;  /* 0x000000000000794d */ /* 0x000fea0003800000 */
.L_x_11847:
        /* <DEDUP_REMOVED lines=13> */
.L_x_11860:
[----:B------:R-:W0:Y:S01]  /*bd60*/  I2F.F64.S16 R4, R5 ;  /* 0x0000000500047312 */ /* 0x000e220000101c00 */
[----:B------:R-:W-:-:S05]  /*bd70*/  CS2R R6, SRZ ;  /* 0x0000000000067805 */ /* 0x000fca000001ff00 */
[----:B0-----:R-:W-:Y:S01]  /*bd80*/  STG.E.128 desc[UR36][R16.64], R4 ;  /* 0x0000000410007986 */ /* 0x001fe2000c101d24 */
[----:B------:R-:W-:Y:S05]  /*bd90*/  EXIT ;  /* 0x000000000000794d */ /* 0x000fea0003800000 */
.L_x_11859:
        /* <DEDUP_REMOVED lines=21> */
.L_x_11864:
[----:B------:R-:W-:Y:S05]  /*bef0*/  BSYNC B0 ;  /* 0x0000000000007941 */ /* 0x000fea0003800000 */
.L_x_11863:
[----:B------:R-:W-:-:S05]  /*bf00*/  LOP3.LUT R3, R0, R3, RZ, 0xfc, !PT ;  /* 0x0000000300037212 */ /* 0x000fca00078efcff */
[----:B------:R-:W-:Y:S01]  /*bf10*/  STG.E.U8 desc[UR36][R16.64], R3 ;  /* 0x0000000310007986 */ /* 0x000fe2000c101124 */
[----:B------:R-:W-:Y:S05]  /*bf20*/  EXIT ;  /* 0x000000000000794d */ /* 0x000fea0003800000 */
.L_x_11862:
        /* <DEDUP_REMOVED lines=13> */
.L_x_11866:
[----:B------:R-:W-:Y:S01]  /*c000*/  IMAD.MOV.U32 R0, RZ, RZ, 0x7f ;  /* 0x0000007fff007424 */ /* 0x000fe200078e00ff */
[----:B------:R-:W-:-:S04]  /*c010*/  ISETP.GT.U32.AND P0, PT, R2, 0x7f800000, PT ;  /* 0x7f8000000200780c */ /* 0x000fc80003f04070 */
[----:B------:R-:W-:-:S09]  /*c020*/  SEL R0, R0, 0x7c, P0 ;  /* 0x0000007c00007807 */ /* 0x000fd20000000000 */
.L_x_11867:
[----:B------:R-:W-:Y:S05]  /*c030*/  BSYNC B0 ;  /* 0x0000000000007941 */ /* 0x000fea0003800000 */
.L_x_11865:
[----:B------:R-:W-:-:S04]  /*c040*/  LOP3.LUT R2, R5, 0x80000000, RZ, 0xc0, !PT ;  /* 0x8000000005027812 */ /* 0x000fc800078ec0ff */
[----:B------:R-:W-:-:S04]  /*c050*/  SHF.R.U32.HI R3, RZ, 0x18, R2 ;  /* 0x00000018ff037819 */ /* 0x000fc80000011602 */
[----:B------:R-:W-:-:S05]  /*c060*/  LOP3.LUT R3, R0, R3, RZ, 0xfc, !PT ;  /* 0x0000000300037212 */ /* 0x000fca00078efcff */
[----:B------:R-:W-:Y:S01]  /*c070*/  STG.E.U8 desc[UR36][R16.64], R3 ;  /* 0x0000000310007986 */ /* 0x000fe2000c101124 */
[----:B------:R-:W-:Y:S05]  /*c080*/  EXIT ;  /* 0x000000000000794d */ /* 0x000fea0003800000 */
.L_x_11861:
[----:B------:R-:W0:Y:S02]  /*c090*/  I2F.S16 R0, R5 ;  /* 0x0000000500007306 */ /* 0x000e240000101400 */
[----:B0-----:R-:W-:-:S05]  /*c0a0*/  F2FP.BF16.F32.PACK_AB R0, RZ, R0 ;  /* 0x00000000ff00723e */ /* 0x001fca00000010ff */
[----:B------:R-:W-:Y:S01]  /*c0b0*/  STG.E.U16 desc[UR36][R16.64], R0 ;  /* 0x0000000010007986 */ /* 0x000fe2000c101524 */
[----:B------:R-:W-:Y:S05]  /*c0c0*/  EXIT ;  /* 0x000000000000794d */ /* 0x000fea0003800000 */
.L_x_11858:
        /* <DEDUP_REMOVED lines=10> */
.L_x_11870:
        /* <DEDUP_REMOVED lines=17> */
.L_x_11873:
[----:B------:R-:W-:-:S04]  /*c280*/  LOP3.LUT R2, R5, 0x80000000, RZ, 0xc0, !PT ;  /* 0x8000000005027812 */ /* 0x000fc800078ec0ff */
[----:B------:R-:W-:-:S04]  /*c290*/  SHF.R.U32.HI R3, RZ, 0x18, R2 ;  /* 0x00000018ff037819 */ /* 0x000fc80000011602 */
[----:B------:R-:W-:-:S04]  /*c2a0*/  LOP3.LUT R0, R0, R3, RZ, 0xfc, !PT ;  /* 0x0000000300007212 */ /* 0x000fc800078efcff */
[----:B------:R-:W-:-:S07]  /*c2b0*/  PRMT R8, R0, 0x7610, R8 ;  /* 0x0000761000087816 */ /* 0x000fce0000000008 */
.L_x_11872:
[----:B------:R-:W-:Y:S05]  /*c2c0*/  BSYNC B0 ;  /* 0x0000000000007941 */ /* 0x000fea0003800000 */
.L_x_11871:
[----:B------:R-:W-:Y:S01]  /*c2d0*/  STG.E.U8 desc[UR36][R16.64], R8 ;  /* 0x0000000810007986 */ /* 0x000fe2000c101124 */
[----:B------:R-:W-:Y:S05]  /*c2e0*/  EXIT ;  /* 0x000000000000794d */ /* 0x000fea0003800000 */
.L_x_11869:
        /* <DEDUP_REMOVED lines=17> */
.L_x_11876:
[----:B------:R-:W-:-:S04]  /*c400*/  LOP3.LUT R2, R5, 0x80000000, RZ, 0xc0, !PT ;  /* 0x8000000005027812 */ /* 0x000fc800078ec0ff */
[----:B------:R-:W-:-:S04]  /*c410*/  SHF.R.U32.HI R3, RZ, 0x18, R2 ;  /* 0x00000018ff037819 */ /* 0x000fc80000011602 */
[----:B------:R-:W-:-:S04]  /*c420*/  LOP3.LUT R0, R0, R3, RZ, 0xfc, !PT ;  /* 0x0000000300007212 */ /* 0x000fc800078efcff */
[----:B------:R-:W-:-:S07]  /*c430*/  PRMT R8, R0, 0x7610, R8 ;  /* 0x0000761000087816 */ /* 0x000fce0000000008 */
.L_x_11875:
[----:B------:R-:W-:Y:S05]  /*c440*/  BSYNC B0 ;  /* 0x0000000000007941 */ /* 0x000fea0003800000 */
.L_x_11874:
[----:B------:R-:W-:Y:S01]  /*c450*/  STG.E.U8 desc[UR36][R16.64], R8 ;  /* 0x0000000810007986 */ /* 0x000fe2000c101124 */
[----:B------:R-:W-:Y:S05]  /*c460*/  EXIT ;  /* 0x000000000000794d */ /* 0x000fea0003800000 */
.L_x_11868:
        /* <DEDUP_REMOVED lines=22> */
.L_x_11851:
        /* <DEDUP_REMOVED lines=16> */
.L_x_11879:
[----:B------:R-:W-:Y:S05]  /*c6d0*/  EXIT ;  /* 0x000000000000794d */ /* 0x000fea0003800000 */
.L_x_11878:
[----:B------:R-:W-:-:S04]  /*c6e0*/  PRMT R2, R5, 0x9910, RZ ;  /* 0x0000991005027816 */ /* 0x000fc800000000ff */
[----:B------:R-:W-:-:S05]  /*c6f0*/  SHF.R.S32.HI R3, RZ, 0x1f, R2 ;  /* 0x0000001fff037819 */ /* 0x000fca0000011402 */
[----:B------:R-:W-:Y:S01]  /*c700*/  STG.E.64 desc[UR36][R16.64], R2 ;  /* 0x0000000210007986 */ /* 0x000fe2000c101b24 */
[----:B------:R-:W-:Y:S05]  /*c710*/  EXIT ;  /* 0x000000000000794d */ /* 0x000fea0003800000 */
.L_x_11877:
[----:B------:R-:W-:-:S05]  /*c720*/  PRMT R3, R5, 0x9910, RZ ;  /* 0x0000991005037816 */ /* 0x000fca00000000ff */
[----:B------:R-:W-:Y:S01]  /*c730*/  STG.E desc[UR36][R16.64], R3 ;  /* 0x0000000310007986 */ /* 0x000fe2000c101924 */
[----:B------:R-:W-:Y:S05]  /*c740*/  EXIT ;  /* 0x000000000000794d */ /* 0x000fea0003800000 */
        .weak           $__internal_28_$__cuda_sm20_dblrcp_rn_slowpath_v3
        .type           $__internal_28_$__cuda_sm20_dblrcp_rn_slowpath_v3,@function
        .size           $__internal_28_$__cuda_sm20_dblrcp_rn_slowpath_v3,(.L_x_71470 - $__internal_28_$__cuda_sm20_dblrcp_rn_slowpath_v3)
$__internal_28_$__cuda_sm20_dblrcp_rn_slowpath_v3:
        /* <DEDUP_REMOVED lines=26> */
.L_x_11883:
        /* <DEDUP_REMOVED lines=10> */
.L_x_11881:
[----:B------:R-:W-:Y:S01]  /*c990*/  LOP3.LUT R5, R3, 0x80000, RZ, 0xfc, !PT ;  /* 0x0008000003057812 */ /* 0x000fe200078efcff */
[----:B------:R-:W-:-:S07]  /*c9a0*/  IMAD.MOV.U32 R4, RZ, RZ, R2 ;  /* 0x000000ffff047224 */ /* 0x000fce00078e0002 */
.L_x_11882:
[----:B------:R-:W-:Y:S05]  /*c9b0*/  BSYNC B1 ;  /* 0x0000000000017941 */ /* 0x000fea0003800000 */
.L_x_11880:
[----:B------:R-:W-:Y:S02]  /*c9c0*/  IMAD.MOV.U32 R2, RZ, RZ, R0 ;  /* 0x000000ffff027224 */ /* 0x000fe400078e0000 */
[----:B------:R-:W-:-:S04]  /*c9d0*/  IMAD.MOV.U32 R3, RZ, RZ, 0x0 ;  /* 0x00000000ff037424 */ /* 0x000fc800078e00ff */
[----:B------:R-:W-:Y:S05]  /*c9e0*/  RET.REL.NODEC R2 `(_ZN2at6native18elementwise_kernelILi128ELi4EZNS0_15gpu_kernel_implIZNS0_50_GLOBAL__N__2680c7bb_12_PowKernel_cu_7dd49032_316829pow_tensor_scalar_kernel_implIssEEvRNS_18TensorIteratorBaseET0_EUlsE1_EEvS6_RKT_EUliE_EEviT1_) ;  /* 0xffffff3402847950 */ /* 0x000fea0003c3ffff */
.L_x_11884:
        /* <DEDUP_REMOVED lines=9> */
.L_x_71470:


//--------------------- .text._ZN2at6native27unrolled_elementwise_kernelIZNS0_50_GLOBAL__N__2680c7bb_12_PowKernel_cu_7dd49032_316829pow_tensor_scalar_kernel_implIssEEvRNS_18TensorIteratorBaseET0_EUlsE1_St5arrayIPcLm2EELi4E23TrivialOffsetCalculatorILi1EjESC_NS0_6memory12LoadWithCastILi1EEENSD_13StoreWithCastILi1EEEEEviT_S6_T2_T3_T4_T5_ --------------------------
	.section	.text._ZN2at6native27unrolled_elementwise_kernelIZNS0_50_GLOBAL__N__2680c7bb_12_PowKernel_cu_7dd49032_316829pow_tensor_scalar_kernel_implIssEEvRNS_18TensorIteratorBaseET0_EUlsE1_St5arrayIPcLm2EELi4E23TrivialOffsetCalculatorILi1EjESC_NS0_6memory12LoadWithCastILi1EEENSD_13StoreWithCastILi1EEEEEviT_S6_T2_T3_T4_T5_,"ax",@progbits
	.align	128
        .global         _ZN2at6native27unrolled_elementwise_kernelIZNS0_50_GLOBAL__N__2680c7bb_12_PowKernel_cu_7dd49032_316829pow_tensor_scalar_kernel_implIssEEvRNS_18TensorIteratorBaseET0_EUlsE1_St5arrayIPcLm2EELi4E23TrivialOffsetCalculatorILi1EjESC_NS0_6memory12LoadWithCastILi1EEENSD_13StoreWithCastILi1EEEEEviT_S6_T2_T3_T4_T5_
        .type           _ZN2at6native27unrolled_elementwise_kernelIZNS0_50_GLOBAL__N__2680c7bb_12_PowKernel_cu_7dd49032_316829pow_tensor_scalar_kernel_implIssEEvRNS_18TensorIteratorBaseET0_EUlsE1_St5arrayIPcLm2EELi4E23TrivialOffsetCalculatorILi1EjESC_NS0_6memory12LoadWithCastILi1EEENSD_13StoreWithCastILi1EEEEEviT_S6_T2_T3_T4_T5_,@function
        .size           _ZN2at6native27unrolled_elementwise_kernelIZNS0_50_GLOBAL__N__2680c7bb_12_PowKernel_cu_7dd49032_316829pow_tensor_scalar_kernel_implIssEEvRNS_18TensorIteratorBaseET0_EUlsE1_St5arrayIPcLm2EELi4E23TrivialOffsetCalculatorILi1EjESC_NS0_6memory12LoadWithCastILi1EEENSD_13StoreWithCastILi1EEEEEviT_S6_T2_T3_T4_T5_,(.L_x_71471 - _ZN2at6native27unrolled_elementwise_kernelIZNS0_50_GLOBAL__N__2680c7bb_12_PowKernel_cu_7dd49032_316829pow_tensor_scalar_kernel_implIssEEvRNS_18TensorIteratorBaseET0_EUlsE1_St5arrayIPcLm2EELi4E23TrivialOffsetCalculatorILi1EjESC_NS0_6memory12LoadWithCastILi1EEENSD_13StoreWithCastILi1EEEEEviT_S6_T2_T3_T4_T5_)
        .other          _ZN2at6native27unrolled_elementwise_kernelIZNS0_50_GLOBAL__N__2680c7bb_12_PowKernel_cu_7dd49032_316829pow_tensor_scalar_kernel_implIssEEvRNS_18TensorIteratorBaseET0_EUlsE1_St5arrayIPcLm2EELi4E23TrivialOffsetCalculatorILi1EjESC_NS0_6memory12LoadWithCastILi1EEENSD_13StoreWithCastILi1EEEEEviT_S6_T2_T3_T4_T5_,@"STO_CUDA_ENTRY STV_DEFAULT"
_ZN2at6native27unrolled_elementwise_kernelIZNS0_50_GLOBAL__N__2680c7bb_12_PowKernel_cu_7dd49032_316829pow_tensor_scalar_kernel_implIssEEvRNS_18TensorIteratorBaseET0_EUlsE1_St5arrayIPcLm2EELi4E23TrivialOffsetCalculatorILi1EjESC_NS0_6memory12LoadWithCastILi1EEENSD_13StoreWithCastILi1EEEEEviT_S6_T2_T3_T4_T5_:
.text._ZN2at6native27unrolled_elementwise_kernelIZNS0_50_GLOBAL__N__2680c7bb_12_PowKernel_cu_7dd49032_316829pow_tensor_scalar_kernel_implIssEEvRNS_18TensorIteratorBaseET0_EUlsE1_St5arrayIPcLm2EELi4E23TrivialOffsetCalculatorILi1EjESC_NS0_6memory12LoadWithCastILi1EEENSD_13StoreWithCastILi1EEEEEviT_S6_T2_T3_T4_T5_:
        /* <DEDUP_REMOVED lines=31> */
.L_x_11890:
[----:B------:R3:W5:Y:S01]  /*01f0*/  LDG.E.U8 R19, desc[UR36][R4.64] ;  /* 0x0000002404137981 */ /* 0x000762000c1e1100 */
[----:B------:R-:W-:Y:S05]  /*0200*/  BRA `(.L_x_11892) ;  /* 0x0000000c00587947 */ /* 0x000fea0003800000 */
.L_x_11889:
        /* <DEDUP_REMOVED lines=8> */
.L_x_11894:
[----:B------:R1:W5:Y:S01]  /*0290*/  LDG.E.U16 R19, desc[UR36][R4.64] ;  /* 0x0000002404137981 */ /* 0x000362000c1e1500 */
[----:B------:R-:W-:Y:S05]  /*02a0*/  BRA `(.L_x_11892) ;  /* 0x0000000c00307947 */ /* 0x000fea0003800000 */
.L_x_11893:
[----:B------:R2:W5:Y:S01]  /*02b0*/  LDG.E.U16 R19, desc[UR36][R4.64] ;  /* 0x0000002404137981 */ /* 0x000562000c1e1500 */
[----:B------:R-:W-:Y:S05]  /*02c0*/  BRA `(.L_x_11892) ;  /* 0x0000000c00287947 */ /* 0x000fea0003800000 */
.L_x_11888:
        /* <DEDUP_REMOVED lines=9> */
.L_x_11896:
[----:B------:R-:W2:Y:S02]  /*0360*/  LDG.E.U16 R0, desc[UR36][R4.64] ;  /* 0x0000002404007981 */ /* 0x000ea4000c1e1500 */
[----:B--2---:R-:W-:-:S06]  /*0370*/  HADD2.F32 R0, -RZ, R0.H0_H0 ;  /* 0x20000000ff007230 */ /* 0x004fcc0000004100 */
[----:B------:R-:W0:Y:S02]  /*0380*/  F2I.FTZ.TRUNC.NTZ R0, R0 ;  /* 0x0000000000007305 */ /* 0x000e24000021f100 */
[----:B0-----:R-:W-:Y:S01]  /*0390*/  PRMT R19, R0, 0x7610, R19 ;  /* 0x0000761000137816 */ /* 0x001fe20000000013 */
[----:B------:R-:W-:Y:S06]  /*03a0*/  BRA `(.L_x_11892) ;  /* 0x0000000800f07947 */ /* 0x000fec0003800000 */
.L_x_11895:
        /* <DEDUP_REMOVED lines=9> */
.L_x_11898:
[----:B------:R-:W2:Y:S02]  /*0440*/  LDG.E.U16 R4, desc[UR36][R4.64] ;  /* 0x0000002404047981 */ /* 0x000ea4000c1e1500 */
[----:B--2---:R-:W-:-:S06]  /*0450*/  HADD2.F32 R0, -RZ, R4.H0_H0 ;  /* 0x20000004ff007230 */ /* 0x004fcc0000004100 */
[----:B------:R-:W0:Y:S02]  /*0460*/  F2I.FTZ.TRUNC.NTZ R0, R0 ;  /* 0x0000000000007305 */ /* 0x000e24000021f100 */
[----:B0-----:R-:W-:Y:S01]  /*0470*/  PRMT R19, R0, 0x7610, R19 ;  /* 0x0000761000137816 */ /* 0x001fe20000000013 */
[----:B------:R-:W-:Y:S06]  /*0480*/  BRA `(.L_x_11892) ;  /* 0x0000000800b87947 */ /* 0x000fec0003800000 */
.L_x_11897:
[----:B------:R-:W2:Y:S02]  /*0490*/  LDG.E.64 R4, desc[UR36][R4.64] ;  /* 0x0000002404047981 */ /* 0x000ea4000c1e1b00 */
[----:B--2---:R0:W1:Y:S01]  /*04a0*/  F2I.F64.TRUNC R19, R4 ;  /* 0x0000000400137311 */ /* 0x004062000030d100 */
[----:B------:R-:W-:Y:S05]  /*04b0*/  BRA `(.L_x_11892) ;  /* 0x0000000800ac7947 */ /* 0x000fea0003800000 */
.L_x_11887:
        /* <DEDUP_REMOVED lines=12> */
.L_x_11901:
[----:B------:R-:W2:Y:S02]  /*0580*/  LDG.E.64 R4, desc[UR36][R4.64] ;  /* 0x0000002404047981 */ /* 0x000ea4000c1e1b00 */
[----:B--2---:R0:W1:Y:S01]  /*0590*/  F2I.F64.TRUNC R19, R4 ;  /* 0x0000000400137311 */ /* 0x004062000030d100 */
[----:B------:R-:W-:Y:S05]  /*05a0*/  BRA `(.L_x_11892) ;  /* 0x0000000800707947 */ /* 0x000fea0003800000 */
.L_x_11900:
        /* <DEDUP_REMOVED lines=28> */
.L_x_11903:
        /* <DEDUP_REMOVED lines=12> */
[----:B------:R-:W-:-:S06]  /*0830*/  LOP3.LUT R0, R3, 0x80000000, R0, 0xf8, !PT ;  /* 0x8000000003007812 */ /* 0x000fcc00078ef800 */
[----:B------:R-:W0:Y:S02]  /*0840*/  F2I.FTZ.TRUNC.NTZ R0, R0 ;  /* 0x0000000000007305 */ /* 0x000e24000021f100 */
[----:B0-----:R-:W-:Y:S01]  /*0850*/  PRMT R19, R0, 0x7610, R19 ;  /* 0x0000761000137816 */ /* 0x001fe20000000013 */
[----:B------:R-:W-:Y:S06]  /*0860*/  BRA `(.L_x_11892) ;  /* 0x0000000400c07947 */ /* 0x000fec0003800000 */
.L_x_11902:
[----:B------:R-:W2:Y:S02]  /*0870*/  LDG.E.U16 R0, desc[UR36][R4.64] ;  /* 0x0000002404007981 */ /* 0x000ea4000c1e1500 */
[----:B--2---:R-:W-:-:S06]  /*0880*/  IMAD.U32 R0, R0, 0x10000, RZ ;  /* 0x0001000000007824 */ /* 0x004fcc00078e00ff */
[----:B------:R-:W0:Y:S02]  /*0890*/  F2I.FTZ.TRUNC.NTZ R0, R0 ;  /* 0x0000000000007305 */ /* 0x000e24000021f100 */
[----:B0-----:R-:W-:Y:S01]  /*08a0*/  PRMT R19, R0, 0x7610, R19 ;  /* 0x0000761000137816 */ /* 0x001fe20000000013 */
[----:B------:R-:W-:Y:S06]  /*08b0*/  BRA `(.L_x_11892) ;  /* 0x0000000400ac7947 */ /* 0x000fec0003800000 */
.L_x_11899:
        /* <DEDUP_REMOVED lines=10> */
.L_x_11906:
        /* <DEDUP_REMOVED lines=21> */
.L_x_11910:
[----:B------:R-:W-:Y:S05]  /*0ab0*/  BSYNC B1 ;  /* 0x0000000000017941 */ /* 0x000fea0003800000 */
.L_x_11909:
[----:B------:R-:W-:Y:S01]  /*0ac0*/  LEA R5, R0, 0x3b800000, 0x17 ;  /* 0x3b80000000057811 */ /* 0x000fe200078eb8ff */
[----:B------:R-:W-:-:S05]  /*0ad0*/  IMAD.SHL.U32 R0, R3, 0x100000, RZ ;  /* 0x0010000003007824 */ /* 0x000fca00078e00ff */
[----:B------:R-:W-:-:S07]  /*0ae0*/  LOP3.LUT R0, R5, R0, R6, 0xfe, !PT ;  /* 0x0000000005007212 */ /* 0x000fce00078efe06 */
.L_x_11908:
[----:B------:R-:W-:Y:S05]  /*0af0*/  BSYNC B0 ;  /* 0x0000000000007941 */ /* 0x000fea0003800000 */
.L_x_11907:
[----:B------:R-:W0:Y:S02]  /*0b00*/  F2I.FTZ.TRUNC.NTZ R0, R0 ;  /* 0x0000000000007305 */ /* 0x000e24000021f100 */
[----:B0-----:R-:W-:Y:S01]  /*0b10*/  PRMT R19, R0, 0x7610, R19 ;  /* 0x0000761000137816 */ /* 0x001fe20000000013 */
[----:B------:R-:W-:Y:S06]  /*0b20*/  BRA `(.L_x_11892) ;  /* 0x0000000400107947 */ /* 0x000fec0003800000 */
.L_x_11905:
        /* <DEDUP_REMOVED lines=21> */
.L_x_11914:
[----:B------:R-:W-:Y:S05]  /*0c80*/  BSYNC B1 ;  /* 0x0000000000017941 */ /* 0x000fea0003800000 */
.L_x_11913:
[----:B------:R-:W-:Y:S01]  /*0c90*/  LEA R5, R0, 0x37800000, 0x17 ;  /* 0x3780000000057811 */ /* 0x000fe200078eb8ff */
[----:B------:R-:W-:-:S05]  /*0ca0*/  IMAD.SHL.U32 R0, R3, 0x200000, RZ ;  /* 0x0020000003007824 */ /* 0x000fca00078e00ff */
[----:B------:R-:W-:-:S07]  /*0cb0*/  LOP3.LUT R0, R5, R0, R6, 0xfe, !PT ;  /* 0x0000000005007212 */ /* 0x000fce00078efe06 */
.L_x_11912:
[----:B------:R-:W-:Y:S05]  /*0cc0*/  BSYNC B0 ;  /* 0x0000000000007941 */ /* 0x000fea0003800000 */
.L_x_11911:
[----:B------:R-:W0:Y:S02]  /*0cd0*/  F2I.FTZ.TRUNC.NTZ R0, R0 ;  /* 0x0000000000007305 */ /* 0x000e24000021f100 */
[----:B0-----:R-:W-:Y:S01]  /*0ce0*/  PRMT R19, R0, 0x7610, R19 ;  /* 0x0000761000137816 */ /* 0x001fe20000000013 */
[----:B------:R-:W-:Y:S06]  /*0cf0*/  BRA `(.L_x_11892) ;  /* 0x00000000009c7947 */ /* 0x000fec0003800000 */
.L_x_11904:
        /* <DEDUP_REMOVED lines=14> */
.L_x_11918:
[----:B------:R-:W-:Y:S05]  /*0de0*/  BSYNC B0 ;  /* 0x0000000000007941 */ /* 0x000fea0003800000 */
.L_x_11917:
[----:B------:R-:W0:Y:S02]  /*0df0*/  F2I.FTZ.TRUNC.NTZ R0, R0 ;  /* 0x0000000000007305 */ /* 0x000e24000021f100 */
[----:B0-----:R-:W-:Y:S01]  /*0e00*/  PRMT R19, R0, 0x7610, R19 ;  /* 0x0000761000137816 */ /* 0x001fe20000000013 */
[----:B------:R-:W-:Y:S06]  /*0e10*/  BRA `(.L_x_11892) ;  /* 0x0000000000547947 */ /* 0x000fec0003800000 */
.L_x_11891:
        /* <DEDUP_REMOVED lines=16> */
.L_x_11919:
[----:B------:R-:W-:Y:S01]  /*0f20*/  PRMT R19, RZ, 0x7610, R19 ;  /* 0x00007610ff137816 */ /* 0x000fe20000000013 */
[----:B------:R-:W-:Y:S06]  /*0f30*/  BRA `(.L_x_11892) ;  /* 0x00000000000c7947 */ /* 0x000fec0003800000 */
.L_x_11916:
[----:B------:R0:W5:Y:S01]  /*0f40*/  LDG.E.U16 R19, desc[UR36][R4.64] ;  /* 0x0000002404137981 */ /* 0x000162000c1e1500 */
[----:B------:R-:W-:Y:S05]  /*0f50*/  BRA `(.L_x_11892) ;  /* 0x0000000000047947 */ /* 0x000fea0003800000 */
.L_x_11915:
[----:B------:R0:W5:Y:S02]  /*0f60*/  LDG.E.U16 R19, desc[UR36][R4.64] ;  /* 0x0000002404137981 */ /* 0x000164000c1e1500 */
.L_x_11892:
[----:B------:R-:W2:Y:S02]  /*0f70*/  S2R R23, SR_TID.X ;  /* 0x0000000000177919 */ /* 0x000ea40000002100 */
[----:B--2---:R-:W-:-:S07]  /*0f80*/  VIADD R23, R23, 0x80 ;  /* 0x0000008017177836 */ /* 0x004fce0000000000 */
.L_x_11886:
[----:B------:R-:W-:Y:S05]  /*0f90*/  BSYNC B6 ;  /* 0x0000000000067941 */ /* 0x000fea0003800000 */
.L_x_11885:
        /* <DEDUP_REMOVED lines=23> */
.L_x_11925:
[----:B------:R0:W5:Y:S01]  /*1110*/  LDG.E.U8 R17, desc[UR36][R4.64] ;  /* 0x0000002404117981 */ /* 0x000162000c1e1100 */
[----:B------:R-:W-:Y:S05]  /*1120*/  BRA `(.L_x_11927) ;  /* 0x0000000c00547947 */ /* 0x000fea0003800000 */
.L_x_11924:
        /* <DEDUP_REMOVED lines=8> */
.L_x_11929:
[----:B------:R0:W5:Y:S01]  /*11b0*/  LDG.E.U16 R17, desc[UR36][R4.64] ;  /* 0x0000002404117981 */ /* 0x000162000c1e1500 */
[----:B------:R-:W-:Y:S05]  /*11c0*/  BRA `(.L_x_11927) ;  /* 0x0000000c002c7947 */ /* 0x000fea0003800000 */
.L_x_11928:
[----:B------:R0:W5:Y:S01]  /*11d0*/  LDG.E.U16 R17, desc[UR36][R4.64] ;  /* 0x0000002404117981 */ /* 0x000162000c1e1500 */
[----:B------:R-:W-:Y:S05]  /*11e0*/  BRA `(.L_x_11927) ;  /* 0x0000000c00247947 */ /* 0x000fea0003800000 */
.L_x_11923:
        /* <DEDUP_REMOVED lines=9> */
.L_x_11931:
[----:B------:R-:W2:Y:S02]  /*1280*/  LDG.E.U16 R0, desc[UR36][R4.64] ;  /* 0x0000002404007981 */ /* 0x000ea4000c1e1500 */
[----:B--2---:R-:W-:-:S06]  /*1290*/  HADD2.F32 R0, -RZ, R0.H0_H0 ;  /* 0x20000000ff007230 */ /* 0x004fcc0000004100 */
[----:B------:R-:W0:Y:S02]  /*12a0*/  F2I.FTZ.TRUNC.NTZ R0, R0 ;  /* 0x0000000000007305 */ /* 0x000e24000021f100 */
[----:B0-----:R-:W-:Y:S01]  /*12b0*/  PRMT R17, R0, 0x7610, R17 ;  /* 0x0000761000117816 */ /* 0x001fe20000000011 */
[----:B------:R-:W-:Y:S06]  /*12c0*/  BRA `(.L_x_11927) ;  /* 0x0000000800ec7947 */ /* 0x000fec0003800000 */
.L_x_11930:
        /* <DEDUP_REMOVED lines=9> */
.L_x_11933:
[----:B------:R-:W2:Y:S02]  /*1360*/  LDG.E.U16 R4, desc[UR36][R4.64] ;  /* 0x0000002404047981 */ /* 0x000ea4000c1e1500 */
[----:B--2---:R-:W-:-:S06]  /*1370*/  HADD2.F32 R0, -RZ, R4.H0_H0 ;  /* 0x20000004ff007230 */ /* 0x004fcc0000004100 */
[----:B------:R-:W0:Y:S02]  /*1380*/  F2I.FTZ.TRUNC.NTZ R0, R0 ;  /* 0x0000000000007305 */ /* 0x000e24000021f100 */
[----:B0-----:R-:W-:Y:S01]  /*1390*/  PRMT R17, R0, 0x7610, R17 ;  /* 0x0000761000117816 */ /* 0x001fe20000000011 */
[----:B------:R-:W-:Y:S06]  /*13a0*/  BRA `(.L_x_11927) ;  /* 0x0000000800b47947 */ /* 0x000fec0003800000 */
.L_x_11932:
[----:B------:R-:W2:Y:S02]  /*13b0*/  LDG.E.64 R4, desc[UR36][R4.64] ;  /* 0x0000002404047981 */ /* 0x000ea4000c1e1b00 */
[----:B--2---:R0:W1:Y:S01]  /*13c0*/  F2I.F64.TRUNC R17, R4 ;  /* 0x0000000400117311 */ /* 0x004062000030d100 */
[----:B------:R-:W-:Y:S05]  /*13d0*/  BRA `(.L_x_11927) ;  /* 0x0000000800a87947 */ /* 0x000fea0003800000 */
.L_x_11922:
        /* <DEDUP_REMOVED lines=12> */
.L_x_11936:
[----:B------:R-:W2:Y:S02]  /*14a0*/  LDG.E.64 R4, desc[UR36][R4.64] ;  /* 0x0000002404047981 */ /* 0x000ea4000c1e1b00 */
[----:B--2---:R0:W1:Y:S01]  /*14b0*/  F2I.F64.TRUNC R17, R4 ;  /* 0x0000000400117311 */ /* 0x004062000030d100 */
[----:B------:R-:W-:Y:S05]  /*14c0*/  BRA `(.L_x_11927) ;  /* 0x00000008006c7947 */ /* 0x000fea0003800000 */
.L_x_11935:
        /* <DEDUP_REMOVED lines=28> */
.L_x_11938:
        /* <DEDUP_REMOVED lines=15> */
.L_x_11937:
[----:B------:R-:W2:Y:S02]  /*1780*/  LDG.E.U16 R0, desc[UR36][R4.64] ;  /* 0x0000002404007981 */ /* 0x000ea4000c1e1500 */
[----:B--2---:R-:W-:-:S06]  /*1790*/  IMAD.U32 R0, R0, 0x10000, RZ ;  /* 0x0001000000007824 */ /* 0x004fcc00078e00ff */
[----:B------:R-:W0:Y:S02]  /*17a0*/  F2I.FTZ.TRUNC.NTZ R0, R0 ;  /* 0x0000000000007305 */ /* 0x000e24000021f100 */
[----:B0-----:R-:W-:Y:S01]  /*17b0*/  PRMT R17, R0, 0x7610, R17 ;  /* 0x0000761000117816 */ /* 0x001fe20000000011 */
[----:B------:R-:W-:Y:S06]  /*17c0*/  BRA `(.L_x_11927) ;  /* 0x0000000400ac7947 */ /* 0x000fec0003800000 */
.L_x_11934:
        /* <DEDUP_REMOVED lines=10> */
.L_x_11941:
        /* <DEDUP_REMOVED lines=21> */
.L_x_11945:
[----:B------:R-:W-:Y:S05]  /*19c0*/  BSYNC B1 ;  /* 0x0000000000017941 */ /* 0x000fea0003800000 */
.L_x_11944:
[----:B------:R-:W-:Y:S01]  /*19d0*/  LEA R5, R0, 0x3b800000, 0x17 ;  /* 0x3b80000000057811 */ /* 0x000fe200078eb8ff */
[----:B------:R-:W-:-:S05]  /*19e0*/  IMAD.SHL.U32 R0, R3, 0x100000, RZ ;  /* 0x0010000003007824 */ /* 0x000fca00078e00ff */
[----:B------:R-:W-:-:S07]  /*19f0*/  LOP3.LUT R0, R5, R0, R6, 0xfe, !PT ;  /* 0x0000000005007212 */ /* 0x000fce00078efe06 */
.L_x_11943:
[----:B------:R-:W-:Y:S05]  /*1a00*/  BSYNC B0 ;  /* 0x0000000000007941 */ /* 0x000fea0003800000 */
.L_x_11942:
[----:B------:R-:W0:Y:S02]  /*1a10*/  F2I.FTZ.TRUNC.NTZ R0, R0 ;  /* 0x0000000000007305 */ /* 0x000e24000021f100 */
[----:B0-----:R-:W-:Y:S01]  /*1a20*/  PRMT R17, R0, 0x7610, R17 ;  /* 0x0000761000117816 */ /* 0x001fe20000000011 */
[----:B------:R-:W-:Y:S06]  /*1a30*/  BRA `(.L_x_11927) ;  /* 0x0000000400107947 */ /* 0x000fec0003800000 */
.L_x_11940:
        /* <DEDUP_REMOVED lines=21> */
.L_x_11949:
[----:B------:R-:W-:Y:S05]  /*1b90*/  BSYNC B1 ;  /* 0x0000000000017941 */ /* 0x000fea0003800000 */
.L_x_11948:
[----:B------:R-:W-:Y:S01]  /*1ba0*/  LEA R5, R0, 0x37800000, 0x17 ;  /* 0x3780000000057811 */ /* 0x000fe200078eb8ff */
[----:B------:R-:W-:-:S05]  /*1bb0*/  IMAD.SHL.U32 R0, R3, 0x200000, RZ ;  /* 0x0020000003007824 */ /* 0x000fca00078e00ff */
[----:B------:R-:W-:-:S07]  /*1bc0*/  LOP3.LUT R0, R5, R0, R6, 0xfe, !PT ;  /* 0x0000000005007212 */ /* 0x000fce00078efe06 */
.L_x_11947:
[----:B------:R-:W-:Y:S05]  /*1bd0*/  BSYNC B0 ;  /* 0x0000000000007941 */ /* 0x000fea0003800000 */
.L_x_11946:
[----:B------:R-:W0:Y:S02]  /*1be0*/  F2I.FTZ.TRUNC.NTZ R0, R0 ;  /* 0x0000000000007305 */ /* 0x000e24000021f100 */
[----:B0-----:R-:W-:Y:S01]  /*1bf0*/  PRMT R17, R0, 0x7610, R17 ;  /* 0x0000761000117816 */ /* 0x001fe20000000011 */
[----:B------:R-:W-:Y:S06]  /*1c00*/  BRA `(.L_x_11927) ;  /* 0x00000000009c7947 */ /* 0x000fec0003800000 */
.L_x_11939:
        /* <DEDUP_REMOVED lines=14> */
.L_x_11953:
[----:B------:R-:W-:Y:S05]  /*1cf0*/  BSYNC B0 ;  /* 0x0000000000007941 */ /* 0x000fea0003800000 */
.L_x_11952:
[----:B------:R-:W0:Y:S02]  /*1d00*/  F2I.FTZ.TRUNC.NTZ R0, R0 ;  /* 0x0000000000007305 */ /* 0x000e24000021f100 */
[----:B0-----:R-:W-:Y:S01]  /*1d10*/  PRMT R17, R0, 0x7610, R17 ;  /* 0x0000761000117816 */ /* 0x001fe20000000011 */
[----:B------:R-:W-:Y:S06]  /*1d20*/  BRA `(.L_x_11927) ;  /* 0x0000000000547947 */ /* 0x000fec0003800000 */
.L_x_11926:
        /* <DEDUP_REMOVED lines=16> */
.L_x_11954:
[----:B------:R-:W-:Y:S01]  /*1e30*/  PRMT R17, RZ, 0x7610, R17 ;  /* 0x00007610ff117816 */ /* 0x000fe20000000011 */
[----:B------:R-:W-:Y:S06]  /*1e40*/  BRA `(.L_x_11927) ;  /* 0x00000000000c7947 */ /* 0x000fec0003800000 */
.L_x_11951:
[----:B------:R3:W5:Y:S01]  /*1e50*/  LDG.E.U16 R17, desc[UR36][R4.64] ;  /* 0x0000002404117981 */ /* 0x000762000c1e1500 */
[----:B------:R-:W-:Y:S05]  /*1e60*/  BRA `(.L_x_11927) ;  /* 0x0000000000047947 */ /* 0x000fea0003800000 */
.L_x_11950:
[----:B------:R2:W5:Y:S02]  /*1e70*/  LDG.E.U16 R17, desc[UR36][R4.64] ;  /* 0x0000002404117981 */ /* 0x000564000c1e1500 */
.L_x_11927:
[----:B------:R-:W-:-:S07]  /*1e80*/  VIADD R23, R23, 0x80 ;  /* 0x0000008017177836 */ /* 0x000fce0000000000 */
.L_x_11921:
[----:B------:R-:W-:Y:S05]  /*1e90*/  BSYNC B6 ;  /* 0x0000000000067941 */ /* 0x000fea0003800000 */
.L_x_11920:
        /* <DEDUP_REMOVED lines=25> */
.L_x_11960:
[----:B------:R0:W5:Y:S01]  /*2030*/  LDG.E.U8 R24, desc[UR36][R4.64] ;  /* 0x0000002404187981 */ /* 0x000162000c1e1100 */
[----:B------:R-:W-:Y:S05]  /*2040*/  BRA `(.L_x_11962) ;  /* 0x0000000c00547947 */ /* 0x000fea0003800000 */
.L_x_11959:
        /* <DEDUP_REMOVED lines=8> */
.L_x_11964:
[----:B------:R0:W5:Y:S01]  /*20d0*/  LDG.E.U16 R24, desc[UR36][R4.64] ;  /* 0x0000002404187981 */ /* 0x000162000c1e1500 */
[----:B------:R-:W-:Y:S05]  /*20e0*/  BRA `(.L_x_11962) ;  /* 0x0000000c002c7947 */ /* 0x000fea0003800000 */
.L_x_11963:
[----:B------:R0:W5:Y:S01]  /*20f0*/  LDG.E.U16 R24, desc[UR36][R4.64] ;  /* 0x0000002404187981 */ /* 0x000162000c1e1500 */
[----:B------:R-:W-:Y:S05]  /*2100*/  BRA `(.L_x_11962) ;  /* 0x0000000c00247947 */ /* 0x000fea0003800000 */
.L_x_11958:
        /* <DEDUP_REMOVED lines=9> */
.L_x_11966:
[----:B------:R-:W2:Y:S02]  /*21a0*/  LDG.E.U16 R0, desc[UR36][R4.64] ;  /* 0x0000002404007981 */ /* 0x000ea4000c1e1500 */
[----:B--2---:R-:W-:-:S06]  /*21b0*/  HADD2.F32 R0, -RZ, R0.H0_H0 ;  /* 0x20000000ff007230 */ /* 0x004fcc0000004100 */
[----:B------:R-:W0:Y:S02]  /*21c0*/  F2I.FTZ.TRUNC.NTZ R0, R0 ;  /* 0x0000000000007305 */ /* 0x000e24000021f100 */
[----:B0-----:R-:W-:Y:S01]  /*21d0*/  PRMT R24, R0, 0x7610, R24 ;  /* 0x0000761000187816 */ /* 0x001fe20000000018 */
[----:B------:R-:W-:Y:S06]  /*21e0*/  BRA `(.L_x_11962) ;  /* 0x0000000800ec7947 */ /* 0x000fec0003800000 */
.L_x_11965:
        /* <DEDUP_REMOVED lines=9> */
.L_x_11968:
[----:B------:R-:W2:Y:S02]  /*2280*/  LDG.E.U16 R4, desc[UR36][R4.64] ;  /* 0x0000002404047981 */ /* 0x000ea4000c1e1500 */
[----:B--2---:R-:W-:-:S06]  /*2290*/  HADD2.F32 R0, -RZ, R4.H0_H0 ;  /* 0x20000004ff007230 */ /* 0x004fcc0000004100 */
[----:B------:R-:W0:Y:S02]  /*22a0*/  F2I.FTZ.TRUNC.NTZ R0, R0 ;  /* 0x0000000000007305 */ /* 0x000e24000021f100 */
[----:B0-----:R-:W-:Y:S01]  /*22b0*/  PRMT R24, R0, 0x7610, R24 ;  /* 0x0000761000187816 */ /* 0x001fe20000000018 */
[----:B------:R-:W-:Y:S06]  /*22c0*/  BRA `(.L_x_11962) ;  /* 0x0000000800b47947 */ /* 0x000fec0003800000 */
.L_x_11967:
[----:B------:R-:W2:Y:S02]  /*22d0*/  LDG.E.64 R4, desc[UR36][R4.64] ;  /* 0x0000002404047981 */ /* 0x000ea4000c1e1b00 */
[----:B--2---:R0:W1:Y:S01]  /*22e0*/  F2I.F64.TRUNC R24, R4 ;  /* 0x0000000400187311 */ /* 0x004062000030d100 */
[----:B------:R-:W-:Y:S05]  /*22f0*/  BRA `(.L_x_11962) ;  /* 0x0000000800a87947 */ /* 0x000fea0003800000 */
.L_x_11957:
        /* <DEDUP_REMOVED lines=12> */
.L_x_11971:
[----:B------:R-:W2:Y:S02]  /*23c0*/  LDG.E.64 R4, desc[UR36][R4.64] ;  /* 0x0000002404047981 */ /* 0x000ea4000c1e1b00 */
[----:B--2---:R3:W4:Y:S01]  /*23d0*/  F2I.F64.TRUNC R24, R4 ;  /* 0x0000000400187311 */ /* 0x004722000030d100 */
[----:B------:R-:W-:Y:S05]  /*23e0*/  BRA `(.L_x_11962) ;  /* 0x00000008006c7947 */ /* 0x000fea0003800000 */
.L_x_11970:
        /* <DEDUP_REMOVED lines=28> */
.L_x_11973:
        /* <DEDUP_REMOVED lines=15> */
.L_x_11972:
[----:B------:R-:W2:Y:S02]  /*26a0*/  LDG.E.U16 R0, desc[UR36][R4.64] ;  /* 0x0000002404007981 */ /* 0x000ea4000c1e1500 */
[----:B--2---:R-:W-:-:S06]  /*26b0*/  IMAD.U32 R0, R0, 0x10000, RZ ;  /* 0x0001000000007824 */ /* 0x004fcc00078e00ff */
[----:B------:R-:W0:Y:S02]  /*26c0*/  F2I.FTZ.TRUNC.NTZ R0, R0 ;  /* 0x0000000000007305 */ /* 0x000e24000021f100 */
[----:B0-----:R-:W-:Y:S01]  /*26d0*/  PRMT R24, R0, 0x7610, R24 ;  /* 0x0000761000187816 */ /* 0x001fe20000000018 */
[----:B------:R-:W-:Y:S06]  /*26e0*/  BRA `(.L_x_11962) ;  /* 0x0000000400ac7947 */ /* 0x000fec0003800000 */
.L_x_11969:
        /* <DEDUP_REMOVED lines=10> */
.L_x_11976:
        /* <DEDUP_REMOVED lines=21> */
.L_x_11980:
[----:B------:R-:W-:Y:S05]  /*28e0*/  BSYNC B1 ;  /* 0x0000000000017941 */ /* 0x000fea0003800000 */
.L_x_11979:
[----:B------:R-:W-:Y:S01]  /*28f0*/  LEA R5, R0, 0x3b800000, 0x17 ;  /* 0x3b80000000057811 */ /* 0x000fe200078eb8ff */
[----:B------:R-:W-:-:S05]  /*2900*/  IMAD.SHL.U32 R0, R3, 0x100000, RZ ;  /* 0x0010000003007824 */ /* 0x000fca00078e00ff */
[----:B------:R-:W-:-:S07]  /*2910*/  LOP3.LUT R0, R5, R0, R6, 0xfe, !PT ;  /* 0x0000000005007212 */ /* 0x000fce00078efe06 */
.L_x_11978:
[----:B------:R-:W-:Y:S05]  /*2920*/  BSYNC B0 ;  /* 0x0000000000007941 */ /* 0x000fea0003800000 */
.L_x_11977:
[----:B------:R-:W0:Y:S02]  /*2930*/  F2I.FTZ.TRUNC.NTZ R0, R0 ;  /* 0x0000000000007305 */ /* 0x000e24000021f100 */
[----:B0-----:R-:W-:Y:S01]  /*2940*/  PRMT R24, R0, 0x7610, R24 ;  /* 0x0000761000187816 */ /* 0x001fe20000000018 */
[----:B------:R-:W-:Y:S06]  /*2950*/  BRA `(.L_x_11962) ;  /* 0x0000000400107947 */ /* 0x000fec0003800000 */
.L_x_11975:
        /* <DEDUP_REMOVED lines=21> */
.L_x_11984:
[----:B------:R-:W-:Y:S05]  /*2ab0*/  BSYNC B1 ;  /* 0x0000000000017941 */ /* 0x000fea0003800000 */
.L_x_11983:
[----:B------:R-:W-:Y:S01]  /*2ac0*/  LEA R5, R0, 0x37800000, 0x17 ;  /* 0x3780000000057811 */ /* 0x000fe200078eb8ff */
[----:B------:R-:W-:-:S05]  /*2ad0*/  IMAD.SHL.U32 R0, R3, 0x200000, RZ ;  /* 0x0020000003007824 */ /* 0x000fca00078e00ff */
[----:B------:R-:W-:-:S07]  /*2ae0*/  LOP3.LUT R0, R5, R0, R6, 0xfe, !PT ;  /* 0x0000000005007212 */ /* 0x000fce00078efe06 */
.L_x_11982:
[----:B------:R-:W-:Y:S05]  /*2af0*/  BSYNC B0 ;  /* 0x0000000000007941 */ /* 0x000fea0003800000 */
.L_x_11981:
[----:B------:R-:W0:Y:S02]  /*2b00*/  F2I.FTZ.TRUNC.NTZ R0, R0 ;  /* 0x0000000000007305 */ /* 0x000e24000021f100 */
[----:B0-----:R-:W-:Y:S01]  /*2b10*/  PRMT R24, R0, 0x7610, R24 ;  /* 0x0000761000187816 */ /* 0x001fe20000000018 */
[----:B------:R-:W-:Y:S06]  /*2b20*/  BRA `(.L_x_11962) ;  /* 0x00000000009c7947 */ /* 0x000fec0003800000 */
.L_x_11974:
        /* <DEDUP_REMOVED lines=14> */
.L_x_11988:
[----:B------:R-:W-:Y:S05]  /*2c10*/  BSYNC B0 ;  /* 0x0000000000007941 */ /* 0x000fea0003800000 */
.L_x_11987:
[----:B------:R-:W0:Y:S02]  /*2c20*/  F2I.FTZ.TRUNC.NTZ R0, R0 ;  /* 0x0000000000007305 */ /* 0x000e24000021f100 */
[----:B0-----:R-:W-:Y:S01]  /*2c30*/  PRMT R24, R0, 0x7610, R24 ;  /* 0x0000761000187816 */ /* 0x001fe20000000018 */
[----:B------:R-:W-:Y:S06]  /*2c40*/  BRA `(.L_x_11962) ;  /* 0x0000000000547947 */ /* 0x000fec0003800000 */
.L_x_11961:
        /* <DEDUP_REMOVED lines=16> */
.L_x_11989:
[----:B------:R-:W-:Y:S01]  /*2d50*/  PRMT R24, RZ, 0x7610, R24 ;  /* 0x00007610ff187816 */ /* 0x000fe20000000018 */
[----:B------:R-:W-:Y:S06]  /*2d60*/  BRA `(.L_x_11962) ;  /* 0x00000000000c7947 */ /* 0x000fec0003800000 */
.L_x_11986:
[----:B------:R2:W5:Y:S01]  /*2d70*/  LDG.E.U16 R24, desc[UR36][R4.64] ;  /* 0x0000002404187981 */ /* 0x000562000c1e1500 */
[----:B------:R-:W-:Y:S05]  /*2d80*/  BRA `(.L_x_11962) ;  /* 0x0000000000047947 */ /* 0x000fea0003800000 */
.L_x_11985:
[----:B------:R1:W5:Y:S02]  /*2d90*/  LDG.E.U16 R24, desc[UR36][R4.64] ;  /* 0x0000002404187981 */ /* 0x000364000c1e1500 */
.L_x_11962:
[----:B------:R-:W-:-:S07]  /*2da0*/  VIADD R23, R23, 0x80 ;  /* 0x0000008017177836 */ /* 0x000fce0000000000 */
.L_x_11956:
[----:B------:R-:W-:Y:S05]  /*2db0*/  BSYNC B6 ;  /* 0x0000000000067941 */ /* 0x000fea0003800000 */
.L_x_11955:
[----:B------:R-:W-:Y:S01]  /*2dc0*/  ISETP.GE.AND P0, PT, R23, R16, PT ;  /* 0x000000101700720c */ /* 0x000fe20003f06270 */
[----:B------:R-:W-:-:S12]  /*2dd0*/  BSSY B6, `(.L_x_11990) ;  /* 0x00000eb000067945 */ /* 0x000fd80003800000 */
[----:B------:R-:W-:Y:S05]  /*2de0*/  @P0 BRA `(.L_x_11991) ;  /* 0x0000000c00a40947 */ /* 0x000fea0003800000 */
        /* <DEDUP_REMOVED lines=19> */
.L_x_11995:
[----:B------:R0:W5:Y:S01]  /*2f20*/  LDG.E.U8 R18, desc[UR36][R4.64] ;  /* 0x0000002404127981 */ /* 0x000162000c1e1100 */
[----:B------:R-:W-:Y:S05]  /*2f30*/  BRA `(.L_x_11991) ;  /* 0x0000000c00507947 */ /* 0x000fea0003800000 */
.L_x_11994:
        /* <DEDUP_REMOVED lines=8> */
.L_x_11998:
[----:B------:R0:W5:Y:S01]  /*2fc0*/  LDG.E.U16 R18, desc[UR36][R4.64] ;  /* 0x0000002404127981 */ /* 0x000162000c1e1500 */
[----:B------:R-:W-:Y:S05]  /*2fd0*/  BRA `(.L_x_11991) ;  /* 0x0000000c00287947 */ /* 0x000fea0003800000 */
.L_x_11997:
[----:B------:R0:W5:Y:S01]  /*2fe0*/  LDG.E.U16 R18, desc[UR36][R4.64] ;  /* 0x0000002404127981 */ /* 0x000162000c1e1500 */
[----:B------:R-:W-:Y:S05]  /*2ff0*/  BRA `(.L_x_11991) ;  /* 0x0000000c00207947 */ /* 0x000fea0003800000 */
.L_x_11993:
        /* <DEDUP_REMOVED lines=9> */
.L_x_12000:
[----:B------:R-:W2:Y:S02]  /*3090*/  LDG.E.U16 R0, desc[UR36][R4.64] ;  /* 0x0000002404007981 */ /* 0x000ea4000c1e1500 */
[----:B--2---:R-:W-:-:S06]  /*30a0*/  HADD2.F32 R0, -RZ, R0.H0_H0 ;  /* 0x20000000ff007230 */ /* 0x004fcc0000004100 */
[----:B------:R-:W0:Y:S02]  /*30b0*/  F2I.FTZ.TRUNC.NTZ R0, R0 ;  /* 0x0000000000007305 */ /* 0x000e24000021f100 */
[----:B0-----:R-:W-:Y:S01]  /*30c0*/  PRMT R18, R0, 0x7610, R18 ;  /* 0x0000761000127816 */ /* 0x001fe20000000012 */
[----:B------:R-:W-:Y:S06]  /*30d0*/  BRA `(.L_x_11991) ;  /* 0x0000000800e87947 */ /* 0x000fec0003800000 */
.L_x_11999:
        /* <DEDUP_REMOVED lines=9> */
.L_x_12002:
[----:B------:R-:W2:Y:S02]  /*3170*/  LDG.E.U16 R4, desc[UR36][R4.64] ;  /* 0x0000002404047981 */ /* 0x000ea4000c1e1500 */
[----:B--2---:R-:W-:-:S06]  /*3180*/  HADD2.F32 R0, -RZ, R4.H0_H0 ;  /* 0x20000004ff007230 */ /* 0x004fcc0000004100 */
[----:B------:R-:W0:Y:S02]  /*3190*/  F2I.FTZ.TRUNC.NTZ R0, R0 ;  /* 0x0000000000007305 */ /* 0x000e24000021f100 */
[----:B0-----:R-:W-:Y:S01]  /*31a0*/  PRMT R18, R0, 0x7610, R18 ;  /* 0x0000761000127816 */ /* 0x001fe20000000012 */
[----:B------:R-:W-:Y:S06]  /*31b0*/  BRA `(.L_x_11991) ;  /* 0x0000000800b07947 */ /* 0x000fec0003800000 */
.L_x_12001:
[----:B------:R-:W2:Y:S02]  /*31c0*/  LDG.E.64 R4, desc[UR36][R4.64] ;  /* 0x0000002404047981 */ /* 0x000ea4000c1e1b00 */
[----:B--2---:R0:W1:Y:S01]  /*31d0*/  F2I.F64.TRUNC R18, R4 ;  /* 0x0000000400127311 */ /* 0x004062000030d100 */
[----:B------:R-:W-:Y:S05]  /*31e0*/  BRA `(.L_x_11991) ;  /* 0x0000000800a47947 */ /* 0x000fea0003800000 */
.L_x_11992:
        /* <DEDUP_REMOVED lines=12> */
.L_x_12005:
[----:B------:R-:W2:Y:S02]  /*32b0*/  LDG.E.64 R4, desc[UR36][R4.64] ;  /* 0x0000002404047981 */ /* 0x000ea4000c1e1b00 */
[----:B--2---:R0:W1:Y:S01]  /*32c0*/  F2I.F64.TRUNC R18, R4 ;  /* 0x0000000400127311 */ /* 0x004062000030d100 */
[----:B------:R-:W-:Y:S05]  /*32d0*/  BRA `(.L_x_11991) ;  /* 0x0000000800687947 */ /* 0x000fea0003800000 */
.L_x_12004:
        /* <DEDUP_REMOVED lines=28> */
.L_x_12007:
        /* <DEDUP_REMOVED lines=15> */
.L_x_12006:
[----:B------:R-:W2:Y:S02]  /*3590*/  LDG.E.U16 R0, desc[UR36][R4.64] ;  /* 0x0000002404007981 */ /* 0x000ea4000c1e1500 */
[----:B--2---:R-:W-:-:S06]  /*35a0*/  IMAD.U32 R0, R0, 0x10000, RZ ;  /* 0x0001000000007824 */ /* 0x004fcc00078e00ff */
[----:B------:R-:W0:Y:S02]  /*35b0*/  F2I.FTZ.TRUNC.NTZ R0, R0 ;  /* 0x0000000000007305 */ /* 0x000e24000021f100 */
[----:B0-----:R-:W-:Y:S01]  /*35c0*/  PRMT R18, R0, 0x7610, R18 ;  /* 0x0000761000127816 */ /* 0x001fe20000000012 */
[----:B------:R-:W-:Y:S06]  /*35d0*/  BRA `(.L_x_11991) ;  /* 0x0000000400a87947 */ /* 0x000fec0003800000 */
.L_x_12003:
        /* <DEDUP_REMOVED lines=10> */
.L_x_12010:
        /* <DEDUP_REMOVED lines=21> */
.L_x_12014:
[----:B------:R-:W-:Y:S05]  /*37d0*/  BSYNC B1 ;  /* 0x0000000000017941 */ /* 0x000fea0003800000 */
.L_x_12013:
[----:B------:R-:W-:Y:S01]  /*37e0*/  LEA R5, R0, 0x3b800000, 0x17 ;  /* 0x3b80000000057811 */ /* 0x000fe200078eb8ff */
[----:B------:R-:W-:-:S05]  /*37f0*/  IMAD.SHL.U32 R0, R3, 0x100000, RZ ;  /* 0x0010000003007824 */ /* 0x000fca00078e00ff */
[----:B------:R-:W-:-:S07]  /*3800*/  LOP3.LUT R0, R5, R0, R6, 0xfe, !PT ;  /* 0x0000000005007212 */ /* 0x000fce00078efe06 */
.L_x_12012:
[----:B------:R-:W-:Y:S05]  /*3810*/  BSYNC B0 ;  /* 0x0000000000007941 */ /* 0x000fea0003800000 */
.L_x_12011:
[----:B------:R-:W0:Y:S02]  /*3820*/  F2I.FTZ.TRUNC.NTZ R0, R0 ;  /* 0x0000000000007305 */ /* 0x000e24000021f100 */
[----:B0-----:R-:W-:Y:S01]  /*3830*/  PRMT R18, R0, 0x7610, R18 ;  /* 0x0000761000127816 */ /* 0x001fe20000000012 */
[----:B------:R-:W-:Y:S06]  /*3840*/  BRA `(.L_x_11991) ;  /* 0x00000004000c7947 */ /* 0x000fec0003800000 */
.L_x_12009:
        /* <DEDUP_REMOVED lines=21> */
.L_x_12018:
[----:B------:R-:W-:Y:S05]  /*39a0*/  BSYNC B1 ;  /* 0x0000000000017941 */ /* 0x000fea0003800000 */
.L_x_12017:
[----:B------:R-:W-:Y:S01]  /*39b0*/  LEA R5, R0, 0x37800000, 0x17 ;  /* 0x3780000000057811 */ /* 0x000fe200078eb8ff */
[----:B------:R-:W-:-:S05]  /*39c0*/  IMAD.SHL.U32 R0, R3, 0x200000, RZ ;  /* 0x0020000003007824 */ /* 0x000fca00078e00ff */
[----:B------:R-:W-:-:S07]  /*39d0*/  LOP3.LUT R0, R5, R0, R6, 0xfe, !PT ;  /* 0x0000000005007212 */ /* 0x000fce00078efe06 */
.L_x_12016:
[----:B------:R-:W-:Y:S05]  /*39e0*/  BSYNC B0 ;  /* 0x0000000000007941 */ /* 0x000fea0003800000 */
.L_x_12015:
[----:B------:R-:W0:Y:S02]  /*39f0*/  F2I.FTZ.TRUNC.NTZ R0, R0 ;  /* 0x0000000000007305 */ /* 0x000e24000021f100 */
[----:B0-----:R-:W-:Y:S01]  /*3a00*/  PRMT R18, R0, 0x7610, R18 ;  /* 0x0000761000127816 */ /* 0x001fe20000000012 */
[----:B------:R-:W-:Y:S06]  /*3a10*/  BRA `(.L_x_11991) ;  /* 0x0000000000987947 */ /* 0x000fec0003800000 */
.L_x_12008:
        /* <DEDUP_REMOVED lines=14> */
.L_x_12022:
[----:B------:R-:W-:Y:S05]  /*3b00*/  BSYNC B0 ;  /* 0x0000000000007941 */ /* 0x000fea0003800000 */
.L_x_12021:
[----:B------:R-:W0:Y:S02]  /*3b10*/  F2I.FTZ.TRUNC.NTZ R0, R0 ;  /* 0x0000000000007305 */ /* 0x000e24000021f100 */
[----:B0-----:R-:W-:Y:S01]  /*3b20*/  PRMT R18, R0, 0x7610, R18 ;  /* 0x0000761000127816 */ /* 0x001fe20000000012 */
[----:B------:R-:W-:Y:S06]  /*3b30*/  BRA `(.L_x_11991) ;  /* 0x0000000000507947 */ /* 0x000fec0003800000 */
.L_x_11996:
        /* <DEDUP_REMOVED lines=16> */
.L_x_12023:
[----:B------:R-:W-:Y:S05]  /*3c40*/  BRA `(.L_x_11991) ;  /* 0x00000000000c7947 */ /* 0x000fea0003800000 */
.L_x_12020:
[----:B------:R0:W5:Y:S01]  /*3c50*/  LDG.E.U16 R18, desc[UR36][R4.64] ;  /* 0x0000002404127981 */ /* 0x000162000c1e1500 */
[----:B------:R-:W-:Y:S05]  /*3c60*/  BRA `(.L_x_11991) ;  /* 0x0000000000047947 */ /* 0x000fea0003800000 */
.L_x_12019:
[----:B------:R0:W5:Y:S02]  /*3c70*/  LDG.E.U16 R18, desc[UR36][R4.64] ;  /* 0x0000002404127981 */ /* 0x000164000c1e1500 */
.L_x_11991:
[----:B------:R-:W-:Y:S05]  /*3c80*/  BSYNC B6 ;  /* 0x0000000000067941 */ /* 0x000fea0003800000 */
.L_x_11990:
[----:B------:R-:W2:Y:S01]  /*3c90*/  S2R R25, SR_TID.X ;  /* 0x0000000000197919 */ /* 0x000ea20000002100 */
[----:B------:R-:W-:Y:S01]  /*3ca0*/  BSSY B0, `(.L_x_12024) ;  /* 0x0000016000007945 */ /* 0x000fe20003800000 */
[----:B--2---:R-:W-:-:S13]  /*3cb0*/  ISETP.GE.AND P0, PT, R25, R16, PT ;  /* 0x000000101900720c */ /* 0x004fda0003f06270 */
[----:B------:R-:W-:Y:S05]  /*3cc0*/  @P0 BRA `(.L_x_12025) ;  /* 0x00000000004c0947 */ /* 0x000fea0003800000 */
[----:B01-345:R-:W-:Y:S01]  /*3cd0*/  PRMT R4, R19, 0x9910, RZ ;  /* 0x0000991013047816 */ /* 0x03bfe200000000ff */
[----:B------:R-:W-:Y:S04]  /*3ce0*/  BSSY B1, `(.L_x_12026) ;  /* 0x0000010000017945 */ /* 0x000fe80003800000 */
[----:B------:R-:W-:-:S06]  /*3cf0*/  IMAD R4, R4, R4, RZ ;  /* 0x0000000404047224 */ /* 0x000fcc00078e02ff */
[----:B------:R-:W0:Y:S08]  /*3d00*/  I2F.F64 R4, R4 ;  /* 0x0000000400047312 */ /* 0x000e300000201c00 */
        /* <DEDUP_REMOVED lines=12> */
[----:B------:R-:W-:Y:S05]  /*3dd0*/  CALL.REL.NOINC `($__internal_29_$__cuda_sm20_dblrcp_rn_slowpath_v3) ;  /* 0x0000004000c07944 */ /* 0x000fea0003c00000 */
.L_x_12027:
[----:B------:R-:W-:Y:S05]  /*3de0*/  BSYNC B1 ;  /* 0x0000000000017941 */ /* 0x000fea0003800000 */
.L_x_12026:
[----:B------:R2:W0:Y:S02]  /*3df0*/  F2I.F64.TRUNC R0, R8 ;  /* 0x0000000800007311 */ /* 0x000424000030d100 */
.L_x_12025:
[----:B------:R-:W-:Y:S05]  /*3e00*/  BSYNC B0 ;  /* 0x0000000000007941 */ /* 0x000fea0003800000 */
.L_x_12024:
[----:B------:R-:W-:Y:S01]  /*3e10*/  VIADD R23, R25, 0x80 ;  /* 0x0000008019177836 */ /* 0x000fe20000000000 */
[----:B------:R-:W-:Y:S04]  /*3e20*/  BSSY B0, `(.L_x_12028) ;  /* 0x0000016000007945 */ /* 0x000fe80003800000 */
[----:B------:R-:W-:-:S13]  /*3e30*/  ISETP.GE.AND P1, PT, R23, R16, PT ;  /* 0x000000101700720c */ /* 0x000fda0003f26270 */
[----:B------:R-:W-:Y:S05]  /*3e40*/  @P1 BRA `(.L_x_12029) ;  /* 0x00000000004c1947 */ /* 0x000fea0003800000 */
[----:B01-345:R-:W-:Y:S01]  /*3e50*/  PRMT R4, R17, 0x9910, RZ ;  /* 0x0000991011047816 */ /* 0x03bfe200000000ff */
[----:B------:R-:W-:Y:S04]  /*3e60*/  BSSY B1, `(.L_x_12030) ;  /* 0x0000010000017945 */ /* 0x000fe80003800000 */
[----:B------:R-:W-:-:S06]  /*3e70*/  IMAD R4, R4, R4, RZ ;  /* 0x0000000404047224 */ /* 0x000fcc00078e02ff */
[----:B------:R-:W0:Y:S08]  /*3e80*/  I2F.F64 R4, R4 ;  /* 0x0000000400047312 */ /* 0x000e300000201c00 */
[----:B0-----:R-:W2:Y:S01]  /*3e90*/  MUFU.RCP64H R7, R5 ;  /* 0x0000000500077308 */ /* 0x001ea20000001800 */
[----:B------:R-:W-:-:S05]  /*3ea0*/  VIADD R6, R5, 0x300402 ;  /* 0x0030040205067836 */ /* 0x000fca0000000000 */
[----:B------:R-:W-:Y:S01]  /*3eb0*/  FSETP.GEU.AND P1, PT, |R6|, 5.8789094863358348022e-39, PT ;  /* 0x004004020600780b */ /* 0x000fe20003f2e200 */
[----:B--2---:R-:W-:-:S08]  /*3ec0*/  DFMA R8, -R4, R6, 1 ;  /* 0x3ff000000408742b */ /* 0x004fd00000000106 */
        /* <DEDUP_REMOVED lines=9> */
.L_x_12031:
[----:B------:R-:W-:Y:S05]  /*3f60*/  BSYNC B1 ;  /* 0x0000000000017941 */ /* 0x000fea0003800000 */
.L_x_12030:
[----:B------:R0:W1:Y:S02]  /*3f70*/  F2I.F64.TRUNC R22, R8 ;  /* 0x0000000800167311 */ /* 0x000064000030d100 */
.L_x_12029:
[----:B------:R-:W-:Y:S05]  /*3f80*/  BSYNC B0 ;  /* 0x0000000000007941 */ /* 0x000fea0003800000 */
.L_x_12028:
        /* <DEDUP_REMOVED lines=21> */
.L_x_12035:
[----:B------:R-:W-:Y:S05]  /*40e0*/  BSYNC B1 ;  /* 0x0000000000017941 */ /* 0x000fea0003800000 */
.L_x_12034:
[----:B------:R0:W1:Y:S02]  /*40f0*/  F2I.F64.TRUNC R17, R8 ;  /* 0x0000000800117311 */ /* 0x000064000030d100 */
.L_x_12033:
[----:B------:R-:W-:Y:S05]  /*4100*/  BSYNC B0 ;  /* 0x0000000000007941 */ /* 0x000fea0003800000 */
.L_x_12032:
        /* <DEDUP_REMOVED lines=21> */
[----:B------:R-:W-:Y:S02]  /*4260*/  IMAD.MOV.U32 R18, RZ, RZ, R8 ;  /* 0x000000ffff127224 */ /* 0x000fe400078e0008 */
[----:B------:R-:W-:-:S07]  /*4270*/  IMAD.MOV.U32 R19, RZ, RZ, R9 ;  /* 0x000000ffff137224 */ /* 0x000fce00078e0009 */
.L_x_12039:
[----:B------:R-:W-:Y:S05]  /*4280*/  BSYNC B1 ;  /* 0x0000000000017941 */ /* 0x000fea0003800000 */
.L_x_12038:
[----:B------:R0:W1:Y:S02]  /*4290*/  F2I.F64.TRUNC R18, R18 ;  /* 0x0000001200127311 */ /* 0x000064000030d100 */
.L_x_12037:
[----:B------:R-:W-:Y:S05]  /*42a0*/  BSYNC B0 ;  /* 0x0000000000007941 */ /* 0x000fea0003800000 */
.L_x_12036:
[----:B01---5:R-:W0:Y:S01]  /*42b0*/  LDC.U8 R19, c[0x0][0x23c] ;  /* 0x00008f00ff137b82 */ /* 0x023e220000000000 */
[----:B------:R-:W-:Y:S04]  /*42c0*/  BSSY B6, `(.L_x_12040) ;  /* 0x000010a000067945 */ /* 0x000fe80003800000 */
[----:B------:R-:W-:Y:S05]  /*42d0*/  @P0 BRA `(.L_x_12041) ;  /* 0x0000001000200947 */ /* 0x000fea0003800000 */
[----:B------:R-:W1:Y:S01]  /*42e0*/  S2R R3, SR_TID.X ;  /* 0x0000000000037919 */ /* 0x000e620000002100 */
[----:B--2---:R-:W2:Y:S01]  /*42f0*/  LDC.64 R8, c[0x0][0x220] ;  /* 0x00008800ff087b82 */ /* 0x004ea20000000a00 */
[----:B0--34-:R-:W-:Y:S01]  /*4300*/  PRMT R4, R19, 0x9910, RZ ;  /* 0x0000991013047816 */ /* 0x019fe200000000ff */
        /* <DEDUP_REMOVED lines=17> */
[----:B------:R-:W-:Y:S01]  /*4420*/  IMAD.MOV.U32 R25, RZ, RZ, R23 ;  /* 0x000000ffff197224 */ /* 0x000fe200078e0017 */
[----:B------:R-:W-:Y:S06]  /*4430*/  BRA `(.L_x_12041) ;  /* 0x0000000c00c87947 */ /* 0x000fec0003800000 */
.L_x_12045:
[----:B------:R0:W-:Y:S01]  /*4440*/  STG.E.U8 desc[UR36][R8.64], R0 ;  /* 0x0000000008007986 */ /* 0x0001e2000c101124 */
[----:B------:R-:W-:Y:S01]  /*4450*/  IMAD.MOV.U32 R25, RZ, RZ, R23 ;  /* 0x000000ffff197224 */ /* 0x000fe200078e0017 */
[----:B------:R-:W-:Y:S06]  /*4460*/  BRA `(.L_x_12041) ;  /* 0x0000000c00bc7947 */ /* 0x000fec0003800000 */
.L_x_12044:
[----:B------:R-:W-:-:S13]  /*4470*/  ISETP.NE.AND P0, PT, R3, 0x2, PT ;  /* 0x000000020300780c */ /* 0x000fda0003f05270 */
[----:B------:R-:W-:Y:S05]  /*4480*/  @!P0 BRA `(.L_x_12047) ;  /* 0x0000000000388947 */ /* 0x000fea0003800000 */
[----:B------:R-:W-:-:S13]  /*4490*/  ISETP.NE.AND P0, PT, R3, 0x3, PT ;  /* 0x000000030300780c */ /* 0x000fda0003f05270 */
[----:B------:R-:W-:Y:S05]  /*44a0*/  @!P0 BRA `(.L_x_12048) ;  /* 0x0000000000208947 */ /* 0x000fea0003800000 */
[----:B------:R-:W-:-:S13]  /*44b0*/  ISETP.NE.AND P0, PT, R3, 0x4, PT ;  /* 0x000000040300780c */ /* 0x000fda0003f05270 */
[----:B------:R-:W-:Y:S05]  /*44c0*/  @P0 BRA `(.L_x_12046) ;  /* 0x0000000c00380947 */ /* 0x000fea0003800000 */
[----:B------:R-:W-:Y:S01]  /*44d0*/  PRMT R0, R0, 0x9910, RZ ;  /* 0x0000991000007816 */ /* 0x000fe200000000ff */
[----:B------:R-:W-:-:S04]  /*44e0*/  IMAD.MOV.U32 R25, RZ, RZ, R23 ;  /* 0x000000ffff197224 */ /* 0x000fc800078e0017 */
[----:B------:R-:W-:-:S05]  /*44f0*/  IMAD.MOV.U32 R4, RZ, RZ, R0 ;  /* 0x000000ffff047224 */ /* 0x000fca00078e0000 */
[----:B------:R-:W-:-:S05]  /*4500*/  SHF.R.S32.HI R5, RZ, 0x1f, R4 ;  /* 0x0000001fff057819 */ /* 0x000fca0000011404 */
[----:B------:R0:W-:Y:S01]  /*4510*/  STG.E.64 desc[UR36][R8.64], R4 ;  /* 0x0000000408007986 */ /* 0x0001e2000c101b24 */
[----:B------:R-:W-:Y:S05]  /*4520*/  BRA `(.L_x_12041) ;  /* 0x0000000c008c7947 */ /* 0x000fea0003800000 */
.L_x_12048:
[----:B------:R-:W-:Y:S01]  /*4530*/  PRMT R3, R0, 0x9910, RZ ;  /* 0x0000991000037816 */ /* 0x000fe200000000ff */
[----:B------:R-:W-:-:S04]  /*4540*/  IMAD.MOV.U32 R25, RZ, RZ, R23 ;  /* 0x000000ffff197224 */ /* 0x000fc800078e0017 */
[----:B------:R0:W-:Y:S01]  /*4550*/  STG.E desc[UR36][R8.64], R3 ;  /* 0x0000000308007986 */ /* 0x0001e2000c101924 */
[----:B------:R-:W-:Y:S05]  /*4560*/  BRA `(.L_x_12041) ;  /* 0x0000000c007c7947 */ /* 0x000fea0003800000 */
.L_x_12047:
[----:B------:R0:W-:Y:S01]  /*4570*/  STG.E.U16 desc[UR36][R8.64], R0 ;  /* 0x0000000008007986 */ /* 0x0001e2000c101524 */
[----:B------:R-:W-:Y:S01]  /*4580*/  IMAD.MOV.U32 R25, RZ, RZ, R23 ;  /* 0x000000ffff197224 */ /* 0x000fe200078e0017 */
[----:B------:R-:W-:Y:S06]  /*4590*/  BRA `(.L_x_12041) ;  /* 0x0000000c00707947 */ /* 0x000fec0003800000 */
.L_x_12043:
[----:B------:R-:W-:-:S13]  /*45a0*/  ISETP.GT.AND P0, PT, R3, 0x6, PT ;  /* 0x000000060300780c */ /* 0x000fda0003f04270 */
[----:B------:R-:W-:Y:S05]  /*45b0*/  @P0 BRA `(.L_x_12049) ;  /* 0x0000000000340947 */ /* 0x000fea0003800000 */
[----:B------:R-:W-:-:S13]  /*45c0*/  ISETP.NE.AND P0, PT, R3, 0x5, PT ;  /* 0x000000050300780c */ /* 0x000fda0003f05270 */
[----:B------:R-:W-:Y:S05]  /*45d0*/  @!P0 BRA `(.L_x_12050) ;  /* 0x0000000000188947 */ /* 0x000fea0003800000 */
[----:B------:R-:W-:-:S13]  /*45e0*/  ISETP.NE.AND P0, PT, R3, 0x6, PT ;  /* 0x000000060300780c */ /* 0x000fda0003f05270 */
[----:B------:R-:W-:Y:S05]  /*45f0*/  @P0 BRA `(.L_x_12046) ;  /* 0x0000000800ec0947 */ /* 0x000fea0003800000 */
[----:B------:R-:W0:Y:S01]  /*4600*/  I2F.S16 R3, R0 ;  /* 0x0000000000037306 */ /* 0x000e220000101400 */
[----:B------:R-:W-:Y:S01]  /*4610*/  IMAD.MOV.U32 R25, RZ, RZ, R23 ;  /* 0x000000ffff197224 */ /* 0x000fe200078e0017 */
[----:B0-----:R0:W-:Y:S01]  /*4620*/  STG.E desc[UR36][R8.64], R3 ;  /* 0x0000000308007986 */ /* 0x0011e2000c101924 */
[----:B------:R-:W-:Y:S05]  /*4630*/  BRA `(.L_x_12041) ;  /* 0x0000000c00487947 */ /* 0x000fea0003800000 */
.L_x_12050:
[----:B------:R-:W0:Y:S01]  /*4640*/  I2F.S16 R3, R0 ;  /* 0x0000000000037306 */ /* 0x000e220000101400 */
[----:B------:R-:W-:Y:S01]  /*4650*/  IMAD.MOV.U32 R25, RZ, RZ, R23 ;  /* 0x000000ffff197224 */ /* 0x000fe200078e0017 */
[----:B0-----:R-:W-:-:S05]  /*4660*/  F2FP.F16.F32.PACK_AB R3, RZ, R3 ;  /* 0x00000003ff03723e */ /* 0x001fca00000000ff */
[----:B------:R0:W-:Y:S01]  /*4670*/  STG.E.U16 desc[UR36][R8.64], R3 ;  /* 0x0000000308007986 */ /* 0x0001e2000c101524 */
[----:B------:R-:W-:Y:S05]  /*4680*/  BRA `(.L_x_12041) ;  /* 0x0000000c00347947 */ /* 0x000fea0003800000 */
.L_x_12049:
[----:B------:R-:W-:-:S13]  /*4690*/  ISETP.NE.AND P0, PT, R3, 0x7, PT ;  /* 0x000000070300780c */ /* 0x000fda0003f05270 */
[----:B------:R-:W-:Y:S05]  /*46a0*/  @!P0 BRA `(.L_x_12051) ;  /* 0x00000000003c8947 */ /* 0x000fea0003800000 */
[----:B------:R-:W-:-:S13]  /*46b0*/  ISETP.NE.AND P0, PT, R3, 0x8, PT ;  /* 0x000000080300780c */ /* 0x000fda0003f05270 */
[----:B------:R-:W-:Y:S05]  /*46c0*/  @!P0 BRA `(.L_x_12052) ;  /* 0x00000000001c8947 */ /* 0x000fea0003800000 */
[----:B------:R-:W-:-:S13]  /*46d0*/  ISETP.NE.AND P0, PT, R3, 0x9, PT ;  /* 0x000000090300780c */ /* 0x000fda0003f05270 */
[----:B------:R-:W-:Y:S05]  /*46e0*/  @P0 BRA `(.L_x_12046) ;  /* 0x0000000800b00947 */ /* 0x000fea0003800000 */
[----:B------:R-:W0:Y:S01]  /*46f0*/  I2F.S16 R4, R0 ;  /* 0x0000000000047306 */ /* 0x000e220000101400 */
[----:B------:R-:W-:Y:S02]  /*4700*/  IMAD.MOV.U32 R5, RZ, RZ, RZ ;  /* 0x000000ffff057224 */ /* 0x000fe400078e00ff */
[----:B------:R-:W-:-:S03]  /*4710*/  IMAD.MOV.U32 R25, RZ, RZ, R23 ;  /* 0x000000ffff197224 */ /* 0x000fc600078e0017 */
[----:B0-----:R0:W-:Y:S01]  /*4720*/  STG.E.64 desc[UR36][R8.64], R4 ;  /* 0x0000000408007986 */ /* 0x0011e2000c101b24 */
[----:B------:R-:W-:Y:S05]  /*4730*/  BRA `(.L_x_12041) ;  /* 0x0000000c00087947 */ /* 0x000fea0003800000 */
.L_x_12052:
[----:B------:R-:W0:Y:S01]  /*4740*/  I2F.S16 R0, R0 ;  /* 0x0000000000007306 */ /* 0x000e220000101400 */
[----:B------:R-:W-:Y:S01]  /*4750*/  IMAD.MOV.U32 R25, RZ, RZ, R23 ;  /* 0x000000ffff197224 */ /* 0x000fe200078e0017 */
[----:B0-----:R-:W-:-:S04]  /*4760*/  F2FP.F16.F32.PACK_AB R3, RZ, R0 ;  /* 0x00000000ff03723e */ /* 0x001fc800000000ff */
[----:B------:R-:W-:-:S05]  /*4770*/  PRMT R3, R3, 0x5410, RZ ;  /* 0x0000541003037816 */ /* 0x000fca00000000ff */
[----:B------:R0:W-:Y:S01]  /*4780*/  STG.E desc[UR36][R8.64], R3 ;  /* 0x0000000308007986 */ /* 0x0001e2000c101924 */
[----:B------:R-:W-:Y:S05]  /*4790*/  BRA `(.L_x_12041) ;  /* 0x0000000800f07947 */ /* 0x000fea0003800000 */
.L_x_12051:
[----:B------:R-:W0:Y:S01]  /*47a0*/  I2F.F64.S16 R4, R0 ;  /* 0x0000000000047312 */ /* 0x000e220000101c00 */
[----:B------:R-:W-:Y:S01]  /*47b0*/  IMAD.MOV.U32 R25, RZ, RZ, R23 ;  /* 0x000000ffff197224 */ /* 0x000fe200078e0017 */
[----:B0-----:R0:W-:Y:S01]  /*47c0*/  STG.E.64 desc[UR36][R8.64], R4 ;  /* 0x0000000408007986 */ /* 0x0011e2000c101b24 */
[----:B------:R-:W-:Y:S05]  /*47d0*/  BRA `(.L_x_12041) ;  /* 0x0000000800e07947 */ /* 0x000fea0003800000 */
.L_x_12042:
        /* <DEDUP_REMOVED lines=8> */
[----:B------:R-:W-:Y:S01]  /*4860*/  PRMT R0, R0, 0x9910, RZ ;  /* 0x0000991000007816 */ /* 0x000fe200000000ff */
[----:B------:R-:W-:-:S03]  /*4870*/  IMAD.MOV.U32 R25, RZ, RZ, R23 ;  /* 0x000000ffff197224 */ /* 0x000fc600078e0017 */
[----:B------:R-:W-:-:S04]  /*4880*/  ISETP.NE.AND P0, PT, R0, RZ, PT ;  /* 0x000000ff0000720c */ /* 0x000fc80003f05270 */
[----:B------:R-:W-:-:S05]  /*4890*/  SEL R3, RZ, 0x1, !P0 ;  /* 0x00000001ff037807 */ /* 0x000fca0004000000 */
[----:B------:R0:W-:Y:S01]  /*48a0*/  STG.E.U8 desc[UR36][R8.64], R3 ;  /* 0x0000000308007986 */ /* 0x0001e2000c101124 */
[----:B------:R-:W-:Y:S05]  /*48b0*/  BRA `(.L_x_12041) ;  /* 0x0000000800a87947 */ /* 0x000fea0003800000 */
.L_x_12055:
[----:B------:R-:W0:Y:S01]  /*48c0*/  I2F.F64.S16 R4, R0 ;  /* 0x0000000000047312 */ /* 0x000e220000101c00 */
[----:B------:R-:W-:Y:S01]  /*48d0*/  CS2R R6, SRZ ;  /* 0x0000000000067805 */ /* 0x000fe2000001ff00 */
[----:B------:R-:W-:-:S04]  /*48e0*/  IMAD.MOV.U32 R25, RZ, RZ, R23 ;  /* 0x000000ffff197224 */ /* 0x000fc800078e0017 */
[----:B0-----:R0:W-:Y:S01]  /*48f0*/  STG.E.128 desc[UR36][R8.64], R4 ;  /* 0x0000000408007986 */ /* 0x0011e2000c101d24 */
[----:B------:R-:W-:Y:S05]  /*4900*/  BRA `(.L_x_12041) ;  /* 0x0000000800947947 */ /* 0x000fea0003800000 */
.L_x_12054:
        /* <DEDUP_REMOVED lines=21> */
.L_x_12059:
[----:B------:R-:W-:Y:S05]  /*4a60*/  BSYNC B0 ;  /* 0x0000000000007941 */ /* 0x000fea0003800000 */
.L_x_12058:
[----:B------:R-:W-:Y:S01]  /*4a70*/  LOP3.LUT R3, R3, R4, RZ, 0xfc, !PT ;  /* 0x0000000403037212 */ /* 0x000fe200078efcff */
[----:B------:R-:W-:-:S04]  /*4a80*/  IMAD.MOV.U32 R25, RZ, RZ, R23 ;  /* 0x000000ffff197224 */ /* 0x000fc800078e0017 */
[----:B------:R0:W-:Y:S01]  /*4a90*/  STG.E.U8 desc[UR36][R8.64], R3 ;  /* 0x0000000308007986 */ /* 0x0001e2000c101124 */
[----:B------:R-:W-:Y:S05]  /*4aa0*/  BRA `(.L_x_12041) ;  /* 0x00000008002c7947 */ /* 0x000fea0003800000 */
.L_x_12057:
        /* <DEDUP_REMOVED lines=13> */
.L_x_12061:
[----:B------:R-:W-:Y:S01]  /*4b80*/  IMAD.MOV.U32 R0, RZ, RZ, 0x7f ;  /* 0x0000007fff007424 */ /* 0x000fe200078e00ff */
[----:B------:R-:W-:-:S04]  /*4b90*/  ISETP.GT.U32.AND P0, PT, R3, 0x7f800000, PT ;  /* 0x7f8000000300780c */ /* 0x000fc80003f04070 */
[----:B------:R-:W-:-:S09]  /*4ba0*/  SEL R0, R0, 0x7c, P0 ;  /* 0x0000007c00007807 */ /* 0x000fd20000000000 */
.L_x_12062:
[----:B------:R-:W-:Y:S05]  /*4bb0*/  BSYNC B0 ;  /* 0x0000000000007941 */ /* 0x000fea0003800000 */
.L_x_12060:
[----:B------:R-:W-:Y:S01]  /*4bc0*/  LOP3.LUT R3, R5, 0x80000000, RZ, 0xc0, !PT ;  /* 0x8000000005037812 */ /* 0x000fe200078ec0ff */
[----:B------:R-:W-:-:S03]  /*4bd0*/  IMAD.MOV.U32 R25, RZ, RZ, R23 ;  /* 0x000000ffff197224 */ /* 0x000fc600078e0017 */
[----:B------:R-:W-:-:S04]  /*4be0*/  SHF.R.U32.HI R3, RZ, 0x18, R3 ;  /* 0x00000018ff037819 */ /* 0x000fc80000011603 */
[----:B------:R-:W-:-:S05]  /*4bf0*/  LOP3.LUT R3, R0, R3, RZ, 0xfc, !PT ;  /* 0x0000000300037212 */ /* 0x000fca00078efcff */
[----:B------:R0:W-:Y:S01]  /*4c00*/  STG.E.U8 desc[UR36][R8.64], R3 ;  /* 0x0000000308007986 */ /* 0x0001e2000c101124 */
[----:B------:R-:W-:Y:S05]  /*4c10*/  BRA `(.L_x_12041) ;  /* 0x0000000400d07947 */ /* 0x000fea0003800000 */
.L_x_12056:
[----:B------:R-:W0:Y:S01]  /*4c20*/  I2F.S16 R3, R0 ;  /* 0x0000000000037306 */ /* 0x000e220000101400 */
[----:B------:R-:W-:Y:S01]  /*4c30*/  IMAD.MOV.U32 R25, RZ, RZ, R23 ;  /* 0x000000ffff197224 */ /* 0x000fe200078e0017 */
[----:B0-----:R-:W-:-:S05]  /*4c40*/  F2FP.BF16.F32.PACK_AB R3, RZ, R3 ;  /* 0x00000003ff03723e */ /* 0x001fca00000010ff */
[----:B------:R0:W-:Y:S01]  /*4c50*/  STG.E.U16 desc[UR36][R8.64], R3 ;  /* 0x0000000308007986 */ /* 0x0001e2000c101524 */
[----:B------:R-:W-:Y:S05]  /*4c60*/  BRA `(.L_x_12041) ;  /* 0x0000000400bc7947 */ /* 0x000fea0003800000 */
.L_x_12053:
        /* <DEDUP_REMOVED lines=9> */
[----:B------:R-:W-:Y:S01]  /*4d00*/  IMAD.MOV.U32 R25, RZ, RZ, R23 ;  /* 0x000000ffff197224 */ /* 0x000fe200078e0017 */
[----:B------:R-:W-:Y:S06]  /*4d10*/  BRA `(.L_x_12041) ;  /* 0x0000000400907947 */ /* 0x000fec0003800000 */
.L_x_12065:
        /* <DEDUP_REMOVED lines=17> */
.L_x_12068:
[----:B------:R-:W-:-:S04]  /*4e30*/  LOP3.LUT R3, R5, 0x80000000, RZ, 0xc0, !PT ;  /* 0x8000000005037812 */ /* 0x000fc800078ec0ff */
[----:B------:R-:W-:-:S04]  /*4e40*/  SHF.R.U32.HI R3, RZ, 0x18, R3 ;  /* 0x00000018ff037819 */ /* 0x000fc80000011603 */
[----:B------:R-:W-:-:S04]  /*4e50*/  LOP3.LUT R0, R0, R3, RZ, 0xfc, !PT ;  /* 0x0000000300007212 */ /* 0x000fc800078efcff */
[----:B------:R-:W-:-:S07]  /*4e60*/  PRMT R4, R0, 0x7610, R4 ;  /* 0x0000761000047816 */ /* 0x000fce0000000004 */
.L_x_12067:
[----:B------:R-:W-:Y:S05]  /*4e70*/  BSYNC B0 ;  /* 0x0000000000007941 */ /* 0x000fea0003800000 */
.L_x_12066:
[----:B------:R0:W-:Y:S01]  /*4e80*/  STG.E.U8 desc[UR36][R8.64], R4 ;  /* 0x0000000408007986 */ /* 0x0001e2000c101124 */
[----:B------:R-:W-:Y:S01]  /*4e90*/  IMAD.MOV.U32 R25, RZ, RZ, R23 ;  /* 0x000000ffff197224 */ /* 0x000fe200078e0017 */
[----:B------:R-:W-:Y:S06]  /*4ea0*/  BRA `(.L_x_12041) ;  /* 0x00000004002c7947 */ /* 0x000fec0003800000 */
.L_x_12064:
        /* <DEDUP_REMOVED lines=17> */
.L_x_12071:
[----:B------:R-:W-:-:S04]  /*4fc0*/  LOP3.LUT R3, R5, 0x80000000, RZ, 0xc0, !PT ;  /* 0x8000000005037812 */ /* 0x000fc800078ec0ff */
[----:B------:R-:W-:-:S04]  /*4fd0*/  SHF.R.U32.HI R3, RZ, 0x18, R3 ;  /* 0x00000018ff037819 */ /* 0x000fc80000011603 */
[----:B------:R-:W-:-:S04]  /*4fe0*/  LOP3.LUT R0, R0, R3, RZ, 0xfc, !PT ;  /* 0x0000000300007212 */ /* 0x000fc800078efcff */
[----:B------:R-:W-:-:S07]  /*4ff0*/  PRMT R4, R0, 0x7610, R4 ;  /* 0x0000761000047816 */ /* 0x000fce0000000004 */
.L_x_12070:
[----:B------:R-:W-:Y:S05]  /*5000*/  BSYNC B0 ;  /* 0x0000000000007941 */ /* 0x000fea0003800000 */
.L_x_12069:
[----:B------:R0:W-:Y:S01]  /*5010*/  STG.E.U8 desc[UR36][R8.64], R4 ;  /* 0x0000000408007986 */ /* 0x0001e2000c101124 */
[----:B------:R-:W-:Y:S01]  /*5020*/  IMAD.MOV.U32 R25, RZ, RZ, R23 ;  /* 0x000000ffff197224 */ /* 0x000fe200078e0017 */
[----:B------:R-:W-:Y:S06]  /*5030*/  BRA `(.L_x_12041) ;  /* 0x0000000000c87947 */ /* 0x000fec0003800000 */
.L_x_12063:
[----:B------:R-:W-:-:S13]  /*5040*/  ISETP.NE.AND P0, PT, R3, 0x1c, PT ;  /* 0x0000001c0300780c */ /* 0x000fda0003f05270 */
[----:B------:R-:W-:Y:S05]  /*5050*/  @!P0 BRA `(.L_x_12072) ;  /* 0x0000000000b48947 */ /* 0x000fea0003800000 */
[----:B------:R-:W-:-:S13]  /*5060*/  ISETP.NE.AND P0, PT, R3, 0x1d, PT ;  /* 0x0000001d0300780c */ /* 0x000fda0003f05270 */
[----:B------:R-:W-:Y:S05]  /*5070*/  @!P0 BRA `(.L_x_12073) ;  /* 0x0000000000948947 */ /* 0x000fea0003800000 */
[----:B------:R-:W-:-:S13]  /*5080*/  ISETP.NE.AND P0, PT, R3, 0x2c, PT ;  /* 0x0000002c0300780c */ /* 0x000fda0003f05270 */
[----:B------:R-:W-:Y:S05]  /*5090*/  @P0 BRA `(.L_x_12046) ;  /* 0x0000000000440947 */ /* 0x000fea0003800000 */
[----:B------:R-:W0:Y:S01]  /*50a0*/  I2F.S16 R0, R0 ;  /* 0x0000000000007306 */ /* 0x000e220000101400 */
[----:B------:R-:W-:Y:S01]  /*50b0*/  IMAD.MOV.U32 R25, RZ, RZ, R23 ;  /* 0x000000ffff197224 */ /* 0x000fe200078e0017 */
        /* <DEDUP_REMOVED lines=10> */
[----:B------:R-:W-:-:S13]  /*5160*/  @P1 PLOP3.LUT P0, PT, P2, PT, PT, 0x80, 0x0 ;  /* 0x000000000000181c */ /* 0x000fda000170f070 */
[----:B------:R-:W-:-:S04]  /*5170*/  @!P0 IMAD.MOV R0, RZ, RZ, R4 ;  /* 0x000000ffff008224 */ /* 0x000fc800078e0204 */
[----:B------:R-:W-:-:S05]  /*5180*/  @P1 IMAD.MOV.U32 R3, RZ, RZ, R0 ;  /* 0x000000ffff031224 */ /* 0x000fca00078e0000 */
[----:B------:R0:W-:Y:S01]  /*5190*/  STG.E.U8 desc[UR36][R8.64], R3 ;  /* 0x0000000308007986 */ /* 0x0001e2000c101124 */
[----:B------:R-:W-:Y:S05]  /*51a0*/  BRA `(.L_x_12041) ;  /* 0x00000000006c7947 */ /* 0x000fea0003800000 */
.L_x_12046:
        /* <DEDUP_REMOVED lines=16> */
.L_x_12074:
[----:B------:R-:W-:Y:S01]  /*52b0*/  IMAD.MOV.U32 R25, RZ, RZ, R23 ;  /* 0x000000ffff197224 */ /* 0x000fe200078e0017 */
[----:B------:R-:W-:Y:S06]  /*52c0*/  BRA `(.L_x_12041) ;  /* 0x0000000000247947 */ /* 0x000fec0003800000 */
.L_x_12073:
[----:B------:R-:W-:Y:S01]  /*52d0*/  PRMT R0, R0, 0x9910, RZ ;  /* 0x0000991000007816 */ /* 0x000fe200000000ff */
[----:B------:R-:W-:-:S04]  /*52e0*/  IMAD.MOV.U32 R25, RZ, RZ, R23 ;  /* 0x000000ffff197224 */ /* 0x000fc800078e0017 */
[----:B------:R-:W-:-:S05]  /*52f0*/  IMAD.MOV.U32 R4, RZ, RZ, R0 ;  /* 0x000000ffff047224 */ /* 0x000fca00078e0000 */
[----:B------:R-:W-:-:S05]  /*5300*/  SHF.R.S32.HI R5, RZ, 0x1f, R4 ;  /* 0x0000001fff057819 */ /* 0x000fca0000011404 */
[----:B------:R0:W-:Y:S01]  /*5310*/  STG.E.64 desc[UR36][R8.64], R4 ;  /* 0x0000000408007986 */ /* 0x0001e2000c101b24 */
[----:B------:R-:W-:Y:S05]  /*5320*/  BRA `(.L_x_12041) ;  /* 0x00000000000c7947 */ /* 0x000fea0003800000 */
.L_x_12072:
[----:B------:R-:W-:Y:S01]  /*5330*/  PRMT R3, R0, 0x9910, RZ ;  /* 0x0000991000037816 */ /* 0x000fe200000000ff */
[----:B------:R-:W-:-:S04]  /*5340*/  IMAD.MOV.U32 R25, RZ, RZ, R23 ;  /* 0x000000ffff197224 */ /* 0x000fc800078e0017 */
[----:B------:R1:W-:Y:S03]  /*5350*/  STG.E desc[UR36][R8.64], R3 ;  /* 0x0000000308007986 */ /* 0x0003e6000c101924 */
.L_x_12041:
[----:B------:R-:W-:Y:S05]  /*5360*/  BSYNC B6 ;  /* 0x0000000000067941 */ /* 0x000fea0003800000 */
.L_x_12040:
[----:B------:R-:W-:Y:S01]  /*5370*/  ISETP.GE.AND P0, PT, R25, R16, PT ;  /* 0x000000101900720c */ /* 0x000fe20003f06270 */
[----:B------:R-:W-:-:S12]  /*5380*/  BSSY B6, `(.L_x_12075) ;  /* 0x00001e4000067945 */ /* 0x000fd80003800000 */
[----:B------:R-:W-:Y:S05]  /*5390*/  @P0 BRA `(.L_x_12076) ;  /* 0x0000001c00880947 */ /* 0x000fea0003800000 */
[----:B012---:R-:W0:Y:S01]  /*53a0*/  LDC.64 R8, c[0x0][0x220] ;  /* 0x00008800ff087b82 */ /* 0x007e220000000a00 */
[----:B------:R-:W-:Y:S01]  /*53b0*/  IMAD R0, R2, 0x200, R25 ;  /* 0x0000020002007824 */ /* 0x000fe200078e0219 */
[----:B---34-:R-:W-:Y:S01]  /*53c0*/  PRMT R4, R19, 0x9910, RZ ;  /* 0x0000991013047816 */ /* 0x018fe200000000ff */
        /* <DEDUP_REMOVED lines=17> */
.L_x_12080:
[----:B------:R0:W-:Y:S01]  /*54e0*/  STG.E.U8 desc[UR36][R8.64], R22 ;  /* 0x0000001608007986 */ /* 0x0001e2000c101124 */
[----:B------:R-:W-:Y:S05]  /*54f0*/  BRA `(.L_x_12082) ;  /* 0x0000000c00647947 */ /* 0x000fea0003800000 */
.L_x_12079:
        /* <DEDUP_REMOVED lines=10> */
.L_x_12084:
[----:B------:R-:W-:-:S05]  /*55a0*/  PRMT R3, R22, 0x9910, RZ ;  /* 0x0000991016037816 */ /* 0x000fca00000000ff */
[----:B------:R0:W-:Y:S01]  /*55b0*/  STG.E desc[UR36][R8.64], R3 ;  /* 0x0000000308007986 */ /* 0x0001e2000c101924 */
[----:B------:R-:W-:Y:S05]  /*55c0*/  BRA `(.L_x_12082) ;  /* 0x0000000c00307947 */ /* 0x000fea0003800000 */
.L_x_12083:
[----:B------:R0:W-:Y:S01]  /*55d0*/  STG.E.U16 desc[UR36][R8.64], R22 ;  /* 0x0000001608007986 */ /* 0x0001e2000c101524 */
[----:B------:R-:W-:Y:S05]  /*55e0*/  BRA `(.L_x_12082) ;  /* 0x0000000c00287947 */ /* 0x000fea0003800000 */
.L_x_12078:
        /* <DEDUP_REMOVED lines=9> */
.L_x_12086:
[----:B------:R-:W0:Y:S02]  /*5680*/  I2F.S16 R0, R22 ;  /* 0x0000001600007306 */ /* 0x000e240000101400 */
[----:B0-----:R-:W-:-:S05]  /*5690*/  F2FP.F16.F32.PACK_AB R0, RZ, R0 ;  /* 0x00000000ff00723e */ /* 0x001fca00000000ff */
[----:B------:R0:W-:Y:S01]  /*56a0*/  STG.E.U16 desc[UR36][R8.64], R0 ;  /* 0x0000000008007986 */ /* 0x0001e2000c101524 */
[----:B------:R-:W-:Y:S05]  /*56b0*/  BRA `(.L_x_12082) ;  /* 0x0000000800f47947 */ /* 0x000fea0003800000 */
.L_x_12085:
        /* <DEDUP_REMOVED lines=10> */
.L_x_12088:
[----:B------:R-:W0:Y:S02]  /*5760*/  I2F.S16 R22, R22 ;  /* 0x0000001600167306 */ /* 0x000e240000101400 */
[----:B0-----:R-:W-:-:S04]  /*5770*/  F2FP.F16.F32.PACK_AB R3, RZ, R22 ;  /* 0x00000016ff03723e */ /* 0x001fc800000000ff */
[----:B------:R-:W-:-:S05]  /*5780*/  PRMT R3, R3, 0x5410, RZ ;  /* 0x0000541003037816 */ /* 0x000fca00000000ff */
[----:B------:R0:W-:Y:S01]  /*5790*/  STG.E desc[UR36][R8.64], R3 ;  /* 0x0000000308007986 */ /* 0x0001e2000c101924 */
[----:B------:R-:W-:Y:S05]  /*57a0*/  BRA `(.L_x_12082) ;  /* 0x0000000800b87947 */ /* 0x000fea0003800000 */
.L_x_12087:
[----:B------:R-:W0:Y:S02]  /*57b0*/  I2F.F64.S16 R22, R22 ;  /* 0x0000001600167312 */ /* 0x000e240000101c00 */
[----:B0-----:R0:W-:Y:S01]  /*57c0*/  STG.E.64 desc[UR36][R8.64], R22 ;  /* 0x0000001608007986 */ /* 0x0011e2000c101b24 */
[----:B------:R-:W-:Y:S05]  /*57d0*/  BRA `(.L_x_12082) ;  /* 0x0000000800ac7947 */ /* 0x000fea0003800000 */
.L_x_12077:
        /* <DEDUP_REMOVED lines=13> */
.L_x_12091:
[----:B------:R-:W0:Y:S01]  /*58b0*/  I2F.F64.S16 R4, R22 ;  /* 0x0000001600047312 */ /* 0x000e220000101c00 */
[----:B------:R-:W-:-:S05]  /*58c0*/  CS2R R6, SRZ ;  /* 0x0000000000067805 */ /* 0x000fca000001ff00 */
[----:B0-----:R0:W-:Y:S01]  /*58d0*/  STG.E.128 desc[UR36][R8.64], R4 ;  /* 0x0000000408007986 */ /* 0x0011e2000c101d24 */
[----:B------:R-:W-:Y:S05]  /*58e0*/  BRA `(.L_x_12082) ;  /* 0x0000000800687947 */ /* 0x000fea0003800000 */
.L_x_12090:
        /* <DEDUP_REMOVED lines=21> */
.L_x_12095:
[----:B------:R-:W-:Y:S05]  /*5a40*/  BSYNC B0 ;  /* 0x0000000000007941 */ /* 0x000fea0003800000 */
.L_x_12094:
[----:B------:R-:W-:-:S05]  /*5a50*/  LOP3.LUT R5, R0, R5, RZ, 0xfc, !PT ;  /* 0x0000000500057212 */ /* 0x000fca00078efcff */
[----:B------:R0:W-:Y:S01]  /*5a60*/  STG.E.U8 desc[UR36][R8.64], R5 ;  /* 0x0000000508007986 */ /* 0x0001e2000c101124 */
[----:B------:R-:W-:Y:S05]  /*5a70*/  BRA `(.L_x_12082) ;  /* 0x0000000800047947 */ /* 0x000fea0003800000 */
.L_x_12093:
        /* <DEDUP_REMOVED lines=13> */
.L_x_12097:
[----:B------:R-:W-:Y:S01]  /*5b50*/  IMAD.MOV.U32 R0, RZ, RZ, 0x7f ;  /* 0x0000007fff007424 */ /* 0x000fe200078e00ff */
[----:B------:R-:W-:-:S04]  /*5b60*/  ISETP.GT.U32.AND P0, PT, R3, 0x7f800000, PT ;  /* 0x7f8000000300780c */ /* 0x000fc80003f04070 */
[----:B------:R-:W-:-:S09]  /*5b70*/  SEL R0, R0, 0x7c, P0 ;  /* 0x0000007c00007807 */ /* 0x000fd20000000000 */
.L_x_12098:
[----:B------:R-:W-:Y:S05]  /*5b80*/  BSYNC B0 ;  /* 0x0000000000007941 */ /* 0x000fea0003800000 */
.L_x_12096:
[----:B------:R-:W-:-:S04]  /*5b90*/  LOP3.LUT R3, R5, 0x80000000, RZ, 0xc0, !PT ;  /* 0x8000000005037812 */ /* 0x000fc800078ec0ff */
[----:B------:R-:W-:-:S04]  /*5ba0*/  SHF.R.U32.HI R3, RZ, 0x18, R3 ;  /* 0x00000018ff037819 */ /* 0x000fc80000011603 */
[----:B------:R-:W-:-:S05]  /*5bb0*/  LOP3.LUT R3, R0, R3, RZ, 0xfc, !PT ;  /* 0x0000000300037212 */ /* 0x000fca00078efcff */
[----:B------:R0:W-:Y:S01]  /*5bc0*/  STG.E.U8 desc[UR36][R8.64], R3 ;  /* 0x0000000308007986 */ /* 0x0001e2000c101124 */
[----:B------:R-:W-:Y:S05]  /*5bd0*/  BRA `(.L_x_12082) ;  /* 0x0000000400ac7947 */ /* 0x000fea0003800000 */
.L_x_12092:
[----:B------:R-:W0:Y:S02]  /*5be0*/  I2F.S16 R0, R22 ;  /* 0x0000001600007306 */ /* 0x000e240000101400 */
[----:B0-----:R-:W-:-:S05]  /*5bf0*/  F2FP.BF16.F32.PACK_AB R0, RZ, R0 ;  /* 0x00000000ff00723e */ /* 0x001fca00000010ff */
[----:B------:R0:W-:Y:S01]  /*5c00*/  STG.E.U16 desc[UR36][R8.64], R0 ;  /* 0x0000000008007986 */ /* 0x0001e2000c101524 */
[----:B------:R-:W-:Y:S05]  /*5c10*/  BRA `(.L_x_12082) ;  /* 0x00000004009c7947 */ /* 0x000fea0003800000 */
.L_x_12089:
        /* <DEDUP_REMOVED lines=10> */
.L_x_12101:
        /* <DEDUP_REMOVED lines=17> */
.L_x_12104:
[----:B------:R-:W-:-:S04]  /*5dd0*/  LOP3.LUT R3, R5, 0x80000000, RZ, 0xc0, !PT ;  /* 0x8000000005037812 */ /* 0x000fc800078ec0ff */
[----:B------:R-:W-:-:S04]  /*5de0*/  SHF.R.U32.HI R3, RZ, 0x18, R3 ;  /* 0x00000018ff037819 */ /* 0x000fc80000011603 */
[----:B------:R-:W-:-:S04]  /*5df0*/  LOP3.LUT R0, R0, R3, RZ, 0xfc, !PT ;  /* 0x0000000300007212 */ /* 0x000fc800078efcff */
[----:B------:R-:W-:-:S07]  /*5e00*/  PRMT R4, R0, 0x7610, R4 ;  /* 0x0000761000047816 */ /* 0x000fce0000000004 */
.L_x_12103:
[----:B------:R-:W-:Y:S05]  /*5e10*/  BSYNC B0 ;  /* 0x0000000000007941 */ /* 0x000fea0003800000 */
.L_x_12102:
[----:B------:R4:W-:Y:S01]  /*5e20*/  STG.E.U8 desc[UR36][R8.64], R4 ;  /* 0x0000000408007986 */ /* 0x0009e2000c101124 */
[----:B------:R-:W-:Y:S05]  /*5e30*/  BRA `(.L_x_12082) ;  /* 0x0000000400147947 */ /* 0x000fea0003800000 */
.L_x_12100:
        /* <DEDUP_REMOVED lines=17> */
.L_x_12107:
[----:B------:R-:W-:-:S04]  /*5f50*/  LOP3.LUT R3, R5, 0x80000000, RZ, 0xc0, !PT ;  /* 0x8000000005037812 */ /* 0x000fc800078ec0ff */
[----:B------:R-:W-:-:S04]  /*5f60*/  SHF.R.U32.HI R3, RZ, 0x18, R3 ;  /* 0x00000018ff037819 */ /* 0x000fc80000011603 */
[----:B------:R-:W-:-:S04]  /*5f70*/  LOP3.LUT R0, R0, R3, RZ, 0xfc, !PT ;  /* 0x0000000300007212 */ /* 0x000fc800078efcff */
[----:B------:R-:W-:-:S07]  /*5f80*/  PRMT R4, R0, 0x7610, R4 ;  /* 0x0000761000047816 */ /* 0x000fce0000000004 */
.L_x_12106:
[----:B------:R-:W-:Y:S05]  /*5f90*/  BSYNC B0 ;  /* 0x0000000000007941 */ /* 0x000fea0003800000 */
.L_x_12105:
[----:B------:R3:W-:Y:S01]  /*5fa0*/  STG.E.U8 desc[UR36][R8.64], R4 ;  /* 0x0000000408007986 */ /* 0x0007e2000c101124 */
[----:B------:R-:W-:Y:S05]  /*5fb0*/  BRA `(.L_x_12082) ;  /* 0x0000000000b47947 */ /* 0x000fea0003800000 */
.L_x_12099:
        /* <DEDUP_REMOVED lines=22> */
.L_x_12081:
        /* <DEDUP_REMOVED lines=16> */
.L_x_12110:
[----:B------:R-:W-:Y:S05]  /*6220*/  BRA `(.L_x_12082) ;  /* 0x0000000000187947 */ /* 0x000fea0003800000 */
.L_x_12109:
[----:B------:R-:W-:-:S04]  /*6230*/  PRMT R4, R22, 0x9910, RZ ;  /* 0x0000991016047816 */ /* 0x000fc800000000ff */
[----:B------:R-:W-:-:S05]  /*6240*/  SHF.R.S32.HI R5, RZ, 0x1f, R4 ;  /* 0x0000001fff057819 */ /* 0x000fca0000011404 */
[----:B------:R2:W-:Y:S01]  /*6250*/  STG.E.64 desc[UR36][R8.64], R4 ;  /* 0x0000000408007986 */ /* 0x0005e2000c101b24 */
[----:B------:R-:W-:Y:S05]  /*6260*/  BRA `(.L_x_12082) ;  /* 0x0000000000087947 */ /* 0x000fea0003800000 */
.L_x_12108:
[----:B------:R-:W-:-:S05]  /*6270*/  PRMT R3, R22, 0x9910, RZ ;  /* 0x0000991016037816 */ /* 0x000fca00000000ff */
[----:B------:R0:W-:Y:S02]  /*6280*/  STG.E desc[UR36][R8.64], R3 ;  /* 0x0000000308007986 */ /* 0x0001e4000c101924 */
.L_x_12082:
        /* <DEDUP_REMOVED lines=23> */
.L_x_12114:
[----:B------:R4:W-:Y:S01]  /*6400*/  STG.E.U8 desc[UR36][R8.64], R17 ;  /* 0x0000001108007986 */ /* 0x0009e2000c101124 */
[----:B------:R-:W-:Y:S05]  /*6410*/  BRA `(.L_x_12116) ;  /* 0x0000000c00647947 */ /* 0x000fea0003800000 */
.L_x_12113:
        /* <DEDUP_REMOVED lines=10> */
.L_x_12118:
[----:B------:R-:W-:-:S05]  /*64c0*/  PRMT R3, R17, 0x9910, RZ ;  /* 0x0000991011037816 */ /* 0x000fca00000000ff */
[----:B------:R2:W-:Y:S01]  /*64d0*/  STG.E desc[UR36][R8.64], R3 ;  /* 0x0000000308007986 */ /* 0x0005e2000c101924 */
[----:B------:R-:W-:Y:S05]  /*64e0*/  BRA `(.L_x_12116) ;  /* 0x0000000c00307947 */ /* 0x000fea0003800000 */
.L_x_12117:
[----:B------:R0:W-:Y:S01]  /*64f0*/  STG.E.U16 desc[UR36][R8.64], R17 ;  /* 0x0000001108007986 */ /* 0x0001e2000c101524 */
[----:B------:R-:W-:Y:S05]  /*6500*/  BRA `(.L_x_12116) ;  /* 0x0000000c00287947 */ /* 0x000fea0003800000 */
.L_x_12112:
        /* <DEDUP_REMOVED lines=9> */
.L_x_12120:
[----:B------:R-:W0:Y:S02]  /*65a0*/  I2F.S16 R0, R17 ;  /* 0x0000001100007306 */ /* 0x000e240000101400 */
[----:B0-----:R-:W-:-:S05]  /*65b0*/  F2FP.F16.F32.PACK_AB R0, RZ, R0 ;  /* 0x00000000ff00723e */ /* 0x001fca00000000ff */
[----:B------:R0:W-:Y:S01]  /*65c0*/  STG.E.U16 desc[UR36][R8.64], R0 ;  /* 0x0000000008007986 */ /* 0x0001e2000c101524 */
[----:B------:R-:W-:Y:S05]  /*65d0*/  BRA `(.L_x_12116) ;  /* 0x0000000800f47947 */ /* 0x000fea0003800000 */
.L_x_12119:
        /* <DEDUP_REMOVED lines=10> */
.L_x_12122:
[----:B------:R-:W0:Y:S02]  /*6680*/  I2F.S16 R17, R17 ;  /* 0x0000001100117306 */ /* 0x000e240000101400 */
[----:B0-----:R-:W-:-:S04]  /*6690*/  F2FP.F16.F32.PACK_AB R3, RZ, R17 ;  /* 0x00000011ff03723e */ /* 0x001fc800000000ff */
[----:B------:R-:W-:-:S05]  /*66a0*/  PRMT R3, R3, 0x5410, RZ ;  /* 0x0000541003037816 */ /* 0x000fca00000000ff */
[----:B------:R0:W-:Y:S01]  /*66b0*/  STG.E desc[UR36][R8.64], R3 ;  /* 0x0000000308007986 */ /* 0x0001e2000c101924 */
[----:B------:R-:W-:Y:S05]  /*66c0*/  BRA `(.L_x_12116) ;  /* 0x0000000800b87947 */ /* 0x000fea0003800000 */
.L_x_12121:
[----:B------:R-:W0:Y:S02]  /*66d0*/  I2F.F64.S16 R4, R17 ;  /* 0x0000001100047312 */ /* 0x000e240000101c00 */
[----:B0-----:R0:W-:Y:S01]  /*66e0*/  STG.E.64 desc[UR36][R8.64], R4 ;  /* 0x0000000408007986 */ /* 0x0011e2000c101b24 */
[----:B------:R-:W-:Y:S05]  /*66f0*/  BRA `(.L_x_12116) ;  /* 0x0000000800ac7947 */ /* 0x000fea0003800000 */
.L_x_12111:
        /* <DEDUP_REMOVED lines=13> */
.L_x_12125:
[----:B------:R-:W0:Y:S01]  /*67d0*/  I2F.F64.S16 R4, R17 ;  /* 0x0000001100047312 */ /* 0x000e220000101c00 */
[----:B------:R-:W-:-:S05]  /*67e0*/  CS2R R6, SRZ ;  /* 0x0000000000067805 */ /* 0x000fca000001ff00 */
[----:B0-----:R0:W-:Y:S01]  /*67f0*/  STG.E.128 desc[UR36][R8.64], R4 ;  /* 0x0000000408007986 */ /* 0x0011e2000c101d24 */
[----:B------:R-:W-:Y:S05]  /*6800*/  BRA `(.L_x_12116) ;  /* 0x0000000800687947 */ /* 0x000fea0003800000 */
.L_x_12124:
        /* <DEDUP_REMOVED lines=21> */
.L_x_12129:
[----:B------:R-:W-:Y:S05]  /*6960*/  BSYNC B0 ;  /* 0x0000000000007941 */ /* 0x000fea0003800000 */
.L_x_12128:
[----:B------:R-:W-:-:S05]  /*6970*/  LOP3.LUT R5, R0, R5, RZ, 0xfc, !PT ;  /* 0x0000000500057212 */ /* 0x000fca00078efcff */
[----:B------:R0:W-:Y:S01]  /*6980*/  STG.E.U8 desc[UR36][R8.64], R5 ;  /* 0x0000000508007986 */ /* 0x0001e2000c101124 */
[----:B------:R-:W-:Y:S05]  /*6990*/  BRA `(.L_x_12116) ;  /* 0x0000000800047947 */ /* 0x000fea0003800000 */
.L_x_12127:
        /* <DEDUP_REMOVED lines=13> */
.L_x_12131:
[----:B------:R-:W-:Y:S01]  /*6a70*/  IMAD.MOV.U32 R0, RZ, RZ, 0x7f ;  /* 0x0000007fff007424 */ /* 0x000fe200078e00ff */
[----:B------:R-:W-:-:S04]  /*6a80*/  ISETP.GT.U32.AND P0, PT, R3, 0x7f800000, PT ;  /* 0x7f8000000300780c */ /* 0x000fc80003f04070 */
[----:B------:R-:W-:-:S09]  /*6a90*/  SEL R0, R0, 0x7c, P0 ;  /* 0x0000007c00007807 */ /* 0x000fd20000000000 */
.L_x_12132:
[----:B------:R-:W-:Y:S05]  /*6aa0*/  BSYNC B0 ;  /* 0x0000000000007941 */ /* 0x000fea0003800000 */
.L_x_12130:
[----:B------:R-:W-:-:S04]  /*6ab0*/  LOP3.LUT R3, R17, 0x80000000, RZ, 0xc0, !PT ;  /* 0x8000000011037812 */ /* 0x000fc800078ec0ff */
[----:B------:R-:W-:-:S04]  /*6ac0*/  SHF.R.U32.HI R3, RZ, 0x18, R3 ;  /* 0x00000018ff037819 */ /* 0x000fc80000011603 */
[----:B------:R-:W-:-:S05]  /*6ad0*/  LOP3.LUT R3, R0, R3, RZ, 0xfc, !PT ;  /* 0x0000000300037212 */ /* 0x000fca00078efcff */
[----:B------:R0:W-:Y:S01]  /*6ae0*/  STG.E.U8 desc[UR36][R8.64], R3 ;  /* 0x0000000308007986 */ /* 0x0001e2000c101124 */
[----:B------:R-:W-:Y:S05]  /*6af0*/  BRA `(.L_x_12116) ;  /* 0x0000000400ac7947 */ /* 0x000fea0003800000 */
.L_x_12126:
[----:B------:R-:W0:Y:S02]  /*6b00*/  I2F.S16 R0, R17 ;  /* 0x0000001100007306 */ /* 0x000e240000101400 */
[----:B0-----:R-:W-:-:S05]  /*6b10*/  F2FP.BF16.F32.PACK_AB R0, RZ, R0 ;  /* 0x00000000ff00723e */ /* 0x001fca00000010ff */
[----:B------:R0:W-:Y:S01]  /*6b20*/  STG.E.U16 desc[UR36][R8.64], R0 ;  /* 0x0000000008007986 */ /* 0x0001e2000c101524 */
[----:B------:R-:W-:Y:S05]  /*6b30*/  BRA `(.L_x_12116) ;  /* 0x00000004009c7947 */ /* 0x000fea0003800000 */
.L_x_12123:
        /* <DEDUP_REMOVED lines=10> */
.L_x_12135:
        /* <DEDUP_REMOVED lines=17> */
.L_x_12138:
[----:B------:R-:W-:-:S04]  /*6cf0*/  LOP3.LUT R3, R17, 0x80000000, RZ, 0xc0, !PT ;  /* 0x8000000011037812 */ /* 0x000fc800078ec0ff */
[----:B------:R-:W-:-:S04]  /*6d00*/  SHF.R.U32.HI R3, RZ, 0x18, R3 ;  /* 0x00000018ff037819 */ /* 0x000fc80000011603 */
[----:B------:R-:W-:-:S04]  /*6d10*/  LOP3.LUT R0, R0, R3, RZ, 0xfc, !PT ;  /* 0x0000000300007212 */ /* 0x000fc800078efcff */
[----:B------:R-:W-:-:S07]  /*6d20*/  PRMT R4, R0, 0x7610, R4 ;  /* 0x0000761000047816 */ /* 0x000fce0000000004 */
.L_x_12137:
[----:B------:R-:W-:Y:S05]  /*6d30*/  BSYNC B0 ;  /* 0x0000000000007941 */ /* 0x000fea0003800000 */
.L_x_12136:
[----:B------:R0:W-:Y:S01]  /*6d40*/  STG.E.U8 desc[UR36][R8.64], R4 ;  /* 0x0000000408007986 */ /* 0x0001e2000c101124 */
[----:B------:R-:W-:Y:S05]  /*6d50*/  BRA `(.L_x_12116) ;  /* 0x0000000400147947 */ /* 0x000fea0003800000 */
.L_x_12134:
        /* <DEDUP_REMOVED lines=17> */
.L_x_12141:
[----:B------:R-:W-:-:S04]  /*6e70*/  LOP3.LUT R3, R17, 0x80000000, RZ, 0xc0, !PT ;  /* 0x8000000011037812 */ /* 0x000fc800078ec0ff */
[----:B------:R-:W-:-:S04]  /*6e80*/  SHF.R.U32.HI R3, RZ, 0x18, R3 ;  /* 0x00000018ff037819 */ /* 0x000fc80000011603 */
[----:B------:R-:W-:-:S04]  /*6e90*/  LOP3.LUT R0, R0, R3, RZ, 0xfc, !PT ;  /* 0x0000000300007212 */ /* 0x000fc800078efcff */
[----:B------:R-:W-:-:S07]  /*6ea0*/  PRMT R4, R0, 0x7610, R4 ;  /* 0x0000761000047816 */ /* 0x000fce0000000004 */
.L_x_12140:
[----:B------:R-:W-:Y:S05]  /*6eb0*/  BSYNC B0 ;  /* 0x0000000000007941 */ /* 0x000fea0003800000 */
.L_x_12139:
[----:B------:R0:W-:Y:S01]  /*6ec0*/  STG.E.U8 desc[UR36][R8.64], R4 ;  /* 0x0000000408007986 */ /* 0x0001e2000c101124 */
[----:B------:R-:W-:Y:S05]  /*6ed0*/  BRA `(.L_x_12116) ;  /* 0x0000000000b47947 */ /* 0x000fea0003800000 */
.L_x_12133:
        /* <DEDUP_REMOVED lines=22> */
.L_x_12115:
        /* <DEDUP_REMOVED lines=16> */
.L_x_12144:
[----:B------:R-:W-:Y:S05]  /*7140*/  BRA `(.L_x_12116) ;  /* 0x0000000000187947 */ /* 0x000fea0003800000 */
.L_x_12143:
[----:B------:R-:W-:-:S04]  /*7150*/  PRMT R4, R17, 0x9910, RZ ;  /* 0x0000991011047816 */ /* 0x000fc800000000ff */
[----:B------:R-:W-:-:S05]  /*7160*/  SHF.R.S32.HI R5, RZ, 0x1f, R4 ;  /* 0x0000001fff057819 */ /* 0x000fca0000011404 */
[----:B------:R0:W-:Y:S01]  /*7170*/  STG.E.64 desc[UR36][R8.64], R4 ;  /* 0x0000000408007986 */ /* 0x0001e2000c101b24 */
[----:B------:R-:W-:Y:S05]  /*7180*/  BRA `(.L_x_12116) ;  /* 0x0000000000087947 */ /* 0x000fea0003800000 */
.L_x_12142:
[----:B------:R-:W-:-:S05]  /*7190*/  PRMT R3, R17, 0x9910, RZ ;  /* 0x0000991011037816 */ /* 0x000fca00000000ff */
[----:B------:R0:W-:Y:S02]  /*71a0*/  STG.E desc[UR36][R8.64], R3 ;  /* 0x0000000308007986 */ /* 0x0001e4000c101924 */
.L_x_12116:
[----:B------:R-:W-:-:S07]  /*71b0*/  VIADD R25, R25, 0x80 ;  /* 0x0000008019197836 */ /* 0x000fce0000000000 */
.L_x_12076:
[----:B------:R-:W-:Y:S05]  /*71c0*/  BSYNC B6 ;  /* 0x0000000000067941 */ /* 0x000fea0003800000 */
.L_x_12075:
        /* <DEDUP_REMOVED lines=21> */
.L_x_12148:
[----:B------:R-:W-:Y:S01]  /*7320*/  STG.E.U8 desc[UR36][R2.64], R18 ;  /* 0x0000001202007986 */ /* 0x000fe2000c101124 */
[----:B------:R-:W-:Y:S05]  /*7330*/  EXIT ;  /* 0x000000000000794d */ /* 0x000fea0003800000 */
.L_x_12147:
        /* <DEDUP_REMOVED lines=10> */
.L_x_12151:
[----:B------:R-:W-:-:S05]  /*73e0*/  PRMT R5, R18, 0x9910, RZ ;  /* 0x0000991012057816 */ /* 0x000fca00000000ff */
[----:B------:R-:W-:Y:S01]  /*73f0*/  STG.E desc[UR36][R2.64], R5 ;  /* 0x0000000502007986 */ /* 0x000fe2000c101924 */
[----:B------:R-:W-:Y:S05]  /*7400*/  EXIT ;  /* 0x000000000000794d */ /* 0x000fea0003800000 */
.L_x_12150:
[----:B------:R-:W-:Y:S01]  /*7410*/  STG.E.U16 desc[UR36][R2.64], R18 ;  /* 0x0000001202007986 */ /* 0x000fe2000c101524 */
[----:B------:R-:W-:Y:S05]  /*7420*/  EXIT ;  /* 0x000000000000794d */ /* 0x000fea0003800000 */
.L_x_12146:
        /* <DEDUP_REMOVED lines=9> */
.L_x_12153:
[----:B------:R-:W0:Y:S02]  /*74c0*/  I2F.S16 R0, R18 ;  /* 0x0000001200007306 */ /* 0x000e240000101400 */
[----:B0-----:R-:W-:-:S05]  /*74d0*/  F2FP.F16.F32.PACK_AB R0, RZ, R0 ;  /* 0x00000000ff00723e */ /* 0x001fca00000000ff */
[----:B------:R-:W-:Y:S01]  /*74e0*/  STG.E.U16 desc[UR36][R2.64], R0 ;  /* 0x0000000002007986 */ /* 0x000fe2000c101524 */
[----:B------:R-:W-:Y:S05]  /*74f0*/  EXIT ;  /* 0x000000000000794d */ /* 0x000fea0003800000 */
.L_x_12152:
        /* <DEDUP_REMOVED lines=10> */
.L_x_12155:
[----:B------:R-:W0:Y:S02]  /*75a0*/  I2F.S16 R18, R18 ;  /* 0x0000001200127306 */ /* 0x000e240000101400 */
[----:B0-----:R-:W-:-:S04]  /*75b0*/  F2FP.F16.F32.PACK_AB R5, RZ, R18 ;  /* 0x00000012ff05723e */ /* 0x001fc800000000ff */
[----:B------:R-:W-:-:S05]  /*75c0*/  PRMT R5, R5, 0x5410, RZ ;  /* 0x0000541005057816 */ /* 0x000fca00000000ff */
[----:B------:R-:W-:Y:S01]  /*75d0*/  STG.E desc[UR36][R2.64], R5 ;  /* 0x0000000502007986 */ /* 0x000fe2000c101924 */
[----:B------:R-:W-:Y:S05]  /*75e0*/  EXIT ;  /* 0x000000000000794d */ /* 0x000fea0003800000 */
.L_x_12154:
[----:B------:R-:W0:Y:S02]  /*75f0*/  I2F.F64.S16 R18, R18 ;  /* 0x0000001200127312 */ /* 0x000e240000101c00 */
[----:B0-----:R-:W-:Y:S01]  /*7600*/  STG.E.64 desc[UR36][R2.64], R18 ;  /* 0x0000001202007986 */ /* 0x001fe2000c101b24 */
[----:B------:R-:W-:Y:S05]  /*7610*/  EXIT ;  /* 0x000000000000794d */ /* 0x000fea0003800000 */
.L_x_12145:
        /* <DEDUP_REMOVED lines=13> */
.L_x_12158:
[----:B------:R-:W0:Y:S01]  /*76f0*/  I2F.F64.S16 R4, R18 ;  /* 0x0000001200047312 */ /* 0x000e220000101c00 */
[----:B------:R-:W-:-:S05]  /*7700*/  CS2R R6, SRZ ;  /* 0x0000000000067805 */ /* 0x000fca000001ff00 */
[----:B0-----:R-:W-:Y:S01]  /*7710*/  STG.E.128 desc[UR36][R2.64], R4 ;  /* 0x0000000402007986 */ /* 0x001fe2000c101d24 */
[----:B------:R-:W-:Y:S05]  /*7720*/  EXIT ;  /* 0x000000000000794d */ /* 0x000fea0003800000 */
.L_x_12157:
        /* <DEDUP_REMOVED lines=21> */
.L_x_12162:
[----:B------:R-:W-:Y:S05]  /*7880*/  BSYNC B0 ;  /* 0x0000000000007941 */ /* 0x000fea0003800000 */
.L_x_12161:
[----:B------:R-:W-:-:S05]  /*7890*/  LOP3.LUT R5, R0, R5, RZ, 0xfc, !PT ;  /* 0x0000000500057212 */ /* 0x000fca00078efcff */
[----:B------:R-:W-:Y:S01]  /*78a0*/  STG.E.U8 desc[UR36][R2.64], R5 ;  /* 0x0000000502007986 */ /* 0x000fe2000c101124 */
[----:B------:R-:W-:Y:S05]  /*78b0*/  EXIT ;  /* 0x000000000000794d */ /* 0x000fea0003800000 */
.L_x_12160:
        /* <DEDUP_REMOVED lines=13> */
.L_x_12164:
[----:B------:R-:W-:Y:S01]  /*7990*/  IMAD.MOV.U32 R0, RZ, RZ, 0x7f ;  /* 0x0000007fff007424 */ /* 0x000fe200078e00ff */
[----:B------:R-:W-:-:S04]  /*79a0*/  ISETP.GT.U32.AND P0, PT, R4, 0x7f800000, PT ;  /* 0x7f8000000400780c */ /* 0x000fc80003f04070 */
[----:B------:R-:W-:-:S09]  /*79b0*/  SEL R0, R0, 0x7c, P0 ;  /* 0x0000007c00007807 */ /* 0x000fd20000000000 */
.L_x_12165:
[----:B------:R-:W-:Y:S05]  /*79c0*/  BSYNC B0 ;  /* 0x0000000000007941 */ /* 0x000fea0003800000 */
.L_x_12163:
[----:B------:R-:W-:-:S04]  /*79d0*/  LOP3.LUT R4, R5, 0x80000000, RZ, 0xc0, !PT ;  /* 0x8000000005047812 */ /* 0x000fc800078ec0ff */
[----:B------:R-:W-:-:S04]  /*79e0*/  SHF.R.U32.HI R5, RZ, 0x18, R4 ;  /* 0x00000018ff057819 */ /* 0x000fc80000011604 */
[----:B------:R-:W-:-:S05]  /*79f0*/  LOP3.LUT R5, R0, R5, RZ, 0xfc, !PT ;  /* 0x0000000500057212 */ /* 0x000fca00078efcff */
[----:B------:R-:W-:Y:S01]  /*7a00*/  STG.E.U8 desc[UR36][R2.64], R5 ;  /* 0x0000000502007986 */ /* 0x000fe2000c101124 */
[----:B------:R-:W-:Y:S05]  /*7a10*/  EXIT ;  /* 0x000000000000794d */ /* 0x000fea0003800000 */
.L_x_12159:
[----:B------:R-:W0:Y:S02]  /*7a20*/  I2F.S16 R0, R18 ;  /* 0x0000001200007306 */ /* 0x000e240000101400 */
[----:B0-----:R-:W-:-:S05]  /*7a30*/  F2FP.BF16.F32.PACK_AB R0, RZ, R0 ;  /* 0x00000000ff00723e */ /* 0x001fca00000010ff */
[----:B------:R-:W-:Y:S01]  /*7a40*/  STG.E.U16 desc[UR36][R2.64], R0 ;  /* 0x0000000002007986 */ /* 0x000fe2000c101524 */
[----:B------:R-:W-:Y:S05]  /*7a50*/  EXIT ;  /* 0x000000000000794d */ /* 0x000fea0003800000 */
.L_x_12156:
        /* <DEDUP_REMOVED lines=10> */
.L_x_12168:
        /* <DEDUP_REMOVED lines=17> */
.L_x_12171:
[----:B------:R-:W-:-:S04]  /*7c10*/  LOP3.LUT R0, R7, 0x80000000, RZ, 0xc0, !PT ;  /* 0x8000000007007812 */ /* 0x000fc800078ec0ff */
[----:B------:R-:W-:-:S04]  /*7c20*/  SHF.R.U32.HI R5, RZ, 0x18, R0 ;  /* 0x00000018ff057819 */ /* 0x000fc80000011600 */
[----:B------:R-:W-:-:S04]  /*7c30*/  LOP3.LUT R4, R4, R5, RZ, 0xfc, !PT ;  /* 0x0000000504047212 */ /* 0x000fc800078efcff */
[----:B------:R-:W-:-:S07]  /*7c40*/  PRMT R0, R4, 0x7610, R0 ;  /* 0x0000761004007816 */ /* 0x000fce0000000000 */
.L_x_12170:
[----:B------:R-:W-:Y:S05]  /*7c50*/  BSYNC B0 ;  /* 0x0000000000007941 */ /* 0x000fea0003800000 */
.L_x_12169:
[----:B------:R-:W-:Y:S01]  /*7c60*/  STG.E.U8 desc[UR36][R2.64], R0 ;  /* 0x0000000002007986 */ /* 0x000fe2000c101124 */
[----:B------:R-:W-:Y:S05]  /*7c70*/  EXIT ;  /* 0x000000000000794d */ /* 0x000fea0003800000 */
.L_x_12167:
        /* <DEDUP_REMOVED lines=17> */
.L_x_12174:
[----:B------:R-:W-:-:S04]  /*7d90*/  LOP3.LUT R0, R7, 0x80000000, RZ, 0xc0, !PT ;  /* 0x8000000007007812 */ /* 0x000fc800078ec0ff */
[----:B------:R-:W-:-:S04]  /*7da0*/  SHF.R.U32.HI R5, RZ, 0x18, R0 ;  /* 0x00000018ff057819 */ /* 0x000fc80000011600 */
[----:B------:R-:W-:-:S04]  /*7db0*/  LOP3.LUT R4, R4, R5, RZ, 0xfc, !PT ;  /* 0x0000000504047212 */ /* 0x000fc800078efcff */
[----:B------:R-:W-:-:S07]  /*7dc0*/  PRMT R0, R4, 0x7610, R0 ;  /* 0x0000761004007816 */ /* 0x000fce0000000000 */
.L_x_12173:
[----:B------:R-:W-:Y:S05]  /*7dd0*/  BSYNC B0 ;  /* 0x0000000000007941 */ /* 0x000fea0003800000 */
.L_x_12172:
[----:B------:R-:W-:Y:S01]  /*7de0*/  STG.E.U8 desc[UR36][R2.64], R0 ;  /* 0x0000000002007986 */ /* 0x000fe2000c101124 */
[----:B------:R-:W-:Y:S05]  /*7df0*/  EXIT ;  /* 0x000000000000794d */ /* 0x000fea0003800000 */
.L_x_12166:
        /* <DEDUP_REMOVED lines=22> */
.L_x_12149:
        /* <DEDUP_REMOVED lines=16> */
.L_x_12177:
[----:B------:R-:W-:Y:S05]  /*8060*/  EXIT ;  /* 0x000000000000794d */ /* 0x000fea0003800000 */
.L_x_12176:
[----:B------:R-:W-:-:S04]  /*8070*/  PRMT R4, R18, 0x9910, RZ ;  /* 0x0000991012047816 */ /* 0x000fc800000000ff */
[----:B------:R-:W-:-:S05]  /*8080*/  SHF.R.S32.HI R5, RZ, 0x1f, R4 ;  /* 0x0000001fff057819 */ /* 0x000fca0000011404 */
[----:B------:R-:W-:Y:S01]  /*8090*/  STG.E.64 desc[UR36][R2.64], R4 ;  /* 0x0000000402007986 */ /* 0x000fe2000c101b24 */
[----:B------:R-:W-:Y:S05]  /*80a0*/  EXIT ;  /* 0x000000000000794d */ /* 0x000fea0003800000 */
.L_x_12175:
[----:B------:R-:W-:-:S05]  /*80b0*/  PRMT R5, R18, 0x9910, RZ ;  /* 0x0000991012057816 */ /* 0x000fca00000000ff */
[----:B------:R-:W-:Y:S01]  /*80c0*/  STG.E desc[UR36][R2.64], R5 ;  /* 0x0000000502007986 */ /* 0x000fe2000c101924 */
[----:B------:R-:W-:Y:S05]  /*80d0*/  EXIT ;  /* 0x000000000000794d */ /* 0x000fea0003800000 */
        .weak           $__internal_29_$__cuda_sm20_dblrcp_rn_slowpath_v3
        .type           $__internal_29_$__cuda_sm20_dblrcp_rn_slowpath_v3,@function
        .size           $__internal_29_$__cuda_sm20_dblrcp_rn_slowpath_v3,(.L_x_71471 - $__internal_29_$__cuda_sm20_dblrcp_rn_slowpath_v3)
$__internal_29_$__cuda_sm20_dblrcp_rn_slowpath_v3:
        /* <DEDUP_REMOVED lines=25> */
.L_x_12181:
        /* <DEDUP_REMOVED lines=10> */
.L_x_12179:
[----:B------:R-:W-:Y:S01]  /*8310*/  LOP3.LUT R9, R5, 0x80000, RZ, 0xfc, !PT ;  /* 0x0008000005097812 */ /* 0x000fe200078efcff */
[----:B------:R-:W-:-:S07]  /*8320*/  IMAD.MOV.U32 R8, RZ, RZ, R4 ;  /* 0x000000ffff087224 */ /* 0x000fce00078e0004 */
.L_x_12180:
[----:B------:R-:W-:Y:S05]  /*8330*/  BSYNC B2 ;  /* 0x0000000000027941 */ /* 0x000fea0003800000 */
.L_x_12178:
[----:B------:R-:W-:-:S04]  /*8340*/  IMAD.MOV.U32 R13, RZ, RZ, 0x0 ;  /* 0x00000000ff0d7424 */ /* 0x000fc800078e00ff */
[----:B------:R-:W-:Y:S05]  /*8350*/  RET.REL.NODEC R12 `(_ZN2at6native27unrolled_elementwise_kernelIZNS0_50_GLOBAL__N__2680c7bb_12_PowKernel_cu_7dd49032_316829pow_tensor_scalar_kernel_implIssEEvRNS_18TensorIteratorBaseET0_EUlsE1_St5arrayIPcLm2EELi4E23TrivialOffsetCalculatorILi1EjESC_NS0_6memory12LoadWithCastILi1EEENSD_13StoreWithCastILi1EEEEEviT_S6_T2_T3_T4_T5_) ;  /* 0xffffff7c0c287950 */ /* 0x000fea0003c3ffff */
.L_x_12182:
        /* <DEDUP_REMOVED lines=10> */
.L_x_71471:


//--------------------- .text._ZN2at6native18elementwise_kernelILi128ELi4EZNS0_22gpu_kernel_impl_nocastIZNS0_50_GLOBAL__N__2680c7bb_12_PowKernel_cu_7dd49032_316829pow_tensor_scalar_kernel_implIssEEvRNS_18TensorIteratorBaseET0_EUlsE1_EEvS6_RKT_EUliE_EEviT1_ --------------------------
	.section	.text._ZN2at6native18elementwise_kernelILi128ELi4EZNS0_22gpu_kernel_impl_nocastIZNS0_50_GLOBAL__N__2680c7bb_12_PowKernel_cu_7dd49032_316829pow_tensor_scalar_kernel_implIssEEvRNS_18TensorIteratorBaseET0_EUlsE1_EEvS6_RKT_EUliE_EEviT1_,"ax",@progbits
	.align	128
        .global         _ZN2at6native18elementwise_kernelILi128ELi4EZNS0_22gpu_kernel_impl_nocastIZNS0_50_GLOBAL__N__2680c7bb_12_PowKernel_cu_7dd49032_316829pow_tensor_scalar_kernel_implIssEEvRNS_18TensorIteratorBaseET0_EUlsE1_EEvS6_RKT_EUliE_EEviT1_
        .type           _ZN2at6native18elementwise_kernelILi128ELi4EZNS0_22gpu_kernel_impl_nocastIZNS0_50_GLOBAL__N__2680c7bb_12_PowKernel_cu_7dd49032_316829pow_tensor_scalar_kernel_implIssEEvRNS_18TensorIteratorBaseET0_EUlsE1_EEvS6_RKT_EUliE_EEviT1_,@function
        .size           _ZN2at6native18elementwise_kernelILi128ELi4EZNS0_22gpu_kernel_impl_nocastIZNS0_50_GLOBAL__N__2680c7bb_12_PowKernel_cu_7dd49032_316829pow_tensor_scalar_kernel_implIssEEvRNS_18TensorIteratorBaseET0_EUlsE1_EEvS6_RKT_EUliE_EEviT1_,(.L_x_71472 - _ZN2at6native18elementwise_kernelILi128ELi4EZNS0_22gpu_kernel_impl_nocastIZNS0_50_GLOBAL__N__2680c7bb_12_PowKernel_cu_7dd49032_316829pow_tensor_scalar_kernel_implIssEEvRNS_18TensorIteratorBaseET0_EUlsE1_EEvS6_RKT_EUliE_EEviT1_)
        .other          _ZN2at6native18elementwise_kernelILi128ELi4EZNS0_22gpu_kernel_impl_nocastIZNS0_50_GLOBAL__N__2680c7bb_12_PowKernel_cu_7dd49032_316829pow_tensor_scalar_kernel_implIssEEvRNS_18TensorIteratorBaseET0_EUlsE1_EEvS6_RKT_EUliE_EEviT1_,@"STO_CUDA_ENTRY STV_DEFAULT"
_ZN2at6native18elementwise_kernelILi128ELi4EZNS0_22gpu_kernel_impl_nocastIZNS0_50_GLOBAL__N__2680c7bb_12_PowKernel_cu_7dd49032_316829pow_tensor_scalar_kernel_implIssEEvRNS_18TensorIteratorBaseET0_EUlsE1_EEvS6_RKT_EUliE_EEviT1_:
.text._ZN2at6native18elementwise_kernelILi128ELi4EZNS0_22gpu_kernel_impl_nocastIZNS0_50_GLOBAL__N__2680c7bb_12_PowKernel_cu_7dd49032_316829pow_tensor_scalar_kernel_implIssEEvRNS_18TensorIteratorBaseET0_EUlsE1_EEvS6_RKT_EUliE_EEviT1_:
        /* <DEDUP_REMOVED lines=311> */
.L_x_12185:
        /* <DEDUP_REMOVED lines=8> */
[----:B--2---:R-:W-:-:S05]  /*13f0*/  PRMT R14, R12, 0x9910, RZ ;  /* 0x000099100c0e7816 */ /* 0x004fca00000000ff */
[----:B------:R-:W-:-:S06]  /*1400*/  IMAD R14, R14, R14, RZ ;  /* 0x0000000e0e0e7224 */ /* 0x000fcc00078e02ff */
[----:B------:R-:W0:Y:S08]  /*1410*/  I2F.F64 R14, R14 ;  /* 0x0000000e000e7312 */ /* 0x000e300000201c00 */
        /* <DEDUP_REMOVED lines=12> */
[----:B------:R-:W-:Y:S05]  /*14e0*/  CALL.REL.NOINC `($__internal_30_$__cuda_sm20_dblrcp_rn_slowpath_v3) ;  /* 0x0000003c00ec7944 */ /* 0x000fea0003c00000 */
[----:B------:R-:W-:Y:S02]  /*14f0*/  MOV R8, R10 ;  /* 0x0000000a00087202 */ /* 0x000fe40000000f00 */
[----:B------:R-:W-:-:S07]  /*1500*/  MOV R9, R11 ;  /* 0x0000000b00097202 */ /* 0x000fce0000000f00 */
.L_x_12187:
[----:B------:R-:W-:Y:S05]  /*1510*/  BSYNC B1 ;  /* 0x0000000000017941 */ /* 0x000fea0003800000 */
.L_x_12186:
[----:B------:R-:W0:Y:S01]  /*1520*/  F2I.F64.TRUNC R9, R8 ;  /* 0x0000000800097311 */ /* 0x000e22000030d100 */
[----:B------:R-:W-:-:S05]  /*1530*/  IMAD R0, R5, 0x200, R0 ;  /* 0x0000020005007824 */ /* 0x000fca00078e0200 */
[----:B------:R-:W-:Y:S01]  /*1540*/  IADD3 R3, R0, 0x80, RZ ;  /* 0x0000008000037810 */ /* 0x000fe20007ffe0ff */
[----:B0-----:R0:W-:Y:S06]  /*1550*/  STG.E.U16 desc[UR4][R6.64], R9 ;  /* 0x0000000906007986 */ /* 0x0011ec000c101504 */
.L_x_12184:
[----:B------:R-:W-:Y:S05]  /*1560*/  BSYNC B0 ;  /* 0x0000000000007941 */ /* 0x000fea0003800000 */
.L_x_12183:
        /* <DEDUP_REMOVED lines=9> */
[----:B------:R-:W-:Y:S01]  /*1600*/  MOV R2, RZ ;  /* 0x000000ff00027202 */ /* 0x000fe20000000f00 */
[----:B------:R-:W-:Y:S01]  /*1610*/  ULDC.64 UR6, c[0x0][0x220] ;  /* 0x0000880000067ab9 */ /* 0x000fe20000000a00 */
[----:B------:R-:W-:-:S03]  /*1620*/  ISETP.NE.AND P0, PT, R4, 0x1, PT ;  /* 0x000000010400780c */ /* 0x000fc60003f05270 */
        /* <DEDUP_REMOVED lines=294> */
.L_x_12190:
        /* <DEDUP_REMOVED lines=23> */
[----:B------:R-:W-:Y:S05]  /*2a00*/  CALL.REL.NOINC `($__internal_30_$__cuda_sm20_dblrcp_rn_slowpath_v3) ;  /* 0x0000002800a47944 */ /* 0x000fea0003c00000 */
[----:B------:R-:W-:Y:S02]  /*2a10*/  MOV R8, R10 ;  /* 0x0000000a00087202 */ /* 0x000fe40000000f00 */
[----:B------:R-:W-:-:S07]  /*2a20*/  MOV R9, R11 ;  /* 0x0000000b00097202 */ /* 0x000fce0000000f00 */
.L_x_12192:
[----:B------:R-:W-:Y:S05]  /*2a30*/  BSYNC B1 ;  /* 0x0000000000017941 */ /* 0x000fea0003800000 */
.L_x_12191:
[----:B------:R-:W0:Y:S01]  /*2a40*/  F2I.F64.TRUNC R9, R8 ;  /* 0x0000000800097311 */ /* 0x000e22000030d100 */
[----:B------:R-:W-:Y:S01]  /*2a50*/  VIADD R3, R3, 0x80 ;  /* 0x0000008003037836 */ /* 0x000fe20000000000 */
[----:B0-----:R1:W-:Y:S06]  /*2a60*/  STG.E.U16 desc[UR4][R4.64], R9 ;  /* 0x0000000904007986 */ /* 0x0013ec000c101504 */
.L_x_12189:
[----:B------:R-:W-:Y:S05]  /*2a70*/  BSYNC B0 ;  /* 0x0000000000007941 */ /* 0x000fea0003800000 */
.L_x_12188:
        /* <DEDUP_REMOVED lines=306> */
.L_x_12195:
        /* <DEDUP_REMOVED lines=26> */
.L_x_12197:
[----:B------:R-:W-:Y:S05]  /*3f40*/  BSYNC B1 ;  /* 0x0000000000017941 */ /* 0x000fea0003800000 */
.L_x_12196:
[----:B------:R-:W0:Y:S01]  /*3f50*/  F2I.F64.TRUNC R9, R8 ;  /* 0x0000000800097311 */ /* 0x000e22000030d100 */
[----:B------:R-:W-:Y:S01]  /*3f60*/  IADD3 R3, R3, 0x80, RZ ;  /* 0x0000008003037810 */ /* 0x000fe20007ffe0ff */
[----:B0-----:R2:W-:Y:S06]  /*3f70*/  STG.E.U16 desc[UR4][R4.64], R9 ;  /* 0x0000000904007986 */ /* 0x0015ec000c101504 */
.L_x_12194:
[----:B------:R-:W-:Y:S05]  /*3f80*/  BSYNC B0 ;  /* 0x0000000000007941 */ /* 0x000fea0003800000 */
.L_x_12193:
[----:B------:R-:W-:Y:S02]  /*3f90*/  ULDC UR6, c[0x0][0x210] ;  /* 0x0000840000067ab9 */ /* 0x000fe40000000800 */
[----:B------:R-:W-:-:S13]  /*3fa0*/  ISETP.GE.AND P0, PT, R3, UR6, PT ;  /* 0x0000000603007c0c */ /* 0x000fda000bf06270 */
[----:B------:R-:W-:Y:S05]  /*3fb0*/  @P0 EXIT ;  /* 0x000000000000094d */ /* 0x000fea0003800000 */
[----:B-12---:R-:W1:Y:S01]  /*3fc0*/  LDC R4, c[0x0][0x218] ;  /* 0x00008600ff047b82 */ /* 0x006e620000000800 */
[----:B------:R-:W-:Y:S01]  /*3fd0*/  HFMA2.MMA R5, -RZ, RZ, 0, 0 ;  /* 0x00000000ff057435 */ /* 0x000fe200000001ff */
[----:B------:R-:W-:Y:S01]  /*3fe0*/  IMAD.MOV.U32 R0, RZ, RZ, RZ ;  /* 0x000000ffff007224 */ /* 0x000fe200078e00ff */
        /* <DEDUP_REMOVED lines=299> */
.L_x_12198:
        /* <DEDUP_REMOVED lines=10> */
[----:B------:R-:W1:Y:S08]  /*5340*/  I2F.F64 R12, R12 ;  /* 0x0000000c000c7312 */ /* 0x000e700000201c00 */
        /* <DEDUP_REMOVED lines=14> */
[----:B------:R-:W-:Y:S05]  /*5430*/  CALL.REL.NOINC `($__internal_30_$__cuda_sm20_dblrcp_rn_slowpath_v3) ;  /* 0x0000000000187944 */ /* 0x000fea0003c00000 */
[----:B------:R-:W-:Y:S02]  /*5440*/  MOV R6, R10 ;  /* 0x0000000a00067202 */ /* 0x000fe40000000f00 */
[----:B------:R-:W-:-:S07]  /*5450*/  MOV R7, R11 ;  /* 0x0000000b00077202 */ /* 0x000fce0000000f00 */
.L_x_12200:
[----:B------:R-:W-:Y:S05]  /*5460*/  BSYNC B0 ;  /* 0x0000000000007941 */ /* 0x000fea0003800000 */
.L_x_12199:
[----:B------:R-:W0:Y:S02]  /*5470*/  F2I.F64.TRUNC R7, R6 ;  /* 0x0000000600077311 */ /* 0x000e24000030d100 */
[----:B0-----:R-:W-:Y:S01]  /*5480*/  STG.E.U16 desc[UR4][R4.64], R7 ;  /* 0x0000000704007986 */ /* 0x001fe2000c101504 */
[----:B------:R-:W-:Y:S05]  /*5490*/  EXIT ;  /* 0x000000000000794d */ /* 0x000fea0003800000 */
        .weak           $__internal_30_$__cuda_sm20_dblrcp_rn_slowpath_v3
        .type           $__internal_30_$__cuda_sm20_dblrcp_rn_slowpath_v3,@function
        .size           $__internal_30_$__cuda_sm20_dblrcp_rn_slowpath_v3,(.L_x_71472 - $__internal_30_$__cuda_sm20_dblrcp_rn_slowpath_v3)
$__internal_30_$__cuda_sm20_dblrcp_rn_slowpath_v3:
        /* <DEDUP_REMOVED lines=26> */
.L_x_12204:
        /* <DEDUP_REMOVED lines=10> */
.L_x_12202:
[----:B------:R-:W-:Y:S02]  /*56e0*/  LOP3.LUT R11, R9, 0x80000, RZ, 0xfc, !PT ;  /* 0x00080000090b7812 */ /* 0x000fe400078efcff */
[----:B------:R-:W-:-:S07]  /*56f0*/  MOV R10, R8 ;  /* 0x00000008000a7202 */ /* 0x000fce0000000f00 */
.L_x_12203:
[----:B------:R-:W-:Y:S05]  /*5700*/  BSYNC B2 ;  /* 0x0000000000027941 */ /* 0x000fea0003800000 */
.L_x_12201:
[----:B------:R-:W-:Y:S01]  /*5710*/  HFMA2.MMA R9, -RZ, RZ, 0, 0 ;  /* 0x00000000ff097435 */ /* 0x000fe200000001ff */
[----:B------:R-:W-:-:S05]  /*5720*/  MOV R8, R2 ;  /* 0x0000000200087202 */ /* 0x000fca0000000f00 */
[----:B------:R-:W-:Y:S05]  /*5730*/  RET.REL.NODEC R8 `(_ZN2at6native18elementwise_kernelILi128ELi4EZNS0_22gpu_kernel_impl_nocastIZNS0_50_GLOBAL__N__2680c7bb_12_PowKernel_cu_7dd49032_316829pow_tensor_scalar_kernel_implIssEEvRNS_18TensorIteratorBaseET0_EUlsE1_EEvS6_RKT_EUliE_EEviT1_) ;  /* 0xffffffa808307950 */ /* 0x000fea0003c3ffff */
.L_x_12205:
        /* <DEDUP_REMOVED lines=12> */
.L_x_71472:


//--------------------- .text._ZN2at6native27unrolled_elementwise_kernelIZNS0_50_GLOBAL__N__2680c7bb_12_PowKernel_cu_7dd49032_316829pow_tensor_scalar_kernel_implIssEEvRNS_18TensorIteratorBaseET0_EUlsE1_St5arrayIPcLm2EELi4E23TrivialOffsetCalculatorILi1EjESC_NS0_6memory15LoadWithoutCastENSD_16StoreWithoutCastEEEviT_S6_T2_T3_T4_T5_ --------------------------
	.section	.text._ZN2at6native27unrolled_elementwise_kernelIZNS0_50_GLOBAL__N__2680c7bb_12_PowKernel_cu_7dd49032_316829pow_tensor_scalar_kernel_implIssEEvRNS_18TensorIteratorBaseET0_EUlsE1_St5arrayIPcLm2EELi4E23TrivialOffsetCalculatorILi1EjESC_NS0_6memory15LoadWithoutCastENSD_16StoreWithoutCastEEEviT_S6_T2_T3_T4_T5_,"ax",@progbits
	.align	128
        .global         _ZN2at6native27unrolled_elementwise_kernelIZNS0_50_GLOBAL__N__2680c7bb_12_PowKernel_cu_7dd49032_316829pow_tensor_scalar_kernel_implIssEEvRNS_18TensorIteratorBaseET0_EUlsE1_St5arrayIPcLm2EELi4E23TrivialOffsetCalculatorILi1EjESC_NS0_6memory15LoadWithoutCastENSD_16StoreWithoutCastEEEviT_S6_T2_T3_T4_T5_
        .type           _ZN2at6native27unrolled_elementwise_kernelIZNS0_50_GLOBAL__N__2680c7bb_12_PowKernel_cu_7dd49032_316829pow_tensor_scalar_kernel_implIssEEvRNS_18TensorIteratorBaseET0_EUlsE1_St5arrayIPcLm2EELi4E23TrivialOffsetCalculatorILi1EjESC_NS0_6memory15LoadWithoutCastENSD_16StoreWithoutCastEEEviT_S6_T2_T3_T4_T5_,@function
        .size           _ZN2at6native27unrolled_elementwise_kernelIZNS0_50_GLOBAL__N__2680c7bb_12_PowKernel_cu_7dd49032_316829pow_tensor_scalar_kernel_implIssEEvRNS_18TensorIteratorBaseET0_EUlsE1_St5arrayIPcLm2EELi4E23TrivialOffsetCalculatorILi1EjESC_NS0_6memory15LoadWithoutCastENSD_16StoreWithoutCastEEEviT_S6_T2_T3_T4_T5_,(.L_x_71473 - _ZN2at6native27unrolled_elementwise_kernelIZNS0_50_GLOBAL__N__2680c7bb_12_PowKernel_cu_7dd49032_316829pow_tensor_scalar_kernel_implIssEEvRNS_18TensorIteratorBaseET0_EUlsE1_St5arrayIPcLm2EELi4E23TrivialOffsetCalculatorILi1EjESC_NS0_6memory15LoadWithoutCastENSD_16StoreWithoutCastEEEviT_S6_T2_T3_T4_T5_)
        .other          _ZN2at6native27unrolled_elementwise_kernelIZNS0_50_GLOBAL__N__2680c7bb_12_PowKernel_cu_7dd49032_316829pow_tensor_scalar_kernel_implIssEEvRNS_18TensorIteratorBaseET0_EUlsE1_St5arrayIPcLm2EELi4E23TrivialOffsetCalculatorILi1EjESC_NS0_6memory15LoadWithoutCastENSD_16StoreWithoutCastEEEviT_S6_T2_T3_T4_T5_,@"STO_CUDA_ENTRY STV_DEFAULT"
_ZN2at6native27unrolled_elementwise_kernelIZNS0_50_GLOBAL__N__2680c7bb_12_PowKernel_cu_7dd49032_316829pow_tensor_scalar_kernel_implIssEEvRNS_18TensorIteratorBaseET0_EUlsE1_St5arrayIPcLm2EELi4E23TrivialOffsetCalculatorILi1EjESC_NS0_6memory15LoadWithoutCastENSD_16StoreWithoutCastEEEviT_S6_T2_T3_T4_T5_:
.text._ZN2at6native27unrolled_elementwise_kernelIZNS0_50_GLOBAL__N__2680c7bb_12_PowKernel_cu_7dd49032_316829pow_tensor_scalar_kernel_implIssEEvRNS_18TensorIteratorBaseET0_EUlsE1_St5arrayIPcLm2EELi4E23TrivialOffsetCalculatorILi1EjESC_NS0_6memory15LoadWithoutCastENSD_16StoreWithoutCastEEEviT_S6_T2_T3_T4_T5_:
[----:B------:R-:W-:Y:S01]  /*0000*/  LDC R1, c[0x0][0x28] ;  /* 0x00000a00ff017b82 */ /* 0x000fe20000000800 */
[----:B------:R-:W0:Y:S07]  /*0010*/  S2R R11, SR_CTAID.X ;  /* 0x00000000000b7919 */ /* 0x000e2e0000002500 */
[----:B------:R-:W0:Y:S01]  /*0020*/  LDC R0, c[0x0][0x210] ;  /* 0x00008400ff007b82 */ /* 0x000e220000000800 */
[----:B------:R-:W-:Y:S01]  /*0030*/  IMAD.MOV.U32 R10, RZ, RZ, RZ ;  /* 0x000000ffff0a7224 */ /* 0x000fe200078e00ff */
        /* <DEDUP_REMOVED lines=13> */
[----:B0-----:R-:W-:Y:S01]  /*0110*/  @!P0 IMAD.WIDE.U32 R6, R15, 0x2, R6 ;  /* 0x000000020f068825 */ /* 0x001fe200078e0006 */
[----:B------:R-:W-:-:S06]  /*0120*/  CS2R R14, SRZ ;  /* 0x00000000000e7805 */ /* 0x000fcc000001ff00 */
[----:B------:R0:W5:Y:S05]  /*0130*/  @!P0 LDG.E.S16 R15, desc[UR4][R6.64] ;  /* 0x00000004060f8981 */ /* 0x00016a000c1e1700 */
[----:B------:R-:W-:Y:S01]  /*0140*/  @!P3 IMAD R21, R11, 0x200, R0 ;  /* 0x000002000b15b824 */ /* 0x000fe200078e0200 */
[----:B------:R-:W2:Y:S01]  /*0150*/  @!P3 LDC.64 R4, c[0x0][0x228] ;  /* 0x00008a00ff04bb82 */ /* 0x000ea20000000a00 */
[----:B------:R-:W-:-:S05]  /*0160*/  @!P3 VIADD R0, R0, 0x80 ;  /* 0x000000800000b836 */ /* 0x000fca0000000000 */
[----:B------:R-:W-:Y:S01]  /*0170*/  ISETP.GE.AND P2, PT, R0, R13, PT ;  /* 0x0000000d0000720c */ /* 0x000fe20003f46270 */
[----:B-1----:R-:W-:-:S05]  /*0180*/  @!P1 IMAD.WIDE.U32 R2, R17, 0x2, R2 ;  /* 0x0000000211029825 */ /* 0x002fca00078e0002 */
[----:B------:R0:W5:Y:S07]  /*0190*/  @!P1 LDG.E.S16 R14, desc[UR4][R2.64] ;  /* 0x00000004020e9981 */ /* 0x00016e000c1e1700 */
[----:B------:R-:W1:Y:S01]  /*01a0*/  @!P2 LDC.64 R8, c[0x0][0x228] ;  /* 0x00008a00ff08ab82 */ /* 0x000e620000000a00 */
[----:B------:R-:W-:Y:S01]  /*01b0*/  @!P2 LEA R19, R11, R0, 0x9 ;  /* 0x000000000b13a211 */ /* 0x000fe200078e48ff */
[----:B------:R-:W-:Y:S01]  /*01c0*/  HFMA2.MMA R0, -RZ, RZ, 0, 0 ;  /* 0x00000000ff007435 */ /* 0x000fe200000001ff */
[----:B--2---:R-:W-:-:S05]  /*01d0*/  @!P3 IMAD.WIDE.U32 R4, R21, 0x2, R4 ;  /* 0x000000021504b825 */ /* 0x004fca00078e0004 */
[----:B------:R0:W5:Y:S01]  /*01e0*/  @!P3 LDG.E.S16 R10, desc[UR4][R4.64] ;  /* 0x00000004040ab981 */ /* 0x000162000c1e1700 */
[----:B-1----:R-:W-:-:S05]  /*01f0*/  @!P2 IMAD.WIDE.U32 R8, R19, 0x2, R8 ;  /* 0x000000021308a825 */ /* 0x002fca00078e0008 */
[----:B------:R0:W5:Y:S01]  /*0200*/  @!P2 LDG.E.S16 R0, desc[UR4][R8.64] ;  /* 0x000000040800a981 */ /* 0x000162000c1e1700 */
[----:B------:R-:W-:Y:S04]  /*0210*/  BSSY B0, `(.L_x_12206) ;  /* 0x0000014000007945 */ /* 0x000fe80003800000 */
[----:B------:R-:W-:Y:S05]  /*0220*/  @P0 BRA `(.L_x_12207) ;  /* 0x0000000000480947 */ /* 0x000fea0003800000 */
[----:B0----5:R-:W-:Y:S01]  /*0230*/  IMAD R2, R15, R15, RZ ;  /* 0x0000000f0f027224 */ /* 0x021fe200078e02ff */
[----:B------:R-:W-:Y:S05]  /*0240*/  BSSY B1, `(.L_x_12208) ;  /* 0x000000f000017945 */ /* 0x000fea0003800000 */
        /* <DEDUP_REMOVED lines=13> */
[----:B------:R-:W-:Y:S05]  /*0320*/  CALL.REL.NOINC `($__internal_31_$__cuda_sm20_dblrcp_rn_slowpath_v3) ;  /* 0x00000004008c7944 */ /* 0x000fea0003c00000 */
.L_x_12209:
[----:B------:R-:W-:Y:S05]  /*0330*/  BSYNC B1 ;  /* 0x0000000000017941 */ /* 0x000fea0003800000 */
.L_x_12208:
[----:B------:R1:W2:Y:S02]  /*0340*/  F2I.F64.TRUNC R15, R6 ;  /* 0x00000006000f7311 */ /* 0x0002a4000030d100 */
.L_x_12207:
[----:B------:R-:W-:Y:S05]  /*0350*/  BSYNC B0 ;  /* 0x0000000000007941 */ /* 0x000fea0003800000 */
.L_x_12206:
[----:B------:R-:W-:Y:S01]  /*0360*/  IADD3 R16, R12, 0x80, RZ ;  /* 0x000000800c107810 */ /* 0x000fe20007ffe0ff */
[----:B------:R-:W-:Y:S03]  /*0370*/  BSSY B0, `(.L_x_12210) ;  /* 0x0000015000007945 */ /* 0x000fe60003800000 */
[----:B------:R-:W-:-:S13]  /*0380*/  ISETP.GE.AND P1, PT, R16, R13, PT ;  /* 0x0000000d1000720c */ /* 0x000fda0003f26270 */
[----:B------:R-:W-:Y:S05]  /*0390*/  @P1 BRA `(.L_x_12211) ;  /* 0x0000000000481947 */ /* 0x000fea0003800000 */
[----:B0----5:R-:W-:Y:S01]  /*03a0*/  IMAD R2, R14, R14, RZ ;  /* 0x0000000e0e027224 */ /* 0x021fe200078e02ff */
[----:B------:R-:W-:Y:S05]  /*03b0*/  BSSY B1, `(.L_x_12212) ;  /* 0x000000f000017945 */ /* 0x000fea0003800000 */
[----:B------:R-:W0:Y:S08]  /*03c0*/  I2F.F64 R2, R2 ;  /* 0x0000000200027312 */ /* 0x000e300000201c00 */
[----:B0-----:R-:W1:Y:S01]  /*03d0*/  MUFU.RCP64H R5, R3 ;  /* 0x0000000300057308 */ /* 0x001e620000001800 */
[----:B------:R-:W-:-:S05]  /*03e0*/  VIADD R4, R3, 0x300402 ;  /* 0x0030040203047836 */ /* 0x000fca0000000000 */
[----:B------:R-:W-:Y:S01]  /*03f0*/  FSETP.GEU.AND P1, PT, |R4|, 5.8789094863358348022e-39, PT ;  /* 0x004004020400780b */ /* 0x000fe20003f2e200 */
[----:B-1----:R-:W-:-:S08]  /*0400*/  DFMA R6, -R2, R4, 1 ;  /* 0x3ff000000206742b */ /* 0x002fd00000000104 */
        /* <DEDUP_REMOVED lines=8> */
[----:B--2---:R-:W-:Y:S05]  /*0490*/  CALL.REL.NOINC `($__internal_31_$__cuda_sm20_dblrcp_rn_slowpath_v3) ;  /* 0x0000000400307944 */ /* 0x004fea0003c00000 */
.L_x_12213:
[----:B------:R-:W-:Y:S05]  /*04a0*/  BSYNC B1 ;  /* 0x0000000000017941 */ /* 0x000fea0003800000 */
.L_x_12212:
[----:B------:R3:W4:Y:S02]  /*04b0*/  F2I.F64.TRUNC R14, R6 ;  /* 0x00000006000e7311 */ /* 0x000724000030d100 */
.L_x_12211:
[----:B------:R-:W-:Y:S05]  /*04c0*/  BSYNC B0 ;  /* 0x0000000000007941 */ /* 0x000fea0003800000 */
.L_x_12210:
[----:B0-----:R-:W-:Y:S01]  /*04d0*/  IADD3 R2, R12, 0x100, RZ ;  /* 0x000001000c027810 */ /* 0x001fe20007ffe0ff */
[----:B------:R-:W-:Y:S03]  /*04e0*/  BSSY B0, `(.L_x_12214) ;  /* 0x0000015000007945 */ /* 0x000fe60003800000 */
[----:B------:R-:W-:-:S13]  /*04f0*/  ISETP.GE.AND P1, PT, R2, R13, PT ;  /* 0x0000000d0200720c */ /* 0x000fda0003f26270 */
[----:B------:R-:W-:Y:S05]  /*0500*/  @P1 BRA `(.L_x_12215) ;  /* 0x0000000000481947 */ /* 0x000fea0003800000 */
[----:B-----5:R-:W-:Y:S01]  /*0510*/  IMAD R2, R10, R10, RZ ;  /* 0x0000000a0a027224 */ /* 0x020fe200078e02ff */
[----:B------:R-:W-:Y:S05]  /*0520*/  BSSY B1, `(.L_x_12216) ;  /* 0x000000f000017945 */ /* 0x000fea0003800000 */
[----:B------:R-:W0:Y:S08]  /*0530*/  I2F.F64 R2, R2 ;  /* 0x0000000200027312 */ /* 0x000e300000201c00 */
[----:B0-----:R-:W1:Y:S01]  /*0540*/  MUFU.RCP64H R5, R3 ;  /* 0x0000000300057308 */ /* 0x001e620000001800 */
[----:B------:R-:W-:-:S05]  /*0550*/  VIADD R4, R3, 0x300402 ;  /* 0x0030040203047836 */ /* 0x000fca0000000000 */
[----:B------:R-:W-:Y:S01]  /*0560*/  FSETP.GEU.AND P1, PT, |R4|, 5.8789094863358348022e-39, PT ;  /* 0x004004020400780b */ /* 0x000fe20003f2e200 */
[----:B-1-3--:R-:W-:-:S08]  /*0570*/  DFMA R6, -R2, R4, 1 ;  /* 0x3ff000000206742b */ /* 0x00afd00000000104 */
        /* <DEDUP_REMOVED lines=8> */
[----:B--2-4-:R-:W-:Y:S05]  /*0600*/  CALL.REL.NOINC `($__internal_31_$__cuda_sm20_dblrcp_rn_slowpath_v3) ;  /* 0x0000000000d47944 */ /* 0x014fea0003c00000 */
.L_x_12217:
[----:B------:R-:W-:Y:S05]  /*0610*/  BSYNC B1 ;  /* 0x0000000000017941 */ /* 0x000fea0003800000 */
.L_x_12216:
[----:B------:R0:W1:Y:S02]  /*0620*/  F2I.F64.TRUNC R10, R6 ;  /* 0x00000006000a7311 */ /* 0x000064000030d100 */
.L_x_12215:
[----:B------:R-:W-:Y:S05]  /*0630*/  BSYNC B0 ;  /* 0x0000000000007941 */ /* 0x000fea0003800000 */
.L_x_12214:
[----:B------:R-:W-:Y:S01]  /*0640*/  IADD3 R2, R12, 0x180, RZ ;  /* 0x000001800c027810 */ /* 0x000fe20007ffe0ff */
        /* <DEDUP_REMOVED lines=19> */
.L_x_12221:
[----:B------:R-:W-:Y:S05]  /*0780*/  BSYNC B1 ;  /* 0x0000000000017941 */ /* 0x000fea0003800000 */
.L_x_12220:
[----:B------:R0:W1:Y:S02]  /*0790*/  F2I.F64.TRUNC R7, R6 ;  /* 0x0000000600077311 */ /* 0x000064000030d100 */
.L_x_12219:
[----:B------:R-:W-:Y:S05]  /*07a0*/  BSYNC B0 ;  /* 0x0000000000007941 */ /* 0x000fea0003800000 */
.L_x_12218:
[----:B-----5:R-:W2:Y:S01]  /*07b0*/  @!P0 S2R R0, SR_TID.X ;  /* 0x0000000000008919 */ /* 0x020ea20000002100 */
[----:B------:R-:W3:Y:S01]  /*07c0*/  @!P0 LDC.64 R2, c[0x0][0x220] ;  /* 0x00008800ff028b82 */ /* 0x000ee20000000a00 */
[----:B------:R-:W-:Y:S01]  /*07d0*/  @!P0 MOV R12, R16 ;  /* 0x00000010000c8202 */ /* 0x000fe20000000f00 */
[----:B------:R-:W-:Y:S03]  /*07e0*/  BSSY B0, `(.L_x_12222) ;  /* 0x0000010000007945 */ /* 0x000fe60003800000 */
[----:B------:R-:W-:Y:S01]  /*07f0*/  ISETP.GE.AND P1, PT, R12, R13, PT ;  /* 0x0000000d0c00720c */ /* 0x000fe20003f26270 */
[----:B--2---:R-:W-:-:S04]  /*0800*/  @!P0 IMAD R5, R11, 0x200, R0 ;  /* 0x000002000b058824 */ /* 0x004fc800078e0200 */
[----:B---3--:R-:W-:-:S05]  /*0810*/  @!P0 IMAD.WIDE.U32 R2, R5, 0x2, R2 ;  /* 0x0000000205028825 */ /* 0x008fca00078e0002 */
[----:B------:R2:W-:Y:S03]  /*0820*/  @!P0 STG.E.U16 desc[UR4][R2.64], R15 ;  /* 0x0000000f02008986 */ /* 0x0005e6000c101504 */
[----:B------:R-:W-:Y:S05]  /*0830*/  @P1 BRA `(.L_x_12223) ;  /* 0x0000000000281947 */ /* 0x000fea0003800000 */
[----:B------:R-:W3:Y:S01]  /*0840*/  LDC.64 R4, c[0x0][0x220] ;  /* 0x00008800ff047b82 */ /* 0x000ee20000000a00 */
[----:B--2---:R-:W-:Y:S01]  /*0850*/  IMAD R3, R11, 0x200, R12 ;  /* 0x000002000b037824 */ /* 0x004fe200078e020c */
[----:B------:R-:W-:-:S04]  /*0860*/  IADD3 R12, R12, 0x80, RZ ;  /* 0x000000800c0c7810 */ /* 0x000fc80007ffe0ff */
[----:B------:R-:W-:-:S13]  /*0870*/  ISETP.GE.AND P0, PT, R12, R13, PT ;  /* 0x0000000d0c00720c */ /* 0x000fda0003f06270 */
[----:B------:R-:W-:Y:S02]  /*0880*/  @!P0 IMAD R9, R11, 0x200, R12 ;  /* 0x000002000b098824 */ /* 0x000fe400078e020c */
[----:B------:R-:W-:Y:S02]  /*0890*/  @!P0 VIADD R12, R12, 0x80 ;  /* 0x000000800c0c8836 */ /* 0x000fe40000000000 */
[----:B---3--:R-:W-:-:S04]  /*08a0*/  IMAD.WIDE.U32 R2, R3, 0x2, R4 ;  /* 0x0000000203027825 */ /* 0x008fc800078e0004 */
[----:B------:R-:W-:Y:S01]  /*08b0*/  @!P0 IMAD.WIDE.U32 R4, R9, 0x2, R4 ;  /* 0x0000000209048825 */ /* 0x000fe200078e0004 */
[----:B----4-:R3:W-:Y:S04]  /*08c0*/  STG.E.U16 desc[UR4][R2.64], R14 ;  /* 0x0000000e02007986 */ /* 0x0107e8000c101504 */
[----:B-1----:R3:W-:Y:S02]  /*08d0*/  @!P0 STG.E.U16 desc[UR4][R4.64], R10 ;  /* 0x0000000a04008986 */ /* 0x0027e4000c101504 */
.L_x_12223:
[----:B------:R-:W-:Y:S05]  /*08e0*/  BSYNC B0 ;  /* 0x0000000000007941 */ /* 0x000fea0003800000 */
.L_x_12222:
[----:B------:R-:W-:-:S13]  /*08f0*/  ISETP.GE.AND P0, PT, R12, R13, PT ;  /* 0x0000000d0c00720c */ /* 0x000fda0003f06270 */
[----:B------:R-:W-:Y:S05]  /*0900*/  @P0 EXIT ;  /* 0x000000000000094d */ /* 0x000fea0003800000 */
[----:B--23--:R-:W2:Y:S01]  /*0910*/  LDC.64 R2, c[0x0][0x220] ;  /* 0x00008800ff027b82 */ /* 0x00cea20000000a00 */
[----:B------:R-:W-:-:S05]  /*0920*/  LEA R11, R11, R12, 0x9 ;  /* 0x0000000c0b0b7211 */ /* 0x000fca00078e48ff */
[----:B--2---:R-:W-:-:S05]  /*0930*/  IMAD.WIDE.U32 R2, R11, 0x2, R2 ;  /* 0x000000020b027825 */ /* 0x004fca00078e0002 */
[----:B-1----:R-:W-:Y:S01]  /*0940*/  STG.E.U16 desc[UR4][R2.64], R7 ;  /* 0x0000000702007986 */ /* 0x002fe2000c101504 */
[----:B------:R-:W-:Y:S05]  /*0950*/  EXIT ;  /* 0x000000000000794d */ /* 0x000fea0003800000 */
        .weak           $__internal_31_$__cuda_sm20_dblrcp_rn_slowpath_v3
        .type           $__internal_31_$__cuda_sm20_dblrcp_rn_slowpath_v3,@function
        .size           $__internal_31_$__cuda_sm20_dblrcp_rn_slowpath_v3,(.L_x_71473 - $__internal_31_$__cuda_sm20_dblrcp_rn_slowpath_v3)
$__internal_31_$__cuda_sm20_dblrcp_rn_slowpath_v3:
        /* <DEDUP_REMOVED lines=11> */
[----:B------:R-:W-:Y:S01]  /*0a10*/  IADD3 R5, R3, -0x3fe00000, RZ ;  /* 0xc020000003057810 */ /* 0x000fe20007ffe0ff */
[----:B------:R-:W-:Y:S02]  /*0a20*/  IMAD.MOV.U32 R4, RZ, RZ, R2 ;  /* 0x000000ffff047224 */ /* 0x000fe400078e0002 */
[----:B------:R-:W-:Y:S01]  /*0a30*/  IMAD.MOV.U32 R6, RZ, RZ, R9 ;  /* 0x000000ffff067224 */ /* 0x000fe200078e0009 */
        /* <DEDUP_REMOVED lines=11> */
.L_x_12227:
        /* <DEDUP_REMOVED lines=10> */
.L_x_12225:
[----:B------:R-:W-:Y:S01]  /*0b90*/  LOP3.LUT R7, R3, 0x80000, RZ, 0xfc, !PT ;  /* 0x0008000003077812 */ /* 0x000fe200078efcff */
[----:B------:R-:W-:-:S07]  /*0ba0*/  IMAD.MOV.U32 R6, RZ, RZ, R2 ;  /* 0x000000ffff067224 */ /* 0x000fce00078e0002 */
.L_x_12226:
[----:B------:R-:W-:Y:S05]  /*0bb0*/  BSYNC B2 ;  /* 0x0000000000027941 */ /* 0x000fea0003800000 */
.L_x_12224:
[----:B------:R-:W-:-:S04]  /*0bc0*/  MOV R19, 0x0 ;  /* 0x0000000000137802 */ /* 0x000fc80000000f00 */
[----:B------:R-:W-:Y:S05]  /*0bd0*/  RET.REL.NODEC R18 `(_ZN2at6native27unrolled_elementwise_kernelIZNS0_50_GLOBAL__N__2680c7bb_12_PowKernel_cu_7dd49032_316829pow_tensor_scalar_kernel_implIssEEvRNS_18TensorIteratorBaseET0_EUlsE1_St5arrayIPcLm2EELi4E23TrivialOffsetCalculatorILi1EjESC_NS0_6memory15LoadWithoutCastENSD_16StoreWithoutCastEEEviT_S6_T2_T3_T4_T5_) ;  /* 0xfffffff412087950 */ /* 0x000fea0003c3ffff */
.L_x_12228:
        /* <DEDUP_REMOVED lines=10> */
.L_x_71473:


//--------------------- .text._ZN2at6native29vectorized_elementwise_kernelILi2EZNS0_50_GLOBAL__N__2680c7bb_12_PowKernel_cu_7dd49032_316829pow_tensor_scalar_kernel_implIssEEvRNS_18TensorIteratorBaseET0_EUlsE1_St5arrayIPcLm2EEEEviS6_T1_ --------------------------
	.section	.text._ZN2at6native29vectorized_elementwise_kernelILi2EZNS0_50_GLOBAL__N__2680c7bb_12_PowKernel_cu_7dd49032_316829pow_tensor_scalar_kernel_implIssEEvRNS_18TensorIteratorBaseET0_EUlsE1_St5arrayIPcLm2EEEEviS6_T1_,"ax",@progbits
	.align	128
        .global         _ZN2at6native29vectorized_elementwise_kernelILi2EZNS0_50_GLOBAL__N__2680c7bb_12_PowKernel_cu_7dd49032_316829pow_tensor_scalar_kernel_implIssEEvRNS_18TensorIteratorBaseET0_EUlsE1_St5arrayIPcLm2EEEEviS6_T1_
        .type           _ZN2at6native29vectorized_elementwise_kernelILi2EZNS0_50_GLOBAL__N__2680c7bb_12_PowKernel_cu_7dd49032_316829pow_tensor_scalar_kernel_implIssEEvRNS_18TensorIteratorBaseET0_EUlsE1_St5arrayIPcLm2EEEEviS6_T1_,@function
        .size           _ZN2at6native29vectorized_elementwise_kernelILi2EZNS0_50_GLOBAL__N__2680c7bb_12_PowKernel_cu_7dd49032_316829pow_tensor_scalar_kernel_implIssEEvRNS_18TensorIteratorBaseET0_EUlsE1_St5arrayIPcLm2EEEEviS6_T1_,(.L_x_71474 - _ZN2at6native29vectorized_elementwise_kernelILi2EZNS0_50_GLOBAL__N__2680c7bb_12_PowKernel_cu_7dd49032_316829pow_tensor_scalar_kernel_implIssEEvRNS_18TensorIteratorBaseET0_EUlsE1_St5arrayIPcLm2EEEEviS6_T1_)
        .other          _ZN2at6native29vectorized_elementwise_kernelILi2EZNS0_50_GLOBAL__N__2680c7bb_12_PowKernel_cu_7dd49032_316829pow_tensor_scalar_kernel_implIssEEvRNS_18TensorIteratorBaseET0_EUlsE1_St5arrayIPcLm2EEEEviS6_T1_,@"STO_CUDA_ENTRY STV_DEFAULT"
_ZN2at6native29vectorized_elementwise_kernelILi2EZNS0_50_GLOBAL__N__2680c7bb_12_PowKernel_cu_7dd49032_316829pow_tensor_scalar_kernel_implIssEEvRNS_18TensorIteratorBaseET0_EUlsE1_St5arrayIPcLm2EEEEviS6_T1_:
.text._ZN2at6native29vectorized_elementwise_kernelILi2EZNS0_50_GLOBAL__N__2680c7bb_12_PowKernel_cu_7dd49032_316829pow_tensor_scalar_kernel_implIssEEvRNS_18TensorIteratorBaseET0_EUlsE1_St5arrayIPcLm2EEEEviS6_T1_:
        /* <DEDUP_REMOVED lines=13> */
[----:B------:R0:W5:Y:S04]  /*00d0*/  LDG.E R5, desc[UR4][R10.64+0x200] ;  /* 0x000200040a057981 */ /* 0x000168000c1e1900 */
[----:B------:R0:W5:Y:S04]  /*00e0*/  LDG.E R7, desc[UR4][R10.64+0x400] ;  /* 0x000400040a077981 */ /* 0x000168000c1e1900 */
[----:B------:R0:W5:Y:S01]  /*00f0*/  LDG.E R2, desc[UR4][R10.64+0x600] ;  /* 0x000600040a027981 */ /* 0x000162000c1e1900 */
[----:B------:R-:W-:Y:S01]  /*0100*/  BSSY B1, `(.L_x_12230) ;  /* 0x0000011000017945 */ /* 0x000fe20003800000 */
[----:B--2---:R-:W-:-:S05]  /*0110*/  PRMT R12, R3, 0x9910, RZ ;  /* 0x00009910030c7816 */ /* 0x004fca00000000ff */
[----:B------:R-:W-:-:S06]  /*0120*/  IMAD R12, R12, R12, RZ ;  /* 0x0000000c0c0c7224 */ /* 0x000fcc00078e02ff */
[----:B------:R-:W1:Y:S08]  /*0130*/  I2F.F64 R12, R12 ;  /* 0x0000000c000c7312 */ /* 0x000e700000201c00 */
        /* <DEDUP_REMOVED lines=10> */
[----:B------:R-:W-:-:S03]  /*01e0*/  MOV R8, 0x210 ;  /* 0x0000021000087802 */ /* 0x000fc60000000f00 */
[----:B------:R-:W-:-:S07]  /*01f0*/  VIADD R16, R16, 0xfff00000 ;  /* 0xfff0000010107836 */ /* 0x000fce0000000000 */
[----:B-----5:R-:W-:Y:S05]  /*0200*/  CALL.REL.NOINC `($__internal_32_$__cuda_sm20_dblrcp_rn_slowpath_v3) ;  /* 0x0000001800fc7944 */ /* 0x020fea0003c00000 */
.L_x_12231:
[----:B------:R-:W-:Y:S05]  /*0210*/  BSYNC B1 ;  /* 0x0000000000017941 */ /* 0x000fea0003800000 */
.L_x_12230:
[----:B------:R-:W-:Y:S01]  /*0220*/  PRMT R12, R3, 0xbb32, RZ ;  /* 0x0000bb32030c7816 */ /* 0x000fe200000000ff */
[----:B------:R-:W-:Y:S01]  /*0230*/  BSSY B1, `(.L_x_12232) ;  /* 0x0000011000017945 */ /* 0x000fe20003800000 */
[----:B------:R-:W-:Y:S03]  /*0240*/  F2I.F64.TRUNC R3, R14 ;  /* 0x0000000e00037311 */ /* 0x000fe6000030d100 */
        /* <DEDUP_REMOVED lines=14> */
[----:B-----5:R-:W-:Y:S05]  /*0330*/  CALL.REL.NOINC `($__internal_32_$__cuda_sm20_dblrcp_rn_slowpath_v3) ;  /* 0x0000001800b07944 */ /* 0x020fea0003c00000 */
.L_x_12233:
[----:B------:R-:W-:Y:S05]  /*0340*/  BSYNC B1 ;  /* 0x0000000000017941 */ /* 0x000fea0003800000 */
.L_x_12232:
[----:B-----5:R-:W-:Y:S01]  /*0350*/  PRMT R12, R5, 0x9910, RZ ;  /* 0x00009910050c7816 */ /* 0x020fe200000000ff */
[----:B------:R-:W-:Y:S01]  /*0360*/  F2I.F64.TRUNC R4, R14 ;  /* 0x0000000e00047311 */ /* 0x000fe2000030d100 */
[----:B------:R-:W-:Y:S03]  /*0370*/  BSSY B1, `(.L_x_12234) ;  /* 0x0000010000017945 */ /* 0x000fe60003800000 */
        /* <DEDUP_REMOVED lines=14> */
[----:B------:R-:W-:Y:S05]  /*0460*/  CALL.REL.NOINC `($__internal_32_$__cuda_sm20_dblrcp_rn_slowpath_v3) ;  /* 0x0000001800647944 */ /* 0x000fea0003c00000 */
.L_x_12235:
[----:B------:R-:W-:Y:S05]  /*0470*/  BSYNC B1 ;  /* 0x0000000000017941 */ /* 0x000fea0003800000 */
.L_x_12234:
        /* <DEDUP_REMOVED lines=18> */
.L_x_12237:
[----:B------:R-:W-:Y:S05]  /*05a0*/  BSYNC B1 ;  /* 0x0000000000017941 */ /* 0x000fea0003800000 */
.L_x_12236:
[----:B------:R-:W-:Y:S01]  /*05b0*/  PRMT R12, R7, 0x9910, RZ ;  /* 0x00009910070c7816 */ /* 0x000fe200000000ff */
[----:B------:R-:W-:Y:S01]  /*05c0*/  F2I.F64.TRUNC R6, R14 ;  /* 0x0000000e00067311 */ /* 0x000fe2000030d100 */
[----:B------:R-:W-:Y:S03]  /*05d0*/  BSSY B1, `(.L_x_12238) ;  /* 0x0000010000017945 */ /* 0x000fe60003800000 */
        /* <DEDUP_REMOVED lines=15> */
.L_x_12239:
[----:B------:R-:W-:Y:S05]  /*06d0*/  BSYNC B1 ;  /* 0x0000000000017941 */ /* 0x000fea0003800000 */
.L_x_12238:
[----:B------:R-:W-:Y:S01]  /*06e0*/  PRMT R12, R7, 0xbb32, RZ ;  /* 0x0000bb32070c7816 */ /* 0x000fe200000000ff */
[----:B------:R-:W-:Y:S01]  /*06f0*/  BSSY B1, `(.L_x_12240) ;  /* 0x0000013000017945 */ /* 0x000fe20003800000 */
[----:B------:R-:W-:Y:S03]  /*0700*/  F2I.F64.TRUNC R7, R14 ;  /* 0x0000000e00077311 */ /* 0x000fe6000030d100 */
        /* <DEDUP_REMOVED lines=15> */
[----:B------:R-:W-:Y:S02]  /*0800*/  IMAD.MOV.U32 R10, RZ, RZ, R14 ;  /* 0x000000ffff0a7224 */ /* 0x000fe400078e000e */
[----:B------:R-:W-:-:S07]  /*0810*/  IMAD.MOV.U32 R11, RZ, RZ, R15 ;  /* 0x000000ffff0b7224 */ /* 0x000fce00078e000f */
.L_x_12241:
[----:B------:R-:W-:Y:S05]  /*0820*/  BSYNC B1 ;  /* 0x0000000000017941 */ /* 0x000fea0003800000 */
.L_x_12240:
        /* <DEDUP_REMOVED lines=18> */
.L_x_12243:
[----:B------:R-:W-:Y:S05]  /*0950*/  BSYNC B1 ;  /* 0x0000000000017941 */ /* 0x000fea0003800000 */
.L_x_12242:
        /* <DEDUP_REMOVED lines=18> */
.L_x_12245:
[----:B------:R-:W-:Y:S05]  /*0a80*/  BSYNC B1 ;  /* 0x0000000000017941 */ /* 0x000fea0003800000 */
.L_x_12244:
[----:B------:R-:W0:Y:S01]  /*0a90*/  LDC.64 R12, c[0x0][0x220] ;  /* 0x00008800ff0c7b82 */ /* 0x000e220000000a00 */
[----:B------:R-:W1:Y:S01]  /*0aa0*/  F2I.F64.TRUNC R15, R14 ;  /* 0x0000000e000f7311 */ /* 0x000e62000030d100 */
[----:B------:R-:W-:Y:S02]  /*0ab0*/  PRMT R3, R3, 0x5410, R4 ;  /* 0x0000541003037816 */ /* 0x000fe40000000004 */
[----:B------:R-:W-:Y:S02]  /*0ac0*/  PRMT R5, R5, 0x5410, R6 ;  /* 0x0000541005057816 */ /* 0x000fe40000000006 */
[----:B------:R-:W-:Y:S02]  /*0ad0*/  PRMT R7, R7, 0x5410, R10 ;  /* 0x0000541007077816 */ /* 0x000fe4000000000a */
[----:B-1----:R-:W-:Y:S01]  /*0ae0*/  PRMT R15, R2, 0x5410, R15 ;  /* 0x00005410020f7816 */ /* 0x002fe2000000000f */
[----:B0-----:R-:W-:-:S04]  /*0af0*/  IMAD.WIDE.U32 R8, R9, 0x2, R12 ;  /* 0x0000000209087825 */ /* 0x001fc800078e000c */
[----:B------:R-:W-:-:S05]  /*0b00*/  IMAD.WIDE R8, R0, 0x4, R8 ;  /* 0x0000000400087825 */ /* 0x000fca00078e0208 */
[----:B------:R-:W-:Y:S04]  /*0b10*/  STG.E desc[UR4][R8.64], R3 ;  /* 0x0000000308007986 */ /* 0x000fe8000c101904 */
[----:B------:R-:W-:Y:S04]  /*0b20*/  STG.E desc[UR4][R8.64+0x200], R5 ;  /* 0x0002000508007986 */ /* 0x000fe8000c101904 */
[----:B------:R-:W-:Y:S04]  /*0b30*/  STG.E desc[UR4][R8.64+0x400], R7 ;  /* 0x0004000708007986 */ /* 0x000fe8000c101904 */
[----:B------:R-:W-:Y:S01]  /*0b40*/  STG.E desc[UR4][R8.64+0x600], R15 ;  /* 0x0006000f08007986 */ /* 0x000fe2000c101904 */
[----:B------:R-:W-:Y:S05]  /*0b50*/  EXIT ;  /* 0x000000000000794d */ /* 0x000fea0003800000 */
.L_x_12229:
[----:B------:R-:W0:Y:S01]  /*0b60*/  S2R R6, SR_TID.X ;  /* 0x0000000000067919 */ /* 0x000e220000002100 */
[----:B------:R-:W-:Y:S01]  /*0b70*/  IMAD.MOV.U32 R0, RZ, RZ, RZ ;  /* 0x000000ffff007224 */ /* 0x000fe200078e00ff */
[----:B0-----:R-:W-:Y:S01]  /*0b80*/  ISETP.GE.AND P0, PT, R6, R7, PT ;  /* 0x000000070600720c */ /* 0x001fe20003f06270 */
[----:B------:R-:W-:-:S12]  /*0b90*/  IMAD.MOV.U32 R8, RZ, RZ, R6 ;  /* 0x000000ffff087224 */ /* 0x000fd800078e0006 */
[----:B------:R-:W-:Y:S01]  /*0ba0*/  @!P0 VIADD R8, R6, 0x80 ;  /* 0x0000008006088836 */ /* 0x000fe20000000000 */
[----:B------:R-:W0:Y:S04]  /*0bb0*/  @!P0 LDC.64 R18, c[0x0][0x228] ;  /* 0x00008a00ff128b82 */ /* 0x000e280000000a00 */
        /* <DEDUP_REMOVED lines=9> */
[C---:B------:R-:W-:Y:S02]  /*0c50*/  ISETP.GE.AND P4, PT, R8.reuse, R7, PT ;  /* 0x000000070800720c */ /* 0x040fe40003f86270 */
[----:B------:R1:W5:Y:S11]  /*0c60*/  @!P6 LDG.E.S16 R0, desc[UR4][R28.64] ;  /* 0x000000041c00e981 */ /* 0x000376000c1e1700 */
        /* <DEDUP_REMOVED lines=13> */
[----:B------:R-:W4:Y:S01]  /*0d40*/  @!P1 LDC.64 R12, c[0x0][0x228] ;  /* 0x00008a00ff0c9b82 */ /* 0x000f220000000a00 */
[----:B------:R-:W-:-:S05]  /*0d50*/  @!P1 VIADD R8, R8, 0x80 ;  /* 0x0000008008089836 */ /* 0x000fca0000000000 */
[----:B------:R-:W-:-:S13]  /*0d60*/  ISETP.GE.AND P6, PT, R8, R7, PT ;  /* 0x000000070800720c */ /* 0x000fda0003fc6270 */
[----:B------:R-:W0:Y:S01]  /*0d70*/  @!P6 LDC.64 R2, c[0x0][0x228] ;  /* 0x00008a00ff02eb82 */ /* 0x000e220000000a00 */
[----:B--2---:R-:W-:Y:S01]  /*0d80*/  @!P5 IMAD.WIDE.U32 R4, R10, 0x2, R4 ;  /* 0x000000020a04d825 */ /* 0x004fe200078e0004 */
[----:B------:R-:W-:-:S03]  /*0d90*/  @!P6 IADD3 R8, R9, R8, RZ ;  /* 0x000000080908e210 */ /* 0x000fc60007ffe0ff */
[----:B---3--:R-:W-:Y:S01]  /*0da0*/  @!P4 IMAD.WIDE.U32 R22, R11, 0x2, R22 ;  /* 0x000000020b16c825 */ /* 0x008fe200078e0016 */
[----:B------:R-:W-:-:S03]  /*0db0*/  CS2R R10, SRZ ;  /* 0x00000000000a7805 */ /* 0x000fc6000001ff00 */
[----:B-1----:R-:W-:Y:S02]  /*0dc0*/  @!P0 IMAD.IADD R29, R9, 0x1, R6 ;  /* 0x00000001091d8824 */ /* 0x002fe400078e0206 */
[----:B----4-:R-:W-:Y:S01]  /*0dd0*/  @!P1 IMAD.WIDE.U32 R12, R21, 0x2, R12 ;  /* 0x00000002150c9825 */ /* 0x010fe200078e000c */
[----:B------:R1:W5:Y:S03]  /*0de0*/  @!P5 LDG.E.S16 R11, desc[UR4][R4.64] ;  /* 0x00000004040bd981 */ /* 0x000366000c1e1700 */
[----:B------:R-:W-:Y:S02]  /*0df0*/  IMAD.MOV.U32 R20, RZ, RZ, RZ ;  /* 0x000000ffff147224 */ /* 0x000fe400078e00ff */
[----:B------:R-:W-:Y:S02]  /*0e00*/  IMAD.MOV.U32 R21, RZ, RZ, RZ ;  /* 0x000000ffff157224 */ /* 0x000fe400078e00ff */
[----:B------:R-:W-:-:S02]  /*0e10*/  @!P3 IMAD.WIDE.U32 R16, R27, 0x2, R16 ;  /* 0x000000021b10b825 */ /* 0x000fc400078e0010 */
[----:B------:R2:W5:Y:S01]  /*0e20*/  @!P4 LDG.E.S16 R20, desc[UR4][R22.64] ;  /* 0x000000041614c981 */ /* 0x000562000c1e1700 */
[----:B-1----:R-:W-:Y:S01]  /*0e30*/  CS2R R4, SRZ ;  /* 0x0000000000047805 */ /* 0x002fe2000001ff00 */
[----:B0-----:R-:W-:Y:S01]  /*0e40*/  @!P6 IMAD.WIDE.U32 R2, R8, 0x2, R2 ;  /* 0x000000020802e825 */ /* 0x001fe200078e0002 */
[----:B------:R-:W-:Y:S01]  /*0e50*/  PRMT R8, RZ, 0x7610, R8 ;  /* 0x00007610ff087816 */ /* 0x000fe20000000008 */
[----:B------:R2:W5:Y:S02]  /*0e60*/  @!P3 LDG.E.S16 R21, desc[UR4][R16.64] ;  /* 0x000000041015b981 */ /* 0x000564000c1e1700 */
[----:B------:R-:W-:Y:S02]  /*0e70*/  @!P2 IMAD.WIDE.U32 R14, R25, 0x2, R14 ;  /* 0x00000002190ea825 */ /* 0x000fe400078e000e */
[----:B------:R2:W5:Y:S02]  /*0e80*/  @!P1 LDG.E.S16 R5, desc[UR4][R12.64] ;  /* 0x000000040c059981 */ /* 0x000564000c1e1700 */
[----:B------:R-:W-:-:S02]  /*0e90*/  @!P0 IMAD.WIDE.U32 R18, R29, 0x2, R18 ;  /* 0x000000021d128825 */ /* 0x000fc400078e0012 */
[----:B------:R2:W5:Y:S04]  /*0ea0*/  @!P2 LDG.E.S16 R10, desc[UR4][R14.64] ;  /* 0x000000040e0aa981 */ /* 0x000568000c1e1700 */
[----:B------:R2:W5:Y:S04]  /*0eb0*/  @!P6 LDG.E.S16 R4, desc[UR4][R2.64] ;  /* 0x000000040204e981 */ /* 0x000568000c1e1700 */
[----:B------:R2:W5:Y:S01]  /*0ec0*/  @!P0 LDG.E.U16 R8, desc[UR4][R18.64] ;  /* 0x0000000412088981 */ /* 0x000562000c1e1500 */
[----:B------:R-:W-:Y:S04]  /*0ed0*/  BSSY B1, `(.L_x_12246) ;  /* 0x0000015000017945 */ /* 0x000fe80003800000 */
[----:B------:R-:W-:Y:S05]  /*0ee0*/  @P0 BRA `(.L_x_12247) ;  /* 0x00000000004c0947 */ /* 0x000fea0003800000 */
[----:B--2--5:R-:W-:Y:S01]  /*0ef0*/  PRMT R12, R8, 0x9910, RZ ;  /* 0x00009910080c7816 */ /* 0x024fe200000000ff */
        /* <DEDUP_REMOVED lines=16> */
.L_x_12249:
[----:B------:R-:W-:Y:S05]  /*1000*/  BSYNC B2 ;  /* 0x0000000000027941 */ /* 0x000fea0003800000 */
.L_x_12248:
[----:B------:R0:W1:Y:S02]  /*1010*/  F2I.F64.TRUNC R3, R14 ;  /* 0x0000000e00037311 */ /* 0x000064000030d100 */
.L_x_12247:
[----:B------:R-:W-:Y:S05]  /*1020*/  BSYNC B1 ;  /* 0x0000000000017941 */ /* 0x000fea0003800000 */
.L_x_12246:
[----:B--2---:R-:W-:Y:S01]  /*1030*/  VIADD R2, R6, 0x80 ;  /* 0x0000008006027836 */ /* 0x004fe20000000000 */
[----:B------:R-:W-:Y:S04]  /*1040*/  BSSY B1, `(.L_x_12250) ;  /* 0x0000015000017945 */ /* 0x000fe80003800000 */
[----:B------:R-:W-:-:S13]  /*1050*/  ISETP.GE.AND P1, PT, R2, R7, PT ;  /* 0x000000070200720c */ /* 0x000fda0003f26270 */
[----:B------:R-:W-:Y:S05]  /*1060*/  @P1 BRA `(.L_x_12251) ;  /* 0x0000000000481947 */ /* 0x000fea0003800000 */
[----:B-----5:R-:W-:Y:S01]  /*1070*/  IMAD R12, R0, R0, RZ ;  /* 0x00000000000c7224 */ /* 0x020fe200078e02ff */
[----:B------:R-:W-:Y:S05]  /*1080*/  BSSY B2, `(.L_x_12252) ;  /* 0x000000f000027945 */ /* 0x000fea0003800000 */
[----:B------:R-:W2:Y:S08]  /*1090*/  I2F.F64 R12, R12 ;  /* 0x0000000c000c7312 */ /* 0x000eb00000201c00 */
[----:B--2---:R-:W0:Y:S01]  /*10a0*/  MUFU.RCP64H R19, R13 ;  /* 0x0000000d00137308 */ /* 0x004e220000001800 */
        /* <DEDUP_REMOVED lines=11> */
[----:B-1----:R-:W-:Y:S05]  /*1160*/  CALL.REL.NOINC `($__internal_32_$__cuda_sm20_dblrcp_rn_slowpath_v3) ;  /* 0x0000000c00247944 */ /* 0x002fea0003c00000 */
.L_x_12253:
[----:B------:R-:W-:Y:S05]  /*1170*/  BSYNC B2 ;  /* 0x0000000000027941 */ /* 0x000fea0003800000 */
.L_x_12252:
[----:B------:R2:W3:Y:S02]  /*1180*/  F2I.F64.TRUNC R0, R14 ;  /* 0x0000000e00007311 */ /* 0x0004e4000030d100 */
.L_x_12251:
[----:B------:R-:W-:Y:S05]  /*1190*/  BSYNC B1 ;  /* 0x0000000000017941 */ /* 0x000fea0003800000 */
.L_x_12250:
[----:B-----5:R-:W-:Y:S01]  /*11a0*/  VIADD R8, R6, 0x100 ;  /* 0x0000010006087836 */ /* 0x020fe20000000000 */
[----:B------:R-:W-:Y:S04]  /*11b0*/  BSSY B1, `(.L_x_12254) ;  /* 0x0000015000017945 */ /* 0x000fe80003800000 */
[----:B------:R-:W-:-:S13]  /*11c0*/  ISETP.GE.AND P1, PT, R8, R7, PT ;  /* 0x000000070800720c */ /* 0x000fda0003f26270 */
[----:B------:R-:W-:Y:S05]  /*11d0*/  @P1 BRA `(.L_x_12255) ;  /* 0x0000000000481947 */ /* 0x000fea0003800000 */
[----:B------:R-:W-:Y:S01]  /*11e0*/  IMAD R12, R11, R11, RZ ;  /* 0x0000000b0b0c7224 */ /* 0x000fe200078e02ff */
[----:B------:R-:W-:Y:S05]  /*11f0*/  BSSY B2, `(.L_x_12256) ;  /* 0x000000f000027945 */ /* 0x000fea0003800000 */
[----:B------:R-:W4:Y:S08]  /*1200*/  I2F.F64 R12, R12 ;  /* 0x0000000c000c7312 */ /* 0x000f300000201c00 */
[----:B----4-:R-:W0:Y:S01]  /*1210*/  MUFU.RCP64H R19, R13 ;  /* 0x0000000d00137308 */ /* 0x010e220000001800 */
[----:B------:R-:W-:-:S05]  /*1220*/  VIADD R18, R13, 0x300402 ;  /* 0x003004020d127836 */ /* 0x000fca0000000000 */
[----:B------:R-:W-:Y:S01]  /*1230*/  FSETP.GEU.AND P1, PT, |R18|, 5.8789094863358348022e-39, PT ;  /* 0x004004021200780b */ /* 0x000fe20003f2e200 */
[----:B0-2---:R-:W-:-:S08]  /*1240*/  DFMA R14, -R12, R18, 1 ;  /* 0x3ff000000c0e742b */ /* 0x005fd00000000112 */
        /* <DEDUP_REMOVED lines=8> */
[----:B-1-3--:R-:W-:Y:S05]  /*12d0*/  CALL.REL.NOINC `($__internal_32_$__cuda_sm20_dblrcp_rn_slowpath_v3) ;  /* 0x0000000800c87944 */ /* 0x00afea0003c00000 */
.L_x_12257:
[----:B------:R-:W-:Y:S05]  /*12e0*/  BSYNC B2 ;  /* 0x0000000000027941 */ /* 0x000fea0003800000 */
.L_x_12256:
[----:B------:R4:W0:Y:S02]  /*12f0*/  F2I.F64.TRUNC R11, R14 ;  /* 0x0000000e000b7311 */ /* 0x000824000030d100 */
.L_x_12255:
[----:B------:R-:W-:Y:S05]  /*1300*/  BSYNC B1 ;  /* 0x0000000000017941 */ /* 0x000fea0003800000 */
.L_x_12254:
[----:B------:R-:W-:Y:S01]  /*1310*/  VIADD R8, R6, 0x180 ;  /* 0x0000018006087836 */ /* 0x000fe20000000000 */
[----:B------:R-:W-:Y:S04]  /*1320*/  BSSY B1, `(.L_x_12258) ;  /* 0x0000015000017945 */ /* 0x000fe80003800000 */
[----:B------:R-:W-:-:S13]  /*1330*/  ISETP.GE.AND P1, PT, R8, R7, PT ;  /* 0x000000070800720c */ /* 0x000fda0003f26270 */
[----:B------:R-:W-:Y:S05]  /*1340*/  @P1 BRA `(.L_x_12259) ;  /* 0x0000000000481947 */ /* 0x000fea0003800000 */
[----:B------:R-:W-:Y:S01]  /*1350*/  IMAD R12, R20, R20, RZ ;  /* 0x00000014140c7224 */ /* 0x000fe200078e02ff */
[----:B------:R-:W-:Y:S05]  /*1360*/  BSSY B2, `(.L_x_12260) ;  /* 0x000000f000027945 */ /* 0x000fea0003800000 */
[----:B------:R-:W5:Y:S08]  /*1370*/  I2F.F64 R12, R12 ;  /* 0x0000000c000c7312 */ /* 0x000f700000201c00 */
[----:B-----5:R-:W0:Y:S01]  /*1380*/  MUFU.RCP64H R19, R13 ;  /* 0x0000000d00137308 */ /* 0x020e220000001800 */
[----:B------:R-:W-:-:S04]  /*1390*/  IADD3 R18, R13, 0x300402, RZ ;  /* 0x003004020d127810 */ /* 0x000fc80007ffe0ff */
[----:B------:R-:W-:Y:S02]  /*13a0*/  FSETP.GEU.AND P1, PT, |R18|, 5.8789094863358348022e-39, PT ;  /* 0x004004021200780b */ /* 0x000fe40003f2e200 */
[----:B0-2-4-:R-:W-:-:S08]  /*13b0*/  DFMA R14, -R12, R18, 1 ;  /* 0x3ff000000c0e742b */ /* 0x015fd00000000112 */
        /* <DEDUP_REMOVED lines=9> */
.L_x_12261:
[----:B------:R-:W-:Y:S05]  /*1450*/  BSYNC B2 ;  /* 0x0000000000027941 */ /* 0x000fea0003800000 */
.L_x_12260:
[----:B------:R0:W2:Y:S02]  /*1460*/  F2I.F64.TRUNC R20, R14 ;  /* 0x0000000e00147311 */ /* 0x0000a4000030d100 */
.L_x_12259:
[----:B------:R-:W-:Y:S05]  /*1470*/  BSYNC B1 ;  /* 0x0000000000017941 */ /* 0x000fea0003800000 */
.L_x_12258:
        /* <DEDUP_REMOVED lines=8> */
[----:B------:R-:W-:-:S05]  /*1500*/  VIADD R18, R13, 0x300402 ;  /* 0x003004020d127836 */ /* 0x000fca0000000000 */
[----:B------:R-:W-:Y:S01]  /*1510*/  FSETP.GEU.AND P1, PT, |R18|, 5.8789094863358348022e-39, PT ;  /* 0x004004021200780b */ /* 0x000fe20003f2e200 */
        /* <DEDUP_REMOVED lines=10> */
.L_x_12265:
[----:B------:R-:W-:Y:S05]  /*15c0*/  BSYNC B2 ;  /* 0x0000000000027941 */ /* 0x000fea0003800000 */
.L_x_12264:
[----:B------:R0:W2:Y:S02]  /*15d0*/  F2I.F64.TRUNC R21, R14 ;  /* 0x0000000e00157311 */ /* 0x0000a4000030d100 */
.L_x_12263:
[----:B------:R-:W-:Y:S05]  /*15e0*/  BSYNC B1 ;  /* 0x0000000000017941 */ /* 0x000fea0003800000 */
.L_x_12262:
        /* <DEDUP_REMOVED lines=20> */
.L_x_12269:
[----:B------:R-:W-:Y:S05]  /*1730*/  BSYNC B2 ;  /* 0x0000000000027941 */ /* 0x000fea0003800000 */
.L_x_12268:
[----:B------:R0:W2:Y:S02]  /*1740*/  F2I.F64.TRUNC R10, R14 ;  /* 0x0000000e000a7311 */ /* 0x0000a4000030d100 */
.L_x_12267:
[----:B------:R-:W-:Y:S05]  /*1750*/  BSYNC B1 ;  /* 0x0000000000017941 */ /* 0x000fea0003800000 */
.L_x_12266:
        /* <DEDUP_REMOVED lines=20> */
.L_x_12273:
[----:B------:R-:W-:Y:S05]  /*18a0*/  BSYNC B2 ;  /* 0x0000000000027941 */ /* 0x000fea0003800000 */
.L_x_12272:
[----:B------:R0:W2:Y:S02]  /*18b0*/  F2I.F64.TRUNC R5, R14 ;  /* 0x0000000e00057311 */ /* 0x0000a4000030d100 */
.L_x_12271:
[----:B------:R-:W-:Y:S05]  /*18c0*/  BSYNC B1 ;  /* 0x0000000000017941 */ /* 0x000fea0003800000 */
.L_x_12270:
        /* <DEDUP_REMOVED lines=20> */
.L_x_12277:
[----:B------:R-:W-:Y:S05]  /*1a10*/  BSYNC B2 ;  /* 0x0000000000027941 */ /* 0x000fea0003800000 */
.L_x_12276:
[----:B------:R0:W2:Y:S02]  /*1a20*/  F2I.F64.TRUNC R4, R14 ;  /* 0x0000000e00047311 */ /* 0x0000a4000030d100 */
.L_x_12275:
[----:B------:R-:W-:Y:S05]  /*1a30*/  BSYNC B1 ;  /* 0x0000000000017941 */ /* 0x000fea0003800000 */
.L_x_12274:
[----:B------:R-:W0:Y:S01]  /*1a40*/  @!P0 S2R R8, SR_TID.X ;  /* 0x0000000000088919 */ /* 0x000e220000002100 */
[----:B------:R-:W5:Y:S01]  /*1a50*/  @!P0 LDC.64 R12, c[0x0][0x220] ;  /* 0x00008800ff0c8b82 */ /* 0x000f620000000a00 */
[----:B------:R-:W-:Y:S01]  /*1a60*/  @!P0 IMAD.MOV.U32 R6, RZ, RZ, R2 ;  /* 0x000000ffff068224 */ /* 0x000fe200078e0002 */
[----:B------:R-:W-:Y:S04]  /*1a70*/  BSSY B0, `(.L_x_12278) ;  /* 0x0000030000007945 */ /* 0x000fe80003800000 */
[----:B------:R-:W-:Y:S01]  /*1a80*/  BSSY B1, `(.L_x_12279) ;  /* 0x0000028000017945 */ /* 0x000fe20003800000 */
[----:B0-2-4-:R-:W-:-:S04]  /*1a90*/  @!P0 IMAD.IADD R15, R9, 0x1, R8 ;  /* 0x00000001090f8824 */ /* 0x015fc800078e0208 */
[----:B-----5:R-:W-:-:S05]  /*1aa0*/  @!P0 IMAD.WIDE.U32 R12, R15, 0x2, R12 ;  /* 0x000000020f0c8825 */ /* 0x020fca00078e000c */
[----:B-1----:R0:W-:Y:S01]  /*1ab0*/  @!P0 STG.E.U16 desc[UR4][R12.64], R3 ;  /* 0x000000030c008986 */ /* 0x0021e2000c101504 */
[----:B------:R-:W-:-:S13]  /*1ac0*/  ISETP.GE.AND P0, PT, R6, R7, PT ;  /* 0x000000070600720c */ /* 0x000fda0003f06270 */
[----:B0-----:R-:W-:Y:S05]  /*1ad0*/  @P0 BRA `(.L_x_12280) ;  /* 0x0000000000300947 */ /* 0x001fea0003800000 */
[----:B------:R-:W0:Y:S01]  /*1ae0*/  LDC.64 R2, c[0x0][0x220] ;  /* 0x00008800ff027b82 */ /* 0x000e220000000a00 */
[----:B------:R-:W-:Y:S01]  /*1af0*/  IMAD.IADD R13, R9, 0x1, R6 ;  /* 0x00000001090d7824 */ /* 0x000fe200078e0206 */
[----:B------:R-:W-:-:S04]  /*1b00*/  IADD3 R6, R6, 0x80, RZ ;  /* 0x0000008006067810 */ /* 0x000fc80007ffe0ff */
[----:B------:R-:W-:Y:S01]  /*1b10*/  ISETP.GE.AND P0, PT, R6, R7, PT ;  /* 0x000000070600720c */ /* 0x000fe20003f06270 */
[----:B0-----:R-:W-:-:S05]  /*1b20*/  IMAD.WIDE.U32 R2, R13, 0x2, R2 ;  /* 0x000000020d027825 */ /* 0x001fca00078e0002 */
[----:B---3--:R0:W-:Y:S07]  /*1b30*/  STG.E.U16 desc[UR4][R2.64], R0 ;  /* 0x0000000002007986 */ /* 0x0081ee000c101504 */
[----:B------:R-:W-:Y:S05]  /*1b40*/  @P0 BRA `(.L_x_12281) ;  /* 0x0000000000300947 */ /* 0x000fea0003800000 */
[----:B0-----:R-:W0:Y:S01]  /*1b50*/  LDC.64 R2, c[0x0][0x220] ;  /* 0x00008800ff027b82 */ /* 0x001e220000000a00 */
[----:B------:R-:W-:Y:S02]  /*1b60*/  IMAD.IADD R13, R9, 0x1, R6 ;  /* 0x00000001090d7824 */ /* 0x000fe400078e0206 */
[----:B------:R-:W-:Y:S02]  /*1b70*/  VIADD R6, R6, 0x80 ;  /* 0x0000008006067836 */ /* 0x000fe40000000000 */
[----:B0-----:R-:W-:-:S05]  /*1b80*/  IMAD.WIDE.U32 R2, R13, 0x2, R2 ;  /* 0x000000020d027825 */ /* 0x001fca00078e0002 */
[----:B------:R0:W-:Y:S02]  /*1b90*/  STG.E.U16 desc[UR4][R2.64], R11 ;  /* 0x0000000b02007986 */ /* 0x0001e4000c101504 */
.L_x_12280:
[----:B------:R-:W-:-:S13]  /*1ba0*/  ISETP.GE.AND P0, PT, R6, R7, PT ;  /* 0x000000070600720c */ /* 0x000fda0003f06270 */
[----:B------:R-:W-:Y:S05]  /*1bb0*/  @P0 BRA `(.L_x_12282) ;  /* 0x0000000000300947 */ /* 0x000fea0003800000 */
[----:B0-----:R-:W0:Y:S01]  /*1bc0*/  LDC.64 R2, c[0x0][0x220] ;  /* 0x00008800ff027b82 */ /* 0x001e220000000a00 */
[----:B------:R-:W-:Y:S02]  /*1bd0*/  IMAD.IADD R11, R9, 0x1, R6 ;  /* 0x00000001090b7824 */ /* 0x000fe400078e0206 */
[----:B------:R-:W-:Y:S02]  /*1be0*/  VIADD R6, R6, 0x80 ;  /* 0x0000008006067836 */ /* 0x000fe40000000000 */
[----:B0-----:R-:W-:-:S05]  /*1bf0*/  IMAD.WIDE.U32 R2, R11, 0x2, R2 ;  /* 0x000000020b027825 */ /* 0x001fca00078e0002 */
[----:B------:R1:W-:Y:S02]  /*1c00*/  STG.E.U16 desc[UR4][R2.64], R20 ;  /* 0x0000001402007986 */ /* 0x0003e4000c101504 */
.L_x_12281:
[----:B------:R-:W-:-:S13]  /*1c10*/  ISETP.GE.AND P0, PT, R6, R7, PT ;  /* 0x000000070600720c */ /* 0x000fda0003f06270 */
[----:B------:R-:W-:Y:S05]  /*1c20*/  @P0 BRA `(.L_x_12283) ;  /* 0x0000000000340947 */ /* 0x000fea0003800000 */
[----:B01----:R-:W0:Y:S01]  /*1c30*/  LDC.64 R2, c[0x0][0x220] ;  /* 0x00008800ff027b82 */ /* 0x003e220000000a00 */
[----:B------:R-:W-:Y:S01]  /*1c40*/  IADD3 R11, R9, R6, RZ ;  /* 0x00000006090b7210 */ /* 0x000fe20007ffe0ff */
[----:B------:R-:W-:-:S04]  /*1c50*/  VIADD R6, R6, 0x80 ;  /* 0x0000008006067836 */ /* 0x000fc80000000000 */
[----:B0-----:R-:W-:-:S05]  /*1c60*/  IMAD.WIDE.U32 R2, R11, 0x2, R2 ;  /* 0x000000020b027825 */ /* 0x001fca00078e0002 */
[----:B------:R1:W-:Y:S02]  /*1c70*/  STG.E.U16 desc[UR4][R2.64], R21 ;  /* 0x0000001502007986 */ /* 0x0003e4000c101504 */
.L_x_12282:
        /* <DEDUP_REMOVED lines=8> */
.L_x_12283:
[----:B------:R-:W-:Y:S05]  /*1d00*/  BSYNC B1 ;  /* 0x0000000000017941 */ /* 0x000fea0003800000 */
.L_x_12279:
[----:B------:R-:W-:-:S13]  /*1d10*/  ISETP.GE.AND P0, PT, R6, R7, PT ;  /* 0x000000070600720c */ /* 0x000fda0003f06270 */
[----:B012---:R-:W0:Y:S01]  /*1d20*/  @!P0 LDC.64 R2, c[0x0][0x220] ;  /* 0x00008800ff028b82 */ /* 0x007e220000000a00 */
[----:B------:R-:W-:Y:S01]  /*1d30*/  @!P0 IMAD.IADD R11, R9, 0x1, R6 ;  /* 0x00000001090b8824 */ /* 0x000fe200078e0206 */
[----:B------:R-:W-:-:S03]  /*1d40*/  @!P0 IADD3 R6, R6, 0x80, RZ ;  /* 0x0000008006068810 */ /* 0x000fc60007ffe0ff */
[----:B0-----:R-:W-:-:S05]  /*1d50*/  @!P0 IMAD.WIDE.U32 R2, R11, 0x2, R2 ;  /* 0x000000020b028825 */ /* 0x001fca00078e0002 */
[----:B------:R2:W-:Y:S02]  /*1d60*/  @!P0 STG.E.U16 desc[UR4][R2.64], R5 ;  /* 0x0000000502008986 */ /* 0x0005e4000c101504 */
.L_x_12284:
[----:B------:R-:W-:Y:S05]  /*1d70*/  BSYNC B0 ;  /* 0x0000000000007941 */ /* 0x000fea0003800000 */
.L_x_12278:
        /* <DEDUP_REMOVED lines=8> */
        .weak           $__internal_32_$__cuda_sm20_dblrcp_rn_slowpath_v3
        .type           $__internal_32_$__cuda_sm20_dblrcp_rn_slowpath_v3,@function
        .size           $__internal_32_$__cuda_sm20_dblrcp_rn_slowpath_v3,(.L_x_71474 - $__internal_32_$__cuda_sm20_dblrcp_rn_slowpath_v3)
$__internal_32_$__cuda_sm20_dblrcp_rn_slowpath_v3:
        /* <DEDUP_REMOVED lines=11> */
[----:B------:R-:W-:Y:S01]  /*1eb0*/  VIADD R15, R13, 0xc0200000 ;  /* 0xc02000000d0f7836 */ /* 0x000fe20000000000 */
[----:B------:R-:W-:-:S03]  /*1ec0*/  MOV R14, R12 ;  /* 0x0000000c000e7202 */ /* 0x000fc60000000f00 */
        /* <DEDUP_REMOVED lines=11> */
.L_x_12288:
        /* <DEDUP_REMOVED lines=9> */
.L_x_12286:
[----:B------:R-:W-:Y:S01]  /*2010*/  LOP3.LUT R15, R13, 0x80000, RZ, 0xfc, !PT ;  /* 0x000800000d0f7812 */ /* 0x000fe200078efcff */
[----:B------:R-:W-:-:S07]  /*2020*/  IMAD.MOV.U32 R14, RZ, RZ, R12 ;  /* 0x000000ffff0e7224 */ /* 0x000fce00078e000c */
.L_x_12287:
[----:B------:R-:W-:Y:S05]  /*2030*/  BSYNC B0 ;  /* 0x0000000000007941 */ /* 0x000fea0003800000 */
.L_x_12285:
[----:B------:R-:W-:Y:S02]  /*2040*/  IMAD.MOV.U32 R12, RZ, RZ, R8 ;  /* 0x000000ffff0c7224 */ /* 0x000fe400078e0008 */
[----:B------:R-:W-:-:S04]  /*2050*/  IMAD.MOV.U32 R13, RZ, RZ, 0x0 ;  /* 0x00000000ff0d7424 */ /* 0x000fc800078e00ff */
[----:B------:R-:W-:Y:S05]  /*2060*/  RET.REL.NODEC R12 `(_ZN2at6native29vectorized_elementwise_kernelILi2EZNS0_50_GLOBAL__N__2680c7bb_12_PowKernel_cu_7dd49032_316829pow_tensor_scalar_kernel_implIssEEvRNS_18TensorIteratorBaseET0_EUlsE1_St5arrayIPcLm2EEEEviS6_T1_) ;  /* 0xffffffdc0ce47950 */ /* 0x000fea0003c3ffff */
.L_x_12289:
        /* <DEDUP_REMOVED lines=9> */
.L_x_71474:


//--------------------- .text._ZN2at6native29vectorized_elementwise_kernelILi4EZNS0_50_GLOBAL__N__2680c7bb_12_PowKernel_cu_7dd49032_316829pow_tensor_scalar_kernel_implIssEEvRNS_18TensorIteratorBaseET0_EUlsE1_St5arrayIPcLm2EEEEviS6_T1_ --------------------------
	.section	.text._ZN2at6native29vectorized_elementwise_kernelILi4EZNS0_50_GLOBAL__N__2680c7bb_12_PowKernel_cu_7dd49032_316829pow_tensor_scalar_kernel_implIssEEvRNS_18TensorIteratorBaseET0_EUlsE1_St5arrayIPcLm2EEEEviS6_T1_,"ax",@progbits
	.align	128
        .global         _ZN2at6native29vectorized_elementwise_kernelILi4EZNS0_50_GLOBAL__N__2680c7bb_12_PowKernel_cu_7dd49032_316829pow_tensor_scalar_kernel_implIssEEvRNS_18TensorIteratorBaseET0_EUlsE1_St5arrayIPcLm2EEEEviS6_T1_
        .type           _ZN2at6native29vectorized_elementwise_kernelILi4EZNS0_50_GLOBAL__N__2680c7bb_12_PowKernel_cu_7dd49032_316829pow_tensor_scalar_kernel_implIssEEvRNS_18TensorIteratorBaseET0_EUlsE1_St5arrayIPcLm2EEEEviS6_T1_,@function
        .size           _ZN2at6native29vectorized_elementwise_kernelILi4EZNS0_50_GLOBAL__N__2680c7bb_12_PowKernel_cu_7dd49032_316829pow_tensor_scalar_kernel_implIssEEvRNS_18TensorIteratorBaseET0_EUlsE1_St5arrayIPcLm2EEEEviS6_T1_,(.L_x_71475 - _ZN2at6native29vectorized_elementwise_kernelILi4EZNS0_50_GLOBAL__N__2680c7bb_12_PowKernel_cu_7dd49032_316829pow_tensor_scalar_kernel_implIssEEvRNS_18TensorIteratorBaseET0_EUlsE1_St5arrayIPcLm2EEEEviS6_T1_)
        .other          _ZN2at6native29vectorized_elementwise_kernelILi4EZNS0_50_GLOBAL__N__2680c7bb_12_PowKernel_cu_7dd49032_316829pow_tensor_scalar_kernel_implIssEEvRNS_18TensorIteratorBaseET0_EUlsE1_St5arrayIPcLm2EEEEviS6_T1_,@"STO_CUDA_ENTRY STV_DEFAULT"
_ZN2at6native29vectorized_elementwise_kernelILi4EZNS0_50_GLOBAL__N__2680c7bb_12_PowKernel_cu_7dd49032_316829pow_tensor_scalar_kernel_implIssEEvRNS_18TensorIteratorBaseET0_EUlsE1_St5arrayIPcLm2EEEEviS6_T1_:
.text._ZN2at6native29vectorized_elementwise_kernelILi4EZNS0_50_GLOBAL__N__2680c7bb_12_PowKernel_cu_7dd49032_316829pow_tensor_scalar_kernel_implIssEEvRNS_18TensorIteratorBaseET0_EUlsE1_St5arrayIPcLm2EEEEviS6_T1_:
        /* <DEDUP_REMOVED lines=30> */
[----:B-----5:R-:W-:Y:S05]  /*01e0*/  CALL.REL.NOINC `($__internal_33_$__cuda_sm20_dblrcp_rn_slowpath_v3) ;  /* 0x0000001800f47944 */ /* 0x020fea0003c00000 */
.L_x_12292:
[----:B------:R-:W-:Y:S05]  /*01f0*/  BSYNC B1 ;  /* 0x0000000000017941 */ /* 0x000fea0003800000 */
.L_x_12291:
[----:B------:R-:W-:Y:S01]  /*0200*/  PRMT R12, R4, 0xbb32, RZ ;  /* 0x0000bb32040c7816 */ /* 0x000fe200000000ff */
        /* <DEDUP_REMOVED lines=8> */
[----:B------:R-:W-:Y:S01]  /*0290*/  DFMA R10, R6, R10, R6 ;  /* 0x0000000a060a722b */ /* 0x000fe20000000006 */
[----:B------:R0:W1:Y:S07]  /*02a0*/  F2I.F64.TRUNC R7, R14 ;  /* 0x0000000e00077311 */ /* 0x00006e000030d100 */
[----:B------:R-:W-:-:S08]  /*02b0*/  DFMA R16, -R12, R10, 1 ;  /* 0x3ff000000c10742b */ /* 0x000fd0000000010a */
[----:B0-----:R-:W-:Y:S01]  /*02c0*/  DFMA R14, R10, R16, R10 ;  /* 0x000000100a0e722b */ /* 0x001fe2000000000a */
[----:B-1----:R-:W-:Y:S10]  /*02d0*/  @P0 BRA `(.L_x_12294) ;  /* 0x0000000000100947 */ /* 0x002ff40003800000 */
[----:B------:R-:W-:Y:S02]  /*02e0*/  LOP3.LUT R16, R13, 0x7fffffff, RZ, 0xc0, !PT ;  /* 0x7fffffff0d107812 */ /* 0x000fe400078ec0ff */
[----:B------:R-:W-:-:S03]  /*02f0*/  MOV R8, 0x320 ;  /* 0x0000032000087802 */ /* 0x000fc60000000f00 */
[----:B------:R-:W-:-:S07]  /*0300*/  VIADD R16, R16, 0xfff00000 ;  /* 0xfff0000010107836 */ /* 0x000fce0000000000 */
[----:B-----5:R-:W-:Y:S05]  /*0310*/  CALL.REL.NOINC `($__internal_33_$__cuda_sm20_dblrcp_rn_slowpath_v3) ;  /* 0x0000001800a87944 */ /* 0x020fea0003c00000 */
.L_x_12294:
[----:B------:R-:W-:Y:S05]  /*0320*/  BSYNC B1 ;  /* 0x0000000000017941 */ /* 0x000fea0003800000 */
.L_x_12293:
[----:B------:R-:W-:Y:S01]  /*0330*/  PRMT R12, R5, 0x9910, RZ ;  /* 0x00009910050c7816 */ /* 0x000fe200000000ff */
        /* <DEDUP_REMOVED lines=16> */
[----:B-----5:R-:W-:Y:S05]  /*0440*/  CALL.REL.NOINC `($__internal_33_$__cuda_sm20_dblrcp_rn_slowpath_v3) ;  /* 0x00000018005c7944 */ /* 0x020fea0003c00000 */
.L_x_12296:
[----:B------:R-:W-:Y:S05]  /*0450*/  BSYNC B1 ;  /* 0x0000000000017941 */ /* 0x000fea0003800000 */
.L_x_12295:
        /* <DEDUP_REMOVED lines=18> */
.L_x_12298:
[----:B------:R-:W-:Y:S05]  /*0580*/  BSYNC B1 ;  /* 0x0000000000017941 */ /* 0x000fea0003800000 */
.L_x_12297:
[----:B-----5:R-:W-:Y:S01]  /*0590*/  PRMT R12, R2, 0x9910, RZ ;  /* 0x00009910020c7816 */ /* 0x020fe200000000ff */
        /* <DEDUP_REMOVED lines=16> */
[----:B------:R-:W-:Y:S05]  /*06a0*/  CALL.REL.NOINC `($__internal_33_$__cuda_sm20_dblrcp_rn_slowpath_v3) ;  /* 0x0000001400c47944 */ /* 0x000fea0003c00000 */
.L_x_12300:
[----:B------:R-:W-:Y:S05]  /*06b0*/  BSYNC B1 ;  /* 0x0000000000017941 */ /* 0x000fea0003800000 */
.L_x_12299:
[----:B------:R-:W-:Y:S01]  /*06c0*/  PRMT R12, R2, 0xbb32, RZ ;  /* 0x0000bb32020c7816 */ /* 0x000fe200000000ff */
[----:B------:R-:W-:Y:S04]  /*06d0*/  BSSY B1, `(.L_x_12301) ;  /* 0x0000013000017945 */ /* 0x000fe80003800000 */
[----:B------:R-:W-:-:S06]  /*06e0*/  IMAD R12, R12, R12, RZ ;  /* 0x0000000c0c0c7224 */ /* 0x000fcc00078e02ff */
[----:B------:R-:W0:Y:S08]  /*06f0*/  I2F.F64 R12, R12 ;  /* 0x0000000c000c7312 */ /* 0x000e300000201c00 */
[----:B0-----:R-:W0:Y:S01]  /*0700*/  MUFU.RCP64H R11, R13 ;  /* 0x0000000d000b7308 */ /* 0x001e220000001800 */
[----:B------:R-:W-:-:S04]  /*0710*/  IADD3 R10, R13, 0x300402, RZ ;  /* 0x003004020d0a7810 */ /* 0x000fc80007ffe0ff */
[----:B------:R-:W-:Y:S02]  /*0720*/  FSETP.GEU.AND P0, PT, |R10|, 5.8789094863358348022e-39, PT ;  /* 0x004004020a00780b */ /* 0x000fe40003f0e200 */
[----:B0-----:R-:W-:-:S08]  /*0730*/  DFMA R16, -R12, R10, 1 ;  /* 0x3ff000000c10742b */ /* 0x001fd0000000010a */
[----:B------:R-:W-:-:S08]  /*0740*/  DFMA R16, R16, R16, R16 ;  /* 0x000000101010722b */ /* 0x000fd00000000010 */
[----:B------:R-:W-:Y:S01]  /*0750*/  DFMA R16, R10, R16, R10 ;  /* 0x000000100a10722b */ /* 0x000fe2000000000a */
[----:B------:R0:W1:Y:S07]  /*0760*/  F2I.F64.TRUNC R11, R14 ;  /* 0x0000000e000b7311 */ /* 0x00006e000030d100 */
[----:B------:R-:W-:-:S08]  /*0770*/  DFMA R18, -R12, R16, 1 ;  /* 0x3ff000000c12742b */ /* 0x000fd00000000110 */
[----:B------:R-:W-:Y:S01]  /*0780*/  DFMA R16, R16, R18, R16 ;  /* 0x000000121010722b */ /* 0x000fe20000000010 */
[----:B01----:R-:W-:Y:S10]  /*0790*/  @P0 BRA `(.L_x_12302) ;  /* 0x0000000000180947 */ /* 0x003ff40003800000 */
[----:B------:R-:W-:Y:S02]  /*07a0*/  LOP3.LUT R16, R13, 0x7fffffff, RZ, 0xc0, !PT ;  /* 0x7fffffff0d107812 */ /* 0x000fe400078ec0ff */
[----:B------:R-:W-:-:S03]  /*07b0*/  MOV R8, 0x7e0 ;  /* 0x000007e000087802 */ /* 0x000fc60000000f00 */
[----:B------:R-:W-:-:S07]  /*07c0*/  VIADD R16, R16, 0xfff00000 ;  /* 0xfff0000010107836 */ /* 0x000fce0000000000 */
[----:B------:R-:W-:Y:S05]  /*07d0*/  CALL.REL.NOINC `($__internal_33_$__cuda_sm20_dblrcp_rn_slowpath_v3) ;  /* 0x0000001400787944 */ /* 0x000fea0003c00000 */
[----:B------:R-:W-:Y:S02]  /*07e0*/  IMAD.MOV.U32 R16, RZ, RZ, R14 ;  /* 0x000000ffff107224 */ /* 0x000fe400078e000e */
[----:B------:R-:W-:-:S07]  /*07f0*/  IMAD.MOV.U32 R17, RZ, RZ, R15 ;  /* 0x000000ffff117224 */ /* 0x000fce00078e000f */
.L_x_12302:
[----:B------:R-:W-:Y:S05]  /*0800*/  BSYNC B1 ;  /* 0x0000000000017941 */ /* 0x000fea0003800000 */
.L_x_12301:
        /* <DEDUP_REMOVED lines=18> */
.L_x_12304:
[----:B------:R-:W-:Y:S05]  /*0930*/  BSYNC B1 ;  /* 0x0000000000017941 */ /* 0x000fea0003800000 */
.L_x_12303:
        /* <DEDUP_REMOVED lines=18> */
.L_x_12306:
[----:B------:R-:W-:Y:S05]  /*0a60*/  BSYNC B1 ;  /* 0x0000000000017941 */ /* 0x000fea0003800000 */
.L_x_12305:
        /* <DEDUP_REMOVED lines=8> */
[----:B------:R-:W-:Y:S04]  /*0af0*/  STG.E.64 desc[UR4][R8.64], R4 ;  /* 0x0000000408007986 */ /* 0x000fe8000c101b04 */
[----:B------:R-:W-:Y:S01]  /*0b00*/  STG.E.64 desc[UR4][R8.64+0x400], R2 ;  /* 0x0004000208007986 */ /* 0x000fe2000c101b04 */
[----:B------:R-:W-:Y:S05]  /*0b10*/  EXIT ;  /* 0x000000000000794d */ /* 0x000fea0003800000 */
.L_x_12290:
        /* <DEDUP_REMOVED lines=74> */
.L_x_12310:
[----:B------:R-:W-:Y:S05]  /*0fc0*/  BSYNC B2 ;  /* 0x0000000000027941 */ /* 0x000fea0003800000 */
.L_x_12309:
[----:B------:R0:W1:Y:S02]  /*0fd0*/  F2I.F64.TRUNC R3, R14 ;  /* 0x0000000e00037311 */ /* 0x000064000030d100 */
.L_x_12308:
[----:B------:R-:W-:Y:S05]  /*0fe0*/  BSYNC B1 ;  /* 0x0000000000017941 */ /* 0x000fea0003800000 */
.L_x_12307:
        /* <DEDUP_REMOVED lines=19> */
[----:B-1----:R-:W-:Y:S05]  /*1120*/  CALL.REL.NOINC `($__internal_33_$__cuda_sm20_dblrcp_rn_slowpath_v3) ;  /* 0x0000000c00247944 */ /* 0x002fea0003c00000 */
.L_x_12314:
[----:B------:R-:W-:Y:S05]  /*1130*/  BSYNC B2 ;  /* 0x0000000000027941 */ /* 0x000fea0003800000 */
.L_x_12313:
[----:B------:R2:W3:Y:S02]  /*1140*/  F2I.F64.TRUNC R0, R14 ;  /* 0x0000000e00007311 */ /* 0x0004e4000030d100 */
.L_x_12312:
[----:B------:R-:W-:Y:S05]  /*1150*/  BSYNC B1 ;  /* 0x0000000000017941 */ /* 0x000fea0003800000 */
.L_x_12311:
        /* <DEDUP_REMOVED lines=19> */
[----:B-1-3--:R-:W-:Y:S05]  /*1290*/  CALL.REL.NOINC `($__internal_33_$__cuda_sm20_dblrcp_rn_slowpath_v3) ;  /* 0x0000000800c87944 */ /* 0x00afea0003c00000 */
.L_x_12318:
[----:B------:R-:W-:Y:S05]  /*12a0*/  BSYNC B2 ;  /* 0x0000000000027941 */ /* 0x000fea0003800000 */
.L_x_12317:
[----:B------:R4:W0:Y:S02]  /*12b0*/  F2I.F64.TRUNC R11, R14 ;  /* 0x0000000e000b7311 */ /* 0x000824000030d100 */
.L_x_12316:
[----:B------:R-:W-:Y:S05]  /*12c0*/  BSYNC B1 ;  /* 0x0000000000017941 */ /* 0x000fea0003800000 */
.L_x_12315:
        /* <DEDUP_REMOVED lines=20> */
.L_x_12322:
[----:B------:R-:W-:Y:S05]  /*1410*/  BSYNC B2 ;  /* 0x0000000000027941 */ /* 0x000fea0003800000 */
.L_x_12321:
[----:B------:R0:W2:Y:S02]  /*1420*/  F2I.F64.TRUNC R20, R14 ;  /* 0x0000000e00147311 */ /* 0x0000a4000030d100 */
.L_x_12320:
[----:B------:R-:W-:Y:S05]  /*1430*/  BSYNC B1 ;  /* 0x0000000000017941 */ /* 0x000fea0003800000 */
.L_x_12319:
        /* <DEDUP_REMOVED lines=20> */
.L_x_12326:
[----:B------:R-:W-:Y:S05]  /*1580*/  BSYNC B2 ;  /* 0x0000000000027941 */ /* 0x000fea0003800000 */
.L_x_12325:
[----:B------:R0:W2:Y:S02]  /*1590*/  F2I.F64.TRUNC R21, R14 ;  /* 0x0000000e00157311 */ /* 0x0000a4000030d100 */
.L_x_12324:
[----:B------:R-:W-:Y:S05]  /*15a0*/  BSYNC B1 ;  /* 0x0000000000017941 */ /* 0x000fea0003800000 */
.L_x_12323:
        /* <DEDUP_REMOVED lines=20> */
.L_x_12330:
[----:B------:R-:W-:Y:S05]  /*16f0*/  BSYNC B2 ;  /* 0x0000000000027941 */ /* 0x000fea0003800000 */
.L_x_12329:
[----:B------:R0:W2:Y:S02]  /*1700*/  F2I.F64.TRUNC R10, R14 ;  /* 0x0000000e000a7311 */ /* 0x0000a4000030d100 */
.L_x_12328:
[----:B------:R-:W-:Y:S05]  /*1710*/  BSYNC B1 ;  /* 0x0000000000017941 */ /* 0x000fea0003800000 */
.L_x_12327:
        /* <DEDUP_REMOVED lines=20> */
.L_x_12334:
[----:B------:R-:W-:Y:S05]  /*1860*/  BSYNC B2 ;  /* 0x0000000000027941 */ /* 0x000fea0003800000 */
.L_x_12333:
[----:B------:R0:W2:Y:S02]  /*1870*/  F2I.F64.TRUNC R5, R14 ;  /* 0x0000000e00057311 */ /* 0x0000a4000030d100 */
.L_x_12332:
[----:B------:R-:W-:Y:S05]  /*1880*/  BSYNC B1 ;  /* 0x0000000000017941 */ /* 0x000fea0003800000 */
.L_x_12331:
        /* <DEDUP_REMOVED lines=20> */
.L_x_12338:
[----:B------:R-:W-:Y:S05]  /*19d0*/  BSYNC B2 ;  /* 0x0000000000027941 */ /* 0x000fea0003800000 */
.L_x_12337:
[----:B------:R0:W2:Y:S02]  /*19e0*/  F2I.F64.TRUNC R4, R14 ;  /* 0x0000000e00047311 */ /* 0x0000a4000030d100 */
.L_x_12336:
[----:B------:R-:W-:Y:S05]  /*19f0*/  BSYNC B1 ;  /* 0x0000000000017941 */ /* 0x000fea0003800000 */
.L_x_12335:
        /* <DEDUP_REMOVED lines=22> */
.L_x_12341:
[----:B------:R-:W-:-:S13]  /*1b60*/  ISETP.GE.AND P0, PT, R6, R7, PT ;  /* 0x000000070600720c */ /* 0x000fda0003f06270 */
[----:B------:R-:W-:Y:S05]  /*1b70*/  @P0 BRA `(.L_x_12343) ;  /* 0x0000000000300947 */ /* 0x000fea0003800000 */
[----:B0-----:R-:W0:Y:S01]  /*1b80*/  LDC.64 R2, c[0x0][0x220] ;  /* 0x00008800ff027b82 */ /* 0x001e220000000a00 */
[----:B------:R-:W-:Y:S02]  /*1b90*/  IMAD.IADD R11, R9, 0x1, R6 ;  /* 0x00000001090b7824 */ /* 0x000fe400078e0206 */
[----:B------:R-:W-:Y:S02]  /*1ba0*/  VIADD R6, R6, 0x80 ;  /* 0x0000008006067836 */ /* 0x000fe40000000000 */
[----:B0-----:R-:W-:-:S05]  /*1bb0*/  IMAD.WIDE.U32 R2, R11, 0x2, R2 ;  /* 0x000000020b027825 */ /* 0x001fca00078e0002 */
[----:B------:R1:W-:Y:S02]  /*1bc0*/  STG.E.U16 desc[UR4][R2.64], R20 ;  /* 0x0000001402007986 */ /* 0x0003e4000c101504 */
.L_x_12342:
[----:B------:R-:W-:-:S13]  /*1bd0*/  ISETP.GE.AND P0, PT, R6, R7, PT ;  /* 0x000000070600720c */ /* 0x000fda0003f06270 */
[----:B------:R-:W-:Y:S05]  /*1be0*/  @P0 BRA `(.L_x_12344) ;  /* 0x0000000000340947 */ /* 0x000fea0003800000 */
[----:B01----:R-:W0:Y:S01]  /*1bf0*/  LDC.64 R2, c[0x0][0x220] ;  /* 0x00008800ff027b82 */ /* 0x003e220000000a00 */
[----:B------:R-:W-:Y:S01]  /*1c00*/  IADD3 R11, R9, R6, RZ ;  /* 0x00000006090b7210 */ /* 0x000fe20007ffe0ff */
[----:B------:R-:W-:-:S04]  /*1c10*/  VIADD R6, R6, 0x80 ;  /* 0x0000008006067836 */ /* 0x000fc80000000000 */
[----:B0-----:R-:W-:-:S05]  /*1c20*/  IMAD.WIDE.U32 R2, R11, 0x2, R2 ;  /* 0x000000020b027825 */ /* 0x001fca00078e0002 */
[----:B------:R1:W-:Y:S02]  /*1c30*/  STG.E.U16 desc[UR4][R2.64], R21 ;  /* 0x0000001502007986 */ /* 0x0003e4000c101504 */
.L_x_12343:
        /* <DEDUP_REMOVED lines=8> */
.L_x_12344:
[----:B------:R-:W-:Y:S05]  /*1cc0*/  BSYNC B1 ;  /* 0x0000000000017941 */ /* 0x000fea0003800000 */
.L_x_12340:
[----:B------:R-:W-:-:S13]  /*1cd0*/  ISETP.GE.AND P0, PT, R6, R7, PT ;  /* 0x000000070600720c */ /* 0x000fda0003f06270 */
[----:B012---:R-:W0:Y:S01]  /*1ce0*/  @!P0 LDC.64 R2, c[0x0][0x220] ;  /* 0x00008800ff028b82 */ /* 0x007e220000000a00 */
[----:B------:R-:W-:Y:S01]  /*1cf0*/  @!P0 IMAD.IADD R11, R9, 0x1, R6 ;  /* 0x00000001090b8824 */ /* 0x000fe200078e0206 */
[----:B------:R-:W-:-:S03]  /*1d00*/  @!P0 IADD3 R6, R6, 0x80, RZ ;  /* 0x0000008006068810 */ /* 0x000fc60007ffe0ff */
[----:B0-----:R-:W-:-:S05]  /*1d10*/  @!P0 IMAD.WIDE.U32 R2, R11, 0x2, R2 ;  /* 0x000000020b028825 */ /* 0x001fca00078e0002 */
[----:B------:R2:W-:Y:S02]  /*1d20*/  @!P0 STG.E.U16 desc[UR4][R2.64], R5 ;  /* 0x0000000502008986 */ /* 0x0005e4000c101504 */
.L_x_12345:
[----:B------:R-:W-:Y:S05]  /*1d30*/  BSYNC B0 ;  /* 0x0000000000007941 */ /* 0x000fea0003800000 */
.L_x_12339:
        /* <DEDUP_REMOVED lines=8> */
        .weak           $__internal_33_$__cuda_sm20_dblrcp_rn_slowpath_v3
        .type           $__internal_33_$__cuda_sm20_dblrcp_rn_slowpath_v3,@function
        .size           $__internal_33_$__cuda_sm20_dblrcp_rn_slowpath_v3,(.L_x_71475 - $__internal_33_$__cuda_sm20_dblrcp_rn_slowpath_v3)
$__internal_33_$__cuda_sm20_dblrcp_rn_slowpath_v3:
        /* <DEDUP_REMOVED lines=24> */
.L_x_12349:
        /* <DEDUP_REMOVED lines=9> */
.L_x_12347:
[----:B------:R-:W-:Y:S01]  /*1fd0*/  LOP3.LUT R15, R13, 0x80000, RZ, 0xfc, !PT ;  /* 0x000800000d0f7812 */ /* 0x000fe200078efcff */
[----:B------:R-:W-:-:S07]  /*1fe0*/  IMAD.MOV.U32 R14, RZ, RZ, R12 ;  /* 0x000000ffff0e7224 */ /* 0x000fce00078e000c */
.L_x_12348:
[----:B------:R-:W-:Y:S05]  /*1ff0*/  BSYNC B0 ;  /* 0x0000000000007941 */ /* 0x000fea0003800000 */
.L_x_12346:
[----:B------:R-:W-:Y:S02]  /*2000*/  IMAD.MOV.U32 R12, RZ, RZ, R8 ;  /* 0x000000ffff0c7224 */ /* 0x000fe400078e0008 */
[----:B------:R-:W-:-:S04]  /*2010*/  IMAD.MOV.U32 R13, RZ, RZ, 0x0 ;  /* 0x00000000ff0d7424 */ /* 0x000fc800078e00ff */
[----:B------:R-:W-:Y:S05]  /*2020*/  RET.REL.NODEC R12 `(_ZN2at6native29vectorized_elementwise_kernelILi4EZNS0_50_GLOBAL__N__2680c7bb_12_PowKernel_cu_7dd49032_316829pow_tensor_scalar_kernel_implIssEEvRNS_18TensorIteratorBaseET0_EUlsE1_St5arrayIPcLm2EEEEviS6_T1_) ;  /* 0xffffffdc0cf47950 */ /* 0x000fea0003c3ffff */
.L_x_12350:
        /* <DEDUP_REMOVED lines=13> */
.L_x_71475:


//--------------------- .text._ZN2at6native29vectorized_elementwise_kernelILi8EZNS0_50_GLOBAL__N__2680c7bb_12_PowKernel_cu_7dd49032_316829pow_tensor_scalar_kernel_implIssEEvRNS_18TensorIteratorBaseET0_EUlsE1_St5arrayIPcLm2EEEEviS6_T1_ --------------------------
	.section	.text._ZN2at6native29vectorized_elementwise_kernelILi8EZNS0_50_GLOBAL__N__2680c7bb_12_PowKernel_cu_7dd49032_316829pow_tensor_scalar_kernel_implIssEEvRNS_18TensorIteratorBaseET0_EUlsE1_St5arrayIPcLm2EEEEviS6_T1_,"ax",@progbits
	.align	128
        .global         _ZN2at6native29vectorized_elementwise_kernelILi8EZNS0_50_GLOBAL__N__2680c7bb_12_PowKernel_cu_7dd49032_316829pow_tensor_scalar_kernel_implIssEEvRNS_18TensorIteratorBaseET0_EUlsE1_St5arrayIPcLm2EEEEviS6_T1_
        .type           _ZN2at6native29vectorized_elementwise_kernelILi8EZNS0_50_GLOBAL__N__2680c7bb_12_PowKernel_cu_7dd49032_316829pow_tensor_scalar_kernel_implIssEEvRNS_18TensorIteratorBaseET0_EUlsE1_St5arrayIPcLm2EEEEviS6_T1_,@function
        .size           _ZN2at6native29vectorized_elementwise_kernelILi8EZNS0_50_GLOBAL__N__2680c7bb_12_PowKernel_cu_7dd49032_316829pow_tensor_scalar_kernel_implIssEEvRNS_18TensorIteratorBaseET0_EUlsE1_St5arrayIPcLm2EEEEviS6_T1_,(.L_x_71476 - _ZN2at6native29vectorized_elementwise_kernelILi8EZNS0_50_GLOBAL__N__2680c7bb_12_PowKernel_cu_7dd49032_316829pow_tensor_scalar_kernel_implIssEEvRNS_18TensorIteratorBaseET0_EUlsE1_St5arrayIPcLm2EEEEviS6_T1_)
        .other          _ZN2at6native29vectorized_elementwise_kernelILi8EZNS0_50_GLOBAL__N__2680c7bb_12_PowKernel_cu_7dd49032_316829pow_tensor_scalar_kernel_implIssEEvRNS_18TensorIteratorBaseET0_EUlsE1_St5arrayIPcLm2EEEEviS6_T1_,@"STO_CUDA_ENTRY STV_DEFAULT"
_ZN2at6native29vectorized_elementwise_kernelILi8EZNS0_50_GLOBAL__N__2680c7bb_12_PowKernel_cu_7dd49032_316829pow_tensor_scalar_kernel_implIssEEvRNS_18TensorIteratorBaseET0_EUlsE1_St5arrayIPcLm2EEEEviS6_T1_:
.text._ZN2at6native29vectorized_elementwise_kernelILi8EZNS0_50_GLOBAL__N__2680c7bb_12_PowKernel_cu_7dd49032_316829pow_tensor_scalar_kernel_implIssEEvRNS_18TensorIteratorBaseET0_EUlsE1_St5arrayIPcLm2EEEEviS6_T1_:
        /* <DEDUP_REMOVED lines=29> */
[----:B------:R-:W-:Y:S05]  /*01d0*/  CALL.REL.NOINC `($__internal_34_$__cuda_sm20_dblrcp_rn_slowpath_v3) ;  /* 0x0000001c00007944 */ /* 0x000fea0003c00000 */
.L_x_12353:
[----:B------:R-:W-:Y:S05]  /*01e0*/  BSYNC B1 ;  /* 0x0000000000017941 */ /* 0x000fea0003800000 */
.L_x_12352:
        /* <DEDUP_REMOVED lines=18> */
.L_x_12355:
[----:B------:R-:W-:Y:S05]  /*0310*/  BSYNC B1 ;  /* 0x0000000000017941 */ /* 0x000fea0003800000 */
.L_x_12354:
        /* <DEDUP_REMOVED lines=17> */
[----:B------:R-:W-:Y:S05]  /*0430*/  CALL.REL.NOINC `($__internal_34_$__cuda_sm20_dblrcp_rn_slowpath_v3) ;  /* 0x0000001800687944 */ /* 0x000fea0003c00000 */
.L_x_12357:
[----:B------:R-:W-:Y:S05]  /*0440*/  BSYNC B1 ;  /* 0x0000000000017941 */ /* 0x000fea0003800000 */
.L_x_12356:
        /* <DEDUP_REMOVED lines=18> */
.L_x_12359:
[----:B------:R-:W-:Y:S05]  /*0570*/  BSYNC B1 ;  /* 0x0000000000017941 */ /* 0x000fea0003800000 */
.L_x_12358:
        /* <DEDUP_REMOVED lines=18> */
[----:B------:R-:W-:Y:S01]  /*06a0*/  MOV R14, R12 ;  /* 0x0000000c000e7202 */ /* 0x000fe20000000f00 */
[----:B------:R-:W-:-:S07]  /*06b0*/  IMAD.MOV.U32 R15, RZ, RZ, R13 ;  /* 0x000000ffff0f7224 */ /* 0x000fce00078e000d */
.L_x_12361:
[----:B------:R-:W-:Y:S05]  /*06c0*/  BSYNC B1 ;  /* 0x0000000000017941 */ /* 0x000fea0003800000 */
.L_x_12360:
        /* <DEDUP_REMOVED lines=18> */
[----:B------:R-:W-:Y:S02]  /*07f0*/  IMAD.MOV.U32 R16, RZ, RZ, R12 ;  /* 0x000000ffff107224 */ /* 0x000fe400078e000c */
[----:B------:R-:W-:-:S07]  /*0800*/  IMAD.MOV.U32 R17, RZ, RZ, R13 ;  /* 0x000000ffff117224 */ /* 0x000fce00078e000d */
.L_x_12363:
[----:B------:R-:W-:Y:S05]  /*0810*/  BSYNC B1 ;  /* 0x0000000000017941 */ /* 0x000fea0003800000 */
.L_x_12362:
        /* <DEDUP_REMOVED lines=18> */
.L_x_12365:
[----:B------:R-:W-:Y:S05]  /*0940*/  BSYNC B1 ;  /* 0x0000000000017941 */ /* 0x000fea0003800000 */
.L_x_12364:
        /* <DEDUP_REMOVED lines=9> */
[----:B------:R-:W-:Y:S02]  /*09e0*/  DFMA R16, R14, R6, R14 ;  /* 0x000000060e10722b */ /* 0x000fe4000000000e */
[----:B------:R0:W1:Y:S06]  /*09f0*/  F2I.F64.TRUNC R6, R12 ;  /* 0x0000000c00067311 */ /* 0x00006c000030d100 */
[----:B------:R-:W-:-:S08]  /*0a00*/  DFMA R20, -R10, R16, 1 ;  /* 0x3ff000000a14742b */ /* 0x000fd00000000110 */
[----:B------:R-:W-:Y:S01]  /*0a10*/  DFMA R16, R16, R20, R16 ;  /* 0x000000141010722b */ /* 0x000fe20000000010 */
[----:B01----:R-:W-:Y:S10]  /*0a20*/  @P0 BRA `(.L_x_12367) ;  /* 0x0000000000180947 */ /* 0x003ff40003800000 */
[----:B------:R-:W-:Y:S02]  /*0a30*/  LOP3.LUT R14, R11, 0x7fffffff, RZ, 0xc0, !PT ;  /* 0x7fffffff0b0e7812 */ /* 0x000fe400078ec0ff */
[----:B------:R-:W-:-:S03]  /*0a40*/  MOV R2, 0xa70 ;  /* 0x00000a7000027802 */ /* 0x000fc60000000f00 */
[----:B------:R-:W-:-:S07]  /*0a50*/  VIADD R14, R14, 0xfff00000 ;  /* 0xfff000000e0e7836 */ /* 0x000fce0000000000 */
[----:B------:R-:W-:Y:S05]  /*0a60*/  CALL.REL.NOINC `($__internal_34_$__cuda_sm20_dblrcp_rn_slowpath_v3) ;  /* 0x0000001000dc7944 */ /* 0x000fea0003c00000 */
[----:B------:R-:W-:Y:S02]  /*0a70*/  IMAD.MOV.U32 R16, RZ, RZ, R12 ;  /* 0x000000ffff107224 */ /* 0x000fe400078e000c */
[----:B------:R-:W-:-:S07]  /*0a80*/  IMAD.MOV.U32 R17, RZ, RZ, R13 ;  /* 0x000000ffff117224 */ /* 0x000fce00078e000d */
.L_x_12367:
[----:B------:R-:W-:Y:S05]  /*0a90*/  BSYNC B1 ;  /* 0x0000000000017941 */ /* 0x000fea0003800000 */
.L_x_12366:
        /* <DEDUP_REMOVED lines=8> */
[----:B------:R-:W-:Y:S01]  /*0b20*/  STG.E.128 desc[UR4][R10.64], R12 ;  /* 0x0000000c0a007986 */ /* 0x000fe2000c101d04 */
[----:B------:R-:W-:Y:S05]  /*0b30*/  EXIT ;  /* 0x000000000000794d */ /* 0x000fea0003800000 */
.L_x_12351:
[----:B------:R-:W0:Y:S01]  /*0b40*/  S2R R9, SR_TID.X ;  /* 0x0000000000097919 */ /* 0x000e220000002100 */
[----:B------:R-:W-:Y:S01]  /*0b50*/  IMAD.MOV.U32 R3, RZ, RZ, RZ ;  /* 0x000000ffff037224 */ /* 0x000fe200078e00ff */
[----:B0-----:R-:W-:Y:S02]  /*0b60*/  ISETP.GE.AND P0, PT, R9, R18, PT ;  /* 0x000000120900720c */ /* 0x001fe40003f06270 */
[----:B------:R-:W-:-:S11]  /*0b70*/  MOV R29, R9 ;  /* 0x00000009001d7202 */ /* 0x000fd60000000f00 */
[----:B------:R-:W-:Y:S01]  /*0b80*/  @!P0 VIADD R29, R9, 0x80 ;  /* 0x00000080091d8836 */ /* 0x000fe20000000000 */
[----:B------:R-:W0:Y:S04]  /*0b90*/  @!P0 LDC.64 R16, c[0x0][0x228] ;  /* 0x00008a00ff108b82 */ /* 0x000e280000000a00 */
[----:B------:R-:W-:-:S13]  /*0ba0*/  ISETP.GE.AND P6, PT, R29, R18, PT ;  /* 0x000000121d00720c */ /* 0x000fda0003fc6270 */
[----:B------:R-:W-:Y:S01]  /*0bb0*/  @!P6 IMAD.IADD R5, R0, 0x1, R29 ;  /* 0x000000010005e824 */ /* 0x000fe200078e021d */
[----:B------:R-:W1:Y:S01]  /*0bc0*/  @!P6 LDC.64 R20, c[0x0][0x228] ;  /* 0x00008a00ff14eb82 */ /* 0x000e620000000a00 */
[----:B------:R-:W-:-:S05]  /*0bd0*/  @!P6 VIADD R29, R29, 0x80 ;  /* 0x000000801d1de836 */ /* 0x000fca0000000000 */
[----:B------:R-:W-:-:S13]  /*0be0*/  ISETP.GE.AND P5, PT, R29, R18, PT ;  /* 0x000000121d00720c */ /* 0x000fda0003fa6270 */
[----:B------:R-:W-:Y:S01]  /*0bf0*/  @!P5 IMAD.IADD R8, R0, 0x1, R29 ;  /* 0x000000010008d824 */ /* 0x000fe200078e021d */
[----:B------:R-:W-:Y:S01]  /*0c00*/  @!P5 IADD3 R29, R29, 0x80, RZ ;  /* 0x000000801d1dd810 */ /* 0x000fe20007ffe0ff */
[----:B------:R-:W2:Y:S03]  /*0c10*/  @!P5 LDC.64 R6, c[0x0][0x228] ;  /* 0x00008a00ff06db82 */ /* 0x000ea60000000a00 */
[----:B------:R-:W-:Y:S01]  /*0c20*/  ISETP.GE.AND P4, PT, R29, R18, PT ;  /* 0x000000121d00720c */ /* 0x000fe20003f86270 */
[----:B-1----:R-:W-:-:S05]  /*0c30*/  @!P6 IMAD.WIDE.U32 R20, R5, 0x2, R20 ;  /* 0x000000020514e825 */ /* 0x002fca00078e0014 */
[----:B------:R1:W5:Y:S07]  /*0c40*/  @!P6 LDG.E.S16 R3, desc[UR4][R20.64] ;  /* 0x000000041403e981 */ /* 0x00036e000c1e1700 */
        /* <DEDUP_REMOVED lines=13> */
[----:B------:R-:W0:Y:S01]  /*0d20*/  @!P1 LDC.64 R10, c[0x0][0x228] ;  /* 0x00008a00ff0a9b82 */ /* 0x000e220000000a00 */
[----:B------:R-:W-:-:S05]  /*0d30*/  @!P1 VIADD R29, R29, 0x80 ;  /* 0x000000801d1d9836 */ /* 0x000fca0000000000 */
[----:B------:R-:W-:-:S13]  /*0d40*/  ISETP.GE.AND P6, PT, R29, R18, PT ;  /* 0x000000121d00720c */ /* 0x000fda0003fc6270 */
[----:B------:R-:W0:Y:S01]  /*0d50*/  @!P6 LDC.64 R4, c[0x0][0x228] ;  /* 0x00008a00ff04eb82 */ /* 0x000e220000000a00 */
[----:B---3--:R-:W-:Y:S01]  /*0d60*/  @!P4 IMAD.WIDE.U32 R22, R19, 0x2, R22 ;  /* 0x000000021316c825 */ /* 0x008fe200078e0016 */
[----:B------:R-:W-:-:S03]  /*0d70*/  HFMA2.MMA R19, -RZ, RZ, 0, 0 ;  /* 0x00000000ff137435 */ /* 0x000fc600000001ff */
[----:B--2---:R-:W-:-:S04]  /*0d80*/  @!P5 IMAD.WIDE.U32 R6, R8, 0x2, R6 ;  /* 0x000000020806d825 */ /* 0x004fc800078e0006 */
[C---:B------:R-:W-:Y:S02]  /*0d90*/  @!P6 IMAD.IADD R8, R0.reuse, 0x1, R29 ;  /* 0x000000010008e824 */ /* 0x040fe400078e021d */
[----:B------:R-:W-:Y:S01]  /*0da0*/  @!P0 IMAD.IADD R29, R0, 0x1, R9 ;  /* 0x00000001001d8824 */ /* 0x000fe200078e0209 */
[----:B------:R2:W5:Y:S01]  /*0db0*/  @!P5 LDG.E.S16 R19, desc[UR4][R6.64] ;  /* 0x000000040613d981 */ /* 0x000562000c1e1700 */
[----:B----4-:R-:W-:Y:S01]  /*0dc0*/  @!P3 IMAD.WIDE.U32 R14, R2, 0x2, R14 ;  /* 0x00000002020eb825 */ /* 0x010fe200078e000e */
[----:B-1----:R-:W-:Y:S02]  /*0dd0*/  CS2R R20, SRZ ;  /* 0x0000000000147805 */ /* 0x002fe4000001ff00 */
[----:B------:R-:W-:Y:S01]  /*0de0*/  PRMT R2, RZ, 0x7610, R2 ;  /* 0x00007610ff027816 */ /* 0x000fe20000000002 */
[----:B0-----:R-:W-:-:S03]  /*0df0*/  @!P2 IMAD.WIDE.U32 R12, R27, 0x2, R12 ;  /* 0x000000021b0ca825 */ /* 0x001fc600078e000c */
[----:B------:R0:W5:Y:S01]  /*0e00*/  @!P4 LDG.E.S16 R21, desc[UR4][R22.64] ;  /* 0x000000041615c981 */ /* 0x000162000c1e1700 */
[----:B------:R-:W-:Y:S01]  /*0e10*/  @!P1 IMAD.WIDE.U32 R10, R25, 0x2, R10 ;  /* 0x00000002190a9825 */ /* 0x000fe200078e000a */
[----:B--2---:R-:W-:Y:S02]  /*0e20*/  CS2R R6, SRZ ;  /* 0x0000000000067805 */ /* 0x004fe4000001ff00 */
[----:B------:R0:W5:Y:S01]  /*0e30*/  @!P3 LDG.E.S16 R20, desc[UR4][R14.64] ;  /* 0x000000040e14b981 */ /* 0x000162000c1e1700 */
[----:B------:R-:W-:-:S03]  /*0e40*/  @!P6 IMAD.WIDE.U32 R4, R8, 0x2, R4 ;  /* 0x000000020804e825 */ /* 0x000fc600078e0004 */
[----:B------:R0:W5:Y:S01]  /*0e50*/  @!P1 LDG.E.S16 R7, desc[UR4][R10.64] ;  /* 0x000000040a079981 */ /* 0x000162000c1e1700 */
[----:B------:R-:W-:Y:S02]  /*0e60*/  IMAD.MOV.U32 R8, RZ, RZ, RZ ;  /* 0x000000ffff087224 */ /* 0x000fe400078e00ff */
[----:B------:R-:W-:Y:S01]  /*0e70*/  @!P0 IMAD.WIDE.U32 R16, R29, 0x2, R16 ;  /* 0x000000021d108825 */ /* 0x000fe200078e0010 */
[----:B------:R0:W5:Y:S04]  /*0e80*/  @!P6 LDG.E.S16 R6, desc[UR4][R4.64] ;  /* 0x000000040406e981 */ /* 0x000168000c1e1700 */
[----:B------:R0:W5:Y:S04]  /*0e90*/  @!P2 LDG.E.S16 R8, desc[UR4][R12.64] ;  /* 0x000000040c08a981 */ /* 0x000168000c1e1700 */
[----:B------:R0:W5:Y:S01]  /*0ea0*/  @!P0 LDG.E.U16 R2, desc[UR4][R16.64] ;  /* 0x0000000410028981 */ /* 0x000162000c1e1500 */
[----:B------:R-:W-:Y:S04]  /*0eb0*/  BSSY B1, `(.L_x_12368) ;  /* 0x0000015000017945 */ /* 0x000fe80003800000 */
[----:B------:R-:W-:Y:S05]  /*0ec0*/  @P0 BRA `(.L_x_12369) ;  /* 0x00000000004c0947 */ /* 0x000fea0003800000 */
[----:B0----5:R-:W-:Y:S01]  /*0ed0*/  PRMT R10, R2, 0x9910, RZ ;  /* 0x00009910020a7816 */ /* 0x021fe200000000ff */
        /* <DEDUP_REMOVED lines=15> */
[----:B------:R-:W-:Y:S05]  /*0fd0*/  CALL.REL.NOINC `($__internal_34_$__cuda_sm20_dblrcp_rn_slowpath_v3) ;  /* 0x0000000c00807944 */ /* 0x000fea0003c00000 */
.L_x_12371:
[----:B------:R-:W-:Y:S05]  /*0fe0*/  BSYNC B2 ;  /* 0x0000000000027941 */ /* 0x000fea0003800000 */
.L_x_12370:
[----:B------:R1:W2:Y:S02]  /*0ff0*/  F2I.F64.TRUNC R5, R12 ;  /* 0x0000000c00057311 */ /* 0x0002a4000030d100 */
.L_x_12369:
[----:B------:R-:W-:Y:S05]  /*1000*/  BSYNC B1 ;  /* 0x0000000000017941 */ /* 0x000fea0003800000 */
.L_x_12368:
[----:B0-----:R-:W-:Y:S01]  /*1010*/  VIADD R4, R9, 0x80 ;  /* 0x0000008009047836 */ /* 0x001fe20000000000 */
[----:B------:R-:W-:Y:S04]  /*1020*/  BSSY B1, `(.L_x_12372) ;  /* 0x0000015000017945 */ /* 0x000fe80003800000 */
[----:B------:R-:W-:-:S13]  /*1030*/  ISETP.GE.AND P1, PT, R4, R18, PT ;  /* 0x000000120400720c */ /* 0x000fda0003f26270 */
[----:B------:R-:W-:Y:S05]  /*1040*/  @P1 BRA `(.L_x_12373) ;  /* 0x0000000000481947 */ /* 0x000fea0003800000 */
[----:B-----5:R-:W-:Y:S01]  /*1050*/  IMAD R10, R3, R3, RZ ;  /* 0x00000003030a7224 */ /* 0x020fe200078e02ff */
        /* <DEDUP_REMOVED lines=8> */
[----:B-1----:R-:W-:-:S08]  /*10e0*/  DFMA R12, -R10, R2, 1 ;  /* 0x3ff000000a0c742b */ /* 0x002fd00000000102 */
[----:B------:R-:W-:Y:S01]  /*10f0*/  DFMA R12, R2, R12, R2 ;  /* 0x0000000c020c722b */ /* 0x000fe20000000002 */
[----:B------:R-:W-:Y:S10]  /*1100*/  @P1 BRA `(.L_x_12375) ;  /* 0x0000000000101947 */ /* 0x000ff40003800000 */
[----:B------:R-:W-:Y:S02]  /*1110*/  LOP3.LUT R14, R11, 0x7fffffff, RZ, 0xc0, !PT ;  /* 0x7fffffff0b0e7812 */ /* 0x000fe400078ec0ff */
[----:B------:R-:W-:-:S03]  /*1120*/  MOV R2, 0x1150 ;  /* 0x0000115000027802 */ /* 0x000fc60000000f00 */
[----:B------:R-:W-:-:S07]  /*1130*/  VIADD R14, R14, 0xfff00000 ;  /* 0xfff000000e0e7836 */ /* 0x000fce0000000000 */
[----:B--2---:R-:W-:Y:S05]  /*1140*/  CALL.REL.NOINC `($__internal_34_$__cuda_sm20_dblrcp_rn_slowpath_v3) ;  /* 0x0000000c00247944 */ /* 0x004fea0003c00000 */
.L_x_12375:
[----:B------:R-:W-:Y:S05]  /*1150*/  BSYNC B2 ;  /* 0x0000000000027941 */ /* 0x000fea0003800000 */
.L_x_12374:
[----:B------:R0:W3:Y:S02]  /*1160*/  F2I.F64.TRUNC R3, R12 ;  /* 0x0000000c00037311 */ /* 0x0000e4000030d100 */
.L_x_12373:
[----:B------:R-:W-:Y:S05]  /*1170*/  BSYNC B1 ;  /* 0x0000000000017941 */ /* 0x000fea0003800000 */
.L_x_12372:
[----:B------:R-:W-:Y:S01]  /*1180*/  VIADD R11, R9, 0x100 ;  /* 0x00000100090b7836 */ /* 0x000fe20000000000 */
[----:B------:R-:W-:Y:S04]  /*1190*/  BSSY B1, `(.L_x_12376) ;  /* 0x0000015000017945 */ /* 0x000fe80003800000 */
[----:B------:R-:W-:-:S13]  /*11a0*/  ISETP.GE.AND P1, PT, R11, R18, PT ;  /* 0x000000120b00720c */ /* 0x000fda0003f26270 */
[----:B------:R-:W-:Y:S05]  /*11b0*/  @P1 BRA `(.L_x_12377) ;  /* 0x0000000000481947 */ /* 0x000fea0003800000 */
[----:B-----5:R-:W-:Y:S01]  /*11c0*/  IMAD R10, R19, R19, RZ ;  /* 0x00000013130a7224 */ /* 0x020fe200078e02ff */
[----:B------:R-:W-:Y:S05]  /*11d0*/  BSSY B2, `(.L_x_12378) ;  /* 0x000000f000027945 */ /* 0x000fea0003800000 */
[----:B------:R-:W4:Y:S08]  /*11e0*/  I2F.F64 R10, R10 ;  /* 0x0000000a000a7312 */ /* 0x000f300000201c00 */
[----:B----4-:R-:W0:Y:S01]  /*11f0*/  MUFU.RCP64H R17, R11 ;  /* 0x0000000b00117308 */ /* 0x010e220000001800 */
[----:B------:R-:W-:-:S04]  /*1200*/  IADD3 R16, R11, 0x300402, RZ ;  /* 0x003004020b107810 */ /* 0x000fc80007ffe0ff */
[----:B------:R-:W-:Y:S02]  /*1210*/  FSETP.GEU.AND P1, PT, |R16|, 5.8789094863358348022e-39, PT ;  /* 0x004004021000780b */ /* 0x000fe40003f2e200 */
[----:B01----:R-:W-:-:S08]  /*1220*/  DFMA R12, -R10, R16, 1 ;  /* 0x3ff000000a0c742b */ /* 0x003fd00000000110 */
        /* <DEDUP_REMOVED lines=8> */
[----:B--23--:R-:W-:Y:S05]  /*12b0*/  CALL.REL.NOINC `($__internal_34_$__cuda_sm20_dblrcp_rn_slowpath_v3) ;  /* 0x0000000800c87944 */ /* 0x00cfea0003c00000 */
.L_x_12379:
[----:B------:R-:W-:Y:S05]  /*12c0*/  BSYNC B2 ;  /* 0x0000000000027941 */ /* 0x000fea0003800000 */
.L_x_12378:
[----:B------:R4:W0:Y:S02]  /*12d0*/  F2I.F64.TRUNC R19, R12 ;  /* 0x0000000c00137311 */ /* 0x000824000030d100 */
.L_x_12377:
[----:B------:R-:W-:Y:S05]  /*12e0*/  BSYNC B1 ;  /* 0x0000000000017941 */ /* 0x000fea0003800000 */
.L_x_12376:
[----:B------:R-:W-:Y:S01]  /*12f0*/  VIADD R11, R9, 0x180 ;  /* 0x00000180090b7836 */ /* 0x000fe20000000000 */
[----:B------:R-:W-:Y:S04]  /*1300*/  BSSY B1, `(.L_x_12380) ;  /* 0x0000015000017945 */ /* 0x000fe80003800000 */
        /* <DEDUP_REMOVED lines=8> */
[----:B-1--4-:R-:W-:-:S08]  /*1390*/  DFMA R12, -R10, R16, 1 ;  /* 0x3ff000000a0c742b */ /* 0x012fd00000000110 */
        /* <DEDUP_REMOVED lines=9> */
.L_x_12383:
[----:B------:R-:W-:Y:S05]  /*1430*/  BSYNC B2 ;  /* 0x0000000000027941 */ /* 0x000fea0003800000 */
.L_x_12382:
[----:B------:R0:W1:Y:S02]  /*1440*/  F2I.F64.TRUNC R21, R12 ;  /* 0x0000000c00157311 */ /* 0x000064000030d100 */
.L_x_12381:
[----:B------:R-:W-:Y:S05]  /*1450*/  BSYNC B1 ;  /* 0x0000000000017941 */ /* 0x000fea0003800000 */
.L_x_12380:
        /* <DEDUP_REMOVED lines=20> */
.L_x_12387:
[----:B------:R-:W-:Y:S05]  /*15a0*/  BSYNC B2 ;  /* 0x0000000000027941 */ /* 0x000fea0003800000 */
.L_x_12386:
[----:B------:R0:W1:Y:S02]  /*15b0*/  F2I.F64.TRUNC R20, R12 ;  /* 0x0000000c00147311 */ /* 0x000064000030d100 */
.L_x_12385:
[----:B------:R-:W-:Y:S05]  /*15c0*/  BSYNC B1 ;  /* 0x0000000000017941 */ /* 0x000fea0003800000 */
.L_x_12384:
        /* <DEDUP_REMOVED lines=19> */
[----:B--23--:R-:W-:Y:S05]  /*1700*/  CALL.REL.NOINC `($__internal_34_$__cuda_sm20_dblrcp_rn_slowpath_v3) ;  /* 0x0000000400b47944 */ /* 0x00cfea0003c00000 */
.L_x_12391:
[----:B------:R-:W-:Y:S05]  /*1710*/  BSYNC B2 ;  /* 0x0000000000027941 */ /* 0x000fea0003800000 */
.L_x_12390:
[----:B------:R0:W1:Y:S02]  /*1720*/  F2I.F64.TRUNC R8, R12 ;  /* 0x0000000c00087311 */ /* 0x000064000030d100 */
.L_x_12389:
[----:B------:R-:W-:Y:S05]  /*1730*/  BSYNC B1 ;  /* 0x0000000000017941 */ /* 0x000fea0003800000 */
.L_x_12388:
        /* <DEDUP_REMOVED lines=20> */
.L_x_12395:
[----:B------:R-:W-:Y:S05]  /*1880*/  BSYNC B2 ;  /* 0x0000000000027941 */ /* 0x000fea0003800000 */
.L_x_12394:
[----:B------:R0:W1:Y:S02]  /*1890*/  F2I.F64.TRUNC R7, R12 ;  /* 0x0000000c00077311 */ /* 0x000064000030d100 */
.L_x_12393:
[----:B------:R-:W-:Y:S05]  /*18a0*/  BSYNC B1 ;  /* 0x0000000000017941 */ /* 0x000fea0003800000 */
.L_x_12392:
        /* <DEDUP_REMOVED lines=8> */
[----:B------:R-:W-:-:S04]  /*1930*/  IADD3 R16, R11, 0x300402, RZ ;  /* 0x003004020b107810 */ /* 0x000fc80007ffe0ff */
[----:B------:R-:W-:Y:S02]  /*1940*/  FSETP.GEU.AND P1, PT, |R16|, 5.8789094863358348022e-39, PT ;  /* 0x004004021000780b */ /* 0x000fe40003f2e200 */
        /* <DEDUP_REMOVED lines=10> */
.L_x_12399:
[----:B------:R-:W-:Y:S05]  /*19f0*/  BSYNC B2 ;  /* 0x0000000000027941 */ /* 0x000fea0003800000 */
.L_x_12398:
[----:B------:R0:W1:Y:S02]  /*1a00*/  F2I.F64.TRUNC R2, R12 ;  /* 0x0000000c00027311 */ /* 0x000064000030d100 */
.L_x_12397:
[----:B------:R-:W-:Y:S05]  /*1a10*/  BSYNC B1 ;  /* 0x0000000000017941 */ /* 0x000fea0003800000 */
.L_x_12396:
[----:B01--4-:R-:W0:Y:S01]  /*1a20*/  @!P0 S2R R13, SR_TID.X ;  /* 0x00000000000d8919 */ /* 0x013e220000002100 */
[----:B------:R-:W1:Y:S01]  /*1a30*/  @!P0 LDC.64 R10, c[0x0][0x220] ;  /* 0x00008800ff0a8b82 */ /* 0x000e620000000a00 */
[----:B------:R-:W-:Y:S01]  /*1a40*/  @!P0 IMAD.MOV.U32 R9, RZ, RZ, R4 ;  /* 0x000000ffff098224 */ /* 0x000fe200078e0004 */
[----:B------:R-:W-:Y:S04]  /*1a50*/  BSSY B0, `(.L_x_12400) ;  /* 0x0000030000007945 */ /* 0x000fe80003800000 */
[----:B------:R-:W-:Y:S01]  /*1a60*/  BSSY B1, `(.L_x_12401) ;  /* 0x0000028000017945 */ /* 0x000fe20003800000 */
[----:B0-----:R-:W-:-:S04]  /*1a70*/  @!P0 IMAD.IADD R13, R0, 0x1, R13 ;  /* 0x00000001000d8824 */ /* 0x001fc800078e020d */
[----:B-1----:R-:W-:-:S05]  /*1a80*/  @!P0 IMAD.WIDE.U32 R10, R13, 0x2, R10 ;  /* 0x000000020d0a8825 */ /* 0x002fca00078e000a */
[----:B--2---:R0:W-:Y:S01]  /*1a90*/  @!P0 STG.E.U16 desc[UR4][R10.64], R5 ;  /* 0x000000050a008986 */ /* 0x0041e2000c101504 */
[----:B------:R-:W-:-:S13]  /*1aa0*/  ISETP.GE.AND P0, PT, R9, R18, PT ;  /* 0x000000120900720c */ /* 0x000fda0003f06270 */
[----:B0-----:R-:W-:Y:S05]  /*1ab0*/  @P0 BRA `(.L_x_12402) ;  /* 0x0000000000300947 */ /* 0x001fea0003800000 */
[----:B------:R-:W0:Y:S01]  /*1ac0*/  LDC.64 R4, c[0x0][0x220] ;  /* 0x00008800ff047b82 */ /* 0x000e220000000a00 */
[----:B------:R-:W-:Y:S01]  /*1ad0*/  IMAD.IADD R11, R0, 0x1, R9 ;  /* 0x00000001000b7824 */ /* 0x000fe200078e0209 */
[----:B------:R-:W-:-:S04]  /*1ae0*/  IADD3 R9, R9, 0x80, RZ ;  /* 0x0000008009097810 */ /* 0x000fc80007ffe0ff */
[----:B------:R-:W-:Y:S01]  /*1af0*/  ISETP.GE.AND P0, PT, R9, R18, PT ;  /* 0x000000120900720c */ /* 0x000fe20003f06270 */
[----:B0-----:R-:W-:-:S05]  /*1b00*/  IMAD.WIDE.U32 R4, R11, 0x2, R4 ;  /* 0x000000020b047825 */ /* 0x001fca00078e0004 */
[----:B---3-5:R0:W-:Y:S07]  /*1b10*/  STG.E.U16 desc[UR4][R4.64], R3 ;  /* 0x0000000304007986 */ /* 0x0281ee000c101504 */
[----:B------:R-:W-:Y:S05]  /*1b20*/  @P0 BRA `(.L_x_12403) ;  /* 0x0000000000300947 */ /* 0x000fea0003800000 */
[----:B0-----:R-:W0:Y:S01]  /*1b30*/  LDC.64 R4, c[0x0][0x220] ;  /* 0x00008800ff047b82 */ /* 0x001e220000000a00 */
[----:B------:R-:W-:Y:S02]  /*1b40*/  IMAD.IADD R3, R0, 0x1, R9 ;  /* 0x0000000100037824 */ /* 0x000fe400078e0209 */
[----:B------:R-:W-:Y:S02]  /*1b50*/  VIADD R9, R9, 0x80 ;  /* 0x0000008009097836 */ /* 0x000fe40000000000 */
[----:B0-----:R-:W-:-:S05]  /*1b60*/  IMAD.WIDE.U32 R4, R3, 0x2, R4 ;  /* 0x0000000203047825 */ /* 0x001fca00078e0004 */
[----:B------:R0:W-:Y:S02]  /*1b70*/  STG.E.U16 desc[UR4][R4.64], R19 ;  /* 0x0000001304007986 */ /* 0x0001e4000c101504 */
.L_x_12402:
[----:B------:R-:W-:-:S13]  /*1b80*/  ISETP.GE.AND P0, PT, R9, R18, PT ;  /* 0x000000120900720c */ /* 0x000fda0003f06270 */
[----:B------:R-:W-:Y:S05]  /*1b90*/  @P0 BRA `(.L_x_12404) ;  /* 0x0000000000300947 */ /* 0x000fea0003800000 */
[----:B0-----:R-:W0:Y:S01]  /*1ba0*/  LDC.64 R4, c[0x0][0x220] ;  /* 0x00008800ff047b82 */ /* 0x001e220000000a00 */
[----:B---3-5:R-:W-:Y:S02]  /*1bb0*/  IMAD.IADD R3, R0, 0x1, R9 ;  /* 0x0000000100037824 */ /* 0x028fe400078e0209 */
[----:B------:R-:W-:Y:S02]  /*1bc0*/  VIADD R9, R9, 0x80 ;  /* 0x0000008009097836 */ /* 0x000fe40000000000 */
[----:B0-----:R-:W-:-:S05]  /*1bd0*/  IMAD.WIDE.U32 R4, R3, 0x2, R4 ;  /* 0x0000000203047825 */ /* 0x001fca00078e0004 */
[----:B------:R1:W-:Y:S02]  /*1be0*/  STG.E.U16 desc[UR4][R4.64], R21 ;  /* 0x0000001504007986 */ /* 0x0003e4000c101504 */
.L_x_12403:
[----:B------:R-:W-:-:S13]  /*1bf0*/  ISETP.GE.AND P0, PT, R9, R18, PT ;  /* 0x000000120900720c */ /* 0x000fda0003f06270 */
[----:B------:R-:W-:Y:S05]  /*1c00*/  @P0 BRA `(.L_x_12405) ;  /* 0x0000000000340947 */ /* 0x000fea0003800000 */
[----:B01----:R-:W0:Y:S01]  /*1c10*/  LDC.64 R4, c[0x0][0x220] ;  /* 0x00008800ff047b82 */ /* 0x003e220000000a00 */
[----:B------:R-:W-:Y:S01]  /*1c20*/  IADD3 R3, R0, R9, RZ ;  /* 0x0000000900037210 */ /* 0x000fe20007ffe0ff */
[----:B------:R-:W-:-:S04]  /*1c30*/  VIADD R9, R9, 0x80 ;  /* 0x0000008009097836 */ /* 0x000fc80000000000 */
[----:B0-----:R-:W-:-:S05]  /*1c40*/  IMAD.WIDE.U32 R4, R3, 0x2, R4 ;  /* 0x0000000203047825 */ /* 0x001fca00078e0004 */
[----:B------:R1:W-:Y:S02]  /*1c50*/  STG.E.U16 desc[UR4][R4.64], R20 ;  /* 0x0000001404007986 */ /* 0x0003e4000c101504 */
.L_x_12404:
[----:B------:R-:W-:-:S13]  /*1c60*/  ISETP.GE.AND P0, PT, R9, R18, PT ;  /* 0x000000120900720c */ /* 0x000fda0003f06270 */
[----:B------:R-:W-:Y:S05]  /*1c70*/  @P0 BREAK B1 ;  /* 0x0000000000010942 */ /* 0x000fea0003800000 */
[----:B------:R-:W-:Y:S05]  /*1c80*/  @P0 BRA `(.L_x_12406) ;  /* 0x0000000000300947 */ /* 0x000fea0003800000 */
[----:B01----:R-:W0:Y:S01]  /*1c90*/  LDC.64 R4, c[0x0][0x220] ;  /* 0x00008800ff047b82 */ /* 0x003e220000000a00 */
[----:B---3-5:R-:W-:Y:S02]  /*1ca0*/  IMAD.IADD R3, R0, 0x1, R9 ;  /* 0x0000000100037824 */ /* 0x028fe400078e0209 */
[----:B------:R-:W-:Y:S02]  /*1cb0*/  VIADD R9, R9, 0x80 ;  /* 0x0000008009097836 */ /* 0x000fe40000000000 */
[----:B0-----:R-:W-:-:S05]  /*1cc0*/  IMAD.WIDE.U32 R4, R3, 0x2, R4 ;  /* 0x0000000203047825 */ /* 0x001fca00078e0004 */
[----:B------:R2:W-:Y:S02]  /*1cd0*/  STG.E.U16 desc[UR4][R4.64], R8 ;  /* 0x0000000804007986 */ /* 0x0005e4000c101504 */
.L_x_12405:
[----:B------:R-:W-:Y:S05]  /*1ce0*/  BSYNC B1 ;  /* 0x0000000000017941 */ /* 0x000fea0003800000 */
.L_x_12401:
[----:B------:R-:W-:-:S13]  /*1cf0*/  ISETP.GE.AND P0, PT, R9, R18, PT ;  /* 0x000000120900720c */ /* 0x000fda0003f06270 */
[----:B012---:R-:W0:Y:S01]  /*1d00*/  @!P0 LDC.64 R4, c[0x0][0x220] ;  /* 0x00008800ff048b82 */ /* 0x007e220000000a00 */
[----:B------:R-:W-:Y:S01]  /*1d10*/  @!P0 IMAD.IADD R3, R0, 0x1, R9 ;  /* 0x0000000100038824 */ /* 0x000fe200078e0209 */
[----:B------:R-:W-:-:S03]  /*1d20*/  @!P0 IADD3 R9, R9, 0x80, RZ ;  /* 0x0000008009098810 */ /* 0x000fc60007ffe0ff */
[----:B0-----:R-:W-:-:S05]  /*1d30*/  @!P0 IMAD.WIDE.U32 R4, R3, 0x2, R4 ;  /* 0x0000000203048825 */ /* 0x001fca00078e0004 */
[----:B------:R2:W-:Y:S02]  /*1d40*/  @!P0 STG.E.U16 desc[UR4][R4.64], R7 ;  /* 0x0000000704008986 */ /* 0x0005e4000c101504 */
.L_x_12406:
[----:B------:R-:W-:Y:S05]  /*1d50*/  BSYNC B0 ;  /* 0x0000000000007941 */ /* 0x000fea0003800000 */
.L_x_12400:
[----:B------:R-:W-:Y:S05]  /*1d60*/  WARPSYNC.ALL ;  /* 0x0000000000007948 */ /* 0x000fea0003800000 */
[----:B------:R-:W-:-:S13]  /*1d70*/  ISETP.GE.AND P0, PT, R9, R18, PT ;  /* 0x000000120900720c */ /* 0x000fda0003f06270 */
[----:B------:R-:W-:Y:S05]  /*1d80*/  @P0 EXIT ;  /* 0x000000000000094d */ /* 0x000fea0003800000 */
[----:B012---:R-:W0:Y:S01]  /*1d90*/  LDC.64 R4, c[0x0][0x220] ;  /* 0x00008800ff047b82 */ /* 0x007e220000000a00 */
[----:B------:R-:W-:-:S04]  /*1da0*/  IMAD.IADD R9, R0, 0x1, R9 ;  /* 0x0000000100097824 */ /* 0x000fc800078e0209 */
[----:B0-----:R-:W-:-:S05]  /*1db0*/  IMAD.WIDE.U32 R4, R9, 0x2, R4 ;  /* 0x0000000209047825 */ /* 0x001fca00078e0004 */
[----:B-----5:R-:W-:Y:S01]  /*1dc0*/  STG.E.U16 desc[UR4][R4.64], R2 ;  /* 0x0000000204007986 */ /* 0x020fe2000c101504 */
[----:B------:R-:W-:Y:S05]  /*1dd0*/  EXIT ;  /* 0x000000000000794d */ /* 0x000fea0003800000 */
        .weak           $__internal_34_$__cuda_sm20_dblrcp_rn_slowpath_v3
        .type           $__internal_34_$__cuda_sm20_dblrcp_rn_slowpath_v3,@function
        .size           $__internal_34_$__cuda_sm20_dblrcp_rn_slowpath_v3,(.L_x_71476 - $__internal_34_$__cuda_sm20_dblrcp_rn_slowpath_v3)
$__internal_34_$__cuda_sm20_dblrcp_rn_slowpath_v3:
        /* <DEDUP_REMOVED lines=24> */
.L_x_12410:
        /* <DEDUP_REMOVED lines=9> */
.L_x_12408:
[----:B------:R-:W-:Y:S01]  /*1ff0*/  LOP3.LUT R13, R11, 0x80000, RZ, 0xfc, !PT ;  /* 0x000800000b0d7812 */ /* 0x000fe200078efcff */
[----:B------:R-:W-:-:S07]  /*2000*/  IMAD.MOV.U32 R12, RZ, RZ, R10 ;  /* 0x000000ffff0c7224 */ /* 0x000fce00078e000a */
.L_x_12409:
[----:B------:R-:W-:Y:S05]  /*2010*/  BSYNC B0 ;  /* 0x0000000000007941 */ /* 0x000fea0003800000 */
.L_x_12407:
[----:B------:R-:W-:Y:S02]  /*2020*/  IMAD.MOV.U32 R10, RZ, RZ, R2 ;  /* 0x000000ffff0a7224 */ /* 0x000fe400078e0002 */
[----:B------:R-:W-:-:S04]  /*2030*/  IMAD.MOV.U32 R11, RZ, RZ, 0x0 ;  /* 0x00000000ff0b7424 */ /* 0x000fc800078e00ff */
[----:B------:R-:W-:Y:S05]  /*2040*/  RET.REL.NODEC R10 `(_ZN2at6native29vectorized_elementwise_kernelILi8EZNS0_50_GLOBAL__N__2680c7bb_12_PowKernel_cu_7dd49032_316829pow_tensor_scalar_kernel_implIssEEvRNS_18TensorIteratorBaseET0_EUlsE1_St5arrayIPcLm2EEEEviS6_T1_) ;  /* 0xffffffdc0aec7950 */ /* 0x000fea0003c3ffff */
.L_x_12411:
        /* <DEDUP_REMOVED lines=11> */
.L_x_71476:


//--------------------- .text._ZN2at6native18elementwise_kernelILi128ELi4EZNS0_15gpu_kernel_implIZNS0_50_GLOBAL__N__2680c7bb_12_PowKernel_cu_7dd49032_316829pow_tensor_scalar_kernel_implIssEEvRNS_18TensorIteratorBaseET0_EUlsE0_EEvS6_RKT_EUliE_EEviT1_ --------------------------
	.section	.text._ZN2at6native18elementwise_kernelILi128ELi4EZNS0_15gpu_kernel_implIZNS0_50_GLOBAL__N__2680c7bb_12_PowKernel_cu_7dd49032_316829pow_tensor_scalar_kernel_implIssEEvRNS_18TensorIteratorBaseET0_EUlsE0_EEvS6_RKT_EUliE_EEviT1_,"ax",@progbits
	.align	128
        .global         _ZN2at6native18elementwise_kernelILi128ELi4EZNS0_15gpu_kernel_implIZNS0_50_GLOBAL__N__2680c7bb_12_PowKernel_cu_7dd49032_316829pow_tensor_scalar_kernel_implIssEEvRNS_18TensorIteratorBaseET0_EUlsE0_EEvS6_RKT_EUliE_EEviT1_
        .type           _ZN2at6native18elementwise_kernelILi128ELi4EZNS0_15gpu_kernel_implIZNS0_50_GLOBAL__N__2680c7bb_12_PowKernel_cu_7dd49032_316829pow_tensor_scalar_kernel_implIssEEvRNS_18TensorIteratorBaseET0_EUlsE0_EEvS6_RKT_EUliE_EEviT1_,@function
        .size           _ZN2at6native18elementwise_kernelILi128ELi4EZNS0_15gpu_kernel_implIZNS0_50_GLOBAL__N__2680c7bb_12_PowKernel_cu_7dd49032_316829pow_tensor_scalar_kernel_implIssEEvRNS_18TensorIteratorBaseET0_EUlsE0_EEvS6_RKT_EUliE_EEviT1_,(.L_x_71694 - _ZN2at6native18elementwise_kernelILi128ELi4EZNS0_15gpu_kernel_implIZNS0_50_GLOBAL__N__2680c7bb_12_PowKernel_cu_7dd49032_316829pow_tensor_scalar_kernel_implIssEEvRNS_18TensorIteratorBaseET0_EUlsE0_EEvS6_RKT_EUliE_EEviT1_)
        .other          _ZN2at6native18elementwise_kernelILi128ELi4EZNS0_15gpu_kernel_implIZNS0_50_GLOBAL__N__2680c7bb_12_PowKernel_cu_7dd49032_316829pow_tensor_scalar_kernel_implIssEEvRNS_18TensorIteratorBaseET0_EUlsE0_EEvS6_RKT_EUliE_EEviT1_,@"STO_CUDA_ENTRY STV_DEFAULT"
_ZN2at6native18elementwise_kernelILi128ELi4EZNS0_15gpu_kernel_implIZNS0_50_GLOBAL__N__2680c7bb_12_PowKernel_cu_7dd49032_316829pow_tensor_scalar_kernel_implIssEEvRNS_18TensorIteratorBaseET0_EUlsE0_EEvS6_RKT_EUliE_EEviT1_:
.text._ZN2at6native18elementwise_kernelILi128ELi4EZNS0_15gpu_kernel_implIZNS0_50_GLOBAL__N__2680c7bb_12_PowKernel_cu_7dd49032_316829pow_tensor_scalar_kernel_implIssEEvRNS_18TensorIteratorBaseET0_EUlsE0_EEvS6_RKT_EUliE_EEviT1_:
        /* <DEDUP_REMOVED lines=313> */
.L_x_12414:
        /* <DEDUP_REMOVED lines=20> */
.L_x_12418:
[----:B------:R0:W5:Y:S01]  /*14d0*/  LDG.E.U8 R0, desc[UR36][R2.64] ;  /* 0x0000002402007981 */ /* 0x000162000c1e1100 */
[----:B------:R-:W-:Y:S05]  /*14e0*/  BRA `(.L_x_12420) ;  /* 0x0000000c00547947 */ /* 0x000fea0003800000 */
.L_x_12417:
        /* <DEDUP_REMOVED lines=8> */
.L_x_12422:
[----:B------:R0:W5:Y:S01]  /*1570*/  LDG.E.U16 R0, desc[UR36][R2.64] ;  /* 0x0000002402007981 */ /* 0x000162000c1e1500 */
[----:B------:R-:W-:Y:S05]  /*1580*/  BRA `(.L_x_12420) ;  /* 0x0000000c002c7947 */ /* 0x000fea0003800000 */
.L_x_12421:
[----:B------:R0:W5:Y:S01]  /*1590*/  LDG.E.U16 R0, desc[UR36][R2.64] ;  /* 0x0000002402007981 */ /* 0x000162000c1e1500 */
[----:B------:R-:W-:Y:S05]  /*15a0*/  BRA `(.L_x_12420) ;  /* 0x0000000c00247947 */ /* 0x000fea0003800000 */
.L_x_12416:
        /* <DEDUP_REMOVED lines=9> */
.L_x_12424:
[----:B------:R-:W2:Y:S02]  /*1640*/  LDG.E.U16 R4, desc[UR36][R2.64] ;  /* 0x0000002402047981 */ /* 0x000ea4000c1e1500 */
[----:B--2---:R-:W-:-:S06]  /*1650*/  HADD2.F32 R4, -RZ, R4.H0_H0 ;  /* 0x20000004ff047230 */ /* 0x004fcc0000004100 */
[----:B------:R-:W0:Y:S02]  /*1660*/  F2I.FTZ.TRUNC.NTZ R4, R4 ;  /* 0x0000000400047305 */ /* 0x000e24000021f100 */
[----:B0-----:R-:W-:Y:S01]  /*1670*/  PRMT R0, R4, 0x7610, R0 ;  /* 0x0000761004007816 */ /* 0x001fe20000000000 */
[----:B------:R-:W-:Y:S06]  /*1680*/  BRA `(.L_x_12420) ;  /* 0x0000000800ec7947 */ /* 0x000fec0003800000 */
.L_x_12423:
        /* <DEDUP_REMOVED lines=9> */
.L_x_12426:
[----:B------:R-:W2:Y:S02]  /*1720*/  LDG.E.U16 R2, desc[UR36][R2.64] ;  /* 0x0000002402027981 */ /* 0x000ea4000c1e1500 */
[----:B--2---:R-:W-:-:S06]  /*1730*/  HADD2.F32 R4, -RZ, R2.H0_H0 ;  /* 0x20000002ff047230 */ /* 0x004fcc0000004100 */
[----:B------:R-:W0:Y:S02]  /*1740*/  F2I.FTZ.TRUNC.NTZ R4, R4 ;  /* 0x0000000400047305 */ /* 0x000e24000021f100 */
[----:B0-----:R-:W-:Y:S01]  /*1750*/  PRMT R0, R4, 0x7610, R0 ;  /* 0x0000761004007816 */ /* 0x001fe20000000000 */
[----:B------:R-:W-:Y:S06]  /*1760*/  BRA `(.L_x_12420) ;  /* 0x0000000800b47947 */ /* 0x000fec0003800000 */
.L_x_12425:
[----:B------:R-:W2:Y:S02]  /*1770*/  LDG.E.64 R2, desc[UR36][R2.64] ;  /* 0x0000002402027981 */ /* 0x000ea4000c1e1b00 */
[----:B--2---:R0:W1:Y:S01]  /*1780*/  F2I.F64.TRUNC R0, R2 ;  /* 0x0000000200007311 */ /* 0x004062000030d100 */
[----:B------:R-:W-:Y:S05]  /*1790*/  BRA `(.L_x_12420) ;  /* 0x0000000800a87947 */ /* 0x000fea0003800000 */
.L_x_12415:
        /* <DEDUP_REMOVED lines=12> */
.L_x_12429:
[----:B------:R-:W2:Y:S02]  /*1860*/  LDG.E.64 R2, desc[UR36][R2.64] ;  /* 0x0000002402027981 */ /* 0x000ea4000c1e1b00 */
[----:B--2---:R3:W4:Y:S01]  /*1870*/  F2I.F64.TRUNC R0, R2 ;  /* 0x0000000200007311 */ /* 0x004722000030d100 */
[----:B------:R-:W-:Y:S05]  /*1880*/  BRA `(.L_x_12420) ;  /* 0x00000008006c7947 */ /* 0x000fea0003800000 */
.L_x_12428:
        /* <DEDUP_REMOVED lines=28> */
.L_x_12431:
        /* <DEDUP_REMOVED lines=15> */
.L_x_12430:
[----:B------:R-:W2:Y:S02]  /*1b40*/  LDG.E.U16 R4, desc[UR36][R2.64] ;  /* 0x0000002402047981 */ /* 0x000ea4000c1e1500 */
[----:B--2---:R-:W-:-:S06]  /*1b50*/  IMAD.U32 R4, R4, 0x10000, RZ ;  /* 0x0001000004047824 */ /* 0x004fcc00078e00ff */
[----:B------:R-:W0:Y:S02]  /*1b60*/  F2I.FTZ.TRUNC.NTZ R4, R4 ;  /* 0x0000000400047305 */ /* 0x000e24000021f100 */
[----:B0-----:R-:W-:Y:S01]  /*1b70*/  PRMT R0, R4, 0x7610, R0 ;  /* 0x0000761004007816 */ /* 0x001fe20000000000 */
[----:B------:R-:W-:Y:S06]  /*1b80*/  BRA `(.L_x_12420) ;  /* 0x0000000400ac7947 */ /* 0x000fec0003800000 */
.L_x_12427:
        /* <DEDUP_REMOVED lines=10> */
.L_x_12434:
        /* <DEDUP_REMOVED lines=21> */
.L_x_12438:
[----:B------:R-:W-:Y:S05]  /*1d80*/  BSYNC B1 ;  /* 0x0000000000017941 */ /* 0x000fea0003800000 */
.L_x_12437:
[----:B------:R-:W-:Y:S01]  /*1d90*/  IMAD.SHL.U32 R2, R2, 0x100000, RZ ;  /* 0x0010000002027824 */ /* 0x000fe200078e00ff */
[----:B------:R-:W-:-:S04]  /*1da0*/  LEA R3, R0, 0x3b800000, 0x17 ;  /* 0x3b80000000037811 */ /* 0x000fc800078eb8ff */
[----:B------:R-:W-:-:S07]  /*1db0*/  LOP3.LUT R4, R3, R2, R4, 0xfe, !PT ;  /* 0x0000000203047212 */ /* 0x000fce00078efe04 */
.L_x_12436:
[----:B------:R-:W-:Y:S05]  /*1dc0*/  BSYNC B0 ;  /* 0x0000000000007941 */ /* 0x000fea0003800000 */
.L_x_12435:
[----:B------:R-:W0:Y:S02]  /*1dd0*/  F2I.FTZ.TRUNC.NTZ R4, R4 ;  /* 0x0000000400047305 */ /* 0x000e24000021f100 */
[----:B0-----:R-:W-:Y:S01]  /*1de0*/  PRMT R0, R4, 0x7610, R0 ;  /* 0x0000761004007816 */ /* 0x001fe20000000000 */
[----:B------:R-:W-:Y:S06]  /*1df0*/  BRA `(.L_x_12420) ;  /* 0x0000000400107947 */ /* 0x000fec0003800000 */
.L_x_12433:
        /* <DEDUP_REMOVED lines=21> */
.L_x_12442:
[----:B------:R-:W-:Y:S05]  /*1f50*/  BSYNC B1 ;  /* 0x0000000000017941 */ /* 0x000fea0003800000 */
.L_x_12441:
[----:B------:R-:W-:Y:S01]  /*1f60*/  IMAD.SHL.U32 R2, R2, 0x200000, RZ ;  /* 0x0020000002027824 */ /* 0x000fe200078e00ff */
[----:B------:R-:W-:-:S04]  /*1f70*/  LEA R3, R0, 0x37800000, 0x17 ;  /* 0x3780000000037811 */ /* 0x000fc800078eb8ff */
[----:B------:R-:W-:-:S07]  /*1f80*/  LOP3.LUT R4, R3, R2, R4, 0xfe, !PT ;  /* 0x0000000203047212 */ /* 0x000fce00078efe04 */
.L_x_12440:
[----:B------:R-:W-:Y:S05]  /*1f90*/  BSYNC B0 ;  /* 0x0000000000007941 */ /* 0x000fea0003800000 */
.L_x_12439:
[----:B------:R-:W0:Y:S02]  /*1fa0*/  F2I.FTZ.TRUNC.NTZ R4, R4 ;  /* 0x0000000400047305 */ /* 0x000e24000021f100 */
[----:B0-----:R-:W-:Y:S01]  /*1fb0*/  PRMT R0, R4, 0x7610, R0 ;  /* 0x0000761004007816 */ /* 0x001fe20000000000 */
[----:B------:R-:W-:Y:S06]  /*1fc0*/  BRA `(.L_x_12420) ;  /* 0x00000000009c7947 */ /* 0x000fec0003800000 */
.L_x_12432:
        /* <DEDUP_REMOVED lines=14> */
.L_x_12446:
[----:B------:R-:W-:Y:S05]  /*20b0*/  BSYNC B0 ;  /* 0x0000000000007941 */ /* 0x000fea0003800000 */
.L_x_12445:
[----:B------:R-:W0:Y:S02]  /*20c0*/  F2I.FTZ.TRUNC.NTZ R4, R4 ;  /* 0x0000000400047305 */ /* 0x000e24000021f100 */
[----:B0-----:R-:W-:Y:S01]  /*20d0*/  PRMT R0, R4, 0x7610, R0 ;  /* 0x0000761004007816 */ /* 0x001fe20000000000 */
[----:B------:R-:W-:Y:S06]  /*20e0*/  BRA `(.L_x_12420) ;  /* 0x0000000000547947 */ /* 0x000fec0003800000 */
.L_x_12419:
        /* <DEDUP_REMOVED lines=16> */
.L_x_12447:
[----:B------:R-:W-:Y:S01]  /*21f0*/  PRMT R0, RZ, 0x7610, R0 ;  /* 0x00007610ff007816 */ /* 0x000fe20000000000 */
[----:B------:R-:W-:Y:S06]  /*2200*/  BRA `(.L_x_12420) ;  /* 0x00000000000c7947 */ /* 0x000fec0003800000 */
.L_x_12444:
[----:B------:R2:W5:Y:S01]  /*2210*/  LDG.E.U16 R0, desc[UR36][R2.64] ;  /* 0x0000002402007981 */ /* 0x000562000c1e1500 */
[----:B------:R-:W-:Y:S05]  /*2220*/  BRA `(.L_x_12420) ;  /* 0x0000000000047947 */ /* 0x000fea0003800000 */
.L_x_12443:
[----:B------:R1:W5:Y:S02]  /*2230*/  LDG.E.U16 R0, desc[UR36][R2.64] ;  /* 0x0000002402007981 */ /* 0x000364000c1e1500 */
.L_x_12420:
[----:B------:R-:W0:Y:S02]  /*2240*/  LDC.U8 R6, c[0x0][0x428] ;  /* 0x00010a00ff067b82 */ /* 0x000e240000000000 */
[----:B012345:R-:W-:-:S05]  /*2250*/  PRMT R2, R0, 0x9910, RZ ;  /* 0x0000991000027816 */ /* 0x03ffca00000000ff */
[----:B------:R-:W-:-:S05]  /*2260*/  IMAD R0, R2, R2, RZ ;  /* 0x0000000202007224 */ /* 0x000fca00078e02ff */
[----:B------:R-:W-:-:S05]  /*2270*/  PRMT R3, R0, 0x9910, RZ ;  /* 0x0000991000037816 */ /* 0x000fca00000000ff */
[----:B------:R-:W-:Y:S01]  /*2280*/  IMAD R5, R2, R3, RZ ;  /* 0x0000000302057224 */ /* 0x000fe200078e02ff */
        /* <DEDUP_REMOVED lines=13> */
.L_x_12451:
[----:B------:R3:W-:Y:S01]  /*2360*/  STG.E.U8 desc[UR36][R16.64], R5 ;  /* 0x0000000510007986 */ /* 0x0007e2000c101124 */
[----:B------:R-:W-:Y:S05]  /*2370*/  BRA `(.L_x_12453) ;  /* 0x0000000c00647947 */ /* 0x000fea0003800000 */
.L_x_12450:
        /* <DEDUP_REMOVED lines=10> */
.L_x_12455:
[----:B------:R-:W-:-:S05]  /*2420*/  PRMT R3, R5, 0x9910, RZ ;  /* 0x0000991005037816 */ /* 0x000fca00000000ff */
[----:B------:R1:W-:Y:S01]  /*2430*/  STG.E desc[UR36][R16.64], R3 ;  /* 0x0000000310007986 */ /* 0x0003e2000c101924 */
[----:B------:R-:W-:Y:S05]  /*2440*/  BRA `(.L_x_12453) ;  /* 0x0000000c00307947 */ /* 0x000fea0003800000 */
.L_x_12454:
[----:B------:R2:W-:Y:S01]  /*2450*/  STG.E.U16 desc[UR36][R16.64], R5 ;  /* 0x0000000510007986 */ /* 0x0005e2000c101524 */
[----:B------:R-:W-:Y:S05]  /*2460*/  BRA `(.L_x_12453) ;  /* 0x0000000c00287947 */ /* 0x000fea0003800000 */
.L_x_12449:
        /* <DEDUP_REMOVED lines=9> */
.L_x_12457:
[----:B------:R-:W0:Y:S02]  /*2500*/  I2F.S16 R0, R5 ;  /* 0x0000000500007306 */ /* 0x000e240000101400 */
[----:B0-----:R-:W-:-:S05]  /*2510*/  F2FP.F16.F32.PACK_AB R0, RZ, R0 ;  /* 0x00000000ff00723e */ /* 0x001fca00000000ff */
[----:B------:R0:W-:Y:S01]  /*2520*/  STG.E.U16 desc[UR36][R16.64], R0 ;  /* 0x0000000010007986 */ /* 0x0001e2000c101524 */
[----:B------:R-:W-:Y:S05]  /*2530*/  BRA `(.L_x_12453) ;  /* 0x0000000800f47947 */ /* 0x000fea0003800000 */
.L_x_12456:
        /* <DEDUP_REMOVED lines=10> */
.L_x_12459:
[----:B------:R-:W0:Y:S02]  /*25e0*/  I2F.S16 R5, R5 ;  /* 0x0000000500057306 */ /* 0x000e240000101400 */
[----:B0-----:R-:W-:-:S04]  /*25f0*/  F2FP.F16.F32.PACK_AB R3, RZ, R5 ;  /* 0x00000005ff03723e */ /* 0x001fc800000000ff */
[----:B------:R-:W-:-:S05]  /*2600*/  PRMT R3, R3, 0x5410, RZ ;  /* 0x0000541003037816 */ /* 0x000fca00000000ff */
[----:B------:R0:W-:Y:S01]  /*2610*/  STG.E desc[UR36][R16.64], R3 ;  /* 0x0000000310007986 */ /* 0x0001e2000c101924 */
[----:B------:R-:W-:Y:S05]  /*2620*/  BRA `(.L_x_12453) ;  /* 0x0000000800b87947 */ /* 0x000fea0003800000 */
.L_x_12458:
[----:B------:R-:W0:Y:S02]  /*2630*/  I2F.F64.S16 R2, R5 ;  /* 0x0000000500027312 */ /* 0x000e240000101c00 */
[----:B0-----:R0:W-:Y:S01]  /*2640*/  STG.E.64 desc[UR36][R16.64], R2 ;  /* 0x0000000210007986 */ /* 0x0011e2000c101b24 */
[----:B------:R-:W-:Y:S05]  /*2650*/  BRA `(.L_x_12453) ;  /* 0x0000000800ac7947 */ /* 0x000fea0003800000 */
.L_x_12448:
        /* <DEDUP_REMOVED lines=13> */
.L_x_12462:
[----:B------:R-:W0:Y:S01]  /*2730*/  I2F.F64.S16 R4, R5 ;  /* 0x0000000500047312 */ /* 0x000e220000101c00 */
[----:B------:R-:W-:-:S05]  /*2740*/  CS2R R6, SRZ ;  /* 0x0000000000067805 */ /* 0x000fca000001ff00 */
[----:B0-----:R0:W-:Y:S01]  /*2750*/  STG.E.128 desc[UR36][R16.64], R4 ;  /* 0x0000000410007986 */ /* 0x0011e2000c101d24 */
[----:B------:R-:W-:Y:S05]  /*2760*/  BRA `(.L_x_12453) ;  /* 0x0000000800687947 */ /* 0x000fea0003800000 */
.L_x_12461:
        /* <DEDUP_REMOVED lines=21> */
.L_x_12466:
[----:B------:R-:W-:Y:S05]  /*28c0*/  BSYNC B0 ;  /* 0x0000000000007941 */ /* 0x000fea0003800000 */
.L_x_12465:
[----:B------:R-:W-:-:S05]  /*28d0*/  LOP3.LUT R3, R0, R3, RZ, 0xfc, !PT ;  /* 0x0000000300037212 */ /* 0x000fca00078efcff */
[----:B------:R0:W-:Y:S01]  /*28e0*/  STG.E.U8 desc[UR36][R16.64], R3 ;  /* 0x0000000310007986 */ /* 0x0001e2000c101124 */
[----:B------:R-:W-:Y:S05]  /*28f0*/  BRA `(.L_x_12453) ;  /* 0x0000000800047947 */ /* 0x000fea0003800000 */
.L_x_12464:
        /* <DEDUP_REMOVED lines=13> */
.L_x_12468:
[----:B------:R-:W-:Y:S01]  /*29d0*/  IMAD.MOV.U32 R0, RZ, RZ, 0x7f ;  /* 0x0000007fff007424 */ /* 0x000fe200078e00ff */
[----:B------:R-:W-:-:S04]  /*29e0*/  ISETP.GT.U32.AND P0, PT, R2, 0x7f800000, PT ;  /* 0x7f8000000200780c */ /* 0x000fc80003f04070 */
[----:B------:R-:W-:-:S09]  /*29f0*/  SEL R0, R0, 0x7c, P0 ;  /* 0x0000007c00007807 */ /* 0x000fd20000000000 */
.L_x_12469:
[----:B------:R-:W-:Y:S05]  /*2a00*/  BSYNC B0 ;  /* 0x0000000000007941 */ /* 0x000fea0003800000 */
.L_x_12467:
[----:B------:R-:W-:-:S04]  /*2a10*/  LOP3.LUT R2, R5, 0x80000000, RZ, 0xc0, !PT ;  /* 0x8000000005027812 */ /* 0x000fc800078ec0ff */
[----:B------:R-:W-:-:S04]  /*2a20*/  SHF.R.U32.HI R3, RZ, 0x18, R2 ;  /* 0x00000018ff037819 */ /* 0x000fc80000011602 */
[----:B------:R-:W-:-:S05]  /*2a30*/  LOP3.LUT R3, R0, R3, RZ, 0xfc, !PT ;  /* 0x0000000300037212 */ /* 0x000fca00078efcff */
[----:B------:R0:W-:Y:S01]  /*2a40*/  STG.E.U8 desc[UR36][R16.64], R3 ;  /* 0x0000000310007986 */ /* 0x0001e2000c101124 */
[----:B------:R-:W-:Y:S05]  /*2a50*/  BRA `(.L_x_12453) ;  /* 0x0000000400ac7947 */ /* 0x000fea0003800000 */
.L_x_12463:
[----:B------:R-:W0:Y:S02]  /*2a60*/  I2F.S16 R0, R5 ;  /* 0x0000000500007306 */ /* 0x000e240000101400 */
[----:B0-----:R-:W-:-:S05]  /*2a70*/  F2FP.BF16.F32.PACK_AB R0, RZ, R0 ;  /* 0x00000000ff00723e */ /* 0x001fca00000010ff */
[----:B------:R0:W-:Y:S01]  /*2a80*/  STG.E.U16 desc[UR36][R16.64], R0 ;  /* 0x0000000010007986 */ /* 0x0001e2000c101524 */
[----:B------:R-:W-:Y:S05]  /*2a90*/  BRA `(.L_x_12453) ;  /* 0x00000004009c7947 */ /* 0x000fea0003800000 */
.L_x_12460:
        /* <DEDUP_REMOVED lines=10> */
.L_x_12472:
        /* <DEDUP_REMOVED lines=17> */
.L_x_12475:
[----:B------:R-:W-:-:S04]  /*2c50*/  LOP3.LUT R2, R5, 0x80000000, RZ, 0xc0, !PT ;  /* 0x8000000005027812 */ /* 0x000fc800078ec0ff */
[----:B------:R-:W-:-:S04]  /*2c60*/  SHF.R.U32.HI R3, RZ, 0x18, R2 ;  /* 0x00000018ff037819 */ /* 0x000fc80000011602 */
[----:B------:R-:W-:-:S04]  /*2c70*/  LOP3.LUT R0, R0, R3, RZ, 0xfc, !PT ;  /* 0x0000000300007212 */ /* 0x000fc800078efcff */
[----:B------:R-:W-:-:S07]  /*2c80*/  PRMT R8, R0, 0x7610, R8 ;  /* 0x0000761000087816 */ /* 0x000fce0000000008 */
.L_x_12474:
[----:B------:R-:W-:Y:S05]  /*2c90*/  BSYNC B0 ;  /* 0x0000000000007941 */ /* 0x000fea0003800000 */
.L_x_12473:
[----:B------:R0:W-:Y:S01]  /*2ca0*/  STG.E.U8 desc[UR36][R16.64], R8 ;  /* 0x0000000810007986 */ /* 0x0001e2000c101124 */
[----:B------:R-:W-:Y:S05]  /*2cb0*/  BRA `(.L_x_12453) ;  /* 0x0000000400147947 */ /* 0x000fea0003800000 */
.L_x_12471:
        /* <DEDUP_REMOVED lines=17> */
.L_x_12478:
[----:B------:R-:W-:-:S04]  /*2dd0*/  LOP3.LUT R2, R5, 0x80000000, RZ, 0xc0, !PT ;  /* 0x8000000005027812 */ /* 0x000fc800078ec0ff */
[----:B------:R-:W-:-:S04]  /*2de0*/  SHF.R.U32.HI R3, RZ, 0x18, R2 ;  /* 0x00000018ff037819 */ /* 0x000fc80000011602 */
[----:B------:R-:W-:-:S04]  /*2df0*/  LOP3.LUT R0, R0, R3, RZ, 0xfc, !PT ;  /* 0x0000000300007212 */ /* 0x000fc800078efcff */
[----:B------:R-:W-:-:S07]  /*2e00*/  PRMT R8, R0, 0x7610, R8 ;  /* 0x0000761000087816 */ /* 0x000fce0000000008 */
.L_x_12477:
[----:B------:R-:W-:Y:S05]  /*2e10*/  BSYNC B0 ;  /* 0x0000000000007941 */ /* 0x000fea0003800000 */
.L_x_12476:
[----:B------:R0:W-:Y:S01]  /*2e20*/  STG.E.U8 desc[UR36][R16.64], R8 ;  /* 0x0000000810007986 */ /* 0x0001e2000c101124 */
[----:B------:R-:W-:Y:S05]  /*2e30*/  BRA `(.L_x_12453) ;  /* 0x0000000000b47947 */ /* 0x000fea0003800000 */
.L_x_12470:
        /* <DEDUP_REMOVED lines=22> */
.L_x_12452:
        /* <DEDUP_REMOVED lines=16> */
.L_x_12481:
[----:B------:R-:W-:Y:S05]  /*30a0*/  BRA `(.L_x_12453) ;  /* 0x0000000000187947 */ /* 0x000fea0003800000 */
.L_x_12480:
[----:B------:R-:W-:-:S04]  /*30b0*/  PRMT R2, R5, 0x9910, RZ ;  /* 0x0000991005027816 */ /* 0x000fc800000000ff */
[----:B------:R-:W-:-:S05]  /*30c0*/  SHF.R.S32.HI R3, RZ, 0x1f, R2 ;  /* 0x0000001fff037819 */ /* 0x000fca0000011402 */
[----:B------:R0:W-:Y:S01]  /*30d0*/  STG.E.64 desc[UR36][R16.64], R2 ;  /* 0x0000000210007986 */ /* 0x0001e2000c101b24 */
[----:B------:R-:W-:Y:S05]  /*30e0*/  BRA `(.L_x_12453) ;  /* 0x0000000000087947 */ /* 0x000fea0003800000 */
.L_x_12479:
[----:B------:R-:W-:-:S05]  /*30f0*/  PRMT R3, R5, 0x9910, RZ ;  /* 0x0000991005037816 */ /* 0x000fca00000000ff */
[----:B------:R0:W-:Y:S02]  /*3100*/  STG.E desc[UR36][R16.64], R3 ;  /* 0x0000000310007986 */ /* 0x0001e4000c101924 */
.L_x_12453:
[----:B------:R-:W-:-:S04]  /*3110*/  IMAD R18, R23, 0x200, R18 ;  /* 0x0000020017127824 */ /* 0x000fc800078e0212 */
[----:B------:R-:W-:-:S07]  /*3120*/  VIADD R19, R18, 0x80 ;  /* 0x0000008012137836 */ /* 0x000fce0000000000 */
.L_x_12413:
[----:B------:R-:W-:Y:S05]  /*3130*/  BSYNC B6 ;  /* 0x0000000000067941 */ /* 0x000fea0003800000 */
.L_x_12412:
        /* <DEDUP_REMOVED lines=307> */
.L_x_12484:
        /* <DEDUP_REMOVED lines=20> */
.L_x_12488:
[----:B------:R0:W5:Y:S01]  /*45b0*/  LDG.E.U8 R0, desc[UR36][R2.64] ;  /* 0x0000002402007981 */ /* 0x000162000c1e1100 */
[----:B------:R-:W-:Y:S05]  /*45c0*/  BRA `(.L_x_12490) ;  /* 0x0000000c00547947 */ /* 0x000fea0003800000 */
.L_x_12487:
        /* <DEDUP_REMOVED lines=8> */
.L_x_12492:
[----:B------:R0:W5:Y:S01]  /*4650*/  LDG.E.U16 R0, desc[UR36][R2.64] ;  /* 0x0000002402007981 */ /* 0x000162000c1e1500 */
[----:B------:R-:W-:Y:S05]  /*4660*/  BRA `(.L_x_12490) ;  /* 0x0000000c002c7947 */ /* 0x000fea0003800000 */
.L_x_12491:
[----:B------:R0:W5:Y:S01]  /*4670*/  LDG.E.U16 R0, desc[UR36][R2.64] ;  /* 0x0000002402007981 */ /* 0x000162000c1e1500 */
[----:B------:R-:W-:Y:S05]  /*4680*/  BRA `(.L_x_12490) ;  /* 0x0000000c00247947 */ /* 0x000fea0003800000 */
.L_x_12486:
        /* <DEDUP_REMOVED lines=9> */
.L_x_12494:
[----:B------:R-:W2:Y:S02]  /*4720*/  LDG.E.U16 R4, desc[UR36][R2.64] ;  /* 0x0000002402047981 */ /* 0x000ea4000c1e1500 */
[----:B--2---:R-:W-:-:S06]  /*4730*/  HADD2.F32 R4, -RZ, R4.H0_H0 ;  /* 0x20000004ff047230 */ /* 0x004fcc0000004100 */
[----:B------:R-:W0:Y:S02]  /*4740*/  F2I.FTZ.TRUNC.NTZ R4, R4 ;  /* 0x0000000400047305 */ /* 0x000e24000021f100 */
[----:B0-----:R-:W-:Y:S01]  /*4750*/  PRMT R0, R4, 0x7610, R0 ;  /* 0x0000761004007816 */ /* 0x001fe20000000000 */
[----:B------:R-:W-:Y:S06]  /*4760*/  BRA `(.L_x_12490) ;  /* 0x0000000800ec7947 */ /* 0x000fec0003800000 */
.L_x_12493:
        /* <DEDUP_REMOVED lines=9> */
.L_x_12496:
[----:B------:R-:W2:Y:S02]  /*4800*/  LDG.E.U16 R2, desc[UR36][R2.64] ;  /* 0x0000002402027981 */ /* 0x000ea4000c1e1500 */
[----:B--2---:R-:W-:-:S06]  /*4810*/  HADD2.F32 R4, -RZ, R2.H0_H0 ;  /* 0x20000002ff047230 */ /* 0x004fcc0000004100 */
[----:B------:R-:W0:Y:S02]  /*4820*/  F2I.FTZ.TRUNC.NTZ R4, R4 ;  /* 0x0000000400047305 */ /* 0x000e24000021f100 */
[----:B0-----:R-:W-:Y:S01]  /*4830*/  PRMT R0, R4, 0x7610, R0 ;  /* 0x0000761004007816 */ /* 0x001fe20000000000 */
[----:B------:R-:W-:Y:S06]  /*4840*/  BRA `(.L_x_12490) ;  /* 0x0000000800b47947 */ /* 0x000fec0003800000 */
.L_x_12495:
[----:B------:R-:W2:Y:S02]  /*4850*/  LDG.E.64 R2, desc[UR36][R2.64] ;  /* 0x0000002402027981 */ /* 0x000ea4000c1e1b00 */
[----:B--2---:R0:W1:Y:S01]  /*4860*/  F2I.F64.TRUNC R0, R2 ;  /* 0x0000000200007311 */ /* 0x004062000030d100 */
[----:B------:R-:W-:Y:S05]  /*4870*/  BRA `(.L_x_12490) ;  /* 0x0000000800a87947 */ /* 0x000fea0003800000 */
.L_x_12485:
        /* <DEDUP_REMOVED lines=12> */
.L_x_12499:
[----:B------:R-:W2:Y:S02]  /*4940*/  LDG.E.64 R2, desc[UR36][R2.64] ;  /* 0x0000002402027981 */ /* 0x000ea4000c1e1b00 */
[----:B--2---:R3:W4:Y:S01]  /*4950*/  F2I.F64.TRUNC R0, R2 ;  /* 0x0000000200007311 */ /* 0x004722000030d100 */
[----:B------:R-:W-:Y:S05]  /*4960*/  BRA `(.L_x_12490) ;  /* 0x00000008006c7947 */ /* 0x000fea0003800000 */
.L_x_12498:
        /* <DEDUP_REMOVED lines=28> */
.L_x_12501:
        /* <DEDUP_REMOVED lines=15> */
.L_x_12500:
[----:B------:R-:W2:Y:S02]  /*4c20*/  LDG.E.U16 R4, desc[UR36][R2.64] ;  /* 0x0000002402047981 */ /* 0x000ea4000c1e1500 */
[----:B--2---:R-:W-:-:S06]  /*4c30*/  IMAD.U32 R4, R4, 0x10000, RZ ;  /* 0x0001000004047824 */ /* 0x004fcc00078e00ff */
[----:B------:R-:W0:Y:S02]  /*4c40*/  F2I.FTZ.TRUNC.NTZ R4, R4 ;  /* 0x0000000400047305 */ /* 0x000e24000021f100 */
[----:B0-----:R-:W-:Y:S01]  /*4c50*/  PRMT R0, R4, 0x7610, R0 ;  /* 0x0000761004007816 */ /* 0x001fe20000000000 */
[----:B------:R-:W-:Y:S06]  /*4c60*/  BRA `(.L_x_12490) ;  /* 0x0000000400ac7947 */ /* 0x000fec0003800000 */
.L_x_12497:
        /* <DEDUP_REMOVED lines=10> */
.L_x_12504:
        /* <DEDUP_REMOVED lines=21> */
.L_x_12508:
[----:B------:R-:W-:Y:S05]  /*4e60*/  BSYNC B1 ;  /* 0x0000000000017941 */ /* 0x000fea0003800000 */
.L_x_12507:
[----:B------:R-:W-:Y:S01]  /*4e70*/  IMAD.SHL.U32 R2, R2, 0x100000, RZ ;  /* 0x0010000002027824 */ /* 0x000fe200078e00ff */
[----:B------:R-:W-:-:S04]  /*4e80*/  LEA R3, R0, 0x3b800000, 0x17 ;  /* 0x3b80000000037811 */ /* 0x000fc800078eb8ff */
[----:B------:R-:W-:-:S07]  /*4e90*/  LOP3.LUT R4, R3, R2, R4, 0xfe, !PT ;  /* 0x0000000203047212 */ /* 0x000fce00078efe04 */
.L_x_12506:
[----:B------:R-:W-:Y:S05]  /*4ea0*/  BSYNC B0 ;  /* 0x0000000000007941 */ /* 0x000fea0003800000 */
.L_x_12505:
[----:B------:R-:W0:Y:S02]  /*4eb0*/  F2I.FTZ.TRUNC.NTZ R4, R4 ;  /* 0x0000000400047305 */ /* 0x000e24000021f100 */
[----:B0-----:R-:W-:Y:S01]  /*4ec0*/  PRMT R0, R4, 0x7610, R0 ;  /* 0x0000761004007816 */ /* 0x001fe20000000000 */
[----:B------:R-:W-:Y:S06]  /*4ed0*/  BRA `(.L_x_12490) ;  /* 0x0000000400107947 */ /* 0x000fec0003800000 */
.L_x_12503:
        /* <DEDUP_REMOVED lines=21> */
.L_x_12512:
[----:B------:R-:W-:Y:S05]  /*5030*/  BSYNC B1 ;  /* 0x0000000000017941 */ /* 0x000fea0003800000 */
.L_x_12511:
[----:B------:R-:W-:Y:S01]  /*5040*/  IMAD.SHL.U32 R2, R2, 0x200000, RZ ;  /* 0x0020000002027824 */ /* 0x000fe200078e00ff */
[----:B------:R-:W-:-:S04]  /*5050*/  LEA R3, R0, 0x37800000, 0x17 ;  /* 0x3780000000037811 */ /* 0x000fc800078eb8ff */
[----:B------:R-:W-:-:S07]  /*5060*/  LOP3.LUT R4, R3, R2, R4, 0xfe, !PT ;  /* 0x0000000203047212 */ /* 0x000fce00078efe04 */
.L_x_12510:
[----:B------:R-:W-:Y:S05]  /*5070*/  BSYNC B0 ;  /* 0x0000000000007941 */ /* 0x000fea0003800000 */
.L_x_12509:
[----:B------:R-:W0:Y:S02]  /*5080*/  F2I.FTZ.TRUNC.NTZ R4, R4 ;  /* 0x0000000400047305 */ /* 0x000e24000021f100 */
[----:B0-----:R-:W-:Y:S01]  /*5090*/  PRMT R0, R4, 0x7610, R0 ;  /* 0x0000761004007816 */ /* 0x001fe20000000000 */
[----:B------:R-:W-:Y:S06]  /*50a0*/  BRA `(.L_x_12490) ;  /* 0x00000000009c7947 */ /* 0x000fec0003800000 */
.L_x_12502:
        /* <DEDUP_REMOVED lines=14> */
.L_x_12516:
[----:B------:R-:W-:Y:S05]  /*5190*/  BSYNC B0 ;  /* 0x0000000000007941 */ /* 0x000fea0003800000 */
.L_x_12515:
[----:B------:R-:W0:Y:S02]  /*51a0*/  F2I.FTZ.TRUNC.NTZ R4, R4 ;  /* 0x0000000400047305 */ /* 0x000e24000021f100 */
[----:B0-----:R-:W-:Y:S01]  /*51b0*/  PRMT R0, R4, 0x7610, R0 ;  /* 0x0000761004007816 */ /* 0x001fe20000000000 */
[----:B------:R-:W-:Y:S06]  /*51c0*/  BRA `(.L_x_12490) ;  /* 0x0000000000547947 */ /* 0x000fec0003800000 */
.L_x_12489:
        /* <DEDUP_REMOVED lines=16> */
.L_x_12517:
[----:B------:R-:W-:Y:S01]  /*52d0*/  PRMT R0, RZ, 0x7610, R0 ;  /* 0x00007610ff007816 */ /* 0x000fe20000000000 */
[----:B------:R-:W-:Y:S06]  /*52e0*/  BRA `(.L_x_12490) ;  /* 0x00000000000c7947 */ /* 0x000fec0003800000 */
.L_x_12514:
[----:B------:R2:W5:Y:S01]  /*52f0*/  LDG.E.U16 R0, desc[UR36][R2.64] ;  /* 0x0000002402007981 */ /* 0x000562000c1e1500 */
[----:B------:R-:W-:Y:S05]  /*5300*/  BRA `(.L_x_12490) ;  /* 0x0000000000047947 */ /* 0x000fea0003800000 */
.L_x_12513:
[----:B------:R1:W5:Y:S02]  /*5310*/  LDG.E.U16 R0, desc[UR36][R2.64] ;  /* 0x0000002402007981 */ /* 0x000364000c1e1500 */
.L_x_12490:
        /* <DEDUP_REMOVED lines=18> */
.L_x_12521:
[----:B------:R0:W-:Y:S01]  /*5440*/  STG.E.U8 desc[UR36][R16.64], R5 ;  /* 0x0000000510007986 */ /* 0x0001e2000c101124 */
[----:B------:R-:W-:Y:S05]  /*5450*/  BRA `(.L_x_12523) ;  /* 0x0000000c00647947 */ /* 0x000fea0003800000 */
.L_x_12520:
        /* <DEDUP_REMOVED lines=10> */
.L_x_12525:
[----:B------:R-:W-:-:S05]  /*5500*/  PRMT R3, R5, 0x9910, RZ ;  /* 0x0000991005037816 */ /* 0x000fca00000000ff */
[----:B------:R0:W-:Y:S01]  /*5510*/  STG.E desc[UR36][R16.64], R3 ;  /* 0x0000000310007986 */ /* 0x0001e2000c101924 */
[----:B------:R-:W-:Y:S05]  /*5520*/  BRA `(.L_x_12523) ;  /* 0x0000000c00307947 */ /* 0x000fea0003800000 */
.L_x_12524:
[----:B------:R0:W-:Y:S01]  /*5530*/  STG.E.U16 desc[UR36][R16.64], R5 ;  /* 0x0000000510007986 */ /* 0x0001e2000c101524 */
[----:B------:R-:W-:Y:S05]  /*5540*/  BRA `(.L_x_12523) ;  /* 0x0000000c00287947 */ /* 0x000fea0003800000 */
.L_x_12519:
        /* <DEDUP_REMOVED lines=9> */
.L_x_12527:
[----:B------:R-:W0:Y:S02]  /*55e0*/  I2F.S16 R0, R5 ;  /* 0x0000000500007306 */ /* 0x000e240000101400 */
[----:B0-----:R-:W-:-:S05]  /*55f0*/  F2FP.F16.F32.PACK_AB R0, RZ, R0 ;  /* 0x00000000ff00723e */ /* 0x001fca00000000ff */
[----:B------:R0:W-:Y:S01]  /*5600*/  STG.E.U16 desc[UR36][R16.64], R0 ;  /* 0x0000000010007986 */ /* 0x0001e2000c101524 */
[----:B------:R-:W-:Y:S05]  /*5610*/  BRA `(.L_x_12523) ;  /* 0x0000000800f47947 */ /* 0x000fea0003800000 */
.L_x_12526:
        /* <DEDUP_REMOVED lines=10> */
.L_x_12529:
[----:B------:R-:W0:Y:S02]  /*56c0*/  I2F.S16 R5, R5 ;  /* 0x0000000500057306 */ /* 0x000e240000101400 */
[----:B0-----:R-:W-:-:S04]  /*56d0*/  F2FP.F16.F32.PACK_AB R3, RZ, R5 ;  /* 0x00000005ff03723e */ /* 0x001fc800000000ff */
[----:B------:R-:W-:-:S05]  /*56e0*/  PRMT R3, R3, 0x5410, RZ ;  /* 0x0000541003037816 */ /* 0x000fca00000000ff */
[----:B------:R0:W-:Y:S01]  /*56f0*/  STG.E desc[UR36][R16.64], R3 ;  /* 0x0000000310007986 */ /* 0x0001e2000c101924 */
[----:B------:R-:W-:Y:S05]  /*5700*/  BRA `(.L_x_12523) ;  /* 0x0000000800b87947 */ /* 0x000fea0003800000 */
.L_x_12528:
[----:B------:R-:W0:Y:S02]  /*5710*/  I2F.F64.S16 R2, R5 ;  /* 0x0000000500027312 */ /* 0x000e240000101c00 */
[----:B0-----:R0:W-:Y:S01]  /*5720*/  STG.E.64 desc[UR36][R16.64], R2 ;  /* 0x0000000210007986 */ /* 0x0011e2000c101b24 */
[----:B------:R-:W-:Y:S05]  /*5730*/  BRA `(.L_x_12523) ;  /* 0x0000000800ac7947 */ /* 0x000fea0003800000 */
.L_x_12518:
        /* <DEDUP_REMOVED lines=13> */
.L_x_12532:
[----:B------:R-:W0:Y:S01]  /*5810*/  I2F.F64.S16 R4, R5 ;  /* 0x0000000500047312 */ /* 0x000e220000101c00 */
[----:B------:R-:W-:-:S05]  /*5820*/  CS2R R6, SRZ ;  /* 0x0000000000067805 */ /* 0x000fca000001ff00 */
[----:B0-----:R0:W-:Y:S01]  /*5830*/  STG.E.128 desc[UR36][R16.64], R4 ;  /* 0x0000000410007986 */ /* 0x0011e2000c101d24 */
[----:B------:R-:W-:Y:S05]  /*5840*/  BRA `(.L_x_12523) ;  /* 0x0000000800687947 */ /* 0x000fea0003800000 */
.L_x_12531:
        /* <DEDUP_REMOVED lines=21> */
.L_x_12536:
[----:B------:R-:W-:Y:S05]  /*59a0*/  BSYNC B0 ;  /* 0x0000000000007941 */ /* 0x000fea0003800000 */
.L_x_12535:
[----:B------:R-:W-:-:S05]  /*59b0*/  LOP3.LUT R3, R0, R3, RZ, 0xfc, !PT ;  /* 0x0000000300037212 */ /* 0x000fca00078efcff */
[----:B------:R0:W-:Y:S01]  /*59c0*/  STG.E.U8 desc[UR36][R16.64], R3 ;  /* 0x0000000310007986 */ /* 0x0001e2000c101124 */
[----:B------:R-:W-:Y:S05]  /*59d0*/  BRA `(.L_x_12523) ;  /* 0x0000000800047947 */ /* 0x000fea0003800000 */
.L_x_12534:
        /* <DEDUP_REMOVED lines=13> */
.L_x_12538:
[----:B------:R-:W-:Y:S01]  /*5ab0*/  IMAD.MOV.U32 R0, RZ, RZ, 0x7f ;  /* 0x0000007fff007424 */ /* 0x000fe200078e00ff */
[----:B------:R-:W-:-:S04]  /*5ac0*/  ISETP.GT.U32.AND P0, PT, R2, 0x7f800000, PT ;  /* 0x7f8000000200780c */ /* 0x000fc80003f04070 */
[----:B------:R-:W-:-:S09]  /*5ad0*/  SEL R0, R0, 0x7c, P0 ;  /* 0x0000007c00007807 */ /* 0x000fd20000000000 */
.L_x_12539:
[----:B------:R-:W-:Y:S05]  /*5ae0*/  BSYNC B0 ;  /* 0x0000000000007941 */ /* 0x000fea0003800000 */
.L_x_12537:
[----:B------:R-:W-:-:S04]  /*5af0*/  LOP3.LUT R2, R5, 0x80000000, RZ, 0xc0, !PT ;  /* 0x8000000005027812 */ /* 0x000fc800078ec0ff */
[----:B------:R-:W-:-:S04]  /*5b00*/  SHF.R.U32.HI R3, RZ, 0x18, R2 ;  /* 0x00000018ff037819 */ /* 0x000fc80000011602 */
[----:B------:R-:W-:-:S05]  /*5b10*/  LOP3.LUT R3, R0, R3, RZ, 0xfc, !PT ;  /* 0x0000000300037212 */ /* 0x000fca00078efcff */
[----:B------:R0:W-:Y:S01]  /*5b20*/  STG.E.U8 desc[UR36][R16.64], R3 ;  /* 0x0000000310007986 */ /* 0x0001e2000c101124 */
[----:B------:R-:W-:Y:S05]  /*5b30*/  BRA `(.L_x_12523) ;  /* 0x0000000400ac7947 */ /* 0x000fea0003800000 */
.L_x_12533:
[----:B------:R-:W0:Y:S02]  /*5b40*/  I2F.S16 R0, R5 ;  /* 0x0000000500007306 */ /* 0x000e240000101400 */
[----:B0-----:R-:W-:-:S05]  /*5b50*/  F2FP.BF16.F32.PACK_AB R0, RZ, R0 ;  /* 0x00000000ff00723e */ /* 0x001fca00000010ff */
[----:B------:R0:W-:Y:S01]  /*5b60*/  STG.E.U16 desc[UR36][R16.64], R0 ;  /* 0x0000000010007986 */ /* 0x0001e2000c101524 */
[----:B------:R-:W-:Y:S05]  /*5b70*/  BRA `(.L_x_12523) ;  /* 0x00000004009c7947 */ /* 0x000fea0003800000 */
.L_x_12530:
        /* <DEDUP_REMOVED lines=10> */
.L_x_12542:
        /* <DEDUP_REMOVED lines=17> */
.L_x_12545:
[----:B------:R-:W-:-:S04]  /*5d30*/  LOP3.LUT R2, R5, 0x80000000, RZ, 0xc0, !PT ;  /* 0x8000000005027812 */ /* 0x000fc800078ec0ff */
[----:B------:R-:W-:-:S04]  /*5d40*/  SHF.R.U32.HI R3, RZ, 0x18, R2 ;  /* 0x00000018ff037819 */ /* 0x000fc80000011602 */
[----:B------:R-:W-:-:S04]  /*5d50*/  LOP3.LUT R0, R0, R3, RZ, 0xfc, !PT ;  /* 0x0000000300007212 */ /* 0x000fc800078efcff */
[----:B------:R-:W-:-:S07]  /*5d60*/  PRMT R8, R0, 0x7610, R8 ;  /* 0x0000761000087816 */ /* 0x000fce0000000008 */
.L_x_12544:
[----:B------:R-:W-:Y:S05]  /*5d70*/  BSYNC B0 ;  /* 0x0000000000007941 */ /* 0x000fea0003800000 */
.L_x_12543:
[----:B------:R3:W-:Y:S01]  /*5d80*/  STG.E.U8 desc[UR36][R16.64], R8 ;  /* 0x0000000810007986 */ /* 0x0007e2000c101124 */
[----:B------:R-:W-:Y:S05]  /*5d90*/  BRA `(.L_x_12523) ;  /* 0x0000000400147947 */ /* 0x000fea0003800000 */
.L_x_12541:
        /* <DEDUP_REMOVED lines=17> */
.L_x_12548:
[----:B------:R-:W-:-:S04]  /*5eb0*/  LOP3.LUT R2, R5, 0x80000000, RZ, 0xc0, !PT ;  /* 0x8000000005027812 */ /* 0x000fc800078ec0ff */
[----:B------:R-:W-:-:S04]  /*5ec0*/  SHF.R.U32.HI R3, RZ, 0x18, R2 ;  /* 0x00000018ff037819 */ /* 0x000fc80000011602 */
[----:B------:R-:W-:-:S04]  /*5ed0*/  LOP3.LUT R0, R0, R3, RZ, 0xfc, !PT ;  /* 0x0000000300007212 */ /* 0x000fc800078efcff */
[----:B------:R-:W-:-:S07]  /*5ee0*/  PRMT R8, R0, 0x7610, R8 ;  /* 0x0000761000087816 */ /* 0x000fce0000000008 */
.L_x_12547:
[----:B------:R-:W-:Y:S05]  /*5ef0*/  BSYNC B0 ;  /* 0x0000000000007941 */ /* 0x000fea0003800000 */
.L_x_12546:
[----:B------:R0:W-:Y:S01]  /*5f00*/  STG.E.U8 desc[UR36][R16.64], R8 ;  /* 0x0000000810007986 */ /* 0x0001e2000c101124 */
[----:B------:R-:W-:Y:S05]  /*5f10*/  BRA `(.L_x_12523) ;  /* 0x0000000000b47947 */ /* 0x000fea0003800000 */
.L_x_12540:
        /* <DEDUP_REMOVED lines=22> */
.L_x_12522:
        /* <DEDUP_REMOVED lines=16> */
.L_x_12551:
[----:B------:R-:W-:Y:S05]  /*6180*/  BRA `(.L_x_12523) ;  /* 0x0000000000187947 */ /* 0x000fea0003800000 */
.L_x_12550:
[----:B------:R-:W-:-:S04]  /*6190*/  PRMT R2, R5, 0x9910, RZ ;  /* 0x0000991005027816 */ /* 0x000fc800000000ff */
[----:B------:R-:W-:-:S05]  /*61a0*/  SHF.R.S32.HI R3, RZ, 0x1f, R2 ;  /* 0x0000001fff037819 */ /* 0x000fca0000011402 */
[----:B------:R2:W-:Y:S01]  /*61b0*/  STG.E.64 desc[UR36][R16.64], R2 ;  /* 0x0000000210007986 */ /* 0x0005e2000c101b24 */
[----:B------:R-:W-:Y:S05]  /*61c0*/  BRA `(.L_x_12523) ;  /* 0x0000000000087947 */ /* 0x000fea0003800000 */
.L_x_12549:
[----:B------:R-:W-:-:S05]  /*61d0*/  PRMT R3, R5, 0x9910, RZ ;  /* 0x0000991005037816 */ /* 0x000fca00000000ff */
[----:B------:R0:W-:Y:S02]  /*61e0*/  STG.E desc[UR36][R16.64], R3 ;  /* 0x0000000310007986 */ /* 0x0001e4000c101924 */
.L_x_12523:
[----:B------:R-:W-:-:S07]  /*61f0*/  VIADD R19, R19, 0x80 ;  /* 0x0000008013137836 */ /* 0x000fce0000000000 */
.L_x_12483:
[----:B------:R-:W-:Y:S05]  /*6200*/  BSYNC B6 ;  /* 0x0000000000067941 */ /* 0x000fea0003800000 */
.L_x_12482:
        /* <DEDUP_REMOVED lines=307> */
.L_x_12554:
        /* <DEDUP_REMOVED lines=20> */
.L_x_12558:
[----:B------:R0:W5:Y:S01]  /*7680*/  LDG.E.U8 R0, desc[UR36][R2.64] ;  /* 0x0000002402007981 */ /* 0x000162000c1e1100 */
[----:B------:R-:W-:Y:S05]  /*7690*/  BRA `(.L_x_12560) ;  /* 0x0000000c00547947 */ /* 0x000fea0003800000 */
.L_x_12557:
        /* <DEDUP_REMOVED lines=8> */
.L_x_12562:
[----:B------:R0:W5:Y:S01]  /*7720*/  LDG.E.U16 R0, desc[UR36][R2.64] ;  /* 0x0000002402007981 */ /* 0x000162000c1e1500 */
[----:B------:R-:W-:Y:S05]  /*7730*/  BRA `(.L_x_12560) ;  /* 0x0000000c002c7947 */ /* 0x000fea0003800000 */
.L_x_12561:
[----:B------:R0:W5:Y:S01]  /*7740*/  LDG.E.U16 R0, desc[UR36][R2.64] ;  /* 0x0000002402007981 */ /* 0x000162000c1e1500 */
[----:B------:R-:W-:Y:S05]  /*7750*/  BRA `(.L_x_12560) ;  /* 0x0000000c00247947 */ /* 0x000fea0003800000 */
.L_x_12556:
        /* <DEDUP_REMOVED lines=9> */
.L_x_12564:
[----:B------:R-:W2:Y:S02]  /*77f0*/  LDG.E.U16 R4, desc[UR36][R2.64] ;  /* 0x0000002402047981 */ /* 0x000ea4000c1e1500 */
[----:B--2---:R-:W-:-:S06]  /*7800*/  HADD2.F32 R4, -RZ, R4.H0_H0 ;  /* 0x20000004ff047230 */ /* 0x004fcc0000004100 */
[----:B------:R-:W0:Y:S02]  /*7810*/  F2I.FTZ.TRUNC.NTZ R4, R4 ;  /* 0x0000000400047305 */ /* 0x000e24000021f100 */
[----:B0-----:R-:W-:Y:S01]  /*7820*/  PRMT R0, R4, 0x7610, R0 ;  /* 0x0000761004007816 */ /* 0x001fe20000000000 */
[----:B------:R-:W-:Y:S06]  /*7830*/  BRA `(.L_x_12560) ;  /* 0x0000000800ec7947 */ /* 0x000fec0003800000 */
.L_x_12563:
        /* <DEDUP_REMOVED lines=9> */
.L_x_12566:
[----:B------:R-:W2:Y:S02]  /*78d0*/  LDG.E.U16 R2, desc[UR36][R2.64] ;  /* 0x0000002402027981 */ /* 0x000ea4000c1e1500 */
[----:B--2---:R-:W-:-:S06]  /*78e0*/  HADD2.F32 R4, -RZ, R2.H0_H0 ;  /* 0x20000002ff047230 */ /* 0x004fcc0000004100 */
[----:B------:R-:W0:Y:S02]  /*78f0*/  F2I.FTZ.TRUNC.NTZ R4, R4 ;  /* 0x0000000400047305 */ /* 0x000e24000021f100 */
[----:B0-----:R-:W-:Y:S01]  /*7900*/  PRMT R0, R4, 0x7610, R0 ;  /* 0x0000761004007816 */ /* 0x001fe20000000000 */
[----:B------:R-:W-:Y:S06]  /*7910*/  BRA `(.L_x_12560) ;  /* 0x0000000800b47947 */ /* 0x000fec0003800000 */
.L_x_12565:
[----:B------:R-:W2:Y:S02]  /*7920*/  LDG.E.64 R2, desc[UR36][R2.64] ;  /* 0x0000002402027981 */ /* 0x000ea4000c1e1b00 */
[----:B--2---:R0:W1:Y:S01]  /*7930*/  F2I.F64.TRUNC R0, R2 ;  /* 0x0000000200007311 */ /* 0x004062000030d100 */
[----:B------:R-:W-:Y:S05]  /*7940*/  BRA `(.L_x_12560) ;  /* 0x0000000800a87947 */ /* 0x000fea0003800000 */
.L_x_12555:
        /* <DEDUP_REMOVED lines=12> */
.L_x_12569:
[----:B------:R-:W2:Y:S02]  /*7a10*/  LDG.E.64 R2, desc[UR36][R2.64] ;  /* 0x0000002402027981 */ /* 0x000ea4000c1e1b00 */
[----:B--2---:R3:W4:Y:S01]  /*7a20*/  F2I.F64.TRUNC R0, R2 ;  /* 0x0000000200007311 */ /* 0x004722000030d100 */
[----:B------:R-:W-:Y:S05]  /*7a30*/  BRA `(.L_x_12560) ;  /* 0x00000008006c7947 */ /* 0x000fea0003800000 */
.L_x_12568:
        /* <DEDUP_REMOVED lines=28> */
.L_x_12571:
        /* <DEDUP_REMOVED lines=15> */
.L_x_12570:
[----:B------:R-:W2:Y:S02]  /*7cf0*/  LDG.E.U16 R4, desc[UR36][R2.64] ;  /* 0x0000002402047981 */ /* 0x000ea4000c1e1500 */
[----:B--2---:R-:W-:-:S06]  /*7d00*/  IMAD.U32 R4, R4, 0x10000, RZ ;  /* 0x0001000004047824 */ /* 0x004fcc00078e00ff */
[----:B------:R-:W0:Y:S02]  /*7d10*/  F2I.FTZ.TRUNC.NTZ R4, R4 ;  /* 0x0000000400047305 */ /* 0x000e24000021f100 */
[----:B0-----:R-:W-:Y:S01]  /*7d20*/  PRMT R0, R4, 0x7610, R0 ;  /* 0x0000761004007816 */ /* 0x001fe20000000000 */
[----:B------:R-:W-:Y:S06]  /*7d30*/  BRA `(.L_x_12560) ;  /* 0x0000000400ac7947 */ /* 0x000fec0003800000 */
.L_x_12567:
        /* <DEDUP_REMOVED lines=10> */
.L_x_12574:
        /* <DEDUP_REMOVED lines=21> */
.L_x_12578:
[----:B------:R-:W-:Y:S05]  /*7f30*/  BSYNC B1 ;  /* 0x0000000000017941 */ /* 0x000fea0003800000 */
.L_x_12577:
[----:B------:R-:W-:Y:S01]  /*7f40*/  IMAD.SHL.U32 R2, R2, 0x100000, RZ ;  /* 0x0010000002027824 */ /* 0x000fe200078e00ff */
[----:B------:R-:W-:-:S04]  /*7f50*/  LEA R3, R0, 0x3b800000, 0x17 ;  /* 0x3b80000000037811 */ /* 0x000fc800078eb8ff */
[----:B------:R-:W-:-:S07]  /*7f60*/  LOP3.LUT R4, R3, R2, R4, 0xfe, !PT ;  /* 0x0000000203047212 */ /* 0x000fce00078efe04 */
.L_x_12576:
[----:B------:R-:W-:Y:S05]  /*7f70*/  BSYNC B0 ;  /* 0x0000000000007941 */ /* 0x000fea0003800000 */
.L_x_12575:
[----:B------:R-:W0:Y:S02]  /*7f80*/  F2I.FTZ.TRUNC.NTZ R4, R4 ;  /* 0x0000000400047305 */ /* 0x000e24000021f100 */
[----:B0-----:R-:W-:Y:S01]  /*7f90*/  PRMT R0, R4, 0x7610, R0 ;  /* 0x0000761004007816 */ /* 0x001fe20000000000 */
[----:B------:R-:W-:Y:S06]  /*7fa0*/  BRA `(.L_x_12560) ;  /* 0x0000000400107947 */ /* 0x000fec0003800000 */
.L_x_12573:
        /* <DEDUP_REMOVED lines=21> */
.L_x_12582:
[----:B------:R-:W-:Y:S05]  /*8100*/  BSYNC B1 ;  /* 0x0000000000017941 */ /* 0x000fea0003800000 */
.L_x_12581:
[----:B------:R-:W-:Y:S01]  /*8110*/  IMAD.SHL.U32 R2, R2, 0x200000, RZ ;  /* 0x0020000002027824 */ /* 0x000fe200078e00ff */
[----:B------:R-:W-:-:S04]  /*8120*/  LEA R3, R0, 0x37800000, 0x17 ;  /* 0x3780000000037811 */ /* 0x000fc800078eb8ff */
[----:B------:R-:W-:-:S07]  /*8130*/  LOP3.LUT R4, R3, R2, R4, 0xfe, !PT ;  /* 0x0000000203047212 */ /* 0x000fce00078efe04 */
.L_x_12580:
[----:B------:R-:W-:Y:S05]  /*8140*/  BSYNC B0 ;  /* 0x0000000000007941 */ /* 0x000fea0003800000 */
.L_x_12579:
[----:B------:R-:W0:Y:S02]  /*8150*/  F2I.FTZ.TRUNC.NTZ R4, R4 ;  /* 0x0000000400047305 */ /* 0x000e24000021f100 */
[----:B0-----:R-:W-:Y:S01]  /*8160*/  PRMT R0, R4, 0x7610, R0 ;  /* 0x0000761004007816 */ /* 0x001fe20000000000 */
[----:B------:R-:W-:Y:S06]  /*8170*/  BRA `(.L_x_12560) ;  /* 0x00000000009c7947 */ /* 0x000fec0003800000 */
.L_x_12572:
        /* <DEDUP_REMOVED lines=14> */
.L_x_12586:
[----:B------:R-:W-:Y:S05]  /*8260*/  BSYNC B0 ;  /* 0x0000000000007941 */ /* 0x000fea0003800000 */
.L_x_12585:
[----:B------:R-:W0:Y:S02]  /*8270*/  F2I.FTZ.TRUNC.NTZ R4, R4 ;  /* 0x0000000400047305 */ /* 0x000e24000021f100 */
[----:B0-----:R-:W-:Y:S01]  /*8280*/  PRMT R0, R4, 0x7610, R0 ;  /* 0x0000761004007816 */ /* 0x001fe20000000000 */
[----:B------:R-:W-:Y:S06]  /*8290*/  BRA `(.L_x_12560) ;  /* 0x0000000000547947 */ /* 0x000fec0003800000 */
.L_x_12559:
        /* <DEDUP_REMOVED lines=16> */
.L_x_12587:
[----:B------:R-:W-:Y:S01]  /*83a0*/  PRMT R0, RZ, 0x7610, R0 ;  /* 0x00007610ff007816 */ /* 0x000fe20000000000 */
[----:B------:R-:W-:Y:S06]  /*83b0*/  BRA `(.L_x_12560) ;  /* 0x00000000000c7947 */ /* 0x000fec0003800000 */
.L_x_12584:
[----:B------:R1:W5:Y:S01]  /*83c0*/  LDG.E.U16 R0, desc[UR36][R2.64] ;  /* 0x0000002402007981 */ /* 0x000362000c1e1500 */
[----:B------:R-:W-:Y:S05]  /*83d0*/  BRA `(.L_x_12560) ;  /* 0x0000000000047947 */ /* 0x000fea0003800000 */
.L_x_12583:
[----:B------:R2:W5:Y:S02]  /*83e0*/  LDG.E.U16 R0, desc[UR36][R2.64] ;  /* 0x0000002402007981 */ /* 0x000564000c1e1500 */
.L_x_12560:
        /* <DEDUP_REMOVED lines=18> */
.L_x_12591:
[----:B------:R3:W-:Y:S01]  /*8510*/  STG.E.U8 desc[UR36][R16.64], R5 ;  /* 0x0000000510007986 */ /* 0x0007e2000c101124 */
[----:B------:R-:W-:Y:S05]  /*8520*/  BRA `(.L_x_12593) ;  /* 0x0000000c00647947 */ /* 0x000fea0003800000 */
.L_x_12590:
        /* <DEDUP_REMOVED lines=10> */
.L_x_12595:
[----:B------:R-:W-:-:S05]  /*85d0*/  PRMT R3, R5, 0x9910, RZ ;  /* 0x0000991005037816 */ /* 0x000fca00000000ff */
[----:B------:R2:W-:Y:S01]  /*85e0*/  STG.E desc[UR36][R16.64], R3 ;  /* 0x0000000310007986 */ /* 0x0005e2000c101924 */
[----:B------:R-:W-:Y:S05]  /*85f0*/  BRA `(.L_x_12593) ;  /* 0x0000000c00307947 */ /* 0x000fea0003800000 */
.L_x_12594:
[----:B------:R0:W-:Y:S01]  /*8600*/  STG.E.U16 desc[UR36][R16.64], R5 ;  /* 0x0000000510007986 */ /* 0x0001e2000c101524 */
[----:B------:R-:W-:Y:S05]  /*8610*/  BRA `(.L_x_12593) ;  /* 0x0000000c00287947 */ /* 0x000fea0003800000 */
.L_x_12589:
        /* <DEDUP_REMOVED lines=9> */
.L_x_12597:
[----:B------:R-:W0:Y:S02]  /*86b0*/  I2F.S16 R0, R5 ;  /* 0x0000000500007306 */ /* 0x000e240000101400 */
[----:B0-----:R-:W-:-:S05]  /*86c0*/  F2FP.F16.F32.PACK_AB R0, RZ, R0 ;  /* 0x00000000ff00723e */ /* 0x001fca00000000ff */
[----:B------:R0:W-:Y:S01]  /*86d0*/  STG.E.U16 desc[UR36][R16.64], R0 ;  /* 0x0000000010007986 */ /* 0x0001e2000c101524 */
[----:B------:R-:W-:Y:S05]  /*86e0*/  BRA `(.L_x_12593) ;  /* 0x0000000800f47947 */ /* 0x000fea0003800000 */
.L_x_12596:
        /* <DEDUP_REMOVED lines=10> */
.L_x_12599:
[----:B------:R-:W0:Y:S02]  /*8790*/  I2F.S16 R5, R5 ;  /* 0x0000000500057306 */ /* 0x000e240000101400 */
[----:B0-----:R-:W-:-:S04]  /*87a0*/  F2FP.F16.F32.PACK_AB R3, RZ, R5 ;  /* 0x00000005ff03723e */ /* 0x001fc800000000ff */
[----:B------:R-:W-:-:S05]  /*87b0*/  PRMT R3, R3, 0x5410, RZ ;  /* 0x0000541003037816 */ /* 0x000fca00000000ff */
[----:B------:R0:W-:Y:S01]  /*87c0*/  STG.E desc[UR36][R16.64], R3 ;  /* 0x0000000310007986 */ /* 0x0001e2000c101924 */
[----:B------:R-:W-:Y:S05]  /*87d0*/  BRA `(.L_x_12593) ;  /* 0x0000000800b87947 */ /* 0x000fea0003800000 */
.L_x_12598:
[----:B------:R-:W0:Y:S02]  /*87e0*/  I2F.F64.S16 R2, R5 ;  /* 0x0000000500027312 */ /* 0x000e240000101c00 */
[----:B0-----:R0:W-:Y:S01]  /*87f0*/  STG.E.64 desc[UR36][R16.64], R2 ;  /* 0x0000000210007986 */ /* 0x0011e2000c101b24 */
[----:B------:R-:W-:Y:S05]  /*8800*/  BRA `(.L_x_12593) ;  /* 0x0000000800ac7947 */ /* 0x000fea0003800000 */
.L_x_12588:
        /* <DEDUP_REMOVED lines=13> */
.L_x_12602:
[----:B------:R-:W0:Y:S01]  /*88e0*/  I2F.F64.S16 R4, R5 ;  /* 0x0000000500047312 */ /* 0x000e220000101c00 */
[----:B------:R-:W-:-:S05]  /*88f0*/  CS2R R6, SRZ ;  /* 0x0000000000067805 */ /* 0x000fca000001ff00 */
[----:B0-----:R0:W-:Y:S01]  /*8900*/  STG.E.128 desc[UR36][R16.64], R4 ;  /* 0x0000000410007986 */ /* 0x0011e2000c101d24 */
[----:B------:R-:W-:Y:S05]  /*8910*/  BRA `(.L_x_12593) ;  /* 0x0000000800687947 */ /* 0x000fea0003800000 */
.L_x_12601:
        /* <DEDUP_REMOVED lines=21> */
.L_x_12606:
[----:B------:R-:W-:Y:S05]  /*8a70*/  BSYNC B0 ;  /* 0x0000000000007941 */ /* 0x000fea0003800000 */
.L_x_12605:
[----:B------:R-:W-:-:S05]  /*8a80*/  LOP3.LUT R3, R0, R3, RZ, 0xfc, !PT ;  /* 0x0000000300037212 */ /* 0x000fca00078efcff */
[----:B------:R0:W-:Y:S01]  /*8a90*/  STG.E.U8 desc[UR36][R16.64], R3 ;  /* 0x0000000310007986 */ /* 0x0001e2000c101124 */
[----:B------:R-:W-:Y:S05]  /*8aa0*/  BRA `(.L_x_12593) ;  /* 0x0000000800047947 */ /* 0x000fea0003800000 */
.L_x_12604:
        /* <DEDUP_REMOVED lines=13> */
.L_x_12608:
[----:B------:R-:W-:Y:S01]  /*8b80*/  IMAD.MOV.U32 R0, RZ, RZ, 0x7f ;  /* 0x0000007fff007424 */ /* 0x000fe200078e00ff */
[----:B------:R-:W-:-:S04]  /*8b90*/  ISETP.GT.U32.AND P0, PT, R2, 0x7f800000, PT ;  /* 0x7f8000000200780c */ /* 0x000fc80003f04070 */
[----:B------:R-:W-:-:S09]  /*8ba0*/  SEL R0, R0, 0x7c, P0 ;  /* 0x0000007c00007807 */ /* 0x000fd20000000000 */
.L_x_12609:
[----:B------:R-:W-:Y:S05]  /*8bb0*/  BSYNC B0 ;  /* 0x0000000000007941 */ /* 0x000fea0003800000 */
.L_x_12607:
[----:B------:R-:W-:-:S04]  /*8bc0*/  LOP3.LUT R2, R5, 0x80000000, RZ, 0xc0, !PT ;  /* 0x8000000005027812 */ /* 0x000fc800078ec0ff */
[----:B------:R-:W-:-:S04]  /*8bd0*/  SHF.R.U32.HI R3, RZ, 0x18, R2 ;  /* 0x00000018ff037819 */ /* 0x000fc80000011602 */
[----:B------:R-:W-:-:S05]  /*8be0*/  LOP3.LUT R3, R0, R3, RZ, 0xfc, !PT ;  /* 0x0000000300037212 */ /* 0x000fca00078efcff */
[----:B------:R0:W-:Y:S01]  /*8bf0*/  STG.E.U8 desc[UR36][R16.64], R3 ;  /* 0x0000000310007986 */ /* 0x0001e2000c101124 */
[----:B------:R-:W-:Y:S05]  /*8c00*/  BRA `(.L_x_12593) ;  /* 0x0000000400ac7947 */ /* 0x000fea0003800000 */
.L_x_12603:
[----:B------:R-:W0:Y:S02]  /*8c10*/  I2F.S16 R0, R5 ;  /* 0x0000000500007306 */ /* 0x000e240000101400 */
[----:B0-----:R-:W-:-:S05]  /*8c20*/  F2FP.BF16.F32.PACK_AB R0, RZ, R0 ;  /* 0x00000000ff00723e */ /* 0x001fca00000010ff */
[----:B------:R0:W-:Y:S01]  /*8c30*/  STG.E.U16 desc[UR36][R16.64], R0 ;  /* 0x0000000010007986 */ /* 0x0001e2000c101524 */
[----:B------:R-:W-:Y:S05]  /*8c40*/  BRA `(.L_x_12593) ;  /* 0x00000004009c7947 */ /* 0x000fea0003800000 */
.L_x_12600:
        /* <DEDUP_REMOVED lines=10> */
.L_x_12612:
        /* <DEDUP_REMOVED lines=17> */
.L_x_12615:
[----:B------:R-:W-:-:S04]  /*8e00*/  LOP3.LUT R2, R5, 0x80000000, RZ, 0xc0, !PT ;  /* 0x8000000005027812 */ /* 0x000fc800078ec0ff */
[----:B------:R-:W-:-:S04]  /*8e10*/  SHF.R.U32.HI R3, RZ, 0x18, R2 ;  /* 0x00000018ff037819 */ /* 0x000fc80000011602 */
[----:B------:R-:W-:-:S04]  /*8e20*/  LOP3.LUT R0, R0, R3, RZ, 0xfc, !PT ;  /* 0x0000000300007212 */ /* 0x000fc800078efcff */
[----:B------:R-:W-:-:S07]  /*8e30*/  PRMT R8, R0, 0x7610, R8 ;  /* 0x0000761000087816 */ /* 0x000fce0000000008 */
.L_x_12614:
[----:B------:R-:W-:Y:S05]  /*8e40*/  BSYNC B0 ;  /* 0x0000000000007941 */ /* 0x000fea0003800000 */
.L_x_12613:
[----:B------:R0:W-:Y:S01]  /*8e50*/  STG.E.U8 desc[UR36][R16.64], R8 ;  /* 0x0000000810007986 */ /* 0x0001e2000c101124 */
[----:B------:R-:W-:Y:S05]  /*8e60*/  BRA `(.L_x_12593) ;  /* 0x0000000400147947 */ /* 0x000fea0003800000 */
.L_x_12611:
        /* <DEDUP_REMOVED lines=17> */
.L_x_12618:
[----:B------:R-:W-:-:S04]  /*8f80*/  LOP3.LUT R2, R5, 0x80000000, RZ, 0xc0, !PT ;  /* 0x8000000005027812 */ /* 0x000fc800078ec0ff */
[----:B------:R-:W-:-:S04]  /*8f90*/  SHF.R.U32.HI R3, RZ, 0x18, R2 ;  /* 0x00000018ff037819 */ /* 0x000fc80000011602 */
[----:B------:R-:W-:-:S04]  /*8fa0*/  LOP3.LUT R0, R0, R3, RZ, 0xfc, !PT ;  /* 0x0000000300007212 */ /* 0x000fc800078efcff */
[----:B------:R-:W-:-:S07]  /*8fb0*/  PRMT R8, R0, 0x7610, R8 ;  /* 0x0000761000087816 */ /* 0x000fce0000000008 */
.L_x_12617:
[----:B------:R-:W-:Y:S05]  /*8fc0*/  BSYNC B0 ;  /* 0x0000000000007941 */ /* 0x000fea0003800000 */
.L_x_12616:
[----:B------:R0:W-:Y:S01]  /*8fd0*/  STG.E.U8 desc[UR36][R16.64], R8 ;  /* 0x0000000810007986 */ /* 0x0001e2000c101124 */
[----:B------:R-:W-:Y:S05]  /*8fe0*/  BRA `(.L_x_12593) ;  /* 0x0000000000b47947 */ /* 0x000fea0003800000 */
.L_x_12610:
        /* <DEDUP_REMOVED lines=22> */
.L_x_12592:
        /* <DEDUP_REMOVED lines=16> */
.L_x_12621:
[----:B------:R-:W-:Y:S05]  /*9250*/  BRA `(.L_x_12593) ;  /* 0x0000000000187947 */ /* 0x000fea0003800000 */
.L_x_12620:
[----:B------:R-:W-:-:S04]  /*9260*/  PRMT R2, R5, 0x9910, RZ ;  /* 0x0000991005027816 */ /* 0x000fc800000000ff */
[----:B------:R-:W-:-:S05]  /*9270*/  SHF.R.S32.HI R3, RZ, 0x1f, R2 ;  /* 0x0000001fff037819 */ /* 0x000fca0000011402 */
[----:B------:R0:W-:Y:S01]  /*9280*/  STG.E.64 desc[UR36][R16.64], R2 ;  /* 0x0000000210007986 */ /* 0x0001e2000c101b24 */
[----:B------:R-:W-:Y:S05]  /*9290*/  BRA `(.L_x_12593) ;  /* 0x0000000000087947 */ /* 0x000fea0003800000 */
.L_x_12619:
[----:B------:R-:W-:-:S05]  /*92a0*/  PRMT R3, R5, 0x9910, RZ ;  /* 0x0000991005037816 */ /* 0x000fca00000000ff */
[----:B------:R0:W-:Y:S02]  /*92b0*/  STG.E desc[UR36][R16.64], R3 ;  /* 0x0000000310007986 */ /* 0x0001e4000c101924 */
.L_x_12593:
[----:B------:R-:W-:-:S07]  /*92c0*/  VIADD R19, R19, 0x80 ;  /* 0x0000008013137836 */ /* 0x000fce0000000000 */
.L_x_12553:
[----:B------:R-:W-:Y:S05]  /*92d0*/  BSYNC B6 ;  /* 0x0000000000067941 */ /* 0x000fea0003800000 */
.L_x_12552:
        /* <DEDUP_REMOVED lines=306> */
.L_x_12622:
        /* <DEDUP_REMOVED lines=20> */
.L_x_12626:
[----:B------:R4:W5:Y:S01]  /*a740*/  LDG.E.U8 R0, desc[UR36][R2.64] ;  /* 0x0000002402007981 */ /* 0x000962000c1e1100 */
[----:B------:R-:W-:Y:S05]  /*a750*/  BRA `(.L_x_12628) ;  /* 0x0000000c00547947 */ /* 0x000fea0003800000 */
.L_x_12625:
        /* <DEDUP_REMOVED lines=8> */
.L_x_12630:
[----:B------:R2:W5:Y:S01]  /*a7e0*/  LDG.E.U16 R0, desc[UR36][R2.64] ;  /* 0x0000002402007981 */ /* 0x000562000c1e1500 */
[----:B------:R-:W-:Y:S05]  /*a7f0*/  BRA `(.L_x_12628) ;  /* 0x0000000c002c7947 */ /* 0x000fea0003800000 */
.L_x_12629:
[----:B------:R0:W5:Y:S01]  /*a800*/  LDG.E.U16 R0, desc[UR36][R2.64] ;  /* 0x0000002402007981 */ /* 0x000162000c1e1500 */
[----:B------:R-:W-:Y:S05]  /*a810*/  BRA `(.L_x_12628) ;  /* 0x0000000c00247947 */ /* 0x000fea0003800000 */
.L_x_12624:
        /* <DEDUP_REMOVED lines=9> */
.L_x_12632:
[----:B------:R-:W2:Y:S02]  /*a8b0*/  LDG.E.U16 R4, desc[UR36][R2.64] ;  /* 0x0000002402047981 */ /* 0x000ea4000c1e1500 */
[----:B--2---:R-:W-:-:S06]  /*a8c0*/  HADD2.F32 R4, -RZ, R4.H0_H0 ;  /* 0x20000004ff047230 */ /* 0x004fcc0000004100 */
[----:B------:R-:W0:Y:S02]  /*a8d0*/  F2I.FTZ.TRUNC.NTZ R4, R4 ;  /* 0x0000000400047305 */ /* 0x000e24000021f100 */
[----:B0-----:R-:W-:Y:S01]  /*a8e0*/  PRMT R0, R4, 0x7610, R0 ;  /* 0x0000761004007816 */ /* 0x001fe20000000000 */
[----:B------:R-:W-:Y:S06]  /*a8f0*/  BRA `(.L_x_12628) ;  /* 0x0000000800ec7947 */ /* 0x000fec0003800000 */
.L_x_12631:
        /* <DEDUP_REMOVED lines=9> */
.L_x_12634:
[----:B------:R-:W2:Y:S02]  /*a990*/  LDG.E.U16 R2, desc[UR36][R2.64] ;  /* 0x0000002402027981 */ /* 0x000ea4000c1e1500 */
[----:B--2---:R-:W-:-:S06]  /*a9a0*/  HADD2.F32 R4, -RZ, R2.H0_H0 ;  /* 0x20000002ff047230 */ /* 0x004fcc0000004100 */
[----:B------:R-:W0:Y:S02]  /*a9b0*/  F2I.FTZ.TRUNC.NTZ R4, R4 ;  /* 0x0000000400047305 */ /* 0x000e24000021f100 */
[----:B0-----:R-:W-:Y:S01]  /*a9c0*/  PRMT R0, R4, 0x7610, R0 ;  /* 0x0000761004007816 */ /* 0x001fe20000000000 */
[----:B------:R-:W-:Y:S06]  /*a9d0*/  BRA `(.L_x_12628) ;  /* 0x0000000800b47947 */ /* 0x000fec0003800000 */
.L_x_12633:
[----:B------:R-:W2:Y:S02]  /*a9e0*/  LDG.E.64 R2, desc[UR36][R2.64] ;  /* 0x0000002402027981 */ /* 0x000ea4000c1e1b00 */
[----:B--2---:R0:W1:Y:S01]  /*a9f0*/  F2I.F64.TRUNC R0, R2 ;  /* 0x0000000200007311 */ /* 0x004062000030d100 */
[----:B------:R-:W-:Y:S05]  /*aa00*/  BRA `(.L_x_12628) ;  /* 0x0000000800a87947 */ /* 0x000fea0003800000 */
.L_x_12623:
        /* <DEDUP_REMOVED lines=12> */
.L_x_12637:
[----:B------:R-:W2:Y:S02]  /*aad0*/  LDG.E.64 R2, desc[UR36][R2.64] ;  /* 0x0000002402027981 */ /* 0x000ea4000c1e1b00 */
[----:B--2---:R0:W1:Y:S01]  /*aae0*/  F2I.F64.TRUNC R0, R2 ;  /* 0x0000000200007311 */ /* 0x004062000030d100 */
[----:B------:R-:W-:Y:S05]  /*aaf0*/  BRA `(.L_x_12628) ;  /* 0x00000008006c7947 */ /* 0x000fea0003800000 */
.L_x_12636:
        /* <DEDUP_REMOVED lines=28> */
.L_x_12639:
        /* <DEDUP_REMOVED lines=15> */
.L_x_12638:
[----:B------:R-:W2:Y:S02]  /*adb0*/  LDG.E.U16 R4, desc[UR36][R2.64] ;  /* 0x0000002402047981 */ /* 0x000ea4000c1e1500 */
[----:B--2---:R-:W-:-:S06]  /*adc0*/  IMAD.U32 R4, R4, 0x10000, RZ ;  /* 0x0001000004047824 */ /* 0x004fcc00078e00ff */
[----:B------:R-:W0:Y:S02]  /*add0*/  F2I.FTZ.TRUNC.NTZ R4, R4 ;  /* 0x0000000400047305 */ /* 0x000e24000021f100 */
[----:B0-----:R-:W-:Y:S01]  /*ade0*/  PRMT R0, R4, 0x7610, R0 ;  /* 0x0000761004007816 */ /* 0x001fe20000000000 */
[----:B------:R-:W-:Y:S06]  /*adf0*/  BRA `(.L_x_12628) ;  /* 0x0000000400ac7947 */ /* 0x000fec0003800000 */
.L_x_12635:
        /* <DEDUP_REMOVED lines=10> */
.L_x_12642:
        /* <DEDUP_REMOVED lines=21> */
.L_x_12646:
[----:B------:R-:W-:Y:S05]  /*aff0*/  BSYNC B1 ;  /* 0x0000000000017941 */ /* 0x000fea0003800000 */
.L_x_12645:
[----:B------:R-:W-:Y:S01]  /*b000*/  IMAD.SHL.U32 R2, R2, 0x100000, RZ ;  /* 0x0010000002027824 */ /* 0x000fe200078e00ff */
[----:B------:R-:W-:-:S04]  /*b010*/  LEA R3, R0, 0x3b800000, 0x17 ;  /* 0x3b80000000037811 */ /* 0x000fc800078eb8ff */
[----:B------:R-:W-:-:S07]  /*b020*/  LOP3.LUT R4, R3, R2, R4, 0xfe, !PT ;  /* 0x0000000203047212 */ /* 0x000fce00078efe04 */
.L_x_12644:
[----:B------:R-:W-:Y:S05]  /*b030*/  BSYNC B0 ;  /* 0x0000000000007941 */ /* 0x000fea0003800000 */
.L_x_12643:
[----:B------:R-:W0:Y:S02]  /*b040*/  F2I.FTZ.TRUNC.NTZ R4, R4 ;  /* 0x0000000400047305 */ /* 0x000e24000021f100 */
[----:B0-----:R-:W-:Y:S01]  /*b050*/  PRMT R0, R4, 0x7610, R0 ;  /* 0x0000761004007816 */ /* 0x001fe20000000000 */
[----:B------:R-:W-:Y:S06]  /*b060*/  BRA `(.L_x_12628) ;  /* 0x0000000400107947 */ /* 0x000fec0003800000 */
.L_x_12641:
        /* <DEDUP_REMOVED lines=21> */
.L_x_12650:
[----:B------:R-:W-:Y:S05]  /*b1c0*/  BSYNC B1 ;  /* 0x0000000000017941 */ /* 0x000fea0003800000 */
.L_x_12649:
[----:B------:R-:W-:Y:S01]  /*b1d0*/  IMAD.SHL.U32 R2, R2, 0x200000, RZ ;  /* 0x0020000002027824 */ /* 0x000fe200078e00ff */
[----:B------:R-:W-:-:S04]  /*b1e0*/  LEA R3, R0, 0x37800000, 0x17 ;  /* 0x3780000000037811 */ /* 0x000fc800078eb8ff */
[----:B------:R-:W-:-:S07]  /*b1f0*/  LOP3.LUT R4, R3, R2, R4, 0xfe, !PT ;  /* 0x0000000203047212 */ /* 0x000fce00078efe04 */
.L_x_12648:
[----:B------:R-:W-:Y:S05]  /*b200*/  BSYNC B0 ;  /* 0x0000000000007941 */ /* 0x000fea0003800000 */
.L_x_12647:
[----:B------:R-:W0:Y:S02]  /*b210*/  F2I.FTZ.TRUNC.NTZ R4, R4 ;  /* 0x0000000400047305 */ /* 0x000e24000021f100 */
[----:B0-----:R-:W-:Y:S01]  /*b220*/  PRMT R0, R4, 0x7610, R0 ;  /* 0x0000761004007816 */ /* 0x001fe20000000000 */
[----:B------:R-:W-:Y:S06]  /*b230*/  BRA `(.L_x_12628) ;  /* 0x00000000009c7947 */ /* 0x000fec0003800000 */
.L_x_12640:
        /* <DEDUP_REMOVED lines=14> */
.L_x_12654:
[----:B------:R-:W-:Y:S05]  /*b320*/  BSYNC B0 ;  /* 0x0000000000007941 */ /* 0x000fea0003800000 */
.L_x_12653:
[----:B------:R-:W0:Y:S02]  /*b330*/  F2I.FTZ.TRUNC.NTZ R4, R4 ;  /* 0x0000000400047305 */ /* 0x000e24000021f100 */
[----:B0-----:R-:W-:Y:S01]  /*b340*/  PRMT R0, R4, 0x7610, R0 ;  /* 0x0000761004007816 */ /* 0x001fe20000000000 */
[----:B------:R-:W-:Y:S06]  /*b350*/  BRA `(.L_x_12628) ;  /* 0x0000000000547947 */ /* 0x000fec0003800000 */
.L_x_12627:
        /* <DEDUP_REMOVED lines=16> */
.L_x_12655:
[----:B------:R-:W-:Y:S01]  /*b460*/  PRMT R0, RZ, 0x7610, R0 ;  /* 0x00007610ff007816 */ /* 0x000fe20000000000 */
[----:B------:R-:W-:Y:S06]  /*b470*/  BRA `(.L_x_12628) ;  /* 0x00000000000c7947 */ /* 0x000fec0003800000 */
.L_x_12652:
[----:B------:R0:W5:Y:S01]  /*b480*/  LDG.E.U16 R0, desc[UR36][R2.64] ;  /* 0x0000002402007981 */ /* 0x000162000c1e1500 */
[----:B------:R-:W-:Y:S05]  /*b490*/  BRA `(.L_x_12628) ;  /* 0x0000000000047947 */ /* 0x000fea0003800000 */
.L_x_12651:
[----:B------:R0:W5:Y:S02]  /*b4a0*/  LDG.E.U16 R0, desc[UR36][R2.64] ;  /* 0x0000002402007981 */ /* 0x000164000c1e1500 */
.L_x_12628:
        /* <DEDUP_REMOVED lines=18> */
.L_x_12659:
[----:B------:R-:W-:Y:S01]  /*b5d0*/  STG.E.U8 desc[UR36][R16.64], R5 ;  /* 0x0000000510007986 */ /* 0x000fe2000c101124 */
[----:B------:R-:W-:Y:S05]  /*b5e0*/  EXIT ;  /* 0x000000000000794d */ /* 0x000fea0003800000 */
.L_x_12658:
        /* <DEDUP_REMOVED lines=10> */
.L_x_12662:
[----:B------:R-:W-:-:S05]  /*b690*/  PRMT R3, R5, 0x9910, RZ ;  /* 0x0000991005037816 */ /* 0x000fca00000000ff */
[----:B------:R-:W-:Y:S01]  /*b6a0*/  STG.E desc[UR36][R16.64], R3 ;  /* 0x0000000310007986 */ /* 0x000fe2000c101924 */
[----:B------:R-:W-:Y:S05]  /*b6b0*/  EXIT ;  /* 0x000000000000794d */ /* 0x000fea0003800000 */
.L_x_12661:
[----:B------:R-:W-:Y:S01]  /*b6c0*/  STG.E.U16 desc[UR36][R16.64], R5 ;  /* 0x0000000510007986 */ /* 0x000fe2000c101524 */
[----:B------:R-:W-:Y:S05]  /*b6d0*/  EXIT ;  /* 0x000000000000794d */ /* 0x000fea0003800000 */
.L_x_12657:
        /* <DEDUP_REMOVED lines=9> */
.L_x_12664:
[----:B------:R-:W0:Y:S02]  /*b770*/  I2F.S16 R0, R5 ;  /* 0x0000000500007306 */ /* 0x000e240000101400 */
[----:B0-----:R-:W-:-:S05]  /*b780*/  F2FP.F16.F32.PACK_AB R0, RZ, R0 ;  /* 0x00000000ff00723e */ /* 0x001fca00000000ff */
[----:B------:R-:W-:Y:S01]  /*b790*/  STG.E.U16 desc[UR36][R16.64], R0 ;  /* 0x0000000010007986 */ /* 0x000fe2000c101524 */
[----:B------:R-:W-:Y:S05]  /*b7a0*/  EXIT ;  /* 0x000000000000794d */ /* 0x000fea0003800000 */
.L_x_12663:
        /* <DEDUP_REMOVED lines=10> */
.L_x_12666:
[----:B------:R-:W0:Y:S02]  /*b850*/  I2F.S16 R5, R5 ;  /* 0x0000000500057306 */ /* 0x000e240000101400 */
[----:B0-----:R-:W-:-:S04]  /*b860*/  F2FP.F16.F32.PACK_AB R3, RZ, R5 ;  /* 0x00000005ff03723e */ /* 0x001fc800000000ff */
[----:B------:R-:W-:-:S05]  /*b870*/  PRMT R3, R3, 0x5410, RZ ;  /* 0x0000541003037816 */ /* 0x000fca00000000ff */
[----:B------:R-:W-:Y:S01]  /*b880*/  STG.E desc[UR36][R16.64], R3 ;  /* 0x0000000310007986 */ /* 0x000fe2000c101924 */
[----:B------:R-:W-:Y:S05]  /*b890*/  EXIT ;  /* 0x000000000000794d */ /* 0x000fea0003800000 */
.L_x_12665:
[----:B------:R-:W0:Y:S02]  /*b8a0*/  I2F.F64.S16 R2, R5 ;  /* 0x0000000500027312 */ /* 0x000e240000101c00 */
[----:B0-----:R-:W-:Y:S01]  /*b8b0*/  STG.E.64 desc[UR36][R16.64], R2 ;  /* 0x0000000210007986 */ /* 0x001fe2000c101b24 */
[----:B------:R-:W-:Y:S05]  /*b8c0*/  EXIT ;  /* 0x000000000000794d */ /* 0x000fea0003800000 */
.L_x_12656:
        /* <DEDUP_REMOVED lines=13> */
.L_x_12669:
[----:B------:R-:W0:Y:S01]  /*b9a0*/  I2F.F64.S16 R4, R5 ;  /* 0x0000000500047312 */ /* 0x000e220000101c00 */
[----:B------:R-:W-:-:S05]  /*b9b0*/  CS2R R6, SRZ ;  /* 0x0000000000067805 */ /* 0x000fca000001ff00 */
[----:B0-----:R-:W-:Y:S01]  /*b9c0*/  STG.E.128 desc[UR36][R16.64], R4 ;  /* 0x0000000410007986 */ /* 0x001fe2000c101d24 */
[----:B------:R-:W-:Y:S05]  /*b9d0*/  EXIT ;  /* 0x000000000000794d */ /* 0x000fea0003800000 */
.L_x_12668:
        /* <DEDUP_REMOVED lines=21> */
.L_x_12673:
[----:B------:R-:W-:Y:S05]  /*bb30*/  BSYNC B0 ;  /* 0x0000000000007941 */ /* 0x000fea0003800000 */
.L_x_12672:
[----:B------:R-:W-:-:S05]  /*bb40*/  LOP3.LUT R3, R0, R3, RZ, 0xfc, !PT ;  /* 0x0000000300037212 */ /* 0x000fca00078efcff */
[----:B------:R-:W-:Y:S01]  /*bb50*/  STG.E.U8 desc[UR36][R16.64], R3 ;  /* 0x0000000310007986 */ /* 0x000fe2000c101124 */
[----:B------:R-:W-:Y:S05]  /*bb60*/  EXIT ;  /* 0x000000000000794d */ /* 0x000fea0003800000 */
.L_x_12671:
        /* <DEDUP_REMOVED lines=13> */
.L_x_12675:
[----:B------:R-:W-:Y:S01]  /*bc40*/  IMAD.MOV.U32 R0, RZ, RZ, 0x7f ;  /* 0x0000007fff007424 */ /* 0x000fe200078e00ff */
[----:B------:R-:W-:-:S04]  /*bc50*/  ISETP.GT.U32.AND P0, PT, R2, 0x7f800000, PT ;  /* 0x7f8000000200780c */ /* 0x000fc80003f04070 */
[----:B------:R-:W-:-:S09]  /*bc60*/  SEL R0, R0, 0x7c, P0 ;  /* 0x0000007c00007807 */ /* 0x000fd20000000000 */
.L_x_12676:
[----:B------:R-:W-:Y:S05]  /*bc70*/  BSYNC B0 ;  /* 0x0000000000007941 */ /* 0x000fea0003800000 */
.L_x_12674:
[----:B------:R-:W-:-:S04]  /*bc80*/  LOP3.LUT R2, R5, 0x80000000, RZ, 0xc0, !PT ;  /* 0x8000000005027812 */ /* 0x000fc800078ec0ff */
[----:B------:R-:W-:-:S04]  /*bc90*/  SHF.R.U32.HI R3, RZ, 0x18, R2 ;  /* 0x00000018ff037819 */ /* 0x000fc80000011602 */
[----:B------:R-:W-:-:S05]  /*bca0*/  LOP3.LUT R3, R0, R3, RZ, 0xfc, !PT ;  /* 0x0000000300037212 */ /* 0x000fca00078efcff */
[----:B------:R-:W-:Y:S01]  /*bcb0*/  STG.E.U8 desc[UR36][R16.64], R3 ;  /* 0x0000000310007986 */ /* 0x000fe2000c101124 */
[----:B------:R-:W-:Y:S05]  /*bcc0*/  EXIT ;  /* 0x000000000000794d */ /* 0x000fea0003800000 */
.L_x_12670:
[----:B------:R-:W0:Y:S02]  /*bcd0*/  I2F.S16 R0, R5 ;  /* 0x0000000500007306 */ /* 0x000e240000101400 */
[----:B0-----:R-:W-:-:S05]  /*bce0*/  F2FP.BF16.F32.PACK_AB R0, RZ, R0 ;  /* 0x00000000ff00723e */ /* 0x001fca00000010ff */
[----:B------:R-:W-:Y:S01]  /*bcf0*/  STG.E.U16 desc[UR36][R16.64], R0 ;  /* 0x0000000010007986 */ /* 0x000fe2000c101524 */
[----:B------:R-:W-:Y:S05]  /*bd00*/  EXIT ;  /* 0x000000000000794d */ /* 0x000fea0003800000 */
.L_x_12667:
        /* <DEDUP_REMOVED lines=10> */
.L_x_12679:
        /* <DEDUP_REMOVED lines=17> */
.L_x_12682:
[----:B------:R-:W-:-:S04]  /*bec0*/  LOP3.LUT R2, R5, 0x80000000, RZ, 0xc0, !PT ;  /* 0x8000000005027812 */ /* 0x000fc800078ec0ff */
[----:B------:R-:W-:-:S04]  /*bed0*/  SHF.R.U32.HI R3, RZ, 0x18, R2 ;  /* 0x00000018ff037819 */ /* 0x000fc80000011602 */
[----:B------:R-:W-:-:S04]  /*bee0*/  LOP3.LUT R0, R0, R3, RZ, 0xfc, !PT ;  /* 0x0000000300007212 */ /* 0x000fc800078efcff */
[----:B------:R-:W-:-:S07]  /*bef0*/  PRMT R8, R0, 0x7610, R8 ;  /* 0x0000761000087816 */ /* 0x000fce0000000008 */
.L_x_12681:
[----:B------:R-:W-:Y:S05]  /*bf00*/  BSYNC B0 ;  /* 0x0000000000007941 */ /* 0x000fea0003800000 */
.L_x_12680:
[----:B------:R-:W-:Y:S01]  /*bf10*/  STG.E.U8 desc[UR36][R16.64], R8 ;  /* 0x0000000810007986 */ /* 0x000fe2000c101124 */
[----:B------:R-:W-:Y:S05]  /*bf20*/  EXIT ;  /* 0x000000000000794d */ /* 0x000fea0003800000 */
.L_x_12678:
        /* <DEDUP_REMOVED lines=17> */
.L_x_12685:
[----:B------:R-:W-:-:S04]  /*c040*/  LOP3.LUT R2, R5, 0x80000000, RZ, 0xc0, !PT ;  /* 0x8000000005027812 */ /* 0x000fc800078ec0ff */
[----:B------:R-:W-:-:S04]  /*c050*/  SHF.R.U32.HI R3, RZ, 0x18, R2 ;  /* 0x00000018ff037819 */ /* 0x000fc80000011602 */
[----:B------:R-:W-:-:S04]  /*c060*/  LOP3.LUT R0, R0, R3, RZ, 0xfc, !PT ;  /* 0x0000000300007212 */ /* 0x000fc800078efcff */
[----:B------:R-:W-:-:S07]  /*c070*/  PRMT R8, R0, 0x7610, R8 ;  /* 0x0000761000087816 */ /* 0x000fce0000000008 */
.L_x_12684:
[----:B------:R-:W-:Y:S05]  /*c080*/  BSYNC B0 ;  /* 0x0000000000007941 */ /* 0x000fea0003800000 */
.L_x_12683:
[----:B------:R-:W-:Y:S01]  /*c090*/  STG.E.U8 desc[UR36][R16.64], R8 ;  /* 0x0000000810007986 */ /* 0x000fe2000c101124 */
[----:B------:R-:W-:Y:S05]  /*c0a0*/  EXIT ;  /* 0x000000000000794d */ /* 0x000fea0003800000 */
.L_x_12677:
        /* <DEDUP_REMOVED lines=22> */
.L_x_12660:
        /* <DEDUP_REMOVED lines=16> */
.L_x_12688:
[----:B------:R-:W-:Y:S05]  /*c310*/  EXIT ;  /* 0x000000000000794d */ /* 0x000fea0003800000 */
.L_x_12687:
[----:B------:R-:W-:-:S04]  /*c320*/  PRMT R2, R5, 0x9910, RZ ;  /* 0x0000991005027816 */ /* 0x000fc800000000ff */
[----:B------:R-:W-:-:S05]  /*c330*/  SHF.R.S32.HI R3, RZ, 0x1f, R2 ;  /* 0x0000001fff037819 */ /* 0x000fca0000011402 */
[----:B------:R-:W-:Y:S01]  /*c340*/  STG.E.64 desc[UR36][R16.64], R2 ;  /* 0x0000000210007986 */ /* 0x000fe2000c101b24 */
[----:B------:R-:W-:Y:S05]  /*c350*/  EXIT ;  /* 0x000000000000794d */ /* 0x000fea0003800000 */
.L_x_12686:
[----:B------:R-:W-:-:S05]  /*c360*/  PRMT R3, R5, 0x9910, RZ ;  /* 0x0000991005037816 */ /* 0x000fca00000000ff */
[----:B------:R-:W-:Y:S01]  /*c370*/  STG.E desc[UR36][R16.64], R3 ;  /* 0x0000000310007986 */ /* 0x000fe2000c101924 */
[----:B------:R-:W-:Y:S05]  /*c380*/  EXIT ;  /* 0x000000000000794d */ /* 0x000fea0003800000 */
.L_x_12689:
        /* <DEDUP_REMOVED lines=15> */
.L_x_71694:


//--------------------- .text._ZN2at6native27unrolled_elementwise_kernelIZNS0_50_GLOBAL__N__2680c7bb_12_PowKernel_cu_7dd49032_316829pow_tensor_scalar_kernel_implIssEEvRNS_18TensorIteratorBaseET0_EUlsE0_St5arrayIPcLm2EELi4E23TrivialOffsetCalculatorILi1EjESC_NS0_6memory12LoadWithCastILi1EEENSD_13StoreWithCastILi1EEEEEviT_S6_T2_T3_T4_T5_ --------------------------
	.section	.text._ZN2at6native27unrolled_elementwise_kernelIZNS0_50_GLOBAL__N__2680c7bb_12_PowKernel_cu_7dd49032_316829pow_tensor_scalar_kernel_implIssEEvRNS_18TensorIteratorBaseET0_EUlsE0_St5arrayIPcLm2EELi4E23TrivialOffsetCalculatorILi1EjESC_NS0_6memory12LoadWithCastILi1EEENSD_13StoreWithCastILi1EEEEEviT_S6_T2_T3_T4_T5_,"ax",@progbits
	.align	128
        .global         _ZN2at6native27unrolled_elementwise_kernelIZNS0_50_GLOBAL__N__2680c7bb_12_PowKernel_cu_7dd49032_316829pow_tensor_scalar_kernel_implIssEEvRNS_18TensorIteratorBaseET0_EUlsE0_St5arrayIPcLm2EELi4E23TrivialOffsetCalculatorILi1EjESC_NS0_6memory12LoadWithCastILi1EEENSD_13StoreWithCastILi1EEEEEviT_S6_T2_T3_T4_T5_
        .type           _ZN2at6native27unrolled_elementwise_kernelIZNS0_50_GLOBAL__N__2680c7bb_12_PowKernel_cu_7dd49032_316829pow_tensor_scalar_kernel_implIssEEvRNS_18TensorIteratorBaseET0_EUlsE0_St5arrayIPcLm2EELi4E23TrivialOffsetCalculatorILi1EjESC_NS0_6memory12LoadWithCastILi1EEENSD_13StoreWithCastILi1EEEEEviT_S6_T2_T3_T4_T5_,@function
        .size           _ZN2at6native27unrolled_elementwise_kernelIZNS0_50_GLOBAL__N__2680c7bb_12_PowKernel_cu_7dd49032_316829pow_tensor_scalar_kernel_implIssEEvRNS_18TensorIteratorBaseET0_EUlsE0_St5arrayIPcLm2EELi4E23TrivialOffsetCalculatorILi1EjESC_NS0_6memory12LoadWithCastILi1EEENSD_13StoreWithCastILi1EEEEEviT_S6_T2_T3_T4_T5_,(.L_x_71695 - _ZN2at6native27unrolled_elementwise_kernelIZNS0_50_GLOBAL__N__2680c7bb_12_PowKernel_cu_7dd49032_316829pow_tensor_scalar_kernel_implIssEEvRNS_18TensorIteratorBaseET0_EUlsE0_St5arrayIPcLm2EELi4E23TrivialOffsetCalculatorILi1EjESC_NS0_6memory12LoadWithCastILi1EEENSD_13StoreWithCastILi1EEEEEviT_S6_T2_T3_T4_T5_)
        .other          _ZN2at6native27unrolled_elementwise_kernelIZNS0_50_GLOBAL__N__2680c7bb_12_PowKernel_cu_7dd49032_316829pow_tensor_scalar_kernel_implIssEEvRNS_18TensorIteratorBaseET0_EUlsE0_St5arrayIPcLm2EELi4E23TrivialOffsetCalculatorILi1EjESC_NS0_6memory12LoadWithCastILi1EEENSD_13StoreWithCastILi1EEEEEviT_S6_T2_T3_T4_T5_,@"STO_CUDA_ENTRY STV_DEFAULT"
_ZN2at6native27unrolled_elementwise_kernelIZNS0_50_GLOBAL__N__2680c7bb_12_PowKernel_cu_7dd49032_316829pow_tensor_scalar_kernel_implIssEEvRNS_18TensorIteratorBaseET0_EUlsE0_St5arrayIPcLm2EELi4E23TrivialOffsetCalculatorILi1EjESC_NS0_6memory12LoadWithCastILi1EEENSD_13StoreWithCastILi1EEEEEviT_S6_T2_T3_T4_T5_:
.text._ZN2at6native27unrolled_elementwise_kernelIZNS0_50_GLOBAL__N__2680c7bb_12_PowKernel_cu_7dd49032_316829pow_tensor_scalar_kernel_implIssEEvRNS_18TensorIteratorBaseET0_EUlsE0_St5arrayIPcLm2EELi4E23TrivialOffsetCalculatorILi1EjESC_NS0_6memory12LoadWithCastILi1EEENSD_13StoreWithCastILi1EEEEEviT_S6_T2_T3_T4_T5_:
        /* <DEDUP_REMOVED lines=31> */
.L_x_12695:
[----:B------:R3:W5:Y:S01]  /*01f0*/  LDG.E.U8 R17, desc[UR36][R2.64] ;  /* 0x0000002402117981 */ /* 0x000762000c1e1100 */
[----:B------:R-:W-:Y:S05]  /*0200*/  BRA `(.L_x_12697) ;  /* 0x0000000c00587947 */ /* 0x000fea0003800000 */
.L_x_12694:
        /* <DEDUP_REMOVED lines=8> */
.L_x_12699:
[----:B------:R1:W5:Y:S01]  /*0290*/  LDG.E.U16 R17, desc[UR36][R2.64] ;  /* 0x0000002402117981 */ /* 0x000362000c1e1500 */
[----:B------:R-:W-:Y:S05]  /*02a0*/  BRA `(.L_x_12697) ;  /* 0x0000000c00307947 */ /* 0x000fea0003800000 */
.L_x_12698:
[----:B------:R2:W5:Y:S01]  /*02b0*/  LDG.E.U16 R17, desc[UR36][R2.64] ;  /* 0x0000002402117981 */ /* 0x000562000c1e1500 */
[----:B------:R-:W-:Y:S05]  /*02c0*/  BRA `(.L_x_12697) ;  /* 0x0000000c00287947 */ /* 0x000fea0003800000 */
.L_x_12693:
        /* <DEDUP_REMOVED lines=9> */
.L_x_12701:
[----:B------:R-:W2:Y:S02]  /*0360*/  LDG.E.U16 R0, desc[UR36][R2.64] ;  /* 0x0000002402007981 */ /* 0x000ea4000c1e1500 */
[----:B--2---:R-:W-:-:S06]  /*0370*/  HADD2.F32 R0, -RZ, R0.H0_H0 ;  /* 0x20000000ff007230 */ /* 0x004fcc0000004100 */
[----:B------:R-:W0:Y:S02]  /*0380*/  F2I.FTZ.TRUNC.NTZ R0, R0 ;  /* 0x0000000000007305 */ /* 0x000e24000021f100 */
[----:B0-----:R-:W-:Y:S01]  /*0390*/  PRMT R17, R0, 0x7610, R17 ;  /* 0x0000761000117816 */ /* 0x001fe20000000011 */
[----:B------:R-:W-:Y:S06]  /*03a0*/  BRA `(.L_x_12697) ;  /* 0x0000000800f07947 */ /* 0x000fec0003800000 */
.L_x_12700:
        /* <DEDUP_REMOVED lines=9> */
.L_x_12703:
[----:B------:R-:W2:Y:S02]  /*0440*/  LDG.E.U16 R2, desc[UR36][R2.64] ;  /* 0x0000002402027981 */ /* 0x000ea4000c1e1500 */
[----:B--2---:R-:W-:-:S06]  /*0450*/  HADD2.F32 R0, -RZ, R2.H0_H0 ;  /* 0x20000002ff007230 */ /* 0x004fcc0000004100 */
[----:B------:R-:W0:Y:S02]  /*0460*/  F2I.FTZ.TRUNC.NTZ R0, R0 ;  /* 0x0000000000007305 */ /* 0x000e24000021f100 */
[----:B0-----:R-:W-:Y:S01]  /*0470*/  PRMT R17, R0, 0x7610, R17 ;  /* 0x0000761000117816 */ /* 0x001fe20000000011 */
[----:B------:R-:W-:Y:S06]  /*0480*/  BRA `(.L_x_12697) ;  /* 0x0000000800b87947 */ /* 0x000fec0003800000 */
.L_x_12702:
[----:B------:R-:W2:Y:S02]  /*0490*/  LDG.E.64 R2, desc[UR36][R2.64] ;  /* 0x0000002402027981 */ /* 0x000ea4000c1e1b00 */
[----:B--2---:R0:W1:Y:S01]  /*04a0*/  F2I.F64.TRUNC R17, R2 ;  /* 0x0000000200117311 */ /* 0x004062000030d100 */
[----:B------:R-:W-:Y:S05]  /*04b0*/  BRA `(.L_x_12697) ;  /* 0x0000000800ac7947 */ /* 0x000fea0003800000 */
.L_x_12692:
        /* <DEDUP_REMOVED lines=12> */
.L_x_12706:
[----:B------:R-:W2:Y:S02]  /*0580*/  LDG.E.64 R2, desc[UR36][R2.64] ;  /* 0x0000002402027981 */ /* 0x000ea4000c1e1b00 */
[----:B--2---:R0:W1:Y:S01]  /*0590*/  F2I.F64.TRUNC R17, R2 ;  /* 0x0000000200117311 */ /* 0x004062000030d100 */
[----:B------:R-:W-:Y:S05]  /*05a0*/  BRA `(.L_x_12697) ;  /* 0x0000000800707947 */ /* 0x000fea0003800000 */
.L_x_12705:
        /* <DEDUP_REMOVED lines=28> */
.L_x_12708:
        /* <DEDUP_REMOVED lines=16> */
.L_x_12707:
[----:B------:R-:W2:Y:S02]  /*0870*/  LDG.E.U16 R0, desc[UR36][R2.64] ;  /* 0x0000002402007981 */ /* 0x000ea4000c1e1500 */
[----:B--2---:R-:W-:-:S06]  /*0880*/  IMAD.U32 R0, R0, 0x10000, RZ ;  /* 0x0001000000007824 */ /* 0x004fcc00078e00ff */
[----:B------:R-:W0:Y:S02]  /*0890*/  F2I.FTZ.TRUNC.NTZ R0, R0 ;  /* 0x0000000000007305 */ /* 0x000e24000021f100 */
[----:B0-----:R-:W-:Y:S01]  /*08a0*/  PRMT R17, R0, 0x7610, R17 ;  /* 0x0000761000117816 */ /* 0x001fe20000000011 */
[----:B------:R-:W-:Y:S06]  /*08b0*/  BRA `(.L_x_12697) ;  /* 0x0000000400ac7947 */ /* 0x000fec0003800000 */
.L_x_12704:
        /* <DEDUP_REMOVED lines=10> */
.L_x_12711:
        /* <DEDUP_REMOVED lines=21> */
.L_x_12715:
[----:B------:R-:W-:Y:S05]  /*0ab0*/  BSYNC B1 ;  /* 0x0000000000017941 */ /* 0x000fea0003800000 */
.L_x_12714:
[----:B------:R-:W-:Y:S01]  /*0ac0*/  LEA R3, R0, 0x3b800000, 0x17 ;  /* 0x3b80000000037811 */ /* 0x000fe200078eb8ff */
[----:B------:R-:W-:-:S05]  /*0ad0*/  IMAD.SHL.U32 R0, R2, 0x100000, RZ ;  /* 0x0010000002007824 */ /* 0x000fca00078e00ff */
[----:B------:R-:W-:-:S07]  /*0ae0*/  LOP3.LUT R0, R3, R0, R4, 0xfe, !PT ;  /* 0x0000000003007212 */ /* 0x000fce00078efe04 */
.L_x_12713:
[----:B------:R-:W-:Y:S05]  /*0af0*/  BSYNC B0 ;  /* 0x0000000000007941 */ /* 0x000fea0003800000 */
.L_x_12712:
[----:B------:R-:W0:Y:S02]  /*0b00*/  F2I.FTZ.TRUNC.NTZ R0, R0 ;  /* 0x0000000000007305 */ /* 0x000e24000021f100 */
[----:B0-----:R-:W-:Y:S01]  /*0b10*/  PRMT R17, R0, 0x7610, R17 ;  /* 0x0000761000117816 */ /* 0x001fe20000000011 */
[----:B------:R-:W-:Y:S06]  /*0b20*/  BRA `(.L_x_12697) ;  /* 0x0000000400107947 */ /* 0x000fec0003800000 */
.L_x_12710:
        /* <DEDUP_REMOVED lines=21> */
.L_x_12719:
[----:B------:R-:W-:Y:S05]  /*0c80*/  BSYNC B1 ;  /* 0x0000000000017941 */ /* 0x000fea0003800000 */
.L_x_12718:
[----:B------:R-:W-:Y:S01]  /*0c90*/  LEA R3, R0, 0x37800000, 0x17 ;  /* 0x3780000000037811 */ /* 0x000fe200078eb8ff */
[----:B------:R-:W-:-:S05]  /*0ca0*/  IMAD.SHL.U32 R0, R2, 0x200000, RZ ;  /* 0x0020000002007824 */ /* 0x000fca00078e00ff */
[----:B------:R-:W-:-:S07]  /*0cb0*/  LOP3.LUT R0, R3, R0, R4, 0xfe, !PT ;  /* 0x0000000003007212 */ /* 0x000fce00078efe04 */
.L_x_12717:
[----:B------:R-:W-:Y:S05]  /*0cc0*/  BSYNC B0 ;  /* 0x0000000000007941 */ /* 0x000fea0003800000 */
.L_x_12716:
[----:B------:R-:W0:Y:S02]  /*0cd0*/  F2I.FTZ.TRUNC.NTZ R0, R0 ;  /* 0x0000000000007305 */ /* 0x000e24000021f100 */
[----:B0-----:R-:W-:Y:S01]  /*0ce0*/  PRMT R17, R0, 0x7610, R17 ;  /* 0x0000761000117816 */ /* 0x001fe20000000011 */
[----:B------:R-:W-:Y:S06]  /*0cf0*/  BRA `(.L_x_12697) ;  /* 0x00000000009c7947 */ /* 0x000fec0003800000 */
.L_x_12709:
        /* <DEDUP_REMOVED lines=14> */
.L_x_12723:
[----:B------:R-:W-:Y:S05]  /*0de0*/  BSYNC B0 ;  /* 0x0000000000007941 */ /* 0x000fea0003800000 */
.L_x_12722:
[----:B------:R-:W0:Y:S02]  /*0df0*/  F2I.FTZ.TRUNC.NTZ R0, R0 ;  /* 0x0000000000007305 */ /* 0x000e24000021f100 */
[----:B0-----:R-:W-:Y:S01]  /*0e00*/  PRMT R17, R0, 0x7610, R17 ;  /* 0x0000761000117816 */ /* 0x001fe20000000011 */
[----:B------:R-:W-:Y:S06]  /*0e10*/  BRA `(.L_x_12697) ;  /* 0x0000000000547947 */ /* 0x000fec0003800000 */
.L_x_12696:
        /* <DEDUP_REMOVED lines=16> */
.L_x_12724:
[----:B------:R-:W-:Y:S01]  /*0f20*/  PRMT R17, RZ, 0x7610, R17 ;  /* 0x00007610ff117816 */ /* 0x000fe20000000011 */
[----:B------:R-:W-:Y:S06]  /*0f30*/  BRA `(.L_x_12697) ;  /* 0x00000000000c7947 */ /* 0x000fec0003800000 */
.L_x_12721:
[----:B------:R0:W5:Y:S01]  /*0f40*/  LDG.E.U16 R17, desc[UR36][R2.64] ;  /* 0x0000002402117981 */ /* 0x000162000c1e1500 */
[----:B------:R-:W-:Y:S05]  /*0f50*/  BRA `(.L_x_12697) ;  /* 0x0000000000047947 */ /* 0x000fea0003800000 */
.L_x_12720:
[----:B------:R0:W5:Y:S02]  /*0f60*/  LDG.E.U16 R17, desc[UR36][R2.64] ;  /* 0x0000002402117981 */ /* 0x000164000c1e1500 */
.L_x_12697:
[----:B------:R-:W2:Y:S02]  /*0f70*/  S2R R24, SR_TID.X ;  /* 0x0000000000187919 */ /* 0x000ea40000002100 */
[----:B--2---:R-:W-:-:S07]  /*0f80*/  VIADD R24, R24, 0x80 ;  /* 0x0000008018187836 */ /* 0x004fce0000000000 */
.L_x_12691:
[----:B------:R-:W-:Y:S05]  /*0f90*/  BSYNC B6 ;  /* 0x0000000000067941 */ /* 0x000fea0003800000 */
.L_x_12690:
        /* <DEDUP_REMOVED lines=23> */
.L_x_12730:
[----:B------:R0:W5:Y:S01]  /*1110*/  LDG.E.U8 R16, desc[UR36][R2.64] ;  /* 0x0000002402107981 */ /* 0x000162000c1e1100 */
[----:B------:R-:W-:Y:S05]  /*1120*/  BRA `(.L_x_12732) ;  /* 0x0000000c00547947 */ /* 0x000fea0003800000 */
.L_x_12729:
        /* <DEDUP_REMOVED lines=8> */
.L_x_12734:
[----:B------:R0:W5:Y:S01]  /*11b0*/  LDG.E.U16 R16, desc[UR36][R2.64] ;  /* 0x0000002402107981 */ /* 0x000162000c1e1500 */
[----:B------:R-:W-:Y:S05]  /*11c0*/  BRA `(.L_x_12732) ;  /* 0x0000000c002c7947 */ /* 0x000fea0003800000 */
.L_x_12733:
[----:B------:R0:W5:Y:S01]  /*11d0*/  LDG.E.U16 R16, desc[UR36][R2.64] ;  /* 0x0000002402107981 */ /* 0x000162000c1e1500 */
[----:B------:R-:W-:Y:S05]  /*11e0*/  BRA `(.L_x_12732) ;  /* 0x0000000c00247947 */ /* 0x000fea0003800000 */
.L_x_12728:
        /* <DEDUP_REMOVED lines=9> */
.L_x_12736:
[----:B------:R-:W2:Y:S02]  /*1280*/  LDG.E.U16 R0, desc[UR36][R2.64] ;  /* 0x0000002402007981 */ /* 0x000ea4000c1e1500 */
[----:B--2---:R-:W-:-:S06]  /*1290*/  HADD2.F32 R0, -RZ, R0.H0_H0 ;  /* 0x20000000ff007230 */ /* 0x004fcc0000004100 */
[----:B------:R-:W0:Y:S02]  /*12a0*/  F2I.FTZ.TRUNC.NTZ R0, R0 ;  /* 0x0000000000007305 */ /* 0x000e24000021f100 */
[----:B0-----:R-:W-:Y:S01]  /*12b0*/  PRMT R16, R0, 0x7610, R16 ;  /* 0x0000761000107816 */ /* 0x001fe20000000010 */
[----:B------:R-:W-:Y:S06]  /*12c0*/  BRA `(.L_x_12732) ;  /* 0x0000000800ec7947 */ /* 0x000fec0003800000 */
.L_x_12735:
        /* <DEDUP_REMOVED lines=9> */
.L_x_12738:
[----:B------:R-:W2:Y:S02]  /*1360*/  LDG.E.U16 R2, desc[UR36][R2.64] ;  /* 0x0000002402027981 */ /* 0x000ea4000c1e1500 */
[----:B--2---:R-:W-:-:S06]  /*1370*/  HADD2.F32 R0, -RZ, R2.H0_H0 ;  /* 0x20000002ff007230 */ /* 0x004fcc0000004100 */
[----:B------:R-:W0:Y:S02]  /*1380*/  F2I.FTZ.TRUNC.NTZ R0, R0 ;  /* 0x0000000000007305 */ /* 0x000e24000021f100 */
[----:B0-----:R-:W-:Y:S01]  /*1390*/  PRMT R16, R0, 0x7610, R16 ;  /* 0x0000761000107816 */ /* 0x001fe20000000010 */
[----:B------:R-:W-:Y:S06]  /*13a0*/  BRA `(.L_x_12732) ;  /* 0x0000000800b47947 */ /* 0x000fec0003800000 */
.L_x_12737:
[----:B------:R-:W2:Y:S02]  /*13b0*/  LDG.E.64 R2, desc[UR36][R2.64] ;  /* 0x0000002402027981 */ /* 0x000ea4000c1e1b00 */
[----:B--2---:R0:W1:Y:S01]  /*13c0*/  F2I.F64.TRUNC R16, R2 ;  /* 0x0000000200107311 */ /* 0x004062000030d100 */
[----:B------:R-:W-:Y:S05]  /*13d0*/  BRA `(.L_x_12732) ;  /* 0x0000000800a87947 */ /* 0x000fea0003800000 */
.L_x_12727:
        /* <DEDUP_REMOVED lines=12> */
.L_x_12741:
[----:B------:R-:W2:Y:S02]  /*14a0*/  LDG.E.64 R2, desc[UR36][R2.64] ;  /* 0x0000002402027981 */ /* 0x000ea4000c1e1b00 */
[----:B--2---:R0:W1:Y:S01]  /*14b0*/  F2I.F64.TRUNC R16, R2 ;  /* 0x0000000200107311 */ /* 0x004062000030d100 */
[----:B------:R-:W-:Y:S05]  /*14c0*/  BRA `(.L_x_12732) ;  /* 0x00000008006c7947 */ /* 0x000fea0003800000 */
.L_x_12740:
        /* <DEDUP_REMOVED lines=28> */
.L_x_12743:
        /* <DEDUP_REMOVED lines=15> */
.L_x_12742:
[----:B------:R-:W2:Y:S02]  /*1780*/  LDG.E.U16 R0, desc[UR36][R2.64] ;  /* 0x0000002402007981 */ /* 0x000ea4000c1e1500 */
[----:B--2---:R-:W-:-:S06]  /*1790*/  IMAD.U32 R0, R0, 0x10000, RZ ;  /* 0x0001000000007824 */ /* 0x004fcc00078e00ff */
[----:B------:R-:W0:Y:S02]  /*17a0*/  F2I.FTZ.TRUNC.NTZ R0, R0 ;  /* 0x0000000000007305 */ /* 0x000e24000021f100 */
[----:B0-----:R-:W-:Y:S01]  /*17b0*/  PRMT R16, R0, 0x7610, R16 ;  /* 0x0000761000107816 */ /* 0x001fe20000000010 */
[----:B------:R-:W-:Y:S06]  /*17c0*/  BRA `(.L_x_12732) ;  /* 0x0000000400ac7947 */ /* 0x000fec0003800000 */
.L_x_12739:
        /* <DEDUP_REMOVED lines=10> */
.L_x_12746:
        /* <DEDUP_REMOVED lines=21> */
.L_x_12750:
[----:B------:R-:W-:Y:S05]  /*19c0*/  BSYNC B1 ;  /* 0x0000000000017941 */ /* 0x000fea0003800000 */
.L_x_12749:
[----:B------:R-:W-:Y:S01]  /*19d0*/  LEA R3, R0, 0x3b800000, 0x17 ;  /* 0x3b80000000037811 */ /* 0x000fe200078eb8ff */
[----:B------:R-:W-:-:S05]  /*19e0*/  IMAD.SHL.U32 R0, R2, 0x100000, RZ ;  /* 0x0010000002007824 */ /* 0x000fca00078e00ff */
[----:B------:R-:W-:-:S07]  /*19f0*/  LOP3.LUT R0, R3, R0, R4, 0xfe, !PT ;  /* 0x0000000003007212 */ /* 0x000fce00078efe04 */
.L_x_12748:
[----:B------:R-:W-:Y:S05]  /*1a00*/  BSYNC B0 ;  /* 0x0000000000007941 */ /* 0x000fea0003800000 */
.L_x_12747:
[----:B------:R-:W0:Y:S02]  /*1a10*/  F2I.FTZ.TRUNC.NTZ R0, R0 ;  /* 0x0000000000007305 */ /* 0x000e24000021f100 */
[----:B0-----:R-:W-:Y:S01]  /*1a20*/  PRMT R16, R0, 0x7610, R16 ;  /* 0x0000761000107816 */ /* 0x001fe20000000010 */
[----:B------:R-:W-:Y:S06]  /*1a30*/  BRA `(.L_x_12732) ;  /* 0x0000000400107947 */ /* 0x000fec0003800000 */
.L_x_12745:
        /* <DEDUP_REMOVED lines=21> */
.L_x_12754:
[----:B------:R-:W-:Y:S05]  /*1b90*/  BSYNC B1 ;  /* 0x0000000000017941 */ /* 0x000fea0003800000 */
.L_x_12753:
[----:B------:R-:W-:Y:S01]  /*1ba0*/  LEA R3, R0, 0x37800000, 0x17 ;  /* 0x3780000000037811 */ /* 0x000fe200078eb8ff */
[----:B------:R-:W-:-:S05]  /*1bb0*/  IMAD.SHL.U32 R0, R2, 0x200000, RZ ;  /* 0x0020000002007824 */ /* 0x000fca00078e00ff */
[----:B------:R-:W-:-:S07]  /*1bc0*/  LOP3.LUT R0, R3, R0, R4, 0xfe, !PT ;  /* 0x0000000003007212 */ /* 0x000fce00078efe04 */
.L_x_12752:
[----:B------:R-:W-:Y:S05]  /*1bd0*/  BSYNC B0 ;  /* 0x0000000000007941 */ /* 0x000fea0003800000 */
.L_x_12751:
[----:B------:R-:W0:Y:S02]  /*1be0*/  F2I.FTZ.TRUNC.NTZ R0, R0 ;  /* 0x0000000000007305 */ /* 0x000e24000021f100 */
[----:B0-----:R-:W-:Y:S01]  /*1bf0*/  PRMT R16, R0, 0x7610, R16 ;  /* 0x0000761000107816 */ /* 0x001fe20000000010 */
[----:B------:R-:W-:Y:S06]  /*1c00*/  BRA `(.L_x_12732) ;  /* 0x00000000009c7947 */ /* 0x000fec0003800000 */
.L_x_12744:
        /* <DEDUP_REMOVED lines=14> */
.L_x_12758:
[----:B------:R-:W-:Y:S05]  /*1cf0*/  BSYNC B0 ;  /* 0x0000000000007941 */ /* 0x000fea0003800000 */
.L_x_12757:
[----:B------:R-:W0:Y:S02]  /*1d00*/  F2I.FTZ.TRUNC.NTZ R0, R0 ;  /* 0x0000000000007305 */ /* 0x000e24000021f100 */
[----:B0-----:R-:W-:Y:S01]  /*1d10*/  PRMT R16, R0, 0x7610, R16 ;  /* 0x0000761000107816 */ /* 0x001fe20000000010 */
[----:B------:R-:W-:Y:S06]  /*1d20*/  BRA `(.L_x_12732) ;  /* 0x0000000000547947 */ /* 0x000fec0003800000 */
.L_x_12731:
        /* <DEDUP_REMOVED lines=16> */
.L_x_12759:
[----:B------:R-:W-:Y:S01]  /*1e30*/  PRMT R16, RZ, 0x7610, R16 ;  /* 0x00007610ff107816 */ /* 0x000fe20000000010 */
[----:B------:R-:W-:Y:S06]  /*1e40*/  BRA `(.L_x_12732) ;  /* 0x00000000000c7947 */ /* 0x000fec0003800000 */
.L_x_12756:
[----:B------:R3:W5:Y:S01]  /*1e50*/  LDG.E.U16 R16, desc[UR36][R2.64] ;  /* 0x0000002402107981 */ /* 0x000762000c1e1500 */
[----:B------:R-:W-:Y:S05]  /*1e60*/  BRA `(.L_x_12732) ;  /* 0x0000000000047947 */ /* 0x000fea0003800000 */
.L_x_12755:
[----:B------:R2:W5:Y:S02]  /*1e70*/  LDG.E.U16 R16, desc[UR36][R2.64] ;  /* 0x0000002402107981 */ /* 0x000564000c1e1500 */
.L_x_12732:
[----:B------:R-:W-:-:S07]  /*1e80*/  VIADD R24, R24, 0x80 ;  /* 0x0000008018187836 */ /* 0x000fce0000000000 */
.L_x_12726:
[----:B------:R-:W-:Y:S05]  /*1e90*/  BSYNC B6 ;  /* 0x0000000000067941 */ /* 0x000fea0003800000 */
.L_x_12725:
        /* <DEDUP_REMOVED lines=25> */
.L_x_12765:
[----:B------:R0:W5:Y:S01]  /*2030*/  LDG.E.U8 R25, desc[UR36][R2.64] ;  /* 0x0000002402197981 */ /* 0x000162000c1e1100 */
[----:B------:R-:W-:Y:S05]  /*2040*/  BRA `(.L_x_12767) ;  /* 0x0000000c00547947 */ /* 0x000fea0003800000 */
.L_x_12764:
        /* <DEDUP_REMOVED lines=8> */
.L_x_12769:
[----:B------:R0:W5:Y:S01]  /*20d0*/  LDG.E.U16 R25, desc[UR36][R2.64] ;  /* 0x0000002402197981 */ /* 0x000162000c1e1500 */
[----:B------:R-:W-:Y:S05]  /*20e0*/  BRA `(.L_x_12767) ;  /* 0x0000000c002c7947 */ /* 0x000fea0003800000 */
.L_x_12768:
[----:B------:R0:W5:Y:S01]  /*20f0*/  LDG.E.U16 R25, desc[UR36][R2.64] ;  /* 0x0000002402197981 */ /* 0x000162000c1e1500 */
[----:B------:R-:W-:Y:S05]  /*2100*/  BRA `(.L_x_12767) ;  /* 0x0000000c00247947 */ /* 0x000fea0003800000 */
.L_x_12763:
        /* <DEDUP_REMOVED lines=9> */
.L_x_12771:
[----:B------:R-:W2:Y:S02]  /*21a0*/  LDG.E.U16 R0, desc[UR36][R2.64] ;  /* 0x0000002402007981 */ /* 0x000ea4000c1e1500 */
[----:B--2---:R-:W-:-:S06]  /*21b0*/  HADD2.F32 R0, -RZ, R0.H0_H0 ;  /* 0x20000000ff007230 */ /* 0x004fcc0000004100 */
[----:B------:R-:W0:Y:S02]  /*21c0*/  F2I.FTZ.TRUNC.NTZ R0, R0 ;  /* 0x0000000000007305 */ /* 0x000e24000021f100 */
[----:B0-----:R-:W-:Y:S01]  /*21d0*/  PRMT R25, R0, 0x7610, R25 ;  /* 0x0000761000197816 */ /* 0x001fe20000000019 */
[----:B------:R-:W-:Y:S06]  /*21e0*/  BRA `(.L_x_12767) ;  /* 0x0000000800ec7947 */ /* 0x000fec0003800000 */
.L_x_12770:
        /* <DEDUP_REMOVED lines=9> */
.L_x_12773:
[----:B------:R-:W2:Y:S02]  /*2280*/  LDG.E.U16 R2, desc[UR36][R2.64] ;  /* 0x0000002402027981 */ /* 0x000ea4000c1e1500 */
[----:B--2---:R-:W-:-:S06]  /*2290*/  HADD2.F32 R0, -RZ, R2.H0_H0 ;  /* 0x20000002ff007230 */ /* 0x004fcc0000004100 */
[----:B------:R-:W0:Y:S02]  /*22a0*/  F2I.FTZ.TRUNC.NTZ R0, R0 ;  /* 0x0000000000007305 */ /* 0x000e24000021f100 */
[----:B0-----:R-:W-:Y:S01]  /*22b0*/  PRMT R25, R0, 0x7610, R25 ;  /* 0x0000761000197816 */ /* 0x001fe20000000019 */
[----:B------:R-:W-:Y:S06]  /*22c0*/  BRA `(.L_x_12767) ;  /* 0x0000000800b47947 */ /* 0x000fec0003800000 */
.L_x_12772:
[----:B------:R-:W2:Y:S02]  /*22d0*/  LDG.E.64 R2, desc[UR36][R2.64] ;  /* 0x0000002402027981 */ /* 0x000ea4000c1e1b00 */
[----:B--2---:R0:W1:Y:S01]  /*22e0*/  F2I.F64.TRUNC R25, R2 ;  /* 0x0000000200197311 */ /* 0x004062000030d100 */
[----:B------:R-:W-:Y:S05]  /*22f0*/  BRA `(.L_x_12767) ;  /* 0x0000000800a87947 */ /* 0x000fea0003800000 */
.L_x_12762:
        /* <DEDUP_REMOVED lines=12> */
.L_x_12776:
[----:B------:R-:W2:Y:S02]  /*23c0*/  LDG.E.64 R2, desc[UR36][R2.64] ;  /* 0x0000002402027981 */ /* 0x000ea4000c1e1b00 */
[----:B--2---:R3:W4:Y:S01]  /*23d0*/  F2I.F64.TRUNC R25, R2 ;  /* 0x0000000200197311 */ /* 0x004722000030d100 */
[----:B------:R-:W-:Y:S05]  /*23e0*/  BRA `(.L_x_12767) ;  /* 0x00000008006c7947 */ /* 0x000fea0003800000 */
.L_x_12775:
        /* <DEDUP_REMOVED lines=28> */
.L_x_12778:
        /* <DEDUP_REMOVED lines=15> */
.L_x_12777:
[----:B------:R-:W2:Y:S02]  /*26a0*/  LDG.E.U16 R0, desc[UR36][R2.64] ;  /* 0x0000002402007981 */ /* 0x000ea4000c1e1500 */
[----:B--2---:R-:W-:-:S06]  /*26b0*/  IMAD.U32 R0, R0, 0x10000, RZ ;  /* 0x0001000000007824 */ /* 0x004fcc00078e00ff */
[----:B------:R-:W0:Y:S02]  /*26c0*/  F2I.FTZ.TRUNC.NTZ R0, R0 ;  /* 0x0000000000007305 */ /* 0x000e24000021f100 */
[----:B0-----:R-:W-:Y:S01]  /*26d0*/  PRMT R25, R0, 0x7610, R25 ;  /* 0x0000761000197816 */ /* 0x001fe20000000019 */
[----:B------:R-:W-:Y:S06]  /*26e0*/  BRA `(.L_x_12767) ;  /* 0x0000000400ac7947 */ /* 0x000fec0003800000 */
.L_x_12774:
        /* <DEDUP_REMOVED lines=10> */
.L_x_12781:
        /* <DEDUP_REMOVED lines=21> */
.L_x_12785:
[----:B------:R-:W-:Y:S05]  /*28e0*/  BSYNC B1 ;  /* 0x0000000000017941 */ /* 0x000fea0003800000 */
.L_x_12784:
[----:B------:R-:W-:Y:S01]  /*28f0*/  LEA R3, R0, 0x3b800000, 0x17 ;  /* 0x3b80000000037811 */ /* 0x000fe200078eb8ff */
[----:B------:R-:W-:-:S05]  /*2900*/  IMAD.SHL.U32 R0, R2, 0x100000, RZ ;  /* 0x0010000002007824 */ /* 0x000fca00078e00ff */
[----:B------:R-:W-:-:S07]  /*2910*/  LOP3.LUT R0, R3, R0, R4, 0xfe, !PT ;  /* 0x0000000003007212 */ /* 0x000fce00078efe04 */
.L_x_12783:
[----:B------:R-:W-:Y:S05]  /*2920*/  BSYNC B0 ;  /* 0x0000000000007941 */ /* 0x000fea0003800000 */
.L_x_12782:
[----:B------:R-:W0:Y:S02]  /*2930*/  F2I.FTZ.TRUNC.NTZ R0, R0 ;  /* 0x0000000000007305 */ /* 0x000e24000021f100 */
[----:B0-----:R-:W-:Y:S01]  /*2940*/  PRMT R25, R0, 0x7610, R25 ;  /* 0x0000761000197816 */ /* 0x001fe20000000019 */
[----:B------:R-:W-:Y:S06]  /*2950*/  BRA `(.L_x_12767) ;  /* 0x0000000400107947 */ /* 0x000fec0003800000 */
.L_x_12780:
        /* <DEDUP_REMOVED lines=21> */
.L_x_12789:
[----:B------:R-:W-:Y:S05]  /*2ab0*/  BSYNC B1 ;  /* 0x0000000000017941 */ /* 0x000fea0003800000 */
.L_x_12788:
[----:B------:R-:W-:Y:S01]  /*2ac0*/  LEA R3, R0, 0x37800000, 0x17 ;  /* 0x3780000000037811 */ /* 0x000fe200078eb8ff */
[----:B------:R-:W-:-:S05]  /*2ad0*/  IMAD.SHL.U32 R0, R2, 0x200000, RZ ;  /* 0x0020000002007824 */ /* 0x000fca00078e00ff */
[----:B------:R-:W-:-:S07]  /*2ae0*/  LOP3.LUT R0, R3, R0, R4, 0xfe, !PT ;  /* 0x0000000003007212 */ /* 0x000fce00078efe04 */
.L_x_12787:
[----:B------:R-:W-:Y:S05]  /*2af0*/  BSYNC B0 ;  /* 0x0000000000007941 */ /* 0x000fea0003800000 */
.L_x_12786:
[----:B------:R-:W0:Y:S02]  /*2b00*/  F2I.FTZ.TRUNC.NTZ R0, R0 ;  /* 0x0000000000007305 */ /* 0x000e24000021f100 */
[----:B0-----:R-:W-:Y:S01]  /*2b10*/  PRMT R25, R0, 0x7610, R25 ;  /* 0x0000761000197816 */ /* 0x001fe20000000019 */
[----:B------:R-:W-:Y:S06]  /*2b20*/  BRA `(.L_x_12767) ;  /* 0x00000000009c7947 */ /* 0x000fec0003800000 */
.L_x_12779:
        /* <DEDUP_REMOVED lines=14> */
.L_x_12793:
[----:B------:R-:W-:Y:S05]  /*2c10*/  BSYNC B0 ;  /* 0x0000000000007941 */ /* 0x000fea0003800000 */
.L_x_12792:
[----:B------:R-:W0:Y:S02]  /*2c20*/  F2I.FTZ.TRUNC.NTZ R0, R0 ;  /* 0x0000000000007305 */ /* 0x000e24000021f100 */
[----:B0-----:R-:W-:Y:S01]  /*2c30*/  PRMT R25, R0, 0x7610, R25 ;  /* 0x0000761000197816 */ /* 0x001fe20000000019 */
[----:B------:R-:W-:Y:S06]  /*2c40*/  BRA `(.L_x_12767) ;  /* 0x0000000000547947 */ /* 0x000fec0003800000 */
.L_x_12766:
        /* <DEDUP_REMOVED lines=16> */
.L_x_12794:
[----:B------:R-:W-:Y:S01]  /*2d50*/  PRMT R25, RZ, 0x7610, R25 ;  /* 0x00007610ff197816 */ /* 0x000fe20000000019 */
[----:B------:R-:W-:Y:S06]  /*2d60*/  BRA `(.L_x_12767) ;  /* 0x00000000000c7947 */ /* 0x000fec0003800000 */
.L_x_12791:
[----:B------:R2:W5:Y:S01]  /*2d70*/  LDG.E.U16 R25, desc[UR36][R2.64] ;  /* 0x0000002402197981 */ /* 0x000562000c1e1500 */
[----:B------:R-:W-:Y:S05]  /*2d80*/  BRA `(.L_x_12767) ;  /* 0x0000000000047947 */ /* 0x000fea0003800000 */
.L_x_12790:
[----:B------:R1:W5:Y:S02]  /*2d90*/  LDG.E.U16 R25, desc[UR36][R2.64] ;  /* 0x0000002402197981 */ /* 0x000364000c1e1500 */
.L_x_12767:
[----:B------:R-:W-:-:S07]  /*2da0*/  VIADD R24, R24, 0x80 ;  /* 0x0000008018187836 */ /* 0x000fce0000000000 */
.L_x_12761:
[----:B------:R-:W-:Y:S05]  /*2db0*/  BSYNC B6 ;  /* 0x0000000000067941 */ /* 0x000fea0003800000 */
.L_x_12760:
        /* <DEDUP_REMOVED lines=22> */
.L_x_12800:
[----:B------:R0:W5:Y:S01]  /*2f20*/  LDG.E.U8 R18, desc[UR36][R2.64] ;  /* 0x0000002402127981 */ /* 0x000162000c1e1100 */
[----:B------:R-:W-:Y:S05]  /*2f30*/  BRA `(.L_x_12796) ;  /* 0x0000000c00507947 */ /* 0x000fea0003800000 */
.L_x_12799:
        /* <DEDUP_REMOVED lines=8> */
.L_x_12803:
[----:B------:R0:W5:Y:S01]  /*2fc0*/  LDG.E.U16 R18, desc[UR36][R2.64] ;  /* 0x0000002402127981 */ /* 0x000162000c1e1500 */
[----:B------:R-:W-:Y:S05]  /*2fd0*/  BRA `(.L_x_12796) ;  /* 0x0000000c00287947 */ /* 0x000fea0003800000 */
.L_x_12802:
[----:B------:R0:W5:Y:S01]  /*2fe0*/  LDG.E.U16 R18, desc[UR36][R2.64] ;  /* 0x0000002402127981 */ /* 0x000162000c1e1500 */
[----:B------:R-:W-:Y:S05]  /*2ff0*/  BRA `(.L_x_12796) ;  /* 0x0000000c00207947 */ /* 0x000fea0003800000 */
.L_x_12798:
        /* <DEDUP_REMOVED lines=9> */
.L_x_12805:
[----:B------:R-:W2:Y:S02]  /*3090*/  LDG.E.U16 R0, desc[UR36][R2.64] ;  /* 0x0000002402007981 */ /* 0x000ea4000c1e1500 */
[----:B--2---:R-:W-:-:S06]  /*30a0*/  HADD2.F32 R0, -RZ, R0.H0_H0 ;  /* 0x20000000ff007230 */ /* 0x004fcc0000004100 */
[----:B------:R-:W0:Y:S02]  /*30b0*/  F2I.FTZ.TRUNC.NTZ R0, R0 ;  /* 0x0000000000007305 */ /* 0x000e24000021f100 */
[----:B0-----:R-:W-:Y:S01]  /*30c0*/  PRMT R18, R0, 0x7610, R18 ;  /* 0x0000761000127816 */ /* 0x001fe20000000012 */
[----:B------:R-:W-:Y:S06]  /*30d0*/  BRA `(.L_x_12796) ;  /* 0x0000000800e87947 */ /* 0x000fec0003800000 */
.L_x_12804:
        /* <DEDUP_REMOVED lines=9> */
.L_x_12807:
[----:B------:R-:W2:Y:S02]  /*3170*/  LDG.E.U16 R2, desc[UR36][R2.64] ;  /* 0x0000002402027981 */ /* 0x000ea4000c1e1500 */
[----:B--2---:R-:W-:-:S06]  /*3180*/  HADD2.F32 R0, -RZ, R2.H0_H0 ;  /* 0x20000002ff007230 */ /* 0x004fcc0000004100 */
[----:B------:R-:W0:Y:S02]  /*3190*/  F2I.FTZ.TRUNC.NTZ R0, R0 ;  /* 0x0000000000007305 */ /* 0x000e24000021f100 */
[----:B0-----:R-:W-:Y:S01]  /*31a0*/  PRMT R18, R0, 0x7610, R18 ;  /* 0x0000761000127816 */ /* 0x001fe20000000012 */
[----:B------:R-:W-:Y:S06]  /*31b0*/  BRA `(.L_x_12796) ;  /* 0x0000000800b07947 */ /* 0x000fec0003800000 */
.L_x_12806:
[----:B------:R-:W2:Y:S02]  /*31c0*/  LDG.E.64 R2, desc[UR36][R2.64] ;  /* 0x0000002402027981 */ /* 0x000ea4000c1e1b00 */
[----:B--2---:R0:W1:Y:S01]  /*31d0*/  F2I.F64.TRUNC R18, R2 ;  /* 0x0000000200127311 */ /* 0x004062000030d100 */
[----:B------:R-:W-:Y:S05]  /*31e0*/  BRA `(.L_x_12796) ;  /* 0x0000000800a47947 */ /* 0x000fea0003800000 */
.L_x_12797:
        /* <DEDUP_REMOVED lines=12> */
.L_x_12810:
[----:B------:R-:W2:Y:S02]  /*32b0*/  LDG.E.64 R2, desc[UR36][R2.64] ;  /* 0x0000002402027981 */ /* 0x000ea4000c1e1b00 */
[----:B--2---:R0:W1:Y:S01]  /*32c0*/  F2I.F64.TRUNC R18, R2 ;  /* 0x0000000200127311 */ /* 0x004062000030d100 */
[----:B------:R-:W-:Y:S05]  /*32d0*/  BRA `(.L_x_12796) ;  /* 0x0000000800687947 */ /* 0x000fea0003800000 */
.L_x_12809:
        /* <DEDUP_REMOVED lines=28> */
.L_x_12812:
        /* <DEDUP_REMOVED lines=15> */
.L_x_12811:
[----:B------:R-:W2:Y:S02]  /*3590*/  LDG.E.U16 R0, desc[UR36][R2.64] ;  /* 0x0000002402007981 */ /* 0x000ea4000c1e1500 */
[----:B--2---:R-:W-:-:S06]  /*35a0*/  IMAD.U32 R0, R0, 0x10000, RZ ;  /* 0x0001000000007824 */ /* 0x004fcc00078e00ff */
[----:B------:R-:W0:Y:S02]  /*35b0*/  F2I.FTZ.TRUNC.NTZ R0, R0 ;  /* 0x0000000000007305 */ /* 0x000e24000021f100 */
[----:B0-----:R-:W-:Y:S01]  /*35c0*/  PRMT R18, R0, 0x7610, R18 ;  /* 0x0000761000127816 */ /* 0x001fe20000000012 */
[----:B------:R-:W-:Y:S06]  /*35d0*/  BRA `(.L_x_12796) ;  /* 0x0000000400a87947 */ /* 0x000fec0003800000 */
.L_x_12808:
        /* <DEDUP_REMOVED lines=10> */
.L_x_12815:
        /* <DEDUP_REMOVED lines=21> */
.L_x_12819:
[----:B------:R-:W-:Y:S05]  /*37d0*/  BSYNC B1 ;  /* 0x0000000000017941 */ /* 0x000fea0003800000 */
.L_x_12818:
[----:B------:R-:W-:Y:S01]  /*37e0*/  LEA R3, R0, 0x3b800000, 0x17 ;  /* 0x3b80000000037811 */ /* 0x000fe200078eb8ff */
[----:B------:R-:W-:-:S05]  /*37f0*/  IMAD.SHL.U32 R0, R2, 0x100000, RZ ;  /* 0x0010000002007824 */ /* 0x000fca00078e00ff */
[----:B------:R-:W-:-:S07]  /*3800*/  LOP3.LUT R0, R3, R0, R4, 0xfe, !PT ;  /* 0x0000000003007212 */ /* 0x000fce00078efe04 */
.L_x_12817:
[----:B------:R-:W-:Y:S05]  /*3810*/  BSYNC B0 ;  /* 0x0000000000007941 */ /* 0x000fea0003800000 */
.L_x_12816:
[----:B------:R-:W0:Y:S02]  /*3820*/  F2I.FTZ.TRUNC.NTZ R0, R0 ;  /* 0x0000000000007305 */ /* 0x000e24000021f100 */
[----:B0-----:R-:W-:Y:S01]  /*3830*/  PRMT R18, R0, 0x7610, R18 ;  /* 0x0000761000127816 */ /* 0x001fe20000000012 */
[----:B------:R-:W-:Y:S06]  /*3840*/  BRA `(.L_x_12796) ;  /* 0x00000004000c7947 */ /* 0x000fec0003800000 */
.L_x_12814:
        /* <DEDUP_REMOVED lines=21> */
.L_x_12823:
[----:B------:R-:W-:Y:S05]  /*39a0*/  BSYNC B1 ;  /* 0x0000000000017941 */ /* 0x000fea0003800000 */
.L_x_12822:
[----:B------:R-:W-:Y:S01]  /*39b0*/  LEA R3, R0, 0x37800000, 0x17 ;  /* 0x3780000000037811 */ /* 0x000fe200078eb8ff */
[----:B------:R-:W-:-:S05]  /*39c0*/  IMAD.SHL.U32 R0, R2, 0x200000, RZ ;  /* 0x0020000002007824 */ /* 0x000fca00078e00ff */
[----:B------:R-:W-:-:S07]  /*39d0*/  LOP3.LUT R0, R3, R0, R4, 0xfe, !PT ;  /* 0x0000000003007212 */ /* 0x000fce00078efe04 */
.L_x_12821:
[----:B------:R-:W-:Y:S05]  /*39e0*/  BSYNC B0 ;  /* 0x0000000000007941 */ /* 0x000fea0003800000 */
.L_x_12820:
[----:B------:R-:W0:Y:S02]  /*39f0*/  F2I.FTZ.TRUNC.NTZ R0, R0 ;  /* 0x0000000000007305 */ /* 0x000e24000021f100 */
[----:B0-----:R-:W-:Y:S01]  /*3a00*/  PRMT R18, R0, 0x7610, R18 ;  /* 0x0000761000127816 */ /* 0x001fe20000000012 */
[----:B------:R-:W-:Y:S06]  /*3a10*/  BRA `(.L_x_12796) ;  /* 0x0000000000987947 */ /* 0x000fec0003800000 */
.L_x_12813:
        /* <DEDUP_REMOVED lines=14> */
.L_x_12827:
[----:B------:R-:W-:Y:S05]  /*3b00*/  BSYNC B0 ;  /* 0x0000000000007941 */ /* 0x000fea0003800000 */
.L_x_12826:
[----:B------:R-:W0:Y:S02]  /*3b10*/  F2I.FTZ.TRUNC.NTZ R0, R0 ;  /* 0x0000000000007305 */ /* 0x000e24000021f100 */
[----:B0-----:R-:W-:Y:S01]  /*3b20*/  PRMT R18, R0, 0x7610, R18 ;  /* 0x0000761000127816 */ /* 0x001fe20000000012 */
[----:B------:R-:W-:Y:S06]  /*3b30*/  BRA `(.L_x_12796) ;  /* 0x0000000000507947 */ /* 0x000fec0003800000 */
.L_x_12801:
        /* <DEDUP_REMOVED lines=16> */
.L_x_12828:
[----:B------:R-:W-:Y:S05]  /*3c40*/  BRA `(.L_x_12796) ;  /* 0x00000000000c7947 */ /* 0x000fea0003800000 */
.L_x_12825:
[----:B------:R0:W5:Y:S01]  /*3c50*/  LDG.E.U16 R18, desc[UR36][R2.64] ;  /* 0x0000002402127981 */ /* 0x000162000c1e1500 */
[----:B------:R-:W-:Y:S05]  /*3c60*/  BRA `(.L_x_12796) ;  /* 0x0000000000047947 */ /* 0x000fea0003800000 */
.L_x_12824:
[----:B------:R0:W5:Y:S02]  /*3c70*/  LDG.E.U16 R18, desc[UR36][R2.64] ;  /* 0x0000002402127981 */ /* 0x000164000c1e1500 */
.L_x_12796:
[----:B------:R-:W-:Y:S05]  /*3c80*/  BSYNC B6 ;  /* 0x0000000000067941 */ /* 0x000fea0003800000 */
.L_x_12795:
[----:B01234-:R-:W0:Y:S01]  /*3c90*/  S2R R2, SR_TID.X ;  /* 0x0000000000027919 */ /* 0x01fe220000002100 */
[----:B-----5:R-:W-:Y:S01]  /*3ca0*/  PRMT R16, R16, 0x9910, RZ ;  /* 0x0000991010107816 */ /* 0x020fe200000000ff */
[----:B------:R-:W1:Y:S01]  /*3cb0*/  LDC.U8 R19, c[0x0][0x23c] ;  /* 0x00008f00ff137b82 */ /* 0x000e620000000000 */
[----:B------:R-:W-:Y:S01]  /*3cc0*/  PRMT R0, R18, 0x9910, RZ ;  /* 0x0000991012007816 */ /* 0x000fe200000000ff */
[----:B------:R-:W-:Y:S01]  /*3cd0*/  BSSY B6, `(.L_x_12829) ;  /* 0x000010a000067945 */ /* 0x000fe20003800000 */
[----:B------:R-:W-:Y:S01]  /*3ce0*/  PRMT R6, R17, 0x9910, RZ ;  /* 0x0000991011067816 */ /* 0x000fe200000000ff */
[----:B------:R-:W-:Y:S01]  /*3cf0*/  IMAD.MOV.U32 R18, RZ, RZ, R16 ;  /* 0x000000ffff127224 */ /* 0x000fe200078e0010 */
[----:B------:R-:W-:Y:S01]  /*3d00*/  PRMT R17, R25, 0x9910, RZ ;  /* 0x0000991019117816 */ /* 0x000fe200000000ff */
[----:B------:R-:W-:Y:S02]  /*3d10*/  IMAD.MOV.U32 R16, RZ, RZ, R0 ;  /* 0x000000ffff107224 */ /* 0x000fe400078e0000 */
[----:B------:R-:W-:-:S02]  /*3d20*/  IMAD R0, R6, R6, RZ ;  /* 0x0000000606007224 */ /* 0x000fc400078e02ff */
[----:B------:R-:W-:Y:S02]  /*3d30*/  IMAD R3, R18, R18, RZ ;  /* 0x0000001212037224 */ /* 0x000fe400078e02ff */
[----:B------:R-:W-:Y:S01]  /*3d40*/  IMAD R4, R17, R17, RZ ;  /* 0x0000001111047224 */ /* 0x000fe200078e02ff */
[----:B------:R-:W-:Y:S01]  /*3d50*/  PRMT R0, R0, 0x9910, RZ ;  /* 0x0000991000007816 */ /* 0x000fe200000000ff */
[----:B------:R-:W-:Y:S01]  /*3d60*/  IMAD R5, R16, R16, RZ ;  /* 0x0000001010057224 */ /* 0x000fe200078e02ff */
[----:B------:R-:W-:Y:S02]  /*3d70*/  PRMT R7, R3, 0x9910, RZ ;  /* 0x0000991003077816 */ /* 0x000fe400000000ff */
[----:B------:R-:W-:Y:S01]  /*3d80*/  PRMT R4, R4, 0x9910, RZ ;  /* 0x0000991004047816 */ /* 0x000fe200000000ff */
[----:B------:R-:W-:Y:S01]  /*3d90*/  IMAD.MOV.U32 R3, RZ, RZ, R0 ;  /* 0x000000ffff037224 */ /* 0x000fe200078e0000 */
[----:B------:R-:W-:Y:S01]  /*3da0*/  PRMT R8, R5, 0x9910, RZ ;  /* 0x0000991005087816 */ /* 0x000fe200000000ff */
[----:B------:R-:W-:-:S02]  /*3db0*/  IMAD.MOV.U32 R5, RZ, RZ, R7 ;  /* 0x000000ffff057224 */ /* 0x000fc400078e0007 */
[----:B------:R-:W-:Y:S02]  /*3dc0*/  IMAD.MOV.U32 R0, RZ, RZ, R4 ;  /* 0x000000ffff007224 */ /* 0x000fe400078e0004 */
[----:B------:R-:W-:Y:S02]  /*3dd0*/  IMAD.MOV.U32 R7, RZ, RZ, R8 ;  /* 0x000000ffff077224 */ /* 0x000fe400078e0008 */
[----:B------:R-:W-:Y:S02]  /*3de0*/  IMAD R3, R6, R3, RZ ;  /* 0x0000000306037224 */ /* 0x000fe400078e02ff */
[----:B------:R-:W-:Y:S01]  /*3df0*/  IMAD R18, R18, R5, RZ ;  /* 0x0000000512127224 */ /* 0x000fe200078e02ff */
[----:B0-----:R-:W-:Y:S01]  /*3e00*/  ISETP.GE.AND P0, PT, R2, R22, PT ;  /* 0x000000160200720c */ /* 0x001fe20003f06270 */
[----:B------:R-:W-:Y:S02]  /*3e10*/  IMAD R17, R17, R0, RZ ;  /* 0x0000000011117224 */ /* 0x000fe400078e02ff */
[----:B------:R-:W-:-:S10]  /*3e20*/  IMAD R16, R16, R7, RZ ;  /* 0x0000000710107224 */ /* 0x000fd400078e02ff */
[----:B------:R-:W-:Y:S05]  /*3e30*/  @P0 BRA `(.L_x_12830) ;  /* 0x0000000c00cc0947 */ /* 0x000fea0003800000 */
[----:B------:R-:W0:Y:S01]  /*3e40*/  LDC.64 R8, c[0x0][0x220] ;  /* 0x00008800ff087b82 */ /* 0x000e220000000a00 */
[----:B------:R-:W-:Y:S01]  /*3e50*/  IMAD R0, R23, 0x200, R2 ;  /* 0x0000020017007824 */ /* 0x000fe200078e0202 */
[----:B-1----:R-:W-:Y:S01]  /*3e60*/  PRMT R4, R19, 0x9910, RZ ;  /* 0x0000991013047816 */ /* 0x002fe200000000ff */
        /* <DEDUP_REMOVED lines=18> */
.L_x_12834:
[----:B------:R0:W-:Y:S01]  /*3f90*/  STG.E.U8 desc[UR36][R8.64], R3 ;  /* 0x0000000308007986 */ /* 0x0001e2000c101124 */
[----:B------:R-:W-:Y:S05]  /*3fa0*/  BRA `(.L_x_12830) ;  /* 0x0000000c00707947 */ /* 0x000fea0003800000 */
.L_x_12833:
        /* <DEDUP_REMOVED lines=11> */
.L_x_12837:
[----:B------:R-:W-:-:S05]  /*4060*/  PRMT R3, R3, 0x9910, RZ ;  /* 0x0000991003037816 */ /* 0x000fca00000000ff */
[----:B------:R0:W-:Y:S01]  /*4070*/  STG.E desc[UR36][R8.64], R3 ;  /* 0x0000000308007986 */ /* 0x0001e2000c101924 */
[----:B------:R-:W-:Y:S05]  /*4080*/  BRA `(.L_x_12830) ;  /* 0x0000000c00387947 */ /* 0x000fea0003800000 */
.L_x_12836:
[----:B------:R0:W-:Y:S01]  /*4090*/  STG.E.U16 desc[UR36][R8.64], R3 ;  /* 0x0000000308007986 */ /* 0x0001e2000c101524 */
[----:B------:R-:W-:Y:S05]  /*40a0*/  BRA `(.L_x_12830) ;  /* 0x0000000c00307947 */ /* 0x000fea0003800000 */
.L_x_12832:
        /* <DEDUP_REMOVED lines=9> */
.L_x_12839:
[----:B------:R-:W0:Y:S02]  /*4140*/  I2F.S16 R0, R3 ;  /* 0x0000000300007306 */ /* 0x000e240000101400 */
[----:B0-----:R-:W-:-:S05]  /*4150*/  F2FP.F16.F32.PACK_AB R0, RZ, R0 ;  /* 0x00000000ff00723e */ /* 0x001fca00000000ff */
[----:B------:R0:W-:Y:S01]  /*4160*/  STG.E.U16 desc[UR36][R8.64], R0 ;  /* 0x0000000008007986 */ /* 0x0001e2000c101524 */
[----:B------:R-:W-:Y:S05]  /*4170*/  BRA `(.L_x_12830) ;  /* 0x0000000800fc7947 */ /* 0x000fea0003800000 */
.L_x_12838:
        /* <DEDUP_REMOVED lines=10> */
.L_x_12841:
[----:B------:R-:W0:Y:S02]  /*4220*/  I2F.S16 R3, R3 ;  /* 0x0000000300037306 */ /* 0x000e240000101400 */
[----:B0-----:R-:W-:-:S04]  /*4230*/  F2FP.F16.F32.PACK_AB R3, RZ, R3 ;  /* 0x00000003ff03723e */ /* 0x001fc800000000ff */
[----:B------:R-:W-:-:S05]  /*4240*/  PRMT R3, R3, 0x5410, RZ ;  /* 0x0000541003037816 */ /* 0x000fca00000000ff */
[----:B------:R0:W-:Y:S01]  /*4250*/  STG.E desc[UR36][R8.64], R3 ;  /* 0x0000000308007986 */ /* 0x0001e2000c101924 */
[----:B------:R-:W-:Y:S05]  /*4260*/  BRA `(.L_x_12830) ;  /* 0x0000000800c07947 */ /* 0x000fea0003800000 */
.L_x_12840:
[----:B------:R-:W0:Y:S02]  /*4270*/  I2F.F64.S16 R4, R3 ;  /* 0x0000000300047312 */ /* 0x000e240000101c00 */
[----:B0-----:R0:W-:Y:S01]  /*4280*/  STG.E.64 desc[UR36][R8.64], R4 ;  /* 0x0000000408007986 */ /* 0x0011e2000c101b24 */
[----:B------:R-:W-:Y:S05]  /*4290*/  BRA `(.L_x_12830) ;  /* 0x0000000800b47947 */ /* 0x000fea0003800000 */
.L_x_12831:
        /* <DEDUP_REMOVED lines=13> */
.L_x_12844:
[----:B------:R-:W0:Y:S01]  /*4370*/  I2F.F64.S16 R4, R3 ;  /* 0x0000000300047312 */ /* 0x000e220000101c00 */
[----:B------:R-:W-:-:S05]  /*4380*/  CS2R R6, SRZ ;  /* 0x0000000000067805 */ /* 0x000fca000001ff00 */
[----:B0-----:R0:W-:Y:S01]  /*4390*/  STG.E.128 desc[UR36][R8.64], R4 ;  /* 0x0000000408007986 */ /* 0x0011e2000c101d24 */
[----:B------:R-:W-:Y:S05]  /*43a0*/  BRA `(.L_x_12830) ;  /* 0x0000000800707947 */ /* 0x000fea0003800000 */
.L_x_12843:
        /* <DEDUP_REMOVED lines=21> */
.L_x_12848:
[----:B------:R-:W-:Y:S05]  /*4500*/  BSYNC B0 ;  /* 0x0000000000007941 */ /* 0x000fea0003800000 */
.L_x_12847:
[----:B------:R-:W-:-:S05]  /*4510*/  LOP3.LUT R5, R0, R5, RZ, 0xfc, !PT ;  /* 0x0000000500057212 */ /* 0x000fca00078efcff */
[----:B------:R0:W-:Y:S01]  /*4520*/  STG.E.U8 desc[UR36][R8.64], R5 ;  /* 0x0000000508007986 */ /* 0x0001e2000c101124 */
[----:B------:R-:W-:Y:S05]  /*4530*/  BRA `(.L_x_12830) ;  /* 0x00000008000c7947 */ /* 0x000fea0003800000 */
.L_x_12846:
        /* <DEDUP_REMOVED lines=13> */
.L_x_12850:
[----:B------:R-:W-:Y:S01]  /*4610*/  IMAD.MOV.U32 R0, RZ, RZ, 0x7f ;  /* 0x0000007fff007424 */ /* 0x000fe200078e00ff */
[----:B------:R-:W-:-:S04]  /*4620*/  ISETP.GT.U32.AND P0, PT, R4, 0x7f800000, PT ;  /* 0x7f8000000400780c */ /* 0x000fc80003f04070 */
[----:B------:R-:W-:-:S09]  /*4630*/  SEL R0, R0, 0x7c, P0 ;  /* 0x0000007c00007807 */ /* 0x000fd20000000000 */
.L_x_12851:
[----:B------:R-:W-:Y:S05]  /*4640*/  BSYNC B0 ;  /* 0x0000000000007941 */ /* 0x000fea0003800000 */
.L_x_12849:
[----:B------:R-:W-:-:S04]  /*4650*/  LOP3.LUT R3, R5, 0x80000000, RZ, 0xc0, !PT ;  /* 0x8000000005037812 */ /* 0x000fc800078ec0ff */
[----:B------:R-:W-:-:S04]  /*4660*/  SHF.R.U32.HI R3, RZ, 0x18, R3 ;  /* 0x00000018ff037819 */ /* 0x000fc80000011603 */
[----:B------:R-:W-:-:S05]  /*4670*/  LOP3.LUT R3, R0, R3, RZ, 0xfc, !PT ;  /* 0x0000000300037212 */ /* 0x000fca00078efcff */
[----:B------:R0:W-:Y:S01]  /*4680*/  STG.E.U8 desc[UR36][R8.64], R3 ;  /* 0x0000000308007986 */ /* 0x0001e2000c101124 */
[----:B------:R-:W-:Y:S05]  /*4690*/  BRA `(.L_x_12830) ;  /* 0x0000000400b47947 */ /* 0x000fea0003800000 */
.L_x_12845:
[----:B------:R-:W0:Y:S02]  /*46a0*/  I2F.S16 R0, R3 ;  /* 0x0000000300007306 */ /* 0x000e240000101400 */
[----:B0-----:R-:W-:-:S05]  /*46b0*/  F2FP.BF16.F32.PACK_AB R0, RZ, R0 ;  /* 0x00000000ff00723e */ /* 0x001fca00000010ff */
[----:B------:R0:W-:Y:S01]  /*46c0*/  STG.E.U16 desc[UR36][R8.64], R0 ;  /* 0x0000000008007986 */ /* 0x0001e2000c101524 */
[----:B------:R-:W-:Y:S05]  /*46d0*/  BRA `(.L_x_12830) ;  /* 0x0000000400a47947 */ /* 0x000fea0003800000 */
.L_x_12842:
        /* <DEDUP_REMOVED lines=10> */
.L_x_12854:
        /* <DEDUP_REMOVED lines=17> */
.L_x_12857:
[----:B------:R-:W-:-:S04]  /*4890*/  LOP3.LUT R3, R3, 0x80000000, RZ, 0xc0, !PT ;  /* 0x8000000003037812 */ /* 0x000fc800078ec0ff */
[----:B------:R-:W-:-:S04]  /*48a0*/  SHF.R.U32.HI R3, RZ, 0x18, R3 ;  /* 0x00000018ff037819 */ /* 0x000fc80000011603 */
[----:B------:R-:W-:-:S04]  /*48b0*/  LOP3.LUT R0, R0, R3, RZ, 0xfc, !PT ;  /* 0x0000000300007212 */ /* 0x000fc800078efcff */
[----:B------:R-:W-:-:S07]  /*48c0*/  PRMT R4, R0, 0x7610, R4 ;  /* 0x0000761000047816 */ /* 0x000fce0000000004 */
.L_x_12856:
[----:B------:R-:W-:Y:S05]  /*48d0*/  BSYNC B0 ;  /* 0x0000000000007941 */ /* 0x000fea0003800000 */
.L_x_12855:
[----:B------:R4:W-:Y:S01]  /*48e0*/  STG.E.U8 desc[UR36][R8.64], R4 ;  /* 0x0000000408007986 */ /* 0x0009e2000c101124 */
[----:B------:R-:W-:Y:S05]  /*48f0*/  BRA `(.L_x_12830) ;  /* 0x00000004001c7947 */ /* 0x000fea0003800000 */
.L_x_12853:
        /* <DEDUP_REMOVED lines=17> */
.L_x_12860:
[----:B------:R-:W-:-:S04]  /*4a10*/  LOP3.LUT R3, R3, 0x80000000, RZ, 0xc0, !PT ;  /* 0x8000000003037812 */ /* 0x000fc800078ec0ff */
[----:B------:R-:W-:-:S04]  /*4a20*/  SHF.R.U32.HI R3, RZ, 0x18, R3 ;  /* 0x00000018ff037819 */ /* 0x000fc80000011603 */
[----:B------:R-:W-:-:S04]  /*4a30*/  LOP3.LUT R0, R0, R3, RZ, 0xfc, !PT ;  /* 0x0000000300007212 */ /* 0x000fc800078efcff */
[----:B------:R-:W-:-:S07]  /*4a40*/  PRMT R4, R0, 0x7610, R4 ;  /* 0x0000761000047816 */ /* 0x000fce0000000004 */
.L_x_12859:
[----:B------:R-:W-:Y:S05]  /*4a50*/  BSYNC B0 ;  /* 0x0000000000007941 */ /* 0x000fea0003800000 */
.L_x_12858:
[----:B------:R0:W-:Y:S01]  /*4a60*/  STG.E.U8 desc[UR36][R8.64], R4 ;  /* 0x0000000408007986 */ /* 0x0001e2000c101124 */
[----:B------:R-:W-:Y:S05]  /*4a70*/  BRA `(.L_x_12830) ;  /* 0x0000000000bc7947 */ /* 0x000fea0003800000 */
.L_x_12852:
        /* <DEDUP_REMOVED lines=23> */
.L_x_12835:
        /* <DEDUP_REMOVED lines=16> */
.L_x_12863:
[----:B------:R-:W-:Y:S05]  /*4cf0*/  BRA `(.L_x_12830) ;  /* 0x00000000001c7947 */ /* 0x000fea0003800000 */
.L_x_12862:
[----:B------:R-:W-:-:S05]  /*4d00*/  PRMT R3, R3, 0x9910, RZ ;  /* 0x0000991003037816 */ /* 0x000fca00000000ff */
[----:B------:R-:W-:-:S05]  /*4d10*/  IMAD.MOV.U32 R4, RZ, RZ, R3 ;  /* 0x000000ffff047224 */ /* 0x000fca00078e0003 */
[----:B------:R-:W-:-:S05]  /*4d20*/  SHF.R.S32.HI R5, RZ, 0x1f, R4 ;  /* 0x0000001fff057819 */ /* 0x000fca0000011404 */
[----:B------:R3:W-:Y:S01]  /*4d30*/  STG.E.64 desc[UR36][R8.64], R4 ;  /* 0x0000000408007986 */ /* 0x0007e2000c101b24 */
[----:B------:R-:W-:Y:S05]  /*4d40*/  BRA `(.L_x_12830) ;  /* 0x0000000000087947 */ /* 0x000fea0003800000 */
.L_x_12861:
[----:B------:R-:W-:-:S05]  /*4d50*/  PRMT R3, R3, 0x9910, RZ ;  /* 0x0000991003037816 */ /* 0x000fca00000000ff */
[----:B------:R0:W-:Y:S02]  /*4d60*/  STG.E desc[UR36][R8.64], R3 ;  /* 0x0000000308007986 */ /* 0x0001e4000c101924 */
.L_x_12830:
[----:B------:R-:W-:Y:S05]  /*4d70*/  BSYNC B6 ;  /* 0x0000000000067941 */ /* 0x000fea0003800000 */
.L_x_12829:
[----:B------:R-:W-:Y:S01]  /*4d80*/  ISETP.GE.AND P0, PT, R2, R22, PT ;  /* 0x000000160200720c */ /* 0x000fe20003f06270 */
[----:B------:R-:W-:-:S12]  /*4d90*/  BSSY B6, `(.L_x_12864) ;  /* 0x00001e4000067945 */ /* 0x000fd80003800000 */
[----:B------:R-:W-:Y:S05]  /*4da0*/  @P0 BRA `(.L_x_12865) ;  /* 0x0000001c00880947 */ /* 0x000fea0003800000 */
[----:B0-234-:R-:W0:Y:S01]  /*4db0*/  LDC.64 R8, c[0x0][0x220] ;  /* 0x00008800ff087b82 */ /* 0x01de220000000a00 */
[----:B------:R-:W-:Y:S01]  /*4dc0*/  IMAD R0, R23, 0x200, R2 ;  /* 0x0000020017007824 */ /* 0x000fe200078e0202 */
        /* <DEDUP_REMOVED lines=18> */
.L_x_12869:
[----:B------:R0:W-:Y:S01]  /*4ef0*/  STG.E.U8 desc[UR36][R8.64], R18 ;  /* 0x0000001208007986 */ /* 0x0001e2000c101124 */
[----:B------:R-:W-:Y:S05]  /*4f00*/  BRA `(.L_x_12871) ;  /* 0x0000000c00647947 */ /* 0x000fea0003800000 */
.L_x_12868:
        /* <DEDUP_REMOVED lines=10> */
.L_x_12873:
[----:B------:R-:W-:-:S05]  /*4fb0*/  PRMT R3, R18, 0x9910, RZ ;  /* 0x0000991012037816 */ /* 0x000fca00000000ff */
[----:B------:R0:W-:Y:S01]  /*4fc0*/  STG.E desc[UR36][R8.64], R3 ;  /* 0x0000000308007986 */ /* 0x0001e2000c101924 */
[----:B------:R-:W-:Y:S05]  /*4fd0*/  BRA `(.L_x_12871) ;  /* 0x0000000c00307947 */ /* 0x000fea0003800000 */
.L_x_12872:
[----:B------:R0:W-:Y:S01]  /*4fe0*/  STG.E.U16 desc[UR36][R8.64], R18 ;  /* 0x0000001208007986 */ /* 0x0001e2000c101524 */
[----:B------:R-:W-:Y:S05]  /*4ff0*/  BRA `(.L_x_12871) ;  /* 0x0000000c00287947 */ /* 0x000fea0003800000 */
.L_x_12867:
        /* <DEDUP_REMOVED lines=9> */
.L_x_12875:
[----:B------:R-:W0:Y:S02]  /*5090*/  I2F.S16 R0, R18 ;  /* 0x0000001200007306 */ /* 0x000e240000101400 */
[----:B0-----:R-:W-:-:S05]  /*50a0*/  F2FP.F16.F32.PACK_AB R0, RZ, R0 ;  /* 0x00000000ff00723e */ /* 0x001fca00000000ff */
[----:B------:R0:W-:Y:S01]  /*50b0*/  STG.E.U16 desc[UR36][R8.64], R0 ;  /* 0x0000000008007986 */ /* 0x0001e2000c101524 */
[----:B------:R-:W-:Y:S05]  /*50c0*/  BRA `(.L_x_12871) ;  /* 0x0000000800f47947 */ /* 0x000fea0003800000 */
.L_x_12874:
        /* <DEDUP_REMOVED lines=10> */
.L_x_12877:
[----:B------:R-:W0:Y:S02]  /*5170*/  I2F.S16 R18, R18 ;  /* 0x0000001200127306 */ /* 0x000e240000101400 */
[----:B0-----:R-:W-:-:S04]  /*5180*/  F2FP.F16.F32.PACK_AB R3, RZ, R18 ;  /* 0x00000012ff03723e */ /* 0x001fc800000000ff */
[----:B------:R-:W-:-:S05]  /*5190*/  PRMT R3, R3, 0x5410, RZ ;  /* 0x0000541003037816 */ /* 0x000fca00000000ff */
[----:B------:R0:W-:Y:S01]  /*51a0*/  STG.E desc[UR36][R8.64], R3 ;  /* 0x0000000308007986 */ /* 0x0001e2000c101924 */
[----:B------:R-:W-:Y:S05]  /*51b0*/  BRA `(.L_x_12871) ;  /* 0x0000000800b87947 */ /* 0x000fea0003800000 */
.L_x_12876:
[----:B------:R-:W0:Y:S02]  /*51c0*/  I2F.F64.S16 R4, R18 ;  /* 0x0000001200047312 */ /* 0x000e240000101c00 */
[----:B0-----:R0:W-:Y:S01]  /*51d0*/  STG.E.64 desc[UR36][R8.64], R4 ;  /* 0x0000000408007986 */ /* 0x0011e2000c101b24 */
[----:B------:R-:W-:Y:S05]  /*51e0*/  BRA `(.L_x_12871) ;  /* 0x0000000800ac7947 */ /* 0x000fea0003800000 */
.L_x_12866:
        /* <DEDUP_REMOVED lines=13> */
.L_x_12880:
[----:B------:R-:W0:Y:S01]  /*52c0*/  I2F.F64.S16 R4, R18 ;  /* 0x0000001200047312 */ /* 0x000e220000101c00 */
[----:B------:R-:W-:-:S05]  /*52d0*/  CS2R R6, SRZ ;  /* 0x0000000000067805 */ /* 0x000fca000001ff00 */
[----:B0-----:R0:W-:Y:S01]  /*52e0*/  STG.E.128 desc[UR36][R8.64], R4 ;  /* 0x0000000408007986 */ /* 0x0011e2000c101d24 */
[----:B------:R-:W-:Y:S05]  /*52f0*/  BRA `(.L_x_12871) ;  /* 0x0000000800687947 */ /* 0x000fea0003800000 */
.L_x_12879:
        /* <DEDUP_REMOVED lines=21> */
.L_x_12884:
[----:B------:R-:W-:Y:S05]  /*5450*/  BSYNC B0 ;  /* 0x0000000000007941 */ /* 0x000fea0003800000 */
.L_x_12883:
[----:B------:R-:W-:-:S05]  /*5460*/  LOP3.LUT R5, R0, R5, RZ, 0xfc, !PT ;  /* 0x0000000500057212 */ /* 0x000fca00078efcff */
[----:B------:R0:W-:Y:S01]  /*5470*/  STG.E.U8 desc[UR36][R8.64], R5 ;  /* 0x0000000508007986 */ /* 0x0001e2000c101124 */
[----:B------:R-:W-:Y:S05]  /*5480*/  BRA `(.L_x_12871) ;  /* 0x0000000800047947 */ /* 0x000fea0003800000 */
.L_x_12882:
        /* <DEDUP_REMOVED lines=13> */
.L_x_12886:
[----:B------:R-:W-:Y:S01]  /*5560*/  IMAD.MOV.U32 R0, RZ, RZ, 0x7f ;  /* 0x0000007fff007424 */ /* 0x000fe200078e00ff */
[----:B------:R-:W-:-:S04]  /*5570*/  ISETP.GT.U32.AND P0, PT, R3, 0x7f800000, PT ;  /* 0x7f8000000300780c */ /* 0x000fc80003f04070 */
[----:B------:R-:W-:-:S09]  /*5580*/  SEL R0, R0, 0x7c, P0 ;  /* 0x0000007c00007807 */ /* 0x000fd20000000000 */
.L_x_12887:
[----:B------:R-:W-:Y:S05]  /*5590*/  BSYNC B0 ;  /* 0x0000000000007941 */ /* 0x000fea0003800000 */
.L_x_12885:
[----:B------:R-:W-:-:S04]  /*55a0*/  LOP3.LUT R3, R5, 0x80000000, RZ, 0xc0, !PT ;  /* 0x8000000005037812 */ /* 0x000fc800078ec0ff */
[----:B------:R-:W-:-:S04]  /*55b0*/  SHF.R.U32.HI R3, RZ, 0x18, R3 ;  /* 0x00000018ff037819 */ /* 0x000fc80000011603 */
[----:B------:R-:W-:-:S05]  /*55c0*/  LOP3.LUT R3, R0, R3, RZ, 0xfc, !PT ;  /* 0x0000000300037212 */ /* 0x000fca00078efcff */
[----:B------:R0:W-:Y:S01]  /*55d0*/  STG.E.U8 desc[UR36][R8.64], R3 ;  /* 0x0000000308007986 */ /* 0x0001e2000c101124 */
[----:B------:R-:W-:Y:S05]  /*55e0*/  BRA `(.L_x_12871) ;  /* 0x0000000400ac7947 */ /* 0x000fea0003800000 */
.L_x_12881:
[----:B------:R-:W0:Y:S02]  /*55f0*/  I2F.S16 R0, R18 ;  /* 0x0000001200007306 */ /* 0x000e240000101400 */
[----:B0-----:R-:W-:-:S05]  /*5600*/  F2FP.BF16.F32.PACK_AB R0, RZ, R0 ;  /* 0x00000000ff00723e */ /* 0x001fca00000010ff */
[----:B------:R0:W-:Y:S01]  /*5610*/  STG.E.U16 desc[UR36][R8.64], R0 ;  /* 0x0000000008007986 */ /* 0x0001e2000c101524 */
[----:B------:R-:W-:Y:S05]  /*5620*/  BRA `(.L_x_12871) ;  /* 0x00000004009c7947 */ /* 0x000fea0003800000 */
.L_x_12878:
        /* <DEDUP_REMOVED lines=10> */
.L_x_12890:
        /* <DEDUP_REMOVED lines=17> */
.L_x_12893:
[----:B------:R-:W-:-:S04]  /*57e0*/  LOP3.LUT R3, R5, 0x80000000, RZ, 0xc0, !PT ;  /* 0x8000000005037812 */ /* 0x000fc800078ec0ff */
[----:B------:R-:W-:-:S04]  /*57f0*/  SHF.R.U32.HI R3, RZ, 0x18, R3 ;  /* 0x00000018ff037819 */ /* 0x000fc80000011603 */
[----:B------:R-:W-:-:S04]  /*5800*/  LOP3.LUT R0, R0, R3, RZ, 0xfc, !PT ;  /* 0x0000000300007212 */ /* 0x000fc800078efcff */
[----:B------:R-:W-:-:S07]  /*5810*/  PRMT R4, R0, 0x7610, R4 ;  /* 0x0000761000047816 */ /* 0x000fce0000000004 */
.L_x_12892:
[----:B------:R-:W-:Y:S05]  /*5820*/  BSYNC B0 ;  /* 0x0000000000007941 */ /* 0x000fea0003800000 */
.L_x_12891:
[----:B------:R3:W-:Y:S01]  /*5830*/  STG.E.U8 desc[UR36][R8.64], R4 ;  /* 0x0000000408007986 */ /* 0x0007e2000c101124 */
[----:B------:R-:W-:Y:S05]  /*5840*/  BRA `(.L_x_12871) ;  /* 0x0000000400147947 */ /* 0x000fea0003800000 */
.L_x_12889:
        /* <DEDUP_REMOVED lines=17> */
.L_x_12896:
[----:B------:R-:W-:-:S04]  /*5960*/  LOP3.LUT R3, R5, 0x80000000, RZ, 0xc0, !PT ;  /* 0x8000000005037812 */ /* 0x000fc800078ec0ff */
[----:B------:R-:W-:-:S04]  /*5970*/  SHF.R.U32.HI R3, RZ, 0x18, R3 ;  /* 0x00000018ff037819 */ /* 0x000fc80000011603 */
[----:B------:R-:W-:-:S04]  /*5980*/  LOP3.LUT R0, R0, R3, RZ, 0xfc, !PT ;  /* 0x0000000300007212 */ /* 0x000fc800078efcff */
[----:B------:R-:W-:-:S07]  /*5990*/  PRMT R4, R0, 0x7610, R4 ;  /* 0x0000761000047816 */ /* 0x000fce0000000004 */
.L_x_12895:
[----:B------:R-:W-:Y:S05]  /*59a0*/  BSYNC B0 ;  /* 0x0000000000007941 */ /* 0x000fea0003800000 */
.L_x_12894:
[----:B------:R0:W-:Y:S01]  /*59b0*/  STG.E.U8 desc[UR36][R8.64], R4 ;  /* 0x0000000408007986 */ /* 0x0001e2000c101124 */
[----:B------:R-:W-:Y:S05]  /*59c0*/  BRA `(.L_x_12871) ;  /* 0x0000000000b47947 */ /* 0x000fea0003800000 */
.L_x_12888:
        /* <DEDUP_REMOVED lines=22> */
.L_x_12870:
        /* <DEDUP_REMOVED lines=16> */
.L_x_12899:
[----:B------:R-:W-:Y:S05]  /*5c30*/  BRA `(.L_x_12871) ;  /* 0x0000000000187947 */ /* 0x000fea0003800000 */
.L_x_12898:
[----:B------:R-:W-:-:S04]  /*5c40*/  PRMT R4, R18, 0x9910, RZ ;  /* 0x0000991012047816 */ /* 0x000fc800000000ff */
[----:B------:R-:W-:-:S05]  /*5c50*/  SHF.R.S32.HI R5, RZ, 0x1f, R4 ;  /* 0x0000001fff057819 */ /* 0x000fca0000011404 */
[----:B------:R2:W-:Y:S01]  /*5c60*/  STG.E.64 desc[UR36][R8.64], R4 ;  /* 0x0000000408007986 */ /* 0x0005e2000c101b24 */
[----:B------:R-:W-:Y:S05]  /*5c70*/  BRA `(.L_x_12871) ;  /* 0x0000000000087947 */ /* 0x000fea0003800000 */
.L_x_12897:
[----:B------:R-:W-:-:S05]  /*5c80*/  PRMT R3, R18, 0x9910, RZ ;  /* 0x0000991012037816 */ /* 0x000fca00000000ff */
[----:B------:R0:W-:Y:S02]  /*5c90*/  STG.E desc[UR36][R8.64], R3 ;  /* 0x0000000308007986 */ /* 0x0001e4000c101924 */
.L_x_12871:
        /* <DEDUP_REMOVED lines=23> */
.L_x_12903:
[----:B------:R3:W-:Y:S01]  /*5e10*/  STG.E.U8 desc[UR36][R8.64], R17 ;  /* 0x0000001108007986 */ /* 0x0007e2000c101124 */
[----:B------:R-:W-:Y:S05]  /*5e20*/  BRA `(.L_x_12905) ;  /* 0x0000000c00647947 */ /* 0x000fea0003800000 */
.L_x_12902:
        /* <DEDUP_REMOVED lines=10> */
.L_x_12907:
[----:B------:R-:W-:-:S05]  /*5ed0*/  PRMT R3, R17, 0x9910, RZ ;  /* 0x0000991011037816 */ /* 0x000fca00000000ff */
[----:B------:R2:W-:Y:S01]  /*5ee0*/  STG.E desc[UR36][R8.64], R3 ;  /* 0x0000000308007986 */ /* 0x0005e2000c101924 */
[----:B------:R-:W-:Y:S05]  /*5ef0*/  BRA `(.L_x_12905) ;  /* 0x0000000c00307947 */ /* 0x000fea0003800000 */
.L_x_12906:
[----:B------:R0:W-:Y:S01]  /*5f00*/  STG.E.U16 desc[UR36][R8.64], R17 ;  /* 0x0000001108007986 */ /* 0x0001e2000c101524 */
[----:B------:R-:W-:Y:S05]  /*5f10*/  BRA `(.L_x_12905) ;  /* 0x0000000c00287947 */ /* 0x000fea0003800000 */
.L_x_12901:
        /* <DEDUP_REMOVED lines=9> */
.L_x_12909:
[----:B------:R-:W0:Y:S02]  /*5fb0*/  I2F.S16 R0, R17 ;  /* 0x0000001100007306 */ /* 0x000e240000101400 */
[----:B0-----:R-:W-:-:S05]  /*5fc0*/  F2FP.F16.F32.PACK_AB R0, RZ, R0 ;  /* 0x00000000ff00723e */ /* 0x001fca00000000ff */
[----:B------:R0:W-:Y:S01]  /*5fd0*/  STG.E.U16 desc[UR36][R8.64], R0 ;  /* 0x0000000008007986 */ /* 0x0001e2000c101524 */
[----:B------:R-:W-:Y:S05]  /*5fe0*/  BRA `(.L_x_12905) ;  /* 0x0000000800f47947 */ /* 0x000fea0003800000 */
.L_x_12908:
        /* <DEDUP_REMOVED lines=10> */
.L_x_12911:
[----:B------:R-:W0:Y:S02]  /*6090*/  I2F.S16 R17, R17 ;  /* 0x0000001100117306 */ /* 0x000e240000101400 */
[----:B0-----:R-:W-:-:S04]  /*60a0*/  F2FP.F16.F32.PACK_AB R3, RZ, R17 ;  /* 0x00000011ff03723e */ /* 0x001fc800000000ff */
[----:B------:R-:W-:-:S05]  /*60b0*/  PRMT R3, R3, 0x5410, RZ ;  /* 0x0000541003037816 */ /* 0x000fca00000000ff */
[----:B------:R0:W-:Y:S01]  /*60c0*/  STG.E desc[UR36][R8.64], R3 ;  /* 0x0000000308007986 */ /* 0x0001e2000c101924 */
[----:B------:R-:W-:Y:S05]  /*60d0*/  BRA `(.L_x_12905) ;  /* 0x0000000800b87947 */ /* 0x000fea0003800000 */
.L_x_12910:
[----:B------:R-:W0:Y:S02]  /*60e0*/  I2F.F64.S16 R4, R17 ;  /* 0x0000001100047312 */ /* 0x000e240000101c00 */
[----:B0-----:R0:W-:Y:S01]  /*60f0*/  STG.E.64 desc[UR36][R8.64], R4 ;  /* 0x0000000408007986 */ /* 0x0011e2000c101b24 */
[----:B------:R-:W-:Y:S05]  /*6100*/  BRA `(.L_x_12905) ;  /* 0x0000000800ac7947 */ /* 0x000fea0003800000 */
.L_x_12900:
        /* <DEDUP_REMOVED lines=13> */
.L_x_12914:
[----:B------:R-:W0:Y:S01]  /*61e0*/  I2F.F64.S16 R4, R17 ;  /* 0x0000001100047312 */ /* 0x000e220000101c00 */
[----:B------:R-:W-:-:S05]  /*61f0*/  CS2R R6, SRZ ;  /* 0x0000000000067805 */ /* 0x000fca000001ff00 */
[----:B0-----:R0:W-:Y:S01]  /*6200*/  STG.E.128 desc[UR36][R8.64], R4 ;  /* 0x0000000408007986 */ /* 0x0011e2000c101d24 */
[----:B------:R-:W-:Y:S05]  /*6210*/  BRA `(.L_x_12905) ;  /* 0x0000000800687947 */ /* 0x000fea0003800000 */
.L_x_12913:
        /* <DEDUP_REMOVED lines=21> */
.L_x_12918:
[----:B------:R-:W-:Y:S05]  /*6370*/  BSYNC B0 ;  /* 0x0000000000007941 */ /* 0x000fea0003800000 */
.L_x_12917:
[----:B------:R-:W-:-:S05]  /*6380*/  LOP3.LUT R5, R0, R5, RZ, 0xfc, !PT ;  /* 0x0000000500057212 */ /* 0x000fca00078efcff */
[----:B------:R0:W-:Y:S01]  /*6390*/  STG.E.U8 desc[UR36][R8.64], R5 ;  /* 0x0000000508007986 */ /* 0x0001e2000c101124 */
[----:B------:R-:W-:Y:S05]  /*63a0*/  BRA `(.L_x_12905) ;  /* 0x0000000800047947 */ /* 0x000fea0003800000 */
.L_x_12916:
        /* <DEDUP_REMOVED lines=13> */
.L_x_12920:
[----:B------:R-:W-:Y:S01]  /*6480*/  IMAD.MOV.U32 R0, RZ, RZ, 0x7f ;  /* 0x0000007fff007424 */ /* 0x000fe200078e00ff */
[----:B------:R-:W-:-:S04]  /*6490*/  ISETP.GT.U32.AND P0, PT, R3, 0x7f800000, PT ;  /* 0x7f8000000300780c */ /* 0x000fc80003f04070 */
[----:B------:R-:W-:-:S09]  /*64a0*/  SEL R0, R0, 0x7c, P0 ;  /* 0x0000007c00007807 */ /* 0x000fd20000000000 */
.L_x_12921:
[----:B------:R-:W-:Y:S05]  /*64b0*/  BSYNC B0 ;  /* 0x0000000000007941 */ /* 0x000fea0003800000 */
.L_x_12919:
[----:B------:R-:W-:-:S04]  /*64c0*/  LOP3.LUT R3, R17, 0x80000000, RZ, 0xc0, !PT ;  /* 0x8000000011037812 */ /* 0x000fc800078ec0ff */
[----:B------:R-:W-:-:S04]  /*64d0*/  SHF.R.U32.HI R3, RZ, 0x18, R3 ;  /* 0x00000018ff037819 */ /* 0x000fc80000011603 */
[----:B------:R-:W-:-:S05]  /*64e0*/  LOP3.LUT R3, R0, R3, RZ, 0xfc, !PT ;  /* 0x0000000300037212 */ /* 0x000fca00078efcff */
[----:B------:R0:W-:Y:S01]  /*64f0*/  STG.E.U8 desc[UR36][R8.64], R3 ;  /* 0x0000000308007986 */ /* 0x0001e2000c101124 */
[----:B------:R-:W-:Y:S05]  /*6500*/  BRA `(.L_x_12905) ;  /* 0x0000000400ac7947 */ /* 0x000fea0003800000 */
.L_x_12915:
[----:B------:R-:W0:Y:S02]  /*6510*/  I2F.S16 R0, R17 ;  /* 0x0000001100007306 */ /* 0x000e240000101400 */
[----:B0-----:R-:W-:-:S05]  /*6520*/  F2FP.BF16.F32.PACK_AB R0, RZ, R0 ;  /* 0x00000000ff00723e */ /* 0x001fca00000010ff */
[----:B------:R0:W-:Y:S01]  /*6530*/  STG.E.U16 desc[UR36][R8.64], R0 ;  /* 0x0000000008007986 */ /* 0x0001e2000c101524 */
[----:B------:R-:W-:Y:S05]  /*6540*/  BRA `(.L_x_12905) ;  /* 0x00000004009c7947 */ /* 0x000fea0003800000 */
.L_x_12912:
        /* <DEDUP_REMOVED lines=10> */
.L_x_12924:
        /* <DEDUP_REMOVED lines=17> */
.L_x_12927:
[----:B------:R-:W-:-:S04]  /*6700*/  LOP3.LUT R3, R17, 0x80000000, RZ, 0xc0, !PT ;  /* 0x8000000011037812 */ /* 0x000fc800078ec0ff */
[----:B------:R-:W-:-:S04]  /*6710*/  SHF.R.U32.HI R3, RZ, 0x18, R3 ;  /* 0x00000018ff037819 */ /* 0x000fc80000011603 */
[----:B------:R-:W-:-:S04]  /*6720*/  LOP3.LUT R0, R0, R3, RZ, 0xfc, !PT ;  /* 0x0000000300007212 */ /* 0x000fc800078efcff */
[----:B------:R-:W-:-:S07]  /*6730*/  PRMT R4, R0, 0x7610, R4 ;  /* 0x0000761000047816 */ /* 0x000fce0000000004 */
.L_x_12926:
[----:B------:R-:W-:Y:S05]  /*6740*/  BSYNC B0 ;  /* 0x0000000000007941 */ /* 0x000fea0003800000 */
.L_x_12925:
[----:B------:R0:W-:Y:S01]  /*6750*/  STG.E.U8 desc[UR36][R8.64], R4 ;  /* 0x0000000408007986 */ /* 0x0001e2000c101124 */
[----:B------:R-:W-:Y:S05]  /*6760*/  BRA `(.L_x_12905) ;  /* 0x0000000400147947 */ /* 0x000fea0003800000 */
.L_x_12923:
        /* <DEDUP_REMOVED lines=17> */
.L_x_12930:
[----:B------:R-:W-:-:S04]  /*6880*/  LOP3.LUT R3, R17, 0x80000000, RZ, 0xc0, !PT ;  /* 0x8000000011037812 */ /* 0x000fc800078ec0ff */
[----:B------:R-:W-:-:S04]  /*6890*/  SHF.R.U32.HI R3, RZ, 0x18, R3 ;  /* 0x00000018ff037819 */ /* 0x000fc80000011603 */
[----:B------:R-:W-:-:S04]  /*68a0*/  LOP3.LUT R0, R0, R3, RZ, 0xfc, !PT ;  /* 0x0000000300007212 */ /* 0x000fc800078efcff */
[----:B------:R-:W-:-:S07]  /*68b0*/  PRMT R4, R0, 0x7610, R4 ;  /* 0x0000761000047816 */ /* 0x000fce0000000004 */
.L_x_12929:
[----:B------:R-:W-:Y:S05]  /*68c0*/  BSYNC B0 ;  /* 0x0000000000007941 */ /* 0x000fea0003800000 */
.L_x_12928:
[----:B------:R0:W-:Y:S01]  /*68d0*/  STG.E.U8 desc[UR36][R8.64], R4 ;  /* 0x0000000408007986 */ /* 0x0001e2000c101124 */
[----:B------:R-:W-:Y:S05]  /*68e0*/  BRA `(.L_x_12905) ;  /* 0x0000000000b47947 */ /* 0x000fea0003800000 */
.L_x_12922:
        /* <DEDUP_REMOVED lines=22> */
.L_x_12904:
        /* <DEDUP_REMOVED lines=16> */
.L_x_12933:
[----:B------:R-:W-:Y:S05]  /*6b50*/  BRA `(.L_x_12905) ;  /* 0x0000000000187947 */ /* 0x000fea0003800000 */
.L_x_12932:
[----:B------:R-:W-:-:S04]  /*6b60*/  PRMT R4, R17, 0x9910, RZ ;  /* 0x0000991011047816 */ /* 0x000fc800000000ff */
[----:B------:R-:W-:-:S05]  /*6b70*/  SHF.R.S32.HI R5, RZ, 0x1f, R4 ;  /* 0x0000001fff057819 */ /* 0x000fca0000011404 */
[----:B------:R0:W-:Y:S01]  /*6b80*/  STG.E.64 desc[UR36][R8.64], R4 ;  /* 0x0000000408007986 */ /* 0x0001e2000c101b24 */
[----:B------:R-:W-:Y:S05]  /*6b90*/  BRA `(.L_x_12905) ;  /* 0x0000000000087947 */ /* 0x000fea0003800000 */
.L_x_12931:
[----:B------:R-:W-:-:S05]  /*6ba0*/  PRMT R3, R17, 0x9910, RZ ;  /* 0x0000991011037816 */ /* 0x000fca00000000ff */
[----:B------:R0:W-:Y:S02]  /*6bb0*/  STG.E desc[UR36][R8.64], R3 ;  /* 0x0000000308007986 */ /* 0x0001e4000c101924 */
.L_x_12905:
[----:B------:R-:W-:-:S07]  /*6bc0*/  VIADD R2, R2, 0x80 ;  /* 0x0000008002027836 */ /* 0x000fce0000000000 */
.L_x_12865:
[----:B------:R-:W-:Y:S05]  /*6bd0*/  BSYNC B6 ;  /* 0x0000000000067941 */ /* 0x000fea0003800000 */
.L_x_12864:
        /* <DEDUP_REMOVED lines=21> */
.L_x_12937:
[----:B------:R-:W-:Y:S01]  /*6d30*/  STG.E.U8 desc[UR36][R2.64], R16 ;  /* 0x0000001002007986 */ /* 0x000fe2000c101124 */
[----:B------:R-:W-:Y:S05]  /*6d40*/  EXIT ;  /* 0x000000000000794d */ /* 0x000fea0003800000 */
.L_x_12936:
        /* <DEDUP_REMOVED lines=10> */
.L_x_12940:
[----:B------:R-:W-:-:S05]  /*6df0*/  PRMT R5, R16, 0x9910, RZ ;  /* 0x0000991010057816 */ /* 0x000fca00000000ff */
[----:B------:R-:W-:Y:S01]  /*6e00*/  STG.E desc[UR36][R2.64], R5 ;  /* 0x0000000502007986 */ /* 0x000fe2000c101924 */
[----:B------:R-:W-:Y:S05]  /*6e10*/  EXIT ;  /* 0x000000000000794d */ /* 0x000fea0003800000 */
.L_x_12939:
[----:B------:R-:W-:Y:S01]  /*6e20*/  STG.E.U16 desc[UR36][R2.64], R16 ;  /* 0x0000001002007986 */ /* 0x000fe2000c101524 */
[----:B------:R-:W-:Y:S05]  /*6e30*/  EXIT ;  /* 0x000000000000794d */ /* 0x000fea0003800000 */
.L_x_12935:
        /* <DEDUP_REMOVED lines=9> */
.L_x_12942:
[----:B------:R-:W0:Y:S02]  /*6ed0*/  I2F.S16 R0, R16 ;  /* 0x0000001000007306 */ /* 0x000e240000101400 */
[----:B0-----:R-:W-:-:S05]  /*6ee0*/  F2FP.F16.F32.PACK_AB R0, RZ, R0 ;  /* 0x00000000ff00723e */ /* 0x001fca00000000ff */
[----:B------:R-:W-:Y:S01]  /*6ef0*/  STG.E.U16 desc[UR36][R2.64], R0 ;  /* 0x0000000002007986 */ /* 0x000fe2000c101524 */
[----:B------:R-:W-:Y:S05]  /*6f00*/  EXIT ;  /* 0x000000000000794d */ /* 0x000fea0003800000 */
.L_x_12941:
        /* <DEDUP_REMOVED lines=10> */
.L_x_12944:
[----:B------:R-:W0:Y:S02]  /*6fb0*/  I2F.S16 R16, R16 ;  /* 0x0000001000107306 */ /* 0x000e240000101400 */
[----:B0-----:R-:W-:-:S04]  /*6fc0*/  F2FP.F16.F32.PACK_AB R5, RZ, R16 ;  /* 0x00000010ff05723e */ /* 0x001fc800000000ff */
[----:B------:R-:W-:-:S05]  /*6fd0*/  PRMT R5, R5, 0x5410, RZ ;  /* 0x0000541005057816 */ /* 0x000fca00000000ff */
[----:B------:R-:W-:Y:S01]  /*6fe0*/  STG.E desc[UR36][R2.64], R5 ;  /* 0x0000000502007986 */ /* 0x000fe2000c101924 */
[----:B------:R-:W-:Y:S05]  /*6ff0*/  EXIT ;  /* 0x000000000000794d */ /* 0x000fea0003800000 */
.L_x_12943:
[----:B------:R-:W0:Y:S02]  /*7000*/  I2F.F64.S16 R16, R16 ;  /* 0x0000001000107312 */ /* 0x000e240000101c00 */
[----:B0-----:R-:W-:Y:S01]  /*7010*/  STG.E.64 desc[UR36][R2.64], R16 ;  /* 0x0000001002007986 */ /* 0x001fe2000c101b24 */
[----:B------:R-:W-:Y:S05]  /*7020*/  EXIT ;  /* 0x000000000000794d */ /* 0x000fea0003800000 */
.L_x_12934:
        /* <DEDUP_REMOVED lines=13> */
.L_x_12947:
[----:B------:R-:W0:Y:S01]  /*7100*/  I2F.F64.S16 R16, R16 ;  /* 0x0000001000107312 */ /* 0x000e220000101c00 */
[----:B------:R-:W-:-:S05]  /*7110*/  CS2R R18, SRZ ;  /* 0x0000000000127805 */ /* 0x000fca000001ff00 */
[----:B0-----:R-:W-:Y:S01]  /*7120*/  STG.E.128 desc[UR36][R2.64], R16 ;  /* 0x0000001002007986 */ /* 0x001fe2000c101d24 */
[----:B------:R-:W-:Y:S05]  /*7130*/  EXIT ;  /* 0x000000000000794d */ /* 0x000fea0003800000 */
.L_x_12946:
        /* <DEDUP_REMOVED lines=21> */
.L_x_12951:
[----:B------:R-:W-:Y:S05]  /*7290*/  BSYNC B0 ;  /* 0x0000000000007941 */ /* 0x000fea0003800000 */
.L_x_12950:
[----:B------:R-:W-:-:S05]  /*72a0*/  LOP3.LUT R5, R0, R5, RZ, 0xfc, !PT ;  /* 0x0000000500057212 */ /* 0x000fca00078efcff */
[----:B------:R-:W-:Y:S01]  /*72b0*/  STG.E.U8 desc[UR36][R2.64], R5 ;  /* 0x0000000502007986 */ /* 0x000fe2000c101124 */
[----:B------:R-:W-:Y:S05]  /*72c0*/  EXIT ;  /* 0x000000000000794d */ /* 0x000fea0003800000 */
.L_x_12949:
        /* <DEDUP_REMOVED lines=13> */
.L_x_12953:
[----:B------:R-:W-:Y:S01]  /*73a0*/  IMAD.MOV.U32 R0, RZ, RZ, 0x7f ;  /* 0x0000007fff007424 */ /* 0x000fe200078e00ff */
[----:B------:R-:W-:-:S04]  /*73b0*/  ISETP.GT.U32.AND P0, PT, R4, 0x7f800000, PT ;  /* 0x7f8000000400780c */ /* 0x000fc80003f04070 */
[----:B------:R-:W-:-:S09]  /*73c0*/  SEL R0, R0, 0x7c, P0 ;  /* 0x0000007c00007807 */ /* 0x000fd20000000000 */
.L_x_12954:
[----:B------:R-:W-:Y:S05]  /*73d0*/  BSYNC B0 ;  /* 0x0000000000007941 */ /* 0x000fea0003800000 */
.L_x_12952:
[----:B------:R-:W-:-:S04]  /*73e0*/  LOP3.LUT R4, R5, 0x80000000, RZ, 0xc0, !PT ;  /* 0x8000000005047812 */ /* 0x000fc800078ec0ff */
[----:B------:R-:W-:-:S04]  /*73f0*/  SHF.R.U32.HI R5, RZ, 0x18, R4 ;  /* 0x00000018ff057819 */ /* 0x000fc80000011604 */
[----:B------:R-:W-:-:S05]  /*7400*/  LOP3.LUT R5, R0, R5, RZ, 0xfc, !PT ;  /* 0x0000000500057212 */ /* 0x000fca00078efcff */
[----:B------:R-:W-:Y:S01]  /*7410*/  STG.E.U8 desc[UR36][R2.64], R5 ;  /* 0x0000000502007986 */ /* 0x000fe2000c101124 */
[----:B------:R-:W-:Y:S05]  /*7420*/  EXIT ;  /* 0x000000000000794d */ /* 0x000fea0003800000 */
.L_x_12948:
[----:B------:R-:W0:Y:S02]  /*7430*/  I2F.S16 R0, R16 ;  /* 0x0000001000007306 */ /* 0x000e240000101400 */
[----:B0-----:R-:W-:-:S05]  /*7440*/  F2FP.BF16.F32.PACK_AB R0, RZ, R0 ;  /* 0x00000000ff00723e */ /* 0x001fca00000010ff */
[----:B------:R-:W-:Y:S01]  /*7450*/  STG.E.U16 desc[UR36][R2.64], R0 ;  /* 0x0000000002007986 */ /* 0x000fe2000c101524 */
[----:B------:R-:W-:Y:S05]  /*7460*/  EXIT ;  /* 0x000000000000794d */ /* 0x000fea0003800000 */
.L_x_12945:
        /* <DEDUP_REMOVED lines=10> */
.L_x_12957:
        /* <DEDUP_REMOVED lines=17> */
.L_x_12960:
[----:B------:R-:W-:-:S04]  /*7620*/  LOP3.LUT R0, R7, 0x80000000, RZ, 0xc0, !PT ;  /* 0x8000000007007812 */ /* 0x000fc800078ec0ff */
[----:B------:R-:W-:-:S04]  /*7630*/  SHF.R.U32.HI R5, RZ, 0x18, R0 ;  /* 0x00000018ff057819 */ /* 0x000fc80000011600 */
[----:B------:R-:W-:-:S04]  /*7640*/  LOP3.LUT R4, R4, R5, RZ, 0xfc, !PT ;  /* 0x0000000504047212 */ /* 0x000fc800078efcff */
[----:B------:R-:W-:-:S07]  /*7650*/  PRMT R0, R4, 0x7610, R0 ;  /* 0x0000761004007816 */ /* 0x000fce0000000000 */
.L_x_12959:
[----:B------:R-:W-:Y:S05]  /*7660*/  BSYNC B0 ;  /* 0x0000000000007941 */ /* 0x000fea0003800000 */
.L_x_12958:
[----:B------:R-:W-:Y:S01]  /*7670*/  STG.E.U8 desc[UR36][R2.64], R0 ;  /* 0x0000000002007986 */ /* 0x000fe2000c101124 */
[----:B------:R-:W-:Y:S05]  /*7680*/  EXIT ;  /* 0x000000000000794d */ /* 0x000fea0003800000 */
.L_x_12956:
        /* <DEDUP_REMOVED lines=17> */
.L_x_12963:
[----:B------:R-:W-:-:S04]  /*77a0*/  LOP3.LUT R0, R7, 0x80000000, RZ, 0xc0, !PT ;  /* 0x8000000007007812 */ /* 0x000fc800078ec0ff */
[----:B------:R-:W-:-:S04]  /*77b0*/  SHF.R.U32.HI R5, RZ, 0x18, R0 ;  /* 0x00000018ff057819 */ /* 0x000fc80000011600 */
[----:B------:R-:W-:-:S04]  /*77c0*/  LOP3.LUT R4, R4, R5, RZ, 0xfc, !PT ;  /* 0x0000000504047212 */ /* 0x000fc800078efcff */
[----:B------:R-:W-:-:S07]  /*77d0*/  PRMT R0, R4, 0x7610, R0 ;  /* 0x0000761004007816 */ /* 0x000fce0000000000 */
.L_x_12962:
[----:B------:R-:W-:Y:S05]  /*77e0*/  BSYNC B0 ;  /* 0x0000000000007941 */ /* 0x000fea0003800000 */
.L_x_12961:
[----:B------:R-:W-:Y:S01]  /*77f0*/  STG.E.U8 desc[UR36][R2.64], R0 ;  /* 0x0000000002007986 */ /* 0x000fe2000c101124 */
[----:B------:R-:W-:Y:S05]  /*7800*/  EXIT ;  /* 0x000000000000794d */ /* 0x000fea0003800000 */
.L_x_12955:
        /* <DEDUP_REMOVED lines=22> */
.L_x_12938:
        /* <DEDUP_REMOVED lines=16> */
.L_x_12966:
[----:B------:R-:W-:Y:S05]  /*7a70*/  EXIT ;  /* 0x000000000000794d */ /* 0x000fea0003800000 */
.L_x_12965:
[----:B------:R-:W-:-:S04]  /*7a80*/  PRMT R4, R16, 0x9910, RZ ;  /* 0x0000991010047816 */ /* 0x000fc800000000ff */
[----:B------:R-:W-:-:S05]  /*7a90*/  SHF.R.S32.HI R5, RZ, 0x1f, R4 ;  /* 0x0000001fff057819 */ /* 0x000fca0000011404 */
[----:B------:R-:W-:Y:S01]  /*7aa0*/  STG.E.64 desc[UR36][R2.64], R4 ;  /* 0x0000000402007986 */ /* 0x000fe2000c101b24 */
[----:B------:R-:W-:Y:S05]  /*7ab0*/  EXIT ;  /* 0x000000000000794d */ /* 0x000fea0003800000 */
.L_x_12964:
[----:B------:R-:W-:-:S05]  /*7ac0*/  PRMT R5, R16, 0x9910, RZ ;  /* 0x0000991010057816 */ /* 0x000fca00000000ff */
[----:B------:R-:W-:Y:S01]  /*7ad0*/  STG.E desc[UR36][R2.64], R5 ;  /* 0x0000000502007986 */ /* 0x000fe2000c101924 */
[----:B------:R-:W-:Y:S05]  /*7ae0*/  EXIT ;  /* 0x000000000000794d */ /* 0x000fea0003800000 */
.L_x_12967:
        /* <DEDUP_REMOVED lines=9> */
.L_x_71695:


//--------------------- .text._ZN2at6native18elementwise_kernelILi128ELi4EZNS0_22gpu_kernel_impl_nocastIZNS0_50_GLOBAL__N__2680c7bb_12_PowKernel_cu_7dd49032_316829pow_tensor_scalar_kernel_implIssEEvRNS_18TensorIteratorBaseET0_EUlsE0_EEvS6_RKT_EUliE_EEviT1_ --------------------------
	.section	.text._ZN2at6native18elementwise_kernelILi128ELi4EZNS0_22gpu_kernel_impl_nocastIZNS0_50_GLOBAL__N__2680c7bb_12_PowKernel_cu_7dd49032_316829pow_tensor_scalar_kernel_implIssEEvRNS_18TensorIteratorBaseET0_EUlsE0_EEvS6_RKT_EUliE_EEviT1_,"ax",@progbits
	.align	128
        .global         _ZN2at6native18elementwise_kernelILi128ELi4EZNS0_22gpu_kernel_impl_nocastIZNS0_50_GLOBAL__N__2680c7bb_12_PowKernel_cu_7dd49032_316829pow_tensor_scalar_kernel_implIssEEvRNS_18TensorIteratorBaseET0_EUlsE0_EEvS6_RKT_EUliE_EEviT1_
        .type           _ZN2at6native18elementwise_kernelILi128ELi4EZNS0_22gpu_kernel_impl_nocastIZNS0_50_GLOBAL__N__2680c7bb_12_PowKernel_cu_7dd49032_316829pow_tensor_scalar_kernel_implIssEEvRNS_18TensorIteratorBaseET0_EUlsE0_EEvS6_RKT_EUliE_EEviT1_,@function
        .size           _ZN2at6native18elementwise_kernelILi128ELi4EZNS0_22gpu_kernel_impl_nocastIZNS0_50_GLOBAL__N__2680c7bb_12_PowKernel_cu_7dd49032_316829pow_tensor_scalar_kernel_implIssEEvRNS_18TensorIteratorBaseET0_EUlsE0_EEvS6_RKT_EUliE_EEviT1_,(.L_x_71696 - _ZN2at6native18elementwise_kernelILi128ELi4EZNS0_22gpu_kernel_impl_nocastIZNS0_50_GLOBAL__N__2680c7bb_12_PowKernel_cu_7dd49032_316829pow_tensor_scalar_kernel_implIssEEvRNS_18TensorIteratorBaseET0_EUlsE0_EEvS6_RKT_EUliE_EEviT1_)
        .other          _ZN2at6native18elementwise_kernelILi128ELi4EZNS0_22gpu_kernel_impl_nocastIZNS0_50_GLOBAL__N__2680c7bb_12_PowKernel_cu_7dd49032_316829pow_tensor_scalar_kernel_implIssEEvRNS_18TensorIteratorBaseET0_EUlsE0_EEvS6_RKT_EUliE_EEviT1_,@"STO_CUDA_ENTRY STV_DEFAULT"
_ZN2at6native18elementwise_kernelILi128ELi4EZNS0_22gpu_kernel_impl_nocastIZNS0_50_GLOBAL__N__2680c7bb_12_PowKernel_cu_7dd49032_316829pow_tensor_scalar_kernel_implIssEEvRNS_18TensorIteratorBaseET0_EUlsE0_EEvS6_RKT_EUliE_EEviT1_:
.text._ZN2at6native18elementwise_kernelILi128ELi4EZNS0_22gpu_kernel_impl_nocastIZNS0_50_GLOBAL__N__2680c7bb_12_PowKernel_cu_7dd49032_316829pow_tensor_scalar_kernel_implIssEEvRNS_18TensorIteratorBaseET0_EUlsE0_EEvS6_RKT_EUliE_EEviT1_:
        /* <DEDUP_REMOVED lines=311> */
.L_x_12970:
[----:B------:R-:W-:Y:S02]  /*1370*/  ULDC.64 UR8, c[0x0][0x418] ;  /* 0x0001060000087ab9 */ /* 0x000fe40000000a00 */
[----:B------:R-:W-:-:S04]  /*1380*/  IADD3 R4, P0, R2, UR8, RZ ;  /* 0x0000000802047c10 */ /* 0x000fc8000ff1e0ff */
[----:B------:R-:W-:Y:S01]  /*1390*/  IADD3.X R5, RZ, UR9, RZ, P0, !PT ;  /* 0x00000009ff057c10 */ /* 0x000fe200087fe4ff */
[----:B------:R-:W-:-:S04]  /*13a0*/  ULDC.64 UR8, c[0x0][0x410] ;  /* 0x0001040000087ab9 */ /* 0x000fc80000000a00 */
[----:B------:R-:W2:Y:S01]  /*13b0*/  LDG.E.U16 R4, desc[UR4][R4.64] ;  /* 0x0000000404047981 */ /* 0x000ea2000c1e1500 */
[----:B------:R-:W-:Y:S02]  /*13c0*/  IADD3 R0, R0, 0x80, RZ ;  /* 0x0000008000007810 */ /* 0x000fe40007ffe0ff */
[----:B--2---:R-:W-:-:S05]  /*13d0*/  PRMT R7, R4, 0x9910, RZ ;  /* 0x0000991004077816 */ /* 0x004fca00000000ff */
[----:B------:R-:W-:-:S05]  /*13e0*/  IMAD R2, R7, R7, RZ ;  /* 0x0000000707027224 */ /* 0x000fca00078e02ff */
[----:B------:R-:W-:Y:S02]  /*13f0*/  PRMT R6, R2, 0x9910, RZ ;  /* 0x0000991002067816 */ /* 0x000fe400000000ff */
[----:B------:R-:W-:-:S03]  /*1400*/  IADD3 R2, P0, R3, UR8, RZ ;  /* 0x0000000803027c10 */ /* 0x000fc6000ff1e0ff */
[----:B------:R-:W-:Y:S01]  /*1410*/  IMAD R7, R7, R6, RZ ;  /* 0x0000000607077224 */ /* 0x000fe200078e02ff */
[----:B------:R-:W-:-:S05]  /*1420*/  IADD3.X R3, RZ, UR9, RZ, P0, !PT ;  /* 0x00000009ff037c10 */ /* 0x000fca00087fe4ff */
[----:B------:R0:W-:Y:S04]  /*1430*/  STG.E.U16 desc[UR4][R2.64], R7 ;  /* 0x0000000702007986 */ /* 0x0001e8000c101504 */
.L_x_12969:
[----:B------:R-:W-:Y:S05]  /*1440*/  BSYNC B0 ;  /* 0x0000000000007941 */ /* 0x000fea0003800000 */
.L_x_12968:
        /* <DEDUP_REMOVED lines=305> */
.L_x_12973:
        /* <DEDUP_REMOVED lines=317> */
.L_x_12974:
        /* <DEDUP_REMOVED lines=13> */
.L_x_12972:
[----:B------:R-:W-:Y:S05]  /*3c00*/  BSYNC B0 ;  /* 0x0000000000007941 */ /* 0x000fea0003800000 */
.L_x_12971:
[----:B------:R-:W-:-:S13]  /*3c10*/  ISETP.GE.AND P0, PT, R0, UR6, PT ;  /* 0x0000000600007c0c */ /* 0x000fda000bf06270 */
[----:B------:R-:W-:Y:S05]  /*3c20*/  @P0 EXIT ;  /* 0x000000000000094d */ /* 0x000fea0003800000 */
[----:B------:R-:W3:Y:S01]  /*3c30*/  LDC R8, c[0x0][0x218] ;  /* 0x00008600ff087b82 */ /* 0x000ee20000000800 */
[----:B012---:R-:W-:Y:S02]  /*3c40*/  CS2R R2, SRZ ;  /* 0x0000000000027805 */ /* 0x007fe4000001ff00 */
[----:B---3--:R-:W-:-:S13]  /*3c50*/  ISETP.NE.AND P0, PT, R8, RZ, PT ;  /* 0x000000ff0800720c */ /* 0x008fda0003f05270 */
        /* <DEDUP_REMOVED lines=299> */
.L_x_12975:
[----:B------:R-:W-:Y:S02]  /*4f10*/  ULDC.64 UR6, c[0x0][0x418] ;  /* 0x0001060000067ab9 */ /* 0x000fe40000000a00 */
[----:B------:R-:W-:-:S04]  /*4f20*/  IADD3 R4, P0, R2, UR6, RZ ;  /* 0x0000000602047c10 */ /* 0x000fc8000ff1e0ff */
[----:B------:R-:W-:Y:S01]  /*4f30*/  IADD3.X R5, RZ, UR7, RZ, P0, !PT ;  /* 0x00000007ff057c10 */ /* 0x000fe200087fe4ff */
[----:B------:R-:W-:-:S04]  /*4f40*/  ULDC.64 UR6, c[0x0][0x410] ;  /* 0x0001040000067ab9 */ /* 0x000fc80000000a00 */
[----:B------:R-:W2:Y:S01]  /*4f50*/  LDG.E.U16 R4, desc[UR4][R4.64] ;  /* 0x0000000404047981 */ /* 0x000ea2000c1e1500 */
[----:B------:R-:W-:-:S04]  /*4f60*/  IADD3 R2, P0, R3, UR6, RZ ;  /* 0x0000000603027c10 */ /* 0x000fc8000ff1e0ff */
[----:B------:R-:W-:Y:S02]  /*4f70*/  IADD3.X R3, RZ, UR7, RZ, P0, !PT ;  /* 0x00000007ff037c10 */ /* 0x000fe400087fe4ff */
[----:B--2---:R-:W-:-:S05]  /*4f80*/  PRMT R7, R4, 0x9910, RZ ;  /* 0x0000991004077816 */ /* 0x004fca00000000ff */
[----:B------:R-:W-:-:S05]  /*4f90*/  IMAD R0, R7, R7, RZ ;  /* 0x0000000707007224 */ /* 0x000fca00078e02ff */
[----:B------:R-:W-:-:S05]  /*4fa0*/  PRMT R0, R0, 0x9910, RZ ;  /* 0x0000991000007816 */ /* 0x000fca00000000ff */
[----:B------:R-:W-:-:S05]  /*4fb0*/  IMAD R7, R7, R0, RZ ;  /* 0x0000000007077224 */ /* 0x000fca00078e02ff */
[----:B------:R-:W-:Y:S01]  /*4fc0*/  STG.E.U16 desc[UR4][R2.64], R7 ;  /* 0x0000000702007986 */ /* 0x000fe2000c101504 */
[----:B------:R-:W-:Y:S05]  /*4fd0*/  EXIT ;  /* 0x000000000000794d */ /* 0x000fea0003800000 */
.L_x_12976:
        /* <DEDUP_REMOVED lines=10> */
.L_x_71696:


//--------------------- .text._ZN2at6native27unrolled_elementwise_kernelIZNS0_50_GLOBAL__N__2680c7bb_12_PowKernel_cu_7dd49032_316829pow_tensor_scalar_kernel_implIssEEvRNS_18TensorIteratorBaseET0_EUlsE0_St5arrayIPcLm2EELi4E23TrivialOffsetCalculatorILi1EjESC_NS0_6memory15LoadWithoutCastENSD_16StoreWithoutCastEEEviT_S6_T2_T3_T4_T5_ --------------------------
	.section	.text._ZN2at6native27unrolled_elementwise_kernelIZNS0_50_GLOBAL__N__2680c7bb_12_PowKernel_cu_7dd49032_316829pow_tensor_scalar_kernel_implIssEEvRNS_18TensorIteratorBaseET0_EUlsE0_St5arrayIPcLm2EELi4E23TrivialOffsetCalculatorILi1EjESC_NS0_6memory15LoadWithoutCastENSD_16StoreWithoutCastEEEviT_S6_T2_T3_T4_T5_,"ax",@progbits
	.align	128
        .global         _ZN2at6native27unrolled_elementwise_kernelIZNS0_50_GLOBAL__N__2680c7bb_12_PowKernel_cu_7dd49032_316829pow_tensor_scalar_kernel_implIssEEvRNS_18TensorIteratorBaseET0_EUlsE0_St5arrayIPcLm2EELi4E23TrivialOffsetCalculatorILi1EjESC_NS0_6memory15LoadWithoutCastENSD_16StoreWithoutCastEEEviT_S6_T2_T3_T4_T5_
        .type           _ZN2at6native27unrolled_elementwise_kernelIZNS0_50_GLOBAL__N__2680c7bb_12_PowKernel_cu_7dd49032_316829pow_tensor_scalar_kernel_implIssEEvRNS_18TensorIteratorBaseET0_EUlsE0_St5arrayIPcLm2EELi4E23TrivialOffsetCalculatorILi1EjESC_NS0_6memory15LoadWithoutCastENSD_16StoreWithoutCastEEEviT_S6_T2_T3_T4_T5_,@function
        .size           _ZN2at6native27unrolled_elementwise_kernelIZNS0_50_GLOBAL__N__2680c7bb_12_PowKernel_cu_7dd49032_316829pow_tensor_scalar_kernel_implIssEEvRNS_18TensorIteratorBaseET0_EUlsE0_St5arrayIPcLm2EELi4E23TrivialOffsetCalculatorILi1EjESC_NS0_6memory15LoadWithoutCastENSD_16StoreWithoutCastEEEviT_S6_T2_T3_T4_T5_,(.L_x_71697 - _ZN2at6native27unrolled_elementwise_kernelIZNS0_50_GLOBAL__N__2680c7bb_12_PowKernel_cu_7dd49032_316829pow_tensor_scalar_kernel_implIssEEvRNS_18TensorIteratorBaseET0_EUlsE0_St5arrayIPcLm2EELi4E23TrivialOffsetCalculatorILi1EjESC_NS0_6memory15LoadWithoutCastENSD_16StoreWithoutCastEEEviT_S6_T2_T3_T4_T5_)
        .other          _ZN2at6native27unrolled_elementwise_kernelIZNS0_50_GLOBAL__N__2680c7bb_12_PowKernel_cu_7dd49032_316829pow_tensor_scalar_kernel_implIssEEvRNS_18TensorIteratorBaseET0_EUlsE0_St5arrayIPcLm2EELi4E23TrivialOffsetCalculatorILi1EjESC_NS0_6memory15LoadWithoutCastENSD_16StoreWithoutCastEEEviT_S6_T2_T3_T4_T5_,@"STO_CUDA_ENTRY STV_DEFAULT"
_ZN2at6native27unrolled_elementwise_kernelIZNS0_50_GLOBAL__N__2680c7bb_12_PowKernel_cu_7dd49032_316829pow_tensor_scalar_kernel_implIssEEvRNS_18TensorIteratorBaseET0_EUlsE0_St5arrayIPcLm2EELi4E23TrivialOffsetCalculatorILi1EjESC_NS0_6memory15LoadWithoutCastENSD_16StoreWithoutCastEEEviT_S6_T2_T3_T4_T5_:
.text._ZN2at6native27unrolled_elementwise_kernelIZNS0_50_GLOBAL__N__2680c7bb_12_PowKernel_cu_7dd49032_316829pow_tensor_scalar_kernel_implIssEEvRNS_18TensorIteratorBaseET0_EUlsE0_St5arrayIPcLm2EELi4E23TrivialOffsetCalculatorILi1EjESC_NS0_6memory15LoadWithoutCastENSD_16StoreWithoutCastEEEviT_S6_T2_T3_T4_T5_:
        /* <DEDUP_REMOVED lines=8> */
[----:B------:R-:W-:-:S05]  /*0080*/  @!P0 VIADD R2, R5, 0x80 ;  /* 0x0000008005028836 */ /* 0x000fca0000000000 */
[----:B------:R-:W-:-:S13]  /*0090*/  ISETP.GE.AND P1, PT, R2, R3, PT ;  /* 0x000000030200720c */ /* 0x000fda0003f26270 */
[----:B------:R-:W-:Y:S01]  /*00a0*/  @!P1 LEA R17, R0, R2, 0x9 ;  /* 0x0000000200119211 */ /* 0x000fe200078e48ff */
[----:B------:R-:W-:Y:S01]  /*00b0*/  @!P1 VIADD R2, R2, 0x80 ;  /* 0x0000008002029836 */ /* 0x000fe20000000000 */
[----:B------:R-:W0:Y:S04]  /*00c0*/  @!P1 LDC.64 R8, c[0x0][0x228] ;  /* 0x00008a00ff089b82 */ /* 0x000e280000000a00 */
[----:B------:R-:W-:-:S13]  /*00d0*/  ISETP.GE.AND P3, PT, R2, R3, PT ;  /* 0x000000030200720c */ /* 0x000fda0003f66270 */
[----:B------:R-:W-:Y:S01]  /*00e0*/  @!P3 LEA R19, R0, R2, 0x9 ;  /* 0x000000020013b211 */ /* 0x000fe200078e48ff */
[----:B------:R-:W-:Y:S01]  /*00f0*/  @!P3 VIADD R2, R2, 0x80 ;  /* 0x000000800202b836 */ /* 0x000fe20000000000 */
[----:B------:R-:W1:Y:S04]  /*0100*/  @!P3 LDC.64 R12, c[0x0][0x228] ;  /* 0x00008a00ff0cbb82 */ /* 0x000e680000000a00 */
[----:B------:R-:W-:-:S13]  /*0110*/  ISETP.GE.AND P2, PT, R2, R3, PT ;  /* 0x000000030200720c */ /* 0x000fda0003f46270 */
[----:B------:R-:W2:Y:S01]  /*0120*/  @!P2 LDC.64 R10, c[0x0][0x228] ;  /* 0x00008a00ff0aab82 */ /* 0x000ea20000000a00 */
[C---:B------:R-:W-:Y:S01]  /*0130*/  @!P2 LEA R7, R0.reuse, R2, 0x9 ;  /* 0x000000020007a211 */ /* 0x040fe200078e48ff */
[----:B------:R-:W-:Y:S01]  /*0140*/  @!P0 IMAD R15, R0, 0x200, R5 ;  /* 0x00000200000f8824 */ /* 0x000fe200078e0205 */
[----:B------:R-:W-:-:S03]  /*0150*/  PRMT R2, RZ, 0x7610, R2 ;  /* 0x00007610ff027816 */ /* 0x000fc60000000002 */
[----:B--2---:R-:W-:Y:S02]  /*0160*/  @!P2 IMAD.WIDE.U32 R10, R7, 0x2, R10 ;  /* 0x00000002070aa825 */ /* 0x004fe400078e000a */
[----:B------:R-:W2:Y:S01]  /*0170*/  @!P0 LDC.64 R6, c[0x0][0x228] ;  /* 0x00008a00ff068b82 */ /* 0x000ea20000000a00 */
[----:B------:R-:W-:Y:S01]  /*0180*/  PRMT R14, RZ, 0x7610, R14 ;  /* 0x00007610ff0e7816 */ /* 0x000fe2000000000e */
[----:B0-----:R-:W-:Y:S01]  /*0190*/  @!P1 IMAD.WIDE.U32 R8, R17, 0x2, R8 ;  /* 0x0000000211089825 */ /* 0x001fe200078e0008 */
[----:B------:R-:W-:Y:S01]  /*01a0*/  PRMT R4, RZ, 0x7610, R4 ;  /* 0x00007610ff047816 */ /* 0x000fe20000000004 */
[----:B------:R0:W5:Y:S02]  /*01b0*/  @!P2 LDG.E.U16 R2, desc[UR4][R10.64] ;  /* 0x000000040a02a981 */ /* 0x000164000c1e1500 */
[----:B-1----:R-:W-:Y:S02]  /*01c0*/  @!P3 IMAD.WIDE.U32 R12, R19, 0x2, R12 ;  /* 0x00000002130cb825 */ /* 0x002fe400078e000c */
[----:B------:R0:W5:Y:S04]  /*01d0*/  @!P1 LDG.E.U16 R14, desc[UR4][R8.64] ;  /* 0x00000004080e9981 */ /* 0x000168000c1e1500 */
[----:B------:R0:W5:Y:S01]  /*01e0*/  @!P3 LDG.E.U16 R4, desc[UR4][R12.64] ;  /* 0x000000040c04b981 */ /* 0x000162000c1e1500 */
[----:B--2---:R-:W-:Y:S01]  /*01f0*/  @!P0 IMAD.WIDE.U32 R6, R15, 0x2, R6 ;  /* 0x000000020f068825 */ /* 0x004fe200078e0006 */
[----:B------:R-:W-:-:S06]  /*0200*/  PRMT R15, RZ, 0x7610, R15 ;  /* 0x00007610ff0f7816 */ /* 0x000fcc000000000f */
[----:B------:R0:W5:Y:S01]  /*0210*/  @!P0 LDG.E.U16 R15, desc[UR4][R6.64] ;  /* 0x00000004060f8981 */ /* 0x000162000c1e1500 */
[----:B------:R-:W-:Y:S04]  /*0220*/  BSSY B0, `(.L_x_12977) ;  /* 0x000000b000007945 */ /* 0x000fe80003800000 */
[----:B------:R-:W-:Y:S05]  /*0230*/  @P0 BRA `(.L_x_12978) ;  /* 0x0000000000240947 */ /* 0x000fea0003800000 */
[----:B0-----:R-:W0:Y:S01]  /*0240*/  LDC.64 R6, c[0x0][0x220] ;  /* 0x00008800ff067b82 */ /* 0x001e220000000a00 */
[----:B-----5:R-:W-:Y:S02]  /*0250*/  PRMT R10, R15, 0x9910, RZ ;  /* 0x000099100f0a7816 */ /* 0x020fe400000000ff */
[----:B------:R-:W-:Y:S01]  /*0260*/  LEA R9, R0, R5, 0x9 ;  /* 0x0000000500097211 */ /* 0x000fe200078e48ff */
[----:B------:R-:W-:Y:S02]  /*0270*/  VIADD R5, R5, 0x80 ;  /* 0x0000008005057836 */ /* 0x000fe40000000000 */
[----:B------:R-:W-:-:S05]  /*0280*/  IMAD R8, R10, R10, RZ ;  /* 0x0000000a0a087224 */ /* 0x000fca00078e02ff */
[----:B------:R-:W-:Y:S01]  /*0290*/  PRMT R11, R8, 0x9910, RZ ;  /* 0x00009910080b7816 */ /* 0x000fe200000000ff */
[----:B0-----:R-:W-:-:S04]  /*02a0*/  IMAD.WIDE.U32 R6, R9, 0x2, R6 ;  /* 0x0000000209067825 */ /* 0x001fc800078e0006 */
[----:B------:R-:W-:-:S05]  /*02b0*/  IMAD R9, R10, R11, RZ ;  /* 0x0000000b0a097224 */ /* 0x000fca00078e02ff */
[----:B------:R1:W-:Y:S02]  /*02c0*/  STG.E.U16 desc[UR4][R6.64], R9 ;  /* 0x0000000906007986 */ /* 0x0003e4000c101504 */
.L_x_12978:
[----:B------:R-:W-:Y:S05]  /*02d0*/  BSYNC B0 ;  /* 0x0000000000007941 */ /* 0x000fea0003800000 */
.L_x_12977:
[----:B------:R-:W-:Y:S01]  /*02e0*/  ISETP.GE.AND P0, PT, R5, R3, PT ;  /* 0x000000030500720c */ /* 0x000fe20003f06270 */
[----:B------:R-:W-:-:S12]  /*02f0*/  BSSY B0, `(.L_x_12979) ;  /* 0x0000016000007945 */ /* 0x000fd80003800000 */
[----:B------:R-:W-:Y:S05]  /*0300*/  @P0 BRA `(.L_x_12980) ;  /* 0x0000000000500947 */ /* 0x000fea0003800000 */
[----:B01----:R-:W0:Y:S01]  /*0310*/  LDC.64 R6, c[0x0][0x220] ;  /* 0x00008800ff067b82 */ /* 0x003e220000000a00 */
[----:B-----5:R-:W-:Y:S02]  /*0320*/  PRMT R9, R14, 0x9910, RZ ;  /* 0x000099100e097816 */ /* 0x020fe400000000ff */
[----:B------:R-:W-:Y:S01]  /*0330*/  LEA R11, R0, R5, 0x9 ;  /* 0x00000005000b7211 */ /* 0x000fe200078e48ff */
[----:B------:R-:W-:Y:S02]  /*0340*/  VIADD R5, R5, 0x80 ;  /* 0x0000008005057836 */ /* 0x000fe40000000000 */
[----:B------:R-:W-:-:S03]  /*0350*/  IMAD R8, R9, R9, RZ ;  /* 0x0000000909087224 */ /* 0x000fc600078e02ff */
[----:B------:R-:W-:Y:S02]  /*0360*/  ISETP.GE.AND P0, PT, R5, R3, PT ;  /* 0x000000030500720c */ /* 0x000fe40003f06270 */
[----:B------:R-:W-:-:S05]  /*0370*/  PRMT R8, R8, 0x9910, RZ ;  /* 0x0000991008087816 */ /* 0x000fca00000000ff */
[----:B------:R-:W-:Y:S02]  /*0380*/  IMAD R9, R9, R8, RZ ;  /* 0x0000000809097224 */ /* 0x000fe400078e02ff */
[----:B0-----:R-:W-:-:S05]  /*0390*/  IMAD.WIDE.U32 R6, R11, 0x2, R6 ;  /* 0x000000020b067825 */ /* 0x001fca00078e0006 */
[----:B------:R2:W-:Y:S01]  /*03a0*/  STG.E.U16 desc[UR4][R6.64], R9 ;  /* 0x0000000906007986 */ /* 0x0005e2000c101504 */
[----:B------:R-:W-:Y:S05]  /*03b0*/  @P0 BRA `(.L_x_12980) ;  /* 0x0000000000240947 */ /* 0x000fea0003800000 */
[----:B--2---:R-:W0:Y:S01]  /*03c0*/  LDC.64 R6, c[0x0][0x220] ;  /* 0x00008800ff067b82 */ /* 0x004e220000000a00 */
[----:B------:R-:W-:Y:S02]  /*03d0*/  PRMT R9, R4, 0x9910, RZ ;  /* 0x0000991004097816 */ /* 0x000fe400000000ff */
[----:B------:R-:W-:Y:S01]  /*03e0*/  LEA R11, R0, R5, 0x9 ;  /* 0x00000005000b7211 */ /* 0x000fe200078e48ff */
[----:B------:R-:W-:Y:S02]  /*03f0*/  VIADD R5, R5, 0x80 ;  /* 0x0000008005057836 */ /* 0x000fe40000000000 */
[----:B------:R-:W-:-:S05]  /*0400*/  IMAD R4, R9, R9, RZ ;  /* 0x0000000909047224 */ /* 0x000fca00078e02ff */
[----:B------:R-:W-:-:S05]  /*0410*/  PRMT R4, R4, 0x9910, RZ ;  /* 0x0000991004047816 */ /* 0x000fca00000000ff */
[----:B------:R-:W-:Y:S02]  /*0420*/  IMAD R9, R9, R4, RZ ;  /* 0x0000000409097224 */ /* 0x000fe400078e02ff */
[----:B0-----:R-:W-:-:S05]  /*0430*/  IMAD.WIDE.U32 R6, R11, 0x2, R6 ;  /* 0x000000020b067825 */ /* 0x001fca00078e0006 */
[----:B------:R3:W-:Y:S02]  /*0440*/  STG.E.U16 desc[UR4][R6.64], R9 ;  /* 0x0000000906007986 */ /* 0x0007e4000c101504 */
.L_x_12980:
[----:B------:R-:W-:Y:S05]  /*0450*/  BSYNC B0 ;  /* 0x0000000000007941 */ /* 0x000fea0003800000 */
.L_x_12979:
[----:B------:R-:W-:-:S13]  /*0460*/  ISETP.GE.AND P0, PT, R5, R3, PT ;  /* 0x000000030500720c */ /* 0x000fda0003f06270 */
[----:B------:R-:W-:Y:S05]  /*0470*/  @P0 EXIT ;  /* 0x000000000000094d */ /* 0x000fea0003800000 */
[----:B0123--:R-:W0:Y:S01]  /*0480*/  LDC.64 R6, c[0x0][0x220] ;  /* 0x00008800ff067b82 */ /* 0x00fe220000000a00 */
[----:B-----5:R-:W-:Y:S02]  /*0490*/  PRMT R4, R2, 0x9910, RZ ;  /* 0x0000991002047816 */ /* 0x020fe400000000ff */
[----:B------:R-:W-:-:S03]  /*04a0*/  LEA R3, R0, R5, 0x9 ;  /* 0x0000000500037211 */ /* 0x000fc600078e48ff */
[----:B------:R-:W-:-:S05]  /*04b0*/  IMAD R2, R4, R4, RZ ;  /* 0x0000000404027224 */ /* 0x000fca00078e02ff */
[----:B------:R-:W-:-:S05]  /*04c0*/  PRMT R2, R2, 0x9910, RZ ;  /* 0x0000991002027816 */ /* 0x000fca00000000ff */
[----:B------:R-:W-:-:S04]  /*04d0*/  IMAD.MOV.U32 R5, RZ, RZ, R2 ;  /* 0x000000ffff057224 */ /* 0x000fc800078e0002 */
[----:B------:R-:W-:Y:S02]  /*04e0*/  IMAD R5, R4, R5, RZ ;  /* 0x0000000504057224 */ /* 0x000fe400078e02ff */
[----:B0-----:R-:W-:-:S05]  /*04f0*/  IMAD.WIDE.U32 R2, R3, 0x2, R6 ;  /* 0x0000000203027825 */ /* 0x001fca00078e0006 */
[----:B------:R-:W-:Y:S01]  /*0500*/  STG.E.U16 desc[UR4][R2.64], R5 ;  /* 0x0000000502007986 */ /* 0x000fe2000c101504 */
[----:B------:R-:W-:Y:S05]  /*0510*/  EXIT ;  /* 0x000000000000794d */ /* 0x000fea0003800000 */
.L_x_12981:
        /* <DEDUP_REMOVED lines=14> */
.L_x_71697:


//--------------------- .text._ZN2at6native29vectorized_elementwise_kernelILi2EZNS0_50_GLOBAL__N__2680c7bb_12_PowKernel_cu_7dd49032_316829pow_tensor_scalar_kernel_implIssEEvRNS_18TensorIteratorBaseET0_EUlsE0_St5arrayIPcLm2EEEEviS6_T1_ --------------------------
	.section	.text._ZN2at6native29vectorized_elementwise_kernelILi2EZNS0_50_GLOBAL__N__2680c7bb_12_PowKernel_cu_7dd49032_316829pow_tensor_scalar_kernel_implIssEEvRNS_18TensorIteratorBaseET0_EUlsE0_St5arrayIPcLm2EEEEviS6_T1_,"ax",@progbits
	.align	128
        .global         _ZN2at6native29vectorized_elementwise_kernelILi2EZNS0_50_GLOBAL__N__2680c7bb_12_PowKernel_cu_7dd49032_316829pow_tensor_scalar_kernel_implIssEEvRNS_18TensorIteratorBaseET0_EUlsE0_St5arrayIPcLm2EEEEviS6_T1_
        .type           _ZN2at6native29vectorized_elementwise_kernelILi2EZNS0_50_GLOBAL__N__2680c7bb_12_PowKernel_cu_7dd49032_316829pow_tensor_scalar_kernel_implIssEEvRNS_18TensorIteratorBaseET0_EUlsE0_St5arrayIPcLm2EEEEviS6_T1_,@function
        .size           _ZN2at6native29vectorized_elementwise_kernelILi2EZNS0_50_GLOBAL__N__2680c7bb_12_PowKernel_cu_7dd49032_316829pow_tensor_scalar_kernel_implIssEEvRNS_18TensorIteratorBaseET0_EUlsE0_St5arrayIPcLm2EEEEviS6_T1_,(.L_x_71698 - _ZN2at6native29vectorized_elementwise_kernelILi2EZNS0_50_GLOBAL__N__2680c7bb_12_PowKernel_cu_7dd49032_316829pow_tensor_scalar_kernel_implIssEEvRNS_18TensorIteratorBaseET0_EUlsE0_St5arrayIPcLm2EEEEviS6_T1_)
        .other          _ZN2at6native29vectorized_elementwise_kernelILi2EZNS0_50_GLOBAL__N__2680c7bb_12_PowKernel_cu_7dd49032_316829pow_tensor_scalar_kernel_implIssEEvRNS_18TensorIteratorBaseET0_EUlsE0_St5arrayIPcLm2EEEEviS6_T1_,@"STO_CUDA_ENTRY STV_DEFAULT"
_ZN2at6native29vectorized_elementwise_kernelILi2EZNS0_50_GLOBAL__N__2680c7bb_12_PowKernel_cu_7dd49032_316829pow_tensor_scalar_kernel_implIssEEvRNS_18TensorIteratorBaseET0_EUlsE0_St5arrayIPcLm2EEEEviS6_T1_:
.text._ZN2at6native29vectorized_elementwise_kernelILi2EZNS0_50_GLOBAL__N__2680c7bb_12_PowKernel_cu_7dd49032_316829pow_tensor_scalar_kernel_implIssEEvRNS_18TensorIteratorBaseET0_EUlsE0_St5arrayIPcLm2EEEEviS6_T1_:
        /* <DEDUP_REMOVED lines=18> */
[----:B------:R-:W-:Y:S01]  /*0120*/  IMAD.WIDE R2, R5, 0x4, R2 ;  /* 0x0000000405027825 */ /* 0x000fe200078e0202 */
[C---:B--2---:R-:W-:Y:S02]  /*0130*/  PRMT R14, R4.reuse, 0xbb32, RZ ;  /* 0x0000bb32040e7816 */ /* 0x044fe400000000ff */
[----:B------:R-:W-:Y:S02]  /*0140*/  PRMT R13, R4, 0x9910, RZ ;  /* 0x00009910040d7816 */ /* 0x000fe400000000ff */
[C---:B---3--:R-:W-:Y:S01]  /*0150*/  PRMT R15, R9.reuse, 0xbb32, RZ ;  /* 0x0000bb32090f7816 */ /* 0x048fe200000000ff */
[----:B------:R-:W-:Y:S01]  /*0160*/  IMAD R7, R14, R14, RZ ;  /* 0x0000000e0e077224 */ /* 0x000fe200078e02ff */
[----:B-1----:R-:W-:Y:S01]  /*0170*/  PRMT R11, R9, 0x9910, RZ ;  /* 0x00009910090b7816 */ /* 0x002fe200000000ff */
[----:B------:R-:W-:Y:S01]  /*0180*/  IMAD R4, R13, R13, RZ ;  /* 0x0000000d0d047224 */ /* 0x000fe200078e02ff */
[----:B----4-:R-:W-:Y:S01]  /*0190*/  PRMT R9, R6, 0x9910, RZ ;  /* 0x0000991006097816 */ /* 0x010fe200000000ff */
[----:B------:R-:W-:Y:S01]  /*01a0*/  IMAD R12, R15, R15, RZ ;  /* 0x0000000f0f0c7224 */ /* 0x000fe200078e02ff */
[----:B------:R-:W-:-:S02]  /*01b0*/  PRMT R7, R7, 0x9910, RZ ;  /* 0x0000991007077816 */ /* 0x000fc400000000ff */
[----:B------:R-:W-:Y:S02]  /*01c0*/  PRMT R10, R4, 0x9910, RZ ;  /* 0x00009910040a7816 */ /* 0x000fe400000000ff */
[----:B------:R-:W-:Y:S01]  /*01d0*/  PRMT R12, R12, 0x9910, RZ ;  /* 0x000099100c0c7816 */ /* 0x000fe200000000ff */
[----:B------:R-:W-:Y:S02]  /*01e0*/  IMAD R4, R14, R7, RZ ;  /* 0x000000070e047224 */ /* 0x000fe400078e02ff */
[----:B------:R-:W-:Y:S01]  /*01f0*/  IMAD R7, R13, R10, RZ ;  /* 0x0000000a0d077224 */ /* 0x000fe200078e02ff */
[----:B------:R-:W-:Y:S01]  /*0200*/  PRMT R10, R6, 0xbb32, RZ ;  /* 0x0000bb32060a7816 */ /* 0x000fe200000000ff */
[----:B------:R-:W-:Y:S01]  /*0210*/  IMAD R0, R15, R12, RZ ;  /* 0x0000000c0f007224 */ /* 0x000fe200078e02ff */
[C---:B-----5:R-:W-:Y:S01]  /*0220*/  PRMT R6, R8.reuse, 0x9910, RZ ;  /* 0x0000991008067816 */ /* 0x060fe200000000ff */
[----:B------:R-:W-:Y:S01]  /*0230*/  IMAD R13, R9, R9, RZ ;  /* 0x00000009090d7224 */ /* 0x000fe200078e02ff */
[----:B------:R-:W-:Y:S01]  /*0240*/  PRMT R8, R8, 0xbb32, RZ ;  /* 0x0000bb3208087816 */ /* 0x000fe200000000ff */
[----:B------:R-:W-:Y:S01]  /*0250*/  IMAD R14, R10, R10, RZ ;  /* 0x0000000a0a0e7224 */ /* 0x000fe200078e02ff */
[----:B------:R-:W-:Y:S01]  /*0260*/  PRMT R7, R7, 0x5410, R4 ;  /* 0x0000541007077816 */ /* 0x000fe20000000004 */
[----:B------:R-:W-:Y:S01]  /*0270*/  IMAD R15, R6, R6, RZ ;  /* 0x00000006060f7224 */ /* 0x000fe200078e02ff */
[----:B------:R-:W-:Y:S01]  /*0280*/  PRMT R17, R13, 0x9910, RZ ;  /* 0x000099100d117816 */ /* 0x000fe200000000ff */
[----:B------:R-:W-:Y:S01]  /*0290*/  IMAD R16, R8, R8, RZ ;  /* 0x0000000808107224 */ /* 0x000fe200078e02ff */
[----:B------:R-:W-:Y:S01]  /*02a0*/  PRMT R14, R14, 0x9910, RZ ;  /* 0x000099100e0e7816 */ /* 0x000fe200000000ff */
[----:B------:R-:W-:Y:S01]  /*02b0*/  IMAD R12, R11, R11, RZ ;  /* 0x0000000b0b0c7224 */ /* 0x000fe200078e02ff */
[----:B------:R-:W-:Y:S01]  /*02c0*/  PRMT R18, R15, 0x9910, RZ ;  /* 0x000099100f127816 */ /* 0x000fe200000000ff */
[----:B------:R-:W-:Y:S01]  /*02d0*/  STG.E desc[UR4][R2.64], R7 ;  /* 0x0000000702007986 */ /* 0x000fe2000c101904 */
[----:B------:R-:W-:Y:S01]  /*02e0*/  PRMT R16, R16, 0x9910, RZ ;  /* 0x0000991010107816 */ /* 0x000fe200000000ff */
[----:B------:R-:W-:Y:S01]  /*02f0*/  IMAD.MOV.U32 R13, RZ, RZ, R14 ;  /* 0x000000ffff0d7224 */ /* 0x000fe200078e000e */
[----:B------:R-:W-:-:S02]  /*0300*/  PRMT R12, R12, 0x9910, RZ ;  /* 0x000099100c0c7816 */ /* 0x000fc400000000ff */
[----:B------:R-:W-:Y:S01]  /*0310*/  MOV R14, R17 ;  /* 0x00000011000e7202 */ /* 0x000fe20000000f00 */
[----:B------:R-:W-:Y:S02]  /*0320*/  IMAD.MOV.U32 R15, RZ, RZ, R16 ;  /* 0x000000ffff0f7224 */ /* 0x000fe400078e0010 */
[----:B------:R-:W-:Y:S02]  /*0330*/  IMAD.MOV.U32 R17, RZ, RZ, R18 ;  /* 0x000000ffff117224 */ /* 0x000fe400078e0012 */
[----:B------:R-:W-:Y:S02]  /*0340*/  IMAD R10, R10, R13, RZ ;  /* 0x0000000d0a0a7224 */ /* 0x000fe400078e02ff */
[----:B------:R-:W-:Y:S02]  /*0350*/  IMAD R11, R11, R12, RZ ;  /* 0x0000000c0b0b7224 */ /* 0x000fe400078e02ff */
[----:B------:R-:W-:Y:S02]  /*0360*/  IMAD R9, R9, R14, RZ ;  /* 0x0000000e09097224 */ /* 0x000fe400078e02ff */
[----:B------:R-:W-:Y:S01]  /*0370*/  IMAD R8, R8, R15, RZ ;  /* 0x0000000f08087224 */ /* 0x000fe200078e02ff */
[----:B------:R-:W-:Y:S01]  /*0380*/  PRMT R11, R11, 0x5410, R0 ;  /* 0x000054100b0b7816 */ /* 0x000fe20000000000 */
[----:B------:R-:W-:Y:S01]  /*0390*/  IMAD R13, R6, R17, RZ ;  /* 0x00000011060d7224 */ /* 0x000fe200078e02ff */
[----:B------:R-:W-:-:S03]  /*03a0*/  PRMT R9, R9, 0x5410, R10 ;  /* 0x0000541009097816 */ /* 0x000fc6000000000a */
[----:B------:R-:W-:Y:S01]  /*03b0*/  STG.E desc[UR4][R2.64+0x200], R11 ;  /* 0x0002000b02007986 */ /* 0x000fe2000c101904 */
[----:B------:R-:W-:-:S03]  /*03c0*/  PRMT R13, R13, 0x5410, R8 ;  /* 0x000054100d0d7816 */ /* 0x000fc60000000008 */
[----:B------:R-:W-:Y:S04]  /*03d0*/  STG.E desc[UR4][R2.64+0x400], R9 ;  /* 0x0004000902007986 */ /* 0x000fe8000c101904 */
[----:B------:R-:W-:Y:S01]  /*03e0*/  STG.E desc[UR4][R2.64+0x600], R13 ;  /* 0x0006000d02007986 */ /* 0x000fe2000c101904 */
[----:B------:R-:W-:Y:S05]  /*03f0*/  EXIT ;  /* 0x000000000000794d */ /* 0x000fea0003800000 */
.L_x_12982:
        /* <DEDUP_REMOVED lines=34> */
[----:B--2---:R-:W-:Y:S01]  /*0620*/  @!P5 IMAD.WIDE.U32 R12, R20, 0x2, R12 ;  /* 0x00000002140cd825 */ /* 0x004fe200078e000c */
[----:B------:R-:W-:-:S03]  /*0630*/  PRMT R20, RZ, 0x7610, R20 ;  /* 0x00007610ff147816 */ /* 0x000fc60000000014 */
[----:B---3--:R-:W-:Y:S01]  /*0640*/  @!P4 IMAD.WIDE.U32 R14, R21, 0x2, R14 ;  /* 0x00000002150ec825 */ /* 0x008fe200078e000e */
[----:B------:R-:W-:Y:S02]  /*0650*/  PRMT R21, RZ, 0x7610, R21 ;  /* 0x00007610ff157816 */ /* 0x000fe40000000015 */
[----:B------:R2:W5:Y:S01]  /*0660*/  @!P5 LDG.E.U16 R20, desc[UR4][R12.64] ;  /* 0x000000040c14d981 */ /* 0x000562000c1e1500 */
[C---:B-1----:R-:W-:Y:S01]  /*0670*/  @!P6 IMAD.IADD R29, R0.reuse, 0x1, R25 ;  /* 0x00000001001de824 */ /* 0x042fe200078e0219 */
[----:B------:R-:W-:Y:S01]  /*0680*/  @!P0 IADD3 R25, R0, R17, RZ ;  /* 0x0000001100198210 */ /* 0x000fe20007ffe0ff */
[----:B----4-:R-:W-:Y:S01]  /*0690*/  @!P1 IMAD.WIDE.U32 R4, R19, 0x2, R4 ;  /* 0x0000000213049825 */ /* 0x010fe200078e0004 */
[----:B------:R1:W5:Y:S01]  /*06a0*/  @!P4 LDG.E.U16 R21, desc[UR4][R14.64] ;  /* 0x000000040e15c981 */ /* 0x000362000c1e1500 */
[----:B------:R-:W-:Y:S02]  /*06b0*/  PRMT R19, RZ, 0x7610, R19 ;  /* 0x00007610ff137816 */ /* 0x000fe40000000013 */
[----:B------:R-:W-:Y:S01]  /*06c0*/  PRMT R22, RZ, 0x7610, R22 ;  /* 0x00007610ff167816 */ /* 0x000fe20000000016 */
[----:B------:R-:W-:Y:S01]  /*06d0*/  @!P3 IMAD.WIDE.U32 R10, R27, 0x2, R10 ;  /* 0x000000021b0ab825 */ /* 0x000fe200078e000a */
[----:B--2---:R-:W-:-:S02]  /*06e0*/  PRMT R13, RZ, 0x7610, R13 ;  /* 0x00007610ff0d7816 */ /* 0x004fc4000000000d */
[----:B------:R-:W-:Y:S01]  /*06f0*/  PRMT R12, RZ, 0x7610, R12 ;  /* 0x00007610ff0c7816 */ /* 0x000fe2000000000c */
[----:B0-----:R-:W-:Y:S01]  /*0700*/  @!P2 IMAD.WIDE.U32 R2, R23, 0x2, R2 ;  /* 0x000000021702a825 */ /* 0x001fe200078e0002 */
[----:B-1----:R-:W-:Y:S01]  /*0710*/  PRMT R14, RZ, 0x7610, R14 ;  /* 0x00007610ff0e7816 */ /* 0x002fe2000000000e */
[----:B------:R0:W5:Y:S02]  /*0720*/  @!P3 LDG.E.U16 R19, desc[UR4][R10.64] ;  /* 0x000000040a13b981 */ /* 0x000164000c1e1500 */
[----:B------:R-:W-:Y:S02]  /*0730*/  @!P6 IMAD.WIDE.U32 R6, R29, 0x2, R6 ;  /* 0x000000021d06e825 */ /* 0x000fe400078e0006 */
[----:B------:R0:W5:Y:S02]  /*0740*/  @!P2 LDG.E.U16 R22, desc[UR4][R2.64] ;  /* 0x000000040216a981 */ /* 0x000164000c1e1500 */
[----:B------:R-:W-:Y:S02]  /*0750*/  @!P0 IMAD.WIDE.U32 R8, R25, 0x2, R8 ;  /* 0x0000000219088825 */ /* 0x000fe400078e0008 */
[----:B------:R0:W5:Y:S04]  /*0760*/  @!P1 LDG.E.U16 R13, desc[UR4][R4.64] ;  /* 0x00000004040d9981 */ /* 0x000168000c1e1500 */
[----:B------:R0:W5:Y:S04]  /*0770*/  @!P6 LDG.E.U16 R12, desc[UR4][R6.64] ;  /* 0x00000004060ce981 */ /* 0x000168000c1e1500 */
[----:B------:R0:W5:Y:S01]  /*0780*/  @!P0 LDG.E.U16 R14, desc[UR4][R8.64] ;  /* 0x00000004080e8981 */ /* 0x000162000c1e1500 */
[----:B------:R-:W-:Y:S04]  /*0790*/  BSSY B0, `(.L_x_12983) ;  /* 0x000000b000007945 */ /* 0x000fe80003800000 */
[----:B------:R-:W-:Y:S05]  /*07a0*/  @P0 BRA `(.L_x_12984) ;  /* 0x0000000000240947 */ /* 0x000fea0003800000 */
[----:B0-----:R-:W0:Y:S01]  /*07b0*/  LDC.64 R2, c[0x0][0x220] ;  /* 0x00008800ff027b82 */ /* 0x001e220000000a00 */
[----:B-----5:R-:W-:Y:S01]  /*07c0*/  PRMT R6, R14, 0x9910, RZ ;  /* 0x000099100e067816 */ /* 0x020fe200000000ff */
[----:B------:R-:W-:Y:S01]  /*07d0*/  IMAD.IADD R5, R0, 0x1, R17 ;  /* 0x0000000100057824 */ /* 0x000fe200078e0211 */
[----:B------:R-:W-:-:S03]  /*07e0*/  IADD3 R17, R17, 0x80, RZ ;  /* 0x0000008011117810 */ /* 0x000fc60007ffe0ff */
[----:B------:R-:W-:-:S05]  /*07f0*/  IMAD R4, R6, R6, RZ ;  /* 0x0000000606047224 */ /* 0x000fca00078e02ff */
[----:B------:R-:W-:Y:S01]  /*0800*/  PRMT R7, R4, 0x9910, RZ ;  /* 0x0000991004077816 */ /* 0x000fe200000000ff */
[----:B0-----:R-:W-:-:S04]  /*0810*/  IMAD.WIDE.U32 R2, R5, 0x2, R2 ;  /* 0x0000000205027825 */ /* 0x001fc800078e0002 */
[----:B------:R-:W-:-:S05]  /*0820*/  IMAD R5, R6, R7, RZ ;  /* 0x0000000706057224 */ /* 0x000fca00078e02ff */
[----:B------:R1:W-:Y:S02]  /*0830*/  STG.E.U16 desc[UR4][R2.64], R5 ;  /* 0x0000000502007986 */ /* 0x0003e4000c101504 */
.L_x_12984:
[----:B------:R-:W-:Y:S05]  /*0840*/  BSYNC B0 ;  /* 0x0000000000007941 */ /* 0x000fea0003800000 */
.L_x_12983:
[----:B------:R-:W-:Y:S01]  /*0850*/  ISETP.GE.AND P0, PT, R17, R16, PT ;  /* 0x000000101100720c */ /* 0x000fe20003f06270 */
[----:B------:R-:W-:Y:S04]  /*0860*/  BSSY B0, `(.L_x_12985) ;  /* 0x0000046000007945 */ /* 0x000fe80003800000 */
[----:B------:R-:W-:Y:S08]  /*0870*/  BSSY B1, `(.L_x_12986) ;  /* 0x000003b000017945 */ /* 0x000ff00003800000 */
[----:B------:R-:W-:Y:S05]  /*0880*/  @P0 BRA `(.L_x_12987) ;  /* 0x0000000000500947 */ /* 0x000fea0003800000 */
[----:B01----:R-:W0:Y:S01]  /*0890*/  LDC.64 R2, c[0x0][0x220] ;  /* 0x00008800ff027b82 */ /* 0x003e220000000a00 */
[----:B-----5:R-:W-:Y:S01]  /*08a0*/  PRMT R5, R18, 0x9910, RZ ;  /* 0x0000991012057816 */ /* 0x020fe200000000ff */
[----:B------:R-:W-:Y:S01]  /*08b0*/  IMAD.IADD R7, R0, 0x1, R17 ;  /* 0x0000000100077824 */ /* 0x000fe200078e0211 */
[----:B------:R-:W-:-:S03]  /*08c0*/  IADD3 R17, R17, 0x80, RZ ;  /* 0x0000008011117810 */ /* 0x000fc60007ffe0ff */
[----:B------:R-:W-:Y:S01]  /*08d0*/  IMAD R4, R5, R5, RZ ;  /* 0x0000000505047224 */ /* 0x000fe200078e02ff */
[----:B------:R-:W-:-:S04]  /*08e0*/  ISETP.GE.AND P0, PT, R17, R16, PT ;  /* 0x000000101100720c */ /* 0x000fc80003f06270 */
[----:B------:R-:W-:-:S05]  /*08f0*/  PRMT R4, R4, 0x9910, RZ ;  /* 0x0000991004047816 */ /* 0x000fca00000000ff */
[----:B------:R-:W-:Y:S02]  /*0900*/  IMAD R5, R5, R4, RZ ;  /* 0x0000000405057224 */ /* 0x000fe400078e02ff */
[----:B0-----:R-:W-:-:S05]  /*0910*/  IMAD.WIDE.U32 R2, R7, 0x2, R2 ;  /* 0x0000000207027825 */ /* 0x001fca00078e0002 */
[----:B------:R0:W-:Y:S01]  /*0920*/  STG.E.U16 desc[UR4][R2.64], R5 ;  /* 0x0000000502007986 */ /* 0x0001e2000c101504 */
[----:B------:R-:W-:Y:S05]  /*0930*/  @P0 BRA `(.L_x_12988) ;  /* 0x0000000000500947 */ /* 0x000fea0003800000 */
[----:B0-----:R-:W0:Y:S01]  /*0940*/  LDC.64 R2, c[0x0][0x220] ;  /* 0x00008800ff027b82 */ /* 0x001e220000000a00 */
[----:B------:R-:W-:Y:S01]  /*0950*/  PRMT R5, R20, 0x9910, RZ ;  /* 0x0000991014057816 */ /* 0x000fe200000000ff */
[----:B------:R-:W-:Y:S01]  /*0960*/  IMAD.IADD R7, R0, 0x1, R17 ;  /* 0x0000000100077824 */ /* 0x000fe200078e0211 */
[----:B------:R-:W-:-:S03]  /*0970*/  IADD3 R17, R17, 0x80, RZ ;  /* 0x0000008011117810 */ /* 0x000fc60007ffe0ff */
[----:B------:R-:W-:-:S05]  /*0980*/  IMAD R4, R5, R5, RZ ;  /* 0x0000000505047224 */ /* 0x000fca00078e02ff */
[----:B------:R-:W-:-:S05]  /*0990*/  PRMT R4, R4, 0x9910, RZ ;  /* 0x0000991004047816 */ /* 0x000fca00000000ff */
[----:B------:R-:W-:Y:S02]  /*09a0*/  IMAD R5, R5, R4, RZ ;  /* 0x0000000405057224 */ /* 0x000fe400078e02ff */
[----:B0-----:R-:W-:-:S05]  /*09b0*/  IMAD.WIDE.U32 R2, R7, 0x2, R2 ;  /* 0x0000000207027825 */ /* 0x001fca00078e0002 */
[----:B------:R2:W-:Y:S02]  /*09c0*/  STG.E.U16 desc[UR4][R2.64], R5 ;  /* 0x0000000502007986 */ /* 0x0005e4000c101504 */
.L_x_12987:
[----:B------:R-:W-:-:S13]  /*09d0*/  ISETP.GE.AND P0, PT, R17, R16, PT ;  /* 0x000000101100720c */ /* 0x000fda0003f06270 */
[----:B------:R-:W-:Y:S05]  /*09e0*/  @P0 BRA `(.L_x_12989) ;  /* 0x0000000000500947 */ /* 0x000fea0003800000 */
[----:B012---:R-:W0:Y:S01]  /*09f0*/  LDC.64 R2, c[0x0][0x220] ;  /* 0x00008800ff027b82 */ /* 0x007e220000000a00 */
[----:B-----5:R-:W-:Y:S01]  /*0a00*/  PRMT R5, R21, 0x9910, RZ ;  /* 0x0000991015057816 */ /* 0x020fe200000000ff */
[----:B------:R-:W-:Y:S01]  /*0a10*/  IMAD.IADD R7, R0, 0x1, R17 ;  /* 0x0000000100077824 */ /* 0x000fe200078e0211 */
[----:B------:R-:W-:-:S03]  /*0a20*/  IADD3 R17, R17, 0x80, RZ ;  /* 0x0000008011117810 */ /* 0x000fc60007ffe0ff */
[----:B------:R-:W-:-:S05]  /*0a30*/  IMAD R4, R5, R5, RZ ;  /* 0x0000000505047224 */ /* 0x000fca00078e02ff */
[----:B------:R-:W-:-:S05]  /*0a40*/  PRMT R4, R4, 0x9910, RZ ;  /* 0x0000991004047816 */ /* 0x000fca00000000ff */
[----:B------:R-:W-:Y:S02]  /*0a50*/  IMAD R5, R5, R4, RZ ;  /* 0x0000000405057224 */ /* 0x000fe400078e02ff */
[----:B0-----:R-:W-:-:S05]  /*0a60*/  IMAD.WIDE.U32 R2, R7, 0x2, R2 ;  /* 0x0000000207027825 */ /* 0x001fca00078e0002 */
[----:B------:R1:W-:Y:S02]  /*0a70*/  STG.E.U16 desc[UR4][R2.64], R5 ;  /* 0x0000000502007986 */ /* 0x0003e4000c101504 */
.L_x_12988:
[----:B------:R-:W-:-:S13]  /*0a80*/  ISETP.GE.AND P0, PT, R17, R16, PT ;  /* 0x000000101100720c */ /* 0x000fda0003f06270 */
[----:B------:R-:W-:Y:S05]  /*0a90*/  @P0 BRA `(.L_x_12990) ;  /* 0x0000000000540947 */ /* 0x000fea0003800000 */
[----:B01----:R-:W0:Y:S01]  /*0aa0*/  LDC.64 R2, c[0x0][0x220] ;  /* 0x00008800ff027b82 */ /* 0x003e220000000a00 */
        /* <DEDUP_REMOVED lines=8> */
.L_x_12989:
[----:B------:R-:W-:-:S13]  /*0b30*/  ISETP.GE.AND P0, PT, R17, R16, PT ;  /* 0x000000101100720c */ /* 0x000fda0003f06270 */
[----:B------:R-:W-:Y:S05]  /*0b40*/  @P0 BREAK B1 ;  /* 0x0000000000010942 */ /* 0x000fea0003800000 */
[----:B------:R-:W-:Y:S05]  /*0b50*/  @P0 BRA `(.L_x_12991) ;  /* 0x0000000000580947 */ /* 0x000fea0003800000 */
[----:B0123--:R-:W0:Y:S01]  /*0b60*/  LDC.64 R2, c[0x0][0x220] ;  /* 0x00008800ff027b82 */ /* 0x00fe220000000a00 */
        /* <DEDUP_REMOVED lines=8> */
.L_x_12990:
[----:B------:R-:W-:-:S13]  /*0bf0*/  ISETP.GE.AND P0, PT, R17, R16, PT ;  /* 0x000000101100720c */ /* 0x000fda0003f06270 */
[----:B------:R-:W-:Y:S05]  /*0c00*/  @P0 BREAK B1 ;  /* 0x0000000000010942 */ /* 0x000fea0003800000 */
[----:B------:R-:W-:Y:S05]  /*0c10*/  @P0 BRA `(.L_x_12991) ;  /* 0x0000000000280947 */ /* 0x000fea0003800000 */
[----:B------:R-:W-:Y:S05]  /*0c20*/  BSYNC B1 ;  /* 0x0000000000017941 */ /* 0x000fea0003800000 */
.L_x_12986:
[----:B012---:R-:W0:Y:S01]  /*0c30*/  LDC.64 R2, c[0x0][0x220] ;  /* 0x00008800ff027b82 */ /* 0x007e220000000a00 */
        /* <DEDUP_REMOVED lines=8> */
.L_x_12991:
[----:B------:R-:W-:Y:S05]  /*0cc0*/  BSYNC B0 ;  /* 0x0000000000007941 */ /* 0x000fea0003800000 */
.L_x_12985:
[----:B------:R-:W-:Y:S05]  /*0cd0*/  WARPSYNC.ALL ;  /* 0x0000000000007948 */ /* 0x000fea0003800000 */
[----:B------:R-:W-:-:S13]  /*0ce0*/  ISETP.GE.AND P0, PT, R17, R16, PT ;  /* 0x000000101100720c */ /* 0x000fda0003f06270 */
[----:B------:R-:W-:Y:S05]  /*0cf0*/  @P0 EXIT ;  /* 0x000000000000094d */ /* 0x000fea0003800000 */
[----:B01234-:R-:W0:Y:S01]  /*0d00*/  LDC.64 R2, c[0x0][0x220] ;  /* 0x00008800ff027b82 */ /* 0x01fe220000000a00 */
[----:B-----5:R-:W-:Y:S01]  /*0d10*/  PRMT R5, R12, 0x9910, RZ ;  /* 0x000099100c057816 */ /* 0x020fe200000000ff */
[----:B------:R-:W-:-:S04]  /*0d20*/  IMAD.IADD R17, R0, 0x1, R17 ;  /* 0x0000000100117824 */ /* 0x000fc800078e0211 */
[----:B------:R-:W-:-:S05]  /*0d30*/  IMAD R4, R5, R5, RZ ;  /* 0x0000000505047224 */ /* 0x000fca00078e02ff */
[----:B------:R-:W-:-:S04]  /*0d40*/  PRMT R4, R4, 0x9910, RZ ;  /* 0x0000991004047816 */ /* 0x000fc800000000ff */
[----:B------:R-:W-:-:S05]  /*0d50*/  MOV R0, R4 ;  /* 0x0000000400007202 */ /* 0x000fca0000000f00 */
[----:B------:R-:W-:Y:S02]  /*0d60*/  IMAD R5, R5, R0, RZ ;  /* 0x0000000005057224 */ /* 0x000fe400078e02ff */
[----:B0-----:R-:W-:-:S05]  /*0d70*/  IMAD.WIDE.U32 R2, R17, 0x2, R2 ;  /* 0x0000000211027825 */ /* 0x001fca00078e0002 */
[----:B------:R-:W-:Y:S01]  /*0d80*/  STG.E.U16 desc[UR4][R2.64], R5 ;  /* 0x0000000502007986 */ /* 0x000fe2000c101504 */
[----:B------:R-:W-:Y:S05]  /*0d90*/  EXIT ;  /* 0x000000000000794d */ /* 0x000fea0003800000 */
.L_x_12992:
        /* <DEDUP_REMOVED lines=14> */
.L_x_71698:


//--------------------- .text._ZN2at6native29vectorized_elementwise_kernelILi4EZNS0_50_GLOBAL__N__2680c7bb_12_PowKernel_cu_7dd49032_316829pow_tensor_scalar_kernel_implIssEEvRNS_18TensorIteratorBaseET0_EUlsE0_St5arrayIPcLm2EEEEviS6_T1_ --------------------------
	.section	.text._ZN2at6native29vectorized_elementwise_kernelILi4EZNS0_50_GLOBAL__N__2680c7bb_12_PowKernel_cu_7dd49032_316829pow_tensor_scalar_kernel_implIssEEvRNS_18TensorIteratorBaseET0_EUlsE0_St5arrayIPcLm2EEEEviS6_T1_,"ax",@progbits
	.align	128
        .global         _ZN2at6native29vectorized_elementwise_kernelILi4EZNS0_50_GLOBAL__N__2680c7bb_12_PowKernel_cu_7dd49032_316829pow_tensor_scalar_kernel_implIssEEvRNS_18TensorIteratorBaseET0_EUlsE0_St5arrayIPcLm2EEEEviS6_T1_
        .type           _ZN2at6native29vectorized_elementwise_kernelILi4EZNS0_50_GLOBAL__N__2680c7bb_12_PowKernel_cu_7dd49032_316829pow_tensor_scalar_kernel_implIssEEvRNS_18TensorIteratorBaseET0_EUlsE0_St5arrayIPcLm2EEEEviS6_T1_,@function
        .size           _ZN2at6native29vectorized_elementwise_kernelILi4EZNS0_50_GLOBAL__N__2680c7bb_12_PowKernel_cu_7dd49032_316829pow_tensor_scalar_kernel_implIssEEvRNS_18TensorIteratorBaseET0_EUlsE0_St5arrayIPcLm2EEEEviS6_T1_,(.L_x_71699 - _ZN2at6native29vectorized_elementwise_kernelILi4EZNS0_50_GLOBAL__N__2680c7bb_12_PowKernel_cu_7dd49032_316829pow_tensor_scalar_kernel_implIssEEvRNS_18TensorIteratorBaseET0_EUlsE0_St5arrayIPcLm2EEEEviS6_T1_)
        .other          _ZN2at6native29vectorized_elementwise_kernelILi4EZNS0_50_GLOBAL__N__2680c7bb_12_PowKernel_cu_7dd49032_316829pow_tensor_scalar_kernel_implIssEEvRNS_18TensorIteratorBaseET0_EUlsE0_St5arrayIPcLm2EEEEviS6_T1_,@"STO_CUDA_ENTRY STV_DEFAULT"
_ZN2at6native29vectorized_elementwise_kernelILi4EZNS0_50_GLOBAL__N__2680c7bb_12_PowKernel_cu_7dd49032_316829pow_tensor_scalar_kernel_implIssEEvRNS_18TensorIteratorBaseET0_EUlsE0_St5arrayIPcLm2EEEEviS6_T1_:
.text._ZN2at6native29vectorized_elementwise_kernelILi4EZNS0_50_GLOBAL__N__2680c7bb_12_PowKernel_cu_7dd49032_316829pow_tensor_scalar_kernel_implIssEEvRNS_18TensorIteratorBaseET0_EUlsE0_St5arrayIPcLm2EEEEviS6_T1_:
        /* <DEDUP_REMOVED lines=17> */
[C---:B--2---:R-:W-:Y:S02]  /*0110*/  PRMT R14, R6.reuse, 0xbb32, RZ ;  /* 0x0000bb32060e7816 */ /* 0x044fe400000000ff */
[----:B------:R-:W-:Y:S02]  /*0120*/  PRMT R13, R6, 0x9910, RZ ;  /* 0x00009910060d7816 */ /* 0x000fe400000000ff */
[----:B------:R-:W-:Y:S01]  /*0130*/  PRMT R15, R7, 0xbb32, RZ ;  /* 0x0000bb32070f7816 */ /* 0x000fe200000000ff */
[----:B------:R-:W-:Y:S01]  /*0140*/  IMAD R6, R14, R14, RZ ;  /* 0x0000000e0e067224 */ /* 0x000fe200078e02ff */
[----:B---3--:R-:W-:Y:S01]  /*0150*/  PRMT R0, R8, 0x9910, RZ ;  /* 0x0000991008007816 */ /* 0x008fe200000000ff */
[----:B------:R-:W-:Y:S02]  /*0160*/  IMAD R4, R13, R13, RZ ;  /* 0x0000000d0d047224 */ /* 0x000fe400078e02ff */
[----:B------:R-:W-:Y:S01]  /*0170*/  IMAD R12, R15, R15, RZ ;  /* 0x0000000f0f0c7224 */ /* 0x000fe200078e02ff */
[----:B------:R-:W-:-:S02]  /*0180*/  PRMT R11, R6, 0x9910, RZ ;  /* 0x00009910060b7816 */ /* 0x000fc400000000ff */
[----:B------:R-:W-:Y:S02]  /*0190*/  PRMT R10, R4, 0x9910, RZ ;  /* 0x00009910040a7816 */ /* 0x000fe400000000ff */
[----:B------:R-:W-:Y:S01]  /*01a0*/  PRMT R6, R12, 0x9910, RZ ;  /* 0x000099100c067816 */ /* 0x000fe200000000ff */
[----:B------:R-:W-:Y:S01]  /*01b0*/  IMAD R4, R14, R11, RZ ;  /* 0x0000000b0e047224 */ /* 0x000fe200078e02ff */
[----:B------:R-:W-:Y:S01]  /*01c0*/  PRMT R12, R9, 0x9910, RZ ;  /* 0x00009910090c7816 */ /* 0x000fe200000000ff */
[----:B------:R-:W-:Y:S01]  /*01d0*/  IMAD R11, R13, R10, RZ ;  /* 0x0000000a0d0b7224 */ /* 0x000fe200078e02ff */
[----:B------:R-:W-:Y:S01]  /*01e0*/  PRMT R10, R7, 0x9910, RZ ;  /* 0x00009910070a7816 */ /* 0x000fe200000000ff */
[----:B------:R-:W-:Y:S01]  /*01f0*/  IMAD R6, R15, R6, RZ ;  /* 0x000000060f067224 */ /* 0x000fe200078e02ff */
[----:B------:R-:W-:Y:S01]  /*0200*/  PRMT R9, R9, 0xbb32, RZ ;  /* 0x0000bb3209097816 */ /* 0x000fe200000000ff */
[----:B------:R-:W-:Y:S01]  /*0210*/  IMAD R13, R0, R0, RZ ;  /* 0x00000000000d7224 */ /* 0x000fe200078e02ff */
[----:B------:R-:W-:Y:S01]  /*0220*/  PRMT R7, R8, 0xbb32, RZ ;  /* 0x0000bb3208077816 */ /* 0x000fe200000000ff */
[----:B------:R-:W-:Y:S01]  /*0230*/  IMAD.MOV.U32 R8, RZ, RZ, R12 ;  /* 0x000000ffff087224 */ /* 0x000fe200078e000c */
[----:B------:R-:W-:Y:S01]  /*0240*/  PRMT R4, R11, 0x5410, R4 ;  /* 0x000054100b047816 */ /* 0x000fe20000000004 */
[----:B------:R-:W-:Y:S01]  /*0250*/  IMAD R12, R10, R10, RZ ;  /* 0x0000000a0a0c7224 */ /* 0x000fe200078e02ff */
[----:B------:R-:W-:Y:S01]  /*0260*/  PRMT R17, R13, 0x9910, RZ ;  /* 0x000099100d117816 */ /* 0x000fe200000000ff */
[----:B------:R-:W-:-:S02]  /*0270*/  IMAD R16, R9, R9, RZ ;  /* 0x0000000909107224 */ /* 0x000fc400078e02ff */
[----:B------:R-:W-:Y:S01]  /*0280*/  IMAD R15, R8, R8, RZ ;  /* 0x00000008080f7224 */ /* 0x000fe200078e02ff */
[----:B------:R-:W-:Y:S01]  /*0290*/  PRMT R12, R12, 0x9910, RZ ;  /* 0x000099100c0c7816 */ /* 0x000fe200000000ff */
[----:B------:R-:W-:Y:S01]  /*02a0*/  IMAD R14, R7, R7, RZ ;  /* 0x00000007070e7224 */ /* 0x000fe200078e02ff */
[----:B------:R-:W-:Y:S01]  /*02b0*/  PRMT R16, R16, 0x9910, RZ ;  /* 0x0000991010107816 */ /* 0x000fe200000000ff */
[----:B------:R-:W-:Y:S01]  /*02c0*/  IMAD R0, R0, R17, RZ ;  /* 0x0000001100007224 */ /* 0x000fe200078e02ff */
[----:B------:R-:W-:Y:S02]  /*02d0*/  PRMT R15, R15, 0x9910, RZ ;  /* 0x000099100f0f7816 */ /* 0x000fe400000000ff */
[----:B------:R-:W-:Y:S01]  /*02e0*/  MOV R13, R12 ;  /* 0x0000000c000d7202 */ /* 0x000fe20000000f00 */
[----:B------:R-:W-:Y:S01]  /*02f0*/  IMAD.MOV.U32 R12, RZ, RZ, R16 ;  /* 0x000000ffff0c7224 */ /* 0x000fe200078e0010 */
[----:B------:R-:W-:Y:S01]  /*0300*/  PRMT R14, R14, 0x9910, RZ ;  /* 0x000099100e0e7816 */ /* 0x000fe200000000ff */
[----:B------:R-:W-:-:S02]  /*0310*/  IMAD R8, R8, R15, RZ ;  /* 0x0000000f08087224 */ /* 0x000fc400078e02ff */
[----:B------:R-:W-:Y:S02]  /*0320*/  IMAD R9, R9, R12, RZ ;  /* 0x0000000c09097224 */ /* 0x000fe400078e02ff */
[----:B------:R-:W-:Y:S02]  /*0330*/  IMAD R13, R10, R13, RZ ;  /* 0x0000000d0a0d7224 */ /* 0x000fe400078e02ff */
[----:B------:R-:W-:Y:S01]  /*0340*/  IMAD R7, R7, R14, RZ ;  /* 0x0000000e07077224 */ /* 0x000fe200078e02ff */
[----:B------:R-:W-:Y:S02]  /*0350*/  PRMT R9, R8, 0x5410, R9 ;  /* 0x0000541008097816 */ /* 0x000fe40000000009 */
[----:B------:R-:W-:Y:S02]  /*0360*/  PRMT R5, R13, 0x5410, R6 ;  /* 0x000054100d057816 */ /* 0x000fe40000000006 */
[----:B------:R-:W-:-:S03]  /*0370*/  PRMT R8, R0, 0x5410, R7 ;  /* 0x0000541000087816 */ /* 0x000fc60000000007 */
[----:B------:R-:W-:Y:S04]  /*0380*/  STG.E.64 desc[UR4][R2.64], R4 ;  /* 0x0000000402007986 */ /* 0x000fe8000c101b04 */
[----:B------:R-:W-:Y:S01]  /*0390*/  STG.E.64 desc[UR4][R2.64+0x400], R8 ;  /* 0x0004000802007986 */ /* 0x000fe2000c101b04 */
[----:B------:R-:W-:Y:S05]  /*03a0*/  EXIT ;  /* 0x000000000000794d */ /* 0x000fea0003800000 */
.L_x_12993:
        /* <DEDUP_REMOVED lines=31> */
[----:B------:R-:W4:Y:S03]  /*05a0*/  @!P1 LDC.64 R4, c[0x0][0x228] ;  /* 0x00008a00ff049b82 */ /* 0x000f260000000a00 */
        /* <DEDUP_REMOVED lines=36> */
.L_x_12995:
[----:B------:R-:W-:Y:S05]  /*07f0*/  BSYNC B0 ;  /* 0x0000000000007941 */ /* 0x000fea0003800000 */
.L_x_12994:
        /* <DEDUP_REMOVED lines=24> */
.L_x_12998:
        /* <DEDUP_REMOVED lines=11> */
.L_x_12999:
        /* <DEDUP_REMOVED lines=11> */
.L_x_13000:
        /* <DEDUP_REMOVED lines=12> */
.L_x_13001:
[----:B------:R-:W-:-:S13]  /*0ba0*/  ISETP.GE.AND P0, PT, R17, R16, PT ;  /* 0x000000101100720c */ /* 0x000fda0003f06270 */
[----:B------:R-:W-:Y:S05]  /*0bb0*/  @P0 BREAK B1 ;  /* 0x0000000000010942 */ /* 0x000fea0003800000 */
[----:B------:R-:W-:Y:S05]  /*0bc0*/  @P0 BRA `(.L_x_13002) ;  /* 0x0000000000280947 */ /* 0x000fea0003800000 */
[----:B------:R-:W-:Y:S05]  /*0bd0*/  BSYNC B1 ;  /* 0x0000000000017941 */ /* 0x000fea0003800000 */
.L_x_12997:
        /* <DEDUP_REMOVED lines=9> */
.L_x_13002:
[----:B------:R-:W-:Y:S05]  /*0c70*/  BSYNC B0 ;  /* 0x0000000000007941 */ /* 0x000fea0003800000 */
.L_x_12996:
        /* <DEDUP_REMOVED lines=13> */
.L_x_13003:
        /* <DEDUP_REMOVED lines=11> */
.L_x_71699:


//--------------------- .text._ZN2at6native29vectorized_elementwise_kernelILi8EZNS0_50_GLOBAL__N__2680c7bb_12_PowKernel_cu_7dd49032_316829pow_tensor_scalar_kernel_implIssEEvRNS_18TensorIteratorBaseET0_EUlsE0_St5arrayIPcLm2EEEEviS6_T1_ --------------------------
	.section	.text._ZN2at6native29vectorized_elementwise_kernelILi8EZNS0_50_GLOBAL__N__2680c7bb_12_PowKernel_cu_7dd49032_316829pow_tensor_scalar_kernel_implIssEEvRNS_18TensorIteratorBaseET0_EUlsE0_St5arrayIPcLm2EEEEviS6_T1_,"ax",@progbits
	.align	128
        .global         _ZN2at6native29vectorized_elementwise_kernelILi8EZNS0_50_GLOBAL__N__2680c7bb_12_PowKernel_cu_7dd49032_316829pow_tensor_scalar_kernel_implIssEEvRNS_18TensorIteratorBaseET0_EUlsE0_St5arrayIPcLm2EEEEviS6_T1_
        .type           _ZN2at6native29vectorized_elementwise_kernelILi8EZNS0_50_GLOBAL__N__2680c7bb_12_PowKernel_cu_7dd49032_316829pow_tensor_scalar_kernel_implIssEEvRNS_18TensorIteratorBaseET0_EUlsE0_St5arrayIPcLm2EEEEviS6_T1_,@function
        .size           _ZN2at6native29vectorized_elementwise_kernelILi8EZNS0_50_GLOBAL__N__2680c7bb_12_PowKernel_cu_7dd49032_316829pow_tensor_scalar_kernel_implIssEEvRNS_18TensorIteratorBaseET0_EUlsE0_St5arrayIPcLm2EEEEviS6_T1_,(.L_x_71700 - _ZN2at6native29vectorized_elementwise_kernelILi8EZNS0_50_GLOBAL__N__2680c7bb_12_PowKernel_cu_7dd49032_316829pow_tensor_scalar_kernel_implIssEEvRNS_18TensorIteratorBaseET0_EUlsE0_St5arrayIPcLm2EEEEviS6_T1_)
        .other          _ZN2at6native29vectorized_elementwise_kernelILi8EZNS0_50_GLOBAL__N__2680c7bb_12_PowKernel_cu_7dd49032_316829pow_tensor_scalar_kernel_implIssEEvRNS_18TensorIteratorBaseET0_EUlsE0_St5arrayIPcLm2EEEEviS6_T1_,@"STO_CUDA_ENTRY STV_DEFAULT"
_ZN2at6native29vectorized_elementwise_kernelILi8EZNS0_50_GLOBAL__N__2680c7bb_12_PowKernel_cu_7dd49032_316829pow_tensor_scalar_kernel_implIssEEvRNS_18TensorIteratorBaseET0_EUlsE0_St5arrayIPcLm2EEEEviS6_T1_:
.text._ZN2at6native29vectorized_elementwise_kernelILi8EZNS0_50_GLOBAL__N__2680c7bb_12_PowKernel_cu_7dd49032_316829pow_tensor_scalar_kernel_implIssEEvRNS_18TensorIteratorBaseET0_EUlsE0_St5arrayIPcLm2EEEEviS6_T1_:
        /* <DEDUP_REMOVED lines=12> */
[----:B0-----:R-:W-:-:S06]  /*00c0*/  IMAD.WIDE.U32 R4, R2, 0x10, R4 ;  /* 0x0000001002047825 */ /* 0x001fcc00078e0004 */
[----:B------:R-:W3:Y:S02]  /*00d0*/  LDG.E.128 R4, desc[UR4][R4.64] ;  /* 0x0000000404047981 */ /* 0x000ee4000c1e1d00 */
[C---:B---3--:R-:W-:Y:S02]  /*00e0*/  PRMT R13, R4.reuse, 0x9910, RZ ;  /* 0x00009910040d7816 */ /* 0x048fe400000000ff */
[----:B------:R-:W-:Y:S02]  /*00f0*/  PRMT R15, R5, 0xbb32, RZ ;  /* 0x0000bb32050f7816 */ /* 0x000fe400000000ff */
[----:B------:R-:W-:Y:S01]  /*0100*/  PRMT R14, R4, 0xbb32, RZ ;  /* 0x0000bb32040e7816 */ /* 0x000fe200000000ff */
[----:B------:R-:W-:Y:S01]  /*0110*/  IMAD R3, R13, R13, RZ ;  /* 0x0000000d0d037224 */ /* 0x000fe200078e02ff */
[----:B------:R-:W-:Y:S01]  /*0120*/  PRMT R16, R5, 0x9910, RZ ;  /* 0x0000991005107816 */ /* 0x000fe200000000ff */
[----:B------:R-:W-:Y:S01]  /*0130*/  IMAD R12, R15, R15, RZ ;  /* 0x0000000f0f0c7224 */ /* 0x000fe200078e02ff */
[----:B------:R-:W-:Y:S01]  /*0140*/  PRMT R10, R6, 0x9910, RZ ;  /* 0x00009910060a7816 */ /* 0x000fe200000000ff */
[----:B------:R-:W-:Y:S01]  /*0150*/  IMAD R11, R14, R14, RZ ;  /* 0x0000000e0e0b7224 */ /* 0x000fe200078e02ff */
[----:B------:R-:W-:-:S02]  /*0160*/  PRMT R4, R3, 0x9910, RZ ;  /* 0x0000991003047816 */ /* 0x000fc400000000ff */
[----:B------:R-:W-:Y:S02]  /*0170*/  PRMT R5, R12, 0x9910, RZ ;  /* 0x000099100c057816 */ /* 0x000fe400000000ff */
[----:B------:R-:W-:Y:S02]  /*0180*/  PRMT R12, R6, 0xbb32, RZ ;  /* 0x0000bb32060c7816 */ /* 0x000fe400000000ff */
[----:B------:R-:W-:Y:S01]  /*0190*/  MOV R6, R4 ;  /* 0x0000000400067202 */ /* 0x000fe20000000f00 */
[----:B------:R-:W-:Y:S01]  /*01a0*/  IMAD.MOV.U32 R4, RZ, RZ, R5 ;  /* 0x000000ffff047224 */ /* 0x000fe200078e0005 */
[----:B------:R-:W-:Y:S02]  /*01b0*/  PRMT R18, R7, 0xbb32, RZ ;  /* 0x0000bb3207127816 */ /* 0x000fe400000000ff */
[----:B------:R-:W-:Y:S01]  /*01c0*/  PRMT R11, R11, 0x9910, RZ ;  /* 0x000099100b0b7816 */ /* 0x000fe200000000ff */
[----:B------:R-:W-:Y:S01]  /*01d0*/  IMAD R6, R13, R6, RZ ;  /* 0x000000060d067224 */ /* 0x000fe200078e02ff */
[----:B------:R-:W-:Y:S01]  /*01e0*/  PRMT R17, R7, 0x9910, RZ ;  /* 0x0000991007117816 */ /* 0x000fe200000000ff */
[----:B------:R-:W-:-:S02]  /*01f0*/  IMAD R7, R15, R4, RZ ;  /* 0x000000040f077224 */ /* 0x000fc400078e02ff */
[----:B--2---:R-:W-:Y:S01]  /*0200*/  IMAD.WIDE.U32 R4, R0, 0x2, R8 ;  /* 0x0000000200047825 */ /* 0x004fe200078e0008 */
[----:B------:R-:W-:-:S03]  /*0210*/  MOV R9, R12 ;  /* 0x0000000c00097202 */ /* 0x000fc60000000f00 */
[----:B------:R-:W-:Y:S02]  /*0220*/  IMAD.MOV.U32 R8, RZ, RZ, R18 ;  /* 0x000000ffff087224 */ /* 0x000fe400078e0012 */
[----:B------:R-:W-:Y:S02]  /*0230*/  IMAD.MOV.U32 R3, RZ, RZ, R11 ;  /* 0x000000ffff037224 */ /* 0x000fe400078e000b */
[----:B------:R-:W-:Y:S02]  /*0240*/  IMAD.MOV.U32 R11, RZ, RZ, R16 ;  /* 0x000000ffff0b7224 */ /* 0x000fe400078e0010 */
[----:B------:R-:W-:Y:S02]  /*0250*/  IMAD.MOV.U32 R0, RZ, RZ, R17 ;  /* 0x000000ffff007224 */ /* 0x000fe400078e0011 */
[----:B------:R-:W-:Y:S02]  /*0260*/  IMAD R16, R8, R8, RZ ;  /* 0x0000000808107224 */ /* 0x000fe400078e02ff */
[----:B------:R-:W-:-:S02]  /*0270*/  IMAD R3, R14, R3, RZ ;  /* 0x000000030e037224 */ /* 0x000fc400078e02ff */
[----:B------:R-:W-:Y:S01]  /*0280*/  IMAD R12, R11, R11, RZ ;  /* 0x0000000b0b0c7224 */ /* 0x000fe200078e02ff */
[----:B------:R-:W-:Y:S01]  /*0290*/  PRMT R16, R16, 0x9910, RZ ;  /* 0x0000991010107816 */ /* 0x000fe200000000ff */
[----:B------:R-:W-:Y:S02]  /*02a0*/  IMAD R13, R10, R10, RZ ;  /* 0x0000000a0a0d7224 */ /* 0x000fe400078e02ff */
[----:B------:R-:W-:Y:S01]  /*02b0*/  IMAD R15, R0, R0, RZ ;  /* 0x00000000000f7224 */ /* 0x000fe200078e02ff */
[----:B------:R-:W-:Y:S01]  /*02c0*/  PRMT R12, R12, 0x9910, RZ ;  /* 0x000099100c0c7816 */ /* 0x000fe200000000ff */
[----:B------:R-:W-:Y:S01]  /*02d0*/  IMAD R14, R9, R9, RZ ;  /* 0x00000009090e7224 */ /* 0x000fe200078e02ff */
[----:B------:R-:W-:Y:S02]  /*02e0*/  PRMT R13, R13, 0x9910, RZ ;  /* 0x000099100d0d7816 */ /* 0x000fe400000000ff */
[----:B------:R-:W-:Y:S01]  /*02f0*/  PRMT R17, R15, 0x9910, RZ ;  /* 0x000099100f117816 */ /* 0x000fe200000000ff */
[----:B------:R-:W-:Y:S01]  /*0300*/  IMAD R12, R11, R12, RZ ;  /* 0x0000000c0b0c7224 */ /* 0x000fe200078e02ff */
[----:B------:R-:W-:Y:S01]  /*0310*/  PRMT R14, R14, 0x9910, RZ ;  /* 0x000099100e0e7816 */ /* 0x000fe200000000ff */
[----:B------:R-:W-:Y:S01]  /*0320*/  IMAD R10, R10, R13, RZ ;  /* 0x0000000d0a0a7224 */ /* 0x000fe200078e02ff */
[----:B------:R-:W-:Y:S01]  /*0330*/  MOV R15, R16 ;  /* 0x00000010000f7202 */ /* 0x000fe20000000f00 */
[----:B------:R-:W-:-:S02]  /*0340*/  IMAD R0, R0, R17, RZ ;  /* 0x0000001100007224 */ /* 0x000fc400078e02ff */
[----:B------:R-:W-:Y:S02]  /*0350*/  IMAD R11, R9, R14, RZ ;  /* 0x0000000e090b7224 */ /* 0x000fe400078e02ff */
[----:B------:R-:W-:Y:S02]  /*0360*/  IMAD R13, R8, R15, RZ ;  /* 0x0000000f080d7224 */ /* 0x000fe400078e02ff */
[----:B------:R-:W-:Y:S01]  /*0370*/  IMAD.WIDE R8, R2, 0x10, R4 ;  /* 0x0000001002087825 */ /* 0x000fe200078e0204 */
[----:B------:R-:W-:Y:S02]  /*0380*/  PRMT R4, R6, 0x5410, R3 ;  /* 0x0000541006047816 */ /* 0x000fe40000000003 */
[----:B------:R-:W-:Y:S02]  /*0390*/  PRMT R5, R12, 0x5410, R7 ;  /* 0x000054100c057816 */ /* 0x000fe40000000007 */
[----:B------:R-:W-:Y:S02]  /*03a0*/  PRMT R6, R10, 0x5410, R11 ;  /* 0x000054100a067816 */ /* 0x000fe4000000000b */
[----:B------:R-:W-:-:S05]  /*03b0*/  PRMT R7, R0, 0x5410, R13 ;  /* 0x0000541000077816 */ /* 0x000fca000000000d */
[----:B------:R-:W-:Y:S01]  /*03c0*/  STG.E.128 desc[UR4][R8.64], R4 ;  /* 0x0000000408007986 */ /* 0x000fe2000c101d04 */
[----:B------:R-:W-:Y:S05]  /*03d0*/  EXIT ;  /* 0x000000000000794d */ /* 0x000fea0003800000 */
.L_x_13004:
        /* <DEDUP_REMOVED lines=68> */
.L_x_13006:
[----:B------:R-:W-:Y:S05]  /*0820*/  BSYNC B0 ;  /* 0x0000000000007941 */ /* 0x000fea0003800000 */
.L_x_13005:
        /* <DEDUP_REMOVED lines=24> */
.L_x_13009:
        /* <DEDUP_REMOVED lines=11> */
.L_x_13010:
        /* <DEDUP_REMOVED lines=11> */
.L_x_13011:
        /* <DEDUP_REMOVED lines=12> */
.L_x_13012:
[----:B------:R-:W-:-:S13]  /*0bd0*/  ISETP.GE.AND P0, PT, R17, R16, PT ;  /* 0x000000101100720c */ /* 0x000fda0003f06270 */
[----:B------:R-:W-:Y:S05]  /*0be0*/  @P0 BREAK B1 ;  /* 0x0000000000010942 */ /* 0x000fea0003800000 */
[----:B------:R-:W-:Y:S05]  /*0bf0*/  @P0 BRA `(.L_x_13013) ;  /* 0x0000000000280947 */ /* 0x000fea0003800000 */
[----:B------:R-:W-:Y:S05]  /*0c00*/  BSYNC B1 ;  /* 0x0000000000017941 */ /* 0x000fea0003800000 */
.L_x_13008:
        /* <DEDUP_REMOVED lines=9> */
.L_x_13013:
[----:B------:R-:W-:Y:S05]  /*0ca0*/  BSYNC B0 ;  /* 0x0000000000007941 */ /* 0x000fea0003800000 */
.L_x_13007:
        /* <DEDUP_REMOVED lines=13> */
.L_x_13014:
        /* <DEDUP_REMOVED lines=16> */
.L_x_71700:


//--------------------- .text._ZN2at6native18elementwise_kernelILi128ELi4EZNS0_15gpu_kernel_implIZNS0_50_GLOBAL__N__2680c7bb_12_PowKernel_cu_7dd49032_316829pow_tensor_scalar_kernel_implIssEEvRNS_18TensorIteratorBaseET0_EUlsE_EEvS6_RKT_EUliE_EEviT1_ --------------------------
	.section	.text._ZN2at6native18elementwise_kernelILi128ELi4EZNS0_15gpu_kernel_implIZNS0_50_GLOBAL__N__2680c7bb_12_PowKernel_cu_7dd49032_316829pow_tensor_scalar_kernel_implIssEEvRNS_18TensorIteratorBaseET0_EUlsE_EEvS6_RKT_EUliE_EEviT1_,"ax",@progbits
	.align	128
        .global         _ZN2at6native18elementwise_kernelILi128ELi4EZNS0_15gpu_kernel_implIZNS0_50_GLOBAL__N__2680c7bb_12_PowKernel_cu_7dd49032_316829pow_tensor_scalar_kernel_implIssEEvRNS_18TensorIteratorBaseET0_EUlsE_EEvS6_RKT_EUliE_EEviT1_
        .type           _ZN2at6native18elementwise_kernelILi128ELi4EZNS0_15gpu_kernel_implIZNS0_50_GLOBAL__N__2680c7bb_12_PowKernel_cu_7dd49032_316829pow_tensor_scalar_kernel_implIssEEvRNS_18TensorIteratorBaseET0_EUlsE_EEvS6_RKT_EUliE_EEviT1_,@function
        .size           _ZN2at6native18elementwise_kernelILi128ELi4EZNS0_15gpu_kernel_implIZNS0_50_GLOBAL__N__2680c7bb_12_PowKernel_cu_7dd49032_316829pow_tensor_scalar_kernel_implIssEEvRNS_18TensorIteratorBaseET0_EUlsE_EEvS6_RKT_EUliE_EEviT1_,(.L_x_71701 - _ZN2at6native18elementwise_kernelILi128ELi4EZNS0_15gpu_kernel_implIZNS0_50_GLOBAL__N__2680c7bb_12_PowKernel_cu_7dd49032_316829pow_tensor_scalar_kernel_implIssEEvRNS_18TensorIteratorBaseET0_EUlsE_EEvS6_RKT_EUliE_EEviT1_)
        .other          _ZN2at6native18elementwise_kernelILi128ELi4EZNS0_15gpu_kernel_implIZNS0_50_GLOBAL__N__2680c7bb_12_PowKernel_cu_7dd49032_316829pow_tensor_scalar_kernel_implIssEEvRNS_18TensorIteratorBaseET0_EUlsE_EEvS6_RKT_EUliE_EEviT1_,@"STO_CUDA_ENTRY STV_DEFAULT"
_ZN2at6native18elementwise_kernelILi128ELi4EZNS0_15gpu_kernel_implIZNS0_50_GLOBAL__N__2680c7bb_12_PowKernel_cu_7dd49032_316829pow_tensor_scalar_kernel_implIssEEvRNS_18TensorIteratorBaseET0_EUlsE_EEvS6_RKT_EUliE_EEviT1_:
.text._ZN2at6native18elementwise_kernelILi128ELi4EZNS0_15gpu_kernel_implIZNS0_50_GLOBAL__N__2680c7bb_12_PowKernel_cu_7dd49032_316829pow_tensor_scalar_kernel_implIssEEvRNS_18TensorIteratorBaseET0_EUlsE_EEvS6_RKT_EUliE_EEviT1_:
        /* <DEDUP_REMOVED lines=313> */
.L_x_13017:
        /* <DEDUP_REMOVED lines=20> */
.L_x_13021:
[----:B------:R0:W5:Y:S01]  /*14d0*/  LDG.E.U8 R0, desc[UR36][R2.64] ;  /* 0x0000002402007981 */ /* 0x000162000c1e1100 */
[----:B------:R-:W-:Y:S05]  /*14e0*/  BRA `(.L_x_13023) ;  /* 0x0000000c00547947 */ /* 0x000fea0003800000 */
.L_x_13020:
        /* <DEDUP_REMOVED lines=8> */
.L_x_13025:
[----:B------:R0:W5:Y:S01]  /*1570*/  LDG.E.U16 R0, desc[UR36][R2.64] ;  /* 0x0000002402007981 */ /* 0x000162000c1e1500 */
[----:B------:R-:W-:Y:S05]  /*1580*/  BRA `(.L_x_13023) ;  /* 0x0000000c002c7947 */ /* 0x000fea0003800000 */
.L_x_13024:
[----:B------:R0:W5:Y:S01]  /*1590*/  LDG.E.U16 R0, desc[UR36][R2.64] ;  /* 0x0000002402007981 */ /* 0x000162000c1e1500 */
[----:B------:R-:W-:Y:S05]  /*15a0*/  BRA `(.L_x_13023) ;  /* 0x0000000c00247947 */ /* 0x000fea0003800000 */
.L_x_13019:
        /* <DEDUP_REMOVED lines=9> */
.L_x_13027:
[----:B------:R-:W2:Y:S02]  /*1640*/  LDG.E.U16 R4, desc[UR36][R2.64] ;  /* 0x0000002402047981 */ /* 0x000ea4000c1e1500 */
[----:B--2---:R-:W-:-:S06]  /*1650*/  HADD2.F32 R4, -RZ, R4.H0_H0 ;  /* 0x20000004ff047230 */ /* 0x004fcc0000004100 */
[----:B------:R-:W0:Y:S02]  /*1660*/  F2I.FTZ.TRUNC.NTZ R4, R4 ;  /* 0x0000000400047305 */ /* 0x000e24000021f100 */
[----:B0-----:R-:W-:Y:S01]  /*1670*/  PRMT R0, R4, 0x7610, R0 ;  /* 0x0000761004007816 */ /* 0x001fe20000000000 */
[----:B------:R-:W-:Y:S06]  /*1680*/  BRA `(.L_x_13023) ;  /* 0x0000000800ec7947 */ /* 0x000fec0003800000 */
.L_x_13026:
        /* <DEDUP_REMOVED lines=9> */
.L_x_13029:
[----:B------:R-:W2:Y:S02]  /*1720*/  LDG.E.U16 R2, desc[UR36][R2.64] ;  /* 0x0000002402027981 */ /* 0x000ea4000c1e1500 */
[----:B--2---:R-:W-:-:S06]  /*1730*/  HADD2.F32 R4, -RZ, R2.H0_H0 ;  /* 0x20000002ff047230 */ /* 0x004fcc0000004100 */
[----:B------:R-:W0:Y:S02]  /*1740*/  F2I.FTZ.TRUNC.NTZ R4, R4 ;  /* 0x0000000400047305 */ /* 0x000e24000021f100 */
[----:B0-----:R-:W-:Y:S01]  /*1750*/  PRMT R0, R4, 0x7610, R0 ;  /* 0x0000761004007816 */ /* 0x001fe20000000000 */
[----:B------:R-:W-:Y:S06]  /*1760*/  BRA `(.L_x_13023) ;  /* 0x0000000800b47947 */ /* 0x000fec0003800000 */
.L_x_13028:
[----:B------:R-:W2:Y:S02]  /*1770*/  LDG.E.64 R2, desc[UR36][R2.64] ;  /* 0x0000002402027981 */ /* 0x000ea4000c1e1b00 */
[----:B--2---:R0:W1:Y:S01]  /*1780*/  F2I.F64.TRUNC R0, R2 ;  /* 0x0000000200007311 */ /* 0x004062000030d100 */
[----:B------:R-:W-:Y:S05]  /*1790*/  BRA `(.L_x_13023) ;  /* 0x0000000800a87947 */ /* 0x000fea0003800000 */
.L_x_13018:
        /* <DEDUP_REMOVED lines=12> */
.L_x_13032:
[----:B------:R-:W2:Y:S02]  /*1860*/  LDG.E.64 R2, desc[UR36][R2.64] ;  /* 0x0000002402027981 */ /* 0x000ea4000c1e1b00 */
[----:B--2---:R3:W4:Y:S01]  /*1870*/  F2I.F64.TRUNC R0, R2 ;  /* 0x0000000200007311 */ /* 0x004722000030d100 */
[----:B------:R-:W-:Y:S05]  /*1880*/  BRA `(.L_x_13023) ;  /* 0x00000008006c7947 */ /* 0x000fea0003800000 */
.L_x_13031:
        /* <DEDUP_REMOVED lines=28> */
.L_x_13034:
        /* <DEDUP_REMOVED lines=15> */
.L_x_13033:
[----:B------:R-:W2:Y:S02]  /*1b40*/  LDG.E.U16 R4, desc[UR36][R2.64] ;  /* 0x0000002402047981 */ /* 0x000ea4000c1e1500 */
[----:B--2---:R-:W-:-:S06]  /*1b50*/  IMAD.U32 R4, R4, 0x10000, RZ ;  /* 0x0001000004047824 */ /* 0x004fcc00078e00ff */
[----:B------:R-:W0:Y:S02]  /*1b60*/  F2I.FTZ.TRUNC.NTZ R4, R4 ;  /* 0x0000000400047305 */ /* 0x000e24000021f100 */
[----:B0-----:R-:W-:Y:S01]  /*1b70*/  PRMT R0, R4, 0x7610, R0 ;  /* 0x0000761004007816 */ /* 0x001fe20000000000 */
[----:B------:R-:W-:Y:S06]  /*1b80*/  BRA `(.L_x_13023) ;  /* 0x0000000400ac7947 */ /* 0x000fec0003800000 */
.L_x_13030:
        /* <DEDUP_REMOVED lines=10> */
.L_x_13037:
        /* <DEDUP_REMOVED lines=21> */
.L_x_13041:
[----:B------:R-:W-:Y:S05]  /*1d80*/  BSYNC B1 ;  /* 0x0000000000017941 */ /* 0x000fea0003800000 */
.L_x_13040:
[----:B------:R-:W-:Y:S01]  /*1d90*/  IMAD.SHL.U32 R2, R2, 0x100000, RZ ;  /* 0x0010000002027824 */ /* 0x000fe200078e00ff */
[----:B------:R-:W-:-:S04]  /*1da0*/  LEA R3, R0, 0x3b800000, 0x17 ;  /* 0x3b80000000037811 */ /* 0x000fc800078eb8ff */
[----:B------:R-:W-:-:S07]  /*1db0*/  LOP3.LUT R4, R3, R2, R4, 0xfe, !PT ;  /* 0x0000000203047212 */ /* 0x000fce00078efe04 */
.L_x_13039:
[----:B------:R-:W-:Y:S05]  /*1dc0*/  BSYNC B0 ;  /* 0x0000000000007941 */ /* 0x000fea0003800000 */
.L_x_13038:
[----:B------:R-:W0:Y:S02]  /*1dd0*/  F2I.FTZ.TRUNC.NTZ R4, R4 ;  /* 0x0000000400047305 */ /* 0x000e24000021f100 */
[----:B0-----:R-:W-:Y:S01]  /*1de0*/  PRMT R0, R4, 0x7610, R0 ;  /* 0x0000761004007816 */ /* 0x001fe20000000000 */
[----:B------:R-:W-:Y:S06]  /*1df0*/  BRA `(.L_x_13023) ;  /* 0x0000000400107947 */ /* 0x000fec0003800000 */
.L_x_13036:
        /* <DEDUP_REMOVED lines=21> */
.L_x_13045:
[----:B------:R-:W-:Y:S05]  /*1f50*/  BSYNC B1 ;  /* 0x0000000000017941 */ /* 0x000fea0003800000 */
.L_x_13044:
[----:B------:R-:W-:Y:S01]  /*1f60*/  IMAD.SHL.U32 R2, R2, 0x200000, RZ ;  /* 0x0020000002027824 */ /* 0x000fe200078e00ff */
[----:B------:R-:W-:-:S04]  /*1f70*/  LEA R3, R0, 0x37800000, 0x17 ;  /* 0x3780000000037811 */ /* 0x000fc800078eb8ff */
[----:B------:R-:W-:-:S07]  /*1f80*/  LOP3.LUT R4, R3, R2, R4, 0xfe, !PT ;  /* 0x0000000203047212 */ /* 0x000fce00078efe04 */
.L_x_13043:
[----:B------:R-:W-:Y:S05]  /*1f90*/  BSYNC B0 ;  /* 0x0000000000007941 */ /* 0x000fea0003800000 */
.L_x_13042:
[----:B------:R-:W0:Y:S02]  /*1fa0*/  F2I.FTZ.TRUNC.NTZ R4, R4 ;  /* 0x0000000400047305 */ /* 0x000e24000021f100 */
[----:B0-----:R-:W-:Y:S01]  /*1fb0*/  PRMT R0, R4, 0x7610, R0 ;  /* 0x0000761004007816 */ /* 0x001fe20000000000 */
[----:B------:R-:W-:Y:S06]  /*1fc0*/  BRA `(.L_x_13023) ;  /* 0x00000000009c7947 */ /* 0x000fec0003800000 */
.L_x_13035:
        /* <DEDUP_REMOVED lines=14> */
.L_x_13049:
[----:B------:R-:W-:Y:S05]  /*20b0*/  BSYNC B0 ;  /* 0x0000000000007941 */ /* 0x000fea0003800000 */
.L_x_13048:
[----:B------:R-:W0:Y:S02]  /*20c0*/  F2I.FTZ.TRUNC.NTZ R4, R4 ;  /* 0x0000000400047305 */ /* 0x000e24000021f100 */
[----:B0-----:R-:W-:Y:S01]  /*20d0*/  PRMT R0, R4, 0x7610, R0 ;  /* 0x0000761004007816 */ /* 0x001fe20000000000 */
[----:B------:R-:W-:Y:S06]  /*20e0*/  BRA `(.L_x_13023) ;  /* 0x0000000000547947 */ /* 0x000fec0003800000 */
.L_x_13022:
        /* <DEDUP_REMOVED lines=16> */
.L_x_13050:
[----:B------:R-:W-:Y:S01]  /*21f0*/  PRMT R0, RZ, 0x7610, R0 ;  /* 0x00007610ff007816 */ /* 0x000fe20000000000 */
[----:B------:R-:W-:Y:S06]  /*2200*/  BRA `(.L_x_13023) ;  /* 0x00000000000c7947 */ /* 0x000fec0003800000 */
.L_x_13047:
[----:B------:R2:W5:Y:S01]  /*2210*/  LDG.E.U16 R0, desc[UR36][R2.64] ;  /* 0x0000002402007981 */ /* 0x000562000c1e1500 */
[----:B------:R-:W-:Y:S05]  /*2220*/  BRA `(.L_x_13023) ;  /* 0x0000000000047947 */ /* 0x000fea0003800000 */
.L_x_13046:
[----:B------:R1:W5:Y:S02]  /*2230*/  LDG.E.U16 R0, desc[UR36][R2.64] ;  /* 0x0000002402007981 */ /* 0x000364000c1e1500 */
.L_x_13023:
[----:B0123--:R-:W0:Y:S01]  /*2240*/  LDC.U8 R3, c[0x0][0x428] ;  /* 0x00010a00ff037b82 */ /* 0x00fe220000000000 */
[----:B----45:R-:W-:-:S05]  /*2250*/  PRMT R0, R0, 0x9910, RZ ;  /* 0x0000991000007816 */ /* 0x030fca00000000ff */
[----:B------:R-:W-:Y:S01]  /*2260*/  IMAD R5, R0, R0, RZ ;  /* 0x0000000000057224 */ /* 0x000fe200078e02ff */
        /* <DEDUP_REMOVED lines=13> */
.L_x_13054:
[----:B------:R3:W-:Y:S01]  /*2340*/  STG.E.U8 desc[UR36][R16.64], R5 ;  /* 0x0000000510007986 */ /* 0x0007e2000c101124 */
[----:B------:R-:W-:Y:S05]  /*2350*/  BRA `(.L_x_13056) ;  /* 0x0000000c00647947 */ /* 0x000fea0003800000 */
.L_x_13053:
        /* <DEDUP_REMOVED lines=10> */
.L_x_13058:
[----:B------:R-:W-:-:S05]  /*2400*/  PRMT R3, R5, 0x9910, RZ ;  /* 0x0000991005037816 */ /* 0x000fca00000000ff */
[----:B------:R1:W-:Y:S01]  /*2410*/  STG.E desc[UR36][R16.64], R3 ;  /* 0x0000000310007986 */ /* 0x0003e2000c101924 */
[----:B------:R-:W-:Y:S05]  /*2420*/  BRA `(.L_x_13056) ;  /* 0x0000000c00307947 */ /* 0x000fea0003800000 */
.L_x_13057:
[----:B------:R2:W-:Y:S01]  /*2430*/  STG.E.U16 desc[UR36][R16.64], R5 ;  /* 0x0000000510007986 */ /* 0x0005e2000c101524 */
[----:B------:R-:W-:Y:S05]  /*2440*/  BRA `(.L_x_13056) ;  /* 0x0000000c00287947 */ /* 0x000fea0003800000 */
.L_x_13052:
        /* <DEDUP_REMOVED lines=9> */
.L_x_13060:
[----:B------:R-:W0:Y:S02]  /*24e0*/  I2F.S16 R0, R5 ;  /* 0x0000000500007306 */ /* 0x000e240000101400 */
[----:B0-----:R-:W-:-:S05]  /*24f0*/  F2FP.F16.F32.PACK_AB R0, RZ, R0 ;  /* 0x00000000ff00723e */ /* 0x001fca00000000ff */
[----:B------:R0:W-:Y:S01]  /*2500*/  STG.E.U16 desc[UR36][R16.64], R0 ;  /* 0x0000000010007986 */ /* 0x0001e2000c101524 */
[----:B------:R-:W-:Y:S05]  /*2510*/  BRA `(.L_x_13056) ;  /* 0x0000000800f47947 */ /* 0x000fea0003800000 */
.L_x_13059:
        /* <DEDUP_REMOVED lines=10> */
.L_x_13062:
[----:B------:R-:W0:Y:S02]  /*25c0*/  I2F.S16 R5, R5 ;  /* 0x0000000500057306 */ /* 0x000e240000101400 */
[----:B0-----:R-:W-:-:S04]  /*25d0*/  F2FP.F16.F32.PACK_AB R3, RZ, R5 ;  /* 0x00000005ff03723e */ /* 0x001fc800000000ff */
[----:B------:R-:W-:-:S05]  /*25e0*/  PRMT R3, R3, 0x5410, RZ ;  /* 0x0000541003037816 */ /* 0x000fca00000000ff */
[----:B------:R0:W-:Y:S01]  /*25f0*/  STG.E desc[UR36][R16.64], R3 ;  /* 0x0000000310007986 */ /* 0x0001e2000c101924 */
[----:B------:R-:W-:Y:S05]  /*2600*/  BRA `(.L_x_13056) ;  /* 0x0000000800b87947 */ /* 0x000fea0003800000 */
.L_x_13061:
[----:B------:R-:W0:Y:S02]  /*2610*/  I2F.F64.S16 R2, R5 ;  /* 0x0000000500027312 */ /* 0x000e240000101c00 */
[----:B0-----:R0:W-:Y:S01]  /*2620*/  STG.E.64 desc[UR36][R16.64], R2 ;  /* 0x0000000210007986 */ /* 0x0011e2000c101b24 */
[----:B------:R-:W-:Y:S05]  /*2630*/  BRA `(.L_x_13056) ;  /* 0x0000000800ac7947 */ /* 0x000fea0003800000 */
.L_x_13051:
        /* <DEDUP_REMOVED lines=13> */
.L_x_13065:
[----:B------:R-:W0:Y:S01]  /*2710*/  I2F.F64.S16 R4, R5 ;  /* 0x0000000500047312 */ /* 0x000e220000101c00 */
[----:B------:R-:W-:-:S05]  /*2720*/  CS2R R6, SRZ ;  /* 0x0000000000067805 */ /* 0x000fca000001ff00 */
[----:B0-----:R0:W-:Y:S01]  /*2730*/  STG.E.128 desc[UR36][R16.64], R4 ;  /* 0x0000000410007986 */ /* 0x0011e2000c101d24 */
[----:B------:R-:W-:Y:S05]  /*2740*/  BRA `(.L_x_13056) ;  /* 0x0000000800687947 */ /* 0x000fea0003800000 */
.L_x_13064:
        /* <DEDUP_REMOVED lines=21> */
.L_x_13069:
[----:B------:R-:W-:Y:S05]  /*28a0*/  BSYNC B0 ;  /* 0x0000000000007941 */ /* 0x000fea0003800000 */
.L_x_13068:
[----:B------:R-:W-:-:S05]  /*28b0*/  LOP3.LUT R3, R0, R3, RZ, 0xfc, !PT ;  /* 0x0000000300037212 */ /* 0x000fca00078efcff */
[----:B------:R0:W-:Y:S01]  /*28c0*/  STG.E.U8 desc[UR36][R16.64], R3 ;  /* 0x0000000310007986 */ /* 0x0001e2000c101124 */
[----:B------:R-:W-:Y:S05]  /*28d0*/  BRA `(.L_x_13056) ;  /* 0x0000000800047947 */ /* 0x000fea0003800000 */
.L_x_13067:
        /* <DEDUP_REMOVED lines=13> */
.L_x_13071:
[----:B------:R-:W-:Y:S01]  /*29b0*/  IMAD.MOV.U32 R0, RZ, RZ, 0x7f ;  /* 0x0000007fff007424 */ /* 0x000fe200078e00ff */
[----:B------:R-:W-:-:S04]  /*29c0*/  ISETP.GT.U32.AND P0, PT, R2, 0x7f800000, PT ;  /* 0x7f8000000200780c */ /* 0x000fc80003f04070 */
[----:B------:R-:W-:-:S09]  /*29d0*/  SEL R0, R0, 0x7c, P0 ;  /* 0x0000007c00007807 */ /* 0x000fd20000000000 */
.L_x_13072:
[----:B------:R-:W-:Y:S05]  /*29e0*/  BSYNC B0 ;  /* 0x0000000000007941 */ /* 0x000fea0003800000 */
.L_x_13070:
[----:B------:R-:W-:-:S04]  /*29f0*/  LOP3.LUT R2, R5, 0x80000000, RZ, 0xc0, !PT ;  /* 0x8000000005027812 */ /* 0x000fc800078ec0ff */
[----:B------:R-:W-:-:S04]  /*2a00*/  SHF.R.U32.HI R3, RZ, 0x18, R2 ;  /* 0x00000018ff037819 */ /* 0x000fc80000011602 */
[----:B------:R-:W-:-:S05]  /*2a10*/  LOP3.LUT R3, R0, R3, RZ, 0xfc, !PT ;  /* 0x0000000300037212 */ /* 0x000fca00078efcff */
[----:B------:R0:W-:Y:S01]  /*2a20*/  STG.E.U8 desc[UR36][R16.64], R3 ;  /* 0x0000000310007986 */ /* 0x0001e2000c101124 */
[----:B------:R-:W-:Y:S05]  /*2a30*/  BRA `(.L_x_13056) ;  /* 0x0000000400ac7947 */ /* 0x000fea0003800000 */
.L_x_13066:
[----:B------:R-:W0:Y:S02]  /*2a40*/  I2F.S16 R0, R5 ;  /* 0x0000000500007306 */ /* 0x000e240000101400 */
[----:B0-----:R-:W-:-:S05]  /*2a50*/  F2FP.BF16.F32.PACK_AB R0, RZ, R0 ;  /* 0x00000000ff00723e */ /* 0x001fca00000010ff */
[----:B------:R0:W-:Y:S01]  /*2a60*/  STG.E.U16 desc[UR36][R16.64], R0 ;  /* 0x0000000010007986 */ /* 0x0001e2000c101524 */
[----:B------:R-:W-:Y:S05]  /*2a70*/  BRA `(.L_x_13056) ;  /* 0x00000004009c7947 */ /* 0x000fea0003800000 */
.L_x_13063:
        /* <DEDUP_REMOVED lines=10> */
.L_x_13075:
        /* <DEDUP_REMOVED lines=17> */
.L_x_13078:
[----:B------:R-:W-:-:S04]  /*2c30*/  LOP3.LUT R2, R5, 0x80000000, RZ, 0xc0, !PT ;  /* 0x8000000005027812 */ /* 0x000fc800078ec0ff */
[----:B------:R-:W-:-:S04]  /*2c40*/  SHF.R.U32.HI R3, RZ, 0x18, R2 ;  /* 0x00000018ff037819 */ /* 0x000fc80000011602 */
[----:B------:R-:W-:-:S04]  /*2c50*/  LOP3.LUT R0, R0, R3, RZ, 0xfc, !PT ;  /* 0x0000000300007212 */ /* 0x000fc800078efcff */
[----:B------:R-:W-:-:S07]  /*2c60*/  PRMT R8, R0, 0x7610, R8 ;  /* 0x0000761000087816 */ /* 0x000fce0000000008 */
.L_x_13077:
[----:B------:R-:W-:Y:S05]  /*2c70*/  BSYNC B0 ;  /* 0x0000000000007941 */ /* 0x000fea0003800000 */
.L_x_13076:
[----:B------:R0:W-:Y:S01]  /*2c80*/  STG.E.U8 desc[UR36][R16.64], R8 ;  /* 0x0000000810007986 */ /* 0x0001e2000c101124 */
[----:B------:R-:W-:Y:S05]  /*2c90*/  BRA `(.L_x_13056) ;  /* 0x0000000400147947 */ /* 0x000fea0003800000 */
.L_x_13074:
        /* <DEDUP_REMOVED lines=17> */
.L_x_13081:
[----:B------:R-:W-:-:S04]  /*2db0*/  LOP3.LUT R2, R5, 0x80000000, RZ, 0xc0, !PT ;  /* 0x8000000005027812 */ /* 0x000fc800078ec0ff */
[----:B------:R-:W-:-:S04]  /*2dc0*/  SHF.R.U32.HI R3, RZ, 0x18, R2 ;  /* 0x00000018ff037819 */ /* 0x000fc80000011602 */
[----:B------:R-:W-:-:S04]  /*2dd0*/  LOP3.LUT R0, R0, R3, RZ, 0xfc, !PT ;  /* 0x0000000300007212 */ /* 0x000fc800078efcff */
[----:B------:R-:W-:-:S07]  /*2de0*/  PRMT R8, R0, 0x7610, R8 ;  /* 0x0000761000087816 */ /* 0x000fce0000000008 */
.L_x_13080:
[----:B------:R-:W-:Y:S05]  /*2df0*/  BSYNC B0 ;  /* 0x0000000000007941 */ /* 0x000fea0003800000 */
.L_x_13079:
[----:B------:R0:W-:Y:S01]  /*2e00*/  STG.E.U8 desc[UR36][R16.64], R8 ;  /* 0x0000000810007986 */ /* 0x0001e2000c101124 */
[----:B------:R-:W-:Y:S05]  /*2e10*/  BRA `(.L_x_13056) ;  /* 0x0000000000b47947 */ /* 0x000fea0003800000 */
.L_x_13073:
        /* <DEDUP_REMOVED lines=22> */
.L_x_13055:
        /* <DEDUP_REMOVED lines=16> */
.L_x_13084:
[----:B------:R-:W-:Y:S05]  /*3080*/  BRA `(.L_x_13056) ;  /* 0x0000000000187947 */ /* 0x000fea0003800000 */
.L_x_13083:
[----:B------:R-:W-:-:S04]  /*3090*/  PRMT R2, R5, 0x9910, RZ ;  /* 0x0000991005027816 */ /* 0x000fc800000000ff */
[----:B------:R-:W-:-:S05]  /*30a0*/  SHF.R.S32.HI R3, RZ, 0x1f, R2 ;  /* 0x0000001fff037819 */ /* 0x000fca0000011402 */
[----:B------:R0:W-:Y:S01]  /*30b0*/  STG.E.64 desc[UR36][R16.64], R2 ;  /* 0x0000000210007986 */ /* 0x0001e2000c101b24 */
[----:B------:R-:W-:Y:S05]  /*30c0*/  BRA `(.L_x_13056) ;  /* 0x0000000000087947 */ /* 0x000fea0003800000 */
.L_x_13082:
[----:B------:R-:W-:-:S05]  /*30d0*/  PRMT R3, R5, 0x9910, RZ ;  /* 0x0000991005037816 */ /* 0x000fca00000000ff */
[----:B------:R0:W-:Y:S02]  /*30e0*/  STG.E desc[UR36][R16.64], R3 ;  /* 0x0000000310007986 */ /* 0x0001e4000c101924 */
.L_x_13056:
[----:B------:R-:W-:-:S04]  /*30f0*/  IMAD R18, R23, 0x200, R18 ;  /* 0x0000020017127824 */ /* 0x000fc800078e0212 */
[----:B------:R-:W-:-:S07]  /*3100*/  VIADD R19, R18, 0x80 ;  /* 0x0000008012137836 */ /* 0x000fce0000000000 */
.L_x_13016:
[----:B------:R-:W-:Y:S05]  /*3110*/  BSYNC B6 ;  /* 0x0000000000067941 */ /* 0x000fea0003800000 */
.L_x_13015:
        /* <DEDUP_REMOVED lines=307> */
.L_x_13087:
        /* <DEDUP_REMOVED lines=20> */
.L_x_13091:
[----:B------:R0:W5:Y:S01]  /*4590*/  LDG.E.U8 R0, desc[UR36][R2.64] ;  /* 0x0000002402007981 */ /* 0x000162000c1e1100 */
[----:B------:R-:W-:Y:S05]  /*45a0*/  BRA `(.L_x_13093) ;  /* 0x0000000c00547947 */ /* 0x000fea0003800000 */
.L_x_13090:
        /* <DEDUP_REMOVED lines=8> */
.L_x_13095:
[----:B------:R0:W5:Y:S01]  /*4630*/  LDG.E.U16 R0, desc[UR36][R2.64] ;  /* 0x0000002402007981 */ /* 0x000162000c1e1500 */
[----:B------:R-:W-:Y:S05]  /*4640*/  BRA `(.L_x_13093) ;  /* 0x0000000c002c7947 */ /* 0x000fea0003800000 */
.L_x_13094:
[----:B------:R0:W5:Y:S01]  /*4650*/  LDG.E.U16 R0, desc[UR36][R2.64] ;  /* 0x0000002402007981 */ /* 0x000162000c1e1500 */
[----:B------:R-:W-:Y:S05]  /*4660*/  BRA `(.L_x_13093) ;  /* 0x0000000c00247947 */ /* 0x000fea0003800000 */
.L_x_13089:
        /* <DEDUP_REMOVED lines=9> */
.L_x_13097:
[----:B------:R-:W2:Y:S02]  /*4700*/  LDG.E.U16 R4, desc[UR36][R2.64] ;  /* 0x0000002402047981 */ /* 0x000ea4000c1e1500 */
[----:B--2---:R-:W-:-:S06]  /*4710*/  HADD2.F32 R4, -RZ, R4.H0_H0 ;  /* 0x20000004ff047230 */ /* 0x004fcc0000004100 */
[----:B------:R-:W0:Y:S02]  /*4720*/  F2I.FTZ.TRUNC.NTZ R4, R4 ;  /* 0x0000000400047305 */ /* 0x000e24000021f100 */
[----:B0-----:R-:W-:Y:S01]  /*4730*/  PRMT R0, R4, 0x7610, R0 ;  /* 0x0000761004007816 */ /* 0x001fe20000000000 */
[----:B------:R-:W-:Y:S06]  /*4740*/  BRA `(.L_x_13093) ;  /* 0x0000000800ec7947 */ /* 0x000fec0003800000 */
.L_x_13096:
        /* <DEDUP_REMOVED lines=9> */
.L_x_13099:
[----:B------:R-:W2:Y:S02]  /*47e0*/  LDG.E.U16 R2, desc[UR36][R2.64] ;  /* 0x0000002402027981 */ /* 0x000ea4000c1e1500 */
[----:B--2---:R-:W-:-:S06]  /*47f0*/  HADD2.F32 R4, -RZ, R2.H0_H0 ;  /* 0x20000002ff047230 */ /* 0x004fcc0000004100 */
[----:B------:R-:W0:Y:S02]  /*4800*/  F2I.FTZ.TRUNC.NTZ R4, R4 ;  /* 0x0000000400047305 */ /* 0x000e24000021f100 */
[----:B0-----:R-:W-:Y:S01]  /*4810*/  PRMT R0, R4, 0x7610, R0 ;  /* 0x0000761004007816 */ /* 0x001fe20000000000 */
[----:B------:R-:W-:Y:S06]  /*4820*/  BRA `(.L_x_13093) ;  /* 0x0000000800b47947 */ /* 0x000fec0003800000 */
.L_x_13098:
[----:B------:R-:W2:Y:S02]  /*4830*/  LDG.E.64 R2, desc[UR36][R2.64] ;  /* 0x0000002402027981 */ /* 0x000ea4000c1e1b00 */
[----:B--2---:R0:W1:Y:S01]  /*4840*/  F2I.F64.TRUNC R0, R2 ;  /* 0x0000000200007311 */ /* 0x004062000030d100 */
[----:B------:R-:W-:Y:S05]  /*4850*/  BRA `(.L_x_13093) ;  /* 0x0000000800a87947 */ /* 0x000fea0003800000 */
.L_x_13088:
        /* <DEDUP_REMOVED lines=12> */
.L_x_13102:
[----:B------:R-:W2:Y:S02]  /*4920*/  LDG.E.64 R2, desc[UR36][R2.64] ;  /* 0x0000002402027981 */ /* 0x000ea4000c1e1b00 */
[----:B--2---:R3:W4:Y:S01]  /*4930*/  F2I.F64.TRUNC R0, R2 ;  /* 0x0000000200007311 */ /* 0x004722000030d100 */
[----:B------:R-:W-:Y:S05]  /*4940*/  BRA `(.L_x_13093) ;  /* 0x00000008006c7947 */ /* 0x000fea0003800000 */
.L_x_13101:
        /* <DEDUP_REMOVED lines=28> */
.L_x_13104:
        /* <DEDUP_REMOVED lines=15> */
.L_x_13103:
[----:B------:R-:W2:Y:S02]  /*4c00*/  LDG.E.U16 R4, desc[UR36][R2.64] ;  /* 0x0000002402047981 */ /* 0x000ea4000c1e1500 */
[----:B--2---:R-:W-:-:S06]  /*4c10*/  IMAD.U32 R4, R4, 0x10000, RZ ;  /* 0x0001000004047824 */ /* 0x004fcc00078e00ff */
[----:B------:R-:W0:Y:S02]  /*4c20*/  F2I.FTZ.TRUNC.NTZ R4, R4 ;  /* 0x0000000400047305 */ /* 0x000e24000021f100 */
[----:B0-----:R-:W-:Y:S01]  /*4c30*/  PRMT R0, R4, 0x7610, R0 ;  /* 0x0000761004007816 */ /* 0x001fe20000000000 */
[----:B------:R-:W-:Y:S06]  /*4c40*/  BRA `(.L_x_13093) ;  /* 0x0000000400ac7947 */ /* 0x000fec0003800000 */
.L_x_13100:
        /* <DEDUP_REMOVED lines=10> */
.L_x_13107:
        /* <DEDUP_REMOVED lines=21> */
.L_x_13111:
[----:B------:R-:W-:Y:S05]  /*4e40*/  BSYNC B1 ;  /* 0x0000000000017941 */ /* 0x000fea0003800000 */
.L_x_13110:
[----:B------:R-:W-:Y:S01]  /*4e50*/  IMAD.SHL.U32 R2, R2, 0x100000, RZ ;  /* 0x0010000002027824 */ /* 0x000fe200078e00ff */
[----:B------:R-:W-:-:S04]  /*4e60*/  LEA R3, R0, 0x3b800000, 0x17 ;  /* 0x3b80000000037811 */ /* 0x000fc800078eb8ff */
[----:B------:R-:W-:-:S07]  /*4e70*/  LOP3.LUT R4, R3, R2, R4, 0xfe, !PT ;  /* 0x0000000203047212 */ /* 0x000fce00078efe04 */
.L_x_13109:
[----:B------:R-:W-:Y:S05]  /*4e80*/  BSYNC B0 ;  /* 0x0000000000007941 */ /* 0x000fea0003800000 */
.L_x_13108:
[----:B------:R-:W0:Y:S02]  /*4e90*/  F2I.FTZ.TRUNC.NTZ R4, R4 ;  /* 0x0000000400047305 */ /* 0x000e24000021f100 */
[----:B0-----:R-:W-:Y:S01]  /*4ea0*/  PRMT R0, R4, 0x7610, R0 ;  /* 0x0000761004007816 */ /* 0x001fe20000000000 */
[----:B------:R-:W-:Y:S06]  /*4eb0*/  BRA `(.L_x_13093) ;  /* 0x0000000400107947 */ /* 0x000fec0003800000 */
.L_x_13106:
        /* <DEDUP_REMOVED lines=21> */
.L_x_13115:
[----:B------:R-:W-:Y:S05]  /*5010*/  BSYNC B1 ;  /* 0x0000000000017941 */ /* 0x000fea0003800000 */
.L_x_13114:
[----:B------:R-:W-:Y:S01]  /*5020*/  IMAD.SHL.U32 R2, R2, 0x200000, RZ ;  /* 0x0020000002027824 */ /* 0x000fe200078e00ff */
[----:B------:R-:W-:-:S04]  /*5030*/  LEA R3, R0, 0x37800000, 0x17 ;  /* 0x3780000000037811 */ /* 0x000fc800078eb8ff */
[----:B------:R-:W-:-:S07]  /*5040*/  LOP3.LUT R4, R3, R2, R4, 0xfe, !PT ;  /* 0x0000000203047212 */ /* 0x000fce00078efe04 */
.L_x_13113:
[----:B------:R-:W-:Y:S05]  /*5050*/  BSYNC B0 ;  /* 0x0000000000007941 */ /* 0x000fea0003800000 */
.L_x_13112:
[----:B------:R-:W0:Y:S02]  /*5060*/  F2I.FTZ.TRUNC.NTZ R4, R4 ;  /* 0x0000000400047305 */ /* 0x000e24000021f100 */
[----:B0-----:R-:W-:Y:S01]  /*5070*/  PRMT R0, R4, 0x7610, R0 ;  /* 0x0000761004007816 */ /* 0x001fe20000000000 */
[----:B------:R-:W-:Y:S06]  /*5080*/  BRA `(.L_x_13093) ;  /* 0x00000000009c7947 */ /* 0x000fec0003800000 */
.L_x_13105:
        /* <DEDUP_REMOVED lines=14> */
.L_x_13119:
[----:B------:R-:W-:Y:S05]  /*5170*/  BSYNC B0 ;  /* 0x0000000000007941 */ /* 0x000fea0003800000 */
.L_x_13118:
[----:B------:R-:W0:Y:S02]  /*5180*/  F2I.FTZ.TRUNC.NTZ R4, R4 ;  /* 0x0000000400047305 */ /* 0x000e24000021f100 */
[----:B0-----:R-:W-:Y:S01]  /*5190*/  PRMT R0, R4, 0x7610, R0 ;  /* 0x0000761004007816 */ /* 0x001fe20000000000 */
[----:B------:R-:W-:Y:S06]  /*51a0*/  BRA `(.L_x_13093) ;  /* 0x0000000000547947 */ /* 0x000fec0003800000 */
.L_x_13092:
        /* <DEDUP_REMOVED lines=16> */
.L_x_13120:
[----:B------:R-:W-:Y:S01]  /*52b0*/  PRMT R0, RZ, 0x7610, R0 ;  /* 0x00007610ff007816 */ /* 0x000fe20000000000 */
[----:B------:R-:W-:Y:S06]  /*52c0*/  BRA `(.L_x_13093) ;  /* 0x00000000000c7947 */ /* 0x000fec0003800000 */
.L_x_13117:
[----:B------:R2:W5:Y:S01]  /*52d0*/  LDG.E.U16 R0, desc[UR36][R2.64] ;  /* 0x0000002402007981 */ /* 0x000562000c1e1500 */
[----:B------:R-:W-:Y:S05]  /*52e0*/  BRA `(.L_x_13093) ;  /* 0x0000000000047947 */ /* 0x000fea0003800000 */
.L_x_13116:
[----:B------:R1:W5:Y:S02]  /*52f0*/  LDG.E.U16 R0, desc[UR36][R2.64] ;  /* 0x0000002402007981 */ /* 0x000364000c1e1500 */
.L_x_13093:
        /* <DEDUP_REMOVED lines=16> */
.L_x_13124:
[----:B------:R0:W-:Y:S01]  /*5400*/  STG.E.U8 desc[UR36][R16.64], R5 ;  /* 0x0000000510007986 */ /* 0x0001e2000c101124 */
[----:B------:R-:W-:Y:S05]  /*5410*/  BRA `(.L_x_13126) ;  /* 0x0000000c00647947 */ /* 0x000fea0003800000 */
.L_x_13123:
        /* <DEDUP_REMOVED lines=10> */
.L_x_13128:
[----:B------:R-:W-:-:S05]  /*54c0*/  PRMT R3, R5, 0x9910, RZ ;  /* 0x0000991005037816 */ /* 0x000fca00000000ff */
[----:B------:R0:W-:Y:S01]  /*54d0*/  STG.E desc[UR36][R16.64], R3 ;  /* 0x0000000310007986 */ /* 0x0001e2000c101924 */
[----:B------:R-:W-:Y:S05]  /*54e0*/  BRA `(.L_x_13126) ;  /* 0x0000000c00307947 */ /* 0x000fea0003800000 */
.L_x_13127:
[----:B------:R0:W-:Y:S01]  /*54f0*/  STG.E.U16 desc[UR36][R16.64], R5 ;  /* 0x0000000510007986 */ /* 0x0001e2000c101524 */
[----:B------:R-:W-:Y:S05]  /*5500*/  BRA `(.L_x_13126) ;  /* 0x0000000c00287947 */ /* 0x000fea0003800000 */
.L_x_13122:
        /* <DEDUP_REMOVED lines=9> */
.L_x_13130:
[----:B------:R-:W0:Y:S02]  /*55a0*/  I2F.S16 R0, R5 ;  /* 0x0000000500007306 */ /* 0x000e240000101400 */
[----:B0-----:R-:W-:-:S05]  /*55b0*/  F2FP.F16.F32.PACK_AB R0, RZ, R0 ;  /* 0x00000000ff00723e */ /* 0x001fca00000000ff */
[----:B------:R0:W-:Y:S01]  /*55c0*/  STG.E.U16 desc[UR36][R16.64], R0 ;  /* 0x0000000010007986 */ /* 0x0001e2000c101524 */
[----:B------:R-:W-:Y:S05]  /*55d0*/  BRA `(.L_x_13126) ;  /* 0x0000000800f47947 */ /* 0x000fea0003800000 */
.L_x_13129:
        /* <DEDUP_REMOVED lines=10> */
.L_x_13132:
[----:B------:R-:W0:Y:S02]  /*5680*/  I2F.S16 R5, R5 ;  /* 0x0000000500057306 */ /* 0x000e240000101400 */
[----:B0-----:R-:W-:-:S04]  /*5690*/  F2FP.F16.F32.PACK_AB R3, RZ, R5 ;  /* 0x00000005ff03723e */ /* 0x001fc800000000ff */
[----:B------:R-:W-:-:S05]  /*56a0*/  PRMT R3, R3, 0x5410, RZ ;  /* 0x0000541003037816 */ /* 0x000fca00000000ff */
[----:B------:R0:W-:Y:S01]  /*56b0*/  STG.E desc[UR36][R16.64], R3 ;  /* 0x0000000310007986 */ /* 0x0001e2000c101924 */
[----:B------:R-:W-:Y:S05]  /*56c0*/  BRA `(.L_x_13126) ;  /* 0x0000000800b87947 */ /* 0x000fea0003800000 */
.L_x_13131:
[----:B------:R-:W0:Y:S02]  /*56d0*/  I2F.F64.S16 R2, R5 ;  /* 0x0000000500027312 */ /* 0x000e240000101c00 */
[----:B0-----:R0:W-:Y:S01]  /*56e0*/  STG.E.64 desc[UR36][R16.64], R2 ;  /* 0x0000000210007986 */ /* 0x0011e2000c101b24 */
[----:B------:R-:W-:Y:S05]  /*56f0*/  BRA `(.L_x_13126) ;  /* 0x0000000800ac7947 */ /* 0x000fea0003800000 */
.L_x_13121:
        /* <DEDUP_REMOVED lines=13> */
.L_x_13135:
[----:B------:R-:W0:Y:S01]  /*57d0*/  I2F.F64.S16 R4, R5 ;  /* 0x0000000500047312 */ /* 0x000e220000101c00 */
[----:B------:R-:W-:-:S05]  /*57e0*/  CS2R R6, SRZ ;  /* 0x0000000000067805 */ /* 0x000fca000001ff00 */
[----:B0-----:R0:W-:Y:S01]  /*57f0*/  STG.E.128 desc[UR36][R16.64], R4 ;  /* 0x0000000410007986 */ /* 0x0011e2000c101d24 */
[----:B------:R-:W-:Y:S05]  /*5800*/  BRA `(.L_x_13126) ;  /* 0x0000000800687947 */ /* 0x000fea0003800000 */
.L_x_13134:
        /* <DEDUP_REMOVED lines=21> */
.L_x_13139:
[----:B------:R-:W-:Y:S05]  /*5960*/  BSYNC B0 ;  /* 0x0000000000007941 */ /* 0x000fea0003800000 */
.L_x_13138:
[----:B------:R-:W-:-:S05]  /*5970*/  LOP3.LUT R3, R0, R3, RZ, 0xfc, !PT ;  /* 0x0000000300037212 */ /* 0x000fca00078efcff */
[----:B------:R0:W-:Y:S01]  /*5980*/  STG.E.U8 desc[UR36][R16.64], R3 ;  /* 0x0000000310007986 */ /* 0x0001e2000c101124 */
[----:B------:R-:W-:Y:S05]  /*5990*/  BRA `(.L_x_13126) ;  /* 0x0000000800047947 */ /* 0x000fea0003800000 */
.L_x_13137:
        /* <DEDUP_REMOVED lines=13> */
.L_x_13141:
[----:B------:R-:W-:Y:S01]  /*5a70*/  IMAD.MOV.U32 R0, RZ, RZ, 0x7f ;  /* 0x0000007fff007424 */ /* 0x000fe200078e00ff */
[----:B------:R-:W-:-:S04]  /*5a80*/  ISETP.GT.U32.AND P0, PT, R2, 0x7f800000, PT ;  /* 0x7f8000000200780c */ /* 0x000fc80003f04070 */
[----:B------:R-:W-:-:S09]  /*5a90*/  SEL R0, R0, 0x7c, P0 ;  /* 0x0000007c00007807 */ /* 0x000fd20000000000 */
.L_x_13142:
[----:B------:R-:W-:Y:S05]  /*5aa0*/  BSYNC B0 ;  /* 0x0000000000007941 */ /* 0x000fea0003800000 */
.L_x_13140:
[----:B------:R-:W-:-:S04]  /*5ab0*/  LOP3.LUT R2, R5, 0x80000000, RZ, 0xc0, !PT ;  /* 0x8000000005027812 */ /* 0x000fc800078ec0ff */
[----:B------:R-:W-:-:S04]  /*5ac0*/  SHF.R.U32.HI R3, RZ, 0x18, R2 ;  /* 0x00000018ff037819 */ /* 0x000fc80000011602 */
[----:B------:R-:W-:-:S05]  /*5ad0*/  LOP3.LUT R3, R0, R3, RZ, 0xfc, !PT ;  /* 0x0000000300037212 */ /* 0x000fca00078efcff */
[----:B------:R0:W-:Y:S01]  /*5ae0*/  STG.E.U8 desc[UR36][R16.64], R3 ;  /* 0x0000000310007986 */ /* 0x0001e2000c101124 */
[----:B------:R-:W-:Y:S05]  /*5af0*/  BRA `(.L_x_13126) ;  /* 0x0000000400ac7947 */ /* 0x000fea0003800000 */
.L_x_13136:
[----:B------:R-:W0:Y:S02]  /*5b00*/  I2F.S16 R0, R5 ;  /* 0x0000000500007306 */ /* 0x000e240000101400 */
[----:B0-----:R-:W-:-:S05]  /*5b10*/  F2FP.BF16.F32.PACK_AB R0, RZ, R0 ;  /* 0x00000000ff00723e */ /* 0x001fca00000010ff */
[----:B------:R0:W-:Y:S01]  /*5b20*/  STG.E.U16 desc[UR36][R16.64], R0 ;  /* 0x0000000010007986 */ /* 0x0001e2000c101524 */
[----:B------:R-:W-:Y:S05]  /*5b30*/  BRA `(.L_x_13126) ;  /* 0x00000004009c7947 */ /* 0x000fea0003800000 */
.L_x_13133:
        /* <DEDUP_REMOVED lines=10> */
.L_x_13145:
        /* <DEDUP_REMOVED lines=17> */
.L_x_13148:
[----:B------:R-:W-:-:S04]  /*5cf0*/  LOP3.LUT R2, R5, 0x80000000, RZ, 0xc0, !PT ;  /* 0x8000000005027812 */ /* 0x000fc800078ec0ff */
[----:B------:R-:W-:-:S04]  /*5d00*/  SHF.R.U32.HI R3, RZ, 0x18, R2 ;  /* 0x00000018ff037819 */ /* 0x000fc80000011602 */
[----:B------:R-:W-:-:S04]  /*5d10*/  LOP3.LUT R0, R0, R3, RZ, 0xfc, !PT ;  /* 0x0000000300007212 */ /* 0x000fc800078efcff */
[----:B------:R-:W-:-:S07]  /*5d20*/  PRMT R8, R0, 0x7610, R8 ;  /* 0x0000761000087816 */ /* 0x000fce0000000008 */
.L_x_13147:
[----:B------:R-:W-:Y:S05]  /*5d30*/  BSYNC B0 ;  /* 0x0000000000007941 */ /* 0x000fea0003800000 */
.L_x_13146:
[----:B------:R3:W-:Y:S01]  /*5d40*/  STG.E.U8 desc[UR36][R16.64], R8 ;  /* 0x0000000810007986 */ /* 0x0007e2000c101124 */
[----:B------:R-:W-:Y:S05]  /*5d50*/  BRA `(.L_x_13126) ;  /* 0x0000000400147947 */ /* 0x000fea0003800000 */
.L_x_13144:
        /* <DEDUP_REMOVED lines=17> */
.L_x_13151:
[----:B------:R-:W-:-:S04]  /*5e70*/  LOP3.LUT R2, R5, 0x80000000, RZ, 0xc0, !PT ;  /* 0x8000000005027812 */ /* 0x000fc800078ec0ff */
[----:B------:R-:W-:-:S04]  /*5e80*/  SHF.R.U32.HI R3, RZ, 0x18, R2 ;  /* 0x00000018ff037819 */ /* 0x000fc80000011602 */
[----:B------:R-:W-:-:S04]  /*5e90*/  LOP3.LUT R0, R0, R3, RZ, 0xfc, !PT ;  /* 0x0000000300007212 */ /* 0x000fc800078efcff */
[----:B------:R-:W-:-:S07]  /*5ea0*/  PRMT R8, R0, 0x7610, R8 ;  /* 0x0000761000087816 */ /* 0x000fce0000000008 */
.L_x_13150:
[----:B------:R-:W-:Y:S05]  /*5eb0*/  BSYNC B0 ;  /* 0x0000000000007941 */ /* 0x000fea0003800000 */
.L_x_13149:
[----:B------:R0:W-:Y:S01]  /*5ec0*/  STG.E.U8 desc[UR36][R16.64], R8 ;  /* 0x0000000810007986 */ /* 0x0001e2000c101124 */
[----:B------:R-:W-:Y:S05]  /*5ed0*/  BRA `(.L_x_13126) ;  /* 0x0000000000b47947 */ /* 0x000fea0003800000 */
.L_x_13143:
        /* <DEDUP_REMOVED lines=22> */
.L_x_13125:
        /* <DEDUP_REMOVED lines=16> */
.L_x_13154:
[----:B------:R-:W-:Y:S05]  /*6140*/  BRA `(.L_x_13126) ;  /* 0x0000000000187947 */ /* 0x000fea0003800000 */
.L_x_13153:
[----:B------:R-:W-:-:S04]  /*6150*/  PRMT R2, R5, 0x9910, RZ ;  /* 0x0000991005027816 */ /* 0x000fc800000000ff */
[----:B------:R-:W-:-:S05]  /*6160*/  SHF.R.S32.HI R3, RZ, 0x1f, R2 ;  /* 0x0000001fff037819 */ /* 0x000fca0000011402 */
[----:B------:R2:W-:Y:S01]  /*6170*/  STG.E.64 desc[UR36][R16.64], R2 ;  /* 0x0000000210007986 */ /* 0x0005e2000c101b24 */
[----:B------:R-:W-:Y:S05]  /*6180*/  BRA `(.L_x_13126) ;  /* 0x0000000000087947 */ /* 0x000fea0003800000 */
.L_x_13152:
[----:B------:R-:W-:-:S05]  /*6190*/  PRMT R3, R5, 0x9910, RZ ;  /* 0x0000991005037816 */ /* 0x000fca00000000ff */
[----:B------:R0:W-:Y:S02]  /*61a0*/  STG.E desc[UR36][R16.64], R3 ;  /* 0x0000000310007986 */ /* 0x0001e4000c101924 */
.L_x_13126:
[----:B------:R-:W-:-:S07]  /*61b0*/  VIADD R19, R19, 0x80 ;  /* 0x0000008013137836 */ /* 0x000fce0000000000 */
.L_x_13086:
[----:B------:R-:W-:Y:S05]  /*61c0*/  BSYNC B6 ;  /* 0x0000000000067941 */ /* 0x000fea0003800000 */
.L_x_13085:
        /* <DEDUP_REMOVED lines=307> */
.L_x_13157:
        /* <DEDUP_REMOVED lines=20> */
.L_x_13161:
[----:B------:R0:W5:Y:S01]  /*7640*/  LDG.E.U8 R0, desc[UR36][R2.64] ;  /* 0x0000002402007981 */ /* 0x000162000c1e1100 */
[----:B------:R-:W-:Y:S05]  /*7650*/  BRA `(.L_x_13163) ;  /* 0x0000000c00547947 */ /* 0x000fea0003800000 */
.L_x_13160:
        /* <DEDUP_REMOVED lines=8> */
.L_x_13165:
[----:B------:R0:W5:Y:S01]  /*76e0*/  LDG.E.U16 R0, desc[UR36][R2.64] ;  /* 0x0000002402007981 */ /* 0x000162000c1e1500 */
[----:B------:R-:W-:Y:S05]  /*76f0*/  BRA `(.L_x_13163) ;  /* 0x0000000c002c7947 */ /* 0x000fea0003800000 */
.L_x_13164:
[----:B------:R0:W5:Y:S01]  /*7700*/  LDG.E.U16 R0, desc[UR36][R2.64] ;  /* 0x0000002402007981 */ /* 0x000162000c1e1500 */
[----:B------:R-:W-:Y:S05]  /*7710*/  BRA `(.L_x_13163) ;  /* 0x0000000c00247947 */ /* 0x000fea0003800000 */
.L_x_13159:
        /* <DEDUP_REMOVED lines=9> */
.L_x_13167:
[----:B------:R-:W2:Y:S02]  /*77b0*/  LDG.E.U16 R4, desc[UR36][R2.64] ;  /* 0x0000002402047981 */ /* 0x000ea4000c1e1500 */
[----:B--2---:R-:W-:-:S06]  /*77c0*/  HADD2.F32 R4, -RZ, R4.H0_H0 ;  /* 0x20000004ff047230 */ /* 0x004fcc0000004100 */
[----:B------:R-:W0:Y:S02]  /*77d0*/  F2I.FTZ.TRUNC.NTZ R4, R4 ;  /* 0x0000000400047305 */ /* 0x000e24000021f100 */
[----:B0-----:R-:W-:Y:S01]  /*77e0*/  PRMT R0, R4, 0x7610, R0 ;  /* 0x0000761004007816 */ /* 0x001fe20000000000 */
[----:B------:R-:W-:Y:S06]  /*77f0*/  BRA `(.L_x_13163) ;  /* 0x0000000800ec7947 */ /* 0x000fec0003800000 */
.L_x_13166:
        /* <DEDUP_REMOVED lines=9> */
.L_x_13169:
[----:B------:R-:W2:Y:S02]  /*7890*/  LDG.E.U16 R2, desc[UR36][R2.64] ;  /* 0x0000002402027981 */ /* 0x000ea4000c1e1500 */
[----:B--2---:R-:W-:-:S06]  /*78a0*/  HADD2.F32 R4, -RZ, R2.H0_H0 ;  /* 0x20000002ff047230 */ /* 0x004fcc0000004100 */
[----:B------:R-:W0:Y:S02]  /*78b0*/  F2I.FTZ.TRUNC.NTZ R4, R4 ;  /* 0x0000000400047305 */ /* 0x000e24000021f100 */
[----:B0-----:R-:W-:Y:S01]  /*78c0*/  PRMT R0, R4, 0x7610, R0 ;  /* 0x0000761004007816 */ /* 0x001fe20000000000 */
[----:B------:R-:W-:Y:S06]  /*78d0*/  BRA `(.L_x_13163) ;  /* 0x0000000800b47947 */ /* 0x000fec0003800000 */
.L_x_13168:
[----:B------:R-:W2:Y:S02]  /*78e0*/  LDG.E.64 R2, desc[UR36][R2.64] ;  /* 0x0000002402027981 */ /* 0x000ea4000c1e1b00 */
[----:B--2---:R0:W1:Y:S01]  /*78f0*/  F2I.F64.TRUNC R0, R2 ;  /* 0x0000000200007311 */ /* 0x004062000030d100 */
[----:B------:R-:W-:Y:S05]  /*7900*/  BRA `(.L_x_13163) ;  /* 0x0000000800a87947 */ /* 0x000fea0003800000 */
.L_x_13158:
        /* <DEDUP_REMOVED lines=12> */
.L_x_13172:
[----:B------:R-:W2:Y:S02]  /*79d0*/  LDG.E.64 R2, desc[UR36][R2.64] ;  /* 0x0000002402027981 */ /* 0x000ea4000c1e1b00 */
[----:B--2---:R3:W4:Y:S01]  /*79e0*/  F2I.F64.TRUNC R0, R2 ;  /* 0x0000000200007311 */ /* 0x004722000030d100 */
[----:B------:R-:W-:Y:S05]  /*79f0*/  BRA `(.L_x_13163) ;  /* 0x00000008006c7947 */ /* 0x000fea0003800000 */
.L_x_13171:
        /* <DEDUP_REMOVED lines=28> */
.L_x_13174:
        /* <DEDUP_REMOVED lines=15> */
.L_x_13173:
[----:B------:R-:W2:Y:S02]  /*7cb0*/  LDG.E.U16 R4, desc[UR36][R2.64] ;  /* 0x0000002402047981 */ /* 0x000ea4000c1e1500 */
[----:B--2---:R-:W-:-:S06]  /*7cc0*/  IMAD.U32 R4, R4, 0x10000, RZ ;  /* 0x0001000004047824 */ /* 0x004fcc00078e00ff */
[----:B------:R-:W0:Y:S02]  /*7cd0*/  F2I.FTZ.TRUNC.NTZ R4, R4 ;  /* 0x0000000400047305 */ /* 0x000e24000021f100 */
[----:B0-----:R-:W-:Y:S01]  /*7ce0*/  PRMT R0, R4, 0x7610, R0 ;  /* 0x0000761004007816 */ /* 0x001fe20000000000 */
[----:B------:R-:W-:Y:S06]  /*7cf0*/  BRA `(.L_x_13163) ;  /* 0x0000000400ac7947 */ /* 0x000fec0003800000 */
.L_x_13170:
        /* <DEDUP_REMOVED lines=10> */
.L_x_13177:
        /* <DEDUP_REMOVED lines=21> */
.L_x_13181:
[----:B------:R-:W-:Y:S05]  /*7ef0*/  BSYNC B1 ;  /* 0x0000000000017941 */ /* 0x000fea0003800000 */
.L_x_13180:
[----:B------:R-:W-:Y:S01]  /*7f00*/  IMAD.SHL.U32 R2, R2, 0x100000, RZ ;  /* 0x0010000002027824 */ /* 0x000fe200078e00ff */
[----:B------:R-:W-:-:S04]  /*7f10*/  LEA R3, R0, 0x3b800000, 0x17 ;  /* 0x3b80000000037811 */ /* 0x000fc800078eb8ff */
[----:B------:R-:W-:-:S07]  /*7f20*/  LOP3.LUT R4, R3, R2, R4, 0xfe, !PT ;  /* 0x0000000203047212 */ /* 0x000fce00078efe04 */
.L_x_13179:
[----:B------:R-:W-:Y:S05]  /*7f30*/  BSYNC B0 ;  /* 0x0000000000007941 */ /* 0x000fea0003800000 */
.L_x_13178:
[----:B------:R-:W0:Y:S02]  /*7f40*/  F2I.FTZ.TRUNC.NTZ R4, R4 ;  /* 0x0000000400047305 */ /* 0x000e24000021f100 */
[----:B0-----:R-:W-:Y:S01]  /*7f50*/  PRMT R0, R4, 0x7610, R0 ;  /* 0x0000761004007816 */ /* 0x001fe20000000000 */
[----:B------:R-:W-:Y:S06]  /*7f60*/  BRA `(.L_x_13163) ;  /* 0x0000000400107947 */ /* 0x000fec0003800000 */
.L_x_13176:
        /* <DEDUP_REMOVED lines=21> */
.L_x_13185:
[----:B------:R-:W-:Y:S05]  /*80c0*/  BSYNC B1 ;  /* 0x0000000000017941 */ /* 0x000fea0003800000 */
.L_x_13184:
[----:B------:R-:W-:Y:S01]  /*80d0*/  IMAD.SHL.U32 R2, R2, 0x200000, RZ ;  /* 0x0020000002027824 */ /* 0x000fe200078e00ff */
[----:B------:R-:W-:-:S04]  /*80e0*/  LEA R3, R0, 0x37800000, 0x17 ;  /* 0x3780000000037811 */ /* 0x000fc800078eb8ff */
[----:B------:R-:W-:-:S07]  /*80f0*/  LOP3.LUT R4, R3, R2, R4, 0xfe, !PT ;  /* 0x0000000203047212 */ /* 0x000fce00078efe04 */
.L_x_13183:
[----:B------:R-:W-:Y:S05]  /*8100*/  BSYNC B0 ;  /* 0x0000000000007941 */ /* 0x000fea0003800000 */
.L_x_13182:
[----:B------:R-:W0:Y:S02]  /*8110*/  F2I.FTZ.TRUNC.NTZ R4, R4 ;  /* 0x0000000400047305 */ /* 0x000e24000021f100 */
[----:B0-----:R-:W-:Y:S01]  /*8120*/  PRMT R0, R4, 0x7610, R0 ;  /* 0x0000761004007816 */ /* 0x001fe20000000000 */
[----:B------:R-:W-:Y:S06]  /*8130*/  BRA `(.L_x_13163) ;  /* 0x00000000009c7947 */ /* 0x000fec0003800000 */
.L_x_13175:
        /* <DEDUP_REMOVED lines=14> */
.L_x_13189:
[----:B------:R-:W-:Y:S05]  /*8220*/  BSYNC B0 ;  /* 0x0000000000007941 */ /* 0x000fea0003800000 */
.L_x_13188:
[----:B------:R-:W0:Y:S02]  /*8230*/  F2I.FTZ.TRUNC.NTZ R4, R4 ;  /* 0x0000000400047305 */ /* 0x000e24000021f100 */
[----:B0-----:R-:W-:Y:S01]  /*8240*/  PRMT R0, R4, 0x7610, R0 ;  /* 0x0000761004007816 */ /* 0x001fe20000000000 */
[----:B------:R-:W-:Y:S06]  /*8250*/  BRA `(.L_x_13163) ;  /* 0x0000000000547947 */ /* 0x000fec0003800000 */
.L_x_13162:
        /* <DEDUP_REMOVED lines=16> */
.L_x_13190:
[----:B------:R-:W-:Y:S01]  /*8360*/  PRMT R0, RZ, 0x7610, R0 ;  /* 0x00007610ff007816 */ /* 0x000fe20000000000 */
[----:B------:R-:W-:Y:S06]  /*8370*/  BRA `(.L_x_13163) ;  /* 0x00000000000c7947 */ /* 0x000fec0003800000 */
.L_x_13187:
[----:B------:R1:W5:Y:S01]  /*8380*/  LDG.E.U16 R0, desc[UR36][R2.64] ;  /* 0x0000002402007981 */ /* 0x000362000c1e1500 */
[----:B------:R-:W-:Y:S05]  /*8390*/  BRA `(.L_x_13163) ;  /* 0x0000000000047947 */ /* 0x000fea0003800000 */
.L_x_13186:
[----:B------:R2:W5:Y:S02]  /*83a0*/  LDG.E.U16 R0, desc[UR36][R2.64] ;  /* 0x0000002402007981 */ /* 0x000564000c1e1500 */
.L_x_13163:
        /* <DEDUP_REMOVED lines=16> */
.L_x_13194:
[----:B------:R3:W-:Y:S01]  /*84b0*/  STG.E.U8 desc[UR36][R16.64], R5 ;  /* 0x0000000510007986 */ /* 0x0007e2000c101124 */
[----:B------:R-:W-:Y:S05]  /*84c0*/  BRA `(.L_x_13196) ;  /* 0x0000000c00647947 */ /* 0x000fea0003800000 */
.L_x_13193:
        /* <DEDUP_REMOVED lines=10> */
.L_x_13198:
[----:B------:R-:W-:-:S05]  /*8570*/  PRMT R3, R5, 0x9910, RZ ;  /* 0x0000991005037816 */ /* 0x000fca00000000ff */
[----:B------:R2:W-:Y:S01]  /*8580*/  STG.E desc[UR36][R16.64], R3 ;  /* 0x0000000310007986 */ /* 0x0005e2000c101924 */
[----:B------:R-:W-:Y:S05]  /*8590*/  BRA `(.L_x_13196) ;  /* 0x0000000c00307947 */ /* 0x000fea0003800000 */
.L_x_13197:
[----:B------:R0:W-:Y:S01]  /*85a0*/  STG.E.U16 desc[UR36][R16.64], R5 ;  /* 0x0000000510007986 */ /* 0x0001e2000c101524 */
[----:B------:R-:W-:Y:S05]  /*85b0*/  BRA `(.L_x_13196) ;  /* 0x0000000c00287947 */ /* 0x000fea0003800000 */
.L_x_13192:
        /* <DEDUP_REMOVED lines=9> */
.L_x_13200:
[----:B------:R-:W0:Y:S02]  /*8650*/  I2F.S16 R0, R5 ;  /* 0x0000000500007306 */ /* 0x000e240000101400 */
[----:B0-----:R-:W-:-:S05]  /*8660*/  F2FP.F16.F32.PACK_AB R0, RZ, R0 ;  /* 0x00000000ff00723e */ /* 0x001fca00000000ff */
[----:B------:R0:W-:Y:S01]  /*8670*/  STG.E.U16 desc[UR36][R16.64], R0 ;  /* 0x0000000010007986 */ /* 0x0001e2000c101524 */
[----:B------:R-:W-:Y:S05]  /*8680*/  BRA `(.L_x_13196) ;  /* 0x0000000800f47947 */ /* 0x000fea0003800000 */
.L_x_13199:
        /* <DEDUP_REMOVED lines=10> */
.L_x_13202:
[----:B------:R-:W0:Y:S02]  /*8730*/  I2F.S16 R5, R5 ;  /* 0x0000000500057306 */ /* 0x000e240000101400 */
[----:B0-----:R-:W-:-:S04]  /*8740*/  F2FP.F16.F32.PACK_AB R3, RZ, R5 ;  /* 0x00000005ff03723e */ /* 0x001fc800000000ff */
[----:B------:R-:W-:-:S05]  /*8750*/  PRMT R3, R3, 0x5410, RZ ;  /* 0x0000541003037816 */ /* 0x000fca00000000ff */
[----:B------:R0:W-:Y:S01]  /*8760*/  STG.E desc[UR36][R16.64], R3 ;  /* 0x0000000310007986 */ /* 0x0001e2000c101924 */
[----:B------:R-:W-:Y:S05]  /*8770*/  BRA `(.L_x_13196) ;  /* 0x0000000800b87947 */ /* 0x000fea0003800000 */
.L_x_13201:
[----:B------:R-:W0:Y:S02]  /*8780*/  I2F.F64.S16 R2, R5 ;  /* 0x0000000500027312 */ /* 0x000e240000101c00 */
[----:B0-----:R0:W-:Y:S01]  /*8790*/  STG.E.64 desc[UR36][R16.64], R2 ;  /* 0x0000000210007986 */ /* 0x0011e2000c101b24 */
[----:B------:R-:W-:Y:S05]  /*87a0*/  BRA `(.L_x_13196) ;  /* 0x0000000800ac7947 */ /* 0x000fea0003800000 */
.L_x_13191:
        /* <DEDUP_REMOVED lines=13> */
.L_x_13205:
[----:B------:R-:W0:Y:S01]  /*8880*/  I2F.F64.S16 R4, R5 ;  /* 0x0000000500047312 */ /* 0x000e220000101c00 */
[----:B------:R-:W-:-:S05]  /*8890*/  CS2R R6, SRZ ;  /* 0x0000000000067805 */ /* 0x000fca000001ff00 */
[----:B0-----:R0:W-:Y:S01]  /*88a0*/  STG.E.128 desc[UR36][R16.64], R4 ;  /* 0x0000000410007986 */ /* 0x0011e2000c101d24 */
[----:B------:R-:W-:Y:S05]  /*88b0*/  BRA `(.L_x_13196) ;  /* 0x0000000800687947 */ /* 0x000fea0003800000 */
.L_x_13204:
        /* <DEDUP_REMOVED lines=21> */
.L_x_13209:
[----:B------:R-:W-:Y:S05]  /*8a10*/  BSYNC B0 ;  /* 0x0000000000007941 */ /* 0x000fea0003800000 */
.L_x_13208:
[----:B------:R-:W-:-:S05]  /*8a20*/  LOP3.LUT R3, R0, R3, RZ, 0xfc, !PT ;  /* 0x0000000300037212 */ /* 0x000fca00078efcff */
[----:B------:R0:W-:Y:S01]  /*8a30*/  STG.E.U8 desc[UR36][R16.64], R3 ;  /* 0x0000000310007986 */ /* 0x0001e2000c101124 */
[----:B------:R-:W-:Y:S05]  /*8a40*/  BRA `(.L_x_13196) ;  /* 0x0000000800047947 */ /* 0x000fea0003800000 */
.L_x_13207:
        /* <DEDUP_REMOVED lines=13> */
.L_x_13211:
[----:B------:R-:W-:Y:S01]  /*8b20*/  IMAD.MOV.U32 R0, RZ, RZ, 0x7f ;  /* 0x0000007fff007424 */ /* 0x000fe200078e00ff */
[----:B------:R-:W-:-:S04]  /*8b30*/  ISETP.GT.U32.AND P0, PT, R2, 0x7f800000, PT ;  /* 0x7f8000000200780c */ /* 0x000fc80003f04070 */
[----:B------:R-:W-:-:S09]  /*8b40*/  SEL R0, R0, 0x7c, P0 ;  /* 0x0000007c00007807 */ /* 0x000fd20000000000 */
.L_x_13212:
[----:B------:R-:W-:Y:S05]  /*8b50*/  BSYNC B0 ;  /* 0x0000000000007941 */ /* 0x000fea0003800000 */
.L_x_13210:
[----:B------:R-:W-:-:S04]  /*8b60*/  LOP3.LUT R2, R5, 0x80000000, RZ, 0xc0, !PT ;  /* 0x8000000005027812 */ /* 0x000fc800078ec0ff */
[----:B------:R-:W-:-:S04]  /*8b70*/  SHF.R.U32.HI R3, RZ, 0x18, R2 ;  /* 0x00000018ff037819 */ /* 0x000fc80000011602 */
[----:B------:R-:W-:-:S05]  /*8b80*/  LOP3.LUT R3, R0, R3, RZ, 0xfc, !PT ;  /* 0x0000000300037212 */ /* 0x000fca00078efcff */
[----:B------:R0:W-:Y:S01]  /*8b90*/  STG.E.U8 desc[UR36][R16.64], R3 ;  /* 0x0000000310007986 */ /* 0x0001e2000c101124 */
[----:B------:R-:W-:Y:S05]  /*8ba0*/  BRA `(.L_x_13196) ;  /* 0x0000000400ac7947 */ /* 0x000fea0003800000 */
.L_x_13206:
[----:B------:R-:W0:Y:S02]  /*8bb0*/  I2F.S16 R0, R5 ;  /* 0x0000000500007306 */ /* 0x000e240000101400 */
[----:B0-----:R-:W-:-:S05]  /*8bc0*/  F2FP.BF16.F32.PACK_AB R0, RZ, R0 ;  /* 0x00000000ff00723e */ /* 0x001fca00000010ff */
[----:B------:R0:W-:Y:S01]  /*8bd0*/  STG.E.U16 desc[UR36][R16.64], R0 ;  /* 0x0000000010007986 */ /* 0x0001e2000c101524 */
[----:B------:R-:W-:Y:S05]  /*8be0*/  BRA `(.L_x_13196) ;  /* 0x00000004009c7947 */ /* 0x000fea0003800000 */
.L_x_13203:
        /* <DEDUP_REMOVED lines=10> */
.L_x_13215:
        /* <DEDUP_REMOVED lines=17> */
.L_x_13218:
[----:B------:R-:W-:-:S04]  /*8da0*/  LOP3.LUT R2, R5, 0x80000000, RZ, 0xc0, !PT ;  /* 0x8000000005027812 */ /* 0x000fc800078ec0ff */
[----:B------:R-:W-:-:S04]  /*8db0*/  SHF.R.U32.HI R3, RZ, 0x18, R2 ;  /* 0x00000018ff037819 */ /* 0x000fc80000011602 */
[----:B------:R-:W-:-:S04]  /*8dc0*/  LOP3.LUT R0, R0, R3, RZ, 0xfc, !PT ;  /* 0x0000000300007212 */ /* 0x000fc800078efcff */
[----:B------:R-:W-:-:S07]  /*8dd0*/  PRMT R8, R0, 0x7610, R8 ;  /* 0x0000761000087816 */ /* 0x000fce0000000008 */
.L_x_13217:
[----:B------:R-:W-:Y:S05]  /*8de0*/  BSYNC B0 ;  /* 0x0000000000007941 */ /* 0x000fea0003800000 */
.L_x_13216:
[----:B------:R0:W-:Y:S01]  /*8df0*/  STG.E.U8 desc[UR36][R16.64], R8 ;  /* 0x0000000810007986 */ /* 0x0001e2000c101124 */
[----:B------:R-:W-:Y:S05]  /*8e00*/  BRA `(.L_x_13196) ;  /* 0x0000000400147947 */ /* 0x000fea0003800000 */
.L_x_13214:
        /* <DEDUP_REMOVED lines=17> */
.L_x_13221:
[----:B------:R-:W-:-:S04]  /*8f20*/  LOP3.LUT R2, R5, 0x80000000, RZ, 0xc0, !PT ;  /* 0x8000000005027812 */ /* 0x000fc800078ec0ff */
[----:B------:R-:W-:-:S04]  /*8f30*/  SHF.R.U32.HI R3, RZ, 0x18, R2 ;  /* 0x00000018ff037819 */ /* 0x000fc80000011602 */
[----:B------:R-:W-:-:S04]  /*8f40*/  LOP3.LUT R0, R0, R3, RZ, 0xfc, !PT ;  /* 0x0000000300007212 */ /* 0x000fc800078efcff */
[----:B------:R-:W-:-:S07]  /*8f50*/  PRMT R8, R0, 0x7610, R8 ;  /* 0x0000761000087816 */ /* 0x000fce0000000008 */
.L_x_13220:
[----:B------:R-:W-:Y:S05]  /*8f60*/  BSYNC B0 ;  /* 0x0000000000007941 */ /* 0x000fea0003800000 */
.L_x_13219:
[----:B------:R0:W-:Y:S01]  /*8f70*/  STG.E.U8 desc[UR36][R16.64], R8 ;  /* 0x0000000810007986 */ /* 0x0001e2000c101124 */
[----:B------:R-:W-:Y:S05]  /*8f80*/  BRA `(.L_x_13196) ;  /* 0x0000000000b47947 */ /* 0x000fea0003800000 */
.L_x_13213:
        /* <DEDUP_REMOVED lines=22> */
.L_x_13195:
        /* <DEDUP_REMOVED lines=16> */
.L_x_13224:
[----:B------:R-:W-:Y:S05]  /*91f0*/  BRA `(.L_x_13196) ;  /* 0x0000000000187947 */ /* 0x000fea0003800000 */
.L_x_13223:
[----:B------:R-:W-:-:S04]  /*9200*/  PRMT R2, R5, 0x9910, RZ ;  /* 0x0000991005027816 */ /* 0x000fc800000000ff */
[----:B------:R-:W-:-:S05]  /*9210*/  SHF.R.S32.HI R3, RZ, 0x1f, R2 ;  /* 0x0000001fff037819 */ /* 0x000fca0000011402 */
[----:B------:R0:W-:Y:S01]  /*9220*/  STG.E.64 desc[UR36][R16.64], R2 ;  /* 0x0000000210007986 */ /* 0x0001e2000c101b24 */
[----:B------:R-:W-:Y:S05]  /*9230*/  BRA `(.L_x_13196) ;  /* 0x0000000000087947 */ /* 0x000fea0003800000 */
.L_x_13222:
[----:B------:R-:W-:-:S05]  /*9240*/  PRMT R3, R5, 0x9910, RZ ;  /* 0x0000991005037816 */ /* 0x000fca00000000ff */
[----:B------:R0:W-:Y:S02]  /*9250*/  STG.E desc[UR36][R16.64], R3 ;  /* 0x0000000310007986 */ /* 0x0001e4000c101924 */
.L_x_13196:
[----:B------:R-:W-:-:S07]  /*9260*/  VIADD R19, R19, 0x80 ;  /* 0x0000008013137836 */ /* 0x000fce0000000000 */
.L_x_13156:
[----:B------:R-:W-:Y:S05]  /*9270*/  BSYNC B6 ;  /* 0x0000000000067941 */ /* 0x000fea0003800000 */
.L_x_13155:
        /* <DEDUP_REMOVED lines=306> */
.L_x_13225:
        /* <DEDUP_REMOVED lines=20> */
.L_x_13229:
[----:B------:R4:W5:Y:S01]  /*a6e0*/  LDG.E.U8 R0, desc[UR36][R2.64] ;  /* 0x0000002402007981 */ /* 0x000962000c1e1100 */
[----:B------:R-:W-:Y:S05]  /*a6f0*/  BRA `(.L_x_13231) ;  /* 0x0000000c00547947 */ /* 0x000fea0003800000 */
.L_x_13228:
        /* <DEDUP_REMOVED lines=8> */
.L_x_13233:
[----:B------:R2:W5:Y:S01]  /*a780*/  LDG.E.U16 R0, desc[UR36][R2.64] ;  /* 0x0000002402007981 */ /* 0x000562000c1e1500 */
[----:B------:R-:W-:Y:S05]  /*a790*/  BRA `(.L_x_13231) ;  /* 0x0000000c002c7947 */ /* 0x000fea0003800000 */
.L_x_13232:
[----:B------:R0:W5:Y:S01]  /*a7a0*/  LDG.E.U16 R0, desc[UR36][R2.64] ;  /* 0x0000002402007981 */ /* 0x000162000c1e1500 */
[----:B------:R-:W-:Y:S05]  /*a7b0*/  BRA `(.L_x_13231) ;  /* 0x0000000c00247947 */ /* 0x000fea0003800000 */
.L_x_13227:
        /* <DEDUP_REMOVED lines=9> */
.L_x_13235:
[----:B------:R-:W2:Y:S02]  /*a850*/  LDG.E.U16 R4, desc[UR36][R2.64] ;  /* 0x0000002402047981 */ /* 0x000ea4000c1e1500 */
[----:B--2---:R-:W-:-:S06]  /*a860*/  HADD2.F32 R4, -RZ, R4.H0_H0 ;  /* 0x20000004ff047230 */ /* 0x004fcc0000004100 */
[----:B------:R-:W0:Y:S02]  /*a870*/  F2I.FTZ.TRUNC.NTZ R4, R4 ;  /* 0x0000000400047305 */ /* 0x000e24000021f100 */
[----:B0-----:R-:W-:Y:S01]  /*a880*/  PRMT R0, R4, 0x7610, R0 ;  /* 0x0000761004007816 */ /* 0x001fe20000000000 */
[----:B------:R-:W-:Y:S06]  /*a890*/  BRA `(.L_x_13231) ;  /* 0x0000000800ec7947 */ /* 0x000fec0003800000 */
.L_x_13234:
        /* <DEDUP_REMOVED lines=9> */
.L_x_13237:
[----:B------:R-:W2:Y:S02]  /*a930*/  LDG.E.U16 R2, desc[UR36][R2.64] ;  /* 0x0000002402027981 */ /* 0x000ea4000c1e1500 */
[----:B--2---:R-:W-:-:S06]  /*a940*/  HADD2.F32 R4, -RZ, R2.H0_H0 ;  /* 0x20000002ff047230 */ /* 0x004fcc0000004100 */
[----:B------:R-:W0:Y:S02]  /*a950*/  F2I.FTZ.TRUNC.NTZ R4, R4 ;  /* 0x0000000400047305 */ /* 0x000e24000021f100 */
[----:B0-----:R-:W-:Y:S01]  /*a960*/  PRMT R0, R4, 0x7610, R0 ;  /* 0x0000761004007816 */ /* 0x001fe20000000000 */
[----:B------:R-:W-:Y:S06]  /*a970*/  BRA `(.L_x_13231) ;  /* 0x0000000800b47947 */ /* 0x000fec0003800000 */
.L_x_13236:
[----:B------:R-:W2:Y:S02]  /*a980*/  LDG.E.64 R2, desc[UR36][R2.64] ;  /* 0x0000002402027981 */ /* 0x000ea4000c1e1b00 */
[----:B--2---:R0:W1:Y:S01]  /*a990*/  F2I.F64.TRUNC R0, R2 ;  /* 0x0000000200007311 */ /* 0x004062000030d100 */
[----:B------:R-:W-:Y:S05]  /*a9a0*/  BRA `(.L_x_13231) ;  /* 0x0000000800a87947 */ /* 0x000fea0003800000 */
.L_x_13226:
        /* <DEDUP_REMOVED lines=12> */
.L_x_13240:
[----:B------:R-:W2:Y:S02]  /*aa70*/  LDG.E.64 R2, desc[UR36][R2.64] ;  /* 0x0000002402027981 */ /* 0x000ea4000c1e1b00 */
[----:B--2---:R0:W1:Y:S01]  /*aa80*/  F2I.F64.TRUNC R0, R2 ;  /* 0x0000000200007311 */ /* 0x004062000030d100 */
[----:B------:R-:W-:Y:S05]  /*aa90*/  BRA `(.L_x_13231) ;  /* 0x00000008006c7947 */ /* 0x000fea0003800000 */
.L_x_13239:
        /* <DEDUP_REMOVED lines=28> */
.L_x_13242:
        /* <DEDUP_REMOVED lines=15> */
.L_x_13241:
[----:B------:R-:W2:Y:S02]  /*ad50*/  LDG.E.U16 R4, desc[UR36][R2.64] ;  /* 0x0000002402047981 */ /* 0x000ea4000c1e1500 */
[----:B--2---:R-:W-:-:S06]  /*ad60*/  IMAD.U32 R4, R4, 0x10000, RZ ;  /* 0x0001000004047824 */ /* 0x004fcc00078e00ff */
[----:B------:R-:W0:Y:S02]  /*ad70*/  F2I.FTZ.TRUNC.NTZ R4, R4 ;  /* 0x0000000400047305 */ /* 0x000e24000021f100 */
[----:B0-----:R-:W-:Y:S01]  /*ad80*/  PRMT R0, R4, 0x7610, R0 ;  /* 0x0000761004007816 */ /* 0x001fe20000000000 */
[----:B------:R-:W-:Y:S06]  /*ad90*/  BRA `(.L_x_13231) ;  /* 0x0000000400ac7947 */ /* 0x000fec0003800000 */
.L_x_13238:
        /* <DEDUP_REMOVED lines=10> */
.L_x_13245:
        /* <DEDUP_REMOVED lines=21> */
.L_x_13249:
[----:B------:R-:W-:Y:S05]  /*af90*/  BSYNC B1 ;  /* 0x0000000000017941 */ /* 0x000fea0003800000 */
.L_x_13248:
[----:B------:R-:W-:Y:S01]  /*afa0*/  IMAD.SHL.U32 R2, R2, 0x100000, RZ ;  /* 0x0010000002027824 */ /* 0x000fe200078e00ff */
[----:B------:R-:W-:-:S04]  /*afb0*/  LEA R3, R0, 0x3b800000, 0x17 ;  /* 0x3b80000000037811 */ /* 0x000fc800078eb8ff */
[----:B------:R-:W-:-:S07]  /*afc0*/  LOP3.LUT R4, R3, R2, R4, 0xfe, !PT ;  /* 0x0000000203047212 */ /* 0x000fce00078efe04 */
.L_x_13247:
[----:B------:R-:W-:Y:S05]  /*afd0*/  BSYNC B0 ;  /* 0x0000000000007941 */ /* 0x000fea0003800000 */
.L_x_13246:
[----:B------:R-:W0:Y:S02]  /*afe0*/  F2I.FTZ.TRUNC.NTZ R4, R4 ;  /* 0x0000000400047305 */ /* 0x000e24000021f100 */
[----:B0-----:R-:W-:Y:S01]  /*aff0*/  PRMT R0, R4, 0x7610, R0 ;  /* 0x0000761004007816 */ /* 0x001fe20000000000 */
[----:B------:R-:W-:Y:S06]  /*b000*/  BRA `(.L_x_13231) ;  /* 0x0000000400107947 */ /* 0x000fec0003800000 */
.L_x_13244:
        /* <DEDUP_REMOVED lines=21> */
.L_x_13253:
[----:B------:R-:W-:Y:S05]  /*b160*/  BSYNC B1 ;  /* 0x0000000000017941 */ /* 0x000fea0003800000 */
.L_x_13252:
[----:B------:R-:W-:Y:S01]  /*b170*/  IMAD.SHL.U32 R2, R2, 0x200000, RZ ;  /* 0x0020000002027824 */ /* 0x000fe200078e00ff */
[----:B------:R-:W-:-:S04]  /*b180*/  LEA R3, R0, 0x37800000, 0x17 ;  /* 0x3780000000037811 */ /* 0x000fc800078eb8ff */
[----:B------:R-:W-:-:S07]  /*b190*/  LOP3.LUT R4, R3, R2, R4, 0xfe, !PT ;  /* 0x0000000203047212 */ /* 0x000fce00078efe04 */
.L_x_13251:
[----:B------:R-:W-:Y:S05]  /*b1a0*/  BSYNC B0 ;  /* 0x0000000000007941 */ /* 0x000fea0003800000 */
.L_x_13250:
[----:B------:R-:W0:Y:S02]  /*b1b0*/  F2I.FTZ.TRUNC.NTZ R4, R4 ;  /* 0x0000000400047305 */ /* 0x000e24000021f100 */
[----:B0-----:R-:W-:Y:S01]  /*b1c0*/  PRMT R0, R4, 0x7610, R0 ;  /* 0x0000761004007816 */ /* 0x001fe20000000000 */
[----:B------:R-:W-:Y:S06]  /*b1d0*/  BRA `(.L_x_13231) ;  /* 0x00000000009c7947 */ /* 0x000fec0003800000 */
.L_x_13243:
        /* <DEDUP_REMOVED lines=14> */
.L_x_13257:
[----:B------:R-:W-:Y:S05]  /*b2c0*/  BSYNC B0 ;  /* 0x0000000000007941 */ /* 0x000fea0003800000 */
.L_x_13256:
[----:B------:R-:W0:Y:S02]  /*b2d0*/  F2I.FTZ.TRUNC.NTZ R4, R4 ;  /* 0x0000000400047305 */ /* 0x000e24000021f100 */
[----:B0-----:R-:W-:Y:S01]  /*b2e0*/  PRMT R0, R4, 0x7610, R0 ;  /* 0x0000761004007816 */ /* 0x001fe20000000000 */
[----:B------:R-:W-:Y:S06]  /*b2f0*/  BRA `(.L_x_13231) ;  /* 0x0000000000547947 */ /* 0x000fec0003800000 */
.L_x_13230:
        /* <DEDUP_REMOVED lines=16> */
.L_x_13258:
[----:B------:R-:W-:Y:S01]  /*b400*/  PRMT R0, RZ, 0x7610, R0 ;  /* 0x00007610ff007816 */ /* 0x000fe20000000000 */
[----:B------:R-:W-:Y:S06]  /*b410*/  BRA `(.L_x_13231) ;  /* 0x00000000000c7947 */ /* 0x000fec0003800000 */
.L_x_13255:
[----:B------:R0:W5:Y:S01]  /*b420*/  LDG.E.U16 R0, desc[UR36][R2.64] ;  /* 0x0000002402007981 */ /* 0x000162000c1e1500 */
[----:B------:R-:W-:Y:S05]  /*b430*/  BRA `(.L_x_13231) ;  /* 0x0000000000047947 */ /* 0x000fea0003800000 */
.L_x_13254:
[----:B------:R0:W5:Y:S02]  /*b440*/  LDG.E.U16 R0, desc[UR36][R2.64] ;  /* 0x0000002402007981 */ /* 0x000164000c1e1500 */
.L_x_13231:
[----:B01234-:R-:W0:Y:S01]  /*b450*/  LDC.U8 R3, c[0x0][0x428] ;  /* 0x00010a00ff037b82 */ /* 0x01fe220000000000 */
[----:B-----5:R-:W-:-:S05]  /*b460*/  PRMT R0, R0, 0x9910, RZ ;  /* 0x0000991000007816 */ /* 0x020fca00000000ff */
        /* <DEDUP_REMOVED lines=14> */
.L_x_13262:
[----:B------:R-:W-:Y:S01]  /*b550*/  STG.E.U8 desc[UR36][R16.64], R5 ;  /* 0x0000000510007986 */ /* 0x000fe2000c101124 */
[----:B------:R-:W-:Y:S05]  /*b560*/  EXIT ;  /* 0x000000000000794d */ /* 0x000fea0003800000 */
.L_x_13261:
        /* <DEDUP_REMOVED lines=10> */
.L_x_13265:
[----:B------:R-:W-:-:S05]  /*b610*/  PRMT R3, R5, 0x9910, RZ ;  /* 0x0000991005037816 */ /* 0x000fca00000000ff */
[----:B------:R-:W-:Y:S01]  /*b620*/  STG.E desc[UR36][R16.64], R3 ;  /* 0x0000000310007986 */ /* 0x000fe2000c101924 */
[----:B------:R-:W-:Y:S05]  /*b630*/  EXIT ;  /* 0x000000000000794d */ /* 0x000fea0003800000 */
.L_x_13264:
[----:B------:R-:W-:Y:S01]  /*b640*/  STG.E.U16 desc[UR36][R16.64], R5 ;  /* 0x0000000510007986 */ /* 0x000fe2000c101524 */
[----:B------:R-:W-:Y:S05]  /*b650*/  EXIT ;  /* 0x000000000000794d */ /* 0x000fea0003800000 */
.L_x_13260:
        /* <DEDUP_REMOVED lines=9> */
.L_x_13267:
[----:B------:R-:W0:Y:S02]  /*b6f0*/  I2F.S16 R0, R5 ;  /* 0x0000000500007306 */ /* 0x000e240000101400 */
[----:B0-----:R-:W-:-:S05]  /*b700*/  F2FP.F16.F32.PACK_AB R0, RZ, R0 ;  /* 0x00000000ff00723e */ /* 0x001fca00000000ff */
[----:B------:R-:W-:Y:S01]  /*b710*/  STG.E.U16 desc[UR36][R16.64], R0 ;  /* 0x0000000010007986 */ /* 0x000fe2000c101524 */
[----:B------:R-:W-:Y:S05]  /*b720*/  EXIT ;  /* 0x000000000000794d */ /* 0x000fea0003800000 */
.L_x_13266:
        /* <DEDUP_REMOVED lines=10> */
.L_x_13269:
[----:B------:R-:W0:Y:S02]  /*b7d0*/  I2F.S16 R5, R5 ;  /* 0x0000000500057306 */ /* 0x000e240000101400 */
[----:B0-----:R-:W-:-:S04]  /*b7e0*/  F2FP.F16.F32.PACK_AB R3, RZ, R5 ;  /* 0x00000005ff03723e */ /* 0x001fc800000000ff */
[----:B------:R-:W-:-:S05]  /*b7f0*/  PRMT R3, R3, 0x5410, RZ ;  /* 0x0000541003037816 */ /* 0x000fca00000000ff */
[----:B------:R-:W-:Y:S01]  /*b800*/  STG.E desc[UR36][R16.64], R3 ;  /* 0x0000000310007986 */ /* 0x000fe2000c101924 */
[----:B------:R-:W-:Y:S05]  /*b810*/  EXIT ;  /* 0x000000000000794d */ /* 0x000fea0003800000 */
.L_x_13268:
[----:B------:R-:W0:Y:S02]  /*b820*/  I2F.F64.S16 R2, R5 ;  /* 0x0000000500027312 */ /* 0x000e240000101c00 */
[----:B0-----:R-:W-:Y:S01]  /*b830*/  STG.E.64 desc[UR36][R16.64], R2 ;  /* 0x0000000210007986 */ /* 0x001fe2000c101b24 */
[----:B------:R-:W-:Y:S05]  /*b840*/  EXIT ;  /* 0x000000000000794d */ /* 0x000fea0003800000 */
.L_x_13259:
        /* <DEDUP_REMOVED lines=13> */
.L_x_13272:
[----:B------:R-:W0:Y:S01]  /*b920*/  I2F.F64.S16 R4, R5 ;  /* 0x0000000500047312 */ /* 0x000e220000101c00 */
[----:B------:R-:W-:-:S05]  /*b930*/  CS2R R6, SRZ ;  /* 0x0000000000067805 */ /* 0x000fca000001ff00 */
[----:B0-----:R-:W-:Y:S01]  /*b940*/  STG.E.128 desc[UR36][R16.64], R4 ;  /* 0x0000000410007986 */ /* 0x001fe2000c101d24 */
[----:B------:R-:W-:Y:S05]  /*b950*/  EXIT ;  /* 0x000000000000794d */ /* 0x000fea0003800000 */
.L_x_13271:
        /* <DEDUP_REMOVED lines=21> */
.L_x_13276:
[----:B------:R-:W-:Y:S05]  /*bab0*/  BSYNC B0 ;  /* 0x0000000000007941 */ /* 0x000fea0003800000 */
.L_x_13275:
[----:B------:R-:W-:-:S05]  /*bac0*/  LOP3.LUT R3, R0, R3, RZ, 0xfc, !PT ;  /* 0x0000000300037212 */ /* 0x000fca00078efcff */
[----:B------:R-:W-:Y:S01]  /*bad0*/  STG.E.U8 desc[UR36][R16.64], R3 ;  /* 0x0000000310007986 */ /* 0x000fe2000c101124 */
[----:B------:R-:W-:Y:S05]  /*bae0*/  EXIT ;  /* 0x000000000000794d */ /* 0x000fea0003800000 */
.L_x_13274:
        /* <DEDUP_REMOVED lines=13> */
.L_x_13278:
[----:B------:R-:W-:Y:S01]  /*bbc0*/  IMAD.MOV.U32 R0, RZ, RZ, 0x7f ;  /* 0x0000007fff007424 */ /* 0x000fe200078e00ff */
[----:B------:R-:W-:-:S04]  /*bbd0*/  ISETP.GT.U32.AND P0, PT, R2, 0x7f800000, PT ;  /* 0x7f8000000200780c */ /* 0x000fc80003f04070 */
[----:B------:R-:W-:-:S09]  /*bbe0*/  SEL R0, R0, 0x7c, P0 ;  /* 0x0000007c00007807 */ /* 0x000fd20000000000 */
.L_x_13279:
[----:B------:R-:W-:Y:S05]  /*bbf0*/  BSYNC B0 ;  /* 0x0000000000007941 */ /* 0x000fea0003800000 */
.L_x_13277:
[----:B------:R-:W-:-:S04]  /*bc00*/  LOP3.LUT R2, R5, 0x80000000, RZ, 0xc0, !PT ;  /* 0x8000000005027812 */ /* 0x000fc800078ec0ff */
[----:B------:R-:W-:-:S04]  /*bc10*/  SHF.R.U32.HI R3, RZ, 0x18, R2 ;  /* 0x00000018ff037819 */ /* 0x000fc80000011602 */
[----:B------:R-:W-:-:S05]  /*bc20*/  LOP3.LUT R3, R0, R3, RZ, 0xfc, !PT ;  /* 0x0000000300037212 */ /* 0x000fca00078efcff */
[----:B------:R-:W-:Y:S01]  /*bc30*/  STG.E.U8 desc[UR36][R16.64], R3 ;  /* 0x0000000310007986 */ /* 0x000fe2000c101124 */
[----:B------:R-:W-:Y:S05]  /*bc40*/  EXIT ;  /* 0x000000000000794d */ /* 0x000fea0003800000 */
.L_x_13273:
[----:B------:R-:W0:Y:S02]  /*bc50*/  I2F.S16 R0, R5 ;  /* 0x0000000500007306 */ /* 0x000e240000101400 */
[----:B0-----:R-:W-:-:S05]  /*bc60*/  F2FP.BF16.F32.PACK_AB R0, RZ, R0 ;  /* 0x00000000ff00723e */ /* 0x001fca00000010ff */
[----:B------:R-:W-:Y:S01]  /*bc70*/  STG.E.U16 desc[UR36][R16.64], R0 ;  /* 0x0000000010007986 */ /* 0x000fe2000c101524 */
[----:B------:R-:W-:Y:S05]  /*bc80*/  EXIT ;  /* 0x000000000000794d */ /* 0x000fea0003800000 */
.L_x_13270:
        /* <DEDUP_REMOVED lines=10> */
.L_x_13282:
        /* <DEDUP_REMOVED lines=17> */
.L_x_13285:
[----:B------:R-:W-:-:S04]  /*be40*/  LOP3.LUT R2, R5, 0x80000000, RZ, 0xc0, !PT ;  /* 0x8000000005027812 */ /* 0x000fc800078ec0ff */
[----:B------:R-:W-:-:S04]  /*be50*/  SHF.R.U32.HI R3, RZ, 0x18, R2 ;  /* 0x00000018ff037819 */ /* 0x000fc80000011602 */
[----:B------:R-:W-:-:S04]  /*be60*/  LOP3.LUT R0, R0, R3, RZ, 0xfc, !PT ;  /* 0x0000000300007212 */ /* 0x000fc800078efcff */
[----:B------:R-:W-:-:S07]  /*be70*/  PRMT R8, R0, 0x7610, R8 ;  /* 0x0000761000087816 */ /* 0x000fce0000000008 */
.L_x_13284:
[----:B------:R-:W-:Y:S05]  /*be80*/  BSYNC B0 ;  /* 0x0000000000007941 */ /* 0x000fea0003800000 */
.L_x_13283:
[----:B------:R-:W-:Y:S01]  /*be90*/  STG.E.U8 desc[UR36][R16.64], R8 ;  /* 0x0000000810007986 */ /* 0x000fe2000c101124 */
[----:B------:R-:W-:Y:S05]  /*bea0*/  EXIT ;  /* 0x000000000000794d */ /* 0x000fea0003800000 */
.L_x_13281:
        /* <DEDUP_REMOVED lines=17> */
.L_x_13288:
[----:B------:R-:W-:-:S04]  /*bfc0*/  LOP3.LUT R2, R5, 0x80000000, RZ, 0xc0, !PT ;  /* 0x8000000005027812 */ /* 0x000fc800078ec0ff */
[----:B------:R-:W-:-:S04]  /*bfd0*/  SHF.R.U32.HI R3, RZ, 0x18, R2 ;  /* 0x00000018ff037819 */ /* 0x000fc80000011602 */
[----:B------:R-:W-:-:S04]  /*bfe0*/  LOP3.LUT R0, R0, R3, RZ, 0xfc, !PT ;  /* 0x0000000300007212 */ /* 0x000fc800078efcff */
[----:B------:R-:W-:-:S07]  /*bff0*/  PRMT R8, R0, 0x7610, R8 ;  /* 0x0000761000087816 */ /* 0x000fce0000000008 */
.L_x_13287:
[----:B------:R-:W-:Y:S05]  /*c000*/  BSYNC B0 ;  /* 0x0000000000007941 */ /* 0x000fea0003800000 */
.L_x_13286:
[----:B------:R-:W-:Y:S01]  /*c010*/  STG.E.U8 desc[UR36][R16.64], R8 ;  /* 0x0000000810007986 */ /* 0x000fe2000c101124 */
[----:B------:R-:W-:Y:S05]  /*c020*/  EXIT ;  /* 0x000000000000794d */ /* 0x000fea0003800000 */
.L_x_13280:
        /* <DEDUP_REMOVED lines=22> */
.L_x_13263:
        /* <DEDUP_REMOVED lines=16> */
.L_x_13291:
[----:B------:R-:W-:Y:S05]  /*c290*/  EXIT ;  /* 0x000000000000794d */ /* 0x000fea0003800000 */
.L_x_13290:
[----:B------:R-:W-:-:S04]  /*c2a0*/  PRMT R2, R5, 0x9910, RZ ;  /* 0x0000991005027816 */ /* 0x000fc800000000ff */
[----:B------:R-:W-:-:S05]  /*c2b0*/  SHF.R.S32.HI R3, RZ, 0x1f, R2 ;  /* 0x0000001fff037819 */ /* 0x000fca0000011402 */
[----:B------:R-:W-:Y:S01]  /*c2c0*/  STG.E.64 desc[UR36][R16.64], R2 ;  /* 0x0000000210007986 */ /* 0x000fe2000c101b24 */
[----:B------:R-:W-:Y:S05]  /*c2d0*/  EXIT ;  /* 0x000000000000794d */ /* 0x000fea0003800000 */
.L_x_13289:
[----:B------:R-:W-:-:S05]  /*c2e0*/  PRMT R3, R5, 0x9910, RZ ;  /* 0x0000991005037816 */ /* 0x000fca00000000ff */
[----:B------:R-:W-:Y:S01]  /*c2f0*/  STG.E desc[UR36][R16.64], R3 ;  /* 0x0000000310007986 */ /* 0x000fe2000c101924 */
[----:B------:R-:W-:Y:S05]  /*c300*/  EXIT ;  /* 0x000000000000794d */ /* 0x000fea0003800000 */
.L_x_13292:
        /* <DEDUP_REMOVED lines=15> */
.L_x_71701:


//--------------------- .text._ZN2at6native27unrolled_elementwise_kernelIZNS0_50_GLOBAL__N__2680c7bb_12_PowKernel_cu_7dd49032_316829pow_tensor_scalar_kernel_implIssEEvRNS_18TensorIteratorBaseET0_EUlsE_St5arrayIPcLm2EELi4E23TrivialOffsetCalculatorILi1EjESC_NS0_6memory12LoadWithCastILi1EEENSD_13StoreWithCastILi1EEEEEviT_S6_T2_T3_T4_T5_ --------------------------
	.section	.text._ZN2at6native27unrolled_elementwise_kernelIZNS0_50_GLOBAL__N__2680c7bb_12_PowKernel_cu_7dd49032_316829pow_tensor_scalar_kernel_implIssEEvRNS_18TensorIteratorBaseET0_EUlsE_St5arrayIPcLm2EELi4E23TrivialOffsetCalculatorILi1EjESC_NS0_6memory12LoadWithCastILi1EEENSD_13StoreWithCastILi1EEEEEviT_S6_T2_T3_T4_T5_,"ax",@progbits
	.align	128
        .global         _ZN2at6native27unrolled_elementwise_kernelIZNS0_50_GLOBAL__N__2680c7bb_12_PowKernel_cu_7dd49032_316829pow_tensor_scalar_kernel_implIssEEvRNS_18TensorIteratorBaseET0_EUlsE_St5arrayIPcLm2EELi4E23TrivialOffsetCalculatorILi1EjESC_NS0_6memory12LoadWithCastILi1EEENSD_13StoreWithCastILi1EEEEEviT_S6_T2_T3_T4_T5_
        .type           _ZN2at6native27unrolled_elementwise_kernelIZNS0_50_GLOBAL__N__2680c7bb_12_PowKernel_cu_7dd49032_316829pow_tensor_scalar_kernel_implIssEEvRNS_18TensorIteratorBaseET0_EUlsE_St5arrayIPcLm2EELi4E23TrivialOffsetCalculatorILi1EjESC_NS0_6memory12LoadWithCastILi1EEENSD_13StoreWithCastILi1EEEEEviT_S6_T2_T3_T4_T5_,@function
        .size           _ZN2at6native27unrolled_elementwise_kernelIZNS0_50_GLOBAL__N__2680c7bb_12_PowKernel_cu_7dd49032_316829pow_tensor_scalar_kernel_implIssEEvRNS_18TensorIteratorBaseET0_EUlsE_St5arrayIPcLm2EELi4E23TrivialOffsetCalculatorILi1EjESC_NS0_6memory12LoadWithCastILi1EEENSD_13StoreWithCastILi1EEEEEviT_S6_T2_T3_T4_T5_,(.L_x_71702 - _ZN2at6native27unrolled_elementwise_kernelIZNS0_50_GLOBAL__N__2680c7bb_12_PowKernel_cu_7dd49032_316829pow_tensor_scalar_kernel_implIssEEvRNS_18TensorIteratorBaseET0_EUlsE_St5arrayIPcLm2EELi4E23TrivialOffsetCalculatorILi1EjESC_NS0_6memory12LoadWithCastILi1EEENSD_13StoreWithCastILi1EEEEEviT_S6_T2_T3_T4_T5_)
        .other          _ZN2at6native27unrolled_elementwise_kernelIZNS0_50_GLOBAL__N__2680c7bb_12_PowKernel_cu_7dd49032_316829pow_tensor_scalar_kernel_implIssEEvRNS_18TensorIteratorBaseET0_EUlsE_St5arrayIPcLm2EELi4E23TrivialOffsetCalculatorILi1EjESC_NS0_6memory12LoadWithCastILi1EEENSD_13StoreWithCastILi1EEEEEviT_S6_T2_T3_T4_T5_,@"STO_CUDA_ENTRY STV_DEFAULT"
_ZN2at6native27unrolled_elementwise_kernelIZNS0_50_GLOBAL__N__2680c7bb_12_PowKernel_cu_7dd49032_316829pow_tensor_scalar_kernel_implIssEEvRNS_18TensorIteratorBaseET0_EUlsE_St5arrayIPcLm2EELi4E23TrivialOffsetCalculatorILi1EjESC_NS0_6memory12LoadWithCastILi1EEENSD_13StoreWithCastILi1EEEEEviT_S6_T2_T3_T4_T5_:
.text._ZN2at6native27unrolled_elementwise_kernelIZNS0_50_GLOBAL__N__2680c7bb_12_PowKernel_cu_7dd49032_316829pow_tensor_scalar_kernel_implIssEEvRNS_18TensorIteratorBaseET0_EUlsE_St5arrayIPcLm2EELi4E23TrivialOffsetCalculatorILi1EjESC_NS0_6memory12LoadWithCastILi1EEENSD_13StoreWithCastILi1EEEEEviT_S6_T2_T3_T4_T5_:
        /* <DEDUP_REMOVED lines=31> */
.L_x_13298:
[----:B------:R3:W5:Y:S01]  /*01f0*/  LDG.E.U8 R17, desc[UR36][R2.64] ;  /* 0x0000002402117981 */ /* 0x000762000c1e1100 */
[----:B------:R-:W-:Y:S05]  /*0200*/  BRA `(.L_x_13300) ;  /* 0x0000000c00587947 */ /* 0x000fea0003800000 */
.L_x_13297:
        /* <DEDUP_REMOVED lines=8> */
.L_x_13302:
[----:B------:R1:W5:Y:S01]  /*0290*/  LDG.E.U16 R17, desc[UR36][R2.64] ;  /* 0x0000002402117981 */ /* 0x000362000c1e1500 */
[----:B------:R-:W-:Y:S05]  /*02a0*/  BRA `(.L_x_13300) ;  /* 0x0000000c00307947 */ /* 0x000fea0003800000 */
.L_x_13301:
[----:B------:R2:W5:Y:S01]  /*02b0*/  LDG.E.U16 R17, desc[UR36][R2.64] ;  /* 0x0000002402117981 */ /* 0x000562000c1e1500 */
[----:B------:R-:W-:Y:S05]  /*02c0*/  BRA `(.L_x_13300) ;  /* 0x0000000c00287947 */ /* 0x000fea0003800000 */
.L_x_13296:
        /* <DEDUP_REMOVED lines=9> */
.L_x_13304:
[----:B------:R-:W2:Y:S02]  /*0360*/  LDG.E.U16 R0, desc[UR36][R2.64] ;  /* 0x0000002402007981 */ /* 0x000ea4000c1e1500 */
[----:B--2---:R-:W-:-:S06]  /*0370*/  HADD2.F32 R0, -RZ, R0.H0_H0 ;  /* 0x20000000ff007230 */ /* 0x004fcc0000004100 */
[----:B------:R-:W0:Y:S02]  /*0380*/  F2I.FTZ.TRUNC.NTZ R0, R0 ;  /* 0x0000000000007305 */ /* 0x000e24000021f100 */
[----:B0-----:R-:W-:Y:S01]  /*0390*/  PRMT R17, R0, 0x7610, R17 ;  /* 0x0000761000117816 */ /* 0x001fe20000000011 */
[----:B------:R-:W-:Y:S06]  /*03a0*/  BRA `(.L_x_13300) ;  /* 0x0000000800f07947 */ /* 0x000fec0003800000 */
.L_x_13303:
        /* <DEDUP_REMOVED lines=9> */
.L_x_13306:
[----:B------:R-:W2:Y:S02]  /*0440*/  LDG.E.U16 R2, desc[UR36][R2.64] ;  /* 0x0000002402027981 */ /* 0x000ea4000c1e1500 */
[----:B--2---:R-:W-:-:S06]  /*0450*/  HADD2.F32 R0, -RZ, R2.H0_H0 ;  /* 0x20000002ff007230 */ /* 0x004fcc0000004100 */
[----:B------:R-:W0:Y:S02]  /*0460*/  F2I.FTZ.TRUNC.NTZ R0, R0 ;  /* 0x0000000000007305 */ /* 0x000e24000021f100 */
[----:B0-----:R-:W-:Y:S01]  /*0470*/  PRMT R17, R0, 0x7610, R17 ;  /* 0x0000761000117816 */ /* 0x001fe20000000011 */
[----:B------:R-:W-:Y:S06]  /*0480*/  BRA `(.L_x_13300) ;  /* 0x0000000800b87947 */ /* 0x000fec0003800000 */
.L_x_13305:
[----:B------:R-:W2:Y:S02]  /*0490*/  LDG.E.64 R2, desc[UR36][R2.64] ;  /* 0x0000002402027981 */ /* 0x000ea4000c1e1b00 */
[----:B--2---:R0:W1:Y:S01]  /*04a0*/  F2I.F64.TRUNC R17, R2 ;  /* 0x0000000200117311 */ /* 0x004062000030d100 */
[----:B------:R-:W-:Y:S05]  /*04b0*/  BRA `(.L_x_13300) ;  /* 0x0000000800ac7947 */ /* 0x000fea0003800000 */
.L_x_13295:
        /* <DEDUP_REMOVED lines=12> */
.L_x_13309:
[----:B------:R-:W2:Y:S02]  /*0580*/  LDG.E.64 R2, desc[UR36][R2.64] ;  /* 0x0000002402027981 */ /* 0x000ea4000c1e1b00 */
[----:B--2---:R0:W1:Y:S01]  /*0590*/  F2I.F64.TRUNC R17, R2 ;  /* 0x0000000200117311 */ /* 0x004062000030d100 */
[----:B------:R-:W-:Y:S05]  /*05a0*/  BRA `(.L_x_13300) ;  /* 0x0000000800707947 */ /* 0x000fea0003800000 */
.L_x_13308:
        /* <DEDUP_REMOVED lines=28> */
.L_x_13311:
        /* <DEDUP_REMOVED lines=16> */
.L_x_13310:
[----:B------:R-:W2:Y:S02]  /*0870*/  LDG.E.U16 R0, desc[UR36][R2.64] ;  /* 0x0000002402007981 */ /* 0x000ea4000c1e1500 */
[----:B--2---:R-:W-:-:S06]  /*0880*/  IMAD.U32 R0, R0, 0x10000, RZ ;  /* 0x0001000000007824 */ /* 0x004fcc00078e00ff */
[----:B------:R-:W0:Y:S02]  /*0890*/  F2I.FTZ.TRUNC.NTZ R0, R0 ;  /* 0x0000000000007305 */ /* 0x000e24000021f100 */
[----:B0-----:R-:W-:Y:S01]  /*08a0*/  PRMT R17, R0, 0x7610, R17 ;  /* 0x0000761000117816 */ /* 0x001fe20000000011 */
[----:B------:R-:W-:Y:S06]  /*08b0*/  BRA `(.L_x_13300) ;  /* 0x0000000400ac7947 */ /* 0x000fec0003800000 */
.L_x_13307:
        /* <DEDUP_REMOVED lines=10> */
.L_x_13314:
        /* <DEDUP_REMOVED lines=21> */
.L_x_13318:
[----:B------:R-:W-:Y:S05]  /*0ab0*/  BSYNC B1 ;  /* 0x0000000000017941 */ /* 0x000fea0003800000 */
.L_x_13317:
[----:B------:R-:W-:Y:S01]  /*0ac0*/  LEA R3, R0, 0x3b800000, 0x17 ;  /* 0x3b80000000037811 */ /* 0x000fe200078eb8ff */
[----:B------:R-:W-:-:S05]  /*0ad0*/  IMAD.SHL.U32 R0, R2, 0x100000, RZ ;  /* 0x0010000002007824 */ /* 0x000fca00078e00ff */
[----:B------:R-:W-:-:S07]  /*0ae0*/  LOP3.LUT R0, R3, R0, R4, 0xfe, !PT ;  /* 0x0000000003007212 */ /* 0x000fce00078efe04 */
.L_x_13316:
[----:B------:R-:W-:Y:S05]  /*0af0*/  BSYNC B0 ;  /* 0x0000000000007941 */ /* 0x000fea0003800000 */
.L_x_13315:
[----:B------:R-:W0:Y:S02]  /*0b00*/  F2I.FTZ.TRUNC.NTZ R0, R0 ;  /* 0x0000000000007305 */ /* 0x000e24000021f100 */
[----:B0-----:R-:W-:Y:S01]  /*0b10*/  PRMT R17, R0, 0x7610, R17 ;  /* 0x0000761000117816 */ /* 0x001fe20000000011 */
[----:B------:R-:W-:Y:S06]  /*0b20*/  BRA `(.L_x_13300) ;  /* 0x0000000400107947 */ /* 0x000fec0003800000 */
.L_x_13313:
        /* <DEDUP_REMOVED lines=21> */
.L_x_13322:
[----:B------:R-:W-:Y:S05]  /*0c80*/  BSYNC B1 ;  /* 0x0000000000017941 */ /* 0x000fea0003800000 */
.L_x_13321:
[----:B------:R-:W-:Y:S01]  /*0c90*/  LEA R3, R0, 0x37800000, 0x17 ;  /* 0x3780000000037811 */ /* 0x000fe200078eb8ff */
[----:B------:R-:W-:-:S05]  /*0ca0*/  IMAD.SHL.U32 R0, R2, 0x200000, RZ ;  /* 0x0020000002007824 */ /* 0x000fca00078e00ff */
[----:B------:R-:W-:-:S07]  /*0cb0*/  LOP3.LUT R0, R3, R0, R4, 0xfe, !PT ;  /* 0x0000000003007212 */ /* 0x000fce00078efe04 */
.L_x_13320:
[----:B------:R-:W-:Y:S05]  /*0cc0*/  BSYNC B0 ;  /* 0x0000000000007941 */ /* 0x000fea0003800000 */
.L_x_13319:
[----:B------:R-:W0:Y:S02]  /*0cd0*/  F2I.FTZ.TRUNC.NTZ R0, R0 ;  /* 0x0000000000007305 */ /* 0x000e24000021f100 */
[----:B0-----:R-:W-:Y:S01]  /*0ce0*/  PRMT R17, R0, 0x7610, R17 ;  /* 0x0000761000117816 */ /* 0x001fe20000000011 */
[----:B------:R-:W-:Y:S06]  /*0cf0*/  BRA `(.L_x_13300) ;  /* 0x00000000009c7947 */ /* 0x000fec0003800000 */
.L_x_13312:
        /* <DEDUP_REMOVED lines=14> */
.L_x_13326:
[----:B------:R-:W-:Y:S05]  /*0de0*/  BSYNC B0 ;  /* 0x0000000000007941 */ /* 0x000fea0003800000 */
.L_x_13325:
[----:B------:R-:W0:Y:S02]  /*0df0*/  F2I.FTZ.TRUNC.NTZ R0, R0 ;  /* 0x0000000000007305 */ /* 0x000e24000021f100 */
[----:B0-----:R-:W-:Y:S01]  /*0e00*/  PRMT R17, R0, 0x7610, R17 ;  /* 0x0000761000117816 */ /* 0x001fe20000000011 */
[----:B------:R-:W-:Y:S06]  /*0e10*/  BRA `(.L_x_13300) ;  /* 0x0000000000547947 */ /* 0x000fec0003800000 */
.L_x_13299:
        /* <DEDUP_REMOVED lines=16> */
.L_x_13327:
[----:B------:R-:W-:Y:S01]  /*0f20*/  PRMT R17, RZ, 0x7610, R17 ;  /* 0x00007610ff117816 */ /* 0x000fe20000000011 */
[----:B------:R-:W-:Y:S06]  /*0f30*/  BRA `(.L_x_13300) ;  /* 0x00000000000c7947 */ /* 0x000fec0003800000 */
.L_x_13324:
[----:B------:R0:W5:Y:S01]  /*0f40*/  LDG.E.U16 R17, desc[UR36][R2.64] ;  /* 0x0000002402117981 */ /* 0x000162000c1e1500 */
[----:B------:R-:W-:Y:S05]  /*0f50*/  BRA `(.L_x_13300) ;  /* 0x0000000000047947 */ /* 0x000fea0003800000 */
.L_x_13323:
[----:B------:R0:W5:Y:S02]  /*0f60*/  LDG.E.U16 R17, desc[UR36][R2.64] ;  /* 0x0000002402117981 */ /* 0x000164000c1e1500 */
.L_x_13300:
[----:B------:R-:W2:Y:S02]  /*0f70*/  S2R R19, SR_TID.X ;  /* 0x0000000000137919 */ /* 0x000ea40000002100 */
[----:B--2---:R-:W-:-:S07]  /*0f80*/  VIADD R19, R19, 0x80 ;  /* 0x0000008013137836 */ /* 0x004fce0000000000 */
.L_x_13294:
[----:B------:R-:W-:Y:S05]  /*0f90*/  BSYNC B6 ;  /* 0x0000000000067941 */ /* 0x000fea0003800000 */
.L_x_13293:
        /* <DEDUP_REMOVED lines=23> */
.L_x_13333:
[----:B------:R0:W5:Y:S01]  /*1110*/  LDG.E.U8 R18, desc[UR36][R2.64] ;  /* 0x0000002402127981 */ /* 0x000162000c1e1100 */
[----:B------:R-:W-:Y:S05]  /*1120*/  BRA `(.L_x_13335) ;  /* 0x0000000c00547947 */ /* 0x000fea0003800000 */
.L_x_13332:
        /* <DEDUP_REMOVED lines=8> */
.L_x_13337:
[----:B------:R0:W5:Y:S01]  /*11b0*/  LDG.E.U16 R18, desc[UR36][R2.64] ;  /* 0x0000002402127981 */ /* 0x000162000c1e1500 */
[----:B------:R-:W-:Y:S05]  /*11c0*/  BRA `(.L_x_13335) ;  /* 0x0000000c002c7947 */ /* 0x000fea0003800000 */
.L_x_13336:
[----:B------:R0:W5:Y:S01]  /*11d0*/  LDG.E.U16 R18, desc[UR36][R2.64] ;  /* 0x0000002402127981 */ /* 0x000162000c1e1500 */
[----:B------:R-:W-:Y:S05]  /*11e0*/  BRA `(.L_x_13335) ;  /* 0x0000000c00247947 */ /* 0x000fea0003800000 */
.L_x_13331:
        /* <DEDUP_REMOVED lines=9> */
.L_x_13339:
[----:B------:R-:W2:Y:S02]  /*1280*/  LDG.E.U16 R0, desc[UR36][R2.64] ;  /* 0x0000002402007981 */ /* 0x000ea4000c1e1500 */
[----:B--2---:R-:W-:-:S06]  /*1290*/  HADD2.F32 R0, -RZ, R0.H0_H0 ;  /* 0x20000000ff007230 */ /* 0x004fcc0000004100 */
[----:B------:R-:W0:Y:S02]  /*12a0*/  F2I.FTZ.TRUNC.NTZ R0, R0 ;  /* 0x0000000000007305 */ /* 0x000e24000021f100 */
[----:B0-----:R-:W-:Y:S01]  /*12b0*/  PRMT R18, R0, 0x7610, R18 ;  /* 0x0000761000127816 */ /* 0x001fe20000000012 */
[----:B------:R-:W-:Y:S06]  /*12c0*/  BRA `(.L_x_13335) ;  /* 0x0000000800ec7947 */ /* 0x000fec0003800000 */
.L_x_13338:
        /* <DEDUP_REMOVED lines=9> */
.L_x_13341:
[----:B------:R-:W2:Y:S02]  /*1360*/  LDG.E.U16 R2, desc[UR36][R2.64] ;  /* 0x0000002402027981 */ /* 0x000ea4000c1e1500 */
[----:B--2---:R-:W-:-:S06]  /*1370*/  HADD2.F32 R0, -RZ, R2.H0_H0 ;  /* 0x20000002ff007230 */ /* 0x004fcc0000004100 */
[----:B------:R-:W0:Y:S02]  /*1380*/  F2I.FTZ.TRUNC.NTZ R0, R0 ;  /* 0x0000000000007305 */ /* 0x000e24000021f100 */
[----:B0-----:R-:W-:Y:S01]  /*1390*/  PRMT R18, R0, 0x7610, R18 ;  /* 0x0000761000127816 */ /* 0x001fe20000000012 */
[----:B------:R-:W-:Y:S06]  /*13a0*/  BRA `(.L_x_13335) ;  /* 0x0000000800b47947 */ /* 0x000fec0003800000 */
.L_x_13340:
[----:B------:R-:W2:Y:S02]  /*13b0*/  LDG.E.64 R2, desc[UR36][R2.64] ;  /* 0x0000002402027981 */ /* 0x000ea4000c1e1b00 */
[----:B--2---:R0:W1:Y:S01]  /*13c0*/  F2I.F64.TRUNC R18, R2 ;  /* 0x0000000200127311 */ /* 0x004062000030d100 */
[----:B------:R-:W-:Y:S05]  /*13d0*/  BRA `(.L_x_13335) ;  /* 0x0000000800a87947 */ /* 0x000fea0003800000 */
.L_x_13330:
        /* <DEDUP_REMOVED lines=12> */
.L_x_13344:
[----:B------:R-:W2:Y:S02]  /*14a0*/  LDG.E.64 R2, desc[UR36][R2.64] ;  /* 0x0000002402027981 */ /* 0x000ea4000c1e1b00 */
[----:B--2---:R0:W1:Y:S01]  /*14b0*/  F2I.F64.TRUNC R18, R2 ;  /* 0x0000000200127311 */ /* 0x004062000030d100 */
[----:B------:R-:W-:Y:S05]  /*14c0*/  BRA `(.L_x_13335) ;  /* 0x00000008006c7947 */ /* 0x000fea0003800000 */
.L_x_13343:
        /* <DEDUP_REMOVED lines=28> */
.L_x_13346:
        /* <DEDUP_REMOVED lines=15> */
.L_x_13345:
[----:B------:R-:W2:Y:S02]  /*1780*/  LDG.E.U16 R0, desc[UR36][R2.64] ;  /* 0x0000002402007981 */ /* 0x000ea4000c1e1500 */
[----:B--2---:R-:W-:-:S06]  /*1790*/  IMAD.U32 R0, R0, 0x10000, RZ ;  /* 0x0001000000007824 */ /* 0x004fcc00078e00ff */
[----:B------:R-:W0:Y:S02]  /*17a0*/  F2I.FTZ.TRUNC.NTZ R0, R0 ;  /* 0x0000000000007305 */ /* 0x000e24000021f100 */
[----:B0-----:R-:W-:Y:S01]  /*17b0*/  PRMT R18, R0, 0x7610, R18 ;  /* 0x0000761000127816 */ /* 0x001fe20000000012 */
[----:B------:R-:W-:Y:S06]  /*17c0*/  BRA `(.L_x_13335) ;  /* 0x0000000400ac7947 */ /* 0x000fec0003800000 */
.L_x_13342:
        /* <DEDUP_REMOVED lines=10> */
.L_x_13349:
        /* <DEDUP_REMOVED lines=21> */
.L_x_13353:
[----:B------:R-:W-:Y:S05]  /*19c0*/  BSYNC B1 ;  /* 0x0000000000017941 */ /* 0x000fea0003800000 */
.L_x_13352:
[----:B------:R-:W-:Y:S01]  /*19d0*/  LEA R3, R0, 0x3b800000, 0x17 ;  /* 0x3b80000000037811 */ /* 0x000fe200078eb8ff */
[----:B------:R-:W-:-:S05]  /*19e0*/  IMAD.SHL.U32 R0, R2, 0x100000, RZ ;  /* 0x0010000002007824 */ /* 0x000fca00078e00ff */
[----:B------:R-:W-:-:S07]  /*19f0*/  LOP3.LUT R0, R3, R0, R4, 0xfe, !PT ;  /* 0x0000000003007212 */ /* 0x000fce00078efe04 */
.L_x_13351:
[----:B------:R-:W-:Y:S05]  /*1a00*/  BSYNC B0 ;  /* 0x0000000000007941 */ /* 0x000fea0003800000 */
.L_x_13350:
[----:B------:R-:W0:Y:S02]  /*1a10*/  F2I.FTZ.TRUNC.NTZ R0, R0 ;  /* 0x0000000000007305 */ /* 0x000e24000021f100 */
[----:B0-----:R-:W-:Y:S01]  /*1a20*/  PRMT R18, R0, 0x7610, R18 ;  /* 0x0000761000127816 */ /* 0x001fe20000000012 */
[----:B------:R-:W-:Y:S06]  /*1a30*/  BRA `(.L_x_13335) ;  /* 0x0000000400107947 */ /* 0x000fec0003800000 */
.L_x_13348:
        /* <DEDUP_REMOVED lines=21> */
.L_x_13357:
[----:B------:R-:W-:Y:S05]  /*1b90*/  BSYNC B1 ;  /* 0x0000000000017941 */ /* 0x000fea0003800000 */
.L_x_13356:
[----:B------:R-:W-:Y:S01]  /*1ba0*/  LEA R3, R0, 0x37800000, 0x17 ;  /* 0x3780000000037811 */ /* 0x000fe200078eb8ff */
[----:B------:R-:W-:-:S05]  /*1bb0*/  IMAD.SHL.U32 R0, R2, 0x200000, RZ ;  /* 0x0020000002007824 */ /* 0x000fca00078e00ff */
[----:B------:R-:W-:-:S07]  /*1bc0*/  LOP3.LUT R0, R3, R0, R4, 0xfe, !PT ;  /* 0x0000000003007212 */ /* 0x000fce00078efe04 */
.L_x_13355:
[----:B------:R-:W-:Y:S05]  /*1bd0*/  BSYNC B0 ;  /* 0x0000000000007941 */ /* 0x000fea0003800000 */
.L_x_13354:
[----:B------:R-:W0:Y:S02]  /*1be0*/  F2I.FTZ.TRUNC.NTZ R0, R0 ;  /* 0x0000000000007305 */ /* 0x000e24000021f100 */
[----:B0-----:R-:W-:Y:S01]  /*1bf0*/  PRMT R18, R0, 0x7610, R18 ;  /* 0x0000761000127816 */ /* 0x001fe20000000012 */
[----:B------:R-:W-:Y:S06]  /*1c00*/  BRA `(.L_x_13335) ;  /* 0x00000000009c7947 */ /* 0x000fec0003800000 */
.L_x_13347:
        /* <DEDUP_REMOVED lines=14> */
.L_x_13361:
[----:B------:R-:W-:Y:S05]  /*1cf0*/  BSYNC B0 ;  /* 0x0000000000007941 */ /* 0x000fea0003800000 */
.L_x_13360:
[----:B------:R-:W0:Y:S02]  /*1d00*/  F2I.FTZ.TRUNC.NTZ R0, R0 ;  /* 0x0000000000007305 */ /* 0x000e24000021f100 */
[----:B0-----:R-:W-:Y:S01]  /*1d10*/  PRMT R18, R0, 0x7610, R18 ;  /* 0x0000761000127816 */ /* 0x001fe20000000012 */
[----:B------:R-:W-:Y:S06]  /*1d20*/  BRA `(.L_x_13335) ;  /* 0x0000000000547947 */ /* 0x000fec0003800000 */
.L_x_13334:
        /* <DEDUP_REMOVED lines=16> */
.L_x_13362:
[----:B------:R-:W-:Y:S01]  /*1e30*/  PRMT R18, RZ, 0x7610, R18 ;  /* 0x00007610ff127816 */ /* 0x000fe20000000012 */
[----:B------:R-:W-:Y:S06]  /*1e40*/  BRA `(.L_x_13335) ;  /* 0x00000000000c7947 */ /* 0x000fec0003800000 */
.L_x_13359:
[----:B------:R3:W5:Y:S01]  /*1e50*/  LDG.E.U16 R18, desc[UR36][R2.64] ;  /* 0x0000002402127981 */ /* 0x000762000c1e1500 */
[----:B------:R-:W-:Y:S05]  /*1e60*/  BRA `(.L_x_13335) ;  /* 0x0000000000047947 */ /* 0x000fea0003800000 */
.L_x_13358:
[----:B------:R2:W5:Y:S02]  /*1e70*/  LDG.E.U16 R18, desc[UR36][R2.64] ;  /* 0x0000002402127981 */ /* 0x000564000c1e1500 */
.L_x_13335:
[----:B------:R-:W-:-:S07]  /*1e80*/  VIADD R19, R19, 0x80 ;  /* 0x0000008013137836 */ /* 0x000fce0000000000 */
.L_x_13329:
[----:B------:R-:W-:Y:S05]  /*1e90*/  BSYNC B6 ;  /* 0x0000000000067941 */ /* 0x000fea0003800000 */
.L_x_13328:
        /* <DEDUP_REMOVED lines=25> */
.L_x_13368:
[----:B------:R0:W5:Y:S01]  /*2030*/  LDG.E.U8 R24, desc[UR36][R2.64] ;  /* 0x0000002402187981 */ /* 0x000162000c1e1100 */
[----:B------:R-:W-:Y:S05]  /*2040*/  BRA `(.L_x_13370) ;  /* 0x0000000c00547947 */ /* 0x000fea0003800000 */
.L_x_13367:
        /* <DEDUP_REMOVED lines=8> */
.L_x_13372:
[----:B------:R0:W5:Y:S01]  /*20d0*/  LDG.E.U16 R24, desc[UR36][R2.64] ;  /* 0x0000002402187981 */ /* 0x000162000c1e1500 */
[----:B------:R-:W-:Y:S05]  /*20e0*/  BRA `(.L_x_13370) ;  /* 0x0000000c002c7947 */ /* 0x000fea0003800000 */
.L_x_13371:
[----:B------:R0:W5:Y:S01]  /*20f0*/  LDG.E.U16 R24, desc[UR36][R2.64] ;  /* 0x0000002402187981 */ /* 0x000162000c1e1500 */
[----:B------:R-:W-:Y:S05]  /*2100*/  BRA `(.L_x_13370) ;  /* 0x0000000c00247947 */ /* 0x000fea0003800000 */
.L_x_13366:
        /* <DEDUP_REMOVED lines=9> */
.L_x_13374:
[----:B------:R-:W2:Y:S02]  /*21a0*/  LDG.E.U16 R0, desc[UR36][R2.64] ;  /* 0x0000002402007981 */ /* 0x000ea4000c1e1500 */
[----:B--2---:R-:W-:-:S06]  /*21b0*/  HADD2.F32 R0, -RZ, R0.H0_H0 ;  /* 0x20000000ff007230 */ /* 0x004fcc0000004100 */
[----:B------:R-:W0:Y:S02]  /*21c0*/  F2I.FTZ.TRUNC.NTZ R0, R0 ;  /* 0x0000000000007305 */ /* 0x000e24000021f100 */
[----:B0-----:R-:W-:Y:S01]  /*21d0*/  PRMT R24, R0, 0x7610, R24 ;  /* 0x0000761000187816 */ /* 0x001fe20000000018 */
[----:B------:R-:W-:Y:S06]  /*21e0*/  BRA `(.L_x_13370) ;  /* 0x0000000800ec7947 */ /* 0x000fec0003800000 */
.L_x_13373:
        /* <DEDUP_REMOVED lines=9> */
.L_x_13376:
[----:B------:R-:W2:Y:S02]  /*2280*/  LDG.E.U16 R2, desc[UR36][R2.64] ;  /* 0x0000002402027981 */ /* 0x000ea4000c1e1500 */
[----:B--2---:R-:W-:-:S06]  /*2290*/  HADD2.F32 R0, -RZ, R2.H0_H0 ;  /* 0x20000002ff007230 */ /* 0x004fcc0000004100 */
[----:B------:R-:W0:Y:S02]  /*22a0*/  F2I.FTZ.TRUNC.NTZ R0, R0 ;  /* 0x0000000000007305 */ /* 0x000e24000021f100 */
[----:B0-----:R-:W-:Y:S01]  /*22b0*/  PRMT R24, R0, 0x7610, R24 ;  /* 0x0000761000187816 */ /* 0x001fe20000000018 */
[----:B------:R-:W-:Y:S06]  /*22c0*/  BRA `(.L_x_13370) ;  /* 0x0000000800b47947 */ /* 0x000fec0003800000 */
.L_x_13375:
[----:B------:R-:W2:Y:S02]  /*22d0*/  LDG.E.64 R2, desc[UR36][R2.64] ;  /* 0x0000002402027981 */ /* 0x000ea4000c1e1b00 */
[----:B--2---:R0:W1:Y:S01]  /*22e0*/  F2I.F64.TRUNC R24, R2 ;  /* 0x0000000200187311 */ /* 0x004062000030d100 */
[----:B------:R-:W-:Y:S05]  /*22f0*/  BRA `(.L_x_13370) ;  /* 0x0000000800a87947 */ /* 0x000fea0003800000 */
.L_x_13365:
        /* <DEDUP_REMOVED lines=12> */
.L_x_13379:
[----:B------:R-:W2:Y:S02]  /*23c0*/  LDG.E.64 R2, desc[UR36][R2.64] ;  /* 0x0000002402027981 */ /* 0x000ea4000c1e1b00 */
[----:B--2---:R3:W4:Y:S01]  /*23d0*/  F2I.F64.TRUNC R24, R2 ;  /* 0x0000000200187311 */ /* 0x004722000030d100 */
[----:B------:R-:W-:Y:S05]  /*23e0*/  BRA `(.L_x_13370) ;  /* 0x00000008006c7947 */ /* 0x000fea0003800000 */
.L_x_13378:
        /* <DEDUP_REMOVED lines=28> */
.L_x_13381:
        /* <DEDUP_REMOVED lines=15> */
.L_x_13380:
[----:B------:R-:W2:Y:S02]  /*26a0*/  LDG.E.U16 R0, desc[UR36][R2.64] ;  /* 0x0000002402007981 */ /* 0x000ea4000c1e1500 */
[----:B--2---:R-:W-:-:S06]  /*26b0*/  IMAD.U32 R0, R0, 0x10000, RZ ;  /* 0x0001000000007824 */ /* 0x004fcc00078e00ff */
[----:B------:R-:W0:Y:S02]  /*26c0*/  F2I.FTZ.TRUNC.NTZ R0, R0 ;  /* 0x0000000000007305 */ /* 0x000e24000021f100 */
[----:B0-----:R-:W-:Y:S01]  /*26d0*/  PRMT R24, R0, 0x7610, R24 ;  /* 0x0000761000187816 */ /* 0x001fe20000000018 */
[----:B------:R-:W-:Y:S06]  /*26e0*/  BRA `(.L_x_13370) ;  /* 0x0000000400ac7947 */ /* 0x000fec0003800000 */
.L_x_13377:
        /* <DEDUP_REMOVED lines=10> */
.L_x_13384:
        /* <DEDUP_REMOVED lines=21> */
.L_x_13388:
[----:B------:R-:W-:Y:S05]  /*28e0*/  BSYNC B1 ;  /* 0x0000000000017941 */ /* 0x000fea0003800000 */
.L_x_13387:
[----:B------:R-:W-:Y:S01]  /*28f0*/  LEA R3, R0, 0x3b800000, 0x17 ;  /* 0x3b80000000037811 */ /* 0x000fe200078eb8ff */
[----:B------:R-:W-:-:S05]  /*2900*/  IMAD.SHL.U32 R0, R2, 0x100000, RZ ;  /* 0x0010000002007824 */ /* 0x000fca00078e00ff */
[----:B------:R-:W-:-:S07]  /*2910*/  LOP3.LUT R0, R3, R0, R4, 0xfe, !PT ;  /* 0x0000000003007212 */ /* 0x000fce00078efe04 */
.L_x_13386:
[----:B------:R-:W-:Y:S05]  /*2920*/  BSYNC B0 ;  /* 0x0000000000007941 */ /* 0x000fea0003800000 */
.L_x_13385:
[----:B------:R-:W0:Y:S02]  /*2930*/  F2I.FTZ.TRUNC.NTZ R0, R0 ;  /* 0x0000000000007305 */ /* 0x000e24000021f100 */
[----:B0-----:R-:W-:Y:S01]  /*2940*/  PRMT R24, R0, 0x7610, R24 ;  /* 0x0000761000187816 */ /* 0x001fe20000000018 */
[----:B------:R-:W-:Y:S06]  /*2950*/  BRA `(.L_x_13370) ;  /* 0x0000000400107947 */ /* 0x000fec0003800000 */
.L_x_13383:
        /* <DEDUP_REMOVED lines=21> */
.L_x_13392:
[----:B------:R-:W-:Y:S05]  /*2ab0*/  BSYNC B1 ;  /* 0x0000000000017941 */ /* 0x000fea0003800000 */
.L_x_13391:
[----:B------:R-:W-:Y:S01]  /*2ac0*/  LEA R3, R0, 0x37800000, 0x17 ;  /* 0x3780000000037811 */ /* 0x000fe200078eb8ff */
[----:B------:R-:W-:-:S05]  /*2ad0*/  IMAD.SHL.U32 R0, R2, 0x200000, RZ ;  /* 0x0020000002007824 */ /* 0x000fca00078e00ff */
[----:B------:R-:W-:-:S07]  /*2ae0*/  LOP3.LUT R0, R3, R0, R4, 0xfe, !PT ;  /* 0x0000000003007212 */ /* 0x000fce00078efe04 */
.L_x_13390:
[----:B------:R-:W-:Y:S05]  /*2af0*/  BSYNC B0 ;  /* 0x0000000000007941 */ /* 0x000fea0003800000 */
.L_x_13389:
[----:B------:R-:W0:Y:S02]  /*2b00*/  F2I.FTZ.TRUNC.NTZ R0, R0 ;  /* 0x0000000000007305 */ /* 0x000e24000021f100 */
[----:B0-----:R-:W-:Y:S01]  /*2b10*/  PRMT R24, R0, 0x7610, R24 ;  /* 0x0000761000187816 */ /* 0x001fe20000000018 */
[----:B------:R-:W-:Y:S06]  /*2b20*/  BRA `(.L_x_13370) ;  /* 0x00000000009c7947 */ /* 0x000fec0003800000 */
.L_x_13382:
        /* <DEDUP_REMOVED lines=14> */
.L_x_13396:
[----:B------:R-:W-:Y:S05]  /*2c10*/  BSYNC B0 ;  /* 0x0000000000007941 */ /* 0x000fea0003800000 */
.L_x_13395:
[----:B------:R-:W0:Y:S02]  /*2c20*/  F2I.FTZ.TRUNC.NTZ R0, R0 ;  /* 0x0000000000007305 */ /* 0x000e24000021f100 */
[----:B0-----:R-:W-:Y:S01]  /*2c30*/  PRMT R24, R0, 0x7610, R24 ;  /* 0x0000761000187816 */ /* 0x001fe20000000018 */
[----:B------:R-:W-:Y:S06]  /*2c40*/  BRA `(.L_x_13370) ;  /* 0x0000000000547947 */ /* 0x000fec0003800000 */
.L_x_13369:
        /* <DEDUP_REMOVED lines=16> */
.L_x_13397:
[----:B------:R-:W-:Y:S01]  /*2d50*/  PRMT R24, RZ, 0x7610, R24 ;  /* 0x00007610ff187816 */ /* 0x000fe20000000018 */
[----:B------:R-:W-:Y:S06]  /*2d60*/  BRA `(.L_x_13370) ;  /* 0x00000000000c7947 */ /* 0x000fec0003800000 */
.L_x_13394:
[----:B------:R2:W5:Y:S01]  /*2d70*/  LDG.E.U16 R24, desc[UR36][R2.64] ;  /* 0x0000002402187981 */ /* 0x000562000c1e1500 */
[----:B------:R-:W-:Y:S05]  /*2d80*/  BRA `(.L_x_13370) ;  /* 0x0000000000047947 */ /* 0x000fea0003800000 */
.L_x_13393:
[----:B------:R1:W5:Y:S02]  /*2d90*/  LDG.E.U16 R24, desc[UR36][R2.64] ;  /* 0x0000002402187981 */ /* 0x000364000c1e1500 */
.L_x_13370:
[----:B------:R-:W-:-:S07]  /*2da0*/  VIADD R19, R19, 0x80 ;  /* 0x0000008013137836 */ /* 0x000fce0000000000 */
.L_x_13364:
[----:B------:R-:W-:Y:S05]  /*2db0*/  BSYNC B6 ;  /* 0x0000000000067941 */ /* 0x000fea0003800000 */
.L_x_13363:
        /* <DEDUP_REMOVED lines=22> */
.L_x_13403:
[----:B------:R0:W5:Y:S01]  /*2f20*/  LDG.E.U8 R16, desc[UR36][R2.64] ;  /* 0x0000002402107981 */ /* 0x000162000c1e1100 */
[----:B------:R-:W-:Y:S05]  /*2f30*/  BRA `(.L_x_13399) ;  /* 0x0000000c00507947 */ /* 0x000fea0003800000 */
.L_x_13402:
        /* <DEDUP_REMOVED lines=8> */
.L_x_13406:
[----:B------:R0:W5:Y:S01]  /*2fc0*/  LDG.E.U16 R16, desc[UR36][R2.64] ;  /* 0x0000002402107981 */ /* 0x000162000c1e1500 */
[----:B------:R-:W-:Y:S05]  /*2fd0*/  BRA `(.L_x_13399) ;  /* 0x0000000c00287947 */ /* 0x000fea0003800000 */
.L_x_13405:
[----:B------:R0:W5:Y:S01]  /*2fe0*/  LDG.E.U16 R16, desc[UR36][R2.64] ;  /* 0x0000002402107981 */ /* 0x000162000c1e1500 */
[----:B------:R-:W-:Y:S05]  /*2ff0*/  BRA `(.L_x_13399) ;  /* 0x0000000c00207947 */ /* 0x000fea0003800000 */
.L_x_13401:
        /* <DEDUP_REMOVED lines=9> */
.L_x_13408:
[----:B------:R-:W2:Y:S02]  /*3090*/  LDG.E.U16 R0, desc[UR36][R2.64] ;  /* 0x0000002402007981 */ /* 0x000ea4000c1e1500 */
[----:B--2---:R-:W-:-:S06]  /*30a0*/  HADD2.F32 R0, -RZ, R0.H0_H0 ;  /* 0x20000000ff007230 */ /* 0x004fcc0000004100 */
[----:B------:R-:W0:Y:S02]  /*30b0*/  F2I.FTZ.TRUNC.NTZ R0, R0 ;  /* 0x0000000000007305 */ /* 0x000e24000021f100 */
[----:B0-----:R-:W-:Y:S01]  /*30c0*/  PRMT R16, R0, 0x7610, R16 ;  /* 0x0000761000107816 */ /* 0x001fe20000000010 */
[----:B------:R-:W-:Y:S06]  /*30d0*/  BRA `(.L_x_13399) ;  /* 0x0000000800e87947 */ /* 0x000fec0003800000 */
.L_x_13407:
        /* <DEDUP_REMOVED lines=9> */
.L_x_13410:
[----:B------:R-:W2:Y:S02]  /*3170*/  LDG.E.U16 R2, desc[UR36][R2.64] ;  /* 0x0000002402027981 */ /* 0x000ea4000c1e1500 */
[----:B--2---:R-:W-:-:S06]  /*3180*/  HADD2.F32 R0, -RZ, R2.H0_H0 ;  /* 0x20000002ff007230 */ /* 0x004fcc0000004100 */
[----:B------:R-:W0:Y:S02]  /*3190*/  F2I.FTZ.TRUNC.NTZ R0, R0 ;  /* 0x0000000000007305 */ /* 0x000e24000021f100 */
[----:B0-----:R-:W-:Y:S01]  /*31a0*/  PRMT R16, R0, 0x7610, R16 ;  /* 0x0000761000107816 */ /* 0x001fe20000000010 */
[----:B------:R-:W-:Y:S06]  /*31b0*/  BRA `(.L_x_13399) ;  /* 0x0000000800b07947 */ /* 0x000fec0003800000 */
.L_x_13409:
[----:B------:R-:W2:Y:S02]  /*31c0*/  LDG.E.64 R2, desc[UR36][R2.64] ;  /* 0x0000002402027981 */ /* 0x000ea4000c1e1b00 */
[----:B--2---:R0:W1:Y:S01]  /*31d0*/  F2I.F64.TRUNC R16, R2 ;  /* 0x0000000200107311 */ /* 0x004062000030d100 */
[----:B------:R-:W-:Y:S05]  /*31e0*/  BRA `(.L_x_13399) ;  /* 0x0000000800a47947 */ /* 0x000fea0003800000 */
.L_x_13400:
        /* <DEDUP_REMOVED lines=12> */
.L_x_13413:
[----:B------:R-:W2:Y:S02]  /*32b0*/  LDG.E.64 R2, desc[UR36][R2.64] ;  /* 0x0000002402027981 */ /* 0x000ea4000c1e1b00 */
[----:B--2---:R0:W1:Y:S01]  /*32c0*/  F2I.F64.TRUNC R16, R2 ;  /* 0x0000000200107311 */ /* 0x004062000030d100 */
[----:B------:R-:W-:Y:S05]  /*32d0*/  BRA `(.L_x_13399) ;  /* 0x0000000800687947 */ /* 0x000fea0003800000 */
.L_x_13412:
        /* <DEDUP_REMOVED lines=28> */
.L_x_13415:
        /* <DEDUP_REMOVED lines=15> */
.L_x_13414:
[----:B------:R-:W2:Y:S02]  /*3590*/  LDG.E.U16 R0, desc[UR36][R2.64] ;  /* 0x0000002402007981 */ /* 0x000ea4000c1e1500 */
[----:B--2---:R-:W-:-:S06]  /*35a0*/  IMAD.U32 R0, R0, 0x10000, RZ ;  /* 0x0001000000007824 */ /* 0x004fcc00078e00ff */
[----:B------:R-:W0:Y:S02]  /*35b0*/  F2I.FTZ.TRUNC.NTZ R0, R0 ;  /* 0x0000000000007305 */ /* 0x000e24000021f100 */
[----:B0-----:R-:W-:Y:S01]  /*35c0*/  PRMT R16, R0, 0x7610, R16 ;  /* 0x0000761000107816 */ /* 0x001fe20000000010 */
[----:B------:R-:W-:Y:S06]  /*35d0*/  BRA `(.L_x_13399) ;  /* 0x0000000400a87947 */ /* 0x000fec0003800000 */
.L_x_13411:
        /* <DEDUP_REMOVED lines=10> */
.L_x_13418:
        /* <DEDUP_REMOVED lines=21> */
.L_x_13422:
[----:B------:R-:W-:Y:S05]  /*37d0*/  BSYNC B1 ;  /* 0x0000000000017941 */ /* 0x000fea0003800000 */
.L_x_13421:
[----:B------:R-:W-:Y:S01]  /*37e0*/  LEA R3, R0, 0x3b800000, 0x17 ;  /* 0x3b80000000037811 */ /* 0x000fe200078eb8ff */
[----:B------:R-:W-:-:S05]  /*37f0*/  IMAD.SHL.U32 R0, R2, 0x100000, RZ ;  /* 0x0010000002007824 */ /* 0x000fca00078e00ff */
[----:B------:R-:W-:-:S07]  /*3800*/  LOP3.LUT R0, R3, R0, R4, 0xfe, !PT ;  /* 0x0000000003007212 */ /* 0x000fce00078efe04 */
.L_x_13420:
[----:B------:R-:W-:Y:S05]  /*3810*/  BSYNC B0 ;  /* 0x0000000000007941 */ /* 0x000fea0003800000 */
.L_x_13419:
[----:B------:R-:W0:Y:S02]  /*3820*/  F2I.FTZ.TRUNC.NTZ R0, R0 ;  /* 0x0000000000007305 */ /* 0x000e24000021f100 */
[----:B0-----:R-:W-:Y:S01]  /*3830*/  PRMT R16, R0, 0x7610, R16 ;  /* 0x0000761000107816 */ /* 0x001fe20000000010 */
[----:B------:R-:W-:Y:S06]  /*3840*/  BRA `(.L_x_13399) ;  /* 0x00000004000c7947 */ /* 0x000fec0003800000 */
.L_x_13417:
        /* <DEDUP_REMOVED lines=21> */
.L_x_13426:
[----:B------:R-:W-:Y:S05]  /*39a0*/  BSYNC B1 ;  /* 0x0000000000017941 */ /* 0x000fea0003800000 */
.L_x_13425:
[----:B------:R-:W-:Y:S01]  /*39b0*/  LEA R3, R0, 0x37800000, 0x17 ;  /* 0x3780000000037811 */ /* 0x000fe200078eb8ff */
[----:B------:R-:W-:-:S05]  /*39c0*/  IMAD.SHL.U32 R0, R2, 0x200000, RZ ;  /* 0x0020000002007824 */ /* 0x000fca00078e00ff */
[----:B------:R-:W-:-:S07]  /*39d0*/  LOP3.LUT R0, R3, R0, R4, 0xfe, !PT ;  /* 0x0000000003007212 */ /* 0x000fce00078efe04 */
.L_x_13424:
[----:B------:R-:W-:Y:S05]  /*39e0*/  BSYNC B0 ;  /* 0x0000000000007941 */ /* 0x000fea0003800000 */
.L_x_13423:
[----:B------:R-:W0:Y:S02]  /*39f0*/  F2I.FTZ.TRUNC.NTZ R0, R0 ;  /* 0x0000000000007305 */ /* 0x000e24000021f100 */
[----:B0-----:R-:W-:Y:S01]  /*3a00*/  PRMT R16, R0, 0x7610, R16 ;  /* 0x0000761000107816 */ /* 0x001fe20000000010 */
[----:B------:R-:W-:Y:S06]  /*3a10*/  BRA `(.L_x_13399) ;  /* 0x0000000000987947 */ /* 0x000fec0003800000 */
.L_x_13416:
        /* <DEDUP_REMOVED lines=14> */
.L_x_13430:
[----:B------:R-:W-:Y:S05]  /*3b00*/  BSYNC B0 ;  /* 0x0000000000007941 */ /* 0x000fea0003800000 */
.L_x_13429:
[----:B------:R-:W0:Y:S02]  /*3b10*/  F2I.FTZ.TRUNC.NTZ R0, R0 ;  /* 0x0000000000007305 */ /* 0x000e24000021f100 */
[----:B0-----:R-:W-:Y:S01]  /*3b20*/  PRMT R16, R0, 0x7610, R16 ;  /* 0x0000761000107816 */ /* 0x001fe20000000010 */
[----:B------:R-:W-:Y:S06]  /*3b30*/  BRA `(.L_x_13399) ;  /* 0x0000000000507947 */ /* 0x000fec0003800000 */
.L_x_13404:
        /* <DEDUP_REMOVED lines=16> */
.L_x_13431:
[----:B------:R-:W-:Y:S05]  /*3c40*/  BRA `(.L_x_13399) ;  /* 0x00000000000c7947 */ /* 0x000fea0003800000 */
.L_x_13428:
[----:B------:R0:W5:Y:S01]  /*3c50*/  LDG.E.U16 R16, desc[UR36][R2.64] ;  /* 0x0000002402107981 */ /* 0x000162000c1e1500 */
[----:B------:R-:W-:Y:S05]  /*3c60*/  BRA `(.L_x_13399) ;  /* 0x0000000000047947 */ /* 0x000fea0003800000 */
.L_x_13427:
[----:B------:R0:W5:Y:S02]  /*3c70*/  LDG.E.U16 R16, desc[UR36][R2.64] ;  /* 0x0000002402107981 */ /* 0x000164000c1e1500 */
.L_x_13399:
[----:B------:R-:W-:Y:S05]  /*3c80*/  BSYNC B6 ;  /* 0x0000000000067941 */ /* 0x000fea0003800000 */
.L_x_13398:
[----:B01234-:R-:W0:Y:S01]  /*3c90*/  S2R R2, SR_TID.X ;  /* 0x0000000000027919 */ /* 0x01fe220000002100 */
[----:B------:R-:W1:Y:S01]  /*3ca0*/  LDC.U8 R19, c[0x0][0x23c] ;  /* 0x00008f00ff137b82 */ /* 0x000e620000000000 */
[----:B-----5:R-:W-:Y:S01]  /*3cb0*/  PRMT R0, R17, 0x9910, RZ ;  /* 0x0000991011007816 */ /* 0x020fe200000000ff */
[----:B------:R-:W-:Y:S01]  /*3cc0*/  BSSY B6, `(.L_x_13432) ;  /* 0x00000fd000067945 */ /* 0x000fe20003800000 */
[----:B------:R-:W-:Y:S02]  /*3cd0*/  PRMT R18, R18, 0x9910, RZ ;  /* 0x0000991012127816 */ /* 0x000fe400000000ff */
[----:B------:R-:W-:Y:S01]  /*3ce0*/  PRMT R17, R24, 0x9910, RZ ;  /* 0x0000991018117816 */ /* 0x000fe200000000ff */
[----:B------:R-:W-:Y:S01]  /*3cf0*/  IMAD R3, R0, R0, RZ ;  /* 0x0000000000037224 */ /* 0x000fe200078e02ff */
[----:B------:R-:W-:Y:S01]  /*3d00*/  PRMT R16, R16, 0x9910, RZ ;  /* 0x0000991010107816 */ /* 0x000fe200000000ff */
[----:B------:R-:W-:Y:S02]  /*3d10*/  IMAD R18, R18, R18, RZ ;  /* 0x0000001212127224 */ /* 0x000fe400078e02ff */
[----:B------:R-:W-:-:S02]  /*3d20*/  IMAD R17, R17, R17, RZ ;  /* 0x0000001111117224 */ /* 0x000fc400078e02ff */
[----:B------:R-:W-:Y:S01]  /*3d30*/  IMAD R16, R16, R16, RZ ;  /* 0x0000001010107224 */ /* 0x000fe200078e02ff */
[----:B0-----:R-:W-:-:S13]  /*3d40*/  ISETP.GE.AND P0, PT, R2, R22, PT ;  /* 0x000000160200720c */ /* 0x001fda0003f06270 */
        /* <DEDUP_REMOVED lines=22> */
.L_x_13437:
[----:B------:R0:W-:Y:S01]  /*3eb0*/  STG.E.U8 desc[UR36][R8.64], R3 ;  /* 0x0000000308007986 */ /* 0x0001e2000c101124 */
[----:B------:R-:W-:Y:S05]  /*3ec0*/  BRA `(.L_x_13433) ;  /* 0x0000000c00707947 */ /* 0x000fea0003800000 */
.L_x_13436:
        /* <DEDUP_REMOVED lines=11> */
.L_x_13440:
[----:B------:R-:W-:-:S05]  /*3f80*/  PRMT R3, R3, 0x9910, RZ ;  /* 0x0000991003037816 */ /* 0x000fca00000000ff */
[----:B------:R0:W-:Y:S01]  /*3f90*/  STG.E desc[UR36][R8.64], R3 ;  /* 0x0000000308007986 */ /* 0x0001e2000c101924 */
[----:B------:R-:W-:Y:S05]  /*3fa0*/  BRA `(.L_x_13433) ;  /* 0x0000000c00387947 */ /* 0x000fea0003800000 */
.L_x_13439:
[----:B------:R0:W-:Y:S01]  /*3fb0*/  STG.E.U16 desc[UR36][R8.64], R3 ;  /* 0x0000000308007986 */ /* 0x0001e2000c101524 */
[----:B------:R-:W-:Y:S05]  /*3fc0*/  BRA `(.L_x_13433) ;  /* 0x0000000c00307947 */ /* 0x000fea0003800000 */
.L_x_13435:
        /* <DEDUP_REMOVED lines=9> */
.L_x_13442:
[----:B------:R-:W0:Y:S02]  /*4060*/  I2F.S16 R0, R3 ;  /* 0x0000000300007306 */ /* 0x000e240000101400 */
[----:B0-----:R-:W-:-:S05]  /*4070*/  F2FP.F16.F32.PACK_AB R0, RZ, R0 ;  /* 0x00000000ff00723e */ /* 0x001fca00000000ff */
[----:B------:R0:W-:Y:S01]  /*4080*/  STG.E.U16 desc[UR36][R8.64], R0 ;  /* 0x0000000008007986 */ /* 0x0001e2000c101524 */
[----:B------:R-:W-:Y:S05]  /*4090*/  BRA `(.L_x_13433) ;  /* 0x0000000800fc7947 */ /* 0x000fea0003800000 */
.L_x_13441:
        /* <DEDUP_REMOVED lines=10> */
.L_x_13444:
[----:B------:R-:W0:Y:S02]  /*4140*/  I2F.S16 R3, R3 ;  /* 0x0000000300037306 */ /* 0x000e240000101400 */
[----:B0-----:R-:W-:-:S04]  /*4150*/  F2FP.F16.F32.PACK_AB R3, RZ, R3 ;  /* 0x00000003ff03723e */ /* 0x001fc800000000ff */
[----:B------:R-:W-:-:S05]  /*4160*/  PRMT R3, R3, 0x5410, RZ ;  /* 0x0000541003037816 */ /* 0x000fca00000000ff */
[----:B------:R0:W-:Y:S01]  /*4170*/  STG.E desc[UR36][R8.64], R3 ;  /* 0x0000000308007986 */ /* 0x0001e2000c101924 */
[----:B------:R-:W-:Y:S05]  /*4180*/  BRA `(.L_x_13433) ;  /* 0x0000000800c07947 */ /* 0x000fea0003800000 */
.L_x_13443:
[----:B------:R-:W0:Y:S02]  /*4190*/  I2F.F64.S16 R4, R3 ;  /* 0x0000000300047312 */ /* 0x000e240000101c00 */
[----:B0-----:R0:W-:Y:S01]  /*41a0*/  STG.E.64 desc[UR36][R8.64], R4 ;  /* 0x0000000408007986 */ /* 0x0011e2000c101b24 */
[----:B------:R-:W-:Y:S05]  /*41b0*/  BRA `(.L_x_13433) ;  /* 0x0000000800b47947 */ /* 0x000fea0003800000 */
.L_x_13434:
        /* <DEDUP_REMOVED lines=13> */
.L_x_13447:
[----:B------:R-:W0:Y:S01]  /*4290*/  I2F.F64.S16 R4, R3 ;  /* 0x0000000300047312 */ /* 0x000e220000101c00 */
[----:B------:R-:W-:-:S05]  /*42a0*/  CS2R R6, SRZ ;  /* 0x0000000000067805 */ /* 0x000fca000001ff00 */
[----:B0-----:R0:W-:Y:S01]  /*42b0*/  STG.E.128 desc[UR36][R8.64], R4 ;  /* 0x0000000408007986 */ /* 0x0011e2000c101d24 */
[----:B------:R-:W-:Y:S05]  /*42c0*/  BRA `(.L_x_13433) ;  /* 0x0000000800707947 */ /* 0x000fea0003800000 */
.L_x_13446:
        /* <DEDUP_REMOVED lines=21> */
.L_x_13451:
[----:B------:R-:W-:Y:S05]  /*4420*/  BSYNC B0 ;  /* 0x0000000000007941 */ /* 0x000fea0003800000 */
.L_x_13450:
[----:B------:R-:W-:-:S05]  /*4430*/  LOP3.LUT R5, R0, R5, RZ, 0xfc, !PT ;  /* 0x0000000500057212 */ /* 0x000fca00078efcff */
[----:B------:R0:W-:Y:S01]  /*4440*/  STG.E.U8 desc[UR36][R8.64], R5 ;  /* 0x0000000508007986 */ /* 0x0001e2000c101124 */
[----:B------:R-:W-:Y:S05]  /*4450*/  BRA `(.L_x_13433) ;  /* 0x00000008000c7947 */ /* 0x000fea0003800000 */
.L_x_13449:
        /* <DEDUP_REMOVED lines=13> */
.L_x_13453:
[----:B------:R-:W-:Y:S01]  /*4530*/  IMAD.MOV.U32 R0, RZ, RZ, 0x7f ;  /* 0x0000007fff007424 */ /* 0x000fe200078e00ff */
[----:B------:R-:W-:-:S04]  /*4540*/  ISETP.GT.U32.AND P0, PT, R4, 0x7f800000, PT ;  /* 0x7f8000000400780c */ /* 0x000fc80003f04070 */
[----:B------:R-:W-:-:S09]  /*4550*/  SEL R0, R0, 0x7c, P0 ;  /* 0x0000007c00007807 */ /* 0x000fd20000000000 */
.L_x_13454:
[----:B------:R-:W-:Y:S05]  /*4560*/  BSYNC B0 ;  /* 0x0000000000007941 */ /* 0x000fea0003800000 */
.L_x_13452:
[----:B------:R-:W-:-:S04]  /*4570*/  LOP3.LUT R3, R5, 0x80000000, RZ, 0xc0, !PT ;  /* 0x8000000005037812 */ /* 0x000fc800078ec0ff */
[----:B------:R-:W-:-:S04]  /*4580*/  SHF.R.U32.HI R3, RZ, 0x18, R3 ;  /* 0x00000018ff037819 */ /* 0x000fc80000011603 */
[----:B------:R-:W-:-:S05]  /*4590*/  LOP3.LUT R3, R0, R3, RZ, 0xfc, !PT ;  /* 0x0000000300037212 */ /* 0x000fca00078efcff */
[----:B------:R0:W-:Y:S01]  /*45a0*/  STG.E.U8 desc[UR36][R8.64], R3 ;  /* 0x0000000308007986 */ /* 0x0001e2000c101124 */
[----:B------:R-:W-:Y:S05]  /*45b0*/  BRA `(.L_x_13433) ;  /* 0x0000000400b47947 */ /* 0x000fea0003800000 */
.L_x_13448:
[----:B------:R-:W0:Y:S02]  /*45c0*/  I2F.S16 R0, R3 ;  /* 0x0000000300007306 */ /* 0x000e240000101400 */
[----:B0-----:R-:W-:-:S05]  /*45d0*/  F2FP.BF16.F32.PACK_AB R0, RZ, R0 ;  /* 0x00000000ff00723e */ /* 0x001fca00000010ff */
[----:B------:R0:W-:Y:S01]  /*45e0*/  STG.E.U16 desc[UR36][R8.64], R0 ;  /* 0x0000000008007986 */ /* 0x0001e2000c101524 */
[----:B------:R-:W-:Y:S05]  /*45f0*/  BRA `(.L_x_13433) ;  /* 0x0000000400a47947 */ /* 0x000fea0003800000 */
.L_x_13445:
        /* <DEDUP_REMOVED lines=10> */
.L_x_13457:
        /* <DEDUP_REMOVED lines=17> */
.L_x_13460:
[----:B------:R-:W-:-:S04]  /*47b0*/  LOP3.LUT R3, R3, 0x80000000, RZ, 0xc0, !PT ;  /* 0x8000000003037812 */ /* 0x000fc800078ec0ff */
[----:B------:R-:W-:-:S04]  /*47c0*/  SHF.R.U32.HI R3, RZ, 0x18, R3 ;  /* 0x00000018ff037819 */ /* 0x000fc80000011603 */
[----:B------:R-:W-:-:S04]  /*47d0*/  LOP3.LUT R0, R0, R3, RZ, 0xfc, !PT ;  /* 0x0000000300007212 */ /* 0x000fc800078efcff */
[----:B------:R-:W-:-:S07]  /*47e0*/  PRMT R4, R0, 0x7610, R4 ;  /* 0x0000761000047816 */ /* 0x000fce0000000004 */
.L_x_13459:
[----:B------:R-:W-:Y:S05]  /*47f0*/  BSYNC B0 ;  /* 0x0000000000007941 */ /* 0x000fea0003800000 */
.L_x_13458:
[----:B------:R4:W-:Y:S01]  /*4800*/  STG.E.U8 desc[UR36][R8.64], R4 ;  /* 0x0000000408007986 */ /* 0x0009e2000c101124 */
[----:B------:R-:W-:Y:S05]  /*4810*/  BRA `(.L_x_13433) ;  /* 0x00000004001c7947 */ /* 0x000fea0003800000 */
.L_x_13456:
        /* <DEDUP_REMOVED lines=17> */
.L_x_13463:
[----:B------:R-:W-:-:S04]  /*4930*/  LOP3.LUT R3, R3, 0x80000000, RZ, 0xc0, !PT ;  /* 0x8000000003037812 */ /* 0x000fc800078ec0ff */
[----:B------:R-:W-:-:S04]  /*4940*/  SHF.R.U32.HI R3, RZ, 0x18, R3 ;  /* 0x00000018ff037819 */ /* 0x000fc80000011603 */
[----:B------:R-:W-:-:S04]  /*4950*/  LOP3.LUT R0, R0, R3, RZ, 0xfc, !PT ;  /* 0x0000000300007212 */ /* 0x000fc800078efcff */
[----:B------:R-:W-:-:S07]  /*4960*/  PRMT R4, R0, 0x7610, R4 ;  /* 0x0000761000047816 */ /* 0x000fce0000000004 */
.L_x_13462:
[----:B------:R-:W-:Y:S05]  /*4970*/  BSYNC B0 ;  /* 0x0000000000007941 */ /* 0x000fea0003800000 */
.L_x_13461:
[----:B------:R0:W-:Y:S01]  /*4980*/  STG.E.U8 desc[UR36][R8.64], R4 ;  /* 0x0000000408007986 */ /* 0x0001e2000c101124 */
[----:B------:R-:W-:Y:S05]  /*4990*/  BRA `(.L_x_13433) ;  /* 0x0000000000bc7947 */ /* 0x000fea0003800000 */
.L_x_13455:
        /* <DEDUP_REMOVED lines=23> */
.L_x_13438:
        /* <DEDUP_REMOVED lines=16> */
.L_x_13466:
[----:B------:R-:W-:Y:S05]  /*4c10*/  BRA `(.L_x_13433) ;  /* 0x00000000001c7947 */ /* 0x000fea0003800000 */
.L_x_13465:
[----:B------:R-:W-:-:S05]  /*4c20*/  PRMT R3, R3, 0x9910, RZ ;  /* 0x0000991003037816 */ /* 0x000fca00000000ff */
[----:B------:R-:W-:-:S05]  /*4c30*/  IMAD.MOV.U32 R4, RZ, RZ, R3 ;  /* 0x000000ffff047224 */ /* 0x000fca00078e0003 */
[----:B------:R-:W-:-:S05]  /*4c40*/  SHF.R.S32.HI R5, RZ, 0x1f, R4 ;  /* 0x0000001fff057819 */ /* 0x000fca0000011404 */
[----:B------:R3:W-:Y:S01]  /*4c50*/  STG.E.64 desc[UR36][R8.64], R4 ;  /* 0x0000000408007986 */ /* 0x0007e2000c101b24 */
[----:B------:R-:W-:Y:S05]  /*4c60*/  BRA `(.L_x_13433) ;  /* 0x0000000000087947 */ /* 0x000fea0003800000 */
.L_x_13464:
[----:B------:R-:W-:-:S05]  /*4c70*/  PRMT R3, R3, 0x9910, RZ ;  /* 0x0000991003037816 */ /* 0x000fca00000000ff */
[----:B------:R0:W-:Y:S02]  /*4c80*/  STG.E desc[UR36][R8.64], R3 ;  /* 0x0000000308007986 */ /* 0x0001e4000c101924 */
.L_x_13433:
[----:B------:R-:W-:Y:S05]  /*4c90*/  BSYNC B6 ;  /* 0x0000000000067941 */ /* 0x000fea0003800000 */
.L_x_13432:
        /* <DEDUP_REMOVED lines=23> */
.L_x_13472:
[----:B------:R0:W-:Y:S01]  /*4e10*/  STG.E.U8 desc[UR36][R8.64], R18 ;  /* 0x0000001208007986 */ /* 0x0001e2000c101124 */
[----:B------:R-:W-:Y:S05]  /*4e20*/  BRA `(.L_x_13474) ;  /* 0x0000000c00647947 */ /* 0x000fea0003800000 */
.L_x_13471:
        /* <DEDUP_REMOVED lines=10> */
.L_x_13476:
[----:B------:R-:W-:-:S05]  /*4ed0*/  PRMT R3, R18, 0x9910, RZ ;  /* 0x0000991012037816 */ /* 0x000fca00000000ff */
[----:B------:R0:W-:Y:S01]  /*4ee0*/  STG.E desc[UR36][R8.64], R3 ;  /* 0x0000000308007986 */ /* 0x0001e2000c101924 */
[----:B------:R-:W-:Y:S05]  /*4ef0*/  BRA `(.L_x_13474) ;  /* 0x0000000c00307947 */ /* 0x000fea0003800000 */
.L_x_13475:
[----:B------:R0:W-:Y:S01]  /*4f00*/  STG.E.U16 desc[UR36][R8.64], R18 ;  /* 0x0000001208007986 */ /* 0x0001e2000c101524 */
[----:B------:R-:W-:Y:S05]  /*4f10*/  BRA `(.L_x_13474) ;  /* 0x0000000c00287947 */ /* 0x000fea0003800000 */
.L_x_13470:
        /* <DEDUP_REMOVED lines=9> */
.L_x_13478:
[----:B------:R-:W0:Y:S02]  /*4fb0*/  I2F.S16 R0, R18 ;  /* 0x0000001200007306 */ /* 0x000e240000101400 */
[----:B0-----:R-:W-:-:S05]  /*4fc0*/  F2FP.F16.F32.PACK_AB R0, RZ, R0 ;  /* 0x00000000ff00723e */ /* 0x001fca00000000ff */
[----:B------:R0:W-:Y:S01]  /*4fd0*/  STG.E.U16 desc[UR36][R8.64], R0 ;  /* 0x0000000008007986 */ /* 0x0001e2000c101524 */
[----:B------:R-:W-:Y:S05]  /*4fe0*/  BRA `(.L_x_13474) ;  /* 0x0000000800f47947 */ /* 0x000fea0003800000 */
.L_x_13477:
        /* <DEDUP_REMOVED lines=10> */
.L_x_13480:
[----:B------:R-:W0:Y:S02]  /*5090*/  I2F.S16 R18, R18 ;  /* 0x0000001200127306 */ /* 0x000e240000101400 */
[----:B0-----:R-:W-:-:S04]  /*50a0*/  F2FP.F16.F32.PACK_AB R3, RZ, R18 ;  /* 0x00000012ff03723e */ /* 0x001fc800000000ff */
[----:B------:R-:W-:-:S05]  /*50b0*/  PRMT R3, R3, 0x5410, RZ ;  /* 0x0000541003037816 */ /* 0x000fca00000000ff */
[----:B------:R0:W-:Y:S01]  /*50c0*/  STG.E desc[UR36][R8.64], R3 ;  /* 0x0000000308007986 */ /* 0x0001e2000c101924 */
[----:B------:R-:W-:Y:S05]  /*50d0*/  BRA `(.L_x_13474) ;  /* 0x0000000800b87947 */ /* 0x000fea0003800000 */
.L_x_13479:
[----:B------:R-:W0:Y:S02]  /*50e0*/  I2F.F64.S16 R4, R18 ;  /* 0x0000001200047312 */ /* 0x000e240000101c00 */
[----:B0-----:R0:W-:Y:S01]  /*50f0*/  STG.E.64 desc[UR36][R8.64], R4 ;  /* 0x0000000408007986 */ /* 0x0011e2000c101b24 */
[----:B------:R-:W-:Y:S05]  /*5100*/  BRA `(.L_x_13474) ;  /* 0x0000000800ac7947 */ /* 0x000fea0003800000 */
.L_x_13469:
        /* <DEDUP_REMOVED lines=13> */
.L_x_13483:
[----:B------:R-:W0:Y:S01]  /*51e0*/  I2F.F64.S16 R4, R18 ;  /* 0x0000001200047312 */ /* 0x000e220000101c00 */
[----:B------:R-:W-:-:S05]  /*51f0*/  CS2R R6, SRZ ;  /* 0x0000000000067805 */ /* 0x000fca000001ff00 */
[----:B0-----:R0:W-:Y:S01]  /*5200*/  STG.E.128 desc[UR36][R8.64], R4 ;  /* 0x0000000408007986 */ /* 0x0011e2000c101d24 */
[----:B------:R-:W-:Y:S05]  /*5210*/  BRA `(.L_x_13474) ;  /* 0x0000000800687947 */ /* 0x000fea0003800000 */
.L_x_13482:
        /* <DEDUP_REMOVED lines=21> */
.L_x_13487:
[----:B------:R-:W-:Y:S05]  /*5370*/  BSYNC B0 ;  /* 0x0000000000007941 */ /* 0x000fea0003800000 */
.L_x_13486:
[----:B------:R-:W-:-:S05]  /*5380*/  LOP3.LUT R5, R0, R5, RZ, 0xfc, !PT ;  /* 0x0000000500057212 */ /* 0x000fca00078efcff */
[----:B------:R0:W-:Y:S01]  /*5390*/  STG.E.U8 desc[UR36][R8.64], R5 ;  /* 0x0000000508007986 */ /* 0x0001e2000c101124 */
[----:B------:R-:W-:Y:S05]  /*53a0*/  BRA `(.L_x_13474) ;  /* 0x0000000800047947 */ /* 0x000fea0003800000 */
.L_x_13485:
        /* <DEDUP_REMOVED lines=13> */
.L_x_13489:
[----:B------:R-:W-:Y:S01]  /*5480*/  IMAD.MOV.U32 R0, RZ, RZ, 0x7f ;  /* 0x0000007fff007424 */ /* 0x000fe200078e00ff */
[----:B------:R-:W-:-:S04]  /*5490*/  ISETP.GT.U32.AND P0, PT, R3, 0x7f800000, PT ;  /* 0x7f8000000300780c */ /* 0x000fc80003f04070 */
[----:B------:R-:W-:-:S09]  /*54a0*/  SEL R0, R0, 0x7c, P0 ;  /* 0x0000007c00007807 */ /* 0x000fd20000000000 */
.L_x_13490:
[----:B------:R-:W-:Y:S05]  /*54b0*/  BSYNC B0 ;  /* 0x0000000000007941 */ /* 0x000fea0003800000 */
.L_x_13488:
[----:B------:R-:W-:-:S04]  /*54c0*/  LOP3.LUT R3, R5, 0x80000000, RZ, 0xc0, !PT ;  /* 0x8000000005037812 */ /* 0x000fc800078ec0ff */
[----:B------:R-:W-:-:S04]  /*54d0*/  SHF.R.U32.HI R3, RZ, 0x18, R3 ;  /* 0x00000018ff037819 */ /* 0x000fc80000011603 */
[----:B------:R-:W-:-:S05]  /*54e0*/  LOP3.LUT R3, R0, R3, RZ, 0xfc, !PT ;  /* 0x0000000300037212 */ /* 0x000fca00078efcff */
[----:B------:R0:W-:Y:S01]  /*54f0*/  STG.E.U8 desc[UR36][R8.64], R3 ;  /* 0x0000000308007986 */ /* 0x0001e2000c101124 */
[----:B------:R-:W-:Y:S05]  /*5500*/  BRA `(.L_x_13474) ;  /* 0x0000000400ac7947 */ /* 0x000fea0003800000 */
.L_x_13484:
[----:B------:R-:W0:Y:S02]  /*5510*/  I2F.S16 R0, R18 ;  /* 0x0000001200007306 */ /* 0x000e240000101400 */
[----:B0-----:R-:W-:-:S05]  /*5520*/  F2FP.BF16.F32.PACK_AB R0, RZ, R0 ;  /* 0x00000000ff00723e */ /* 0x001fca00000010ff */
[----:B------:R0:W-:Y:S01]  /*5530*/  STG.E.U16 desc[UR36][R8.64], R0 ;  /* 0x0000000008007986 */ /* 0x0001e2000c101524 */
[----:B------:R-:W-:Y:S05]  /*5540*/  BRA `(.L_x_13474) ;  /* 0x00000004009c7947 */ /* 0x000fea0003800000 */
.L_x_13481:
        /* <DEDUP_REMOVED lines=10> */
.L_x_13493:
        /* <DEDUP_REMOVED lines=17> */
.L_x_13496:
[----:B------:R-:W-:-:S04]  /*5700*/  LOP3.LUT R3, R5, 0x80000000, RZ, 0xc0, !PT ;  /* 0x8000000005037812 */ /* 0x000fc800078ec0ff */
[----:B------:R-:W-:-:S04]  /*5710*/  SHF.R.U32.HI R3, RZ, 0x18, R3 ;  /* 0x00000018ff037819 */ /* 0x000fc80000011603 */
[----:B------:R-:W-:-:S04]  /*5720*/  LOP3.LUT R0, R0, R3, RZ, 0xfc, !PT ;  /* 0x0000000300007212 */ /* 0x000fc800078efcff */
[----:B------:R-:W-:-:S07]  /*5730*/  PRMT R4, R0, 0x7610, R4 ;  /* 0x0000761000047816 */ /* 0x000fce0000000004 */
.L_x_13495:
[----:B------:R-:W-:Y:S05]  /*5740*/  BSYNC B0 ;  /* 0x0000000000007941 */ /* 0x000fea0003800000 */
.L_x_13494:
[----:B------:R3:W-:Y:S01]  /*5750*/  STG.E.U8 desc[UR36][R8.64], R4 ;  /* 0x0000000408007986 */ /* 0x0007e2000c101124 */
[----:B------:R-:W-:Y:S05]  /*5760*/  BRA `(.L_x_13474) ;  /* 0x0000000400147947 */ /* 0x000fea0003800000 */
.L_x_13492:
        /* <DEDUP_REMOVED lines=17> */
.L_x_13499:
[----:B------:R-:W-:-:S04]  /*5880*/  LOP3.LUT R3, R5, 0x80000000, RZ, 0xc0, !PT ;  /* 0x8000000005037812 */ /* 0x000fc800078ec0ff */
[----:B------:R-:W-:-:S04]  /*5890*/  SHF.R.U32.HI R3, RZ, 0x18, R3 ;  /* 0x00000018ff037819 */ /* 0x000fc80000011603 */
[----:B------:R-:W-:-:S04]  /*58a0*/  LOP3.LUT R0, R0, R3, RZ, 0xfc, !PT ;  /* 0x0000000300007212 */ /* 0x000fc800078efcff */
[----:B------:R-:W-:-:S07]  /*58b0*/  PRMT R4, R0, 0x7610, R4 ;  /* 0x0000761000047816 */ /* 0x000fce0000000004 */
.L_x_13498:
[----:B------:R-:W-:Y:S05]  /*58c0*/  BSYNC B0 ;  /* 0x0000000000007941 */ /* 0x000fea0003800000 */
.L_x_13497:
[----:B------:R0:W-:Y:S01]  /*58d0*/  STG.E.U8 desc[UR36][R8.64], R4 ;  /* 0x0000000408007986 */ /* 0x0001e2000c101124 */
[----:B------:R-:W-:Y:S05]  /*58e0*/  BRA `(.L_x_13474) ;  /* 0x0000000000b47947 */ /* 0x000fea0003800000 */
.L_x_13491:
        /* <DEDUP_REMOVED lines=22> */
.L_x_13473:
        /* <DEDUP_REMOVED lines=16> */
.L_x_13502:
[----:B------:R-:W-:Y:S05]  /*5b50*/  BRA `(.L_x_13474) ;  /* 0x0000000000187947 */ /* 0x000fea0003800000 */
.L_x_13501:
[----:B------:R-:W-:-:S04]  /*5b60*/  PRMT R4, R18, 0x9910, RZ ;  /* 0x0000991012047816 */ /* 0x000fc800000000ff */
[----:B------:R-:W-:-:S05]  /*5b70*/  SHF.R.S32.HI R5, RZ, 0x1f, R4 ;  /* 0x0000001fff057819 */ /* 0x000fca0000011404 */
[----:B------:R2:W-:Y:S01]  /*5b80*/  STG.E.64 desc[UR36][R8.64], R4 ;  /* 0x0000000408007986 */ /* 0x0005e2000c101b24 */
[----:B------:R-:W-:Y:S05]  /*5b90*/  BRA `(.L_x_13474) ;  /* 0x0000000000087947 */ /* 0x000fea0003800000 */
.L_x_13500:
[----:B------:R-:W-:-:S05]  /*5ba0*/  PRMT R3, R18, 0x9910, RZ ;  /* 0x0000991012037816 */ /* 0x000fca00000000ff */
[----:B------:R0:W-:Y:S02]  /*5bb0*/  STG.E desc[UR36][R8.64], R3 ;  /* 0x0000000308007986 */ /* 0x0001e4000c101924 */
.L_x_13474:
        /* <DEDUP_REMOVED lines=23> */
.L_x_13506:
[----:B------:R3:W-:Y:S01]  /*5d30*/  STG.E.U8 desc[UR36][R8.64], R17 ;  /* 0x0000001108007986 */ /* 0x0007e2000c101124 */
[----:B------:R-:W-:Y:S05]  /*5d40*/  BRA `(.L_x_13508) ;  /* 0x0000000c00647947 */ /* 0x000fea0003800000 */
.L_x_13505:
        /* <DEDUP_REMOVED lines=10> */
.L_x_13510:
[----:B------:R-:W-:-:S05]  /*5df0*/  PRMT R3, R17, 0x9910, RZ ;  /* 0x0000991011037816 */ /* 0x000fca00000000ff */
[----:B------:R2:W-:Y:S01]  /*5e00*/  STG.E desc[UR36][R8.64], R3 ;  /* 0x0000000308007986 */ /* 0x0005e2000c101924 */
[----:B------:R-:W-:Y:S05]  /*5e10*/  BRA `(.L_x_13508) ;  /* 0x0000000c00307947 */ /* 0x000fea0003800000 */
.L_x_13509:
[----:B------:R0:W-:Y:S01]  /*5e20*/  STG.E.U16 desc[UR36][R8.64], R17 ;  /* 0x0000001108007986 */ /* 0x0001e2000c101524 */
[----:B------:R-:W-:Y:S05]  /*5e30*/  BRA `(.L_x_13508) ;  /* 0x0000000c00287947 */ /* 0x000fea0003800000 */
.L_x_13504:
        /* <DEDUP_REMOVED lines=9> */
.L_x_13512:
[----:B------:R-:W0:Y:S02]  /*5ed0*/  I2F.S16 R0, R17 ;  /* 0x0000001100007306 */ /* 0x000e240000101400 */
[----:B0-----:R-:W-:-:S05]  /*5ee0*/  F2FP.F16.F32.PACK_AB R0, RZ, R0 ;  /* 0x00000000ff00723e */ /* 0x001fca00000000ff */
[----:B------:R0:W-:Y:S01]  /*5ef0*/  STG.E.U16 desc[UR36][R8.64], R0 ;  /* 0x0000000008007986 */ /* 0x0001e2000c101524 */
[----:B------:R-:W-:Y:S05]  /*5f00*/  BRA `(.L_x_13508) ;  /* 0x0000000800f47947 */ /* 0x000fea0003800000 */
.L_x_13511:
        /* <DEDUP_REMOVED lines=10> */
.L_x_13514:
[----:B------:R-:W0:Y:S02]  /*5fb0*/  I2F.S16 R17, R17 ;  /* 0x0000001100117306 */ /* 0x000e240000101400 */
[----:B0-----:R-:W-:-:S04]  /*5fc0*/  F2FP.F16.F32.PACK_AB R3, RZ, R17 ;  /* 0x00000011ff03723e */ /* 0x001fc800000000ff */
[----:B------:R-:W-:-:S05]  /*5fd0*/  PRMT R3, R3, 0x5410, RZ ;  /* 0x0000541003037816 */ /* 0x000fca00000000ff */
[----:B------:R0:W-:Y:S01]  /*5fe0*/  STG.E desc[UR36][R8.64], R3 ;  /* 0x0000000308007986 */ /* 0x0001e2000c101924 */
[----:B------:R-:W-:Y:S05]  /*5ff0*/  BRA `(.L_x_13508) ;  /* 0x0000000800b87947 */ /* 0x000fea0003800000 */
.L_x_13513:
[----:B------:R-:W0:Y:S02]  /*6000*/  I2F.F64.S16 R4, R17 ;  /* 0x0000001100047312 */ /* 0x000e240000101c00 */
[----:B0-----:R0:W-:Y:S01]  /*6010*/  STG.E.64 desc[UR36][R8.64], R4 ;  /* 0x0000000408007986 */ /* 0x0011e2000c101b24 */
[----:B------:R-:W-:Y:S05]  /*6020*/  BRA `(.L_x_13508) ;  /* 0x0000000800ac7947 */ /* 0x000fea0003800000 */
.L_x_13503:
        /* <DEDUP_REMOVED lines=13> */
.L_x_13517:
[----:B------:R-:W0:Y:S01]  /*6100*/  I2F.F64.S16 R4, R17 ;  /* 0x0000001100047312 */ /* 0x000e220000101c00 */
[----:B------:R-:W-:-:S05]  /*6110*/  CS2R R6, SRZ ;  /* 0x0000000000067805 */ /* 0x000fca000001ff00 */
[----:B0-----:R0:W-:Y:S01]  /*6120*/  STG.E.128 desc[UR36][R8.64], R4 ;  /* 0x0000000408007986 */ /* 0x0011e2000c101d24 */
[----:B------:R-:W-:Y:S05]  /*6130*/  BRA `(.L_x_13508) ;  /* 0x0000000800687947 */ /* 0x000fea0003800000 */
.L_x_13516:
        /* <DEDUP_REMOVED lines=21> */
.L_x_13521:
[----:B------:R-:W-:Y:S05]  /*6290*/  BSYNC B0 ;  /* 0x0000000000007941 */ /* 0x000fea0003800000 */
.L_x_13520:
[----:B------:R-:W-:-:S05]  /*62a0*/  LOP3.LUT R5, R0, R5, RZ, 0xfc, !PT ;  /* 0x0000000500057212 */ /* 0x000fca00078efcff */
[----:B------:R0:W-:Y:S01]  /*62b0*/  STG.E.U8 desc[UR36][R8.64], R5 ;  /* 0x0000000508007986 */ /* 0x0001e2000c101124 */
[----:B------:R-:W-:Y:S05]  /*62c0*/  BRA `(.L_x_13508) ;  /* 0x0000000800047947 */ /* 0x000fea0003800000 */
.L_x_13519:
        /* <DEDUP_REMOVED lines=13> */
.L_x_13523:
[----:B------:R-:W-:Y:S01]  /*63a0*/  IMAD.MOV.U32 R0, RZ, RZ, 0x7f ;  /* 0x0000007fff007424 */ /* 0x000fe200078e00ff */
[----:B------:R-:W-:-:S04]  /*63b0*/  ISETP.GT.U32.AND P0, PT, R3, 0x7f800000, PT ;  /* 0x7f8000000300780c */ /* 0x000fc80003f04070 */
[----:B------:R-:W-:-:S09]  /*63c0*/  SEL R0, R0, 0x7c, P0 ;  /* 0x0000007c00007807 */ /* 0x000fd20000000000 */
.L_x_13524:
[----:B------:R-:W-:Y:S05]  /*63d0*/  BSYNC B0 ;  /* 0x0000000000007941 */ /* 0x000fea0003800000 */
.L_x_13522:
[----:B------:R-:W-:-:S04]  /*63e0*/  LOP3.LUT R3, R17, 0x80000000, RZ, 0xc0, !PT ;  /* 0x8000000011037812 */ /* 0x000fc800078ec0ff */
[----:B------:R-:W-:-:S04]  /*63f0*/  SHF.R.U32.HI R3, RZ, 0x18, R3 ;  /* 0x00000018ff037819 */ /* 0x000fc80000011603 */
[----:B------:R-:W-:-:S05]  /*6400*/  LOP3.LUT R3, R0, R3, RZ, 0xfc, !PT ;  /* 0x0000000300037212 */ /* 0x000fca00078efcff */
[----:B------:R0:W-:Y:S01]  /*6410*/  STG.E.U8 desc[UR36][R8.64], R3 ;  /* 0x0000000308007986 */ /* 0x0001e2000c101124 */
[----:B------:R-:W-:Y:S05]  /*6420*/  BRA `(.L_x_13508) ;  /* 0x0000000400ac7947 */ /* 0x000fea0003800000 */
.L_x_13518:
[----:B------:R-:W0:Y:S02]  /*6430*/  I2F.S16 R0, R17 ;  /* 0x0000001100007306 */ /* 0x000e240000101400 */
[----:B0-----:R-:W-:-:S05]  /*6440*/  F2FP.BF16.F32.PACK_AB R0, RZ, R0 ;  /* 0x00000000ff00723e */ /* 0x001fca00000010ff */
[----:B------:R0:W-:Y:S01]  /*6450*/  STG.E.U16 desc[UR36][R8.64], R0 ;  /* 0x0000000008007986 */ /* 0x0001e2000c101524 */
[----:B------:R-:W-:Y:S05]  /*6460*/  BRA `(.L_x_13508) ;  /* 0x00000004009c7947 */ /* 0x000fea0003800000 */
.L_x_13515:
        /* <DEDUP_REMOVED lines=10> */
.L_x_13527:
        /* <DEDUP_REMOVED lines=17> */
.L_x_13530:
[----:B------:R-:W-:-:S04]  /*6620*/  LOP3.LUT R3, R17, 0x80000000, RZ, 0xc0, !PT ;  /* 0x8000000011037812 */ /* 0x000fc800078ec0ff */
[----:B------:R-:W-:-:S04]  /*6630*/  SHF.R.U32.HI R3, RZ, 0x18, R3 ;  /* 0x00000018ff037819 */ /* 0x000fc80000011603 */
[----:B------:R-:W-:-:S04]  /*6640*/  LOP3.LUT R0, R0, R3, RZ, 0xfc, !PT ;  /* 0x0000000300007212 */ /* 0x000fc800078efcff */
[----:B------:R-:W-:-:S07]  /*6650*/  PRMT R4, R0, 0x7610, R4 ;  /* 0x0000761000047816 */ /* 0x000fce0000000004 */
.L_x_13529:
[----:B------:R-:W-:Y:S05]  /*6660*/  BSYNC B0 ;  /* 0x0000000000007941 */ /* 0x000fea0003800000 */
.L_x_13528:
[----:B------:R0:W-:Y:S01]  /*6670*/  STG.E.U8 desc[UR36][R8.64], R4 ;  /* 0x0000000408007986 */ /* 0x0001e2000c101124 */
[----:B------:R-:W-:Y:S05]  /*6680*/  BRA `(.L_x_13508) ;  /* 0x0000000400147947 */ /* 0x000fea0003800000 */
.L_x_13526:
        /* <DEDUP_REMOVED lines=17> */
.L_x_13533:
[----:B------:R-:W-:-:S04]  /*67a0*/  LOP3.LUT R3, R17, 0x80000000, RZ, 0xc0, !PT ;  /* 0x8000000011037812 */ /* 0x000fc800078ec0ff */
[----:B------:R-:W-:-:S04]  /*67b0*/  SHF.R.U32.HI R3, RZ, 0x18, R3 ;  /* 0x00000018ff037819 */ /* 0x000fc80000011603 */
[----:B------:R-:W-:-:S04]  /*67c0*/  LOP3.LUT R0, R0, R3, RZ, 0xfc, !PT ;  /* 0x0000000300007212 */ /* 0x000fc800078efcff */
[----:B------:R-:W-:-:S07]  /*67d0*/  PRMT R4, R0, 0x7610, R4 ;  /* 0x0000761000047816 */ /* 0x000fce0000000004 */
.L_x_13532:
[----:B------:R-:W-:Y:S05]  /*67e0*/  BSYNC B0 ;  /* 0x0000000000007941 */ /* 0x000fea0003800000 */
.L_x_13531:
[----:B------:R0:W-:Y:S01]  /*67f0*/  STG.E.U8 desc[UR36][R8.64], R4 ;  /* 0x0000000408007986 */ /* 0x0001e2000c101124 */
[----:B------:R-:W-:Y:S05]  /*6800*/  BRA `(.L_x_13508) ;  /* 0x0000000000b47947 */ /* 0x000fea0003800000 */
.L_x_13525:
        /* <DEDUP_REMOVED lines=22> */
.L_x_13507:
        /* <DEDUP_REMOVED lines=16> */
.L_x_13536:
[----:B------:R-:W-:Y:S05]  /*6a70*/  BRA `(.L_x_13508) ;  /* 0x0000000000187947 */ /* 0x000fea0003800000 */
.L_x_13535:
[----:B------:R-:W-:-:S04]  /*6a80*/  PRMT R4, R17, 0x9910, RZ ;  /* 0x0000991011047816 */ /* 0x000fc800000000ff */
[----:B------:R-:W-:-:S05]  /*6a90*/  SHF.R.S32.HI R5, RZ, 0x1f, R4 ;  /* 0x0000001fff057819 */ /* 0x000fca0000011404 */
[----:B------:R0:W-:Y:S01]  /*6aa0*/  STG.E.64 desc[UR36][R8.64], R4 ;  /* 0x0000000408007986 */ /* 0x0001e2000c101b24 */
[----:B------:R-:W-:Y:S05]  /*6ab0*/  BRA `(.L_x_13508) ;  /* 0x0000000000087947 */ /* 0x000fea0003800000 */
.L_x_13534:
[----:B------:R-:W-:-:S05]  /*6ac0*/  PRMT R3, R17, 0x9910, RZ ;  /* 0x0000991011037816 */ /* 0x000fca00000000ff */
[----:B------:R0:W-:Y:S02]  /*6ad0*/  STG.E desc[UR36][R8.64], R3 ;  /* 0x0000000308007986 */ /* 0x0001e4000c101924 */
.L_x_13508:
[----:B------:R-:W-:-:S07]  /*6ae0*/  VIADD R2, R2, 0x80 ;  /* 0x0000008002027836 */ /* 0x000fce0000000000 */
.L_x_13468:
[----:B------:R-:W-:Y:S05]  /*6af0*/  BSYNC B6 ;  /* 0x0000000000067941 */ /* 0x000fea0003800000 */
.L_x_13467:
        /* <DEDUP_REMOVED lines=21> */
.L_x_13540:
[----:B------:R-:W-:Y:S01]  /*6c50*/  STG.E.U8 desc[UR36][R2.64], R16 ;  /* 0x0000001002007986 */ /* 0x000fe2000c101124 */
[----:B------:R-:W-:Y:S05]  /*6c60*/  EXIT ;  /* 0x000000000000794d */ /* 0x000fea0003800000 */
.L_x_13539:
        /* <DEDUP_REMOVED lines=10> */
.L_x_13543:
[----:B------:R-:W-:-:S05]  /*6d10*/  PRMT R5, R16, 0x9910, RZ ;  /* 0x0000991010057816 */ /* 0x000fca00000000ff */
[----:B------:R-:W-:Y:S01]  /*6d20*/  STG.E desc[UR36][R2.64], R5 ;  /* 0x0000000502007986 */ /* 0x000fe2000c101924 */
[----:B------:R-:W-:Y:S05]  /*6d30*/  EXIT ;  /* 0x000000000000794d */ /* 0x000fea0003800000 */
.L_x_13542:
[----:B------:R-:W-:Y:S01]  /*6d40*/  STG.E.U16 desc[UR36][R2.64], R16 ;  /* 0x0000001002007986 */ /* 0x000fe2000c101524 */
[----:B------:R-:W-:Y:S05]  /*6d50*/  EXIT ;  /* 0x000000000000794d */ /* 0x000fea0003800000 */
.L_x_13538:
        /* <DEDUP_REMOVED lines=9> */
.L_x_13545:
[----:B------:R-:W0:Y:S02]  /*6df0*/  I2F.S16 R0, R16 ;  /* 0x0000001000007306 */ /* 0x000e240000101400 */
[----:B0-----:R-:W-:-:S05]  /*6e00*/  F2FP.F16.F32.PACK_AB R0, RZ, R0 ;  /* 0x00000000ff00723e */ /* 0x001fca00000000ff */
[----:B------:R-:W-:Y:S01]  /*6e10*/  STG.E.U16 desc[UR36][R2.64], R0 ;  /* 0x0000000002007986 */ /* 0x000fe2000c101524 */
[----:B------:R-:W-:Y:S05]  /*6e20*/  EXIT ;  /* 0x000000000000794d */ /* 0x000fea0003800000 */
.L_x_13544:
        /* <DEDUP_REMOVED lines=10> */
.L_x_13547:
[----:B------:R-:W0:Y:S02]  /*6ed0*/  I2F.S16 R16, R16 ;  /* 0x0000001000107306 */ /* 0x000e240000101400 */
[----:B0-----:R-:W-:-:S04]  /*6ee0*/  F2FP.F16.F32.PACK_AB R5, RZ, R16 ;  /* 0x00000010ff05723e */ /* 0x001fc800000000ff */
[----:B------:R-:W-:-:S05]  /*6ef0*/  PRMT R5, R5, 0x5410, RZ ;  /* 0x0000541005057816 */ /* 0x000fca00000000ff */
[----:B------:R-:W-:Y:S01]  /*6f00*/  STG.E desc[UR36][R2.64], R5 ;  /* 0x0000000502007986 */ /* 0x000fe2000c101924 */
[----:B------:R-:W-:Y:S05]  /*6f10*/  EXIT ;  /* 0x000000000000794d */ /* 0x000fea0003800000 */
.L_x_13546:
[----:B------:R-:W0:Y:S02]  /*6f20*/  I2F.F64.S16 R16, R16 ;  /* 0x0000001000107312 */ /* 0x000e240000101c00 */
[----:B0-----:R-:W-:Y:S01]  /*6f30*/  STG.E.64 desc[UR36][R2.64], R16 ;  /* 0x0000001002007986 */ /* 0x001fe2000c101b24 */
[----:B------:R-:W-:Y:S05]  /*6f40*/  EXIT ;  /* 0x000000000000794d */ /* 0x000fea0003800000 */
.L_x_13537:
        /* <DEDUP_REMOVED lines=13> */
.L_x_13550:
[----:B------:R-:W0:Y:S01]  /*7020*/  I2F.F64.S16 R16, R16 ;  /* 0x0000001000107312 */ /* 0x000e220000101c00 */
[----:B------:R-:W-:-:S05]  /*7030*/  CS2R R18, SRZ ;  /* 0x0000000000127805 */ /* 0x000fca000001ff00 */
[----:B0-----:R-:W-:Y:S01]  /*7040*/  STG.E.128 desc[UR36][R2.64], R16 ;  /* 0x0000001002007986 */ /* 0x001fe2000c101d24 */
[----:B------:R-:W-:Y:S05]  /*7050*/  EXIT ;  /* 0x000000000000794d */ /* 0x000fea0003800000 */
.L_x_13549:
        /* <DEDUP_REMOVED lines=21> */
.L_x_13554:
[----:B------:R-:W-:Y:S05]  /*71b0*/  BSYNC B0 ;  /* 0x0000000000007941 */ /* 0x000fea0003800000 */
.L_x_13553:
[----:B------:R-:W-:-:S05]  /*71c0*/  LOP3.LUT R5, R0, R5, RZ, 0xfc, !PT ;  /* 0x0000000500057212 */ /* 0x000fca00078efcff */
[----:B------:R-:W-:Y:S01]  /*71d0*/  STG.E.U8 desc[UR36][R2.64], R5 ;  /* 0x0000000502007986 */ /* 0x000fe2000c101124 */
[----:B------:R-:W-:Y:S05]  /*71e0*/  EXIT ;  /* 0x000000000000794d */ /* 0x000fea0003800000 */
.L_x_13552:
        /* <DEDUP_REMOVED lines=13> */
.L_x_13556:
[----:B------:R-:W-:Y:S01]  /*72c0*/  IMAD.MOV.U32 R0, RZ, RZ, 0x7f ;  /* 0x0000007fff007424 */ /* 0x000fe200078e00ff */
[----:B------:R-:W-:-:S04]  /*72d0*/  ISETP.GT.U32.AND P0, PT, R4, 0x7f800000, PT ;  /* 0x7f8000000400780c */ /* 0x000fc80003f04070 */
[----:B------:R-:W-:-:S09]  /*72e0*/  SEL R0, R0, 0x7c, P0 ;  /* 0x0000007c00007807 */ /* 0x000fd20000000000 */
.L_x_13557:
[----:B------:R-:W-:Y:S05]  /*72f0*/  BSYNC B0 ;  /* 0x0000000000007941 */ /* 0x000fea0003800000 */
.L_x_13555:
[----:B------:R-:W-:-:S04]  /*7300*/  LOP3.LUT R4, R5, 0x80000000, RZ, 0xc0, !PT ;  /* 0x8000000005047812 */ /* 0x000fc800078ec0ff */
[----:B------:R-:W-:-:S04]  /*7310*/  SHF.R.U32.HI R5, RZ, 0x18, R4 ;  /* 0x00000018ff057819 */ /* 0x000fc80000011604 */
[----:B------:R-:W-:-:S05]  /*7320*/  LOP3.LUT R5, R0, R5, RZ, 0xfc, !PT ;  /* 0x0000000500057212 */ /* 0x000fca00078efcff */
[----:B------:R-:W-:Y:S01]  /*7330*/  STG.E.U8 desc[UR36][R2.64], R5 ;  /* 0x0000000502007986 */ /* 0x000fe2000c101124 */
[----:B------:R-:W-:Y:S05]  /*7340*/  EXIT ;  /* 0x000000000000794d */ /* 0x000fea0003800000 */
.L_x_13551:
[----:B------:R-:W0:Y:S02]  /*7350*/  I2F.S16 R0, R16 ;  /* 0x0000001000007306 */ /* 0x000e240000101400 */
[----:B0-----:R-:W-:-:S05]  /*7360*/  F2FP.BF16.F32.PACK_AB R0, RZ, R0 ;  /* 0x00000000ff00723e */ /* 0x001fca00000010ff */
[----:B------:R-:W-:Y:S01]  /*7370*/  STG.E.U16 desc[UR36][R2.64], R0 ;  /* 0x0000000002007986 */ /* 0x000fe2000c101524 */
[----:B------:R-:W-:Y:S05]  /*7380*/  EXIT ;  /* 0x000000000000794d */ /* 0x000fea0003800000 */
.L_x_13548:
        /* <DEDUP_REMOVED lines=10> */
.L_x_13560:
        /* <DEDUP_REMOVED lines=17> */
.L_x_13563:
[----:B------:R-:W-:-:S04]  /*7540*/  LOP3.LUT R0, R7, 0x80000000, RZ, 0xc0, !PT ;  /* 0x8000000007007812 */ /* 0x000fc800078ec0ff */
[----:B------:R-:W-:-:S04]  /*7550*/  SHF.R.U32.HI R5, RZ, 0x18, R0 ;  /* 0x00000018ff057819 */ /* 0x000fc80000011600 */
[----:B------:R-:W-:-:S04]  /*7560*/  LOP3.LUT R4, R4, R5, RZ, 0xfc, !PT ;  /* 0x0000000504047212 */ /* 0x000fc800078efcff */
[----:B------:R-:W-:-:S07]  /*7570*/  PRMT R0, R4, 0x7610, R0 ;  /* 0x0000761004007816 */ /* 0x000fce0000000000 */
.L_x_13562:
[----:B------:R-:W-:Y:S05]  /*7580*/  BSYNC B0 ;  /* 0x0000000000007941 */ /* 0x000fea0003800000 */
.L_x_13561:
[----:B------:R-:W-:Y:S01]  /*7590*/  STG.E.U8 desc[UR36][R2.64], R0 ;  /* 0x0000000002007986 */ /* 0x000fe2000c101124 */
[----:B------:R-:W-:Y:S05]  /*75a0*/  EXIT ;  /* 0x000000000000794d */ /* 0x000fea0003800000 */
.L_x_13559:
        /* <DEDUP_REMOVED lines=17> */
.L_x_13566:
[----:B------:R-:W-:-:S04]  /*76c0*/  LOP3.LUT R0, R7, 0x80000000, RZ, 0xc0, !PT ;  /* 0x8000000007007812 */ /* 0x000fc800078ec0ff */
[----:B------:R-:W-:-:S04]  /*76d0*/  SHF.R.U32.HI R5, RZ, 0x18, R0 ;  /* 0x00000018ff057819 */ /* 0x000fc80000011600 */
[----:B------:R-:W-:-:S04]  /*76e0*/  LOP3.LUT R4, R4, R5, RZ, 0xfc, !PT ;  /* 0x0000000504047212 */ /* 0x000fc800078efcff */
[----:B------:R-:W-:-:S07]  /*76f0*/  PRMT R0, R4, 0x7610, R0 ;  /* 0x0000761004007816 */ /* 0x000fce0000000000 */
.L_x_13565:
[----:B------:R-:W-:Y:S05]  /*7700*/  BSYNC B0 ;  /* 0x0000000000007941 */ /* 0x000fea0003800000 */
.L_x_13564:
[----:B------:R-:W-:Y:S01]  /*7710*/  STG.E.U8 desc[UR36][R2.64], R0 ;  /* 0x0000000002007986 */ /* 0x000fe2000c101124 */
[----:B------:R-:W-:Y:S05]  /*7720*/  EXIT ;  /* 0x000000000000794d */ /* 0x000fea0003800000 */
.L_x_13558:
        /* <DEDUP_REMOVED lines=22> */
.L_x_13541:
        /* <DEDUP_REMOVED lines=16> */
.L_x_13569:
[----:B------:R-:W-:Y:S05]  /*7990*/  EXIT ;  /* 0x000000000000794d */ /* 0x000fea0003800000 */
.L_x_13568:
[----:B------:R-:W-:-:S04]  /*79a0*/  PRMT R4, R16, 0x9910, RZ ;  /* 0x0000991010047816 */ /* 0x000fc800000000ff */
[----:B------:R-:W-:-:S05]  /*79b0*/  SHF.R.S32.HI R5, RZ, 0x1f, R4 ;  /* 0x0000001fff057819 */ /* 0x000fca0000011404 */
[----:B------:R-:W-:Y:S01]  /*79c0*/  STG.E.64 desc[UR36][R2.64], R4 ;  /* 0x0000000402007986 */ /* 0x000fe2000c101b24 */
[----:B------:R-:W-:Y:S05]  /*79d0*/  EXIT ;  /* 0x000000000000794d */ /* 0x000fea0003800000 */
.L_x_13567:
[----:B------:R-:W-:-:S05]  /*79e0*/  PRMT R5, R16, 0x9910, RZ ;  /* 0x0000991010057816 */ /* 0x000fca00000000ff */
[----:B------:R-:W-:Y:S01]  /*79f0*/  STG.E desc[UR36][R2.64], R5 ;  /* 0x0000000502007986 */ /* 0x000fe2000c101924 */
[----:B------:R-:W-:Y:S05]  /*7a00*/  EXIT ;  /* 0x000000000000794d */ /* 0x000fea0003800000 */
.L_x_13570:
        /* <DEDUP_REMOVED lines=15> */
.L_x_71702:


//--------------------- .text._ZN2at6native18elementwise_kernelILi128ELi4EZNS0_22gpu_kernel_impl_nocastIZNS0_50_GLOBAL__N__2680c7bb_12_PowKernel_cu_7dd49032_316829pow_tensor_scalar_kernel_implIssEEvRNS_18TensorIteratorBaseET0_EUlsE_EEvS6_RKT_EUliE_EEviT1_ --------------------------
	.section	.text._ZN2at6native18elementwise_kernelILi128ELi4EZNS0_22gpu_kernel_impl_nocastIZNS0_50_GLOBAL__N__2680c7bb_12_PowKernel_cu_7dd49032_316829pow_tensor_scalar_kernel_implIssEEvRNS_18TensorIteratorBaseET0_EUlsE_EEvS6_RKT_EUliE_EEviT1_,"ax",@progbits
	.align	128
        .global         _ZN2at6native18elementwise_kernelILi128ELi4EZNS0_22gpu_kernel_impl_nocastIZNS0_50_GLOBAL__N__2680c7bb_12_PowKernel_cu_7dd49032_316829pow_tensor_scalar_kernel_implIssEEvRNS_18TensorIteratorBaseET0_EUlsE_EEvS6_RKT_EUliE_EEviT1_
        .type           _ZN2at6native18elementwise_kernelILi128ELi4EZNS0_22gpu_kernel_impl_nocastIZNS0_50_GLOBAL__N__2680c7bb_12_PowKernel_cu_7dd49032_316829pow_tensor_scalar_kernel_implIssEEvRNS_18TensorIteratorBaseET0_EUlsE_EEvS6_RKT_EUliE_EEviT1_,@function
        .size           _ZN2at6native18elementwise_kernelILi128ELi4EZNS0_22gpu_kernel_impl_nocastIZNS0_50_GLOBAL__N__2680c7bb_12_PowKernel_cu_7dd49032_316829pow_tensor_scalar_kernel_implIssEEvRNS_18TensorIteratorBaseET0_EUlsE_EEvS6_RKT_EUliE_EEviT1_,(.L_x_71703 - _ZN2at6native18elementwise_kernelILi128ELi4EZNS0_22gpu_kernel_impl_nocastIZNS0_50_GLOBAL__N__2680c7bb_12_PowKernel_cu_7dd49032_316829pow_tensor_scalar_kernel_implIssEEvRNS_18TensorIteratorBaseET0_EUlsE_EEvS6_RKT_EUliE_EEviT1_)
        .other          _ZN2at6native18elementwise_kernelILi128ELi4EZNS0_22gpu_kernel_impl_nocastIZNS0_50_GLOBAL__N__2680c7bb_12_PowKernel_cu_7dd49032_316829pow_tensor_scalar_kernel_implIssEEvRNS_18TensorIteratorBaseET0_EUlsE_EEvS6_RKT_EUliE_EEviT1_,@"STO_CUDA_ENTRY STV_DEFAULT"
_ZN2at6native18elementwise_kernelILi128ELi4EZNS0_22gpu_kernel_impl_nocastIZNS0_50_GLOBAL__N__2680c7bb_12_PowKernel_cu_7dd49032_316829pow_tensor_scalar_kernel_implIssEEvRNS_18TensorIteratorBaseET0_EUlsE_EEvS6_RKT_EUliE_EEviT1_:
.text._ZN2at6native18elementwise_kernelILi128ELi4EZNS0_22gpu_kernel_impl_nocastIZNS0_50_GLOBAL__N__2680c7bb_12_PowKernel_cu_7dd49032_316829pow_tensor_scalar_kernel_implIssEEvRNS_18TensorIteratorBaseET0_EUlsE_EEvS6_RKT_EUliE_EEviT1_:
        /* <DEDUP_REMOVED lines=311> */
.L_x_13573:
[----:B------:R-:W-:Y:S02]  /*1370*/  ULDC.64 UR8, c[0x0][0x418] ;  /* 0x0001060000087ab9 */ /* 0x000fe40000000a00 */
[----:B------:R-:W-:-:S04]  /*1380*/  IADD3 R4, P0, R2, UR8, RZ ;  /* 0x0000000802047c10 */ /* 0x000fc8000ff1e0ff */
[----:B------:R-:W-:Y:S01]  /*1390*/  IADD3.X R5, RZ, UR9, RZ, P0, !PT ;  /* 0x00000009ff057c10 */ /* 0x000fe200087fe4ff */
[----:B------:R-:W-:-:S04]  /*13a0*/  ULDC.64 UR8, c[0x0][0x410] ;  /* 0x0001040000087ab9 */ /* 0x000fc80000000a00 */
[----:B------:R-:W2:Y:S01]  /*13b0*/  LDG.E.U16 R4, desc[UR4][R4.64] ;  /* 0x0000000404047981 */ /* 0x000ea2000c1e1500 */
[----:B------:R-:W-:Y:S02]  /*13c0*/  IADD3 R2, P0, R3, UR8, RZ ;  /* 0x0000000803027c10 */ /* 0x000fe4000ff1e0ff */
[----:B------:R-:W-:Y:S02]  /*13d0*/  IADD3 R0, R0, 0x80, RZ ;  /* 0x0000008000007810 */ /* 0x000fe40007ffe0ff */
[----:B------:R-:W-:Y:S02]  /*13e0*/  IADD3.X R3, RZ, UR9, RZ, P0, !PT ;  /* 0x00000009ff037c10 */ /* 0x000fe400087fe4ff */
[----:B--2---:R-:W-:-:S05]  /*13f0*/  PRMT R7, R4, 0x9910, RZ ;  /* 0x0000991004077816 */ /* 0x004fca00000000ff */
[----:B------:R-:W-:-:S05]  /*1400*/  IMAD R7, R7, R7, RZ ;  /* 0x0000000707077224 */ /* 0x000fca00078e02ff */
[----:B------:R0:W-:Y:S02]  /*1410*/  STG.E.U16 desc[UR4][R2.64], R7 ;  /* 0x0000000702007986 */ /* 0x0001e4000c101504 */
.L_x_13572:
[----:B------:R-:W-:Y:S05]  /*1420*/  BSYNC B0 ;  /* 0x0000000000007941 */ /* 0x000fea0003800000 */
.L_x_13571:
        /* <DEDUP_REMOVED lines=305> */
.L_x_13576:
        /* <DEDUP_REMOVED lines=8> */
[----:B------:R-:W-:Y:S02]  /*27c0*/  ISETP.GE.AND P0, PT, R0, UR6, PT ;  /* 0x0000000600007c0c */ /* 0x000fe4000bf06270 */
[----:B--2---:R-:W-:-:S05]  /*27d0*/  PRMT R7, R4, 0x9910, RZ ;  /* 0x0000991004077816 */ /* 0x004fca00000000ff */
[----:B------:R-:W-:-:S05]  /*27e0*/  IMAD R7, R7, R7, RZ ;  /* 0x0000000707077224 */ /* 0x000fca00078e02ff */
[----:B------:R1:W-:Y:S01]  /*27f0*/  STG.E.U16 desc[UR4][R2.64], R7 ;  /* 0x0000000702007986 */ /* 0x0003e2000c101504 */
        /* <DEDUP_REMOVED lines=303> */
.L_x_13577:
        /* <DEDUP_REMOVED lines=11> */
.L_x_13575:
[----:B------:R-:W-:Y:S05]  /*3ba0*/  BSYNC B0 ;  /* 0x0000000000007941 */ /* 0x000fea0003800000 */
.L_x_13574:
        /* <DEDUP_REMOVED lines=304> */
.L_x_13578:
        /* <DEDUP_REMOVED lines=9> */
[----:B------:R-:W-:Y:S01]  /*4f40*/  STG.E.U16 desc[UR4][R2.64], R7 ;  /* 0x0000000702007986 */ /* 0x000fe2000c101504 */
[----:B------:R-:W-:Y:S05]  /*4f50*/  EXIT ;  /* 0x000000000000794d */ /* 0x000fea0003800000 */
.L_x_13579:
        /* <DEDUP_REMOVED lines=10> */
.L_x_71703:


//--------------------- .text._ZN2at6native27unrolled_elementwise_kernelIZNS0_50_GLOBAL__N__2680c7bb_12_PowKernel_cu_7dd49032_316829pow_tensor_scalar_kernel_implIssEEvRNS_18TensorIteratorBaseET0_EUlsE_St5arrayIPcLm2EELi4E23TrivialOffsetCalculatorILi1EjESC_NS0_6memory15LoadWithoutCastENSD_16StoreWithoutCastEEEviT_S6_T2_T3_T4_T5_ --------------------------
	.section	.text._ZN2at6native27unrolled_elementwise_kernelIZNS0_50_GLOBAL__N__2680c7bb_12_PowKernel_cu_7dd49032_316829pow_tensor_scalar_kernel_implIssEEvRNS_18TensorIteratorBaseET0_EUlsE_St5arrayIPcLm2EELi4E23TrivialOffsetCalculatorILi1EjESC_NS0_6memory15LoadWithoutCastENSD_16StoreWithoutCastEEEviT_S6_T2_T3_T4_T5_,"ax",@progbits
	.align	128
        .global         _ZN2at6native27unrolled_elementwise_kernelIZNS0_50_GLOBAL__N__2680c7bb_12_PowKernel_cu_7dd49032_316829pow_tensor_scalar_kernel_implIssEEvRNS_18TensorIteratorBaseET0_EUlsE_St5arrayIPcLm2EELi4E23TrivialOffsetCalculatorILi1EjESC_NS0_6memory15LoadWithoutCastENSD_16StoreWithoutCastEEEviT_S6_T2_T3_T4_T5_
        .type           _ZN2at6native27unrolled_elementwise_kernelIZNS0_50_GLOBAL__N__2680c7bb_12_PowKernel_cu_7dd49032_316829pow_tensor_scalar_kernel_implIssEEvRNS_18TensorIteratorBaseET0_EUlsE_St5arrayIPcLm2EELi4E23TrivialOffsetCalculatorILi1EjESC_NS0_6memory15LoadWithoutCastENSD_16StoreWithoutCastEEEviT_S6_T2_T3_T4_T5_,@function
        .size           _ZN2at6native27unrolled_elementwise_kernelIZNS0_50_GLOBAL__N__2680c7bb_12_PowKernel_cu_7dd49032_316829pow_tensor_scalar_kernel_implIssEEvRNS_18TensorIteratorBaseET0_EUlsE_St5arrayIPcLm2EELi4E23TrivialOffsetCalculatorILi1EjESC_NS0_6memory15LoadWithoutCastENSD_16StoreWithoutCastEEEviT_S6_T2_T3_T4_T5_,(.L_x_71704 - _ZN2at6native27unrolled_elementwise_kernelIZNS0_50_GLOBAL__N__2680c7bb_12_PowKernel_cu_7dd49032_316829pow_tensor_scalar_kernel_implIssEEvRNS_18TensorIteratorBaseET0_EUlsE_St5arrayIPcLm2EELi4E23TrivialOffsetCalculatorILi1EjESC_NS0_6memory15LoadWithoutCastENSD_16StoreWithoutCastEEEviT_S6_T2_T3_T4_T5_)
        .other          _ZN2at6native27unrolled_elementwise_kernelIZNS0_50_GLOBAL__N__2680c7bb_12_PowKernel_cu_7dd49032_316829pow_tensor_scalar_kernel_implIssEEvRNS_18TensorIteratorBaseET0_EUlsE_St5arrayIPcLm2EELi4E23TrivialOffsetCalculatorILi1EjESC_NS0_6memory15LoadWithoutCastENSD_16StoreWithoutCastEEEviT_S6_T2_T3_T4_T5_,@"STO_CUDA_ENTRY STV_DEFAULT"
_ZN2at6native27unrolled_elementwise_kernelIZNS0_50_GLOBAL__N__2680c7bb_12_PowKernel_cu_7dd49032_316829pow_tensor_scalar_kernel_implIssEEvRNS_18TensorIteratorBaseET0_EUlsE_St5arrayIPcLm2EELi4E23TrivialOffsetCalculatorILi1EjESC_NS0_6memory15LoadWithoutCastENSD_16StoreWithoutCastEEEviT_S6_T2_T3_T4_T5_:
.text._ZN2at6native27unrolled_elementwise_kernelIZNS0_50_GLOBAL__N__2680c7bb_12_PowKernel_cu_7dd49032_316829pow_tensor_scalar_kernel_implIssEEvRNS_18TensorIteratorBaseET0_EUlsE_St5arrayIPcLm2EELi4E23TrivialOffsetCalculatorILi1EjESC_NS0_6memory15LoadWithoutCastENSD_16StoreWithoutCastEEEviT_S6_T2_T3_T4_T5_:
[----:B------:R-:W-:Y:S01]  /*0000*/  LDC R1, c[0x0][0x28] ;  /* 0x00000a00ff017b82 */ /* 0x000fe20000000800 */
[----:B------:R-:W0:Y:S07]  /*0010*/  S2R R0, SR_CTAID.X ;  /* 0x0000000000007919 */ /* 0x000e2e0000002500 */
[----:B------:R-:W0:Y:S01]  /*0020*/  LDC R5, c[0x0][0x210] ;  /* 0x00008400ff057b82 */ /* 0x000e220000000800 */
[----:B------:R-:W-:Y:S01]  /*0030*/  ULDC.64 UR4, c[0x0][0x208] ;  /* 0x0000820000047ab9 */ /* 0x000fe20000000a00 */
[----:B------:R-:W1:Y:S01]  /*0040*/  S2R R3, SR_TID.X ;  /* 0x0000000000037919 */ /* 0x000e620000002100 */
[--C-:B0-----:R-:W-:Y:S01]  /*0050*/  IMAD R2, R0, -0x200, R5.reuse ;  /* 0xfffffe0000027824 */ /* 0x101fe200078e0205 */
[----:B------:R-:W-:Y:S01]  /*0060*/  PRMT R5, RZ, 0x7610, R5 ;  /* 0x00007610ff057816 */ /* 0x000fe20000000005 */
        /* <DEDUP_REMOVED lines=9> */
[----:B------:R-:W-:Y:S02]  /*0100*/  ISETP.GE.AND P3, PT, R11, R2, PT ;  /* 0x000000020b00720c */ /* 0x000fe40003f66270 */
[----:B------:R0:W2:Y:S01]  /*0110*/  @!P0 LDG.E.U16 R5, desc[UR4][R6.64] ;  /* 0x0000000406058981 */ /* 0x0000a2000c1e1500 */
[----:B------:R-:W-:-:S10]  /*0120*/  PRMT R4, RZ, 0x7610, R4 ;  /* 0x00007610ff047816 */ /* 0x000fd40000000004 */
[----:B------:R-:W-:Y:S01]  /*0130*/  @!P3 LEA R17, R0, R11, 0x9 ;  /* 0x0000000b0011b211 */ /* 0x000fe200078e48ff */
[----:B------:R-:W-:Y:S01]  /*0140*/  @!P3 VIADD R11, R11, 0x80 ;  /* 0x000000800b0bb836 */ /* 0x000fe20000000000 */
[----:B------:R-:W1:Y:S04]  /*0150*/  @!P3 LDC.64 R12, c[0x0][0x228] ;  /* 0x00008a00ff0cbb82 */ /* 0x000e680000000a00 */
[----:B------:R-:W-:-:S13]  /*0160*/  ISETP.GE.AND P2, PT, R11, R2, PT ;  /* 0x000000020b00720c */ /* 0x000fda0003f46270 */
[----:B------:R-:W3:Y:S01]  /*0170*/  @!P2 LDC.64 R8, c[0x0][0x228] ;  /* 0x00008a00ff08ab82 */ /* 0x000ee20000000a00 */
[----:B------:R-:W-:-:S05]  /*0180*/  @!P2 LEA R11, R0, R11, 0x9 ;  /* 0x0000000b000ba211 */ /* 0x000fca00078e48ff */
[----:B---3--:R-:W-:Y:S02]  /*0190*/  @!P2 IMAD.WIDE.U32 R8, R11, 0x2, R8 ;  /* 0x000000020b08a825 */ /* 0x008fe400078e0008 */
[----:B------:R-:W0:Y:S03]  /*01a0*/  @!P1 LDC.64 R10, c[0x0][0x228] ;  /* 0x00008a00ff0a9b82 */ /* 0x000e260000000a00 */
[----:B------:R3:W5:Y:S01]  /*01b0*/  @!P2 LDG.E.U16 R4, desc[UR4][R8.64] ;  /* 0x000000040804a981 */ /* 0x000762000c1e1500 */
[----:B------:R-:W-:Y:S01]  /*01c0*/  PRMT R14, RZ, 0x7610, R14 ;  /* 0x00007610ff0e7816 */ /* 0x000fe2000000000e */
[----:B-1----:R-:W-:-:S04]  /*01d0*/  @!P3 IMAD.WIDE.U32 R12, R17, 0x2, R12 ;  /* 0x00000002110cb825 */ /* 0x002fc800078e000c */
[----:B0-----:R-:W-:Y:S01]  /*01e0*/  @!P1 IMAD.WIDE.U32 R6, R15, 0x2, R10 ;  /* 0x000000020f069825 */ /* 0x001fe200078e000a */
[----:B------:R-:W-:Y:S01]  /*01f0*/  PRMT R15, RZ, 0x7610, R15 ;  /* 0x00007610ff0f7816 */ /* 0x000fe2000000000f */
[----:B------:R-:W0:Y:S02]  /*0200*/  @!P0 LDC.64 R10, c[0x0][0x220] ;  /* 0x00008800ff0a8b82 */ /* 0x000e240000000a00 */
[----:B---3--:R-:W-:Y:S01]  /*0210*/  @!P0 IMAD R9, R0, 0x200, R3 ;  /* 0x0000020000098824 */ /* 0x008fe200078e0203 */
[----:B------:R1:W5:Y:S01]  /*0220*/  @!P1 LDG.E.U16 R14, desc[UR4][R6.64] ;  /* 0x00000004060e9981 */ /* 0x000362000c1e1500 */
[----:B------:R-:W-:-:S03]  /*0230*/  @!P0 IADD3 R3, R3, 0x80, RZ ;  /* 0x0000008003038810 */ /* 0x000fc60007ffe0ff */
[----:B------:R1:W5:Y:S01]  /*0240*/  @!P3 LDG.E.U16 R15, desc[UR4][R12.64] ;  /* 0x000000040c0fb981 */ /* 0x000362000c1e1500 */
[----:B------:R-:W-:Y:S01]  /*0250*/  ISETP.GE.AND P1, PT, R3, R2, PT ;  /* 0x000000020300720c */ /* 0x000fe20003f26270 */
[----:B------:R-:W-:Y:S01]  /*0260*/  BSSY B0, `(.L_x_13580) ;  /* 0x0000014000007945 */ /* 0x000fe20003800000 */
[----:B0-----:R-:W-:Y:S01]  /*0270*/  @!P0 IMAD.WIDE.U32 R8, R9, 0x2, R10 ;  /* 0x0000000209088825 */ /* 0x001fe200078e000a */
[----:B--2---:R-:W-:-:S05]  /*0280*/  @!P0 PRMT R5, R5, 0x9910, RZ ;  /* 0x0000991005058816 */ /* 0x004fca00000000ff */
[----:B------:R-:W-:-:S05]  /*0290*/  @!P0 IMAD R5, R5, R5, RZ ;  /* 0x0000000505058224 */ /* 0x000fca00078e02ff */
[----:B------:R1:W-:Y:S01]  /*02a0*/  @!P0 STG.E.U16 desc[UR4][R8.64], R5 ;  /* 0x0000000508008986 */ /* 0x0003e2000c101504 */
[----:B------:R-:W-:Y:S05]  /*02b0*/  @P1 BRA `(.L_x_13581) ;  /* 0x0000000000381947 */ /* 0x000fea0003800000 */
[----:B-1----:R-:W0:Y:S01]  /*02c0*/  LDC.64 R6, c[0x0][0x220] ;  /* 0x00008800ff067b82 */ /* 0x002e220000000a00 */
[----:B------:R-:W-:Y:S01]  /*02d0*/  IMAD R9, R0, 0x200, R3 ;  /* 0x0000020000097824 */ /* 0x000fe200078e0203 */
[----:B------:R-:W-:Y:S02]  /*02e0*/  IADD3 R3, R3, 0x80, RZ ;  /* 0x0000008003037810 */ /* 0x000fe40007ffe0ff */
[----:B-----5:R-:W-:Y:S02]  /*02f0*/  PRMT R5, R14, 0x9910, RZ ;  /* 0x000099100e057816 */ /* 0x020fe400000000ff */
[----:B------:R-:W-:-:S03]  /*0300*/  ISETP.GE.AND P0, PT, R3, R2, PT ;  /* 0x000000020300720c */ /* 0x000fc60003f06270 */
[----:B------:R-:W-:-:S10]  /*0310*/  IMAD R5, R5, R5, RZ ;  /* 0x0000000505057224 */ /* 0x000fd400078e02ff */
[----:B------:R-:W-:Y:S01]  /*0320*/  @!P0 PRMT R11, R15, 0x9910, RZ ;  /* 0x000099100f0b8816 */ /* 0x000fe200000000ff */
[----:B------:R-:W-:Y:S01]  /*0330*/  @!P0 IMAD R13, R0, 0x200, R3 ;  /* 0x00000200000d8824 */ /* 0x000fe200078e0203 */
[----:B------:R-:W-:Y:S01]  /*0340*/  @!P0 IADD3 R3, R3, 0x80, RZ ;  /* 0x0000008003038810 */ /* 0x000fe20007ffe0ff */
[----:B0-----:R-:W-:-:S04]  /*0350*/  IMAD.WIDE.U32 R8, R9, 0x2, R6 ;  /* 0x0000000209087825 */ /* 0x001fc800078e0006 */
[----:B------:R-:W-:Y:S01]  /*0360*/  @!P0 IMAD.WIDE.U32 R6, R13, 0x2, R6 ;  /* 0x000000020d068825 */ /* 0x000fe200078e0006 */
[----:B------:R0:W-:Y:S03]  /*0370*/  STG.E.U16 desc[UR4][R8.64], R5 ;  /* 0x0000000508007986 */ /* 0x0001e6000c101504 */
[----:B------:R-:W-:-:S05]  /*0380*/  @!P0 IMAD R11, R11, R11, RZ ;  /* 0x0000000b0b0b8224 */ /* 0x000fca00078e02ff */
[----:B------:R0:W-:Y:S02]  /*0390*/  @!P0 STG.E.U16 desc[UR4][R6.64], R11 ;  /* 0x0000000b06008986 */ /* 0x0001e4000c101504 */
.L_x_13581:
[----:B------:R-:W-:Y:S05]  /*03a0*/  BSYNC B0 ;  /* 0x0000000000007941 */ /* 0x000fea0003800000 */
.L_x_13580:
[----:B------:R-:W-:-:S13]  /*03b0*/  ISETP.GE.AND P0, PT, R3, R2, PT ;  /* 0x000000020300720c */ /* 0x000fda0003f06270 */
[----:B------:R-:W-:Y:S05]  /*03c0*/  @P0 EXIT ;  /* 0x000000000000094d */ /* 0x000fea0003800000 */
[----:B01----:R-:W0:Y:S01]  /*03d0*/  LDC.64 R6, c[0x0][0x220] ;  /* 0x00008800ff067b82 */ /* 0x003e220000000a00 */
[----:B-----5:R-:W-:Y:S01]  /*03e0*/  PRMT R5, R4, 0x9910, RZ ;  /* 0x0000991004057816 */ /* 0x020fe200000000ff */
[----:B------:R-:W-:-:S04]  /*03f0*/  IMAD R3, R0, 0x200, R3 ;  /* 0x0000020000037824 */ /* 0x000fc800078e0203 */
[----:B------:R-:W-:Y:S02]  /*0400*/  IMAD R5, R5, R5, RZ ;  /* 0x0000000505057224 */ /* 0x000fe400078e02ff */
[----:B0-----:R-:W-:-:S05]  /*0410*/  IMAD.WIDE.U32 R2, R3, 0x2, R6 ;  /* 0x0000000203027825 */ /* 0x001fca00078e0006 */
[----:B------:R-:W-:Y:S01]  /*0420*/  STG.E.U16 desc[UR4][R2.64], R5 ;  /* 0x0000000502007986 */ /* 0x000fe2000c101504 */
[----:B------:R-:W-:Y:S05]  /*0430*/  EXIT ;  /* 0x000000000000794d */ /* 0x000fea0003800000 */
.L_x_13582:
        /* <DEDUP_REMOVED lines=12> */
.L_x_71704:


//--------------------- .text._ZN2at6native29vectorized_elementwise_kernelILi2EZNS0_50_GLOBAL__N__2680c7bb_12_PowKernel_cu_7dd49032_316829pow_tensor_scalar_kernel_implIssEEvRNS_18TensorIteratorBaseET0_EUlsE_St5arrayIPcLm2EEEEviS6_T1_ --------------------------
	.section	.text._ZN2at6native29vectorized_elementwise_kernelILi2EZNS0_50_GLOBAL__N__2680c7bb_12_PowKernel_cu_7dd49032_316829pow_tensor_scalar_kernel_implIssEEvRNS_18TensorIteratorBaseET0_EUlsE_St5arrayIPcLm2EEEEviS6_T1_,"ax",@progbits
	.align	128
        .global         _ZN2at6native29vectorized_elementwise_kernelILi2EZNS0_50_GLOBAL__N__2680c7bb_12_PowKernel_cu_7dd49032_316829pow_tensor_scalar_kernel_implIssEEvRNS_18TensorIteratorBaseET0_EUlsE_St5arrayIPcLm2EEEEviS6_T1_
        .type           _ZN2at6native29vectorized_elementwise_kernelILi2EZNS0_50_GLOBAL__N__2680c7bb_12_PowKernel_cu_7dd49032_316829pow_tensor_scalar_kernel_implIssEEvRNS_18TensorIteratorBaseET0_EUlsE_St5arrayIPcLm2EEEEviS6_T1_,@function
        .size           _ZN2at6native29vectorized_elementwise_kernelILi2EZNS0_50_GLOBAL__N__2680c7bb_12_PowKernel_cu_7dd49032_316829pow_tensor_scalar_kernel_implIssEEvRNS_18TensorIteratorBaseET0_EUlsE_St5arrayIPcLm2EEEEviS6_T1_,(.L_x_71705 - _ZN2at6native29vectorized_elementwise_kernelILi2EZNS0_50_GLOBAL__N__2680c7bb_12_PowKernel_cu_7dd49032_316829pow_tensor_scalar_kernel_implIssEEvRNS_18TensorIteratorBaseET0_EUlsE_St5arrayIPcLm2EEEEviS6_T1_)
        .other          _ZN2at6native29vectorized_elementwise_kernelILi2EZNS0_50_GLOBAL__N__2680c7bb_12_PowKernel_cu_7dd49032_316829pow_tensor_scalar_kernel_implIssEEvRNS_18TensorIteratorBaseET0_EUlsE_St5arrayIPcLm2EEEEviS6_T1_,@"STO_CUDA_ENTRY STV_DEFAULT"
_ZN2at6native29vectorized_elementwise_kernelILi2EZNS0_50_GLOBAL__N__2680c7bb_12_PowKernel_cu_7dd49032_316829pow_tensor_scalar_kernel_implIssEEvRNS_18TensorIteratorBaseET0_EUlsE_St5arrayIPcLm2EEEEviS6_T1_:
.text._ZN2at6native29vectorized_elementwise_kernelILi2EZNS0_50_GLOBAL__N__2680c7bb_12_PowKernel_cu_7dd49032_316829pow_tensor_scalar_kernel_implIssEEvRNS_18TensorIteratorBaseET0_EUlsE_St5arrayIPcLm2EEEEviS6_T1_:
        /* <DEDUP_REMOVED lines=19> */
[C---:B--2---:R-:W-:Y:S02]  /*0130*/  PRMT R0, R4.reuse, 0xbb32, RZ ;  /* 0x0000bb3204007816 */ /* 0x044fe400000000ff */
[----:B------:R-:W-:Y:S02]  /*0140*/  PRMT R4, R4, 0x9910, RZ ;  /* 0x0000991004047816 */ /* 0x000fe400000000ff */
[C---:B---3--:R-:W-:Y:S02]  /*0150*/  PRMT R11, R8.reuse, 0xbb32, RZ ;  /* 0x0000bb32080b7816 */ /* 0x048fe400000000ff */
[----:B------:R-:W-:Y:S02]  /*0160*/  PRMT R8, R8, 0x9910, RZ ;  /* 0x0000991008087816 */ /* 0x000fe400000000ff */
[C---:B----4-:R-:W-:Y:S02]  /*0170*/  PRMT R14, R10.reuse, 0xbb32, RZ ;  /* 0x0000bb320a0e7816 */ /* 0x050fe400000000ff */
[----:B------:R-:W-:-:S02]  /*0180*/  PRMT R10, R10, 0x9910, RZ ;  /* 0x000099100a0a7816 */ /* 0x000fc400000000ff */
[C---:B-----5:R-:W-:Y:S02]  /*0190*/  PRMT R12, R9.reuse, 0xbb32, RZ ;  /* 0x0000bb32090c7816 */ /* 0x060fe400000000ff */
[----:B------:R-:W-:Y:S01]  /*01a0*/  PRMT R13, R9, 0x9910, RZ ;  /* 0x00009910090d7816 */ /* 0x000fe200000000ff */
[----:B------:R-:W-:Y:S01]  /*01b0*/  IMAD.MOV.U32 R7, RZ, RZ, R4 ;  /* 0x000000ffff077224 */ /* 0x000fe200078e0004 */
[----:B------:R-:W-:Y:S01]  /*01c0*/  MOV R4, R11 ;  /* 0x0000000b00047202 */ /* 0x000fe20000000f00 */
[----:B------:R-:W-:Y:S01]  /*01d0*/  IMAD.MOV.U32 R9, RZ, RZ, R8 ;  /* 0x000000ffff097224 */ /* 0x000fe200078e0008 */
[----:B------:R-:W-:Y:S01]  /*01e0*/  MOV R11, R13 ;  /* 0x0000000d000b7202 */ /* 0x000fe20000000f00 */
[----:B------:R-:W-:Y:S02]  /*01f0*/  IMAD.MOV.U32 R6, RZ, RZ, R12 ;  /* 0x000000ffff067224 */ /* 0x000fe400078e000c */
[----:B------:R-:W-:Y:S02]  /*0200*/  IMAD.MOV.U32 R8, RZ, RZ, R14 ;  /* 0x000000ffff087224 */ /* 0x000fe400078e000e */
[----:B------:R-:W-:-:S02]  /*0210*/  IMAD.MOV.U32 R13, RZ, RZ, R10 ;  /* 0x000000ffff0d7224 */ /* 0x000fc400078e000a */
[----:B------:R-:W-:Y:S02]  /*0220*/  IMAD R0, R0, R0, RZ ;  /* 0x0000000000007224 */ /* 0x000fe400078e02ff */
[----:B------:R-:W-:Y:S02]  /*0230*/  IMAD R7, R7, R7, RZ ;  /* 0x0000000707077224 */ /* 0x000fe400078e02ff */
[----:B------:R-:W-:Y:S02]  /*0240*/  IMAD R4, R4, R4, RZ ;  /* 0x0000000404047224 */ /* 0x000fe400078e02ff */
[----:B------:R-:W-:Y:S02]  /*0250*/  IMAD R9, R9, R9, RZ ;  /* 0x0000000909097224 */ /* 0x000fe400078e02ff */
[----:B------:R-:W-:Y:S02]  /*0260*/  IMAD R6, R6, R6, RZ ;  /* 0x0000000606067224 */ /* 0x000fe400078e02ff */
[----:B------:R-:W-:-:S02]  /*0270*/  IMAD R11, R11, R11, RZ ;  /* 0x0000000b0b0b7224 */ /* 0x000fc400078e02ff */
[----:B------:R-:W-:Y:S02]  /*0280*/  IMAD R8, R8, R8, RZ ;  /* 0x0000000808087224 */ /* 0x000fe400078e02ff */
[----:B------:R-:W-:Y:S01]  /*0290*/  IMAD R13, R13, R13, RZ ;  /* 0x0000000d0d0d7224 */ /* 0x000fe200078e02ff */
[----:B------:R-:W-:Y:S02]  /*02a0*/  PRMT R7, R7, 0x5410, R0 ;  /* 0x0000541007077816 */ /* 0x000fe40000000000 */
[----:B------:R-:W-:Y:S02]  /*02b0*/  PRMT R9, R9, 0x5410, R4 ;  /* 0x0000541009097816 */ /* 0x000fe40000000004 */
[----:B------:R-:W-:Y:S02]  /*02c0*/  PRMT R11, R11, 0x5410, R6 ;  /* 0x000054100b0b7816 */ /* 0x000fe40000000006 */
[----:B------:R-:W-:Y:S01]  /*02d0*/  PRMT R13, R13, 0x5410, R8 ;  /* 0x000054100d0d7816 */ /* 0x000fe20000000008 */
[----:B------:R-:W-:Y:S04]  /*02e0*/  STG.E desc[UR4][R2.64], R7 ;  /* 0x0000000702007986 */ /* 0x000fe8000c101904 */
[----:B------:R-:W-:Y:S04]  /*02f0*/  STG.E desc[UR4][R2.64+0x200], R9 ;  /* 0x0002000902007986 */ /* 0x000fe8000c101904 */
[----:B------:R-:W-:Y:S04]  /*0300*/  STG.E desc[UR4][R2.64+0x400], R11 ;  /* 0x0004000b02007986 */ /* 0x000fe8000c101904 */
[----:B------:R-:W-:Y:S01]  /*0310*/  STG.E desc[UR4][R2.64+0x600], R13 ;  /* 0x0006000d02007986 */ /* 0x000fe2000c101904 */
[----:B------:R-:W-:Y:S05]  /*0320*/  EXIT ;  /* 0x000000000000794d */ /* 0x000fea0003800000 */
.L_x_13583:
[----:B------:R-:W0:Y:S01]  /*0330*/  S2R R13, SR_TID.X ;  /* 0x00000000000d7919 */ /* 0x000e220000002100 */
[----:B------:R-:W-:Y:S02]  /*0340*/  PRMT R14, RZ, 0x7610, R14 ;  /* 0x00007610ff0e7816 */ /* 0x000fe4000000000e */
[----:B0-----:R-:W-:Y:S02]  /*0350*/  ISETP.GE.AND P0, PT, R13, R12, PT ;  /* 0x0000000c0d00720c */ /* 0x001fe40003f06270 */
[----:B------:R-:W-:-:S11]  /*0360*/  MOV R25, R13 ;  /* 0x0000000d00197202 */ /* 0x000fd60000000f00 */
[----:B------:R-:W-:Y:S01]  /*0370*/  @!P0 VIADD R25, R13, 0x80 ;  /* 0x000000800d198836 */ /* 0x000fe20000000000 */
[----:B------:R-:W0:Y:S04]  /*0380*/  @!P0 LDC.64 R2, c[0x0][0x228] ;  /* 0x00008a00ff028b82 */ /* 0x000e280000000a00 */
[----:B------:R-:W-:-:S13]  /*0390*/  ISETP.GE.AND P6, PT, R25, R12, PT ;  /* 0x0000000c1900720c */ /* 0x000fda0003fc6270 */
[----:B------:R-:W1:Y:S01]  /*03a0*/  @!P6 LDC.64 R4, c[0x0][0x228] ;  /* 0x00008a00ff04eb82 */ /* 0x000e620000000a00 */
[----:B------:R-:W-:Y:S01]  /*03b0*/  @!P6 IMAD.IADD R7, R0, 0x1, R25 ;  /* 0x000000010007e824 */ /* 0x000fe200078e0219 */
[----:B------:R-:W-:Y:S02]  /*03c0*/  PRMT R15, RZ, 0x7610, R15 ;  /* 0x00007610ff0f7816 */ /* 0x000fe4000000000f */
[----:B------:R-:W-:-:S04]  /*03d0*/  @!P6 IADD3 R25, R25, 0x80, RZ ;  /* 0x000000801919e810 */ /* 0x000fc80007ffe0ff */
[----:B------:R-:W-:-:S13]  /*03e0*/  ISETP.GE.AND P5, PT, R25, R12, PT ;  /* 0x0000000c1900720c */ /* 0x000fda0003fa6270 */
[C---:B------:R-:W-:Y:S01]  /*03f0*/  @!P5 IMAD.IADD R29, R0.reuse, 0x1, R25 ;  /* 0x00000001001dd824 */ /* 0x040fe200078e0219 */
[----:B------:R-:W2:Y:S01]  /*0400*/  @!P5 LDC.64 R18, c[0x0][0x228] ;  /* 0x00008a00ff12db82 */ /* 0x000ea20000000a00 */
[----:B------:R-:W-:Y:S02]  /*0410*/  @!P5 VIADD R25, R25, 0x80 ;  /* 0x000000801919d836 */ /* 0x000fe40000000000 */
[----:B-1----:R-:W-:Y:S01]  /*0420*/  @!P6 IMAD.WIDE.U32 R4, R7, 0x2, R4 ;  /* 0x000000020704e825 */ /* 0x002fe200078e0004 */
[----:B------:R-:W-:Y:S02]  /*0430*/  @!P0 IADD3 R7, R0, R13, RZ ;  /* 0x0000000d00078210 */ /* 0x000fe40007ffe0ff */
[----:B------:R-:W-:Y:S02]  /*0440*/  ISETP.GE.AND P4, PT, R25, R12, PT ;  /* 0x0000000c1900720c */ /* 0x000fe40003f86270 */
[----:B------:R-:W5:Y:S01]  /*0450*/  @!P6 LDG.E.U16 R14, desc[UR4][R4.64] ;  /* 0x00000004040ee981 */ /* 0x000f62000c1e1500 */
[----:B0-----:R-:W-:-:S05]  /*0460*/  @!P0 IMAD.WIDE.U32 R2, R7, 0x2, R2 ;  /* 0x0000000207028825 */ /* 0x001fca00078e0002 */
[----:B------:R-:W3:Y:S05]  /*0470*/  @!P0 LDG.E.U16 R15, desc[UR4][R2.64] ;  /* 0x00000004020f8981 */ /* 0x000eea000c1e1500 */
[----:B------:R-:W-:Y:S01]  /*0480*/  @!P4 IADD3 R27, R0, R25, RZ ;  /* 0x00000019001bc210 */ /* 0x000fe20007ffe0ff */
[----:B------:R-:W-:Y:S01]  /*0490*/  @!P4 VIADD R25, R25, 0x80 ;  /* 0x000000801919c836 */ /* 0x000fe20000000000 */
[----:B------:R-:W-:Y:S01]  /*04a0*/  PRMT R16, RZ, 0x7610, R16 ;  /* 0x00007610ff107816 */ /* 0x000fe20000000010 */
[----:B------:R-:W0:Y:S03]  /*04b0*/  @!P4 LDC.64 R10, c[0x0][0x228] ;  /* 0x00008a00ff0acb82 */ /* 0x000e260000000a00 */
[----:B------:R-:W-:-:S13]  /*04c0*/  ISETP.GE.AND P3, PT, R25, R12, PT ;  /* 0x0000000c1900720c */ /* 0x000fda0003f66270 */
[C---:B------:R-:W-:Y:S01]  /*04d0*/  @!P3 IMAD.IADD R23, R0.reuse, 0x1, R25 ;  /* 0x000000010017b824 */ /* 0x040fe200078e0219 */
[----:B------:R-:W-:Y:S01]  /*04e0*/  @!P3 IADD3 R25, R25, 0x80, RZ ;  /* 0x000000801919b810 */ /* 0x000fe20007ffe0ff */
[----:B--2---:R-:W-:Y:S01]  /*04f0*/  @!P5 IMAD.WIDE.U32 R18, R29, 0x2, R18 ;  /* 0x000000021d12d825 */ /* 0x004fe200078e0012 */
[----:B------:R-:W1:Y:S02]  /*0500*/  @!P3 LDC.64 R8, c[0x0][0x228] ;  /* 0x00008a00ff08bb82 */ /* 0x000e640000000a00 */
[----:B------:R-:W-:Y:S02]  /*0510*/  ISETP.GE.AND P2, PT, R25, R12, PT ;  /* 0x0000000c1900720c */ /* 0x000fe40003f46270 */
[----:B------:R2:W5:Y:S04]  /*0520*/  @!P5 LDG.E.U16 R16, desc[UR4][R18.64] ;  /* 0x000000041210d981 */ /* 0x000568000c1e1500 */
[----:B--2---:R-:W2:Y:S07]  /*0530*/  @!P0 LDC.64 R18, c[0x0][0x220] ;  /* 0x00008800ff128b82 */ /* 0x004eae0000000a00 */
[----:B------:R-:W-:-:S02]  /*0540*/  @!P2 IMAD.IADD R21, R0, 0x1, R25 ;  /* 0x000000010015a824 */ /* 0x000fc400078e0219 */
[----:B------:R-:W-:-:S05]  /*0550*/  @!P2 VIADD R25, R25, 0x80 ;  /* 0x000000801919a836 */ /* 0x000fca0000000000 */
[----:B------:R-:W-:Y:S01]  /*0560*/  ISETP.GE.AND P1, PT, R25, R12, PT ;  /* 0x0000000c1900720c */ /* 0x000fe20003f26270 */
[----:B------:R-:W4:-:S12]  /*0570*/  @!P2 LDC.64 R2, c[0x0][0x228] ;  /* 0x00008a00ff02ab82 */ /* 0x000f180000000a00 */
[----:B------:R-:W-:Y:S01]  /*0580*/  @!P1 IADD3 R17, R0, R25, RZ ;  /* 0x0000001900119210 */ /* 0x000fe20007ffe0ff */
[----:B------:R-:W-:Y:S01]  /*0590*/  @!P1 VIADD R25, R25, 0x80 ;  /* 0x0000008019199836 */ /* 0x000fe20000000000 */
[----:B------:R-:W0:Y:S04]  /*05a0*/  @!P1 LDC.64 R4, c[0x0][0x228] ;  /* 0x00008a00ff049b82 */ /* 0x000e280000000a00 */
[----:B------:R-:W-:-:S13]  /*05b0*/  ISETP.GE.AND P6, PT, R25, R12, PT ;  /* 0x0000000c1900720c */ /* 0x000fda0003fc6270 */
[----:B------:R-:W2:Y:S01]  /*05c0*/  @!P6 LDC.64 R6, c[0x0][0x228] ;  /* 0x00008a00ff06eb82 */ /* 0x000ea20000000a00 */
[----:B------:R-:W-:Y:S01]  /*05d0*/  @!P6 IMAD.IADD R25, R0, 0x1, R25 ;  /* 0x000000010019e824 */ /* 0x000fe200078e0219 */
[----:B------:R-:W-:Y:S01]  /*05e0*/  PRMT R20, RZ, 0x7610, R20 ;  /* 0x00007610ff147816 */ /* 0x000fe20000000014 */
[----:B-1----:R-:W-:Y:S01]  /*05f0*/  @!P3 IMAD.WIDE.U32 R8, R23, 0x2, R8 ;  /* 0x000000021708b825 */ /* 0x002fe200078e0008 */
[----:B------:R-:W-:Y:S02]  /*0600*/  PRMT R22, RZ, 0x7610, R22 ;  /* 0x00007610ff167816 */ /* 0x000fe40000000016 */
[----:B------:R-:W-:Y:S01]  /*0610*/  PRMT R23, RZ, 0x7610, R23 ;  /* 0x00007610ff177816 */ /* 0x000fe20000000017 */
[----:B----4-:R-:W-:Y:S01]  /*0620*/  @!P2 IMAD.WIDE.U32 R2, R21, 0x2, R2 ;  /* 0x000000021502a825 */ /* 0x010fe200078e0002 */
[----:B------:R-:W-:-:S03]  /*0630*/  PRMT R21, RZ, 0x7610, R21 ;  /* 0x00007610ff157816 */ /* 0x000fc60000000015 */
[----:B0-----:R-:W-:Y:S01]  /*0640*/  @!P1 IMAD.WIDE.U32 R4, R17, 0x2, R4 ;  /* 0x0000000211049825 */ /* 0x001fe200078e0004 */
[----:B------:R-:W-:Y:S01]  /*0650*/  PRMT R17, RZ, 0x7610, R17 ;  /* 0x00007610ff117816 */ /* 0x000fe20000000011 */
[----:B------:R0:W5:Y:S02]  /*0660*/  @!P2 LDG.E.U16 R22, desc[UR4][R2.64] ;  /* 0x000000040216a981 */ /* 0x000164000c1e1500 */
[----:B------:R-:W-:Y:S02]  /*0670*/  @!P4 IMAD.WIDE.U32 R10, R27, 0x2, R10 ;  /* 0x000000021b0ac825 */ /* 0x000fe400078e000a */
[----:B------:R0:W5:Y:S04]  /*0680*/  @!P3 LDG.E.U16 R21, desc[UR4][R8.64] ;  /* 0x000000040815b981 */ /* 0x000168000c1e1500 */
[----:B------:R0:W5:Y:S01]  /*0690*/  @!P4 LDG.E.U16 R20, desc[UR4][R10.64] ;  /* 0x000000040a14c981 */ /* 0x000162000c1e1500 */
[----:B--2---:R-:W-:-:S03]  /*06a0*/  @!P6 IMAD.WIDE.U32 R6, R25, 0x2, R6 ;  /* 0x000000021906e825 */ /* 0x004fc600078e0006 */
[----:B------:R0:W5:Y:S04]  /*06b0*/  @!P1 LDG.E.U16 R23, desc[UR4][R4.64] ;  /* 0x0000000404179981 */ /* 0x000168000c1e1500 */
[----:B------:R0:W5:Y:S01]  /*06c0*/  @!P6 LDG.E.U16 R17, desc[UR4][R6.64] ;  /* 0x000000040611e981 */ /* 0x000162000c1e1500 */
[----:B------:R-:W-:Y:S04]  /*06d0*/  BSSY B0, `(.L_x_13584) ;  /* 0x000003f000007945 */ /* 0x000fe80003800000 */
[----:B------:R-:W-:Y:S01]  /*06e0*/  BSSY B1, `(.L_x_13585) ;  /* 0x0000035000017945 */ /* 0x000fe20003800000 */
[----:B---3--:R-:W-:-:S02]  /*06f0*/  @!P0 PRMT R24, R15, 0x9910, RZ ;  /* 0x000099100f188816 */ /* 0x008fc400000000ff */
[----:B------:R-:W-:Y:S01]  /*0700*/  @!P0 IADD3 R15, R0, R13, RZ ;  /* 0x0000000d000f8210 */ /* 0x000fe20007ffe0ff */
[----:B------:R-:W-:-:S04]  /*0710*/  @!P0 VIADD R13, R13, 0x80 ;  /* 0x000000800d0d8836 */ /* 0x000fc80000000000 */
[----:B------:R-:W-:-:S04]  /*0720*/  @!P0 IMAD.WIDE.U32 R18, R15, 0x2, R18 ;  /* 0x000000020f128825 */ /* 0x000fc800078e0012 */
[----:B------:R-:W-:-:S05]  /*0730*/  @!P0 IMAD R15, R24, R24, RZ ;  /* 0x00000018180f8224 */ /* 0x000fca00078e02ff */
[----:B------:R0:W-:Y:S01]  /*0740*/  @!P0 STG.E.U16 desc[UR4][R18.64], R15 ;  /* 0x0000000f12008986 */ /* 0x0001e2000c101504 */
[----:B------:R-:W-:-:S13]  /*0750*/  ISETP.GE.AND P0, PT, R13, R12, PT ;  /* 0x0000000c0d00720c */ /* 0x000fda0003f06270 */
[----:B0-----:R-:W-:Y:S05]  /*0760*/  @P0 BRA `(.L_x_13586) ;  /* 0x0000000000400947 */ /* 0x001fea0003800000 */
[----:B------:R-:W0:Y:S01]  /*0770*/  LDC.64 R2, c[0x0][0x220] ;  /* 0x00008800ff027b82 */ /* 0x000e220000000a00 */
[----:B-----5:R-:W-:Y:S02]  /*0780*/  PRMT R5, R14, 0x9910, RZ ;  /* 0x000099100e057816 */ /* 0x020fe400000000ff */
[----:B------:R-:W-:Y:S01]  /*0790*/  IADD3 R7, R0, R13, RZ ;  /* 0x0000000d00077210 */ /* 0x000fe20007ffe0ff */
[----:B------:R-:W-:Y:S02]  /*07a0*/  VIADD R13, R13, 0x80 ;  /* 0x000000800d0d7836 */ /* 0x000fe40000000000 */
[----:B------:R-:W-:-:S03]  /*07b0*/  IMAD R5, R5, R5, RZ ;  /* 0x0000000505057224 */ /* 0x000fc600078e02ff */
[----:B------:R-:W-:Y:S01]  /*07c0*/  ISETP.GE.AND P0, PT, R13, R12, PT ;  /* 0x0000000c0d00720c */ /* 0x000fe20003f06270 */
[----:B0-----:R-:W-:-:S05]  /*07d0*/  IMAD.WIDE.U32 R2, R7, 0x2, R2 ;  /* 0x0000000207027825 */ /* 0x001fca00078e0002 */
[----:B------:R0:W-:Y:S07]  /*07e0*/  STG.E.U16 desc[UR4][R2.64], R5 ;  /* 0x0000000502007986 */ /* 0x0001ee000c101504 */
[----:B------:R-:W-:Y:S05]  /*07f0*/  @P0 BRA `(.L_x_13587) ;  /* 0x0000000000400947 */ /* 0x000fea0003800000 */
[----:B0-----:R-:W0:Y:S01]  /*0800*/  LDC.64 R2, c[0x0][0x220] ;  /* 0x00008800ff027b82 */ /* 0x001e220000000a00 */
[----:B------:R-:W-:Y:S02]  /*0810*/  PRMT R5, R16, 0x9910, RZ ;  /* 0x0000991010057816 */ /* 0x000fe400000000ff */
[----:B------:R-:W-:Y:S01]  /*0820*/  IADD3 R7, R0, R13, RZ ;  /* 0x0000000d00077210 */ /* 0x000fe20007ffe0ff */
[----:B------:R-:W-:Y:S02]  /*0830*/  VIADD R13, R13, 0x80 ;  /* 0x000000800d0d7836 */ /* 0x000fe40000000000 */
[----:B------:R-:W-:Y:S02]  /*0840*/  IMAD R5, R5, R5, RZ ;  /* 0x0000000505057224 */ /* 0x000fe400078e02ff */
[----:B0-----:R-:W-:-:S05]  /*0850*/  IMAD.WIDE.U32 R2, R7, 0x2, R2 ;  /* 0x0000000207027825 */ /* 0x001fca00078e0002 */
[----:B------:R0:W-:Y:S02]  /*0860*/  STG.E.U16 desc[UR4][R2.64], R5 ;  /* 0x0000000502007986 */ /* 0x0001e4000c101504 */
.L_x_13586:
[----:B------:R-:W-:-:S13]  /*0870*/  ISETP.GE.AND P0, PT, R13, R12, PT ;  /* 0x0000000c0d00720c */ /* 0x000fda0003f06270 */
[----:B------:R-:W-:Y:S05]  /*0880*/  @P0 BRA `(.L_x_13588) ;  /* 0x0000000000400947 */ /* 0x000fea0003800000 */
[----:B0-----:R-:W0:Y:S01]  /*0890*/  LDC.64 R2, c[0x0][0x220] ;  /* 0x00008800ff027b82 */ /* 0x001e220000000a00 */
[----:B-----5:R-:W-:Y:S02]  /*08a0*/  PRMT R5, R20, 0x9910, RZ ;  /* 0x0000991014057816 */ /* 0x020fe400000000ff */
[----:B------:R-:W-:Y:S01]  /*08b0*/  IADD3 R7, R0, R13, RZ ;  /* 0x0000000d00077210 */ /* 0x000fe20007ffe0ff */
[----:B------:R-:W-:Y:S02]  /*08c0*/  VIADD R13, R13, 0x80 ;  /* 0x000000800d0d7836 */ /* 0x000fe40000000000 */
[----:B------:R-:W-:Y:S02]  /*08d0*/  IMAD R5, R5, R5, RZ ;  /* 0x0000000505057224 */ /* 0x000fe400078e02ff */
[----:B0-----:R-:W-:-:S05]  /*08e0*/  IMAD.WIDE.U32 R2, R7, 0x2, R2 ;  /* 0x0000000207027825 */ /* 0x001fca00078e0002 */
[----:B------:R1:W-:Y:S02]  /*08f0*/  STG.E.U16 desc[UR4][R2.64], R5 ;  /* 0x0000000502007986 */ /* 0x0003e4000c101504 */
.L_x_13587:
[----:B------:R-:W-:-:S13]  /*0900*/  ISETP.GE.AND P0, PT, R13, R12, PT ;  /* 0x0000000c0d00720c */ /* 0x000fda0003f06270 */
[----:B------:R-:W-:Y:S05]  /*0910*/  @P0 BRA `(.L_x_13589) ;  /* 0x0000000000440947 */ /* 0x000fea0003800000 */
[----:B01----:R-:W0:Y:S01]  /*0920*/  LDC.64 R2, c[0x0][0x220] ;  /* 0x00008800ff027b82 */ /* 0x003e220000000a00 */
[----:B------:R-:W-:Y:S02]  /*0930*/  PRMT R5, R21, 0x9910, RZ ;  /* 0x0000991015057816 */ /* 0x000fe400000000ff */
[----:B------:R-:W-:Y:S01]  /*0940*/  IADD3 R7, R0, R13, RZ ;  /* 0x0000000d00077210 */ /* 0x000fe20007ffe0ff */
[----:B------:R-:W-:Y:S02]  /*0950*/  VIADD R13, R13, 0x80 ;  /* 0x000000800d0d7836 */ /* 0x000fe40000000000 */
[----:B------:R-:W-:Y:S02]  /*0960*/  IMAD R5, R5, R5, RZ ;  /* 0x0000000505057224 */ /* 0x000fe400078e02ff */
[----:B0-----:R-:W-:-:S05]  /*0970*/  IMAD.WIDE.U32 R2, R7, 0x2, R2 ;  /* 0x0000000207027825 */ /* 0x001fca00078e0002 */
[----:B------:R1:W-:Y:S02]  /*0980*/  STG.E.U16 desc[UR4][R2.64], R5 ;  /* 0x0000000502007986 */ /* 0x0003e4000c101504 */
.L_x_13588:
[----:B------:R-:W-:-:S13]  /*0990*/  ISETP.GE.AND P0, PT, R13, R12, PT ;  /* 0x0000000c0d00720c */ /* 0x000fda0003f06270 */
[----:B------:R-:W-:Y:S05]  /*09a0*/  @P0 BREAK B1 ;  /* 0x0000000000010942 */ /* 0x000fea0003800000 */
[----:B------:R-:W-:Y:S05]  /*09b0*/  @P0 BRA `(.L_x_13590) ;  /* 0x0000000000400947 */ /* 0x000fea0003800000 */
[----:B01----:R-:W0:Y:S01]  /*09c0*/  LDC.64 R2, c[0x0][0x220] ;  /* 0x00008800ff027b82 */ /* 0x003e220000000a00 */
[----:B-----5:R-:W-:Y:S02]  /*09d0*/  PRMT R5, R22, 0x9910, RZ ;  /* 0x0000991016057816 */ /* 0x020fe400000000ff */
[----:B------:R-:W-:Y:S01]  /*09e0*/  IADD3 R7, R0, R13, RZ ;  /* 0x0000000d00077210 */ /* 0x000fe20007ffe0ff */
[----:B------:R-:W-:Y:S02]  /*09f0*/  VIADD R13, R13, 0x80 ;  /* 0x000000800d0d7836 */ /* 0x000fe40000000000 */
[----:B------:R-:W-:Y:S02]  /*0a00*/  IMAD R5, R5, R5, RZ ;  /* 0x0000000505057224 */ /* 0x000fe400078e02ff */
[----:B0-----:R-:W-:-:S05]  /*0a10*/  IMAD.WIDE.U32 R2, R7, 0x2, R2 ;  /* 0x0000000207027825 */ /* 0x001fca00078e0002 */
[----:B------:R2:W-:Y:S02]  /*0a20*/  STG.E.U16 desc[UR4][R2.64], R5 ;  /* 0x0000000502007986 */ /* 0x0005e4000c101504 */
.L_x_13589:
[----:B------:R-:W-:Y:S05]  /*0a30*/  BSYNC B1 ;  /* 0x0000000000017941 */ /* 0x000fea0003800000 */
.L_x_13585:
[----:B------:R-:W-:-:S13]  /*0a40*/  ISETP.GE.AND P0, PT, R13, R12, PT ;  /* 0x0000000c0d00720c */ /* 0x000fda0003f06270 */
[----:B012---:R-:W0:Y:S01]  /*0a50*/  @!P0 LDC.64 R2, c[0x0][0x220] ;  /* 0x00008800ff028b82 */ /* 0x007e220000000a00 */
[----:B------:R-:W-:Y:S02]  /*0a60*/  @!P0 PRMT R5, R23, 0x9910, RZ ;  /* 0x0000991017058816 */ /* 0x000fe400000000ff */
[----:B------:R-:W-:Y:S01]  /*0a70*/  @!P0 IADD3 R7, R0, R13, RZ ;  /* 0x0000000d00078210 */ /* 0x000fe20007ffe0ff */
[----:B------:R-:W-:Y:S02]  /*0a80*/  @!P0 VIADD R13, R13, 0x80 ;  /* 0x000000800d0d8836 */ /* 0x000fe40000000000 */
[----:B------:R-:W-:Y:S02]  /*0a90*/  @!P0 IMAD R5, R5, R5, RZ ;  /* 0x0000000505058224 */ /* 0x000fe400078e02ff */
[----:B0-----:R-:W-:-:S05]  /*0aa0*/  @!P0 IMAD.WIDE.U32 R2, R7, 0x2, R2 ;  /* 0x0000000207028825 */ /* 0x001fca00078e0002 */
[----:B------:R2:W-:Y:S02]  /*0ab0*/  @!P0 STG.E.U16 desc[UR4][R2.64], R5 ;  /* 0x0000000502008986 */ /* 0x0005e4000c101504 */
.L_x_13590:
[----:B------:R-:W-:Y:S05]  /*0ac0*/  BSYNC B0 ;  /* 0x0000000000007941 */ /* 0x000fea0003800000 */
.L_x_13584:
[----:B------:R-:W-:Y:S05]  /*0ad0*/  WARPSYNC.ALL ;  /* 0x0000000000007948 */ /* 0x000fea0003800000 */
[----:B------:R-:W-:-:S13]  /*0ae0*/  ISETP.GE.AND P0, PT, R13, R12, PT ;  /* 0x0000000c0d00720c */ /* 0x000fda0003f06270 */
[----:B------:R-:W-:Y:S05]  /*0af0*/  @P0 EXIT ;  /* 0x000000000000094d */ /* 0x000fea0003800000 */
[----:B012---:R-:W0:Y:S01]  /*0b00*/  LDC.64 R2, c[0x0][0x220] ;  /* 0x00008800ff027b82 */ /* 0x007e220000000a00 */
[----:B-----5:R-:W-:Y:S02]  /*0b10*/  PRMT R5, R17, 0x9910, RZ ;  /* 0x0000991011057816 */ /* 0x020fe400000000ff */
[----:B------:R-:W-:-:S03]  /*0b20*/  IADD3 R13, R0, R13, RZ ;  /* 0x0000000d000d7210 */ /* 0x000fc60007ffe0ff */
[----:B------:R-:W-:Y:S02]  /*0b30*/  IMAD R5, R5, R5, RZ ;  /* 0x0000000505057224 */ /* 0x000fe400078e02ff */
[----:B0-----:R-:W-:-:S05]  /*0b40*/  IMAD.WIDE.U32 R2, R13, 0x2, R2 ;  /* 0x000000020d027825 */ /* 0x001fca00078e0002 */
[----:B------:R-:W-:Y:S01]  /*0b50*/  STG.E.U16 desc[UR4][R2.64], R5 ;  /* 0x0000000502007986 */ /* 0x000fe2000c101504 */
[----:B------:R-:W-:Y:S05]  /*0b60*/  EXIT ;  /* 0x000000000000794d */ /* 0x000fea0003800000 */
.L_x_13591:
        /* <DEDUP_REMOVED lines=9> */
.L_x_71705:


//--------------------- .text._ZN2at6native29vectorized_elementwise_kernelILi4EZNS0_50_GLOBAL__N__2680c7bb_12_PowKernel_cu_7dd49032_316829pow_tensor_scalar_kernel_implIssEEvRNS_18TensorIteratorBaseET0_EUlsE_St5arrayIPcLm2EEEEviS6_T1_ --------------------------
	.section	.text._ZN2at6native29vectorized_elementwise_kernelILi4EZNS0_50_GLOBAL__N__2680c7bb_12_PowKernel_cu_7dd49032_316829pow_tensor_scalar_kernel_implIssEEvRNS_18TensorIteratorBaseET0_EUlsE_St5arrayIPcLm2EEEEviS6_T1_,"ax",@progbits
	.align	128
        .global         _ZN2at6native29vectorized_elementwise_kernelILi4EZNS0_50_GLOBAL__N__2680c7bb_12_PowKernel_cu_7dd49032_316829pow_tensor_scalar_kernel_implIssEEvRNS_18TensorIteratorBaseET0_EUlsE_St5arrayIPcLm2EEEEviS6_T1_
        .type           _ZN2at6native29vectorized_elementwise_kernelILi4EZNS0_50_GLOBAL__N__2680c7bb_12_PowKernel_cu_7dd49032_316829pow_tensor_scalar_kernel_implIssEEvRNS_18TensorIteratorBaseET0_EUlsE_St5arrayIPcLm2EEEEviS6_T1_,@function
        .size           _ZN2at6native29vectorized_elementwise_kernelILi4EZNS0_50_GLOBAL__N__2680c7bb_12_PowKernel_cu_7dd49032_316829pow_tensor_scalar_kernel_implIssEEvRNS_18TensorIteratorBaseET0_EUlsE_St5arrayIPcLm2EEEEviS6_T1_,(.L_x_71706 - _ZN2at6native29vectorized_elementwise_kernelILi4EZNS0_50_GLOBAL__N__2680c7bb_12_PowKernel_cu_7dd49032_316829pow_tensor_scalar_kernel_implIssEEvRNS_18TensorIteratorBaseET0_EUlsE_St5arrayIPcLm2EEEEviS6_T1_)
        .other          _ZN2at6native29vectorized_elementwise_kernelILi4EZNS0_50_GLOBAL__N__2680c7bb_12_PowKernel_cu_7dd49032_316829pow_tensor_scalar_kernel_implIssEEvRNS_18TensorIteratorBaseET0_EUlsE_St5arrayIPcLm2EEEEviS6_T1_,@"STO_CUDA_ENTRY STV_DEFAULT"
_ZN2at6native29vectorized_elementwise_kernelILi4EZNS0_50_GLOBAL__N__2680c7bb_12_PowKernel_cu_7dd49032_316829pow_tensor_scalar_kernel_implIssEEvRNS_18TensorIteratorBaseET0_EUlsE_St5arrayIPcLm2EEEEviS6_T1_:
.text._ZN2at6native29vectorized_elementwise_kernelILi4EZNS0_50_GLOBAL__N__2680c7bb_12_PowKernel_cu_7dd49032_316829pow_tensor_scalar_kernel_implIssEEvRNS_18TensorIteratorBaseET0_EUlsE_St5arrayIPcLm2EEEEviS6_T1_:
        /* <DEDUP_REMOVED lines=14> */
[----:B------:R1:W3:Y:S01]  /*00e0*/  LDG.E.64 R10, desc[UR4][R6.64+0x400] ;  /* 0x00040004060a7981 */ /* 0x0002e2000c1e1b00 */
[----:B0-----:R-:W-:-:S04]  /*00f0*/  IMAD.WIDE.U32 R2, R0, 0x2, R2 ;  /* 0x0000000200027825 */ /* 0x001fc800078e0002 */
[----:B------:R-:W-:Y:S01]  /*0100*/  IMAD.WIDE R2, R5, 0x8, R2 ;  /* 0x0000000805027825 */ /* 0x000fe200078e0202 */
[C---:B--2---:R-:W-:Y:S02]  /*0110*/  PRMT R0, R9.reuse, 0xbb32, RZ ;  /* 0x0000bb3209007816 */ /* 0x044fe400000000ff */
[----:B------:R-:W-:Y:S02]  /*0120*/  PRMT R9, R9, 0x9910, RZ ;  /* 0x0000991009097816 */ /* 0x000fe400000000ff */
[----:B------:R-:W-:Y:S01]  /*0130*/  PRMT R4, R8, 0xbb32, RZ ;  /* 0x0000bb3208047816 */ /* 0x000fe200000000ff */
[----:B------:R-:W-:Y:S01]  /*0140*/  IMAD R0, R0, R0, RZ ;  /* 0x0000000000007224 */ /* 0x000fe200078e02ff */
[----:B------:R-:W-:Y:S01]  /*0150*/  PRMT R8, R8, 0x9910, RZ ;  /* 0x0000991008087816 */ /* 0x000fe200000000ff */
[----:B-1----:R-:W-:Y:S01]  /*0160*/  IMAD.MOV.U32 R7, RZ, RZ, R9 ;  /* 0x000000ffff077224 */ /* 0x002fe200078e0009 */
[----:B---3--:R-:W-:Y:S01]  /*0170*/  PRMT R13, R10, 0xbb32, RZ ;  /* 0x0000bb320a0d7816 */ /* 0x008fe200000000ff */
[----:B------:R-:W-:Y:S01]  /*0180*/  IMAD R4, R4, R4, RZ ;  /* 0x0000000404047224 */ /* 0x000fe200078e02ff */
[----:B------:R-:W-:Y:S01]  /*0190*/  PRMT R12, R11, 0xbb32, RZ ;  /* 0x0000bb320b0c7816 */ /* 0x000fe200000000ff */
[----:B------:R-:W-:Y:S01]  /*01a0*/  IMAD R7, R7, R7, RZ ;  /* 0x0000000707077224 */ /* 0x000fe200078e02ff */
[----:B------:R-:W-:-:S02]  /*01b0*/  PRMT R10, R10, 0x9910, RZ ;  /* 0x000099100a0a7816 */ /* 0x000fc400000000ff */
[----:B------:R-:W-:Y:S01]  /*01c0*/  MOV R9, R8 ;  /* 0x0000000800097202 */ /* 0x000fe20000000f00 */
[----:B------:R-:W-:Y:S01]  /*01d0*/  IMAD.MOV.U32 R8, RZ, RZ, R13 ;  /* 0x000000ffff087224 */ /* 0x000fe200078e000d */
[----:B------:R-:W-:Y:S01]  /*01e0*/  PRMT R11, R11, 0x9910, RZ ;  /* 0x000099100b0b7816 */ /* 0x000fe200000000ff */
[----:B------:R-:W-:Y:S01]  /*01f0*/  IMAD.MOV.U32 R6, RZ, RZ, R12 ;  /* 0x000000ffff067224 */ /* 0x000fe200078e000c */
[----:B------:R-:W-:Y:S01]  /*0200*/  MOV R13, R10 ;  /* 0x0000000a000d7202 */ /* 0x000fe20000000f00 */
[----:B------:R-:W-:Y:S01]  /*0210*/  IMAD R9, R9, R9, RZ ;  /* 0x0000000909097224 */ /* 0x000fe200078e02ff */
[----:B------:R-:W-:Y:S01]  /*0220*/  PRMT R5, R7, 0x5410, R0 ;  /* 0x0000541007057816 */ /* 0x000fe20000000000 */
[----:B------:R-:W-:Y:S02]  /*0230*/  IMAD R6, R6, R6, RZ ;  /* 0x0000000606067224 */ /* 0x000fe400078e02ff */
[----:B------:R-:W-:Y:S01]  /*0240*/  IMAD R11, R11, R11, RZ ;  /* 0x0000000b0b0b7224 */ /* 0x000fe200078e02ff */
[----:B------:R-:W-:Y:S01]  /*0250*/  PRMT R4, R9, 0x5410, R4 ;  /* 0x0000541009047816 */ /* 0x000fe20000000004 */
[----:B------:R-:W-:-:S02]  /*0260*/  IMAD R8, R8, R8, RZ ;  /* 0x0000000808087224 */ /* 0x000fc400078e02ff */
[----:B------:R-:W-:Y:S01]  /*0270*/  IMAD R13, R13, R13, RZ ;  /* 0x0000000d0d0d7224 */ /* 0x000fe200078e02ff */
[----:B------:R-:W-:Y:S01]  /*0280*/  PRMT R9, R11, 0x5410, R6 ;  /* 0x000054100b097816 */ /* 0x000fe20000000006 */
[----:B------:R-:W-:Y:S03]  /*0290*/  STG.E.64 desc[UR4][R2.64], R4 ;  /* 0x0000000402007986 */ /* 0x000fe6000c101b04 */
[----:B------:R-:W-:-:S05]  /*02a0*/  PRMT R8, R13, 0x5410, R8 ;  /* 0x000054100d087816 */ /* 0x000fca0000000008 */
[----:B------:R-:W-:Y:S01]  /*02b0*/  STG.E.64 desc[UR4][R2.64+0x400], R8 ;  /* 0x0004000802007986 */ /* 0x000fe2000c101b04 */
[----:B------:R-:W-:Y:S05]  /*02c0*/  EXIT ;  /* 0x000000000000794d */ /* 0x000fea0003800000 */
.L_x_13592:
[----:B------:R-:W0:Y:S01]  /*02d0*/  S2R R13, SR_TID.X ;  /* 0x00000000000d7919 */ /* 0x000e220000002100 */
[----:B------:R-:W-:Y:S02]  /*02e0*/  PRMT R14, RZ, 0x7610, R14 ;  /* 0x00007610ff0e7816 */ /* 0x000fe4000000000e */
[----:B0-----:R-:W-:Y:S01]  /*02f0*/  ISETP.GE.AND P0, PT, R13, R12, PT ;  /* 0x0000000c0d00720c */ /* 0x001fe20003f06270 */
[----:B------:R-:W-:-:S12]  /*0300*/  IMAD.MOV.U32 R25, RZ, RZ, R13 ;  /* 0x000000ffff197224 */ /* 0x000fd800078e000d */
[----:B------:R-:W-:Y:S01]  /*0310*/  @!P0 VIADD R25, R13, 0x80 ;  /* 0x000000800d198836 */ /* 0x000fe20000000000 */
[----:B------:R-:W0:Y:S04]  /*0320*/  @!P0 LDC.64 R2, c[0x0][0x228] ;  /* 0x00008a00ff028b82 */ /* 0x000e280000000a00 */
[----:B------:R-:W-:-:S13]  /*0330*/  ISETP.GE.AND P6, PT, R25, R12, PT ;  /* 0x0000000c1900720c */ /* 0x000fda0003fc6270 */
[----:B------:R-:W1:Y:S01]  /*0340*/  @!P6 LDC.64 R4, c[0x0][0x228] ;  /* 0x00008a00ff04eb82 */ /* 0x000e620000000a00 */
[----:B------:R-:W-:Y:S01]  /*0350*/  @!P6 IADD3 R7, R0, R25, RZ ;  /* 0x000000190007e210 */ /* 0x000fe20007ffe0ff */
[----:B------:R-:W-:Y:S01]  /*0360*/  @!P6 VIADD R25, R25, 0x80 ;  /* 0x000000801919e836 */ /* 0x000fe20000000000 */
[----:B------:R-:W-:-:S04]  /*0370*/  PRMT R15, RZ, 0x7610, R15 ;  /* 0x00007610ff0f7816 */ /* 0x000fc8000000000f */
[----:B------:R-:W-:-:S13]  /*0380*/  ISETP.GE.AND P5, PT, R25, R12, PT ;  /* 0x0000000c1900720c */ /* 0x000fda0003fa6270 */
[C---:B------:R-:W-:Y:S01]  /*0390*/  @!P5 IMAD.IADD R29, R0.reuse, 0x1, R25 ;  /* 0x00000001001dd824 */ /* 0x040fe200078e0219 */
[----:B------:R-:W-:Y:S01]  /*03a0*/  @!P5 IADD3 R25, R25, 0x80, RZ ;  /* 0x000000801919d810 */ /* 0x000fe20007ffe0ff */
[----:B------:R-:W2:Y:S01]  /*03b0*/  @!P5 LDC.64 R18, c[0x0][0x228] ;  /* 0x00008a00ff12db82 */ /* 0x000ea20000000a00 */
[----:B-1----:R-:W-:Y:S01]  /*03c0*/  @!P6 IMAD.WIDE.U32 R4, R7, 0x2, R4 ;  /* 0x000000020704e825 */ /* 0x002fe200078e0004 */
[----:B------:R-:W-:Y:S02]  /*03d0*/  @!P0 IADD3 R7, R0, R13, RZ ;  /* 0x0000000d00078210 */ /* 0x000fe40007ffe0ff */
[----:B------:R-:W-:Y:S02]  /*03e0*/  ISETP.GE.AND P4, PT, R25, R12, PT ;  /* 0x0000000c1900720c */ /* 0x000fe40003f86270 */
[----:B------:R-:W5:Y:S01]  /*03f0*/  @!P6 LDG.E.U16 R14, desc[UR4][R4.64] ;  /* 0x00000004040ee981 */ /* 0x000f62000c1e1500 */
[----:B0-----:R-:W-:-:S05]  /*0400*/  @!P0 IMAD.WIDE.U32 R2, R7, 0x2, R2 ;  /* 0x0000000207028825 */ /* 0x001fca00078e0002 */
[----:B------:R0:W3:Y:S05]  /*0410*/  @!P0 LDG.E.U16 R15, desc[UR4][R2.64] ;  /* 0x00000004020f8981 */ /* 0x0000ea000c1e1500 */
[----:B------:R-:W-:Y:S01]  /*0420*/  @!P4 IMAD.IADD R27, R0, 0x1, R25 ;  /* 0x00000001001bc824 */ /* 0x000fe200078e0219 */
[----:B------:R-:W-:Y:S01]  /*0430*/  PRMT R16, RZ, 0x7610, R16 ;  /* 0x00007610ff107816 */ /* 0x000fe20000000010 */
[----:B------:R-:W-:Y:S01]  /*0440*/  @!P4 VIADD R25, R25, 0x80 ;  /* 0x000000801919c836 */ /* 0x000fe20000000000 */
[----:B------:R-:W1:Y:S04]  /*0450*/  @!P4 LDC.64 R10, c[0x0][0x228] ;  /* 0x00008a00ff0acb82 */ /* 0x000e680000000a00 */
[----:B------:R-:W-:-:S13]  /*0460*/  ISETP.GE.AND P3, PT, R25, R12, PT ;  /* 0x0000000c1900720c */ /* 0x000fda0003f66270 */
[----:B------:R-:W-:Y:S01]  /*0470*/  @!P3 IADD3 R23, R0, R25, RZ ;  /* 0x000000190017b210 */ /* 0x000fe20007ffe0ff */
[----:B------:R-:W-:Y:S01]  /*0480*/  @!P3 VIADD R25, R25, 0x80 ;  /* 0x000000801919b836 */ /* 0x000fe20000000000 */
[----:B------:R-:W4:Y:S04]  /*0490*/  @!P3 LDC.64 R8, c[0x0][0x228] ;  /* 0x00008a00ff08bb82 */ /* 0x000f280000000a00 */
[----:B------:R-:W-:-:S13]  /*04a0*/  ISETP.GE.AND P2, PT, R25, R12, PT ;  /* 0x0000000c1900720c */ /* 0x000fda0003f46270 */
[C---:B------:R-:W-:Y:S01]  /*04b0*/  @!P2 IMAD.IADD R21, R0.reuse, 0x1, R25 ;  /* 0x000000010015a824 */ /* 0x040fe200078e0219 */
[----:B------:R-:W-:Y:S01]  /*04c0*/  @!P2 IADD3 R25, R25, 0x80, RZ ;  /* 0x000000801919a810 */ /* 0x000fe20007ffe0ff */
[----:B--2---:R-:W-:Y:S01]  /*04d0*/  @!P5 IMAD.WIDE.U32 R18, R29, 0x2, R18 ;  /* 0x000000021d12d825 */ /* 0x004fe200078e0012 */
[----:B0-----:R-:W0:Y:S02]  /*04e0*/  @!P2 LDC.64 R2, c[0x0][0x228] ;  /* 0x00008a00ff02ab82 */ /* 0x001e240000000a00 */
[----:B------:R-:W-:Y:S02]  /*04f0*/  ISETP.GE.AND P1, PT, R25, R12, PT ;  /* 0x0000000c1900720c */ /* 0x000fe40003f26270 */
[----:B------:R2:W5:Y:S04]  /*0500*/  @!P5 LDG.E.U16 R16, desc[UR4][R18.64] ;  /* 0x000000041210d981 */ /* 0x000568000c1e1500 */
[----:B--2---:R-:W2:Y:S07]  /*0510*/  @!P0 LDC.64 R18, c[0x0][0x220] ;  /* 0x00008800ff128b82 */ /* 0x004eae0000000a00 */
[----:B------:R-:W-:-:S02]  /*0520*/  @!P1 IMAD.IADD R17, R0, 0x1, R25 ;  /* 0x0000000100119824 */ /* 0x000fc400078e0219 */
[----:B------:R-:W-:-:S05]  /*0530*/  @!P1 VIADD R25, R25, 0x80 ;  /* 0x0000008019199836 */ /* 0x000fca0000000000 */
[----:B------:R-:W-:Y:S01]  /*0540*/  ISETP.GE.AND P6, PT, R25, R12, PT ;  /* 0x0000000c1900720c */ /* 0x000fe20003fc6270 */
[----:B------:R-:W1:-:S12]  /*0550*/  @!P1 LDC.64 R4, c[0x0][0x228] ;  /* 0x00008a00ff049b82 */ /* 0x000e580000000a00 */
[----:B------:R-:W2:Y:S01]  /*0560*/  @!P6 LDC.64 R6, c[0x0][0x228] ;  /* 0x00008a00ff06eb82 */ /* 0x000ea20000000a00 */
[----:B------:R-:W-:Y:S01]  /*0570*/  @!P6 IMAD.IADD R25, R0, 0x1, R25 ;  /* 0x000000010019e824 */ /* 0x000fe200078e0219 */
[----:B------:R-:W-:Y:S01]  /*0580*/  PRMT R20, RZ, 0x7610, R20 ;  /* 0x00007610ff147816 */ /* 0x000fe20000000014 */
[----:B----4-:R-:W-:Y:S01]  /*0590*/  @!P3 IMAD.WIDE.U32 R8, R23, 0x2, R8 ;  /* 0x000000021708b825 */ /* 0x010fe200078e0008 */
[----:B------:R-:W-:Y:S02]  /*05a0*/  PRMT R22, RZ, 0x7610, R22 ;  /* 0x00007610ff167816 */ /* 0x000fe40000000016 */
[----:B------:R-:W-:Y:S01]  /*05b0*/  PRMT R23, RZ, 0x7610, R23 ;  /* 0x00007610ff177816 */ /* 0x000fe20000000017 */
[----:B0-----:R-:W-:Y:S01]  /*05c0*/  @!P2 IMAD.WIDE.U32 R2, R21, 0x2, R2 ;  /* 0x000000021502a825 */ /* 0x001fe200078e0002 */
[----:B------:R-:W-:-:S03]  /*05d0*/  PRMT R21, RZ, 0x7610, R21 ;  /* 0x00007610ff157816 */ /* 0x000fc60000000015 */
[----:B-1----:R-:W-:Y:S01]  /*05e0*/  @!P1 IMAD.WIDE.U32 R4, R17, 0x2, R4 ;  /* 0x0000000211049825 */ /* 0x002fe200078e0004 */
[----:B------:R-:W-:Y:S02]  /*05f0*/  PRMT R17, RZ, 0x7610, R17 ;  /* 0x00007610ff117816 */ /* 0x000fe40000000011 */
[----:B------:R0:W5:Y:S01]  /*0600*/  @!P3 LDG.E.U16 R21, desc[UR4][R8.64] ;  /* 0x000000040815b981 */ /* 0x000162000c1e1500 */
[----:B------:R-:W-:-:S03]  /*0610*/  @!P4 IMAD.WIDE.U32 R10, R27, 0x2, R10 ;  /* 0x000000021b0ac825 */ /* 0x000fc600078e000a */
        /* <DEDUP_REMOVED lines=31> */
.L_x_13595:
        /* <DEDUP_REMOVED lines=9> */
.L_x_13596:
        /* <DEDUP_REMOVED lines=9> */
.L_x_13597:
        /* <DEDUP_REMOVED lines=10> */
.L_x_13598:
[----:B------:R-:W-:Y:S05]  /*09d0*/  BSYNC B1 ;  /* 0x0000000000017941 */ /* 0x000fea0003800000 */
.L_x_13594:
        /* <DEDUP_REMOVED lines=8> */
.L_x_13599:
[----:B------:R-:W-:Y:S05]  /*0a60*/  BSYNC B0 ;  /* 0x0000000000007941 */ /* 0x000fea0003800000 */
.L_x_13593:
        /* <DEDUP_REMOVED lines=10> */
.L_x_13600:
        /* <DEDUP_REMOVED lines=15> */
.L_x_71706:


//--------------------- .text._ZN2at6native29vectorized_elementwise_kernelILi8EZNS0_50_GLOBAL__N__2680c7bb_12_PowKernel_cu_7dd49032_316829pow_tensor_scalar_kernel_implIssEEvRNS_18TensorIteratorBaseET0_EUlsE_St5arrayIPcLm2EEEEviS6_T1_ --------------------------
	.section	.text._ZN2at6native29vectorized_elementwise_kernelILi8EZNS0_50_GLOBAL__N__2680c7bb_12_PowKernel_cu_7dd49032_316829pow_tensor_scalar_kernel_implIssEEvRNS_18TensorIteratorBaseET0_EUlsE_St5arrayIPcLm2EEEEviS6_T1_,"ax",@progbits
	.align	128
        .global         _ZN2at6native29vectorized_elementwise_kernelILi8EZNS0_50_GLOBAL__N__2680c7bb_12_PowKernel_cu_7dd49032_316829pow_tensor_scalar_kernel_implIssEEvRNS_18TensorIteratorBaseET0_EUlsE_St5arrayIPcLm2EEEEviS6_T1_
        .type           _ZN2at6native29vectorized_elementwise_kernelILi8EZNS0_50_GLOBAL__N__2680c7bb_12_PowKernel_cu_7dd49032_316829pow_tensor_scalar_kernel_implIssEEvRNS_18TensorIteratorBaseET0_EUlsE_St5arrayIPcLm2EEEEviS6_T1_,@function
        .size           _ZN2at6native29vectorized_elementwise_kernelILi8EZNS0_50_GLOBAL__N__2680c7bb_12_PowKernel_cu_7dd49032_316829pow_tensor_scalar_kernel_implIssEEvRNS_18TensorIteratorBaseET0_EUlsE_St5arrayIPcLm2EEEEviS6_T1_,(.L_x_71707 - _ZN2at6native29vectorized_elementwise_kernelILi8EZNS0_50_GLOBAL__N__2680c7bb_12_PowKernel_cu_7dd49032_316829pow_tensor_scalar_kernel_implIssEEvRNS_18TensorIteratorBaseET0_EUlsE_St5arrayIPcLm2EEEEviS6_T1_)
        .other          _ZN2at6native29vectorized_elementwise_kernelILi8EZNS0_50_GLOBAL__N__2680c7bb_12_PowKernel_cu_7dd49032_316829pow_tensor_scalar_kernel_implIssEEvRNS_18TensorIteratorBaseET0_EUlsE_St5arrayIPcLm2EEEEviS6_T1_,@"STO_CUDA_ENTRY STV_DEFAULT"
_ZN2at6native29vectorized_elementwise_kernelILi8EZNS0_50_GLOBAL__N__2680c7bb_12_PowKernel_cu_7dd49032_316829pow_tensor_scalar_kernel_implIssEEvRNS_18TensorIteratorBaseET0_EUlsE_St5arrayIPcLm2EEEEviS6_T1_:
.text._ZN2at6native29vectorized_elementwise_kernelILi8EZNS0_50_GLOBAL__N__2680c7bb_12_PowKernel_cu_7dd49032_316829pow_tensor_scalar_kernel_implIssEEvRNS_18TensorIteratorBaseET0_EUlsE_St5arrayIPcLm2EEEEviS6_T1_:
        /* <DEDUP_REMOVED lines=16> */
[C---:B--2---:R-:W-:Y:S02]  /*0100*/  PRMT R6, R10.reuse, 0xbb32, RZ ;  /* 0x0000bb320a067816 */ /* 0x044fe400000000ff */
[----:B------:R-:W-:Y:S02]  /*0110*/  PRMT R10, R10, 0x9910, RZ ;  /* 0x000099100a0a7816 */ /* 0x000fe400000000ff */
[----:B------:R-:W-:Y:S01]  /*0120*/  PRMT R4, R8, 0xbb32, RZ ;  /* 0x0000bb3208047816 */ /* 0x000fe200000000ff */
[----:B------:R-:W-:Y:S01]  /*0130*/  IMAD R6, R6, R6, RZ ;  /* 0x0000000606067224 */ /* 0x000fe200078e02ff */
[----:B------:R-:W-:Y:S02]  /*0140*/  PRMT R7, R8, 0x9910, RZ ;  /* 0x0000991008077816 */ /* 0x000fe400000000ff */
[C---:B------:R-:W-:Y:S01]  /*0150*/  PRMT R0, R9.reuse, 0xbb32, RZ ;  /* 0x0000bb3209007816 */ /* 0x040fe200000000ff */
[----:B------:R-:W-:Y:S01]  /*0160*/  IMAD R4, R4, R4, RZ ;  /* 0x0000000404047224 */ /* 0x000fe200078e02ff */
[----:B------:R-:W-:Y:S01]  /*0170*/  PRMT R9, R9, 0x9910, RZ ;  /* 0x0000991009097816 */ /* 0x000fe200000000ff */
[----:B------:R-:W-:Y:S01]  /*0180*/  IMAD R7, R7, R7, RZ ;  /* 0x0000000707077224 */ /* 0x000fe200078e02ff */
[C---:B------:R-:W-:Y:S01]  /*0190*/  PRMT R8, R11.reuse, 0xbb32, RZ ;  /* 0x0000bb320b087816 */ /* 0x040fe200000000ff */
[----:B------:R-:W-:Y:S01]  /*01a0*/  IMAD R0, R0, R0, RZ ;  /* 0x0000000000007224 */ /* 0x000fe200078e02ff */
[----:B------:R-:W-:Y:S01]  /*01b0*/  PRMT R13, R11, 0x9910, RZ ;  /* 0x000099100b0d7816 */ /* 0x000fe200000000ff */
[----:B------:R-:W-:Y:S01]  /*01c0*/  IMAD.MOV.U32 R11, RZ, RZ, R10 ;  /* 0x000000ffff0b7224 */ /* 0x000fe200078e000a */
[----:B------:R-:W-:Y:S01]  /*01d0*/  PRMT R4, R7, 0x5410, R4 ;  /* 0x0000541007047816 */ /* 0x000fe20000000004 */
[----:B------:R-:W-:-:S02]  /*01e0*/  IMAD R9, R9, R9, RZ ;  /* 0x0000000909097224 */ /* 0x000fc400078e02ff */
[----:B------:R-:W-:Y:S02]  /*01f0*/  IMAD R11, R11, R11, RZ ;  /* 0x0000000b0b0b7224 */ /* 0x000fe400078e02ff */
[----:B------:R-:W-:Y:S01]  /*0200*/  IMAD R8, R8, R8, RZ ;  /* 0x0000000808087224 */ /* 0x000fe200078e02ff */
[----:B------:R-:W-:Y:S01]  /*0210*/  PRMT R5, R9, 0x5410, R0 ;  /* 0x0000541009057816 */ /* 0x000fe20000000000 */
[----:B------:R-:W-:Y:S01]  /*0220*/  IMAD R13, R13, R13, RZ ;  /* 0x0000000d0d0d7224 */ /* 0x000fe200078e02ff */
[----:B------:R-:W-:-:S04]  /*0230*/  PRMT R6, R11, 0x5410, R6 ;  /* 0x000054100b067816 */ /* 0x000fc80000000006 */
[----:B------:R-:W-:-:S05]  /*0240*/  PRMT R7, R13, 0x5410, R8 ;  /* 0x000054100d077816 */ /* 0x000fca0000000008 */
[----:B------:R-:W-:Y:S01]  /*0250*/  STG.E.128 desc[UR4][R2.64], R4 ;  /* 0x0000000402007986 */ /* 0x000fe2000c101d04 */
[----:B------:R-:W-:Y:S05]  /*0260*/  EXIT ;  /* 0x000000000000794d */ /* 0x000fea0003800000 */
.L_x_13601:
        /* <DEDUP_REMOVED lines=12> */
[----:B------:R-:W-:Y:S01]  /*0330*/  @!P5 IMAD.IADD R29, R0, 0x1, R25 ;  /* 0x00000001001dd824 */ /* 0x000fe200078e0219 */
[----:B------:R-:W2:Y:S01]  /*0340*/  @!P5 LDC.64 R18, c[0x0][0x228] ;  /* 0x00008a00ff12db82 */ /* 0x000ea20000000a00 */
[----:B------:R-:W-:Y:S02]  /*0350*/  @!P5 VIADD R25, R25, 0x80 ;  /* 0x000000801919d836 */ /* 0x000fe40000000000 */
[----:B-1----:R-:W-:-:S03]  /*0360*/  @!P6 IMAD.WIDE.U32 R4, R7, 0x2, R4 ;  /* 0x000000020704e825 */ /* 0x002fc600078e0004 */
[----:B------:R-:W-:Y:S01]  /*0370*/  ISETP.GE.AND P4, PT, R25, R12, PT ;  /* 0x0000000c1900720c */ /* 0x000fe20003f86270 */
[----:B------:R-:W-:Y:S01]  /*0380*/  @!P0 IMAD.IADD R7, R0, 0x1, R13 ;  /* 0x0000000100078824 */ /* 0x000fe200078e020d */
[----:B------:R-:W5:Y:S03]  /*0390*/  @!P6 LDG.E.U16 R14, desc[UR4][R4.64] ;  /* 0x00000004040ee981 */ /* 0x000f66000c1e1500 */
[----:B0-----:R-:W-:-:S05]  /*03a0*/  @!P0 IMAD.WIDE.U32 R2, R7, 0x2, R2 ;  /* 0x0000000207028825 */ /* 0x001fca00078e0002 */
[----:B------:R-:W3:Y:S03]  /*03b0*/  @!P0 LDG.E.U16 R15, desc[UR4][R2.64] ;  /* 0x00000004020f8981 */ /* 0x000ee6000c1e1500 */
        /* <DEDUP_REMOVED lines=21> */
[----:B------:R-:W-:Y:S01]  /*0510*/  @!P6 IADD3 R25, R0, R25, RZ ;  /* 0x000000190019e210 */ /* 0x000fe20007ffe0ff */
[----:B-1----:R-:W-:Y:S01]  /*0520*/  @!P3 IMAD.WIDE.U32 R8, R23, 0x2, R8 ;  /* 0x000000021708b825 */ /* 0x002fe200078e0008 */
[----:B------:R-:W-:Y:S02]  /*0530*/  PRMT R20, RZ, 0x7610, R20 ;  /* 0x00007610ff147816 */ /* 0x000fe40000000014 */
[----:B------:R-:W-:Y:S01]  /*0540*/  PRMT R22, RZ, 0x7610, R22 ;  /* 0x00007610ff167816 */ /* 0x000fe20000000016 */
[----:B----4-:R-:W-:Y:S01]  /*0550*/  @!P2 IMAD.WIDE.U32 R2, R21, 0x2, R2 ;  /* 0x000000021502a825 */ /* 0x010fe200078e0002 */
[----:B------:R-:W-:Y:S02]  /*0560*/  PRMT R21, RZ, 0x7610, R21 ;  /* 0x00007610ff157816 */ /* 0x000fe40000000015 */
[----:B------:R-:W-:Y:S01]  /*0570*/  PRMT R23, RZ, 0x7610, R23 ;  /* 0x00007610ff177816 */ /* 0x000fe20000000017 */
[----:B0-----:R-:W-:Y:S01]  /*0580*/  @!P1 IMAD.WIDE.U32 R4, R17, 0x2, R4 ;  /* 0x0000000211049825 */ /* 0x001fe200078e0004 */
[----:B------:R-:W-:Y:S01]  /*0590*/  PRMT R17, RZ, 0x7610, R17 ;  /* 0x00007610ff117816 */ /* 0x000fe20000000011 */
[----:B------:R0:W5:Y:S02]  /*05a0*/  @!P2 LDG.E.U16 R22, desc[UR4][R2.64] ;  /* 0x000000040216a981 */ /* 0x000164000c1e1500 */
[----:B------:R-:W-:-:S02]  /*05b0*/  @!P4 IMAD.WIDE.U32 R10, R27, 0x2, R10 ;  /* 0x000000021b0ac825 */ /* 0x000fc400078e000a */
[----:B------:R0:W5:Y:S04]  /*05c0*/  @!P3 LDG.E.U16 R21, desc[UR4][R8.64] ;  /* 0x000000040815b981 */ /* 0x000168000c1e1500 */
[----:B------:R0:W5:Y:S01]  /*05d0*/  @!P4 LDG.E.U16 R20, desc[UR4][R10.64] ;  /* 0x000000040a14c981 */ /* 0x000162000c1e1500 */
[----:B--2---:R-:W-:-:S03]  /*05e0*/  @!P6 IMAD.WIDE.U32 R6, R25, 0x2, R6 ;  /* 0x000000021906e825 */ /* 0x004fc600078e0006 */
[----:B------:R0:W5:Y:S04]  /*05f0*/  @!P1 LDG.E.U16 R23, desc[UR4][R4.64] ;  /* 0x0000000404179981 */ /* 0x000168000c1e1500 */
[----:B------:R0:W5:Y:S01]  /*0600*/  @!P6 LDG.E.U16 R17, desc[UR4][R6.64] ;  /* 0x000000040611e981 */ /* 0x000162000c1e1500 */
[----:B------:R-:W-:Y:S04]  /*0610*/  BSSY B0, `(.L_x_13602) ;  /* 0x000003f000007945 */ /* 0x000fe80003800000 */
[----:B------:R-:W-:Y:S01]  /*0620*/  BSSY B1, `(.L_x_13603) ;  /* 0x0000035000017945 */ /* 0x000fe20003800000 */
[----:B---3--:R-:W-:Y:S01]  /*0630*/  @!P0 PRMT R24, R15, 0x9910, RZ ;  /* 0x000099100f188816 */ /* 0x008fe200000000ff */
[----:B------:R-:W-:-:S02]  /*0640*/  @!P0 IMAD.IADD R15, R0, 0x1, R13 ;  /* 0x00000001000f8824 */ /* 0x000fc400078e020d */
[----:B------:R-:W-:Y:S02]  /*0650*/  @!P0 VIADD R13, R13, 0x80 ;  /* 0x000000800d0d8836 */ /* 0x000fe40000000000 */
        /* <DEDUP_REMOVED lines=21> */
.L_x_13604:
        /* <DEDUP_REMOVED lines=9> */
.L_x_13605:
        /* <DEDUP_REMOVED lines=9> */
.L_x_13606:
        /* <DEDUP_REMOVED lines=10> */
.L_x_13607:
[----:B------:R-:W-:Y:S05]  /*0970*/  BSYNC B1 ;  /* 0x0000000000017941 */ /* 0x000fea0003800000 */
.L_x_13603:
        /* <DEDUP_REMOVED lines=8> */
.L_x_13608:
[----:B------:R-:W-:Y:S05]  /*0a00*/  BSYNC B0 ;  /* 0x0000000000007941 */ /* 0x000fea0003800000 */
.L_x_13602:
        /* <DEDUP_REMOVED lines=10> */
.L_x_13609:
        /* <DEDUP_REMOVED lines=13> */
.L_x_71707:


//--------------------- .text._ZN2at6native18elementwise_kernelILi128ELi4EZNS0_15gpu_kernel_implIZNS0_50_GLOBAL__N__2680c7bb_12_PowKernel_cu_7dd49032_316829pow_tensor_scalar_kernel_implIllEEvRNS_18TensorIteratorBaseET0_EUllE2_EEvS6_RKT_EUliE_EEviT1_ --------------------------
	.section	.text._ZN2at6native18elementwise_kernelILi128ELi4EZNS0_15gpu_kernel_implIZNS0_50_GLOBAL__N__2680c7bb_12_PowKernel_cu_7dd49032_316829pow_tensor_scalar_kernel_implIllEEvRNS_18TensorIteratorBaseET0_EUllE2_EEvS6_RKT_EUliE_EEviT1_,"ax",@progbits
	.align	128
        .global         _ZN2at6native18elementwise_kernelILi128ELi4EZNS0_15gpu_kernel_implIZNS0_50_GLOBAL__N__2680c7bb_12_PowKernel_cu_7dd49032_316829pow_tensor_scalar_kernel_implIllEEvRNS_18TensorIteratorBaseET0_EUllE2_EEvS6_RKT_EUliE_EEviT1_
        .type           _ZN2at6native18elementwise_kernelILi128ELi4EZNS0_15gpu_kernel_implIZNS0_50_GLOBAL__N__2680c7bb_12_PowKernel_cu_7dd49032_316829pow_tensor_scalar_kernel_implIllEEvRNS_18TensorIteratorBaseET0_EUllE2_EEvS6_RKT_EUliE_EEviT1_,@function
        .size           _ZN2at6native18elementwise_kernelILi128ELi4EZNS0_15gpu_kernel_implIZNS0_50_GLOBAL__N__2680c7bb_12_PowKernel_cu_7dd49032_316829pow_tensor_scalar_kernel_implIllEEvRNS_18TensorIteratorBaseET0_EUllE2_EEvS6_RKT_EUliE_EEviT1_,(.L_x_71708 - _ZN2at6native18elementwise_kernelILi128ELi4EZNS0_15gpu_kernel_implIZNS0_50_GLOBAL__N__2680c7bb_12_PowKernel_cu_7dd49032_316829pow_tensor_scalar_kernel_implIllEEvRNS_18TensorIteratorBaseET0_EUllE2_EEvS6_RKT_EUliE_EEviT1_)
        .other          _ZN2at6native18elementwise_kernelILi128ELi4EZNS0_15gpu_kernel_implIZNS0_50_GLOBAL__N__2680c7bb_12_PowKernel_cu_7dd49032_316829pow_tensor_scalar_kernel_implIllEEvRNS_18TensorIteratorBaseET0_EUllE2_EEvS6_RKT_EUliE_EEviT1_,@"STO_CUDA_ENTRY STV_DEFAULT"
_ZN2at6native18elementwise_kernelILi128ELi4EZNS0_15gpu_kernel_implIZNS0_50_GLOBAL__N__2680c7bb_12_PowKernel_cu_7dd49032_316829pow_tensor_scalar_kernel_implIllEEvRNS_18TensorIteratorBaseET0_EUllE2_EEvS6_RKT_EUliE_EEviT1_:
.text._ZN2at6native18elementwise_kernelILi128ELi4EZNS0_15gpu_kernel_implIZNS0_50_GLOBAL__N__2680c7bb_12_PowKernel_cu_7dd49032_316829pow_tensor_scalar_kernel_implIllEEvRNS_18TensorIteratorBaseET0_EUllE2_EEvS6_RKT_EUliE_EEviT1_:
        /* <DEDUP_REMOVED lines=313> */
.L_x_13612:
        /* <DEDUP_REMOVED lines=19> */
[----:B--2---:R-:W-:Y:S01]  /*14c0*/  SHF.R.S32.HI R3, RZ, 0x1f, R2 ;  /* 0x0000001fff037819 */ /* 0x004fe20000011402 */
[----:B------:R-:W-:Y:S06]  /*14d0*/  BRA `(.L_x_13618) ;  /* 0x0000000c00547947 */ /* 0x000fec0003800000 */
.L_x_13616:
[----:B------:R0:W5:Y:S01]  /*14e0*/  LDG.E.U8 R2, desc[UR36][R4.64] ;  /* 0x0000002404027981 */ /* 0x000162000c1e1100 */
[----:B------:R-:W-:Y:S01]  /*14f0*/  IMAD.MOV.U32 R3, RZ, RZ, RZ ;  /* 0x000000ffff037224 */ /* 0x000fe200078e00ff */
[----:B------:R-:W-:Y:S06]  /*1500*/  BRA `(.L_x_13618) ;  /* 0x0000000c00487947 */ /* 0x000fec0003800000 */
.L_x_13615:
[----:B------:R-:W-:-:S13]  /*1510*/  ISETP.NE.AND P0, PT, R2, 0x2, PT ;  /* 0x000000020200780c */ /* 0x000fda0003f05270 */
[----:B------:R-:W-:Y:S05]  /*1520*/  @!P0 BRA `(.L_x_13619) ;  /* 0x0000000000248947 */ /* 0x000fea0003800000 */
[----:B------:R-:W-:-:S13]  /*1530*/  ISETP.NE.AND P0, PT, R2, 0x3, PT ;  /* 0x000000030200780c */ /* 0x000fda0003f05270 */
[----:B------:R-:W-:Y:S05]  /*1540*/  @!P0 BRA `(.L_x_13620) ;  /* 0x0000000000108947 */ /* 0x000fea0003800000 */
[----:B------:R-:W-:-:S13]  /*1550*/  ISETP.NE.AND P0, PT, R2, 0x4, PT ;  /* 0x000000040200780c */ /* 0x000fda0003f05270 */
[----:B------:R-:W-:Y:S05]  /*1560*/  @P0 BRA `(.L_x_13617) ;  /* 0x0000000800d80947 */ /* 0x000fea0003800000 */
[----:B------:R0:W5:Y:S01]  /*1570*/  LDG.E.64 R2, desc[UR36][R4.64] ;  /* 0x0000002404027981 */ /* 0x000162000c1e1b00 */
[----:B------:R-:W-:Y:S05]  /*1580*/  BRA `(.L_x_13618) ;  /* 0x0000000c00287947 */ /* 0x000fea0003800000 */
.L_x_13620:
[----:B------:R-:W2:Y:S02]  /*1590*/  LDG.E R2, desc[UR36][R4.64] ;  /* 0x0000002404027981 */ /* 0x000ea4000c1e1900 */
[----:B--2---:R-:W-:Y:S01]  /*15a0*/  SHF.R.S32.HI R3, RZ, 0x1f, R2 ;  /* 0x0000001fff037819 */ /* 0x004fe20000011402 */
[----:B------:R-:W-:Y:S06]  /*15b0*/  BRA `(.L_x_13618) ;  /* 0x0000000c001c7947 */ /* 0x000fec0003800000 */
.L_x_13619:
[----:B------:R-:W2:Y:S02]  /*15c0*/  LDG.E.S16 R2, desc[UR36][R4.64] ;  /* 0x0000002404027981 */ /* 0x000ea4000c1e1700 */
[----:B--2---:R-:W-:Y:S01]  /*15d0*/  SHF.R.S32.HI R3, RZ, 0x1f, R2 ;  /* 0x0000001fff037819 */ /* 0x004fe20000011402 */
[----:B------:R-:W-:Y:S06]  /*15e0*/  BRA `(.L_x_13618) ;  /* 0x0000000c00107947 */ /* 0x000fec0003800000 */
.L_x_13614:
[----:B------:R-:W-:-:S13]  /*15f0*/  ISETP.GT.AND P0, PT, R2, 0x6, PT ;  /* 0x000000060200780c */ /* 0x000fda0003f04270 */
[----:B------:R-:W-:Y:S05]  /*1600*/  @P0 BRA `(.L_x_13621) ;  /* 0x00000000002c0947 */ /* 0x000fea0003800000 */
[----:B------:R-:W-:-:S13]  /*1610*/  ISETP.NE.AND P0, PT, R2, 0x5, PT ;  /* 0x000000050200780c */ /* 0x000fda0003f05270 */
[----:B------:R-:W-:Y:S05]  /*1620*/  @!P0 BRA `(.L_x_13622) ;  /* 0x0000000000148947 */ /* 0x000fea0003800000 */
[----:B------:R-:W-:-:S13]  /*1630*/  ISETP.NE.AND P0, PT, R2, 0x6, PT ;  /* 0x000000060200780c */ /* 0x000fda0003f05270 */
[----:B------:R-:W-:Y:S05]  /*1640*/  @P0 BRA `(.L_x_13617) ;  /* 0x0000000800a00947 */ /* 0x000fea0003800000 */
[----:B------:R-:W2:Y:S02]  /*1650*/  LDG.E R2, desc[UR36][R4.64] ;  /* 0x0000002404027981 */ /* 0x000ea4000c1e1900 */
[----:B--2---:R-:W0:Y:S01]  /*1660*/  F2I.S64.TRUNC R2, R2 ;  /* 0x0000000200027311 */ /* 0x004e22000020d900 */
[----:B------:R-:W-:Y:S05]  /*1670*/  BRA `(.L_x_13618) ;  /* 0x0000000800ec7947 */ /* 0x000fea0003800000 */
.L_x_13622:
[----:B------:R-:W2:Y:S02]  /*1680*/  LDG.E.U16 R4, desc[UR36][R4.64] ;  /* 0x0000002404047981 */ /* 0x000ea4000c1e1500 */
[----:B--2---:R-:W-:-:S06]  /*1690*/  HADD2.F32 R2, -RZ, R4.H0_H0 ;  /* 0x20000004ff027230 */ /* 0x004fcc0000004100 */
[----:B------:R-:W0:Y:S01]  /*16a0*/  F2I.S64.TRUNC R2, R2 ;  /* 0x0000000200027311 */ /* 0x000e22000020d900 */
[----:B------:R-:W-:Y:S05]  /*16b0*/  BRA `(.L_x_13618) ;  /* 0x0000000800dc7947 */ /* 0x000fea0003800000 */
.L_x_13621:
[----:B------:R-:W-:-:S13]  /*16c0*/  ISETP.NE.AND P0, PT, R2, 0x7, PT ;  /* 0x000000070200780c */ /* 0x000fda0003f05270 */
[----:B------:R-:W-:Y:S05]  /*16d0*/  @!P0 BRA `(.L_x_13623) ;  /* 0x00000000002c8947 */ /* 0x000fea0003800000 */
[----:B------:R-:W-:-:S13]  /*16e0*/  ISETP.NE.AND P0, PT, R2, 0x8, PT ;  /* 0x000000080200780c */ /* 0x000fda0003f05270 */
[----:B------:R-:W-:Y:S05]  /*16f0*/  @!P0 BRA `(.L_x_13624) ;  /* 0x0000000000148947 */ /* 0x000fea0003800000 */
[----:B------:R-:W-:-:S13]  /*1700*/  ISETP.NE.AND P0, PT, R2, 0x9, PT ;  /* 0x000000090200780c */ /* 0x000fda0003f05270 */
[----:B------:R-:W-:Y:S05]  /*1710*/  @P0 BRA `(.L_x_13617) ;  /* 0x00000008006c0947 */ /* 0x000fea0003800000 */
[----:B------:R-:W2:Y:S02]  /*1720*/  LDG.E R2, desc[UR36][R4.64] ;  /* 0x0000002404027981 */ /* 0x000ea4000c1e1900 */
[----:B--2---:R-:W0:Y:S01]  /*1730*/  F2I.S64.TRUNC R2, R2 ;  /* 0x0000000200027311 */ /* 0x004e22000020d900 */
[----:B------:R-:W-:Y:S05]  /*1740*/  BRA `(.L_x_13618) ;  /* 0x0000000800b87947 */ /* 0x000fea0003800000 */
.L_x_13624:
[----:B------:R-:W2:Y:S02]  /*1750*/  LDG.E.U16 R4, desc[UR36][R4.64] ;  /* 0x0000002404047981 */ /* 0x000ea4000c1e1500 */
[----:B--2---:R-:W-:-:S06]  /*1760*/  HADD2.F32 R2, -RZ, R4.H0_H0 ;  /* 0x20000004ff027230 */ /* 0x004fcc0000004100 */
[----:B------:R-:W0:Y:S01]  /*1770*/  F2I.S64.TRUNC R2, R2 ;  /* 0x0000000200027311 */ /* 0x000e22000020d900 */
[----:B------:R-:W-:Y:S05]  /*1780*/  BRA `(.L_x_13618) ;  /* 0x0000000800a87947 */ /* 0x000fea0003800000 */
.L_x_13623:
[----:B------:R-:W2:Y:S02]  /*1790*/  LDG.E.64 R2, desc[UR36][R4.64] ;  /* 0x0000002404027981 */ /* 0x000ea4000c1e1b00 */
[----:B--2---:R-:W0:Y:S01]  /*17a0*/  F2I.S64.F64.TRUNC R2, R2 ;  /* 0x0000000200027311 */ /* 0x004e22000030d900 */
[----:B------:R-:W-:Y:S05]  /*17b0*/  BRA `(.L_x_13618) ;  /* 0x00000008009c7947 */ /* 0x000fea0003800000 */
.L_x_13613:
        /* <DEDUP_REMOVED lines=11> */
[----:B------:R-:W-:Y:S01]  /*1870*/  SEL R2, RZ, 0x1, !P0 ;  /* 0x00000001ff027807 */ /* 0x000fe20004000000 */
[----:B------:R-:W-:Y:S08]  /*1880*/  BRA `(.L_x_13618) ;  /* 0x0000000800687947 */ /* 0x000ff00003800000 */
.L_x_13627:
[----:B------:R-:W2:Y:S02]  /*1890*/  LDG.E.64 R2, desc[UR36][R4.64] ;  /* 0x0000002404027981 */ /* 0x000ea4000c1e1b00 */
[----:B--2---:R-:W0:Y:S01]  /*18a0*/  F2I.S64.F64.TRUNC R2, R2 ;  /* 0x0000000200027311 */ /* 0x004e22000030d900 */
[----:B------:R-:W-:Y:S05]  /*18b0*/  BRA `(.L_x_13618) ;  /* 0x00000008005c7947 */ /* 0x000fea0003800000 */
.L_x_13626:
        /* <DEDUP_REMOVED lines=24> */
[----:B------:R-:W-:-:S06]  /*1a40*/  LOP3.LUT R3, R3, 0x80000000, R0, 0xf8, !PT ;  /* 0x8000000003037812 */ /* 0x000fcc00078ef800 */
[----:B------:R-:W0:Y:S01]  /*1a50*/  F2I.S64.TRUNC R2, R3 ;  /* 0x0000000300027311 */ /* 0x000e22000020d900 */
[----:B------:R-:W-:Y:S05]  /*1a60*/  BRA `(.L_x_13618) ;  /* 0x0000000400f07947 */ /* 0x000fea0003800000 */
.L_x_13629:
        /* <DEDUP_REMOVED lines=11> */
[----:B------:R-:W-:-:S06]  /*1b20*/  LOP3.LUT R2, R2, 0x80000000, R3, 0xf8, !PT ;  /* 0x8000000002027812 */ /* 0x000fcc00078ef803 */
[----:B------:R-:W0:Y:S01]  /*1b30*/  F2I.S64.TRUNC R2, R2 ;  /* 0x0000000200027311 */ /* 0x000e22000020d900 */
[----:B------:R-:W-:Y:S05]  /*1b40*/  BRA `(.L_x_13618) ;  /* 0x0000000400b87947 */ /* 0x000fea0003800000 */
.L_x_13628:
[----:B------:R-:W2:Y:S02]  /*1b50*/  LDG.E.U16 R2, desc[UR36][R4.64] ;  /* 0x0000002404027981 */ /* 0x000ea4000c1e1500 */
[----:B--2---:R-:W-:-:S06]  /*1b60*/  IMAD.U32 R2, R2, 0x10000, RZ ;  /* 0x0001000002027824 */ /* 0x004fcc00078e00ff */
[----:B------:R-:W0:Y:S01]  /*1b70*/  F2I.S64.TRUNC R2, R2 ;  /* 0x0000000200027311 */ /* 0x000e22000020d900 */
[----:B------:R-:W-:Y:S05]  /*1b80*/  BRA `(.L_x_13618) ;  /* 0x0000000400a87947 */ /* 0x000fea0003800000 */
.L_x_13625:
        /* <DEDUP_REMOVED lines=9> */
[----:B------:R-:W-:Y:S01]  /*1c20*/  IMAD.MOV.U32 R3, RZ, RZ, RZ ;  /* 0x000000ffff037224 */ /* 0x000fe200078e00ff */
[----:B------:R-:W-:Y:S06]  /*1c30*/  BRA `(.L_x_13618) ;  /* 0x00000004007c7947 */ /* 0x000fec0003800000 */
.L_x_13632:
        /* <DEDUP_REMOVED lines=21> */
.L_x_13636:
[----:B------:R-:W-:Y:S05]  /*1d90*/  BSYNC B1 ;  /* 0x0000000000017941 */ /* 0x000fea0003800000 */
.L_x_13635:
[----:B------:R-:W-:Y:S01]  /*1da0*/  IMAD.SHL.U32 R2, R2, 0x100000, RZ ;  /* 0x0010000002027824 */ /* 0x000fe200078e00ff */
[----:B------:R-:W-:-:S04]  /*1db0*/  LEA R3, R0, 0x3b800000, 0x17 ;  /* 0x3b80000000037811 */ /* 0x000fc800078eb8ff */
[----:B------:R-:W-:-:S07]  /*1dc0*/  LOP3.LUT R2, R3, R2, R4, 0xfe, !PT ;  /* 0x0000000203027212 */ /* 0x000fce00078efe04 */
.L_x_13634:
[----:B------:R-:W-:Y:S05]  /*1dd0*/  BSYNC B0 ;  /* 0x0000000000007941 */ /* 0x000fea0003800000 */
.L_x_13633:
[----:B------:R-:W1:Y:S01]  /*1de0*/  F2I.S64.TRUNC R2, R2 ;  /* 0x0000000200027311 */ /* 0x000e62000020d900 */
[----:B------:R-:W-:Y:S05]  /*1df0*/  BRA `(.L_x_13618) ;  /* 0x00000004000c7947 */ /* 0x000fea0003800000 */
.L_x_13631:
        /* <DEDUP_REMOVED lines=21> */
.L_x_13640:
[----:B------:R-:W-:Y:S05]  /*1f50*/  BSYNC B1 ;  /* 0x0000000000017941 */ /* 0x000fea0003800000 */
.L_x_13639:
[----:B------:R-:W-:Y:S01]  /*1f60*/  IMAD.SHL.U32 R2, R2, 0x200000, RZ ;  /* 0x0020000002027824 */ /* 0x000fe200078e00ff */
[----:B------:R-:W-:-:S04]  /*1f70*/  LEA R3, R0, 0x37800000, 0x17 ;  /* 0x3780000000037811 */ /* 0x000fc800078eb8ff */
[----:B------:R-:W-:-:S07]  /*1f80*/  LOP3.LUT R2, R3, R2, R4, 0xfe, !PT ;  /* 0x0000000203027212 */ /* 0x000fce00078efe04 */
.L_x_13638:
[----:B------:R-:W-:Y:S05]  /*1f90*/  BSYNC B0 ;  /* 0x0000000000007941 */ /* 0x000fea0003800000 */
.L_x_13637:
[----:B------:R-:W2:Y:S01]  /*1fa0*/  F2I.S64.TRUNC R2, R2 ;  /* 0x0000000200027311 */ /* 0x000ea2000020d900 */
[----:B------:R-:W-:Y:S05]  /*1fb0*/  BRA `(.L_x_13618) ;  /* 0x00000000009c7947 */ /* 0x000fea0003800000 */
.L_x_13630:
        /* <DEDUP_REMOVED lines=14> */
.L_x_13644:
[----:B------:R-:W-:Y:S05]  /*20a0*/  BSYNC B0 ;  /* 0x0000000000007941 */ /* 0x000fea0003800000 */
.L_x_13643:
[----:B------:R-:W4:Y:S01]  /*20b0*/  F2I.S64.TRUNC R2, R2 ;  /* 0x0000000200027311 */ /* 0x000f22000020d900 */
[----:B------:R-:W-:Y:S05]  /*20c0*/  BRA `(.L_x_13618) ;  /* 0x0000000000587947 */ /* 0x000fea0003800000 */
.L_x_13617:
        /* <DEDUP_REMOVED lines=16> */
.L_x_13645:
[----:B------:R-:W-:Y:S01]  /*21d0*/  CS2R R2, SRZ ;  /* 0x0000000000027805 */ /* 0x000fe2000001ff00 */
[----:B------:R-:W-:Y:S06]  /*21e0*/  BRA `(.L_x_13618) ;  /* 0x0000000000107947 */ /* 0x000fec0003800000 */
.L_x_13642:
[----:B------:R0:W5:Y:S01]  /*21f0*/  LDG.E.64 R2, desc[UR36][R4.64] ;  /* 0x0000002404027981 */ /* 0x000162000c1e1b00 */
[----:B------:R-:W-:Y:S05]  /*2200*/  BRA `(.L_x_13618) ;  /* 0x0000000000087947 */ /* 0x000fea0003800000 */
.L_x_13641:
[----:B------:R3:W5:Y:S01]  /*2210*/  LDG.E R2, desc[UR36][R4.64] ;  /* 0x0000002404027981 */ /* 0x000762000c1e1900 */
[----:B------:R-:W-:-:S07]  /*2220*/  IMAD.MOV.U32 R3, RZ, RZ, RZ ;  /* 0x000000ffff037224 */ /* 0x000fce00078e00ff */
.L_x_13618:
[----:B------:R-:W3:Y:S01]  /*2230*/  LDC R6, c[0x0][0x424] ;  /* 0x00010900ff067b82 */ /* 0x000ee20000000800 */
[----:B------:R-:W-:Y:S01]  /*2240*/  BSSY B0, `(.L_x_13646) ;  /* 0x000004a000007945 */ /* 0x000fe20003800000 */
[----:B---3--:R-:W-:-:S13]  /*2250*/  ISETP.GE.AND P0, PT, R6, RZ, PT ;  /* 0x000000ff0600720c */ /* 0x008fda0003f06270 */
[----:B------:R-:W-:Y:S05]  /*2260*/  @!P0 BRA `(.L_x_13647) ;  /* 0x0000000000dc8947 */ /* 0x000fea0003800000 */
[----:B------:R-:W3:Y:S01]  /*2270*/  LDC R7, c[0x0][0x420] ;  /* 0x00010800ff077b82 */ /* 0x000ee20000000800 */
[----:B------:R-:W-:Y:S02]  /*2280*/  IMAD.MOV.U32 R0, RZ, RZ, 0x1 ;  /* 0x00000001ff007424 */ /* 0x000fe400078e00ff */
[----:B0-----:R-:W-:Y:S01]  /*2290*/  IMAD.MOV.U32 R5, RZ, RZ, RZ ;  /* 0x000000ffff057224 */ /* 0x001fe200078e00ff */
[----:B---3--:R-:W-:-:S04]  /*22a0*/  ISETP.NE.U32.AND P0, PT, R7, RZ, PT ;  /* 0x000000ff0700720c */ /* 0x008fc80003f05070 */
[----:B------:R-:W-:-:S13]  /*22b0*/  ISETP.NE.AND.EX P0, PT, R6, RZ, PT, P0 ;  /* 0x000000ff0600720c */ /* 0x000fda0003f05300 */
[----:B------:R-:W-:Y:S05]  /*22c0*/  @!P0 BRA `(.L_x_13648) ;  /* 0x0000000400048947 */ /* 0x000fea0003800000 */
[----:B------:R-:W-:Y:S01]  /*22d0*/  LOP3.LUT R0, R7, 0x1, RZ, 0xc0, !PT ;  /* 0x0000000107007812 */ /* 0x000fe200078ec0ff */
[----:B-12-45:R-:W-:Y:S01]  /*22e0*/  IMAD R11, R3, R2, RZ ;  /* 0x00000002030b7224 */ /* 0x036fe200078e02ff */
[----:B------:R-:W-:Y:S02]  /*22f0*/  BSSY B1, `(.L_x_13649) ;  /* 0x000002d000017945 */ /* 0x000fe40003800000 */
[----:B------:R-:W-:Y:S01]  /*2300*/  ISETP.NE.U32.AND P0, PT, R0, 0x1, PT ;  /* 0x000000010000780c */ /* 0x000fe20003f05070 */
[----:B------:R-:W-:Y:S01]  /*2310*/  IMAD R11, R2, R3, R11 ;  /* 0x00000003020b7224 */ /* 0x000fe200078e020b */
[----:B------:R-:W-:Y:S02]  /*2320*/  IADD3 R0, P1, R7, 0x1, RZ ;  /* 0x0000000107007810 */ /* 0x000fe40007f3e0ff */
[----:B------:R-:W-:Y:S02]  /*2330*/  ISETP.NE.U32.AND.EX P0, PT, RZ, RZ, PT, P0 ;  /* 0x000000ffff00720c */ /* 0x000fe40003f05100 */
[----:B------:R-:W-:Y:S01]  /*2340*/  ISETP.GE.U32.AND P2, PT, R0, 0x3, PT ;  /* 0x000000030000780c */ /* 0x000fe20003f46070 */
[----:B------:R-:W-:Y:S01]  /*2350*/  IMAD.X R0, RZ, RZ, R6, P1 ;  /* 0x000000ffff007224 */ /* 0x000fe200008e0606 */
[----:B------:R-:W-:-:S02]  /*2360*/  SEL R4, R2, 0x1, !P0 ;  /* 0x0000000102047807 */ /* 0x000fc40004000000 */
[----:B------:R-:W-:Y:S01]  /*2370*/  SEL R9, R3, RZ, !P0 ;  /* 0x000000ff03097207 */ /* 0x000fe20004000000 */
[----:B------:R-:W-:Y:S01]  /*2380*/  IMAD.WIDE.U32 R2, R2, R2, RZ ;  /* 0x0000000202027225 */ /* 0x000fe200078e00ff */
[----:B------:R-:W-:Y:S02]  /*2390*/  ISETP.GE.U32.AND.EX P1, PT, R0, RZ, PT, P2 ;  /* 0x000000ff0000720c */ /* 0x000fe40003f26120 */
[----:B------:R-:W-:Y:S01]  /*23a0*/  LEA.HI R7, P0, R6, R7, RZ, 0x1 ;  /* 0x0000000706077211 */ /* 0x000fe200078108ff */
[----:B------:R-:W-:-:S04]  /*23b0*/  IMAD.WIDE.U32 R4, R4, 0x1, RZ ;  /* 0x0000000104047825 */ /* 0x000fc800078e00ff */
[----:B------:R-:W-:Y:S02]  /*23c0*/  IMAD.MOV.U32 R0, RZ, RZ, R4 ;  /* 0x000000ffff007224 */ /* 0x000fe400078e0004 */
[----:B------:R-:W-:Y:S02]  /*23d0*/  IMAD.IADD R5, R5, 0x1, R9 ;  /* 0x0000000105057824 */ /* 0x000fe400078e0209 */
[----:B------:R-:W-:Y:S02]  /*23e0*/  IMAD.X R4, RZ, RZ, R6, P0 ;  /* 0x000000ffff047224 */ /* 0x000fe400000e0606 */
[----:B------:R-:W-:Y:S05]  /*23f0*/  @!P1 BRA `(.L_x_13650) ;  /* 0x0000000000709947 */ /* 0x000fea0003800000 */
[----:B------:R-:W-:Y:S01]  /*2400*/  IMAD.MOV.U32 R6, RZ, RZ, R2 ;  /* 0x000000ffff067224 */ /* 0x000fe200078e0002 */
[--C-:B------:R-:W-:Y:S01]  /*2410*/  SHF.R.S64 R2, R7, 0x1, R4.reuse ;  /* 0x0000000107027819 */ /* 0x100fe20000001004 */
[----:B------:R-:W-:Y:S01]  /*2420*/  IMAD.IADD R3, R3, 0x1, R11 ;  /* 0x0000000103037824 */ /* 0x000fe200078e020b */
[----:B------:R-:W-:-:S07]  /*2430*/  SHF.R.S32.HI R7, RZ, 0x1, R4 ;  /* 0x00000001ff077819 */ /* 0x000fce0000011404 */
.L_x_13651:
[C---:B------:R-:W-:Y:S02]  /*2440*/  LOP3.LUT R4, R2.reuse, 0x1, RZ, 0xc0, !PT ;  /* 0x0000000102047812 */ /* 0x040fe400078ec0ff */
[----:B------:R-:W-:Y:S02]  /*2450*/  IADD3 R8, P2, R2, 0x1, RZ ;  /* 0x0000000102087810 */ /* 0x000fe40007f5e0ff */
[----:B------:R-:W-:Y:S01]  /*2460*/  ISETP.NE.U32.AND P1, PT, R4, 0x1, PT ;  /* 0x000000010400780c */ /* 0x000fe20003f25070 */
[----:B------:R-:W-:Y:S01]  /*2470*/  IMAD R4, R3, R6, RZ ;  /* 0x0000000603047224 */ /* 0x000fe200078e02ff */
[----:B------:R-:W-:Y:S01]  /*2480*/  ISETP.GE.U32.AND P0, PT, R8, 0x3, PT ;  /* 0x000000030800780c */ /* 0x000fe20003f06070 */
[----:B------:R-:W-:Y:S01]  /*2490*/  IMAD.X R10, RZ, RZ, R7, P2 ;  /* 0x000000ffff0a7224 */ /* 0x000fe200010e0607 */
[----:B------:R-:W-:Y:S01]  /*24a0*/  ISETP.NE.U32.AND.EX P1, PT, RZ, RZ, PT, P1 ;  /* 0x000000ffff00720c */ /* 0x000fe20003f25110 */
[----:B------:R-:W-:-:S03]  /*24b0*/  IMAD R11, R6, R3, R4 ;  /* 0x00000003060b7224 */ /* 0x000fc600078e0204 */
[----:B------:R-:W-:Y:S02]  /*24c0*/  ISETP.GE.U32.AND.EX P0, PT, R10, RZ, PT, P0 ;  /* 0x000000ff0a00720c */ /* 0x000fe40003f06100 */
[----:B------:R-:W-:Y:S02]  /*24d0*/  SEL R9, R3, RZ, !P1 ;  /* 0x000000ff03097207 */ /* 0x000fe40004800000 */
[C---:B------:R-:W-:Y:S02]  /*24e0*/  SEL R4, R6.reuse, 0x1, !P1 ;  /* 0x0000000106047807 */ /* 0x040fe40004800000 */
[----:B------:R-:W-:Y:S01]  /*24f0*/  LEA.HI R8, P1, R7, R2, RZ, 0x1 ;  /* 0x0000000207087211 */ /* 0x000fe200078308ff */
[----:B------:R-:W-:Y:S02]  /*2500*/  IMAD R9, R9, R0, RZ ;  /* 0x0000000009097224 */ /* 0x000fe400078e02ff */
[----:B------:R-:W-:-:S04]  /*2510*/  IMAD.WIDE.U32 R2, R6, R6, RZ ;  /* 0x0000000606027225 */ /* 0x000fc800078e00ff */
[----:B------:R-:W-:Y:S02]  /*2520*/  IMAD.X R7, RZ, RZ, R7, P1 ;  /* 0x000000ffff077224 */ /* 0x000fe400008e0607 */
[----:B------:R-:W-:Y:S02]  /*2530*/  IMAD R9, R5, R4, R9 ;  /* 0x0000000405097224 */ /* 0x000fe400078e0209 */
[----:B------:R-:W-:-:S04]  /*2540*/  IMAD.WIDE.U32 R4, R4, R0, RZ ;  /* 0x0000000004047225 */ /* 0x000fc800078e00ff */
[----:B------:R-:W-:Y:S01]  /*2550*/  IMAD.MOV.U32 R6, RZ, RZ, R2 ;  /* 0x000000ffff067224 */ /* 0x000fe200078e0002 */
[----:B------:R-:W-:Y:S01]  /*2560*/  SHF.R.S64 R2, R8, 0x1, R7 ;  /* 0x0000000108027819 */ /* 0x000fe20000001007 */
[----:B------:R-:W-:Y:S01]  /*2570*/  IMAD.IADD R3, R3, 0x1, R11 ;  /* 0x0000000103037824 */ /* 0x000fe200078e020b */
[----:B------:R-:W-:Y:S01]  /*2580*/  SHF.R.S32.HI R7, RZ, 0x1, R7 ;  /* 0x00000001ff077819 */ /* 0x000fe20000011407 */
[----:B------:R-:W-:Y:S02]  /*2590*/  IMAD.MOV.U32 R0, RZ, RZ, R4 ;  /* 0x000000ffff007224 */ /* 0x000fe400078e0004 */
[----:B------:R-:W-:Y:S01]  /*25a0*/  IMAD.IADD R5, R5, 0x1, R9 ;  /* 0x0000000105057824 */ /* 0x000fe200078e0209 */
[----:B------:R-:W-:Y:S06]  /*25b0*/  @P0 BRA `(.L_x_13651) ;  /* 0xfffffffc00a00947 */ /* 0x000fec000383ffff */
.L_x_13650:
[----:B------:R-:W-:Y:S05]  /*25c0*/  BSYNC B1 ;  /* 0x0000000000017941 */ /* 0x000fea0003800000 */
.L_x_13649:
[----:B------:R-:W-:Y:S05]  /*25d0*/  BRA `(.L_x_13648) ;  /* 0x0000000000407947 */ /* 0x000fea0003800000 */
.L_x_13647:
[----:B012-45:R-:W-:Y:S01]  /*25e0*/  ISETP.NE.U32.AND P0, PT, R2, 0x1, PT ;  /* 0x000000010200780c */ /* 0x037fe20003f05070 */
[----:B------:R-:W-:Y:S02]  /*25f0*/  IMAD.MOV.U32 R0, RZ, RZ, 0x1 ;  /* 0x00000001ff007424 */ /* 0x000fe400078e00ff */
[----:B------:R-:W-:Y:S01]  /*2600*/  IMAD.MOV.U32 R5, RZ, RZ, RZ ;  /* 0x000000ffff057224 */ /* 0x000fe200078e00ff */
[----:B------:R-:W-:-:S13]  /*2610*/  ISETP.NE.AND.EX P0, PT, R3, RZ, PT, P0 ;  /* 0x000000ff0300720c */ /* 0x000fda0003f05300 */
[----:B------:R-:W-:Y:S05]  /*2620*/  @!P0 BRA `(.L_x_13648) ;  /* 0x00000000002c8947 */ /* 0x000fea0003800000 */
[----:B------:R-:W-:-:S04]  /*2630*/  ISETP.NE.U32.AND P0, PT, R2, -0x1, PT ;  /* 0xffffffff0200780c */ /* 0x000fc80003f05070 */
[----:B------:R-:W-:-:S13]  /*2640*/  ISETP.NE.AND.EX P0, PT, R3, -0x1, PT, P0 ;  /* 0xffffffff0300780c */ /* 0x000fda0003f05300 */
[----:B------:R-:W0:Y:S02]  /*2650*/  @!P0 LDC R0, c[0x0][0x420] ;  /* 0x00010800ff008b82 */ /* 0x000e240000000800 */
[----:B0-----:R-:W-:-:S04]  /*2660*/  @!P0 LOP3.LUT R0, R0, 0x1, RZ, 0xc0, !PT ;  /* 0x0000000100008812 */ /* 0x001fc800078ec0ff */
[----:B------:R-:W-:Y:S01]  /*2670*/  @!P0 ISETP.NE.U32.AND P1, PT, R0, 0x1, PT ;  /* 0x000000010000880c */ /* 0x000fe20003f25070 */
[----:B------:R-:W-:-:S03]  /*2680*/  @!P0 IMAD.MOV.U32 R0, RZ, RZ, 0x1 ;  /* 0x00000001ff008424 */ /* 0x000fc600078e00ff */
[----:B------:R-:W-:-:S04]  /*2690*/  @!P0 ISETP.NE.U32.AND.EX P1, PT, RZ, RZ, PT, P1 ;  /* 0x000000ffff00820c */ /* 0x000fc80003f25110 */
[----:B------:R-:W-:Y:S01]  /*26a0*/  @!P0 SEL R0, R0, 0xffffffff, P1 ;  /* 0xffffffff00008807 */ /* 0x000fe20000800000 */
[----:B------:R-:W-:Y:S01]  /*26b0*/  @P0 IMAD.MOV.U32 R0, RZ, RZ, RZ ;  /* 0x000000ffff000224 */ /* 0x000fe200078e00ff */
[----:B------:R-:W-:Y:S01]  /*26c0*/  @!P0 SEL R5, RZ, 0xffffffff, P1 ;  /* 0xffffffffff058807 */ /* 0x000fe20000800000 */
[----:B------:R-:W-:-:S07]  /*26d0*/  @P0 IMAD.MOV.U32 R5, RZ, RZ, RZ ;  /* 0x000000ffff050224 */ /* 0x000fce00078e00ff */
.L_x_13648:
[----:B------:R-:W-:Y:S05]  /*26e0*/  BSYNC B0 ;  /* 0x0000000000007941 */ /* 0x000fea0003800000 */
.L_x_13646:
[----:B-12-45:R-:W0:Y:S01]  /*26f0*/  LDC.U8 R3, c[0x0][0x430] ;  /* 0x00010c00ff037b82 */ /* 0x036e220000000000 */
[----:B------:R-:W-:Y:S01]  /*2700*/  IMAD.MOV.U32 R4, RZ, RZ, R0 ;  /* 0x000000ffff047224 */ /* 0x000fe200078e0000 */
        /* <DEDUP_REMOVED lines=13> */
.L_x_13655:
[----:B------:R0:W-:Y:S01]  /*27e0*/  STG.E.U8 desc[UR36][R16.64], R4 ;  /* 0x0000000410007986 */ /* 0x0001e2000c101124 */
[----:B------:R-:W-:Y:S05]  /*27f0*/  BRA `(.L_x_13657) ;  /* 0x0000000c004c7947 */ /* 0x000fea0003800000 */
.L_x_13654:
[----:B------:R-:W-:-:S13]  /*2800*/  ISETP.NE.AND P0, PT, R2, 0x2, PT ;  /* 0x000000020200780c */ /* 0x000fda0003f05270 */
[----:B------:R-:W-:Y:S05]  /*2810*/  @!P0 BRA `(.L_x_13658) ;  /* 0x0000000000208947 */ /* 0x000fea0003800000 */
[----:B------:R-:W-:-:S13]  /*2820*/  ISETP.NE.AND P0, PT, R2, 0x3, PT ;  /* 0x000000030200780c */ /* 0x000fda0003f05270 */
[----:B------:R-:W-:Y:S05]  /*2830*/  @!P0 BRA `(.L_x_13659) ;  /* 0x0000000000108947 */ /* 0x000fea0003800000 */
[----:B------:R-:W-:-:S13]  /*2840*/  ISETP.NE.AND P0, PT, R2, 0x4, PT ;  /* 0x000000040200780c */ /* 0x000fda0003f05270 */
[----:B------:R-:W-:Y:S05]  /*2850*/  @P0 BRA `(.L_x_13656) ;  /* 0x0000000800e40947 */ /* 0x000fea0003800000 */
[----:B------:R0:W-:Y:S01]  /*2860*/  STG.E.64 desc[UR36][R16.64], R4 ;  /* 0x0000000410007986 */ /* 0x0001e2000c101b24 */
[----:B------:R-:W-:Y:S05]  /*2870*/  BRA `(.L_x_13657) ;  /* 0x0000000c002c7947 */ /* 0x000fea0003800000 */
.L_x_13659:
[----:B------:R0:W-:Y:S01]  /*2880*/  STG.E desc[UR36][R16.64], R4 ;  /* 0x0000000410007986 */ /* 0x0001e2000c101924 */
[----:B------:R-:W-:Y:S05]  /*2890*/  BRA `(.L_x_13657) ;  /* 0x0000000c00247947 */ /* 0x000fea0003800000 */
.L_x_13658:
[----:B------:R0:W-:Y:S01]  /*28a0*/  STG.E.U16 desc[UR36][R16.64], R4 ;  /* 0x0000000410007986 */ /* 0x0001e2000c101524 */
[----:B------:R-:W-:Y:S05]  /*28b0*/  BRA `(.L_x_13657) ;  /* 0x0000000c001c7947 */ /* 0x000fea0003800000 */
.L_x_13653:
[----:B------:R-:W-:-:S13]  /*28c0*/  ISETP.GT.AND P0, PT, R2, 0x6, PT ;  /* 0x000000060200780c */ /* 0x000fda0003f04270 */
[----:B------:R-:W-:Y:S05]  /*28d0*/  @P0 BRA `(.L_x_13660) ;  /* 0x00000000002c0947 */ /* 0x000fea0003800000 */
[----:B------:R-:W-:-:S13]  /*28e0*/  ISETP.NE.AND P0, PT, R2, 0x5, PT ;  /* 0x000000050200780c */ /* 0x000fda0003f05270 */
[----:B------:R-:W-:Y:S05]  /*28f0*/  @!P0 BRA `(.L_x_13661) ;  /* 0x0000000000148947 */ /* 0x000fea0003800000 */
[----:B------:R-:W-:-:S13]  /*2900*/  ISETP.NE.AND P0, PT, R2, 0x6, PT ;  /* 0x000000060200780c */ /* 0x000fda0003f05270 */
[----:B------:R-:W-:Y:S05]  /*2910*/  @P0 BRA `(.L_x_13656) ;  /* 0x0000000800b40947 */ /* 0x000fea0003800000 */
[----:B------:R-:W0:Y:S02]  /*2920*/  I2F.S64 R5, R4 ;  /* 0x0000000400057312 */ /* 0x000e240000301400 */
[----:B0-----:R0:W-:Y:S01]  /*2930*/  STG.E desc[UR36][R16.64], R5 ;  /* 0x0000000510007986 */ /* 0x0011e2000c101924 */
[----:B------:R-:W-:Y:S05]  /*2940*/  BRA `(.L_x_13657) ;  /* 0x0000000800f87947 */ /* 0x000fea0003800000 */
.L_x_13661:
[----:B------:R-:W0:Y:S02]  /*2950*/  I2F.S64 R0, R4 ;  /* 0x0000000400007312 */ /* 0x000e240000301400 */
[----:B0-----:R-:W-:-:S05]  /*2960*/  F2FP.F16.F32.PACK_AB R0, RZ, R0 ;  /* 0x00000000ff00723e */ /* 0x001fca00000000ff */
[----:B------:R0:W-:Y:S01]  /*2970*/  STG.E.U16 desc[UR36][R16.64], R0 ;  /* 0x0000000010007986 */ /* 0x0001e2000c101524 */
[----:B------:R-:W-:Y:S05]  /*2980*/  BRA `(.L_x_13657) ;  /* 0x0000000800e87947 */ /* 0x000fea0003800000 */
.L_x_13660:
[----:B------:R-:W-:-:S13]  /*2990*/  ISETP.NE.AND P0, PT, R2, 0x7, PT ;  /* 0x000000070200780c */ /* 0x000fda0003f05270 */
[----:B------:R-:W-:Y:S05]  /*29a0*/  @!P0 BRA `(.L_x_13662) ;  /* 0x0000000000348947 */ /* 0x000fea0003800000 */
[----:B------:R-:W-:-:S13]  /*29b0*/  ISETP.NE.AND P0, PT, R2, 0x8, PT ;  /* 0x000000080200780c */ /* 0x000fda0003f05270 */
[----:B------:R-:W-:Y:S05]  /*29c0*/  @!P0 BRA `(.L_x_13663) ;  /* 0x0000000000188947 */ /* 0x000fea0003800000 */
[----:B------:R-:W-:-:S13]  /*29d0*/  ISETP.NE.AND P0, PT, R2, 0x9, PT ;  /* 0x000000090200780c */ /* 0x000fda0003f05270 */
[----:B------:R-:W-:Y:S05]  /*29e0*/  @P0 BRA `(.L_x_13656) ;  /* 0x0000000800800947 */ /* 0x000fea0003800000 */
[----:B------:R-:W0:Y:S01]  /*29f0*/  I2F.S64 R2, R4 ;  /* 0x0000000400027312 */ /* 0x000e220000301400 */
[----:B------:R-:W-:-:S05]  /*2a00*/  IMAD.MOV.U32 R3, RZ, RZ, RZ ;  /* 0x000000ffff037224 */ /* 0x000fca00078e00ff */
[----:B0-----:R0:W-:Y:S01]  /*2a10*/  STG.E.64 desc[UR36][R16.64], R2 ;  /* 0x0000000210007986 */ /* 0x0011e2000c101b24 */
[----:B------:R-:W-:Y:S05]  /*2a20*/  BRA `(.L_x_13657) ;  /* 0x0000000800c07947 */ /* 0x000fea0003800000 */
.L_x_13663:
[----:B------:R-:W0:Y:S02]  /*2a30*/  I2F.S64 R4, R4 ;  /* 0x0000000400047312 */ /* 0x000e240000301400 */
[----:B0-----:R-:W-:-:S04]  /*2a40*/  F2FP.F16.F32.PACK_AB R3, RZ, R4 ;  /* 0x00000004ff03723e */ /* 0x001fc800000000ff */
[----:B------:R-:W-:-:S05]  /*2a50*/  PRMT R3, R3, 0x5410, RZ ;  /* 0x0000541003037816 */ /* 0x000fca00000000ff */
[----:B------:R0:W-:Y:S01]  /*2a60*/  STG.E desc[UR36][R16.64], R3 ;  /* 0x0000000310007986 */ /* 0x0001e2000c101924 */
[----:B------:R-:W-:Y:S05]  /*2a70*/  BRA `(.L_x_13657) ;  /* 0x0000000800ac7947 */ /* 0x000fea0003800000 */
.L_x_13662:
[----:B------:R-:W0:Y:S02]  /*2a80*/  I2F.F64.S64 R2, R4 ;  /* 0x0000000400027312 */ /* 0x000e240000301c00 */
[----:B0-----:R0:W-:Y:S01]  /*2a90*/  STG.E.64 desc[UR36][R16.64], R2 ;  /* 0x0000000210007986 */ /* 0x0011e2000c101b24 */
[----:B------:R-:W-:Y:S05]  /*2aa0*/  BRA `(.L_x_13657) ;  /* 0x0000000800a07947 */ /* 0x000fea0003800000 */
.L_x_13652:
        /* <DEDUP_REMOVED lines=8> */
[----:B------:R-:W-:-:S04]  /*2b30*/  ISETP.NE.U32.AND P0, PT, R4, RZ, PT ;  /* 0x000000ff0400720c */ /* 0x000fc80003f05070 */
[----:B------:R-:W-:-:S04]  /*2b40*/  ISETP.NE.AND.EX P0, PT, R5, RZ, PT, P0 ;  /* 0x000000ff0500720c */ /* 0x000fc80003f05300 */
[----:B------:R-:W-:-:S05]  /*2b50*/  SEL R3, RZ, 0x1, !P0 ;  /* 0x00000001ff037807 */ /* 0x000fca0004000000 */
[----:B------:R0:W-:Y:S01]  /*2b60*/  STG.E.U8 desc[UR36][R16.64], R3 ;  /* 0x0000000310007986 */ /* 0x0001e2000c101124 */
[----:B------:R-:W-:Y:S05]  /*2b70*/  BRA `(.L_x_13657) ;  /* 0x00000008006c7947 */ /* 0x000fea0003800000 */
.L_x_13666:
[----:B------:R-:W0:Y:S01]  /*2b80*/  I2F.F64.S64 R4, R4 ;  /* 0x0000000400047312 */ /* 0x000e220000301c00 */
[----:B------:R-:W-:-:S05]  /*2b90*/  CS2R R6, SRZ ;  /* 0x0000000000067805 */ /* 0x000fca000001ff00 */
[----:B0-----:R0:W-:Y:S01]  /*2ba0*/  STG.E.128 desc[UR36][R16.64], R4 ;  /* 0x0000000410007986 */ /* 0x0011e2000c101d24 */
[----:B------:R-:W-:Y:S05]  /*2bb0*/  BRA `(.L_x_13657) ;  /* 0x00000008005c7947 */ /* 0x000fea0003800000 */
.L_x_13665:
[----:B------:R-:W-:-:S13]  /*2bc0*/  ISETP.NE.AND P0, PT, R2, 0xf, PT ;  /* 0x0000000f0200780c */ /* 0x000fda0003f05270 */
[----:B------:R-:W-:Y:S05]  /*2bd0*/  @!P0 BRA `(.L_x_13667) ;  /* 0x0000000000b48947 */ /* 0x000fea0003800000 */
[----:B------:R-:W-:-:S13]  /*2be0*/  ISETP.NE.AND P0, PT, R2, 0x17, PT ;  /* 0x000000170200780c */ /* 0x000fda0003f05270 */
[----:B------:R-:W-:Y:S05]  /*2bf0*/  @!P0 BRA `(.L_x_13668) ;  /* 0x0000000000548947 */ /* 0x000fea0003800000 */
[----:B------:R-:W-:-:S13]  /*2c00*/  ISETP.NE.AND P0, PT, R2, 0x18, PT ;  /* 0x000000180200780c */ /* 0x000fda0003f05270 */
[----:B------:R-:W-:Y:S05]  /*2c10*/  @P0 BRA `(.L_x_13656) ;  /* 0x0000000400f40947 */ /* 0x000fea0003800000 */
[----:B------:R-:W0:Y:S01]  /*2c20*/  I2F.S64 R5, R4 ;  /* 0x0000000400057312 */ /* 0x000e220000301400 */
        /* <DEDUP_REMOVED lines=14> */
.L_x_13670:
[----:B------:R-:W-:Y:S05]  /*2d10*/  BSYNC B0 ;  /* 0x0000000000007941 */ /* 0x000fea0003800000 */
.L_x_13669:
[----:B------:R-:W-:-:S05]  /*2d20*/  LOP3.LUT R3, R0, R3, RZ, 0xfc, !PT ;  /* 0x0000000300037212 */ /* 0x000fca00078efcff */
[----:B------:R0:W-:Y:S01]  /*2d30*/  STG.E.U8 desc[UR36][R16.64], R3 ;  /* 0x0000000310007986 */ /* 0x0001e2000c101124 */
[----:B------:R-:W-:Y:S05]  /*2d40*/  BRA `(.L_x_13657) ;  /* 0x0000000400f87947 */ /* 0x000fea0003800000 */
.L_x_13668:
[----:B------:R-:W0:Y:S01]  /*2d50*/  I2F.S64 R5, R4 ;  /* 0x0000000400057312 */ /* 0x000e220000301400 */
        /* <DEDUP_REMOVED lines=12> */
.L_x_13672:
[----:B------:R-:W-:Y:S01]  /*2e20*/  IMAD.MOV.U32 R0, RZ, RZ, 0x7f ;  /* 0x0000007fff007424 */ /* 0x000fe200078e00ff */
[----:B------:R-:W-:-:S04]  /*2e30*/  ISETP.GT.U32.AND P0, PT, R2, 0x7f800000, PT ;  /* 0x7f8000000200780c */ /* 0x000fc80003f04070 */
[----:B------:R-:W-:-:S09]  /*2e40*/  SEL R0, R0, 0x7c, P0 ;  /* 0x0000007c00007807 */ /* 0x000fd20000000000 */
.L_x_13673:
[----:B------:R-:W-:Y:S05]  /*2e50*/  BSYNC B0 ;  /* 0x0000000000007941 */ /* 0x000fea0003800000 */
.L_x_13671:
[----:B------:R-:W-:-:S04]  /*2e60*/  LOP3.LUT R2, R5, 0x80000000, RZ, 0xc0, !PT ;  /* 0x8000000005027812 */ /* 0x000fc800078ec0ff */
[----:B------:R-:W-:-:S04]  /*2e70*/  SHF.R.U32.HI R3, RZ, 0x18, R2 ;  /* 0x00000018ff037819 */ /* 0x000fc80000011602 */
[----:B------:R-:W-:-:S05]  /*2e80*/  LOP3.LUT R3, R0, R3, RZ, 0xfc, !PT ;  /* 0x0000000300037212 */ /* 0x000fca00078efcff */
[----:B------:R0:W-:Y:S01]  /*2e90*/  STG.E.U8 desc[UR36][R16.64], R3 ;  /* 0x0000000310007986 */ /* 0x0001e2000c101124 */
[----:B------:R-:W-:Y:S05]  /*2ea0*/  BRA `(.L_x_13657) ;  /* 0x0000000400a07947 */ /* 0x000fea0003800000 */
.L_x_13667:
[----:B------:R-:W0:Y:S02]  /*2eb0*/  I2F.S64 R0, R4 ;  /* 0x0000000400007312 */ /* 0x000e240000301400 */
[----:B0-----:R-:W-:-:S05]  /*2ec0*/  F2FP.BF16.F32.PACK_AB R0, RZ, R0 ;  /* 0x00000000ff00723e */ /* 0x001fca00000010ff */
[----:B------:R0:W-:Y:S01]  /*2ed0*/  STG.E.U16 desc[UR36][R16.64], R0 ;  /* 0x0000000010007986 */ /* 0x0001e2000c101524 */
[----:B------:R-:W-:Y:S05]  /*2ee0*/  BRA `(.L_x_13657) ;  /* 0x0000000400907947 */ /* 0x000fea0003800000 */
.L_x_13664:
        /* <DEDUP_REMOVED lines=10> */
.L_x_13676:
[----:B------:R-:W0:Y:S01]  /*2f90*/  I2F.S64 R5, R4 ;  /* 0x0000000400057312 */ /* 0x000e220000301400 */
        /* <DEDUP_REMOVED lines=16> */
.L_x_13679:
[----:B------:R-:W-:-:S04]  /*30a0*/  LOP3.LUT R2, R5, 0x80000000, RZ, 0xc0, !PT ;  /* 0x8000000005027812 */ /* 0x000fc800078ec0ff */
[----:B------:R-:W-:-:S04]  /*30b0*/  SHF.R.U32.HI R3, RZ, 0x18, R2 ;  /* 0x00000018ff037819 */ /* 0x000fc80000011602 */
[----:B------:R-:W-:-:S04]  /*30c0*/  LOP3.LUT R0, R0, R3, RZ, 0xfc, !PT ;  /* 0x0000000300007212 */ /* 0x000fc800078efcff */
[----:B------:R-:W-:-:S07]  /*30d0*/  PRMT R8, R0, 0x7610, R8 ;  /* 0x0000761000087816 */ /* 0x000fce0000000008 */
.L_x_13678:
[----:B------:R-:W-:Y:S05]  /*30e0*/  BSYNC B0 ;  /* 0x0000000000007941 */ /* 0x000fea0003800000 */
.L_x_13677:
[----:B------:R3:W-:Y:S01]  /*30f0*/  STG.E.U8 desc[UR36][R16.64], R8 ;  /* 0x0000000810007986 */ /* 0x0007e2000c101124 */
[----:B------:R-:W-:Y:S05]  /*3100*/  BRA `(.L_x_13657) ;  /* 0x0000000400087947 */ /* 0x000fea0003800000 */
.L_x_13675:
        /* <DEDUP_REMOVED lines=17> */
.L_x_13682:
[----:B------:R-:W-:-:S04]  /*3220*/  LOP3.LUT R2, R5, 0x80000000, RZ, 0xc0, !PT ;  /* 0x8000000005027812 */ /* 0x000fc800078ec0ff */
[----:B------:R-:W-:-:S04]  /*3230*/  SHF.R.U32.HI R3, RZ, 0x18, R2 ;  /* 0x00000018ff037819 */ /* 0x000fc80000011602 */
[----:B------:R-:W-:-:S04]  /*3240*/  LOP3.LUT R0, R0, R3, RZ, 0xfc, !PT ;  /* 0x0000000300007212 */ /* 0x000fc800078efcff */
[----:B------:R-:W-:-:S07]  /*3250*/  PRMT R8, R0, 0x7610, R8 ;  /* 0x0000761000087816 */ /* 0x000fce0000000008 */
.L_x_13681:
[----:B------:R-:W-:Y:S05]  /*3260*/  BSYNC B0 ;  /* 0x0000000000007941 */ /* 0x000fea0003800000 */
.L_x_13680:
[----:B------:R0:W-:Y:S01]  /*3270*/  STG.E.U8 desc[UR36][R16.64], R8 ;  /* 0x0000000810007986 */ /* 0x0001e2000c101124 */
[----:B------:R-:W-:Y:S05]  /*3280*/  BRA `(.L_x_13657) ;  /* 0x0000000000a87947 */ /* 0x000fea0003800000 */
.L_x_13674:
[----:B------:R-:W-:-:S13]  /*3290*/  ISETP.NE.AND P0, PT, R2, 0x1c, PT ;  /* 0x0000001c0200780c */ /* 0x000fda0003f05270 */
[----:B------:R-:W-:Y:S05]  /*32a0*/  @!P0 BRA `(.L_x_13683) ;  /* 0x00000000009c8947 */ /* 0x000fea0003800000 */
[----:B------:R-:W-:-:S13]  /*32b0*/  ISETP.NE.AND P0, PT, R2, 0x1d, PT ;  /* 0x0000001d0200780c */ /* 0x000fda0003f05270 */
[----:B------:R-:W-:Y:S05]  /*32c0*/  @!P0 BRA `(.L_x_13684) ;  /* 0x00000000008c8947 */ /* 0x000fea0003800000 */
[----:B------:R-:W-:-:S13]  /*32d0*/  ISETP.NE.AND P0, PT, R2, 0x2c, PT ;  /* 0x0000002c0200780c */ /* 0x000fda0003f05270 */
[----:B------:R-:W-:Y:S05]  /*32e0*/  @P0 BRA `(.L_x_13656) ;  /* 0x0000000000400947 */ /* 0x000fea0003800000 */
[----:B------:R-:W0:Y:S02]  /*32f0*/  I2F.S64 R4, R4 ;  /* 0x0000000400047312 */ /* 0x000e240000301400 */
        /* <DEDUP_REMOVED lines=15> */
.L_x_13656:
        /* <DEDUP_REMOVED lines=16> */
.L_x_13685:
[----:B------:R-:W-:Y:S05]  /*34f0*/  BRA `(.L_x_13657) ;  /* 0x00000000000c7947 */ /* 0x000fea0003800000 */
.L_x_13684:
[----:B------:R2:W-:Y:S01]  /*3500*/  STG.E.64 desc[UR36][R16.64], R4 ;  /* 0x0000000410007986 */ /* 0x0005e2000c101b24 */
[----:B------:R-:W-:Y:S05]  /*3510*/  BRA `(.L_x_13657) ;  /* 0x0000000000047947 */ /* 0x000fea0003800000 */
.L_x_13683:
[----:B------:R0:W-:Y:S02]  /*3520*/  STG.E desc[UR36][R16.64], R4 ;  /* 0x0000000410007986 */ /* 0x0001e4000c101924 */
.L_x_13657:
[----:B------:R-:W-:-:S04]  /*3530*/  IMAD R18, R23, 0x200, R18 ;  /* 0x0000020017127824 */ /* 0x000fc800078e0212 */
[----:B------:R-:W-:-:S07]  /*3540*/  VIADD R19, R18, 0x80 ;  /* 0x0000008012137836 */ /* 0x000fce0000000000 */
.L_x_13611:
[----:B------:R-:W-:Y:S05]  /*3550*/  BSYNC B6 ;  /* 0x0000000000067941 */ /* 0x000fea0003800000 */
.L_x_13610:
        /* <DEDUP_REMOVED lines=307> */
.L_x_13688:
        /* <DEDUP_REMOVED lines=21> */
.L_x_13692:
[----:B------:R0:W5:Y:S01]  /*49e0*/  LDG.E.U8 R2, desc[UR36][R4.64] ;  /* 0x0000002404027981 */ /* 0x000162000c1e1100 */
[----:B------:R-:W-:Y:S01]  /*49f0*/  IMAD.MOV.U32 R3, RZ, RZ, RZ ;  /* 0x000000ffff037224 */ /* 0x000fe200078e00ff */
[----:B------:R-:W-:Y:S06]  /*4a00*/  BRA `(.L_x_13694) ;  /* 0x0000000c00487947 */ /* 0x000fec0003800000 */
.L_x_13691:
        /* <DEDUP_REMOVED lines=8> */
.L_x_13696:
[----:B------:R-:W2:Y:S02]  /*4a90*/  LDG.E R2, desc[UR36][R4.64] ;  /* 0x0000002404027981 */ /* 0x000ea4000c1e1900 */
[----:B--2---:R-:W-:Y:S01]  /*4aa0*/  SHF.R.S32.HI R3, RZ, 0x1f, R2 ;  /* 0x0000001fff037819 */ /* 0x004fe20000011402 */
[----:B------:R-:W-:Y:S06]  /*4ab0*/  BRA `(.L_x_13694) ;  /* 0x0000000c001c7947 */ /* 0x000fec0003800000 */
.L_x_13695:
[----:B------:R-:W2:Y:S02]  /*4ac0*/  LDG.E.S16 R2, desc[UR36][R4.64] ;  /* 0x0000002404027981 */ /* 0x000ea4000c1e1700 */
[----:B--2---:R-:W-:Y:S01]  /*4ad0*/  SHF.R.S32.HI R3, RZ, 0x1f, R2 ;  /* 0x0000001fff037819 */ /* 0x004fe20000011402 */
[----:B------:R-:W-:Y:S06]  /*4ae0*/  BRA `(.L_x_13694) ;  /* 0x0000000c00107947 */ /* 0x000fec0003800000 */
.L_x_13690:
        /* <DEDUP_REMOVED lines=9> */
.L_x_13698:
[----:B------:R-:W2:Y:S02]  /*4b80*/  LDG.E.U16 R4, desc[UR36][R4.64] ;  /* 0x0000002404047981 */ /* 0x000ea4000c1e1500 */
[----:B--2---:R-:W-:-:S06]  /*4b90*/  HADD2.F32 R2, -RZ, R4.H0_H0 ;  /* 0x20000004ff027230 */ /* 0x004fcc0000004100 */
[----:B------:R-:W0:Y:S01]  /*4ba0*/  F2I.S64.TRUNC R2, R2 ;  /* 0x0000000200027311 */ /* 0x000e22000020d900 */
[----:B------:R-:W-:Y:S05]  /*4bb0*/  BRA `(.L_x_13694) ;  /* 0x0000000800dc7947 */ /* 0x000fea0003800000 */
.L_x_13697:
        /* <DEDUP_REMOVED lines=9> */
.L_x_13700:
[----:B------:R-:W2:Y:S02]  /*4c50*/  LDG.E.U16 R4, desc[UR36][R4.64] ;  /* 0x0000002404047981 */ /* 0x000ea4000c1e1500 */
[----:B--2---:R-:W-:-:S06]  /*4c60*/  HADD2.F32 R2, -RZ, R4.H0_H0 ;  /* 0x20000004ff027230 */ /* 0x004fcc0000004100 */
[----:B------:R-:W0:Y:S01]  /*4c70*/  F2I.S64.TRUNC R2, R2 ;  /* 0x0000000200027311 */ /* 0x000e22000020d900 */
[----:B------:R-:W-:Y:S05]  /*4c80*/  BRA `(.L_x_13694) ;  /* 0x0000000800a87947 */ /* 0x000fea0003800000 */
.L_x_13699:
[----:B------:R-:W2:Y:S02]  /*4c90*/  LDG.E.64 R2, desc[UR36][R4.64] ;  /* 0x0000002404027981 */ /* 0x000ea4000c1e1b00 */
[----:B--2---:R-:W0:Y:S01]  /*4ca0*/  F2I.S64.F64.TRUNC R2, R2 ;  /* 0x0000000200027311 */ /* 0x004e22000030d900 */
[----:B------:R-:W-:Y:S05]  /*4cb0*/  BRA `(.L_x_13694) ;  /* 0x00000008009c7947 */ /* 0x000fea0003800000 */
.L_x_13689:
        /* <DEDUP_REMOVED lines=13> */
.L_x_13703:
[----:B------:R-:W2:Y:S02]  /*4d90*/  LDG.E.64 R2, desc[UR36][R4.64] ;  /* 0x0000002404027981 */ /* 0x000ea4000c1e1b00 */
[----:B--2---:R-:W0:Y:S01]  /*4da0*/  F2I.S64.F64.TRUNC R2, R2 ;  /* 0x0000000200027311 */ /* 0x004e22000030d900 */
[----:B------:R-:W-:Y:S05]  /*4db0*/  BRA `(.L_x_13694) ;  /* 0x00000008005c7947 */ /* 0x000fea0003800000 */
.L_x_13702:
        /* <DEDUP_REMOVED lines=27> */
.L_x_13705:
        /* <DEDUP_REMOVED lines=14> */
.L_x_13704:
[----:B------:R-:W2:Y:S02]  /*5050*/  LDG.E.U16 R2, desc[UR36][R4.64] ;  /* 0x0000002404027981 */ /* 0x000ea4000c1e1500 */
[----:B--2---:R-:W-:-:S06]  /*5060*/  IMAD.U32 R2, R2, 0x10000, RZ ;  /* 0x0001000002027824 */ /* 0x004fcc00078e00ff */
[----:B------:R-:W0:Y:S01]  /*5070*/  F2I.S64.TRUNC R2, R2 ;  /* 0x0000000200027311 */ /* 0x000e22000020d900 */
[----:B------:R-:W-:Y:S05]  /*5080*/  BRA `(.L_x_13694) ;  /* 0x0000000400a87947 */ /* 0x000fea0003800000 */
.L_x_13701:
        /* <DEDUP_REMOVED lines=11> */
.L_x_13708:
        /* <DEDUP_REMOVED lines=21> */
.L_x_13712:
[----:B------:R-:W-:Y:S05]  /*5290*/  BSYNC B1 ;  /* 0x0000000000017941 */ /* 0x000fea0003800000 */
.L_x_13711:
[----:B------:R-:W-:Y:S01]  /*52a0*/  IMAD.SHL.U32 R2, R2, 0x100000, RZ ;  /* 0x0010000002027824 */ /* 0x000fe200078e00ff */
[----:B------:R-:W-:-:S04]  /*52b0*/  LEA R3, R0, 0x3b800000, 0x17 ;  /* 0x3b80000000037811 */ /* 0x000fc800078eb8ff */
[----:B------:R-:W-:-:S07]  /*52c0*/  LOP3.LUT R2, R3, R2, R4, 0xfe, !PT ;  /* 0x0000000203027212 */ /* 0x000fce00078efe04 */
.L_x_13710:
[----:B------:R-:W-:Y:S05]  /*52d0*/  BSYNC B0 ;  /* 0x0000000000007941 */ /* 0x000fea0003800000 */
.L_x_13709:
[----:B------:R-:W1:Y:S01]  /*52e0*/  F2I.S64.TRUNC R2, R2 ;  /* 0x0000000200027311 */ /* 0x000e62000020d900 */
[----:B------:R-:W-:Y:S05]  /*52f0*/  BRA `(.L_x_13694) ;  /* 0x00000004000c7947 */ /* 0x000fea0003800000 */
.L_x_13707:
        /* <DEDUP_REMOVED lines=21> */
.L_x_13716:
[----:B------:R-:W-:Y:S05]  /*5450*/  BSYNC B1 ;  /* 0x0000000000017941 */ /* 0x000fea0003800000 */
.L_x_13715:
[----:B------:R-:W-:Y:S01]  /*5460*/  IMAD.SHL.U32 R2, R2, 0x200000, RZ ;  /* 0x0020000002027824 */ /* 0x000fe200078e00ff */
[----:B------:R-:W-:-:S04]  /*5470*/  LEA R3, R0, 0x37800000, 0x17 ;  /* 0x3780000000037811 */ /* 0x000fc800078eb8ff */
[----:B------:R-:W-:-:S07]  /*5480*/  LOP3.LUT R2, R3, R2, R4, 0xfe, !PT ;  /* 0x0000000203027212 */ /* 0x000fce00078efe04 */
.L_x_13714:
[----:B------:R-:W-:Y:S05]  /*5490*/  BSYNC B0 ;  /* 0x0000000000007941 */ /* 0x000fea0003800000 */
.L_x_13713:
[----:B------:R-:W0:Y:S01]  /*54a0*/  F2I.S64.TRUNC R2, R2 ;  /* 0x0000000200027311 */ /* 0x000e22000020d900 */
[----:B------:R-:W-:Y:S05]  /*54b0*/  BRA `(.L_x_13694) ;  /* 0x00000000009c7947 */ /* 0x000fea0003800000 */
.L_x_13706:
        /* <DEDUP_REMOVED lines=14> */
.L_x_13720:
[----:B------:R-:W-:Y:S05]  /*55a0*/  BSYNC B0 ;  /* 0x0000000000007941 */ /* 0x000fea0003800000 */
.L_x_13719:
[----:B------:R-:W3:Y:S01]  /*55b0*/  F2I.S64.TRUNC R2, R2 ;  /* 0x0000000200027311 */ /* 0x000ee2000020d900 */
[----:B------:R-:W-:Y:S05]  /*55c0*/  BRA `(.L_x_13694) ;  /* 0x0000000000587947 */ /* 0x000fea0003800000 */
.L_x_13693:
        /* <DEDUP_REMOVED lines=16> */
.L_x_13721:
[----:B------:R-:W-:Y:S01]  /*56d0*/  CS2R R2, SRZ ;  /* 0x0000000000027805 */ /* 0x000fe2000001ff00 */
[----:B------:R-:W-:Y:S06]  /*56e0*/  BRA `(.L_x_13694) ;  /* 0x0000000000107947 */ /* 0x000fec0003800000 */
.L_x_13718:
[----:B------:R4:W5:Y:S01]  /*56f0*/  LDG.E.64 R2, desc[UR36][R4.64] ;  /* 0x0000002404027981 */ /* 0x000962000c1e1b00 */
[----:B------:R-:W-:Y:S05]  /*5700*/  BRA `(.L_x_13694) ;  /* 0x0000000000087947 */ /* 0x000fea0003800000 */
.L_x_13717:
[----:B------:R0:W5:Y:S01]  /*5710*/  LDG.E R2, desc[UR36][R4.64] ;  /* 0x0000002404027981 */ /* 0x000162000c1e1900 */
[----:B------:R-:W-:-:S07]  /*5720*/  IMAD.MOV.U32 R3, RZ, RZ, RZ ;  /* 0x000000ffff037224 */ /* 0x000fce00078e00ff */
.L_x_13694:
[----:B------:R-:W2:Y:S01]  /*5730*/  LDC R6, c[0x0][0x424] ;  /* 0x00010900ff067b82 */ /* 0x000ea20000000800 */
[----:B------:R-:W-:Y:S01]  /*5740*/  BSSY B0, `(.L_x_13722) ;  /* 0x000004a000007945 */ /* 0x000fe20003800000 */
[----:B--2---:R-:W-:-:S13]  /*5750*/  ISETP.GE.AND P0, PT, R6, RZ, PT ;  /* 0x000000ff0600720c */ /* 0x004fda0003f06270 */
[----:B------:R-:W-:Y:S05]  /*5760*/  @!P0 BRA `(.L_x_13723) ;  /* 0x0000000000dc8947 */ /* 0x000fea0003800000 */
[----:B------:R-:W2:Y:S01]  /*5770*/  LDC R9, c[0x0][0x420] ;  /* 0x00010800ff097b82 */ /* 0x000ea20000000800 */
[----:B------:R-:W-:Y:S02]  /*5780*/  IMAD.MOV.U32 R0, RZ, RZ, 0x1 ;  /* 0x00000001ff007424 */ /* 0x000fe400078e00ff */
[----:B0---4-:R-:W-:Y:S01]  /*5790*/  IMAD.MOV.U32 R5, RZ, RZ, RZ ;  /* 0x000000ffff057224 */ /* 0x011fe200078e00ff */
[----:B--2---:R-:W-:-:S04]  /*57a0*/  ISETP.NE.U32.AND P0, PT, R9, RZ, PT ;  /* 0x000000ff0900720c */ /* 0x004fc80003f05070 */
[----:B------:R-:W-:-:S13]  /*57b0*/  ISETP.NE.AND.EX P0, PT, R6, RZ, PT, P0 ;  /* 0x000000ff0600720c */ /* 0x000fda0003f05300 */
[----:B------:R-:W-:Y:S05]  /*57c0*/  @!P0 BRA `(.L_x_13724) ;  /* 0x0000000400048947 */ /* 0x000fea0003800000 */
[C---:B------:R-:W-:Y:S01]  /*57d0*/  LOP3.LUT R0, R9.reuse, 0x1, RZ, 0xc0, !PT ;  /* 0x0000000109007812 */ /* 0x040fe200078ec0ff */
[----:B------:R-:W-:Y:S03]  /*57e0*/  BSSY B1, `(.L_x_13725) ;  /* 0x000002e000017945 */ /* 0x000fe60003800000 */
[----:B------:R-:W-:Y:S02]  /*57f0*/  ISETP.NE.U32.AND P0, PT, R0, 0x1, PT ;  /* 0x000000010000780c */ /* 0x000fe40003f05070 */
[----:B------:R-:W-:Y:S02]  /*5800*/  IADD3 R0, P1, R9, 0x1, RZ ;  /* 0x0000000109007810 */ /* 0x000fe40007f3e0ff */
[----:B------:R-:W-:Y:S02]  /*5810*/  ISETP.NE.U32.AND.EX P0, PT, RZ, RZ, PT, P0 ;  /* 0x000000ffff00720c */ /* 0x000fe40003f05100 */
[----:B------:R-:W-:Y:S01]  /*5820*/  ISETP.GE.U32.AND P2, PT, R0, 0x3, PT ;  /* 0x000000030000780c */ /* 0x000fe20003f46070 */
[----:B------:R-:W-:Y:S01]  /*5830*/  IMAD.X R0, RZ, RZ, R6, P1 ;  /* 0x000000ffff007224 */ /* 0x000fe200008e0606 */
[----:B-1-3-5:R-:W-:-:S02]  /*5840*/  SEL R4, R2, 0x1, !P0 ;  /* 0x0000000102047807 */ /* 0x02afc40004000000 */
[----:B------:R-:W-:Y:S02]  /*5850*/  SEL R7, R3, RZ, !P0 ;  /* 0x000000ff03077207 */ /* 0x000fe40004000000 */
[----:B------:R-:W-:Y:S01]  /*5860*/  ISETP.GE.U32.AND.EX P2, PT, R0, RZ, PT, P2 ;  /* 0x000000ff0000720c */ /* 0x000fe20003f46120 */
[----:B------:R-:W-:Y:S01]  /*5870*/  IMAD.WIDE.U32 R4, R4, 0x1, RZ ;  /* 0x0000000104047825 */ /* 0x000fe200078e00ff */
[----:B------:R-:W-:-:S03]  /*5880*/  LEA.HI R8, P0, R6, R9, RZ, 0x1 ;  /* 0x0000000906087211 */ /* 0x000fc600078108ff */
[-C--:B------:R-:W-:Y:S02]  /*5890*/  IMAD R9, R3, R2.reuse, RZ ;  /* 0x0000000203097224 */ /* 0x080fe400078e02ff */
[----:B------:R-:W-:Y:S02]  /*58a0*/  IMAD.IADD R5, R5, 0x1, R7 ;  /* 0x0000000105057824 */ /* 0x000fe400078e0207 */
[C---:B------:R-:W-:Y:S02]  /*58b0*/  IMAD R9, R2.reuse, R3, R9 ;  /* 0x0000000302097224 */ /* 0x040fe400078e0209 */
[----:B------:R-:W-:Y:S02]  /*58c0*/  IMAD.MOV.U32 R0, RZ, RZ, R4 ;  /* 0x000000ffff007224 */ /* 0x000fe400078e0004 */
[----:B------:R-:W-:-:S04]  /*58d0*/  IMAD.WIDE.U32 R2, R2, R2, RZ ;  /* 0x0000000202027225 */ /* 0x000fc800078e00ff */
[----:B------:R-:W-:Y:S01]  /*58e0*/  IMAD.X R7, RZ, RZ, R6, P0 ;  /* 0x000000ffff077224 */ /* 0x000fe200000e0606 */
[----:B------:R-:W-:Y:S06]  /*58f0*/  @!P2 BRA `(.L_x_13726) ;  /* 0x000000000070a947 */ /* 0x000fec0003800000 */
[----:B------:R-:W-:Y:S01]  /*5900*/  IMAD.MOV.U32 R6, RZ, RZ, R2 ;  /* 0x000000ffff067224 */ /* 0x000fe200078e0002 */
[----:B------:R-:W-:Y:S01]  /*5910*/  SHF.R.S64 R2, R8, 0x1, R7 ;  /* 0x0000000108027819 */ /* 0x000fe20000001007 */
[----:B------:R-:W-:Y:S01]  /*5920*/  IMAD.IADD R3, R3, 0x1, R9 ;  /* 0x0000000103037824 */ /* 0x000fe200078e0209 */
[----:B------:R-:W-:-:S07]  /*5930*/  SHF.R.S32.HI R7, RZ, 0x1, R7 ;  /* 0x00000001ff077819 */ /* 0x000fce0000011407 */
.L_x_13727:
        /* <DEDUP_REMOVED lines=24> */
.L_x_13726:
[----:B------:R-:W-:Y:S05]  /*5ac0*/  BSYNC B1 ;  /* 0x0000000000017941 */ /* 0x000fea0003800000 */
.L_x_13725:
[----:B------:R-:W-:Y:S05]  /*5ad0*/  BRA `(.L_x_13724) ;  /* 0x0000000000407947 */ /* 0x000fea0003800000 */
.L_x_13723:
[----:B01-3-5:R-:W-:Y:S01]  /*5ae0*/  ISETP.NE.U32.AND P0, PT, R2, 0x1, PT ;  /* 0x000000010200780c */ /* 0x02bfe20003f05070 */
[----:B------:R-:W-:Y:S02]  /*5af0*/  IMAD.MOV.U32 R0, RZ, RZ, 0x1 ;  /* 0x00000001ff007424 */ /* 0x000fe400078e00ff */
[----:B----4-:R-:W-:Y:S01]  /*5b00*/  IMAD.MOV.U32 R5, RZ, RZ, RZ ;  /* 0x000000ffff057224 */ /* 0x010fe200078e00ff */
        /* <DEDUP_REMOVED lines=13> */
.L_x_13724:
[----:B------:R-:W-:Y:S05]  /*5be0*/  BSYNC B0 ;  /* 0x0000000000007941 */ /* 0x000fea0003800000 */
.L_x_13722:
[----:B-1-3-5:R-:W0:Y:S01]  /*5bf0*/  LDC.U8 R3, c[0x0][0x430] ;  /* 0x00010c00ff037b82 */ /* 0x02ae220000000000 */
        /* <DEDUP_REMOVED lines=14> */
.L_x_13731:
[----:B------:R0:W-:Y:S01]  /*5ce0*/  STG.E.U8 desc[UR36][R16.64], R4 ;  /* 0x0000000410007986 */ /* 0x0001e2000c101124 */
[----:B------:R-:W-:Y:S05]  /*5cf0*/  BRA `(.L_x_13733) ;  /* 0x0000000c004c7947 */ /* 0x000fea0003800000 */
.L_x_13730:
        /* <DEDUP_REMOVED lines=8> */
.L_x_13735:
[----:B------:R3:W-:Y:S01]  /*5d80*/  STG.E desc[UR36][R16.64], R4 ;  /* 0x0000000410007986 */ /* 0x0007e2000c101924 */
[----:B------:R-:W-:Y:S05]  /*5d90*/  BRA `(.L_x_13733) ;  /* 0x0000000c00247947 */ /* 0x000fea0003800000 */
.L_x_13734:
[----:B------:R2:W-:Y:S01]  /*5da0*/  STG.E.U16 desc[UR36][R16.64], R4 ;  /* 0x0000000410007986 */ /* 0x0005e2000c101524 */
[----:B------:R-:W-:Y:S05]  /*5db0*/  BRA `(.L_x_13733) ;  /* 0x0000000c001c7947 */ /* 0x000fea0003800000 */
.L_x_13729:
        /* <DEDUP_REMOVED lines=9> */
.L_x_13737:
[----:B------:R-:W0:Y:S02]  /*5e50*/  I2F.S64 R0, R4 ;  /* 0x0000000400007312 */ /* 0x000e240000301400 */
[----:B0-----:R-:W-:-:S05]  /*5e60*/  F2FP.F16.F32.PACK_AB R0, RZ, R0 ;  /* 0x00000000ff00723e */ /* 0x001fca00000000ff */
[----:B------:R0:W-:Y:S01]  /*5e70*/  STG.E.U16 desc[UR36][R16.64], R0 ;  /* 0x0000000010007986 */ /* 0x0001e2000c101524 */
[----:B------:R-:W-:Y:S05]  /*5e80*/  BRA `(.L_x_13733) ;  /* 0x0000000800e87947 */ /* 0x000fea0003800000 */
.L_x_13736:
        /* <DEDUP_REMOVED lines=10> */
.L_x_13739:
[----:B------:R-:W0:Y:S02]  /*5f30*/  I2F.S64 R4, R4 ;  /* 0x0000000400047312 */ /* 0x000e240000301400 */
[----:B0-----:R-:W-:-:S04]  /*5f40*/  F2FP.F16.F32.PACK_AB R3, RZ, R4 ;  /* 0x00000004ff03723e */ /* 0x001fc800000000ff */
[----:B------:R-:W-:-:S05]  /*5f50*/  PRMT R3, R3, 0x5410, RZ ;  /* 0x0000541003037816 */ /* 0x000fca00000000ff */
[----:B------:R0:W-:Y:S01]  /*5f60*/  STG.E desc[UR36][R16.64], R3 ;  /* 0x0000000310007986 */ /* 0x0001e2000c101924 */
[----:B------:R-:W-:Y:S05]  /*5f70*/  BRA `(.L_x_13733) ;  /* 0x0000000800ac7947 */ /* 0x000fea0003800000 */
.L_x_13738:
[----:B------:R-:W0:Y:S02]  /*5f80*/  I2F.F64.S64 R2, R4 ;  /* 0x0000000400027312 */ /* 0x000e240000301c00 */
[----:B0-----:R0:W-:Y:S01]  /*5f90*/  STG.E.64 desc[UR36][R16.64], R2 ;  /* 0x0000000210007986 */ /* 0x0011e2000c101b24 */
[----:B------:R-:W-:Y:S05]  /*5fa0*/  BRA `(.L_x_13733) ;  /* 0x0000000800a07947 */ /* 0x000fea0003800000 */
.L_x_13728:
        /* <DEDUP_REMOVED lines=13> */
.L_x_13742:
[----:B------:R-:W0:Y:S01]  /*6080*/  I2F.F64.S64 R4, R4 ;  /* 0x0000000400047312 */ /* 0x000e220000301c00 */
[----:B------:R-:W-:-:S05]  /*6090*/  CS2R R6, SRZ ;  /* 0x0000000000067805 */ /* 0x000fca000001ff00 */
[----:B0-----:R0:W-:Y:S01]  /*60a0*/  STG.E.128 desc[UR36][R16.64], R4 ;  /* 0x0000000410007986 */ /* 0x0011e2000c101d24 */
[----:B------:R-:W-:Y:S05]  /*60b0*/  BRA `(.L_x_13733) ;  /* 0x00000008005c7947 */ /* 0x000fea0003800000 */
.L_x_13741:
        /* <DEDUP_REMOVED lines=21> */
.L_x_13746:
[----:B------:R-:W-:Y:S05]  /*6210*/  BSYNC B0 ;  /* 0x0000000000007941 */ /* 0x000fea0003800000 */
.L_x_13745:
[----:B------:R-:W-:-:S05]  /*6220*/  LOP3.LUT R3, R0, R3, RZ, 0xfc, !PT ;  /* 0x0000000300037212 */ /* 0x000fca00078efcff */
[----:B------:R0:W-:Y:S01]  /*6230*/  STG.E.U8 desc[UR36][R16.64], R3 ;  /* 0x0000000310007986 */ /* 0x0001e2000c101124 */
[----:B------:R-:W-:Y:S05]  /*6240*/  BRA `(.L_x_13733) ;  /* 0x0000000400f87947 */ /* 0x000fea0003800000 */
.L_x_13744:
        /* <DEDUP_REMOVED lines=13> */
.L_x_13748:
[----:B------:R-:W-:Y:S01]  /*6320*/  IMAD.MOV.U32 R0, RZ, RZ, 0x7f ;  /* 0x0000007fff007424 */ /* 0x000fe200078e00ff */
[----:B------:R-:W-:-:S04]  /*6330*/  ISETP.GT.U32.AND P0, PT, R2, 0x7f800000, PT ;  /* 0x7f8000000200780c */ /* 0x000fc80003f04070 */
[----:B------:R-:W-:-:S09]  /*6340*/  SEL R0, R0, 0x7c, P0 ;  /* 0x0000007c00007807 */ /* 0x000fd20000000000 */
.L_x_13749:
[----:B------:R-:W-:Y:S05]  /*6350*/  BSYNC B0 ;  /* 0x0000000000007941 */ /* 0x000fea0003800000 */
.L_x_13747:
[----:B------:R-:W-:-:S04]  /*6360*/  LOP3.LUT R2, R5, 0x80000000, RZ, 0xc0, !PT ;  /* 0x8000000005027812 */ /* 0x000fc800078ec0ff */
[----:B------:R-:W-:-:S04]  /*6370*/  SHF.R.U32.HI R3, RZ, 0x18, R2 ;  /* 0x00000018ff037819 */ /* 0x000fc80000011602 */
[----:B------:R-:W-:-:S05]  /*6380*/  LOP3.LUT R3, R0, R3, RZ, 0xfc, !PT ;  /* 0x0000000300037212 */ /* 0x000fca00078efcff */
[----:B------:R0:W-:Y:S01]  /*6390*/  STG.E.U8 desc[UR36][R16.64], R3 ;  /* 0x0000000310007986 */ /* 0x0001e2000c101124 */
[----:B------:R-:W-:Y:S05]  /*63a0*/  BRA `(.L_x_13733) ;  /* 0x0000000400a07947 */ /* 0x000fea0003800000 */
.L_x_13743:
[----:B------:R-:W0:Y:S02]  /*63b0*/  I2F.S64 R0, R4 ;  /* 0x0000000400007312 */ /* 0x000e240000301400 */
[----:B0-----:R-:W-:-:S05]  /*63c0*/  F2FP.BF16.F32.PACK_AB R0, RZ, R0 ;  /* 0x00000000ff00723e */ /* 0x001fca00000010ff */
[----:B------:R0:W-:Y:S01]  /*63d0*/  STG.E.U16 desc[UR36][R16.64], R0 ;  /* 0x0000000010007986 */ /* 0x0001e2000c101524 */
[----:B------:R-:W-:Y:S05]  /*63e0*/  BRA `(.L_x_13733) ;  /* 0x0000000400907947 */ /* 0x000fea0003800000 */
.L_x_13740:
        /* <DEDUP_REMOVED lines=10> */
.L_x_13752:
        /* <DEDUP_REMOVED lines=17> */
.L_x_13755:
[----:B------:R-:W-:-:S04]  /*65a0*/  LOP3.LUT R2, R5, 0x80000000, RZ, 0xc0, !PT ;  /* 0x8000000005027812 */ /* 0x000fc800078ec0ff */
[----:B------:R-:W-:-:S04]  /*65b0*/  SHF.R.U32.HI R3, RZ, 0x18, R2 ;  /* 0x00000018ff037819 */ /* 0x000fc80000011602 */
[----:B------:R-:W-:-:S04]  /*65c0*/  LOP3.LUT R0, R0, R3, RZ, 0xfc, !PT ;  /* 0x0000000300007212 */ /* 0x000fc800078efcff */
[----:B------:R-:W-:-:S07]  /*65d0*/  PRMT R8, R0, 0x7610, R8 ;  /* 0x0000761000087816 */ /* 0x000fce0000000008 */
.L_x_13754:
[----:B------:R-:W-:Y:S05]  /*65e0*/  BSYNC B0 ;  /* 0x0000000000007941 */ /* 0x000fea0003800000 */
.L_x_13753:
[----:B------:R0:W-:Y:S01]  /*65f0*/  STG.E.U8 desc[UR36][R16.64], R8 ;  /* 0x0000000810007986 */ /* 0x0001e2000c101124 */
[----:B------:R-:W-:Y:S05]  /*6600*/  BRA `(.L_x_13733) ;  /* 0x0000000400087947 */ /* 0x000fea0003800000 */
.L_x_13751:
        /* <DEDUP_REMOVED lines=17> */
.L_x_13758:
[----:B------:R-:W-:-:S04]  /*6720*/  LOP3.LUT R2, R5, 0x80000000, RZ, 0xc0, !PT ;  /* 0x8000000005027812 */ /* 0x000fc800078ec0ff */
[----:B------:R-:W-:-:S04]  /*6730*/  SHF.R.U32.HI R3, RZ, 0x18, R2 ;  /* 0x00000018ff037819 */ /* 0x000fc80000011602 */
[----:B------:R-:W-:-:S04]  /*6740*/  LOP3.LUT R0, R0, R3, RZ, 0xfc, !PT ;  /* 0x0000000300007212 */ /* 0x000fc800078efcff */
[----:B------:R-:W-:-:S07]  /*6750*/  PRMT R8, R0, 0x7610, R8 ;  /* 0x0000761000087816 */ /* 0x000fce0000000008 */
.L_x_13757:
[----:B------:R-:W-:Y:S05]  /*6760*/  BSYNC B0 ;  /* 0x0000000000007941 */ /* 0x000fea0003800000 */
.L_x_13756:
[----:B------:R0:W-:Y:S01]  /*6770*/  STG.E.U8 desc[UR36][R16.64], R8 ;  /* 0x0000000810007986 */ /* 0x0001e2000c101124 */
[----:B------:R-:W-:Y:S05]  /*6780*/  BRA `(.L_x_13733) ;  /* 0x0000000000a87947 */ /* 0x000fea0003800000 */
.L_x_13750:
        /* <DEDUP_REMOVED lines=22> */
.L_x_13732:
        /* <DEDUP_REMOVED lines=16> */
.L_x_13761:
[----:B------:R-:W-:Y:S05]  /*69f0*/  BRA `(.L_x_13733) ;  /* 0x00000000000c7947 */ /* 0x000fea0003800000 */
.L_x_13760:
[----:B------:R0:W-:Y:S01]  /*6a00*/  STG.E.64 desc[UR36][R16.64], R4 ;  /* 0x0000000410007986 */ /* 0x0001e2000c101b24 */
[----:B------:R-:W-:Y:S05]  /*6a10*/  BRA `(.L_x_13733) ;  /* 0x0000000000047947 */ /* 0x000fea0003800000 */
.L_x_13759:
[----:B------:R0:W-:Y:S02]  /*6a20*/  STG.E desc[UR36][R16.64], R4 ;  /* 0x0000000410007986 */ /* 0x0001e4000c101924 */
.L_x_13733:
[----:B------:R-:W-:-:S07]  /*6a30*/  VIADD R19, R19, 0x80 ;  /* 0x0000008013137836 */ /* 0x000fce0000000000 */
.L_x_13687:
[----:B------:R-:W-:Y:S05]  /*6a40*/  BSYNC B6 ;  /* 0x0000000000067941 */ /* 0x000fea0003800000 */
.L_x_13686:
        /* <DEDUP_REMOVED lines=307> */
.L_x_13764:
        /* <DEDUP_REMOVED lines=21> */
.L_x_13768:
[----:B------:R0:W5:Y:S01]  /*7ed0*/  LDG.E.U8 R2, desc[UR36][R4.64] ;  /* 0x0000002404027981 */ /* 0x000162000c1e1100 */
[----:B------:R-:W-:Y:S01]  /*7ee0*/  IMAD.MOV.U32 R3, RZ, RZ, RZ ;  /* 0x000000ffff037224 */ /* 0x000fe200078e00ff */
[----:B------:R-:W-:Y:S06]  /*7ef0*/  BRA `(.L_x_13770) ;  /* 0x0000000c00487947 */ /* 0x000fec0003800000 */
.L_x_13767:
        /* <DEDUP_REMOVED lines=8> */
.L_x_13772:
[----:B------:R-:W2:Y:S02]  /*7f80*/  LDG.E R2, desc[UR36][R4.64] ;  /* 0x0000002404027981 */ /* 0x000ea4000c1e1900 */
[----:B--2---:R-:W-:Y:S01]  /*7f90*/  SHF.R.S32.HI R3, RZ, 0x1f, R2 ;  /* 0x0000001fff037819 */ /* 0x004fe20000011402 */
[----:B------:R-:W-:Y:S06]  /*7fa0*/  BRA `(.L_x_13770) ;  /* 0x0000000c001c7947 */ /* 0x000fec0003800000 */
.L_x_13771:
[----:B------:R-:W2:Y:S02]  /*7fb0*/  LDG.E.S16 R2, desc[UR36][R4.64] ;  /* 0x0000002404027981 */ /* 0x000ea4000c1e1700 */
[----:B--2---:R-:W-:Y:S01]  /*7fc0*/  SHF.R.S32.HI R3, RZ, 0x1f, R2 ;  /* 0x0000001fff037819 */ /* 0x004fe20000011402 */
[----:B------:R-:W-:Y:S06]  /*7fd0*/  BRA `(.L_x_13770) ;  /* 0x0000000c00107947 */ /* 0x000fec0003800000 */
.L_x_13766:
        /* <DEDUP_REMOVED lines=9> */
.L_x_13774:
[----:B------:R-:W2:Y:S02]  /*8070*/  LDG.E.U16 R4, desc[UR36][R4.64] ;  /* 0x0000002404047981 */ /* 0x000ea4000c1e1500 */
[----:B--2---:R-:W-:-:S06]  /*8080*/  HADD2.F32 R2, -RZ, R4.H0_H0 ;  /* 0x20000004ff027230 */ /* 0x004fcc0000004100 */
[----:B------:R-:W0:Y:S01]  /*8090*/  F2I.S64.TRUNC R2, R2 ;  /* 0x0000000200027311 */ /* 0x000e22000020d900 */
[----:B------:R-:W-:Y:S05]  /*80a0*/  BRA `(.L_x_13770) ;  /* 0x0000000800dc7947 */ /* 0x000fea0003800000 */
.L_x_13773:
        /* <DEDUP_REMOVED lines=9> */
.L_x_13776:
[----:B------:R-:W2:Y:S02]  /*8140*/  LDG.E.U16 R4, desc[UR36][R4.64] ;  /* 0x0000002404047981 */ /* 0x000ea4000c1e1500 */
[----:B--2---:R-:W-:-:S06]  /*8150*/  HADD2.F32 R2, -RZ, R4.H0_H0 ;  /* 0x20000004ff027230 */ /* 0x004fcc0000004100 */
[----:B------:R-:W0:Y:S01]  /*8160*/  F2I.S64.TRUNC R2, R2 ;  /* 0x0000000200027311 */ /* 0x000e22000020d900 */
[----:B------:R-:W-:Y:S05]  /*8170*/  BRA `(.L_x_13770) ;  /* 0x0000000800a87947 */ /* 0x000fea0003800000 */
.L_x_13775:
[----:B------:R-:W2:Y:S02]  /*8180*/  LDG.E.64 R2, desc[UR36][R4.64] ;  /* 0x0000002404027981 */ /* 0x000ea4000c1e1b00 */
[----:B--2---:R-:W0:Y:S01]  /*8190*/  F2I.S64.F64.TRUNC R2, R2 ;  /* 0x0000000200027311 */ /* 0x004e22000030d900 */
[----:B------:R-:W-:Y:S05]  /*81a0*/  BRA `(.L_x_13770) ;  /* 0x00000008009c7947 */ /* 0x000fea0003800000 */
.L_x_13765:
        /* <DEDUP_REMOVED lines=13> */
.L_x_13779:
[----:B------:R-:W2:Y:S02]  /*8280*/  LDG.E.64 R2, desc[UR36][R4.64] ;  /* 0x0000002404027981 */ /* 0x000ea4000c1e1b00 */
[----:B--2---:R-:W3:Y:S01]  /*8290*/  F2I.S64.F64.TRUNC R2, R2 ;  /* 0x0000000200027311 */ /* 0x004ee2000030d900 */
[----:B------:R-:W-:Y:S05]  /*82a0*/  BRA `(.L_x_13770) ;  /* 0x00000008005c7947 */ /* 0x000fea0003800000 */
.L_x_13778:
        /* <DEDUP_REMOVED lines=25> */
[----:B------:R-:W1:Y:S01]  /*8440*/  F2I.S64.TRUNC R2, R3 ;  /* 0x0000000300027311 */ /* 0x000e62000020d900 */
[----:B------:R-:W-:Y:S05]  /*8450*/  BRA `(.L_x_13770) ;  /* 0x0000000400f07947 */ /* 0x000fea0003800000 */
.L_x_13781:
        /* <DEDUP_REMOVED lines=12> */
[----:B------:R-:W2:Y:S01]  /*8520*/  F2I.S64.TRUNC R2, R2 ;  /* 0x0000000200027311 */ /* 0x000ea2000020d900 */
[----:B------:R-:W-:Y:S05]  /*8530*/  BRA `(.L_x_13770) ;  /* 0x0000000400b87947 */ /* 0x000fea0003800000 */
.L_x_13780:
[----:B------:R-:W2:Y:S02]  /*8540*/  LDG.E.U16 R2, desc[UR36][R4.64] ;  /* 0x0000002404027981 */ /* 0x000ea4000c1e1500 */
[----:B--2---:R-:W-:-:S06]  /*8550*/  IMAD.U32 R2, R2, 0x10000, RZ ;  /* 0x0001000002027824 */ /* 0x004fcc00078e00ff */
[----:B------:R-:W0:Y:S01]  /*8560*/  F2I.S64.TRUNC R2, R2 ;  /* 0x0000000200027311 */ /* 0x000e22000020d900 */
[----:B------:R-:W-:Y:S05]  /*8570*/  BRA `(.L_x_13770) ;  /* 0x0000000400a87947 */ /* 0x000fea0003800000 */
.L_x_13777:
        /* <DEDUP_REMOVED lines=11> */
.L_x_13784:
        /* <DEDUP_REMOVED lines=21> */
.L_x_13788:
[----:B------:R-:W-:Y:S05]  /*8780*/  BSYNC B1 ;  /* 0x0000000000017941 */ /* 0x000fea0003800000 */
.L_x_13787:
[----:B------:R-:W-:Y:S01]  /*8790*/  IMAD.SHL.U32 R2, R2, 0x100000, RZ ;  /* 0x0010000002027824 */ /* 0x000fe200078e00ff */
[----:B------:R-:W-:-:S04]  /*87a0*/  LEA R3, R0, 0x3b800000, 0x17 ;  /* 0x3b80000000037811 */ /* 0x000fc800078eb8ff */
[----:B------:R-:W-:-:S07]  /*87b0*/  LOP3.LUT R2, R3, R2, R4, 0xfe, !PT ;  /* 0x0000000203027212 */ /* 0x000fce00078efe04 */
.L_x_13786:
[----:B------:R-:W-:Y:S05]  /*87c0*/  BSYNC B0 ;  /* 0x0000000000007941 */ /* 0x000fea0003800000 */
.L_x_13785:
[----:B------:R-:W0:Y:S01]  /*87d0*/  F2I.S64.TRUNC R2, R2 ;  /* 0x0000000200027311 */ /* 0x000e22000020d900 */
[----:B------:R-:W-:Y:S05]  /*87e0*/  BRA `(.L_x_13770) ;  /* 0x00000004000c7947 */ /* 0x000fea0003800000 */
.L_x_13783:
        /* <DEDUP_REMOVED lines=21> */
.L_x_13792:
[----:B------:R-:W-:Y:S05]  /*8940*/  BSYNC B1 ;  /* 0x0000000000017941 */ /* 0x000fea0003800000 */
.L_x_13791:
[----:B------:R-:W-:Y:S01]  /*8950*/  IMAD.SHL.U32 R2, R2, 0x200000, RZ ;  /* 0x0020000002027824 */ /* 0x000fe200078e00ff */
[----:B------:R-:W-:-:S04]  /*8960*/  LEA R3, R0, 0x37800000, 0x17 ;  /* 0x3780000000037811 */ /* 0x000fc800078eb8ff */
[----:B------:R-:W-:-:S07]  /*8970*/  LOP3.LUT R2, R3, R2, R4, 0xfe, !PT ;  /* 0x0000000203027212 */ /* 0x000fce00078efe04 */
.L_x_13790:
[----:B------:R-:W-:Y:S05]  /*8980*/  BSYNC B0 ;  /* 0x0000000000007941 */ /* 0x000fea0003800000 */
.L_x_13789:
[----:B------:R-:W0:Y:S01]  /*8990*/  F2I.S64.TRUNC R2, R2 ;  /* 0x0000000200027311 */ /* 0x000e22000020d900 */
[----:B------:R-:W-:Y:S05]  /*89a0*/  BRA `(.L_x_13770) ;  /* 0x00000000009c7947 */ /* 0x000fea0003800000 */
.L_x_13782:
        /* <DEDUP_REMOVED lines=14> */
.L_x_13796:
[----:B------:R-:W-:Y:S05]  /*8a90*/  BSYNC B0 ;  /* 0x0000000000007941 */ /* 0x000fea0003800000 */
.L_x_13795:
[----:B------:R-:W4:Y:S01]  /*8aa0*/  F2I.S64.TRUNC R2, R2 ;  /* 0x0000000200027311 */ /* 0x000f22000020d900 */
[----:B------:R-:W-:Y:S05]  /*8ab0*/  BRA `(.L_x_13770) ;  /* 0x0000000000587947 */ /* 0x000fea0003800000 */
.L_x_13769:
        /* <DEDUP_REMOVED lines=16> */
.L_x_13797:
[----:B------:R-:W-:Y:S01]  /*8bc0*/  CS2R R2, SRZ ;  /* 0x0000000000027805 */ /* 0x000fe2000001ff00 */
[----:B------:R-:W-:Y:S06]  /*8bd0*/  BRA `(.L_x_13770) ;  /* 0x0000000000107947 */ /* 0x000fec0003800000 */
.L_x_13794:
[----:B------:R0:W5:Y:S01]  /*8be0*/  LDG.E.64 R2, desc[UR36][R4.64] ;  /* 0x0000002404027981 */ /* 0x000162000c1e1b00 */
[----:B------:R-:W-:Y:S05]  /*8bf0*/  BRA `(.L_x_13770) ;  /* 0x0000000000087947 */ /* 0x000fea0003800000 */
.L_x_13793:
[----:B------:R0:W5:Y:S01]  /*8c00*/  LDG.E R2, desc[UR36][R4.64] ;  /* 0x0000002404027981 */ /* 0x000162000c1e1900 */
[----:B------:R-:W-:-:S07]  /*8c10*/  IMAD.MOV.U32 R3, RZ, RZ, RZ ;  /* 0x000000ffff037224 */ /* 0x000fce00078e00ff */
.L_x_13770:
[----:B------:R-:W0:Y:S01]  /*8c20*/  LDC R6, c[0x0][0x424] ;  /* 0x00010900ff067b82 */ /* 0x000e220000000800 */
[----:B------:R-:W-:Y:S01]  /*8c30*/  BSSY B0, `(.L_x_13798) ;  /* 0x000004a000007945 */ /* 0x000fe20003800000 */
[----:B0-----:R-:W-:-:S13]  /*8c40*/  ISETP.GE.AND P0, PT, R6, RZ, PT ;  /* 0x000000ff0600720c */ /* 0x001fda0003f06270 */
[----:B------:R-:W-:Y:S05]  /*8c50*/  @!P0 BRA `(.L_x_13799) ;  /* 0x0000000000dc8947 */ /* 0x000fea0003800000 */
[----:B------:R-:W0:Y:S01]  /*8c60*/  LDC R9, c[0x0][0x420] ;  /* 0x00010800ff097b82 */ /* 0x000e220000000800 */
[----:B------:R-:W-:Y:S02]  /*8c70*/  IMAD.MOV.U32 R0, RZ, RZ, 0x1 ;  /* 0x00000001ff007424 */ /* 0x000fe400078e00ff */
[----:B------:R-:W-:Y:S01]  /*8c80*/  IMAD.MOV.U32 R5, RZ, RZ, RZ ;  /* 0x000000ffff057224 */ /* 0x000fe200078e00ff */
[----:B0-----:R-:W-:-:S04]  /*8c90*/  ISETP.NE.U32.AND P0, PT, R9, RZ, PT ;  /* 0x000000ff0900720c */ /* 0x001fc80003f05070 */
        /* <DEDUP_REMOVED lines=9> */
[----:B-12345:R-:W-:-:S02]  /*8d30*/  SEL R4, R2, 0x1, !P0 ;  /* 0x0000000102047807 */ /* 0x03efc40004000000 */
        /* <DEDUP_REMOVED lines=15> */
.L_x_13803:
        /* <DEDUP_REMOVED lines=24> */
.L_x_13802:
[----:B------:R-:W-:Y:S05]  /*8fb0*/  BSYNC B1 ;  /* 0x0000000000017941 */ /* 0x000fea0003800000 */
.L_x_13801:
[----:B------:R-:W-:Y:S05]  /*8fc0*/  BRA `(.L_x_13800) ;  /* 0x0000000000407947 */ /* 0x000fea0003800000 */
.L_x_13799:
[----:B-12345:R-:W-:Y:S01]  /*8fd0*/  ISETP.NE.U32.AND P0, PT, R2, 0x1, PT ;  /* 0x000000010200780c */ /* 0x03efe20003f05070 */
        /* <DEDUP_REMOVED lines=15> */
.L_x_13800:
[----:B------:R-:W-:Y:S05]  /*90d0*/  BSYNC B0 ;  /* 0x0000000000007941 */ /* 0x000fea0003800000 */
.L_x_13798:
[----:B-12345:R-:W0:Y:S01]  /*90e0*/  LDC.U8 R3, c[0x0][0x430] ;  /* 0x00010c00ff037b82 */ /* 0x03ee220000000000 */
        /* <DEDUP_REMOVED lines=14> */
.L_x_13807:
[----:B------:R0:W-:Y:S01]  /*91d0*/  STG.E.U8 desc[UR36][R16.64], R4 ;  /* 0x0000000410007986 */ /* 0x0001e2000c101124 */
[----:B------:R-:W-:Y:S05]  /*91e0*/  BRA `(.L_x_13809) ;  /* 0x0000000c004c7947 */ /* 0x000fea0003800000 */
.L_x_13806:
        /* <DEDUP_REMOVED lines=8> */
.L_x_13811:
[----:B------:R0:W-:Y:S01]  /*9270*/  STG.E desc[UR36][R16.64], R4 ;  /* 0x0000000410007986 */ /* 0x0001e2000c101924 */
[----:B------:R-:W-:Y:S05]  /*9280*/  BRA `(.L_x_13809) ;  /* 0x0000000c00247947 */ /* 0x000fea0003800000 */
.L_x_13810:
[----:B------:R0:W-:Y:S01]  /*9290*/  STG.E.U16 desc[UR36][R16.64], R4 ;  /* 0x0000000410007986 */ /* 0x0001e2000c101524 */
[----:B------:R-:W-:Y:S05]  /*92a0*/  BRA `(.L_x_13809) ;  /* 0x0000000c001c7947 */ /* 0x000fea0003800000 */
.L_x_13805:
        /* <DEDUP_REMOVED lines=9> */
.L_x_13813:
[----:B------:R-:W0:Y:S02]  /*9340*/  I2F.S64 R0, R4 ;  /* 0x0000000400007312 */ /* 0x000e240000301400 */
[----:B0-----:R-:W-:-:S05]  /*9350*/  F2FP.F16.F32.PACK_AB R0, RZ, R0 ;  /* 0x00000000ff00723e */ /* 0x001fca00000000ff */
[----:B------:R0:W-:Y:S01]  /*9360*/  STG.E.U16 desc[UR36][R16.64], R0 ;  /* 0x0000000010007986 */ /* 0x0001e2000c101524 */
[----:B------:R-:W-:Y:S05]  /*9370*/  BRA `(.L_x_13809) ;  /* 0x0000000800e87947 */ /* 0x000fea0003800000 */
.L_x_13812:
        /* <DEDUP_REMOVED lines=10> */
.L_x_13815:
[----:B------:R-:W0:Y:S02]  /*9420*/  I2F.S64 R4, R4 ;  /* 0x0000000400047312 */ /* 0x000e240000301400 */
[----:B0-----:R-:W-:-:S04]  /*9430*/  F2FP.F16.F32.PACK_AB R3, RZ, R4 ;  /* 0x00000004ff03723e */ /* 0x001fc800000000ff */
[----:B------:R-:W-:-:S05]  /*9440*/  PRMT R3, R3, 0x5410, RZ ;  /* 0x0000541003037816 */ /* 0x000fca00000000ff */
[----:B------:R0:W-:Y:S01]  /*9450*/  STG.E desc[UR36][R16.64], R3 ;  /* 0x0000000310007986 */ /* 0x0001e2000c101924 */
[----:B------:R-:W-:Y:S05]  /*9460*/  BRA `(.L_x_13809) ;  /* 0x0000000800ac7947 */ /* 0x000fea0003800000 */
.L_x_13814:
[----:B------:R-:W0:Y:S02]  /*9470*/  I2F.F64.S64 R2, R4 ;  /* 0x0000000400027312 */ /* 0x000e240000301c00 */
[----:B0-----:R0:W-:Y:S01]  /*9480*/  STG.E.64 desc[UR36][R16.64], R2 ;  /* 0x0000000210007986 */ /* 0x0011e2000c101b24 */
[----:B------:R-:W-:Y:S05]  /*9490*/  BRA `(.L_x_13809) ;  /* 0x0000000800a07947 */ /* 0x000fea0003800000 */
.L_x_13804:
        /* <DEDUP_REMOVED lines=13> */
.L_x_13818:
[----:B------:R-:W0:Y:S01]  /*9570*/  I2F.F64.S64 R4, R4 ;  /* 0x0000000400047312 */ /* 0x000e220000301c00 */
[----:B------:R-:W-:-:S05]  /*9580*/  CS2R R6, SRZ ;  /* 0x0000000000067805 */ /* 0x000fca000001ff00 */
[----:B0-----:R0:W-:Y:S01]  /*9590*/  STG.E.128 desc[UR36][R16.64], R4 ;  /* 0x0000000410007986 */ /* 0x0011e2000c101d24 */
[----:B------:R-:W-:Y:S05]  /*95a0*/  BRA `(.L_x_13809) ;  /* 0x00000008005c7947 */ /* 0x000fea0003800000 */
.L_x_13817:
        /* <DEDUP_REMOVED lines=21> */
.L_x_13822:
[----:B------:R-:W-:Y:S05]  /*9700*/  BSYNC B0 ;  /* 0x0000000000007941 */ /* 0x000fea0003800000 */
.L_x_13821:
[----:B------:R-:W-:-:S05]  /*9710*/  LOP3.LUT R3, R0, R3, RZ, 0xfc, !PT ;  /* 0x0000000300037212 */ /* 0x000fca00078efcff */
[----:B------:R0:W-:Y:S01]  /*9720*/  STG.E.U8 desc[UR36][R16.64], R3 ;  /* 0x0000000310007986 */ /* 0x0001e2000c101124 */
[----:B------:R-:W-:Y:S05]  /*9730*/  BRA `(.L_x_13809) ;  /* 0x0000000400f87947 */ /* 0x000fea0003800000 */
.L_x_13820:
        /* <DEDUP_REMOVED lines=13> */
.L_x_13824:
[----:B------:R-:W-:Y:S01]  /*9810*/  IMAD.MOV.U32 R0, RZ, RZ, 0x7f ;  /* 0x0000007fff007424 */ /* 0x000fe200078e00ff */
[----:B------:R-:W-:-:S04]  /*9820*/  ISETP.GT.U32.AND P0, PT, R2, 0x7f800000, PT ;  /* 0x7f8000000200780c */ /* 0x000fc80003f04070 */
[----:B------:R-:W-:-:S09]  /*9830*/  SEL R0, R0, 0x7c, P0 ;  /* 0x0000007c00007807 */ /* 0x000fd20000000000 */
.L_x_13825:
[----:B------:R-:W-:Y:S05]  /*9840*/  BSYNC B0 ;  /* 0x0000000000007941 */ /* 0x000fea0003800000 */
.L_x_13823:
[----:B------:R-:W-:-:S04]  /*9850*/  LOP3.LUT R2, R5, 0x80000000, RZ, 0xc0, !PT ;  /* 0x8000000005027812 */ /* 0x000fc800078ec0ff */
[----:B------:R-:W-:-:S04]  /*9860*/  SHF.R.U32.HI R3, RZ, 0x18, R2 ;  /* 0x00000018ff037819 */ /* 0x000fc80000011602 */
[----:B------:R-:W-:-:S05]  /*9870*/  LOP3.LUT R3, R0, R3, RZ, 0xfc, !PT ;  /* 0x0000000300037212 */ /* 0x000fca00078efcff */
[----:B------:R0:W-:Y:S01]  /*9880*/  STG.E.U8 desc[UR36][R16.64], R3 ;  /* 0x0000000310007986 */ /* 0x0001e2000c101124 */
[----:B------:R-:W-:Y:S05]  /*9890*/  BRA `(.L_x_13809) ;  /* 0x0000000400a07947 */ /* 0x000fea0003800000 */
.L_x_13819:
[----:B------:R-:W0:Y:S02]  /*98a0*/  I2F.S64 R0, R4 ;  /* 0x0000000400007312 */ /* 0x000e240000301400 */
[----:B0-----:R-:W-:-:S05]  /*98b0*/  F2FP.BF16.F32.PACK_AB R0, RZ, R0 ;  /* 0x00000000ff00723e */ /* 0x001fca00000010ff */
[----:B------:R0:W-:Y:S01]  /*98c0*/  STG.E.U16 desc[UR36][R16.64], R0 ;  /* 0x0000000010007986 */ /* 0x0001e2000c101524 */
[----:B------:R-:W-:Y:S05]  /*98d0*/  BRA `(.L_x_13809) ;  /* 0x0000000400907947 */ /* 0x000fea0003800000 */
.L_x_13816:
        /* <DEDUP_REMOVED lines=10> */
.L_x_13828:
        /* <DEDUP_REMOVED lines=17> */
.L_x_13831:
[----:B------:R-:W-:-:S04]  /*9a90*/  LOP3.LUT R2, R5, 0x80000000, RZ, 0xc0, !PT ;  /* 0x8000000005027812 */ /* 0x000fc800078ec0ff */
[----:B------:R-:W-:-:S04]  /*9aa0*/  SHF.R.U32.HI R3, RZ, 0x18, R2 ;  /* 0x00000018ff037819 */ /* 0x000fc80000011602 */
[----:B------:R-:W-:-:S04]  /*9ab0*/  LOP3.LUT R0, R0, R3, RZ, 0xfc, !PT ;  /* 0x0000000300007212 */ /* 0x000fc800078efcff */
[----:B------:R-:W-:-:S07]  /*9ac0*/  PRMT R8, R0, 0x7610, R8 ;  /* 0x0000761000087816 */ /* 0x000fce0000000008 */
.L_x_13830:
[----:B------:R-:W-:Y:S05]  /*9ad0*/  BSYNC B0 ;  /* 0x0000000000007941 */ /* 0x000fea0003800000 */
.L_x_13829:
[----:B------:R0:W-:Y:S01]  /*9ae0*/  STG.E.U8 desc[UR36][R16.64], R8 ;  /* 0x0000000810007986 */ /* 0x0001e2000c101124 */
[----:B------:R-:W-:Y:S05]  /*9af0*/  BRA `(.L_x_13809) ;  /* 0x0000000400087947 */ /* 0x000fea0003800000 */
.L_x_13827:
        /* <DEDUP_REMOVED lines=17> */
.L_x_13834:
[----:B------:R-:W-:-:S04]  /*9c10*/  LOP3.LUT R2, R5, 0x80000000, RZ, 0xc0, !PT ;  /* 0x8000000005027812 */ /* 0x000fc800078ec0ff */
[----:B------:R-:W-:-:S04]  /*9c20*/  SHF.R.U32.HI R3, RZ, 0x18, R2 ;  /* 0x00000018ff037819 */ /* 0x000fc80000011602 */
[----:B------:R-:W-:-:S04]  /*9c30*/  LOP3.LUT R0, R0, R3, RZ, 0xfc, !PT ;  /* 0x0000000300007212 */ /* 0x000fc800078efcff */
[----:B------:R-:W-:-:S07]  /*9c40*/  PRMT R8, R0, 0x7610, R8 ;  /* 0x0000761000087816 */ /* 0x000fce0000000008 */
.L_x_13833:
[----:B------:R-:W-:Y:S05]  /*9c50*/  BSYNC B0 ;  /* 0x0000000000007941 */ /* 0x000fea0003800000 */
.L_x_13832:
[----:B------:R3:W-:Y:S01]  /*9c60*/  STG.E.U8 desc[UR36][R16.64], R8 ;  /* 0x0000000810007986 */ /* 0x0007e2000c101124 */
[----:B------:R-:W-:Y:S05]  /*9c70*/  BRA `(.L_x_13809) ;  /* 0x0000000000a87947 */ /* 0x000fea0003800000 */
.L_x_13826:
        /* <DEDUP_REMOVED lines=22> */
.L_x_13808:
        /* <DEDUP_REMOVED lines=16> */
.L_x_13837:
[----:B------:R-:W-:Y:S05]  /*9ee0*/  BRA `(.L_x_13809) ;  /* 0x00000000000c7947 */ /* 0x000fea0003800000 */
.L_x_13836:
[----:B------:R1:W-:Y:S01]  /*9ef0*/  STG.E.64 desc[UR36][R16.64], R4 ;  /* 0x0000000410007986 */ /* 0x0003e2000c101b24 */
[----:B------:R-:W-:Y:S05]  /*9f00*/  BRA `(.L_x_13809) ;  /* 0x0000000000047947 */ /* 0x000fea0003800000 */
.L_x_13835:
[----:B------:R0:W-:Y:S02]  /*9f10*/  STG.E desc[UR36][R16.64], R4 ;  /* 0x0000000410007986 */ /* 0x0001e4000c101924 */
.L_x_13809:
[----:B------:R-:W-:-:S07]  /*9f20*/  VIADD R19, R19, 0x80 ;  /* 0x0000008013137836 */ /* 0x000fce0000000000 */
.L_x_13763:
[----:B------:R-:W-:Y:S05]  /*9f30*/  BSYNC B6 ;  /* 0x0000000000067941 */ /* 0x000fea0003800000 */
.L_x_13762:
        /* <DEDUP_REMOVED lines=306> */
.L_x_13838:
        /* <DEDUP_REMOVED lines=21> */
.L_x_13842:
[----:B------:R0:W5:Y:S01]  /*b3b0*/  LDG.E.U8 R2, desc[UR36][R4.64] ;  /* 0x0000002404027981 */ /* 0x000162000c1e1100 */
[----:B------:R-:W-:Y:S01]  /*b3c0*/  IMAD.MOV.U32 R3, RZ, RZ, RZ ;  /* 0x000000ffff037224 */ /* 0x000fe200078e00ff */
[----:B------:R-:W-:Y:S06]  /*b3d0*/  BRA `(.L_x_13844) ;  /* 0x0000000c00487947 */ /* 0x000fec0003800000 */
.L_x_13841:
        /* <DEDUP_REMOVED lines=8> */
.L_x_13846:
[----:B------:R-:W2:Y:S02]  /*b460*/  LDG.E R2, desc[UR36][R4.64] ;  /* 0x0000002404027981 */ /* 0x000ea4000c1e1900 */
[----:B--2---:R-:W-:Y:S01]  /*b470*/  SHF.R.S32.HI R3, RZ, 0x1f, R2 ;  /* 0x0000001fff037819 */ /* 0x004fe20000011402 */
[----:B------:R-:W-:Y:S06]  /*b480*/  BRA `(.L_x_13844) ;  /* 0x0000000c001c7947 */ /* 0x000fec0003800000 */
.L_x_13845:
[----:B------:R-:W2:Y:S02]  /*b490*/  LDG.E.S16 R2, desc[UR36][R4.64] ;  /* 0x0000002404027981 */ /* 0x000ea4000c1e1700 */
[----:B--2---:R-:W-:Y:S01]  /*b4a0*/  SHF.R.S32.HI R3, RZ, 0x1f, R2 ;  /* 0x0000001fff037819 */ /* 0x004fe20000011402 */
[----:B------:R-:W-:Y:S06]  /*b4b0*/  BRA `(.L_x_13844) ;  /* 0x0000000c00107947 */ /* 0x000fec0003800000 */
.L_x_13840:
[----:B------:R-:W-:-:S13]  /*b4c0*/  ISETP.GT.AND P0, PT, R2, 0x6, PT ;  /* 0x000000060200780c */ /* 0x000fda0003f04270 */
[----:B------:R-:W-:Y:S05]  /*b4d0*/  @P0 BRA `(.L_x_13847) ;  /* 0x00000000002c0947 */ /* 0x000fea0003800000 */
[----:B------:R-:W-:-:S13]  /*b4e0*/  ISETP.NE.AND P0, PT, R2, 0x5, PT ;  /* 0x000000050200780c */ /* 0x000fda0003f05270 */
[----:B------:R-:W-:Y:S05]  /*b4f0*/  @!P0 BRA `(.L_x_13848) ;  /* 0x0000000000148947 */ /* 0x000fea0003800000 */
[----:B------:R-:W-:-:S13]  /*b500*/  ISETP.NE.AND P0, PT, R2, 0x6, PT ;  /* 0x000000060200780c */ /* 0x000fda0003f05270 */
[----:B------:R-:W-:Y:S05]  /*b510*/  @P0 BRA `(.L_x_13843) ;  /* 0x0000000800a00947 */ /* 0x000fea0003800000 */
[----:B------:R-:W2:Y:S02]  /*b520*/  LDG.E R2, desc[UR36][R4.64] ;  /* 0x0000002404027981 */ /* 0x000ea4000c1e1900 */
[----:B--2---:R-:W1:Y:S01]  /*b530*/  F2I.S64.TRUNC R2, R2 ;  /* 0x0000000200027311 */ /* 0x004e62000020d900 */
[----:B------:R-:W-:Y:S05]  /*b540*/  BRA `(.L_x_13844) ;  /* 0x0000000800ec7947 */ /* 0x000fea0003800000 */
.L_x_13848:
[----:B------:R-:W2:Y:S02]  /*b550*/  LDG.E.U16 R4, desc[UR36][R4.64] ;  /* 0x0000002404047981 */ /* 0x000ea4000c1e1500 */
[----:B--2---:R-:W-:-:S06]  /*b560*/  HADD2.F32 R2, -RZ, R4.H0_H0 ;  /* 0x20000004ff027230 */ /* 0x004fcc0000004100 */
[----:B------:R-:W0:Y:S01]  /*b570*/  F2I.S64.TRUNC R2, R2 ;  /* 0x0000000200027311 */ /* 0x000e22000020d900 */
[----:B------:R-:W-:Y:S05]  /*b580*/  BRA `(.L_x_13844) ;  /* 0x0000000800dc7947 */ /* 0x000fea0003800000 */
.L_x_13847:
[----:B------:R-:W-:-:S13]  /*b590*/  ISETP.NE.AND P0, PT, R2, 0x7, PT ;  /* 0x000000070200780c */ /* 0x000fda0003f05270 */
[----:B------:R-:W-:Y:S05]  /*b5a0*/  @!P0 BRA `(.L_x_13849) ;  /* 0x00000000002c8947 */ /* 0x000fea0003800000 */
[----:B------:R-:W-:-:S13]  /*b5b0*/  ISETP.NE.AND P0, PT, R2, 0x8, PT ;  /* 0x000000080200780c */ /* 0x000fda0003f05270 */
[----:B------:R-:W-:Y:S05]  /*b5c0*/  @!P0 BRA `(.L_x_13850) ;  /* 0x0000000000148947 */ /* 0x000fea0003800000 */
[----:B------:R-:W-:-:S13]  /*b5d0*/  ISETP.NE.AND P0, PT, R2, 0x9, PT ;  /* 0x000000090200780c */ /* 0x000fda0003f05270 */
[----:B------:R-:W-:Y:S05]  /*b5e0*/  @P0 BRA `(.L_x_13843) ;  /* 0x00000008006c0947 */ /* 0x000fea0003800000 */
[----:B------:R-:W2:Y:S02]  /*b5f0*/  LDG.E R2, desc[UR36][R4.64] ;  /* 0x0000002404027981 */ /* 0x000ea4000c1e1900 */
[----:B--2---:R-:W2:Y:S01]  /*b600*/  F2I.S64.TRUNC R2, R2 ;  /* 0x0000000200027311 */ /* 0x004ea2000020d900 */
[----:B------:R-:W-:Y:S05]  /*b610*/  BRA `(.L_x_13844) ;  /* 0x0000000800b87947 */ /* 0x000fea0003800000 */
.L_x_13850:
[----:B------:R-:W2:Y:S02]  /*b620*/  LDG.E.U16 R4, desc[UR36][R4.64] ;  /* 0x0000002404047981 */ /* 0x000ea4000c1e1500 */
[----:B--2---:R-:W-:-:S06]  /*b630*/  HADD2.F32 R2, -RZ, R4.H0_H0 ;  /* 0x20000004ff027230 */ /* 0x004fcc0000004100 */
[----:B------:R-:W3:Y:S01]  /*b640*/  F2I.S64.TRUNC R2, R2 ;  /* 0x0000000200027311 */ /* 0x000ee2000020d900 */
[----:B------:R-:W-:Y:S05]  /*b650*/  BRA `(.L_x_13844) ;  /* 0x0000000800a87947 */ /* 0x000fea0003800000 */
.L_x_13849:
[----:B------:R-:W2:Y:S02]  /*b660*/  LDG.E.64 R2, desc[UR36][R4.64] ;  /* 0x0000002404027981 */ /* 0x000ea4000c1e1b00 */
[----:B--2---:R-:W4:Y:S01]  /*b670*/  F2I.S64.F64.TRUNC R2, R2 ;  /* 0x0000000200027311 */ /* 0x004f22000030d900 */
[----:B------:R-:W-:Y:S05]  /*b680*/  BRA `(.L_x_13844) ;  /* 0x00000008009c7947 */ /* 0x000fea0003800000 */
.L_x_13839:
        /* <DEDUP_REMOVED lines=13> */
.L_x_13853:
[----:B------:R-:W2:Y:S02]  /*b760*/  LDG.E.64 R2, desc[UR36][R4.64] ;  /* 0x0000002404027981 */ /* 0x000ea4000c1e1b00 */
[----:B--2---:R-:W0:Y:S01]  /*b770*/  F2I.S64.F64.TRUNC R2, R2 ;  /* 0x0000000200027311 */ /* 0x004e22000030d900 */
[----:B------:R-:W-:Y:S05]  /*b780*/  BRA `(.L_x_13844) ;  /* 0x00000008005c7947 */ /* 0x000fea0003800000 */
.L_x_13852:
        /* <DEDUP_REMOVED lines=27> */
.L_x_13855:
        /* <DEDUP_REMOVED lines=14> */
.L_x_13854:
[----:B------:R-:W2:Y:S02]  /*ba20*/  LDG.E.U16 R2, desc[UR36][R4.64] ;  /* 0x0000002404027981 */ /* 0x000ea4000c1e1500 */
[----:B--2---:R-:W-:-:S06]  /*ba30*/  IMAD.U32 R2, R2, 0x10000, RZ ;  /* 0x0001000002027824 */ /* 0x004fcc00078e00ff */
[----:B------:R-:W0:Y:S01]  /*ba40*/  F2I.S64.TRUNC R2, R2 ;  /* 0x0000000200027311 */ /* 0x000e22000020d900 */
[----:B------:R-:W-:Y:S05]  /*ba50*/  BRA `(.L_x_13844) ;  /* 0x0000000400a87947 */ /* 0x000fea0003800000 */
.L_x_13851:
        /* <DEDUP_REMOVED lines=11> */
.L_x_13858:
        /* <DEDUP_REMOVED lines=21> */
.L_x_13862:
[----:B------:R-:W-:Y:S05]  /*bc60*/  BSYNC B1 ;  /* 0x0000000000017941 */ /* 0x000fea0003800000 */
.L_x_13861:
[----:B------:R-:W-:Y:S01]  /*bc70*/  IMAD.SHL.U32 R2, R2, 0x100000, RZ ;  /* 0x0010000002027824 */ /* 0x000fe200078e00ff */
[----:B------:R-:W-:-:S04]  /*bc80*/  LEA R3, R0, 0x3b800000, 0x17 ;  /* 0x3b80000000037811 */ /* 0x000fc800078eb8ff */
[----:B------:R-:W-:-:S07]  /*bc90*/  LOP3.LUT R2, R3, R2, R4, 0xfe, !PT ;  /* 0x0000000203027212 */ /* 0x000fce00078efe04 */
.L_x_13860:
[----:B------:R-:W-:Y:S05]  /*bca0*/  BSYNC B0 ;  /* 0x0000000000007941 */ /* 0x000fea0003800000 */
.L_x_13859:
[----:B------:R-:W0:Y:S01]  /*bcb0*/  F2I.S64.TRUNC R2, R2 ;  /* 0x0000000200027311 */ /* 0x000e22000020d900 */
[----:B------:R-:W-:Y:S05]  /*bcc0*/  BRA `(.L_x_13844) ;  /* 0x00000004000c7947 */ /* 0x000fea0003800000 */
.L_x_13857:
        /* <DEDUP_REMOVED lines=21> */
.L_x_13866:
[----:B------:R-:W-:Y:S05]  /*be20*/  BSYNC B1 ;  /* 0x0000000000017941 */ /* 0x000fea0003800000 */
.L_x_13865:
[----:B------:R-:W-:Y:S01]  /*be30*/  IMAD.SHL.U32 R2, R2, 0x200000, RZ ;  /* 0x0020000002027824 */ /* 0x000fe200078e00ff */
[----:B------:R-:W-:-:S04]  /*be40*/  LEA R3, R0, 0x37800000, 0x17 ;  /* 0x3780000000037811 */ /* 0x000fc800078eb8ff */
[----:B------:R-:W-:-:S07]  /*be50*/  LOP3.LUT R2, R3, R2, R4, 0xfe, !PT ;  /* 0x0000000203027212 */ /* 0x000fce00078efe04 */
.L_x_13864:
[----:B------:R-:W-:Y:S05]  /*be60*/  BSYNC B0 ;  /* 0x0000000000007941 */ /* 0x000fea0003800000 */
.L_x_13863:
[----:B------:R-:W0:Y:S01]  /*be70*/  F2I.S64.TRUNC R2, R2 ;  /* 0x0000000200027311 */ /* 0x000e22000020d900 */
[----:B------:R-:W-:Y:S05]  /*be80*/  BRA `(.L_x_13844) ;  /* 0x00000000009c7947 */ /* 0x000fea0003800000 */
.L_x_13856:
        /* <DEDUP_REMOVED lines=14> */
.L_x_13870:
[----:B------:R-:W-:Y:S05]  /*bf70*/  BSYNC B0 ;  /* 0x0000000000007941 */ /* 0x000fea0003800000 */
.L_x_13869:
[----:B------:R-:W0:Y:S01]  /*bf80*/  F2I.S64.TRUNC R2, R2 ;  /* 0x0000000200027311 */ /* 0x000e22000020d900 */
[----:B------:R-:W-:Y:S05]  /*bf90*/  BRA `(.L_x_13844) ;  /* 0x0000000000587947 */ /* 0x000fea0003800000 */
.L_x_13843:
        /* <DEDUP_REMOVED lines=16> */
.L_x_13871:
[----:B------:R-:W-:Y:S01]  /*c0a0*/  CS2R R2, SRZ ;  /* 0x0000000000027805 */ /* 0x000fe2000001ff00 */
[----:B------:R-:W-:Y:S06]  /*c0b0*/  BRA `(.L_x_13844) ;  /* 0x0000000000107947 */ /* 0x000fec0003800000 */
.L_x_13868:
[----:B------:R0:W5:Y:S01]  /*c0c0*/  LDG.E.64 R2, desc[UR36][R4.64] ;  /* 0x0000002404027981 */ /* 0x000162000c1e1b00 */
[----:B------:R-:W-:Y:S05]  /*c0d0*/  BRA `(.L_x_13844) ;  /* 0x0000000000087947 */ /* 0x000fea0003800000 */
.L_x_13867:
[----:B------:R0:W5:Y:S01]  /*c0e0*/  LDG.E R2, desc[UR36][R4.64] ;  /* 0x0000002404027981 */ /* 0x000162000c1e1900 */
[----:B------:R-:W-:-:S07]  /*c0f0*/  IMAD.MOV.U32 R3, RZ, RZ, RZ ;  /* 0x000000ffff037224 */ /* 0x000fce00078e00ff */
.L_x_13844:
        /* <DEDUP_REMOVED lines=29> */
[----:B------:R-:W-:Y:S01]  /*c2d0*/  IMAD.IADD R7, R3, 0x1, R9 ;  /* 0x0000000103077824 */ /* 0x000fe200078e0209 */
[--C-:B------:R-:W-:Y:S01]  /*c2e0*/  SHF.R.S32.HI R3, RZ, 0x1, R11.reuse ;  /* 0x00000001ff037819 */ /* 0x100fe2000001140b */
[----:B------:R-:W-:Y:S01]  /*c2f0*/  IMAD.MOV.U32 R6, RZ, RZ, R2 ;  /* 0x000000ffff067224 */ /* 0x000fe200078e0002 */
[----:B------:R-:W-:-:S07]  /*c300*/  SHF.R.S64 R2, R8, 0x1, R11 ;  /* 0x0000000108027819 */ /* 0x000fce000000100b */
.L_x_13877:
        /* <DEDUP_REMOVED lines=8> */
[----:B------:R-:W-:Y:S02]  /*c390*/  SEL R9, R7, RZ, !P1 ;  /* 0x000000ff07097207 */ /* 0x000fe40004800000 */
[C---:B------:R-:W-:Y:S01]  /*c3a0*/  SEL R8, R6.reuse, 0x1, !P1 ;  /* 0x0000000106087807 */ /* 0x040fe20004800000 */
[----:B------:R-:W-:Y:S01]  /*c3b0*/  IMAD.WIDE.U32 R6, R6, R6, RZ ;  /* 0x0000000606067225 */ /* 0x000fe200078e00ff */
[----:B------:R-:W-:Y:S02]  /*c3c0*/  LEA.HI R4, P1, R3, R2, RZ, 0x1 ;  /* 0x0000000203047211 */ /* 0x000fe400078308ff */
[----:B------:R-:W-:Y:S01]  /*c3d0*/  ISETP.GE.U32.AND.EX P0, PT, R10, RZ, PT, P0 ;  /* 0x000000ff0a00720c */ /* 0x000fe20003f06100 */
[----:B------:R-:W-:Y:S02]  /*c3e0*/  IMAD R9, R9, R0, RZ ;  /* 0x0000000009097224 */ /* 0x000fe400078e02ff */
[----:B------:R-:W-:Y:S02]  /*c3f0*/  IMAD.IADD R7, R7, 0x1, R11 ;  /* 0x0000000107077824 */ /* 0x000fe400078e020b */
[----:B------:R-:W-:-:S02]  /*c400*/  IMAD R9, R5, R8, R9 ;  /* 0x0000000805097224 */ /* 0x000fc400078e0209 */
[----:B------:R-:W-:Y:S02]  /*c410*/  IMAD.X R5, RZ, RZ, R3, P1 ;  /* 0x000000ffff057224 */ /* 0x000fe400008e0603 */
[----:B------:R-:W-:-:S03]  /*c420*/  IMAD.WIDE.U32 R2, R8, R0, RZ ;  /* 0x0000000008027225 */ /* 0x000fc600078e00ff */
[--C-:B------:R-:W-:Y:S01]  /*c430*/  SHF.R.S64 R4, R4, 0x1, R5.reuse ;  /* 0x0000000104047819 */ /* 0x100fe20000001005 */
[----:B------:R-:W-:Y:S01]  /*c440*/  IMAD.MOV.U32 R0, RZ, RZ, R2 ;  /* 0x000000ffff007224 */ /* 0x000fe200078e0002 */
[----:B------:R-:W-:Y:S01]  /*c450*/  SHF.R.S32.HI R8, RZ, 0x1, R5 ;  /* 0x00000001ff087819 */ /* 0x000fe20000011405 */
[----:B------:R-:W-:Y:S02]  /*c460*/  IMAD.IADD R5, R3, 0x1, R9 ;  /* 0x0000000103057824 */ /* 0x000fe400078e0209 */
[----:B------:R-:W-:Y:S02]  /*c470*/  IMAD.MOV.U32 R2, RZ, RZ, R4 ;  /* 0x000000ffff027224 */ /* 0x000fe400078e0004 */
[----:B------:R-:W-:Y:S01]  /*c480*/  IMAD.MOV.U32 R3, RZ, RZ, R8 ;  /* 0x000000ffff037224 */ /* 0x000fe200078e0008 */
[----:B------:R-:W-:Y:S06]  /*c490*/  @P0 BRA `(.L_x_13877) ;  /* 0xfffffffc009c0947 */ /* 0x000fec000383ffff */
.L_x_13876:
[----:B------:R-:W-:Y:S05]  /*c4a0*/  BSYNC B1 ;  /* 0x0000000000017941 */ /* 0x000fea0003800000 */
.L_x_13875:
[----:B------:R-:W-:Y:S05]  /*c4b0*/  BRA `(.L_x_13874) ;  /* 0x0000000000407947 */ /* 0x000fea0003800000 */
.L_x_13873:
        /* <DEDUP_REMOVED lines=16> */
.L_x_13874:
[----:B------:R-:W-:Y:S05]  /*c5c0*/  BSYNC B0 ;  /* 0x0000000000007941 */ /* 0x000fea0003800000 */
.L_x_13872:
        /* <DEDUP_REMOVED lines=15> */
.L_x_13881:
[----:B------:R-:W-:Y:S01]  /*c6c0*/  STG.E.U8 desc[UR36][R16.64], R4 ;  /* 0x0000000410007986 */ /* 0x000fe2000c101124 */
[----:B------:R-:W-:Y:S05]  /*c6d0*/  EXIT ;  /* 0x000000000000794d */ /* 0x000fea0003800000 */
.L_x_13880:
[----:B------:R-:W-:-:S13]  /*c6e0*/  ISETP.NE.AND P0, PT, R2, 0x2, PT ;  /* 0x000000020200780c */ /* 0x000fda0003f05270 */
[----:B------:R-:W-:Y:S05]  /*c6f0*/  @!P0 BRA `(.L_x_13883) ;  /* 0x0000000000208947 */ /* 0x000fea0003800000 */
[----:B------:R-:W-:-:S13]  /*c700*/  ISETP.NE.AND P0, PT, R2, 0x3, PT ;  /* 0x000000030200780c */ /* 0x000fda0003f05270 */
[----:B------:R-:W-:Y:S05]  /*c710*/  @!P0 BRA `(.L_x_13884) ;  /* 0x0000000000108947 */ /* 0x000fea0003800000 */
[----:B------:R-:W-:-:S13]  /*c720*/  ISETP.NE.AND P0, PT, R2, 0x4, PT ;  /* 0x000000040200780c */ /* 0x000fda0003f05270 */
[----:B------:R-:W-:Y:S05]  /*c730*/  @P0 BRA `(.L_x_13882) ;  /* 0x0000000800e40947 */ /* 0x000fea0003800000 */
[----:B------:R-:W-:Y:S01]  /*c740*/  STG.E.64 desc[UR36][R16.64], R4 ;  /* 0x0000000410007986 */ /* 0x000fe2000c101b24 */
[----:B------:R-:W-:Y:S05]  /*c750*/  EXIT ;  /* 0x000000000000794d */ /* 0x000fea0003800000 */
.L_x_13884:
[----:B------:R-:W-:Y:S01]  /*c760*/  STG.E desc[UR36][R16.64], R4 ;  /* 0x0000000410007986 */ /* 0x000fe2000c101924 */
[----:B------:R-:W-:Y:S05]  /*c770*/  EXIT ;  /* 0x000000000000794d */ /* 0x000fea0003800000 */
.L_x_13883:
[----:B------:R-:W-:Y:S01]  /*c780*/  STG.E.U16 desc[UR36][R16.64], R4 ;  /* 0x0000000410007986 */ /* 0x000fe2000c101524 */
[----:B------:R-:W-:Y:S05]  /*c790*/  EXIT ;  /* 0x000000000000794d */ /* 0x000fea0003800000 */
.L_x_13879:
[----:B------:R-:W-:-:S13]  /*c7a0*/  ISETP.GT.AND P0, PT, R2, 0x6, PT ;  /* 0x000000060200780c */ /* 0x000fda0003f04270 */
[----:B------:R-:W-:Y:S05]  /*c7b0*/  @P0 BRA `(.L_x_13885) ;  /* 0x00000000002c0947 */ /* 0x000fea0003800000 */
[----:B------:R-:W-:-:S13]  /*c7c0*/  ISETP.NE.AND P0, PT, R2, 0x5, PT ;  /* 0x000000050200780c */ /* 0x000fda0003f05270 */
[----:B------:R-:W-:Y:S05]  /*c7d0*/  @!P0 BRA `(.L_x_13886) ;  /* 0x0000000000148947 */ /* 0x000fea0003800000 */
[----:B------:R-:W-:-:S13]  /*c7e0*/  ISETP.NE.AND P0, PT, R2, 0x6, PT ;  /* 0x000000060200780c */ /* 0x000fda0003f05270 */
[----:B------:R-:W-:Y:S05]  /*c7f0*/  @P0 BRA `(.L_x_13882) ;  /* 0x0000000800b40947 */ /* 0x000fea0003800000 */
[----:B------:R-:W0:Y:S02]  /*c800*/  I2F.S64 R5, R4 ;  /* 0x0000000400057312 */ /* 0x000e240000301400 */
[----:B0-----:R-:W-:Y:S01]  /*c810*/  STG.E desc[UR36][R16.64], R5 ;  /* 0x0000000510007986 */ /* 0x001fe2000c101924 */
[----:B------:R-:W-:Y:S05]  /*c820*/  EXIT ;  /* 0x000000000000794d */ /* 0x000fea0003800000 */
.L_x_13886:
[----:B------:R-:W0:Y:S02]  /*c830*/  I2F.S64 R0, R4 ;  /* 0x0000000400007312 */ /* 0x000e240000301400 */
[----:B0-----:R-:W-:-:S05]  /*c840*/  F2FP.F16.F32.PACK_AB R0, RZ, R0 ;  /* 0x00000000ff00723e */ /* 0x001fca00000000ff */
[----:B------:R-:W-:Y:S01]  /*c850*/  STG.E.U16 desc[UR36][R16.64], R0 ;  /* 0x0000000010007986 */ /* 0x000fe2000c101524 */
[----:B------:R-:W-:Y:S05]  /*c860*/  EXIT ;  /* 0x000000000000794d */ /* 0x000fea0003800000 */
.L_x_13885:
        /* <DEDUP_REMOVED lines=8> */
[----:B0-----:R-:W-:Y:S01]  /*c8f0*/  STG.E.64 desc[UR36][R16.64], R2 ;  /* 0x0000000210007986 */ /* 0x001fe2000c101b24 */
[----:B------:R-:W-:Y:S05]  /*c900*/  EXIT ;  /* 0x000000000000794d */ /* 0x000fea0003800000 */
.L_x_13888:
[----:B------:R-:W0:Y:S02]  /*c910*/  I2F.S64 R4, R4 ;  /* 0x0000000400047312 */ /* 0x000e240000301400 */
[----:B0-----:R-:W-:-:S04]  /*c920*/  F2FP.F16.F32.PACK_AB R3, RZ, R4 ;  /* 0x00000004ff03723e */ /* 0x001fc800000000ff */
[----:B------:R-:W-:-:S05]  /*c930*/  PRMT R3, R3, 0x5410, RZ ;  /* 0x0000541003037816 */ /* 0x000fca00000000ff */
[----:B------:R-:W-:Y:S01]  /*c940*/  STG.E desc[UR36][R16.64], R3 ;  /* 0x0000000310007986 */ /* 0x000fe2000c101924 */
[----:B------:R-:W-:Y:S05]  /*c950*/  EXIT ;  /* 0x000000000000794d */ /* 0x000fea0003800000 */
.L_x_13887:
[----:B------:R-:W0:Y:S02]  /*c960*/  I2F.F64.S64 R2, R4 ;  /* 0x0000000400027312 */ /* 0x000e240000301c00 */
[----:B0-----:R-:W-:Y:S01]  /*c970*/  STG.E.64 desc[UR36][R16.64], R2 ;  /* 0x0000000210007986 */ /* 0x001fe2000c101b24 */
[----:B------:R-:W-:Y:S05]  /*c980*/  EXIT ;  /* 0x000000000000794d */ /* 0x000fea0003800000 */
.L_x_13878:
        /* <DEDUP_REMOVED lines=11> */
[----:B------:R-:W-:Y:S01]  /*ca40*/  STG.E.U8 desc[UR36][R16.64], R3 ;  /* 0x0000000310007986 */ /* 0x000fe2000c101124 */
[----:B------:R-:W-:Y:S05]  /*ca50*/  EXIT ;  /* 0x000000000000794d */ /* 0x000fea0003800000 */
.L_x_13891:
[----:B------:R-:W0:Y:S01]  /*ca60*/  I2F.F64.S64 R4, R4 ;  /* 0x0000000400047312 */ /* 0x000e220000301c00 */
[----:B------:R-:W-:-:S05]  /*ca70*/  CS2R R6, SRZ ;  /* 0x0000000000067805 */ /* 0x000fca000001ff00 */
[----:B0-----:R-:W-:Y:S01]  /*ca80*/  STG.E.128 desc[UR36][R16.64], R4 ;  /* 0x0000000410007986 */ /* 0x001fe2000c101d24 */
[----:B------:R-:W-:Y:S05]  /*ca90*/  EXIT ;  /* 0x000000000000794d */ /* 0x000fea0003800000 */
.L_x_13890:
        /* <DEDUP_REMOVED lines=21> */
.L_x_13895:
[----:B------:R-:W-:Y:S05]  /*cbf0*/  BSYNC B0 ;  /* 0x0000000000007941 */ /* 0x000fea0003800000 */
.L_x_13894:
[----:B------:R-:W-:-:S05]  /*cc00*/  LOP3.LUT R3, R0, R3, RZ, 0xfc, !PT ;  /* 0x0000000300037212 */ /* 0x000fca00078efcff */
[----:B------:R-:W-:Y:S01]  /*cc10*/  STG.E.U8 desc[UR36][R16.64], R3 ;  /* 0x0000000310007986 */ /* 0x000fe2000c101124 */
[----:B------:R-:W-:Y:S05]  /*cc20*/  EXIT ;  /* 0x000000000000794d */ /* 0x000fea0003800000 */
.L_x_13893:
        /* <DEDUP_REMOVED lines=13> */
.L_x_13897:
[----:B------:R-:W-:Y:S01]  /*cd00*/  IMAD.MOV.U32 R0, RZ, RZ, 0x7f ;  /* 0x0000007fff007424 */ /* 0x000fe200078e00ff */
[----:B------:R-:W-:-:S04]  /*cd10*/  ISETP.GT.U32.AND P0, PT, R2, 0x7f800000, PT ;  /* 0x7f8000000200780c */ /* 0x000fc80003f04070 */
[----:B------:R-:W-:-:S09]  /*cd20*/  SEL R0, R0, 0x7c, P0 ;  /* 0x0000007c00007807 */ /* 0x000fd20000000000 */
.L_x_13898:
[----:B------:R-:W-:Y:S05]  /*cd30*/  BSYNC B0 ;  /* 0x0000000000007941 */ /* 0x000fea0003800000 */
.L_x_13896:
[----:B------:R-:W-:-:S04]  /*cd40*/  LOP3.LUT R2, R5, 0x80000000, RZ, 0xc0, !PT ;  /* 0x8000000005027812 */ /* 0x000fc800078ec0ff */
[----:B------:R-:W-:-:S04]  /*cd50*/  SHF.R.U32.HI R3, RZ, 0x18, R2 ;  /* 0x00000018ff037819 */ /* 0x000fc80000011602 */
[----:B------:R-:W-:-:S05]  /*cd60*/  LOP3.LUT R3, R0, R3, RZ, 0xfc, !PT ;  /* 0x0000000300037212 */ /* 0x000fca00078efcff */
[----:B------:R-:W-:Y:S01]  /*cd70*/  STG.E.U8 desc[UR36][R16.64], R3 ;  /* 0x0000000310007986 */ /* 0x000fe2000c101124 */
[----:B------:R-:W-:Y:S05]  /*cd80*/  EXIT ;  /* 0x000000000000794d */ /* 0x000fea0003800000 */
.L_x_13892:
[----:B------:R-:W0:Y:S02]  /*cd90*/  I2F.S64 R0, R4 ;  /* 0x0000000400007312 */ /* 0x000e240000301400 */
[----:B0-----:R-:W-:-:S05]  /*cda0*/  F2FP.BF16.F32.PACK_AB R0, RZ, R0 ;  /* 0x00000000ff00723e */ /* 0x001fca00000010ff */
[----:B------:R-:W-:Y:S01]  /*cdb0*/  STG.E.U16 desc[UR36][R16.64], R0 ;  /* 0x0000000010007986 */ /* 0x000fe2000c101524 */
[----:B------:R-:W-:Y:S05]  /*cdc0*/  EXIT ;  /* 0x000000000000794d */ /* 0x000fea0003800000 */
.L_x_13889:
        /* <DEDUP_REMOVED lines=10> */
.L_x_13901:
        /* <DEDUP_REMOVED lines=17> */
.L_x_13904:
[----:B------:R-:W-:-:S04]  /*cf80*/  LOP3.LUT R2, R5, 0x80000000, RZ, 0xc0, !PT ;  /* 0x8000000005027812 */ /* 0x000fc800078ec0ff */
[----:B------:R-:W-:-:S04]  /*cf90*/  SHF.R.U32.HI R3, RZ, 0x18, R2 ;  /* 0x00000018ff037819 */ /* 0x000fc80000011602 */
[----:B------:R-:W-:-:S04]  /*cfa0*/  LOP3.LUT R0, R0, R3, RZ, 0xfc, !PT ;  /* 0x0000000300007212 */ /* 0x000fc800078efcff */
[----:B------:R-:W-:-:S07]  /*cfb0*/  PRMT R8, R0, 0x7610, R8 ;  /* 0x0000761000087816 */ /* 0x000fce0000000008 */
.L_x_13903:
[----:B------:R-:W-:Y:S05]  /*cfc0*/  BSYNC B0 ;  /* 0x0000000000007941 */ /* 0x000fea0003800000 */
.L_x_13902:
[----:B------:R-:W-:Y:S01]  /*cfd0*/  STG.E.U8 desc[UR36][R16.64], R8 ;  /* 0x0000000810007986 */ /* 0x000fe2000c101124 */
[----:B------:R-:W-:Y:S05]  /*cfe0*/  EXIT ;  /* 0x000000000000794d */ /* 0x000fea0003800000 */
.L_x_13900:
        /* <DEDUP_REMOVED lines=17> */
.L_x_13907:
[----:B------:R-:W-:-:S04]  /*d100*/  LOP3.LUT R2, R5, 0x80000000, RZ, 0xc0, !PT ;  /* 0x8000000005027812 */ /* 0x000fc800078ec0ff */
[----:B------:R-:W-:-:S04]  /*d110*/  SHF.R.U32.HI R3, RZ, 0x18, R2 ;  /* 0x00000018ff037819 */ /* 0x000fc80000011602 */
[----:B------:R-:W-:-:S04]  /*d120*/  LOP3.LUT R0, R0, R3, RZ, 0xfc, !PT ;  /* 0x0000000300007212 */ /* 0x000fc800078efcff */
[----:B------:R-:W-:-:S07]  /*d130*/  PRMT R8, R0, 0x7610, R8 ;  /* 0x0000761000087816 */ /* 0x000fce0000000008 */
.L_x_13906:
[----:B------:R-:W-:Y:S05]  /*d140*/  BSYNC B0 ;  /* 0x0000000000007941 */ /* 0x000fea0003800000 */
.L_x_13905:
[----:B------:R-:W-:Y:S01]  /*d150*/  STG.E.U8 desc[UR36][R16.64], R8 ;  /* 0x0000000810007986 */ /* 0x000fe2000c101124 */
[----:B------:R-:W-:Y:S05]  /*d160*/  EXIT ;  /* 0x000000000000794d */ /* 0x000fea0003800000 */
.L_x_13899:
        /* <DEDUP_REMOVED lines=22> */
.L_x_13882:
        /* <DEDUP_REMOVED lines=16> */
.L_x_13910:
[----:B------:R-:W-:Y:S05]  /*d3d0*/  EXIT ;  /* 0x000000000000794d */ /* 0x000fea0003800000 */
.L_x_13909:
[----:B------:R-:W-:Y:S01]  /*d3e0*/  STG.E.64 desc[UR36][R16.64], R4 ;  /* 0x0000000410007986 */ /* 0x000fe2000c101b24 */
[----:B------:R-:W-:Y:S05]  /*d3f0*/  EXIT ;  /* 0x000000000000794d */ /* 0x000fea0003800000 */
.L_x_13908:
[----:B------:R-:W-:Y:S01]  /*d400*/  STG.E desc[UR36][R16.64], R4 ;  /* 0x0000000410007986 */ /* 0x000fe2000c101924 */
[----:B------:R-:W-:Y:S05]  /*d410*/  EXIT ;  /* 0x000000000000794d */ /* 0x000fea0003800000 */
.L_x_13911:
        /* <DEDUP_REMOVED lines=14> */
.L_x_71708:


//--------------------- .text._ZN2at6native27unrolled_elementwise_kernelIZNS0_50_GLOBAL__N__2680c7bb_12_PowKernel_cu_7dd49032_316829pow_tensor_scalar_kernel_implIllEEvRNS_18TensorIteratorBaseET0_EUllE2_St5arrayIPcLm2EELi4E23TrivialOffsetCalculatorILi1EjESC_NS0_6memory12LoadWithCastILi1EEENSD_13StoreWithCastILi1EEEEEviT_S6_T2_T3_T4_T5_ --------------------------
	.section	.text._ZN2at6native27unrolled_elementwise_kernelIZNS0_50_GLOBAL__N__2680c7bb_12_PowKernel_cu_7dd49032_316829pow_tensor_scalar_kernel_implIllEEvRNS_18TensorIteratorBaseET0_EUllE2_St5arrayIPcLm2EELi4E23TrivialOffsetCalculatorILi1EjESC_NS0_6memory12LoadWithCastILi1EEENSD_13StoreWithCastILi1EEEEEviT_S6_T2_T3_T4_T5_,"ax",@progbits
	.align	128
        .global         _ZN2at6native27unrolled_elementwise_kernelIZNS0_50_GLOBAL__N__2680c7bb_12_PowKernel_cu_7dd49032_316829pow_tensor_scalar_kernel_implIllEEvRNS_18TensorIteratorBaseET0_EUllE2_St5arrayIPcLm2EELi4E23TrivialOffsetCalculatorILi1EjESC_NS0_6memory12LoadWithCastILi1EEENSD_13StoreWithCastILi1EEEEEviT_S6_T2_T3_T4_T5_
        .type           _ZN2at6native27unrolled_elementwise_kernelIZNS0_50_GLOBAL__N__2680c7bb_12_PowKernel_cu_7dd49032_316829pow_tensor_scalar_kernel_implIllEEvRNS_18TensorIteratorBaseET0_EUllE2_St5arrayIPcLm2EELi4E23TrivialOffsetCalculatorILi1EjESC_NS0_6memory12LoadWithCastILi1EEENSD_13StoreWithCastILi1EEEEEviT_S6_T2_T3_T4_T5_,@function
        .size           _ZN2at6native27unrolled_elementwise_kernelIZNS0_50_GLOBAL__N__2680c7bb_12_PowKernel_cu_7dd49032_316829pow_tensor_scalar_kernel_implIllEEvRNS_18TensorIteratorBaseET0_EUllE2_St5arrayIPcLm2EELi4E23TrivialOffsetCalculatorILi1EjESC_NS0_6memory12LoadWithCastILi1EEENSD_13StoreWithCastILi1EEEEEviT_S6_T2_T3_T4_T5_,(.L_x_71709 - _ZN2at6native27unrolled_elementwise_kernelIZNS0_50_GLOBAL__N__2680c7bb_12_PowKernel_cu_7dd49032_316829pow_tensor_scalar_kernel_implIllEEvRNS_18TensorIteratorBaseET0_EUllE2_St5arrayIPcLm2EELi4E23TrivialOffsetCalculatorILi1EjESC_NS0_6memory12LoadWithCastILi1EEENSD_13StoreWithCastILi1EEEEEviT_S6_T2_T3_T4_T5_)
        .other          _ZN2at6native27unrolled_elementwise_kernelIZNS0_50_GLOBAL__N__2680c7bb_12_PowKernel_cu_7dd49032_316829pow_tensor_scalar_kernel_implIllEEvRNS_18TensorIteratorBaseET0_EUllE2_St5arrayIPcLm2EELi4E23TrivialOffsetCalculatorILi1EjESC_NS0_6memory12LoadWithCastILi1EEENSD_13StoreWithCastILi1EEEEEviT_S6_T2_T3_T4_T5_,@"STO_CUDA_ENTRY STV_DEFAULT"
_ZN2at6native27unrolled_elementwise_kernelIZNS0_50_GLOBAL__N__2680c7bb_12_PowKernel_cu_7dd49032_316829pow_tensor_scalar_kernel_implIllEEvRNS_18TensorIteratorBaseET0_EUllE2_St5arrayIPcLm2EELi4E23TrivialOffsetCalculatorILi1EjESC_NS0_6memory12LoadWithCastILi1EEENSD_13StoreWithCastILi1EEEEEviT_S6_T2_T3_T4_T5_:
.text._ZN2at6native27unrolled_elementwise_kernelIZNS0_50_GLOBAL__N__2680c7bb_12_PowKernel_cu_7dd49032_316829pow_tensor_scalar_kernel_implIllEEvRNS_18TensorIteratorBaseET0_EUllE2_St5arrayIPcLm2EELi4E23TrivialOffsetCalculatorILi1EjESC_NS0_6memory12LoadWithCastILi1EEENSD_13StoreWithCastILi1EEEEEviT_S6_T2_T3_T4_T5_:
        /* <DEDUP_REMOVED lines=32> */
.L_x_13917:
[----:B------:R1:W5:Y:S01]  /*0200*/  LDG.E.U8 R24, desc[UR36][R4.64] ;  /* 0x0000002404187981 */ /* 0x000362000c1e1100 */
[----:B------:R-:W-:Y:S01]  /*0210*/  IMAD.MOV.U32 R25, RZ, RZ, RZ ;  /* 0x000000ffff197224 */ /* 0x000fe200078e00ff */
[----:B------:R-:W-:Y:S06]  /*0220*/  BRA `(.L_x_13919) ;  /* 0x0000000c004c7947 */ /* 0x000fec0003800000 */
.L_x_13916:
        /* <DEDUP_REMOVED lines=8> */
.L_x_13921:
[----:B------:R-:W2:Y:S02]  /*02b0*/  LDG.E R24, desc[UR36][R4.64] ;  /* 0x0000002404187981 */ /* 0x000ea4000c1e1900 */
[----:B--2---:R-:W-:Y:S01]  /*02c0*/  SHF.R.S32.HI R25, RZ, 0x1f, R24 ;  /* 0x0000001fff197819 */ /* 0x004fe20000011418 */
[----:B------:R-:W-:Y:S06]  /*02d0*/  BRA `(.L_x_13919) ;  /* 0x0000000c00207947 */ /* 0x000fec0003800000 */
.L_x_13920:
[----:B------:R-:W2:Y:S02]  /*02e0*/  LDG.E.S16 R24, desc[UR36][R4.64] ;  /* 0x0000002404187981 */ /* 0x000ea4000c1e1700 */
[----:B--2---:R-:W-:Y:S01]  /*02f0*/  SHF.R.S32.HI R25, RZ, 0x1f, R24 ;  /* 0x0000001fff197819 */ /* 0x004fe20000011418 */
[----:B------:R-:W-:Y:S06]  /*0300*/  BRA `(.L_x_13919) ;  /* 0x0000000c00147947 */ /* 0x000fec0003800000 */
.L_x_13915:
[----:B------:R-:W-:-:S13]  /*0310*/  ISETP.GT.AND P0, PT, R0, 0x6, PT ;  /* 0x000000060000780c */ /* 0x000fda0003f04270 */
[----:B------:R-:W-:Y:S05]  /*0320*/  @P0 BRA `(.L_x_13922) ;  /* 0x00000000002c0947 */ /* 0x000fea0003800000 */
[----:B------:R-:W-:-:S13]  /*0330*/  ISETP.NE.AND P0, PT, R0, 0x5, PT ;  /* 0x000000050000780c */ /* 0x000fda0003f05270 */
[----:B------:R-:W-:Y:S05]  /*0340*/  @!P0 BRA `(.L_x_13923) ;  /* 0x0000000000148947 */ /* 0x000fea0003800000 */
[----:B------:R-:W-:-:S13]  /*0350*/  ISETP.NE.AND P0, PT, R0, 0x6, PT ;  /* 0x000000060000780c */ /* 0x000fda0003f05270 */
[----:B------:R-:W-:Y:S05]  /*0360*/  @P0 BRA `(.L_x_13918) ;  /* 0x0000000800a40947 */ /* 0x000fea0003800000 */
[----:B------:R-:W2:Y:S02]  /*0370*/  LDG.E R4, desc[UR36][R4.64] ;  /* 0x0000002404047981 */ /* 0x000ea4000c1e1900 */
[----:B--2---:R0:W1:Y:S01]  /*0380*/  F2I.S64.TRUNC R24, R4 ;  /* 0x0000000400187311 */ /* 0x004062000020d900 */
[----:B------:R-:W-:Y:S05]  /*0390*/  BRA `(.L_x_13919) ;  /* 0x0000000800f07947 */ /* 0x000fea0003800000 */
.L_x_13923:
[----:B------:R-:W2:Y:S02]  /*03a0*/  LDG.E.U16 R4, desc[UR36][R4.64] ;  /* 0x0000002404047981 */ /* 0x000ea4000c1e1500 */
[----:B--2---:R-:W-:-:S06]  /*03b0*/  HADD2.F32 R24, -RZ, R4.H0_H0 ;  /* 0x20000004ff187230 */ /* 0x004fcc0000004100 */
[----:B------:R-:W0:Y:S01]  /*03c0*/  F2I.S64.TRUNC R24, R24 ;  /* 0x0000001800187311 */ /* 0x000e22000020d900 */
[----:B------:R-:W-:Y:S05]  /*03d0*/  BRA `(.L_x_13919) ;  /* 0x0000000800e07947 */ /* 0x000fea0003800000 */
.L_x_13922:
[----:B------:R-:W-:-:S13]  /*03e0*/  ISETP.NE.AND P0, PT, R0, 0x7, PT ;  /* 0x000000070000780c */ /* 0x000fda0003f05270 */
[----:B------:R-:W-:Y:S05]  /*03f0*/  @!P0 BRA `(.L_x_13924) ;  /* 0x00000000002c8947 */ /* 0x000fea0003800000 */
[----:B------:R-:W-:-:S13]  /*0400*/  ISETP.NE.AND P0, PT, R0, 0x8, PT ;  /* 0x000000080000780c */ /* 0x000fda0003f05270 */
[----:B------:R-:W-:Y:S05]  /*0410*/  @!P0 BRA `(.L_x_13925) ;  /* 0x0000000000148947 */ /* 0x000fea0003800000 */
[----:B------:R-:W-:-:S13]  /*0420*/  ISETP.NE.AND P0, PT, R0, 0x9, PT ;  /* 0x000000090000780c */ /* 0x000fda0003f05270 */
[----:B------:R-:W-:Y:S05]  /*0430*/  @P0 BRA `(.L_x_13918) ;  /* 0x0000000800700947 */ /* 0x000fea0003800000 */
[----:B------:R-:W2:Y:S02]  /*0440*/  LDG.E R4, desc[UR36][R4.64] ;  /* 0x0000002404047981 */ /* 0x000ea4000c1e1900 */
[----:B--2---:R0:W1:Y:S01]  /*0450*/  F2I.S64.TRUNC R24, R4 ;  /* 0x0000000400187311 */ /* 0x004062000020d900 */
[----:B------:R-:W-:Y:S05]  /*0460*/  BRA `(.L_x_13919) ;  /* 0x0000000800bc7947 */ /* 0x000fea0003800000 */
.L_x_13925:
[----:B------:R-:W2:Y:S02]  /*0470*/  LDG.E.U16 R4, desc[UR36][R4.64] ;  /* 0x0000002404047981 */ /* 0x000ea4000c1e1500 */
[----:B--2---:R-:W-:-:S06]  /*0480*/  HADD2.F32 R24, -RZ, R4.H0_H0 ;  /* 0x20000004ff187230 */ /* 0x004fcc0000004100 */
[----:B------:R-:W4:Y:S01]  /*0490*/  F2I.S64.TRUNC R24, R24 ;  /* 0x0000001800187311 */ /* 0x000f22000020d900 */
[----:B------:R-:W-:Y:S05]  /*04a0*/  BRA `(.L_x_13919) ;  /* 0x0000000800ac7947 */ /* 0x000fea0003800000 */
.L_x_13924:
[----:B------:R-:W2:Y:S02]  /*04b0*/  LDG.E.64 R4, desc[UR36][R4.64] ;  /* 0x0000002404047981 */ /* 0x000ea4000c1e1b00 */
[----:B--2---:R2:W3:Y:S01]  /*04c0*/  F2I.S64.F64.TRUNC R24, R4 ;  /* 0x0000000400187311 */ /* 0x0044e2000030d900 */
[----:B------:R-:W-:Y:S05]  /*04d0*/  BRA `(.L_x_13919) ;  /* 0x0000000800a07947 */ /* 0x000fea0003800000 */
.L_x_13914:
        /* <DEDUP_REMOVED lines=13> */
.L_x_13928:
[----:B------:R-:W2:Y:S02]  /*05b0*/  LDG.E.64 R4, desc[UR36][R4.64] ;  /* 0x0000002404047981 */ /* 0x000ea4000c1e1b00 */
[----:B--2---:R0:W1:Y:S01]  /*05c0*/  F2I.S64.F64.TRUNC R24, R4 ;  /* 0x0000000400187311 */ /* 0x004062000030d900 */
[----:B------:R-:W-:Y:S05]  /*05d0*/  BRA `(.L_x_13919) ;  /* 0x0000000800607947 */ /* 0x000fea0003800000 */
.L_x_13927:
        /* <DEDUP_REMOVED lines=25> */
[----:B------:R0:W1:Y:S01]  /*0770*/  F2I.S64.TRUNC R24, R7 ;  /* 0x0000000700187311 */ /* 0x000062000020d900 */
[----:B------:R-:W-:Y:S05]  /*0780*/  BRA `(.L_x_13919) ;  /* 0x0000000400f47947 */ /* 0x000fea0003800000 */
.L_x_13930:
        /* <DEDUP_REMOVED lines=13> */
[----:B------:R0:W1:Y:S01]  /*0860*/  F2I.S64.TRUNC R24, R0 ;  /* 0x0000000000187311 */ /* 0x000062000020d900 */
[----:B------:R-:W-:Y:S05]  /*0870*/  BRA `(.L_x_13919) ;  /* 0x0000000400b87947 */ /* 0x000fea0003800000 */
.L_x_13929:
[----:B------:R-:W2:Y:S02]  /*0880*/  LDG.E.U16 R24, desc[UR36][R4.64] ;  /* 0x0000002404187981 */ /* 0x000ea4000c1e1500 */
[----:B--2---:R-:W-:-:S06]  /*0890*/  IMAD.U32 R24, R24, 0x10000, RZ ;  /* 0x0001000018187824 */ /* 0x004fcc00078e00ff */
[----:B------:R-:W0:Y:S01]  /*08a0*/  F2I.S64.TRUNC R24, R24 ;  /* 0x0000001800187311 */ /* 0x000e22000020d900 */
[----:B------:R-:W-:Y:S05]  /*08b0*/  BRA `(.L_x_13919) ;  /* 0x0000000400a87947 */ /* 0x000fea0003800000 */
.L_x_13926:
        /* <DEDUP_REMOVED lines=11> */
.L_x_13933:
        /* <DEDUP_REMOVED lines=21> */
.L_x_13937:
[----:B------:R-:W-:Y:S05]  /*0ac0*/  BSYNC B1 ;  /* 0x0000000000017941 */ /* 0x000fea0003800000 */
.L_x_13936:
[----:B------:R-:W-:Y:S01]  /*0ad0*/  IMAD.SHL.U32 R3, R3, 0x100000, RZ ;  /* 0x0010000003037824 */ /* 0x000fe200078e00ff */
[----:B------:R-:W-:-:S04]  /*0ae0*/  LEA R5, R0, 0x3b800000, 0x17 ;  /* 0x3b80000000057811 */ /* 0x000fc800078eb8ff */
[----:B------:R-:W-:-:S07]  /*0af0*/  LOP3.LUT R24, R5, R3, R24, 0xfe, !PT ;  /* 0x0000000305187212 */ /* 0x000fce00078efe18 */
.L_x_13935:
[----:B------:R-:W-:Y:S05]  /*0b00*/  BSYNC B0 ;  /* 0x0000000000007941 */ /* 0x000fea0003800000 */
.L_x_13934:
[----:B------:R-:W0:Y:S01]  /*0b10*/  F2I.S64.TRUNC R24, R24 ;  /* 0x0000001800187311 */ /* 0x000e22000020d900 */
[----:B------:R-:W-:Y:S05]  /*0b20*/  BRA `(.L_x_13919) ;  /* 0x00000004000c7947 */ /* 0x000fea0003800000 */
.L_x_13932:
        /* <DEDUP_REMOVED lines=21> */
.L_x_13941:
[----:B------:R-:W-:Y:S05]  /*0c80*/  BSYNC B1 ;  /* 0x0000000000017941 */ /* 0x000fea0003800000 */
.L_x_13940:
[----:B------:R-:W-:Y:S01]  /*0c90*/  IMAD.SHL.U32 R3, R3, 0x200000, RZ ;  /* 0x0020000003037824 */ /* 0x000fe200078e00ff */
[----:B------:R-:W-:-:S04]  /*0ca0*/  LEA R5, R0, 0x37800000, 0x17 ;  /* 0x3780000000057811 */ /* 0x000fc800078eb8ff */
[----:B------:R-:W-:-:S07]  /*0cb0*/  LOP3.LUT R24, R5, R3, R24, 0xfe, !PT ;  /* 0x0000000305187212 */ /* 0x000fce00078efe18 */
.L_x_13939:
[----:B------:R-:W-:Y:S05]  /*0cc0*/  BSYNC B0 ;  /* 0x0000000000007941 */ /* 0x000fea0003800000 */
.L_x_13938:
[----:B------:R-:W0:Y:S01]  /*0cd0*/  F2I.S64.TRUNC R24, R24 ;  /* 0x0000001800187311 */ /* 0x000e22000020d900 */
[----:B------:R-:W-:Y:S05]  /*0ce0*/  BRA `(.L_x_13919) ;  /* 0x00000000009c7947 */ /* 0x000fea0003800000 */
.L_x_13931:
        /* <DEDUP_REMOVED lines=14> */
.L_x_13945:
[----:B------:R-:W-:Y:S05]  /*0dd0*/  BSYNC B0 ;  /* 0x0000000000007941 */ /* 0x000fea0003800000 */
.L_x_13944:
[----:B------:R-:W0:Y:S01]  /*0de0*/  F2I.S64.TRUNC R24, R24 ;  /* 0x0000001800187311 */ /* 0x000e22000020d900 */
[----:B------:R-:W-:Y:S05]  /*0df0*/  BRA `(.L_x_13919) ;  /* 0x0000000000587947 */ /* 0x000fea0003800000 */
.L_x_13918:
        /* <DEDUP_REMOVED lines=16> */
.L_x_13946:
[----:B------:R-:W-:Y:S01]  /*0f00*/  CS2R R24, SRZ ;  /* 0x0000000000187805 */ /* 0x000fe2000001ff00 */
[----:B------:R-:W-:Y:S06]  /*0f10*/  BRA `(.L_x_13919) ;  /* 0x0000000000107947 */ /* 0x000fec0003800000 */
.L_x_13943:
[----:B------:R0:W5:Y:S01]  /*0f20*/  LDG.E.64 R24, desc[UR36][R4.64] ;  /* 0x0000002404187981 */ /* 0x000162000c1e1b00 */
[----:B------:R-:W-:Y:S05]  /*0f30*/  BRA `(.L_x_13919) ;  /* 0x0000000000087947 */ /* 0x000fea0003800000 */
.L_x_13942:
[----:B------:R0:W5:Y:S01]  /*0f40*/  LDG.E R24, desc[UR36][R4.64] ;  /* 0x0000002404187981 */ /* 0x000162000c1e1900 */
[----:B------:R-:W-:-:S07]  /*0f50*/  IMAD.MOV.U32 R25, RZ, RZ, RZ ;  /* 0x000000ffff197224 */ /* 0x000fce00078e00ff */
.L_x_13919:
[----:B------:R-:W2:Y:S02]  /*0f60*/  S2R R27, SR_TID.X ;  /* 0x00000000001b7919 */ /* 0x000ea40000002100 */
[----:B--2---:R-:W-:-:S07]  /*0f70*/  VIADD R27, R27, 0x80 ;  /* 0x000000801b1b7836 */ /* 0x004fce0000000000 */
.L_x_13913:
[----:B------:R-:W-:Y:S05]  /*0f80*/  BSYNC B6 ;  /* 0x0000000000067941 */ /* 0x000fea0003800000 */
.L_x_13912:
        /* <DEDUP_REMOVED lines=24> */
.L_x_13952:
[----:B------:R0:W5:Y:S01]  /*1110*/  LDG.E.U8 R28, desc[UR36][R4.64] ;  /* 0x00000024041c7981 */ /* 0x000162000c1e1100 */
[----:B------:R-:W-:Y:S01]  /*1120*/  IMAD.MOV.U32 R29, RZ, RZ, RZ ;  /* 0x000000ffff1d7224 */ /* 0x000fe200078e00ff */
[----:B------:R-:W-:Y:S06]  /*1130*/  BRA `(.L_x_13954) ;  /* 0x0000000c00487947 */ /* 0x000fec0003800000 */
.L_x_13951:
        /* <DEDUP_REMOVED lines=8> */
.L_x_13956:
[----:B------:R-:W2:Y:S02]  /*11c0*/  LDG.E R28, desc[UR36][R4.64] ;  /* 0x00000024041c7981 */ /* 0x000ea4000c1e1900 */
[----:B--2---:R-:W-:Y:S01]  /*11d0*/  SHF.R.S32.HI R29, RZ, 0x1f, R28 ;  /* 0x0000001fff1d7819 */ /* 0x004fe2000001141c */
[----:B------:R-:W-:Y:S06]  /*11e0*/  BRA `(.L_x_13954) ;  /* 0x0000000c001c7947 */ /* 0x000fec0003800000 */
.L_x_13955:
[----:B------:R-:W2:Y:S02]  /*11f0*/  LDG.E.S16 R28, desc[UR36][R4.64] ;  /* 0x00000024041c7981 */ /* 0x000ea4000c1e1700 */
[----:B--2---:R-:W-:Y:S01]  /*1200*/  SHF.R.S32.HI R29, RZ, 0x1f, R28 ;  /* 0x0000001fff1d7819 */ /* 0x004fe2000001141c */
[----:B------:R-:W-:Y:S06]  /*1210*/  BRA `(.L_x_13954) ;  /* 0x0000000c00107947 */ /* 0x000fec0003800000 */
.L_x_13950:
        /* <DEDUP_REMOVED lines=9> */
.L_x_13958:
[----:B------:R-:W2:Y:S02]  /*12b0*/  LDG.E.U16 R4, desc[UR36][R4.64] ;  /* 0x0000002404047981 */ /* 0x000ea4000c1e1500 */
[----:B--2---:R-:W-:-:S06]  /*12c0*/  HADD2.F32 R28, -RZ, R4.H0_H0 ;  /* 0x20000004ff1c7230 */ /* 0x004fcc0000004100 */
[----:B------:R-:W0:Y:S01]  /*12d0*/  F2I.S64.TRUNC R28, R28 ;  /* 0x0000001c001c7311 */ /* 0x000e22000020d900 */
[----:B------:R-:W-:Y:S05]  /*12e0*/  BRA `(.L_x_13954) ;  /* 0x0000000800dc7947 */ /* 0x000fea0003800000 */
.L_x_13957:
        /* <DEDUP_REMOVED lines=9> */
.L_x_13960:
[----:B------:R-:W2:Y:S02]  /*1380*/  LDG.E.U16 R4, desc[UR36][R4.64] ;  /* 0x0000002404047981 */ /* 0x000ea4000c1e1500 */
[----:B--2---:R-:W-:-:S06]  /*1390*/  HADD2.F32 R28, -RZ, R4.H0_H0 ;  /* 0x20000004ff1c7230 */ /* 0x004fcc0000004100 */
[----:B------:R-:W0:Y:S01]  /*13a0*/  F2I.S64.TRUNC R28, R28 ;  /* 0x0000001c001c7311 */ /* 0x000e22000020d900 */
[----:B------:R-:W-:Y:S05]  /*13b0*/  BRA `(.L_x_13954) ;  /* 0x0000000800a87947 */ /* 0x000fea0003800000 */
.L_x_13959:
[----:B------:R-:W2:Y:S02]  /*13c0*/  LDG.E.64 R4, desc[UR36][R4.64] ;  /* 0x0000002404047981 */ /* 0x000ea4000c1e1b00 */
[----:B--2---:R0:W1:Y:S01]  /*13d0*/  F2I.S64.F64.TRUNC R28, R4 ;  /* 0x00000004001c7311 */ /* 0x004062000030d900 */
[----:B------:R-:W-:Y:S05]  /*13e0*/  BRA `(.L_x_13954) ;  /* 0x00000008009c7947 */ /* 0x000fea0003800000 */
.L_x_13949:
        /* <DEDUP_REMOVED lines=13> */
.L_x_13963:
[----:B------:R-:W2:Y:S02]  /*14c0*/  LDG.E.64 R4, desc[UR36][R4.64] ;  /* 0x0000002404047981 */ /* 0x000ea4000c1e1b00 */
[----:B--2---:R0:W1:Y:S01]  /*14d0*/  F2I.S64.F64.TRUNC R28, R4 ;  /* 0x00000004001c7311 */ /* 0x004062000030d900 */
[----:B------:R-:W-:Y:S05]  /*14e0*/  BRA `(.L_x_13954) ;  /* 0x00000008005c7947 */ /* 0x000fea0003800000 */
.L_x_13962:
        /* <DEDUP_REMOVED lines=27> */
.L_x_13965:
        /* <DEDUP_REMOVED lines=12> */
[----:B------:R2:W0:Y:S01]  /*1760*/  F2I.S64.TRUNC R28, R0 ;  /* 0x00000000001c7311 */ /* 0x000422000020d900 */
[----:B------:R-:W-:Y:S05]  /*1770*/  BRA `(.L_x_13954) ;  /* 0x0000000400b87947 */ /* 0x000fea0003800000 */
.L_x_13964:
[----:B------:R-:W2:Y:S02]  /*1780*/  LDG.E.U16 R28, desc[UR36][R4.64] ;  /* 0x00000024041c7981 */ /* 0x000ea4000c1e1500 */
[----:B--2---:R-:W-:-:S06]  /*1790*/  IMAD.U32 R28, R28, 0x10000, RZ ;  /* 0x000100001c1c7824 */ /* 0x004fcc00078e00ff */
[----:B------:R-:W0:Y:S01]  /*17a0*/  F2I.S64.TRUNC R28, R28 ;  /* 0x0000001c001c7311 */ /* 0x000e22000020d900 */
[----:B------:R-:W-:Y:S05]  /*17b0*/  BRA `(.L_x_13954) ;  /* 0x0000000400a87947 */ /* 0x000fea0003800000 */
.L_x_13961:
        /* <DEDUP_REMOVED lines=11> */
.L_x_13968:
        /* <DEDUP_REMOVED lines=21> */
.L_x_13972:
[----:B------:R-:W-:Y:S05]  /*19c0*/  BSYNC B1 ;  /* 0x0000000000017941 */ /* 0x000fea0003800000 */
.L_x_13971:
[----:B------:R-:W-:Y:S01]  /*19d0*/  IMAD.SHL.U32 R3, R3, 0x100000, RZ ;  /* 0x0010000003037824 */ /* 0x000fe200078e00ff */
[----:B------:R-:W-:-:S04]  /*19e0*/  LEA R5, R0, 0x3b800000, 0x17 ;  /* 0x3b80000000057811 */ /* 0x000fc800078eb8ff */
[----:B------:R-:W-:-:S07]  /*19f0*/  LOP3.LUT R28, R5, R3, R28, 0xfe, !PT ;  /* 0x00000003051c7212 */ /* 0x000fce00078efe1c */
.L_x_13970:
[----:B------:R-:W-:Y:S05]  /*1a00*/  BSYNC B0 ;  /* 0x0000000000007941 */ /* 0x000fea0003800000 */
.L_x_13969:
[----:B------:R-:W0:Y:S01]  /*1a10*/  F2I.S64.TRUNC R28, R28 ;  /* 0x0000001c001c7311 */ /* 0x000e22000020d900 */
[----:B------:R-:W-:Y:S05]  /*1a20*/  BRA `(.L_x_13954) ;  /* 0x00000004000c7947 */ /* 0x000fea0003800000 */
.L_x_13967:
        /* <DEDUP_REMOVED lines=21> */
.L_x_13976:
[----:B------:R-:W-:Y:S05]  /*1b80*/  BSYNC B1 ;  /* 0x0000000000017941 */ /* 0x000fea0003800000 */
.L_x_13975:
[----:B------:R-:W-:Y:S01]  /*1b90*/  IMAD.SHL.U32 R3, R3, 0x200000, RZ ;  /* 0x0020000003037824 */ /* 0x000fe200078e00ff */
[----:B------:R-:W-:-:S04]  /*1ba0*/  LEA R5, R0, 0x37800000, 0x17 ;  /* 0x3780000000057811 */ /* 0x000fc800078eb8ff */
[----:B------:R-:W-:-:S07]  /*1bb0*/  LOP3.LUT R28, R5, R3, R28, 0xfe, !PT ;  /* 0x00000003051c7212 */ /* 0x000fce00078efe1c */
.L_x_13974:
[----:B------:R-:W-:Y:S05]  /*1bc0*/  BSYNC B0 ;  /* 0x0000000000007941 */ /* 0x000fea0003800000 */
.L_x_13973:
[----:B------:R-:W0:Y:S01]  /*1bd0*/  F2I.S64.TRUNC R28, R28 ;  /* 0x0000001c001c7311 */ /* 0x000e22000020d900 */
[----:B------:R-:W-:Y:S05]  /*1be0*/  BRA `(.L_x_13954) ;  /* 0x00000000009c7947 */ /* 0x000fea0003800000 */
.L_x_13966:
        /* <DEDUP_REMOVED lines=14> */
.L_x_13980:
[----:B------:R-:W-:Y:S05]  /*1cd0*/  BSYNC B0 ;  /* 0x0000000000007941 */ /* 0x000fea0003800000 */
.L_x_13979:
[----:B------:R-:W0:Y:S01]  /*1ce0*/  F2I.S64.TRUNC R28, R28 ;  /* 0x0000001c001c7311 */ /* 0x000e22000020d900 */
[----:B------:R-:W-:Y:S05]  /*1cf0*/  BRA `(.L_x_13954) ;  /* 0x0000000000587947 */ /* 0x000fea0003800000 */
.L_x_13953:
        /* <DEDUP_REMOVED lines=15> */
[----:B0--345:R-:W-:Y:S05]  /*1df0*/  CALL.ABS.NOINC R14 ;  /* 0x000000000e007343 */ /* 0x039fea0003c00000 */
.L_x_13981:
[----:B------:R-:W-:Y:S01]  /*1e00*/  CS2R R28, SRZ ;  /* 0x00000000001c7805 */ /* 0x000fe2000001ff00 */
[----:B------:R-:W-:Y:S06]  /*1e10*/  BRA `(.L_x_13954) ;  /* 0x0000000000107947 */ /* 0x000fec0003800000 */
.L_x_13978:
[----:B------:R0:W5:Y:S01]  /*1e20*/  LDG.E.64 R28, desc[UR36][R4.64] ;  /* 0x00000024041c7981 */ /* 0x000162000c1e1b00 */
[----:B------:R-:W-:Y:S05]  /*1e30*/  BRA `(.L_x_13954) ;  /* 0x0000000000087947 */ /* 0x000fea0003800000 */
.L_x_13977:
[----:B------:R0:W5:Y:S01]  /*1e40*/  LDG.E R28, desc[UR36][R4.64] ;  /* 0x00000024041c7981 */ /* 0x000162000c1e1900 */
[----:B------:R-:W-:-:S07]  /*1e50*/  IMAD.MOV.U32 R29, RZ, RZ, RZ ;  /* 0x000000ffff1d7224 */ /* 0x000fce00078e00ff */
.L_x_13954:
[----:B------:R-:W-:-:S07]  /*1e60*/  VIADD R27, R27, 0x80 ;  /* 0x000000801b1b7836 */ /* 0x000fce0000000000 */
.L_x_13948:
[----:B------:R-:W-:Y:S05]  /*1e70*/  BSYNC B6 ;  /* 0x0000000000067941 */ /* 0x000fea0003800000 */
.L_x_13947:
[----:B------:R-:W-:Y:S01]  /*1e80*/  ISETP.GE.AND P0, PT, R27, R18, PT ;  /* 0x000000121b00720c */ /* 0x000fe20003f06270 */
[----:B------:R-:W-:Y:S01]  /*1e90*/  BSSY B6, `(.L_x_13982) ;  /* 0x00000ef000067945 */ /* 0x000fe20003800000 */
[----:B------:R-:W-:Y:S02]  /*1ea0*/  CS2R R22, SRZ ;  /* 0x0000000000167805 */ /* 0x000fe4000001ff00 */
[----:B------:R-:W-:-:S09]  /*1eb0*/  CS2R R16, SRZ ;  /* 0x0000000000107805 */ /* 0x000fd2000001ff00 */
[----:B------:R-:W-:Y:S05]  /*1ec0*/  @P0 BRA `(.L_x_13983) ;  /* 0x0000000c00ac0947 */ /* 0x000fea0003800000 */
[----:B01----:R-:W0:Y:S01]  /*1ed0*/  LDC.64 R4, c[0x0][0x230] ;  /* 0x00008c00ff047b82 */ /* 0x003e220000000a00 */
[----:B--2---:R-:W-:Y:S01]  /*1ee0*/  IMAD R0, R2, 0x200, R27 ;  /* 0x0000020002007824 */ /* 0x004fe200078e021b */
        /* <DEDUP_REMOVED lines=19> */
.L_x_13987:
[----:B------:R0:W5:Y:S01]  /*2020*/  LDG.E.U8 R16, desc[UR36][R4.64] ;  /* 0x0000002404107981 */ /* 0x000162000c1e1100 */
[----:B------:R-:W-:Y:S01]  /*2030*/  IMAD.MOV.U32 R17, RZ, RZ, RZ ;  /* 0x000000ffff117224 */ /* 0x000fe200078e00ff */
[----:B------:R-:W-:Y:S06]  /*2040*/  BRA `(.L_x_13989) ;  /* 0x0000000c00487947 */ /* 0x000fec0003800000 */
.L_x_13986:
        /* <DEDUP_REMOVED lines=8> */
.L_x_13991:
[----:B------:R-:W2:Y:S02]  /*20d0*/  LDG.E R16, desc[UR36][R4.64] ;  /* 0x0000002404107981 */ /* 0x000ea4000c1e1900 */
[----:B--2---:R-:W-:Y:S01]  /*20e0*/  SHF.R.S32.HI R17, RZ, 0x1f, R16 ;  /* 0x0000001fff117819 */ /* 0x004fe20000011410 */
[----:B------:R-:W-:Y:S06]  /*20f0*/  BRA `(.L_x_13989) ;  /* 0x0000000c001c7947 */ /* 0x000fec0003800000 */
.L_x_13990:
[----:B------:R-:W2:Y:S02]  /*2100*/  LDG.E.S16 R16, desc[UR36][R4.64] ;  /* 0x0000002404107981 */ /* 0x000ea4000c1e1700 */
[----:B--2---:R-:W-:Y:S01]  /*2110*/  SHF.R.S32.HI R17, RZ, 0x1f, R16 ;  /* 0x0000001fff117819 */ /* 0x004fe20000011410 */
[----:B------:R-:W-:Y:S06]  /*2120*/  BRA `(.L_x_13989) ;  /* 0x0000000c00107947 */ /* 0x000fec0003800000 */
.L_x_13985:
        /* <DEDUP_REMOVED lines=9> */
.L_x_13993:
[----:B------:R-:W2:Y:S02]  /*21c0*/  LDG.E.U16 R4, desc[UR36][R4.64] ;  /* 0x0000002404047981 */ /* 0x000ea4000c1e1500 */
[----:B--2---:R-:W-:-:S06]  /*21d0*/  HADD2.F32 R16, -RZ, R4.H0_H0 ;  /* 0x20000004ff107230 */ /* 0x004fcc0000004100 */
[----:B------:R-:W0:Y:S01]  /*21e0*/  F2I.S64.TRUNC R16, R16 ;  /* 0x0000001000107311 */ /* 0x000e22000020d900 */
[----:B------:R-:W-:Y:S05]  /*21f0*/  BRA `(.L_x_13989) ;  /* 0x0000000800dc7947 */ /* 0x000fea0003800000 */
.L_x_13992:
        /* <DEDUP_REMOVED lines=9> */
.L_x_13995:
[----:B------:R-:W2:Y:S02]  /*2290*/  LDG.E.U16 R4, desc[UR36][R4.64] ;  /* 0x0000002404047981 */ /* 0x000ea4000c1e1500 */
[----:B--2---:R-:W-:-:S06]  /*22a0*/  HADD2.F32 R16, -RZ, R4.H0_H0 ;  /* 0x20000004ff107230 */ /* 0x004fcc0000004100 */
[----:B------:R-:W0:Y:S01]  /*22b0*/  F2I.S64.TRUNC R16, R16 ;  /* 0x0000001000107311 */ /* 0x000e22000020d900 */
[----:B------:R-:W-:Y:S05]  /*22c0*/  BRA `(.L_x_13989) ;  /* 0x0000000800a87947 */ /* 0x000fea0003800000 */
.L_x_13994:
[----:B------:R-:W2:Y:S02]  /*22d0*/  LDG.E.64 R4, desc[UR36][R4.64] ;  /* 0x0000002404047981 */ /* 0x000ea4000c1e1b00 */
[----:B--2---:R0:W1:Y:S01]  /*22e0*/  F2I.S64.F64.TRUNC R16, R4 ;  /* 0x0000000400107311 */ /* 0x004062000030d900 */
[----:B------:R-:W-:Y:S05]  /*22f0*/  BRA `(.L_x_13989) ;  /* 0x00000008009c7947 */ /* 0x000fea0003800000 */
.L_x_13984:
        /* <DEDUP_REMOVED lines=13> */
.L_x_13998:
[----:B------:R-:W2:Y:S02]  /*23d0*/  LDG.E.64 R4, desc[UR36][R4.64] ;  /* 0x0000002404047981 */ /* 0x000ea4000c1e1b00 */
[----:B--2---:R0:W1:Y:S01]  /*23e0*/  F2I.S64.F64.TRUNC R16, R4 ;  /* 0x0000000400107311 */ /* 0x004062000030d900 */
[----:B------:R-:W-:Y:S05]  /*23f0*/  BRA `(.L_x_13989) ;  /* 0x00000008005c7947 */ /* 0x000fea0003800000 */
.L_x_13997:
        /* <DEDUP_REMOVED lines=27> */
.L_x_14000:
        /* <DEDUP_REMOVED lines=14> */
.L_x_13999:
[----:B------:R-:W2:Y:S02]  /*2690*/  LDG.E.U16 R16, desc[UR36][R4.64] ;  /* 0x0000002404107981 */ /* 0x000ea4000c1e1500 */
[----:B--2---:R-:W-:-:S06]  /*26a0*/  IMAD.U32 R16, R16, 0x10000, RZ ;  /* 0x0001000010107824 */ /* 0x004fcc00078e00ff */
[----:B------:R-:W0:Y:S01]  /*26b0*/  F2I.S64.TRUNC R16, R16 ;  /* 0x0000001000107311 */ /* 0x000e22000020d900 */
[----:B------:R-:W-:Y:S05]  /*26c0*/  BRA `(.L_x_13989) ;  /* 0x0000000400a87947 */ /* 0x000fea0003800000 */
.L_x_13996:
        /* <DEDUP_REMOVED lines=11> */
.L_x_14003:
        /* <DEDUP_REMOVED lines=21> */
.L_x_14007:
[----:B------:R-:W-:Y:S05]  /*28d0*/  BSYNC B1 ;  /* 0x0000000000017941 */ /* 0x000fea0003800000 */
.L_x_14006:
[----:B------:R-:W-:Y:S01]  /*28e0*/  IMAD.SHL.U32 R3, R3, 0x100000, RZ ;  /* 0x0010000003037824 */ /* 0x000fe200078e00ff */
[----:B------:R-:W-:-:S04]  /*28f0*/  LEA R5, R0, 0x3b800000, 0x17 ;  /* 0x3b80000000057811 */ /* 0x000fc800078eb8ff */
[----:B------:R-:W-:-:S07]  /*2900*/  LOP3.LUT R16, R5, R3, R16, 0xfe, !PT ;  /* 0x0000000305107212 */ /* 0x000fce00078efe10 */
.L_x_14005:
[----:B------:R-:W-:Y:S05]  /*2910*/  BSYNC B0 ;  /* 0x0000000000007941 */ /* 0x000fea0003800000 */
.L_x_14004:
[----:B------:R-:W1:Y:S01]  /*2920*/  F2I.S64.TRUNC R16, R16 ;  /* 0x0000001000107311 */ /* 0x000e62000020d900 */
[----:B------:R-:W-:Y:S05]  /*2930*/  BRA `(.L_x_13989) ;  /* 0x00000004000c7947 */ /* 0x000fea0003800000 */
.L_x_14002:
        /* <DEDUP_REMOVED lines=21> */
.L_x_14011:
[----:B------:R-:W-:Y:S05]  /*2a90*/  BSYNC B1 ;  /* 0x0000000000017941 */ /* 0x000fea0003800000 */
.L_x_14010:
[----:B------:R-:W-:Y:S01]  /*2aa0*/  IMAD.SHL.U32 R3, R3, 0x200000, RZ ;  /* 0x0020000003037824 */ /* 0x000fe200078e00ff */
[----:B------:R-:W-:-:S04]  /*2ab0*/  LEA R5, R0, 0x37800000, 0x17 ;  /* 0x3780000000057811 */ /* 0x000fc800078eb8ff */
[----:B------:R-:W-:-:S07]  /*2ac0*/  LOP3.LUT R16, R5, R3, R16, 0xfe, !PT ;  /* 0x0000000305107212 */ /* 0x000fce00078efe10 */
.L_x_14009:
[----:B------:R-:W-:Y:S05]  /*2ad0*/  BSYNC B0 ;  /* 0x0000000000007941 */ /* 0x000fea0003800000 */
.L_x_14008:
[----:B------:R-:W2:Y:S01]  /*2ae0*/  F2I.S64.TRUNC R16, R16 ;  /* 0x0000001000107311 */ /* 0x000ea2000020d900 */
[----:B------:R-:W-:Y:S05]  /*2af0*/  BRA `(.L_x_13989) ;  /* 0x00000000009c7947 */ /* 0x000fea0003800000 */
.L_x_14001:
        /* <DEDUP_REMOVED lines=14> */
.L_x_14015:
[----:B------:R-:W-:Y:S05]  /*2be0*/  BSYNC B0 ;  /* 0x0000000000007941 */ /* 0x000fea0003800000 */
.L_x_14014:
[----:B------:R-:W0:Y:S01]  /*2bf0*/  F2I.S64.TRUNC R16, R16 ;  /* 0x0000001000107311 */ /* 0x000e22000020d900 */
[----:B------:R-:W-:Y:S05]  /*2c00*/  BRA `(.L_x_13989) ;  /* 0x0000000000587947 */ /* 0x000fea0003800000 */
.L_x_13988:
        /* <DEDUP_REMOVED lines=16> */
.L_x_14016:
[----:B------:R-:W-:Y:S01]  /*2d10*/  CS2R R16, SRZ ;  /* 0x0000000000107805 */ /* 0x000fe2000001ff00 */
[----:B------:R-:W-:Y:S06]  /*2d20*/  BRA `(.L_x_13989) ;  /* 0x0000000000107947 */ /* 0x000fec0003800000 */
.L_x_14013:
[----:B------:R0:W5:Y:S01]  /*2d30*/  LDG.E.64 R16, desc[UR36][R4.64] ;  /* 0x0000002404107981 */ /* 0x000162000c1e1b00 */
[----:B------:R-:W-:Y:S05]  /*2d40*/  BRA `(.L_x_13989) ;  /* 0x0000000000087947 */ /* 0x000fea0003800000 */
.L_x_14012:
[----:B------:R0:W5:Y:S01]  /*2d50*/  LDG.E R16, desc[UR36][R4.64] ;  /* 0x0000002404107981 */ /* 0x000162000c1e1900 */
[----:B------:R-:W-:-:S07]  /*2d60*/  IMAD.MOV.U32 R17, RZ, RZ, RZ ;  /* 0x000000ffff117224 */ /* 0x000fce00078e00ff */
.L_x_13989:
[----:B------:R-:W-:-:S07]  /*2d70*/  VIADD R27, R27, 0x80 ;  /* 0x000000801b1b7836 */ /* 0x000fce0000000000 */
.L_x_13983:
[----:B------:R-:W-:Y:S05]  /*2d80*/  BSYNC B6 ;  /* 0x0000000000067941 */ /* 0x000fea0003800000 */
.L_x_13982:
[----:B------:R-:W-:Y:S01]  /*2d90*/  ISETP.GE.AND P0, PT, R27, R18, PT ;  /* 0x000000121b00720c */ /* 0x000fe20003f06270 */
[----:B------:R-:W-:-:S12]  /*2da0*/  BSSY B6, `(.L_x_14017) ;  /* 0x00000ea000067945 */ /* 0x000fd80003800000 */
[----:B------:R-:W-:Y:S05]  /*2db0*/  @P0 BRA `(.L_x_14018) ;  /* 0x0000000c00a00947 */ /* 0x000fea0003800000 */
[----:B01----:R-:W0:Y:S01]  /*2dc0*/  LDC.64 R4, c[0x0][0x230] ;  /* 0x00008c00ff047b82 */ /* 0x003e220000000a00 */
[----:B--2---:R-:W-:Y:S01]  /*2dd0*/  PRMT R0, R19, 0x9910, RZ ;  /* 0x0000991013007816 */ /* 0x004fe200000000ff */
        /* <DEDUP_REMOVED lines=18> */
.L_x_14022:
[----:B------:R0:W5:Y:S01]  /*2f00*/  LDG.E.U8 R22, desc[UR36][R4.64] ;  /* 0x0000002404167981 */ /* 0x000162000c1e1100 */
[----:B------:R-:W-:Y:S01]  /*2f10*/  IMAD.MOV.U32 R23, RZ, RZ, RZ ;  /* 0x000000ffff177224 */ /* 0x000fe200078e00ff */
[----:B------:R-:W-:Y:S06]  /*2f20*/  BRA `(.L_x_14018) ;  /* 0x0000000c00447947 */ /* 0x000fec0003800000 */
.L_x_14021:
        /* <DEDUP_REMOVED lines=8> */
.L_x_14025:
[----:B------:R-:W2:Y:S02]  /*2fb0*/  LDG.E R22, desc[UR36][R4.64] ;  /* 0x0000002404167981 */ /* 0x000ea4000c1e1900 */
[----:B--2---:R-:W-:Y:S01]  /*2fc0*/  SHF.R.S32.HI R23, RZ, 0x1f, R22 ;  /* 0x0000001fff177819 */ /* 0x004fe20000011416 */
[----:B------:R-:W-:Y:S06]  /*2fd0*/  BRA `(.L_x_14018) ;  /* 0x0000000c00187947 */ /* 0x000fec0003800000 */
.L_x_14024:
[----:B------:R-:W2:Y:S02]  /*2fe0*/  LDG.E.S16 R22, desc[UR36][R4.64] ;  /* 0x0000002404167981 */ /* 0x000ea4000c1e1700 */
[----:B--2---:R-:W-:Y:S01]  /*2ff0*/  SHF.R.S32.HI R23, RZ, 0x1f, R22 ;  /* 0x0000001fff177819 */ /* 0x004fe20000011416 */
[----:B------:R-:W-:Y:S06]  /*3000*/  BRA `(.L_x_14018) ;  /* 0x0000000c000c7947 */ /* 0x000fec0003800000 */
.L_x_14020:
        /* <DEDUP_REMOVED lines=9> */
.L_x_14027:
[----:B------:R-:W2:Y:S02]  /*30a0*/  LDG.E.U16 R4, desc[UR36][R4.64] ;  /* 0x0000002404047981 */ /* 0x000ea4000c1e1500 */
[----:B--2---:R-:W-:-:S06]  /*30b0*/  HADD2.F32 R22, -RZ, R4.H0_H0 ;  /* 0x20000004ff167230 */ /* 0x004fcc0000004100 */
[----:B------:R-:W0:Y:S01]  /*30c0*/  F2I.S64.TRUNC R22, R22 ;  /* 0x0000001600167311 */ /* 0x000e22000020d900 */
[----:B------:R-:W-:Y:S05]  /*30d0*/  BRA `(.L_x_14018) ;  /* 0x0000000800d87947 */ /* 0x000fea0003800000 */
.L_x_14026:
        /* <DEDUP_REMOVED lines=9> */
.L_x_14029:
[----:B------:R-:W2:Y:S02]  /*3170*/  LDG.E.U16 R4, desc[UR36][R4.64] ;  /* 0x0000002404047981 */ /* 0x000ea4000c1e1500 */
[----:B--2---:R-:W-:-:S06]  /*3180*/  HADD2.F32 R22, -RZ, R4.H0_H0 ;  /* 0x20000004ff167230 */ /* 0x004fcc0000004100 */
[----:B------:R-:W0:Y:S01]  /*3190*/  F2I.S64.TRUNC R22, R22 ;  /* 0x0000001600167311 */ /* 0x000e22000020d900 */
[----:B------:R-:W-:Y:S05]  /*31a0*/  BRA `(.L_x_14018) ;  /* 0x0000000800a47947 */ /* 0x000fea0003800000 */
.L_x_14028:
[----:B------:R-:W2:Y:S02]  /*31b0*/  LDG.E.64 R4, desc[UR36][R4.64] ;  /* 0x0000002404047981 */ /* 0x000ea4000c1e1b00 */
[----:B--2---:R0:W1:Y:S01]  /*31c0*/  F2I.S64.F64.TRUNC R22, R4 ;  /* 0x0000000400167311 */ /* 0x004062000030d900 */
[----:B------:R-:W-:Y:S05]  /*31d0*/  BRA `(.L_x_14018) ;  /* 0x0000000800987947 */ /* 0x000fea0003800000 */
.L_x_14019:
        /* <DEDUP_REMOVED lines=13> */
.L_x_14032:
[----:B------:R-:W2:Y:S02]  /*32b0*/  LDG.E.64 R4, desc[UR36][R4.64] ;  /* 0x0000002404047981 */ /* 0x000ea4000c1e1b00 */
[----:B--2---:R0:W1:Y:S01]  /*32c0*/  F2I.S64.F64.TRUNC R22, R4 ;  /* 0x0000000400167311 */ /* 0x004062000030d900 */
[----:B------:R-:W-:Y:S05]  /*32d0*/  BRA `(.L_x_14018) ;  /* 0x0000000800587947 */ /* 0x000fea0003800000 */
.L_x_14031:
        /* <DEDUP_REMOVED lines=27> */
.L_x_14034:
        /* <DEDUP_REMOVED lines=14> */
.L_x_14033:
[----:B------:R-:W2:Y:S02]  /*3570*/  LDG.E.U16 R22, desc[UR36][R4.64] ;  /* 0x0000002404167981 */ /* 0x000ea4000c1e1500 */
[----:B--2---:R-:W-:-:S06]  /*3580*/  IMAD.U32 R22, R22, 0x10000, RZ ;  /* 0x0001000016167824 */ /* 0x004fcc00078e00ff */
[----:B------:R-:W0:Y:S01]  /*3590*/  F2I.S64.TRUNC R22, R22 ;  /* 0x0000001600167311 */ /* 0x000e22000020d900 */
[----:B------:R-:W-:Y:S05]  /*35a0*/  BRA `(.L_x_14018) ;  /* 0x0000000400a47947 */ /* 0x000fea0003800000 */
.L_x_14030:
        /* <DEDUP_REMOVED lines=11> */
.L_x_14037:
        /* <DEDUP_REMOVED lines=21> */
.L_x_14041:
[----:B------:R-:W-:Y:S05]  /*37b0*/  BSYNC B1 ;  /* 0x0000000000017941 */ /* 0x000fea0003800000 */
.L_x_14040:
[----:B------:R-:W-:Y:S01]  /*37c0*/  IMAD.SHL.U32 R3, R3, 0x100000, RZ ;  /* 0x0010000003037824 */ /* 0x000fe200078e00ff */
[----:B------:R-:W-:-:S04]  /*37d0*/  LEA R5, R0, 0x3b800000, 0x17 ;  /* 0x3b80000000057811 */ /* 0x000fc800078eb8ff */
[----:B------:R-:W-:-:S07]  /*37e0*/  LOP3.LUT R22, R5, R3, R22, 0xfe, !PT ;  /* 0x0000000305167212 */ /* 0x000fce00078efe16 */
.L_x_14039:
[----:B------:R-:W-:Y:S05]  /*37f0*/  BSYNC B0 ;  /* 0x0000000000007941 */ /* 0x000fea0003800000 */
.L_x_14038:
[----:B------:R-:W0:Y:S01]  /*3800*/  F2I.S64.TRUNC R22, R22 ;  /* 0x0000001600167311 */ /* 0x000e22000020d900 */
[----:B------:R-:W-:Y:S05]  /*3810*/  BRA `(.L_x_14018) ;  /* 0x0000000400087947 */ /* 0x000fea0003800000 */
.L_x_14036:
        /* <DEDUP_REMOVED lines=21> */
.L_x_14045:
[----:B------:R-:W-:Y:S05]  /*3970*/  BSYNC B1 ;  /* 0x0000000000017941 */ /* 0x000fea0003800000 */
.L_x_14044:
[----:B------:R-:W-:Y:S01]  /*3980*/  IMAD.SHL.U32 R3, R3, 0x200000, RZ ;  /* 0x0020000003037824 */ /* 0x000fe200078e00ff */
[----:B------:R-:W-:-:S04]  /*3990*/  LEA R5, R0, 0x37800000, 0x17 ;  /* 0x3780000000057811 */ /* 0x000fc800078eb8ff */
[----:B------:R-:W-:-:S07]  /*39a0*/  LOP3.LUT R22, R5, R3, R22, 0xfe, !PT ;  /* 0x0000000305167212 */ /* 0x000fce00078efe16 */
.L_x_14043:
[----:B------:R-:W-:Y:S05]  /*39b0*/  BSYNC B0 ;  /* 0x0000000000007941 */ /* 0x000fea0003800000 */
.L_x_14042:
[----:B------:R-:W0:Y:S01]  /*39c0*/  F2I.S64.TRUNC R22, R22 ;  /* 0x0000001600167311 */ /* 0x000e22000020d900 */
[----:B------:R-:W-:Y:S05]  /*39d0*/  BRA `(.L_x_14018) ;  /* 0x0000000000987947 */ /* 0x000fea0003800000 */
.L_x_14035:
        /* <DEDUP_REMOVED lines=14> */
.L_x_14049:
[----:B------:R-:W-:Y:S05]  /*3ac0*/  BSYNC B0 ;  /* 0x0000000000007941 */ /* 0x000fea0003800000 */
.L_x_14048:
[----:B------:R-:W0:Y:S01]  /*3ad0*/  F2I.S64.TRUNC R22, R22 ;  /* 0x0000001600167311 */ /* 0x000e22000020d900 */
[----:B------:R-:W-:Y:S05]  /*3ae0*/  BRA `(.L_x_14018) ;  /* 0x0000000000547947 */ /* 0x000fea0003800000 */
.L_x_14023:
        /* <DEDUP_REMOVED lines=16> */
.L_x_14050:
[----:B------:R-:W-:Y:S05]  /*3bf0*/  BRA `(.L_x_14018) ;  /* 0x0000000000107947 */ /* 0x000fea0003800000 */
.L_x_14047:
[----:B------:R0:W5:Y:S01]  /*3c00*/  LDG.E.64 R22, desc[UR36][R4.64] ;  /* 0x0000002404167981 */ /* 0x000162000c1e1b00 */
[----:B------:R-:W-:Y:S05]  /*3c10*/  BRA `(.L_x_14018) ;  /* 0x0000000000087947 */ /* 0x000fea0003800000 */
.L_x_14046:
[----:B------:R0:W5:Y:S01]  /*3c20*/  LDG.E R22, desc[UR36][R4.64] ;  /* 0x0000002404167981 */ /* 0x000162000c1e1900 */
[----:B------:R-:W-:-:S07]  /*3c30*/  IMAD.MOV.U32 R23, RZ, RZ, RZ ;  /* 0x000000ffff177224 */ /* 0x000fce00078e00ff */
.L_x_14018:
[----:B------:R-:W-:Y:S05]  /*3c40*/  BSYNC B6 ;  /* 0x0000000000067941 */ /* 0x000fea0003800000 */
.L_x_14017:
[----:B------:R-:W2:Y:S01]  /*3c50*/  LDC R10, c[0x0][0x21c] ;  /* 0x00008700ff0a7b82 */ /* 0x000ea20000000800 */
[----:B------:R-:W-:Y:S01]  /*3c60*/  BSSY B0, `(.L_x_14051) ;  /* 0x00000e8000007945 */ /* 0x000fe20003800000 */
[----:B--2---:R-:W-:-:S13]  /*3c70*/  ISETP.GE.AND P0, PT, R10, RZ, PT ;  /* 0x000000ff0a00720c */ /* 0x004fda0003f06270 */
[----:B------:R-:W-:Y:S05]  /*3c80*/  @!P0 BRA `(.L_x_14052) ;  /* 0x00000008008c8947 */ /* 0x000fea0003800000 */
[----:B------:R-:W2:Y:S01]  /*3c90*/  LDC R11, c[0x0][0x218] ;  /* 0x00008600ff0b7b82 */ /* 0x000ea20000000800 */
[----:B------:R-:W-:Y:S02]  /*3ca0*/  IMAD.MOV.U32 R8, RZ, RZ, 0x1 ;  /* 0x00000001ff087424 */ /* 0x000fe400078e00ff */
[----:B------:R-:W-:Y:S02]  /*3cb0*/  IMAD.MOV.U32 R9, RZ, RZ, RZ ;  /* 0x000000ffff097224 */ /* 0x000fe400078e00ff */
[----:B01----:R-:W-:Y:S02]  /*3cc0*/  IMAD.MOV.U32 R4, RZ, RZ, 0x1 ;  /* 0x00000001ff047424 */ /* 0x003fe400078e00ff */
[----:B------:R-:W-:Y:S02]  /*3cd0*/  IMAD.MOV.U32 R5, RZ, RZ, RZ ;  /* 0x000000ffff057224 */ /* 0x000fe400078e00ff */
[----:B------:R-:W-:Y:S02]  /*3ce0*/  IMAD.MOV.U32 R26, RZ, RZ, 0x1 ;  /* 0x00000001ff1a7424 */ /* 0x000fe400078e00ff */
[----:B------:R-:W-:-:S02]  /*3cf0*/  IMAD.MOV.U32 R27, RZ, RZ, RZ ;  /* 0x000000ffff1b7224 */ /* 0x000fc400078e00ff */
[----:B------:R-:W-:Y:S02]  /*3d00*/  IMAD.MOV.U32 R0, RZ, RZ, 0x1 ;  /* 0x00000001ff007424 */ /* 0x000fe400078e00ff */
[----:B------:R-:W-:Y:S01]  /*3d10*/  IMAD.MOV.U32 R3, RZ, RZ, RZ ;  /* 0x000000ffff037224 */ /* 0x000fe200078e00ff */
[----:B--2---:R-:W-:-:S04]  /*3d20*/  ISETP.NE.U32.AND P0, PT, R11, RZ, PT ;  /* 0x000000ff0b00720c */ /* 0x004fc80003f05070 */
[----:B------:R-:W-:-:S13]  /*3d30*/  ISETP.NE.AND.EX P0, PT, R10, RZ, PT, P0 ;  /* 0x000000ff0a00720c */ /* 0x000fda0003f05300 */
[----:B------:R-:W-:Y:S05]  /*3d40*/  @!P0 BRA `(.L_x_14053) ;  /* 0x0000000c00648947 */ /* 0x000fea0003800000 */
[----:B------:R-:W0:Y:S01]  /*3d50*/  S2R R15, SR_TID.X ;  /* 0x00000000000f7919 */ /* 0x000e220000002100 */
[----:B------:R-:W-:Y:S01]  /*3d60*/  BSSY B1, `(.L_x_14054) ;  /* 0x0000026000017945 */ /* 0x000fe20003800000 */
[CC--:B0-----:R-:W-:Y:S01]  /*3d70*/  ISETP.GE.AND P0, PT, R15.reuse, R18.reuse, PT ;  /* 0x000000120f00720c */ /* 0x0c1fe20003f06270 */
[C---:B------:R-:W-:Y:S02]  /*3d80*/  VIADD R19, R15.reuse, 0x80 ;  /* 0x000000800f137836 */ /* 0x040fe40000000000 */
[C---:B------:R-:W-:Y:S02]  /*3d90*/  VIADD R7, R15.reuse, 0x100 ;  /* 0x000001000f077836 */ /* 0x040fe40000000000 */
[----:B------:R-:W-:Y:S01]  /*3da0*/  VIADD R13, R15, 0x180 ;  /* 0x000001800f0d7836 */ /* 0x000fe20000000000 */
[-C--:B------:R-:W-:Y:S02]  /*3db0*/  ISETP.GE.AND P3, PT, R19, R18.reuse, PT ;  /* 0x000000121300720c */ /* 0x080fe40003f66270 */
[----:B------:R-:W-:-:S02]  /*3dc0*/  ISETP.GE.AND P2, PT, R7, R18, PT ;  /* 0x000000120700720c */ /* 0x000fc40003f46270 */
[----:B------:R-:W-:-:S03]  /*3dd0*/  ISETP.GE.AND P1, PT, R13, R18, PT ;  /* 0x000000120d00720c */ /* 0x000fc60003f26270 */
[----:B------:R-:W-:Y:S10]  /*3de0*/  @P0 BRA `(.L_x_14055) ;  /* 0x0000000000740947 */ /* 0x000ff40003800000 */
[----:B------:R-:W-:Y:S01]  /*3df0*/  ULDC.64 UR4, c[0x0][0x218] ;  /* 0x0000860000047ab9 */ /* 0x000fe20000000a00 */
[----:B------:R-:W-:Y:S02]  /*3e00*/  IMAD.MOV.U32 R0, RZ, RZ, 0x1 ;  /* 0x00000001ff007424 */ /* 0x000fe400078e00ff */
[----:B------:R-:W-:Y:S02]  /*3e10*/  IMAD.U32 R13, RZ, RZ, UR4 ;  /* 0x00000004ff0d7e24 */ /* 0x000fe4000f8e00ff */
[----:B------:R-:W-:Y:S02]  /*3e20*/  IMAD.U32 R6, RZ, RZ, UR5 ;  /* 0x00000005ff067e24 */ /* 0x000fe4000f8e00ff */
[----:B------:R-:W-:-:S07]  /*3e30*/  IMAD.MOV.U32 R3, RZ, RZ, RZ ;  /* 0x000000ffff037224 */ /* 0x000fce00078e00ff */
.L_x_14056:
[C---:B------:R-:W-:Y:S02]  /*3e40*/  LOP3.LUT R7, R13.reuse, 0x1, RZ, 0xc0, !PT ;  /* 0x000000010d077812 */ /* 0x040fe400078ec0ff */
[----:B------:R-:W-:Y:S02]  /*3e50*/  IADD3 R14, P4, R13, 0x1, RZ ;  /* 0x000000010d0e7810 */ /* 0x000fe40007f9e0ff */
[----:B------:R-:W-:-:S04]  /*3e60*/  ISETP.NE.U32.AND P0, PT, R7, 0x1, PT ;  /* 0x000000010700780c */ /* 0x000fc80003f05070 */
[----:B------:R-:W-:-:S04]  /*3e70*/  ISETP.NE.U32.AND.EX P0, PT, RZ, RZ, PT, P0 ;  /* 0x000000ffff00720c */ /* 0x000fc80003f05100 */
[----:B---345:R-:W-:Y:S02]  /*3e80*/  SEL R15, R25, RZ, !P0 ;  /* 0x000000ff190f7207 */ /* 0x038fe40004000000 */
[----:B------:R-:W-:Y:S02]  /*3e90*/  SEL R7, R24, 0x1, !P0 ;  /* 0x0000000118077807 */ /* 0x000fe40004000000 */
[----:B------:R-:W-:Y:S01]  /*3ea0*/  ISETP.GT.U32.AND P0, PT, R14, 0x2, PT ;  /* 0x000000020e00780c */ /* 0x000fe20003f04070 */
[----:B------:R-:W-:Y:S02]  /*3eb0*/  IMAD R12, R15, R0, RZ ;  /* 0x000000000f0c7224 */ /* 0x000fe400078e02ff */
[----:B------:R-:W-:Y:S02]  /*3ec0*/  IMAD.X R14, RZ, RZ, R6, P4 ;  /* 0x000000ffff0e7224 */ /* 0x000fe400020e0606 */
[----:B------:R-:W-:Y:S01]  /*3ed0*/  IMAD R3, R3, R7, R12 ;  /* 0x0000000703037224 */ /* 0x000fe200078e020c */
[----:B------:R-:W-:Y:S01]  /*3ee0*/  LEA.HI R12, P4, R6, R13, RZ, 0x1 ;  /* 0x0000000d060c7211 */ /* 0x000fe200078908ff */
[----:B------:R-:W-:Y:S01]  /*3ef0*/  IMAD R15, R25, R24, RZ ;  /* 0x00000018190f7224 */ /* 0x000fe200078e02ff */
[----:B------:R-:W-:-:S03]  /*3f00*/  ISETP.GT.U32.AND.EX P0, PT, R14, RZ, PT, P0 ;  /* 0x000000ff0e00720c */ /* 0x000fc60003f04100 */
[C---:B------:R-:W-:Y:S02]  /*3f10*/  IMAD R13, R24.reuse, R25, R15 ;  /* 0x00000019180d7224 */ /* 0x040fe400078e020f */
[----:B------:R-:W-:-:S04]  /*3f20*/  IMAD.WIDE.U32 R24, R24, R24, RZ ;  /* 0x0000001818187225 */ /* 0x000fc800078e00ff */
[----:B------:R-:W-:Y:S02]  /*3f30*/  IMAD.X R15, RZ, RZ, R6, P4 ;  /* 0x000000ffff0f7224 */ /* 0x000fe400020e0606 */
[----:B------:R-:W-:Y:S02]  /*3f40*/  IMAD.IADD R25, R25, 0x1, R13 ;  /* 0x0000000119197824 */ /* 0x000fe400078e020d */
[----:B------:R-:W-:Y:S01]  /*3f50*/  IMAD.WIDE.U32 R6, R7, R0, RZ ;  /* 0x0000000007067225 */ /* 0x000fe200078e00ff */
[--C-:B------:R-:W-:Y:S02]  /*3f60*/  SHF.R.S64 R13, R12, 0x1, R15.reuse ;  /* 0x000000010c0d7819 */ /* 0x100fe4000000100f */
[----:B------:R-:W-:Y:S01]  /*3f70*/  SHF.R.S32.HI R12, RZ, 0x1, R15 ;  /* 0x00000001ff0c7819 */ /* 0x000fe2000001140f */
[----:B------:R-:W-:Y:S02]  /*3f80*/  IMAD.MOV.U32 R0, RZ, RZ, R6 ;  /* 0x000000ffff007224 */ /* 0x000fe400078e0006 */
[----:B------:R-:W-:-:S02]  /*3f90*/  IMAD.IADD R3, R7, 0x1, R3 ;  /* 0x0000000107037824 */ /* 0x000fc400078e0203 */
[----:B------:R-:W-:Y:S01]  /*3fa0*/  IMAD.MOV.U32 R6, RZ, RZ, R12 ;  /* 0x000000ffff067224 */ /* 0x000fe200078e000c */
[----:B------:R-:W-:Y:S06]  /*3fb0*/  @P0 BRA `(.L_x_14056) ;  /* 0xfffffffc00a00947 */ /* 0x000fec000383ffff */
.L_x_14055:
[----:B------:R-:W-:Y:S05]  /*3fc0*/  BSYNC B1 ;  /* 0x0000000000017941 */ /* 0x000fea0003800000 */
.L_x_14054:
[----:B------:R-:W-:Y:S04]  /*3fd0*/  BSSY B1, `(.L_x_14057) ;  /* 0x000001f000017945 */ /* 0x000fe80003800000 */
[----:B------:R-:W-:Y:S05]  /*3fe0*/  @P3 BRA `(.L_x_14058) ;  /* 0x0000000000743947 */ /* 0x000fea0003800000 */
[----:B------:R-:W-:Y:S01]  /*3ff0*/  ULDC.64 UR4, c[0x0][0x218] ;  /* 0x0000860000047ab9 */ /* 0x000fe20000000a00 */
[----:B------:R-:W-:Y:S02]  /*4000*/  IMAD.MOV.U32 R26, RZ, RZ, 0x1 ;  /* 0x00000001ff1a7424 */ /* 0x000fe400078e00ff */
[----:B------:R-:W-:Y:S02]  /*4010*/  IMAD.U32 R12, RZ, RZ, UR4 ;  /* 0x00000004ff0c7e24 */ /* 0x000fe4000f8e00ff */
[----:B------:R-:W-:Y:S02]  /*4020*/  IMAD.U32 R6, RZ, RZ, UR5 ;  /* 0x00000005ff067e24 */ /* 0x000fe4000f8e00ff */
[----:B------:R-:W-:-:S07]  /*4030*/  IMAD.MOV.U32 R27, RZ, RZ, RZ ;  /* 0x000000ffff1b7224 */ /* 0x000fce00078e00ff */
.L_x_14059:
[----:B------:R-:W-:Y:S01]  /*4040*/  LOP3.LUT R7, R12, 0x1, RZ, 0xc0, !PT ;  /* 0x000000010c077812 */ /* 0x000fe200078ec0ff */
[----:B-----5:R-:W-:-:S03]  /*4050*/  IMAD R13, R29, R28, RZ ;  /* 0x0000001c1d0d7224 */ /* 0x020fc600078e02ff */
[----:B------:R-:W-:Y:S01]  /*4060*/  ISETP.NE.U32.AND P0, PT, R7, 0x1, PT ;  /* 0x000000010700780c */ /* 0x000fe20003f05070 */
[----:B------:R-:W-:Y:S01]  /*4070*/  IMAD R13, R28, R29, R13 ;  /* 0x0000001d1c0d7224 */ /* 0x000fe200078e020d */
[----:B------:R-:W-:Y:S02]  /*4080*/  IADD3 R7, P3, R12, 0x1, RZ ;  /* 0x000000010c077810 */ /* 0x000fe40007f7e0ff */
[----:B------:R-:W-:Y:S02]  /*4090*/  ISETP.NE.U32.AND.EX P0, PT, RZ, RZ, PT, P0 ;  /* 0x000000ffff00720c */ /* 0x000fe40003f05100 */
[----:B------:R-:W-:Y:S01]  /*40a0*/  ISETP.GT.U32.AND P5, PT, R7, 0x2, PT ;  /* 0x000000020700780c */ /* 0x000fe20003fa4070 */
[----:B------:R-:W-:Y:S01]  /*40b0*/  IMAD.X R15, RZ, RZ, R6, P3 ;  /* 0x000000ffff0f7224 */ /* 0x000fe200018e0606 */
[----:B------:R-:W-:Y:S02]  /*40c0*/  SEL R7, R29, RZ, !P0 ;  /* 0x000000ff1d077207 */ /* 0x000fe40004000000 */
[C---:B------:R-:W-:Y:S01]  /*40d0*/  SEL R14, R28.reuse, 0x1, !P0 ;  /* 0x000000011c0e7807 */ /* 0x040fe20004000000 */
[----:B------:R-:W-:Y:S01]  /*40e0*/  IMAD.WIDE.U32 R28, R28, R28, RZ ;  /* 0x0000001c1c1c7225 */ /* 0x000fe200078e00ff */
[----:B------:R-:W-:-:S02]  /*40f0*/  LEA.HI R12, P4, R6, R12, RZ, 0x1 ;  /* 0x0000000c060c7211 */ /* 0x000fc400078908ff */
[----:B------:R-:W-:Y:S01]  /*4100*/  ISETP.GT.U32.AND.EX P0, PT, R15, RZ, PT, P5 ;  /* 0x000000ff0f00720c */ /* 0x000fe20003f04150 */
[-C--:B------:R-:W-:Y:S02]  /*4110*/  IMAD R19, R7, R26.reuse, RZ ;  /* 0x0000001a07137224 */ /* 0x080fe400078e02ff */
[----:B------:R-:W-:Y:S02]  /*4120*/  IMAD.X R15, RZ, RZ, R6, P4 ;  /* 0x000000ffff0f7224 */ /* 0x000fe400020e0606 */
[----:B------:R-:W-:Y:S02]  /*4130*/  IMAD.IADD R29, R29, 0x1, R13 ;  /* 0x000000011d1d7824 */ /* 0x000fe400078e020d */
[----:B------:R-:W-:Y:S01]  /*4140*/  IMAD.WIDE.U32 R6, R14, R26, RZ ;  /* 0x0000001a0e067225 */ /* 0x000fe200078e00ff */
[--C-:B------:R-:W-:Y:S02]  /*4150*/  SHF.R.S32.HI R13, RZ, 0x1, R15.reuse ;  /* 0x00000001ff0d7819 */ /* 0x100fe4000001140f */
[----:B------:R-:W-:Y:S01]  /*4160*/  SHF.R.S64 R12, R12, 0x1, R15 ;  /* 0x000000010c0c7819 */ /* 0x000fe2000000100f */
[----:B------:R-:W-:-:S02]  /*4170*/  IMAD R19, R27, R14, R19 ;  /* 0x0000000e1b137224 */ /* 0x000fc400078e0213 */
[----:B------:R-:W-:Y:S02]  /*4180*/  IMAD.MOV.U32 R26, RZ, RZ, R6 ;  /* 0x000000ffff1a7224 */ /* 0x000fe400078e0006 */
[----:B------:R-:W-:Y:S02]  /*4190*/  IMAD.IADD R27, R7, 0x1, R19 ;  /* 0x00000001071b7824 */ /* 0x000fe400078e0213 */
[----:B------:R-:W-:Y:S01]  /*41a0*/  IMAD.MOV.U32 R6, RZ, RZ, R13 ;  /* 0x000000ffff067224 */ /* 0x000fe200078e000d */
[----:B------:R-:W-:Y:S06]  /*41b0*/  @P0 BRA `(.L_x_14059) ;  /* 0xfffffffc00a00947 */ /* 0x000fec000383ffff */
.L_x_14058:
[----:B------:R-:W-:Y:S05]  /*41c0*/  BSYNC B1 ;  /* 0x0000000000017941 */ /* 0x000fea0003800000 */
.L_x_14057:
[----:B------:R-:W-:Y:S04]  /*41d0*/  BSSY B1, `(.L_x_14060) ;  /* 0x000001f000017945 */ /* 0x000fe80003800000 */
[----:B------:R-:W-:Y:S05]  /*41e0*/  @P2 BRA `(.L_x_14061) ;  /* 0x0000000000742947 */ /* 0x000fea0003800000 */
[----:B------:R-:W-:Y:S01]  /*41f0*/  ULDC.64 UR4, c[0x0][0x218] ;  /* 0x0000860000047ab9 */ /* 0x000fe20000000a00 */
[----:B------:R-:W-:Y:S02]  /*4200*/  IMAD.MOV.U32 R4, RZ, RZ, 0x1 ;  /* 0x00000001ff047424 */ /* 0x000fe400078e00ff */
[----:B------:R-:W-:Y:S02]  /*4210*/  IMAD.U32 R12, RZ, RZ, UR4 ;  /* 0x00000004ff0c7e24 */ /* 0x000fe4000f8e00ff */
[----:B------:R-:W-:Y:S02]  /*4220*/  IMAD.U32 R6, RZ, RZ, UR5 ;  /* 0x00000005ff067e24 */ /* 0x000fe4000f8e00ff */
[----:B------:R-:W-:-:S07]  /*4230*/  IMAD.MOV.U32 R5, RZ, RZ, RZ ;  /* 0x000000ffff057224 */ /* 0x000fce00078e00ff */
.L_x_14062:
        /* <DEDUP_REMOVED lines=8> */
[----:B------:R-:W-:Y:S02]  /*42c0*/  LEA.HI R12, P3, R6, R12, RZ, 0x1 ;  /* 0x0000000c060c7211 */ /* 0x000fe400078708ff */
[----:B------:R-:W-:-:S02]  /*42d0*/  SEL R7, R17, RZ, !P0 ;  /* 0x000000ff11077207 */ /* 0x000fc40004000000 */
[C---:B------:R-:W-:Y:S01]  /*42e0*/  SEL R14, R16.reuse, 0x1, !P0 ;  /* 0x00000001100e7807 */ /* 0x040fe20004000000 */
[----:B------:R-:W-:Y:S01]  /*42f0*/  IMAD.WIDE.U32 R16, R16, R16, RZ ;  /* 0x0000001010107225 */ /* 0x000fe200078e00ff */
[----:B------:R-:W-:-:S03]  /*4300*/  ISETP.GT.U32.AND.EX P0, PT, R13, RZ, PT, P2 ;  /* 0x000000ff0d00720c */ /* 0x000fc60003f04120 */
[----:B------:R-:W-:Y:S02]  /*4310*/  IMAD.X R13, RZ, RZ, R6, P3 ;  /* 0x000000ffff0d7224 */ /* 0x000fe400018e0606 */
[-C--:B------:R-:W-:Y:S02]  /*4320*/  IMAD R15, R7, R4.reuse, RZ ;  /* 0x00000004070f7224 */ /* 0x080fe400078e02ff */
[----:B------:R-:W-:Y:S01]  /*4330*/  IMAD.WIDE.U32 R6, R14, R4, RZ ;  /* 0x000000040e067225 */ /* 0x000fe200078e00ff */
[--C-:B------:R-:W-:Y:S02]  /*4340*/  SHF.R.S64 R12, R12, 0x1, R13.reuse ;  /* 0x000000010c0c7819 */ /* 0x100fe4000000100d */
[----:B------:R-:W-:Y:S01]  /*4350*/  SHF.R.S32.HI R13, RZ, 0x1, R13 ;  /* 0x00000001ff0d7819 */ /* 0x000fe2000001140d */
[----:B------:R-:W-:Y:S02]  /*4360*/  IMAD R5, R5, R14, R15 ;  /* 0x0000000e05057224 */ /* 0x000fe400078e020f */
[----:B------:R-:W-:-:S02]  /*4370*/  IMAD.MOV.U32 R4, RZ, RZ, R6 ;  /* 0x000000ffff047224 */ /* 0x000fc400078e0006 */
[----:B------:R-:W-:Y:S02]  /*4380*/  IMAD.IADD R17, R17, 0x1, R19 ;  /* 0x0000000111117824 */ /* 0x000fe400078e0213 */
[----:B------:R-:W-:Y:S02]  /*4390*/  IMAD.IADD R5, R7, 0x1, R5 ;  /* 0x0000000107057824 */ /* 0x000fe400078e0205 */
[----:B------:R-:W-:Y:S01]  /*43a0*/  IMAD.MOV.U32 R6, RZ, RZ, R13 ;  /* 0x000000ffff067224 */ /* 0x000fe200078e000d */
[----:B------:R-:W-:Y:S06]  /*43b0*/  @P0 BRA `(.L_x_14062) ;  /* 0xfffffffc00a00947 */ /* 0x000fec000383ffff */
.L_x_14061:
[----:B------:R-:W-:Y:S05]  /*43c0*/  BSYNC B1 ;  /* 0x0000000000017941 */ /* 0x000fea0003800000 */
.L_x_14060:
[----:B------:R-:W-:Y:S04]  /*43d0*/  BSSY B1, `(.L_x_14063) ;  /* 0x000002d000017945 */ /* 0x000fe80003800000 */
[----:B------:R-:W-:Y:S05]  /*43e0*/  @P1 BRA `(.L_x_14064) ;  /* 0x0000000000ac1947 */ /* 0x000fea0003800000 */
[----:B------:R-:W-:Y:S01]  /*43f0*/  LOP3.LUT R6, R11, 0x1, RZ, 0xc0, !PT ;  /* 0x000000010b067812 */ /* 0x000fe200078ec0ff */
[----:B-----5:R-:W-:-:S03]  /*4400*/  IMAD R13, R23, R22, RZ ;  /* 0x00000016170d7224 */ /* 0x020fc600078e02ff */
[----:B------:R-:W-:Y:S01]  /*4410*/  ISETP.NE.U32.AND P0, PT, R6, 0x1, PT ;  /* 0x000000010600780c */ /* 0x000fe20003f05070 */
[----:B------:R-:W-:Y:S01]  /*4420*/  IMAD R13, R22, R23, R13 ;  /* 0x00000017160d7224 */ /* 0x000fe200078e020d */
[----:B------:R-:W-:Y:S02]  /*4430*/  IADD3 R6, P2, R11, 0x1, RZ ;  /* 0x000000010b067810 */ /* 0x000fe40007f5e0ff */
[----:B------:R-:W-:Y:S02]  /*4440*/  ISETP.NE.U32.AND.EX P0, PT, RZ, RZ, PT, P0 ;  /* 0x000000ffff00720c */ /* 0x000fe40003f05100 */
[----:B------:R-:W-:Y:S01]  /*4450*/  ISETP.GE.U32.AND P1, PT, R6, 0x3, PT ;  /* 0x000000030600780c */ /* 0x000fe20003f26070 */
[----:B------:R-:W-:Y:S01]  /*4460*/  IMAD.X R6, RZ, RZ, R10, P2 ;  /* 0x000000ffff067224 */ /* 0x000fe200010e060a */
[C---:B------:R-:W-:Y:S02]  /*4470*/  SEL R8, R22.reuse, 0x1, !P0 ;  /* 0x0000000116087807 */ /* 0x040fe40004000000 */
[----:B------:R-:W-:Y:S01]  /*4480*/  SEL R7, R23, RZ, !P0 ;  /* 0x000000ff17077207 */ /* 0x000fe20004000000 */
[----:B------:R-:W-:Y:S01]  /*4490*/  IMAD.WIDE.U32 R22, R22, R22, RZ ;  /* 0x0000001616167225 */ /* 0x000fe200078e00ff */
[----:B------:R-:W-:-:S02]  /*44a0*/  ISETP.GE.U32.AND.EX P1, PT, R6, RZ, PT, P1 ;  /* 0x000000ff0600720c */ /* 0x000fc40003f26110 */
[----:B------:R-:W-:Y:S01]  /*44b0*/  LEA.HI R11, P0, R10, R11, RZ, 0x1 ;  /* 0x0000000b0a0b7211 */ /* 0x000fe200078108ff */
[----:B------:R-:W-:-:S04]  /*44c0*/  IMAD.WIDE.U32 R8, R8, 0x1, RZ ;  /* 0x0000000108087825 */ /* 0x000fc800078e00ff */
[----:B------:R-:W-:Y:S02]  /*44d0*/  IMAD.IADD R9, R9, 0x1, R7 ;  /* 0x0000000109097824 */ /* 0x000fe400078e0207 */
[----:B------:R-:W-:-:S04]  /*44e0*/  IMAD.X R12, RZ, RZ, R10, P0 ;  /* 0x000000ffff0c7224 */ /* 0x000fc800000e060a */
[----:B------:R-:W-:Y:S05]  /*44f0*/  @!P1 BRA `(.L_x_14064) ;  /* 0x0000000000689947 */ /* 0x000fea0003800000 */
[--C-:B------:R-:W-:Y:S01]  /*4500*/  SHF.R.S64 R10, R11, 0x1, R12.reuse ;  /* 0x000000010b0a7819 */ /* 0x100fe2000000100c */
[----:B------:R-:W-:Y:S01]  /*4510*/  IMAD.IADD R7, R23, 0x1, R13 ;  /* 0x0000000117077824 */ /* 0x000fe200078e020d */
[----:B------:R-:W-:Y:S01]  /*4520*/  SHF.R.S32.HI R11, RZ, 0x1, R12 ;  /* 0x00000001ff0b7819 */ /* 0x000fe2000001140c */
[----:B------:R-:W-:-:S07]  /*4530*/  IMAD.MOV.U32 R6, RZ, RZ, R22 ;  /* 0x000000ffff067224 */ /* 0x000fce00078e0016 */
.L_x_14065:
[C---:B------:R-:W-:Y:S02]  /*4540*/  LOP3.LUT R12, R10.reuse, 0x1, RZ, 0xc0, !PT ;  /* 0x000000010a0c7812 */ /* 0x040fe400078ec0ff */
[----:B------:R-:W-:Y:S02]  /*4550*/  IADD3 R14, P2, R10, 0x1, RZ ;  /* 0x000000010a0e7810 */ /* 0x000fe40007f5e0ff */
[----:B------:R-:W-:Y:S01]  /*4560*/  ISETP.NE.U32.AND P0, PT, R12, 0x1, PT ;  /* 0x000000010c00780c */ /* 0x000fe20003f05070 */
[----:B------:R-:W-:Y:S01]  /*4570*/  IMAD R12, R7, R6, RZ ;  /* 0x00000006070c7224 */ /* 0x000fe200078e02ff */
[----:B------:R-:W-:Y:S01]  /*4580*/  ISETP.GE.U32.AND P1, PT, R14, 0x3, PT ;  /* 0x000000030e00780c */ /* 0x000fe20003f26070 */
[----:B------:R-:W-:Y:S01]  /*4590*/  IMAD.X R14, RZ, RZ, R11, P2 ;  /* 0x000000ffff0e7224 */ /* 0x000fe200010e060b */
[----:B------:R-:W-:Y:S01]  /*45a0*/  ISETP.NE.U32.AND.EX P0, PT, RZ, RZ, PT, P0 ;  /* 0x000000ffff00720c */ /* 0x000fe20003f05100 */
[----:B------:R-:W-:Y:S01]  /*45b0*/  IMAD R15, R6, R7, R12 ;  /* 0x00000007060f7224 */ /* 0x000fe200078e020c */
[----:B------:R-:W-:-:S02]  /*45c0*/  LEA.HI R10, P2, R11, R10, RZ, 0x1 ;  /* 0x0000000a0b0a7211 */ /* 0x000fc400078508ff */
[----:B------:R-:W-:Y:S02]  /*45d0*/  SEL R13, R7, RZ, !P0 ;  /* 0x000000ff070d7207 */ /* 0x000fe40004000000 */
[----:B------:R-:W-:Y:S01]  /*45e0*/  SEL R12, R6, 0x1, !P0 ;  /* 0x00000001060c7807 */ /* 0x000fe20004000000 */
[----:B------:R-:W-:Y:S01]  /*45f0*/  IMAD.X R11, RZ, RZ, R11, P2 ;  /* 0x000000ffff0b7224 */ /* 0x000fe200010e060b */
[----:B------:R-:W-:Y:S01]  /*4600*/  ISETP.GE.U32.AND.EX P0, PT, R14, RZ, PT, P1 ;  /* 0x000000ff0e00720c */ /* 0x000fe20003f06110 */
[----:B------:R-:W-:Y:S02]  /*4610*/  IMAD R13, R13, R8, RZ ;  /* 0x000000080d0d7224 */ /* 0x000fe400078e02ff */
[----:B------:R-:W-:Y:S01]  /*4620*/  IMAD.WIDE.U32 R6, R6, R6, RZ ;  /* 0x0000000606067225 */ /* 0x000fe200078e00ff */
[--C-:B------:R-:W-:Y:S02]  /*4630*/  SHF.R.S64 R10, R10, 0x1, R11.reuse ;  /* 0x000000010a0a7819 */ /* 0x100fe4000000100b */
[----:B------:R-:W-:Y:S01]  /*4640*/  SHF.R.S32.HI R11, RZ, 0x1, R11 ;  /* 0x00000001ff0b7819 */ /* 0x000fe2000001140b */
[----:B------:R-:W-:-:S02]  /*4650*/  IMAD R13, R9, R12, R13 ;  /* 0x0000000c090d7224 */ /* 0x000fc400078e020d */
[----:B------:R-:W-:-:S04]  /*4660*/  IMAD.WIDE.U32 R8, R12, R8, RZ ;  /* 0x000000080c087225 */ /* 0x000fc800078e00ff */
[----:B------:R-:W-:Y:S02]  /*4670*/  IMAD.IADD R7, R7, 0x1, R15 ;  /* 0x0000000107077824 */ /* 0x000fe400078e020f */
[----:B------:R-:W-:Y:S01]  /*4680*/  IMAD.IADD R9, R9, 0x1, R13 ;  /* 0x0000000109097824 */ /* 0x000fe200078e020d */
[----:B------:R-:W-:Y:S06]  /*4690*/  @P0 BRA `(.L_x_14065) ;  /* 0xfffffffc00a80947 */ /* 0x000fec000383ffff */
.L_x_14064:
[----:B------:R-:W-:Y:S05]  /*46a0*/  BSYNC B1 ;  /* 0x0000000000017941 */ /* 0x000fea0003800000 */
.L_x_14063:
[----:B------:R-:W-:Y:S05]  /*46b0*/  BRA `(.L_x_14053) ;  /* 0x0000000400087947 */ /* 0x000fea0003800000 */
.L_x_14052:
[----:B------:R-:W2:Y:S01]  /*46c0*/  S2R R3, SR_TID.X ;  /* 0x0000000000037919 */ /* 0x000ea20000002100 */
[----:B0-----:R-:W0:Y:S01]  /*46d0*/  LDC R0, c[0x0][0x218] ;  /* 0x00008600ff007b82 */ /* 0x001e220000000800 */
[----:B------:R-:W-:Y:S01]  /*46e0*/  IMAD.MOV.U32 R6, RZ, RZ, 0x1 ;  /* 0x00000001ff067424 */ /* 0x000fe200078e00ff */
[----:B------:R-:W-:Y:S01]  /*46f0*/  BSSY B1, `(.L_x_14066) ;  /* 0x0000019000017945 */ /* 0x000fe20003800000 */
[----:B0-----:R-:W-:-:S04]  /*4700*/  LOP3.LUT R0, R0, 0x1, RZ, 0xc0, !PT ;  /* 0x0000000100007812 */ /* 0x001fc800078ec0ff */
[----:B------:R-:W-:Y:S02]  /*4710*/  ISETP.NE.U32.AND P0, PT, R0, 0x1, PT ;  /* 0x000000010000780c */ /* 0x000fe40003f05070 */
[CC--:B--2---:R-:W-:Y:S01]  /*4720*/  ISETP.GE.AND P4, PT, R3.reuse, R18.reuse, PT ;  /* 0x000000120300720c */ /* 0x0c4fe20003f86270 */
[C---:B-1----:R-:W-:Y:S01]  /*4730*/  VIADD R5, R3.reuse, 0x80 ;  /* 0x0000008003057836 */ /* 0x042fe20000000000 */
[----:B------:R-:W-:Y:S01]  /*4740*/  ISETP.NE.U32.AND.EX P0, PT, RZ, RZ, PT, P0 ;  /* 0x000000ffff00720c */ /* 0x000fe20003f05100 */
[C---:B------:R-:W-:Y:S02]  /*4750*/  VIADD R7, R3.reuse, 0x100 ;  /* 0x0000010003077836 */ /* 0x040fe40000000000 */
[----:B------:R-:W-:Y:S01]  /*4760*/  VIADD R3, R3, 0x180 ;  /* 0x0000018003037836 */ /* 0x000fe20000000000 */
[-C--:B------:R-:W-:Y:S02]  /*4770*/  ISETP.GE.AND P3, PT, R5, R18.reuse, PT ;  /* 0x000000120500720c */ /* 0x080fe40003f66270 */
[----:B------:R-:W-:-:S02]  /*4780*/  ISETP.GE.AND P2, PT, R7, R18, PT ;  /* 0x000000120700720c */ /* 0x000fc40003f46270 */
[----:B------:R-:W-:Y:S02]  /*4790*/  ISETP.GE.AND P1, PT, R3, R18, PT ;  /* 0x000000120300720c */ /* 0x000fe40003f26270 */
[----:B------:R-:W-:Y:S02]  /*47a0*/  SEL R6, R6, 0xffffffff, P0 ;  /* 0xffffffff06067807 */ /* 0x000fe40000000000 */
[----:B------:R-:W-:Y:S01]  /*47b0*/  SEL R7, RZ, 0xffffffff, P0 ;  /* 0xffffffffff077807 */ /* 0x000fe20000000000 */
[----:B------:R-:W-:Y:S08]  /*47c0*/  @P4 BRA `(.L_x_14067) ;  /* 0x00000000002c4947 */ /* 0x000ff00003800000 */
[----:B---345:R-:W-:Y:S01]  /*47d0*/  ISETP.NE.U32.AND P0, PT, R24, 0x1, PT ;  /* 0x000000011800780c */ /* 0x038fe20003f05070 */
[----:B------:R-:W-:Y:S02]  /*47e0*/  IMAD.MOV.U32 R0, RZ, RZ, 0x1 ;  /* 0x00000001ff007424 */ /* 0x000fe400078e00ff */
[----:B------:R-:W-:Y:S01]  /*47f0*/  IMAD.MOV.U32 R3, RZ, RZ, RZ ;  /* 0x000000ffff037224 */ /* 0x000fe200078e00ff */
[----:B------:R-:W-:-:S13]  /*4800*/  ISETP.NE.AND.EX P0, PT, R25, RZ, PT, P0 ;  /* 0x000000ff1900720c */ /* 0x000fda0003f05300 */
[----:B------:R-:W-:Y:S05]  /*4810*/  @!P0 BRA `(.L_x_14067) ;  /* 0x0000000000188947 */ /* 0x000fea0003800000 */
[----:B------:R-:W-:Y:S01]  /*4820*/  ISETP.NE.U32.AND P0, PT, R24, -0x1, PT ;  /* 0xffffffff1800780c */ /* 0x000fe20003f05070 */
[----:B------:R-:W-:Y:S02]  /*4830*/  IMAD.MOV.U32 R0, RZ, RZ, R6 ;  /* 0x000000ffff007224 */ /* 0x000fe400078e0006 */
[----:B------:R-:W-:Y:S01]  /*4840*/  IMAD.MOV.U32 R3, RZ, RZ, R7 ;  /* 0x000000ffff037224 */ /* 0x000fe200078e0007 */
[----:B------:R-:W-:-:S13]  /*4850*/  ISETP.NE.AND.EX P0, PT, R25, -0x1, PT, P0 ;  /* 0xffffffff1900780c */ /* 0x000fda0003f05300 */
[----:B------:R-:W-:Y:S02]  /*4860*/  @P0 IMAD.MOV.U32 R0, RZ, RZ, RZ ;  /* 0x000000ffff000224 */ /* 0x000fe400078e00ff */
[----:B------:R-:W-:-:S07]  /*4870*/  @P0 IMAD.MOV.U32 R3, RZ, RZ, RZ ;  /* 0x000000ffff030224 */ /* 0x000fce00078e00ff */
.L_x_14067:
[----:B------:R-:W-:Y:S05]  /*4880*/  BSYNC B1 ;  /* 0x0000000000017941 */ /* 0x000fea0003800000 */
.L_x_14066:
[----:B------:R-:W-:Y:S04]  /*4890*/  BSSY B1, `(.L_x_14068) ;  /* 0x000000c000017945 */ /* 0x000fe80003800000 */
[----:B------:R-:W-:Y:S05]  /*48a0*/  @P3 BRA `(.L_x_14069) ;  /* 0x0000000000283947 */ /* 0x000fea0003800000 */
[----:B-----5:R-:W-:Y:S01]  /*48b0*/  ISETP.NE.U32.AND P0, PT, R28, 0x1, PT ;  /* 0x000000011c00780c */ /* 0x020fe20003f05070 */
        /* <DEDUP_REMOVED lines=8> */
[----:B------:R-:W-:-:S07]  /*4940*/  @P0 CS2R R26, SRZ ;  /* 0x00000000001a0805 */ /* 0x000fce000001ff00 */
.L_x_14069:
[----:B------:R-:W-:Y:S05]  /*4950*/  BSYNC B1 ;  /* 0x0000000000017941 */ /* 0x000fea0003800000 */
.L_x_14068:
        /* <DEDUP_REMOVED lines=12> */
.L_x_14071:
[----:B------:R-:W-:Y:S05]  /*4a20*/  BSYNC B1 ;  /* 0x0000000000017941 */ /* 0x000fea0003800000 */
.L_x_14070:
        /* <DEDUP_REMOVED lines=11> */
.L_x_14053:
[----:B------:R-:W-:Y:S05]  /*4ae0*/  BSYNC B0 ;  /* 0x0000000000007941 */ /* 0x000fea0003800000 */
.L_x_14051:
[----:B-----5:R-:W0:Y:S01]  /*4af0*/  S2R R23, SR_TID.X ;  /* 0x0000000000177919 */ /* 0x020e220000002100 */
[----:B------:R-:W1:Y:S01]  /*4b00*/  LDC.U8 R19, c[0x0][0x244] ;  /* 0x00009100ff137b82 */ /* 0x000e620000000000 */
[----:B------:R-:W-:Y:S01]  /*4b10*/  BSSY B6, `(.L_x_14072) ;  /* 0x00000f1000067945 */ /* 0x000fe20003800000 */
[----:B------:R-:W-:Y:S02]  /*4b20*/  IMAD.MOV.U32 R16, RZ, RZ, R4 ;  /* 0x000000ffff107224 */ /* 0x000fe400078e0004 */
[----:B------:R-:W-:Y:S02]  /*4b30*/  IMAD.MOV.U32 R17, RZ, RZ, R5 ;  /* 0x000000ffff117224 */ /* 0x000fe400078e0005 */
[----:B---34-:R-:W-:Y:S02]  /*4b40*/  IMAD.MOV.U32 R24, RZ, RZ, R8 ;  /* 0x000000ffff187224 */ /* 0x018fe400078e0008 */
[----:B------:R-:W-:Y:S02]  /*4b50*/  IMAD.MOV.U32 R25, RZ, RZ, R9 ;  /* 0x000000ffff197224 */ /* 0x000fe400078e0009 */
[----:B------:R-:W-:-:S02]  /*4b60*/  IMAD.MOV.U32 R4, RZ, RZ, R0 ;  /* 0x000000ffff047224 */ /* 0x000fc400078e0000 */
[----:B------:R-:W-:Y:S01]  /*4b70*/  IMAD.MOV.U32 R5, RZ, RZ, R3 ;  /* 0x000000ffff057224 */ /* 0x000fe200078e0003 */
[----:B0-----:R-:W-:-:S13]  /*4b80*/  ISETP.GE.AND P0, PT, R23, R18, PT ;  /* 0x000000121700720c */ /* 0x001fda0003f06270 */
[----:B------:R-:W-:Y:S05]  /*4b90*/  @P0 BRA `(.L_x_14073) ;  /* 0x0000000c00a00947 */ /* 0x000fea0003800000 */
[----:B------:R-:W0:Y:S01]  /*4ba0*/  LDC.64 R8, c[0x0][0x228] ;  /* 0x00008a00ff087b82 */ /* 0x000e220000000a00 */
        /* <DEDUP_REMOVED lines=19> */
.L_x_14077:
[----:B------:R4:W-:Y:S01]  /*4ce0*/  STG.E.U8 desc[UR36][R8.64], R4 ;  /* 0x0000000408007986 */ /* 0x0009e2000c101124 */
[----:B------:R-:W-:Y:S05]  /*4cf0*/  BRA `(.L_x_14079) ;  /* 0x0000000c00447947 */ /* 0x000fea0003800000 */
.L_x_14076:
        /* <DEDUP_REMOVED lines=8> */
.L_x_14081:
[----:B------:R2:W-:Y:S01]  /*4d80*/  STG.E desc[UR36][R8.64], R4 ;  /* 0x0000000408007986 */ /* 0x0005e2000c101924 */
[----:B------:R-:W-:Y:S05]  /*4d90*/  BRA `(.L_x_14079) ;  /* 0x0000000c001c7947 */ /* 0x000fea0003800000 */
.L_x_14080:
[----:B------:R0:W-:Y:S01]  /*4da0*/  STG.E.U16 desc[UR36][R8.64], R4 ;  /* 0x0000000408007986 */ /* 0x0001e2000c101524 */
[----:B------:R-:W-:Y:S05]  /*4db0*/  BRA `(.L_x_14079) ;  /* 0x0000000c00147947 */ /* 0x000fea0003800000 */
.L_x_14075:
        /* <DEDUP_REMOVED lines=9> */
.L_x_14083:
[----:B------:R-:W0:Y:S02]  /*4e50*/  I2F.S64 R0, R4 ;  /* 0x0000000400007312 */ /* 0x000e240000301400 */
[----:B0-----:R-:W-:-:S05]  /*4e60*/  F2FP.F16.F32.PACK_AB R0, RZ, R0 ;  /* 0x00000000ff00723e */ /* 0x001fca00000000ff */
[----:B------:R0:W-:Y:S01]  /*4e70*/  STG.E.U16 desc[UR36][R8.64], R0 ;  /* 0x0000000008007986 */ /* 0x0001e2000c101524 */
[----:B------:R-:W-:Y:S05]  /*4e80*/  BRA `(.L_x_14079) ;  /* 0x0000000800e07947 */ /* 0x000fea0003800000 */
.L_x_14082:
        /* <DEDUP_REMOVED lines=10> */
.L_x_14085:
[----:B------:R-:W0:Y:S02]  /*4f30*/  I2F.S64 R4, R4 ;  /* 0x0000000400047312 */ /* 0x000e240000301400 */
[----:B0-----:R-:W-:-:S04]  /*4f40*/  F2FP.F16.F32.PACK_AB R3, RZ, R4 ;  /* 0x00000004ff03723e */ /* 0x001fc800000000ff */
[----:B------:R-:W-:-:S05]  /*4f50*/  PRMT R3, R3, 0x5410, RZ ;  /* 0x0000541003037816 */ /* 0x000fca00000000ff */
[----:B------:R0:W-:Y:S01]  /*4f60*/  STG.E desc[UR36][R8.64], R3 ;  /* 0x0000000308007986 */ /* 0x0001e2000c101924 */
[----:B------:R-:W-:Y:S05]  /*4f70*/  BRA `(.L_x_14079) ;  /* 0x0000000800a47947 */ /* 0x000fea0003800000 */
.L_x_14084:
[----:B------:R-:W0:Y:S02]  /*4f80*/  I2F.F64.S64 R4, R4 ;  /* 0x0000000400047312 */ /* 0x000e240000301c00 */
[----:B0-----:R0:W-:Y:S01]  /*4f90*/  STG.E.64 desc[UR36][R8.64], R4 ;  /* 0x0000000408007986 */ /* 0x0011e2000c101b24 */
[----:B------:R-:W-:Y:S05]  /*4fa0*/  BRA `(.L_x_14079) ;  /* 0x0000000800987947 */ /* 0x000fea0003800000 */
.L_x_14074:
        /* <DEDUP_REMOVED lines=13> */
.L_x_14088:
[----:B------:R-:W0:Y:S01]  /*5080*/  I2F.F64.S64 R4, R4 ;  /* 0x0000000400047312 */ /* 0x000e220000301c00 */
[----:B------:R-:W-:-:S05]  /*5090*/  CS2R R6, SRZ ;  /* 0x0000000000067805 */ /* 0x000fca000001ff00 */
[----:B0-----:R0:W-:Y:S01]  /*50a0*/  STG.E.128 desc[UR36][R8.64], R4 ;  /* 0x0000000408007986 */ /* 0x0011e2000c101d24 */
[----:B------:R-:W-:Y:S05]  /*50b0*/  BRA `(.L_x_14079) ;  /* 0x0000000800547947 */ /* 0x000fea0003800000 */
.L_x_14087:
        /* <DEDUP_REMOVED lines=21> */
.L_x_14092:
[----:B------:R-:W-:Y:S05]  /*5210*/  BSYNC B0 ;  /* 0x0000000000007941 */ /* 0x000fea0003800000 */
.L_x_14091:
[----:B------:R-:W-:-:S05]  /*5220*/  LOP3.LUT R7, R0, R7, RZ, 0xfc, !PT ;  /* 0x0000000700077212 */ /* 0x000fca00078efcff */
[----:B------:R0:W-:Y:S01]  /*5230*/  STG.E.U8 desc[UR36][R8.64], R7 ;  /* 0x0000000708007986 */ /* 0x0001e2000c101124 */
[----:B------:R-:W-:Y:S05]  /*5240*/  BRA `(.L_x_14079) ;  /* 0x0000000400f07947 */ /* 0x000fea0003800000 */
.L_x_14090:
        /* <DEDUP_REMOVED lines=13> */
.L_x_14094:
[----:B------:R-:W-:Y:S01]  /*5320*/  IMAD.MOV.U32 R0, RZ, RZ, 0x7f ;  /* 0x0000007fff007424 */ /* 0x000fe200078e00ff */
[----:B------:R-:W-:-:S04]  /*5330*/  ISETP.GT.U32.AND P0, PT, R3, 0x7f800000, PT ;  /* 0x7f8000000300780c */ /* 0x000fc80003f04070 */
[----:B------:R-:W-:-:S09]  /*5340*/  SEL R0, R0, 0x7c, P0 ;  /* 0x0000007c00007807 */ /* 0x000fd20000000000 */
.L_x_14095:
[----:B------:R-:W-:Y:S05]  /*5350*/  BSYNC B0 ;  /* 0x0000000000007941 */ /* 0x000fea0003800000 */
.L_x_14093:
[----:B------:R-:W-:-:S04]  /*5360*/  LOP3.LUT R3, R5, 0x80000000, RZ, 0xc0, !PT ;  /* 0x8000000005037812 */ /* 0x000fc800078ec0ff */
[----:B------:R-:W-:-:S04]  /*5370*/  SHF.R.U32.HI R3, RZ, 0x18, R3 ;  /* 0x00000018ff037819 */ /* 0x000fc80000011603 */
[----:B------:R-:W-:-:S05]  /*5380*/  LOP3.LUT R3, R0, R3, RZ, 0xfc, !PT ;  /* 0x0000000300037212 */ /* 0x000fca00078efcff */
[----:B------:R0:W-:Y:S01]  /*5390*/  STG.E.U8 desc[UR36][R8.64], R3 ;  /* 0x0000000308007986 */ /* 0x0001e2000c101124 */
[----:B------:R-:W-:Y:S05]  /*53a0*/  BRA `(.L_x_14079) ;  /* 0x0000000400987947 */ /* 0x000fea0003800000 */
.L_x_14089:
[----:B------:R-:W0:Y:S02]  /*53b0*/  I2F.S64 R0, R4 ;  /* 0x0000000400007312 */ /* 0x000e240000301400 */
[----:B0-----:R-:W-:-:S05]  /*53c0*/  F2FP.BF16.F32.PACK_AB R0, RZ, R0 ;  /* 0x00000000ff00723e */ /* 0x001fca00000010ff */
[----:B------:R0:W-:Y:S01]  /*53d0*/  STG.E.U16 desc[UR36][R8.64], R0 ;  /* 0x0000000008007986 */ /* 0x0001e2000c101524 */
[----:B------:R-:W-:Y:S05]  /*53e0*/  BRA `(.L_x_14079) ;  /* 0x0000000400887947 */ /* 0x000fea0003800000 */
.L_x_14086:
        /* <DEDUP_REMOVED lines=10> */
.L_x_14098:
        /* <DEDUP_REMOVED lines=17> */
.L_x_14101:
[----:B------:R-:W-:-:S04]  /*55a0*/  LOP3.LUT R0, R5, 0x80000000, RZ, 0xc0, !PT ;  /* 0x8000000005007812 */ /* 0x000fc800078ec0ff */
[----:B------:R-:W-:-:S04]  /*55b0*/  SHF.R.U32.HI R0, RZ, 0x18, R0 ;  /* 0x00000018ff007819 */ /* 0x000fc80000011600 */
[----:B------:R-:W-:-:S07]  /*55c0*/  LOP3.LUT R0, R3, R0, RZ, 0xfc, !PT ;  /* 0x0000000003007212 */ /* 0x000fce00078efcff */
.L_x_14100:
[----:B------:R-:W-:Y:S05]  /*55d0*/  BSYNC B0 ;  /* 0x0000000000007941 */ /* 0x000fea0003800000 */
.L_x_14099:
[----:B------:R0:W-:Y:S01]  /*55e0*/  STG.E.U8 desc[UR36][R8.64], R0 ;  /* 0x0000000008007986 */ /* 0x0001e2000c101124 */
[----:B------:R-:W-:Y:S05]  /*55f0*/  BRA `(.L_x_14079) ;  /* 0x0000000400047947 */ /* 0x000fea0003800000 */
.L_x_14097:
        /* <DEDUP_REMOVED lines=17> */
.L_x_14104:
[----:B------:R-:W-:-:S04]  /*5710*/  LOP3.LUT R0, R5, 0x80000000, RZ, 0xc0, !PT ;  /* 0x8000000005007812 */ /* 0x000fc800078ec0ff */
[----:B------:R-:W-:-:S04]  /*5720*/  SHF.R.U32.HI R0, RZ, 0x18, R0 ;  /* 0x00000018ff007819 */ /* 0x000fc80000011600 */
[----:B------:R-:W-:-:S07]  /*5730*/  LOP3.LUT R0, R3, R0, RZ, 0xfc, !PT ;  /* 0x0000000003007212 */ /* 0x000fce00078efcff */
.L_x_14103:
[----:B------:R-:W-:Y:S05]  /*5740*/  BSYNC B0 ;  /* 0x0000000000007941 */ /* 0x000fea0003800000 */
.L_x_14102:
[----:B------:R0:W-:Y:S01]  /*5750*/  STG.E.U8 desc[UR36][R8.64], R0 ;  /* 0x0000000008007986 */ /* 0x0001e2000c101124 */
[----:B------:R-:W-:Y:S05]  /*5760*/  BRA `(.L_x_14079) ;  /* 0x0000000000a87947 */ /* 0x000fea0003800000 */
.L_x_14096:
        /* <DEDUP_REMOVED lines=22> */
.L_x_14078:
        /* <DEDUP_REMOVED lines=16> */
.L_x_14107:
[----:B------:R-:W-:Y:S05]  /*59d0*/  BRA `(.L_x_14079) ;  /* 0x00000000000c7947 */ /* 0x000fea0003800000 */
.L_x_14106:
[----:B------:R0:W-:Y:S01]  /*59e0*/  STG.E.64 desc[UR36][R8.64], R4 ;  /* 0x0000000408007986 */ /* 0x0001e2000c101b24 */
[----:B------:R-:W-:Y:S05]  /*59f0*/  BRA `(.L_x_14079) ;  /* 0x0000000000047947 */ /* 0x000fea0003800000 */
.L_x_14105:
[----:B------:R0:W-:Y:S02]  /*5a00*/  STG.E desc[UR36][R8.64], R4 ;  /* 0x0000000408007986 */ /* 0x0001e4000c101924 */
.L_x_14079:
[----:B------:R-:W-:-:S07]  /*5a10*/  VIADD R23, R23, 0x80 ;  /* 0x0000008017177836 */ /* 0x000fce0000000000 */
.L_x_14073:
[----:B------:R-:W-:Y:S05]  /*5a20*/  BSYNC B6 ;  /* 0x0000000000067941 */ /* 0x000fea0003800000 */
.L_x_14072:
        /* <DEDUP_REMOVED lines=23> */
.L_x_14113:
[----:B------:R0:W-:Y:S01]  /*5ba0*/  STG.E.U8 desc[UR36][R8.64], R26 ;  /* 0x0000001a08007986 */ /* 0x0001e2000c101124 */
[----:B------:R-:W-:Y:S05]  /*5bb0*/  BRA `(.L_x_14115) ;  /* 0x0000000c004c7947 */ /* 0x000fea0003800000 */
.L_x_14112:
        /* <DEDUP_REMOVED lines=8> */
.L_x_14117:
[----:B------:R0:W-:Y:S01]  /*5c40*/  STG.E desc[UR36][R8.64], R26 ;  /* 0x0000001a08007986 */ /* 0x0001e2000c101924 */
[----:B------:R-:W-:Y:S05]  /*5c50*/  BRA `(.L_x_14115) ;  /* 0x0000000c00247947 */ /* 0x000fea0003800000 */
.L_x_14116:
[----:B------:R0:W-:Y:S01]  /*5c60*/  STG.E.U16 desc[UR36][R8.64], R26 ;  /* 0x0000001a08007986 */ /* 0x0001e2000c101524 */
[----:B------:R-:W-:Y:S05]  /*5c70*/  BRA `(.L_x_14115) ;  /* 0x0000000c001c7947 */ /* 0x000fea0003800000 */
.L_x_14111:
        /* <DEDUP_REMOVED lines=9> */
.L_x_14119:
[----:B------:R-:W0:Y:S02]  /*5d10*/  I2F.S64 R0, R26 ;  /* 0x0000001a00007312 */ /* 0x000e240000301400 */
[----:B0-----:R-:W-:-:S05]  /*5d20*/  F2FP.F16.F32.PACK_AB R0, RZ, R0 ;  /* 0x00000000ff00723e */ /* 0x001fca00000000ff */
[----:B------:R0:W-:Y:S01]  /*5d30*/  STG.E.U16 desc[UR36][R8.64], R0 ;  /* 0x0000000008007986 */ /* 0x0001e2000c101524 */
[----:B------:R-:W-:Y:S05]  /*5d40*/  BRA `(.L_x_14115) ;  /* 0x0000000800e87947 */ /* 0x000fea0003800000 */
.L_x_14118:
        /* <DEDUP_REMOVED lines=10> */
.L_x_14121:
[----:B------:R-:W0:Y:S02]  /*5df0*/  I2F.S64 R26, R26 ;  /* 0x0000001a001a7312 */ /* 0x000e240000301400 */
[----:B0-----:R-:W-:-:S04]  /*5e00*/  F2FP.F16.F32.PACK_AB R3, RZ, R26 ;  /* 0x0000001aff03723e */ /* 0x001fc800000000ff */
[----:B------:R-:W-:-:S05]  /*5e10*/  PRMT R3, R3, 0x5410, RZ ;  /* 0x0000541003037816 */ /* 0x000fca00000000ff */
[----:B------:R0:W-:Y:S01]  /*5e20*/  STG.E desc[UR36][R8.64], R3 ;  /* 0x0000000308007986 */ /* 0x0001e2000c101924 */
[----:B------:R-:W-:Y:S05]  /*5e30*/  BRA `(.L_x_14115) ;  /* 0x0000000800ac7947 */ /* 0x000fea0003800000 */
.L_x_14120:
[----:B------:R-:W0:Y:S02]  /*5e40*/  I2F.F64.S64 R26, R26 ;  /* 0x0000001a001a7312 */ /* 0x000e240000301c00 */
[----:B0-----:R0:W-:Y:S01]  /*5e50*/  STG.E.64 desc[UR36][R8.64], R26 ;  /* 0x0000001a08007986 */ /* 0x0011e2000c101b24 */
[----:B------:R-:W-:Y:S05]  /*5e60*/  BRA `(.L_x_14115) ;  /* 0x0000000800a07947 */ /* 0x000fea0003800000 */
.L_x_14110:
        /* <DEDUP_REMOVED lines=13> */
.L_x_14124:
[----:B------:R-:W0:Y:S01]  /*5f40*/  I2F.F64.S64 R4, R26 ;  /* 0x0000001a00047312 */ /* 0x000e220000301c00 */
[----:B------:R-:W-:-:S05]  /*5f50*/  CS2R R6, SRZ ;  /* 0x0000000000067805 */ /* 0x000fca000001ff00 */
[----:B0-----:R0:W-:Y:S01]  /*5f60*/  STG.E.128 desc[UR36][R8.64], R4 ;  /* 0x0000000408007986 */ /* 0x0011e2000c101d24 */
[----:B------:R-:W-:Y:S05]  /*5f70*/  BRA `(.L_x_14115) ;  /* 0x00000008005c7947 */ /* 0x000fea0003800000 */
.L_x_14123:
        /* <DEDUP_REMOVED lines=21> */
.L_x_14128:
[----:B------:R-:W-:Y:S05]  /*60d0*/  BSYNC B0 ;  /* 0x0000000000007941 */ /* 0x000fea0003800000 */
.L_x_14127:
[----:B------:R-:W-:-:S05]  /*60e0*/  LOP3.LUT R5, R0, R5, RZ, 0xfc, !PT ;  /* 0x0000000500057212 */ /* 0x000fca00078efcff */
[----:B------:R0:W-:Y:S01]  /*60f0*/  STG.E.U8 desc[UR36][R8.64], R5 ;  /* 0x0000000508007986 */ /* 0x0001e2000c101124 */
[----:B------:R-:W-:Y:S05]  /*6100*/  BRA `(.L_x_14115) ;  /* 0x0000000400f87947 */ /* 0x000fea0003800000 */
.L_x_14126:
        /* <DEDUP_REMOVED lines=13> */
.L_x_14130:
[----:B------:R-:W-:Y:S01]  /*61e0*/  IMAD.MOV.U32 R0, RZ, RZ, 0x7f ;  /* 0x0000007fff007424 */ /* 0x000fe200078e00ff */
[----:B------:R-:W-:-:S04]  /*61f0*/  ISETP.GT.U32.AND P0, PT, R3, 0x7f800000, PT ;  /* 0x7f8000000300780c */ /* 0x000fc80003f04070 */
[----:B------:R-:W-:-:S09]  /*6200*/  SEL R0, R0, 0x7c, P0 ;  /* 0x0000007c00007807 */ /* 0x000fd20000000000 */
.L_x_14131:
[----:B------:R-:W-:Y:S05]  /*6210*/  BSYNC B0 ;  /* 0x0000000000007941 */ /* 0x000fea0003800000 */
.L_x_14129:
[----:B------:R-:W-:-:S04]  /*6220*/  LOP3.LUT R3, R27, 0x80000000, RZ, 0xc0, !PT ;  /* 0x800000001b037812 */ /* 0x000fc800078ec0ff */
[----:B------:R-:W-:-:S04]  /*6230*/  SHF.R.U32.HI R3, RZ, 0x18, R3 ;  /* 0x00000018ff037819 */ /* 0x000fc80000011603 */
[----:B------:R-:W-:-:S05]  /*6240*/  LOP3.LUT R3, R0, R3, RZ, 0xfc, !PT ;  /* 0x0000000300037212 */ /* 0x000fca00078efcff */
[----:B------:R0:W-:Y:S01]  /*6250*/  STG.E.U8 desc[UR36][R8.64], R3 ;  /* 0x0000000308007986 */ /* 0x0001e2000c101124 */
[----:B------:R-:W-:Y:S05]  /*6260*/  BRA `(.L_x_14115) ;  /* 0x0000000400a07947 */ /* 0x000fea0003800000 */
.L_x_14125:
[----:B------:R-:W0:Y:S02]  /*6270*/  I2F.S64 R0, R26 ;  /* 0x0000001a00007312 */ /* 0x000e240000301400 */
[----:B0-----:R-:W-:-:S05]  /*6280*/  F2FP.BF16.F32.PACK_AB R0, RZ, R0 ;  /* 0x00000000ff00723e */ /* 0x001fca00000010ff */
[----:B------:R0:W-:Y:S01]  /*6290*/  STG.E.U16 desc[UR36][R8.64], R0 ;  /* 0x0000000008007986 */ /* 0x0001e2000c101524 */
[----:B------:R-:W-:Y:S05]  /*62a0*/  BRA `(.L_x_14115) ;  /* 0x0000000400907947 */ /* 0x000fea0003800000 */
.L_x_14122:
        /* <DEDUP_REMOVED lines=10> */
.L_x_14134:
        /* <DEDUP_REMOVED lines=17> */
.L_x_14137:
[----:B------:R-:W-:-:S04]  /*6460*/  LOP3.LUT R3, R27, 0x80000000, RZ, 0xc0, !PT ;  /* 0x800000001b037812 */ /* 0x000fc800078ec0ff */
[----:B------:R-:W-:-:S04]  /*6470*/  SHF.R.U32.HI R3, RZ, 0x18, R3 ;  /* 0x00000018ff037819 */ /* 0x000fc80000011603 */
[----:B------:R-:W-:-:S04]  /*6480*/  LOP3.LUT R0, R0, R3, RZ, 0xfc, !PT ;  /* 0x0000000300007212 */ /* 0x000fc800078efcff */
[----:B------:R-:W-:-:S07]  /*6490*/  PRMT R4, R0, 0x7610, R4 ;  /* 0x0000761000047816 */ /* 0x000fce0000000004 */
.L_x_14136:
[----:B------:R-:W-:Y:S05]  /*64a0*/  BSYNC B0 ;  /* 0x0000000000007941 */ /* 0x000fea0003800000 */
.L_x_14135:
[----:B------:R4:W-:Y:S01]  /*64b0*/  STG.E.U8 desc[UR36][R8.64], R4 ;  /* 0x0000000408007986 */ /* 0x0009e2000c101124 */
[----:B------:R-:W-:Y:S05]  /*64c0*/  BRA `(.L_x_14115) ;  /* 0x0000000400087947 */ /* 0x000fea0003800000 */
.L_x_14133:
        /* <DEDUP_REMOVED lines=17> */
.L_x_14140:
[----:B------:R-:W-:-:S04]  /*65e0*/  LOP3.LUT R3, R27, 0x80000000, RZ, 0xc0, !PT ;  /* 0x800000001b037812 */ /* 0x000fc800078ec0ff */
[----:B------:R-:W-:-:S04]  /*65f0*/  SHF.R.U32.HI R3, RZ, 0x18, R3 ;  /* 0x00000018ff037819 */ /* 0x000fc80000011603 */
[----:B------:R-:W-:-:S04]  /*6600*/  LOP3.LUT R0, R0, R3, RZ, 0xfc, !PT ;  /* 0x0000000300007212 */ /* 0x000fc800078efcff */
[----:B------:R-:W-:-:S07]  /*6610*/  PRMT R4, R0, 0x7610, R4 ;  /* 0x0000761000047816 */ /* 0x000fce0000000004 */
.L_x_14139:
[----:B------:R-:W-:Y:S05]  /*6620*/  BSYNC B0 ;  /* 0x0000000000007941 */ /* 0x000fea0003800000 */
.L_x_14138:
[----:B------:R3:W-:Y:S01]  /*6630*/  STG.E.U8 desc[UR36][R8.64], R4 ;  /* 0x0000000408007986 */ /* 0x0007e2000c101124 */
[----:B------:R-:W-:Y:S05]  /*6640*/  BRA `(.L_x_14115) ;  /* 0x0000000000a87947 */ /* 0x000fea0003800000 */
.L_x_14132:
        /* <DEDUP_REMOVED lines=22> */
.L_x_14114:
        /* <DEDUP_REMOVED lines=16> */
.L_x_14143:
[----:B------:R-:W-:Y:S05]  /*68b0*/  BRA `(.L_x_14115) ;  /* 0x00000000000c7947 */ /* 0x000fea0003800000 */
.L_x_14142:
[----:B------:R2:W-:Y:S01]  /*68c0*/  STG.E.64 desc[UR36][R8.64], R26 ;  /* 0x0000001a08007986 */ /* 0x0005e2000c101b24 */
[----:B------:R-:W-:Y:S05]  /*68d0*/  BRA `(.L_x_14115) ;  /* 0x0000000000047947 */ /* 0x000fea0003800000 */
.L_x_14141:
[----:B------:R0:W-:Y:S02]  /*68e0*/  STG.E desc[UR36][R8.64], R26 ;  /* 0x0000001a08007986 */ /* 0x0001e4000c101924 */
.L_x_14115:
        /* <DEDUP_REMOVED lines=23> */
.L_x_14147:
[----:B------:R4:W-:Y:S01]  /*6a60*/  STG.E.U8 desc[UR36][R8.64], R16 ;  /* 0x0000001008007986 */ /* 0x0009e2000c101124 */
[----:B------:R-:W-:Y:S05]  /*6a70*/  BRA `(.L_x_14149) ;  /* 0x0000000c004c7947 */ /* 0x000fea0003800000 */
.L_x_14146:
        /* <DEDUP_REMOVED lines=8> */
.L_x_14151:
[----:B------:R2:W-:Y:S01]  /*6b00*/  STG.E desc[UR36][R8.64], R16 ;  /* 0x0000001008007986 */ /* 0x0005e2000c101924 */
[----:B------:R-:W-:Y:S05]  /*6b10*/  BRA `(.L_x_14149) ;  /* 0x0000000c00247947 */ /* 0x000fea0003800000 */
.L_x_14150:
[----:B------:R0:W-:Y:S01]  /*6b20*/  STG.E.U16 desc[UR36][R8.64], R16 ;  /* 0x0000001008007986 */ /* 0x0001e2000c101524 */
[----:B------:R-:W-:Y:S05]  /*6b30*/  BRA `(.L_x_14149) ;  /* 0x0000000c001c7947 */ /* 0x000fea0003800000 */
.L_x_14145:
        /* <DEDUP_REMOVED lines=9> */
.L_x_14153:
[----:B------:R-:W0:Y:S02]  /*6bd0*/  I2F.S64 R0, R16 ;  /* 0x0000001000007312 */ /* 0x000e240000301400 */
[----:B0-----:R-:W-:-:S05]  /*6be0*/  F2FP.F16.F32.PACK_AB R0, RZ, R0 ;  /* 0x00000000ff00723e */ /* 0x001fca00000000ff */
[----:B------:R0:W-:Y:S01]  /*6bf0*/  STG.E.U16 desc[UR36][R8.64], R0 ;  /* 0x0000000008007986 */ /* 0x0001e2000c101524 */
[----:B------:R-:W-:Y:S05]  /*6c00*/  BRA `(.L_x_14149) ;  /* 0x0000000800e87947 */ /* 0x000fea0003800000 */
.L_x_14152:
        /* <DEDUP_REMOVED lines=10> */
.L_x_14155:
[----:B------:R-:W0:Y:S02]  /*6cb0*/  I2F.S64 R16, R16 ;  /* 0x0000001000107312 */ /* 0x000e240000301400 */
[----:B0-----:R-:W-:-:S04]  /*6cc0*/  F2FP.F16.F32.PACK_AB R3, RZ, R16 ;  /* 0x00000010ff03723e */ /* 0x001fc800000000ff */
[----:B------:R-:W-:-:S05]  /*6cd0*/  PRMT R3, R3, 0x5410, RZ ;  /* 0x0000541003037816 */ /* 0x000fca00000000ff */
[----:B------:R0:W-:Y:S01]  /*6ce0*/  STG.E desc[UR36][R8.64], R3 ;  /* 0x0000000308007986 */ /* 0x0001e2000c101924 */
[----:B------:R-:W-:Y:S05]  /*6cf0*/  BRA `(.L_x_14149) ;  /* 0x0000000800ac7947 */ /* 0x000fea0003800000 */
.L_x_14154:
[----:B------:R-:W0:Y:S02]  /*6d00*/  I2F.F64.S64 R16, R16 ;  /* 0x0000001000107312 */ /* 0x000e240000301c00 */
[----:B0-----:R0:W-:Y:S01]  /*6d10*/  STG.E.64 desc[UR36][R8.64], R16 ;  /* 0x0000001008007986 */ /* 0x0011e2000c101b24 */
[----:B------:R-:W-:Y:S05]  /*6d20*/  BRA `(.L_x_14149) ;  /* 0x0000000800a07947 */ /* 0x000fea0003800000 */
.L_x_14144:
        /* <DEDUP_REMOVED lines=13> */
.L_x_14158:
[----:B------:R-:W0:Y:S01]  /*6e00*/  I2F.F64.S64 R4, R16 ;  /* 0x0000001000047312 */ /* 0x000e220000301c00 */
[----:B------:R-:W-:-:S05]  /*6e10*/  CS2R R6, SRZ ;  /* 0x0000000000067805 */ /* 0x000fca000001ff00 */
[----:B0-----:R0:W-:Y:S01]  /*6e20*/  STG.E.128 desc[UR36][R8.64], R4 ;  /* 0x0000000408007986 */ /* 0x0011e2000c101d24 */
[----:B------:R-:W-:Y:S05]  /*6e30*/  BRA `(.L_x_14149) ;  /* 0x00000008005c7947 */ /* 0x000fea0003800000 */
.L_x_14157:
        /* <DEDUP_REMOVED lines=21> */
.L_x_14162:
[----:B------:R-:W-:Y:S05]  /*6f90*/  BSYNC B0 ;  /* 0x0000000000007941 */ /* 0x000fea0003800000 */
.L_x_14161:
[----:B------:R-:W-:-:S05]  /*6fa0*/  LOP3.LUT R5, R0, R5, RZ, 0xfc, !PT ;  /* 0x0000000500057212 */ /* 0x000fca00078efcff */
[----:B------:R0:W-:Y:S01]  /*6fb0*/  STG.E.U8 desc[UR36][R8.64], R5 ;  /* 0x0000000508007986 */ /* 0x0001e2000c101124 */
[----:B------:R-:W-:Y:S05]  /*6fc0*/  BRA `(.L_x_14149) ;  /* 0x0000000400f87947 */ /* 0x000fea0003800000 */
.L_x_14160:
        /* <DEDUP_REMOVED lines=13> */
.L_x_14164:
[----:B------:R-:W-:Y:S01]  /*70a0*/  IMAD.MOV.U32 R0, RZ, RZ, 0x7f ;  /* 0x0000007fff007424 */ /* 0x000fe200078e00ff */
[----:B------:R-:W-:-:S04]  /*70b0*/  ISETP.GT.U32.AND P0, PT, R3, 0x7f800000, PT ;  /* 0x7f8000000300780c */ /* 0x000fc80003f04070 */
[----:B------:R-:W-:-:S09]  /*70c0*/  SEL R0, R0, 0x7c, P0 ;  /* 0x0000007c00007807 */ /* 0x000fd20000000000 */
.L_x_14165:
[----:B------:R-:W-:Y:S05]  /*70d0*/  BSYNC B0 ;  /* 0x0000000000007941 */ /* 0x000fea0003800000 */
.L_x_14163:
[----:B------:R-:W-:-:S04]  /*70e0*/  LOP3.LUT R3, R17, 0x80000000, RZ, 0xc0, !PT ;  /* 0x8000000011037812 */ /* 0x000fc800078ec0ff */
[----:B------:R-:W-:-:S04]  /*70f0*/  SHF.R.U32.HI R3, RZ, 0x18, R3 ;  /* 0x00000018ff037819 */ /* 0x000fc80000011603 */
[----:B------:R-:W-:-:S05]  /*7100*/  LOP3.LUT R3, R0, R3, RZ, 0xfc, !PT ;  /* 0x0000000300037212 */ /* 0x000fca00078efcff */
[----:B------:R0:W-:Y:S01]  /*7110*/  STG.E.U8 desc[UR36][R8.64], R3 ;  /* 0x0000000308007986 */ /* 0x0001e2000c101124 */
[----:B------:R-:W-:Y:S05]  /*7120*/  BRA `(.L_x_14149) ;  /* 0x0000000400a07947 */ /* 0x000fea0003800000 */
.L_x_14159:
[----:B------:R-:W0:Y:S02]  /*7130*/  I2F.S64 R0, R16 ;  /* 0x0000001000007312 */ /* 0x000e240000301400 */
[----:B0-----:R-:W-:-:S05]  /*7140*/  F2FP.BF16.F32.PACK_AB R0, RZ, R0 ;  /* 0x00000000ff00723e */ /* 0x001fca00000010ff */
[----:B------:R0:W-:Y:S01]  /*7150*/  STG.E.U16 desc[UR36][R8.64], R0 ;  /* 0x0000000008007986 */ /* 0x0001e2000c101524 */
[----:B------:R-:W-:Y:S05]  /*7160*/  BRA `(.L_x_14149) ;  /* 0x0000000400907947 */ /* 0x000fea0003800000 */
.L_x_14156:
        /* <DEDUP_REMOVED lines=10> */
.L_x_14168:
        /* <DEDUP_REMOVED lines=17> */
.L_x_14171:
[----:B------:R-:W-:-:S04]  /*7320*/  LOP3.LUT R3, R17, 0x80000000, RZ, 0xc0, !PT ;  /* 0x8000000011037812 */ /* 0x000fc800078ec0ff */
[----:B------:R-:W-:-:S04]  /*7330*/  SHF.R.U32.HI R3, RZ, 0x18, R3 ;  /* 0x00000018ff037819 */ /* 0x000fc80000011603 */
[----:B------:R-:W-:-:S04]  /*7340*/  LOP3.LUT R0, R0, R3, RZ, 0xfc, !PT ;  /* 0x0000000300007212 */ /* 0x000fc800078efcff */
[----:B------:R-:W-:-:S07]  /*7350*/  PRMT R4, R0, 0x7610, R4 ;  /* 0x0000761000047816 */ /* 0x000fce0000000004 */
.L_x_14170:
[----:B------:R-:W-:Y:S05]  /*7360*/  BSYNC B0 ;  /* 0x0000000000007941 */ /* 0x000fea0003800000 */
.L_x_14169:
[----:B------:R0:W-:Y:S01]  /*7370*/  STG.E.U8 desc[UR36][R8.64], R4 ;  /* 0x0000000408007986 */ /* 0x0001e2000c101124 */
[----:B------:R-:W-:Y:S05]  /*7380*/  BRA `(.L_x_14149) ;  /* 0x0000000400087947 */ /* 0x000fea0003800000 */
.L_x_14167:
        /* <DEDUP_REMOVED lines=17> */
.L_x_14174:
[----:B------:R-:W-:-:S04]  /*74a0*/  LOP3.LUT R3, R17, 0x80000000, RZ, 0xc0, !PT ;  /* 0x8000000011037812 */ /* 0x000fc800078ec0ff */
[----:B------:R-:W-:-:S04]  /*74b0*/  SHF.R.U32.HI R3, RZ, 0x18, R3 ;  /* 0x00000018ff037819 */ /* 0x000fc80000011603 */
[----:B------:R-:W-:-:S04]  /*74c0*/  LOP3.LUT R0, R0, R3, RZ, 0xfc, !PT ;  /* 0x0000000300007212 */ /* 0x000fc800078efcff */
[----:B------:R-:W-:-:S07]  /*74d0*/  PRMT R4, R0, 0x7610, R4 ;  /* 0x0000761000047816 */ /* 0x000fce0000000004 */
.L_x_14173:
[----:B------:R-:W-:Y:S05]  /*74e0*/  BSYNC B0 ;  /* 0x0000000000007941 */ /* 0x000fea0003800000 */
.L_x_14172:
[----:B------:R0:W-:Y:S01]  /*74f0*/  STG.E.U8 desc[UR36][R8.64], R4 ;  /* 0x0000000408007986 */ /* 0x0001e2000c101124 */
[----:B------:R-:W-:Y:S05]  /*7500*/  BRA `(.L_x_14149) ;  /* 0x0000000000a87947 */ /* 0x000fea0003800000 */
.L_x_14166:
        /* <DEDUP_REMOVED lines=22> */
.L_x_14148:
        /* <DEDUP_REMOVED lines=16> */
.L_x_14177:
[----:B------:R-:W-:Y:S05]  /*7770*/  BRA `(.L_x_14149) ;  /* 0x00000000000c7947 */ /* 0x000fea0003800000 */
.L_x_14176:
[----:B------:R0:W-:Y:S01]  /*7780*/  STG.E.64 desc[UR36][R8.64], R16 ;  /* 0x0000001008007986 */ /* 0x0001e2000c101b24 */
[----:B------:R-:W-:Y:S05]  /*7790*/  BRA `(.L_x_14149) ;  /* 0x0000000000047947 */ /* 0x000fea0003800000 */
.L_x_14175:
[----:B------:R0:W-:Y:S02]  /*77a0*/  STG.E desc[UR36][R8.64], R16 ;  /* 0x0000001008007986 */ /* 0x0001e4000c101924 */
.L_x_14149:
[----:B------:R-:W-:-:S07]  /*77b0*/  VIADD R23, R23, 0x80 ;  /* 0x0000008017177836 */ /* 0x000fce0000000000 */
.L_x_14109:
[----:B------:R-:W-:Y:S05]  /*77c0*/  BSYNC B6 ;  /* 0x0000000000067941 */ /* 0x000fea0003800000 */
.L_x_14108:
        /* <DEDUP_REMOVED lines=21> */
.L_x_14181:
[----:B------:R-:W-:Y:S01]  /*7920*/  STG.E.U8 desc[UR36][R2.64], R24 ;  /* 0x0000001802007986 */ /* 0x000fe2000c101124 */
[----:B------:R-:W-:Y:S05]  /*7930*/  EXIT ;  /* 0x000000000000794d */ /* 0x000fea0003800000 */
.L_x_14180:
        /* <DEDUP_REMOVED lines=8> */
.L_x_14184:
[----:B------:R-:W-:Y:S01]  /*79c0*/  STG.E desc[UR36][R2.64], R24 ;  /* 0x0000001802007986 */ /* 0x000fe2000c101924 */
[----:B------:R-:W-:Y:S05]  /*79d0*/  EXIT ;  /* 0x000000000000794d */ /* 0x000fea0003800000 */
.L_x_14183:
[----:B------:R-:W-:Y:S01]  /*79e0*/  STG.E.U16 desc[UR36][R2.64], R24 ;  /* 0x0000001802007986 */ /* 0x000fe2000c101524 */
[----:B------:R-:W-:Y:S05]  /*79f0*/  EXIT ;  /* 0x000000000000794d */ /* 0x000fea0003800000 */
.L_x_14179:
        /* <DEDUP_REMOVED lines=9> */
.L_x_14186:
[----:B------:R-:W0:Y:S02]  /*7a90*/  I2F.S64 R0, R24 ;  /* 0x0000001800007312 */ /* 0x000e240000301400 */
[----:B0-----:R-:W-:-:S05]  /*7aa0*/  F2FP.F16.F32.PACK_AB R0, RZ, R0 ;  /* 0x00000000ff00723e */ /* 0x001fca00000000ff */
[----:B------:R-:W-:Y:S01]  /*7ab0*/  STG.E.U16 desc[UR36][R2.64], R0 ;  /* 0x0000000002007986 */ /* 0x000fe2000c101524 */
[----:B------:R-:W-:Y:S05]  /*7ac0*/  EXIT ;  /* 0x000000000000794d */ /* 0x000fea0003800000 */
.L_x_14185:
        /* <DEDUP_REMOVED lines=10> */
.L_x_14188:
[----:B------:R-:W0:Y:S02]  /*7b70*/  I2F.S64 R24, R24 ;  /* 0x0000001800187312 */ /* 0x000e240000301400 */
[----:B0-----:R-:W-:-:S04]  /*7b80*/  F2FP.F16.F32.PACK_AB R5, RZ, R24 ;  /* 0x00000018ff05723e */ /* 0x001fc800000000ff */
[----:B------:R-:W-:-:S05]  /*7b90*/  PRMT R5, R5, 0x5410, RZ ;  /* 0x0000541005057816 */ /* 0x000fca00000000ff */
[----:B------:R-:W-:Y:S01]  /*7ba0*/  STG.E desc[UR36][R2.64], R5 ;  /* 0x0000000502007986 */ /* 0x000fe2000c101924 */
[----:B------:R-:W-:Y:S05]  /*7bb0*/  EXIT ;  /* 0x000000000000794d */ /* 0x000fea0003800000 */
.L_x_14187:
[----:B------:R-:W0:Y:S02]  /*7bc0*/  I2F.F64.S64 R24, R24 ;  /* 0x0000001800187312 */ /* 0x000e240000301c00 */
[----:B0-----:R-:W-:Y:S01]  /*7bd0*/  STG.E.64 desc[UR36][R2.64], R24 ;  /* 0x0000001802007986 */ /* 0x001fe2000c101b24 */
[----:B------:R-:W-:Y:S05]  /*7be0*/  EXIT ;  /* 0x000000000000794d */ /* 0x000fea0003800000 */
.L_x_14178:
        /* <DEDUP_REMOVED lines=13> */
.L_x_14191:
[----:B------:R-:W0:Y:S01]  /*7cc0*/  I2F.F64.S64 R24, R24 ;  /* 0x0000001800187312 */ /* 0x000e220000301c00 */
[----:B------:R-:W-:-:S05]  /*7cd0*/  CS2R R26, SRZ ;  /* 0x00000000001a7805 */ /* 0x000fca000001ff00 */
[----:B0-----:R-:W-:Y:S01]  /*7ce0*/  STG.E.128 desc[UR36][R2.64], R24 ;  /* 0x0000001802007986 */ /* 0x001fe2000c101d24 */
[----:B------:R-:W-:Y:S05]  /*7cf0*/  EXIT ;  /* 0x000000000000794d */ /* 0x000fea0003800000 */
.L_x_14190:
        /* <DEDUP_REMOVED lines=21> */
.L_x_14195:
[----:B------:R-:W-:Y:S05]  /*7e50*/  BSYNC B0 ;  /* 0x0000000000007941 */ /* 0x000fea0003800000 */
.L_x_14194:
[----:B------:R-:W-:-:S05]  /*7e60*/  LOP3.LUT R5, R0, R5, RZ, 0xfc, !PT ;  /* 0x0000000500057212 */ /* 0x000fca00078efcff */
[----:B------:R-:W-:Y:S01]  /*7e70*/  STG.E.U8 desc[UR36][R2.64], R5 ;  /* 0x0000000502007986 */ /* 0x000fe2000c101124 */
[----:B------:R-:W-:Y:S05]  /*7e80*/  EXIT ;  /* 0x000000000000794d */ /* 0x000fea0003800000 */
.L_x_14193:
        /* <DEDUP_REMOVED lines=13> */
.L_x_14197:
[----:B------:R-:W-:Y:S01]  /*7f60*/  IMAD.MOV.U32 R0, RZ, RZ, 0x7f ;  /* 0x0000007fff007424 */ /* 0x000fe200078e00ff */
[----:B------:R-:W-:-:S04]  /*7f70*/  ISETP.GT.U32.AND P0, PT, R4, 0x7f800000, PT ;  /* 0x7f8000000400780c */ /* 0x000fc80003f04070 */
[----:B------:R-:W-:-:S09]  /*7f80*/  SEL R0, R0, 0x7c, P0 ;  /* 0x0000007c00007807 */ /* 0x000fd20000000000 */
.L_x_14198:
[----:B------:R-:W-:Y:S05]  /*7f90*/  BSYNC B0 ;  /* 0x0000000000007941 */ /* 0x000fea0003800000 */
.L_x_14196:
[----:B------:R-:W-:-:S04]  /*7fa0*/  LOP3.LUT R4, R25, 0x80000000, RZ, 0xc0, !PT ;  /* 0x8000000019047812 */ /* 0x000fc800078ec0ff */
[----:B------:R-:W-:-:S04]  /*7fb0*/  SHF.R.U32.HI R5, RZ, 0x18, R4 ;  /* 0x00000018ff057819 */ /* 0x000fc80000011604 */
[----:B------:R-:W-:-:S05]  /*7fc0*/  LOP3.LUT R5, R0, R5, RZ, 0xfc, !PT ;  /* 0x0000000500057212 */ /* 0x000fca00078efcff */
[----:B------:R-:W-:Y:S01]  /*7fd0*/  STG.E.U8 desc[UR36][R2.64], R5 ;  /* 0x0000000502007986 */ /* 0x000fe2000c101124 */
[----:B------:R-:W-:Y:S05]  /*7fe0*/  EXIT ;  /* 0x000000000000794d */ /* 0x000fea0003800000 */
.L_x_14192:
[----:B------:R-:W0:Y:S02]  /*7ff0*/  I2F.S64 R0, R24 ;  /* 0x0000001800007312 */ /* 0x000e240000301400 */
[----:B0-----:R-:W-:-:S05]  /*8000*/  F2FP.BF16.F32.PACK_AB R0, RZ, R0 ;  /* 0x00000000ff00723e */ /* 0x001fca00000010ff */
[----:B------:R-:W-:Y:S01]  /*8010*/  STG.E.U16 desc[UR36][R2.64], R0 ;  /* 0x0000000002007986 */ /* 0x000fe2000c101524 */
[----:B------:R-:W-:Y:S05]  /*8020*/  EXIT ;  /* 0x000000000000794d */ /* 0x000fea0003800000 */
.L_x_14189:
        /* <DEDUP_REMOVED lines=10> */
.L_x_14201:
        /* <DEDUP_REMOVED lines=17> */
.L_x_14204:
[----:B------:R-:W-:-:S04]  /*81e0*/  LOP3.LUT R0, R25, 0x80000000, RZ, 0xc0, !PT ;  /* 0x8000000019007812 */ /* 0x000fc800078ec0ff */
[----:B------:R-:W-:-:S04]  /*81f0*/  SHF.R.U32.HI R5, RZ, 0x18, R0 ;  /* 0x00000018ff057819 */ /* 0x000fc80000011600 */
[----:B------:R-:W-:-:S04]  /*8200*/  LOP3.LUT R4, R4, R5, RZ, 0xfc, !PT ;  /* 0x0000000504047212 */ /* 0x000fc800078efcff */
[----:B------:R-:W-:-:S07]  /*8210*/  PRMT R0, R4, 0x7610, R0 ;  /* 0x0000761004007816 */ /* 0x000fce0000000000 */
.L_x_14203:
[----:B------:R-:W-:Y:S05]  /*8220*/  BSYNC B0 ;  /* 0x0000000000007941 */ /* 0x000fea0003800000 */
.L_x_14202:
[----:B------:R-:W-:Y:S01]  /*8230*/  STG.E.U8 desc[UR36][R2.64], R0 ;  /* 0x0000000002007986 */ /* 0x000fe2000c101124 */
[----:B------:R-:W-:Y:S05]  /*8240*/  EXIT ;  /* 0x000000000000794d */ /* 0x000fea0003800000 */
.L_x_14200:
        /* <DEDUP_REMOVED lines=17> */
.L_x_14207:
[----:B------:R-:W-:-:S04]  /*8360*/  LOP3.LUT R0, R25, 0x80000000, RZ, 0xc0, !PT ;  /* 0x8000000019007812 */ /* 0x000fc800078ec0ff */
[----:B------:R-:W-:-:S04]  /*8370*/  SHF.R.U32.HI R5, RZ, 0x18, R0 ;  /* 0x00000018ff057819 */ /* 0x000fc80000011600 */
[----:B------:R-:W-:-:S04]  /*8380*/  LOP3.LUT R4, R4, R5, RZ, 0xfc, !PT ;  /* 0x0000000504047212 */ /* 0x000fc800078efcff */
[----:B------:R-:W-:-:S07]  /*8390*/  PRMT R0, R4, 0x7610, R0 ;  /* 0x0000761004007816 */ /* 0x000fce0000000000 */
.L_x_14206:
[----:B------:R-:W-:Y:S05]  /*83a0*/  BSYNC B0 ;  /* 0x0000000000007941 */ /* 0x000fea0003800000 */
.L_x_14205:
[----:B------:R-:W-:Y:S01]  /*83b0*/  STG.E.U8 desc[UR36][R2.64], R0 ;  /* 0x0000000002007986 */ /* 0x000fe2000c101124 */
[----:B------:R-:W-:Y:S05]  /*83c0*/  EXIT ;  /* 0x000000000000794d */ /* 0x000fea0003800000 */
.L_x_14199:
        /* <DEDUP_REMOVED lines=22> */
.L_x_14182:
        /* <DEDUP_REMOVED lines=16> */
.L_x_14210:
[----:B------:R-:W-:Y:S05]  /*8630*/  EXIT ;  /* 0x000000000000794d */ /* 0x000fea0003800000 */
.L_x_14209:
[----:B------:R-:W-:Y:S01]  /*8640*/  STG.E.64 desc[UR36][R2.64], R24 ;  /* 0x0000001802007986 */ /* 0x000fe2000c101b24 */
[----:B------:R-:W-:Y:S05]  /*8650*/  EXIT ;  /* 0x000000000000794d */ /* 0x000fea0003800000 */
.L_x_14208:
[----:B------:R-:W-:Y:S01]  /*8660*/  STG.E desc[UR36][R2.64], R24 ;  /* 0x0000001802007986 */ /* 0x000fe2000c101924 */
[----:B------:R-:W-:Y:S05]  /*8670*/  EXIT ;  /* 0x000000000000794d */ /* 0x000fea0003800000 */
.L_x_14211:
        /* <DEDUP_REMOVED lines=16> */
.L_x_71709:


//--------------------- .text._ZN2at6native18elementwise_kernelILi128ELi2EZNS0_22gpu_kernel_impl_nocastIZNS0_50_GLOBAL__N__2680c7bb_12_PowKernel_cu_7dd49032_316829pow_tensor_scalar_kernel_implIllEEvRNS_18TensorIteratorBaseET0_EUllE2_EEvS6_RKT_EUliE_EEviT1_ --------------------------
	.section	.text._ZN2at6native18elementwise_kernelILi128ELi2EZNS0_22gpu_kernel_impl_nocastIZNS0_50_GLOBAL__N__2680c7bb_12_PowKernel_cu_7dd49032_316829pow_tensor_scalar_kernel_implIllEEvRNS_18TensorIteratorBaseET0_EUllE2_EEvS6_RKT_EUliE_EEviT1_,"ax",@progbits
	.align	128
        .global         _ZN2at6native18elementwise_kernelILi128ELi2EZNS0_22gpu_kernel_impl_nocastIZNS0_50_GLOBAL__N__2680c7bb_12_PowKernel_cu_7dd49032_316829pow_tensor_scalar_kernel_implIllEEvRNS_18TensorIteratorBaseET0_EUllE2_EEvS6_RKT_EUliE_EEviT1_
        .type           _ZN2at6native18elementwise_kernelILi128ELi2EZNS0_22gpu_kernel_impl_nocastIZNS0_50_GLOBAL__N__2680c7bb_12_PowKernel_cu_7dd49032_316829pow_tensor_scalar_kernel_implIllEEvRNS_18TensorIteratorBaseET0_EUllE2_EEvS6_RKT_EUliE_EEviT1_,@function
        .size           _ZN2at6native18elementwise_kernelILi128ELi2EZNS0_22gpu_kernel_impl_nocastIZNS0_50_GLOBAL__N__2680c7bb_12_PowKernel_cu_7dd49032_316829pow_tensor_scalar_kernel_implIllEEvRNS_18TensorIteratorBaseET0_EUllE2_EEvS6_RKT_EUliE_EEviT1_,(.L_x_71710 - _ZN2at6native18elementwise_kernelILi128ELi2EZNS0_22gpu_kernel_impl_nocastIZNS0_50_GLOBAL__N__2680c7bb_12_PowKernel_cu_7dd49032_316829pow_tensor_scalar_kernel_implIllEEvRNS_18TensorIteratorBaseET0_EUllE2_EEvS6_RKT_EUliE_EEviT1_)
        .other          _ZN2at6native18elementwise_kernelILi128ELi2EZNS0_22gpu_kernel_impl_nocastIZNS0_50_GLOBAL__N__2680c7bb_12_PowKernel_cu_7dd49032_316829pow_tensor_scalar_kernel_implIllEEvRNS_18TensorIteratorBaseET0_EUllE2_EEvS6_RKT_EUliE_EEviT1_,@"STO_CUDA_ENTRY STV_DEFAULT"
_ZN2at6native18elementwise_kernelILi128ELi2EZNS0_22gpu_kernel_impl_nocastIZNS0_50_GLOBAL__N__2680c7bb_12_PowKernel_cu_7dd49032_316829pow_tensor_scalar_kernel_implIllEEvRNS_18TensorIteratorBaseET0_EUllE2_EEvS6_RKT_EUliE_EEviT1_:
.text._ZN2at6native18elementwise_kernelILi128ELi2EZNS0_22gpu_kernel_impl_nocastIZNS0_50_GLOBAL__N__2680c7bb_12_PowKernel_cu_7dd49032_316829pow_tensor_scalar_kernel_implIllEEvRNS_18TensorIteratorBaseET0_EUllE2_EEvS6_RKT_EUliE_EEviT1_:
        /* <DEDUP_REMOVED lines=8> */
[----:B------:R-:W-:-:S12]  /*0080*/  IMAD.MOV.U32 R7, RZ, RZ, R0 ;  /* 0x000000ffff077224 */ /* 0x000fd800078e0000 */
[----:B------:R-:W-:Y:S05]  /*0090*/  @P0 BRA `(.L_x_14213) ;  /* 0x0000001400f40947 */ /* 0x000fea0003800000 */
[----:B------:R-:W0:Y:S01]  /*00a0*/  LDC R8, c[0x0][0x218] ;  /* 0x00008600ff087b82 */ /* 0x000e220000000800 */
[----:B------:R-:W-:Y:S02]  /*00b0*/  CS2R R2, SRZ ;  /* 0x0000000000027805 */ /* 0x000fe4000001ff00 */
        /* <DEDUP_REMOVED lines=300> */
.L_x_14214:
[----:B------:R-:W-:Y:S01]  /*1380*/  ULDC.64 UR8, c[0x0][0x418] ;  /* 0x0001060000087ab9 */ /* 0x000fe20000000a00 */
[----:B------:R-:W0:Y:S01]  /*1390*/  LDC R10, c[0x0][0x424] ;  /* 0x00010900ff0a7b82 */ /* 0x000e220000000800 */
[----:B------:R-:W-:-:S04]  /*13a0*/  IADD3 R6, P0, R2, UR8, RZ ;  /* 0x0000000802067c10 */ /* 0x000fc8000ff1e0ff */
[----:B------:R-:W-:Y:S01]  /*13b0*/  IADD3.X R7, RZ, UR9, RZ, P0, !PT ;  /* 0x00000009ff077c10 */ /* 0x000fe200087fe4ff */
[----:B------:R-:W-:-:S05]  /*13c0*/  ULDC.64 UR8, c[0x0][0x410] ;  /* 0x0001040000087ab9 */ /* 0x000fca0000000a00 */
[----:B------:R-:W5:Y:S01]  /*13d0*/  LDG.E.64 R6, desc[UR4][R6.64] ;  /* 0x0000000406067981 */ /* 0x000f62000c1e1b00 */
[----:B------:R-:W-:Y:S01]  /*13e0*/  IADD3 R2, P1, R3, UR8, RZ ;  /* 0x0000000803027c10 */ /* 0x000fe2000ff3e0ff */
[----:B------:R-:W-:Y:S04]  /*13f0*/  BSSY B1, `(.L_x_14215) ;  /* 0x0000045000017945 */ /* 0x000fe80003800000 */
[----:B------:R-:W-:Y:S01]  /*1400*/  IMAD.X R3, RZ, RZ, UR9, P1 ;  /* 0x00000009ff037e24 */ /* 0x000fe200088e06ff */
[----:B0-----:R-:W-:-:S13]  /*1410*/  ISETP.GE.AND P0, PT, R10, RZ, PT ;  /* 0x000000ff0a00720c */ /* 0x001fda0003f06270 */
[----:B------:R-:W-:Y:S05]  /*1420*/  @!P0 BRA `(.L_x_14216) ;  /* 0x0000000000c88947 */ /* 0x000fea0003800000 */
[----:B------:R-:W0:Y:S01]  /*1430*/  LDC R11, c[0x0][0x420] ;  /* 0x00010800ff0b7b82 */ /* 0x000e220000000800 */
[----:B------:R-:W-:Y:S01]  /*1440*/  HFMA2.MMA R4, -RZ, RZ, 0, 5.9604644775390625e-08 ;  /* 0x00000001ff047435 */ /* 0x000fe200000001ff */
[----:B------:R-:W-:Y:S02]  /*1450*/  MOV R5, RZ ;  /* 0x000000ff00057202 */ /* 0x000fe40000000f00 */
[----:B0-----:R-:W-:-:S04]  /*1460*/  ISETP.NE.U32.AND P0, PT, R11, RZ, PT ;  /* 0x000000ff0b00720c */ /* 0x001fc80003f05070 */
[----:B------:R-:W-:-:S13]  /*1470*/  ISETP.NE.AND.EX P0, PT, R10, RZ, PT, P0 ;  /* 0x000000ff0a00720c */ /* 0x000fda0003f05300 */
[----:B------:R-:W-:Y:S05]  /*1480*/  @!P0 BRA `(.L_x_14217) ;  /* 0x0000000000ec8947 */ /* 0x000fea0003800000 */
[----:B------:R-:W-:-:S04]  /*1490*/  LOP3.LUT R4, R11, 0x1, RZ, 0xc0, !PT ;  /* 0x000000010b047812 */ /* 0x000fc800078ec0ff */
[----:B------:R-:W-:Y:S02]  /*14a0*/  ISETP.NE.U32.AND P0, PT, R4, 0x1, PT ;  /* 0x000000010400780c */ /* 0x000fe40003f05070 */
[----:B------:R-:W-:Y:S02]  /*14b0*/  IADD3 R4, P1, R11, 0x1, RZ ;  /* 0x000000010b047810 */ /* 0x000fe40007f3e0ff */
[----:B------:R-:W-:Y:S02]  /*14c0*/  ISETP.NE.U32.AND.EX P0, PT, RZ, RZ, PT, P0 ;  /* 0x000000ffff00720c */ /* 0x000fe40003f05100 */
[----:B------:R-:W-:Y:S01]  /*14d0*/  ISETP.GE.U32.AND P2, PT, R4, 0x3, PT ;  /* 0x000000030400780c */ /* 0x000fe20003f46070 */
[----:B------:R-:W-:Y:S01]  /*14e0*/  IMAD.X R5, RZ, RZ, R10, P1 ;  /* 0x000000ffff057224 */ /* 0x000fe200008e060a */
[----:B-----5:R-:W-:Y:S02]  /*14f0*/  SEL R4, R6, 0x1, !P0 ;  /* 0x0000000106047807 */ /* 0x020fe40004000000 */
[----:B------:R-:W-:-:S02]  /*1500*/  SEL R9, R7, RZ, !P0 ;  /* 0x000000ff07097207 */ /* 0x000fc40004000000 */
[----:B------:R-:W-:Y:S01]  /*1510*/  ISETP.GE.U32.AND.EX P1, PT, R5, RZ, PT, P2 ;  /* 0x000000ff0500720c */ /* 0x000fe20003f26120 */
[----:B------:R-:W-:Y:S01]  /*1520*/  IMAD.WIDE.U32 R4, R4, 0x1, RZ ;  /* 0x0000000104047825 */ /* 0x000fe200078e00ff */
[----:B------:R-:W-:-:S03]  /*1530*/  LEA.HI R8, P0, R10, R11, RZ, 0x1 ;  /* 0x0000000b0a087211 */ /* 0x000fc600078108ff */
[----:B------:R-:W-:Y:S01]  /*1540*/  IMAD R11, R7, R6, RZ ;  /* 0x00000006070b7224 */ /* 0x000fe200078e02ff */
[----:B------:R-:W-:Y:S02]  /*1550*/  IADD3 R5, R5, R9, RZ ;  /* 0x0000000905057210 */ /* 0x000fe40007ffe0ff */
[----:B------:R-:W-:Y:S01]  /*1560*/  IADD3.X R9, RZ, R10, RZ, P0, !PT ;  /* 0x0000000aff097210 */ /* 0x000fe200007fe4ff */
[C---:B------:R-:W-:Y:S02]  /*1570*/  IMAD R11, R6.reuse, R7, R11 ;  /* 0x00000007060b7224 */ /* 0x040fe400078e020b */
[----:B------:R-:W-:Y:S02]  /*1580*/  IMAD.WIDE.U32 R6, R6, R6, RZ ;  /* 0x0000000606067225 */ /* 0x000fe400078e00ff */
[----:B------:R-:W-:Y:S05]  /*1590*/  @!P1 BRA `(.L_x_14217) ;  /* 0x0000000000a89947 */ /* 0x000fea0003800000 */
[----:B------:R-:W-:Y:S01]  /*15a0*/  IMAD.IADD R7, R7, 0x1, R11 ;  /* 0x0000000107077824 */ /* 0x000fe200078e020b */
[--C-:B------:R-:W-:Y:S02]  /*15b0*/  SHF.R.S64 R8, R8, 0x1, R9.reuse ;  /* 0x0000000108087819 */ /* 0x100fe40000001009 */
[----:B------:R-:W-:-:S07]  /*15c0*/  SHF.R.S32.HI R11, RZ, 0x1, R9 ;  /* 0x00000001ff0b7819 */ /* 0x000fce0000011409 */
.L_x_14218:
[C---:B------:R-:W-:Y:S01]  /*15d0*/  LOP3.LUT R9, R8.reuse, 0x1, RZ, 0xc0, !PT ;  /* 0x0000000108097812 */ /* 0x040fe200078ec0ff */
[----:B------:R-:W-:Y:S01]  /*15e0*/  IMAD R10, R7, R6, RZ ;  /* 0x00000006070a7224 */ /* 0x000fe200078e02ff */
[----:B------:R-:W-:Y:S02]  /*15f0*/  IADD3 R12, P2, R8, 0x1, RZ ;  /* 0x00000001080c7810 */ /* 0x000fe40007f5e0ff */
[----:B------:R-:W-:Y:S01]  /*1600*/  ISETP.NE.U32.AND P1, PT, R9, 0x1, PT ;  /* 0x000000010900780c */ /* 0x000fe20003f25070 */
[----:B------:R-:W-:Y:S01]  /*1610*/  IMAD R15, R6, R7, R10 ;  /* 0x00000007060f7224 */ /* 0x000fe200078e020a */
[----:B------:R-:W-:Y:S02]  /*1620*/  ISETP.GE.U32.AND P0, PT, R12, 0x3, PT ;  /* 0x000000030c00780c */ /* 0x000fe40003f06070 */
[----:B------:R-:W-:Y:S02]  /*1630*/  ISETP.NE.U32.AND.EX P1, PT, RZ, RZ, PT, P1 ;  /* 0x000000ffff00720c */ /* 0x000fe40003f25110 */
[----:B------:R-:W-:-:S02]  /*1640*/  IADD3.X R12, RZ, R11, RZ, P2, !PT ;  /* 0x0000000bff0c7210 */ /* 0x000fc400017fe4ff */
[----:B------:R-:W-:Y:S02]  /*1650*/  SEL R9, R7, RZ, !P1 ;  /* 0x000000ff07097207 */ /* 0x000fe40004800000 */
[C---:B------:R-:W-:Y:S01]  /*1660*/  SEL R10, R6.reuse, 0x1, !P1 ;  /* 0x00000001060a7807 */ /* 0x040fe20004800000 */
[----:B------:R-:W-:Y:S01]  /*1670*/  IMAD.WIDE.U32 R6, R6, R6, RZ ;  /* 0x0000000606067225 */ /* 0x000fe200078e00ff */
[----:B------:R-:W-:Y:S02]  /*1680*/  ISETP.GE.U32.AND.EX P0, PT, R12, RZ, PT, P0 ;  /* 0x000000ff0c00720c */ /* 0x000fe40003f06100 */
[----:B------:R-:W-:Y:S01]  /*1690*/  LEA.HI R8, P1, R11, R8, RZ, 0x1 ;  /* 0x000000080b087211 */ /* 0x000fe200078308ff */
[----:B------:R-:W-:Y:S02]  /*16a0*/  IMAD R9, R9, R4, RZ ;  /* 0x0000000409097224 */ /* 0x000fe400078e02ff */
[----:B------:R-:W-:Y:S02]  /*16b0*/  IMAD.IADD R7, R7, 0x1, R15 ;  /* 0x0000000107077824 */ /* 0x000fe400078e020f */
[----:B------:R-:W-:Y:S01]  /*16c0*/  IMAD R13, R5, R10, R9 ;  /* 0x0000000a050d7224 */ /* 0x000fe200078e0209 */
[----:B------:R-:W-:Y:S01]  /*16d0*/  IADD3.X R9, RZ, R11, RZ, P1, !PT ;  /* 0x0000000bff097210 */ /* 0x000fe20000ffe4ff */
[----:B------:R-:W-:-:S03]  /*16e0*/  IMAD.WIDE.U32 R4, R10, R4, RZ ;  /* 0x000000040a047225 */ /* 0x000fc600078e00ff */
[--C-:B------:R-:W-:Y:S02]  /*16f0*/  SHF.R.S64 R8, R8, 0x1, R9.reuse ;  /* 0x0000000108087819 */ /* 0x100fe40000001009 */
[----:B------:R-:W-:Y:S02]  /*1700*/  SHF.R.S32.HI R9, RZ, 0x1, R9 ;  /* 0x00000001ff097819 */ /* 0x000fe40000011409 */
[----:B------:R-:W-:Y:S02]  /*1710*/  IADD3 R5, R5, R13, RZ ;  /* 0x0000000d05057210 */ /* 0x000fe40007ffe0ff */
[----:B------:R-:W-:Y:S01]  /*1720*/  MOV R11, R9 ;  /* 0x00000009000b7202 */ /* 0x000fe20000000f00 */
[----:B------:R-:W-:Y:S06]  /*1730*/  @P0 BRA `(.L_x_14218) ;  /* 0xfffffffc00a40947 */ /* 0x000fec000383ffff */
[----:B------:R-:W-:Y:S05]  /*1740*/  BRA `(.L_x_14217) ;  /* 0x00000000003c7947 */ /* 0x000fea0003800000 */
.L_x_14216:
[----:B-----5:R-:W-:Y:S01]  /*1750*/  ISETP.NE.U32.AND P0, PT, R6, 0x1, PT ;  /* 0x000000010600780c */ /* 0x020fe20003f05070 */
[----:B------:R-:W-:Y:S01]  /*1760*/  HFMA2.MMA R5, -RZ, RZ, 0, 0 ;  /* 0x00000000ff057435 */ /* 0x000fe200000001ff */
[----:B------:R-:W-:Y:S02]  /*1770*/  IMAD.MOV.U32 R4, RZ, RZ, 0x1 ;  /* 0x00000001ff047424 */ /* 0x000fe400078e00ff */
[----:B------:R-:W-:-:S13]  /*1780*/  ISETP.NE.AND.EX P0, PT, R7, RZ, PT, P0 ;  /* 0x000000ff0700720c */ /* 0x000fda0003f05300 */
[----:B------:R-:W-:Y:S05]  /*1790*/  @!P0 BRA `(.L_x_14217) ;  /* 0x0000000000288947 */ /* 0x000fea0003800000 */
[----:B------:R-:W-:-:S04]  /*17a0*/  ISETP.NE.U32.AND P0, PT, R6, -0x1, PT ;  /* 0xffffffff0600780c */ /* 0x000fc80003f05070 */
[----:B------:R-:W-:-:S13]  /*17b0*/  ISETP.NE.AND.EX P0, PT, R7, -0x1, PT, P0 ;  /* 0xffffffff0700780c */ /* 0x000fda0003f05300 */
[----:B------:R-:W0:Y:S02]  /*17c0*/  @!P0 LDC R4, c[0x0][0x420] ;  /* 0x00010800ff048b82 */ /* 0x000e240000000800 */
[----:B0-----:R-:W-:-:S04]  /*17d0*/  @!P0 LOP3.LUT R4, R4, 0x1, RZ, 0xc0, !PT ;  /* 0x0000000104048812 */ /* 0x001fc800078ec0ff */
[----:B------:R-:W-:Y:S02]  /*17e0*/  @!P0 ISETP.NE.U32.AND P1, PT, R4, 0x1, PT ;  /* 0x000000010400880c */ /* 0x000fe40003f25070 */
[----:B------:R-:W-:Y:S02]  /*17f0*/  @!P0 MOV R4, 0x1 ;  /* 0x0000000100048802 */ /* 0x000fe40000000f00 */
[----:B------:R-:W-:-:S04]  /*1800*/  @!P0 ISETP.NE.U32.AND.EX P1, PT, RZ, RZ, PT, P1 ;  /* 0x000000ffff00820c */ /* 0x000fc80003f25110 */
[----:B------:R-:W-:Y:S02]  /*1810*/  @!P0 SEL R4, R4, 0xffffffff, P1 ;  /* 0xffffffff04048807 */ /* 0x000fe40000800000 */
[----:B------:R-:W-:Y:S02]  /*1820*/  @!P0 SEL R5, RZ, 0xffffffff, P1 ;  /* 0xffffffffff058807 */ /* 0x000fe40000800000 */
[----:B------:R-:W-:-:S07]  /*1830*/  @P0 CS2R R4, SRZ ;  /* 0x0000000000040805 */ /* 0x000fce000001ff00 */
.L_x_14217:
[----:B------:R-:W-:Y:S05]  /*1840*/  BSYNC B1 ;  /* 0x0000000000017941 */ /* 0x000fea0003800000 */
.L_x_14215:
[----:B------:R0:W-:Y:S01]  /*1850*/  STG.E.64 desc[UR4][R2.64], R4 ;  /* 0x0000000402007986 */ /* 0x0001e2000c101b04 */
[----:B-----5:R-:W-:-:S07]  /*1860*/  VIADD R7, R0, 0x80 ;  /* 0x0000008000077836 */ /* 0x020fce0000000000 */
.L_x_14213:
[----:B------:R-:W-:Y:S05]  /*1870*/  BSYNC B0 ;  /* 0x0000000000007941 */ /* 0x000fea0003800000 */
.L_x_14212:
[----:B------:R-:W-:-:S13]  /*1880*/  ISETP.GE.AND P0, PT, R7, UR6, PT ;  /* 0x0000000607007c0c */ /* 0x000fda000bf06270 */
[----:B------:R-:W-:Y:S05]  /*1890*/  @P0 EXIT ;  /* 0x000000000000094d */ /* 0x000fea0003800000 */
[----:B------:R-:W1:Y:S01]  /*18a0*/  LDC R8, c[0x0][0x218] ;  /* 0x00008600ff087b82 */ /* 0x000e620000000800 */
[----:B0-----:R-:W-:Y:S01]  /*18b0*/  HFMA2.MMA R3, -RZ, RZ, 0, 0 ;  /* 0x00000000ff037435 */ /* 0x001fe200000001ff */
[----:B------:R-:W-:Y:S02]  /*18c0*/  MOV R0, RZ ;  /* 0x000000ff00007202 */ /* 0x000fe40000000f00 */
[----:B-1----:R-:W-:-:S13]  /*18d0*/  ISETP.NE.AND P0, PT, R8, RZ, PT ;  /* 0x000000ff0800720c */ /* 0x002fda0003f05270 */
[----:B------:R-:W-:Y:S05]  /*18e0*/  @!P0 BRA `(.L_x_14219) ;  /* 0x0000001000a88947 */ /* 0x000fea0003800000 */
[----:B------:R-:W-:Y:S01]  /*18f0*/  MOV R3, R7 ;  /* 0x0000000700037202 */ /* 0x000fe20000000f00 */
        /* <DEDUP_REMOVED lines=297> */
.L_x_14219:
[----:B------:R-:W-:Y:S01]  /*2b90*/  ULDC.64 UR6, c[0x0][0x418] ;  /* 0x0001060000067ab9 */ /* 0x000fe20000000a00 */
[----:B------:R-:W0:Y:S01]  /*2ba0*/  LDC R8, c[0x0][0x424] ;  /* 0x00010900ff087b82 */ /* 0x000e220000000800 */
[----:B------:R-:W-:-:S05]  /*2bb0*/  IADD3 R6, P0, R0, UR6, RZ ;  /* 0x0000000600067c10 */ /* 0x000fca000ff1e0ff */
[----:B------:R-:W-:Y:S01]  /*2bc0*/  IMAD.X R7, RZ, RZ, UR7, P0 ;  /* 0x00000007ff077e24 */ /* 0x000fe200080e06ff */
[----:B------:R-:W-:-:S05]  /*2bd0*/  ULDC.64 UR6, c[0x0][0x410] ;  /* 0x0001040000067ab9 */ /* 0x000fca0000000a00 */
[----:B------:R-:W5:Y:S01]  /*2be0*/  LDG.E.64 R6, desc[UR4][R6.64] ;  /* 0x0000000406067981 */ /* 0x000f62000c1e1b00 */
[----:B------:R-:W-:-:S04]  /*2bf0*/  IADD3 R2, P0, R3, UR6, RZ ;  /* 0x0000000603027c10 */ /* 0x000fc8000ff1e0ff */
[----:B------:R-:W-:Y:S02]  /*2c00*/  IADD3.X R3, RZ, UR7, RZ, P0, !PT ;  /* 0x00000007ff037c10 */ /* 0x000fe400087fe4ff */
[----:B0-----:R-:W-:-:S13]  /*2c10*/  ISETP.GE.AND P1, PT, R8, RZ, PT ;  /* 0x000000ff0800720c */ /* 0x001fda0003f26270 */
[----:B------:R-:W-:Y:S05]  /*2c20*/  @!P1 BRA `(.L_x_14220) ;  /* 0x0000000000d09947 */ /* 0x000fea0003800000 */
[----:B------:R-:W0:Y:S01]  /*2c30*/  LDC R11, c[0x0][0x420] ;  /* 0x00010800ff0b7b82 */ /* 0x000e220000000800 */
[----:B------:R-:W-:Y:S01]  /*2c40*/  HFMA2.MMA R0, -RZ, RZ, 0, 5.9604644775390625e-08 ;  /* 0x00000001ff007435 */ /* 0x000fe200000001ff */
[----:B------:R-:W-:Y:S01]  /*2c50*/  IMAD.MOV.U32 R5, RZ, RZ, RZ ;  /* 0x000000ffff057224 */ /* 0x000fe200078e00ff */
[----:B0-----:R-:W-:-:S04]  /*2c60*/  ISETP.NE.U32.AND P0, PT, R11, RZ, PT ;  /* 0x000000ff0b00720c */ /* 0x001fc80003f05070 */
[----:B------:R-:W-:-:S13]  /*2c70*/  ISETP.NE.AND.EX P0, PT, R8, RZ, PT, P0 ;  /* 0x000000ff0800720c */ /* 0x000fda0003f05300 */
[----:B------:R-:W-:Y:S05]  /*2c80*/  @!P0 BRA `(.L_x_14221) ;  /* 0x0000000400008947 */ /* 0x000fea0003800000 */
[----:B------:R-:W-:-:S04]  /*2c90*/  LOP3.LUT R0, R11, 0x1, RZ, 0xc0, !PT ;  /* 0x000000010b007812 */ /* 0x000fc800078ec0ff */
[----:B------:R-:W-:Y:S02]  /*2ca0*/  ISETP.NE.U32.AND P0, PT, R0, 0x1, PT ;  /* 0x000000010000780c */ /* 0x000fe40003f05070 */
[----:B------:R-:W-:Y:S02]  /*2cb0*/  IADD3 R0, P1, R11, 0x1, RZ ;  /* 0x000000010b007810 */ /* 0x000fe40007f3e0ff */
[----:B------:R-:W-:Y:S02]  /*2cc0*/  ISETP.NE.U32.AND.EX P0, PT, RZ, RZ, PT, P0 ;  /* 0x000000ffff00720c */ /* 0x000fe40003f05100 */
[----:B------:R-:W-:Y:S02]  /*2cd0*/  ISETP.GE.U32.AND P2, PT, R0, 0x3, PT ;  /* 0x000000030000780c */ /* 0x000fe40003f46070 */
[----:B------:R-:W-:Y:S02]  /*2ce0*/  IADD3.X R0, RZ, R8, RZ, P1, !PT ;  /* 0x00000008ff007210 */ /* 0x000fe40000ffe4ff */
[----:B-----5:R-:W-:-:S02]  /*2cf0*/  SEL R4, R6, 0x1, !P0 ;  /* 0x0000000106047807 */ /* 0x020fc40004000000 */
[----:B------:R-:W-:Y:S02]  /*2d00*/  ISETP.GE.U32.AND.EX P2, PT, R0, RZ, PT, P2 ;  /* 0x000000ff0000720c */ /* 0x000fe40003f46120 */
[----:B------:R-:W-:Y:S01]  /*2d10*/  SEL R9, R7, RZ, !P0 ;  /* 0x000000ff07097207 */ /* 0x000fe20004000000 */
[----:B------:R-:W-:Y:S01]  /*2d20*/  IMAD.WIDE.U32 R4, R4, 0x1, RZ ;  /* 0x0000000104047825 */ /* 0x000fe200078e00ff */
[----:B------:R-:W-:-:S03]  /*2d30*/  LEA.HI R10, P0, R8, R11, RZ, 0x1 ;  /* 0x0000000b080a7211 */ /* 0x000fc600078108ff */
[----:B------:R-:W-:Y:S01]  /*2d40*/  IMAD R11, R7, R6, RZ ;  /* 0x00000006070b7224 */ /* 0x000fe200078e02ff */
[----:B------:R-:W-:Y:S01]  /*2d50*/  IADD3 R5, R5, R9, RZ ;  /* 0x0000000905057210 */ /* 0x000fe20007ffe0ff */
[----:B------:R-:W-:Y:S01]  /*2d60*/  IMAD.MOV.U32 R0, RZ, RZ, R4 ;  /* 0x000000ffff007224 */ /* 0x000fe200078e0004 */
[----:B------:R-:W-:Y:S01]  /*2d70*/  IADD3.X R9, RZ, R8, RZ, P0, !PT ;  /* 0x00000008ff097210 */ /* 0x000fe200007fe4ff */
[C---:B------:R-:W-:Y:S02]  /*2d80*/  IMAD R11, R6.reuse, R7, R11 ;  /* 0x00000007060b7224 */ /* 0x040fe400078e020b */
[----:B------:R-:W-:Y:S01]  /*2d90*/  IMAD.WIDE.U32 R6, R6, R6, RZ ;  /* 0x0000000606067225 */ /* 0x000fe200078e00ff */
[----:B------:R-:W-:Y:S06]  /*2da0*/  @!P2 BRA `(.L_x_14221) ;  /* 0x0000000000b8a947 */ /* 0x000fec0003800000 */
[--C-:B------:R-:W-:Y:S02]  /*2db0*/  SHF.R.S64 R4, R10, 0x1, R9.reuse ;  /* 0x000000010a047819 */ /* 0x100fe40000001009 */
[----:B------:R-:W-:Y:S02]  /*2dc0*/  IADD3 R7, R7, R11, RZ ;  /* 0x0000000b07077210 */ /* 0x000fe40007ffe0ff */
[----:B------:R-:W-:-:S07]  /*2dd0*/  SHF.R.S32.HI R9, RZ, 0x1, R9 ;  /* 0x00000001ff097819 */ /* 0x000fce0000011409 */
.L_x_14222:
        /* <DEDUP_REMOVED lines=9> */
[----:B------:R-:W-:Y:S02]  /*2e70*/  ISETP.GE.U32.AND.EX P0, PT, R12, RZ, PT, P0 ;  /* 0x000000ff0c00720c */ /* 0x000fe40003f06100 */
[C---:B------:R-:W-:Y:S01]  /*2e80*/  SEL R10, R6.reuse, 0x1, !P1 ;  /* 0x00000001060a7807 */ /* 0x040fe20004800000 */
[----:B------:R-:W-:Y:S01]  /*2e90*/  IMAD R11, R11, R0, RZ ;  /* 0x000000000b0b7224 */ /* 0x000fe200078e02ff */
[----:B------:R-:W-:Y:S01]  /*2ea0*/  LEA.HI R8, P1, R9, R4, RZ, 0x1 ;  /* 0x0000000409087211 */ /* 0x000fe200078308ff */
[----:B------:R-:W-:-:S03]  /*2eb0*/  IMAD.WIDE.U32 R6, R6, R6, RZ ;  /* 0x0000000606067225 */ /* 0x000fc600078e00ff */
[----:B------:R-:W-:Y:S01]  /*2ec0*/  IADD3.X R9, RZ, R9, RZ, P1, !PT ;  /* 0x00000009ff097210 */ /* 0x000fe20000ffe4ff */
[----:B------:R-:W-:Y:S01]  /*2ed0*/  IMAD R11, R5, R10, R11 ;  /* 0x0000000a050b7224 */ /* 0x000fe200078e020b */
[----:B------:R-:W-:Y:S01]  /*2ee0*/  IADD3 R7, R7, R13, RZ ;  /* 0x0000000d07077210 */ /* 0x000fe20007ffe0ff */
[----:B------:R-:W-:Y:S01]  /*2ef0*/  IMAD.WIDE.U32 R4, R10, R0, RZ ;  /* 0x000000000a047225 */ /* 0x000fe200078e00ff */
[--C-:B------:R-:W-:Y:S02]  /*2f00*/  SHF.R.S64 R8, R8, 0x1, R9.reuse ;  /* 0x0000000108087819 */ /* 0x100fe40000001009 */
[----:B------:R-:W-:Y:S01]  /*2f10*/  SHF.R.S32.HI R9, RZ, 0x1, R9 ;  /* 0x00000001ff097819 */ /* 0x000fe20000011409 */
[----:B------:R-:W-:Y:S01]  /*2f20*/  IMAD.MOV.U32 R0, RZ, RZ, R4 ;  /* 0x000000ffff007224 */ /* 0x000fe200078e0004 */
[----:B------:R-:W-:Y:S02]  /*2f30*/  IADD3 R5, R5, R11, RZ ;  /* 0x0000000b05057210 */ /* 0x000fe40007ffe0ff */
[----:B------:R-:W-:Y:S01]  /*2f40*/  MOV R4, R8 ;  /* 0x0000000800047202 */ /* 0x000fe20000000f00 */
[----:B------:R-:W-:Y:S06]  /*2f50*/  @P0 BRA `(.L_x_14222) ;  /* 0xfffffffc00a00947 */ /* 0x000fec000383ffff */
[----:B------:R-:W-:Y:S05]  /*2f60*/  BRA `(.L_x_14221) ;  /* 0x0000000000487947 */ /* 0x000fea0003800000 */
.L_x_14220:
[----:B-----5:R-:W-:Y:S01]  /*2f70*/  ISETP.NE.U32.AND P0, PT, R6, 0x1, PT ;  /* 0x000000010600780c */ /* 0x020fe20003f05070 */
[----:B------:R-:W-:Y:S01]  /*2f80*/  BSSY B0, `(.L_x_14221) ;  /* 0x0000010000007945 */ /* 0x000fe20003800000 */
[----:B------:R-:W-:Y:S01]  /*2f90*/  HFMA2.MMA R5, -RZ, RZ, 0, 0 ;  /* 0x00000000ff057435 */ /* 0x000fe200000001ff */
[----:B------:R-:W-:Y:S01]  /*2fa0*/  IMAD.MOV.U32 R0, RZ, RZ, 0x1 ;  /* 0x00000001ff007424 */ /* 0x000fe200078e00ff */
        /* <DEDUP_REMOVED lines=9> */
[----:B------:R-:W-:Y:S01]  /*3040*/  @!P0 SEL R0, R0, 0xffffffff, P1 ;  /* 0xffffffff00008807 */ /* 0x000fe20000800000 */
[----:B------:R-:W-:Y:S01]  /*3050*/  @P0 IMAD.MOV.U32 R0, RZ, RZ, RZ ;  /* 0x000000ffff000224 */ /* 0x000fe200078e00ff */
[----:B------:R-:W-:Y:S02]  /*3060*/  @!P0 SEL R5, RZ, 0xffffffff, P1 ;  /* 0xffffffffff058807 */ /* 0x000fe40000800000 */
[----:B------:R-:W-:-:S07]  /*3070*/  @P0 MOV R5, RZ ;  /* 0x000000ff00050202 */ /* 0x000fce0000000f00 */
.L_x_14223:
[----:B------:R-:W-:Y:S05]  /*3080*/  BSYNC B0 ;  /* 0x0000000000007941 */ /* 0x000fea0003800000 */
.L_x_14221:
[----:B------:R-:W-:-:S05]  /*3090*/  MOV R4, R0 ;  /* 0x0000000000047202 */ /* 0x000fca0000000f00 */
[----:B------:R-:W-:Y:S01]  /*30a0*/  STG.E.64 desc[UR4][R2.64], R4 ;  /* 0x0000000402007986 */ /* 0x000fe2000c101b04 */
[----:B------:R-:W-:Y:S05]  /*30b0*/  EXIT ;  /* 0x000000000000794d */ /* 0x000fea0003800000 */
.L_x_14224:
        /* <DEDUP_REMOVED lines=12> */
.L_x_71710:


//--------------------- .text._ZN2at6native27unrolled_elementwise_kernelIZNS0_50_GLOBAL__N__2680c7bb_12_PowKernel_cu_7dd49032_316829pow_tensor_scalar_kernel_implIllEEvRNS_18TensorIteratorBaseET0_EUllE2_St5arrayIPcLm2EELi4E23TrivialOffsetCalculatorILi1EjESC_NS0_6memory15LoadWithoutCastENSD_16StoreWithoutCastEEEviT_S6_T2_T3_T4_T5_ --------------------------
	.section	.text._ZN2at6native27unrolled_elementwise_kernelIZNS0_50_GLOBAL__N__2680c7bb_12_PowKernel_cu_7dd49032_316829pow_tensor_scalar_kernel_implIllEEvRNS_18TensorIteratorBaseET0_EUllE2_St5arrayIPcLm2EELi4E23TrivialOffsetCalculatorILi1EjESC_NS0_6memory15LoadWithoutCastENSD_16StoreWithoutCastEEEviT_S6_T2_T3_T4_T5_,"ax",@progbits
	.align	128
        .global         _ZN2at6native27unrolled_elementwise_kernelIZNS0_50_GLOBAL__N__2680c7bb_12_PowKernel_cu_7dd49032_316829pow_tensor_scalar_kernel_implIllEEvRNS_18TensorIteratorBaseET0_EUllE2_St5arrayIPcLm2EELi4E23TrivialOffsetCalculatorILi1EjESC_NS0_6memory15LoadWithoutCastENSD_16StoreWithoutCastEEEviT_S6_T2_T3_T4_T5_
        .type           _ZN2at6native27unrolled_elementwise_kernelIZNS0_50_GLOBAL__N__2680c7bb_12_PowKernel_cu_7dd49032_316829pow_tensor_scalar_kernel_implIllEEvRNS_18TensorIteratorBaseET0_EUllE2_St5arrayIPcLm2EELi4E23TrivialOffsetCalculatorILi1EjESC_NS0_6memory15LoadWithoutCastENSD_16StoreWithoutCastEEEviT_S6_T2_T3_T4_T5_,@function
        .size           _ZN2at6native27unrolled_elementwise_kernelIZNS0_50_GLOBAL__N__2680c7bb_12_PowKernel_cu_7dd49032_316829pow_tensor_scalar_kernel_implIllEEvRNS_18TensorIteratorBaseET0_EUllE2_St5arrayIPcLm2EELi4E23TrivialOffsetCalculatorILi1EjESC_NS0_6memory15LoadWithoutCastENSD_16StoreWithoutCastEEEviT_S6_T2_T3_T4_T5_,(.L_x_71711 - _ZN2at6native27unrolled_elementwise_kernelIZNS0_50_GLOBAL__N__2680c7bb_12_PowKernel_cu_7dd49032_316829pow_tensor_scalar_kernel_implIllEEvRNS_18TensorIteratorBaseET0_EUllE2_St5arrayIPcLm2EELi4E23TrivialOffsetCalculatorILi1EjESC_NS0_6memory15LoadWithoutCastENSD_16StoreWithoutCastEEEviT_S6_T2_T3_T4_T5_)
        .other          _ZN2at6native27unrolled_elementwise_kernelIZNS0_50_GLOBAL__N__2680c7bb_12_PowKernel_cu_7dd49032_316829pow_tensor_scalar_kernel_implIllEEvRNS_18TensorIteratorBaseET0_EUllE2_St5arrayIPcLm2EELi4E23TrivialOffsetCalculatorILi1EjESC_NS0_6memory15LoadWithoutCastENSD_16StoreWithoutCastEEEviT_S6_T2_T3_T4_T5_,@"STO_CUDA_ENTRY STV_DEFAULT"
_ZN2at6native27unrolled_elementwise_kernelIZNS0_50_GLOBAL__N__2680c7bb_12_PowKernel_cu_7dd49032_316829pow_tensor_scalar_kernel_implIllEEvRNS_18TensorIteratorBaseET0_EUllE2_St5arrayIPcLm2EELi4E23TrivialOffsetCalculatorILi1EjESC_NS0_6memory15LoadWithoutCastENSD_16StoreWithoutCastEEEviT_S6_T2_T3_T4_T5_:
.text._ZN2at6native27unrolled_elementwise_kernelIZNS0_50_GLOBAL__N__2680c7bb_12_PowKernel_cu_7dd49032_316829pow_tensor_scalar_kernel_implIllEEvRNS_18TensorIteratorBaseET0_EUllE2_St5arrayIPcLm2EELi4E23TrivialOffsetCalculatorILi1EjESC_NS0_6memory15LoadWithoutCastENSD_16StoreWithoutCastEEEviT_S6_T2_T3_T4_T5_:
[----:B------:R-:W-:Y:S01]  /*0000*/  LDC R1, c[0x0][0x28] ;  /* 0x00000a00ff017b82 */ /* 0x000fe20000000800 */
[----:B------:R-:W0:Y:S07]  /*0010*/  S2R R0, SR_TID.X ;  /* 0x0000000000007919 */ /* 0x000e2e0000002100 */
[----:B------:R-:W1:Y:S01]  /*0020*/  S2UR UR7, SR_CTAID.X ;  /* 0x00000000000779c3 */ /* 0x000e620000002500 */
[----:B------:R-:W-:Y:S01]  /*0030*/  ULDC UR4, c[0x0][0x210] ;  /* 0x0000840000047ab9 */ /* 0x000fe20000000800 */
[----:B------:R-:W-:Y:S01]  /*0040*/  ULDC.64 UR10, c[0x0][0x208] ;  /* 0x00008200000a7ab9 */ /* 0x000fe20000000a00 */
[----:B------:R-:W-:Y:S01]  /*0050*/  ULDC UR12, c[0x0][0x21c] ;  /* 0x00008700000c7ab9 */ /* 0x000fe20000000800 */
[----:B-1----:R-:W-:-:S02]  /*0060*/  UIMAD UR4, UR7, -0x200, UR4 ;  /* 0xfffffe00070478a4 */ /* 0x002fc4000f8e0204 */
[----:B------:R-:W-:Y:S01]  /*0070*/  MOV R9, UR7 ;  /* 0x0000000700097c02 */ /* 0x000fe20008000f00 */
[----:B------:R-:W-:Y:S01]  /*0080*/  IMAD.U32 R15, RZ, RZ, UR7 ;  /* 0x00000007ff0f7e24 */ /* 0x000fe2000f8e00ff */
[----:B------:R-:W-:Y:S02]  /*0090*/  MOV R17, UR7 ;  /* 0x0000000700117c02 */ /* 0x000fe40008000f00 */
[----:B------:R-:W-:Y:S02]  /*00a0*/  MOV R7, UR7 ;  /* 0x0000000700077c02 */ /* 0x000fe40008000f00 */
[----:B0-----:R-:W-:Y:S01]  /*00b0*/  ISETP.GE.AND P1, PT, R0, UR4, PT ;  /* 0x0000000400007c0c */ /* 0x001fe2000bf26270 */
[----:B------:R-:W-:-:S12]  /*00c0*/  IMAD.MOV.U32 R6, RZ, RZ, R0 ;  /* 0x000000ffff067224 */ /* 0x000fd800078e0000 */
[----:B------:R-:W-:Y:S01]  /*00d0*/  @!P1 VIADD R6, R0, 0x80 ;  /* 0x0000008000069836 */ /* 0x000fe20000000000 */
[----:B------:R-:W0:Y:S01]  /*00e0*/  @!P1 LDC.64 R10, c[0x0][0x230] ;  /* 0x00008c00ff0a9b82 */ /* 0x000e220000000a00 */
[----:B------:R-:W-:-:S03]  /*00f0*/  @!P1 IMAD R7, R7, 0x200, R0 ;  /* 0x0000020007079824 */ /* 0x000fc600078e0200 */
[----:B------:R-:W-:-:S13]  /*0100*/  ISETP.GE.AND P0, PT, R6, UR4, PT ;  /* 0x0000000406007c0c */ /* 0x000fda000bf06270 */
[----:B------:R-:W-:Y:S01]  /*0110*/  @!P0 IMAD R9, R9, 0x200, R6 ;  /* 0x0000020009098824 */ /* 0x000fe200078e0206 */
[----:B------:R-:W1:Y:S01]  /*0120*/  @!P0 LDC.64 R12, c[0x0][0x230] ;  /* 0x00008c00ff0c8b82 */ /* 0x000e620000000a00 */
[----:B------:R-:W-:-:S05]  /*0130*/  @!P0 VIADD R6, R6, 0x80 ;  /* 0x0000008006068836 */ /* 0x000fca0000000000 */
[----:B------:R-:W-:Y:S01]  /*0140*/  ISETP.GE.AND P3, PT, R6, UR4, PT ;  /* 0x0000000406007c0c */ /* 0x000fe2000bf66270 */
[----:B0-----:R-:W-:-:S12]  /*0150*/  @!P1 IMAD.WIDE.U32 R10, R7, 0x8, R10 ;  /* 0x00000008070a9825 */ /* 0x001fd800078e000a */
[----:B------:R-:W-:Y:S01]  /*0160*/  @!P3 IMAD R17, R17, 0x200, R6 ;  /* 0x000002001111b824 */ /* 0x000fe200078e0206 */
[----:B------:R-:W0:Y:S01]  /*0170*/  @!P3 LDC.64 R4, c[0x0][0x230] ;  /* 0x00008c00ff04bb82 */ /* 0x000e220000000a00 */
[----:B------:R-:W-:Y:S02]  /*0180*/  @!P3 VIADD R6, R6, 0x80 ;  /* 0x000000800606b836 */ /* 0x000fe40000000000 */
[----:B-1----:R-:W-:Y:S01]  /*0190*/  @!P0 IMAD.WIDE.U32 R12, R9, 0x8, R12 ;  /* 0x00000008090c8825 */ /* 0x002fe200078e000c */
[----:B------:R-:W-:Y:S02]  /*01a0*/  CS2R R8, SRZ ;  /* 0x0000000000087805 */ /* 0x000fe4000001ff00 */
[----:B------:R-:W-:-:S04]  /*01b0*/  ISETP.GE.AND P2, PT, R6, UR4, PT ;  /* 0x0000000406007c0c */ /* 0x000fc8000bf46270 */
[----:B------:R1:W5:Y:S09]  /*01c0*/  @!P1 LDG.E.64 R8, desc[UR10][R10.64] ;  /* 0x0000000a0a089981 */ /* 0x000372000c1e1b00 */
[----:B------:R-:W2:Y:S01]  /*01d0*/  @!P2 LDC.64 R2, c[0x0][0x230] ;  /* 0x00008c00ff02ab82 */ /* 0x000ea20000000a00 */
[----:B------:R-:W-:-:S02]  /*01e0*/  @!P2 LEA R15, R15, R6, 0x9 ;  /* 0x000000060f0fa211 */ /* 0x000fc400078e48ff */
[----:B------:R-:W-:Y:S01]  /*01f0*/  CS2R R6, SRZ ;  /* 0x0000000000067805 */ /* 0x000fe2000001ff00 */
[----:B0-----:R-:W-:Y:S01]  /*0200*/  @!P3 IMAD.WIDE.U32 R16, R17, 0x8, R4 ;  /* 0x000000081110b825 */ /* 0x001fe200078e0004 */
[----:B------:R-:W-:-:S04]  /*0210*/  CS2R R4, SRZ ;  /* 0x0000000000047805 */ /* 0x000fc8000001ff00 */
[----:B------:R1:W5:Y:S01]  /*0220*/  @!P3 LDG.E.64 R6, desc[UR10][R16.64] ;  /* 0x0000000a1006b981 */ /* 0x000362000c1e1b00 */
[----:B--2---:R-:W-:Y:S01]  /*0230*/  @!P2 IMAD.WIDE.U32 R14, R15, 0x8, R2 ;  /* 0x000000080f0ea825 */ /* 0x004fe200078e0002 */
[----:B------:R-:W-:-:S04]  /*0240*/  CS2R R2, SRZ ;  /* 0x0000000000027805 */ /* 0x000fc8000001ff00 */
[----:B------:R1:W5:Y:S04]  /*0250*/  @!P2 LDG.E.64 R4, desc[UR10][R14.64] ;  /* 0x0000000a0e04a981 */ /* 0x000368000c1e1b00 */
[----:B------:R1:W5:Y:S01]  /*0260*/  @!P0 LDG.E.64 R2, desc[UR10][R12.64] ;  /* 0x0000000a0c028981 */ /* 0x000362000c1e1b00 */
[----:B------:R-:W-:-:S13]  /*0270*/  ISETP.LE.AND P0, PT, RZ, UR12, PT ;  /* 0x0000000cff007c0c */ /* 0x000fda000bf03270 */
[----:B-1----:R-:W-:Y:S05]  /*0280*/  @!P0 BRA `(.L_x_14225) ;  /* 0x0000000800948947 */ /* 0x002fea0003800000 */
[----:B------:R-:W-:Y:S01]  /*0290*/  ULDC UR13, c[0x0][0x218] ;  /* 0x00008600000d7ab9 */ /* 0x000fe20000000800 */
[----:B------:R-:W-:Y:S01]  /*02a0*/  HFMA2.MMA R16, -RZ, RZ, 0, 5.9604644775390625e-08 ;  /* 0x00000001ff107435 */ /* 0x000fe200000001ff */
[----:B------:R-:W-:Y:S01]  /*02b0*/  ISETP.NE.U32.AND P0, PT, RZ, UR13, PT ;  /* 0x0000000dff007c0c */ /* 0x000fe2000bf05070 */
[----:B------:R-:W-:Y:S01]  /*02c0*/  IMAD.MOV.U32 R10, RZ, RZ, 0x1 ;  /* 0x00000001ff0a7424 */ /* 0x000fe200078e00ff */
[----:B------:R-:W-:Y:S01]  /*02d0*/  MOV R13, RZ ;  /* 0x000000ff000d7202 */ /* 0x000fe20000000f00 */
[----:B------:R-:W-:Y:S01]  /*02e0*/  IMAD.MOV.U32 R11, RZ, RZ, RZ ;  /* 0x000000ffff0b7224 */ /* 0x000fe200078e00ff */
[----:B------:R-:W-:Y:S01]  /*02f0*/  ISETP.NE.AND.EX P0, PT, RZ, UR12, PT, P0 ;  /* 0x0000000cff007c0c */ /* 0x000fe2000bf05300 */
[----:B------:R-:W-:Y:S02]  /*0300*/  IMAD.MOV.U32 R17, RZ, RZ, RZ ;  /* 0x000000ffff117224 */ /* 0x000fe400078e00ff */
[----:B------:R-:W-:Y:S02]  /*0310*/  IMAD.MOV.U32 R12, RZ, RZ, 0x1 ;  /* 0x00000001ff0c7424 */ /* 0x000fe400078e00ff */
[----:B------:R-:W-:-:S02]  /*0320*/  IMAD.MOV.U32 R14, RZ, RZ, 0x1 ;  /* 0x00000001ff0e7424 */ /* 0x000fc400078e00ff */
[----:B------:R-:W-:-:S06]  /*0330*/  IMAD.MOV.U32 R15, RZ, RZ, RZ ;  /* 0x000000ffff0f7224 */ /* 0x000fcc00078e00ff */
[----:B------:R-:W-:Y:S05]  /*0340*/  @!P0 BRA `(.L_x_14226) ;  /* 0x0000000c00688947 */ /* 0x000fea0003800000 */
[C---:B------:R-:W-:Y:S01]  /*0350*/  VIADD R18, R0.reuse, 0x100 ;  /* 0x0000010000127836 */ /* 0x040fe20000000000 */
[C---:B------:R-:W-:Y:S01]  /*0360*/  IADD3 R20, R0.reuse, 0x80, RZ ;  /* 0x0000008000147810 */ /* 0x040fe20007ffe0ff */
[----:B------:R-:W-:Y:S01]  /*0370*/  VIADD R19, R0, 0x180 ;  /* 0x0000018000137836 */ /* 0x000fe20000000000 */
[----:B------:R-:W-:Y:S02]  /*0380*/  BSSY B0, `(.L_x_14227) ;  /* 0x0000022000007945 */ /* 0x000fe40003800000 */
[----:B------:R-:W-:Y:S02]  /*0390*/  ISETP.GE.AND P0, PT, R20, UR4, PT ;  /* 0x0000000414007c0c */ /* 0x000fe4000bf06270 */
[----:B------:R-:W-:Y:S02]  /*03a0*/  ISETP.GE.AND P2, PT, R18, UR4, PT ;  /* 0x0000000412007c0c */ /* 0x000fe4000bf46270 */
[----:B------:R-:W-:Y:S01]  /*03b0*/  ISETP.GE.AND P3, PT, R19, UR4, PT ;  /* 0x0000000413007c0c */ /* 0x000fe2000bf66270 */
[----:B------:R-:W-:-:S12]  /*03c0*/  @P1 BRA `(.L_x_14228) ;  /* 0x0000000000741947 */ /* 0x000fd80003800000 */
[----:B------:R-:W-:Y:S01]  /*03d0*/  HFMA2.MMA R14, -RZ, RZ, 0, 5.9604644775390625e-08 ;  /* 0x00000001ff0e7435 */ /* 0x000fe200000001ff */
[----:B------:R-:W-:Y:S01]  /*03e0*/  IMAD.MOV.U32 R15, RZ, RZ, RZ ;  /* 0x000000ffff0f7224 */ /* 0x000fe200078e00ff */
[----:B------:R-:W-:-:S09]  /*03f0*/  ULDC.64 UR8, c[0x0][0x218] ;  /* 0x0000860000087ab9 */ /* 0x000fd20000000a00 */
.L_x_14229:
[----:B------:R-:W-:Y:S01]  /*0400*/  ULOP3.LUT UR5, UR8, 0x1, URZ, 0xc0, !UPT ;  /* 0x0000000108057892 */ /* 0x000fe2000f8ec03f */
[----:B-----5:R-:W-:Y:S01]  /*0410*/  IMAD R20, R9, R8, RZ ;  /* 0x0000000809147224 */ /* 0x020fe200078e02ff */
[----:B------:R-:W-:Y:S02]  /*0420*/  UIADD3 UR6, UP1, UR8, 0x1, URZ ;  /* 0x0000000108067890 */ /* 0x000fe4000ff3e03f */
[----:B------:R-:W-:Y:S01]  /*0430*/  UISETP.NE.U32.AND UP0, UPT, UR5, 0x1, UPT ;  /* 0x000000010500788c */ /* 0x000fe2000bf05070 */
[----:B------:R-:W-:-:S03]  /*0440*/  IMAD R21, R8, R9, R20 ;  /* 0x0000000908157224 */ /* 0x000fc600078e0214 */
[----:B------:R-:W-:-:S06]  /*0450*/  UISETP.NE.U32.AND.EX UP0, UPT, URZ, URZ, UPT, UP0 ;  /* 0x0000003f3f00728c */ /* 0x000fcc000bf05100 */
[----:B------:R-:W-:Y:S01]  /*0460*/  PLOP3.LUT P4, PT, PT, PT, UP0, 0x80, 0x0 ;  /* 0x000000000000781c */ /* 0x000fe20003f8f008 */
[----:B------:R-:W-:Y:S02]  /*0470*/  ULEA.HI UR5, UP0, UR9, UR8, URZ, 0x1 ;  /* 0x0000000809057291 */ /* 0x000fe4000f81083f */
[----:B------:R-:W-:Y:S01]  /*0480*/  UIADD3.X UR8, URZ, UR9, URZ, UP1, !UPT ;  /* 0x000000093f087290 */ /* 0x000fe20008ffe43f */
[----:B------:R-:W-:Y:S01]  /*0490*/  SEL R19, R9, RZ, !P4 ;  /* 0x000000ff09137207 */ /* 0x000fe20006000000 */
[----:B------:R-:W-:Y:S01]  /*04a0*/  UISETP.GT.U32.AND UP1, UPT, UR6, 0x2, UPT ;  /* 0x000000020600788c */ /* 0x000fe2000bf24070 */
[C---:B------:R-:W-:Y:S01]  /*04b0*/  SEL R18, R8.reuse, 0x1, !P4 ;  /* 0x0000000108127807 */ /* 0x040fe20006000000 */
[----:B------:R-:W-:Y:S01]  /*04c0*/  UIADD3.X UR6, URZ, UR9, URZ, UP0, !UPT ;  /* 0x000000093f067290 */ /* 0x000fe200087fe43f */
[----:B------:R-:W-:Y:S01]  /*04d0*/  IMAD.WIDE.U32 R8, R8, R8, RZ ;  /* 0x0000000808087225 */ /* 0x000fe200078e00ff */
[----:B------:R-:W-:Y:S02]  /*04e0*/  UISETP.GT.U32.AND.EX UP1, UPT, UR8, URZ, UPT, UP1 ;  /* 0x0000003f0800728c */ /* 0x000fe4000bf24110 */
[----:B------:R-:W-:Y:S01]  /*04f0*/  USHF.R.S64 UR5, UR5, 0x1, UR6 ;  /* 0x0000000105057899 */ /* 0x000fe20008001006 */
[----:B------:R-:W-:Y:S01]  /*0500*/  IMAD R19, R19, R14, RZ ;  /* 0x0000000e13137224 */ /* 0x000fe200078e02ff */
[----:B------:R-:W-:Y:S01]  /*0510*/  USHF.R.S32.HI UR6, URZ, 0x1, UR6 ;  /* 0x000000013f067899 */ /* 0x000fe20008011406 */
[----:B------:R-:W-:-:S02]  /*0520*/  IADD3 R9, R9, R21, RZ ;  /* 0x0000001509097210 */ /* 0x000fc40007ffe0ff */
[----:B------:R-:W-:Y:S01]  /*0530*/  PLOP3.LUT P4, PT, PT, PT, UP1, 0x80, 0x0 ;  /* 0x000000000000781c */ /* 0x000fe20003f8f018 */
[----:B------:R-:W-:Y:S01]  /*0540*/  IMAD R19, R15, R18, R19 ;  /* 0x000000120f137224 */ /* 0x000fe200078e0213 */
[----:B------:R-:W-:Y:S01]  /*0550*/  UMOV UR8, UR5 ;  /* 0x0000000500087c82 */ /* 0x000fe20008000000 */
[----:B------:R-:W-:Y:S01]  /*0560*/  IMAD.WIDE.U32 R14, R18, R14, RZ ;  /* 0x0000000e120e7225 */ /* 0x000fe200078e00ff */
[----:B------:R-:W-:-:S03]  /*0570*/  UMOV UR9, UR6 ;  /* 0x0000000600097c82 */ /* 0x000fc60008000000 */
[----:B------:R-:W-:-:S06]  /*0580*/  IMAD.IADD R15, R15, 0x1, R19 ;  /* 0x000000010f0f7824 */ /* 0x000fcc00078e0213 */
[----:B------:R-:W-:Y:S05]  /*0590*/  @P4 BRA `(.L_x_14229) ;  /* 0xfffffffc00984947 */ /* 0x000fea000383ffff */
.L_x_14228:
[----:B------:R-:W-:Y:S05]  /*05a0*/  BSYNC B0 ;  /* 0x0000000000007941 */ /* 0x000fea0003800000 */
.L_x_14227:
[----:B------:R-:W-:Y:S04]  /*05b0*/  BSSY B0, `(.L_x_14230) ;  /* 0x000001f000007945 */ /* 0x000fe80003800000 */
[----:B------:R-:W-:Y:S05]  /*05c0*/  @P0 BRA `(.L_x_14231) ;  /* 0x0000000000740947 */ /* 0x000fea0003800000 */
[----:B------:R-:W-:Y:S01]  /*05d0*/  IMAD.MOV.U32 R12, RZ, RZ, 0x1 ;  /* 0x00000001ff0c7424 */ /* 0x000fe200078e00ff */
[----:B------:R-:W-:Y:S01]  /*05e0*/  ULDC.64 UR8, c[0x0][0x218] ;  /* 0x0000860000087ab9 */ /* 0x000fe20000000a00 */
[----:B------:R-:W-:-:S07]  /*05f0*/  IMAD.MOV.U32 R13, RZ, RZ, RZ ;  /* 0x000000ffff0d7224 */ /* 0x000fce00078e00ff */
.L_x_14232:
        /* <DEDUP_REMOVED lines=18> */
[----:B------:R-:W-:Y:S01]  /*0720*/  IMAD.IADD R3, R3, 0x1, R19 ;  /* 0x0000000103037824 */ /* 0x000fe200078e0213 */
[----:B------:R-:W-:Y:S01]  /*0730*/  PLOP3.LUT P0, PT, PT, PT, UP1, 0x80, 0x0 ;  /* 0x000000000000781c */ /* 0x000fe20003f0f018 */
[----:B------:R-:W-:-:S02]  /*0740*/  IMAD R9, R13, R8, R9 ;  /* 0x000000080d097224 */ /* 0x000fc400078e0209 */
[----:B------:R-:W-:Y:S01]  /*0750*/  IMAD.WIDE.U32 R12, R8, R12, RZ ;  /* 0x0000000c080c7225 */ /* 0x000fe200078e00ff */
[----:B------:R-:W-:Y:S01]  /*0760*/  UMOV UR8, UR5 ;  /* 0x0000000500087c82 */ /* 0x000fe20008000000 */
[----:B------:R-:W-:-:S03]  /*0770*/  UMOV UR9, UR6 ;  /* 0x0000000600097c82 */ /* 0x000fc60008000000 */
[----:B------:R-:W-:-:S05]  /*0780*/  IADD3 R13, R13, R9, RZ ;  /* 0x000000090d0d7210 */ /* 0x000fca0007ffe0ff */
[----:B------:R-:W-:Y:S05]  /*0790*/  @P0 BRA `(.L_x_14232) ;  /* 0xfffffffc00980947 */ /* 0x000fea000383ffff */
.L_x_14231:
[----:B------:R-:W-:Y:S05]  /*07a0*/  BSYNC B0 ;  /* 0x0000000000007941 */ /* 0x000fea0003800000 */
.L_x_14230:
[----:B------:R-:W-:Y:S04]  /*07b0*/  BSSY B0, `(.L_x_14233) ;  /* 0x000001f000007945 */ /* 0x000fe80003800000 */
[----:B------:R-:W-:Y:S05]  /*07c0*/  @P2 BRA `(.L_x_14234) ;  /* 0x0000000000742947 */ /* 0x000fea0003800000 */
[----:B------:R-:W-:Y:S01]  /*07d0*/  HFMA2.MMA R17, -RZ, RZ, 0, 0 ;  /* 0x00000000ff117435 */ /* 0x000fe200000001ff */
[----:B------:R-:W-:Y:S01]  /*07e0*/  IMAD.MOV.U32 R16, RZ, RZ, 0x1 ;  /* 0x00000001ff107424 */ /* 0x000fe200078e00ff */
[----:B------:R-:W-:-:S09]  /*07f0*/  ULDC.64 UR8, c[0x0][0x218] ;  /* 0x0000860000087ab9 */ /* 0x000fd20000000a00 */
.L_x_14235:
        /* <DEDUP_REMOVED lines=23> */
[----:B------:R-:W-:Y:S02]  /*0970*/  UMOV UR9, UR6 ;  /* 0x0000000600097c82 */ /* 0x000fe40008000000 */
[----:B------:R-:W-:-:S06]  /*0980*/  IMAD.IADD R17, R17, 0x1, R3 ;  /* 0x0000000111117824 */ /* 0x000fcc00078e0203 */
[----:B------:R-:W-:Y:S05]  /*0990*/  @P0 BRA `(.L_x_14235) ;  /* 0xfffffffc00980947 */ /* 0x000fea000383ffff */
.L_x_14234:
[----:B------:R-:W-:Y:S05]  /*09a0*/  BSYNC B0 ;  /* 0x0000000000007941 */ /* 0x000fea0003800000 */
.L_x_14233:
[----:B------:R-:W-:Y:S04]  /*09b0*/  BSSY B0, `(.L_x_14236) ;  /* 0x0000031000007945 */ /* 0x000fe80003800000 */
[----:B------:R-:W-:Y:S05]  /*09c0*/  @P3 BRA `(.L_x_14237) ;  /* 0x0000000000bc3947 */ /* 0x000fea0003800000 */
[----:B------:R-:W-:Y:S01]  /*09d0*/  ULOP3.LUT UR5, UR13, 0x1, URZ, 0xc0, !UPT ;  /* 0x000000010d057892 */ /* 0x000fe2000f8ec03f */
[----:B-----5:R-:W-:-:S03]  /*09e0*/  IMAD R7, R5, R4, RZ ;  /* 0x0000000405077224 */ /* 0x020fc600078e02ff */
[----:B------:R-:W-:Y:S01]  /*09f0*/  UISETP.NE.U32.AND UP0, UPT, UR5, 0x1, UPT ;  /* 0x000000010500788c */ /* 0x000fe2000bf05070 */
[----:B------:R-:W-:Y:S01]  /*0a00*/  IMAD R7, R4, R5, R7 ;  /* 0x0000000504077224 */ /* 0x000fe200078e0207 */
[----:B------:R-:W-:Y:S02]  /*0a10*/  UIADD3 UR5, UP1, UR13, 0x1, URZ ;  /* 0x000000010d057890 */ /* 0x000fe4000ff3e03f */
[----:B------:R-:W-:Y:S02]  /*0a20*/  UISETP.NE.U32.AND.EX UP0, UPT, URZ, URZ, UPT, UP0 ;  /* 0x0000003f3f00728c */ /* 0x000fe4000bf05100 */
[----:B------:R-:W-:-:S04]  /*0a30*/  UIADD3.X UR6, URZ, UR12, URZ, UP1, !UPT ;  /* 0x0000000c3f067290 */ /* 0x000fc80008ffe43f */
[----:B------:R-:W-:Y:S01]  /*0a40*/  PLOP3.LUT P0, PT, PT, PT, UP0, 0x80, 0x0 ;  /* 0x000000000000781c */ /* 0x000fe20003f0f008 */
[----:B------:R-:W-:Y:S02]  /*0a50*/  UISETP.GE.U32.AND UP0, UPT, UR5, 0x3, UPT ;  /* 0x000000030500788c */ /* 0x000fe4000bf06070 */
[----:B------:R-:W-:Y:S01]  /*0a60*/  ULEA.HI UR5, UP1, UR12, UR13, URZ, 0x1 ;  /* 0x0000000d0c057291 */ /* 0x000fe2000f83083f */
[C---:B------:R-:W-:Y:S01]  /*0a70*/  SEL R10, R4.reuse, 0x1, !P0 ;  /* 0x00000001040a7807 */ /* 0x040fe20004000000 */
[----:B------:R-:W-:Y:S01]  /*0a80*/  UISETP.GE.U32.AND.EX UP0, UPT, UR6, URZ, UPT, UP0 ;  /* 0x0000003f0600728c */ /* 0x000fe2000bf06100 */
[----:B------:R-:W-:Y:S01]  /*0a90*/  SEL R3, R5, RZ, !P0 ;  /* 0x000000ff05037207 */ /* 0x000fe20004000000 */
[----:B------:R-:W-:Y:S01]  /*0aa0*/  UIADD3.X UR6, URZ, UR12, URZ, UP1, !UPT ;  /* 0x0000000c3f067290 */ /* 0x000fe20008ffe43f */
[----:B------:R-:W-:-:S03]  /*0ab0*/  IMAD.WIDE.U32 R4, R4, R4, RZ ;  /* 0x0000000404047225 */ /* 0x000fc600078e00ff */
[----:B------:R-:W-:Y:S01]  /*0ac0*/  PLOP3.LUT P0, PT, PT, PT, UP0, 0x80, 0x0 ;  /* 0x000000000000781c */ /* 0x000fe20003f0f008 */
[----:B------:R-:W-:-:S05]  /*0ad0*/  IMAD.WIDE.U32 R10, R10, 0x1, RZ ;  /* 0x000000010a0a7825 */ /* 0x000fca00078e00ff */
[----:B------:R-:W-:-:S07]  /*0ae0*/  IADD3 R11, R11, R3, RZ ;  /* 0x000000030b0b7210 */ /* 0x000fce0007ffe0ff */
[----:B------:R-:W-:Y:S05]  /*0af0*/  @!P0 BRA `(.L_x_14237) ;  /* 0x0000000000708947 */ /* 0x000fea0003800000 */
[----:B------:R-:W-:Y:S01]  /*0b00*/  IMAD.IADD R3, R5, 0x1, R7 ;  /* 0x0000000105037824 */ /* 0x000fe200078e0207 */
[----:B------:R-:W-:Y:S01]  /*0b10*/  USHF.R.S64 UR5, UR5, 0x1, UR6 ;  /* 0x0000000105057899 */ /* 0x000fe20008001006 */
[----:B------:R-:W-:Y:S01]  /*0b20*/  IMAD.MOV.U32 R2, RZ, RZ, R4 ;  /* 0x000000ffff027224 */ /* 0x000fe200078e0004 */
[----:B------:R-:W-:-:S12]  /*0b30*/  USHF.R.S32.HI UR6, URZ, 0x1, UR6 ;  /* 0x000000013f067899 */ /* 0x000fd80008011406 */
.L_x_14238:
[----:B------:R-:W-:Y:S01]  /*0b40*/  ULOP3.LUT UR8, UR5, 0x1, URZ, 0xc0, !UPT ;  /* 0x0000000105087892 */ /* 0x000fe2000f8ec03f */
[----:B------:R-:W-:-:S03]  /*0b50*/  IMAD R6, R3, R2, RZ ;  /* 0x0000000203067224 */ /* 0x000fc600078e02ff */
[----:B------:R-:W-:Y:S01]  /*0b60*/  UISETP.NE.U32.AND UP0, UPT, UR8, 0x1, UPT ;  /* 0x000000010800788c */ /* 0x000fe2000bf05070 */
[----:B------:R-:W-:Y:S01]  /*0b70*/  IMAD R7, R2, R3, R6 ;  /* 0x0000000302077224 */ /* 0x000fe200078e0206 */
[----:B------:R-:W-:Y:S02]  /*0b80*/  UIADD3 UR8, UP1, UR5, 0x1, URZ ;  /* 0x0000000105087890 */ /* 0x000fe4000ff3e03f */
[----:B------:R-:W-:Y:S02]  /*0b90*/  UISETP.NE.U32.AND.EX UP0, UPT, URZ, URZ, UPT, UP0 ;  /* 0x0000003f3f00728c */ /* 0x000fe4000bf05100 */
[----:B------:R-:W-:Y:S02]  /*0ba0*/  UIADD3.X UR9, URZ, UR6, URZ, UP1, !UPT ;  /* 0x000000063f097290 */ /* 0x000fe40008ffe43f */
[----:B------:R-:W-:Y:S02]  /*0bb0*/  ULEA.HI UR5, UP1, UR6, UR5, URZ, 0x1 ;  /* 0x0000000506057291 */ /* 0x000fe4000f83083f */
[----:B------:R-:W-:Y:S01]  /*0bc0*/  PLOP3.LUT P0, PT, PT, PT, UP0, 0x80, 0x0 ;  /* 0x000000000000781c */ /* 0x000fe20003f0f008 */
[----:B------:R-:W-:-:S02]  /*0bd0*/  UISETP.GE.U32.AND UP0, UPT, UR8, 0x3, UPT ;  /* 0x000000030800788c */ /* 0x000fc4000bf06070 */
[----:B------:R-:W-:Y:S01]  /*0be0*/  UIADD3.X UR6, URZ, UR6, URZ, UP1, !UPT ;  /* 0x000000063f067290 */ /* 0x000fe20008ffe43f */
[----:B------:R-:W-:Y:S01]  /*0bf0*/  SEL R5, R3, RZ, !P0 ;  /* 0x000000ff03057207 */ /* 0x000fe20004000000 */
[----:B------:R-:W-:Y:S01]  /*0c00*/  UISETP.GE.U32.AND.EX UP0, UPT, UR9, URZ, UPT, UP0 ;  /* 0x0000003f0900728c */ /* 0x000fe2000bf06100 */
[C---:B------:R-:W-:Y:S01]  /*0c10*/  SEL R4, R2.reuse, 0x1, !P0 ;  /* 0x0000000102047807 */ /* 0x040fe20004000000 */
[----:B------:R-:W-:Y:S01]  /*0c20*/  IMAD.WIDE.U32 R2, R2, R2, RZ ;  /* 0x0000000202027225 */ /* 0x000fe200078e00ff */
[----:B------:R-:W-:Y:S02]  /*0c30*/  USHF.R.S64 UR5, UR5, 0x1, UR6 ;  /* 0x0000000105057899 */ /* 0x000fe40008001006 */
[----:B------:R-:W-:Y:S01]  /*0c40*/  USHF.R.S32.HI UR6, URZ, 0x1, UR6 ;  /* 0x000000013f067899 */ /* 0x000fe20008011406 */
[----:B------:R-:W-:Y:S01]  /*0c50*/  PLOP3.LUT P0, PT, PT, PT, UP0, 0x80, 0x0 ;  /* 0x000000000000781c */ /* 0x000fe20003f0f008 */
[----:B------:R-:W-:Y:S01]  /*0c60*/  IMAD R5, R5, R10, RZ ;  /* 0x0000000a05057224 */ /* 0x000fe200078e02ff */
[----:B------:R-:W-:-:S03]  /*0c70*/  IADD3 R3, R3, R7, RZ ;  /* 0x0000000703037210 */ /* 0x000fc60007ffe0ff */
[----:B------:R-:W-:Y:S02]  /*0c80*/  IMAD R5, R11, R4, R5 ;  /* 0x000000040b057224 */ /* 0x000fe400078e0205 */
[----:B------:R-:W-:-:S04]  /*0c90*/  IMAD.WIDE.U32 R10, R4, R10, RZ ;  /* 0x0000000a040a7225 */ /* 0x000fc800078e00ff */
[----:B------:R-:W-:Y:S02]  /*0ca0*/  IMAD.IADD R11, R11, 0x1, R5 ;  /* 0x000000010b0b7824 */ /* 0x000fe400078e0205 */
[----:B------:R-:W-:Y:S05]  /*0cb0*/  @P0 BRA `(.L_x_14238) ;  /* 0xfffffffc00a00947 */ /* 0x000fea000383ffff */
.L_x_14237:
[----:B------:R-:W-:Y:S05]  /*0cc0*/  BSYNC B0 ;  /* 0x0000000000007941 */ /* 0x000fea0003800000 */
.L_x_14236:
[----:B------:R-:W-:Y:S05]  /*0cd0*/  BRA `(.L_x_14226) ;  /* 0x0000000400047947 */ /* 0x000fea0003800000 */
.L_x_14225:
[----:B------:R-:W-:Y:S01]  /*0ce0*/  ULDC UR5, c[0x0][0x218] ;  /* 0x0000860000057ab9 */ /* 0x000fe20000000800 */
[C---:B------:R-:W-:Y:S01]  /*0cf0*/  VIADD R10, R0.reuse, 0x80 ;  /* 0x00000080000a7836 */ /* 0x040fe20000000000 */
[----:B------:R-:W-:Y:S01]  /*0d00*/  ULOP3.LUT UR5, UR5, 0x1, URZ, 0xc0, !UPT ;  /* 0x0000000105057892 */ /* 0x000fe2000f8ec03f */
[C---:B------:R-:W-:Y:S01]  /*0d10*/  VIADD R12, R0.reuse, 0x180 ;  /* 0x00000180000c7836 */ /* 0x040fe20000000000 */
[----:B------:R-:W-:Y:S01]  /*0d20*/  IADD3 R11, R0, 0x100, RZ ;  /* 0x00000100000b7810 */ /* 0x000fe20007ffe0ff */
[----:B------:R-:W-:Y:S01]  /*0d30*/  BSSY B0, `(.L_x_14239) ;  /* 0x0000014000007945 */ /* 0x000fe20003800000 */
[----:B------:R-:W-:Y:S01]  /*0d40*/  UISETP.NE.U32.AND UP0, UPT, UR5, 0x1, UPT ;  /* 0x000000010500788c */ /* 0x000fe2000bf05070 */
[----:B------:R-:W-:Y:S02]  /*0d50*/  ISETP.GE.AND P2, PT, R10, UR4, PT ;  /* 0x000000040a007c0c */ /* 0x000fe4000bf46270 */
[----:B------:R-:W-:Y:S01]  /*0d60*/  UMOV UR5, 0x1 ;  /* 0x0000000100057882 */ /* 0x000fe20000000000 */
[----:B------:R-:W-:Y:S01]  /*0d70*/  UISETP.NE.U32.AND.EX UP0, UPT, URZ, URZ, UPT, UP0 ;  /* 0x0000003f3f00728c */ /* 0x000fe2000bf05100 */
[----:B------:R-:W-:-:S02]  /*0d80*/  ISETP.GE.AND P3, PT, R11, UR4, PT ;  /* 0x000000040b007c0c */ /* 0x000fc4000bf66270 */
[----:B------:R-:W-:Y:S01]  /*0d90*/  ISETP.GE.AND P4, PT, R12, UR4, PT ;  /* 0x000000040c007c0c */ /* 0x000fe2000bf86270 */
[----:B------:R-:W-:Y:S02]  /*0da0*/  USEL UR5, UR5, 0xffffffff, UP0 ;  /* 0xffffffff05057887 */ /* 0x000fe40008000000 */
[----:B------:R-:W-:Y:S01]  /*0db0*/  USEL UR6, URZ, 0xffffffff, UP0 ;  /* 0xffffffff3f067887 */ /* 0x000fe20008000000 */
[----:B------:R-:W-:Y:S11]  /*0dc0*/  @P1 BRA `(.L_x_14240) ;  /* 0x0000000000281947 */ /* 0x000ff60003800000 */
[----:B-----5:R-:W-:Y:S01]  /*0dd0*/  ISETP.NE.U32.AND P0, PT, R8, 0x1, PT ;  /* 0x000000010800780c */ /* 0x020fe20003f05070 */
[----:B------:R-:W-:Y:S01]  /*0de0*/  HFMA2.MMA R15, -RZ, RZ, 0, 0 ;  /* 0x00000000ff0f7435 */ /* 0x000fe200000001ff */
[----:B------:R-:W-:Y:S02]  /*0df0*/  IMAD.MOV.U32 R14, RZ, RZ, 0x1 ;  /* 0x00000001ff0e7424 */ /* 0x000fe400078e00ff */
[----:B------:R-:W-:-:S13]  /*0e00*/  ISETP.NE.AND.EX P0, PT, R9, RZ, PT, P0 ;  /* 0x000000ff0900720c */ /* 0x000fda0003f05300 */
[----:B------:R-:W-:Y:S05]  /*0e10*/  @!P0 BRA `(.L_x_14240) ;  /* 0x0000000000148947 */ /* 0x000fea0003800000 */
[----:B------:R-:W-:Y:S01]  /*0e20*/  ISETP.NE.U32.AND P0, PT, R8, -0x1, PT ;  /* 0xffffffff0800780c */ /* 0x000fe20003f05070 */
[----:B------:R-:W-:Y:S02]  /*0e30*/  IMAD.U32 R14, RZ, RZ, UR5 ;  /* 0x00000005ff0e7e24 */ /* 0x000fe4000f8e00ff */
[----:B------:R-:W-:Y:S01]  /*0e40*/  IMAD.U32 R15, RZ, RZ, UR6 ;  /* 0x00000006ff0f7e24 */ /* 0x000fe2000f8e00ff */
[----:B------:R-:W-:-:S13]  /*0e50*/  ISETP.NE.AND.EX P0, PT, R9, -0x1, PT, P0 ;  /* 0xffffffff0900780c */ /* 0x000fda0003f05300 */
[----:B------:R-:W-:-:S07]  /*0e60*/  @P0 CS2R R14, SRZ ;  /* 0x00000000000e0805 */ /* 0x000fce000001ff00 */
.L_x_14240:
[----:B------:R-:W-:Y:S05]  /*0e70*/  BSYNC B0 ;  /* 0x0000000000007941 */ /* 0x000fea0003800000 */
.L_x_14239:
[----:B------:R-:W-:Y:S04]  /*0e80*/  BSSY B0, `(.L_x_14241) ;  /* 0x000000c000007945 */ /* 0x000fe80003800000 */
[----:B------:R-:W-:Y:S05]  /*0e90*/  @P2 BRA `(.L_x_14242) ;  /* 0x0000000000282947 */ /* 0x000fea0003800000 */
[----:B-----5:R-:W-:Y:S01]  /*0ea0*/  ISETP.NE.U32.AND P0, PT, R2, 0x1, PT ;  /* 0x000000010200780c */ /* 0x020fe20003f05070 */
[----:B------:R-:W-:Y:S01]  /*0eb0*/  IMAD.MOV.U32 R13, RZ, RZ, RZ ;  /* 0x000000ffff0d7224 */ /* 0x000fe200078e00ff */
[----:B------:R-:W-:Y:S02]  /*0ec0*/  MOV R12, 0x1 ;  /* 0x00000001000c7802 */ /* 0x000fe40000000f00 */
[----:B------:R-:W-:-:S13]  /*0ed0*/  ISETP.NE.AND.EX P0, PT, R3, RZ, PT, P0 ;  /* 0x000000ff0300720c */ /* 0x000fda0003f05300 */
[----:B------:R-:W-:Y:S05]  /*0ee0*/  @!P0 BRA `(.L_x_14242) ;  /* 0x0000000000148947 */ /* 0x000fea0003800000 */
[----:B------:R-:W-:Y:S01]  /*0ef0*/  ISETP.NE.U32.AND P0, PT, R2, -0x1, PT ;  /* 0xffffffff0200780c */ /* 0x000fe20003f05070 */
[----:B------:R-:W-:Y:S01]  /*0f00*/  IMAD.U32 R12, RZ, RZ, UR5 ;  /* 0x00000005ff0c7e24 */ /* 0x000fe2000f8e00ff */
[----:B------:R-:W-:Y:S02]  /*0f10*/  MOV R13, UR6 ;  /* 0x00000006000d7c02 */ /* 0x000fe40008000f00 */
[----:B------:R-:W-:-:S13]  /*0f20*/  ISETP.NE.AND.EX P0, PT, R3, -0x1, PT, P0 ;  /* 0xffffffff0300780c */ /* 0x000fda0003f05300 */
[----:B------:R-:W-:-:S07]  /*0f30*/  @P0 CS2R R12, SRZ ;  /* 0x00000000000c0805 */ /* 0x000fce000001ff00 */
.L_x_14242:
[----:B------:R-:W-:Y:S05]  /*0f40*/  BSYNC B0 ;  /* 0x0000000000007941 */ /* 0x000fea0003800000 */
.L_x_14241:
        /* <DEDUP_REMOVED lines=8> */
[----:B------:R-:W-:Y:S01]  /*0fd0*/  IMAD.U32 R17, RZ, RZ, UR6 ;  /* 0x00000006ff117e24 */ /* 0x000fe2000f8e00ff */
[----:B------:R-:W-:Y:S02]  /*0fe0*/  MOV R16, UR5 ;  /* 0x0000000500107c02 */ /* 0x000fe40008000f00 */
[----:B------:R-:W-:-:S13]  /*0ff0*/  ISETP.NE.AND.EX P0, PT, R7, -0x1, PT, P0 ;  /* 0xffffffff0700780c */ /* 0x000fda0003f05300 */
[----:B------:R-:W-:-:S07]  /*1000*/  @P0 CS2R R16, SRZ ;  /* 0x0000000000100805 */ /* 0x000fce000001ff00 */
.L_x_14244:
[----:B------:R-:W-:Y:S05]  /*1010*/  BSYNC B0 ;  /* 0x0000000000007941 */ /* 0x000fea0003800000 */
.L_x_14243:
[----:B------:R-:W-:Y:S04]  /*1020*/  BSSY B0, `(.L_x_14226) ;  /* 0x000000c000007945 */ /* 0x000fe80003800000 */
[----:B------:R-:W-:Y:S05]  /*1030*/  @P4 BRA `(.L_x_14245) ;  /* 0x0000000000284947 */ /* 0x000fea0003800000 */
        /* <DEDUP_REMOVED lines=10> */
.L_x_14245:
[----:B------:R-:W-:Y:S05]  /*10e0*/  BSYNC B0 ;  /* 0x0000000000007941 */ /* 0x000fea0003800000 */
.L_x_14226:
[----:B-----5:R-:W0:Y:S01]  /*10f0*/  @!P1 LDC.64 R4, c[0x0][0x228] ;  /* 0x00008a00ff049b82 */ /* 0x020e220000000a00 */
[----:B------:R-:W-:Y:S01]  /*1100*/  IMAD.U32 R3, RZ, RZ, UR7 ;  /* 0x00000007ff037e24 */ /* 0x000fe2000f8e00ff */
[-C--:B------:R-:W-:Y:S01]  /*1110*/  MOV R2, R0.reuse ;  /* 0x0000000000027202 */ /* 0x080fe20000000f00 */
[----:B------:R-:W-:Y:S01]  /*1120*/  @!P1 VIADD R2, R0, 0x80 ;  /* 0x0000008000029836 */ /* 0x000fe20000000000 */
[----:B------:R-:W-:Y:S02]  /*1130*/  BSSY B0, `(.L_x_14246) ;  /* 0x0000012000007945 */ /* 0x000fe40003800000 */
[----:B------:R-:W-:Y:S02]  /*1140*/  @!P1 LEA R3, R3, R0, 0x9 ;  /* 0x0000000003039211 */ /* 0x000fe400078e48ff */
[----:B------:R-:W-:-:S03]  /*1150*/  ISETP.GE.AND P0, PT, R2, UR4, PT ;  /* 0x0000000402007c0c */ /* 0x000fc6000bf06270 */
[----:B0-----:R-:W-:-:S05]  /*1160*/  @!P1 IMAD.WIDE.U32 R4, R3, 0x8, R4 ;  /* 0x0000000803049825 */ /* 0x001fca00078e0004 */
[----:B------:R0:W-:Y:S05]  /*1170*/  @!P1 STG.E.64 desc[UR10][R4.64], R14 ;  /* 0x0000000e04009986 */ /* 0x0001ea000c101b0a */
[----:B------:R-:W-:Y:S05]  /*1180*/  @P0 BRA `(.L_x_14247) ;  /* 0x0000000000300947 */ /* 0x000fea0003800000 */
[----:B0-----:R-:W-:Y:S01]  /*1190*/  IMAD.U32 R5, RZ, RZ, UR7 ;  /* 0x00000007ff057e24 */ /* 0x001fe2000f8e00ff */
[----:B------:R-:W0:Y:S01]  /*11a0*/  LDC.64 R6, c[0x0][0x228] ;  /* 0x00008a00ff067b82 */ /* 0x000e220000000a00 */
[----:B------:R-:W-:-:S03]  /*11b0*/  MOV R3, UR7 ;  /* 0x0000000700037c02 */ /* 0x000fc60008000f00 */
[----:B------:R-:W-:Y:S01]  /*11c0*/  LEA R5, R5, R2, 0x9 ;  /* 0x0000000205057211 */ /* 0x000fe200078e48ff */
[----:B------:R-:W-:-:S05]  /*11d0*/  VIADD R2, R2, 0x80 ;  /* 0x0000008002027836 */ /* 0x000fca0000000000 */
[----:B------:R-:W-:-:S13]  /*11e0*/  ISETP.GE.AND P0, PT, R2, UR4, PT ;  /* 0x0000000402007c0c */ /* 0x000fda000bf06270 */
[----:B------:R-:W-:Y:S01]  /*11f0*/  @!P0 IMAD R3, R3, 0x200, R2 ;  /* 0x0000020003038824 */ /* 0x000fe200078e0202 */
[----:B------:R-:W-:Y:S01]  /*1200*/  @!P0 IADD3 R2, R2, 0x80, RZ ;  /* 0x0000008002028810 */ /* 0x000fe20007ffe0ff */
[----:B0-----:R-:W-:-:S04]  /*1210*/  IMAD.WIDE.U32 R4, R5, 0x8, R6 ;  /* 0x0000000805047825 */ /* 0x001fc800078e0006 */
[----:B------:R-:W-:Y:S01]  /*1220*/  @!P0 IMAD.WIDE.U32 R6, R3, 0x8, R6 ;  /* 0x0000000803068825 */ /* 0x000fe200078e0006 */
[----:B------:R1:W-:Y:S04]  /*1230*/  STG.E.64 desc[UR10][R4.64], R12 ;  /* 0x0000000c04007986 */ /* 0x0003e8000c101b0a */
[----:B------:R1:W-:Y:S02]  /*1240*/  @!P0 STG.E.64 desc[UR10][R6.64], R16 ;  /* 0x0000001006008986 */ /* 0x0003e4000c101b0a */
.L_x_14247:
[----:B------:R-:W-:Y:S05]  /*1250*/  BSYNC B0 ;  /* 0x0000000000007941 */ /* 0x000fea0003800000 */
.L_x_14246:
[----:B------:R-:W-:-:S13]  /*1260*/  ISETP.GE.AND P0, PT, R2, UR4, PT ;  /* 0x0000000402007c0c */ /* 0x000fda000bf06270 */
[----:B------:R-:W-:Y:S05]  /*1270*/  @P0 EXIT ;  /* 0x000000000000094d */ /* 0x000fea0003800000 */
[----:B01----:R-:W0:Y:S01]  /*1280*/  LDC.64 R4, c[0x0][0x228] ;  /* 0x00008a00ff047b82 */ /* 0x003e220000000a00 */
[----:B------:R-:W-:-:S05]  /*1290*/  IMAD.U32 R3, RZ, RZ, UR7 ;  /* 0x00000007ff037e24 */ /* 0x000fca000f8e00ff */
[----:B------:R-:W-:-:S05]  /*12a0*/  LEA R3, R3, R2, 0x9 ;  /* 0x0000000203037211 */ /* 0x000fca00078e48ff */
[----:B0-----:R-:W-:-:S05]  /*12b0*/  IMAD.WIDE.U32 R2, R3, 0x8, R4 ;  /* 0x0000000803027825 */ /* 0x001fca00078e0004 */
[----:B------:R-:W-:Y:S01]  /*12c0*/  STG.E.64 desc[UR10][R2.64], R10 ;  /* 0x0000000a02007986 */ /* 0x000fe2000c101b0a */
[----:B------:R-:W-:Y:S05]  /*12d0*/  EXIT ;  /* 0x000000000000794d */ /* 0x000fea0003800000 */
.L_x_14248:
        /* <DEDUP_REMOVED lines=10> */
.L_x_71711:


//--------------------- .text._ZN2at6native29vectorized_elementwise_kernelILi2EZNS0_50_GLOBAL__N__2680c7bb_12_PowKernel_cu_7dd49032_316829pow_tensor_scalar_kernel_implIllEEvRNS_18TensorIteratorBaseET0_EUllE2_St5arrayIPcLm2EEEEviS6_T1_ --------------------------
	.section	.text._ZN2at6native29vectorized_elementwise_kernelILi2EZNS0_50_GLOBAL__N__2680c7bb_12_PowKernel_cu_7dd49032_316829pow_tensor_scalar_kernel_implIllEEvRNS_18TensorIteratorBaseET0_EUllE2_St5arrayIPcLm2EEEEviS6_T1_,"ax",@progbits
	.align	128
        .global         _ZN2at6native29vectorized_elementwise_kernelILi2EZNS0_50_GLOBAL__N__2680c7bb_12_PowKernel_cu_7dd49032_316829pow_tensor_scalar_kernel_implIllEEvRNS_18TensorIteratorBaseET0_EUllE2_St5arrayIPcLm2EEEEviS6_T1_
        .type           _ZN2at6native29vectorized_elementwise_kernelILi2EZNS0_50_GLOBAL__N__2680c7bb_12_PowKernel_cu_7dd49032_316829pow_tensor_scalar_kernel_implIllEEvRNS_18TensorIteratorBaseET0_EUllE2_St5arrayIPcLm2EEEEviS6_T1_,@function
        .size           _ZN2at6native29vectorized_elementwise_kernelILi2EZNS0_50_GLOBAL__N__2680c7bb_12_PowKernel_cu_7dd49032_316829pow_tensor_scalar_kernel_implIllEEvRNS_18TensorIteratorBaseET0_EUllE2_St5arrayIPcLm2EEEEviS6_T1_,(.L_x_71712 - _ZN2at6native29vectorized_elementwise_kernelILi2EZNS0_50_GLOBAL__N__2680c7bb_12_PowKernel_cu_7dd49032_316829pow_tensor_scalar_kernel_implIllEEvRNS_18TensorIteratorBaseET0_EUllE2_St5arrayIPcLm2EEEEviS6_T1_)
        .other          _ZN2at6native29vectorized_elementwise_kernelILi2EZNS0_50_GLOBAL__N__2680c7bb_12_PowKernel_cu_7dd49032_316829pow_tensor_scalar_kernel_implIllEEvRNS_18TensorIteratorBaseET0_EUllE2_St5arrayIPcLm2EEEEviS6_T1_,@"STO_CUDA_ENTRY STV_DEFAULT"
_ZN2at6native29vectorized_elementwise_kernelILi2EZNS0_50_GLOBAL__N__2680c7bb_12_PowKernel_cu_7dd49032_316829pow_tensor_scalar_kernel_implIllEEvRNS_18TensorIteratorBaseET0_EUllE2_St5arrayIPcLm2EEEEviS6_T1_:
.text._ZN2at6native29vectorized_elementwise_kernelILi2EZNS0_50_GLOBAL__N__2680c7bb_12_PowKernel_cu_7dd49032_316829pow_tensor_scalar_kernel_implIllEEvRNS_18TensorIteratorBaseET0_EUllE2_St5arrayIPcLm2EEEEviS6_T1_:
[----:B------:R-:W-:Y:S08]  /*0000*/  LDC R1, c[0x0][0x28] ;  /* 0x00000a00ff017b82 */ /* 0x000ff00000000800 */
[----:B------:R-:W0:Y:S01]  /*0010*/  S2UR UR4, SR_CTAID.X ;  /* 0x00000000000479c3 */ /* 0x000e220000002500 */
[----:B------:R-:W-:Y:S01]  /*0020*/  ULDC UR5, c[0x0][0x210] ;  /* 0x0000840000057ab9 */ /* 0x000fe20000000800 */
[----:B------:R-:W-:Y:S01]  /*0030*/  ULDC.64 UR8, c[0x0][0x208] ;  /* 0x0000820000087ab9 */ /* 0x000fe20000000a00 */
[----:B0-----:R-:W-:-:S04]  /*0040*/  USHF.L.U32 UR4, UR4, 0xa, URZ ;  /* 0x0000000a04047899 */ /* 0x001fc8000800063f */
[----:B------:R-:W-:-:S04]  /*0050*/  UIADD3 UR5, -UR4, UR5, URZ ;  /* 0x0000000504057290 */ /* 0x000fc8000fffe13f */
[----:B------:R-:W-:-:S06]  /*0060*/  UISETP.GE.U32.AND UP0, UPT, UR5, 0x400, UPT ;  /* 0x000004000500788c */ /* 0x000fcc000bf06070 */
[----:B------:R-:W-:-:S13]  /*0070*/  PLOP3.LUT P0, PT, PT, PT, UP0, 0x80, 0x0 ;  /* 0x000000000000781c */ /* 0x000fda0003f0f008 */
[----:B------:R-:W-:Y:S05]  /*0080*/  @!P0 BRA `(.L_x_14249) ;  /* 0x0000001800788947 */ /* 0x000fea0003800000 */
[----:B------:R-:W0:Y:S01]  /*0090*/  S2R R22, SR_TID.X ;  /* 0x0000000000167919 */ /* 0x000e220000002100 */
[----:B------:R-:W-:Y:S02]  /*00a0*/  ULDC.64 UR6, c[0x0][0x230] ;  /* 0x00008c0000067ab9 */ /* 0x000fe40000000a00 */
[----:B------:R-:W-:-:S06]  /*00b0*/  UIMAD.WIDE UR6, UR4, 0x8, UR6 ;  /* 0x00000008040678a5 */ /* 0x000fcc000f8e0206 */
[----:B------:R-:W-:Y:S01]  /*00c0*/  IMAD.U32 R2, RZ, RZ, UR6 ;  /* 0x00000006ff027e24 */ /* 0x000fe2000f8e00ff */
[----:B------:R-:W-:Y:S01]  /*00d0*/  ULDC UR6, c[0x0][0x21c] ;  /* 0x0000870000067ab9 */ /* 0x000fe20000000800 */
[----:B------:R-:W-:Y:S02]  /*00e0*/  IMAD.U32 R3, RZ, RZ, UR7 ;  /* 0x00000007ff037e24 */ /* 0x000fe4000f8e00ff */
[----:B0-----:R-:W-:-:S05]  /*00f0*/  IMAD.WIDE.U32 R2, R22, 0x10, R2 ;  /* 0x0000001016027825 */ /* 0x001fca00078e0002 */
[----:B------:R-:W2:Y:S04]  /*0100*/  LDG.E.128 R4, desc[UR8][R2.64+0x1800] ;  /* 0x0018000802047981 */ /* 0x000ea8000c1e1d00 */
[----:B------:R0:W5:Y:S04]  /*0110*/  LDG.E.128 R16, desc[UR8][R2.64] ;  /* 0x0000000802107981 */ /* 0x000168000c1e1d00 */
[----:B------:R0:W5:Y:S04]  /*0120*/  LDG.E.128 R12, desc[UR8][R2.64+0x800] ;  /* 0x00080008020c7981 */ /* 0x000168000c1e1d00 */
[----:B------:R0:W5:Y:S01]  /*0130*/  LDG.E.128 R8, desc[UR8][R2.64+0x1000] ;  /* 0x0010000802087981 */ /* 0x000162000c1e1d00 */
[----:B------:R-:W-:Y:S01]  /*0140*/  ISETP.LE.AND P0, PT, RZ, UR6, PT ;  /* 0x00000006ff007c0c */ /* 0x000fe2000bf03270 */
[----:B--2---:R-:W-:Y:S01]  /*0150*/  IMAD.MOV.U32 R32, RZ, RZ, R4 ;  /* 0x000000ffff207224 */ /* 0x004fe200078e0004 */
[----:B------:R-:W-:-:S11]  /*0160*/  MOV R33, R5 ;  /* 0x0000000500217202 */ /* 0x000fd60000000f00 */
[----:B0-----:R-:W-:Y:S05]  /*0170*/  @!P0 BRA `(.L_x_14250) ;  /* 0x00000010002c8947 */ /* 0x001fea0003800000 */
[----:B------:R-:W-:Y:S01]  /*0180*/  ULDC UR5, c[0x0][0x218] ;  /* 0x0000860000057ab9 */ /* 0x000fe20000000800 */
[----:B------:R-:W-:Y:S01]  /*0190*/  HFMA2.MMA R3, -RZ, RZ, 0, 0 ;  /* 0x00000000ff037435 */ /* 0x000fe200000001ff */
[----:B------:R-:W-:Y:S01]  /*01a0*/  ISETP.NE.U32.AND P0, PT, RZ, UR5, PT ;  /* 0x00000005ff007c0c */ /* 0x000fe2000bf05070 */
[----:B------:R-:W-:Y:S01]  /*01b0*/  HFMA2.MMA R25, -RZ, RZ, 0, 0 ;  /* 0x00000000ff197435 */ /* 0x000fe200000001ff */
[----:B------:R-:W-:Y:S01]  /*01c0*/  IMAD.MOV.U32 R0, RZ, RZ, 0x1 ;  /* 0x00000001ff007424 */ /* 0x000fe200078e00ff */
[----:B------:R-:W-:Y:S01]  /*01d0*/  MOV R21, RZ ;  /* 0x000000ff00157202 */ /* 0x000fe20000000f00 */
[----:B------:R-:W-:Y:S01]  /*01e0*/  IMAD.MOV.U32 R5, RZ, RZ, RZ ;  /* 0x000000ffff057224 */ /* 0x000fe200078e00ff */
[----:B------:R-:W-:Y:S01]  /*01f0*/  ISETP.NE.AND.EX P0, PT, RZ, UR6, PT, P0 ;  /* 0x00000006ff007c0c */ /* 0x000fe2000bf05300 */
[----:B------:R-:W-:Y:S01]  /*0200*/  IMAD.MOV.U32 R2, RZ, RZ, 0x1 ;  /* 0x00000001ff027424 */ /* 0x000fe200078e00ff */
[----:B------:R-:W-:Y:S01]  /*0210*/  MOV R27, RZ ;  /* 0x000000ff001b7202 */ /* 0x000fe20000000f00 */
[----:B------:R-:W-:-:S02]  /*0220*/  IMAD.MOV.U32 R30, RZ, RZ, 0x1 ;  /* 0x00000001ff1e7424 */ /* 0x000fc400078e00ff */
[----:B------:R-:W-:Y:S02]  /*0230*/  IMAD.MOV.U32 R23, RZ, RZ, RZ ;  /* 0x000000ffff177224 */ /* 0x000fe400078e00ff */
[----:B------:R-:W-:Y:S02]  /*0240*/  IMAD.MOV.U32 R20, RZ, RZ, 0x1 ;  /* 0x00000001ff147424 */ /* 0x000fe400078e00ff */
[----:B------:R-:W-:Y:S02]  /*0250*/  IMAD.MOV.U32 R28, RZ, RZ, 0x1 ;  /* 0x00000001ff1c7424 */ /* 0x000fe400078e00ff */
[----:B------:R-:W-:Y:S02]  /*0260*/  IMAD.MOV.U32 R31, RZ, RZ, RZ ;  /* 0x000000ffff1f7224 */ /* 0x000fe400078e00ff */
[----:B------:R-:W-:Y:S02]  /*0270*/  IMAD.MOV.U32 R4, RZ, RZ, 0x1 ;  /* 0x00000001ff047424 */ /* 0x000fe400078e00ff */
[----:B------:R-:W-:-:S02]  /*0280*/  IMAD.MOV.U32 R26, RZ, RZ, 0x1 ;  /* 0x00000001ff1a7424 */ /* 0x000fc400078e00ff */
[----:B------:R-:W-:Y:S02]  /*0290*/  IMAD.MOV.U32 R29, RZ, RZ, RZ ;  /* 0x000000ffff1d7224 */ /* 0x000fe400078e00ff */
[----:B------:R-:W-:Y:S01]  /*02a0*/  IMAD.MOV.U32 R24, RZ, RZ, 0x1 ;  /* 0x00000001ff187424 */ /* 0x000fe200078e00ff */
[----:B------:R-:W-:Y:S06]  /*02b0*/  @!P0 BRA `(.L_x_14251) ;  /* 0x0000001400908947 */ /* 0x000fec0003800000 */
[----:B------:R-:W0:Y:S01]  /*02c0*/  LDC R0, c[0x0][0x21c] ;  /* 0x00008700ff007b82 */ /* 0x000e220000000800 */
[----:B------:R-:W-:Y:S01]  /*02d0*/  ULDC UR7, c[0x0][0x218] ;  /* 0x0000860000077ab9 */ /* 0x000fe20000000800 */
[----:B------:R-:W-:Y:S02]  /*02e0*/  IMAD.MOV.U32 R24, RZ, RZ, 0x1 ;  /* 0x00000001ff187424 */ /* 0x000fe400078e00ff */
[----:B------:R-:W-:Y:S02]  /*02f0*/  IMAD.MOV.U32 R27, RZ, RZ, RZ ;  /* 0x000000ffff1b7224 */ /* 0x000fe400078e00ff */
[----:B------:R-:W-:Y:S01]  /*0300*/  IMAD.U32 R2, RZ, RZ, UR7 ;  /* 0x00000007ff027e24 */ /* 0x000fe2000f8e00ff */
[----:B0-----:R-:W-:-:S07]  /*0310*/  MOV R21, R0 ;  /* 0x0000000000157202 */ /* 0x001fce0000000f00 */
.L_x_14252:
[----:B------:R-:W-:Y:S01]  /*0320*/  LOP3.LUT R3, R2, 0x1, RZ, 0xc0, !PT ;  /* 0x0000000102037812 */ /* 0x000fe200078ec0ff */
[----:B-----5:R-:W-:-:S03]  /*0330*/  IMAD R4, R17, R16, RZ ;  /* 0x0000001011047224 */ /* 0x020fc600078e02ff */
[----:B------:R-:W-:Y:S01]  /*0340*/  ISETP.NE.U32.AND P0, PT, R3, 0x1, PT ;  /* 0x000000010300780c */ /* 0x000fe20003f05070 */
[----:B------:R-:W-:Y:S01]  /*0350*/  IMAD R23, R16, R17, R4 ;  /* 0x0000001110177224 */ /* 0x000fe200078e0204 */
[----:B------:R-:W-:Y:S02]  /*0360*/  IADD3 R3, P2, R2, 0x1, RZ ;  /* 0x0000000102037810 */ /* 0x000fe40007f5e0ff */
[----:B------:R-:W-:Y:S02]  /*0370*/  ISETP.NE.U32.AND.EX P0, PT, RZ, RZ, PT, P0 ;  /* 0x000000ffff00720c */ /* 0x000fe40003f05100 */
[----:B------:R-:W-:Y:S02]  /*0380*/  ISETP.GT.U32.AND P1, PT, R3, 0x2, PT ;  /* 0x000000020300780c */ /* 0x000fe40003f24070 */
[----:B------:R-:W-:Y:S02]  /*0390*/  SEL R5, R17, RZ, !P0 ;  /* 0x000000ff11057207 */ /* 0x000fe40004000000 */
[C---:B------:R-:W-:Y:S01]  /*03a0*/  SEL R3, R16.reuse, 0x1, !P0 ;  /* 0x0000000110037807 */ /* 0x040fe20004000000 */
[----:B------:R-:W-:-:S04]  /*03b0*/  IMAD.WIDE.U32 R16, R16, R16, RZ ;  /* 0x0000001010107225 */ /* 0x000fc800078e00ff */
[----:B------:R-:W-:Y:S01]  /*03c0*/  IMAD R4, R5, R24, RZ ;  /* 0x0000001805047224 */ /* 0x000fe200078e02ff */
[----:B------:R-:W-:Y:S01]  /*03d0*/  IADD3 R17, R17, R23, RZ ;  /* 0x0000001711117210 */ /* 0x000fe20007ffe0ff */
[----:B------:R-:W-:Y:S01]  /*03e0*/  IMAD.X R5, RZ, RZ, R21, P2 ;  /* 0x000000ffff057224 */ /* 0x000fe200010e0615 */
[----:B------:R-:W-:Y:S01]  /*03f0*/  LEA.HI R2, P2, R21, R2, RZ, 0x1 ;  /* 0x0000000215027211 */ /* 0x000fe200078508ff */
[----:B------:R-:W-:-:S03]  /*0400*/  IMAD.WIDE.U32 R24, R3, R24, RZ ;  /* 0x0000001803187225 */ /* 0x000fc600078e00ff */
[----:B------:R-:W-:Y:S01]  /*0410*/  ISETP.GT.U32.AND.EX P0, PT, R5, RZ, PT, P1 ;  /* 0x000000ff0500720c */ /* 0x000fe20003f04110 */
[----:B------:R-:W-:Y:S02]  /*0420*/  IMAD R27, R27, R3, R4 ;  /* 0x000000031b1b7224 */ /* 0x000fe400078e0204 */
[----:B------:R-:W-:Y:S02]  /*0430*/  IMAD.X R3, RZ, RZ, R21, P2 ;  /* 0x000000ffff037224 */ /* 0x000fe400010e0615 */
[----:B------:R-:W-:-:S03]  /*0440*/  IMAD.IADD R27, R25, 0x1, R27 ;  /* 0x00000001191b7824 */ /* 0x000fc600078e021b */
[--C-:B------:R-:W-:Y:S02]  /*0450*/  SHF.R.S64 R2, R2, 0x1, R3.reuse ;  /* 0x0000000102027819 */ /* 0x100fe40000001003 */
[----:B------:R-:W-:-:S05]  /*0460*/  SHF.R.S32.HI R3, RZ, 0x1, R3 ;  /* 0x00000001ff037819 */ /* 0x000fca0000011403 */
[----:B------:R-:W-:Y:S01]  /*0470*/  IMAD.MOV.U32 R21, RZ, RZ, R3 ;  /* 0x000000ffff157224 */ /* 0x000fe200078e0003 */
[----:B------:R-:W-:Y:S06]  /*0480*/  @P0 BRA `(.L_x_14252) ;  /* 0xfffffffc00a40947 */ /* 0x000fec000383ffff */
[----:B------:R-:W-:Y:S01]  /*0490*/  IMAD.MOV.U32 R26, RZ, RZ, 0x1 ;  /* 0x00000001ff1a7424 */ /* 0x000fe200078e00ff */
[----:B------:R-:W-:Y:S01]  /*04a0*/  MOV R2, UR7 ;  /* 0x0000000700027c02 */ /* 0x000fe20008000f00 */
[----:B------:R-:W-:Y:S02]  /*04b0*/  IMAD.MOV.U32 R29, RZ, RZ, RZ ;  /* 0x000000ffff1d7224 */ /* 0x000fe400078e00ff */
[----:B------:R-:W-:-:S07]  /*04c0*/  IMAD.MOV.U32 R17, RZ, RZ, R0 ;  /* 0x000000ffff117224 */ /* 0x000fce00078e0000 */
.L_x_14253:
[C---:B------:R-:W-:Y:S01]  /*04d0*/  LOP3.LUT R3, R2.reuse, 0x1, RZ, 0xc0, !PT ;  /* 0x0000000102037812 */ /* 0x040fe200078ec0ff */
[----:B------:R-:W-:Y:S01]  /*04e0*/  IMAD R4, R19, R18, RZ ;  /* 0x0000001213047224 */ /* 0x000fe200078e02ff */
[----:B------:R-:W-:Y:S02]  /*04f0*/  IADD3 R5, P2, R2, 0x1, RZ ;  /* 0x0000000102057810 */ /* 0x000fe40007f5e0ff */
[----:B------:R-:W-:Y:S01]  /*0500*/  ISETP.NE.U32.AND P0, PT, R3, 0x1, PT ;  /* 0x000000010300780c */ /* 0x000fe20003f05070 */
[----:B------:R-:W-:Y:S01]  /*0510*/  IMAD R21, R18, R19, R4 ;  /* 0x0000001312157224 */ /* 0x000fe200078e0204 */
[----:B------:R-:W-:Y:S01]  /*0520*/  ISETP.GT.U32.AND P1, PT, R5, 0x2, PT ;  /* 0x000000020500780c */ /* 0x000fe20003f24070 */
[----:B------:R-:W-:Y:S01]  /*0530*/  IMAD.X R20, RZ, RZ, R17, P2 ;  /* 0x000000ffff147224 */ /* 0x000fe200010e0611 */
[----:B------:R-:W-:-:S04]  /*0540*/  ISETP.NE.U32.AND.EX P0, PT, RZ, RZ, PT, P0 ;  /* 0x000000ffff00720c */ /* 0x000fc80003f05100 */
[----:B------:R-:W-:Y:S02]  /*0550*/  SEL R3, R19, RZ, !P0 ;  /* 0x000000ff13037207 */ /* 0x000fe40004000000 */
[C---:B------:R-:W-:Y:S01]  /*0560*/  SEL R5, R18.reuse, 0x1, !P0 ;  /* 0x0000000112057807 */ /* 0x040fe20004000000 */
[----:B------:R-:W-:Y:S01]  /*0570*/  IMAD.WIDE.U32 R18, R18, R18, RZ ;  /* 0x0000001212127225 */ /* 0x000fe200078e00ff */
[----:B------:R-:W-:-:S03]  /*0580*/  LEA.HI R4, P0, R17, R2, RZ, 0x1 ;  /* 0x0000000211047211 */ /* 0x000fc600078108ff */
[-C--:B------:R-:W-:Y:S02]  /*0590*/  IMAD R16, R3, R26.reuse, RZ ;  /* 0x0000001a03107224 */ /* 0x080fe400078e02ff */
[----:B------:R-:W-:-:S04]  /*05a0*/  IMAD.WIDE.U32 R2, R5, R26, RZ ;  /* 0x0000001a05027225 */ /* 0x000fc800078e00ff */
[----:B------:R-:W-:Y:S01]  /*05b0*/  IMAD R29, R29, R5, R16 ;  /* 0x000000051d1d7224 */ /* 0x000fe200078e0210 */
[----:B------:R-:W-:Y:S01]  /*05c0*/  MOV R26, R2 ;  /* 0x00000002001a7202 */ /* 0x000fe20000000f00 */
[----:B------:R-:W-:Y:S01]  /*05d0*/  IMAD.X R5, RZ, RZ, R17, P0 ;  /* 0x000000ffff057224 */ /* 0x000fe200000e0611 */
[----:B------:R-:W-:Y:S01]  /*05e0*/  ISETP.GT.U32.AND.EX P0, PT, R20, RZ, PT, P1 ;  /* 0x000000ff1400720c */ /* 0x000fe20003f04110 */
[----:B------:R-:W-:Y:S02]  /*05f0*/  IMAD.IADD R29, R3, 0x1, R29 ;  /* 0x00000001031d7824 */ /* 0x000fe400078e021d */
[----:B------:R-:W-:Y:S01]  /*0600*/  IMAD.IADD R19, R19, 0x1, R21 ;  /* 0x0000000113137824 */ /* 0x000fe200078e0215 */
[--C-:B------:R-:W-:Y:S02]  /*0610*/  SHF.R.S32.HI R3, RZ, 0x1, R5.reuse ;  /* 0x00000001ff037819 */ /* 0x100fe40000011405 */
[----:B------:R-:W-:-:S03]  /*0620*/  SHF.R.S64 R2, R4, 0x1, R5 ;  /* 0x0000000104027819 */ /* 0x000fc60000001005 */
[----:B------:R-:W-:-:S04]  /*0630*/  IMAD.MOV.U32 R17, RZ, RZ, R3 ;  /* 0x000000ffff117224 */ /* 0x000fc800078e0003 */
[----:B------:R-:W-:Y:S05]  /*0640*/  @P0 BRA `(.L_x_14253) ;  /* 0xfffffffc00a00947 */ /* 0x000fea000383ffff */
[----:B------:R-:W-:Y:S01]  /*0650*/  HFMA2.MMA R4, -RZ, RZ, 0, 5.9604644775390625e-08 ;  /* 0x00000001ff047435 */ /* 0x000fe200000001ff */
[----:B------:R-:W-:Y:S02]  /*0660*/  IMAD.MOV.U32 R25, RZ, RZ, RZ ;  /* 0x000000ffff197224 */ /* 0x000fe400078e00ff */
[----:B------:R-:W-:Y:S02]  /*0670*/  IMAD.U32 R2, RZ, RZ, UR7 ;  /* 0x00000007ff027e24 */ /* 0x000fe4000f8e00ff */
[----:B------:R-:W-:-:S07]  /*0680*/  IMAD.MOV.U32 R17, RZ, RZ, R0 ;  /* 0x000000ffff117224 */ /* 0x000fce00078e0000 */
.L_x_14254:
[----:B------:R-:W-:Y:S01]  /*0690*/  LOP3.LUT R3, R2, 0x1, RZ, 0xc0, !PT ;  /* 0x0000000102037812 */ /* 0x000fe200078ec0ff */
[----:B------:R-:W-:-:S03]  /*06a0*/  IMAD R16, R13, R12, RZ ;  /* 0x0000000c0d107224 */ /* 0x000fc600078e02ff */
[----:B------:R-:W-:Y:S01]  /*06b0*/  ISETP.NE.U32.AND P0, PT, R3, 0x1, PT ;  /* 0x000000010300780c */ /* 0x000fe20003f05070 */
[----:B------:R-:W-:Y:S01]  /*06c0*/  IMAD R19, R12, R13, R16 ;  /* 0x0000000d0c137224 */ /* 0x000fe200078e0210 */
[----:B------:R-:W-:Y:S02]  /*06d0*/  IADD3 R3, P2, R2, 0x1, RZ ;  /* 0x0000000102037810 */ /* 0x000fe40007f5e0ff */
[----:B------:R-:W-:Y:S02]  /*06e0*/  ISETP.NE.U32.AND.EX P0, PT, RZ, RZ, PT, P0 ;  /* 0x000000ffff00720c */ /* 0x000fe40003f05100 */
[----:B------:R-:W-:Y:S02]  /*06f0*/  ISETP.GT.U32.AND P1, PT, R3, 0x2, PT ;  /* 0x000000020300780c */ /* 0x000fe40003f24070 */
[----:B------:R-:W-:Y:S02]  /*0700*/  SEL R5, R13, RZ, !P0 ;  /* 0x000000ff0d057207 */ /* 0x000fe40004000000 */
[----:B------:R-:W-:-:S02]  /*0710*/  IADD3.X R13, RZ, R17, RZ, P2, !PT ;  /* 0x00000011ff0d7210 */ /* 0x000fc400017fe4ff */
[----:B------:R-:W-:Y:S01]  /*0720*/  SEL R3, R12, 0x1, !P0 ;  /* 0x000000010c037807 */ /* 0x000fe20004000000 */
[----:B------:R-:W-:Y:S01]  /*0730*/  IMAD R16, R5, R4, RZ ;  /* 0x0000000405107224 */ /* 0x000fe200078e02ff */
[----:B------:R-:W-:Y:S02]  /*0740*/  LEA.HI R2, P2, R17, R2, RZ, 0x1 ;  /* 0x0000000211027211 */ /* 0x000fe400078508ff */
[----:B------:R-:W-:Y:S01]  /*0750*/  ISETP.GT.U32.AND.EX P0, PT, R13, RZ, PT, P1 ;  /* 0x000000ff0d00720c */ /* 0x000fe20003f04110 */
[----:B------:R-:W-:-:S04]  /*0760*/  IMAD.WIDE.U32 R4, R3, R4, RZ ;  /* 0x0000000403047225 */ /* 0x000fc800078e00ff */
[----:B------:R-:W-:Y:S02]  /*0770*/  IMAD R25, R25, R3, R16 ;  /* 0x0000000319197224 */ /* 0x000fe400078e0210 */
[----:B------:R-:W-:Y:S02]  /*0780*/  IMAD.X R3, RZ, RZ, R17, P2 ;  /* 0x000000ffff037224 */ /* 0x000fe400010e0611 */
[----:B------:R-:W-:-:S03]  /*0790*/  IMAD.WIDE.U32 R12, R12, R12, RZ ;  /* 0x0000000c0c0c7225 */ /* 0x000fc600078e00ff */
[----:B------:R-:W-:Y:S01]  /*07a0*/  SHF.R.S64 R2, R2, 0x1, R3 ;  /* 0x0000000102027819 */ /* 0x000fe20000001003 */
[----:B------:R-:W-:Y:S01]  /*07b0*/  IMAD.IADD R25, R5, 0x1, R25 ;  /* 0x0000000105197824 */ /* 0x000fe200078e0219 */
[----:B------:R-:W-:Y:S01]  /*07c0*/  SHF.R.S32.HI R3, RZ, 0x1, R3 ;  /* 0x00000001ff037819 */ /* 0x000fe20000011403 */
[----:B------:R-:W-:-:S03]  /*07d0*/  IMAD.IADD R13, R13, 0x1, R19 ;  /* 0x000000010d0d7824 */ /* 0x000fc600078e0213 */
[----:B------:R-:W-:Y:S01]  /*07e0*/  MOV R17, R3 ;  /* 0x0000000300117202 */ /* 0x000fe20000000f00 */
[----:B------:R-:W-:Y:S06]  /*07f0*/  @P0 BRA `(.L_x_14254) ;  /* 0xfffffffc00a40947 */ /* 0x000fec000383ffff */
[----:B------:R-:W-:Y:S01]  /*0800*/  IMAD.MOV.U32 R28, RZ, RZ, 0x1 ;  /* 0x00000001ff1c7424 */ /* 0x000fe200078e00ff */
[----:B------:R-:W-:Y:S01]  /*0810*/  MOV R13, R0 ;  /* 0x00000000000d7202 */ /* 0x000fe20000000f00 */
[----:B------:R-:W-:Y:S02]  /*0820*/  IMAD.MOV.U32 R31, RZ, RZ, RZ ;  /* 0x000000ffff1f7224 */ /* 0x000fe400078e00ff */
[----:B------:R-:W-:-:S07]  /*0830*/  IMAD.U32 R2, RZ, RZ, UR7 ;  /* 0x00000007ff027e24 */ /* 0x000fce000f8e00ff */
.L_x_14255:
        /* <DEDUP_REMOVED lines=9> */
[----:B------:R-:W-:Y:S02]  /*08d0*/  SEL R12, R14, 0x1, !P0 ;  /* 0x000000010e0c7807 */ /* 0x000fe40004000000 */
[----:B------:R-:W-:Y:S01]  /*08e0*/  LEA.HI R5, P0, R13, R2, RZ, 0x1 ;  /* 0x000000020d057211 */ /* 0x000fe200078108ff */
[-C--:B------:R-:W-:Y:S02]  /*08f0*/  IMAD R15, R3, R28.reuse, RZ ;  /* 0x0000001c030f7224 */ /* 0x080fe400078e02ff */
[----:B------:R-:W-:-:S04]  /*0900*/  IMAD.WIDE.U32 R2, R12, R28, RZ ;  /* 0x0000001c0c027225 */ /* 0x000fc800078e00ff */
[----:B------:R-:W-:Y:S02]  /*0910*/  IMAD R31, R31, R12, R15 ;  /* 0x0000000c1f1f7224 */ /* 0x000fe400078e020f */
[----:B------:R-:W-:Y:S01]  /*0920*/  IMAD.X R12, RZ, RZ, R13, P0 ;  /* 0x000000ffff0c7224 */ /* 0x000fe200000e060d */
[----:B------:R-:W-:Y:S01]  /*0930*/  ISETP.GT.U32.AND.EX P0, PT, R16, RZ, PT, P1 ;  /* 0x000000ff1000720c */ /* 0x000fe20003f04110 */
[----:B------:R-:W-:Y:S01]  /*0940*/  IMAD.WIDE.U32 R14, R14, R14, RZ ;  /* 0x0000000e0e0e7225 */ /* 0x000fe200078e00ff */
[----:B------:R-:W-:Y:S02]  /*0950*/  IADD3 R31, R3, R31, RZ ;  /* 0x0000001f031f7210 */ /* 0x000fe40007ffe0ff */
[----:B------:R-:W-:Y:S01]  /*0960*/  SHF.R.S32.HI R3, RZ, 0x1, R12 ;  /* 0x00000001ff037819 */ /* 0x000fe2000001140c */
[----:B------:R-:W-:Y:S01]  /*0970*/  IMAD.MOV.U32 R28, RZ, RZ, R2 ;  /* 0x000000ffff1c7224 */ /* 0x000fe200078e0002 */
[----:B------:R-:W-:Y:S01]  /*0980*/  SHF.R.S64 R2, R5, 0x1, R12 ;  /* 0x0000000105027819 */ /* 0x000fe2000000100c */
[----:B------:R-:W-:-:S02]  /*0990*/  IMAD.IADD R15, R15, 0x1, R17 ;  /* 0x000000010f0f7824 */ /* 0x000fc400078e0211 */
[----:B------:R-:W-:-:S04]  /*09a0*/  IMAD.MOV.U32 R13, RZ, RZ, R3 ;  /* 0x000000ffff0d7224 */ /* 0x000fc800078e0003 */
[----:B------:R-:W-:Y:S05]  /*09b0*/  @P0 BRA `(.L_x_14255) ;  /* 0xfffffffc00a00947 */ /* 0x000fea000383ffff */
[----:B------:R-:W-:Y:S01]  /*09c0*/  HFMA2.MMA R21, -RZ, RZ, 0, 0 ;  /* 0x00000000ff157435 */ /* 0x000fe200000001ff */
[----:B------:R-:W-:Y:S02]  /*09d0*/  IMAD.MOV.U32 R20, RZ, RZ, 0x1 ;  /* 0x00000001ff147424 */ /* 0x000fe400078e00ff */
[----:B------:R-:W-:Y:S02]  /*09e0*/  IMAD.U32 R2, RZ, RZ, UR7 ;  /* 0x00000007ff027e24 */ /* 0x000fe4000f8e00ff */
[----:B------:R-:W-:-:S07]  /*09f0*/  IMAD.MOV.U32 R13, RZ, RZ, R0 ;  /* 0x000000ffff0d7224 */ /* 0x000fce00078e0000 */
.L_x_14256:
[C---:B------:R-:W-:Y:S01]  /*0a00*/  LOP3.LUT R3, R2.reuse, 0x1, RZ, 0xc0, !PT ;  /* 0x0000000102037812 */ /* 0x040fe200078ec0ff */
[----:B------:R-:W-:Y:S01]  /*0a10*/  IMAD R5, R9, R8, RZ ;  /* 0x0000000809057224 */ /* 0x000fe200078e02ff */
[----:B------:R-:W-:Y:S02]  /*0a20*/  IADD3 R12, P2, R2, 0x1, RZ ;  /* 0x00000001020c7810 */ /* 0x000fe40007f5e0ff */
[----:B------:R-:W-:Y:S01]  /*0a30*/  ISETP.NE.U32.AND P0, PT, R3, 0x1, PT ;  /* 0x000000010300780c */ /* 0x000fe20003f05070 */
[----:B------:R-:W-:Y:S01]  /*0a40*/  IMAD R15, R8, R9, R5 ;  /* 0x00000009080f7224 */ /* 0x000fe200078e0205 */
[----:B------:R-:W-:Y:S01]  /*0a50*/  ISETP.GT.U32.AND P1, PT, R12, 0x2, PT ;  /* 0x000000020c00780c */ /* 0x000fe20003f24070 */
[----:B------:R-:W-:Y:S01]  /*0a60*/  IMAD.X R14, RZ, RZ, R13, P2 ;  /* 0x000000ffff0e7224 */ /* 0x000fe200010e060d */
[----:B------:R-:W-:Y:S02]  /*0a70*/  ISETP.NE.U32.AND.EX P0, PT, RZ, RZ, PT, P0 ;  /* 0x000000ffff00720c */ /* 0x000fe40003f05100 */
[----:B------:R-:W-:-:S02]  /*0a80*/  LEA.HI R5, P2, R13, R2, RZ, 0x1 ;  /* 0x000000020d057211 */ /* 0x000fc400078508ff */
[----:B------:R-:W-:Y:S02]  /*0a90*/  SEL R3, R9, RZ, !P0 ;  /* 0x000000ff09037207 */ /* 0x000fe40004000000 */
[----:B------:R-:W-:Y:S02]  /*0aa0*/  SEL R12, R8, 0x1, !P0 ;  /* 0x00000001080c7807 */ /* 0x000fe40004000000 */
[----:B------:R-:W-:Y:S01]  /*0ab0*/  ISETP.GT.U32.AND.EX P0, PT, R14, RZ, PT, P1 ;  /* 0x000000ff0e00720c */ /* 0x000fe20003f04110 */
[-C--:B------:R-:W-:Y:S02]  /*0ac0*/  IMAD R9, R3, R20.reuse, RZ ;  /* 0x0000001403097224 */ /* 0x080fe400078e02ff */
[----:B------:R-:W-:-:S04]  /*0ad0*/  IMAD.WIDE.U32 R2, R12, R20, RZ ;  /* 0x000000140c027225 */ /* 0x000fc800078e00ff */
[----:B------:R-:W-:Y:S01]  /*0ae0*/  IMAD R21, R21, R12, R9 ;  /* 0x0000000c15157224 */ /* 0x000fe200078e0209 */
[----:B------:R-:W-:Y:S01]  /*0af0*/  IADD3.X R12, RZ, R13, RZ, P2, !PT ;  /* 0x0000000dff0c7210 */ /* 0x000fe200017fe4ff */
[----:B------:R-:W-:-:S04]  /*0b00*/  IMAD.WIDE.U32 R8, R8, R8, RZ ;  /* 0x0000000808087225 */ /* 0x000fc800078e00ff */
[----:B------:R-:W-:Y:S01]  /*0b10*/  IMAD.IADD R21, R3, 0x1, R21 ;  /* 0x0000000103157824 */ /* 0x000fe200078e0215 */
[----:B------:R-:W-:Y:S01]  /*0b20*/  SHF.R.S32.HI R3, RZ, 0x1, R12 ;  /* 0x00000001ff037819 */ /* 0x000fe2000001140c */
[----:B------:R-:W-:Y:S01]  /*0b30*/  IMAD.MOV.U32 R20, RZ, RZ, R2 ;  /* 0x000000ffff147224 */ /* 0x000fe200078e0002 */
[----:B------:R-:W-:Y:S01]  /*0b40*/  SHF.R.S64 R2, R5, 0x1, R12 ;  /* 0x0000000105027819 */ /* 0x000fe2000000100c */
[----:B------:R-:W-:Y:S01]  /*0b50*/  IMAD.IADD R9, R9, 0x1, R15 ;  /* 0x0000000109097824 */ /* 0x000fe200078e020f */
[----:B------:R-:W-:Y:S01]  /*0b60*/  MOV R13, R3 ;  /* 0x00000003000d7202 */ /* 0x000fe20000000f00 */
[----:B------:R-:W-:Y:S06]  /*0b70*/  @P0 BRA `(.L_x_14256) ;  /* 0xfffffffc00a00947 */ /* 0x000fec000383ffff */
[----:B------:R-:W-:Y:S01]  /*0b80*/  IMAD.MOV.U32 R30, RZ, RZ, 0x1 ;  /* 0x00000001ff1e7424 */ /* 0x000fe200078e00ff */
[----:B------:R-:W-:Y:S01]  /*0b90*/  MOV R9, R0 ;  /* 0x0000000000097202 */ /* 0x000fe20000000f00 */
[----:B------:R-:W-:Y:S02]  /*0ba0*/  IMAD.MOV.U32 R23, RZ, RZ, RZ ;  /* 0x000000ffff177224 */ /* 0x000fe400078e00ff */
[----:B------:R-:W-:-:S07]  /*0bb0*/  IMAD.U32 R2, RZ, RZ, UR7 ;  /* 0x00000007ff027e24 */ /* 0x000fce000f8e00ff */
.L_x_14257:
        /* <DEDUP_REMOVED lines=24> */
[----:B------:R-:W-:Y:S01]  /*0d40*/  HFMA2.MMA R2, -RZ, RZ, 0, 5.9604644775390625e-08 ;  /* 0x00000001ff027435 */ /* 0x000fe200000001ff */
[----:B------:R-:W-:Y:S02]  /*0d50*/  IMAD.MOV.U32 R9, RZ, RZ, R0 ;  /* 0x000000ffff097224 */ /* 0x000fe400078e0000 */
[----:B------:R-:W-:Y:S02]  /*0d60*/  IMAD.MOV.U32 R3, RZ, RZ, RZ ;  /* 0x000000ffff037224 */ /* 0x000fe400078e00ff */
[----:B------:R-:W-:-:S07]  /*0d70*/  IMAD.U32 R0, RZ, RZ, UR7 ;  /* 0x00000007ff007e24 */ /* 0x000fce000f8e00ff */
.L_x_14258:
        /* <DEDUP_REMOVED lines=10> */
[C---:B------:R-:W-:Y:S01]  /*0e20*/  SEL R8, R32.reuse, 0x1, !P0 ;  /* 0x0000000120087807 */ /* 0x040fe20004000000 */
[----:B------:R-:W-:Y:S01]  /*0e30*/  IMAD.WIDE.U32 R32, R32, R32, RZ ;  /* 0x0000002020207225 */ /* 0x000fe200078e00ff */
[----:B------:R-:W-:-:S03]  /*0e40*/  ISETP.GT.U32.AND.EX P0, PT, R10, RZ, PT, P1 ;  /* 0x000000ff0a00720c */ /* 0x000fc60003f04110 */
[----:B------:R-:W-:Y:S02]  /*0e50*/  IMAD R5, R5, R2, RZ ;  /* 0x0000000205057224 */ /* 0x000fe400078e02ff */
[----:B------:R-:W-:Y:S02]  /*0e60*/  IMAD.IADD R33, R33, 0x1, R13 ;  /* 0x0000000121217824 */ /* 0x000fe400078e020d */
[----:B------:R-:W-:Y:S01]  /*0e70*/  IMAD R11, R3, R8, R5 ;  /* 0x00000008030b7224 */ /* 0x000fe200078e0205 */
[----:B------:R-:W-:Y:S01]  /*0e80*/  IADD3.X R5, RZ, R9, RZ, P2, !PT ;  /* 0x00000009ff057210 */ /* 0x000fe200017fe4ff */
[----:B------:R-:W-:-:S03]  /*0e90*/  IMAD.WIDE.U32 R2, R8, R2, RZ ;  /* 0x0000000208027225 */ /* 0x000fc600078e00ff */
[----:B------:R-:W-:Y:S01]  /*0ea0*/  SHF.R.S64 R0, R0, 0x1, R5 ;  /* 0x0000000100007819 */ /* 0x000fe20000001005 */
[----:B------:R-:W-:Y:S01]  /*0eb0*/  IMAD.IADD R3, R3, 0x1, R11 ;  /* 0x0000000103037824 */ /* 0x000fe200078e020b */
[----:B------:R-:W-:-:S05]  /*0ec0*/  SHF.R.S32.HI R5, RZ, 0x1, R5 ;  /* 0x00000001ff057819 */ /* 0x000fca0000011405 */
[----:B------:R-:W-:Y:S01]  /*0ed0*/  IMAD.MOV.U32 R9, RZ, RZ, R5 ;  /* 0x000000ffff097224 */ /* 0x000fe200078e0005 */
[----:B------:R-:W-:Y:S06]  /*0ee0*/  @P0 BRA `(.L_x_14258) ;  /* 0xfffffffc00a40947 */ /* 0x000fec000383ffff */
        /* <DEDUP_REMOVED lines=11> */
[C---:B------:R-:W-:Y:S01]  /*0fa0*/  SEL R8, R6.reuse, 0x1, !P0 ;  /* 0x0000000106087807 */ /* 0x040fe20004000000 */
[----:B------:R-:W-:Y:S01]  /*0fb0*/  UISETP.GE.U32.AND.EX UP0, UPT, UR10, URZ, UPT, UP0 ;  /* 0x0000003f0a00728c */ /* 0x000fe2000bf06100 */
[----:B------:R-:W-:Y:S01]  /*0fc0*/  SEL R5, R7, RZ, !P0 ;  /* 0x000000ff07057207 */ /* 0x000fe20004000000 */
[----:B------:R-:W-:-:S04]  /*0fd0*/  IMAD.WIDE.U32 R6, R6, R6, RZ ;  /* 0x0000000606067225 */ /* 0x000fc800078e00ff */
[----:B------:R-:W-:Y:S01]  /*0fe0*/  PLOP3.LUT P0, PT, PT, PT, UP0, 0x80, 0x0 ;  /* 0x000000000000781c */ /* 0x000fe20003f0f008 */
[----:B------:R-:W-:-:S04]  /*0ff0*/  IMAD.WIDE.U32 R8, R8, 0x1, RZ ;  /* 0x0000000108087825 */ /* 0x000fc800078e00ff */
[----:B------:R-:W-:Y:S01]  /*1000*/  IMAD.MOV.U32 R0, RZ, RZ, R8 ;  /* 0x000000ffff007224 */ /* 0x000fe200078e0008 */
[----:B------:R-:W-:-:S07]  /*1010*/  IADD3 R5, R9, R5, RZ ;  /* 0x0000000509057210 */ /* 0x000fce0007ffe0ff */
[----:B------:R-:W-:Y:S05]  /*1020*/  @!P0 BRA `(.L_x_14251) ;  /* 0x0000000800348947 */ /* 0x000fea0003800000 */
[----:B------:R-:W-:Y:S01]  /*1030*/  USHF.R.S64 UR5, UR5, 0x1, UR6 ;  /* 0x0000000105057899 */ /* 0x000fe20008001006 */
[----:B------:R-:W-:Y:S01]  /*1040*/  IMAD.MOV.U32 R10, RZ, RZ, R6 ;  /* 0x000000ffff0a7224 */ /* 0x000fe200078e0006 */
[----:B------:R-:W-:Y:S01]  /*1050*/  USHF.R.S32.HI UR6, URZ, 0x1, UR6 ;  /* 0x000000013f067899 */ /* 0x000fe20008011406 */
[----:B------:R-:W-:-:S03]  /*1060*/  IMAD.IADD R7, R7, 0x1, R11 ;  /* 0x0000000107077824 */ /* 0x000fc600078e020b */
[----:B------:R-:W-:Y:S02]  /*1070*/  MOV R6, UR5 ;  /* 0x0000000500067c02 */ /* 0x000fe40008000f00 */
[----:B------:R-:W-:-:S07]  /*1080*/  IMAD.U32 R9, RZ, RZ, UR6 ;  /* 0x00000006ff097e24 */ /* 0x000fce000f8e00ff */
.L_x_14259:
        /* <DEDUP_REMOVED lines=9> */
[----:B------:R-:W-:Y:S02]  /*1120*/  SEL R8, R10, 0x1, !P0 ;  /* 0x000000010a087807 */ /* 0x000fe40004000000 */
[----:B------:R-:W-:Y:S01]  /*1130*/  ISETP.GE.U32.AND.EX P0, PT, R14, RZ, PT, P1 ;  /* 0x000000ff0e00720c */ /* 0x000fe20003f06110 */
[----:B------:R-:W-:Y:S01]  /*1140*/  IMAD R12, R11, R0, RZ ;  /* 0x000000000b0c7224 */ /* 0x000fe200078e02ff */
[----:B------:R-:W-:Y:S01]  /*1150*/  LEA.HI R11, P2, R9, R6, RZ, 0x1 ;  /* 0x00000006090b7211 */ /* 0x000fe200078508ff */
[----:B------:R-:W-:-:S04]  /*1160*/  IMAD.WIDE.U32 R6, R10, R10, RZ ;  /* 0x0000000a0a067225 */ /* 0x000fc800078e00ff */
[----:B------:R-:W-:Y:S01]  /*1170*/  IMAD R5, R5, R8, R12 ;  /* 0x0000000805057224 */ /* 0x000fe200078e020c */
[----:B------:R-:W-:Y:S01]  /*1180*/  IADD3 R7, R7, R13, RZ ;  /* 0x0000000d07077210 */ /* 0x000fe20007ffe0ff */
[----:B------:R-:W-:Y:S02]  /*1190*/  IMAD.X R12, RZ, RZ, R9, P2 ;  /* 0x000000ffff0c7224 */ /* 0x000fe400010e0609 */
[----:B------:R-:W-:Y:S02]  /*11a0*/  IMAD.MOV.U32 R10, RZ, RZ, R6 ;  /* 0x000000ffff0a7224 */ /* 0x000fe400078e0006 */
[----:B------:R-:W-:Y:S01]  /*11b0*/  IMAD.WIDE.U32 R8, R8, R0, RZ ;  /* 0x0000000008087225 */ /* 0x000fe200078e00ff */
[--C-:B------:R-:W-:Y:S02]  /*11c0*/  SHF.R.S64 R6, R11, 0x1, R12.reuse ;  /* 0x000000010b067819 */ /* 0x100fe4000000100c */
[----:B------:R-:W-:Y:S01]  /*11d0*/  SHF.R.S32.HI R11, RZ, 0x1, R12 ;  /* 0x00000001ff0b7819 */ /* 0x000fe2000001140c */
[----:B------:R-:W-:-:S02]  /*11e0*/  IMAD.IADD R5, R9, 0x1, R5 ;  /* 0x0000000109057824 */ /* 0x000fc400078e0205 */
[----:B------:R-:W-:Y:S01]  /*11f0*/  IMAD.MOV.U32 R0, RZ, RZ, R8 ;  /* 0x000000ffff007224 */ /* 0x000fe200078e0008 */
[----:B------:R-:W-:Y:S01]  /*1200*/  MOV R9, R11 ;  /* 0x0000000b00097202 */ /* 0x000fe20000000f00 */
[----:B------:R-:W-:Y:S06]  /*1210*/  @P0 BRA `(.L_x_14259) ;  /* 0xfffffffc009c0947 */ /* 0x000fec000383ffff */
[----:B------:R-:W-:Y:S05]  /*1220*/  BRA `(.L_x_14251) ;  /* 0x0000000400b47947 */ /* 0x000fea0003800000 */
.L_x_14250:
[----:B-----5:R-:W-:Y:S01]  /*1230*/  ISETP.NE.U32.AND P0, PT, R16, 0x1, PT ;  /* 0x000000011000780c */ /* 0x020fe20003f05070 */
[----:B------:R-:W-:Y:S01]  /*1240*/  ULDC UR5, c[0x0][0x218] ;  /* 0x0000860000057ab9 */ /* 0x000fe20000000800 */
[----:B------:R-:W-:Y:S01]  /*1250*/  BSSY B0, `(.L_x_14260) ;  /* 0x0000015000007945 */ /* 0x000fe20003800000 */
[----:B------:R-:W-:Y:S01]  /*1260*/  ULOP3.LUT UR6, UR5, 0x1, URZ, 0xc0, !UPT ;  /* 0x0000000105067892 */ /* 0x000fe2000f8ec03f */
[----:B------:R-:W-:Y:S01]  /*1270*/  ISETP.NE.AND.EX P0, PT, R17, RZ, PT, P0 ;  /* 0x000000ff1100720c */ /* 0x000fe20003f05300 */
[----:B------:R-:W-:Y:S01]  /*1280*/  HFMA2.MMA R27, -RZ, RZ, 0, 0 ;  /* 0x00000000ff1b7435 */ /* 0x000fe200000001ff */
[----:B------:R-:W-:Y:S01]  /*1290*/  UMOV UR5, 0x1 ;  /* 0x0000000100057882 */ /* 0x000fe20000000000 */
[----:B------:R-:W-:Y:S01]  /*12a0*/  UISETP.NE.U32.AND UP0, UPT, UR6, 0x1, UPT ;  /* 0x000000010600788c */ /* 0x000fe2000bf05070 */
[----:B------:R-:W-:Y:S01]  /*12b0*/  ISETP.NE.U32.AND P5, PT, R18, 0x1, PT ;  /* 0x000000011200780c */ /* 0x000fe20003fa5070 */
[----:B------:R-:W-:Y:S01]  /*12c0*/  IMAD.MOV.U32 R26, RZ, RZ, 0x1 ;  /* 0x00000001ff1a7424 */ /* 0x000fe200078e00ff */
[----:B------:R-:W-:Y:S01]  /*12d0*/  ISETP.NE.U32.AND P1, PT, R12, 0x1, PT ;  /* 0x000000010c00780c */ /* 0x000fe20003f25070 */
[----:B------:R-:W-:Y:S01]  /*12e0*/  UISETP.NE.U32.AND.EX UP0, UPT, URZ, URZ, UPT, UP0 ;  /* 0x0000003f3f00728c */ /* 0x000fe2000bf05100 */
[----:B------:R-:W-:-:S02]  /*12f0*/  IMAD.MOV.U32 R29, RZ, RZ, RZ ;  /* 0x000000ffff1d7224 */ /* 0x000fc400078e00ff */
[----:B------:R-:W-:Y:S01]  /*1300*/  IMAD.MOV.U32 R24, RZ, RZ, 0x1 ;  /* 0x00000001ff187424 */ /* 0x000fe200078e00ff */
[----:B------:R-:W-:Y:S02]  /*1310*/  USEL UR5, UR5, 0xffffffff, UP0 ;  /* 0xffffffff05057887 */ /* 0x000fe40008000000 */
[----:B------:R-:W-:Y:S01]  /*1320*/  USEL UR10, URZ, 0xffffffff, UP0 ;  /* 0xffffffff3f0a7887 */ /* 0x000fe20008000000 */
[----:B------:R-:W-:Y:S11]  /*1330*/  @!P0 BRA `(.L_x_14261) ;  /* 0x0000000000188947 */ /* 0x000ff60003800000 */
[----:B------:R-:W-:Y:S01]  /*1340*/  ISETP.NE.U32.AND P0, PT, R16, -0x1, PT ;  /* 0xffffffff1000780c */ /* 0x000fe20003f05070 */
[----:B------:R-:W-:Y:S02]  /*1350*/  IMAD.U32 R24, RZ, RZ, UR5 ;  /* 0x00000005ff187e24 */ /* 0x000fe4000f8e00ff */
[----:B------:R-:W-:Y:S01]  /*1360*/  IMAD.U32 R27, RZ, RZ, UR10 ;  /* 0x0000000aff1b7e24 */ /* 0x000fe2000f8e00ff */
[----:B------:R-:W-:-:S13]  /*1370*/  ISETP.NE.AND.EX P0, PT, R17, -0x1, PT, P0 ;  /* 0xffffffff1100780c */ /* 0x000fda0003f05300 */
[----:B------:R-:W-:Y:S01]  /*1380*/  @P0 IMAD.MOV.U32 R24, RZ, RZ, RZ ;  /* 0x000000ffff180224 */ /* 0x000fe200078e00ff */
[----:B------:R-:W-:-:S07]  /*1390*/  @P0 MOV R27, RZ ;  /* 0x000000ff001b0202 */ /* 0x000fce0000000f00 */
.L_x_14261:
[----:B------:R-:W-:Y:S05]  /*13a0*/  BSYNC B0 ;  /* 0x0000000000007941 */ /* 0x000fea0003800000 */
.L_x_14260:
[----:B------:R-:W-:Y:S01]  /*13b0*/  ISETP.NE.AND.EX P5, PT, R19, RZ, PT, P5 ;  /* 0x000000ff1300720c */ /* 0x000fe20003fa5350 */
[----:B------:R-:W-:Y:S01]  /*13c0*/  BSSY B0, `(.L_x_14262) ;  /* 0x0000013000007945 */ /* 0x000fe20003800000 */
[----:B------:R-:W-:Y:S02]  /*13d0*/  ISETP.NE.U32.AND P0, PT, R14, 0x1, PT ;  /* 0x000000010e00780c */ /* 0x000fe40003f05070 */
[----:B------:R-:W-:Y:S02]  /*13e0*/  ISETP.NE.U32.AND P6, PT, R8, 0x1, PT ;  /* 0x000000010800780c */ /* 0x000fe40003fc5070 */
[----:B------:R-:W-:Y:S02]  /*13f0*/  ISETP.NE.U32.AND P2, PT, R10, 0x1, PT ;  /* 0x000000010a00780c */ /* 0x000fe40003f45070 */
[----:B------:R-:W-:Y:S02]  /*1400*/  ISETP.NE.U32.AND P3, PT, R32, 0x1, PT ;  /* 0x000000012000780c */ /* 0x000fe40003f65070 */
[----:B------:R-:W-:-:S02]  /*1410*/  ISETP.NE.U32.AND P4, PT, R6, 0x1, PT ;  /* 0x000000010600780c */ /* 0x000fc40003f85070 */
[----:B------:R-:W-:Y:S02]  /*1420*/  ISETP.NE.AND.EX P1, PT, R13, RZ, PT, P1 ;  /* 0x000000ff0d00720c */ /* 0x000fe40003f25310 */
[----:B------:R-:W-:Y:S02]  /*1430*/  ISETP.NE.AND.EX P0, PT, R15, RZ, PT, P0 ;  /* 0x000000ff0f00720c */ /* 0x000fe40003f05300 */
[----:B------:R-:W-:Y:S02]  /*1440*/  ISETP.NE.AND.EX P6, PT, R9, RZ, PT, P6 ;  /* 0x000000ff0900720c */ /* 0x000fe40003fc5360 */
[----:B------:R-:W-:Y:S02]  /*1450*/  ISETP.NE.AND.EX P2, PT, R11, RZ, PT, P2 ;  /* 0x000000ff0b00720c */ /* 0x000fe40003f45320 */
[----:B------:R-:W-:Y:S02]  /*1460*/  ISETP.NE.AND.EX P3, PT, R33, RZ, PT, P3 ;  /* 0x000000ff2100720c */ /* 0x000fe40003f65330 */
[----:B------:R-:W-:Y:S01]  /*1470*/  ISETP.NE.AND.EX P4, PT, R7, RZ, PT, P4 ;  /* 0x000000ff0700720c */ /* 0x000fe20003f85340 */
[----:B------:R-:W-:-:S12]  /*1480*/  @!P5 BRA `(.L_x_14263) ;  /* 0x000000000018d947 */ /* 0x000fd80003800000 */
[----:B------:R-:W-:Y:S01]  /*1490*/  ISETP.NE.U32.AND P5, PT, R18, -0x1, PT ;  /* 0xffffffff1200780c */ /* 0x000fe20003fa5070 */
[----:B------:R-:W-:Y:S02]  /*14a0*/  IMAD.U32 R26, RZ, RZ, UR5 ;  /* 0x00000005ff1a7e24 */ /* 0x000fe4000f8e00ff */
[----:B------:R-:W-:Y:S01]  /*14b0*/  IMAD.U32 R29, RZ, RZ, UR10 ;  /* 0x0000000aff1d7e24 */ /* 0x000fe2000f8e00ff */
[----:B------:R-:W-:-:S13]  /*14c0*/  ISETP.NE.AND.EX P5, PT, R19, -0x1, PT, P5 ;  /* 0xffffffff1300780c */ /* 0x000fda0003fa5350 */
[----:B------:R-:W-:Y:S01]  /*14d0*/  @P5 IMAD.MOV.U32 R26, RZ, RZ, RZ ;  /* 0x000000ffff1a5224 */ /* 0x000fe200078e00ff */
[----:B------:R-:W-:-:S07]  /*14e0*/  @P5 MOV R29, RZ ;  /* 0x000000ff001d5202 */ /* 0x000fce0000000f00 */
.L_x_14263:
[----:B------:R-:W-:Y:S05]  /*14f0*/  BSYNC B0 ;  /* 0x0000000000007941 */ /* 0x000fea0003800000 */
.L_x_14262:
[----:B------:R-:W-:Y:S01]  /*1500*/  BSSY B0, `(.L_x_14264) ;  /* 0x000000c000007945 */ /* 0x000fe20003800000 */
[----:B------:R-:W-:Y:S01]  /*1510*/  HFMA2.MMA R25, -RZ, RZ, 0, 0 ;  /* 0x00000000ff197435 */ /* 0x000fe200000001ff */
[----:B------:R-:W-:Y:S02]  /*1520*/  IMAD.MOV.U32 R28, RZ, RZ, 0x1 ;  /* 0x00000001ff1c7424 */ /* 0x000fe400078e00ff */
[----:B------:R-:W-:Y:S02]  /*1530*/  IMAD.MOV.U32 R31, RZ, RZ, RZ ;  /* 0x000000ffff1f7224 */ /* 0x000fe400078e00ff */
[----:B------:R-:W-:Y:S01]  /*1540*/  IMAD.MOV.U32 R4, RZ, RZ, 0x1 ;  /* 0x00000001ff047424 */ /* 0x000fe200078e00ff */
[----:B------:R-:W-:Y:S06]  /*1550*/  @!P1 BRA `(.L_x_14265) ;  /* 0x0000000000189947 */ /* 0x000fec0003800000 */
[----:B------:R-:W-:Y:S01]  /*1560*/  ISETP.NE.U32.AND P1, PT, R12, -0x1, PT ;  /* 0xffffffff0c00780c */ /* 0x000fe20003f25070 */
[----:B------:R-:W-:Y:S02]  /*1570*/  IMAD.U32 R4, RZ, RZ, UR5 ;  /* 0x00000005ff047e24 */ /* 0x000fe4000f8e00ff */
[----:B------:R-:W-:Y:S01]  /*1580*/  IMAD.U32 R25, RZ, RZ, UR10 ;  /* 0x0000000aff197e24 */ /* 0x000fe2000f8e00ff */
[----:B------:R-:W-:-:S13]  /*1590*/  ISETP.NE.AND.EX P1, PT, R13, -0x1, PT, P1 ;  /* 0xffffffff0d00780c */ /* 0x000fda0003f25310 */
[----:B------:R-:W-:Y:S01]  /*15a0*/  @P1 IMAD.MOV.U32 R4, RZ, RZ, RZ ;  /* 0x000000ffff041224 */ /* 0x000fe200078e00ff */
[----:B------:R-:W-:-:S07]  /*15b0*/  @P1 MOV R25, RZ ;  /* 0x000000ff00191202 */ /* 0x000fce0000000f00 */
.L_x_14265:
[----:B------:R-:W-:Y:S05]  /*15c0*/  BSYNC B0 ;  /* 0x0000000000007941 */ /* 0x000fea0003800000 */
.L_x_14264:
[----:B------:R-:W-:Y:S04]  /*15d0*/  BSSY B0, `(.L_x_14266) ;  /* 0x0000008000007945 */ /* 0x000fe80003800000 */
[----:B------:R-:W-:Y:S05]  /*15e0*/  @!P0 BRA `(.L_x_14267) ;  /* 0x0000000000188947 */ /* 0x000fea0003800000 */
[----:B------:R-:W-:Y:S01]  /*15f0*/  ISETP.NE.U32.AND P0, PT, R14, -0x1, PT ;  /* 0xffffffff0e00780c */ /* 0x000fe20003f05070 */
[----:B------:R-:W-:Y:S02]  /*1600*/  IMAD.U32 R28, RZ, RZ, UR5 ;  /* 0x00000005ff1c7e24 */ /* 0x000fe4000f8e00ff */
[----:B------:R-:W-:Y:S01]  /*1610*/  IMAD.U32 R31, RZ, RZ, UR10 ;  /* 0x0000000aff1f7e24 */ /* 0x000fe2000f8e00ff */
[----:B------:R-:W-:-:S13]  /*1620*/  ISETP.NE.AND.EX P0, PT, R15, -0x1, PT, P0 ;  /* 0xffffffff0f00780c */ /* 0x000fda0003f05300 */
[----:B------:R-:W-:Y:S01]  /*1630*/  @P0 IMAD.MOV.U32 R28, RZ, RZ, RZ ;  /* 0x000000ffff1c0224 */ /* 0x000fe200078e00ff */
[----:B------:R-:W-:-:S07]  /*1640*/  @P0 MOV R31, RZ ;  /* 0x000000ff001f0202 */ /* 0x000fce0000000f00 */
.L_x_14267:
[----:B------:R-:W-:Y:S05]  /*1650*/  BSYNC B0 ;  /* 0x0000000000007941 */ /* 0x000fea0003800000 */
.L_x_14266:
        /* <DEDUP_REMOVED lines=10> */
[----:B------:R-:W-:-:S07]  /*1700*/  @P0 CS2R R20, SRZ ;  /* 0x0000000000140805 */ /* 0x000fce000001ff00 */
.L_x_14269:
[----:B------:R-:W-:Y:S05]  /*1710*/  BSYNC B0 ;  /* 0x0000000000007941 */ /* 0x000fea0003800000 */
.L_x_14268:
[----:B------:R-:W-:Y:S04]  /*1720*/  BSSY B0, `(.L_x_14270) ;  /* 0x0000008000007945 */ /* 0x000fe80003800000 */
[----:B------:R-:W-:Y:S05]  /*1730*/  @!P2 BRA `(.L_x_14271) ;  /* 0x000000000018a947 */ /* 0x000fea0003800000 */
[----:B------:R-:W-:Y:S01]  /*1740*/  ISETP.NE.U32.AND P0, PT, R10, -0x1, PT ;  /* 0xffffffff0a00780c */ /* 0x000fe20003f05070 */
[----:B------:R-:W-:Y:S01]  /*1750*/  IMAD.U32 R30, RZ, RZ, UR5 ;  /* 0x00000005ff1e7e24 */ /* 0x000fe2000f8e00ff */
[----:B------:R-:W-:Y:S02]  /*1760*/  MOV R23, UR10 ;  /* 0x0000000a00177c02 */ /* 0x000fe40008000f00 */
[----:B------:R-:W-:-:S13]  /*1770*/  ISETP.NE.AND.EX P0, PT, R11, -0x1, PT, P0 ;  /* 0xffffffff0b00780c */ /* 0x000fda0003f05300 */
[----:B------:R-:W-:Y:S02]  /*1780*/  @P0 IMAD.MOV.U32 R30, RZ, RZ, RZ ;  /* 0x000000ffff1e0224 */ /* 0x000fe400078e00ff */
[----:B------:R-:W-:-:S07]  /*1790*/  @P0 IMAD.MOV.U32 R23, RZ, RZ, RZ ;  /* 0x000000ffff170224 */ /* 0x000fce00078e00ff */
.L_x_14271:
[----:B------:R-:W-:Y:S05]  /*17a0*/  BSYNC B0 ;  /* 0x0000000000007941 */ /* 0x000fea0003800000 */
.L_x_14270:
[----:B------:R-:W-:Y:S01]  /*17b0*/  BSSY B0, `(.L_x_14272) ;  /* 0x0000009000007945 */ /* 0x000fe20003800000 */
[----:B------:R-:W-:Y:S01]  /*17c0*/  IMAD.MOV.U32 R2, RZ, RZ, 0x1 ;  /* 0x00000001ff027424 */ /* 0x000fe200078e00ff */
[----:B------:R-:W-:Y:S02]  /*17d0*/  MOV R3, RZ ;  /* 0x000000ff00037202 */ /* 0x000fe40000000f00 */
[----:B------:R-:W-:Y:S05]  /*17e0*/  @!P3 BRA `(.L_x_14273) ;  /* 0x000000000014b947 */ /* 0x000fea0003800000 */
[----:B------:R-:W-:Y:S01]  /*17f0*/  ISETP.NE.U32.AND P0, PT, R32, -0x1, PT ;  /* 0xffffffff2000780c */ /* 0x000fe20003f05070 */
[----:B------:R-:W-:Y:S02]  /*1800*/  IMAD.U32 R2, RZ, RZ, UR5 ;  /* 0x00000005ff027e24 */ /* 0x000fe4000f8e00ff */
[----:B------:R-:W-:Y:S01]  /*1810*/  IMAD.U32 R3, RZ, RZ, UR10 ;  /* 0x0000000aff037e24 */ /* 0x000fe2000f8e00ff */
[----:B------:R-:W-:-:S13]  /*1820*/  ISETP.NE.AND.EX P0, PT, R33, -0x1, PT, P0 ;  /* 0xffffffff2100780c */ /* 0x000fda0003f05300 */
[----:B------:R-:W-:-:S07]  /*1830*/  @P0 CS2R R2, SRZ ;  /* 0x0000000000020805 */ /* 0x000fce000001ff00 */
.L_x_14273:
[----:B------:R-:W-:Y:S05]  /*1840*/  BSYNC B0 ;  /* 0x0000000000007941 */ /* 0x000fea0003800000 */
.L_x_14272:
[----:B------:R-:W-:Y:S01]  /*1850*/  BSSY B0, `(.L_x_14251) ;  /* 0x000000a000007945 */ /* 0x000fe20003800000 */
[----:B------:R-:W-:Y:S01]  /*1860*/  HFMA2.MMA R5, -RZ, RZ, 0, 0 ;  /* 0x00000000ff057435 */ /* 0x000fe200000001ff */
[----:B------:R-:W-:Y:S02]  /*1870*/  IMAD.MOV.U32 R0, RZ, RZ, 0x1 ;  /* 0x00000001ff007424 */ /* 0x000fe400078e00ff */
[----:B------:R-:W-:Y:S08]  /*1880*/  @!P4 BRA `(.L_x_14274) ;  /* 0x000000000018c947 */ /* 0x000ff00003800000 */
[----:B------:R-:W-:Y:S01]  /*1890*/  ISETP.NE.U32.AND P0, PT, R6, -0x1, PT ;  /* 0xffffffff0600780c */ /* 0x000fe20003f05070 */
[----:B------:R-:W-:Y:S02]  /*18a0*/  IMAD.U32 R0, RZ, RZ, UR5 ;  /* 0x00000005ff007e24 */ /* 0x000fe4000f8e00ff */
[----:B------:R-:W-:Y:S01]  /*18b0*/  IMAD.U32 R5, RZ, RZ, UR10 ;  /* 0x0000000aff057e24 */ /* 0x000fe2000f8e00ff */
[----:B------:R-:W-:-:S13]  /*18c0*/  ISETP.NE.AND.EX P0, PT, R7, -0x1, PT, P0 ;  /* 0xffffffff0700780c */ /* 0x000fda0003f05300 */
[----:B------:R-:W-:Y:S01]  /*18d0*/  @P0 IMAD.MOV.U32 R0, RZ, RZ, RZ ;  /* 0x000000ffff000224 */ /* 0x000fe200078e00ff */
[----:B------:R-:W-:-:S07]  /*18e0*/  @P0 MOV R5, RZ ;  /* 0x000000ff00050202 */ /* 0x000fce0000000f00 */
.L_x_14274:
[----:B------:R-:W-:Y:S05]  /*18f0*/  BSYNC B0 ;  /* 0x0000000000007941 */ /* 0x000fea0003800000 */
.L_x_14251:
[----:B------:R-:W-:Y:S01]  /*1900*/  ULDC.64 UR6, c[0x0][0x228] ;  /* 0x00008a0000067ab9 */ /* 0x000fe20000000a00 */
[----:B-----5:R-:W-:Y:S01]  /*1910*/  IMAD.MOV.U32 R10, RZ, RZ, R26 ;  /* 0x000000ffff0a7224 */ /* 0x020fe200078e001a */
[----:B------:R-:W-:Y:S01]  /*1920*/  UIMAD.WIDE.U32 UR6, UR4, 0x8, UR6 ;  /* 0x00000008040678a5 */ /* 0x000fe2000f8e0006 */
[----:B------:R-:W-:Y:S01]  /*1930*/  IMAD.MOV.U32 R11, RZ, RZ, R29 ;  /* 0x000000ffff0b7224 */ /* 0x000fe200078e001d */
[----:B------:R-:W-:Y:S01]  /*1940*/  MOV R8, R24 ;  /* 0x0000001800087202 */ /* 0x000fe20000000f00 */
[----:B------:R-:W-:Y:S01]  /*1950*/  IMAD.MOV.U32 R9, RZ, RZ, R27 ;  /* 0x000000ffff097224 */ /* 0x000fe200078e001b */
[----:B------:R-:W-:Y:S01]  /*1960*/  MOV R14, R28 ;  /* 0x0000001c000e7202 */ /* 0x000fe20000000f00 */
[----:B------:R-:W-:Y:S02]  /*1970*/  IMAD.MOV.U32 R15, RZ, RZ, R31 ;  /* 0x000000ffff0f7224 */ /* 0x000fe400078e001f */
[----:B------:R-:W-:Y:S02]  /*1980*/  IMAD.U32 R6, RZ, RZ, UR6 ;  /* 0x00000006ff067e24 */ /* 0x000fe4000f8e00ff */
[----:B------:R-:W-:-:S02]  /*1990*/  IMAD.U32 R7, RZ, RZ, UR7 ;  /* 0x00000007ff077e24 */ /* 0x000fc4000f8e00ff */
[----:B------:R-:W-:Y:S02]  /*19a0*/  IMAD.MOV.U32 R12, RZ, RZ, R4 ;  /* 0x000000ffff0c7224 */ /* 0x000fe400078e0004 */
[----:B------:R-:W-:-:S04]  /*19b0*/  IMAD.WIDE R6, R22, 0x10, R6 ;  /* 0x0000001016067825 */ /* 0x000fc800078e0206 */
[----:B------:R-:W-:Y:S01]  /*19c0*/  IMAD.MOV.U32 R22, RZ, RZ, R30 ;  /* 0x000000ffff167224 */ /* 0x000fe200078e001e */
[----:B------:R0:W-:Y:S01]  /*19d0*/  STG.E.128 desc[UR8][R6.64], R8 ;  /* 0x0000000806007986 */ /* 0x0001e2000c101d08 */
[----:B------:R-:W-:-:S03]  /*19e0*/  IMAD.MOV.U32 R13, RZ, RZ, R25 ;  /* 0x000000ffff0d7224 */ /* 0x000fc600078e0019 */
[----:B------:R-:W-:Y:S04]  /*19f0*/  STG.E.128 desc[UR8][R6.64+0x1000], R20 ;  /* 0x0010001406007986 */ /* 0x000fe8000c101d08 */
[----:B------:R-:W-:Y:S01]  /*1a00*/  STG.E.128 desc[UR8][R6.64+0x800], R12 ;  /* 0x0008000c06007986 */ /* 0x000fe2000c101d08 */
[----:B0-----:R-:W-:Y:S01]  /*1a10*/  MOV R10, R0 ;  /* 0x00000000000a7202 */ /* 0x001fe20000000f00 */
[----:B------:R-:W-:Y:S02]  /*1a20*/  IMAD.MOV.U32 R11, RZ, RZ, R5 ;  /* 0x000000ffff0b7224 */ /* 0x000fe400078e0005 */
[----:B------:R-:W-:Y:S02]  /*1a30*/  IMAD.MOV.U32 R8, RZ, RZ, R2 ;  /* 0x000000ffff087224 */ /* 0x000fe400078e0002 */
[----:B------:R-:W-:-:S05]  /*1a40*/  IMAD.MOV.U32 R9, RZ, RZ, R3 ;  /* 0x000000ffff097224 */ /* 0x000fca00078e0003 */
[----:B------:R-:W-:Y:S01]  /*1a50*/  STG.E.128 desc[UR8][R6.64+0x1800], R8 ;  /* 0x0018000806007986 */ /* 0x000fe2000c101d08 */
[----:B------:R-:W-:Y:S05]  /*1a60*/  EXIT ;  /* 0x000000000000794d */ /* 0x000fea0003800000 */
.L_x_14249:
[----:B------:R-:W0:Y:S01]  /*1a70*/  S2R R0, SR_TID.X ;  /* 0x0000000000007919 */ /* 0x000e220000002100 */
[----:B------:R-:W-:Y:S01]  /*1a80*/  BSSY B0, `(.L_x_14275) ;  /* 0x0000015000007945 */ /* 0x000fe20003800000 */
[----:B------:R-:W-:Y:S02]  /*1a90*/  CS2R R14, SRZ ;  /* 0x00000000000e7805 */ /* 0x000fe4000001ff00 */
[----:B------:R-:W-:Y:S02]  /*1aa0*/  CS2R R16, SRZ ;  /* 0x0000000000107805 */ /* 0x000fe4000001ff00 */
[----:B0-----:R-:W-:Y:S02]  /*1ab0*/  ISETP.GE.AND P1, PT, R0, UR5, PT ;  /* 0x0000000500007c0c */ /* 0x001fe4000bf26270 */
[----:B------:R-:W-:-:S11]  /*1ac0*/  MOV R3, R0 ;  /* 0x0000000000037202 */ /* 0x000fd60000000f00 */
[----:B------:R-:W-:-:S05]  /*1ad0*/  @!P1 VIADD R3, R0, 0x80 ;  /* 0x0000008000039836 */ /* 0x000fca0000000000 */
[----:B------:R-:W-:-:S13]  /*1ae0*/  ISETP.GE.AND P0, PT, R3, UR5, PT ;  /* 0x0000000503007c0c */ /* 0x000fda000bf06270 */
[C---:B------:R-:W-:Y:S02]  /*1af0*/  @!P0 VIADD R2, R3.reuse, UR4 ;  /* 0x0000000403028c36 */ /* 0x040fe40008000000 */
[----:B------:R-:W-:-:S05]  /*1b00*/  @!P0 VIADD R3, R3, 0x80 ;  /* 0x0000008003038836 */ /* 0x000fca0000000000 */
[----:B------:R-:W-:-:S13]  /*1b10*/  ISETP.GE.AND P2, PT, R3, UR5, PT ;  /* 0x0000000503007c0c */ /* 0x000fda000bf46270 */
[----:B------:R-:W-:Y:S05]  /*1b20*/  @P2 BRA `(.L_x_14276) ;  /* 0x0000000000282947 */ /* 0x000fea0003800000 */
[----:B------:R-:W0:Y:S01]  /*1b30*/  LDC.64 R4, c[0x0][0x230] ;  /* 0x00008c00ff047b82 */ /* 0x000e220000000a00 */
[C---:B------:R-:W-:Y:S01]  /*1b40*/  IADD3 R17, R3.reuse, UR4, RZ ;  /* 0x0000000403117c10 */ /* 0x040fe2000fffe0ff */
[----:B------:R-:W-:-:S05]  /*1b50*/  VIADD R3, R3, 0x80 ;  /* 0x0000008003037836 */ /* 0x000fca0000000000 */
[----:B------:R-:W-:-:S13]  /*1b60*/  ISETP.GE.AND P2, PT, R3, UR5, PT ;  /* 0x0000000503007c0c */ /* 0x000fda000bf46270 */
[----:B------:R-:W-:Y:S02]  /*1b70*/  @!P2 VIADD R7, R3, UR4 ;  /* 0x000000040307ac36 */ /* 0x000fe40008000000 */
[----:B0-----:R-:W-:-:S04]  /*1b80*/  IMAD.WIDE.U32 R16, R17, 0x8, R4 ;  /* 0x0000000811107825 */ /* 0x001fc800078e0004 */
[----:B------:R-:W-:Y:S02]  /*1b90*/  @!P2 IMAD.WIDE.U32 R4, R7, 0x8, R4 ;  /* 0x000000080704a825 */ /* 0x000fe400078e0004 */
[----:B------:R-:W5:Y:S04]  /*1ba0*/  LDG.E.64 R16, desc[UR8][R16.64] ;  /* 0x0000000810107981 */ /* 0x000f68000c1e1b00 */
[----:B------:R0:W5:Y:S01]  /*1bb0*/  @!P2 LDG.E.64 R14, desc[UR8][R4.64] ;  /* 0x00000008040ea981 */ /* 0x000162000c1e1b00 */
[----:B------:R-:W-:-:S07]  /*1bc0*/  @!P2 VIADD R3, R3, 0x80 ;  /* 0x000000800303a836 */ /* 0x000fce0000000000 */
.L_x_14276:
[----:B------:R-:W-:Y:S05]  /*1bd0*/  BSYNC B0 ;  /* 0x0000000000007941 */ /* 0x000fea0003800000 */
.L_x_14275:
[----:B------:R-:W-:Y:S01]  /*1be0*/  ISETP.GE.AND P2, PT, R3, UR5, PT ;  /* 0x0000000503007c0c */ /* 0x000fe2000bf46270 */
[----:B------:R-:W-:Y:S01]  /*1bf0*/  BSSY B0, `(.L_x_14277) ;  /* 0x000000e000007945 */ /* 0x000fe20003800000 */
[----:B------:R-:W-:Y:S02]  /*1c00*/  CS2R R18, SRZ ;  /* 0x0000000000127805 */ /* 0x000fe4000001ff00 */
[----:B------:R-:W-:-:S09]  /*1c10*/  CS2R R20, SRZ ;  /* 0x0000000000147805 */ /* 0x000fd2000001ff00 */
[----:B------:R-:W-:Y:S05]  /*1c20*/  @P2 BRA `(.L_x_14278) ;  /* 0x0000000000282947 */ /* 0x000fea0003800000 */
[----:B0-----:R-:W0:Y:S01]  /*1c30*/  LDC.64 R4, c[0x0][0x230] ;  /* 0x00008c00ff047b82 */ /* 0x001e220000000a00 */
        /* <DEDUP_REMOVED lines=9> */
.L_x_14278:
[----:B------:R-:W-:Y:S05]  /*1cd0*/  BSYNC B0 ;  /* 0x0000000000007941 */ /* 0x000fea0003800000 */
.L_x_14277:
[----:B------:R-:W-:Y:S01]  /*1ce0*/  ISETP.GE.AND P3, PT, R3, UR5, PT ;  /* 0x0000000503007c0c */ /* 0x000fe2000bf66270 */
[----:B------:R-:W2:Y:S01]  /*1cf0*/  @!P0 LDC.64 R6, c[0x0][0x230] ;  /* 0x00008c00ff068b82 */ /* 0x000ea20000000a00 */
[----:B------:R-:W-:Y:S01]  /*1d00*/  @!P1 VIADD R13, R0, UR4 ;  /* 0x00000004000d9c36 */ /* 0x000fe20008000000 */
[----:B------:R-:W-:Y:S01]  /*1d10*/  CS2R R26, SRZ ;  /* 0x00000000001a7805 */ /* 0x000fe2000001ff00 */
[----:B------:R-:W-:-:S05]  /*1d20*/  ULDC UR12, c[0x0][0x21c] ;  /* 0x00008700000c7ab9 */ /* 0x000fca0000000800 */
[----:B01----:R-:W0:Y:S04]  /*1d30*/  @!P1 LDC.64 R4, c[0x0][0x230] ;  /* 0x00008c00ff049b82 */ /* 0x003e280000000a00 */
[C---:B------:R-:W-:Y:S01]  /*1d40*/  @!P3 IADD3 R25, R3.reuse, UR4, RZ ;  /* 0x000000040319bc10 */ /* 0x040fe2000fffe0ff */
[----:B------:R-:W-:-:S03]  /*1d50*/  @!P3 VIADD R3, R3, 0x80 ;  /* 0x000000800303b836 */ /* 0x000fc60000000000 */
[----:B------:R-:W1:Y:S02]  /*1d60*/  @!P3 LDC.64 R8, c[0x0][0x230] ;  /* 0x00008c00ff08bb82 */ /* 0x000e640000000a00 */
[----:B------:R-:W-:-:S13]  /*1d70*/  ISETP.GE.AND P2, PT, R3, UR5, PT ;  /* 0x0000000503007c0c */ /* 0x000fda000bf46270 */
[----:B------:R-:W3:Y:S01]  /*1d80*/  @!P2 LDC.64 R10, c[0x0][0x230] ;  /* 0x00008c00ff0aab82 */ /* 0x000ee20000000a00 */
[----:B------:R-:W-:Y:S02]  /*1d90*/  @!P2 VIADD R23, R3, UR4 ;  /* 0x000000040317ac36 */ /* 0x000fe40008000000 */
[----:B--2---:R-:W-:-:S04]  /*1da0*/  @!P0 IMAD.WIDE.U32 R2, R2, 0x8, R6 ;  /* 0x0000000802028825 */ /* 0x004fc800078e0006 */
[----:B0-----:R-:W-:Y:S01]  /*1db0*/  @!P1 IMAD.WIDE.U32 R4, R13, 0x8, R4 ;  /* 0x000000080d049825 */ /* 0x001fe200078e0004 */
[----:B------:R-:W-:-:S03]  /*1dc0*/  CS2R R12, SRZ ;  /* 0x00000000000c7805 */ /* 0x000fc6000001ff00 */
[----:B-1----:R-:W-:Y:S01]  /*1dd0*/  @!P3 IMAD.WIDE.U32 R8, R25, 0x8, R8 ;  /* 0x000000081908b825 */ /* 0x002fe200078e0008 */
[----:B------:R-:W-:Y:S02]  /*1de0*/  CS2R R24, SRZ ;  /* 0x0000000000187805 */ /* 0x000fe4000001ff00 */
[----:B------:R0:W5:Y:S04]  /*1df0*/  @!P1 LDG.E.64 R12, desc[UR8][R4.64] ;  /* 0x00000008040c9981 */ /* 0x000168000c1e1b00 */
[----:B------:R0:W5:Y:S04]  /*1e00*/  @!P3 LDG.E.64 R26, desc[UR8][R8.64] ;  /* 0x00000008081ab981 */ /* 0x000168000c1e1b00 */
[----:B------:R0:W5:Y:S01]  /*1e10*/  @!P0 LDG.E.64 R24, desc[UR8][R2.64] ;  /* 0x0000000802188981 */ /* 0x000162000c1e1b00 */
[----:B---3--:R-:W-:Y:S01]  /*1e20*/  @!P2 IMAD.WIDE.U32 R6, R23, 0x8, R10 ;  /* 0x000000081706a825 */ /* 0x008fe200078e000a */
[----:B------:R-:W-:-:S06]  /*1e30*/  CS2R R22, SRZ ;  /* 0x0000000000167805 */ /* 0x000fcc000001ff00 */
[----:B------:R0:W5:Y:S01]  /*1e40*/  @!P2 LDG.E.64 R22, desc[UR8][R6.64] ;  /* 0x000000080616a981 */ /* 0x000162000c1e1b00 */
[----:B------:R-:W-:-:S13]  /*1e50*/  ISETP.LE.AND P0, PT, RZ, UR12, PT ;  /* 0x0000000cff007c0c */ /* 0x000fda000bf03270 */
[----:B0-----:R-:W-:Y:S05]  /*1e60*/  @!P0 BRA `(.L_x_14279) ;  /* 0x00000010009c8947 */ /* 0x001fea0003800000 */
[----:B------:R-:W-:Y:S01]  /*1e70*/  ULDC UR13, c[0x0][0x218] ;  /* 0x00008600000d7ab9 */ /* 0x000fe20000000800 */
[----:B------:R-:W-:Y:S01]  /*1e80*/  HFMA2.MMA R32, -RZ, RZ, 0, 5.9604644775390625e-08 ;  /* 0x00000001ff207435 */ /* 0x000fe200000001ff */
[----:B------:R-:W-:Y:S01]  /*1e90*/  ISETP.NE.U32.AND P0, PT, RZ, UR13, PT ;  /* 0x0000000dff007c0c */ /* 0x000fe2000bf05070 */
[----:B------:R-:W-:Y:S01]  /*1ea0*/  HFMA2.MMA R6, -RZ, RZ, 0, 5.9604644775390625e-08 ;  /* 0x00000001ff067435 */ /* 0x000fe200000001ff */
[----:B------:R-:W-:Y:S01]  /*1eb0*/  IMAD.MOV.U32 R33, RZ, RZ, RZ ;  /* 0x000000ffff217224 */ /* 0x000fe200078e00ff */
[----:B------:R-:W-:Y:S01]  /*1ec0*/  HFMA2.MMA R29, -RZ, RZ, 0, 0 ;  /* 0x00000000ff1d7435 */ /* 0x000fe200000001ff */
[----:B------:R-:W-:Y:S01]  /*1ed0*/  ISETP.NE.AND.EX P0, PT, RZ, UR12, PT, P0 ;  /* 0x0000000cff007c0c */ /* 0x000fe2000bf05300 */
[----:B------:R-:W-:Y:S01]  /*1ee0*/  IMAD.MOV.U32 R30, RZ, RZ, 0x1 ;  /* 0x00000001ff1e7424 */ /* 0x000fe200078e00ff */
[----:B------:R-:W-:Y:S01]  /*1ef0*/  MOV R10, 0x1 ;  /* 0x00000001000a7802 */ /* 0x000fe20000000f00 */
[----:B------:R-:W-:Y:S01]  /*1f00*/  IMAD.MOV.U32 R31, RZ, RZ, RZ ;  /* 0x000000ffff1f7224 */ /* 0x000fe200078e00ff */
[----:B------:R-:W-:Y:S01]  /*1f10*/  MOV R2, 0x1 ;  /* 0x0000000100027802 */ /* 0x000fe20000000f00 */
[----:B------:R-:W-:-:S02]  /*1f20*/  IMAD.MOV.U32 R11, RZ, RZ, RZ ;  /* 0x000000ffff0b7224 */ /* 0x000fc400078e00ff */
[----:B------:R-:W-:Y:S02]  /*1f30*/  IMAD.MOV.U32 R8, RZ, RZ, 0x1 ;  /* 0x00000001ff087424 */ /* 0x000fe400078e00ff */
[----:B------:R-:W-:Y:S02]  /*1f40*/  IMAD.MOV.U32 R9, RZ, RZ, RZ ;  /* 0x000000ffff097224 */ /* 0x000fe400078e00ff */
[----:B------:R-:W-:Y:S02]  /*1f50*/  IMAD.MOV.U32 R7, RZ, RZ, RZ ;  /* 0x000000ffff077224 */ /* 0x000fe400078e00ff */
[----:B------:R-:W-:Y:S02]  /*1f60*/  IMAD.MOV.U32 R4, RZ, RZ, 0x1 ;  /* 0x00000001ff047424 */ /* 0x000fe400078e00ff */
[----:B------:R-:W-:Y:S02]  /*1f70*/  IMAD.MOV.U32 R5, RZ, RZ, RZ ;  /* 0x000000ffff057224 */ /* 0x000fe400078e00ff */
[----:B------:R-:W-:-:S02]  /*1f80*/  IMAD.MOV.U32 R3, RZ, RZ, RZ ;  /* 0x000000ffff037224 */ /* 0x000fc400078e00ff */
[----:B------:R-:W-:Y:S01]  /*1f90*/  IMAD.MOV.U32 R28, RZ, RZ, 0x1 ;  /* 0x00000001ff1c7424 */ /* 0x000fe200078e00ff */
[----:B------:R-:W-:Y:S06]  /*1fa0*/  @!P0 BRA `(.L_x_14280) ;  /* 0x0000001800408947 */ /* 0x000fec0003800000 */
[----:B------:R-:W-:Y:S01]  /*1fb0*/  VIADD R34, R0, 0x80 ;  /* 0x0000008000227836 */ /* 0x000fe20000000000 */
[----:B------:R-:W-:Y:S04]  /*1fc0*/  BSSY B0, `(.L_x_14281) ;  /* 0x0000022000007945 */ /* 0x000fe80003800000 */
[----:B------:R-:W-:Y:S01]  /*1fd0*/  ISETP.GE.AND P3, PT, R34, UR5, PT ;  /* 0x0000000522007c0c */ /* 0x000fe2000bf66270 */
[----:B------:R-:W-:-:S05]  /*1fe0*/  VIADD R34, R0, 0x100 ;  /* 0x0000010000227836 */ /* 0x000fca0000000000 */
[----:B------:R-:W-:Y:S02]  /*1ff0*/  ISETP.GE.AND P2, PT, R34, UR5, PT ;  /* 0x0000000522007c0c */ /* 0x000fe4000bf46270 */
[----:B------:R-:W-:-:S04]  /*2000*/  IADD3 R34, R0, 0x180, RZ ;  /* 0x0000018000227810 */ /* 0x000fc80007ffe0ff */
[----:B------:R-:W-:Y:S01]  /*2010*/  ISETP.GE.AND P0, PT, R34, UR5, PT ;  /* 0x0000000522007c0c */ /* 0x000fe2000bf06270 */
[----:B------:R-:W-:-:S12]  /*2020*/  @P1 BRA `(.L_x_14282) ;  /* 0x00000000006c1947 */ /* 0x000fd80003800000 */
[----:B------:R-:W-:Y:S01]  /*2030*/  IMAD.MOV.U32 R28, RZ, RZ, 0x1 ;  /* 0x00000001ff1c7424 */ /* 0x000fe200078e00ff */
[----:B------:R-:W-:Y:S01]  /*2040*/  ULDC.64 UR6, c[0x0][0x218] ;  /* 0x0000860000067ab9 */ /* 0x000fe20000000a00 */
[----:B------:R-:W-:-:S07]  /*2050*/  IMAD.MOV.U32 R29, RZ, RZ, RZ ;  /* 0x000000ffff1d7224 */ /* 0x000fce00078e00ff */
.L_x_14283:
[----:B------:R-:W-:Y:S01]  /*2060*/  ULOP3.LUT UR10, UR6, 0x1, URZ, 0xc0, !UPT ;  /* 0x00000001060a7892 */ /* 0x000fe2000f8ec03f */
[----:B-----5:R-:W-:-:S03]  /*2070*/  IMAD R35, R13, R12, RZ ;  /* 0x0000000c0d237224 */ /* 0x020fc600078e02ff */
[----:B------:R-:W-:Y:S01]  /*2080*/  UISETP.NE.U32.AND UP0, UPT, UR10, 0x1, UPT ;  /* 0x000000010a00788c */ /* 0x000fe2000bf05070 */
[----:B------:R-:W-:-:S03]  /*2090*/  IMAD R35, R12, R13, R35 ;  /* 0x0000000d0c237224 */ /* 0x000fc600078e0223 */
[----:B------:R-:W-:-:S06]  /*20a0*/  UISETP.NE.U32.AND.EX UP0, UPT, URZ, URZ, UPT, UP0 ;  /* 0x0000003f3f00728c */ /* 0x000fcc000bf05100 */
[----:B------:R-:W-:Y:S01]  /*20b0*/  PLOP3.LUT P4, PT, PT, PT, UP0, 0x80, 0x0 ;  /* 0x000000000000781c */ /* 0x000fe20003f8f008 */
[----:B------:R-:W-:Y:S02]  /*20c0*/  UIADD3 UR10, UP0, UR6, 0x1, URZ ;  /* 0x00000001060a7890 */ /* 0x000fe4000ff1e03f */
[----:B------:R-:W-:Y:S01]  /*20d0*/  ULEA.HI UR6, UP1, UR7, UR6, URZ, 0x1 ;  /* 0x0000000607067291 */ /* 0x000fe2000f83083f */
[----:B------:R-:W-:Y:S01]  /*20e0*/  SEL R13, R13, RZ, !P4 ;  /* 0x000000ff0d0d7207 */ /* 0x000fe20006000000 */
[----:B------:R-:W-:Y:S02]  /*20f0*/  UIADD3.X UR11, URZ, UR7, URZ, UP0, !UPT ;  /* 0x000000073f0b7290 */ /* 0x000fe400087fe43f */
[----:B------:R-:W-:Y:S02]  /*2100*/  UISETP.GT.U32.AND UP0, UPT, UR10, 0x2, UPT ;  /* 0x000000020a00788c */ /* 0x000fe4000bf04070 */
[----:B------:R-:W-:Y:S01]  /*2110*/  IMAD R34, R13, R28, RZ ;  /* 0x0000001c0d227224 */ /* 0x000fe200078e02ff */
[----:B------:R-:W-:Y:S01]  /*2120*/  SEL R13, R12, 0x1, !P4 ;  /* 0x000000010c0d7807 */ /* 0x000fe20006000000 */
[----:B------:R-:W-:-:S02]  /*2130*/  UISETP.GT.U32.AND.EX UP0, UPT, UR11, URZ, UPT, UP0 ;  /* 0x0000003f0b00728c */ /* 0x000fc4000bf04100 */
[----:B------:R-:W-:Y:S02]  /*2140*/  UIADD3.X UR7, URZ, UR7, URZ, UP1, !UPT ;  /* 0x000000073f077290 */ /* 0x000fe40008ffe43f */
[----:B------:R-:W-:Y:S02]  /*2150*/  IMAD R37, R29, R13, R34 ;  /* 0x0000000d1d257224 */ /* 0x000fe400078e0222 */
[----:B------:R-:W-:Y:S01]  /*2160*/  PLOP3.LUT P4, PT, PT, PT, UP0, 0x80, 0x0 ;  /* 0x000000000000781c */ /* 0x000fe20003f8f008 */
[----:B------:R-:W-:Y:S01]  /*2170*/  IMAD.WIDE.U32 R28, R13, R28, RZ ;  /* 0x0000001c0d1c7225 */ /* 0x000fe200078e00ff */
[----:B------:R-:W-:Y:S02]  /*2180*/  USHF.R.S64 UR6, UR6, 0x1, UR7 ;  /* 0x0000000106067899 */ /* 0x000fe40008001007 */
[----:B------:R-:W-:Y:S01]  /*2190*/  USHF.R.S32.HI UR7, URZ, 0x1, UR7 ;  /* 0x000000013f077899 */ /* 0x000fe20008011407 */
[----:B------:R-:W-:Y:S01]  /*21a0*/  IMAD.WIDE.U32 R12, R12, R12, RZ ;  /* 0x0000000c0c0c7225 */ /* 0x000fe200078e00ff */
[----:B------:R-:W-:-:S03]  /*21b0*/  IADD3 R29, R29, R37, RZ ;  /* 0x000000251d1d7210 */ /* 0x000fc60007ffe0ff */
[----:B------:R-:W-:-:S04]  /*21c0*/  IMAD.IADD R13, R13, 0x1, R35 ;  /* 0x000000010d0d7824 */ /* 0x000fc800078e0223 */
[----:B------:R-:W-:Y:S05]  /*21d0*/  @P4 BRA `(.L_x_14283) ;  /* 0xfffffffc00a04947 */ /* 0x000fea000383ffff */
.L_x_14282:
[----:B------:R-:W-:Y:S05]  /*21e0*/  BSYNC B0 ;  /* 0x0000000000007941 */ /* 0x000fea0003800000 */
.L_x_14281:
[----:B------:R-:W-:Y:S04]  /*21f0*/  BSSY B0, `(.L_x_14284) ;  /* 0x000001d000007945 */ /* 0x000fe80003800000 */
[----:B------:R-:W-:Y:S05]  /*2200*/  @P3 BRA `(.L_x_14285) ;  /* 0x00000000006c3947 */ /* 0x000fea0003800000 */
[----:B------:R-:W-:Y:S01]  /*2210*/  IMAD.MOV.U32 R2, RZ, RZ, 0x1 ;  /* 0x00000001ff027424 */ /* 0x000fe200078e00ff */
[----:B------:R-:W-:Y:S01]  /*2220*/  MOV R3, RZ ;  /* 0x000000ff00037202 */ /* 0x000fe20000000f00 */
[----:B------:R-:W-:-:S06]  /*2230*/  ULDC.64 UR6, c[0x0][0x218] ;  /* 0x0000860000067ab9 */ /* 0x000fcc0000000a00 */
.L_x_14286:
[----:B------:R-:W-:Y:S01]  /*2240*/  ULOP3.LUT UR10, UR6, 0x1, URZ, 0xc0, !UPT ;  /* 0x00000001060a7892 */ /* 0x000fe2000f8ec03f */
[----:B-----5:R-:W-:-:S03]  /*2250*/  IMAD R13, R25, R24, RZ ;  /* 0x00000018190d7224 */ /* 0x020fc600078e02ff */
[----:B------:R-:W-:Y:S01]  /*2260*/  UISETP.NE.U32.AND UP0, UPT, UR10, 0x1, UPT ;  /* 0x000000010a00788c */ /* 0x000fe2000bf05070 */
[----:B------:R-:W-:Y:S01]  /*2270*/  IMAD R13, R24, R25, R13 ;  /* 0x00000019180d7224 */ /* 0x000fe200078e020d */
[----:B------:R-:W-:Y:S02]  /*2280*/  ULEA.HI UR10, UP1, UR7, UR6, URZ, 0x1 ;  /* 0x00000006070a7291 */ /* 0x000fe4000f83083f */
[----:B------:R-:W-:Y:S02]  /*2290*/  UISETP.NE.U32.AND.EX UP0, UPT, URZ, URZ, UPT, UP0 ;  /* 0x0000003f3f00728c */ /* 0x000fe4000bf05100 */
[----:B------:R-:W-:-:S04]  /*22a0*/  UIADD3.X UR11, URZ, UR7, URZ, UP1, !UPT ;  /* 0x000000073f0b7290 */ /* 0x000fc80008ffe43f */
[----:B------:R-:W-:Y:S01]  /*22b0*/  PLOP3.LUT P3, PT, PT, PT, UP0, 0x80, 0x0 ;  /* 0x000000000000781c */ /* 0x000fe20003f6f008 */
[----:B------:R-:W-:-:S03]  /*22c0*/  UIADD3 UR6, UP0, UR6, 0x1, URZ ;  /* 0x0000000106067890 */ /* 0x000fc6000ff1e03f */
[----:B------:R-:W-:Y:S01]  /*22d0*/  SEL R25, R25, RZ, !P3 ;  /* 0x000000ff19197207 */ /* 0x000fe20005800000 */
[----:B------:R-:W-:Y:S01]  /*22e0*/  UIADD3.X UR7, URZ, UR7, URZ, UP0, !UPT ;  /* 0x000000073f077290 */ /* 0x000fe200087fe43f */
[----:B------:R-:W-:Y:S01]  /*22f0*/  SEL R12, R24, 0x1, !P3 ;  /* 0x00000001180c7807 */ /* 0x000fe20005800000 */
[----:B------:R-:W-:Y:S02]  /*2300*/  UISETP.GT.U32.AND UP0, UPT, UR6, 0x2, UPT ;  /* 0x000000020600788c */ /* 0x000fe4000bf04070 */
[----:B------:R-:W-:Y:S01]  /*2310*/  IMAD R25, R25, R2, RZ ;  /* 0x0000000219197224 */ /* 0x000fe200078e02ff */
[----:B------:R-:W-:Y:S02]  /*2320*/  USHF.R.S64 UR6, UR10, 0x1, UR11 ;  /* 0x000000010a067899 */ /* 0x000fe4000800100b */
[----:B------:R-:W-:Y:S01]  /*2330*/  UISETP.GT.U32.AND.EX UP0, UPT, UR7, URZ, UPT, UP0 ;  /* 0x0000003f0700728c */ /* 0x000fe2000bf04100 */
[----:B------:R-:W-:Y:S01]  /*2340*/  IMAD R35, R3, R12, R25 ;  /* 0x0000000c03237224 */ /* 0x000fe200078e0219 */
[----:B------:R-:W-:Y:S01]  /*2350*/  USHF.R.S32.HI UR7, URZ, 0x1, UR11 ;  /* 0x000000013f077899 */ /* 0x000fe2000801140b */
[----:B------:R-:W-:-:S03]  /*2360*/  IMAD.WIDE.U32 R2, R12, R2, RZ ;  /* 0x000000020c027225 */ /* 0x000fc600078e00ff */
[----:B------:R-:W-:Y:S01]  /*2370*/  PLOP3.LUT P3, PT, PT, PT, UP0, 0x80, 0x0 ;  /* 0x000000000000781c */ /* 0x000fe20003f6f008 */
[----:B------:R-:W-:-:S04]  /*2380*/  IMAD.WIDE.U32 R24, R24, R24, RZ ;  /* 0x0000001818187225 */ /* 0x000fc800078e00ff */
[----:B------:R-:W-:Y:S02]  /*2390*/  IMAD.IADD R3, R3, 0x1, R35 ;  /* 0x0000000103037824 */ /* 0x000fe400078e0223 */
[----:B------:R-:W-:-:S06]  /*23a0*/  IMAD.IADD R25, R25, 0x1, R13 ;  /* 0x0000000119197824 */ /* 0x000fcc00078e020d */
[----:B------:R-:W-:Y:S05]  /*23b0*/  @P3 BRA `(.L_x_14286) ;  /* 0xfffffffc00a03947 */ /* 0x000fea000383ffff */
.L_x_14285:
[----:B------:R-:W-:Y:S05]  /*23c0*/  BSYNC B0 ;  /* 0x0000000000007941 */ /* 0x000fea0003800000 */
.L_x_14284:
[C---:B-----5:R-:W-:Y:S01]  /*23d0*/  VIADD R24, R0.reuse, 0x300 ;  /* 0x0000030000187836 */ /* 0x060fe20000000000 */
[C---:B------:R-:W-:Y:S01]  /*23e0*/  IADD3 R12, R0.reuse, 0x200, RZ ;  /* 0x00000200000c7810 */ /* 0x040fe20007ffe0ff */
[----:B------:R-:W-:Y:S01]  /*23f0*/  VIADD R13, R0, 0x280 ;  /* 0x00000280000d7836 */ /* 0x000fe20000000000 */
[----:B------:R-:W-:Y:S02]  /*2400*/  BSSY B0, `(.L_x_14287) ;  /* 0x0000021000007945 */ /* 0x000fe40003800000 */
[----:B------:R-:W-:Y:S02]  /*2410*/  ISETP.GE.AND P5, PT, R24, UR5, PT ;  /* 0x0000000518007c0c */ /* 0x000fe4000bfa6270 */
[----:B------:R-:W-:Y:S02]  /*2420*/  ISETP.GE.AND P3, PT, R12, UR5, PT ;  /* 0x000000050c007c0c */ /* 0x000fe4000bf66270 */
[----:B------:R-:W-:Y:S02]  /*2430*/  ISETP.GE.AND P4, PT, R13, UR5, PT ;  /* 0x000000050d007c0c */ /* 0x000fe4000bf86270 */
[----:B------:R-:W-:Y:S01]  /*2440*/  IADD3 R24, R0, 0x380, RZ ;  /* 0x0000038000187810 */ /* 0x000fe20007ffe0ff */
[----:B------:R-:W-:Y:S10]  /*2450*/  @P2 BRA `(.L_x_14288) ;  /* 0x00000000006c2947 */ /* 0x000ff40003800000 */
[----:B------:R-:W-:Y:S01]  /*2460*/  IMAD.MOV.U32 R4, RZ, RZ, 0x1 ;  /* 0x00000001ff047424 */ /* 0x000fe200078e00ff */
[----:B------:R-:W-:Y:S01]  /*2470*/  ULDC.64 UR6, c[0x0][0x218] ;  /* 0x0000860000067ab9 */ /* 0x000fe20000000a00 */
[----:B------:R-:W-:-:S07]  /*2480*/  IMAD.MOV.U32 R5, RZ, RZ, RZ ;  /* 0x000000ffff057224 */ /* 0x000fce00078e00ff */
.L_x_14289:
[----:B------:R-:W-:Y:S01]  /*2490*/  ULOP3.LUT UR10, UR6, 0x1, URZ, 0xc0, !UPT ;  /* 0x00000001060a7892 */ /* 0x000fe2000f8ec03f */
[----:B------:R-:W-:-:S03]  /*24a0*/  IMAD R25, R17, R16, RZ ;  /* 0x0000001011197224 */ /* 0x000fc600078e02ff */
[----:B------:R-:W-:Y:S01]  /*24b0*/  UISETP.NE.U32.AND UP0, UPT, UR10, 0x1, UPT ;  /* 0x000000010a00788c */ /* 0x000fe2000bf05070 */
[----:B------:R-:W-:-:S03]  /*24c0*/  IMAD R25, R16, R17, R25 ;  /* 0x0000001110197224 */ /* 0x000fc600078e0219 */
[----:B------:R-:W-:-:S06]  /*24d0*/  UISETP.NE.U32.AND.EX UP0, UPT, URZ, URZ, UPT, UP0 ;  /* 0x0000003f3f00728c */ /* 0x000fcc000bf05100 */
[----:B------:R-:W-:Y:S01]  /*24e0*/  PLOP3.LUT P2, PT, PT, PT, UP0, 0x80, 0x0 ;  /* 0x000000000000781c */ /* 0x000fe20003f4f008 */
[----:B------:R-:W-:Y:S02]  /*24f0*/  ULEA.HI UR10, UP0, UR7, UR6, URZ, 0x1 ;  /* 0x00000006070a7291 */ /* 0x000fe4000f81083f */
[----:B------:R-:W-:Y:S01]  /*2500*/  UIADD3 UR6, UP1, UR6, 0x1, URZ ;  /* 0x0000000106067890 */ /* 0x000fe2000ff3e03f */
[----:B------:R-:W-:Y:S01]  /*2510*/  SEL R13, R17, RZ, !P2 ;  /* 0x000000ff110d7207 */ /* 0x000fe20005000000 */
[----:B------:R-:W-:Y:S01]  /*2520*/  UIADD3.X UR11, URZ, UR7, URZ, UP0, !UPT ;  /* 0x000000073f0b7290 */ /* 0x000fe200087fe43f */
[C---:B------:R-:W-:Y:S01]  /*2530*/  SEL R12, R16.reuse, 0x1, !P2 ;  /* 0x00000001100c7807 */ /* 0x040fe20005000000 */
[----:B------:R-:W-:Y:S01]  /*2540*/  UIADD3.X UR7, URZ, UR7, URZ, UP1, !UPT ;  /* 0x000000073f077290 */ /* 0x000fe20008ffe43f */
[----:B------:R-:W-:Y:S01]  /*2550*/  IMAD.WIDE.U32 R16, R16, R16, RZ ;  /* 0x0000001010107225 */ /* 0x000fe200078e00ff */
[----:B------:R-:W-:Y:S02]  /*2560*/  UISETP.GT.U32.AND UP0, UPT, UR6, 0x2, UPT ;  /* 0x000000020600788c */ /* 0x000fe4000bf04070 */
[----:B------:R-:W-:Y:S01]  /*2570*/  USHF.R.S64 UR6, UR10, 0x1, UR11 ;  /* 0x000000010a067899 */ /* 0x000fe2000800100b */
[----:B------:R-:W-:Y:S01]  /*2580*/  IMAD R13, R13, R4, RZ ;  /* 0x000000040d0d7224 */ /* 0x000fe200078e02ff */
[----:B------:R-:W-:Y:S01]  /*2590*/  UISETP.GT.U32.AND.EX UP0, UPT, UR7, URZ, UPT, UP0 ;  /* 0x0000003f0700728c */ /* 0x000fe2000bf04100 */
[----:B------:R-:W-:Y:S01]  /*25a0*/  IMAD.IADD R17, R17, 0x1, R25 ;  /* 0x0000000111117824 */ /* 0x000fe200078e0219 */
[----:B------:R-:W-:Y:S01]  /*25b0*/  USHF.R.S32.HI UR7, URZ, 0x1, UR11 ;  /* 0x000000013f077899 */ /* 0x000fe2000801140b */
[----:B------:R-:W-:-:S02]  /*25c0*/  IMAD R13, R5, R12, R13 ;  /* 0x0000000c050d7224 */ /* 0x000fc400078e020d */
[----:B------:R-:W-:Y:S01]  /*25d0*/  IMAD.WIDE.U32 R4, R12, R4, RZ ;  /* 0x000000040c047225 */ /* 0x000fe200078e00ff */
[----:B------:R-:W-:-:S04]  /*25e0*/  PLOP3.LUT P2, PT, PT, PT, UP0, 0x80, 0x0 ;  /* 0x000000000000781c */ /* 0x000fc80003f4f008 */
[----:B------:R-:W-:-:S09]  /*25f0*/  IADD3 R5, R5, R13, RZ ;  /* 0x0000000d05057210 */ /* 0x000fd20007ffe0ff */
[----:B------:R-:W-:Y:S05]  /*2600*/  @P2 BRA `(.L_x_14289) ;  /* 0xfffffffc00a02947 */ /* 0x000fea000383ffff */
.L_x_14288:
[----:B------:R-:W-:Y:S05]  /*2610*/  BSYNC B0 ;  /* 0x0000000000007941 */ /* 0x000fea0003800000 */
.L_x_14287:
[----:B------:R-:W-:Y:S01]  /*2620*/  BSSY B0, `(.L_x_14290) ;  /* 0x000001e000007945 */ /* 0x000fe20003800000 */
[----:B------:R-:W-:-:S03]  /*2630*/  ISETP.GE.AND P2, PT, R24, UR5, PT ;  /* 0x0000000518007c0c */ /* 0x000fc6000bf46270 */
[----:B------:R-:W-:Y:S10]  /*2640*/  @P0 BRA `(.L_x_14291) ;  /* 0x00000000006c0947 */ /* 0x000ff40003800000 */
[----:B------:R-:W-:Y:S01]  /*2650*/  HFMA2.MMA R7, -RZ, RZ, 0, 0 ;  /* 0x00000000ff077435 */ /* 0x000fe200000001ff */
[----:B------:R-:W-:Y:S01]  /*2660*/  IMAD.MOV.U32 R6, RZ, RZ, 0x1 ;  /* 0x00000001ff067424 */ /* 0x000fe200078e00ff */
[----:B------:R-:W-:-:S09]  /*2670*/  ULDC.64 UR6, c[0x0][0x218] ;  /* 0x0000860000067ab9 */ /* 0x000fd20000000a00 */
.L_x_14292:
[----:B------:R-:W-:Y:S01]  /*2680*/  ULOP3.LUT UR10, UR6, 0x1, URZ, 0xc0, !UPT ;  /* 0x00000001060a7892 */ /* 0x000fe2000f8ec03f */
[----:B------:R-:W-:-:S03]  /*2690*/  IMAD R16, R15, R14, RZ ;  /* 0x0000000e0f107224 */ /* 0x000fc600078e02ff */
[----:B------:R-:W-:Y:S01]  /*26a0*/  UISETP.NE.U32.AND UP0, UPT, UR10, 0x1, UPT ;  /* 0x000000010a00788c */ /* 0x000fe2000bf05070 */
[----:B------:R-:W-:Y:S01]  /*26b0*/  IMAD R17, R14, R15, R16 ;  /* 0x0000000f0e117224 */ /* 0x000fe200078e0210 */
[----:B------:R-:W-:Y:S02]  /*26c0*/  UIADD3 UR10, UP1, UR6, 0x1, URZ ;  /* 0x00000001060a7890 */ /* 0x000fe4000ff3e03f */
[----:B------:R-:W-:Y:S02]  /*26d0*/  UISETP.NE.U32.AND.EX UP0, UPT, URZ, URZ, UPT, UP0 ;  /* 0x0000003f3f00728c */ /* 0x000fe4000bf05100 */
[----:B------:R-:W-:Y:S02]  /*26e0*/  UIADD3.X UR11, URZ, UR7, URZ, UP1, !UPT ;  /* 0x000000073f0b7290 */ /* 0x000fe40008ffe43f */
[----:B------:R-:W-:Y:S02]  /*26f0*/  UISETP.GT.U32.AND UP1, UPT, UR10, 0x2, UPT ;  /* 0x000000020a00788c */ /* 0x000fe4000bf24070 */
[----:B------:R-:W-:Y:S01]  /*2700*/  PLOP3.LUT P0, PT, PT, PT, UP0, 0x80, 0x0 ;  /* 0x000000000000781c */ /* 0x000fe20003f0f008 */
[----:B------:R-:W-:-:S02]  /*2710*/  ULEA.HI UR6, UP0, UR7, UR6, URZ, 0x1 ;  /* 0x0000000607067291 */ /* 0x000fc4000f81083f */
[----:B------:R-:W-:Y:S01]  /*2720*/  UISETP.GT.U32.AND.EX UP1, UPT, UR11, URZ, UPT, UP1 ;  /* 0x0000003f0b00728c */ /* 0x000fe2000bf24110 */
[----:B------:R-:W-:Y:S01]  /*2730*/  SEL R13, R15, RZ, !P0 ;  /* 0x000000ff0f0d7207 */ /* 0x000fe20004000000 */
[----:B------:R-:W-:Y:S01]  /*2740*/  UIADD3.X UR7, URZ, UR7, URZ, UP0, !UPT ;  /* 0x000000073f077290 */ /* 0x000fe200087fe43f */
[C---:B------:R-:W-:Y:S01]  /*2750*/  SEL R12, R14.reuse, 0x1, !P0 ;  /* 0x000000010e0c7807 */ /* 0x040fe20004000000 */
[----:B------:R-:W-:Y:S02]  /*2760*/  IMAD.WIDE.U32 R14, R14, R14, RZ ;  /* 0x0000000e0e0e7225 */ /* 0x000fe400078e00ff */
[----:B------:R-:W-:Y:S01]  /*2770*/  PLOP3.LUT P0, PT, PT, PT, UP1, 0x80, 0x0 ;  /* 0x000000000000781c */ /* 0x000fe20003f0f018 */
[----:B------:R-:W-:Y:S01]  /*2780*/  USHF.R.S64 UR6, UR6, 0x1, UR7 ;  /* 0x0000000106067899 */ /* 0x000fe20008001007 */
[----:B------:R-:W-:Y:S01]  /*2790*/  IMAD R13, R13, R6, RZ ;  /* 0x000000060d0d7224 */ /* 0x000fe200078e02ff */
[----:B------:R-:W-:Y:S01]  /*27a0*/  USHF.R.S32.HI UR7, URZ, 0x1, UR7 ;  /* 0x000000013f077899 */ /* 0x000fe20008011407 */
[----:B------:R-:W-:-:S02]  /*27b0*/  IMAD.IADD R15, R15, 0x1, R17 ;  /* 0x000000010f0f7824 */ /* 0x000fc400078e0211 */
[----:B------:R-:W-:Y:S02]  /*27c0*/  IMAD R13, R7, R12, R13 ;  /* 0x0000000c070d7224 */ /* 0x000fe400078e020d */
[----:B------:R-:W-:-:S04]  /*27d0*/  IMAD.WIDE.U32 R6, R12, R6, RZ ;  /* 0x000000060c067225 */ /* 0x000fc800078e00ff */
[----:B------:R-:W-:Y:S01]  /*27e0*/  IMAD.IADD R7, R7, 0x1, R13 ;  /* 0x0000000107077824 */ /* 0x000fe200078e020d */
[----:B------:R-:W-:Y:S06]  /*27f0*/  @P0 BRA `(.L_x_14292) ;  /* 0xfffffffc00a00947 */ /* 0x000fec000383ffff */
.L_x_14291:
[----:B------:R-:W-:Y:S05]  /*2800*/  BSYNC B0 ;  /* 0x0000000000007941 */ /* 0x000fea0003800000 */
.L_x_14290:
[----:B------:R-:W-:Y:S04]  /*2810*/  BSSY B0, `(.L_x_14293) ;  /* 0x000001d000007945 */ /* 0x000fe80003800000 */
[----:B------:R-:W-:Y:S05]  /*2820*/  @P3 BRA `(.L_x_14294) ;  /* 0x00000000006c3947 */ /* 0x000fea0003800000 */
[----:B------:R-:W-:Y:S01]  /*2830*/  MOV R8, 0x1 ;  /* 0x0000000100087802 */ /* 0x000fe20000000f00 */
[----:B------:R-:W-:Y:S01]  /*2840*/  IMAD.MOV.U32 R9, RZ, RZ, RZ ;  /* 0x000000ffff097224 */ /* 0x000fe200078e00ff */
[----:B------:R-:W-:-:S06]  /*2850*/  ULDC.64 UR6, c[0x0][0x218] ;  /* 0x0000860000067ab9 */ /* 0x000fcc0000000a00 */
.L_x_14295:
        /* <DEDUP_REMOVED lines=19> */
[----:B------:R-:W-:-:S02]  /*2990*/  IADD3 R21, R21, R15, RZ ;  /* 0x0000000f15157210 */ /* 0x000fc40007ffe0ff */
[----:B------:R-:W-:Y:S02]  /*29a0*/  IMAD R13, R9, R12, R13 ;  /* 0x0000000c090d7224 */ /* 0x000fe400078e020d */
[----:B------:R-:W-:-:S04]  /*29b0*/  IMAD.WIDE.U32 R8, R12, R8, RZ ;  /* 0x000000080c087225 */ /* 0x000fc800078e00ff */
[----:B------:R-:W-:Y:S01]  /*29c0*/  IMAD.IADD R9, R9, 0x1, R13 ;  /* 0x0000000109097824 */ /* 0x000fe200078e020d */
[----:B------:R-:W-:Y:S06]  /*29d0*/  @P0 BRA `(.L_x_14295) ;  /* 0xfffffffc00a00947 */ /* 0x000fec000383ffff */
.L_x_14294:
[----:B------:R-:W-:Y:S05]  /*29e0*/  BSYNC B0 ;  /* 0x0000000000007941 */ /* 0x000fea0003800000 */
.L_x_14293:
[----:B------:R-:W-:Y:S04]  /*29f0*/  BSSY B0, `(.L_x_14296) ;  /* 0x000001d000007945 */ /* 0x000fe80003800000 */
[----:B------:R-:W-:Y:S05]  /*2a00*/  @P4 BRA `(.L_x_14297) ;  /* 0x00000000006c4947 */ /* 0x000fea0003800000 */
[----:B------:R-:W-:Y:S01]  /*2a10*/  IMAD.MOV.U32 R10, RZ, RZ, 0x1 ;  /* 0x00000001ff0a7424 */ /* 0x000fe200078e00ff */
[----:B------:R-:W-:Y:S01]  /*2a20*/  ULDC.64 UR6, c[0x0][0x218] ;  /* 0x0000860000067ab9 */ /* 0x000fe20000000a00 */
[----:B------:R-:W-:-:S07]  /*2a30*/  IMAD.MOV.U32 R11, RZ, RZ, RZ ;  /* 0x000000ffff0b7224 */ /* 0x000fce00078e00ff */
.L_x_14298:
        /* <DEDUP_REMOVED lines=21> */
[----:B------:R-:W-:-:S05]  /*2b90*/  IMAD.WIDE.U32 R10, R12, R10, RZ ;  /* 0x0000000a0c0a7225 */ /* 0x000fca00078e00ff */
[----:B------:R-:W-:Y:S01]  /*2ba0*/  IADD3 R11, R11, R13, RZ ;  /* 0x0000000d0b0b7210 */ /* 0x000fe20007ffe0ff */
[----:B------:R-:W-:Y:S06]  /*2bb0*/  @P0 BRA `(.L_x_14298) ;  /* 0xfffffffc00a00947 */ /* 0x000fec000383ffff */
.L_x_14297:
[----:B------:R-:W-:Y:S05]  /*2bc0*/  BSYNC B0 ;  /* 0x0000000000007941 */ /* 0x000fea0003800000 */
.L_x_14296:
[----:B------:R-:W-:Y:S04]  /*2bd0*/  BSSY B0, `(.L_x_14299) ;  /* 0x000001d000007945 */ /* 0x000fe80003800000 */
[----:B------:R-:W-:Y:S05]  /*2be0*/  @P5 BRA `(.L_x_14300) ;  /* 0x00000000006c5947 */ /* 0x000fea0003800000 */
[----:B------:R-:W-:Y:S01]  /*2bf0*/  HFMA2.MMA R31, -RZ, RZ, 0, 0 ;  /* 0x00000000ff1f7435 */ /* 0x000fe200000001ff */
[----:B------:R-:W-:Y:S01]  /*2c00*/  IMAD.MOV.U32 R30, RZ, RZ, 0x1 ;  /* 0x00000001ff1e7424 */ /* 0x000fe200078e00ff */
[----:B------:R-:W-:-:S09]  /*2c10*/  ULDC.64 UR6, c[0x0][0x218] ;  /* 0x0000860000067ab9 */ /* 0x000fd20000000a00 */
.L_x_14301:
        /* <DEDUP_REMOVED lines=24> */
.L_x_14300:
[----:B------:R-:W-:Y:S05]  /*2da0*/  BSYNC B0 ;  /* 0x0000000000007941 */ /* 0x000fea0003800000 */
.L_x_14299:
[----:B------:R-:W-:Y:S04]  /*2db0*/  BSSY B0, `(.L_x_14302) ;  /* 0x0000031000007945 */ /* 0x000fe80003800000 */
[----:B------:R-:W-:Y:S05]  /*2dc0*/  @P2 BRA `(.L_x_14303) ;  /* 0x0000000000bc2947 */ /* 0x000fea0003800000 */
[----:B------:R-:W-:Y:S01]  /*2dd0*/  ULOP3.LUT UR6, UR13, 0x1, URZ, 0xc0, !UPT ;  /* 0x000000010d067892 */ /* 0x000fe2000f8ec03f */
[----:B------:R-:W-:-:S03]  /*2de0*/  IMAD R15, R23, R22, RZ ;  /* 0x00000016170f7224 */ /* 0x000fc600078e02ff */
        /* <DEDUP_REMOVED lines=17> */
[----:B------:R-:W-:Y:S01]  /*2f00*/  USHF.R.S64 UR6, UR6, 0x1, UR7 ;  /* 0x0000000106067899 */ /* 0x000fe20008001007 */
[----:B------:R-:W-:Y:S01]  /*2f10*/  IMAD.IADD R13, R23, 0x1, R15 ;  /* 0x00000001170d7824 */ /* 0x000fe200078e020f */
[----:B------:R-:W-:-:S04]  /*2f20*/  USHF.R.S32.HI UR7, URZ, 0x1, UR7 ;  /* 0x000000013f077899 */ /* 0x000fc80008011407 */
[----:B------:R-:W-:Y:S02]  /*2f30*/  IMAD.U32 R12, RZ, RZ, UR6 ;  /* 0x00000006ff0c7e24 */ /* 0x000fe4000f8e00ff */
[----:B------:R-:W-:-:S07]  /*2f40*/  MOV R15, UR7 ;  /* 0x00000007000f7c02 */ /* 0x000fce0008000f00 */
.L_x_14304:
        /* <DEDUP_REMOVED lines=9> */
[----:B------:R-:W-:Y:S01]  /*2fe0*/  SEL R17, R13, RZ, !P0 ;  /* 0x000000ff0d117207 */ /* 0x000fe20004000000 */
[C---:B------:R-:W-:Y:S01]  /*2ff0*/  IMAD.WIDE.U32 R12, R22.reuse, R22, RZ ;  /* 0x00000016160c7225 */ /* 0x040fe200078e00ff */
[----:B------:R-:W-:Y:S02]  /*3000*/  SEL R16, R22, 0x1, !P0 ;  /* 0x0000000116107807 */ /* 0x000fe40004000000 */
[----:B------:R-:W-:Y:S01]  /*3010*/  ISETP.GE.U32.AND.EX P0, PT, R18, RZ, PT, P2 ;  /* 0x000000ff1200720c */ /* 0x000fe20003f06120 */
[----:B------:R-:W-:Y:S01]  /*3020*/  IMAD R17, R17, R32, RZ ;  /* 0x0000002011117224 */ /* 0x000fe200078e02ff */
[----:B------:R-:W-:Y:S01]  /*3030*/  IADD3 R13, R13, R19, RZ ;  /* 0x000000130d0d7210 */ /* 0x000fe20007ffe0ff */
[----:B------:R-:W-:Y:S02]  /*3040*/  IMAD.X R15, RZ, RZ, R15, P3 ;  /* 0x000000ffff0f7224 */ /* 0x000fe400018e060f */
[----:B------:R-:W-:Y:S02]  /*3050*/  IMAD R17, R33, R16, R17 ;  /* 0x0000001021117224 */ /* 0x000fe400078e0211 */
[----:B------:R-:W-:-:S04]  /*3060*/  IMAD.WIDE.U32 R32, R16, R32, RZ ;  /* 0x0000002010207225 */ /* 0x000fc800078e00ff */
[----:B------:R-:W-:Y:S01]  /*3070*/  IMAD.MOV.U32 R22, RZ, RZ, R12 ;  /* 0x000000ffff167224 */ /* 0x000fe200078e000c */
[----:B------:R-:W-:Y:S01]  /*3080*/  SHF.R.S64 R12, R14, 0x1, R15 ;  /* 0x000000010e0c7819 */ /* 0x000fe2000000100f */
[----:B------:R-:W-:Y:S01]  /*3090*/  IMAD.IADD R33, R33, 0x1, R17 ;  /* 0x0000000121217824 */ /* 0x000fe200078e0211 */
[----:B------:R-:W-:Y:S01]  /*30a0*/  SHF.R.S32.HI R15, RZ, 0x1, R15 ;  /* 0x00000001ff0f7819 */ /* 0x000fe2000001140f */
[----:B------:R-:W-:Y:S06]  /*30b0*/  @P0 BRA `(.L_x_14304) ;  /* 0xfffffffc00a40947 */ /* 0x000fec000383ffff */
.L_x_14303:
[----:B------:R-:W-:Y:S05]  /*30c0*/  BSYNC B0 ;  /* 0x0000000000007941 */ /* 0x000fea0003800000 */
.L_x_14302:
[----:B------:R-:W-:Y:S05]  /*30d0*/  BRA `(.L_x_14280) ;  /* 0x0000000400f47947 */ /* 0x000fea0003800000 */
.L_x_14279:
[----:B------:R-:W-:Y:S01]  /*30e0*/  ULDC UR6, c[0x0][0x218] ;  /* 0x0000860000067ab9 */ /* 0x000fe20000000800 */
[----:B------:R-:W-:Y:S01]  /*30f0*/  IADD3 R2, R0, 0x80, RZ ;  /* 0x0000008000027810 */ /* 0x000fe20007ffe0ff */
[----:B------:R-:W-:Y:S01]  /*3100*/  ULOP3.LUT UR6, UR6, 0x1, URZ, 0xc0, !UPT ;  /* 0x0000000106067892 */ /* 0x000fe2000f8ec03f */
[----:B------:R-:W-:Y:S02]  /*3110*/  BSSY B0, `(.L_x_14305) ;  /* 0x0000016000007945 */ /* 0x000fe40003800000 */
[----:B------:R-:W-:Y:S01]  /*3120*/  ISETP.GE.AND P4, PT, R2, UR5, PT ;  /* 0x0000000502007c0c */ /* 0x000fe2000bf86270 */
[----:B------:R-:W-:Y:S01]  /*3130*/  VIADD R2, R0, 0x100 ;  /* 0x0000010000027836 */ /* 0x000fe20000000000 */
[----:B------:R-:W-:-:S03]  /*3140*/  UISETP.NE.U32.AND UP0, UPT, UR6, 0x1, UPT ;  /* 0x000000010600788c */ /* 0x000fc6000bf05070 */
[----:B------:R-:W-:Y:S01]  /*3150*/  UMOV UR6, 0x1 ;  /* 0x0000000100067882 */ /* 0x000fe20000000000 */
[----:B------:R-:W-:Y:S01]  /*3160*/  UISETP.NE.U32.AND.EX UP0, UPT, URZ, URZ, UPT, UP0 ;  /* 0x0000003f3f00728c */ /* 0x000fe2000bf05100 */
[----:B------:R-:W-:Y:S01]  /*3170*/  ISETP.GE.AND P3, PT, R2, UR5, PT ;  /* 0x0000000502007c0c */ /* 0x000fe2000bf66270 */
[----:B------:R-:W-:Y:S02]  /*3180*/  VIADD R2, R0, 0x180 ;  /* 0x0000018000027836 */ /* 0x000fe40000000000 */
[----:B------:R-:W-:Y:S02]  /*3190*/  USEL UR6, UR6, 0xffffffff, UP0 ;  /* 0xffffffff06067887 */ /* 0x000fe40008000000 */
[----:B------:R-:W-:Y:S01]  /*31a0*/  USEL UR7, URZ, 0xffffffff, UP0 ;  /* 0xffffffff3f077887 */ /* 0x000fe20008000000 */
[----:B------:R-:W-:Y:S01]  /*31b0*/  ISETP.GE.AND P2, PT, R2, UR5, PT ;  /* 0x0000000502007c0c */ /* 0x000fe2000bf46270 */
[----:B------:R-:W-:-:S12]  /*31c0*/  @P1 BRA `(.L_x_14306) ;  /* 0x0000000000281947 */ /* 0x000fd80003800000 */
[----:B-----5:R-:W-:Y:S01]  /*31d0*/  ISETP.NE.U32.AND P0, PT, R12, 0x1, PT ;  /* 0x000000010c00780c */ /* 0x020fe20003f05070 */
[----:B------:R-:W-:Y:S01]  /*31e0*/  HFMA2.MMA R28, -RZ, RZ, 0, 5.9604644775390625e-08 ;  /* 0x00000001ff1c7435 */ /* 0x000fe200000001ff */
[----:B------:R-:W-:Y:S02]  /*31f0*/  IMAD.MOV.U32 R29, RZ, RZ, RZ ;  /* 0x000000ffff1d7224 */ /* 0x000fe400078e00ff */
[----:B------:R-:W-:-:S13]  /*3200*/  ISETP.NE.AND.EX P0, PT, R13, RZ, PT, P0 ;  /* 0x000000ff0d00720c */ /* 0x000fda0003f05300 */
[----:B------:R-:W-:Y:S05]  /*3210*/  @!P0 BRA `(.L_x_14306) ;  /* 0x0000000000148947 */ /* 0x000fea0003800000 */
[----:B------:R-:W-:Y:S01]  /*3220*/  ISETP.NE.U32.AND P0, PT, R12, -0x1, PT ;  /* 0xffffffff0c00780c */ /* 0x000fe20003f05070 */
[----:B------:R-:W-:Y:S01]  /*3230*/  IMAD.U32 R28, RZ, RZ, UR6 ;  /* 0x00000006ff1c7e24 */ /* 0x000fe2000f8e00ff */
[----:B------:R-:W-:Y:S02]  /*3240*/  MOV R29, UR7 ;  /* 0x00000007001d7c02 */ /* 0x000fe40008000f00 */
[----:B------:R-:W-:-:S13]  /*3250*/  ISETP.NE.AND.EX P0, PT, R13, -0x1, PT, P0 ;  /* 0xffffffff0d00780c */ /* 0x000fda0003f05300 */
[----:B------:R-:W-:-:S07]  /*3260*/  @P0 CS2R R28, SRZ ;  /* 0x00000000001c0805 */ /* 0x000fce000001ff00 */
.L_x_14306:
[----:B------:R-:W-:Y:S05]  /*3270*/  BSYNC B0 ;  /* 0x0000000000007941 */ /* 0x000fea0003800000 */
.L_x_14305:
[C---:B------:R-:W-:Y:S01]  /*3280*/  VIADD R2, R0.reuse, 0x200 ;  /* 0x0000020000027836 */ /* 0x040fe20000000000 */
[C---:B------:R-:W-:Y:S01]  /*3290*/  IADD3 R4, R0.reuse, 0x300, RZ ;  /* 0x0000030000047810 */ /* 0x040fe20007ffe0ff */
[----:B------:R-:W-:Y:S01]  /*32a0*/  VIADD R3, R0, 0x280 ;  /* 0x0000028000037836 */ /* 0x000fe20000000000 */
[----:B------:R-:W-:Y:S02]  /*32b0*/  BSSY B0, `(.L_x_14307) ;  /* 0x0000010000007945 */ /* 0x000fe40003800000 */
[----:B------:R-:W-:Y:S01]  /*32c0*/  ISETP.GE.AND P6, PT, R4, UR5, PT ;  /* 0x0000000504007c0c */ /* 0x000fe2000bfc6270 */
[----:B------:R-:W-:Y:S01]  /*32d0*/  VIADD R4, R0, 0x380 ;  /* 0x0000038000047836 */ /* 0x000fe20000000000 */
[----:B------:R-:W-:Y:S02]  /*32e0*/  ISETP.GE.AND P0, PT, R2, UR5, PT ;  /* 0x0000000502007c0c */ /* 0x000fe4000bf06270 */
[----:B------:R-:W-:Y:S01]  /*32f0*/  ISETP.GE.AND P5, PT, R3, UR5, PT ;  /* 0x0000000503007c0c */ /* 0x000fe2000bfa6270 */
[----:B------:R-:W-:-:S12]  /*3300*/  @P4 BRA `(.L_x_14308) ;  /* 0x0000000000284947 */ /* 0x000fd80003800000 */
[----:B-----5:R-:W-:Y:S01]  /*3310*/  ISETP.NE.U32.AND P4, PT, R24, 0x1, PT ;  /* 0x000000011800780c */ /* 0x020fe20003f85070 */
[----:B------:R-:W-:Y:S01]  /*3320*/  IMAD.MOV.U32 R2, RZ, RZ, 0x1 ;  /* 0x00000001ff027424 */ /* 0x000fe200078e00ff */
[----:B------:R-:W-:Y:S02]  /*3330*/  MOV R3, RZ ;  /* 0x000000ff00037202 */ /* 0x000fe40000000f00 */
[----:B------:R-:W-:-:S13]  /*3340*/  ISETP.NE.AND.EX P4, PT, R25, RZ, PT, P4 ;  /* 0x000000ff1900720c */ /* 0x000fda0003f85340 */
[----:B------:R-:W-:Y:S05]  /*3350*/  @!P4 BRA `(.L_x_14308) ;  /* 0x000000000014c947 */ /* 0x000fea0003800000 */
[----:B------:R-:W-:Y:S01]  /*3360*/  ISETP.NE.U32.AND P4, PT, R24, -0x1, PT ;  /* 0xffffffff1800780c */ /* 0x000fe20003f85070 */
[----:B------:R-:W-:Y:S02]  /*3370*/  IMAD.U32 R2, RZ, RZ, UR6 ;  /* 0x00000006ff027e24 */ /* 0x000fe4000f8e00ff */
[----:B------:R-:W-:Y:S01]  /*3380*/  IMAD.U32 R3, RZ, RZ, UR7 ;  /* 0x00000007ff037e24 */ /* 0x000fe2000f8e00ff */
[----:B------:R-:W-:-:S13]  /*3390*/  ISETP.NE.AND.EX P4, PT, R25, -0x1, PT, P4 ;  /* 0xffffffff1900780c */ /* 0x000fda0003f85340 */
[----:B------:R-:W-:-:S07]  /*33a0*/  @P4 CS2R R2, SRZ ;  /* 0x0000000000024805 */ /* 0x000fce000001ff00 */
.L_x_14308:
[----:B------:R-:W-:Y:S05]  /*33b0*/  BSYNC B0 ;  /* 0x0000000000007941 */ /* 0x000fea0003800000 */
.L_x_14307:
[----:B------:R-:W-:Y:S01]  /*33c0*/  BSSY B0, `(.L_x_14309) ;  /* 0x000000d000007945 */ /* 0x000fe20003800000 */
[----:B------:R-:W-:-:S03]  /*33d0*/  ISETP.GE.AND P4, PT, R4, UR5, PT ;  /* 0x0000000504007c0c */ /* 0x000fc6000bf86270 */
[----:B------:R-:W-:Y:S10]  /*33e0*/  @P3 BRA `(.L_x_14310) ;  /* 0x0000000000283947 */ /* 0x000ff40003800000 */
        /* <DEDUP_REMOVED lines=10> */
.L_x_14310:
[----:B------:R-:W-:Y:S05]  /*3490*/  BSYNC B0 ;  /* 0x0000000000007941 */ /* 0x000fea0003800000 */
.L_x_14309:
        /* <DEDUP_REMOVED lines=12> */
.L_x_14312:
[----:B------:R-:W-:Y:S05]  /*3560*/  BSYNC B0 ;  /* 0x0000000000007941 */ /* 0x000fea0003800000 */
.L_x_14311:
[----:B------:R-:W-:Y:S04]  /*3570*/  BSSY B0, `(.L_x_14313) ;  /* 0x000000c000007945 */ /* 0x000fe80003800000 */
[----:B------:R-:W-:Y:S05]  /*3580*/  @P0 BRA `(.L_x_14314) ;  /* 0x0000000000280947 */ /* 0x000fea0003800000 */
        /* <DEDUP_REMOVED lines=10> */
.L_x_14314:
[----:B------:R-:W-:Y:S05]  /*3630*/  BSYNC B0 ;  /* 0x0000000000007941 */ /* 0x000fea0003800000 */
.L_x_14313:
[----:B------:R-:W-:Y:S04]  /*3640*/  BSSY B0, `(.L_x_14315) ;  /* 0x000000c000007945 */ /* 0x000fe80003800000 */
[----:B------:R-:W-:Y:S05]  /*3650*/  @P5 BRA `(.L_x_14316) ;  /* 0x0000000000285947 */ /* 0x000fea0003800000 */
        /* <DEDUP_REMOVED lines=10> */
.L_x_14316:
[----:B------:R-:W-:Y:S05]  /*3700*/  BSYNC B0 ;  /* 0x0000000000007941 */ /* 0x000fea0003800000 */
.L_x_14315:
        /* <DEDUP_REMOVED lines=12> */
.L_x_14318:
[----:B------:R-:W-:Y:S05]  /*37d0*/  BSYNC B0 ;  /* 0x0000000000007941 */ /* 0x000fea0003800000 */
.L_x_14317:
        /* <DEDUP_REMOVED lines=12> */
.L_x_14319:
[----:B------:R-:W-:Y:S05]  /*38a0*/  BSYNC B0 ;  /* 0x0000000000007941 */ /* 0x000fea0003800000 */
.L_x_14280:
[----:B-----5:R-:W0:Y:S01]  /*38b0*/  @!P1 LDC.64 R12, c[0x0][0x228] ;  /* 0x00008a00ff0c9b82 */ /* 0x020e220000000a00 */
[C---:B------:R-:W-:Y:S01]  /*38c0*/  @!P1 IADD3 R15, R0.reuse, UR4, RZ ;  /* 0x00000004000f9c10 */ /* 0x040fe2000fffe0ff */
[----:B------:R-:W-:Y:S01]  /*38d0*/  @!P1 VIADD R0, R0, 0x80 ;  /* 0x0000008000009836 */ /* 0x000fe20000000000 */
[----:B------:R-:W-:Y:S04]  /*38e0*/  BSSY B0, `(.L_x_14320) ;  /* 0x0000031000007945 */ /* 0x000fe80003800000 */
[----:B------:R-:W-:Y:S01]  /*38f0*/  BSSY B1, `(.L_x_14321) ;  /* 0x0000029000017945 */ /* 0x000fe20003800000 */
[----:B------:R-:W-:Y:S01]  /*3900*/  ISETP.GE.AND P0, PT, R0, UR5, PT ;  /* 0x0000000500007c0c */ /* 0x000fe2000bf06270 */
[----:B0-----:R-:W-:-:S05]  /*3910*/  @!P1 IMAD.WIDE.U32 R12, R15, 0x8, R12 ;  /* 0x000000080f0c9825 */ /* 0x001fca00078e000c */
[----:B------:R0:W-:Y:S02]  /*3920*/  @!P1 STG.E.64 desc[UR8][R12.64], R28 ;  /* 0x0000001c0c009986 */ /* 0x0001e4000c101b08 */
[----:B0-----:R-:W-:Y:S01]  /*3930*/  IMAD.MOV.U32 R12, RZ, RZ, R2 ;  /* 0x000000ffff0c7224 */ /* 0x001fe200078e0002 */
[----:B------:R-:W-:-:S04]  /*3940*/  MOV R13, R3 ;  /* 0x00000003000d7202 */ /* 0x000fc80000000f00 */
[----:B------:R-:W-:Y:S05]  /*3950*/  @P0 BRA `(.L_x_14322) ;  /* 0x0000000000300947 */ /* 0x000fea0003800000 */
[----:B------:R-:W0:Y:S01]  /*3960*/  LDC.64 R2, c[0x0][0x228] ;  /* 0x00008a00ff027b82 */ /* 0x000e220000000a00 */
[C---:B------:R-:W-:Y:S02]  /*3970*/  VIADD R15, R0.reuse, UR4 ;  /* 0x00000004000f7c36 */ /* 0x040fe40008000000 */
[----:B------:R-:W-:-:S05]  /*3980*/  VIADD R0, R0, 0x80 ;  /* 0x0000008000007836 */ /* 0x000fca0000000000 */
[----:B------:R-:W-:Y:S01]  /*3990*/  ISETP.GE.AND P0, PT, R0, UR5, PT ;  /* 0x0000000500007c0c */ /* 0x000fe2000bf06270 */
[----:B0-----:R-:W-:-:S05]  /*39a0*/  IMAD.WIDE.U32 R2, R15, 0x8, R2 ;  /* 0x000000080f027825 */ /* 0x001fca00078e0002 */
[----:B------:R0:W-:Y:S07]  /*39b0*/  STG.E.64 desc[UR8][R2.64], R12 ;  /* 0x0000000c02007986 */ /* 0x0001ee000c101b08 */
[----:B------:R-:W-:Y:S05]  /*39c0*/  @P0 BRA `(.L_x_14323) ;  /* 0x0000000000300947 */ /* 0x000fea0003800000 */
[----:B0-----:R-:W0:Y:S01]  /*39d0*/  LDC.64 R2, c[0x0][0x228] ;  /* 0x00008a00ff027b82 */ /* 0x001e220000000a00 */
[C---:B------:R-:W-:Y:S01]  /*39e0*/  IADD3 R13, R0.reuse, UR4, RZ ;  /* 0x00000004000d7c10 */ /* 0x040fe2000fffe0ff */
[----:B------:R-:W-:-:S04]  /*39f0*/  VIADD R0, R0, 0x80 ;  /* 0x0000008000007836 */ /* 0x000fc80000000000 */
[----:B0-----:R-:W-:-:S05]  /*3a00*/  IMAD.WIDE.U32 R2, R13, 0x8, R2 ;  /* 0x000000080d027825 */ /* 0x001fca00078e0002 */
[----:B------:R0:W-:Y:S02]  /*3a10*/  STG.E.64 desc[UR8][R2.64], R4 ;  /* 0x0000000402007986 */ /* 0x0001e4000c101b08 */
.L_x_14322:
[----:B------:R-:W-:-:S13]  /*3a20*/  ISETP.GE.AND P0, PT, R0, UR5, PT ;  /* 0x0000000500007c0c */ /* 0x000fda000bf06270 */
[----:B------:R-:W-:Y:S05]  /*3a30*/  @P0 BRA `(.L_x_14324) ;  /* 0x0000000000300947 */ /* 0x000fea0003800000 */
[----:B0-----:R-:W0:Y:S01]  /*3a40*/  LDC.64 R2, c[0x0][0x228] ;  /* 0x00008a00ff027b82 */ /* 0x001e220000000a00 */
[C---:B------:R-:W-:Y:S01]  /*3a50*/  VIADD R5, R0.reuse, UR4 ;  /* 0x0000000400057c36 */ /* 0x040fe20008000000 */
[----:B------:R-:W-:-:S03]  /*3a60*/  IADD3 R0, R0, 0x80, RZ ;  /* 0x0000008000007810 */ /* 0x000fc60007ffe0ff */
[----:B0-----:R-:W-:-:S05]  /*3a70*/  IMAD.WIDE.U32 R2, R5, 0x8, R2 ;  /* 0x0000000805027825 */ /* 0x001fca00078e0002 */
[----:B------:R1:W-:Y:S02]  /*3a80*/  STG.E.64 desc[UR8][R2.64], R6 ;  /* 0x0000000602007986 */ /* 0x0003e4000c101b08 */
.L_x_14323:
[----:B------:R-:W-:-:S13]  /*3a90*/  ISETP.GE.AND P0, PT, R0, UR5, PT ;  /* 0x0000000500007c0c */ /* 0x000fda000bf06270 */
[----:B------:R-:W-:Y:S05]  /*3aa0*/  @P0 BRA `(.L_x_14325) ;  /* 0x0000000000340947 */ /* 0x000fea0003800000 */
[----:B01----:R-:W0:Y:S01]  /*3ab0*/  LDC.64 R2, c[0x0][0x228] ;  /* 0x00008a00ff027b82 */ /* 0x003e220000000a00 */
[C---:B------:R-:W-:Y:S02]  /*3ac0*/  VIADD R5, R0.reuse, UR4 ;  /* 0x0000000400057c36 */ /* 0x040fe40008000000 */
[----:B------:R-:W-:Y:S02]  /*3ad0*/  VIADD R0, R0, 0x80 ;  /* 0x0000008000007836 */ /* 0x000fe40000000000 */
[----:B0-----:R-:W-:-:S05]  /*3ae0*/  IMAD.WIDE.U32 R2, R5, 0x8, R2 ;  /* 0x0000000805027825 */ /* 0x001fca00078e0002 */
[----:B------:R1:W-:Y:S02]  /*3af0*/  STG.E.64 desc[UR8][R2.64], R8 ;  /* 0x0000000802007986 */ /* 0x0003e4000c101b08 */
.L_x_14324:
[----:B------:R-:W-:-:S13]  /*3b00*/  ISETP.GE.AND P0, PT, R0, UR5, PT ;  /* 0x0000000500007c0c */ /* 0x000fda000bf06270 */
[----:B------:R-:W-:Y:S05]  /*3b10*/  @P0 BREAK B1 ;  /* 0x0000000000010942 */ /* 0x000fea0003800000 */
[----:B------:R-:W-:Y:S05]  /*3b20*/  @P0 BRA `(.L_x_14326) ;  /* 0x0000000000300947 */ /* 0x000fea0003800000 */
[----:B01----:R-:W0:Y:S01]  /*3b30*/  LDC.64 R2, c[0x0][0x228] ;  /* 0x00008a00ff027b82 */ /* 0x003e220000000a00 */
[C---:B------:R-:W-:Y:S01]  /*3b40*/  IADD3 R5, R0.reuse, UR4, RZ ;  /* 0x0000000400057c10 */ /* 0x040fe2000fffe0ff */
[----:B------:R-:W-:-:S04]  /*3b50*/  VIADD R0, R0, 0x80 ;  /* 0x0000008000007836 */ /* 0x000fc80000000000 */
[----:B0-----:R-:W-:-:S05]  /*3b60*/  IMAD.WIDE.U32 R2, R5, 0x8, R2 ;  /* 0x0000000805027825 */ /* 0x001fca00078e0002 */
[----:B------:R2:W-:Y:S02]  /*3b70*/  STG.E.64 desc[UR8][R2.64], R10 ;  /* 0x0000000a02007986 */ /* 0x0005e4000c101b08 */
.L_x_14325:
[----:B------:R-:W-:Y:S05]  /*3b80*/  BSYNC B1 ;  /* 0x0000000000017941 */ /* 0x000fea0003800000 */
.L_x_14321:
[----:B------:R-:W-:-:S13]  /*3b90*/  ISETP.GE.AND P0, PT, R0, UR5, PT ;  /* 0x0000000500007c0c */ /* 0x000fda000bf06270 */
[----:B012---:R-:W0:Y:S01]  /*3ba0*/  @!P0 LDC.64 R2, c[0x0][0x228] ;  /* 0x00008a00ff028b82 */ /* 0x007e220000000a00 */
[C---:B------:R-:W-:Y:S01]  /*3bb0*/  @!P0 VIADD R5, R0.reuse, UR4 ;  /* 0x0000000400058c36 */ /* 0x040fe20008000000 */
[----:B------:R-:W-:-:S03]  /*3bc0*/  @!P0 IADD3 R0, R0, 0x80, RZ ;  /* 0x0000008000008810 */ /* 0x000fc60007ffe0ff */
[----:B0-----:R-:W-:-:S05]  /*3bd0*/  @!P0 IMAD.WIDE.U32 R2, R5, 0x8, R2 ;  /* 0x0000000805028825 */ /* 0x001fca00078e0002 */
[----:B------:R2:W-:Y:S02]  /*3be0*/  @!P0 STG.E.64 desc[UR8][R2.64], R30 ;  /* 0x0000001e02008986 */ /* 0x0005e4000c101b08 */
.L_x_14326:
[----:B------:R-:W-:Y:S05]  /*3bf0*/  BSYNC B0 ;  /* 0x0000000000007941 */ /* 0x000fea0003800000 */
.L_x_14320:
[----:B------:R-:W-:Y:S05]  /*3c00*/  WARPSYNC.ALL ;  /* 0x0000000000007948 */ /* 0x000fea0003800000 */
[----:B------:R-:W-:-:S13]  /*3c10*/  ISETP.GE.AND P0, PT, R0, UR5, PT ;  /* 0x0000000500007c0c */ /* 0x000fda000bf06270 */
[----:B------:R-:W-:Y:S05]  /*3c20*/  @P0 EXIT ;  /* 0x000000000000094d */ /* 0x000fea0003800000 */
[----:B012---:R-:W0:Y:S01]  /*3c30*/  LDC.64 R2, c[0x0][0x228] ;  /* 0x00008a00ff027b82 */ /* 0x007e220000000a00 */
[----:B------:R-:W-:-:S04]  /*3c40*/  VIADD R5, R0, UR4 ;  /* 0x0000000400057c36 */ /* 0x000fc80008000000 */
[----:B0-----:R-:W-:-:S05]  /*3c50*/  IMAD.WIDE.U32 R2, R5, 0x8, R2 ;  /* 0x0000000805027825 */ /* 0x001fca00078e0002 */
[----:B------:R-:W-:Y:S01]  /*3c60*/  STG.E.64 desc[UR8][R2.64], R32 ;  /* 0x0000002002007986 */ /* 0x000fe2000c101b08 */
[----:B------:R-:W-:Y:S05]  /*3c70*/  EXIT ;  /* 0x000000000000794d */ /* 0x000fea0003800000 */
.L_x_14327:
        /* <DEDUP_REMOVED lines=16> */
.L_x_71712:


//--------------------- .text._ZN2at6native29vectorized_elementwise_kernelILi4EZNS0_50_GLOBAL__N__2680c7bb_12_PowKernel_cu_7dd49032_316829pow_tensor_scalar_kernel_implIllEEvRNS_18TensorIteratorBaseET0_EUllE2_St5arrayIPcLm2EEEEviS6_T1_ --------------------------
	.section	.text._ZN2at6native29vectorized_elementwise_kernelILi4EZNS0_50_GLOBAL__N__2680c7bb_12_PowKernel_cu_7dd49032_316829pow_tensor_scalar_kernel_implIllEEvRNS_18TensorIteratorBaseET0_EUllE2_St5arrayIPcLm2EEEEviS6_T1_,"ax",@progbits
	.align	128
        .global         _ZN2at6native29vectorized_elementwise_kernelILi4EZNS0_50_GLOBAL__N__2680c7bb_12_PowKernel_cu_7dd49032_316829pow_tensor_scalar_kernel_implIllEEvRNS_18TensorIteratorBaseET0_EUllE2_St5arrayIPcLm2EEEEviS6_T1_
        .type           _ZN2at6native29vectorized_elementwise_kernelILi4EZNS0_50_GLOBAL__N__2680c7bb_12_PowKernel_cu_7dd49032_316829pow_tensor_scalar_kernel_implIllEEvRNS_18TensorIteratorBaseET0_EUllE2_St5arrayIPcLm2EEEEviS6_T1_,@function
        .size           _ZN2at6native29vectorized_elementwise_kernelILi4EZNS0_50_GLOBAL__N__2680c7bb_12_PowKernel_cu_7dd49032_316829pow_tensor_scalar_kernel_implIllEEvRNS_18TensorIteratorBaseET0_EUllE2_St5arrayIPcLm2EEEEviS6_T1_,(.L_x_71713 - _ZN2at6native29vectorized_elementwise_kernelILi4EZNS0_50_GLOBAL__N__2680c7bb_12_PowKernel_cu_7dd49032_316829pow_tensor_scalar_kernel_implIllEEvRNS_18TensorIteratorBaseET0_EUllE2_St5arrayIPcLm2EEEEviS6_T1_)
        .other          _ZN2at6native29vectorized_elementwise_kernelILi4EZNS0_50_GLOBAL__N__2680c7bb_12_PowKernel_cu_7dd49032_316829pow_tensor_scalar_kernel_implIllEEvRNS_18TensorIteratorBaseET0_EUllE2_St5arrayIPcLm2EEEEviS6_T1_,@"STO_CUDA_ENTRY STV_DEFAULT"
_ZN2at6native29vectorized_elementwise_kernelILi4EZNS0_50_GLOBAL__N__2680c7bb_12_PowKernel_cu_7dd49032_316829pow_tensor_scalar_kernel_implIllEEvRNS_18TensorIteratorBaseET0_EUllE2_St5arrayIPcLm2EEEEviS6_T1_:
.text._ZN2at6native29vectorized_elementwise_kernelILi4EZNS0_50_GLOBAL__N__2680c7bb_12_PowKernel_cu_7dd49032_316829pow_tensor_scalar_kernel_implIllEEvRNS_18TensorIteratorBaseET0_EUllE2_St5arrayIPcLm2EEEEviS6_T1_:
        /* <DEDUP_REMOVED lines=50> */
.L_x_14331:
        /* <DEDUP_REMOVED lines=27> */
.L_x_14332:
        /* <DEDUP_REMOVED lines=28> */
.L_x_14333:
        /* <DEDUP_REMOVED lines=27> */
.L_x_14334:
        /* <DEDUP_REMOVED lines=28> */
.L_x_14335:
        /* <DEDUP_REMOVED lines=28> */
.L_x_14336:
        /* <DEDUP_REMOVED lines=28> */
.L_x_14337:
        /* <DEDUP_REMOVED lines=49> */
.L_x_14338:
        /* <DEDUP_REMOVED lines=26> */
.L_x_14329:
        /* <DEDUP_REMOVED lines=23> */
.L_x_14340:
[----:B------:R-:W-:Y:S05]  /*13a0*/  BSYNC B0 ;  /* 0x0000000000007941 */ /* 0x000fea0003800000 */
.L_x_14339:
        /* <DEDUP_REMOVED lines=20> */
.L_x_14342:
[----:B------:R-:W-:Y:S05]  /*14f0*/  BSYNC B0 ;  /* 0x0000000000007941 */ /* 0x000fea0003800000 */
.L_x_14341:
        /* <DEDUP_REMOVED lines=12> */
.L_x_14344:
[----:B------:R-:W-:Y:S05]  /*15c0*/  BSYNC B0 ;  /* 0x0000000000007941 */ /* 0x000fea0003800000 */
.L_x_14343:
        /* <DEDUP_REMOVED lines=8> */
.L_x_14346:
[----:B------:R-:W-:Y:S05]  /*1650*/  BSYNC B0 ;  /* 0x0000000000007941 */ /* 0x000fea0003800000 */
.L_x_14345:
        /* <DEDUP_REMOVED lines=11> */
.L_x_14348:
[----:B------:R-:W-:Y:S05]  /*1710*/  BSYNC B0 ;  /* 0x0000000000007941 */ /* 0x000fea0003800000 */
.L_x_14347:
        /* <DEDUP_REMOVED lines=8> */
.L_x_14350:
[----:B------:R-:W-:Y:S05]  /*17a0*/  BSYNC B0 ;  /* 0x0000000000007941 */ /* 0x000fea0003800000 */
.L_x_14349:
        /* <DEDUP_REMOVED lines=9> */
.L_x_14352:
[----:B------:R-:W-:Y:S05]  /*1840*/  BSYNC B0 ;  /* 0x0000000000007941 */ /* 0x000fea0003800000 */
.L_x_14351:
        /* <DEDUP_REMOVED lines=10> */
.L_x_14353:
[----:B------:R-:W-:Y:S05]  /*18f0*/  BSYNC B0 ;  /* 0x0000000000007941 */ /* 0x000fea0003800000 */
.L_x_14330:
        /* <DEDUP_REMOVED lines=23> */
.L_x_14328:
        /* <DEDUP_REMOVED lines=22> */
.L_x_14355:
[----:B------:R-:W-:Y:S05]  /*1bd0*/  BSYNC B0 ;  /* 0x0000000000007941 */ /* 0x000fea0003800000 */
.L_x_14354:
        /* <DEDUP_REMOVED lines=15> */
.L_x_14357:
[----:B------:R-:W-:Y:S05]  /*1cd0*/  BSYNC B0 ;  /* 0x0000000000007941 */ /* 0x000fea0003800000 */
.L_x_14356:
        /* <DEDUP_REMOVED lines=56> */
.L_x_14362:
        /* <DEDUP_REMOVED lines=24> */
.L_x_14361:
[----:B------:R-:W-:Y:S05]  /*21e0*/  BSYNC B0 ;  /* 0x0000000000007941 */ /* 0x000fea0003800000 */
.L_x_14360:
[----:B------:R-:W-:Y:S04]  /*21f0*/  BSSY B0, `(.L_x_14363) ;  /* 0x000001d000007945 */ /* 0x000fe80003800000 */
[----:B------:R-:W-:Y:S05]  /*2200*/  @P3 BRA `(.L_x_14364) ;  /* 0x00000000006c3947 */ /* 0x000fea0003800000 */
[----:B------:R-:W-:Y:S01]  /*2210*/  IMAD.MOV.U32 R2, RZ, RZ, 0x1 ;  /* 0x00000001ff027424 */ /* 0x000fe200078e00ff */
[----:B------:R-:W-:Y:S01]  /*2220*/  MOV R3, RZ ;  /* 0x000000ff00037202 */ /* 0x000fe20000000f00 */
[----:B------:R-:W-:-:S06]  /*2230*/  ULDC.64 UR6, c[0x0][0x218] ;  /* 0x0000860000067ab9 */ /* 0x000fcc0000000a00 */
.L_x_14365:
        /* <DEDUP_REMOVED lines=24> */
.L_x_14364:
[----:B------:R-:W-:Y:S05]  /*23c0*/  BSYNC B0 ;  /* 0x0000000000007941 */ /* 0x000fea0003800000 */
.L_x_14363:
        /* <DEDUP_REMOVED lines=12> */
.L_x_14368:
        /* <DEDUP_REMOVED lines=24> */
.L_x_14367:
[----:B------:R-:W-:Y:S05]  /*2610*/  BSYNC B0 ;  /* 0x0000000000007941 */ /* 0x000fea0003800000 */
.L_x_14366:
[----:B------:R-:W-:Y:S01]  /*2620*/  BSSY B0, `(.L_x_14369) ;  /* 0x000001e000007945 */ /* 0x000fe20003800000 */
[----:B------:R-:W-:-:S03]  /*2630*/  ISETP.GE.AND P2, PT, R24, UR5, PT ;  /* 0x0000000518007c0c */ /* 0x000fc6000bf46270 */
[----:B------:R-:W-:Y:S10]  /*2640*/  @P0 BRA `(.L_x_14370) ;  /* 0x00000000006c0947 */ /* 0x000ff40003800000 */
[----:B------:R-:W-:Y:S01]  /*2650*/  HFMA2.MMA R7, -RZ, RZ, 0, 0 ;  /* 0x00000000ff077435 */ /* 0x000fe200000001ff */
[----:B------:R-:W-:Y:S01]  /*2660*/  IMAD.MOV.U32 R6, RZ, RZ, 0x1 ;  /* 0x00000001ff067424 */ /* 0x000fe200078e00ff */
[----:B------:R-:W-:-:S09]  /*2670*/  ULDC.64 UR6, c[0x0][0x218] ;  /* 0x0000860000067ab9 */ /* 0x000fd20000000a00 */
.L_x_14371:
        /* <DEDUP_REMOVED lines=24> */
.L_x_14370:
[----:B------:R-:W-:Y:S05]  /*2800*/  BSYNC B0 ;  /* 0x0000000000007941 */ /* 0x000fea0003800000 */
.L_x_14369:
[----:B------:R-:W-:Y:S04]  /*2810*/  BSSY B0, `(.L_x_14372) ;  /* 0x000001d000007945 */ /* 0x000fe80003800000 */
[----:B------:R-:W-:Y:S05]  /*2820*/  @P3 BRA `(.L_x_14373) ;  /* 0x00000000006c3947 */ /* 0x000fea0003800000 */
[----:B------:R-:W-:Y:S01]  /*2830*/  MOV R8, 0x1 ;  /* 0x0000000100087802 */ /* 0x000fe20000000f00 */
[----:B------:R-:W-:Y:S01]  /*2840*/  IMAD.MOV.U32 R9, RZ, RZ, RZ ;  /* 0x000000ffff097224 */ /* 0x000fe200078e00ff */
[----:B------:R-:W-:-:S06]  /*2850*/  ULDC.64 UR6, c[0x0][0x218] ;  /* 0x0000860000067ab9 */ /* 0x000fcc0000000a00 */
.L_x_14374:
        /* <DEDUP_REMOVED lines=24> */
.L_x_14373:
[----:B------:R-:W-:Y:S05]  /*29e0*/  BSYNC B0 ;  /* 0x0000000000007941 */ /* 0x000fea0003800000 */
.L_x_14372:
[----:B------:R-:W-:Y:S04]  /*29f0*/  BSSY B0, `(.L_x_14375) ;  /* 0x000001d000007945 */ /* 0x000fe80003800000 */
[----:B------:R-:W-:Y:S05]  /*2a00*/  @P4 BRA `(.L_x_14376) ;  /* 0x00000000006c4947 */ /* 0x000fea0003800000 */
[----:B------:R-:W-:Y:S01]  /*2a10*/  IMAD.MOV.U32 R10, RZ, RZ, 0x1 ;  /* 0x00000001ff0a7424 */ /* 0x000fe200078e00ff */
[----:B------:R-:W-:Y:S01]  /*2a20*/  ULDC.64 UR6, c[0x0][0x218] ;  /* 0x0000860000067ab9 */ /* 0x000fe20000000a00 */
[----:B------:R-:W-:-:S07]  /*2a30*/  IMAD.MOV.U32 R11, RZ, RZ, RZ ;  /* 0x000000ffff0b7224 */ /* 0x000fce00078e00ff */
.L_x_14377:
        /* <DEDUP_REMOVED lines=24> */
.L_x_14376:
[----:B------:R-:W-:Y:S05]  /*2bc0*/  BSYNC B0 ;  /* 0x0000000000007941 */ /* 0x000fea0003800000 */
.L_x_14375:
[----:B------:R-:W-:Y:S04]  /*2bd0*/  BSSY B0, `(.L_x_14378) ;  /* 0x000001d000007945 */ /* 0x000fe80003800000 */
[----:B------:R-:W-:Y:S05]  /*2be0*/  @P5 BRA `(.L_x_14379) ;  /* 0x00000000006c5947 */ /* 0x000fea0003800000 */
[----:B------:R-:W-:Y:S01]  /*2bf0*/  HFMA2.MMA R31, -RZ, RZ, 0, 0 ;  /* 0x00000000ff1f7435 */ /* 0x000fe200000001ff */
[----:B------:R-:W-:Y:S01]  /*2c00*/  IMAD.MOV.U32 R30, RZ, RZ, 0x1 ;  /* 0x00000001ff1e7424 */ /* 0x000fe200078e00ff */
[----:B------:R-:W-:-:S09]  /*2c10*/  ULDC.64 UR6, c[0x0][0x218] ;  /* 0x0000860000067ab9 */ /* 0x000fd20000000a00 */
.L_x_14380:
        /* <DEDUP_REMOVED lines=24> */
.L_x_14379:
[----:B------:R-:W-:Y:S05]  /*2da0*/  BSYNC B0 ;  /* 0x0000000000007941 */ /* 0x000fea0003800000 */
.L_x_14378:
        /* <DEDUP_REMOVED lines=26> */
.L_x_14383:
        /* <DEDUP_REMOVED lines=23> */
.L_x_14382:
[----:B------:R-:W-:Y:S05]  /*30c0*/  BSYNC B0 ;  /* 0x0000000000007941 */ /* 0x000fea0003800000 */
.L_x_14381:
[----:B------:R-:W-:Y:S05]  /*30d0*/  BRA `(.L_x_14359) ;  /* 0x0000000400f47947 */ /* 0x000fea0003800000 */
.L_x_14358:
        /* <DEDUP_REMOVED lines=25> */
.L_x_14385:
[----:B------:R-:W-:Y:S05]  /*3270*/  BSYNC B0 ;  /* 0x0000000000007941 */ /* 0x000fea0003800000 */
.L_x_14384:
        /* <DEDUP_REMOVED lines=19> */
.L_x_14387:
[----:B------:R-:W-:Y:S05]  /*33b0*/  BSYNC B0 ;  /* 0x0000000000007941 */ /* 0x000fea0003800000 */
.L_x_14386:
        /* <DEDUP_REMOVED lines=13> */
.L_x_14389:
[----:B------:R-:W-:Y:S05]  /*3490*/  BSYNC B0 ;  /* 0x0000000000007941 */ /* 0x000fea0003800000 */
.L_x_14388:
        /* <DEDUP_REMOVED lines=12> */
.L_x_14391:
[----:B------:R-:W-:Y:S05]  /*3560*/  BSYNC B0 ;  /* 0x0000000000007941 */ /* 0x000fea0003800000 */
.L_x_14390:
        /* <DEDUP_REMOVED lines=12> */
.L_x_14393:
[----:B------:R-:W-:Y:S05]  /*3630*/  BSYNC B0 ;  /* 0x0000000000007941 */ /* 0x000fea0003800000 */
.L_x_14392:
        /* <DEDUP_REMOVED lines=12> */
.L_x_14395:
[----:B------:R-:W-:Y:S05]  /*3700*/  BSYNC B0 ;  /* 0x0000000000007941 */ /* 0x000fea0003800000 */
.L_x_14394:
        /* <DEDUP_REMOVED lines=12> */
.L_x_14397:
[----:B------:R-:W-:Y:S05]  /*37d0*/  BSYNC B0 ;  /* 0x0000000000007941 */ /* 0x000fea0003800000 */
.L_x_14396:
        /* <DEDUP_REMOVED lines=12> */
.L_x_14398:
[----:B------:R-:W-:Y:S05]  /*38a0*/  BSYNC B0 ;  /* 0x0000000000007941 */ /* 0x000fea0003800000 */
.L_x_14359:
        /* <DEDUP_REMOVED lines=23> */
.L_x_14401:
[----:B------:R-:W-:-:S13]  /*3a20*/  ISETP.GE.AND P0, PT, R0, UR5, PT ;  /* 0x0000000500007c0c */ /* 0x000fda000bf06270 */
[----:B------:R-:W-:Y:S05]  /*3a30*/  @P0 BRA `(.L_x_14403) ;  /* 0x0000000000300947 */ /* 0x000fea0003800000 */
[----:B0-----:R-:W0:Y:S01]  /*3a40*/  LDC.64 R2, c[0x0][0x228] ;  /* 0x00008a00ff027b82 */ /* 0x001e220000000a00 */
[C---:B------:R-:W-:Y:S01]  /*3a50*/  VIADD R5, R0.reuse, UR4 ;  /* 0x0000000400057c36 */ /* 0x040fe20008000000 */
[----:B------:R-:W-:-:S03]  /*3a60*/  IADD3 R0, R0, 0x80, RZ ;  /* 0x0000008000007810 */ /* 0x000fc60007ffe0ff */
[----:B0-----:R-:W-:-:S05]  /*3a70*/  IMAD.WIDE.U32 R2, R5, 0x8, R2 ;  /* 0x0000000805027825 */ /* 0x001fca00078e0002 */
[----:B------:R1:W-:Y:S02]  /*3a80*/  STG.E.64 desc[UR8][R2.64], R6 ;  /* 0x0000000602007986 */ /* 0x0003e4000c101b08 */
.L_x_14402:
[----:B------:R-:W-:-:S13]  /*3a90*/  ISETP.GE.AND P0, PT, R0, UR5, PT ;  /* 0x0000000500007c0c */ /* 0x000fda000bf06270 */
[----:B------:R-:W-:Y:S05]  /*3aa0*/  @P0 BRA `(.L_x_14404) ;  /* 0x0000000000340947 */ /* 0x000fea0003800000 */
[----:B01----:R-:W0:Y:S01]  /*3ab0*/  LDC.64 R2, c[0x0][0x228] ;  /* 0x00008a00ff027b82 */ /* 0x003e220000000a00 */
[C---:B------:R-:W-:Y:S02]  /*3ac0*/  VIADD R5, R0.reuse, UR4 ;  /* 0x0000000400057c36 */ /* 0x040fe40008000000 */
[----:B------:R-:W-:Y:S02]  /*3ad0*/  VIADD R0, R0, 0x80 ;  /* 0x0000008000007836 */ /* 0x000fe40000000000 */
[----:B0-----:R-:W-:-:S05]  /*3ae0*/  IMAD.WIDE.U32 R2, R5, 0x8, R2 ;  /* 0x0000000805027825 */ /* 0x001fca00078e0002 */
[----:B------:R1:W-:Y:S02]  /*3af0*/  STG.E.64 desc[UR8][R2.64], R8 ;  /* 0x0000000802007986 */ /* 0x0003e4000c101b08 */
.L_x_14403:
        /* <DEDUP_REMOVED lines=8> */
.L_x_14404:
[----:B------:R-:W-:Y:S05]  /*3b80*/  BSYNC B1 ;  /* 0x0000000000017941 */ /* 0x000fea0003800000 */
.L_x_14400:
[----:B------:R-:W-:-:S13]  /*3b90*/  ISETP.GE.AND P0, PT, R0, UR5, PT ;  /* 0x0000000500007c0c */ /* 0x000fda000bf06270 */
[----:B012---:R-:W0:Y:S01]  /*3ba0*/  @!P0 LDC.64 R2, c[0x0][0x228] ;  /* 0x00008a00ff028b82 */ /* 0x007e220000000a00 */
[C---:B------:R-:W-:Y:S01]  /*3bb0*/  @!P0 VIADD R5, R0.reuse, UR4 ;  /* 0x0000000400058c36 */ /* 0x040fe20008000000 */
[----:B------:R-:W-:-:S03]  /*3bc0*/  @!P0 IADD3 R0, R0, 0x80, RZ ;  /* 0x0000008000008810 */ /* 0x000fc60007ffe0ff */
[----:B0-----:R-:W-:-:S05]  /*3bd0*/  @!P0 IMAD.WIDE.U32 R2, R5, 0x8, R2 ;  /* 0x0000000805028825 */ /* 0x001fca00078e0002 */
[----:B------:R2:W-:Y:S02]  /*3be0*/  @!P0 STG.E.64 desc[UR8][R2.64], R30 ;  /* 0x0000001e02008986 */ /* 0x0005e4000c101b08 */
.L_x_14405:
[----:B------:R-:W-:Y:S05]  /*3bf0*/  BSYNC B0 ;  /* 0x0000000000007941 */ /* 0x000fea0003800000 */
.L_x_14399:
        /* <DEDUP_REMOVED lines=8> */
.L_x_14406:
        /* <DEDUP_REMOVED lines=16> */
.L_x_71713:


//--------------------- .text._ZN2at6native29vectorized_elementwise_kernelILi8EZNS0_50_GLOBAL__N__2680c7bb_12_PowKernel_cu_7dd49032_316829pow_tensor_scalar_kernel_implIllEEvRNS_18TensorIteratorBaseET0_EUllE2_St5arrayIPcLm2EEEEviS6_T1_ --------------------------
	.section	.text._ZN2at6native29vectorized_elementwise_kernelILi8EZNS0_50_GLOBAL__N__2680c7bb_12_PowKernel_cu_7dd49032_316829pow_tensor_scalar_kernel_implIllEEvRNS_18TensorIteratorBaseET0_EUllE2_St5arrayIPcLm2EEEEviS6_T1_,"ax",@progbits
	.align	128
        .global         _ZN2at6native29vectorized_elementwise_kernelILi8EZNS0_50_GLOBAL__N__2680c7bb_12_PowKernel_cu_7dd49032_316829pow_tensor_scalar_kernel_implIllEEvRNS_18TensorIteratorBaseET0_EUllE2_St5arrayIPcLm2EEEEviS6_T1_
        .type           _ZN2at6native29vectorized_elementwise_kernelILi8EZNS0_50_GLOBAL__N__2680c7bb_12_PowKernel_cu_7dd49032_316829pow_tensor_scalar_kernel_implIllEEvRNS_18TensorIteratorBaseET0_EUllE2_St5arrayIPcLm2EEEEviS6_T1_,@function
        .size           _ZN2at6native29vectorized_elementwise_kernelILi8EZNS0_50_GLOBAL__N__2680c7bb_12_PowKernel_cu_7dd49032_316829pow_tensor_scalar_kernel_implIllEEvRNS_18TensorIteratorBaseET0_EUllE2_St5arrayIPcLm2EEEEviS6_T1_,(.L_x_71714 - _ZN2at6native29vectorized_elementwise_kernelILi8EZNS0_50_GLOBAL__N__2680c7bb_12_PowKernel_cu_7dd49032_316829pow_tensor_scalar_kernel_implIllEEvRNS_18TensorIteratorBaseET0_EUllE2_St5arrayIPcLm2EEEEviS6_T1_)
        .other          _ZN2at6native29vectorized_elementwise_kernelILi8EZNS0_50_GLOBAL__N__2680c7bb_12_PowKernel_cu_7dd49032_316829pow_tensor_scalar_kernel_implIllEEvRNS_18TensorIteratorBaseET0_EUllE2_St5arrayIPcLm2EEEEviS6_T1_,@"STO_CUDA_ENTRY STV_DEFAULT"
_ZN2at6native29vectorized_elementwise_kernelILi8EZNS0_50_GLOBAL__N__2680c7bb_12_PowKernel_cu_7dd49032_316829pow_tensor_scalar_kernel_implIllEEvRNS_18TensorIteratorBaseET0_EUllE2_St5arrayIPcLm2EEEEviS6_T1_:
.text._ZN2at6native29vectorized_elementwise_kernelILi8EZNS0_50_GLOBAL__N__2680c7bb_12_PowKernel_cu_7dd49032_316829pow_tensor_scalar_kernel_implIllEEvRNS_18TensorIteratorBaseET0_EUllE2_St5arrayIPcLm2EEEEviS6_T1_:
        /* <DEDUP_REMOVED lines=50> */
.L_x_14410:
        /* <DEDUP_REMOVED lines=27> */
.L_x_14411:
        /* <DEDUP_REMOVED lines=28> */
.L_x_14412:
        /* <DEDUP_REMOVED lines=27> */
.L_x_14413:
        /* <DEDUP_REMOVED lines=28> */
.L_x_14414:
        /* <DEDUP_REMOVED lines=28> */
.L_x_14415:
        /* <DEDUP_REMOVED lines=28> */
.L_x_14416:
        /* <DEDUP_REMOVED lines=49> */
.L_x_14417:
        /* <DEDUP_REMOVED lines=26> */
.L_x_14408:
        /* <DEDUP_REMOVED lines=23> */
.L_x_14419:
[----:B------:R-:W-:Y:S05]  /*13a0*/  BSYNC B0 ;  /* 0x0000000000007941 */ /* 0x000fea0003800000 */
.L_x_14418:
        /* <DEDUP_REMOVED lines=20> */
.L_x_14421:
[----:B------:R-:W-:Y:S05]  /*14f0*/  BSYNC B0 ;  /* 0x0000000000007941 */ /* 0x000fea0003800000 */
.L_x_14420:
        /* <DEDUP_REMOVED lines=12> */
.L_x_14423:
[----:B------:R-:W-:Y:S05]  /*15c0*/  BSYNC B0 ;  /* 0x0000000000007941 */ /* 0x000fea0003800000 */
.L_x_14422:
        /* <DEDUP_REMOVED lines=8> */
.L_x_14425:
[----:B------:R-:W-:Y:S05]  /*1650*/  BSYNC B0 ;  /* 0x0000000000007941 */ /* 0x000fea0003800000 */
.L_x_14424:
        /* <DEDUP_REMOVED lines=11> */
.L_x_14427:
[----:B------:R-:W-:Y:S05]  /*1710*/  BSYNC B0 ;  /* 0x0000000000007941 */ /* 0x000fea0003800000 */
.L_x_14426:
        /* <DEDUP_REMOVED lines=8> */
.L_x_14429:
[----:B------:R-:W-:Y:S05]  /*17a0*/  BSYNC B0 ;  /* 0x0000000000007941 */ /* 0x000fea0003800000 */
.L_x_14428:
        /* <DEDUP_REMOVED lines=9> */
.L_x_14431:
[----:B------:R-:W-:Y:S05]  /*1840*/  BSYNC B0 ;  /* 0x0000000000007941 */ /* 0x000fea0003800000 */
.L_x_14430:
        /* <DEDUP_REMOVED lines=10> */
.L_x_14432:
[----:B------:R-:W-:Y:S05]  /*18f0*/  BSYNC B0 ;  /* 0x0000000000007941 */ /* 0x000fea0003800000 */
.L_x_14409:
        /* <DEDUP_REMOVED lines=23> */
.L_x_14407:
        /* <DEDUP_REMOVED lines=22> */
.L_x_14434:
[----:B------:R-:W-:Y:S05]  /*1bd0*/  BSYNC B0 ;  /* 0x0000000000007941 */ /* 0x000fea0003800000 */
.L_x_14433:
        /* <DEDUP_REMOVED lines=15> */
.L_x_14436:
[----:B------:R-:W-:Y:S05]  /*1cd0*/  BSYNC B0 ;  /* 0x0000000000007941 */ /* 0x000fea0003800000 */
.L_x_14435:
        /* <DEDUP_REMOVED lines=56> */
.L_x_14441:
        /* <DEDUP_REMOVED lines=24> */
.L_x_14440:
[----:B------:R-:W-:Y:S05]  /*21e0*/  BSYNC B0 ;  /* 0x0000000000007941 */ /* 0x000fea0003800000 */
.L_x_14439:
[----:B------:R-:W-:Y:S04]  /*21f0*/  BSSY B0, `(.L_x_14442) ;  /* 0x000001d000007945 */ /* 0x000fe80003800000 */
[----:B------:R-:W-:Y:S05]  /*2200*/  @P3 BRA `(.L_x_14443) ;  /* 0x00000000006c3947 */ /* 0x000fea0003800000 */
[----:B------:R-:W-:Y:S01]  /*2210*/  IMAD.MOV.U32 R2, RZ, RZ, 0x1 ;  /* 0x00000001ff027424 */ /* 0x000fe200078e00ff */
[----:B------:R-:W-:Y:S01]  /*2220*/  MOV R3, RZ ;  /* 0x000000ff00037202 */ /* 0x000fe20000000f00 */
[----:B------:R-:W-:-:S06]  /*2230*/  ULDC.64 UR6, c[0x0][0x218] ;  /* 0x0000860000067ab9 */ /* 0x000fcc0000000a00 */
.L_x_14444:
        /* <DEDUP_REMOVED lines=24> */
.L_x_14443:
[----:B------:R-:W-:Y:S05]  /*23c0*/  BSYNC B0 ;  /* 0x0000000000007941 */ /* 0x000fea0003800000 */
.L_x_14442:
        /* <DEDUP_REMOVED lines=12> */
.L_x_14447:
        /* <DEDUP_REMOVED lines=24> */
.L_x_14446:
[----:B------:R-:W-:Y:S05]  /*2610*/  BSYNC B0 ;  /* 0x0000000000007941 */ /* 0x000fea0003800000 */
.L_x_14445:
[----:B------:R-:W-:Y:S01]  /*2620*/  BSSY B0, `(.L_x_14448) ;  /* 0x000001e000007945 */ /* 0x000fe20003800000 */
[----:B------:R-:W-:-:S03]  /*2630*/  ISETP.GE.AND P2, PT, R24, UR5, PT ;  /* 0x0000000518007c0c */ /* 0x000fc6000bf46270 */
[----:B------:R-:W-:Y:S10]  /*2640*/  @P0 BRA `(.L_x_14449) ;  /* 0x00000000006c0947 */ /* 0x000ff40003800000 */
[----:B------:R-:W-:Y:S01]  /*2650*/  HFMA2.MMA R7, -RZ, RZ, 0, 0 ;  /* 0x00000000ff077435 */ /* 0x000fe200000001ff */
[----:B------:R-:W-:Y:S01]  /*2660*/  IMAD.MOV.U32 R6, RZ, RZ, 0x1 ;  /* 0x00000001ff067424 */ /* 0x000fe200078e00ff */
[----:B------:R-:W-:-:S09]  /*2670*/  ULDC.64 UR6, c[0x0][0x218] ;  /* 0x0000860000067ab9 */ /* 0x000fd20000000a00 */
.L_x_14450:
        /* <DEDUP_REMOVED lines=24> */
.L_x_14449:
[----:B------:R-:W-:Y:S05]  /*2800*/  BSYNC B0 ;  /* 0x0000000000007941 */ /* 0x000fea0003800000 */
.L_x_14448:
[----:B------:R-:W-:Y:S04]  /*2810*/  BSSY B0, `(.L_x_14451) ;  /* 0x000001d000007945 */ /* 0x000fe80003800000 */
[----:B------:R-:W-:Y:S05]  /*2820*/  @P3 BRA `(.L_x_14452) ;  /* 0x00000000006c3947 */ /* 0x000fea0003800000 */
[----:B------:R-:W-:Y:S01]  /*2830*/  MOV R8, 0x1 ;  /* 0x0000000100087802 */ /* 0x000fe20000000f00 */
[----:B------:R-:W-:Y:S01]  /*2840*/  IMAD.MOV.U32 R9, RZ, RZ, RZ ;  /* 0x000000ffff097224 */ /* 0x000fe200078e00ff */
[----:B------:R-:W-:-:S06]  /*2850*/  ULDC.64 UR6, c[0x0][0x218] ;  /* 0x0000860000067ab9 */ /* 0x000fcc0000000a00 */
.L_x_14453:
        /* <DEDUP_REMOVED lines=24> */
.L_x_14452:
[----:B------:R-:W-:Y:S05]  /*29e0*/  BSYNC B0 ;  /* 0x0000000000007941 */ /* 0x000fea0003800000 */
.L_x_14451:
[----:B------:R-:W-:Y:S04]  /*29f0*/  BSSY B0, `(.L_x_14454) ;  /* 0x000001d000007945 */ /* 0x000fe80003800000 */
[----:B------:R-:W-:Y:S05]  /*2a00*/  @P4 BRA `(.L_x_14455) ;  /* 0x00000000006c4947 */ /* 0x000fea0003800000 */
[----:B------:R-:W-:Y:S01]  /*2a10*/  IMAD.MOV.U32 R10, RZ, RZ, 0x1 ;  /* 0x00000001ff0a7424 */ /* 0x000fe200078e00ff */
[----:B------:R-:W-:Y:S01]  /*2a20*/  ULDC.64 UR6, c[0x0][0x218] ;  /* 0x0000860000067ab9 */ /* 0x000fe20000000a00 */
[----:B------:R-:W-:-:S07]  /*2a30*/  IMAD.MOV.U32 R11, RZ, RZ, RZ ;  /* 0x000000ffff0b7224 */ /* 0x000fce00078e00ff */
.L_x_14456:
        /* <DEDUP_REMOVED lines=24> */
.L_x_14455:
[----:B------:R-:W-:Y:S05]  /*2bc0*/  BSYNC B0 ;  /* 0x0000000000007941 */ /* 0x000fea0003800000 */
.L_x_14454:
[----:B------:R-:W-:Y:S04]  /*2bd0*/  BSSY B0, `(.L_x_14457) ;  /* 0x000001d000007945 */ /* 0x000fe80003800000 */
[----:B------:R-:W-:Y:S05]  /*2be0*/  @P5 BRA `(.L_x_14458) ;  /* 0x00000000006c5947 */ /* 0x000fea0003800000 */
[----:B------:R-:W-:Y:S01]  /*2bf0*/  HFMA2.MMA R31, -RZ, RZ, 0, 0 ;  /* 0x00000000ff1f7435 */ /* 0x000fe200000001ff */
[----:B------:R-:W-:Y:S01]  /*2c00*/  IMAD.MOV.U32 R30, RZ, RZ, 0x1 ;  /* 0x00000001ff1e7424 */ /* 0x000fe200078e00ff */
[----:B------:R-:W-:-:S09]  /*2c10*/  ULDC.64 UR6, c[0x0][0x218] ;  /* 0x0000860000067ab9 */ /* 0x000fd20000000a00 */
.L_x_14459:
        /* <DEDUP_REMOVED lines=24> */
.L_x_14458:
[----:B------:R-:W-:Y:S05]  /*2da0*/  BSYNC B0 ;  /* 0x0000000000007941 */ /* 0x000fea0003800000 */
.L_x_14457:
        /* <DEDUP_REMOVED lines=26> */
.L_x_14462:
        /* <DEDUP_REMOVED lines=23> */
.L_x_14461:
[----:B------:R-:W-:Y:S05]  /*30c0*/  BSYNC B0 ;  /* 0x0000000000007941 */ /* 0x000fea0003800000 */
.L_x_14460:
[----:B------:R-:W-:Y:S05]  /*30d0*/  BRA `(.L_x_14438) ;  /* 0x0000000400f47947 */ /* 0x000fea0003800000 */
.L_x_14437:
        /* <DEDUP_REMOVED lines=25> */
.L_x_14464:
[----:B------:R-:W-:Y:S05]  /*3270*/  BSYNC B0 ;  /* 0x0000000000007941 */ /* 0x000fea0003800000 */
.L_x_14463:
        /* <DEDUP_REMOVED lines=19> */
.L_x_14466:
[----:B------:R-:W-:Y:S05]  /*33b0*/  BSYNC B0 ;  /* 0x0000000000007941 */ /* 0x000fea0003800000 */
.L_x_14465:
        /* <DEDUP_REMOVED lines=13> */
.L_x_14468:
[----:B------:R-:W-:Y:S05]  /*3490*/  BSYNC B0 ;  /* 0x0000000000007941 */ /* 0x000fea0003800000 */
.L_x_14467:
        /* <DEDUP_REMOVED lines=12> */
.L_x_14470:
[----:B------:R-:W-:Y:S05]  /*3560*/  BSYNC B0 ;  /* 0x0000000000007941 */ /* 0x000fea0003800000 */
.L_x_14469:
        /* <DEDUP_REMOVED lines=12> */
.L_x_14472:
[----:B------:R-:W-:Y:S05]  /*3630*/  BSYNC B0 ;  /* 0x0000000000007941 */ /* 0x000fea0003800000 */
.L_x_14471:
        /* <DEDUP_REMOVED lines=12> */
.L_x_14474:
[----:B------:R-:W-:Y:S05]  /*3700*/  BSYNC B0 ;  /* 0x0000000000007941 */ /* 0x000fea0003800000 */
.L_x_14473:
        /* <DEDUP_REMOVED lines=12> */
.L_x_14476:
[----:B------:R-:W-:Y:S05]  /*37d0*/  BSYNC B0 ;  /* 0x0000000000007941 */ /* 0x000fea0003800000 */
.L_x_14475:
        /* <DEDUP_REMOVED lines=12> */
.L_x_14477:
[----:B------:R-:W-:Y:S05]  /*38a0*/  BSYNC B0 ;  /* 0x0000000000007941 */ /* 0x000fea0003800000 */
.L_x_14438:
        /* <DEDUP_REMOVED lines=23> */
.L_x_14480:
[----:B------:R-:W-:-:S13]  /*3a20*/  ISETP.GE.AND P0, PT, R0, UR5, PT ;  /* 0x0000000500007c0c */ /* 0x000fda000bf06270 */
[----:B------:R-:W-:Y:S05]  /*3a30*/  @P0 BRA `(.L_x_14482) ;  /* 0x0000000000300947 */ /* 0x000fea0003800000 */
[----:B0-----:R-:W0:Y:S01]  /*3a40*/  LDC.64 R2, c[0x0][0x228] ;  /* 0x00008a00ff027b82 */ /* 0x001e220000000a00 */
[C---:B------:R-:W-:Y:S01]  /*3a50*/  VIADD R5, R0.reuse, UR4 ;  /* 0x0000000400057c36 */ /* 0x040fe20008000000 */
[----:B------:R-:W-:-:S03]  /*3a60*/  IADD3 R0, R0, 0x80, RZ ;  /* 0x0000008000007810 */ /* 0x000fc60007ffe0ff */
[----:B0-----:R-:W-:-:S05]  /*3a70*/  IMAD.WIDE.U32 R2, R5, 0x8, R2 ;  /* 0x0000000805027825 */ /* 0x001fca00078e0002 */
[----:B------:R1:W-:Y:S02]  /*3a80*/  STG.E.64 desc[UR8][R2.64], R6 ;  /* 0x0000000602007986 */ /* 0x0003e4000c101b08 */
.L_x_14481:
[----:B------:R-:W-:-:S13]  /*3a90*/  ISETP.GE.AND P0, PT, R0, UR5, PT ;  /* 0x0000000500007c0c */ /* 0x000fda000bf06270 */
[----:B------:R-:W-:Y:S05]  /*3aa0*/  @P0 BRA `(.L_x_14483) ;  /* 0x0000000000340947 */ /* 0x000fea0003800000 */
[----:B01----:R-:W0:Y:S01]  /*3ab0*/  LDC.64 R2, c[0x0][0x228] ;  /* 0x00008a00ff027b82 */ /* 0x003e220000000a00 */
[C---:B------:R-:W-:Y:S02]  /*3ac0*/  VIADD R5, R0.reuse, UR4 ;  /* 0x0000000400057c36 */ /* 0x040fe40008000000 */
[----:B------:R-:W-:Y:S02]  /*3ad0*/  VIADD R0, R0, 0x80 ;  /* 0x0000008000007836 */ /* 0x000fe40000000000 */
[----:B0-----:R-:W-:-:S05]  /*3ae0*/  IMAD.WIDE.U32 R2, R5, 0x8, R2 ;  /* 0x0000000805027825 */ /* 0x001fca00078e0002 */
[----:B------:R1:W-:Y:S02]  /*3af0*/  STG.E.64 desc[UR8][R2.64], R8 ;  /* 0x0000000802007986 */ /* 0x0003e4000c101b08 */
.L_x_14482:
        /* <DEDUP_REMOVED lines=8> */
.L_x_14483:
[----:B------:R-:W-:Y:S05]  /*3b80*/  BSYNC B1 ;  /* 0x0000000000017941 */ /* 0x000fea0003800000 */
.L_x_14479:
[----:B------:R-:W-:-:S13]  /*3b90*/  ISETP.GE.AND P0, PT, R0, UR5, PT ;  /* 0x0000000500007c0c */ /* 0x000fda000bf06270 */
[----:B012---:R-:W0:Y:S01]  /*3ba0*/  @!P0 LDC.64 R2, c[0x0][0x228] ;  /* 0x00008a00ff028b82 */ /* 0x007e220000000a00 */
[C---:B------:R-:W-:Y:S01]  /*3bb0*/  @!P0 VIADD R5, R0.reuse, UR4 ;  /* 0x0000000400058c36 */ /* 0x040fe20008000000 */
[----:B------:R-:W-:-:S03]  /*3bc0*/  @!P0 IADD3 R0, R0, 0x80, RZ ;  /* 0x0000008000008810 */ /* 0x000fc60007ffe0ff */
[----:B0-----:R-:W-:-:S05]  /*3bd0*/  @!P0 IMAD.WIDE.U32 R2, R5, 0x8, R2 ;  /* 0x0000000805028825 */ /* 0x001fca00078e0002 */
[----:B------:R2:W-:Y:S02]  /*3be0*/  @!P0 STG.E.64 desc[UR8][R2.64], R30 ;  /* 0x0000001e02008986 */ /* 0x0005e4000c101b08 */
.L_x_14484:
[----:B------:R-:W-:Y:S05]  /*3bf0*/  BSYNC B0 ;  /* 0x0000000000007941 */ /* 0x000fea0003800000 */
.L_x_14478:
        /* <DEDUP_REMOVED lines=8> */
.L_x_14485:
        /* <DEDUP_REMOVED lines=16> */
.L_x_71714:


//--------------------- .text._ZN2at6native18elementwise_kernelILi128ELi4EZNS0_15gpu_kernel_implIZNS0_50_GLOBAL__N__2680c7bb_12_PowKernel_cu_7dd49032_316829pow_tensor_scalar_kernel_implIllEEvRNS_18TensorIteratorBaseET0_EUllE1_EEvS6_RKT_EUliE_EEviT1_ --------------------------
	.section	.text._ZN2at6native18elementwise_kernelILi128ELi4EZNS0_15gpu_kernel_implIZNS0_50_GLOBAL__N__2680c7bb_12_PowKernel_cu_7dd49032_316829pow_tensor_scalar_kernel_implIllEEvRNS_18TensorIteratorBaseET0_EUllE1_EEvS6_RKT_EUliE_EEviT1_,"ax",@progbits
	.align	128
        .global         _ZN2at6native18elementwise_kernelILi128ELi4EZNS0_15gpu_kernel_implIZNS0_50_GLOBAL__N__2680c7bb_12_PowKernel_cu_7dd49032_316829pow_tensor_scalar_kernel_implIllEEvRNS_18TensorIteratorBaseET0_EUllE1_EEvS6_RKT_EUliE_EEviT1_
        .type           _ZN2at6native18elementwise_kernelILi128ELi4EZNS0_15gpu_kernel_implIZNS0_50_GLOBAL__N__2680c7bb_12_PowKernel_cu_7dd49032_316829pow_tensor_scalar_kernel_implIllEEvRNS_18TensorIteratorBaseET0_EUllE1_EEvS6_RKT_EUliE_EEviT1_,@function
        .size           _ZN2at6native18elementwise_kernelILi128ELi4EZNS0_15gpu_kernel_implIZNS0_50_GLOBAL__N__2680c7bb_12_PowKernel_cu_7dd49032_316829pow_tensor_scalar_kernel_implIllEEvRNS_18TensorIteratorBaseET0_EUllE1_EEvS6_RKT_EUliE_EEviT1_,(.L_x_71477 - _ZN2at6native18elementwise_kernelILi128ELi4EZNS0_15gpu_kernel_implIZNS0_50_GLOBAL__N__2680c7bb_12_PowKernel_cu_7dd49032_316829pow_tensor_scalar_kernel_implIllEEvRNS_18TensorIteratorBaseET0_EUllE1_EEvS6_RKT_EUliE_EEviT1_)
        .other          _ZN2at6native18elementwise_kernelILi128ELi4EZNS0_15gpu_kernel_implIZNS0_50_GLOBAL__N__2680c7bb_12_PowKernel_cu_7dd49032_316829pow_tensor_scalar_kernel_implIllEEvRNS_18TensorIteratorBaseET0_EUllE1_EEvS6_RKT_EUliE_EEviT1_,@"STO_CUDA_ENTRY STV_DEFAULT"
_ZN2at6native18elementwise_kernelILi128ELi4EZNS0_15gpu_kernel_implIZNS0_50_GLOBAL__N__2680c7bb_12_PowKernel_cu_7dd49032_316829pow_tensor_scalar_kernel_implIllEEvRNS_18TensorIteratorBaseET0_EUllE1_EEvS6_RKT_EUliE_EEviT1_:
.text._ZN2at6native18elementwise_kernelILi128ELi4EZNS0_15gpu_kernel_implIZNS0_50_GLOBAL__N__2680c7bb_12_PowKernel_cu_7dd49032_316829pow_tensor_scalar_kernel_implIllEEvRNS_18TensorIteratorBaseET0_EUllE1_EEvS6_RKT_EUliE_EEviT1_:
        /* <DEDUP_REMOVED lines=313> */
.L_x_14488:
        /* <DEDUP_REMOVED lines=21> */
.L_x_14492:
[----:B------:R0:W5:Y:S01]  /*14e0*/  LDG.E.U8 R2, desc[UR36][R4.64] ;  /* 0x0000002404027981 */ /* 0x000162000c1e1100 */
[----:B------:R-:W-:Y:S01]  /*14f0*/  IMAD.MOV.U32 R3, RZ, RZ, RZ ;  /* 0x000000ffff037224 */ /* 0x000fe200078e00ff */
[----:B------:R-:W-:Y:S06]  /*1500*/  BRA `(.L_x_14494) ;  /* 0x0000000c00487947 */ /* 0x000fec0003800000 */
.L_x_14491:
        /* <DEDUP_REMOVED lines=8> */
.L_x_14496:
[----:B------:R-:W2:Y:S02]  /*1590*/  LDG.E R2, desc[UR36][R4.64] ;  /* 0x0000002404027981 */ /* 0x000ea4000c1e1900 */
[----:B--2---:R-:W-:Y:S01]  /*15a0*/  SHF.R.S32.HI R3, RZ, 0x1f, R2 ;  /* 0x0000001fff037819 */ /* 0x004fe20000011402 */
[----:B------:R-:W-:Y:S06]  /*15b0*/  BRA `(.L_x_14494) ;  /* 0x0000000c001c7947 */ /* 0x000fec0003800000 */
.L_x_14495:
[----:B------:R-:W2:Y:S02]  /*15c0*/  LDG.E.S16 R2, desc[UR36][R4.64] ;  /* 0x0000002404027981 */ /* 0x000ea4000c1e1700 */
[----:B--2---:R-:W-:Y:S01]  /*15d0*/  SHF.R.S32.HI R3, RZ, 0x1f, R2 ;  /* 0x0000001fff037819 */ /* 0x004fe20000011402 */
[----:B------:R-:W-:Y:S06]  /*15e0*/  BRA `(.L_x_14494) ;  /* 0x0000000c00107947 */ /* 0x000fec0003800000 */
.L_x_14490:
        /* <DEDUP_REMOVED lines=9> */
.L_x_14498:
[----:B------:R-:W2:Y:S02]  /*1680*/  LDG.E.U16 R4, desc[UR36][R4.64] ;  /* 0x0000002404047981 */ /* 0x000ea4000c1e1500 */
[----:B--2---:R-:W-:-:S06]  /*1690*/  HADD2.F32 R2, -RZ, R4.H0_H0 ;  /* 0x20000004ff027230 */ /* 0x004fcc0000004100 */
[----:B------:R-:W0:Y:S01]  /*16a0*/  F2I.S64.TRUNC R2, R2 ;  /* 0x0000000200027311 */ /* 0x000e22000020d900 */
[----:B------:R-:W-:Y:S05]  /*16b0*/  BRA `(.L_x_14494) ;  /* 0x0000000800dc7947 */ /* 0x000fea0003800000 */
.L_x_14497:
        /* <DEDUP_REMOVED lines=9> */
.L_x_14500:
[----:B------:R-:W2:Y:S02]  /*1750*/  LDG.E.U16 R4, desc[UR36][R4.64] ;  /* 0x0000002404047981 */ /* 0x000ea4000c1e1500 */
[----:B--2---:R-:W-:-:S06]  /*1760*/  HADD2.F32 R2, -RZ, R4.H0_H0 ;  /* 0x20000004ff027230 */ /* 0x004fcc0000004100 */
[----:B------:R-:W0:Y:S01]  /*1770*/  F2I.S64.TRUNC R2, R2 ;  /* 0x0000000200027311 */ /* 0x000e22000020d900 */
[----:B------:R-:W-:Y:S05]  /*1780*/  BRA `(.L_x_14494) ;  /* 0x0000000800a87947 */ /* 0x000fea0003800000 */
.L_x_14499:
[----:B------:R-:W2:Y:S02]  /*1790*/  LDG.E.64 R2, desc[UR36][R4.64] ;  /* 0x0000002404027981 */ /* 0x000ea4000c1e1b00 */
[----:B--2---:R-:W0:Y:S01]  /*17a0*/  F2I.S64.F64.TRUNC R2, R2 ;  /* 0x0000000200027311 */ /* 0x004e22000030d900 */
[----:B------:R-:W-:Y:S05]  /*17b0*/  BRA `(.L_x_14494) ;  /* 0x00000008009c7947 */ /* 0x000fea0003800000 */
.L_x_14489:
        /* <DEDUP_REMOVED lines=13> */
.L_x_14503:
[----:B------:R-:W2:Y:S02]  /*1890*/  LDG.E.64 R2, desc[UR36][R4.64] ;  /* 0x0000002404027981 */ /* 0x000ea4000c1e1b00 */
[----:B--2---:R-:W0:Y:S01]  /*18a0*/  F2I.S64.F64.TRUNC R2, R2 ;  /* 0x0000000200027311 */ /* 0x004e22000030d900 */
[----:B------:R-:W-:Y:S05]  /*18b0*/  BRA `(.L_x_14494) ;  /* 0x00000008005c7947 */ /* 0x000fea0003800000 */
.L_x_14502:
        /* <DEDUP_REMOVED lines=27> */
.L_x_14505:
        /* <DEDUP_REMOVED lines=14> */
.L_x_14504:
[----:B------:R-:W2:Y:S02]  /*1b50*/  LDG.E.U16 R2, desc[UR36][R4.64] ;  /* 0x0000002404027981 */ /* 0x000ea4000c1e1500 */
[----:B--2---:R-:W-:-:S06]  /*1b60*/  IMAD.U32 R2, R2, 0x10000, RZ ;  /* 0x0001000002027824 */ /* 0x004fcc00078e00ff */
[----:B------:R-:W0:Y:S01]  /*1b70*/  F2I.S64.TRUNC R2, R2 ;  /* 0x0000000200027311 */ /* 0x000e22000020d900 */
[----:B------:R-:W-:Y:S05]  /*1b80*/  BRA `(.L_x_14494) ;  /* 0x0000000400a87947 */ /* 0x000fea0003800000 */
.L_x_14501:
        /* <DEDUP_REMOVED lines=11> */
.L_x_14508:
        /* <DEDUP_REMOVED lines=21> */
.L_x_14512:
[----:B------:R-:W-:Y:S05]  /*1d90*/  BSYNC B1 ;  /* 0x0000000000017941 */ /* 0x000fea0003800000 */
.L_x_14511:
[----:B------:R-:W-:Y:S01]  /*1da0*/  IMAD.SHL.U32 R2, R2, 0x100000, RZ ;  /* 0x0010000002027824 */ /* 0x000fe200078e00ff */
[----:B------:R-:W-:-:S04]  /*1db0*/  LEA R3, R0, 0x3b800000, 0x17 ;  /* 0x3b80000000037811 */ /* 0x000fc800078eb8ff */
[----:B------:R-:W-:-:S07]  /*1dc0*/  LOP3.LUT R2, R3, R2, R4, 0xfe, !PT ;  /* 0x0000000203027212 */ /* 0x000fce00078efe04 */
.L_x_14510:
[----:B------:R-:W-:Y:S05]  /*1dd0*/  BSYNC B0 ;  /* 0x0000000000007941 */ /* 0x000fea0003800000 */
.L_x_14509:
[----:B------:R-:W1:Y:S01]  /*1de0*/  F2I.S64.TRUNC R2, R2 ;  /* 0x0000000200027311 */ /* 0x000e62000020d900 */
[----:B------:R-:W-:Y:S05]  /*1df0*/  BRA `(.L_x_14494) ;  /* 0x00000004000c7947 */ /* 0x000fea0003800000 */
.L_x_14507:
        /* <DEDUP_REMOVED lines=21> */
.L_x_14516:
[----:B------:R-:W-:Y:S05]  /*1f50*/  BSYNC B1 ;  /* 0x0000000000017941 */ /* 0x000fea0003800000 */
.L_x_14515:
[----:B------:R-:W-:Y:S01]  /*1f60*/  IMAD.SHL.U32 R2, R2, 0x200000, RZ ;  /* 0x0020000002027824 */ /* 0x000fe200078e00ff */
[----:B------:R-:W-:-:S04]  /*1f70*/  LEA R3, R0, 0x37800000, 0x17 ;  /* 0x3780000000037811 */ /* 0x000fc800078eb8ff */
[----:B------:R-:W-:-:S07]  /*1f80*/  LOP3.LUT R2, R3, R2, R4, 0xfe, !PT ;  /* 0x0000000203027212 */ /* 0x000fce00078efe04 */
.L_x_14514:
[----:B------:R-:W-:Y:S05]  /*1f90*/  BSYNC B0 ;  /* 0x0000000000007941 */ /* 0x000fea0003800000 */
.L_x_14513:
[----:B------:R-:W2:Y:S01]  /*1fa0*/  F2I.S64.TRUNC R2, R2 ;  /* 0x0000000200027311 */ /* 0x000ea2000020d900 */
[----:B------:R-:W-:Y:S05]  /*1fb0*/  BRA `(.L_x_14494) ;  /* 0x00000000009c7947 */ /* 0x000fea0003800000 */
.L_x_14506:
        /* <DEDUP_REMOVED lines=14> */
.L_x_14520:
[----:B------:R-:W-:Y:S05]  /*20a0*/  BSYNC B0 ;  /* 0x0000000000007941 */ /* 0x000fea0003800000 */
.L_x_14519:
[----:B------:R-:W4:Y:S01]  /*20b0*/  F2I.S64.TRUNC R2, R2 ;  /* 0x0000000200027311 */ /* 0x000f22000020d900 */
[----:B------:R-:W-:Y:S05]  /*20c0*/  BRA `(.L_x_14494) ;  /* 0x0000000000587947 */ /* 0x000fea0003800000 */
.L_x_14493:
        /* <DEDUP_REMOVED lines=16> */
.L_x_14521:
[----:B------:R-:W-:Y:S01]  /*21d0*/  CS2R R2, SRZ ;  /* 0x0000000000027805 */ /* 0x000fe2000001ff00 */
[----:B------:R-:W-:Y:S06]  /*21e0*/  BRA `(.L_x_14494) ;  /* 0x0000000000107947 */ /* 0x000fec0003800000 */
.L_x_14518:
[----:B------:R0:W5:Y:S01]  /*21f0*/  LDG.E.64 R2, desc[UR36][R4.64] ;  /* 0x0000002404027981 */ /* 0x000162000c1e1b00 */
[----:B------:R-:W-:Y:S05]  /*2200*/  BRA `(.L_x_14494) ;  /* 0x0000000000087947 */ /* 0x000fea0003800000 */
.L_x_14517:
[----:B------:R3:W5:Y:S01]  /*2210*/  LDG.E R2, desc[UR36][R4.64] ;  /* 0x0000002404027981 */ /* 0x000762000c1e1900 */
[----:B------:R-:W-:-:S07]  /*2220*/  IMAD.MOV.U32 R3, RZ, RZ, RZ ;  /* 0x000000ffff037224 */ /* 0x000fce00078e00ff */
.L_x_14494:
[-C--:B012-45:R-:W-:Y:S01]  /*2230*/  IMAD R7, R3, R2.reuse, RZ ;  /* 0x0000000203077224 */ /* 0x0b7fe200078e02ff */
[----:B------:R-:W-:Y:S01]  /*2240*/  BSSY B0, `(.L_x_14522) ;  /* 0x0000013000007945 */ /* 0x000fe20003800000 */
[----:B---3--:R-:W-:-:S04]  /*2250*/  IMAD.WIDE.U32 R4, R2, R2, RZ ;  /* 0x0000000202047225 */ /* 0x008fc800078e00ff */
[----:B------:R-:W-:Y:S02]  /*2260*/  IMAD R7, R2, R3, R7 ;  /* 0x0000000302077224 */ /* 0x000fe400078e0207 */
[----:B------:R-:W-:Y:S02]  /*2270*/  IMAD.MOV.U32 R8, RZ, RZ, R4 ;  /* 0x000000ffff087224 */ /* 0x000fe400078e0004 */
[----:B------:R-:W-:-:S06]  /*2280*/  IMAD.IADD R9, R5, 0x1, R7 ;  /* 0x0000000105097824 */ /* 0x000fcc00078e0207 */
[----:B------:R-:W0:Y:S08]  /*2290*/  I2F.F64.S64 R8, R8 ;  /* 0x0000000800087312 */ /* 0x000e300000301c00 */
        /* <DEDUP_REMOVED lines=12> */
[----:B------:R-:W-:Y:S05]  /*2360*/  CALL.REL.NOINC `($__internal_35_$__cuda_sm20_dblrcp_rn_slowpath_v3) ;  /* 0x000000a000b87944 */ /* 0x000fea0003c00000 */
.L_x_14523:
[----:B------:R-:W-:Y:S05]  /*2370*/  BSYNC B0 ;  /* 0x0000000000007941 */ /* 0x000fea0003800000 */
.L_x_14522:
[----:B------:R-:W0:Y:S01]  /*2380*/  LDC.U8 R2, c[0x0][0x428] ;  /* 0x00010a00ff027b82 */ /* 0x000e220000000000 */
[----:B------:R-:W1:Y:S01]  /*2390*/  F2I.S64.F64.TRUNC R4, R4 ;  /* 0x0000000400047311 */ /* 0x000e62000030d900 */
[----:B0-----:R-:W-:-:S04]  /*23a0*/  PRMT R0, R2, 0x9910, RZ ;  /* 0x0000991002007816 */ /* 0x001fc800000000ff */
[----:B------:R-:W-:-:S13]  /*23b0*/  ISETP.GT.AND P0, PT, R0, 0x9, PT ;  /* 0x000000090000780c */ /* 0x000fda0003f04270 */
[----:B-1----:R-:W-:Y:S05]  /*23c0*/  @P0 BRA `(.L_x_14524) ;  /* 0x0000000000dc0947 */ /* 0x002fea0003800000 */
        /* <DEDUP_REMOVED lines=10> */
.L_x_14527:
[----:B------:R0:W-:Y:S01]  /*2470*/  STG.E.U8 desc[UR36][R16.64], R4 ;  /* 0x0000000410007986 */ /* 0x0001e2000c101124 */
[----:B------:R-:W-:Y:S05]  /*2480*/  BRA `(.L_x_14529) ;  /* 0x0000000c004c7947 */ /* 0x000fea0003800000 */
.L_x_14526:
        /* <DEDUP_REMOVED lines=8> */
.L_x_14531:
[----:B------:R0:W-:Y:S01]  /*2510*/  STG.E desc[UR36][R16.64], R4 ;  /* 0x0000000410007986 */ /* 0x0001e2000c101924 */
[----:B------:R-:W-:Y:S05]  /*2520*/  BRA `(.L_x_14529) ;  /* 0x0000000c00247947 */ /* 0x000fea0003800000 */
.L_x_14530:
[----:B------:R0:W-:Y:S01]  /*2530*/  STG.E.U16 desc[UR36][R16.64], R4 ;  /* 0x0000000410007986 */ /* 0x0001e2000c101524 */
[----:B------:R-:W-:Y:S05]  /*2540*/  BRA `(.L_x_14529) ;  /* 0x0000000c001c7947 */ /* 0x000fea0003800000 */
.L_x_14525:
        /* <DEDUP_REMOVED lines=9> */
.L_x_14533:
[----:B------:R-:W0:Y:S02]  /*25e0*/  I2F.S64 R0, R4 ;  /* 0x0000000400007312 */ /* 0x000e240000301400 */
[----:B0-----:R-:W-:-:S05]  /*25f0*/  F2FP.F16.F32.PACK_AB R0, RZ, R0 ;  /* 0x00000000ff00723e */ /* 0x001fca00000000ff */
[----:B------:R0:W-:Y:S01]  /*2600*/  STG.E.U16 desc[UR36][R16.64], R0 ;  /* 0x0000000010007986 */ /* 0x0001e2000c101524 */
[----:B------:R-:W-:Y:S05]  /*2610*/  BRA `(.L_x_14529) ;  /* 0x0000000800e87947 */ /* 0x000fea0003800000 */
.L_x_14532:
        /* <DEDUP_REMOVED lines=10> */
.L_x_14535:
[----:B------:R-:W0:Y:S02]  /*26c0*/  I2F.S64 R4, R4 ;  /* 0x0000000400047312 */ /* 0x000e240000301400 */
[----:B0-----:R-:W-:-:S04]  /*26d0*/  F2FP.F16.F32.PACK_AB R3, RZ, R4 ;  /* 0x00000004ff03723e */ /* 0x001fc800000000ff */
[----:B------:R-:W-:-:S05]  /*26e0*/  PRMT R3, R3, 0x5410, RZ ;  /* 0x0000541003037816 */ /* 0x000fca00000000ff */
[----:B------:R2:W-:Y:S01]  /*26f0*/  STG.E desc[UR36][R16.64], R3 ;  /* 0x0000000310007986 */ /* 0x0005e2000c101924 */
[----:B------:R-:W-:Y:S05]  /*2700*/  BRA `(.L_x_14529) ;  /* 0x0000000800ac7947 */ /* 0x000fea0003800000 */
.L_x_14534:
[----:B------:R-:W0:Y:S02]  /*2710*/  I2F.F64.S64 R2, R4 ;  /* 0x0000000400027312 */ /* 0x000e240000301c00 */
[----:B0-----:R4:W-:Y:S01]  /*2720*/  STG.E.64 desc[UR36][R16.64], R2 ;  /* 0x0000000210007986 */ /* 0x0019e2000c101b24 */
[----:B------:R-:W-:Y:S05]  /*2730*/  BRA `(.L_x_14529) ;  /* 0x0000000800a07947 */ /* 0x000fea0003800000 */
.L_x_14524:
        /* <DEDUP_REMOVED lines=13> */
.L_x_14538:
[----:B------:R-:W0:Y:S01]  /*2810*/  I2F.F64.S64 R4, R4 ;  /* 0x0000000400047312 */ /* 0x000e220000301c00 */
[----:B------:R-:W-:-:S05]  /*2820*/  CS2R R6, SRZ ;  /* 0x0000000000067805 */ /* 0x000fca000001ff00 */
[----:B0-----:R0:W-:Y:S01]  /*2830*/  STG.E.128 desc[UR36][R16.64], R4 ;  /* 0x0000000410007986 */ /* 0x0011e2000c101d24 */
[----:B------:R-:W-:Y:S05]  /*2840*/  BRA `(.L_x_14529) ;  /* 0x00000008005c7947 */ /* 0x000fea0003800000 */
.L_x_14537:
        /* <DEDUP_REMOVED lines=21> */
.L_x_14542:
[----:B------:R-:W-:Y:S05]  /*29a0*/  BSYNC B0 ;  /* 0x0000000000007941 */ /* 0x000fea0003800000 */
.L_x_14541:
[----:B------:R-:W-:-:S05]  /*29b0*/  LOP3.LUT R3, R0, R3, RZ, 0xfc, !PT ;  /* 0x0000000300037212 */ /* 0x000fca00078efcff */
[----:B------:R0:W-:Y:S01]  /*29c0*/  STG.E.U8 desc[UR36][R16.64], R3 ;  /* 0x0000000310007986 */ /* 0x0001e2000c101124 */
[----:B------:R-:W-:Y:S05]  /*29d0*/  BRA `(.L_x_14529) ;  /* 0x0000000400f87947 */ /* 0x000fea0003800000 */
.L_x_14540:
        /* <DEDUP_REMOVED lines=13> */
.L_x_14544:
[----:B------:R-:W-:Y:S01]  /*2ab0*/  IMAD.MOV.U32 R0, RZ, RZ, 0x7f ;  /* 0x0000007fff007424 */ /* 0x000fe200078e00ff */
[----:B------:R-:W-:-:S04]  /*2ac0*/  ISETP.GT.U32.AND P0, PT, R2, 0x7f800000, PT ;  /* 0x7f8000000200780c */ /* 0x000fc80003f04070 */
[----:B------:R-:W-:-:S09]  /*2ad0*/  SEL R0, R0, 0x7c, P0 ;  /* 0x0000007c00007807 */ /* 0x000fd20000000000 */
.L_x_14545:
[----:B------:R-:W-:Y:S05]  /*2ae0*/  BSYNC B0 ;  /* 0x0000000000007941 */ /* 0x000fea0003800000 */
.L_x_14543:
[----:B------:R-:W-:-:S04]  /*2af0*/  LOP3.LUT R2, R5, 0x80000000, RZ, 0xc0, !PT ;  /* 0x8000000005027812 */ /* 0x000fc800078ec0ff */
[----:B------:R-:W-:-:S04]  /*2b00*/  SHF.R.U32.HI R3, RZ, 0x18, R2 ;  /* 0x00000018ff037819 */ /* 0x000fc80000011602 */
[----:B------:R-:W-:-:S05]  /*2b10*/  LOP3.LUT R3, R0, R3, RZ, 0xfc, !PT ;  /* 0x0000000300037212 */ /* 0x000fca00078efcff */
[----:B------:R0:W-:Y:S01]  /*2b20*/  STG.E.U8 desc[UR36][R16.64], R3 ;  /* 0x0000000310007986 */ /* 0x0001e2000c101124 */
[----:B------:R-:W-:Y:S05]  /*2b30*/  BRA `(.L_x_14529) ;  /* 0x0000000400a07947 */ /* 0x000fea0003800000 */
.L_x_14539:
[----:B------:R-:W0:Y:S02]  /*2b40*/  I2F.S64 R0, R4 ;  /* 0x0000000400007312 */ /* 0x000e240000301400 */
[----:B0-----:R-:W-:-:S05]  /*2b50*/  F2FP.BF16.F32.PACK_AB R0, RZ, R0 ;  /* 0x00000000ff00723e */ /* 0x001fca00000010ff */
[----:B------:R0:W-:Y:S01]  /*2b60*/  STG.E.U16 desc[UR36][R16.64], R0 ;  /* 0x0000000010007986 */ /* 0x0001e2000c101524 */
[----:B------:R-:W-:Y:S05]  /*2b70*/  BRA `(.L_x_14529) ;  /* 0x0000000400907947 */ /* 0x000fea0003800000 */
.L_x_14536:
        /* <DEDUP_REMOVED lines=10> */
.L_x_14548:
        /* <DEDUP_REMOVED lines=17> */
.L_x_14551:
[----:B------:R-:W-:-:S04]  /*2d30*/  LOP3.LUT R2, R5, 0x80000000, RZ, 0xc0, !PT ;  /* 0x8000000005027812 */ /* 0x000fc800078ec0ff */
[----:B------:R-:W-:-:S04]  /*2d40*/  SHF.R.U32.HI R3, RZ, 0x18, R2 ;  /* 0x00000018ff037819 */ /* 0x000fc80000011602 */
[----:B------:R-:W-:-:S04]  /*2d50*/  LOP3.LUT R0, R0, R3, RZ, 0xfc, !PT ;  /* 0x0000000300007212 */ /* 0x000fc800078efcff */
[----:B------:R-:W-:-:S07]  /*2d60*/  PRMT R8, R0, 0x7610, R8 ;  /* 0x0000761000087816 */ /* 0x000fce0000000008 */
.L_x_14550:
[----:B------:R-:W-:Y:S05]  /*2d70*/  BSYNC B0 ;  /* 0x0000000000007941 */ /* 0x000fea0003800000 */
.L_x_14549:
[----:B------:R0:W-:Y:S01]  /*2d80*/  STG.E.U8 desc[UR36][R16.64], R8 ;  /* 0x0000000810007986 */ /* 0x0001e2000c101124 */
[----:B------:R-:W-:Y:S05]  /*2d90*/  BRA `(.L_x_14529) ;  /* 0x0000000400087947 */ /* 0x000fea0003800000 */
.L_x_14547:
        /* <DEDUP_REMOVED lines=17> */
.L_x_14554:
[----:B------:R-:W-:-:S04]  /*2eb0*/  LOP3.LUT R2, R5, 0x80000000, RZ, 0xc0, !PT ;  /* 0x8000000005027812 */ /* 0x000fc800078ec0ff */
[----:B------:R-:W-:-:S04]  /*2ec0*/  SHF.R.U32.HI R3, RZ, 0x18, R2 ;  /* 0x00000018ff037819 */ /* 0x000fc80000011602 */
[----:B------:R-:W-:-:S04]  /*2ed0*/  LOP3.LUT R0, R0, R3, RZ, 0xfc, !PT ;  /* 0x0000000300007212 */ /* 0x000fc800078efcff */
[----:B------:R-:W-:-:S07]  /*2ee0*/  PRMT R8, R0, 0x7610, R8 ;  /* 0x0000761000087816 */ /* 0x000fce0000000008 */
.L_x_14553:
[----:B------:R-:W-:Y:S05]  /*2ef0*/  BSYNC B0 ;  /* 0x0000000000007941 */ /* 0x000fea0003800000 */
.L_x_14552:
[----:B------:R0:W-:Y:S01]  /*2f00*/  STG.E.U8 desc[UR36][R16.64], R8 ;  /* 0x0000000810007986 */ /* 0x0001e2000c101124 */
[----:B------:R-:W-:Y:S05]  /*2f10*/  BRA `(.L_x_14529) ;  /* 0x0000000000a87947 */ /* 0x000fea0003800000 */
.L_x_14546:
        /* <DEDUP_REMOVED lines=22> */
.L_x_14528:
        /* <DEDUP_REMOVED lines=16> */
.L_x_14557:
[----:B------:R-:W-:Y:S05]  /*3180*/  BRA `(.L_x_14529) ;  /* 0x00000000000c7947 */ /* 0x000fea0003800000 */
.L_x_14556:
[----:B------:R0:W-:Y:S01]  /*3190*/  STG.E.64 desc[UR36][R16.64], R4 ;  /* 0x0000000410007986 */ /* 0x0001e2000c101b24 */
[----:B------:R-:W-:Y:S05]  /*31a0*/  BRA `(.L_x_14529) ;  /* 0x0000000000047947 */ /* 0x000fea0003800000 */
.L_x_14555:
[----:B------:R0:W-:Y:S02]  /*31b0*/  STG.E desc[UR36][R16.64], R4 ;  /* 0x0000000410007986 */ /* 0x0001e4000c101924 */
.L_x_14529:
[----:B------:R-:W-:-:S04]  /*31c0*/  IMAD R18, R23, 0x200, R18 ;  /* 0x0000020017127824 */ /* 0x000fc800078e0212 */
[----:B------:R-:W-:-:S07]  /*31d0*/  VIADD R19, R18, 0x80 ;  /* 0x0000008012137836 */ /* 0x000fce0000000000 */
.L_x_14487:
[----:B------:R-:W-:Y:S05]  /*31e0*/  BSYNC B6 ;  /* 0x0000000000067941 */ /* 0x000fea0003800000 */
.L_x_14486:
        /* <DEDUP_REMOVED lines=307> */
.L_x_14560:
        /* <DEDUP_REMOVED lines=21> */
.L_x_14564:
[----:B------:R0:W5:Y:S01]  /*4670*/  LDG.E.U8 R2, desc[UR36][R4.64] ;  /* 0x0000002404027981 */ /* 0x000162000c1e1100 */
[----:B------:R-:W-:Y:S01]  /*4680*/  IMAD.MOV.U32 R3, RZ, RZ, RZ ;  /* 0x000000ffff037224 */ /* 0x000fe200078e00ff */
[----:B------:R-:W-:Y:S06]  /*4690*/  BRA `(.L_x_14566) ;  /* 0x0000000c00487947 */ /* 0x000fec0003800000 */
.L_x_14563:
        /* <DEDUP_REMOVED lines=8> */
.L_x_14568:
[----:B------:R-:W2:Y:S02]  /*4720*/  LDG.E R2, desc[UR36][R4.64] ;  /* 0x0000002404027981 */ /* 0x000ea4000c1e1900 */
[----:B--2---:R-:W-:Y:S01]  /*4730*/  SHF.R.S32.HI R3, RZ, 0x1f, R2 ;  /* 0x0000001fff037819 */ /* 0x004fe20000011402 */
[----:B------:R-:W-:Y:S06]  /*4740*/  BRA `(.L_x_14566) ;  /* 0x0000000c001c7947 */ /* 0x000fec0003800000 */
.L_x_14567:
[----:B------:R-:W2:Y:S02]  /*4750*/  LDG.E.S16 R2, desc[UR36][R4.64] ;  /* 0x0000002404027981 */ /* 0x000ea4000c1e1700 */
[----:B--2---:R-:W-:Y:S01]  /*4760*/  SHF.R.S32.HI R3, RZ, 0x1f, R2 ;  /* 0x0000001fff037819 */ /* 0x004fe20000011402 */
[----:B------:R-:W-:Y:S06]  /*4770*/  BRA `(.L_x_14566) ;  /* 0x0000000c00107947 */ /* 0x000fec0003800000 */
.L_x_14562:
        /* <DEDUP_REMOVED lines=9> */
.L_x_14570:
[----:B------:R-:W2:Y:S02]  /*4810*/  LDG.E.U16 R4, desc[UR36][R4.64] ;  /* 0x0000002404047981 */ /* 0x000ea4000c1e1500 */
[----:B--2---:R-:W-:-:S06]  /*4820*/  HADD2.F32 R2, -RZ, R4.H0_H0 ;  /* 0x20000004ff027230 */ /* 0x004fcc0000004100 */
[----:B------:R-:W0:Y:S01]  /*4830*/  F2I.S64.TRUNC R2, R2 ;  /* 0x0000000200027311 */ /* 0x000e22000020d900 */
[----:B------:R-:W-:Y:S05]  /*4840*/  BRA `(.L_x_14566) ;  /* 0x0000000800dc7947 */ /* 0x000fea0003800000 */
.L_x_14569:
        /* <DEDUP_REMOVED lines=9> */
.L_x_14572:
[----:B------:R-:W2:Y:S02]  /*48e0*/  LDG.E.U16 R4, desc[UR36][R4.64] ;  /* 0x0000002404047981 */ /* 0x000ea4000c1e1500 */
[----:B--2---:R-:W-:-:S06]  /*48f0*/  HADD2.F32 R2, -RZ, R4.H0_H0 ;  /* 0x20000004ff027230 */ /* 0x004fcc0000004100 */
[----:B------:R-:W0:Y:S01]  /*4900*/  F2I.S64.TRUNC R2, R2 ;  /* 0x0000000200027311 */ /* 0x000e22000020d900 */
[----:B------:R-:W-:Y:S05]  /*4910*/  BRA `(.L_x_14566) ;  /* 0x0000000800a87947 */ /* 0x000fea0003800000 */
.L_x_14571:
[----:B------:R-:W2:Y:S02]  /*4920*/  LDG.E.64 R2, desc[UR36][R4.64] ;  /* 0x0000002404027981 */ /* 0x000ea4000c1e1b00 */
[----:B--2---:R-:W0:Y:S01]  /*4930*/  F2I.S64.F64.TRUNC R2, R2 ;  /* 0x0000000200027311 */ /* 0x004e22000030d900 */
[----:B------:R-:W-:Y:S05]  /*4940*/  BRA `(.L_x_14566) ;  /* 0x00000008009c7947 */ /* 0x000fea0003800000 */
.L_x_14561:
        /* <DEDUP_REMOVED lines=13> */
.L_x_14575:
[----:B------:R-:W2:Y:S02]  /*4a20*/  LDG.E.64 R2, desc[UR36][R4.64] ;  /* 0x0000002404027981 */ /* 0x000ea4000c1e1b00 */
[----:B--2---:R-:W0:Y:S01]  /*4a30*/  F2I.S64.F64.TRUNC R2, R2 ;  /* 0x0000000200027311 */ /* 0x004e22000030d900 */
[----:B------:R-:W-:Y:S05]  /*4a40*/  BRA `(.L_x_14566) ;  /* 0x00000008005c7947 */ /* 0x000fea0003800000 */
.L_x_14574:
        /* <DEDUP_REMOVED lines=25> */
[----:B------:R-:W3:Y:S01]  /*4be0*/  F2I.S64.TRUNC R2, R3 ;  /* 0x0000000300027311 */ /* 0x000ee2000020d900 */
[----:B------:R-:W-:Y:S05]  /*4bf0*/  BRA `(.L_x_14566) ;  /* 0x0000000400f07947 */ /* 0x000fea0003800000 */
.L_x_14577:
        /* <DEDUP_REMOVED lines=14> */
.L_x_14576:
[----:B------:R-:W2:Y:S02]  /*4ce0*/  LDG.E.U16 R2, desc[UR36][R4.64] ;  /* 0x0000002404027981 */ /* 0x000ea4000c1e1500 */
[----:B--2---:R-:W-:-:S06]  /*4cf0*/  IMAD.U32 R2, R2, 0x10000, RZ ;  /* 0x0001000002027824 */ /* 0x004fcc00078e00ff */
[----:B------:R-:W1:Y:S01]  /*4d00*/  F2I.S64.TRUNC R2, R2 ;  /* 0x0000000200027311 */ /* 0x000e62000020d900 */
[----:B------:R-:W-:Y:S05]  /*4d10*/  BRA `(.L_x_14566) ;  /* 0x0000000400a87947 */ /* 0x000fea0003800000 */
.L_x_14573:
        /* <DEDUP_REMOVED lines=11> */
.L_x_14580:
        /* <DEDUP_REMOVED lines=21> */
.L_x_14584:
[----:B------:R-:W-:Y:S05]  /*4f20*/  BSYNC B1 ;  /* 0x0000000000017941 */ /* 0x000fea0003800000 */
.L_x_14583:
[----:B------:R-:W-:Y:S01]  /*4f30*/  IMAD.SHL.U32 R2, R2, 0x100000, RZ ;  /* 0x0010000002027824 */ /* 0x000fe200078e00ff */
[----:B------:R-:W-:-:S04]  /*4f40*/  LEA R3, R0, 0x3b800000, 0x17 ;  /* 0x3b80000000037811 */ /* 0x000fc800078eb8ff */
[----:B------:R-:W-:-:S07]  /*4f50*/  LOP3.LUT R2, R3, R2, R4, 0xfe, !PT ;  /* 0x0000000203027212 */ /* 0x000fce00078efe04 */
.L_x_14582:
[----:B------:R-:W-:Y:S05]  /*4f60*/  BSYNC B0 ;  /* 0x0000000000007941 */ /* 0x000fea0003800000 */
.L_x_14581:
[----:B------:R-:W0:Y:S01]  /*4f70*/  F2I.S64.TRUNC R2, R2 ;  /* 0x0000000200027311 */ /* 0x000e22000020d900 */
[----:B------:R-:W-:Y:S05]  /*4f80*/  BRA `(.L_x_14566) ;  /* 0x00000004000c7947 */ /* 0x000fea0003800000 */
.L_x_14579:
        /* <DEDUP_REMOVED lines=21> */
.L_x_14588:
[----:B------:R-:W-:Y:S05]  /*50e0*/  BSYNC B1 ;  /* 0x0000000000017941 */ /* 0x000fea0003800000 */
.L_x_14587:
[----:B------:R-:W-:Y:S01]  /*50f0*/  IMAD.SHL.U32 R2, R2, 0x200000, RZ ;  /* 0x0020000002027824 */ /* 0x000fe200078e00ff */
[----:B------:R-:W-:-:S04]  /*5100*/  LEA R3, R0, 0x37800000, 0x17 ;  /* 0x3780000000037811 */ /* 0x000fc800078eb8ff */
[----:B------:R-:W-:-:S07]  /*5110*/  LOP3.LUT R2, R3, R2, R4, 0xfe, !PT ;  /* 0x0000000203027212 */ /* 0x000fce00078efe04 */
.L_x_14586:
[----:B------:R-:W-:Y:S05]  /*5120*/  BSYNC B0 ;  /* 0x0000000000007941 */ /* 0x000fea0003800000 */
.L_x_14585:
[----:B------:R-:W0:Y:S01]  /*5130*/  F2I.S64.TRUNC R2, R2 ;  /* 0x0000000200027311 */ /* 0x000e22000020d900 */
[----:B------:R-:W-:Y:S05]  /*5140*/  BRA `(.L_x_14566) ;  /* 0x00000000009c7947 */ /* 0x000fea0003800000 */
.L_x_14578:
        /* <DEDUP_REMOVED lines=14> */
.L_x_14592:
[----:B------:R-:W-:Y:S05]  /*5230*/  BSYNC B0 ;  /* 0x0000000000007941 */ /* 0x000fea0003800000 */
.L_x_14591:
[----:B------:R-:W0:Y:S01]  /*5240*/  F2I.S64.TRUNC R2, R2 ;  /* 0x0000000200027311 */ /* 0x000e22000020d900 */
[----:B------:R-:W-:Y:S05]  /*5250*/  BRA `(.L_x_14566) ;  /* 0x0000000000587947 */ /* 0x000fea0003800000 */
.L_x_14565:
        /* <DEDUP_REMOVED lines=16> */
.L_x_14593:
[----:B------:R-:W-:Y:S01]  /*5360*/  CS2R R2, SRZ ;  /* 0x0000000000027805 */ /* 0x000fe2000001ff00 */
[----:B------:R-:W-:Y:S06]  /*5370*/  BRA `(.L_x_14566) ;  /* 0x0000000000107947 */ /* 0x000fec0003800000 */
.L_x_14590:
[----:B------:R4:W5:Y:S01]  /*5380*/  LDG.E.64 R2, desc[UR36][R4.64] ;  /* 0x0000002404027981 */ /* 0x000962000c1e1b00 */
[----:B------:R-:W-:Y:S05]  /*5390*/  BRA `(.L_x_14566) ;  /* 0x0000000000087947 */ /* 0x000fea0003800000 */
.L_x_14589:
[----:B------:R0:W5:Y:S01]  /*53a0*/  LDG.E R2, desc[UR36][R4.64] ;  /* 0x0000002404027981 */ /* 0x000162000c1e1900 */
[----:B------:R-:W-:-:S07]  /*53b0*/  IMAD.MOV.U32 R3, RZ, RZ, RZ ;  /* 0x000000ffff037224 */ /* 0x000fce00078e00ff */
.L_x_14566:
[-C--:B0123-5:R-:W-:Y:S01]  /*53c0*/  IMAD R7, R3, R2.reuse, RZ ;  /* 0x0000000203077224 */ /* 0x0affe200078e02ff */
[----:B------:R-:W-:Y:S01]  /*53d0*/  BSSY B0, `(.L_x_14594) ;  /* 0x0000013000007945 */ /* 0x000fe20003800000 */
[----:B----4-:R-:W-:-:S04]  /*53e0*/  IMAD.WIDE.U32 R4, R2, R2, RZ ;  /* 0x0000000202047225 */ /* 0x010fc800078e00ff */
        /* <DEDUP_REMOVED lines=17> */
.L_x_14595:
[----:B------:R-:W-:Y:S05]  /*5500*/  BSYNC B0 ;  /* 0x0000000000007941 */ /* 0x000fea0003800000 */
.L_x_14594:
        /* <DEDUP_REMOVED lines=15> */
.L_x_14599:
[----:B------:R0:W-:Y:S01]  /*5600*/  STG.E.U8 desc[UR36][R16.64], R4 ;  /* 0x0000000410007986 */ /* 0x0001e2000c101124 */
[----:B------:R-:W-:Y:S05]  /*5610*/  BRA `(.L_x_14601) ;  /* 0x0000000c004c7947 */ /* 0x000fea0003800000 */
.L_x_14598:
        /* <DEDUP_REMOVED lines=8> */
.L_x_14603:
[----:B------:R0:W-:Y:S01]  /*56a0*/  STG.E desc[UR36][R16.64], R4 ;  /* 0x0000000410007986 */ /* 0x0001e2000c101924 */
[----:B------:R-:W-:Y:S05]  /*56b0*/  BRA `(.L_x_14601) ;  /* 0x0000000c00247947 */ /* 0x000fea0003800000 */
.L_x_14602:
[----:B------:R0:W-:Y:S01]  /*56c0*/  STG.E.U16 desc[UR36][R16.64], R4 ;  /* 0x0000000410007986 */ /* 0x0001e2000c101524 */
[----:B------:R-:W-:Y:S05]  /*56d0*/  BRA `(.L_x_14601) ;  /* 0x0000000c001c7947 */ /* 0x000fea0003800000 */
.L_x_14597:
        /* <DEDUP_REMOVED lines=9> */
.L_x_14605:
[----:B------:R-:W0:Y:S02]  /*5770*/  I2F.S64 R0, R4 ;  /* 0x0000000400007312 */ /* 0x000e240000301400 */
[----:B0-----:R-:W-:-:S05]  /*5780*/  F2FP.F16.F32.PACK_AB R0, RZ, R0 ;  /* 0x00000000ff00723e */ /* 0x001fca00000000ff */
[----:B------:R0:W-:Y:S01]  /*5790*/  STG.E.U16 desc[UR36][R16.64], R0 ;  /* 0x0000000010007986 */ /* 0x0001e2000c101524 */
[----:B------:R-:W-:Y:S05]  /*57a0*/  BRA `(.L_x_14601) ;  /* 0x0000000800e87947 */ /* 0x000fea0003800000 */
.L_x_14604:
        /* <DEDUP_REMOVED lines=10> */
.L_x_14607:
[----:B------:R-:W0:Y:S02]  /*5850*/  I2F.S64 R4, R4 ;  /* 0x0000000400047312 */ /* 0x000e240000301400 */
[----:B0-----:R-:W-:-:S04]  /*5860*/  F2FP.F16.F32.PACK_AB R3, RZ, R4 ;  /* 0x00000004ff03723e */ /* 0x001fc800000000ff */
[----:B------:R-:W-:-:S05]  /*5870*/  PRMT R3, R3, 0x5410, RZ ;  /* 0x0000541003037816 */ /* 0x000fca00000000ff */
[----:B------:R0:W-:Y:S01]  /*5880*/  STG.E desc[UR36][R16.64], R3 ;  /* 0x0000000310007986 */ /* 0x0001e2000c101924 */
[----:B------:R-:W-:Y:S05]  /*5890*/  BRA `(.L_x_14601) ;  /* 0x0000000800ac7947 */ /* 0x000fea0003800000 */
.L_x_14606:
[----:B------:R-:W0:Y:S02]  /*58a0*/  I2F.F64.S64 R2, R4 ;  /* 0x0000000400027312 */ /* 0x000e240000301c00 */
[----:B0-----:R0:W-:Y:S01]  /*58b0*/  STG.E.64 desc[UR36][R16.64], R2 ;  /* 0x0000000210007986 */ /* 0x0011e2000c101b24 */
[----:B------:R-:W-:Y:S05]  /*58c0*/  BRA `(.L_x_14601) ;  /* 0x0000000800a07947 */ /* 0x000fea0003800000 */
.L_x_14596:
        /* <DEDUP_REMOVED lines=13> */
.L_x_14610:
[----:B------:R-:W0:Y:S01]  /*59a0*/  I2F.F64.S64 R4, R4 ;  /* 0x0000000400047312 */ /* 0x000e220000301c00 */
[----:B------:R-:W-:-:S05]  /*59b0*/  CS2R R6, SRZ ;  /* 0x0000000000067805 */ /* 0x000fca000001ff00 */
[----:B0-----:R0:W-:Y:S01]  /*59c0*/  STG.E.128 desc[UR36][R16.64], R4 ;  /* 0x0000000410007986 */ /* 0x0011e2000c101d24 */
[----:B------:R-:W-:Y:S05]  /*59d0*/  BRA `(.L_x_14601) ;  /* 0x00000008005c7947 */ /* 0x000fea0003800000 */
.L_x_14609:
        /* <DEDUP_REMOVED lines=21> */
.L_x_14614:
[----:B------:R-:W-:Y:S05]  /*5b30*/  BSYNC B0 ;  /* 0x0000000000007941 */ /* 0x000fea0003800000 */
.L_x_14613:
[----:B------:R-:W-:-:S05]  /*5b40*/  LOP3.LUT R3, R0, R3, RZ, 0xfc, !PT ;  /* 0x0000000300037212 */ /* 0x000fca00078efcff */
[----:B------:R0:W-:Y:S01]  /*5b50*/  STG.E.U8 desc[UR36][R16.64], R3 ;  /* 0x0000000310007986 */ /* 0x0001e2000c101124 */
[----:B------:R-:W-:Y:S05]  /*5b60*/  BRA `(.L_x_14601) ;  /* 0x0000000400f87947 */ /* 0x000fea0003800000 */
.L_x_14612:
        /* <DEDUP_REMOVED lines=13> */
.L_x_14616:
[----:B------:R-:W-:Y:S01]  /*5c40*/  IMAD.MOV.U32 R0, RZ, RZ, 0x7f ;  /* 0x0000007fff007424 */ /* 0x000fe200078e00ff */
[----:B------:R-:W-:-:S04]  /*5c50*/  ISETP.GT.U32.AND P0, PT, R2, 0x7f800000, PT ;  /* 0x7f8000000200780c */ /* 0x000fc80003f04070 */
[----:B------:R-:W-:-:S09]  /*5c60*/  SEL R0, R0, 0x7c, P0 ;  /* 0x0000007c00007807 */ /* 0x000fd20000000000 */
.L_x_14617:
[----:B------:R-:W-:Y:S05]  /*5c70*/  BSYNC B0 ;  /* 0x0000000000007941 */ /* 0x000fea0003800000 */
.L_x_14615:
[----:B------:R-:W-:-:S04]  /*5c80*/  LOP3.LUT R2, R5, 0x80000000, RZ, 0xc0, !PT ;  /* 0x8000000005027812 */ /* 0x000fc800078ec0ff */
[----:B------:R-:W-:-:S04]  /*5c90*/  SHF.R.U32.HI R3, RZ, 0x18, R2 ;  /* 0x00000018ff037819 */ /* 0x000fc80000011602 */
[----:B------:R-:W-:-:S05]  /*5ca0*/  LOP3.LUT R3, R0, R3, RZ, 0xfc, !PT ;  /* 0x0000000300037212 */ /* 0x000fca00078efcff */
[----:B------:R0:W-:Y:S01]  /*5cb0*/  STG.E.U8 desc[UR36][R16.64], R3 ;  /* 0x0000000310007986 */ /* 0x0001e2000c101124 */
[----:B------:R-:W-:Y:S05]  /*5cc0*/  BRA `(.L_x_14601) ;  /* 0x0000000400a07947 */ /* 0x000fea0003800000 */
.L_x_14611:
[----:B------:R-:W0:Y:S02]  /*5cd0*/  I2F.S64 R0, R4 ;  /* 0x0000000400007312 */ /* 0x000e240000301400 */
[----:B0-----:R-:W-:-:S05]  /*5ce0*/  F2FP.BF16.F32.PACK_AB R0, RZ, R0 ;  /* 0x00000000ff00723e */ /* 0x001fca00000010ff */
[----:B------:R0:W-:Y:S01]  /*5cf0*/  STG.E.U16 desc[UR36][R16.64], R0 ;  /* 0x0000000010007986 */ /* 0x0001e2000c101524 */
[----:B------:R-:W-:Y:S05]  /*5d00*/  BRA `(.L_x_14601) ;  /* 0x0000000400907947 */ /* 0x000fea0003800000 */
.L_x_14608:
        /* <DEDUP_REMOVED lines=10> */
.L_x_14620:
        /* <DEDUP_REMOVED lines=17> */
.L_x_14623:
[----:B------:R-:W-:-:S04]  /*5ec0*/  LOP3.LUT R2, R5, 0x80000000, RZ, 0xc0, !PT ;  /* 0x8000000005027812 */ /* 0x000fc800078ec0ff */
[----:B------:R-:W-:-:S04]  /*5ed0*/  SHF.R.U32.HI R3, RZ, 0x18, R2 ;  /* 0x00000018ff037819 */ /* 0x000fc80000011602 */
[----:B------:R-:W-:-:S04]  /*5ee0*/  LOP3.LUT R0, R0, R3, RZ, 0xfc, !PT ;  /* 0x0000000300007212 */ /* 0x000fc800078efcff */
[----:B------:R-:W-:-:S07]  /*5ef0*/  PRMT R8, R0, 0x7610, R8 ;  /* 0x0000761000087816 */ /* 0x000fce0000000008 */
.L_x_14622:
[----:B------:R-:W-:Y:S05]  /*5f00*/  BSYNC B0 ;  /* 0x0000000000007941 */ /* 0x000fea0003800000 */
.L_x_14621:
[----:B------:R3:W-:Y:S01]  /*5f10*/  STG.E.U8 desc[UR36][R16.64], R8 ;  /* 0x0000000810007986 */ /* 0x0007e2000c101124 */
[----:B------:R-:W-:Y:S05]  /*5f20*/  BRA `(.L_x_14601) ;  /* 0x0000000400087947 */ /* 0x000fea0003800000 */
.L_x_14619:
        /* <DEDUP_REMOVED lines=17> */
.L_x_14626:
[----:B------:R-:W-:-:S04]  /*6040*/  LOP3.LUT R2, R5, 0x80000000, RZ, 0xc0, !PT ;  /* 0x8000000005027812 */ /* 0x000fc800078ec0ff */
[----:B------:R-:W-:-:S04]  /*6050*/  SHF.R.U32.HI R3, RZ, 0x18, R2 ;  /* 0x00000018ff037819 */ /* 0x000fc80000011602 */
[----:B------:R-:W-:-:S04]  /*6060*/  LOP3.LUT R0, R0, R3, RZ, 0xfc, !PT ;  /* 0x0000000300007212 */ /* 0x000fc800078efcff */
[----:B------:R-:W-:-:S07]  /*6070*/  PRMT R8, R0, 0x7610, R8 ;  /* 0x0000761000087816 */ /* 0x000fce0000000008 */
.L_x_14625:
[----:B------:R-:W-:Y:S05]  /*6080*/  BSYNC B0 ;  /* 0x0000000000007941 */ /* 0x000fea0003800000 */
.L_x_14624:
[----:B------:R0:W-:Y:S01]  /*6090*/  STG.E.U8 desc[UR36][R16.64], R8 ;  /* 0x0000000810007986 */ /* 0x0001e2000c101124 */
[----:B------:R-:W-:Y:S05]  /*60a0*/  BRA `(.L_x_14601) ;  /* 0x0000000000a87947 */ /* 0x000fea0003800000 */
.L_x_14618:
        /* <DEDUP_REMOVED lines=22> */
.L_x_14600:
        /* <DEDUP_REMOVED lines=16> */
.L_x_14629:
[----:B------:R-:W-:Y:S05]  /*6310*/  BRA `(.L_x_14601) ;  /* 0x00000000000c7947 */ /* 0x000fea0003800000 */
.L_x_14628:
[----:B------:R2:W-:Y:S01]  /*6320*/  STG.E.64 desc[UR36][R16.64], R4 ;  /* 0x0000000410007986 */ /* 0x0005e2000c101b24 */
[----:B------:R-:W-:Y:S05]  /*6330*/  BRA `(.L_x_14601) ;  /* 0x0000000000047947 */ /* 0x000fea0003800000 */
.L_x_14627:
[----:B------:R0:W-:Y:S02]  /*6340*/  STG.E desc[UR36][R16.64], R4 ;  /* 0x0000000410007986 */ /* 0x0001e4000c101924 */
.L_x_14601:
[----:B------:R-:W-:-:S07]  /*6350*/  VIADD R19, R19, 0x80 ;  /* 0x0000008013137836 */ /* 0x000fce0000000000 */
.L_x_14559:
[----:B------:R-:W-:Y:S05]  /*6360*/  BSYNC B6 ;  /* 0x0000000000067941 */ /* 0x000fea0003800000 */
.L_x_14558:
        /* <DEDUP_REMOVED lines=307> */
.L_x_14632:
        /* <DEDUP_REMOVED lines=21> */
.L_x_14636:
[----:B------:R0:W5:Y:S01]  /*77f0*/  LDG.E.U8 R2, desc[UR36][R4.64] ;  /* 0x0000002404027981 */ /* 0x000162000c1e1100 */
[----:B------:R-:W-:Y:S01]  /*7800*/  IMAD.MOV.U32 R3, RZ, RZ, RZ ;  /* 0x000000ffff037224 */ /* 0x000fe200078e00ff */
[----:B------:R-:W-:Y:S06]  /*7810*/  BRA `(.L_x_14638) ;  /* 0x0000000c00487947 */ /* 0x000fec0003800000 */
.L_x_14635:
        /* <DEDUP_REMOVED lines=8> */
.L_x_14640:
[----:B------:R-:W2:Y:S02]  /*78a0*/  LDG.E R2, desc[UR36][R4.64] ;  /* 0x0000002404027981 */ /* 0x000ea4000c1e1900 */
[----:B--2---:R-:W-:Y:S01]  /*78b0*/  SHF.R.S32.HI R3, RZ, 0x1f, R2 ;  /* 0x0000001fff037819 */ /* 0x004fe20000011402 */
[----:B------:R-:W-:Y:S06]  /*78c0*/  BRA `(.L_x_14638) ;  /* 0x0000000c001c7947 */ /* 0x000fec0003800000 */
.L_x_14639:
[----:B------:R-:W2:Y:S02]  /*78d0*/  LDG.E.S16 R2, desc[UR36][R4.64] ;  /* 0x0000002404027981 */ /* 0x000ea4000c1e1700 */
[----:B--2---:R-:W-:Y:S01]  /*78e0*/  SHF.R.S32.HI R3, RZ, 0x1f, R2 ;  /* 0x0000001fff037819 */ /* 0x004fe20000011402 */
[----:B------:R-:W-:Y:S06]  /*78f0*/  BRA `(.L_x_14638) ;  /* 0x0000000c00107947 */ /* 0x000fec0003800000 */
.L_x_14634:
        /* <DEDUP_REMOVED lines=9> */
.L_x_14642:
[----:B------:R-:W2:Y:S02]  /*7990*/  LDG.E.U16 R4, desc[UR36][R4.64] ;  /* 0x0000002404047981 */ /* 0x000ea4000c1e1500 */
[----:B--2---:R-:W-:-:S06]  /*79a0*/  HADD2.F32 R2, -RZ, R4.H0_H0 ;  /* 0x20000004ff027230 */ /* 0x004fcc0000004100 */
[----:B------:R-:W0:Y:S01]  /*79b0*/  F2I.S64.TRUNC R2, R2 ;  /* 0x0000000200027311 */ /* 0x000e22000020d900 */
[----:B------:R-:W-:Y:S05]  /*79c0*/  BRA `(.L_x_14638) ;  /* 0x0000000800dc7947 */ /* 0x000fea0003800000 */
.L_x_14641:
        /* <DEDUP_REMOVED lines=9> */
.L_x_14644:
[----:B------:R-:W2:Y:S02]  /*7a60*/  LDG.E.U16 R4, desc[UR36][R4.64] ;  /* 0x0000002404047981 */ /* 0x000ea4000c1e1500 */
[----:B--2---:R-:W-:-:S06]  /*7a70*/  HADD2.F32 R2, -RZ, R4.H0_H0 ;  /* 0x20000004ff027230 */ /* 0x004fcc0000004100 */
[----:B------:R-:W0:Y:S01]  /*7a80*/  F2I.S64.TRUNC R2, R2 ;  /* 0x0000000200027311 */ /* 0x000e22000020d900 */
[----:B------:R-:W-:Y:S05]  /*7a90*/  BRA `(.L_x_14638) ;  /* 0x0000000800a87947 */ /* 0x000fea0003800000 */
.L_x_14643:
[----:B------:R-:W2:Y:S02]  /*7aa0*/  LDG.E.64 R2, desc[UR36][R4.64] ;  /* 0x0000002404027981 */ /* 0x000ea4000c1e1b00 */
[----:B--2---:R-:W0:Y:S01]  /*7ab0*/  F2I.S64.F64.TRUNC R2, R2 ;  /* 0x0000000200027311 */ /* 0x004e22000030d900 */
[----:B------:R-:W-:Y:S05]  /*7ac0*/  BRA `(.L_x_14638) ;  /* 0x00000008009c7947 */ /* 0x000fea0003800000 */
.L_x_14633:
        /* <DEDUP_REMOVED lines=13> */
.L_x_14647:
[----:B------:R-:W2:Y:S02]  /*7ba0*/  LDG.E.64 R2, desc[UR36][R4.64] ;  /* 0x0000002404027981 */ /* 0x000ea4000c1e1b00 */
[----:B--2---:R-:W0:Y:S01]  /*7bb0*/  F2I.S64.F64.TRUNC R2, R2 ;  /* 0x0000000200027311 */ /* 0x004e22000030d900 */
[----:B------:R-:W-:Y:S05]  /*7bc0*/  BRA `(.L_x_14638) ;  /* 0x00000008005c7947 */ /* 0x000fea0003800000 */
.L_x_14646:
        /* <DEDUP_REMOVED lines=27> */
.L_x_14649:
        /* <DEDUP_REMOVED lines=14> */
.L_x_14648:
[----:B------:R-:W2:Y:S02]  /*7e60*/  LDG.E.U16 R2, desc[UR36][R4.64] ;  /* 0x0000002404027981 */ /* 0x000ea4000c1e1500 */
[----:B--2---:R-:W-:-:S06]  /*7e70*/  IMAD.U32 R2, R2, 0x10000, RZ ;  /* 0x0001000002027824 */ /* 0x004fcc00078e00ff */
[----:B------:R-:W0:Y:S01]  /*7e80*/  F2I.S64.TRUNC R2, R2 ;  /* 0x0000000200027311 */ /* 0x000e22000020d900 */
[----:B------:R-:W-:Y:S05]  /*7e90*/  BRA `(.L_x_14638) ;  /* 0x0000000400a87947 */ /* 0x000fea0003800000 */
.L_x_14645:
        /* <DEDUP_REMOVED lines=11> */
.L_x_14652:
        /* <DEDUP_REMOVED lines=21> */
.L_x_14656:
[----:B------:R-:W-:Y:S05]  /*80a0*/  BSYNC B1 ;  /* 0x0000000000017941 */ /* 0x000fea0003800000 */
.L_x_14655:
[----:B------:R-:W-:Y:S01]  /*80b0*/  IMAD.SHL.U32 R2, R2, 0x100000, RZ ;  /* 0x0010000002027824 */ /* 0x000fe200078e00ff */
[----:B------:R-:W-:-:S04]  /*80c0*/  LEA R3, R0, 0x3b800000, 0x17 ;  /* 0x3b80000000037811 */ /* 0x000fc800078eb8ff */
[----:B------:R-:W-:-:S07]  /*80d0*/  LOP3.LUT R2, R3, R2, R4, 0xfe, !PT ;  /* 0x0000000203027212 */ /* 0x000fce00078efe04 */
.L_x_14654:
[----:B------:R-:W-:Y:S05]  /*80e0*/  BSYNC B0 ;  /* 0x0000000000007941 */ /* 0x000fea0003800000 */
.L_x_14653:
[----:B------:R-:W1:Y:S01]  /*80f0*/  F2I.S64.TRUNC R2, R2 ;  /* 0x0000000200027311 */ /* 0x000e62000020d900 */
[----:B------:R-:W-:Y:S05]  /*8100*/  BRA `(.L_x_14638) ;  /* 0x00000004000c7947 */ /* 0x000fea0003800000 */
.L_x_14651:
        /* <DEDUP_REMOVED lines=21> */
.L_x_14660:
[----:B------:R-:W-:Y:S05]  /*8260*/  BSYNC B1 ;  /* 0x0000000000017941 */ /* 0x000fea0003800000 */
.L_x_14659:
[----:B------:R-:W-:Y:S01]  /*8270*/  IMAD.SHL.U32 R2, R2, 0x200000, RZ ;  /* 0x0020000002027824 */ /* 0x000fe200078e00ff */
[----:B------:R-:W-:-:S04]  /*8280*/  LEA R3, R0, 0x37800000, 0x17 ;  /* 0x3780000000037811 */ /* 0x000fc800078eb8ff */
[----:B------:R-:W-:-:S07]  /*8290*/  LOP3.LUT R2, R3, R2, R4, 0xfe, !PT ;  /* 0x0000000203027212 */ /* 0x000fce00078efe04 */
.L_x_14658:
[----:B------:R-:W-:Y:S05]  /*82a0*/  BSYNC B0 ;  /* 0x0000000000007941 */ /* 0x000fea0003800000 */
.L_x_14657:
[----:B------:R-:W2:Y:S01]  /*82b0*/  F2I.S64.TRUNC R2, R2 ;  /* 0x0000000200027311 */ /* 0x000ea2000020d900 */
[----:B------:R-:W-:Y:S05]  /*82c0*/  BRA `(.L_x_14638) ;  /* 0x00000000009c7947 */ /* 0x000fea0003800000 */
.L_x_14650:
        /* <DEDUP_REMOVED lines=14> */
.L_x_14664:
[----:B------:R-:W-:Y:S05]  /*83b0*/  BSYNC B0 ;  /* 0x0000000000007941 */ /* 0x000fea0003800000 */
.L_x_14663:
[----:B------:R-:W4:Y:S01]  /*83c0*/  F2I.S64.TRUNC R2, R2 ;  /* 0x0000000200027311 */ /* 0x000f22000020d900 */
[----:B------:R-:W-:Y:S05]  /*83d0*/  BRA `(.L_x_14638) ;  /* 0x0000000000587947 */ /* 0x000fea0003800000 */
.L_x_14637:
        /* <DEDUP_REMOVED lines=16> */
.L_x_14665:
[----:B------:R-:W-:Y:S01]  /*84e0*/  CS2R R2, SRZ ;  /* 0x0000000000027805 */ /* 0x000fe2000001ff00 */
[----:B------:R-:W-:Y:S06]  /*84f0*/  BRA `(.L_x_14638) ;  /* 0x0000000000107947 */ /* 0x000fec0003800000 */
.L_x_14662:
[----:B------:R3:W5:Y:S01]  /*8500*/  LDG.E.64 R2, desc[UR36][R4.64] ;  /* 0x0000002404027981 */ /* 0x000762000c1e1b00 */
[----:B------:R-:W-:Y:S05]  /*8510*/  BRA `(.L_x_14638) ;  /* 0x0000000000087947 */ /* 0x000fea0003800000 */
.L_x_14661:
[----:B------:R0:W5:Y:S01]  /*8520*/  LDG.E R2, desc[UR36][R4.64] ;  /* 0x0000002404027981 */ /* 0x000162000c1e1900 */
[----:B------:R-:W-:-:S07]  /*8530*/  IMAD.MOV.U32 R3, RZ, RZ, RZ ;  /* 0x000000ffff037224 */ /* 0x000fce00078e00ff */
.L_x_14638:
        /* <DEDUP_REMOVED lines=20> */
.L_x_14667:
[----:B------:R-:W-:Y:S05]  /*8680*/  BSYNC B0 ;  /* 0x0000000000007941 */ /* 0x000fea0003800000 */
.L_x_14666:
        /* <DEDUP_REMOVED lines=15> */
.L_x_14671:
[----:B------:R0:W-:Y:S01]  /*8780*/  STG.E.U8 desc[UR36][R16.64], R4 ;  /* 0x0000000410007986 */ /* 0x0001e2000c101124 */
[----:B------:R-:W-:Y:S05]  /*8790*/  BRA `(.L_x_14673) ;  /* 0x0000000c004c7947 */ /* 0x000fea0003800000 */
.L_x_14670:
        /* <DEDUP_REMOVED lines=8> */
.L_x_14675:
[----:B------:R0:W-:Y:S01]  /*8820*/  STG.E desc[UR36][R16.64], R4 ;  /* 0x0000000410007986 */ /* 0x0001e2000c101924 */
[----:B------:R-:W-:Y:S05]  /*8830*/  BRA `(.L_x_14673) ;  /* 0x0000000c00247947 */ /* 0x000fea0003800000 */
.L_x_14674:
[----:B------:R0:W-:Y:S01]  /*8840*/  STG.E.U16 desc[UR36][R16.64], R4 ;  /* 0x0000000410007986 */ /* 0x0001e2000c101524 */
[----:B------:R-:W-:Y:S05]  /*8850*/  BRA `(.L_x_14673) ;  /* 0x0000000c001c7947 */ /* 0x000fea0003800000 */
.L_x_14669:
        /* <DEDUP_REMOVED lines=9> */
.L_x_14677:
[----:B------:R-:W0:Y:S02]  /*88f0*/  I2F.S64 R0, R4 ;  /* 0x0000000400007312 */ /* 0x000e240000301400 */
[----:B0-----:R-:W-:-:S05]  /*8900*/  F2FP.F16.F32.PACK_AB R0, RZ, R0 ;  /* 0x00000000ff00723e */ /* 0x001fca00000000ff */
[----:B------:R0:W-:Y:S01]  /*8910*/  STG.E.U16 desc[UR36][R16.64], R0 ;  /* 0x0000000010007986 */ /* 0x0001e2000c101524 */
[----:B------:R-:W-:Y:S05]  /*8920*/  BRA `(.L_x_14673) ;  /* 0x0000000800e87947 */ /* 0x000fea0003800000 */
.L_x_14676:
        /* <DEDUP_REMOVED lines=10> */
.L_x_14679:
[----:B------:R-:W0:Y:S02]  /*89d0*/  I2F.S64 R4, R4 ;  /* 0x0000000400047312 */ /* 0x000e240000301400 */
[----:B0-----:R-:W-:-:S04]  /*89e0*/  F2FP.F16.F32.PACK_AB R3, RZ, R4 ;  /* 0x00000004ff03723e */ /* 0x001fc800000000ff */
[----:B------:R-:W-:-:S05]  /*89f0*/  PRMT R3, R3, 0x5410, RZ ;  /* 0x0000541003037816 */ /* 0x000fca00000000ff */
[----:B------:R0:W-:Y:S01]  /*8a00*/  STG.E desc[UR36][R16.64], R3 ;  /* 0x0000000310007986 */ /* 0x0001e2000c101924 */
[----:B------:R-:W-:Y:S05]  /*8a10*/  BRA `(.L_x_14673) ;  /* 0x0000000800ac7947 */ /* 0x000fea0003800000 */
.L_x_14678:
[----:B------:R-:W0:Y:S02]  /*8a20*/  I2F.F64.S64 R2, R4 ;  /* 0x0000000400027312 */ /* 0x000e240000301c00 */
[----:B0-----:R0:W-:Y:S01]  /*8a30*/  STG.E.64 desc[UR36][R16.64], R2 ;  /* 0x0000000210007986 */ /* 0x0011e2000c101b24 */
[----:B------:R-:W-:Y:S05]  /*8a40*/  BRA `(.L_x_14673) ;  /* 0x0000000800a07947 */ /* 0x000fea0003800000 */
.L_x_14668:
        /* <DEDUP_REMOVED lines=13> */
.L_x_14682:
[----:B------:R-:W0:Y:S01]  /*8b20*/  I2F.F64.S64 R4, R4 ;  /* 0x0000000400047312 */ /* 0x000e220000301c00 */
[----:B------:R-:W-:-:S05]  /*8b30*/  CS2R R6, SRZ ;  /* 0x0000000000067805 */ /* 0x000fca000001ff00 */
[----:B0-----:R0:W-:Y:S01]  /*8b40*/  STG.E.128 desc[UR36][R16.64], R4 ;  /* 0x0000000410007986 */ /* 0x0011e2000c101d24 */
[----:B------:R-:W-:Y:S05]  /*8b50*/  BRA `(.L_x_14673) ;  /* 0x00000008005c7947 */ /* 0x000fea0003800000 */
.L_x_14681:
        /* <DEDUP_REMOVED lines=21> */
.L_x_14686:
[----:B------:R-:W-:Y:S05]  /*8cb0*/  BSYNC B0 ;  /* 0x0000000000007941 */ /* 0x000fea0003800000 */
.L_x_14685:
[----:B------:R-:W-:-:S05]  /*8cc0*/  LOP3.LUT R3, R0, R3, RZ, 0xfc, !PT ;  /* 0x0000000300037212 */ /* 0x000fca00078efcff */
[----:B------:R0:W-:Y:S01]  /*8cd0*/  STG.E.U8 desc[UR36][R16.64], R3 ;  /* 0x0000000310007986 */ /* 0x0001e2000c101124 */
[----:B------:R-:W-:Y:S05]  /*8ce0*/  BRA `(.L_x_14673) ;  /* 0x0000000400f87947 */ /* 0x000fea0003800000 */
.L_x_14684:
        /* <DEDUP_REMOVED lines=13> */
.L_x_14688:
[----:B------:R-:W-:Y:S01]  /*8dc0*/  IMAD.MOV.U32 R0, RZ, RZ, 0x7f ;  /* 0x0000007fff007424 */ /* 0x000fe200078e00ff */
[----:B------:R-:W-:-:S04]  /*8dd0*/  ISETP.GT.U32.AND P0, PT, R2, 0x7f800000, PT ;  /* 0x7f8000000200780c */ /* 0x000fc80003f04070 */
[----:B------:R-:W-:-:S09]  /*8de0*/  SEL R0, R0, 0x7c, P0 ;  /* 0x0000007c00007807 */ /* 0x000fd20000000000 */
.L_x_14689:
[----:B------:R-:W-:Y:S05]  /*8df0*/  BSYNC B0 ;  /* 0x0000000000007941 */ /* 0x000fea0003800000 */
.L_x_14687:
[----:B------:R-:W-:-:S04]  /*8e00*/  LOP3.LUT R2, R5, 0x80000000, RZ, 0xc0, !PT ;  /* 0x8000000005027812 */ /* 0x000fc800078ec0ff */
[----:B------:R-:W-:-:S04]  /*8e10*/  SHF.R.U32.HI R3, RZ, 0x18, R2 ;  /* 0x00000018ff037819 */ /* 0x000fc80000011602 */
[----:B------:R-:W-:-:S05]  /*8e20*/  LOP3.LUT R3, R0, R3, RZ, 0xfc, !PT ;  /* 0x0000000300037212 */ /* 0x000fca00078efcff */
[----:B------:R0:W-:Y:S01]  /*8e30*/  STG.E.U8 desc[UR36][R16.64], R3 ;  /* 0x0000000310007986 */ /* 0x0001e2000c101124 */
[----:B------:R-:W-:Y:S05]  /*8e40*/  BRA `(.L_x_14673) ;  /* 0x0000000400a07947 */ /* 0x000fea0003800000 */
.L_x_14683:
[----:B------:R-:W0:Y:S02]  /*8e50*/  I2F.S64 R0, R4 ;  /* 0x0000000400007312 */ /* 0x000e240000301400 */
[----:B0-----:R-:W-:-:S05]  /*8e60*/  F2FP.BF16.F32.PACK_AB R0, RZ, R0 ;  /* 0x00000000ff00723e */ /* 0x001fca00000010ff */
[----:B------:R0:W-:Y:S01]  /*8e70*/  STG.E.U16 desc[UR36][R16.64], R0 ;  /* 0x0000000010007986 */ /* 0x0001e2000c101524 */
[----:B------:R-:W-:Y:S05]  /*8e80*/  BRA `(.L_x_14673) ;  /* 0x0000000400907947 */ /* 0x000fea0003800000 */
.L_x_14680:
        /* <DEDUP_REMOVED lines=10> */
.L_x_14692:
        /* <DEDUP_REMOVED lines=17> */
.L_x_14695:
[----:B------:R-:W-:-:S04]  /*9040*/  LOP3.LUT R2, R5, 0x80000000, RZ, 0xc0, !PT ;  /* 0x8000000005027812 */ /* 0x000fc800078ec0ff */
[----:B------:R-:W-:-:S04]  /*9050*/  SHF.R.U32.HI R3, RZ, 0x18, R2 ;  /* 0x00000018ff037819 */ /* 0x000fc80000011602 */
[----:B------:R-:W-:-:S04]  /*9060*/  LOP3.LUT R0, R0, R3, RZ, 0xfc, !PT ;  /* 0x0000000300007212 */ /* 0x000fc800078efcff */
[----:B------:R-:W-:-:S07]  /*9070*/  PRMT R8, R0, 0x7610, R8 ;  /* 0x0000761000087816 */ /* 0x000fce0000000008 */
.L_x_14694:
[----:B------:R-:W-:Y:S05]  /*9080*/  BSYNC B0 ;  /* 0x0000000000007941 */ /* 0x000fea0003800000 */
.L_x_14693:
[----:B------:R3:W-:Y:S01]  /*9090*/  STG.E.U8 desc[UR36][R16.64], R8 ;  /* 0x0000000810007986 */ /* 0x0007e2000c101124 */
[----:B------:R-:W-:Y:S05]  /*90a0*/  BRA `(.L_x_14673) ;  /* 0x0000000400087947 */ /* 0x000fea0003800000 */
.L_x_14691:
        /* <DEDUP_REMOVED lines=17> */
.L_x_14698:
[----:B------:R-:W-:-:S04]  /*91c0*/  LOP3.LUT R2, R5, 0x80000000, RZ, 0xc0, !PT ;  /* 0x8000000005027812 */ /* 0x000fc800078ec0ff */
[----:B------:R-:W-:-:S04]  /*91d0*/  SHF.R.U32.HI R3, RZ, 0x18, R2 ;  /* 0x00000018ff037819 */ /* 0x000fc80000011602 */
[----:B------:R-:W-:-:S04]  /*91e0*/  LOP3.LUT R0, R0, R3, RZ, 0xfc, !PT ;  /* 0x0000000300007212 */ /* 0x000fc800078efcff */
[----:B------:R-:W-:-:S07]  /*91f0*/  PRMT R8, R0, 0x7610, R8 ;  /* 0x0000761000087816 */ /* 0x000fce0000000008 */
.L_x_14697:
[----:B------:R-:W-:Y:S05]  /*9200*/  BSYNC B0 ;  /* 0x0000000000007941 */ /* 0x000fea0003800000 */
.L_x_14696:
[----:B------:R0:W-:Y:S01]  /*9210*/  STG.E.U8 desc[UR36][R16.64], R8 ;  /* 0x0000000810007986 */ /* 0x0001e2000c101124 */
[----:B------:R-:W-:Y:S05]  /*9220*/  BRA `(.L_x_14673) ;  /* 0x0000000000a87947 */ /* 0x000fea0003800000 */
.L_x_14690:
        /* <DEDUP_REMOVED lines=22> */
.L_x_14672:
        /* <DEDUP_REMOVED lines=16> */
.L_x_14701:
[----:B------:R-:W-:Y:S05]  /*9490*/  BRA `(.L_x_14673) ;  /* 0x00000000000c7947 */ /* 0x000fea0003800000 */
.L_x_14700:
[----:B------:R1:W-:Y:S01]  /*94a0*/  STG.E.64 desc[UR36][R16.64], R4 ;  /* 0x0000000410007986 */ /* 0x0003e2000c101b24 */
[----:B------:R-:W-:Y:S05]  /*94b0*/  BRA `(.L_x_14673) ;  /* 0x0000000000047947 */ /* 0x000fea0003800000 */
.L_x_14699:
[----:B------:R2:W-:Y:S02]  /*94c0*/  STG.E desc[UR36][R16.64], R4 ;  /* 0x0000000410007986 */ /* 0x0005e4000c101924 */
.L_x_14673:
[----:B------:R-:W-:-:S07]  /*94d0*/  VIADD R19, R19, 0x80 ;  /* 0x0000008013137836 */ /* 0x000fce0000000000 */
.L_x_14631:
[----:B------:R-:W-:Y:S05]  /*94e0*/  BSYNC B6 ;  /* 0x0000000000067941 */ /* 0x000fea0003800000 */
.L_x_14630:
        /* <DEDUP_REMOVED lines=306> */
.L_x_14702:
        /* <DEDUP_REMOVED lines=21> */
.L_x_14706:
[----:B------:R0:W5:Y:S01]  /*a960*/  LDG.E.U8 R2, desc[UR36][R4.64] ;  /* 0x0000002404027981 */ /* 0x000162000c1e1100 */
[----:B------:R-:W-:Y:S01]  /*a970*/  IMAD.MOV.U32 R3, RZ, RZ, RZ ;  /* 0x000000ffff037224 */ /* 0x000fe200078e00ff */
[----:B------:R-:W-:Y:S06]  /*a980*/  BRA `(.L_x_14708) ;  /* 0x0000000c00487947 */ /* 0x000fec0003800000 */
.L_x_14705:
        /* <DEDUP_REMOVED lines=8> */
.L_x_14710:
[----:B------:R-:W2:Y:S02]  /*aa10*/  LDG.E R2, desc[UR36][R4.64] ;  /* 0x0000002404027981 */ /* 0x000ea4000c1e1900 */
[----:B--2---:R-:W-:Y:S01]  /*aa20*/  SHF.R.S32.HI R3, RZ, 0x1f, R2 ;  /* 0x0000001fff037819 */ /* 0x004fe20000011402 */
[----:B------:R-:W-:Y:S06]  /*aa30*/  BRA `(.L_x_14708) ;  /* 0x0000000c001c7947 */ /* 0x000fec0003800000 */
.L_x_14709:
[----:B------:R-:W2:Y:S02]  /*aa40*/  LDG.E.S16 R2, desc[UR36][R4.64] ;  /* 0x0000002404027981 */ /* 0x000ea4000c1e1700 */
[----:B--2---:R-:W-:Y:S01]  /*aa50*/  SHF.R.S32.HI R3, RZ, 0x1f, R2 ;  /* 0x0000001fff037819 */ /* 0x004fe20000011402 */
[----:B------:R-:W-:Y:S06]  /*aa60*/  BRA `(.L_x_14708) ;  /* 0x0000000c00107947 */ /* 0x000fec0003800000 */
.L_x_14704:
        /* <DEDUP_REMOVED lines=9> */
.L_x_14712:
[----:B------:R-:W2:Y:S02]  /*ab00*/  LDG.E.U16 R4, desc[UR36][R4.64] ;  /* 0x0000002404047981 */ /* 0x000ea4000c1e1500 */
[----:B--2---:R-:W-:-:S06]  /*ab10*/  HADD2.F32 R2, -RZ, R4.H0_H0 ;  /* 0x20000004ff027230 */ /* 0x004fcc0000004100 */
[----:B------:R-:W0:Y:S01]  /*ab20*/  F2I.S64.TRUNC R2, R2 ;  /* 0x0000000200027311 */ /* 0x000e22000020d900 */
[----:B------:R-:W-:Y:S05]  /*ab30*/  BRA `(.L_x_14708) ;  /* 0x0000000800dc7947 */ /* 0x000fea0003800000 */
.L_x_14711:
        /* <DEDUP_REMOVED lines=9> */
.L_x_14714:
[----:B------:R-:W2:Y:S02]  /*abd0*/  LDG.E.U16 R4, desc[UR36][R4.64] ;  /* 0x0000002404047981 */ /* 0x000ea4000c1e1500 */
[----:B--2---:R-:W-:-:S06]  /*abe0*/  HADD2.F32 R2, -RZ, R4.H0_H0 ;  /* 0x20000004ff027230 */ /* 0x004fcc0000004100 */
[----:B------:R-:W0:Y:S01]  /*abf0*/  F2I.S64.TRUNC R2, R2 ;  /* 0x0000000200027311 */ /* 0x000e22000020d900 */
[----:B------:R-:W-:Y:S05]  /*ac00*/  BRA `(.L_x_14708) ;  /* 0x0000000800a87947 */ /* 0x000fea0003800000 */
.L_x_14713:
[----:B------:R-:W2:Y:S02]  /*ac10*/  LDG.E.64 R2, desc[UR36][R4.64] ;  /* 0x0000002404027981 */ /* 0x000ea4000c1e1b00 */
[----:B--2---:R-:W0:Y:S01]  /*ac20*/  F2I.S64.F64.TRUNC R2, R2 ;  /* 0x0000000200027311 */ /* 0x004e22000030d900 */
[----:B------:R-:W-:Y:S05]  /*ac30*/  BRA `(.L_x_14708) ;  /* 0x00000008009c7947 */ /* 0x000fea0003800000 */
.L_x_14703:
        /* <DEDUP_REMOVED lines=13> */
.L_x_14717:
[----:B------:R-:W2:Y:S02]  /*ad10*/  LDG.E.64 R2, desc[UR36][R4.64] ;  /* 0x0000002404027981 */ /* 0x000ea4000c1e1b00 */
[----:B--2---:R-:W0:Y:S01]  /*ad20*/  F2I.S64.F64.TRUNC R2, R2 ;  /* 0x0000000200027311 */ /* 0x004e22000030d900 */
[----:B------:R-:W-:Y:S05]  /*ad30*/  BRA `(.L_x_14708) ;  /* 0x00000008005c7947 */ /* 0x000fea0003800000 */
.L_x_14716:
        /* <DEDUP_REMOVED lines=27> */
.L_x_14719:
        /* <DEDUP_REMOVED lines=14> */
.L_x_14718:
[----:B------:R-:W2:Y:S02]  /*afd0*/  LDG.E.U16 R2, desc[UR36][R4.64] ;  /* 0x0000002404027981 */ /* 0x000ea4000c1e1500 */
[----:B--2---:R-:W-:-:S06]  /*afe0*/  IMAD.U32 R2, R2, 0x10000, RZ ;  /* 0x0001000002027824 */ /* 0x004fcc00078e00ff */
[----:B------:R-:W0:Y:S01]  /*aff0*/  F2I.S64.TRUNC R2, R2 ;  /* 0x0000000200027311 */ /* 0x000e22000020d900 */
[----:B------:R-:W-:Y:S05]  /*b000*/  BRA `(.L_x_14708) ;  /* 0x0000000400a87947 */ /* 0x000fea0003800000 */
.L_x_14715:
        /* <DEDUP_REMOVED lines=11> */
.L_x_14722:
        /* <DEDUP_REMOVED lines=21> */
.L_x_14726:
[----:B------:R-:W-:Y:S05]  /*b210*/  BSYNC B1 ;  /* 0x0000000000017941 */ /* 0x000fea0003800000 */
.L_x_14725:
[----:B------:R-:W-:Y:S01]  /*b220*/  IMAD.SHL.U32 R2, R2, 0x100000, RZ ;  /* 0x0010000002027824 */ /* 0x000fe200078e00ff */
[----:B------:R-:W-:-:S04]  /*b230*/  LEA R3, R0, 0x3b800000, 0x17 ;  /* 0x3b80000000037811 */ /* 0x000fc800078eb8ff */
[----:B------:R-:W-:-:S07]  /*b240*/  LOP3.LUT R2, R3, R2, R4, 0xfe, !PT ;  /* 0x0000000203027212 */ /* 0x000fce00078efe04 */
.L_x_14724:
[----:B------:R-:W-:Y:S05]  /*b250*/  BSYNC B0 ;  /* 0x0000000000007941 */ /* 0x000fea0003800000 */
.L_x_14723:
[----:B------:R-:W1:Y:S01]  /*b260*/  F2I.S64.TRUNC R2, R2 ;  /* 0x0000000200027311 */ /* 0x000e62000020d900 */
[----:B------:R-:W-:Y:S05]  /*b270*/  BRA `(.L_x_14708) ;  /* 0x00000004000c7947 */ /* 0x000fea0003800000 */
.L_x_14721:
        /* <DEDUP_REMOVED lines=21> */
.L_x_14730:
[----:B------:R-:W-:Y:S05]  /*b3d0*/  BSYNC B1 ;  /* 0x0000000000017941 */ /* 0x000fea0003800000 */
.L_x_14729:
[----:B------:R-:W-:Y:S01]  /*b3e0*/  IMAD.SHL.U32 R2, R2, 0x200000, RZ ;  /* 0x0020000002027824 */ /* 0x000fe200078e00ff */
[----:B------:R-:W-:-:S04]  /*b3f0*/  LEA R3, R0, 0x37800000, 0x17 ;  /* 0x3780000000037811 */ /* 0x000fc800078eb8ff */
[----:B------:R-:W-:-:S07]  /*b400*/  LOP3.LUT R2, R3, R2, R4, 0xfe, !PT ;  /* 0x0000000203027212 */ /* 0x000fce00078efe04 */
.L_x_14728:
[----:B------:R-:W-:Y:S05]  /*b410*/  BSYNC B0 ;  /* 0x0000000000007941 */ /* 0x000fea0003800000 */
.L_x_14727:
[----:B------:R-:W2:Y:S01]  /*b420*/  F2I.S64.TRUNC R2, R2 ;  /* 0x0000000200027311 */ /* 0x000ea2000020d900 */
[----:B------:R-:W-:Y:S05]  /*b430*/  BRA `(.L_x_14708) ;  /* 0x00000000009c7947 */ /* 0x000fea0003800000 */
.L_x_14720:
        /* <DEDUP_REMOVED lines=14> */
.L_x_14734:
[----:B------:R-:W-:Y:S05]  /*b520*/  BSYNC B0 ;  /* 0x0000000000007941 */ /* 0x000fea0003800000 */
.L_x_14733:
[----:B------:R-:W4:Y:S01]  /*b530*/  F2I.S64.TRUNC R2, R2 ;  /* 0x0000000200027311 */ /* 0x000f22000020d900 */
[----:B------:R-:W-:Y:S05]  /*b540*/  BRA `(.L_x_14708) ;  /* 0x0000000000587947 */ /* 0x000fea0003800000 */
.L_x_14707:
        /* <DEDUP_REMOVED lines=16> */
.L_x_14735:
[----:B------:R-:W-:Y:S01]  /*b650*/  CS2R R2, SRZ ;  /* 0x0000000000027805 */ /* 0x000fe2000001ff00 */
[----:B------:R-:W-:Y:S06]  /*b660*/  BRA `(.L_x_14708) ;  /* 0x0000000000107947 */ /* 0x000fec0003800000 */
.L_x_14732:
[----:B------:R0:W5:Y:S01]  /*b670*/  LDG.E.64 R2, desc[UR36][R4.64] ;  /* 0x0000002404027981 */ /* 0x000162000c1e1b00 */
[----:B------:R-:W-:Y:S05]  /*b680*/  BRA `(.L_x_14708) ;  /* 0x0000000000087947 */ /* 0x000fea0003800000 */
.L_x_14731:
[----:B------:R3:W5:Y:S01]  /*b690*/  LDG.E R2, desc[UR36][R4.64] ;  /* 0x0000002404027981 */ /* 0x000762000c1e1900 */
[----:B------:R-:W-:-:S07]  /*b6a0*/  IMAD.MOV.U32 R3, RZ, RZ, RZ ;  /* 0x000000ffff037224 */ /* 0x000fce00078e00ff */
.L_x_14708:
        /* <DEDUP_REMOVED lines=20> */
.L_x_14737:
[----:B------:R-:W-:Y:S05]  /*b7f0*/  BSYNC B0 ;  /* 0x0000000000007941 */ /* 0x000fea0003800000 */
.L_x_14736:
        /* <DEDUP_REMOVED lines=15> */
.L_x_14741:
[----:B------:R-:W-:Y:S01]  /*b8f0*/  STG.E.U8 desc[UR36][R16.64], R4 ;  /* 0x0000000410007986 */ /* 0x000fe2000c101124 */
[----:B------:R-:W-:Y:S05]  /*b900*/  EXIT ;  /* 0x000000000000794d */ /* 0x000fea0003800000 */
.L_x_14740:
        /* <DEDUP_REMOVED lines=8> */
.L_x_14744:
[----:B------:R-:W-:Y:S01]  /*b990*/  STG.E desc[UR36][R16.64], R4 ;  /* 0x0000000410007986 */ /* 0x000fe2000c101924 */
[----:B------:R-:W-:Y:S05]  /*b9a0*/  EXIT ;  /* 0x000000000000794d */ /* 0x000fea0003800000 */
.L_x_14743:
[----:B------:R-:W-:Y:S01]  /*b9b0*/  STG.E.U16 desc[UR36][R16.64], R4 ;  /* 0x0000000410007986 */ /* 0x000fe2000c101524 */
[----:B------:R-:W-:Y:S05]  /*b9c0*/  EXIT ;  /* 0x000000000000794d */ /* 0x000fea0003800000 */
.L_x_14739:
        /* <DEDUP_REMOVED lines=9> */
.L_x_14746:
[----:B------:R-:W0:Y:S02]  /*ba60*/  I2F.S64 R0, R4 ;  /* 0x0000000400007312 */ /* 0x000e240000301400 */
[----:B0-----:R-:W-:-:S05]  /*ba70*/  F2FP.F16.F32.PACK_AB R0, RZ, R0 ;  /* 0x00000000ff00723e */ /* 0x001fca00000000ff */
[----:B------:R-:W-:Y:S01]  /*ba80*/  STG.E.U16 desc[UR36][R16.64], R0 ;  /* 0x0000000010007986 */ /* 0x000fe2000c101524 */
[----:B------:R-:W-:Y:S05]  /*ba90*/  EXIT ;  /* 0x000000000000794d */ /* 0x000fea0003800000 */
.L_x_14745:
        /* <DEDUP_REMOVED lines=10> */
.L_x_14748:
[----:B------:R-:W0:Y:S02]  /*bb40*/  I2F.S64 R4, R4 ;  /* 0x0000000400047312 */ /* 0x000e240000301400 */
[----:B0-----:R-:W-:-:S04]  /*bb50*/  F2FP.F16.F32.PACK_AB R3, RZ, R4 ;  /* 0x00000004ff03723e */ /* 0x001fc800000000ff */
[----:B------:R-:W-:-:S05]  /*bb60*/  PRMT R3, R3, 0x5410, RZ ;  /* 0x0000541003037816 */ /* 0x000fca00000000ff */
[----:B------:R-:W-:Y:S01]  /*bb70*/  STG.E desc[UR36][R16.64], R3 ;  /* 0x0000000310007986 */ /* 0x000fe2000c101924 */
[----:B------:R-:W-:Y:S05]  /*bb80*/  EXIT ;  /* 0x000000000000794d */ /* 0x000fea0003800000 */
.L_x_14747:
[----:B------:R-:W0:Y:S02]  /*bb90*/  I2F.F64.S64 R2, R4 ;  /* 0x0000000400027312 */ /* 0x000e240000301c00 */
[----:B0-----:R-:W-:Y:S01]  /*bba0*/  STG.E.64 desc[UR36][R16.64], R2 ;  /* 0x0000000210007986 */ /* 0x001fe2000c101b24 */
[----:B------:R-:W-:Y:S05]  /*bbb0*/  EXIT ;  /* 0x000000000000794d */ /* 0x000fea0003800000 */
.L_x_14738:
        /* <DEDUP_REMOVED lines=13> */
.L_x_14751:
[----:B------:R-:W0:Y:S01]  /*bc90*/  I2F.F64.S64 R4, R4 ;  /* 0x0000000400047312 */ /* 0x000e220000301c00 */
[----:B------:R-:W-:-:S05]  /*bca0*/  CS2R R6, SRZ ;  /* 0x0000000000067805 */ /* 0x000fca000001ff00 */
[----:B0-----:R-:W-:Y:S01]  /*bcb0*/  STG.E.128 desc[UR36][R16.64], R4 ;  /* 0x0000000410007986 */ /* 0x001fe2000c101d24 */
[----:B------:R-:W-:Y:S05]  /*bcc0*/  EXIT ;  /* 0x000000000000794d */ /* 0x000fea0003800000 */
.L_x_14750:
        /* <DEDUP_REMOVED lines=21> */
.L_x_14755:
[----:B------:R-:W-:Y:S05]  /*be20*/  BSYNC B0 ;  /* 0x0000000000007941 */ /* 0x000fea0003800000 */
.L_x_14754:
[----:B------:R-:W-:-:S05]  /*be30*/  LOP3.LUT R3, R0, R3, RZ, 0xfc, !PT ;  /* 0x0000000300037212 */ /* 0x000fca00078efcff */
[----:B------:R-:W-:Y:S01]  /*be40*/  STG.E.U8 desc[UR36][R16.64], R3 ;  /* 0x0000000310007986 */ /* 0x000fe2000c101124 */
[----:B------:R-:W-:Y:S05]  /*be50*/  EXIT ;  /* 0x000000000000794d */ /* 0x000fea0003800000 */
.L_x_14753:
        /* <DEDUP_REMOVED lines=13> */
.L_x_14757:
[----:B------:R-:W-:Y:S01]  /*bf30*/  IMAD.MOV.U32 R0, RZ, RZ, 0x7f ;  /* 0x0000007fff007424 */ /* 0x000fe200078e00ff */
[----:B------:R-:W-:-:S04]  /*bf40*/  ISETP.GT.U32.AND P0, PT, R2, 0x7f800000, PT ;  /* 0x7f8000000200780c */ /* 0x000fc80003f04070 */
[----:B------:R-:W-:-:S09]  /*bf50*/  SEL R0, R0, 0x7c, P0 ;  /* 0x0000007c00007807 */ /* 0x000fd20000000000 */
.L_x_14758:
[----:B------:R-:W-:Y:S05]  /*bf60*/  BSYNC B0 ;  /* 0x0000000000007941 */ /* 0x000fea0003800000 */
.L_x_14756:
[----:B------:R-:W-:-:S04]  /*bf70*/  LOP3.LUT R2, R5, 0x80000000, RZ, 0xc0, !PT ;  /* 0x8000000005027812 */ /* 0x000fc800078ec0ff */
[----:B------:R-:W-:-:S04]  /*bf80*/  SHF.R.U32.HI R3, RZ, 0x18, R2 ;  /* 0x00000018ff037819 */ /* 0x000fc80000011602 */
[----:B------:R-:W-:-:S05]  /*bf90*/  LOP3.LUT R3, R0, R3, RZ, 0xfc, !PT ;  /* 0x0000000300037212 */ /* 0x000fca00078efcff */
[----:B------:R-:W-:Y:S01]  /*bfa0*/  STG.E.U8 desc[UR36][R16.64], R3 ;  /* 0x0000000310007986 */ /* 0x000fe2000c101124 */
[----:B------:R-:W-:Y:S05]  /*bfb0*/  EXIT ;  /* 0x000000000000794d */ /* 0x000fea0003800000 */
.L_x_14752:
[----:B------:R-:W0:Y:S02]  /*bfc0*/  I2F.S64 R0, R4 ;  /* 0x0000000400007312 */ /* 0x000e240000301400 */
[----:B0-----:R-:W-:-:S05]  /*bfd0*/  F2FP.BF16.F32.PACK_AB R0, RZ, R0 ;  /* 0x00000000ff00723e */ /* 0x001fca00000010ff */
[----:B------:R-:W-:Y:S01]  /*bfe0*/  STG.E.U16 desc[UR36][R16.64], R0 ;  /* 0x0000000010007986 */ /* 0x000fe2000c101524 */
[----:B------:R-:W-:Y:S05]  /*bff0*/  EXIT ;  /* 0x000000000000794d */ /* 0x000fea0003800000 */
.L_x_14749:
        /* <DEDUP_REMOVED lines=10> */
.L_x_14761:
        /* <DEDUP_REMOVED lines=17> */
.L_x_14764:
[----:B------:R-:W-:-:S04]  /*c1b0*/  LOP3.LUT R2, R5, 0x80000000, RZ, 0xc0, !PT ;  /* 0x8000000005027812 */ /* 0x000fc800078ec0ff */
[----:B------:R-:W-:-:S04]  /*c1c0*/  SHF.R.U32.HI R3, RZ, 0x18, R2 ;  /* 0x00000018ff037819 */ /* 0x000fc80000011602 */
[----:B------:R-:W-:-:S04]  /*c1d0*/  LOP3.LUT R0, R0, R3, RZ, 0xfc, !PT ;  /* 0x0000000300007212 */ /* 0x000fc800078efcff */
[----:B------:R-:W-:-:S07]  /*c1e0*/  PRMT R8, R0, 0x7610, R8 ;  /* 0x0000761000087816 */ /* 0x000fce0000000008 */
.L_x_14763:
[----:B------:R-:W-:Y:S05]  /*c1f0*/  BSYNC B0 ;  /* 0x0000000000007941 */ /* 0x000fea0003800000 */
.L_x_14762:
[----:B------:R-:W-:Y:S01]  /*c200*/  STG.E.U8 desc[UR36][R16.64], R8 ;  /* 0x0000000810007986 */ /* 0x000fe2000c101124 */
[----:B------:R-:W-:Y:S05]  /*c210*/  EXIT ;  /* 0x000000000000794d */ /* 0x000fea0003800000 */
.L_x_14760:
        /* <DEDUP_REMOVED lines=17> */
.L_x_14767:
[----:B------:R-:W-:-:S04]  /*c330*/  LOP3.LUT R2, R5, 0x80000000, RZ, 0xc0, !PT ;  /* 0x8000000005027812 */ /* 0x000fc800078ec0ff */
[----:B------:R-:W-:-:S04]  /*c340*/  SHF.R.U32.HI R3, RZ, 0x18, R2 ;  /* 0x00000018ff037819 */ /* 0x000fc80000011602 */
[----:B------:R-:W-:-:S04]  /*c350*/  LOP3.LUT R0, R0, R3, RZ, 0xfc, !PT ;  /* 0x0000000300007212 */ /* 0x000fc800078efcff */
[----:B------:R-:W-:-:S07]  /*c360*/  PRMT R8, R0, 0x7610, R8 ;  /* 0x0000761000087816 */ /* 0x000fce0000000008 */
.L_x_14766:
[----:B------:R-:W-:Y:S05]  /*c370*/  BSYNC B0 ;  /* 0x0000000000007941 */ /* 0x000fea0003800000 */
.L_x_14765:
[----:B------:R-:W-:Y:S01]  /*c380*/  STG.E.U8 desc[UR36][R16.64], R8 ;  /* 0x0000000810007986 */ /* 0x000fe2000c101124 */
[----:B------:R-:W-:Y:S05]  /*c390*/  EXIT ;  /* 0x000000000000794d */ /* 0x000fea0003800000 */
.L_x_14759:
        /* <DEDUP_REMOVED lines=22> */
.L_x_14742:
        /* <DEDUP_REMOVED lines=16> */
.L_x_14770:
[----:B------:R-:W-:Y:S05]  /*c600*/  EXIT ;  /* 0x000000000000794d */ /* 0x000fea0003800000 */
.L_x_14769:
[----:B------:R-:W-:Y:S01]  /*c610*/  STG.E.64 desc[UR36][R16.64], R4 ;  /* 0x0000000410007986 */ /* 0x000fe2000c101b24 */
[----:B------:R-:W-:Y:S05]  /*c620*/  EXIT ;  /* 0x000000000000794d */ /* 0x000fea0003800000 */
.L_x_14768:
[----:B------:R-:W-:Y:S01]  /*c630*/  STG.E desc[UR36][R16.64], R4 ;  /* 0x0000000410007986 */ /* 0x000fe2000c101924 */
[----:B------:R-:W-:Y:S05]  /*c640*/  EXIT ;  /* 0x000000000000794d */ /* 0x000fea0003800000 */
        .weak           $__internal_35_$__cuda_sm20_dblrcp_rn_slowpath_v3
        .type           $__internal_35_$__cuda_sm20_dblrcp_rn_slowpath_v3,@function
        .size           $__internal_35_$__cuda_sm20_dblrcp_rn_slowpath_v3,(.L_x_71477 - $__internal_35_$__cuda_sm20_dblrcp_rn_slowpath_v3)
$__internal_35_$__cuda_sm20_dblrcp_rn_slowpath_v3:
        /* <DEDUP_REMOVED lines=26> */
.L_x_14774:
        /* <DEDUP_REMOVED lines=10> */
.L_x_14772:
[----:B------:R-:W-:Y:S01]  /*c890*/  LOP3.LUT R5, R3, 0x80000, RZ, 0xfc, !PT ;  /* 0x0008000003057812 */ /* 0x000fe200078efcff */
[----:B------:R-:W-:-:S07]  /*c8a0*/  IMAD.MOV.U32 R4, RZ, RZ, R2 ;  /* 0x000000ffff047224 */ /* 0x000fce00078e0002 */
.L_x_14773:
[----:B------:R-:W-:Y:S05]  /*c8b0*/  BSYNC B1 ;  /* 0x0000000000017941 */ /* 0x000fea0003800000 */
.L_x_14771:
[----:B------:R-:W-:Y:S02]  /*c8c0*/  IMAD.MOV.U32 R2, RZ, RZ, R0 ;  /* 0x000000ffff027224 */ /* 0x000fe400078e0000 */
[----:B------:R-:W-:-:S04]  /*c8d0*/  IMAD.MOV.U32 R3, RZ, RZ, 0x0 ;  /* 0x00000000ff037424 */ /* 0x000fc800078e00ff */
[----:B------:R-:W-:Y:S05]  /*c8e0*/  RET.REL.NODEC R2 `(_ZN2at6native18elementwise_kernelILi128ELi4EZNS0_15gpu_kernel_implIZNS0_50_GLOBAL__N__2680c7bb_12_PowKernel_cu_7dd49032_316829pow_tensor_scalar_kernel_implIllEEvRNS_18TensorIteratorBaseET0_EUllE1_EEvS6_RKT_EUliE_EEviT1_) ;  /* 0xffffff3402c47950 */ /* 0x000fea0003c3ffff */
.L_x_14775:
        /* <DEDUP_REMOVED lines=9> */
.L_x_71477:


//--------------------- .text._ZN2at6native27unrolled_elementwise_kernelIZNS0_50_GLOBAL__N__2680c7bb_12_PowKernel_cu_7dd49032_316829pow_tensor_scalar_kernel_implIllEEvRNS_18TensorIteratorBaseET0_EUllE1_St5arrayIPcLm2EELi4E23TrivialOffsetCalculatorILi1EjESC_NS0_6memory12LoadWithCastILi1EEENSD_13StoreWithCastILi1EEEEEviT_S6_T2_T3_T4_T5_ --------------------------
	.section	.text._ZN2at6native27unrolled_elementwise_kernelIZNS0_50_GLOBAL__N__2680c7bb_12_PowKernel_cu_7dd49032_316829pow_tensor_scalar_kernel_implIllEEvRNS_18TensorIteratorBaseET0_EUllE1_St5arrayIPcLm2EELi4E23TrivialOffsetCalculatorILi1EjESC_NS0_6memory12LoadWithCastILi1EEENSD_13StoreWithCastILi1EEEEEviT_S6_T2_T3_T4_T5_,"ax",@progbits
	.align	128
        .global         _ZN2at6native27unrolled_elementwise_kernelIZNS0_50_GLOBAL__N__2680c7bb_12_PowKernel_cu_7dd49032_316829pow_tensor_scalar_kernel_implIllEEvRNS_18TensorIteratorBaseET0_EUllE1_St5arrayIPcLm2EELi4E23TrivialOffsetCalculatorILi1EjESC_NS0_6memory12LoadWithCastILi1EEENSD_13StoreWithCastILi1EEEEEviT_S6_T2_T3_T4_T5_
        .type           _ZN2at6native27unrolled_elementwise_kernelIZNS0_50_GLOBAL__N__2680c7bb_12_PowKernel_cu_7dd49032_316829pow_tensor_scalar_kernel_implIllEEvRNS_18TensorIteratorBaseET0_EUllE1_St5arrayIPcLm2EELi4E23TrivialOffsetCalculatorILi1EjESC_NS0_6memory12LoadWithCastILi1EEENSD_13StoreWithCastILi1EEEEEviT_S6_T2_T3_T4_T5_,@function
        .size           _ZN2at6native27unrolled_elementwise_kernelIZNS0_50_GLOBAL__N__2680c7bb_12_PowKernel_cu_7dd49032_316829pow_tensor_scalar_kernel_implIllEEvRNS_18TensorIteratorBaseET0_EUllE1_St5arrayIPcLm2EELi4E23TrivialOffsetCalculatorILi1EjESC_NS0_6memory12LoadWithCastILi1EEENSD_13StoreWithCastILi1EEEEEviT_S6_T2_T3_T4_T5_,(.L_x_71478 - _ZN2at6native27unrolled_elementwise_kernelIZNS0_50_GLOBAL__N__2680c7bb_12_PowKernel_cu_7dd49032_316829pow_tensor_scalar_kernel_implIllEEvRNS_18TensorIteratorBaseET0_EUllE1_St5arrayIPcLm2EELi4E23TrivialOffsetCalculatorILi1EjESC_NS0_6memory12LoadWithCastILi1EEENSD_13StoreWithCastILi1EEEEEviT_S6_T2_T3_T4_T5_)
        .other          _ZN2at6native27unrolled_elementwise_kernelIZNS0_50_GLOBAL__N__2680c7bb_12_PowKernel_cu_7dd49032_316829pow_tensor_scalar_kernel_implIllEEvRNS_18TensorIteratorBaseET0_EUllE1_St5arrayIPcLm2EELi4E23TrivialOffsetCalculatorILi1EjESC_NS0_6memory12LoadWithCastILi1EEENSD_13StoreWithCastILi1EEEEEviT_S6_T2_T3_T4_T5_,@"STO_CUDA_ENTRY STV_DEFAULT"
_ZN2at6native27unrolled_elementwise_kernelIZNS0_50_GLOBAL__N__2680c7bb_12_PowKernel_cu_7dd49032_316829pow_tensor_scalar_kernel_implIllEEvRNS_18TensorIteratorBaseET0_EUllE1_St5arrayIPcLm2EELi4E23TrivialOffsetCalculatorILi1EjESC_NS0_6memory12LoadWithCastILi1EEENSD_13StoreWithCastILi1EEEEEviT_S6_T2_T3_T4_T5_:
.text._ZN2at6native27unrolled_elementwise_kernelIZNS0_50_GLOBAL__N__2680c7bb_12_PowKernel_cu_7dd49032_316829pow_tensor_scalar_kernel_implIllEEvRNS_18TensorIteratorBaseET0_EUllE1_St5arrayIPcLm2EELi4E23TrivialOffsetCalculatorILi1EjESC_NS0_6memory12LoadWithCastILi1EEENSD_13StoreWithCastILi1EEEEEviT_S6_T2_T3_T4_T5_:
        /* <DEDUP_REMOVED lines=32> */
.L_x_14781:
[----:B------:R1:W5:Y:S01]  /*0200*/  LDG.E.U8 R28, desc[UR36][R4.64] ;  /* 0x00000024041c7981 */ /* 0x000362000c1e1100 */
[----:B------:R-:W-:Y:S01]  /*0210*/  IMAD.MOV.U32 R29, RZ, RZ, RZ ;  /* 0x000000ffff1d7224 */ /* 0x000fe200078e00ff */
[----:B------:R-:W-:Y:S06]  /*0220*/  BRA `(.L_x_14783) ;  /* 0x0000000c004c7947 */ /* 0x000fec0003800000 */
.L_x_14780:
        /* <DEDUP_REMOVED lines=8> */
.L_x_14785:
[----:B------:R-:W2:Y:S02]  /*02b0*/  LDG.E R28, desc[UR36][R4.64] ;  /* 0x00000024041c7981 */ /* 0x000ea4000c1e1900 */
[----:B--2---:R-:W-:Y:S01]  /*02c0*/  SHF.R.S32.HI R29, RZ, 0x1f, R28 ;  /* 0x0000001fff1d7819 */ /* 0x004fe2000001141c */
[----:B------:R-:W-:Y:S06]  /*02d0*/  BRA `(.L_x_14783) ;  /* 0x0000000c00207947 */ /* 0x000fec0003800000 */
.L_x_14784:
[----:B------:R-:W2:Y:S02]  /*02e0*/  LDG.E.S16 R28, desc[UR36][R4.64] ;  /* 0x00000024041c7981 */ /* 0x000ea4000c1e1700 */
[----:B--2---:R-:W-:Y:S01]  /*02f0*/  SHF.R.S32.HI R29, RZ, 0x1f, R28 ;  /* 0x0000001fff1d7819 */ /* 0x004fe2000001141c */
[----:B------:R-:W-:Y:S06]  /*0300*/  BRA `(.L_x_14783) ;  /* 0x0000000c00147947 */ /* 0x000fec0003800000 */
.L_x_14779:
        /* <DEDUP_REMOVED lines=9> */
.L_x_14787:
[----:B------:R-:W2:Y:S02]  /*03a0*/  LDG.E.U16 R4, desc[UR36][R4.64] ;  /* 0x0000002404047981 */ /* 0x000ea4000c1e1500 */
[----:B--2---:R-:W-:-:S06]  /*03b0*/  HADD2.F32 R28, -RZ, R4.H0_H0 ;  /* 0x20000004ff1c7230 */ /* 0x004fcc0000004100 */
[----:B------:R-:W0:Y:S01]  /*03c0*/  F2I.S64.TRUNC R28, R28 ;  /* 0x0000001c001c7311 */ /* 0x000e22000020d900 */
[----:B------:R-:W-:Y:S05]  /*03d0*/  BRA `(.L_x_14783) ;  /* 0x0000000800e07947 */ /* 0x000fea0003800000 */
.L_x_14786:
        /* <DEDUP_REMOVED lines=9> */
.L_x_14789:
[----:B------:R-:W2:Y:S02]  /*0470*/  LDG.E.U16 R4, desc[UR36][R4.64] ;  /* 0x0000002404047981 */ /* 0x000ea4000c1e1500 */
[----:B--2---:R-:W-:-:S06]  /*0480*/  HADD2.F32 R28, -RZ, R4.H0_H0 ;  /* 0x20000004ff1c7230 */ /* 0x004fcc0000004100 */
[----:B------:R-:W4:Y:S01]  /*0490*/  F2I.S64.TRUNC R28, R28 ;  /* 0x0000001c001c7311 */ /* 0x000f22000020d900 */
[----:B------:R-:W-:Y:S05]  /*04a0*/  BRA `(.L_x_14783) ;  /* 0x0000000800ac7947 */ /* 0x000fea0003800000 */
.L_x_14788:
[----:B------:R-:W2:Y:S02]  /*04b0*/  LDG.E.64 R4, desc[UR36][R4.64] ;  /* 0x0000002404047981 */ /* 0x000ea4000c1e1b00 */
[----:B--2---:R2:W3:Y:S01]  /*04c0*/  F2I.S64.F64.TRUNC R28, R4 ;  /* 0x00000004001c7311 */ /* 0x0044e2000030d900 */
[----:B------:R-:W-:Y:S05]  /*04d0*/  BRA `(.L_x_14783) ;  /* 0x0000000800a07947 */ /* 0x000fea0003800000 */
.L_x_14778:
        /* <DEDUP_REMOVED lines=13> */
.L_x_14792:
[----:B------:R-:W2:Y:S02]  /*05b0*/  LDG.E.64 R4, desc[UR36][R4.64] ;  /* 0x0000002404047981 */ /* 0x000ea4000c1e1b00 */
[----:B--2---:R0:W1:Y:S01]  /*05c0*/  F2I.S64.F64.TRUNC R28, R4 ;  /* 0x00000004001c7311 */ /* 0x004062000030d900 */
[----:B------:R-:W-:Y:S05]  /*05d0*/  BRA `(.L_x_14783) ;  /* 0x0000000800607947 */ /* 0x000fea0003800000 */
.L_x_14791:
        /* <DEDUP_REMOVED lines=27> */
.L_x_14794:
        /* <DEDUP_REMOVED lines=15> */
.L_x_14793:
[----:B------:R-:W2:Y:S02]  /*0880*/  LDG.E.U16 R28, desc[UR36][R4.64] ;  /* 0x00000024041c7981 */ /* 0x000ea4000c1e1500 */
[----:B--2---:R-:W-:-:S06]  /*0890*/  IMAD.U32 R28, R28, 0x10000, RZ ;  /* 0x000100001c1c7824 */ /* 0x004fcc00078e00ff */
[----:B------:R-:W0:Y:S01]  /*08a0*/  F2I.S64.TRUNC R28, R28 ;  /* 0x0000001c001c7311 */ /* 0x000e22000020d900 */
[----:B------:R-:W-:Y:S05]  /*08b0*/  BRA `(.L_x_14783) ;  /* 0x0000000400a87947 */ /* 0x000fea0003800000 */
.L_x_14790:
        /* <DEDUP_REMOVED lines=11> */
.L_x_14797:
        /* <DEDUP_REMOVED lines=21> */
.L_x_14801:
[----:B------:R-:W-:Y:S05]  /*0ac0*/  BSYNC B1 ;  /* 0x0000000000017941 */ /* 0x000fea0003800000 */
.L_x_14800:
[----:B------:R-:W-:Y:S01]  /*0ad0*/  IMAD.SHL.U32 R3, R3, 0x100000, RZ ;  /* 0x0010000003037824 */ /* 0x000fe200078e00ff */
[----:B------:R-:W-:-:S04]  /*0ae0*/  LEA R5, R0, 0x3b800000, 0x17 ;  /* 0x3b80000000057811 */ /* 0x000fc800078eb8ff */
[----:B------:R-:W-:-:S07]  /*0af0*/  LOP3.LUT R28, R5, R3, R28, 0xfe, !PT ;  /* 0x00000003051c7212 */ /* 0x000fce00078efe1c */
.L_x_14799:
[----:B------:R-:W-:Y:S05]  /*0b00*/  BSYNC B0 ;  /* 0x0000000000007941 */ /* 0x000fea0003800000 */
.L_x_14798:
[----:B------:R-:W0:Y:S01]  /*0b10*/  F2I.S64.TRUNC R28, R28 ;  /* 0x0000001c001c7311 */ /* 0x000e22000020d900 */
[----:B------:R-:W-:Y:S05]  /*0b20*/  BRA `(.L_x_14783) ;  /* 0x00000004000c7947 */ /* 0x000fea0003800000 */
.L_x_14796:
        /* <DEDUP_REMOVED lines=21> */
.L_x_14805:
[----:B------:R-:W-:Y:S05]  /*0c80*/  BSYNC B1 ;  /* 0x0000000000017941 */ /* 0x000fea0003800000 */
.L_x_14804:
[----:B------:R-:W-:Y:S01]  /*0c90*/  IMAD.SHL.U32 R3, R3, 0x200000, RZ ;  /* 0x0020000003037824 */ /* 0x000fe200078e00ff */
[----:B------:R-:W-:-:S04]  /*0ca0*/  LEA R5, R0, 0x37800000, 0x17 ;  /* 0x3780000000057811 */ /* 0x000fc800078eb8ff */
[----:B------:R-:W-:-:S07]  /*0cb0*/  LOP3.LUT R28, R5, R3, R28, 0xfe, !PT ;  /* 0x00000003051c7212 */ /* 0x000fce00078efe1c */
.L_x_14803:
[----:B------:R-:W-:Y:S05]  /*0cc0*/  BSYNC B0 ;  /* 0x0000000000007941 */ /* 0x000fea0003800000 */
.L_x_14802:
[----:B------:R-:W0:Y:S01]  /*0cd0*/  F2I.S64.TRUNC R28, R28 ;  /* 0x0000001c001c7311 */ /* 0x000e22000020d900 */
[----:B------:R-:W-:Y:S05]  /*0ce0*/  BRA `(.L_x_14783) ;  /* 0x00000000009c7947 */ /* 0x000fea0003800000 */
.L_x_14795:
        /* <DEDUP_REMOVED lines=14> */
.L_x_14809:
[----:B------:R-:W-:Y:S05]  /*0dd0*/  BSYNC B0 ;  /* 0x0000000000007941 */ /* 0x000fea0003800000 */
.L_x_14808:
[----:B------:R-:W0:Y:S01]  /*0de0*/  F2I.S64.TRUNC R28, R28 ;  /* 0x0000001c001c7311 */ /* 0x000e22000020d900 */
[----:B------:R-:W-:Y:S05]  /*0df0*/  BRA `(.L_x_14783) ;  /* 0x0000000000587947 */ /* 0x000fea0003800000 */
.L_x_14782:
        /* <DEDUP_REMOVED lines=16> */
.L_x_14810:
[----:B------:R-:W-:Y:S01]  /*0f00*/  CS2R R28, SRZ ;  /* 0x00000000001c7805 */ /* 0x000fe2000001ff00 */
[----:B------:R-:W-:Y:S06]  /*0f10*/  BRA `(.L_x_14783) ;  /* 0x0000000000107947 */ /* 0x000fec0003800000 */
.L_x_14807:
[----:B------:R0:W5:Y:S01]  /*0f20*/  LDG.E.64 R28, desc[UR36][R4.64] ;  /* 0x00000024041c7981 */ /* 0x000162000c1e1b00 */
[----:B------:R-:W-:Y:S05]  /*0f30*/  BRA `(.L_x_14783) ;  /* 0x0000000000087947 */ /* 0x000fea0003800000 */
.L_x_14806:
[----:B------:R0:W5:Y:S01]  /*0f40*/  LDG.E R28, desc[UR36][R4.64] ;  /* 0x00000024041c7981 */ /* 0x000162000c1e1900 */
[----:B------:R-:W-:-:S07]  /*0f50*/  IMAD.MOV.U32 R29, RZ, RZ, RZ ;  /* 0x000000ffff1d7224 */ /* 0x000fce00078e00ff */
.L_x_14783:
[----:B------:R-:W2:Y:S02]  /*0f60*/  S2R R22, SR_TID.X ;  /* 0x0000000000167919 */ /* 0x000ea40000002100 */
[----:B--2---:R-:W-:-:S07]  /*0f70*/  VIADD R22, R22, 0x80 ;  /* 0x0000008016167836 */ /* 0x004fce0000000000 */
.L_x_14777:
[----:B------:R-:W-:Y:S05]  /*0f80*/  BSYNC B6 ;  /* 0x0000000000067941 */ /* 0x000fea0003800000 */
.L_x_14776:
        /* <DEDUP_REMOVED lines=24> */
.L_x_14816:
[----:B------:R0:W5:Y:S01]  /*1110*/  LDG.E.U8 R26, desc[UR36][R4.64] ;  /* 0x00000024041a7981 */ /* 0x000162000c1e1100 */
[----:B------:R-:W-:Y:S01]  /*1120*/  IMAD.MOV.U32 R27, RZ, RZ, RZ ;  /* 0x000000ffff1b7224 */ /* 0x000fe200078e00ff */
[----:B------:R-:W-:Y:S06]  /*1130*/  BRA `(.L_x_14818) ;  /* 0x0000000c00487947 */ /* 0x000fec0003800000 */
.L_x_14815:
        /* <DEDUP_REMOVED lines=8> */
.L_x_14820:
[----:B------:R-:W2:Y:S02]  /*11c0*/  LDG.E R26, desc[UR36][R4.64] ;  /* 0x00000024041a7981 */ /* 0x000ea4000c1e1900 */
[----:B--2---:R-:W-:Y:S01]  /*11d0*/  SHF.R.S32.HI R27, RZ, 0x1f, R26 ;  /* 0x0000001fff1b7819 */ /* 0x004fe2000001141a */
[----:B------:R-:W-:Y:S06]  /*11e0*/  BRA `(.L_x_14818) ;  /* 0x0000000c001c7947 */ /* 0x000fec0003800000 */
.L_x_14819:
[----:B------:R-:W2:Y:S02]  /*11f0*/  LDG.E.S16 R26, desc[UR36][R4.64] ;  /* 0x00000024041a7981 */ /* 0x000ea4000c1e1700 */
[----:B--2---:R-:W-:Y:S01]  /*1200*/  SHF.R.S32.HI R27, RZ, 0x1f, R26 ;  /* 0x0000001fff1b7819 */ /* 0x004fe2000001141a */
[----:B------:R-:W-:Y:S06]  /*1210*/  BRA `(.L_x_14818) ;  /* 0x0000000c00107947 */ /* 0x000fec0003800000 */
.L_x_14814:
        /* <DEDUP_REMOVED lines=9> */
.L_x_14822:
[----:B------:R-:W2:Y:S02]  /*12b0*/  LDG.E.U16 R4, desc[UR36][R4.64] ;  /* 0x0000002404047981 */ /* 0x000ea4000c1e1500 */
[----:B--2---:R-:W-:-:S06]  /*12c0*/  HADD2.F32 R26, -RZ, R4.H0_H0 ;  /* 0x20000004ff1a7230 */ /* 0x004fcc0000004100 */
[----:B------:R-:W0:Y:S01]  /*12d0*/  F2I.S64.TRUNC R26, R26 ;  /* 0x0000001a001a7311 */ /* 0x000e22000020d900 */
[----:B------:R-:W-:Y:S05]  /*12e0*/  BRA `(.L_x_14818) ;  /* 0x0000000800dc7947 */ /* 0x000fea0003800000 */
.L_x_14821:
        /* <DEDUP_REMOVED lines=9> */
.L_x_14824:
[----:B------:R-:W2:Y:S02]  /*1380*/  LDG.E.U16 R4, desc[UR36][R4.64] ;  /* 0x0000002404047981 */ /* 0x000ea4000c1e1500 */
[----:B--2---:R-:W-:-:S06]  /*1390*/  HADD2.F32 R26, -RZ, R4.H0_H0 ;  /* 0x20000004ff1a7230 */ /* 0x004fcc0000004100 */
[----:B------:R-:W0:Y:S01]  /*13a0*/  F2I.S64.TRUNC R26, R26 ;  /* 0x0000001a001a7311 */ /* 0x000e22000020d900 */
[----:B------:R-:W-:Y:S05]  /*13b0*/  BRA `(.L_x_14818) ;  /* 0x0000000800a87947 */ /* 0x000fea0003800000 */
.L_x_14823:
[----:B------:R-:W2:Y:S02]  /*13c0*/  LDG.E.64 R4, desc[UR36][R4.64] ;  /* 0x0000002404047981 */ /* 0x000ea4000c1e1b00 */
[----:B--2---:R0:W1:Y:S01]  /*13d0*/  F2I.S64.F64.TRUNC R26, R4 ;  /* 0x00000004001a7311 */ /* 0x004062000030d900 */
[----:B------:R-:W-:Y:S05]  /*13e0*/  BRA `(.L_x_14818) ;  /* 0x00000008009c7947 */ /* 0x000fea0003800000 */
.L_x_14813:
        /* <DEDUP_REMOVED lines=13> */
.L_x_14827:
[----:B------:R-:W2:Y:S02]  /*14c0*/  LDG.E.64 R4, desc[UR36][R4.64] ;  /* 0x0000002404047981 */ /* 0x000ea4000c1e1b00 */
[----:B--2---:R0:W1:Y:S01]  /*14d0*/  F2I.S64.F64.TRUNC R26, R4 ;  /* 0x00000004001a7311 */ /* 0x004062000030d900 */
[----:B------:R-:W-:Y:S05]  /*14e0*/  BRA `(.L_x_14818) ;  /* 0x00000008005c7947 */ /* 0x000fea0003800000 */
.L_x_14826:
        /* <DEDUP_REMOVED lines=27> */
.L_x_14829:
        /* <DEDUP_REMOVED lines=14> */
.L_x_14828:
[----:B------:R-:W2:Y:S02]  /*1780*/  LDG.E.U16 R26, desc[UR36][R4.64] ;  /* 0x00000024041a7981 */ /* 0x000ea4000c1e1500 */
[----:B--2---:R-:W-:-:S06]  /*1790*/  IMAD.U32 R26, R26, 0x10000, RZ ;  /* 0x000100001a1a7824 */ /* 0x004fcc00078e00ff */
[----:B------:R-:W0:Y:S01]  /*17a0*/  F2I.S64.TRUNC R26, R26 ;  /* 0x0000001a001a7311 */ /* 0x000e22000020d900 */
[----:B------:R-:W-:Y:S05]  /*17b0*/  BRA `(.L_x_14818) ;  /* 0x0000000400a87947 */ /* 0x000fea0003800000 */
.L_x_14825:
        /* <DEDUP_REMOVED lines=11> */
.L_x_14832:
        /* <DEDUP_REMOVED lines=21> */
.L_x_14836:
[----:B------:R-:W-:Y:S05]  /*19c0*/  BSYNC B1 ;  /* 0x0000000000017941 */ /* 0x000fea0003800000 */
.L_x_14835:
[----:B------:R-:W-:Y:S01]  /*19d0*/  IMAD.SHL.U32 R3, R3, 0x100000, RZ ;  /* 0x0010000003037824 */ /* 0x000fe200078e00ff */
[----:B------:R-:W-:-:S04]  /*19e0*/  LEA R5, R0, 0x3b800000, 0x17 ;  /* 0x3b80000000057811 */ /* 0x000fc800078eb8ff */
[----:B------:R-:W-:-:S07]  /*19f0*/  LOP3.LUT R26, R5, R3, R26, 0xfe, !PT ;  /* 0x00000003051a7212 */ /* 0x000fce00078efe1a */
.L_x_14834:
[----:B------:R-:W-:Y:S05]  /*1a00*/  BSYNC B0 ;  /* 0x0000000000007941 */ /* 0x000fea0003800000 */
.L_x_14833:
[----:B------:R-:W0:Y:S01]  /*1a10*/  F2I.S64.TRUNC R26, R26 ;  /* 0x0000001a001a7311 */ /* 0x000e22000020d900 */
[----:B------:R-:W-:Y:S05]  /*1a20*/  BRA `(.L_x_14818) ;  /* 0x00000004000c7947 */ /* 0x000fea0003800000 */
.L_x_14831:
        /* <DEDUP_REMOVED lines=21> */
.L_x_14840:
[----:B------:R-:W-:Y:S05]  /*1b80*/  BSYNC B1 ;  /* 0x0000000000017941 */ /* 0x000fea0003800000 */
.L_x_14839:
[----:B------:R-:W-:Y:S01]  /*1b90*/  IMAD.SHL.U32 R3, R3, 0x200000, RZ ;  /* 0x0020000003037824 */ /* 0x000fe200078e00ff */
[----:B------:R-:W-:-:S04]  /*1ba0*/  LEA R5, R0, 0x37800000, 0x17 ;  /* 0x3780000000057811 */ /* 0x000fc800078eb8ff */
[----:B------:R-:W-:-:S07]  /*1bb0*/  LOP3.LUT R26, R5, R3, R26, 0xfe, !PT ;  /* 0x00000003051a7212 */ /* 0x000fce00078efe1a */
.L_x_14838:
[----:B------:R-:W-:Y:S05]  /*1bc0*/  BSYNC B0 ;  /* 0x0000000000007941 */ /* 0x000fea0003800000 */
.L_x_14837:
[----:B------:R-:W0:Y:S01]  /*1bd0*/  F2I.S64.TRUNC R26, R26 ;  /* 0x0000001a001a7311 */ /* 0x000e22000020d900 */
[----:B------:R-:W-:Y:S05]  /*1be0*/  BRA `(.L_x_14818) ;  /* 0x00000000009c7947 */ /* 0x000fea0003800000 */
.L_x_14830:
        /* <DEDUP_REMOVED lines=14> */
.L_x_14844:
[----:B------:R-:W-:Y:S05]  /*1cd0*/  BSYNC B0 ;  /* 0x0000000000007941 */ /* 0x000fea0003800000 */
.L_x_14843:
[----:B------:R-:W0:Y:S01]  /*1ce0*/  F2I.S64.TRUNC R26, R26 ;  /* 0x0000001a001a7311 */ /* 0x000e22000020d900 */
[----:B------:R-:W-:Y:S05]  /*1cf0*/  BRA `(.L_x_14818) ;  /* 0x0000000000587947 */ /* 0x000fea0003800000 */
.L_x_14817:
        /* <DEDUP_REMOVED lines=16> */
.L_x_14845:
[----:B------:R-:W-:Y:S01]  /*1e00*/  CS2R R26, SRZ ;  /* 0x00000000001a7805 */ /* 0x000fe2000001ff00 */
[----:B------:R-:W-:Y:S06]  /*1e10*/  BRA `(.L_x_14818) ;  /* 0x0000000000107947 */ /* 0x000fec0003800000 */
.L_x_14842:
[----:B------:R0:W5:Y:S01]  /*1e20*/  LDG.E.64 R26, desc[UR36][R4.64] ;  /* 0x00000024041a7981 */ /* 0x000162000c1e1b00 */
[----:B------:R-:W-:Y:S05]  /*1e30*/  BRA `(.L_x_14818) ;  /* 0x0000000000087947 */ /* 0x000fea0003800000 */
.L_x_14841:
[----:B------:R0:W5:Y:S01]  /*1e40*/  LDG.E R26, desc[UR36][R4.64] ;  /* 0x00000024041a7981 */ /* 0x000162000c1e1900 */
[----:B------:R-:W-:-:S07]  /*1e50*/  IMAD.MOV.U32 R27, RZ, RZ, RZ ;  /* 0x000000ffff1b7224 */ /* 0x000fce00078e00ff */
.L_x_14818:
[----:B------:R-:W-:-:S07]  /*1e60*/  VIADD R22, R22, 0x80 ;  /* 0x0000008016167836 */ /* 0x000fce0000000000 */
.L_x_14812:
[----:B------:R-:W-:Y:S05]  /*1e70*/  BSYNC B6 ;  /* 0x0000000000067941 */ /* 0x000fea0003800000 */
.L_x_14811:
        /* <DEDUP_REMOVED lines=26> */
.L_x_14851:
[----:B------:R0:W5:Y:S01]  /*2020*/  LDG.E.U8 R24, desc[UR36][R4.64] ;  /* 0x0000002404187981 */ /* 0x000162000c1e1100 */
[----:B------:R-:W-:Y:S01]  /*2030*/  IMAD.MOV.U32 R25, RZ, RZ, RZ ;  /* 0x000000ffff197224 */ /* 0x000fe200078e00ff */
[----:B------:R-:W-:Y:S06]  /*2040*/  BRA `(.L_x_14853) ;  /* 0x0000000c00487947 */ /* 0x000fec0003800000 */
.L_x_14850:
        /* <DEDUP_REMOVED lines=8> */
.L_x_14855:
[----:B------:R-:W2:Y:S02]  /*20d0*/  LDG.E R24, desc[UR36][R4.64] ;  /* 0x0000002404187981 */ /* 0x000ea4000c1e1900 */
[----:B--2---:R-:W-:Y:S01]  /*20e0*/  SHF.R.S32.HI R25, RZ, 0x1f, R24 ;  /* 0x0000001fff197819 */ /* 0x004fe20000011418 */
[----:B------:R-:W-:Y:S06]  /*20f0*/  BRA `(.L_x_14853) ;  /* 0x0000000c001c7947 */ /* 0x000fec0003800000 */
.L_x_14854:
[----:B------:R-:W2:Y:S02]  /*2100*/  LDG.E.S16 R24, desc[UR36][R4.64] ;  /* 0x0000002404187981 */ /* 0x000ea4000c1e1700 */
[----:B--2---:R-:W-:Y:S01]  /*2110*/  SHF.R.S32.HI R25, RZ, 0x1f, R24 ;  /* 0x0000001fff197819 */ /* 0x004fe20000011418 */
[----:B------:R-:W-:Y:S06]  /*2120*/  BRA `(.L_x_14853) ;  /* 0x0000000c00107947 */ /* 0x000fec0003800000 */
.L_x_14849:
        /* <DEDUP_REMOVED lines=9> */
.L_x_14857:
[----:B------:R-:W2:Y:S02]  /*21c0*/  LDG.E.U16 R4, desc[UR36][R4.64] ;  /* 0x0000002404047981 */ /* 0x000ea4000c1e1500 */
[----:B--2---:R-:W-:-:S06]  /*21d0*/  HADD2.F32 R24, -RZ, R4.H0_H0 ;  /* 0x20000004ff187230 */ /* 0x004fcc0000004100 */
[----:B------:R-:W0:Y:S01]  /*21e0*/  F2I.S64.TRUNC R24, R24 ;  /* 0x0000001800187311 */ /* 0x000e22000020d900 */
[----:B------:R-:W-:Y:S05]  /*21f0*/  BRA `(.L_x_14853) ;  /* 0x0000000800dc7947 */ /* 0x000fea0003800000 */
.L_x_14856:
        /* <DEDUP_REMOVED lines=9> */
.L_x_14859:
[----:B------:R-:W2:Y:S02]  /*2290*/  LDG.E.U16 R4, desc[UR36][R4.64] ;  /* 0x0000002404047981 */ /* 0x000ea4000c1e1500 */
[----:B--2---:R-:W-:-:S06]  /*22a0*/  HADD2.F32 R24, -RZ, R4.H0_H0 ;  /* 0x20000004ff187230 */ /* 0x004fcc0000004100 */
[----:B------:R-:W0:Y:S01]  /*22b0*/  F2I.S64.TRUNC R24, R24 ;  /* 0x0000001800187311 */ /* 0x000e22000020d900 */
[----:B------:R-:W-:Y:S05]  /*22c0*/  BRA `(.L_x_14853) ;  /* 0x0000000800a87947 */ /* 0x000fea0003800000 */
.L_x_14858:
[----:B------:R-:W2:Y:S02]  /*22d0*/  LDG.E.64 R4, desc[UR36][R4.64] ;  /* 0x0000002404047981 */ /* 0x000ea4000c1e1b00 */
[----:B--2---:R0:W1:Y:S01]  /*22e0*/  F2I.S64.F64.TRUNC R24, R4 ;  /* 0x0000000400187311 */ /* 0x004062000030d900 */
[----:B------:R-:W-:Y:S05]  /*22f0*/  BRA `(.L_x_14853) ;  /* 0x00000008009c7947 */ /* 0x000fea0003800000 */
.L_x_14848:
        /* <DEDUP_REMOVED lines=13> */
.L_x_14862:
[----:B------:R-:W2:Y:S02]  /*23d0*/  LDG.E.64 R4, desc[UR36][R4.64] ;  /* 0x0000002404047981 */ /* 0x000ea4000c1e1b00 */
[----:B--2---:R0:W1:Y:S01]  /*23e0*/  F2I.S64.F64.TRUNC R24, R4 ;  /* 0x0000000400187311 */ /* 0x004062000030d900 */
[----:B------:R-:W-:Y:S05]  /*23f0*/  BRA `(.L_x_14853) ;  /* 0x00000008005c7947 */ /* 0x000fea0003800000 */
.L_x_14861:
        /* <DEDUP_REMOVED lines=27> */
.L_x_14864:
        /* <DEDUP_REMOVED lines=14> */
.L_x_14863:
[----:B------:R-:W2:Y:S02]  /*2690*/  LDG.E.U16 R24, desc[UR36][R4.64] ;  /* 0x0000002404187981 */ /* 0x000ea4000c1e1500 */
[----:B--2---:R-:W-:-:S06]  /*26a0*/  IMAD.U32 R24, R24, 0x10000, RZ ;  /* 0x0001000018187824 */ /* 0x004fcc00078e00ff */
[----:B------:R-:W0:Y:S01]  /*26b0*/  F2I.S64.TRUNC R24, R24 ;  /* 0x0000001800187311 */ /* 0x000e22000020d900 */
[----:B------:R-:W-:Y:S05]  /*26c0*/  BRA `(.L_x_14853) ;  /* 0x0000000400a87947 */ /* 0x000fea0003800000 */
.L_x_14860:
        /* <DEDUP_REMOVED lines=11> */
.L_x_14867:
        /* <DEDUP_REMOVED lines=21> */
.L_x_14871:
[----:B------:R-:W-:Y:S05]  /*28d0*/  BSYNC B1 ;  /* 0x0000000000017941 */ /* 0x000fea0003800000 */
.L_x_14870:
[----:B------:R-:W-:Y:S01]  /*28e0*/  IMAD.SHL.U32 R3, R3, 0x100000, RZ ;  /* 0x0010000003037824 */ /* 0x000fe200078e00ff */
[----:B------:R-:W-:-:S04]  /*28f0*/  LEA R5, R0, 0x3b800000, 0x17 ;  /* 0x3b80000000057811 */ /* 0x000fc800078eb8ff */
[----:B------:R-:W-:-:S07]  /*2900*/  LOP3.LUT R24, R5, R3, R24, 0xfe, !PT ;  /* 0x0000000305187212 */ /* 0x000fce00078efe18 */
.L_x_14869:
[----:B------:R-:W-:Y:S05]  /*2910*/  BSYNC B0 ;  /* 0x0000000000007941 */ /* 0x000fea0003800000 */
.L_x_14868:
[----:B------:R-:W1:Y:S01]  /*2920*/  F2I.S64.TRUNC R24, R24 ;  /* 0x0000001800187311 */ /* 0x000e62000020d900 */
[----:B------:R-:W-:Y:S05]  /*2930*/  BRA `(.L_x_14853) ;  /* 0x00000004000c7947 */ /* 0x000fea0003800000 */
.L_x_14866:
        /* <DEDUP_REMOVED lines=21> */
.L_x_14875:
[----:B------:R-:W-:Y:S05]  /*2a90*/  BSYNC B1 ;  /* 0x0000000000017941 */ /* 0x000fea0003800000 */
.L_x_14874:
[----:B------:R-:W-:Y:S01]  /*2aa0*/  IMAD.SHL.U32 R3, R3, 0x200000, RZ ;  /* 0x0020000003037824 */ /* 0x000fe200078e00ff */
[----:B------:R-:W-:-:S04]  /*2ab0*/  LEA R5, R0, 0x37800000, 0x17 ;  /* 0x3780000000057811 */ /* 0x000fc800078eb8ff */
[----:B------:R-:W-:-:S07]  /*2ac0*/  LOP3.LUT R24, R5, R3, R24, 0xfe, !PT ;  /* 0x0000000305187212 */ /* 0x000fce00078efe18 */
.L_x_14873:
[----:B------:R-:W-:Y:S05]  /*2ad0*/  BSYNC B0 ;  /* 0x0000000000007941 */ /* 0x000fea0003800000 */
.L_x_14872:
[----:B------:R-:W2:Y:S01]  /*2ae0*/  F2I.S64.TRUNC R24, R24 ;  /* 0x0000001800187311 */ /* 0x000ea2000020d900 */
[----:B------:R-:W-:Y:S05]  /*2af0*/  BRA `(.L_x_14853) ;  /* 0x00000000009c7947 */ /* 0x000fea0003800000 */
.L_x_14865:
        /* <DEDUP_REMOVED lines=14> */
.L_x_14879:
[----:B------:R-:W-:Y:S05]  /*2be0*/  BSYNC B0 ;  /* 0x0000000000007941 */ /* 0x000fea0003800000 */
.L_x_14878:
[----:B------:R-:W0:Y:S01]  /*2bf0*/  F2I.S64.TRUNC R24, R24 ;  /* 0x0000001800187311 */ /* 0x000e22000020d900 */
[----:B------:R-:W-:Y:S05]  /*2c00*/  BRA `(.L_x_14853) ;  /* 0x0000000000587947 */ /* 0x000fea0003800000 */
.L_x_14852:
        /* <DEDUP_REMOVED lines=16> */
.L_x_14880:
[----:B------:R-:W-:Y:S01]  /*2d10*/  CS2R R24, SRZ ;  /* 0x0000000000187805 */ /* 0x000fe2000001ff00 */
[----:B------:R-:W-:Y:S06]  /*2d20*/  BRA `(.L_x_14853) ;  /* 0x0000000000107947 */ /* 0x000fec0003800000 */
.L_x_14877:
[----:B------:R0:W5:Y:S01]  /*2d30*/  LDG.E.64 R24, desc[UR36][R4.64] ;  /* 0x0000002404187981 */ /* 0x000162000c1e1b00 */
[----:B------:R-:W-:Y:S05]  /*2d40*/  BRA `(.L_x_14853) ;  /* 0x0000000000087947 */ /* 0x000fea0003800000 */
.L_x_14876:
[----:B------:R0:W5:Y:S01]  /*2d50*/  LDG.E R24, desc[UR36][R4.64] ;  /* 0x0000002404187981 */ /* 0x000162000c1e1900 */
[----:B------:R-:W-:-:S07]  /*2d60*/  IMAD.MOV.U32 R25, RZ, RZ, RZ ;  /* 0x000000ffff197224 */ /* 0x000fce00078e00ff */
.L_x_14853:
[----:B------:R-:W-:-:S07]  /*2d70*/  VIADD R22, R22, 0x80 ;  /* 0x0000008016167836 */ /* 0x000fce0000000000 */
.L_x_14847:
[----:B------:R-:W-:Y:S05]  /*2d80*/  BSYNC B6 ;  /* 0x0000000000067941 */ /* 0x000fea0003800000 */
.L_x_14846:
        /* <DEDUP_REMOVED lines=23> */
.L_x_14886:
[----:B------:R0:W5:Y:S01]  /*2f00*/  LDG.E.U8 R16, desc[UR36][R4.64] ;  /* 0x0000002404107981 */ /* 0x000162000c1e1100 */
[----:B------:R-:W-:Y:S01]  /*2f10*/  IMAD.MOV.U32 R17, RZ, RZ, RZ ;  /* 0x000000ffff117224 */ /* 0x000fe200078e00ff */
[----:B------:R-:W-:Y:S06]  /*2f20*/  BRA `(.L_x_14882) ;  /* 0x0000000c00447947 */ /* 0x000fec0003800000 */
.L_x_14885:
        /* <DEDUP_REMOVED lines=8> */
.L_x_14889:
[----:B------:R-:W2:Y:S02]  /*2fb0*/  LDG.E R16, desc[UR36][R4.64] ;  /* 0x0000002404107981 */ /* 0x000ea4000c1e1900 */
[----:B--2---:R-:W-:Y:S01]  /*2fc0*/  SHF.R.S32.HI R17, RZ, 0x1f, R16 ;  /* 0x0000001fff117819 */ /* 0x004fe20000011410 */
[----:B------:R-:W-:Y:S06]  /*2fd0*/  BRA `(.L_x_14882) ;  /* 0x0000000c00187947 */ /* 0x000fec0003800000 */
.L_x_14888:
[----:B------:R-:W2:Y:S02]  /*2fe0*/  LDG.E.S16 R16, desc[UR36][R4.64] ;  /* 0x0000002404107981 */ /* 0x000ea4000c1e1700 */
[----:B--2---:R-:W-:Y:S01]  /*2ff0*/  SHF.R.S32.HI R17, RZ, 0x1f, R16 ;  /* 0x0000001fff117819 */ /* 0x004fe20000011410 */
[----:B------:R-:W-:Y:S06]  /*3000*/  BRA `(.L_x_14882) ;  /* 0x0000000c000c7947 */ /* 0x000fec0003800000 */
.L_x_14884:
        /* <DEDUP_REMOVED lines=9> */
.L_x_14891:
[----:B------:R-:W2:Y:S02]  /*30a0*/  LDG.E.U16 R4, desc[UR36][R4.64] ;  /* 0x0000002404047981 */ /* 0x000ea4000c1e1500 */
[----:B--2---:R-:W-:-:S06]  /*30b0*/  HADD2.F32 R16, -RZ, R4.H0_H0 ;  /* 0x20000004ff107230 */ /* 0x004fcc0000004100 */
[----:B------:R-:W0:Y:S01]  /*30c0*/  F2I.S64.TRUNC R16, R16 ;  /* 0x0000001000107311 */ /* 0x000e22000020d900 */
[----:B------:R-:W-:Y:S05]  /*30d0*/  BRA `(.L_x_14882) ;  /* 0x0000000800d87947 */ /* 0x000fea0003800000 */
.L_x_14890:
        /* <DEDUP_REMOVED lines=9> */
.L_x_14893:
[----:B------:R-:W2:Y:S02]  /*3170*/  LDG.E.U16 R4, desc[UR36][R4.64] ;  /* 0x0000002404047981 */ /* 0x000ea4000c1e1500 */
[----:B--2---:R-:W-:-:S06]  /*3180*/  HADD2.F32 R16, -RZ, R4.H0_H0 ;  /* 0x20000004ff107230 */ /* 0x004fcc0000004100 */
[----:B------:R-:W0:Y:S01]  /*3190*/  F2I.S64.TRUNC R16, R16 ;  /* 0x0000001000107311 */ /* 0x000e22000020d900 */
[----:B------:R-:W-:Y:S05]  /*31a0*/  BRA `(.L_x_14882) ;  /* 0x0000000800a47947 */ /* 0x000fea0003800000 */
.L_x_14892:
[----:B------:R-:W2:Y:S02]  /*31b0*/  LDG.E.64 R4, desc[UR36][R4.64] ;  /* 0x0000002404047981 */ /* 0x000ea4000c1e1b00 */
[----:B--2---:R0:W1:Y:S01]  /*31c0*/  F2I.S64.F64.TRUNC R16, R4 ;  /* 0x0000000400107311 */ /* 0x004062000030d900 */
[----:B------:R-:W-:Y:S05]  /*31d0*/  BRA `(.L_x_14882) ;  /* 0x0000000800987947 */ /* 0x000fea0003800000 */
.L_x_14883:
        /* <DEDUP_REMOVED lines=13> */
.L_x_14896:
[----:B------:R-:W2:Y:S02]  /*32b0*/  LDG.E.64 R4, desc[UR36][R4.64] ;  /* 0x0000002404047981 */ /* 0x000ea4000c1e1b00 */
[----:B--2---:R0:W1:Y:S01]  /*32c0*/  F2I.S64.F64.TRUNC R16, R4 ;  /* 0x0000000400107311 */ /* 0x004062000030d900 */
[----:B------:R-:W-:Y:S05]  /*32d0*/  BRA `(.L_x_14882) ;  /* 0x0000000800587947 */ /* 0x000fea0003800000 */
.L_x_14895:
        /* <DEDUP_REMOVED lines=27> */
.L_x_14898:
        /* <DEDUP_REMOVED lines=14> */
.L_x_14897:
[----:B------:R-:W2:Y:S02]  /*3570*/  LDG.E.U16 R16, desc[UR36][R4.64] ;  /* 0x0000002404107981 */ /* 0x000ea4000c1e1500 */
[----:B--2---:R-:W-:-:S06]  /*3580*/  IMAD.U32 R16, R16, 0x10000, RZ ;  /* 0x0001000010107824 */ /* 0x004fcc00078e00ff */
[----:B------:R-:W0:Y:S01]  /*3590*/  F2I.S64.TRUNC R16, R16 ;  /* 0x0000001000107311 */ /* 0x000e22000020d900 */
[----:B------:R-:W-:Y:S05]  /*35a0*/  BRA `(.L_x_14882) ;  /* 0x0000000400a47947 */ /* 0x000fea0003800000 */
.L_x_14894:
        /* <DEDUP_REMOVED lines=11> */
.L_x_14901:
        /* <DEDUP_REMOVED lines=21> */
.L_x_14905:
[----:B------:R-:W-:Y:S05]  /*37b0*/  BSYNC B1 ;  /* 0x0000000000017941 */ /* 0x000fea0003800000 */
.L_x_14904:
[----:B------:R-:W-:Y:S01]  /*37c0*/  IMAD.SHL.U32 R3, R3, 0x100000, RZ ;  /* 0x0010000003037824 */ /* 0x000fe200078e00ff */
[----:B------:R-:W-:-:S04]  /*37d0*/  LEA R5, R0, 0x3b800000, 0x17 ;  /* 0x3b80000000057811 */ /* 0x000fc800078eb8ff */
[----:B------:R-:W-:-:S07]  /*37e0*/  LOP3.LUT R16, R5, R3, R16, 0xfe, !PT ;  /* 0x0000000305107212 */ /* 0x000fce00078efe10 */
.L_x_14903:
[----:B------:R-:W-:Y:S05]  /*37f0*/  BSYNC B0 ;  /* 0x0000000000007941 */ /* 0x000fea0003800000 */
.L_x_14902:
[----:B------:R-:W0:Y:S01]  /*3800*/  F2I.S64.TRUNC R16, R16 ;  /* 0x0000001000107311 */ /* 0x000e22000020d900 */
[----:B------:R-:W-:Y:S05]  /*3810*/  BRA `(.L_x_14882) ;  /* 0x0000000400087947 */ /* 0x000fea0003800000 */
.L_x_14900:
        /* <DEDUP_REMOVED lines=21> */
.L_x_14909:
[----:B------:R-:W-:Y:S05]  /*3970*/  BSYNC B1 ;  /* 0x0000000000017941 */ /* 0x000fea0003800000 */
.L_x_14908:
[----:B------:R-:W-:Y:S01]  /*3980*/  IMAD.SHL.U32 R3, R3, 0x200000, RZ ;  /* 0x0020000003037824 */ /* 0x000fe200078e00ff */
[----:B------:R-:W-:-:S04]  /*3990*/  LEA R5, R0, 0x37800000, 0x17 ;  /* 0x3780000000057811 */ /* 0x000fc800078eb8ff */
[----:B------:R-:W-:-:S07]  /*39a0*/  LOP3.LUT R16, R5, R3, R16, 0xfe, !PT ;  /* 0x0000000305107212 */ /* 0x000fce00078efe10 */
.L_x_14907:
[----:B------:R-:W-:Y:S05]  /*39b0*/  BSYNC B0 ;  /* 0x0000000000007941 */ /* 0x000fea0003800000 */
.L_x_14906:
[----:B------:R-:W0:Y:S01]  /*39c0*/  F2I.S64.TRUNC R16, R16 ;  /* 0x0000001000107311 */ /* 0x000e22000020d900 */
[----:B------:R-:W-:Y:S05]  /*39d0*/  BRA `(.L_x_14882) ;  /* 0x0000000000987947 */ /* 0x000fea0003800000 */
.L_x_14899:
        /* <DEDUP_REMOVED lines=14> */
.L_x_14913:
[----:B------:R-:W-:Y:S05]  /*3ac0*/  BSYNC B0 ;  /* 0x0000000000007941 */ /* 0x000fea0003800000 */
.L_x_14912:
[----:B------:R-:W0:Y:S01]  /*3ad0*/  F2I.S64.TRUNC R16, R16 ;  /* 0x0000001000107311 */ /* 0x000e22000020d900 */
[----:B------:R-:W-:Y:S05]  /*3ae0*/  BRA `(.L_x_14882) ;  /* 0x0000000000547947 */ /* 0x000fea0003800000 */
.L_x_14887:
        /* <DEDUP_REMOVED lines=16> */
.L_x_14914:
[----:B------:R-:W-:Y:S05]  /*3bf0*/  BRA `(.L_x_14882) ;  /* 0x0000000000107947 */ /* 0x000fea0003800000 */
.L_x_14911:
[----:B------:R0:W5:Y:S01]  /*3c00*/  LDG.E.64 R16, desc[UR36][R4.64] ;  /* 0x0000002404107981 */ /* 0x000162000c1e1b00 */
[----:B------:R-:W-:Y:S05]  /*3c10*/  BRA `(.L_x_14882) ;  /* 0x0000000000087947 */ /* 0x000fea0003800000 */
.L_x_14910:
[----:B------:R0:W5:Y:S01]  /*3c20*/  LDG.E R16, desc[UR36][R4.64] ;  /* 0x0000002404107981 */ /* 0x000162000c1e1900 */
[----:B------:R-:W-:-:S07]  /*3c30*/  IMAD.MOV.U32 R17, RZ, RZ, RZ ;  /* 0x000000ffff117224 */ /* 0x000fce00078e00ff */
.L_x_14882:
[----:B------:R-:W-:Y:S05]  /*3c40*/  BSYNC B6 ;  /* 0x0000000000067941 */ /* 0x000fea0003800000 */
.L_x_14881:
[----:B------:R-:W2:Y:S01]  /*3c50*/  S2R R23, SR_TID.X ;  /* 0x0000000000177919 */ /* 0x000ea20000002100 */
[----:B------:R-:W-:Y:S01]  /*3c60*/  BSSY B0, `(.L_x_14915) ;  /* 0x000001a000007945 */ /* 0x000fe20003800000 */
[----:B--2---:R-:W-:-:S13]  /*3c70*/  ISETP.GE.AND P0, PT, R23, R18, PT ;  /* 0x000000121700720c */ /* 0x004fda0003f06270 */
[----:B------:R-:W-:Y:S05]  /*3c80*/  @P0 BRA `(.L_x_14916) ;  /* 0x00000000005c0947 */ /* 0x000fea0003800000 */
[-C--:B01-345:R-:W-:Y:S01]  /*3c90*/  IMAD R3, R29, R28.reuse, RZ ;  /* 0x0000001c1d037224 */ /* 0x0bbfe200078e02ff */
[----:B------:R-:W-:Y:S01]  /*3ca0*/  BSSY B1, `(.L_x_14917) ;  /* 0x0000014000017945 */ /* 0x000fe20003800000 */
[----:B------:R-:W-:-:S04]  /*3cb0*/  IMAD.WIDE.U32 R4, R28, R28, RZ ;  /* 0x0000001c1c047225 */ /* 0x000fc800078e00ff */
[----:B------:R-:W-:-:S04]  /*3cc0*/  IMAD R3, R28, R29, R3 ;  /* 0x0000001d1c037224 */ /* 0x000fc800078e0203 */
        /* <DEDUP_REMOVED lines=16> */
[----:B------:R-:W-:Y:S05]  /*3dd0*/  CALL.REL.NOINC `($__internal_36_$__cuda_sm20_dblrcp_rn_slowpath_v3) ;  /* 0x0000004000707944 */ /* 0x000fea0003c00000 */
.L_x_14918:
[----:B------:R-:W-:Y:S05]  /*3de0*/  BSYNC B1 ;  /* 0x0000000000017941 */ /* 0x000fea0003800000 */
.L_x_14917:
[----:B------:R2:W0:Y:S02]  /*3df0*/  F2I.S64.F64.TRUNC R4, R8 ;  /* 0x0000000800047311 */ /* 0x000424000030d900 */
.L_x_14916:
[----:B------:R-:W-:Y:S05]  /*3e00*/  BSYNC B0 ;  /* 0x0000000000007941 */ /* 0x000fea0003800000 */
.L_x_14915:
[----:B------:R-:W-:Y:S01]  /*3e10*/  VIADD R22, R23, 0x80 ;  /* 0x0000008017167836 */ /* 0x000fe20000000000 */
[----:B------:R-:W-:Y:S04]  /*3e20*/  BSSY B0, `(.L_x_14919) ;  /* 0x000001a000007945 */ /* 0x000fe80003800000 */
[----:B------:R-:W-:-:S13]  /*3e30*/  ISETP.GE.AND P1, PT, R22, R18, PT ;  /* 0x000000121600720c */ /* 0x000fda0003f26270 */
[----:B------:R-:W-:Y:S05]  /*3e40*/  @P1 BRA `(.L_x_14920) ;  /* 0x00000000005c1947 */ /* 0x000fea0003800000 */
[-C--:B01---5:R-:W-:Y:S01]  /*3e50*/  IMAD R3, R27, R26.reuse, RZ ;  /* 0x0000001a1b037224 */ /* 0x0a3fe200078e02ff */
[----:B------:R-:W-:Y:S01]  /*3e60*/  BSSY B1, `(.L_x_14921) ;  /* 0x0000014000017945 */ /* 0x000fe20003800000 */
[----:B------:R-:W-:-:S04]  /*3e70*/  IMAD.WIDE.U32 R6, R26, R26, RZ ;  /* 0x0000001a1a067225 */ /* 0x000fc800078e00ff */
[----:B------:R-:W-:-:S04]  /*3e80*/  IMAD R3, R26, R27, R3 ;  /* 0x0000001b1a037224 */ /* 0x000fc800078e0203 */
[----:B------:R-:W-:-:S06]  /*3e90*/  IMAD.IADD R7, R7, 0x1, R3 ;  /* 0x0000000107077824 */ /* 0x000fcc00078e0203 */
[----:B------:R-:W2:Y:S08]  /*3ea0*/  I2F.F64.S64 R6, R6 ;  /* 0x0000000600067312 */ /* 0x000eb00000301c00 */
[----:B--2---:R-:W0:Y:S01]  /*3eb0*/  MUFU.RCP64H R9, R7 ;  /* 0x0000000700097308 */ /* 0x004e220000001800 */
        /* <DEDUP_REMOVED lines=11> */
[----:B---34-:R-:W-:Y:S05]  /*3f70*/  CALL.REL.NOINC `($__internal_36_$__cuda_sm20_dblrcp_rn_slowpath_v3) ;  /* 0x0000004000087944 */ /* 0x018fea0003c00000 */
[----:B------:R-:W-:Y:S02]  /*3f80*/  IMAD.MOV.U32 R26, RZ, RZ, R8 ;  /* 0x000000ffff1a7224 */ /* 0x000fe400078e0008 */
[----:B------:R-:W-:-:S07]  /*3f90*/  IMAD.MOV.U32 R27, RZ, RZ, R9 ;  /* 0x000000ffff1b7224 */ /* 0x000fce00078e0009 */
.L_x_14922:
[----:B------:R-:W-:Y:S05]  /*3fa0*/  BSYNC B1 ;  /* 0x0000000000017941 */ /* 0x000fea0003800000 */
.L_x_14921:
[----:B------:R-:W0:Y:S02]  /*3fb0*/  F2I.S64.F64.TRUNC R26, R26 ;  /* 0x0000001a001a7311 */ /* 0x000e24000030d900 */
.L_x_14920:
[----:B------:R-:W-:Y:S05]  /*3fc0*/  BSYNC B0 ;  /* 0x0000000000007941 */ /* 0x000fea0003800000 */
.L_x_14919:
        /* <DEDUP_REMOVED lines=25> */
.L_x_14926:
[----:B------:R-:W-:Y:S05]  /*4160*/  BSYNC B1 ;  /* 0x0000000000017941 */ /* 0x000fea0003800000 */
.L_x_14925:
[----:B------:R-:W0:Y:S02]  /*4170*/  F2I.S64.F64.TRUNC R24, R24 ;  /* 0x0000001800187311 */ /* 0x000e24000030d900 */
.L_x_14924:
[----:B------:R-:W-:Y:S05]  /*4180*/  BSYNC B0 ;  /* 0x0000000000007941 */ /* 0x000fea0003800000 */
.L_x_14923:
        /* <DEDUP_REMOVED lines=25> */
.L_x_14930:
[----:B------:R-:W-:Y:S05]  /*4320*/  BSYNC B1 ;  /* 0x0000000000017941 */ /* 0x000fea0003800000 */
.L_x_14929:
[----:B------:R-:W0:Y:S02]  /*4330*/  F2I.S64.F64.TRUNC R16, R16 ;  /* 0x0000001000107311 */ /* 0x000e24000030d900 */
.L_x_14928:
[----:B------:R-:W-:Y:S05]  /*4340*/  BSYNC B0 ;  /* 0x0000000000007941 */ /* 0x000fea0003800000 */
.L_x_14927:
[----:B------:R-:W0:Y:S01]  /*4350*/  LDC.U8 R19, c[0x0][0x23c] ;  /* 0x00008f00ff137b82 */ /* 0x000e220000000000 */
[----:B------:R-:W-:Y:S04]  /*4360*/  BSSY B6, `(.L_x_14931) ;  /* 0x0000100000067945 */ /* 0x000fe80003800000 */
[----:B------:R-:W-:Y:S05]  /*4370*/  @P0 BRA `(.L_x_14932) ;  /* 0x0000000c00f80947 */ /* 0x000fea0003800000 */
[----:B------:R-:W1:Y:S01]  /*4380*/  S2R R3, SR_TID.X ;  /* 0x0000000000037919 */ /* 0x000e620000002100 */
[----:B--2---:R-:W2:Y:S01]  /*4390*/  LDC.64 R8, c[0x0][0x220] ;  /* 0x00008800ff087b82 */ /* 0x004ea20000000a00 */
        /* <DEDUP_REMOVED lines=20> */
.L_x_14936:
[----:B------:R0:W-:Y:S01]  /*44e0*/  STG.E.U8 desc[UR36][R8.64], R4 ;  /* 0x0000000408007986 */ /* 0x0001e2000c101124 */
[----:B------:R-:W-:Y:S01]  /*44f0*/  IMAD.MOV.U32 R23, RZ, RZ, R22 ;  /* 0x000000ffff177224 */ /* 0x000fe200078e0016 */
[----:B------:R-:W-:Y:S06]  /*4500*/  BRA `(.L_x_14932) ;  /* 0x0000000c00947947 */ /* 0x000fec0003800000 */
.L_x_14935:
[----:B------:R-:W-:-:S13]  /*4510*/  ISETP.NE.AND P0, PT, R0, 0x2, PT ;  /* 0x000000020000780c */ /* 0x000fda0003f05270 */
[----:B------:R-:W-:Y:S05]  /*4520*/  @!P0 BRA `(.L_x_14938) ;  /* 0x0000000000288947 */ /* 0x000fea0003800000 */
[----:B------:R-:W-:-:S13]  /*4530*/  ISETP.NE.AND P0, PT, R0, 0x3, PT ;  /* 0x000000030000780c */ /* 0x000fda0003f05270 */
[----:B------:R-:W-:Y:S05]  /*4540*/  @!P0 BRA `(.L_x_14939) ;  /* 0x0000000000148947 */ /* 0x000fea0003800000 */
[----:B------:R-:W-:-:S13]  /*4550*/  ISETP.NE.AND P0, PT, R0, 0x4, PT ;  /* 0x000000040000780c */ /* 0x000fda0003f05270 */
[----:B------:R-:W-:Y:S05]  /*4560*/  @P0 BRA `(.L_x_14937) ;  /* 0x0000000c00200947 */ /* 0x000fea0003800000 */
[----:B------:R0:W-:Y:S01]  /*4570*/  STG.E.64 desc[UR36][R8.64], R4 ;  /* 0x0000000408007986 */ /* 0x0001e2000c101b24 */
[----:B------:R-:W-:Y:S01]  /*4580*/  IMAD.MOV.U32 R23, RZ, RZ, R22 ;  /* 0x000000ffff177224 */ /* 0x000fe200078e0016 */
[----:B------:R-:W-:Y:S06]  /*4590*/  BRA `(.L_x_14932) ;  /* 0x0000000c00707947 */ /* 0x000fec0003800000 */
.L_x_14939:
[----:B------:R0:W-:Y:S01]  /*45a0*/  STG.E desc[UR36][R8.64], R4 ;  /* 0x0000000408007986 */ /* 0x0001e2000c101924 */
[----:B------:R-:W-:Y:S01]  /*45b0*/  IMAD.MOV.U32 R23, RZ, RZ, R22 ;  /* 0x000000ffff177224 */ /* 0x000fe200078e0016 */
[----:B------:R-:W-:Y:S06]  /*45c0*/  BRA `(.L_x_14932) ;  /* 0x0000000c00647947 */ /* 0x000fec0003800000 */
.L_x_14938:
[----:B------:R0:W-:Y:S01]  /*45d0*/  STG.E.U16 desc[UR36][R8.64], R4 ;  /* 0x0000000408007986 */ /* 0x0001e2000c101524 */
[----:B------:R-:W-:Y:S01]  /*45e0*/  IMAD.MOV.U32 R23, RZ, RZ, R22 ;  /* 0x000000ffff177224 */ /* 0x000fe200078e0016 */
[----:B------:R-:W-:Y:S06]  /*45f0*/  BRA `(.L_x_14932) ;  /* 0x0000000c00587947 */ /* 0x000fec0003800000 */
.L_x_14934:
[----:B------:R-:W-:-:S13]  /*4600*/  ISETP.GT.AND P0, PT, R0, 0x6, PT ;  /* 0x000000060000780c */ /* 0x000fda0003f04270 */
[----:B------:R-:W-:Y:S05]  /*4610*/  @P0 BRA `(.L_x_14940) ;  /* 0x0000000000340947 */ /* 0x000fea0003800000 */
[----:B------:R-:W-:-:S13]  /*4620*/  ISETP.NE.AND P0, PT, R0, 0x5, PT ;  /* 0x000000050000780c */ /* 0x000fda0003f05270 */
[----:B------:R-:W-:Y:S05]  /*4630*/  @!P0 BRA `(.L_x_14941) ;  /* 0x0000000000188947 */ /* 0x000fea0003800000 */
[----:B------:R-:W-:-:S13]  /*4640*/  ISETP.NE.AND P0, PT, R0, 0x6, PT ;  /* 0x000000060000780c */ /* 0x000fda0003f05270 */
[----:B------:R-:W-:Y:S05]  /*4650*/  @P0 BRA `(.L_x_14937) ;  /* 0x0000000800e40947 */ /* 0x000fea0003800000 */
[----:B------:R-:W0:Y:S01]  /*4660*/  I2F.S64 R5, R4 ;  /* 0x0000000400057312 */ /* 0x000e220000301400 */
[----:B------:R-:W-:Y:S01]  /*4670*/  IMAD.MOV.U32 R23, RZ, RZ, R22 ;  /* 0x000000ffff177224 */ /* 0x000fe200078e0016 */
[----:B0-----:R0:W-:Y:S01]  /*4680*/  STG.E desc[UR36][R8.64], R5 ;  /* 0x0000000508007986 */ /* 0x0011e2000c101924 */
[----:B------:R-:W-:Y:S05]  /*4690*/  BRA `(.L_x_14932) ;  /* 0x0000000c00307947 */ /* 0x000fea0003800000 */
.L_x_14941:
[----:B------:R-:W0:Y:S01]  /*46a0*/  I2F.S64 R0, R4 ;  /* 0x0000000400007312 */ /* 0x000e220000301400 */
[----:B------:R-:W-:Y:S01]  /*46b0*/  IMAD.MOV.U32 R23, RZ, RZ, R22 ;  /* 0x000000ffff177224 */ /* 0x000fe200078e0016 */
[----:B0-----:R-:W-:-:S05]  /*46c0*/  F2FP.F16.F32.PACK_AB R0, RZ, R0 ;  /* 0x00000000ff00723e */ /* 0x001fca00000000ff */
[----:B------:R0:W-:Y:S01]  /*46d0*/  STG.E.U16 desc[UR36][R8.64], R0 ;  /* 0x0000000008007986 */ /* 0x0001e2000c101524 */
[----:B------:R-:W-:Y:S05]  /*46e0*/  BRA `(.L_x_14932) ;  /* 0x0000000c001c7947 */ /* 0x000fea0003800000 */
.L_x_14940:
[----:B------:R-:W-:-:S13]  /*46f0*/  ISETP.NE.AND P0, PT, R0, 0x7, PT ;  /* 0x000000070000780c */ /* 0x000fda0003f05270 */
[----:B------:R-:W-:Y:S05]  /*4700*/  @!P0 BRA `(.L_x_14942) ;  /* 0x00000000003c8947 */ /* 0x000fea0003800000 */
[----:B------:R-:W-:-:S13]  /*4710*/  ISETP.NE.AND P0, PT, R0, 0x8, PT ;  /* 0x000000080000780c */ /* 0x000fda0003f05270 */
[----:B------:R-:W-:Y:S05]  /*4720*/  @!P0 BRA `(.L_x_14943) ;  /* 0x00000000001c8947 */ /* 0x000fea0003800000 */
[----:B------:R-:W-:-:S13]  /*4730*/  ISETP.NE.AND P0, PT, R0, 0x9, PT ;  /* 0x000000090000780c */ /* 0x000fda0003f05270 */
[----:B------:R-:W-:Y:S05]  /*4740*/  @P0 BRA `(.L_x_14937) ;  /* 0x0000000800a80947 */ /* 0x000fea0003800000 */
[----:B------:R-:W0:Y:S01]  /*4750*/  I2F.S64 R6, R4 ;  /* 0x0000000400067312 */ /* 0x000e220000301400 */
[----:B------:R-:W-:Y:S02]  /*4760*/  IMAD.MOV.U32 R7, RZ, RZ, RZ ;  /* 0x000000ffff077224 */ /* 0x000fe400078e00ff */
[----:B------:R-:W-:-:S03]  /*4770*/  IMAD.MOV.U32 R23, RZ, RZ, R22 ;  /* 0x000000ffff177224 */ /* 0x000fc600078e0016 */
[----:B0-----:R0:W-:Y:S01]  /*4780*/  STG.E.64 desc[UR36][R8.64], R6 ;  /* 0x0000000608007986 */ /* 0x0011e2000c101b24 */
[----:B------:R-:W-:Y:S05]  /*4790*/  BRA `(.L_x_14932) ;  /* 0x0000000800f07947 */ /* 0x000fea0003800000 */
.L_x_14943:
[----:B------:R-:W0:Y:S01]  /*47a0*/  I2F.S64 R4, R4 ;  /* 0x0000000400047312 */ /* 0x000e220000301400 */
[----:B------:R-:W-:Y:S01]  /*47b0*/  IMAD.MOV.U32 R23, RZ, RZ, R22 ;  /* 0x000000ffff177224 */ /* 0x000fe200078e0016 */
[----:B0-----:R-:W-:-:S04]  /*47c0*/  F2FP.F16.F32.PACK_AB R3, RZ, R4 ;  /* 0x00000004ff03723e */ /* 0x001fc800000000ff */
[----:B------:R-:W-:-:S05]  /*47d0*/  PRMT R3, R3, 0x5410, RZ ;  /* 0x0000541003037816 */ /* 0x000fca00000000ff */
[----:B------:R0:W-:Y:S01]  /*47e0*/  STG.E desc[UR36][R8.64], R3 ;  /* 0x0000000308007986 */ /* 0x0001e2000c101924 */
[----:B------:R-:W-:Y:S05]  /*47f0*/  BRA `(.L_x_14932) ;  /* 0x0000000800d87947 */ /* 0x000fea0003800000 */
.L_x_14942:
[----:B------:R-:W0:Y:S01]  /*4800*/  I2F.F64.S64 R4, R4 ;  /* 0x0000000400047312 */ /* 0x000e220000301c00 */
[----:B------:R-:W-:Y:S01]  /*4810*/  IMAD.MOV.U32 R23, RZ, RZ, R22 ;  /* 0x000000ffff177224 */ /* 0x000fe200078e0016 */
[----:B0-----:R0:W-:Y:S01]  /*4820*/  STG.E.64 desc[UR36][R8.64], R4 ;  /* 0x0000000408007986 */ /* 0x0011e2000c101b24 */
[----:B------:R-:W-:Y:S05]  /*4830*/  BRA `(.L_x_14932) ;  /* 0x0000000800c87947 */ /* 0x000fea0003800000 */
.L_x_14933:
        /* <DEDUP_REMOVED lines=8> */
[----:B------:R-:W-:Y:S01]  /*48c0*/  ISETP.NE.U32.AND P0, PT, R4, RZ, PT ;  /* 0x000000ff0400720c */ /* 0x000fe20003f05070 */
[----:B------:R-:W-:-:S03]  /*48d0*/  IMAD.MOV.U32 R23, RZ, RZ, R22 ;  /* 0x000000ffff177224 */ /* 0x000fc600078e0016 */
[----:B------:R-:W-:-:S04]  /*48e0*/  ISETP.NE.AND.EX P0, PT, R5, RZ, PT, P0 ;  /* 0x000000ff0500720c */ /* 0x000fc80003f05300 */
[----:B------:R-:W-:-:S05]  /*48f0*/  SEL R3, RZ, 0x1, !P0 ;  /* 0x00000001ff037807 */ /* 0x000fca0004000000 */
[----:B------:R0:W-:Y:S01]  /*4900*/  STG.E.U8 desc[UR36][R8.64], R3 ;  /* 0x0000000308007986 */ /* 0x0001e2000c101124 */
[----:B------:R-:W-:Y:S05]  /*4910*/  BRA `(.L_x_14932) ;  /* 0x0000000800907947 */ /* 0x000fea0003800000 */
.L_x_14946:
[----:B------:R-:W0:Y:S01]  /*4920*/  I2F.F64.S64 R4, R4 ;  /* 0x0000000400047312 */ /* 0x000e220000301c00 */
[----:B------:R-:W-:Y:S01]  /*4930*/  CS2R R6, SRZ ;  /* 0x0000000000067805 */ /* 0x000fe2000001ff00 */
[----:B------:R-:W-:-:S04]  /*4940*/  IMAD.MOV.U32 R23, RZ, RZ, R22 ;  /* 0x000000ffff177224 */ /* 0x000fc800078e0016 */
[----:B0-----:R0:W-:Y:S01]  /*4950*/  STG.E.128 desc[UR36][R8.64], R4 ;  /* 0x0000000408007986 */ /* 0x0011e2000c101d24 */
[----:B------:R-:W-:Y:S05]  /*4960*/  BRA `(.L_x_14932) ;  /* 0x00000008007c7947 */ /* 0x000fea0003800000 */
.L_x_14945:
        /* <DEDUP_REMOVED lines=21> */
.L_x_14950:
[----:B------:R-:W-:Y:S05]  /*4ac0*/  BSYNC B0 ;  /* 0x0000000000007941 */ /* 0x000fea0003800000 */
.L_x_14949:
[----:B------:R-:W-:Y:S01]  /*4ad0*/  LOP3.LUT R7, R0, R7, RZ, 0xfc, !PT ;  /* 0x0000000700077212 */ /* 0x000fe200078efcff */
[----:B------:R-:W-:-:S04]  /*4ae0*/  IMAD.MOV.U32 R23, RZ, RZ, R22 ;  /* 0x000000ffff177224 */ /* 0x000fc800078e0016 */
[----:B------:R0:W-:Y:S01]  /*4af0*/  STG.E.U8 desc[UR36][R8.64], R7 ;  /* 0x0000000708007986 */ /* 0x0001e2000c101124 */
[----:B------:R-:W-:Y:S05]  /*4b00*/  BRA `(.L_x_14932) ;  /* 0x0000000800147947 */ /* 0x000fea0003800000 */
.L_x_14948:
        /* <DEDUP_REMOVED lines=13> */
.L_x_14952:
[----:B------:R-:W-:Y:S01]  /*4be0*/  IMAD.MOV.U32 R0, RZ, RZ, 0x7f ;  /* 0x0000007fff007424 */ /* 0x000fe200078e00ff */
[----:B------:R-:W-:-:S04]  /*4bf0*/  ISETP.GT.U32.AND P0, PT, R3, 0x7f800000, PT ;  /* 0x7f8000000300780c */ /* 0x000fc80003f04070 */
[----:B------:R-:W-:-:S09]  /*4c00*/  SEL R0, R0, 0x7c, P0 ;  /* 0x0000007c00007807 */ /* 0x000fd20000000000 */
.L_x_14953:
[----:B------:R-:W-:Y:S05]  /*4c10*/  BSYNC B0 ;  /* 0x0000000000007941 */ /* 0x000fea0003800000 */
.L_x_14951:
[----:B------:R-:W-:Y:S01]  /*4c20*/  LOP3.LUT R3, R5, 0x80000000, RZ, 0xc0, !PT ;  /* 0x8000000005037812 */ /* 0x000fe200078ec0ff */
[----:B------:R-:W-:-:S03]  /*4c30*/  IMAD.MOV.U32 R23, RZ, RZ, R22 ;  /* 0x000000ffff177224 */ /* 0x000fc600078e0016 */
[----:B------:R-:W-:-:S04]  /*4c40*/  SHF.R.U32.HI R3, RZ, 0x18, R3 ;  /* 0x00000018ff037819 */ /* 0x000fc80000011603 */
[----:B------:R-:W-:-:S05]  /*4c50*/  LOP3.LUT R3, R0, R3, RZ, 0xfc, !PT ;  /* 0x0000000300037212 */ /* 0x000fca00078efcff */
[----:B------:R0:W-:Y:S01]  /*4c60*/  STG.E.U8 desc[UR36][R8.64], R3 ;  /* 0x0000000308007986 */ /* 0x0001e2000c101124 */
[----:B------:R-:W-:Y:S05]  /*4c70*/  BRA `(.L_x_14932) ;  /* 0x0000000400b87947 */ /* 0x000fea0003800000 */
.L_x_14947:
[----:B------:R-:W0:Y:S01]  /*4c80*/  I2F.S64 R0, R4 ;  /* 0x0000000400007312 */ /* 0x000e220000301400 */
[----:B------:R-:W-:Y:S01]  /*4c90*/  IMAD.MOV.U32 R23, RZ, RZ, R22 ;  /* 0x000000ffff177224 */ /* 0x000fe200078e0016 */
[----:B0-----:R-:W-:-:S05]  /*4ca0*/  F2FP.BF16.F32.PACK_AB R0, RZ, R0 ;  /* 0x00000000ff00723e */ /* 0x001fca00000010ff */
[----:B------:R0:W-:Y:S01]  /*4cb0*/  STG.E.U16 desc[UR36][R8.64], R0 ;  /* 0x0000000008007986 */ /* 0x0001e2000c101524 */
[----:B------:R-:W-:Y:S05]  /*4cc0*/  BRA `(.L_x_14932) ;  /* 0x0000000400a47947 */ /* 0x000fea0003800000 */
.L_x_14944:
        /* <DEDUP_REMOVED lines=11> */
.L_x_14956:
        /* <DEDUP_REMOVED lines=17> */
.L_x_14959:
[----:B------:R-:W-:-:S04]  /*4e90*/  LOP3.LUT R0, R5, 0x80000000, RZ, 0xc0, !PT ;  /* 0x8000000005007812 */ /* 0x000fc800078ec0ff */
[----:B------:R-:W-:-:S04]  /*4ea0*/  SHF.R.U32.HI R0, RZ, 0x18, R0 ;  /* 0x00000018ff007819 */ /* 0x000fc80000011600 */
[----:B------:R-:W-:-:S07]  /*4eb0*/  LOP3.LUT R0, R3, R0, RZ, 0xfc, !PT ;  /* 0x0000000003007212 */ /* 0x000fce00078efcff */
.L_x_14958:
[----:B------:R-:W-:Y:S05]  /*4ec0*/  BSYNC B0 ;  /* 0x0000000000007941 */ /* 0x000fea0003800000 */
.L_x_14957:
[----:B------:R0:W-:Y:S01]  /*4ed0*/  STG.E.U8 desc[UR36][R8.64], R0 ;  /* 0x0000000008007986 */ /* 0x0001e2000c101124 */
[----:B------:R-:W-:Y:S01]  /*4ee0*/  IMAD.MOV.U32 R23, RZ, RZ, R22 ;  /* 0x000000ffff177224 */ /* 0x000fe200078e0016 */
[----:B------:R-:W-:Y:S06]  /*4ef0*/  BRA `(.L_x_14932) ;  /* 0x0000000400187947 */ /* 0x000fec0003800000 */
.L_x_14955:
        /* <DEDUP_REMOVED lines=17> */
.L_x_14962:
[----:B------:R-:W-:-:S04]  /*5010*/  LOP3.LUT R0, R5, 0x80000000, RZ, 0xc0, !PT ;  /* 0x8000000005007812 */ /* 0x000fc800078ec0ff */
[----:B------:R-:W-:-:S04]  /*5020*/  SHF.R.U32.HI R0, RZ, 0x18, R0 ;  /* 0x00000018ff007819 */ /* 0x000fc80000011600 */
[----:B------:R-:W-:-:S07]  /*5030*/  LOP3.LUT R0, R3, R0, RZ, 0xfc, !PT ;  /* 0x0000000003007212 */ /* 0x000fce00078efcff */
.L_x_14961:
[----:B------:R-:W-:Y:S05]  /*5040*/  BSYNC B0 ;  /* 0x0000000000007941 */ /* 0x000fea0003800000 */
.L_x_14960:
[----:B------:R0:W-:Y:S01]  /*5050*/  STG.E.U8 desc[UR36][R8.64], R0 ;  /* 0x0000000008007986 */ /* 0x0001e2000c101124 */
[----:B------:R-:W-:Y:S01]  /*5060*/  IMAD.MOV.U32 R23, RZ, RZ, R22 ;  /* 0x000000ffff177224 */ /* 0x000fe200078e0016 */
[----:B------:R-:W-:Y:S06]  /*5070*/  BRA `(.L_x_14932) ;  /* 0x0000000000b87947 */ /* 0x000fec0003800000 */
.L_x_14954:
[----:B------:R-:W-:-:S13]  /*5080*/  ISETP.NE.AND P0, PT, R0, 0x1c, PT ;  /* 0x0000001c0000780c */ /* 0x000fda0003f05270 */
[----:B------:R-:W-:Y:S05]  /*5090*/  @!P0 BRA `(.L_x_14963) ;  /* 0x0000000000a88947 */ /* 0x000fea0003800000 */
[----:B------:R-:W-:-:S13]  /*50a0*/  ISETP.NE.AND P0, PT, R0, 0x1d, PT ;  /* 0x0000001d0000780c */ /* 0x000fda0003f05270 */
[----:B------:R-:W-:Y:S05]  /*50b0*/  @!P0 BRA `(.L_x_14964) ;  /* 0x0000000000948947 */ /* 0x000fea0003800000 */
[----:B------:R-:W-:-:S13]  /*50c0*/  ISETP.NE.AND P0, PT, R0, 0x2c, PT ;  /* 0x0000002c0000780c */ /* 0x000fda0003f05270 */
[----:B------:R-:W-:Y:S05]  /*50d0*/  @P0 BRA `(.L_x_14937) ;  /* 0x0000000000440947 */ /* 0x000fea0003800000 */
[----:B------:R-:W0:Y:S01]  /*50e0*/  I2F.S64 R4, R4 ;  /* 0x0000000400047312 */ /* 0x000e220000301400 */
[----:B------:R-:W-:Y:S01]  /*50f0*/  IMAD.MOV.U32 R23, RZ, RZ, R22 ;  /* 0x000000ffff177224 */ /* 0x000fe200078e0016 */
        /* <DEDUP_REMOVED lines=15> */
.L_x_14937:
        /* <DEDUP_REMOVED lines=16> */
.L_x_14965:
[----:B------:R-:W-:Y:S01]  /*52f0*/  IMAD.MOV.U32 R23, RZ, RZ, R22 ;  /* 0x000000ffff177224 */ /* 0x000fe200078e0016 */
[----:B------:R-:W-:Y:S06]  /*5300*/  BRA `(.L_x_14932) ;  /* 0x0000000000147947 */ /* 0x000fec0003800000 */
.L_x_14964:
[----:B------:R0:W-:Y:S01]  /*5310*/  STG.E.64 desc[UR36][R8.64], R4 ;  /* 0x0000000408007986 */ /* 0x0001e2000c101b24 */
[----:B------:R-:W-:Y:S01]  /*5320*/  IMAD.MOV.U32 R23, RZ, RZ, R22 ;  /* 0x000000ffff177224 */ /* 0x000fe200078e0016 */
[----:B------:R-:W-:Y:S06]  /*5330*/  BRA `(.L_x_14932) ;  /* 0x0000000000087947 */ /* 0x000fec0003800000 */
.L_x_14963:
[----:B------:R0:W-:Y:S01]  /*5340*/  STG.E desc[UR36][R8.64], R4 ;  /* 0x0000000408007986 */ /* 0x0001e2000c101924 */
[----:B------:R-:W-:-:S07]  /*5350*/  IMAD.MOV.U32 R23, RZ, RZ, R22 ;  /* 0x000000ffff177224 */ /* 0x000fce00078e0016 */
.L_x_14932:
[----:B------:R-:W-:Y:S05]  /*5360*/  BSYNC B6 ;  /* 0x0000000000067941 */ /* 0x000fea0003800000 */
.L_x_14931:
[----:B------:R-:W-:Y:S01]  /*5370*/  ISETP.GE.AND P0, PT, R23, R18, PT ;  /* 0x000000121700720c */ /* 0x000fe20003f06270 */
[----:B------:R-:W-:-:S12]  /*5380*/  BSSY B6, `(.L_x_14966) ;  /* 0x00001d6000067945 */ /* 0x000fd80003800000 */
[----:B------:R-:W-:Y:S05]  /*5390*/  @P0 BRA `(.L_x_14967) ;  /* 0x0000001c00500947 */ /* 0x000fea0003800000 */
[----:B0-2---:R-:W0:Y:S01]  /*53a0*/  LDC.64 R8, c[0x0][0x220] ;  /* 0x00008800ff087b82 */ /* 0x005e220000000a00 */
        /* <DEDUP_REMOVED lines=17> */
[----:B-----5:R0:W-:Y:S01]  /*54c0*/  STG.E.U8 desc[UR36][R8.64], R26 ;  /* 0x0000001a08007986 */ /* 0x0201e2000c101124 */
[----:B------:R-:W-:Y:S05]  /*54d0*/  BRA `(.L_x_14973) ;  /* 0x0000000c00547947 */ /* 0x000fea0003800000 */
.L_x_14971:
[----:B-----5:R0:W-:Y:S01]  /*54e0*/  STG.E.U8 desc[UR36][R8.64], R26 ;  /* 0x0000001a08007986 */ /* 0x0201e2000c101124 */
[----:B------:R-:W-:Y:S05]  /*54f0*/  BRA `(.L_x_14973) ;  /* 0x0000000c004c7947 */ /* 0x000fea0003800000 */
.L_x_14970:
[----:B------:R-:W-:-:S13]  /*5500*/  ISETP.NE.AND P0, PT, R0, 0x2, PT ;  /* 0x000000020000780c */ /* 0x000fda0003f05270 */
[----:B------:R-:W-:Y:S05]  /*5510*/  @!P0 BRA `(.L_x_14974) ;  /* 0x0000000000208947 */ /* 0x000fea0003800000 */
[----:B------:R-:W-:-:S13]  /*5520*/  ISETP.NE.AND P0, PT, R0, 0x3, PT ;  /* 0x000000030000780c */ /* 0x000fda0003f05270 */
[----:B------:R-:W-:Y:S05]  /*5530*/  @!P0 BRA `(.L_x_14975) ;  /* 0x0000000000108947 */ /* 0x000fea0003800000 */
[----:B------:R-:W-:-:S13]  /*5540*/  ISETP.NE.AND P0, PT, R0, 0x4, PT ;  /* 0x000000040000780c */ /* 0x000fda0003f05270 */
[----:B------:R-:W-:Y:S05]  /*5550*/  @P0 BRA `(.L_x_14972) ;  /* 0x0000000800e40947 */ /* 0x000fea0003800000 */
[----:B-----5:R1:W-:Y:S01]  /*5560*/  STG.E.64 desc[UR36][R8.64], R26 ;  /* 0x0000001a08007986 */ /* 0x0203e2000c101b24 */
[----:B------:R-:W-:Y:S05]  /*5570*/  BRA `(.L_x_14973) ;  /* 0x0000000c002c7947 */ /* 0x000fea0003800000 */
.L_x_14975:
[----:B-----5:R2:W-:Y:S01]  /*5580*/  STG.E desc[UR36][R8.64], R26 ;  /* 0x0000001a08007986 */ /* 0x0205e2000c101924 */
[----:B------:R-:W-:Y:S05]  /*5590*/  BRA `(.L_x_14973) ;  /* 0x0000000c00247947 */ /* 0x000fea0003800000 */
.L_x_14974:
[----:B-----5:R0:W-:Y:S01]  /*55a0*/  STG.E.U16 desc[UR36][R8.64], R26 ;  /* 0x0000001a08007986 */ /* 0x0201e2000c101524 */
[----:B------:R-:W-:Y:S05]  /*55b0*/  BRA `(.L_x_14973) ;  /* 0x0000000c001c7947 */ /* 0x000fea0003800000 */
.L_x_14969:
[----:B------:R-:W-:-:S13]  /*55c0*/  ISETP.GT.AND P0, PT, R0, 0x6, PT ;  /* 0x000000060000780c */ /* 0x000fda0003f04270 */
[----:B------:R-:W-:Y:S05]  /*55d0*/  @P0 BRA `(.L_x_14976) ;  /* 0x00000000002c0947 */ /* 0x000fea0003800000 */
[----:B------:R-:W-:-:S13]  /*55e0*/  ISETP.NE.AND P0, PT, R0, 0x5, PT ;  /* 0x000000050000780c */ /* 0x000fda0003f05270 */
[----:B------:R-:W-:Y:S05]  /*55f0*/  @!P0 BRA `(.L_x_14977) ;  /* 0x0000000000148947 */ /* 0x000fea0003800000 */
[----:B------:R-:W-:-:S13]  /*5600*/  ISETP.NE.AND P0, PT, R0, 0x6, PT ;  /* 0x000000060000780c */ /* 0x000fda0003f05270 */
[----:B------:R-:W-:Y:S05]  /*5610*/  @P0 BRA `(.L_x_14972) ;  /* 0x0000000800b40947 */ /* 0x000fea0003800000 */
[----:B-----5:R-:W0:Y:S02]  /*5620*/  I2F.S64 R27, R26 ;  /* 0x0000001a001b7312 */ /* 0x020e240000301400 */
[----:B0-----:R0:W-:Y:S01]  /*5630*/  STG.E desc[UR36][R8.64], R27 ;  /* 0x0000001b08007986 */ /* 0x0011e2000c101924 */
[----:B------:R-:W-:Y:S05]  /*5640*/  BRA `(.L_x_14973) ;  /* 0x0000000800f87947 */ /* 0x000fea0003800000 */
.L_x_14977:
[----:B-----5:R-:W0:Y:S02]  /*5650*/  I2F.S64 R0, R26 ;  /* 0x0000001a00007312 */ /* 0x020e240000301400 */
[----:B0-----:R-:W-:-:S05]  /*5660*/  F2FP.F16.F32.PACK_AB R0, RZ, R0 ;  /* 0x00000000ff00723e */ /* 0x001fca00000000ff */
[----:B------:R0:W-:Y:S01]  /*5670*/  STG.E.U16 desc[UR36][R8.64], R0 ;  /* 0x0000000008007986 */ /* 0x0001e2000c101524 */
[----:B------:R-:W-:Y:S05]  /*5680*/  BRA `(.L_x_14973) ;  /* 0x0000000800e87947 */ /* 0x000fea0003800000 */
.L_x_14976:
[----:B------:R-:W-:-:S13]  /*5690*/  ISETP.NE.AND P0, PT, R0, 0x7, PT ;  /* 0x000000070000780c */ /* 0x000fda0003f05270 */
[----:B------:R-:W-:Y:S05]  /*56a0*/  @!P0 BRA `(.L_x_14978) ;  /* 0x0000000000348947 */ /* 0x000fea0003800000 */
[----:B------:R-:W-:-:S13]  /*56b0*/  ISETP.NE.AND P0, PT, R0, 0x8, PT ;  /* 0x000000080000780c */ /* 0x000fda0003f05270 */
[----:B------:R-:W-:Y:S05]  /*56c0*/  @!P0 BRA `(.L_x_14979) ;  /* 0x0000000000188947 */ /* 0x000fea0003800000 */
[----:B------:R-:W-:-:S13]  /*56d0*/  ISETP.NE.AND P0, PT, R0, 0x9, PT ;  /* 0x000000090000780c */ /* 0x000fda0003f05270 */
[----:B------:R-:W-:Y:S05]  /*56e0*/  @P0 BRA `(.L_x_14972) ;  /* 0x0000000800800947 */ /* 0x000fea0003800000 */
[----:B-----5:R-:W0:Y:S01]  /*56f0*/  I2F.S64 R4, R26 ;  /* 0x0000001a00047312 */ /* 0x020e220000301400 */
[----:B------:R-:W-:-:S05]  /*5700*/  IMAD.MOV.U32 R5, RZ, RZ, RZ ;  /* 0x000000ffff057224 */ /* 0x000fca00078e00ff */
[----:B0-----:R0:W-:Y:S01]  /*5710*/  STG.E.64 desc[UR36][R8.64], R4 ;  /* 0x0000000408007986 */ /* 0x0011e2000c101b24 */
[----:B------:R-:W-:Y:S05]  /*5720*/  BRA `(.L_x_14973) ;  /* 0x0000000800c07947 */ /* 0x000fea0003800000 */
.L_x_14979:
[----:B-----5:R-:W0:Y:S02]  /*5730*/  I2F.S64 R26, R26 ;  /* 0x0000001a001a7312 */ /* 0x020e240000301400 */
[----:B0-----:R-:W-:-:S04]  /*5740*/  F2FP.F16.F32.PACK_AB R3, RZ, R26 ;  /* 0x0000001aff03723e */ /* 0x001fc800000000ff */
[----:B------:R-:W-:-:S05]  /*5750*/  PRMT R3, R3, 0x5410, RZ ;  /* 0x0000541003037816 */ /* 0x000fca00000000ff */
[----:B------:R0:W-:Y:S01]  /*5760*/  STG.E desc[UR36][R8.64], R3 ;  /* 0x0000000308007986 */ /* 0x0001e2000c101924 */
[----:B------:R-:W-:Y:S05]  /*5770*/  BRA `(.L_x_14973) ;  /* 0x0000000800ac7947 */ /* 0x000fea0003800000 */
.L_x_14978:
[----:B-----5:R-:W0:Y:S02]  /*5780*/  I2F.F64.S64 R26, R26 ;  /* 0x0000001a001a7312 */ /* 0x020e240000301c00 */
[----:B0-----:R0:W-:Y:S01]  /*5790*/  STG.E.64 desc[UR36][R8.64], R26 ;  /* 0x0000001a08007986 */ /* 0x0011e2000c101b24 */
[----:B------:R-:W-:Y:S05]  /*57a0*/  BRA `(.L_x_14973) ;  /* 0x0000000800a07947 */ /* 0x000fea0003800000 */
.L_x_14968:
        /* <DEDUP_REMOVED lines=8> */
[----:B-----5:R-:W-:-:S04]  /*5830*/  ISETP.NE.U32.AND P0, PT, R26, RZ, PT ;  /* 0x000000ff1a00720c */ /* 0x020fc80003f05070 */
[----:B------:R-:W-:-:S04]  /*5840*/  ISETP.NE.AND.EX P0, PT, R27, RZ, PT, P0 ;  /* 0x000000ff1b00720c */ /* 0x000fc80003f05300 */
[----:B------:R-:W-:-:S05]  /*5850*/  SEL R3, RZ, 0x1, !P0 ;  /* 0x00000001ff037807 */ /* 0x000fca0004000000 */
[----:B------:R0:W-:Y:S01]  /*5860*/  STG.E.U8 desc[UR36][R8.64], R3 ;  /* 0x0000000308007986 */ /* 0x0001e2000c101124 */
[----:B------:R-:W-:Y:S05]  /*5870*/  BRA `(.L_x_14973) ;  /* 0x00000008006c7947 */ /* 0x000fea0003800000 */
.L_x_14982:
[----:B-----5:R-:W0:Y:S01]  /*5880*/  I2F.F64.S64 R4, R26 ;  /* 0x0000001a00047312 */ /* 0x020e220000301c00 */
[----:B------:R-:W-:-:S05]  /*5890*/  CS2R R6, SRZ ;  /* 0x0000000000067805 */ /* 0x000fca000001ff00 */
[----:B0-----:R0:W-:Y:S01]  /*58a0*/  STG.E.128 desc[UR36][R8.64], R4 ;  /* 0x0000000408007986 */ /* 0x0011e2000c101d24 */
[----:B------:R-:W-:Y:S05]  /*58b0*/  BRA `(.L_x_14973) ;  /* 0x00000008005c7947 */ /* 0x000fea0003800000 */
.L_x_14981:
[----:B------:R-:W-:-:S13]  /*58c0*/  ISETP.NE.AND P0, PT, R0, 0xf, PT ;  /* 0x0000000f0000780c */ /* 0x000fda0003f05270 */
[----:B------:R-:W-:Y:S05]  /*58d0*/  @!P0 BRA `(.L_x_14983) ;  /* 0x0000000000b48947 */ /* 0x000fea0003800000 */
[----:B------:R-:W-:-:S13]  /*58e0*/  ISETP.NE.AND P0, PT, R0, 0x17, PT ;  /* 0x000000170000780c */ /* 0x000fda0003f05270 */
[----:B------:R-:W-:Y:S05]  /*58f0*/  @!P0 BRA `(.L_x_14984) ;  /* 0x0000000000548947 */ /* 0x000fea0003800000 */
[----:B------:R-:W-:-:S13]  /*5900*/  ISETP.NE.AND P0, PT, R0, 0x18, PT ;  /* 0x000000180000780c */ /* 0x000fda0003f05270 */
[----:B------:R-:W-:Y:S05]  /*5910*/  @P0 BRA `(.L_x_14972) ;  /* 0x0000000400f40947 */ /* 0x000fea0003800000 */
[----:B-----5:R-:W0:Y:S01]  /*5920*/  I2F.S64 R27, R26 ;  /* 0x0000001a001b7312 */ /* 0x020e220000301400 */
        /* <DEDUP_REMOVED lines=14> */
.L_x_14986:
[----:B------:R-:W-:Y:S05]  /*5a10*/  BSYNC B0 ;  /* 0x0000000000007941 */ /* 0x000fea0003800000 */
.L_x_14985:
[----:B------:R-:W-:-:S05]  /*5a20*/  LOP3.LUT R5, R0, R5, RZ, 0xfc, !PT ;  /* 0x0000000500057212 */ /* 0x000fca00078efcff */
[----:B------:R0:W-:Y:S01]  /*5a30*/  STG.E.U8 desc[UR36][R8.64], R5 ;  /* 0x0000000508007986 */ /* 0x0001e2000c101124 */
[----:B------:R-:W-:Y:S05]  /*5a40*/  BRA `(.L_x_14973) ;  /* 0x0000000400f87947 */ /* 0x000fea0003800000 */
.L_x_14984:
[----:B-----5:R-:W0:Y:S01]  /*5a50*/  I2F.S64 R27, R26 ;  /* 0x0000001a001b7312 */ /* 0x020e220000301400 */
        /* <DEDUP_REMOVED lines=12> */
.L_x_14988:
[----:B------:R-:W-:Y:S01]  /*5b20*/  IMAD.MOV.U32 R0, RZ, RZ, 0x7f ;  /* 0x0000007fff007424 */ /* 0x000fe200078e00ff */
[----:B------:R-:W-:-:S04]  /*5b30*/  ISETP.GT.U32.AND P0, PT, R3, 0x7f800000, PT ;  /* 0x7f8000000300780c */ /* 0x000fc80003f04070 */
[----:B------:R-:W-:-:S09]  /*5b40*/  SEL R0, R0, 0x7c, P0 ;  /* 0x0000007c00007807 */ /* 0x000fd20000000000 */
.L_x_14989:
[----:B------:R-:W-:Y:S05]  /*5b50*/  BSYNC B0 ;  /* 0x0000000000007941 */ /* 0x000fea0003800000 */
.L_x_14987:
[----:B------:R-:W-:-:S04]  /*5b60*/  LOP3.LUT R3, R27, 0x80000000, RZ, 0xc0, !PT ;  /* 0x800000001b037812 */ /* 0x000fc800078ec0ff */
[----:B------:R-:W-:-:S04]  /*5b70*/  SHF.R.U32.HI R3, RZ, 0x18, R3 ;  /* 0x00000018ff037819 */ /* 0x000fc80000011603 */
[----:B------:R-:W-:-:S05]  /*5b80*/  LOP3.LUT R3, R0, R3, RZ, 0xfc, !PT ;  /* 0x0000000300037212 */ /* 0x000fca00078efcff */
[----:B------:R0:W-:Y:S01]  /*5b90*/  STG.E.U8 desc[UR36][R8.64], R3 ;  /* 0x0000000308007986 */ /* 0x0001e2000c101124 */
[----:B------:R-:W-:Y:S05]  /*5ba0*/  BRA `(.L_x_14973) ;  /* 0x0000000400a07947 */ /* 0x000fea0003800000 */
.L_x_14983:
[----:B-----5:R-:W0:Y:S02]  /*5bb0*/  I2F.S64 R0, R26 ;  /* 0x0000001a00007312 */ /* 0x020e240000301400 */
[----:B0-----:R-:W-:-:S05]  /*5bc0*/  F2FP.BF16.F32.PACK_AB R0, RZ, R0 ;  /* 0x00000000ff00723e */ /* 0x001fca00000010ff */
[----:B------:R0:W-:Y:S01]  /*5bd0*/  STG.E.U16 desc[UR36][R8.64], R0 ;  /* 0x0000000008007986 */ /* 0x0001e2000c101524 */
[----:B------:R-:W-:Y:S05]  /*5be0*/  BRA `(.L_x_14973) ;  /* 0x0000000400907947 */ /* 0x000fea0003800000 */
.L_x_14980:
        /* <DEDUP_REMOVED lines=8> */
[----:B-----5:R0:W-:Y:S01]  /*5c70*/  STG.E.U16 desc[UR36][R8.64], R26 ;  /* 0x0000001a08007986 */ /* 0x0201e2000c101524 */
[----:B------:R-:W-:Y:S05]  /*5c80*/  BRA `(.L_x_14973) ;  /* 0x0000000400687947 */ /* 0x000fea0003800000 */
.L_x_14992:
[----:B-----5:R-:W0:Y:S01]  /*5c90*/  I2F.S64 R27, R26 ;  /* 0x0000001a001b7312 */ /* 0x020e220000301400 */
        /* <DEDUP_REMOVED lines=16> */
.L_x_14995:
[----:B------:R-:W-:-:S04]  /*5da0*/  LOP3.LUT R3, R27, 0x80000000, RZ, 0xc0, !PT ;  /* 0x800000001b037812 */ /* 0x000fc800078ec0ff */
[----:B------:R-:W-:-:S04]  /*5db0*/  SHF.R.U32.HI R3, RZ, 0x18, R3 ;  /* 0x00000018ff037819 */ /* 0x000fc80000011603 */
[----:B------:R-:W-:-:S04]  /*5dc0*/  LOP3.LUT R0, R0, R3, RZ, 0xfc, !PT ;  /* 0x0000000300007212 */ /* 0x000fc800078efcff */
[----:B------:R-:W-:-:S07]  /*5dd0*/  PRMT R4, R0, 0x7610, R4 ;  /* 0x0000761000047816 */ /* 0x000fce0000000004 */
.L_x_14994:
[----:B------:R-:W-:Y:S05]  /*5de0*/  BSYNC B0 ;  /* 0x0000000000007941 */ /* 0x000fea0003800000 */
.L_x_14993:
[----:B------:R0:W-:Y:S01]  /*5df0*/  STG.E.U8 desc[UR36][R8.64], R4 ;  /* 0x0000000408007986 */ /* 0x0001e2000c101124 */
[----:B------:R-:W-:Y:S05]  /*5e00*/  BRA `(.L_x_14973) ;  /* 0x0000000400087947 */ /* 0x000fea0003800000 */
.L_x_14991:
        /* <DEDUP_REMOVED lines=17> */
.L_x_14998:
[----:B------:R-:W-:-:S04]  /*5f20*/  LOP3.LUT R3, R27, 0x80000000, RZ, 0xc0, !PT ;  /* 0x800000001b037812 */ /* 0x000fc800078ec0ff */
[----:B------:R-:W-:-:S04]  /*5f30*/  SHF.R.U32.HI R3, RZ, 0x18, R3 ;  /* 0x00000018ff037819 */ /* 0x000fc80000011603 */
[----:B------:R-:W-:-:S04]  /*5f40*/  LOP3.LUT R0, R0, R3, RZ, 0xfc, !PT ;  /* 0x0000000300007212 */ /* 0x000fc800078efcff */
[----:B------:R-:W-:-:S07]  /*5f50*/  PRMT R4, R0, 0x7610, R4 ;  /* 0x0000761000047816 */ /* 0x000fce0000000004 */
.L_x_14997:
[----:B------:R-:W-:Y:S05]  /*5f60*/  BSYNC B0 ;  /* 0x0000000000007941 */ /* 0x000fea0003800000 */
.L_x_14996:
[----:B------:R0:W-:Y:S01]  /*5f70*/  STG.E.U8 desc[UR36][R8.64], R4 ;  /* 0x0000000408007986 */ /* 0x0001e2000c101124 */
[----:B------:R-:W-:Y:S05]  /*5f80*/  BRA `(.L_x_14973) ;  /* 0x0000000000a87947 */ /* 0x000fea0003800000 */
.L_x_14990:
[----:B------:R-:W-:-:S13]  /*5f90*/  ISETP.NE.AND P0, PT, R0, 0x1c, PT ;  /* 0x0000001c0000780c */ /* 0x000fda0003f05270 */
[----:B------:R-:W-:Y:S05]  /*5fa0*/  @!P0 BRA `(.L_x_14999) ;  /* 0x00000000009c8947 */ /* 0x000fea0003800000 */
[----:B------:R-:W-:-:S13]  /*5fb0*/  ISETP.NE.AND P0, PT, R0, 0x1d, PT ;  /* 0x0000001d0000780c */ /* 0x000fda0003f05270 */
[----:B------:R-:W-:Y:S05]  /*5fc0*/  @!P0 BRA `(.L_x_15000) ;  /* 0x00000000008c8947 */ /* 0x000fea0003800000 */
[----:B------:R-:W-:-:S13]  /*5fd0*/  ISETP.NE.AND P0, PT, R0, 0x2c, PT ;  /* 0x0000002c0000780c */ /* 0x000fda0003f05270 */
[----:B------:R-:W-:Y:S05]  /*5fe0*/  @P0 BRA `(.L_x_14972) ;  /* 0x0000000000400947 */ /* 0x000fea0003800000 */
[----:B-----5:R-:W0:Y:S02]  /*5ff0*/  I2F.S64 R26, R26 ;  /* 0x0000001a001a7312 */ /* 0x020e240000301400 */
        /* <DEDUP_REMOVED lines=15> */
.L_x_14972:
        /* <DEDUP_REMOVED lines=16> */
.L_x_15001:
[----:B------:R-:W-:Y:S05]  /*61f0*/  BRA `(.L_x_14973) ;  /* 0x00000000000c7947 */ /* 0x000fea0003800000 */
.L_x_15000:
[----:B-----5:R0:W-:Y:S01]  /*6200*/  STG.E.64 desc[UR36][R8.64], R26 ;  /* 0x0000001a08007986 */ /* 0x0201e2000c101b24 */
[----:B------:R-:W-:Y:S05]  /*6210*/  BRA `(.L_x_14973) ;  /* 0x0000000000047947 */ /* 0x000fea0003800000 */
.L_x_14999:
[----:B-----5:R0:W-:Y:S02]  /*6220*/  STG.E desc[UR36][R8.64], R26 ;  /* 0x0000001a08007986 */ /* 0x0201e4000c101924 */
.L_x_14973:
[----:B------:R-:W-:-:S05]  /*6230*/  VIADD R23, R23, 0x80 ;  /* 0x0000008017177836 */ /* 0x000fca0000000000 */
[----:B------:R-:W-:-:S13]  /*6240*/  ISETP.GE.AND P0, PT, R23, R18, PT ;  /* 0x000000121700720c */ /* 0x000fda0003f06270 */
        /* <DEDUP_REMOVED lines=21> */
.L_x_15005:
[----:B------:R0:W-:Y:S01]  /*63a0*/  STG.E.U8 desc[UR36][R4.64], R24 ;  /* 0x0000001804007986 */ /* 0x0001e2000c101124 */
[----:B------:R-:W-:Y:S05]  /*63b0*/  BRA `(.L_x_15007) ;  /* 0x0000000c00447947 */ /* 0x000fea0003800000 */
.L_x_15004:
        /* <DEDUP_REMOVED lines=8> */
.L_x_15009:
[----:B------:R0:W-:Y:S01]  /*6440*/  STG.E desc[UR36][R4.64], R24 ;  /* 0x0000001804007986 */ /* 0x0001e2000c101924 */
[----:B------:R-:W-:Y:S05]  /*6450*/  BRA `(.L_x_15007) ;  /* 0x0000000c001c7947 */ /* 0x000fea0003800000 */
.L_x_15008:
[----:B------:R0:W-:Y:S01]  /*6460*/  STG.E.U16 desc[UR36][R4.64], R24 ;  /* 0x0000001804007986 */ /* 0x0001e2000c101524 */
[----:B------:R-:W-:Y:S05]  /*6470*/  BRA `(.L_x_15007) ;  /* 0x0000000c00147947 */ /* 0x000fea0003800000 */
.L_x_15003:
        /* <DEDUP_REMOVED lines=9> */
.L_x_15011:
[----:B------:R-:W0:Y:S02]  /*6510*/  I2F.S64 R0, R24 ;  /* 0x0000001800007312 */ /* 0x000e240000301400 */
[----:B0-----:R-:W-:-:S05]  /*6520*/  F2FP.F16.F32.PACK_AB R0, RZ, R0 ;  /* 0x00000000ff00723e */ /* 0x001fca00000000ff */
[----:B------:R0:W-:Y:S01]  /*6530*/  STG.E.U16 desc[UR36][R4.64], R0 ;  /* 0x0000000004007986 */ /* 0x0001e2000c101524 */
[----:B------:R-:W-:Y:S05]  /*6540*/  BRA `(.L_x_15007) ;  /* 0x0000000800e07947 */ /* 0x000fea0003800000 */
.L_x_15010:
        /* <DEDUP_REMOVED lines=10> */
.L_x_15013:
[----:B------:R-:W0:Y:S02]  /*65f0*/  I2F.S64 R24, R24 ;  /* 0x0000001800187312 */ /* 0x000e240000301400 */
[----:B0-----:R-:W-:-:S04]  /*6600*/  F2FP.F16.F32.PACK_AB R3, RZ, R24 ;  /* 0x00000018ff03723e */ /* 0x001fc800000000ff */
[----:B------:R-:W-:-:S05]  /*6610*/  PRMT R3, R3, 0x5410, RZ ;  /* 0x0000541003037816 */ /* 0x000fca00000000ff */
[----:B------:R0:W-:Y:S01]  /*6620*/  STG.E desc[UR36][R4.64], R3 ;  /* 0x0000000304007986 */ /* 0x0001e2000c101924 */
[----:B------:R-:W-:Y:S05]  /*6630*/  BRA `(.L_x_15007) ;  /* 0x0000000800a47947 */ /* 0x000fea0003800000 */
.L_x_15012:
[----:B------:R-:W0:Y:S02]  /*6640*/  I2F.F64.S64 R24, R24 ;  /* 0x0000001800187312 */ /* 0x000e240000301c00 */
[----:B0-----:R0:W-:Y:S01]  /*6650*/  STG.E.64 desc[UR36][R4.64], R24 ;  /* 0x0000001804007986 */ /* 0x0011e2000c101b24 */
[----:B------:R-:W-:Y:S05]  /*6660*/  BRA `(.L_x_15007) ;  /* 0x0000000800987947 */ /* 0x000fea0003800000 */
.L_x_15002:
        /* <DEDUP_REMOVED lines=13> */
.L_x_15016:
[----:B------:R-:W0:Y:S01]  /*6740*/  I2F.F64.S64 R24, R24 ;  /* 0x0000001800187312 */ /* 0x000e220000301c00 */
[----:B-12---:R-:W-:-:S05]  /*6750*/  CS2R R26, SRZ ;  /* 0x00000000001a7805 */ /* 0x006fca000001ff00 */
[----:B0-----:R0:W-:Y:S01]  /*6760*/  STG.E.128 desc[UR36][R4.64], R24 ;  /* 0x0000001804007986 */ /* 0x0011e2000c101d24 */
[----:B------:R-:W-:Y:S05]  /*6770*/  BRA `(.L_x_15007) ;  /* 0x0000000800547947 */ /* 0x000fea0003800000 */
.L_x_15015:
        /* <DEDUP_REMOVED lines=21> */
.L_x_15020:
[----:B------:R-:W-:Y:S05]  /*68d0*/  BSYNC B0 ;  /* 0x0000000000007941 */ /* 0x000fea0003800000 */
.L_x_15019:
[----:B------:R-:W-:-:S05]  /*68e0*/  LOP3.LUT R7, R0, R7, RZ, 0xfc, !PT ;  /* 0x0000000700077212 */ /* 0x000fca00078efcff */
[----:B------:R0:W-:Y:S01]  /*68f0*/  STG.E.U8 desc[UR36][R4.64], R7 ;  /* 0x0000000704007986 */ /* 0x0001e2000c101124 */
[----:B------:R-:W-:Y:S05]  /*6900*/  BRA `(.L_x_15007) ;  /* 0x0000000400f07947 */ /* 0x000fea0003800000 */
.L_x_15018:
        /* <DEDUP_REMOVED lines=13> */
.L_x_15022:
[----:B------:R-:W-:Y:S01]  /*69e0*/  IMAD.MOV.U32 R0, RZ, RZ, 0x7f ;  /* 0x0000007fff007424 */ /* 0x000fe200078e00ff */
[----:B------:R-:W-:-:S04]  /*69f0*/  ISETP.GT.U32.AND P0, PT, R3, 0x7f800000, PT ;  /* 0x7f8000000300780c */ /* 0x000fc80003f04070 */
[----:B------:R-:W-:-:S09]  /*6a00*/  SEL R0, R0, 0x7c, P0 ;  /* 0x0000007c00007807 */ /* 0x000fd20000000000 */
.L_x_15023:
[----:B------:R-:W-:Y:S05]  /*6a10*/  BSYNC B0 ;  /* 0x0000000000007941 */ /* 0x000fea0003800000 */
.L_x_15021:
[----:B------:R-:W-:-:S04]  /*6a20*/  LOP3.LUT R3, R25, 0x80000000, RZ, 0xc0, !PT ;  /* 0x8000000019037812 */ /* 0x000fc800078ec0ff */
[----:B------:R-:W-:-:S04]  /*6a30*/  SHF.R.U32.HI R3, RZ, 0x18, R3 ;  /* 0x00000018ff037819 */ /* 0x000fc80000011603 */
[----:B------:R-:W-:-:S05]  /*6a40*/  LOP3.LUT R3, R0, R3, RZ, 0xfc, !PT ;  /* 0x0000000300037212 */ /* 0x000fca00078efcff */
[----:B------:R0:W-:Y:S01]  /*6a50*/  STG.E.U8 desc[UR36][R4.64], R3 ;  /* 0x0000000304007986 */ /* 0x0001e2000c101124 */
[----:B------:R-:W-:Y:S05]  /*6a60*/  BRA `(.L_x_15007) ;  /* 0x0000000400987947 */ /* 0x000fea0003800000 */
.L_x_15017:
[----:B------:R-:W0:Y:S02]  /*6a70*/  I2F.S64 R0, R24 ;  /* 0x0000001800007312 */ /* 0x000e240000301400 */
[----:B0-----:R-:W-:-:S05]  /*6a80*/  F2FP.BF16.F32.PACK_AB R0, RZ, R0 ;  /* 0x00000000ff00723e */ /* 0x001fca00000010ff */
[----:B------:R0:W-:Y:S01]  /*6a90*/  STG.E.U16 desc[UR36][R4.64], R0 ;  /* 0x0000000004007986 */ /* 0x0001e2000c101524 */
[----:B------:R-:W-:Y:S05]  /*6aa0*/  BRA `(.L_x_15007) ;  /* 0x0000000400887947 */ /* 0x000fea0003800000 */
.L_x_15014:
        /* <DEDUP_REMOVED lines=10> */
.L_x_15026:
        /* <DEDUP_REMOVED lines=17> */
.L_x_15029:
[----:B------:R-:W-:-:S04]  /*6c60*/  LOP3.LUT R0, R25, 0x80000000, RZ, 0xc0, !PT ;  /* 0x8000000019007812 */ /* 0x000fc800078ec0ff */
[----:B------:R-:W-:-:S04]  /*6c70*/  SHF.R.U32.HI R0, RZ, 0x18, R0 ;  /* 0x00000018ff007819 */ /* 0x000fc80000011600 */
[----:B------:R-:W-:-:S07]  /*6c80*/  LOP3.LUT R0, R3, R0, RZ, 0xfc, !PT ;  /* 0x0000000003007212 */ /* 0x000fce00078efcff */
.L_x_15028:
[----:B------:R-:W-:Y:S05]  /*6c90*/  BSYNC B0 ;  /* 0x0000000000007941 */ /* 0x000fea0003800000 */
.L_x_15027:
[----:B------:R0:W-:Y:S01]  /*6ca0*/  STG.E.U8 desc[UR36][R4.64], R0 ;  /* 0x0000000004007986 */ /* 0x0001e2000c101124 */
[----:B------:R-:W-:Y:S05]  /*6cb0*/  BRA `(.L_x_15007) ;  /* 0x0000000400047947 */ /* 0x000fea0003800000 */
.L_x_15025:
        /* <DEDUP_REMOVED lines=17> */
.L_x_15032:
[----:B------:R-:W-:-:S04]  /*6dd0*/  LOP3.LUT R0, R25, 0x80000000, RZ, 0xc0, !PT ;  /* 0x8000000019007812 */ /* 0x000fc800078ec0ff */
[----:B------:R-:W-:-:S04]  /*6de0*/  SHF.R.U32.HI R0, RZ, 0x18, R0 ;  /* 0x00000018ff007819 */ /* 0x000fc80000011600 */
[----:B------:R-:W-:-:S07]  /*6df0*/  LOP3.LUT R0, R3, R0, RZ, 0xfc, !PT ;  /* 0x0000000003007212 */ /* 0x000fce00078efcff */
.L_x_15031:
[----:B------:R-:W-:Y:S05]  /*6e00*/  BSYNC B0 ;  /* 0x0000000000007941 */ /* 0x000fea0003800000 */
.L_x_15030:
[----:B------:R0:W-:Y:S01]  /*6e10*/  STG.E.U8 desc[UR36][R4.64], R0 ;  /* 0x0000000004007986 */ /* 0x0001e2000c101124 */
[----:B------:R-:W-:Y:S05]  /*6e20*/  BRA `(.L_x_15007) ;  /* 0x0000000000a87947 */ /* 0x000fea0003800000 */
.L_x_15024:
        /* <DEDUP_REMOVED lines=22> */
.L_x_15006:
        /* <DEDUP_REMOVED lines=11> */
[----:B-12---:R-:W-:Y:S02]  /*7040*/  IMAD.MOV.U32 R8, RZ, RZ, 0x65 ;  /* 0x00000065ff087424 */ /* 0x006fe400078e00ff */
[----:B------:R-:W-:Y:S02]  /*7050*/  IMAD.MOV.U32 R12, RZ, RZ, 0x1 ;  /* 0x00000001ff0c7424 */ /* 0x000fe400078e00ff */
[----:B------:R-:W-:-:S07]  /*7060*/  IMAD.MOV.U32 R13, RZ, RZ, RZ ;  /* 0x000000ffff0d7224 */ /* 0x000fce00078e00ff */
[----:B------:R-:W-:-:S07]  /*7070*/  LEPC R20, `(.L_x_15035) ;  /* 0x000000001014794e */ /* 0x000fce0000000000 */
[----:B0--34-:R-:W-:Y:S05]  /*7080*/  CALL.ABS.NOINC R14 ;  /* 0x000000000e007343 */ /* 0x019fea0003c00000 */
.L_x_15035:
[----:B------:R-:W-:Y:S05]  /*7090*/  BRA `(.L_x_15007) ;  /* 0x00000000000c7947 */ /* 0x000fea0003800000 */
.L_x_15034:
[----:B------:R0:W-:Y:S01]  /*70a0*/  STG.E.64 desc[UR36][R4.64], R24 ;  /* 0x0000001804007986 */ /* 0x0001e2000c101b24 */
[----:B------:R-:W-:Y:S05]  /*70b0*/  BRA `(.L_x_15007) ;  /* 0x0000000000047947 */ /* 0x000fea0003800000 */
.L_x_15033:
[----:B------:R0:W-:Y:S02]  /*70c0*/  STG.E desc[UR36][R4.64], R24 ;  /* 0x0000001804007986 */ /* 0x0001e4000c101924 */
.L_x_15007:
[----:B------:R-:W-:-:S07]  /*70d0*/  VIADD R23, R23, 0x80 ;  /* 0x0000008017177836 */ /* 0x000fce0000000000 */
.L_x_14967:
[----:B------:R-:W-:Y:S05]  /*70e0*/  BSYNC B6 ;  /* 0x0000000000067941 */ /* 0x000fea0003800000 */
.L_x_14966:
[----:B------:R-:W-:-:S13]  /*70f0*/  ISETP.GE.AND P0, PT, R23, R18, PT ;  /* 0x000000121700720c */ /* 0x000fda0003f06270 */
[----:B------:R-:W-:Y:S05]  /*7100*/  @P0 EXIT ;  /* 0x000000000000094d */ /* 0x000fea0003800000 */
        /* <DEDUP_REMOVED lines=17> */
[----:B-----5:R-:W-:Y:S01]  /*7220*/  STG.E.U8 desc[UR36][R2.64], R16 ;  /* 0x0000001002007986 */ /* 0x020fe2000c101124 */
[----:B------:R-:W-:Y:S05]  /*7230*/  EXIT ;  /* 0x000000000000794d */ /* 0x000fea0003800000 */
.L_x_15039:
[----:B-----5:R-:W-:Y:S01]  /*7240*/  STG.E.U8 desc[UR36][R2.64], R16 ;  /* 0x0000001002007986 */ /* 0x020fe2000c101124 */
[----:B------:R-:W-:Y:S05]  /*7250*/  EXIT ;  /* 0x000000000000794d */ /* 0x000fea0003800000 */
.L_x_15038:
[----:B------:R-:W-:-:S13]  /*7260*/  ISETP.NE.AND P0, PT, R0, 0x2, PT ;  /* 0x000000020000780c */ /* 0x000fda0003f05270 */
[----:B------:R-:W-:Y:S05]  /*7270*/  @!P0 BRA `(.L_x_15041) ;  /* 0x0000000000208947 */ /* 0x000fea0003800000 */
[----:B------:R-:W-:-:S13]  /*7280*/  ISETP.NE.AND P0, PT, R0, 0x3, PT ;  /* 0x000000030000780c */ /* 0x000fda0003f05270 */
[----:B------:R-:W-:Y:S05]  /*7290*/  @!P0 BRA `(.L_x_15042) ;  /* 0x0000000000108947 */ /* 0x000fea0003800000 */
[----:B------:R-:W-:-:S13]  /*72a0*/  ISETP.NE.AND P0, PT, R0, 0x4, PT ;  /* 0x000000040000780c */ /* 0x000fda0003f05270 */
[----:B------:R-:W-:Y:S05]  /*72b0*/  @P0 BRA `(.L_x_15040) ;  /* 0x0000000800e40947 */ /* 0x000fea0003800000 */
[----:B-----5:R-:W-:Y:S01]  /*72c0*/  STG.E.64 desc[UR36][R2.64], R16 ;  /* 0x0000001002007986 */ /* 0x020fe2000c101b24 */
[----:B------:R-:W-:Y:S05]  /*72d0*/  EXIT ;  /* 0x000000000000794d */ /* 0x000fea0003800000 */
.L_x_15042:
[----:B-----5:R-:W-:Y:S01]  /*72e0*/  STG.E desc[UR36][R2.64], R16 ;  /* 0x0000001002007986 */ /* 0x020fe2000c101924 */
[----:B------:R-:W-:Y:S05]  /*72f0*/  EXIT ;  /* 0x000000000000794d */ /* 0x000fea0003800000 */
.L_x_15041:
[----:B-----5:R-:W-:Y:S01]  /*7300*/  STG.E.U16 desc[UR36][R2.64], R16 ;  /* 0x0000001002007986 */ /* 0x020fe2000c101524 */
[----:B------:R-:W-:Y:S05]  /*7310*/  EXIT ;  /* 0x000000000000794d */ /* 0x000fea0003800000 */
.L_x_15037:
[----:B------:R-:W-:-:S13]  /*7320*/  ISETP.GT.AND P0, PT, R0, 0x6, PT ;  /* 0x000000060000780c */ /* 0x000fda0003f04270 */
[----:B------:R-:W-:Y:S05]  /*7330*/  @P0 BRA `(.L_x_15043) ;  /* 0x00000000002c0947 */ /* 0x000fea0003800000 */
[----:B------:R-:W-:-:S13]  /*7340*/  ISETP.NE.AND P0, PT, R0, 0x5, PT ;  /* 0x000000050000780c */ /* 0x000fda0003f05270 */
[----:B------:R-:W-:Y:S05]  /*7350*/  @!P0 BRA `(.L_x_15044) ;  /* 0x0000000000148947 */ /* 0x000fea0003800000 */
[----:B------:R-:W-:-:S13]  /*7360*/  ISETP.NE.AND P0, PT, R0, 0x6, PT ;  /* 0x000000060000780c */ /* 0x000fda0003f05270 */
[----:B------:R-:W-:Y:S05]  /*7370*/  @P0 BRA `(.L_x_15040) ;  /* 0x0000000800b40947 */ /* 0x000fea0003800000 */
[----:B-----5:R-:W0:Y:S02]  /*7380*/  I2F.S64 R17, R16 ;  /* 0x0000001000117312 */ /* 0x020e240000301400 */
[----:B0-----:R-:W-:Y:S01]  /*7390*/  STG.E desc[UR36][R2.64], R17 ;  /* 0x0000001102007986 */ /* 0x001fe2000c101924 */
[----:B------:R-:W-:Y:S05]  /*73a0*/  EXIT ;  /* 0x000000000000794d */ /* 0x000fea0003800000 */
.L_x_15044:
[----:B-----5:R-:W0:Y:S02]  /*73b0*/  I2F.S64 R0, R16 ;  /* 0x0000001000007312 */ /* 0x020e240000301400 */
[----:B0-----:R-:W-:-:S05]  /*73c0*/  F2FP.F16.F32.PACK_AB R0, RZ, R0 ;  /* 0x00000000ff00723e */ /* 0x001fca00000000ff */
[----:B------:R-:W-:Y:S01]  /*73d0*/  STG.E.U16 desc[UR36][R2.64], R0 ;  /* 0x0000000002007986 */ /* 0x000fe2000c101524 */
[----:B------:R-:W-:Y:S05]  /*73e0*/  EXIT ;  /* 0x000000000000794d */ /* 0x000fea0003800000 */
.L_x_15043:
        /* <DEDUP_REMOVED lines=8> */
[----:B0-----:R-:W-:Y:S01]  /*7470*/  STG.E.64 desc[UR36][R2.64], R4 ;  /* 0x0000000402007986 */ /* 0x001fe2000c101b24 */
[----:B------:R-:W-:Y:S05]  /*7480*/  EXIT ;  /* 0x000000000000794d */ /* 0x000fea0003800000 */
.L_x_15046:
[----:B-----5:R-:W0:Y:S02]  /*7490*/  I2F.S64 R16, R16 ;  /* 0x0000001000107312 */ /* 0x020e240000301400 */
[----:B0-----:R-:W-:-:S04]  /*74a0*/  F2FP.F16.F32.PACK_AB R5, RZ, R16 ;  /* 0x00000010ff05723e */ /* 0x001fc800000000ff */
[----:B------:R-:W-:-:S05]  /*74b0*/  PRMT R5, R5, 0x5410, RZ ;  /* 0x0000541005057816 */ /* 0x000fca00000000ff */
[----:B------:R-:W-:Y:S01]  /*74c0*/  STG.E desc[UR36][R2.64], R5 ;  /* 0x0000000502007986 */ /* 0x000fe2000c101924 */
[----:B------:R-:W-:Y:S05]  /*74d0*/  EXIT ;  /* 0x000000000000794d */ /* 0x000fea0003800000 */
.L_x_15045:
[----:B-----5:R-:W0:Y:S02]  /*74e0*/  I2F.F64.S64 R16, R16 ;  /* 0x0000001000107312 */ /* 0x020e240000301c00 */
[----:B0-----:R-:W-:Y:S01]  /*74f0*/  STG.E.64 desc[UR36][R2.64], R16 ;  /* 0x0000001002007986 */ /* 0x001fe2000c101b24 */
[----:B------:R-:W-:Y:S05]  /*7500*/  EXIT ;  /* 0x000000000000794d */ /* 0x000fea0003800000 */
.L_x_15036:
        /* <DEDUP_REMOVED lines=11> */
[----:B------:R-:W-:Y:S01]  /*75c0*/  STG.E.U8 desc[UR36][R2.64], R5 ;  /* 0x0000000502007986 */ /* 0x000fe2000c101124 */
[----:B------:R-:W-:Y:S05]  /*75d0*/  EXIT ;  /* 0x000000000000794d */ /* 0x000fea0003800000 */
.L_x_15049:
[----:B-----5:R-:W0:Y:S01]  /*75e0*/  I2F.F64.S64 R16, R16 ;  /* 0x0000001000107312 */ /* 0x020e220000301c00 */
[----:B------:R-:W-:-:S05]  /*75f0*/  CS2R R18, SRZ ;  /* 0x0000000000127805 */ /* 0x000fca000001ff00 */
[----:B0-----:R-:W-:Y:S01]  /*7600*/  STG.E.128 desc[UR36][R2.64], R16 ;  /* 0x0000001002007986 */ /* 0x001fe2000c101d24 */
[----:B------:R-:W-:Y:S05]  /*7610*/  EXIT ;  /* 0x000000000000794d */ /* 0x000fea0003800000 */
.L_x_15048:
        /* <DEDUP_REMOVED lines=21> */
.L_x_15053:
[----:B------:R-:W-:Y:S05]  /*7770*/  BSYNC B0 ;  /* 0x0000000000007941 */ /* 0x000fea0003800000 */
.L_x_15052:
[----:B------:R-:W-:-:S05]  /*7780*/  LOP3.LUT R5, R0, R5, RZ, 0xfc, !PT ;  /* 0x0000000500057212 */ /* 0x000fca00078efcff */
[----:B------:R-:W-:Y:S01]  /*7790*/  STG.E.U8 desc[UR36][R2.64], R5 ;  /* 0x0000000502007986 */ /* 0x000fe2000c101124 */
[----:B------:R-:W-:Y:S05]  /*77a0*/  EXIT ;  /* 0x000000000000794d */ /* 0x000fea0003800000 */
.L_x_15051:
        /* <DEDUP_REMOVED lines=13> */
.L_x_15055:
[----:B------:R-:W-:Y:S01]  /*7880*/  IMAD.MOV.U32 R0, RZ, RZ, 0x7f ;  /* 0x0000007fff007424 */ /* 0x000fe200078e00ff */
[----:B------:R-:W-:-:S04]  /*7890*/  ISETP.GT.U32.AND P0, PT, R4, 0x7f800000, PT ;  /* 0x7f8000000400780c */ /* 0x000fc80003f04070 */
[----:B------:R-:W-:-:S09]  /*78a0*/  SEL R0, R0, 0x7c, P0 ;  /* 0x0000007c00007807 */ /* 0x000fd20000000000 */
.L_x_15056:
[----:B------:R-:W-:Y:S05]  /*78b0*/  BSYNC B0 ;  /* 0x0000000000007941 */ /* 0x000fea0003800000 */
.L_x_15054:
[----:B------:R-:W-:-:S04]  /*78c0*/  LOP3.LUT R4, R17, 0x80000000, RZ, 0xc0, !PT ;  /* 0x8000000011047812 */ /* 0x000fc800078ec0ff */
[----:B------:R-:W-:-:S04]  /*78d0*/  SHF.R.U32.HI R5, RZ, 0x18, R4 ;  /* 0x00000018ff057819 */ /* 0x000fc80000011604 */
[----:B------:R-:W-:-:S05]  /*78e0*/  LOP3.LUT R5, R0, R5, RZ, 0xfc, !PT ;  /* 0x0000000500057212 */ /* 0x000fca00078efcff */
[----:B------:R-:W-:Y:S01]  /*78f0*/  STG.E.U8 desc[UR36][R2.64], R5 ;  /* 0x0000000502007986 */ /* 0x000fe2000c101124 */
[----:B------:R-:W-:Y:S05]  /*7900*/  EXIT ;  /* 0x000000000000794d */ /* 0x000fea0003800000 */
.L_x_15050:
[----:B-----5:R-:W0:Y:S02]  /*7910*/  I2F.S64 R0, R16 ;  /* 0x0000001000007312 */ /* 0x020e240000301400 */
[----:B0-----:R-:W-:-:S05]  /*7920*/  F2FP.BF16.F32.PACK_AB R0, RZ, R0 ;  /* 0x00000000ff00723e */ /* 0x001fca00000010ff */
[----:B------:R-:W-:Y:S01]  /*7930*/  STG.E.U16 desc[UR36][R2.64], R0 ;  /* 0x0000000002007986 */ /* 0x000fe2000c101524 */
[----:B------:R-:W-:Y:S05]  /*7940*/  EXIT ;  /* 0x000000000000794d */ /* 0x000fea0003800000 */
.L_x_15047:
        /* <DEDUP_REMOVED lines=8> */
[----:B-----5:R-:W-:Y:S01]  /*79d0*/  STG.E.U16 desc[UR36][R2.64], R16 ;  /* 0x0000001002007986 */ /* 0x020fe2000c101524 */
[----:B------:R-:W-:Y:S05]  /*79e0*/  EXIT ;  /* 0x000000000000794d */ /* 0x000fea0003800000 */
.L_x_15059:
        /* <DEDUP_REMOVED lines=17> */
.L_x_15062:
[----:B------:R-:W-:-:S04]  /*7b00*/  LOP3.LUT R0, R17, 0x80000000, RZ, 0xc0, !PT ;  /* 0x8000000011007812 */ /* 0x000fc800078ec0ff */
[----:B------:R-:W-:-:S04]  /*7b10*/  SHF.R.U32.HI R5, RZ, 0x18, R0 ;  /* 0x00000018ff057819 */ /* 0x000fc80000011600 */
[----:B------:R-:W-:-:S04]  /*7b20*/  LOP3.LUT R4, R4, R5, RZ, 0xfc, !PT ;  /* 0x0000000504047212 */ /* 0x000fc800078efcff */
[----:B------:R-:W-:-:S07]  /*7b30*/  PRMT R0, R4, 0x7610, R0 ;  /* 0x0000761004007816 */ /* 0x000fce0000000000 */
.L_x_15061:
[----:B------:R-:W-:Y:S05]  /*7b40*/  BSYNC B0 ;  /* 0x0000000000007941 */ /* 0x000fea0003800000 */
.L_x_15060:
[----:B------:R-:W-:Y:S01]  /*7b50*/  STG.E.U8 desc[UR36][R2.64], R0 ;  /* 0x0000000002007986 */ /* 0x000fe2000c101124 */
[----:B------:R-:W-:Y:S05]  /*7b60*/  EXIT ;  /* 0x000000000000794d */ /* 0x000fea0003800000 */
.L_x_15058:
        /* <DEDUP_REMOVED lines=17> */
.L_x_15065:
[----:B------:R-:W-:-:S04]  /*7c80*/  LOP3.LUT R0, R17, 0x80000000, RZ, 0xc0, !PT ;  /* 0x8000000011007812 */ /* 0x000fc800078ec0ff */
[----:B------:R-:W-:-:S04]  /*7c90*/  SHF.R.U32.HI R5, RZ, 0x18, R0 ;  /* 0x00000018ff057819 */ /* 0x000fc80000011600 */
[----:B------:R-:W-:-:S04]  /*7ca0*/  LOP3.LUT R4, R4, R5, RZ, 0xfc, !PT ;  /* 0x0000000504047212 */ /* 0x000fc800078efcff */
[----:B------:R-:W-:-:S07]  /*7cb0*/  PRMT R0, R4, 0x7610, R0 ;  /* 0x0000761004007816 */ /* 0x000fce0000000000 */
.L_x_15064:
[----:B------:R-:W-:Y:S05]  /*7cc0*/  BSYNC B0 ;  /* 0x0000000000007941 */ /* 0x000fea0003800000 */
.L_x_15063:
[----:B------:R-:W-:Y:S01]  /*7cd0*/  STG.E.U8 desc[UR36][R2.64], R0 ;  /* 0x0000000002007986 */ /* 0x000fe2000c101124 */
[----:B------:R-:W-:Y:S05]  /*7ce0*/  EXIT ;  /* 0x000000000000794d */ /* 0x000fea0003800000 */
.L_x_15057:
        /* <DEDUP_REMOVED lines=22> */
.L_x_15040:
        /* <DEDUP_REMOVED lines=11> */
[----:B--2---:R-:W-:Y:S02]  /*7f00*/  IMAD.MOV.U32 R8, RZ, RZ, 0x65 ;  /* 0x00000065ff087424 */ /* 0x004fe400078e00ff */
[----:B------:R-:W-:Y:S02]  /*7f10*/  IMAD.MOV.U32 R12, RZ, RZ, 0x1 ;  /* 0x00000001ff0c7424 */ /* 0x000fe400078e00ff */
[----:B0-----:R-:W-:-:S07]  /*7f20*/  IMAD.MOV.U32 R13, RZ, RZ, RZ ;  /* 0x000000ffff0d7224 */ /* 0x001fce00078e00ff */
[----:B------:R-:W-:-:S07]  /*7f30*/  LEPC R20, `(.L_x_15068) ;  /* 0x000000001014794e */ /* 0x000fce0000000000 */
[----:B-1-345:R-:W-:Y:S05]  /*7f40*/  CALL.ABS.NOINC R2 ;  /* 0x0000000002007343 */ /* 0x03afea0003c00000 */
.L_x_15068:
[----:B------:R-:W-:Y:S05]  /*7f50*/  EXIT ;  /* 0x000000000000794d */ /* 0x000fea0003800000 */
.L_x_15067:
[----:B-----5:R-:W-:Y:S01]  /*7f60*/  STG.E.64 desc[UR36][R2.64], R16 ;  /* 0x0000001002007986 */ /* 0x020fe2000c101b24 */
[----:B------:R-:W-:Y:S05]  /*7f70*/  EXIT ;  /* 0x000000000000794d */ /* 0x000fea0003800000 */
.L_x_15066:
[----:B-----5:R-:W-:Y:S01]  /*7f80*/  STG.E desc[UR36][R2.64], R16 ;  /* 0x0000001002007986 */ /* 0x020fe2000c101924 */
[----:B------:R-:W-:Y:S05]  /*7f90*/  EXIT ;  /* 0x000000000000794d */ /* 0x000fea0003800000 */
        .weak           $__internal_36_$__cuda_sm20_dblrcp_rn_slowpath_v3
        .type           $__internal_36_$__cuda_sm20_dblrcp_rn_slowpath_v3,@function
        .size           $__internal_36_$__cuda_sm20_dblrcp_rn_slowpath_v3,(.L_x_71478 - $__internal_36_$__cuda_sm20_dblrcp_rn_slowpath_v3)
$__internal_36_$__cuda_sm20_dblrcp_rn_slowpath_v3:
        /* <DEDUP_REMOVED lines=24> */
.L_x_15072:
        /* <DEDUP_REMOVED lines=9> */
.L_x_15070:
[----:B------:R-:W-:Y:S01]  /*81b0*/  LOP3.LUT R9, R7, 0x80000, RZ, 0xfc, !PT ;  /* 0x0008000007097812 */ /* 0x000fe200078efcff */
[----:B------:R-:W-:-:S07]  /*81c0*/  IMAD.MOV.U32 R8, RZ, RZ, R6 ;  /* 0x000000ffff087224 */ /* 0x000fce00078e0006 */
.L_x_15071:
[----:B------:R-:W-:Y:S05]  /*81d0*/  BSYNC B2 ;  /* 0x0000000000027941 */ /* 0x000fea0003800000 */
.L_x_15069:
[----:B------:R-:W-:Y:S02]  /*81e0*/  IMAD.MOV.U32 R6, RZ, RZ, R0 ;  /* 0x000000ffff067224 */ /* 0x000fe400078e0000 */
[----:B------:R-:W-:-:S04]  /*81f0*/  IMAD.MOV.U32 R7, RZ, RZ, 0x0 ;  /* 0x00000000ff077424 */ /* 0x000fc800078e00ff */
[----:B------:R-:W-:Y:S05]  /*8200*/  RET.REL.NODEC R6 `(_ZN2at6native27unrolled_elementwise_kernelIZNS0_50_GLOBAL__N__2680c7bb_12_PowKernel_cu_7dd49032_316829pow_tensor_scalar_kernel_implIllEEvRNS_18TensorIteratorBaseET0_EUllE1_St5arrayIPcLm2EELi4E23TrivialOffsetCalculatorILi1EjESC_NS0_6memory12LoadWithCastILi1EEENSD_13StoreWithCastILi1EEEEEviT_S6_T2_T3_T4_T5_) ;  /* 0xffffff7c067c7950 */ /* 0x000fea0003c3ffff */
.L_x_15073:
        /* <DEDUP_REMOVED lines=15> */
.L_x_71478:


//--------------------- .text._ZN2at6native18elementwise_kernelILi128ELi2EZNS0_22gpu_kernel_impl_nocastIZNS0_50_GLOBAL__N__2680c7bb_12_PowKernel_cu_7dd49032_316829pow_tensor_scalar_kernel_implIllEEvRNS_18TensorIteratorBaseET0_EUllE1_EEvS6_RKT_EUliE_EEviT1_ --------------------------
	.section	.text._ZN2at6native18elementwise_kernelILi128ELi2EZNS0_22gpu_kernel_impl_nocastIZNS0_50_GLOBAL__N__2680c7bb_12_PowKernel_cu_7dd49032_316829pow_tensor_scalar_kernel_implIllEEvRNS_18TensorIteratorBaseET0_EUllE1_EEvS6_RKT_EUliE_EEviT1_,"ax",@progbits
	.align	128
        .global         _ZN2at6native18elementwise_kernelILi128ELi2EZNS0_22gpu_kernel_impl_nocastIZNS0_50_GLOBAL__N__2680c7bb_12_PowKernel_cu_7dd49032_316829pow_tensor_scalar_kernel_implIllEEvRNS_18TensorIteratorBaseET0_EUllE1_EEvS6_RKT_EUliE_EEviT1_
        .type           _ZN2at6native18elementwise_kernelILi128ELi2EZNS0_22gpu_kernel_impl_nocastIZNS0_50_GLOBAL__N__2680c7bb_12_PowKernel_cu_7dd49032_316829pow_tensor_scalar_kernel_implIllEEvRNS_18TensorIteratorBaseET0_EUllE1_EEvS6_RKT_EUliE_EEviT1_,@function
        .size           _ZN2at6native18elementwise_kernelILi128ELi2EZNS0_22gpu_kernel_impl_nocastIZNS0_50_GLOBAL__N__2680c7bb_12_PowKernel_cu_7dd49032_316829pow_tensor_scalar_kernel_implIllEEvRNS_18TensorIteratorBaseET0_EUllE1_EEvS6_RKT_EUliE_EEviT1_,(.L_x_71479 - _ZN2at6native18elementwise_kernelILi128ELi2EZNS0_22gpu_kernel_impl_nocastIZNS0_50_GLOBAL__N__2680c7bb_12_PowKernel_cu_7dd49032_316829pow_tensor_scalar_kernel_implIllEEvRNS_18TensorIteratorBaseET0_EUllE1_EEvS6_RKT_EUliE_EEviT1_)
        .other          _ZN2at6native18elementwise_kernelILi128ELi2EZNS0_22gpu_kernel_impl_nocastIZNS0_50_GLOBAL__N__2680c7bb_12_PowKernel_cu_7dd49032_316829pow_tensor_scalar_kernel_implIllEEvRNS_18TensorIteratorBaseET0_EUllE1_EEvS6_RKT_EUliE_EEviT1_,@"STO_CUDA_ENTRY STV_DEFAULT"
_ZN2at6native18elementwise_kernelILi128ELi2EZNS0_22gpu_kernel_impl_nocastIZNS0_50_GLOBAL__N__2680c7bb_12_PowKernel_cu_7dd49032_316829pow_tensor_scalar_kernel_implIllEEvRNS_18TensorIteratorBaseET0_EUllE1_EEvS6_RKT_EUliE_EEviT1_:
.text._ZN2at6native18elementwise_kernelILi128ELi2EZNS0_22gpu_kernel_impl_nocastIZNS0_50_GLOBAL__N__2680c7bb_12_PowKernel_cu_7dd49032_316829pow_tensor_scalar_kernel_implIllEEvRNS_18TensorIteratorBaseET0_EUllE1_EEvS6_RKT_EUliE_EEviT1_:
        /* <DEDUP_REMOVED lines=312> */
.L_x_15076:
[----:B------:R-:W-:Y:S02]  /*1380*/  ULDC.64 UR6, c[0x0][0x418] ;  /* 0x0001060000067ab9 */ /* 0x000fe40000000a00 */
[----:B------:R-:W-:-:S04]  /*1390*/  IADD3 R10, P0, R2, UR6, RZ ;  /* 0x00000006020a7c10 */ /* 0x000fc8000ff1e0ff */
[----:B------:R-:W-:Y:S01]  /*13a0*/  IADD3.X R11, RZ, UR7, RZ, P0, !PT ;  /* 0x00000007ff0b7c10 */ /* 0x000fe200087fe4ff */
[----:B------:R-:W-:-:S04]  /*13b0*/  ULDC.64 UR6, c[0x0][0x410] ;  /* 0x0001040000067ab9 */ /* 0x000fc80000000a00 */
[----:B------:R-:W2:Y:S01]  /*13c0*/  LDG.E.64 R6, desc[UR4][R10.64] ;  /* 0x000000040a067981 */ /* 0x000ea2000c1e1b00 */
[----:B------:R-:W-:Y:S01]  /*13d0*/  IADD3 R4, P1, R5, UR6, RZ ;  /* 0x0000000605047c10 */ /* 0x000fe2000ff3e0ff */
[----:B------:R-:W-:Y:S04]  /*13e0*/  BSSY B1, `(.L_x_15077) ;  /* 0x0000019000017945 */ /* 0x000fe80003800000 */
[----:B------:R-:W-:Y:S02]  /*13f0*/  IMAD.X R5, RZ, RZ, UR7, P1 ;  /* 0x00000007ff057e24 */ /* 0x000fe400088e06ff */
[-C--:B--2---:R-:W-:Y:S02]  /*1400*/  IMAD R13, R7, R6.reuse, RZ ;  /* 0x00000006070d7224 */ /* 0x084fe400078e02ff */
[----:B------:R-:W-:-:S04]  /*1410*/  IMAD.WIDE.U32 R8, R6, R6, RZ ;  /* 0x0000000606087225 */ /* 0x000fc800078e00ff */
[----:B------:R-:W-:Y:S01]  /*1420*/  IMAD R13, R6, R7, R13 ;  /* 0x00000007060d7224 */ /* 0x000fe200078e020d */
[----:B------:R-:W-:-:S04]  /*1430*/  MOV R12, R8 ;  /* 0x00000008000c7202 */ /* 0x000fc80000000f00 */
[----:B------:R-:W-:-:S06]  /*1440*/  IADD3 R13, R9, R13, RZ ;  /* 0x0000000d090d7210 */ /* 0x000fcc0007ffe0ff */
[----:B------:R-:W0:Y:S08]  /*1450*/  I2F.F64.S64 R12, R12 ;  /* 0x0000000c000c7312 */ /* 0x000e300000301c00 */
        /* <DEDUP_REMOVED lines=14> */
[----:B------:R-:W-:Y:S05]  /*1540*/  CALL.REL.NOINC `($__internal_37_$__cuda_sm20_dblrcp_rn_slowpath_v3) ;  /* 0x00000014006c7944 */ /* 0x000fea0003c00000 */
[----:B------:R-:W-:Y:S02]  /*1550*/  MOV R8, R6 ;  /* 0x0000000600087202 */ /* 0x000fe40000000f00 */
[----:B------:R-:W-:-:S07]  /*1560*/  MOV R9, R7 ;  /* 0x0000000700097202 */ /* 0x000fce0000000f00 */
.L_x_15078:
[----:B------:R-:W-:Y:S05]  /*1570*/  BSYNC B1 ;  /* 0x0000000000017941 */ /* 0x000fea0003800000 */
.L_x_15077:
[----:B------:R-:W0:Y:S01]  /*1580*/  F2I.S64.F64.TRUNC R8, R8 ;  /* 0x0000000800087311 */ /* 0x000e22000030d900 */
[----:B------:R-:W-:-:S05]  /*1590*/  IMAD R0, R3, 0x100, R0 ;  /* 0x0000010003007824 */ /* 0x000fca00078e0200 */
[----:B------:R-:W-:Y:S01]  /*15a0*/  IADD3 R11, R0, 0x80, RZ ;  /* 0x00000080000b7810 */ /* 0x000fe20007ffe0ff */
[----:B0-----:R0:W-:Y:S06]  /*15b0*/  STG.E.64 desc[UR4][R4.64], R8 ;  /* 0x0000000804007986 */ /* 0x0011ec000c101b04 */
.L_x_15075:
[----:B------:R-:W-:Y:S05]  /*15c0*/  BSYNC B0 ;  /* 0x0000000000007941 */ /* 0x000fea0003800000 */
.L_x_15074:
[----:B------:R-:W-:Y:S02]  /*15d0*/  ULDC UR6, c[0x0][0x210] ;  /* 0x0000840000067ab9 */ /* 0x000fe40000000800 */
[----:B------:R-:W-:-:S13]  /*15e0*/  ISETP.GE.AND P0, PT, R11, UR6, PT ;  /* 0x000000060b007c0c */ /* 0x000fda000bf06270 */
[----:B------:R-:W-:Y:S05]  /*15f0*/  @P0 EXIT ;  /* 0x000000000000094d */ /* 0x000fea0003800000 */
[----:B0-----:R-:W0:Y:S01]  /*1600*/  LDC R8, c[0x0][0x218] ;  /* 0x00008600ff087b82 */ /* 0x001e220000000800 */
        /* <DEDUP_REMOVED lines=297> */
[----:B------:R-:W-:-:S05]  /*28a0*/  @P0 SHF.R.U32.HI R2, RZ, R9, R2 ;  /* 0x00000009ff020219 */ /* 0x000fca0000011602 */
[----:B------:R-:W-:-:S04]  /*28b0*/  @P0 IMAD.MOV R6, RZ, RZ, -R2 ;  /* 0x000000ffff060224 */ /* 0x000fc800078e0a02 */
[----:B-1----:R-:W-:-:S04]  /*28c0*/  @P0 IMAD R6, R11, R6, R7 ;  /* 0x000000060b060224 */ /* 0x002fc800078e0207 */
[C---:B--2---:R-:W-:Y:S02]  /*28d0*/  @P0 IMAD R3, R6.reuse, R12, R3 ;  /* 0x0000000c06030224 */ /* 0x044fe400078e0203 */
[----:B------:R-:W-:-:S07]  /*28e0*/  @P0 IMAD R0, R6, R13, R0 ;  /* 0x0000000d06000224 */ /* 0x000fce00078e0200 */
.L_x_15079:
        /* <DEDUP_REMOVED lines=28> */
[----:B------:R-:W-:Y:S05]  /*2ab0*/  CALL.REL.NOINC `($__internal_37_$__cuda_sm20_dblrcp_rn_slowpath_v3) ;  /* 0x0000000000107944 */ /* 0x000fea0003c00000 */
.L_x_15081:
[----:B------:R-:W-:Y:S05]  /*2ac0*/  BSYNC B0 ;  /* 0x0000000000007941 */ /* 0x000fea0003800000 */
.L_x_15080:
[----:B------:R-:W0:Y:S02]  /*2ad0*/  F2I.S64.F64.TRUNC R6, R6 ;  /* 0x0000000600067311 */ /* 0x000e24000030d900 */
[----:B0-----:R-:W-:Y:S01]  /*2ae0*/  STG.E.64 desc[UR4][R2.64], R6 ;  /* 0x0000000602007986 */ /* 0x001fe2000c101b04 */
[----:B------:R-:W-:Y:S05]  /*2af0*/  EXIT ;  /* 0x000000000000794d */ /* 0x000fea0003800000 */
        .weak           $__internal_37_$__cuda_sm20_dblrcp_rn_slowpath_v3
        .type           $__internal_37_$__cuda_sm20_dblrcp_rn_slowpath_v3,@function
        .size           $__internal_37_$__cuda_sm20_dblrcp_rn_slowpath_v3,(.L_x_71479 - $__internal_37_$__cuda_sm20_dblrcp_rn_slowpath_v3)
$__internal_37_$__cuda_sm20_dblrcp_rn_slowpath_v3:
        /* <DEDUP_REMOVED lines=24> */
.L_x_15085:
        /* <DEDUP_REMOVED lines=10> */
.L_x_15083:
[----:B------:R-:W-:Y:S02]  /*2d20*/  LOP3.LUT R11, R7, 0x80000, RZ, 0xfc, !PT ;  /* 0x00080000070b7812 */ /* 0x000fe400078efcff */
[----:B------:R-:W-:-:S07]  /*2d30*/  MOV R10, R6 ;  /* 0x00000006000a7202 */ /* 0x000fce0000000f00 */
.L_x_15084:
[----:B------:R-:W-:Y:S05]  /*2d40*/  BSYNC B2 ;  /* 0x0000000000027941 */ /* 0x000fea0003800000 */
.L_x_15082:
[----:B------:R-:W-:Y:S01]  /*2d50*/  HFMA2.MMA R9, -RZ, RZ, 0, 0 ;  /* 0x00000000ff097435 */ /* 0x000fe200000001ff */
[----:B------:R-:W-:Y:S02]  /*2d60*/  MOV R6, R10 ;  /* 0x0000000a00067202 */ /* 0x000fe40000000f00 */
[----:B------:R-:W-:-:S03]  /*2d70*/  MOV R7, R11 ;  /* 0x0000000b00077202 */ /* 0x000fc60000000f00 */
[----:B------:R-:W-:Y:S05]  /*2d80*/  RET.REL.NODEC R8 `(_ZN2at6native18elementwise_kernelILi128ELi2EZNS0_22gpu_kernel_impl_nocastIZNS0_50_GLOBAL__N__2680c7bb_12_PowKernel_cu_7dd49032_316829pow_tensor_scalar_kernel_implIllEEvRNS_18TensorIteratorBaseET0_EUllE1_EEvS6_RKT_EUliE_EEviT1_) ;  /* 0xffffffd0089c7950 */ /* 0x000fea0003c3ffff */
.L_x_15086:
        /* <DEDUP_REMOVED lines=15> */
.L_x_71479:


//--------------------- .text._ZN2at6native27unrolled_elementwise_kernelIZNS0_50_GLOBAL__N__2680c7bb_12_PowKernel_cu_7dd49032_316829pow_tensor_scalar_kernel_implIllEEvRNS_18TensorIteratorBaseET0_EUllE1_St5arrayIPcLm2EELi4E23TrivialOffsetCalculatorILi1EjESC_NS0_6memory15LoadWithoutCastENSD_16StoreWithoutCastEEEviT_S6_T2_T3_T4_T5_ --------------------------
	.section	.text._ZN2at6native27unrolled_elementwise_kernelIZNS0_50_GLOBAL__N__2680c7bb_12_PowKernel_cu_7dd49032_316829pow_tensor_scalar_kernel_implIllEEvRNS_18TensorIteratorBaseET0_EUllE1_St5arrayIPcLm2EELi4E23TrivialOffsetCalculatorILi1EjESC_NS0_6memory15LoadWithoutCastENSD_16StoreWithoutCastEEEviT_S6_T2_T3_T4_T5_,"ax",@progbits
	.align	128
        .global         _ZN2at6native27unrolled_elementwise_kernelIZNS0_50_GLOBAL__N__2680c7bb_12_PowKernel_cu_7dd49032_316829pow_tensor_scalar_kernel_implIllEEvRNS_18TensorIteratorBaseET0_EUllE1_St5arrayIPcLm2EELi4E23TrivialOffsetCalculatorILi1EjESC_NS0_6memory15LoadWithoutCastENSD_16StoreWithoutCastEEEviT_S6_T2_T3_T4_T5_
        .type           _ZN2at6native27unrolled_elementwise_kernelIZNS0_50_GLOBAL__N__2680c7bb_12_PowKernel_cu_7dd49032_316829pow_tensor_scalar_kernel_implIllEEvRNS_18TensorIteratorBaseET0_EUllE1_St5arrayIPcLm2EELi4E23TrivialOffsetCalculatorILi1EjESC_NS0_6memory15LoadWithoutCastENSD_16StoreWithoutCastEEEviT_S6_T2_T3_T4_T5_,@function
        .size           _ZN2at6native27unrolled_elementwise_kernelIZNS0_50_GLOBAL__N__2680c7bb_12_PowKernel_cu_7dd49032_316829pow_tensor_scalar_kernel_implIllEEvRNS_18TensorIteratorBaseET0_EUllE1_St5arrayIPcLm2EELi4E23TrivialOffsetCalculatorILi1EjESC_NS0_6memory15LoadWithoutCastENSD_16StoreWithoutCastEEEviT_S6_T2_T3_T4_T5_,(.L_x_71480 - _ZN2at6native27unrolled_elementwise_kernelIZNS0_50_GLOBAL__N__2680c7bb_12_PowKernel_cu_7dd49032_316829pow_tensor_scalar_kernel_implIllEEvRNS_18TensorIteratorBaseET0_EUllE1_St5arrayIPcLm2EELi4E23TrivialOffsetCalculatorILi1EjESC_NS0_6memory15LoadWithoutCastENSD_16StoreWithoutCastEEEviT_S6_T2_T3_T4_T5_)
        .other          _ZN2at6native27unrolled_elementwise_kernelIZNS0_50_GLOBAL__N__2680c7bb_12_PowKernel_cu_7dd49032_316829pow_tensor_scalar_kernel_implIllEEvRNS_18TensorIteratorBaseET0_EUllE1_St5arrayIPcLm2EELi4E23TrivialOffsetCalculatorILi1EjESC_NS0_6memory15LoadWithoutCastENSD_16StoreWithoutCastEEEviT_S6_T2_T3_T4_T5_,@"STO_CUDA_ENTRY STV_DEFAULT"
_ZN2at6native27unrolled_elementwise_kernelIZNS0_50_GLOBAL__N__2680c7bb_12_PowKernel_cu_7dd49032_316829pow_tensor_scalar_kernel_implIllEEvRNS_18TensorIteratorBaseET0_EUllE1_St5arrayIPcLm2EELi4E23TrivialOffsetCalculatorILi1EjESC_NS0_6memory15LoadWithoutCastENSD_16StoreWithoutCastEEEviT_S6_T2_T3_T4_T5_:
.text._ZN2at6native27unrolled_elementwise_kernelIZNS0_50_GLOBAL__N__2680c7bb_12_PowKernel_cu_7dd49032_316829pow_tensor_scalar_kernel_implIllEEvRNS_18TensorIteratorBaseET0_EUllE1_St5arrayIPcLm2EELi4E23TrivialOffsetCalculatorILi1EjESC_NS0_6memory15LoadWithoutCastENSD_16StoreWithoutCastEEEviT_S6_T2_T3_T4_T5_:
        /* <DEDUP_REMOVED lines=16> */
[----:B0-----:R-:W-:-:S12]  /*0100*/  @!P0 IMAD.WIDE.U32 R6, R11, 0x8, R6 ;  /* 0x000000080b068825 */ /* 0x001fd800078e0006 */
[----:B------:R-:W-:Y:S01]  /*0110*/  @!P3 IMAD R17, R21, 0x200, R0 ;  /* 0x000002001511b824 */ /* 0x000fe200078e0200 */
[----:B------:R-:W-:Y:S01]  /*0120*/  @!P3 IADD3 R0, R0, 0x80, RZ ;  /* 0x000000800000b810 */ /* 0x000fe20007ffe0ff */
[----:B------:R-:W0:Y:S03]  /*0130*/  @!P3 LDC.64 R8, c[0x0][0x228] ;  /* 0x00008a00ff08bb82 */ /* 0x000e260000000a00 */
[----:B------:R-:W-:Y:S01]  /*0140*/  ISETP.GE.AND P2, PT, R0, R19, PT ;  /* 0x000000130000720c */ /* 0x000fe20003f46270 */
[----:B-1----:R-:W-:Y:S01]  /*0150*/  @!P1 IMAD.WIDE.U32 R4, R13, 0x8, R4 ;  /* 0x000000080d049825 */ /* 0x002fe200078e0004 */
[----:B------:R-:W-:-:S11]  /*0160*/  CS2R R12, SRZ ;  /* 0x00000000000c7805 */ /* 0x000fd6000001ff00 */
[----:B------:R-:W1:Y:S01]  /*0170*/  @!P2 LDC.64 R2, c[0x0][0x228] ;  /* 0x00008a00ff02ab82 */ /* 0x000e620000000a00 */
[----:B------:R-:W-:Y:S02]  /*0180*/  @!P2 IMAD R15, R21, 0x200, R0 ;  /* 0x00000200150fa824 */ /* 0x000fe400078e0200 */
[----:B0-----:R-:W-:Y:S01]  /*0190*/  @!P3 IMAD.WIDE.U32 R16, R17, 0x8, R8 ;  /* 0x000000081110b825 */ /* 0x001fe200078e0008 */
[----:B------:R-:W-:-:S04]  /*01a0*/  CS2R R8, SRZ ;  /* 0x0000000000087805 */ /* 0x000fc8000001ff00 */
[----:B------:R0:W5:Y:S04]  /*01b0*/  @!P3 LDG.E.64 R12, desc[UR4][R16.64] ;  /* 0x00000004100cb981 */ /* 0x000168000c1e1b00 */
[----:B------:R0:W5:Y:S01]  /*01c0*/  @!P0 LDG.E.64 R8, desc[UR4][R6.64] ;  /* 0x0000000406088981 */ /* 0x000162000c1e1b00 */
[----:B-1----:R-:W-:Y:S01]  /*01d0*/  @!P2 IMAD.WIDE.U32 R10, R15, 0x8, R2 ;  /* 0x000000080f0aa825 */ /* 0x002fe200078e0002 */
[----:B------:R-:W-:Y:S02]  /*01e0*/  CS2R R14, SRZ ;  /* 0x00000000000e7805 */ /* 0x000fe4000001ff00 */
[----:B------:R-:W-:-:S04]  /*01f0*/  CS2R R2, SRZ ;  /* 0x0000000000027805 */ /* 0x000fc8000001ff00 */
[----:B------:R0:W5:Y:S04]  /*0200*/  @!P1 LDG.E.64 R14, desc[UR4][R4.64] ;  /* 0x00000004040e9981 */ /* 0x000168000c1e1b00 */
[----:B------:R0:W5:Y:S01]  /*0210*/  @!P2 LDG.E.64 R2, desc[UR4][R10.64] ;  /* 0x000000040a02a981 */ /* 0x000162000c1e1b00 */
[----:B------:R-:W-:Y:S04]  /*0220*/  BSSY B0, `(.L_x_15087) ;  /* 0x0000019000007945 */ /* 0x000fe80003800000 */
[----:B------:R-:W-:Y:S05]  /*0230*/  @P0 BRA `(.L_x_15088) ;  /* 0x00000000005c0947 */ /* 0x000fea0003800000 */
[-C--:B0----5:R-:W-:Y:S01]  /*0240*/  IMAD R7, R9, R8.reuse, RZ ;  /* 0x0000000809077224 */ /* 0x0a1fe200078e02ff */
[----:B------:R-:W-:Y:S01]  /*0250*/  BSSY B1, `(.L_x_15089) ;  /* 0x0000014000017945 */ /* 0x000fe20003800000 */
[----:B------:R-:W-:-:S04]  /*0260*/  IMAD.WIDE.U32 R4, R8, R8, RZ ;  /* 0x0000000808047225 */ /* 0x000fc800078e00ff */
[----:B------:R-:W-:-:S05]  /*0270*/  IMAD R7, R8, R9, R7 ;  /* 0x0000000908077224 */ /* 0x000fca00078e0207 */
[----:B------:R-:W-:-:S06]  /*0280*/  IADD3 R5, R5, R7, RZ ;  /* 0x0000000705057210 */ /* 0x000fcc0007ffe0ff */
        /* <DEDUP_REMOVED lines=15> */
[----:B------:R-:W-:Y:S05]  /*0380*/  CALL.REL.NOINC `($__internal_38_$__cuda_sm20_dblrcp_rn_slowpath_v3) ;  /* 0x0000000400cc7944 */ /* 0x000fea0003c00000 */
.L_x_15090:
[----:B------:R-:W-:Y:S05]  /*0390*/  BSYNC B1 ;  /* 0x0000000000017941 */ /* 0x000fea0003800000 */
.L_x_15089:
[----:B------:R1:W2:Y:S02]  /*03a0*/  F2I.S64.F64.TRUNC R4, R8 ;  /* 0x0000000800047311 */ /* 0x0002a4000030d900 */
.L_x_15088:
[----:B------:R-:W-:Y:S05]  /*03b0*/  BSYNC B0 ;  /* 0x0000000000007941 */ /* 0x000fea0003800000 */
.L_x_15087:
[----:B------:R-:W-:Y:S01]  /*03c0*/  VIADD R0, R18, 0x80 ;  /* 0x0000008012007836 */ /* 0x000fe20000000000 */
[----:B------:R-:W-:Y:S04]  /*03d0*/  BSSY B0, `(.L_x_15091) ;  /* 0x000001a000007945 */ /* 0x000fe80003800000 */
[----:B------:R-:W-:-:S13]  /*03e0*/  ISETP.GE.AND P1, PT, R0, R19, PT ;  /* 0x000000130000720c */ /* 0x000fda0003f26270 */
[----:B------:R-:W-:Y:S05]  /*03f0*/  @P1 BRA `(.L_x_15092) ;  /* 0x00000000005c1947 */ /* 0x000fea0003800000 */
[-C--:B-1---5:R-:W-:Y:S01]  /*0400*/  IMAD R9, R15, R14.reuse, RZ ;  /* 0x0000000e0f097224 */ /* 0x0a2fe200078e02ff */
[----:B------:R-:W-:Y:S01]  /*0410*/  BSSY B1, `(.L_x_15093) ;  /* 0x0000014000017945 */ /* 0x000fe20003800000 */
[----:B0-----:R-:W-:-:S04]  /*0420*/  IMAD.WIDE.U32 R6, R14, R14, RZ ;  /* 0x0000000e0e067225 */ /* 0x001fc800078e00ff */
        /* <DEDUP_REMOVED lines=15> */
[----:B--2---:R-:W-:Y:S05]  /*0520*/  CALL.REL.NOINC `($__internal_38_$__cuda_sm20_dblrcp_rn_slowpath_v3) ;  /* 0x0000000400647944 */ /* 0x004fea0003c00000 */
[----:B------:R-:W-:Y:S01]  /*0530*/  MOV R14, R8 ;  /* 0x00000008000e7202 */ /* 0x000fe20000000f00 */
[----:B------:R-:W-:-:S07]  /*0540*/  IMAD.MOV.U32 R15, RZ, RZ, R9 ;  /* 0x000000ffff0f7224 */ /* 0x000fce00078e0009 */
.L_x_15094:
[----:B------:R-:W-:Y:S05]  /*0550*/  BSYNC B1 ;  /* 0x0000000000017941 */ /* 0x000fea0003800000 */
.L_x_15093:
[----:B------:R-:W3:Y:S02]  /*0560*/  F2I.S64.F64.TRUNC R14, R14 ;  /* 0x0000000e000e7311 */ /* 0x000ee4000030d900 */
.L_x_15092:
[----:B------:R-:W-:Y:S05]  /*0570*/  BSYNC B0 ;  /* 0x0000000000007941 */ /* 0x000fea0003800000 */
.L_x_15091:
[----:B0-----:R-:W-:Y:S01]  /*0580*/  VIADD R6, R18, 0x100 ;  /* 0x0000010012067836 */ /* 0x001fe20000000000 */
[----:B------:R-:W-:Y:S04]  /*0590*/  BSSY B0, `(.L_x_15095) ;  /* 0x000001a000007945 */ /* 0x000fe80003800000 */
[----:B------:R-:W-:-:S13]  /*05a0*/  ISETP.GE.AND P1, PT, R6, R19, PT ;  /* 0x000000130600720c */ /* 0x000fda0003f26270 */
[----:B------:R-:W-:Y:S05]  /*05b0*/  @P1 BRA `(.L_x_15096) ;  /* 0x00000000005c1947 */ /* 0x000fea0003800000 */
[-C--:B-1---5:R-:W-:Y:S01]  /*05c0*/  IMAD R9, R13, R12.reuse, RZ ;  /* 0x0000000c0d097224 */ /* 0x0a2fe200078e02ff */
        /* <DEDUP_REMOVED lines=17> */
[----:B--23--:R-:W-:Y:S05]  /*06e0*/  CALL.REL.NOINC `($__internal_38_$__cuda_sm20_dblrcp_rn_slowpath_v3) ;  /* 0x0000000000f47944 */ /* 0x00cfea0003c00000 */
[----:B------:R-:W-:Y:S01]  /*06f0*/  MOV R12, R8 ;  /* 0x00000008000c7202 */ /* 0x000fe20000000f00 */
[----:B------:R-:W-:-:S07]  /*0700*/  IMAD.MOV.U32 R13, RZ, RZ, R9 ;  /* 0x000000ffff0d7224 */ /* 0x000fce00078e0009 */
.L_x_15098:
[----:B------:R-:W-:Y:S05]  /*0710*/  BSYNC B1 ;  /* 0x0000000000017941 */ /* 0x000fea0003800000 */
.L_x_15097:
[----:B------:R-:W0:Y:S02]  /*0720*/  F2I.S64.F64.TRUNC R12, R12 ;  /* 0x0000000c000c7311 */ /* 0x000e24000030d900 */
.L_x_15096:
[----:B------:R-:W-:Y:S05]  /*0730*/  BSYNC B0 ;  /* 0x0000000000007941 */ /* 0x000fea0003800000 */
.L_x_15095:
[----:B------:R-:W-:Y:S01]  /*0740*/  IADD3 R6, R18, 0x180, RZ ;  /* 0x0000018012067810 */ /* 0x000fe20007ffe0ff */
[----:B------:R-:W-:Y:S03]  /*0750*/  BSSY B0, `(.L_x_15099) ;  /* 0x000001b000007945 */ /* 0x000fe60003800000 */
[----:B------:R-:W-:-:S13]  /*0760*/  ISETP.GE.AND P1, PT, R6, R19, PT ;  /* 0x000000130600720c */ /* 0x000fda0003f26270 */
[----:B------:R-:W-:Y:S05]  /*0770*/  @P1 BRA `(.L_x_15100) ;  /* 0x0000000000601947 */ /* 0x000fea0003800000 */
[-C--:B-1---5:R-:W-:Y:S01]  /*0780*/  IMAD R9, R3, R2.reuse, RZ ;  /* 0x0000000203097224 */ /* 0x0a2fe200078e02ff */
[----:B------:R-:W-:Y:S01]  /*0790*/  BSSY B1, `(.L_x_15101) ;  /* 0x0000015000017945 */ /* 0x000fe20003800000 */
[----:B------:R-:W-:-:S04]  /*07a0*/  IMAD.WIDE.U32 R6, R2, R2, RZ ;  /* 0x0000000202067225 */ /* 0x000fc800078e00ff */
[----:B------:R-:W-:Y:S01]  /*07b0*/  IMAD R3, R2, R3, R9 ;  /* 0x0000000302037224 */ /* 0x000fe200078e0209 */
[----:B------:R-:W-:-:S03]  /*07c0*/  MOV R2, R6 ;  /* 0x0000000600027202 */ /* 0x000fc60000000f00 */
[----:B------:R-:W-:-:S06]  /*07d0*/  IMAD.IADD R3, R7, 0x1, R3 ;  /* 0x0000000107037824 */ /* 0x000fcc00078e0203 */
[----:B------:R-:W1:Y:S08]  /*07e0*/  I2F.F64.S64 R2, R2 ;  /* 0x0000000200027312 */ /* 0x000e700000301c00 */
        /* <DEDUP_REMOVED lines=14> */
[----:B0-23--:R-:W-:Y:S05]  /*08d0*/  CALL.REL.NOINC `($__internal_38_$__cuda_sm20_dblrcp_rn_slowpath_v3) ;  /* 0x0000000000787944 */ /* 0x00dfea0003c00000 */
.L_x_15102:
[----:B------:R-:W-:Y:S05]  /*08e0*/  BSYNC B1 ;  /* 0x0000000000017941 */ /* 0x000fea0003800000 */
.L_x_15101:
[----:B------:R4:W1:Y:S02]  /*08f0*/  F2I.S64.F64.TRUNC R2, R8 ;  /* 0x0000000800027311 */ /* 0x000864000030d900 */
.L_x_15100:
[----:B------:R-:W-:Y:S05]  /*0900*/  BSYNC B0 ;  /* 0x0000000000007941 */ /* 0x000fea0003800000 */
.L_x_15099:
[----:B-1--45:R-:W1:Y:S01]  /*0910*/  @!P0 S2R R8, SR_TID.X ;  /* 0x0000000000088919 */ /* 0x032e620000002100 */
[----:B------:R-:W4:Y:S01]  /*0920*/  @!P0 LDC.64 R6, c[0x0][0x220] ;  /* 0x00008800ff068b82 */ /* 0x000f220000000a00 */
[----:B------:R-:W-:Y:S01]  /*0930*/  @!P0 IMAD.MOV.U32 R18, RZ, RZ, R0 ;  /* 0x000000ffff128224 */ /* 0x000fe200078e0000 */
[----:B------:R-:W-:Y:S04]  /*0940*/  BSSY B0, `(.L_x_15103) ;  /* 0x0000010000007945 */ /* 0x000fe80003800000 */
[----:B------:R-:W-:Y:S02]  /*0950*/  ISETP.GE.AND P1, PT, R18, R19, PT ;  /* 0x000000131200720c */ /* 0x000fe40003f26270 */
[----:B-1----:R-:W-:-:S05]  /*0960*/  @!P0 LEA R9, R21, R8, 0x9 ;  /* 0x0000000815098211 */ /* 0x002fca00078e48ff */
[----:B----4-:R-:W-:-:S05]  /*0970*/  @!P0 IMAD.WIDE.U32 R6, R9, 0x8, R6 ;  /* 0x0000000809068825 */ /* 0x010fca00078e0006 */
[----:B--2---:R1:W-:Y:S01]  /*0980*/  @!P0 STG.E.64 desc[UR4][R6.64], R4 ;  /* 0x0000000406008986 */ /* 0x0043e2000c101b04 */
[----:B------:R-:W-:Y:S05]  /*0990*/  @P1 BRA `(.L_x_15104) ;  /* 0x0000000000281947 */ /* 0x000fea0003800000 */
[----:B-1----:R-:W1:Y:S01]  /*09a0*/  LDC.64 R6, c[0x0][0x220] ;  /* 0x00008800ff067b82 */ /* 0x002e620000000a00 */
[----:B------:R-:W-:Y:S01]  /*09b0*/  IMAD R5, R21, 0x200, R18 ;  /* 0x0000020015057824 */ /* 0x000fe200078e0212 */
[----:B------:R-:W-:-:S04]  /*09c0*/  IADD3 R18, R18, 0x80, RZ ;  /* 0x0000008012127810 */ /* 0x000fc80007ffe0ff */
[----:B------:R-:W-:-:S13]  /*09d0*/  ISETP.GE.AND P0, PT, R18, R19, PT ;  /* 0x000000131200720c */ /* 0x000fda0003f06270 */
[----:B------:R-:W-:Y:S01]  /*09e0*/  @!P0 IMAD R9, R21, 0x200, R18 ;  /* 0x0000020015098824 */ /* 0x000fe200078e0212 */
[----:B------:R-:W-:Y:S01]  /*09f0*/  @!P0 IADD3 R18, R18, 0x80, RZ ;  /* 0x0000008012128810 */ /* 0x000fe20007ffe0ff */
[----:B-1----:R-:W-:-:S04]  /*0a00*/  IMAD.WIDE.U32 R4, R5, 0x8, R6 ;  /* 0x0000000805047825 */ /* 0x002fc800078e0006 */
[----:B------:R-:W-:Y:S01]  /*0a10*/  @!P0 IMAD.WIDE.U32 R6, R9, 0x8, R6 ;  /* 0x0000000809068825 */ /* 0x000fe200078e0006 */
[----:B---3--:R2:W-:Y:S04]  /*0a20*/  STG.E.64 desc[UR4][R4.64], R14 ;  /* 0x0000000e04007986 */ /* 0x0085e8000c101b04 */
[----:B0-----:R2:W-:Y:S02]  /*0a30*/  @!P0 STG.E.64 desc[UR4][R6.64], R12 ;  /* 0x0000000c06008986 */ /* 0x0015e4000c101b04 */
.L_x_15104:
[----:B------:R-:W-:Y:S05]  /*0a40*/  BSYNC B0 ;  /* 0x0000000000007941 */ /* 0x000fea0003800000 */
.L_x_15103:
[----:B------:R-:W-:-:S13]  /*0a50*/  ISETP.GE.AND P0, PT, R18, R19, PT ;  /* 0x000000131200720c */ /* 0x000fda0003f06270 */
[----:B------:R-:W-:Y:S05]  /*0a60*/  @P0 EXIT ;  /* 0x000000000000094d */ /* 0x000fea0003800000 */
[----:B-12---:R-:W1:Y:S01]  /*0a70*/  LDC.64 R4, c[0x0][0x220] ;  /* 0x00008800ff047b82 */ /* 0x006e620000000a00 */
[----:B------:R-:W-:-:S04]  /*0a80*/  IMAD R21, R21, 0x200, R18 ;  /* 0x0000020015157824 */ /* 0x000fc800078e0212 */
[----:B-1----:R-:W-:-:S05]  /*0a90*/  IMAD.WIDE.U32 R4, R21, 0x8, R4 ;  /* 0x0000000815047825 */ /* 0x002fca00078e0004 */
[----:B------:R-:W-:Y:S01]  /*0aa0*/  STG.E.64 desc[UR4][R4.64], R2 ;  /* 0x0000000204007986 */ /* 0x000fe2000c101b04 */
[----:B------:R-:W-:Y:S05]  /*0ab0*/  EXIT ;  /* 0x000000000000794d */ /* 0x000fea0003800000 */
        .weak           $__internal_38_$__cuda_sm20_dblrcp_rn_slowpath_v3
        .type           $__internal_38_$__cuda_sm20_dblrcp_rn_slowpath_v3,@function
        .size           $__internal_38_$__cuda_sm20_dblrcp_rn_slowpath_v3,(.L_x_71480 - $__internal_38_$__cuda_sm20_dblrcp_rn_slowpath_v3)
$__internal_38_$__cuda_sm20_dblrcp_rn_slowpath_v3:
        /* <DEDUP_REMOVED lines=24> */
.L_x_15108:
        /* <DEDUP_REMOVED lines=9> */
.L_x_15106:
[----:B------:R-:W-:Y:S02]  /*0cd0*/  LOP3.LUT R9, R7, 0x80000, RZ, 0xfc, !PT ;  /* 0x0008000007097812 */ /* 0x000fe400078efcff */
[----:B------:R-:W-:-:S07]  /*0ce0*/  MOV R8, R6 ;  /* 0x0000000600087202 */ /* 0x000fce0000000f00 */
.L_x_15107:
[----:B------:R-:W-:Y:S05]  /*0cf0*/  BSYNC B2 ;  /* 0x0000000000027941 */ /* 0x000fea0003800000 */
.L_x_15105:
[----:B------:R-:W-:Y:S01]  /*0d00*/  IMAD.MOV.U32 R6, RZ, RZ, R20 ;  /* 0x000000ffff067224 */ /* 0x000fe200078e0014 */
[----:B------:R-:W-:-:S04]  /*0d10*/  MOV R7, 0x0 ;  /* 0x0000000000077802 */ /* 0x000fc80000000f00 */
[----:B------:R-:W-:Y:S05]  /*0d20*/  RET.REL.NODEC R6 `(_ZN2at6native27unrolled_elementwise_kernelIZNS0_50_GLOBAL__N__2680c7bb_12_PowKernel_cu_7dd49032_316829pow_tensor_scalar_kernel_implIllEEvRNS_18TensorIteratorBaseET0_EUllE1_St5arrayIPcLm2EELi4E23TrivialOffsetCalculatorILi1EjESC_NS0_6memory15LoadWithoutCastENSD_16StoreWithoutCastEEEviT_S6_T2_T3_T4_T5_) ;  /* 0xfffffff006b47950 */ /* 0x000fea0003c3ffff */
.L_x_15109:
        /* <DEDUP_REMOVED lines=13> */
.L_x_71480:


//--------------------- .text._ZN2at6native29vectorized_elementwise_kernelILi2EZNS0_50_GLOBAL__N__2680c7bb_12_PowKernel_cu_7dd49032_316829pow_tensor_scalar_kernel_implIllEEvRNS_18TensorIteratorBaseET0_EUllE1_St5arrayIPcLm2EEEEviS6_T1_ --------------------------
	.section	.text._ZN2at6native29vectorized_elementwise_kernelILi2EZNS0_50_GLOBAL__N__2680c7bb_12_PowKernel_cu_7dd49032_316829pow_tensor_scalar_kernel_implIllEEvRNS_18TensorIteratorBaseET0_EUllE1_St5arrayIPcLm2EEEEviS6_T1_,"ax",@progbits
	.align	128
        .global         _ZN2at6native29vectorized_elementwise_kernelILi2EZNS0_50_GLOBAL__N__2680c7bb_12_PowKernel_cu_7dd49032_316829pow_tensor_scalar_kernel_implIllEEvRNS_18TensorIteratorBaseET0_EUllE1_St5arrayIPcLm2EEEEviS6_T1_
        .type           _ZN2at6native29vectorized_elementwise_kernelILi2EZNS0_50_GLOBAL__N__2680c7bb_12_PowKernel_cu_7dd49032_316829pow_tensor_scalar_kernel_implIllEEvRNS_18TensorIteratorBaseET0_EUllE1_St5arrayIPcLm2EEEEviS6_T1_,@function
        .size           _ZN2at6native29vectorized_elementwise_kernelILi2EZNS0_50_GLOBAL__N__2680c7bb_12_PowKernel_cu_7dd49032_316829pow_tensor_scalar_kernel_implIllEEvRNS_18TensorIteratorBaseET0_EUllE1_St5arrayIPcLm2EEEEviS6_T1_,(.L_x_71481 - _ZN2at6native29vectorized_elementwise_kernelILi2EZNS0_50_GLOBAL__N__2680c7bb_12_PowKernel_cu_7dd49032_316829pow_tensor_scalar_kernel_implIllEEvRNS_18TensorIteratorBaseET0_EUllE1_St5arrayIPcLm2EEEEviS6_T1_)
        .other          _ZN2at6native29vectorized_elementwise_kernelILi2EZNS0_50_GLOBAL__N__2680c7bb_12_PowKernel_cu_7dd49032_316829pow_tensor_scalar_kernel_implIllEEvRNS_18TensorIteratorBaseET0_EUllE1_St5arrayIPcLm2EEEEviS6_T1_,@"STO_CUDA_ENTRY STV_DEFAULT"
_ZN2at6native29vectorized_elementwise_kernelILi2EZNS0_50_GLOBAL__N__2680c7bb_12_PowKernel_cu_7dd49032_316829pow_tensor_scalar_kernel_implIllEEvRNS_18TensorIteratorBaseET0_EUllE1_St5arrayIPcLm2EEEEviS6_T1_:
.text._ZN2at6native29vectorized_elementwise_kernelILi2EZNS0_50_GLOBAL__N__2680c7bb_12_PowKernel_cu_7dd49032_316829pow_tensor_scalar_kernel_implIllEEvRNS_18TensorIteratorBaseET0_EUllE1_St5arrayIPcLm2EEEEviS6_T1_:
        /* <DEDUP_REMOVED lines=13> */
[----:B------:R0:W5:Y:S04]  /*00d0*/  LDG.E.128 R16, desc[UR4][R2.64+0x800] ;  /* 0x0008000402107981 */ /* 0x000168000c1e1d00 */
[----:B------:R0:W5:Y:S04]  /*00e0*/  LDG.E.128 R12, desc[UR4][R2.64+0x1000] ;  /* 0x00100004020c7981 */ /* 0x000168000c1e1d00 */
[----:B------:R0:W5:Y:S01]  /*00f0*/  LDG.E.128 R8, desc[UR4][R2.64+0x1800] ;  /* 0x0018000402087981 */ /* 0x000162000c1e1d00 */
[----:B------:R-:W-:Y:S01]  /*0100*/  BSSY B1, `(.L_x_15111) ;  /* 0x0000016000017945 */ /* 0x000fe20003800000 */
[----:B--2---:R-:W-:-:S04]  /*0110*/  IMAD R21, R5, R4, RZ ;  /* 0x0000000405157224 */ /* 0x004fc800078e02ff */
[C---:B------:R-:W-:Y:S02]  /*0120*/  IMAD R21, R4.reuse, R5, R21 ;  /* 0x0000000504157224 */ /* 0x040fe400078e0215 */
[----:B------:R-:W-:-:S04]  /*0130*/  IMAD.WIDE.U32 R4, R4, R4, RZ ;  /* 0x0000000404047225 */ /* 0x000fc800078e00ff */
[----:B------:R-:W-:-:S06]  /*0140*/  IMAD.IADD R5, R5, 0x1, R21 ;  /* 0x0000000105057824 */ /* 0x000fcc00078e0215 */
[----:B------:R-:W1:Y:S08]  /*0150*/  I2F.F64.S64 R4, R4 ;  /* 0x0000000400047312 */ /* 0x000e700000301c00 */
[----:B-1----:R-:W1:Y:S01]  /*0160*/  MUFU.RCP64H R21, R5 ;  /* 0x0000000500157308 */ /* 0x002e620000001800 */
[----:B------:R-:W-:-:S04]  /*0170*/  IADD3 R20, R5, 0x300402, RZ ;  /* 0x0030040205147810 */ /* 0x000fc80007ffe0ff */
[----:B------:R-:W-:Y:S02]  /*0180*/  FSETP.GEU.AND P0, PT, |R20|, 5.8789094863358348022e-39, PT ;  /* 0x004004021400780b */ /* 0x000fe40003f0e200 */
[----:B-1----:R-:W-:-:S08]  /*0190*/  DFMA R22, -R4, R20, 1 ;  /* 0x3ff000000416742b */ /* 0x002fd00000000114 */
[----:B------:R-:W-:-:S08]  /*01a0*/  DFMA R22, R22, R22, R22 ;  /* 0x000000161616722b */ /* 0x000fd00000000016 */
[----:B------:R-:W-:-:S08]  /*01b0*/  DFMA R22, R20, R22, R20 ;  /* 0x000000161416722b */ /* 0x000fd00000000014 */
[----:B------:R-:W-:-:S08]  /*01c0*/  DFMA R28, -R4, R22, 1 ;  /* 0x3ff00000041c742b */ /* 0x000fd00000000116 */
[----:B------:R-:W-:Y:S01]  /*01d0*/  DFMA R28, R22, R28, R22 ;  /* 0x0000001c161c722b */ /* 0x000fe20000000016 */
[----:B0-----:R-:W-:Y:S10]  /*01e0*/  @P0 BRA `(.L_x_15112) ;  /* 0x00000000001c0947 */ /* 0x001ff40003800000 */
[----:B------:R-:W-:Y:S01]  /*01f0*/  LOP3.LUT R2, R5, 0x7fffffff, RZ, 0xc0, !PT ;  /* 0x7fffffff05027812 */ /* 0x000fe200078ec0ff */
[----:B------:R-:W-:Y:S01]  /*0200*/  IMAD.MOV.U32 R3, RZ, RZ, R5 ;  /* 0x000000ffff037224 */ /* 0x000fe200078e0005 */
[----:B------:R-:W-:-:S03]  /*0210*/  MOV R0, 0x240 ;  /* 0x0000024000007802 */ /* 0x000fc60000000f00 */
[----:B------:R-:W-:-:S07]  /*0220*/  VIADD R2, R2, 0xfff00000 ;  /* 0xfff0000002027836 */ /* 0x000fce0000000000 */
[----:B-----5:R-:W-:Y:S05]  /*0230*/  CALL.REL.NOINC `($__internal_39_$__cuda_sm20_dblrcp_rn_slowpath_v3) ;  /* 0x00000020003c7944 */ /* 0x020fea0003c00000 */
[----:B------:R-:W-:Y:S01]  /*0240*/  MOV R28, R2 ;  /* 0x00000002001c7202 */ /* 0x000fe20000000f00 */
[----:B------:R-:W-:-:S07]  /*0250*/  IMAD.MOV.U32 R29, RZ, RZ, R3 ;  /* 0x000000ffff1d7224 */ /* 0x000fce00078e0003 */
.L_x_15112:
[----:B------:R-:W-:Y:S05]  /*0260*/  BSYNC B1 ;  /* 0x0000000000017941 */ /* 0x000fea0003800000 */
.L_x_15111:
[-C--:B------:R-:W-:Y:S01]  /*0270*/  IMAD R5, R7, R6.reuse, RZ ;  /* 0x0000000607057224 */ /* 0x080fe200078e02ff */
[----:B------:R-:W-:Y:S01]  /*0280*/  BSSY B1, `(.L_x_15113) ;  /* 0x0000015000017945 */ /* 0x000fe20003800000 */
[----:B------:R-:W-:-:S04]  /*0290*/  IMAD.WIDE.U32 R2, R6, R6, RZ ;  /* 0x0000000606027225 */ /* 0x000fc800078e00ff */
[----:B------:R-:W-:-:S04]  /*02a0*/  IMAD R5, R6, R7, R5 ;  /* 0x0000000706057224 */ /* 0x000fc800078e0205 */
[----:B------:R-:W-:-:S06]  /*02b0*/  IMAD.IADD R3, R3, 0x1, R5 ;  /* 0x0000000103037824 */ /* 0x000fcc00078e0205 */
        /* <DEDUP_REMOVED lines=14> */
[----:B-----5:R-:W-:Y:S05]  /*03a0*/  CALL.REL.NOINC `($__internal_39_$__cuda_sm20_dblrcp_rn_slowpath_v3) ;  /* 0x0000001c00e07944 */ /* 0x020fea0003c00000 */
[----:B------:R-:W-:Y:S01]  /*03b0*/  MOV R24, R2 ;  /* 0x0000000200187202 */ /* 0x000fe20000000f00 */
[----:B------:R-:W-:-:S07]  /*03c0*/  IMAD.MOV.U32 R25, RZ, RZ, R3 ;  /* 0x000000ffff197224 */ /* 0x000fce00078e0003 */
.L_x_15114:
[----:B------:R-:W-:Y:S05]  /*03d0*/  BSYNC B1 ;  /* 0x0000000000017941 */ /* 0x000fea0003800000 */
.L_x_15113:
[-C--:B-----5:R-:W-:Y:S01]  /*03e0*/  IMAD R5, R17, R16.reuse, RZ ;  /* 0x0000001011057224 */ /* 0x0a0fe200078e02ff */
        /* <DEDUP_REMOVED lines=18> */
[----:B------:R-:W-:Y:S05]  /*0510*/  CALL.REL.NOINC `($__internal_39_$__cuda_sm20_dblrcp_rn_slowpath_v3) ;  /* 0x0000001c00847944 */ /* 0x000fea0003c00000 */
[----:B------:R-:W-:Y:S01]  /*0520*/  MOV R22, R2 ;  /* 0x0000000200167202 */ /* 0x000fe20000000f00 */
[----:B------:R-:W-:-:S07]  /*0530*/  IMAD.MOV.U32 R23, RZ, RZ, R3 ;  /* 0x000000ffff177224 */ /* 0x000fce00078e0003 */
.L_x_15116:
[----:B------:R-:W-:Y:S05]  /*0540*/  BSYNC B1 ;  /* 0x0000000000017941 */ /* 0x000fea0003800000 */
.L_x_15115:
        /* <DEDUP_REMOVED lines=22> */
.L_x_15118:
[----:B------:R-:W-:Y:S05]  /*06b0*/  BSYNC B1 ;  /* 0x0000000000017941 */ /* 0x000fea0003800000 */
.L_x_15117:
        /* <DEDUP_REMOVED lines=22> */
.L_x_15120:
[----:B------:R-:W-:Y:S05]  /*0820*/  BSYNC B1 ;  /* 0x0000000000017941 */ /* 0x000fea0003800000 */
.L_x_15119:
        /* <DEDUP_REMOVED lines=22> */
.L_x_15122:
[----:B------:R-:W-:Y:S05]  /*0990*/  BSYNC B1 ;  /* 0x0000000000017941 */ /* 0x000fea0003800000 */
.L_x_15121:
        /* <DEDUP_REMOVED lines=22> */
.L_x_15124:
[----:B------:R-:W-:Y:S05]  /*0b00*/  BSYNC B1 ;  /* 0x0000000000017941 */ /* 0x000fea0003800000 */
.L_x_15123:
[-C--:B------:R-:W-:Y:S01]  /*0b10*/  IMAD R5, R11, R10.reuse, RZ ;  /* 0x0000000a0b057224 */ /* 0x080fe200078e02ff */
        /* <DEDUP_REMOVED lines=18> */
[----:B------:R-:W-:Y:S05]  /*0c40*/  CALL.REL.NOINC `($__internal_39_$__cuda_sm20_dblrcp_rn_slowpath_v3) ;  /* 0x0000001400b87944 */ /* 0x000fea0003c00000 */
[----:B------:R-:W-:Y:S01]  /*0c50*/  MOV R10, R2 ;  /* 0x00000002000a7202 */ /* 0x000fe20000000f00 */
[----:B------:R-:W-:-:S07]  /*0c60*/  IMAD.MOV.U32 R11, RZ, RZ, R3 ;  /* 0x000000ffff0b7224 */ /* 0x000fce00078e0003 */
.L_x_15126:
[----:B------:R-:W-:Y:S05]  /*0c70*/  BSYNC B1 ;  /* 0x0000000000017941 */ /* 0x000fea0003800000 */
.L_x_15125:
[----:B------:R-:W0:Y:S01]  /*0c80*/  LDC.64 R2, c[0x0][0x220] ;  /* 0x00008800ff027b82 */ /* 0x000e220000000a00 */
[----:B------:R-:W-:Y:S08]  /*0c90*/  F2I.S64.F64.TRUNC R18, R16 ;  /* 0x0000001000127311 */ /* 0x000ff0000030d900 */
[----:B------:R-:W-:Y:S08]  /*0ca0*/  F2I.S64.F64.TRUNC R14, R12 ;  /* 0x0000000c000e7311 */ /* 0x000ff0000030d900 */
[----:B------:R-:W-:Y:S01]  /*0cb0*/  F2I.S64.F64.TRUNC R30, R24 ;  /* 0x00000018001e7311 */ /* 0x000fe2000030d900 */
[----:B0-----:R-:W-:-:S07]  /*0cc0*/  IMAD.WIDE.U32 R2, R34, 0x8, R2 ;  /* 0x0000000822027825 */ /* 0x001fce00078e0002 */
[----:B------:R-:W0:Y:S01]  /*0cd0*/  F2I.S64.F64.TRUNC R28, R28 ;  /* 0x0000001c001c7311 */ /* 0x000e22000030d900 */
[----:B------:R-:W-:-:S07]  /*0ce0*/  IMAD.WIDE R2, R32, 0x10, R2 ;  /* 0x0000001020027825 */ /* 0x000fce00078e0202 */
[----:B------:R-:W1:Y:S01]  /*0cf0*/  F2I.S64.F64.TRUNC R16, R22 ;  /* 0x0000001600107311 */ /* 0x000e62000030d900 */
[----:B0-----:R-:W-:Y:S07]  /*0d00*/  STG.E.128 desc[UR4][R2.64], R28 ;  /* 0x0000001c02007986 */ /* 0x001fee000c101d04 */
[----:B------:R-:W0:Y:S01]  /*0d10*/  F2I.S64.F64.TRUNC R12, R6 ;  /* 0x00000006000c7311 */ /* 0x000e22000030d900 */
[----:B-1----:R-:W-:Y:S07]  /*0d20*/  STG.E.128 desc[UR4][R2.64+0x800], R16 ;  /* 0x0008001002007986 */ /* 0x002fee000c101d04 */
[----:B------:R-:W-:Y:S01]  /*0d30*/  F2I.S64.F64.TRUNC R10, R10 ;  /* 0x0000000a000a7311 */ /* 0x000fe2000030d900 */
[----:B0-----:R-:W-:Y:S07]  /*0d40*/  STG.E.128 desc[UR4][R2.64+0x1000], R12 ;  /* 0x0010000c02007986 */ /* 0x001fee000c101d04 */
[----:B------:R-:W0:Y:S02]  /*0d50*/  F2I.S64.F64.TRUNC R8, R8 ;  /* 0x0000000800087311 */ /* 0x000e24000030d900 */
[----:B0-----:R-:W-:Y:S01]  /*0d60*/  STG.E.128 desc[UR4][R2.64+0x1800], R8 ;  /* 0x0018000802007986 */ /* 0x001fe2000c101d04 */
[----:B------:R-:W-:Y:S05]  /*0d70*/  EXIT ;  /* 0x000000000000794d */ /* 0x000fea0003800000 */
.L_x_15110:
[----:B------:R-:W0:Y:S01]  /*0d80*/  S2R R6, SR_TID.X ;  /* 0x0000000000067919 */ /* 0x000e220000002100 */
[----:B------:R-:W-:Y:S02]  /*0d90*/  CS2R R8, SRZ ;  /* 0x0000000000087805 */ /* 0x000fe4000001ff00 */
[----:B0-----:R-:W-:Y:S02]  /*0da0*/  ISETP.GE.AND P0, PT, R6, R7, PT ;  /* 0x000000070600720c */ /* 0x001fe40003f06270 */
[----:B------:R-:W-:-:S11]  /*0db0*/  MOV R0, R6 ;  /* 0x0000000600007202 */ /* 0x000fd60000000f00 */
[----:B------:R-:W-:Y:S01]  /*0dc0*/  @!P0 VIADD R0, R6, 0x80 ;  /* 0x0000008006008836 */ /* 0x000fe20000000000 */
[----:B------:R-:W0:Y:S04]  /*0dd0*/  @!P0 LDC.64 R4, c[0x0][0x228] ;  /* 0x00008a00ff048b82 */ /* 0x000e280000000a00 */
[----:B------:R-:W-:-:S13]  /*0de0*/  ISETP.GE.AND P6, PT, R0, R7, PT ;  /* 0x000000070000720c */ /* 0x000fda0003fc6270 */
[----:B------:R-:W-:Y:S01]  /*0df0*/  @!P6 IADD3 R3, R34, R0, RZ ;  /* 0x000000002203e210 */ /* 0x000fe20007ffe0ff */
[----:B------:R-:W-:Y:S01]  /*0e00*/  @!P6 VIADD R0, R0, 0x80 ;  /* 0x000000800000e836 */ /* 0x000fe20000000000 */
[----:B------:R-:W1:Y:S04]  /*0e10*/  @!P6 LDC.64 R10, c[0x0][0x228] ;  /* 0x00008a00ff0aeb82 */ /* 0x000e680000000a00 */
[----:B------:R-:W-:-:S13]  /*0e20*/  ISETP.GE.AND P5, PT, R0, R7, PT ;  /* 0x000000070000720c */ /* 0x000fda0003fa6270 */
[----:B------:R-:W-:Y:S01]  /*0e30*/  @!P5 IADD3 R29, R34, R0, RZ ;  /* 0x00000000221dd210 */ /* 0x000fe20007ffe0ff */
[----:B------:R-:W-:Y:S01]  /*0e40*/  @!P5 VIADD R0, R0, 0x80 ;  /* 0x000000800000d836 */ /* 0x000fe20000000000 */
[----:B------:R-:W2:Y:S04]  /*0e50*/  @!P5 LDC.64 R26, c[0x0][0x228] ;  /* 0x00008a00ff1adb82 */ /* 0x000ea80000000a00 */
[----:B------:R-:W-:Y:S01]  /*0e60*/  ISETP.GE.AND P4, PT, R0, R7, PT ;  /* 0x000000070000720c */ /* 0x000fe20003f86270 */
[----:B-1----:R-:W-:-:S05]  /*0e70*/  @!P6 IMAD.WIDE.U32 R10, R3, 0x8, R10 ;  /* 0x00000008030ae825 */ /* 0x002fca00078e000a */
[----:B------:R1:W5:Y:S07]  /*0e80*/  @!P6 LDG.E.64 R8, desc[UR4][R10.64] ;  /* 0x000000040a08e981 */ /* 0x00036e000c1e1b00 */
[----:B------:R-:W-:Y:S01]  /*0e90*/  @!P4 IADD3 R33, R34, R0, RZ ;  /* 0x000000002221c210 */ /* 0x000fe20007ffe0ff */
[----:B------:R-:W-:Y:S01]  /*0ea0*/  @!P4 VIADD R0, R0, 0x80 ;  /* 0x000000800000c836 */ /* 0x000fe20000000000 */
[----:B------:R-:W3:Y:S04]  /*0eb0*/  @!P4 LDC.64 R12, c[0x0][0x228] ;  /* 0x00008a00ff0ccb82 */ /* 0x000ee80000000a00 */
[----:B------:R-:W-:-:S13]  /*0ec0*/  ISETP.GE.AND P3, PT, R0, R7, PT ;  /* 0x000000070000720c */ /* 0x000fda0003f66270 */
[----:B------:R-:W-:Y:S01]  /*0ed0*/  @!P3 IADD3 R25, R34, R0, RZ ;  /* 0x000000002219b210 */ /* 0x000fe20007ffe0ff */
[----:B------:R-:W-:Y:S01]  /*0ee0*/  @!P3 VIADD R0, R0, 0x80 ;  /* 0x000000800000b836 */ /* 0x000fe20000000000 */
[----:B------:R-:W4:Y:S04]  /*0ef0*/  @!P3 LDC.64 R2, c[0x0][0x228] ;  /* 0x00008a00ff02bb82 */ /* 0x000f280000000a00 */
[----:B------:R-:W-:-:S13]  /*0f00*/  ISETP.GE.AND P2, PT, R0, R7, PT ;  /* 0x000000070000720c */ /* 0x000fda0003f46270 */
[----:B------:R-:W-:Y:S01]  /*0f10*/  @!P2 IADD3 R23, R34, R0, RZ ;  /* 0x000000002217a210 */ /* 0x000fe20007ffe0ff */
[----:B------:R-:W-:Y:S01]  /*0f20*/  @!P2 VIADD R0, R0, 0x80 ;  /* 0x000000800000a836 */ /* 0x000fe20000000000 */
[----:B------:R-:W0:Y:S04]  /*0f30*/  @!P2 LDC.64 R20, c[0x0][0x228] ;  /* 0x00008a00ff14ab82 */ /* 0x000e280000000a00 */
[----:B------:R-:W-:-:S13]  /*0f40*/  ISETP.GE.AND P1, PT, R0, R7, PT ;  /* 0x000000070000720c */ /* 0x000fda0003f26270 */
[----:B------:R-:W-:Y:S01]  /*0f50*/  @!P1 IADD3 R19, R34, R0, RZ ;  /* 0x0000000022139210 */ /* 0x000fe20007ffe0ff */
[----:B------:R-:W-:Y:S01]  /*0f60*/  @!P1 VIADD R0, R0, 0x80 ;  /* 0x0000008000009836 */ /* 0x000fe20000000000 */
[----:B------:R-:W0:Y:S04]  /*0f70*/  @!P1 LDC.64 R16, c[0x0][0x228] ;  /* 0x00008a00ff109b82 */ /* 0x000e280000000a00 */
[----:B------:R-:W-:-:S13]  /*0f80*/  ISETP.GE.AND P6, PT, R0, R7, PT ;  /* 0x000000070000720c */ /* 0x000fda0003fc6270 */
[----:B------:R-:W0:Y:S01]  /*0f90*/  @!P6 LDC.64 R14, c[0x0][0x228] ;  /* 0x00008a00ff0eeb82 */ /* 0x000e220000000a00 */
[----:B--2---:R-:W-:Y:S01]  /*0fa0*/  @!P5 IMAD.WIDE.U32 R26, R29, 0x8, R26 ;  /* 0x000000081d1ad825 */ /* 0x004fe200078e001a */
[----:B------:R-:W-:-:S03]  /*0fb0*/  @!P6 IADD3 R31, R34, R0, RZ ;  /* 0x00000000221fe210 */ /* 0x000fc60007ffe0ff */
[----:B------:R-:W-:Y:S02]  /*0fc0*/  @!P0 IMAD.IADD R29, R34, 0x1, R6 ;  /* 0x00000001221d8824 */ /* 0x000fe400078e0206 */
[----:B----4-:R-:W-:Y:S01]  /*0fd0*/  @!P3 IMAD.WIDE.U32 R2, R25, 0x8, R2 ;  /* 0x000000081902b825 */ /* 0x010fe200078e0002 */
[----:B-1----:R-:W-:-:S03]  /*0fe0*/  CS2R R10, SRZ ;  /* 0x00000000000a7805 */ /* 0x002fc6000001ff00 */
[----:B---3--:R-:W-:Y:S01]  /*0ff0*/  @!P4 IMAD.WIDE.U32 R32, R33, 0x8, R12 ;  /* 0x000000082120c825 */ /* 0x008fe200078e000c */
[----:B------:R-:W-:Y:S02]  /*1000*/  CS2R R12, SRZ ;  /* 0x00000000000c7805 */ /* 0x000fe4000001ff00 */
[----:B------:R1:W5:Y:S01]  /*1010*/  @!P5 LDG.E.64 R10, desc[UR4][R26.64] ;  /* 0x000000041a0ad981 */ /* 0x000362000c1e1b00 */
[----:B0-----:R-:W-:Y:S01]  /*1020*/  @!P2 IMAD.WIDE.U32 R20, R23, 0x8, R20 ;  /* 0x000000081714a825 */ /* 0x001fe200078e0014 */
[----:B------:R-:W-:Y:S02]  /*1030*/  CS2R R22, SRZ ;  /* 0x0000000000167805 */ /* 0x000fe4000001ff00 */
[----:B------:R1:W5:Y:S01]  /*1040*/  @!P4 LDG.E.64 R12, desc[UR4][R32.64] ;  /* 0x00000004200cc981 */ /* 0x000362000c1e1b00 */
[----:B------:R-:W-:Y:S01]  /*1050*/  @!P1 IMAD.WIDE.U32 R24, R19, 0x8, R16 ;  /* 0x0000000813189825 */ /* 0x000fe200078e0010 */
[----:B------:R-:W-:Y:S02]  /*1060*/  CS2R R16, SRZ ;  /* 0x0000000000107805 */ /* 0x000fe4000001ff00 */
[----:B------:R-:W-:Y:S01]  /*1070*/  CS2R R18, SRZ ;  /* 0x0000000000127805 */ /* 0x000fe2000001ff00 */
[----:B------:R-:W-:Y:S01]  /*1080*/  @!P0 IMAD.WIDE.U32 R28, R29, 0x8, R4 ;  /* 0x000000081d1c8825 */ /* 0x000fe200078e0004 */
[----:B------:R-:W-:-:S02]  /*1090*/  CS2R R4, SRZ ;  /* 0x0000000000047805 */ /* 0x000fc4000001ff00 */
[----:B------:R1:W5:Y:S01]  /*10a0*/  @!P2 LDG.E.64 R16, desc[UR4][R20.64] ;  /* 0x000000041410a981 */ /* 0x000362000c1e1b00 */
[----:B------:R-:W-:Y:S01]  /*10b0*/  @!P6 IMAD.WIDE.U32 R30, R31, 0x8, R14 ;  /* 0x000000081f1ee825 */ /* 0x000fe200078e000e */
[----:B------:R-:W-:Y:S02]  /*10c0*/  CS2R R14, SRZ ;  /* 0x00000000000e7805 */ /* 0x000fe4000001ff00 */
[----:B------:R1:W5:Y:S04]  /*10d0*/  @!P1 LDG.E.64 R18, desc[UR4][R24.64] ;  /* 0x0000000418129981 */ /* 0x000368000c1e1b00 */
[----:B------:R1:W5:Y:S04]  /*10e0*/  @!P3 LDG.E.64 R14, desc[UR4][R2.64] ;  /* 0x00000004020eb981 */ /* 0x000368000c1e1b00 */
[----:B------:R1:W5:Y:S04]  /*10f0*/  @!P6 LDG.E.64 R22, desc[UR4][R30.64] ;  /* 0x000000041e16e981 */ /* 0x000368000c1e1b00 */
[----:B------:R1:W5:Y:S01]  /*1100*/  @!P0 LDG.E.64 R4, desc[UR4][R28.64] ;  /* 0x000000041c048981 */ /* 0x000362000c1e1b00 */
[----:B------:R-:W-:Y:S04]  /*1110*/  BSSY B1, `(.L_x_15127) ;  /* 0x000001a000017945 */ /* 0x000fe80003800000 */
        /* <DEDUP_REMOVED lines=23> */
.L_x_15130:
[----:B------:R-:W-:Y:S05]  /*1290*/  BSYNC B2 ;  /* 0x0000000000027941 */ /* 0x000fea0003800000 */
.L_x_15129:
[----:B------:R-:W0:Y:S02]  /*12a0*/  F2I.S64.F64.TRUNC R32, R32 ;  /* 0x0000002000207311 */ /* 0x000e24000030d900 */
.L_x_15128:
[----:B------:R-:W-:Y:S05]  /*12b0*/  BSYNC B1 ;  /* 0x0000000000017941 */ /* 0x000fea0003800000 */
.L_x_15127:
[----:B------:R-:W-:Y:S01]  /*12c0*/  IADD3 R35, R6, 0x80, RZ ;  /* 0x0000008006237810 */ /* 0x000fe20007ffe0ff */
[----:B------:R-:W-:Y:S03]  /*12d0*/  BSSY B1, `(.L_x_15131) ;  /* 0x000001b000017945 */ /* 0x000fe60003800000 */
[----:B------:R-:W-:-:S13]  /*12e0*/  ISETP.GE.AND P1, PT, R35, R7, PT ;  /* 0x000000072300720c */ /* 0x000fda0003f26270 */
[----:B------:R-:W-:Y:S05]  /*12f0*/  @P1 BRA `(.L_x_15132) ;  /* 0x0000000000601947 */ /* 0x000fea0003800000 */
[-C--:B-----5:R-:W-:Y:S01]  /*1300*/  IMAD R5, R9, R8.reuse, RZ ;  /* 0x0000000809057224 */ /* 0x0a0fe200078e02ff */
[----:B------:R-:W-:Y:S01]  /*1310*/  BSSY B2, `(.L_x_15133) ;  /* 0x0000015000027945 */ /* 0x000fe20003800000 */
[----:B-1----:R-:W-:-:S04]  /*1320*/  IMAD.WIDE.U32 R2, R8, R8, RZ ;  /* 0x0000000808027225 */ /* 0x002fc800078e00ff */
[----:B------:R-:W-:-:S04]  /*1330*/  IMAD R5, R8, R9, R5 ;  /* 0x0000000908057224 */ /* 0x000fc800078e0205 */
        /* <DEDUP_REMOVED lines=15> */
[----:B0-----:R-:W-:Y:S05]  /*1430*/  CALL.REL.NOINC `($__internal_39_$__cuda_sm20_dblrcp_rn_slowpath_v3) ;  /* 0x0000000c00bc7944 */ /* 0x001fea0003c00000 */
[----:B------:R-:W-:Y:S01]  /*1440*/  IMAD.MOV.U32 R30, RZ, RZ, R2 ;  /* 0x000000ffff1e7224 */ /* 0x000fe200078e0002 */
[----:B------:R-:W-:-:S07]  /*1450*/  MOV R31, R3 ;  /* 0x00000003001f7202 */ /* 0x000fce0000000f00 */
.L_x_15134:
[----:B------:R-:W-:Y:S05]  /*1460*/  BSYNC B2 ;  /* 0x0000000000027941 */ /* 0x000fea0003800000 */
.L_x_15133:
[----:B------:R-:W2:Y:S02]  /*1470*/  F2I.S64.F64.TRUNC R30, R30 ;  /* 0x0000001e001e7311 */ /* 0x000ea4000030d900 */
.L_x_15132:
[----:B------:R-:W-:Y:S05]  /*1480*/  BSYNC B1 ;  /* 0x0000000000017941 */ /* 0x000fea0003800000 */
.L_x_15131:
[----:B------:R-:W-:Y:S01]  /*1490*/  VIADD R0, R6, 0x100 ;  /* 0x0000010006007836 */ /* 0x000fe20000000000 */
[----:B------:R-:W-:Y:S04]  /*14a0*/  BSSY B1, `(.L_x_15135) ;  /* 0x000001b000017945 */ /* 0x000fe80003800000 */
[----:B------:R-:W-:-:S13]  /*14b0*/  ISETP.GE.AND P1, PT, R0, R7, PT ;  /* 0x000000070000720c */ /* 0x000fda0003f26270 */
[----:B------:R-:W-:Y:S05]  /*14c0*/  @P1 BRA `(.L_x_15136) ;  /* 0x0000000000601947 */ /* 0x000fea0003800000 */
[-C--:B-----5:R-:W-:Y:S01]  /*14d0*/  IMAD R5, R11, R10.reuse, RZ ;  /* 0x0000000a0b057224 */ /* 0x0a0fe200078e02ff */
[----:B------:R-:W-:Y:S01]  /*14e0*/  BSSY B2, `(.L_x_15137) ;  /* 0x0000015000027945 */ /* 0x000fe20003800000 */
[----:B-1----:R-:W-:-:S04]  /*14f0*/  IMAD.WIDE.U32 R2, R10, R10, RZ ;  /* 0x0000000a0a027225 */ /* 0x002fc800078e00ff */
[----:B------:R-:W-:-:S05]  /*1500*/  IMAD R5, R10, R11, R5 ;  /* 0x0000000b0a057224 */ /* 0x000fca00078e0205 */
[----:B------:R-:W-:-:S06]  /*1510*/  IADD3 R3, R3, R5, RZ ;  /* 0x0000000503037210 */ /* 0x000fcc0007ffe0ff */
        /* <DEDUP_REMOVED lines=14> */
[----:B0-2---:R-:W-:Y:S05]  /*1600*/  CALL.REL.NOINC `($__internal_39_$__cuda_sm20_dblrcp_rn_slowpath_v3) ;  /* 0x0000000c00487944 */ /* 0x005fea0003c00000 */
[----:B------:R-:W-:Y:S01]  /*1610*/  MOV R28, R2 ;  /* 0x00000002001c7202 */ /* 0x000fe20000000f00 */
[----:B------:R-:W-:-:S07]  /*1620*/  IMAD.MOV.U32 R29, RZ, RZ, R3 ;  /* 0x000000ffff1d7224 */ /* 0x000fce00078e0003 */
.L_x_15138:
[----:B------:R-:W-:Y:S05]  /*1630*/  BSYNC B2 ;  /* 0x0000000000027941 */ /* 0x000fea0003800000 */
.L_x_15137:
[----:B------:R-:W3:Y:S02]  /*1640*/  F2I.S64.F64.TRUNC R28, R28 ;  /* 0x0000001c001c7311 */ /* 0x000ee4000030d900 */
.L_x_15136:
[----:B------:R-:W-:Y:S05]  /*1650*/  BSYNC B1 ;  /* 0x0000000000017941 */ /* 0x000fea0003800000 */
.L_x_15135:
        /* <DEDUP_REMOVED lines=23> */
[----:B0-23--:R-:W-:Y:S05]  /*17d0*/  CALL.REL.NOINC `($__internal_39_$__cuda_sm20_dblrcp_rn_slowpath_v3) ;  /* 0x0000000800d47944 */ /* 0x00dfea0003c00000 */
[----:B------:R-:W-:Y:S01]  /*17e0*/  IMAD.MOV.U32 R24, RZ, RZ, R2 ;  /* 0x000000ffff187224 */ /* 0x000fe200078e0002 */
[----:B------:R-:W-:-:S07]  /*17f0*/  MOV R25, R3 ;  /* 0x0000000300197202 */ /* 0x000fce0000000f00 */
.L_x_15142:
[----:B------:R-:W-:Y:S05]  /*1800*/  BSYNC B2 ;  /* 0x0000000000027941 */ /* 0x000fea0003800000 */
.L_x_15141:
[----:B------:R-:W4:Y:S02]  /*1810*/  F2I.S64.F64.TRUNC R24, R24 ;  /* 0x0000001800187311 */ /* 0x000f24000030d900 */
.L_x_15140:
[----:B------:R-:W-:Y:S05]  /*1820*/  BSYNC B1 ;  /* 0x0000000000017941 */ /* 0x000fea0003800000 */
.L_x_15139:
        /* <DEDUP_REMOVED lines=23> */
[----:B0-234-:R-:W-:Y:S05]  /*19a0*/  CALL.REL.NOINC `($__internal_39_$__cuda_sm20_dblrcp_rn_slowpath_v3) ;  /* 0x0000000800607944 */ /* 0x01dfea0003c00000 */
[----:B------:R-:W-:Y:S01]  /*19b0*/  MOV R12, R2 ;  /* 0x00000002000c7202 */ /* 0x000fe20000000f00 */
[----:B------:R-:W-:-:S07]  /*19c0*/  IMAD.MOV.U32 R13, RZ, RZ, R3 ;  /* 0x000000ffff0d7224 */ /* 0x000fce00078e0003 */
.L_x_15146:
[----:B------:R-:W-:Y:S05]  /*19d0*/  BSYNC B2 ;  /* 0x0000000000027941 */ /* 0x000fea0003800000 */
.L_x_15145:
[----:B------:R-:W1:Y:S02]  /*19e0*/  F2I.S64.F64.TRUNC R12, R12 ;  /* 0x0000000c000c7311 */ /* 0x000e64000030d900 */
.L_x_15144:
[----:B------:R-:W-:Y:S05]  /*19f0*/  BSYNC B1 ;  /* 0x0000000000017941 */ /* 0x000fea0003800000 */
.L_x_15143:
        /* <DEDUP_REMOVED lines=23> */
[----:B0-234-:R-:W-:Y:S05]  /*1b70*/  CALL.REL.NOINC `($__internal_39_$__cuda_sm20_dblrcp_rn_slowpath_v3) ;  /* 0x0000000400ec7944 */ /* 0x01dfea0003c00000 */
[----:B------:R-:W-:Y:S01]  /*1b80*/  IMAD.MOV.U32 R10, RZ, RZ, R2 ;  /* 0x000000ffff0a7224 */ /* 0x000fe200078e0002 */
[----:B------:R-:W-:-:S07]  /*1b90*/  MOV R11, R3 ;  /* 0x00000003000b7202 */ /* 0x000fce0000000f00 */
.L_x_15150:
[----:B------:R-:W-:Y:S05]  /*1ba0*/  BSYNC B2 ;  /* 0x0000000000027941 */ /* 0x000fea0003800000 */
.L_x_15149:
[----:B------:R-:W1:Y:S02]  /*1bb0*/  F2I.S64.F64.TRUNC R10, R10 ;  /* 0x0000000a000a7311 */ /* 0x000e64000030d900 */
.L_x_15148:
[----:B------:R-:W-:Y:S05]  /*1bc0*/  BSYNC B1 ;  /* 0x0000000000017941 */ /* 0x000fea0003800000 */
.L_x_15147:
        /* <DEDUP_REMOVED lines=26> */
.L_x_15154:
[----:B------:R-:W-:Y:S05]  /*1d70*/  BSYNC B2 ;  /* 0x0000000000027941 */ /* 0x000fea0003800000 */
.L_x_15153:
[----:B------:R-:W1:Y:S02]  /*1d80*/  F2I.S64.F64.TRUNC R8, R8 ;  /* 0x0000000800087311 */ /* 0x000e64000030d900 */
.L_x_15152:
[----:B------:R-:W-:Y:S05]  /*1d90*/  BSYNC B1 ;  /* 0x0000000000017941 */ /* 0x000fea0003800000 */
.L_x_15151:
        /* <DEDUP_REMOVED lines=26> */
.L_x_15158:
[----:B------:R-:W-:Y:S05]  /*1f40*/  BSYNC B2 ;  /* 0x0000000000027941 */ /* 0x000fea0003800000 */
.L_x_15157:
[----:B------:R1:W0:Y:S02]  /*1f50*/  F2I.S64.F64.TRUNC R2, R14 ;  /* 0x0000000e00027311 */ /* 0x000224000030d900 */
.L_x_15156:
[----:B------:R-:W-:Y:S05]  /*1f60*/  BSYNC B1 ;  /* 0x0000000000017941 */ /* 0x000fea0003800000 */
.L_x_15155:
[----:B-1---5:R-:W1:Y:S01]  /*1f70*/  @!P0 S2R R15, SR_TID.X ;  /* 0x00000000000f8919 */ /* 0x022e620000002100 */
[----:B------:R-:W2:Y:S01]  /*1f80*/  @!P0 LDC.64 R4, c[0x0][0x220] ;  /* 0x00008800ff048b82 */ /* 0x000ea20000000a00 */
[----:B------:R-:W-:Y:S01]  /*1f90*/  @!P0 MOV R6, R35 ;  /* 0x0000002300068202 */ /* 0x000fe20000000f00 */
[----:B------:R-:W-:Y:S04]  /*1fa0*/  BSSY B0, `(.L_x_15159) ;  /* 0x0000030000007945 */ /* 0x000fe80003800000 */
[----:B------:R-:W-:Y:S01]  /*1fb0*/  BSSY B1, `(.L_x_15160) ;  /* 0x0000028000017945 */ /* 0x000fe20003800000 */
[----:B-1----:R-:W-:-:S04]  /*1fc0*/  @!P0 IMAD.IADD R15, R34, 0x1, R15 ;  /* 0x00000001220f8824 */ /* 0x002fc800078e020f */
[----:B--2---:R-:W-:-:S05]  /*1fd0*/  @!P0 IMAD.WIDE.U32 R4, R15, 0x8, R4 ;  /* 0x000000080f048825 */ /* 0x004fca00078e0004 */
[----:B0-----:R0:W-:Y:S01]  /*1fe0*/  @!P0 STG.E.64 desc[UR4][R4.64], R32 ;  /* 0x0000002004008986 */ /* 0x0011e2000c101b04 */
[----:B------:R-:W-:-:S13]  /*1ff0*/  ISETP.GE.AND P0, PT, R6, R7, PT ;  /* 0x000000070600720c */ /* 0x000fda0003f06270 */
[----:B0-----:R-:W-:Y:S05]  /*2000*/  @P0 BRA `(.L_x_15161) ;  /* 0x0000000000300947 */ /* 0x001fea0003800000 */
[----:B------:R-:W0:Y:S01]  /*2010*/  LDC.64 R4, c[0x0][0x220] ;  /* 0x00008800ff047b82 */ /* 0x000e220000000a00 */
[----:B------:R-:W-:Y:S01]  /*2020*/  IMAD.IADD R15, R34, 0x1, R6 ;  /* 0x00000001220f7824 */ /* 0x000fe200078e0206 */
[----:B------:R-:W-:-:S04]  /*2030*/  IADD3 R6, R6, 0x80, RZ ;  /* 0x0000008006067810 */ /* 0x000fc80007ffe0ff */
        /* <DEDUP_REMOVED lines=8> */
[----:B---3--:R0:W-:Y:S02]  /*20c0*/  STG.E.64 desc[UR4][R4.64], R28 ;  /* 0x0000001c04007986 */ /* 0x0081e4000c101b04 */
.L_x_15161:
[----:B------:R-:W-:-:S13]  /*20d0*/  ISETP.GE.AND P0, PT, R6, R7, PT ;  /* 0x000000070600720c */ /* 0x000fda0003f06270 */
[----:B------:R-:W-:Y:S05]  /*20e0*/  @P0 BRA `(.L_x_15163) ;  /* 0x0000000000300947 */ /* 0x000fea0003800000 */
[----:B0-----:R-:W0:Y:S01]  /*20f0*/  LDC.64 R4, c[0x0][0x220] ;  /* 0x00008800ff047b82 */ /* 0x001e220000000a00 */
[----:B------:R-:W-:Y:S01]  /*2100*/  IMAD.IADD R15, R34, 0x1, R6 ;  /* 0x00000001220f7824 */ /* 0x000fe200078e0206 */
[----:B------:R-:W-:-:S03]  /*2110*/  IADD3 R6, R6, 0x80, RZ ;  /* 0x0000008006067810 */ /* 0x000fc60007ffe0ff */
[----:B0-----:R-:W-:-:S05]  /*2120*/  IMAD.WIDE.U32 R4, R15, 0x8, R4 ;  /* 0x000000080f047825 */ /* 0x001fca00078e0004 */
[----:B----4-:R1:W-:Y:S02]  /*2130*/  STG.E.64 desc[UR4][R4.64], R24 ;  /* 0x0000001804007986 */ /* 0x0103e4000c101b04 */
.L_x_15162:
[----:B------:R-:W-:-:S13]  /*2140*/  ISETP.GE.AND P0, PT, R6, R7, PT ;  /* 0x000000070600720c */ /* 0x000fda0003f06270 */
[----:B------:R-:W-:Y:S05]  /*2150*/  @P0 BRA `(.L_x_15164) ;  /* 0x0000000000340947 */ /* 0x000fea0003800000 */
[----:B01----:R-:W0:Y:S01]  /*2160*/  LDC.64 R4, c[0x0][0x220] ;  /* 0x00008800ff047b82 */ /* 0x003e220000000a00 */
[----:B------:R-:W-:Y:S01]  /*2170*/  IMAD.IADD R15, R34, 0x1, R6 ;  /* 0x00000001220f7824 */ /* 0x000fe200078e0206 */
[----:B------:R-:W-:-:S03]  /*2180*/  IADD3 R6, R6, 0x80, RZ ;  /* 0x0000008006067810 */ /* 0x000fc60007ffe0ff */
[----:B0-----:R-:W-:-:S05]  /*2190*/  IMAD.WIDE.U32 R4, R15, 0x8, R4 ;  /* 0x000000080f047825 */ /* 0x001fca00078e0004 */
[----:B------:R1:W-:Y:S02]  /*21a0*/  STG.E.64 desc[UR4][R4.64], R12 ;  /* 0x0000000c04007986 */ /* 0x0003e4000c101b04 */
.L_x_15163:
        /* <DEDUP_REMOVED lines=8> */
.L_x_15164:
[----:B------:R-:W-:Y:S05]  /*2230*/  BSYNC B1 ;  /* 0x0000000000017941 */ /* 0x000fea0003800000 */
.L_x_15160:
[----:B------:R-:W-:-:S13]  /*2240*/  ISETP.GE.AND P0, PT, R6, R7, PT ;  /* 0x000000070600720c */ /* 0x000fda0003f06270 */
[----:B012---:R-:W0:Y:S01]  /*2250*/  @!P0 LDC.64 R4, c[0x0][0x220] ;  /* 0x00008800ff048b82 */ /* 0x007e220000000a00 */
[----:B------:R-:W-:Y:S01]  /*2260*/  @!P0 IMAD.IADD R11, R34, 0x1, R6 ;  /* 0x00000001220b8824 */ /* 0x000fe200078e0206 */
[----:B------:R-:W-:-:S03]  /*2270*/  @!P0 IADD3 R6, R6, 0x80, RZ ;  /* 0x0000008006068810 */ /* 0x000fc60007ffe0ff */
[----:B0-----:R-:W-:-:S05]  /*2280*/  @!P0 IMAD.WIDE.U32 R4, R11, 0x8, R4 ;  /* 0x000000080b048825 */ /* 0x001fca00078e0004 */
[----:B------:R2:W-:Y:S02]  /*2290*/  @!P0 STG.E.64 desc[UR4][R4.64], R8 ;  /* 0x0000000804008986 */ /* 0x0005e4000c101b04 */
.L_x_15165:
[----:B------:R-:W-:Y:S05]  /*22a0*/  BSYNC B0 ;  /* 0x0000000000007941 */ /* 0x000fea0003800000 */
.L_x_15159:
[----:B------:R-:W-:Y:S05]  /*22b0*/  WARPSYNC.ALL ;  /* 0x0000000000007948 */ /* 0x000fea0003800000 */
[----:B------:R-:W-:-:S13]  /*22c0*/  ISETP.GE.AND P0, PT, R6, R7, PT ;  /* 0x000000070600720c */ /* 0x000fda0003f06270 */
[----:B------:R-:W-:Y:S05]  /*22d0*/  @P0 EXIT ;  /* 0x000000000000094d */ /* 0x000fea0003800000 */
[----:B012---:R-:W0:Y:S01]  /*22e0*/  LDC.64 R4, c[0x0][0x220] ;  /* 0x00008800ff047b82 */ /* 0x007e220000000a00 */
[----:B------:R-:W-:-:S04]  /*22f0*/  IMAD.IADD R7, R34, 0x1, R6 ;  /* 0x0000000122077824 */ /* 0x000fc800078e0206 */
[----:B0-----:R-:W-:-:S05]  /*2300*/  IMAD.WIDE.U32 R4, R7, 0x8, R4 ;  /* 0x0000000807047825 */ /* 0x001fca00078e0004 */
[----:B------:R-:W-:Y:S01]  /*2310*/  STG.E.64 desc[UR4][R4.64], R2 ;  /* 0x0000000204007986 */ /* 0x000fe2000c101b04 */
[----:B------:R-:W-:Y:S05]  /*2320*/  EXIT ;  /* 0x000000000000794d */ /* 0x000fea0003800000 */
        .weak           $__internal_39_$__cuda_sm20_dblrcp_rn_slowpath_v3
        .type           $__internal_39_$__cuda_sm20_dblrcp_rn_slowpath_v3,@function
        .size           $__internal_39_$__cuda_sm20_dblrcp_rn_slowpath_v3,(.L_x_71481 - $__internal_39_$__cuda_sm20_dblrcp_rn_slowpath_v3)
$__internal_39_$__cuda_sm20_dblrcp_rn_slowpath_v3:
[----:B------:R-:W-:Y:S01]  /*2330*/  MOV R5, R3 ;  /* 0x0000000300057202 */ /* 0x000fe20000000f00 */
        /* <DEDUP_REMOVED lines=25> */
.L_x_15169:
        /* <DEDUP_REMOVED lines=9> */
.L_x_15167:
[----:B------:R-:W-:Y:S02]  /*2560*/  LOP3.LUT R21, R5, 0x80000, RZ, 0xfc, !PT ;  /* 0x0008000005157812 */ /* 0x000fe400078efcff */
[----:B------:R-:W-:-:S07]  /*2570*/  MOV R20, R4 ;  /* 0x0000000400147202 */ /* 0x000fce0000000f00 */
.L_x_15168:
[----:B------:R-:W-:Y:S05]  /*2580*/  BSYNC B0 ;  /* 0x0000000000007941 */ /* 0x000fea0003800000 */
.L_x_15166:
[----:B------:R-:W-:Y:S01]  /*2590*/  HFMA2.MMA R5, -RZ, RZ, 0, 0 ;  /* 0x00000000ff057435 */ /* 0x000fe200000001ff */
[----:B------:R-:W-:Y:S01]  /*25a0*/  IMAD.MOV.U32 R4, RZ, RZ, R0 ;  /* 0x000000ffff047224 */ /* 0x000fe200078e0000 */
[----:B------:R-:W-:Y:S01]  /*25b0*/  MOV R3, R21 ;  /* 0x0000001500037202 */ /* 0x000fe20000000f00 */
[----:B------:R-:W-:-:S03]  /*25c0*/  IMAD.MOV.U32 R2, RZ, RZ, R20 ;  /* 0x000000ffff027224 */ /* 0x000fc600078e0014 */
[----:B------:R-:W-:Y:S05]  /*25d0*/  RET.REL.NODEC R4 `(_ZN2at6native29vectorized_elementwise_kernelILi2EZNS0_50_GLOBAL__N__2680c7bb_12_PowKernel_cu_7dd49032_316829pow_tensor_scalar_kernel_implIllEEvRNS_18TensorIteratorBaseET0_EUllE1_St5arrayIPcLm2EEEEviS6_T1_) ;  /* 0xffffffd804887950 */ /* 0x000fea0003c3ffff */
.L_x_15170:
        /* <DEDUP_REMOVED lines=10> */
.L_x_71481:


//--------------------- .text._ZN2at6native29vectorized_elementwise_kernelILi4EZNS0_50_GLOBAL__N__2680c7bb_12_PowKernel_cu_7dd49032_316829pow_tensor_scalar_kernel_implIllEEvRNS_18TensorIteratorBaseET0_EUllE1_St5arrayIPcLm2EEEEviS6_T1_ --------------------------
	.section	.text._ZN2at6native29vectorized_elementwise_kernelILi4EZNS0_50_GLOBAL__N__2680c7bb_12_PowKernel_cu_7dd49032_316829pow_tensor_scalar_kernel_implIllEEvRNS_18TensorIteratorBaseET0_EUllE1_St5arrayIPcLm2EEEEviS6_T1_,"ax",@progbits
	.align	128
        .global         _ZN2at6native29vectorized_elementwise_kernelILi4EZNS0_50_GLOBAL__N__2680c7bb_12_PowKernel_cu_7dd49032_316829pow_tensor_scalar_kernel_implIllEEvRNS_18TensorIteratorBaseET0_EUllE1_St5arrayIPcLm2EEEEviS6_T1_
        .type           _ZN2at6native29vectorized_elementwise_kernelILi4EZNS0_50_GLOBAL__N__2680c7bb_12_PowKernel_cu_7dd49032_316829pow_tensor_scalar_kernel_implIllEEvRNS_18TensorIteratorBaseET0_EUllE1_St5arrayIPcLm2EEEEviS6_T1_,@function
        .size           _ZN2at6native29vectorized_elementwise_kernelILi4EZNS0_50_GLOBAL__N__2680c7bb_12_PowKernel_cu_7dd49032_316829pow_tensor_scalar_kernel_implIllEEvRNS_18TensorIteratorBaseET0_EUllE1_St5arrayIPcLm2EEEEviS6_T1_,(.L_x_71482 - _ZN2at6native29vectorized_elementwise_kernelILi4EZNS0_50_GLOBAL__N__2680c7bb_12_PowKernel_cu_7dd49032_316829pow_tensor_scalar_kernel_implIllEEvRNS_18TensorIteratorBaseET0_EUllE1_St5arrayIPcLm2EEEEviS6_T1_)
        .other          _ZN2at6native29vectorized_elementwise_kernelILi4EZNS0_50_GLOBAL__N__2680c7bb_12_PowKernel_cu_7dd49032_316829pow_tensor_scalar_kernel_implIllEEvRNS_18TensorIteratorBaseET0_EUllE1_St5arrayIPcLm2EEEEviS6_T1_,@"STO_CUDA_ENTRY STV_DEFAULT"
_ZN2at6native29vectorized_elementwise_kernelILi4EZNS0_50_GLOBAL__N__2680c7bb_12_PowKernel_cu_7dd49032_316829pow_tensor_scalar_kernel_implIllEEvRNS_18TensorIteratorBaseET0_EUllE1_St5arrayIPcLm2EEEEviS6_T1_:
.text._ZN2at6native29vectorized_elementwise_kernelILi4EZNS0_50_GLOBAL__N__2680c7bb_12_PowKernel_cu_7dd49032_316829pow_tensor_scalar_kernel_implIllEEvRNS_18TensorIteratorBaseET0_EUllE1_St5arrayIPcLm2EEEEviS6_T1_:
        /* <DEDUP_REMOVED lines=35> */
[----:B-----5:R-:W-:Y:S05]  /*0230*/  CALL.REL.NOINC `($__internal_40_$__cuda_sm20_dblrcp_rn_slowpath_v3) ;  /* 0x00000020003c7944 */ /* 0x020fea0003c00000 */
[----:B------:R-:W-:Y:S01]  /*0240*/  MOV R28, R2 ;  /* 0x00000002001c7202 */ /* 0x000fe20000000f00 */
[----:B------:R-:W-:-:S07]  /*0250*/  IMAD.MOV.U32 R29, RZ, RZ, R3 ;  /* 0x000000ffff1d7224 */ /* 0x000fce00078e0003 */
.L_x_15173:
[----:B------:R-:W-:Y:S05]  /*0260*/  BSYNC B1 ;  /* 0x0000000000017941 */ /* 0x000fea0003800000 */
.L_x_15172:
        /* <DEDUP_REMOVED lines=19> */
[----:B-----5:R-:W-:Y:S05]  /*03a0*/  CALL.REL.NOINC `($__internal_40_$__cuda_sm20_dblrcp_rn_slowpath_v3) ;  /* 0x0000001c00e07944 */ /* 0x020fea0003c00000 */
[----:B------:R-:W-:Y:S01]  /*03b0*/  MOV R24, R2 ;  /* 0x0000000200187202 */ /* 0x000fe20000000f00 */
[----:B------:R-:W-:-:S07]  /*03c0*/  IMAD.MOV.U32 R25, RZ, RZ, R3 ;  /* 0x000000ffff197224 */ /* 0x000fce00078e0003 */
.L_x_15175:
[----:B------:R-:W-:Y:S05]  /*03d0*/  BSYNC B1 ;  /* 0x0000000000017941 */ /* 0x000fea0003800000 */
.L_x_15174:
        /* <DEDUP_REMOVED lines=19> */
[----:B------:R-:W-:Y:S05]  /*0510*/  CALL.REL.NOINC `($__internal_40_$__cuda_sm20_dblrcp_rn_slowpath_v3) ;  /* 0x0000001c00847944 */ /* 0x000fea0003c00000 */
[----:B------:R-:W-:Y:S01]  /*0520*/  MOV R22, R2 ;  /* 0x0000000200167202 */ /* 0x000fe20000000f00 */
[----:B------:R-:W-:-:S07]  /*0530*/  IMAD.MOV.U32 R23, RZ, RZ, R3 ;  /* 0x000000ffff177224 */ /* 0x000fce00078e0003 */
.L_x_15177:
[----:B------:R-:W-:Y:S05]  /*0540*/  BSYNC B1 ;  /* 0x0000000000017941 */ /* 0x000fea0003800000 */
.L_x_15176:
        /* <DEDUP_REMOVED lines=22> */
.L_x_15179:
[----:B------:R-:W-:Y:S05]  /*06b0*/  BSYNC B1 ;  /* 0x0000000000017941 */ /* 0x000fea0003800000 */
.L_x_15178:
        /* <DEDUP_REMOVED lines=22> */
.L_x_15181:
[----:B------:R-:W-:Y:S05]  /*0820*/  BSYNC B1 ;  /* 0x0000000000017941 */ /* 0x000fea0003800000 */
.L_x_15180:
        /* <DEDUP_REMOVED lines=22> */
.L_x_15183:
[----:B------:R-:W-:Y:S05]  /*0990*/  BSYNC B1 ;  /* 0x0000000000017941 */ /* 0x000fea0003800000 */
.L_x_15182:
        /* <DEDUP_REMOVED lines=22> */
.L_x_15185:
[----:B------:R-:W-:Y:S05]  /*0b00*/  BSYNC B1 ;  /* 0x0000000000017941 */ /* 0x000fea0003800000 */
.L_x_15184:
        /* <DEDUP_REMOVED lines=19> */
[----:B------:R-:W-:Y:S05]  /*0c40*/  CALL.REL.NOINC `($__internal_40_$__cuda_sm20_dblrcp_rn_slowpath_v3) ;  /* 0x0000001400b87944 */ /* 0x000fea0003c00000 */
[----:B------:R-:W-:Y:S01]  /*0c50*/  MOV R10, R2 ;  /* 0x00000002000a7202 */ /* 0x000fe20000000f00 */
[----:B------:R-:W-:-:S07]  /*0c60*/  IMAD.MOV.U32 R11, RZ, RZ, R3 ;  /* 0x000000ffff0b7224 */ /* 0x000fce00078e0003 */
.L_x_15187:
[----:B------:R-:W-:Y:S05]  /*0c70*/  BSYNC B1 ;  /* 0x0000000000017941 */ /* 0x000fea0003800000 */
.L_x_15186:
        /* <DEDUP_REMOVED lines=16> */
.L_x_15171:
        /* <DEDUP_REMOVED lines=81> */
.L_x_15191:
[----:B------:R-:W-:Y:S05]  /*1290*/  BSYNC B2 ;  /* 0x0000000000027941 */ /* 0x000fea0003800000 */
.L_x_15190:
[----:B------:R-:W0:Y:S02]  /*12a0*/  F2I.S64.F64.TRUNC R32, R32 ;  /* 0x0000002000207311 */ /* 0x000e24000030d900 */
.L_x_15189:
[----:B------:R-:W-:Y:S05]  /*12b0*/  BSYNC B1 ;  /* 0x0000000000017941 */ /* 0x000fea0003800000 */
.L_x_15188:
        /* <DEDUP_REMOVED lines=23> */
[----:B0-----:R-:W-:Y:S05]  /*1430*/  CALL.REL.NOINC `($__internal_40_$__cuda_sm20_dblrcp_rn_slowpath_v3) ;  /* 0x0000000c00bc7944 */ /* 0x001fea0003c00000 */
[----:B------:R-:W-:Y:S01]  /*1440*/  IMAD.MOV.U32 R30, RZ, RZ, R2 ;  /* 0x000000ffff1e7224 */ /* 0x000fe200078e0002 */
[----:B------:R-:W-:-:S07]  /*1450*/  MOV R31, R3 ;  /* 0x00000003001f7202 */ /* 0x000fce0000000f00 */
.L_x_15195:
[----:B------:R-:W-:Y:S05]  /*1460*/  BSYNC B2 ;  /* 0x0000000000027941 */ /* 0x000fea0003800000 */
.L_x_15194:
[----:B------:R-:W2:Y:S02]  /*1470*/  F2I.S64.F64.TRUNC R30, R30 ;  /* 0x0000001e001e7311 */ /* 0x000ea4000030d900 */
.L_x_15193:
[----:B------:R-:W-:Y:S05]  /*1480*/  BSYNC B1 ;  /* 0x0000000000017941 */ /* 0x000fea0003800000 */
.L_x_15192:
        /* <DEDUP_REMOVED lines=23> */
[----:B0-2---:R-:W-:Y:S05]  /*1600*/  CALL.REL.NOINC `($__internal_40_$__cuda_sm20_dblrcp_rn_slowpath_v3) ;  /* 0x0000000c00487944 */ /* 0x005fea0003c00000 */
[----:B------:R-:W-:Y:S01]  /*1610*/  MOV R28, R2 ;  /* 0x00000002001c7202 */ /* 0x000fe20000000f00 */
[----:B------:R-:W-:-:S07]  /*1620*/  IMAD.MOV.U32 R29, RZ, RZ, R3 ;  /* 0x000000ffff1d7224 */ /* 0x000fce00078e0003 */
.L_x_15199:
[----:B------:R-:W-:Y:S05]  /*1630*/  BSYNC B2 ;  /* 0x0000000000027941 */ /* 0x000fea0003800000 */
.L_x_15198:
[----:B------:R-:W3:Y:S02]  /*1640*/  F2I.S64.F64.TRUNC R28, R28 ;  /* 0x0000001c001c7311 */ /* 0x000ee4000030d900 */
.L_x_15197:
[----:B------:R-:W-:Y:S05]  /*1650*/  BSYNC B1 ;  /* 0x0000000000017941 */ /* 0x000fea0003800000 */
.L_x_15196:
        /* <DEDUP_REMOVED lines=23> */
[----:B0-23--:R-:W-:Y:S05]  /*17d0*/  CALL.REL.NOINC `($__internal_40_$__cuda_sm20_dblrcp_rn_slowpath_v3) ;  /* 0x0000000800d47944 */ /* 0x00dfea0003c00000 */
[----:B------:R-:W-:Y:S01]  /*17e0*/  IMAD.MOV.U32 R24, RZ, RZ, R2 ;  /* 0x000000ffff187224 */ /* 0x000fe200078e0002 */
[----:B------:R-:W-:-:S07]  /*17f0*/  MOV R25, R3 ;  /* 0x0000000300197202 */ /* 0x000fce0000000f00 */
.L_x_15203:
[----:B------:R-:W-:Y:S05]  /*1800*/  BSYNC B2 ;  /* 0x0000000000027941 */ /* 0x000fea0003800000 */
.L_x_15202:
[----:B------:R-:W4:Y:S02]  /*1810*/  F2I.S64.F64.TRUNC R24, R24 ;  /* 0x0000001800187311 */ /* 0x000f24000030d900 */
.L_x_15201:
[----:B------:R-:W-:Y:S05]  /*1820*/  BSYNC B1 ;  /* 0x0000000000017941 */ /* 0x000fea0003800000 */
.L_x_15200:
        /* <DEDUP_REMOVED lines=23> */
[----:B0-234-:R-:W-:Y:S05]  /*19a0*/  CALL.REL.NOINC `($__internal_40_$__cuda_sm20_dblrcp_rn_slowpath_v3) ;  /* 0x0000000800607944 */ /* 0x01dfea0003c00000 */
[----:B------:R-:W-:Y:S01]  /*19b0*/  MOV R12, R2 ;  /* 0x00000002000c7202 */ /* 0x000fe20000000f00 */
[----:B------:R-:W-:-:S07]  /*19c0*/  IMAD.MOV.U32 R13, RZ, RZ, R3 ;  /* 0x000000ffff0d7224 */ /* 0x000fce00078e0003 */
.L_x_15207:
[----:B------:R-:W-:Y:S05]  /*19d0*/  BSYNC B2 ;  /* 0x0000000000027941 */ /* 0x000fea0003800000 */
.L_x_15206:
[----:B------:R-:W1:Y:S02]  /*19e0*/  F2I.S64.F64.TRUNC R12, R12 ;  /* 0x0000000c000c7311 */ /* 0x000e64000030d900 */
.L_x_15205:
[----:B------:R-:W-:Y:S05]  /*19f0*/  BSYNC B1 ;  /* 0x0000000000017941 */ /* 0x000fea0003800000 */
.L_x_15204:
        /* <DEDUP_REMOVED lines=23> */
[----:B0-234-:R-:W-:Y:S05]  /*1b70*/  CALL.REL.NOINC `($__internal_40_$__cuda_sm20_dblrcp_rn_slowpath_v3) ;  /* 0x0000000400ec7944 */ /* 0x01dfea0003c00000 */
[----:B------:R-:W-:Y:S01]  /*1b80*/  IMAD.MOV.U32 R10, RZ, RZ, R2 ;  /* 0x000000ffff0a7224 */ /* 0x000fe200078e0002 */
[----:B------:R-:W-:-:S07]  /*1b90*/  MOV R11, R3 ;  /* 0x00000003000b7202 */ /* 0x000fce0000000f00 */
.L_x_15211:
[----:B------:R-:W-:Y:S05]  /*1ba0*/  BSYNC B2 ;  /* 0x0000000000027941 */ /* 0x000fea0003800000 */
.L_x_15210:
[----:B------:R-:W1:Y:S02]  /*1bb0*/  F2I.S64.F64.TRUNC R10, R10 ;  /* 0x0000000a000a7311 */ /* 0x000e64000030d900 */
.L_x_15209:
[----:B------:R-:W-:Y:S05]  /*1bc0*/  BSYNC B1 ;  /* 0x0000000000017941 */ /* 0x000fea0003800000 */
.L_x_15208:
        /* <DEDUP_REMOVED lines=26> */
.L_x_15215:
[----:B------:R-:W-:Y:S05]  /*1d70*/  BSYNC B2 ;  /* 0x0000000000027941 */ /* 0x000fea0003800000 */
.L_x_15214:
[----:B------:R-:W1:Y:S02]  /*1d80*/  F2I.S64.F64.TRUNC R8, R8 ;  /* 0x0000000800087311 */ /* 0x000e64000030d900 */
.L_x_15213:
[----:B------:R-:W-:Y:S05]  /*1d90*/  BSYNC B1 ;  /* 0x0000000000017941 */ /* 0x000fea0003800000 */
.L_x_15212:
        /* <DEDUP_REMOVED lines=26> */
.L_x_15219:
[----:B------:R-:W-:Y:S05]  /*1f40*/  BSYNC B2 ;  /* 0x0000000000027941 */ /* 0x000fea0003800000 */
.L_x_15218:
[----:B------:R1:W0:Y:S02]  /*1f50*/  F2I.S64.F64.TRUNC R2, R14 ;  /* 0x0000000e00027311 */ /* 0x000224000030d900 */
.L_x_15217:
[----:B------:R-:W-:Y:S05]  /*1f60*/  BSYNC B1 ;  /* 0x0000000000017941 */ /* 0x000fea0003800000 */
.L_x_15216:
        /* <DEDUP_REMOVED lines=22> */
.L_x_15222:
[----:B------:R-:W-:-:S13]  /*20d0*/  ISETP.GE.AND P0, PT, R6, R7, PT ;  /* 0x000000070600720c */ /* 0x000fda0003f06270 */
[----:B------:R-:W-:Y:S05]  /*20e0*/  @P0 BRA `(.L_x_15224) ;  /* 0x0000000000300947 */ /* 0x000fea0003800000 */
[----:B0-----:R-:W0:Y:S01]  /*20f0*/  LDC.64 R4, c[0x0][0x220] ;  /* 0x00008800ff047b82 */ /* 0x001e220000000a00 */
[----:B------:R-:W-:Y:S01]  /*2100*/  IMAD.IADD R15, R34, 0x1, R6 ;  /* 0x00000001220f7824 */ /* 0x000fe200078e0206 */
[----:B------:R-:W-:-:S03]  /*2110*/  IADD3 R6, R6, 0x80, RZ ;  /* 0x0000008006067810 */ /* 0x000fc60007ffe0ff */
[----:B0-----:R-:W-:-:S05]  /*2120*/  IMAD.WIDE.U32 R4, R15, 0x8, R4 ;  /* 0x000000080f047825 */ /* 0x001fca00078e0004 */
[----:B----4-:R1:W-:Y:S02]  /*2130*/  STG.E.64 desc[UR4][R4.64], R24 ;  /* 0x0000001804007986 */ /* 0x0103e4000c101b04 */
.L_x_15223:
[----:B------:R-:W-:-:S13]  /*2140*/  ISETP.GE.AND P0, PT, R6, R7, PT ;  /* 0x000000070600720c */ /* 0x000fda0003f06270 */
[----:B------:R-:W-:Y:S05]  /*2150*/  @P0 BRA `(.L_x_15225) ;  /* 0x0000000000340947 */ /* 0x000fea0003800000 */
[----:B01----:R-:W0:Y:S01]  /*2160*/  LDC.64 R4, c[0x0][0x220] ;  /* 0x00008800ff047b82 */ /* 0x003e220000000a00 */
[----:B------:R-:W-:Y:S01]  /*2170*/  IMAD.IADD R15, R34, 0x1, R6 ;  /* 0x00000001220f7824 */ /* 0x000fe200078e0206 */
[----:B------:R-:W-:-:S03]  /*2180*/  IADD3 R6, R6, 0x80, RZ ;  /* 0x0000008006067810 */ /* 0x000fc60007ffe0ff */
[----:B0-----:R-:W-:-:S05]  /*2190*/  IMAD.WIDE.U32 R4, R15, 0x8, R4 ;  /* 0x000000080f047825 */ /* 0x001fca00078e0004 */
[----:B------:R1:W-:Y:S02]  /*21a0*/  STG.E.64 desc[UR4][R4.64], R12 ;  /* 0x0000000c04007986 */ /* 0x0003e4000c101b04 */
.L_x_15224:
        /* <DEDUP_REMOVED lines=8> */
.L_x_15225:
[----:B------:R-:W-:Y:S05]  /*2230*/  BSYNC B1 ;  /* 0x0000000000017941 */ /* 0x000fea0003800000 */
.L_x_15221:
[----:B------:R-:W-:-:S13]  /*2240*/  ISETP.GE.AND P0, PT, R6, R7, PT ;  /* 0x000000070600720c */ /* 0x000fda0003f06270 */
[----:B012---:R-:W0:Y:S01]  /*2250*/  @!P0 LDC.64 R4, c[0x0][0x220] ;  /* 0x00008800ff048b82 */ /* 0x007e220000000a00 */
[----:B------:R-:W-:Y:S01]  /*2260*/  @!P0 IMAD.IADD R11, R34, 0x1, R6 ;  /* 0x00000001220b8824 */ /* 0x000fe200078e0206 */
[----:B------:R-:W-:-:S03]  /*2270*/  @!P0 IADD3 R6, R6, 0x80, RZ ;  /* 0x0000008006068810 */ /* 0x000fc60007ffe0ff */
[----:B0-----:R-:W-:-:S05]  /*2280*/  @!P0 IMAD.WIDE.U32 R4, R11, 0x8, R4 ;  /* 0x000000080b048825 */ /* 0x001fca00078e0004 */
[----:B------:R2:W-:Y:S02]  /*2290*/  @!P0 STG.E.64 desc[UR4][R4.64], R8 ;  /* 0x0000000804008986 */ /* 0x0005e4000c101b04 */
.L_x_15226:
[----:B------:R-:W-:Y:S05]  /*22a0*/  BSYNC B0 ;  /* 0x0000000000007941 */ /* 0x000fea0003800000 */
.L_x_15220:
        /* <DEDUP_REMOVED lines=8> */
        .weak           $__internal_40_$__cuda_sm20_dblrcp_rn_slowpath_v3
        .type           $__internal_40_$__cuda_sm20_dblrcp_rn_slowpath_v3,@function
        .size           $__internal_40_$__cuda_sm20_dblrcp_rn_slowpath_v3,(.L_x_71482 - $__internal_40_$__cuda_sm20_dblrcp_rn_slowpath_v3)
$__internal_40_$__cuda_sm20_dblrcp_rn_slowpath_v3:
        /* <DEDUP_REMOVED lines=26> */
.L_x_15230:
        /* <DEDUP_REMOVED lines=9> */
.L_x_15228:
[----:B------:R-:W-:Y:S02]  /*2560*/  LOP3.LUT R21, R5, 0x80000, RZ, 0xfc, !PT ;  /* 0x0008000005157812 */ /* 0x000fe400078efcff */
[----:B------:R-:W-:-:S07]  /*2570*/  MOV R20, R4 ;  /* 0x0000000400147202 */ /* 0x000fce0000000f00 */
.L_x_15229:
[----:B------:R-:W-:Y:S05]  /*2580*/  BSYNC B0 ;  /* 0x0000000000007941 */ /* 0x000fea0003800000 */
.L_x_15227:
[----:B------:R-:W-:Y:S01]  /*2590*/  HFMA2.MMA R5, -RZ, RZ, 0, 0 ;  /* 0x00000000ff057435 */ /* 0x000fe200000001ff */
[----:B------:R-:W-:Y:S01]  /*25a0*/  IMAD.MOV.U32 R4, RZ, RZ, R0 ;  /* 0x000000ffff047224 */ /* 0x000fe200078e0000 */
[----:B------:R-:W-:Y:S01]  /*25b0*/  MOV R3, R21 ;  /* 0x0000001500037202 */ /* 0x000fe20000000f00 */
[----:B------:R-:W-:-:S03]  /*25c0*/  IMAD.MOV.U32 R2, RZ, RZ, R20 ;  /* 0x000000ffff027224 */ /* 0x000fc600078e0014 */
[----:B------:R-:W-:Y:S05]  /*25d0*/  RET.REL.NODEC R4 `(_ZN2at6native29vectorized_elementwise_kernelILi4EZNS0_50_GLOBAL__N__2680c7bb_12_PowKernel_cu_7dd49032_316829pow_tensor_scalar_kernel_implIllEEvRNS_18TensorIteratorBaseET0_EUllE1_St5arrayIPcLm2EEEEviS6_T1_) ;  /* 0xffffffd804887950 */ /* 0x000fea0003c3ffff */
.L_x_15231:
        /* <DEDUP_REMOVED lines=10> */
.L_x_71482:


//--------------------- .text._ZN2at6native29vectorized_elementwise_kernelILi8EZNS0_50_GLOBAL__N__2680c7bb_12_PowKernel_cu_7dd49032_316829pow_tensor_scalar_kernel_implIllEEvRNS_18TensorIteratorBaseET0_EUllE1_St5arrayIPcLm2EEEEviS6_T1_ --------------------------
	.section	.text._ZN2at6native29vectorized_elementwise_kernelILi8EZNS0_50_GLOBAL__N__2680c7bb_12_PowKernel_cu_7dd49032_316829pow_tensor_scalar_kernel_implIllEEvRNS_18TensorIteratorBaseET0_EUllE1_St5arrayIPcLm2EEEEviS6_T1_,"ax",@progbits
	.align	128
        .global         _ZN2at6native29vectorized_elementwise_kernelILi8EZNS0_50_GLOBAL__N__2680c7bb_12_PowKernel_cu_7dd49032_316829pow_tensor_scalar_kernel_implIllEEvRNS_18TensorIteratorBaseET0_EUllE1_St5arrayIPcLm2EEEEviS6_T1_
        .type           _ZN2at6native29vectorized_elementwise_kernelILi8EZNS0_50_GLOBAL__N__2680c7bb_12_PowKernel_cu_7dd49032_316829pow_tensor_scalar_kernel_implIllEEvRNS_18TensorIteratorBaseET0_EUllE1_St5arrayIPcLm2EEEEviS6_T1_,@function
        .size           _ZN2at6native29vectorized_elementwise_kernelILi8EZNS0_50_GLOBAL__N__2680c7bb_12_PowKernel_cu_7dd49032_316829pow_tensor_scalar_kernel_implIllEEvRNS_18TensorIteratorBaseET0_EUllE1_St5arrayIPcLm2EEEEviS6_T1_,(.L_x_71483 - _ZN2at6native29vectorized_elementwise_kernelILi8EZNS0_50_GLOBAL__N__2680c7bb_12_PowKernel_cu_7dd49032_316829pow_tensor_scalar_kernel_implIllEEvRNS_18TensorIteratorBaseET0_EUllE1_St5arrayIPcLm2EEEEviS6_T1_)
        .other          _ZN2at6native29vectorized_elementwise_kernelILi8EZNS0_50_GLOBAL__N__2680c7bb_12_PowKernel_cu_7dd49032_316829pow_tensor_scalar_kernel_implIllEEvRNS_18TensorIteratorBaseET0_EUllE1_St5arrayIPcLm2EEEEviS6_T1_,@"STO_CUDA_ENTRY STV_DEFAULT"
_ZN2at6native29vectorized_elementwise_kernelILi8EZNS0_50_GLOBAL__N__2680c7bb_12_PowKernel_cu_7dd49032_316829pow_tensor_scalar_kernel_implIllEEvRNS_18TensorIteratorBaseET0_EUllE1_St5arrayIPcLm2EEEEviS6_T1_:
.text._ZN2at6native29vectorized_elementwise_kernelILi8EZNS0_50_GLOBAL__N__2680c7bb_12_PowKernel_cu_7dd49032_316829pow_tensor_scalar_kernel_implIllEEvRNS_18TensorIteratorBaseET0_EUllE1_St5arrayIPcLm2EEEEviS6_T1_:
        /* <DEDUP_REMOVED lines=35> */
[----:B-----5:R-:W-:Y:S05]  /*0230*/  CALL.REL.NOINC `($__internal_41_$__cuda_sm20_dblrcp_rn_slowpath_v3) ;  /* 0x00000020003c7944 */ /* 0x020fea0003c00000 */
[----:B------:R-:W-:Y:S01]  /*0240*/  MOV R28, R2 ;  /* 0x00000002001c7202 */ /* 0x000fe20000000f00 */
[----:B------:R-:W-:-:S07]  /*0250*/  IMAD.MOV.U32 R29, RZ, RZ, R3 ;  /* 0x000000ffff1d7224 */ /* 0x000fce00078e0003 */
.L_x_15234:
[----:B------:R-:W-:Y:S05]  /*0260*/  BSYNC B1 ;  /* 0x0000000000017941 */ /* 0x000fea0003800000 */
.L_x_15233:
        /* <DEDUP_REMOVED lines=19> */
[----:B-----5:R-:W-:Y:S05]  /*03a0*/  CALL.REL.NOINC `($__internal_41_$__cuda_sm20_dblrcp_rn_slowpath_v3) ;  /* 0x0000001c00e07944 */ /* 0x020fea0003c00000 */
[----:B------:R-:W-:Y:S01]  /*03b0*/  MOV R24, R2 ;  /* 0x0000000200187202 */ /* 0x000fe20000000f00 */
[----:B------:R-:W-:-:S07]  /*03c0*/  IMAD.MOV.U32 R25, RZ, RZ, R3 ;  /* 0x000000ffff197224 */ /* 0x000fce00078e0003 */
.L_x_15236:
[----:B------:R-:W-:Y:S05]  /*03d0*/  BSYNC B1 ;  /* 0x0000000000017941 */ /* 0x000fea0003800000 */
.L_x_15235:
        /* <DEDUP_REMOVED lines=19> */
[----:B------:R-:W-:Y:S05]  /*0510*/  CALL.REL.NOINC `($__internal_41_$__cuda_sm20_dblrcp_rn_slowpath_v3) ;  /* 0x0000001c00847944 */ /* 0x000fea0003c00000 */
[----:B------:R-:W-:Y:S01]  /*0520*/  MOV R22, R2 ;  /* 0x0000000200167202 */ /* 0x000fe20000000f00 */
[----:B------:R-:W-:-:S07]  /*0530*/  IMAD.MOV.U32 R23, RZ, RZ, R3 ;  /* 0x000000ffff177224 */ /* 0x000fce00078e0003 */
.L_x_15238:
[----:B------:R-:W-:Y:S05]  /*0540*/  BSYNC B1 ;  /* 0x0000000000017941 */ /* 0x000fea0003800000 */
.L_x_15237:
        /* <DEDUP_REMOVED lines=22> */
.L_x_15240:
[----:B------:R-:W-:Y:S05]  /*06b0*/  BSYNC B1 ;  /* 0x0000000000017941 */ /* 0x000fea0003800000 */
.L_x_15239:
        /* <DEDUP_REMOVED lines=22> */
.L_x_15242:
[----:B------:R-:W-:Y:S05]  /*0820*/  BSYNC B1 ;  /* 0x0000000000017941 */ /* 0x000fea0003800000 */
.L_x_15241:
        /* <DEDUP_REMOVED lines=22> */
.L_x_15244:
[----:B------:R-:W-:Y:S05]  /*0990*/  BSYNC B1 ;  /* 0x0000000000017941 */ /* 0x000fea0003800000 */
.L_x_15243:
        /* <DEDUP_REMOVED lines=22> */
.L_x_15246:
[----:B------:R-:W-:Y:S05]  /*0b00*/  BSYNC B1 ;  /* 0x0000000000017941 */ /* 0x000fea0003800000 */
.L_x_15245:
        /* <DEDUP_REMOVED lines=19> */
[----:B------:R-:W-:Y:S05]  /*0c40*/  CALL.REL.NOINC `($__internal_41_$__cuda_sm20_dblrcp_rn_slowpath_v3) ;  /* 0x0000001400b87944 */ /* 0x000fea0003c00000 */
[----:B------:R-:W-:Y:S01]  /*0c50*/  MOV R10, R2 ;  /* 0x00000002000a7202 */ /* 0x000fe20000000f00 */
[----:B------:R-:W-:-:S07]  /*0c60*/  IMAD.MOV.U32 R11, RZ, RZ, R3 ;  /* 0x000000ffff0b7224 */ /* 0x000fce00078e0003 */
.L_x_15248:
[----:B------:R-:W-:Y:S05]  /*0c70*/  BSYNC B1 ;  /* 0x0000000000017941 */ /* 0x000fea0003800000 */
.L_x_15247:
        /* <DEDUP_REMOVED lines=16> */
.L_x_15232:
        /* <DEDUP_REMOVED lines=81> */
.L_x_15252:
[----:B------:R-:W-:Y:S05]  /*1290*/  BSYNC B2 ;  /* 0x0000000000027941 */ /* 0x000fea0003800000 */
.L_x_15251:
[----:B------:R-:W0:Y:S02]  /*12a0*/  F2I.S64.F64.TRUNC R32, R32 ;  /* 0x0000002000207311 */ /* 0x000e24000030d900 */
.L_x_15250:
[----:B------:R-:W-:Y:S05]  /*12b0*/  BSYNC B1 ;  /* 0x0000000000017941 */ /* 0x000fea0003800000 */
.L_x_15249:
        /* <DEDUP_REMOVED lines=23> */
[----:B0-----:R-:W-:Y:S05]  /*1430*/  CALL.REL.NOINC `($__internal_41_$__cuda_sm20_dblrcp_rn_slowpath_v3) ;  /* 0x0000000c00bc7944 */ /* 0x001fea0003c00000 */
[----:B------:R-:W-:Y:S01]  /*1440*/  IMAD.MOV.U32 R30, RZ, RZ, R2 ;  /* 0x000000ffff1e7224 */ /* 0x000fe200078e0002 */
[----:B------:R-:W-:-:S07]  /*1450*/  MOV R31, R3 ;  /* 0x00000003001f7202 */ /* 0x000fce0000000f00 */
.L_x_15256:
[----:B------:R-:W-:Y:S05]  /*1460*/  BSYNC B2 ;  /* 0x0000000000027941 */ /* 0x000fea0003800000 */
.L_x_15255:
[----:B------:R-:W2:Y:S02]  /*1470*/  F2I.S64.F64.TRUNC R30, R30 ;  /* 0x0000001e001e7311 */ /* 0x000ea4000030d900 */
.L_x_15254:
[----:B------:R-:W-:Y:S05]  /*1480*/  BSYNC B1 ;  /* 0x0000000000017941 */ /* 0x000fea0003800000 */
.L_x_15253:
        /* <DEDUP_REMOVED lines=23> */
[----:B0-2---:R-:W-:Y:S05]  /*1600*/  CALL.REL.NOINC `($__internal_41_$__cuda_sm20_dblrcp_rn_slowpath_v3) ;  /* 0x0000000c00487944 */ /* 0x005fea0003c00000 */
[----:B------:R-:W-:Y:S01]  /*1610*/  MOV R28, R2 ;  /* 0x00000002001c7202 */ /* 0x000fe20000000f00 */
[----:B------:R-:W-:-:S07]  /*1620*/  IMAD.MOV.U32 R29, RZ, RZ, R3 ;  /* 0x000000ffff1d7224 */ /* 0x000fce00078e0003 */
.L_x_15260:
[----:B------:R-:W-:Y:S05]  /*1630*/  BSYNC B2 ;  /* 0x0000000000027941 */ /* 0x000fea0003800000 */
.L_x_15259:
[----:B------:R-:W3:Y:S02]  /*1640*/  F2I.S64.F64.TRUNC R28, R28 ;  /* 0x0000001c001c7311 */ /* 0x000ee4000030d900 */
.L_x_15258:
[----:B------:R-:W-:Y:S05]  /*1650*/  BSYNC B1 ;  /* 0x0000000000017941 */ /* 0x000fea0003800000 */
.L_x_15257:
        /* <DEDUP_REMOVED lines=23> */
[----:B0-23--:R-:W-:Y:S05]  /*17d0*/  CALL.REL.NOINC `($__internal_41_$__cuda_sm20_dblrcp_rn_slowpath_v3) ;  /* 0x0000000800d47944 */ /* 0x00dfea0003c00000 */
[----:B------:R-:W-:Y:S01]  /*17e0*/  IMAD.MOV.U32 R24, RZ, RZ, R2 ;  /* 0x000000ffff187224 */ /* 0x000fe200078e0002 */
[----:B------:R-:W-:-:S07]  /*17f0*/  MOV R25, R3 ;  /* 0x0000000300197202 */ /* 0x000fce0000000f00 */
.L_x_15264:
[----:B------:R-:W-:Y:S05]  /*1800*/  BSYNC B2 ;  /* 0x0000000000027941 */ /* 0x000fea0003800000 */
.L_x_15263:
[----:B------:R-:W4:Y:S02]  /*1810*/  F2I.S64.F64.TRUNC R24, R24 ;  /* 0x0000001800187311 */ /* 0x000f24000030d900 */
.L_x_15262:
[----:B------:R-:W-:Y:S05]  /*1820*/  BSYNC B1 ;  /* 0x0000000000017941 */ /* 0x000fea0003800000 */
.L_x_15261:
        /* <DEDUP_REMOVED lines=23> */
[----:B0-234-:R-:W-:Y:S05]  /*19a0*/  CALL.REL.NOINC `($__internal_41_$__cuda_sm20_dblrcp_rn_slowpath_v3) ;  /* 0x0000000800607944 */ /* 0x01dfea0003c00000 */
[----:B------:R-:W-:Y:S01]  /*19b0*/  MOV R12, R2 ;  /* 0x00000002000c7202 */ /* 0x000fe20000000f00 */
[----:B------:R-:W-:-:S07]  /*19c0*/  IMAD.MOV.U32 R13, RZ, RZ, R3 ;  /* 0x000000ffff0d7224 */ /* 0x000fce00078e0003 */
.L_x_15268:
[----:B------:R-:W-:Y:S05]  /*19d0*/  BSYNC B2 ;  /* 0x0000000000027941 */ /* 0x000fea0003800000 */
.L_x_15267:
[----:B------:R-:W1:Y:S02]  /*19e0*/  F2I.S64.F64.TRUNC R12, R12 ;  /* 0x0000000c000c7311 */ /* 0x000e64000030d900 */
.L_x_15266:
[----:B------:R-:W-:Y:S05]  /*19f0*/  BSYNC B1 ;  /* 0x0000000000017941 */ /* 0x000fea0003800000 */
.L_x_15265:
        /* <DEDUP_REMOVED lines=23> */
[----:B0-234-:R-:W-:Y:S05]  /*1b70*/  CALL.REL.NOINC `($__internal_41_$__cuda_sm20_dblrcp_rn_slowpath_v3) ;  /* 0x0000000400ec7944 */ /* 0x01dfea0003c00000 */
[----:B------:R-:W-:Y:S01]  /*1b80*/  IMAD.MOV.U32 R10, RZ, RZ, R2 ;  /* 0x000000ffff0a7224 */ /* 0x000fe200078e0002 */
[----:B------:R-:W-:-:S07]  /*1b90*/  MOV R11, R3 ;  /* 0x00000003000b7202 */ /* 0x000fce0000000f00 */
.L_x_15272:
[----:B------:R-:W-:Y:S05]  /*1ba0*/  BSYNC B2 ;  /* 0x0000000000027941 */ /* 0x000fea0003800000 */
.L_x_15271:
[----:B------:R-:W1:Y:S02]  /*1bb0*/  F2I.S64.F64.TRUNC R10, R10 ;  /* 0x0000000a000a7311 */ /* 0x000e64000030d900 */
.L_x_15270:
[----:B------:R-:W-:Y:S05]  /*1bc0*/  BSYNC B1 ;  /* 0x0000000000017941 */ /* 0x000fea0003800000 */
.L_x_15269:
        /* <DEDUP_REMOVED lines=26> */
.L_x_15276:
[----:B------:R-:W-:Y:S05]  /*1d70*/  BSYNC B2 ;  /* 0x0000000000027941 */ /* 0x000fea0003800000 */
.L_x_15275:
[----:B------:R-:W1:Y:S02]  /*1d80*/  F2I.S64.F64.TRUNC R8, R8 ;  /* 0x0000000800087311 */ /* 0x000e64000030d900 */
.L_x_15274:
[----:B------:R-:W-:Y:S05]  /*1d90*/  BSYNC B1 ;  /* 0x0000000000017941 */ /* 0x000fea0003800000 */
.L_x_15273:
        /* <DEDUP_REMOVED lines=26> */
.L_x_15280:
[----:B------:R-:W-:Y:S05]  /*1f40*/  BSYNC B2 ;  /* 0x0000000000027941 */ /* 0x000fea0003800000 */
.L_x_15279:
[----:B------:R1:W0:Y:S02]  /*1f50*/  F2I.S64.F64.TRUNC R2, R14 ;  /* 0x0000000e00027311 */ /* 0x000224000030d900 */
.L_x_15278:
[----:B------:R-:W-:Y:S05]  /*1f60*/  BSYNC B1 ;  /* 0x0000000000017941 */ /* 0x000fea0003800000 */
.L_x_15277:
        /* <DEDUP_REMOVED lines=22> */
.L_x_15283:
[----:B------:R-:W-:-:S13]  /*20d0*/  ISETP.GE.AND P0, PT, R6, R7, PT ;  /* 0x000000070600720c */ /* 0x000fda0003f06270 */
[----:B------:R-:W-:Y:S05]  /*20e0*/  @P0 BRA `(.L_x_15285) ;  /* 0x0000000000300947 */ /* 0x000fea0003800000 */
[----:B0-----:R-:W0:Y:S01]  /*20f0*/  LDC.64 R4, c[0x0][0x220] ;  /* 0x00008800ff047b82 */ /* 0x001e220000000a00 */
[----:B------:R-:W-:Y:S01]  /*2100*/  IMAD.IADD R15, R34, 0x1, R6 ;  /* 0x00000001220f7824 */ /* 0x000fe200078e0206 */
[----:B------:R-:W-:-:S03]  /*2110*/  IADD3 R6, R6, 0x80, RZ ;  /* 0x0000008006067810 */ /* 0x000fc60007ffe0ff */
[----:B0-----:R-:W-:-:S05]  /*2120*/  IMAD.WIDE.U32 R4, R15, 0x8, R4 ;  /* 0x000000080f047825 */ /* 0x001fca00078e0004 */
[----:B----4-:R1:W-:Y:S02]  /*2130*/  STG.E.64 desc[UR4][R4.64], R24 ;  /* 0x0000001804007986 */ /* 0x0103e4000c101b04 */
.L_x_15284:
[----:B------:R-:W-:-:S13]  /*2140*/  ISETP.GE.AND P0, PT, R6, R7, PT ;  /* 0x000000070600720c */ /* 0x000fda0003f06270 */
[----:B------:R-:W-:Y:S05]  /*2150*/  @P0 BRA `(.L_x_15286) ;  /* 0x0000000000340947 */ /* 0x000fea0003800000 */
[----:B01----:R-:W0:Y:S01]  /*2160*/  LDC.64 R4, c[0x0][0x220] ;  /* 0x00008800ff047b82 */ /* 0x003e220000000a00 */
[----:B------:R-:W-:Y:S01]  /*2170*/  IMAD.IADD R15, R34, 0x1, R6 ;  /* 0x00000001220f7824 */ /* 0x000fe200078e0206 */
[----:B------:R-:W-:-:S03]  /*2180*/  IADD3 R6, R6, 0x80, RZ ;  /* 0x0000008006067810 */ /* 0x000fc60007ffe0ff */
[----:B0-----:R-:W-:-:S05]  /*2190*/  IMAD.WIDE.U32 R4, R15, 0x8, R4 ;  /* 0x000000080f047825 */ /* 0x001fca00078e0004 */
[----:B------:R1:W-:Y:S02]  /*21a0*/  STG.E.64 desc[UR4][R4.64], R12 ;  /* 0x0000000c04007986 */ /* 0x0003e4000c101b04 */
.L_x_15285:
        /* <DEDUP_REMOVED lines=8> */
.L_x_15286:
[----:B------:R-:W-:Y:S05]  /*2230*/  BSYNC B1 ;  /* 0x0000000000017941 */ /* 0x000fea0003800000 */
.L_x_15282:
[----:B------:R-:W-:-:S13]  /*2240*/  ISETP.GE.AND P0, PT, R6, R7, PT ;  /* 0x000000070600720c */ /* 0x000fda0003f06270 */
[----:B012---:R-:W0:Y:S01]  /*2250*/  @!P0 LDC.64 R4, c[0x0][0x220] ;  /* 0x00008800ff048b82 */ /* 0x007e220000000a00 */
[----:B------:R-:W-:Y:S01]  /*2260*/  @!P0 IMAD.IADD R11, R34, 0x1, R6 ;  /* 0x00000001220b8824 */ /* 0x000fe200078e0206 */
[----:B------:R-:W-:-:S03]  /*2270*/  @!P0 IADD3 R6, R6, 0x80, RZ ;  /* 0x0000008006068810 */ /* 0x000fc60007ffe0ff */
[----:B0-----:R-:W-:-:S05]  /*2280*/  @!P0 IMAD.WIDE.U32 R4, R11, 0x8, R4 ;  /* 0x000000080b048825 */ /* 0x001fca00078e0004 */
[----:B------:R2:W-:Y:S02]  /*2290*/  @!P0 STG.E.64 desc[UR4][R4.64], R8 ;  /* 0x0000000804008986 */ /* 0x0005e4000c101b04 */
.L_x_15287:
[----:B------:R-:W-:Y:S05]  /*22a0*/  BSYNC B0 ;  /* 0x0000000000007941 */ /* 0x000fea0003800000 */
.L_x_15281:
        /* <DEDUP_REMOVED lines=8> */
        .weak           $__internal_41_$__cuda_sm20_dblrcp_rn_slowpath_v3
        .type           $__internal_41_$__cuda_sm20_dblrcp_rn_slowpath_v3,@function
        .size           $__internal_41_$__cuda_sm20_dblrcp_rn_slowpath_v3,(.L_x_71483 - $__internal_41_$__cuda_sm20_dblrcp_rn_slowpath_v3)
$__internal_41_$__cuda_sm20_dblrcp_rn_slowpath_v3:
        /* <DEDUP_REMOVED lines=26> */
.L_x_15291:
        /* <DEDUP_REMOVED lines=9> */
.L_x_15289:
[----:B------:R-:W-:Y:S02]  /*2560*/  LOP3.LUT R21, R5, 0x80000, RZ, 0xfc, !PT ;  /* 0x0008000005157812 */ /* 0x000fe400078efcff */
[----:B------:R-:W-:-:S07]  /*2570*/  MOV R20, R4 ;  /* 0x0000000400147202 */ /* 0x000fce0000000f00 */
.L_x_15290:
[----:B------:R-:W-:Y:S05]  /*2580*/  BSYNC B0 ;  /* 0x0000000000007941 */ /* 0x000fea0003800000 */
.L_x_15288:
[----:B------:R-:W-:Y:S01]  /*2590*/  HFMA2.MMA R5, -RZ, RZ, 0, 0 ;  /* 0x00000000ff057435 */ /* 0x000fe200000001ff */
[----:B------:R-:W-:Y:S01]  /*25a0*/  IMAD.MOV.U32 R4, RZ, RZ, R0 ;  /* 0x000000ffff047224 */ /* 0x000fe200078e0000 */
[----:B------:R-:W-:Y:S01]  /*25b0*/  MOV R3, R21 ;  /* 0x0000001500037202 */ /* 0x000fe20000000f00 */
[----:B------:R-:W-:-:S03]  /*25c0*/  IMAD.MOV.U32 R2, RZ, RZ, R20 ;  /* 0x000000ffff027224 */ /* 0x000fc600078e0014 */
[----:B------:R-:W-:Y:S05]  /*25d0*/  RET.REL.NODEC R4 `(_ZN2at6native29vectorized_elementwise_kernelILi8EZNS0_50_GLOBAL__N__2680c7bb_12_PowKernel_cu_7dd49032_316829pow_tensor_scalar_kernel_implIllEEvRNS_18TensorIteratorBaseET0_EUllE1_St5arrayIPcLm2EEEEviS6_T1_) ;  /* 0xffffffd804887950 */ /* 0x000fea0003c3ffff */
.L_x_15292:
        /* <DEDUP_REMOVED lines=10> */
.L_x_71483:


//--------------------- .text._ZN2at6native18elementwise_kernelILi128ELi4EZNS0_15gpu_kernel_implIZNS0_50_GLOBAL__N__2680c7bb_12_PowKernel_cu_7dd49032_316829pow_tensor_scalar_kernel_implIllEEvRNS_18TensorIteratorBaseET0_EUllE0_EEvS6_RKT_EUliE_EEviT1_ --------------------------
	.section	.text._ZN2at6native18elementwise_kernelILi128ELi4EZNS0_15gpu_kernel_implIZNS0_50_GLOBAL__N__2680c7bb_12_PowKernel_cu_7dd49032_316829pow_tensor_scalar_kernel_implIllEEvRNS_18TensorIteratorBaseET0_EUllE0_EEvS6_RKT_EUliE_EEviT1_,"ax",@progbits
	.align	128
        .global         _ZN2at6native18elementwise_kernelILi128ELi4EZNS0_15gpu_kernel_implIZNS0_50_GLOBAL__N__2680c7bb_12_PowKernel_cu_7dd49032_316829pow_tensor_scalar_kernel_implIllEEvRNS_18TensorIteratorBaseET0_EUllE0_EEvS6_RKT_EUliE_EEviT1_
        .type           _ZN2at6native18elementwise_kernelILi128ELi4EZNS0_15gpu_kernel_implIZNS0_50_GLOBAL__N__2680c7bb_12_PowKernel_cu_7dd49032_316829pow_tensor_scalar_kernel_implIllEEvRNS_18TensorIteratorBaseET0_EUllE0_EEvS6_RKT_EUliE_EEviT1_,@function
        .size           _ZN2at6native18elementwise_kernelILi128ELi4EZNS0_15gpu_kernel_implIZNS0_50_GLOBAL__N__2680c7bb_12_PowKernel_cu_7dd49032_316829pow_tensor_scalar_kernel_implIllEEvRNS_18TensorIteratorBaseET0_EUllE0_EEvS6_RKT_EUliE_EEviT1_,(.L_x_71722 - _ZN2at6native18elementwise_kernelILi128ELi4EZNS0_15gpu_kernel_implIZNS0_50_GLOBAL__N__2680c7bb_12_PowKernel_cu_7dd49032_316829pow_tensor_scalar_kernel_implIllEEvRNS_18TensorIteratorBaseET0_EUllE0_EEvS6_RKT_EUliE_EEviT1_)
        .other          _ZN2at6native18elementwise_kernelILi128ELi4EZNS0_15gpu_kernel_implIZNS0_50_GLOBAL__N__2680c7bb_12_PowKernel_cu_7dd49032_316829pow_tensor_scalar_kernel_implIllEEvRNS_18TensorIteratorBaseET0_EUllE0_EEvS6_RKT_EUliE_EEviT1_,@"STO_CUDA_ENTRY STV_DEFAULT"
_ZN2at6native18elementwise_kernelILi128ELi4EZNS0_15gpu_kernel_implIZNS0_50_GLOBAL__N__2680c7bb_12_PowKernel_cu_7dd49032_316829pow_tensor_scalar_kernel_implIllEEvRNS_18TensorIteratorBaseET0_EUllE0_EEvS6_RKT_EUliE_EEviT1_:
.text._ZN2at6native18elementwise_kernelILi128ELi4EZNS0_15gpu_kernel_implIZNS0_50_GLOBAL__N__2680c7bb_12_PowKernel_cu_7dd49032_316829pow_tensor_scalar_kernel_implIllEEvRNS_18TensorIteratorBaseET0_EUllE0_EEvS6_RKT_EUliE_EEviT1_:
        /* <DEDUP_REMOVED lines=313> */
.L_x_15295:
        /* <DEDUP_REMOVED lines=21> */
.L_x_15299:
[----:B------:R0:W5:Y:S01]  /*14e0*/  LDG.E.U8 R2, desc[UR36][R4.64] ;  /* 0x0000002404027981 */ /* 0x000162000c1e1100 */
[----:B------:R-:W-:Y:S01]  /*14f0*/  IMAD.MOV.U32 R3, RZ, RZ, RZ ;  /* 0x000000ffff037224 */ /* 0x000fe200078e00ff */
[----:B------:R-:W-:Y:S06]  /*1500*/  BRA `(.L_x_15301) ;  /* 0x0000000c00487947 */ /* 0x000fec0003800000 */
.L_x_15298:
        /* <DEDUP_REMOVED lines=8> */
.L_x_15303:
[----:B------:R-:W2:Y:S02]  /*1590*/  LDG.E R2, desc[UR36][R4.64] ;  /* 0x0000002404027981 */ /* 0x000ea4000c1e1900 */
[----:B--2---:R-:W-:Y:S01]  /*15a0*/  SHF.R.S32.HI R3, RZ, 0x1f, R2 ;  /* 0x0000001fff037819 */ /* 0x004fe20000011402 */
[----:B------:R-:W-:Y:S06]  /*15b0*/  BRA `(.L_x_15301) ;  /* 0x0000000c001c7947 */ /* 0x000fec0003800000 */
.L_x_15302:
[----:B------:R-:W2:Y:S02]  /*15c0*/  LDG.E.S16 R2, desc[UR36][R4.64] ;  /* 0x0000002404027981 */ /* 0x000ea4000c1e1700 */
[----:B--2---:R-:W-:Y:S01]  /*15d0*/  SHF.R.S32.HI R3, RZ, 0x1f, R2 ;  /* 0x0000001fff037819 */ /* 0x004fe20000011402 */
[----:B------:R-:W-:Y:S06]  /*15e0*/  BRA `(.L_x_15301) ;  /* 0x0000000c00107947 */ /* 0x000fec0003800000 */
.L_x_15297:
        /* <DEDUP_REMOVED lines=9> */
.L_x_15305:
[----:B------:R-:W2:Y:S02]  /*1680*/  LDG.E.U16 R4, desc[UR36][R4.64] ;  /* 0x0000002404047981 */ /* 0x000ea4000c1e1500 */
[----:B--2---:R-:W-:-:S06]  /*1690*/  HADD2.F32 R2, -RZ, R4.H0_H0 ;  /* 0x20000004ff027230 */ /* 0x004fcc0000004100 */
[----:B------:R-:W0:Y:S01]  /*16a0*/  F2I.S64.TRUNC R2, R2 ;  /* 0x0000000200027311 */ /* 0x000e22000020d900 */
[----:B------:R-:W-:Y:S05]  /*16b0*/  BRA `(.L_x_15301) ;  /* 0x0000000800dc7947 */ /* 0x000fea0003800000 */
.L_x_15304:
        /* <DEDUP_REMOVED lines=9> */
.L_x_15307:
[----:B------:R-:W2:Y:S02]  /*1750*/  LDG.E.U16 R4, desc[UR36][R4.64] ;  /* 0x0000002404047981 */ /* 0x000ea4000c1e1500 */
[----:B--2---:R-:W-:-:S06]  /*1760*/  HADD2.F32 R2, -RZ, R4.H0_H0 ;  /* 0x20000004ff027230 */ /* 0x004fcc0000004100 */
[----:B------:R-:W0:Y:S01]  /*1770*/  F2I.S64.TRUNC R2, R2 ;  /* 0x0000000200027311 */ /* 0x000e22000020d900 */
[----:B------:R-:W-:Y:S05]  /*1780*/  BRA `(.L_x_15301) ;  /* 0x0000000800a87947 */ /* 0x000fea0003800000 */
.L_x_15306:
[----:B------:R-:W2:Y:S02]  /*1790*/  LDG.E.64 R2, desc[UR36][R4.64] ;  /* 0x0000002404027981 */ /* 0x000ea4000c1e1b00 */
[----:B--2---:R-:W0:Y:S01]  /*17a0*/  F2I.S64.F64.TRUNC R2, R2 ;  /* 0x0000000200027311 */ /* 0x004e22000030d900 */
[----:B------:R-:W-:Y:S05]  /*17b0*/  BRA `(.L_x_15301) ;  /* 0x00000008009c7947 */ /* 0x000fea0003800000 */
.L_x_15296:
        /* <DEDUP_REMOVED lines=13> */
.L_x_15310:
[----:B------:R-:W2:Y:S02]  /*1890*/  LDG.E.64 R2, desc[UR36][R4.64] ;  /* 0x0000002404027981 */ /* 0x000ea4000c1e1b00 */
[----:B--2---:R-:W0:Y:S01]  /*18a0*/  F2I.S64.F64.TRUNC R2, R2 ;  /* 0x0000000200027311 */ /* 0x004e22000030d900 */
[----:B------:R-:W-:Y:S05]  /*18b0*/  BRA `(.L_x_15301) ;  /* 0x00000008005c7947 */ /* 0x000fea0003800000 */
.L_x_15309:
        /* <DEDUP_REMOVED lines=27> */
.L_x_15312:
        /* <DEDUP_REMOVED lines=14> */
.L_x_15311:
[----:B------:R-:W2:Y:S02]  /*1b50*/  LDG.E.U16 R2, desc[UR36][R4.64] ;  /* 0x0000002404027981 */ /* 0x000ea4000c1e1500 */
[----:B--2---:R-:W-:-:S06]  /*1b60*/  IMAD.U32 R2, R2, 0x10000, RZ ;  /* 0x0001000002027824 */ /* 0x004fcc00078e00ff */
[----:B------:R-:W0:Y:S01]  /*1b70*/  F2I.S64.TRUNC R2, R2 ;  /* 0x0000000200027311 */ /* 0x000e22000020d900 */
[----:B------:R-:W-:Y:S05]  /*1b80*/  BRA `(.L_x_15301) ;  /* 0x0000000400a87947 */ /* 0x000fea0003800000 */
.L_x_15308:
        /* <DEDUP_REMOVED lines=11> */
.L_x_15315:
        /* <DEDUP_REMOVED lines=21> */
.L_x_15319:
[----:B------:R-:W-:Y:S05]  /*1d90*/  BSYNC B1 ;  /* 0x0000000000017941 */ /* 0x000fea0003800000 */
.L_x_15318:
[----:B------:R-:W-:Y:S01]  /*1da0*/  IMAD.SHL.U32 R2, R2, 0x100000, RZ ;  /* 0x0010000002027824 */ /* 0x000fe200078e00ff */
[----:B------:R-:W-:-:S04]  /*1db0*/  LEA R3, R0, 0x3b800000, 0x17 ;  /* 0x3b80000000037811 */ /* 0x000fc800078eb8ff */
[----:B------:R-:W-:-:S07]  /*1dc0*/  LOP3.LUT R2, R3, R2, R4, 0xfe, !PT ;  /* 0x0000000203027212 */ /* 0x000fce00078efe04 */
.L_x_15317:
[----:B------:R-:W-:Y:S05]  /*1dd0*/  BSYNC B0 ;  /* 0x0000000000007941 */ /* 0x000fea0003800000 */
.L_x_15316:
[----:B------:R-:W1:Y:S01]  /*1de0*/  F2I.S64.TRUNC R2, R2 ;  /* 0x0000000200027311 */ /* 0x000e62000020d900 */
[----:B------:R-:W-:Y:S05]  /*1df0*/  BRA `(.L_x_15301) ;  /* 0x00000004000c7947 */ /* 0x000fea0003800000 */
.L_x_15314:
        /* <DEDUP_REMOVED lines=21> */
.L_x_15323:
[----:B------:R-:W-:Y:S05]  /*1f50*/  BSYNC B1 ;  /* 0x0000000000017941 */ /* 0x000fea0003800000 */
.L_x_15322:
[----:B------:R-:W-:Y:S01]  /*1f60*/  IMAD.SHL.U32 R2, R2, 0x200000, RZ ;  /* 0x0020000002027824 */ /* 0x000fe200078e00ff */
[----:B------:R-:W-:-:S04]  /*1f70*/  LEA R3, R0, 0x37800000, 0x17 ;  /* 0x3780000000037811 */ /* 0x000fc800078eb8ff */
[----:B------:R-:W-:-:S07]  /*1f80*/  LOP3.LUT R2, R3, R2, R4, 0xfe, !PT ;  /* 0x0000000203027212 */ /* 0x000fce00078efe04 */
.L_x_15321:
[----:B------:R-:W-:Y:S05]  /*1f90*/  BSYNC B0 ;  /* 0x0000000000007941 */ /* 0x000fea0003800000 */
.L_x_15320:
[----:B------:R-:W2:Y:S01]  /*1fa0*/  F2I.S64.TRUNC R2, R2 ;  /* 0x0000000200027311 */ /* 0x000ea2000020d900 */
[----:B------:R-:W-:Y:S05]  /*1fb0*/  BRA `(.L_x_15301) ;  /* 0x00000000009c7947 */ /* 0x000fea0003800000 */
.L_x_15313:
        /* <DEDUP_REMOVED lines=14> */
.L_x_15327:
[----:B------:R-:W-:Y:S05]  /*20a0*/  BSYNC B0 ;  /* 0x0000000000007941 */ /* 0x000fea0003800000 */
.L_x_15326:
[----:B------:R-:W4:Y:S01]  /*20b0*/  F2I.S64.TRUNC R2, R2 ;  /* 0x0000000200027311 */ /* 0x000f22000020d900 */
[----:B------:R-:W-:Y:S05]  /*20c0*/  BRA `(.L_x_15301) ;  /* 0x0000000000587947 */ /* 0x000fea0003800000 */
.L_x_15300:
        /* <DEDUP_REMOVED lines=16> */
.L_x_15328:
[----:B------:R-:W-:Y:S01]  /*21d0*/  CS2R R2, SRZ ;  /* 0x0000000000027805 */ /* 0x000fe2000001ff00 */
[----:B------:R-:W-:Y:S06]  /*21e0*/  BRA `(.L_x_15301) ;  /* 0x0000000000107947 */ /* 0x000fec0003800000 */
.L_x_15325:
[----:B------:R0:W5:Y:S01]  /*21f0*/  LDG.E.64 R2, desc[UR36][R4.64] ;  /* 0x0000002404027981 */ /* 0x000162000c1e1b00 */
[----:B------:R-:W-:Y:S05]  /*2200*/  BRA `(.L_x_15301) ;  /* 0x0000000000087947 */ /* 0x000fea0003800000 */
.L_x_15324:
[----:B------:R3:W5:Y:S01]  /*2210*/  LDG.E R2, desc[UR36][R4.64] ;  /* 0x0000002404027981 */ /* 0x000762000c1e1900 */
[----:B------:R-:W-:-:S07]  /*2220*/  IMAD.MOV.U32 R3, RZ, RZ, RZ ;  /* 0x000000ffff037224 */ /* 0x000fce00078e00ff */
.L_x_15301:
[----:B------:R-:W3:Y:S01]  /*2230*/  LDC.U8 R8, c[0x0][0x428] ;  /* 0x00010a00ff087b82 */ /* 0x000ee20000000000 */
[-C--:B012-45:R-:W-:Y:S02]  /*2240*/  IMAD R7, R3, R2.reuse, RZ ;  /* 0x0000000203077224 */ /* 0x0b7fe400078e02ff */
[----:B---3--:R-:W-:-:S04]  /*2250*/  IMAD.WIDE.U32 R4, R2, R2, RZ ;  /* 0x0000000202047225 */ /* 0x008fc800078e00ff */
[----:B------:R-:W-:-:S04]  /*2260*/  IMAD R7, R2, R3, R7 ;  /* 0x0000000302077224 */ /* 0x000fc800078e0207 */
[----:B------:R-:W-:Y:S02]  /*2270*/  IMAD.IADD R5, R5, 0x1, R7 ;  /* 0x0000000105057824 */ /* 0x000fe400078e0207 */
[----:B------:R-:W-:-:S04]  /*2280*/  IMAD.WIDE.U32 R6, R4, R2, RZ ;  /* 0x0000000204067225 */ /* 0x000fc800078e00ff */
[----:B------:R-:W-:Y:S02]  /*2290*/  IMAD R5, R5, R2, RZ ;  /* 0x0000000205057224 */ /* 0x000fe400078e02ff */
[----:B------:R-:W-:Y:S02]  /*22a0*/  IMAD.MOV.U32 R2, RZ, RZ, R6 ;  /* 0x000000ffff027224 */ /* 0x000fe400078e0006 */
[----:B------:R-:W-:Y:S01]  /*22b0*/  IMAD R5, R3, R4, R5 ;  /* 0x0000000403057224 */ /* 0x000fe200078e0205 */
[----:B------:R-:W-:-:S03]  /*22c0*/  PRMT R0, R8, 0x9910, RZ ;  /* 0x0000991008007816 */ /* 0x000fc600000000ff */
[----:B------:R-:W-:Y:S01]  /*22d0*/  IMAD.IADD R3, R7, 0x1, R5 ;  /* 0x0000000107037824 */ /* 0x000fe200078e0205 */
        /* <DEDUP_REMOVED lines=12> */
.L_x_15332:
[----:B------:R3:W-:Y:S01]  /*23a0*/  STG.E.U8 desc[UR36][R16.64], R6 ;  /* 0x0000000610007986 */ /* 0x0007e2000c101124 */
[----:B------:R-:W-:Y:S05]  /*23b0*/  BRA `(.L_x_15334) ;  /* 0x0000000c00507947 */ /* 0x000fea0003800000 */
.L_x_15331:
        /* <DEDUP_REMOVED lines=8> */
.L_x_15336:
[----:B------:R1:W-:Y:S01]  /*2440*/  STG.E desc[UR36][R16.64], R6 ;  /* 0x0000000610007986 */ /* 0x0003e2000c101924 */
[----:B------:R-:W-:Y:S05]  /*2450*/  BRA `(.L_x_15334) ;  /* 0x0000000c00287947 */ /* 0x000fea0003800000 */
.L_x_15335:
[----:B------:R2:W-:Y:S01]  /*2460*/  STG.E.U16 desc[UR36][R16.64], R6 ;  /* 0x0000000610007986 */ /* 0x0005e2000c101524 */
[----:B------:R-:W-:Y:S05]  /*2470*/  BRA `(.L_x_15334) ;  /* 0x0000000c00207947 */ /* 0x000fea0003800000 */
.L_x_15330:
        /* <DEDUP_REMOVED lines=9> */
.L_x_15338:
[----:B------:R-:W0:Y:S02]  /*2510*/  I2F.S64 R0, R2 ;  /* 0x0000000200007312 */ /* 0x000e240000301400 */
[----:B0-----:R-:W-:-:S05]  /*2520*/  F2FP.F16.F32.PACK_AB R0, RZ, R0 ;  /* 0x00000000ff00723e */ /* 0x001fca00000000ff */
[----:B------:R0:W-:Y:S01]  /*2530*/  STG.E.U16 desc[UR36][R16.64], R0 ;  /* 0x0000000010007986 */ /* 0x0001e2000c101524 */
[----:B------:R-:W-:Y:S05]  /*2540*/  BRA `(.L_x_15334) ;  /* 0x0000000800ec7947 */ /* 0x000fea0003800000 */
.L_x_15337:
        /* <DEDUP_REMOVED lines=10> */
.L_x_15340:
[----:B------:R-:W0:Y:S02]  /*25f0*/  I2F.S64 R2, R2 ;  /* 0x0000000200027312 */ /* 0x000e240000301400 */
[----:B0-----:R-:W-:-:S04]  /*2600*/  F2FP.F16.F32.PACK_AB R3, RZ, R2 ;  /* 0x00000002ff03723e */ /* 0x001fc800000000ff */
[----:B------:R-:W-:-:S05]  /*2610*/  PRMT R3, R3, 0x5410, RZ ;  /* 0x0000541003037816 */ /* 0x000fca00000000ff */
[----:B------:R0:W-:Y:S01]  /*2620*/  STG.E desc[UR36][R16.64], R3 ;  /* 0x0000000310007986 */ /* 0x0001e2000c101924 */
[----:B------:R-:W-:Y:S05]  /*2630*/  BRA `(.L_x_15334) ;  /* 0x0000000800b07947 */ /* 0x000fea0003800000 */
.L_x_15339:
[----:B------:R-:W0:Y:S02]  /*2640*/  I2F.F64.S64 R2, R2 ;  /* 0x0000000200027312 */ /* 0x000e240000301c00 */
[----:B0-----:R0:W-:Y:S01]  /*2650*/  STG.E.64 desc[UR36][R16.64], R2 ;  /* 0x0000000210007986 */ /* 0x0011e2000c101b24 */
[----:B------:R-:W-:Y:S05]  /*2660*/  BRA `(.L_x_15334) ;  /* 0x0000000800a47947 */ /* 0x000fea0003800000 */
.L_x_15329:
        /* <DEDUP_REMOVED lines=13> */
.L_x_15343:
[----:B------:R-:W0:Y:S01]  /*2740*/  I2F.F64.S64 R4, R2 ;  /* 0x0000000200047312 */ /* 0x000e220000301c00 */
[----:B------:R-:W-:-:S05]  /*2750*/  CS2R R6, SRZ ;  /* 0x0000000000067805 */ /* 0x000fca000001ff00 */
[----:B0-----:R0:W-:Y:S01]  /*2760*/  STG.E.128 desc[UR36][R16.64], R4 ;  /* 0x0000000410007986 */ /* 0x0011e2000c101d24 */
[----:B------:R-:W-:Y:S05]  /*2770*/  BRA `(.L_x_15334) ;  /* 0x0000000800607947 */ /* 0x000fea0003800000 */
.L_x_15342:
        /* <DEDUP_REMOVED lines=21> */
.L_x_15347:
[----:B------:R-:W-:Y:S05]  /*28d0*/  BSYNC B0 ;  /* 0x0000000000007941 */ /* 0x000fea0003800000 */
.L_x_15346:
[----:B------:R-:W-:-:S05]  /*28e0*/  LOP3.LUT R5, R0, R5, RZ, 0xfc, !PT ;  /* 0x0000000500057212 */ /* 0x000fca00078efcff */
[----:B------:R0:W-:Y:S01]  /*28f0*/  STG.E.U8 desc[UR36][R16.64], R5 ;  /* 0x0000000510007986 */ /* 0x0001e2000c101124 */
[----:B------:R-:W-:Y:S05]  /*2900*/  BRA `(.L_x_15334) ;  /* 0x0000000400fc7947 */ /* 0x000fea0003800000 */
.L_x_15345:
        /* <DEDUP_REMOVED lines=13> */
.L_x_15349:
[----:B------:R-:W-:Y:S01]  /*29e0*/  IMAD.MOV.U32 R0, RZ, RZ, 0x7f ;  /* 0x0000007fff007424 */ /* 0x000fe200078e00ff */
[----:B------:R-:W-:-:S04]  /*29f0*/  ISETP.GT.U32.AND P0, PT, R4, 0x7f800000, PT ;  /* 0x7f8000000400780c */ /* 0x000fc80003f04070 */
[----:B------:R-:W-:-:S09]  /*2a00*/  SEL R0, R0, 0x7c, P0 ;  /* 0x0000007c00007807 */ /* 0x000fd20000000000 */
.L_x_15350:
[----:B------:R-:W-:Y:S05]  /*2a10*/  BSYNC B0 ;  /* 0x0000000000007941 */ /* 0x000fea0003800000 */
.L_x_15348:
[----:B------:R-:W-:-:S04]  /*2a20*/  LOP3.LUT R2, R3, 0x80000000, RZ, 0xc0, !PT ;  /* 0x8000000003027812 */ /* 0x000fc800078ec0ff */
[----:B------:R-:W-:-:S04]  /*2a30*/  SHF.R.U32.HI R3, RZ, 0x18, R2 ;  /* 0x00000018ff037819 */ /* 0x000fc80000011602 */
[----:B------:R-:W-:-:S05]  /*2a40*/  LOP3.LUT R3, R0, R3, RZ, 0xfc, !PT ;  /* 0x0000000300037212 */ /* 0x000fca00078efcff */
[----:B------:R0:W-:Y:S01]  /*2a50*/  STG.E.U8 desc[UR36][R16.64], R3 ;  /* 0x0000000310007986 */ /* 0x0001e2000c101124 */
[----:B------:R-:W-:Y:S05]  /*2a60*/  BRA `(.L_x_15334) ;  /* 0x0000000400a47947 */ /* 0x000fea0003800000 */
.L_x_15344:
[----:B------:R-:W0:Y:S02]  /*2a70*/  I2F.S64 R0, R2 ;  /* 0x0000000200007312 */ /* 0x000e240000301400 */
[----:B0-----:R-:W-:-:S05]  /*2a80*/  F2FP.BF16.F32.PACK_AB R0, RZ, R0 ;  /* 0x00000000ff00723e */ /* 0x001fca00000010ff */
[----:B------:R0:W-:Y:S01]  /*2a90*/  STG.E.U16 desc[UR36][R16.64], R0 ;  /* 0x0000000010007986 */ /* 0x0001e2000c101524 */
[----:B------:R-:W-:Y:S05]  /*2aa0*/  BRA `(.L_x_15334) ;  /* 0x0000000400947947 */ /* 0x000fea0003800000 */
.L_x_15341:
        /* <DEDUP_REMOVED lines=10> */
.L_x_15353:
        /* <DEDUP_REMOVED lines=17> */
.L_x_15356:
[----:B------:R-:W-:-:S04]  /*2c60*/  LOP3.LUT R2, R3, 0x80000000, RZ, 0xc0, !PT ;  /* 0x8000000003027812 */ /* 0x000fc800078ec0ff */
[----:B------:R-:W-:-:S04]  /*2c70*/  SHF.R.U32.HI R3, RZ, 0x18, R2 ;  /* 0x00000018ff037819 */ /* 0x000fc80000011602 */
[----:B------:R-:W-:-:S04]  /*2c80*/  LOP3.LUT R0, R0, R3, RZ, 0xfc, !PT ;  /* 0x0000000300007212 */ /* 0x000fc800078efcff */
[----:B------:R-:W-:-:S07]  /*2c90*/  PRMT R8, R0, 0x7610, R8 ;  /* 0x0000761000087816 */ /* 0x000fce0000000008 */
.L_x_15355:
[----:B------:R-:W-:Y:S05]  /*2ca0*/  BSYNC B0 ;  /* 0x0000000000007941 */ /* 0x000fea0003800000 */
.L_x_15354:
[----:B------:R0:W-:Y:S01]  /*2cb0*/  STG.E.U8 desc[UR36][R16.64], R8 ;  /* 0x0000000810007986 */ /* 0x0001e2000c101124 */
[----:B------:R-:W-:Y:S05]  /*2cc0*/  BRA `(.L_x_15334) ;  /* 0x00000004000c7947 */ /* 0x000fea0003800000 */
.L_x_15352:
        /* <DEDUP_REMOVED lines=17> */
.L_x_15359:
[----:B------:R-:W-:-:S04]  /*2de0*/  LOP3.LUT R2, R3, 0x80000000, RZ, 0xc0, !PT ;  /* 0x8000000003027812 */ /* 0x000fc800078ec0ff */
[----:B------:R-:W-:-:S04]  /*2df0*/  SHF.R.U32.HI R3, RZ, 0x18, R2 ;  /* 0x00000018ff037819 */ /* 0x000fc80000011602 */
[----:B------:R-:W-:-:S04]  /*2e00*/  LOP3.LUT R0, R0, R3, RZ, 0xfc, !PT ;  /* 0x0000000300007212 */ /* 0x000fc800078efcff */
[----:B------:R-:W-:-:S07]  /*2e10*/  PRMT R8, R0, 0x7610, R8 ;  /* 0x0000761000087816 */ /* 0x000fce0000000008 */
.L_x_15358:
[----:B------:R-:W-:Y:S05]  /*2e20*/  BSYNC B0 ;  /* 0x0000000000007941 */ /* 0x000fea0003800000 */
.L_x_15357:
[----:B------:R0:W-:Y:S01]  /*2e30*/  STG.E.U8 desc[UR36][R16.64], R8 ;  /* 0x0000000810007986 */ /* 0x0001e2000c101124 */
[----:B------:R-:W-:Y:S05]  /*2e40*/  BRA `(.L_x_15334) ;  /* 0x0000000000ac7947 */ /* 0x000fea0003800000 */
.L_x_15351:
        /* <DEDUP_REMOVED lines=23> */
.L_x_15333:
        /* <DEDUP_REMOVED lines=16> */
.L_x_15362:
[----:B------:R-:W-:Y:S05]  /*30c0*/  BRA `(.L_x_15334) ;  /* 0x00000000000c7947 */ /* 0x000fea0003800000 */
.L_x_15361:
[----:B------:R0:W-:Y:S01]  /*30d0*/  STG.E.64 desc[UR36][R16.64], R2 ;  /* 0x0000000210007986 */ /* 0x0001e2000c101b24 */
[----:B------:R-:W-:Y:S05]  /*30e0*/  BRA `(.L_x_15334) ;  /* 0x0000000000047947 */ /* 0x000fea0003800000 */
.L_x_15360:
[----:B------:R0:W-:Y:S02]  /*30f0*/  STG.E desc[UR36][R16.64], R6 ;  /* 0x0000000610007986 */ /* 0x0001e4000c101924 */
.L_x_15334:
[----:B------:R-:W-:-:S04]  /*3100*/  IMAD R18, R23, 0x200, R18 ;  /* 0x0000020017127824 */ /* 0x000fc800078e0212 */
[----:B------:R-:W-:-:S07]  /*3110*/  VIADD R19, R18, 0x80 ;  /* 0x0000008012137836 */ /* 0x000fce0000000000 */
.L_x_15294:
[----:B------:R-:W-:Y:S05]  /*3120*/  BSYNC B6 ;  /* 0x0000000000067941 */ /* 0x000fea0003800000 */
.L_x_15293:
[----:B------:R-:W-:Y:S01]  /*3130*/  ULDC UR4, c[0x0][0x210] ;  /* 0x0000840000047ab9 */ /* 0x000fe20000000800 */
[----:B------:R-:W-:Y:S01]  /*3140*/  BSSY B6, `(.L_x_15363) ;  /* 0x000030a000067945 */ /* 0x000fe20003800000 */
[----:B------:R-:W-:-:S13]  /*3150*/  ISETP.GE.AND P0, PT, R19, UR4, PT ;  /* 0x0000000413007c0c */ /* 0x000fda000bf06270 */
[----:B------:R-:W-:Y:S05]  /*3160*/  @P0 BRA `(.L_x_15364) ;  /* 0x00000030001c0947 */ /* 0x000fea0003800000 */
[----:B01234-:R-:W0:Y:S01]  /*3170*/  LDC R6, c[0x0][0x218] ;  /* 0x00008600ff067b82 */ /* 0x01fe220000000800 */
        /* <DEDUP_REMOVED lines=302> */
.L_x_15365:
        /* <DEDUP_REMOVED lines=21> */
.L_x_15369:
[----:B------:R0:W5:Y:S01]  /*45b0*/  LDG.E.U8 R2, desc[UR36][R4.64] ;  /* 0x0000002404027981 */ /* 0x000162000c1e1100 */
[----:B------:R-:W-:Y:S01]  /*45c0*/  IMAD.MOV.U32 R3, RZ, RZ, RZ ;  /* 0x000000ffff037224 */ /* 0x000fe200078e00ff */
[----:B------:R-:W-:Y:S06]  /*45d0*/  BRA `(.L_x_15371) ;  /* 0x0000000c00487947 */ /* 0x000fec0003800000 */
.L_x_15368:
        /* <DEDUP_REMOVED lines=8> */
.L_x_15373:
[----:B------:R-:W2:Y:S02]  /*4660*/  LDG.E R2, desc[UR36][R4.64] ;  /* 0x0000002404027981 */ /* 0x000ea4000c1e1900 */
[----:B--2---:R-:W-:Y:S01]  /*4670*/  SHF.R.S32.HI R3, RZ, 0x1f, R2 ;  /* 0x0000001fff037819 */ /* 0x004fe20000011402 */
[----:B------:R-:W-:Y:S06]  /*4680*/  BRA `(.L_x_15371) ;  /* 0x0000000c001c7947 */ /* 0x000fec0003800000 */
.L_x_15372:
[----:B------:R-:W2:Y:S02]  /*4690*/  LDG.E.S16 R2, desc[UR36][R4.64] ;  /* 0x0000002404027981 */ /* 0x000ea4000c1e1700 */
[----:B--2---:R-:W-:Y:S01]  /*46a0*/  SHF.R.S32.HI R3, RZ, 0x1f, R2 ;  /* 0x0000001fff037819 */ /* 0x004fe20000011402 */
[----:B------:R-:W-:Y:S06]  /*46b0*/  BRA `(.L_x_15371) ;  /* 0x0000000c00107947 */ /* 0x000fec0003800000 */
.L_x_15367:
        /* <DEDUP_REMOVED lines=9> */
.L_x_15375:
[----:B------:R-:W2:Y:S02]  /*4750*/  LDG.E.U16 R4, desc[UR36][R4.64] ;  /* 0x0000002404047981 */ /* 0x000ea4000c1e1500 */
[----:B--2---:R-:W-:-:S06]  /*4760*/  HADD2.F32 R2, -RZ, R4.H0_H0 ;  /* 0x20000004ff027230 */ /* 0x004fcc0000004100 */
[----:B------:R-:W0:Y:S01]  /*4770*/  F2I.S64.TRUNC R2, R2 ;  /* 0x0000000200027311 */ /* 0x000e22000020d900 */
[----:B------:R-:W-:Y:S05]  /*4780*/  BRA `(.L_x_15371) ;  /* 0x0000000800dc7947 */ /* 0x000fea0003800000 */
.L_x_15374:
        /* <DEDUP_REMOVED lines=9> */
.L_x_15377:
[----:B------:R-:W2:Y:S02]  /*4820*/  LDG.E.U16 R4, desc[UR36][R4.64] ;  /* 0x0000002404047981 */ /* 0x000ea4000c1e1500 */
[----:B--2---:R-:W-:-:S06]  /*4830*/  HADD2.F32 R2, -RZ, R4.H0_H0 ;  /* 0x20000004ff027230 */ /* 0x004fcc0000004100 */
[----:B------:R-:W0:Y:S01]  /*4840*/  F2I.S64.TRUNC R2, R2 ;  /* 0x0000000200027311 */ /* 0x000e22000020d900 */
[----:B------:R-:W-:Y:S05]  /*4850*/  BRA `(.L_x_15371) ;  /* 0x0000000800a87947 */ /* 0x000fea0003800000 */
.L_x_15376:
[----:B------:R-:W2:Y:S02]  /*4860*/  LDG.E.64 R2, desc[UR36][R4.64] ;  /* 0x0000002404027981 */ /* 0x000ea4000c1e1b00 */
[----:B--2---:R-:W0:Y:S01]  /*4870*/  F2I.S64.F64.TRUNC R2, R2 ;  /* 0x0000000200027311 */ /* 0x004e22000030d900 */
[----:B------:R-:W-:Y:S05]  /*4880*/  BRA `(.L_x_15371) ;  /* 0x00000008009c7947 */ /* 0x000fea0003800000 */
.L_x_15366:
        /* <DEDUP_REMOVED lines=13> */
.L_x_15380:
[----:B------:R-:W2:Y:S02]  /*4960*/  LDG.E.64 R2, desc[UR36][R4.64] ;  /* 0x0000002404027981 */ /* 0x000ea4000c1e1b00 */
[----:B--2---:R-:W0:Y:S01]  /*4970*/  F2I.S64.F64.TRUNC R2, R2 ;  /* 0x0000000200027311 */ /* 0x004e22000030d900 */
[----:B------:R-:W-:Y:S05]  /*4980*/  BRA `(.L_x_15371) ;  /* 0x00000008005c7947 */ /* 0x000fea0003800000 */
.L_x_15379:
        /* <DEDUP_REMOVED lines=27> */
.L_x_15382:
        /* <DEDUP_REMOVED lines=14> */
.L_x_15381:
[----:B------:R-:W2:Y:S02]  /*4c20*/  LDG.E.U16 R2, desc[UR36][R4.64] ;  /* 0x0000002404027981 */ /* 0x000ea4000c1e1500 */
[----:B--2---:R-:W-:-:S06]  /*4c30*/  IMAD.U32 R2, R2, 0x10000, RZ ;  /* 0x0001000002027824 */ /* 0x004fcc00078e00ff */
[----:B------:R-:W0:Y:S01]  /*4c40*/  F2I.S64.TRUNC R2, R2 ;  /* 0x0000000200027311 */ /* 0x000e22000020d900 */
[----:B------:R-:W-:Y:S05]  /*4c50*/  BRA `(.L_x_15371) ;  /* 0x0000000400a87947 */ /* 0x000fea0003800000 */
.L_x_15378:
        /* <DEDUP_REMOVED lines=11> */
.L_x_15385:
        /* <DEDUP_REMOVED lines=21> */
.L_x_15389:
[----:B------:R-:W-:Y:S05]  /*4e60*/  BSYNC B1 ;  /* 0x0000000000017941 */ /* 0x000fea0003800000 */
.L_x_15388:
[----:B------:R-:W-:Y:S01]  /*4e70*/  IMAD.SHL.U32 R2, R2, 0x100000, RZ ;  /* 0x0010000002027824 */ /* 0x000fe200078e00ff */
[----:B------:R-:W-:-:S04]  /*4e80*/  LEA R3, R0, 0x3b800000, 0x17 ;  /* 0x3b80000000037811 */ /* 0x000fc800078eb8ff */
[----:B------:R-:W-:-:S07]  /*4e90*/  LOP3.LUT R2, R3, R2, R4, 0xfe, !PT ;  /* 0x0000000203027212 */ /* 0x000fce00078efe04 */
.L_x_15387:
[----:B------:R-:W-:Y:S05]  /*4ea0*/  BSYNC B0 ;  /* 0x0000000000007941 */ /* 0x000fea0003800000 */
.L_x_15386:
[----:B------:R-:W1:Y:S01]  /*4eb0*/  F2I.S64.TRUNC R2, R2 ;  /* 0x0000000200027311 */ /* 0x000e62000020d900 */
[----:B------:R-:W-:Y:S05]  /*4ec0*/  BRA `(.L_x_15371) ;  /* 0x00000004000c7947 */ /* 0x000fea0003800000 */
.L_x_15384:
        /* <DEDUP_REMOVED lines=21> */
.L_x_15393:
[----:B------:R-:W-:Y:S05]  /*5020*/  BSYNC B1 ;  /* 0x0000000000017941 */ /* 0x000fea0003800000 */
.L_x_15392:
[----:B------:R-:W-:Y:S01]  /*5030*/  IMAD.SHL.U32 R2, R2, 0x200000, RZ ;  /* 0x0020000002027824 */ /* 0x000fe200078e00ff */
[----:B------:R-:W-:-:S04]  /*5040*/  LEA R3, R0, 0x37800000, 0x17 ;  /* 0x3780000000037811 */ /* 0x000fc800078eb8ff */
[----:B------:R-:W-:-:S07]  /*5050*/  LOP3.LUT R2, R3, R2, R4, 0xfe, !PT ;  /* 0x0000000203027212 */ /* 0x000fce00078efe04 */
.L_x_15391:
[----:B------:R-:W-:Y:S05]  /*5060*/  BSYNC B0 ;  /* 0x0000000000007941 */ /* 0x000fea0003800000 */
.L_x_15390:
[----:B------:R-:W2:Y:S01]  /*5070*/  F2I.S64.TRUNC R2, R2 ;  /* 0x0000000200027311 */ /* 0x000ea2000020d900 */
[----:B------:R-:W-:Y:S05]  /*5080*/  BRA `(.L_x_15371) ;  /* 0x00000000009c7947 */ /* 0x000fea0003800000 */
.L_x_15383:
        /* <DEDUP_REMOVED lines=14> */
.L_x_15397:
[----:B------:R-:W-:Y:S05]  /*5170*/  BSYNC B0 ;  /* 0x0000000000007941 */ /* 0x000fea0003800000 */
.L_x_15396:
[----:B------:R-:W0:Y:S01]  /*5180*/  F2I.S64.TRUNC R2, R2 ;  /* 0x0000000200027311 */ /* 0x000e22000020d900 */
[----:B------:R-:W-:Y:S05]  /*5190*/  BRA `(.L_x_15371) ;  /* 0x0000000000587947 */ /* 0x000fea0003800000 */
.L_x_15370:
        /* <DEDUP_REMOVED lines=16> */
.L_x_15398:
[----:B------:R-:W-:Y:S01]  /*52a0*/  CS2R R2, SRZ ;  /* 0x0000000000027805 */ /* 0x000fe2000001ff00 */
[----:B------:R-:W-:Y:S06]  /*52b0*/  BRA `(.L_x_15371) ;  /* 0x0000000000107947 */ /* 0x000fec0003800000 */
.L_x_15395:
[----:B------:R4:W5:Y:S01]  /*52c0*/  LDG.E.64 R2, desc[UR36][R4.64] ;  /* 0x0000002404027981 */ /* 0x000962000c1e1b00 */
[----:B------:R-:W-:Y:S05]  /*52d0*/  BRA `(.L_x_15371) ;  /* 0x0000000000087947 */ /* 0x000fea0003800000 */
.L_x_15394:
[----:B------:R3:W5:Y:S01]  /*52e0*/  LDG.E R2, desc[UR36][R4.64] ;  /* 0x0000002404027981 */ /* 0x000762000c1e1900 */
[----:B------:R-:W-:-:S07]  /*52f0*/  IMAD.MOV.U32 R3, RZ, RZ, RZ ;  /* 0x000000ffff037224 */ /* 0x000fce00078e00ff */
.L_x_15371:
[----:B------:R-:W3:Y:S01]  /*5300*/  LDC.U8 R8, c[0x0][0x428] ;  /* 0x00010a00ff087b82 */ /* 0x000ee20000000000 */
[-C--:B012--5:R-:W-:Y:S02]  /*5310*/  IMAD R7, R3, R2.reuse, RZ ;  /* 0x0000000203077224 */ /* 0x0a7fe400078e02ff */
[----:B---34-:R-:W-:-:S04]  /*5320*/  IMAD.WIDE.U32 R4, R2, R2, RZ ;  /* 0x0000000202047225 */ /* 0x018fc800078e00ff */
        /* <DEDUP_REMOVED lines=20> */
.L_x_15402:
[----:B------:R0:W-:Y:S01]  /*5470*/  STG.E.U8 desc[UR36][R16.64], R6 ;  /* 0x0000000610007986 */ /* 0x0001e2000c101124 */
[----:B------:R-:W-:Y:S05]  /*5480*/  BRA `(.L_x_15404) ;  /* 0x0000000c00507947 */ /* 0x000fea0003800000 */
.L_x_15401:
        /* <DEDUP_REMOVED lines=8> */
.L_x_15406:
[----:B------:R0:W-:Y:S01]  /*5510*/  STG.E desc[UR36][R16.64], R6 ;  /* 0x0000000610007986 */ /* 0x0001e2000c101924 */
[----:B------:R-:W-:Y:S05]  /*5520*/  BRA `(.L_x_15404) ;  /* 0x0000000c00287947 */ /* 0x000fea0003800000 */
.L_x_15405:
[----:B------:R0:W-:Y:S01]  /*5530*/  STG.E.U16 desc[UR36][R16.64], R6 ;  /* 0x0000000610007986 */ /* 0x0001e2000c101524 */
[----:B------:R-:W-:Y:S05]  /*5540*/  BRA `(.L_x_15404) ;  /* 0x0000000c00207947 */ /* 0x000fea0003800000 */
.L_x_15400:
        /* <DEDUP_REMOVED lines=9> */
.L_x_15408:
[----:B------:R-:W0:Y:S02]  /*55e0*/  I2F.S64 R0, R2 ;  /* 0x0000000200007312 */ /* 0x000e240000301400 */
[----:B0-----:R-:W-:-:S05]  /*55f0*/  F2FP.F16.F32.PACK_AB R0, RZ, R0 ;  /* 0x00000000ff00723e */ /* 0x001fca00000000ff */
[----:B------:R0:W-:Y:S01]  /*5600*/  STG.E.U16 desc[UR36][R16.64], R0 ;  /* 0x0000000010007986 */ /* 0x0001e2000c101524 */
[----:B------:R-:W-:Y:S05]  /*5610*/  BRA `(.L_x_15404) ;  /* 0x0000000800ec7947 */ /* 0x000fea0003800000 */
.L_x_15407:
        /* <DEDUP_REMOVED lines=10> */
.L_x_15410:
[----:B------:R-:W0:Y:S02]  /*56c0*/  I2F.S64 R2, R2 ;  /* 0x0000000200027312 */ /* 0x000e240000301400 */
[----:B0-----:R-:W-:-:S04]  /*56d0*/  F2FP.F16.F32.PACK_AB R3, RZ, R2 ;  /* 0x00000002ff03723e */ /* 0x001fc800000000ff */
[----:B------:R-:W-:-:S05]  /*56e0*/  PRMT R3, R3, 0x5410, RZ ;  /* 0x0000541003037816 */ /* 0x000fca00000000ff */
[----:B------:R0:W-:Y:S01]  /*56f0*/  STG.E desc[UR36][R16.64], R3 ;  /* 0x0000000310007986 */ /* 0x0001e2000c101924 */
[----:B------:R-:W-:Y:S05]  /*5700*/  BRA `(.L_x_15404) ;  /* 0x0000000800b07947 */ /* 0x000fea0003800000 */
.L_x_15409:
[----:B------:R-:W0:Y:S02]  /*5710*/  I2F.F64.S64 R2, R2 ;  /* 0x0000000200027312 */ /* 0x000e240000301c00 */
[----:B0-----:R0:W-:Y:S01]  /*5720*/  STG.E.64 desc[UR36][R16.64], R2 ;  /* 0x0000000210007986 */ /* 0x0011e2000c101b24 */
[----:B------:R-:W-:Y:S05]  /*5730*/  BRA `(.L_x_15404) ;  /* 0x0000000800a47947 */ /* 0x000fea0003800000 */
.L_x_15399:
        /* <DEDUP_REMOVED lines=13> */
.L_x_15413:
[----:B------:R-:W0:Y:S01]  /*5810*/  I2F.F64.S64 R4, R2 ;  /* 0x0000000200047312 */ /* 0x000e220000301c00 */
[----:B------:R-:W-:-:S05]  /*5820*/  CS2R R6, SRZ ;  /* 0x0000000000067805 */ /* 0x000fca000001ff00 */
[----:B0-----:R0:W-:Y:S01]  /*5830*/  STG.E.128 desc[UR36][R16.64], R4 ;  /* 0x0000000410007986 */ /* 0x0011e2000c101d24 */
[----:B------:R-:W-:Y:S05]  /*5840*/  BRA `(.L_x_15404) ;  /* 0x0000000800607947 */ /* 0x000fea0003800000 */
.L_x_15412:
        /* <DEDUP_REMOVED lines=21> */
.L_x_15417:
[----:B------:R-:W-:Y:S05]  /*59a0*/  BSYNC B0 ;  /* 0x0000000000007941 */ /* 0x000fea0003800000 */
.L_x_15416:
[----:B------:R-:W-:-:S05]  /*59b0*/  LOP3.LUT R5, R0, R5, RZ, 0xfc, !PT ;  /* 0x0000000500057212 */ /* 0x000fca00078efcff */
[----:B------:R0:W-:Y:S01]  /*59c0*/  STG.E.U8 desc[UR36][R16.64], R5 ;  /* 0x0000000510007986 */ /* 0x0001e2000c101124 */
[----:B------:R-:W-:Y:S05]  /*59d0*/  BRA `(.L_x_15404) ;  /* 0x0000000400fc7947 */ /* 0x000fea0003800000 */
.L_x_15415:
        /* <DEDUP_REMOVED lines=13> */
.L_x_15419:
[----:B------:R-:W-:Y:S01]  /*5ab0*/  IMAD.MOV.U32 R0, RZ, RZ, 0x7f ;  /* 0x0000007fff007424 */ /* 0x000fe200078e00ff */
[----:B------:R-:W-:-:S04]  /*5ac0*/  ISETP.GT.U32.AND P0, PT, R4, 0x7f800000, PT ;  /* 0x7f8000000400780c */ /* 0x000fc80003f04070 */
[----:B------:R-:W-:-:S09]  /*5ad0*/  SEL R0, R0, 0x7c, P0 ;  /* 0x0000007c00007807 */ /* 0x000fd20000000000 */
.L_x_15420:
[----:B------:R-:W-:Y:S05]  /*5ae0*/  BSYNC B0 ;  /* 0x0000000000007941 */ /* 0x000fea0003800000 */
.L_x_15418:
[----:B------:R-:W-:-:S04]  /*5af0*/  LOP3.LUT R2, R3, 0x80000000, RZ, 0xc0, !PT ;  /* 0x8000000003027812 */ /* 0x000fc800078ec0ff */
[----:B------:R-:W-:-:S04]  /*5b00*/  SHF.R.U32.HI R3, RZ, 0x18, R2 ;  /* 0x00000018ff037819 */ /* 0x000fc80000011602 */
[----:B------:R-:W-:-:S05]  /*5b10*/  LOP3.LUT R3, R0, R3, RZ, 0xfc, !PT ;  /* 0x0000000300037212 */ /* 0x000fca00078efcff */
[----:B------:R0:W-:Y:S01]  /*5b20*/  STG.E.U8 desc[UR36][R16.64], R3 ;  /* 0x0000000310007986 */ /* 0x0001e2000c101124 */
[----:B------:R-:W-:Y:S05]  /*5b30*/  BRA `(.L_x_15404) ;  /* 0x0000000400a47947 */ /* 0x000fea0003800000 */
.L_x_15414:
[----:B------:R-:W0:Y:S02]  /*5b40*/  I2F.S64 R0, R2 ;  /* 0x0000000200007312 */ /* 0x000e240000301400 */
[----:B0-----:R-:W-:-:S05]  /*5b50*/  F2FP.BF16.F32.PACK_AB R0, RZ, R0 ;  /* 0x00000000ff00723e */ /* 0x001fca00000010ff */
[----:B------:R0:W-:Y:S01]  /*5b60*/  STG.E.U16 desc[UR36][R16.64], R0 ;  /* 0x0000000010007986 */ /* 0x0001e2000c101524 */
[----:B------:R-:W-:Y:S05]  /*5b70*/  BRA `(.L_x_15404) ;  /* 0x0000000400947947 */ /* 0x000fea0003800000 */
.L_x_15411:
        /* <DEDUP_REMOVED lines=10> */
.L_x_15423:
        /* <DEDUP_REMOVED lines=17> */
.L_x_15426:
[----:B------:R-:W-:-:S04]  /*5d30*/  LOP3.LUT R2, R3, 0x80000000, RZ, 0xc0, !PT ;  /* 0x8000000003027812 */ /* 0x000fc800078ec0ff */
[----:B------:R-:W-:-:S04]  /*5d40*/  SHF.R.U32.HI R3, RZ, 0x18, R2 ;  /* 0x00000018ff037819 */ /* 0x000fc80000011602 */
[----:B------:R-:W-:-:S04]  /*5d50*/  LOP3.LUT R0, R0, R3, RZ, 0xfc, !PT ;  /* 0x0000000300007212 */ /* 0x000fc800078efcff */
[----:B------:R-:W-:-:S07]  /*5d60*/  PRMT R8, R0, 0x7610, R8 ;  /* 0x0000761000087816 */ /* 0x000fce0000000008 */
.L_x_15425:
[----:B------:R-:W-:Y:S05]  /*5d70*/  BSYNC B0 ;  /* 0x0000000000007941 */ /* 0x000fea0003800000 */
.L_x_15424:
[----:B------:R3:W-:Y:S01]  /*5d80*/  STG.E.U8 desc[UR36][R16.64], R8 ;  /* 0x0000000810007986 */ /* 0x0007e2000c101124 */
[----:B------:R-:W-:Y:S05]  /*5d90*/  BRA `(.L_x_15404) ;  /* 0x00000004000c7947 */ /* 0x000fea0003800000 */
.L_x_15422:
        /* <DEDUP_REMOVED lines=17> */
.L_x_15429:
[----:B------:R-:W-:-:S04]  /*5eb0*/  LOP3.LUT R2, R3, 0x80000000, RZ, 0xc0, !PT ;  /* 0x8000000003027812 */ /* 0x000fc800078ec0ff */
[----:B------:R-:W-:-:S04]  /*5ec0*/  SHF.R.U32.HI R3, RZ, 0x18, R2 ;  /* 0x00000018ff037819 */ /* 0x000fc80000011602 */
[----:B------:R-:W-:-:S04]  /*5ed0*/  LOP3.LUT R0, R0, R3, RZ, 0xfc, !PT ;  /* 0x0000000300007212 */ /* 0x000fc800078efcff */
[----:B------:R-:W-:-:S07]  /*5ee0*/  PRMT R8, R0, 0x7610, R8 ;  /* 0x0000761000087816 */ /* 0x000fce0000000008 */
.L_x_15428:
[----:B------:R-:W-:Y:S05]  /*5ef0*/  BSYNC B0 ;  /* 0x0000000000007941 */ /* 0x000fea0003800000 */
.L_x_15427:
[----:B------:R0:W-:Y:S01]  /*5f00*/  STG.E.U8 desc[UR36][R16.64], R8 ;  /* 0x0000000810007986 */ /* 0x0001e2000c101124 */
[----:B------:R-:W-:Y:S05]  /*5f10*/  BRA `(.L_x_15404) ;  /* 0x0000000000ac7947 */ /* 0x000fea0003800000 */
.L_x_15421:
        /* <DEDUP_REMOVED lines=23> */
.L_x_15403:
        /* <DEDUP_REMOVED lines=16> */
.L_x_15432:
[----:B------:R-:W-:Y:S05]  /*6190*/  BRA `(.L_x_15404) ;  /* 0x00000000000c7947 */ /* 0x000fea0003800000 */
.L_x_15431:
[----:B------:R2:W-:Y:S01]  /*61a0*/  STG.E.64 desc[UR36][R16.64], R2 ;  /* 0x0000000210007986 */ /* 0x0005e2000c101b24 */
[----:B------:R-:W-:Y:S05]  /*61b0*/  BRA `(.L_x_15404) ;  /* 0x0000000000047947 */ /* 0x000fea0003800000 */
.L_x_15430:
[----:B------:R0:W-:Y:S02]  /*61c0*/  STG.E desc[UR36][R16.64], R6 ;  /* 0x0000000610007986 */ /* 0x0001e4000c101924 */
.L_x_15404:
[----:B------:R-:W-:-:S07]  /*61d0*/  VIADD R19, R19, 0x80 ;  /* 0x0000008013137836 */ /* 0x000fce0000000000 */
.L_x_15364:
[----:B------:R-:W-:Y:S05]  /*61e0*/  BSYNC B6 ;  /* 0x0000000000067941 */ /* 0x000fea0003800000 */
.L_x_15363:
        /* <DEDUP_REMOVED lines=307> */
.L_x_15435:
        /* <DEDUP_REMOVED lines=21> */
.L_x_15439:
[----:B------:R0:W5:Y:S01]  /*7670*/  LDG.E.U8 R2, desc[UR36][R4.64] ;  /* 0x0000002404027981 */ /* 0x000162000c1e1100 */
[----:B------:R-:W-:Y:S01]  /*7680*/  IMAD.MOV.U32 R3, RZ, RZ, RZ ;  /* 0x000000ffff037224 */ /* 0x000fe200078e00ff */
[----:B------:R-:W-:Y:S06]  /*7690*/  BRA `(.L_x_15441) ;  /* 0x0000000c00487947 */ /* 0x000fec0003800000 */
.L_x_15438:
        /* <DEDUP_REMOVED lines=8> */
.L_x_15443:
[----:B------:R-:W2:Y:S02]  /*7720*/  LDG.E R2, desc[UR36][R4.64] ;  /* 0x0000002404027981 */ /* 0x000ea4000c1e1900 */
[----:B--2---:R-:W-:Y:S01]  /*7730*/  SHF.R.S32.HI R3, RZ, 0x1f, R2 ;  /* 0x0000001fff037819 */ /* 0x004fe20000011402 */
[----:B------:R-:W-:Y:S06]  /*7740*/  BRA `(.L_x_15441) ;  /* 0x0000000c001c7947 */ /* 0x000fec0003800000 */
.L_x_15442:
[----:B------:R-:W2:Y:S02]  /*7750*/  LDG.E.S16 R2, desc[UR36][R4.64] ;  /* 0x0000002404027981 */ /* 0x000ea4000c1e1700 */
[----:B--2---:R-:W-:Y:S01]  /*7760*/  SHF.R.S32.HI R3, RZ, 0x1f, R2 ;  /* 0x0000001fff037819 */ /* 0x004fe20000011402 */
[----:B------:R-:W-:Y:S06]  /*7770*/  BRA `(.L_x_15441) ;  /* 0x0000000c00107947 */ /* 0x000fec0003800000 */
.L_x_15437:
        /* <DEDUP_REMOVED lines=9> */
.L_x_15445:
[----:B------:R-:W2:Y:S02]  /*7810*/  LDG.E.U16 R4, desc[UR36][R4.64] ;  /* 0x0000002404047981 */ /* 0x000ea4000c1e1500 */
[----:B--2---:R-:W-:-:S06]  /*7820*/  HADD2.F32 R2, -RZ, R4.H0_H0 ;  /* 0x20000004ff027230 */ /* 0x004fcc0000004100 */
[----:B------:R-:W0:Y:S01]  /*7830*/  F2I.S64.TRUNC R2, R2 ;  /* 0x0000000200027311 */ /* 0x000e22000020d900 */
[----:B------:R-:W-:Y:S05]  /*7840*/  BRA `(.L_x_15441) ;  /* 0x0000000800dc7947 */ /* 0x000fea0003800000 */
.L_x_15444:
        /* <DEDUP_REMOVED lines=9> */
.L_x_15447:
[----:B------:R-:W2:Y:S02]  /*78e0*/  LDG.E.U16 R4, desc[UR36][R4.64] ;  /* 0x0000002404047981 */ /* 0x000ea4000c1e1500 */
[----:B--2---:R-:W-:-:S06]  /*78f0*/  HADD2.F32 R2, -RZ, R4.H0_H0 ;  /* 0x20000004ff027230 */ /* 0x004fcc0000004100 */
[----:B------:R-:W0:Y:S01]  /*7900*/  F2I.S64.TRUNC R2, R2 ;  /* 0x0000000200027311 */ /* 0x000e22000020d900 */
[----:B------:R-:W-:Y:S05]  /*7910*/  BRA `(.L_x_15441) ;  /* 0x0000000800a87947 */ /* 0x000fea0003800000 */
.L_x_15446:
[----:B------:R-:W2:Y:S02]  /*7920*/  LDG.E.64 R2, desc[UR36][R4.64] ;  /* 0x0000002404027981 */ /* 0x000ea4000c1e1b00 */
[----:B--2---:R-:W0:Y:S01]  /*7930*/  F2I.S64.F64.TRUNC R2, R2 ;  /* 0x0000000200027311 */ /* 0x004e22000030d900 */
[----:B------:R-:W-:Y:S05]  /*7940*/  BRA `(.L_x_15441) ;  /* 0x00000008009c7947 */ /* 0x000fea0003800000 */
.L_x_15436:
        /* <DEDUP_REMOVED lines=13> */
.L_x_15450:
[----:B------:R-:W2:Y:S02]  /*7a20*/  LDG.E.64 R2, desc[UR36][R4.64] ;  /* 0x0000002404027981 */ /* 0x000ea4000c1e1b00 */
[----:B--2---:R-:W0:Y:S01]  /*7a30*/  F2I.S64.F64.TRUNC R2, R2 ;  /* 0x0000000200027311 */ /* 0x004e22000030d900 */
[----:B------:R-:W-:Y:S05]  /*7a40*/  BRA `(.L_x_15441) ;  /* 0x00000008005c7947 */ /* 0x000fea0003800000 */
.L_x_15449:
        /* <DEDUP_REMOVED lines=27> */
.L_x_15452:
        /* <DEDUP_REMOVED lines=14> */
.L_x_15451:
[----:B------:R-:W2:Y:S02]  /*7ce0*/  LDG.E.U16 R2, desc[UR36][R4.64] ;  /* 0x0000002404027981 */ /* 0x000ea4000c1e1500 */
[----:B--2---:R-:W-:-:S06]  /*7cf0*/  IMAD.U32 R2, R2, 0x10000, RZ ;  /* 0x0001000002027824 */ /* 0x004fcc00078e00ff */
[----:B------:R-:W0:Y:S01]  /*7d00*/  F2I.S64.TRUNC R2, R2 ;  /* 0x0000000200027311 */ /* 0x000e22000020d900 */
[----:B------:R-:W-:Y:S05]  /*7d10*/  BRA `(.L_x_15441) ;  /* 0x0000000400a87947 */ /* 0x000fea0003800000 */
.L_x_15448:
        /* <DEDUP_REMOVED lines=11> */
.L_x_15455:
        /* <DEDUP_REMOVED lines=21> */
.L_x_15459:
[----:B------:R-:W-:Y:S05]  /*7f20*/  BSYNC B1 ;  /* 0x0000000000017941 */ /* 0x000fea0003800000 */
.L_x_15458:
[----:B------:R-:W-:Y:S01]  /*7f30*/  IMAD.SHL.U32 R2, R2, 0x100000, RZ ;  /* 0x0010000002027824 */ /* 0x000fe200078e00ff */
[----:B------:R-:W-:-:S04]  /*7f40*/  LEA R3, R0, 0x3b800000, 0x17 ;  /* 0x3b80000000037811 */ /* 0x000fc800078eb8ff */
[----:B------:R-:W-:-:S07]  /*7f50*/  LOP3.LUT R2, R3, R2, R4, 0xfe, !PT ;  /* 0x0000000203027212 */ /* 0x000fce00078efe04 */
.L_x_15457:
[----:B------:R-:W-:Y:S05]  /*7f60*/  BSYNC B0 ;  /* 0x0000000000007941 */ /* 0x000fea0003800000 */
.L_x_15456:
[----:B------:R-:W1:Y:S01]  /*7f70*/  F2I.S64.TRUNC R2, R2 ;  /* 0x0000000200027311 */ /* 0x000e62000020d900 */
[----:B------:R-:W-:Y:S05]  /*7f80*/  BRA `(.L_x_15441) ;  /* 0x00000004000c7947 */ /* 0x000fea0003800000 */
.L_x_15454:
        /* <DEDUP_REMOVED lines=21> */
.L_x_15463:
[----:B------:R-:W-:Y:S05]  /*80e0*/  BSYNC B1 ;  /* 0x0000000000017941 */ /* 0x000fea0003800000 */
.L_x_15462:
[----:B------:R-:W-:Y:S01]  /*80f0*/  IMAD.SHL.U32 R2, R2, 0x200000, RZ ;  /* 0x0020000002027824 */ /* 0x000fe200078e00ff */
[----:B------:R-:W-:-:S04]  /*8100*/  LEA R3, R0, 0x37800000, 0x17 ;  /* 0x3780000000037811 */ /* 0x000fc800078eb8ff */
[----:B------:R-:W-:-:S07]  /*8110*/  LOP3.LUT R2, R3, R2, R4, 0xfe, !PT ;  /* 0x0000000203027212 */ /* 0x000fce00078efe04 */
.L_x_15461:
[----:B------:R-:W-:Y:S05]  /*8120*/  BSYNC B0 ;  /* 0x0000000000007941 */ /* 0x000fea0003800000 */
.L_x_15460:
[----:B------:R-:W2:Y:S01]  /*8130*/  F2I.S64.TRUNC R2, R2 ;  /* 0x0000000200027311 */ /* 0x000ea2000020d900 */
[----:B------:R-:W-:Y:S05]  /*8140*/  BRA `(.L_x_15441) ;  /* 0x00000000009c7947 */ /* 0x000fea0003800000 */
.L_x_15453:
        /* <DEDUP_REMOVED lines=14> */
.L_x_15467:
[----:B------:R-:W-:Y:S05]  /*8230*/  BSYNC B0 ;  /* 0x0000000000007941 */ /* 0x000fea0003800000 */
.L_x_15466:
[----:B------:R-:W4:Y:S01]  /*8240*/  F2I.S64.TRUNC R2, R2 ;  /* 0x0000000200027311 */ /* 0x000f22000020d900 */
[----:B------:R-:W-:Y:S05]  /*8250*/  BRA `(.L_x_15441) ;  /* 0x0000000000587947 */ /* 0x000fea0003800000 */
.L_x_15440:
        /* <DEDUP_REMOVED lines=16> */
.L_x_15468:
[----:B------:R-:W-:Y:S01]  /*8360*/  CS2R R2, SRZ ;  /* 0x0000000000027805 */ /* 0x000fe2000001ff00 */
[----:B------:R-:W-:Y:S06]  /*8370*/  BRA `(.L_x_15441) ;  /* 0x0000000000107947 */ /* 0x000fec0003800000 */
.L_x_15465:
[----:B------:R3:W5:Y:S01]  /*8380*/  LDG.E.64 R2, desc[UR36][R4.64] ;  /* 0x0000002404027981 */ /* 0x000762000c1e1b00 */
[----:B------:R-:W-:Y:S05]  /*8390*/  BRA `(.L_x_15441) ;  /* 0x0000000000087947 */ /* 0x000fea0003800000 */
.L_x_15464:
[----:B------:R0:W5:Y:S01]  /*83a0*/  LDG.E R2, desc[UR36][R4.64] ;  /* 0x0000002404027981 */ /* 0x000162000c1e1900 */
[----:B------:R-:W-:-:S07]  /*83b0*/  IMAD.MOV.U32 R3, RZ, RZ, RZ ;  /* 0x000000ffff037224 */ /* 0x000fce00078e00ff */
.L_x_15441:
        /* <DEDUP_REMOVED lines=23> */
.L_x_15472:
[----:B------:R3:W-:Y:S01]  /*8530*/  STG.E.U8 desc[UR36][R16.64], R6 ;  /* 0x0000000610007986 */ /* 0x0007e2000c101124 */
[----:B------:R-:W-:Y:S05]  /*8540*/  BRA `(.L_x_15474) ;  /* 0x0000000c00507947 */ /* 0x000fea0003800000 */
.L_x_15471:
        /* <DEDUP_REMOVED lines=8> */
.L_x_15476:
[----:B------:R2:W-:Y:S01]  /*85d0*/  STG.E desc[UR36][R16.64], R6 ;  /* 0x0000000610007986 */ /* 0x0005e2000c101924 */
[----:B------:R-:W-:Y:S05]  /*85e0*/  BRA `(.L_x_15474) ;  /* 0x0000000c00287947 */ /* 0x000fea0003800000 */
.L_x_15475:
[----:B------:R0:W-:Y:S01]  /*85f0*/  STG.E.U16 desc[UR36][R16.64], R6 ;  /* 0x0000000610007986 */ /* 0x0001e2000c101524 */
[----:B------:R-:W-:Y:S05]  /*8600*/  BRA `(.L_x_15474) ;  /* 0x0000000c00207947 */ /* 0x000fea0003800000 */
.L_x_15470:
        /* <DEDUP_REMOVED lines=9> */
.L_x_15478:
[----:B------:R-:W0:Y:S02]  /*86a0*/  I2F.S64 R0, R2 ;  /* 0x0000000200007312 */ /* 0x000e240000301400 */
[----:B0-----:R-:W-:-:S05]  /*86b0*/  F2FP.F16.F32.PACK_AB R0, RZ, R0 ;  /* 0x00000000ff00723e */ /* 0x001fca00000000ff */
[----:B------:R0:W-:Y:S01]  /*86c0*/  STG.E.U16 desc[UR36][R16.64], R0 ;  /* 0x0000000010007986 */ /* 0x0001e2000c101524 */
[----:B------:R-:W-:Y:S05]  /*86d0*/  BRA `(.L_x_15474) ;  /* 0x0000000800ec7947 */ /* 0x000fea0003800000 */
.L_x_15477:
        /* <DEDUP_REMOVED lines=10> */
.L_x_15480:
[----:B------:R-:W0:Y:S02]  /*8780*/  I2F.S64 R2, R2 ;  /* 0x0000000200027312 */ /* 0x000e240000301400 */
[----:B0-----:R-:W-:-:S04]  /*8790*/  F2FP.F16.F32.PACK_AB R3, RZ, R2 ;  /* 0x00000002ff03723e */ /* 0x001fc800000000ff */
[----:B------:R-:W-:-:S05]  /*87a0*/  PRMT R3, R3, 0x5410, RZ ;  /* 0x0000541003037816 */ /* 0x000fca00000000ff */
[----:B------:R0:W-:Y:S01]  /*87b0*/  STG.E desc[UR36][R16.64], R3 ;  /* 0x0000000310007986 */ /* 0x0001e2000c101924 */
[----:B------:R-:W-:Y:S05]  /*87c0*/  BRA `(.L_x_15474) ;  /* 0x0000000800b07947 */ /* 0x000fea0003800000 */
.L_x_15479:
[----:B------:R-:W0:Y:S02]  /*87d0*/  I2F.F64.S64 R2, R2 ;  /* 0x0000000200027312 */ /* 0x000e240000301c00 */
[----:B0-----:R0:W-:Y:S01]  /*87e0*/  STG.E.64 desc[UR36][R16.64], R2 ;  /* 0x0000000210007986 */ /* 0x0011e2000c101b24 */
[----:B------:R-:W-:Y:S05]  /*87f0*/  BRA `(.L_x_15474) ;  /* 0x0000000800a47947 */ /* 0x000fea0003800000 */
.L_x_15469:
        /* <DEDUP_REMOVED lines=13> */
.L_x_15483:
[----:B------:R-:W0:Y:S01]  /*88d0*/  I2F.F64.S64 R4, R2 ;  /* 0x0000000200047312 */ /* 0x000e220000301c00 */
[----:B------:R-:W-:-:S05]  /*88e0*/  CS2R R6, SRZ ;  /* 0x0000000000067805 */ /* 0x000fca000001ff00 */
[----:B0-----:R0:W-:Y:S01]  /*88f0*/  STG.E.128 desc[UR36][R16.64], R4 ;  /* 0x0000000410007986 */ /* 0x0011e2000c101d24 */
[----:B------:R-:W-:Y:S05]  /*8900*/  BRA `(.L_x_15474) ;  /* 0x0000000800607947 */ /* 0x000fea0003800000 */
.L_x_15482:
        /* <DEDUP_REMOVED lines=21> */
.L_x_15487:
[----:B------:R-:W-:Y:S05]  /*8a60*/  BSYNC B0 ;  /* 0x0000000000007941 */ /* 0x000fea0003800000 */
.L_x_15486:
[----:B------:R-:W-:-:S05]  /*8a70*/  LOP3.LUT R5, R0, R5, RZ, 0xfc, !PT ;  /* 0x0000000500057212 */ /* 0x000fca00078efcff */
[----:B------:R0:W-:Y:S01]  /*8a80*/  STG.E.U8 desc[UR36][R16.64], R5 ;  /* 0x0000000510007986 */ /* 0x0001e2000c101124 */
[----:B------:R-:W-:Y:S05]  /*8a90*/  BRA `(.L_x_15474) ;  /* 0x0000000400fc7947 */ /* 0x000fea0003800000 */
.L_x_15485:
        /* <DEDUP_REMOVED lines=13> */
.L_x_15489:
[----:B------:R-:W-:Y:S01]  /*8b70*/  IMAD.MOV.U32 R0, RZ, RZ, 0x7f ;  /* 0x0000007fff007424 */ /* 0x000fe200078e00ff */
[----:B------:R-:W-:-:S04]  /*8b80*/  ISETP.GT.U32.AND P0, PT, R4, 0x7f800000, PT ;  /* 0x7f8000000400780c */ /* 0x000fc80003f04070 */
[----:B------:R-:W-:-:S09]  /*8b90*/  SEL R0, R0, 0x7c, P0 ;  /* 0x0000007c00007807 */ /* 0x000fd20000000000 */
.L_x_15490:
[----:B------:R-:W-:Y:S05]  /*8ba0*/  BSYNC B0 ;  /* 0x0000000000007941 */ /* 0x000fea0003800000 */
.L_x_15488:
[----:B------:R-:W-:-:S04]  /*8bb0*/  LOP3.LUT R2, R3, 0x80000000, RZ, 0xc0, !PT ;  /* 0x8000000003027812 */ /* 0x000fc800078ec0ff */
[----:B------:R-:W-:-:S04]  /*8bc0*/  SHF.R.U32.HI R3, RZ, 0x18, R2 ;  /* 0x00000018ff037819 */ /* 0x000fc80000011602 */
[----:B------:R-:W-:-:S05]  /*8bd0*/  LOP3.LUT R3, R0, R3, RZ, 0xfc, !PT ;  /* 0x0000000300037212 */ /* 0x000fca00078efcff */
[----:B------:R0:W-:Y:S01]  /*8be0*/  STG.E.U8 desc[UR36][R16.64], R3 ;  /* 0x0000000310007986 */ /* 0x0001e2000c101124 */
[----:B------:R-:W-:Y:S05]  /*8bf0*/  BRA `(.L_x_15474) ;  /* 0x0000000400a47947 */ /* 0x000fea0003800000 */
.L_x_15484:
[----:B------:R-:W0:Y:S02]  /*8c00*/  I2F.S64 R0, R2 ;  /* 0x0000000200007312 */ /* 0x000e240000301400 */
[----:B0-----:R-:W-:-:S05]  /*8c10*/  F2FP.BF16.F32.PACK_AB R0, RZ, R0 ;  /* 0x00000000ff00723e */ /* 0x001fca00000010ff */
[----:B------:R0:W-:Y:S01]  /*8c20*/  STG.E.U16 desc[UR36][R16.64], R0 ;  /* 0x0000000010007986 */ /* 0x0001e2000c101524 */
[----:B------:R-:W-:Y:S05]  /*8c30*/  BRA `(.L_x_15474) ;  /* 0x0000000400947947 */ /* 0x000fea0003800000 */
.L_x_15481:
        /* <DEDUP_REMOVED lines=10> */
.L_x_15493:
        /* <DEDUP_REMOVED lines=17> */
.L_x_15496:
[----:B------:R-:W-:-:S04]  /*8df0*/  LOP3.LUT R2, R3, 0x80000000, RZ, 0xc0, !PT ;  /* 0x8000000003027812 */ /* 0x000fc800078ec0ff */
[----:B------:R-:W-:-:S04]  /*8e00*/  SHF.R.U32.HI R3, RZ, 0x18, R2 ;  /* 0x00000018ff037819 */ /* 0x000fc80000011602 */
[----:B------:R-:W-:-:S04]  /*8e10*/  LOP3.LUT R0, R0, R3, RZ, 0xfc, !PT ;  /* 0x0000000300007212 */ /* 0x000fc800078efcff */
[----:B------:R-:W-:-:S07]  /*8e20*/  PRMT R8, R0, 0x7610, R8 ;  /* 0x0000761000087816 */ /* 0x000fce0000000008 */
.L_x_15495:
[----:B------:R-:W-:Y:S05]  /*8e30*/  BSYNC B0 ;  /* 0x0000000000007941 */ /* 0x000fea0003800000 */
.L_x_15494:
[----:B------:R0:W-:Y:S01]  /*8e40*/  STG.E.U8 desc[UR36][R16.64], R8 ;  /* 0x0000000810007986 */ /* 0x0001e2000c101124 */
[----:B------:R-:W-:Y:S05]  /*8e50*/  BRA `(.L_x_15474) ;  /* 0x00000004000c7947 */ /* 0x000fea0003800000 */
.L_x_15492:
        /* <DEDUP_REMOVED lines=17> */
.L_x_15499:
[----:B------:R-:W-:-:S04]  /*8f70*/  LOP3.LUT R2, R3, 0x80000000, RZ, 0xc0, !PT ;  /* 0x8000000003027812 */ /* 0x000fc800078ec0ff */
[----:B------:R-:W-:-:S04]  /*8f80*/  SHF.R.U32.HI R3, RZ, 0x18, R2 ;  /* 0x00000018ff037819 */ /* 0x000fc80000011602 */
[----:B------:R-:W-:-:S04]  /*8f90*/  LOP3.LUT R0, R0, R3, RZ, 0xfc, !PT ;  /* 0x0000000300007212 */ /* 0x000fc800078efcff */
[----:B------:R-:W-:-:S07]  /*8fa0*/  PRMT R8, R0, 0x7610, R8 ;  /* 0x0000761000087816 */ /* 0x000fce0000000008 */
.L_x_15498:
[----:B------:R-:W-:Y:S05]  /*8fb0*/  BSYNC B0 ;  /* 0x0000000000007941 */ /* 0x000fea0003800000 */
.L_x_15497:
[----:B------:R0:W-:Y:S01]  /*8fc0*/  STG.E.U8 desc[UR36][R16.64], R8 ;  /* 0x0000000810007986 */ /* 0x0001e2000c101124 */
[----:B------:R-:W-:Y:S05]  /*8fd0*/  BRA `(.L_x_15474) ;  /* 0x0000000000ac7947 */ /* 0x000fea0003800000 */
.L_x_15491:
        /* <DEDUP_REMOVED lines=23> */
.L_x_15473:
        /* <DEDUP_REMOVED lines=16> */
.L_x_15502:
[----:B------:R-:W-:Y:S05]  /*9250*/  BRA `(.L_x_15474) ;  /* 0x00000000000c7947 */ /* 0x000fea0003800000 */
.L_x_15501:
[----:B------:R0:W-:Y:S01]  /*9260*/  STG.E.64 desc[UR36][R16.64], R2 ;  /* 0x0000000210007986 */ /* 0x0001e2000c101b24 */
[----:B------:R-:W-:Y:S05]  /*9270*/  BRA `(.L_x_15474) ;  /* 0x0000000000047947 */ /* 0x000fea0003800000 */
.L_x_15500:
[----:B------:R0:W-:Y:S02]  /*9280*/  STG.E desc[UR36][R16.64], R6 ;  /* 0x0000000610007986 */ /* 0x0001e4000c101924 */
.L_x_15474:
[----:B------:R-:W-:-:S07]  /*9290*/  VIADD R19, R19, 0x80 ;  /* 0x0000008013137836 */ /* 0x000fce0000000000 */
.L_x_15434:
[----:B------:R-:W-:Y:S05]  /*92a0*/  BSYNC B6 ;  /* 0x0000000000067941 */ /* 0x000fea0003800000 */
.L_x_15433:
[----:B------:R-:W-:Y:S02]  /*92b0*/  ULDC UR4, c[0x0][0x210] ;  /* 0x0000840000047ab9 */ /* 0x000fe40000000800 */
[----:B------:R-:W-:-:S13]  /*92c0*/  ISETP.GE.AND P0, PT, R19, UR4, PT ;  /* 0x0000000413007c0c */ /* 0x000fda000bf06270 */
[----:B------:R-:W-:Y:S05]  /*92d0*/  @P0 EXIT ;  /* 0x000000000000094d */ /* 0x000fea0003800000 */
        /* <DEDUP_REMOVED lines=303> */
.L_x_15503:
        /* <DEDUP_REMOVED lines=21> */
.L_x_15507:
[----:B------:R1:W5:Y:S01]  /*a720*/  LDG.E.U8 R2, desc[UR36][R4.64] ;  /* 0x0000002404027981 */ /* 0x000362000c1e1100 */
[----:B------:R-:W-:Y:S01]  /*a730*/  IMAD.MOV.U32 R3, RZ, RZ, RZ ;  /* 0x000000ffff037224 */ /* 0x000fe200078e00ff */
[----:B------:R-:W-:Y:S06]  /*a740*/  BRA `(.L_x_15509) ;  /* 0x0000000c00487947 */ /* 0x000fec0003800000 */
.L_x_15506:
        /* <DEDUP_REMOVED lines=8> */
.L_x_15511:
[----:B------:R-:W2:Y:S02]  /*a7d0*/  LDG.E R2, desc[UR36][R4.64] ;  /* 0x0000002404027981 */ /* 0x000ea4000c1e1900 */
[----:B--2---:R-:W-:Y:S01]  /*a7e0*/  SHF.R.S32.HI R3, RZ, 0x1f, R2 ;  /* 0x0000001fff037819 */ /* 0x004fe20000011402 */
[----:B------:R-:W-:Y:S06]  /*a7f0*/  BRA `(.L_x_15509) ;  /* 0x0000000c001c7947 */ /* 0x000fec0003800000 */
.L_x_15510:
[----:B------:R-:W2:Y:S02]  /*a800*/  LDG.E.S16 R2, desc[UR36][R4.64] ;  /* 0x0000002404027981 */ /* 0x000ea4000c1e1700 */
[----:B--2---:R-:W-:Y:S01]  /*a810*/  SHF.R.S32.HI R3, RZ, 0x1f, R2 ;  /* 0x0000001fff037819 */ /* 0x004fe20000011402 */
[----:B------:R-:W-:Y:S06]  /*a820*/  BRA `(.L_x_15509) ;  /* 0x0000000c00107947 */ /* 0x000fec0003800000 */
.L_x_15505:
        /* <DEDUP_REMOVED lines=9> */
.L_x_15513:
[----:B------:R-:W2:Y:S02]  /*a8c0*/  LDG.E.U16 R4, desc[UR36][R4.64] ;  /* 0x0000002404047981 */ /* 0x000ea4000c1e1500 */
[----:B--2---:R-:W-:-:S06]  /*a8d0*/  HADD2.F32 R2, -RZ, R4.H0_H0 ;  /* 0x20000004ff027230 */ /* 0x004fcc0000004100 */
[----:B------:R-:W0:Y:S01]  /*a8e0*/  F2I.S64.TRUNC R2, R2 ;  /* 0x0000000200027311 */ /* 0x000e22000020d900 */
[----:B------:R-:W-:Y:S05]  /*a8f0*/  BRA `(.L_x_15509) ;  /* 0x0000000800dc7947 */ /* 0x000fea0003800000 */
.L_x_15512:
[----:B------:R-:W-:-:S13]  /*a900*/  ISETP.NE.AND P0, PT, R2, 0x7, PT ;  /* 0x000000070200780c */ /* 0x000fda0003f05270 */
[----:B------:R-:W-:Y:S05]  /*a910*/  @!P0 BRA `(.L_x_15514) ;  /* 0x00000000002c8947 */ /* 0x000fea0003800000 */
[----:B------:R-:W-:-:S13]  /*a920*/  ISETP.NE.AND P0, PT, R2, 0x8, PT ;  /* 0x000000080200780c */ /* 0x000fda0003f05270 */
[----:B------:R-:W-:Y:S05]  /*a930*/  @!P0 BRA `(.L_x_15515) ;  /* 0x0000000000148947 */ /* 0x000fea0003800000 */
[----:B------:R-:W-:-:S13]  /*a940*/  ISETP.NE.AND P0, PT, R2, 0x9, PT ;  /* 0x000000090200780c */ /* 0x000fda0003f05270 */
[----:B------:R-:W-:Y:S05]  /*a950*/  @P0 BRA `(.L_x_15508) ;  /* 0x00000008006c0947 */ /* 0x000fea0003800000 */
[----:B------:R-:W2:Y:S02]  /*a960*/  LDG.E R2, desc[UR36][R4.64] ;  /* 0x0000002404027981 */ /* 0x000ea4000c1e1900 */
[----:B--2---:R-:W3:Y:S01]  /*a970*/  F2I.S64.TRUNC R2, R2 ;  /* 0x0000000200027311 */ /* 0x004ee2000020d900 */
[----:B------:R-:W-:Y:S05]  /*a980*/  BRA `(.L_x_15509) ;  /* 0x0000000800b87947 */ /* 0x000fea0003800000 */
.L_x_15515:
[----:B------:R-:W2:Y:S02]  /*a990*/  LDG.E.U16 R4, desc[UR36][R4.64] ;  /* 0x0000002404047981 */ /* 0x000ea4000c1e1500 */
[----:B--2---:R-:W-:-:S06]  /*a9a0*/  HADD2.F32 R2, -RZ, R4.H0_H0 ;  /* 0x20000004ff027230 */ /* 0x004fcc0000004100 */
[----:B------:R-:W4:Y:S01]  /*a9b0*/  F2I.S64.TRUNC R2, R2 ;  /* 0x0000000200027311 */ /* 0x000f22000020d900 */
[----:B------:R-:W-:Y:S05]  /*a9c0*/  BRA `(.L_x_15509) ;  /* 0x0000000800a87947 */ /* 0x000fea0003800000 */
.L_x_15514:
[----:B------:R-:W2:Y:S02]  /*a9d0*/  LDG.E.64 R2, desc[UR36][R4.64] ;  /* 0x0000002404027981 */ /* 0x000ea4000c1e1b00 */
[----:B--2---:R-:W2:Y:S01]  /*a9e0*/  F2I.S64.F64.TRUNC R2, R2 ;  /* 0x0000000200027311 */ /* 0x004ea2000030d900 */
[----:B------:R-:W-:Y:S05]  /*a9f0*/  BRA `(.L_x_15509) ;  /* 0x00000008009c7947 */ /* 0x000fea0003800000 */
.L_x_15504:
        /* <DEDUP_REMOVED lines=13> */
.L_x_15518:
[----:B------:R-:W2:Y:S02]  /*aad0*/  LDG.E.64 R2, desc[UR36][R4.64] ;  /* 0x0000002404027981 */ /* 0x000ea4000c1e1b00 */
[----:B--2---:R-:W0:Y:S01]  /*aae0*/  F2I.S64.F64.TRUNC R2, R2 ;  /* 0x0000000200027311 */ /* 0x004e22000030d900 */
[----:B------:R-:W-:Y:S05]  /*aaf0*/  BRA `(.L_x_15509) ;  /* 0x00000008005c7947 */ /* 0x000fea0003800000 */
.L_x_15517:
        /* <DEDUP_REMOVED lines=27> */
.L_x_15520:
        /* <DEDUP_REMOVED lines=14> */
.L_x_15519:
[----:B------:R-:W2:Y:S02]  /*ad90*/  LDG.E.U16 R2, desc[UR36][R4.64] ;  /* 0x0000002404027981 */ /* 0x000ea4000c1e1500 */
[----:B--2---:R-:W-:-:S06]  /*ada0*/  IMAD.U32 R2, R2, 0x10000, RZ ;  /* 0x0001000002027824 */ /* 0x004fcc00078e00ff */
[----:B------:R-:W0:Y:S01]  /*adb0*/  F2I.S64.TRUNC R2, R2 ;  /* 0x0000000200027311 */ /* 0x000e22000020d900 */
[----:B------:R-:W-:Y:S05]  /*adc0*/  BRA `(.L_x_15509) ;  /* 0x0000000400a87947 */ /* 0x000fea0003800000 */
.L_x_15516:
        /* <DEDUP_REMOVED lines=11> */
.L_x_15523:
        /* <DEDUP_REMOVED lines=21> */
.L_x_15527:
[----:B------:R-:W-:Y:S05]  /*afd0*/  BSYNC B1 ;  /* 0x0000000000017941 */ /* 0x000fea0003800000 */
.L_x_15526:
[----:B------:R-:W-:Y:S01]  /*afe0*/  IMAD.SHL.U32 R2, R2, 0x100000, RZ ;  /* 0x0010000002027824 */ /* 0x000fe200078e00ff */
[----:B------:R-:W-:-:S04]  /*aff0*/  LEA R3, R0, 0x3b800000, 0x17 ;  /* 0x3b80000000037811 */ /* 0x000fc800078eb8ff */
[----:B------:R-:W-:-:S07]  /*b000*/  LOP3.LUT R2, R3, R2, R4, 0xfe, !PT ;  /* 0x0000000203027212 */ /* 0x000fce00078efe04 */
.L_x_15525:
[----:B------:R-:W-:Y:S05]  /*b010*/  BSYNC B0 ;  /* 0x0000000000007941 */ /* 0x000fea0003800000 */
.L_x_15524:
[----:B------:R-:W0:Y:S01]  /*b020*/  F2I.S64.TRUNC R2, R2 ;  /* 0x0000000200027311 */ /* 0x000e22000020d900 */
[----:B------:R-:W-:Y:S05]  /*b030*/  BRA `(.L_x_15509) ;  /* 0x00000004000c7947 */ /* 0x000fea0003800000 */
.L_x_15522:
        /* <DEDUP_REMOVED lines=21> */
.L_x_15531:
[----:B------:R-:W-:Y:S05]  /*b190*/  BSYNC B1 ;  /* 0x0000000000017941 */ /* 0x000fea0003800000 */
.L_x_15530:
[----:B------:R-:W-:Y:S01]  /*b1a0*/  IMAD.SHL.U32 R2, R2, 0x200000, RZ ;  /* 0x0020000002027824 */ /* 0x000fe200078e00ff */
[----:B------:R-:W-:-:S04]  /*b1b0*/  LEA R3, R0, 0x37800000, 0x17 ;  /* 0x3780000000037811 */ /* 0x000fc800078eb8ff */
[----:B------:R-:W-:-:S07]  /*b1c0*/  LOP3.LUT R2, R3, R2, R4, 0xfe, !PT ;  /* 0x0000000203027212 */ /* 0x000fce00078efe04 */
.L_x_15529:
[----:B------:R-:W-:Y:S05]  /*b1d0*/  BSYNC B0 ;  /* 0x0000000000007941 */ /* 0x000fea0003800000 */
.L_x_15528:
[----:B------:R-:W0:Y:S01]  /*b1e0*/  F2I.S64.TRUNC R2, R2 ;  /* 0x0000000200027311 */ /* 0x000e22000020d900 */
[----:B------:R-:W-:Y:S05]  /*b1f0*/  BRA `(.L_x_15509) ;  /* 0x00000000009c7947 */ /* 0x000fea0003800000 */
.L_x_15521:
        /* <DEDUP_REMOVED lines=14> */
.L_x_15535:
[----:B------:R-:W-:Y:S05]  /*b2e0*/  BSYNC B0 ;  /* 0x0000000000007941 */ /* 0x000fea0003800000 */
.L_x_15534:
[----:B------:R-:W0:Y:S01]  /*b2f0*/  F2I.S64.TRUNC R2, R2 ;  /* 0x0000000200027311 */ /* 0x000e22000020d900 */
[----:B------:R-:W-:Y:S05]  /*b300*/  BRA `(.L_x_15509) ;  /* 0x0000000000587947 */ /* 0x000fea0003800000 */
.L_x_15508:
        /* <DEDUP_REMOVED lines=16> */
.L_x_15536:
[----:B------:R-:W-:Y:S01]  /*b410*/  CS2R R2, SRZ ;  /* 0x0000000000027805 */ /* 0x000fe2000001ff00 */
[----:B------:R-:W-:Y:S06]  /*b420*/  BRA `(.L_x_15509) ;  /* 0x0000000000107947 */ /* 0x000fec0003800000 */
.L_x_15533:
[----:B------:R0:W5:Y:S01]  /*b430*/  LDG.E.64 R2, desc[UR36][R4.64] ;  /* 0x0000002404027981 */ /* 0x000162000c1e1b00 */
[----:B------:R-:W-:Y:S05]  /*b440*/  BRA `(.L_x_15509) ;  /* 0x0000000000087947 */ /* 0x000fea0003800000 */
.L_x_15532:
[----:B------:R0:W5:Y:S01]  /*b450*/  LDG.E R2, desc[UR36][R4.64] ;  /* 0x0000002404027981 */ /* 0x000162000c1e1900 */
[----:B------:R-:W-:-:S07]  /*b460*/  IMAD.MOV.U32 R3, RZ, RZ, RZ ;  /* 0x000000ffff037224 */ /* 0x000fce00078e00ff */
.L_x_15509:
[----:B------:R-:W1:Y:S01]  /*b470*/  LDC.U8 R8, c[0x0][0x428] ;  /* 0x00010a00ff087b82 */ /* 0x000e620000000000 */
[-C--:B0-2345:R-:W-:Y:S02]  /*b480*/  IMAD R7, R3, R2.reuse, RZ ;  /* 0x0000000203077224 */ /* 0x0bdfe400078e02ff */
[----:B-1----:R-:W-:-:S04]  /*b490*/  IMAD.WIDE.U32 R4, R2, R2, RZ ;  /* 0x0000000202047225 */ /* 0x002fc800078e00ff */
        /* <DEDUP_REMOVED lines=20> */
.L_x_15540:
[----:B------:R-:W-:Y:S01]  /*b5e0*/  STG.E.U8 desc[UR36][R16.64], R6 ;  /* 0x0000000610007986 */ /* 0x000fe2000c101124 */
[----:B------:R-:W-:Y:S05]  /*b5f0*/  EXIT ;  /* 0x000000000000794d */ /* 0x000fea0003800000 */
.L_x_15539:
        /* <DEDUP_REMOVED lines=8> */
.L_x_15543:
[----:B------:R-:W-:Y:S01]  /*b680*/  STG.E desc[UR36][R16.64], R6 ;  /* 0x0000000610007986 */ /* 0x000fe2000c101924 */
[----:B------:R-:W-:Y:S05]  /*b690*/  EXIT ;  /* 0x000000000000794d */ /* 0x000fea0003800000 */
.L_x_15542:
[----:B------:R-:W-:Y:S01]  /*b6a0*/  STG.E.U16 desc[UR36][R16.64], R6 ;  /* 0x0000000610007986 */ /* 0x000fe2000c101524 */
[----:B------:R-:W-:Y:S05]  /*b6b0*/  EXIT ;  /* 0x000000000000794d */ /* 0x000fea0003800000 */
.L_x_15538:
        /* <DEDUP_REMOVED lines=9> */
.L_x_15545:
[----:B------:R-:W0:Y:S02]  /*b750*/  I2F.S64 R0, R2 ;  /* 0x0000000200007312 */ /* 0x000e240000301400 */
[----:B0-----:R-:W-:-:S05]  /*b760*/  F2FP.F16.F32.PACK_AB R0, RZ, R0 ;  /* 0x00000000ff00723e */ /* 0x001fca00000000ff */
[----:B------:R-:W-:Y:S01]  /*b770*/  STG.E.U16 desc[UR36][R16.64], R0 ;  /* 0x0000000010007986 */ /* 0x000fe2000c101524 */
[----:B------:R-:W-:Y:S05]  /*b780*/  EXIT ;  /* 0x000000000000794d */ /* 0x000fea0003800000 */
.L_x_15544:
        /* <DEDUP_REMOVED lines=10> */
.L_x_15547:
[----:B------:R-:W0:Y:S02]  /*b830*/  I2F.S64 R2, R2 ;  /* 0x0000000200027312 */ /* 0x000e240000301400 */
[----:B0-----:R-:W-:-:S04]  /*b840*/  F2FP.F16.F32.PACK_AB R3, RZ, R2 ;  /* 0x00000002ff03723e */ /* 0x001fc800000000ff */
[----:B------:R-:W-:-:S05]  /*b850*/  PRMT R3, R3, 0x5410, RZ ;  /* 0x0000541003037816 */ /* 0x000fca00000000ff */
[----:B------:R-:W-:Y:S01]  /*b860*/  STG.E desc[UR36][R16.64], R3 ;  /* 0x0000000310007986 */ /* 0x000fe2000c101924 */
[----:B------:R-:W-:Y:S05]  /*b870*/  EXIT ;  /* 0x000000000000794d */ /* 0x000fea0003800000 */
.L_x_15546:
[----:B------:R-:W0:Y:S02]  /*b880*/  I2F.F64.S64 R2, R2 ;  /* 0x0000000200027312 */ /* 0x000e240000301c00 */
[----:B0-----:R-:W-:Y:S01]  /*b890*/  STG.E.64 desc[UR36][R16.64], R2 ;  /* 0x0000000210007986 */ /* 0x001fe2000c101b24 */
[----:B------:R-:W-:Y:S05]  /*b8a0*/  EXIT ;  /* 0x000000000000794d */ /* 0x000fea0003800000 */
.L_x_15537:
        /* <DEDUP_REMOVED lines=13> */
.L_x_15550:
[----:B------:R-:W0:Y:S01]  /*b980*/  I2F.F64.S64 R4, R2 ;  /* 0x0000000200047312 */ /* 0x000e220000301c00 */
[----:B------:R-:W-:-:S05]  /*b990*/  CS2R R6, SRZ ;  /* 0x0000000000067805 */ /* 0x000fca000001ff00 */
[----:B0-----:R-:W-:Y:S01]  /*b9a0*/  STG.E.128 desc[UR36][R16.64], R4 ;  /* 0x0000000410007986 */ /* 0x001fe2000c101d24 */
[----:B------:R-:W-:Y:S05]  /*b9b0*/  EXIT ;  /* 0x000000000000794d */ /* 0x000fea0003800000 */
.L_x_15549:
        /* <DEDUP_REMOVED lines=21> */
.L_x_15554:
[----:B------:R-:W-:Y:S05]  /*bb10*/  BSYNC B0 ;  /* 0x0000000000007941 */ /* 0x000fea0003800000 */
.L_x_15553:
[----:B------:R-:W-:-:S05]  /*bb20*/  LOP3.LUT R5, R0, R5, RZ, 0xfc, !PT ;  /* 0x0000000500057212 */ /* 0x000fca00078efcff */
[----:B------:R-:W-:Y:S01]  /*bb30*/  STG.E.U8 desc[UR36][R16.64], R5 ;  /* 0x0000000510007986 */ /* 0x000fe2000c101124 */
[----:B------:R-:W-:Y:S05]  /*bb40*/  EXIT ;  /* 0x000000000000794d */ /* 0x000fea0003800000 */
.L_x_15552:
        /* <DEDUP_REMOVED lines=13> */
.L_x_15556:
[----:B------:R-:W-:Y:S01]  /*bc20*/  IMAD.MOV.U32 R0, RZ, RZ, 0x7f ;  /* 0x0000007fff007424 */ /* 0x000fe200078e00ff */
[----:B------:R-:W-:-:S04]  /*bc30*/  ISETP.GT.U32.AND P0, PT, R4, 0x7f800000, PT ;  /* 0x7f8000000400780c */ /* 0x000fc80003f04070 */
[----:B------:R-:W-:-:S09]  /*bc40*/  SEL R0, R0, 0x7c, P0 ;  /* 0x0000007c00007807 */ /* 0x000fd20000000000 */
.L_x_15557:
[----:B------:R-:W-:Y:S05]  /*bc50*/  BSYNC B0 ;  /* 0x0000000000007941 */ /* 0x000fea0003800000 */
.L_x_15555:
[----:B------:R-:W-:-:S04]  /*bc60*/  LOP3.LUT R2, R3, 0x80000000, RZ, 0xc0, !PT ;  /* 0x8000000003027812 */ /* 0x000fc800078ec0ff */
[----:B------:R-:W-:-:S04]  /*bc70*/  SHF.R.U32.HI R3, RZ, 0x18, R2 ;  /* 0x00000018ff037819 */ /* 0x000fc80000011602 */
[----:B------:R-:W-:-:S05]  /*bc80*/  LOP3.LUT R3, R0, R3, RZ, 0xfc, !PT ;  /* 0x0000000300037212 */ /* 0x000fca00078efcff */
[----:B------:R-:W-:Y:S01]  /*bc90*/  STG.E.U8 desc[UR36][R16.64], R3 ;  /* 0x0000000310007986 */ /* 0x000fe2000c101124 */
[----:B------:R-:W-:Y:S05]  /*bca0*/  EXIT ;  /* 0x000000000000794d */ /* 0x000fea0003800000 */
.L_x_15551:
[----:B------:R-:W0:Y:S02]  /*bcb0*/  I2F.S64 R0, R2 ;  /* 0x0000000200007312 */ /* 0x000e240000301400 */
[----:B0-----:R-:W-:-:S05]  /*bcc0*/  F2FP.BF16.F32.PACK_AB R0, RZ, R0 ;  /* 0x00000000ff00723e */ /* 0x001fca00000010ff */
[----:B------:R-:W-:Y:S01]  /*bcd0*/  STG.E.U16 desc[UR36][R16.64], R0 ;  /* 0x0000000010007986 */ /* 0x000fe2000c101524 */
[----:B------:R-:W-:Y:S05]  /*bce0*/  EXIT ;  /* 0x000000000000794d */ /* 0x000fea0003800000 */
.L_x_15548:
        /* <DEDUP_REMOVED lines=10> */
.L_x_15560:
        /* <DEDUP_REMOVED lines=17> */
.L_x_15563:
[----:B------:R-:W-:-:S04]  /*bea0*/  LOP3.LUT R2, R3, 0x80000000, RZ, 0xc0, !PT ;  /* 0x8000000003027812 */ /* 0x000fc800078ec0ff */
[----:B------:R-:W-:-:S04]  /*beb0*/  SHF.R.U32.HI R3, RZ, 0x18, R2 ;  /* 0x00000018ff037819 */ /* 0x000fc80000011602 */
[----:B------:R-:W-:-:S04]  /*bec0*/  LOP3.LUT R0, R0, R3, RZ, 0xfc, !PT ;  /* 0x0000000300007212 */ /* 0x000fc800078efcff */
[----:B------:R-:W-:-:S07]  /*bed0*/  PRMT R8, R0, 0x7610, R8 ;  /* 0x0000761000087816 */ /* 0x000fce0000000008 */
.L_x_15562:
[----:B------:R-:W-:Y:S05]  /*bee0*/  BSYNC B0 ;  /* 0x0000000000007941 */ /* 0x000fea0003800000 */
.L_x_15561:
[----:B------:R-:W-:Y:S01]  /*bef0*/  STG.E.U8 desc[UR36][R16.64], R8 ;  /* 0x0000000810007986 */ /* 0x000fe2000c101124 */
[----:B------:R-:W-:Y:S05]  /*bf00*/  EXIT ;  /* 0x000000000000794d */ /* 0x000fea0003800000 */
.L_x_15559:
        /* <DEDUP_REMOVED lines=17> */
.L_x_15566:
[----:B------:R-:W-:-:S04]  /*c020*/  LOP3.LUT R2, R3, 0x80000000, RZ, 0xc0, !PT ;  /* 0x8000000003027812 */ /* 0x000fc800078ec0ff */
[----:B------:R-:W-:-:S04]  /*c030*/  SHF.R.U32.HI R3, RZ, 0x18, R2 ;  /* 0x00000018ff037819 */ /* 0x000fc80000011602 */
[----:B------:R-:W-:-:S04]  /*c040*/  LOP3.LUT R0, R0, R3, RZ, 0xfc, !PT ;  /* 0x0000000300007212 */ /* 0x000fc800078efcff */
[----:B------:R-:W-:-:S07]  /*c050*/  PRMT R8, R0, 0x7610, R8 ;  /* 0x0000761000087816 */ /* 0x000fce0000000008 */
.L_x_15565:
[----:B------:R-:W-:Y:S05]  /*c060*/  BSYNC B0 ;  /* 0x0000000000007941 */ /* 0x000fea0003800000 */
.L_x_15564:
[----:B------:R-:W-:Y:S01]  /*c070*/  STG.E.U8 desc[UR36][R16.64], R8 ;  /* 0x0000000810007986 */ /* 0x000fe2000c101124 */
[----:B------:R-:W-:Y:S05]  /*c080*/  EXIT ;  /* 0x000000000000794d */ /* 0x000fea0003800000 */
.L_x_15558:
        /* <DEDUP_REMOVED lines=23> */
.L_x_15541:
        /* <DEDUP_REMOVED lines=16> */
.L_x_15569:
[----:B------:R-:W-:Y:S05]  /*c300*/  EXIT ;  /* 0x000000000000794d */ /* 0x000fea0003800000 */
.L_x_15568:
[----:B------:R-:W-:Y:S01]  /*c310*/  STG.E.64 desc[UR36][R16.64], R2 ;  /* 0x0000000210007986 */ /* 0x000fe2000c101b24 */
[----:B------:R-:W-:Y:S05]  /*c320*/  EXIT ;  /* 0x000000000000794d */ /* 0x000fea0003800000 */
.L_x_15567:
[----:B------:R-:W-:Y:S01]  /*c330*/  STG.E desc[UR36][R16.64], R6 ;  /* 0x0000000610007986 */ /* 0x000fe2000c101924 */
[----:B------:R-:W-:Y:S05]  /*c340*/  EXIT ;  /* 0x000000000000794d */ /* 0x000fea0003800000 */
.L_x_15570:
        /* <DEDUP_REMOVED lines=11> */
.L_x_71722:


//--------------------- .text._ZN2at6native27unrolled_elementwise_kernelIZNS0_50_GLOBAL__N__2680c7bb_12_PowKernel_cu_7dd49032_316829pow_tensor_scalar_kernel_implIllEEvRNS_18TensorIteratorBaseET0_EUllE0_St5arrayIPcLm2EELi4E23TrivialOffsetCalculatorILi1EjESC_NS0_6memory12LoadWithCastILi1EEENSD_13StoreWithCastILi1EEEEEviT_S6_T2_T3_T4_T5_ --------------------------
	.section	.text._ZN2at6native27unrolled_elementwise_kernelIZNS0_50_GLOBAL__N__2680c7bb_12_PowKernel_cu_7dd49032_316829pow_tensor_scalar_kernel_implIllEEvRNS_18TensorIteratorBaseET0_EUllE0_St5arrayIPcLm2EELi4E23TrivialOffsetCalculatorILi1EjESC_NS0_6memory12LoadWithCastILi1EEENSD_13StoreWithCastILi1EEEEEviT_S6_T2_T3_T4_T5_,"ax",@progbits
	.align	128
        .global         _ZN2at6native27unrolled_elementwise_kernelIZNS0_50_GLOBAL__N__2680c7bb_12_PowKernel_cu_7dd49032_316829pow_tensor_scalar_kernel_implIllEEvRNS_18TensorIteratorBaseET0_EUllE0_St5arrayIPcLm2EELi4E23TrivialOffsetCalculatorILi1EjESC_NS0_6memory12LoadWithCastILi1EEENSD_13StoreWithCastILi1EEEEEviT_S6_T2_T3_T4_T5_
        .type           _ZN2at6native27unrolled_elementwise_kernelIZNS0_50_GLOBAL__N__2680c7bb_12_PowKernel_cu_7dd49032_316829pow_tensor_scalar_kernel_implIllEEvRNS_18TensorIteratorBaseET0_EUllE0_St5arrayIPcLm2EELi4E23TrivialOffsetCalculatorILi1EjESC_NS0_6memory12LoadWithCastILi1EEENSD_13StoreWithCastILi1EEEEEviT_S6_T2_T3_T4_T5_,@function
        .size           _ZN2at6native27unrolled_elementwise_kernelIZNS0_50_GLOBAL__N__2680c7bb_12_PowKernel_cu_7dd49032_316829pow_tensor_scalar_kernel_implIllEEvRNS_18TensorIteratorBaseET0_EUllE0_St5arrayIPcLm2EELi4E23TrivialOffsetCalculatorILi1EjESC_NS0_6memory12LoadWithCastILi1EEENSD_13StoreWithCastILi1EEEEEviT_S6_T2_T3_T4_T5_,(.L_x_71723 - _ZN2at6native27unrolled_elementwise_kernelIZNS0_50_GLOBAL__N__2680c7bb_12_PowKernel_cu_7dd49032_316829pow_tensor_scalar_kernel_implIllEEvRNS_18TensorIteratorBaseET0_EUllE0_St5arrayIPcLm2EELi4E23TrivialOffsetCalculatorILi1EjESC_NS0_6memory12LoadWithCastILi1EEENSD_13StoreWithCastILi1EEEEEviT_S6_T2_T3_T4_T5_)
        .other          _ZN2at6native27unrolled_elementwise_kernelIZNS0_50_GLOBAL__N__2680c7bb_12_PowKernel_cu_7dd49032_316829pow_tensor_scalar_kernel_implIllEEvRNS_18TensorIteratorBaseET0_EUllE0_St5arrayIPcLm2EELi4E23TrivialOffsetCalculatorILi1EjESC_NS0_6memory12LoadWithCastILi1EEENSD_13StoreWithCastILi1EEEEEviT_S6_T2_T3_T4_T5_,@"STO_CUDA_ENTRY STV_DEFAULT"
_ZN2at6native27unrolled_elementwise_kernelIZNS0_50_GLOBAL__N__2680c7bb_12_PowKernel_cu_7dd49032_316829pow_tensor_scalar_kernel_implIllEEvRNS_18TensorIteratorBaseET0_EUllE0_St5arrayIPcLm2EELi4E23TrivialOffsetCalculatorILi1EjESC_NS0_6memory12LoadWithCastILi1EEENSD_13StoreWithCastILi1EEEEEviT_S6_T2_T3_T4_T5_:
.text._ZN2at6native27unrolled_elementwise_kernelIZNS0_50_GLOBAL__N__2680c7bb_12_PowKernel_cu_7dd49032_316829pow_tensor_scalar_kernel_implIllEEvRNS_18TensorIteratorBaseET0_EUllE0_St5arrayIPcLm2EELi4E23TrivialOffsetCalculatorILi1EjESC_NS0_6memory12LoadWithCastILi1EEENSD_13StoreWithCastILi1EEEEEviT_S6_T2_T3_T4_T5_:
        /* <DEDUP_REMOVED lines=32> */
.L_x_15576:
[----:B------:R1:W5:Y:S01]  /*0200*/  LDG.E.U8 R34, desc[UR36][R4.64] ;  /* 0x0000002404227981 */ /* 0x000362000c1e1100 */
[----:B------:R-:W-:Y:S01]  /*0210*/  IMAD.MOV.U32 R35, RZ, RZ, RZ ;  /* 0x000000ffff237224 */ /* 0x000fe200078e00ff */
[----:B------:R-:W-:Y:S06]  /*0220*/  BRA `(.L_x_15578) ;  /* 0x0000000c004c7947 */ /* 0x000fec0003800000 */
.L_x_15575:
        /* <DEDUP_REMOVED lines=8> */
.L_x_15580:
[----:B------:R-:W2:Y:S02]  /*02b0*/  LDG.E R34, desc[UR36][R4.64] ;  /* 0x0000002404227981 */ /* 0x000ea4000c1e1900 */
[----:B--2---:R-:W-:Y:S01]  /*02c0*/  SHF.R.S32.HI R35, RZ, 0x1f, R34 ;  /* 0x0000001fff237819 */ /* 0x004fe20000011422 */
[----:B------:R-:W-:Y:S06]  /*02d0*/  BRA `(.L_x_15578) ;  /* 0x0000000c00207947 */ /* 0x000fec0003800000 */
.L_x_15579:
[----:B------:R-:W2:Y:S02]  /*02e0*/  LDG.E.S16 R34, desc[UR36][R4.64] ;  /* 0x0000002404227981 */ /* 0x000ea4000c1e1700 */
[----:B--2---:R-:W-:Y:S01]  /*02f0*/  SHF.R.S32.HI R35, RZ, 0x1f, R34 ;  /* 0x0000001fff237819 */ /* 0x004fe20000011422 */
[----:B------:R-:W-:Y:S06]  /*0300*/  BRA `(.L_x_15578) ;  /* 0x0000000c00147947 */ /* 0x000fec0003800000 */
.L_x_15574:
        /* <DEDUP_REMOVED lines=9> */
.L_x_15582:
[----:B------:R-:W2:Y:S02]  /*03a0*/  LDG.E.U16 R4, desc[UR36][R4.64] ;  /* 0x0000002404047981 */ /* 0x000ea4000c1e1500 */
[----:B--2---:R-:W-:-:S06]  /*03b0*/  HADD2.F32 R34, -RZ, R4.H0_H0 ;  /* 0x20000004ff227230 */ /* 0x004fcc0000004100 */
[----:B------:R-:W0:Y:S01]  /*03c0*/  F2I.S64.TRUNC R34, R34 ;  /* 0x0000002200227311 */ /* 0x000e22000020d900 */
[----:B------:R-:W-:Y:S05]  /*03d0*/  BRA `(.L_x_15578) ;  /* 0x0000000800e07947 */ /* 0x000fea0003800000 */
.L_x_15581:
        /* <DEDUP_REMOVED lines=9> */
.L_x_15584:
[----:B------:R-:W2:Y:S02]  /*0470*/  LDG.E.U16 R4, desc[UR36][R4.64] ;  /* 0x0000002404047981 */ /* 0x000ea4000c1e1500 */
[----:B--2---:R-:W-:-:S06]  /*0480*/  HADD2.F32 R34, -RZ, R4.H0_H0 ;  /* 0x20000004ff227230 */ /* 0x004fcc0000004100 */
[----:B------:R-:W4:Y:S01]  /*0490*/  F2I.S64.TRUNC R34, R34 ;  /* 0x0000002200227311 */ /* 0x000f22000020d900 */
[----:B------:R-:W-:Y:S05]  /*04a0*/  BRA `(.L_x_15578) ;  /* 0x0000000800ac7947 */ /* 0x000fea0003800000 */
.L_x_15583:
[----:B------:R-:W2:Y:S02]  /*04b0*/  LDG.E.64 R4, desc[UR36][R4.64] ;  /* 0x0000002404047981 */ /* 0x000ea4000c1e1b00 */
[----:B--2---:R2:W3:Y:S01]  /*04c0*/  F2I.S64.F64.TRUNC R34, R4 ;  /* 0x0000000400227311 */ /* 0x0044e2000030d900 */
[----:B------:R-:W-:Y:S05]  /*04d0*/  BRA `(.L_x_15578) ;  /* 0x0000000800a07947 */ /* 0x000fea0003800000 */
.L_x_15573:
        /* <DEDUP_REMOVED lines=13> */
.L_x_15587:
[----:B------:R-:W2:Y:S02]  /*05b0*/  LDG.E.64 R4, desc[UR36][R4.64] ;  /* 0x0000002404047981 */ /* 0x000ea4000c1e1b00 */
[----:B--2---:R0:W1:Y:S01]  /*05c0*/  F2I.S64.F64.TRUNC R34, R4 ;  /* 0x0000000400227311 */ /* 0x004062000030d900 */
[----:B------:R-:W-:Y:S05]  /*05d0*/  BRA `(.L_x_15578) ;  /* 0x0000000800607947 */ /* 0x000fea0003800000 */
.L_x_15586:
        /* <DEDUP_REMOVED lines=27> */
.L_x_15589:
        /* <DEDUP_REMOVED lines=15> */
.L_x_15588:
[----:B------:R-:W2:Y:S02]  /*0880*/  LDG.E.U16 R34, desc[UR36][R4.64] ;  /* 0x0000002404227981 */ /* 0x000ea4000c1e1500 */
[----:B--2---:R-:W-:-:S06]  /*0890*/  IMAD.U32 R34, R34, 0x10000, RZ ;  /* 0x0001000022227824 */ /* 0x004fcc00078e00ff */
[----:B------:R-:W0:Y:S01]  /*08a0*/  F2I.S64.TRUNC R34, R34 ;  /* 0x0000002200227311 */ /* 0x000e22000020d900 */
[----:B------:R-:W-:Y:S05]  /*08b0*/  BRA `(.L_x_15578) ;  /* 0x0000000400a87947 */ /* 0x000fea0003800000 */
.L_x_15585:
        /* <DEDUP_REMOVED lines=11> */
.L_x_15592:
        /* <DEDUP_REMOVED lines=21> */
.L_x_15596:
[----:B------:R-:W-:Y:S05]  /*0ac0*/  BSYNC B1 ;  /* 0x0000000000017941 */ /* 0x000fea0003800000 */
.L_x_15595:
[----:B------:R-:W-:Y:S01]  /*0ad0*/  IMAD.SHL.U32 R3, R3, 0x100000, RZ ;  /* 0x0010000003037824 */ /* 0x000fe200078e00ff */
[----:B------:R-:W-:-:S04]  /*0ae0*/  LEA R5, R0, 0x3b800000, 0x17 ;  /* 0x3b80000000057811 */ /* 0x000fc800078eb8ff */
[----:B------:R-:W-:-:S07]  /*0af0*/  LOP3.LUT R34, R5, R3, R34, 0xfe, !PT ;  /* 0x0000000305227212 */ /* 0x000fce00078efe22 */
.L_x_15594:
[----:B------:R-:W-:Y:S05]  /*0b00*/  BSYNC B0 ;  /* 0x0000000000007941 */ /* 0x000fea0003800000 */
.L_x_15593:
[----:B------:R-:W0:Y:S01]  /*0b10*/  F2I.S64.TRUNC R34, R34 ;  /* 0x0000002200227311 */ /* 0x000e22000020d900 */
[----:B------:R-:W-:Y:S05]  /*0b20*/  BRA `(.L_x_15578) ;  /* 0x00000004000c7947 */ /* 0x000fea0003800000 */
.L_x_15591:
        /* <DEDUP_REMOVED lines=21> */
.L_x_15600:
[----:B------:R-:W-:Y:S05]  /*0c80*/  BSYNC B1 ;  /* 0x0000000000017941 */ /* 0x000fea0003800000 */
.L_x_15599:
[----:B------:R-:W-:Y:S01]  /*0c90*/  IMAD.SHL.U32 R3, R3, 0x200000, RZ ;  /* 0x0020000003037824 */ /* 0x000fe200078e00ff */
[----:B------:R-:W-:-:S04]  /*0ca0*/  LEA R5, R0, 0x37800000, 0x17 ;  /* 0x3780000000057811 */ /* 0x000fc800078eb8ff */
[----:B------:R-:W-:-:S07]  /*0cb0*/  LOP3.LUT R34, R5, R3, R34, 0xfe, !PT ;  /* 0x0000000305227212 */ /* 0x000fce00078efe22 */
.L_x_15598:
[----:B------:R-:W-:Y:S05]  /*0cc0*/  BSYNC B0 ;  /* 0x0000000000007941 */ /* 0x000fea0003800000 */
.L_x_15597:
[----:B------:R-:W0:Y:S01]  /*0cd0*/  F2I.S64.TRUNC R34, R34 ;  /* 0x0000002200227311 */ /* 0x000e22000020d900 */
[----:B------:R-:W-:Y:S05]  /*0ce0*/  BRA `(.L_x_15578) ;  /* 0x00000000009c7947 */ /* 0x000fea0003800000 */
.L_x_15590:
        /* <DEDUP_REMOVED lines=14> */
.L_x_15604:
[----:B------:R-:W-:Y:S05]  /*0dd0*/  BSYNC B0 ;  /* 0x0000000000007941 */ /* 0x000fea0003800000 */
.L_x_15603:
[----:B------:R-:W0:Y:S01]  /*0de0*/  F2I.S64.TRUNC R34, R34 ;  /* 0x0000002200227311 */ /* 0x000e22000020d900 */
[----:B------:R-:W-:Y:S05]  /*0df0*/  BRA `(.L_x_15578) ;  /* 0x0000000000587947 */ /* 0x000fea0003800000 */
.L_x_15577:
        /* <DEDUP_REMOVED lines=16> */
.L_x_15605:
[----:B------:R-:W-:Y:S01]  /*0f00*/  CS2R R34, SRZ ;  /* 0x0000000000227805 */ /* 0x000fe2000001ff00 */
[----:B------:R-:W-:Y:S06]  /*0f10*/  BRA `(.L_x_15578) ;  /* 0x0000000000107947 */ /* 0x000fec0003800000 */
.L_x_15602:
[----:B------:R0:W5:Y:S01]  /*0f20*/  LDG.E.64 R34, desc[UR36][R4.64] ;  /* 0x0000002404227981 */ /* 0x000162000c1e1b00 */
[----:B------:R-:W-:Y:S05]  /*0f30*/  BRA `(.L_x_15578) ;  /* 0x0000000000087947 */ /* 0x000fea0003800000 */
.L_x_15601:
[----:B------:R0:W5:Y:S01]  /*0f40*/  LDG.E R34, desc[UR36][R4.64] ;  /* 0x0000002404227981 */ /* 0x000162000c1e1900 */
[----:B------:R-:W-:-:S07]  /*0f50*/  IMAD.MOV.U32 R35, RZ, RZ, RZ ;  /* 0x000000ffff237224 */ /* 0x000fce00078e00ff */
.L_x_15578:
[----:B------:R-:W2:Y:S02]  /*0f60*/  S2R R25, SR_TID.X ;  /* 0x0000000000197919 */ /* 0x000ea40000002100 */
[----:B--2---:R-:W-:-:S07]  /*0f70*/  VIADD R25, R25, 0x80 ;  /* 0x0000008019197836 */ /* 0x004fce0000000000 */
.L_x_15572:
[----:B------:R-:W-:Y:S05]  /*0f80*/  BSYNC B6 ;  /* 0x0000000000067941 */ /* 0x000fea0003800000 */
.L_x_15571:
        /* <DEDUP_REMOVED lines=24> */
.L_x_15611:
[----:B------:R0:W5:Y:S01]  /*1110*/  LDG.E.U8 R22, desc[UR36][R4.64] ;  /* 0x0000002404167981 */ /* 0x000162000c1e1100 */
[----:B------:R-:W-:Y:S01]  /*1120*/  IMAD.MOV.U32 R23, RZ, RZ, RZ ;  /* 0x000000ffff177224 */ /* 0x000fe200078e00ff */
[----:B------:R-:W-:Y:S06]  /*1130*/  BRA `(.L_x_15613) ;  /* 0x0000000c00487947 */ /* 0x000fec0003800000 */
.L_x_15610:
        /* <DEDUP_REMOVED lines=8> */
.L_x_15615:
[----:B------:R-:W2:Y:S02]  /*11c0*/  LDG.E R22, desc[UR36][R4.64] ;  /* 0x0000002404167981 */ /* 0x000ea4000c1e1900 */
[----:B--2---:R-:W-:Y:S01]  /*11d0*/  SHF.R.S32.HI R23, RZ, 0x1f, R22 ;  /* 0x0000001fff177819 */ /* 0x004fe20000011416 */
[----:B------:R-:W-:Y:S06]  /*11e0*/  BRA `(.L_x_15613) ;  /* 0x0000000c001c7947 */ /* 0x000fec0003800000 */
.L_x_15614:
[----:B------:R-:W2:Y:S02]  /*11f0*/  LDG.E.S16 R22, desc[UR36][R4.64] ;  /* 0x0000002404167981 */ /* 0x000ea4000c1e1700 */
[----:B--2---:R-:W-:Y:S01]  /*1200*/  SHF.R.S32.HI R23, RZ, 0x1f, R22 ;  /* 0x0000001fff177819 */ /* 0x004fe20000011416 */
[----:B------:R-:W-:Y:S06]  /*1210*/  BRA `(.L_x_15613) ;  /* 0x0000000c00107947 */ /* 0x000fec0003800000 */
.L_x_15609:
        /* <DEDUP_REMOVED lines=9> */
.L_x_15617:
[----:B------:R-:W2:Y:S02]  /*12b0*/  LDG.E.U16 R4, desc[UR36][R4.64] ;  /* 0x0000002404047981 */ /* 0x000ea4000c1e1500 */
[----:B--2---:R-:W-:-:S06]  /*12c0*/  HADD2.F32 R22, -RZ, R4.H0_H0 ;  /* 0x20000004ff167230 */ /* 0x004fcc0000004100 */
[----:B------:R-:W0:Y:S01]  /*12d0*/  F2I.S64.TRUNC R22, R22 ;  /* 0x0000001600167311 */ /* 0x000e22000020d900 */
[----:B------:R-:W-:Y:S05]  /*12e0*/  BRA `(.L_x_15613) ;  /* 0x0000000800dc7947 */ /* 0x000fea0003800000 */
.L_x_15616:
        /* <DEDUP_REMOVED lines=9> */
.L_x_15619:
[----:B------:R-:W2:Y:S02]  /*1380*/  LDG.E.U16 R4, desc[UR36][R4.64] ;  /* 0x0000002404047981 */ /* 0x000ea4000c1e1500 */
[----:B--2---:R-:W-:-:S06]  /*1390*/  HADD2.F32 R22, -RZ, R4.H0_H0 ;  /* 0x20000004ff167230 */ /* 0x004fcc0000004100 */
[----:B------:R-:W0:Y:S01]  /*13a0*/  F2I.S64.TRUNC R22, R22 ;  /* 0x0000001600167311 */ /* 0x000e22000020d900 */
[----:B------:R-:W-:Y:S05]  /*13b0*/  BRA `(.L_x_15613) ;  /* 0x0000000800a87947 */ /* 0x000fea0003800000 */
.L_x_15618:
[----:B------:R-:W2:Y:S02]  /*13c0*/  LDG.E.64 R4, desc[UR36][R4.64] ;  /* 0x0000002404047981 */ /* 0x000ea4000c1e1b00 */
[----:B--2---:R0:W1:Y:S01]  /*13d0*/  F2I.S64.F64.TRUNC R22, R4 ;  /* 0x0000000400167311 */ /* 0x004062000030d900 */
[----:B------:R-:W-:Y:S05]  /*13e0*/  BRA `(.L_x_15613) ;  /* 0x00000008009c7947 */ /* 0x000fea0003800000 */
.L_x_15608:
        /* <DEDUP_REMOVED lines=13> */
.L_x_15622:
[----:B------:R-:W2:Y:S02]  /*14c0*/  LDG.E.64 R4, desc[UR36][R4.64] ;  /* 0x0000002404047981 */ /* 0x000ea4000c1e1b00 */
[----:B--2---:R0:W1:Y:S01]  /*14d0*/  F2I.S64.F64.TRUNC R22, R4 ;  /* 0x0000000400167311 */ /* 0x004062000030d900 */
[----:B------:R-:W-:Y:S05]  /*14e0*/  BRA `(.L_x_15613) ;  /* 0x00000008005c7947 */ /* 0x000fea0003800000 */
.L_x_15621:
        /* <DEDUP_REMOVED lines=27> */
.L_x_15624:
        /* <DEDUP_REMOVED lines=14> */
.L_x_15623:
[----:B------:R-:W2:Y:S02]  /*1780*/  LDG.E.U16 R22, desc[UR36][R4.64] ;  /* 0x0000002404167981 */ /* 0x000ea4000c1e1500 */
[----:B--2---:R-:W-:-:S06]  /*1790*/  IMAD.U32 R22, R22, 0x10000, RZ ;  /* 0x0001000016167824 */ /* 0x004fcc00078e00ff */
[----:B------:R-:W0:Y:S01]  /*17a0*/  F2I.S64.TRUNC R22, R22 ;  /* 0x0000001600167311 */ /* 0x000e22000020d900 */
[----:B------:R-:W-:Y:S05]  /*17b0*/  BRA `(.L_x_15613) ;  /* 0x0000000400a87947 */ /* 0x000fea0003800000 */
.L_x_15620:
        /* <DEDUP_REMOVED lines=11> */
.L_x_15627:
        /* <DEDUP_REMOVED lines=21> */
.L_x_15631:
[----:B------:R-:W-:Y:S05]  /*19c0*/  BSYNC B1 ;  /* 0x0000000000017941 */ /* 0x000fea0003800000 */
.L_x_15630:
[----:B------:R-:W-:Y:S01]  /*19d0*/  IMAD.SHL.U32 R3, R3, 0x100000, RZ ;  /* 0x0010000003037824 */ /* 0x000fe200078e00ff */
[----:B------:R-:W-:-:S04]  /*19e0*/  LEA R5, R0, 0x3b800000, 0x17 ;  /* 0x3b80000000057811 */ /* 0x000fc800078eb8ff */
[----:B------:R-:W-:-:S07]  /*19f0*/  LOP3.LUT R22, R5, R3, R22, 0xfe, !PT ;  /* 0x0000000305167212 */ /* 0x000fce00078efe16 */
.L_x_15629:
[----:B------:R-:W-:Y:S05]  /*1a00*/  BSYNC B0 ;  /* 0x0000000000007941 */ /* 0x000fea0003800000 */
.L_x_15628:
[----:B------:R-:W0:Y:S01]  /*1a10*/  F2I.S64.TRUNC R22, R22 ;  /* 0x0000001600167311 */ /* 0x000e22000020d900 */
[----:B------:R-:W-:Y:S05]  /*1a20*/  BRA `(.L_x_15613) ;  /* 0x00000004000c7947 */ /* 0x000fea0003800000 */
.L_x_15626:
        /* <DEDUP_REMOVED lines=21> */
.L_x_15635:
[----:B------:R-:W-:Y:S05]  /*1b80*/  BSYNC B1 ;  /* 0x0000000000017941 */ /* 0x000fea0003800000 */
.L_x_15634:
[----:B------:R-:W-:Y:S01]  /*1b90*/  IMAD.SHL.U32 R3, R3, 0x200000, RZ ;  /* 0x0020000003037824 */ /* 0x000fe200078e00ff */
[----:B------:R-:W-:-:S04]  /*1ba0*/  LEA R5, R0, 0x37800000, 0x17 ;  /* 0x3780000000057811 */ /* 0x000fc800078eb8ff */
[----:B------:R-:W-:-:S07]  /*1bb0*/  LOP3.LUT R22, R5, R3, R22, 0xfe, !PT ;  /* 0x0000000305167212 */ /* 0x000fce00078efe16 */
.L_x_15633:
[----:B------:R-:W-:Y:S05]  /*1bc0*/  BSYNC B0 ;  /* 0x0000000000007941 */ /* 0x000fea0003800000 */
.L_x_15632:
[----:B------:R-:W0:Y:S01]  /*1bd0*/  F2I.S64.TRUNC R22, R22 ;  /* 0x0000001600167311 */ /* 0x000e22000020d900 */
[----:B------:R-:W-:Y:S05]  /*1be0*/  BRA `(.L_x_15613) ;  /* 0x00000000009c7947 */ /* 0x000fea0003800000 */
.L_x_15625:
        /* <DEDUP_REMOVED lines=14> */
.L_x_15639:
[----:B------:R-:W-:Y:S05]  /*1cd0*/  BSYNC B0 ;  /* 0x0000000000007941 */ /* 0x000fea0003800000 */
.L_x_15638:
[----:B------:R-:W0:Y:S01]  /*1ce0*/  F2I.S64.TRUNC R22, R22 ;  /* 0x0000001600167311 */ /* 0x000e22000020d900 */
[----:B------:R-:W-:Y:S05]  /*1cf0*/  BRA `(.L_x_15613) ;  /* 0x0000000000587947 */ /* 0x000fea0003800000 */
.L_x_15612:
        /* <DEDUP_REMOVED lines=16> */
.L_x_15640:
[----:B------:R-:W-:Y:S01]  /*1e00*/  CS2R R22, SRZ ;  /* 0x0000000000167805 */ /* 0x000fe2000001ff00 */
[----:B------:R-:W-:Y:S06]  /*1e10*/  BRA `(.L_x_15613) ;  /* 0x0000000000107947 */ /* 0x000fec0003800000 */
.L_x_15637:
[----:B------:R0:W5:Y:S01]  /*1e20*/  LDG.E.64 R22, desc[UR36][R4.64] ;  /* 0x0000002404167981 */ /* 0x000162000c1e1b00 */
[----:B------:R-:W-:Y:S05]  /*1e30*/  BRA `(.L_x_15613) ;  /* 0x0000000000087947 */ /* 0x000fea0003800000 */
.L_x_15636:
[----:B------:R0:W5:Y:S01]  /*1e40*/  LDG.E R22, desc[UR36][R4.64] ;  /* 0x0000002404167981 */ /* 0x000162000c1e1900 */
[----:B------:R-:W-:-:S07]  /*1e50*/  IMAD.MOV.U32 R23, RZ, RZ, RZ ;  /* 0x000000ffff177224 */ /* 0x000fce00078e00ff */
.L_x_15613:
[----:B------:R-:W-:-:S07]  /*1e60*/  VIADD R25, R25, 0x80 ;  /* 0x0000008019197836 */ /* 0x000fce0000000000 */
.L_x_15607:
[----:B------:R-:W-:Y:S05]  /*1e70*/  BSYNC B6 ;  /* 0x0000000000067941 */ /* 0x000fea0003800000 */
.L_x_15606:
        /* <DEDUP_REMOVED lines=26> */
.L_x_15646:
[----:B------:R0:W5:Y:S01]  /*2020*/  LDG.E.U8 R18, desc[UR36][R4.64] ;  /* 0x0000002404127981 */ /* 0x000162000c1e1100 */
[----:B------:R-:W-:Y:S01]  /*2030*/  IMAD.MOV.U32 R19, RZ, RZ, RZ ;  /* 0x000000ffff137224 */ /* 0x000fe200078e00ff */
[----:B------:R-:W-:Y:S06]  /*2040*/  BRA `(.L_x_15648) ;  /* 0x0000000c00487947 */ /* 0x000fec0003800000 */
.L_x_15645:
        /* <DEDUP_REMOVED lines=8> */
.L_x_15650:
[----:B------:R-:W2:Y:S02]  /*20d0*/  LDG.E R18, desc[UR36][R4.64] ;  /* 0x0000002404127981 */ /* 0x000ea4000c1e1900 */
[----:B--2---:R-:W-:Y:S01]  /*20e0*/  SHF.R.S32.HI R19, RZ, 0x1f, R18 ;  /* 0x0000001fff137819 */ /* 0x004fe20000011412 */
[----:B------:R-:W-:Y:S06]  /*20f0*/  BRA `(.L_x_15648) ;  /* 0x0000000c001c7947 */ /* 0x000fec0003800000 */
.L_x_15649:
[----:B------:R-:W2:Y:S02]  /*2100*/  LDG.E.S16 R18, desc[UR36][R4.64] ;  /* 0x0000002404127981 */ /* 0x000ea4000c1e1700 */
[----:B--2---:R-:W-:Y:S01]  /*2110*/  SHF.R.S32.HI R19, RZ, 0x1f, R18 ;  /* 0x0000001fff137819 */ /* 0x004fe20000011412 */
[----:B------:R-:W-:Y:S06]  /*2120*/  BRA `(.L_x_15648) ;  /* 0x0000000c00107947 */ /* 0x000fec0003800000 */
.L_x_15644:
        /* <DEDUP_REMOVED lines=9> */
.L_x_15652:
[----:B------:R-:W2:Y:S02]  /*21c0*/  LDG.E.U16 R4, desc[UR36][R4.64] ;  /* 0x0000002404047981 */ /* 0x000ea4000c1e1500 */
[----:B--2---:R-:W-:-:S06]  /*21d0*/  HADD2.F32 R18, -RZ, R4.H0_H0 ;  /* 0x20000004ff127230 */ /* 0x004fcc0000004100 */
[----:B------:R-:W0:Y:S01]  /*21e0*/  F2I.S64.TRUNC R18, R18 ;  /* 0x0000001200127311 */ /* 0x000e22000020d900 */
[----:B------:R-:W-:Y:S05]  /*21f0*/  BRA `(.L_x_15648) ;  /* 0x0000000800dc7947 */ /* 0x000fea0003800000 */
.L_x_15651:
        /* <DEDUP_REMOVED lines=9> */
.L_x_15654:
[----:B------:R-:W2:Y:S02]  /*2290*/  LDG.E.U16 R4, desc[UR36][R4.64] ;  /* 0x0000002404047981 */ /* 0x000ea4000c1e1500 */
[----:B--2---:R-:W-:-:S06]  /*22a0*/  HADD2.F32 R18, -RZ, R4.H0_H0 ;  /* 0x20000004ff127230 */ /* 0x004fcc0000004100 */
[----:B------:R-:W0:Y:S01]  /*22b0*/  F2I.S64.TRUNC R18, R18 ;  /* 0x0000001200127311 */ /* 0x000e22000020d900 */
[----:B------:R-:W-:Y:S05]  /*22c0*/  BRA `(.L_x_15648) ;  /* 0x0000000800a87947 */ /* 0x000fea0003800000 */
.L_x_15653:
[----:B------:R-:W2:Y:S02]  /*22d0*/  LDG.E.64 R4, desc[UR36][R4.64] ;  /* 0x0000002404047981 */ /* 0x000ea4000c1e1b00 */
[----:B--2---:R0:W1:Y:S01]  /*22e0*/  F2I.S64.F64.TRUNC R18, R4 ;  /* 0x0000000400127311 */ /* 0x004062000030d900 */
[----:B------:R-:W-:Y:S05]  /*22f0*/  BRA `(.L_x_15648) ;  /* 0x00000008009c7947 */ /* 0x000fea0003800000 */
.L_x_15643:
        /* <DEDUP_REMOVED lines=13> */
.L_x_15657:
[----:B------:R-:W2:Y:S02]  /*23d0*/  LDG.E.64 R4, desc[UR36][R4.64] ;  /* 0x0000002404047981 */ /* 0x000ea4000c1e1b00 */
[----:B--2---:R0:W1:Y:S01]  /*23e0*/  F2I.S64.F64.TRUNC R18, R4 ;  /* 0x0000000400127311 */ /* 0x004062000030d900 */
[----:B------:R-:W-:Y:S05]  /*23f0*/  BRA `(.L_x_15648) ;  /* 0x00000008005c7947 */ /* 0x000fea0003800000 */
.L_x_15656:
        /* <DEDUP_REMOVED lines=27> */
.L_x_15659:
        /* <DEDUP_REMOVED lines=14> */
.L_x_15658:
[----:B------:R-:W2:Y:S02]  /*2690*/  LDG.E.U16 R18, desc[UR36][R4.64] ;  /* 0x0000002404127981 */ /* 0x000ea4000c1e1500 */
[----:B--2---:R-:W-:-:S06]  /*26a0*/  IMAD.U32 R18, R18, 0x10000, RZ ;  /* 0x0001000012127824 */ /* 0x004fcc00078e00ff */
[----:B------:R-:W0:Y:S01]  /*26b0*/  F2I.S64.TRUNC R18, R18 ;  /* 0x0000001200127311 */ /* 0x000e22000020d900 */
[----:B------:R-:W-:Y:S05]  /*26c0*/  BRA `(.L_x_15648) ;  /* 0x0000000400a87947 */ /* 0x000fea0003800000 */
.L_x_15655:
        /* <DEDUP_REMOVED lines=11> */
.L_x_15662:
        /* <DEDUP_REMOVED lines=21> */
.L_x_15666:
[----:B------:R-:W-:Y:S05]  /*28d0*/  BSYNC B1 ;  /* 0x0000000000017941 */ /* 0x000fea0003800000 */
.L_x_15665:
[----:B------:R-:W-:Y:S01]  /*28e0*/  IMAD.SHL.U32 R3, R3, 0x100000, RZ ;  /* 0x0010000003037824 */ /* 0x000fe200078e00ff */
[----:B------:R-:W-:-:S04]  /*28f0*/  LEA R5, R0, 0x3b800000, 0x17 ;  /* 0x3b80000000057811 */ /* 0x000fc800078eb8ff */
[----:B------:R-:W-:-:S07]  /*2900*/  LOP3.LUT R18, R5, R3, R18, 0xfe, !PT ;  /* 0x0000000305127212 */ /* 0x000fce00078efe12 */
.L_x_15664:
[----:B------:R-:W-:Y:S05]  /*2910*/  BSYNC B0 ;  /* 0x0000000000007941 */ /* 0x000fea0003800000 */
.L_x_15663:
[----:B------:R-:W1:Y:S01]  /*2920*/  F2I.S64.TRUNC R18, R18 ;  /* 0x0000001200127311 */ /* 0x000e62000020d900 */
[----:B------:R-:W-:Y:S05]  /*2930*/  BRA `(.L_x_15648) ;  /* 0x00000004000c7947 */ /* 0x000fea0003800000 */
.L_x_15661:
        /* <DEDUP_REMOVED lines=21> */
.L_x_15670:
[----:B------:R-:W-:Y:S05]  /*2a90*/  BSYNC B1 ;  /* 0x0000000000017941 */ /* 0x000fea0003800000 */
.L_x_15669:
[----:B------:R-:W-:Y:S01]  /*2aa0*/  IMAD.SHL.U32 R3, R3, 0x200000, RZ ;  /* 0x0020000003037824 */ /* 0x000fe200078e00ff */
[----:B------:R-:W-:-:S04]  /*2ab0*/  LEA R5, R0, 0x37800000, 0x17 ;  /* 0x3780000000057811 */ /* 0x000fc800078eb8ff */
[----:B------:R-:W-:-:S07]  /*2ac0*/  LOP3.LUT R18, R5, R3, R18, 0xfe, !PT ;  /* 0x0000000305127212 */ /* 0x000fce00078efe12 */
.L_x_15668:
[----:B------:R-:W-:Y:S05]  /*2ad0*/  BSYNC B0 ;  /* 0x0000000000007941 */ /* 0x000fea0003800000 */
.L_x_15667:
[----:B------:R-:W2:Y:S01]  /*2ae0*/  F2I.S64.TRUNC R18, R18 ;  /* 0x0000001200127311 */ /* 0x000ea2000020d900 */
[----:B------:R-:W-:Y:S05]  /*2af0*/  BRA `(.L_x_15648) ;  /* 0x00000000009c7947 */ /* 0x000fea0003800000 */
.L_x_15660:
        /* <DEDUP_REMOVED lines=14> */
.L_x_15674:
[----:B------:R-:W-:Y:S05]  /*2be0*/  BSYNC B0 ;  /* 0x0000000000007941 */ /* 0x000fea0003800000 */
.L_x_15673:
[----:B------:R-:W0:Y:S01]  /*2bf0*/  F2I.S64.TRUNC R18, R18 ;  /* 0x0000001200127311 */ /* 0x000e22000020d900 */
[----:B------:R-:W-:Y:S05]  /*2c00*/  BRA `(.L_x_15648) ;  /* 0x0000000000587947 */ /* 0x000fea0003800000 */
.L_x_15647:
        /* <DEDUP_REMOVED lines=16> */
.L_x_15675:
[----:B------:R-:W-:Y:S01]  /*2d10*/  CS2R R18, SRZ ;  /* 0x0000000000127805 */ /* 0x000fe2000001ff00 */
[----:B------:R-:W-:Y:S06]  /*2d20*/  BRA `(.L_x_15648) ;  /* 0x0000000000107947 */ /* 0x000fec0003800000 */
.L_x_15672:
[----:B------:R0:W5:Y:S01]  /*2d30*/  LDG.E.64 R18, desc[UR36][R4.64] ;  /* 0x0000002404127981 */ /* 0x000162000c1e1b00 */
[----:B------:R-:W-:Y:S05]  /*2d40*/  BRA `(.L_x_15648) ;  /* 0x0000000000087947 */ /* 0x000fea0003800000 */
.L_x_15671:
[----:B------:R0:W5:Y:S01]  /*2d50*/  LDG.E R18, desc[UR36][R4.64] ;  /* 0x0000002404127981 */ /* 0x000162000c1e1900 */
[----:B------:R-:W-:-:S07]  /*2d60*/  IMAD.MOV.U32 R19, RZ, RZ, RZ ;  /* 0x000000ffff137224 */ /* 0x000fce00078e00ff */
.L_x_15648:
[----:B------:R-:W-:-:S07]  /*2d70*/  VIADD R25, R25, 0x80 ;  /* 0x0000008019197836 */ /* 0x000fce0000000000 */
.L_x_15642:
[----:B------:R-:W-:Y:S05]  /*2d80*/  BSYNC B6 ;  /* 0x0000000000067941 */ /* 0x000fea0003800000 */
.L_x_15641:
        /* <DEDUP_REMOVED lines=23> */
.L_x_15681:
[----:B------:R0:W5:Y:S01]  /*2f00*/  LDG.E.U8 R16, desc[UR36][R4.64] ;  /* 0x0000002404107981 */ /* 0x000162000c1e1100 */
[----:B------:R-:W-:Y:S01]  /*2f10*/  IMAD.MOV.U32 R17, RZ, RZ, RZ ;  /* 0x000000ffff117224 */ /* 0x000fe200078e00ff */
[----:B------:R-:W-:Y:S06]  /*2f20*/  BRA `(.L_x_15677) ;  /* 0x0000000c00447947 */ /* 0x000fec0003800000 */
.L_x_15680:
        /* <DEDUP_REMOVED lines=8> */
.L_x_15684:
[----:B------:R-:W2:Y:S02]  /*2fb0*/  LDG.E R16, desc[UR36][R4.64] ;  /* 0x0000002404107981 */ /* 0x000ea4000c1e1900 */
[----:B--2---:R-:W-:Y:S01]  /*2fc0*/  SHF.R.S32.HI R17, RZ, 0x1f, R16 ;  /* 0x0000001fff117819 */ /* 0x004fe20000011410 */
[----:B------:R-:W-:Y:S06]  /*2fd0*/  BRA `(.L_x_15677) ;  /* 0x0000000c00187947 */ /* 0x000fec0003800000 */
.L_x_15683:
[----:B------:R-:W2:Y:S02]  /*2fe0*/  LDG.E.S16 R16, desc[UR36][R4.64] ;  /* 0x0000002404107981 */ /* 0x000ea4000c1e1700 */
[----:B--2---:R-:W-:Y:S01]  /*2ff0*/  SHF.R.S32.HI R17, RZ, 0x1f, R16 ;  /* 0x0000001fff117819 */ /* 0x004fe20000011410 */
[----:B------:R-:W-:Y:S06]  /*3000*/  BRA `(.L_x_15677) ;  /* 0x0000000c000c7947 */ /* 0x000fec0003800000 */
.L_x_15679:
        /* <DEDUP_REMOVED lines=9> */
.L_x_15686:
[----:B------:R-:W2:Y:S02]  /*30a0*/  LDG.E.U16 R4, desc[UR36][R4.64] ;  /* 0x0000002404047981 */ /* 0x000ea4000c1e1500 */
[----:B--2---:R-:W-:-:S06]  /*30b0*/  HADD2.F32 R16, -RZ, R4.H0_H0 ;  /* 0x20000004ff107230 */ /* 0x004fcc0000004100 */
[----:B------:R-:W0:Y:S01]  /*30c0*/  F2I.S64.TRUNC R16, R16 ;  /* 0x0000001000107311 */ /* 0x000e22000020d900 */
[----:B------:R-:W-:Y:S05]  /*30d0*/  BRA `(.L_x_15677) ;  /* 0x0000000800d87947 */ /* 0x000fea0003800000 */
.L_x_15685:
        /* <DEDUP_REMOVED lines=9> */
.L_x_15688:
[----:B------:R-:W2:Y:S02]  /*3170*/  LDG.E.U16 R4, desc[UR36][R4.64] ;  /* 0x0000002404047981 */ /* 0x000ea4000c1e1500 */
[----:B--2---:R-:W-:-:S06]  /*3180*/  HADD2.F32 R16, -RZ, R4.H0_H0 ;  /* 0x20000004ff107230 */ /* 0x004fcc0000004100 */
[----:B------:R-:W0:Y:S01]  /*3190*/  F2I.S64.TRUNC R16, R16 ;  /* 0x0000001000107311 */ /* 0x000e22000020d900 */
[----:B------:R-:W-:Y:S05]  /*31a0*/  BRA `(.L_x_15677) ;  /* 0x0000000800a47947 */ /* 0x000fea0003800000 */
.L_x_15687:
[----:B------:R-:W2:Y:S02]  /*31b0*/  LDG.E.64 R4, desc[UR36][R4.64] ;  /* 0x0000002404047981 */ /* 0x000ea4000c1e1b00 */
[----:B--2---:R0:W1:Y:S01]  /*31c0*/  F2I.S64.F64.TRUNC R16, R4 ;  /* 0x0000000400107311 */ /* 0x004062000030d900 */
[----:B------:R-:W-:Y:S05]  /*31d0*/  BRA `(.L_x_15677) ;  /* 0x0000000800987947 */ /* 0x000fea0003800000 */
.L_x_15678:
        /* <DEDUP_REMOVED lines=13> */
.L_x_15691:
[----:B------:R-:W2:Y:S02]  /*32b0*/  LDG.E.64 R4, desc[UR36][R4.64] ;  /* 0x0000002404047981 */ /* 0x000ea4000c1e1b00 */
[----:B--2---:R0:W1:Y:S01]  /*32c0*/  F2I.S64.F64.TRUNC R16, R4 ;  /* 0x0000000400107311 */ /* 0x004062000030d900 */
[----:B------:R-:W-:Y:S05]  /*32d0*/  BRA `(.L_x_15677) ;  /* 0x0000000800587947 */ /* 0x000fea0003800000 */
.L_x_15690:
        /* <DEDUP_REMOVED lines=27> */
.L_x_15693:
        /* <DEDUP_REMOVED lines=14> */
.L_x_15692:
[----:B------:R-:W2:Y:S02]  /*3570*/  LDG.E.U16 R16, desc[UR36][R4.64] ;  /* 0x0000002404107981 */ /* 0x000ea4000c1e1500 */
[----:B--2---:R-:W-:-:S06]  /*3580*/  IMAD.U32 R16, R16, 0x10000, RZ ;  /* 0x0001000010107824 */ /* 0x004fcc00078e00ff */
[----:B------:R-:W0:Y:S01]  /*3590*/  F2I.S64.TRUNC R16, R16 ;  /* 0x0000001000107311 */ /* 0x000e22000020d900 */
[----:B------:R-:W-:Y:S05]  /*35a0*/  BRA `(.L_x_15677) ;  /* 0x0000000400a47947 */ /* 0x000fea0003800000 */
.L_x_15689:
        /* <DEDUP_REMOVED lines=11> */
.L_x_15696:
        /* <DEDUP_REMOVED lines=21> */
.L_x_15700:
[----:B------:R-:W-:Y:S05]  /*37b0*/  BSYNC B1 ;  /* 0x0000000000017941 */ /* 0x000fea0003800000 */
.L_x_15699:
[----:B------:R-:W-:Y:S01]  /*37c0*/  IMAD.SHL.U32 R3, R3, 0x100000, RZ ;  /* 0x0010000003037824 */ /* 0x000fe200078e00ff */
[----:B------:R-:W-:-:S04]  /*37d0*/  LEA R5, R0, 0x3b800000, 0x17 ;  /* 0x3b80000000057811 */ /* 0x000fc800078eb8ff */
[----:B------:R-:W-:-:S07]  /*37e0*/  LOP3.LUT R16, R5, R3, R16, 0xfe, !PT ;  /* 0x0000000305107212 */ /* 0x000fce00078efe10 */
.L_x_15698:
[----:B------:R-:W-:Y:S05]  /*37f0*/  BSYNC B0 ;  /* 0x0000000000007941 */ /* 0x000fea0003800000 */
.L_x_15697:
[----:B------:R-:W0:Y:S01]  /*3800*/  F2I.S64.TRUNC R16, R16 ;  /* 0x0000001000107311 */ /* 0x000e22000020d900 */
[----:B------:R-:W-:Y:S05]  /*3810*/  BRA `(.L_x_15677) ;  /* 0x0000000400087947 */ /* 0x000fea0003800000 */
.L_x_15695:
        /* <DEDUP_REMOVED lines=21> */
.L_x_15704:
[----:B------:R-:W-:Y:S05]  /*3970*/  BSYNC B1 ;  /* 0x0000000000017941 */ /* 0x000fea0003800000 */
.L_x_15703:
[----:B------:R-:W-:Y:S01]  /*3980*/  IMAD.SHL.U32 R3, R3, 0x200000, RZ ;  /* 0x0020000003037824 */ /* 0x000fe200078e00ff */
[----:B------:R-:W-:-:S04]  /*3990*/  LEA R5, R0, 0x37800000, 0x17 ;  /* 0x3780000000057811 */ /* 0x000fc800078eb8ff */
[----:B------:R-:W-:-:S07]  /*39a0*/  LOP3.LUT R16, R5, R3, R16, 0xfe, !PT ;  /* 0x0000000305107212 */ /* 0x000fce00078efe10 */
.L_x_15702:
[----:B------:R-:W-:Y:S05]  /*39b0*/  BSYNC B0 ;  /* 0x0000000000007941 */ /* 0x000fea0003800000 */
.L_x_15701:
[----:B------:R-:W0:Y:S01]  /*39c0*/  F2I.S64.TRUNC R16, R16 ;  /* 0x0000001000107311 */ /* 0x000e22000020d900 */
[----:B------:R-:W-:Y:S05]  /*39d0*/  BRA `(.L_x_15677) ;  /* 0x0000000000987947 */ /* 0x000fea0003800000 */
.L_x_15694:
        /* <DEDUP_REMOVED lines=14> */
.L_x_15708:
[----:B------:R-:W-:Y:S05]  /*3ac0*/  BSYNC B0 ;  /* 0x0000000000007941 */ /* 0x000fea0003800000 */
.L_x_15707:
[----:B------:R-:W0:Y:S01]  /*3ad0*/  F2I.S64.TRUNC R16, R16 ;  /* 0x0000001000107311 */ /* 0x000e22000020d900 */
[----:B------:R-:W-:Y:S05]  /*3ae0*/  BRA `(.L_x_15677) ;  /* 0x0000000000547947 */ /* 0x000fea0003800000 */
.L_x_15682:
        /* <DEDUP_REMOVED lines=16> */
.L_x_15709:
[----:B------:R-:W-:Y:S05]  /*3bf0*/  BRA `(.L_x_15677) ;  /* 0x0000000000107947 */ /* 0x000fea0003800000 */
.L_x_15706:
[----:B------:R0:W5:Y:S01]  /*3c00*/  LDG.E.64 R16, desc[UR36][R4.64] ;  /* 0x0000002404107981 */ /* 0x000162000c1e1b00 */
[----:B------:R-:W-:Y:S05]  /*3c10*/  BRA `(.L_x_15677) ;  /* 0x0000000000087947 */ /* 0x000fea0003800000 */
.L_x_15705:
[----:B------:R0:W5:Y:S01]  /*3c20*/  LDG.E R16, desc[UR36][R4.64] ;  /* 0x0000002404107981 */ /* 0x000162000c1e1900 */
[----:B------:R-:W-:-:S07]  /*3c30*/  IMAD.MOV.U32 R17, RZ, RZ, RZ ;  /* 0x000000ffff117224 */ /* 0x000fce00078e00ff */
.L_x_15677:
[----:B------:R-:W-:Y:S05]  /*3c40*/  BSYNC B6 ;  /* 0x0000000000067941 */ /* 0x000fea0003800000 */
.L_x_15676:
[----:B------:R-:W3:Y:S01]  /*3c50*/  S2R R31, SR_TID.X ;  /* 0x00000000001f7919 */ /* 0x000ee20000002100 */
[----:B01---5:R-:W-:Y:S01]  /*3c60*/  IMAD R3, R23, R22, RZ ;  /* 0x0000001617037224 */ /* 0x023fe200078e02ff */
[----:B------:R-:W0:Y:S01]  /*3c70*/  LDC.U8 R29, c[0x0][0x23c] ;  /* 0x00008f00ff1d7b82 */ /* 0x000e220000000000 */
[----:B--2---:R-:W-:Y:S01]  /*3c80*/  IMAD R5, R19, R18, RZ ;  /* 0x0000001213057224 */ /* 0x004fe200078e02ff */
[----:B------:R-:W-:Y:S01]  /*3c90*/  BSSY B6, `(.L_x_15710) ;  /* 0x000010f000067945 */ /* 0x000fe20003800000 */
[----:B------:R-:W-:-:S04]  /*3ca0*/  IMAD.WIDE.U32 R10, R22, R22, RZ ;  /* 0x00000016160a7225 */ /* 0x000fc800078e00ff */
[----:B------:R-:W-:Y:S02]  /*3cb0*/  IMAD R3, R22, R23, R3 ;  /* 0x0000001716037224 */ /* 0x000fe400078e0203 */
[----:B------:R-:W-:Y:S02]  /*3cc0*/  IMAD R7, R17, R16, RZ ;  /* 0x0000001011077224 */ /* 0x000fe400078e02ff */
[----:B------:R-:W-:-:S04]  /*3cd0*/  IMAD.WIDE.U32 R8, R18, R18, RZ ;  /* 0x0000001212087225 */ /* 0x000fc800078e00ff */
[----:B------:R-:W-:Y:S02]  /*3ce0*/  IMAD R15, R18, R19, R5 ;  /* 0x00000013120f7224 */ /* 0x000fe400078e0205 */
[----:B------:R-:W-:Y:S02]  /*3cf0*/  IMAD.IADD R3, R11, 0x1, R3 ;  /* 0x000000010b037824 */ /* 0x000fe400078e0203 */
[----:B------:R-:W-:-:S04]  /*3d00*/  IMAD.WIDE.U32 R4, R16, R16, RZ ;  /* 0x0000001010047225 */ /* 0x000fc800078e00ff */
[----:B------:R-:W-:Y:S02]  /*3d10*/  IMAD R21, R16, R17, R7 ;  /* 0x0000001110157224 */ /* 0x000fe400078e0207 */
[----:B---34-:R-:W-:Y:S02]  /*3d20*/  IMAD R13, R35, R34, RZ ;  /* 0x00000022230d7224 */ /* 0x018fe400078e02ff */
[----:B------:R-:W-:Y:S02]  /*3d30*/  IMAD.IADD R9, R9, 0x1, R15 ;  /* 0x0000000109097824 */ /* 0x000fe400078e020f */
[----:B------:R-:W-:Y:S01]  /*3d40*/  IMAD R11, R3, R22, RZ ;  /* 0x00000016030b7224 */ /* 0x000fe200078e02ff */
[----:B------:R-:W-:Y:S01]  /*3d50*/  ISETP.GE.AND P0, PT, R31, R28, PT ;  /* 0x0000001c1f00720c */ /* 0x000fe20003f06270 */
[----:B------:R-:W-:Y:S02]  /*3d60*/  IMAD.IADD R3, R5, 0x1, R21 ;  /* 0x0000000105037824 */ /* 0x000fe400078e0215 */
[----:B------:R-:W-:-:S04]  /*3d70*/  IMAD.WIDE.U32 R6, R34, R34, RZ ;  /* 0x0000002222067225 */ /* 0x000fc800078e00ff */
[----:B------:R-:W-:Y:S02]  /*3d80*/  IMAD R13, R34, R35, R13 ;  /* 0x00000023220d7224 */ /* 0x000fe400078e020d */
[----:B------:R-:W-:Y:S02]  /*3d90*/  IMAD R9, R9, R18, RZ ;  /* 0x0000001209097224 */ /* 0x000fe400078e02ff */
[----:B------:R-:W-:Y:S02]  /*3da0*/  IMAD R5, R3, R16, RZ ;  /* 0x0000001003057224 */ /* 0x000fe400078e02ff */
[----:B------:R-:W-:Y:S02]  /*3db0*/  IMAD.IADD R3, R7, 0x1, R13 ;  /* 0x0000000107037824 */ /* 0x000fe400078e020d */
[----:B------:R-:W-:-:S04]  /*3dc0*/  IMAD.WIDE.U32 R24, R8, R18, RZ ;  /* 0x0000001208187225 */ /* 0x000fc800078e00ff */
[----:B------:R-:W-:Y:S02]  /*3dd0*/  IMAD R9, R19, R8, R9 ;  /* 0x0000000813097224 */ /* 0x000fe400078e0209 */
[----:B------:R-:W-:-:S04]  /*3de0*/  IMAD.WIDE.U32 R18, R4, R16, RZ ;  /* 0x0000001004127225 */ /* 0x000fc800078e00ff */
[----:B------:R-:W-:Y:S02]  /*3df0*/  IMAD R5, R17, R4, R5 ;  /* 0x0000000411057224 */ /* 0x000fe400078e0205 */
[----:B------:R-:W-:-:S04]  /*3e00*/  IMAD.WIDE.U32 R32, R10, R22, RZ ;  /* 0x000000160a207225 */ /* 0x000fc800078e00ff */
[----:B------:R-:W-:Y:S02]  /*3e10*/  IMAD R11, R23, R10, R11 ;  /* 0x0000000a170b7224 */ /* 0x000fe400078e020b */
[-C--:B------:R-:W-:Y:S02]  /*3e20*/  IMAD R3, R3, R34.reuse, RZ ;  /* 0x0000002203037224 */ /* 0x080fe400078e02ff */
[----:B------:R-:W-:Y:S02]  /*3e30*/  IMAD.IADD R17, R19, 0x1, R5 ;  /* 0x0000000113117824 */ /* 0x000fe400078e0205 */
[----:B------:R-:W-:Y:S02]  /*3e40*/  IMAD.IADD R27, R33, 0x1, R11 ;  /* 0x00000001211b7824 */ /* 0x000fe400078e020b */
[----:B------:R-:W-:Y:S02]  /*3e50*/  IMAD.IADD R23, R25, 0x1, R9 ;  /* 0x0000000119177824 */ /* 0x000fe400078e0209 */
[----:B------:R-:W-:-:S04]  /*3e60*/  IMAD.WIDE.U32 R4, R6, R34, RZ ;  /* 0x0000002206047225 */ /* 0x000fc800078e00ff */
[----:B------:R-:W-:Y:S02]  /*3e70*/  IMAD R3, R35, R6, R3 ;  /* 0x0000000623037224 */ /* 0x000fe400078e0203 */
[----:B------:R-:W-:Y:S02]  /*3e80*/  IMAD.MOV.U32 R26, RZ, RZ, R32 ;  /* 0x000000ffff1a7224 */ /* 0x000fe400078e0020 */
[----:B------:R-:W-:Y:S02]  /*3e90*/  IMAD.MOV.U32 R22, RZ, RZ, R24 ;  /* 0x000000ffff167224 */ /* 0x000fe400078e0018 */
[----:B------:R-:W-:Y:S01]  /*3ea0*/  IMAD.MOV.U32 R16, RZ, RZ, R18 ;  /* 0x000000ffff107224 */ /* 0x000fe200078e0012 */
[----:B0-----:R-:W-:Y:S06]  /*3eb0*/  @P0 BRA `(.L_x_15711) ;  /* 0x0000000c00b00947 */ /* 0x001fec0003800000 */
[----:B------:R-:W0:Y:S01]  /*3ec0*/  LDC.64 R8, c[0x0][0x220] ;  /* 0x00008800ff087b82 */ /* 0x000e220000000a00 */
[----:B------:R-:W-:Y:S01]  /*3ed0*/  IMAD R0, R2, 0x200, R31 ;  /* 0x0000020002007824 */ /* 0x000fe200078e021f */
[----:B------:R-:W-:Y:S01]  /*3ee0*/  PRMT R6, R29, 0x9910, RZ ;  /* 0x000099101d067816 */ /* 0x000fe200000000ff */
[----:B------:R-:W-:Y:S01]  /*3ef0*/  ULDC UR4, c[0x0][0x240] ;  /* 0x0000900000047ab9 */ /* 0x000fe20000000800 */
[----:B------:R-:W-:Y:S02]  /*3f00*/  IMAD.IADD R11, R5, 0x1, R3 ;  /* 0x00000001050b7824 */ /* 0x000fe400078e0203 */
[----:B------:R-:W-:Y:S02]  /*3f10*/  IMAD R7, R0, UR4, RZ ;  /* 0x0000000400077c24 */ /* 0x000fe4000f8e02ff */
[----:B------:R-:W-:Y:S02]  /*3f20*/  IMAD.MOV.U32 R0, RZ, RZ, R6 ;  /* 0x000000ffff007224 */ /* 0x000fe400078e0006 */
[----:B------:R-:W-:-:S02]  /*3f30*/  VIADD R31, R31, 0x80 ;  /* 0x000000801f1f7836 */ /* 0x000fc40000000000 */
[----:B------:R-:W-:Y:S01]  /*3f40*/  IMAD.MOV.U32 R10, RZ, RZ, R4 ;  /* 0x000000ffff0a7224 */ /* 0x000fe200078e0004 */
        /* <DEDUP_REMOVED lines=14> */
.L_x_15715:
[----:B------:R0:W-:Y:S01]  /*4030*/  STG.E.U8 desc[UR36][R8.64], R4 ;  /* 0x0000000408007986 */ /* 0x0001e2000c101124 */
[----:B------:R-:W-:Y:S05]  /*4040*/  BRA `(.L_x_15711) ;  /* 0x0000000c004c7947 */ /* 0x000fea0003800000 */
.L_x_15714:
        /* <DEDUP_REMOVED lines=8> */
.L_x_15718:
[----:B------:R0:W-:Y:S01]  /*40d0*/  STG.E desc[UR36][R8.64], R4 ;  /* 0x0000000408007986 */ /* 0x0001e2000c101924 */
[----:B------:R-:W-:Y:S05]  /*40e0*/  BRA `(.L_x_15711) ;  /* 0x0000000c00247947 */ /* 0x000fea0003800000 */
.L_x_15717:
[----:B------:R0:W-:Y:S01]  /*40f0*/  STG.E.U16 desc[UR36][R8.64], R4 ;  /* 0x0000000408007986 */ /* 0x0001e2000c101524 */
[----:B------:R-:W-:Y:S05]  /*4100*/  BRA `(.L_x_15711) ;  /* 0x0000000c001c7947 */ /* 0x000fea0003800000 */
.L_x_15713:
        /* <DEDUP_REMOVED lines=9> */
.L_x_15720:
[----:B------:R-:W0:Y:S02]  /*41a0*/  I2F.S64 R0, R10 ;  /* 0x0000000a00007312 */ /* 0x000e240000301400 */
[----:B0-----:R-:W-:-:S05]  /*41b0*/  F2FP.F16.F32.PACK_AB R0, RZ, R0 ;  /* 0x00000000ff00723e */ /* 0x001fca00000000ff */
[----:B------:R0:W-:Y:S01]  /*41c0*/  STG.E.U16 desc[UR36][R8.64], R0 ;  /* 0x0000000008007986 */ /* 0x0001e2000c101524 */
[----:B------:R-:W-:Y:S05]  /*41d0*/  BRA `(.L_x_15711) ;  /* 0x0000000800e87947 */ /* 0x000fea0003800000 */
.L_x_15719:
        /* <DEDUP_REMOVED lines=10> */
.L_x_15722:
[----:B------:R-:W0:Y:S02]  /*4280*/  I2F.S64 R10, R10 ;  /* 0x0000000a000a7312 */ /* 0x000e240000301400 */
[----:B0-----:R-:W-:-:S04]  /*4290*/  F2FP.F16.F32.PACK_AB R3, RZ, R10 ;  /* 0x0000000aff03723e */ /* 0x001fc800000000ff */
[----:B------:R-:W-:-:S05]  /*42a0*/  PRMT R3, R3, 0x5410, RZ ;  /* 0x0000541003037816 */ /* 0x000fca00000000ff */
[----:B------:R0:W-:Y:S01]  /*42b0*/  STG.E desc[UR36][R8.64], R3 ;  /* 0x0000000308007986 */ /* 0x0001e2000c101924 */
[----:B------:R-:W-:Y:S05]  /*42c0*/  BRA `(.L_x_15711) ;  /* 0x0000000800ac7947 */ /* 0x000fea0003800000 */
.L_x_15721:
[----:B------:R-:W0:Y:S02]  /*42d0*/  I2F.F64.S64 R4, R10 ;  /* 0x0000000a00047312 */ /* 0x000e240000301c00 */
[----:B0-----:R0:W-:Y:S01]  /*42e0*/  STG.E.64 desc[UR36][R8.64], R4 ;  /* 0x0000000408007986 */ /* 0x0011e2000c101b24 */
[----:B------:R-:W-:Y:S05]  /*42f0*/  BRA `(.L_x_15711) ;  /* 0x0000000800a07947 */ /* 0x000fea0003800000 */
.L_x_15712:
        /* <DEDUP_REMOVED lines=13> */
.L_x_15725:
[----:B------:R-:W0:Y:S01]  /*43d0*/  I2F.F64.S64 R4, R10 ;  /* 0x0000000a00047312 */ /* 0x000e220000301c00 */
[----:B------:R-:W-:-:S05]  /*43e0*/  CS2R R6, SRZ ;  /* 0x0000000000067805 */ /* 0x000fca000001ff00 */
[----:B0-----:R0:W-:Y:S01]  /*43f0*/  STG.E.128 desc[UR36][R8.64], R4 ;  /* 0x0000000408007986 */ /* 0x0011e2000c101d24 */
[----:B------:R-:W-:Y:S05]  /*4400*/  BRA `(.L_x_15711) ;  /* 0x00000008005c7947 */ /* 0x000fea0003800000 */
.L_x_15724:
        /* <DEDUP_REMOVED lines=21> */
.L_x_15729:
[----:B------:R-:W-:Y:S05]  /*4560*/  BSYNC B0 ;  /* 0x0000000000007941 */ /* 0x000fea0003800000 */
.L_x_15728:
[----:B------:R-:W-:-:S05]  /*4570*/  LOP3.LUT R5, R0, R5, RZ, 0xfc, !PT ;  /* 0x0000000500057212 */ /* 0x000fca00078efcff */
[----:B------:R0:W-:Y:S01]  /*4580*/  STG.E.U8 desc[UR36][R8.64], R5 ;  /* 0x0000000508007986 */ /* 0x0001e2000c101124 */
[----:B------:R-:W-:Y:S05]  /*4590*/  BRA `(.L_x_15711) ;  /* 0x0000000400f87947 */ /* 0x000fea0003800000 */
.L_x_15727:
        /* <DEDUP_REMOVED lines=13> */
.L_x_15731:
[----:B------:R-:W-:Y:S01]  /*4670*/  IMAD.MOV.U32 R0, RZ, RZ, 0x7f ;  /* 0x0000007fff007424 */ /* 0x000fe200078e00ff */
[----:B------:R-:W-:-:S04]  /*4680*/  ISETP.GT.U32.AND P0, PT, R3, 0x7f800000, PT ;  /* 0x7f8000000300780c */ /* 0x000fc80003f04070 */
[----:B------:R-:W-:-:S09]  /*4690*/  SEL R0, R0, 0x7c, P0 ;  /* 0x0000007c00007807 */ /* 0x000fd20000000000 */
.L_x_15732:
[----:B------:R-:W-:Y:S05]  /*46a0*/  BSYNC B0 ;  /* 0x0000000000007941 */ /* 0x000fea0003800000 */
.L_x_15730:
[----:B------:R-:W-:-:S04]  /*46b0*/  LOP3.LUT R3, R11, 0x80000000, RZ, 0xc0, !PT ;  /* 0x800000000b037812 */ /* 0x000fc800078ec0ff */
[----:B------:R-:W-:-:S04]  /*46c0*/  SHF.R.U32.HI R3, RZ, 0x18, R3 ;  /* 0x00000018ff037819 */ /* 0x000fc80000011603 */
[----:B------:R-:W-:-:S05]  /*46d0*/  LOP3.LUT R3, R0, R3, RZ, 0xfc, !PT ;  /* 0x0000000300037212 */ /* 0x000fca00078efcff */
[----:B------:R0:W-:Y:S01]  /*46e0*/  STG.E.U8 desc[UR36][R8.64], R3 ;  /* 0x0000000308007986 */ /* 0x0001e2000c101124 */
[----:B------:R-:W-:Y:S05]  /*46f0*/  BRA `(.L_x_15711) ;  /* 0x0000000400a07947 */ /* 0x000fea0003800000 */
.L_x_15726:
[----:B------:R-:W0:Y:S02]  /*4700*/  I2F.S64 R0, R10 ;  /* 0x0000000a00007312 */ /* 0x000e240000301400 */
[----:B0-----:R-:W-:-:S05]  /*4710*/  F2FP.BF16.F32.PACK_AB R0, RZ, R0 ;  /* 0x00000000ff00723e */ /* 0x001fca00000010ff */
[----:B------:R0:W-:Y:S01]  /*4720*/  STG.E.U16 desc[UR36][R8.64], R0 ;  /* 0x0000000008007986 */ /* 0x0001e2000c101524 */
[----:B------:R-:W-:Y:S05]  /*4730*/  BRA `(.L_x_15711) ;  /* 0x0000000400907947 */ /* 0x000fea0003800000 */
.L_x_15723:
        /* <DEDUP_REMOVED lines=10> */
.L_x_15735:
        /* <DEDUP_REMOVED lines=17> */
.L_x_15738:
[----:B------:R-:W-:-:S04]  /*48f0*/  LOP3.LUT R3, R11, 0x80000000, RZ, 0xc0, !PT ;  /* 0x800000000b037812 */ /* 0x000fc800078ec0ff */
[----:B------:R-:W-:-:S04]  /*4900*/  SHF.R.U32.HI R3, RZ, 0x18, R3 ;  /* 0x00000018ff037819 */ /* 0x000fc80000011603 */
[----:B------:R-:W-:-:S04]  /*4910*/  LOP3.LUT R0, R0, R3, RZ, 0xfc, !PT ;  /* 0x0000000300007212 */ /* 0x000fc800078efcff */
[----:B------:R-:W-:-:S07]  /*4920*/  PRMT R4, R0, 0x7610, R4 ;  /* 0x0000761000047816 */ /* 0x000fce0000000004 */
.L_x_15737:
[----:B------:R-:W-:Y:S05]  /*4930*/  BSYNC B0 ;  /* 0x0000000000007941 */ /* 0x000fea0003800000 */
.L_x_15736:
[----:B------:R3:W-:Y:S01]  /*4940*/  STG.E.U8 desc[UR36][R8.64], R4 ;  /* 0x0000000408007986 */ /* 0x0007e2000c101124 */
[----:B------:R-:W-:Y:S05]  /*4950*/  BRA `(.L_x_15711) ;  /* 0x0000000400087947 */ /* 0x000fea0003800000 */
.L_x_15734:
        /* <DEDUP_REMOVED lines=17> */
.L_x_15741:
[----:B------:R-:W-:-:S04]  /*4a70*/  LOP3.LUT R3, R11, 0x80000000, RZ, 0xc0, !PT ;  /* 0x800000000b037812 */ /* 0x000fc800078ec0ff */
[----:B------:R-:W-:-:S04]  /*4a80*/  SHF.R.U32.HI R3, RZ, 0x18, R3 ;  /* 0x00000018ff037819 */ /* 0x000fc80000011603 */
[----:B------:R-:W-:-:S04]  /*4a90*/  LOP3.LUT R0, R0, R3, RZ, 0xfc, !PT ;  /* 0x0000000300007212 */ /* 0x000fc800078efcff */
[----:B------:R-:W-:-:S07]  /*4aa0*/  PRMT R4, R0, 0x7610, R4 ;  /* 0x0000761000047816 */ /* 0x000fce0000000004 */
.L_x_15740:
[----:B------:R-:W-:Y:S05]  /*4ab0*/  BSYNC B0 ;  /* 0x0000000000007941 */ /* 0x000fea0003800000 */
.L_x_15739:
[----:B------:R0:W-:Y:S01]  /*4ac0*/  STG.E.U8 desc[UR36][R8.64], R4 ;  /* 0x0000000408007986 */ /* 0x0001e2000c101124 */
[----:B------:R-:W-:Y:S05]  /*4ad0*/  BRA `(.L_x_15711) ;  /* 0x0000000000a87947 */ /* 0x000fea0003800000 */
.L_x_15733:
        /* <DEDUP_REMOVED lines=22> */
.L_x_15716:
        /* <DEDUP_REMOVED lines=16> */
.L_x_15744:
[----:B------:R-:W-:Y:S05]  /*4d40*/  BRA `(.L_x_15711) ;  /* 0x00000000000c7947 */ /* 0x000fea0003800000 */
.L_x_15743:
[----:B------:R2:W-:Y:S01]  /*4d50*/  STG.E.64 desc[UR36][R8.64], R10 ;  /* 0x0000000a08007986 */ /* 0x0005e2000c101b24 */
[----:B------:R-:W-:Y:S05]  /*4d60*/  BRA `(.L_x_15711) ;  /* 0x0000000000047947 */ /* 0x000fea0003800000 */
.L_x_15742:
[----:B------:R0:W-:Y:S02]  /*4d70*/  STG.E desc[UR36][R8.64], R4 ;  /* 0x0000000408007986 */ /* 0x0001e4000c101924 */
.L_x_15711:
[----:B------:R-:W-:Y:S05]  /*4d80*/  BSYNC B6 ;  /* 0x0000000000067941 */ /* 0x000fea0003800000 */
.L_x_15710:
        /* <DEDUP_REMOVED lines=23> */
.L_x_15750:
[----:B------:R0:W-:Y:S01]  /*4f00*/  STG.E.U8 desc[UR36][R8.64], R32 ;  /* 0x0000002008007986 */ /* 0x0001e2000c101124 */
[----:B------:R-:W-:Y:S05]  /*4f10*/  BRA `(.L_x_15752) ;  /* 0x0000000c004c7947 */ /* 0x000fea0003800000 */
.L_x_15749:
        /* <DEDUP_REMOVED lines=8> */
.L_x_15754:
[----:B------:R0:W-:Y:S01]  /*4fa0*/  STG.E desc[UR36][R8.64], R32 ;  /* 0x0000002008007986 */ /* 0x0001e2000c101924 */
[----:B------:R-:W-:Y:S05]  /*4fb0*/  BRA `(.L_x_15752) ;  /* 0x0000000c00247947 */ /* 0x000fea0003800000 */
.L_x_15753:
[----:B------:R0:W-:Y:S01]  /*4fc0*/  STG.E.U16 desc[UR36][R8.64], R32 ;  /* 0x0000002008007986 */ /* 0x0001e2000c101524 */
[----:B------:R-:W-:Y:S05]  /*4fd0*/  BRA `(.L_x_15752) ;  /* 0x0000000c001c7947 */ /* 0x000fea0003800000 */
.L_x_15748:
        /* <DEDUP_REMOVED lines=9> */
.L_x_15756:
[----:B------:R-:W0:Y:S02]  /*5070*/  I2F.S64 R0, R26 ;  /* 0x0000001a00007312 */ /* 0x000e240000301400 */
[----:B0-----:R-:W-:-:S05]  /*5080*/  F2FP.F16.F32.PACK_AB R0, RZ, R0 ;  /* 0x00000000ff00723e */ /* 0x001fca00000000ff */
[----:B------:R0:W-:Y:S01]  /*5090*/  STG.E.U16 desc[UR36][R8.64], R0 ;  /* 0x0000000008007986 */ /* 0x0001e2000c101524 */
[----:B------:R-:W-:Y:S05]  /*50a0*/  BRA `(.L_x_15752) ;  /* 0x0000000800e87947 */ /* 0x000fea0003800000 */
.L_x_15755:
        /* <DEDUP_REMOVED lines=10> */
.L_x_15758:
[----:B------:R-:W0:Y:S02]  /*5150*/  I2F.S64 R26, R26 ;  /* 0x0000001a001a7312 */ /* 0x000e240000301400 */
[----:B0-----:R-:W-:-:S04]  /*5160*/  F2FP.F16.F32.PACK_AB R3, RZ, R26 ;  /* 0x0000001aff03723e */ /* 0x001fc800000000ff */
[----:B------:R-:W-:-:S05]  /*5170*/  PRMT R3, R3, 0x5410, RZ ;  /* 0x0000541003037816 */ /* 0x000fca00000000ff */
[----:B------:R0:W-:Y:S01]  /*5180*/  STG.E desc[UR36][R8.64], R3 ;  /* 0x0000000308007986 */ /* 0x0001e2000c101924 */
[----:B------:R-:W-:Y:S05]  /*5190*/  BRA `(.L_x_15752) ;  /* 0x0000000800ac7947 */ /* 0x000fea0003800000 */
.L_x_15757:
[----:B------:R-:W0:Y:S02]  /*51a0*/  I2F.F64.S64 R26, R26 ;  /* 0x0000001a001a7312 */ /* 0x000e240000301c00 */
[----:B0-----:R0:W-:Y:S01]  /*51b0*/  STG.E.64 desc[UR36][R8.64], R26 ;  /* 0x0000001a08007986 */ /* 0x0011e2000c101b24 */
[----:B------:R-:W-:Y:S05]  /*51c0*/  BRA `(.L_x_15752) ;  /* 0x0000000800a07947 */ /* 0x000fea0003800000 */
.L_x_15747:
        /* <DEDUP_REMOVED lines=13> */
.L_x_15761:
[----:B------:R-:W0:Y:S01]  /*52a0*/  I2F.F64.S64 R4, R26 ;  /* 0x0000001a00047312 */ /* 0x000e220000301c00 */
[----:B------:R-:W-:-:S05]  /*52b0*/  CS2R R6, SRZ ;  /* 0x0000000000067805 */ /* 0x000fca000001ff00 */
[----:B0-----:R0:W-:Y:S01]  /*52c0*/  STG.E.128 desc[UR36][R8.64], R4 ;  /* 0x0000000408007986 */ /* 0x0011e2000c101d24 */
[----:B------:R-:W-:Y:S05]  /*52d0*/  BRA `(.L_x_15752) ;  /* 0x00000008005c7947 */ /* 0x000fea0003800000 */
.L_x_15760:
        /* <DEDUP_REMOVED lines=21> */
.L_x_15765:
[----:B------:R-:W-:Y:S05]  /*5430*/  BSYNC B0 ;  /* 0x0000000000007941 */ /* 0x000fea0003800000 */
.L_x_15764:
[----:B------:R-:W-:-:S05]  /*5440*/  LOP3.LUT R5, R0, R5, RZ, 0xfc, !PT ;  /* 0x0000000500057212 */ /* 0x000fca00078efcff */
[----:B------:R0:W-:Y:S01]  /*5450*/  STG.E.U8 desc[UR36][R8.64], R5 ;  /* 0x0000000508007986 */ /* 0x0001e2000c101124 */
[----:B------:R-:W-:Y:S05]  /*5460*/  BRA `(.L_x_15752) ;  /* 0x0000000400f87947 */ /* 0x000fea0003800000 */
.L_x_15763:
        /* <DEDUP_REMOVED lines=13> */
.L_x_15767:
[----:B------:R-:W-:Y:S01]  /*5540*/  IMAD.MOV.U32 R0, RZ, RZ, 0x7f ;  /* 0x0000007fff007424 */ /* 0x000fe200078e00ff */
[----:B------:R-:W-:-:S04]  /*5550*/  ISETP.GT.U32.AND P0, PT, R3, 0x7f800000, PT ;  /* 0x7f8000000300780c */ /* 0x000fc80003f04070 */
[----:B------:R-:W-:-:S09]  /*5560*/  SEL R0, R0, 0x7c, P0 ;  /* 0x0000007c00007807 */ /* 0x000fd20000000000 */
.L_x_15768:
[----:B------:R-:W-:Y:S05]  /*5570*/  BSYNC B0 ;  /* 0x0000000000007941 */ /* 0x000fea0003800000 */
.L_x_15766:
[----:B------:R-:W-:-:S04]  /*5580*/  LOP3.LUT R3, R27, 0x80000000, RZ, 0xc0, !PT ;  /* 0x800000001b037812 */ /* 0x000fc800078ec0ff */
[----:B------:R-:W-:-:S04]  /*5590*/  SHF.R.U32.HI R3, RZ, 0x18, R3 ;  /* 0x00000018ff037819 */ /* 0x000fc80000011603 */
[----:B------:R-:W-:-:S05]  /*55a0*/  LOP3.LUT R3, R0, R3, RZ, 0xfc, !PT ;  /* 0x0000000300037212 */ /* 0x000fca00078efcff */
[----:B------:R0:W-:Y:S01]  /*55b0*/  STG.E.U8 desc[UR36][R8.64], R3 ;  /* 0x0000000308007986 */ /* 0x0001e2000c101124 */
[----:B------:R-:W-:Y:S05]  /*55c0*/  BRA `(.L_x_15752) ;  /* 0x0000000400a07947 */ /* 0x000fea0003800000 */
.L_x_15762:
[----:B------:R-:W0:Y:S02]  /*55d0*/  I2F.S64 R0, R26 ;  /* 0x0000001a00007312 */ /* 0x000e240000301400 */
[----:B0-----:R-:W-:-:S05]  /*55e0*/  F2FP.BF16.F32.PACK_AB R0, RZ, R0 ;  /* 0x00000000ff00723e */ /* 0x001fca00000010ff */
[----:B------:R0:W-:Y:S01]  /*55f0*/  STG.E.U16 desc[UR36][R8.64], R0 ;  /* 0x0000000008007986 */ /* 0x0001e2000c101524 */
[----:B------:R-:W-:Y:S05]  /*5600*/  BRA `(.L_x_15752) ;  /* 0x0000000400907947 */ /* 0x000fea0003800000 */
.L_x_15759:
        /* <DEDUP_REMOVED lines=10> */
.L_x_15771:
        /* <DEDUP_REMOVED lines=17> */
.L_x_15774:
[----:B------:R-:W-:-:S04]  /*57c0*/  LOP3.LUT R3, R27, 0x80000000, RZ, 0xc0, !PT ;  /* 0x800000001b037812 */ /* 0x000fc800078ec0ff */
[----:B------:R-:W-:-:S04]  /*57d0*/  SHF.R.U32.HI R3, RZ, 0x18, R3 ;  /* 0x00000018ff037819 */ /* 0x000fc80000011603 */
[----:B------:R-:W-:-:S04]  /*57e0*/  LOP3.LUT R0, R0, R3, RZ, 0xfc, !PT ;  /* 0x0000000300007212 */ /* 0x000fc800078efcff */
[----:B------:R-:W-:-:S07]  /*57f0*/  PRMT R4, R0, 0x7610, R4 ;  /* 0x0000761000047816 */ /* 0x000fce0000000004 */
.L_x_15773:
[----:B------:R-:W-:Y:S05]  /*5800*/  BSYNC B0 ;  /* 0x0000000000007941 */ /* 0x000fea0003800000 */
.L_x_15772:
[----:B------:R3:W-:Y:S01]  /*5810*/  STG.E.U8 desc[UR36][R8.64], R4 ;  /* 0x0000000408007986 */ /* 0x0007e2000c101124 */
[----:B------:R-:W-:Y:S05]  /*5820*/  BRA `(.L_x_15752) ;  /* 0x0000000400087947 */ /* 0x000fea0003800000 */
.L_x_15770:
        /* <DEDUP_REMOVED lines=17> */
.L_x_15777:
[----:B------:R-:W-:-:S04]  /*5940*/  LOP3.LUT R3, R27, 0x80000000, RZ, 0xc0, !PT ;  /* 0x800000001b037812 */ /* 0x000fc800078ec0ff */
[----:B------:R-:W-:-:S04]  /*5950*/  SHF.R.U32.HI R3, RZ, 0x18, R3 ;  /* 0x00000018ff037819 */ /* 0x000fc80000011603 */
[----:B------:R-:W-:-:S04]  /*5960*/  LOP3.LUT R0, R0, R3, RZ, 0xfc, !PT ;  /* 0x0000000300007212 */ /* 0x000fc800078efcff */
[----:B------:R-:W-:-:S07]  /*5970*/  PRMT R4, R0, 0x7610, R4 ;  /* 0x0000761000047816 */ /* 0x000fce0000000004 */
.L_x_15776:
[----:B------:R-:W-:Y:S05]  /*5980*/  BSYNC B0 ;  /* 0x0000000000007941 */ /* 0x000fea0003800000 */
.L_x_15775:
[----:B------:R0:W-:Y:S01]  /*5990*/  STG.E.U8 desc[UR36][R8.64], R4 ;  /* 0x0000000408007986 */ /* 0x0001e2000c101124 */
[----:B------:R-:W-:Y:S05]  /*59a0*/  BRA `(.L_x_15752) ;  /* 0x0000000000a87947 */ /* 0x000fea0003800000 */
.L_x_15769:
        /* <DEDUP_REMOVED lines=22> */
.L_x_15751:
        /* <DEDUP_REMOVED lines=16> */
.L_x_15780:
[----:B------:R-:W-:Y:S05]  /*5c10*/  BRA `(.L_x_15752) ;  /* 0x00000000000c7947 */ /* 0x000fea0003800000 */
.L_x_15779:
[----:B------:R2:W-:Y:S01]  /*5c20*/  STG.E.64 desc[UR36][R8.64], R26 ;  /* 0x0000001a08007986 */ /* 0x0005e2000c101b24 */
[----:B------:R-:W-:Y:S05]  /*5c30*/  BRA `(.L_x_15752) ;  /* 0x0000000000047947 */ /* 0x000fea0003800000 */
.L_x_15778:
[----:B------:R0:W-:Y:S02]  /*5c40*/  STG.E desc[UR36][R8.64], R32 ;  /* 0x0000002008007986 */ /* 0x0001e4000c101924 */
.L_x_15752:
[----:B------:R-:W-:-:S05]  /*5c50*/  VIADD R31, R31, 0x80 ;  /* 0x000000801f1f7836 */ /* 0x000fca0000000000 */
[----:B------:R-:W-:-:S13]  /*5c60*/  ISETP.GE.AND P0, PT, R31, R28, PT ;  /* 0x0000001c1f00720c */ /* 0x000fda0003f06270 */
[----:B------:R-:W-:Y:S05]  /*5c70*/  @P0 BRA `(.L_x_15746) ;  /* 0x0000000c00a00947 */ /* 0x000fea0003800000 */
[----:B0--3--:R-:W0:Y:S01]  /*5c80*/  LDC.64 R4, c[0x0][0x220] ;  /* 0x00008800ff047b82 */ /* 0x009e220000000a00 */
[----:B------:R-:W-:Y:S01]  /*5c90*/  IMAD R0, R2, 0x200, R31 ;  /* 0x0000020002007824 */ /* 0x000fe200078e021f */
[----:B------:R-:W-:Y:S01]  /*5ca0*/  PRMT R6, R29, 0x9910, RZ ;  /* 0x000099101d067816 */ /* 0x000fe200000000ff */
[----:B------:R-:W-:Y:S02]  /*5cb0*/  ULDC UR4, c[0x0][0x240] ;  /* 0x0000900000047ab9 */ /* 0x000fe40000000800 */
[----:B-1----:R-:W-:Y:S02]  /*5cc0*/  IMAD R3, R0, UR4, RZ ;  /* 0x0000000400037c24 */ /* 0x002fe4000f8e02ff */
        /* <DEDUP_REMOVED lines=15> */
.L_x_15784:
[----:B------:R0:W-:Y:S01]  /*5dc0*/  STG.E.U8 desc[UR36][R4.64], R24 ;  /* 0x0000001804007986 */ /* 0x0001e2000c101124 */
[----:B------:R-:W-:Y:S05]  /*5dd0*/  BRA `(.L_x_15786) ;  /* 0x0000000c00447947 */ /* 0x000fea0003800000 */
.L_x_15783:
        /* <DEDUP_REMOVED lines=8> */
.L_x_15788:
[----:B------:R3:W-:Y:S01]  /*5e60*/  STG.E desc[UR36][R4.64], R24 ;  /* 0x0000001804007986 */ /* 0x0007e2000c101924 */
[----:B------:R-:W-:Y:S05]  /*5e70*/  BRA `(.L_x_15786) ;  /* 0x0000000c001c7947 */ /* 0x000fea0003800000 */
.L_x_15787:
[----:B------:R0:W-:Y:S01]  /*5e80*/  STG.E.U16 desc[UR36][R4.64], R24 ;  /* 0x0000001804007986 */ /* 0x0001e2000c101524 */
[----:B------:R-:W-:Y:S05]  /*5e90*/  BRA `(.L_x_15786) ;  /* 0x0000000c00147947 */ /* 0x000fea0003800000 */
.L_x_15782:
        /* <DEDUP_REMOVED lines=9> */
.L_x_15790:
[----:B------:R-:W0:Y:S02]  /*5f30*/  I2F.S64 R0, R22 ;  /* 0x0000001600007312 */ /* 0x000e240000301400 */
[----:B0-----:R-:W-:-:S05]  /*5f40*/  F2FP.F16.F32.PACK_AB R0, RZ, R0 ;  /* 0x00000000ff00723e */ /* 0x001fca00000000ff */
[----:B------:R0:W-:Y:S01]  /*5f50*/  STG.E.U16 desc[UR36][R4.64], R0 ;  /* 0x0000000004007986 */ /* 0x0001e2000c101524 */
[----:B------:R-:W-:Y:S05]  /*5f60*/  BRA `(.L_x_15786) ;  /* 0x0000000800e07947 */ /* 0x000fea0003800000 */
.L_x_15789:
        /* <DEDUP_REMOVED lines=10> */
.L_x_15792:
[----:B------:R-:W0:Y:S02]  /*6010*/  I2F.S64 R22, R22 ;  /* 0x0000001600167312 */ /* 0x000e240000301400 */
[----:B0-----:R-:W-:-:S04]  /*6020*/  F2FP.F16.F32.PACK_AB R3, RZ, R22 ;  /* 0x00000016ff03723e */ /* 0x001fc800000000ff */
[----:B------:R-:W-:-:S05]  /*6030*/  PRMT R3, R3, 0x5410, RZ ;  /* 0x0000541003037816 */ /* 0x000fca00000000ff */
[----:B------:R0:W-:Y:S01]  /*6040*/  STG.E desc[UR36][R4.64], R3 ;  /* 0x0000000304007986 */ /* 0x0001e2000c101924 */
[----:B------:R-:W-:Y:S05]  /*6050*/  BRA `(.L_x_15786) ;  /* 0x0000000800a47947 */ /* 0x000fea0003800000 */
.L_x_15791:
[----:B------:R-:W0:Y:S02]  /*6060*/  I2F.F64.S64 R22, R22 ;  /* 0x0000001600167312 */ /* 0x000e240000301c00 */
[----:B0-----:R0:W-:Y:S01]  /*6070*/  STG.E.64 desc[UR36][R4.64], R22 ;  /* 0x0000001604007986 */ /* 0x0011e2000c101b24 */
[----:B------:R-:W-:Y:S05]  /*6080*/  BRA `(.L_x_15786) ;  /* 0x0000000800987947 */ /* 0x000fea0003800000 */
.L_x_15781:
        /* <DEDUP_REMOVED lines=13> */
.L_x_15795:
[----:B--2-4-:R-:W0:Y:S01]  /*6160*/  I2F.F64.S64 R8, R22 ;  /* 0x0000001600087312 */ /* 0x014e220000301c00 */
[----:B------:R-:W-:-:S05]  /*6170*/  CS2R R10, SRZ ;  /* 0x00000000000a7805 */ /* 0x000fca000001ff00 */
[----:B0-----:R0:W-:Y:S01]  /*6180*/  STG.E.128 desc[UR36][R4.64], R8 ;  /* 0x0000000804007986 */ /* 0x0011e2000c101d24 */
[----:B------:R-:W-:Y:S05]  /*6190*/  BRA `(.L_x_15786) ;  /* 0x0000000800547947 */ /* 0x000fea0003800000 */
.L_x_15794:
        /* <DEDUP_REMOVED lines=21> */
.L_x_15799:
[----:B------:R-:W-:Y:S05]  /*62f0*/  BSYNC B0 ;  /* 0x0000000000007941 */ /* 0x000fea0003800000 */
.L_x_15798:
[----:B------:R-:W-:-:S05]  /*6300*/  LOP3.LUT R7, R0, R7, RZ, 0xfc, !PT ;  /* 0x0000000700077212 */ /* 0x000fca00078efcff */
[----:B------:R0:W-:Y:S01]  /*6310*/  STG.E.U8 desc[UR36][R4.64], R7 ;  /* 0x0000000704007986 */ /* 0x0001e2000c101124 */
[----:B------:R-:W-:Y:S05]  /*6320*/  BRA `(.L_x_15786) ;  /* 0x0000000400f07947 */ /* 0x000fea0003800000 */
.L_x_15797:
        /* <DEDUP_REMOVED lines=13> */
.L_x_15801:
[----:B------:R-:W-:Y:S01]  /*6400*/  IMAD.MOV.U32 R0, RZ, RZ, 0x7f ;  /* 0x0000007fff007424 */ /* 0x000fe200078e00ff */
[----:B------:R-:W-:-:S04]  /*6410*/  ISETP.GT.U32.AND P0, PT, R3, 0x7f800000, PT ;  /* 0x7f8000000300780c */ /* 0x000fc80003f04070 */
[----:B------:R-:W-:-:S09]  /*6420*/  SEL R0, R0, 0x7c, P0 ;  /* 0x0000007c00007807 */ /* 0x000fd20000000000 */
.L_x_15802:
[----:B------:R-:W-:Y:S05]  /*6430*/  BSYNC B0 ;  /* 0x0000000000007941 */ /* 0x000fea0003800000 */
.L_x_15800:
[----:B------:R-:W-:-:S04]  /*6440*/  LOP3.LUT R3, R23, 0x80000000, RZ, 0xc0, !PT ;  /* 0x8000000017037812 */ /* 0x000fc800078ec0ff */
[----:B------:R-:W-:-:S04]  /*6450*/  SHF.R.U32.HI R3, RZ, 0x18, R3 ;  /* 0x00000018ff037819 */ /* 0x000fc80000011603 */
[----:B------:R-:W-:-:S05]  /*6460*/  LOP3.LUT R3, R0, R3, RZ, 0xfc, !PT ;  /* 0x0000000300037212 */ /* 0x000fca00078efcff */
[----:B------:R0:W-:Y:S01]  /*6470*/  STG.E.U8 desc[UR36][R4.64], R3 ;  /* 0x0000000304007986 */ /* 0x0001e2000c101124 */
[----:B------:R-:W-:Y:S05]  /*6480*/  BRA `(.L_x_15786) ;  /* 0x0000000400987947 */ /* 0x000fea0003800000 */
.L_x_15796:
[----:B------:R-:W0:Y:S02]  /*6490*/  I2F.S64 R0, R22 ;  /* 0x0000001600007312 */ /* 0x000e240000301400 */
[----:B0-----:R-:W-:-:S05]  /*64a0*/  F2FP.BF16.F32.PACK_AB R0, RZ, R0 ;  /* 0x00000000ff00723e */ /* 0x001fca00000010ff */
[----:B------:R0:W-:Y:S01]  /*64b0*/  STG.E.U16 desc[UR36][R4.64], R0 ;  /* 0x0000000004007986 */ /* 0x0001e2000c101524 */
[----:B------:R-:W-:Y:S05]  /*64c0*/  BRA `(.L_x_15786) ;  /* 0x0000000400887947 */ /* 0x000fea0003800000 */
.L_x_15793:
        /* <DEDUP_REMOVED lines=10> */
.L_x_15805:
        /* <DEDUP_REMOVED lines=17> */
.L_x_15808:
[----:B------:R-:W-:-:S04]  /*6680*/  LOP3.LUT R0, R23, 0x80000000, RZ, 0xc0, !PT ;  /* 0x8000000017007812 */ /* 0x000fc800078ec0ff */
[----:B------:R-:W-:-:S04]  /*6690*/  SHF.R.U32.HI R0, RZ, 0x18, R0 ;  /* 0x00000018ff007819 */ /* 0x000fc80000011600 */
[----:B------:R-:W-:-:S07]  /*66a0*/  LOP3.LUT R0, R3, R0, RZ, 0xfc, !PT ;  /* 0x0000000003007212 */ /* 0x000fce00078efcff */
.L_x_15807:
[----:B------:R-:W-:Y:S05]  /*66b0*/  BSYNC B0 ;  /* 0x0000000000007941 */ /* 0x000fea0003800000 */
.L_x_15806:
[----:B------:R0:W-:Y:S01]  /*66c0*/  STG.E.U8 desc[UR36][R4.64], R0 ;  /* 0x0000000004007986 */ /* 0x0001e2000c101124 */
[----:B------:R-:W-:Y:S05]  /*66d0*/  BRA `(.L_x_15786) ;  /* 0x0000000400047947 */ /* 0x000fea0003800000 */
.L_x_15804:
        /* <DEDUP_REMOVED lines=17> */
.L_x_15811:
[----:B------:R-:W-:-:S04]  /*67f0*/  LOP3.LUT R0, R23, 0x80000000, RZ, 0xc0, !PT ;  /* 0x8000000017007812 */ /* 0x000fc800078ec0ff */
[----:B------:R-:W-:-:S04]  /*6800*/  SHF.R.U32.HI R0, RZ, 0x18, R0 ;  /* 0x00000018ff007819 */ /* 0x000fc80000011600 */
[----:B------:R-:W-:-:S07]  /*6810*/  LOP3.LUT R0, R3, R0, RZ, 0xfc, !PT ;  /* 0x0000000003007212 */ /* 0x000fce00078efcff */
.L_x_15810:
[----:B------:R-:W-:Y:S05]  /*6820*/  BSYNC B0 ;  /* 0x0000000000007941 */ /* 0x000fea0003800000 */
.L_x_15809:
[----:B------:R0:W-:Y:S01]  /*6830*/  STG.E.U8 desc[UR36][R4.64], R0 ;  /* 0x0000000004007986 */ /* 0x0001e2000c101124 */
[----:B------:R-:W-:Y:S05]  /*6840*/  BRA `(.L_x_15786) ;  /* 0x0000000000a87947 */ /* 0x000fea0003800000 */
.L_x_15803:
        /* <DEDUP_REMOVED lines=22> */
.L_x_15785:
        /* <DEDUP_REMOVED lines=11> */
[----:B--2-4-:R-:W-:Y:S02]  /*6a60*/  IMAD.MOV.U32 R8, RZ, RZ, 0x65 ;  /* 0x00000065ff087424 */ /* 0x014fe400078e00ff */
[----:B------:R-:W-:Y:S02]  /*6a70*/  IMAD.MOV.U32 R12, RZ, RZ, 0x1 ;  /* 0x00000001ff0c7424 */ /* 0x000fe400078e00ff */
[----:B------:R-:W-:-:S07]  /*6a80*/  IMAD.MOV.U32 R13, RZ, RZ, RZ ;  /* 0x000000ffff0d7224 */ /* 0x000fce00078e00ff */
[----:B------:R-:W-:-:S07]  /*6a90*/  LEPC R20, `(.L_x_15814) ;  /* 0x000000001014794e */ /* 0x000fce0000000000 */
[----:B0-----:R-:W-:Y:S05]  /*6aa0*/  CALL.ABS.NOINC R14 ;  /* 0x000000000e007343 */ /* 0x001fea0003c00000 */
.L_x_15814:
[----:B------:R-:W-:Y:S05]  /*6ab0*/  BRA `(.L_x_15786) ;  /* 0x00000000000c7947 */ /* 0x000fea0003800000 */
.L_x_15813:
[----:B------:R0:W-:Y:S01]  /*6ac0*/  STG.E.64 desc[UR36][R4.64], R22 ;  /* 0x0000001604007986 */ /* 0x0001e2000c101b24 */
[----:B------:R-:W-:Y:S05]  /*6ad0*/  BRA `(.L_x_15786) ;  /* 0x0000000000047947 */ /* 0x000fea0003800000 */
.L_x_15812:
[----:B------:R0:W-:Y:S02]  /*6ae0*/  STG.E desc[UR36][R4.64], R24 ;  /* 0x0000001804007986 */ /* 0x0001e4000c101924 */
.L_x_15786:
[----:B------:R-:W-:-:S07]  /*6af0*/  VIADD R31, R31, 0x80 ;  /* 0x000000801f1f7836 */ /* 0x000fce0000000000 */
.L_x_15746:
[----:B------:R-:W-:Y:S05]  /*6b00*/  BSYNC B6 ;  /* 0x0000000000067941 */ /* 0x000fea0003800000 */
.L_x_15745:
[----:B------:R-:W-:-:S13]  /*6b10*/  ISETP.GE.AND P0, PT, R31, R28, PT ;  /* 0x0000001c1f00720c */ /* 0x000fda0003f06270 */
[----:B------:R-:W-:Y:S05]  /*6b20*/  @P0 EXIT ;  /* 0x000000000000094d */ /* 0x000fea0003800000 */
[----:B01-34-:R-:W0:Y:S01]  /*6b30*/  LDC.64 R4, c[0x0][0x220] ;  /* 0x00008800ff047b82 */ /* 0x01be220000000a00 */
        /* <DEDUP_REMOVED lines=18> */
.L_x_15818:
[----:B------:R-:W-:Y:S01]  /*6c60*/  STG.E.U8 desc[UR36][R2.64], R18 ;  /* 0x0000001202007986 */ /* 0x000fe2000c101124 */
[----:B------:R-:W-:Y:S05]  /*6c70*/  EXIT ;  /* 0x000000000000794d */ /* 0x000fea0003800000 */
.L_x_15817:
        /* <DEDUP_REMOVED lines=8> */
.L_x_15821:
[----:B------:R-:W-:Y:S01]  /*6d00*/  STG.E desc[UR36][R2.64], R18 ;  /* 0x0000001202007986 */ /* 0x000fe2000c101924 */
[----:B------:R-:W-:Y:S05]  /*6d10*/  EXIT ;  /* 0x000000000000794d */ /* 0x000fea0003800000 */
.L_x_15820:
[----:B------:R-:W-:Y:S01]  /*6d20*/  STG.E.U16 desc[UR36][R2.64], R18 ;  /* 0x0000001202007986 */ /* 0x000fe2000c101524 */
[----:B------:R-:W-:Y:S05]  /*6d30*/  EXIT ;  /* 0x000000000000794d */ /* 0x000fea0003800000 */
.L_x_15816:
        /* <DEDUP_REMOVED lines=9> */
.L_x_15823:
[----:B------:R-:W0:Y:S02]  /*6dd0*/  I2F.S64 R0, R16 ;  /* 0x0000001000007312 */ /* 0x000e240000301400 */
[----:B0-----:R-:W-:-:S05]  /*6de0*/  F2FP.F16.F32.PACK_AB R0, RZ, R0 ;  /* 0x00000000ff00723e */ /* 0x001fca00000000ff */
[----:B------:R-:W-:Y:S01]  /*6df0*/  STG.E.U16 desc[UR36][R2.64], R0 ;  /* 0x0000000002007986 */ /* 0x000fe2000c101524 */
[----:B------:R-:W-:Y:S05]  /*6e00*/  EXIT ;  /* 0x000000000000794d */ /* 0x000fea0003800000 */
.L_x_15822:
        /* <DEDUP_REMOVED lines=10> */
.L_x_15825:
[----:B------:R-:W0:Y:S02]  /*6eb0*/  I2F.S64 R16, R16 ;  /* 0x0000001000107312 */ /* 0x000e240000301400 */
[----:B0-----:R-:W-:-:S04]  /*6ec0*/  F2FP.F16.F32.PACK_AB R5, RZ, R16 ;  /* 0x00000010ff05723e */ /* 0x001fc800000000ff */
[----:B------:R-:W-:-:S05]  /*6ed0*/  PRMT R5, R5, 0x5410, RZ ;  /* 0x0000541005057816 */ /* 0x000fca00000000ff */
[----:B------:R-:W-:Y:S01]  /*6ee0*/  STG.E desc[UR36][R2.64], R5 ;  /* 0x0000000502007986 */ /* 0x000fe2000c101924 */
[----:B------:R-:W-:Y:S05]  /*6ef0*/  EXIT ;  /* 0x000000000000794d */ /* 0x000fea0003800000 */
.L_x_15824:
[----:B------:R-:W0:Y:S02]  /*6f00*/  I2F.F64.S64 R16, R16 ;  /* 0x0000001000107312 */ /* 0x000e240000301c00 */
[----:B0-----:R-:W-:Y:S01]  /*6f10*/  STG.E.64 desc[UR36][R2.64], R16 ;  /* 0x0000001002007986 */ /* 0x001fe2000c101b24 */
[----:B------:R-:W-:Y:S05]  /*6f20*/  EXIT ;  /* 0x000000000000794d */ /* 0x000fea0003800000 */
.L_x_15815:
        /* <DEDUP_REMOVED lines=13> */
.L_x_15828:
[----:B------:R-:W0:Y:S01]  /*7000*/  I2F.F64.S64 R16, R16 ;  /* 0x0000001000107312 */ /* 0x000e220000301c00 */
[----:B------:R-:W-:-:S05]  /*7010*/  CS2R R18, SRZ ;  /* 0x0000000000127805 */ /* 0x000fca000001ff00 */
[----:B0-----:R-:W-:Y:S01]  /*7020*/  STG.E.128 desc[UR36][R2.64], R16 ;  /* 0x0000001002007986 */ /* 0x001fe2000c101d24 */
[----:B------:R-:W-:Y:S05]  /*7030*/  EXIT ;  /* 0x000000000000794d */ /* 0x000fea0003800000 */
.L_x_15827:
        /* <DEDUP_REMOVED lines=21> */
.L_x_15832:
[----:B------:R-:W-:Y:S05]  /*7190*/  BSYNC B0 ;  /* 0x0000000000007941 */ /* 0x000fea0003800000 */
.L_x_15831:
[----:B------:R-:W-:-:S05]  /*71a0*/  LOP3.LUT R5, R0, R5, RZ, 0xfc, !PT ;  /* 0x0000000500057212 */ /* 0x000fca00078efcff */
[----:B------:R-:W-:Y:S01]  /*71b0*/  STG.E.U8 desc[UR36][R2.64], R5 ;  /* 0x0000000502007986 */ /* 0x000fe2000c101124 */
[----:B------:R-:W-:Y:S05]  /*71c0*/  EXIT ;  /* 0x000000000000794d */ /* 0x000fea0003800000 */
.L_x_15830:
        /* <DEDUP_REMOVED lines=13> */
.L_x_15834:
[----:B------:R-:W-:Y:S01]  /*72a0*/  IMAD.MOV.U32 R0, RZ, RZ, 0x7f ;  /* 0x0000007fff007424 */ /* 0x000fe200078e00ff */
[----:B------:R-:W-:-:S04]  /*72b0*/  ISETP.GT.U32.AND P0, PT, R4, 0x7f800000, PT ;  /* 0x7f8000000400780c */ /* 0x000fc80003f04070 */
[----:B------:R-:W-:-:S09]  /*72c0*/  SEL R0, R0, 0x7c, P0 ;  /* 0x0000007c00007807 */ /* 0x000fd20000000000 */
.L_x_15835:
[----:B------:R-:W-:Y:S05]  /*72d0*/  BSYNC B0 ;  /* 0x0000000000007941 */ /* 0x000fea0003800000 */
.L_x_15833:
[----:B------:R-:W-:-:S04]  /*72e0*/  LOP3.LUT R4, R17, 0x80000000, RZ, 0xc0, !PT ;  /* 0x8000000011047812 */ /* 0x000fc800078ec0ff */
[----:B------:R-:W-:-:S04]  /*72f0*/  SHF.R.U32.HI R5, RZ, 0x18, R4 ;  /* 0x00000018ff057819 */ /* 0x000fc80000011604 */
[----:B------:R-:W-:-:S05]  /*7300*/  LOP3.LUT R5, R0, R5, RZ, 0xfc, !PT ;  /* 0x0000000500057212 */ /* 0x000fca00078efcff */
[----:B------:R-:W-:Y:S01]  /*7310*/  STG.E.U8 desc[UR36][R2.64], R5 ;  /* 0x0000000502007986 */ /* 0x000fe2000c101124 */
[----:B------:R-:W-:Y:S05]  /*7320*/  EXIT ;  /* 0x000000000000794d */ /* 0x000fea0003800000 */
.L_x_15829:
[----:B------:R-:W0:Y:S02]  /*7330*/  I2F.S64 R0, R16 ;  /* 0x0000001000007312 */ /* 0x000e240000301400 */
[----:B0-----:R-:W-:-:S05]  /*7340*/  F2FP.BF16.F32.PACK_AB R0, RZ, R0 ;  /* 0x00000000ff00723e */ /* 0x001fca00000010ff */
[----:B------:R-:W-:Y:S01]  /*7350*/  STG.E.U16 desc[UR36][R2.64], R0 ;  /* 0x0000000002007986 */ /* 0x000fe2000c101524 */
[----:B------:R-:W-:Y:S05]  /*7360*/  EXIT ;  /* 0x000000000000794d */ /* 0x000fea0003800000 */
.L_x_15826:
        /* <DEDUP_REMOVED lines=10> */
.L_x_15838:
        /* <DEDUP_REMOVED lines=17> */
.L_x_15841:
[----:B------:R-:W-:-:S04]  /*7520*/  LOP3.LUT R0, R17, 0x80000000, RZ, 0xc0, !PT ;  /* 0x8000000011007812 */ /* 0x000fc800078ec0ff */
[----:B------:R-:W-:-:S04]  /*7530*/  SHF.R.U32.HI R5, RZ, 0x18, R0 ;  /* 0x00000018ff057819 */ /* 0x000fc80000011600 */
[----:B------:R-:W-:-:S04]  /*7540*/  LOP3.LUT R4, R4, R5, RZ, 0xfc, !PT ;  /* 0x0000000504047212 */ /* 0x000fc800078efcff */
[----:B------:R-:W-:-:S07]  /*7550*/  PRMT R0, R4, 0x7610, R0 ;  /* 0x0000761004007816 */ /* 0x000fce0000000000 */
.L_x_15840:
[----:B------:R-:W-:Y:S05]  /*7560*/  BSYNC B0 ;  /* 0x0000000000007941 */ /* 0x000fea0003800000 */
.L_x_15839:
[----:B------:R-:W-:Y:S01]  /*7570*/  STG.E.U8 desc[UR36][R2.64], R0 ;  /* 0x0000000002007986 */ /* 0x000fe2000c101124 */
[----:B------:R-:W-:Y:S05]  /*7580*/  EXIT ;  /* 0x000000000000794d */ /* 0x000fea0003800000 */
.L_x_15837:
        /* <DEDUP_REMOVED lines=17> */
.L_x_15844:
[----:B------:R-:W-:-:S04]  /*76a0*/  LOP3.LUT R0, R17, 0x80000000, RZ, 0xc0, !PT ;  /* 0x8000000011007812 */ /* 0x000fc800078ec0ff */
[----:B------:R-:W-:-:S04]  /*76b0*/  SHF.R.U32.HI R5, RZ, 0x18, R0 ;  /* 0x00000018ff057819 */ /* 0x000fc80000011600 */
[----:B------:R-:W-:-:S04]  /*76c0*/  LOP3.LUT R4, R4, R5, RZ, 0xfc, !PT ;  /* 0x0000000504047212 */ /* 0x000fc800078efcff */
[----:B------:R-:W-:-:S07]  /*76d0*/  PRMT R0, R4, 0x7610, R0 ;  /* 0x0000761004007816 */ /* 0x000fce0000000000 */
.L_x_15843:
[----:B------:R-:W-:Y:S05]  /*76e0*/  BSYNC B0 ;  /* 0x0000000000007941 */ /* 0x000fea0003800000 */
.L_x_15842:
[----:B------:R-:W-:Y:S01]  /*76f0*/  STG.E.U8 desc[UR36][R2.64], R0 ;  /* 0x0000000002007986 */ /* 0x000fe2000c101124 */
[----:B------:R-:W-:Y:S05]  /*7700*/  EXIT ;  /* 0x000000000000794d */ /* 0x000fea0003800000 */
.L_x_15836:
        /* <DEDUP_REMOVED lines=22> */
.L_x_15819:
[----:B------:R-:W-:Y:S01]  /*7870*/  MOV R0, 0x0 ;  /* 0x0000000000007802 */ /* 0x000fe20000000f00 */
[----:B------:R-:W-:Y:S01]  /*7880*/  ULDC.64 UR4, c[0x4][0x198] ;  /* 0x0100660000047ab9 */ /* 0x000fe20000000a00 */
[----:B------:R-:W-:Y:S01]  /*7890*/  ULDC.64 UR6, c[0x4][0x40] ;  /* 0x0100100000067ab9 */ /* 0x000fe20000000a00 */
[----:B------:R-:W-:Y:S01]  /*78a0*/  IMAD.U32 R4, RZ, RZ, UR4 ;  /* 0x00000004ff047e24 */ /* 0x000fe2000f8e00ff */
[----:B------:R0:W1:Y:S01]  /*78b0*/  LDC.64 R2, c[0x4][R0] ;  /* 0x0100000000027b82 */ /* 0x0000620000000a00 */
[----:B------:R-:W-:Y:S01]  /*78c0*/  IMAD.U32 R5, RZ, RZ, UR5 ;  /* 0x00000005ff057e24 */ /* 0x000fe2000f8e00ff */
[----:B------:R-:W-:Y:S01]  /*78d0*/  ULDC.64 UR4, c[0x4][0x1a0] ;  /* 0x0100680000047ab9 */ /* 0x000fe20000000a00 */
[----:B--2---:R-:W-:Y:S02]  /*78e0*/  IMAD.U32 R10, RZ, RZ, UR6 ;  /* 0x00000006ff0a7e24 */ /* 0x004fe4000f8e00ff */
        /* <DEDUP_REMOVED lines=8> */
.L_x_15847:
[----:B------:R-:W-:Y:S05]  /*7970*/  EXIT ;  /* 0x000000000000794d */ /* 0x000fea0003800000 */
.L_x_15846:
[----:B------:R-:W-:Y:S01]  /*7980*/  STG.E.64 desc[UR36][R2.64], R16 ;  /* 0x0000001002007986 */ /* 0x000fe2000c101b24 */
[----:B------:R-:W-:Y:S05]  /*7990*/  EXIT ;  /* 0x000000000000794d */ /* 0x000fea0003800000 */
.L_x_15845:
[----:B------:R-:W-:Y:S01]  /*79a0*/  STG.E desc[UR36][R2.64], R18 ;  /* 0x0000001202007986 */ /* 0x000fe2000c101924 */
[----:B------:R-:W-:Y:S05]  /*79b0*/  EXIT ;  /* 0x000000000000794d */ /* 0x000fea0003800000 */
.L_x_15848:
        /* <DEDUP_REMOVED lines=12> */
.L_x_71723:


//--------------------- .text._ZN2at6native18elementwise_kernelILi128ELi2EZNS0_22gpu_kernel_impl_nocastIZNS0_50_GLOBAL__N__2680c7bb_12_PowKernel_cu_7dd49032_316829pow_tensor_scalar_kernel_implIllEEvRNS_18TensorIteratorBaseET0_EUllE0_EEvS6_RKT_EUliE_EEviT1_ --------------------------
	.section	.text._ZN2at6native18elementwise_kernelILi128ELi2EZNS0_22gpu_kernel_impl_nocastIZNS0_50_GLOBAL__N__2680c7bb_12_PowKernel_cu_7dd49032_316829pow_tensor_scalar_kernel_implIllEEvRNS_18TensorIteratorBaseET0_EUllE0_EEvS6_RKT_EUliE_EEviT1_,"ax",@progbits
	.align	128
        .global         _ZN2at6native18elementwise_kernelILi128ELi2EZNS0_22gpu_kernel_impl_nocastIZNS0_50_GLOBAL__N__2680c7bb_12_PowKernel_cu_7dd49032_316829pow_tensor_scalar_kernel_implIllEEvRNS_18TensorIteratorBaseET0_EUllE0_EEvS6_RKT_EUliE_EEviT1_
        .type           _ZN2at6native18elementwise_kernelILi128ELi2EZNS0_22gpu_kernel_impl_nocastIZNS0_50_GLOBAL__N__2680c7bb_12_PowKernel_cu_7dd49032_316829pow_tensor_scalar_kernel_implIllEEvRNS_18TensorIteratorBaseET0_EUllE0_EEvS6_RKT_EUliE_EEviT1_,@function
        .size           _ZN2at6native18elementwise_kernelILi128ELi2EZNS0_22gpu_kernel_impl_nocastIZNS0_50_GLOBAL__N__2680c7bb_12_PowKernel_cu_7dd49032_316829pow_tensor_scalar_kernel_implIllEEvRNS_18TensorIteratorBaseET0_EUllE0_EEvS6_RKT_EUliE_EEviT1_,(.L_x_71724 - _ZN2at6native18elementwise_kernelILi128ELi2EZNS0_22gpu_kernel_impl_nocastIZNS0_50_GLOBAL__N__2680c7bb_12_PowKernel_cu_7dd49032_316829pow_tensor_scalar_kernel_implIllEEvRNS_18TensorIteratorBaseET0_EUllE0_EEvS6_RKT_EUliE_EEviT1_)
        .other          _ZN2at6native18elementwise_kernelILi128ELi2EZNS0_22gpu_kernel_impl_nocastIZNS0_50_GLOBAL__N__2680c7bb_12_PowKernel_cu_7dd49032_316829pow_tensor_scalar_kernel_implIllEEvRNS_18TensorIteratorBaseET0_EUllE0_EEvS6_RKT_EUliE_EEviT1_,@"STO_CUDA_ENTRY STV_DEFAULT"
_ZN2at6native18elementwise_kernelILi128ELi2EZNS0_22gpu_kernel_impl_nocastIZNS0_50_GLOBAL__N__2680c7bb_12_PowKernel_cu_7dd49032_316829pow_tensor_scalar_kernel_implIllEEvRNS_18TensorIteratorBaseET0_EUllE0_EEvS6_RKT_EUliE_EEviT1_:
.text._ZN2at6native18elementwise_kernelILi128ELi2EZNS0_22gpu_kernel_impl_nocastIZNS0_50_GLOBAL__N__2680c7bb_12_PowKernel_cu_7dd49032_316829pow_tensor_scalar_kernel_implIllEEvRNS_18TensorIteratorBaseET0_EUllE0_EEvS6_RKT_EUliE_EEviT1_:
        /* <DEDUP_REMOVED lines=312> */
.L_x_15851:
[----:B------:R-:W-:Y:S02]  /*1380*/  ULDC.64 UR8, c[0x0][0x418] ;  /* 0x0001060000087ab9 */ /* 0x000fe40000000a00 */
[----:B------:R-:W-:-:S04]  /*1390*/  IADD3 R4, P0, R2, UR8, RZ ;  /* 0x0000000802047c10 */ /* 0x000fc8000ff1e0ff */
[----:B------:R-:W-:Y:S01]  /*13a0*/  IADD3.X R5, RZ, UR9, RZ, P0, !PT ;  /* 0x00000009ff057c10 */ /* 0x000fe200087fe4ff */
[----:B------:R-:W-:-:S05]  /*13b0*/  ULDC.64 UR8, c[0x0][0x410] ;  /* 0x0001040000087ab9 */ /* 0x000fca0000000a00 */
[----:B------:R-:W2:Y:S01]  /*13c0*/  LDG.E.64 R4, desc[UR4][R4.64] ;  /* 0x0000000404047981 */ /* 0x000ea2000c1e1b00 */
[----:B------:R-:W-:Y:S01]  /*13d0*/  IADD3 R8, P0, R3, UR8, RZ ;  /* 0x0000000803087c10 */ /* 0x000fe2000ff1e0ff */
[-C--:B--2---:R-:W-:Y:S02]  /*13e0*/  IMAD R9, R5, R4.reuse, RZ ;  /* 0x0000000405097224 */ /* 0x084fe400078e02ff */
[----:B------:R-:W-:-:S04]  /*13f0*/  IMAD.WIDE.U32 R6, R4, R4, RZ ;  /* 0x0000000404067225 */ /* 0x000fc800078e00ff */
[----:B------:R-:W-:Y:S02]  /*1400*/  IMAD R9, R4, R5, R9 ;  /* 0x0000000504097224 */ /* 0x000fe400078e0209 */
[----:B------:R-:W-:-:S03]  /*1410*/  IMAD.WIDE.U32 R2, R6, R4, RZ ;  /* 0x0000000406027225 */ /* 0x000fc600078e00ff */
[----:B------:R-:W-:Y:S02]  /*1420*/  IADD3 R7, R7, R9, RZ ;  /* 0x0000000907077210 */ /* 0x000fe40007ffe0ff */
[----:B------:R-:W-:-:S03]  /*1430*/  IADD3.X R9, RZ, UR9, RZ, P0, !PT ;  /* 0x00000009ff097c10 */ /* 0x000fc600087fe4ff */
[----:B------:R-:W-:-:S04]  /*1440*/  IMAD R7, R7, R4, RZ ;  /* 0x0000000407077224 */ /* 0x000fc800078e02ff */
[----:B------:R-:W-:-:S05]  /*1450*/  IMAD R7, R5, R6, R7 ;  /* 0x0000000605077224 */ /* 0x000fca00078e0207 */
[----:B------:R-:W-:Y:S02]  /*1460*/  IADD3 R3, R3, R7, RZ ;  /* 0x0000000703037210 */ /* 0x000fe40007ffe0ff */
[----:B------:R-:W-:-:S03]  /*1470*/  IADD3 R7, R0, 0x80, RZ ;  /* 0x0000008000077810 */ /* 0x000fc60007ffe0ff */
[----:B------:R0:W-:Y:S04]  /*1480*/  STG.E.64 desc[UR4][R8.64], R2 ;  /* 0x0000000208007986 */ /* 0x0001e8000c101b04 */
.L_x_15850:
[----:B------:R-:W-:Y:S05]  /*1490*/  BSYNC B0 ;  /* 0x0000000000007941 */ /* 0x000fea0003800000 */
.L_x_15849:
        /* <DEDUP_REMOVED lines=305> */
.L_x_15852:
        /* <DEDUP_REMOVED lines=14> */
[----:B------:R-:W-:-:S05]  /*2890*/  IADD3 R3, R3, R7, RZ ;  /* 0x0000000703037210 */ /* 0x000fca0007ffe0ff */
[----:B------:R-:W-:Y:S01]  /*28a0*/  STG.E.64 desc[UR4][R8.64], R2 ;  /* 0x0000000208007986 */ /* 0x000fe2000c101b04 */
[----:B------:R-:W-:Y:S05]  /*28b0*/  EXIT ;  /* 0x000000000000794d */ /* 0x000fea0003800000 */
.L_x_15853:
        /* <DEDUP_REMOVED lines=12> */
.L_x_71724:


//--------------------- .text._ZN2at6native27unrolled_elementwise_kernelIZNS0_50_GLOBAL__N__2680c7bb_12_PowKernel_cu_7dd49032_316829pow_tensor_scalar_kernel_implIllEEvRNS_18TensorIteratorBaseET0_EUllE0_St5arrayIPcLm2EELi4E23TrivialOffsetCalculatorILi1EjESC_NS0_6memory15LoadWithoutCastENSD_16StoreWithoutCastEEEviT_S6_T2_T3_T4_T5_ --------------------------
	.section	.text._ZN2at6native27unrolled_elementwise_kernelIZNS0_50_GLOBAL__N__2680c7bb_12_PowKernel_cu_7dd49032_316829pow_tensor_scalar_kernel_implIllEEvRNS_18TensorIteratorBaseET0_EUllE0_St5arrayIPcLm2EELi4E23TrivialOffsetCalculatorILi1EjESC_NS0_6memory15LoadWithoutCastENSD_16StoreWithoutCastEEEviT_S6_T2_T3_T4_T5_,"ax",@progbits
	.align	128
        .global         _ZN2at6native27unrolled_elementwise_kernelIZNS0_50_GLOBAL__N__2680c7bb_12_PowKernel_cu_7dd49032_316829pow_tensor_scalar_kernel_implIllEEvRNS_18TensorIteratorBaseET0_EUllE0_St5arrayIPcLm2EELi4E23TrivialOffsetCalculatorILi1EjESC_NS0_6memory15LoadWithoutCastENSD_16StoreWithoutCastEEEviT_S6_T2_T3_T4_T5_
        .type           _ZN2at6native27unrolled_elementwise_kernelIZNS0_50_GLOBAL__N__2680c7bb_12_PowKernel_cu_7dd49032_316829pow_tensor_scalar_kernel_implIllEEvRNS_18TensorIteratorBaseET0_EUllE0_St5arrayIPcLm2EELi4E23TrivialOffsetCalculatorILi1EjESC_NS0_6memory15LoadWithoutCastENSD_16StoreWithoutCastEEEviT_S6_T2_T3_T4_T5_,@function
        .size           _ZN2at6native27unrolled_elementwise_kernelIZNS0_50_GLOBAL__N__2680c7bb_12_PowKernel_cu_7dd49032_316829pow_tensor_scalar_kernel_implIllEEvRNS_18TensorIteratorBaseET0_EUllE0_St5arrayIPcLm2EELi4E23TrivialOffsetCalculatorILi1EjESC_NS0_6memory15LoadWithoutCastENSD_16StoreWithoutCastEEEviT_S6_T2_T3_T4_T5_,(.L_x_71725 - _ZN2at6native27unrolled_elementwise_kernelIZNS0_50_GLOBAL__N__2680c7bb_12_PowKernel_cu_7dd49032_316829pow_tensor_scalar_kernel_implIllEEvRNS_18TensorIteratorBaseET0_EUllE0_St5arrayIPcLm2EELi4E23TrivialOffsetCalculatorILi1EjESC_NS0_6memory15LoadWithoutCastENSD_16StoreWithoutCastEEEviT_S6_T2_T3_T4_T5_)
        .other          _ZN2at6native27unrolled_elementwise_kernelIZNS0_50_GLOBAL__N__2680c7bb_12_PowKernel_cu_7dd49032_316829pow_tensor_scalar_kernel_implIllEEvRNS_18TensorIteratorBaseET0_EUllE0_St5arrayIPcLm2EELi4E23TrivialOffsetCalculatorILi1EjESC_NS0_6memory15LoadWithoutCastENSD_16StoreWithoutCastEEEviT_S6_T2_T3_T4_T5_,@"STO_CUDA_ENTRY STV_DEFAULT"
_ZN2at6native27unrolled_elementwise_kernelIZNS0_50_GLOBAL__N__2680c7bb_12_PowKernel_cu_7dd49032_316829pow_tensor_scalar_kernel_implIllEEvRNS_18TensorIteratorBaseET0_EUllE0_St5arrayIPcLm2EELi4E23TrivialOffsetCalculatorILi1EjESC_NS0_6memory15LoadWithoutCastENSD_16StoreWithoutCastEEEviT_S6_T2_T3_T4_T5_:
.text._ZN2at6native27unrolled_elementwise_kernelIZNS0_50_GLOBAL__N__2680c7bb_12_PowKernel_cu_7dd49032_316829pow_tensor_scalar_kernel_implIllEEvRNS_18TensorIteratorBaseET0_EUllE0_St5arrayIPcLm2EELi4E23TrivialOffsetCalculatorILi1EjESC_NS0_6memory15LoadWithoutCastENSD_16StoreWithoutCastEEEviT_S6_T2_T3_T4_T5_:
[----:B------:R-:W-:Y:S01]  /*0000*/  LDC R1, c[0x0][0x28] ;  /* 0x00000a00ff017b82 */ /* 0x000fe20000000800 */
[----:B------:R-:W0:Y:S07]  /*0010*/  S2R R0, SR_CTAID.X ;  /* 0x0000000000007919 */ /* 0x000e2e0000002500 */
[----:B------:R-:W0:Y:S01]  /*0020*/  LDC R3, c[0x0][0x210] ;  /* 0x00008400ff037b82 */ /* 0x000e220000000800 */
[----:B------:R-:W-:Y:S01]  /*0030*/  ULDC.64 UR4, c[0x0][0x208] ;  /* 0x0000820000047ab9 */ /* 0x000fe20000000a00 */
[----:B------:R-:W1:Y:S01]  /*0040*/  S2R R7, SR_TID.X ;  /* 0x0000000000077919 */ /* 0x000e620000002100 */
[----:B0-----:R-:W-:Y:S01]  /*0050*/  IMAD R6, R0, -0x200, R3 ;  /* 0xfffffe0000067824 */ /* 0x001fe200078e0203 */
[----:B-1----:R-:W-:-:S04]  /*0060*/  MOV R3, R7 ;  /* 0x0000000700037202 */ /* 0x002fc80000000f00 */
[----:B------:R-:W-:-:S13]  /*0070*/  ISETP.GE.AND P0, PT, R7, R6, PT ;  /* 0x000000060700720c */ /* 0x000fda0003f06270 */
[----:B------:R-:W-:Y:S01]  /*0080*/  @!P0 IADD3 R3, R7, 0x80, RZ ;  /* 0x0000008007038810 */ /* 0x000fe20007ffe0ff */
[----:B------:R-:W0:Y:S03]  /*0090*/  @!P0 LDC.64 R12, c[0x0][0x228] ;  /* 0x00008a00ff0c8b82 */ /* 0x000e260000000a00 */
[----:B------:R-:W-:-:S13]  /*00a0*/  ISETP.GE.AND P1, PT, R3, R6, PT ;  /* 0x000000060300720c */ /* 0x000fda0003f26270 */
[----:B------:R-:W-:Y:S01]  /*00b0*/  @!P1 LEA R11, R0, R3, 0x9 ;  /* 0x00000003000b9211 */ /* 0x000fe200078e48ff */
[----:B------:R-:W1:Y:S01]  /*00c0*/  @!P1 LDC.64 R14, c[0x0][0x228] ;  /* 0x00008a00ff0e9b82 */ /* 0x000e620000000a00 */
[----:B------:R-:W-:-:S04]  /*00d0*/  @!P1 IADD3 R3, R3, 0x80, RZ ;  /* 0x0000008003039810 */ /* 0x000fc80007ffe0ff */
[----:B------:R-:W-:-:S13]  /*00e0*/  ISETP.GE.AND P3, PT, R3, R6, PT ;  /* 0x000000060300720c */ /* 0x000fda0003f66270 */
[----:B------:R-:W-:Y:S02]  /*00f0*/  @!P3 LEA R19, R0, R3, 0x9 ;  /* 0x000000030013b211 */ /* 0x000fe400078e48ff */
[----:B------:R-:W-:-:S04]  /*0100*/  @!P3 IADD3 R3, R3, 0x80, RZ ;  /* 0x000000800303b810 */ /* 0x000fc80007ffe0ff */
[----:B------:R-:W-:-:S13]  /*0110*/  ISETP.GE.AND P2, PT, R3, R6, PT ;  /* 0x000000060300720c */ /* 0x000fda0003f46270 */
[----:B------:R-:W2:Y:S01]  /*0120*/  @!P2 LDC.64 R16, c[0x0][0x228] ;  /* 0x00008a00ff10ab82 */ /* 0x000ea20000000a00 */
[C---:B------:R-:W-:Y:S02]  /*0130*/  @!P2 LEA R5, R0.reuse, R3, 0x9 ;  /* 0x000000030005a211 */ /* 0x040fe400078e48ff */
[----:B------:R-:W-:Y:S01]  /*0140*/  @!P0 LEA R9, R0, R7, 0x9 ;  /* 0x0000000700098211 */ /* 0x000fe200078e48ff */
[----:B-1----:R-:W-:Y:S01]  /*0150*/  @!P1 IMAD.WIDE.U32 R14, R11, 0x8, R14 ;  /* 0x000000080b0e9825 */ /* 0x002fe200078e000e */
[----:B------:R-:W-:-:S03]  /*0160*/  CS2R R2, SRZ ;  /* 0x0000000000027805 */ /* 0x000fc6000001ff00 */
[----:B--2---:R-:W-:Y:S02]  /*0170*/  @!P2 IMAD.WIDE.U32 R16, R5, 0x8, R16 ;  /* 0x000000080510a825 */ /* 0x004fe400078e0010 */
[----:B------:R-:W1:Y:S01]  /*0180*/  @!P3 LDC.64 R4, c[0x0][0x228] ;  /* 0x00008a00ff04bb82 */ /* 0x000e620000000a00 */
[----:B------:R-:W-:Y:S01]  /*0190*/  CS2R R10, SRZ ;  /* 0x00000000000a7805 */ /* 0x000fe2000001ff00 */
[----:B0-----:R-:W-:Y:S01]  /*01a0*/  @!P0 IMAD.WIDE.U32 R12, R9, 0x8, R12 ;  /* 0x00000008090c8825 */ /* 0x001fe200078e000c */
[----:B------:R-:W-:Y:S01]  /*01b0*/  CS2R R8, SRZ ;  /* 0x0000000000087805 */ /* 0x000fe2000001ff00 */
[----:B------:R0:W5:Y:S04]  /*01c0*/  @!P2 LDG.E.64 R2, desc[UR4][R16.64] ;  /* 0x000000041002a981 */ /* 0x000168000c1e1b00 */
[----:B------:R0:W5:Y:S04]  /*01d0*/  @!P0 LDG.E.64 R10, desc[UR4][R12.64] ;  /* 0x000000040c0a8981 */ /* 0x000168000c1e1b00 */
[----:B------:R0:W5:Y:S01]  /*01e0*/  @!P1 LDG.E.64 R8, desc[UR4][R14.64] ;  /* 0x000000040e089981 */ /* 0x000162000c1e1b00 */
[----:B-1----:R-:W-:Y:S01]  /*01f0*/  @!P3 IMAD.WIDE.U32 R18, R19, 0x8, R4 ;  /* 0x000000081312b825 */ /* 0x002fe200078e0004 */
[----:B------:R-:W-:-:S06]  /*0200*/  CS2R R4, SRZ ;  /* 0x0000000000047805 */ /* 0x000fcc000001ff00 */
[----:B------:R0:W5:Y:S01]  /*0210*/  @!P3 LDG.E.64 R4, desc[UR4][R18.64] ;  /* 0x000000041204b981 */ /* 0x000162000c1e1b00 */
[----:B------:R-:W-:Y:S04]  /*0220*/  BSSY B0, `(.L_x_15854) ;  /* 0x000000f000007945 */ /* 0x000fe80003800000 */
[----:B------:R-:W-:Y:S05]  /*0230*/  @P0 BRA `(.L_x_15855) ;  /* 0x0000000000340947 */ /* 0x000fea0003800000 */
[-C--:B0----5:R-:W-:Y:S01]  /*0240*/  IMAD R17, R11, R10.reuse, RZ ;  /* 0x0000000a0b117224 */ /* 0x0a1fe200078e02ff */
[----:B------:R-:W0:Y:S01]  /*0250*/  LDC.64 R12, c[0x0][0x220] ;  /* 0x00008800ff0c7b82 */ /* 0x000e220000000a00 */
[----:B------:R-:W-:-:S04]  /*0260*/  IMAD.WIDE.U32 R14, R10, R10, RZ ;  /* 0x0000000a0a0e7225 */ /* 0x000fc800078e00ff */
[----:B------:R-:W-:-:S05]  /*0270*/  IMAD R17, R10, R11, R17 ;  /* 0x0000000b0a117224 */ /* 0x000fca00078e0211 */
[----:B------:R-:W-:Y:S01]  /*0280*/  IADD3 R15, R15, R17, RZ ;  /* 0x000000110f0f7210 */ /* 0x000fe20007ffe0ff */
[----:B------:R-:W-:-:S04]  /*0290*/  IMAD.WIDE.U32 R16, R14, R10, RZ ;  /* 0x0000000a0e107225 */ /* 0x000fc800078e00ff */
[----:B------:R-:W-:-:S04]  /*02a0*/  IMAD R15, R15, R10, RZ ;  /* 0x0000000a0f0f7224 */ /* 0x000fc800078e02ff */
[----:B------:R-:W-:Y:S01]  /*02b0*/  IMAD R15, R11, R14, R15 ;  /* 0x0000000e0b0f7224 */ /* 0x000fe200078e020f */
[----:B------:R-:W-:Y:S02]  /*02c0*/  LEA R11, R0, R7, 0x9 ;  /* 0x00000007000b7211 */ /* 0x000fe400078e48ff */
[----:B------:R-:W-:Y:S02]  /*02d0*/  IADD3 R7, R7, 0x80, RZ ;  /* 0x0000008007077810 */ /* 0x000fe40007ffe0ff */
[----:B------:R-:W-:Y:S01]  /*02e0*/  IADD3 R17, R17, R15, RZ ;  /* 0x0000000f11117210 */ /* 0x000fe20007ffe0ff */
[----:B0-----:R-:W-:-:S05]  /*02f0*/  IMAD.WIDE.U32 R12, R11, 0x8, R12 ;  /* 0x000000080b0c7825 */ /* 0x001fca00078e000c */
[----:B------:R1:W-:Y:S02]  /*0300*/  STG.E.64 desc[UR4][R12.64], R16 ;  /* 0x000000100c007986 */ /* 0x0003e4000c101b04 */
.L_x_15855:
[----:B------:R-:W-:Y:S05]  /*0310*/  BSYNC B0 ;  /* 0x0000000000007941 */ /* 0x000fea0003800000 */
.L_x_15854:
[----:B------:R-:W-:Y:S01]  /*0320*/  ISETP.GE.AND P0, PT, R7, R6, PT ;  /* 0x000000060700720c */ /* 0x000fe20003f06270 */
[----:B------:R-:W-:-:S12]  /*0330*/  BSSY B0, `(.L_x_15856) ;  /* 0x000001e000007945 */ /* 0x000fd80003800000 */
[----:B------:R-:W-:Y:S05]  /*0340*/  @P0 BRA `(.L_x_15857) ;  /* 0x0000000000700947 */ /* 0x000fea0003800000 */
[-C--:B0----5:R-:W-:Y:S01]  /*0350*/  IMAD R15, R9, R8.reuse, RZ ;  /* 0x00000008090f7224 */ /* 0x0a1fe200078e02ff */
[----:B------:R-:W0:Y:S01]  /*0360*/  LDC.64 R10, c[0x0][0x220] ;  /* 0x00008800ff0a7b82 */ /* 0x000e220000000a00 */
[----:B-1----:R-:W-:-:S04]  /*0370*/  IMAD.WIDE.U32 R12, R8, R8, RZ ;  /* 0x00000008080c7225 */ /* 0x002fc800078e00ff */
        /* <DEDUP_REMOVED lines=8> */
[----:B0-----:R-:W-:Y:S01]  /*0400*/  IMAD.WIDE.U32 R10, R9, 0x8, R10 ;  /* 0x00000008090a7825 */ /* 0x001fe200078e000a */
[----:B------:R-:W-:-:S04]  /*0410*/  ISETP.GE.AND P0, PT, R7, R6, PT ;  /* 0x000000060700720c */ /* 0x000fc80003f06270 */
[----:B------:R2:W-:Y:S09]  /*0420*/  STG.E.64 desc[UR4][R10.64], R14 ;  /* 0x0000000e0a007986 */ /* 0x0005f2000c101b04 */
[----:B------:R-:W-:Y:S05]  /*0430*/  @P0 BRA `(.L_x_15857) ;  /* 0x0000000000340947 */ /* 0x000fea0003800000 */
[-C--:B------:R-:W-:Y:S01]  /*0440*/  IMAD R13, R5, R4.reuse, RZ ;  /* 0x00000004050d7224 */ /* 0x080fe200078e02ff */
[----:B------:R-:W0:Y:S01]  /*0450*/  LDC.64 R8, c[0x0][0x220] ;  /* 0x00008800ff087b82 */ /* 0x000e220000000a00 */
[----:B--2---:R-:W-:-:S04]  /*0460*/  IMAD.WIDE.U32 R10, R4, R4, RZ ;  /* 0x00000004040a7225 */ /* 0x004fc800078e00ff */
        /* <DEDUP_REMOVED lines=10> */
.L_x_15857:
[----:B------:R-:W-:Y:S05]  /*0510*/  BSYNC B0 ;  /* 0x0000000000007941 */ /* 0x000fea0003800000 */
.L_x_15856:
[----:B------:R-:W-:-:S13]  /*0520*/  ISETP.GE.AND P0, PT, R7, R6, PT ;  /* 0x000000060700720c */ /* 0x000fda0003f06270 */
[----:B------:R-:W-:Y:S05]  /*0530*/  @P0 EXIT ;  /* 0x000000000000094d */ /* 0x000fea0003800000 */
[-C--:B---3-5:R-:W-:Y:S01]  /*0540*/  IMAD R9, R3, R2.reuse, RZ ;  /* 0x0000000203097224 */ /* 0x0a8fe200078e02ff */
[----:B--2---:R-:W2:Y:S01]  /*0550*/  LDC.64 R10, c[0x0][0x220] ;  /* 0x00008800ff0a7b82 */ /* 0x004ea20000000a00 */
[----:B------:R-:W-:-:S04]  /*0560*/  IMAD.WIDE.U32 R4, R2, R2, RZ ;  /* 0x0000000202047225 */ /* 0x000fc800078e00ff */
[----:B------:R-:W-:-:S05]  /*0570*/  IMAD R9, R2, R3, R9 ;  /* 0x0000000302097224 */ /* 0x000fca00078e0209 */
[----:B------:R-:W-:Y:S01]  /*0580*/  IADD3 R5, R5, R9, RZ ;  /* 0x0000000905057210 */ /* 0x000fe20007ffe0ff */
[----:B------:R-:W-:-:S04]  /*0590*/  IMAD.WIDE.U32 R8, R4, R2, RZ ;  /* 0x0000000204087225 */ /* 0x000fc800078e00ff */
[----:B------:R-:W-:-:S04]  /*05a0*/  IMAD R5, R5, R2, RZ ;  /* 0x0000000205057224 */ /* 0x000fc800078e02ff */
[----:B------:R-:W-:Y:S01]  /*05b0*/  IMAD R5, R3, R4, R5 ;  /* 0x0000000403057224 */ /* 0x000fe200078e0205 */
[----:B------:R-:W-:-:S04]  /*05c0*/  LEA R3, R0, R7, 0x9 ;  /* 0x0000000700037211 */ /* 0x000fc800078e48ff */
[----:B------:R-:W-:Y:S01]  /*05d0*/  IADD3 R9, R9, R5, RZ ;  /* 0x0000000509097210 */ /* 0x000fe20007ffe0ff */
[----:B--2---:R-:W-:-:S05]  /*05e0*/  IMAD.WIDE.U32 R2, R3, 0x8, R10 ;  /* 0x0000000803027825 */ /* 0x004fca00078e000a */
[----:B------:R-:W-:Y:S01]  /*05f0*/  STG.E.64 desc[UR4][R2.64], R8 ;  /* 0x0000000802007986 */ /* 0x000fe2000c101b04 */
[----:B------:R-:W-:Y:S05]  /*0600*/  EXIT ;  /* 0x000000000000794d */ /* 0x000fea0003800000 */
.L_x_15858:
        /* <DEDUP_REMOVED lines=15> */
.L_x_71725:


//--------------------- .text._ZN2at6native29vectorized_elementwise_kernelILi2EZNS0_50_GLOBAL__N__2680c7bb_12_PowKernel_cu_7dd49032_316829pow_tensor_scalar_kernel_implIllEEvRNS_18TensorIteratorBaseET0_EUllE0_St5arrayIPcLm2EEEEviS6_T1_ --------------------------
	.section	.text._ZN2at6native29vectorized_elementwise_kernelILi2EZNS0_50_GLOBAL__N__2680c7bb_12_PowKernel_cu_7dd49032_316829pow_tensor_scalar_kernel_implIllEEvRNS_18TensorIteratorBaseET0_EUllE0_St5arrayIPcLm2EEEEviS6_T1_,"ax",@progbits
	.align	128
        .global         _ZN2at6native29vectorized_elementwise_kernelILi2EZNS0_50_GLOBAL__N__2680c7bb_12_PowKernel_cu_7dd49032_316829pow_tensor_scalar_kernel_implIllEEvRNS_18TensorIteratorBaseET0_EUllE0_St5arrayIPcLm2EEEEviS6_T1_
        .type           _ZN2at6native29vectorized_elementwise_kernelILi2EZNS0_50_GLOBAL__N__2680c7bb_12_PowKernel_cu_7dd49032_316829pow_tensor_scalar_kernel_implIllEEvRNS_18TensorIteratorBaseET0_EUllE0_St5arrayIPcLm2EEEEviS6_T1_,@function
        .size           _ZN2at6native29vectorized_elementwise_kernelILi2EZNS0_50_GLOBAL__N__2680c7bb_12_PowKernel_cu_7dd49032_316829pow_tensor_scalar_kernel_implIllEEvRNS_18TensorIteratorBaseET0_EUllE0_St5arrayIPcLm2EEEEviS6_T1_,(.L_x_71726 - _ZN2at6native29vectorized_elementwise_kernelILi2EZNS0_50_GLOBAL__N__2680c7bb_12_PowKernel_cu_7dd49032_316829pow_tensor_scalar_kernel_implIllEEvRNS_18TensorIteratorBaseET0_EUllE0_St5arrayIPcLm2EEEEviS6_T1_)
        .other          _ZN2at6native29vectorized_elementwise_kernelILi2EZNS0_50_GLOBAL__N__2680c7bb_12_PowKernel_cu_7dd49032_316829pow_tensor_scalar_kernel_implIllEEvRNS_18TensorIteratorBaseET0_EUllE0_St5arrayIPcLm2EEEEviS6_T1_,@"STO_CUDA_ENTRY STV_DEFAULT"
_ZN2at6native29vectorized_elementwise_kernelILi2EZNS0_50_GLOBAL__N__2680c7bb_12_PowKernel_cu_7dd49032_316829pow_tensor_scalar_kernel_implIllEEvRNS_18TensorIteratorBaseET0_EUllE0_St5arrayIPcLm2EEEEviS6_T1_:
.text._ZN2at6native29vectorized_elementwise_kernelILi2EZNS0_50_GLOBAL__N__2680c7bb_12_PowKernel_cu_7dd49032_316829pow_tensor_scalar_kernel_implIllEEvRNS_18TensorIteratorBaseET0_EUllE0_St5arrayIPcLm2EEEEviS6_T1_:
        /* <DEDUP_REMOVED lines=13> */
[----:B------:R-:W3:Y:S04]  /*00d0*/  LDG.E.128 R8, desc[UR4][R26.64+0x1000] ;  /* 0x001000041a087981 */ /* 0x000ee8000c1e1d00 */
[----:B------:R-:W4:Y:S04]  /*00e0*/  LDG.E.128 R4, desc[UR4][R26.64+0x800] ;  /* 0x000800041a047981 */ /* 0x000f28000c1e1d00 */
[----:B------:R0:W5:Y:S01]  /*00f0*/  LDG.E.128 R12, desc[UR4][R26.64+0x1800] ;  /* 0x001800041a0c7981 */ /* 0x000162000c1e1d00 */
[----:B--2---:R-:W-:-:S02]  /*0100*/  IMAD R3, R17, R16, RZ ;  /* 0x0000001011037224 */ /* 0x004fc400078e02ff */
[----:B------:R-:W-:-:S04]  /*0110*/  IMAD.WIDE.U32 R20, R16, R16, RZ ;  /* 0x0000001010147225 */ /* 0x000fc800078e00ff */
[----:B------:R-:W-:Y:S02]  /*0120*/  IMAD R3, R16, R17, R3 ;  /* 0x0000001110037224 */ /* 0x000fe400078e0203 */
[----:B------:R-:W-:-:S03]  /*0130*/  IMAD.WIDE.U32 R24, R18, R18, RZ ;  /* 0x0000001212187225 */ /* 0x000fc600078e00ff */
[----:B------:R-:W-:Y:S01]  /*0140*/  IADD3 R3, R21, R3, RZ ;  /* 0x0000000315037210 */ /* 0x000fe20007ffe0ff */
[----:B---3--:R-:W-:Y:S02]  /*0150*/  IMAD R23, R9, R8, RZ ;  /* 0x0000000809177224 */ /* 0x008fe400078e02ff */
[----:B0-----:R-:W-:-:S04]  /*0160*/  IMAD.WIDE.U32 R26, R10, R10, RZ ;  /* 0x0000000a0a1a7225 */ /* 0x001fc800078e00ff */
[----:B------:R-:W-:Y:S02]  /*0170*/  IMAD R21, R3, R16, RZ ;  /* 0x0000001003157224 */ /* 0x000fe400078e02ff */
[----:B------:R-:W-:Y:S02]  /*0180*/  IMAD R3, R19, R18, RZ ;  /* 0x0000001213037224 */ /* 0x000fe400078e02ff */
[----:B------:R-:W-:Y:S02]  /*0190*/  IMAD R2, R17, R20, R21 ;  /* 0x0000001411027224 */ /* 0x000fe400078e0215 */
[----:B------:R-:W-:Y:S02]  /*01a0*/  IMAD R3, R18, R19, R3 ;  /* 0x0000001312037224 */ /* 0x000fe400078e0203 */
[----:B------:R-:W-:-:S03]  /*01b0*/  IMAD.WIDE.U32 R16, R20, R16, RZ ;  /* 0x0000001014107225 */ /* 0x000fc600078e00ff */
[----:B------:R-:W-:Y:S01]  /*01c0*/  IADD3 R3, R25, R3, RZ ;  /* 0x0000000319037210 */ /* 0x000fe20007ffe0ff */
[C---:B------:R-:W-:Y:S01]  /*01d0*/  IMAD R23, R8.reuse, R9, R23 ;  /* 0x0000000908177224 */ /* 0x040fe200078e0217 */
[----:B------:R-:W-:Y:S01]  /*01e0*/  IADD3 R17, R17, R2, RZ ;  /* 0x0000000211117210 */ /* 0x000fe20007ffe0ff */
[----:B------:R-:W-:-:S04]  /*01f0*/  IMAD.WIDE.U32 R20, R8, R8, RZ ;  /* 0x0000000808147225 */ /* 0x000fc800078e00ff */
[----:B------:R-:W-:Y:S01]  /*0200*/  IMAD R3, R3, R18, RZ ;  /* 0x0000001203037224 */ /* 0x000fe200078e02ff */
[----:B------:R-:W-:Y:S01]  /*0210*/  IADD3 R21, R21, R23, RZ ;  /* 0x0000001715157210 */ /* 0x000fe20007ffe0ff */
[----:B------:R-:W-:Y:S02]  /*0220*/  IMAD R23, R11, R10, RZ ;  /* 0x0000000a0b177224 */ /* 0x000fe400078e02ff */
[----:B------:R-:W-:Y:S02]  /*0230*/  IMAD R3, R19, R24, R3 ;  /* 0x0000001813037224 */ /* 0x000fe400078e0203 */
[----:B------:R-:W-:Y:S02]  /*0240*/  IMAD.WIDE.U32 R18, R24, R18, RZ ;  /* 0x0000001218127225 */ /* 0x000fe400078e00ff */
[----:B------:R-:W0:Y:S02]  /*0250*/  LDC.64 R24, c[0x0][0x220] ;  /* 0x00008800ff187b82 */ /* 0x000e240000000a00 */
[----:B------:R-:W-:Y:S01]  /*0260*/  IMAD R23, R10, R11, R23 ;  /* 0x0000000b0a177224 */ /* 0x000fe200078e0217 */
[----:B------:R-:W-:Y:S01]  /*0270*/  IADD3 R19, R19, R3, RZ ;  /* 0x0000000313137210 */ /* 0x000fe20007ffe0ff */
[----:B----4-:R-:W-:-:S02]  /*0280*/  IMAD R29, R5, R4, RZ ;  /* 0x00000004051d7224 */ /* 0x010fc400078e02ff */
[----:B------:R-:W-:Y:S01]  /*0290*/  IMAD R21, R21, R8, RZ ;  /* 0x0000000815157224 */ /* 0x000fe200078e02ff */
[----:B------:R-:W-:Y:S01]  /*02a0*/  IADD3 R23, R27, R23, RZ ;  /* 0x000000171b177210 */ /* 0x000fe20007ffe0ff */
[----:B------:R-:W-:Y:S02]  /*02b0*/  IMAD R29, R4, R5, R29 ;  /* 0x00000005041d7224 */ /* 0x000fe400078e021d */
[----:B------:R-:W-:Y:S02]  /*02c0*/  IMAD R9, R9, R20, R21 ;  /* 0x0000001409097224 */ /* 0x000fe400078e0215 */
[----:B------:R-:W-:Y:S02]  /*02d0*/  IMAD R23, R23, R10, RZ ;  /* 0x0000000a17177224 */ /* 0x000fe400078e02ff */
[----:B-----5:R-:W-:Y:S02]  /*02e0*/  IMAD R3, R13, R12, RZ ;  /* 0x0000000c0d037224 */ /* 0x020fe400078e02ff */
[----:B------:R-:W-:-:S02]  /*02f0*/  IMAD R23, R11, R26, R23 ;  /* 0x0000001a0b177224 */ /* 0x000fc400078e0217 */
[----:B------:R-:W-:-:S04]  /*0300*/  IMAD.WIDE.U32 R10, R26, R10, RZ ;  /* 0x0000000a1a0a7225 */ /* 0x000fc800078e00ff */
[----:B------:R-:W-:Y:S01]  /*0310*/  IMAD.WIDE.U32 R20, R20, R8, RZ ;  /* 0x0000000814147225 */ /* 0x000fe200078e00ff */
[----:B------:R-:W-:-:S03]  /*0320*/  IADD3 R11, R11, R23, RZ ;  /* 0x000000170b0b7210 */ /* 0x000fc60007ffe0ff */
[----:B0-----:R-:W-:Y:S01]  /*0330*/  IMAD.WIDE.U32 R26, R22, 0x8, R24 ;  /* 0x00000008161a7825 */ /* 0x001fe200078e0018 */
[----:B------:R-:W-:-:S03]  /*0340*/  IADD3 R9, R21, R9, RZ ;  /* 0x0000000915097210 */ /* 0x000fc60007ffe0ff */
[----:B------:R-:W-:-:S04]  /*0350*/  IMAD.WIDE.U32 R24, R4, R4, RZ ;  /* 0x0000000404187225 */ /* 0x000fc800078e00ff */
[----:B------:R-:W-:Y:S01]  /*0360*/  IMAD.WIDE R26, R0, 0x10, R26 ;  /* 0x00000010001a7825 */ /* 0x000fe200078e021a */
[----:B------:R-:W-:-:S03]  /*0370*/  IADD3 R25, R25, R29, RZ ;  /* 0x0000001d19197210 */ /* 0x000fc60007ffe0ff */
[----:B------:R-:W-:Y:S01]  /*0380*/  IMAD R29, R7, R6, RZ ;  /* 0x00000006071d7224 */ /* 0x000fe200078e02ff */
[----:B------:R0:W-:Y:S01]  /*0390*/  STG.E.128 desc[UR4][R26.64], R16 ;  /* 0x000000101a007986 */ /* 0x0001e2000c101d04 */
[----:B------:R-:W-:Y:S02]  /*03a0*/  IMAD R25, R25, R4, RZ ;  /* 0x0000000419197224 */ /* 0x000fe400078e02ff */
[----:B------:R-:W-:Y:S02]  /*03b0*/  IMAD R29, R6, R7, R29 ;  /* 0x00000007061d7224 */ /* 0x000fe400078e021d */
[----:B------:R-:W-:Y:S02]  /*03c0*/  IMAD R0, R5, R24, R25 ;  /* 0x0000001805007224 */ /* 0x000fe400078e0219 */
[----:B------:R-:W-:-:S04]  /*03d0*/  IMAD.WIDE.U32 R24, R24, R4, RZ ;  /* 0x0000000418187225 */ /* 0x000fc800078e00ff */
[----:B------:R-:W-:-:S04]  /*03e0*/  IMAD.WIDE.U32 R4, R6, R6, RZ ;  /* 0x0000000606047225 */ /* 0x000fc800078e00ff */
[----:B------:R-:W-:Y:S01]  /*03f0*/  IMAD R22, R12, R13, R3 ;  /* 0x0000000d0c167224 */ /* 0x000fe200078e0203 */
[----:B------:R-:W-:Y:S01]  /*0400*/  IADD3 R29, R5, R29, RZ ;  /* 0x0000001d051d7210 */ /* 0x000fe20007ffe0ff */
[----:B------:R-:W-:-:S04]  /*0410*/  IMAD R5, R15, R14, RZ ;  /* 0x0000000e0f057224 */ /* 0x000fc800078e02ff */
[----:B------:R-:W-:Y:S02]  /*0420*/  IMAD R2, R29, R6, RZ ;  /* 0x000000061d027224 */ /* 0x000fe400078e02ff */
[C---:B------:R-:W-:Y:S02]  /*0430*/  IMAD R8, R14.reuse, R15, R5 ;  /* 0x0000000f0e087224 */ /* 0x040fe400078e0205 */
[----:B------:R-:W-:Y:S02]  /*0440*/  IMAD R2, R7, R4, R2 ;  /* 0x0000000407027224 */ /* 0x000fe400078e0202 */
[----:B------:R-:W-:-:S04]  /*0450*/  IMAD.WIDE.U32 R28, R14, R14, RZ ;  /* 0x0000000e0e1c7225 */ /* 0x000fc800078e00ff */
[----:B------:R-:W-:Y:S01]  /*0460*/  IMAD.WIDE.U32 R4, R4, R6, RZ ;  /* 0x0000000604047225 */ /* 0x000fe200078e00ff */
[----:B------:R-:W-:Y:S02]  /*0470*/  IADD3 R3, R29, R8, RZ ;  /* 0x000000081d037210 */ /* 0x000fe40007ffe0ff */
[----:B------:R-:W-:Y:S01]  /*0480*/  MOV R8, R20 ;  /* 0x0000001400087202 */ /* 0x000fe20000000f00 */
[----:B------:R-:W-:Y:S01]  /*0490*/  IMAD.WIDE.U32 R6, R12, R12, RZ ;  /* 0x0000000c0c067225 */ /* 0x000fe200078e00ff */
[----:B------:R-:W-:-:S03]  /*04a0*/  IADD3 R5, R5, R2, RZ ;  /* 0x0000000205057210 */ /* 0x000fc60007ffe0ff */
[----:B------:R-:W-:Y:S01]  /*04b0*/  IMAD R3, R3, R14, RZ ;  /* 0x0000000e03037224 */ /* 0x000fe200078e02ff */
[----:B------:R-:W-:Y:S01]  /*04c0*/  IADD3 R7, R7, R22, RZ ;  /* 0x0000001607077210 */ /* 0x000fe20007ffe0ff */
[-C--:B0-----:R-:W-:Y:S01]  /*04d0*/  IMAD.WIDE.U32 R16, R6, R12.reuse, RZ ;  /* 0x0000000c06107225 */ /* 0x081fe200078e00ff */
[----:B------:R0:W-:Y:S03]  /*04e0*/  STG.E.128 desc[UR4][R26.64+0x1000], R8 ;  /* 0x001000081a007986 */ /* 0x0001e6000c101d04 */
[----:B------:R-:W-:Y:S01]  /*04f0*/  IMAD R7, R7, R12, RZ ;  /* 0x0000000c07077224 */ /* 0x000fe200078e02ff */
[----:B------:R-:W-:Y:S01]  /*0500*/  MOV R12, R16 ;  /* 0x00000010000c7202 */ /* 0x000fe20000000f00 */
[----:B------:R-:W-:Y:S02]  /*0510*/  IMAD R3, R15, R28, R3 ;  /* 0x0000001c0f037224 */ /* 0x000fe400078e0203 */
[----:B------:R-:W-:-:S04]  /*0520*/  IMAD.WIDE.U32 R14, R28, R14, RZ ;  /* 0x0000000e1c0e7225 */ /* 0x000fc800078e00ff */
[----:B------:R-:W-:Y:S01]  /*0530*/  IMAD R13, R13, R6, R7 ;  /* 0x000000060d0d7224 */ /* 0x000fe200078e0207 */
[----:B------:R-:W-:Y:S02]  /*0540*/  IADD3 R7, R25, R0, RZ ;  /* 0x0000000019077210 */ /* 0x000fe40007ffe0ff */
[----:B------:R-:W-:Y:S02]  /*0550*/  IADD3 R15, R15, R3, RZ ;  /* 0x000000030f0f7210 */ /* 0x000fe40007ffe0ff */
[----:B------:R-:W-:Y:S02]  /*0560*/  IADD3 R13, R17, R13, RZ ;  /* 0x0000000d110d7210 */ /* 0x000fe40007ffe0ff */
[----:B0-----:R-:W-:Y:S02]  /*0570*/  MOV R8, R24 ;  /* 0x0000001800087202 */ /* 0x001fe40000000f00 */
[----:B------:R-:W-:Y:S01]  /*0580*/  MOV R9, R7 ;  /* 0x0000000700097202 */ /* 0x000fe20000000f00 */
[----:B------:R-:W-:Y:S01]  /*0590*/  STG.E.128 desc[UR4][R26.64+0x1800], R12 ;  /* 0x0018000c1a007986 */ /* 0x000fe2000c101d04 */
[----:B------:R-:W-:-:S02]  /*05a0*/  MOV R10, R4 ;  /* 0x00000004000a7202 */ /* 0x000fc40000000f00 */
[----:B------:R-:W-:-:S05]  /*05b0*/  MOV R11, R5 ;  /* 0x00000005000b7202 */ /* 0x000fca0000000f00 */
[----:B------:R-:W-:Y:S01]  /*05c0*/  STG.E.128 desc[UR4][R26.64+0x800], R8 ;  /* 0x000800081a007986 */ /* 0x000fe2000c101d04 */
[----:B------:R-:W-:Y:S05]  /*05d0*/  EXIT ;  /* 0x000000000000794d */ /* 0x000fea0003800000 */
.L_x_15859:
[----:B------:R-:W0:Y:S01]  /*05e0*/  S2R R5, SR_TID.X ;  /* 0x0000000000057919 */ /* 0x000e220000002100 */
[----:B------:R-:W-:Y:S02]  /*05f0*/  CS2R R12, SRZ ;  /* 0x00000000000c7805 */ /* 0x000fe4000001ff00 */
[----:B0-----:R-:W-:Y:S02]  /*0600*/  ISETP.GE.AND P0, PT, R5, R0, PT ;  /* 0x000000000500720c */ /* 0x001fe40003f06270 */
[----:B------:R-:W-:-:S11]  /*0610*/  MOV R3, R5 ;  /* 0x0000000500037202 */ /* 0x000fd60000000f00 */
[----:B------:R-:W-:Y:S01]  /*0620*/  @!P0 IADD3 R3, R5, 0x80, RZ ;  /* 0x0000008005038810 */ /* 0x000fe20007ffe0ff */
[----:B------:R-:W0:Y:S03]  /*0630*/  @!P0 LDC.64 R20, c[0x0][0x228] ;  /* 0x00008a00ff148b82 */ /* 0x000e260000000a00 */
[----:B------:R-:W-:-:S13]  /*0640*/  ISETP.GE.AND P6, PT, R3, R0, PT ;  /* 0x000000000300720c */ /* 0x000fda0003fc6270 */
[----:B------:R-:W-:Y:S01]  /*0650*/  @!P6 IADD3 R11, R22, R3, RZ ;  /* 0x00000003160be210 */ /* 0x000fe20007ffe0ff */
[----:B------:R-:W1:Y:S01]  /*0660*/  @!P6 LDC.64 R14, c[0x0][0x228] ;  /* 0x00008a00ff0eeb82 */ /* 0x000e620000000a00 */
[----:B------:R-:W-:-:S04]  /*0670*/  @!P6 IADD3 R3, R3, 0x80, RZ ;  /* 0x000000800303e810 */ /* 0x000fc80007ffe0ff */
[----:B------:R-:W-:-:S13]  /*0680*/  ISETP.GE.AND P5, PT, R3, R0, PT ;  /* 0x000000000300720c */ /* 0x000fda0003fa6270 */
[----:B------:R-:W-:Y:S01]  /*0690*/  @!P5 IADD3 R17, R22, R3, RZ ;  /* 0x000000031611d210 */ /* 0x000fe20007ffe0ff */
[----:B------:R-:W2:Y:S01]  /*06a0*/  @!P5 LDC.64 R6, c[0x0][0x228] ;  /* 0x00008a00ff06db82 */ /* 0x000ea20000000a00 */
[----:B------:R-:W-:-:S04]  /*06b0*/  @!P5 IADD3 R3, R3, 0x80, RZ ;  /* 0x000000800303d810 */ /* 0x000fc80007ffe0ff */
[----:B------:R-:W-:Y:S01]  /*06c0*/  ISETP.GE.AND P4, PT, R3, R0, PT ;  /* 0x000000000300720c */ /* 0x000fe20003f86270 */
[----:B-1----:R-:W-:-:S05]  /*06d0*/  @!P6 IMAD.WIDE.U32 R14, R11, 0x8, R14 ;  /* 0x000000080b0ee825 */ /* 0x002fca00078e000e */
[----:B------:R1:W5:Y:S07]  /*06e0*/  @!P6 LDG.E.64 R12, desc[UR4][R14.64] ;  /* 0x000000040e0ce981 */ /* 0x00036e000c1e1b00 */
[----:B------:R-:W-:Y:S01]  /*06f0*/  @!P4 IADD3 R2, R22, R3, RZ ;  /* 0x000000031602c210 */ /* 0x000fe20007ffe0ff */
[----:B------:R-:W3:Y:S01]  /*0700*/  @!P4 LDC.64 R24, c[0x0][0x228] ;  /* 0x00008a00ff18cb82 */ /* 0x000ee20000000a00 */
[----:B------:R-:W-:-:S04]  /*0710*/  @!P4 IADD3 R3, R3, 0x80, RZ ;  /* 0x000000800303c810 */ /* 0x000fc80007ffe0ff */
[----:B------:R-:W-:-:S13]  /*0720*/  ISETP.GE.AND P3, PT, R3, R0, PT ;  /* 0x000000000300720c */ /* 0x000fda0003f66270 */
[----:B------:R-:W-:Y:S01]  /*0730*/  @!P3 IADD3 R9, R22, R3, RZ ;  /* 0x000000031609b210 */ /* 0x000fe20007ffe0ff */
[----:B------:R-:W4:Y:S01]  /*0740*/  @!P3 LDC.64 R26, c[0x0][0x228] ;  /* 0x00008a00ff1abb82 */ /* 0x000f220000000a00 */
[----:B------:R-:W-:-:S04]  /*0750*/  @!P3 IADD3 R3, R3, 0x80, RZ ;  /* 0x000000800303b810 */ /* 0x000fc80007ffe0ff */
[----:B------:R-:W-:-:S13]  /*0760*/  ISETP.GE.AND P2, PT, R3, R0, PT ;  /* 0x000000000300720c */ /* 0x000fda0003f46270 */
[----:B------:R-:W-:Y:S01]  /*0770*/  @!P2 IADD3 R23, R22, R3, RZ ;  /* 0x000000031617a210 */ /* 0x000fe20007ffe0ff */
[----:B-1----:R-:W1:Y:S01]  /*0780*/  @!P2 LDC.64 R14, c[0x0][0x228] ;  /* 0x00008a00ff0eab82 */ /* 0x002e620000000a00 */
[----:B------:R-:W-:-:S04]  /*0790*/  @!P2 IADD3 R3, R3, 0x80, RZ ;  /* 0x000000800303a810 */ /* 0x000fc80007ffe0ff */
[----:B------:R-:W-:-:S13]  /*07a0*/  ISETP.GE.AND P1, PT, R3, R0, PT ;  /* 0x000000000300720c */ /* 0x000fda0003f26270 */
[----:B------:R-:W-:Y:S02]  /*07b0*/  @!P1 IADD3 R29, R22, R3, RZ ;  /* 0x00000003161d9210 */ /* 0x000fe40007ffe0ff */
[----:B------:R-:W-:-:S04]  /*07c0*/  @!P1 IADD3 R3, R3, 0x80, RZ ;  /* 0x0000008003039810 */ /* 0x000fc80007ffe0ff */
[----:B------:R-:W-:Y:S01]  /*07d0*/  ISETP.GE.AND P6, PT, R3, R0, PT ;  /* 0x000000000300720c */ /* 0x000fe20003fc6270 */
[----:B--2---:R-:W-:Y:S02]  /*07e0*/  @!P5 IMAD.WIDE.U32 R6, R17, 0x8, R6 ;  /* 0x000000081106d825 */ /* 0x004fe400078e0006 */
[----:B------:R-:W2:Y:S10]  /*07f0*/  @!P1 LDC.64 R16, c[0x0][0x228] ;  /* 0x00008a00ff109b82 */ /* 0x000eb40000000a00 */
[----:B------:R-:W0:Y:S01]  /*0800*/  @!P6 LDC.64 R18, c[0x0][0x228] ;  /* 0x00008a00ff12eb82 */ /* 0x000e220000000a00 */
[----:B----4-:R-:W-:Y:S01]  /*0810*/  @!P3 IMAD.WIDE.U32 R26, R9, 0x8, R26 ;  /* 0x00000008091ab825 */ /* 0x010fe200078e001a */
[----:B------:R-:W-:-:S02]  /*0820*/  CS2R R10, SRZ ;  /* 0x00000000000a7805 */ /* 0x000fc4000001ff00 */
[----:B------:R-:W-:Y:S01]  /*0830*/  CS2R R8, SRZ ;  /* 0x0000000000087805 */ /* 0x000fe2000001ff00 */
[----:B---3--:R-:W-:-:S03]  /*0840*/  @!P4 IMAD.WIDE.U32 R24, R2, 0x8, R24 ;  /* 0x000000080218c825 */ /* 0x008fc600078e0018 */
[----:B------:R3:W5:Y:S04]  /*0850*/  @!P5 LDG.E.64 R10, desc[UR4][R6.64] ;  /* 0x00000004060ad981 */ /* 0x000768000c1e1b00 */
[----:B------:R1:W5:Y:S01]  /*0860*/  @!P4 LDG.E.64 R8, desc[UR4][R24.64] ;  /* 0x000000041808c981 */ /* 0x000362000c1e1b00 */
[----:B---3--:R-:W-:Y:S01]  /*0870*/  CS2R R6, SRZ ;  /* 0x0000000000067805 */ /* 0x008fe2000001ff00 */
[----:B-1----:R-:W-:Y:S01]  /*0880*/  @!P2 IMAD.WIDE.U32 R24, R23, 0x8, R14 ;  /* 0x000000081718a825 */ /* 0x002fe200078e000e */
[----:B------:R-:W-:-:S04]  /*0890*/  @!P6 IADD3 R23, R22, R3, RZ ;  /* 0x000000031617e210 */ /* 0x000fc80007ffe0ff */
[----:B------:R1:W5:Y:S01]  /*08a0*/  @!P3 LDG.E.64 R6, desc[UR4][R26.64] ;  /* 0x000000041a06b981 */ /* 0x000362000c1e1b00 */
[----:B------:R-:W-:Y:S01]  /*08b0*/  @!P0 IADD3 R3, R22, R5, RZ ;  /* 0x0000000516038210 */ /* 0x000fe20007ffe0ff */
[----:B--2---:R-:W-:Y:S01]  /*08c0*/  @!P1 IMAD.WIDE.U32 R16, R29, 0x8, R16 ;  /* 0x000000081d109825 */ /* 0x004fe200078e0010 */
[----:B------:R-:W-:-:S03]  /*08d0*/  CS2R R14, SRZ ;  /* 0x00000000000e7805 */ /* 0x000fc6000001ff00 */
[----:B0-----:R-:W-:Y:S01]  /*08e0*/  @!P6 IMAD.WIDE.U32 R28, R23, 0x8, R18 ;  /* 0x00000008171ce825 */ /* 0x001fe200078e0012 */
[----:B------:R-:W-:Y:S02]  /*08f0*/  CS2R R18, SRZ ;  /* 0x0000000000127805 */ /* 0x000fe4000001ff00 */
[----:B------:R0:W5:Y:S01]  /*0900*/  @!P2 LDG.E.64 R14, desc[UR4][R24.64] ;  /* 0x00000004180ea981 */ /* 0x000162000c1e1b00 */
[----:B-1----:R-:W-:Y:S01]  /*0910*/  @!P0 IMAD.WIDE.U32 R26, R3, 0x8, R20 ;  /* 0x00000008031a8825 */ /* 0x002fe200078e0014 */
[----:B------:R-:W-:Y:S02]  /*0920*/  CS2R R2, SRZ ;  /* 0x0000000000027805 */ /* 0x000fe4000001ff00 */
[----:B------:R-:W-:Y:S01]  /*0930*/  CS2R R20, SRZ ;  /* 0x0000000000147805 */ /* 0x000fe2000001ff00 */
[----:B------:R0:W5:Y:S04]  /*0940*/  @!P1 LDG.E.64 R18, desc[UR4][R16.64] ;  /* 0x0000000410129981 */ /* 0x000168000c1e1b00 */
[----:B------:R0:W5:Y:S04]  /*0950*/  @!P6 LDG.E.64 R2, desc[UR4][R28.64] ;  /* 0x000000041c02e981 */ /* 0x000168000c1e1b00 */
[----:B------:R0:W5:Y:S01]  /*0960*/  @!P0 LDG.E.64 R20, desc[UR4][R26.64] ;  /* 0x000000041a148981 */ /* 0x000162000c1e1b00 */
[----:B------:R-:W-:Y:S04]  /*0970*/  BSSY B0, `(.L_x_15860) ;  /* 0x000000f000007945 */ /* 0x000fe80003800000 */
[----:B------:R-:W-:Y:S05]  /*0980*/  @P0 BRA `(.L_x_15861) ;  /* 0x0000000000340947 */ /* 0x000fea0003800000 */
[-C--:B-----5:R-:W-:Y:S01]  /*0990*/  IMAD R23, R21, R20.reuse, RZ ;  /* 0x0000001415177224 */ /* 0x0a0fe200078e02ff */
[----:B0-----:R-:W0:Y:S01]  /*09a0*/  LDC.64 R16, c[0x0][0x220] ;  /* 0x00008800ff107b82 */ /* 0x001e220000000a00 */
[----:B------:R-:W-:-:S04]  /*09b0*/  IMAD.WIDE.U32 R24, R20, R20, RZ ;  /* 0x0000001414187225 */ /* 0x000fc800078e00ff */
[----:B------:R-:W-:-:S05]  /*09c0*/  IMAD R23, R20, R21, R23 ;  /* 0x0000001514177224 */ /* 0x000fca00078e0217 */
[----:B------:R-:W-:-:S05]  /*09d0*/  IADD3 R23, R25, R23, RZ ;  /* 0x0000001719177210 */ /* 0x000fca0007ffe0ff */
[----:B------:R-:W-:-:S04]  /*09e0*/  IMAD R23, R23, R20, RZ ;  /* 0x0000001417177224 */ /* 0x000fc800078e02ff */
[----:B------:R-:W-:Y:S01]  /*09f0*/  IMAD R25, R21, R24, R23 ;  /* 0x0000001815197224 */ /* 0x000fe200078e0217 */
[----:B------:R-:W-:Y:S01]  /*0a00*/  IADD3 R23, R22, R5, RZ ;  /* 0x0000000516177210 */ /* 0x000fe20007ffe0ff */
[----:B------:R-:W-:Y:S01]  /*0a10*/  IMAD.WIDE.U32 R20, R24, R20, RZ ;  /* 0x0000001418147225 */ /* 0x000fe200078e00ff */
[----:B------:R-:W-:-:S03]  /*0a20*/  IADD3 R5, R5, 0x80, RZ ;  /* 0x0000008005057810 */ /* 0x000fc60007ffe0ff */
[----:B0-----:R-:W-:Y:S01]  /*0a30*/  IMAD.WIDE.U32 R16, R23, 0x8, R16 ;  /* 0x0000000817107825 */ /* 0x001fe200078e0010 */
[----:B------:R-:W-:-:S05]  /*0a40*/  IADD3 R21, R21, R25, RZ ;  /* 0x0000001915157210 */ /* 0x000fca0007ffe0ff */
[----:B------:R1:W-:Y:S02]  /*0a50*/  STG.E.64 desc[UR4][R16.64], R20 ;  /* 0x0000001410007986 */ /* 0x0003e4000c101b04 */
.L_x_15861:
[----:B------:R-:W-:Y:S05]  /*0a60*/  BSYNC B0 ;  /* 0x0000000000007941 */ /* 0x000fea0003800000 */
.L_x_15860:
[----:B------:R-:W-:Y:S01]  /*0a70*/  ISETP.GE.AND P0, PT, R5, R0, PT ;  /* 0x000000000500720c */ /* 0x000fe20003f06270 */
[----:B------:R-:W-:Y:S04]  /*0a80*/  BSSY B0, `(.L_x_15862) ;  /* 0x000005e000007945 */ /* 0x000fe80003800000 */
[----:B------:R-:W-:Y:S08]  /*0a90*/  BSSY B1, `(.L_x_15863) ;  /* 0x000004f000017945 */ /* 0x000ff00003800000 */
[----:B------:R-:W-:Y:S05]  /*0aa0*/  @P0 BRA `(.L_x_15864) ;  /* 0x0000000000700947 */ /* 0x000fea0003800000 */
[-C--:B-----5:R-:W-:Y:S01]  /*0ab0*/  IMAD R23, R13, R12.reuse, RZ ;  /* 0x0000000c0d177224 */ /* 0x0a0fe200078e02ff */
[----:B01----:R-:W0:Y:S01]  /*0ac0*/  LDC.64 R16, c[0x0][0x220] ;  /* 0x00008800ff107b82 */ /* 0x003e220000000a00 */
[----:B------:R-:W-:-:S04]  /*0ad0*/  IMAD.WIDE.U32 R20, R12, R12, RZ ;  /* 0x0000000c0c147225 */ /* 0x000fc800078e00ff */
[----:B------:R-:W-:Y:S02]  /*0ae0*/  IMAD R23, R12, R13, R23 ;  /* 0x0000000d0c177224 */ /* 0x000fe400078e0217 */
[----:B------:R-:W-:-:S03]  /*0af0*/  IMAD.WIDE.U32 R24, R20, R12, RZ ;  /* 0x0000000c14187225 */ /* 0x000fc600078e00ff */
[----:B------:R-:W-:-:S05]  /*0b00*/  IADD3 R21, R21, R23, RZ ;  /* 0x0000001715157210 */ /* 0x000fca0007ffe0ff */
[----:B------:R-:W-:-:S04]  /*0b10*/  IMAD R21, R21, R12, RZ ;  /* 0x0000000c15157224 */ /* 0x000fc800078e02ff */
[----:B------:R-:W-:Y:S01]  /*0b20*/  IMAD R21, R13, R20, R21 ;  /* 0x000000140d157224 */ /* 0x000fe200078e0215 */
[----:B------:R-:W-:Y:S02]  /*0b30*/  IADD3 R13, R22, R5, RZ ;  /* 0x00000005160d7210 */ /* 0x000fe40007ffe0ff */
[----:B------:R-:W-:Y:S02]  /*0b40*/  IADD3 R5, R5, 0x80, RZ ;  /* 0x0000008005057810 */ /* 0x000fe40007ffe0ff */
[----:B------:R-:W-:Y:S01]  /*0b50*/  IADD3 R25, R25, R21, RZ ;  /* 0x0000001519197210 */ /* 0x000fe20007ffe0ff */
[----:B0-----:R-:W-:Y:S01]  /*0b60*/  IMAD.WIDE.U32 R16, R13, 0x8, R16 ;  /* 0x000000080d107825 */ /* 0x001fe200078e0010 */
[----:B------:R-:W-:-:S04]  /*0b70*/  ISETP.GE.AND P0, PT, R5, R0, PT ;  /* 0x000000000500720c */ /* 0x000fc80003f06270 */
[----:B------:R0:W-:Y:S09]  /*0b80*/  STG.E.64 desc[UR4][R16.64], R24 ;  /* 0x0000001810007986 */ /* 0x0001f2000c101b04 */
[----:B------:R-:W-:Y:S05]  /*0b90*/  @P0 BRA `(.L_x_15865) ;  /* 0x0000000000700947 */ /* 0x000fea0003800000 */
[-C--:B------:R-:W-:Y:S01]  /*0ba0*/  IMAD R21, R11, R10.reuse, RZ ;  /* 0x0000000a0b157224 */ /* 0x080fe200078e02ff */
[----:B------:R-:W1:Y:S01]  /*0bb0*/  LDC.64 R12, c[0x0][0x220] ;  /* 0x00008800ff0c7b82 */ /* 0x000e620000000a00 */
[----:B0-----:R-:W-:-:S04]  /*0bc0*/  IMAD.WIDE.U32 R16, R10, R10, RZ ;  /* 0x0000000a0a107225 */ /* 0x001fc800078e00ff */
[----:B------:R-:W-:-:S05]  /*0bd0*/  IMAD R21, R10, R11, R21 ;  /* 0x0000000b0a157224 */ /* 0x000fca00078e0215 */
[----:B------:R-:W-:Y:S01]  /*0be0*/  IADD3 R17, R17, R21, RZ ;  /* 0x0000001511117210 */ /* 0x000fe20007ffe0ff */
[----:B------:R-:W-:-:S04]  /*0bf0*/  IMAD.WIDE.U32 R20, R16, R10, RZ ;  /* 0x0000000a10147225 */ /* 0x000fc800078e00ff */
[----:B------:R-:W-:-:S04]  /*0c00*/  IMAD R17, R17, R10, RZ ;  /* 0x0000000a11117224 */ /* 0x000fc800078e02ff */
[----:B------:R-:W-:Y:S01]  /*0c10*/  IMAD R17, R11, R16, R17 ;  /* 0x000000100b117224 */ /* 0x000fe200078e0211 */
[----:B------:R-:W-:Y:S02]  /*0c20*/  IADD3 R11, R22, R5, RZ ;  /* 0x00000005160b7210 */ /* 0x000fe40007ffe0ff */
[----:B------:R-:W-:Y:S02]  /*0c30*/  IADD3 R5, R5, 0x80, RZ ;  /* 0x0000008005057810 */ /* 0x000fe40007ffe0ff */
[----:B------:R-:W-:Y:S01]  /*0c40*/  IADD3 R21, R21, R17, RZ ;  /* 0x0000001115157210 */ /* 0x000fe20007ffe0ff */
[----:B-1----:R-:W-:-:S05]  /*0c50*/  IMAD.WIDE.U32 R12, R11, 0x8, R12 ;  /* 0x000000080b0c7825 */ /* 0x002fca00078e000c */
[----:B------:R2:W-:Y:S02]  /*0c60*/  STG.E.64 desc[UR4][R12.64], R20 ;  /* 0x000000140c007986 */ /* 0x0005e4000c101b04 */
.L_x_15864:
[----:B------:R-:W-:-:S13]  /*0c70*/  ISETP.GE.AND P0, PT, R5, R0, PT ;  /* 0x000000000500720c */ /* 0x000fda0003f06270 */
[----:B------:R-:W-:Y:S05]  /*0c80*/  @P0 BRA `(.L_x_15866) ;  /* 0x0000000000700947 */ /* 0x000fea0003800000 */
[-C--:B01---5:R-:W-:Y:S01]  /*0c90*/  IMAD R17, R9, R8.reuse, RZ ;  /* 0x0000000809117224 */ /* 0x0a3fe200078e02ff */
[----:B------:R-:W0:Y:S01]  /*0ca0*/  LDC.64 R10, c[0x0][0x220] ;  /* 0x00008800ff0a7b82 */ /* 0x000e220000000a00 */
[----:B--2---:R-:W-:-:S04]  /*0cb0*/  IMAD.WIDE.U32 R12, R8, R8, RZ ;  /* 0x00000008080c7225 */ /* 0x004fc800078e00ff */
        /* <DEDUP_REMOVED lines=8> */
[----:B0-----:R-:W-:-:S05]  /*0d40*/  IMAD.WIDE.U32 R10, R9, 0x8, R10 ;  /* 0x00000008090a7825 */ /* 0x001fca00078e000a */
[----:B------:R1:W-:Y:S02]  /*0d50*/  STG.E.64 desc[UR4][R10.64], R16 ;  /* 0x000000100a007986 */ /* 0x0003e4000c101b04 */
.L_x_15865:
[----:B------:R-:W-:-:S13]  /*0d60*/  ISETP.GE.AND P0, PT, R5, R0, PT ;  /* 0x000000000500720c */ /* 0x000fda0003f06270 */
[----:B------:R-:W-:Y:S05]  /*0d70*/  @P0 BRA `(.L_x_15867) ;  /* 0x0000000000740947 */ /* 0x000fea0003800000 */
[-C--:B------:R-:W-:Y:S01]  /*0d80*/  IMAD R13, R7, R6.reuse, RZ ;  /* 0x00000006070d7224 */ /* 0x080fe200078e02ff */
[----:B------:R-:W2:Y:S01]  /*0d90*/  LDC.64 R8, c[0x0][0x220] ;  /* 0x00008800ff087b82 */ /* 0x000ea20000000a00 */
[----:B-1----:R-:W-:-:S04]  /*0da0*/  IMAD.WIDE.U32 R10, R6, R6, RZ ;  /* 0x00000006060a7225 */ /* 0x002fc800078e00ff */
        /* <DEDUP_REMOVED lines=8> */
[----:B--2---:R-:W-:-:S05]  /*0e30*/  IMAD.WIDE.U32 R8, R7, 0x8, R8 ;  /* 0x0000000807087825 */ /* 0x004fca00078e0008 */
[----:B------:R3:W-:Y:S02]  /*0e40*/  STG.E.64 desc[UR4][R8.64], R12 ;  /* 0x0000000c08007986 */ /* 0x0007e4000c101b04 */
.L_x_15866:
[----:B------:R-:W-:-:S13]  /*0e50*/  ISETP.GE.AND P0, PT, R5, R0, PT ;  /* 0x000000000500720c */ /* 0x000fda0003f06270 */
[----:B------:R-:W-:Y:S05]  /*0e60*/  @P0 BREAK B1 ;  /* 0x0000000000010942 */ /* 0x000fea0003800000 */
[----:B------:R-:W-:Y:S05]  /*0e70*/  @P0 BRA `(.L_x_15868) ;  /* 0x0000000000780947 */ /* 0x000fea0003800000 */
[----:B-----5:R-:W4:Y:S01]  /*0e80*/  LDC.64 R6, c[0x0][0x220] ;  /* 0x00008800ff067b82 */ /* 0x020f220000000a00 */
[-C--:B------:R-:W-:Y:S01]  /*0e90*/  IMAD R11, R15, R14.reuse, RZ ;  /* 0x0000000e0f0b7224 */ /* 0x080fe200078e02ff */
[----:B--23--:R-:W-:Y:S01]  /*0ea0*/  IADD3 R13, R22, R5, RZ ;  /* 0x00000005160d7210 */ /* 0x00cfe20007ffe0ff */
[----:B------:R-:W-:Y:S01]  /*0eb0*/  IMAD.WIDE.U32 R8, R14, R14, RZ ;  /* 0x0000000e0e087225 */ /* 0x000fe200078e00ff */
[----:B------:R-:W-:-:S03]  /*0ec0*/  IADD3 R5, R5, 0x80, RZ ;  /* 0x0000008005057810 */ /* 0x000fc60007ffe0ff */
[----:B------:R-:W-:-:S05]  /*0ed0*/  IMAD R11, R14, R15, R11 ;  /* 0x0000000f0e0b7224 */ /* 0x000fca00078e020b */
[----:B------:R-:W-:Y:S01]  /*0ee0*/  IADD3 R9, R9, R11, RZ ;  /* 0x0000000b09097210 */ /* 0x000fe20007ffe0ff */
[----:B------:R-:W-:-:S04]  /*0ef0*/  IMAD.WIDE.U32 R10, R8, R14, RZ ;  /* 0x0000000e080a7225 */ /* 0x000fc800078e00ff */
[----:B------:R-:W-:-:S04]  /*0f00*/  IMAD R9, R9, R14, RZ ;  /* 0x0000000e09097224 */ /* 0x000fc800078e02ff */
[----:B------:R-:W-:Y:S02]  /*0f10*/  IMAD R9, R15, R8, R9 ;  /* 0x000000080f097224 */ /* 0x000fe400078e0209 */
[----:B----4-:R-:W-:-:S03]  /*0f20*/  IMAD.WIDE.U32 R6, R13, 0x8, R6 ;  /* 0x000000080d067825 */ /* 0x010fc600078e0006 */
[----:B------:R-:W-:-:S05]  /*0f30*/  IADD3 R11, R11, R9, RZ ;  /* 0x000000090b0b7210 */ /* 0x000fca0007ffe0ff */
[----:B------:R2:W-:Y:S02]  /*0f40*/  STG.E.64 desc[UR4][R6.64], R10 ;  /* 0x0000000a06007986 */ /* 0x0005e4000c101b04 */
.L_x_15867:
[----:B------:R-:W-:-:S13]  /*0f50*/  ISETP.GE.AND P0, PT, R5, R0, PT ;  /* 0x000000000500720c */ /* 0x000fda0003f06270 */
[----:B------:R-:W-:Y:S05]  /*0f60*/  @P0 BREAK B1 ;  /* 0x0000000000010942 */ /* 0x000fea0003800000 */
[----:B------:R-:W-:Y:S05]  /*0f70*/  @P0 BRA `(.L_x_15868) ;  /* 0x0000000000380947 */ /* 0x000fea0003800000 */
[----:B------:R-:W-:Y:S05]  /*0f80*/  BSYNC B1 ;  /* 0x0000000000017941 */ /* 0x000fea0003800000 */
.L_x_15863:
[----:B--2---:R-:W2:Y:S01]  /*0f90*/  LDC.64 R6, c[0x0][0x220] ;  /* 0x00008800ff067b82 */ /* 0x004ea20000000a00 */
[-C--:B-1----:R-:W-:Y:S01]  /*0fa0*/  IMAD R11, R19, R18.reuse, RZ ;  /* 0x00000012130b7224 */ /* 0x082fe200078e02ff */
[----:B------:R-:W-:Y:S01]  /*0fb0*/  IADD3 R13, R22, R5, RZ ;  /* 0x00000005160d7210 */ /* 0x000fe20007ffe0ff */
[----:B------:R-:W-:Y:S01]  /*0fc0*/  IMAD.WIDE.U32 R8, R18, R18, RZ ;  /* 0x0000001212087225 */ /* 0x000fe200078e00ff */
[----:B------:R-:W-:-:S03]  /*0fd0*/  IADD3 R5, R5, 0x80, RZ ;  /* 0x0000008005057810 */ /* 0x000fc60007ffe0ff */
[----:B------:R-:W-:-:S05]  /*0fe0*/  IMAD R11, R18, R19, R11 ;  /* 0x00000013120b7224 */ /* 0x000fca00078e020b */
[----:B------:R-:W-:Y:S01]  /*0ff0*/  IADD3 R9, R9, R11, RZ ;  /* 0x0000000b09097210 */ /* 0x000fe20007ffe0ff */
[----:B------:R-:W-:-:S04]  /*1000*/  IMAD.WIDE.U32 R10, R8, R18, RZ ;  /* 0x00000012080a7225 */ /* 0x000fc800078e00ff */
[----:B------:R-:W-:-:S04]  /*1010*/  IMAD R9, R9, R18, RZ ;  /* 0x0000001209097224 */ /* 0x000fc800078e02ff */
[----:B------:R-:W-:Y:S02]  /*1020*/  IMAD R9, R19, R8, R9 ;  /* 0x0000000813097224 */ /* 0x000fe400078e0209 */
[----:B--2---:R-:W-:-:S03]  /*1030*/  IMAD.WIDE.U32 R6, R13, 0x8, R6 ;  /* 0x000000080d067825 */ /* 0x004fc600078e0006 */
[----:B------:R-:W-:-:S05]  /*1040*/  IADD3 R11, R11, R9, RZ ;  /* 0x000000090b0b7210 */ /* 0x000fca0007ffe0ff */
[----:B------:R4:W-:Y:S02]  /*1050*/  STG.E.64 desc[UR4][R6.64], R10 ;  /* 0x0000000a06007986 */ /* 0x0009e4000c101b04 */
.L_x_15868:
[----:B------:R-:W-:Y:S05]  /*1060*/  BSYNC B0 ;  /* 0x0000000000007941 */ /* 0x000fea0003800000 */
.L_x_15862:
[----:B------:R-:W-:Y:S05]  /*1070*/  WARPSYNC.ALL ;  /* 0x0000000000007948 */ /* 0x000fea0003800000 */
[----:B------:R-:W-:-:S13]  /*1080*/  ISETP.GE.AND P0, PT, R5, R0, PT ;  /* 0x000000000500720c */ /* 0x000fda0003f06270 */
[----:B------:R-:W-:Y:S05]  /*1090*/  @P0 EXIT ;  /* 0x000000000000094d */ /* 0x000fea0003800000 */
[-C--:B---3-5:R-:W-:Y:S01]  /*10a0*/  IMAD R9, R3, R2.reuse, RZ ;  /* 0x0000000203097224 */ /* 0x0a8fe200078e02ff */
[----:B-12-4-:R-:W1:Y:S01]  /*10b0*/  LDC.64 R10, c[0x0][0x220] ;  /* 0x00008800ff0a7b82 */ /* 0x016e620000000a00 */
[----:B------:R-:W-:-:S04]  /*10c0*/  IMAD.WIDE.U32 R6, R2, R2, RZ ;  /* 0x0000000202067225 */ /* 0x000fc800078e00ff */
[----:B------:R-:W-:-:S05]  /*10d0*/  IMAD R9, R2, R3, R9 ;  /* 0x0000000302097224 */ /* 0x000fca00078e0209 */
[----:B------:R-:W-:Y:S01]  /*10e0*/  IADD3 R7, R7, R9, RZ ;  /* 0x0000000907077210 */ /* 0x000fe20007ffe0ff */
[----:B------:R-:W-:-:S04]  /*10f0*/  IMAD.WIDE.U32 R8, R6, R2, RZ ;  /* 0x0000000206087225 */ /* 0x000fc800078e00ff */
[----:B------:R-:W-:-:S04]  /*1100*/  IMAD R7, R7, R2, RZ ;  /* 0x0000000207077224 */ /* 0x000fc800078e02ff */
[----:B------:R-:W-:Y:S01]  /*1110*/  IMAD R7, R3, R6, R7 ;  /* 0x0000000603077224 */ /* 0x000fe200078e0207 */
[----:B------:R-:W-:-:S04]  /*1120*/  IADD3 R3, R22, R5, RZ ;  /* 0x0000000516037210 */ /* 0x000fc80007ffe0ff */
[----:B------:R-:W-:Y:S01]  /*1130*/  IADD3 R9, R9, R7, RZ ;  /* 0x0000000709097210 */ /* 0x000fe20007ffe0ff */
[----:B-1----:R-:W-:-:S05]  /*1140*/  IMAD.WIDE.U32 R2, R3, 0x8, R10 ;  /* 0x0000000803027825 */ /* 0x002fca00078e000a */
[----:B------:R-:W-:Y:S01]  /*1150*/  STG.E.64 desc[UR4][R2.64], R8 ;  /* 0x0000000802007986 */ /* 0x000fe2000c101b04 */
[----:B------:R-:W-:Y:S05]  /*1160*/  EXIT ;  /* 0x000000000000794d */ /* 0x000fea0003800000 */
.L_x_15869:
        /* <DEDUP_REMOVED lines=9> */
.L_x_71726:


//--------------------- .text._ZN2at6native29vectorized_elementwise_kernelILi4EZNS0_50_GLOBAL__N__2680c7bb_12_PowKernel_cu_7dd49032_316829pow_tensor_scalar_kernel_implIllEEvRNS_18TensorIteratorBaseET0_EUllE0_St5arrayIPcLm2EEEEviS6_T1_ --------------------------
	.section	.text._ZN2at6native29vectorized_elementwise_kernelILi4EZNS0_50_GLOBAL__N__2680c7bb_12_PowKernel_cu_7dd49032_316829pow_tensor_scalar_kernel_implIllEEvRNS_18TensorIteratorBaseET0_EUllE0_St5arrayIPcLm2EEEEviS6_T1_,"ax",@progbits
	.align	128
        .global         _ZN2at6native29vectorized_elementwise_kernelILi4EZNS0_50_GLOBAL__N__2680c7bb_12_PowKernel_cu_7dd49032_316829pow_tensor_scalar_kernel_implIllEEvRNS_18TensorIteratorBaseET0_EUllE0_St5arrayIPcLm2EEEEviS6_T1_
        .type           _ZN2at6native29vectorized_elementwise_kernelILi4EZNS0_50_GLOBAL__N__2680c7bb_12_PowKernel_cu_7dd49032_316829pow_tensor_scalar_kernel_implIllEEvRNS_18TensorIteratorBaseET0_EUllE0_St5arrayIPcLm2EEEEviS6_T1_,@function
        .size           _ZN2at6native29vectorized_elementwise_kernelILi4EZNS0_50_GLOBAL__N__2680c7bb_12_PowKernel_cu_7dd49032_316829pow_tensor_scalar_kernel_implIllEEvRNS_18TensorIteratorBaseET0_EUllE0_St5arrayIPcLm2EEEEviS6_T1_,(.L_x_71727 - _ZN2at6native29vectorized_elementwise_kernelILi4EZNS0_50_GLOBAL__N__2680c7bb_12_PowKernel_cu_7dd49032_316829pow_tensor_scalar_kernel_implIllEEvRNS_18TensorIteratorBaseET0_EUllE0_St5arrayIPcLm2EEEEviS6_T1_)
        .other          _ZN2at6native29vectorized_elementwise_kernelILi4EZNS0_50_GLOBAL__N__2680c7bb_12_PowKernel_cu_7dd49032_316829pow_tensor_scalar_kernel_implIllEEvRNS_18TensorIteratorBaseET0_EUllE0_St5arrayIPcLm2EEEEviS6_T1_,@"STO_CUDA_ENTRY STV_DEFAULT"
_ZN2at6native29vectorized_elementwise_kernelILi4EZNS0_50_GLOBAL__N__2680c7bb_12_PowKernel_cu_7dd49032_316829pow_tensor_scalar_kernel_implIllEEvRNS_18TensorIteratorBaseET0_EUllE0_St5arrayIPcLm2EEEEviS6_T1_:
.text._ZN2at6native29vectorized_elementwise_kernelILi4EZNS0_50_GLOBAL__N__2680c7bb_12_PowKernel_cu_7dd49032_316829pow_tensor_scalar_kernel_implIllEEvRNS_18TensorIteratorBaseET0_EUllE0_St5arrayIPcLm2EEEEviS6_T1_:
        /* <DEDUP_REMOVED lines=94> */
.L_x_15870:
        /* <DEDUP_REMOVED lines=72> */
.L_x_15872:
[----:B------:R-:W-:Y:S05]  /*0a60*/  BSYNC B0 ;  /* 0x0000000000007941 */ /* 0x000fea0003800000 */
.L_x_15871:
        /* <DEDUP_REMOVED lines=32> */
.L_x_15875:
        /* <DEDUP_REMOVED lines=15> */
.L_x_15876:
        /* <DEDUP_REMOVED lines=15> */
.L_x_15877:
        /* <DEDUP_REMOVED lines=16> */
.L_x_15878:
[----:B------:R-:W-:-:S13]  /*0f50*/  ISETP.GE.AND P0, PT, R5, R0, PT ;  /* 0x000000000500720c */ /* 0x000fda0003f06270 */
[----:B------:R-:W-:Y:S05]  /*0f60*/  @P0 BREAK B1 ;  /* 0x0000000000010942 */ /* 0x000fea0003800000 */
[----:B------:R-:W-:Y:S05]  /*0f70*/  @P0 BRA `(.L_x_15879) ;  /* 0x0000000000380947 */ /* 0x000fea0003800000 */
[----:B------:R-:W-:Y:S05]  /*0f80*/  BSYNC B1 ;  /* 0x0000000000017941 */ /* 0x000fea0003800000 */
.L_x_15874:
        /* <DEDUP_REMOVED lines=13> */
.L_x_15879:
[----:B------:R-:W-:Y:S05]  /*1060*/  BSYNC B0 ;  /* 0x0000000000007941 */ /* 0x000fea0003800000 */
.L_x_15873:
        /* <DEDUP_REMOVED lines=16> */
.L_x_15880:
        /* <DEDUP_REMOVED lines=9> */
.L_x_71727:


//--------------------- .text._ZN2at6native29vectorized_elementwise_kernelILi8EZNS0_50_GLOBAL__N__2680c7bb_12_PowKernel_cu_7dd49032_316829pow_tensor_scalar_kernel_implIllEEvRNS_18TensorIteratorBaseET0_EUllE0_St5arrayIPcLm2EEEEviS6_T1_ --------------------------
	.section	.text._ZN2at6native29vectorized_elementwise_kernelILi8EZNS0_50_GLOBAL__N__2680c7bb_12_PowKernel_cu_7dd49032_316829pow_tensor_scalar_kernel_implIllEEvRNS_18TensorIteratorBaseET0_EUllE0_St5arrayIPcLm2EEEEviS6_T1_,"ax",@progbits
	.align	128
        .global         _ZN2at6native29vectorized_elementwise_kernelILi8EZNS0_50_GLOBAL__N__2680c7bb_12_PowKernel_cu_7dd49032_316829pow_tensor_scalar_kernel_implIllEEvRNS_18TensorIteratorBaseET0_EUllE0_St5arrayIPcLm2EEEEviS6_T1_
        .type           _ZN2at6native29vectorized_elementwise_kernelILi8EZNS0_50_GLOBAL__N__2680c7bb_12_PowKernel_cu_7dd49032_316829pow_tensor_scalar_kernel_implIllEEvRNS_18TensorIteratorBaseET0_EUllE0_St5arrayIPcLm2EEEEviS6_T1_,@function
        .size           _ZN2at6native29vectorized_elementwise_kernelILi8EZNS0_50_GLOBAL__N__2680c7bb_12_PowKernel_cu_7dd49032_316829pow_tensor_scalar_kernel_implIllEEvRNS_18TensorIteratorBaseET0_EUllE0_St5arrayIPcLm2EEEEviS6_T1_,(.L_x_71728 - _ZN2at6native29vectorized_elementwise_kernelILi8EZNS0_50_GLOBAL__N__2680c7bb_12_PowKernel_cu_7dd49032_316829pow_tensor_scalar_kernel_implIllEEvRNS_18TensorIteratorBaseET0_EUllE0_St5arrayIPcLm2EEEEviS6_T1_)
        .other          _ZN2at6native29vectorized_elementwise_kernelILi8EZNS0_50_GLOBAL__N__2680c7bb_12_PowKernel_cu_7dd49032_316829pow_tensor_scalar_kernel_implIllEEvRNS_18TensorIteratorBaseET0_EUllE0_St5arrayIPcLm2EEEEviS6_T1_,@"STO_CUDA_ENTRY STV_DEFAULT"
_ZN2at6native29vectorized_elementwise_kernelILi8EZNS0_50_GLOBAL__N__2680c7bb_12_PowKernel_cu_7dd49032_316829pow_tensor_scalar_kernel_implIllEEvRNS_18TensorIteratorBaseET0_EUllE0_St5arrayIPcLm2EEEEviS6_T1_:
.text._ZN2at6native29vectorized_elementwise_kernelILi8EZNS0_50_GLOBAL__N__2680c7bb_12_PowKernel_cu_7dd49032_316829pow_tensor_scalar_kernel_implIllEEvRNS_18TensorIteratorBaseET0_EUllE0_St5arrayIPcLm2EEEEviS6_T1_:
        /* <DEDUP_REMOVED lines=94> */
.L_x_15881:
        /* <DEDUP_REMOVED lines=72> */
.L_x_15883:
[----:B------:R-:W-:Y:S05]  /*0a60*/  BSYNC B0 ;  /* 0x0000000000007941 */ /* 0x000fea0003800000 */
.L_x_15882:
        /* <DEDUP_REMOVED lines=32> */
.L_x_15886:
        /* <DEDUP_REMOVED lines=15> */
.L_x_15887:
        /* <DEDUP_REMOVED lines=15> */
.L_x_15888:
        /* <DEDUP_REMOVED lines=16> */
.L_x_15889:
[----:B------:R-:W-:-:S13]  /*0f50*/  ISETP.GE.AND P0, PT, R5, R0, PT ;  /* 0x000000000500720c */ /* 0x000fda0003f06270 */
[----:B------:R-:W-:Y:S05]  /*0f60*/  @P0 BREAK B1 ;  /* 0x0000000000010942 */ /* 0x000fea0003800000 */
[----:B------:R-:W-:Y:S05]  /*0f70*/  @P0 BRA `(.L_x_15890) ;  /* 0x0000000000380947 */ /* 0x000fea0003800000 */
[----:B------:R-:W-:Y:S05]  /*0f80*/  BSYNC B1 ;  /* 0x0000000000017941 */ /* 0x000fea0003800000 */
.L_x_15885:
        /* <DEDUP_REMOVED lines=13> */
.L_x_15890:
[----:B------:R-:W-:Y:S05]  /*1060*/  BSYNC B0 ;  /* 0x0000000000007941 */ /* 0x000fea0003800000 */
.L_x_15884:
        /* <DEDUP_REMOVED lines=16> */
.L_x_15891:
        /* <DEDUP_REMOVED lines=9> */
.L_x_71728:


//--------------------- .text._ZN2at6native18elementwise_kernelILi128ELi4EZNS0_15gpu_kernel_implIZNS0_50_GLOBAL__N__2680c7bb_12_PowKernel_cu_7dd49032_316829pow_tensor_scalar_kernel_implIllEEvRNS_18TensorIteratorBaseET0_EUllE_EEvS6_RKT_EUliE_EEviT1_ --------------------------
	.section	.text._ZN2at6native18elementwise_kernelILi128ELi4EZNS0_15gpu_kernel_implIZNS0_50_GLOBAL__N__2680c7bb_12_PowKernel_cu_7dd49032_316829pow_tensor_scalar_kernel_implIllEEvRNS_18TensorIteratorBaseET0_EUllE_EEvS6_RKT_EUliE_EEviT1_,"ax",@progbits
	.align	128
        .global         _ZN2at6native18elementwise_kernelILi128ELi4EZNS0_15gpu_kernel_implIZNS0_50_GLOBAL__N__2680c7bb_12_PowKernel_cu_7dd49032_316829pow_tensor_scalar_kernel_implIllEEvRNS_18TensorIteratorBaseET0_EUllE_EEvS6_RKT_EUliE_EEviT1_
        .type           _ZN2at6native18elementwise_kernelILi128ELi4EZNS0_15gpu_kernel_implIZNS0_50_GLOBAL__N__2680c7bb_12_PowKernel_cu_7dd49032_316829pow_tensor_scalar_kernel_implIllEEvRNS_18TensorIteratorBaseET0_EUllE_EEvS6_RKT_EUliE_EEviT1_,@function
        .size           _ZN2at6native18elementwise_kernelILi128ELi4EZNS0_15gpu_kernel_implIZNS0_50_GLOBAL__N__2680c7bb_12_PowKernel_cu_7dd49032_316829pow_tensor_scalar_kernel_implIllEEvRNS_18TensorIteratorBaseET0_EUllE_EEvS6_RKT_EUliE_EEviT1_,(.L_x_71729 - _ZN2at6native18elementwise_kernelILi128ELi4EZNS0_15gpu_kernel_implIZNS0_50_GLOBAL__N__2680c7bb_12_PowKernel_cu_7dd49032_316829pow_tensor_scalar_kernel_implIllEEvRNS_18TensorIteratorBaseET0_EUllE_EEvS6_RKT_EUliE_EEviT1_)
        .other          _ZN2at6native18elementwise_kernelILi128ELi4EZNS0_15gpu_kernel_implIZNS0_50_GLOBAL__N__2680c7bb_12_PowKernel_cu_7dd49032_316829pow_tensor_scalar_kernel_implIllEEvRNS_18TensorIteratorBaseET0_EUllE_EEvS6_RKT_EUliE_EEviT1_,@"STO_CUDA_ENTRY STV_DEFAULT"
_ZN2at6native18elementwise_kernelILi128ELi4EZNS0_15gpu_kernel_implIZNS0_50_GLOBAL__N__2680c7bb_12_PowKernel_cu_7dd49032_316829pow_tensor_scalar_kernel_implIllEEvRNS_18TensorIteratorBaseET0_EUllE_EEvS6_RKT_EUliE_EEviT1_:
.text._ZN2at6native18elementwise_kernelILi128ELi4EZNS0_15gpu_kernel_implIZNS0_50_GLOBAL__N__2680c7bb_12_PowKernel_cu_7dd49032_316829pow_tensor_scalar_kernel_implIllEEvRNS_18TensorIteratorBaseET0_EUllE_EEvS6_RKT_EUliE_EEviT1_:
        /* <DEDUP_REMOVED lines=313> */
.L_x_15894:
        /* <DEDUP_REMOVED lines=21> */
.L_x_15898:
[----:B------:R0:W5:Y:S01]  /*14e0*/  LDG.E.U8 R2, desc[UR36][R4.64] ;  /* 0x0000002404027981 */ /* 0x000162000c1e1100 */
[----:B------:R-:W-:Y:S01]  /*14f0*/  IMAD.MOV.U32 R3, RZ, RZ, RZ ;  /* 0x000000ffff037224 */ /* 0x000fe200078e00ff */
[----:B------:R-:W-:Y:S06]  /*1500*/  BRA `(.L_x_15900) ;  /* 0x0000000c00487947 */ /* 0x000fec0003800000 */
.L_x_15897:
        /* <DEDUP_REMOVED lines=8> */
.L_x_15902:
[----:B------:R-:W2:Y:S02]  /*1590*/  LDG.E R2, desc[UR36][R4.64] ;  /* 0x0000002404027981 */ /* 0x000ea4000c1e1900 */
[----:B--2---:R-:W-:Y:S01]  /*15a0*/  SHF.R.S32.HI R3, RZ, 0x1f, R2 ;  /* 0x0000001fff037819 */ /* 0x004fe20000011402 */
[----:B------:R-:W-:Y:S06]  /*15b0*/  BRA `(.L_x_15900) ;  /* 0x0000000c001c7947 */ /* 0x000fec0003800000 */
.L_x_15901:
[----:B------:R-:W2:Y:S02]  /*15c0*/  LDG.E.S16 R2, desc[UR36][R4.64] ;  /* 0x0000002404027981 */ /* 0x000ea4000c1e1700 */
[----:B--2---:R-:W-:Y:S01]  /*15d0*/  SHF.R.S32.HI R3, RZ, 0x1f, R2 ;  /* 0x0000001fff037819 */ /* 0x004fe20000011402 */
[----:B------:R-:W-:Y:S06]  /*15e0*/  BRA `(.L_x_15900) ;  /* 0x0000000c00107947 */ /* 0x000fec0003800000 */
.L_x_15896:
        /* <DEDUP_REMOVED lines=9> */
.L_x_15904:
[----:B------:R-:W2:Y:S02]  /*1680*/  LDG.E.U16 R4, desc[UR36][R4.64] ;  /* 0x0000002404047981 */ /* 0x000ea4000c1e1500 */
[----:B--2---:R-:W-:-:S06]  /*1690*/  HADD2.F32 R2, -RZ, R4.H0_H0 ;  /* 0x20000004ff027230 */ /* 0x004fcc0000004100 */
[----:B------:R-:W0:Y:S01]  /*16a0*/  F2I.S64.TRUNC R2, R2 ;  /* 0x0000000200027311 */ /* 0x000e22000020d900 */
[----:B------:R-:W-:Y:S05]  /*16b0*/  BRA `(.L_x_15900) ;  /* 0x0000000800dc7947 */ /* 0x000fea0003800000 */
.L_x_15903:
        /* <DEDUP_REMOVED lines=9> */
.L_x_15906:
[----:B------:R-:W2:Y:S02]  /*1750*/  LDG.E.U16 R4, desc[UR36][R4.64] ;  /* 0x0000002404047981 */ /* 0x000ea4000c1e1500 */
[----:B--2---:R-:W-:-:S06]  /*1760*/  HADD2.F32 R2, -RZ, R4.H0_H0 ;  /* 0x20000004ff027230 */ /* 0x004fcc0000004100 */
[----:B------:R-:W0:Y:S01]  /*1770*/  F2I.S64.TRUNC R2, R2 ;  /* 0x0000000200027311 */ /* 0x000e22000020d900 */
[----:B------:R-:W-:Y:S05]  /*1780*/  BRA `(.L_x_15900) ;  /* 0x0000000800a87947 */ /* 0x000fea0003800000 */
.L_x_15905:
[----:B------:R-:W2:Y:S02]  /*1790*/  LDG.E.64 R2, desc[UR36][R4.64] ;  /* 0x0000002404027981 */ /* 0x000ea4000c1e1b00 */
[----:B--2---:R-:W0:Y:S01]  /*17a0*/  F2I.S64.F64.TRUNC R2, R2 ;  /* 0x0000000200027311 */ /* 0x004e22000030d900 */
[----:B------:R-:W-:Y:S05]  /*17b0*/  BRA `(.L_x_15900) ;  /* 0x00000008009c7947 */ /* 0x000fea0003800000 */
.L_x_15895:
        /* <DEDUP_REMOVED lines=13> */
.L_x_15909:
[----:B------:R-:W2:Y:S02]  /*1890*/  LDG.E.64 R2, desc[UR36][R4.64] ;  /* 0x0000002404027981 */ /* 0x000ea4000c1e1b00 */
[----:B--2---:R-:W0:Y:S01]  /*18a0*/  F2I.S64.F64.TRUNC R2, R2 ;  /* 0x0000000200027311 */ /* 0x004e22000030d900 */
[----:B------:R-:W-:Y:S05]  /*18b0*/  BRA `(.L_x_15900) ;  /* 0x00000008005c7947 */ /* 0x000fea0003800000 */
.L_x_15908:
        /* <DEDUP_REMOVED lines=27> */
.L_x_15911:
        /* <DEDUP_REMOVED lines=14> */
.L_x_15910:
[----:B------:R-:W2:Y:S02]  /*1b50*/  LDG.E.U16 R2, desc[UR36][R4.64] ;  /* 0x0000002404027981 */ /* 0x000ea4000c1e1500 */
[----:B--2---:R-:W-:-:S06]  /*1b60*/  IMAD.U32 R2, R2, 0x10000, RZ ;  /* 0x0001000002027824 */ /* 0x004fcc00078e00ff */
[----:B------:R-:W0:Y:S01]  /*1b70*/  F2I.S64.TRUNC R2, R2 ;  /* 0x0000000200027311 */ /* 0x000e22000020d900 */
[----:B------:R-:W-:Y:S05]  /*1b80*/  BRA `(.L_x_15900) ;  /* 0x0000000400a87947 */ /* 0x000fea0003800000 */
.L_x_15907:
        /* <DEDUP_REMOVED lines=11> */
.L_x_15914:
        /* <DEDUP_REMOVED lines=21> */
.L_x_15918:
[----:B------:R-:W-:Y:S05]  /*1d90*/  BSYNC B1 ;  /* 0x0000000000017941 */ /* 0x000fea0003800000 */
.L_x_15917:
[----:B------:R-:W-:Y:S01]  /*1da0*/  IMAD.SHL.U32 R2, R2, 0x100000, RZ ;  /* 0x0010000002027824 */ /* 0x000fe200078e00ff */
[----:B------:R-:W-:-:S04]  /*1db0*/  LEA R3, R0, 0x3b800000, 0x17 ;  /* 0x3b80000000037811 */ /* 0x000fc800078eb8ff */
[----:B------:R-:W-:-:S07]  /*1dc0*/  LOP3.LUT R2, R3, R2, R4, 0xfe, !PT ;  /* 0x0000000203027212 */ /* 0x000fce00078efe04 */
.L_x_15916:
[----:B------:R-:W-:Y:S05]  /*1dd0*/  BSYNC B0 ;  /* 0x0000000000007941 */ /* 0x000fea0003800000 */
.L_x_15915:
[----:B------:R-:W1:Y:S01]  /*1de0*/  F2I.S64.TRUNC R2, R2 ;  /* 0x0000000200027311 */ /* 0x000e62000020d900 */
[----:B------:R-:W-:Y:S05]  /*1df0*/  BRA `(.L_x_15900) ;  /* 0x00000004000c7947 */ /* 0x000fea0003800000 */
.L_x_15913:
        /* <DEDUP_REMOVED lines=21> */
.L_x_15922:
[----:B------:R-:W-:Y:S05]  /*1f50*/  BSYNC B1 ;  /* 0x0000000000017941 */ /* 0x000fea0003800000 */
.L_x_15921:
[----:B------:R-:W-:Y:S01]  /*1f60*/  IMAD.SHL.U32 R2, R2, 0x200000, RZ ;  /* 0x0020000002027824 */ /* 0x000fe200078e00ff */
[----:B------:R-:W-:-:S04]  /*1f70*/  LEA R3, R0, 0x37800000, 0x17 ;  /* 0x3780000000037811 */ /* 0x000fc800078eb8ff */
[----:B------:R-:W-:-:S07]  /*1f80*/  LOP3.LUT R2, R3, R2, R4, 0xfe, !PT ;  /* 0x0000000203027212 */ /* 0x000fce00078efe04 */
.L_x_15920:
[----:B------:R-:W-:Y:S05]  /*1f90*/  BSYNC B0 ;  /* 0x0000000000007941 */ /* 0x000fea0003800000 */
.L_x_15919:
[----:B------:R-:W2:Y:S01]  /*1fa0*/  F2I.S64.TRUNC R2, R2 ;  /* 0x0000000200027311 */ /* 0x000ea2000020d900 */
[----:B------:R-:W-:Y:S05]  /*1fb0*/  BRA `(.L_x_15900) ;  /* 0x00000000009c7947 */ /* 0x000fea0003800000 */
.L_x_15912:
        /* <DEDUP_REMOVED lines=14> */
.L_x_15926:
[----:B------:R-:W-:Y:S05]  /*20a0*/  BSYNC B0 ;  /* 0x0000000000007941 */ /* 0x000fea0003800000 */
.L_x_15925:
[----:B------:R-:W4:Y:S01]  /*20b0*/  F2I.S64.TRUNC R2, R2 ;  /* 0x0000000200027311 */ /* 0x000f22000020d900 */
[----:B------:R-:W-:Y:S05]  /*20c0*/  BRA `(.L_x_15900) ;  /* 0x0000000000587947 */ /* 0x000fea0003800000 */
.L_x_15899:
        /* <DEDUP_REMOVED lines=16> */
.L_x_15927:
[----:B------:R-:W-:Y:S01]  /*21d0*/  CS2R R2, SRZ ;  /* 0x0000000000027805 */ /* 0x000fe2000001ff00 */
[----:B------:R-:W-:Y:S06]  /*21e0*/  BRA `(.L_x_15900) ;  /* 0x0000000000107947 */ /* 0x000fec0003800000 */
.L_x_15924:
[----:B------:R0:W5:Y:S01]  /*21f0*/  LDG.E.64 R2, desc[UR36][R4.64] ;  /* 0x0000002404027981 */ /* 0x000162000c1e1b00 */
[----:B------:R-:W-:Y:S05]  /*2200*/  BRA `(.L_x_15900) ;  /* 0x0000000000087947 */ /* 0x000fea0003800000 */
.L_x_15923:
[----:B------:R3:W5:Y:S01]  /*2210*/  LDG.E R2, desc[UR36][R4.64] ;  /* 0x0000002404027981 */ /* 0x000762000c1e1900 */
[----:B------:R-:W-:-:S07]  /*2220*/  IMAD.MOV.U32 R3, RZ, RZ, RZ ;  /* 0x000000ffff037224 */ /* 0x000fce00078e00ff */
.L_x_15900:
[----:B------:R-:W3:Y:S01]  /*2230*/  LDC.U8 R6, c[0x0][0x428] ;  /* 0x00010a00ff067b82 */ /* 0x000ee20000000000 */
[-C--:B012-45:R-:W-:Y:S02]  /*2240*/  IMAD R7, R3, R2.reuse, RZ ;  /* 0x0000000203077224 */ /* 0x0b7fe400078e02ff */
[----:B---3--:R-:W-:-:S04]  /*2250*/  IMAD.WIDE.U32 R4, R2, R2, RZ ;  /* 0x0000000202047225 */ /* 0x008fc800078e00ff */
[----:B------:R-:W-:Y:S02]  /*2260*/  IMAD R3, R2, R3, R7 ;  /* 0x0000000302037224 */ /* 0x000fe400078e0207 */
[----:B------:R-:W-:Y:S02]  /*2270*/  IMAD.MOV.U32 R2, RZ, RZ, R4 ;  /* 0x000000ffff027224 */ /* 0x000fe400078e0004 */
[----:B------:R-:W-:Y:S01]  /*2280*/  IMAD.IADD R3, R5, 0x1, R3 ;  /* 0x0000000105037824 */ /* 0x000fe200078e0203 */
        /* <DEDUP_REMOVED lines=13> */
.L_x_15931:
[----:B------:R3:W-:Y:S01]  /*2360*/  STG.E.U8 desc[UR36][R16.64], R4 ;  /* 0x0000000410007986 */ /* 0x0007e2000c101124 */
[----:B------:R-:W-:Y:S05]  /*2370*/  BRA `(.L_x_15933) ;  /* 0x0000000c00507947 */ /* 0x000fea0003800000 */
.L_x_15930:
        /* <DEDUP_REMOVED lines=8> */
.L_x_15935:
[----:B------:R1:W-:Y:S01]  /*2400*/  STG.E desc[UR36][R16.64], R4 ;  /* 0x0000000410007986 */ /* 0x0003e2000c101924 */
[----:B------:R-:W-:Y:S05]  /*2410*/  BRA `(.L_x_15933) ;  /* 0x0000000c00287947 */ /* 0x000fea0003800000 */
.L_x_15934:
[----:B------:R2:W-:Y:S01]  /*2420*/  STG.E.U16 desc[UR36][R16.64], R4 ;  /* 0x0000000410007986 */ /* 0x0005e2000c101524 */
[----:B------:R-:W-:Y:S05]  /*2430*/  BRA `(.L_x_15933) ;  /* 0x0000000c00207947 */ /* 0x000fea0003800000 */
.L_x_15929:
        /* <DEDUP_REMOVED lines=9> */
.L_x_15937:
[----:B------:R-:W0:Y:S02]  /*24d0*/  I2F.S64 R0, R2 ;  /* 0x0000000200007312 */ /* 0x000e240000301400 */
[----:B0-----:R-:W-:-:S05]  /*24e0*/  F2FP.F16.F32.PACK_AB R0, RZ, R0 ;  /* 0x00000000ff00723e */ /* 0x001fca00000000ff */
[----:B------:R0:W-:Y:S01]  /*24f0*/  STG.E.U16 desc[UR36][R16.64], R0 ;  /* 0x0000000010007986 */ /* 0x0001e2000c101524 */
[----:B------:R-:W-:Y:S05]  /*2500*/  BRA `(.L_x_15933) ;  /* 0x0000000800ec7947 */ /* 0x000fea0003800000 */
.L_x_15936:
        /* <DEDUP_REMOVED lines=10> */
.L_x_15939:
[----:B------:R-:W0:Y:S02]  /*25b0*/  I2F.S64 R2, R2 ;  /* 0x0000000200027312 */ /* 0x000e240000301400 */
[----:B0-----:R-:W-:-:S04]  /*25c0*/  F2FP.F16.F32.PACK_AB R3, RZ, R2 ;  /* 0x00000002ff03723e */ /* 0x001fc800000000ff */
[----:B------:R-:W-:-:S05]  /*25d0*/  PRMT R3, R3, 0x5410, RZ ;  /* 0x0000541003037816 */ /* 0x000fca00000000ff */
[----:B------:R0:W-:Y:S01]  /*25e0*/  STG.E desc[UR36][R16.64], R3 ;  /* 0x0000000310007986 */ /* 0x0001e2000c101924 */
[----:B------:R-:W-:Y:S05]  /*25f0*/  BRA `(.L_x_15933) ;  /* 0x0000000800b07947 */ /* 0x000fea0003800000 */
.L_x_15938:
[----:B------:R-:W0:Y:S02]  /*2600*/  I2F.F64.S64 R2, R2 ;  /* 0x0000000200027312 */ /* 0x000e240000301c00 */
[----:B0-----:R0:W-:Y:S01]  /*2610*/  STG.E.64 desc[UR36][R16.64], R2 ;  /* 0x0000000210007986 */ /* 0x0011e2000c101b24 */
[----:B------:R-:W-:Y:S05]  /*2620*/  BRA `(.L_x_15933) ;  /* 0x0000000800a47947 */ /* 0x000fea0003800000 */
.L_x_15928:
        /* <DEDUP_REMOVED lines=13> */
.L_x_15942:
[----:B------:R-:W0:Y:S01]  /*2700*/  I2F.F64.S64 R4, R2 ;  /* 0x0000000200047312 */ /* 0x000e220000301c00 */
[----:B------:R-:W-:-:S05]  /*2710*/  CS2R R6, SRZ ;  /* 0x0000000000067805 */ /* 0x000fca000001ff00 */
[----:B0-----:R0:W-:Y:S01]  /*2720*/  STG.E.128 desc[UR36][R16.64], R4 ;  /* 0x0000000410007986 */ /* 0x0011e2000c101d24 */
[----:B------:R-:W-:Y:S05]  /*2730*/  BRA `(.L_x_15933) ;  /* 0x0000000800607947 */ /* 0x000fea0003800000 */
.L_x_15941:
        /* <DEDUP_REMOVED lines=21> */
.L_x_15946:
[----:B------:R-:W-:Y:S05]  /*2890*/  BSYNC B0 ;  /* 0x0000000000007941 */ /* 0x000fea0003800000 */
.L_x_15945:
[----:B------:R-:W-:-:S05]  /*28a0*/  LOP3.LUT R5, R0, R5, RZ, 0xfc, !PT ;  /* 0x0000000500057212 */ /* 0x000fca00078efcff */
[----:B------:R0:W-:Y:S01]  /*28b0*/  STG.E.U8 desc[UR36][R16.64], R5 ;  /* 0x0000000510007986 */ /* 0x0001e2000c101124 */
[----:B------:R-:W-:Y:S05]  /*28c0*/  BRA `(.L_x_15933) ;  /* 0x0000000400fc7947 */ /* 0x000fea0003800000 */
.L_x_15944:
        /* <DEDUP_REMOVED lines=13> */
.L_x_15948:
[----:B------:R-:W-:Y:S01]  /*29a0*/  IMAD.MOV.U32 R0, RZ, RZ, 0x7f ;  /* 0x0000007fff007424 */ /* 0x000fe200078e00ff */
[----:B------:R-:W-:-:S04]  /*29b0*/  ISETP.GT.U32.AND P0, PT, R4, 0x7f800000, PT ;  /* 0x7f8000000400780c */ /* 0x000fc80003f04070 */
[----:B------:R-:W-:-:S09]  /*29c0*/  SEL R0, R0, 0x7c, P0 ;  /* 0x0000007c00007807 */ /* 0x000fd20000000000 */
.L_x_15949:
[----:B------:R-:W-:Y:S05]  /*29d0*/  BSYNC B0 ;  /* 0x0000000000007941 */ /* 0x000fea0003800000 */
.L_x_15947:
[----:B------:R-:W-:-:S04]  /*29e0*/  LOP3.LUT R2, R3, 0x80000000, RZ, 0xc0, !PT ;  /* 0x8000000003027812 */ /* 0x000fc800078ec0ff */
[----:B------:R-:W-:-:S04]  /*29f0*/  SHF.R.U32.HI R3, RZ, 0x18, R2 ;  /* 0x00000018ff037819 */ /* 0x000fc80000011602 */
[----:B------:R-:W-:-:S05]  /*2a00*/  LOP3.LUT R3, R0, R3, RZ, 0xfc, !PT ;  /* 0x0000000300037212 */ /* 0x000fca00078efcff */
[----:B------:R0:W-:Y:S01]  /*2a10*/  STG.E.U8 desc[UR36][R16.64], R3 ;  /* 0x0000000310007986 */ /* 0x0001e2000c101124 */
[----:B------:R-:W-:Y:S05]  /*2a20*/  BRA `(.L_x_15933) ;  /* 0x0000000400a47947 */ /* 0x000fea0003800000 */
.L_x_15943:
[----:B------:R-:W0:Y:S02]  /*2a30*/  I2F.S64 R0, R2 ;  /* 0x0000000200007312 */ /* 0x000e240000301400 */
[----:B0-----:R-:W-:-:S05]  /*2a40*/  F2FP.BF16.F32.PACK_AB R0, RZ, R0 ;  /* 0x00000000ff00723e */ /* 0x001fca00000010ff */
[----:B------:R0:W-:Y:S01]  /*2a50*/  STG.E.U16 desc[UR36][R16.64], R0 ;  /* 0x0000000010007986 */ /* 0x0001e2000c101524 */
[----:B------:R-:W-:Y:S05]  /*2a60*/  BRA `(.L_x_15933) ;  /* 0x0000000400947947 */ /* 0x000fea0003800000 */
.L_x_15940:
        /* <DEDUP_REMOVED lines=10> */
.L_x_15952:
        /* <DEDUP_REMOVED lines=17> */
.L_x_15955:
[----:B------:R-:W-:-:S04]  /*2c20*/  LOP3.LUT R2, R3, 0x80000000, RZ, 0xc0, !PT ;  /* 0x8000000003027812 */ /* 0x000fc800078ec0ff */
[----:B------:R-:W-:-:S04]  /*2c30*/  SHF.R.U32.HI R3, RZ, 0x18, R2 ;  /* 0x00000018ff037819 */ /* 0x000fc80000011602 */
[----:B------:R-:W-:-:S04]  /*2c40*/  LOP3.LUT R0, R0, R3, RZ, 0xfc, !PT ;  /* 0x0000000300007212 */ /* 0x000fc800078efcff */
[----:B------:R-:W-:-:S07]  /*2c50*/  PRMT R8, R0, 0x7610, R8 ;  /* 0x0000761000087816 */ /* 0x000fce0000000008 */
.L_x_15954:
[----:B------:R-:W-:Y:S05]  /*2c60*/  BSYNC B0 ;  /* 0x0000000000007941 */ /* 0x000fea0003800000 */
.L_x_15953:
[----:B------:R0:W-:Y:S01]  /*2c70*/  STG.E.U8 desc[UR36][R16.64], R8 ;  /* 0x0000000810007986 */ /* 0x0001e2000c101124 */
[----:B------:R-:W-:Y:S05]  /*2c80*/  BRA `(.L_x_15933) ;  /* 0x00000004000c7947 */ /* 0x000fea0003800000 */
.L_x_15951:
        /* <DEDUP_REMOVED lines=17> */
.L_x_15958:
[----:B------:R-:W-:-:S04]  /*2da0*/  LOP3.LUT R2, R3, 0x80000000, RZ, 0xc0, !PT ;  /* 0x8000000003027812 */ /* 0x000fc800078ec0ff */
[----:B------:R-:W-:-:S04]  /*2db0*/  SHF.R.U32.HI R3, RZ, 0x18, R2 ;  /* 0x00000018ff037819 */ /* 0x000fc80000011602 */
[----:B------:R-:W-:-:S04]  /*2dc0*/  LOP3.LUT R0, R0, R3, RZ, 0xfc, !PT ;  /* 0x0000000300007212 */ /* 0x000fc800078efcff */
[----:B------:R-:W-:-:S07]  /*2dd0*/  PRMT R8, R0, 0x7610, R8 ;  /* 0x0000761000087816 */ /* 0x000fce0000000008 */
.L_x_15957:
[----:B------:R-:W-:Y:S05]  /*2de0*/  BSYNC B0 ;  /* 0x0000000000007941 */ /* 0x000fea0003800000 */
.L_x_15956:
[----:B------:R0:W-:Y:S01]  /*2df0*/  STG.E.U8 desc[UR36][R16.64], R8 ;  /* 0x0000000810007986 */ /* 0x0001e2000c101124 */
[----:B------:R-:W-:Y:S05]  /*2e00*/  BRA `(.L_x_15933) ;  /* 0x0000000000ac7947 */ /* 0x000fea0003800000 */
.L_x_15950:
        /* <DEDUP_REMOVED lines=23> */
.L_x_15932:
        /* <DEDUP_REMOVED lines=16> */
.L_x_15961:
[----:B------:R-:W-:Y:S05]  /*3080*/  BRA `(.L_x_15933) ;  /* 0x00000000000c7947 */ /* 0x000fea0003800000 */
.L_x_15960:
[----:B------:R0:W-:Y:S01]  /*3090*/  STG.E.64 desc[UR36][R16.64], R2 ;  /* 0x0000000210007986 */ /* 0x0001e2000c101b24 */
[----:B------:R-:W-:Y:S05]  /*30a0*/  BRA `(.L_x_15933) ;  /* 0x0000000000047947 */ /* 0x000fea0003800000 */
.L_x_15959:
[----:B------:R0:W-:Y:S02]  /*30b0*/  STG.E desc[UR36][R16.64], R4 ;  /* 0x0000000410007986 */ /* 0x0001e4000c101924 */
.L_x_15933:
[----:B------:R-:W-:-:S04]  /*30c0*/  IMAD R18, R23, 0x200, R18 ;  /* 0x0000020017127824 */ /* 0x000fc800078e0212 */
[----:B------:R-:W-:-:S07]  /*30d0*/  VIADD R19, R18, 0x80 ;  /* 0x0000008012137836 */ /* 0x000fce0000000000 */
.L_x_15893:
[----:B------:R-:W-:Y:S05]  /*30e0*/  BSYNC B6 ;  /* 0x0000000000067941 */ /* 0x000fea0003800000 */
.L_x_15892:
        /* <DEDUP_REMOVED lines=307> */
.L_x_15964:
        /* <DEDUP_REMOVED lines=21> */
.L_x_15968:
[----:B------:R0:W5:Y:S01]  /*4570*/  LDG.E.U8 R2, desc[UR36][R4.64] ;  /* 0x0000002404027981 */ /* 0x000162000c1e1100 */
[----:B------:R-:W-:Y:S01]  /*4580*/  IMAD.MOV.U32 R3, RZ, RZ, RZ ;  /* 0x000000ffff037224 */ /* 0x000fe200078e00ff */
[----:B------:R-:W-:Y:S06]  /*4590*/  BRA `(.L_x_15970) ;  /* 0x0000000c00487947 */ /* 0x000fec0003800000 */
.L_x_15967:
        /* <DEDUP_REMOVED lines=8> */
.L_x_15972:
[----:B------:R-:W2:Y:S02]  /*4620*/  LDG.E R2, desc[UR36][R4.64] ;  /* 0x0000002404027981 */ /* 0x000ea4000c1e1900 */
[----:B--2---:R-:W-:Y:S01]  /*4630*/  SHF.R.S32.HI R3, RZ, 0x1f, R2 ;  /* 0x0000001fff037819 */ /* 0x004fe20000011402 */
[----:B------:R-:W-:Y:S06]  /*4640*/  BRA `(.L_x_15970) ;  /* 0x0000000c001c7947 */ /* 0x000fec0003800000 */
.L_x_15971:
[----:B------:R-:W2:Y:S02]  /*4650*/  LDG.E.S16 R2, desc[UR36][R4.64] ;  /* 0x0000002404027981 */ /* 0x000ea4000c1e1700 */
[----:B--2---:R-:W-:Y:S01]  /*4660*/  SHF.R.S32.HI R3, RZ, 0x1f, R2 ;  /* 0x0000001fff037819 */ /* 0x004fe20000011402 */
[----:B------:R-:W-:Y:S06]  /*4670*/  BRA `(.L_x_15970) ;  /* 0x0000000c00107947 */ /* 0x000fec0003800000 */
.L_x_15966:
        /* <DEDUP_REMOVED lines=9> */
.L_x_15974:
[----:B------:R-:W2:Y:S02]  /*4710*/  LDG.E.U16 R4, desc[UR36][R4.64] ;  /* 0x0000002404047981 */ /* 0x000ea4000c1e1500 */
[----:B--2---:R-:W-:-:S06]  /*4720*/  HADD2.F32 R2, -RZ, R4.H0_H0 ;  /* 0x20000004ff027230 */ /* 0x004fcc0000004100 */
[----:B------:R-:W0:Y:S01]  /*4730*/  F2I.S64.TRUNC R2, R2 ;  /* 0x0000000200027311 */ /* 0x000e22000020d900 */
[----:B------:R-:W-:Y:S05]  /*4740*/  BRA `(.L_x_15970) ;  /* 0x0000000800dc7947 */ /* 0x000fea0003800000 */
.L_x_15973:
        /* <DEDUP_REMOVED lines=9> */
.L_x_15976:
[----:B------:R-:W2:Y:S02]  /*47e0*/  LDG.E.U16 R4, desc[UR36][R4.64] ;  /* 0x0000002404047981 */ /* 0x000ea4000c1e1500 */
[----:B--2---:R-:W-:-:S06]  /*47f0*/  HADD2.F32 R2, -RZ, R4.H0_H0 ;  /* 0x20000004ff027230 */ /* 0x004fcc0000004100 */
[----:B------:R-:W0:Y:S01]  /*4800*/  F2I.S64.TRUNC R2, R2 ;  /* 0x0000000200027311 */ /* 0x000e22000020d900 */
[----:B------:R-:W-:Y:S05]  /*4810*/  BRA `(.L_x_15970) ;  /* 0x0000000800a87947 */ /* 0x000fea0003800000 */
.L_x_15975:
[----:B------:R-:W2:Y:S02]  /*4820*/  LDG.E.64 R2, desc[UR36][R4.64] ;  /* 0x0000002404027981 */ /* 0x000ea4000c1e1b00 */
[----:B--2---:R-:W0:Y:S01]  /*4830*/  F2I.S64.F64.TRUNC R2, R2 ;  /* 0x0000000200027311 */ /* 0x004e22000030d900 */
[----:B------:R-:W-:Y:S05]  /*4840*/  BRA `(.L_x_15970) ;  /* 0x00000008009c7947 */ /* 0x000fea0003800000 */
.L_x_15965:
        /* <DEDUP_REMOVED lines=13> */
.L_x_15979:
[----:B------:R-:W2:Y:S02]  /*4920*/  LDG.E.64 R2, desc[UR36][R4.64] ;  /* 0x0000002404027981 */ /* 0x000ea4000c1e1b00 */
[----:B--2---:R-:W0:Y:S01]  /*4930*/  F2I.S64.F64.TRUNC R2, R2 ;  /* 0x0000000200027311 */ /* 0x004e22000030d900 */
[----:B------:R-:W-:Y:S05]  /*4940*/  BRA `(.L_x_15970) ;  /* 0x00000008005c7947 */ /* 0x000fea0003800000 */
.L_x_15978:
        /* <DEDUP_REMOVED lines=27> */
.L_x_15981:
        /* <DEDUP_REMOVED lines=14> */
.L_x_15980:
[----:B------:R-:W2:Y:S02]  /*4be0*/  LDG.E.U16 R2, desc[UR36][R4.64] ;  /* 0x0000002404027981 */ /* 0x000ea4000c1e1500 */
[----:B--2---:R-:W-:-:S06]  /*4bf0*/  IMAD.U32 R2, R2, 0x10000, RZ ;  /* 0x0001000002027824 */ /* 0x004fcc00078e00ff */
[----:B------:R-:W0:Y:S01]  /*4c00*/  F2I.S64.TRUNC R2, R2 ;  /* 0x0000000200027311 */ /* 0x000e22000020d900 */
[----:B------:R-:W-:Y:S05]  /*4c10*/  BRA `(.L_x_15970) ;  /* 0x0000000400a87947 */ /* 0x000fea0003800000 */
.L_x_15977:
        /* <DEDUP_REMOVED lines=11> */
.L_x_15984:
        /* <DEDUP_REMOVED lines=21> */
.L_x_15988:
[----:B------:R-:W-:Y:S05]  /*4e20*/  BSYNC B1 ;  /* 0x0000000000017941 */ /* 0x000fea0003800000 */
.L_x_15987:
[----:B------:R-:W-:Y:S01]  /*4e30*/  IMAD.SHL.U32 R2, R2, 0x100000, RZ ;  /* 0x0010000002027824 */ /* 0x000fe200078e00ff */
[----:B------:R-:W-:-:S04]  /*4e40*/  LEA R3, R0, 0x3b800000, 0x17 ;  /* 0x3b80000000037811 */ /* 0x000fc800078eb8ff */
[----:B------:R-:W-:-:S07]  /*4e50*/  LOP3.LUT R2, R3, R2, R4, 0xfe, !PT ;  /* 0x0000000203027212 */ /* 0x000fce00078efe04 */
.L_x_15986:
[----:B------:R-:W-:Y:S05]  /*4e60*/  BSYNC B0 ;  /* 0x0000000000007941 */ /* 0x000fea0003800000 */
.L_x_15985:
[----:B------:R-:W1:Y:S01]  /*4e70*/  F2I.S64.TRUNC R2, R2 ;  /* 0x0000000200027311 */ /* 0x000e62000020d900 */
[----:B------:R-:W-:Y:S05]  /*4e80*/  BRA `(.L_x_15970) ;  /* 0x00000004000c7947 */ /* 0x000fea0003800000 */
.L_x_15983:
        /* <DEDUP_REMOVED lines=21> */
.L_x_15992:
[----:B------:R-:W-:Y:S05]  /*4fe0*/  BSYNC B1 ;  /* 0x0000000000017941 */ /* 0x000fea0003800000 */
.L_x_15991:
[----:B------:R-:W-:Y:S01]  /*4ff0*/  IMAD.SHL.U32 R2, R2, 0x200000, RZ ;  /* 0x0020000002027824 */ /* 0x000fe200078e00ff */
[----:B------:R-:W-:-:S04]  /*5000*/  LEA R3, R0, 0x37800000, 0x17 ;  /* 0x3780000000037811 */ /* 0x000fc800078eb8ff */
[----:B------:R-:W-:-:S07]  /*5010*/  LOP3.LUT R2, R3, R2, R4, 0xfe, !PT ;  /* 0x0000000203027212 */ /* 0x000fce00078efe04 */
.L_x_15990:
[----:B------:R-:W-:Y:S05]  /*5020*/  BSYNC B0 ;  /* 0x0000000000007941 */ /* 0x000fea0003800000 */
.L_x_15989:
[----:B------:R-:W2:Y:S01]  /*5030*/  F2I.S64.TRUNC R2, R2 ;  /* 0x0000000200027311 */ /* 0x000ea2000020d900 */
[----:B------:R-:W-:Y:S05]  /*5040*/  BRA `(.L_x_15970) ;  /* 0x00000000009c7947 */ /* 0x000fea0003800000 */
.L_x_15982:
        /* <DEDUP_REMOVED lines=14> */
.L_x_15996:
[----:B------:R-:W-:Y:S05]  /*5130*/  BSYNC B0 ;  /* 0x0000000000007941 */ /* 0x000fea0003800000 */
.L_x_15995:
[----:B------:R-:W0:Y:S01]  /*5140*/  F2I.S64.TRUNC R2, R2 ;  /* 0x0000000200027311 */ /* 0x000e22000020d900 */
[----:B------:R-:W-:Y:S05]  /*5150*/  BRA `(.L_x_15970) ;  /* 0x0000000000587947 */ /* 0x000fea0003800000 */
.L_x_15969:
        /* <DEDUP_REMOVED lines=16> */
.L_x_15997:
[----:B------:R-:W-:Y:S01]  /*5260*/  CS2R R2, SRZ ;  /* 0x0000000000027805 */ /* 0x000fe2000001ff00 */
[----:B------:R-:W-:Y:S06]  /*5270*/  BRA `(.L_x_15970) ;  /* 0x0000000000107947 */ /* 0x000fec0003800000 */
.L_x_15994:
[----:B------:R4:W5:Y:S01]  /*5280*/  LDG.E.64 R2, desc[UR36][R4.64] ;  /* 0x0000002404027981 */ /* 0x000962000c1e1b00 */
[----:B------:R-:W-:Y:S05]  /*5290*/  BRA `(.L_x_15970) ;  /* 0x0000000000087947 */ /* 0x000fea0003800000 */
.L_x_15993:
[----:B------:R3:W5:Y:S01]  /*52a0*/  LDG.E R2, desc[UR36][R4.64] ;  /* 0x0000002404027981 */ /* 0x000762000c1e1900 */
[----:B------:R-:W-:-:S07]  /*52b0*/  IMAD.MOV.U32 R3, RZ, RZ, RZ ;  /* 0x000000ffff037224 */ /* 0x000fce00078e00ff */
.L_x_15970:
[----:B------:R-:W3:Y:S01]  /*52c0*/  LDC.U8 R6, c[0x0][0x428] ;  /* 0x00010a00ff067b82 */ /* 0x000ee20000000000 */
[-C--:B012--5:R-:W-:Y:S02]  /*52d0*/  IMAD R7, R3, R2.reuse, RZ ;  /* 0x0000000203077224 */ /* 0x0a7fe400078e02ff */
[----:B---34-:R-:W-:-:S04]  /*52e0*/  IMAD.WIDE.U32 R4, R2, R2, RZ ;  /* 0x0000000202047225 */ /* 0x018fc800078e00ff */
        /* <DEDUP_REMOVED lines=16> */
.L_x_16001:
[----:B------:R0:W-:Y:S01]  /*53f0*/  STG.E.U8 desc[UR36][R16.64], R4 ;  /* 0x0000000410007986 */ /* 0x0001e2000c101124 */
[----:B------:R-:W-:Y:S05]  /*5400*/  BRA `(.L_x_16003) ;  /* 0x0000000c00507947 */ /* 0x000fea0003800000 */
.L_x_16000:
        /* <DEDUP_REMOVED lines=8> */
.L_x_16005:
[----:B------:R0:W-:Y:S01]  /*5490*/  STG.E desc[UR36][R16.64], R4 ;  /* 0x0000000410007986 */ /* 0x0001e2000c101924 */
[----:B------:R-:W-:Y:S05]  /*54a0*/  BRA `(.L_x_16003) ;  /* 0x0000000c00287947 */ /* 0x000fea0003800000 */
.L_x_16004:
[----:B------:R0:W-:Y:S01]  /*54b0*/  STG.E.U16 desc[UR36][R16.64], R4 ;  /* 0x0000000410007986 */ /* 0x0001e2000c101524 */
[----:B------:R-:W-:Y:S05]  /*54c0*/  BRA `(.L_x_16003) ;  /* 0x0000000c00207947 */ /* 0x000fea0003800000 */
.L_x_15999:
        /* <DEDUP_REMOVED lines=9> */
.L_x_16007:
[----:B------:R-:W0:Y:S02]  /*5560*/  I2F.S64 R0, R2 ;  /* 0x0000000200007312 */ /* 0x000e240000301400 */
[----:B0-----:R-:W-:-:S05]  /*5570*/  F2FP.F16.F32.PACK_AB R0, RZ, R0 ;  /* 0x00000000ff00723e */ /* 0x001fca00000000ff */
[----:B------:R0:W-:Y:S01]  /*5580*/  STG.E.U16 desc[UR36][R16.64], R0 ;  /* 0x0000000010007986 */ /* 0x0001e2000c101524 */
[----:B------:R-:W-:Y:S05]  /*5590*/  BRA `(.L_x_16003) ;  /* 0x0000000800ec7947 */ /* 0x000fea0003800000 */
.L_x_16006:
        /* <DEDUP_REMOVED lines=10> */
.L_x_16009:
[----:B------:R-:W0:Y:S02]  /*5640*/  I2F.S64 R2, R2 ;  /* 0x0000000200027312 */ /* 0x000e240000301400 */
[----:B0-----:R-:W-:-:S04]  /*5650*/  F2FP.F16.F32.PACK_AB R3, RZ, R2 ;  /* 0x00000002ff03723e */ /* 0x001fc800000000ff */
[----:B------:R-:W-:-:S05]  /*5660*/  PRMT R3, R3, 0x5410, RZ ;  /* 0x0000541003037816 */ /* 0x000fca00000000ff */
[----:B------:R0:W-:Y:S01]  /*5670*/  STG.E desc[UR36][R16.64], R3 ;  /* 0x0000000310007986 */ /* 0x0001e2000c101924 */
[----:B------:R-:W-:Y:S05]  /*5680*/  BRA `(.L_x_16003) ;  /* 0x0000000800b07947 */ /* 0x000fea0003800000 */
.L_x_16008:
[----:B------:R-:W0:Y:S02]  /*5690*/  I2F.F64.S64 R2, R2 ;  /* 0x0000000200027312 */ /* 0x000e240000301c00 */
[----:B0-----:R0:W-:Y:S01]  /*56a0*/  STG.E.64 desc[UR36][R16.64], R2 ;  /* 0x0000000210007986 */ /* 0x0011e2000c101b24 */
[----:B------:R-:W-:Y:S05]  /*56b0*/  BRA `(.L_x_16003) ;  /* 0x0000000800a47947 */ /* 0x000fea0003800000 */
.L_x_15998:
        /* <DEDUP_REMOVED lines=13> */
.L_x_16012:
[----:B------:R-:W0:Y:S01]  /*5790*/  I2F.F64.S64 R4, R2 ;  /* 0x0000000200047312 */ /* 0x000e220000301c00 */
[----:B------:R-:W-:-:S05]  /*57a0*/  CS2R R6, SRZ ;  /* 0x0000000000067805 */ /* 0x000fca000001ff00 */
[----:B0-----:R0:W-:Y:S01]  /*57b0*/  STG.E.128 desc[UR36][R16.64], R4 ;  /* 0x0000000410007986 */ /* 0x0011e2000c101d24 */
[----:B------:R-:W-:Y:S05]  /*57c0*/  BRA `(.L_x_16003) ;  /* 0x0000000800607947 */ /* 0x000fea0003800000 */
.L_x_16011:
        /* <DEDUP_REMOVED lines=21> */
.L_x_16016:
[----:B------:R-:W-:Y:S05]  /*5920*/  BSYNC B0 ;  /* 0x0000000000007941 */ /* 0x000fea0003800000 */
.L_x_16015:
[----:B------:R-:W-:-:S05]  /*5930*/  LOP3.LUT R5, R0, R5, RZ, 0xfc, !PT ;  /* 0x0000000500057212 */ /* 0x000fca00078efcff */
[----:B------:R0:W-:Y:S01]  /*5940*/  STG.E.U8 desc[UR36][R16.64], R5 ;  /* 0x0000000510007986 */ /* 0x0001e2000c101124 */
[----:B------:R-:W-:Y:S05]  /*5950*/  BRA `(.L_x_16003) ;  /* 0x0000000400fc7947 */ /* 0x000fea0003800000 */
.L_x_16014:
        /* <DEDUP_REMOVED lines=13> */
.L_x_16018:
[----:B------:R-:W-:Y:S01]  /*5a30*/  IMAD.MOV.U32 R0, RZ, RZ, 0x7f ;  /* 0x0000007fff007424 */ /* 0x000fe200078e00ff */
[----:B------:R-:W-:-:S04]  /*5a40*/  ISETP.GT.U32.AND P0, PT, R4, 0x7f800000, PT ;  /* 0x7f8000000400780c */ /* 0x000fc80003f04070 */
[----:B------:R-:W-:-:S09]  /*5a50*/  SEL R0, R0, 0x7c, P0 ;  /* 0x0000007c00007807 */ /* 0x000fd20000000000 */
.L_x_16019:
[----:B------:R-:W-:Y:S05]  /*5a60*/  BSYNC B0 ;  /* 0x0000000000007941 */ /* 0x000fea0003800000 */
.L_x_16017:
[----:B------:R-:W-:-:S04]  /*5a70*/  LOP3.LUT R2, R3, 0x80000000, RZ, 0xc0, !PT ;  /* 0x8000000003027812 */ /* 0x000fc800078ec0ff */
[----:B------:R-:W-:-:S04]  /*5a80*/  SHF.R.U32.HI R3, RZ, 0x18, R2 ;  /* 0x00000018ff037819 */ /* 0x000fc80000011602 */
[----:B------:R-:W-:-:S05]  /*5a90*/  LOP3.LUT R3, R0, R3, RZ, 0xfc, !PT ;  /* 0x0000000300037212 */ /* 0x000fca00078efcff */
[----:B------:R0:W-:Y:S01]  /*5aa0*/  STG.E.U8 desc[UR36][R16.64], R3 ;  /* 0x0000000310007986 */ /* 0x0001e2000c101124 */
[----:B------:R-:W-:Y:S05]  /*5ab0*/  BRA `(.L_x_16003) ;  /* 0x0000000400a47947 */ /* 0x000fea0003800000 */
.L_x_16013:
[----:B------:R-:W0:Y:S02]  /*5ac0*/  I2F.S64 R0, R2 ;  /* 0x0000000200007312 */ /* 0x000e240000301400 */
[----:B0-----:R-:W-:-:S05]  /*5ad0*/  F2FP.BF16.F32.PACK_AB R0, RZ, R0 ;  /* 0x00000000ff00723e */ /* 0x001fca00000010ff */
[----:B------:R0:W-:Y:S01]  /*5ae0*/  STG.E.U16 desc[UR36][R16.64], R0 ;  /* 0x0000000010007986 */ /* 0x0001e2000c101524 */
[----:B------:R-:W-:Y:S05]  /*5af0*/  BRA `(.L_x_16003) ;  /* 0x0000000400947947 */ /* 0x000fea0003800000 */
.L_x_16010:
        /* <DEDUP_REMOVED lines=10> */
.L_x_16022:
        /* <DEDUP_REMOVED lines=17> */
.L_x_16025:
[----:B------:R-:W-:-:S04]  /*5cb0*/  LOP3.LUT R2, R3, 0x80000000, RZ, 0xc0, !PT ;  /* 0x8000000003027812 */ /* 0x000fc800078ec0ff */
[----:B------:R-:W-:-:S04]  /*5cc0*/  SHF.R.U32.HI R3, RZ, 0x18, R2 ;  /* 0x00000018ff037819 */ /* 0x000fc80000011602 */
[----:B------:R-:W-:-:S04]  /*5cd0*/  LOP3.LUT R0, R0, R3, RZ, 0xfc, !PT ;  /* 0x0000000300007212 */ /* 0x000fc800078efcff */
[----:B------:R-:W-:-:S07]  /*5ce0*/  PRMT R8, R0, 0x7610, R8 ;  /* 0x0000761000087816 */ /* 0x000fce0000000008 */
.L_x_16024:
[----:B------:R-:W-:Y:S05]  /*5cf0*/  BSYNC B0 ;  /* 0x0000000000007941 */ /* 0x000fea0003800000 */
.L_x_16023:
[----:B------:R3:W-:Y:S01]  /*5d00*/  STG.E.U8 desc[UR36][R16.64], R8 ;  /* 0x0000000810007986 */ /* 0x0007e2000c101124 */
[----:B------:R-:W-:Y:S05]  /*5d10*/  BRA `(.L_x_16003) ;  /* 0x00000004000c7947 */ /* 0x000fea0003800000 */
.L_x_16021:
        /* <DEDUP_REMOVED lines=17> */
.L_x_16028:
[----:B------:R-:W-:-:S04]  /*5e30*/  LOP3.LUT R2, R3, 0x80000000, RZ, 0xc0, !PT ;  /* 0x8000000003027812 */ /* 0x000fc800078ec0ff */
[----:B------:R-:W-:-:S04]  /*5e40*/  SHF.R.U32.HI R3, RZ, 0x18, R2 ;  /* 0x00000018ff037819 */ /* 0x000fc80000011602 */
[----:B------:R-:W-:-:S04]  /*5e50*/  LOP3.LUT R0, R0, R3, RZ, 0xfc, !PT ;  /* 0x0000000300007212 */ /* 0x000fc800078efcff */
[----:B------:R-:W-:-:S07]  /*5e60*/  PRMT R8, R0, 0x7610, R8 ;  /* 0x0000761000087816 */ /* 0x000fce0000000008 */
.L_x_16027:
[----:B------:R-:W-:Y:S05]  /*5e70*/  BSYNC B0 ;  /* 0x0000000000007941 */ /* 0x000fea0003800000 */
.L_x_16026:
[----:B------:R0:W-:Y:S01]  /*5e80*/  STG.E.U8 desc[UR36][R16.64], R8 ;  /* 0x0000000810007986 */ /* 0x0001e2000c101124 */
[----:B------:R-:W-:Y:S05]  /*5e90*/  BRA `(.L_x_16003) ;  /* 0x0000000000ac7947 */ /* 0x000fea0003800000 */
.L_x_16020:
        /* <DEDUP_REMOVED lines=23> */
.L_x_16002:
        /* <DEDUP_REMOVED lines=16> */
.L_x_16031:
[----:B------:R-:W-:Y:S05]  /*6110*/  BRA `(.L_x_16003) ;  /* 0x00000000000c7947 */ /* 0x000fea0003800000 */
.L_x_16030:
[----:B------:R2:W-:Y:S01]  /*6120*/  STG.E.64 desc[UR36][R16.64], R2 ;  /* 0x0000000210007986 */ /* 0x0005e2000c101b24 */
[----:B------:R-:W-:Y:S05]  /*6130*/  BRA `(.L_x_16003) ;  /* 0x0000000000047947 */ /* 0x000fea0003800000 */
.L_x_16029:
[----:B------:R0:W-:Y:S02]  /*6140*/  STG.E desc[UR36][R16.64], R4 ;  /* 0x0000000410007986 */ /* 0x0001e4000c101924 */
.L_x_16003:
[----:B------:R-:W-:-:S07]  /*6150*/  VIADD R19, R19, 0x80 ;  /* 0x0000008013137836 */ /* 0x000fce0000000000 */
.L_x_15963:
[----:B------:R-:W-:Y:S05]  /*6160*/  BSYNC B6 ;  /* 0x0000000000067941 */ /* 0x000fea0003800000 */
.L_x_15962:
        /* <DEDUP_REMOVED lines=307> */
.L_x_16034:
        /* <DEDUP_REMOVED lines=21> */
.L_x_16038:
[----:B------:R0:W5:Y:S01]  /*75f0*/  LDG.E.U8 R2, desc[UR36][R4.64] ;  /* 0x0000002404027981 */ /* 0x000162000c1e1100 */
[----:B------:R-:W-:Y:S01]  /*7600*/  IMAD.MOV.U32 R3, RZ, RZ, RZ ;  /* 0x000000ffff037224 */ /* 0x000fe200078e00ff */
[----:B------:R-:W-:Y:S06]  /*7610*/  BRA `(.L_x_16040) ;  /* 0x0000000c00487947 */ /* 0x000fec0003800000 */
.L_x_16037:
        /* <DEDUP_REMOVED lines=8> */
.L_x_16042:
[----:B------:R-:W2:Y:S02]  /*76a0*/  LDG.E R2, desc[UR36][R4.64] ;  /* 0x0000002404027981 */ /* 0x000ea4000c1e1900 */
[----:B--2---:R-:W-:Y:S01]  /*76b0*/  SHF.R.S32.HI R3, RZ, 0x1f, R2 ;  /* 0x0000001fff037819 */ /* 0x004fe20000011402 */
[----:B------:R-:W-:Y:S06]  /*76c0*/  BRA `(.L_x_16040) ;  /* 0x0000000c001c7947 */ /* 0x000fec0003800000 */
.L_x_16041:
[----:B------:R-:W2:Y:S02]  /*76d0*/  LDG.E.S16 R2, desc[UR36][R4.64] ;  /* 0x0000002404027981 */ /* 0x000ea4000c1e1700 */
[----:B--2---:R-:W-:Y:S01]  /*76e0*/  SHF.R.S32.HI R3, RZ, 0x1f, R2 ;  /* 0x0000001fff037819 */ /* 0x004fe20000011402 */
[----:B------:R-:W-:Y:S06]  /*76f0*/  BRA `(.L_x_16040) ;  /* 0x0000000c00107947 */ /* 0x000fec0003800000 */
.L_x_16036:
        /* <DEDUP_REMOVED lines=9> */
.L_x_16044:
[----:B------:R-:W2:Y:S02]  /*7790*/  LDG.E.U16 R4, desc[UR36][R4.64] ;  /* 0x0000002404047981 */ /* 0x000ea4000c1e1500 */
[----:B--2---:R-:W-:-:S06]  /*77a0*/  HADD2.F32 R2, -RZ, R4.H0_H0 ;  /* 0x20000004ff027230 */ /* 0x004fcc0000004100 */
[----:B------:R-:W0:Y:S01]  /*77b0*/  F2I.S64.TRUNC R2, R2 ;  /* 0x0000000200027311 */ /* 0x000e22000020d900 */
[----:B------:R-:W-:Y:S05]  /*77c0*/  BRA `(.L_x_16040) ;  /* 0x0000000800dc7947 */ /* 0x000fea0003800000 */
.L_x_16043:
        /* <DEDUP_REMOVED lines=9> */
.L_x_16046:
[----:B------:R-:W2:Y:S02]  /*7860*/  LDG.E.U16 R4, desc[UR36][R4.64] ;  /* 0x0000002404047981 */ /* 0x000ea4000c1e1500 */
[----:B--2---:R-:W-:-:S06]  /*7870*/  HADD2.F32 R2, -RZ, R4.H0_H0 ;  /* 0x20000004ff027230 */ /* 0x004fcc0000004100 */
[----:B------:R-:W0:Y:S01]  /*7880*/  F2I.S64.TRUNC R2, R2 ;  /* 0x0000000200027311 */ /* 0x000e22000020d900 */
[----:B------:R-:W-:Y:S05]  /*7890*/  BRA `(.L_x_16040) ;  /* 0x0000000800a87947 */ /* 0x000fea0003800000 */
.L_x_16045:
[----:B------:R-:W2:Y:S02]  /*78a0*/  LDG.E.64 R2, desc[UR36][R4.64] ;  /* 0x0000002404027981 */ /* 0x000ea4000c1e1b00 */
[----:B--2---:R-:W0:Y:S01]  /*78b0*/  F2I.S64.F64.TRUNC R2, R2 ;  /* 0x0000000200027311 */ /* 0x004e22000030d900 */
[----:B------:R-:W-:Y:S05]  /*78c0*/  BRA `(.L_x_16040) ;  /* 0x00000008009c7947 */ /* 0x000fea0003800000 */
.L_x_16035:
        /* <DEDUP_REMOVED lines=13> */
.L_x_16049:
[----:B------:R-:W2:Y:S02]  /*79a0*/  LDG.E.64 R2, desc[UR36][R4.64] ;  /* 0x0000002404027981 */ /* 0x000ea4000c1e1b00 */
[----:B--2---:R-:W0:Y:S01]  /*79b0*/  F2I.S64.F64.TRUNC R2, R2 ;  /* 0x0000000200027311 */ /* 0x004e22000030d900 */
[----:B------:R-:W-:Y:S05]  /*79c0*/  BRA `(.L_x_16040) ;  /* 0x00000008005c7947 */ /* 0x000fea0003800000 */
.L_x_16048:
        /* <DEDUP_REMOVED lines=27> */
.L_x_16051:
        /* <DEDUP_REMOVED lines=14> */
.L_x_16050:
[----:B------:R-:W2:Y:S02]  /*7c60*/  LDG.E.U16 R2, desc[UR36][R4.64] ;  /* 0x0000002404027981 */ /* 0x000ea4000c1e1500 */
[----:B--2---:R-:W-:-:S06]  /*7c70*/  IMAD.U32 R2, R2, 0x10000, RZ ;  /* 0x0001000002027824 */ /* 0x004fcc00078e00ff */
[----:B------:R-:W0:Y:S01]  /*7c80*/  F2I.S64.TRUNC R2, R2 ;  /* 0x0000000200027311 */ /* 0x000e22000020d900 */
[----:B------:R-:W-:Y:S05]  /*7c90*/  BRA `(.L_x_16040) ;  /* 0x0000000400a87947 */ /* 0x000fea0003800000 */
.L_x_16047:
        /* <DEDUP_REMOVED lines=11> */
.L_x_16054:
        /* <DEDUP_REMOVED lines=21> */
.L_x_16058:
[----:B------:R-:W-:Y:S05]  /*7ea0*/  BSYNC B1 ;  /* 0x0000000000017941 */ /* 0x000fea0003800000 */
.L_x_16057:
[----:B------:R-:W-:Y:S01]  /*7eb0*/  IMAD.SHL.U32 R2, R2, 0x100000, RZ ;  /* 0x0010000002027824 */ /* 0x000fe200078e00ff */
[----:B------:R-:W-:-:S04]  /*7ec0*/  LEA R3, R0, 0x3b800000, 0x17 ;  /* 0x3b80000000037811 */ /* 0x000fc800078eb8ff */
[----:B------:R-:W-:-:S07]  /*7ed0*/  LOP3.LUT R2, R3, R2, R4, 0xfe, !PT ;  /* 0x0000000203027212 */ /* 0x000fce00078efe04 */
.L_x_16056:
[----:B------:R-:W-:Y:S05]  /*7ee0*/  BSYNC B0 ;  /* 0x0000000000007941 */ /* 0x000fea0003800000 */
.L_x_16055:
[----:B------:R-:W1:Y:S01]  /*7ef0*/  F2I.S64.TRUNC R2, R2 ;  /* 0x0000000200027311 */ /* 0x000e62000020d900 */
[----:B------:R-:W-:Y:S05]  /*7f00*/  BRA `(.L_x_16040) ;  /* 0x00000004000c7947 */ /* 0x000fea0003800000 */
.L_x_16053:
        /* <DEDUP_REMOVED lines=21> */
.L_x_16062:
[----:B------:R-:W-:Y:S05]  /*8060*/  BSYNC B1 ;  /* 0x0000000000017941 */ /* 0x000fea0003800000 */
.L_x_16061:
[----:B------:R-:W-:Y:S01]  /*8070*/  IMAD.SHL.U32 R2, R2, 0x200000, RZ ;  /* 0x0020000002027824 */ /* 0x000fe200078e00ff */
[----:B------:R-:W-:-:S04]  /*8080*/  LEA R3, R0, 0x37800000, 0x17 ;  /* 0x3780000000037811 */ /* 0x000fc800078eb8ff */
[----:B------:R-:W-:-:S07]  /*8090*/  LOP3.LUT R2, R3, R2, R4, 0xfe, !PT ;  /* 0x0000000203027212 */ /* 0x000fce00078efe04 */
.L_x_16060:
[----:B------:R-:W-:Y:S05]  /*80a0*/  BSYNC B0 ;  /* 0x0000000000007941 */ /* 0x000fea0003800000 */
.L_x_16059:
[----:B------:R-:W2:Y:S01]  /*80b0*/  F2I.S64.TRUNC R2, R2 ;  /* 0x0000000200027311 */ /* 0x000ea2000020d900 */
[----:B------:R-:W-:Y:S05]  /*80c0*/  BRA `(.L_x_16040) ;  /* 0x00000000009c7947 */ /* 0x000fea0003800000 */
.L_x_16052:
        /* <DEDUP_REMOVED lines=14> */
.L_x_16066:
[----:B------:R-:W-:Y:S05]  /*81b0*/  BSYNC B0 ;  /* 0x0000000000007941 */ /* 0x000fea0003800000 */
.L_x_16065:
[----:B------:R-:W4:Y:S01]  /*81c0*/  F2I.S64.TRUNC R2, R2 ;  /* 0x0000000200027311 */ /* 0x000f22000020d900 */
[----:B------:R-:W-:Y:S05]  /*81d0*/  BRA `(.L_x_16040) ;  /* 0x0000000000587947 */ /* 0x000fea0003800000 */
.L_x_16039:
        /* <DEDUP_REMOVED lines=16> */
.L_x_16067:
[----:B------:R-:W-:Y:S01]  /*82e0*/  CS2R R2, SRZ ;  /* 0x0000000000027805 */ /* 0x000fe2000001ff00 */
[----:B------:R-:W-:Y:S06]  /*82f0*/  BRA `(.L_x_16040) ;  /* 0x0000000000107947 */ /* 0x000fec0003800000 */
.L_x_16064:
[----:B------:R3:W5:Y:S01]  /*8300*/  LDG.E.64 R2, desc[UR36][R4.64] ;  /* 0x0000002404027981 */ /* 0x000762000c1e1b00 */
[----:B------:R-:W-:Y:S05]  /*8310*/  BRA `(.L_x_16040) ;  /* 0x0000000000087947 */ /* 0x000fea0003800000 */
.L_x_16063:
[----:B------:R0:W5:Y:S01]  /*8320*/  LDG.E R2, desc[UR36][R4.64] ;  /* 0x0000002404027981 */ /* 0x000162000c1e1900 */
[----:B------:R-:W-:-:S07]  /*8330*/  IMAD.MOV.U32 R3, RZ, RZ, RZ ;  /* 0x000000ffff037224 */ /* 0x000fce00078e00ff */
.L_x_16040:
        /* <DEDUP_REMOVED lines=19> */
.L_x_16071:
[----:B------:R3:W-:Y:S01]  /*8470*/  STG.E.U8 desc[UR36][R16.64], R4 ;  /* 0x0000000410007986 */ /* 0x0007e2000c101124 */
[----:B------:R-:W-:Y:S05]  /*8480*/  BRA `(.L_x_16073) ;  /* 0x0000000c00507947 */ /* 0x000fea0003800000 */
.L_x_16070:
        /* <DEDUP_REMOVED lines=8> */
.L_x_16075:
[----:B------:R2:W-:Y:S01]  /*8510*/  STG.E desc[UR36][R16.64], R4 ;  /* 0x0000000410007986 */ /* 0x0005e2000c101924 */
[----:B------:R-:W-:Y:S05]  /*8520*/  BRA `(.L_x_16073) ;  /* 0x0000000c00287947 */ /* 0x000fea0003800000 */
.L_x_16074:
[----:B------:R0:W-:Y:S01]  /*8530*/  STG.E.U16 desc[UR36][R16.64], R4 ;  /* 0x0000000410007986 */ /* 0x0001e2000c101524 */
[----:B------:R-:W-:Y:S05]  /*8540*/  BRA `(.L_x_16073) ;  /* 0x0000000c00207947 */ /* 0x000fea0003800000 */
.L_x_16069:
        /* <DEDUP_REMOVED lines=9> */
.L_x_16077:
[----:B------:R-:W0:Y:S02]  /*85e0*/  I2F.S64 R0, R2 ;  /* 0x0000000200007312 */ /* 0x000e240000301400 */
[----:B0-----:R-:W-:-:S05]  /*85f0*/  F2FP.F16.F32.PACK_AB R0, RZ, R0 ;  /* 0x00000000ff00723e */ /* 0x001fca00000000ff */
[----:B------:R0:W-:Y:S01]  /*8600*/  STG.E.U16 desc[UR36][R16.64], R0 ;  /* 0x0000000010007986 */ /* 0x0001e2000c101524 */
[----:B------:R-:W-:Y:S05]  /*8610*/  BRA `(.L_x_16073) ;  /* 0x0000000800ec7947 */ /* 0x000fea0003800000 */
.L_x_16076:
        /* <DEDUP_REMOVED lines=10> */
.L_x_16079:
[----:B------:R-:W0:Y:S02]  /*86c0*/  I2F.S64 R2, R2 ;  /* 0x0000000200027312 */ /* 0x000e240000301400 */
[----:B0-----:R-:W-:-:S04]  /*86d0*/  F2FP.F16.F32.PACK_AB R3, RZ, R2 ;  /* 0x00000002ff03723e */ /* 0x001fc800000000ff */
[----:B------:R-:W-:-:S05]  /*86e0*/  PRMT R3, R3, 0x5410, RZ ;  /* 0x0000541003037816 */ /* 0x000fca00000000ff */
[----:B------:R0:W-:Y:S01]  /*86f0*/  STG.E desc[UR36][R16.64], R3 ;  /* 0x0000000310007986 */ /* 0x0001e2000c101924 */
[----:B------:R-:W-:Y:S05]  /*8700*/  BRA `(.L_x_16073) ;  /* 0x0000000800b07947 */ /* 0x000fea0003800000 */
.L_x_16078:
[----:B------:R-:W0:Y:S02]  /*8710*/  I2F.F64.S64 R2, R2 ;  /* 0x0000000200027312 */ /* 0x000e240000301c00 */
[----:B0-----:R0:W-:Y:S01]  /*8720*/  STG.E.64 desc[UR36][R16.64], R2 ;  /* 0x0000000210007986 */ /* 0x0011e2000c101b24 */
[----:B------:R-:W-:Y:S05]  /*8730*/  BRA `(.L_x_16073) ;  /* 0x0000000800a47947 */ /* 0x000fea0003800000 */
.L_x_16068:
        /* <DEDUP_REMOVED lines=13> */
.L_x_16082:
[----:B------:R-:W0:Y:S01]  /*8810*/  I2F.F64.S64 R4, R2 ;  /* 0x0000000200047312 */ /* 0x000e220000301c00 */
[----:B------:R-:W-:-:S05]  /*8820*/  CS2R R6, SRZ ;  /* 0x0000000000067805 */ /* 0x000fca000001ff00 */
[----:B0-----:R0:W-:Y:S01]  /*8830*/  STG.E.128 desc[UR36][R16.64], R4 ;  /* 0x0000000410007986 */ /* 0x0011e2000c101d24 */
[----:B------:R-:W-:Y:S05]  /*8840*/  BRA `(.L_x_16073) ;  /* 0x0000000800607947 */ /* 0x000fea0003800000 */
.L_x_16081:
        /* <DEDUP_REMOVED lines=21> */
.L_x_16086:
[----:B------:R-:W-:Y:S05]  /*89a0*/  BSYNC B0 ;  /* 0x0000000000007941 */ /* 0x000fea0003800000 */
.L_x_16085:
[----:B------:R-:W-:-:S05]  /*89b0*/  LOP3.LUT R5, R0, R5, RZ, 0xfc, !PT ;  /* 0x0000000500057212 */ /* 0x000fca00078efcff */
[----:B------:R0:W-:Y:S01]  /*89c0*/  STG.E.U8 desc[UR36][R16.64], R5 ;  /* 0x0000000510007986 */ /* 0x0001e2000c101124 */
[----:B------:R-:W-:Y:S05]  /*89d0*/  BRA `(.L_x_16073) ;  /* 0x0000000400fc7947 */ /* 0x000fea0003800000 */
.L_x_16084:
        /* <DEDUP_REMOVED lines=13> */
.L_x_16088:
[----:B------:R-:W-:Y:S01]  /*8ab0*/  IMAD.MOV.U32 R0, RZ, RZ, 0x7f ;  /* 0x0000007fff007424 */ /* 0x000fe200078e00ff */
[----:B------:R-:W-:-:S04]  /*8ac0*/  ISETP.GT.U32.AND P0, PT, R4, 0x7f800000, PT ;  /* 0x7f8000000400780c */ /* 0x000fc80003f04070 */
[----:B------:R-:W-:-:S09]  /*8ad0*/  SEL R0, R0, 0x7c, P0 ;  /* 0x0000007c00007807 */ /* 0x000fd20000000000 */
.L_x_16089:
[----:B------:R-:W-:Y:S05]  /*8ae0*/  BSYNC B0 ;  /* 0x0000000000007941 */ /* 0x000fea0003800000 */
.L_x_16087:
[----:B------:R-:W-:-:S04]  /*8af0*/  LOP3.LUT R2, R3, 0x80000000, RZ, 0xc0, !PT ;  /* 0x8000000003027812 */ /* 0x000fc800078ec0ff */
[----:B------:R-:W-:-:S04]  /*8b00*/  SHF.R.U32.HI R3, RZ, 0x18, R2 ;  /* 0x00000018ff037819 */ /* 0x000fc80000011602 */
[----:B------:R-:W-:-:S05]  /*8b10*/  LOP3.LUT R3, R0, R3, RZ, 0xfc, !PT ;  /* 0x0000000300037212 */ /* 0x000fca00078efcff */
[----:B------:R0:W-:Y:S01]  /*8b20*/  STG.E.U8 desc[UR36][R16.64], R3 ;  /* 0x0000000310007986 */ /* 0x0001e2000c101124 */
[----:B------:R-:W-:Y:S05]  /*8b30*/  BRA `(.L_x_16073) ;  /* 0x0000000400a47947 */ /* 0x000fea0003800000 */
.L_x_16083:
[----:B------:R-:W0:Y:S02]  /*8b40*/  I2F.S64 R0, R2 ;  /* 0x0000000200007312 */ /* 0x000e240000301400 */
[----:B0-----:R-:W-:-:S05]  /*8b50*/  F2FP.BF16.F32.PACK_AB R0, RZ, R0 ;  /* 0x00000000ff00723e */ /* 0x001fca00000010ff */
[----:B------:R0:W-:Y:S01]  /*8b60*/  STG.E.U16 desc[UR36][R16.64], R0 ;  /* 0x0000000010007986 */ /* 0x0001e2000c101524 */
[----:B------:R-:W-:Y:S05]  /*8b70*/  BRA `(.L_x_16073) ;  /* 0x0000000400947947 */ /* 0x000fea0003800000 */
.L_x_16080:
        /* <DEDUP_REMOVED lines=10> */
.L_x_16092:
        /* <DEDUP_REMOVED lines=17> */
.L_x_16095:
[----:B------:R-:W-:-:S04]  /*8d30*/  LOP3.LUT R2, R3, 0x80000000, RZ, 0xc0, !PT ;  /* 0x8000000003027812 */ /* 0x000fc800078ec0ff */
[----:B------:R-:W-:-:S04]  /*8d40*/  SHF.R.U32.HI R3, RZ, 0x18, R2 ;  /* 0x00000018ff037819 */ /* 0x000fc80000011602 */
[----:B------:R-:W-:-:S04]  /*8d50*/  LOP3.LUT R0, R0, R3, RZ, 0xfc, !PT ;  /* 0x0000000300007212 */ /* 0x000fc800078efcff */
[----:B------:R-:W-:-:S07]  /*8d60*/  PRMT R8, R0, 0x7610, R8 ;  /* 0x0000761000087816 */ /* 0x000fce0000000008 */
.L_x_16094:
[----:B------:R-:W-:Y:S05]  /*8d70*/  BSYNC B0 ;  /* 0x0000000000007941 */ /* 0x000fea0003800000 */
.L_x_16093:
[----:B------:R0:W-:Y:S01]  /*8d80*/  STG.E.U8 desc[UR36][R16.64], R8 ;  /* 0x0000000810007986 */ /* 0x0001e2000c101124 */
[----:B------:R-:W-:Y:S05]  /*8d90*/  BRA `(.L_x_16073) ;  /* 0x00000004000c7947 */ /* 0x000fea0003800000 */
.L_x_16091:
        /* <DEDUP_REMOVED lines=17> */
.L_x_16098:
[----:B------:R-:W-:-:S04]  /*8eb0*/  LOP3.LUT R2, R3, 0x80000000, RZ, 0xc0, !PT ;  /* 0x8000000003027812 */ /* 0x000fc800078ec0ff */
[----:B------:R-:W-:-:S04]  /*8ec0*/  SHF.R.U32.HI R3, RZ, 0x18, R2 ;  /* 0x00000018ff037819 */ /* 0x000fc80000011602 */
[----:B------:R-:W-:-:S04]  /*8ed0*/  LOP3.LUT R0, R0, R3, RZ, 0xfc, !PT ;  /* 0x0000000300007212 */ /* 0x000fc800078efcff */
[----:B------:R-:W-:-:S07]  /*8ee0*/  PRMT R8, R0, 0x7610, R8 ;  /* 0x0000761000087816 */ /* 0x000fce0000000008 */
.L_x_16097:
[----:B------:R-:W-:Y:S05]  /*8ef0*/  BSYNC B0 ;  /* 0x0000000000007941 */ /* 0x000fea0003800000 */
.L_x_16096:
[----:B------:R0:W-:Y:S01]  /*8f00*/  STG.E.U8 desc[UR36][R16.64], R8 ;  /* 0x0000000810007986 */ /* 0x0001e2000c101124 */
[----:B------:R-:W-:Y:S05]  /*8f10*/  BRA `(.L_x_16073) ;  /* 0x0000000000ac7947 */ /* 0x000fea0003800000 */
.L_x_16090:
        /* <DEDUP_REMOVED lines=23> */
.L_x_16072:
        /* <DEDUP_REMOVED lines=16> */
.L_x_16101:
[----:B------:R-:W-:Y:S05]  /*9190*/  BRA `(.L_x_16073) ;  /* 0x00000000000c7947 */ /* 0x000fea0003800000 */
.L_x_16100:
[----:B------:R0:W-:Y:S01]  /*91a0*/  STG.E.64 desc[UR36][R16.64], R2 ;  /* 0x0000000210007986 */ /* 0x0001e2000c101b24 */
[----:B------:R-:W-:Y:S05]  /*91b0*/  BRA `(.L_x_16073) ;  /* 0x0000000000047947 */ /* 0x000fea0003800000 */
.L_x_16099:
[----:B------:R0:W-:Y:S02]  /*91c0*/  STG.E desc[UR36][R16.64], R4 ;  /* 0x0000000410007986 */ /* 0x0001e4000c101924 */
.L_x_16073:
[----:B------:R-:W-:-:S07]  /*91d0*/  VIADD R19, R19, 0x80 ;  /* 0x0000008013137836 */ /* 0x000fce0000000000 */
.L_x_16033:
[----:B------:R-:W-:Y:S05]  /*91e0*/  BSYNC B6 ;  /* 0x0000000000067941 */ /* 0x000fea0003800000 */
.L_x_16032:
        /* <DEDUP_REMOVED lines=306> */
.L_x_16102:
        /* <DEDUP_REMOVED lines=21> */
.L_x_16106:
[----:B------:R1:W5:Y:S01]  /*a660*/  LDG.E.U8 R2, desc[UR36][R4.64] ;  /* 0x0000002404027981 */ /* 0x000362000c1e1100 */
[----:B------:R-:W-:Y:S01]  /*a670*/  IMAD.MOV.U32 R3, RZ, RZ, RZ ;  /* 0x000000ffff037224 */ /* 0x000fe200078e00ff */
[----:B------:R-:W-:Y:S06]  /*a680*/  BRA `(.L_x_16108) ;  /* 0x0000000c00487947 */ /* 0x000fec0003800000 */
.L_x_16105:
        /* <DEDUP_REMOVED lines=8> */
.L_x_16110:
[----:B------:R-:W2:Y:S02]  /*a710*/  LDG.E R2, desc[UR36][R4.64] ;  /* 0x0000002404027981 */ /* 0x000ea4000c1e1900 */
[----:B--2---:R-:W-:Y:S01]  /*a720*/  SHF.R.S32.HI R3, RZ, 0x1f, R2 ;  /* 0x0000001fff037819 */ /* 0x004fe20000011402 */
[----:B------:R-:W-:Y:S06]  /*a730*/  BRA `(.L_x_16108) ;  /* 0x0000000c001c7947 */ /* 0x000fec0003800000 */
.L_x_16109:
[----:B------:R-:W2:Y:S02]  /*a740*/  LDG.E.S16 R2, desc[UR36][R4.64] ;  /* 0x0000002404027981 */ /* 0x000ea4000c1e1700 */
[----:B--2---:R-:W-:Y:S01]  /*a750*/  SHF.R.S32.HI R3, RZ, 0x1f, R2 ;  /* 0x0000001fff037819 */ /* 0x004fe20000011402 */
[----:B------:R-:W-:Y:S06]  /*a760*/  BRA `(.L_x_16108) ;  /* 0x0000000c00107947 */ /* 0x000fec0003800000 */
.L_x_16104:
        /* <DEDUP_REMOVED lines=9> */
.L_x_16112:
[----:B------:R-:W2:Y:S02]  /*a800*/  LDG.E.U16 R4, desc[UR36][R4.64] ;  /* 0x0000002404047981 */ /* 0x000ea4000c1e1500 */
[----:B--2---:R-:W-:-:S06]  /*a810*/  HADD2.F32 R2, -RZ, R4.H0_H0 ;  /* 0x20000004ff027230 */ /* 0x004fcc0000004100 */
[----:B------:R-:W0:Y:S01]  /*a820*/  F2I.S64.TRUNC R2, R2 ;  /* 0x0000000200027311 */ /* 0x000e22000020d900 */
[----:B------:R-:W-:Y:S05]  /*a830*/  BRA `(.L_x_16108) ;  /* 0x0000000800dc7947 */ /* 0x000fea0003800000 */
.L_x_16111:
        /* <DEDUP_REMOVED lines=9> */
.L_x_16114:
[----:B------:R-:W2:Y:S02]  /*a8d0*/  LDG.E.U16 R4, desc[UR36][R4.64] ;  /* 0x0000002404047981 */ /* 0x000ea4000c1e1500 */
[----:B--2---:R-:W-:-:S06]  /*a8e0*/  HADD2.F32 R2, -RZ, R4.H0_H0 ;  /* 0x20000004ff027230 */ /* 0x004fcc0000004100 */
[----:B------:R-:W4:Y:S01]  /*a8f0*/  F2I.S64.TRUNC R2, R2 ;  /* 0x0000000200027311 */ /* 0x000f22000020d900 */
[----:B------:R-:W-:Y:S05]  /*a900*/  BRA `(.L_x_16108) ;  /* 0x0000000800a87947 */ /* 0x000fea0003800000 */
.L_x_16113:
[----:B------:R-:W2:Y:S02]  /*a910*/  LDG.E.64 R2, desc[UR36][R4.64] ;  /* 0x0000002404027981 */ /* 0x000ea4000c1e1b00 */
[----:B--2---:R-:W2:Y:S01]  /*a920*/  F2I.S64.F64.TRUNC R2, R2 ;  /* 0x0000000200027311 */ /* 0x004ea2000030d900 */
[----:B------:R-:W-:Y:S05]  /*a930*/  BRA `(.L_x_16108) ;  /* 0x00000008009c7947 */ /* 0x000fea0003800000 */
.L_x_16103:
        /* <DEDUP_REMOVED lines=13> */
.L_x_16117:
[----:B------:R-:W2:Y:S02]  /*aa10*/  LDG.E.64 R2, desc[UR36][R4.64] ;  /* 0x0000002404027981 */ /* 0x000ea4000c1e1b00 */
[----:B--2---:R-:W0:Y:S01]  /*aa20*/  F2I.S64.F64.TRUNC R2, R2 ;  /* 0x0000000200027311 */ /* 0x004e22000030d900 */
[----:B------:R-:W-:Y:S05]  /*aa30*/  BRA `(.L_x_16108) ;  /* 0x00000008005c7947 */ /* 0x000fea0003800000 */
.L_x_16116:
        /* <DEDUP_REMOVED lines=27> */
.L_x_16119:
        /* <DEDUP_REMOVED lines=14> */
.L_x_16118:
[----:B------:R-:W2:Y:S02]  /*acd0*/  LDG.E.U16 R2, desc[UR36][R4.64] ;  /* 0x0000002404027981 */ /* 0x000ea4000c1e1500 */
[----:B--2---:R-:W-:-:S06]  /*ace0*/  IMAD.U32 R2, R2, 0x10000, RZ ;  /* 0x0001000002027824 */ /* 0x004fcc00078e00ff */
[----:B------:R-:W0:Y:S01]  /*acf0*/  F2I.S64.TRUNC R2, R2 ;  /* 0x0000000200027311 */ /* 0x000e22000020d900 */
[----:B------:R-:W-:Y:S05]  /*ad00*/  BRA `(.L_x_16108) ;  /* 0x0000000400a87947 */ /* 0x000fea0003800000 */
.L_x_16115:
        /* <DEDUP_REMOVED lines=11> */
.L_x_16122:
        /* <DEDUP_REMOVED lines=21> */
.L_x_16126:
[----:B------:R-:W-:Y:S05]  /*af10*/  BSYNC B1 ;  /* 0x0000000000017941 */ /* 0x000fea0003800000 */
.L_x_16125:
[----:B------:R-:W-:Y:S01]  /*af20*/  IMAD.SHL.U32 R2, R2, 0x100000, RZ ;  /* 0x0010000002027824 */ /* 0x000fe200078e00ff */
[----:B------:R-:W-:-:S04]  /*af30*/  LEA R3, R0, 0x3b800000, 0x17 ;  /* 0x3b80000000037811 */ /* 0x000fc800078eb8ff */
[----:B------:R-:W-:-:S07]  /*af40*/  LOP3.LUT R2, R3, R2, R4, 0xfe, !PT ;  /* 0x0000000203027212 */ /* 0x000fce00078efe04 */
.L_x_16124:
[----:B------:R-:W-:Y:S05]  /*af50*/  BSYNC B0 ;  /* 0x0000000000007941 */ /* 0x000fea0003800000 */
.L_x_16123:
[----:B------:R-:W0:Y:S01]  /*af60*/  F2I.S64.TRUNC R2, R2 ;  /* 0x0000000200027311 */ /* 0x000e22000020d900 */
[----:B------:R-:W-:Y:S05]  /*af70*/  BRA `(.L_x_16108) ;  /* 0x00000004000c7947 */ /* 0x000fea0003800000 */
.L_x_16121:
        /* <DEDUP_REMOVED lines=21> */
.L_x_16130:
[----:B------:R-:W-:Y:S05]  /*b0d0*/  BSYNC B1 ;  /* 0x0000000000017941 */ /* 0x000fea0003800000 */
.L_x_16129:
[----:B------:R-:W-:Y:S01]  /*b0e0*/  IMAD.SHL.U32 R2, R2, 0x200000, RZ ;  /* 0x0020000002027824 */ /* 0x000fe200078e00ff */
[----:B------:R-:W-:-:S04]  /*b0f0*/  LEA R3, R0, 0x37800000, 0x17 ;  /* 0x3780000000037811 */ /* 0x000fc800078eb8ff */
[----:B------:R-:W-:-:S07]  /*b100*/  LOP3.LUT R2, R3, R2, R4, 0xfe, !PT ;  /* 0x0000000203027212 */ /* 0x000fce00078efe04 */
.L_x_16128:
[----:B------:R-:W-:Y:S05]  /*b110*/  BSYNC B0 ;  /* 0x0000000000007941 */ /* 0x000fea0003800000 */
.L_x_16127:
[----:B------:R-:W0:Y:S01]  /*b120*/  F2I.S64.TRUNC R2, R2 ;  /* 0x0000000200027311 */ /* 0x000e22000020d900 */
[----:B------:R-:W-:Y:S05]  /*b130*/  BRA `(.L_x_16108) ;  /* 0x00000000009c7947 */ /* 0x000fea0003800000 */
.L_x_16120:
        /* <DEDUP_REMOVED lines=14> */
.L_x_16134:
[----:B------:R-:W-:Y:S05]  /*b220*/  BSYNC B0 ;  /* 0x0000000000007941 */ /* 0x000fea0003800000 */
.L_x_16133:
[----:B------:R-:W0:Y:S01]  /*b230*/  F2I.S64.TRUNC R2, R2 ;  /* 0x0000000200027311 */ /* 0x000e22000020d900 */
[----:B------:R-:W-:Y:S05]  /*b240*/  BRA `(.L_x_16108) ;  /* 0x0000000000587947 */ /* 0x000fea0003800000 */
.L_x_16107:
        /* <DEDUP_REMOVED lines=16> */
.L_x_16135:
[----:B------:R-:W-:Y:S01]  /*b350*/  CS2R R2, SRZ ;  /* 0x0000000000027805 */ /* 0x000fe2000001ff00 */
[----:B------:R-:W-:Y:S06]  /*b360*/  BRA `(.L_x_16108) ;  /* 0x0000000000107947 */ /* 0x000fec0003800000 */
.L_x_16132:
[----:B------:R0:W5:Y:S01]  /*b370*/  LDG.E.64 R2, desc[UR36][R4.64] ;  /* 0x0000002404027981 */ /* 0x000162000c1e1b00 */
[----:B------:R-:W-:Y:S05]  /*b380*/  BRA `(.L_x_16108) ;  /* 0x0000000000087947 */ /* 0x000fea0003800000 */
.L_x_16131:
[----:B------:R0:W5:Y:S01]  /*b390*/  LDG.E R2, desc[UR36][R4.64] ;  /* 0x0000002404027981 */ /* 0x000162000c1e1900 */
[----:B------:R-:W-:-:S07]  /*b3a0*/  IMAD.MOV.U32 R3, RZ, RZ, RZ ;  /* 0x000000ffff037224 */ /* 0x000fce00078e00ff */
.L_x_16108:
[----:B------:R-:W1:Y:S01]  /*b3b0*/  LDC.U8 R6, c[0x0][0x428] ;  /* 0x00010a00ff067b82 */ /* 0x000e620000000000 */
[-C--:B0-2345:R-:W-:Y:S02]  /*b3c0*/  IMAD R7, R3, R2.reuse, RZ ;  /* 0x0000000203077224 */ /* 0x0bdfe400078e02ff */
[----:B-1----:R-:W-:-:S04]  /*b3d0*/  IMAD.WIDE.U32 R4, R2, R2, RZ ;  /* 0x0000000202047225 */ /* 0x002fc800078e00ff */
        /* <DEDUP_REMOVED lines=16> */
.L_x_16139:
[----:B------:R-:W-:Y:S01]  /*b4e0*/  STG.E.U8 desc[UR36][R16.64], R4 ;  /* 0x0000000410007986 */ /* 0x000fe2000c101124 */
[----:B------:R-:W-:Y:S05]  /*b4f0*/  EXIT ;  /* 0x000000000000794d */ /* 0x000fea0003800000 */
.L_x_16138:
        /* <DEDUP_REMOVED lines=8> */
.L_x_16142:
[----:B------:R-:W-:Y:S01]  /*b580*/  STG.E desc[UR36][R16.64], R4 ;  /* 0x0000000410007986 */ /* 0x000fe2000c101924 */
[----:B------:R-:W-:Y:S05]  /*b590*/  EXIT ;  /* 0x000000000000794d */ /* 0x000fea0003800000 */
.L_x_16141:
[----:B------:R-:W-:Y:S01]  /*b5a0*/  STG.E.U16 desc[UR36][R16.64], R4 ;  /* 0x0000000410007986 */ /* 0x000fe2000c101524 */
[----:B------:R-:W-:Y:S05]  /*b5b0*/  EXIT ;  /* 0x000000000000794d */ /* 0x000fea0003800000 */
.L_x_16137:
        /* <DEDUP_REMOVED lines=9> */
.L_x_16144:
[----:B------:R-:W0:Y:S02]  /*b650*/  I2F.S64 R0, R2 ;  /* 0x0000000200007312 */ /* 0x000e240000301400 */
[----:B0-----:R-:W-:-:S05]  /*b660*/  F2FP.F16.F32.PACK_AB R0, RZ, R0 ;  /* 0x00000000ff00723e */ /* 0x001fca00000000ff */
[----:B------:R-:W-:Y:S01]  /*b670*/  STG.E.U16 desc[UR36][R16.64], R0 ;  /* 0x0000000010007986 */ /* 0x000fe2000c101524 */
[----:B------:R-:W-:Y:S05]  /*b680*/  EXIT ;  /* 0x000000000000794d */ /* 0x000fea0003800000 */
.L_x_16143:
        /* <DEDUP_REMOVED lines=10> */
.L_x_16146:
[----:B------:R-:W0:Y:S02]  /*b730*/  I2F.S64 R2, R2 ;  /* 0x0000000200027312 */ /* 0x000e240000301400 */
[----:B0-----:R-:W-:-:S04]  /*b740*/  F2FP.F16.F32.PACK_AB R3, RZ, R2 ;  /* 0x00000002ff03723e */ /* 0x001fc800000000ff */
[----:B------:R-:W-:-:S05]  /*b750*/  PRMT R3, R3, 0x5410, RZ ;  /* 0x0000541003037816 */ /* 0x000fca00000000ff */
[----:B------:R-:W-:Y:S01]  /*b760*/  STG.E desc[UR36][R16.64], R3 ;  /* 0x0000000310007986 */ /* 0x000fe2000c101924 */
[----:B------:R-:W-:Y:S05]  /*b770*/  EXIT ;  /* 0x000000000000794d */ /* 0x000fea0003800000 */
.L_x_16145:
[----:B------:R-:W0:Y:S02]  /*b780*/  I2F.F64.S64 R2, R2 ;  /* 0x0000000200027312 */ /* 0x000e240000301c00 */
[----:B0-----:R-:W-:Y:S01]  /*b790*/  STG.E.64 desc[UR36][R16.64], R2 ;  /* 0x0000000210007986 */ /* 0x001fe2000c101b24 */
[----:B------:R-:W-:Y:S05]  /*b7a0*/  EXIT ;  /* 0x000000000000794d */ /* 0x000fea0003800000 */
.L_x_16136:
        /* <DEDUP_REMOVED lines=13> */
.L_x_16149:
[----:B------:R-:W0:Y:S01]  /*b880*/  I2F.F64.S64 R4, R2 ;  /* 0x0000000200047312 */ /* 0x000e220000301c00 */
[----:B------:R-:W-:-:S05]  /*b890*/  CS2R R6, SRZ ;  /* 0x0000000000067805 */ /* 0x000fca000001ff00 */
[----:B0-----:R-:W-:Y:S01]  /*b8a0*/  STG.E.128 desc[UR36][R16.64], R4 ;  /* 0x0000000410007986 */ /* 0x001fe2000c101d24 */
[----:B------:R-:W-:Y:S05]  /*b8b0*/  EXIT ;  /* 0x000000000000794d */ /* 0x000fea0003800000 */
.L_x_16148:
        /* <DEDUP_REMOVED lines=21> */
.L_x_16153:
[----:B------:R-:W-:Y:S05]  /*ba10*/  BSYNC B0 ;  /* 0x0000000000007941 */ /* 0x000fea0003800000 */
.L_x_16152:
[----:B------:R-:W-:-:S05]  /*ba20*/  LOP3.LUT R5, R0, R5, RZ, 0xfc, !PT ;  /* 0x0000000500057212 */ /* 0x000fca00078efcff */
[----:B------:R-:W-:Y:S01]  /*ba30*/  STG.E.U8 desc[UR36][R16.64], R5 ;  /* 0x0000000510007986 */ /* 0x000fe2000c101124 */
[----:B------:R-:W-:Y:S05]  /*ba40*/  EXIT ;  /* 0x000000000000794d */ /* 0x000fea0003800000 */
.L_x_16151:
        /* <DEDUP_REMOVED lines=13> */
.L_x_16155:
[----:B------:R-:W-:Y:S01]  /*bb20*/  IMAD.MOV.U32 R0, RZ, RZ, 0x7f ;  /* 0x0000007fff007424 */ /* 0x000fe200078e00ff */
[----:B------:R-:W-:-:S04]  /*bb30*/  ISETP.GT.U32.AND P0, PT, R4, 0x7f800000, PT ;  /* 0x7f8000000400780c */ /* 0x000fc80003f04070 */
[----:B------:R-:W-:-:S09]  /*bb40*/  SEL R0, R0, 0x7c, P0 ;  /* 0x0000007c00007807 */ /* 0x000fd20000000000 */
.L_x_16156:
[----:B------:R-:W-:Y:S05]  /*bb50*/  BSYNC B0 ;  /* 0x0000000000007941 */ /* 0x000fea0003800000 */
.L_x_16154:
[----:B------:R-:W-:-:S04]  /*bb60*/  LOP3.LUT R2, R3, 0x80000000, RZ, 0xc0, !PT ;  /* 0x8000000003027812 */ /* 0x000fc800078ec0ff */
[----:B------:R-:W-:-:S04]  /*bb70*/  SHF.R.U32.HI R3, RZ, 0x18, R2 ;  /* 0x00000018ff037819 */ /* 0x000fc80000011602 */
[----:B------:R-:W-:-:S05]  /*bb80*/  LOP3.LUT R3, R0, R3, RZ, 0xfc, !PT ;  /* 0x0000000300037212 */ /* 0x000fca00078efcff */
[----:B------:R-:W-:Y:S01]  /*bb90*/  STG.E.U8 desc[UR36][R16.64], R3 ;  /* 0x0000000310007986 */ /* 0x000fe2000c101124 */
[----:B------:R-:W-:Y:S05]  /*bba0*/  EXIT ;  /* 0x000000000000794d */ /* 0x000fea0003800000 */
.L_x_16150:
[----:B------:R-:W0:Y:S02]  /*bbb0*/  I2F.S64 R0, R2 ;  /* 0x0000000200007312 */ /* 0x000e240000301400 */
[----:B0-----:R-:W-:-:S05]  /*bbc0*/  F2FP.BF16.F32.PACK_AB R0, RZ, R0 ;  /* 0x00000000ff00723e */ /* 0x001fca00000010ff */
[----:B------:R-:W-:Y:S01]  /*bbd0*/  STG.E.U16 desc[UR36][R16.64], R0 ;  /* 0x0000000010007986 */ /* 0x000fe2000c101524 */
[----:B------:R-:W-:Y:S05]  /*bbe0*/  EXIT ;  /* 0x000000000000794d */ /* 0x000fea0003800000 */
.L_x_16147:
        /* <DEDUP_REMOVED lines=10> */
.L_x_16159:
        /* <DEDUP_REMOVED lines=17> */
.L_x_16162:
[----:B------:R-:W-:-:S04]  /*bda0*/  LOP3.LUT R2, R3, 0x80000000, RZ, 0xc0, !PT ;  /* 0x8000000003027812 */ /* 0x000fc800078ec0ff */
[----:B------:R-:W-:-:S04]  /*bdb0*/  SHF.R.U32.HI R3, RZ, 0x18, R2 ;  /* 0x00000018ff037819 */ /* 0x000fc80000011602 */
[----:B------:R-:W-:-:S04]  /*bdc0*/  LOP3.LUT R0, R0, R3, RZ, 0xfc, !PT ;  /* 0x0000000300007212 */ /* 0x000fc800078efcff */
[----:B------:R-:W-:-:S07]  /*bdd0*/  PRMT R8, R0, 0x7610, R8 ;  /* 0x0000761000087816 */ /* 0x000fce0000000008 */
.L_x_16161:
[----:B------:R-:W-:Y:S05]  /*bde0*/  BSYNC B0 ;  /* 0x0000000000007941 */ /* 0x000fea0003800000 */
.L_x_16160:
[----:B------:R-:W-:Y:S01]  /*bdf0*/  STG.E.U8 desc[UR36][R16.64], R8 ;  /* 0x0000000810007986 */ /* 0x000fe2000c101124 */
[----:B------:R-:W-:Y:S05]  /*be00*/  EXIT ;  /* 0x000000000000794d */ /* 0x000fea0003800000 */
.L_x_16158:
        /* <DEDUP_REMOVED lines=17> */
.L_x_16165:
[----:B------:R-:W-:-:S04]  /*bf20*/  LOP3.LUT R2, R3, 0x80000000, RZ, 0xc0, !PT ;  /* 0x8000000003027812 */ /* 0x000fc800078ec0ff */
[----:B------:R-:W-:-:S04]  /*bf30*/  SHF.R.U32.HI R3, RZ, 0x18, R2 ;  /* 0x00000018ff037819 */ /* 0x000fc80000011602 */
[----:B------:R-:W-:-:S04]  /*bf40*/  LOP3.LUT R0, R0, R3, RZ, 0xfc, !PT ;  /* 0x0000000300007212 */ /* 0x000fc800078efcff */
[----:B------:R-:W-:-:S07]  /*bf50*/  PRMT R8, R0, 0x7610, R8 ;  /* 0x0000761000087816 */ /* 0x000fce0000000008 */
.L_x_16164:
[----:B------:R-:W-:Y:S05]  /*bf60*/  BSYNC B0 ;  /* 0x0000000000007941 */ /* 0x000fea0003800000 */
.L_x_16163:
[----:B------:R-:W-:Y:S01]  /*bf70*/  STG.E.U8 desc[UR36][R16.64], R8 ;  /* 0x0000000810007986 */ /* 0x000fe2000c101124 */
[----:B------:R-:W-:Y:S05]  /*bf80*/  EXIT ;  /* 0x000000000000794d */ /* 0x000fea0003800000 */
.L_x_16157:
        /* <DEDUP_REMOVED lines=23> */
.L_x_16140:
        /* <DEDUP_REMOVED lines=16> */
.L_x_16168:
[----:B------:R-:W-:Y:S05]  /*c200*/  EXIT ;  /* 0x000000000000794d */ /* 0x000fea0003800000 */
.L_x_16167:
[----:B------:R-:W-:Y:S01]  /*c210*/  STG.E.64 desc[UR36][R16.64], R2 ;  /* 0x0000000210007986 */ /* 0x000fe2000c101b24 */
[----:B------:R-:W-:Y:S05]  /*c220*/  EXIT ;  /* 0x000000000000794d */ /* 0x000fea0003800000 */
.L_x_16166:
[----:B------:R-:W-:Y:S01]  /*c230*/  STG.E desc[UR36][R16.64], R4 ;  /* 0x0000000410007986 */ /* 0x000fe2000c101924 */
[----:B------:R-:W-:Y:S05]  /*c240*/  EXIT ;  /* 0x000000000000794d */ /* 0x000fea0003800000 */
.L_x_16169:
        /* <DEDUP_REMOVED lines=11> */
.L_x_71729:


//--------------------- .text._ZN2at6native27unrolled_elementwise_kernelIZNS0_50_GLOBAL__N__2680c7bb_12_PowKernel_cu_7dd49032_316829pow_tensor_scalar_kernel_implIllEEvRNS_18TensorIteratorBaseET0_EUllE_St5arrayIPcLm2EELi4E23TrivialOffsetCalculatorILi1EjESC_NS0_6memory12LoadWithCastILi1EEENSD_13StoreWithCastILi1EEEEEviT_S6_T2_T3_T4_T5_ --------------------------
	.section	.text._ZN2at6native27unrolled_elementwise_kernelIZNS0_50_GLOBAL__N__2680c7bb_12_PowKernel_cu_7dd49032_316829pow_tensor_scalar_kernel_implIllEEvRNS_18TensorIteratorBaseET0_EUllE_St5arrayIPcLm2EELi4E23TrivialOffsetCalculatorILi1EjESC_NS0_6memory12LoadWithCastILi1EEENSD_13StoreWithCastILi1EEEEEviT_S6_T2_T3_T4_T5_,"ax",@progbits
	.align	128
        .global         _ZN2at6native27unrolled_elementwise_kernelIZNS0_50_GLOBAL__N__2680c7bb_12_PowKernel_cu_7dd49032_316829pow_tensor_scalar_kernel_implIllEEvRNS_18TensorIteratorBaseET0_EUllE_St5arrayIPcLm2EELi4E23TrivialOffsetCalculatorILi1EjESC_NS0_6memory12LoadWithCastILi1EEENSD_13StoreWithCastILi1EEEEEviT_S6_T2_T3_T4_T5_
        .type           _ZN2at6native27unrolled_elementwise_kernelIZNS0_50_GLOBAL__N__2680c7bb_12_PowKernel_cu_7dd49032_316829pow_tensor_scalar_kernel_implIllEEvRNS_18TensorIteratorBaseET0_EUllE_St5arrayIPcLm2EELi4E23TrivialOffsetCalculatorILi1EjESC_NS0_6memory12LoadWithCastILi1EEENSD_13StoreWithCastILi1EEEEEviT_S6_T2_T3_T4_T5_,@function
        .size           _ZN2at6native27unrolled_elementwise_kernelIZNS0_50_GLOBAL__N__2680c7bb_12_PowKernel_cu_7dd49032_316829pow_tensor_scalar_kernel_implIllEEvRNS_18TensorIteratorBaseET0_EUllE_St5arrayIPcLm2EELi4E23TrivialOffsetCalculatorILi1EjESC_NS0_6memory12LoadWithCastILi1EEENSD_13StoreWithCastILi1EEEEEviT_S6_T2_T3_T4_T5_,(.L_x_71730 - _ZN2at6native27unrolled_elementwise_kernelIZNS0_50_GLOBAL__N__2680c7bb_12_PowKernel_cu_7dd49032_316829pow_tensor_scalar_kernel_implIllEEvRNS_18TensorIteratorBaseET0_EUllE_St5arrayIPcLm2EELi4E23TrivialOffsetCalculatorILi1EjESC_NS0_6memory12LoadWithCastILi1EEENSD_13StoreWithCastILi1EEEEEviT_S6_T2_T3_T4_T5_)
        .other          _ZN2at6native27unrolled_elementwise_kernelIZNS0_50_GLOBAL__N__2680c7bb_12_PowKernel_cu_7dd49032_316829pow_tensor_scalar_kernel_implIllEEvRNS_18TensorIteratorBaseET0_EUllE_St5arrayIPcLm2EELi4E23TrivialOffsetCalculatorILi1EjESC_NS0_6memory12LoadWithCastILi1EEENSD_13StoreWithCastILi1EEEEEviT_S6_T2_T3_T4_T5_,@"STO_CUDA_ENTRY STV_DEFAULT"
_ZN2at6native27unrolled_elementwise_kernelIZNS0_50_GLOBAL__N__2680c7bb_12_PowKernel_cu_7dd49032_316829pow_tensor_scalar_kernel_implIllEEvRNS_18TensorIteratorBaseET0_EUllE_St5arrayIPcLm2EELi4E23TrivialOffsetCalculatorILi1EjESC_NS0_6memory12LoadWithCastILi1EEENSD_13StoreWithCastILi1EEEEEviT_S6_T2_T3_T4_T5_:
.text._ZN2at6native27unrolled_elementwise_kernelIZNS0_50_GLOBAL__N__2680c7bb_12_PowKernel_cu_7dd49032_316829pow_tensor_scalar_kernel_implIllEEvRNS_18TensorIteratorBaseET0_EUllE_St5arrayIPcLm2EELi4E23TrivialOffsetCalculatorILi1EjESC_NS0_6memory12LoadWithCastILi1EEENSD_13StoreWithCastILi1EEEEEviT_S6_T2_T3_T4_T5_:
        /* <DEDUP_REMOVED lines=32> */
.L_x_16175:
[----:B------:R1:W5:Y:S01]  /*0200*/  LDG.E.U8 R34, desc[UR36][R4.64] ;  /* 0x0000002404227981 */ /* 0x000362000c1e1100 */
[----:B------:R-:W-:Y:S01]  /*0210*/  IMAD.MOV.U32 R35, RZ, RZ, RZ ;  /* 0x000000ffff237224 */ /* 0x000fe200078e00ff */
[----:B------:R-:W-:Y:S06]  /*0220*/  BRA `(.L_x_16177) ;  /* 0x0000000c004c7947 */ /* 0x000fec0003800000 */
.L_x_16174:
        /* <DEDUP_REMOVED lines=8> */
.L_x_16179:
[----:B------:R-:W2:Y:S02]  /*02b0*/  LDG.E R34, desc[UR36][R4.64] ;  /* 0x0000002404227981 */ /* 0x000ea4000c1e1900 */
[----:B--2---:R-:W-:Y:S01]  /*02c0*/  SHF.R.S32.HI R35, RZ, 0x1f, R34 ;  /* 0x0000001fff237819 */ /* 0x004fe20000011422 */
[----:B------:R-:W-:Y:S06]  /*02d0*/  BRA `(.L_x_16177) ;  /* 0x0000000c00207947 */ /* 0x000fec0003800000 */
.L_x_16178:
[----:B------:R-:W2:Y:S02]  /*02e0*/  LDG.E.S16 R34, desc[UR36][R4.64] ;  /* 0x0000002404227981 */ /* 0x000ea4000c1e1700 */
[----:B--2---:R-:W-:Y:S01]  /*02f0*/  SHF.R.S32.HI R35, RZ, 0x1f, R34 ;  /* 0x0000001fff237819 */ /* 0x004fe20000011422 */
[----:B------:R-:W-:Y:S06]  /*0300*/  BRA `(.L_x_16177) ;  /* 0x0000000c00147947 */ /* 0x000fec0003800000 */
.L_x_16173:
        /* <DEDUP_REMOVED lines=9> */
.L_x_16181:
[----:B------:R-:W2:Y:S02]  /*03a0*/  LDG.E.U16 R4, desc[UR36][R4.64] ;  /* 0x0000002404047981 */ /* 0x000ea4000c1e1500 */
[----:B--2---:R-:W-:-:S06]  /*03b0*/  HADD2.F32 R34, -RZ, R4.H0_H0 ;  /* 0x20000004ff227230 */ /* 0x004fcc0000004100 */
[----:B------:R-:W0:Y:S01]  /*03c0*/  F2I.S64.TRUNC R34, R34 ;  /* 0x0000002200227311 */ /* 0x000e22000020d900 */
[----:B------:R-:W-:Y:S05]  /*03d0*/  BRA `(.L_x_16177) ;  /* 0x0000000800e07947 */ /* 0x000fea0003800000 */
.L_x_16180:
        /* <DEDUP_REMOVED lines=9> */
.L_x_16183:
[----:B------:R-:W2:Y:S02]  /*0470*/  LDG.E.U16 R4, desc[UR36][R4.64] ;  /* 0x0000002404047981 */ /* 0x000ea4000c1e1500 */
[----:B--2---:R-:W-:-:S06]  /*0480*/  HADD2.F32 R34, -RZ, R4.H0_H0 ;  /* 0x20000004ff227230 */ /* 0x004fcc0000004100 */
[----:B------:R-:W4:Y:S01]  /*0490*/  F2I.S64.TRUNC R34, R34 ;  /* 0x0000002200227311 */ /* 0x000f22000020d900 */
[----:B------:R-:W-:Y:S05]  /*04a0*/  BRA `(.L_x_16177) ;  /* 0x0000000800ac7947 */ /* 0x000fea0003800000 */
.L_x_16182:
[----:B------:R-:W2:Y:S02]  /*04b0*/  LDG.E.64 R4, desc[UR36][R4.64] ;  /* 0x0000002404047981 */ /* 0x000ea4000c1e1b00 */
[----:B--2---:R2:W3:Y:S01]  /*04c0*/  F2I.S64.F64.TRUNC R34, R4 ;  /* 0x0000000400227311 */ /* 0x0044e2000030d900 */
[----:B------:R-:W-:Y:S05]  /*04d0*/  BRA `(.L_x_16177) ;  /* 0x0000000800a07947 */ /* 0x000fea0003800000 */
.L_x_16172:
        /* <DEDUP_REMOVED lines=13> */
.L_x_16186:
[----:B------:R-:W2:Y:S02]  /*05b0*/  LDG.E.64 R4, desc[UR36][R4.64] ;  /* 0x0000002404047981 */ /* 0x000ea4000c1e1b00 */
[----:B--2---:R0:W1:Y:S01]  /*05c0*/  F2I.S64.F64.TRUNC R34, R4 ;  /* 0x0000000400227311 */ /* 0x004062000030d900 */
[----:B------:R-:W-:Y:S05]  /*05d0*/  BRA `(.L_x_16177) ;  /* 0x0000000800607947 */ /* 0x000fea0003800000 */
.L_x_16185:
        /* <DEDUP_REMOVED lines=27> */
.L_x_16188:
        /* <DEDUP_REMOVED lines=15> */
.L_x_16187:
[----:B------:R-:W2:Y:S02]  /*0880*/  LDG.E.U16 R34, desc[UR36][R4.64] ;  /* 0x0000002404227981 */ /* 0x000ea4000c1e1500 */
[----:B--2---:R-:W-:-:S06]  /*0890*/  IMAD.U32 R34, R34, 0x10000, RZ ;  /* 0x0001000022227824 */ /* 0x004fcc00078e00ff */
[----:B------:R-:W0:Y:S01]  /*08a0*/  F2I.S64.TRUNC R34, R34 ;  /* 0x0000002200227311 */ /* 0x000e22000020d900 */
[----:B------:R-:W-:Y:S05]  /*08b0*/  BRA `(.L_x_16177) ;  /* 0x0000000400a87947 */ /* 0x000fea0003800000 */
.L_x_16184:
        /* <DEDUP_REMOVED lines=11> */
.L_x_16191:
        /* <DEDUP_REMOVED lines=21> */
.L_x_16195:
[----:B------:R-:W-:Y:S05]  /*0ac0*/  BSYNC B1 ;  /* 0x0000000000017941 */ /* 0x000fea0003800000 */
.L_x_16194:
[----:B------:R-:W-:Y:S01]  /*0ad0*/  IMAD.SHL.U32 R3, R3, 0x100000, RZ ;  /* 0x0010000003037824 */ /* 0x000fe200078e00ff */
[----:B------:R-:W-:-:S04]  /*0ae0*/  LEA R5, R0, 0x3b800000, 0x17 ;  /* 0x3b80000000057811 */ /* 0x000fc800078eb8ff */
[----:B------:R-:W-:-:S07]  /*0af0*/  LOP3.LUT R34, R5, R3, R34, 0xfe, !PT ;  /* 0x0000000305227212 */ /* 0x000fce00078efe22 */
.L_x_16193:
[----:B------:R-:W-:Y:S05]  /*0b00*/  BSYNC B0 ;  /* 0x0000000000007941 */ /* 0x000fea0003800000 */
.L_x_16192:
[----:B------:R-:W0:Y:S01]  /*0b10*/  F2I.S64.TRUNC R34, R34 ;  /* 0x0000002200227311 */ /* 0x000e22000020d900 */
[----:B------:R-:W-:Y:S05]  /*0b20*/  BRA `(.L_x_16177) ;  /* 0x00000004000c7947 */ /* 0x000fea0003800000 */
.L_x_16190:
        /* <DEDUP_REMOVED lines=21> */
.L_x_16199:
[----:B------:R-:W-:Y:S05]  /*0c80*/  BSYNC B1 ;  /* 0x0000000000017941 */ /* 0x000fea0003800000 */
.L_x_16198:
[----:B------:R-:W-:Y:S01]  /*0c90*/  IMAD.SHL.U32 R3, R3, 0x200000, RZ ;  /* 0x0020000003037824 */ /* 0x000fe200078e00ff */
[----:B------:R-:W-:-:S04]  /*0ca0*/  LEA R5, R0, 0x37800000, 0x17 ;  /* 0x3780000000057811 */ /* 0x000fc800078eb8ff */
[----:B------:R-:W-:-:S07]  /*0cb0*/  LOP3.LUT R34, R5, R3, R34, 0xfe, !PT ;  /* 0x0000000305227212 */ /* 0x000fce00078efe22 */
.L_x_16197:
[----:B------:R-:W-:Y:S05]  /*0cc0*/  BSYNC B0 ;  /* 0x0000000000007941 */ /* 0x000fea0003800000 */
.L_x_16196:
[----:B------:R-:W0:Y:S01]  /*0cd0*/  F2I.S64.TRUNC R34, R34 ;  /* 0x0000002200227311 */ /* 0x000e22000020d900 */
[----:B------:R-:W-:Y:S05]  /*0ce0*/  BRA `(.L_x_16177) ;  /* 0x00000000009c7947 */ /* 0x000fea0003800000 */
.L_x_16189:
        /* <DEDUP_REMOVED lines=14> */
.L_x_16203:
[----:B------:R-:W-:Y:S05]  /*0dd0*/  BSYNC B0 ;  /* 0x0000000000007941 */ /* 0x000fea0003800000 */
.L_x_16202:
[----:B------:R-:W0:Y:S01]  /*0de0*/  F2I.S64.TRUNC R34, R34 ;  /* 0x0000002200227311 */ /* 0x000e22000020d900 */
[----:B------:R-:W-:Y:S05]  /*0df0*/  BRA `(.L_x_16177) ;  /* 0x0000000000587947 */ /* 0x000fea0003800000 */
.L_x_16176:
        /* <DEDUP_REMOVED lines=16> */
.L_x_16204:
[----:B------:R-:W-:Y:S01]  /*0f00*/  CS2R R34, SRZ ;  /* 0x0000000000227805 */ /* 0x000fe2000001ff00 */
[----:B------:R-:W-:Y:S06]  /*0f10*/  BRA `(.L_x_16177) ;  /* 0x0000000000107947 */ /* 0x000fec0003800000 */
.L_x_16201:
[----:B------:R0:W5:Y:S01]  /*0f20*/  LDG.E.64 R34, desc[UR36][R4.64] ;  /* 0x0000002404227981 */ /* 0x000162000c1e1b00 */
[----:B------:R-:W-:Y:S05]  /*0f30*/  BRA `(.L_x_16177) ;  /* 0x0000000000087947 */ /* 0x000fea0003800000 */
.L_x_16200:
[----:B------:R0:W5:Y:S01]  /*0f40*/  LDG.E R34, desc[UR36][R4.64] ;  /* 0x0000002404227981 */ /* 0x000162000c1e1900 */
[----:B------:R-:W-:-:S07]  /*0f50*/  IMAD.MOV.U32 R35, RZ, RZ, RZ ;  /* 0x000000ffff237224 */ /* 0x000fce00078e00ff */
.L_x_16177:
[----:B------:R-:W2:Y:S02]  /*0f60*/  S2R R17, SR_TID.X ;  /* 0x0000000000117919 */ /* 0x000ea40000002100 */
[----:B--2---:R-:W-:-:S07]  /*0f70*/  VIADD R17, R17, 0x80 ;  /* 0x0000008011117836 */ /* 0x004fce0000000000 */
.L_x_16171:
[----:B------:R-:W-:Y:S05]  /*0f80*/  BSYNC B6 ;  /* 0x0000000000067941 */ /* 0x000fea0003800000 */
.L_x_16170:
        /* <DEDUP_REMOVED lines=24> */
.L_x_16210:
[----:B------:R0:W5:Y:S01]  /*1110*/  LDG.E.U8 R32, desc[UR36][R4.64] ;  /* 0x0000002404207981 */ /* 0x000162000c1e1100 */
[----:B------:R-:W-:Y:S01]  /*1120*/  IMAD.MOV.U32 R33, RZ, RZ, RZ ;  /* 0x000000ffff217224 */ /* 0x000fe200078e00ff */
[----:B------:R-:W-:Y:S06]  /*1130*/  BRA `(.L_x_16212) ;  /* 0x0000000c00487947 */ /* 0x000fec0003800000 */
.L_x_16209:
        /* <DEDUP_REMOVED lines=8> */
.L_x_16214:
[----:B------:R-:W2:Y:S02]  /*11c0*/  LDG.E R32, desc[UR36][R4.64] ;  /* 0x0000002404207981 */ /* 0x000ea4000c1e1900 */
[----:B--2---:R-:W-:Y:S01]  /*11d0*/  SHF.R.S32.HI R33, RZ, 0x1f, R32 ;  /* 0x0000001fff217819 */ /* 0x004fe20000011420 */
[----:B------:R-:W-:Y:S06]  /*11e0*/  BRA `(.L_x_16212) ;  /* 0x0000000c001c7947 */ /* 0x000fec0003800000 */
.L_x_16213:
[----:B------:R-:W2:Y:S02]  /*11f0*/  LDG.E.S16 R32, desc[UR36][R4.64] ;  /* 0x0000002404207981 */ /* 0x000ea4000c1e1700 */
[----:B--2---:R-:W-:Y:S01]  /*1200*/  SHF.R.S32.HI R33, RZ, 0x1f, R32 ;  /* 0x0000001fff217819 */ /* 0x004fe20000011420 */
[----:B------:R-:W-:Y:S06]  /*1210*/  BRA `(.L_x_16212) ;  /* 0x0000000c00107947 */ /* 0x000fec0003800000 */
.L_x_16208:
        /* <DEDUP_REMOVED lines=9> */
.L_x_16216:
[----:B------:R-:W2:Y:S02]  /*12b0*/  LDG.E.U16 R4, desc[UR36][R4.64] ;  /* 0x0000002404047981 */ /* 0x000ea4000c1e1500 */
[----:B--2---:R-:W-:-:S06]  /*12c0*/  HADD2.F32 R32, -RZ, R4.H0_H0 ;  /* 0x20000004ff207230 */ /* 0x004fcc0000004100 */
[----:B------:R-:W0:Y:S01]  /*12d0*/  F2I.S64.TRUNC R32, R32 ;  /* 0x0000002000207311 */ /* 0x000e22000020d900 */
[----:B------:R-:W-:Y:S05]  /*12e0*/  BRA `(.L_x_16212) ;  /* 0x0000000800dc7947 */ /* 0x000fea0003800000 */
.L_x_16215:
        /* <DEDUP_REMOVED lines=9> */
.L_x_16218:
[----:B------:R-:W2:Y:S02]  /*1380*/  LDG.E.U16 R4, desc[UR36][R4.64] ;  /* 0x0000002404047981 */ /* 0x000ea4000c1e1500 */
[----:B--2---:R-:W-:-:S06]  /*1390*/  HADD2.F32 R32, -RZ, R4.H0_H0 ;  /* 0x20000004ff207230 */ /* 0x004fcc0000004100 */
[----:B------:R-:W0:Y:S01]  /*13a0*/  F2I.S64.TRUNC R32, R32 ;  /* 0x0000002000207311 */ /* 0x000e22000020d900 */
[----:B------:R-:W-:Y:S05]  /*13b0*/  BRA `(.L_x_16212) ;  /* 0x0000000800a87947 */ /* 0x000fea0003800000 */
.L_x_16217:
[----:B------:R-:W2:Y:S02]  /*13c0*/  LDG.E.64 R4, desc[UR36][R4.64] ;  /* 0x0000002404047981 */ /* 0x000ea4000c1e1b00 */
[----:B--2---:R0:W1:Y:S01]  /*13d0*/  F2I.S64.F64.TRUNC R32, R4 ;  /* 0x0000000400207311 */ /* 0x004062000030d900 */
[----:B------:R-:W-:Y:S05]  /*13e0*/  BRA `(.L_x_16212) ;  /* 0x00000008009c7947 */ /* 0x000fea0003800000 */
.L_x_16207:
        /* <DEDUP_REMOVED lines=13> */
.L_x_16221:
[----:B------:R-:W2:Y:S02]  /*14c0*/  LDG.E.64 R4, desc[UR36][R4.64] ;  /* 0x0000002404047981 */ /* 0x000ea4000c1e1b00 */
[----:B--2---:R0:W1:Y:S01]  /*14d0*/  F2I.S64.F64.TRUNC R32, R4 ;  /* 0x0000000400207311 */ /* 0x004062000030d900 */
[----:B------:R-:W-:Y:S05]  /*14e0*/  BRA `(.L_x_16212) ;  /* 0x00000008005c7947 */ /* 0x000fea0003800000 */
.L_x_16220:
        /* <DEDUP_REMOVED lines=27> */
.L_x_16223:
        /* <DEDUP_REMOVED lines=14> */
.L_x_16222:
[----:B------:R-:W2:Y:S02]  /*1780*/  LDG.E.U16 R32, desc[UR36][R4.64] ;  /* 0x0000002404207981 */ /* 0x000ea4000c1e1500 */
[----:B--2---:R-:W-:-:S06]  /*1790*/  IMAD.U32 R32, R32, 0x10000, RZ ;  /* 0x0001000020207824 */ /* 0x004fcc00078e00ff */
[----:B------:R-:W0:Y:S01]  /*17a0*/  F2I.S64.TRUNC R32, R32 ;  /* 0x0000002000207311 */ /* 0x000e22000020d900 */
[----:B------:R-:W-:Y:S05]  /*17b0*/  BRA `(.L_x_16212) ;  /* 0x0000000400a87947 */ /* 0x000fea0003800000 */
.L_x_16219:
        /* <DEDUP_REMOVED lines=11> */
.L_x_16226:
        /* <DEDUP_REMOVED lines=21> */
.L_x_16230:
[----:B------:R-:W-:Y:S05]  /*19c0*/  BSYNC B1 ;  /* 0x0000000000017941 */ /* 0x000fea0003800000 */
.L_x_16229:
[----:B------:R-:W-:Y:S01]  /*19d0*/  IMAD.SHL.U32 R3, R3, 0x100000, RZ ;  /* 0x0010000003037824 */ /* 0x000fe200078e00ff */
[----:B------:R-:W-:-:S04]  /*19e0*/  LEA R5, R0, 0x3b800000, 0x17 ;  /* 0x3b80000000057811 */ /* 0x000fc800078eb8ff */
[----:B------:R-:W-:-:S07]  /*19f0*/  LOP3.LUT R32, R5, R3, R32, 0xfe, !PT ;  /* 0x0000000305207212 */ /* 0x000fce00078efe20 */
.L_x_16228:
[----:B------:R-:W-:Y:S05]  /*1a00*/  BSYNC B0 ;  /* 0x0000000000007941 */ /* 0x000fea0003800000 */
.L_x_16227:
[----:B------:R-:W0:Y:S01]  /*1a10*/  F2I.S64.TRUNC R32, R32 ;  /* 0x0000002000207311 */ /* 0x000e22000020d900 */
[----:B------:R-:W-:Y:S05]  /*1a20*/  BRA `(.L_x_16212) ;  /* 0x00000004000c7947 */ /* 0x000fea0003800000 */
.L_x_16225:
        /* <DEDUP_REMOVED lines=21> */
.L_x_16234:
[----:B------:R-:W-:Y:S05]  /*1b80*/  BSYNC B1 ;  /* 0x0000000000017941 */ /* 0x000fea0003800000 */
.L_x_16233:
[----:B------:R-:W-:Y:S01]  /*1b90*/  IMAD.SHL.U32 R3, R3, 0x200000, RZ ;  /* 0x0020000003037824 */ /* 0x000fe200078e00ff */
[----:B------:R-:W-:-:S04]  /*1ba0*/  LEA R5, R0, 0x37800000, 0x17 ;  /* 0x3780000000057811 */ /* 0x000fc800078eb8ff */
[----:B------:R-:W-:-:S07]  /*1bb0*/  LOP3.LUT R32, R5, R3, R32, 0xfe, !PT ;  /* 0x0000000305207212 */ /* 0x000fce00078efe20 */
.L_x_16232:
[----:B------:R-:W-:Y:S05]  /*1bc0*/  BSYNC B0 ;  /* 0x0000000000007941 */ /* 0x000fea0003800000 */
.L_x_16231:
[----:B------:R-:W0:Y:S01]  /*1bd0*/  F2I.S64.TRUNC R32, R32 ;  /* 0x0000002000207311 */ /* 0x000e22000020d900 */
[----:B------:R-:W-:Y:S05]  /*1be0*/  BRA `(.L_x_16212) ;  /* 0x00000000009c7947 */ /* 0x000fea0003800000 */
.L_x_16224:
        /* <DEDUP_REMOVED lines=14> */
.L_x_16238:
[----:B------:R-:W-:Y:S05]  /*1cd0*/  BSYNC B0 ;  /* 0x0000000000007941 */ /* 0x000fea0003800000 */
.L_x_16237:
[----:B------:R-:W0:Y:S01]  /*1ce0*/  F2I.S64.TRUNC R32, R32 ;  /* 0x0000002000207311 */ /* 0x000e22000020d900 */
[----:B------:R-:W-:Y:S05]  /*1cf0*/  BRA `(.L_x_16212) ;  /* 0x0000000000587947 */ /* 0x000fea0003800000 */
.L_x_16211:
        /* <DEDUP_REMOVED lines=16> */
.L_x_16239:
[----:B------:R-:W-:Y:S01]  /*1e00*/  CS2R R32, SRZ ;  /* 0x0000000000207805 */ /* 0x000fe2000001ff00 */
[----:B------:R-:W-:Y:S06]  /*1e10*/  BRA `(.L_x_16212) ;  /* 0x0000000000107947 */ /* 0x000fec0003800000 */
.L_x_16236:
[----:B------:R0:W5:Y:S01]  /*1e20*/  LDG.E.64 R32, desc[UR36][R4.64] ;  /* 0x0000002404207981 */ /* 0x000162000c1e1b00 */
[----:B------:R-:W-:Y:S05]  /*1e30*/  BRA `(.L_x_16212) ;  /* 0x0000000000087947 */ /* 0x000fea0003800000 */
.L_x_16235:
[----:B------:R0:W5:Y:S01]  /*1e40*/  LDG.E R32, desc[UR36][R4.64] ;  /* 0x0000002404207981 */ /* 0x000162000c1e1900 */
[----:B------:R-:W-:-:S07]  /*1e50*/  IMAD.MOV.U32 R33, RZ, RZ, RZ ;  /* 0x000000ffff217224 */ /* 0x000fce00078e00ff */
.L_x_16212:
[----:B------:R-:W-:-:S07]  /*1e60*/  VIADD R17, R17, 0x80 ;  /* 0x0000008011117836 */ /* 0x000fce0000000000 */
.L_x_16206:
[----:B------:R-:W-:Y:S05]  /*1e70*/  BSYNC B6 ;  /* 0x0000000000067941 */ /* 0x000fea0003800000 */
.L_x_16205:
        /* <DEDUP_REMOVED lines=26> */
.L_x_16245:
[----:B------:R0:W5:Y:S01]  /*2020*/  LDG.E.U8 R24, desc[UR36][R4.64] ;  /* 0x0000002404187981 */ /* 0x000162000c1e1100 */
[----:B------:R-:W-:Y:S01]  /*2030*/  IMAD.MOV.U32 R25, RZ, RZ, RZ ;  /* 0x000000ffff197224 */ /* 0x000fe200078e00ff */
[----:B------:R-:W-:Y:S06]  /*2040*/  BRA `(.L_x_16247) ;  /* 0x0000000c00487947 */ /* 0x000fec0003800000 */
.L_x_16244:
        /* <DEDUP_REMOVED lines=8> */
.L_x_16249:
[----:B------:R-:W2:Y:S02]  /*20d0*/  LDG.E R24, desc[UR36][R4.64] ;  /* 0x0000002404187981 */ /* 0x000ea4000c1e1900 */
[----:B--2---:R-:W-:Y:S01]  /*20e0*/  SHF.R.S32.HI R25, RZ, 0x1f, R24 ;  /* 0x0000001fff197819 */ /* 0x004fe20000011418 */
[----:B------:R-:W-:Y:S06]  /*20f0*/  BRA `(.L_x_16247) ;  /* 0x0000000c001c7947 */ /* 0x000fec0003800000 */
.L_x_16248:
[----:B------:R-:W2:Y:S02]  /*2100*/  LDG.E.S16 R24, desc[UR36][R4.64] ;  /* 0x0000002404187981 */ /* 0x000ea4000c1e1700 */
[----:B--2---:R-:W-:Y:S01]  /*2110*/  SHF.R.S32.HI R25, RZ, 0x1f, R24 ;  /* 0x0000001fff197819 */ /* 0x004fe20000011418 */
[----:B------:R-:W-:Y:S06]  /*2120*/  BRA `(.L_x_16247) ;  /* 0x0000000c00107947 */ /* 0x000fec0003800000 */
.L_x_16243:
        /* <DEDUP_REMOVED lines=9> */
.L_x_16251:
[----:B------:R-:W2:Y:S02]  /*21c0*/  LDG.E.U16 R4, desc[UR36][R4.64] ;  /* 0x0000002404047981 */ /* 0x000ea4000c1e1500 */
[----:B--2---:R-:W-:-:S06]  /*21d0*/  HADD2.F32 R24, -RZ, R4.H0_H0 ;  /* 0x20000004ff187230 */ /* 0x004fcc0000004100 */
[----:B------:R-:W0:Y:S01]  /*21e0*/  F2I.S64.TRUNC R24, R24 ;  /* 0x0000001800187311 */ /* 0x000e22000020d900 */
[----:B------:R-:W-:Y:S05]  /*21f0*/  BRA `(.L_x_16247) ;  /* 0x0000000800dc7947 */ /* 0x000fea0003800000 */
.L_x_16250:
        /* <DEDUP_REMOVED lines=9> */
.L_x_16253:
[----:B------:R-:W2:Y:S02]  /*2290*/  LDG.E.U16 R4, desc[UR36][R4.64] ;  /* 0x0000002404047981 */ /* 0x000ea4000c1e1500 */
[----:B--2---:R-:W-:-:S06]  /*22a0*/  HADD2.F32 R24, -RZ, R4.H0_H0 ;  /* 0x20000004ff187230 */ /* 0x004fcc0000004100 */
[----:B------:R-:W0:Y:S01]  /*22b0*/  F2I.S64.TRUNC R24, R24 ;  /* 0x0000001800187311 */ /* 0x000e22000020d900 */
[----:B------:R-:W-:Y:S05]  /*22c0*/  BRA `(.L_x_16247) ;  /* 0x0000000800a87947 */ /* 0x000fea0003800000 */
.L_x_16252:
[----:B------:R-:W2:Y:S02]  /*22d0*/  LDG.E.64 R4, desc[UR36][R4.64] ;  /* 0x0000002404047981 */ /* 0x000ea4000c1e1b00 */
[----:B--2---:R0:W1:Y:S01]  /*22e0*/  F2I.S64.F64.TRUNC R24, R4 ;  /* 0x0000000400187311 */ /* 0x004062000030d900 */
[----:B------:R-:W-:Y:S05]  /*22f0*/  BRA `(.L_x_16247) ;  /* 0x00000008009c7947 */ /* 0x000fea0003800000 */
.L_x_16242:
        /* <DEDUP_REMOVED lines=13> */
.L_x_16256:
[----:B------:R-:W2:Y:S02]  /*23d0*/  LDG.E.64 R4, desc[UR36][R4.64] ;  /* 0x0000002404047981 */ /* 0x000ea4000c1e1b00 */
[----:B--2---:R0:W1:Y:S01]  /*23e0*/  F2I.S64.F64.TRUNC R24, R4 ;  /* 0x0000000400187311 */ /* 0x004062000030d900 */
[----:B------:R-:W-:Y:S05]  /*23f0*/  BRA `(.L_x_16247) ;  /* 0x00000008005c7947 */ /* 0x000fea0003800000 */
.L_x_16255:
        /* <DEDUP_REMOVED lines=27> */
.L_x_16258:
        /* <DEDUP_REMOVED lines=14> */
.L_x_16257:
[----:B------:R-:W2:Y:S02]  /*2690*/  LDG.E.U16 R24, desc[UR36][R4.64] ;  /* 0x0000002404187981 */ /* 0x000ea4000c1e1500 */
[----:B--2---:R-:W-:-:S06]  /*26a0*/  IMAD.U32 R24, R24, 0x10000, RZ ;  /* 0x0001000018187824 */ /* 0x004fcc00078e00ff */
[----:B------:R-:W0:Y:S01]  /*26b0*/  F2I.S64.TRUNC R24, R24 ;  /* 0x0000001800187311 */ /* 0x000e22000020d900 */
[----:B------:R-:W-:Y:S05]  /*26c0*/  BRA `(.L_x_16247) ;  /* 0x0000000400a87947 */ /* 0x000fea0003800000 */
.L_x_16254:
        /* <DEDUP_REMOVED lines=11> */
.L_x_16261:
        /* <DEDUP_REMOVED lines=21> */
.L_x_16265:
[----:B------:R-:W-:Y:S05]  /*28d0*/  BSYNC B1 ;  /* 0x0000000000017941 */ /* 0x000fea0003800000 */
.L_x_16264:
[----:B------:R-:W-:Y:S01]  /*28e0*/  IMAD.SHL.U32 R3, R3, 0x100000, RZ ;  /* 0x0010000003037824 */ /* 0x000fe200078e00ff */
[----:B------:R-:W-:-:S04]  /*28f0*/  LEA R5, R0, 0x3b800000, 0x17 ;  /* 0x3b80000000057811 */ /* 0x000fc800078eb8ff */
[----:B------:R-:W-:-:S07]  /*2900*/  LOP3.LUT R24, R5, R3, R24, 0xfe, !PT ;  /* 0x0000000305187212 */ /* 0x000fce00078efe18 */
.L_x_16263:
[----:B------:R-:W-:Y:S05]  /*2910*/  BSYNC B0 ;  /* 0x0000000000007941 */ /* 0x000fea0003800000 */
.L_x_16262:
[----:B------:R-:W1:Y:S01]  /*2920*/  F2I.S64.TRUNC R24, R24 ;  /* 0x0000001800187311 */ /* 0x000e62000020d900 */
[----:B------:R-:W-:Y:S05]  /*2930*/  BRA `(.L_x_16247) ;  /* 0x00000004000c7947 */ /* 0x000fea0003800000 */
.L_x_16260:
        /* <DEDUP_REMOVED lines=21> */
.L_x_16269:
[----:B------:R-:W-:Y:S05]  /*2a90*/  BSYNC B1 ;  /* 0x0000000000017941 */ /* 0x000fea0003800000 */
.L_x_16268:
[----:B------:R-:W-:Y:S01]  /*2aa0*/  IMAD.SHL.U32 R3, R3, 0x200000, RZ ;  /* 0x0020000003037824 */ /* 0x000fe200078e00ff */
[----:B------:R-:W-:-:S04]  /*2ab0*/  LEA R5, R0, 0x37800000, 0x17 ;  /* 0x3780000000057811 */ /* 0x000fc800078eb8ff */
[----:B------:R-:W-:-:S07]  /*2ac0*/  LOP3.LUT R24, R5, R3, R24, 0xfe, !PT ;  /* 0x0000000305187212 */ /* 0x000fce00078efe18 */
.L_x_16267:
[----:B------:R-:W-:Y:S05]  /*2ad0*/  BSYNC B0 ;  /* 0x0000000000007941 */ /* 0x000fea0003800000 */
.L_x_16266:
[----:B------:R-:W2:Y:S01]  /*2ae0*/  F2I.S64.TRUNC R24, R24 ;  /* 0x0000001800187311 */ /* 0x000ea2000020d900 */
[----:B------:R-:W-:Y:S05]  /*2af0*/  BRA `(.L_x_16247) ;  /* 0x00000000009c7947 */ /* 0x000fea0003800000 */
.L_x_16259:
        /* <DEDUP_REMOVED lines=14> */
.L_x_16273:
[----:B------:R-:W-:Y:S05]  /*2be0*/  BSYNC B0 ;  /* 0x0000000000007941 */ /* 0x000fea0003800000 */
.L_x_16272:
[----:B------:R-:W0:Y:S01]  /*2bf0*/  F2I.S64.TRUNC R24, R24 ;  /* 0x0000001800187311 */ /* 0x000e22000020d900 */
[----:B------:R-:W-:Y:S05]  /*2c00*/  BRA `(.L_x_16247) ;  /* 0x0000000000587947 */ /* 0x000fea0003800000 */
.L_x_16246:
        /* <DEDUP_REMOVED lines=16> */
.L_x_16274:
[----:B------:R-:W-:Y:S01]  /*2d10*/  CS2R R24, SRZ ;  /* 0x0000000000187805 */ /* 0x000fe2000001ff00 */
[----:B------:R-:W-:Y:S06]  /*2d20*/  BRA `(.L_x_16247) ;  /* 0x0000000000107947 */ /* 0x000fec0003800000 */
.L_x_16271:
[----:B------:R0:W5:Y:S01]  /*2d30*/  LDG.E.64 R24, desc[UR36][R4.64] ;  /* 0x0000002404187981 */ /* 0x000162000c1e1b00 */
[----:B------:R-:W-:Y:S05]  /*2d40*/  BRA `(.L_x_16247) ;  /* 0x0000000000087947 */ /* 0x000fea0003800000 */
.L_x_16270:
[----:B------:R0:W5:Y:S01]  /*2d50*/  LDG.E R24, desc[UR36][R4.64] ;  /* 0x0000002404187981 */ /* 0x000162000c1e1900 */
[----:B------:R-:W-:-:S07]  /*2d60*/  IMAD.MOV.U32 R25, RZ, RZ, RZ ;  /* 0x000000ffff197224 */ /* 0x000fce00078e00ff */
.L_x_16247:
[----:B------:R-:W-:-:S07]  /*2d70*/  VIADD R17, R17, 0x80 ;  /* 0x0000008011117836 */ /* 0x000fce0000000000 */
.L_x_16241:
[----:B------:R-:W-:Y:S05]  /*2d80*/  BSYNC B6 ;  /* 0x0000000000067941 */ /* 0x000fea0003800000 */
.L_x_16240:
        /* <DEDUP_REMOVED lines=23> */
.L_x_16280:
[----:B------:R0:W5:Y:S01]  /*2f00*/  LDG.E.U8 R18, desc[UR36][R4.64] ;  /* 0x0000002404127981 */ /* 0x000162000c1e1100 */
[----:B------:R-:W-:Y:S01]  /*2f10*/  IMAD.MOV.U32 R19, RZ, RZ, RZ ;  /* 0x000000ffff137224 */ /* 0x000fe200078e00ff */
[----:B------:R-:W-:Y:S06]  /*2f20*/  BRA `(.L_x_16276) ;  /* 0x0000000c00447947 */ /* 0x000fec0003800000 */
.L_x_16279:
        /* <DEDUP_REMOVED lines=8> */
.L_x_16283:
[----:B------:R-:W2:Y:S02]  /*2fb0*/  LDG.E R18, desc[UR36][R4.64] ;  /* 0x0000002404127981 */ /* 0x000ea4000c1e1900 */
[----:B--2---:R-:W-:Y:S01]  /*2fc0*/  SHF.R.S32.HI R19, RZ, 0x1f, R18 ;  /* 0x0000001fff137819 */ /* 0x004fe20000011412 */
[----:B------:R-:W-:Y:S06]  /*2fd0*/  BRA `(.L_x_16276) ;  /* 0x0000000c00187947 */ /* 0x000fec0003800000 */
.L_x_16282:
[----:B------:R-:W2:Y:S02]  /*2fe0*/  LDG.E.S16 R18, desc[UR36][R4.64] ;  /* 0x0000002404127981 */ /* 0x000ea4000c1e1700 */
[----:B--2---:R-:W-:Y:S01]  /*2ff0*/  SHF.R.S32.HI R19, RZ, 0x1f, R18 ;  /* 0x0000001fff137819 */ /* 0x004fe20000011412 */
[----:B------:R-:W-:Y:S06]  /*3000*/  BRA `(.L_x_16276) ;  /* 0x0000000c000c7947 */ /* 0x000fec0003800000 */
.L_x_16278:
        /* <DEDUP_REMOVED lines=9> */
.L_x_16285:
[----:B------:R-:W2:Y:S02]  /*30a0*/  LDG.E.U16 R4, desc[UR36][R4.64] ;  /* 0x0000002404047981 */ /* 0x000ea4000c1e1500 */
[----:B--2---:R-:W-:-:S06]  /*30b0*/  HADD2.F32 R18, -RZ, R4.H0_H0 ;  /* 0x20000004ff127230 */ /* 0x004fcc0000004100 */
[----:B------:R-:W0:Y:S01]  /*30c0*/  F2I.S64.TRUNC R18, R18 ;  /* 0x0000001200127311 */ /* 0x000e22000020d900 */
[----:B------:R-:W-:Y:S05]  /*30d0*/  BRA `(.L_x_16276) ;  /* 0x0000000800d87947 */ /* 0x000fea0003800000 */
.L_x_16284:
        /* <DEDUP_REMOVED lines=9> */
.L_x_16287:
[----:B------:R-:W2:Y:S02]  /*3170*/  LDG.E.U16 R4, desc[UR36][R4.64] ;  /* 0x0000002404047981 */ /* 0x000ea4000c1e1500 */
[----:B--2---:R-:W-:-:S06]  /*3180*/  HADD2.F32 R18, -RZ, R4.H0_H0 ;  /* 0x20000004ff127230 */ /* 0x004fcc0000004100 */
[----:B------:R-:W0:Y:S01]  /*3190*/  F2I.S64.TRUNC R18, R18 ;  /* 0x0000001200127311 */ /* 0x000e22000020d900 */
[----:B------:R-:W-:Y:S05]  /*31a0*/  BRA `(.L_x_16276) ;  /* 0x0000000800a47947 */ /* 0x000fea0003800000 */
.L_x_16286:
[----:B------:R-:W2:Y:S02]  /*31b0*/  LDG.E.64 R4, desc[UR36][R4.64] ;  /* 0x0000002404047981 */ /* 0x000ea4000c1e1b00 */
[----:B--2---:R0:W1:Y:S01]  /*31c0*/  F2I.S64.F64.TRUNC R18, R4 ;  /* 0x0000000400127311 */ /* 0x004062000030d900 */
[----:B------:R-:W-:Y:S05]  /*31d0*/  BRA `(.L_x_16276) ;  /* 0x0000000800987947 */ /* 0x000fea0003800000 */
.L_x_16277:
        /* <DEDUP_REMOVED lines=13> */
.L_x_16290:
[----:B------:R-:W2:Y:S02]  /*32b0*/  LDG.E.64 R4, desc[UR36][R4.64] ;  /* 0x0000002404047981 */ /* 0x000ea4000c1e1b00 */
[----:B--2---:R0:W1:Y:S01]  /*32c0*/  F2I.S64.F64.TRUNC R18, R4 ;  /* 0x0000000400127311 */ /* 0x004062000030d900 */
[----:B------:R-:W-:Y:S05]  /*32d0*/  BRA `(.L_x_16276) ;  /* 0x0000000800587947 */ /* 0x000fea0003800000 */
.L_x_16289:
        /* <DEDUP_REMOVED lines=27> */
.L_x_16292:
        /* <DEDUP_REMOVED lines=14> */
.L_x_16291:
[----:B------:R-:W2:Y:S02]  /*3570*/  LDG.E.U16 R18, desc[UR36][R4.64] ;  /* 0x0000002404127981 */ /* 0x000ea4000c1e1500 */
[----:B--2---:R-:W-:-:S06]  /*3580*/  IMAD.U32 R18, R18, 0x10000, RZ ;  /* 0x0001000012127824 */ /* 0x004fcc00078e00ff */
[----:B------:R-:W0:Y:S01]  /*3590*/  F2I.S64.TRUNC R18, R18 ;  /* 0x0000001200127311 */ /* 0x000e22000020d900 */
[----:B------:R-:W-:Y:S05]  /*35a0*/  BRA `(.L_x_16276) ;  /* 0x0000000400a47947 */ /* 0x000fea0003800000 */
.L_x_16288:
        /* <DEDUP_REMOVED lines=11> */
.L_x_16295:
        /* <DEDUP_REMOVED lines=21> */
.L_x_16299:
[----:B------:R-:W-:Y:S05]  /*37b0*/  BSYNC B1 ;  /* 0x0000000000017941 */ /* 0x000fea0003800000 */
.L_x_16298:
[----:B------:R-:W-:Y:S01]  /*37c0*/  IMAD.SHL.U32 R3, R3, 0x100000, RZ ;  /* 0x0010000003037824 */ /* 0x000fe200078e00ff */
[----:B------:R-:W-:-:S04]  /*37d0*/  LEA R5, R0, 0x3b800000, 0x17 ;  /* 0x3b80000000057811 */ /* 0x000fc800078eb8ff */
[----:B------:R-:W-:-:S07]  /*37e0*/  LOP3.LUT R18, R5, R3, R18, 0xfe, !PT ;  /* 0x0000000305127212 */ /* 0x000fce00078efe12 */
.L_x_16297:
[----:B------:R-:W-:Y:S05]  /*37f0*/  BSYNC B0 ;  /* 0x0000000000007941 */ /* 0x000fea0003800000 */
.L_x_16296:
[----:B------:R-:W0:Y:S01]  /*3800*/  F2I.S64.TRUNC R18, R18 ;  /* 0x0000001200127311 */ /* 0x000e22000020d900 */
[----:B------:R-:W-:Y:S05]  /*3810*/  BRA `(.L_x_16276) ;  /* 0x0000000400087947 */ /* 0x000fea0003800000 */
.L_x_16294:
        /* <DEDUP_REMOVED lines=21> */
.L_x_16303:
[----:B------:R-:W-:Y:S05]  /*3970*/  BSYNC B1 ;  /* 0x0000000000017941 */ /* 0x000fea0003800000 */
.L_x_16302:
[----:B------:R-:W-:Y:S01]  /*3980*/  IMAD.SHL.U32 R3, R3, 0x200000, RZ ;  /* 0x0020000003037824 */ /* 0x000fe200078e00ff */
[----:B------:R-:W-:-:S04]  /*3990*/  LEA R5, R0, 0x37800000, 0x17 ;  /* 0x3780000000057811 */ /* 0x000fc800078eb8ff */
[----:B------:R-:W-:-:S07]  /*39a0*/  LOP3.LUT R18, R5, R3, R18, 0xfe, !PT ;  /* 0x0000000305127212 */ /* 0x000fce00078efe12 */
.L_x_16301:
[----:B------:R-:W-:Y:S05]  /*39b0*/  BSYNC B0 ;  /* 0x0000000000007941 */ /* 0x000fea0003800000 */
.L_x_16300:
[----:B------:R-:W0:Y:S01]  /*39c0*/  F2I.S64.TRUNC R18, R18 ;  /* 0x0000001200127311 */ /* 0x000e22000020d900 */
[----:B------:R-:W-:Y:S05]  /*39d0*/  BRA `(.L_x_16276) ;  /* 0x0000000000987947 */ /* 0x000fea0003800000 */
.L_x_16293:
        /* <DEDUP_REMOVED lines=14> */
.L_x_16307:
[----:B------:R-:W-:Y:S05]  /*3ac0*/  BSYNC B0 ;  /* 0x0000000000007941 */ /* 0x000fea0003800000 */
.L_x_16306:
[----:B------:R-:W0:Y:S01]  /*3ad0*/  F2I.S64.TRUNC R18, R18 ;  /* 0x0000001200127311 */ /* 0x000e22000020d900 */
[----:B------:R-:W-:Y:S05]  /*3ae0*/  BRA `(.L_x_16276) ;  /* 0x0000000000547947 */ /* 0x000fea0003800000 */
.L_x_16281:
        /* <DEDUP_REMOVED lines=16> */
.L_x_16308:
[----:B------:R-:W-:Y:S05]  /*3bf0*/  BRA `(.L_x_16276) ;  /* 0x0000000000107947 */ /* 0x000fea0003800000 */
.L_x_16305:
[----:B------:R0:W5:Y:S01]  /*3c00*/  LDG.E.64 R18, desc[UR36][R4.64] ;  /* 0x0000002404127981 */ /* 0x000162000c1e1b00 */
[----:B------:R-:W-:Y:S05]  /*3c10*/  BRA `(.L_x_16276) ;  /* 0x0000000000087947 */ /* 0x000fea0003800000 */
.L_x_16304:
[----:B------:R0:W5:Y:S01]  /*3c20*/  LDG.E R18, desc[UR36][R4.64] ;  /* 0x0000002404127981 */ /* 0x000162000c1e1900 */
[----:B------:R-:W-:-:S07]  /*3c30*/  IMAD.MOV.U32 R19, RZ, RZ, RZ ;  /* 0x000000ffff137224 */ /* 0x000fce00078e00ff */
.L_x_16276:
[----:B------:R-:W-:Y:S05]  /*3c40*/  BSYNC B6 ;  /* 0x0000000000067941 */ /* 0x000fea0003800000 */
.L_x_16275:
[----:B------:R-:W3:Y:S01]  /*3c50*/  S2R R31, SR_TID.X ;  /* 0x00000000001f7919 */ /* 0x000ee20000002100 */
[----:B------:R-:W3:Y:S01]  /*3c60*/  LDC.U8 R29, c[0x0][0x23c] ;  /* 0x00008f00ff1d7b82 */ /* 0x000ee20000000000 */
[----:B01---5:R-:W-:Y:S01]  /*3c70*/  IMAD R3, R33, R32, RZ ;  /* 0x0000002021037224 */ /* 0x023fe200078e02ff */
[----:B------:R-:W-:Y:S01]  /*3c80*/  BSSY B6, `(.L_x_16309) ;  /* 0x00000fe000067945 */ /* 0x000fe20003800000 */
[----:B--2---:R-:W-:Y:S02]  /*3c90*/  IMAD R5, R25, R24, RZ ;  /* 0x0000001819057224 */ /* 0x004fe400078e02ff */
[----:B------:R-:W-:Y:S02]  /*3ca0*/  IMAD R7, R19, R18, RZ ;  /* 0x0000001213077224 */ /* 0x000fe400078e02ff */
[----:B------:R-:W-:Y:S02]  /*3cb0*/  IMAD R27, R32, R33, R3 ;  /* 0x00000021201b7224 */ /* 0x000fe400078e0203 */
[----:B------:R-:W-:-:S02]  /*3cc0*/  IMAD R5, R24, R25, R5 ;  /* 0x0000001918057224 */ /* 0x000fc400078e0205 */
[----:B------:R-:W-:Y:S02]  /*3cd0*/  IMAD R7, R18, R19, R7 ;  /* 0x0000001312077224 */ /* 0x000fe400078e0207 */
[----:B---34-:R-:W-:Y:S02]  /*3ce0*/  IMAD R3, R35, R34, RZ ;  /* 0x0000002223037224 */ /* 0x018fe400078e02ff */
[----:B------:R-:W-:-:S04]  /*3cf0*/  IMAD.WIDE.U32 R32, R32, R32, RZ ;  /* 0x0000002020207225 */ /* 0x000fc800078e00ff */
[----:B------:R-:W-:-:S04]  /*3d00*/  IMAD.WIDE.U32 R24, R24, R24, RZ ;  /* 0x0000001818187225 */ /* 0x000fc800078e00ff */
[----:B------:R-:W-:-:S04]  /*3d10*/  IMAD.WIDE.U32 R18, R18, R18, RZ ;  /* 0x0000001212127225 */ /* 0x000fc800078e00ff */
[C---:B------:R-:W-:Y:S02]  /*3d20*/  IMAD R3, R34.reuse, R35, R3 ;  /* 0x0000002322037224 */ /* 0x040fe400078e0203 */
[----:B------:R-:W-:Y:S01]  /*3d30*/  IMAD.IADD R27, R33, 0x1, R27 ;  /* 0x00000001211b7824 */ /* 0x000fe200078e021b */
[----:B------:R-:W-:Y:S01]  /*3d40*/  ISETP.GE.AND P0, PT, R31, R28, PT ;  /* 0x0000001c1f00720c */ /* 0x000fe20003f06270 */
[----:B------:R-:W-:Y:S02]  /*3d50*/  IMAD.IADD R23, R25, 0x1, R5 ;  /* 0x0000000119177824 */ /* 0x000fe400078e0205 */
[----:B------:R-:W-:Y:S02]  /*3d60*/  IMAD.IADD R17, R19, 0x1, R7 ;  /* 0x0000000113117824 */ /* 0x000fe400078e0207 */
[----:B------:R-:W-:-:S04]  /*3d70*/  IMAD.WIDE.U32 R34, R34, R34, RZ ;  /* 0x0000002222227225 */ /* 0x000fc800078e00ff */
[----:B------:R-:W-:Y:S02]  /*3d80*/  IMAD.MOV.U32 R26, RZ, RZ, R32 ;  /* 0x000000ffff1a7224 */ /* 0x000fe400078e0020 */
[----:B------:R-:W-:Y:S02]  /*3d90*/  IMAD.MOV.U32 R22, RZ, RZ, R24 ;  /* 0x000000ffff167224 */ /* 0x000fe400078e0018 */
[----:B------:R-:W-:Y:S01]  /*3da0*/  IMAD.MOV.U32 R16, RZ, RZ, R18 ;  /* 0x000000ffff107224 */ /* 0x000fe200078e0012 */
[----:B------:R-:W-:Y:S06]  /*3db0*/  @P0 BRA `(.L_x_16310) ;  /* 0x0000000c00a80947 */ /* 0x000fec0003800000 */
[----:B------:R-:W0:Y:S01]  /*3dc0*/  LDC.64 R8, c[0x0][0x220] ;  /* 0x00008800ff087b82 */ /* 0x000e220000000a00 */
[----:B------:R-:W-:Y:S01]  /*3dd0*/  IMAD R0, R2, 0x200, R31 ;  /* 0x0000020002007824 */ /* 0x000fe200078e021f */
[----:B------:R-:W-:Y:S01]  /*3de0*/  PRMT R4, R29, 0x9910, RZ ;  /* 0x000099101d047816 */ /* 0x000fe200000000ff */
[----:B------:R-:W-:Y:S01]  /*3df0*/  ULDC UR4, c[0x0][0x240] ;  /* 0x0000900000047ab9 */ /* 0x000fe20000000800 */
[----:B------:R-:W-:Y:S02]  /*3e00*/  VIADD R31, R31, 0x80 ;  /* 0x000000801f1f7836 */ /* 0x000fe40000000000 */
[----:B------:R-:W-:Y:S02]  /*3e10*/  IMAD R5, R0, UR4, RZ ;  /* 0x0000000400057c24 */ /* 0x000fe4000f8e02ff */
[----:B------:R-:W-:Y:S02]  /*3e20*/  IMAD.MOV.U32 R0, RZ, RZ, R4 ;  /* 0x000000ffff007224 */ /* 0x000fe400078e0004 */
[----:B------:R-:W-:-:S03]  /*3e30*/  IMAD.MOV.U32 R4, RZ, RZ, R34 ;  /* 0x000000ffff047224 */ /* 0x000fc600078e0022 */
[----:B------:R-:W-:Y:S02]  /*3e40*/  ISETP.GT.AND P0, PT, R0, 0x9, PT ;  /* 0x000000090000780c */ /* 0x000fe40003f04270 */
[----:B0-----:R-:W-:Y:S01]  /*3e50*/  IADD3 R8, P1, R5, R8, RZ ;  /* 0x0000000805087210 */ /* 0x001fe20007f3e0ff */
[----:B------:R-:W-:-:S04]  /*3e60*/  IMAD.IADD R5, R35, 0x1, R3 ;  /* 0x0000000123057824 */ /* 0x000fc800078e0203 */
        /* <DEDUP_REMOVED lines=12> */
.L_x_16314:
[----:B------:R0:W-:Y:S01]  /*3f30*/  STG.E.U8 desc[UR36][R8.64], R34 ;  /* 0x0000002208007986 */ /* 0x0001e2000c101124 */
[----:B------:R-:W-:Y:S05]  /*3f40*/  BRA `(.L_x_16310) ;  /* 0x0000000c00447947 */ /* 0x000fea0003800000 */
.L_x_16313:
        /* <DEDUP_REMOVED lines=8> */
.L_x_16317:
[----:B------:R0:W-:Y:S01]  /*3fd0*/  STG.E desc[UR36][R8.64], R34 ;  /* 0x0000002208007986 */ /* 0x0001e2000c101924 */
[----:B------:R-:W-:Y:S05]  /*3fe0*/  BRA `(.L_x_16310) ;  /* 0x0000000c001c7947 */ /* 0x000fea0003800000 */
.L_x_16316:
[----:B------:R0:W-:Y:S01]  /*3ff0*/  STG.E.U16 desc[UR36][R8.64], R34 ;  /* 0x0000002208007986 */ /* 0x0001e2000c101524 */
[----:B------:R-:W-:Y:S05]  /*4000*/  BRA `(.L_x_16310) ;  /* 0x0000000c00147947 */ /* 0x000fea0003800000 */
.L_x_16312:
        /* <DEDUP_REMOVED lines=9> */
.L_x_16319:
[----:B------:R-:W0:Y:S02]  /*40a0*/  I2F.S64 R0, R4 ;  /* 0x0000000400007312 */ /* 0x000e240000301400 */
[----:B0-----:R-:W-:-:S05]  /*40b0*/  F2FP.F16.F32.PACK_AB R0, RZ, R0 ;  /* 0x00000000ff00723e */ /* 0x001fca00000000ff */
[----:B------:R0:W-:Y:S01]  /*40c0*/  STG.E.U16 desc[UR36][R8.64], R0 ;  /* 0x0000000008007986 */ /* 0x0001e2000c101524 */
[----:B------:R-:W-:Y:S05]  /*40d0*/  BRA `(.L_x_16310) ;  /* 0x0000000800e07947 */ /* 0x000fea0003800000 */
.L_x_16318:
        /* <DEDUP_REMOVED lines=10> */
.L_x_16321:
[----:B------:R-:W0:Y:S02]  /*4180*/  I2F.S64 R4, R4 ;  /* 0x0000000400047312 */ /* 0x000e240000301400 */
[----:B0-----:R-:W-:-:S04]  /*4190*/  F2FP.F16.F32.PACK_AB R3, RZ, R4 ;  /* 0x00000004ff03723e */ /* 0x001fc800000000ff */
[----:B------:R-:W-:-:S05]  /*41a0*/  PRMT R3, R3, 0x5410, RZ ;  /* 0x0000541003037816 */ /* 0x000fca00000000ff */
[----:B------:R0:W-:Y:S01]  /*41b0*/  STG.E desc[UR36][R8.64], R3 ;  /* 0x0000000308007986 */ /* 0x0001e2000c101924 */
[----:B------:R-:W-:Y:S05]  /*41c0*/  BRA `(.L_x_16310) ;  /* 0x0000000800a47947 */ /* 0x000fea0003800000 */
.L_x_16320:
[----:B------:R-:W0:Y:S02]  /*41d0*/  I2F.F64.S64 R4, R4 ;  /* 0x0000000400047312 */ /* 0x000e240000301c00 */
[----:B0-----:R0:W-:Y:S01]  /*41e0*/  STG.E.64 desc[UR36][R8.64], R4 ;  /* 0x0000000408007986 */ /* 0x0011e2000c101b24 */
[----:B------:R-:W-:Y:S05]  /*41f0*/  BRA `(.L_x_16310) ;  /* 0x0000000800987947 */ /* 0x000fea0003800000 */
.L_x_16311:
        /* <DEDUP_REMOVED lines=13> */
.L_x_16324:
[----:B------:R-:W0:Y:S01]  /*42d0*/  I2F.F64.S64 R4, R4 ;  /* 0x0000000400047312 */ /* 0x000e220000301c00 */
[----:B------:R-:W-:-:S05]  /*42e0*/  CS2R R6, SRZ ;  /* 0x0000000000067805 */ /* 0x000fca000001ff00 */
[----:B0-----:R0:W-:Y:S01]  /*42f0*/  STG.E.128 desc[UR36][R8.64], R4 ;  /* 0x0000000408007986 */ /* 0x0011e2000c101d24 */
[----:B------:R-:W-:Y:S05]  /*4300*/  BRA `(.L_x_16310) ;  /* 0x0000000800547947 */ /* 0x000fea0003800000 */
.L_x_16323:
        /* <DEDUP_REMOVED lines=21> */
.L_x_16328:
[----:B------:R-:W-:Y:S05]  /*4460*/  BSYNC B0 ;  /* 0x0000000000007941 */ /* 0x000fea0003800000 */
.L_x_16327:
[----:B------:R-:W-:-:S05]  /*4470*/  LOP3.LUT R7, R0, R7, RZ, 0xfc, !PT ;  /* 0x0000000700077212 */ /* 0x000fca00078efcff */
[----:B------:R0:W-:Y:S01]  /*4480*/  STG.E.U8 desc[UR36][R8.64], R7 ;  /* 0x0000000708007986 */ /* 0x0001e2000c101124 */
[----:B------:R-:W-:Y:S05]  /*4490*/  BRA `(.L_x_16310) ;  /* 0x0000000400f07947 */ /* 0x000fea0003800000 */
.L_x_16326:
        /* <DEDUP_REMOVED lines=13> */
.L_x_16330:
[----:B------:R-:W-:Y:S01]  /*4570*/  IMAD.MOV.U32 R0, RZ, RZ, 0x7f ;  /* 0x0000007fff007424 */ /* 0x000fe200078e00ff */
[----:B------:R-:W-:-:S04]  /*4580*/  ISETP.GT.U32.AND P0, PT, R3, 0x7f800000, PT ;  /* 0x7f8000000300780c */ /* 0x000fc80003f04070 */
[----:B------:R-:W-:-:S09]  /*4590*/  SEL R0, R0, 0x7c, P0 ;  /* 0x0000007c00007807 */ /* 0x000fd20000000000 */
.L_x_16331:
[----:B------:R-:W-:Y:S05]  /*45a0*/  BSYNC B0 ;  /* 0x0000000000007941 */ /* 0x000fea0003800000 */
.L_x_16329:
[----:B------:R-:W-:-:S04]  /*45b0*/  LOP3.LUT R3, R5, 0x80000000, RZ, 0xc0, !PT ;  /* 0x8000000005037812 */ /* 0x000fc800078ec0ff */
[----:B------:R-:W-:-:S04]  /*45c0*/  SHF.R.U32.HI R3, RZ, 0x18, R3 ;  /* 0x00000018ff037819 */ /* 0x000fc80000011603 */
[----:B------:R-:W-:-:S05]  /*45d0*/  LOP3.LUT R3, R0, R3, RZ, 0xfc, !PT ;  /* 0x0000000300037212 */ /* 0x000fca00078efcff */
[----:B------:R0:W-:Y:S01]  /*45e0*/  STG.E.U8 desc[UR36][R8.64], R3 ;  /* 0x0000000308007986 */ /* 0x0001e2000c101124 */
[----:B------:R-:W-:Y:S05]  /*45f0*/  BRA `(.L_x_16310) ;  /* 0x0000000400987947 */ /* 0x000fea0003800000 */
.L_x_16325:
[----:B------:R-:W0:Y:S02]  /*4600*/  I2F.S64 R0, R4 ;  /* 0x0000000400007312 */ /* 0x000e240000301400 */
[----:B0-----:R-:W-:-:S05]  /*4610*/  F2FP.BF16.F32.PACK_AB R0, RZ, R0 ;  /* 0x00000000ff00723e */ /* 0x001fca00000010ff */
[----:B------:R0:W-:Y:S01]  /*4620*/  STG.E.U16 desc[UR36][R8.64], R0 ;  /* 0x0000000008007986 */ /* 0x0001e2000c101524 */
[----:B------:R-:W-:Y:S05]  /*4630*/  BRA `(.L_x_16310) ;  /* 0x0000000400887947 */ /* 0x000fea0003800000 */
.L_x_16322:
        /* <DEDUP_REMOVED lines=10> */
.L_x_16334:
        /* <DEDUP_REMOVED lines=17> */
.L_x_16337:
[----:B------:R-:W-:-:S04]  /*47f0*/  LOP3.LUT R0, R5, 0x80000000, RZ, 0xc0, !PT ;  /* 0x8000000005007812 */ /* 0x000fc800078ec0ff */
[----:B------:R-:W-:-:S04]  /*4800*/  SHF.R.U32.HI R0, RZ, 0x18, R0 ;  /* 0x00000018ff007819 */ /* 0x000fc80000011600 */
[----:B------:R-:W-:-:S07]  /*4810*/  LOP3.LUT R0, R3, R0, RZ, 0xfc, !PT ;  /* 0x0000000003007212 */ /* 0x000fce00078efcff */
.L_x_16336:
[----:B------:R-:W-:Y:S05]  /*4820*/  BSYNC B0 ;  /* 0x0000000000007941 */ /* 0x000fea0003800000 */
.L_x_16335:
[----:B------:R3:W-:Y:S01]  /*4830*/  STG.E.U8 desc[UR36][R8.64], R0 ;  /* 0x0000000008007986 */ /* 0x0007e2000c101124 */
[----:B------:R-:W-:Y:S05]  /*4840*/  BRA `(.L_x_16310) ;  /* 0x0000000400047947 */ /* 0x000fea0003800000 */
.L_x_16333:
        /* <DEDUP_REMOVED lines=17> */
.L_x_16340:
[----:B------:R-:W-:-:S04]  /*4960*/  LOP3.LUT R0, R5, 0x80000000, RZ, 0xc0, !PT ;  /* 0x8000000005007812 */ /* 0x000fc800078ec0ff */
[----:B------:R-:W-:-:S04]  /*4970*/  SHF.R.U32.HI R0, RZ, 0x18, R0 ;  /* 0x00000018ff007819 */ /* 0x000fc80000011600 */
[----:B------:R-:W-:-:S07]  /*4980*/  LOP3.LUT R0, R3, R0, RZ, 0xfc, !PT ;  /* 0x0000000003007212 */ /* 0x000fce00078efcff */
.L_x_16339:
[----:B------:R-:W-:Y:S05]  /*4990*/  BSYNC B0 ;  /* 0x0000000000007941 */ /* 0x000fea0003800000 */
.L_x_16338:
[----:B------:R0:W-:Y:S01]  /*49a0*/  STG.E.U8 desc[UR36][R8.64], R0 ;  /* 0x0000000008007986 */ /* 0x0001e2000c101124 */
[----:B------:R-:W-:Y:S05]  /*49b0*/  BRA `(.L_x_16310) ;  /* 0x0000000000a87947 */ /* 0x000fea0003800000 */
.L_x_16332:
        /* <DEDUP_REMOVED lines=22> */
.L_x_16315:
        /* <DEDUP_REMOVED lines=16> */
.L_x_16343:
[----:B------:R-:W-:Y:S05]  /*4c20*/  BRA `(.L_x_16310) ;  /* 0x00000000000c7947 */ /* 0x000fea0003800000 */
.L_x_16342:
[----:B------:R2:W-:Y:S01]  /*4c30*/  STG.E.64 desc[UR36][R8.64], R4 ;  /* 0x0000000408007986 */ /* 0x0005e2000c101b24 */
[----:B------:R-:W-:Y:S05]  /*4c40*/  BRA `(.L_x_16310) ;  /* 0x0000000000047947 */ /* 0x000fea0003800000 */
.L_x_16341:
[----:B------:R0:W-:Y:S02]  /*4c50*/  STG.E desc[UR36][R8.64], R34 ;  /* 0x0000002208007986 */ /* 0x0001e4000c101924 */
.L_x_16310:
[----:B------:R-:W-:Y:S05]  /*4c60*/  BSYNC B6 ;  /* 0x0000000000067941 */ /* 0x000fea0003800000 */
.L_x_16309:
        /* <DEDUP_REMOVED lines=23> */
.L_x_16349:
[----:B------:R0:W-:Y:S01]  /*4de0*/  STG.E.U8 desc[UR36][R8.64], R32 ;  /* 0x0000002008007986 */ /* 0x0001e2000c101124 */
[----:B------:R-:W-:Y:S05]  /*4df0*/  BRA `(.L_x_16351) ;  /* 0x0000000c004c7947 */ /* 0x000fea0003800000 */
.L_x_16348:
        /* <DEDUP_REMOVED lines=8> */
.L_x_16353:
[----:B------:R0:W-:Y:S01]  /*4e80*/  STG.E desc[UR36][R8.64], R32 ;  /* 0x0000002008007986 */ /* 0x0001e2000c101924 */
[----:B------:R-:W-:Y:S05]  /*4e90*/  BRA `(.L_x_16351) ;  /* 0x0000000c00247947 */ /* 0x000fea0003800000 */
.L_x_16352:
[----:B------:R0:W-:Y:S01]  /*4ea0*/  STG.E.U16 desc[UR36][R8.64], R32 ;  /* 0x0000002008007986 */ /* 0x0001e2000c101524 */
[----:B------:R-:W-:Y:S05]  /*4eb0*/  BRA `(.L_x_16351) ;  /* 0x0000000c001c7947 */ /* 0x000fea0003800000 */
.L_x_16347:
        /* <DEDUP_REMOVED lines=9> */
.L_x_16355:
[----:B------:R-:W0:Y:S02]  /*4f50*/  I2F.S64 R0, R26 ;  /* 0x0000001a00007312 */ /* 0x000e240000301400 */
[----:B0-----:R-:W-:-:S05]  /*4f60*/  F2FP.F16.F32.PACK_AB R0, RZ, R0 ;  /* 0x00000000ff00723e */ /* 0x001fca00000000ff */
[----:B------:R0:W-:Y:S01]  /*4f70*/  STG.E.U16 desc[UR36][R8.64], R0 ;  /* 0x0000000008007986 */ /* 0x0001e2000c101524 */
[----:B------:R-:W-:Y:S05]  /*4f80*/  BRA `(.L_x_16351) ;  /* 0x0000000800e87947 */ /* 0x000fea0003800000 */
.L_x_16354:
        /* <DEDUP_REMOVED lines=10> */
.L_x_16357:
[----:B------:R-:W0:Y:S02]  /*5030*/  I2F.S64 R26, R26 ;  /* 0x0000001a001a7312 */ /* 0x000e240000301400 */
[----:B0-----:R-:W-:-:S04]  /*5040*/  F2FP.F16.F32.PACK_AB R3, RZ, R26 ;  /* 0x0000001aff03723e */ /* 0x001fc800000000ff */
[----:B------:R-:W-:-:S05]  /*5050*/  PRMT R3, R3, 0x5410, RZ ;  /* 0x0000541003037816 */ /* 0x000fca00000000ff */
[----:B------:R0:W-:Y:S01]  /*5060*/  STG.E desc[UR36][R8.64], R3 ;  /* 0x0000000308007986 */ /* 0x0001e2000c101924 */
[----:B------:R-:W-:Y:S05]  /*5070*/  BRA `(.L_x_16351) ;  /* 0x0000000800ac7947 */ /* 0x000fea0003800000 */
.L_x_16356:
[----:B------:R-:W0:Y:S02]  /*5080*/  I2F.F64.S64 R26, R26 ;  /* 0x0000001a001a7312 */ /* 0x000e240000301c00 */
[----:B0-----:R0:W-:Y:S01]  /*5090*/  STG.E.64 desc[UR36][R8.64], R26 ;  /* 0x0000001a08007986 */ /* 0x0011e2000c101b24 */
[----:B------:R-:W-:Y:S05]  /*50a0*/  BRA `(.L_x_16351) ;  /* 0x0000000800a07947 */ /* 0x000fea0003800000 */
.L_x_16346:
        /* <DEDUP_REMOVED lines=13> */
.L_x_16360:
[----:B------:R-:W0:Y:S01]  /*5180*/  I2F.F64.S64 R4, R26 ;  /* 0x0000001a00047312 */ /* 0x000e220000301c00 */
[----:B------:R-:W-:-:S05]  /*5190*/  CS2R R6, SRZ ;  /* 0x0000000000067805 */ /* 0x000fca000001ff00 */
[----:B0-----:R0:W-:Y:S01]  /*51a0*/  STG.E.128 desc[UR36][R8.64], R4 ;  /* 0x0000000408007986 */ /* 0x0011e2000c101d24 */
[----:B------:R-:W-:Y:S05]  /*51b0*/  BRA `(.L_x_16351) ;  /* 0x00000008005c7947 */ /* 0x000fea0003800000 */
.L_x_16359:
        /* <DEDUP_REMOVED lines=21> */
.L_x_16364:
[----:B------:R-:W-:Y:S05]  /*5310*/  BSYNC B0 ;  /* 0x0000000000007941 */ /* 0x000fea0003800000 */
.L_x_16363:
[----:B------:R-:W-:-:S05]  /*5320*/  LOP3.LUT R5, R0, R5, RZ, 0xfc, !PT ;  /* 0x0000000500057212 */ /* 0x000fca00078efcff */
[----:B------:R0:W-:Y:S01]  /*5330*/  STG.E.U8 desc[UR36][R8.64], R5 ;  /* 0x0000000508007986 */ /* 0x0001e2000c101124 */
[----:B------:R-:W-:Y:S05]  /*5340*/  BRA `(.L_x_16351) ;  /* 0x0000000400f87947 */ /* 0x000fea0003800000 */
.L_x_16362:
        /* <DEDUP_REMOVED lines=13> */
.L_x_16366:
[----:B------:R-:W-:Y:S01]  /*5420*/  IMAD.MOV.U32 R0, RZ, RZ, 0x7f ;  /* 0x0000007fff007424 */ /* 0x000fe200078e00ff */
[----:B------:R-:W-:-:S04]  /*5430*/  ISETP.GT.U32.AND P0, PT, R3, 0x7f800000, PT ;  /* 0x7f8000000300780c */ /* 0x000fc80003f04070 */
[----:B------:R-:W-:-:S09]  /*5440*/  SEL R0, R0, 0x7c, P0 ;  /* 0x0000007c00007807 */ /* 0x000fd20000000000 */
.L_x_16367:
[----:B------:R-:W-:Y:S05]  /*5450*/  BSYNC B0 ;  /* 0x0000000000007941 */ /* 0x000fea0003800000 */
.L_x_16365:
[----:B------:R-:W-:-:S04]  /*5460*/  LOP3.LUT R3, R27, 0x80000000, RZ, 0xc0, !PT ;  /* 0x800000001b037812 */ /* 0x000fc800078ec0ff */
[----:B------:R-:W-:-:S04]  /*5470*/  SHF.R.U32.HI R3, RZ, 0x18, R3 ;  /* 0x00000018ff037819 */ /* 0x000fc80000011603 */
[----:B------:R-:W-:-:S05]  /*5480*/  LOP3.LUT R3, R0, R3, RZ, 0xfc, !PT ;  /* 0x0000000300037212 */ /* 0x000fca00078efcff */
[----:B------:R0:W-:Y:S01]  /*5490*/  STG.E.U8 desc[UR36][R8.64], R3 ;  /* 0x0000000308007986 */ /* 0x0001e2000c101124 */
[----:B------:R-:W-:Y:S05]  /*54a0*/  BRA `(.L_x_16351) ;  /* 0x0000000400a07947 */ /* 0x000fea0003800000 */
.L_x_16361:
[----:B------:R-:W0:Y:S02]  /*54b0*/  I2F.S64 R0, R26 ;  /* 0x0000001a00007312 */ /* 0x000e240000301400 */
[----:B0-----:R-:W-:-:S05]  /*54c0*/  F2FP.BF16.F32.PACK_AB R0, RZ, R0 ;  /* 0x00000000ff00723e */ /* 0x001fca00000010ff */
[----:B------:R0:W-:Y:S01]  /*54d0*/  STG.E.U16 desc[UR36][R8.64], R0 ;  /* 0x0000000008007986 */ /* 0x0001e2000c101524 */
[----:B------:R-:W-:Y:S05]  /*54e0*/  BRA `(.L_x_16351) ;  /* 0x0000000400907947 */ /* 0x000fea0003800000 */
.L_x_16358:
        /* <DEDUP_REMOVED lines=10> */
.L_x_16370:
        /* <DEDUP_REMOVED lines=17> */
.L_x_16373:
[----:B------:R-:W-:-:S04]  /*56a0*/  LOP3.LUT R3, R27, 0x80000000, RZ, 0xc0, !PT ;  /* 0x800000001b037812 */ /* 0x000fc800078ec0ff */
[----:B------:R-:W-:-:S04]  /*56b0*/  SHF.R.U32.HI R3, RZ, 0x18, R3 ;  /* 0x00000018ff037819 */ /* 0x000fc80000011603 */
[----:B------:R-:W-:-:S04]  /*56c0*/  LOP3.LUT R0, R0, R3, RZ, 0xfc, !PT ;  /* 0x0000000300007212 */ /* 0x000fc800078efcff */
[----:B------:R-:W-:-:S07]  /*56d0*/  PRMT R4, R0, 0x7610, R4 ;  /* 0x0000761000047816 */ /* 0x000fce0000000004 */
.L_x_16372:
[----:B------:R-:W-:Y:S05]  /*56e0*/  BSYNC B0 ;  /* 0x0000000000007941 */ /* 0x000fea0003800000 */
.L_x_16371:
[----:B------:R3:W-:Y:S01]  /*56f0*/  STG.E.U8 desc[UR36][R8.64], R4 ;  /* 0x0000000408007986 */ /* 0x0007e2000c101124 */
[----:B------:R-:W-:Y:S05]  /*5700*/  BRA `(.L_x_16351) ;  /* 0x0000000400087947 */ /* 0x000fea0003800000 */
.L_x_16369:
        /* <DEDUP_REMOVED lines=17> */
.L_x_16376:
[----:B------:R-:W-:-:S04]  /*5820*/  LOP3.LUT R3, R27, 0x80000000, RZ, 0xc0, !PT ;  /* 0x800000001b037812 */ /* 0x000fc800078ec0ff */
[----:B------:R-:W-:-:S04]  /*5830*/  SHF.R.U32.HI R3, RZ, 0x18, R3 ;  /* 0x00000018ff037819 */ /* 0x000fc80000011603 */
[----:B------:R-:W-:-:S04]  /*5840*/  LOP3.LUT R0, R0, R3, RZ, 0xfc, !PT ;  /* 0x0000000300007212 */ /* 0x000fc800078efcff */
[----:B------:R-:W-:-:S07]  /*5850*/  PRMT R4, R0, 0x7610, R4 ;  /* 0x0000761000047816 */ /* 0x000fce0000000004 */
.L_x_16375:
[----:B------:R-:W-:Y:S05]  /*5860*/  BSYNC B0 ;  /* 0x0000000000007941 */ /* 0x000fea0003800000 */
.L_x_16374:
[----:B------:R0:W-:Y:S01]  /*5870*/  STG.E.U8 desc[UR36][R8.64], R4 ;  /* 0x0000000408007986 */ /* 0x0001e2000c101124 */
[----:B------:R-:W-:Y:S05]  /*5880*/  BRA `(.L_x_16351) ;  /* 0x0000000000a87947 */ /* 0x000fea0003800000 */
.L_x_16368:
        /* <DEDUP_REMOVED lines=22> */
.L_x_16350:
        /* <DEDUP_REMOVED lines=16> */
.L_x_16379:
[----:B------:R-:W-:Y:S05]  /*5af0*/  BRA `(.L_x_16351) ;  /* 0x00000000000c7947 */ /* 0x000fea0003800000 */
.L_x_16378:
[----:B------:R2:W-:Y:S01]  /*5b00*/  STG.E.64 desc[UR36][R8.64], R26 ;  /* 0x0000001a08007986 */ /* 0x0005e2000c101b24 */
[----:B------:R-:W-:Y:S05]  /*5b10*/  BRA `(.L_x_16351) ;  /* 0x0000000000047947 */ /* 0x000fea0003800000 */
.L_x_16377:
[----:B------:R0:W-:Y:S02]  /*5b20*/  STG.E desc[UR36][R8.64], R32 ;  /* 0x0000002008007986 */ /* 0x0001e4000c101924 */
.L_x_16351:
        /* <DEDUP_REMOVED lines=23> */
.L_x_16383:
[----:B------:R0:W-:Y:S01]  /*5ca0*/  STG.E.U8 desc[UR36][R4.64], R24 ;  /* 0x0000001804007986 */ /* 0x0001e2000c101124 */
[----:B------:R-:W-:Y:S05]  /*5cb0*/  BRA `(.L_x_16385) ;  /* 0x0000000c00447947 */ /* 0x000fea0003800000 */
.L_x_16382:
        /* <DEDUP_REMOVED lines=8> */
.L_x_16387:
[----:B------:R3:W-:Y:S01]  /*5d40*/  STG.E desc[UR36][R4.64], R24 ;  /* 0x0000001804007986 */ /* 0x0007e2000c101924 */
[----:B------:R-:W-:Y:S05]  /*5d50*/  BRA `(.L_x_16385) ;  /* 0x0000000c001c7947 */ /* 0x000fea0003800000 */
.L_x_16386:
[----:B------:R0:W-:Y:S01]  /*5d60*/  STG.E.U16 desc[UR36][R4.64], R24 ;  /* 0x0000001804007986 */ /* 0x0001e2000c101524 */
[----:B------:R-:W-:Y:S05]  /*5d70*/  BRA `(.L_x_16385) ;  /* 0x0000000c00147947 */ /* 0x000fea0003800000 */
.L_x_16381:
        /* <DEDUP_REMOVED lines=9> */
.L_x_16389:
[----:B------:R-:W0:Y:S02]  /*5e10*/  I2F.S64 R0, R22 ;  /* 0x0000001600007312 */ /* 0x000e240000301400 */
[----:B0-----:R-:W-:-:S05]  /*5e20*/  F2FP.F16.F32.PACK_AB R0, RZ, R0 ;  /* 0x00000000ff00723e */ /* 0x001fca00000000ff */
[----:B------:R0:W-:Y:S01]  /*5e30*/  STG.E.U16 desc[UR36][R4.64], R0 ;  /* 0x0000000004007986 */ /* 0x0001e2000c101524 */
[----:B------:R-:W-:Y:S05]  /*5e40*/  BRA `(.L_x_16385) ;  /* 0x0000000800e07947 */ /* 0x000fea0003800000 */
.L_x_16388:
        /* <DEDUP_REMOVED lines=10> */
.L_x_16391:
[----:B------:R-:W0:Y:S02]  /*5ef0*/  I2F.S64 R22, R22 ;  /* 0x0000001600167312 */ /* 0x000e240000301400 */
[----:B0-----:R-:W-:-:S04]  /*5f00*/  F2FP.F16.F32.PACK_AB R3, RZ, R22 ;  /* 0x00000016ff03723e */ /* 0x001fc800000000ff */
[----:B------:R-:W-:-:S05]  /*5f10*/  PRMT R3, R3, 0x5410, RZ ;  /* 0x0000541003037816 */ /* 0x000fca00000000ff */
[----:B------:R0:W-:Y:S01]  /*5f20*/  STG.E desc[UR36][R4.64], R3 ;  /* 0x0000000304007986 */ /* 0x0001e2000c101924 */
[----:B------:R-:W-:Y:S05]  /*5f30*/  BRA `(.L_x_16385) ;  /* 0x0000000800a47947 */ /* 0x000fea0003800000 */
.L_x_16390:
[----:B------:R-:W0:Y:S02]  /*5f40*/  I2F.F64.S64 R22, R22 ;  /* 0x0000001600167312 */ /* 0x000e240000301c00 */
[----:B0-----:R0:W-:Y:S01]  /*5f50*/  STG.E.64 desc[UR36][R4.64], R22 ;  /* 0x0000001604007986 */ /* 0x0011e2000c101b24 */
[----:B------:R-:W-:Y:S05]  /*5f60*/  BRA `(.L_x_16385) ;  /* 0x0000000800987947 */ /* 0x000fea0003800000 */
.L_x_16380:
        /* <DEDUP_REMOVED lines=13> */
.L_x_16394:
[----:B--2-4-:R-:W0:Y:S01]  /*6040*/  I2F.F64.S64 R8, R22 ;  /* 0x0000001600087312 */ /* 0x014e220000301c00 */
[----:B------:R-:W-:-:S05]  /*6050*/  CS2R R10, SRZ ;  /* 0x00000000000a7805 */ /* 0x000fca000001ff00 */
[----:B0-----:R0:W-:Y:S01]  /*6060*/  STG.E.128 desc[UR36][R4.64], R8 ;  /* 0x0000000804007986 */ /* 0x0011e2000c101d24 */
[----:B------:R-:W-:Y:S05]  /*6070*/  BRA `(.L_x_16385) ;  /* 0x0000000800547947 */ /* 0x000fea0003800000 */
.L_x_16393:
        /* <DEDUP_REMOVED lines=21> */
.L_x_16398:
[----:B------:R-:W-:Y:S05]  /*61d0*/  BSYNC B0 ;  /* 0x0000000000007941 */ /* 0x000fea0003800000 */
.L_x_16397:
[----:B------:R-:W-:-:S05]  /*61e0*/  LOP3.LUT R7, R0, R7, RZ, 0xfc, !PT ;  /* 0x0000000700077212 */ /* 0x000fca00078efcff */
[----:B------:R0:W-:Y:S01]  /*61f0*/  STG.E.U8 desc[UR36][R4.64], R7 ;  /* 0x0000000704007986 */ /* 0x0001e2000c101124 */
[----:B------:R-:W-:Y:S05]  /*6200*/  BRA `(.L_x_16385) ;  /* 0x0000000400f07947 */ /* 0x000fea0003800000 */
.L_x_16396:
        /* <DEDUP_REMOVED lines=13> */
.L_x_16400:
[----:B------:R-:W-:Y:S01]  /*62e0*/  IMAD.MOV.U32 R0, RZ, RZ, 0x7f ;  /* 0x0000007fff007424 */ /* 0x000fe200078e00ff */
[----:B------:R-:W-:-:S04]  /*62f0*/  ISETP.GT.U32.AND P0, PT, R3, 0x7f800000, PT ;  /* 0x7f8000000300780c */ /* 0x000fc80003f04070 */
[----:B------:R-:W-:-:S09]  /*6300*/  SEL R0, R0, 0x7c, P0 ;  /* 0x0000007c00007807 */ /* 0x000fd20000000000 */
.L_x_16401:
[----:B------:R-:W-:Y:S05]  /*6310*/  BSYNC B0 ;  /* 0x0000000000007941 */ /* 0x000fea0003800000 */
.L_x_16399:
[----:B------:R-:W-:-:S04]  /*6320*/  LOP3.LUT R3, R23, 0x80000000, RZ, 0xc0, !PT ;  /* 0x8000000017037812 */ /* 0x000fc800078ec0ff */
[----:B------:R-:W-:-:S04]  /*6330*/  SHF.R.U32.HI R3, RZ, 0x18, R3 ;  /* 0x00000018ff037819 */ /* 0x000fc80000011603 */
[----:B------:R-:W-:-:S05]  /*6340*/  LOP3.LUT R3, R0, R3, RZ, 0xfc, !PT ;  /* 0x0000000300037212 */ /* 0x000fca00078efcff */
[----:B------:R0:W-:Y:S01]  /*6350*/  STG.E.U8 desc[UR36][R4.64], R3 ;  /* 0x0000000304007986 */ /* 0x0001e2000c101124 */
[----:B------:R-:W-:Y:S05]  /*6360*/  BRA `(.L_x_16385) ;  /* 0x0000000400987947 */ /* 0x000fea0003800000 */
.L_x_16395:
[----:B------:R-:W0:Y:S02]  /*6370*/  I2F.S64 R0, R22 ;  /* 0x0000001600007312 */ /* 0x000e240000301400 */
[----:B0-----:R-:W-:-:S05]  /*6380*/  F2FP.BF16.F32.PACK_AB R0, RZ, R0 ;  /* 0x00000000ff00723e */ /* 0x001fca00000010ff */
[----:B------:R0:W-:Y:S01]  /*6390*/  STG.E.U16 desc[UR36][R4.64], R0 ;  /* 0x0000000004007986 */ /* 0x0001e2000c101524 */
[----:B------:R-:W-:Y:S05]  /*63a0*/  BRA `(.L_x_16385) ;  /* 0x0000000400887947 */ /* 0x000fea0003800000 */
.L_x_16392:
        /* <DEDUP_REMOVED lines=10> */
.L_x_16404:
        /* <DEDUP_REMOVED lines=17> */
.L_x_16407:
[----:B------:R-:W-:-:S04]  /*6560*/  LOP3.LUT R0, R23, 0x80000000, RZ, 0xc0, !PT ;  /* 0x8000000017007812 */ /* 0x000fc800078ec0ff */
[----:B------:R-:W-:-:S04]  /*6570*/  SHF.R.U32.HI R0, RZ, 0x18, R0 ;  /* 0x00000018ff007819 */ /* 0x000fc80000011600 */
[----:B------:R-:W-:-:S07]  /*6580*/  LOP3.LUT R0, R3, R0, RZ, 0xfc, !PT ;  /* 0x0000000003007212 */ /* 0x000fce00078efcff */
.L_x_16406:
[----:B------:R-:W-:Y:S05]  /*6590*/  BSYNC B0 ;  /* 0x0000000000007941 */ /* 0x000fea0003800000 */
.L_x_16405:
[----:B------:R0:W-:Y:S01]  /*65a0*/  STG.E.U8 desc[UR36][R4.64], R0 ;  /* 0x0000000004007986 */ /* 0x0001e2000c101124 */
[----:B------:R-:W-:Y:S05]  /*65b0*/  BRA `(.L_x_16385) ;  /* 0x0000000400047947 */ /* 0x000fea0003800000 */
.L_x_16403:
        /* <DEDUP_REMOVED lines=17> */
.L_x_16410:
[----:B------:R-:W-:-:S04]  /*66d0*/  LOP3.LUT R0, R23, 0x80000000, RZ, 0xc0, !PT ;  /* 0x8000000017007812 */ /* 0x000fc800078ec0ff */
[----:B------:R-:W-:-:S04]  /*66e0*/  SHF.R.U32.HI R0, RZ, 0x18, R0 ;  /* 0x00000018ff007819 */ /* 0x000fc80000011600 */
[----:B------:R-:W-:-:S07]  /*66f0*/  LOP3.LUT R0, R3, R0, RZ, 0xfc, !PT ;  /* 0x0000000003007212 */ /* 0x000fce00078efcff */
.L_x_16409:
[----:B------:R-:W-:Y:S05]  /*6700*/  BSYNC B0 ;  /* 0x0000000000007941 */ /* 0x000fea0003800000 */
.L_x_16408:
[----:B------:R0:W-:Y:S01]  /*6710*/  STG.E.U8 desc[UR36][R4.64], R0 ;  /* 0x0000000004007986 */ /* 0x0001e2000c101124 */
[----:B------:R-:W-:Y:S05]  /*6720*/  BRA `(.L_x_16385) ;  /* 0x0000000000a87947 */ /* 0x000fea0003800000 */
.L_x_16402:
        /* <DEDUP_REMOVED lines=22> */
.L_x_16384:
        /* <DEDUP_REMOVED lines=16> */
.L_x_16413:
[----:B------:R-:W-:Y:S05]  /*6990*/  BRA `(.L_x_16385) ;  /* 0x00000000000c7947 */ /* 0x000fea0003800000 */
.L_x_16412:
[----:B------:R0:W-:Y:S01]  /*69a0*/  STG.E.64 desc[UR36][R4.64], R22 ;  /* 0x0000001604007986 */ /* 0x0001e2000c101b24 */
[----:B------:R-:W-:Y:S05]  /*69b0*/  BRA `(.L_x_16385) ;  /* 0x0000000000047947 */ /* 0x000fea0003800000 */
.L_x_16411:
[----:B------:R0:W-:Y:S02]  /*69c0*/  STG.E desc[UR36][R4.64], R24 ;  /* 0x0000001804007986 */ /* 0x0001e4000c101924 */
.L_x_16385:
[----:B------:R-:W-:-:S07]  /*69d0*/  VIADD R31, R31, 0x80 ;  /* 0x000000801f1f7836 */ /* 0x000fce0000000000 */
.L_x_16345:
[----:B------:R-:W-:Y:S05]  /*69e0*/  BSYNC B6 ;  /* 0x0000000000067941 */ /* 0x000fea0003800000 */
.L_x_16344:
        /* <DEDUP_REMOVED lines=21> */
.L_x_16417:
[----:B------:R-:W-:Y:S01]  /*6b40*/  STG.E.U8 desc[UR36][R2.64], R18 ;  /* 0x0000001202007986 */ /* 0x000fe2000c101124 */
[----:B------:R-:W-:Y:S05]  /*6b50*/  EXIT ;  /* 0x000000000000794d */ /* 0x000fea0003800000 */
.L_x_16416:
        /* <DEDUP_REMOVED lines=8> */
.L_x_16420:
[----:B------:R-:W-:Y:S01]  /*6be0*/  STG.E desc[UR36][R2.64], R18 ;  /* 0x0000001202007986 */ /* 0x000fe2000c101924 */
[----:B------:R-:W-:Y:S05]  /*6bf0*/  EXIT ;  /* 0x000000000000794d */ /* 0x000fea0003800000 */
.L_x_16419:
[----:B------:R-:W-:Y:S01]  /*6c00*/  STG.E.U16 desc[UR36][R2.64], R18 ;  /* 0x0000001202007986 */ /* 0x000fe2000c101524 */
[----:B------:R-:W-:Y:S05]  /*6c10*/  EXIT ;  /* 0x000000000000794d */ /* 0x000fea0003800000 */
.L_x_16415:
        /* <DEDUP_REMOVED lines=9> */
.L_x_16422:
[----:B------:R-:W0:Y:S02]  /*6cb0*/  I2F.S64 R0, R16 ;  /* 0x0000001000007312 */ /* 0x000e240000301400 */
[----:B0-----:R-:W-:-:S05]  /*6cc0*/  F2FP.F16.F32.PACK_AB R0, RZ, R0 ;  /* 0x00000000ff00723e */ /* 0x001fca00000000ff */
[----:B------:R-:W-:Y:S01]  /*6cd0*/  STG.E.U16 desc[UR36][R2.64], R0 ;  /* 0x0000000002007986 */ /* 0x000fe2000c101524 */
[----:B------:R-:W-:Y:S05]  /*6ce0*/  EXIT ;  /* 0x000000000000794d */ /* 0x000fea0003800000 */
.L_x_16421:
        /* <DEDUP_REMOVED lines=10> */
.L_x_16424:
[----:B------:R-:W0:Y:S02]  /*6d90*/  I2F.S64 R16, R16 ;  /* 0x0000001000107312 */ /* 0x000e240000301400 */
[----:B0-----:R-:W-:-:S04]  /*6da0*/  F2FP.F16.F32.PACK_AB R5, RZ, R16 ;  /* 0x00000010ff05723e */ /* 0x001fc800000000ff */
[----:B------:R-:W-:-:S05]  /*6db0*/  PRMT R5, R5, 0x5410, RZ ;  /* 0x0000541005057816 */ /* 0x000fca00000000ff */
[----:B------:R-:W-:Y:S01]  /*6dc0*/  STG.E desc[UR36][R2.64], R5 ;  /* 0x0000000502007986 */ /* 0x000fe2000c101924 */
[----:B------:R-:W-:Y:S05]  /*6dd0*/  EXIT ;  /* 0x000000000000794d */ /* 0x000fea0003800000 */
.L_x_16423:
[----:B------:R-:W0:Y:S02]  /*6de0*/  I2F.F64.S64 R16, R16 ;  /* 0x0000001000107312 */ /* 0x000e240000301c00 */
[----:B0-----:R-:W-:Y:S01]  /*6df0*/  STG.E.64 desc[UR36][R2.64], R16 ;  /* 0x0000001002007986 */ /* 0x001fe2000c101b24 */
[----:B------:R-:W-:Y:S05]  /*6e00*/  EXIT ;  /* 0x000000000000794d */ /* 0x000fea0003800000 */
.L_x_16414:
        /* <DEDUP_REMOVED lines=13> */
.L_x_16427:
[----:B------:R-:W0:Y:S01]  /*6ee0*/  I2F.F64.S64 R16, R16 ;  /* 0x0000001000107312 */ /* 0x000e220000301c00 */
[----:B------:R-:W-:-:S05]  /*6ef0*/  CS2R R18, SRZ ;  /* 0x0000000000127805 */ /* 0x000fca000001ff00 */
[----:B0-----:R-:W-:Y:S01]  /*6f00*/  STG.E.128 desc[UR36][R2.64], R16 ;  /* 0x0000001002007986 */ /* 0x001fe2000c101d24 */
[----:B------:R-:W-:Y:S05]  /*6f10*/  EXIT ;  /* 0x000000000000794d */ /* 0x000fea0003800000 */
.L_x_16426:
        /* <DEDUP_REMOVED lines=21> */
.L_x_16431:
[----:B------:R-:W-:Y:S05]  /*7070*/  BSYNC B0 ;  /* 0x0000000000007941 */ /* 0x000fea0003800000 */
.L_x_16430:
[----:B------:R-:W-:-:S05]  /*7080*/  LOP3.LUT R5, R0, R5, RZ, 0xfc, !PT ;  /* 0x0000000500057212 */ /* 0x000fca00078efcff */
[----:B------:R-:W-:Y:S01]  /*7090*/  STG.E.U8 desc[UR36][R2.64], R5 ;  /* 0x0000000502007986 */ /* 0x000fe2000c101124 */
[----:B------:R-:W-:Y:S05]  /*70a0*/  EXIT ;  /* 0x000000000000794d */ /* 0x000fea0003800000 */
.L_x_16429:
        /* <DEDUP_REMOVED lines=13> */
.L_x_16433:
[----:B------:R-:W-:Y:S01]  /*7180*/  IMAD.MOV.U32 R0, RZ, RZ, 0x7f ;  /* 0x0000007fff007424 */ /* 0x000fe200078e00ff */
[----:B------:R-:W-:-:S04]  /*7190*/  ISETP.GT.U32.AND P0, PT, R4, 0x7f800000, PT ;  /* 0x7f8000000400780c */ /* 0x000fc80003f04070 */
[----:B------:R-:W-:-:S09]  /*71a0*/  SEL R0, R0, 0x7c, P0 ;  /* 0x0000007c00007807 */ /* 0x000fd20000000000 */
.L_x_16434:
[----:B------:R-:W-:Y:S05]  /*71b0*/  BSYNC B0 ;  /* 0x0000000000007941 */ /* 0x000fea0003800000 */
.L_x_16432:
[----:B------:R-:W-:-:S04]  /*71c0*/  LOP3.LUT R4, R17, 0x80000000, RZ, 0xc0, !PT ;  /* 0x8000000011047812 */ /* 0x000fc800078ec0ff */
[----:B------:R-:W-:-:S04]  /*71d0*/  SHF.R.U32.HI R5, RZ, 0x18, R4 ;  /* 0x00000018ff057819 */ /* 0x000fc80000011604 */
[----:B------:R-:W-:-:S05]  /*71e0*/  LOP3.LUT R5, R0, R5, RZ, 0xfc, !PT ;  /* 0x0000000500057212 */ /* 0x000fca00078efcff */
[----:B------:R-:W-:Y:S01]  /*71f0*/  STG.E.U8 desc[UR36][R2.64], R5 ;  /* 0x0000000502007986 */ /* 0x000fe2000c101124 */
[----:B------:R-:W-:Y:S05]  /*7200*/  EXIT ;  /* 0x000000000000794d */ /* 0x000fea0003800000 */
.L_x_16428:
[----:B------:R-:W0:Y:S02]  /*7210*/  I2F.S64 R0, R16 ;  /* 0x0000001000007312 */ /* 0x000e240000301400 */
[----:B0-----:R-:W-:-:S05]  /*7220*/  F2FP.BF16.F32.PACK_AB R0, RZ, R0 ;  /* 0x00000000ff00723e */ /* 0x001fca00000010ff */
[----:B------:R-:W-:Y:S01]  /*7230*/  STG.E.U16 desc[UR36][R2.64], R0 ;  /* 0x0000000002007986 */ /* 0x000fe2000c101524 */
[----:B------:R-:W-:Y:S05]  /*7240*/  EXIT ;  /* 0x000000000000794d */ /* 0x000fea0003800000 */
.L_x_16425:
        /* <DEDUP_REMOVED lines=10> */
.L_x_16437:
        /* <DEDUP_REMOVED lines=17> */
.L_x_16440:
[----:B------:R-:W-:-:S04]  /*7400*/  LOP3.LUT R0, R17, 0x80000000, RZ, 0xc0, !PT ;  /* 0x8000000011007812 */ /* 0x000fc800078ec0ff */
[----:B------:R-:W-:-:S04]  /*7410*/  SHF.R.U32.HI R5, RZ, 0x18, R0 ;  /* 0x00000018ff057819 */ /* 0x000fc80000011600 */
[----:B------:R-:W-:-:S04]  /*7420*/  LOP3.LUT R4, R4, R5, RZ, 0xfc, !PT ;  /* 0x0000000504047212 */ /* 0x000fc800078efcff */
[----:B------:R-:W-:-:S07]  /*7430*/  PRMT R0, R4, 0x7610, R0 ;  /* 0x0000761004007816 */ /* 0x000fce0000000000 */
.L_x_16439:
[----:B------:R-:W-:Y:S05]  /*7440*/  BSYNC B0 ;  /* 0x0000000000007941 */ /* 0x000fea0003800000 */
.L_x_16438:
[----:B------:R-:W-:Y:S01]  /*7450*/  STG.E.U8 desc[UR36][R2.64], R0 ;  /* 0x0000000002007986 */ /* 0x000fe2000c101124 */
[----:B------:R-:W-:Y:S05]  /*7460*/  EXIT ;  /* 0x000000000000794d */ /* 0x000fea0003800000 */
.L_x_16436:
        /* <DEDUP_REMOVED lines=17> */
.L_x_16443:
[----:B------:R-:W-:-:S04]  /*7580*/  LOP3.LUT R0, R17, 0x80000000, RZ, 0xc0, !PT ;  /* 0x8000000011007812 */ /* 0x000fc800078ec0ff */
[----:B------:R-:W-:-:S04]  /*7590*/  SHF.R.U32.HI R5, RZ, 0x18, R0 ;  /* 0x00000018ff057819 */ /* 0x000fc80000011600 */
[----:B------:R-:W-:-:S04]  /*75a0*/  LOP3.LUT R4, R4, R5, RZ, 0xfc, !PT ;  /* 0x0000000504047212 */ /* 0x000fc800078efcff */
[----:B------:R-:W-:-:S07]  /*75b0*/  PRMT R0, R4, 0x7610, R0 ;  /* 0x0000761004007816 */ /* 0x000fce0000000000 */
.L_x_16442:
[----:B------:R-:W-:Y:S05]  /*75c0*/  BSYNC B0 ;  /* 0x0000000000007941 */ /* 0x000fea0003800000 */
.L_x_16441:
[----:B------:R-:W-:Y:S01]  /*75d0*/  STG.E.U8 desc[UR36][R2.64], R0 ;  /* 0x0000000002007986 */ /* 0x000fe2000c101124 */
[----:B------:R-:W-:Y:S05]  /*75e0*/  EXIT ;  /* 0x000000000000794d */ /* 0x000fea0003800000 */
.L_x_16435:
        /* <DEDUP_REMOVED lines=22> */
.L_x_16418:
        /* <DEDUP_REMOVED lines=11> */
[----:B----4-:R-:W-:Y:S02]  /*7800*/  IMAD.MOV.U32 R8, RZ, RZ, 0x65 ;  /* 0x00000065ff087424 */ /* 0x010fe400078e00ff */
[----:B------:R-:W-:Y:S02]  /*7810*/  IMAD.MOV.U32 R12, RZ, RZ, 0x1 ;  /* 0x00000001ff0c7424 */ /* 0x000fe400078e00ff */
[----:B0-----:R-:W-:-:S07]  /*7820*/  IMAD.MOV.U32 R13, RZ, RZ, RZ ;  /* 0x000000ffff0d7224 */ /* 0x001fce00078e00ff */
[----:B------:R-:W-:-:S07]  /*7830*/  LEPC R20, `(.L_x_16446) ;  /* 0x000000001014794e */ /* 0x000fce0000000000 */
[----:B-1----:R-:W-:Y:S05]  /*7840*/  CALL.ABS.NOINC R2 ;  /* 0x0000000002007343 */ /* 0x002fea0003c00000 */
.L_x_16446:
[----:B------:R-:W-:Y:S05]  /*7850*/  EXIT ;  /* 0x000000000000794d */ /* 0x000fea0003800000 */
.L_x_16445:
[----:B------:R-:W-:Y:S01]  /*7860*/  STG.E.64 desc[UR36][R2.64], R16 ;  /* 0x0000001002007986 */ /* 0x000fe2000c101b24 */
[----:B------:R-:W-:Y:S05]  /*7870*/  EXIT ;  /* 0x000000000000794d */ /* 0x000fea0003800000 */
.L_x_16444:
[----:B------:R-:W-:Y:S01]  /*7880*/  STG.E desc[UR36][R2.64], R18 ;  /* 0x0000001202007986 */ /* 0x000fe2000c101924 */
[----:B------:R-:W-:Y:S05]  /*7890*/  EXIT ;  /* 0x000000000000794d */ /* 0x000fea0003800000 */
.L_x_16447:
        /* <DEDUP_REMOVED lines=14> */
.L_x_71730:


//--------------------- .text._ZN2at6native18elementwise_kernelILi128ELi2EZNS0_22gpu_kernel_impl_nocastIZNS0_50_GLOBAL__N__2680c7bb_12_PowKernel_cu_7dd49032_316829pow_tensor_scalar_kernel_implIllEEvRNS_18TensorIteratorBaseET0_EUllE_EEvS6_RKT_EUliE_EEviT1_ --------------------------
	.section	.text._ZN2at6native18elementwise_kernelILi128ELi2EZNS0_22gpu_kernel_impl_nocastIZNS0_50_GLOBAL__N__2680c7bb_12_PowKernel_cu_7dd49032_316829pow_tensor_scalar_kernel_implIllEEvRNS_18TensorIteratorBaseET0_EUllE_EEvS6_RKT_EUliE_EEviT1_,"ax",@progbits
	.align	128
        .global         _ZN2at6native18elementwise_kernelILi128ELi2EZNS0_22gpu_kernel_impl_nocastIZNS0_50_GLOBAL__N__2680c7bb_12_PowKernel_cu_7dd49032_316829pow_tensor_scalar_kernel_implIllEEvRNS_18TensorIteratorBaseET0_EUllE_EEvS6_RKT_EUliE_EEviT1_
        .type           _ZN2at6native18elementwise_kernelILi128ELi2EZNS0_22gpu_kernel_impl_nocastIZNS0_50_GLOBAL__N__2680c7bb_12_PowKernel_cu_7dd49032_316829pow_tensor_scalar_kernel_implIllEEvRNS_18TensorIteratorBaseET0_EUllE_EEvS6_RKT_EUliE_EEviT1_,@function
        .size           _ZN2at6native18elementwise_kernelILi128ELi2EZNS0_22gpu_kernel_impl_nocastIZNS0_50_GLOBAL__N__2680c7bb_12_PowKernel_cu_7dd49032_316829pow_tensor_scalar_kernel_implIllEEvRNS_18TensorIteratorBaseET0_EUllE_EEvS6_RKT_EUliE_EEviT1_,(.L_x_71731 - _ZN2at6native18elementwise_kernelILi128ELi2EZNS0_22gpu_kernel_impl_nocastIZNS0_50_GLOBAL__N__2680c7bb_12_PowKernel_cu_7dd49032_316829pow_tensor_scalar_kernel_implIllEEvRNS_18TensorIteratorBaseET0_EUllE_EEvS6_RKT_EUliE_EEviT1_)
        .other          _ZN2at6native18elementwise_kernelILi128ELi2EZNS0_22gpu_kernel_impl_nocastIZNS0_50_GLOBAL__N__2680c7bb_12_PowKernel_cu_7dd49032_316829pow_tensor_scalar_kernel_implIllEEvRNS_18TensorIteratorBaseET0_EUllE_EEvS6_RKT_EUliE_EEviT1_,@"STO_CUDA_ENTRY STV_DEFAULT"
_ZN2at6native18elementwise_kernelILi128ELi2EZNS0_22gpu_kernel_impl_nocastIZNS0_50_GLOBAL__N__2680c7bb_12_PowKernel_cu_7dd49032_316829pow_tensor_scalar_kernel_implIllEEvRNS_18TensorIteratorBaseET0_EUllE_EEvS6_RKT_EUliE_EEviT1_:
.text._ZN2at6native18elementwise_kernelILi128ELi2EZNS0_22gpu_kernel_impl_nocastIZNS0_50_GLOBAL__N__2680c7bb_12_PowKernel_cu_7dd49032_316829pow_tensor_scalar_kernel_implIllEEvRNS_18TensorIteratorBaseET0_EUllE_EEvS6_RKT_EUliE_EEviT1_:
        /* <DEDUP_REMOVED lines=312> */
.L_x_16450:
        /* <DEDUP_REMOVED lines=8> */
[----:B------:R-:W-:Y:S01]  /*1400*/  IMAD R9, R4, R5, R7 ;  /* 0x0000000504097224 */ /* 0x000fe200078e0207 */
[----:B------:R-:W-:-:S04]  /*1410*/  IADD3.X R7, RZ, UR9, RZ, P0, !PT ;  /* 0x00000009ff077c10 */ /* 0x000fc800087fe4ff */
[----:B------:R-:W-:Y:S02]  /*1420*/  IADD3 R3, R3, R9, RZ ;  /* 0x0000000903037210 */ /* 0x000fe40007ffe0ff */
[----:B------:R-:W-:-:S03]  /*1430*/  IADD3 R9, R0, 0x80, RZ ;  /* 0x0000008000097810 */ /* 0x000fc60007ffe0ff */
[----:B------:R0:W-:Y:S04]  /*1440*/  STG.E.64 desc[UR4][R6.64], R2 ;  /* 0x0000000206007986 */ /* 0x0001e8000c101b04 */
.L_x_16449:
[----:B------:R-:W-:Y:S05]  /*1450*/  BSYNC B0 ;  /* 0x0000000000007941 */ /* 0x000fea0003800000 */
.L_x_16448:
[----:B------:R-:W-:-:S13]  /*1460*/  ISETP.GE.AND P0, PT, R9, UR6, PT ;  /* 0x0000000609007c0c */ /* 0x000fda000bf06270 */
[----:B------:R-:W-:Y:S05]  /*1470*/  @P0 EXIT ;  /* 0x000000000000094d */ /* 0x000fea0003800000 */
[----:B------:R-:W1:Y:S01]  /*1480*/  LDC R8, c[0x0][0x218] ;  /* 0x00008600ff087b82 */ /* 0x000e620000000800 */
[----:B------:R-:W-:Y:S01]  /*1490*/  IMAD.MOV.U32 R0, RZ, RZ, RZ ;  /* 0x000000ffff007224 */ /* 0x000fe200078e00ff */
[----:B0-----:R-:W-:Y:S02]  /*14a0*/  MOV R3, RZ ;  /* 0x000000ff00037202 */ /* 0x001fe40000000f00 */
[----:B-1----:R-:W-:-:S13]  /*14b0*/  ISETP.NE.AND P0, PT, R8, RZ, PT ;  /* 0x000000ff0800720c */ /* 0x002fda0003f05270 */
        /* <DEDUP_REMOVED lines=299> */
.L_x_16451:
        /* <DEDUP_REMOVED lines=10> */
[----:B------:R-:W-:-:S05]  /*2810*/  IADD3 R3, R3, R9, RZ ;  /* 0x0000000903037210 */ /* 0x000fca0007ffe0ff */
[----:B------:R-:W-:Y:S01]  /*2820*/  STG.E.64 desc[UR4][R6.64], R2 ;  /* 0x0000000206007986 */ /* 0x000fe2000c101b04 */
[----:B------:R-:W-:Y:S05]  /*2830*/  EXIT ;  /* 0x000000000000794d */ /* 0x000fea0003800000 */
.L_x_16452:
        /* <DEDUP_REMOVED lines=12> */
.L_x_71731:


//--------------------- .text._ZN2at6native27unrolled_elementwise_kernelIZNS0_50_GLOBAL__N__2680c7bb_12_PowKernel_cu_7dd49032_316829pow_tensor_scalar_kernel_implIllEEvRNS_18TensorIteratorBaseET0_EUllE_St5arrayIPcLm2EELi4E23TrivialOffsetCalculatorILi1EjESC_NS0_6memory15LoadWithoutCastENSD_16StoreWithoutCastEEEviT_S6_T2_T3_T4_T5_ --------------------------
	.section	.text._ZN2at6native27unrolled_elementwise_kernelIZNS0_50_GLOBAL__N__2680c7bb_12_PowKernel_cu_7dd49032_316829pow_tensor_scalar_kernel_implIllEEvRNS_18TensorIteratorBaseET0_EUllE_St5arrayIPcLm2EELi4E23TrivialOffsetCalculatorILi1EjESC_NS0_6memory15LoadWithoutCastENSD_16StoreWithoutCastEEEviT_S6_T2_T3_T4_T5_,"ax",@progbits
	.align	128
        .global         _ZN2at6native27unrolled_elementwise_kernelIZNS0_50_GLOBAL__N__2680c7bb_12_PowKernel_cu_7dd49032_316829pow_tensor_scalar_kernel_implIllEEvRNS_18TensorIteratorBaseET0_EUllE_St5arrayIPcLm2EELi4E23TrivialOffsetCalculatorILi1EjESC_NS0_6memory15LoadWithoutCastENSD_16StoreWithoutCastEEEviT_S6_T2_T3_T4_T5_
        .type           _ZN2at6native27unrolled_elementwise_kernelIZNS0_50_GLOBAL__N__2680c7bb_12_PowKernel_cu_7dd49032_316829pow_tensor_scalar_kernel_implIllEEvRNS_18TensorIteratorBaseET0_EUllE_St5arrayIPcLm2EELi4E23TrivialOffsetCalculatorILi1EjESC_NS0_6memory15LoadWithoutCastENSD_16StoreWithoutCastEEEviT_S6_T2_T3_T4_T5_,@function
        .size           _ZN2at6native27unrolled_elementwise_kernelIZNS0_50_GLOBAL__N__2680c7bb_12_PowKernel_cu_7dd49032_316829pow_tensor_scalar_kernel_implIllEEvRNS_18TensorIteratorBaseET0_EUllE_St5arrayIPcLm2EELi4E23TrivialOffsetCalculatorILi1EjESC_NS0_6memory15LoadWithoutCastENSD_16StoreWithoutCastEEEviT_S6_T2_T3_T4_T5_,(.L_x_71732 - _ZN2at6native27unrolled_elementwise_kernelIZNS0_50_GLOBAL__N__2680c7bb_12_PowKernel_cu_7dd49032_316829pow_tensor_scalar_kernel_implIllEEvRNS_18TensorIteratorBaseET0_EUllE_St5arrayIPcLm2EELi4E23TrivialOffsetCalculatorILi1EjESC_NS0_6memory15LoadWithoutCastENSD_16StoreWithoutCastEEEviT_S6_T2_T3_T4_T5_)
        .other          _ZN2at6native27unrolled_elementwise_kernelIZNS0_50_GLOBAL__N__2680c7bb_12_PowKernel_cu_7dd49032_316829pow_tensor_scalar_kernel_implIllEEvRNS_18TensorIteratorBaseET0_EUllE_St5arrayIPcLm2EELi4E23TrivialOffsetCalculatorILi1EjESC_NS0_6memory15LoadWithoutCastENSD_16StoreWithoutCastEEEviT_S6_T2_T3_T4_T5_,@"STO_CUDA_ENTRY STV_DEFAULT"
_ZN2at6native27unrolled_elementwise_kernelIZNS0_50_GLOBAL__N__2680c7bb_12_PowKernel_cu_7dd49032_316829pow_tensor_scalar_kernel_implIllEEvRNS_18TensorIteratorBaseET0_EUllE_St5arrayIPcLm2EELi4E23TrivialOffsetCalculatorILi1EjESC_NS0_6memory15LoadWithoutCastENSD_16StoreWithoutCastEEEviT_S6_T2_T3_T4_T5_:
.text._ZN2at6native27unrolled_elementwise_kernelIZNS0_50_GLOBAL__N__2680c7bb_12_PowKernel_cu_7dd49032_316829pow_tensor_scalar_kernel_implIllEEvRNS_18TensorIteratorBaseET0_EUllE_St5arrayIPcLm2EELi4E23TrivialOffsetCalculatorILi1EjESC_NS0_6memory15LoadWithoutCastENSD_16StoreWithoutCastEEEviT_S6_T2_T3_T4_T5_:
        /* <DEDUP_REMOVED lines=12> */
[----:B------:R-:W-:Y:S01]  /*00c0*/  @!P1 VIADD R3, R3, 0x80 ;  /* 0x0000008003039836 */ /* 0x000fe20000000000 */
[----:B------:R-:W1:Y:S04]  /*00d0*/  @!P1 LDC.64 R14, c[0x0][0x228] ;  /* 0x00008a00ff0e9b82 */ /* 0x000e680000000a00 */
[----:B------:R-:W-:-:S13]  /*00e0*/  ISETP.GE.AND P3, PT, R3, R6, PT ;  /* 0x000000060300720c */ /* 0x000fda0003f66270 */
[----:B------:R-:W-:Y:S02]  /*00f0*/  @!P3 LEA R19, R0, R3, 0x9 ;  /* 0x000000030013b211 */ /* 0x000fe400078e48ff */
[----:B------:R-:W-:-:S04]  /*0100*/  @!P3 IADD3 R3, R3, 0x80, RZ ;  /* 0x000000800303b810 */ /* 0x000fc80007ffe0ff */
[----:B------:R-:W-:-:S13]  /*0110*/  ISETP.GE.AND P2, PT, R3, R6, PT ;  /* 0x000000060300720c */ /* 0x000fda0003f46270 */
[----:B------:R-:W2:Y:S01]  /*0120*/  @!P2 LDC.64 R16, c[0x0][0x228] ;  /* 0x00008a00ff10ab82 */ /* 0x000ea20000000a00 */
[C---:B------:R-:W-:Y:S01]  /*0130*/  @!P2 LEA R5, R0.reuse, R3, 0x9 ;  /* 0x000000030005a211 */ /* 0x040fe200078e48ff */
[----:B------:R-:W-:Y:S01]  /*0140*/  @!P0 IMAD R9, R0, 0x200, R7 ;  /* 0x0000020000098824 */ /* 0x000fe200078e0207 */
[----:B------:R-:W-:-:S03]  /*0150*/  CS2R R2, SRZ ;  /* 0x0000000000027805 */ /* 0x000fc6000001ff00 */
[----:B--2---:R-:W-:Y:S02]  /*0160*/  @!P2 IMAD.WIDE.U32 R16, R5, 0x8, R16 ;  /* 0x000000080510a825 */ /* 0x004fe400078e0010 */
[----:B------:R-:W2:Y:S02]  /*0170*/  @!P3 LDC.64 R4, c[0x0][0x228] ;  /* 0x00008a00ff04bb82 */ /* 0x000ea40000000a00 */
[----:B-1----:R-:W-:Y:S01]  /*0180*/  @!P1 IMAD.WIDE.U32 R14, R11, 0x8, R14 ;  /* 0x000000080b0e9825 */ /* 0x002fe200078e000e */
[----:B------:R-:W-:Y:S01]  /*0190*/  CS2R R10, SRZ ;  /* 0x00000000000a7805 */ /* 0x000fe2000001ff00 */
[----:B------:R1:W5:Y:S02]  /*01a0*/  @!P2 LDG.E.64 R2, desc[UR4][R16.64] ;  /* 0x000000041002a981 */ /* 0x000364000c1e1b00 */
[----:B0-----:R-:W-:Y:S01]  /*01b0*/  @!P0 IMAD.WIDE.U32 R12, R9, 0x8, R12 ;  /* 0x00000008090c8825 */ /* 0x001fe200078e000c */
[----:B------:R-:W-:-:S04]  /*01c0*/  CS2R R8, SRZ ;  /* 0x0000000000087805 */ /* 0x000fc8000001ff00 */
[----:B------:R1:W5:Y:S04]  /*01d0*/  @!P0 LDG.E.64 R10, desc[UR4][R12.64] ;  /* 0x000000040c0a8981 */ /* 0x000368000c1e1b00 */
[----:B------:R1:W5:Y:S01]  /*01e0*/  @!P1 LDG.E.64 R8, desc[UR4][R14.64] ;  /* 0x000000040e089981 */ /* 0x000362000c1e1b00 */
[----:B--2---:R-:W-:Y:S01]  /*01f0*/  @!P3 IMAD.WIDE.U32 R18, R19, 0x8, R4 ;  /* 0x000000081312b825 */ /* 0x004fe200078e0004 */
[----:B------:R-:W-:-:S06]  /*0200*/  CS2R R4, SRZ ;  /* 0x0000000000047805 */ /* 0x000fcc000001ff00 */
[----:B------:R1:W5:Y:S01]  /*0210*/  @!P3 LDG.E.64 R4, desc[UR4][R18.64] ;  /* 0x000000041204b981 */ /* 0x000362000c1e1b00 */
[----:B------:R-:W-:Y:S04]  /*0220*/  BSSY B0, `(.L_x_16453) ;  /* 0x000000b000007945 */ /* 0x000fe80003800000 */
[----:B------:R-:W-:Y:S05]  /*0230*/  @P0 BRA `(.L_x_16454) ;  /* 0x0000000000240947 */ /* 0x000fea0003800000 */
[----:B-1----:R-:W0:Y:S01]  /*0240*/  LDC.64 R14, c[0x0][0x220] ;  /* 0x00008800ff0e7b82 */ /* 0x002e220000000a00 */
[-C--:B-----5:R-:W-:Y:S02]  /*0250*/  IMAD R17, R11, R10.reuse, RZ ;  /* 0x0000000a0b117224 */ /* 0x0a0fe400078e02ff */
[----:B------:R-:W-:-:S04]  /*0260*/  IMAD.WIDE.U32 R12, R10, R10, RZ ;  /* 0x0000000a0a0c7225 */ /* 0x000fc800078e00ff */
[----:B------:R-:W-:Y:S01]  /*0270*/  IMAD R17, R10, R11, R17 ;  /* 0x0000000b0a117224 */ /* 0x000fe200078e0211 */
[----:B------:R-:W-:Y:S02]  /*0280*/  LEA R11, R0, R7, 0x9 ;  /* 0x00000007000b7211 */ /* 0x000fe400078e48ff */
[----:B------:R-:W-:Y:S02]  /*0290*/  IADD3 R7, R7, 0x80, RZ ;  /* 0x0000008007077810 */ /* 0x000fe40007ffe0ff */
[----:B------:R-:W-:Y:S01]  /*02a0*/  IADD3 R13, R13, R17, RZ ;  /* 0x000000110d0d7210 */ /* 0x000fe20007ffe0ff */
[----:B0-----:R-:W-:-:S05]  /*02b0*/  IMAD.WIDE.U32 R10, R11, 0x8, R14 ;  /* 0x000000080b0a7825 */ /* 0x001fca00078e000e */
[----:B------:R0:W-:Y:S02]  /*02c0*/  STG.E.64 desc[UR4][R10.64], R12 ;  /* 0x0000000c0a007986 */ /* 0x0001e4000c101b04 */
.L_x_16454:
[----:B------:R-:W-:Y:S05]  /*02d0*/  BSYNC B0 ;  /* 0x0000000000007941 */ /* 0x000fea0003800000 */
.L_x_16453:
[----:B------:R-:W-:Y:S01]  /*02e0*/  ISETP.GE.AND P0, PT, R7, R6, PT ;  /* 0x000000060700720c */ /* 0x000fe20003f06270 */
[----:B------:R-:W-:-:S12]  /*02f0*/  BSSY B0, `(.L_x_16455) ;  /* 0x0000016000007945 */ /* 0x000fd80003800000 */
[----:B------:R-:W-:Y:S05]  /*0300*/  @P0 BRA `(.L_x_16456) ;  /* 0x0000000000500947 */ /* 0x000fea0003800000 */
[----:B01----:R-:W0:Y:S01]  /*0310*/  LDC.64 R12, c[0x0][0x220] ;  /* 0x00008800ff0c7b82 */ /* 0x003e220000000a00 */
[-C--:B-----5:R-:W-:Y:S02]  /*0320*/  IMAD R15, R9, R8.reuse, RZ ;  /* 0x00000008090f7224 */ /* 0x0a0fe400078e02ff */
[----:B------:R-:W-:-:S04]  /*0330*/  IMAD.WIDE.U32 R10, R8, R8, RZ ;  /* 0x00000008080a7225 */ /* 0x000fc800078e00ff */
[----:B------:R-:W-:Y:S02]  /*0340*/  IMAD R15, R8, R9, R15 ;  /* 0x00000009080f7224 */ /* 0x000fe400078e020f */
[----:B------:R-:W-:Y:S01]  /*0350*/  IMAD R9, R0, 0x200, R7 ;  /* 0x0000020000097824 */ /* 0x000fe200078e0207 */
[----:B------:R-:W-:Y:S02]  /*0360*/  IADD3 R7, R7, 0x80, RZ ;  /* 0x0000008007077810 */ /* 0x000fe40007ffe0ff */
[----:B------:R-:W-:Y:S02]  /*0370*/  IADD3 R11, R11, R15, RZ ;  /* 0x0000000f0b0b7210 */ /* 0x000fe40007ffe0ff */
[----:B------:R-:W-:Y:S01]  /*0380*/  ISETP.GE.AND P0, PT, R7, R6, PT ;  /* 0x000000060700720c */ /* 0x000fe20003f06270 */
[----:B0-----:R-:W-:-:S05]  /*0390*/  IMAD.WIDE.U32 R12, R9, 0x8, R12 ;  /* 0x00000008090c7825 */ /* 0x001fca00078e000c */
[----:B------:R2:W-:Y:S07]  /*03a0*/  STG.E.64 desc[UR4][R12.64], R10 ;  /* 0x0000000a0c007986 */ /* 0x0005ee000c101b04 */
[----:B------:R-:W-:Y:S05]  /*03b0*/  @P0 BRA `(.L_x_16456) ;  /* 0x0000000000240947 */ /* 0x000fea0003800000 */
[----:B--2---:R-:W0:Y:S01]  /*03c0*/  LDC.64 R10, c[0x0][0x220] ;  /* 0x00008800ff0a7b82 */ /* 0x004e220000000a00 */
[-C--:B------:R-:W-:Y:S02]  /*03d0*/  IMAD R13, R5, R4.reuse, RZ ;  /* 0x00000004050d7224 */ /* 0x080fe400078e02ff */
[----:B------:R-:W-:-:S04]  /*03e0*/  IMAD.WIDE.U32 R8, R4, R4, RZ ;  /* 0x0000000404087225 */ /* 0x000fc800078e00ff */
[----:B------:R-:W-:Y:S01]  /*03f0*/  IMAD R13, R4, R5, R13 ;  /* 0x00000005040d7224 */ /* 0x000fe200078e020d */
[----:B------:R-:W-:Y:S02]  /*0400*/  LEA R5, R0, R7, 0x9 ;  /* 0x0000000700057211 */ /* 0x000fe400078e48ff */
[----:B------:R-:W-:Y:S01]  /*0410*/  IADD3 R7, R7, 0x80, RZ ;  /* 0x0000008007077810 */ /* 0x000fe20007ffe0ff */
[----:B------:R-:W-:Y:S02]  /*0420*/  IMAD.IADD R9, R9, 0x1, R13 ;  /* 0x0000000109097824 */ /* 0x000fe400078e020d */
[----:B0-----:R-:W-:-:S05]  /*0430*/  IMAD.WIDE.U32 R10, R5, 0x8, R10 ;  /* 0x00000008050a7825 */ /* 0x001fca00078e000a */
[----:B------:R3:W-:Y:S02]  /*0440*/  STG.E.64 desc[UR4][R10.64], R8 ;  /* 0x000000080a007986 */ /* 0x0007e4000c101b04 */
.L_x_16456:
[----:B------:R-:W-:Y:S05]  /*0450*/  BSYNC B0 ;  /* 0x0000000000007941 */ /* 0x000fea0003800000 */
.L_x_16455:
[----:B------:R-:W-:-:S13]  /*0460*/  ISETP.GE.AND P0, PT, R7, R6, PT ;  /* 0x000000060700720c */ /* 0x000fda0003f06270 */
[----:B------:R-:W-:Y:S05]  /*0470*/  @P0 EXIT ;  /* 0x000000000000094d */ /* 0x000fea0003800000 */
[----:B---3-5:R-:W3:Y:S01]  /*0480*/  LDC.64 R8, c[0x0][0x220] ;  /* 0x00008800ff087b82 */ /* 0x028ee20000000a00 */
[-C--:B0-2---:R-:W-:Y:S02]  /*0490*/  IMAD R11, R3, R2.reuse, RZ ;  /* 0x00000002030b7224 */ /* 0x085fe400078e02ff */
[----:B------:R-:W-:-:S04]  /*04a0*/  IMAD.WIDE.U32 R4, R2, R2, RZ ;  /* 0x0000000202047225 */ /* 0x000fc800078e00ff */
[----:B------:R-:W-:Y:S01]  /*04b0*/  IMAD R11, R2, R3, R11 ;  /* 0x00000003020b7224 */ /* 0x000fe200078e020b */
[----:B------:R-:W-:-:S04]  /*04c0*/  LEA R3, R0, R7, 0x9 ;  /* 0x0000000700037211 */ /* 0x000fc800078e48ff */
[----:B------:R-:W-:Y:S01]  /*04d0*/  IADD3 R5, R5, R11, RZ ;  /* 0x0000000b05057210 */ /* 0x000fe20007ffe0ff */
[----:B---3--:R-:W-:-:S05]  /*04e0*/  IMAD.WIDE.U32 R2, R3, 0x8, R8 ;  /* 0x0000000803027825 */ /* 0x008fca00078e0008 */
[----:B------:R-:W-:Y:S01]  /*04f0*/  STG.E.64 desc[UR4][R2.64], R4 ;  /* 0x0000000402007986 */ /* 0x000fe2000c101b04 */
[----:B------:R-:W-:Y:S05]  /*0500*/  EXIT ;  /* 0x000000000000794d */ /* 0x000fea0003800000 */
.L_x_16457:
        /* <DEDUP_REMOVED lines=15> */
.L_x_71732:


//--------------------- .text._ZN2at6native29vectorized_elementwise_kernelILi2EZNS0_50_GLOBAL__N__2680c7bb_12_PowKernel_cu_7dd49032_316829pow_tensor_scalar_kernel_implIllEEvRNS_18TensorIteratorBaseET0_EUllE_St5arrayIPcLm2EEEEviS6_T1_ --------------------------
	.section	.text._ZN2at6native29vectorized_elementwise_kernelILi2EZNS0_50_GLOBAL__N__2680c7bb_12_PowKernel_cu_7dd49032_316829pow_tensor_scalar_kernel_implIllEEvRNS_18TensorIteratorBaseET0_EUllE_St5arrayIPcLm2EEEEviS6_T1_,"ax",@progbits
	.align	128
        .global         _ZN2at6native29vectorized_elementwise_kernelILi2EZNS0_50_GLOBAL__N__2680c7bb_12_PowKernel_cu_7dd49032_316829pow_tensor_scalar_kernel_implIllEEvRNS_18TensorIteratorBaseET0_EUllE_St5arrayIPcLm2EEEEviS6_T1_
        .type           _ZN2at6native29vectorized_elementwise_kernelILi2EZNS0_50_GLOBAL__N__2680c7bb_12_PowKernel_cu_7dd49032_316829pow_tensor_scalar_kernel_implIllEEvRNS_18TensorIteratorBaseET0_EUllE_St5arrayIPcLm2EEEEviS6_T1_,@function
        .size           _ZN2at6native29vectorized_elementwise_kernelILi2EZNS0_50_GLOBAL__N__2680c7bb_12_PowKernel_cu_7dd49032_316829pow_tensor_scalar_kernel_implIllEEvRNS_18TensorIteratorBaseET0_EUllE_St5arrayIPcLm2EEEEviS6_T1_,(.L_x_71733 - _ZN2at6native29vectorized_elementwise_kernelILi2EZNS0_50_GLOBAL__N__2680c7bb_12_PowKernel_cu_7dd49032_316829pow_tensor_scalar_kernel_implIllEEvRNS_18TensorIteratorBaseET0_EUllE_St5arrayIPcLm2EEEEviS6_T1_)
        .other          _ZN2at6native29vectorized_elementwise_kernelILi2EZNS0_50_GLOBAL__N__2680c7bb_12_PowKernel_cu_7dd49032_316829pow_tensor_scalar_kernel_implIllEEvRNS_18TensorIteratorBaseET0_EUllE_St5arrayIPcLm2EEEEviS6_T1_,@"STO_CUDA_ENTRY STV_DEFAULT"
_ZN2at6native29vectorized_elementwise_kernelILi2EZNS0_50_GLOBAL__N__2680c7bb_12_PowKernel_cu_7dd49032_316829pow_tensor_scalar_kernel_implIllEEvRNS_18TensorIteratorBaseET0_EUllE_St5arrayIPcLm2EEEEviS6_T1_:
.text._ZN2at6native29vectorized_elementwise_kernelILi2EZNS0_50_GLOBAL__N__2680c7bb_12_PowKernel_cu_7dd49032_316829pow_tensor_scalar_kernel_implIllEEvRNS_18TensorIteratorBaseET0_EUllE_St5arrayIPcLm2EEEEviS6_T1_:
        /* <DEDUP_REMOVED lines=16> */
[----:B------:R0:W5:Y:S01]  /*0100*/  LDG.E.128 R8, desc[UR4][R24.64+0x1800] ;  /* 0x0018000418087981 */ /* 0x000162000c1e1d00 */
[----:B--2---:R-:W-:-:S04]  /*0110*/  IMAD.WIDE.U32 R20, R23, 0x8, R20 ;  /* 0x0000000817147825 */ /* 0x004fc800078e0014 */
[----:B---3--:R-:W-:Y:S02]  /*0120*/  IMAD R3, R19, R18, RZ ;  /* 0x0000001213037224 */ /* 0x008fe400078e02ff */
[----:B------:R-:W-:Y:S02]  /*0130*/  IMAD R27, R17, R16, RZ ;  /* 0x00000010111b7224 */ /* 0x000fe400078e02ff */
[C---:B------:R-:W-:Y:S02]  /*0140*/  IMAD R3, R18.reuse, R19, R3 ;  /* 0x0000001312037224 */ /* 0x040fe400078e0203 */
[----:B------:R-:W-:-:S04]  /*0150*/  IMAD.WIDE.U32 R18, R18, R18, RZ ;  /* 0x0000001212127225 */ /* 0x000fc800078e00ff */
[C---:B------:R-:W-:Y:S01]  /*0160*/  IMAD R29, R16.reuse, R17, R27 ;  /* 0x00000011101d7224 */ /* 0x040fe200078e021b */
[----:B------:R-:W-:Y:S01]  /*0170*/  IADD3 R27, R19, R3, RZ ;  /* 0x00000003131b7210 */ /* 0x000fe20007ffe0ff */
[----:B------:R-:W-:Y:S01]  /*0180*/  IMAD.WIDE.U32 R16, R16, R16, RZ ;  /* 0x0000001010107225 */ /* 0x000fe200078e00ff */
[----:B------:R-:W-:-:S03]  /*0190*/  MOV R26, R18 ;  /* 0x00000012001a7202 */ /* 0x000fc60000000f00 */
[----:B------:R-:W-:Y:S01]  /*01a0*/  IMAD.WIDE R2, R2, 0x10, R20 ;  /* 0x0000001002027825 */ /* 0x000fe200078e0214 */
[----:B0-----:R-:W-:Y:S02]  /*01b0*/  IADD3 R25, R17, R29, RZ ;  /* 0x0000001d11197210 */ /* 0x001fe40007ffe0ff */
[----:B------:R-:W-:Y:S01]  /*01c0*/  MOV R24, R16 ;  /* 0x0000001000187202 */ /* 0x000fe20000000f00 */
[----:B----4-:R-:W-:Y:S02]  /*01d0*/  IMAD R23, R15, R14, RZ ;  /* 0x0000000e0f177224 */ /* 0x010fe400078e02ff */
[----:B------:R-:W-:Y:S02]  /*01e0*/  IMAD R17, R13, R12, RZ ;  /* 0x0000000c0d117224 */ /* 0x000fe400078e02ff */
[----:B-----5:R-:W-:Y:S01]  /*01f0*/  IMAD R21, R7, R6, RZ ;  /* 0x0000000607157224 */ /* 0x020fe200078e02ff */
[----:B------:R0:W-:Y:S01]  /*0200*/  STG.E.128 desc[UR4][R2.64], R24 ;  /* 0x0000001802007986 */ /* 0x0001e2000c101d04 */
[----:B------:R-:W-:-:S02]  /*0210*/  IMAD R29, R5, R4, RZ ;  /* 0x00000004051d7224 */ /* 0x000fc400078e02ff */
[----:B------:R-:W-:Y:S02]  /*0220*/  IMAD R23, R14, R15, R23 ;  /* 0x0000000f0e177224 */ /* 0x000fe400078e0217 */
[----:B------:R-:W-:Y:S02]  /*0230*/  IMAD R0, R12, R13, R17 ;  /* 0x0000000d0c007224 */ /* 0x000fe400078e0211 */
[----:B------:R-:W-:Y:S02]  /*0240*/  IMAD R21, R6, R7, R21 ;  /* 0x0000000706157224 */ /* 0x000fe400078e0215 */
[----:B------:R-:W-:-:S04]  /*0250*/  IMAD.WIDE.U32 R14, R14, R14, RZ ;  /* 0x0000000e0e0e7225 */ /* 0x000fc800078e00ff */
[----:B------:R-:W-:-:S04]  /*0260*/  IMAD.WIDE.U32 R16, R12, R12, RZ ;  /* 0x0000000c0c107225 */ /* 0x000fc800078e00ff */
[----:B------:R-:W-:Y:S02]  /*0270*/  IMAD R7, R11, R10, RZ ;  /* 0x0000000a0b077224 */ /* 0x000fe400078e02ff */
[C---:B------:R-:W-:Y:S01]  /*0280*/  IMAD R29, R4.reuse, R5, R29 ;  /* 0x00000005041d7224 */ /* 0x040fe200078e021d */
[----:B------:R-:W-:Y:S01]  /*0290*/  IADD3 R5, R17, R0, RZ ;  /* 0x0000000011057210 */ /* 0x000fe20007ffe0ff */
[----:B------:R-:W-:-:S04]  /*02a0*/  IMAD.WIDE.U32 R18, R4, R4, RZ ;  /* 0x0000000404127225 */ /* 0x000fc800078e00ff */
[----:B0-----:R-:W-:Y:S01]  /*02b0*/  IMAD R27, R9, R8, RZ ;  /* 0x00000008091b7224 */ /* 0x001fe200078e02ff */
[----:B------:R-:W-:Y:S01]  /*02c0*/  IADD3 R29, R19, R29, RZ ;  /* 0x0000001d131d7210 */ /* 0x000fe20007ffe0ff */
[----:B------:R-:W-:Y:S01]  /*02d0*/  IMAD.WIDE.U32 R12, R6, R6, RZ ;  /* 0x00000006060c7225 */ /* 0x000fe200078e00ff */
[----:B------:R-:W-:-:S03]  /*02e0*/  MOV R6, R14 ;  /* 0x0000000e00067202 */ /* 0x000fc60000000f00 */
[----:B------:R-:W-:Y:S01]  /*02f0*/  IMAD R25, R10, R11, R7 ;  /* 0x0000000b0a197224 */ /* 0x000fe200078e0207 */
[----:B------:R-:W-:Y:S01]  /*0300*/  IADD3 R7, R15, R23, RZ ;  /* 0x000000170f077210 */ /* 0x000fe20007ffe0ff */
[----:B------:R-:W-:Y:S01]  /*0310*/  IMAD R27, R8, R9, R27 ;  /* 0x00000009081b7224 */ /* 0x000fe200078e021b */
[----:B------:R-:W-:Y:S01]  /*0320*/  IADD3 R21, R13, R21, RZ ;  /* 0x000000150d157210 */ /* 0x000fe20007ffe0ff */
[----:B------:R-:W-:Y:S02]  /*0330*/  IMAD.MOV.U32 R4, RZ, RZ, R16 ;  /* 0x000000ffff047224 */ /* 0x000fe400078e0010 */
[----:B------:R-:W-:-:S03]  /*0340*/  IMAD.WIDE.U32 R10, R10, R10, RZ ;  /* 0x0000000a0a0a7225 */ /* 0x000fc600078e00ff */
[----:B------:R0:W-:Y:S01]  /*0350*/  STG.E.128 desc[UR4][R2.64+0x800], R4 ;  /* 0x0008000402007986 */ /* 0x0001e2000c101d04 */
[----:B------:R-:W-:Y:S01]  /*0360*/  IMAD.WIDE.U32 R8, R8, R8, RZ ;  /* 0x0000000808087225 */ /* 0x000fe200078e00ff */
[----:B------:R-:W-:-:S04]  /*0370*/  IADD3 R11, R11, R25, RZ ;  /* 0x000000190b0b7210 */ /* 0x000fc80007ffe0ff */
[----:B------:R-:W-:-:S05]  /*0380*/  IADD3 R9, R9, R27, RZ ;  /* 0x0000001b09097210 */ /* 0x000fca0007ffe0ff */
[----:B------:R-:W-:Y:S01]  /*0390*/  STG.E.128 desc[UR4][R2.64+0x1800], R8 ;  /* 0x0018000802007986 */ /* 0x000fe2000c101d04 */
[----:B0-----:R-:W-:Y:S01]  /*03a0*/  MOV R6, R12 ;  /* 0x0000000c00067202 */ /* 0x001fe20000000f00 */
[----:B------:R-:W-:Y:S01]  /*03b0*/  IMAD.MOV.U32 R5, RZ, RZ, R29 ;  /* 0x000000ffff057224 */ /* 0x000fe200078e001d */
[----:B------:R-:W-:Y:S02]  /*03c0*/  MOV R7, R21 ;  /* 0x0000001500077202 */ /* 0x000fe40000000f00 */
[----:B------:R-:W-:-:S05]  /*03d0*/  MOV R4, R18 ;  /* 0x0000001200047202 */ /* 0x000fca0000000f00 */
[----:B------:R-:W-:Y:S01]  /*03e0*/  STG.E.128 desc[UR4][R2.64+0x1000], R4 ;  /* 0x0010000402007986 */ /* 0x000fe2000c101d04 */
[----:B------:R-:W-:Y:S05]  /*03f0*/  EXIT ;  /* 0x000000000000794d */ /* 0x000fea0003800000 */
.L_x_16458:
        /* <DEDUP_REMOVED lines=33> */
[----:B------:R-:W2:Y:S01]  /*0610*/  @!P1 LDC.64 R12, c[0x0][0x228] ;  /* 0x00008a00ff0c9b82 */ /* 0x000ea20000000a00 */
[----:B------:R-:W-:Y:S01]  /*0620*/  CS2R R6, SRZ ;  /* 0x0000000000067805 */ /* 0x000fe2000001ff00 */
[----:B----4-:R-:W-:-:S05]  /*0630*/  @!P3 IMAD.WIDE.U32 R20, R5, 0x8, R20 ;  /* 0x000000080514b825 */ /* 0x010fca00078e0014 */
[----:B------:R4:W5:Y:S03]  /*0640*/  @!P5 LDG.E.64 R6, desc[UR4][R2.64] ;  /* 0x000000040206d981 */ /* 0x000966000c1e1b00 */
[----:B------:R-:W0:Y:S01]  /*0650*/  @!P6 LDC.64 R14, c[0x0][0x228] ;  /* 0x00008a00ff0eeb82 */ /* 0x000e220000000a00 */
[----:B---3--:R-:W-:Y:S01]  /*0660*/  @!P4 IMAD.WIDE.U32 R18, R4, 0x8, R18 ;  /* 0x000000080412c825 */ /* 0x008fe200078e0012 */
[----:B----4-:R-:W-:Y:S02]  /*0670*/  CS2R R2, SRZ ;  /* 0x0000000000027805 */ /* 0x010fe4000001ff00 */
[----:B------:R-:W-:Y:S01]  /*0680*/  CS2R R4, SRZ ;  /* 0x0000000000047805 */ /* 0x000fe2000001ff00 */
[----:B------:R-:W-:-:S03]  /*0690*/  @!P0 IMAD.IADD R28, R23, 0x1, R22 ;  /* 0x00000001171c8824 */ /* 0x000fc600078e0216 */
[----:B------:R1:W5:Y:S01]  /*06a0*/  @!P3 LDG.E.64 R2, desc[UR4][R20.64] ;  /* 0x000000041402b981 */ /* 0x000362000c1e1b00 */
[----:B--2---:R-:W-:-:S03]  /*06b0*/  @!P1 IMAD.WIDE.U32 R12, R29, 0x8, R12 ;  /* 0x000000081d0c9825 */ /* 0x004fc600078e000c */
[----:B------:R2:W5:Y:S01]  /*06c0*/  @!P4 LDG.E.64 R4, desc[UR4][R18.64] ;  /* 0x000000041204c981 */ /* 0x000562000c1e1b00 */
[----:B-1----:R-:W-:Y:S01]  /*06d0*/  @!P2 IMAD.WIDE.U32 R20, R27, 0x8, R10 ;  /* 0x000000081b14a825 */ /* 0x002fe200078e000a */
[----:B------:R-:W-:Y:S02]  /*06e0*/  @!P6 IADD3 R27, R23, R0, RZ ;  /* 0x00000000171be210 */ /* 0x000fe40007ffe0ff */
[----:B------:R-:W-:Y:S01]  /*06f0*/  CS2R R10, SRZ ;  /* 0x00000000000a7805 */ /* 0x000fe2000001ff00 */
[----:B0-----:R-:W-:Y:S01]  /*0700*/  @!P0 IMAD.WIDE.U32 R28, R28, 0x8, R16 ;  /* 0x000000081c1c8825 */ /* 0x001fe200078e0010 */
[----:B------:R-:W-:Y:S02]  /*0710*/  CS2R R16, SRZ ;  /* 0x0000000000107805 */ /* 0x000fe4000001ff00 */
[----:B--2---:R-:W-:Y:S01]  /*0720*/  CS2R R18, SRZ ;  /* 0x0000000000127805 */ /* 0x004fe2000001ff00 */
        /* <DEDUP_REMOVED lines=8> */
[----:B0-----:R-:W0:Y:S01]  /*07b0*/  LDC.64 R12, c[0x0][0x220] ;  /* 0x00008800ff0c7b82 */ /* 0x001e220000000a00 */
[-C--:B-----5:R-:W-:Y:S02]  /*07c0*/  IMAD R27, R19, R18.reuse, RZ ;  /* 0x00000012131b7224 */ /* 0x0a0fe400078e02ff */
[----:B------:R-:W-:-:S04]  /*07d0*/  IMAD.WIDE.U32 R20, R18, R18, RZ ;  /* 0x0000001212147225 */ /* 0x000fc800078e00ff */
[----:B------:R-:W-:Y:S01]  /*07e0*/  IMAD R27, R18, R19, R27 ;  /* 0x00000013121b7224 */ /* 0x000fe200078e021b */
[----:B------:R-:W-:Y:S02]  /*07f0*/  IADD3 R19, R23, R22, RZ ;  /* 0x0000001617137210 */ /* 0x000fe40007ffe0ff */
[----:B------:R-:W-:Y:S02]  /*0800*/  IADD3 R22, R22, 0x80, RZ ;  /* 0x0000008016167810 */ /* 0x000fe40007ffe0ff */
[----:B------:R-:W-:Y:S01]  /*0810*/  IADD3 R21, R21, R27, RZ ;  /* 0x0000001b15157210 */ /* 0x000fe20007ffe0ff */
[----:B0-----:R-:W-:-:S05]  /*0820*/  IMAD.WIDE.U32 R12, R19, 0x8, R12 ;  /* 0x00000008130c7825 */ /* 0x001fca00078e000c */
[----:B------:R1:W-:Y:S02]  /*0830*/  STG.E.64 desc[UR4][R12.64], R20 ;  /* 0x000000140c007986 */ /* 0x0003e4000c101b04 */
.L_x_16460:
[----:B------:R-:W-:Y:S05]  /*0840*/  BSYNC B0 ;  /* 0x0000000000007941 */ /* 0x000fea0003800000 */
.L_x_16459:
[----:B------:R-:W-:Y:S01]  /*0850*/  ISETP.GE.AND P0, PT, R22, R25, PT ;  /* 0x000000191600720c */ /* 0x000fe20003f06270 */
[----:B------:R-:W-:Y:S04]  /*0860*/  BSSY B0, `(.L_x_16461) ;  /* 0x0000046000007945 */ /* 0x000fe80003800000 */
[----:B------:R-:W-:Y:S08]  /*0870*/  BSSY B1, `(.L_x_16462) ;  /* 0x000003b000017945 */ /* 0x000ff00003800000 */
[----:B------:R-:W-:Y:S05]  /*0880*/  @P0 BRA `(.L_x_16463) ;  /* 0x0000000000500947 */ /* 0x000fea0003800000 */
[----:B01----:R-:W0:Y:S01]  /*0890*/  LDC.64 R12, c[0x0][0x220] ;  /* 0x00008800ff0c7b82 */ /* 0x003e220000000a00 */
[-C--:B-----5:R-:W-:Y:S02]  /*08a0*/  IMAD R21, R9, R8.reuse, RZ ;  /* 0x0000000809157224 */ /* 0x0a0fe400078e02ff */
[----:B------:R-:W-:-:S04]  /*08b0*/  IMAD.WIDE.U32 R18, R8, R8, RZ ;  /* 0x0000000808127225 */ /* 0x000fc800078e00ff */
[----:B------:R-:W-:Y:S01]  /*08c0*/  IMAD R21, R8, R9, R21 ;  /* 0x0000000908157224 */ /* 0x000fe200078e0215 */
[----:B------:R-:W-:Y:S02]  /*08d0*/  IADD3 R9, R23, R22, RZ ;  /* 0x0000001617097210 */ /* 0x000fe40007ffe0ff */
[----:B------:R-:W-:Y:S02]  /*08e0*/  IADD3 R22, R22, 0x80, RZ ;  /* 0x0000008016167810 */ /* 0x000fe40007ffe0ff */
[----:B------:R-:W-:Y:S02]  /*08f0*/  IADD3 R19, R19, R21, RZ ;  /* 0x0000001513137210 */ /* 0x000fe40007ffe0ff */
[----:B------:R-:W-:Y:S01]  /*0900*/  ISETP.GE.AND P0, PT, R22, R25, PT ;  /* 0x000000191600720c */ /* 0x000fe20003f06270 */
[----:B0-----:R-:W-:-:S05]  /*0910*/  IMAD.WIDE.U32 R12, R9, 0x8, R12 ;  /* 0x00000008090c7825 */ /* 0x001fca00078e000c */
[----:B------:R0:W-:Y:S07]  /*0920*/  STG.E.64 desc[UR4][R12.64], R18 ;  /* 0x000000120c007986 */ /* 0x0001ee000c101b04 */
[----:B------:R-:W-:Y:S05]  /*0930*/  @P0 BRA `(.L_x_16464) ;  /* 0x0000000000500947 */ /* 0x000fea0003800000 */
[----:B------:R-:W1:Y:S01]  /*0940*/  LDC.64 R8, c[0x0][0x220] ;  /* 0x00008800ff087b82 */ /* 0x000e620000000a00 */
[-C--:B0-----:R-:W-:Y:S02]  /*0950*/  IMAD R19, R7, R6.reuse, RZ ;  /* 0x0000000607137224 */ /* 0x081fe400078e02ff */
[----:B------:R-:W-:-:S04]  /*0960*/  IMAD.WIDE.U32 R12, R6, R6, RZ ;  /* 0x00000006060c7225 */ /* 0x000fc800078e00ff */
[----:B------:R-:W-:Y:S01]  /*0970*/  IMAD R19, R6, R7, R19 ;  /* 0x0000000706137224 */ /* 0x000fe200078e0213 */
[----:B------:R-:W-:Y:S02]  /*0980*/  IADD3 R7, R23, R22, RZ ;  /* 0x0000001617077210 */ /* 0x000fe40007ffe0ff */
[----:B------:R-:W-:Y:S01]  /*0990*/  IADD3 R22, R22, 0x80, RZ ;  /* 0x0000008016167810 */ /* 0x000fe20007ffe0ff */
[----:B------:R-:W-:Y:S02]  /*09a0*/  IMAD.IADD R13, R13, 0x1, R19 ;  /* 0x000000010d0d7824 */ /* 0x000fe400078e0213 */
[----:B-1----:R-:W-:-:S05]  /*09b0*/  IMAD.WIDE.U32 R8, R7, 0x8, R8 ;  /* 0x0000000807087825 */ /* 0x002fca00078e0008 */
[----:B------:R2:W-:Y:S02]  /*09c0*/  STG.E.64 desc[UR4][R8.64], R12 ;  /* 0x0000000c08007986 */ /* 0x0005e4000c101b04 */
.L_x_16463:
[----:B------:R-:W-:-:S13]  /*09d0*/  ISETP.GE.AND P0, PT, R22, R25, PT ;  /* 0x000000191600720c */ /* 0x000fda0003f06270 */
[----:B------:R-:W-:Y:S05]  /*09e0*/  @P0 BRA `(.L_x_16465) ;  /* 0x0000000000500947 */ /* 0x000fea0003800000 */
[----:B--2--5:R-:W2:Y:S01]  /*09f0*/  LDC.64 R8, c[0x0][0x220] ;  /* 0x00008800ff087b82 */ /* 0x024ea20000000a00 */
[-C--:B01----:R-:W-:Y:S02]  /*0a00*/  IMAD R13, R5, R4.reuse, RZ ;  /* 0x00000004050d7224 */ /* 0x083fe400078e02ff */
[----:B------:R-:W-:-:S04]  /*0a10*/  IMAD.WIDE.U32 R6, R4, R4, RZ ;  /* 0x0000000404067225 */ /* 0x000fc800078e00ff */
[----:B------:R-:W-:Y:S01]  /*0a20*/  IMAD R13, R4, R5, R13 ;  /* 0x00000005040d7224 */ /* 0x000fe200078e020d */
[----:B------:R-:W-:Y:S02]  /*0a30*/  IADD3 R5, R23, R22, RZ ;  /* 0x0000001617057210 */ /* 0x000fe40007ffe0ff */
[----:B------:R-:W-:Y:S02]  /*0a40*/  IADD3 R22, R22, 0x80, RZ ;  /* 0x0000008016167810 */ /* 0x000fe40007ffe0ff */
[----:B------:R-:W-:Y:S01]  /*0a50*/  IADD3 R7, R7, R13, RZ ;  /* 0x0000000d07077210 */ /* 0x000fe20007ffe0ff */
[----:B--2---:R-:W-:-:S05]  /*0a60*/  IMAD.WIDE.U32 R8, R5, 0x8, R8 ;  /* 0x0000000805087825 */ /* 0x004fca00078e0008 */
[----:B------:R1:W-:Y:S02]  /*0a70*/  STG.E.64 desc[UR4][R8.64], R6 ;  /* 0x0000000608007986 */ /* 0x0003e4000c101b04 */
.L_x_16464:
[----:B------:R-:W-:-:S13]  /*0a80*/  ISETP.GE.AND P0, PT, R22, R25, PT ;  /* 0x000000191600720c */ /* 0x000fda0003f06270 */
[----:B------:R-:W-:Y:S05]  /*0a90*/  @P0 BRA `(.L_x_16466) ;  /* 0x0000000000540947 */ /* 0x000fea0003800000 */
[----:B-1----:R-:W1:Y:S01]  /*0aa0*/  LDC.64 R6, c[0x0][0x220] ;  /* 0x00008800ff067b82 */ /* 0x002e620000000a00 */
[-C--:B------:R-:W-:Y:S02]  /*0ab0*/  IMAD R9, R3, R2.reuse, RZ ;  /* 0x0000000203097224 */ /* 0x080fe400078e02ff */
[----:B------:R-:W-:-:S04]  /*0ac0*/  IMAD.WIDE.U32 R4, R2, R2, RZ ;  /* 0x0000000202047225 */ /* 0x000fc800078e00ff */
[----:B------:R-:W-:Y:S01]  /*0ad0*/  IMAD R9, R2, R3, R9 ;  /* 0x0000000302097224 */ /* 0x000fe200078e0209 */
[----:B------:R-:W-:Y:S02]  /*0ae0*/  IADD3 R3, R23, R22, RZ ;  /* 0x0000001617037210 */ /* 0x000fe40007ffe0ff */
[----:B------:R-:W-:Y:S02]  /*0af0*/  IADD3 R22, R22, 0x80, RZ ;  /* 0x0000008016167810 */ /* 0x000fe40007ffe0ff */
[----:B------:R-:W-:Y:S01]  /*0b00*/  IADD3 R5, R5, R9, RZ ;  /* 0x0000000905057210 */ /* 0x000fe20007ffe0ff */
[----:B-1----:R-:W-:-:S05]  /*0b10*/  IMAD.WIDE.U32 R6, R3, 0x8, R6 ;  /* 0x0000000803067825 */ /* 0x002fca00078e0006 */
[----:B------:R3:W-:Y:S02]  /*0b20*/  STG.E.64 desc[UR4][R6.64], R4 ;  /* 0x0000000406007986 */ /* 0x0007e4000c101b04 */
.L_x_16465:
[----:B------:R-:W-:-:S13]  /*0b30*/  ISETP.GE.AND P0, PT, R22, R25, PT ;  /* 0x000000191600720c */ /* 0x000fda0003f06270 */
[----:B------:R-:W-:Y:S05]  /*0b40*/  @P0 BREAK B1 ;  /* 0x0000000000010942 */ /* 0x000fea0003800000 */
[----:B------:R-:W-:Y:S05]  /*0b50*/  @P0 BRA `(.L_x_16467) ;  /* 0x0000000000580947 */ /* 0x000fea0003800000 */
[----:B---3-5:R-:W3:Y:S01]  /*0b60*/  LDC.64 R4, c[0x0][0x220] ;  /* 0x00008800ff047b82 */ /* 0x028ee20000000a00 */
[-C--:B------:R-:W-:Y:S02]  /*0b70*/  IMAD R7, R11, R10.reuse, RZ ;  /* 0x0000000a0b077224 */ /* 0x080fe400078e02ff */
[----:B------:R-:W-:-:S04]  /*0b80*/  IMAD.WIDE.U32 R2, R10, R10, RZ ;  /* 0x0000000a0a027225 */ /* 0x000fc800078e00ff */
[----:B------:R-:W-:Y:S02]  /*0b90*/  IMAD R7, R10, R11, R7 ;  /* 0x0000000b0a077224 */ /* 0x000fe400078e0207 */
[----:B--2---:R-:W-:Y:S01]  /*0ba0*/  IMAD.IADD R9, R23, 0x1, R22 ;  /* 0x0000000117097824 */ /* 0x004fe200078e0216 */
[----:B------:R-:W-:Y:S02]  /*0bb0*/  IADD3 R22, R22, 0x80, RZ ;  /* 0x0000008016167810 */ /* 0x000fe40007ffe0ff */
[----:B------:R-:W-:Y:S01]  /*0bc0*/  IADD3 R3, R3, R7, RZ ;  /* 0x0000000703037210 */ /* 0x000fe20007ffe0ff */
[----:B---3--:R-:W-:-:S05]  /*0bd0*/  IMAD.WIDE.U32 R4, R9, 0x8, R4 ;  /* 0x0000000809047825 */ /* 0x008fca00078e0004 */
[----:B------:R2:W-:Y:S02]  /*0be0*/  STG.E.64 desc[UR4][R4.64], R2 ;  /* 0x0000000204007986 */ /* 0x0005e4000c101b04 */
.L_x_16466:
[----:B------:R-:W-:-:S13]  /*0bf0*/  ISETP.GE.AND P0, PT, R22, R25, PT ;  /* 0x000000191600720c */ /* 0x000fda0003f06270 */
[----:B------:R-:W-:Y:S05]  /*0c00*/  @P0 BREAK B1 ;  /* 0x0000000000010942 */ /* 0x000fea0003800000 */
[----:B------:R-:W-:Y:S05]  /*0c10*/  @P0 BRA `(.L_x_16467) ;  /* 0x0000000000280947 */ /* 0x000fea0003800000 */
[----:B------:R-:W-:Y:S05]  /*0c20*/  BSYNC B1 ;  /* 0x0000000000017941 */ /* 0x000fea0003800000 */
.L_x_16462:
[----:B--2---:R-:W2:Y:S01]  /*0c30*/  LDC.64 R4, c[0x0][0x220] ;  /* 0x00008800ff047b82 */ /* 0x004ea20000000a00 */
[----:B-1----:R-:W-:Y:S01]  /*0c40*/  IMAD R7, R17, R16, RZ ;  /* 0x0000001011077224 */ /* 0x002fe200078e02ff */
[----:B------:R-:W-:Y:S01]  /*0c50*/  IADD3 R9, R23, R22, RZ ;  /* 0x0000001617097210 */ /* 0x000fe20007ffe0ff */
[----:B------:R-:W-:Y:S01]  /*0c60*/  IMAD.WIDE.U32 R2, R16, R16, RZ ;  /* 0x0000001010027225 */ /* 0x000fe200078e00ff */
[----:B------:R-:W-:-:S03]  /*0c70*/  IADD3 R22, R22, 0x80, RZ ;  /* 0x0000008016167810 */ /* 0x000fc60007ffe0ff */
[----:B------:R-:W-:-:S05]  /*0c80*/  IMAD R7, R16, R17, R7 ;  /* 0x0000001110077224 */ /* 0x000fca00078e0207 */
[----:B------:R-:W-:Y:S01]  /*0c90*/  IADD3 R3, R3, R7, RZ ;  /* 0x0000000703037210 */ /* 0x000fe20007ffe0ff */
[----:B--2---:R-:W-:-:S05]  /*0ca0*/  IMAD.WIDE.U32 R4, R9, 0x8, R4 ;  /* 0x0000000809047825 */ /* 0x004fca00078e0004 */
[----:B------:R4:W-:Y:S02]  /*0cb0*/  STG.E.64 desc[UR4][R4.64], R2 ;  /* 0x0000000204007986 */ /* 0x0009e4000c101b04 */
.L_x_16467:
[----:B------:R-:W-:Y:S05]  /*0cc0*/  BSYNC B0 ;  /* 0x0000000000007941 */ /* 0x000fea0003800000 */
.L_x_16461:
[----:B------:R-:W-:Y:S05]  /*0cd0*/  WARPSYNC.ALL ;  /* 0x0000000000007948 */ /* 0x000fea0003800000 */
[----:B------:R-:W-:-:S13]  /*0ce0*/  ISETP.GE.AND P0, PT, R22, R25, PT ;  /* 0x000000191600720c */ /* 0x000fda0003f06270 */
[----:B------:R-:W-:Y:S05]  /*0cf0*/  @P0 EXIT ;  /* 0x000000000000094d */ /* 0x000fea0003800000 */
[----:B--2-45:R-:W2:Y:S01]  /*0d00*/  LDC.64 R2, c[0x0][0x220] ;  /* 0x00008800ff027b82 */ /* 0x034ea20000000a00 */
[----:B-1-3--:R-:W-:Y:S01]  /*0d10*/  IMAD R7, R15, R14, RZ ;  /* 0x0000000e0f077224 */ /* 0x00afe200078e02ff */
[----:B------:R-:W-:Y:S01]  /*0d20*/  IADD3 R23, R23, R22, RZ ;  /* 0x0000001617177210 */ /* 0x000fe20007ffe0ff */
[----:B------:R-:W-:-:S04]  /*0d30*/  IMAD.WIDE.U32 R4, R14, R14, RZ ;  /* 0x0000000e0e047225 */ /* 0x000fc800078e00ff */
[----:B------:R-:W-:-:S05]  /*0d40*/  IMAD R7, R14, R15, R7 ;  /* 0x0000000f0e077224 */ /* 0x000fca00078e0207 */
[----:B------:R-:W-:Y:S01]  /*0d50*/  IADD3 R5, R5, R7, RZ ;  /* 0x0000000705057210 */ /* 0x000fe20007ffe0ff */
[----:B--2---:R-:W-:-:S05]  /*0d60*/  IMAD.WIDE.U32 R2, R23, 0x8, R2 ;  /* 0x0000000817027825 */ /* 0x004fca00078e0002 */
[----:B------:R-:W-:Y:S01]  /*0d70*/  STG.E.64 desc[UR4][R2.64], R4 ;  /* 0x0000000402007986 */ /* 0x000fe2000c101b04 */
[----:B------:R-:W-:Y:S05]  /*0d80*/  EXIT ;  /* 0x000000000000794d */ /* 0x000fea0003800000 */
.L_x_16468:
        /* <DEDUP_REMOVED lines=15> */
.L_x_71733:


//--------------------- .text._ZN2at6native29vectorized_elementwise_kernelILi4EZNS0_50_GLOBAL__N__2680c7bb_12_PowKernel_cu_7dd49032_316829pow_tensor_scalar_kernel_implIllEEvRNS_18TensorIteratorBaseET0_EUllE_St5arrayIPcLm2EEEEviS6_T1_ --------------------------
	.section	.text._ZN2at6native29vectorized_elementwise_kernelILi4EZNS0_50_GLOBAL__N__2680c7bb_12_PowKernel_cu_7dd49032_316829pow_tensor_scalar_kernel_implIllEEvRNS_18TensorIteratorBaseET0_EUllE_St5arrayIPcLm2EEEEviS6_T1_,"ax",@progbits
	.align	128
        .global         _ZN2at6native29vectorized_elementwise_kernelILi4EZNS0_50_GLOBAL__N__2680c7bb_12_PowKernel_cu_7dd49032_316829pow_tensor_scalar_kernel_implIllEEvRNS_18TensorIteratorBaseET0_EUllE_St5arrayIPcLm2EEEEviS6_T1_
        .type           _ZN2at6native29vectorized_elementwise_kernelILi4EZNS0_50_GLOBAL__N__2680c7bb_12_PowKernel_cu_7dd49032_316829pow_tensor_scalar_kernel_implIllEEvRNS_18TensorIteratorBaseET0_EUllE_St5arrayIPcLm2EEEEviS6_T1_,@function
        .size           _ZN2at6native29vectorized_elementwise_kernelILi4EZNS0_50_GLOBAL__N__2680c7bb_12_PowKernel_cu_7dd49032_316829pow_tensor_scalar_kernel_implIllEEvRNS_18TensorIteratorBaseET0_EUllE_St5arrayIPcLm2EEEEviS6_T1_,(.L_x_71734 - _ZN2at6native29vectorized_elementwise_kernelILi4EZNS0_50_GLOBAL__N__2680c7bb_12_PowKernel_cu_7dd49032_316829pow_tensor_scalar_kernel_implIllEEvRNS_18TensorIteratorBaseET0_EUllE_St5arrayIPcLm2EEEEviS6_T1_)
        .other          _ZN2at6native29vectorized_elementwise_kernelILi4EZNS0_50_GLOBAL__N__2680c7bb_12_PowKernel_cu_7dd49032_316829pow_tensor_scalar_kernel_implIllEEvRNS_18TensorIteratorBaseET0_EUllE_St5arrayIPcLm2EEEEviS6_T1_,@"STO_CUDA_ENTRY STV_DEFAULT"
_ZN2at6native29vectorized_elementwise_kernelILi4EZNS0_50_GLOBAL__N__2680c7bb_12_PowKernel_cu_7dd49032_316829pow_tensor_scalar_kernel_implIllEEvRNS_18TensorIteratorBaseET0_EUllE_St5arrayIPcLm2EEEEviS6_T1_:
.text._ZN2at6native29vectorized_elementwise_kernelILi4EZNS0_50_GLOBAL__N__2680c7bb_12_PowKernel_cu_7dd49032_316829pow_tensor_scalar_kernel_implIllEEvRNS_18TensorIteratorBaseET0_EUllE_St5arrayIPcLm2EEEEviS6_T1_:
        /* <DEDUP_REMOVED lines=64> */
.L_x_16469:
        /* <DEDUP_REMOVED lines=68> */
.L_x_16471:
[----:B------:R-:W-:Y:S05]  /*0840*/  BSYNC B0 ;  /* 0x0000000000007941 */ /* 0x000fea0003800000 */
.L_x_16470:
        /* <DEDUP_REMOVED lines=24> */
.L_x_16474:
        /* <DEDUP_REMOVED lines=11> */
.L_x_16475:
        /* <DEDUP_REMOVED lines=11> */
.L_x_16476:
        /* <DEDUP_REMOVED lines=12> */
.L_x_16477:
[----:B------:R-:W-:-:S13]  /*0bf0*/  ISETP.GE.AND P0, PT, R22, R25, PT ;  /* 0x000000191600720c */ /* 0x000fda0003f06270 */
[----:B------:R-:W-:Y:S05]  /*0c00*/  @P0 BREAK B1 ;  /* 0x0000000000010942 */ /* 0x000fea0003800000 */
[----:B------:R-:W-:Y:S05]  /*0c10*/  @P0 BRA `(.L_x_16478) ;  /* 0x0000000000280947 */ /* 0x000fea0003800000 */
[----:B------:R-:W-:Y:S05]  /*0c20*/  BSYNC B1 ;  /* 0x0000000000017941 */ /* 0x000fea0003800000 */
.L_x_16473:
        /* <DEDUP_REMOVED lines=9> */
.L_x_16478:
[----:B------:R-:W-:Y:S05]  /*0cc0*/  BSYNC B0 ;  /* 0x0000000000007941 */ /* 0x000fea0003800000 */
.L_x_16472:
        /* <DEDUP_REMOVED lines=12> */
.L_x_16479:
        /* <DEDUP_REMOVED lines=15> */
.L_x_71734:


//--------------------- .text._ZN2at6native29vectorized_elementwise_kernelILi8EZNS0_50_GLOBAL__N__2680c7bb_12_PowKernel_cu_7dd49032_316829pow_tensor_scalar_kernel_implIllEEvRNS_18TensorIteratorBaseET0_EUllE_St5arrayIPcLm2EEEEviS6_T1_ --------------------------
	.section	.text._ZN2at6native29vectorized_elementwise_kernelILi8EZNS0_50_GLOBAL__N__2680c7bb_12_PowKernel_cu_7dd49032_316829pow_tensor_scalar_kernel_implIllEEvRNS_18TensorIteratorBaseET0_EUllE_St5arrayIPcLm2EEEEviS6_T1_,"ax",@progbits
	.align	128
        .global         _ZN2at6native29vectorized_elementwise_kernelILi8EZNS0_50_GLOBAL__N__2680c7bb_12_PowKernel_cu_7dd49032_316829pow_tensor_scalar_kernel_implIllEEvRNS_18TensorIteratorBaseET0_EUllE_St5arrayIPcLm2EEEEviS6_T1_
        .type           _ZN2at6native29vectorized_elementwise_kernelILi8EZNS0_50_GLOBAL__N__2680c7bb_12_PowKernel_cu_7dd49032_316829pow_tensor_scalar_kernel_implIllEEvRNS_18TensorIteratorBaseET0_EUllE_St5arrayIPcLm2EEEEviS6_T1_,@function
        .size           _ZN2at6native29vectorized_elementwise_kernelILi8EZNS0_50_GLOBAL__N__2680c7bb_12_PowKernel_cu_7dd49032_316829pow_tensor_scalar_kernel_implIllEEvRNS_18TensorIteratorBaseET0_EUllE_St5arrayIPcLm2EEEEviS6_T1_,(.L_x_71735 - _ZN2at6native29vectorized_elementwise_kernelILi8EZNS0_50_GLOBAL__N__2680c7bb_12_PowKernel_cu_7dd49032_316829pow_tensor_scalar_kernel_implIllEEvRNS_18TensorIteratorBaseET0_EUllE_St5arrayIPcLm2EEEEviS6_T1_)
        .other          _ZN2at6native29vectorized_elementwise_kernelILi8EZNS0_50_GLOBAL__N__2680c7bb_12_PowKernel_cu_7dd49032_316829pow_tensor_scalar_kernel_implIllEEvRNS_18TensorIteratorBaseET0_EUllE_St5arrayIPcLm2EEEEviS6_T1_,@"STO_CUDA_ENTRY STV_DEFAULT"
_ZN2at6native29vectorized_elementwise_kernelILi8EZNS0_50_GLOBAL__N__2680c7bb_12_PowKernel_cu_7dd49032_316829pow_tensor_scalar_kernel_implIllEEvRNS_18TensorIteratorBaseET0_EUllE_St5arrayIPcLm2EEEEviS6_T1_:
.text._ZN2at6native29vectorized_elementwise_kernelILi8EZNS0_50_GLOBAL__N__2680c7bb_12_PowKernel_cu_7dd49032_316829pow_tensor_scalar_kernel_implIllEEvRNS_18TensorIteratorBaseET0_EUllE_St5arrayIPcLm2EEEEviS6_T1_:
        /* <DEDUP_REMOVED lines=64> */
.L_x_16480:
        /* <DEDUP_REMOVED lines=68> */
.L_x_16482:
[----:B------:R-:W-:Y:S05]  /*0840*/  BSYNC B0 ;  /* 0x0000000000007941 */ /* 0x000fea0003800000 */
.L_x_16481:
        /* <DEDUP_REMOVED lines=24> */
.L_x_16485:
        /* <DEDUP_REMOVED lines=11> */
.L_x_16486:
        /* <DEDUP_REMOVED lines=11> */
.L_x_16487:
        /* <DEDUP_REMOVED lines=12> */
.L_x_16488:
[----:B------:R-:W-:-:S13]  /*0bf0*/  ISETP.GE.AND P0, PT, R22, R25, PT ;  /* 0x000000191600720c */ /* 0x000fda0003f06270 */
[----:B------:R-:W-:Y:S05]  /*0c00*/  @P0 BREAK B1 ;  /* 0x0000000000010942 */ /* 0x000fea0003800000 */
[----:B------:R-:W-:Y:S05]  /*0c10*/  @P0 BRA `(.L_x_16489) ;  /* 0x0000000000280947 */ /* 0x000fea0003800000 */
[----:B------:R-:W-:Y:S05]  /*0c20*/  BSYNC B1 ;  /* 0x0000000000017941 */ /* 0x000fea0003800000 */
.L_x_16484:
        /* <DEDUP_REMOVED lines=9> */
.L_x_16489:
[----:B------:R-:W-:Y:S05]  /*0cc0*/  BSYNC B0 ;  /* 0x0000000000007941 */ /* 0x000fea0003800000 */
.L_x_16483:
        /* <DEDUP_REMOVED lines=12> */
.L_x_16490:
        /* <DEDUP_REMOVED lines=15> */
.L_x_71735:


//--------------------- .text._ZN2at6native18elementwise_kernelILi128ELi4EZNS0_15gpu_kernel_implIZNS0_50_GLOBAL__N__2680c7bb_12_PowKernel_cu_7dd49032_316829pow_tensor_scalar_kernel_implIiiEEvRNS_18TensorIteratorBaseET0_EUliE2_EEvS6_RKT_EUliE_EEviT1_ --------------------------
	.section	.text._ZN2at6native18elementwise_kernelILi128ELi4EZNS0_15gpu_kernel_implIZNS0_50_GLOBAL__N__2680c7bb_12_PowKernel_cu_7dd49032_316829pow_tensor_scalar_kernel_implIiiEEvRNS_18TensorIteratorBaseET0_EUliE2_EEvS6_RKT_EUliE_EEviT1_,"ax",@progbits
	.align	128
        .global         _ZN2at6native18elementwise_kernelILi128ELi4EZNS0_15gpu_kernel_implIZNS0_50_GLOBAL__N__2680c7bb_12_PowKernel_cu_7dd49032_316829pow_tensor_scalar_kernel_implIiiEEvRNS_18TensorIteratorBaseET0_EUliE2_EEvS6_RKT_EUliE_EEviT1_
        .type           _ZN2at6native18elementwise_kernelILi128ELi4EZNS0_15gpu_kernel_implIZNS0_50_GLOBAL__N__2680c7bb_12_PowKernel_cu_7dd49032_316829pow_tensor_scalar_kernel_implIiiEEvRNS_18TensorIteratorBaseET0_EUliE2_EEvS6_RKT_EUliE_EEviT1_,@function
        .size           _ZN2at6native18elementwise_kernelILi128ELi4EZNS0_15gpu_kernel_implIZNS0_50_GLOBAL__N__2680c7bb_12_PowKernel_cu_7dd49032_316829pow_tensor_scalar_kernel_implIiiEEvRNS_18TensorIteratorBaseET0_EUliE2_EEvS6_RKT_EUliE_EEviT1_,(.L_x_71736 - _ZN2at6native18elementwise_kernelILi128ELi4EZNS0_15gpu_kernel_implIZNS0_50_GLOBAL__N__2680c7bb_12_PowKernel_cu_7dd49032_316829pow_tensor_scalar_kernel_implIiiEEvRNS_18TensorIteratorBaseET0_EUliE2_EEvS6_RKT_EUliE_EEviT1_)
        .other          _ZN2at6native18elementwise_kernelILi128ELi4EZNS0_15gpu_kernel_implIZNS0_50_GLOBAL__N__2680c7bb_12_PowKernel_cu_7dd49032_316829pow_tensor_scalar_kernel_implIiiEEvRNS_18TensorIteratorBaseET0_EUliE2_EEvS6_RKT_EUliE_EEviT1_,@"STO_CUDA_ENTRY STV_DEFAULT"
_ZN2at6native18elementwise_kernelILi128ELi4EZNS0_15gpu_kernel_implIZNS0_50_GLOBAL__N__2680c7bb_12_PowKernel_cu_7dd49032_316829pow_tensor_scalar_kernel_implIiiEEvRNS_18TensorIteratorBaseET0_EUliE2_EEvS6_RKT_EUliE_EEviT1_:
.text._ZN2at6native18elementwise_kernelILi128ELi4EZNS0_15gpu_kernel_implIZNS0_50_GLOBAL__N__2680c7bb_12_PowKernel_cu_7dd49032_316829pow_tensor_scalar_kernel_implIiiEEvRNS_18TensorIteratorBaseET0_EUliE2_EEvS6_RKT_EUliE_EEviT1_:
        /* <DEDUP_REMOVED lines=313> */
.L_x_16493:
        /* <DEDUP_REMOVED lines=20> */
.L_x_16497:
[----:B------:R0:W5:Y:S01]  /*14d0*/  LDG.E.U8 R19, desc[UR36][R2.64] ;  /* 0x0000002402137981 */ /* 0x000162000c1e1100 */
[----:B------:R-:W-:Y:S05]  /*14e0*/  BRA `(.L_x_16499) ;  /* 0x0000000c00347947 */ /* 0x000fea0003800000 */
.L_x_16496:
        /* <DEDUP_REMOVED lines=8> */
.L_x_16501:
[----:B------:R0:W5:Y:S01]  /*1570*/  LDG.E R19, desc[UR36][R2.64] ;  /* 0x0000002402137981 */ /* 0x000162000c1e1900 */
[----:B------:R-:W-:Y:S05]  /*1580*/  BRA `(.L_x_16499) ;  /* 0x0000000c000c7947 */ /* 0x000fea0003800000 */
.L_x_16500:
[----:B------:R0:W5:Y:S01]  /*1590*/  LDG.E.S16 R19, desc[UR36][R2.64] ;  /* 0x0000002402137981 */ /* 0x000162000c1e1700 */
[----:B------:R-:W-:Y:S05]  /*15a0*/  BRA `(.L_x_16499) ;  /* 0x0000000c00047947 */ /* 0x000fea0003800000 */
.L_x_16495:
        /* <DEDUP_REMOVED lines=9> */
.L_x_16503:
[----:B------:R-:W2:Y:S02]  /*1640*/  LDG.E.U16 R2, desc[UR36][R2.64] ;  /* 0x0000002402027981 */ /* 0x000ea4000c1e1500 */
[----:B--2---:R-:W-:-:S06]  /*1650*/  HADD2.F32 R19, -RZ, R2.H0_H0 ;  /* 0x20000002ff137230 */ /* 0x004fcc0000004100 */
[----:B------:R-:W0:Y:S01]  /*1660*/  F2I.FTZ.TRUNC.NTZ R19, R19 ;  /* 0x0000001300137305 */ /* 0x000e22000021f100 */
[----:B------:R-:W-:Y:S05]  /*1670*/  BRA `(.L_x_16499) ;  /* 0x0000000800d07947 */ /* 0x000fea0003800000 */
.L_x_16502:
        /* <DEDUP_REMOVED lines=9> */
.L_x_16505:
[----:B------:R-:W2:Y:S02]  /*1710*/  LDG.E.U16 R2, desc[UR36][R2.64] ;  /* 0x0000002402027981 */ /* 0x000ea4000c1e1500 */
[----:B--2---:R-:W-:-:S06]  /*1720*/  HADD2.F32 R19, -RZ, R2.H0_H0 ;  /* 0x20000002ff137230 */ /* 0x004fcc0000004100 */
[----:B------:R-:W0:Y:S01]  /*1730*/  F2I.FTZ.TRUNC.NTZ R19, R19 ;  /* 0x0000001300137305 */ /* 0x000e22000021f100 */
[----:B------:R-:W-:Y:S05]  /*1740*/  BRA `(.L_x_16499) ;  /* 0x00000008009c7947 */ /* 0x000fea0003800000 */
.L_x_16504:
[----:B------:R-:W2:Y:S02]  /*1750*/  LDG.E.64 R2, desc[UR36][R2.64] ;  /* 0x0000002402027981 */ /* 0x000ea4000c1e1b00 */
[----:B--2---:R0:W1:Y:S01]  /*1760*/  F2I.F64.TRUNC R19, R2 ;  /* 0x0000000200137311 */ /* 0x004062000030d100 */
[----:B------:R-:W-:Y:S05]  /*1770*/  BRA `(.L_x_16499) ;  /* 0x0000000800907947 */ /* 0x000fea0003800000 */
.L_x_16494:
        /* <DEDUP_REMOVED lines=12> */
.L_x_16508:
[----:B------:R-:W2:Y:S02]  /*1840*/  LDG.E.64 R2, desc[UR36][R2.64] ;  /* 0x0000002402027981 */ /* 0x000ea4000c1e1b00 */
[----:B--2---:R0:W1:Y:S01]  /*1850*/  F2I.F64.TRUNC R19, R2 ;  /* 0x0000000200137311 */ /* 0x004062000030d100 */
[----:B------:R-:W-:Y:S05]  /*1860*/  BRA `(.L_x_16499) ;  /* 0x0000000800547947 */ /* 0x000fea0003800000 */
.L_x_16507:
        /* <DEDUP_REMOVED lines=25> */
[----:B------:R0:W1:Y:S01]  /*1a00*/  F2I.FTZ.TRUNC.NTZ R19, R5 ;  /* 0x0000000500137305 */ /* 0x000062000021f100 */
[----:B------:R-:W-:Y:S05]  /*1a10*/  BRA `(.L_x_16499) ;  /* 0x0000000400e87947 */ /* 0x000fea0003800000 */
.L_x_16510:
        /* <DEDUP_REMOVED lines=12> */
[----:B------:R0:W1:Y:S01]  /*1ae0*/  F2I.FTZ.TRUNC.NTZ R19, R4 ;  /* 0x0000000400137305 */ /* 0x000062000021f100 */
[----:B------:R-:W-:Y:S05]  /*1af0*/  BRA `(.L_x_16499) ;  /* 0x0000000400b07947 */ /* 0x000fea0003800000 */
.L_x_16509:
[----:B------:R-:W2:Y:S02]  /*1b00*/  LDG.E.U16 R19, desc[UR36][R2.64] ;  /* 0x0000002402137981 */ /* 0x000ea4000c1e1500 */
[----:B--2---:R-:W-:-:S06]  /*1b10*/  IMAD.U32 R19, R19, 0x10000, RZ ;  /* 0x0001000013137824 */ /* 0x004fcc00078e00ff */
[----:B------:R-:W0:Y:S01]  /*1b20*/  F2I.FTZ.TRUNC.NTZ R19, R19 ;  /* 0x0000001300137305 */ /* 0x000e22000021f100 */
[----:B------:R-:W-:Y:S05]  /*1b30*/  BRA `(.L_x_16499) ;  /* 0x0000000400a07947 */ /* 0x000fea0003800000 */
.L_x_16506:
        /* <DEDUP_REMOVED lines=10> */
.L_x_16513:
        /* <DEDUP_REMOVED lines=21> */
.L_x_16517:
[----:B------:R-:W-:Y:S05]  /*1d30*/  BSYNC B1 ;  /* 0x0000000000017941 */ /* 0x000fea0003800000 */
.L_x_16516:
[----:B------:R-:W-:Y:S01]  /*1d40*/  IMAD.SHL.U32 R2, R2, 0x100000, RZ ;  /* 0x0010000002027824 */ /* 0x000fe200078e00ff */
[----:B------:R-:W-:-:S04]  /*1d50*/  LEA R0, R0, 0x3b800000, 0x17 ;  /* 0x3b80000000007811 */ /* 0x000fc800078eb8ff */
[----:B------:R-:W-:-:S07]  /*1d60*/  LOP3.LUT R19, R0, R2, R19, 0xfe, !PT ;  /* 0x0000000200137212 */ /* 0x000fce00078efe13 */
.L_x_16515:
[----:B------:R-:W-:Y:S05]  /*1d70*/  BSYNC B0 ;  /* 0x0000000000007941 */ /* 0x000fea0003800000 */
.L_x_16514:
[----:B------:R-:W1:Y:S01]  /*1d80*/  F2I.FTZ.TRUNC.NTZ R19, R19 ;  /* 0x0000001300137305 */ /* 0x000e62000021f100 */
[----:B------:R-:W-:Y:S05]  /*1d90*/  BRA `(.L_x_16499) ;  /* 0x0000000400087947 */ /* 0x000fea0003800000 */
.L_x_16512:
        /* <DEDUP_REMOVED lines=21> */
.L_x_16521:
[----:B------:R-:W-:Y:S05]  /*1ef0*/  BSYNC B1 ;  /* 0x0000000000017941 */ /* 0x000fea0003800000 */
.L_x_16520:
[----:B------:R-:W-:Y:S01]  /*1f00*/  IMAD.SHL.U32 R2, R2, 0x200000, RZ ;  /* 0x0020000002027824 */ /* 0x000fe200078e00ff */
[----:B------:R-:W-:-:S04]  /*1f10*/  LEA R0, R0, 0x37800000, 0x17 ;  /* 0x3780000000007811 */ /* 0x000fc800078eb8ff */
[----:B------:R-:W-:-:S07]  /*1f20*/  LOP3.LUT R19, R0, R2, R19, 0xfe, !PT ;  /* 0x0000000200137212 */ /* 0x000fce00078efe13 */
.L_x_16519:
[----:B------:R-:W-:Y:S05]  /*1f30*/  BSYNC B0 ;  /* 0x0000000000007941 */ /* 0x000fea0003800000 */
.L_x_16518:
[----:B------:R-:W2:Y:S01]  /*1f40*/  F2I.FTZ.TRUNC.NTZ R19, R19 ;  /* 0x0000001300137305 */ /* 0x000ea2000021f100 */
[----:B------:R-:W-:Y:S05]  /*1f50*/  BRA `(.L_x_16499) ;  /* 0x0000000000987947 */ /* 0x000fea0003800000 */
.L_x_16511:
        /* <DEDUP_REMOVED lines=14> */
.L_x_16525:
[----:B------:R-:W-:Y:S05]  /*2040*/  BSYNC B0 ;  /* 0x0000000000007941 */ /* 0x000fea0003800000 */
.L_x_16524:
[----:B------:R-:W4:Y:S01]  /*2050*/  F2I.FTZ.TRUNC.NTZ R19, R19 ;  /* 0x0000001300137305 */ /* 0x000f22000021f100 */
[----:B------:R-:W-:Y:S05]  /*2060*/  BRA `(.L_x_16499) ;  /* 0x0000000000547947 */ /* 0x000fea0003800000 */
.L_x_16498:
        /* <DEDUP_REMOVED lines=13> */
[----:B------:R-:W-:Y:S02]  /*2140*/  IMAD.MOV.U32 R13, RZ, RZ, RZ ;  /* 0x000000ffff0d7224 */ /* 0x000fe400078e00ff */
[----:B------:R-:W-:-:S07]  /*2150*/  IMAD.MOV.U32 R19, RZ, RZ, RZ ;  /* 0x000000ffff137224 */ /* 0x000fce00078e00ff */
[----:B------:R-:W-:-:S07]  /*2160*/  LEPC R20, `(.L_x_16526) ;  /* 0x000000001014794e */ /* 0x000fce0000000000 */
[----:B0-----:R-:W-:Y:S05]  /*2170*/  CALL.ABS.NOINC R2 ;  /* 0x0000000002007343 */ /* 0x001fea0003c00000 */
.L_x_16526:
[----:B------:R-:W-:Y:S05]  /*2180*/  BRA `(.L_x_16499) ;  /* 0x00000000000c7947 */ /* 0x000fea0003800000 */
.L_x_16523:
[----:B------:R0:W5:Y:S01]  /*2190*/  LDG.E R19, desc[UR36][R2.64] ;  /* 0x0000002402137981 */ /* 0x000162000c1e1900 */
[----:B------:R-:W-:Y:S05]  /*21a0*/  BRA `(.L_x_16499) ;  /* 0x0000000000047947 */ /* 0x000fea0003800000 */
.L_x_16522:
[----:B------:R3:W5:Y:S02]  /*21b0*/  LDG.E R19, desc[UR36][R2.64] ;  /* 0x0000002402137981 */ /* 0x000764000c1e1900 */
.L_x_16499:
[----:B------:R-:W0:Y:S01]  /*21c0*/  LDC R0, c[0x0][0x420] ;  /* 0x00010800ff007b82 */ /* 0x000e220000000800 */
[----:B------:R-:W-:Y:S01]  /*21d0*/  BSSY B0, `(.L_x_16527) ;  /* 0x0000026000007945 */ /* 0x000fe20003800000 */
[----:B0-----:R-:W-:-:S13]  /*21e0*/  ISETP.GE.AND P0, PT, R0, RZ, PT ;  /* 0x000000ff0000720c */ /* 0x001fda0003f06270 */
[----:B------:R-:W-:Y:S05]  /*21f0*/  @!P0 BRA `(.L_x_16528) ;  /* 0x0000000000688947 */ /* 0x000fea0003800000 */
[----:B------:R-:W-:Y:S01]  /*2200*/  ISETP.NE.AND P0, PT, R0, RZ, PT ;  /* 0x000000ff0000720c */ /* 0x000fe20003f05270 */
[----:B---3--:R-:W-:-:S12]  /*2210*/  IMAD.MOV.U32 R2, RZ, RZ, 0x1 ;  /* 0x00000001ff027424 */ /* 0x008fd800078e00ff */
[----:B------:R-:W-:Y:S05]  /*2220*/  @!P0 BRA `(.L_x_16529) ;  /* 0x0000000000808947 */ /* 0x000fea0003800000 */
[C---:B------:R-:W-:Y:S01]  /*2230*/  VIADD R3, R0.reuse, 0x1 ;  /* 0x0000000100037836 */ /* 0x040fe20000000000 */
[C---:B------:R-:W-:Y:S01]  /*2240*/  LOP3.LUT R2, R0.reuse, 0x1, RZ, 0xc0, !PT ;  /* 0x0000000100027812 */ /* 0x040fe200078ec0ff */
[----:B------:R-:W-:Y:S01]  /*2250*/  BSSY B1, `(.L_x_16530) ;  /* 0x0000013000017945 */ /* 0x000fe20003800000 */
[----:B------:R-:W-:Y:S02]  /*2260*/  LEA.HI R0, R0, R0, RZ, 0x1 ;  /* 0x0000000000007211 */ /* 0x000fe400078f08ff */
[----:B------:R-:W-:Y:S01]  /*2270*/  ISETP.GE.U32.AND P1, PT, R3, 0x3, PT ;  /* 0x000000030300780c */ /* 0x000fe20003f26070 */
[----:B-12-45:R-:W-:Y:S01]  /*2280*/  IMAD R3, R19, R19, RZ ;  /* 0x0000001313037224 */ /* 0x036fe200078e02ff */
[----:B------:R-:W-:-:S04]  /*2290*/  ISETP.NE.U32.AND P0, PT, R2, 0x1, PT ;  /* 0x000000010200780c */ /* 0x000fc80003f05070 */
[----:B------:R-:W-:-:S07]  /*22a0*/  SEL R2, R19, 0x1, !P0 ;  /* 0x0000000113027807 */ /* 0x000fce0004000000 */
[----:B------:R-:W-:Y:S05]  /*22b0*/  @!P1 BRA `(.L_x_16531) ;  /* 0x0000000000309947 */ /* 0x000fea0003800000 */
[----:B------:R-:W-:Y:S01]  /*22c0*/  SHF.R.S32.HI R0, RZ, 0x1, R0 ;  /* 0x00000001ff007819 */ /* 0x000fe20000011400 */
[----:B------:R-:W-:-:S07]  /*22d0*/  IMAD.MOV.U32 R4, RZ, RZ, R3 ;  /* 0x000000ffff047224 */ /* 0x000fce00078e0003 */
.L_x_16532:
[C---:B------:R-:W-:Y:S01]  /*22e0*/  VIADD R5, R0.reuse, 0x1 ;  /* 0x0000000100057836 */ /* 0x040fe20000000000 */
[C---:B------:R-:W-:Y:S02]  /*22f0*/  LOP3.LUT R3, R0.reuse, 0x1, RZ, 0xc0, !PT ;  /* 0x0000000100037812 */ /* 0x040fe400078ec0ff */
[----:B------:R-:W-:Y:S02]  /*2300*/  LEA.HI R0, R0, R0, RZ, 0x1 ;  /* 0x0000000000007211 */ /* 0x000fe400078f08ff */
[----:B------:R-:W-:Y:S02]  /*2310*/  ISETP.GE.U32.AND P1, PT, R5, 0x3, PT ;  /* 0x000000030500780c */ /* 0x000fe40003f26070 */
[----:B------:R-:W-:Y:S02]  /*2320*/  ISETP.NE.U32.AND P0, PT, R3, 0x1, PT ;  /* 0x000000010300780c */ /* 0x000fe40003f05070 */
[----:B------:R-:W-:Y:S02]  /*2330*/  SHF.R.S32.HI R0, RZ, 0x1, R0 ;  /* 0x00000001ff007819 */ /* 0x000fe40000011400 */
[C---:B------:R-:W-:Y:S01]  /*2340*/  SEL R3, R4.reuse, 0x1, !P0 ;  /* 0x0000000104037807 */ /* 0x040fe20004000000 */
[----:B------:R-:W-:-:S04]  /*2350*/  IMAD R4, R4, R4, RZ ;  /* 0x0000000404047224 */ /* 0x000fc800078e02ff */
[----:B------:R-:W-:Y:S02]  /*2360*/  IMAD R2, R3, R2, RZ ;  /* 0x0000000203027224 */ /* 0x000fe400078e02ff */
[----:B------:R-:W-:Y:S05]  /*2370*/  @P1 BRA `(.L_x_16532) ;  /* 0xfffffffc00d81947 */ /* 0x000fea000383ffff */
.L_x_16531:
[----:B------:R-:W-:Y:S05]  /*2380*/  BSYNC B1 ;  /* 0x0000000000017941 */ /* 0x000fea0003800000 */
.L_x_16530:
[----:B------:R-:W-:Y:S05]  /*2390*/  BRA `(.L_x_16529) ;  /* 0x0000000000247947 */ /* 0x000fea0003800000 */
.L_x_16528:
[----:B-12-45:R-:W-:Y:S01]  /*23a0*/  ISETP.NE.AND P0, PT, R19, 0x1, PT ;  /* 0x000000011300780c */ /* 0x036fe20003f05270 */
[----:B---3--:R-:W-:-:S12]  /*23b0*/  IMAD.MOV.U32 R2, RZ, RZ, 0x1 ;  /* 0x00000001ff027424 */ /* 0x008fd800078e00ff */
[----:B------:R-:W-:Y:S05]  /*23c0*/  @!P0 BRA `(.L_x_16529) ;  /* 0x0000000000188947 */ /* 0x000fea0003800000 */
[----:B------:R-:W-:-:S13]  /*23d0*/  ISETP.NE.AND P0, PT, R19, -0x1, PT ;  /* 0xffffffff1300780c */ /* 0x000fda0003f05270 */
[----:B------:R-:W-:Y:S01]  /*23e0*/  @!P0 LOP3.LUT R0, R0, 0x1, RZ, 0xc0, !PT ;  /* 0x0000000100008812 */ /* 0x000fe200078ec0ff */
[----:B------:R-:W-:-:S03]  /*23f0*/  @!P0 IMAD.MOV.U32 R2, RZ, RZ, 0x1 ;  /* 0x00000001ff028424 */ /* 0x000fc600078e00ff */
[----:B------:R-:W-:-:S04]  /*2400*/  @!P0 ISETP.NE.U32.AND P1, PT, R0, 0x1, PT ;  /* 0x000000010000880c */ /* 0x000fc80003f25070 */
[----:B------:R-:W-:Y:S01]  /*2410*/  @!P0 SEL R2, R2, 0xffffffff, P1 ;  /* 0xffffffff02028807 */ /* 0x000fe20000800000 */
[----:B------:R-:W-:-:S08]  /*2420*/  @P0 IMAD.MOV.U32 R2, RZ, RZ, RZ ;  /* 0x000000ffff020224 */ /* 0x000fd000078e00ff */
.L_x_16529:
[----:B------:R-:W-:Y:S05]  /*2430*/  BSYNC B0 ;  /* 0x0000000000007941 */ /* 0x000fea0003800000 */
.L_x_16527:
        /* <DEDUP_REMOVED lines=14> */
.L_x_16536:
[----:B------:R0:W-:Y:S01]  /*2520*/  STG.E.U8 desc[UR36][R16.64], R2 ;  /* 0x0000000210007986 */ /* 0x0001e2000c101124 */
[----:B------:R-:W-:Y:S05]  /*2530*/  BRA `(.L_x_16538) ;  /* 0x0000000c00507947 */ /* 0x000fea0003800000 */
.L_x_16535:
[----:B------:R-:W-:-:S13]  /*2540*/  ISETP.NE.AND P0, PT, R0, 0x2, PT ;  /* 0x000000020000780c */ /* 0x000fda0003f05270 */
[----:B------:R-:W-:Y:S05]  /*2550*/  @!P0 BRA `(.L_x_16539) ;  /* 0x0000000000248947 */ /* 0x000fea0003800000 */
[----:B------:R-:W-:-:S13]  /*2560*/  ISETP.NE.AND P0, PT, R0, 0x3, PT ;  /* 0x000000030000780c */ /* 0x000fda0003f05270 */
[----:B------:R-:W-:Y:S05]  /*2570*/  @!P0 BRA `(.L_x_16540) ;  /* 0x0000000000148947 */ /* 0x000fea0003800000 */
[----:B------:R-:W-:-:S13]  /*2580*/  ISETP.NE.AND P0, PT, R0, 0x4, PT ;  /* 0x000000040000780c */ /* 0x000fda0003f05270 */
[----:B------:R-:W-:Y:S05]  /*2590*/  @P0 BRA `(.L_x_16537) ;  /* 0x0000000800e40947 */ /* 0x000fea0003800000 */
[----:B------:R-:W-:-:S05]  /*25a0*/  SHF.R.S32.HI R3, RZ, 0x1f, R2 ;  /* 0x0000001fff037819 */ /* 0x000fca0000011402 */
[----:B------:R0:W-:Y:S01]  /*25b0*/  STG.E.64 desc[UR36][R16.64], R2 ;  /* 0x0000000210007986 */ /* 0x0001e2000c101b24 */
[----:B------:R-:W-:Y:S05]  /*25c0*/  BRA `(.L_x_16538) ;  /* 0x0000000c002c7947 */ /* 0x000fea0003800000 */
.L_x_16540:
[----:B------:R0:W-:Y:S01]  /*25d0*/  STG.E desc[UR36][R16.64], R2 ;  /* 0x0000000210007986 */ /* 0x0001e2000c101924 */
[----:B------:R-:W-:Y:S05]  /*25e0*/  BRA `(.L_x_16538) ;  /* 0x0000000c00247947 */ /* 0x000fea0003800000 */
.L_x_16539:
[----:B------:R0:W-:Y:S01]  /*25f0*/  STG.E.U16 desc[UR36][R16.64], R2 ;  /* 0x0000000210007986 */ /* 0x0001e2000c101524 */
[----:B------:R-:W-:Y:S05]  /*2600*/  BRA `(.L_x_16538) ;  /* 0x0000000c001c7947 */ /* 0x000fea0003800000 */
.L_x_16534:
[----:B------:R-:W-:-:S13]  /*2610*/  ISETP.GT.AND P0, PT, R0, 0x6, PT ;  /* 0x000000060000780c */ /* 0x000fda0003f04270 */
[----:B------:R-:W-:Y:S05]  /*2620*/  @P0 BRA `(.L_x_16541) ;  /* 0x00000000002c0947 */ /* 0x000fea0003800000 */
[----:B------:R-:W-:-:S13]  /*2630*/  ISETP.NE.AND P0, PT, R0, 0x5, PT ;  /* 0x000000050000780c */ /* 0x000fda0003f05270 */
[----:B------:R-:W-:Y:S05]  /*2640*/  @!P0 BRA `(.L_x_16542) ;  /* 0x0000000000148947 */ /* 0x000fea0003800000 */
[----:B------:R-:W-:-:S13]  /*2650*/  ISETP.NE.AND P0, PT, R0, 0x6, PT ;  /* 0x000000060000780c */ /* 0x000fda0003f05270 */
[----:B------:R-:W-:Y:S05]  /*2660*/  @P0 BRA `(.L_x_16537) ;  /* 0x0000000800b00947 */ /* 0x000fea0003800000 */
[----:B------:R-:W-:-:S05]  /*2670*/  I2FP.F32.S32 R3, R2 ;  /* 0x0000000200037245 */ /* 0x000fca0000201400 */
[----:B------:R0:W-:Y:S01]  /*2680*/  STG.E desc[UR36][R16.64], R3 ;  /* 0x0000000310007986 */ /* 0x0001e2000c101924 */
[----:B------:R-:W-:Y:S05]  /*2690*/  BRA `(.L_x_16538) ;  /* 0x0000000800f87947 */ /* 0x000fea0003800000 */
.L_x_16542:
[----:B------:R-:W-:-:S04]  /*26a0*/  I2FP.F32.S32 R0, R2 ;  /* 0x0000000200007245 */ /* 0x000fc80000201400 */
[----:B------:R-:W-:-:S05]  /*26b0*/  F2FP.F16.F32.PACK_AB R0, RZ, R0 ;  /* 0x00000000ff00723e */ /* 0x000fca00000000ff */
[----:B------:R0:W-:Y:S01]  /*26c0*/  STG.E.U16 desc[UR36][R16.64], R0 ;  /* 0x0000000010007986 */ /* 0x0001e2000c101524 */
[----:B------:R-:W-:Y:S05]  /*26d0*/  BRA `(.L_x_16538) ;  /* 0x0000000800e87947 */ /* 0x000fea0003800000 */
.L_x_16541:
[----:B------:R-:W-:-:S13]  /*26e0*/  ISETP.NE.AND P0, PT, R0, 0x7, PT ;  /* 0x000000070000780c */ /* 0x000fda0003f05270 */
[----:B------:R-:W-:Y:S05]  /*26f0*/  @!P0 BRA `(.L_x_16543) ;  /* 0x0000000000348947 */ /* 0x000fea0003800000 */
[----:B------:R-:W-:-:S13]  /*2700*/  ISETP.NE.AND P0, PT, R0, 0x8, PT ;  /* 0x000000080000780c */ /* 0x000fda0003f05270 */
[----:B------:R-:W-:Y:S05]  /*2710*/  @!P0 BRA `(.L_x_16544) ;  /* 0x0000000000188947 */ /* 0x000fea0003800000 */
[----:B------:R-:W-:-:S13]  /*2720*/  ISETP.NE.AND P0, PT, R0, 0x9, PT ;  /* 0x000000090000780c */ /* 0x000fda0003f05270 */
[----:B------:R-:W-:Y:S05]  /*2730*/  @P0 BRA `(.L_x_16537) ;  /* 0x00000008007c0947 */ /* 0x000fea0003800000 */
[----:B------:R-:W-:Y:S01]  /*2740*/  I2FP.F32.S32 R2, R2 ;  /* 0x0000000200027245 */ /* 0x000fe20000201400 */
[----:B------:R-:W-:-:S05]  /*2750*/  IMAD.MOV.U32 R3, RZ, RZ, RZ ;  /* 0x000000ffff037224 */ /* 0x000fca00078e00ff */
[----:B------:R0:W-:Y:S01]  /*2760*/  STG.E.64 desc[UR36][R16.64], R2 ;  /* 0x0000000210007986 */ /* 0x0001e2000c101b24 */
[----:B------:R-:W-:Y:S05]  /*2770*/  BRA `(.L_x_16538) ;  /* 0x0000000800c07947 */ /* 0x000fea0003800000 */
.L_x_16544:
[----:B------:R-:W-:-:S04]  /*2780*/  I2FP.F32.S32 R2, R2 ;  /* 0x0000000200027245 */ /* 0x000fc80000201400 */
[----:B------:R-:W-:-:S04]  /*2790*/  F2FP.F16.F32.PACK_AB R3, RZ, R2 ;  /* 0x00000002ff03723e */ /* 0x000fc800000000ff */
[----:B------:R-:W-:-:S05]  /*27a0*/  PRMT R3, R3, 0x5410, RZ ;  /* 0x0000541003037816 */ /* 0x000fca00000000ff */
[----:B------:R0:W-:Y:S01]  /*27b0*/  STG.E desc[UR36][R16.64], R3 ;  /* 0x0000000310007986 */ /* 0x0001e2000c101924 */
[----:B------:R-:W-:Y:S05]  /*27c0*/  BRA `(.L_x_16538) ;  /* 0x0000000800ac7947 */ /* 0x000fea0003800000 */
.L_x_16543:
[----:B------:R-:W0:Y:S02]  /*27d0*/  I2F.F64 R2, R2 ;  /* 0x0000000200027312 */ /* 0x000e240000201c00 */
[----:B0-----:R0:W-:Y:S01]  /*27e0*/  STG.E.64 desc[UR36][R16.64], R2 ;  /* 0x0000000210007986 */ /* 0x0011e2000c101b24 */
[----:B------:R-:W-:Y:S05]  /*27f0*/  BRA `(.L_x_16538) ;  /* 0x0000000800a07947 */ /* 0x000fea0003800000 */
.L_x_16533:
        /* <DEDUP_REMOVED lines=8> */
[----:B------:R-:W-:-:S04]  /*2880*/  ISETP.NE.AND P0, PT, R2, RZ, PT ;  /* 0x000000ff0200720c */ /* 0x000fc80003f05270 */
[----:B------:R-:W-:-:S05]  /*2890*/  SEL R3, RZ, 0x1, !P0 ;  /* 0x00000001ff037807 */ /* 0x000fca0004000000 */
[----:B------:R0:W-:Y:S01]  /*28a0*/  STG.E.U8 desc[UR36][R16.64], R3 ;  /* 0x0000000310007986 */ /* 0x0001e2000c101124 */
[----:B------:R-:W-:Y:S05]  /*28b0*/  BRA `(.L_x_16538) ;  /* 0x0000000800707947 */ /* 0x000fea0003800000 */
.L_x_16547:
[----:B------:R-:W0:Y:S01]  /*28c0*/  I2F.F64 R4, R2 ;  /* 0x0000000200047312 */ /* 0x000e220000201c00 */
[----:B------:R-:W-:-:S05]  /*28d0*/  CS2R R6, SRZ ;  /* 0x0000000000067805 */ /* 0x000fca000001ff00 */
[----:B0-----:R0:W-:Y:S01]  /*28e0*/  STG.E.128 desc[UR36][R16.64], R4 ;  /* 0x0000000410007986 */ /* 0x0011e2000c101d24 */
[----:B------:R-:W-:Y:S05]  /*28f0*/  BRA `(.L_x_16538) ;  /* 0x0000000800607947 */ /* 0x000fea0003800000 */
.L_x_16546:
[----:B------:R-:W-:-:S13]  /*2900*/  ISETP.NE.AND P0, PT, R0, 0xf, PT ;  /* 0x0000000f0000780c */ /* 0x000fda0003f05270 */
[----:B------:R-:W-:Y:S05]  /*2910*/  @!P0 BRA `(.L_x_16548) ;  /* 0x0000000000b48947 */ /* 0x000fea0003800000 */
[----:B------:R-:W-:-:S13]  /*2920*/  ISETP.NE.AND P0, PT, R0, 0x17, PT ;  /* 0x000000170000780c */ /* 0x000fda0003f05270 */
[----:B------:R-:W-:Y:S05]  /*2930*/  @!P0 BRA `(.L_x_16549) ;  /* 0x0000000000548947 */ /* 0x000fea0003800000 */
[----:B------:R-:W-:-:S13]  /*2940*/  ISETP.NE.AND P0, PT, R0, 0x18, PT ;  /* 0x000000180000780c */ /* 0x000fda0003f05270 */
[----:B------:R-:W-:Y:S05]  /*2950*/  @P0 BRA `(.L_x_16537) ;  /* 0x0000000400f40947 */ /* 0x000fea0003800000 */
[----:B------:R-:W-:Y:S01]  /*2960*/  I2FP.F32.S32 R5, R2 ;  /* 0x0000000200057245 */ /* 0x000fe20000201400 */
[----:B------:R-:W-:Y:S03]  /*2970*/  BSSY B0, `(.L_x_16550) ;  /* 0x000000e000007945 */ /* 0x000fe60003800000 */
        /* <DEDUP_REMOVED lines=13> */
.L_x_16551:
[----:B------:R-:W-:Y:S05]  /*2a50*/  BSYNC B0 ;  /* 0x0000000000007941 */ /* 0x000fea0003800000 */
.L_x_16550:
[----:B------:R-:W-:-:S05]  /*2a60*/  LOP3.LUT R3, R0, R3, RZ, 0xfc, !PT ;  /* 0x0000000300037212 */ /* 0x000fca00078efcff */
[----:B------:R0:W-:Y:S01]  /*2a70*/  STG.E.U8 desc[UR36][R16.64], R3 ;  /* 0x0000000310007986 */ /* 0x0001e2000c101124 */
[----:B------:R-:W-:Y:S05]  /*2a80*/  BRA `(.L_x_16538) ;  /* 0x0000000400fc7947 */ /* 0x000fea0003800000 */
.L_x_16549:
[----:B------:R-:W-:Y:S01]  /*2a90*/  I2FP.F32.S32 R3, R2 ;  /* 0x0000000200037245 */ /* 0x000fe20000201400 */
[----:B------:R-:W-:Y:S03]  /*2aa0*/  BSSY B0, `(.L_x_16552) ;  /* 0x000000f000007945 */ /* 0x000fe60003800000 */
        /* <DEDUP_REMOVED lines=11> */
.L_x_16553:
[----:B------:R-:W-:Y:S01]  /*2b60*/  IMAD.MOV.U32 R0, RZ, RZ, 0x7f ;  /* 0x0000007fff007424 */ /* 0x000fe200078e00ff */
[----:B------:R-:W-:-:S04]  /*2b70*/  ISETP.GT.U32.AND P0, PT, R2, 0x7f800000, PT ;  /* 0x7f8000000200780c */ /* 0x000fc80003f04070 */
[----:B------:R-:W-:-:S09]  /*2b80*/  SEL R0, R0, 0x7c, P0 ;  /* 0x0000007c00007807 */ /* 0x000fd20000000000 */
.L_x_16554:
[----:B------:R-:W-:Y:S05]  /*2b90*/  BSYNC B0 ;  /* 0x0000000000007941 */ /* 0x000fea0003800000 */
.L_x_16552:
[----:B------:R-:W-:-:S04]  /*2ba0*/  LOP3.LUT R2, R3, 0x80000000, RZ, 0xc0, !PT ;  /* 0x8000000003027812 */ /* 0x000fc800078ec0ff */
[----:B------:R-:W-:-:S04]  /*2bb0*/  SHF.R.U32.HI R3, RZ, 0x18, R2 ;  /* 0x00000018ff037819 */ /* 0x000fc80000011602 */
[----:B------:R-:W-:-:S05]  /*2bc0*/  LOP3.LUT R3, R0, R3, RZ, 0xfc, !PT ;  /* 0x0000000300037212 */ /* 0x000fca00078efcff */
[----:B------:R0:W-:Y:S01]  /*2bd0*/  STG.E.U8 desc[UR36][R16.64], R3 ;  /* 0x0000000310007986 */ /* 0x0001e2000c101124 */
[----:B------:R-:W-:Y:S05]  /*2be0*/  BRA `(.L_x_16538) ;  /* 0x0000000400a47947 */ /* 0x000fea0003800000 */
.L_x_16548:
[----:B------:R-:W-:-:S04]  /*2bf0*/  I2FP.F32.S32 R0, R2 ;  /* 0x0000000200007245 */ /* 0x000fc80000201400 */
[----:B------:R-:W-:-:S05]  /*2c00*/  F2FP.BF16.F32.PACK_AB R0, RZ, R0 ;  /* 0x00000000ff00723e */ /* 0x000fca00000010ff */
[----:B------:R0:W-:Y:S01]  /*2c10*/  STG.E.U16 desc[UR36][R16.64], R0 ;  /* 0x0000000010007986 */ /* 0x0001e2000c101524 */
[----:B------:R-:W-:Y:S05]  /*2c20*/  BRA `(.L_x_16538) ;  /* 0x0000000400947947 */ /* 0x000fea0003800000 */
.L_x_16545:
        /* <DEDUP_REMOVED lines=10> */
.L_x_16557:
[----:B------:R-:W-:Y:S01]  /*2cd0*/  I2FP.F32.S32 R3, R2 ;  /* 0x0000000200037245 */ /* 0x000fe20000201400 */
[----:B------:R-:W-:Y:S01]  /*2ce0*/  BSSY B0, `(.L_x_16558) ;  /* 0x0000014000007945 */ /* 0x000fe20003800000 */
[----:B------:R-:W-:Y:S02]  /*2cf0*/  IMAD.MOV.U32 R8, RZ, RZ, 0x80 ;  /* 0x00000080ff087424 */ /* 0x000fe400078e00ff */
        /* <DEDUP_REMOVED lines=14> */
.L_x_16560:
[----:B------:R-:W-:-:S04]  /*2de0*/  LOP3.LUT R2, R3, 0x80000000, RZ, 0xc0, !PT ;  /* 0x8000000003027812 */ /* 0x000fc800078ec0ff */
[----:B------:R-:W-:-:S04]  /*2df0*/  SHF.R.U32.HI R3, RZ, 0x18, R2 ;  /* 0x00000018ff037819 */ /* 0x000fc80000011602 */
[----:B------:R-:W-:-:S04]  /*2e00*/  LOP3.LUT R0, R0, R3, RZ, 0xfc, !PT ;  /* 0x0000000300007212 */ /* 0x000fc800078efcff */
[----:B------:R-:W-:-:S07]  /*2e10*/  PRMT R8, R0, 0x7610, R8 ;  /* 0x0000761000087816 */ /* 0x000fce0000000008 */
.L_x_16559:
[----:B------:R-:W-:Y:S05]  /*2e20*/  BSYNC B0 ;  /* 0x0000000000007941 */ /* 0x000fea0003800000 */
.L_x_16558:
[----:B------:R0:W-:Y:S01]  /*2e30*/  STG.E.U8 desc[UR36][R16.64], R8 ;  /* 0x0000000810007986 */ /* 0x0001e2000c101124 */
[----:B------:R-:W-:Y:S05]  /*2e40*/  BRA `(.L_x_16538) ;  /* 0x00000004000c7947 */ /* 0x000fea0003800000 */
.L_x_16556:
        /* <DEDUP_REMOVED lines=17> */
.L_x_16563:
[----:B------:R-:W-:-:S04]  /*2f60*/  LOP3.LUT R2, R3, 0x80000000, RZ, 0xc0, !PT ;  /* 0x8000000003027812 */ /* 0x000fc800078ec0ff */
[----:B------:R-:W-:-:S04]  /*2f70*/  SHF.R.U32.HI R3, RZ, 0x18, R2 ;  /* 0x00000018ff037819 */ /* 0x000fc80000011602 */
[----:B------:R-:W-:-:S04]  /*2f80*/  LOP3.LUT R0, R0, R3, RZ, 0xfc, !PT ;  /* 0x0000000300007212 */ /* 0x000fc800078efcff */
[----:B------:R-:W-:-:S07]  /*2f90*/  PRMT R8, R0, 0x7610, R8 ;  /* 0x0000761000087816 */ /* 0x000fce0000000008 */
.L_x_16562:
[----:B------:R-:W-:Y:S05]  /*2fa0*/  BSYNC B0 ;  /* 0x0000000000007941 */ /* 0x000fea0003800000 */
.L_x_16561:
[----:B------:R0:W-:Y:S01]  /*2fb0*/  STG.E.U8 desc[UR36][R16.64], R8 ;  /* 0x0000000810007986 */ /* 0x0001e2000c101124 */
[----:B------:R-:W-:Y:S05]  /*2fc0*/  BRA `(.L_x_16538) ;  /* 0x0000000000ac7947 */ /* 0x000fea0003800000 */
.L_x_16555:
[----:B------:R-:W-:-:S13]  /*2fd0*/  ISETP.NE.AND P0, PT, R0, 0x1c, PT ;  /* 0x0000001c0000780c */ /* 0x000fda0003f05270 */
[----:B------:R-:W-:Y:S05]  /*2fe0*/  @!P0 BRA `(.L_x_16564) ;  /* 0x0000000000a08947 */ /* 0x000fea0003800000 */
[----:B------:R-:W-:-:S13]  /*2ff0*/  ISETP.NE.AND P0, PT, R0, 0x1d, PT ;  /* 0x0000001d0000780c */ /* 0x000fda0003f05270 */
[----:B------:R-:W-:Y:S05]  /*3000*/  @!P0 BRA `(.L_x_16565) ;  /* 0x00000000008c8947 */ /* 0x000fea0003800000 */
[----:B------:R-:W-:-:S13]  /*3010*/  ISETP.NE.AND P0, PT, R0, 0x2c, PT ;  /* 0x0000002c0000780c */ /* 0x000fda0003f05270 */
[----:B------:R-:W-:Y:S05]  /*3020*/  @P0 BRA `(.L_x_16537) ;  /* 0x0000000000400947 */ /* 0x000fea0003800000 */
[----:B------:R-:W-:-:S04]  /*3030*/  I2FP.F32.S32 R3, R2 ;  /* 0x0000000200037245 */ /* 0x000fc80000201400 */
        /* <DEDUP_REMOVED lines=15> */
.L_x_16537:
        /* <DEDUP_REMOVED lines=15> */
[----:B012-45:R-:W-:Y:S05]  /*3220*/  CALL.ABS.NOINC R2 ;  /* 0x0000000002007343 */ /* 0x037fea0003c00000 */
.L_x_16566:
[----:B------:R-:W-:Y:S05]  /*3230*/  BRA `(.L_x_16538) ;  /* 0x0000000000107947 */ /* 0x000fea0003800000 */
.L_x_16565:
[----:B------:R-:W-:-:S05]  /*3240*/  SHF.R.S32.HI R3, RZ, 0x1f, R2 ;  /* 0x0000001fff037819 */ /* 0x000fca0000011402 */
[----:B------:R0:W-:Y:S01]  /*3250*/  STG.E.64 desc[UR36][R16.64], R2 ;  /* 0x0000000210007986 */ /* 0x0001e2000c101b24 */
[----:B------:R-:W-:Y:S05]  /*3260*/  BRA `(.L_x_16538) ;  /* 0x0000000000047947 */ /* 0x000fea0003800000 */
.L_x_16564:
[----:B------:R0:W-:Y:S02]  /*3270*/  STG.E desc[UR36][R16.64], R2 ;  /* 0x0000000210007986 */ /* 0x0001e4000c101924 */
.L_x_16538:
[----:B------:R-:W-:-:S04]  /*3280*/  IMAD R18, R23, 0x200, R18 ;  /* 0x0000020017127824 */ /* 0x000fc800078e0212 */
[----:B-12-45:R-:W-:-:S07]  /*3290*/  VIADD R19, R18, 0x80 ;  /* 0x0000008012137836 */ /* 0x036fce0000000000 */
.L_x_16492:
[----:B------:R-:W-:Y:S05]  /*32a0*/  BSYNC B6 ;  /* 0x0000000000067941 */ /* 0x000fea0003800000 */
.L_x_16491:
[----:B------:R-:W-:Y:S01]  /*32b0*/  ULDC UR4, c[0x0][0x210] ;  /* 0x0000840000047ab9 */ /* 0x000fe20000000800 */
[----:B------:R-:W-:Y:S01]  /*32c0*/  BSSY B6, `(.L_x_16567) ;  /* 0x0000323000067945 */ /* 0x000fe20003800000 */
[----:B------:R-:W-:-:S13]  /*32d0*/  ISETP.GE.AND P0, PT, R19, UR4, PT ;  /* 0x0000000413007c0c */ /* 0x000fda000bf06270 */
[----:B------:R-:W-:Y:S05]  /*32e0*/  @P0 BRA `(.L_x_16568) ;  /* 0x0000003000800947 */ /* 0x000fea0003800000 */
[----:B0-----:R-:W0:Y:S01]  /*32f0*/  LDC R6, c[0x0][0x218] ;  /* 0x00008600ff067b82 */ /* 0x001e220000000800 */
[----:B------:R-:W-:Y:S02]  /*3300*/  IMAD.MOV.U32 R0, RZ, RZ, RZ ;  /* 0x000000ffff007224 */ /* 0x000fe400078e00ff */
[----:B---3--:R-:W-:Y:S01]  /*3310*/  IMAD.MOV.U32 R16, RZ, RZ, RZ ;  /* 0x000000ffff107224 */ /* 0x008fe200078e00ff */
        /* <DEDUP_REMOVED lines=300> */
.L_x_16569:
        /* <DEDUP_REMOVED lines=20> */
.L_x_16573:
[----:B------:R0:W5:Y:S01]  /*4720*/  LDG.E.U8 R18, desc[UR36][R2.64] ;  /* 0x0000002402127981 */ /* 0x000162000c1e1100 */
[----:B------:R-:W-:Y:S05]  /*4730*/  BRA `(.L_x_16575) ;  /* 0x0000000c00347947 */ /* 0x000fea0003800000 */
.L_x_16572:
        /* <DEDUP_REMOVED lines=8> */
.L_x_16577:
[----:B------:R0:W5:Y:S01]  /*47c0*/  LDG.E R18, desc[UR36][R2.64] ;  /* 0x0000002402127981 */ /* 0x000162000c1e1900 */
[----:B------:R-:W-:Y:S05]  /*47d0*/  BRA `(.L_x_16575) ;  /* 0x0000000c000c7947 */ /* 0x000fea0003800000 */
.L_x_16576:
[----:B------:R0:W5:Y:S01]  /*47e0*/  LDG.E.S16 R18, desc[UR36][R2.64] ;  /* 0x0000002402127981 */ /* 0x000162000c1e1700 */
[----:B------:R-:W-:Y:S05]  /*47f0*/  BRA `(.L_x_16575) ;  /* 0x0000000c00047947 */ /* 0x000fea0003800000 */
.L_x_16571:
        /* <DEDUP_REMOVED lines=9> */
.L_x_16579:
[----:B------:R-:W2:Y:S02]  /*4890*/  LDG.E.U16 R2, desc[UR36][R2.64] ;  /* 0x0000002402027981 */ /* 0x000ea4000c1e1500 */
[----:B--2---:R-:W-:-:S06]  /*48a0*/  HADD2.F32 R18, -RZ, R2.H0_H0 ;  /* 0x20000002ff127230 */ /* 0x004fcc0000004100 */
[----:B------:R-:W0:Y:S01]  /*48b0*/  F2I.FTZ.TRUNC.NTZ R18, R18 ;  /* 0x0000001200127305 */ /* 0x000e22000021f100 */
[----:B------:R-:W-:Y:S05]  /*48c0*/  BRA `(.L_x_16575) ;  /* 0x0000000800d07947 */ /* 0x000fea0003800000 */
.L_x_16578:
        /* <DEDUP_REMOVED lines=9> */
.L_x_16581:
[----:B------:R-:W2:Y:S02]  /*4960*/  LDG.E.U16 R2, desc[UR36][R2.64] ;  /* 0x0000002402027981 */ /* 0x000ea4000c1e1500 */
[----:B--2---:R-:W-:-:S06]  /*4970*/  HADD2.F32 R18, -RZ, R2.H0_H0 ;  /* 0x20000002ff127230 */ /* 0x004fcc0000004100 */
[----:B------:R-:W0:Y:S01]  /*4980*/  F2I.FTZ.TRUNC.NTZ R18, R18 ;  /* 0x0000001200127305 */ /* 0x000e22000021f100 */
[----:B------:R-:W-:Y:S05]  /*4990*/  BRA `(.L_x_16575) ;  /* 0x00000008009c7947 */ /* 0x000fea0003800000 */
.L_x_16580:
[----:B------:R-:W2:Y:S02]  /*49a0*/  LDG.E.64 R2, desc[UR36][R2.64] ;  /* 0x0000002402027981 */ /* 0x000ea4000c1e1b00 */
[----:B--2---:R0:W1:Y:S01]  /*49b0*/  F2I.F64.TRUNC R18, R2 ;  /* 0x0000000200127311 */ /* 0x004062000030d100 */
[----:B------:R-:W-:Y:S05]  /*49c0*/  BRA `(.L_x_16575) ;  /* 0x0000000800907947 */ /* 0x000fea0003800000 */
.L_x_16570:
        /* <DEDUP_REMOVED lines=12> */
.L_x_16584:
[----:B------:R-:W2:Y:S02]  /*4a90*/  LDG.E.64 R2, desc[UR36][R2.64] ;  /* 0x0000002402027981 */ /* 0x000ea4000c1e1b00 */
[----:B--2---:R0:W1:Y:S01]  /*4aa0*/  F2I.F64.TRUNC R18, R2 ;  /* 0x0000000200127311 */ /* 0x004062000030d100 */
[----:B------:R-:W-:Y:S05]  /*4ab0*/  BRA `(.L_x_16575) ;  /* 0x0000000800547947 */ /* 0x000fea0003800000 */
.L_x_16583:
        /* <DEDUP_REMOVED lines=27> */
.L_x_16586:
        /* <DEDUP_REMOVED lines=14> */
.L_x_16585:
[----:B------:R-:W2:Y:S02]  /*4d50*/  LDG.E.U16 R18, desc[UR36][R2.64] ;  /* 0x0000002402127981 */ /* 0x000ea4000c1e1500 */
[----:B--2---:R-:W-:-:S06]  /*4d60*/  IMAD.U32 R18, R18, 0x10000, RZ ;  /* 0x0001000012127824 */ /* 0x004fcc00078e00ff */
[----:B------:R-:W0:Y:S01]  /*4d70*/  F2I.FTZ.TRUNC.NTZ R18, R18 ;  /* 0x0000001200127305 */ /* 0x000e22000021f100 */
[----:B------:R-:W-:Y:S05]  /*4d80*/  BRA `(.L_x_16575) ;  /* 0x0000000400a07947 */ /* 0x000fea0003800000 */
.L_x_16582:
        /* <DEDUP_REMOVED lines=10> */
.L_x_16589:
        /* <DEDUP_REMOVED lines=21> */
.L_x_16593:
[----:B------:R-:W-:Y:S05]  /*4f80*/  BSYNC B1 ;  /* 0x0000000000017941 */ /* 0x000fea0003800000 */
.L_x_16592:
[----:B------:R-:W-:Y:S01]  /*4f90*/  IMAD.SHL.U32 R2, R2, 0x100000, RZ ;  /* 0x0010000002027824 */ /* 0x000fe200078e00ff */
[----:B------:R-:W-:-:S04]  /*4fa0*/  LEA R3, R0, 0x3b800000, 0x17 ;  /* 0x3b80000000037811 */ /* 0x000fc800078eb8ff */
[----:B------:R-:W-:-:S07]  /*4fb0*/  LOP3.LUT R18, R3, R2, R18, 0xfe, !PT ;  /* 0x0000000203127212 */ /* 0x000fce00078efe12 */
.L_x_16591:
[----:B------:R-:W-:Y:S05]  /*4fc0*/  BSYNC B0 ;  /* 0x0000000000007941 */ /* 0x000fea0003800000 */
.L_x_16590:
[----:B------:R-:W1:Y:S01]  /*4fd0*/  F2I.FTZ.TRUNC.NTZ R18, R18 ;  /* 0x0000001200127305 */ /* 0x000e62000021f100 */
[----:B------:R-:W-:Y:S05]  /*4fe0*/  BRA `(.L_x_16575) ;  /* 0x0000000400087947 */ /* 0x000fea0003800000 */
.L_x_16588:
        /* <DEDUP_REMOVED lines=21> */
.L_x_16597:
[----:B------:R-:W-:Y:S05]  /*5140*/  BSYNC B1 ;  /* 0x0000000000017941 */ /* 0x000fea0003800000 */
.L_x_16596:
[----:B------:R-:W-:Y:S01]  /*5150*/  IMAD.SHL.U32 R2, R2, 0x200000, RZ ;  /* 0x0020000002027824 */ /* 0x000fe200078e00ff */
[----:B------:R-:W-:-:S04]  /*5160*/  LEA R3, R0, 0x37800000, 0x17 ;  /* 0x3780000000037811 */ /* 0x000fc800078eb8ff */
[----:B------:R-:W-:-:S07]  /*5170*/  LOP3.LUT R18, R3, R2, R18, 0xfe, !PT ;  /* 0x0000000203127212 */ /* 0x000fce00078efe12 */
.L_x_16595:
[----:B------:R-:W-:Y:S05]  /*5180*/  BSYNC B0 ;  /* 0x0000000000007941 */ /* 0x000fea0003800000 */
.L_x_16594:
[----:B------:R-:W0:Y:S01]  /*5190*/  F2I.FTZ.TRUNC.NTZ R18, R18 ;  /* 0x0000001200127305 */ /* 0x000e22000021f100 */
[----:B------:R-:W-:Y:S05]  /*51a0*/  BRA `(.L_x_16575) ;  /* 0x0000000000987947 */ /* 0x000fea0003800000 */
.L_x_16587:
        /* <DEDUP_REMOVED lines=14> */
.L_x_16601:
[----:B------:R-:W-:Y:S05]  /*5290*/  BSYNC B0 ;  /* 0x0000000000007941 */ /* 0x000fea0003800000 */
.L_x_16600:
[----:B------:R-:W3:Y:S01]  /*52a0*/  F2I.FTZ.TRUNC.NTZ R18, R18 ;  /* 0x0000001200127305 */ /* 0x000ee2000021f100 */
[----:B------:R-:W-:Y:S05]  /*52b0*/  BRA `(.L_x_16575) ;  /* 0x0000000000547947 */ /* 0x000fea0003800000 */
.L_x_16574:
        /* <DEDUP_REMOVED lines=17> */
.L_x_16602:
[----:B------:R-:W-:Y:S05]  /*53d0*/  BRA `(.L_x_16575) ;  /* 0x00000000000c7947 */ /* 0x000fea0003800000 */
.L_x_16599:
[----:B------:R4:W5:Y:S01]  /*53e0*/  LDG.E R18, desc[UR36][R2.64] ;  /* 0x0000002402127981 */ /* 0x000962000c1e1900 */
[----:B------:R-:W-:Y:S05]  /*53f0*/  BRA `(.L_x_16575) ;  /* 0x0000000000047947 */ /* 0x000fea0003800000 */
.L_x_16598:
[----:B------:R0:W5:Y:S02]  /*5400*/  LDG.E R18, desc[UR36][R2.64] ;  /* 0x0000002402127981 */ /* 0x000164000c1e1900 */
.L_x_16575:
[----:B------:R-:W2:Y:S01]  /*5410*/  LDC R0, c[0x0][0x420] ;  /* 0x00010800ff007b82 */ /* 0x000ea20000000800 */
[----:B------:R-:W-:Y:S01]  /*5420*/  BSSY B0, `(.L_x_16603) ;  /* 0x0000027000007945 */ /* 0x000fe20003800000 */
[----:B--2---:R-:W-:-:S13]  /*5430*/  ISETP.GE.AND P0, PT, R0, RZ, PT ;  /* 0x000000ff0000720c */ /* 0x004fda0003f06270 */
[----:B------:R-:W-:Y:S05]  /*5440*/  @!P0 BRA `(.L_x_16604) ;  /* 0x00000000006c8947 */ /* 0x000fea0003800000 */
[----:B------:R-:W-:Y:S01]  /*5450*/  ISETP.NE.AND P0, PT, R0, RZ, PT ;  /* 0x000000ff0000720c */ /* 0x000fe20003f05270 */
[----:B0---4-:R-:W-:-:S12]  /*5460*/  IMAD.MOV.U32 R2, RZ, RZ, 0x1 ;  /* 0x00000001ff027424 */ /* 0x011fd800078e00ff */
[----:B------:R-:W-:Y:S05]  /*5470*/  @!P0 BRA `(.L_x_16605) ;  /* 0x0000000000848947 */ /* 0x000fea0003800000 */
[C---:B------:R-:W-:Y:S01]  /*5480*/  VIADD R3, R0.reuse, 0x1 ;  /* 0x0000000100037836 */ /* 0x040fe20000000000 */
[C---:B------:R-:W-:Y:S01]  /*5490*/  LOP3.LUT R2, R0.reuse, 0x1, RZ, 0xc0, !PT ;  /* 0x0000000100027812 */ /* 0x040fe200078ec0ff */
[----:B------:R-:W-:Y:S01]  /*54a0*/  BSSY B1, `(.L_x_16606) ;  /* 0x0000014000017945 */ /* 0x000fe20003800000 */
[----:B------:R-:W-:Y:S01]  /*54b0*/  LEA.HI R5, R0, R0, RZ, 0x1 ;  /* 0x0000000000057211 */ /* 0x000fe200078f08ff */
[----:B-1-3-5:R-:W-:Y:S01]  /*54c0*/  IMAD R0, R18, R18, RZ ;  /* 0x0000001212007224 */ /* 0x02afe200078e02ff */
[----:B------:R-:W-:Y:S02]  /*54d0*/  ISETP.GE.U32.AND P1, PT, R3, 0x3, PT ;  /* 0x000000030300780c */ /* 0x000fe40003f26070 */
[----:B------:R-:W-:-:S04]  /*54e0*/  ISETP.NE.U32.AND P0, PT, R2, 0x1, PT ;  /* 0x000000010200780c */ /* 0x000fc80003f05070 */
[----:B------:R-:W-:-:S07]  /*54f0*/  SEL R2, R18, 0x1, !P0 ;  /* 0x0000000112027807 */ /* 0x000fce0004000000 */
[----:B------:R-:W-:Y:S05]  /*5500*/  @!P1 BRA `(.L_x_16607) ;  /* 0x0000000000349947 */ /* 0x000fea0003800000 */
[----:B------:R-:W-:Y:S01]  /*5510*/  SHF.R.S32.HI R5, RZ, 0x1, R5 ;  /* 0x00000001ff057819 */ /* 0x000fe20000011405 */
[----:B------:R-:W-:-:S07]  /*5520*/  IMAD.MOV.U32 R4, RZ, RZ, R0 ;  /* 0x000000ffff047224 */ /* 0x000fce00078e0000 */
.L_x_16608:
[C---:B------:R-:W-:Y:S01]  /*5530*/  VIADD R6, R5.reuse, 0x1 ;  /* 0x0000000105067836 */ /* 0x040fe20000000000 */
[C---:B------:R-:W-:Y:S02]  /*5540*/  LOP3.LUT R3, R5.reuse, 0x1, RZ, 0xc0, !PT ;  /* 0x0000000105037812 */ /* 0x040fe400078ec0ff */
[----:B------:R-:W-:Y:S02]  /*5550*/  LEA.HI R0, R5, R5, RZ, 0x1 ;  /* 0x0000000505007211 */ /* 0x000fe400078f08ff */
[----:B------:R-:W-:Y:S02]  /*5560*/  ISETP.GE.U32.AND P1, PT, R6, 0x3, PT ;  /* 0x000000030600780c */ /* 0x000fe40003f26070 */
[----:B------:R-:W-:Y:S02]  /*5570*/  ISETP.NE.U32.AND P0, PT, R3, 0x1, PT ;  /* 0x000000010300780c */ /* 0x000fe40003f05070 */
[----:B------:R-:W-:Y:S02]  /*5580*/  SHF.R.S32.HI R0, RZ, 0x1, R0 ;  /* 0x00000001ff007819 */ /* 0x000fe40000011400 */
[C---:B------:R-:W-:Y:S01]  /*5590*/  SEL R3, R4.reuse, 0x1, !P0 ;  /* 0x0000000104037807 */ /* 0x040fe20004000000 */
[----:B------:R-:W-:-:S02]  /*55a0*/  IMAD R4, R4, R4, RZ ;  /* 0x0000000404047224 */ /* 0x000fc400078e02ff */
[----:B------:R-:W-:Y:S02]  /*55b0*/  IMAD.MOV.U32 R5, RZ, RZ, R0 ;  /* 0x000000ffff057224 */ /* 0x000fe400078e0000 */
[----:B------:R-:W-:Y:S02]  /*55c0*/  IMAD R2, R3, R2, RZ ;  /* 0x0000000203027224 */ /* 0x000fe400078e02ff */
[----:B------:R-:W-:Y:S05]  /*55d0*/  @P1 BRA `(.L_x_16608) ;  /* 0xfffffffc00d41947 */ /* 0x000fea000383ffff */
.L_x_16607:
[----:B------:R-:W-:Y:S05]  /*55e0*/  BSYNC B1 ;  /* 0x0000000000017941 */ /* 0x000fea0003800000 */
.L_x_16606:
[----:B------:R-:W-:Y:S05]  /*55f0*/  BRA `(.L_x_16605) ;  /* 0x0000000000247947 */ /* 0x000fea0003800000 */
.L_x_16604:
[----:B01-3-5:R-:W-:Y:S01]  /*5600*/  ISETP.NE.AND P0, PT, R18, 0x1, PT ;  /* 0x000000011200780c */ /* 0x02bfe20003f05270 */
[----:B----4-:R-:W-:-:S12]  /*5610*/  IMAD.MOV.U32 R2, RZ, RZ, 0x1 ;  /* 0x00000001ff027424 */ /* 0x010fd800078e00ff */
[----:B------:R-:W-:Y:S05]  /*5620*/  @!P0 BRA `(.L_x_16605) ;  /* 0x0000000000188947 */ /* 0x000fea0003800000 */
[----:B------:R-:W-:-:S13]  /*5630*/  ISETP.NE.AND P0, PT, R18, -0x1, PT ;  /* 0xffffffff1200780c */ /* 0x000fda0003f05270 */
[----:B------:R-:W-:Y:S01]  /*5640*/  @!P0 LOP3.LUT R0, R0, 0x1, RZ, 0xc0, !PT ;  /* 0x0000000100008812 */ /* 0x000fe200078ec0ff */
[----:B------:R-:W-:-:S03]  /*5650*/  @!P0 IMAD.MOV.U32 R2, RZ, RZ, 0x1 ;  /* 0x00000001ff028424 */ /* 0x000fc600078e00ff */
[----:B------:R-:W-:-:S04]  /*5660*/  @!P0 ISETP.NE.U32.AND P1, PT, R0, 0x1, PT ;  /* 0x000000010000880c */ /* 0x000fc80003f25070 */
[----:B------:R-:W-:Y:S01]  /*5670*/  @!P0 SEL R2, R2, 0xffffffff, P1 ;  /* 0xffffffff02028807 */ /* 0x000fe20000800000 */
[----:B------:R-:W-:-:S08]  /*5680*/  @P0 IMAD.MOV.U32 R2, RZ, RZ, RZ ;  /* 0x000000ffff020224 */ /* 0x000fd000078e00ff */
.L_x_16605:
[----:B------:R-:W-:Y:S05]  /*5690*/  BSYNC B0 ;  /* 0x0000000000007941 */ /* 0x000fea0003800000 */
.L_x_16603:
        /* <DEDUP_REMOVED lines=14> */
.L_x_16612:
[----:B------:R0:W-:Y:S01]  /*5780*/  STG.E.U8 desc[UR36][R16.64], R2 ;  /* 0x0000000210007986 */ /* 0x0001e2000c101124 */
[----:B------:R-:W-:Y:S05]  /*5790*/  BRA `(.L_x_16614) ;  /* 0x0000000c00507947 */ /* 0x000fea0003800000 */
.L_x_16611:
        /* <DEDUP_REMOVED lines=9> */
.L_x_16616:
[----:B------:R0:W-:Y:S01]  /*5830*/  STG.E desc[UR36][R16.64], R2 ;  /* 0x0000000210007986 */ /* 0x0001e2000c101924 */
[----:B------:R-:W-:Y:S05]  /*5840*/  BRA `(.L_x_16614) ;  /* 0x0000000c00247947 */ /* 0x000fea0003800000 */
.L_x_16615:
[----:B------:R4:W-:Y:S01]  /*5850*/  STG.E.U16 desc[UR36][R16.64], R2 ;  /* 0x0000000210007986 */ /* 0x0009e2000c101524 */
[----:B------:R-:W-:Y:S05]  /*5860*/  BRA `(.L_x_16614) ;  /* 0x0000000c001c7947 */ /* 0x000fea0003800000 */
.L_x_16610:
        /* <DEDUP_REMOVED lines=9> */
.L_x_16618:
[----:B------:R-:W-:-:S04]  /*5900*/  I2FP.F32.S32 R0, R2 ;  /* 0x0000000200007245 */ /* 0x000fc80000201400 */
[----:B------:R-:W-:-:S05]  /*5910*/  F2FP.F16.F32.PACK_AB R0, RZ, R0 ;  /* 0x00000000ff00723e */ /* 0x000fca00000000ff */
[----:B------:R0:W-:Y:S01]  /*5920*/  STG.E.U16 desc[UR36][R16.64], R0 ;  /* 0x0000000010007986 */ /* 0x0001e2000c101524 */
[----:B------:R-:W-:Y:S05]  /*5930*/  BRA `(.L_x_16614) ;  /* 0x0000000800e87947 */ /* 0x000fea0003800000 */
.L_x_16617:
        /* <DEDUP_REMOVED lines=10> */
.L_x_16620:
[----:B------:R-:W-:-:S04]  /*59e0*/  I2FP.F32.S32 R2, R2 ;  /* 0x0000000200027245 */ /* 0x000fc80000201400 */
[----:B------:R-:W-:-:S04]  /*59f0*/  F2FP.F16.F32.PACK_AB R3, RZ, R2 ;  /* 0x00000002ff03723e */ /* 0x000fc800000000ff */
[----:B------:R-:W-:-:S05]  /*5a00*/  PRMT R3, R3, 0x5410, RZ ;  /* 0x0000541003037816 */ /* 0x000fca00000000ff */
[----:B------:R0:W-:Y:S01]  /*5a10*/  STG.E desc[UR36][R16.64], R3 ;  /* 0x0000000310007986 */ /* 0x0001e2000c101924 */
[----:B------:R-:W-:Y:S05]  /*5a20*/  BRA `(.L_x_16614) ;  /* 0x0000000800ac7947 */ /* 0x000fea0003800000 */
.L_x_16619:
[----:B------:R-:W0:Y:S02]  /*5a30*/  I2F.F64 R2, R2 ;  /* 0x0000000200027312 */ /* 0x000e240000201c00 */
[----:B0-----:R0:W-:Y:S01]  /*5a40*/  STG.E.64 desc[UR36][R16.64], R2 ;  /* 0x0000000210007986 */ /* 0x0011e2000c101b24 */
[----:B------:R-:W-:Y:S05]  /*5a50*/  BRA `(.L_x_16614) ;  /* 0x0000000800a07947 */ /* 0x000fea0003800000 */
.L_x_16609:
        /* <DEDUP_REMOVED lines=12> */
.L_x_16623:
[----:B------:R-:W0:Y:S01]  /*5b20*/  I2F.F64 R4, R2 ;  /* 0x0000000200047312 */ /* 0x000e220000201c00 */
[----:B------:R-:W-:-:S05]  /*5b30*/  CS2R R6, SRZ ;  /* 0x0000000000067805 */ /* 0x000fca000001ff00 */
[----:B0-----:R0:W-:Y:S01]  /*5b40*/  STG.E.128 desc[UR36][R16.64], R4 ;  /* 0x0000000410007986 */ /* 0x0011e2000c101d24 */
[----:B------:R-:W-:Y:S05]  /*5b50*/  BRA `(.L_x_16614) ;  /* 0x0000000800607947 */ /* 0x000fea0003800000 */
.L_x_16622:
        /* <DEDUP_REMOVED lines=21> */
.L_x_16627:
[----:B------:R-:W-:Y:S05]  /*5cb0*/  BSYNC B0 ;  /* 0x0000000000007941 */ /* 0x000fea0003800000 */
.L_x_16626:
[----:B------:R-:W-:-:S05]  /*5cc0*/  LOP3.LUT R3, R0, R3, RZ, 0xfc, !PT ;  /* 0x0000000300037212 */ /* 0x000fca00078efcff */
[----:B------:R0:W-:Y:S01]  /*5cd0*/  STG.E.U8 desc[UR36][R16.64], R3 ;  /* 0x0000000310007986 */ /* 0x0001e2000c101124 */
[----:B------:R-:W-:Y:S05]  /*5ce0*/  BRA `(.L_x_16614) ;  /* 0x0000000400fc7947 */ /* 0x000fea0003800000 */
.L_x_16625:
        /* <DEDUP_REMOVED lines=13> */
.L_x_16629:
[----:B------:R-:W-:Y:S01]  /*5dc0*/  IMAD.MOV.U32 R0, RZ, RZ, 0x7f ;  /* 0x0000007fff007424 */ /* 0x000fe200078e00ff */
[----:B------:R-:W-:-:S04]  /*5dd0*/  ISETP.GT.U32.AND P0, PT, R2, 0x7f800000, PT ;  /* 0x7f8000000200780c */ /* 0x000fc80003f04070 */
[----:B------:R-:W-:-:S09]  /*5de0*/  SEL R0, R0, 0x7c, P0 ;  /* 0x0000007c00007807 */ /* 0x000fd20000000000 */
.L_x_16630:
[----:B------:R-:W-:Y:S05]  /*5df0*/  BSYNC B0 ;  /* 0x0000000000007941 */ /* 0x000fea0003800000 */
.L_x_16628:
[----:B------:R-:W-:-:S04]  /*5e00*/  LOP3.LUT R2, R3, 0x80000000, RZ, 0xc0, !PT ;  /* 0x8000000003027812 */ /* 0x000fc800078ec0ff */
[----:B------:R-:W-:-:S04]  /*5e10*/  SHF.R.U32.HI R3, RZ, 0x18, R2 ;  /* 0x00000018ff037819 */ /* 0x000fc80000011602 */
[----:B------:R-:W-:-:S05]  /*5e20*/  LOP3.LUT R3, R0, R3, RZ, 0xfc, !PT ;  /* 0x0000000300037212 */ /* 0x000fca00078efcff */
[----:B------:R0:W-:Y:S01]  /*5e30*/  STG.E.U8 desc[UR36][R16.64], R3 ;  /* 0x0000000310007986 */ /* 0x0001e2000c101124 */
[----:B------:R-:W-:Y:S05]  /*5e40*/  BRA `(.L_x_16614) ;  /* 0x0000000400a47947 */ /* 0x000fea0003800000 */
.L_x_16624:
[----:B------:R-:W-:-:S04]  /*5e50*/  I2FP.F32.S32 R0, R2 ;  /* 0x0000000200007245 */ /* 0x000fc80000201400 */
[----:B------:R-:W-:-:S05]  /*5e60*/  F2FP.BF16.F32.PACK_AB R0, RZ, R0 ;  /* 0x00000000ff00723e */ /* 0x000fca00000010ff */
[----:B------:R0:W-:Y:S01]  /*5e70*/  STG.E.U16 desc[UR36][R16.64], R0 ;  /* 0x0000000010007986 */ /* 0x0001e2000c101524 */
[----:B------:R-:W-:Y:S05]  /*5e80*/  BRA `(.L_x_16614) ;  /* 0x0000000400947947 */ /* 0x000fea0003800000 */
.L_x_16621:
        /* <DEDUP_REMOVED lines=10> */
.L_x_16633:
        /* <DEDUP_REMOVED lines=17> */
.L_x_16636:
[----:B------:R-:W-:-:S04]  /*6040*/  LOP3.LUT R2, R3, 0x80000000, RZ, 0xc0, !PT ;  /* 0x8000000003027812 */ /* 0x000fc800078ec0ff */
[----:B------:R-:W-:-:S04]  /*6050*/  SHF.R.U32.HI R3, RZ, 0x18, R2 ;  /* 0x00000018ff037819 */ /* 0x000fc80000011602 */
[----:B------:R-:W-:-:S04]  /*6060*/  LOP3.LUT R0, R0, R3, RZ, 0xfc, !PT ;  /* 0x0000000300007212 */ /* 0x000fc800078efcff */
[----:B------:R-:W-:-:S07]  /*6070*/  PRMT R8, R0, 0x7610, R8 ;  /* 0x0000761000087816 */ /* 0x000fce0000000008 */
.L_x_16635:
[----:B------:R-:W-:Y:S05]  /*6080*/  BSYNC B0 ;  /* 0x0000000000007941 */ /* 0x000fea0003800000 */
.L_x_16634:
[----:B------:R0:W-:Y:S01]  /*6090*/  STG.E.U8 desc[UR36][R16.64], R8 ;  /* 0x0000000810007986 */ /* 0x0001e2000c101124 */
[----:B------:R-:W-:Y:S05]  /*60a0*/  BRA `(.L_x_16614) ;  /* 0x00000004000c7947 */ /* 0x000fea0003800000 */
.L_x_16632:
        /* <DEDUP_REMOVED lines=17> */
.L_x_16639:
[----:B------:R-:W-:-:S04]  /*61c0*/  LOP3.LUT R2, R3, 0x80000000, RZ, 0xc0, !PT ;  /* 0x8000000003027812 */ /* 0x000fc800078ec0ff */
[----:B------:R-:W-:-:S04]  /*61d0*/  SHF.R.U32.HI R3, RZ, 0x18, R2 ;  /* 0x00000018ff037819 */ /* 0x000fc80000011602 */
[----:B------:R-:W-:-:S04]  /*61e0*/  LOP3.LUT R0, R0, R3, RZ, 0xfc, !PT ;  /* 0x0000000300007212 */ /* 0x000fc800078efcff */
[----:B------:R-:W-:-:S07]  /*61f0*/  PRMT R8, R0, 0x7610, R8 ;  /* 0x0000761000087816 */ /* 0x000fce0000000008 */
.L_x_16638:
[----:B------:R-:W-:Y:S05]  /*6200*/  BSYNC B0 ;  /* 0x0000000000007941 */ /* 0x000fea0003800000 */
.L_x_16637:
[----:B------:R0:W-:Y:S01]  /*6210*/  STG.E.U8 desc[UR36][R16.64], R8 ;  /* 0x0000000810007986 */ /* 0x0001e2000c101124 */
[----:B------:R-:W-:Y:S05]  /*6220*/  BRA `(.L_x_16614) ;  /* 0x0000000000ac7947 */ /* 0x000fea0003800000 */
.L_x_16631:
        /* <DEDUP_REMOVED lines=22> */
.L_x_16613:
        /* <DEDUP_REMOVED lines=16> */
.L_x_16642:
[----:B------:R-:W-:Y:S05]  /*6490*/  BRA `(.L_x_16614) ;  /* 0x0000000000107947 */ /* 0x000fea0003800000 */
.L_x_16641:
[----:B------:R-:W-:-:S05]  /*64a0*/  SHF.R.S32.HI R3, RZ, 0x1f, R2 ;  /* 0x0000001fff037819 */ /* 0x000fca0000011402 */
[----:B------:R0:W-:Y:S01]  /*64b0*/  STG.E.64 desc[UR36][R16.64], R2 ;  /* 0x0000000210007986 */ /* 0x0001e2000c101b24 */
[----:B------:R-:W-:Y:S05]  /*64c0*/  BRA `(.L_x_16614) ;  /* 0x0000000000047947 */ /* 0x000fea0003800000 */
.L_x_16640:
[----:B------:R0:W-:Y:S02]  /*64d0*/  STG.E desc[UR36][R16.64], R2 ;  /* 0x0000000210007986 */ /* 0x0001e4000c101924 */
.L_x_16614:
[----:B------:R-:W-:-:S07]  /*64e0*/  VIADD R19, R19, 0x80 ;  /* 0x0000008013137836 */ /* 0x000fce0000000000 */
.L_x_16568:
[----:B------:R-:W-:Y:S05]  /*64f0*/  BSYNC B6 ;  /* 0x0000000000067941 */ /* 0x000fea0003800000 */
.L_x_16567:
[----:B------:R-:W-:Y:S01]  /*6500*/  ULDC UR4, c[0x0][0x210] ;  /* 0x0000840000047ab9 */ /* 0x000fe20000000800 */
[----:B------:R-:W-:Y:S01]  /*6510*/  BSSY B6, `(.L_x_16643) ;  /* 0x0000323000067945 */ /* 0x000fe20003800000 */
[----:B------:R-:W-:-:S13]  /*6520*/  ISETP.GE.AND P0, PT, R19, UR4, PT ;  /* 0x0000000413007c0c */ /* 0x000fda000bf06270 */
[----:B------:R-:W-:Y:S05]  /*6530*/  @P0 BRA `(.L_x_16644) ;  /* 0x0000003000800947 */ /* 0x000fea0003800000 */
[----:B0-----:R-:W0:Y:S01]  /*6540*/  LDC R6, c[0x0][0x218] ;  /* 0x00008600ff067b82 */ /* 0x001e220000000800 */
[----:B------:R-:W-:Y:S02]  /*6550*/  IMAD.MOV.U32 R0, RZ, RZ, RZ ;  /* 0x000000ffff007224 */ /* 0x000fe400078e00ff */
[----:B--234-:R-:W-:Y:S01]  /*6560*/  IMAD.MOV.U32 R16, RZ, RZ, RZ ;  /* 0x000000ffff107224 */ /* 0x01cfe200078e00ff */
[----:B0-----:R-:W-:-:S13]  /*6570*/  ISETP.NE.AND P0, PT, R6, RZ, PT ;  /* 0x000000ff0600720c */ /* 0x001fda0003f05270 */
[----:B------:R-:W-:Y:S05]  /*6580*/  @!P0 BRA `(.L_x_16645) ;  /* 0x0000001000a88947 */ /* 0x000fea0003800000 */
[----:B-1---5:R-:W-:Y:S01]  /*6590*/  IMAD.MOV.U32 R18, RZ, RZ, RZ ;  /* 0x000000ffff127224 */ /* 0x022fe200078e00ff */
        /* <DEDUP_REMOVED lines=297> */
.L_x_16645:
        /* <DEDUP_REMOVED lines=18> */
[----:B-1---5:R0:W5:Y:S01]  /*7950*/  LDG.E.S8 R18, desc[UR36][R2.64] ;  /* 0x0000002402127981 */ /* 0x022162000c1e1300 */
[----:B------:R-:W-:Y:S05]  /*7960*/  BRA `(.L_x_16651) ;  /* 0x0000000c003c7947 */ /* 0x000fea0003800000 */
.L_x_16649:
[----:B-1---5:R0:W5:Y:S01]  /*7970*/  LDG.E.U8 R18, desc[UR36][R2.64] ;  /* 0x0000002402127981 */ /* 0x022162000c1e1100 */
[----:B------:R-:W-:Y:S05]  /*7980*/  BRA `(.L_x_16651) ;  /* 0x0000000c00347947 */ /* 0x000fea0003800000 */
.L_x_16648:
[----:B------:R-:W-:-:S13]  /*7990*/  ISETP.NE.AND P0, PT, R4, 0x2, PT ;  /* 0x000000020400780c */ /* 0x000fda0003f05270 */
[----:B------:R-:W-:Y:S05]  /*79a0*/  @!P0 BRA `(.L_x_16652) ;  /* 0x0000000000208947 */ /* 0x000fea0003800000 */
[----:B------:R-:W-:-:S13]  /*79b0*/  ISETP.NE.AND P0, PT, R4, 0x3, PT ;  /* 0x000000030400780c */ /* 0x000fda0003f05270 */
[----:B------:R-:W-:Y:S05]  /*79c0*/  @!P0 BRA `(.L_x_16653) ;  /* 0x0000000000108947 */ /* 0x000fea0003800000 */
[----:B------:R-:W-:-:S13]  /*79d0*/  ISETP.NE.AND P0, PT, R4, 0x4, PT ;  /* 0x000000040400780c */ /* 0x000fda0003f05270 */
[----:B------:R-:W-:Y:S05]  /*79e0*/  @P0 BRA `(.L_x_16650) ;  /* 0x0000000800c80947 */ /* 0x000fea0003800000 */
[----:B-1---5:R0:W5:Y:S01]  /*79f0*/  LDG.E R18, desc[UR36][R2.64] ;  /* 0x0000002402127981 */ /* 0x022162000c1e1900 */
[----:B------:R-:W-:Y:S05]  /*7a00*/  BRA `(.L_x_16651) ;  /* 0x0000000c00147947 */ /* 0x000fea0003800000 */
.L_x_16653:
[----:B-1---5:R0:W5:Y:S01]  /*7a10*/  LDG.E R18, desc[UR36][R2.64] ;  /* 0x0000002402127981 */ /* 0x022162000c1e1900 */
[----:B------:R-:W-:Y:S05]  /*7a20*/  BRA `(.L_x_16651) ;  /* 0x0000000c000c7947 */ /* 0x000fea0003800000 */
.L_x_16652:
[----:B-1---5:R0:W5:Y:S01]  /*7a30*/  LDG.E.S16 R18, desc[UR36][R2.64] ;  /* 0x0000002402127981 */ /* 0x022162000c1e1700 */
[----:B------:R-:W-:Y:S05]  /*7a40*/  BRA `(.L_x_16651) ;  /* 0x0000000c00047947 */ /* 0x000fea0003800000 */
.L_x_16647:
[----:B------:R-:W-:-:S13]  /*7a50*/  ISETP.GT.AND P0, PT, R4, 0x6, PT ;  /* 0x000000060400780c */ /* 0x000fda0003f04270 */
[----:B------:R-:W-:Y:S05]  /*7a60*/  @P0 BRA `(.L_x_16654) ;  /* 0x00000000002c0947 */ /* 0x000fea0003800000 */
[----:B------:R-:W-:-:S13]  /*7a70*/  ISETP.NE.AND P0, PT, R4, 0x5, PT ;  /* 0x000000050400780c */ /* 0x000fda0003f05270 */
[----:B------:R-:W-:Y:S05]  /*7a80*/  @!P0 BRA `(.L_x_16655) ;  /* 0x0000000000148947 */ /* 0x000fea0003800000 */
[----:B------:R-:W-:-:S13]  /*7a90*/  ISETP.NE.AND P0, PT, R4, 0x6, PT ;  /* 0x000000060400780c */ /* 0x000fda0003f05270 */
[----:B------:R-:W-:Y:S05]  /*7aa0*/  @P0 BRA `(.L_x_16650) ;  /* 0x0000000800980947 */ /* 0x000fea0003800000 */
[----:B------:R-:W1:Y:S02]  /*7ab0*/  LDG.E R2, desc[UR36][R2.64] ;  /* 0x0000002402027981 */ /* 0x000e64000c1e1900 */
[----:B-1---5:R0:W1:Y:S01]  /*7ac0*/  F2I.FTZ.TRUNC.NTZ R18, R2 ;  /* 0x0000000200127305 */ /* 0x022062000021f100 */
[----:B------:R-:W-:Y:S05]  /*7ad0*/  BRA `(.L_x_16651) ;  /* 0x0000000800e07947 */ /* 0x000fea0003800000 */
.L_x_16655:
[----:B------:R-:W1:Y:S02]  /*7ae0*/  LDG.E.U16 R2, desc[UR36][R2.64] ;  /* 0x0000002402027981 */ /* 0x000e64000c1e1500 */
[----:B-1---5:R-:W-:-:S06]  /*7af0*/  HADD2.F32 R18, -RZ, R2.H0_H0 ;  /* 0x20000002ff127230 */ /* 0x022fcc0000004100 */
[----:B------:R-:W0:Y:S01]  /*7b00*/  F2I.FTZ.TRUNC.NTZ R18, R18 ;  /* 0x0000001200127305 */ /* 0x000e22000021f100 */
[----:B------:R-:W-:Y:S05]  /*7b10*/  BRA `(.L_x_16651) ;  /* 0x0000000800d07947 */ /* 0x000fea0003800000 */
.L_x_16654:
[----:B------:R-:W-:-:S13]  /*7b20*/  ISETP.NE.AND P0, PT, R4, 0x7, PT ;  /* 0x000000070400780c */ /* 0x000fda0003f05270 */
[----:B------:R-:W-:Y:S05]  /*7b30*/  @!P0 BRA `(.L_x_16656) ;  /* 0x00000000002c8947 */ /* 0x000fea0003800000 */
[----:B------:R-:W-:-:S13]  /*7b40*/  ISETP.NE.AND P0, PT, R4, 0x8, PT ;  /* 0x000000080400780c */ /* 0x000fda0003f05270 */
[----:B------:R-:W-:Y:S05]  /*7b50*/  @!P0 BRA `(.L_x_16657) ;  /* 0x0000000000148947 */ /* 0x000fea0003800000 */
[----:B------:R-:W-:-:S13]  /*7b60*/  ISETP.NE.AND P0, PT, R4, 0x9, PT ;  /* 0x000000090400780c */ /* 0x000fda0003f05270 */
[----:B------:R-:W-:Y:S05]  /*7b70*/  @P0 BRA `(.L_x_16650) ;  /* 0x0000000800640947 */ /* 0x000fea0003800000 */
[----:B------:R-:W1:Y:S02]  /*7b80*/  LDG.E R2, desc[UR36][R2.64] ;  /* 0x0000002402027981 */ /* 0x000e64000c1e1900 */
[----:B-1---5:R0:W1:Y:S01]  /*7b90*/  F2I.FTZ.TRUNC.NTZ R18, R2 ;  /* 0x0000000200127305 */ /* 0x022062000021f100 */
[----:B------:R-:W-:Y:S05]  /*7ba0*/  BRA `(.L_x_16651) ;  /* 0x0000000800ac7947 */ /* 0x000fea0003800000 */
.L_x_16657:
[----:B------:R-:W1:Y:S02]  /*7bb0*/  LDG.E.U16 R2, desc[UR36][R2.64] ;  /* 0x0000002402027981 */ /* 0x000e64000c1e1500 */
[----:B-1---5:R-:W-:-:S06]  /*7bc0*/  HADD2.F32 R18, -RZ, R2.H0_H0 ;  /* 0x20000002ff127230 */ /* 0x022fcc0000004100 */
[----:B------:R-:W0:Y:S01]  /*7bd0*/  F2I.FTZ.TRUNC.NTZ R18, R18 ;  /* 0x0000001200127305 */ /* 0x000e22000021f100 */
[----:B------:R-:W-:Y:S05]  /*7be0*/  BRA `(.L_x_16651) ;  /* 0x00000008009c7947 */ /* 0x000fea0003800000 */
.L_x_16656:
[----:B------:R-:W1:Y:S02]  /*7bf0*/  LDG.E.64 R2, desc[UR36][R2.64] ;  /* 0x0000002402027981 */ /* 0x000e64000c1e1b00 */
[----:B-1---5:R0:W1:Y:S01]  /*7c00*/  F2I.F64.TRUNC R18, R2 ;  /* 0x0000000200127311 */ /* 0x022062000030d100 */
[----:B------:R-:W-:Y:S05]  /*7c10*/  BRA `(.L_x_16651) ;  /* 0x0000000800907947 */ /* 0x000fea0003800000 */
.L_x_16646:
        /* <DEDUP_REMOVED lines=10> */
[----:B-1---5:R-:W-:Y:S01]  /*7cc0*/  SEL R18, RZ, 0x1, !P0 ;  /* 0x00000001ff127807 */ /* 0x022fe20004000000 */
[----:B------:R-:W-:Y:S08]  /*7cd0*/  BRA `(.L_x_16651) ;  /* 0x0000000800607947 */ /* 0x000ff00003800000 */
.L_x_16660:
[----:B------:R-:W1:Y:S02]  /*7ce0*/  LDG.E.64 R2, desc[UR36][R2.64] ;  /* 0x0000002402027981 */ /* 0x000e64000c1e1b00 */
[----:B-1---5:R0:W1:Y:S01]  /*7cf0*/  F2I.F64.TRUNC R18, R2 ;  /* 0x0000000200127311 */ /* 0x022062000030d100 */
[----:B------:R-:W-:Y:S05]  /*7d00*/  BRA `(.L_x_16651) ;  /* 0x0000000800547947 */ /* 0x000fea0003800000 */
.L_x_16659:
        /* <DEDUP_REMOVED lines=25> */
[----:B-1---5:R1:W2:Y:S01]  /*7ea0*/  F2I.FTZ.TRUNC.NTZ R18, R5 ;  /* 0x0000000500127305 */ /* 0x0222a2000021f100 */
[----:B------:R-:W-:Y:S05]  /*7eb0*/  BRA `(.L_x_16651) ;  /* 0x0000000400e87947 */ /* 0x000fea0003800000 */
.L_x_16662:
        /* <DEDUP_REMOVED lines=12> */
[----:B-1---5:R3:W4:Y:S01]  /*7f80*/  F2I.FTZ.TRUNC.NTZ R18, R4 ;  /* 0x0000000400127305 */ /* 0x022722000021f100 */
[----:B------:R-:W-:Y:S05]  /*7f90*/  BRA `(.L_x_16651) ;  /* 0x0000000400b07947 */ /* 0x000fea0003800000 */
.L_x_16661:
[----:B-1---5:R-:W2:Y:S02]  /*7fa0*/  LDG.E.U16 R18, desc[UR36][R2.64] ;  /* 0x0000002402127981 */ /* 0x022ea4000c1e1500 */
[----:B--2---:R-:W-:-:S06]  /*7fb0*/  IMAD.U32 R18, R18, 0x10000, RZ ;  /* 0x0001000012127824 */ /* 0x004fcc00078e00ff */
[----:B------:R-:W0:Y:S01]  /*7fc0*/  F2I.FTZ.TRUNC.NTZ R18, R18 ;  /* 0x0000001200127305 */ /* 0x000e22000021f100 */
[----:B------:R-:W-:Y:S05]  /*7fd0*/  BRA `(.L_x_16651) ;  /* 0x0000000400a07947 */ /* 0x000fea0003800000 */
.L_x_16658:
        /* <DEDUP_REMOVED lines=8> */
[----:B-1---5:R0:W5:Y:S01]  /*8060*/  LDG.E.U16 R18, desc[UR36][R2.64] ;  /* 0x0000002402127981 */ /* 0x022162000c1e1500 */
[----:B------:R-:W-:Y:S05]  /*8070*/  BRA `(.L_x_16651) ;  /* 0x0000000400787947 */ /* 0x000fea0003800000 */
.L_x_16665:
[----:B------:R-:W2:Y:S01]  /*8080*/  LDG.E.U8 R2, desc[UR36][R2.64] ;  /* 0x0000002402027981 */ /* 0x000ea2000c1e1100 */
[----:B------:R-:W-:Y:S01]  /*8090*/  BSSY B0, `(.L_x_16666) ;  /* 0x0000018000007945 */ /* 0x000fe20003800000 */
[----:B-1---5:R-:W-:Y:S01]  /*80a0*/  IMAD.MOV.U32 R18, RZ, RZ, RZ ;  /* 0x000000ffff127224 */ /* 0x022fe200078e00ff */
        /* <DEDUP_REMOVED lines=18> */
.L_x_16669:
[----:B------:R-:W-:Y:S05]  /*81d0*/  BSYNC B1 ;  /* 0x0000000000017941 */ /* 0x000fea0003800000 */
.L_x_16668:
[----:B------:R-:W-:Y:S01]  /*81e0*/  IMAD.SHL.U32 R2, R2, 0x100000, RZ ;  /* 0x0010000002027824 */ /* 0x000fe200078e00ff */
[----:B------:R-:W-:-:S04]  /*81f0*/  LEA R3, R0, 0x3b800000, 0x17 ;  /* 0x3b80000000037811 */ /* 0x000fc800078eb8ff */
[----:B------:R-:W-:-:S07]  /*8200*/  LOP3.LUT R18, R3, R2, R18, 0xfe, !PT ;  /* 0x0000000203127212 */ /* 0x000fce00078efe12 */
.L_x_16667:
[----:B------:R-:W-:Y:S05]  /*8210*/  BSYNC B0 ;  /* 0x0000000000007941 */ /* 0x000fea0003800000 */
.L_x_16666:
[----:B------:R-:W0:Y:S01]  /*8220*/  F2I.FTZ.TRUNC.NTZ R18, R18 ;  /* 0x0000001200127305 */ /* 0x000e22000021f100 */
[----:B------:R-:W-:Y:S05]  /*8230*/  BRA `(.L_x_16651) ;  /* 0x0000000400087947 */ /* 0x000fea0003800000 */
.L_x_16664:
        /* <DEDUP_REMOVED lines=21> */
.L_x_16673:
[----:B------:R-:W-:Y:S05]  /*8390*/  BSYNC B1 ;  /* 0x0000000000017941 */ /* 0x000fea0003800000 */
.L_x_16672:
[----:B------:R-:W-:Y:S01]  /*83a0*/  IMAD.SHL.U32 R2, R2, 0x200000, RZ ;  /* 0x0020000002027824 */ /* 0x000fe200078e00ff */
[----:B------:R-:W-:-:S04]  /*83b0*/  LEA R3, R0, 0x37800000, 0x17 ;  /* 0x3780000000037811 */ /* 0x000fc800078eb8ff */
[----:B------:R-:W-:-:S07]  /*83c0*/  LOP3.LUT R18, R3, R2, R18, 0xfe, !PT ;  /* 0x0000000203127212 */ /* 0x000fce00078efe12 */
.L_x_16671:
[----:B------:R-:W-:Y:S05]  /*83d0*/  BSYNC B0 ;  /* 0x0000000000007941 */ /* 0x000fea0003800000 */
.L_x_16670:
[----:B------:R-:W0:Y:S01]  /*83e0*/  F2I.FTZ.TRUNC.NTZ R18, R18 ;  /* 0x0000001200127305 */ /* 0x000e22000021f100 */
[----:B------:R-:W-:Y:S05]  /*83f0*/  BRA `(.L_x_16651) ;  /* 0x0000000000987947 */ /* 0x000fea0003800000 */
.L_x_16663:
        /* <DEDUP_REMOVED lines=8> */
[----:B-1---5:R-:W-:Y:S01]  /*8480*/  IMAD.MOV.U32 R18, RZ, RZ, 0x400000 ;  /* 0x00400000ff127424 */ /* 0x022fe200078e00ff */
[----:B--2---:R-:W-:-:S13]  /*8490*/  ISETP.NE.AND P0, PT, R2, RZ, PT ;  /* 0x000000ff0200720c */ /* 0x004fda0003f05270 */
[----:B------:R-:W-:Y:S05]  /*84a0*/  @!P0 BRA `(.L_x_16677) ;  /* 0x00000000000c8947 */ /* 0x000fea0003800000 */
[----:B------:R-:W-:-:S13]  /*84b0*/  ISETP.NE.AND P0, PT, R2, 0xff, PT ;  /* 0x000000ff0200780c */ /* 0x000fda0003f05270 */
[----:B------:R-:W-:Y:S02]  /*84c0*/  @!P0 IMAD.MOV.U32 R18, RZ, RZ, 0x7f800001 ;  /* 0x7f800001ff128424 */ /* 0x000fe400078e00ff */
[----:B------:R-:W-:-:S07]  /*84d0*/  @P0 IMAD.SHL.U32 R18, R2, 0x800000, RZ ;  /* 0x0080000002120824 */ /* 0x000fce00078e00ff */
.L_x_16677:
[----:B------:R-:W-:Y:S05]  /*84e0*/  BSYNC B0 ;  /* 0x0000000000007941 */ /* 0x000fea0003800000 */
.L_x_16676:
[----:B------:R-:W0:Y:S01]  /*84f0*/  F2I.FTZ.TRUNC.NTZ R18, R18 ;  /* 0x0000001200127305 */ /* 0x000e22000021f100 */
[----:B------:R-:W-:Y:S05]  /*8500*/  BRA `(.L_x_16651) ;  /* 0x0000000000547947 */ /* 0x000fea0003800000 */
.L_x_16650:
        /* <DEDUP_REMOVED lines=14> */
[----:B-1---5:R-:W-:-:S07]  /*85f0*/  IMAD.MOV.U32 R18, RZ, RZ, RZ ;  /* 0x000000ffff127224 */ /* 0x022fce00078e00ff */
[----:B------:R-:W-:-:S07]  /*8600*/  LEPC R20, `(.L_x_16678) ;  /* 0x000000001014794e */ /* 0x000fce0000000000 */
[----:B0-----:R-:W-:Y:S05]  /*8610*/  CALL.ABS.NOINC R2 ;  /* 0x0000000002007343 */ /* 0x001fea0003c00000 */
.L_x_16678:
[----:B------:R-:W-:Y:S05]  /*8620*/  BRA `(.L_x_16651) ;  /* 0x00000000000c7947 */ /* 0x000fea0003800000 */
.L_x_16675:
[----:B-1---5:R0:W5:Y:S01]  /*8630*/  LDG.E R18, desc[UR36][R2.64] ;  /* 0x0000002402127981 */ /* 0x022162000c1e1900 */
[----:B------:R-:W-:Y:S05]  /*8640*/  BRA `(.L_x_16651) ;  /* 0x0000000000047947 */ /* 0x000fea0003800000 */
.L_x_16674:
[----:B-1---5:R0:W5:Y:S02]  /*8650*/  LDG.E R18, desc[UR36][R2.64] ;  /* 0x0000002402127981 */ /* 0x022164000c1e1900 */
.L_x_16651:
[----:B------:R-:W3:Y:S01]  /*8660*/  LDC R0, c[0x0][0x420] ;  /* 0x00010800ff007b82 */ /* 0x000ee20000000800 */
[----:B------:R-:W-:Y:S01]  /*8670*/  BSSY B0, `(.L_x_16679) ;  /* 0x0000027000007945 */ /* 0x000fe20003800000 */
[----:B---3--:R-:W-:-:S13]  /*8680*/  ISETP.GE.AND P0, PT, R0, RZ, PT ;  /* 0x000000ff0000720c */ /* 0x008fda0003f06270 */
[----:B------:R-:W-:Y:S05]  /*8690*/  @!P0 BRA `(.L_x_16680) ;  /* 0x00000000006c8947 */ /* 0x000fea0003800000 */
[----:B------:R-:W-:Y:S01]  /*86a0*/  ISETP.NE.AND P0, PT, R0, RZ, PT ;  /* 0x000000ff0000720c */ /* 0x000fe20003f05270 */
[----:B0-----:R-:W-:-:S12]  /*86b0*/  IMAD.MOV.U32 R2, RZ, RZ, 0x1 ;  /* 0x00000001ff027424 */ /* 0x001fd800078e00ff */
[----:B------:R-:W-:Y:S05]  /*86c0*/  @!P0 BRA `(.L_x_16681) ;  /* 0x0000000000848947 */ /* 0x000fea0003800000 */
[C---:B------:R-:W-:Y:S01]  /*86d0*/  VIADD R3, R0.reuse, 0x1 ;  /* 0x0000000100037836 */ /* 0x040fe20000000000 */
[C---:B------:R-:W-:Y:S01]  /*86e0*/  LOP3.LUT R2, R0.reuse, 0x1, RZ, 0xc0, !PT ;  /* 0x0000000100027812 */ /* 0x040fe200078ec0ff */
[----:B------:R-:W-:Y:S01]  /*86f0*/  BSSY B1, `(.L_x_16682) ;  /* 0x0000014000017945 */ /* 0x000fe20003800000 */
[----:B-1----:R-:W-:Y:S01]  /*8700*/  LEA.HI R5, R0, R0, RZ, 0x1 ;  /* 0x0000000000057211 */ /* 0x002fe200078f08ff */
[----:B--2-45:R-:W-:Y:S01]  /*8710*/  IMAD R0, R18, R18, RZ ;  /* 0x0000001212007224 */ /* 0x034fe200078e02ff */
[----:B------:R-:W-:Y:S02]  /*8720*/  ISETP.GE.U32.AND P1, PT, R3, 0x3, PT ;  /* 0x000000030300780c */ /* 0x000fe40003f26070 */
[----:B------:R-:W-:-:S04]  /*8730*/  ISETP.NE.U32.AND P0, PT, R2, 0x1, PT ;  /* 0x000000010200780c */ /* 0x000fc80003f05070 */
[----:B------:R-:W-:-:S07]  /*8740*/  SEL R2, R18, 0x1, !P0 ;  /* 0x0000000112027807 */ /* 0x000fce0004000000 */
[----:B------:R-:W-:Y:S05]  /*8750*/  @!P1 BRA `(.L_x_16683) ;  /* 0x0000000000349947 */ /* 0x000fea0003800000 */
[----:B------:R-:W-:Y:S01]  /*8760*/  SHF.R.S32.HI R5, RZ, 0x1, R5 ;  /* 0x00000001ff057819 */ /* 0x000fe20000011405 */
[----:B------:R-:W-:-:S07]  /*8770*/  IMAD.MOV.U32 R4, RZ, RZ, R0 ;  /* 0x000000ffff047224 */ /* 0x000fce00078e0000 */
.L_x_16684:
        /* <DEDUP_REMOVED lines=11> */
.L_x_16683:
[----:B------:R-:W-:Y:S05]  /*8830*/  BSYNC B1 ;  /* 0x0000000000017941 */ /* 0x000fea0003800000 */
.L_x_16682:
[----:B------:R-:W-:Y:S05]  /*8840*/  BRA `(.L_x_16681) ;  /* 0x0000000000247947 */ /* 0x000fea0003800000 */
.L_x_16680:
[----:B012-45:R-:W-:Y:S01]  /*8850*/  ISETP.NE.AND P0, PT, R18, 0x1, PT ;  /* 0x000000011200780c */ /* 0x037fe20003f05270 */
[----:B------:R-:W-:-:S12]  /*8860*/  IMAD.MOV.U32 R2, RZ, RZ, 0x1 ;  /* 0x00000001ff027424 */ /* 0x000fd800078e00ff */
[----:B------:R-:W-:Y:S05]  /*8870*/  @!P0 BRA `(.L_x_16681) ;  /* 0x0000000000188947 */ /* 0x000fea0003800000 */
[----:B------:R-:W-:-:S13]  /*8880*/  ISETP.NE.AND P0, PT, R18, -0x1, PT ;  /* 0xffffffff1200780c */ /* 0x000fda0003f05270 */
[----:B------:R-:W-:Y:S01]  /*8890*/  @!P0 LOP3.LUT R0, R0, 0x1, RZ, 0xc0, !PT ;  /* 0x0000000100008812 */ /* 0x000fe200078ec0ff */
[----:B------:R-:W-:-:S03]  /*88a0*/  @!P0 IMAD.MOV.U32 R2, RZ, RZ, 0x1 ;  /* 0x00000001ff028424 */ /* 0x000fc600078e00ff */
[----:B------:R-:W-:-:S04]  /*88b0*/  @!P0 ISETP.NE.U32.AND P1, PT, R0, 0x1, PT ;  /* 0x000000010000880c */ /* 0x000fc80003f25070 */
[----:B------:R-:W-:Y:S01]  /*88c0*/  @!P0 SEL R2, R2, 0xffffffff, P1 ;  /* 0xffffffff02028807 */ /* 0x000fe20000800000 */
[----:B------:R-:W-:-:S08]  /*88d0*/  @P0 IMAD.MOV.U32 R2, RZ, RZ, RZ ;  /* 0x000000ffff020224 */ /* 0x000fd000078e00ff */
.L_x_16681:
[----:B------:R-:W-:Y:S05]  /*88e0*/  BSYNC B0 ;  /* 0x0000000000007941 */ /* 0x000fea0003800000 */
.L_x_16679:
        /* <DEDUP_REMOVED lines=14> */
.L_x_16688:
[----:B------:R0:W-:Y:S01]  /*89d0*/  STG.E.U8 desc[UR36][R16.64], R2 ;  /* 0x0000000210007986 */ /* 0x0001e2000c101124 */
[----:B------:R-:W-:Y:S05]  /*89e0*/  BRA `(.L_x_16690) ;  /* 0x0000000c00507947 */ /* 0x000fea0003800000 */
.L_x_16687:
        /* <DEDUP_REMOVED lines=9> */
.L_x_16692:
[----:B------:R0:W-:Y:S01]  /*8a80*/  STG.E desc[UR36][R16.64], R2 ;  /* 0x0000000210007986 */ /* 0x0001e2000c101924 */
[----:B------:R-:W-:Y:S05]  /*8a90*/  BRA `(.L_x_16690) ;  /* 0x0000000c00247947 */ /* 0x000fea0003800000 */
.L_x_16691:
[----:B------:R0:W-:Y:S01]  /*8aa0*/  STG.E.U16 desc[UR36][R16.64], R2 ;  /* 0x0000000210007986 */ /* 0x0001e2000c101524 */
[----:B------:R-:W-:Y:S05]  /*8ab0*/  BRA `(.L_x_16690) ;  /* 0x0000000c001c7947 */ /* 0x000fea0003800000 */
.L_x_16686:
        /* <DEDUP_REMOVED lines=9> */
.L_x_16694:
[----:B------:R-:W-:-:S04]  /*8b50*/  I2FP.F32.S32 R0, R2 ;  /* 0x0000000200007245 */ /* 0x000fc80000201400 */
[----:B------:R-:W-:-:S05]  /*8b60*/  F2FP.F16.F32.PACK_AB R0, RZ, R0 ;  /* 0x00000000ff00723e */ /* 0x000fca00000000ff */
[----:B------:R0:W-:Y:S01]  /*8b70*/  STG.E.U16 desc[UR36][R16.64], R0 ;  /* 0x0000000010007986 */ /* 0x0001e2000c101524 */
[----:B------:R-:W-:Y:S05]  /*8b80*/  BRA `(.L_x_16690) ;  /* 0x0000000800e87947 */ /* 0x000fea0003800000 */
.L_x_16693:
        /* <DEDUP_REMOVED lines=10> */
.L_x_16696:
[----:B------:R-:W-:-:S04]  /*8c30*/  I2FP.F32.S32 R2, R2 ;  /* 0x0000000200027245 */ /* 0x000fc80000201400 */
[----:B------:R-:W-:-:S04]  /*8c40*/  F2FP.F16.F32.PACK_AB R3, RZ, R2 ;  /* 0x00000002ff03723e */ /* 0x000fc800000000ff */
[----:B------:R-:W-:-:S05]  /*8c50*/  PRMT R3, R3, 0x5410, RZ ;  /* 0x0000541003037816 */ /* 0x000fca00000000ff */
[----:B------:R0:W-:Y:S01]  /*8c60*/  STG.E desc[UR36][R16.64], R3 ;  /* 0x0000000310007986 */ /* 0x0001e2000c101924 */
[----:B------:R-:W-:Y:S05]  /*8c70*/  BRA `(.L_x_16690) ;  /* 0x0000000800ac7947 */ /* 0x000fea0003800000 */
.L_x_16695:
[----:B------:R-:W0:Y:S02]  /*8c80*/  I2F.F64 R2, R2 ;  /* 0x0000000200027312 */ /* 0x000e240000201c00 */
[----:B0-----:R0:W-:Y:S01]  /*8c90*/  STG.E.64 desc[UR36][R16.64], R2 ;  /* 0x0000000210007986 */ /* 0x0011e2000c101b24 */
[----:B------:R-:W-:Y:S05]  /*8ca0*/  BRA `(.L_x_16690) ;  /* 0x0000000800a07947 */ /* 0x000fea0003800000 */
.L_x_16685:
        /* <DEDUP_REMOVED lines=12> */
.L_x_16699:
[----:B-1----:R-:W0:Y:S01]  /*8d70*/  I2F.F64 R4, R2 ;  /* 0x0000000200047312 */ /* 0x002e220000201c00 */
[----:B------:R-:W-:-:S05]  /*8d80*/  CS2R R6, SRZ ;  /* 0x0000000000067805 */ /* 0x000fca000001ff00 */
[----:B0-----:R0:W-:Y:S01]  /*8d90*/  STG.E.128 desc[UR36][R16.64], R4 ;  /* 0x0000000410007986 */ /* 0x0011e2000c101d24 */
[----:B------:R-:W-:Y:S05]  /*8da0*/  BRA `(.L_x_16690) ;  /* 0x0000000800607947 */ /* 0x000fea0003800000 */
.L_x_16698:
[----:B------:R-:W-:-:S13]  /*8db0*/  ISETP.NE.AND P0, PT, R0, 0xf, PT ;  /* 0x0000000f0000780c */ /* 0x000fda0003f05270 */
[----:B------:R-:W-:Y:S05]  /*8dc0*/  @!P0 BRA `(.L_x_16700) ;  /* 0x0000000000b48947 */ /* 0x000fea0003800000 */
[----:B------:R-:W-:-:S13]  /*8dd0*/  ISETP.NE.AND P0, PT, R0, 0x17, PT ;  /* 0x000000170000780c */ /* 0x000fda0003f05270 */
[----:B------:R-:W-:Y:S05]  /*8de0*/  @!P0 BRA `(.L_x_16701) ;  /* 0x0000000000548947 */ /* 0x000fea0003800000 */
[----:B------:R-:W-:-:S13]  /*8df0*/  ISETP.NE.AND P0, PT, R0, 0x18, PT ;  /* 0x000000180000780c */ /* 0x000fda0003f05270 */
[----:B------:R-:W-:Y:S05]  /*8e00*/  @P0 BRA `(.L_x_16689) ;  /* 0x0000000400f40947 */ /* 0x000fea0003800000 */
[----:B-1----:R-:W-:Y:S01]  /*8e10*/  I2FP.F32.S32 R5, R2 ;  /* 0x0000000200057245 */ /* 0x002fe20000201400 */
        /* <DEDUP_REMOVED lines=14> */
.L_x_16703:
[----:B------:R-:W-:Y:S05]  /*8f00*/  BSYNC B0 ;  /* 0x0000000000007941 */ /* 0x000fea0003800000 */
.L_x_16702:
[----:B------:R-:W-:-:S05]  /*8f10*/  LOP3.LUT R3, R0, R3, RZ, 0xfc, !PT ;  /* 0x0000000300037212 */ /* 0x000fca00078efcff */
[----:B------:R0:W-:Y:S01]  /*8f20*/  STG.E.U8 desc[UR36][R16.64], R3 ;  /* 0x0000000310007986 */ /* 0x0001e2000c101124 */
[----:B------:R-:W-:Y:S05]  /*8f30*/  BRA `(.L_x_16690) ;  /* 0x0000000400fc7947 */ /* 0x000fea0003800000 */
.L_x_16701:
        /* <DEDUP_REMOVED lines=13> */
.L_x_16705:
[----:B------:R-:W-:Y:S01]  /*9010*/  IMAD.MOV.U32 R0, RZ, RZ, 0x7f ;  /* 0x0000007fff007424 */ /* 0x000fe200078e00ff */
[----:B------:R-:W-:-:S04]  /*9020*/  ISETP.GT.U32.AND P0, PT, R2, 0x7f800000, PT ;  /* 0x7f8000000200780c */ /* 0x000fc80003f04070 */
[----:B------:R-:W-:-:S09]  /*9030*/  SEL R0, R0, 0x7c, P0 ;  /* 0x0000007c00007807 */ /* 0x000fd20000000000 */
.L_x_16706:
[----:B------:R-:W-:Y:S05]  /*9040*/  BSYNC B0 ;  /* 0x0000000000007941 */ /* 0x000fea0003800000 */
.L_x_16704:
[----:B------:R-:W-:-:S04]  /*9050*/  LOP3.LUT R2, R3, 0x80000000, RZ, 0xc0, !PT ;  /* 0x8000000003027812 */ /* 0x000fc800078ec0ff */
[----:B------:R-:W-:-:S04]  /*9060*/  SHF.R.U32.HI R3, RZ, 0x18, R2 ;  /* 0x00000018ff037819 */ /* 0x000fc80000011602 */
[----:B------:R-:W-:-:S05]  /*9070*/  LOP3.LUT R3, R0, R3, RZ, 0xfc, !PT ;  /* 0x0000000300037212 */ /* 0x000fca00078efcff */
[----:B------:R0:W-:Y:S01]  /*9080*/  STG.E.U8 desc[UR36][R16.64], R3 ;  /* 0x0000000310007986 */ /* 0x0001e2000c101124 */
[----:B------:R-:W-:Y:S05]  /*9090*/  BRA `(.L_x_16690) ;  /* 0x0000000400a47947 */ /* 0x000fea0003800000 */
.L_x_16700:
[----:B------:R-:W-:-:S04]  /*90a0*/  I2FP.F32.S32 R0, R2 ;  /* 0x0000000200007245 */ /* 0x000fc80000201400 */
[----:B------:R-:W-:-:S05]  /*90b0*/  F2FP.BF16.F32.PACK_AB R0, RZ, R0 ;  /* 0x00000000ff00723e */ /* 0x000fca00000010ff */
[----:B------:R0:W-:Y:S01]  /*90c0*/  STG.E.U16 desc[UR36][R16.64], R0 ;  /* 0x0000000010007986 */ /* 0x0001e2000c101524 */
[----:B------:R-:W-:Y:S05]  /*90d0*/  BRA `(.L_x_16690) ;  /* 0x0000000400947947 */ /* 0x000fea0003800000 */
.L_x_16697:
        /* <DEDUP_REMOVED lines=10> */
.L_x_16709:
        /* <DEDUP_REMOVED lines=17> */
.L_x_16712:
[----:B------:R-:W-:-:S04]  /*9290*/  LOP3.LUT R2, R3, 0x80000000, RZ, 0xc0, !PT ;  /* 0x8000000003027812 */ /* 0x000fc800078ec0ff */
[----:B------:R-:W-:-:S04]  /*92a0*/  SHF.R.U32.HI R3, RZ, 0x18, R2 ;  /* 0x00000018ff037819 */ /* 0x000fc80000011602 */
[----:B------:R-:W-:-:S04]  /*92b0*/  LOP3.LUT R0, R0, R3, RZ, 0xfc, !PT ;  /* 0x0000000300007212 */ /* 0x000fc800078efcff */
[----:B------:R-:W-:-:S07]  /*92c0*/  PRMT R8, R0, 0x7610, R8 ;  /* 0x0000761000087816 */ /* 0x000fce0000000008 */
.L_x_16711:
[----:B------:R-:W-:Y:S05]  /*92d0*/  BSYNC B0 ;  /* 0x0000000000007941 */ /* 0x000fea0003800000 */
.L_x_16710:
[----:B------:R0:W-:Y:S01]  /*92e0*/  STG.E.U8 desc[UR36][R16.64], R8 ;  /* 0x0000000810007986 */ /* 0x0001e2000c101124 */
[----:B------:R-:W-:Y:S05]  /*92f0*/  BRA `(.L_x_16690) ;  /* 0x00000004000c7947 */ /* 0x000fea0003800000 */
.L_x_16708:
        /* <DEDUP_REMOVED lines=17> */
.L_x_16715:
[----:B------:R-:W-:-:S04]  /*9410*/  LOP3.LUT R2, R3, 0x80000000, RZ, 0xc0, !PT ;  /* 0x8000000003027812 */ /* 0x000fc800078ec0ff */
[----:B------:R-:W-:-:S04]  /*9420*/  SHF.R.U32.HI R3, RZ, 0x18, R2 ;  /* 0x00000018ff037819 */ /* 0x000fc80000011602 */
[----:B------:R-:W-:-:S04]  /*9430*/  LOP3.LUT R0, R0, R3, RZ, 0xfc, !PT ;  /* 0x0000000300007212 */ /* 0x000fc800078efcff */
[----:B------:R-:W-:-:S07]  /*9440*/  PRMT R8, R0, 0x7610, R8 ;  /* 0x0000761000087816 */ /* 0x000fce0000000008 */
.L_x_16714:
[----:B------:R-:W-:Y:S05]  /*9450*/  BSYNC B0 ;  /* 0x0000000000007941 */ /* 0x000fea0003800000 */
.L_x_16713:
[----:B------:R0:W-:Y:S01]  /*9460*/  STG.E.U8 desc[UR36][R16.64], R8 ;  /* 0x0000000810007986 */ /* 0x0001e2000c101124 */
[----:B------:R-:W-:Y:S05]  /*9470*/  BRA `(.L_x_16690) ;  /* 0x0000000000ac7947 */ /* 0x000fea0003800000 */
.L_x_16707:
        /* <DEDUP_REMOVED lines=22> */
.L_x_16689:
[----:B------:R-:W-:Y:S01]  /*95e0*/  MOV R0, 0x0 ;  /* 0x0000000000007802 */ /* 0x000fe20000000f00 */
[----:B------:R-:W-:Y:S01]  /*95f0*/  ULDC.64 UR4, c[0x4][0x198] ;  /* 0x0100660000047ab9 */ /* 0x000fe20000000a00 */
[----:B------:R-:W-:Y:S01]  /*9600*/  ULDC.64 UR6, c[0x4][0x30] ;  /* 0x01000c0000067ab9 */ /* 0x000fe20000000a00 */
[----:B------:R-:W-:Y:S01]  /*9610*/  IMAD.U32 R4, RZ, RZ, UR4 ;  /* 0x00000004ff047e24 */ /* 0x000fe2000f8e00ff */
[----:B------:R0:W3:Y:S01]  /*9620*/  LDC.64 R2, c[0x4][R0] ;  /* 0x0100000000027b82 */ /* 0x0000e20000000a00 */
[----:B-1----:R-:W-:Y:S01]  /*9630*/  IMAD.U32 R5, RZ, RZ, UR5 ;  /* 0x00000005ff057e24 */ /* 0x002fe2000f8e00ff */
        /* <DEDUP_REMOVED lines=9> */
[----:B--2345:R-:W-:Y:S05]  /*96d0*/  CALL.ABS.NOINC R2 ;  /* 0x0000000002007343 */ /* 0x03cfea0003c00000 */
.L_x_16718:
[----:B------:R-:W-:Y:S05]  /*96e0*/  BRA `(.L_x_16690) ;  /* 0x0000000000107947 */ /* 0x000fea0003800000 */
.L_x_16717:
[----:B------:R-:W-:-:S05]  /*96f0*/  SHF.R.S32.HI R3, RZ, 0x1f, R2 ;  /* 0x0000001fff037819 */ /* 0x000fca0000011402 */
[----:B------:R3:W-:Y:S01]  /*9700*/  STG.E.64 desc[UR36][R16.64], R2 ;  /* 0x0000000210007986 */ /* 0x0007e2000c101b24 */
[----:B------:R-:W-:Y:S05]  /*9710*/  BRA `(.L_x_16690) ;  /* 0x0000000000047947 */ /* 0x000fea0003800000 */
.L_x_16716:
[----:B------:R0:W-:Y:S02]  /*9720*/  STG.E desc[UR36][R16.64], R2 ;  /* 0x0000000210007986 */ /* 0x0001e4000c101924 */
.L_x_16690:
[----:B------:R-:W-:-:S07]  /*9730*/  VIADD R19, R19, 0x80 ;  /* 0x0000008013137836 */ /* 0x000fce0000000000 */
.L_x_16644:
[----:B------:R-:W-:Y:S05]  /*9740*/  BSYNC B6 ;  /* 0x0000000000067941 */ /* 0x000fea0003800000 */
.L_x_16643:
[----:B------:R-:W-:Y:S02]  /*9750*/  ULDC UR4, c[0x0][0x210] ;  /* 0x0000840000047ab9 */ /* 0x000fe40000000800 */
[----:B------:R-:W-:-:S13]  /*9760*/  ISETP.GE.AND P0, PT, R19, UR4, PT ;  /* 0x0000000413007c0c */ /* 0x000fda000bf06270 */
[----:B------:R-:W-:Y:S05]  /*9770*/  @P0 EXIT ;  /* 0x000000000000094d */ /* 0x000fea0003800000 */
        /* <DEDUP_REMOVED lines=303> */
.L_x_16719:
[----:B-1----:R-:W0:Y:S01]  /*aa70*/  LDC.U8 R5, c[0x0][0x431] ;  /* 0x00010c40ff057b82 */ /* 0x002e220000000000 */
        /* <DEDUP_REMOVED lines=17> */
[----:B-----5:R0:W5:Y:S01]  /*ab90*/  LDG.E.S8 R18, desc[UR36][R2.64] ;  /* 0x0000002402127981 */ /* 0x020162000c1e1300 */
[----:B------:R-:W-:Y:S05]  /*aba0*/  BRA `(.L_x_16725) ;  /* 0x0000000c003c7947 */ /* 0x000fea0003800000 */
.L_x_16723:
[----:B-----5:R0:W5:Y:S01]  /*abb0*/  LDG.E.U8 R18, desc[UR36][R2.64] ;  /* 0x0000002402127981 */ /* 0x020162000c1e1100 */
[----:B------:R-:W-:Y:S05]  /*abc0*/  BRA `(.L_x_16725) ;  /* 0x0000000c00347947 */ /* 0x000fea0003800000 */
.L_x_16722:
[----:B------:R-:W-:-:S13]  /*abd0*/  ISETP.NE.AND P0, PT, R4, 0x2, PT ;  /* 0x000000020400780c */ /* 0x000fda0003f05270 */
[----:B------:R-:W-:Y:S05]  /*abe0*/  @!P0 BRA `(.L_x_16726) ;  /* 0x0000000000208947 */ /* 0x000fea0003800000 */
[----:B------:R-:W-:-:S13]  /*abf0*/  ISETP.NE.AND P0, PT, R4, 0x3, PT ;  /* 0x000000030400780c */ /* 0x000fda0003f05270 */
[----:B------:R-:W-:Y:S05]  /*ac00*/  @!P0 BRA `(.L_x_16727) ;  /* 0x0000000000108947 */ /* 0x000fea0003800000 */
[----:B------:R-:W-:-:S13]  /*ac10*/  ISETP.NE.AND P0, PT, R4, 0x4, PT ;  /* 0x000000040400780c */ /* 0x000fda0003f05270 */
[----:B------:R-:W-:Y:S05]  /*ac20*/  @P0 BRA `(.L_x_16724) ;  /* 0x0000000800c80947 */ /* 0x000fea0003800000 */
[----:B-----5:R0:W5:Y:S01]  /*ac30*/  LDG.E R18, desc[UR36][R2.64] ;  /* 0x0000002402127981 */ /* 0x020162000c1e1900 */
[----:B------:R-:W-:Y:S05]  /*ac40*/  BRA `(.L_x_16725) ;  /* 0x0000000c00147947 */ /* 0x000fea0003800000 */
.L_x_16727:
[----:B-----5:R0:W5:Y:S01]  /*ac50*/  LDG.E R18, desc[UR36][R2.64] ;  /* 0x0000002402127981 */ /* 0x020162000c1e1900 */
[----:B------:R-:W-:Y:S05]  /*ac60*/  BRA `(.L_x_16725) ;  /* 0x0000000c000c7947 */ /* 0x000fea0003800000 */
.L_x_16726:
[----:B-----5:R0:W5:Y:S01]  /*ac70*/  LDG.E.S16 R18, desc[UR36][R2.64] ;  /* 0x0000002402127981 */ /* 0x020162000c1e1700 */
[----:B------:R-:W-:Y:S05]  /*ac80*/  BRA `(.L_x_16725) ;  /* 0x0000000c00047947 */ /* 0x000fea0003800000 */
.L_x_16721:
[----:B------:R-:W-:-:S13]  /*ac90*/  ISETP.GT.AND P0, PT, R4, 0x6, PT ;  /* 0x000000060400780c */ /* 0x000fda0003f04270 */
[----:B------:R-:W-:Y:S05]  /*aca0*/  @P0 BRA `(.L_x_16728) ;  /* 0x00000000002c0947 */ /* 0x000fea0003800000 */
[----:B------:R-:W-:-:S13]  /*acb0*/  ISETP.NE.AND P0, PT, R4, 0x5, PT ;  /* 0x000000050400780c */ /* 0x000fda0003f05270 */
[----:B------:R-:W-:Y:S05]  /*acc0*/  @!P0 BRA `(.L_x_16729) ;  /* 0x0000000000148947 */ /* 0x000fea0003800000 */
[----:B------:R-:W-:-:S13]  /*acd0*/  ISETP.NE.AND P0, PT, R4, 0x6, PT ;  /* 0x000000060400780c */ /* 0x000fda0003f05270 */
[----:B------:R-:W-:Y:S05]  /*ace0*/  @P0 BRA `(.L_x_16724) ;  /* 0x0000000800980947 */ /* 0x000fea0003800000 */
[----:B------:R-:W2:Y:S02]  /*acf0*/  LDG.E R2, desc[UR36][R2.64] ;  /* 0x0000002402027981 */ /* 0x000ea4000c1e1900 */
[----:B--2--5:R1:W2:Y:S01]  /*ad00*/  F2I.FTZ.TRUNC.NTZ R18, R2 ;  /* 0x0000000200127305 */ /* 0x0242a2000021f100 */
[----:B------:R-:W-:Y:S05]  /*ad10*/  BRA `(.L_x_16725) ;  /* 0x0000000800e07947 */ /* 0x000fea0003800000 */
.L_x_16729:
[----:B------:R-:W2:Y:S02]  /*ad20*/  LDG.E.U16 R2, desc[UR36][R2.64] ;  /* 0x0000002402027981 */ /* 0x000ea4000c1e1500 */
[----:B--2--5:R-:W-:-:S06]  /*ad30*/  HADD2.F32 R18, -RZ, R2.H0_H0 ;  /* 0x20000002ff127230 */ /* 0x024fcc0000004100 */
[----:B------:R-:W0:Y:S01]  /*ad40*/  F2I.FTZ.TRUNC.NTZ R18, R18 ;  /* 0x0000001200127305 */ /* 0x000e22000021f100 */
[----:B------:R-:W-:Y:S05]  /*ad50*/  BRA `(.L_x_16725) ;  /* 0x0000000800d07947 */ /* 0x000fea0003800000 */
.L_x_16728:
[----:B------:R-:W-:-:S13]  /*ad60*/  ISETP.NE.AND P0, PT, R4, 0x7, PT ;  /* 0x000000070400780c */ /* 0x000fda0003f05270 */
[----:B------:R-:W-:Y:S05]  /*ad70*/  @!P0 BRA `(.L_x_16730) ;  /* 0x00000000002c8947 */ /* 0x000fea0003800000 */
[----:B------:R-:W-:-:S13]  /*ad80*/  ISETP.NE.AND P0, PT, R4, 0x8, PT ;  /* 0x000000080400780c */ /* 0x000fda0003f05270 */
[----:B------:R-:W-:Y:S05]  /*ad90*/  @!P0 BRA `(.L_x_16731) ;  /* 0x0000000000148947 */ /* 0x000fea0003800000 */
[----:B------:R-:W-:-:S13]  /*ada0*/  ISETP.NE.AND P0, PT, R4, 0x9, PT ;  /* 0x000000090400780c */ /* 0x000fda0003f05270 */
[----:B------:R-:W-:Y:S05]  /*adb0*/  @P0 BRA `(.L_x_16724) ;  /* 0x0000000800640947 */ /* 0x000fea0003800000 */
[----:B------:R-:W2:Y:S02]  /*adc0*/  LDG.E R2, desc[UR36][R2.64] ;  /* 0x0000002402027981 */ /* 0x000ea4000c1e1900 */
[----:B--2--5:R3:W4:Y:S01]  /*add0*/  F2I.FTZ.TRUNC.NTZ R18, R2 ;  /* 0x0000000200127305 */ /* 0x024722000021f100 */
[----:B------:R-:W-:Y:S05]  /*ade0*/  BRA `(.L_x_16725) ;  /* 0x0000000800ac7947 */ /* 0x000fea0003800000 */
.L_x_16731:
[----:B------:R-:W2:Y:S02]  /*adf0*/  LDG.E.U16 R2, desc[UR36][R2.64] ;  /* 0x0000002402027981 */ /* 0x000ea4000c1e1500 */
[----:B--2--5:R-:W-:-:S06]  /*ae00*/  HADD2.F32 R18, -RZ, R2.H0_H0 ;  /* 0x20000002ff127230 */ /* 0x024fcc0000004100 */
[----:B------:R-:W0:Y:S01]  /*ae10*/  F2I.FTZ.TRUNC.NTZ R18, R18 ;  /* 0x0000001200127305 */ /* 0x000e22000021f100 */
[----:B------:R-:W-:Y:S05]  /*ae20*/  BRA `(.L_x_16725) ;  /* 0x00000008009c7947 */ /* 0x000fea0003800000 */
.L_x_16730:
[----:B------:R-:W2:Y:S02]  /*ae30*/  LDG.E.64 R2, desc[UR36][R2.64] ;  /* 0x0000002402027981 */ /* 0x000ea4000c1e1b00 */
[----:B--2--5:R0:W1:Y:S01]  /*ae40*/  F2I.F64.TRUNC R18, R2 ;  /* 0x0000000200127311 */ /* 0x024062000030d100 */
[----:B------:R-:W-:Y:S05]  /*ae50*/  BRA `(.L_x_16725) ;  /* 0x0000000800907947 */ /* 0x000fea0003800000 */
.L_x_16720:
        /* <DEDUP_REMOVED lines=10> */
[----:B-----5:R-:W-:Y:S01]  /*af00*/  SEL R18, RZ, 0x1, !P0 ;  /* 0x00000001ff127807 */ /* 0x020fe20004000000 */
[----:B------:R-:W-:Y:S08]  /*af10*/  BRA `(.L_x_16725) ;  /* 0x0000000800607947 */ /* 0x000ff00003800000 */
.L_x_16734:
[----:B------:R-:W2:Y:S02]  /*af20*/  LDG.E.64 R2, desc[UR36][R2.64] ;  /* 0x0000002402027981 */ /* 0x000ea4000c1e1b00 */
[----:B--2--5:R0:W1:Y:S01]  /*af30*/  F2I.F64.TRUNC R18, R2 ;  /* 0x0000000200127311 */ /* 0x024062000030d100 */
[----:B------:R-:W-:Y:S05]  /*af40*/  BRA `(.L_x_16725) ;  /* 0x0000000800547947 */ /* 0x000fea0003800000 */
.L_x_16733:
        /* <DEDUP_REMOVED lines=25> */
[----:B-----5:R0:W1:Y:S01]  /*b0e0*/  F2I.FTZ.TRUNC.NTZ R18, R5 ;  /* 0x0000000500127305 */ /* 0x020062000021f100 */
[----:B------:R-:W-:Y:S05]  /*b0f0*/  BRA `(.L_x_16725) ;  /* 0x0000000400e87947 */ /* 0x000fea0003800000 */
.L_x_16736:
        /* <DEDUP_REMOVED lines=12> */
[----:B-----5:R0:W1:Y:S01]  /*b1c0*/  F2I.FTZ.TRUNC.NTZ R18, R4 ;  /* 0x0000000400127305 */ /* 0x020062000021f100 */
[----:B------:R-:W-:Y:S05]  /*b1d0*/  BRA `(.L_x_16725) ;  /* 0x0000000400b07947 */ /* 0x000fea0003800000 */
.L_x_16735:
[----:B-----5:R-:W2:Y:S02]  /*b1e0*/  LDG.E.U16 R18, desc[UR36][R2.64] ;  /* 0x0000002402127981 */ /* 0x020ea4000c1e1500 */
[----:B--2---:R-:W-:-:S06]  /*b1f0*/  IMAD.U32 R18, R18, 0x10000, RZ ;  /* 0x0001000012127824 */ /* 0x004fcc00078e00ff */
[----:B------:R-:W0:Y:S01]  /*b200*/  F2I.FTZ.TRUNC.NTZ R18, R18 ;  /* 0x0000001200127305 */ /* 0x000e22000021f100 */
[----:B------:R-:W-:Y:S05]  /*b210*/  BRA `(.L_x_16725) ;  /* 0x0000000400a07947 */ /* 0x000fea0003800000 */
.L_x_16732:
        /* <DEDUP_REMOVED lines=8> */
[----:B-----5:R0:W5:Y:S01]  /*b2a0*/  LDG.E.U16 R18, desc[UR36][R2.64] ;  /* 0x0000002402127981 */ /* 0x020162000c1e1500 */
[----:B------:R-:W-:Y:S05]  /*b2b0*/  BRA `(.L_x_16725) ;  /* 0x0000000400787947 */ /* 0x000fea0003800000 */
.L_x_16739:
[----:B------:R-:W2:Y:S01]  /*b2c0*/  LDG.E.U8 R2, desc[UR36][R2.64] ;  /* 0x0000002402027981 */ /* 0x000ea2000c1e1100 */
[----:B------:R-:W-:Y:S01]  /*b2d0*/  BSSY B0, `(.L_x_16740) ;  /* 0x0000018000007945 */ /* 0x000fe20003800000 */
[----:B-----5:R-:W-:Y:S01]  /*b2e0*/  IMAD.MOV.U32 R18, RZ, RZ, RZ ;  /* 0x000000ffff127224 */ /* 0x020fe200078e00ff */
        /* <DEDUP_REMOVED lines=18> */
.L_x_16743:
[----:B------:R-:W-:Y:S05]  /*b410*/  BSYNC B1 ;  /* 0x0000000000017941 */ /* 0x000fea0003800000 */
.L_x_16742:
[----:B------:R-:W-:Y:S01]  /*b420*/  IMAD.SHL.U32 R2, R2, 0x100000, RZ ;  /* 0x0010000002027824 */ /* 0x000fe200078e00ff */
[----:B------:R-:W-:-:S04]  /*b430*/  LEA R3, R0, 0x3b800000, 0x17 ;  /* 0x3b80000000037811 */ /* 0x000fc800078eb8ff */
[----:B------:R-:W-:-:S07]  /*b440*/  LOP3.LUT R18, R3, R2, R18, 0xfe, !PT ;  /* 0x0000000203127212 */ /* 0x000fce00078efe12 */
.L_x_16741:
[----:B------:R-:W-:Y:S05]  /*b450*/  BSYNC B0 ;  /* 0x0000000000007941 */ /* 0x000fea0003800000 */
.L_x_16740:
[----:B------:R-:W0:Y:S01]  /*b460*/  F2I.FTZ.TRUNC.NTZ R18, R18 ;  /* 0x0000001200127305 */ /* 0x000e22000021f100 */
[----:B------:R-:W-:Y:S05]  /*b470*/  BRA `(.L_x_16725) ;  /* 0x0000000400087947 */ /* 0x000fea0003800000 */
.L_x_16738:
        /* <DEDUP_REMOVED lines=21> */
.L_x_16747:
[----:B------:R-:W-:Y:S05]  /*b5d0*/  BSYNC B1 ;  /* 0x0000000000017941 */ /* 0x000fea0003800000 */
.L_x_16746:
[----:B------:R-:W-:Y:S01]  /*b5e0*/  IMAD.SHL.U32 R2, R2, 0x200000, RZ ;  /* 0x0020000002027824 */ /* 0x000fe200078e00ff */
[----:B------:R-:W-:-:S04]  /*b5f0*/  LEA R3, R0, 0x37800000, 0x17 ;  /* 0x3780000000037811 */ /* 0x000fc800078eb8ff */
[----:B------:R-:W-:-:S07]  /*b600*/  LOP3.LUT R18, R3, R2, R18, 0xfe, !PT ;  /* 0x0000000203127212 */ /* 0x000fce00078efe12 */
.L_x_16745:
[----:B------:R-:W-:Y:S05]  /*b610*/  BSYNC B0 ;  /* 0x0000000000007941 */ /* 0x000fea0003800000 */
.L_x_16744:
[----:B------:R-:W0:Y:S01]  /*b620*/  F2I.FTZ.TRUNC.NTZ R18, R18 ;  /* 0x0000001200127305 */ /* 0x000e22000021f100 */
[----:B------:R-:W-:Y:S05]  /*b630*/  BRA `(.L_x_16725) ;  /* 0x0000000000987947 */ /* 0x000fea0003800000 */
.L_x_16737:
        /* <DEDUP_REMOVED lines=8> */
[----:B-----5:R-:W-:Y:S01]  /*b6c0*/  IMAD.MOV.U32 R18, RZ, RZ, 0x400000 ;  /* 0x00400000ff127424 */ /* 0x020fe200078e00ff */
[----:B--2---:R-:W-:-:S13]  /*b6d0*/  ISETP.NE.AND P0, PT, R2, RZ, PT ;  /* 0x000000ff0200720c */ /* 0x004fda0003f05270 */
[----:B------:R-:W-:Y:S05]  /*b6e0*/  @!P0 BRA `(.L_x_16751) ;  /* 0x00000000000c8947 */ /* 0x000fea0003800000 */
[----:B------:R-:W-:-:S13]  /*b6f0*/  ISETP.NE.AND P0, PT, R2, 0xff, PT ;  /* 0x000000ff0200780c */ /* 0x000fda0003f05270 */
[----:B------:R-:W-:Y:S02]  /*b700*/  @!P0 IMAD.MOV.U32 R18, RZ, RZ, 0x7f800001 ;  /* 0x7f800001ff128424 */ /* 0x000fe400078e00ff */
[----:B------:R-:W-:-:S07]  /*b710*/  @P0 IMAD.SHL.U32 R18, R2, 0x800000, RZ ;  /* 0x0080000002120824 */ /* 0x000fce00078e00ff */
.L_x_16751:
[----:B------:R-:W-:Y:S05]  /*b720*/  BSYNC B0 ;  /* 0x0000000000007941 */ /* 0x000fea0003800000 */
.L_x_16750:
[----:B------:R-:W0:Y:S01]  /*b730*/  F2I.FTZ.TRUNC.NTZ R18, R18 ;  /* 0x0000001200127305 */ /* 0x000e22000021f100 */
[----:B------:R-:W-:Y:S05]  /*b740*/  BRA `(.L_x_16725) ;  /* 0x0000000000547947 */ /* 0x000fea0003800000 */
.L_x_16724:
        /* <DEDUP_REMOVED lines=14> */
[----:B-----5:R-:W-:-:S07]  /*b830*/  IMAD.MOV.U32 R18, RZ, RZ, RZ ;  /* 0x000000ffff127224 */ /* 0x020fce00078e00ff */
[----:B------:R-:W-:-:S07]  /*b840*/  LEPC R20, `(.L_x_16752) ;  /* 0x000000001014794e */ /* 0x000fce0000000000 */
[----:B0-----:R-:W-:Y:S05]  /*b850*/  CALL.ABS.NOINC R2 ;  /* 0x0000000002007343 */ /* 0x001fea0003c00000 */
.L_x_16752:
[----:B------:R-:W-:Y:S05]  /*b860*/  BRA `(.L_x_16725) ;  /* 0x00000000000c7947 */ /* 0x000fea0003800000 */
.L_x_16749:
[----:B-----5:R0:W5:Y:S01]  /*b870*/  LDG.E R18, desc[UR36][R2.64] ;  /* 0x0000002402127981 */ /* 0x020162000c1e1900 */
[----:B------:R-:W-:Y:S05]  /*b880*/  BRA `(.L_x_16725) ;  /* 0x0000000000047947 */ /* 0x000fea0003800000 */
.L_x_16748:
[----:B-----5:R0:W5:Y:S02]  /*b890*/  LDG.E R18, desc[UR36][R2.64] ;  /* 0x0000002402127981 */ /* 0x020164000c1e1900 */
.L_x_16725:
[----:B------:R-:W3:Y:S01]  /*b8a0*/  LDC R0, c[0x0][0x420] ;  /* 0x00010800ff007b82 */ /* 0x000ee20000000800 */
[----:B------:R-:W-:Y:S01]  /*b8b0*/  BSSY B0, `(.L_x_16753) ;  /* 0x0000027000007945 */ /* 0x000fe20003800000 */
[----:B---3--:R-:W-:-:S13]  /*b8c0*/  ISETP.GE.AND P0, PT, R0, RZ, PT ;  /* 0x000000ff0000720c */ /* 0x008fda0003f06270 */
[----:B------:R-:W-:Y:S05]  /*b8d0*/  @!P0 BRA `(.L_x_16754) ;  /* 0x00000000006c8947 */ /* 0x000fea0003800000 */
[----:B------:R-:W-:Y:S01]  /*b8e0*/  ISETP.NE.AND P0, PT, R0, RZ, PT ;  /* 0x000000ff0000720c */ /* 0x000fe20003f05270 */
[----:B01----:R-:W-:-:S12]  /*b8f0*/  IMAD.MOV.U32 R2, RZ, RZ, 0x1 ;  /* 0x00000001ff027424 */ /* 0x003fd800078e00ff */
[----:B------:R-:W-:Y:S05]  /*b900*/  @!P0 BRA `(.L_x_16755) ;  /* 0x0000000000848947 */ /* 0x000fea0003800000 */
[C---:B------:R-:W-:Y:S01]  /*b910*/  VIADD R3, R0.reuse, 0x1 ;  /* 0x0000000100037836 */ /* 0x040fe20000000000 */
[C---:B------:R-:W-:Y:S01]  /*b920*/  LOP3.LUT R2, R0.reuse, 0x1, RZ, 0xc0, !PT ;  /* 0x0000000100027812 */ /* 0x040fe200078ec0ff */
[----:B------:R-:W-:Y:S01]  /*b930*/  BSSY B1, `(.L_x_16756) ;  /* 0x0000014000017945 */ /* 0x000fe20003800000 */
[----:B------:R-:W-:Y:S01]  /*b940*/  LEA.HI R5, R0, R0, RZ, 0x1 ;  /* 0x0000000000057211 */ /* 0x000fe200078f08ff */
[----:B--2-45:R-:W-:Y:S01]  /*b950*/  IMAD R0, R18, R18, RZ ;  /* 0x0000001212007224 */ /* 0x034fe200078e02ff */
[----:B------:R-:W-:Y:S02]  /*b960*/  ISETP.GE.U32.AND P1, PT, R3, 0x3, PT ;  /* 0x000000030300780c */ /* 0x000fe40003f26070 */
[----:B------:R-:W-:-:S04]  /*b970*/  ISETP.NE.U32.AND P0, PT, R2, 0x1, PT ;  /* 0x000000010200780c */ /* 0x000fc80003f05070 */
[----:B------:R-:W-:-:S07]  /*b980*/  SEL R2, R18, 0x1, !P0 ;  /* 0x0000000112027807 */ /* 0x000fce0004000000 */
[----:B------:R-:W-:Y:S05]  /*b990*/  @!P1 BRA `(.L_x_16757) ;  /* 0x0000000000349947 */ /* 0x000fea0003800000 */
[----:B------:R-:W-:Y:S01]  /*b9a0*/  SHF.R.S32.HI R5, RZ, 0x1, R5 ;  /* 0x00000001ff057819 */ /* 0x000fe20000011405 */
[----:B------:R-:W-:-:S07]  /*b9b0*/  IMAD.MOV.U32 R4, RZ, RZ, R0 ;  /* 0x000000ffff047224 */ /* 0x000fce00078e0000 */
.L_x_16758:
        /* <DEDUP_REMOVED lines=11> */
.L_x_16757:
[----:B------:R-:W-:Y:S05]  /*ba70*/  BSYNC B1 ;  /* 0x0000000000017941 */ /* 0x000fea0003800000 */
.L_x_16756:
[----:B------:R-:W-:Y:S05]  /*ba80*/  BRA `(.L_x_16755) ;  /* 0x0000000000247947 */ /* 0x000fea0003800000 */
.L_x_16754:
        /* <DEDUP_REMOVED lines=9> */
.L_x_16755:
[----:B------:R-:W-:Y:S05]  /*bb20*/  BSYNC B0 ;  /* 0x0000000000007941 */ /* 0x000fea0003800000 */
.L_x_16753:
        /* <DEDUP_REMOVED lines=14> */
.L_x_16762:
[----:B------:R-:W-:Y:S01]  /*bc10*/  STG.E.U8 desc[UR36][R16.64], R2 ;  /* 0x0000000210007986 */ /* 0x000fe2000c101124 */
[----:B------:R-:W-:Y:S05]  /*bc20*/  EXIT ;  /* 0x000000000000794d */ /* 0x000fea0003800000 */
.L_x_16761:
[----:B------:R-:W-:-:S13]  /*bc30*/  ISETP.NE.AND P0, PT, R0, 0x2, PT ;  /* 0x000000020000780c */ /* 0x000fda0003f05270 */
[----:B------:R-:W-:Y:S05]  /*bc40*/  @!P0 BRA `(.L_x_16764) ;  /* 0x0000000000248947 */ /* 0x000fea0003800000 */
[----:B------:R-:W-:-:S13]  /*bc50*/  ISETP.NE.AND P0, PT, R0, 0x3, PT ;  /* 0x000000030000780c */ /* 0x000fda0003f05270 */
[----:B------:R-:W-:Y:S05]  /*bc60*/  @!P0 BRA `(.L_x_16765) ;  /* 0x0000000000148947 */ /* 0x000fea0003800000 */
[----:B------:R-:W-:-:S13]  /*bc70*/  ISETP.NE.AND P0, PT, R0, 0x4, PT ;  /* 0x000000040000780c */ /* 0x000fda0003f05270 */
[----:B------:R-:W-:Y:S05]  /*bc80*/  @P0 BRA `(.L_x_16763) ;  /* 0x0000000800e40947 */ /* 0x000fea0003800000 */
[----:B------:R-:W-:-:S05]  /*bc90*/  SHF.R.S32.HI R3, RZ, 0x1f, R2 ;  /* 0x0000001fff037819 */ /* 0x000fca0000011402 */
[----:B------:R-:W-:Y:S01]  /*bca0*/  STG.E.64 desc[UR36][R16.64], R2 ;  /* 0x0000000210007986 */ /* 0x000fe2000c101b24 */
[----:B------:R-:W-:Y:S05]  /*bcb0*/  EXIT ;  /* 0x000000000000794d */ /* 0x000fea0003800000 */
.L_x_16765:
[----:B------:R-:W-:Y:S01]  /*bcc0*/  STG.E desc[UR36][R16.64], R2 ;  /* 0x0000000210007986 */ /* 0x000fe2000c101924 */
[----:B------:R-:W-:Y:S05]  /*bcd0*/  EXIT ;  /* 0x000000000000794d */ /* 0x000fea0003800000 */
.L_x_16764:
[----:B------:R-:W-:Y:S01]  /*bce0*/  STG.E.U16 desc[UR36][R16.64], R2 ;  /* 0x0000000210007986 */ /* 0x000fe2000c101524 */
[----:B------:R-:W-:Y:S05]  /*bcf0*/  EXIT ;  /* 0x000000000000794d */ /* 0x000fea0003800000 */
.L_x_16760:
[----:B------:R-:W-:-:S13]  /*bd00*/  ISETP.GT.AND P0, PT, R0, 0x6, PT ;  /* 0x000000060000780c */ /* 0x000fda0003f04270 */
[----:B------:R-:W-:Y:S05]  /*bd10*/  @P0 BRA `(.L_x_16766) ;  /* 0x00000000002c0947 */ /* 0x000fea0003800000 */
[----:B------:R-:W-:-:S13]  /*bd20*/  ISETP.NE.AND P0, PT, R0, 0x5, PT ;  /* 0x000000050000780c */ /* 0x000fda0003f05270 */
[----:B------:R-:W-:Y:S05]  /*bd30*/  @!P0 BRA `(.L_x_16767) ;  /* 0x0000000000148947 */ /* 0x000fea0003800000 */
[----:B------:R-:W-:-:S13]  /*bd40*/  ISETP.NE.AND P0, PT, R0, 0x6, PT ;  /* 0x000000060000780c */ /* 0x000fda0003f05270 */
[----:B------:R-:W-:Y:S05]  /*bd50*/  @P0 BRA `(.L_x_16763) ;  /* 0x0000000800b00947 */ /* 0x000fea0003800000 */
[----:B------:R-:W-:-:S05]  /*bd60*/  I2FP.F32.S32 R3, R2 ;  /* 0x0000000200037245 */ /* 0x000fca0000201400 */
[----:B------:R-:W-:Y:S01]  /*bd70*/  STG.E desc[UR36][R16.64], R3 ;  /* 0x0000000310007986 */ /* 0x000fe2000c101924 */
[----:B------:R-:W-:Y:S05]  /*bd80*/  EXIT ;  /* 0x000000000000794d */ /* 0x000fea0003800000 */
.L_x_16767:
[----:B------:R-:W-:-:S04]  /*bd90*/  I2FP.F32.S32 R0, R2 ;  /* 0x0000000200007245 */ /* 0x000fc80000201400 */
[----:B------:R-:W-:-:S05]  /*bda0*/  F2FP.F16.F32.PACK_AB R0, RZ, R0 ;  /* 0x00000000ff00723e */ /* 0x000fca00000000ff */
[----:B------:R-:W-:Y:S01]  /*bdb0*/  STG.E.U16 desc[UR36][R16.64], R0 ;  /* 0x0000000010007986 */ /* 0x000fe2000c101524 */
[----:B------:R-:W-:Y:S05]  /*bdc0*/  EXIT ;  /* 0x000000000000794d */ /* 0x000fea0003800000 */
.L_x_16766:
        /* <DEDUP_REMOVED lines=8> */
[----:B------:R-:W-:Y:S01]  /*be50*/  STG.E.64 desc[UR36][R16.64], R2 ;  /* 0x0000000210007986 */ /* 0x000fe2000c101b24 */
[----:B------:R-:W-:Y:S05]  /*be60*/  EXIT ;  /* 0x000000000000794d */ /* 0x000fea0003800000 */
.L_x_16769:
[----:B------:R-:W-:-:S04]  /*be70*/  I2FP.F32.S32 R2, R2 ;  /* 0x0000000200027245 */ /* 0x000fc80000201400 */
[----:B------:R-:W-:-:S04]  /*be80*/  F2FP.F16.F32.PACK_AB R3, RZ, R2 ;  /* 0x00000002ff03723e */ /* 0x000fc800000000ff */
[----:B------:R-:W-:-:S05]  /*be90*/  PRMT R3, R3, 0x5410, RZ ;  /* 0x0000541003037816 */ /* 0x000fca00000000ff */
[----:B------:R-:W-:Y:S01]  /*bea0*/  STG.E desc[UR36][R16.64], R3 ;  /* 0x0000000310007986 */ /* 0x000fe2000c101924 */
[----:B------:R-:W-:Y:S05]  /*beb0*/  EXIT ;  /* 0x000000000000794d */ /* 0x000fea0003800000 */
.L_x_16768:
[----:B------:R-:W0:Y:S02]  /*bec0*/  I2F.F64 R2, R2 ;  /* 0x0000000200027312 */ /* 0x000e240000201c00 */
[----:B0-----:R-:W-:Y:S01]  /*bed0*/  STG.E.64 desc[UR36][R16.64], R2 ;  /* 0x0000000210007986 */ /* 0x001fe2000c101b24 */
[----:B------:R-:W-:Y:S05]  /*bee0*/  EXIT ;  /* 0x000000000000794d */ /* 0x000fea0003800000 */
.L_x_16759:
        /* <DEDUP_REMOVED lines=10> */
[----:B------:R-:W-:Y:S01]  /*bf90*/  STG.E.U8 desc[UR36][R16.64], R3 ;  /* 0x0000000310007986 */ /* 0x000fe2000c101124 */
[----:B------:R-:W-:Y:S05]  /*bfa0*/  EXIT ;  /* 0x000000000000794d */ /* 0x000fea0003800000 */
.L_x_16772:
[----:B------:R-:W0:Y:S01]  /*bfb0*/  I2F.F64 R4, R2 ;  /* 0x0000000200047312 */ /* 0x000e220000201c00 */
[----:B------:R-:W-:-:S05]  /*bfc0*/  CS2R R6, SRZ ;  /* 0x0000000000067805 */ /* 0x000fca000001ff00 */
[----:B0-----:R-:W-:Y:S01]  /*bfd0*/  STG.E.128 desc[UR36][R16.64], R4 ;  /* 0x0000000410007986 */ /* 0x001fe2000c101d24 */
[----:B------:R-:W-:Y:S05]  /*bfe0*/  EXIT ;  /* 0x000000000000794d */ /* 0x000fea0003800000 */
.L_x_16771:
        /* <DEDUP_REMOVED lines=21> */
.L_x_16776:
[----:B------:R-:W-:Y:S05]  /*c140*/  BSYNC B0 ;  /* 0x0000000000007941 */ /* 0x000fea0003800000 */
.L_x_16775:
[----:B------:R-:W-:-:S05]  /*c150*/  LOP3.LUT R3, R0, R3, RZ, 0xfc, !PT ;  /* 0x0000000300037212 */ /* 0x000fca00078efcff */
[----:B------:R-:W-:Y:S01]  /*c160*/  STG.E.U8 desc[UR36][R16.64], R3 ;  /* 0x0000000310007986 */ /* 0x000fe2000c101124 */
[----:B------:R-:W-:Y:S05]  /*c170*/  EXIT ;  /* 0x000000000000794d */ /* 0x000fea0003800000 */
.L_x_16774:
        /* <DEDUP_REMOVED lines=13> */
.L_x_16778:
[----:B------:R-:W-:Y:S01]  /*c250*/  IMAD.MOV.U32 R0, RZ, RZ, 0x7f ;  /* 0x0000007fff007424 */ /* 0x000fe200078e00ff */
[----:B------:R-:W-:-:S04]  /*c260*/  ISETP.GT.U32.AND P0, PT, R2, 0x7f800000, PT ;  /* 0x7f8000000200780c */ /* 0x000fc80003f04070 */
[----:B------:R-:W-:-:S09]  /*c270*/  SEL R0, R0, 0x7c, P0 ;  /* 0x0000007c00007807 */ /* 0x000fd20000000000 */
.L_x_16779:
[----:B------:R-:W-:Y:S05]  /*c280*/  BSYNC B0 ;  /* 0x0000000000007941 */ /* 0x000fea0003800000 */
.L_x_16777:
[----:B------:R-:W-:-:S04]  /*c290*/  LOP3.LUT R2, R3, 0x80000000, RZ, 0xc0, !PT ;  /* 0x8000000003027812 */ /* 0x000fc800078ec0ff */
[----:B------:R-:W-:-:S04]  /*c2a0*/  SHF.R.U32.HI R3, RZ, 0x18, R2 ;  /* 0x00000018ff037819 */ /* 0x000fc80000011602 */
[----:B------:R-:W-:-:S05]  /*c2b0*/  LOP3.LUT R3, R0, R3, RZ, 0xfc, !PT ;  /* 0x0000000300037212 */ /* 0x000fca00078efcff */
[----:B------:R-:W-:Y:S01]  /*c2c0*/  STG.E.U8 desc[UR36][R16.64], R3 ;  /* 0x0000000310007986 */ /* 0x000fe2000c101124 */
[----:B------:R-:W-:Y:S05]  /*c2d0*/  EXIT ;  /* 0x000000000000794d */ /* 0x000fea0003800000 */
.L_x_16773:
[----:B------:R-:W-:-:S04]  /*c2e0*/  I2FP.F32.S32 R0, R2 ;  /* 0x0000000200007245 */ /* 0x000fc80000201400 */
[----:B------:R-:W-:-:S05]  /*c2f0*/  F2FP.BF16.F32.PACK_AB R0, RZ, R0 ;  /* 0x00000000ff00723e */ /* 0x000fca00000010ff */
[----:B------:R-:W-:Y:S01]  /*c300*/  STG.E.U16 desc[UR36][R16.64], R0 ;  /* 0x0000000010007986 */ /* 0x000fe2000c101524 */
[----:B------:R-:W-:Y:S05]  /*c310*/  EXIT ;  /* 0x000000000000794d */ /* 0x000fea0003800000 */
.L_x_16770:
        /* <DEDUP_REMOVED lines=10> */
.L_x_16782:
        /* <DEDUP_REMOVED lines=17> */
.L_x_16785:
[----:B------:R-:W-:-:S04]  /*c4d0*/  LOP3.LUT R2, R3, 0x80000000, RZ, 0xc0, !PT ;  /* 0x8000000003027812 */ /* 0x000fc800078ec0ff */
[----:B------:R-:W-:-:S04]  /*c4e0*/  SHF.R.U32.HI R3, RZ, 0x18, R2 ;  /* 0x00000018ff037819 */ /* 0x000fc80000011602 */
[----:B------:R-:W-:-:S04]  /*c4f0*/  LOP3.LUT R0, R0, R3, RZ, 0xfc, !PT ;  /* 0x0000000300007212 */ /* 0x000fc800078efcff */
[----:B------:R-:W-:-:S07]  /*c500*/  PRMT R8, R0, 0x7610, R8 ;  /* 0x0000761000087816 */ /* 0x000fce0000000008 */
.L_x_16784:
[----:B------:R-:W-:Y:S05]  /*c510*/  BSYNC B0 ;  /* 0x0000000000007941 */ /* 0x000fea0003800000 */
.L_x_16783:
[----:B------:R-:W-:Y:S01]  /*c520*/  STG.E.U8 desc[UR36][R16.64], R8 ;  /* 0x0000000810007986 */ /* 0x000fe2000c101124 */
[----:B------:R-:W-:Y:S05]  /*c530*/  EXIT ;  /* 0x000000000000794d */ /* 0x000fea0003800000 */
.L_x_16781:
        /* <DEDUP_REMOVED lines=17> */
.L_x_16788:
[----:B------:R-:W-:-:S04]  /*c650*/  LOP3.LUT R2, R3, 0x80000000, RZ, 0xc0, !PT ;  /* 0x8000000003027812 */ /* 0x000fc800078ec0ff */
[----:B------:R-:W-:-:S04]  /*c660*/  SHF.R.U32.HI R3, RZ, 0x18, R2 ;  /* 0x00000018ff037819 */ /* 0x000fc80000011602 */
[----:B------:R-:W-:-:S04]  /*c670*/  LOP3.LUT R0, R0, R3, RZ, 0xfc, !PT ;  /* 0x0000000300007212 */ /* 0x000fc800078efcff */
[----:B------:R-:W-:-:S07]  /*c680*/  PRMT R8, R0, 0x7610, R8 ;  /* 0x0000761000087816 */ /* 0x000fce0000000008 */
.L_x_16787:
[----:B------:R-:W-:Y:S05]  /*c690*/  BSYNC B0 ;  /* 0x0000000000007941 */ /* 0x000fea0003800000 */
.L_x_16786:
[----:B------:R-:W-:Y:S01]  /*c6a0*/  STG.E.U8 desc[UR36][R16.64], R8 ;  /* 0x0000000810007986 */ /* 0x000fe2000c101124 */
[----:B------:R-:W-:Y:S05]  /*c6b0*/  EXIT ;  /* 0x000000000000794d */ /* 0x000fea0003800000 */
.L_x_16780:
        /* <DEDUP_REMOVED lines=22> */
.L_x_16763:
        /* <DEDUP_REMOVED lines=16> */
.L_x_16791:
[----:B------:R-:W-:Y:S05]  /*c920*/  EXIT ;  /* 0x000000000000794d */ /* 0x000fea0003800000 */
.L_x_16790:
[----:B------:R-:W-:-:S05]  /*c930*/  SHF.R.S32.HI R3, RZ, 0x1f, R2 ;  /* 0x0000001fff037819 */ /* 0x000fca0000011402 */
[----:B------:R-:W-:Y:S01]  /*c940*/  STG.E.64 desc[UR36][R16.64], R2 ;  /* 0x0000000210007986 */ /* 0x000fe2000c101b24 */
[----:B------:R-:W-:Y:S05]  /*c950*/  EXIT ;  /* 0x000000000000794d */ /* 0x000fea0003800000 */
.L_x_16789:
[----:B------:R-:W-:Y:S01]  /*c960*/  STG.E desc[UR36][R16.64], R2 ;  /* 0x0000000210007986 */ /* 0x000fe2000c101924 */
[----:B------:R-:W-:Y:S05]  /*c970*/  EXIT ;  /* 0x000000000000794d */ /* 0x000fea0003800000 */
.L_x_16792:
        /* <DEDUP_REMOVED lines=16> */
.L_x_71736:


//--------------------- .text._ZN2at6native27unrolled_elementwise_kernelIZNS0_50_GLOBAL__N__2680c7bb_12_PowKernel_cu_7dd49032_316829pow_tensor_scalar_kernel_implIiiEEvRNS_18TensorIteratorBaseET0_EUliE2_St5arrayIPcLm2EELi4E23TrivialOffsetCalculatorILi1EjESC_NS0_6memory12LoadWithCastILi1EEENSD_13StoreWithCastILi1EEEEEviT_S6_T2_T3_T4_T5_ --------------------------
	.section	.text._ZN2at6native27unrolled_elementwise_kernelIZNS0_50_GLOBAL__N__2680c7bb_12_PowKernel_cu_7dd49032_316829pow_tensor_scalar_kernel_implIiiEEvRNS_18TensorIteratorBaseET0_EUliE2_St5arrayIPcLm2EELi4E23TrivialOffsetCalculatorILi1EjESC_NS0_6memory12LoadWithCastILi1EEENSD_13StoreWithCastILi1EEEEEviT_S6_T2_T3_T4_T5_,"ax",@progbits
	.align	128
        .global         _ZN2at6native27unrolled_elementwise_kernelIZNS0_50_GLOBAL__N__2680c7bb_12_PowKernel_cu_7dd49032_316829pow_tensor_scalar_kernel_implIiiEEvRNS_18TensorIteratorBaseET0_EUliE2_St5arrayIPcLm2EELi4E23TrivialOffsetCalculatorILi1EjESC_NS0_6memory12LoadWithCastILi1EEENSD_13StoreWithCastILi1EEEEEviT_S6_T2_T3_T4_T5_
        .type           _ZN2at6native27unrolled_elementwise_kernelIZNS0_50_GLOBAL__N__2680c7bb_12_PowKernel_cu_7dd49032_316829pow_tensor_scalar_kernel_implIiiEEvRNS_18TensorIteratorBaseET0_EUliE2_St5arrayIPcLm2EELi4E23TrivialOffsetCalculatorILi1EjESC_NS0_6memory12LoadWithCastILi1EEENSD_13StoreWithCastILi1EEEEEviT_S6_T2_T3_T4_T5_,@function
        .size           _ZN2at6native27unrolled_elementwise_kernelIZNS0_50_GLOBAL__N__2680c7bb_12_PowKernel_cu_7dd49032_316829pow_tensor_scalar_kernel_implIiiEEvRNS_18TensorIteratorBaseET0_EUliE2_St5arrayIPcLm2EELi4E23TrivialOffsetCalculatorILi1EjESC_NS0_6memory12LoadWithCastILi1EEENSD_13StoreWithCastILi1EEEEEviT_S6_T2_T3_T4_T5_,(.L_x_71737 - _ZN2at6native27unrolled_elementwise_kernelIZNS0_50_GLOBAL__N__2680c7bb_12_PowKernel_cu_7dd49032_316829pow_tensor_scalar_kernel_implIiiEEvRNS_18TensorIteratorBaseET0_EUliE2_St5arrayIPcLm2EELi4E23TrivialOffsetCalculatorILi1EjESC_NS0_6memory12LoadWithCastILi1EEENSD_13StoreWithCastILi1EEEEEviT_S6_T2_T3_T4_T5_)
        .other          _ZN2at6native27unrolled_elementwise_kernelIZNS0_50_GLOBAL__N__2680c7bb_12_PowKernel_cu_7dd49032_316829pow_tensor_scalar_kernel_implIiiEEvRNS_18TensorIteratorBaseET0_EUliE2_St5arrayIPcLm2EELi4E23TrivialOffsetCalculatorILi1EjESC_NS0_6memory12LoadWithCastILi1EEENSD_13StoreWithCastILi1EEEEEviT_S6_T2_T3_T4_T5_,@"STO_CUDA_ENTRY STV_DEFAULT"
_ZN2at6native27unrolled_elementwise_kernelIZNS0_50_GLOBAL__N__2680c7bb_12_PowKernel_cu_7dd49032_316829pow_tensor_scalar_kernel_implIiiEEvRNS_18TensorIteratorBaseET0_EUliE2_St5arrayIPcLm2EELi4E23TrivialOffsetCalculatorILi1EjESC_NS0_6memory12LoadWithCastILi1EEENSD_13StoreWithCastILi1EEEEEviT_S6_T2_T3_T4_T5_:
.text._ZN2at6native27unrolled_elementwise_kernelIZNS0_50_GLOBAL__N__2680c7bb_12_PowKernel_cu_7dd49032_316829pow_tensor_scalar_kernel_implIiiEEvRNS_18TensorIteratorBaseET0_EUliE2_St5arrayIPcLm2EELi4E23TrivialOffsetCalculatorILi1EjESC_NS0_6memory12LoadWithCastILi1EEENSD_13StoreWithCastILi1EEEEEviT_S6_T2_T3_T4_T5_:
        /* <DEDUP_REMOVED lines=31> */
.L_x_16798:
[----:B------:R3:W5:Y:S01]  /*01f0*/  LDG.E.U8 R23, desc[UR36][R2.64] ;  /* 0x0000002402177981 */ /* 0x000762000c1e1100 */
[----:B------:R-:W-:Y:S05]  /*0200*/  BRA `(.L_x_16800) ;  /* 0x0000000c00387947 */ /* 0x000fea0003800000 */
.L_x_16797:
        /* <DEDUP_REMOVED lines=8> */
.L_x_16802:
[----:B------:R1:W5:Y:S01]  /*0290*/  LDG.E R23, desc[UR36][R2.64] ;  /* 0x0000002402177981 */ /* 0x000362000c1e1900 */
[----:B------:R-:W-:Y:S05]  /*02a0*/  BRA `(.L_x_16800) ;  /* 0x0000000c00107947 */ /* 0x000fea0003800000 */
.L_x_16801:
[----:B------:R2:W5:Y:S01]  /*02b0*/  LDG.E.S16 R23, desc[UR36][R2.64] ;  /* 0x0000002402177981 */ /* 0x000562000c1e1700 */
[----:B------:R-:W-:Y:S05]  /*02c0*/  BRA `(.L_x_16800) ;  /* 0x0000000c00087947 */ /* 0x000fea0003800000 */
.L_x_16796:
        /* <DEDUP_REMOVED lines=9> */
.L_x_16804:
[----:B------:R-:W2:Y:S02]  /*0360*/  LDG.E.U16 R2, desc[UR36][R2.64] ;  /* 0x0000002402027981 */ /* 0x000ea4000c1e1500 */
[----:B--2---:R-:W-:-:S06]  /*0370*/  HADD2.F32 R23, -RZ, R2.H0_H0 ;  /* 0x20000002ff177230 */ /* 0x004fcc0000004100 */
[----:B------:R-:W0:Y:S01]  /*0380*/  F2I.FTZ.TRUNC.NTZ R23, R23 ;  /* 0x0000001700177305 */ /* 0x000e22000021f100 */
[----:B------:R-:W-:Y:S05]  /*0390*/  BRA `(.L_x_16800) ;  /* 0x0000000800d47947 */ /* 0x000fea0003800000 */
.L_x_16803:
        /* <DEDUP_REMOVED lines=9> */
.L_x_16806:
[----:B------:R-:W2:Y:S02]  /*0430*/  LDG.E.U16 R2, desc[UR36][R2.64] ;  /* 0x0000002402027981 */ /* 0x000ea4000c1e1500 */
[----:B--2---:R-:W-:-:S06]  /*0440*/  HADD2.F32 R23, -RZ, R2.H0_H0 ;  /* 0x20000002ff177230 */ /* 0x004fcc0000004100 */
[----:B------:R-:W0:Y:S01]  /*0450*/  F2I.FTZ.TRUNC.NTZ R23, R23 ;  /* 0x0000001700177305 */ /* 0x000e22000021f100 */
[----:B------:R-:W-:Y:S05]  /*0460*/  BRA `(.L_x_16800) ;  /* 0x0000000800a07947 */ /* 0x000fea0003800000 */
.L_x_16805:
[----:B------:R-:W2:Y:S02]  /*0470*/  LDG.E.64 R2, desc[UR36][R2.64] ;  /* 0x0000002402027981 */ /* 0x000ea4000c1e1b00 */
[----:B--2---:R0:W1:Y:S01]  /*0480*/  F2I.F64.TRUNC R23, R2 ;  /* 0x0000000200177311 */ /* 0x004062000030d100 */
[----:B------:R-:W-:Y:S05]  /*0490*/  BRA `(.L_x_16800) ;  /* 0x0000000800947947 */ /* 0x000fea0003800000 */
.L_x_16795:
        /* <DEDUP_REMOVED lines=12> */
.L_x_16809:
[----:B------:R-:W2:Y:S02]  /*0560*/  LDG.E.64 R2, desc[UR36][R2.64] ;  /* 0x0000002402027981 */ /* 0x000ea4000c1e1b00 */
[----:B--2---:R0:W1:Y:S01]  /*0570*/  F2I.F64.TRUNC R23, R2 ;  /* 0x0000000200177311 */ /* 0x004062000030d100 */
[----:B------:R-:W-:Y:S05]  /*0580*/  BRA `(.L_x_16800) ;  /* 0x0000000800587947 */ /* 0x000fea0003800000 */
.L_x_16808:
        /* <DEDUP_REMOVED lines=27> */
.L_x_16811:
        /* <DEDUP_REMOVED lines=15> */
.L_x_16810:
[----:B------:R-:W2:Y:S02]  /*0830*/  LDG.E.U16 R23, desc[UR36][R2.64] ;  /* 0x0000002402177981 */ /* 0x000ea4000c1e1500 */
[----:B--2---:R-:W-:-:S06]  /*0840*/  IMAD.U32 R23, R23, 0x10000, RZ ;  /* 0x0001000017177824 */ /* 0x004fcc00078e00ff */
[----:B------:R-:W0:Y:S01]  /*0850*/  F2I.FTZ.TRUNC.NTZ R23, R23 ;  /* 0x0000001700177305 */ /* 0x000e22000021f100 */
[----:B------:R-:W-:Y:S05]  /*0860*/  BRA `(.L_x_16800) ;  /* 0x0000000400a07947 */ /* 0x000fea0003800000 */
.L_x_16807:
        /* <DEDUP_REMOVED lines=10> */
.L_x_16814:
        /* <DEDUP_REMOVED lines=21> */
.L_x_16818:
[----:B------:R-:W-:Y:S05]  /*0a60*/  BSYNC B1 ;  /* 0x0000000000017941 */ /* 0x000fea0003800000 */
.L_x_16817:
[----:B------:R-:W-:Y:S01]  /*0a70*/  IMAD.SHL.U32 R2, R2, 0x100000, RZ ;  /* 0x0010000002027824 */ /* 0x000fe200078e00ff */
[----:B------:R-:W-:-:S04]  /*0a80*/  LEA R0, R0, 0x3b800000, 0x17 ;  /* 0x3b80000000007811 */ /* 0x000fc800078eb8ff */
[----:B------:R-:W-:-:S07]  /*0a90*/  LOP3.LUT R23, R0, R2, R23, 0xfe, !PT ;  /* 0x0000000200177212 */ /* 0x000fce00078efe17 */
.L_x_16816:
[----:B------:R-:W-:Y:S05]  /*0aa0*/  BSYNC B0 ;  /* 0x0000000000007941 */ /* 0x000fea0003800000 */
.L_x_16815:
[----:B------:R-:W0:Y:S01]  /*0ab0*/  F2I.FTZ.TRUNC.NTZ R23, R23 ;  /* 0x0000001700177305 */ /* 0x000e22000021f100 */
[----:B------:R-:W-:Y:S05]  /*0ac0*/  BRA `(.L_x_16800) ;  /* 0x0000000400087947 */ /* 0x000fea0003800000 */
.L_x_16813:
        /* <DEDUP_REMOVED lines=21> */
.L_x_16822:
[----:B------:R-:W-:Y:S05]  /*0c20*/  BSYNC B1 ;  /* 0x0000000000017941 */ /* 0x000fea0003800000 */
.L_x_16821:
[----:B------:R-:W-:Y:S01]  /*0c30*/  IMAD.SHL.U32 R2, R2, 0x200000, RZ ;  /* 0x0020000002027824 */ /* 0x000fe200078e00ff */
[----:B------:R-:W-:-:S04]  /*0c40*/  LEA R0, R0, 0x37800000, 0x17 ;  /* 0x3780000000007811 */ /* 0x000fc800078eb8ff */
[----:B------:R-:W-:-:S07]  /*0c50*/  LOP3.LUT R23, R0, R2, R23, 0xfe, !PT ;  /* 0x0000000200177212 */ /* 0x000fce00078efe17 */
.L_x_16820:
[----:B------:R-:W-:Y:S05]  /*0c60*/  BSYNC B0 ;  /* 0x0000000000007941 */ /* 0x000fea0003800000 */
.L_x_16819:
[----:B------:R-:W0:Y:S01]  /*0c70*/  F2I.FTZ.TRUNC.NTZ R23, R23 ;  /* 0x0000001700177305 */ /* 0x000e22000021f100 */
[----:B------:R-:W-:Y:S05]  /*0c80*/  BRA `(.L_x_16800) ;  /* 0x0000000000987947 */ /* 0x000fea0003800000 */
.L_x_16812:
        /* <DEDUP_REMOVED lines=14> */
.L_x_16826:
[----:B------:R-:W-:Y:S05]  /*0d70*/  BSYNC B0 ;  /* 0x0000000000007941 */ /* 0x000fea0003800000 */
.L_x_16825:
[----:B------:R-:W0:Y:S01]  /*0d80*/  F2I.FTZ.TRUNC.NTZ R23, R23 ;  /* 0x0000001700177305 */ /* 0x000e22000021f100 */
[----:B------:R-:W-:Y:S05]  /*0d90*/  BRA `(.L_x_16800) ;  /* 0x0000000000547947 */ /* 0x000fea0003800000 */
.L_x_16799:
        /* <DEDUP_REMOVED lines=17> */
.L_x_16827:
[----:B------:R-:W-:Y:S05]  /*0eb0*/  BRA `(.L_x_16800) ;  /* 0x00000000000c7947 */ /* 0x000fea0003800000 */
.L_x_16824:
[----:B------:R0:W5:Y:S01]  /*0ec0*/  LDG.E R23, desc[UR36][R2.64] ;  /* 0x0000002402177981 */ /* 0x000162000c1e1900 */
[----:B------:R-:W-:Y:S05]  /*0ed0*/  BRA `(.L_x_16800) ;  /* 0x0000000000047947 */ /* 0x000fea0003800000 */
.L_x_16823:
[----:B------:R0:W5:Y:S02]  /*0ee0*/  LDG.E R23, desc[UR36][R2.64] ;  /* 0x0000002402177981 */ /* 0x000164000c1e1900 */
.L_x_16800:
[----:B------:R-:W2:Y:S02]  /*0ef0*/  S2R R18, SR_TID.X ;  /* 0x0000000000127919 */ /* 0x000ea40000002100 */
[----:B--2---:R-:W-:-:S07]  /*0f00*/  VIADD R18, R18, 0x80 ;  /* 0x0000008012127836 */ /* 0x004fce0000000000 */
.L_x_16794:
[----:B------:R-:W-:Y:S05]  /*0f10*/  BSYNC B6 ;  /* 0x0000000000067941 */ /* 0x000fea0003800000 */
.L_x_16793:
        /* <DEDUP_REMOVED lines=23> */
.L_x_16833:
[----:B------:R0:W5:Y:S01]  /*1090*/  LDG.E.U8 R16, desc[UR36][R2.64] ;  /* 0x0000002402107981 */ /* 0x000162000c1e1100 */
[----:B------:R-:W-:Y:S05]  /*10a0*/  BRA `(.L_x_16835) ;  /* 0x0000000c00347947 */ /* 0x000fea0003800000 */
.L_x_16832:
        /* <DEDUP_REMOVED lines=8> */
.L_x_16837:
[----:B------:R0:W5:Y:S01]  /*1130*/  LDG.E R16, desc[UR36][R2.64] ;  /* 0x0000002402107981 */ /* 0x000162000c1e1900 */
[----:B------:R-:W-:Y:S05]  /*1140*/  BRA `(.L_x_16835) ;  /* 0x0000000c000c7947 */ /* 0x000fea0003800000 */
.L_x_16836:
[----:B------:R0:W5:Y:S01]  /*1150*/  LDG.E.S16 R16, desc[UR36][R2.64] ;  /* 0x0000002402107981 */ /* 0x000162000c1e1700 */
[----:B------:R-:W-:Y:S05]  /*1160*/  BRA `(.L_x_16835) ;  /* 0x0000000c00047947 */ /* 0x000fea0003800000 */
.L_x_16831:
        /* <DEDUP_REMOVED lines=9> */
.L_x_16839:
[----:B------:R-:W2:Y:S02]  /*1200*/  LDG.E.U16 R2, desc[UR36][R2.64] ;  /* 0x0000002402027981 */ /* 0x000ea4000c1e1500 */
[----:B--2---:R-:W-:-:S06]  /*1210*/  HADD2.F32 R16, -RZ, R2.H0_H0 ;  /* 0x20000002ff107230 */ /* 0x004fcc0000004100 */
[----:B------:R-:W0:Y:S01]  /*1220*/  F2I.FTZ.TRUNC.NTZ R16, R16 ;  /* 0x0000001000107305 */ /* 0x000e22000021f100 */
[----:B------:R-:W-:Y:S05]  /*1230*/  BRA `(.L_x_16835) ;  /* 0x0000000800d07947 */ /* 0x000fea0003800000 */
.L_x_16838:
        /* <DEDUP_REMOVED lines=9> */
.L_x_16841:
[----:B------:R-:W2:Y:S02]  /*12d0*/  LDG.E.U16 R2, desc[UR36][R2.64] ;  /* 0x0000002402027981 */ /* 0x000ea4000c1e1500 */
[----:B--2---:R-:W-:-:S06]  /*12e0*/  HADD2.F32 R16, -RZ, R2.H0_H0 ;  /* 0x20000002ff107230 */ /* 0x004fcc0000004100 */
[----:B------:R-:W0:Y:S01]  /*12f0*/  F2I.FTZ.TRUNC.NTZ R16, R16 ;  /* 0x0000001000107305 */ /* 0x000e22000021f100 */
[----:B------:R-:W-:Y:S05]  /*1300*/  BRA `(.L_x_16835) ;  /* 0x00000008009c7947 */ /* 0x000fea0003800000 */
.L_x_16840:
[----:B------:R-:W2:Y:S02]  /*1310*/  LDG.E.64 R2, desc[UR36][R2.64] ;  /* 0x0000002402027981 */ /* 0x000ea4000c1e1b00 */
[----:B--2---:R0:W1:Y:S01]  /*1320*/  F2I.F64.TRUNC R16, R2 ;  /* 0x0000000200107311 */ /* 0x004062000030d100 */
[----:B------:R-:W-:Y:S05]  /*1330*/  BRA `(.L_x_16835) ;  /* 0x0000000800907947 */ /* 0x000fea0003800000 */
.L_x_16830:
        /* <DEDUP_REMOVED lines=12> */
.L_x_16844:
[----:B------:R-:W2:Y:S02]  /*1400*/  LDG.E.64 R2, desc[UR36][R2.64] ;  /* 0x0000002402027981 */ /* 0x000ea4000c1e1b00 */
[----:B--2---:R0:W1:Y:S01]  /*1410*/  F2I.F64.TRUNC R16, R2 ;  /* 0x0000000200107311 */ /* 0x004062000030d100 */
[----:B------:R-:W-:Y:S05]  /*1420*/  BRA `(.L_x_16835) ;  /* 0x0000000800547947 */ /* 0x000fea0003800000 */
.L_x_16843:
        /* <DEDUP_REMOVED lines=27> */
.L_x_16846:
        /* <DEDUP_REMOVED lines=12> */
[----:B------:R2:W3:Y:S01]  /*16a0*/  F2I.FTZ.TRUNC.NTZ R16, R4 ;  /* 0x0000000400107305 */ /* 0x0004e2000021f100 */
[----:B------:R-:W-:Y:S05]  /*16b0*/  BRA `(.L_x_16835) ;  /* 0x0000000400b07947 */ /* 0x000fea0003800000 */
.L_x_16845:
[----:B------:R-:W2:Y:S02]  /*16c0*/  LDG.E.U16 R16, desc[UR36][R2.64] ;  /* 0x0000002402107981 */ /* 0x000ea4000c1e1500 */
[----:B--2---:R-:W-:-:S06]  /*16d0*/  IMAD.U32 R16, R16, 0x10000, RZ ;  /* 0x0001000010107824 */ /* 0x004fcc00078e00ff */
[----:B------:R-:W4:Y:S01]  /*16e0*/  F2I.FTZ.TRUNC.NTZ R16, R16 ;  /* 0x0000001000107305 */ /* 0x000f22000021f100 */
[----:B------:R-:W-:Y:S05]  /*16f0*/  BRA `(.L_x_16835) ;  /* 0x0000000400a07947 */ /* 0x000fea0003800000 */
.L_x_16842:
        /* <DEDUP_REMOVED lines=10> */
.L_x_16849:
        /* <DEDUP_REMOVED lines=21> */
.L_x_16853:
[----:B------:R-:W-:Y:S05]  /*18f0*/  BSYNC B1 ;  /* 0x0000000000017941 */ /* 0x000fea0003800000 */
.L_x_16852:
[----:B------:R-:W-:Y:S01]  /*1900*/  IMAD.SHL.U32 R2, R2, 0x100000, RZ ;  /* 0x0010000002027824 */ /* 0x000fe200078e00ff */
[----:B------:R-:W-:-:S04]  /*1910*/  LEA R3, R0, 0x3b800000, 0x17 ;  /* 0x3b80000000037811 */ /* 0x000fc800078eb8ff */
[----:B------:R-:W-:-:S07]  /*1920*/  LOP3.LUT R16, R3, R2, R16, 0xfe, !PT ;  /* 0x0000000203107212 */ /* 0x000fce00078efe10 */
.L_x_16851:
[----:B------:R-:W-:Y:S05]  /*1930*/  BSYNC B0 ;  /* 0x0000000000007941 */ /* 0x000fea0003800000 */
.L_x_16850:
[----:B------:R-:W0:Y:S01]  /*1940*/  F2I.FTZ.TRUNC.NTZ R16, R16 ;  /* 0x0000001000107305 */ /* 0x000e22000021f100 */
[----:B------:R-:W-:Y:S05]  /*1950*/  BRA `(.L_x_16835) ;  /* 0x0000000400087947 */ /* 0x000fea0003800000 */
.L_x_16848:
        /* <DEDUP_REMOVED lines=21> */
.L_x_16857:
[----:B------:R-:W-:Y:S05]  /*1ab0*/  BSYNC B1 ;  /* 0x0000000000017941 */ /* 0x000fea0003800000 */
.L_x_16856:
[----:B------:R-:W-:Y:S01]  /*1ac0*/  IMAD.SHL.U32 R2, R2, 0x200000, RZ ;  /* 0x0020000002027824 */ /* 0x000fe200078e00ff */
[----:B------:R-:W-:-:S04]  /*1ad0*/  LEA R3, R0, 0x37800000, 0x17 ;  /* 0x3780000000037811 */ /* 0x000fc800078eb8ff */
[----:B------:R-:W-:-:S07]  /*1ae0*/  LOP3.LUT R16, R3, R2, R16, 0xfe, !PT ;  /* 0x0000000203107212 */ /* 0x000fce00078efe10 */
.L_x_16855:
[----:B------:R-:W-:Y:S05]  /*1af0*/  BSYNC B0 ;  /* 0x0000000000007941 */ /* 0x000fea0003800000 */
.L_x_16854:
[----:B------:R-:W0:Y:S01]  /*1b00*/  F2I.FTZ.TRUNC.NTZ R16, R16 ;  /* 0x0000001000107305 */ /* 0x000e22000021f100 */
[----:B------:R-:W-:Y:S05]  /*1b10*/  BRA `(.L_x_16835) ;  /* 0x0000000000987947 */ /* 0x000fea0003800000 */
.L_x_16847:
        /* <DEDUP_REMOVED lines=14> */
.L_x_16861:
[----:B------:R-:W-:Y:S05]  /*1c00*/  BSYNC B0 ;  /* 0x0000000000007941 */ /* 0x000fea0003800000 */
.L_x_16860:
[----:B------:R-:W0:Y:S01]  /*1c10*/  F2I.FTZ.TRUNC.NTZ R16, R16 ;  /* 0x0000001000107305 */ /* 0x000e22000021f100 */
[----:B------:R-:W-:Y:S05]  /*1c20*/  BRA `(.L_x_16835) ;  /* 0x0000000000547947 */ /* 0x000fea0003800000 */
.L_x_16834:
        /* <DEDUP_REMOVED lines=16> */
[----:B0----5:R-:W-:Y:S05]  /*1d30*/  CALL.ABS.NOINC R2 ;  /* 0x0000000002007343 */ /* 0x021fea0003c00000 */
.L_x_16862:
[----:B------:R-:W-:Y:S05]  /*1d40*/  BRA `(.L_x_16835) ;  /* 0x00000000000c7947 */ /* 0x000fea0003800000 */
.L_x_16859:
[----:B------:R0:W5:Y:S01]  /*1d50*/  LDG.E R16, desc[UR36][R2.64] ;  /* 0x0000002402107981 */ /* 0x000162000c1e1900 */
[----:B------:R-:W-:Y:S05]  /*1d60*/  BRA `(.L_x_16835) ;  /* 0x0000000000047947 */ /* 0x000fea0003800000 */
.L_x_16858:
[----:B------:R0:W5:Y:S02]  /*1d70*/  LDG.E R16, desc[UR36][R2.64] ;  /* 0x0000002402107981 */ /* 0x000164000c1e1900 */
.L_x_16835:
[----:B------:R-:W-:-:S07]  /*1d80*/  VIADD R18, R18, 0x80 ;  /* 0x0000008012127836 */ /* 0x000fce0000000000 */
.L_x_16829:
[----:B------:R-:W-:Y:S05]  /*1d90*/  BSYNC B6 ;  /* 0x0000000000067941 */ /* 0x000fea0003800000 */
.L_x_16828:
[----:B------:R-:W-:Y:S01]  /*1da0*/  ISETP.GE.AND P0, PT, R18, R17, PT ;  /* 0x000000111200720c */ /* 0x000fe20003f06270 */
[----:B------:R-:W-:Y:S01]  /*1db0*/  BSSY B6, `(.L_x_16863) ;  /* 0x00000e8000067945 */ /* 0x000fe20003800000 */
[----:B------:R-:W-:Y:S02]  /*1dc0*/  IMAD.MOV.U32 R25, RZ, RZ, RZ ;  /* 0x000000ffff197224 */ /* 0x000fe400078e00ff */
[----:B------:R-:W-:-:S09]  /*1dd0*/  IMAD.MOV.U32 R26, RZ, RZ, RZ ;  /* 0x000000ffff1a7224 */ /* 0x000fd200078e00ff */
[----:B------:R-:W-:Y:S05]  /*1de0*/  @P0 BRA `(.L_x_16864) ;  /* 0x0000000c00900947 */ /* 0x000fea0003800000 */
[----:B01-34-:R-:W0:Y:S01]  /*1df0*/  LDC.64 R2, c[0x0][0x230] ;  /* 0x00008c00ff027b82 */ /* 0x01be220000000a00 */
[----:B------:R-:W-:Y:S01]  /*1e00*/  IMAD R0, R19, 0x200, R18 ;  /* 0x0000020013007824 */ /* 0x000fe200078e0212 */
[----:B--2---:R-:W-:Y:S01]  /*1e10*/  PRMT R4, R22, 0x9910, RZ ;  /* 0x0000991016047816 */ /* 0x004fe200000000ff */
        /* <DEDUP_REMOVED lines=17> */
.L_x_16868:
[----:B------:R0:W5:Y:S01]  /*1f30*/  LDG.E.U8 R26, desc[UR36][R2.64] ;  /* 0x00000024021a7981 */ /* 0x000162000c1e1100 */
[----:B------:R-:W-:Y:S05]  /*1f40*/  BRA `(.L_x_16870) ;  /* 0x0000000c00347947 */ /* 0x000fea0003800000 */
.L_x_16867:
        /* <DEDUP_REMOVED lines=8> */
.L_x_16872:
[----:B------:R0:W5:Y:S01]  /*1fd0*/  LDG.E R26, desc[UR36][R2.64] ;  /* 0x00000024021a7981 */ /* 0x000162000c1e1900 */
[----:B------:R-:W-:Y:S05]  /*1fe0*/  BRA `(.L_x_16870) ;  /* 0x0000000c000c7947 */ /* 0x000fea0003800000 */
.L_x_16871:
[----:B------:R0:W5:Y:S01]  /*1ff0*/  LDG.E.S16 R26, desc[UR36][R2.64] ;  /* 0x00000024021a7981 */ /* 0x000162000c1e1700 */
[----:B------:R-:W-:Y:S05]  /*2000*/  BRA `(.L_x_16870) ;  /* 0x0000000c00047947 */ /* 0x000fea0003800000 */
.L_x_16866:
        /* <DEDUP_REMOVED lines=9> */
.L_x_16874:
[----:B------:R-:W2:Y:S02]  /*20a0*/  LDG.E.U16 R2, desc[UR36][R2.64] ;  /* 0x0000002402027981 */ /* 0x000ea4000c1e1500 */
[----:B--2---:R-:W-:-:S06]  /*20b0*/  HADD2.F32 R26, -RZ, R2.H0_H0 ;  /* 0x20000002ff1a7230 */ /* 0x004fcc0000004100 */
[----:B------:R-:W0:Y:S01]  /*20c0*/  F2I.FTZ.TRUNC.NTZ R26, R26 ;  /* 0x0000001a001a7305 */ /* 0x000e22000021f100 */
[----:B------:R-:W-:Y:S05]  /*20d0*/  BRA `(.L_x_16870) ;  /* 0x0000000800d07947 */ /* 0x000fea0003800000 */
.L_x_16873:
        /* <DEDUP_REMOVED lines=9> */
.L_x_16876:
[----:B------:R-:W2:Y:S02]  /*2170*/  LDG.E.U16 R2, desc[UR36][R2.64] ;  /* 0x0000002402027981 */ /* 0x000ea4000c1e1500 */
[----:B--2---:R-:W-:-:S06]  /*2180*/  HADD2.F32 R26, -RZ, R2.H0_H0 ;  /* 0x20000002ff1a7230 */ /* 0x004fcc0000004100 */
[----:B------:R-:W0:Y:S01]  /*2190*/  F2I.FTZ.TRUNC.NTZ R26, R26 ;  /* 0x0000001a001a7305 */ /* 0x000e22000021f100 */
[----:B------:R-:W-:Y:S05]  /*21a0*/  BRA `(.L_x_16870) ;  /* 0x00000008009c7947 */ /* 0x000fea0003800000 */
.L_x_16875:
[----:B------:R-:W2:Y:S02]  /*21b0*/  LDG.E.64 R26, desc[UR36][R2.64] ;  /* 0x00000024021a7981 */ /* 0x000ea4000c1e1b00 */
[----:B--2---:R0:W1:Y:S01]  /*21c0*/  F2I.F64.TRUNC R26, R26 ;  /* 0x0000001a001a7311 */ /* 0x004062000030d100 */
[----:B------:R-:W-:Y:S05]  /*21d0*/  BRA `(.L_x_16870) ;  /* 0x0000000800907947 */ /* 0x000fea0003800000 */
.L_x_16865:
        /* <DEDUP_REMOVED lines=12> */
.L_x_16879:
[----:B------:R-:W2:Y:S02]  /*22a0*/  LDG.E.64 R2, desc[UR36][R2.64] ;  /* 0x0000002402027981 */ /* 0x000ea4000c1e1b00 */
[----:B--2---:R0:W1:Y:S01]  /*22b0*/  F2I.F64.TRUNC R26, R2 ;  /* 0x00000002001a7311 */ /* 0x004062000030d100 */
[----:B------:R-:W-:Y:S05]  /*22c0*/  BRA `(.L_x_16870) ;  /* 0x0000000800547947 */ /* 0x000fea0003800000 */
.L_x_16878:
        /* <DEDUP_REMOVED lines=27> */
.L_x_16881:
        /* <DEDUP_REMOVED lines=14> */
.L_x_16880:
[----:B------:R-:W2:Y:S02]  /*2560*/  LDG.E.U16 R26, desc[UR36][R2.64] ;  /* 0x00000024021a7981 */ /* 0x000ea4000c1e1500 */
[----:B--2---:R-:W-:-:S06]  /*2570*/  IMAD.U32 R26, R26, 0x10000, RZ ;  /* 0x000100001a1a7824 */ /* 0x004fcc00078e00ff */
[----:B------:R-:W0:Y:S01]  /*2580*/  F2I.FTZ.TRUNC.NTZ R26, R26 ;  /* 0x0000001a001a7305 */ /* 0x000e22000021f100 */
[----:B------:R-:W-:Y:S05]  /*2590*/  BRA `(.L_x_16870) ;  /* 0x0000000400a07947 */ /* 0x000fea0003800000 */
.L_x_16877:
        /* <DEDUP_REMOVED lines=10> */
.L_x_16884:
        /* <DEDUP_REMOVED lines=21> */
.L_x_16888:
[----:B------:R-:W-:Y:S05]  /*2790*/  BSYNC B1 ;  /* 0x0000000000017941 */ /* 0x000fea0003800000 */
.L_x_16887:
[----:B------:R-:W-:Y:S01]  /*27a0*/  IMAD.SHL.U32 R2, R2, 0x100000, RZ ;  /* 0x0010000002027824 */ /* 0x000fe200078e00ff */
[----:B------:R-:W-:-:S04]  /*27b0*/  LEA R3, R0, 0x3b800000, 0x17 ;  /* 0x3b80000000037811 */ /* 0x000fc800078eb8ff */
[----:B------:R-:W-:-:S07]  /*27c0*/  LOP3.LUT R26, R3, R2, R26, 0xfe, !PT ;  /* 0x00000002031a7212 */ /* 0x000fce00078efe1a */
.L_x_16886:
[----:B------:R-:W-:Y:S05]  /*27d0*/  BSYNC B0 ;  /* 0x0000000000007941 */ /* 0x000fea0003800000 */
.L_x_16885:
[----:B------:R-:W1:Y:S01]  /*27e0*/  F2I.FTZ.TRUNC.NTZ R26, R26 ;  /* 0x0000001a001a7305 */ /* 0x000e62000021f100 */
[----:B------:R-:W-:Y:S05]  /*27f0*/  BRA `(.L_x_16870) ;  /* 0x0000000400087947 */ /* 0x000fea0003800000 */
.L_x_16883:
        /* <DEDUP_REMOVED lines=21> */
.L_x_16892:
[----:B------:R-:W-:Y:S05]  /*2950*/  BSYNC B1 ;  /* 0x0000000000017941 */ /* 0x000fea0003800000 */
.L_x_16891:
[----:B------:R-:W-:Y:S01]  /*2960*/  IMAD.SHL.U32 R2, R2, 0x200000, RZ ;  /* 0x0020000002027824 */ /* 0x000fe200078e00ff */
[----:B------:R-:W-:-:S04]  /*2970*/  LEA R3, R0, 0x37800000, 0x17 ;  /* 0x3780000000037811 */ /* 0x000fc800078eb8ff */
[----:B------:R-:W-:-:S07]  /*2980*/  LOP3.LUT R26, R3, R2, R26, 0xfe, !PT ;  /* 0x00000002031a7212 */ /* 0x000fce00078efe1a */
.L_x_16890:
[----:B------:R-:W-:Y:S05]  /*2990*/  BSYNC B0 ;  /* 0x0000000000007941 */ /* 0x000fea0003800000 */
.L_x_16889:
[----:B------:R-:W2:Y:S01]  /*29a0*/  F2I.FTZ.TRUNC.NTZ R26, R26 ;  /* 0x0000001a001a7305 */ /* 0x000ea2000021f100 */
[----:B------:R-:W-:Y:S05]  /*29b0*/  BRA `(.L_x_16870) ;  /* 0x0000000000987947 */ /* 0x000fea0003800000 */
.L_x_16882:
        /* <DEDUP_REMOVED lines=14> */
.L_x_16896:
[----:B------:R-:W-:Y:S05]  /*2aa0*/  BSYNC B0 ;  /* 0x0000000000007941 */ /* 0x000fea0003800000 */
.L_x_16895:
[----:B------:R-:W4:Y:S01]  /*2ab0*/  F2I.FTZ.TRUNC.NTZ R26, R26 ;  /* 0x0000001a001a7305 */ /* 0x000f22000021f100 */
[----:B------:R-:W-:Y:S05]  /*2ac0*/  BRA `(.L_x_16870) ;  /* 0x0000000000547947 */ /* 0x000fea0003800000 */
.L_x_16869:
        /* <DEDUP_REMOVED lines=17> */
.L_x_16897:
[----:B------:R-:W-:Y:S05]  /*2be0*/  BRA `(.L_x_16870) ;  /* 0x00000000000c7947 */ /* 0x000fea0003800000 */
.L_x_16894:
[----:B------:R0:W5:Y:S01]  /*2bf0*/  LDG.E R26, desc[UR36][R2.64] ;  /* 0x00000024021a7981 */ /* 0x000162000c1e1900 */
[----:B------:R-:W-:Y:S05]  /*2c00*/  BRA `(.L_x_16870) ;  /* 0x0000000000047947 */ /* 0x000fea0003800000 */
.L_x_16893:
[----:B------:R3:W5:Y:S02]  /*2c10*/  LDG.E R26, desc[UR36][R2.64] ;  /* 0x00000024021a7981 */ /* 0x000764000c1e1900 */
.L_x_16870:
[----:B------:R-:W-:-:S07]  /*2c20*/  VIADD R18, R18, 0x80 ;  /* 0x0000008012127836 */ /* 0x000fce0000000000 */
.L_x_16864:
[----:B------:R-:W-:Y:S05]  /*2c30*/  BSYNC B6 ;  /* 0x0000000000067941 */ /* 0x000fea0003800000 */
.L_x_16863:
[----:B------:R-:W-:Y:S01]  /*2c40*/  ISETP.GE.AND P0, PT, R18, R17, PT ;  /* 0x000000111200720c */ /* 0x000fe20003f06270 */
[----:B------:R-:W-:-:S12]  /*2c50*/  BSSY B6, `(.L_x_16898) ;  /* 0x00000e3000067945 */ /* 0x000fd80003800000 */
[----:B------:R-:W-:Y:S05]  /*2c60*/  @P0 BRA `(.L_x_16899) ;  /* 0x0000000c00840947 */ /* 0x000fea0003800000 */
        /* <DEDUP_REMOVED lines=19> */
.L_x_16903:
[----:B------:R0:W5:Y:S01]  /*2da0*/  LDG.E.U8 R25, desc[UR36][R2.64] ;  /* 0x0000002402197981 */ /* 0x000162000c1e1100 */
[----:B------:R-:W-:Y:S05]  /*2db0*/  BRA `(.L_x_16899) ;  /* 0x0000000c00307947 */ /* 0x000fea0003800000 */
.L_x_16902:
        /* <DEDUP_REMOVED lines=8> */
.L_x_16906:
[----:B------:R0:W5:Y:S01]  /*2e40*/  LDG.E R25, desc[UR36][R2.64] ;  /* 0x0000002402197981 */ /* 0x000162000c1e1900 */
[----:B------:R-:W-:Y:S05]  /*2e50*/  BRA `(.L_x_16899) ;  /* 0x0000000c00087947 */ /* 0x000fea0003800000 */
.L_x_16905:
[----:B------:R0:W5:Y:S01]  /*2e60*/  LDG.E.S16 R25, desc[UR36][R2.64] ;  /* 0x0000002402197981 */ /* 0x000162000c1e1700 */
[----:B------:R-:W-:Y:S05]  /*2e70*/  BRA `(.L_x_16899) ;  /* 0x0000000c00007947 */ /* 0x000fea0003800000 */
.L_x_16901:
[----:B------:R-:W-:-:S13]  /*2e80*/  ISETP.GT.AND P0, PT, R0, 0x6, PT ;  /* 0x000000060000780c */ /* 0x000fda0003f04270 */
[----:B------:R-:W-:Y:S05]  /*2e90*/  @P0 BRA `(.L_x_16907) ;  /* 0x00000000002c0947 */ /* 0x000fea0003800000 */
[----:B------:R-:W-:-:S13]  /*2ea0*/  ISETP.NE.AND P0, PT, R0, 0x5, PT ;  /* 0x000000050000780c */ /* 0x000fda0003f05270 */
[----:B------:R-:W-:Y:S05]  /*2eb0*/  @!P0 BRA `(.L_x_16908) ;  /* 0x0000000000148947 */ /* 0x000fea0003800000 */
[----:B------:R-:W-:-:S13]  /*2ec0*/  ISETP.NE.AND P0, PT, R0, 0x6, PT ;  /* 0x000000060000780c */ /* 0x000fda0003f05270 */
[----:B------:R-:W-:Y:S05]  /*2ed0*/  @P0 BRA `(.L_x_16904) ;  /* 0x0000000800980947 */ /* 0x000fea0003800000 */
[----:B------:R-:W3:Y:S02]  /*2ee0*/  LDG.E R2, desc[UR36][R2.64] ;  /* 0x0000002402027981 */ /* 0x000ee4000c1e1900 */
[----:B---3--:R0:W1:Y:S01]  /*2ef0*/  F2I.FTZ.TRUNC.NTZ R25, R2 ;  /* 0x0000000200197305 */ /* 0x008062000021f100 */
[----:B------:R-:W-:Y:S05]  /*2f00*/  BRA `(.L_x_16899) ;  /* 0x0000000800dc7947 */ /* 0x000fea0003800000 */
.L_x_16908:
[----:B------:R-:W3:Y:S02]  /*2f10*/  LDG.E.U16 R2, desc[UR36][R2.64] ;  /* 0x0000002402027981 */ /* 0x000ee4000c1e1500 */
[----:B---3--:R-:W-:-:S06]  /*2f20*/  HADD2.F32 R25, -RZ, R2.H0_H0 ;  /* 0x20000002ff197230 */ /* 0x008fcc0000004100 */
[----:B------:R-:W0:Y:S01]  /*2f30*/  F2I.FTZ.TRUNC.NTZ R25, R25 ;  /* 0x0000001900197305 */ /* 0x000e22000021f100 */
[----:B------:R-:W-:Y:S05]  /*2f40*/  BRA `(.L_x_16899) ;  /* 0x0000000800cc7947 */ /* 0x000fea0003800000 */
.L_x_16907:
[----:B------:R-:W-:-:S13]  /*2f50*/  ISETP.NE.AND P0, PT, R0, 0x7, PT ;  /* 0x000000070000780c */ /* 0x000fda0003f05270 */
[----:B------:R-:W-:Y:S05]  /*2f60*/  @!P0 BRA `(.L_x_16909) ;  /* 0x00000000002c8947 */ /* 0x000fea0003800000 */
[----:B------:R-:W-:-:S13]  /*2f70*/  ISETP.NE.AND P0, PT, R0, 0x8, PT ;  /* 0x000000080000780c */ /* 0x000fda0003f05270 */
[----:B------:R-:W-:Y:S05]  /*2f80*/  @!P0 BRA `(.L_x_16910) ;  /* 0x0000000000148947 */ /* 0x000fea0003800000 */
[----:B------:R-:W-:-:S13]  /*2f90*/  ISETP.NE.AND P0, PT, R0, 0x9, PT ;  /* 0x000000090000780c */ /* 0x000fda0003f05270 */
[----:B------:R-:W-:Y:S05]  /*2fa0*/  @P0 BRA `(.L_x_16904) ;  /* 0x0000000800640947 */ /* 0x000fea0003800000 */
[----:B------:R-:W3:Y:S02]  /*2fb0*/  LDG.E R2, desc[UR36][R2.64] ;  /* 0x0000002402027981 */ /* 0x000ee4000c1e1900 */
[----:B---3--:R0:W1:Y:S01]  /*2fc0*/  F2I.FTZ.TRUNC.NTZ R25, R2 ;  /* 0x0000000200197305 */ /* 0x008062000021f100 */
[----:B------:R-:W-:Y:S05]  /*2fd0*/  BRA `(.L_x_16899) ;  /* 0x0000000800a87947 */ /* 0x000fea0003800000 */
.L_x_16910:
[----:B------:R-:W3:Y:S02]  /*2fe0*/  LDG.E.U16 R2, desc[UR36][R2.64] ;  /* 0x0000002402027981 */ /* 0x000ee4000c1e1500 */
[----:B---3--:R-:W-:-:S06]  /*2ff0*/  HADD2.F32 R25, -RZ, R2.H0_H0 ;  /* 0x20000002ff197230 */ /* 0x008fcc0000004100 */
[----:B------:R-:W0:Y:S01]  /*3000*/  F2I.FTZ.TRUNC.NTZ R25, R25 ;  /* 0x0000001900197305 */ /* 0x000e22000021f100 */
[----:B------:R-:W-:Y:S05]  /*3010*/  BRA `(.L_x_16899) ;  /* 0x0000000800987947 */ /* 0x000fea0003800000 */
.L_x_16909:
[----:B------:R-:W3:Y:S02]  /*3020*/  LDG.E.64 R2, desc[UR36][R2.64] ;  /* 0x0000002402027981 */ /* 0x000ee4000c1e1b00 */
[----:B---3--:R0:W1:Y:S01]  /*3030*/  F2I.F64.TRUNC R25, R2 ;  /* 0x0000000200197311 */ /* 0x008062000030d100 */
[----:B------:R-:W-:Y:S05]  /*3040*/  BRA `(.L_x_16899) ;  /* 0x00000008008c7947 */ /* 0x000fea0003800000 */
.L_x_16900:
        /* <DEDUP_REMOVED lines=8> */
[----:B------:R-:W3:Y:S02]  /*30d0*/  LDG.E.U8 R2, desc[UR36][R2.64] ;  /* 0x0000002402027981 */ /* 0x000ee4000c1e1100 */
[----:B---3--:R-:W-:-:S04]  /*30e0*/  ISETP.NE.AND P0, PT, R2, RZ, PT ;  /* 0x000000ff0200720c */ /* 0x008fc80003f05270 */
[----:B------:R-:W-:Y:S01]  /*30f0*/  SEL R25, RZ, 0x1, !P0 ;  /* 0x00000001ff197807 */ /* 0x000fe20004000000 */
[----:B------:R-:W-:Y:S08]  /*3100*/  BRA `(.L_x_16899) ;  /* 0x00000008005c7947 */ /* 0x000ff00003800000 */
.L_x_16913:
[----:B------:R-:W3:Y:S02]  /*3110*/  LDG.E.64 R2, desc[UR36][R2.64] ;  /* 0x0000002402027981 */ /* 0x000ee4000c1e1b00 */
[----:B---3--:R0:W1:Y:S01]  /*3120*/  F2I.F64.TRUNC R25, R2 ;  /* 0x0000000200197311 */ /* 0x008062000030d100 */
[----:B------:R-:W-:Y:S05]  /*3130*/  BRA `(.L_x_16899) ;  /* 0x0000000800507947 */ /* 0x000fea0003800000 */
.L_x_16912:
        /* <DEDUP_REMOVED lines=9> */
[----:B--2---:R-:W-:-:S04]  /*31d0*/  LOP3.LUT R4, R0, 0x7f000000, RZ, 0xc0, !PT ;  /* 0x7f00000000047812 */ /* 0x004fc800078ec0ff */
        /* <DEDUP_REMOVED lines=17> */
.L_x_16915:
[----:B------:R-:W3:Y:S02]  /*32f0*/  LDG.E.U8 R2, desc[UR36][R2.64] ;  /* 0x0000002402027981 */ /* 0x000ee4000c1e1100 */
[C---:B---3--:R-:W-:Y:S02]  /*3300*/  IMAD.SHL.U32 R0, R2.reuse, 0x2000000, RZ ;  /* 0x0200000002007824 */ /* 0x048fe400078e00ff */
[----:B------:R-:W-:-:S03]  /*3310*/  IMAD.SHL.U32 R5, R2, 0x1000000, RZ ;  /* 0x0100000002057824 */ /* 0x000fc600078e00ff */
[----:B------:R-:W-:-:S13]  /*3320*/  ISETP.GE.U32.AND P0, PT, R0, 0x8000000, PT ;  /* 0x080000000000780c */ /* 0x000fda0003f06070 */
[C---:B------:R-:W-:Y:S02]  /*3330*/  @!P0 IMAD.SHL.U32 R0, R2.reuse, 0x100, RZ ;  /* 0x0000010002008824 */ /* 0x040fe400078e00ff */
[----:B--2---:R-:W-:-:S03]  /*3340*/  @P0 IMAD.SHL.U32 R4, R2, 0x200000, RZ ;  /* 0x0020000002040824 */ /* 0x004fc600078e00ff */
        /* <DEDUP_REMOVED lines=8> */
.L_x_16914:
[----:B------:R-:W3:Y:S02]  /*33d0*/  LDG.E.U16 R25, desc[UR36][R2.64] ;  /* 0x0000002402197981 */ /* 0x000ee4000c1e1500 */
[----:B---3--:R-:W-:-:S06]  /*33e0*/  IMAD.U32 R25, R25, 0x10000, RZ ;  /* 0x0001000019197824 */ /* 0x008fcc00078e00ff */
[----:B------:R-:W0:Y:S01]  /*33f0*/  F2I.FTZ.TRUNC.NTZ R25, R25 ;  /* 0x0000001900197305 */ /* 0x000e22000021f100 */
[----:B------:R-:W-:Y:S05]  /*3400*/  BRA `(.L_x_16899) ;  /* 0x00000004009c7947 */ /* 0x000fea0003800000 */
.L_x_16911:
        /* <DEDUP_REMOVED lines=10> */
.L_x_16918:
        /* <DEDUP_REMOVED lines=21> */
.L_x_16922:
[----:B------:R-:W-:Y:S05]  /*3600*/  BSYNC B1 ;  /* 0x0000000000017941 */ /* 0x000fea0003800000 */
.L_x_16921:
[----:B------:R-:W-:Y:S01]  /*3610*/  IMAD.SHL.U32 R2, R2, 0x100000, RZ ;  /* 0x0010000002027824 */ /* 0x000fe200078e00ff */
[----:B------:R-:W-:-:S04]  /*3620*/  LEA R0, R0, 0x3b800000, 0x17 ;  /* 0x3b80000000007811 */ /* 0x000fc800078eb8ff */
[----:B------:R-:W-:-:S07]  /*3630*/  LOP3.LUT R25, R0, R2, R25, 0xfe, !PT ;  /* 0x0000000200197212 */ /* 0x000fce00078efe19 */
.L_x_16920:
[----:B------:R-:W-:Y:S05]  /*3640*/  BSYNC B0 ;  /* 0x0000000000007941 */ /* 0x000fea0003800000 */
.L_x_16919:
[----:B------:R-:W0:Y:S01]  /*3650*/  F2I.FTZ.TRUNC.NTZ R25, R25 ;  /* 0x0000001900197305 */ /* 0x000e22000021f100 */
[----:B------:R-:W-:Y:S05]  /*3660*/  BRA `(.L_x_16899) ;  /* 0x0000000400047947 */ /* 0x000fea0003800000 */
.L_x_16917:
        /* <DEDUP_REMOVED lines=21> */
.L_x_16926:
[----:B------:R-:W-:Y:S05]  /*37c0*/  BSYNC B1 ;  /* 0x0000000000017941 */ /* 0x000fea0003800000 */
.L_x_16925:
[----:B------:R-:W-:Y:S01]  /*37d0*/  IMAD.SHL.U32 R2, R2, 0x200000, RZ ;  /* 0x0020000002027824 */ /* 0x000fe200078e00ff */
[----:B------:R-:W-:-:S04]  /*37e0*/  LEA R0, R0, 0x37800000, 0x17 ;  /* 0x3780000000007811 */ /* 0x000fc800078eb8ff */
[----:B------:R-:W-:-:S07]  /*37f0*/  LOP3.LUT R25, R0, R2, R25, 0xfe, !PT ;  /* 0x0000000200197212 */ /* 0x000fce00078efe19 */
.L_x_16924:
[----:B------:R-:W-:Y:S05]  /*3800*/  BSYNC B0 ;  /* 0x0000000000007941 */ /* 0x000fea0003800000 */
.L_x_16923:
[----:B------:R-:W0:Y:S01]  /*3810*/  F2I.FTZ.TRUNC.NTZ R25, R25 ;  /* 0x0000001900197305 */ /* 0x000e22000021f100 */
[----:B------:R-:W-:Y:S05]  /*3820*/  BRA `(.L_x_16899) ;  /* 0x0000000000947947 */ /* 0x000fea0003800000 */
.L_x_16916:
        /* <DEDUP_REMOVED lines=14> */
.L_x_16930:
[----:B------:R-:W-:Y:S05]  /*3910*/  BSYNC B0 ;  /* 0x0000000000007941 */ /* 0x000fea0003800000 */
.L_x_16929:
[----:B------:R-:W0:Y:S01]  /*3920*/  F2I.FTZ.TRUNC.NTZ R25, R25 ;  /* 0x0000001900197305 */ /* 0x000e22000021f100 */
[----:B------:R-:W-:Y:S05]  /*3930*/  BRA `(.L_x_16899) ;  /* 0x0000000000507947 */ /* 0x000fea0003800000 */
.L_x_16904:
[----:B------:R-:W-:Y:S01]  /*3940*/  MOV R2, 0x0 ;  /* 0x0000000000027802 */ /* 0x000fe20000000f00 */
[----:B------:R-:W-:Y:S01]  /*3950*/  ULDC.64 UR4, c[0x4][0x198] ;  /* 0x0100660000047ab9 */ /* 0x000fe20000000a00 */
[----:B------:R-:W-:Y:S01]  /*3960*/  ULDC.64 UR6, c[0x4][0x28] ;  /* 0x01000a0000067ab9 */ /* 0x000fe20000000a00 */
[----:B--2---:R-:W-:Y:S02]  /*3970*/  IMAD.U32 R4, RZ, RZ, UR4 ;  /* 0x00000004ff047e24 */ /* 0x004fe4000f8e00ff */
        /* <DEDUP_REMOVED lines=12> */
.L_x_16931:
[----:B------:R-:W-:Y:S05]  /*3a40*/  BRA `(.L_x_16899) ;  /* 0x00000000000c7947 */ /* 0x000fea0003800000 */
.L_x_16928:
[----:B------:R0:W5:Y:S01]  /*3a50*/  LDG.E R25, desc[UR36][R2.64] ;  /* 0x0000002402197981 */ /* 0x000162000c1e1900 */
[----:B------:R-:W-:Y:S05]  /*3a60*/  BRA `(.L_x_16899) ;  /* 0x0000000000047947 */ /* 0x000fea0003800000 */
.L_x_16927:
[----:B------:R0:W5:Y:S02]  /*3a70*/  LDG.E R25, desc[UR36][R2.64] ;  /* 0x0000002402197981 */ /* 0x000164000c1e1900 */
.L_x_16899:
[----:B------:R-:W-:Y:S05]  /*3a80*/  BSYNC B6 ;  /* 0x0000000000067941 */ /* 0x000fea0003800000 */
.L_x_16898:
[----:B------:R-:W2:Y:S01]  /*3a90*/  LDC R0, c[0x0][0x218] ;  /* 0x00008600ff007b82 */ /* 0x000ea20000000800 */
[----:B------:R-:W-:Y:S01]  /*3aa0*/  BSSY B0, `(.L_x_16932) ;  /* 0x0000086000007945 */ /* 0x000fe20003800000 */
[----:B--2---:R-:W-:-:S13]  /*3ab0*/  ISETP.GE.AND P0, PT, R0, RZ, PT ;  /* 0x000000ff0000720c */ /* 0x004fda0003f06270 */
[----:B------:R-:W-:Y:S05]  /*3ac0*/  @!P0 BRA `(.L_x_16933) ;  /* 0x0000000400548947 */ /* 0x000fea0003800000 */
[----:B------:R-:W-:Y:S01]  /*3ad0*/  ISETP.NE.AND P0, PT, R0, RZ, PT ;  /* 0x000000ff0000720c */ /* 0x000fe20003f05270 */
[----:B------:R-:W-:Y:S02]  /*3ae0*/  IMAD.MOV.U32 R24, RZ, RZ, 0x1 ;  /* 0x00000001ff187424 */ /* 0x000fe400078e00ff */
[----:B------:R-:W-:Y:S02]  /*3af0*/  IMAD.MOV.U32 R22, RZ, RZ, 0x1 ;  /* 0x00000001ff167424 */ /* 0x000fe400078e00ff */
[----:B------:R-:W-:Y:S02]  /*3b00*/  IMAD.MOV.U32 R18, RZ, RZ, 0x1 ;  /* 0x00000001ff127424 */ /* 0x000fe400078e00ff */
[----:B0-----:R-:W-:-:S06]  /*3b10*/  IMAD.MOV.U32 R4, RZ, RZ, 0x1 ;  /* 0x00000001ff047424 */ /* 0x001fcc00078e00ff */
[----:B------:R-:W-:Y:S05]  /*3b20*/  @!P0 BRA `(.L_x_16934) ;  /* 0x0000000400f48947 */ /* 0x000fea0003800000 */
[----:B------:R-:W0:Y:S01]  /*3b30*/  S2R R8, SR_TID.X ;  /* 0x0000000000087919 */ /* 0x000e220000002100 */
[----:B------:R-:W-:Y:S01]  /*3b40*/  BSSY B1, `(.L_x_16935) ;  /* 0x0000016000017945 */ /* 0x000fe20003800000 */
[CC--:B0-----:R-:W-:Y:S01]  /*3b50*/  ISETP.GE.AND P3, PT, R8.reuse, R17.reuse, PT ;  /* 0x000000110800720c */ /* 0x0c1fe20003f66270 */
[C---:B------:R-:W-:Y:S02]  /*3b60*/  VIADD R10, R8.reuse, 0x80 ;  /* 0x00000080080a7836 */ /* 0x040fe40000000000 */
[C---:B-1-34-:R-:W-:Y:S02]  /*3b70*/  VIADD R2, R8.reuse, 0x100 ;  /* 0x0000010008027836 */ /* 0x05afe40000000000 */
[----:B------:R-:W-:Y:S01]  /*3b80*/  VIADD R6, R8, 0x180 ;  /* 0x0000018008067836 */ /* 0x000fe20000000000 */
[-C--:B------:R-:W-:Y:S02]  /*3b90*/  ISETP.GE.AND P2, PT, R10, R17.reuse, PT ;  /* 0x000000110a00720c */ /* 0x080fe40003f46270 */
[----:B------:R-:W-:-:S02]  /*3ba0*/  ISETP.GE.AND P0, PT, R2, R17, PT ;  /* 0x000000110200720c */ /* 0x000fc40003f06270 */
[----:B------:R-:W-:-:S03]  /*3bb0*/  ISETP.GE.AND P1, PT, R6, R17, PT ;  /* 0x000000110600720c */ /* 0x000fc60003f26270 */
[----:B------:R-:W-:Y:S10]  /*3bc0*/  @P3 BRA `(.L_x_16936) ;  /* 0x0000000000343947 */ /* 0x000ff40003800000 */
[----:B------:R-:W-:Y:S01]  /*3bd0*/  ULDC UR4, c[0x0][0x218] ;  /* 0x0000860000047ab9 */ /* 0x000fe20000000800 */
[----:B------:R-:W-:Y:S02]  /*3be0*/  IMAD.MOV.U32 R4, RZ, RZ, 0x1 ;  /* 0x00000001ff047424 */ /* 0x000fe400078e00ff */
[----:B------:R-:W-:-:S07]  /*3bf0*/  IMAD.U32 R2, RZ, RZ, UR4 ;  /* 0x00000004ff027e24 */ /* 0x000fce000f8e00ff */
.L_x_16937:
[C---:B------:R-:W-:Y:S01]  /*3c00*/  VIADD R5, R2.reuse, 0x1 ;  /* 0x0000000102057836 */ /* 0x040fe20000000000 */
[C---:B------:R-:W-:Y:S02]  /*3c10*/  LOP3.LUT R3, R2.reuse, 0x1, RZ, 0xc0, !PT ;  /* 0x0000000102037812 */ /* 0x040fe400078ec0ff */
[----:B------:R-:W-:Y:S02]  /*3c20*/  LEA.HI R2, R2, R2, RZ, 0x1 ;  /* 0x0000000202027211 */ /* 0x000fe400078f08ff */
[----:B------:R-:W-:Y:S02]  /*3c30*/  ISETP.GT.U32.AND P4, PT, R5, 0x2, PT ;  /* 0x000000020500780c */ /* 0x000fe40003f84070 */
[----:B------:R-:W-:Y:S02]  /*3c40*/  ISETP.NE.U32.AND P3, PT, R3, 0x1, PT ;  /* 0x000000010300780c */ /* 0x000fe40003f65070 */
[----:B------:R-:W-:Y:S02]  /*3c50*/  SHF.R.S32.HI R2, RZ, 0x1, R2 ;  /* 0x00000001ff027819 */ /* 0x000fe40000011402 */
[C---:B-----5:R-:W-:Y:S01]  /*3c60*/  SEL R3, R23.reuse, 0x1, !P3 ;  /* 0x0000000117037807 */ /* 0x060fe20005800000 */
[----:B------:R-:W-:-:S04]  /*3c70*/  IMAD R23, R23, R23, RZ ;  /* 0x0000001717177224 */ /* 0x000fc800078e02ff */
[----:B------:R-:W-:Y:S02]  /*3c80*/  IMAD R4, R3, R4, RZ ;  /* 0x0000000403047224 */ /* 0x000fe400078e02ff */
[----:B------:R-:W-:Y:S05]  /*3c90*/  @P4 BRA `(.L_x_16937) ;  /* 0xfffffffc00d84947 */ /* 0x000fea000383ffff */
.L_x_16936:
[----:B------:R-:W-:Y:S05]  /*3ca0*/  BSYNC B1 ;  /* 0x0000000000017941 */ /* 0x000fea0003800000 */
.L_x_16935:
[----:B------:R-:W-:Y:S04]  /*3cb0*/  BSSY B1, `(.L_x_16938) ;  /* 0x000000f000017945 */ /* 0x000fe80003800000 */
[----:B------:R-:W-:Y:S05]  /*3cc0*/  @P2 BRA `(.L_x_16939) ;  /* 0x0000000000342947 */ /* 0x000fea0003800000 */
[----:B------:R-:W-:Y:S01]  /*3cd0*/  ULDC UR4, c[0x0][0x218] ;  /* 0x0000860000047ab9 */ /* 0x000fe20000000800 */
[----:B------:R-:W-:Y:S02]  /*3ce0*/  IMAD.MOV.U32 R18, RZ, RZ, 0x1 ;  /* 0x00000001ff127424 */ /* 0x000fe400078e00ff */
[----:B------:R-:W-:-:S07]  /*3cf0*/  IMAD.U32 R2, RZ, RZ, UR4 ;  /* 0x00000004ff027e24 */ /* 0x000fce000f8e00ff */
.L_x_16940:
        /* <DEDUP_REMOVED lines=10> */
.L_x_16939:
[----:B------:R-:W-:Y:S05]  /*3da0*/  BSYNC B1 ;  /* 0x0000000000017941 */ /* 0x000fea0003800000 */
.L_x_16938:
[----:B------:R-:W-:Y:S04]  /*3db0*/  BSSY B1, `(.L_x_16941) ;  /* 0x000000f000017945 */ /* 0x000fe80003800000 */
[----:B------:R-:W-:Y:S05]  /*3dc0*/  @P0 BRA `(.L_x_16942) ;  /* 0x0000000000340947 */ /* 0x000fea0003800000 */
[----:B------:R-:W-:Y:S01]  /*3dd0*/  ULDC UR4, c[0x0][0x218] ;  /* 0x0000860000047ab9 */ /* 0x000fe20000000800 */
[----:B------:R-:W-:Y:S02]  /*3de0*/  IMAD.MOV.U32 R22, RZ, RZ, 0x1 ;  /* 0x00000001ff167424 */ /* 0x000fe400078e00ff */
[----:B------:R-:W-:-:S07]  /*3df0*/  IMAD.U32 R2, RZ, RZ, UR4 ;  /* 0x00000004ff027e24 */ /* 0x000fce000f8e00ff */
.L_x_16943:
        /* <DEDUP_REMOVED lines=10> */
.L_x_16942:
[----:B------:R-:W-:Y:S05]  /*3ea0*/  BSYNC B1 ;  /* 0x0000000000017941 */ /* 0x000fea0003800000 */
.L_x_16941:
[----:B------:R-:W-:Y:S04]  /*3eb0*/  BSSY B1, `(.L_x_16944) ;  /* 0x0000015000017945 */ /* 0x000fe80003800000 */
[----:B------:R-:W-:Y:S05]  /*3ec0*/  @P1 BRA `(.L_x_16945) ;  /* 0x00000000004c1947 */ /* 0x000fea0003800000 */
[C---:B------:R-:W-:Y:S01]  /*3ed0*/  VIADD R3, R0.reuse, 0x1 ;  /* 0x0000000100037836 */ /* 0x040fe20000000000 */
[C---:B------:R-:W-:Y:S02]  /*3ee0*/  LOP3.LUT R2, R0.reuse, 0x1, RZ, 0xc0, !PT ;  /* 0x0000000100027812 */ /* 0x040fe400078ec0ff */
[----:B------:R-:W-:Y:S02]  /*3ef0*/  LEA.HI R0, R0, R0, RZ, 0x1 ;  /* 0x0000000000007211 */ /* 0x000fe400078f08ff */
[----:B------:R-:W-:Y:S02]  /*3f00*/  ISETP.GE.U32.AND P1, PT, R3, 0x3, PT ;  /* 0x000000030300780c */ /* 0x000fe40003f26070 */
[----:B------:R-:W-:Y:S01]  /*3f10*/  ISETP.NE.U32.AND P0, PT, R2, 0x1, PT ;  /* 0x000000010200780c */ /* 0x000fe20003f05070 */
[----:B-----5:R-:W-:-:S03]  /*3f20*/  IMAD R2, R25, R25, RZ ;  /* 0x0000001919027224 */ /* 0x020fc600078e02ff */
[----:B------:R-:W-:-:S07]  /*3f30*/  SEL R24, R25, 0x1, !P0 ;  /* 0x0000000119187807 */ /* 0x000fce0004000000 */
[----:B------:R-:W-:Y:S05]  /*3f40*/  @!P1 BRA `(.L_x_16945) ;  /* 0x00000000002c9947 */ /* 0x000fea0003800000 */
[----:B------:R-:W-:-:S07]  /*3f50*/  SHF.R.S32.HI R0, RZ, 0x1, R0 ;  /* 0x00000001ff007819 */ /* 0x000fce0000011400 */
.L_x_16946:
        /* <DEDUP_REMOVED lines=10> */
.L_x_16945:
[----:B------:R-:W-:Y:S05]  /*4000*/  BSYNC B1 ;  /* 0x0000000000017941 */ /* 0x000fea0003800000 */
.L_x_16944:
[----:B------:R-:W-:Y:S05]  /*4010*/  BRA `(.L_x_16934) ;  /* 0x0000000000b87947 */ /* 0x000fea0003800000 */
.L_x_16933:
[----:B01-34-:R-:W0:Y:S01]  /*4020*/  S2R R2, SR_TID.X ;  /* 0x0000000000027919 */ /* 0x01be220000002100 */
[----:B------:R-:W-:Y:S01]  /*4030*/  LOP3.LUT R0, R0, 0x1, RZ, 0xc0, !PT ;  /* 0x0000000100007812 */ /* 0x000fe200078ec0ff */
[----:B------:R-:W-:Y:S03]  /*4040*/  BSSY B1, `(.L_x_16947) ;  /* 0x0000012000017945 */ /* 0x000fe60003800000 */
[----:B------:R-:W-:Y:S01]  /*4050*/  ISETP.NE.U32.AND P4, PT, R0, 0x1, PT ;  /* 0x000000010000780c */ /* 0x000fe20003f85070 */
[----:B------:R-:W-:-:S05]  /*4060*/  IMAD.MOV.U32 R0, RZ, RZ, 0x1 ;  /* 0x00000001ff007424 */ /* 0x000fca00078e00ff */
[----:B------:R-:W-:Y:S02]  /*4070*/  SEL R0, R0, 0xffffffff, P4 ;  /* 0xffffffff00007807 */ /* 0x000fe40002000000 */
        /* <DEDUP_REMOVED lines=8> */
[----:B-----5:R-:W-:Y:S01]  /*4100*/  ISETP.NE.AND P3, PT, R23, 0x1, PT ;  /* 0x000000011700780c */ /* 0x020fe20003f65270 */
[----:B------:R-:W-:-:S12]  /*4110*/  IMAD.MOV.U32 R4, RZ, RZ, 0x1 ;  /* 0x00000001ff047424 */ /* 0x000fd800078e00ff */
[----:B------:R-:W-:Y:S05]  /*4120*/  @!P3 BRA `(.L_x_16948) ;  /* 0x00000000000cb947 */ /* 0x000fea0003800000 */
[----:B------:R-:W-:Y:S01]  /*4130*/  ISETP.NE.AND P3, PT, R23, -0x1, PT ;  /* 0xffffffff1700780c */ /* 0x000fe20003f65270 */
[----:B------:R-:W-:-:S12]  /*4140*/  IMAD.MOV.U32 R4, RZ, RZ, R0 ;  /* 0x000000ffff047224 */ /* 0x000fd800078e0000 */
[----:B------:R-:W-:-:S07]  /*4150*/  @P3 IMAD.MOV.U32 R4, RZ, RZ, RZ ;  /* 0x000000ffff043224 */ /* 0x000fce00078e00ff */
.L_x_16948:
[----:B------:R-:W-:Y:S05]  /*4160*/  BSYNC B1 ;  /* 0x0000000000017941 */ /* 0x000fea0003800000 */
.L_x_16947:
[----:B------:R-:W-:Y:S04]  /*4170*/  BSSY B1, `(.L_x_16949) ;  /* 0x0000008000017945 */ /* 0x000fe80003800000 */
[----:B------:R-:W-:Y:S05]  /*4180*/  @P2 BRA `(.L_x_16950) ;  /* 0x0000000000182947 */ /* 0x000fea0003800000 */
[----:B-----5:R-:W-:Y:S01]  /*4190*/  ISETP.NE.AND P2, PT, R16, 0x1, PT ;  /* 0x000000011000780c */ /* 0x020fe20003f45270 */
[----:B------:R-:W-:-:S12]  /*41a0*/  IMAD.MOV.U32 R18, RZ, RZ, 0x1 ;  /* 0x00000001ff127424 */ /* 0x000fd800078e00ff */
[----:B------:R-:W-:Y:S05]  /*41b0*/  @!P2 BRA `(.L_x_16950) ;  /* 0x00000000000ca947 */ /* 0x000fea0003800000 */
[----:B------:R-:W-:Y:S01]  /*41c0*/  ISETP.NE.AND P2, PT, R16, -0x1, PT ;  /* 0xffffffff1000780c */ /* 0x000fe20003f45270 */
[----:B------:R-:W-:-:S12]  /*41d0*/  IMAD.MOV.U32 R18, RZ, RZ, R0 ;  /* 0x000000ffff127224 */ /* 0x000fd800078e0000 */
[----:B------:R-:W-:-:S07]  /*41e0*/  @P2 IMAD.MOV.U32 R18, RZ, RZ, RZ ;  /* 0x000000ffff122224 */ /* 0x000fce00078e00ff */
.L_x_16950:
[----:B------:R-:W-:Y:S05]  /*41f0*/  BSYNC B1 ;  /* 0x0000000000017941 */ /* 0x000fea0003800000 */
.L_x_16949:
        /* <DEDUP_REMOVED lines=8> */
.L_x_16952:
[----:B------:R-:W-:Y:S05]  /*4280*/  BSYNC B1 ;  /* 0x0000000000017941 */ /* 0x000fea0003800000 */
.L_x_16951:
[----:B------:R-:W-:Y:S05]  /*4290*/  @P1 BRA `(.L_x_16934) ;  /* 0x0000000000181947 */ /* 0x000fea0003800000 */
[----:B-----5:R-:W-:Y:S01]  /*42a0*/  ISETP.NE.AND P0, PT, R25, 0x1, PT ;  /* 0x000000011900780c */ /* 0x020fe20003f05270 */
[----:B------:R-:W-:-:S12]  /*42b0*/  IMAD.MOV.U32 R24, RZ, RZ, 0x1 ;  /* 0x00000001ff187424 */ /* 0x000fd800078e00ff */
[----:B------:R-:W-:Y:S05]  /*42c0*/  @!P0 BRA `(.L_x_16934) ;  /* 0x00000000000c8947 */ /* 0x000fea0003800000 */
[----:B------:R-:W-:Y:S01]  /*42d0*/  ISETP.NE.AND P0, PT, R25, -0x1, PT ;  /* 0xffffffff1900780c */ /* 0x000fe20003f05270 */
[----:B------:R-:W-:-:S12]  /*42e0*/  IMAD.MOV.U32 R24, RZ, RZ, R0 ;  /* 0x000000ffff187224 */ /* 0x000fd800078e0000 */
[----:B------:R-:W-:-:S07]  /*42f0*/  @P0 IMAD.MOV.U32 R24, RZ, RZ, RZ ;  /* 0x000000ffff180224 */ /* 0x000fce00078e00ff */
.L_x_16934:
[----:B------:R-:W-:Y:S05]  /*4300*/  BSYNC B0 ;  /* 0x0000000000007941 */ /* 0x000fea0003800000 */
.L_x_16932:
[----:B-1-345:R-:W0:Y:S01]  /*4310*/  S2R R16, SR_TID.X ;  /* 0x0000000000107919 */ /* 0x03ae220000002100 */
[----:B------:R-:W1:Y:S01]  /*4320*/  LDC.U8 R2, c[0x0][0x244] ;  /* 0x00009100ff027b82 */ /* 0x000e620000000000 */
[----:B------:R-:W-:Y:S01]  /*4330*/  BSSY B6, `(.L_x_16953) ;  /* 0x00000ee000067945 */ /* 0x000fe20003800000 */
        /* <DEDUP_REMOVED lines=22> */
.L_x_16958:
[----:B------:R4:W-:Y:S01]  /*44a0*/  STG.E.U8 desc[UR36][R8.64], R4 ;  /* 0x0000000408007986 */ /* 0x0009e2000c101124 */
[----:B------:R-:W-:Y:S05]  /*44b0*/  BRA `(.L_x_16960) ;  /* 0x0000000c00507947 */ /* 0x000fea0003800000 */
.L_x_16957:
        /* <DEDUP_REMOVED lines=9> */
.L_x_16962:
[----:B------:R2:W-:Y:S01]  /*4550*/  STG.E desc[UR36][R8.64], R4 ;  /* 0x0000000408007986 */ /* 0x0005e2000c101924 */
[----:B------:R-:W-:Y:S05]  /*4560*/  BRA `(.L_x_16960) ;  /* 0x0000000c00247947 */ /* 0x000fea0003800000 */
.L_x_16961:
[----:B------:R0:W-:Y:S01]  /*4570*/  STG.E.U16 desc[UR36][R8.64], R4 ;  /* 0x0000000408007986 */ /* 0x0001e2000c101524 */
[----:B------:R-:W-:Y:S05]  /*4580*/  BRA `(.L_x_16960) ;  /* 0x0000000c001c7947 */ /* 0x000fea0003800000 */
.L_x_16956:
        /* <DEDUP_REMOVED lines=9> */
.L_x_16964:
[----:B------:R-:W-:-:S04]  /*4620*/  I2FP.F32.S32 R0, R4 ;  /* 0x0000000400007245 */ /* 0x000fc80000201400 */
[----:B------:R-:W-:-:S05]  /*4630*/  F2FP.F16.F32.PACK_AB R0, RZ, R0 ;  /* 0x00000000ff00723e */ /* 0x000fca00000000ff */
[----:B------:R0:W-:Y:S01]  /*4640*/  STG.E.U16 desc[UR36][R8.64], R0 ;  /* 0x0000000008007986 */ /* 0x0001e2000c101524 */
[----:B------:R-:W-:Y:S05]  /*4650*/  BRA `(.L_x_16960) ;  /* 0x0000000800e87947 */ /* 0x000fea0003800000 */
.L_x_16963:
        /* <DEDUP_REMOVED lines=10> */
.L_x_16966:
[----:B------:R-:W-:-:S04]  /*4700*/  I2FP.F32.S32 R4, R4 ;  /* 0x0000000400047245 */ /* 0x000fc80000201400 */
[----:B------:R-:W-:-:S04]  /*4710*/  F2FP.F16.F32.PACK_AB R3, RZ, R4 ;  /* 0x00000004ff03723e */ /* 0x000fc800000000ff */
[----:B------:R-:W-:-:S05]  /*4720*/  PRMT R3, R3, 0x5410, RZ ;  /* 0x0000541003037816 */ /* 0x000fca00000000ff */
[----:B------:R0:W-:Y:S01]  /*4730*/  STG.E desc[UR36][R8.64], R3 ;  /* 0x0000000308007986 */ /* 0x0001e2000c101924 */
[----:B------:R-:W-:Y:S05]  /*4740*/  BRA `(.L_x_16960) ;  /* 0x0000000800ac7947 */ /* 0x000fea0003800000 */
.L_x_16965:
[----:B------:R-:W0:Y:S02]  /*4750*/  I2F.F64 R4, R4 ;  /* 0x0000000400047312 */ /* 0x000e240000201c00 */
[----:B0-----:R0:W-:Y:S01]  /*4760*/  STG.E.64 desc[UR36][R8.64], R4 ;  /* 0x0000000408007986 */ /* 0x0011e2000c101b24 */
[----:B------:R-:W-:Y:S05]  /*4770*/  BRA `(.L_x_16960) ;  /* 0x0000000800a07947 */ /* 0x000fea0003800000 */
.L_x_16955:
        /* <DEDUP_REMOVED lines=12> */
.L_x_16969:
[----:B------:R-:W0:Y:S01]  /*4840*/  I2F.F64 R4, R4 ;  /* 0x0000000400047312 */ /* 0x000e220000201c00 */
[----:B------:R-:W-:-:S05]  /*4850*/  CS2R R6, SRZ ;  /* 0x0000000000067805 */ /* 0x000fca000001ff00 */
[----:B0-----:R0:W-:Y:S01]  /*4860*/  STG.E.128 desc[UR36][R8.64], R4 ;  /* 0x0000000408007986 */ /* 0x0011e2000c101d24 */
[----:B------:R-:W-:Y:S05]  /*4870*/  BRA `(.L_x_16960) ;  /* 0x0000000800607947 */ /* 0x000fea0003800000 */
.L_x_16968:
        /* <DEDUP_REMOVED lines=21> */
.L_x_16973:
[----:B------:R-:W-:Y:S05]  /*49d0*/  BSYNC B0 ;  /* 0x0000000000007941 */ /* 0x000fea0003800000 */
.L_x_16972:
[----:B------:R-:W-:-:S05]  /*49e0*/  LOP3.LUT R5, R0, R5, RZ, 0xfc, !PT ;  /* 0x0000000500057212 */ /* 0x000fca00078efcff */
[----:B------:R0:W-:Y:S01]  /*49f0*/  STG.E.U8 desc[UR36][R8.64], R5 ;  /* 0x0000000508007986 */ /* 0x0001e2000c101124 */
[----:B------:R-:W-:Y:S05]  /*4a00*/  BRA `(.L_x_16960) ;  /* 0x0000000400fc7947 */ /* 0x000fea0003800000 */
.L_x_16971:
        /* <DEDUP_REMOVED lines=13> */
.L_x_16975:
[----:B------:R-:W-:Y:S01]  /*4ae0*/  IMAD.MOV.U32 R0, RZ, RZ, 0x7f ;  /* 0x0000007fff007424 */ /* 0x000fe200078e00ff */
[----:B------:R-:W-:-:S04]  /*4af0*/  ISETP.GT.U32.AND P0, PT, R3, 0x7f800000, PT ;  /* 0x7f8000000300780c */ /* 0x000fc80003f04070 */
[----:B------:R-:W-:-:S09]  /*4b00*/  SEL R0, R0, 0x7c, P0 ;  /* 0x0000007c00007807 */ /* 0x000fd20000000000 */
.L_x_16976:
[----:B------:R-:W-:Y:S05]  /*4b10*/  BSYNC B0 ;  /* 0x0000000000007941 */ /* 0x000fea0003800000 */
.L_x_16974:
[----:B------:R-:W-:-:S04]  /*4b20*/  LOP3.LUT R3, R5, 0x80000000, RZ, 0xc0, !PT ;  /* 0x8000000005037812 */ /* 0x000fc800078ec0ff */
[----:B------:R-:W-:-:S04]  /*4b30*/  SHF.R.U32.HI R3, RZ, 0x18, R3 ;  /* 0x00000018ff037819 */ /* 0x000fc80000011603 */
[----:B------:R-:W-:-:S05]  /*4b40*/  LOP3.LUT R3, R0, R3, RZ, 0xfc, !PT ;  /* 0x0000000300037212 */ /* 0x000fca00078efcff */
[----:B------:R0:W-:Y:S01]  /*4b50*/  STG.E.U8 desc[UR36][R8.64], R3 ;  /* 0x0000000308007986 */ /* 0x0001e2000c101124 */
[----:B------:R-:W-:Y:S05]  /*4b60*/  BRA `(.L_x_16960) ;  /* 0x0000000400a47947 */ /* 0x000fea0003800000 */
.L_x_16970:
[----:B------:R-:W-:-:S04]  /*4b70*/  I2FP.F32.S32 R0, R4 ;  /* 0x0000000400007245 */ /* 0x000fc80000201400 */
[----:B------:R-:W-:-:S05]  /*4b80*/  F2FP.BF16.F32.PACK_AB R0, RZ, R0 ;  /* 0x00000000ff00723e */ /* 0x000fca00000010ff */
[----:B------:R0:W-:Y:S01]  /*4b90*/  STG.E.U16 desc[UR36][R8.64], R0 ;  /* 0x0000000008007986 */ /* 0x0001e2000c101524 */
[----:B------:R-:W-:Y:S05]  /*4ba0*/  BRA `(.L_x_16960) ;  /* 0x0000000400947947 */ /* 0x000fea0003800000 */
.L_x_16967:
        /* <DEDUP_REMOVED lines=10> */
.L_x_16979:
        /* <DEDUP_REMOVED lines=17> */
.L_x_16982:
[----:B------:R-:W-:-:S04]  /*4d60*/  LOP3.LUT R3, R5, 0x80000000, RZ, 0xc0, !PT ;  /* 0x8000000005037812 */ /* 0x000fc800078ec0ff */
[----:B------:R-:W-:-:S04]  /*4d70*/  SHF.R.U32.HI R3, RZ, 0x18, R3 ;  /* 0x00000018ff037819 */ /* 0x000fc80000011603 */
[----:B------:R-:W-:-:S04]  /*4d80*/  LOP3.LUT R0, R0, R3, RZ, 0xfc, !PT ;  /* 0x0000000300007212 */ /* 0x000fc800078efcff */
[----:B------:R-:W-:-:S07]  /*4d90*/  PRMT R4, R0, 0x7610, R4 ;  /* 0x0000761000047816 */ /* 0x000fce0000000004 */
.L_x_16981:
[----:B------:R-:W-:Y:S05]  /*4da0*/  BSYNC B0 ;  /* 0x0000000000007941 */ /* 0x000fea0003800000 */
.L_x_16980:
[----:B------:R0:W-:Y:S01]  /*4db0*/  STG.E.U8 desc[UR36][R8.64], R4 ;  /* 0x0000000408007986 */ /* 0x0001e2000c101124 */
[----:B------:R-:W-:Y:S05]  /*4dc0*/  BRA `(.L_x_16960) ;  /* 0x00000004000c7947 */ /* 0x000fea0003800000 */
.L_x_16978:
        /* <DEDUP_REMOVED lines=17> */
.L_x_16985:
[----:B------:R-:W-:-:S04]  /*4ee0*/  LOP3.LUT R3, R5, 0x80000000, RZ, 0xc0, !PT ;  /* 0x8000000005037812 */ /* 0x000fc800078ec0ff */
[----:B------:R-:W-:-:S04]  /*4ef0*/  SHF.R.U32.HI R3, RZ, 0x18, R3 ;  /* 0x00000018ff037819 */ /* 0x000fc80000011603 */
[----:B------:R-:W-:-:S04]  /*4f00*/  LOP3.LUT R0, R0, R3, RZ, 0xfc, !PT ;  /* 0x0000000300007212 */ /* 0x000fc800078efcff */
[----:B------:R-:W-:-:S07]  /*4f10*/  PRMT R4, R0, 0x7610, R4 ;  /* 0x0000761000047816 */ /* 0x000fce0000000004 */
.L_x_16984:
[----:B------:R-:W-:Y:S05]  /*4f20*/  BSYNC B0 ;  /* 0x0000000000007941 */ /* 0x000fea0003800000 */
.L_x_16983:
[----:B------:R0:W-:Y:S01]  /*4f30*/  STG.E.U8 desc[UR36][R8.64], R4 ;  /* 0x0000000408007986 */ /* 0x0001e2000c101124 */
[----:B------:R-:W-:Y:S05]  /*4f40*/  BRA `(.L_x_16960) ;  /* 0x0000000000ac7947 */ /* 0x000fea0003800000 */
.L_x_16977:
        /* <DEDUP_REMOVED lines=22> */
.L_x_16959:
        /* <DEDUP_REMOVED lines=16> */
.L_x_16988:
[----:B------:R-:W-:Y:S05]  /*51b0*/  BRA `(.L_x_16960) ;  /* 0x0000000000107947 */ /* 0x000fea0003800000 */
.L_x_16987:
[----:B------:R-:W-:-:S05]  /*51c0*/  SHF.R.S32.HI R5, RZ, 0x1f, R4 ;  /* 0x0000001fff057819 */ /* 0x000fca0000011404 */
[----:B------:R0:W-:Y:S01]  /*51d0*/  STG.E.64 desc[UR36][R8.64], R4 ;  /* 0x0000000408007986 */ /* 0x0001e2000c101b24 */
[----:B------:R-:W-:Y:S05]  /*51e0*/  BRA `(.L_x_16960) ;  /* 0x0000000000047947 */ /* 0x000fea0003800000 */
.L_x_16986:
[----:B------:R0:W-:Y:S02]  /*51f0*/  STG.E desc[UR36][R8.64], R4 ;  /* 0x0000000408007986 */ /* 0x0001e4000c101924 */
.L_x_16960:
[----:B------:R-:W-:-:S07]  /*5200*/  VIADD R16, R16, 0x80 ;  /* 0x0000008010107836 */ /* 0x000fce0000000000 */
.L_x_16954:
[----:B------:R-:W-:Y:S05]  /*5210*/  BSYNC B6 ;  /* 0x0000000000067941 */ /* 0x000fea0003800000 */
.L_x_16953:
        /* <DEDUP_REMOVED lines=23> */
.L_x_16994:
[----:B------:R0:W-:Y:S01]  /*5390*/  STG.E.U8 desc[UR36][R8.64], R18 ;  /* 0x0000001208007986 */ /* 0x0001e2000c101124 */
[----:B------:R-:W-:Y:S05]  /*53a0*/  BRA `(.L_x_16996) ;  /* 0x0000000c00587947 */ /* 0x000fea0003800000 */
.L_x_16993:
[----:B------:R-:W-:-:S13]  /*53b0*/  ISETP.NE.AND P0, PT, R0, 0x2, PT ;  /* 0x000000020000780c */ /* 0x000fda0003f05270 */
[----:B------:R-:W-:Y:S05]  /*53c0*/  @!P0 BRA `(.L_x_16997) ;  /* 0x0000000000288947 */ /* 0x000fea0003800000 */
[----:B------:R-:W-:-:S13]  /*53d0*/  ISETP.NE.AND P0, PT, R0, 0x3, PT ;  /* 0x000000030000780c */ /* 0x000fda0003f05270 */
[----:B------:R-:W-:Y:S05]  /*53e0*/  @!P0 BRA `(.L_x_16998) ;  /* 0x0000000000188947 */ /* 0x000fea0003800000 */
[----:B------:R-:W-:-:S13]  /*53f0*/  ISETP.NE.AND P0, PT, R0, 0x4, PT ;  /* 0x000000040000780c */ /* 0x000fda0003f05270 */
[----:B------:R-:W-:Y:S05]  /*5400*/  @P0 BRA `(.L_x_16995) ;  /* 0x0000000800e80947 */ /* 0x000fea0003800000 */
[--C-:B------:R-:W-:Y:S01]  /*5410*/  SHF.R.S32.HI R5, RZ, 0x1f, R18.reuse ;  /* 0x0000001fff057819 */ /* 0x100fe20000011412 */
[----:B------:R-:W-:-:S05]  /*5420*/  IMAD.MOV.U32 R4, RZ, RZ, R18 ;  /* 0x000000ffff047224 */ /* 0x000fca00078e0012 */
[----:B------:R0:W-:Y:S01]  /*5430*/  STG.E.64 desc[UR36][R8.64], R4 ;  /* 0x0000000408007986 */ /* 0x0001e2000c101b24 */
[----:B------:R-:W-:Y:S05]  /*5440*/  BRA `(.L_x_16996) ;  /* 0x0000000c00307947 */ /* 0x000fea0003800000 */
.L_x_16998:
[----:B------:R0:W-:Y:S01]  /*5450*/  STG.E desc[UR36][R8.64], R18 ;  /* 0x0000001208007986 */ /* 0x0001e2000c101924 */
[----:B------:R-:W-:Y:S05]  /*5460*/  BRA `(.L_x_16996) ;  /* 0x0000000c00287947 */ /* 0x000fea0003800000 */
.L_x_16997:
[----:B------:R0:W-:Y:S01]  /*5470*/  STG.E.U16 desc[UR36][R8.64], R18 ;  /* 0x0000001208007986 */ /* 0x0001e2000c101524 */
[----:B------:R-:W-:Y:S05]  /*5480*/  BRA `(.L_x_16996) ;  /* 0x0000000c00207947 */ /* 0x000fea0003800000 */
.L_x_16992:
        /* <DEDUP_REMOVED lines=9> */
.L_x_17000:
[----:B------:R-:W-:-:S04]  /*5520*/  I2FP.F32.S32 R0, R18 ;  /* 0x0000001200007245 */ /* 0x000fc80000201400 */
[----:B------:R-:W-:-:S05]  /*5530*/  F2FP.F16.F32.PACK_AB R0, RZ, R0 ;  /* 0x00000000ff00723e */ /* 0x000fca00000000ff */
[----:B------:R0:W-:Y:S01]  /*5540*/  STG.E.U16 desc[UR36][R8.64], R0 ;  /* 0x0000000008007986 */ /* 0x0001e2000c101524 */
[----:B------:R-:W-:Y:S05]  /*5550*/  BRA `(.L_x_16996) ;  /* 0x0000000800ec7947 */ /* 0x000fea0003800000 */
.L_x_16999:
        /* <DEDUP_REMOVED lines=10> */
.L_x_17002:
[----:B------:R-:W-:-:S04]  /*5600*/  I2FP.F32.S32 R18, R18 ;  /* 0x0000001200127245 */ /* 0x000fc80000201400 */
[----:B------:R-:W-:-:S04]  /*5610*/  F2FP.F16.F32.PACK_AB R3, RZ, R18 ;  /* 0x00000012ff03723e */ /* 0x000fc800000000ff */
[----:B------:R-:W-:-:S05]  /*5620*/  PRMT R3, R3, 0x5410, RZ ;  /* 0x0000541003037816 */ /* 0x000fca00000000ff */
[----:B------:R0:W-:Y:S01]  /*5630*/  STG.E desc[UR36][R8.64], R3 ;  /* 0x0000000308007986 */ /* 0x0001e2000c101924 */
[----:B------:R-:W-:Y:S05]  /*5640*/  BRA `(.L_x_16996) ;  /* 0x0000000800b07947 */ /* 0x000fea0003800000 */
.L_x_17001:
[----:B------:R-:W0:Y:S02]  /*5650*/  I2F.F64 R4, R18 ;  /* 0x0000001200047312 */ /* 0x000e240000201c00 */
[----:B0-----:R0:W-:Y:S01]  /*5660*/  STG.E.64 desc[UR36][R8.64], R4 ;  /* 0x0000000408007986 */ /* 0x0011e2000c101b24 */
[----:B------:R-:W-:Y:S05]  /*5670*/  BRA `(.L_x_16996) ;  /* 0x0000000800a47947 */ /* 0x000fea0003800000 */
.L_x_16991:
        /* <DEDUP_REMOVED lines=12> */
.L_x_17005:
[----:B------:R-:W0:Y:S01]  /*5740*/  I2F.F64 R4, R18 ;  /* 0x0000001200047312 */ /* 0x000e220000201c00 */
[----:B------:R-:W-:-:S05]  /*5750*/  CS2R R6, SRZ ;  /* 0x0000000000067805 */ /* 0x000fca000001ff00 */
[----:B0-----:R0:W-:Y:S01]  /*5760*/  STG.E.128 desc[UR36][R8.64], R4 ;  /* 0x0000000408007986 */ /* 0x0011e2000c101d24 */
[----:B------:R-:W-:Y:S05]  /*5770*/  BRA `(.L_x_16996) ;  /* 0x0000000800647947 */ /* 0x000fea0003800000 */
.L_x_17004:
        /* <DEDUP_REMOVED lines=21> */
.L_x_17009:
[----:B------:R-:W-:Y:S05]  /*58d0*/  BSYNC B0 ;  /* 0x0000000000007941 */ /* 0x000fea0003800000 */
.L_x_17008:
[----:B------:R-:W-:-:S05]  /*58e0*/  LOP3.LUT R5, R0, R5, RZ, 0xfc, !PT ;  /* 0x0000000500057212 */ /* 0x000fca00078efcff */
[----:B------:R0:W-:Y:S01]  /*58f0*/  STG.E.U8 desc[UR36][R8.64], R5 ;  /* 0x0000000508007986 */ /* 0x0001e2000c101124 */
[----:B------:R-:W-:Y:S05]  /*5900*/  BRA `(.L_x_16996) ;  /* 0x0000000800007947 */ /* 0x000fea0003800000 */
.L_x_17007:
        /* <DEDUP_REMOVED lines=13> */
.L_x_17011:
[----:B------:R-:W-:Y:S01]  /*59e0*/  IMAD.MOV.U32 R0, RZ, RZ, 0x7f ;  /* 0x0000007fff007424 */ /* 0x000fe200078e00ff */
[----:B------:R-:W-:-:S04]  /*59f0*/  ISETP.GT.U32.AND P0, PT, R3, 0x7f800000, PT ;  /* 0x7f8000000300780c */ /* 0x000fc80003f04070 */
[----:B------:R-:W-:-:S09]  /*5a00*/  SEL R0, R0, 0x7c, P0 ;  /* 0x0000007c00007807 */ /* 0x000fd20000000000 */
.L_x_17012:
[----:B------:R-:W-:Y:S05]  /*5a10*/  BSYNC B0 ;  /* 0x0000000000007941 */ /* 0x000fea0003800000 */
.L_x_17010:
[----:B------:R-:W-:-:S04]  /*5a20*/  LOP3.LUT R3, R5, 0x80000000, RZ, 0xc0, !PT ;  /* 0x8000000005037812 */ /* 0x000fc800078ec0ff */
[----:B------:R-:W-:-:S04]  /*5a30*/  SHF.R.U32.HI R3, RZ, 0x18, R3 ;  /* 0x00000018ff037819 */ /* 0x000fc80000011603 */
[----:B------:R-:W-:-:S05]  /*5a40*/  LOP3.LUT R3, R0, R3, RZ, 0xfc, !PT ;  /* 0x0000000300037212 */ /* 0x000fca00078efcff */
[----:B------:R0:W-:Y:S01]  /*5a50*/  STG.E.U8 desc[UR36][R8.64], R3 ;  /* 0x0000000308007986 */ /* 0x0001e2000c101124 */
[----:B------:R-:W-:Y:S05]  /*5a60*/  BRA `(.L_x_16996) ;  /* 0x0000000400a87947 */ /* 0x000fea0003800000 */
.L_x_17006:
[----:B------:R-:W-:-:S04]  /*5a70*/  I2FP.F32.S32 R0, R18 ;  /* 0x0000001200007245 */ /* 0x000fc80000201400 */
[----:B------:R-:W-:-:S05]  /*5a80*/  F2FP.BF16.F32.PACK_AB R0, RZ, R0 ;  /* 0x00000000ff00723e */ /* 0x000fca00000010ff */
[----:B------:R0:W-:Y:S01]  /*5a90*/  STG.E.U16 desc[UR36][R8.64], R0 ;  /* 0x0000000008007986 */ /* 0x0001e2000c101524 */
[----:B------:R-:W-:Y:S05]  /*5aa0*/  BRA `(.L_x_16996) ;  /* 0x0000000400987947 */ /* 0x000fea0003800000 */
.L_x_17003:
        /* <DEDUP_REMOVED lines=10> */
.L_x_17015:
        /* <DEDUP_REMOVED lines=17> */
.L_x_17018:
[----:B------:R-:W-:-:S04]  /*5c60*/  LOP3.LUT R3, R5, 0x80000000, RZ, 0xc0, !PT ;  /* 0x8000000005037812 */ /* 0x000fc800078ec0ff */
[----:B------:R-:W-:-:S04]  /*5c70*/  SHF.R.U32.HI R3, RZ, 0x18, R3 ;  /* 0x00000018ff037819 */ /* 0x000fc80000011603 */
[----:B------:R-:W-:-:S04]  /*5c80*/  LOP3.LUT R0, R0, R3, RZ, 0xfc, !PT ;  /* 0x0000000300007212 */ /* 0x000fc800078efcff */
[----:B------:R-:W-:-:S07]  /*5c90*/  PRMT R4, R0, 0x7610, R4 ;  /* 0x0000761000047816 */ /* 0x000fce0000000004 */
.L_x_17017:
[----:B------:R-:W-:Y:S05]  /*5ca0*/  BSYNC B0 ;  /* 0x0000000000007941 */ /* 0x000fea0003800000 */
.L_x_17016:
[----:B------:R4:W-:Y:S01]  /*5cb0*/  STG.E.U8 desc[UR36][R8.64], R4 ;  /* 0x0000000408007986 */ /* 0x0009e2000c101124 */
[----:B------:R-:W-:Y:S05]  /*5cc0*/  BRA `(.L_x_16996) ;  /* 0x0000000400107947 */ /* 0x000fea0003800000 */
.L_x_17014:
        /* <DEDUP_REMOVED lines=17> */
.L_x_17021:
[----:B------:R-:W-:-:S04]  /*5de0*/  LOP3.LUT R3, R5, 0x80000000, RZ, 0xc0, !PT ;  /* 0x8000000005037812 */ /* 0x000fc800078ec0ff */
[----:B------:R-:W-:-:S04]  /*5df0*/  SHF.R.U32.HI R3, RZ, 0x18, R3 ;  /* 0x00000018ff037819 */ /* 0x000fc80000011603 */
[----:B------:R-:W-:-:S04]  /*5e00*/  LOP3.LUT R0, R0, R3, RZ, 0xfc, !PT ;  /* 0x0000000300007212 */ /* 0x000fc800078efcff */
[----:B------:R-:W-:-:S07]  /*5e10*/  PRMT R4, R0, 0x7610, R4 ;  /* 0x0000761000047816 */ /* 0x000fce0000000004 */
.L_x_17020:
[----:B------:R-:W-:Y:S05]  /*5e20*/  BSYNC B0 ;  /* 0x0000000000007941 */ /* 0x000fea0003800000 */
.L_x_17019:
[----:B------:R3:W-:Y:S01]  /*5e30*/  STG.E.U8 desc[UR36][R8.64], R4 ;  /* 0x0000000408007986 */ /* 0x0007e2000c101124 */
[----:B------:R-:W-:Y:S05]  /*5e40*/  BRA `(.L_x_16996) ;  /* 0x0000000000b07947 */ /* 0x000fea0003800000 */
.L_x_17013:
        /* <DEDUP_REMOVED lines=22> */
.L_x_16995:
        /* <DEDUP_REMOVED lines=16> */
.L_x_17024:
[----:B------:R-:W-:Y:S05]  /*60b0*/  BRA `(.L_x_16996) ;  /* 0x0000000000147947 */ /* 0x000fea0003800000 */
.L_x_17023:
[--C-:B------:R-:W-:Y:S01]  /*60c0*/  SHF.R.S32.HI R5, RZ, 0x1f, R18.reuse ;  /* 0x0000001fff057819 */ /* 0x100fe20000011412 */
[----:B------:R-:W-:-:S05]  /*60d0*/  IMAD.MOV.U32 R4, RZ, RZ, R18 ;  /* 0x000000ffff047224 */ /* 0x000fca00078e0012 */
[----:B------:R2:W-:Y:S01]  /*60e0*/  STG.E.64 desc[UR36][R8.64], R4 ;  /* 0x0000000408007986 */ /* 0x0005e2000c101b24 */
[----:B------:R-:W-:Y:S05]  /*60f0*/  BRA `(.L_x_16996) ;  /* 0x0000000000047947 */ /* 0x000fea0003800000 */
.L_x_17022:
[----:B------:R0:W-:Y:S02]  /*6100*/  STG.E desc[UR36][R8.64], R18 ;  /* 0x0000001208007986 */ /* 0x0001e4000c101924 */
.L_x_16996:
        /* <DEDUP_REMOVED lines=23> */
.L_x_17028:
[----:B------:R4:W-:Y:S01]  /*6280*/  STG.E.U8 desc[UR36][R8.64], R22 ;  /* 0x0000001608007986 */ /* 0x0009e2000c101124 */
[----:B------:R-:W-:Y:S05]  /*6290*/  BRA `(.L_x_17030) ;  /* 0x0000000c00507947 */ /* 0x000fea0003800000 */
.L_x_17027:
        /* <DEDUP_REMOVED lines=9> */
.L_x_17032:
[----:B------:R2:W-:Y:S01]  /*6330*/  STG.E desc[UR36][R8.64], R22 ;  /* 0x0000001608007986 */ /* 0x0005e2000c101924 */
[----:B------:R-:W-:Y:S05]  /*6340*/  BRA `(.L_x_17030) ;  /* 0x0000000c00247947 */ /* 0x000fea0003800000 */
.L_x_17031:
[----:B------:R0:W-:Y:S01]  /*6350*/  STG.E.U16 desc[UR36][R8.64], R22 ;  /* 0x0000001608007986 */ /* 0x0001e2000c101524 */
[----:B------:R-:W-:Y:S05]  /*6360*/  BRA `(.L_x_17030) ;  /* 0x0000000c001c7947 */ /* 0x000fea0003800000 */
.L_x_17026:
        /* <DEDUP_REMOVED lines=9> */
.L_x_17034:
[----:B------:R-:W-:-:S04]  /*6400*/  I2FP.F32.S32 R0, R22 ;  /* 0x0000001600007245 */ /* 0x000fc80000201400 */
[----:B------:R-:W-:-:S05]  /*6410*/  F2FP.F16.F32.PACK_AB R0, RZ, R0 ;  /* 0x00000000ff00723e */ /* 0x000fca00000000ff */
[----:B------:R0:W-:Y:S01]  /*6420*/  STG.E.U16 desc[UR36][R8.64], R0 ;  /* 0x0000000008007986 */ /* 0x0001e2000c101524 */
[----:B------:R-:W-:Y:S05]  /*6430*/  BRA `(.L_x_17030) ;  /* 0x0000000800e87947 */ /* 0x000fea0003800000 */
.L_x_17033:
        /* <DEDUP_REMOVED lines=10> */
.L_x_17036:
[----:B------:R-:W-:-:S04]  /*64e0*/  I2FP.F32.S32 R22, R22 ;  /* 0x0000001600167245 */ /* 0x000fc80000201400 */
[----:B------:R-:W-:-:S04]  /*64f0*/  F2FP.F16.F32.PACK_AB R3, RZ, R22 ;  /* 0x00000016ff03723e */ /* 0x000fc800000000ff */
[----:B------:R-:W-:-:S05]  /*6500*/  PRMT R3, R3, 0x5410, RZ ;  /* 0x0000541003037816 */ /* 0x000fca00000000ff */
[----:B------:R0:W-:Y:S01]  /*6510*/  STG.E desc[UR36][R8.64], R3 ;  /* 0x0000000308007986 */ /* 0x0001e2000c101924 */
[----:B------:R-:W-:Y:S05]  /*6520*/  BRA `(.L_x_17030) ;  /* 0x0000000800ac7947 */ /* 0x000fea0003800000 */
.L_x_17035:
[----:B------:R-:W0:Y:S02]  /*6530*/  I2F.F64 R22, R22 ;  /* 0x0000001600167312 */ /* 0x000e240000201c00 */
[----:B0-----:R0:W-:Y:S01]  /*6540*/  STG.E.64 desc[UR36][R8.64], R22 ;  /* 0x0000001608007986 */ /* 0x0011e2000c101b24 */
[----:B------:R-:W-:Y:S05]  /*6550*/  BRA `(.L_x_17030) ;  /* 0x0000000800a07947 */ /* 0x000fea0003800000 */
.L_x_17025:
        /* <DEDUP_REMOVED lines=12> */
.L_x_17039:
[----:B------:R-:W0:Y:S01]  /*6620*/  I2F.F64 R4, R22 ;  /* 0x0000001600047312 */ /* 0x000e220000201c00 */
[----:B------:R-:W-:-:S05]  /*6630*/  CS2R R6, SRZ ;  /* 0x0000000000067805 */ /* 0x000fca000001ff00 */
[----:B0-----:R0:W-:Y:S01]  /*6640*/  STG.E.128 desc[UR36][R8.64], R4 ;  /* 0x0000000408007986 */ /* 0x0011e2000c101d24 */
[----:B------:R-:W-:Y:S05]  /*6650*/  BRA `(.L_x_17030) ;  /* 0x0000000800607947 */ /* 0x000fea0003800000 */
.L_x_17038:
        /* <DEDUP_REMOVED lines=21> */
.L_x_17043:
[----:B------:R-:W-:Y:S05]  /*67b0*/  BSYNC B0 ;  /* 0x0000000000007941 */ /* 0x000fea0003800000 */
.L_x_17042:
[----:B------:R-:W-:-:S05]  /*67c0*/  LOP3.LUT R5, R0, R5, RZ, 0xfc, !PT ;  /* 0x0000000500057212 */ /* 0x000fca00078efcff */
[----:B------:R0:W-:Y:S01]  /*67d0*/  STG.E.U8 desc[UR36][R8.64], R5 ;  /* 0x0000000508007986 */ /* 0x0001e2000c101124 */
[----:B------:R-:W-:Y:S05]  /*67e0*/  BRA `(.L_x_17030) ;  /* 0x0000000400fc7947 */ /* 0x000fea0003800000 */
.L_x_17041:
        /* <DEDUP_REMOVED lines=13> */
.L_x_17045:
[----:B------:R-:W-:Y:S01]  /*68c0*/  IMAD.MOV.U32 R0, RZ, RZ, 0x7f ;  /* 0x0000007fff007424 */ /* 0x000fe200078e00ff */
[----:B------:R-:W-:-:S04]  /*68d0*/  ISETP.GT.U32.AND P0, PT, R3, 0x7f800000, PT ;  /* 0x7f8000000300780c */ /* 0x000fc80003f04070 */
[----:B------:R-:W-:-:S09]  /*68e0*/  SEL R0, R0, 0x7c, P0 ;  /* 0x0000007c00007807 */ /* 0x000fd20000000000 */
.L_x_17046:
[----:B------:R-:W-:Y:S05]  /*68f0*/  BSYNC B0 ;  /* 0x0000000000007941 */ /* 0x000fea0003800000 */
.L_x_17044:
[----:B------:R-:W-:-:S04]  /*6900*/  LOP3.LUT R3, R5, 0x80000000, RZ, 0xc0, !PT ;  /* 0x8000000005037812 */ /* 0x000fc800078ec0ff */
[----:B------:R-:W-:-:S04]  /*6910*/  SHF.R.U32.HI R3, RZ, 0x18, R3 ;  /* 0x00000018ff037819 */ /* 0x000fc80000011603 */
[----:B------:R-:W-:-:S05]  /*6920*/  LOP3.LUT R3, R0, R3, RZ, 0xfc, !PT ;  /* 0x0000000300037212 */ /* 0x000fca00078efcff */
[----:B------:R0:W-:Y:S01]  /*6930*/  STG.E.U8 desc[UR36][R8.64], R3 ;  /* 0x0000000308007986 */ /* 0x0001e2000c101124 */
[----:B------:R-:W-:Y:S05]  /*6940*/  BRA `(.L_x_17030) ;  /* 0x0000000400a47947 */ /* 0x000fea0003800000 */
.L_x_17040:
[----:B------:R-:W-:-:S04]  /*6950*/  I2FP.F32.S32 R0, R22 ;  /* 0x0000001600007245 */ /* 0x000fc80000201400 */
[----:B------:R-:W-:-:S05]  /*6960*/  F2FP.BF16.F32.PACK_AB R0, RZ, R0 ;  /* 0x00000000ff00723e */ /* 0x000fca00000010ff */
[----:B------:R0:W-:Y:S01]  /*6970*/  STG.E.U16 desc[UR36][R8.64], R0 ;  /* 0x0000000008007986 */ /* 0x0001e2000c101524 */
[----:B------:R-:W-:Y:S05]  /*6980*/  BRA `(.L_x_17030) ;  /* 0x0000000400947947 */ /* 0x000fea0003800000 */
.L_x_17037:
        /* <DEDUP_REMOVED lines=10> */
.L_x_17049:
        /* <DEDUP_REMOVED lines=17> */
.L_x_17052:
[----:B------:R-:W-:-:S04]  /*6b40*/  LOP3.LUT R3, R5, 0x80000000, RZ, 0xc0, !PT ;  /* 0x8000000005037812 */ /* 0x000fc800078ec0ff */
[----:B------:R-:W-:-:S04]  /*6b50*/  SHF.R.U32.HI R3, RZ, 0x18, R3 ;  /* 0x00000018ff037819 */ /* 0x000fc80000011603 */
[----:B------:R-:W-:-:S04]  /*6b60*/  LOP3.LUT R0, R0, R3, RZ, 0xfc, !PT ;  /* 0x0000000300007212 */ /* 0x000fc800078efcff */
[----:B------:R-:W-:-:S07]  /*6b70*/  PRMT R4, R0, 0x7610, R4 ;  /* 0x0000761000047816 */ /* 0x000fce0000000004 */
.L_x_17051:
[----:B------:R-:W-:Y:S05]  /*6b80*/  BSYNC B0 ;  /* 0x0000000000007941 */ /* 0x000fea0003800000 */
.L_x_17050:
[----:B------:R0:W-:Y:S01]  /*6b90*/  STG.E.U8 desc[UR36][R8.64], R4 ;  /* 0x0000000408007986 */ /* 0x0001e2000c101124 */
[----:B------:R-:W-:Y:S05]  /*6ba0*/  BRA `(.L_x_17030) ;  /* 0x00000004000c7947 */ /* 0x000fea0003800000 */
.L_x_17048:
        /* <DEDUP_REMOVED lines=17> */
.L_x_17055:
[----:B------:R-:W-:-:S04]  /*6cc0*/  LOP3.LUT R3, R5, 0x80000000, RZ, 0xc0, !PT ;  /* 0x8000000005037812 */ /* 0x000fc800078ec0ff */
[----:B------:R-:W-:-:S04]  /*6cd0*/  SHF.R.U32.HI R3, RZ, 0x18, R3 ;  /* 0x00000018ff037819 */ /* 0x000fc80000011603 */
[----:B------:R-:W-:-:S04]  /*6ce0*/  LOP3.LUT R0, R0, R3, RZ, 0xfc, !PT ;  /* 0x0000000300007212 */ /* 0x000fc800078efcff */
[----:B------:R-:W-:-:S07]  /*6cf0*/  PRMT R4, R0, 0x7610, R4 ;  /* 0x0000761000047816 */ /* 0x000fce0000000004 */
.L_x_17054:
[----:B------:R-:W-:Y:S05]  /*6d00*/  BSYNC B0 ;  /* 0x0000000000007941 */ /* 0x000fea0003800000 */
.L_x_17053:
[----:B------:R0:W-:Y:S01]  /*6d10*/  STG.E.U8 desc[UR36][R8.64], R4 ;  /* 0x0000000408007986 */ /* 0x0001e2000c101124 */
[----:B------:R-:W-:Y:S05]  /*6d20*/  BRA `(.L_x_17030) ;  /* 0x0000000000ac7947 */ /* 0x000fea0003800000 */
.L_x_17047:
        /* <DEDUP_REMOVED lines=22> */
.L_x_17029:
        /* <DEDUP_REMOVED lines=16> */
.L_x_17058:
[----:B------:R-:W-:Y:S05]  /*6f90*/  BRA `(.L_x_17030) ;  /* 0x0000000000107947 */ /* 0x000fea0003800000 */
.L_x_17057:
[----:B------:R-:W-:-:S05]  /*6fa0*/  SHF.R.S32.HI R23, RZ, 0x1f, R22 ;  /* 0x0000001fff177819 */ /* 0x000fca0000011416 */
[----:B------:R0:W-:Y:S01]  /*6fb0*/  STG.E.64 desc[UR36][R8.64], R22 ;  /* 0x0000001608007986 */ /* 0x0001e2000c101b24 */
[----:B------:R-:W-:Y:S05]  /*6fc0*/  BRA `(.L_x_17030) ;  /* 0x0000000000047947 */ /* 0x000fea0003800000 */
.L_x_17056:
[----:B------:R0:W-:Y:S02]  /*6fd0*/  STG.E desc[UR36][R8.64], R22 ;  /* 0x0000001608007986 */ /* 0x0001e4000c101924 */
.L_x_17030:
[----:B------:R-:W-:-:S07]  /*6fe0*/  VIADD R16, R16, 0x80 ;  /* 0x0000008010107836 */ /* 0x000fce0000000000 */
.L_x_16990:
[----:B------:R-:W-:Y:S05]  /*6ff0*/  BSYNC B6 ;  /* 0x0000000000067941 */ /* 0x000fea0003800000 */
.L_x_16989:
        /* <DEDUP_REMOVED lines=21> */
.L_x_17062:
[----:B------:R-:W-:Y:S01]  /*7150*/  STG.E.U8 desc[UR36][R4.64], R24 ;  /* 0x0000001804007986 */ /* 0x000fe2000c101124 */
[----:B------:R-:W-:Y:S05]  /*7160*/  EXIT ;  /* 0x000000000000794d */ /* 0x000fea0003800000 */
.L_x_17061:
        /* <DEDUP_REMOVED lines=9> */
.L_x_17065:
[----:B------:R-:W-:Y:S01]  /*7200*/  STG.E desc[UR36][R4.64], R24 ;  /* 0x0000001804007986 */ /* 0x000fe2000c101924 */
[----:B------:R-:W-:Y:S05]  /*7210*/  EXIT ;  /* 0x000000000000794d */ /* 0x000fea0003800000 */
.L_x_17064:
[----:B------:R-:W-:Y:S01]  /*7220*/  STG.E.U16 desc[UR36][R4.64], R24 ;  /* 0x0000001804007986 */ /* 0x000fe2000c101524 */
[----:B------:R-:W-:Y:S05]  /*7230*/  EXIT ;  /* 0x000000000000794d */ /* 0x000fea0003800000 */
.L_x_17060:
        /* <DEDUP_REMOVED lines=9> */
.L_x_17067:
[----:B------:R-:W-:-:S04]  /*72d0*/  I2FP.F32.S32 R0, R24 ;  /* 0x0000001800007245 */ /* 0x000fc80000201400 */
[----:B------:R-:W-:-:S05]  /*72e0*/  F2FP.F16.F32.PACK_AB R0, RZ, R0 ;  /* 0x00000000ff00723e */ /* 0x000fca00000000ff */
[----:B------:R-:W-:Y:S01]  /*72f0*/  STG.E.U16 desc[UR36][R4.64], R0 ;  /* 0x0000000004007986 */ /* 0x000fe2000c101524 */
[----:B------:R-:W-:Y:S05]  /*7300*/  EXIT ;  /* 0x000000000000794d */ /* 0x000fea0003800000 */
.L_x_17066:
        /* <DEDUP_REMOVED lines=10> */
.L_x_17069:
[----:B------:R-:W-:-:S04]  /*73b0*/  I2FP.F32.S32 R24, R24 ;  /* 0x0000001800187245 */ /* 0x000fc80000201400 */
[----:B------:R-:W-:-:S04]  /*73c0*/  F2FP.F16.F32.PACK_AB R3, RZ, R24 ;  /* 0x00000018ff03723e */ /* 0x000fc800000000ff */
[----:B------:R-:W-:-:S05]  /*73d0*/  PRMT R3, R3, 0x5410, RZ ;  /* 0x0000541003037816 */ /* 0x000fca00000000ff */
[----:B------:R-:W-:Y:S01]  /*73e0*/  STG.E desc[UR36][R4.64], R3 ;  /* 0x0000000304007986 */ /* 0x000fe2000c101924 */
[----:B------:R-:W-:Y:S05]  /*73f0*/  EXIT ;  /* 0x000000000000794d */ /* 0x000fea0003800000 */
.L_x_17068:
[----:B------:R-:W0:Y:S02]  /*7400*/  I2F.F64 R24, R24 ;  /* 0x0000001800187312 */ /* 0x000e240000201c00 */
[----:B0-----:R-:W-:Y:S01]  /*7410*/  STG.E.64 desc[UR36][R4.64], R24 ;  /* 0x0000001804007986 */ /* 0x001fe2000c101b24 */
[----:B------:R-:W-:Y:S05]  /*7420*/  EXIT ;  /* 0x000000000000794d */ /* 0x000fea0003800000 */
.L_x_17059:
        /* <DEDUP_REMOVED lines=12> */
.L_x_17072:
[----:B------:R-:W0:Y:S01]  /*74f0*/  I2F.F64 R24, R24 ;  /* 0x0000001800187312 */ /* 0x000e220000201c00 */
[----:B------:R-:W-:-:S05]  /*7500*/  CS2R R26, SRZ ;  /* 0x00000000001a7805 */ /* 0x000fca000001ff00 */
[----:B0-----:R-:W-:Y:S01]  /*7510*/  STG.E.128 desc[UR36][R4.64], R24 ;  /* 0x0000001804007986 */ /* 0x001fe2000c101d24 */
[----:B------:R-:W-:Y:S05]  /*7520*/  EXIT ;  /* 0x000000000000794d */ /* 0x000fea0003800000 */
.L_x_17071:
        /* <DEDUP_REMOVED lines=21> */
.L_x_17076:
[----:B------:R-:W-:Y:S05]  /*7680*/  BSYNC B0 ;  /* 0x0000000000007941 */ /* 0x000fea0003800000 */
.L_x_17075:
[----:B------:R-:W-:-:S05]  /*7690*/  LOP3.LUT R3, R0, R3, RZ, 0xfc, !PT ;  /* 0x0000000300037212 */ /* 0x000fca00078efcff */
[----:B------:R-:W-:Y:S01]  /*76a0*/  STG.E.U8 desc[UR36][R4.64], R3 ;  /* 0x0000000304007986 */ /* 0x000fe2000c101124 */
[----:B------:R-:W-:Y:S05]  /*76b0*/  EXIT ;  /* 0x000000000000794d */ /* 0x000fea0003800000 */
.L_x_17074:
        /* <DEDUP_REMOVED lines=13> */
.L_x_17078:
[----:B------:R-:W-:Y:S01]  /*7790*/  IMAD.MOV.U32 R0, RZ, RZ, 0x7f ;  /* 0x0000007fff007424 */ /* 0x000fe200078e00ff */
[----:B------:R-:W-:-:S04]  /*77a0*/  ISETP.GT.U32.AND P0, PT, R2, 0x7f800000, PT ;  /* 0x7f8000000200780c */ /* 0x000fc80003f04070 */
[----:B------:R-:W-:-:S09]  /*77b0*/  SEL R0, R0, 0x7c, P0 ;  /* 0x0000007c00007807 */ /* 0x000fd20000000000 */
.L_x_17079:
[----:B------:R-:W-:Y:S05]  /*77c0*/  BSYNC B0 ;  /* 0x0000000000007941 */ /* 0x000fea0003800000 */
.L_x_17077:
[----:B------:R-:W-:-:S04]  /*77d0*/  LOP3.LUT R2, R3, 0x80000000, RZ, 0xc0, !PT ;  /* 0x8000000003027812 */ /* 0x000fc800078ec0ff */
[----:B------:R-:W-:-:S04]  /*77e0*/  SHF.R.U32.HI R3, RZ, 0x18, R2 ;  /* 0x00000018ff037819 */ /* 0x000fc80000011602 */
[----:B------:R-:W-:-:S05]  /*77f0*/  LOP3.LUT R3, R0, R3, RZ, 0xfc, !PT ;  /* 0x0000000300037212 */ /* 0x000fca00078efcff */
[----:B------:R-:W-:Y:S01]  /*7800*/  STG.E.U8 desc[UR36][R4.64], R3 ;  /* 0x0000000304007986 */ /* 0x000fe2000c101124 */
[----:B------:R-:W-:Y:S05]  /*7810*/  EXIT ;  /* 0x000000000000794d */ /* 0x000fea0003800000 */
.L_x_17073:
[----:B------:R-:W-:-:S04]  /*7820*/  I2FP.F32.S32 R0, R24 ;  /* 0x0000001800007245 */ /* 0x000fc80000201400 */
[----:B------:R-:W-:-:S05]  /*7830*/  F2FP.BF16.F32.PACK_AB R0, RZ, R0 ;  /* 0x00000000ff00723e */ /* 0x000fca00000010ff */
[----:B------:R-:W-:Y:S01]  /*7840*/  STG.E.U16 desc[UR36][R4.64], R0 ;  /* 0x0000000004007986 */ /* 0x000fe2000c101524 */
[----:B------:R-:W-:Y:S05]  /*7850*/  EXIT ;  /* 0x000000000000794d */ /* 0x000fea0003800000 */
.L_x_17070:
        /* <DEDUP_REMOVED lines=10> */
.L_x_17082:
        /* <DEDUP_REMOVED lines=17> */
.L_x_17085:
[----:B------:R-:W-:-:S04]  /*7a10*/  LOP3.LUT R2, R7, 0x80000000, RZ, 0xc0, !PT ;  /* 0x8000000007027812 */ /* 0x000fc800078ec0ff */
[----:B------:R-:W-:-:S04]  /*7a20*/  SHF.R.U32.HI R3, RZ, 0x18, R2 ;  /* 0x00000018ff037819 */ /* 0x000fc80000011602 */
[----:B------:R-:W-:-:S04]  /*7a30*/  LOP3.LUT R0, R0, R3, RZ, 0xfc, !PT ;  /* 0x0000000300007212 */ /* 0x000fc800078efcff */
[----:B------:R-:W-:-:S07]  /*7a40*/  PRMT R2, R0, 0x7610, R2 ;  /* 0x0000761000027816 */ /* 0x000fce0000000002 */
.L_x_17084:
[----:B------:R-:W-:Y:S05]  /*7a50*/  BSYNC B0 ;  /* 0x0000000000007941 */ /* 0x000fea0003800000 */
.L_x_17083:
[----:B------:R-:W-:Y:S01]  /*7a60*/  STG.E.U8 desc[UR36][R4.64], R2 ;  /* 0x0000000204007986 */ /* 0x000fe2000c101124 */
[----:B------:R-:W-:Y:S05]  /*7a70*/  EXIT ;  /* 0x000000000000794d */ /* 0x000fea0003800000 */
.L_x_17081:
        /* <DEDUP_REMOVED lines=17> */
.L_x_17088:
[----:B------:R-:W-:-:S04]  /*7b90*/  LOP3.LUT R2, R7, 0x80000000, RZ, 0xc0, !PT ;  /* 0x8000000007027812 */ /* 0x000fc800078ec0ff */
[----:B------:R-:W-:-:S04]  /*7ba0*/  SHF.R.U32.HI R3, RZ, 0x18, R2 ;  /* 0x00000018ff037819 */ /* 0x000fc80000011602 */
[----:B------:R-:W-:-:S04]  /*7bb0*/  LOP3.LUT R0, R0, R3, RZ, 0xfc, !PT ;  /* 0x0000000300007212 */ /* 0x000fc800078efcff */
[----:B------:R-:W-:-:S07]  /*7bc0*/  PRMT R2, R0, 0x7610, R2 ;  /* 0x0000761000027816 */ /* 0x000fce0000000002 */
.L_x_17087:
[----:B------:R-:W-:Y:S05]  /*7bd0*/  BSYNC B0 ;  /* 0x0000000000007941 */ /* 0x000fea0003800000 */
.L_x_17086:
[----:B------:R-:W-:Y:S01]  /*7be0*/  STG.E.U8 desc[UR36][R4.64], R2 ;  /* 0x0000000204007986 */ /* 0x000fe2000c101124 */
[----:B------:R-:W-:Y:S05]  /*7bf0*/  EXIT ;  /* 0x000000000000794d */ /* 0x000fea0003800000 */
.L_x_17080:
        /* <DEDUP_REMOVED lines=22> */
.L_x_17063:
        /* <DEDUP_REMOVED lines=16> */
.L_x_17091:
[----:B------:R-:W-:Y:S05]  /*7e60*/  EXIT ;  /* 0x000000000000794d */ /* 0x000fea0003800000 */
.L_x_17090:
[----:B------:R-:W-:-:S05]  /*7e70*/  SHF.R.S32.HI R25, RZ, 0x1f, R24 ;  /* 0x0000001fff197819 */ /* 0x000fca0000011418 */
[----:B------:R-:W-:Y:S01]  /*7e80*/  STG.E.64 desc[UR36][R4.64], R24 ;  /* 0x0000001804007986 */ /* 0x000fe2000c101b24 */
[----:B------:R-:W-:Y:S05]  /*7e90*/  EXIT ;  /* 0x000000000000794d */ /* 0x000fea0003800000 */
.L_x_17089:
[----:B------:R-:W-:Y:S01]  /*7ea0*/  STG.E desc[UR36][R4.64], R24 ;  /* 0x0000001804007986 */ /* 0x000fe2000c101924 */
[----:B------:R-:W-:Y:S05]  /*7eb0*/  EXIT ;  /* 0x000000000000794d */ /* 0x000fea0003800000 */
.L_x_17092:
        /* <DEDUP_REMOVED lines=12> */
.L_x_71737:


//--------------------- .text._ZN2at6native18elementwise_kernelILi128ELi2EZNS0_22gpu_kernel_impl_nocastIZNS0_50_GLOBAL__N__2680c7bb_12_PowKernel_cu_7dd49032_316829pow_tensor_scalar_kernel_implIiiEEvRNS_18TensorIteratorBaseET0_EUliE2_EEvS6_RKT_EUliE_EEviT1_ --------------------------
	.section	.text._ZN2at6native18elementwise_kernelILi128ELi2EZNS0_22gpu_kernel_impl_nocastIZNS0_50_GLOBAL__N__2680c7bb_12_PowKernel_cu_7dd49032_316829pow_tensor_scalar_kernel_implIiiEEvRNS_18TensorIteratorBaseET0_EUliE2_EEvS6_RKT_EUliE_EEviT1_,"ax",@progbits
	.align	128
        .global         _ZN2at6native18elementwise_kernelILi128ELi2EZNS0_22gpu_kernel_impl_nocastIZNS0_50_GLOBAL__N__2680c7bb_12_PowKernel_cu_7dd49032_316829pow_tensor_scalar_kernel_implIiiEEvRNS_18TensorIteratorBaseET0_EUliE2_EEvS6_RKT_EUliE_EEviT1_
        .type           _ZN2at6native18elementwise_kernelILi128ELi2EZNS0_22gpu_kernel_impl_nocastIZNS0_50_GLOBAL__N__2680c7bb_12_PowKernel_cu_7dd49032_316829pow_tensor_scalar_kernel_implIiiEEvRNS_18TensorIteratorBaseET0_EUliE2_EEvS6_RKT_EUliE_EEviT1_,@function
        .size           _ZN2at6native18elementwise_kernelILi128ELi2EZNS0_22gpu_kernel_impl_nocastIZNS0_50_GLOBAL__N__2680c7bb_12_PowKernel_cu_7dd49032_316829pow_tensor_scalar_kernel_implIiiEEvRNS_18TensorIteratorBaseET0_EUliE2_EEvS6_RKT_EUliE_EEviT1_,(.L_x_71738 - _ZN2at6native18elementwise_kernelILi128ELi2EZNS0_22gpu_kernel_impl_nocastIZNS0_50_GLOBAL__N__2680c7bb_12_PowKernel_cu_7dd49032_316829pow_tensor_scalar_kernel_implIiiEEvRNS_18TensorIteratorBaseET0_EUliE2_EEvS6_RKT_EUliE_EEviT1_)
        .other          _ZN2at6native18elementwise_kernelILi128ELi2EZNS0_22gpu_kernel_impl_nocastIZNS0_50_GLOBAL__N__2680c7bb_12_PowKernel_cu_7dd49032_316829pow_tensor_scalar_kernel_implIiiEEvRNS_18TensorIteratorBaseET0_EUliE2_EEvS6_RKT_EUliE_EEviT1_,@"STO_CUDA_ENTRY STV_DEFAULT"
_ZN2at6native18elementwise_kernelILi128ELi2EZNS0_22gpu_kernel_impl_nocastIZNS0_50_GLOBAL__N__2680c7bb_12_PowKernel_cu_7dd49032_316829pow_tensor_scalar_kernel_implIiiEEvRNS_18TensorIteratorBaseET0_EUliE2_EEvS6_RKT_EUliE_EEviT1_:
.text._ZN2at6native18elementwise_kernelILi128ELi2EZNS0_22gpu_kernel_impl_nocastIZNS0_50_GLOBAL__N__2680c7bb_12_PowKernel_cu_7dd49032_316829pow_tensor_scalar_kernel_implIiiEEvRNS_18TensorIteratorBaseET0_EUliE2_EEvS6_RKT_EUliE_EEviT1_:
        /* <DEDUP_REMOVED lines=312> */
.L_x_17095:
[----:B------:R-:W-:Y:S01]  /*1380*/  ULDC.64 UR8, c[0x0][0x418] ;  /* 0x0001060000087ab9 */ /* 0x000fe20000000a00 */
[----:B------:R-:W0:Y:S01]  /*1390*/  LDC R6, c[0x0][0x420] ;  /* 0x00010800ff067b82 */ /* 0x000e220000000800 */
[----:B------:R-:W-:-:S05]  /*13a0*/  IADD3 R4, P0, R2, UR8, RZ ;  /* 0x0000000802047c10 */ /* 0x000fca000ff1e0ff */
[----:B------:R-:W-:Y:S01]  /*13b0*/  IMAD.X R5, RZ, RZ, UR9, P0 ;  /* 0x00000009ff057e24 */ /* 0x000fe200080e06ff */
[----:B------:R-:W-:-:S04]  /*13c0*/  ULDC.64 UR8, c[0x0][0x410] ;  /* 0x0001040000087ab9 */ /* 0x000fc80000000a00 */
[----:B------:R1:W5:Y:S01]  /*13d0*/  LDG.E R7, desc[UR4][R4.64] ;  /* 0x0000000404077981 */ /* 0x000362000c1e1900 */
[----:B------:R-:W-:Y:S01]  /*13e0*/  IADD3 R2, P1, R3, UR8, RZ ;  /* 0x0000000803027c10 */ /* 0x000fe2000ff3e0ff */
[----:B------:R-:W-:Y:S03]  /*13f0*/  BSSY B1, `(.L_x_17096) ;  /* 0x0000025000017945 */ /* 0x000fe60003800000 */
[----:B------:R-:W-:Y:S02]  /*1400*/  IADD3.X R3, RZ, UR9, RZ, P1, !PT ;  /* 0x00000009ff037c10 */ /* 0x000fe40008ffe4ff */
[----:B0-----:R-:W-:-:S13]  /*1410*/  ISETP.GE.AND P0, PT, R6, RZ, PT ;  /* 0x000000ff0600720c */ /* 0x001fda0003f06270 */
[----:B-1----:R-:W-:Y:S05]  /*1420*/  @!P0 BRA `(.L_x_17097) ;  /* 0x0000000000608947 */ /* 0x002fea0003800000 */
[----:B------:R-:W-:Y:S02]  /*1430*/  ISETP.NE.AND P0, PT, R6, RZ, PT ;  /* 0x000000ff0600720c */ /* 0x000fe40003f05270 */
[----:B------:R-:W-:-:S11]  /*1440*/  MOV R5, 0x1 ;  /* 0x0000000100057802 */ /* 0x000fd60000000f00 */
[----:B------:R-:W-:Y:S05]  /*1450*/  @!P0 BRA `(.L_x_17098) ;  /* 0x0000000000788947 */ /* 0x000fea0003800000 */
[C---:B------:R-:W-:Y:S02]  /*1460*/  IADD3 R5, R6.reuse, 0x1, RZ ;  /* 0x0000000106057810 */ /* 0x040fe40007ffe0ff */
[----:B------:R-:W-:Y:S02]  /*1470*/  LOP3.LUT R4, R6, 0x1, RZ, 0xc0, !PT ;  /* 0x0000000106047812 */ /* 0x000fe400078ec0ff */
[----:B------:R-:W-:Y:S02]  /*1480*/  ISETP.GE.U32.AND P1, PT, R5, 0x3, PT ;  /* 0x000000030500780c */ /* 0x000fe40003f26070 */
[----:B------:R-:W-:Y:S02]  /*1490*/  ISETP.NE.U32.AND P0, PT, R4, 0x1, PT ;  /* 0x000000010400780c */ /* 0x000fe40003f05070 */
[----:B------:R-:W-:Y:S01]  /*14a0*/  LEA.HI R4, R6, R6, RZ, 0x1 ;  /* 0x0000000606047211 */ /* 0x000fe200078f08ff */
[C---:B-----5:R-:W-:Y:S01]  /*14b0*/  IMAD R6, R7.reuse, R7, RZ ;  /* 0x0000000707067224 */ /* 0x060fe200078e02ff */
[----:B------:R-:W-:-:S07]  /*14c0*/  SEL R5, R7, 0x1, !P0 ;  /* 0x0000000107057807 */ /* 0x000fce0004000000 */
[----:B------:R-:W-:Y:S05]  /*14d0*/  @!P1 BRA `(.L_x_17098) ;  /* 0x0000000000589947 */ /* 0x000fea0003800000 */
[----:B------:R-:W-:Y:S01]  /*14e0*/  SHF.R.S32.HI R4, RZ, 0x1, R4 ;  /* 0x00000001ff047819 */ /* 0x000fe20000011404 */
[----:B------:R-:W-:-:S07]  /*14f0*/  IMAD.MOV.U32 R7, RZ, RZ, R6 ;  /* 0x000000ffff077224 */ /* 0x000fce00078e0006 */
.L_x_17099:
[C---:B------:R-:W-:Y:S02]  /*1500*/  IADD3 R8, R4.reuse, 0x1, RZ ;  /* 0x0000000104087810 */ /* 0x040fe40007ffe0ff */
[----:B------:R-:W-:Y:S02]  /*1510*/  LOP3.LUT R6, R4, 0x1, RZ, 0xc0, !PT ;  /* 0x0000000104067812 */ /* 0x000fe400078ec0ff */
[----:B------:R-:W-:Y:S02]  /*1520*/  ISETP.GE.U32.AND P1, PT, R8, 0x3, PT ;  /* 0x000000030800780c */ /* 0x000fe40003f26070 */
[----:B------:R-:W-:Y:S02]  /*1530*/  ISETP.NE.U32.AND P0, PT, R6, 0x1, PT ;  /* 0x000000010600780c */ /* 0x000fe40003f05070 */
[----:B------:R-:W-:Y:S02]  /*1540*/  LEA.HI R4, R4, R4, RZ, 0x1 ;  /* 0x0000000404047211 */ /* 0x000fe400078f08ff */
[C---:B------:R-:W-:Y:S01]  /*1550*/  SEL R6, R7.reuse, 0x1, !P0 ;  /* 0x0000000107067807 */ /* 0x040fe20004000000 */
[----:B------:R-:W-:Y:S01]  /*1560*/  IMAD R7, R7, R7, RZ ;  /* 0x0000000707077224 */ /* 0x000fe200078e02ff */
[----:B------:R-:W-:-:S03]  /*1570*/  SHF.R.S32.HI R4, RZ, 0x1, R4 ;  /* 0x00000001ff047819 */ /* 0x000fc60000011404 */
[----:B------:R-:W-:Y:S02]  /*1580*/  IMAD R5, R6, R5, RZ ;  /* 0x0000000506057224 */ /* 0x000fe400078e02ff */
[----:B------:R-:W-:Y:S05]  /*1590*/  @P1 BRA `(.L_x_17099) ;  /* 0xfffffffc00d81947 */ /* 0x000fea000383ffff */
[----:B------:R-:W-:Y:S05]  /*15a0*/  BRA `(.L_x_17098) ;  /* 0x0000000000247947 */ /* 0x000fea0003800000 */
.L_x_17097:
[----:B-----5:R-:W-:Y:S01]  /*15b0*/  ISETP.NE.AND P0, PT, R7, 0x1, PT ;  /* 0x000000010700780c */ /* 0x020fe20003f05270 */
[----:B------:R-:W-:-:S12]  /*15c0*/  HFMA2.MMA R5, -RZ, RZ, 0, 5.9604644775390625e-08 ;  /* 0x00000001ff057435 */ /* 0x000fd800000001ff */
[----:B------:R-:W-:Y:S05]  /*15d0*/  @!P0 BRA `(.L_x_17098) ;  /* 0x0000000000188947 */ /* 0x000fea0003800000 */
[----:B------:R-:W-:-:S13]  /*15e0*/  ISETP.NE.AND P0, PT, R7, -0x1, PT ;  /* 0xffffffff0700780c */ /* 0x000fda0003f05270 */
[----:B------:R-:W-:Y:S02]  /*15f0*/  @!P0 LOP3.LUT R6, R6, 0x1, RZ, 0xc0, !PT ;  /* 0x0000000106068812 */ /* 0x000fe400078ec0ff */
[----:B------:R-:W-:Y:S02]  /*1600*/  @!P0 MOV R5, 0x1 ;  /* 0x0000000100058802 */ /* 0x000fe40000000f00 */
[----:B------:R-:W-:-:S04]  /*1610*/  @!P0 ISETP.NE.U32.AND P1, PT, R6, 0x1, PT ;  /* 0x000000010600880c */ /* 0x000fc80003f25070 */
[----:B------:R-:W-:Y:S01]  /*1620*/  @!P0 SEL R5, R5, 0xffffffff, P1 ;  /* 0xffffffff05058807 */ /* 0x000fe20000800000 */
[----:B------:R-:W-:-:S08]  /*1630*/  @P0 IMAD.MOV.U32 R5, RZ, RZ, RZ ;  /* 0x000000ffff050224 */ /* 0x000fd000078e00ff */
.L_x_17098:
[----:B------:R-:W-:Y:S05]  /*1640*/  BSYNC B1 ;  /* 0x0000000000017941 */ /* 0x000fea0003800000 */
.L_x_17096:
[----:B------:R0:W-:Y:S01]  /*1650*/  STG.E desc[UR4][R2.64], R5 ;  /* 0x0000000502007986 */ /* 0x0001e2000c101904 */
[----:B-----5:R-:W-:-:S07]  /*1660*/  IADD3 R7, R0, 0x80, RZ ;  /* 0x0000008000077810 */ /* 0x020fce0007ffe0ff */
.L_x_17094:
[----:B------:R-:W-:Y:S05]  /*1670*/  BSYNC B0 ;  /* 0x0000000000007941 */ /* 0x000fea0003800000 */
.L_x_17093:
        /* <DEDUP_REMOVED lines=305> */
.L_x_17100:
[----:B------:R-:W-:Y:S02]  /*2990*/  ULDC.64 UR6, c[0x0][0x418] ;  /* 0x0001060000067ab9 */ /* 0x000fe40000000a00 */
[----:B------:R-:W-:Y:S02]  /*29a0*/  IADD3 R4, P0, R0, UR6, RZ ;  /* 0x0000000600047c10 */ /* 0x000fe4000ff1e0ff */
[----:B------:R-:W0:Y:S02]  /*29b0*/  LDC R0, c[0x0][0x420] ;  /* 0x00010800ff007b82 */ /* 0x000e240000000800 */
[----:B------:R-:W-:Y:S01]  /*29c0*/  IADD3.X R5, RZ, UR7, RZ, P0, !PT ;  /* 0x00000007ff057c10 */ /* 0x000fe200087fe4ff */
[----:B------:R-:W-:-:S04]  /*29d0*/  ULDC.64 UR6, c[0x0][0x410] ;  /* 0x0001040000067ab9 */ /* 0x000fc80000000a00 */
[----:B------:R1:W5:Y:S01]  /*29e0*/  LDG.E R4, desc[UR4][R4.64] ;  /* 0x0000000404047981 */ /* 0x000362000c1e1900 */
[----:B------:R-:W-:-:S05]  /*29f0*/  IADD3 R2, P0, R3, UR6, RZ ;  /* 0x0000000603027c10 */ /* 0x000fca000ff1e0ff */
[----:B------:R-:W-:Y:S01]  /*2a00*/  IMAD.X R3, RZ, RZ, UR7, P0 ;  /* 0x00000007ff037e24 */ /* 0x000fe200080e06ff */
        /* <DEDUP_REMOVED lines=13> */
[----:B------:R-:W-:Y:S02]  /*2ae0*/  SHF.R.S32.HI R4, RZ, 0x1, R6 ;  /* 0x00000001ff047819 */ /* 0x000fe40000011406 */
[----:B------:R-:W-:-:S07]  /*2af0*/  MOV R6, R0 ;  /* 0x0000000000067202 */ /* 0x000fce0000000f00 */
.L_x_17103:
        /* <DEDUP_REMOVED lines=10> */
[----:B------:R-:W-:Y:S05]  /*2ba0*/  BRA `(.L_x_17102) ;  /* 0x00000000002c7947 */ /* 0x000fea0003800000 */
.L_x_17101:
[----:B-----5:R-:W-:Y:S01]  /*2bb0*/  ISETP.NE.AND P0, PT, R4, 0x1, PT ;  /* 0x000000010400780c */ /* 0x020fe20003f05270 */
[----:B------:R-:W-:Y:S01]  /*2bc0*/  BSSY B0, `(.L_x_17102) ;  /* 0x0000009000007945 */ /* 0x000fe20003800000 */
[----:B------:R-:W-:-:S11]  /*2bd0*/  HFMA2.MMA R5, -RZ, RZ, 0, 5.9604644775390625e-08 ;  /* 0x00000001ff057435 */ /* 0x000fd600000001ff */
[----:B------:R-:W-:Y:S05]  /*2be0*/  @!P0 BRA `(.L_x_17104) ;  /* 0x0000000000188947 */ /* 0x000fea0003800000 */
[----:B------:R-:W-:-:S13]  /*2bf0*/  ISETP.NE.AND P0, PT, R4, -0x1, PT ;  /* 0xffffffff0400780c */ /* 0x000fda0003f05270 */
[----:B------:R-:W-:Y:S02]  /*2c00*/  @!P0 LOP3.LUT R0, R0, 0x1, RZ, 0xc0, !PT ;  /* 0x0000000100008812 */ /* 0x000fe400078ec0ff */
[----:B------:R-:W-:Y:S02]  /*2c10*/  @!P0 MOV R5, 0x1 ;  /* 0x0000000100058802 */ /* 0x000fe40000000f00 */
[----:B------:R-:W-:-:S04]  /*2c20*/  @!P0 ISETP.NE.U32.AND P1, PT, R0, 0x1, PT ;  /* 0x000000010000880c */ /* 0x000fc80003f25070 */
[----:B------:R-:W-:Y:S02]  /*2c30*/  @!P0 SEL R5, R5, 0xffffffff, P1 ;  /* 0xffffffff05058807 */ /* 0x000fe40000800000 */
[----:B------:R-:W-:-:S07]  /*2c40*/  @P0 MOV R5, RZ ;  /* 0x000000ff00050202 */ /* 0x000fce0000000f00 */
.L_x_17104:
[----:B------:R-:W-:Y:S05]  /*2c50*/  BSYNC B0 ;  /* 0x0000000000007941 */ /* 0x000fea0003800000 */
.L_x_17102:
[----:B------:R-:W-:Y:S01]  /*2c60*/  STG.E desc[UR4][R2.64], R5 ;  /* 0x0000000502007986 */ /* 0x000fe2000c101904 */
[----:B------:R-:W-:Y:S05]  /*2c70*/  EXIT ;  /* 0x000000000000794d */ /* 0x000fea0003800000 */
.L_x_17105:
        /* <DEDUP_REMOVED lines=16> */
.L_x_71738:


//--------------------- .text._ZN2at6native27unrolled_elementwise_kernelIZNS0_50_GLOBAL__N__2680c7bb_12_PowKernel_cu_7dd49032_316829pow_tensor_scalar_kernel_implIiiEEvRNS_18TensorIteratorBaseET0_EUliE2_St5arrayIPcLm2EELi4E23TrivialOffsetCalculatorILi1EjESC_NS0_6memory15LoadWithoutCastENSD_16StoreWithoutCastEEEviT_S6_T2_T3_T4_T5_ --------------------------
	.section	.text._ZN2at6native27unrolled_elementwise_kernelIZNS0_50_GLOBAL__N__2680c7bb_12_PowKernel_cu_7dd49032_316829pow_tensor_scalar_kernel_implIiiEEvRNS_18TensorIteratorBaseET0_EUliE2_St5arrayIPcLm2EELi4E23TrivialOffsetCalculatorILi1EjESC_NS0_6memory15LoadWithoutCastENSD_16StoreWithoutCastEEEviT_S6_T2_T3_T4_T5_,"ax",@progbits
	.align	128
        .global         _ZN2at6native27unrolled_elementwise_kernelIZNS0_50_GLOBAL__N__2680c7bb_12_PowKernel_cu_7dd49032_316829pow_tensor_scalar_kernel_implIiiEEvRNS_18TensorIteratorBaseET0_EUliE2_St5arrayIPcLm2EELi4E23TrivialOffsetCalculatorILi1EjESC_NS0_6memory15LoadWithoutCastENSD_16StoreWithoutCastEEEviT_S6_T2_T3_T4_T5_
        .type           _ZN2at6native27unrolled_elementwise_kernelIZNS0_50_GLOBAL__N__2680c7bb_12_PowKernel_cu_7dd49032_316829pow_tensor_scalar_kernel_implIiiEEvRNS_18TensorIteratorBaseET0_EUliE2_St5arrayIPcLm2EELi4E23TrivialOffsetCalculatorILi1EjESC_NS0_6memory15LoadWithoutCastENSD_16StoreWithoutCastEEEviT_S6_T2_T3_T4_T5_,@function
        .size           _ZN2at6native27unrolled_elementwise_kernelIZNS0_50_GLOBAL__N__2680c7bb_12_PowKernel_cu_7dd49032_316829pow_tensor_scalar_kernel_implIiiEEvRNS_18TensorIteratorBaseET0_EUliE2_St5arrayIPcLm2EELi4E23TrivialOffsetCalculatorILi1EjESC_NS0_6memory15LoadWithoutCastENSD_16StoreWithoutCastEEEviT_S6_T2_T3_T4_T5_,(.L_x_71739 - _ZN2at6native27unrolled_elementwise_kernelIZNS0_50_GLOBAL__N__2680c7bb_12_PowKernel_cu_7dd49032_316829pow_tensor_scalar_kernel_implIiiEEvRNS_18TensorIteratorBaseET0_EUliE2_St5arrayIPcLm2EELi4E23TrivialOffsetCalculatorILi1EjESC_NS0_6memory15LoadWithoutCastENSD_16StoreWithoutCastEEEviT_S6_T2_T3_T4_T5_)
        .other          _ZN2at6native27unrolled_elementwise_kernelIZNS0_50_GLOBAL__N__2680c7bb_12_PowKernel_cu_7dd49032_316829pow_tensor_scalar_kernel_implIiiEEvRNS_18TensorIteratorBaseET0_EUliE2_St5arrayIPcLm2EELi4E23TrivialOffsetCalculatorILi1EjESC_NS0_6memory15LoadWithoutCastENSD_16StoreWithoutCastEEEviT_S6_T2_T3_T4_T5_,@"STO_CUDA_ENTRY STV_DEFAULT"
_ZN2at6native27unrolled_elementwise_kernelIZNS0_50_GLOBAL__N__2680c7bb_12_PowKernel_cu_7dd49032_316829pow_tensor_scalar_kernel_implIiiEEvRNS_18TensorIteratorBaseET0_EUliE2_St5arrayIPcLm2EELi4E23TrivialOffsetCalculatorILi1EjESC_NS0_6memory15LoadWithoutCastENSD_16StoreWithoutCastEEEviT_S6_T2_T3_T4_T5_:
.text._ZN2at6native27unrolled_elementwise_kernelIZNS0_50_GLOBAL__N__2680c7bb_12_PowKernel_cu_7dd49032_316829pow_tensor_scalar_kernel_implIiiEEvRNS_18TensorIteratorBaseET0_EUliE2_St5arrayIPcLm2EELi4E23TrivialOffsetCalculatorILi1EjESC_NS0_6memory15LoadWithoutCastENSD_16StoreWithoutCastEEEviT_S6_T2_T3_T4_T5_:
[----:B------:R-:W-:Y:S01]  /*0000*/  LDC R1, c[0x0][0x28] ;  /* 0x00000a00ff017b82 */ /* 0x000fe20000000800 */
[----:B------:R-:W0:Y:S07]  /*0010*/  S2R R0, SR_CTAID.X ;  /* 0x0000000000007919 */ /* 0x000e2e0000002500 */
[----:B------:R-:W0:Y:S01]  /*0020*/  LDC R5, c[0x0][0x210] ;  /* 0x00008400ff057b82 */ /* 0x000e220000000800 */
[----:B------:R-:W-:Y:S01]  /*0030*/  HFMA2.MMA R12, -RZ, RZ, 0, 0 ;  /* 0x00000000ff0c7435 */ /* 0x000fe200000001ff */
[----:B------:R-:W-:Y:S01]  /*0040*/  IMAD.MOV.U32 R8, RZ, RZ, RZ ;  /* 0x000000ffff087224 */ /* 0x000fe200078e00ff */
[----:B------:R-:W1:Y:S01]  /*0050*/  S2R R3, SR_TID.X ;  /* 0x0000000000037919 */ /* 0x000e620000002100 */
[----:B------:R-:W-:Y:S01]  /*0060*/  ULDC.64 UR4, c[0x0][0x208] ;  /* 0x0000820000047ab9 */ /* 0x000fe20000000a00 */
[----:B------:R-:W-:-:S02]  /*0070*/  IMAD.MOV.U32 R18, RZ, RZ, RZ ;  /* 0x000000ffff127224 */ /* 0x000fc400078e00ff */
[----:B0-----:R-:W-:Y:S02]  /*0080*/  IMAD R2, R0, -0x200, R5 ;  /* 0xfffffe0000027824 */ /* 0x001fe400078e0205 */
        /* <DEDUP_REMOVED lines=10> */
[----:B0-----:R-:W-:-:S04]  /*0130*/  @!P0 IMAD.WIDE.U32 R14, R15, 0x4, R6 ;  /* 0x000000040f0e8825 */ /* 0x001fc800078e0006 */
[----:B------:R-:W-:Y:S01]  /*0140*/  IMAD.MOV.U32 R7, RZ, RZ, RZ ;  /* 0x000000ffff077224 */ /* 0x000fe200078e00ff */
[----:B------:R0:W5:Y:S07]  /*0150*/  @!P0 LDG.E R12, desc[UR4][R14.64] ;  /* 0x000000040e0c8981 */ /* 0x00016e000c1e1900 */
[----:B------:R-:W-:Y:S01]  /*0160*/  @!P3 IMAD R19, R0, 0x200, R9 ;  /* 0x000002000013b824 */ /* 0x000fe200078e0209 */
[----:B------:R-:W-:Y:S01]  /*0170*/  @!P3 IADD3 R9, R9, 0x80, RZ ;  /* 0x000000800909b810 */ /* 0x000fe20007ffe0ff */
[----:B------:R-:W2:Y:S03]  /*0180*/  @!P3 LDC.64 R10, c[0x0][0x230] ;  /* 0x00008c00ff0abb82 */ /* 0x000ea60000000a00 */
[----:B------:R-:W-:Y:S01]  /*0190*/  ISETP.GE.AND P2, PT, R9, R2, PT ;  /* 0x000000020900720c */ /* 0x000fe20003f46270 */
[----:B-1----:R-:W-:-:S04]  /*01a0*/  @!P1 IMAD.WIDE.U32 R4, R13, 0x4, R4 ;  /* 0x000000040d049825 */ /* 0x002fc800078e0004 */
[----:B------:R-:W1:Y:S01]  /*01b0*/  LDC R13, c[0x0][0x218] ;  /* 0x00008600ff0d7b82 */ /* 0x000e620000000800 */
[----:B------:R0:W5:Y:S07]  /*01c0*/  @!P1 LDG.E R18, desc[UR4][R4.64] ;  /* 0x0000000404129981 */ /* 0x00016e000c1e1900 */
[----:B------:R-:W3:Y:S01]  /*01d0*/  @!P2 LDC.64 R16, c[0x0][0x230] ;  /* 0x00008c00ff10ab82 */ /* 0x000ee20000000a00 */
[----:B------:R-:W-:Y:S02]  /*01e0*/  @!P2 IMAD R9, R0, 0x200, R9 ;  /* 0x000002000009a824 */ /* 0x000fe400078e0209 */
[----:B--2---:R-:W-:-:S05]  /*01f0*/  @!P3 IMAD.WIDE.U32 R10, R19, 0x4, R10 ;  /* 0x00000004130ab825 */ /* 0x004fca00078e000a */
[----:B------:R0:W5:Y:S01]  /*0200*/  @!P3 LDG.E R8, desc[UR4][R10.64] ;  /* 0x000000040a08b981 */ /* 0x000162000c1e1900 */
[----:B---3--:R-:W-:-:S05]  /*0210*/  @!P2 IMAD.WIDE.U32 R16, R9, 0x4, R16 ;  /* 0x000000040910a825 */ /* 0x008fca00078e0010 */
[----:B------:R0:W5:Y:S01]  /*0220*/  @!P2 LDG.E R7, desc[UR4][R16.64] ;  /* 0x000000041007a981 */ /* 0x000162000c1e1900 */
[----:B-1----:R-:W-:-:S13]  /*0230*/  ISETP.GE.AND P1, PT, R13, RZ, PT ;  /* 0x000000ff0d00720c */ /* 0x002fda0003f26270 */
[----:B0-----:R-:W-:Y:S05]  /*0240*/  @!P1 BRA `(.L_x_17106) ;  /* 0x0000000400549947 */ /* 0x001fea0003800000 */
[----:B------:R-:W-:Y:S01]  /*0250*/  ISETP.NE.AND P1, PT, R13, RZ, PT ;  /* 0x000000ff0d00720c */ /* 0x000fe20003f25270 */
[----:B------:R-:W-:Y:S02]  /*0260*/  IMAD.MOV.U32 R4, RZ, RZ, 0x1 ;  /* 0x00000001ff047424 */ /* 0x000fe400078e00ff */
[----:B------:R-:W-:Y:S02]  /*0270*/  IMAD.MOV.U32 R5, RZ, RZ, 0x1 ;  /* 0x00000001ff057424 */ /* 0x000fe400078e00ff */
[----:B------:R-:W-:Y:S02]  /*0280*/  IMAD.MOV.U32 R6, RZ, RZ, 0x1 ;  /* 0x00000001ff067424 */ /* 0x000fe400078e00ff */
[----:B------:R-:W-:-:S06]  /*0290*/  IMAD.MOV.U32 R9, RZ, RZ, 0x1 ;  /* 0x00000001ff097424 */ /* 0x000fcc00078e00ff */
[----:B------:R-:W-:Y:S05]  /*02a0*/  @!P1 BRA `(.L_x_17107) ;  /* 0x0000000400f49947 */ /* 0x000fea0003800000 */
[C---:B------:R-:W-:Y:S01]  /*02b0*/  VIADD R17, R3.reuse, 0x80 ;  /* 0x0000008003117836 */ /* 0x040fe20000000000 */
[C---:B------:R-:W-:Y:S01]  /*02c0*/  IADD3 R11, R3.reuse, 0x100, RZ ;  /* 0x00000100030b7810 */ /* 0x040fe20007ffe0ff */
[----:B------:R-:W-:Y:S01]  /*02d0*/  VIADD R15, R3, 0x180 ;  /* 0x00000180030f7836 */ /* 0x000fe20000000000 */
[----:B------:R-:W-:Y:S02]  /*02e0*/  BSSY B0, `(.L_x_17108) ;  /* 0x0000012000007945 */ /* 0x000fe40003800000 */
[-C--:B------:R-:W-:Y:S02]  /*02f0*/  ISETP.GE.AND P5, PT, R17, R2.reuse, PT ;  /* 0x000000021100720c */ /* 0x080fe40003fa6270 */
[-C--:B------:R-:W-:Y:S02]  /*0300*/  ISETP.GE.AND P1, PT, R11, R2.reuse, PT ;  /* 0x000000020b00720c */ /* 0x080fe40003f26270 */
[----:B------:R-:W-:Y:S01]  /*0310*/  ISETP.GE.AND P2, PT, R15, R2, PT ;  /* 0x000000020f00720c */ /* 0x000fe20003f46270 */
[----:B------:R-:W-:-:S12]  /*0320*/  @P0 BRA `(.L_x_17109) ;  /* 0x0000000000340947 */ /* 0x000fd80003800000 */
[----:B------:R-:W-:Y:S01]  /*0330*/  ULDC UR6, c[0x0][0x218] ;  /* 0x0000860000067ab9 */ /* 0x000fe20000000800 */
[----:B------:R-:W-:Y:S02]  /*0340*/  IMAD.MOV.U32 R9, RZ, RZ, 0x1 ;  /* 0x00000001ff097424 */ /* 0x000fe400078e00ff */
[----:B------:R-:W-:-:S07]  /*0350*/  IMAD.U32 R10, RZ, RZ, UR6 ;  /* 0x00000006ff0a7e24 */ /* 0x000fce000f8e00ff */
.L_x_17110:
        /* <DEDUP_REMOVED lines=10> */
.L_x_17109:
[----:B------:R-:W-:Y:S05]  /*0400*/  BSYNC B0 ;  /* 0x0000000000007941 */ /* 0x000fea0003800000 */
.L_x_17108:
[----:B------:R-:W-:Y:S04]  /*0410*/  BSSY B0, `(.L_x_17111) ;  /* 0x000000f000007945 */ /* 0x000fe80003800000 */
[----:B------:R-:W-:Y:S05]  /*0420*/  @P5 BRA `(.L_x_17112) ;  /* 0x0000000000345947 */ /* 0x000fea0003800000 */
[----:B------:R-:W-:Y:S01]  /*0430*/  ULDC UR6, c[0x0][0x218] ;  /* 0x0000860000067ab9 */ /* 0x000fe20000000800 */
[----:B------:R-:W-:Y:S01]  /*0440*/  HFMA2.MMA R6, -RZ, RZ, 0, 5.9604644775390625e-08 ;  /* 0x00000001ff067435 */ /* 0x000fe200000001ff */
[----:B------:R-:W-:-:S10]  /*0450*/  IMAD.U32 R10, RZ, RZ, UR6 ;  /* 0x00000006ff0a7e24 */ /* 0x000fd4000f8e00ff */
.L_x_17113:
[C---:B-----5:R-:W-:Y:S01]  /*0460*/  VIADD R12, R10.reuse, 0x1 ;  /* 0x000000010a0c7836 */ /* 0x060fe20000000000 */
[C---:B------:R-:W-:Y:S02]  /*0470*/  LOP3.LUT R11, R10.reuse, 0x1, RZ, 0xc0, !PT ;  /* 0x000000010a0b7812 */ /* 0x040fe400078ec0ff */
[----:B------:R-:W-:Y:S02]  /*0480*/  LEA.HI R10, R10, R10, RZ, 0x1 ;  /* 0x0000000a0a0a7211 */ /* 0x000fe400078f08ff */
[----:B------:R-:W-:Y:S02]  /*0490*/  ISETP.GT.U32.AND P4, PT, R12, 0x2, PT ;  /* 0x000000020c00780c */ /* 0x000fe40003f84070 */
[----:B------:R-:W-:Y:S02]  /*04a0*/  ISETP.NE.U32.AND P3, PT, R11, 0x1, PT ;  /* 0x000000010b00780c */ /* 0x000fe40003f65070 */
[----:B------:R-:W-:Y:S02]  /*04b0*/  SHF.R.S32.HI R10, RZ, 0x1, R10 ;  /* 0x00000001ff0a7819 */ /* 0x000fe4000001140a */
[C---:B------:R-:W-:Y:S01]  /*04c0*/  SEL R11, R18.reuse, 0x1, !P3 ;  /* 0x00000001120b7807 */ /* 0x040fe20005800000 */
[----:B------:R-:W-:-:S04]  /*04d0*/  IMAD R18, R18, R18, RZ ;  /* 0x0000001212127224 */ /* 0x000fc800078e02ff */
[----:B------:R-:W-:Y:S02]  /*04e0*/  IMAD R6, R11, R6, RZ ;  /* 0x000000060b067224 */ /* 0x000fe400078e02ff */
[----:B------:R-:W-:Y:S05]  /*04f0*/  @P4 BRA `(.L_x_17113) ;  /* 0xfffffffc00d84947 */ /* 0x000fea000383ffff */
.L_x_17112:
[----:B------:R-:W-:Y:S05]  /*0500*/  BSYNC B0 ;  /* 0x0000000000007941 */ /* 0x000fea0003800000 */
.L_x_17111:
[----:B------:R-:W-:Y:S04]  /*0510*/  BSSY B0, `(.L_x_17114) ;  /* 0x000000f000007945 */ /* 0x000fe80003800000 */
[----:B------:R-:W-:Y:S05]  /*0520*/  @P1 BRA `(.L_x_17115) ;  /* 0x0000000000341947 */ /* 0x000fea0003800000 */
[----:B------:R-:W-:Y:S01]  /*0530*/  ULDC UR6, c[0x0][0x218] ;  /* 0x0000860000067ab9 */ /* 0x000fe20000000800 */
[----:B------:R-:W-:Y:S02]  /*0540*/  IMAD.MOV.U32 R5, RZ, RZ, 0x1 ;  /* 0x00000001ff057424 */ /* 0x000fe400078e00ff */
[----:B------:R-:W-:-:S07]  /*0550*/  IMAD.U32 R10, RZ, RZ, UR6 ;  /* 0x00000006ff0a7e24 */ /* 0x000fce000f8e00ff */
.L_x_17116:
[C---:B-----5:R-:W-:Y:S02]  /*0560*/  IADD3 R12, R10.reuse, 0x1, RZ ;  /* 0x000000010a0c7810 */ /* 0x060fe40007ffe0ff */
[----:B------:R-:W-:Y:S02]  /*0570*/  LOP3.LUT R11, R10, 0x1, RZ, 0xc0, !PT ;  /* 0x000000010a0b7812 */ /* 0x000fe400078ec0ff */
[----:B------:R-:W-:Y:S02]  /*0580*/  ISETP.GT.U32.AND P3, PT, R12, 0x2, PT ;  /* 0x000000020c00780c */ /* 0x000fe40003f64070 */
[----:B------:R-:W-:Y:S02]  /*0590*/  ISETP.NE.U32.AND P1, PT, R11, 0x1, PT ;  /* 0x000000010b00780c */ /* 0x000fe40003f25070 */
[----:B------:R-:W-:Y:S02]  /*05a0*/  LEA.HI R10, R10, R10, RZ, 0x1 ;  /* 0x0000000a0a0a7211 */ /* 0x000fe400078f08ff */
[C---:B------:R-:W-:Y:S01]  /*05b0*/  SEL R12, R8.reuse, 0x1, !P1 ;  /* 0x00000001080c7807 */ /* 0x040fe20004800000 */
[----:B------:R-:W-:Y:S01]  /*05c0*/  IMAD R8, R8, R8, RZ ;  /* 0x0000000808087224 */ /* 0x000fe200078e02ff */
[----:B------:R-:W-:-:S03]  /*05d0*/  SHF.R.S32.HI R10, RZ, 0x1, R10 ;  /* 0x00000001ff0a7819 */ /* 0x000fc6000001140a */
[----:B------:R-:W-:Y:S02]  /*05e0*/  IMAD R5, R12, R5, RZ ;  /* 0x000000050c057224 */ /* 0x000fe400078e02ff */
[----:B------:R-:W-:Y:S05]  /*05f0*/  @P3 BRA `(.L_x_17116) ;  /* 0xfffffffc00d83947 */ /* 0x000fea000383ffff */
.L_x_17115:
[----:B------:R-:W-:Y:S05]  /*0600*/  BSYNC B0 ;  /* 0x0000000000007941 */ /* 0x000fea0003800000 */
.L_x_17114:
[----:B------:R-:W-:Y:S04]  /*0610*/  BSSY B0, `(.L_x_17117) ;  /* 0x0000017000007945 */ /* 0x000fe80003800000 */
[----:B------:R-:W-:Y:S05]  /*0620*/  @P2 BRA `(.L_x_17118) ;  /* 0x0000000000542947 */ /* 0x000fea0003800000 */
[C---:B-----5:R-:W-:Y:S01]  /*0630*/  VIADD R8, R13.reuse, 0x1 ;  /* 0x000000010d087836 */ /* 0x060fe20000000000 */
[C---:B------:R-:W-:Y:S02]  /*0640*/  LOP3.LUT R4, R13.reuse, 0x1, RZ, 0xc0, !PT ;  /* 0x000000010d047812 */ /* 0x040fe400078ec0ff */
[----:B------:R-:W-:Y:S02]  /*0650*/  LEA.HI R13, R13, R13, RZ, 0x1 ;  /* 0x0000000d0d0d7211 */ /* 0x000fe400078f08ff */
[----:B------:R-:W-:Y:S01]  /*0660*/  ISETP.GE.U32.AND P2, PT, R8, 0x3, PT ;  /* 0x000000030800780c */ /* 0x000fe20003f46070 */
[----:B------:R-:W-:Y:S01]  /*0670*/  IMAD R8, R7, R7, RZ ;  /* 0x0000000707087224 */ /* 0x000fe200078e02ff */
[----:B------:R-:W-:-:S04]  /*0680*/  ISETP.NE.U32.AND P1, PT, R4, 0x1, PT ;  /* 0x000000010400780c */ /* 0x000fc80003f25070 */
[----:B------:R-:W-:-:S07]  /*0690*/  SEL R4, R7, 0x1, !P1 ;  /* 0x0000000107047807 */ /* 0x000fce0004800000 */
[----:B------:R-:W-:Y:S05]  /*06a0*/  @!P2 BRA `(.L_x_17118) ;  /* 0x000000000034a947 */ /* 0x000fea0003800000 */
[----:B------:R-:W-:Y:S01]  /*06b0*/  SHF.R.S32.HI R13, RZ, 0x1, R13 ;  /* 0x00000001ff0d7819 */ /* 0x000fe2000001140d */
[----:B------:R-:W-:-:S07]  /*06c0*/  IMAD.MOV.U32 R10, RZ, RZ, R8 ;  /* 0x000000ffff0a7224 */ /* 0x000fce00078e0008 */
.L_x_17119:
        /* <DEDUP_REMOVED lines=11> */
.L_x_17118:
[----:B------:R-:W-:Y:S05]  /*0780*/  BSYNC B0 ;  /* 0x0000000000007941 */ /* 0x000fea0003800000 */
.L_x_17117:
[----:B------:R-:W-:Y:S05]  /*0790*/  BRA `(.L_x_17107) ;  /* 0x0000000000b87947 */ /* 0x000fea0003800000 */
.L_x_17106:
[----:B------:R-:W-:Y:S01]  /*07a0*/  LOP3.LUT R13, R13, 0x1, RZ, 0xc0, !PT ;  /* 0x000000010d0d7812 */ /* 0x000fe200078ec0ff */
[C---:B------:R-:W-:Y:S01]  /*07b0*/  VIADD R9, R3.reuse, 0x100 ;  /* 0x0000010003097836 */ /* 0x040fe20000000000 */
[C---:B------:R-:W-:Y:S01]  /*07c0*/  IADD3 R5, R3.reuse, 0x80, RZ ;  /* 0x0000008003057810 */ /* 0x040fe20007ffe0ff */
[----:B------:R-:W-:Y:S01]  /*07d0*/  VIADD R11, R3, 0x180 ;  /* 0x00000180030b7836 */ /* 0x000fe20000000000 */
[----:B------:R-:W-:Y:S01]  /*07e0*/  ISETP.NE.U32.AND P4, PT, R13, 0x1, PT ;  /* 0x000000010d00780c */ /* 0x000fe20003f85070 */
[----:B------:R-:W-:Y:S01]  /*07f0*/  IMAD.MOV.U32 R10, RZ, RZ, 0x1 ;  /* 0x00000001ff0a7424 */ /* 0x000fe200078e00ff */
[----:B------:R-:W-:Y:S01]  /*0800*/  BSSY B0, `(.L_x_17120) ;  /* 0x000000c000007945 */ /* 0x000fe20003800000 */
[-C--:B------:R-:W-:Y:S02]  /*0810*/  ISETP.GE.AND P3, PT, R5, R2.reuse, PT ;  /* 0x000000020500720c */ /* 0x080fe40003f66270 */
[-C--:B------:R-:W-:Y:S02]  /*0820*/  ISETP.GE.AND P1, PT, R9, R2.reuse, PT ;  /* 0x000000020900720c */ /* 0x080fe40003f26270 */
[----:B------:R-:W-:-:S02]  /*0830*/  ISETP.GE.AND P2, PT, R11, R2, PT ;  /* 0x000000020b00720c */ /* 0x000fc40003f46270 */
[----:B------:R-:W-:Y:S01]  /*0840*/  SEL R10, R10, 0xffffffff, P4 ;  /* 0xffffffff0a0a7807 */ /* 0x000fe20002000000 */
[----:B------:R-:W-:Y:S10]  /*0850*/  @P0 BRA `(.L_x_17121) ;  /* 0x0000000000180947 */ /* 0x000ff40003800000 */
[----:B-----5:R-:W-:Y:S01]  /*0860*/  ISETP.NE.AND P4, PT, R12, 0x1, PT ;  /* 0x000000010c00780c */ /* 0x020fe20003f85270 */
[----:B------:R-:W-:-:S12]  /*0870*/  IMAD.MOV.U32 R9, RZ, RZ, 0x1 ;  /* 0x00000001ff097424 */ /* 0x000fd800078e00ff */
[----:B------:R-:W-:Y:S05]  /*0880*/  @!P4 BRA `(.L_x_17121) ;  /* 0x00000000000cc947 */ /* 0x000fea0003800000 */
[----:B------:R-:W-:Y:S02]  /*0890*/  ISETP.NE.AND P4, PT, R12, -0x1, PT ;  /* 0xffffffff0c00780c */ /* 0x000fe40003f85270 */
[----:B------:R-:W-:-:S11]  /*08a0*/  MOV R9, R10 ;  /* 0x0000000a00097202 */ /* 0x000fd60000000f00 */
[----:B------:R-:W-:-:S07]  /*08b0*/  @P4 IMAD.MOV.U32 R9, RZ, RZ, RZ ;  /* 0x000000ffff094224 */ /* 0x000fce00078e00ff */
.L_x_17121:
[----:B------:R-:W-:Y:S05]  /*08c0*/  BSYNC B0 ;  /* 0x0000000000007941 */ /* 0x000fea0003800000 */
.L_x_17120:
        /* <DEDUP_REMOVED lines=8> */
.L_x_17123:
[----:B------:R-:W-:Y:S05]  /*0950*/  BSYNC B0 ;  /* 0x0000000000007941 */ /* 0x000fea0003800000 */
.L_x_17122:
[----:B------:R-:W-:Y:S04]  /*0960*/  BSSY B0, `(.L_x_17124) ;  /* 0x0000008000007945 */ /* 0x000fe80003800000 */
[----:B------:R-:W-:Y:S05]  /*0970*/  @P1 BRA `(.L_x_17125) ;  /* 0x0000000000181947 */ /* 0x000fea0003800000 */
[----:B-----5:R-:W-:Y:S01]  /*0980*/  ISETP.NE.AND P1, PT, R8, 0x1, PT ;  /* 0x000000010800780c */ /* 0x020fe20003f25270 */
[----:B------:R-:W-:-:S12]  /*0990*/  HFMA2.MMA R5, -RZ, RZ, 0, 5.9604644775390625e-08 ;  /* 0x00000001ff057435 */ /* 0x000fd800000001ff */
[----:B------:R-:W-:Y:S05]  /*09a0*/  @!P1 BRA `(.L_x_17125) ;  /* 0x00000000000c9947 */ /* 0x000fea0003800000 */
[----:B------:R-:W-:Y:S01]  /*09b0*/  ISETP.NE.AND P1, PT, R8, -0x1, PT ;  /* 0xffffffff0800780c */ /* 0x000fe20003f25270 */
[----:B------:R-:W-:-:S12]  /*09c0*/  IMAD.MOV.U32 R5, RZ, RZ, R10 ;  /* 0x000000ffff057224 */ /* 0x000fd800078e000a */
[----:B------:R-:W-:-:S07]  /*09d0*/  @P1 IMAD.MOV.U32 R5, RZ, RZ, RZ ;  /* 0x000000ffff051224 */ /* 0x000fce00078e00ff */
.L_x_17125:
[----:B------:R-:W-:Y:S05]  /*09e0*/  BSYNC B0 ;  /* 0x0000000000007941 */ /* 0x000fea0003800000 */
.L_x_17124:
[----:B------:R-:W-:Y:S04]  /*09f0*/  BSSY B0, `(.L_x_17107) ;  /* 0x0000008000007945 */ /* 0x000fe80003800000 */
[----:B------:R-:W-:Y:S05]  /*0a00*/  @P2 BRA `(.L_x_17126) ;  /* 0x0000000000182947 */ /* 0x000fea0003800000 */
[----:B-----5:R-:W-:Y:S01]  /*0a10*/  ISETP.NE.AND P1, PT, R7, 0x1, PT ;  /* 0x000000010700780c */ /* 0x020fe20003f25270 */
[----:B------:R-:W-:-:S12]  /*0a20*/  IMAD.MOV.U32 R4, RZ, RZ, 0x1 ;  /* 0x00000001ff047424 */ /* 0x000fd800078e00ff */
[----:B------:R-:W-:Y:S05]  /*0a30*/  @!P1 BRA `(.L_x_17126) ;  /* 0x00000000000c9947 */ /* 0x000fea0003800000 */
[----:B------:R-:W-:Y:S01]  /*0a40*/  ISETP.NE.AND P1, PT, R7, -0x1, PT ;  /* 0xffffffff0700780c */ /* 0x000fe20003f25270 */
[----:B------:R-:W-:-:S12]  /*0a50*/  IMAD.MOV.U32 R4, RZ, RZ, R10 ;  /* 0x000000ffff047224 */ /* 0x000fd800078e000a */
[----:B------:R-:W-:-:S07]  /*0a60*/  @P1 MOV R4, RZ ;  /* 0x000000ff00041202 */ /* 0x000fce0000000f00 */
.L_x_17126:
[----:B------:R-:W-:Y:S05]  /*0a70*/  BSYNC B0 ;  /* 0x0000000000007941 */ /* 0x000fea0003800000 */
.L_x_17107:
[----:B------:R-:W0:Y:S01]  /*0a80*/  @!P0 LDC.64 R10, c[0x0][0x228] ;  /* 0x00008a00ff0a8b82 */ /* 0x000e220000000a00 */
[--C-:B-----5:R-:W-:Y:S01]  /*0a90*/  IMAD.MOV.U32 R7, RZ, RZ, R3.reuse ;  /* 0x000000ffff077224 */ /* 0x120fe200078e0003 */
[----:B------:R-:W-:Y:S01]  /*0aa0*/  BSSY B0, `(.L_x_17127) ;  /* 0x0000011000007945 */ /* 0x000fe20003800000 */
[----:B------:R-:W-:Y:S02]  /*0ab0*/  @!P0 VIADD R7, R3, 0x80 ;  /* 0x0000008003078836 */ /* 0x000fe40000000000 */
[----:B------:R-:W-:-:S03]  /*0ac0*/  @!P0 IMAD R3, R0, 0x200, R3 ;  /* 0x0000020000038824 */ /* 0x000fc600078e0203 */
[----:B------:R-:W-:Y:S01]  /*0ad0*/  ISETP.GE.AND P1, PT, R7, R2, PT ;  /* 0x000000020700720c */ /* 0x000fe20003f26270 */
[----:B0-----:R-:W-:-:S05]  /*0ae0*/  @!P0 IMAD.WIDE.U32 R10, R3, 0x4, R10 ;  /* 0x00000004030a8825 */ /* 0x001fca00078e000a */
[----:B------:R0:W-:Y:S07]  /*0af0*/  @!P0 STG.E desc[UR4][R10.64], R9 ;  /* 0x000000090a008986 */ /* 0x0001ee000c101904 */
[----:B------:R-:W-:Y:S05]  /*0b00*/  @P1 BRA `(.L_x_17128) ;  /* 0x0000000000281947 */ /* 0x000fea0003800000 */
[----:B0-----:R-:W0:Y:S01]  /*0b10*/  LDC.64 R10, c[0x0][0x228] ;  /* 0x00008a00ff0a7b82 */ /* 0x001e220000000a00 */
[----:B------:R-:W-:Y:S01]  /*0b20*/  IMAD R9, R0, 0x200, R7 ;  /* 0x0000020000097824 */ /* 0x000fe200078e0207 */
[----:B------:R-:W-:-:S04]  /*0b30*/  IADD3 R7, R7, 0x80, RZ ;  /* 0x0000008007077810 */ /* 0x000fc80007ffe0ff */
[----:B------:R-:W-:-:S13]  /*0b40*/  ISETP.GE.AND P0, PT, R7, R2, PT ;  /* 0x000000020700720c */ /* 0x000fda0003f06270 */
[----:B------:R-:W-:Y:S02]  /*0b50*/  @!P0 IMAD R3, R0, 0x200, R7 ;  /* 0x0000020000038824 */ /* 0x000fe400078e0207 */
[----:B------:R-:W-:Y:S02]  /*0b60*/  @!P0 VIADD R7, R7, 0x80 ;  /* 0x0000008007078836 */ /* 0x000fe40000000000 */
[----:B0-----:R-:W-:-:S04]  /*0b70*/  IMAD.WIDE.U32 R8, R9, 0x4, R10 ;  /* 0x0000000409087825 */ /* 0x001fc800078e000a */
[----:B------:R-:W-:Y:S01]  /*0b80*/  @!P0 IMAD.WIDE.U32 R10, R3, 0x4, R10 ;  /* 0x00000004030a8825 */ /* 0x000fe200078e000a */
[----:B------:R1:W-:Y:S04]  /*0b90*/  STG.E desc[UR4][R8.64], R6 ;  /* 0x0000000608007986 */ /* 0x0003e8000c101904 */
[----:B------:R1:W-:Y:S02]  /*0ba0*/  @!P0 STG.E desc[UR4][R10.64], R5 ;  /* 0x000000050a008986 */ /* 0x0003e4000c101904 */
.L_x_17128:
[----:B------:R-:W-:Y:S05]  /*0bb0*/  BSYNC B0 ;  /* 0x0000000000007941 */ /* 0x000fea0003800000 */
.L_x_17127:
[----:B------:R-:W-:-:S13]  /*0bc0*/  ISETP.GE.AND P0, PT, R7, R2, PT ;  /* 0x000000020700720c */ /* 0x000fda0003f06270 */
[----:B------:R-:W-:Y:S05]  /*0bd0*/  @P0 EXIT ;  /* 0x000000000000094d */ /* 0x000fea0003800000 */
[----:B------:R-:W2:Y:S01]  /*0be0*/  LDC.64 R2, c[0x0][0x228] ;  /* 0x00008a00ff027b82 */ /* 0x000ea20000000a00 */
[----:B------:R-:W-:-:S04]  /*0bf0*/  IMAD R7, R0, 0x200, R7 ;  /* 0x0000020000077824 */ /* 0x000fc800078e0207 */
[----:B--2---:R-:W-:-:S05]  /*0c00*/  IMAD.WIDE.U32 R2, R7, 0x4, R2 ;  /* 0x0000000407027825 */ /* 0x004fca00078e0002 */
[----:B------:R-:W-:Y:S01]  /*0c10*/  STG.E desc[UR4][R2.64], R4 ;  /* 0x0000000402007986 */ /* 0x000fe2000c101904 */
[----:B------:R-:W-:Y:S05]  /*0c20*/  EXIT ;  /* 0x000000000000794d */ /* 0x000fea0003800000 */
.L_x_17129:
        /* <DEDUP_REMOVED lines=13> */
.L_x_71739:


//--------------------- .text._ZN2at6native29vectorized_elementwise_kernelILi2EZNS0_50_GLOBAL__N__2680c7bb_12_PowKernel_cu_7dd49032_316829pow_tensor_scalar_kernel_implIiiEEvRNS_18TensorIteratorBaseET0_EUliE2_St5arrayIPcLm2EEEEviS6_T1_ --------------------------
	.section	.text._ZN2at6native29vectorized_elementwise_kernelILi2EZNS0_50_GLOBAL__N__2680c7bb_12_PowKernel_cu_7dd49032_316829pow_tensor_scalar_kernel_implIiiEEvRNS_18TensorIteratorBaseET0_EUliE2_St5arrayIPcLm2EEEEviS6_T1_,"ax",@progbits
	.align	128
        .global         _ZN2at6native29vectorized_elementwise_kernelILi2EZNS0_50_GLOBAL__N__2680c7bb_12_PowKernel_cu_7dd49032_316829pow_tensor_scalar_kernel_implIiiEEvRNS_18TensorIteratorBaseET0_EUliE2_St5arrayIPcLm2EEEEviS6_T1_
        .type           _ZN2at6native29vectorized_elementwise_kernelILi2EZNS0_50_GLOBAL__N__2680c7bb_12_PowKernel_cu_7dd49032_316829pow_tensor_scalar_kernel_implIiiEEvRNS_18TensorIteratorBaseET0_EUliE2_St5arrayIPcLm2EEEEviS6_T1_,@function
        .size           _ZN2at6native29vectorized_elementwise_kernelILi2EZNS0_50_GLOBAL__N__2680c7bb_12_PowKernel_cu_7dd49032_316829pow_tensor_scalar_kernel_implIiiEEvRNS_18TensorIteratorBaseET0_EUliE2_St5arrayIPcLm2EEEEviS6_T1_,(.L_x_71740 - _ZN2at6native29vectorized_elementwise_kernelILi2EZNS0_50_GLOBAL__N__2680c7bb_12_PowKernel_cu_7dd49032_316829pow_tensor_scalar_kernel_implIiiEEvRNS_18TensorIteratorBaseET0_EUliE2_St5arrayIPcLm2EEEEviS6_T1_)
        .other          _ZN2at6native29vectorized_elementwise_kernelILi2EZNS0_50_GLOBAL__N__2680c7bb_12_PowKernel_cu_7dd49032_316829pow_tensor_scalar_kernel_implIiiEEvRNS_18TensorIteratorBaseET0_EUliE2_St5arrayIPcLm2EEEEviS6_T1_,@"STO_CUDA_ENTRY STV_DEFAULT"
_ZN2at6native29vectorized_elementwise_kernelILi2EZNS0_50_GLOBAL__N__2680c7bb_12_PowKernel_cu_7dd49032_316829pow_tensor_scalar_kernel_implIiiEEvRNS_18TensorIteratorBaseET0_EUliE2_St5arrayIPcLm2EEEEviS6_T1_:
.text._ZN2at6native29vectorized_elementwise_kernelILi2EZNS0_50_GLOBAL__N__2680c7bb_12_PowKernel_cu_7dd49032_316829pow_tensor_scalar_kernel_implIiiEEvRNS_18TensorIteratorBaseET0_EUliE2_St5arrayIPcLm2EEEEviS6_T1_:
        /* <DEDUP_REMOVED lines=10> */
[----:B------:R-:W2:Y:S01]  /*00a0*/  LDC R5, c[0x0][0x218] ;  /* 0x00008600ff057b82 */ /* 0x000ea20000000800 */
[----:B-1----:R-:W-:-:S04]  /*00b0*/  IMAD.WIDE R2, R0, 0x4, R2 ;  /* 0x0000000400027825 */ /* 0x002fc800078e0202 */
[----:B0-----:R-:W-:-:S05]  /*00c0*/  IMAD.WIDE.U32 R2, R4, 0x8, R2 ;  /* 0x0000000804027825 */ /* 0x001fca00078e0002 */
[----:B------:R0:W5:Y:S04]  /*00d0*/  LDG.E.64 R18, desc[UR4][R2.64] ;  /* 0x0000000402127981 */ /* 0x000168000c1e1b00 */
[----:B------:R0:W5:Y:S04]  /*00e0*/  LDG.E.64 R6, desc[UR4][R2.64+0x400] ;  /* 0x0004000402067981 */ /* 0x000168000c1e1b00 */
[----:B------:R0:W5:Y:S04]  /*00f0*/  LDG.E.64 R8, desc[UR4][R2.64+0x800] ;  /* 0x0008000402087981 */ /* 0x000168000c1e1b00 */
[----:B------:R0:W5:Y:S01]  /*0100*/  LDG.E.64 R10, desc[UR4][R2.64+0xc00] ;  /* 0x000c0004020a7981 */ /* 0x000162000c1e1b00 */
[----:B--2---:R-:W-:-:S13]  /*0110*/  ISETP.GE.AND P0, PT, R5, RZ, PT ;  /* 0x000000ff0500720c */ /* 0x004fda0003f06270 */
[----:B0-----:R-:W-:Y:S05]  /*0120*/  @!P0 BRA `(.L_x_17131) ;  /* 0x0000000400d08947 */ /* 0x001fea0003800000 */
[----:B------:R-:W-:Y:S01]  /*0130*/  ISETP.NE.AND P0, PT, R5, RZ, PT ;  /* 0x000000ff0500720c */ /* 0x000fe20003f05270 */
[----:B------:R-:W-:Y:S01]  /*0140*/  HFMA2.MMA R2, -RZ, RZ, 0, 5.9604644775390625e-08 ;  /* 0x00000001ff027435 */ /* 0x000fe200000001ff */
        /* <DEDUP_REMOVED lines=8> */
[----:B------:R-:W-:Y:S01]  /*01d0*/  ULDC UR6, c[0x0][0x218] ;  /* 0x0000860000067ab9 */ /* 0x000fe20000000800 */
[----:B------:R-:W-:Y:S02]  /*01e0*/  IMAD.MOV.U32 R2, RZ, RZ, 0x1 ;  /* 0x00000001ff027424 */ /* 0x000fe400078e00ff */
[----:B------:R-:W-:-:S07]  /*01f0*/  IMAD.U32 R3, RZ, RZ, UR6 ;  /* 0x00000006ff037e24 */ /* 0x000fce000f8e00ff */
.L_x_17133:
        /* <DEDUP_REMOVED lines=10> */
[----:B------:R-:W-:Y:S02]  /*02a0*/  IMAD.U32 R12, RZ, RZ, UR6 ;  /* 0x00000006ff0c7e24 */ /* 0x000fe4000f8e00ff */
[----:B------:R-:W-:-:S07]  /*02b0*/  IMAD.MOV.U32 R3, RZ, RZ, 0x1 ;  /* 0x00000001ff037424 */ /* 0x000fce00078e00ff */
.L_x_17134:
[C---:B------:R-:W-:Y:S01]  /*02c0*/  VIADD R14, R12.reuse, 0x1 ;  /* 0x000000010c0e7836 */ /* 0x040fe20000000000 */
        /* <DEDUP_REMOVED lines=9> */
[----:B------:R-:W-:Y:S01]  /*0360*/  IMAD.U32 R13, RZ, RZ, UR6 ;  /* 0x00000006ff0d7e24 */ /* 0x000fe2000f8e00ff */
[----:B------:R-:W-:-:S07]  /*0370*/  MOV R12, 0x1 ;  /* 0x00000001000c7802 */ /* 0x000fce0000000f00 */
.L_x_17135:
        /* <DEDUP_REMOVED lines=10> */
[----:B------:R-:W-:Y:S02]  /*0420*/  IMAD.U32 R6, RZ, RZ, UR6 ;  /* 0x00000006ff067e24 */ /* 0x000fe4000f8e00ff */
[----:B------:R-:W-:-:S07]  /*0430*/  IMAD.MOV.U32 R13, RZ, RZ, 0x1 ;  /* 0x00000001ff0d7424 */ /* 0x000fce00078e00ff */
.L_x_17136:
        /* <DEDUP_REMOVED lines=12> */
.L_x_17137:
        /* <DEDUP_REMOVED lines=10> */
[----:B------:R-:W-:Y:S01]  /*05a0*/  MOV R6, UR6 ;  /* 0x0000000600067c02 */ /* 0x000fe20008000f00 */
[----:B------:R-:W-:-:S07]  /*05b0*/  IMAD.MOV.U32 R15, RZ, RZ, 0x1 ;  /* 0x00000001ff0f7424 */ /* 0x000fce00078e00ff */
.L_x_17138:
        /* <DEDUP_REMOVED lines=12> */
.L_x_17139:
        /* <DEDUP_REMOVED lines=10> */
[C---:B------:R-:W-:Y:S01]  /*0720*/  VIADD R7, R5.reuse, 0x1 ;  /* 0x0000000105077836 */ /* 0x040fe20000000000 */
[C---:B------:R-:W-:Y:S02]  /*0730*/  LOP3.LUT R6, R5.reuse, 0x1, RZ, 0xc0, !PT ;  /* 0x0000000105067812 */ /* 0x040fe400078ec0ff */
[----:B------:R-:W-:Y:S02]  /*0740*/  LEA.HI R5, R5, R5, RZ, 0x1 ;  /* 0x0000000505057211 */ /* 0x000fe400078f08ff */
[----:B------:R-:W-:Y:S02]  /*0750*/  ISETP.GE.U32.AND P1, PT, R7, 0x3, PT ;  /* 0x000000030700780c */ /* 0x000fe40003f26070 */
[----:B------:R-:W-:Y:S01]  /*0760*/  ISETP.NE.U32.AND P0, PT, R6, 0x1, PT ;  /* 0x000000010600780c */ /* 0x000fe20003f05070 */
[----:B------:R-:W-:-:S03]  /*0770*/  IMAD R6, R11, R11, RZ ;  /* 0x0000000b0b067224 */ /* 0x000fc600078e02ff */
[----:B------:R-:W-:-:S07]  /*0780*/  SEL R17, R11, 0x1, !P0 ;  /* 0x000000010b117807 */ /* 0x000fce0004000000 */
[----:B------:R-:W-:Y:S05]  /*0790*/  @!P1 BRA `(.L_x_17132) ;  /* 0x0000000400449947 */ /* 0x000fea0003800000 */
[----:B------:R-:W-:Y:S01]  /*07a0*/  SHF.R.S32.HI R5, RZ, 0x1, R5 ;  /* 0x00000001ff057819 */ /* 0x000fe20000011405 */
[----:B------:R-:W-:-:S07]  /*07b0*/  IMAD.MOV.U32 R7, RZ, RZ, R6 ;  /* 0x000000ffff077224 */ /* 0x000fce00078e0006 */
.L_x_17140:
[C---:B------:R-:W-:Y:S02]  /*07c0*/  IADD3 R8, R5.reuse, 0x1, RZ ;  /* 0x0000000105087810 */ /* 0x040fe40007ffe0ff */
[C---:B------:R-:W-:Y:S02]  /*07d0*/  LOP3.LUT R6, R5.reuse, 0x1, RZ, 0xc0, !PT ;  /* 0x0000000105067812 */ /* 0x040fe400078ec0ff */
        /* <DEDUP_REMOVED lines=9> */
.L_x_17131:
[----:B-----5:R-:W-:Y:S01]  /*0870*/  ISETP.NE.AND P2, PT, R18, 0x1, PT ;  /* 0x000000011200780c */ /* 0x020fe20003f45270 */
[----:B------:R-:W-:Y:S01]  /*0880*/  BSSY B0, `(.L_x_17141) ;  /* 0x000000d000007945 */ /* 0x000fe20003800000 */
[----:B------:R-:W-:Y:S01]  /*0890*/  LOP3.LUT R5, R5, 0x1, RZ, 0xc0, !PT ;  /* 0x0000000105057812 */ /* 0x000fe200078ec0ff */
[----:B------:R-:W-:Y:S01]  /*08a0*/  IMAD.MOV.U32 R3, RZ, RZ, 0x1 ;  /* 0x00000001ff037424 */ /* 0x000fe200078e00ff */
[----:B------:R-:W-:Y:S01]  /*08b0*/  ISETP.NE.AND P1, PT, R19, 0x1, PT ;  /* 0x000000011300780c */ /* 0x000fe20003f25270 */
[----:B------:R-:W-:Y:S01]  /*08c0*/  IMAD.MOV.U32 R2, RZ, RZ, 0x1 ;  /* 0x00000001ff027424 */ /* 0x000fe200078e00ff */
[----:B------:R-:W-:Y:S01]  /*08d0*/  ISETP.NE.U32.AND P3, PT, R5, 0x1, PT ;  /* 0x000000010500780c */ /* 0x000fe20003f65070 */
[----:B------:R-:W-:Y:S01]  /*08e0*/  IMAD.MOV.U32 R5, RZ, RZ, 0x1 ;  /* 0x00000001ff057424 */ /* 0x000fe200078e00ff */
[----:B------:R-:W-:-:S04]  /*08f0*/  ISETP.NE.AND P0, PT, R6, 0x1, PT ;  /* 0x000000010600780c */ /* 0x000fc80003f05270 */
[----:B------:R-:W-:Y:S01]  /*0900*/  SEL R5, R5, 0xffffffff, P3 ;  /* 0xffffffff05057807 */ /* 0x000fe20001800000 */
[----:B------:R-:W-:Y:S08]  /*0910*/  @!P2 BRA `(.L_x_17142) ;  /* 0x00000000000ca947 */ /* 0x000ff00003800000 */
[----:B------:R-:W-:Y:S01]  /*0920*/  ISETP.NE.AND P2, PT, R18, -0x1, PT ;  /* 0xffffffff1200780c */ /* 0x000fe20003f45270 */
[----:B------:R-:W-:-:S12]  /*0930*/  IMAD.MOV.U32 R2, RZ, RZ, R5 ;  /* 0x000000ffff027224 */ /* 0x000fd800078e0005 */
[----:B------:R-:W-:-:S07]  /*0940*/  @P2 IMAD.MOV.U32 R2, RZ, RZ, RZ ;  /* 0x000000ffff022224 */ /* 0x000fce00078e00ff */
.L_x_17142:
[----:B------:R-:W-:Y:S05]  /*0950*/  BSYNC B0 ;  /* 0x0000000000007941 */ /* 0x000fea0003800000 */
.L_x_17141:
[----:B------:R-:W-:Y:S01]  /*0960*/  BSSY B0, `(.L_x_17143) ;  /* 0x000000a000007945 */ /* 0x000fe20003800000 */
[----:B------:R-:W-:Y:S02]  /*0970*/  ISETP.NE.AND P2, PT, R7, 0x1, PT ;  /* 0x000000010700780c */ /* 0x000fe40003f45270 */
[----:B------:R-:W-:Y:S02]  /*0980*/  ISETP.NE.AND P3, PT, R8, 0x1, PT ;  /* 0x000000010800780c */ /* 0x000fe40003f65270 */
[----:B------:R-:W-:Y:S02]  /*0990*/  ISETP.NE.AND P4, PT, R9, 0x1, PT ;  /* 0x000000010900780c */ /* 0x000fe40003f85270 */
[----:B------:R-:W-:Y:S02]  /*09a0*/  ISETP.NE.AND P5, PT, R10, 0x1, PT ;  /* 0x000000010a00780c */ /* 0x000fe40003fa5270 */
[----:B------:R-:W-:Y:S01]  /*09b0*/  ISETP.NE.AND P6, PT, R11, 0x1, PT ;  /* 0x000000010b00780c */ /* 0x000fe20003fc5270 */
[----:B------:R-:W-:-:S12]  /*09c0*/  @!P1 BRA `(.L_x_17144) ;  /* 0x00000000000c9947 */ /* 0x000fd80003800000 */
[----:B------:R-:W-:Y:S01]  /*09d0*/  ISETP.NE.AND P1, PT, R19, -0x1, PT ;  /* 0xffffffff1300780c */ /* 0x000fe20003f25270 */
[----:B------:R-:W-:-:S12]  /*09e0*/  IMAD.MOV.U32 R3, RZ, RZ, R5 ;  /* 0x000000ffff037224 */ /* 0x000fd800078e0005 */
[----:B------:R-:W-:-:S07]  /*09f0*/  @P1 IMAD.MOV.U32 R3, RZ, RZ, RZ ;  /* 0x000000ffff031224 */ /* 0x000fce00078e00ff */
.L_x_17144:
[----:B------:R-:W-:Y:S05]  /*0a00*/  BSYNC B0 ;  /* 0x0000000000007941 */ /* 0x000fea0003800000 */
.L_x_17143:
[----:B------:R-:W-:Y:S01]  /*0a10*/  BSSY B0, `(.L_x_17145) ;  /* 0x0000007000007945 */ /* 0x000fe20003800000 */
[----:B------:R-:W-:Y:S01]  /*0a20*/  HFMA2.MMA R13, -RZ, RZ, 0, 5.9604644775390625e-08 ;  /* 0x00000001ff0d7435 */ /* 0x000fe200000001ff */
[----:B------:R-:W-:Y:S02]  /*0a30*/  IMAD.MOV.U32 R12, RZ, RZ, 0x1 ;  /* 0x00000001ff0c7424 */ /* 0x000fe400078e00ff */
[----:B------:R-:W-:Y:S08]  /*0a40*/  @!P0 BRA `(.L_x_17146) ;  /* 0x00000000000c8947 */ /* 0x000ff00003800000 */
[----:B------:R-:W-:Y:S01]  /*0a50*/  ISETP.NE.AND P0, PT, R6, -0x1, PT ;  /* 0xffffffff0600780c */ /* 0x000fe20003f05270 */
[----:B------:R-:W-:-:S12]  /*0a60*/  IMAD.MOV.U32 R12, RZ, RZ, R5 ;  /* 0x000000ffff0c7224 */ /* 0x000fd800078e0005 */
[----:B------:R-:W-:-:S07]  /*0a70*/  @P0 IMAD.MOV.U32 R12, RZ, RZ, RZ ;  /* 0x000000ffff0c0224 */ /* 0x000fce00078e00ff */
.L_x_17146:
[----:B------:R-:W-:Y:S05]  /*0a80*/  BSYNC B0 ;  /* 0x0000000000007941 */ /* 0x000fea0003800000 */
.L_x_17145:
[----:B------:R-:W-:Y:S04]  /*0a90*/  BSSY B0, `(.L_x_17147) ;  /* 0x0000005000007945 */ /* 0x000fe80003800000 */
[----:B------:R-:W-:Y:S05]  /*0aa0*/  @!P2 BRA `(.L_x_17148) ;  /* 0x00000000000ca947 */ /* 0x000fea0003800000 */
[----:B------:R-:W-:Y:S01]  /*0ab0*/  ISETP.NE.AND P0, PT, R7, -0x1, PT ;  /* 0xffffffff0700780c */ /* 0x000fe20003f05270 */
[----:B------:R-:W-:-:S12]  /*0ac0*/  IMAD.MOV.U32 R13, RZ, RZ, R5 ;  /* 0x000000ffff0d7224 */ /* 0x000fd800078e0005 */
[----:B------:R-:W-:-:S07]  /*0ad0*/  @P0 IMAD.MOV.U32 R13, RZ, RZ, RZ ;  /* 0x000000ffff0d0224 */ /* 0x000fce00078e00ff */
.L_x_17148:
[----:B------:R-:W-:Y:S05]  /*0ae0*/  BSYNC B0 ;  /* 0x0000000000007941 */ /* 0x000fea0003800000 */
.L_x_17147:
[----:B------:R-:W-:Y:S01]  /*0af0*/  BSSY B0, `(.L_x_17149) ;  /* 0x0000007000007945 */ /* 0x000fe20003800000 */
[----:B------:R-:W-:Y:S02]  /*0b00*/  IMAD.MOV.U32 R15, RZ, RZ, 0x1 ;  /* 0x00000001ff0f7424 */ /* 0x000fe400078e00ff */
[----:B------:R-:W-:Y:S01]  /*0b10*/  IMAD.MOV.U32 R14, RZ, RZ, 0x1 ;  /* 0x00000001ff0e7424 */ /* 0x000fe200078e00ff */
[----:B------:R-:W-:Y:S06]  /*0b20*/  @!P3 BRA `(.L_x_17150) ;  /* 0x00000000000cb947 */ /* 0x000fec0003800000 */
[----:B------:R-:W-:Y:S02]  /*0b30*/  ISETP.NE.AND P0, PT, R8, -0x1, PT ;  /* 0xffffffff0800780c */ /* 0x000fe40003f05270 */
[----:B------:R-:W-:-:S11]  /*0b40*/  MOV R14, R5 ;  /* 0x00000005000e7202 */ /* 0x000fd60000000f00 */
[----:B------:R-:W-:-:S07]  /*0b50*/  @P0 IMAD.MOV.U32 R14, RZ, RZ, RZ ;  /* 0x000000ffff0e0224 */ /* 0x000fce00078e00ff */
.L_x_17150:
[----:B------:R-:W-:Y:S05]  /*0b60*/  BSYNC B0 ;  /* 0x0000000000007941 */ /* 0x000fea0003800000 */
.L_x_17149:
[----:B------:R-:W-:Y:S04]  /*0b70*/  BSSY B0, `(.L_x_17151) ;  /* 0x0000005000007945 */ /* 0x000fe80003800000 */
[----:B------:R-:W-:Y:S05]  /*0b80*/  @!P4 BRA `(.L_x_17152) ;  /* 0x00000000000cc947 */ /* 0x000fea0003800000 */
[----:B------:R-:W-:Y:S01]  /*0b90*/  ISETP.NE.AND P0, PT, R9, -0x1, PT ;  /* 0xffffffff0900780c */ /* 0x000fe20003f05270 */
[----:B------:R-:W-:-:S12]  /*0ba0*/  IMAD.MOV.U32 R15, RZ, RZ, R5 ;  /* 0x000000ffff0f7224 */ /* 0x000fd800078e0005 */
[----:B------:R-:W-:-:S07]  /*0bb0*/  @P0 IMAD.MOV.U32 R15, RZ, RZ, RZ ;  /* 0x000000ffff0f0224 */ /* 0x000fce00078e00ff */
.L_x_17152:
[----:B------:R-:W-:Y:S05]  /*0bc0*/  BSYNC B0 ;  /* 0x0000000000007941 */ /* 0x000fea0003800000 */
.L_x_17151:
[----:B------:R-:W-:Y:S01]  /*0bd0*/  BSSY B0, `(.L_x_17153) ;  /* 0x0000006000007945 */ /* 0x000fe20003800000 */
[----:B------:R-:W-:-:S03]  /*0be0*/  IMAD.MOV.U32 R16, RZ, RZ, 0x1 ;  /* 0x00000001ff107424 */ /* 0x000fc600078e00ff */
[----:B------:R-:W-:Y:S05]  /*0bf0*/  @!P5 BRA `(.L_x_17154) ;  /* 0x00000000000cd947 */ /* 0x000fea0003800000 */
[----:B------:R-:W-:Y:S01]  /*0c00*/  ISETP.NE.AND P0, PT, R10, -0x1, PT ;  /* 0xffffffff0a00780c */ /* 0x000fe20003f05270 */
[----:B------:R-:W-:-:S12]  /*0c10*/  IMAD.MOV.U32 R16, RZ, RZ, R5 ;  /* 0x000000ffff107224 */ /* 0x000fd800078e0005 */
[----:B------:R-:W-:-:S07]  /*0c20*/  @P0 IMAD.MOV.U32 R16, RZ, RZ, RZ ;  /* 0x000000ffff100224 */ /* 0x000fce00078e00ff */
.L_x_17154:
[----:B------:R-:W-:Y:S05]  /*0c30*/  BSYNC B0 ;  /* 0x0000000000007941 */ /* 0x000fea0003800000 */
.L_x_17153:
[----:B------:R-:W-:Y:S01]  /*0c40*/  BSSY B0, `(.L_x_17132) ;  /* 0x0000006000007945 */ /* 0x000fe20003800000 */
[----:B------:R-:W-:-:S03]  /*0c50*/  IMAD.MOV.U32 R17, RZ, RZ, 0x1 ;  /* 0x00000001ff117424 */ /* 0x000fc600078e00ff */
[----:B------:R-:W-:Y:S05]  /*0c60*/  @!P6 BRA `(.L_x_17155) ;  /* 0x00000000000ce947 */ /* 0x000fea0003800000 */
[----:B------:R-:W-:Y:S02]  /*0c70*/  ISETP.NE.AND P0, PT, R11, -0x1, PT ;  /* 0xffffffff0b00780c */ /* 0x000fe40003f05270 */
[----:B------:R-:W-:-:S11]  /*0c80*/  MOV R17, R5 ;  /* 0x0000000500117202 */ /* 0x000fd60000000f00 */
[----:B------:R-:W-:-:S07]  /*0c90*/  @P0 IMAD.MOV.U32 R17, RZ, RZ, RZ ;  /* 0x000000ffff110224 */ /* 0x000fce00078e00ff */
.L_x_17155:
[----:B------:R-:W-:Y:S05]  /*0ca0*/  BSYNC B0 ;  /* 0x0000000000007941 */ /* 0x000fea0003800000 */
.L_x_17132:
[----:B-----5:R-:W0:Y:S02]  /*0cb0*/  LDC.64 R6, c[0x0][0x228] ;  /* 0x00008a00ff067b82 */ /* 0x020e240000000a00 */
[----:B0-----:R-:W-:-:S04]  /*0cc0*/  IMAD.WIDE.U32 R6, R0, 0x4, R6 ;  /* 0x0000000400067825 */ /* 0x001fc800078e0006 */
[----:B------:R-:W-:-:S05]  /*0cd0*/  IMAD.WIDE R6, R4, 0x8, R6 ;  /* 0x0000000804067825 */ /* 0x000fca00078e0206 */
[----:B------:R-:W-:Y:S04]  /*0ce0*/  STG.E.64 desc[UR4][R6.64], R2 ;  /* 0x0000000206007986 */ /* 0x000fe8000c101b04 */
[----:B------:R-:W-:Y:S04]  /*0cf0*/  STG.E.64 desc[UR4][R6.64+0x400], R12 ;  /* 0x0004000c06007986 */ /* 0x000fe8000c101b04 */
[----:B------:R-:W-:Y:S04]  /*0d00*/  STG.E.64 desc[UR4][R6.64+0x800], R14 ;  /* 0x0008000e06007986 */ /* 0x000fe8000c101b04 */
[----:B------:R-:W-:Y:S01]  /*0d10*/  STG.E.64 desc[UR4][R6.64+0xc00], R16 ;  /* 0x000c001006007986 */ /* 0x000fe2000c101b04 */
[----:B------:R-:W-:Y:S05]  /*0d20*/  EXIT ;  /* 0x000000000000794d */ /* 0x000fea0003800000 */
.L_x_17130:
[----:B------:R-:W0:Y:S01]  /*0d30*/  S2R R11, SR_TID.X ;  /* 0x00000000000b7919 */ /* 0x000e220000002100 */
[----:B------:R-:W-:Y:S01]  /*0d40*/  BSSY B0, `(.L_x_17156) ;  /* 0x0000015000007945 */ /* 0x000fe20003800000 */
[----:B------:R-:W-:Y:S02]  /*0d50*/  IMAD.MOV.U32 R10, RZ, RZ, RZ ;  /* 0x000000ffff0a7224 */ /* 0x000fe400078e00ff */
[----:B------:R-:W-:Y:S01]  /*0d60*/  IMAD.MOV.U32 R9, RZ, RZ, RZ ;  /* 0x000000ffff097224 */ /* 0x000fe200078e00ff */
        /* <DEDUP_REMOVED lines=9> */
[----:B------:R-:W-:Y:S01]  /*0e00*/  IADD3 R7, R0, R13, RZ ;  /* 0x0000000d00077210 */ /* 0x000fe20007ffe0ff */
[----:B------:R-:W-:-:S05]  /*0e10*/  VIADD R13, R13, 0x80 ;  /* 0x000000800d0d7836 */ /* 0x000fca0000000000 */
[----:B------:R-:W-:-:S13]  /*0e20*/  ISETP.GE.AND P2, PT, R13, R4, PT ;  /* 0x000000040d00720c */ /* 0x000fda0003f46270 */
[----:B------:R-:W-:Y:S02]  /*0e30*/  @!P2 IMAD.IADD R5, R0, 0x1, R13 ;  /* 0x000000010005a824 */ /* 0x000fe400078e020d */
[----:B0-----:R-:W-:-:S04]  /*0e40*/  IMAD.WIDE.U32 R6, R7, 0x4, R2 ;  /* 0x0000000407067825 */ /* 0x001fc800078e0002 */
[----:B------:R-:W-:Y:S01]  /*0e50*/  @!P2 IMAD.WIDE.U32 R2, R5, 0x4, R2 ;  /* 0x000000040502a825 */ /* 0x000fe200078e0002 */
[----:B------:R0:W5:Y:S04]  /*0e60*/  LDG.E R9, desc[UR4][R6.64] ;  /* 0x0000000406097981 */ /* 0x000168000c1e1900 */
[----:B------:R0:W5:Y:S01]  /*0e70*/  @!P2 LDG.E R10, desc[UR4][R2.64] ;  /* 0x00000004020aa981 */ /* 0x000162000c1e1900 */
[----:B------:R-:W-:-:S07]  /*0e80*/  @!P2 VIADD R13, R13, 0x80 ;  /* 0x000000800d0da836 */ /* 0x000fce0000000000 */
.L_x_17157:
[----:B------:R-:W-:Y:S05]  /*0e90*/  BSYNC B0 ;  /* 0x0000000000007941 */ /* 0x000fea0003800000 */
.L_x_17156:
[----:B------:R-:W-:Y:S01]  /*0ea0*/  ISETP.GE.AND P2, PT, R13, R4, PT ;  /* 0x000000040d00720c */ /* 0x000fe20003f46270 */
[----:B------:R-:W-:Y:S01]  /*0eb0*/  BSSY B0, `(.L_x_17158) ;  /* 0x000000e000007945 */ /* 0x000fe20003800000 */
[----:B------:R-:W-:Y:S02]  /*0ec0*/  IMAD.MOV.U32 R8, RZ, RZ, RZ ;  /* 0x000000ffff087224 */ /* 0x000fe400078e00ff */
[----:B------:R-:W-:-:S09]  /*0ed0*/  IMAD.MOV.U32 R5, RZ, RZ, RZ ;  /* 0x000000ffff057224 */ /* 0x000fd200078e00ff */
[----:B------:R-:W-:Y:S05]  /*0ee0*/  @P2 BRA `(.L_x_17159) ;  /* 0x0000000000282947 */ /* 0x000fea0003800000 */
[----:B0-----:R-:W0:Y:S01]  /*0ef0*/  LDC.64 R2, c[0x0][0x230] ;  /* 0x00008c00ff027b82 */ /* 0x001e220000000a00 */
[----:B------:R-:W-:Y:S02]  /*0f00*/  IMAD.IADD R7, R0, 0x1, R13 ;  /* 0x0000000100077824 */ /* 0x000fe400078e020d */
[----:B------:R-:W-:-:S05]  /*0f10*/  VIADD R13, R13, 0x80 ;  /* 0x000000800d0d7836 */ /* 0x000fca0000000000 */
[----:B------:R-:W-:-:S13]  /*0f20*/  ISETP.GE.AND P2, PT, R13, R4, PT ;  /* 0x000000040d00720c */ /* 0x000fda0003f46270 */
[----:B------:R-:W-:Y:S01]  /*0f30*/  @!P2 IADD3 R5, R0, R13, RZ ;  /* 0x0000000d0005a210 */ /* 0x000fe20007ffe0ff */
[----:B0-----:R-:W-:-:S04]  /*0f40*/  IMAD.WIDE.U32 R6, R7, 0x4, R2 ;  /* 0x0000000407067825 */ /* 0x001fc800078e0002 */
[----:B------:R-:W-:Y:S02]  /*0f50*/  @!P2 IMAD.WIDE.U32 R2, R5, 0x4, R2 ;  /* 0x000000040502a825 */ /* 0x000fe400078e0002 */
[----:B------:R1:W5:Y:S04]  /*0f60*/  LDG.E R5, desc[UR4][R6.64] ;  /* 0x0000000406057981 */ /* 0x000368000c1e1900 */
[----:B------:R1:W5:Y:S01]  /*0f70*/  @!P2 LDG.E R8, desc[UR4][R2.64] ;  /* 0x000000040208a981 */ /* 0x000362000c1e1900 */
[----:B------:R-:W-:-:S07]  /*0f80*/  @!P2 VIADD R13, R13, 0x80 ;  /* 0x000000800d0da836 */ /* 0x000fce0000000000 */
.L_x_17159:
[----:B------:R-:W-:Y:S05]  /*0f90*/  BSYNC B0 ;  /* 0x0000000000007941 */ /* 0x000fea0003800000 */
.L_x_17158:
[----:B------:R-:W-:Y:S01]  /*0fa0*/  ISETP.GE.AND P3, PT, R13, R4, PT ;  /* 0x000000040d00720c */ /* 0x000fe20003f66270 */
[----:B------:R-:W2:Y:S01]  /*0fb0*/  @!P0 LDC.64 R18, c[0x0][0x230] ;  /* 0x00008c00ff128b82 */ /* 0x000ea20000000a00 */
[----:B------:R-:W-:-:S07]  /*0fc0*/  @!P0 IMAD.IADD R15, R0, 0x1, R11 ;  /* 0x00000001000f8824 */ /* 0x000fce00078e020b */
[----:B------:R-:W3:Y:S04]  /*0fd0*/  @!P1 LDC.64 R16, c[0x0][0x230] ;  /* 0x00008c00ff109b82 */ /* 0x000ee80000000a00 */
[----:B------:R-:W-:Y:S02]  /*0fe0*/  @!P3 IMAD.IADD R23, R0, 0x1, R13 ;  /* 0x000000010017b824 */ /* 0x000fe400078e020d */
[----:B------:R-:W-:Y:S02]  /*0ff0*/  @!P3 VIADD R13, R13, 0x80 ;  /* 0x000000800d0db836 */ /* 0x000fe40000000000 */
[----:B01----:R-:W0:Y:S03]  /*1000*/  @!P3 LDC.64 R6, c[0x0][0x230] ;  /* 0x00008c00ff06bb82 */ /* 0x003e260000000a00 */
[----:B------:R-:W-:-:S13]  /*1010*/  ISETP.GE.AND P2, PT, R13, R4, PT ;  /* 0x000000040d00720c */ /* 0x000fda0003f46270 */
[----:B------:R-:W1:Y:S01]  /*1020*/  @!P2 LDC.64 R2, c[0x0][0x230] ;  /* 0x00008c00ff02ab82 */ /* 0x000e620000000a00 */
[----:B------:R-:W-:Y:S02]  /*1030*/  @!P2 IMAD.IADD R21, R0, 0x1, R13 ;  /* 0x000000010015a824 */ /* 0x000fe400078e020d */
[----:B--2---:R-:W-:-:S04]  /*1040*/  @!P0 IMAD.WIDE.U32 R12, R15, 0x4, R18 ;  /* 0x000000040f0c8825 */ /* 0x004fc800078e0012 */
[----:B---3--:R-:W-:Y:S01]  /*1050*/  @!P1 IMAD.WIDE.U32 R14, R14, 0x4, R16 ;  /* 0x000000040e0e9825 */ /* 0x008fe200078e0010 */
[----:B------:R-:W-:Y:S01]  /*1060*/  CS2R R16, SRZ ;  /* 0x0000000000107805 */ /* 0x000fe2000001ff00 */
[----:B------:R-:W2:Y:S02]  /*1070*/  LDC R19, c[0x0][0x218] ;  /* 0x00008600ff137b82 */ /* 0x000ea40000000800 */
[----:B------:R-:W-:Y:S02]  /*1080*/  IMAD.MOV.U32 R18, RZ, RZ, RZ ;  /* 0x000000ffff127224 */ /* 0x000fe400078e00ff */
[----:B0-----:R-:W-:Y:S01]  /*1090*/  @!P3 IMAD.WIDE.U32 R6, R23, 0x4, R6 ;  /* 0x000000041706b825 */ /* 0x001fe200078e0006 */
[----:B------:R0:W5:Y:S04]  /*10a0*/  @!P1 LDG.E R16, desc[UR4][R14.64] ;  /* 0x000000040e109981 */ /* 0x000168000c1e1900 */
[----:B------:R0:W5:Y:S01]  /*10b0*/  @!P3 LDG.E R17, desc[UR4][R6.64] ;  /* 0x000000040611b981 */ /* 0x000162000c1e1900 */
[----:B-1----:R-:W-:-:S04]  /*10c0*/  @!P2 IMAD.WIDE.U32 R2, R21, 0x4, R2 ;  /* 0x000000041502a825 */ /* 0x002fc800078e0002 */
[----:B------:R-:W-:Y:S01]  /*10d0*/  IMAD.MOV.U32 R21, RZ, RZ, RZ ;  /* 0x000000ffff157224 */ /* 0x000fe200078e00ff */
[----:B------:R0:W5:Y:S05]  /*10e0*/  @!P2 LDG.E R18, desc[UR4][R2.64] ;  /* 0x000000040212a981 */ /* 0x00016a000c1e1900 */
[----:B------:R0:W5:Y:S01]  /*10f0*/  @!P0 LDG.E R21, desc[UR4][R12.64] ;  /* 0x000000040c158981 */ /* 0x000162000c1e1900 */
        /* <DEDUP_REMOVED lines=13> */
[C---:B------:R-:W-:Y:S01]  /*11d0*/  IADD3 R29, R11.reuse, 0x80, RZ ;  /* 0x000000800b1d7810 */ /* 0x040fe20007ffe0ff */
[C---:B------:R-:W-:Y:S01]  /*11e0*/  VIADD R25, R11.reuse, 0x180 ;  /* 0x000001800b197836 */ /* 0x040fe20000000000 */
[----:B------:R-:W-:Y:S01]  /*11f0*/  BSSY B0, `(.L_x_17162) ;  /* 0x0000015000007945 */ /* 0x000fe20003800000 */
[----:B------:R-:W-:Y:S01]  /*1200*/  VIADD R27, R11, 0x200 ;  /* 0x000002000b1b7836 */ /* 0x000fe20000000000 */
[-C--:B------:R-:W-:Y:S01]  /*1210*/  ISETP.GE.AND P4, PT, R23, R4.reuse, PT ;  /* 0x000000041700720c */ /* 0x080fe20003f86270 */
[----:B------:R-:W-:Y:S01]  /*1220*/  VIADD R23, R11, 0x280 ;  /* 0x000002800b177836 */ /* 0x000fe20000000000 */
[-C--:B------:R-:W-:Y:S02]  /*1230*/  ISETP.GE.AND P5, PT, R29, R4.reuse, PT ;  /* 0x000000041d00720c */ /* 0x080fe40003fa6270 */
[-C--:B------:R-:W-:Y:S02]  /*1240*/  ISETP.GE.AND P3, PT, R25, R4.reuse, PT ;  /* 0x000000041900720c */ /* 0x080fe40003f66270 */
[----:B------:R-:W-:Y:S01]  /*1250*/  ISETP.GE.AND P2, PT, R27, R4, PT ;  /* 0x000000041b00720c */ /* 0x000fe20003f46270 */
[----:B------:R-:W-:-:S12]  /*1260*/  @P0 BRA `(.L_x_17163) ;  /* 0x0000000000340947 */ /* 0x000fd80003800000 */
[----:B------:R-:W-:Y:S01]  /*1270*/  ULDC UR6, c[0x0][0x218] ;  /* 0x0000860000067ab9 */ /* 0x000fe20000000800 */
[----:B------:R-:W-:Y:S02]  /*1280*/  IMAD.MOV.U32 R15, RZ, RZ, 0x1 ;  /* 0x00000001ff0f7424 */ /* 0x000fe400078e00ff */
[----:B------:R-:W-:-:S07]  /*1290*/  IMAD.U32 R20, RZ, RZ, UR6 ;  /* 0x00000006ff147e24 */ /* 0x000fce000f8e00ff */
.L_x_17164:
        /* <DEDUP_REMOVED lines=10> */
.L_x_17163:
[----:B------:R-:W-:Y:S05]  /*1340*/  BSYNC B0 ;  /* 0x0000000000007941 */ /* 0x000fea0003800000 */
.L_x_17162:
[----:B------:R-:W-:Y:S01]  /*1350*/  BSSY B0, `(.L_x_17165) ;  /* 0x0000011000007945 */ /* 0x000fe20003800000 */
[----:B------:R-:W-:Y:S02]  /*1360*/  ISETP.GE.AND P1, PT, R23, R4, PT ;  /* 0x000000041700720c */ /* 0x000fe40003f26270 */
[----:B------:R-:W-:Y:S01]  /*1370*/  IADD3 R23, R11, 0x300, RZ ;  /* 0x000003000b177810 */ /* 0x000fe20007ffe0ff */
[----:B------:R-:W-:Y:S10]  /*1380*/  @P5 BRA `(.L_x_17166) ;  /* 0x0000000000345947 */ /* 0x000ff40003800000 */
[----:B------:R-:W-:Y:S01]  /*1390*/  ULDC UR6, c[0x0][0x218] ;  /* 0x0000860000067ab9 */ /* 0x000fe20000000800 */
[----:B------:R-:W-:Y:S02]  /*13a0*/  IMAD.MOV.U32 R14, RZ, RZ, 0x1 ;  /* 0x00000001ff0e7424 */ /* 0x000fe400078e00ff */
[----:B------:R-:W-:-:S07]  /*13b0*/  IMAD.U32 R20, RZ, RZ, UR6 ;  /* 0x00000006ff147e24 */ /* 0x000fce000f8e00ff */
.L_x_17167:
[C---:B------:R-:W-:Y:S01]  /*13c0*/  VIADD R22, R20.reuse, 0x1 ;  /* 0x0000000114167836 */ /* 0x040fe20000000000 */
[C---:B-----5:R-:W-:Y:S02]  /*13d0*/  LOP3.LUT R21, R20.reuse, 0x1, RZ, 0xc0, !PT ;  /* 0x0000000114157812 */ /* 0x060fe400078ec0ff */
        /* <DEDUP_REMOVED lines=8> */
.L_x_17166:
[----:B------:R-:W-:Y:S05]  /*1460*/  BSYNC B0 ;  /* 0x0000000000007941 */ /* 0x000fea0003800000 */
.L_x_17165:
[----:B------:R-:W-:Y:S01]  /*1470*/  BSSY B0, `(.L_x_17168) ;  /* 0x0000011000007945 */ /* 0x000fe20003800000 */
[----:B------:R-:W-:Y:S01]  /*1480*/  ISETP.GE.AND P5, PT, R23, R4, PT ;  /* 0x000000041700720c */ /* 0x000fe20003fa6270 */
[----:B-----5:R-:W-:Y:S02]  /*1490*/  VIADD R21, R11, 0x380 ;  /* 0x000003800b157836 */ /* 0x020fe40000000000 */
[----:B------:R-:W-:Y:S10]  /*14a0*/  @P4 BRA `(.L_x_17169) ;  /* 0x0000000000344947 */ /* 0x000ff40003800000 */
[----:B------:R-:W-:Y:S01]  /*14b0*/  ULDC UR6, c[0x0][0x218] ;  /* 0x0000860000067ab9 */ /* 0x000fe20000000800 */
[----:B------:R-:W-:Y:S02]  /*14c0*/  IMAD.MOV.U32 R13, RZ, RZ, 0x1 ;  /* 0x00000001ff0d7424 */ /* 0x000fe400078e00ff */
[----:B------:R-:W-:-:S07]  /*14d0*/  IMAD.U32 R16, RZ, RZ, UR6 ;  /* 0x00000006ff107e24 */ /* 0x000fce000f8e00ff */
.L_x_17170:
        /* <DEDUP_REMOVED lines=10> */
.L_x_17169:
[----:B------:R-:W-:Y:S05]  /*1580*/  BSYNC B0 ;  /* 0x0000000000007941 */ /* 0x000fea0003800000 */
.L_x_17168:
[----:B------:R-:W-:Y:S01]  /*1590*/  BSSY B0, `(.L_x_17171) ;  /* 0x0000010000007945 */ /* 0x000fe20003800000 */
[----:B------:R-:W-:-:S03]  /*15a0*/  ISETP.GE.AND P4, PT, R21, R4, PT ;  /* 0x000000041500720c */ /* 0x000fc60003f86270 */
[----:B------:R-:W-:Y:S10]  /*15b0*/  @P3 BRA `(.L_x_17172) ;  /* 0x0000000000343947 */ /* 0x000ff40003800000 */
[----:B------:R-:W-:Y:S01]  /*15c0*/  ULDC UR6, c[0x0][0x218] ;  /* 0x0000860000067ab9 */ /* 0x000fe20000000800 */
[----:B------:R-:W-:Y:S01]  /*15d0*/  HFMA2.MMA R12, -RZ, RZ, 0, 5.9604644775390625e-08 ;  /* 0x00000001ff0c7435 */ /* 0x000fe200000001ff */
[----:B------:R-:W-:-:S10]  /*15e0*/  IMAD.U32 R9, RZ, RZ, UR6 ;  /* 0x00000006ff097e24 */ /* 0x000fd4000f8e00ff */
.L_x_17173:
        /* <DEDUP_REMOVED lines=10> */
.L_x_17172:
[----:B------:R-:W-:Y:S05]  /*1690*/  BSYNC B0 ;  /* 0x0000000000007941 */ /* 0x000fea0003800000 */
.L_x_17171:
[----:B------:R-:W-:Y:S04]  /*16a0*/  BSSY B0, `(.L_x_17174) ;  /* 0x000000f000007945 */ /* 0x000fe80003800000 */
[----:B------:R-:W-:Y:S05]  /*16b0*/  @P2 BRA `(.L_x_17175) ;  /* 0x0000000000342947 */ /* 0x000fea0003800000 */
[----:B------:R-:W-:Y:S01]  /*16c0*/  ULDC UR6, c[0x0][0x218] ;  /* 0x0000860000067ab9 */ /* 0x000fe20000000800 */
[----:B------:R-:W-:Y:S02]  /*16d0*/  IMAD.MOV.U32 R7, RZ, RZ, 0x1 ;  /* 0x00000001ff077424 */ /* 0x000fe400078e00ff */
[----:B------:R-:W-:-:S07]  /*16e0*/  IMAD.U32 R9, RZ, RZ, UR6 ;  /* 0x00000006ff097e24 */ /* 0x000fce000f8e00ff */
.L_x_17176:
        /* <DEDUP_REMOVED lines=10> */
.L_x_17175:
[----:B------:R-:W-:Y:S05]  /*1790*/  BSYNC B0 ;  /* 0x0000000000007941 */ /* 0x000fea0003800000 */
.L_x_17174:
[----:B------:R-:W-:Y:S04]  /*17a0*/  BSSY B0, `(.L_x_17177) ;  /* 0x000000f000007945 */ /* 0x000fe80003800000 */
[----:B------:R-:W-:Y:S05]  /*17b0*/  @P1 BRA `(.L_x_17178) ;  /* 0x0000000000341947 */ /* 0x000fea0003800000 */
[----:B------:R-:W-:Y:S01]  /*17c0*/  ULDC UR6, c[0x0][0x218] ;  /* 0x0000860000067ab9 */ /* 0x000fe20000000800 */
[----:B------:R-:W-:Y:S02]  /*17d0*/  IMAD.MOV.U32 R6, RZ, RZ, 0x1 ;  /* 0x00000001ff067424 */ /* 0x000fe400078e00ff */
[----:B------:R-:W-:-:S07]  /*17e0*/  IMAD.U32 R5, RZ, RZ, UR6 ;  /* 0x00000006ff057e24 */ /* 0x000fce000f8e00ff */
.L_x_17179:
[C---:B------:R-:W-:Y:S02]  /*17f0*/  IADD3 R10, R5.reuse, 0x1, RZ ;  /* 0x00000001050a7810 */ /* 0x040fe40007ffe0ff */
        /* <DEDUP_REMOVED lines=9> */
.L_x_17178:
[----:B------:R-:W-:Y:S05]  /*1890*/  BSYNC B0 ;  /* 0x0000000000007941 */ /* 0x000fea0003800000 */
.L_x_17177:
[----:B------:R-:W-:Y:S04]  /*18a0*/  BSSY B0, `(.L_x_17180) ;  /* 0x000000f000007945 */ /* 0x000fe80003800000 */
[----:B------:R-:W-:Y:S05]  /*18b0*/  @P5 BRA `(.L_x_17181) ;  /* 0x0000000000345947 */ /* 0x000fea0003800000 */
[----:B------:R-:W-:Y:S01]  /*18c0*/  ULDC UR6, c[0x0][0x218] ;  /* 0x0000860000067ab9 */ /* 0x000fe20000000800 */
[----:B------:R-:W-:Y:S02]  /*18d0*/  IMAD.MOV.U32 R3, RZ, RZ, 0x1 ;  /* 0x00000001ff037424 */ /* 0x000fe400078e00ff */
[----:B------:R-:W-:-:S07]  /*18e0*/  IMAD.U32 R5, RZ, RZ, UR6 ;  /* 0x00000006ff057e24 */ /* 0x000fce000f8e00ff */
.L_x_17182:
        /* <DEDUP_REMOVED lines=10> */
.L_x_17181:
[----:B------:R-:W-:Y:S05]  /*1990*/  BSYNC B0 ;  /* 0x0000000000007941 */ /* 0x000fea0003800000 */
.L_x_17180:
[----:B------:R-:W-:Y:S04]  /*19a0*/  BSSY B0, `(.L_x_17183) ;  /* 0x0000016000007945 */ /* 0x000fe80003800000 */
[----:B------:R-:W-:Y:S05]  /*19b0*/  @P4 BRA `(.L_x_17184) ;  /* 0x0000000000504947 */ /* 0x000fea0003800000 */
[C---:B------:R-:W-:Y:S01]  /*19c0*/  VIADD R5, R19.reuse, 0x1 ;  /* 0x0000000113057836 */ /* 0x040fe20000000000 */
        /* <DEDUP_REMOVED lines=9> */
.L_x_17185:
        /* <DEDUP_REMOVED lines=10> */
.L_x_17184:
[----:B------:R-:W-:Y:S05]  /*1b00*/  BSYNC B0 ;  /* 0x0000000000007941 */ /* 0x000fea0003800000 */
.L_x_17183:
[----:B------:R-:W-:Y:S05]  /*1b10*/  BRA `(.L_x_17161) ;  /* 0x0000000400687947 */ /* 0x000fea0003800000 */
.L_x_17160:
[C---:B------:R-:W-:Y:S01]  /*1b20*/  VIADD R3, R11.reuse, 0x80 ;  /* 0x000000800b037836 */ /* 0x040fe20000000000 */
[C---:B------:R-:W-:Y:S01]  /*1b30*/  IADD3 R7, R11.reuse, 0x100, RZ ;  /* 0x000001000b077810 */ /* 0x040fe20007ffe0ff */
[----:B------:R-:W-:Y:S01]  /*1b40*/  VIADD R13, R11, 0x180 ;  /* 0x000001800b0d7836 */ /* 0x000fe20000000000 */
[----:B------:R-:W-:Y:S01]  /*1b50*/  LOP3.LUT R19, R19, 0x1, RZ, 0xc0, !PT ;  /* 0x0000000113137812 */ /* 0x000fe200078ec0ff */
[----:B------:R-:W-:Y:S01]  /*1b60*/  IMAD.MOV.U32 R2, RZ, RZ, 0x1 ;  /* 0x00000001ff027424 */ /* 0x000fe200078e00ff */
[-C--:B------:R-:W-:Y:S01]  /*1b70*/  ISETP.GE.AND P6, PT, R3, R4.reuse, PT ;  /* 0x000000040300720c */ /* 0x080fe20003fc6270 */
[----:B------:R-:W-:Y:S01]  /*1b80*/  VIADD R3, R11, 0x200 ;  /* 0x000002000b037836 */ /* 0x000fe20000000000 */
[-C--:B------:R-:W-:Y:S01]  /*1b90*/  ISETP.GE.AND P5, PT, R7, R4.reuse, PT ;  /* 0x000000040700720c */ /* 0x080fe20003fa6270 */
[----:B------:R-:W-:Y:S01]  /*1ba0*/  VIADD R7, R11, 0x280 ;  /* 0x000002800b077836 */ /* 0x000fe20000000000 */
[----:B------:R-:W-:Y:S01]  /*1bb0*/  ISETP.NE.U32.AND P1, PT, R19, 0x1, PT ;  /* 0x000000011300780c */ /* 0x000fe20003f25070 */
[----:B------:R-:W-:Y:S01]  /*1bc0*/  BSSY B0, `(.L_x_17186) ;  /* 0x000000d000007945 */ /* 0x000fe20003800000 */
[-C--:B------:R-:W-:Y:S01]  /*1bd0*/  ISETP.GE.AND P3, PT, R3, R4.reuse, PT ;  /* 0x000000040300720c */ /* 0x080fe20003f66270 */
[----:B------:R-:W-:Y:S01]  /*1be0*/  VIADD R3, R11, 0x300 ;  /* 0x000003000b037836 */ /* 0x000fe20000000000 */
[----:B------:R-:W-:-:S02]  /*1bf0*/  ISETP.GE.AND P4, PT, R13, R4, PT ;  /* 0x000000040d00720c */ /* 0x000fc40003f86270 */
[----:B------:R-:W-:Y:S02]  /*1c00*/  ISETP.GE.AND P2, PT, R7, R4, PT ;  /* 0x000000040700720c */ /* 0x000fe40003f46270 */
[----:B------:R-:W-:Y:S01]  /*1c10*/  SEL R19, R2, 0xffffffff, P1 ;  /* 0xffffffff02137807 */ /* 0x000fe20000800000 */
[----:B------:R-:W-:Y:S10]  /*1c20*/  @P0 BRA `(.L_x_17187) ;  /* 0x0000000000180947 */ /* 0x000ff40003800000 */
[----:B-----5:R-:W-:Y:S01]  /*1c30*/  ISETP.NE.AND P1, PT, R21, 0x1, PT ;  /* 0x000000011500780c */ /* 0x020fe20003f25270 */
[----:B------:R-:W-:-:S12]  /*1c40*/  IMAD.MOV.U32 R15, RZ, RZ, 0x1 ;  /* 0x00000001ff0f7424 */ /* 0x000fd800078e00ff */
[----:B------:R-:W-:Y:S05]  /*1c50*/  @!P1 BRA `(.L_x_17187) ;  /* 0x00000000000c9947 */ /* 0x000fea0003800000 */
[----:B------:R-:W-:Y:S01]  /*1c60*/  ISETP.NE.AND P1, PT, R21, -0x1, PT ;  /* 0xffffffff1500780c */ /* 0x000fe20003f25270 */
[----:B------:R-:W-:-:S12]  /*1c70*/  IMAD.MOV.U32 R15, RZ, RZ, R19 ;  /* 0x000000ffff0f7224 */ /* 0x000fd800078e0013 */
[----:B------:R-:W-:-:S07]  /*1c80*/  @P1 MOV R15, RZ ;  /* 0x000000ff000f1202 */ /* 0x000fce0000000f00 */
.L_x_17187:
[----:B------:R-:W-:Y:S05]  /*1c90*/  BSYNC B0 ;  /* 0x0000000000007941 */ /* 0x000fea0003800000 */
.L_x_17186:
[----:B------:R-:W-:Y:S01]  /*1ca0*/  BSSY B0, `(.L_x_17188) ;  /* 0x000000a000007945 */ /* 0x000fe20003800000 */
[----:B------:R-:W-:Y:S01]  /*1cb0*/  ISETP.GE.AND P1, PT, R3, R4, PT ;  /* 0x000000040300720c */ /* 0x000fe20003f26270 */
[----:B------:R-:W-:Y:S02]  /*1cc0*/  VIADD R3, R11, 0x380 ;  /* 0x000003800b037836 */ /* 0x000fe40000000000 */
[----:B------:R-:W-:Y:S10]  /*1cd0*/  @P6 BRA `(.L_x_17189) ;  /* 0x0000000000186947 */ /* 0x000ff40003800000 */
[----:B-----5:R-:W-:Y:S01]  /*1ce0*/  ISETP.NE.AND P6, PT, R16, 0x1, PT ;  /* 0x000000011000780c */ /* 0x020fe20003fc5270 */
[----:B------:R-:W-:-:S12]  /*1cf0*/  IMAD.MOV.U32 R14, RZ, RZ, 0x1 ;  /* 0x00000001ff0e7424 */ /* 0x000fd800078e00ff */
[----:B------:R-:W-:Y:S05]  /*1d00*/  @!P6 BRA `(.L_x_17189) ;  /* 0x00000000000ce947 */ /* 0x000fea0003800000 */
[----:B------:R-:W-:Y:S01]  /*1d10*/  ISETP.NE.AND P6, PT, R16, -0x1, PT ;  /* 0xffffffff1000780c */ /* 0x000fe20003fc5270 */
[----:B------:R-:W-:-:S12]  /*1d20*/  IMAD.MOV.U32 R14, RZ, RZ, R19 ;  /* 0x000000ffff0e7224 */ /* 0x000fd800078e0013 */
[----:B------:R-:W-:-:S07]  /*1d30*/  @P6 IMAD.MOV.U32 R14, RZ, RZ, RZ ;  /* 0x000000ffff0e6224 */ /* 0x000fce00078e00ff */
.L_x_17189:
[----:B------:R-:W-:Y:S05]  /*1d40*/  BSYNC B0 ;  /* 0x0000000000007941 */ /* 0x000fea0003800000 */
.L_x_17188:
[----:B------:R-:W-:Y:S01]  /*1d50*/  BSSY B0, `(.L_x_17190) ;  /* 0x0000009000007945 */ /* 0x000fe20003800000 */
        /* <DEDUP_REMOVED lines=8> */
.L_x_17191:
[----:B------:R-:W-:Y:S05]  /*1de0*/  BSYNC B0 ;  /* 0x0000000000007941 */ /* 0x000fea0003800000 */
.L_x_17190:
        /* <DEDUP_REMOVED lines=8> */
.L_x_17193:
[----:B------:R-:W-:Y:S05]  /*1e70*/  BSYNC B0 ;  /* 0x0000000000007941 */ /* 0x000fea0003800000 */
.L_x_17192:
        /* <DEDUP_REMOVED lines=8> */
.L_x_17195:
[----:B------:R-:W-:Y:S05]  /*1f00*/  BSYNC B0 ;  /* 0x0000000000007941 */ /* 0x000fea0003800000 */
.L_x_17194:
        /* <DEDUP_REMOVED lines=8> */
.L_x_17197:
[----:B------:R-:W-:Y:S05]  /*1f90*/  BSYNC B0 ;  /* 0x0000000000007941 */ /* 0x000fea0003800000 */
.L_x_17196:
        /* <DEDUP_REMOVED lines=8> */
.L_x_17199:
[----:B------:R-:W-:Y:S05]  /*2020*/  BSYNC B0 ;  /* 0x0000000000007941 */ /* 0x000fea0003800000 */
.L_x_17198:
        /* <DEDUP_REMOVED lines=8> */
.L_x_17200:
[----:B------:R-:W-:Y:S05]  /*20b0*/  BSYNC B0 ;  /* 0x0000000000007941 */ /* 0x000fea0003800000 */
.L_x_17161:
[----:B-----5:R-:W0:Y:S01]  /*20c0*/  @!P0 LDC.64 R8, c[0x0][0x228] ;  /* 0x00008a00ff088b82 */ /* 0x020e220000000a00 */
[----:B------:R-:W-:Y:S01]  /*20d0*/  @!P0 IMAD.IADD R5, R0, 0x1, R11 ;  /* 0x0000000100058824 */ /* 0x000fe200078e020b */
[----:B------:R-:W-:Y:S01]  /*20e0*/  @!P0 IADD3 R11, R11, 0x80, RZ ;  /* 0x000000800b0b8810 */ /* 0x000fe20007ffe0ff */
[----:B------:R-:W-:Y:S04]  /*20f0*/  BSSY B0, `(.L_x_17201) ;  /* 0x000002f000007945 */ /* 0x000fe80003800000 */
[----:B------:R-:W-:Y:S01]  /*2100*/  BSSY B1, `(.L_x_17202) ;  /* 0x0000027000017945 */ /* 0x000fe20003800000 */
[----:B0-----:R-:W-:-:S05]  /*2110*/  @!P0 IMAD.WIDE.U32 R8, R5, 0x4, R8 ;  /* 0x0000000405088825 */ /* 0x001fca00078e0008 */
[----:B------:R0:W-:Y:S01]  /*2120*/  @!P0 STG.E desc[UR4][R8.64], R15 ;  /* 0x0000000f08008986 */ /* 0x0001e2000c101904 */
[----:B------:R-:W-:-:S13]  /*2130*/  ISETP.GE.AND P0, PT, R11, R4, PT ;  /* 0x000000040b00720c */ /* 0x000fda0003f06270 */
[----:B0-----:R-:W-:Y:S05]  /*2140*/  @P0 BRA `(.L_x_17203) ;  /* 0x0000000000300947 */ /* 0x001fea0003800000 */
[----:B------:R-:W0:Y:S01]  /*2150*/  LDC.64 R8, c[0x0][0x228] ;  /* 0x00008a00ff087b82 */ /* 0x000e220000000a00 */
[----:B------:R-:W-:Y:S02]  /*2160*/  IMAD.IADD R5, R0, 0x1, R11 ;  /* 0x0000000100057824 */ /* 0x000fe400078e020b */
[----:B------:R-:W-:-:S05]  /*2170*/  VIADD R11, R11, 0x80 ;  /* 0x000000800b0b7836 */ /* 0x000fca0000000000 */
[----:B------:R-:W-:Y:S01]  /*2180*/  ISETP.GE.AND P0, PT, R11, R4, PT ;  /* 0x000000040b00720c */ /* 0x000fe20003f06270 */
[----:B0-----:R-:W-:-:S05]  /*2190*/  IMAD.WIDE.U32 R8, R5, 0x4, R8 ;  /* 0x0000000405087825 */ /* 0x001fca00078e0008 */
[----:B------:R0:W-:Y:S07]  /*21a0*/  STG.E desc[UR4][R8.64], R14 ;  /* 0x0000000e08007986 */ /* 0x0001ee000c101904 */
[----:B------:R-:W-:Y:S05]  /*21b0*/  @P0 BRA `(.L_x_17204) ;  /* 0x0000000000300947 */ /* 0x000fea0003800000 */
[----:B0-----:R-:W0:Y:S01]  /*21c0*/  LDC.64 R8, c[0x0][0x228] ;  /* 0x00008a00ff087b82 */ /* 0x001e220000000a00 */
[----:B------:R-:W-:Y:S02]  /*21d0*/  IMAD.IADD R5, R0, 0x1, R11 ;  /* 0x0000000100057824 */ /* 0x000fe400078e020b */
[----:B------:R-:W-:Y:S02]  /*21e0*/  VIADD R11, R11, 0x80 ;  /* 0x000000800b0b7836 */ /* 0x000fe40000000000 */
[----:B0-----:R-:W-:-:S05]  /*21f0*/  IMAD.WIDE.U32 R8, R5, 0x4, R8 ;  /* 0x0000000405087825 */ /* 0x001fca00078e0008 */
[----:B------:R0:W-:Y:S02]  /*2200*/  STG.E desc[UR4][R8.64], R13 ;  /* 0x0000000d08007986 */ /* 0x0001e4000c101904 */
.L_x_17203:
[----:B------:R-:W-:-:S13]  /*2210*/  ISETP.GE.AND P0, PT, R11, R4, PT ;  /* 0x000000040b00720c */ /* 0x000fda0003f06270 */
[----:B------:R-:W-:Y:S05]  /*2220*/  @P0 BRA `(.L_x_17205) ;  /* 0x0000000000300947 */ /* 0x000fea0003800000 */
[----:B0-----:R-:W0:Y:S01]  /*2230*/  LDC.64 R8, c[0x0][0x228] ;  /* 0x00008a00ff087b82 */ /* 0x001e220000000a00 */
[----:B------:R-:W-:Y:S02]  /*2240*/  IMAD.IADD R5, R0, 0x1, R11 ;  /* 0x0000000100057824 */ /* 0x000fe400078e020b */
[----:B------:R-:W-:Y:S02]  /*2250*/  VIADD R11, R11, 0x80 ;  /* 0x000000800b0b7836 */ /* 0x000fe40000000000 */
[----:B0-----:R-:W-:-:S05]  /*2260*/  IMAD.WIDE.U32 R8, R5, 0x4, R8 ;  /* 0x0000000405087825 */ /* 0x001fca00078e0008 */
[----:B------:R1:W-:Y:S02]  /*2270*/  STG.E desc[UR4][R8.64], R12 ;  /* 0x0000000c08007986 */ /* 0x0003e4000c101904 */
.L_x_17204:
[----:B------:R-:W-:-:S13]  /*2280*/  ISETP.GE.AND P0, PT, R11, R4, PT ;  /* 0x000000040b00720c */ /* 0x000fda0003f06270 */
[----:B------:R-:W-:Y:S05]  /*2290*/  @P0 BRA `(.L_x_17206) ;  /* 0x0000000000340947 */ /* 0x000fea0003800000 */
[----:B01----:R-:W0:Y:S01]  /*22a0*/  LDC.64 R8, c[0x0][0x228] ;  /* 0x00008a00ff087b82 */ /* 0x003e220000000a00 */
[----:B------:R-:W-:Y:S01]  /*22b0*/  IMAD.IADD R5, R0, 0x1, R11 ;  /* 0x0000000100057824 */ /* 0x000fe200078e020b */
[----:B------:R-:W-:-:S03]  /*22c0*/  IADD3 R11, R11, 0x80, RZ ;  /* 0x000000800b0b7810 */ /* 0x000fc60007ffe0ff */
[----:B0-----:R-:W-:-:S05]  /*22d0*/  IMAD.WIDE.U32 R8, R5, 0x4, R8 ;  /* 0x0000000405087825 */ /* 0x001fca00078e0008 */
[----:B------:R1:W-:Y:S02]  /*22e0*/  STG.E desc[UR4][R8.64], R7 ;  /* 0x0000000708007986 */ /* 0x0003e4000c101904 */
.L_x_17205:
[----:B------:R-:W-:-:S13]  /*22f0*/  ISETP.GE.AND P0, PT, R11, R4, PT ;  /* 0x000000040b00720c */ /* 0x000fda0003f06270 */
[----:B------:R-:W-:Y:S05]  /*2300*/  @P0 BREAK B1 ;  /* 0x0000000000010942 */ /* 0x000fea0003800000 */
[----:B------:R-:W-:Y:S05]  /*2310*/  @P0 BRA `(.L_x_17207) ;  /* 0x0000000000300947 */ /* 0x000fea0003800000 */
[----:B01----:R-:W0:Y:S01]  /*2320*/  LDC.64 R8, c[0x0][0x228] ;  /* 0x00008a00ff087b82 */ /* 0x003e220000000a00 */
[----:B------:R-:W-:Y:S02]  /*2330*/  IMAD.IADD R5, R0, 0x1, R11 ;  /* 0x0000000100057824 */ /* 0x000fe400078e020b */
[----:B------:R-:W-:Y:S02]  /*2340*/  VIADD R11, R11, 0x80 ;  /* 0x000000800b0b7836 */ /* 0x000fe40000000000 */
[----:B0-----:R-:W-:-:S05]  /*2350*/  IMAD.WIDE.U32 R8, R5, 0x4, R8 ;  /* 0x0000000405087825 */ /* 0x001fca00078e0008 */
[----:B------:R2:W-:Y:S02]  /*2360*/  STG.E desc[UR4][R8.64], R6 ;  /* 0x0000000608007986 */ /* 0x0005e4000c101904 */
.L_x_17206:
[----:B------:R-:W-:Y:S05]  /*2370*/  BSYNC B1 ;  /* 0x0000000000017941 */ /* 0x000fea0003800000 */
.L_x_17202:
[----:B------:R-:W-:-:S13]  /*2380*/  ISETP.GE.AND P0, PT, R11, R4, PT ;  /* 0x000000040b00720c */ /* 0x000fda0003f06270 */
[----:B--2---:R-:W2:Y:S01]  /*2390*/  @!P0 LDC.64 R6, c[0x0][0x228] ;  /* 0x00008a00ff068b82 */ /* 0x004ea20000000a00 */
[----:B------:R-:W-:Y:S02]  /*23a0*/  @!P0 IMAD.IADD R5, R0, 0x1, R11 ;  /* 0x0000000100058824 */ /* 0x000fe400078e020b */
[----:B------:R-:W-:Y:S02]  /*23b0*/  @!P0 VIADD R11, R11, 0x80 ;  /* 0x000000800b0b8836 */ /* 0x000fe40000000000 */
[----:B--2---:R-:W-:-:S05]  /*23c0*/  @!P0 IMAD.WIDE.U32 R6, R5, 0x4, R6 ;  /* 0x0000000405068825 */ /* 0x004fca00078e0006 */
[----:B------:R2:W-:Y:S02]  /*23d0*/  @!P0 STG.E desc[UR4][R6.64], R3 ;  /* 0x0000000306008986 */ /* 0x0005e4000c101904 */
.L_x_17207:
[----:B------:R-:W-:Y:S05]  /*23e0*/  BSYNC B0 ;  /* 0x0000000000007941 */ /* 0x000fea0003800000 */
.L_x_17201:
[----:B------:R-:W-:Y:S05]  /*23f0*/  WARPSYNC.ALL ;  /* 0x0000000000007948 */ /* 0x000fea0003800000 */
[----:B------:R-:W-:-:S13]  /*2400*/  ISETP.GE.AND P0, PT, R11, R4, PT ;  /* 0x000000040b00720c */ /* 0x000fda0003f06270 */
[----:B------:R-:W-:Y:S05]  /*2410*/  @P0 EXIT ;  /* 0x000000000000094d */ /* 0x000fea0003800000 */
[----:B------:R-:W3:Y:S01]  /*2420*/  LDC.64 R4, c[0x0][0x228] ;  /* 0x00008a00ff047b82 */ /* 0x000ee20000000a00 */
[----:B------:R-:W-:-:S04]  /*2430*/  IMAD.IADD R11, R0, 0x1, R11 ;  /* 0x00000001000b7824 */ /* 0x000fc800078e020b */
[----:B---3--:R-:W-:-:S05]  /*2440*/  IMAD.WIDE.U32 R4, R11, 0x4, R4 ;  /* 0x000000040b047825 */ /* 0x008fca00078e0004 */
[----:B------:R-:W-:Y:S01]  /*2450*/  STG.E desc[UR4][R4.64], R2 ;  /* 0x0000000204007986 */ /* 0x000fe2000c101904 */
[----:B------:R-:W-:Y:S05]  /*2460*/  EXIT ;  /* 0x000000000000794d */ /* 0x000fea0003800000 */
.L_x_17208:
        /* <DEDUP_REMOVED lines=9> */
.L_x_71740:


//--------------------- .text._ZN2at6native29vectorized_elementwise_kernelILi4EZNS0_50_GLOBAL__N__2680c7bb_12_PowKernel_cu_7dd49032_316829pow_tensor_scalar_kernel_implIiiEEvRNS_18TensorIteratorBaseET0_EUliE2_St5arrayIPcLm2EEEEviS6_T1_ --------------------------
	.section	.text._ZN2at6native29vectorized_elementwise_kernelILi4EZNS0_50_GLOBAL__N__2680c7bb_12_PowKernel_cu_7dd49032_316829pow_tensor_scalar_kernel_implIiiEEvRNS_18TensorIteratorBaseET0_EUliE2_St5arrayIPcLm2EEEEviS6_T1_,"ax",@progbits
	.align	128
        .global         _ZN2at6native29vectorized_elementwise_kernelILi4EZNS0_50_GLOBAL__N__2680c7bb_12_PowKernel_cu_7dd49032_316829pow_tensor_scalar_kernel_implIiiEEvRNS_18TensorIteratorBaseET0_EUliE2_St5arrayIPcLm2EEEEviS6_T1_
        .type           _ZN2at6native29vectorized_elementwise_kernelILi4EZNS0_50_GLOBAL__N__2680c7bb_12_PowKernel_cu_7dd49032_316829pow_tensor_scalar_kernel_implIiiEEvRNS_18TensorIteratorBaseET0_EUliE2_St5arrayIPcLm2EEEEviS6_T1_,@function
        .size           _ZN2at6native29vectorized_elementwise_kernelILi4EZNS0_50_GLOBAL__N__2680c7bb_12_PowKernel_cu_7dd49032_316829pow_tensor_scalar_kernel_implIiiEEvRNS_18TensorIteratorBaseET0_EUliE2_St5arrayIPcLm2EEEEviS6_T1_,(.L_x_71741 - _ZN2at6native29vectorized_elementwise_kernelILi4EZNS0_50_GLOBAL__N__2680c7bb_12_PowKernel_cu_7dd49032_316829pow_tensor_scalar_kernel_implIiiEEvRNS_18TensorIteratorBaseET0_EUliE2_St5arrayIPcLm2EEEEviS6_T1_)
        .other          _ZN2at6native29vectorized_elementwise_kernelILi4EZNS0_50_GLOBAL__N__2680c7bb_12_PowKernel_cu_7dd49032_316829pow_tensor_scalar_kernel_implIiiEEvRNS_18TensorIteratorBaseET0_EUliE2_St5arrayIPcLm2EEEEviS6_T1_,@"STO_CUDA_ENTRY STV_DEFAULT"
_ZN2at6native29vectorized_elementwise_kernelILi4EZNS0_50_GLOBAL__N__2680c7bb_12_PowKernel_cu_7dd49032_316829pow_tensor_scalar_kernel_implIiiEEvRNS_18TensorIteratorBaseET0_EUliE2_St5arrayIPcLm2EEEEviS6_T1_:
.text._ZN2at6native29vectorized_elementwise_kernelILi4EZNS0_50_GLOBAL__N__2680c7bb_12_PowKernel_cu_7dd49032_316829pow_tensor_scalar_kernel_implIiiEEvRNS_18TensorIteratorBaseET0_EUliE2_St5arrayIPcLm2EEEEviS6_T1_:
        /* <DEDUP_REMOVED lines=13> */
[----:B------:R0:W5:Y:S04]  /*00d0*/  LDG.E.128 R16, desc[UR4][R8.64] ;  /* 0x0000000408107981 */ /* 0x000168000c1e1d00 */
[----:B------:R0:W5:Y:S01]  /*00e0*/  LDG.E.128 R4, desc[UR4][R8.64+0x800] ;  /* 0x0008000408047981 */ /* 0x000162000c1e1d00 */
        /* <DEDUP_REMOVED lines=15> */
.L_x_17212:
        /* <DEDUP_REMOVED lines=12> */
.L_x_17213:
        /* <DEDUP_REMOVED lines=12> */
.L_x_17214:
        /* <DEDUP_REMOVED lines=12> */
.L_x_17215:
        /* <DEDUP_REMOVED lines=12> */
.L_x_17216:
        /* <DEDUP_REMOVED lines=12> */
.L_x_17217:
        /* <DEDUP_REMOVED lines=12> */
.L_x_17218:
        /* <DEDUP_REMOVED lines=20> */
.L_x_17219:
        /* <DEDUP_REMOVED lines=11> */
.L_x_17210:
        /* <DEDUP_REMOVED lines=14> */
.L_x_17221:
[----:B------:R-:W-:Y:S05]  /*0930*/  BSYNC B0 ;  /* 0x0000000000007941 */ /* 0x000fea0003800000 */
.L_x_17220:
        /* <DEDUP_REMOVED lines=10> */
.L_x_17223:
[----:B------:R-:W-:Y:S05]  /*09e0*/  BSYNC B0 ;  /* 0x0000000000007941 */ /* 0x000fea0003800000 */
.L_x_17222:
[----:B------:R-:W-:Y:S01]  /*09f0*/  BSSY B0, `(.L_x_17224) ;  /* 0x0000007000007945 */ /* 0x000fe20003800000 */
[----:B------:R-:W-:Y:S01]  /*0a00*/  HFMA2.MMA R15, -RZ, RZ, 0, 5.9604644775390625e-08 ;  /* 0x00000001ff0f7435 */ /* 0x000fe200000001ff */
[----:B------:R-:W-:Y:S02]  /*0a10*/  IMAD.MOV.U32 R14, RZ, RZ, 0x1 ;  /* 0x00000001ff0e7424 */ /* 0x000fe400078e00ff */
[----:B------:R-:W-:Y:S08]  /*0a20*/  @!P0 BRA `(.L_x_17225) ;  /* 0x00000000000c8947 */ /* 0x000ff00003800000 */
[----:B------:R-:W-:Y:S01]  /*0a30*/  ISETP.NE.AND P0, PT, R18, -0x1, PT ;  /* 0xffffffff1200780c */ /* 0x000fe20003f05270 */
[----:B------:R-:W-:-:S12]  /*0a40*/  IMAD.MOV.U32 R14, RZ, RZ, R3 ;  /* 0x000000ffff0e7224 */ /* 0x000fd800078e0003 */
[----:B------:R-:W-:-:S07]  /*0a50*/  @P0 IMAD.MOV.U32 R14, RZ, RZ, RZ ;  /* 0x000000ffff0e0224 */ /* 0x000fce00078e00ff */
.L_x_17225:
[----:B------:R-:W-:Y:S05]  /*0a60*/  BSYNC B0 ;  /* 0x0000000000007941 */ /* 0x000fea0003800000 */
.L_x_17224:
[----:B------:R-:W-:Y:S04]  /*0a70*/  BSSY B0, `(.L_x_17226) ;  /* 0x0000005000007945 */ /* 0x000fe80003800000 */
[----:B------:R-:W-:Y:S05]  /*0a80*/  @!P2 BRA `(.L_x_17227) ;  /* 0x00000000000ca947 */ /* 0x000fea0003800000 */
[----:B------:R-:W-:Y:S01]  /*0a90*/  ISETP.NE.AND P0, PT, R19, -0x1, PT ;  /* 0xffffffff1300780c */ /* 0x000fe20003f05270 */
[----:B------:R-:W-:-:S12]  /*0aa0*/  IMAD.MOV.U32 R15, RZ, RZ, R3 ;  /* 0x000000ffff0f7224 */ /* 0x000fd800078e0003 */
[----:B------:R-:W-:-:S07]  /*0ab0*/  @P0 IMAD.MOV.U32 R15, RZ, RZ, RZ ;  /* 0x000000ffff0f0224 */ /* 0x000fce00078e00ff */
.L_x_17227:
[----:B------:R-:W-:Y:S05]  /*0ac0*/  BSYNC B0 ;  /* 0x0000000000007941 */ /* 0x000fea0003800000 */
.L_x_17226:
[----:B------:R-:W-:Y:S01]  /*0ad0*/  BSSY B0, `(.L_x_17228) ;  /* 0x0000007000007945 */ /* 0x000fe20003800000 */
[----:B------:R-:W-:Y:S02]  /*0ae0*/  IMAD.MOV.U32 R9, RZ, RZ, 0x1 ;  /* 0x00000001ff097424 */ /* 0x000fe400078e00ff */
[----:B------:R-:W-:Y:S01]  /*0af0*/  IMAD.MOV.U32 R8, RZ, RZ, 0x1 ;  /* 0x00000001ff087424 */ /* 0x000fe200078e00ff */
[----:B------:R-:W-:Y:S06]  /*0b00*/  @!P3 BRA `(.L_x_17229) ;  /* 0x00000000000cb947 */ /* 0x000fec0003800000 */
[----:B------:R-:W-:Y:S02]  /*0b10*/  ISETP.NE.AND P0, PT, R4, -0x1, PT ;  /* 0xffffffff0400780c */ /* 0x000fe40003f05270 */
[----:B------:R-:W-:-:S11]  /*0b20*/  MOV R8, R3 ;  /* 0x0000000300087202 */ /* 0x000fd60000000f00 */
[----:B------:R-:W-:-:S07]  /*0b30*/  @P0 IMAD.MOV.U32 R8, RZ, RZ, RZ ;  /* 0x000000ffff080224 */ /* 0x000fce00078e00ff */
.L_x_17229:
[----:B------:R-:W-:Y:S05]  /*0b40*/  BSYNC B0 ;  /* 0x0000000000007941 */ /* 0x000fea0003800000 */
.L_x_17228:
[----:B------:R-:W-:Y:S04]  /*0b50*/  BSSY B0, `(.L_x_17230) ;  /* 0x0000005000007945 */ /* 0x000fe80003800000 */
[----:B------:R-:W-:Y:S05]  /*0b60*/  @!P4 BRA `(.L_x_17231) ;  /* 0x00000000000cc947 */ /* 0x000fea0003800000 */
[----:B------:R-:W-:Y:S01]  /*0b70*/  ISETP.NE.AND P0, PT, R5, -0x1, PT ;  /* 0xffffffff0500780c */ /* 0x000fe20003f05270 */
[----:B------:R-:W-:-:S12]  /*0b80*/  IMAD.MOV.U32 R9, RZ, RZ, R3 ;  /* 0x000000ffff097224 */ /* 0x000fd800078e0003 */
[----:B------:R-:W-:-:S07]  /*0b90*/  @P0 IMAD.MOV.U32 R9, RZ, RZ, RZ ;  /* 0x000000ffff090224 */ /* 0x000fce00078e00ff */
.L_x_17231:
[----:B------:R-:W-:Y:S05]  /*0ba0*/  BSYNC B0 ;  /* 0x0000000000007941 */ /* 0x000fea0003800000 */
.L_x_17230:
[----:B------:R-:W-:Y:S01]  /*0bb0*/  BSSY B0, `(.L_x_17232) ;  /* 0x0000006000007945 */ /* 0x000fe20003800000 */
[----:B------:R-:W-:-:S03]  /*0bc0*/  IMAD.MOV.U32 R10, RZ, RZ, 0x1 ;  /* 0x00000001ff0a7424 */ /* 0x000fc600078e00ff */
[----:B------:R-:W-:Y:S05]  /*0bd0*/  @!P5 BRA `(.L_x_17233) ;  /* 0x00000000000cd947 */ /* 0x000fea0003800000 */
[----:B------:R-:W-:Y:S01]  /*0be0*/  ISETP.NE.AND P0, PT, R6, -0x1, PT ;  /* 0xffffffff0600780c */ /* 0x000fe20003f05270 */
[----:B------:R-:W-:-:S12]  /*0bf0*/  IMAD.MOV.U32 R10, RZ, RZ, R3 ;  /* 0x000000ffff0a7224 */ /* 0x000fd800078e0003 */
[----:B------:R-:W-:-:S07]  /*0c00*/  @P0 IMAD.MOV.U32 R10, RZ, RZ, RZ ;  /* 0x000000ffff0a0224 */ /* 0x000fce00078e00ff */
.L_x_17233:
[----:B------:R-:W-:Y:S05]  /*0c10*/  BSYNC B0 ;  /* 0x0000000000007941 */ /* 0x000fea0003800000 */
.L_x_17232:
[----:B------:R-:W-:Y:S01]  /*0c20*/  BSSY B0, `(.L_x_17211) ;  /* 0x0000006000007945 */ /* 0x000fe20003800000 */
[----:B------:R-:W-:-:S03]  /*0c30*/  IMAD.MOV.U32 R11, RZ, RZ, 0x1 ;  /* 0x00000001ff0b7424 */ /* 0x000fc600078e00ff */
[----:B------:R-:W-:Y:S05]  /*0c40*/  @!P6 BRA `(.L_x_17234) ;  /* 0x00000000000ce947 */ /* 0x000fea0003800000 */
[----:B------:R-:W-:Y:S02]  /*0c50*/  ISETP.NE.AND P0, PT, R7, -0x1, PT ;  /* 0xffffffff0700780c */ /* 0x000fe40003f05270 */
[----:B------:R-:W-:-:S11]  /*0c60*/  MOV R11, R3 ;  /* 0x00000003000b7202 */ /* 0x000fd60000000f00 */
[----:B------:R-:W-:-:S07]  /*0c70*/  @P0 IMAD.MOV.U32 R11, RZ, RZ, RZ ;  /* 0x000000ffff0b0224 */ /* 0x000fce00078e00ff */
.L_x_17234:
[----:B------:R-:W-:Y:S05]  /*0c80*/  BSYNC B0 ;  /* 0x0000000000007941 */ /* 0x000fea0003800000 */
.L_x_17211:
[----:B-----5:R-:W0:Y:S02]  /*0c90*/  LDC.64 R4, c[0x0][0x228] ;  /* 0x00008a00ff047b82 */ /* 0x020e240000000a00 */
[----:B0-----:R-:W-:-:S04]  /*0ca0*/  IMAD.WIDE.U32 R4, R0, 0x4, R4 ;  /* 0x0000000400047825 */ /* 0x001fc800078e0004 */
[----:B------:R-:W-:-:S05]  /*0cb0*/  IMAD.WIDE R4, R2, 0x10, R4 ;  /* 0x0000001002047825 */ /* 0x000fca00078e0204 */
[----:B------:R-:W-:Y:S04]  /*0cc0*/  STG.E.128 desc[UR4][R4.64], R12 ;  /* 0x0000000c04007986 */ /* 0x000fe8000c101d04 */
[----:B------:R-:W-:Y:S01]  /*0cd0*/  STG.E.128 desc[UR4][R4.64+0x800], R8 ;  /* 0x0008000804007986 */ /* 0x000fe2000c101d04 */
[----:B------:R-:W-:Y:S05]  /*0ce0*/  EXIT ;  /* 0x000000000000794d */ /* 0x000fea0003800000 */
.L_x_17209:
        /* <DEDUP_REMOVED lines=22> */
.L_x_17236:
[----:B------:R-:W-:Y:S05]  /*0e50*/  BSYNC B0 ;  /* 0x0000000000007941 */ /* 0x000fea0003800000 */
.L_x_17235:
        /* <DEDUP_REMOVED lines=15> */
.L_x_17238:
[----:B------:R-:W-:Y:S05]  /*0f50*/  BSYNC B0 ;  /* 0x0000000000007941 */ /* 0x000fea0003800000 */
.L_x_17237:
        /* <DEDUP_REMOVED lines=48> */
.L_x_17243:
        /* <DEDUP_REMOVED lines=10> */
.L_x_17242:
[----:B------:R-:W-:Y:S05]  /*1300*/  BSYNC B0 ;  /* 0x0000000000007941 */ /* 0x000fea0003800000 */
.L_x_17241:
[----:B------:R-:W-:Y:S01]  /*1310*/  BSSY B0, `(.L_x_17244) ;  /* 0x0000011000007945 */ /* 0x000fe20003800000 */
[----:B------:R-:W-:Y:S02]  /*1320*/  ISETP.GE.AND P1, PT, R23, R4, PT ;  /* 0x000000041700720c */ /* 0x000fe40003f26270 */
[----:B------:R-:W-:Y:S01]  /*1330*/  IADD3 R23, R11, 0x300, RZ ;  /* 0x000003000b177810 */ /* 0x000fe20007ffe0ff */
[----:B------:R-:W-:Y:S10]  /*1340*/  @P5 BRA `(.L_x_17245) ;  /* 0x0000000000345947 */ /* 0x000ff40003800000 */
[----:B------:R-:W-:Y:S01]  /*1350*/  ULDC UR6, c[0x0][0x218] ;  /* 0x0000860000067ab9 */ /* 0x000fe20000000800 */
[----:B------:R-:W-:Y:S02]  /*1360*/  IMAD.MOV.U32 R14, RZ, RZ, 0x1 ;  /* 0x00000001ff0e7424 */ /* 0x000fe400078e00ff */
[----:B------:R-:W-:-:S07]  /*1370*/  IMAD.U32 R20, RZ, RZ, UR6 ;  /* 0x00000006ff147e24 */ /* 0x000fce000f8e00ff */
.L_x_17246:
        /* <DEDUP_REMOVED lines=10> */
.L_x_17245:
[----:B------:R-:W-:Y:S05]  /*1420*/  BSYNC B0 ;  /* 0x0000000000007941 */ /* 0x000fea0003800000 */
.L_x_17244:
[----:B------:R-:W-:Y:S01]  /*1430*/  BSSY B0, `(.L_x_17247) ;  /* 0x0000011000007945 */ /* 0x000fe20003800000 */
[----:B------:R-:W-:Y:S01]  /*1440*/  ISETP.GE.AND P5, PT, R23, R4, PT ;  /* 0x000000041700720c */ /* 0x000fe20003fa6270 */
[----:B-----5:R-:W-:Y:S02]  /*1450*/  VIADD R21, R11, 0x380 ;  /* 0x000003800b157836 */ /* 0x020fe40000000000 */
[----:B------:R-:W-:Y:S10]  /*1460*/  @P4 BRA `(.L_x_17248) ;  /* 0x0000000000344947 */ /* 0x000ff40003800000 */
[----:B------:R-:W-:Y:S01]  /*1470*/  ULDC UR6, c[0x0][0x218] ;  /* 0x0000860000067ab9 */ /* 0x000fe20000000800 */
[----:B------:R-:W-:Y:S02]  /*1480*/  IMAD.MOV.U32 R13, RZ, RZ, 0x1 ;  /* 0x00000001ff0d7424 */ /* 0x000fe400078e00ff */
[----:B------:R-:W-:-:S07]  /*1490*/  IMAD.U32 R16, RZ, RZ, UR6 ;  /* 0x00000006ff107e24 */ /* 0x000fce000f8e00ff */
.L_x_17249:
        /* <DEDUP_REMOVED lines=10> */
.L_x_17248:
[----:B------:R-:W-:Y:S05]  /*1540*/  BSYNC B0 ;  /* 0x0000000000007941 */ /* 0x000fea0003800000 */
.L_x_17247:
[----:B------:R-:W-:Y:S01]  /*1550*/  BSSY B0, `(.L_x_17250) ;  /* 0x0000010000007945 */ /* 0x000fe20003800000 */
[----:B------:R-:W-:-:S03]  /*1560*/  ISETP.GE.AND P4, PT, R21, R4, PT ;  /* 0x000000041500720c */ /* 0x000fc60003f86270 */
[----:B------:R-:W-:Y:S10]  /*1570*/  @P3 BRA `(.L_x_17251) ;  /* 0x0000000000343947 */ /* 0x000ff40003800000 */
[----:B------:R-:W-:Y:S01]  /*1580*/  ULDC UR6, c[0x0][0x218] ;  /* 0x0000860000067ab9 */ /* 0x000fe20000000800 */
[----:B------:R-:W-:Y:S01]  /*1590*/  HFMA2.MMA R12, -RZ, RZ, 0, 5.9604644775390625e-08 ;  /* 0x00000001ff0c7435 */ /* 0x000fe200000001ff */
[----:B------:R-:W-:-:S10]  /*15a0*/  IMAD.U32 R9, RZ, RZ, UR6 ;  /* 0x00000006ff097e24 */ /* 0x000fd4000f8e00ff */
.L_x_17252:
        /* <DEDUP_REMOVED lines=10> */
.L_x_17251:
[----:B------:R-:W-:Y:S05]  /*1650*/  BSYNC B0 ;  /* 0x0000000000007941 */ /* 0x000fea0003800000 */
.L_x_17250:
[----:B------:R-:W-:Y:S04]  /*1660*/  BSSY B0, `(.L_x_17253) ;  /* 0x000000f000007945 */ /* 0x000fe80003800000 */
[----:B------:R-:W-:Y:S05]  /*1670*/  @P2 BRA `(.L_x_17254) ;  /* 0x0000000000342947 */ /* 0x000fea0003800000 */
[----:B------:R-:W-:Y:S01]  /*1680*/  ULDC UR6, c[0x0][0x218] ;  /* 0x0000860000067ab9 */ /* 0x000fe20000000800 */
[----:B------:R-:W-:Y:S02]  /*1690*/  IMAD.MOV.U32 R7, RZ, RZ, 0x1 ;  /* 0x00000001ff077424 */ /* 0x000fe400078e00ff */
[----:B------:R-:W-:-:S07]  /*16a0*/  IMAD.U32 R9, RZ, RZ, UR6 ;  /* 0x00000006ff097e24 */ /* 0x000fce000f8e00ff */
.L_x_17255:
        /* <DEDUP_REMOVED lines=10> */
.L_x_17254:
[----:B------:R-:W-:Y:S05]  /*1750*/  BSYNC B0 ;  /* 0x0000000000007941 */ /* 0x000fea0003800000 */
.L_x_17253:
[----:B------:R-:W-:Y:S04]  /*1760*/  BSSY B0, `(.L_x_17256) ;  /* 0x000000f000007945 */ /* 0x000fe80003800000 */
[----:B------:R-:W-:Y:S05]  /*1770*/  @P1 BRA `(.L_x_17257) ;  /* 0x0000000000341947 */ /* 0x000fea0003800000 */
[----:B------:R-:W-:Y:S01]  /*1780*/  ULDC UR6, c[0x0][0x218] ;  /* 0x0000860000067ab9 */ /* 0x000fe20000000800 */
[----:B------:R-:W-:Y:S02]  /*1790*/  IMAD.MOV.U32 R6, RZ, RZ, 0x1 ;  /* 0x00000001ff067424 */ /* 0x000fe400078e00ff */
[----:B------:R-:W-:-:S07]  /*17a0*/  IMAD.U32 R5, RZ, RZ, UR6 ;  /* 0x00000006ff057e24 */ /* 0x000fce000f8e00ff */
.L_x_17258:
        /* <DEDUP_REMOVED lines=10> */
.L_x_17257:
[----:B------:R-:W-:Y:S05]  /*1850*/  BSYNC B0 ;  /* 0x0000000000007941 */ /* 0x000fea0003800000 */
.L_x_17256:
[----:B------:R-:W-:Y:S04]  /*1860*/  BSSY B0, `(.L_x_17259) ;  /* 0x000000f000007945 */ /* 0x000fe80003800000 */
[----:B------:R-:W-:Y:S05]  /*1870*/  @P5 BRA `(.L_x_17260) ;  /* 0x0000000000345947 */ /* 0x000fea0003800000 */
[----:B------:R-:W-:Y:S01]  /*1880*/  ULDC UR6, c[0x0][0x218] ;  /* 0x0000860000067ab9 */ /* 0x000fe20000000800 */
[----:B------:R-:W-:Y:S02]  /*1890*/  IMAD.MOV.U32 R3, RZ, RZ, 0x1 ;  /* 0x00000001ff037424 */ /* 0x000fe400078e00ff */
[----:B------:R-:W-:-:S07]  /*18a0*/  IMAD.U32 R5, RZ, RZ, UR6 ;  /* 0x00000006ff057e24 */ /* 0x000fce000f8e00ff */
.L_x_17261:
        /* <DEDUP_REMOVED lines=10> */
.L_x_17260:
[----:B------:R-:W-:Y:S05]  /*1950*/  BSYNC B0 ;  /* 0x0000000000007941 */ /* 0x000fea0003800000 */
.L_x_17259:
        /* <DEDUP_REMOVED lines=12> */
.L_x_17264:
        /* <DEDUP_REMOVED lines=10> */
.L_x_17263:
[----:B------:R-:W-:Y:S05]  /*1ac0*/  BSYNC B0 ;  /* 0x0000000000007941 */ /* 0x000fea0003800000 */
.L_x_17262:
[----:B------:R-:W-:Y:S05]  /*1ad0*/  BRA `(.L_x_17240) ;  /* 0x0000000400687947 */ /* 0x000fea0003800000 */
.L_x_17239:
        /* <DEDUP_REMOVED lines=23> */
.L_x_17266:
[----:B------:R-:W-:Y:S05]  /*1c50*/  BSYNC B0 ;  /* 0x0000000000007941 */ /* 0x000fea0003800000 */
.L_x_17265:
        /* <DEDUP_REMOVED lines=10> */
.L_x_17268:
[----:B------:R-:W-:Y:S05]  /*1d00*/  BSYNC B0 ;  /* 0x0000000000007941 */ /* 0x000fea0003800000 */
.L_x_17267:
        /* <DEDUP_REMOVED lines=9> */
.L_x_17270:
[----:B------:R-:W-:Y:S05]  /*1da0*/  BSYNC B0 ;  /* 0x0000000000007941 */ /* 0x000fea0003800000 */
.L_x_17269:
        /* <DEDUP_REMOVED lines=8> */
.L_x_17272:
[----:B------:R-:W-:Y:S05]  /*1e30*/  BSYNC B0 ;  /* 0x0000000000007941 */ /* 0x000fea0003800000 */
.L_x_17271:
        /* <DEDUP_REMOVED lines=8> */
.L_x_17274:
[----:B------:R-:W-:Y:S05]  /*1ec0*/  BSYNC B0 ;  /* 0x0000000000007941 */ /* 0x000fea0003800000 */
.L_x_17273:
        /* <DEDUP_REMOVED lines=8> */
.L_x_17276:
[----:B------:R-:W-:Y:S05]  /*1f50*/  BSYNC B0 ;  /* 0x0000000000007941 */ /* 0x000fea0003800000 */
.L_x_17275:
        /* <DEDUP_REMOVED lines=8> */
.L_x_17278:
[----:B------:R-:W-:Y:S05]  /*1fe0*/  BSYNC B0 ;  /* 0x0000000000007941 */ /* 0x000fea0003800000 */
.L_x_17277:
        /* <DEDUP_REMOVED lines=8> */
.L_x_17279:
[----:B------:R-:W-:Y:S05]  /*2070*/  BSYNC B0 ;  /* 0x0000000000007941 */ /* 0x000fea0003800000 */
.L_x_17240:
        /* <DEDUP_REMOVED lines=21> */
.L_x_17282:
[----:B------:R-:W-:-:S13]  /*21d0*/  ISETP.GE.AND P0, PT, R11, R4, PT ;  /* 0x000000040b00720c */ /* 0x000fda0003f06270 */
[----:B------:R-:W-:Y:S05]  /*21e0*/  @P0 BRA `(.L_x_17284) ;  /* 0x0000000000300947 */ /* 0x000fea0003800000 */
[----:B0-----:R-:W0:Y:S01]  /*21f0*/  LDC.64 R8, c[0x0][0x228] ;  /* 0x00008a00ff087b82 */ /* 0x001e220000000a00 */
[----:B------:R-:W-:Y:S02]  /*2200*/  IMAD.IADD R5, R0, 0x1, R11 ;  /* 0x0000000100057824 */ /* 0x000fe400078e020b */
[----:B------:R-:W-:Y:S02]  /*2210*/  VIADD R11, R11, 0x80 ;  /* 0x000000800b0b7836 */ /* 0x000fe40000000000 */
[----:B0-----:R-:W-:-:S05]  /*2220*/  IMAD.WIDE.U32 R8, R5, 0x4, R8 ;  /* 0x0000000405087825 */ /* 0x001fca00078e0008 */
[----:B------:R1:W-:Y:S02]  /*2230*/  STG.E desc[UR4][R8.64], R12 ;  /* 0x0000000c08007986 */ /* 0x0003e4000c101904 */
.L_x_17283:
[----:B------:R-:W-:-:S13]  /*2240*/  ISETP.GE.AND P0, PT, R11, R4, PT ;  /* 0x000000040b00720c */ /* 0x000fda0003f06270 */
[----:B------:R-:W-:Y:S05]  /*2250*/  @P0 BRA `(.L_x_17285) ;  /* 0x0000000000340947 */ /* 0x000fea0003800000 */
[----:B01----:R-:W0:Y:S01]  /*2260*/  LDC.64 R8, c[0x0][0x228] ;  /* 0x00008a00ff087b82 */ /* 0x003e220000000a00 */
[----:B------:R-:W-:Y:S01]  /*2270*/  IMAD.IADD R5, R0, 0x1, R11 ;  /* 0x0000000100057824 */ /* 0x000fe200078e020b */
[----:B------:R-:W-:-:S03]  /*2280*/  IADD3 R11, R11, 0x80, RZ ;  /* 0x000000800b0b7810 */ /* 0x000fc60007ffe0ff */
[----:B0-----:R-:W-:-:S05]  /*2290*/  IMAD.WIDE.U32 R8, R5, 0x4, R8 ;  /* 0x0000000405087825 */ /* 0x001fca00078e0008 */
[----:B------:R1:W-:Y:S02]  /*22a0*/  STG.E desc[UR4][R8.64], R7 ;  /* 0x0000000708007986 */ /* 0x0003e4000c101904 */
.L_x_17284:
        /* <DEDUP_REMOVED lines=8> */
.L_x_17285:
[----:B------:R-:W-:Y:S05]  /*2330*/  BSYNC B1 ;  /* 0x0000000000017941 */ /* 0x000fea0003800000 */
.L_x_17281:
[----:B------:R-:W-:-:S13]  /*2340*/  ISETP.GE.AND P0, PT, R11, R4, PT ;  /* 0x000000040b00720c */ /* 0x000fda0003f06270 */
[----:B--2---:R-:W2:Y:S01]  /*2350*/  @!P0 LDC.64 R6, c[0x0][0x228] ;  /* 0x00008a00ff068b82 */ /* 0x004ea20000000a00 */
[----:B------:R-:W-:Y:S02]  /*2360*/  @!P0 IMAD.IADD R5, R0, 0x1, R11 ;  /* 0x0000000100058824 */ /* 0x000fe400078e020b */
[----:B------:R-:W-:Y:S02]  /*2370*/  @!P0 VIADD R11, R11, 0x80 ;  /* 0x000000800b0b8836 */ /* 0x000fe40000000000 */
[----:B--2---:R-:W-:-:S05]  /*2380*/  @!P0 IMAD.WIDE.U32 R6, R5, 0x4, R6 ;  /* 0x0000000405068825 */ /* 0x004fca00078e0006 */
[----:B------:R2:W-:Y:S02]  /*2390*/  @!P0 STG.E desc[UR4][R6.64], R3 ;  /* 0x0000000306008986 */ /* 0x0005e4000c101904 */
.L_x_17286:
[----:B------:R-:W-:Y:S05]  /*23a0*/  BSYNC B0 ;  /* 0x0000000000007941 */ /* 0x000fea0003800000 */
.L_x_17280:
        /* <DEDUP_REMOVED lines=8> */
.L_x_17287:
        /* <DEDUP_REMOVED lines=13> */
.L_x_71741:


//--------------------- .text._ZN2at6native29vectorized_elementwise_kernelILi8EZNS0_50_GLOBAL__N__2680c7bb_12_PowKernel_cu_7dd49032_316829pow_tensor_scalar_kernel_implIiiEEvRNS_18TensorIteratorBaseET0_EUliE2_St5arrayIPcLm2EEEEviS6_T1_ --------------------------
	.section	.text._ZN2at6native29vectorized_elementwise_kernelILi8EZNS0_50_GLOBAL__N__2680c7bb_12_PowKernel_cu_7dd49032_316829pow_tensor_scalar_kernel_implIiiEEvRNS_18TensorIteratorBaseET0_EUliE2_St5arrayIPcLm2EEEEviS6_T1_,"ax",@progbits
	.align	128
        .global         _ZN2at6native29vectorized_elementwise_kernelILi8EZNS0_50_GLOBAL__N__2680c7bb_12_PowKernel_cu_7dd49032_316829pow_tensor_scalar_kernel_implIiiEEvRNS_18TensorIteratorBaseET0_EUliE2_St5arrayIPcLm2EEEEviS6_T1_
        .type           _ZN2at6native29vectorized_elementwise_kernelILi8EZNS0_50_GLOBAL__N__2680c7bb_12_PowKernel_cu_7dd49032_316829pow_tensor_scalar_kernel_implIiiEEvRNS_18TensorIteratorBaseET0_EUliE2_St5arrayIPcLm2EEEEviS6_T1_,@function
        .size           _ZN2at6native29vectorized_elementwise_kernelILi8EZNS0_50_GLOBAL__N__2680c7bb_12_PowKernel_cu_7dd49032_316829pow_tensor_scalar_kernel_implIiiEEvRNS_18TensorIteratorBaseET0_EUliE2_St5arrayIPcLm2EEEEviS6_T1_,(.L_x_71742 - _ZN2at6native29vectorized_elementwise_kernelILi8EZNS0_50_GLOBAL__N__2680c7bb_12_PowKernel_cu_7dd49032_316829pow_tensor_scalar_kernel_implIiiEEvRNS_18TensorIteratorBaseET0_EUliE2_St5arrayIPcLm2EEEEviS6_T1_)
        .other          _ZN2at6native29vectorized_elementwise_kernelILi8EZNS0_50_GLOBAL__N__2680c7bb_12_PowKernel_cu_7dd49032_316829pow_tensor_scalar_kernel_implIiiEEvRNS_18TensorIteratorBaseET0_EUliE2_St5arrayIPcLm2EEEEviS6_T1_,@"STO_CUDA_ENTRY STV_DEFAULT"
_ZN2at6native29vectorized_elementwise_kernelILi8EZNS0_50_GLOBAL__N__2680c7bb_12_PowKernel_cu_7dd49032_316829pow_tensor_scalar_kernel_implIiiEEvRNS_18TensorIteratorBaseET0_EUliE2_St5arrayIPcLm2EEEEviS6_T1_:
.text._ZN2at6native29vectorized_elementwise_kernelILi8EZNS0_50_GLOBAL__N__2680c7bb_12_PowKernel_cu_7dd49032_316829pow_tensor_scalar_kernel_implIiiEEvRNS_18TensorIteratorBaseET0_EUliE2_St5arrayIPcLm2EEEEviS6_T1_:
        /* <DEDUP_REMOVED lines=30> */
.L_x_17291:
        /* <DEDUP_REMOVED lines=12> */
.L_x_17292:
        /* <DEDUP_REMOVED lines=12> */
.L_x_17293:
        /* <DEDUP_REMOVED lines=12> */
.L_x_17294:
        /* <DEDUP_REMOVED lines=12> */
.L_x_17295:
        /* <DEDUP_REMOVED lines=12> */
.L_x_17296:
        /* <DEDUP_REMOVED lines=12> */
.L_x_17297:
        /* <DEDUP_REMOVED lines=20> */
.L_x_17298:
        /* <DEDUP_REMOVED lines=11> */
.L_x_17289:
        /* <DEDUP_REMOVED lines=14> */
.L_x_17300:
[----:B------:R-:W-:Y:S05]  /*0930*/  BSYNC B0 ;  /* 0x0000000000007941 */ /* 0x000fea0003800000 */
.L_x_17299:
        /* <DEDUP_REMOVED lines=10> */
.L_x_17302:
[----:B------:R-:W-:Y:S05]  /*09e0*/  BSYNC B0 ;  /* 0x0000000000007941 */ /* 0x000fea0003800000 */
.L_x_17301:
[----:B------:R-:W-:Y:S01]  /*09f0*/  BSSY B0, `(.L_x_17303) ;  /* 0x0000007000007945 */ /* 0x000fe20003800000 */
[----:B------:R-:W-:Y:S01]  /*0a00*/  HFMA2.MMA R15, -RZ, RZ, 0, 5.9604644775390625e-08 ;  /* 0x00000001ff0f7435 */ /* 0x000fe200000001ff */
[----:B------:R-:W-:Y:S02]  /*0a10*/  IMAD.MOV.U32 R14, RZ, RZ, 0x1 ;  /* 0x00000001ff0e7424 */ /* 0x000fe400078e00ff */
[----:B------:R-:W-:Y:S08]  /*0a20*/  @!P0 BRA `(.L_x_17304) ;  /* 0x00000000000c8947 */ /* 0x000ff00003800000 */
[----:B------:R-:W-:Y:S01]  /*0a30*/  ISETP.NE.AND P0, PT, R18, -0x1, PT ;  /* 0xffffffff1200780c */ /* 0x000fe20003f05270 */
[----:B------:R-:W-:-:S12]  /*0a40*/  IMAD.MOV.U32 R14, RZ, RZ, R3 ;  /* 0x000000ffff0e7224 */ /* 0x000fd800078e0003 */
[----:B------:R-:W-:-:S07]  /*0a50*/  @P0 IMAD.MOV.U32 R14, RZ, RZ, RZ ;  /* 0x000000ffff0e0224 */ /* 0x000fce00078e00ff */
.L_x_17304:
[----:B------:R-:W-:Y:S05]  /*0a60*/  BSYNC B0 ;  /* 0x0000000000007941 */ /* 0x000fea0003800000 */
.L_x_17303:
[----:B------:R-:W-:Y:S04]  /*0a70*/  BSSY B0, `(.L_x_17305) ;  /* 0x0000005000007945 */ /* 0x000fe80003800000 */
[----:B------:R-:W-:Y:S05]  /*0a80*/  @!P2 BRA `(.L_x_17306) ;  /* 0x00000000000ca947 */ /* 0x000fea0003800000 */
[----:B------:R-:W-:Y:S01]  /*0a90*/  ISETP.NE.AND P0, PT, R19, -0x1, PT ;  /* 0xffffffff1300780c */ /* 0x000fe20003f05270 */
[----:B------:R-:W-:-:S12]  /*0aa0*/  IMAD.MOV.U32 R15, RZ, RZ, R3 ;  /* 0x000000ffff0f7224 */ /* 0x000fd800078e0003 */
[----:B------:R-:W-:-:S07]  /*0ab0*/  @P0 IMAD.MOV.U32 R15, RZ, RZ, RZ ;  /* 0x000000ffff0f0224 */ /* 0x000fce00078e00ff */
.L_x_17306:
[----:B------:R-:W-:Y:S05]  /*0ac0*/  BSYNC B0 ;  /* 0x0000000000007941 */ /* 0x000fea0003800000 */
.L_x_17305:
[----:B------:R-:W-:Y:S01]  /*0ad0*/  BSSY B0, `(.L_x_17307) ;  /* 0x0000007000007945 */ /* 0x000fe20003800000 */
[----:B------:R-:W-:Y:S02]  /*0ae0*/  IMAD.MOV.U32 R9, RZ, RZ, 0x1 ;  /* 0x00000001ff097424 */ /* 0x000fe400078e00ff */
[----:B------:R-:W-:Y:S01]  /*0af0*/  IMAD.MOV.U32 R8, RZ, RZ, 0x1 ;  /* 0x00000001ff087424 */ /* 0x000fe200078e00ff */
[----:B------:R-:W-:Y:S06]  /*0b00*/  @!P3 BRA `(.L_x_17308) ;  /* 0x00000000000cb947 */ /* 0x000fec0003800000 */
[----:B------:R-:W-:Y:S02]  /*0b10*/  ISETP.NE.AND P0, PT, R4, -0x1, PT ;  /* 0xffffffff0400780c */ /* 0x000fe40003f05270 */
[----:B------:R-:W-:-:S11]  /*0b20*/  MOV R8, R3 ;  /* 0x0000000300087202 */ /* 0x000fd60000000f00 */
[----:B------:R-:W-:-:S07]  /*0b30*/  @P0 IMAD.MOV.U32 R8, RZ, RZ, RZ ;  /* 0x000000ffff080224 */ /* 0x000fce00078e00ff */
.L_x_17308:
[----:B------:R-:W-:Y:S05]  /*0b40*/  BSYNC B0 ;  /* 0x0000000000007941 */ /* 0x000fea0003800000 */
.L_x_17307:
[----:B------:R-:W-:Y:S04]  /*0b50*/  BSSY B0, `(.L_x_17309) ;  /* 0x0000005000007945 */ /* 0x000fe80003800000 */
[----:B------:R-:W-:Y:S05]  /*0b60*/  @!P4 BRA `(.L_x_17310) ;  /* 0x00000000000cc947 */ /* 0x000fea0003800000 */
[----:B------:R-:W-:Y:S01]  /*0b70*/  ISETP.NE.AND P0, PT, R5, -0x1, PT ;  /* 0xffffffff0500780c */ /* 0x000fe20003f05270 */
[----:B------:R-:W-:-:S12]  /*0b80*/  IMAD.MOV.U32 R9, RZ, RZ, R3 ;  /* 0x000000ffff097224 */ /* 0x000fd800078e0003 */
[----:B------:R-:W-:-:S07]  /*0b90*/  @P0 IMAD.MOV.U32 R9, RZ, RZ, RZ ;  /* 0x000000ffff090224 */ /* 0x000fce00078e00ff */
.L_x_17310:
[----:B------:R-:W-:Y:S05]  /*0ba0*/  BSYNC B0 ;  /* 0x0000000000007941 */ /* 0x000fea0003800000 */
.L_x_17309:
[----:B------:R-:W-:Y:S01]  /*0bb0*/  BSSY B0, `(.L_x_17311) ;  /* 0x0000006000007945 */ /* 0x000fe20003800000 */
[----:B------:R-:W-:-:S03]  /*0bc0*/  IMAD.MOV.U32 R10, RZ, RZ, 0x1 ;  /* 0x00000001ff0a7424 */ /* 0x000fc600078e00ff */
[----:B------:R-:W-:Y:S05]  /*0bd0*/  @!P5 BRA `(.L_x_17312) ;  /* 0x00000000000cd947 */ /* 0x000fea0003800000 */
[----:B------:R-:W-:Y:S01]  /*0be0*/  ISETP.NE.AND P0, PT, R6, -0x1, PT ;  /* 0xffffffff0600780c */ /* 0x000fe20003f05270 */
[----:B------:R-:W-:-:S12]  /*0bf0*/  IMAD.MOV.U32 R10, RZ, RZ, R3 ;  /* 0x000000ffff0a7224 */ /* 0x000fd800078e0003 */
[----:B------:R-:W-:-:S07]  /*0c00*/  @P0 IMAD.MOV.U32 R10, RZ, RZ, RZ ;  /* 0x000000ffff0a0224 */ /* 0x000fce00078e00ff */
.L_x_17312:
[----:B------:R-:W-:Y:S05]  /*0c10*/  BSYNC B0 ;  /* 0x0000000000007941 */ /* 0x000fea0003800000 */
.L_x_17311:
[----:B------:R-:W-:Y:S01]  /*0c20*/  BSSY B0, `(.L_x_17290) ;  /* 0x0000006000007945 */ /* 0x000fe20003800000 */
[----:B------:R-:W-:-:S03]  /*0c30*/  IMAD.MOV.U32 R11, RZ, RZ, 0x1 ;  /* 0x00000001ff0b7424 */ /* 0x000fc600078e00ff */
[----:B------:R-:W-:Y:S05]  /*0c40*/  @!P6 BRA `(.L_x_17313) ;  /* 0x00000000000ce947 */ /* 0x000fea0003800000 */
[----:B------:R-:W-:Y:S02]  /*0c50*/  ISETP.NE.AND P0, PT, R7, -0x1, PT ;  /* 0xffffffff0700780c */ /* 0x000fe40003f05270 */
[----:B------:R-:W-:-:S11]  /*0c60*/  MOV R11, R3 ;  /* 0x00000003000b7202 */ /* 0x000fd60000000f00 */
[----:B------:R-:W-:-:S07]  /*0c70*/  @P0 IMAD.MOV.U32 R11, RZ, RZ, RZ ;  /* 0x000000ffff0b0224 */ /* 0x000fce00078e00ff */
.L_x_17313:
[----:B------:R-:W-:Y:S05]  /*0c80*/  BSYNC B0 ;  /* 0x0000000000007941 */ /* 0x000fea0003800000 */
.L_x_17290:
[----:B-----5:R-:W0:Y:S02]  /*0c90*/  LDC.64 R4, c[0x0][0x228] ;  /* 0x00008a00ff047b82 */ /* 0x020e240000000a00 */
[----:B0-----:R-:W-:-:S04]  /*0ca0*/  IMAD.WIDE.U32 R4, R0, 0x4, R4 ;  /* 0x0000000400047825 */ /* 0x001fc800078e0004 */
[----:B------:R-:W-:-:S05]  /*0cb0*/  IMAD.WIDE R4, R2, 0x20, R4 ;  /* 0x0000002002047825 */ /* 0x000fca00078e0204 */
[----:B------:R-:W-:Y:S04]  /*0cc0*/  STG.E.128 desc[UR4][R4.64], R12 ;  /* 0x0000000c04007986 */ /* 0x000fe8000c101d04 */
[----:B------:R-:W-:Y:S01]  /*0cd0*/  STG.E.128 desc[UR4][R4.64+0x10], R8 ;  /* 0x0000100804007986 */ /* 0x000fe2000c101d04 */
[----:B------:R-:W-:Y:S05]  /*0ce0*/  EXIT ;  /* 0x000000000000794d */ /* 0x000fea0003800000 */
.L_x_17288:
        /* <DEDUP_REMOVED lines=22> */
.L_x_17315:
[----:B------:R-:W-:Y:S05]  /*0e50*/  BSYNC B0 ;  /* 0x0000000000007941 */ /* 0x000fea0003800000 */
.L_x_17314:
        /* <DEDUP_REMOVED lines=15> */
.L_x_17317:
[----:B------:R-:W-:Y:S05]  /*0f50*/  BSYNC B0 ;  /* 0x0000000000007941 */ /* 0x000fea0003800000 */
.L_x_17316:
        /* <DEDUP_REMOVED lines=48> */
.L_x_17322:
        /* <DEDUP_REMOVED lines=10> */
.L_x_17321:
[----:B------:R-:W-:Y:S05]  /*1300*/  BSYNC B0 ;  /* 0x0000000000007941 */ /* 0x000fea0003800000 */
.L_x_17320:
[----:B------:R-:W-:Y:S01]  /*1310*/  BSSY B0, `(.L_x_17323) ;  /* 0x0000011000007945 */ /* 0x000fe20003800000 */
[----:B------:R-:W-:Y:S02]  /*1320*/  ISETP.GE.AND P1, PT, R23, R4, PT ;  /* 0x000000041700720c */ /* 0x000fe40003f26270 */
[----:B------:R-:W-:Y:S01]  /*1330*/  IADD3 R23, R11, 0x300, RZ ;  /* 0x000003000b177810 */ /* 0x000fe20007ffe0ff */
[----:B------:R-:W-:Y:S10]  /*1340*/  @P5 BRA `(.L_x_17324) ;  /* 0x0000000000345947 */ /* 0x000ff40003800000 */
[----:B------:R-:W-:Y:S01]  /*1350*/  ULDC UR6, c[0x0][0x218] ;  /* 0x0000860000067ab9 */ /* 0x000fe20000000800 */
[----:B------:R-:W-:Y:S02]  /*1360*/  IMAD.MOV.U32 R14, RZ, RZ, 0x1 ;  /* 0x00000001ff0e7424 */ /* 0x000fe400078e00ff */
[----:B------:R-:W-:-:S07]  /*1370*/  IMAD.U32 R20, RZ, RZ, UR6 ;  /* 0x00000006ff147e24 */ /* 0x000fce000f8e00ff */
.L_x_17325:
        /* <DEDUP_REMOVED lines=10> */
.L_x_17324:
[----:B------:R-:W-:Y:S05]  /*1420*/  BSYNC B0 ;  /* 0x0000000000007941 */ /* 0x000fea0003800000 */
.L_x_17323:
[----:B------:R-:W-:Y:S01]  /*1430*/  BSSY B0, `(.L_x_17326) ;  /* 0x0000011000007945 */ /* 0x000fe20003800000 */
[----:B------:R-:W-:Y:S01]  /*1440*/  ISETP.GE.AND P5, PT, R23, R4, PT ;  /* 0x000000041700720c */ /* 0x000fe20003fa6270 */
[----:B-----5:R-:W-:Y:S02]  /*1450*/  VIADD R21, R11, 0x380 ;  /* 0x000003800b157836 */ /* 0x020fe40000000000 */
[----:B------:R-:W-:Y:S10]  /*1460*/  @P4 BRA `(.L_x_17327) ;  /* 0x0000000000344947 */ /* 0x000ff40003800000 */
[----:B------:R-:W-:Y:S01]  /*1470*/  ULDC UR6, c[0x0][0x218] ;  /* 0x0000860000067ab9 */ /* 0x000fe20000000800 */
[----:B------:R-:W-:Y:S02]  /*1480*/  IMAD.MOV.U32 R13, RZ, RZ, 0x1 ;  /* 0x00000001ff0d7424 */ /* 0x000fe400078e00ff */
[----:B------:R-:W-:-:S07]  /*1490*/  IMAD.U32 R16, RZ, RZ, UR6 ;  /* 0x00000006ff107e24 */ /* 0x000fce000f8e00ff */
.L_x_17328:
        /* <DEDUP_REMOVED lines=10> */
.L_x_17327:
[----:B------:R-:W-:Y:S05]  /*1540*/  BSYNC B0 ;  /* 0x0000000000007941 */ /* 0x000fea0003800000 */
.L_x_17326:
[----:B------:R-:W-:Y:S01]  /*1550*/  BSSY B0, `(.L_x_17329) ;  /* 0x0000010000007945 */ /* 0x000fe20003800000 */
[----:B------:R-:W-:-:S03]  /*1560*/  ISETP.GE.AND P4, PT, R21, R4, PT ;  /* 0x000000041500720c */ /* 0x000fc60003f86270 */
[----:B------:R-:W-:Y:S10]  /*1570*/  @P3 BRA `(.L_x_17330) ;  /* 0x0000000000343947 */ /* 0x000ff40003800000 */
[----:B------:R-:W-:Y:S01]  /*1580*/  ULDC UR6, c[0x0][0x218] ;  /* 0x0000860000067ab9 */ /* 0x000fe20000000800 */
[----:B------:R-:W-:Y:S01]  /*1590*/  HFMA2.MMA R12, -RZ, RZ, 0, 5.9604644775390625e-08 ;  /* 0x00000001ff0c7435 */ /* 0x000fe200000001ff */
[----:B------:R-:W-:-:S10]  /*15a0*/  IMAD.U32 R9, RZ, RZ, UR6 ;  /* 0x00000006ff097e24 */ /* 0x000fd4000f8e00ff */
.L_x_17331:
        /* <DEDUP_REMOVED lines=10> */
.L_x_17330:
[----:B------:R-:W-:Y:S05]  /*1650*/  BSYNC B0 ;  /* 0x0000000000007941 */ /* 0x000fea0003800000 */
.L_x_17329:
[----:B------:R-:W-:Y:S04]  /*1660*/  BSSY B0, `(.L_x_17332) ;  /* 0x000000f000007945 */ /* 0x000fe80003800000 */
[----:B------:R-:W-:Y:S05]  /*1670*/  @P2 BRA `(.L_x_17333) ;  /* 0x0000000000342947 */ /* 0x000fea0003800000 */
[----:B------:R-:W-:Y:S01]  /*1680*/  ULDC UR6, c[0x0][0x218] ;  /* 0x0000860000067ab9 */ /* 0x000fe20000000800 */
[----:B------:R-:W-:Y:S02]  /*1690*/  IMAD.MOV.U32 R7, RZ, RZ, 0x1 ;  /* 0x00000001ff077424 */ /* 0x000fe400078e00ff */
[----:B------:R-:W-:-:S07]  /*16a0*/  IMAD.U32 R9, RZ, RZ, UR6 ;  /* 0x00000006ff097e24 */ /* 0x000fce000f8e00ff */
.L_x_17334:
        /* <DEDUP_REMOVED lines=10> */
.L_x_17333:
[----:B------:R-:W-:Y:S05]  /*1750*/  BSYNC B0 ;  /* 0x0000000000007941 */ /* 0x000fea0003800000 */
.L_x_17332:
[----:B------:R-:W-:Y:S04]  /*1760*/  BSSY B0, `(.L_x_17335) ;  /* 0x000000f000007945 */ /* 0x000fe80003800000 */
[----:B------:R-:W-:Y:S05]  /*1770*/  @P1 BRA `(.L_x_17336) ;  /* 0x0000000000341947 */ /* 0x000fea0003800000 */
[----:B------:R-:W-:Y:S01]  /*1780*/  ULDC UR6, c[0x0][0x218] ;  /* 0x0000860000067ab9 */ /* 0x000fe20000000800 */
[----:B------:R-:W-:Y:S02]  /*1790*/  IMAD.MOV.U32 R6, RZ, RZ, 0x1 ;  /* 0x00000001ff067424 */ /* 0x000fe400078e00ff */
[----:B------:R-:W-:-:S07]  /*17a0*/  IMAD.U32 R5, RZ, RZ, UR6 ;  /* 0x00000006ff057e24 */ /* 0x000fce000f8e00ff */
.L_x_17337:
        /* <DEDUP_REMOVED lines=10> */
.L_x_17336:
[----:B------:R-:W-:Y:S05]  /*1850*/  BSYNC B0 ;  /* 0x0000000000007941 */ /* 0x000fea0003800000 */
.L_x_17335:
[----:B------:R-:W-:Y:S04]  /*1860*/  BSSY B0, `(.L_x_17338) ;  /* 0x000000f000007945 */ /* 0x000fe80003800000 */
[----:B------:R-:W-:Y:S05]  /*1870*/  @P5 BRA `(.L_x_17339) ;  /* 0x0000000000345947 */ /* 0x000fea0003800000 */
[----:B------:R-:W-:Y:S01]  /*1880*/  ULDC UR6, c[0x0][0x218] ;  /* 0x0000860000067ab9 */ /* 0x000fe20000000800 */
[----:B------:R-:W-:Y:S02]  /*1890*/  IMAD.MOV.U32 R3, RZ, RZ, 0x1 ;  /* 0x00000001ff037424 */ /* 0x000fe400078e00ff */
[----:B------:R-:W-:-:S07]  /*18a0*/  IMAD.U32 R5, RZ, RZ, UR6 ;  /* 0x00000006ff057e24 */ /* 0x000fce000f8e00ff */
.L_x_17340:
        /* <DEDUP_REMOVED lines=10> */
.L_x_17339:
[----:B------:R-:W-:Y:S05]  /*1950*/  BSYNC B0 ;  /* 0x0000000000007941 */ /* 0x000fea0003800000 */
.L_x_17338:
        /* <DEDUP_REMOVED lines=12> */
.L_x_17343:
        /* <DEDUP_REMOVED lines=10> */
.L_x_17342:
[----:B------:R-:W-:Y:S05]  /*1ac0*/  BSYNC B0 ;  /* 0x0000000000007941 */ /* 0x000fea0003800000 */
.L_x_17341:
[----:B------:R-:W-:Y:S05]  /*1ad0*/  BRA `(.L_x_17319) ;  /* 0x0000000400687947 */ /* 0x000fea0003800000 */
.L_x_17318:
        /* <DEDUP_REMOVED lines=23> */
.L_x_17345:
[----:B------:R-:W-:Y:S05]  /*1c50*/  BSYNC B0 ;  /* 0x0000000000007941 */ /* 0x000fea0003800000 */
.L_x_17344:
        /* <DEDUP_REMOVED lines=10> */
.L_x_17347:
[----:B------:R-:W-:Y:S05]  /*1d00*/  BSYNC B0 ;  /* 0x0000000000007941 */ /* 0x000fea0003800000 */
.L_x_17346:
        /* <DEDUP_REMOVED lines=9> */
.L_x_17349:
[----:B------:R-:W-:Y:S05]  /*1da0*/  BSYNC B0 ;  /* 0x0000000000007941 */ /* 0x000fea0003800000 */
.L_x_17348:
        /* <DEDUP_REMOVED lines=8> */
.L_x_17351:
[----:B------:R-:W-:Y:S05]  /*1e30*/  BSYNC B0 ;  /* 0x0000000000007941 */ /* 0x000fea0003800000 */
.L_x_17350:
        /* <DEDUP_REMOVED lines=8> */
.L_x_17353:
[----:B------:R-:W-:Y:S05]  /*1ec0*/  BSYNC B0 ;  /* 0x0000000000007941 */ /* 0x000fea0003800000 */
.L_x_17352:
        /* <DEDUP_REMOVED lines=8> */
.L_x_17355:
[----:B------:R-:W-:Y:S05]  /*1f50*/  BSYNC B0 ;  /* 0x0000000000007941 */ /* 0x000fea0003800000 */
.L_x_17354:
        /* <DEDUP_REMOVED lines=8> */
.L_x_17357:
[----:B------:R-:W-:Y:S05]  /*1fe0*/  BSYNC B0 ;  /* 0x0000000000007941 */ /* 0x000fea0003800000 */
.L_x_17356:
        /* <DEDUP_REMOVED lines=8> */
.L_x_17358:
[----:B------:R-:W-:Y:S05]  /*2070*/  BSYNC B0 ;  /* 0x0000000000007941 */ /* 0x000fea0003800000 */
.L_x_17319:
        /* <DEDUP_REMOVED lines=21> */
.L_x_17361:
[----:B------:R-:W-:-:S13]  /*21d0*/  ISETP.GE.AND P0, PT, R11, R4, PT ;  /* 0x000000040b00720c */ /* 0x000fda0003f06270 */
[----:B------:R-:W-:Y:S05]  /*21e0*/  @P0 BRA `(.L_x_17363) ;  /* 0x0000000000300947 */ /* 0x000fea0003800000 */
[----:B0-----:R-:W0:Y:S01]  /*21f0*/  LDC.64 R8, c[0x0][0x228] ;  /* 0x00008a00ff087b82 */ /* 0x001e220000000a00 */
[----:B------:R-:W-:Y:S02]  /*2200*/  IMAD.IADD R5, R0, 0x1, R11 ;  /* 0x0000000100057824 */ /* 0x000fe400078e020b */
[----:B------:R-:W-:Y:S02]  /*2210*/  VIADD R11, R11, 0x80 ;  /* 0x000000800b0b7836 */ /* 0x000fe40000000000 */
[----:B0-----:R-:W-:-:S05]  /*2220*/  IMAD.WIDE.U32 R8, R5, 0x4, R8 ;  /* 0x0000000405087825 */ /* 0x001fca00078e0008 */
[----:B------:R1:W-:Y:S02]  /*2230*/  STG.E desc[UR4][R8.64], R12 ;  /* 0x0000000c08007986 */ /* 0x0003e4000c101904 */
.L_x_17362:
[----:B------:R-:W-:-:S13]  /*2240*/  ISETP.GE.AND P0, PT, R11, R4, PT ;  /* 0x000000040b00720c */ /* 0x000fda0003f06270 */
[----:B------:R-:W-:Y:S05]  /*2250*/  @P0 BRA `(.L_x_17364) ;  /* 0x0000000000340947 */ /* 0x000fea0003800000 */
[----:B01----:R-:W0:Y:S01]  /*2260*/  LDC.64 R8, c[0x0][0x228] ;  /* 0x00008a00ff087b82 */ /* 0x003e220000000a00 */
[----:B------:R-:W-:Y:S01]  /*2270*/  IMAD.IADD R5, R0, 0x1, R11 ;  /* 0x0000000100057824 */ /* 0x000fe200078e020b */
[----:B------:R-:W-:-:S03]  /*2280*/  IADD3 R11, R11, 0x80, RZ ;  /* 0x000000800b0b7810 */ /* 0x000fc60007ffe0ff */
[----:B0-----:R-:W-:-:S05]  /*2290*/  IMAD.WIDE.U32 R8, R5, 0x4, R8 ;  /* 0x0000000405087825 */ /* 0x001fca00078e0008 */
[----:B------:R1:W-:Y:S02]  /*22a0*/  STG.E desc[UR4][R8.64], R7 ;  /* 0x0000000708007986 */ /* 0x0003e4000c101904 */
.L_x_17363:
        /* <DEDUP_REMOVED lines=8> */
.L_x_17364:
[----:B------:R-:W-:Y:S05]  /*2330*/  BSYNC B1 ;  /* 0x0000000000017941 */ /* 0x000fea0003800000 */
.L_x_17360:
[----:B------:R-:W-:-:S13]  /*2340*/  ISETP.GE.AND P0, PT, R11, R4, PT ;  /* 0x000000040b00720c */ /* 0x000fda0003f06270 */
[----:B--2---:R-:W2:Y:S01]  /*2350*/  @!P0 LDC.64 R6, c[0x0][0x228] ;  /* 0x00008a00ff068b82 */ /* 0x004ea20000000a00 */
[----:B------:R-:W-:Y:S02]  /*2360*/  @!P0 IMAD.IADD R5, R0, 0x1, R11 ;  /* 0x0000000100058824 */ /* 0x000fe400078e020b */
[----:B------:R-:W-:Y:S02]  /*2370*/  @!P0 VIADD R11, R11, 0x80 ;  /* 0x000000800b0b8836 */ /* 0x000fe40000000000 */
[----:B--2---:R-:W-:-:S05]  /*2380*/  @!P0 IMAD.WIDE.U32 R6, R5, 0x4, R6 ;  /* 0x0000000405068825 */ /* 0x004fca00078e0006 */
[----:B------:R2:W-:Y:S02]  /*2390*/  @!P0 STG.E desc[UR4][R6.64], R3 ;  /* 0x0000000306008986 */ /* 0x0005e4000c101904 */
.L_x_17365:
[----:B------:R-:W-:Y:S05]  /*23a0*/  BSYNC B0 ;  /* 0x0000000000007941 */ /* 0x000fea0003800000 */
.L_x_17359:
        /* <DEDUP_REMOVED lines=8> */
.L_x_17366:
        /* <DEDUP_REMOVED lines=13> */
.L_x_71742:


//--------------------- .text._ZN2at6native18elementwise_kernelILi128ELi4EZNS0_15gpu_kernel_implIZNS0_50_GLOBAL__N__2680c7bb_12_PowKernel_cu_7dd49032_316829pow_tensor_scalar_kernel_implIiiEEvRNS_18TensorIteratorBaseET0_EUliE1_EEvS6_RKT_EUliE_EEviT1_ --------------------------
	.section	.text._ZN2at6native18elementwise_kernelILi128ELi4EZNS0_15gpu_kernel_implIZNS0_50_GLOBAL__N__2680c7bb_12_PowKernel_cu_7dd49032_316829pow_tensor_scalar_kernel_implIiiEEvRNS_18TensorIteratorBaseET0_EUliE1_EEvS6_RKT_EUliE_EEviT1_,"ax",@progbits
	.align	128
        .global         _ZN2at6native18elementwise_kernelILi128ELi4EZNS0_15gpu_kernel_implIZNS0_50_GLOBAL__N__2680c7bb_12_PowKernel_cu_7dd49032_316829pow_tensor_scalar_kernel_implIiiEEvRNS_18TensorIteratorBaseET0_EUliE1_EEvS6_RKT_EUliE_EEviT1_
        .type           _ZN2at6native18elementwise_kernelILi128ELi4EZNS0_15gpu_kernel_implIZNS0_50_GLOBAL__N__2680c7bb_12_PowKernel_cu_7dd49032_316829pow_tensor_scalar_kernel_implIiiEEvRNS_18TensorIteratorBaseET0_EUliE1_EEvS6_RKT_EUliE_EEviT1_,@function
        .size           _ZN2at6native18elementwise_kernelILi128ELi4EZNS0_15gpu_kernel_implIZNS0_50_GLOBAL__N__2680c7bb_12_PowKernel_cu_7dd49032_316829pow_tensor_scalar_kernel_implIiiEEvRNS_18TensorIteratorBaseET0_EUliE1_EEvS6_RKT_EUliE_EEviT1_,(.L_x_71484 - _ZN2at6native18elementwise_kernelILi128ELi4EZNS0_15gpu_kernel_implIZNS0_50_GLOBAL__N__2680c7bb_12_PowKernel_cu_7dd49032_316829pow_tensor_scalar_kernel_implIiiEEvRNS_18TensorIteratorBaseET0_EUliE1_EEvS6_RKT_EUliE_EEviT1_)
        .other          _ZN2at6native18elementwise_kernelILi128ELi4EZNS0_15gpu_kernel_implIZNS0_50_GLOBAL__N__2680c7bb_12_PowKernel_cu_7dd49032_316829pow_tensor_scalar_kernel_implIiiEEvRNS_18TensorIteratorBaseET0_EUliE1_EEvS6_RKT_EUliE_EEviT1_,@"STO_CUDA_ENTRY STV_DEFAULT"
_ZN2at6native18elementwise_kernelILi128ELi4EZNS0_15gpu_kernel_implIZNS0_50_GLOBAL__N__2680c7bb_12_PowKernel_cu_7dd49032_316829pow_tensor_scalar_kernel_implIiiEEvRNS_18TensorIteratorBaseET0_EUliE1_EEvS6_RKT_EUliE_EEviT1_:
.text._ZN2at6native18elementwise_kernelILi128ELi4EZNS0_15gpu_kernel_implIZNS0_50_GLOBAL__N__2680c7bb_12_PowKernel_cu_7dd49032_316829pow_tensor_scalar_kernel_implIiiEEvRNS_18TensorIteratorBaseET0_EUliE1_EEvS6_RKT_EUliE_EEviT1_:
        /* <DEDUP_REMOVED lines=313> */
.L_x_17369:
        /* <DEDUP_REMOVED lines=20> */
.L_x_17373:
[----:B------:R0:W5:Y:S01]  /*14d0*/  LDG.E.U8 R19, desc[UR36][R2.64] ;  /* 0x0000002402137981 */ /* 0x000162000c1e1100 */
[----:B------:R-:W-:Y:S05]  /*14e0*/  BRA `(.L_x_17375) ;  /* 0x0000000c00347947 */ /* 0x000fea0003800000 */
.L_x_17372:
        /* <DEDUP_REMOVED lines=8> */
.L_x_17377:
[----:B------:R0:W5:Y:S01]  /*1570*/  LDG.E R19, desc[UR36][R2.64] ;  /* 0x0000002402137981 */ /* 0x000162000c1e1900 */
[----:B------:R-:W-:Y:S05]  /*1580*/  BRA `(.L_x_17375) ;  /* 0x0000000c000c7947 */ /* 0x000fea0003800000 */
.L_x_17376:
[----:B------:R0:W5:Y:S01]  /*1590*/  LDG.E.S16 R19, desc[UR36][R2.64] ;  /* 0x0000002402137981 */ /* 0x000162000c1e1700 */
[----:B------:R-:W-:Y:S05]  /*15a0*/  BRA `(.L_x_17375) ;  /* 0x0000000c00047947 */ /* 0x000fea0003800000 */
.L_x_17371:
        /* <DEDUP_REMOVED lines=9> */
.L_x_17379:
[----:B------:R-:W2:Y:S02]  /*1640*/  LDG.E.U16 R2, desc[UR36][R2.64] ;  /* 0x0000002402027981 */ /* 0x000ea4000c1e1500 */
[----:B--2---:R-:W-:-:S06]  /*1650*/  HADD2.F32 R19, -RZ, R2.H0_H0 ;  /* 0x20000002ff137230 */ /* 0x004fcc0000004100 */
[----:B------:R-:W0:Y:S01]  /*1660*/  F2I.FTZ.TRUNC.NTZ R19, R19 ;  /* 0x0000001300137305 */ /* 0x000e22000021f100 */
[----:B------:R-:W-:Y:S05]  /*1670*/  BRA `(.L_x_17375) ;  /* 0x0000000800d07947 */ /* 0x000fea0003800000 */
.L_x_17378:
        /* <DEDUP_REMOVED lines=9> */
.L_x_17381:
[----:B------:R-:W2:Y:S02]  /*1710*/  LDG.E.U16 R2, desc[UR36][R2.64] ;  /* 0x0000002402027981 */ /* 0x000ea4000c1e1500 */
[----:B--2---:R-:W-:-:S06]  /*1720*/  HADD2.F32 R19, -RZ, R2.H0_H0 ;  /* 0x20000002ff137230 */ /* 0x004fcc0000004100 */
[----:B------:R-:W0:Y:S01]  /*1730*/  F2I.FTZ.TRUNC.NTZ R19, R19 ;  /* 0x0000001300137305 */ /* 0x000e22000021f100 */
[----:B------:R-:W-:Y:S05]  /*1740*/  BRA `(.L_x_17375) ;  /* 0x00000008009c7947 */ /* 0x000fea0003800000 */
.L_x_17380:
[----:B------:R-:W2:Y:S02]  /*1750*/  LDG.E.64 R2, desc[UR36][R2.64] ;  /* 0x0000002402027981 */ /* 0x000ea4000c1e1b00 */
[----:B--2---:R0:W1:Y:S01]  /*1760*/  F2I.F64.TRUNC R19, R2 ;  /* 0x0000000200137311 */ /* 0x004062000030d100 */
[----:B------:R-:W-:Y:S05]  /*1770*/  BRA `(.L_x_17375) ;  /* 0x0000000800907947 */ /* 0x000fea0003800000 */
.L_x_17370:
        /* <DEDUP_REMOVED lines=12> */
.L_x_17384:
[----:B------:R-:W2:Y:S02]  /*1840*/  LDG.E.64 R2, desc[UR36][R2.64] ;  /* 0x0000002402027981 */ /* 0x000ea4000c1e1b00 */
[----:B--2---:R0:W1:Y:S01]  /*1850*/  F2I.F64.TRUNC R19, R2 ;  /* 0x0000000200137311 */ /* 0x004062000030d100 */
[----:B------:R-:W-:Y:S05]  /*1860*/  BRA `(.L_x_17375) ;  /* 0x0000000800547947 */ /* 0x000fea0003800000 */
.L_x_17383:
        /* <DEDUP_REMOVED lines=27> */
.L_x_17386:
        /* <DEDUP_REMOVED lines=14> */
.L_x_17385:
[----:B------:R-:W2:Y:S02]  /*1b00*/  LDG.E.U16 R19, desc[UR36][R2.64] ;  /* 0x0000002402137981 */ /* 0x000ea4000c1e1500 */
[----:B--2---:R-:W-:-:S06]  /*1b10*/  IMAD.U32 R19, R19, 0x10000, RZ ;  /* 0x0001000013137824 */ /* 0x004fcc00078e00ff */
[----:B------:R-:W0:Y:S01]  /*1b20*/  F2I.FTZ.TRUNC.NTZ R19, R19 ;  /* 0x0000001300137305 */ /* 0x000e22000021f100 */
[----:B------:R-:W-:Y:S05]  /*1b30*/  BRA `(.L_x_17375) ;  /* 0x0000000400a07947 */ /* 0x000fea0003800000 */
.L_x_17382:
        /* <DEDUP_REMOVED lines=10> */
.L_x_17389:
        /* <DEDUP_REMOVED lines=21> */
.L_x_17393:
[----:B------:R-:W-:Y:S05]  /*1d30*/  BSYNC B1 ;  /* 0x0000000000017941 */ /* 0x000fea0003800000 */
.L_x_17392:
[----:B------:R-:W-:Y:S01]  /*1d40*/  IMAD.SHL.U32 R2, R2, 0x100000, RZ ;  /* 0x0010000002027824 */ /* 0x000fe200078e00ff */
[----:B------:R-:W-:-:S04]  /*1d50*/  LEA R0, R0, 0x3b800000, 0x17 ;  /* 0x3b80000000007811 */ /* 0x000fc800078eb8ff */
[----:B------:R-:W-:-:S07]  /*1d60*/  LOP3.LUT R19, R0, R2, R19, 0xfe, !PT ;  /* 0x0000000200137212 */ /* 0x000fce00078efe13 */
.L_x_17391:
[----:B------:R-:W-:Y:S05]  /*1d70*/  BSYNC B0 ;  /* 0x0000000000007941 */ /* 0x000fea0003800000 */
.L_x_17390:
[----:B------:R-:W1:Y:S01]  /*1d80*/  F2I.FTZ.TRUNC.NTZ R19, R19 ;  /* 0x0000001300137305 */ /* 0x000e62000021f100 */
[----:B------:R-:W-:Y:S05]  /*1d90*/  BRA `(.L_x_17375) ;  /* 0x0000000400087947 */ /* 0x000fea0003800000 */
.L_x_17388:
        /* <DEDUP_REMOVED lines=21> */
.L_x_17397:
[----:B------:R-:W-:Y:S05]  /*1ef0*/  BSYNC B1 ;  /* 0x0000000000017941 */ /* 0x000fea0003800000 */
.L_x_17396:
[----:B------:R-:W-:Y:S01]  /*1f00*/  IMAD.SHL.U32 R2, R2, 0x200000, RZ ;  /* 0x0020000002027824 */ /* 0x000fe200078e00ff */
[----:B------:R-:W-:-:S04]  /*1f10*/  LEA R0, R0, 0x37800000, 0x17 ;  /* 0x3780000000007811 */ /* 0x000fc800078eb8ff */
[----:B------:R-:W-:-:S07]  /*1f20*/  LOP3.LUT R19, R0, R2, R19, 0xfe, !PT ;  /* 0x0000000200137212 */ /* 0x000fce00078efe13 */
.L_x_17395:
[----:B------:R-:W-:Y:S05]  /*1f30*/  BSYNC B0 ;  /* 0x0000000000007941 */ /* 0x000fea0003800000 */
.L_x_17394:
[----:B------:R-:W2:Y:S01]  /*1f40*/  F2I.FTZ.TRUNC.NTZ R19, R19 ;  /* 0x0000001300137305 */ /* 0x000ea2000021f100 */
[----:B------:R-:W-:Y:S05]  /*1f50*/  BRA `(.L_x_17375) ;  /* 0x0000000000987947 */ /* 0x000fea0003800000 */
.L_x_17387:
        /* <DEDUP_REMOVED lines=14> */
.L_x_17401:
[----:B------:R-:W-:Y:S05]  /*2040*/  BSYNC B0 ;  /* 0x0000000000007941 */ /* 0x000fea0003800000 */
.L_x_17400:
[----:B------:R-:W4:Y:S01]  /*2050*/  F2I.FTZ.TRUNC.NTZ R19, R19 ;  /* 0x0000001300137305 */ /* 0x000f22000021f100 */
[----:B------:R-:W-:Y:S05]  /*2060*/  BRA `(.L_x_17375) ;  /* 0x0000000000547947 */ /* 0x000fea0003800000 */
.L_x_17374:
        /* <DEDUP_REMOVED lines=17> */
.L_x_17402:
[----:B------:R-:W-:Y:S05]  /*2180*/  BRA `(.L_x_17375) ;  /* 0x00000000000c7947 */ /* 0x000fea0003800000 */
.L_x_17399:
[----:B------:R0:W5:Y:S01]  /*2190*/  LDG.E R19, desc[UR36][R2.64] ;  /* 0x0000002402137981 */ /* 0x000162000c1e1900 */
[----:B------:R-:W-:Y:S05]  /*21a0*/  BRA `(.L_x_17375) ;  /* 0x0000000000047947 */ /* 0x000fea0003800000 */
.L_x_17398:
[----:B------:R3:W5:Y:S02]  /*21b0*/  LDG.E R19, desc[UR36][R2.64] ;  /* 0x0000002402137981 */ /* 0x000764000c1e1900 */
.L_x_17375:
[----:B012-45:R-:W-:Y:S01]  /*21c0*/  IMAD R8, R19, R19, RZ ;  /* 0x0000001313087224 */ /* 0x037fe200078e02ff */
[----:B------:R-:W-:Y:S05]  /*21d0*/  BSSY B0, `(.L_x_17403) ;  /* 0x000000f000007945 */ /* 0x000fea0003800000 */
[----:B------:R-:W3:Y:S08]  /*21e0*/  I2F.F64 R8, R8 ;  /* 0x0000000800087312 */ /* 0x000ef00000201c00 */
        /* <DEDUP_REMOVED lines=12> */
[----:B------:R-:W-:Y:S05]  /*22b0*/  CALL.REL.NOINC `($__internal_42_$__cuda_sm20_dblrcp_rn_slowpath_v3) ;  /* 0x000000a000447944 */ /* 0x000fea0003c00000 */
.L_x_17404:
[----:B------:R-:W-:Y:S05]  /*22c0*/  BSYNC B0 ;  /* 0x0000000000007941 */ /* 0x000fea0003800000 */
.L_x_17403:
        /* <DEDUP_REMOVED lines=15> */
.L_x_17408:
[----:B------:R0:W-:Y:S01]  /*23c0*/  STG.E.U8 desc[UR36][R16.64], R2 ;  /* 0x0000000210007986 */ /* 0x0001e2000c101124 */
[----:B------:R-:W-:Y:S05]  /*23d0*/  BRA `(.L_x_17410) ;  /* 0x0000000c00507947 */ /* 0x000fea0003800000 */
.L_x_17407:
        /* <DEDUP_REMOVED lines=9> */
.L_x_17412:
[----:B------:R0:W-:Y:S01]  /*2470*/  STG.E desc[UR36][R16.64], R2 ;  /* 0x0000000210007986 */ /* 0x0001e2000c101924 */
[----:B------:R-:W-:Y:S05]  /*2480*/  BRA `(.L_x_17410) ;  /* 0x0000000c00247947 */ /* 0x000fea0003800000 */
.L_x_17411:
[----:B------:R0:W-:Y:S01]  /*2490*/  STG.E.U16 desc[UR36][R16.64], R2 ;  /* 0x0000000210007986 */ /* 0x0001e2000c101524 */
[----:B------:R-:W-:Y:S05]  /*24a0*/  BRA `(.L_x_17410) ;  /* 0x0000000c001c7947 */ /* 0x000fea0003800000 */
.L_x_17406:
        /* <DEDUP_REMOVED lines=9> */
.L_x_17414:
[----:B------:R-:W-:-:S04]  /*2540*/  I2FP.F32.S32 R0, R2 ;  /* 0x0000000200007245 */ /* 0x000fc80000201400 */
[----:B------:R-:W-:-:S05]  /*2550*/  F2FP.F16.F32.PACK_AB R0, RZ, R0 ;  /* 0x00000000ff00723e */ /* 0x000fca00000000ff */
[----:B------:R0:W-:Y:S01]  /*2560*/  STG.E.U16 desc[UR36][R16.64], R0 ;  /* 0x0000000010007986 */ /* 0x0001e2000c101524 */
[----:B------:R-:W-:Y:S05]  /*2570*/  BRA `(.L_x_17410) ;  /* 0x0000000800e87947 */ /* 0x000fea0003800000 */
.L_x_17413:
        /* <DEDUP_REMOVED lines=10> */
.L_x_17416:
[----:B------:R-:W-:-:S04]  /*2620*/  I2FP.F32.S32 R2, R2 ;  /* 0x0000000200027245 */ /* 0x000fc80000201400 */
[----:B------:R-:W-:-:S04]  /*2630*/  F2FP.F16.F32.PACK_AB R3, RZ, R2 ;  /* 0x00000002ff03723e */ /* 0x000fc800000000ff */
[----:B------:R-:W-:-:S05]  /*2640*/  PRMT R3, R3, 0x5410, RZ ;  /* 0x0000541003037816 */ /* 0x000fca00000000ff */
[----:B------:R2:W-:Y:S01]  /*2650*/  STG.E desc[UR36][R16.64], R3 ;  /* 0x0000000310007986 */ /* 0x0005e2000c101924 */
[----:B------:R-:W-:Y:S05]  /*2660*/  BRA `(.L_x_17410) ;  /* 0x0000000800ac7947 */ /* 0x000fea0003800000 */
.L_x_17415:
[----:B------:R-:W0:Y:S02]  /*2670*/  I2F.F64 R2, R2 ;  /* 0x0000000200027312 */ /* 0x000e240000201c00 */
[----:B0-----:R4:W-:Y:S01]  /*2680*/  STG.E.64 desc[UR36][R16.64], R2 ;  /* 0x0000000210007986 */ /* 0x0019e2000c101b24 */
[----:B------:R-:W-:Y:S05]  /*2690*/  BRA `(.L_x_17410) ;  /* 0x0000000800a07947 */ /* 0x000fea0003800000 */
.L_x_17405:
        /* <DEDUP_REMOVED lines=12> */
.L_x_17419:
[----:B------:R-:W0:Y:S01]  /*2760*/  I2F.F64 R4, R2 ;  /* 0x0000000200047312 */ /* 0x000e220000201c00 */
[----:B------:R-:W-:-:S05]  /*2770*/  CS2R R6, SRZ ;  /* 0x0000000000067805 */ /* 0x000fca000001ff00 */
[----:B0-----:R0:W-:Y:S01]  /*2780*/  STG.E.128 desc[UR36][R16.64], R4 ;  /* 0x0000000410007986 */ /* 0x0011e2000c101d24 */
[----:B------:R-:W-:Y:S05]  /*2790*/  BRA `(.L_x_17410) ;  /* 0x0000000800607947 */ /* 0x000fea0003800000 */
.L_x_17418:
        /* <DEDUP_REMOVED lines=21> */
.L_x_17423:
[----:B------:R-:W-:Y:S05]  /*28f0*/  BSYNC B0 ;  /* 0x0000000000007941 */ /* 0x000fea0003800000 */
.L_x_17422:
[----:B------:R-:W-:-:S05]  /*2900*/  LOP3.LUT R3, R0, R3, RZ, 0xfc, !PT ;  /* 0x0000000300037212 */ /* 0x000fca00078efcff */
[----:B------:R0:W-:Y:S01]  /*2910*/  STG.E.U8 desc[UR36][R16.64], R3 ;  /* 0x0000000310007986 */ /* 0x0001e2000c101124 */
[----:B------:R-:W-:Y:S05]  /*2920*/  BRA `(.L_x_17410) ;  /* 0x0000000400fc7947 */ /* 0x000fea0003800000 */
.L_x_17421:
        /* <DEDUP_REMOVED lines=13> */
.L_x_17425:
[----:B------:R-:W-:Y:S01]  /*2a00*/  IMAD.MOV.U32 R0, RZ, RZ, 0x7f ;  /* 0x0000007fff007424 */ /* 0x000fe200078e00ff */
[----:B------:R-:W-:-:S04]  /*2a10*/  ISETP.GT.U32.AND P0, PT, R2, 0x7f800000, PT ;  /* 0x7f8000000200780c */ /* 0x000fc80003f04070 */
[----:B------:R-:W-:-:S09]  /*2a20*/  SEL R0, R0, 0x7c, P0 ;  /* 0x0000007c00007807 */ /* 0x000fd20000000000 */
.L_x_17426:
[----:B------:R-:W-:Y:S05]  /*2a30*/  BSYNC B0 ;  /* 0x0000000000007941 */ /* 0x000fea0003800000 */
.L_x_17424:
[----:B------:R-:W-:-:S04]  /*2a40*/  LOP3.LUT R2, R3, 0x80000000, RZ, 0xc0, !PT ;  /* 0x8000000003027812 */ /* 0x000fc800078ec0ff */
[----:B------:R-:W-:-:S04]  /*2a50*/  SHF.R.U32.HI R3, RZ, 0x18, R2 ;  /* 0x00000018ff037819 */ /* 0x000fc80000011602 */
[----:B------:R-:W-:-:S05]  /*2a60*/  LOP3.LUT R3, R0, R3, RZ, 0xfc, !PT ;  /* 0x0000000300037212 */ /* 0x000fca00078efcff */
[----:B------:R0:W-:Y:S01]  /*2a70*/  STG.E.U8 desc[UR36][R16.64], R3 ;  /* 0x0000000310007986 */ /* 0x0001e2000c101124 */
[----:B------:R-:W-:Y:S05]  /*2a80*/  BRA `(.L_x_17410) ;  /* 0x0000000400a47947 */ /* 0x000fea0003800000 */
.L_x_17420:
[----:B------:R-:W-:-:S04]  /*2a90*/  I2FP.F32.S32 R0, R2 ;  /* 0x0000000200007245 */ /* 0x000fc80000201400 */
[----:B------:R-:W-:-:S05]  /*2aa0*/  F2FP.BF16.F32.PACK_AB R0, RZ, R0 ;  /* 0x00000000ff00723e */ /* 0x000fca00000010ff */
[----:B------:R0:W-:Y:S01]  /*2ab0*/  STG.E.U16 desc[UR36][R16.64], R0 ;  /* 0x0000000010007986 */ /* 0x0001e2000c101524 */
[----:B------:R-:W-:Y:S05]  /*2ac0*/  BRA `(.L_x_17410) ;  /* 0x0000000400947947 */ /* 0x000fea0003800000 */
.L_x_17417:
        /* <DEDUP_REMOVED lines=10> */
.L_x_17429:
        /* <DEDUP_REMOVED lines=17> */
.L_x_17432:
[----:B------:R-:W-:-:S04]  /*2c80*/  LOP3.LUT R2, R3, 0x80000000, RZ, 0xc0, !PT ;  /* 0x8000000003027812 */ /* 0x000fc800078ec0ff */
[----:B------:R-:W-:-:S04]  /*2c90*/  SHF.R.U32.HI R3, RZ, 0x18, R2 ;  /* 0x00000018ff037819 */ /* 0x000fc80000011602 */
[----:B------:R-:W-:-:S04]  /*2ca0*/  LOP3.LUT R0, R0, R3, RZ, 0xfc, !PT ;  /* 0x0000000300007212 */ /* 0x000fc800078efcff */
[----:B------:R-:W-:-:S07]  /*2cb0*/  PRMT R8, R0, 0x7610, R8 ;  /* 0x0000761000087816 */ /* 0x000fce0000000008 */
.L_x_17431:
[----:B------:R-:W-:Y:S05]  /*2cc0*/  BSYNC B0 ;  /* 0x0000000000007941 */ /* 0x000fea0003800000 */
.L_x_17430:
[----:B------:R0:W-:Y:S01]  /*2cd0*/  STG.E.U8 desc[UR36][R16.64], R8 ;  /* 0x0000000810007986 */ /* 0x0001e2000c101124 */
[----:B------:R-:W-:Y:S05]  /*2ce0*/  BRA `(.L_x_17410) ;  /* 0x00000004000c7947 */ /* 0x000fea0003800000 */
.L_x_17428:
        /* <DEDUP_REMOVED lines=17> */
.L_x_17435:
[----:B------:R-:W-:-:S04]  /*2e00*/  LOP3.LUT R2, R3, 0x80000000, RZ, 0xc0, !PT ;  /* 0x8000000003027812 */ /* 0x000fc800078ec0ff */
[----:B------:R-:W-:-:S04]  /*2e10*/  SHF.R.U32.HI R3, RZ, 0x18, R2 ;  /* 0x00000018ff037819 */ /* 0x000fc80000011602 */
[----:B------:R-:W-:-:S04]  /*2e20*/  LOP3.LUT R0, R0, R3, RZ, 0xfc, !PT ;  /* 0x0000000300007212 */ /* 0x000fc800078efcff */
[----:B------:R-:W-:-:S07]  /*2e30*/  PRMT R8, R0, 0x7610, R8 ;  /* 0x0000761000087816 */ /* 0x000fce0000000008 */
.L_x_17434:
[----:B------:R-:W-:Y:S05]  /*2e40*/  BSYNC B0 ;  /* 0x0000000000007941 */ /* 0x000fea0003800000 */
.L_x_17433:
[----:B------:R0:W-:Y:S01]  /*2e50*/  STG.E.U8 desc[UR36][R16.64], R8 ;  /* 0x0000000810007986 */ /* 0x0001e2000c101124 */
[----:B------:R-:W-:Y:S05]  /*2e60*/  BRA `(.L_x_17410) ;  /* 0x0000000000ac7947 */ /* 0x000fea0003800000 */
.L_x_17427:
        /* <DEDUP_REMOVED lines=22> */
.L_x_17409:
        /* <DEDUP_REMOVED lines=16> */
.L_x_17438:
[----:B------:R-:W-:Y:S05]  /*30d0*/  BRA `(.L_x_17410) ;  /* 0x0000000000107947 */ /* 0x000fea0003800000 */
.L_x_17437:
[----:B------:R-:W-:-:S05]  /*30e0*/  SHF.R.S32.HI R3, RZ, 0x1f, R2 ;  /* 0x0000001fff037819 */ /* 0x000fca0000011402 */
[----:B------:R0:W-:Y:S01]  /*30f0*/  STG.E.64 desc[UR36][R16.64], R2 ;  /* 0x0000000210007986 */ /* 0x0001e2000c101b24 */
[----:B------:R-:W-:Y:S05]  /*3100*/  BRA `(.L_x_17410) ;  /* 0x0000000000047947 */ /* 0x000fea0003800000 */
.L_x_17436:
[----:B------:R0:W-:Y:S02]  /*3110*/  STG.E desc[UR36][R16.64], R2 ;  /* 0x0000000210007986 */ /* 0x0001e4000c101924 */
.L_x_17410:
[----:B------:R-:W-:-:S04]  /*3120*/  IMAD R18, R23, 0x200, R18 ;  /* 0x0000020017127824 */ /* 0x000fc800078e0212 */
[----:B------:R-:W-:-:S07]  /*3130*/  VIADD R19, R18, 0x80 ;  /* 0x0000008012137836 */ /* 0x000fce0000000000 */
.L_x_17368:
[----:B------:R-:W-:Y:S05]  /*3140*/  BSYNC B6 ;  /* 0x0000000000067941 */ /* 0x000fea0003800000 */
.L_x_17367:
        /* <DEDUP_REMOVED lines=307> */
.L_x_17441:
        /* <DEDUP_REMOVED lines=20> */
.L_x_17445:
[----:B------:R0:W5:Y:S01]  /*45c0*/  LDG.E.U8 R18, desc[UR36][R2.64] ;  /* 0x0000002402127981 */ /* 0x000162000c1e1100 */
[----:B------:R-:W-:Y:S05]  /*45d0*/  BRA `(.L_x_17447) ;  /* 0x0000000c00347947 */ /* 0x000fea0003800000 */
.L_x_17444:
        /* <DEDUP_REMOVED lines=8> */
.L_x_17449:
[----:B------:R0:W5:Y:S01]  /*4660*/  LDG.E R18, desc[UR36][R2.64] ;  /* 0x0000002402127981 */ /* 0x000162000c1e1900 */
[----:B------:R-:W-:Y:S05]  /*4670*/  BRA `(.L_x_17447) ;  /* 0x0000000c000c7947 */ /* 0x000fea0003800000 */
.L_x_17448:
[----:B------:R0:W5:Y:S01]  /*4680*/  LDG.E.S16 R18, desc[UR36][R2.64] ;  /* 0x0000002402127981 */ /* 0x000162000c1e1700 */
[----:B------:R-:W-:Y:S05]  /*4690*/  BRA `(.L_x_17447) ;  /* 0x0000000c00047947 */ /* 0x000fea0003800000 */
.L_x_17443:
        /* <DEDUP_REMOVED lines=9> */
.L_x_17451:
[----:B------:R-:W2:Y:S02]  /*4730*/  LDG.E.U16 R2, desc[UR36][R2.64] ;  /* 0x0000002402027981 */ /* 0x000ea4000c1e1500 */
[----:B--2---:R-:W-:-:S06]  /*4740*/  HADD2.F32 R18, -RZ, R2.H0_H0 ;  /* 0x20000002ff127230 */ /* 0x004fcc0000004100 */
[----:B------:R-:W0:Y:S01]  /*4750*/  F2I.FTZ.TRUNC.NTZ R18, R18 ;  /* 0x0000001200127305 */ /* 0x000e22000021f100 */
[----:B------:R-:W-:Y:S05]  /*4760*/  BRA `(.L_x_17447) ;  /* 0x0000000800d07947 */ /* 0x000fea0003800000 */
.L_x_17450:
        /* <DEDUP_REMOVED lines=9> */
.L_x_17453:
[----:B------:R-:W2:Y:S02]  /*4800*/  LDG.E.U16 R2, desc[UR36][R2.64] ;  /* 0x0000002402027981 */ /* 0x000ea4000c1e1500 */
[----:B--2---:R-:W-:-:S06]  /*4810*/  HADD2.F32 R18, -RZ, R2.H0_H0 ;  /* 0x20000002ff127230 */ /* 0x004fcc0000004100 */
[----:B------:R-:W0:Y:S01]  /*4820*/  F2I.FTZ.TRUNC.NTZ R18, R18 ;  /* 0x0000001200127305 */ /* 0x000e22000021f100 */
[----:B------:R-:W-:Y:S05]  /*4830*/  BRA `(.L_x_17447) ;  /* 0x00000008009c7947 */ /* 0x000fea0003800000 */
.L_x_17452:
[----:B------:R-:W2:Y:S02]  /*4840*/  LDG.E.64 R2, desc[UR36][R2.64] ;  /* 0x0000002402027981 */ /* 0x000ea4000c1e1b00 */
[----:B--2---:R0:W1:Y:S01]  /*4850*/  F2I.F64.TRUNC R18, R2 ;  /* 0x0000000200127311 */ /* 0x004062000030d100 */
[----:B------:R-:W-:Y:S05]  /*4860*/  BRA `(.L_x_17447) ;  /* 0x0000000800907947 */ /* 0x000fea0003800000 */
.L_x_17442:
        /* <DEDUP_REMOVED lines=12> */
.L_x_17456:
[----:B------:R-:W2:Y:S02]  /*4930*/  LDG.E.64 R2, desc[UR36][R2.64] ;  /* 0x0000002402027981 */ /* 0x000ea4000c1e1b00 */
[----:B--2---:R0:W1:Y:S01]  /*4940*/  F2I.F64.TRUNC R18, R2 ;  /* 0x0000000200127311 */ /* 0x004062000030d100 */
[----:B------:R-:W-:Y:S05]  /*4950*/  BRA `(.L_x_17447) ;  /* 0x0000000800547947 */ /* 0x000fea0003800000 */
.L_x_17455:
        /* <DEDUP_REMOVED lines=27> */
.L_x_17458:
        /* <DEDUP_REMOVED lines=12> */
[----:B------:R3:W4:Y:S01]  /*4bd0*/  F2I.FTZ.TRUNC.NTZ R18, R4 ;  /* 0x0000000400127305 */ /* 0x000722000021f100 */
[----:B------:R-:W-:Y:S05]  /*4be0*/  BRA `(.L_x_17447) ;  /* 0x0000000400b07947 */ /* 0x000fea0003800000 */
.L_x_17457:
[----:B------:R-:W2:Y:S02]  /*4bf0*/  LDG.E.U16 R18, desc[UR36][R2.64] ;  /* 0x0000002402127981 */ /* 0x000ea4000c1e1500 */
[----:B--2---:R-:W-:-:S06]  /*4c00*/  IMAD.U32 R18, R18, 0x10000, RZ ;  /* 0x0001000012127824 */ /* 0x004fcc00078e00ff */
[----:B------:R-:W2:Y:S01]  /*4c10*/  F2I.FTZ.TRUNC.NTZ R18, R18 ;  /* 0x0000001200127305 */ /* 0x000ea2000021f100 */
[----:B------:R-:W-:Y:S05]  /*4c20*/  BRA `(.L_x_17447) ;  /* 0x0000000400a07947 */ /* 0x000fea0003800000 */
.L_x_17454:
        /* <DEDUP_REMOVED lines=10> */
.L_x_17461:
        /* <DEDUP_REMOVED lines=21> */
.L_x_17465:
[----:B------:R-:W-:Y:S05]  /*4e20*/  BSYNC B1 ;  /* 0x0000000000017941 */ /* 0x000fea0003800000 */
.L_x_17464:
[----:B------:R-:W-:Y:S01]  /*4e30*/  IMAD.SHL.U32 R2, R2, 0x100000, RZ ;  /* 0x0010000002027824 */ /* 0x000fe200078e00ff */
[----:B------:R-:W-:-:S04]  /*4e40*/  LEA R3, R0, 0x3b800000, 0x17 ;  /* 0x3b80000000037811 */ /* 0x000fc800078eb8ff */
[----:B------:R-:W-:-:S07]  /*4e50*/  LOP3.LUT R18, R3, R2, R18, 0xfe, !PT ;  /* 0x0000000203127212 */ /* 0x000fce00078efe12 */
.L_x_17463:
[----:B------:R-:W-:Y:S05]  /*4e60*/  BSYNC B0 ;  /* 0x0000000000007941 */ /* 0x000fea0003800000 */
.L_x_17462:
[----:B------:R-:W0:Y:S01]  /*4e70*/  F2I.FTZ.TRUNC.NTZ R18, R18 ;  /* 0x0000001200127305 */ /* 0x000e22000021f100 */
[----:B------:R-:W-:Y:S05]  /*4e80*/  BRA `(.L_x_17447) ;  /* 0x0000000400087947 */ /* 0x000fea0003800000 */
.L_x_17460:
        /* <DEDUP_REMOVED lines=21> */
.L_x_17469:
[----:B------:R-:W-:Y:S05]  /*4fe0*/  BSYNC B1 ;  /* 0x0000000000017941 */ /* 0x000fea0003800000 */
.L_x_17468:
[----:B------:R-:W-:Y:S01]  /*4ff0*/  IMAD.SHL.U32 R2, R2, 0x200000, RZ ;  /* 0x0020000002027824 */ /* 0x000fe200078e00ff */
[----:B------:R-:W-:-:S04]  /*5000*/  LEA R3, R0, 0x37800000, 0x17 ;  /* 0x3780000000037811 */ /* 0x000fc800078eb8ff */
[----:B------:R-:W-:-:S07]  /*5010*/  LOP3.LUT R18, R3, R2, R18, 0xfe, !PT ;  /* 0x0000000203127212 */ /* 0x000fce00078efe12 */
.L_x_17467:
[----:B------:R-:W-:Y:S05]  /*5020*/  BSYNC B0 ;  /* 0x0000000000007941 */ /* 0x000fea0003800000 */
.L_x_17466:
[----:B------:R-:W0:Y:S01]  /*5030*/  F2I.FTZ.TRUNC.NTZ R18, R18 ;  /* 0x0000001200127305 */ /* 0x000e22000021f100 */
[----:B------:R-:W-:Y:S05]  /*5040*/  BRA `(.L_x_17447) ;  /* 0x0000000000987947 */ /* 0x000fea0003800000 */
.L_x_17459:
        /* <DEDUP_REMOVED lines=14> */
.L_x_17473:
[----:B------:R-:W-:Y:S05]  /*5130*/  BSYNC B0 ;  /* 0x0000000000007941 */ /* 0x000fea0003800000 */
.L_x_17472:
[----:B------:R-:W0:Y:S01]  /*5140*/  F2I.FTZ.TRUNC.NTZ R18, R18 ;  /* 0x0000001200127305 */ /* 0x000e22000021f100 */
[----:B------:R-:W-:Y:S05]  /*5150*/  BRA `(.L_x_17447) ;  /* 0x0000000000547947 */ /* 0x000fea0003800000 */
.L_x_17446:
        /* <DEDUP_REMOVED lines=17> */
.L_x_17474:
[----:B------:R-:W-:Y:S05]  /*5270*/  BRA `(.L_x_17447) ;  /* 0x00000000000c7947 */ /* 0x000fea0003800000 */
.L_x_17471:
[----:B------:R0:W5:Y:S01]  /*5280*/  LDG.E R18, desc[UR36][R2.64] ;  /* 0x0000002402127981 */ /* 0x000162000c1e1900 */
[----:B------:R-:W-:Y:S05]  /*5290*/  BRA `(.L_x_17447) ;  /* 0x0000000000047947 */ /* 0x000fea0003800000 */
.L_x_17470:
[----:B------:R0:W5:Y:S02]  /*52a0*/  LDG.E R18, desc[UR36][R2.64] ;  /* 0x0000002402127981 */ /* 0x000164000c1e1900 */
.L_x_17447:
[----:B012-45:R-:W-:Y:S01]  /*52b0*/  IMAD R8, R18, R18, RZ ;  /* 0x0000001212087224 */ /* 0x037fe200078e02ff */
[----:B------:R-:W-:Y:S05]  /*52c0*/  BSSY B0, `(.L_x_17475) ;  /* 0x000000f000007945 */ /* 0x000fea0003800000 */
[----:B------:R-:W0:Y:S08]  /*52d0*/  I2F.F64 R8, R8 ;  /* 0x0000000800087312 */ /* 0x000e300000201c00 */
[----:B0-----:R-:W3:Y:S01]  /*52e0*/  MUFU.RCP64H R3, R9 ;  /* 0x0000000900037308 */ /* 0x001ee20000001800 */
[----:B------:R-:W-:-:S05]  /*52f0*/  VIADD R2, R9, 0x300402 ;  /* 0x0030040209027836 */ /* 0x000fca0000000000 */
[----:B------:R-:W-:Y:S01]  /*5300*/  FSETP.GEU.AND P0, PT, |R2|, 5.8789094863358348022e-39, PT ;  /* 0x004004020200780b */ /* 0x000fe20003f0e200 */
[----:B---3--:R-:W-:-:S08]  /*5310*/  DFMA R4, -R8, R2, 1 ;  /* 0x3ff000000804742b */ /* 0x008fd00000000102 */
        /* <DEDUP_REMOVED lines=9> */
.L_x_17476:
[----:B------:R-:W-:Y:S05]  /*53b0*/  BSYNC B0 ;  /* 0x0000000000007941 */ /* 0x000fea0003800000 */
.L_x_17475:
        /* <DEDUP_REMOVED lines=15> */
.L_x_17480:
[----:B------:R0:W-:Y:S01]  /*54b0*/  STG.E.U8 desc[UR36][R16.64], R2 ;  /* 0x0000000210007986 */ /* 0x0001e2000c101124 */
[----:B------:R-:W-:Y:S05]  /*54c0*/  BRA `(.L_x_17482) ;  /* 0x0000000c00507947 */ /* 0x000fea0003800000 */
.L_x_17479:
        /* <DEDUP_REMOVED lines=9> */
.L_x_17484:
[----:B------:R0:W-:Y:S01]  /*5560*/  STG.E desc[UR36][R16.64], R2 ;  /* 0x0000000210007986 */ /* 0x0001e2000c101924 */
[----:B------:R-:W-:Y:S05]  /*5570*/  BRA `(.L_x_17482) ;  /* 0x0000000c00247947 */ /* 0x000fea0003800000 */
.L_x_17483:
[----:B------:R0:W-:Y:S01]  /*5580*/  STG.E.U16 desc[UR36][R16.64], R2 ;  /* 0x0000000210007986 */ /* 0x0001e2000c101524 */
[----:B------:R-:W-:Y:S05]  /*5590*/  BRA `(.L_x_17482) ;  /* 0x0000000c001c7947 */ /* 0x000fea0003800000 */
.L_x_17478:
        /* <DEDUP_REMOVED lines=9> */
.L_x_17486:
[----:B------:R-:W-:-:S04]  /*5630*/  I2FP.F32.S32 R0, R2 ;  /* 0x0000000200007245 */ /* 0x000fc80000201400 */
[----:B------:R-:W-:-:S05]  /*5640*/  F2FP.F16.F32.PACK_AB R0, RZ, R0 ;  /* 0x00000000ff00723e */ /* 0x000fca00000000ff */
[----:B------:R0:W-:Y:S01]  /*5650*/  STG.E.U16 desc[UR36][R16.64], R0 ;  /* 0x0000000010007986 */ /* 0x0001e2000c101524 */
[----:B------:R-:W-:Y:S05]  /*5660*/  BRA `(.L_x_17482) ;  /* 0x0000000800e87947 */ /* 0x000fea0003800000 */
.L_x_17485:
        /* <DEDUP_REMOVED lines=10> */
.L_x_17488:
[----:B------:R-:W-:-:S04]  /*5710*/  I2FP.F32.S32 R2, R2 ;  /* 0x0000000200027245 */ /* 0x000fc80000201400 */
[----:B------:R-:W-:-:S04]  /*5720*/  F2FP.F16.F32.PACK_AB R3, RZ, R2 ;  /* 0x00000002ff03723e */ /* 0x000fc800000000ff */
[----:B------:R-:W-:-:S05]  /*5730*/  PRMT R3, R3, 0x5410, RZ ;  /* 0x0000541003037816 */ /* 0x000fca00000000ff */
[----:B------:R0:W-:Y:S01]  /*5740*/  STG.E desc[UR36][R16.64], R3 ;  /* 0x0000000310007986 */ /* 0x0001e2000c101924 */
[----:B------:R-:W-:Y:S05]  /*5750*/  BRA `(.L_x_17482) ;  /* 0x0000000800ac7947 */ /* 0x000fea0003800000 */
.L_x_17487:
[----:B------:R-:W0:Y:S02]  /*5760*/  I2F.F64 R2, R2 ;  /* 0x0000000200027312 */ /* 0x000e240000201c00 */
[----:B0-----:R0:W-:Y:S01]  /*5770*/  STG.E.64 desc[UR36][R16.64], R2 ;  /* 0x0000000210007986 */ /* 0x0011e2000c101b24 */
[----:B------:R-:W-:Y:S05]  /*5780*/  BRA `(.L_x_17482) ;  /* 0x0000000800a07947 */ /* 0x000fea0003800000 */
.L_x_17477:
        /* <DEDUP_REMOVED lines=12> */
.L_x_17491:
[----:B------:R-:W0:Y:S01]  /*5850*/  I2F.F64 R4, R2 ;  /* 0x0000000200047312 */ /* 0x000e220000201c00 */
[----:B------:R-:W-:-:S05]  /*5860*/  CS2R R6, SRZ ;  /* 0x0000000000067805 */ /* 0x000fca000001ff00 */
[----:B0-----:R0:W-:Y:S01]  /*5870*/  STG.E.128 desc[UR36][R16.64], R4 ;  /* 0x0000000410007986 */ /* 0x0011e2000c101d24 */
[----:B------:R-:W-:Y:S05]  /*5880*/  BRA `(.L_x_17482) ;  /* 0x0000000800607947 */ /* 0x000fea0003800000 */
.L_x_17490:
        /* <DEDUP_REMOVED lines=21> */
.L_x_17495:
[----:B------:R-:W-:Y:S05]  /*59e0*/  BSYNC B0 ;  /* 0x0000000000007941 */ /* 0x000fea0003800000 */
.L_x_17494:
[----:B------:R-:W-:-:S05]  /*59f0*/  LOP3.LUT R3, R0, R3, RZ, 0xfc, !PT ;  /* 0x0000000300037212 */ /* 0x000fca00078efcff */
[----:B------:R0:W-:Y:S01]  /*5a00*/  STG.E.U8 desc[UR36][R16.64], R3 ;  /* 0x0000000310007986 */ /* 0x0001e2000c101124 */
[----:B------:R-:W-:Y:S05]  /*5a10*/  BRA `(.L_x_17482) ;  /* 0x0000000400fc7947 */ /* 0x000fea0003800000 */
.L_x_17493:
        /* <DEDUP_REMOVED lines=13> */
.L_x_17497:
[----:B------:R-:W-:Y:S01]  /*5af0*/  IMAD.MOV.U32 R0, RZ, RZ, 0x7f ;  /* 0x0000007fff007424 */ /* 0x000fe200078e00ff */
[----:B------:R-:W-:-:S04]  /*5b00*/  ISETP.GT.U32.AND P0, PT, R2, 0x7f800000, PT ;  /* 0x7f8000000200780c */ /* 0x000fc80003f04070 */
[----:B------:R-:W-:-:S09]  /*5b10*/  SEL R0, R0, 0x7c, P0 ;  /* 0x0000007c00007807 */ /* 0x000fd20000000000 */
.L_x_17498:
[----:B------:R-:W-:Y:S05]  /*5b20*/  BSYNC B0 ;  /* 0x0000000000007941 */ /* 0x000fea0003800000 */
.L_x_17496:
[----:B------:R-:W-:-:S04]  /*5b30*/  LOP3.LUT R2, R3, 0x80000000, RZ, 0xc0, !PT ;  /* 0x8000000003027812 */ /* 0x000fc800078ec0ff */
[----:B------:R-:W-:-:S04]  /*5b40*/  SHF.R.U32.HI R3, RZ, 0x18, R2 ;  /* 0x00000018ff037819 */ /* 0x000fc80000011602 */
[----:B------:R-:W-:-:S05]  /*5b50*/  LOP3.LUT R3, R0, R3, RZ, 0xfc, !PT ;  /* 0x0000000300037212 */ /* 0x000fca00078efcff */
[----:B------:R0:W-:Y:S01]  /*5b60*/  STG.E.U8 desc[UR36][R16.64], R3 ;  /* 0x0000000310007986 */ /* 0x0001e2000c101124 */
[----:B------:R-:W-:Y:S05]  /*5b70*/  BRA `(.L_x_17482) ;  /* 0x0000000400a47947 */ /* 0x000fea0003800000 */
.L_x_17492:
[----:B------:R-:W-:-:S04]  /*5b80*/  I2FP.F32.S32 R0, R2 ;  /* 0x0000000200007245 */ /* 0x000fc80000201400 */
[----:B------:R-:W-:-:S05]  /*5b90*/  F2FP.BF16.F32.PACK_AB R0, RZ, R0 ;  /* 0x00000000ff00723e */ /* 0x000fca00000010ff */
[----:B------:R0:W-:Y:S01]  /*5ba0*/  STG.E.U16 desc[UR36][R16.64], R0 ;  /* 0x0000000010007986 */ /* 0x0001e2000c101524 */
[----:B------:R-:W-:Y:S05]  /*5bb0*/  BRA `(.L_x_17482) ;  /* 0x0000000400947947 */ /* 0x000fea0003800000 */
.L_x_17489:
        /* <DEDUP_REMOVED lines=10> */
.L_x_17501:
        /* <DEDUP_REMOVED lines=17> */
.L_x_17504:
[----:B------:R-:W-:-:S04]  /*5d70*/  LOP3.LUT R2, R3, 0x80000000, RZ, 0xc0, !PT ;  /* 0x8000000003027812 */ /* 0x000fc800078ec0ff */
[----:B------:R-:W-:-:S04]  /*5d80*/  SHF.R.U32.HI R3, RZ, 0x18, R2 ;  /* 0x00000018ff037819 */ /* 0x000fc80000011602 */
[----:B------:R-:W-:-:S04]  /*5d90*/  LOP3.LUT R0, R0, R3, RZ, 0xfc, !PT ;  /* 0x0000000300007212 */ /* 0x000fc800078efcff */
[----:B------:R-:W-:-:S07]  /*5da0*/  PRMT R8, R0, 0x7610, R8 ;  /* 0x0000761000087816 */ /* 0x000fce0000000008 */
.L_x_17503:
[----:B------:R-:W-:Y:S05]  /*5db0*/  BSYNC B0 ;  /* 0x0000000000007941 */ /* 0x000fea0003800000 */
.L_x_17502:
[----:B------:R3:W-:Y:S01]  /*5dc0*/  STG.E.U8 desc[UR36][R16.64], R8 ;  /* 0x0000000810007986 */ /* 0x0007e2000c101124 */
[----:B------:R-:W-:Y:S05]  /*5dd0*/  BRA `(.L_x_17482) ;  /* 0x00000004000c7947 */ /* 0x000fea0003800000 */
.L_x_17500:
        /* <DEDUP_REMOVED lines=17> */
.L_x_17507:
[----:B------:R-:W-:-:S04]  /*5ef0*/  LOP3.LUT R2, R3, 0x80000000, RZ, 0xc0, !PT ;  /* 0x8000000003027812 */ /* 0x000fc800078ec0ff */
[----:B------:R-:W-:-:S04]  /*5f00*/  SHF.R.U32.HI R3, RZ, 0x18, R2 ;  /* 0x00000018ff037819 */ /* 0x000fc80000011602 */
[----:B------:R-:W-:-:S04]  /*5f10*/  LOP3.LUT R0, R0, R3, RZ, 0xfc, !PT ;  /* 0x0000000300007212 */ /* 0x000fc800078efcff */
[----:B------:R-:W-:-:S07]  /*5f20*/  PRMT R8, R0, 0x7610, R8 ;  /* 0x0000761000087816 */ /* 0x000fce0000000008 */
.L_x_17506:
[----:B------:R-:W-:Y:S05]  /*5f30*/  BSYNC B0 ;  /* 0x0000000000007941 */ /* 0x000fea0003800000 */
.L_x_17505:
[----:B------:R0:W-:Y:S01]  /*5f40*/  STG.E.U8 desc[UR36][R16.64], R8 ;  /* 0x0000000810007986 */ /* 0x0001e2000c101124 */
[----:B------:R-:W-:Y:S05]  /*5f50*/  BRA `(.L_x_17482) ;  /* 0x0000000000ac7947 */ /* 0x000fea0003800000 */
.L_x_17499:
        /* <DEDUP_REMOVED lines=22> */
.L_x_17481:
        /* <DEDUP_REMOVED lines=16> */
.L_x_17510:
[----:B------:R-:W-:Y:S05]  /*61c0*/  BRA `(.L_x_17482) ;  /* 0x0000000000107947 */ /* 0x000fea0003800000 */
.L_x_17509:
[----:B------:R-:W-:-:S05]  /*61d0*/  SHF.R.S32.HI R3, RZ, 0x1f, R2 ;  /* 0x0000001fff037819 */ /* 0x000fca0000011402 */
[----:B------:R2:W-:Y:S01]  /*61e0*/  STG.E.64 desc[UR36][R16.64], R2 ;  /* 0x0000000210007986 */ /* 0x0005e2000c101b24 */
[----:B------:R-:W-:Y:S05]  /*61f0*/  BRA `(.L_x_17482) ;  /* 0x0000000000047947 */ /* 0x000fea0003800000 */
.L_x_17508:
[----:B------:R0:W-:Y:S02]  /*6200*/  STG.E desc[UR36][R16.64], R2 ;  /* 0x0000000210007986 */ /* 0x0001e4000c101924 */
.L_x_17482:
[----:B------:R-:W-:-:S07]  /*6210*/  VIADD R19, R19, 0x80 ;  /* 0x0000008013137836 */ /* 0x000fce0000000000 */
.L_x_17440:
[----:B------:R-:W-:Y:S05]  /*6220*/  BSYNC B6 ;  /* 0x0000000000067941 */ /* 0x000fea0003800000 */
.L_x_17439:
        /* <DEDUP_REMOVED lines=307> */
.L_x_17513:
        /* <DEDUP_REMOVED lines=20> */
.L_x_17517:
[----:B------:R0:W5:Y:S01]  /*76a0*/  LDG.E.U8 R18, desc[UR36][R2.64] ;  /* 0x0000002402127981 */ /* 0x000162000c1e1100 */
[----:B------:R-:W-:Y:S05]  /*76b0*/  BRA `(.L_x_17519) ;  /* 0x0000000c00347947 */ /* 0x000fea0003800000 */
.L_x_17516:
        /* <DEDUP_REMOVED lines=8> */
.L_x_17521:
[----:B------:R0:W5:Y:S01]  /*7740*/  LDG.E R18, desc[UR36][R2.64] ;  /* 0x0000002402127981 */ /* 0x000162000c1e1900 */
[----:B------:R-:W-:Y:S05]  /*7750*/  BRA `(.L_x_17519) ;  /* 0x0000000c000c7947 */ /* 0x000fea0003800000 */
.L_x_17520:
[----:B------:R0:W5:Y:S01]  /*7760*/  LDG.E.S16 R18, desc[UR36][R2.64] ;  /* 0x0000002402127981 */ /* 0x000162000c1e1700 */
[----:B------:R-:W-:Y:S05]  /*7770*/  BRA `(.L_x_17519) ;  /* 0x0000000c00047947 */ /* 0x000fea0003800000 */
.L_x_17515:
        /* <DEDUP_REMOVED lines=9> */
.L_x_17523:
[----:B------:R-:W2:Y:S02]  /*7810*/  LDG.E.U16 R2, desc[UR36][R2.64] ;  /* 0x0000002402027981 */ /* 0x000ea4000c1e1500 */
[----:B--2---:R-:W-:-:S06]  /*7820*/  HADD2.F32 R18, -RZ, R2.H0_H0 ;  /* 0x20000002ff127230 */ /* 0x004fcc0000004100 */
[----:B------:R-:W0:Y:S01]  /*7830*/  F2I.FTZ.TRUNC.NTZ R18, R18 ;  /* 0x0000001200127305 */ /* 0x000e22000021f100 */
[----:B------:R-:W-:Y:S05]  /*7840*/  BRA `(.L_x_17519) ;  /* 0x0000000800d07947 */ /* 0x000fea0003800000 */
.L_x_17522:
        /* <DEDUP_REMOVED lines=9> */
.L_x_17525:
[----:B------:R-:W2:Y:S02]  /*78e0*/  LDG.E.U16 R2, desc[UR36][R2.64] ;  /* 0x0000002402027981 */ /* 0x000ea4000c1e1500 */
[----:B--2---:R-:W-:-:S06]  /*78f0*/  HADD2.F32 R18, -RZ, R2.H0_H0 ;  /* 0x20000002ff127230 */ /* 0x004fcc0000004100 */
[----:B------:R-:W0:Y:S01]  /*7900*/  F2I.FTZ.TRUNC.NTZ R18, R18 ;  /* 0x0000001200127305 */ /* 0x000e22000021f100 */
[----:B------:R-:W-:Y:S05]  /*7910*/  BRA `(.L_x_17519) ;  /* 0x00000008009c7947 */ /* 0x000fea0003800000 */
.L_x_17524:
[----:B------:R-:W2:Y:S02]  /*7920*/  LDG.E.64 R2, desc[UR36][R2.64] ;  /* 0x0000002402027981 */ /* 0x000ea4000c1e1b00 */
[----:B--2---:R0:W1:Y:S01]  /*7930*/  F2I.F64.TRUNC R18, R2 ;  /* 0x0000000200127311 */ /* 0x004062000030d100 */
[----:B------:R-:W-:Y:S05]  /*7940*/  BRA `(.L_x_17519) ;  /* 0x0000000800907947 */ /* 0x000fea0003800000 */
.L_x_17514:
        /* <DEDUP_REMOVED lines=12> */
.L_x_17528:
[----:B------:R-:W2:Y:S02]  /*7a10*/  LDG.E.64 R2, desc[UR36][R2.64] ;  /* 0x0000002402027981 */ /* 0x000ea4000c1e1b00 */
[----:B--2---:R0:W1:Y:S01]  /*7a20*/  F2I.F64.TRUNC R18, R2 ;  /* 0x0000000200127311 */ /* 0x004062000030d100 */
[----:B------:R-:W-:Y:S05]  /*7a30*/  BRA `(.L_x_17519) ;  /* 0x0000000800547947 */ /* 0x000fea0003800000 */
.L_x_17527:
        /* <DEDUP_REMOVED lines=27> */
.L_x_17530:
        /* <DEDUP_REMOVED lines=14> */
.L_x_17529:
[----:B------:R-:W2:Y:S02]  /*7cd0*/  LDG.E.U16 R18, desc[UR36][R2.64] ;  /* 0x0000002402127981 */ /* 0x000ea4000c1e1500 */
[----:B--2---:R-:W-:-:S06]  /*7ce0*/  IMAD.U32 R18, R18, 0x10000, RZ ;  /* 0x0001000012127824 */ /* 0x004fcc00078e00ff */
[----:B------:R-:W0:Y:S01]  /*7cf0*/  F2I.FTZ.TRUNC.NTZ R18, R18 ;  /* 0x0000001200127305 */ /* 0x000e22000021f100 */
[----:B------:R-:W-:Y:S05]  /*7d00*/  BRA `(.L_x_17519) ;  /* 0x0000000400a07947 */ /* 0x000fea0003800000 */
.L_x_17526:
        /* <DEDUP_REMOVED lines=10> */
.L_x_17533:
        /* <DEDUP_REMOVED lines=21> */
.L_x_17537:
[----:B------:R-:W-:Y:S05]  /*7f00*/  BSYNC B1 ;  /* 0x0000000000017941 */ /* 0x000fea0003800000 */
.L_x_17536:
[----:B------:R-:W-:Y:S01]  /*7f10*/  IMAD.SHL.U32 R2, R2, 0x100000, RZ ;  /* 0x0010000002027824 */ /* 0x000fe200078e00ff */
[----:B------:R-:W-:-:S04]  /*7f20*/  LEA R3, R0, 0x3b800000, 0x17 ;  /* 0x3b80000000037811 */ /* 0x000fc800078eb8ff */
[----:B------:R-:W-:-:S07]  /*7f30*/  LOP3.LUT R18, R3, R2, R18, 0xfe, !PT ;  /* 0x0000000203127212 */ /* 0x000fce00078efe12 */
.L_x_17535:
[----:B------:R-:W-:Y:S05]  /*7f40*/  BSYNC B0 ;  /* 0x0000000000007941 */ /* 0x000fea0003800000 */
.L_x_17534:
[----:B------:R-:W1:Y:S01]  /*7f50*/  F2I.FTZ.TRUNC.NTZ R18, R18 ;  /* 0x0000001200127305 */ /* 0x000e62000021f100 */
[----:B------:R-:W-:Y:S05]  /*7f60*/  BRA `(.L_x_17519) ;  /* 0x0000000400087947 */ /* 0x000fea0003800000 */
.L_x_17532:
        /* <DEDUP_REMOVED lines=21> */
.L_x_17541:
[----:B------:R-:W-:Y:S05]  /*80c0*/  BSYNC B1 ;  /* 0x0000000000017941 */ /* 0x000fea0003800000 */
.L_x_17540:
[----:B------:R-:W-:Y:S01]  /*80d0*/  IMAD.SHL.U32 R2, R2, 0x200000, RZ ;  /* 0x0020000002027824 */ /* 0x000fe200078e00ff */
[----:B------:R-:W-:-:S04]  /*80e0*/  LEA R3, R0, 0x37800000, 0x17 ;  /* 0x3780000000037811 */ /* 0x000fc800078eb8ff */
[----:B------:R-:W-:-:S07]  /*80f0*/  LOP3.LUT R18, R3, R2, R18, 0xfe, !PT ;  /* 0x0000000203127212 */ /* 0x000fce00078efe12 */
.L_x_17539:
[----:B------:R-:W-:Y:S05]  /*8100*/  BSYNC B0 ;  /* 0x0000000000007941 */ /* 0x000fea0003800000 */
.L_x_17538:
[----:B------:R-:W2:Y:S01]  /*8110*/  F2I.FTZ.TRUNC.NTZ R18, R18 ;  /* 0x0000001200127305 */ /* 0x000ea2000021f100 */
[----:B------:R-:W-:Y:S05]  /*8120*/  BRA `(.L_x_17519) ;  /* 0x0000000000987947 */ /* 0x000fea0003800000 */
.L_x_17531:
        /* <DEDUP_REMOVED lines=14> */
.L_x_17545:
[----:B------:R-:W-:Y:S05]  /*8210*/  BSYNC B0 ;  /* 0x0000000000007941 */ /* 0x000fea0003800000 */
.L_x_17544:
[----:B------:R-:W4:Y:S01]  /*8220*/  F2I.FTZ.TRUNC.NTZ R18, R18 ;  /* 0x0000001200127305 */ /* 0x000f22000021f100 */
[----:B------:R-:W-:Y:S05]  /*8230*/  BRA `(.L_x_17519) ;  /* 0x0000000000547947 */ /* 0x000fea0003800000 */
.L_x_17518:
        /* <DEDUP_REMOVED lines=17> */
.L_x_17546:
[----:B------:R-:W-:Y:S05]  /*8350*/  BRA `(.L_x_17519) ;  /* 0x00000000000c7947 */ /* 0x000fea0003800000 */
.L_x_17543:
[----:B------:R3:W5:Y:S01]  /*8360*/  LDG.E R18, desc[UR36][R2.64] ;  /* 0x0000002402127981 */ /* 0x000762000c1e1900 */
[----:B------:R-:W-:Y:S05]  /*8370*/  BRA `(.L_x_17519) ;  /* 0x0000000000047947 */ /* 0x000fea0003800000 */
.L_x_17542:
[----:B------:R0:W5:Y:S02]  /*8380*/  LDG.E R18, desc[UR36][R2.64] ;  /* 0x0000002402127981 */ /* 0x000164000c1e1900 */
.L_x_17519:
        /* <DEDUP_REMOVED lines=16> */
.L_x_17548:
[----:B------:R-:W-:Y:S05]  /*8490*/  BSYNC B0 ;  /* 0x0000000000007941 */ /* 0x000fea0003800000 */
.L_x_17547:
        /* <DEDUP_REMOVED lines=15> */
.L_x_17552:
[----:B------:R0:W-:Y:S01]  /*8590*/  STG.E.U8 desc[UR36][R16.64], R2 ;  /* 0x0000000210007986 */ /* 0x0001e2000c101124 */
[----:B------:R-:W-:Y:S05]  /*85a0*/  BRA `(.L_x_17554) ;  /* 0x0000000c00507947 */ /* 0x000fea0003800000 */
.L_x_17551:
        /* <DEDUP_REMOVED lines=9> */
.L_x_17556:
[----:B------:R0:W-:Y:S01]  /*8640*/  STG.E desc[UR36][R16.64], R2 ;  /* 0x0000000210007986 */ /* 0x0001e2000c101924 */
[----:B------:R-:W-:Y:S05]  /*8650*/  BRA `(.L_x_17554) ;  /* 0x0000000c00247947 */ /* 0x000fea0003800000 */
.L_x_17555:
[----:B------:R0:W-:Y:S01]  /*8660*/  STG.E.U16 desc[UR36][R16.64], R2 ;  /* 0x0000000210007986 */ /* 0x0001e2000c101524 */
[----:B------:R-:W-:Y:S05]  /*8670*/  BRA `(.L_x_17554) ;  /* 0x0000000c001c7947 */ /* 0x000fea0003800000 */
.L_x_17550:
        /* <DEDUP_REMOVED lines=9> */
.L_x_17558:
[----:B------:R-:W-:-:S04]  /*8710*/  I2FP.F32.S32 R0, R2 ;  /* 0x0000000200007245 */ /* 0x000fc80000201400 */
[----:B------:R-:W-:-:S05]  /*8720*/  F2FP.F16.F32.PACK_AB R0, RZ, R0 ;  /* 0x00000000ff00723e */ /* 0x000fca00000000ff */
[----:B------:R0:W-:Y:S01]  /*8730*/  STG.E.U16 desc[UR36][R16.64], R0 ;  /* 0x0000000010007986 */ /* 0x0001e2000c101524 */
[----:B------:R-:W-:Y:S05]  /*8740*/  BRA `(.L_x_17554) ;  /* 0x0000000800e87947 */ /* 0x000fea0003800000 */
.L_x_17557:
        /* <DEDUP_REMOVED lines=10> */
.L_x_17560:
[----:B------:R-:W-:-:S04]  /*87f0*/  I2FP.F32.S32 R2, R2 ;  /* 0x0000000200027245 */ /* 0x000fc80000201400 */
[----:B------:R-:W-:-:S04]  /*8800*/  F2FP.F16.F32.PACK_AB R3, RZ, R2 ;  /* 0x00000002ff03723e */ /* 0x000fc800000000ff */
[----:B------:R-:W-:-:S05]  /*8810*/  PRMT R3, R3, 0x5410, RZ ;  /* 0x0000541003037816 */ /* 0x000fca00000000ff */
[----:B------:R0:W-:Y:S01]  /*8820*/  STG.E desc[UR36][R16.64], R3 ;  /* 0x0000000310007986 */ /* 0x0001e2000c101924 */
[----:B------:R-:W-:Y:S05]  /*8830*/  BRA `(.L_x_17554) ;  /* 0x0000000800ac7947 */ /* 0x000fea0003800000 */
.L_x_17559:
[----:B------:R-:W0:Y:S02]  /*8840*/  I2F.F64 R2, R2 ;  /* 0x0000000200027312 */ /* 0x000e240000201c00 */
[----:B0-----:R0:W-:Y:S01]  /*8850*/  STG.E.64 desc[UR36][R16.64], R2 ;  /* 0x0000000210007986 */ /* 0x0011e2000c101b24 */
[----:B------:R-:W-:Y:S05]  /*8860*/  BRA `(.L_x_17554) ;  /* 0x0000000800a07947 */ /* 0x000fea0003800000 */
.L_x_17549:
        /* <DEDUP_REMOVED lines=12> */
.L_x_17563:
[----:B------:R-:W0:Y:S01]  /*8930*/  I2F.F64 R4, R2 ;  /* 0x0000000200047312 */ /* 0x000e220000201c00 */
[----:B------:R-:W-:-:S05]  /*8940*/  CS2R R6, SRZ ;  /* 0x0000000000067805 */ /* 0x000fca000001ff00 */
[----:B0-----:R0:W-:Y:S01]  /*8950*/  STG.E.128 desc[UR36][R16.64], R4 ;  /* 0x0000000410007986 */ /* 0x0011e2000c101d24 */
[----:B------:R-:W-:Y:S05]  /*8960*/  BRA `(.L_x_17554) ;  /* 0x0000000800607947 */ /* 0x000fea0003800000 */
.L_x_17562:
        /* <DEDUP_REMOVED lines=21> */
.L_x_17567:
[----:B------:R-:W-:Y:S05]  /*8ac0*/  BSYNC B0 ;  /* 0x0000000000007941 */ /* 0x000fea0003800000 */
.L_x_17566:
[----:B------:R-:W-:-:S05]  /*8ad0*/  LOP3.LUT R3, R0, R3, RZ, 0xfc, !PT ;  /* 0x0000000300037212 */ /* 0x000fca00078efcff */
[----:B------:R0:W-:Y:S01]  /*8ae0*/  STG.E.U8 desc[UR36][R16.64], R3 ;  /* 0x0000000310007986 */ /* 0x0001e2000c101124 */
[----:B------:R-:W-:Y:S05]  /*8af0*/  BRA `(.L_x_17554) ;  /* 0x0000000400fc7947 */ /* 0x000fea0003800000 */
.L_x_17565:
        /* <DEDUP_REMOVED lines=13> */
.L_x_17569:
[----:B------:R-:W-:Y:S01]  /*8bd0*/  IMAD.MOV.U32 R0, RZ, RZ, 0x7f ;  /* 0x0000007fff007424 */ /* 0x000fe200078e00ff */
[----:B------:R-:W-:-:S04]  /*8be0*/  ISETP.GT.U32.AND P0, PT, R2, 0x7f800000, PT ;  /* 0x7f8000000200780c */ /* 0x000fc80003f04070 */
[----:B------:R-:W-:-:S09]  /*8bf0*/  SEL R0, R0, 0x7c, P0 ;  /* 0x0000007c00007807 */ /* 0x000fd20000000000 */
.L_x_17570:
[----:B------:R-:W-:Y:S05]  /*8c00*/  BSYNC B0 ;  /* 0x0000000000007941 */ /* 0x000fea0003800000 */
.L_x_17568:
[----:B------:R-:W-:-:S04]  /*8c10*/  LOP3.LUT R2, R3, 0x80000000, RZ, 0xc0, !PT ;  /* 0x8000000003027812 */ /* 0x000fc800078ec0ff */
[----:B------:R-:W-:-:S04]  /*8c20*/  SHF.R.U32.HI R3, RZ, 0x18, R2 ;  /* 0x00000018ff037819 */ /* 0x000fc80000011602 */
[----:B------:R-:W-:-:S05]  /*8c30*/  LOP3.LUT R3, R0, R3, RZ, 0xfc, !PT ;  /* 0x0000000300037212 */ /* 0x000fca00078efcff */
[----:B------:R0:W-:Y:S01]  /*8c40*/  STG.E.U8 desc[UR36][R16.64], R3 ;  /* 0x0000000310007986 */ /* 0x0001e2000c101124 */
[----:B------:R-:W-:Y:S05]  /*8c50*/  BRA `(.L_x_17554) ;  /* 0x0000000400a47947 */ /* 0x000fea0003800000 */
.L_x_17564:
[----:B------:R-:W-:-:S04]  /*8c60*/  I2FP.F32.S32 R0, R2 ;  /* 0x0000000200007245 */ /* 0x000fc80000201400 */
[----:B------:R-:W-:-:S05]  /*8c70*/  F2FP.BF16.F32.PACK_AB R0, RZ, R0 ;  /* 0x00000000ff00723e */ /* 0x000fca00000010ff */
[----:B------:R0:W-:Y:S01]  /*8c80*/  STG.E.U16 desc[UR36][R16.64], R0 ;  /* 0x0000000010007986 */ /* 0x0001e2000c101524 */
[----:B------:R-:W-:Y:S05]  /*8c90*/  BRA `(.L_x_17554) ;  /* 0x0000000400947947 */ /* 0x000fea0003800000 */
.L_x_17561:
        /* <DEDUP_REMOVED lines=10> */
.L_x_17573:
        /* <DEDUP_REMOVED lines=17> */
.L_x_17576:
[----:B------:R-:W-:-:S04]  /*8e50*/  LOP3.LUT R2, R3, 0x80000000, RZ, 0xc0, !PT ;  /* 0x8000000003027812 */ /* 0x000fc800078ec0ff */
[----:B------:R-:W-:-:S04]  /*8e60*/  SHF.R.U32.HI R3, RZ, 0x18, R2 ;  /* 0x00000018ff037819 */ /* 0x000fc80000011602 */
[----:B------:R-:W-:-:S04]  /*8e70*/  LOP3.LUT R0, R0, R3, RZ, 0xfc, !PT ;  /* 0x0000000300007212 */ /* 0x000fc800078efcff */
[----:B------:R-:W-:-:S07]  /*8e80*/  PRMT R8, R0, 0x7610, R8 ;  /* 0x0000761000087816 */ /* 0x000fce0000000008 */
.L_x_17575:
[----:B------:R-:W-:Y:S05]  /*8e90*/  BSYNC B0 ;  /* 0x0000000000007941 */ /* 0x000fea0003800000 */
.L_x_17574:
[----:B------:R3:W-:Y:S01]  /*8ea0*/  STG.E.U8 desc[UR36][R16.64], R8 ;  /* 0x0000000810007986 */ /* 0x0007e2000c101124 */
[----:B------:R-:W-:Y:S05]  /*8eb0*/  BRA `(.L_x_17554) ;  /* 0x00000004000c7947 */ /* 0x000fea0003800000 */
.L_x_17572:
        /* <DEDUP_REMOVED lines=17> */
.L_x_17579:
[----:B------:R-:W-:-:S04]  /*8fd0*/  LOP3.LUT R2, R3, 0x80000000, RZ, 0xc0, !PT ;  /* 0x8000000003027812 */ /* 0x000fc800078ec0ff */
[----:B------:R-:W-:-:S04]  /*8fe0*/  SHF.R.U32.HI R3, RZ, 0x18, R2 ;  /* 0x00000018ff037819 */ /* 0x000fc80000011602 */
[----:B------:R-:W-:-:S04]  /*8ff0*/  LOP3.LUT R0, R0, R3, RZ, 0xfc, !PT ;  /* 0x0000000300007212 */ /* 0x000fc800078efcff */
[----:B------:R-:W-:-:S07]  /*9000*/  PRMT R8, R0, 0x7610, R8 ;  /* 0x0000761000087816 */ /* 0x000fce0000000008 */
.L_x_17578:
[----:B------:R-:W-:Y:S05]  /*9010*/  BSYNC B0 ;  /* 0x0000000000007941 */ /* 0x000fea0003800000 */
.L_x_17577:
[----:B------:R0:W-:Y:S01]  /*9020*/  STG.E.U8 desc[UR36][R16.64], R8 ;  /* 0x0000000810007986 */ /* 0x0001e2000c101124 */
[----:B------:R-:W-:Y:S05]  /*9030*/  BRA `(.L_x_17554) ;  /* 0x0000000000ac7947 */ /* 0x000fea0003800000 */
.L_x_17571:
        /* <DEDUP_REMOVED lines=22> */
.L_x_17553:
        /* <DEDUP_REMOVED lines=16> */
.L_x_17582:
[----:B------:R-:W-:Y:S05]  /*92a0*/  BRA `(.L_x_17554) ;  /* 0x0000000000107947 */ /* 0x000fea0003800000 */
.L_x_17581:
[----:B------:R-:W-:-:S05]  /*92b0*/  SHF.R.S32.HI R3, RZ, 0x1f, R2 ;  /* 0x0000001fff037819 */ /* 0x000fca0000011402 */
[----:B------:R1:W-:Y:S01]  /*92c0*/  STG.E.64 desc[UR36][R16.64], R2 ;  /* 0x0000000210007986 */ /* 0x0003e2000c101b24 */
[----:B------:R-:W-:Y:S05]  /*92d0*/  BRA `(.L_x_17554) ;  /* 0x0000000000047947 */ /* 0x000fea0003800000 */
.L_x_17580:
[----:B------:R2:W-:Y:S02]  /*92e0*/  STG.E desc[UR36][R16.64], R2 ;  /* 0x0000000210007986 */ /* 0x0005e4000c101924 */
.L_x_17554:
[----:B------:R-:W-:-:S07]  /*92f0*/  VIADD R19, R19, 0x80 ;  /* 0x0000008013137836 */ /* 0x000fce0000000000 */
.L_x_17512:
[----:B------:R-:W-:Y:S05]  /*9300*/  BSYNC B6 ;  /* 0x0000000000067941 */ /* 0x000fea0003800000 */
.L_x_17511:
        /* <DEDUP_REMOVED lines=306> */
.L_x_17583:
        /* <DEDUP_REMOVED lines=20> */
.L_x_17587:
[----:B------:R0:W5:Y:S01]  /*a770*/  LDG.E.U8 R18, desc[UR36][R2.64] ;  /* 0x0000002402127981 */ /* 0x000162000c1e1100 */
[----:B------:R-:W-:Y:S05]  /*a780*/  BRA `(.L_x_17589) ;  /* 0x0000000c00347947 */ /* 0x000fea0003800000 */
.L_x_17586:
        /* <DEDUP_REMOVED lines=8> */
.L_x_17591:
[----:B------:R0:W5:Y:S01]  /*a810*/  LDG.E R18, desc[UR36][R2.64] ;  /* 0x0000002402127981 */ /* 0x000162000c1e1900 */
[----:B------:R-:W-:Y:S05]  /*a820*/  BRA `(.L_x_17589) ;  /* 0x0000000c000c7947 */ /* 0x000fea0003800000 */
.L_x_17590:
[----:B------:R0:W5:Y:S01]  /*a830*/  LDG.E.S16 R18, desc[UR36][R2.64] ;  /* 0x0000002402127981 */ /* 0x000162000c1e1700 */
[----:B------:R-:W-:Y:S05]  /*a840*/  BRA `(.L_x_17589) ;  /* 0x0000000c00047947 */ /* 0x000fea0003800000 */
.L_x_17585:
        /* <DEDUP_REMOVED lines=9> */
.L_x_17593:
[----:B------:R-:W2:Y:S02]  /*a8e0*/  LDG.E.U16 R2, desc[UR36][R2.64] ;  /* 0x0000002402027981 */ /* 0x000ea4000c1e1500 */
[----:B--2---:R-:W-:-:S06]  /*a8f0*/  HADD2.F32 R18, -RZ, R2.H0_H0 ;  /* 0x20000002ff127230 */ /* 0x004fcc0000004100 */
[----:B------:R-:W0:Y:S01]  /*a900*/  F2I.FTZ.TRUNC.NTZ R18, R18 ;  /* 0x0000001200127305 */ /* 0x000e22000021f100 */
[----:B------:R-:W-:Y:S05]  /*a910*/  BRA `(.L_x_17589) ;  /* 0x0000000800d07947 */ /* 0x000fea0003800000 */
.L_x_17592:
        /* <DEDUP_REMOVED lines=9> */
.L_x_17595:
[----:B------:R-:W2:Y:S02]  /*a9b0*/  LDG.E.U16 R2, desc[UR36][R2.64] ;  /* 0x0000002402027981 */ /* 0x000ea4000c1e1500 */
[----:B--2---:R-:W-:-:S06]  /*a9c0*/  HADD2.F32 R18, -RZ, R2.H0_H0 ;  /* 0x20000002ff127230 */ /* 0x004fcc0000004100 */
[----:B------:R-:W0:Y:S01]  /*a9d0*/  F2I.FTZ.TRUNC.NTZ R18, R18 ;  /* 0x0000001200127305 */ /* 0x000e22000021f100 */
[----:B------:R-:W-:Y:S05]  /*a9e0*/  BRA `(.L_x_17589) ;  /* 0x00000008009c7947 */ /* 0x000fea0003800000 */
.L_x_17594:
[----:B------:R-:W2:Y:S02]  /*a9f0*/  LDG.E.64 R2, desc[UR36][R2.64] ;  /* 0x0000002402027981 */ /* 0x000ea4000c1e1b00 */
[----:B--2---:R0:W1:Y:S01]  /*aa00*/  F2I.F64.TRUNC R18, R2 ;  /* 0x0000000200127311 */ /* 0x004062000030d100 */
[----:B------:R-:W-:Y:S05]  /*aa10*/  BRA `(.L_x_17589) ;  /* 0x0000000800907947 */ /* 0x000fea0003800000 */
.L_x_17584:
        /* <DEDUP_REMOVED lines=12> */
.L_x_17598:
[----:B------:R-:W2:Y:S02]  /*aae0*/  LDG.E.64 R2, desc[UR36][R2.64] ;  /* 0x0000002402027981 */ /* 0x000ea4000c1e1b00 */
[----:B--2---:R0:W1:Y:S01]  /*aaf0*/  F2I.F64.TRUNC R18, R2 ;  /* 0x0000000200127311 */ /* 0x004062000030d100 */
[----:B------:R-:W-:Y:S05]  /*ab00*/  BRA `(.L_x_17589) ;  /* 0x0000000800547947 */ /* 0x000fea0003800000 */
.L_x_17597:
        /* <DEDUP_REMOVED lines=27> */
.L_x_17600:
        /* <DEDUP_REMOVED lines=14> */
.L_x_17599:
[----:B------:R-:W2:Y:S02]  /*ada0*/  LDG.E.U16 R18, desc[UR36][R2.64] ;  /* 0x0000002402127981 */ /* 0x000ea4000c1e1500 */
[----:B--2---:R-:W-:-:S06]  /*adb0*/  IMAD.U32 R18, R18, 0x10000, RZ ;  /* 0x0001000012127824 */ /* 0x004fcc00078e00ff */
[----:B------:R-:W0:Y:S01]  /*adc0*/  F2I.FTZ.TRUNC.NTZ R18, R18 ;  /* 0x0000001200127305 */ /* 0x000e22000021f100 */
[----:B------:R-:W-:Y:S05]  /*add0*/  BRA `(.L_x_17589) ;  /* 0x0000000400a07947 */ /* 0x000fea0003800000 */
.L_x_17596:
        /* <DEDUP_REMOVED lines=10> */
.L_x_17603:
        /* <DEDUP_REMOVED lines=21> */
.L_x_17607:
[----:B------:R-:W-:Y:S05]  /*afd0*/  BSYNC B1 ;  /* 0x0000000000017941 */ /* 0x000fea0003800000 */
.L_x_17606:
[----:B------:R-:W-:Y:S01]  /*afe0*/  IMAD.SHL.U32 R2, R2, 0x100000, RZ ;  /* 0x0010000002027824 */ /* 0x000fe200078e00ff */
[----:B------:R-:W-:-:S04]  /*aff0*/  LEA R3, R0, 0x3b800000, 0x17 ;  /* 0x3b80000000037811 */ /* 0x000fc800078eb8ff */
[----:B------:R-:W-:-:S07]  /*b000*/  LOP3.LUT R18, R3, R2, R18, 0xfe, !PT ;  /* 0x0000000203127212 */ /* 0x000fce00078efe12 */
.L_x_17605:
[----:B------:R-:W-:Y:S05]  /*b010*/  BSYNC B0 ;  /* 0x0000000000007941 */ /* 0x000fea0003800000 */
.L_x_17604:
[----:B------:R-:W1:Y:S01]  /*b020*/  F2I.FTZ.TRUNC.NTZ R18, R18 ;  /* 0x0000001200127305 */ /* 0x000e62000021f100 */
[----:B------:R-:W-:Y:S05]  /*b030*/  BRA `(.L_x_17589) ;  /* 0x0000000400087947 */ /* 0x000fea0003800000 */
.L_x_17602:
        /* <DEDUP_REMOVED lines=21> */
.L_x_17611:
[----:B------:R-:W-:Y:S05]  /*b190*/  BSYNC B1 ;  /* 0x0000000000017941 */ /* 0x000fea0003800000 */
.L_x_17610:
[----:B------:R-:W-:Y:S01]  /*b1a0*/  IMAD.SHL.U32 R2, R2, 0x200000, RZ ;  /* 0x0020000002027824 */ /* 0x000fe200078e00ff */
[----:B------:R-:W-:-:S04]  /*b1b0*/  LEA R3, R0, 0x37800000, 0x17 ;  /* 0x3780000000037811 */ /* 0x000fc800078eb8ff */
[----:B------:R-:W-:-:S07]  /*b1c0*/  LOP3.LUT R18, R3, R2, R18, 0xfe, !PT ;  /* 0x0000000203127212 */ /* 0x000fce00078efe12 */
.L_x_17609:
[----:B------:R-:W-:Y:S05]  /*b1d0*/  BSYNC B0 ;  /* 0x0000000000007941 */ /* 0x000fea0003800000 */
.L_x_17608:
[----:B------:R-:W2:Y:S01]  /*b1e0*/  F2I.FTZ.TRUNC.NTZ R18, R18 ;  /* 0x0000001200127305 */ /* 0x000ea2000021f100 */
[----:B------:R-:W-:Y:S05]  /*b1f0*/  BRA `(.L_x_17589) ;  /* 0x0000000000987947 */ /* 0x000fea0003800000 */
.L_x_17601:
        /* <DEDUP_REMOVED lines=14> */
.L_x_17615:
[----:B------:R-:W-:Y:S05]  /*b2e0*/  BSYNC B0 ;  /* 0x0000000000007941 */ /* 0x000fea0003800000 */
.L_x_17614:
[----:B------:R-:W4:Y:S01]  /*b2f0*/  F2I.FTZ.TRUNC.NTZ R18, R18 ;  /* 0x0000001200127305 */ /* 0x000f22000021f100 */
[----:B------:R-:W-:Y:S05]  /*b300*/  BRA `(.L_x_17589) ;  /* 0x0000000000547947 */ /* 0x000fea0003800000 */
.L_x_17588:
        /* <DEDUP_REMOVED lines=17> */
.L_x_17616:
[----:B------:R-:W-:Y:S05]  /*b420*/  BRA `(.L_x_17589) ;  /* 0x00000000000c7947 */ /* 0x000fea0003800000 */
.L_x_17613:
[----:B------:R0:W5:Y:S01]  /*b430*/  LDG.E R18, desc[UR36][R2.64] ;  /* 0x0000002402127981 */ /* 0x000162000c1e1900 */
[----:B------:R-:W-:Y:S05]  /*b440*/  BRA `(.L_x_17589) ;  /* 0x0000000000047947 */ /* 0x000fea0003800000 */
.L_x_17612:
[----:B------:R3:W5:Y:S02]  /*b450*/  LDG.E R18, desc[UR36][R2.64] ;  /* 0x0000002402127981 */ /* 0x000764000c1e1900 */
.L_x_17589:
        /* <DEDUP_REMOVED lines=16> */
.L_x_17618:
[----:B------:R-:W-:Y:S05]  /*b560*/  BSYNC B0 ;  /* 0x0000000000007941 */ /* 0x000fea0003800000 */
.L_x_17617:
        /* <DEDUP_REMOVED lines=15> */
.L_x_17622:
[----:B------:R-:W-:Y:S01]  /*b660*/  STG.E.U8 desc[UR36][R16.64], R2 ;  /* 0x0000000210007986 */ /* 0x000fe2000c101124 */
[----:B------:R-:W-:Y:S05]  /*b670*/  EXIT ;  /* 0x000000000000794d */ /* 0x000fea0003800000 */
.L_x_17621:
        /* <DEDUP_REMOVED lines=9> */
.L_x_17625:
[----:B------:R-:W-:Y:S01]  /*b710*/  STG.E desc[UR36][R16.64], R2 ;  /* 0x0000000210007986 */ /* 0x000fe2000c101924 */
[----:B------:R-:W-:Y:S05]  /*b720*/  EXIT ;  /* 0x000000000000794d */ /* 0x000fea0003800000 */
.L_x_17624:
[----:B------:R-:W-:Y:S01]  /*b730*/  STG.E.U16 desc[UR36][R16.64], R2 ;  /* 0x0000000210007986 */ /* 0x000fe2000c101524 */
[----:B------:R-:W-:Y:S05]  /*b740*/  EXIT ;  /* 0x000000000000794d */ /* 0x000fea0003800000 */
.L_x_17620:
        /* <DEDUP_REMOVED lines=9> */
.L_x_17627:
[----:B------:R-:W-:-:S04]  /*b7e0*/  I2FP.F32.S32 R0, R2 ;  /* 0x0000000200007245 */ /* 0x000fc80000201400 */
[----:B------:R-:W-:-:S05]  /*b7f0*/  F2FP.F16.F32.PACK_AB R0, RZ, R0 ;  /* 0x00000000ff00723e */ /* 0x000fca00000000ff */
[----:B------:R-:W-:Y:S01]  /*b800*/  STG.E.U16 desc[UR36][R16.64], R0 ;  /* 0x0000000010007986 */ /* 0x000fe2000c101524 */
[----:B------:R-:W-:Y:S05]  /*b810*/  EXIT ;  /* 0x000000000000794d */ /* 0x000fea0003800000 */
.L_x_17626:
        /* <DEDUP_REMOVED lines=10> */
.L_x_17629:
[----:B------:R-:W-:-:S04]  /*b8c0*/  I2FP.F32.S32 R2, R2 ;  /* 0x0000000200027245 */ /* 0x000fc80000201400 */
[----:B------:R-:W-:-:S04]  /*b8d0*/  F2FP.F16.F32.PACK_AB R3, RZ, R2 ;  /* 0x00000002ff03723e */ /* 0x000fc800000000ff */
[----:B------:R-:W-:-:S05]  /*b8e0*/  PRMT R3, R3, 0x5410, RZ ;  /* 0x0000541003037816 */ /* 0x000fca00000000ff */
[----:B------:R-:W-:Y:S01]  /*b8f0*/  STG.E desc[UR36][R16.64], R3 ;  /* 0x0000000310007986 */ /* 0x000fe2000c101924 */
[----:B------:R-:W-:Y:S05]  /*b900*/  EXIT ;  /* 0x000000000000794d */ /* 0x000fea0003800000 */
.L_x_17628:
[----:B------:R-:W0:Y:S02]  /*b910*/  I2F.F64 R2, R2 ;  /* 0x0000000200027312 */ /* 0x000e240000201c00 */
[----:B0-----:R-:W-:Y:S01]  /*b920*/  STG.E.64 desc[UR36][R16.64], R2 ;  /* 0x0000000210007986 */ /* 0x001fe2000c101b24 */
[----:B------:R-:W-:Y:S05]  /*b930*/  EXIT ;  /* 0x000000000000794d */ /* 0x000fea0003800000 */
.L_x_17619:
        /* <DEDUP_REMOVED lines=12> */
.L_x_17632:
[----:B------:R-:W0:Y:S01]  /*ba00*/  I2F.F64 R4, R2 ;  /* 0x0000000200047312 */ /* 0x000e220000201c00 */
[----:B------:R-:W-:-:S05]  /*ba10*/  CS2R R6, SRZ ;  /* 0x0000000000067805 */ /* 0x000fca000001ff00 */
[----:B0-----:R-:W-:Y:S01]  /*ba20*/  STG.E.128 desc[UR36][R16.64], R4 ;  /* 0x0000000410007986 */ /* 0x001fe2000c101d24 */
[----:B------:R-:W-:Y:S05]  /*ba30*/  EXIT ;  /* 0x000000000000794d */ /* 0x000fea0003800000 */
.L_x_17631:
        /* <DEDUP_REMOVED lines=21> */
.L_x_17636:
[----:B------:R-:W-:Y:S05]  /*bb90*/  BSYNC B0 ;  /* 0x0000000000007941 */ /* 0x000fea0003800000 */
.L_x_17635:
[----:B------:R-:W-:-:S05]  /*bba0*/  LOP3.LUT R3, R0, R3, RZ, 0xfc, !PT ;  /* 0x0000000300037212 */ /* 0x000fca00078efcff */
[----:B------:R-:W-:Y:S01]  /*bbb0*/  STG.E.U8 desc[UR36][R16.64], R3 ;  /* 0x0000000310007986 */ /* 0x000fe2000c101124 */
[----:B------:R-:W-:Y:S05]  /*bbc0*/  EXIT ;  /* 0x000000000000794d */ /* 0x000fea0003800000 */
.L_x_17634:
        /* <DEDUP_REMOVED lines=13> */
.L_x_17638:
[----:B------:R-:W-:Y:S01]  /*bca0*/  IMAD.MOV.U32 R0, RZ, RZ, 0x7f ;  /* 0x0000007fff007424 */ /* 0x000fe200078e00ff */
[----:B------:R-:W-:-:S04]  /*bcb0*/  ISETP.GT.U32.AND P0, PT, R2, 0x7f800000, PT ;  /* 0x7f8000000200780c */ /* 0x000fc80003f04070 */
[----:B------:R-:W-:-:S09]  /*bcc0*/  SEL R0, R0, 0x7c, P0 ;  /* 0x0000007c00007807 */ /* 0x000fd20000000000 */
.L_x_17639:
[----:B------:R-:W-:Y:S05]  /*bcd0*/  BSYNC B0 ;  /* 0x0000000000007941 */ /* 0x000fea0003800000 */
.L_x_17637:
[----:B------:R-:W-:-:S04]  /*bce0*/  LOP3.LUT R2, R3, 0x80000000, RZ, 0xc0, !PT ;  /* 0x8000000003027812 */ /* 0x000fc800078ec0ff */
[----:B------:R-:W-:-:S04]  /*bcf0*/  SHF.R.U32.HI R3, RZ, 0x18, R2 ;  /* 0x00000018ff037819 */ /* 0x000fc80000011602 */
[----:B------:R-:W-:-:S05]  /*bd00*/  LOP3.LUT R3, R0, R3, RZ, 0xfc, !PT ;  /* 0x0000000300037212 */ /* 0x000fca00078efcff */
[----:B------:R-:W-:Y:S01]  /*bd10*/  STG.E.U8 desc[UR36][R16.64], R3 ;  /* 0x0000000310007986 */ /* 0x000fe2000c101124 */
[----:B------:R-:W-:Y:S05]  /*bd20*/  EXIT ;  /* 0x000000000000794d */ /* 0x000fea0003800000 */
.L_x_17633:
[----:B------:R-:W-:-:S04]  /*bd30*/  I2FP.F32.S32 R0, R2 ;  /* 0x0000000200007245 */ /* 0x000fc80000201400 */
[----:B------:R-:W-:-:S05]  /*bd40*/  F2FP.BF16.F32.PACK_AB R0, RZ, R0 ;  /* 0x00000000ff00723e */ /* 0x000fca00000010ff */
[----:B------:R-:W-:Y:S01]  /*bd50*/  STG.E.U16 desc[UR36][R16.64], R0 ;  /* 0x0000000010007986 */ /* 0x000fe2000c101524 */
[----:B------:R-:W-:Y:S05]  /*bd60*/  EXIT ;  /* 0x000000000000794d */ /* 0x000fea0003800000 */
.L_x_17630:
        /* <DEDUP_REMOVED lines=10> */
.L_x_17642:
        /* <DEDUP_REMOVED lines=17> */
.L_x_17645:
[----:B------:R-:W-:-:S04]  /*bf20*/  LOP3.LUT R2, R3, 0x80000000, RZ, 0xc0, !PT ;  /* 0x8000000003027812 */ /* 0x000fc800078ec0ff */
[----:B------:R-:W-:-:S04]  /*bf30*/  SHF.R.U32.HI R3, RZ, 0x18, R2 ;  /* 0x00000018ff037819 */ /* 0x000fc80000011602 */
[----:B------:R-:W-:-:S04]  /*bf40*/  LOP3.LUT R0, R0, R3, RZ, 0xfc, !PT ;  /* 0x0000000300007212 */ /* 0x000fc800078efcff */
[----:B------:R-:W-:-:S07]  /*bf50*/  PRMT R8, R0, 0x7610, R8 ;  /* 0x0000761000087816 */ /* 0x000fce0000000008 */
.L_x_17644:
[----:B------:R-:W-:Y:S05]  /*bf60*/  BSYNC B0 ;  /* 0x0000000000007941 */ /* 0x000fea0003800000 */
.L_x_17643:
[----:B------:R-:W-:Y:S01]  /*bf70*/  STG.E.U8 desc[UR36][R16.64], R8 ;  /* 0x0000000810007986 */ /* 0x000fe2000c101124 */
[----:B------:R-:W-:Y:S05]  /*bf80*/  EXIT ;  /* 0x000000000000794d */ /* 0x000fea0003800000 */
.L_x_17641:
        /* <DEDUP_REMOVED lines=17> */
.L_x_17648:
[----:B------:R-:W-:-:S04]  /*c0a0*/  LOP3.LUT R2, R3, 0x80000000, RZ, 0xc0, !PT ;  /* 0x8000000003027812 */ /* 0x000fc800078ec0ff */
[----:B------:R-:W-:-:S04]  /*c0b0*/  SHF.R.U32.HI R3, RZ, 0x18, R2 ;  /* 0x00000018ff037819 */ /* 0x000fc80000011602 */
[----:B------:R-:W-:-:S04]  /*c0c0*/  LOP3.LUT R0, R0, R3, RZ, 0xfc, !PT ;  /* 0x0000000300007212 */ /* 0x000fc800078efcff */
[----:B------:R-:W-:-:S07]  /*c0d0*/  PRMT R8, R0, 0x7610, R8 ;  /* 0x0000761000087816 */ /* 0x000fce0000000008 */
.L_x_17647:
[----:B------:R-:W-:Y:S05]  /*c0e0*/  BSYNC B0 ;  /* 0x0000000000007941 */ /* 0x000fea0003800000 */
.L_x_17646:
[----:B------:R-:W-:Y:S01]  /*c0f0*/  STG.E.U8 desc[UR36][R16.64], R8 ;  /* 0x0000000810007986 */ /* 0x000fe2000c101124 */
[----:B------:R-:W-:Y:S05]  /*c100*/  EXIT ;  /* 0x000000000000794d */ /* 0x000fea0003800000 */
.L_x_17640:
        /* <DEDUP_REMOVED lines=22> */
.L_x_17623:
        /* <DEDUP_REMOVED lines=16> */
.L_x_17651:
[----:B------:R-:W-:Y:S05]  /*c370*/  EXIT ;  /* 0x000000000000794d */ /* 0x000fea0003800000 */
.L_x_17650:
[----:B------:R-:W-:-:S05]  /*c380*/  SHF.R.S32.HI R3, RZ, 0x1f, R2 ;  /* 0x0000001fff037819 */ /* 0x000fca0000011402 */
[----:B------:R-:W-:Y:S01]  /*c390*/  STG.E.64 desc[UR36][R16.64], R2 ;  /* 0x0000000210007986 */ /* 0x000fe2000c101b24 */
[----:B------:R-:W-:Y:S05]  /*c3a0*/  EXIT ;  /* 0x000000000000794d */ /* 0x000fea0003800000 */
.L_x_17649:
[----:B------:R-:W-:Y:S01]  /*c3b0*/  STG.E desc[UR36][R16.64], R2 ;  /* 0x0000000210007986 */ /* 0x000fe2000c101924 */
[----:B------:R-:W-:Y:S05]  /*c3c0*/  EXIT ;  /* 0x000000000000794d */ /* 0x000fea0003800000 */
        .weak           $__internal_42_$__cuda_sm20_dblrcp_rn_slowpath_v3
        .type           $__internal_42_$__cuda_sm20_dblrcp_rn_slowpath_v3,@function
        .size           $__internal_42_$__cuda_sm20_dblrcp_rn_slowpath_v3,(.L_x_71484 - $__internal_42_$__cuda_sm20_dblrcp_rn_slowpath_v3)
$__internal_42_$__cuda_sm20_dblrcp_rn_slowpath_v3:
        /* <DEDUP_REMOVED lines=26> */
.L_x_17655:
        /* <DEDUP_REMOVED lines=10> */
.L_x_17653:
[----:B------:R-:W-:Y:S01]  /*c610*/  LOP3.LUT R5, R3, 0x80000, RZ, 0xfc, !PT ;  /* 0x0008000003057812 */ /* 0x000fe200078efcff */
[----:B------:R-:W-:-:S07]  /*c620*/  IMAD.MOV.U32 R4, RZ, RZ, R2 ;  /* 0x000000ffff047224 */ /* 0x000fce00078e0002 */
.L_x_17654:
[----:B------:R-:W-:Y:S05]  /*c630*/  BSYNC B1 ;  /* 0x0000000000017941 */ /* 0x000fea0003800000 */
.L_x_17652:
[----:B------:R-:W-:Y:S02]  /*c640*/  IMAD.MOV.U32 R2, RZ, RZ, R0 ;  /* 0x000000ffff027224 */ /* 0x000fe400078e0000 */
[----:B------:R-:W-:-:S04]  /*c650*/  IMAD.MOV.U32 R3, RZ, RZ, 0x0 ;  /* 0x00000000ff037424 */ /* 0x000fc800078e00ff */
[----:B------:R-:W-:Y:S05]  /*c660*/  RET.REL.NODEC R2 `(_ZN2at6native18elementwise_kernelILi128ELi4EZNS0_15gpu_kernel_implIZNS0_50_GLOBAL__N__2680c7bb_12_PowKernel_cu_7dd49032_316829pow_tensor_scalar_kernel_implIiiEEvRNS_18TensorIteratorBaseET0_EUliE1_EEvS6_RKT_EUliE_EEviT1_) ;  /* 0xffffff3802647950 */ /* 0x000fea0003c3ffff */
.L_x_17656:
        /* <DEDUP_REMOVED lines=9> */
.L_x_71484:


//--------------------- .text._ZN2at6native27unrolled_elementwise_kernelIZNS0_50_GLOBAL__N__2680c7bb_12_PowKernel_cu_7dd49032_316829pow_tensor_scalar_kernel_implIiiEEvRNS_18TensorIteratorBaseET0_EUliE1_St5arrayIPcLm2EELi4E23TrivialOffsetCalculatorILi1EjESC_NS0_6memory12LoadWithCastILi1EEENSD_13StoreWithCastILi1EEEEEviT_S6_T2_T3_T4_T5_ --------------------------
	.section	.text._ZN2at6native27unrolled_elementwise_kernelIZNS0_50_GLOBAL__N__2680c7bb_12_PowKernel_cu_7dd49032_316829pow_tensor_scalar_kernel_implIiiEEvRNS_18TensorIteratorBaseET0_EUliE1_St5arrayIPcLm2EELi4E23TrivialOffsetCalculatorILi1EjESC_NS0_6memory12LoadWithCastILi1EEENSD_13StoreWithCastILi1EEEEEviT_S6_T2_T3_T4_T5_,"ax",@progbits
	.align	128
        .global         _ZN2at6native27unrolled_elementwise_kernelIZNS0_50_GLOBAL__N__2680c7bb_12_PowKernel_cu_7dd49032_316829pow_tensor_scalar_kernel_implIiiEEvRNS_18TensorIteratorBaseET0_EUliE1_St5arrayIPcLm2EELi4E23TrivialOffsetCalculatorILi1EjESC_NS0_6memory12LoadWithCastILi1EEENSD_13StoreWithCastILi1EEEEEviT_S6_T2_T3_T4_T5_
        .type           _ZN2at6native27unrolled_elementwise_kernelIZNS0_50_GLOBAL__N__2680c7bb_12_PowKernel_cu_7dd49032_316829pow_tensor_scalar_kernel_implIiiEEvRNS_18TensorIteratorBaseET0_EUliE1_St5arrayIPcLm2EELi4E23TrivialOffsetCalculatorILi1EjESC_NS0_6memory12LoadWithCastILi1EEENSD_13StoreWithCastILi1EEEEEviT_S6_T2_T3_T4_T5_,@function
        .size           _ZN2at6native27unrolled_elementwise_kernelIZNS0_50_GLOBAL__N__2680c7bb_12_PowKernel_cu_7dd49032_316829pow_tensor_scalar_kernel_implIiiEEvRNS_18TensorIteratorBaseET0_EUliE1_St5arrayIPcLm2EELi4E23TrivialOffsetCalculatorILi1EjESC_NS0_6memory12LoadWithCastILi1EEENSD_13StoreWithCastILi1EEEEEviT_S6_T2_T3_T4_T5_,(.L_x_71485 - _ZN2at6native27unrolled_elementwise_kernelIZNS0_50_GLOBAL__N__2680c7bb_12_PowKernel_cu_7dd49032_316829pow_tensor_scalar_kernel_implIiiEEvRNS_18TensorIteratorBaseET0_EUliE1_St5arrayIPcLm2EELi4E23TrivialOffsetCalculatorILi1EjESC_NS0_6memory12LoadWithCastILi1EEENSD_13StoreWithCastILi1EEEEEviT_S6_T2_T3_T4_T5_)
        .other          _ZN2at6native27unrolled_elementwise_kernelIZNS0_50_GLOBAL__N__2680c7bb_12_PowKernel_cu_7dd49032_316829pow_tensor_scalar_kernel_implIiiEEvRNS_18TensorIteratorBaseET0_EUliE1_St5arrayIPcLm2EELi4E23TrivialOffsetCalculatorILi1EjESC_NS0_6memory12LoadWithCastILi1EEENSD_13StoreWithCastILi1EEEEEviT_S6_T2_T3_T4_T5_,@"STO_CUDA_ENTRY STV_DEFAULT"
_ZN2at6native27unrolled_elementwise_kernelIZNS0_50_GLOBAL__N__2680c7bb_12_PowKernel_cu_7dd49032_316829pow_tensor_scalar_kernel_implIiiEEvRNS_18TensorIteratorBaseET0_EUliE1_St5arrayIPcLm2EELi4E23TrivialOffsetCalculatorILi1EjESC_NS0_6memory12LoadWithCastILi1EEENSD_13StoreWithCastILi1EEEEEviT_S6_T2_T3_T4_T5_:
.text._ZN2at6native27unrolled_elementwise_kernelIZNS0_50_GLOBAL__N__2680c7bb_12_PowKernel_cu_7dd49032_316829pow_tensor_scalar_kernel_implIiiEEvRNS_18TensorIteratorBaseET0_EUliE1_St5arrayIPcLm2EELi4E23TrivialOffsetCalculatorILi1EjESC_NS0_6memory12LoadWithCastILi1EEENSD_13StoreWithCastILi1EEEEEviT_S6_T2_T3_T4_T5_:
        /* <DEDUP_REMOVED lines=31> */
.L_x_17662:
[----:B------:R3:W5:Y:S01]  /*01f0*/  LDG.E.U8 R19, desc[UR36][R4.64] ;  /* 0x0000002404137981 */ /* 0x000762000c1e1100 */
[----:B------:R-:W-:Y:S05]  /*0200*/  BRA `(.L_x_17664) ;  /* 0x0000000c00387947 */ /* 0x000fea0003800000 */
.L_x_17661:
        /* <DEDUP_REMOVED lines=8> */
.L_x_17666:
[----:B------:R1:W5:Y:S01]  /*0290*/  LDG.E R19, desc[UR36][R4.64] ;  /* 0x0000002404137981 */ /* 0x000362000c1e1900 */
[----:B------:R-:W-:Y:S05]  /*02a0*/  BRA `(.L_x_17664) ;  /* 0x0000000c00107947 */ /* 0x000fea0003800000 */
.L_x_17665:
[----:B------:R2:W5:Y:S01]  /*02b0*/  LDG.E.S16 R19, desc[UR36][R4.64] ;  /* 0x0000002404137981 */ /* 0x000562000c1e1700 */
[----:B------:R-:W-:Y:S05]  /*02c0*/  BRA `(.L_x_17664) ;  /* 0x0000000c00087947 */ /* 0x000fea0003800000 */
.L_x_17660:
        /* <DEDUP_REMOVED lines=9> */
.L_x_17668:
[----:B------:R-:W2:Y:S02]  /*0360*/  LDG.E.U16 R4, desc[UR36][R4.64] ;  /* 0x0000002404047981 */ /* 0x000ea4000c1e1500 */
[----:B--2---:R-:W-:-:S06]  /*0370*/  HADD2.F32 R19, -RZ, R4.H0_H0 ;  /* 0x20000004ff137230 */ /* 0x004fcc0000004100 */
[----:B------:R-:W0:Y:S01]  /*0380*/  F2I.FTZ.TRUNC.NTZ R19, R19 ;  /* 0x0000001300137305 */ /* 0x000e22000021f100 */
[----:B------:R-:W-:Y:S05]  /*0390*/  BRA `(.L_x_17664) ;  /* 0x0000000800d47947 */ /* 0x000fea0003800000 */
.L_x_17667:
        /* <DEDUP_REMOVED lines=9> */
.L_x_17670:
[----:B------:R-:W2:Y:S02]  /*0430*/  LDG.E.U16 R4, desc[UR36][R4.64] ;  /* 0x0000002404047981 */ /* 0x000ea4000c1e1500 */
[----:B--2---:R-:W-:-:S06]  /*0440*/  HADD2.F32 R19, -RZ, R4.H0_H0 ;  /* 0x20000004ff137230 */ /* 0x004fcc0000004100 */
[----:B------:R-:W0:Y:S01]  /*0450*/  F2I.FTZ.TRUNC.NTZ R19, R19 ;  /* 0x0000001300137305 */ /* 0x000e22000021f100 */
[----:B------:R-:W-:Y:S05]  /*0460*/  BRA `(.L_x_17664) ;  /* 0x0000000800a07947 */ /* 0x000fea0003800000 */
.L_x_17669:
[----:B------:R-:W2:Y:S02]  /*0470*/  LDG.E.64 R4, desc[UR36][R4.64] ;  /* 0x0000002404047981 */ /* 0x000ea4000c1e1b00 */
[----:B--2---:R0:W1:Y:S01]  /*0480*/  F2I.F64.TRUNC R19, R4 ;  /* 0x0000000400137311 */ /* 0x004062000030d100 */
[----:B------:R-:W-:Y:S05]  /*0490*/  BRA `(.L_x_17664) ;  /* 0x0000000800947947 */ /* 0x000fea0003800000 */
.L_x_17659:
        /* <DEDUP_REMOVED lines=12> */
.L_x_17673:
[----:B------:R-:W2:Y:S02]  /*0560*/  LDG.E.64 R4, desc[UR36][R4.64] ;  /* 0x0000002404047981 */ /* 0x000ea4000c1e1b00 */
[----:B--2---:R0:W1:Y:S01]  /*0570*/  F2I.F64.TRUNC R19, R4 ;  /* 0x0000000400137311 */ /* 0x004062000030d100 */
[----:B------:R-:W-:Y:S05]  /*0580*/  BRA `(.L_x_17664) ;  /* 0x0000000800587947 */ /* 0x000fea0003800000 */
.L_x_17672:
        /* <DEDUP_REMOVED lines=27> */
.L_x_17675:
        /* <DEDUP_REMOVED lines=13> */
[----:B------:R0:W1:Y:S01]  /*0810*/  F2I.FTZ.TRUNC.NTZ R19, R0 ;  /* 0x0000000000137305 */ /* 0x000062000021f100 */
[----:B------:R-:W-:Y:S05]  /*0820*/  BRA `(.L_x_17664) ;  /* 0x0000000400b07947 */ /* 0x000fea0003800000 */
.L_x_17674:
[----:B------:R-:W2:Y:S02]  /*0830*/  LDG.E.U16 R19, desc[UR36][R4.64] ;  /* 0x0000002404137981 */ /* 0x000ea4000c1e1500 */
[----:B--2---:R-:W-:-:S06]  /*0840*/  IMAD.U32 R19, R19, 0x10000, RZ ;  /* 0x0001000013137824 */ /* 0x004fcc00078e00ff */
[----:B------:R-:W0:Y:S01]  /*0850*/  F2I.FTZ.TRUNC.NTZ R19, R19 ;  /* 0x0000001300137305 */ /* 0x000e22000021f100 */
[----:B------:R-:W-:Y:S05]  /*0860*/  BRA `(.L_x_17664) ;  /* 0x0000000400a07947 */ /* 0x000fea0003800000 */
.L_x_17671:
        /* <DEDUP_REMOVED lines=10> */
.L_x_17678:
        /* <DEDUP_REMOVED lines=21> */
.L_x_17682:
[----:B------:R-:W-:Y:S05]  /*0a60*/  BSYNC B1 ;  /* 0x0000000000017941 */ /* 0x000fea0003800000 */
.L_x_17681:
[----:B------:R-:W-:Y:S01]  /*0a70*/  IMAD.SHL.U32 R3, R3, 0x100000, RZ ;  /* 0x0010000003037824 */ /* 0x000fe200078e00ff */
[----:B------:R-:W-:-:S04]  /*0a80*/  LEA R0, R0, 0x3b800000, 0x17 ;  /* 0x3b80000000007811 */ /* 0x000fc800078eb8ff */
[----:B------:R-:W-:-:S07]  /*0a90*/  LOP3.LUT R19, R0, R3, R19, 0xfe, !PT ;  /* 0x0000000300137212 */ /* 0x000fce00078efe13 */
.L_x_17680:
[----:B------:R-:W-:Y:S05]  /*0aa0*/  BSYNC B0 ;  /* 0x0000000000007941 */ /* 0x000fea0003800000 */
.L_x_17679:
[----:B------:R-:W0:Y:S01]  /*0ab0*/  F2I.FTZ.TRUNC.NTZ R19, R19 ;  /* 0x0000001300137305 */ /* 0x000e22000021f100 */
[----:B------:R-:W-:Y:S05]  /*0ac0*/  BRA `(.L_x_17664) ;  /* 0x0000000400087947 */ /* 0x000fea0003800000 */
.L_x_17677:
        /* <DEDUP_REMOVED lines=21> */
.L_x_17686:
[----:B------:R-:W-:Y:S05]  /*0c20*/  BSYNC B1 ;  /* 0x0000000000017941 */ /* 0x000fea0003800000 */
.L_x_17685:
[----:B------:R-:W-:Y:S01]  /*0c30*/  IMAD.SHL.U32 R3, R3, 0x200000, RZ ;  /* 0x0020000003037824 */ /* 0x000fe200078e00ff */
[----:B------:R-:W-:-:S04]  /*0c40*/  LEA R0, R0, 0x37800000, 0x17 ;  /* 0x3780000000007811 */ /* 0x000fc800078eb8ff */
[----:B------:R-:W-:-:S07]  /*0c50*/  LOP3.LUT R19, R0, R3, R19, 0xfe, !PT ;  /* 0x0000000300137212 */ /* 0x000fce00078efe13 */
.L_x_17684:
[----:B------:R-:W-:Y:S05]  /*0c60*/  BSYNC B0 ;  /* 0x0000000000007941 */ /* 0x000fea0003800000 */
.L_x_17683:
[----:B------:R-:W0:Y:S01]  /*0c70*/  F2I.FTZ.TRUNC.NTZ R19, R19 ;  /* 0x0000001300137305 */ /* 0x000e22000021f100 */
[----:B------:R-:W-:Y:S05]  /*0c80*/  BRA `(.L_x_17664) ;  /* 0x0000000000987947 */ /* 0x000fea0003800000 */
.L_x_17676:
        /* <DEDUP_REMOVED lines=14> */
.L_x_17690:
[----:B------:R-:W-:Y:S05]  /*0d70*/  BSYNC B0 ;  /* 0x0000000000007941 */ /* 0x000fea0003800000 */
.L_x_17689:
[----:B------:R-:W0:Y:S01]  /*0d80*/  F2I.FTZ.TRUNC.NTZ R19, R19 ;  /* 0x0000001300137305 */ /* 0x000e22000021f100 */
[----:B------:R-:W-:Y:S05]  /*0d90*/  BRA `(.L_x_17664) ;  /* 0x0000000000547947 */ /* 0x000fea0003800000 */
.L_x_17663:
        /* <DEDUP_REMOVED lines=17> */
.L_x_17691:
[----:B------:R-:W-:Y:S05]  /*0eb0*/  BRA `(.L_x_17664) ;  /* 0x00000000000c7947 */ /* 0x000fea0003800000 */
.L_x_17688:
[----:B------:R0:W5:Y:S01]  /*0ec0*/  LDG.E R19, desc[UR36][R4.64] ;  /* 0x0000002404137981 */ /* 0x000162000c1e1900 */
[----:B------:R-:W-:Y:S05]  /*0ed0*/  BRA `(.L_x_17664) ;  /* 0x0000000000047947 */ /* 0x000fea0003800000 */
.L_x_17687:
[----:B------:R0:W5:Y:S02]  /*0ee0*/  LDG.E R19, desc[UR36][R4.64] ;  /* 0x0000002404137981 */ /* 0x000164000c1e1900 */
.L_x_17664:
[----:B------:R-:W2:Y:S02]  /*0ef0*/  S2R R23, SR_TID.X ;  /* 0x0000000000177919 */ /* 0x000ea40000002100 */
[----:B--2---:R-:W-:-:S07]  /*0f00*/  VIADD R23, R23, 0x80 ;  /* 0x0000008017177836 */ /* 0x004fce0000000000 */
.L_x_17658:
[----:B------:R-:W-:Y:S05]  /*0f10*/  BSYNC B6 ;  /* 0x0000000000067941 */ /* 0x000fea0003800000 */
.L_x_17657:
        /* <DEDUP_REMOVED lines=23> */
.L_x_17697:
[----:B------:R0:W5:Y:S01]  /*1090*/  LDG.E.U8 R22, desc[UR36][R4.64] ;  /* 0x0000002404167981 */ /* 0x000162000c1e1100 */
[----:B------:R-:W-:Y:S05]  /*10a0*/  BRA `(.L_x_17699) ;  /* 0x0000000c00347947 */ /* 0x000fea0003800000 */
.L_x_17696:
        /* <DEDUP_REMOVED lines=8> */
.L_x_17701:
[----:B------:R0:W5:Y:S01]  /*1130*/  LDG.E R22, desc[UR36][R4.64] ;  /* 0x0000002404167981 */ /* 0x000162000c1e1900 */
[----:B------:R-:W-:Y:S05]  /*1140*/  BRA `(.L_x_17699) ;  /* 0x0000000c000c7947 */ /* 0x000fea0003800000 */
.L_x_17700:
[----:B------:R0:W5:Y:S01]  /*1150*/  LDG.E.S16 R22, desc[UR36][R4.64] ;  /* 0x0000002404167981 */ /* 0x000162000c1e1700 */
[----:B------:R-:W-:Y:S05]  /*1160*/  BRA `(.L_x_17699) ;  /* 0x0000000c00047947 */ /* 0x000fea0003800000 */
.L_x_17695:
        /* <DEDUP_REMOVED lines=9> */
.L_x_17703:
[----:B------:R-:W2:Y:S02]  /*1200*/  LDG.E.U16 R4, desc[UR36][R4.64] ;  /* 0x0000002404047981 */ /* 0x000ea4000c1e1500 */
[----:B--2---:R-:W-:-:S06]  /*1210*/  HADD2.F32 R22, -RZ, R4.H0_H0 ;  /* 0x20000004ff167230 */ /* 0x004fcc0000004100 */
[----:B------:R-:W0:Y:S01]  /*1220*/  F2I.FTZ.TRUNC.NTZ R22, R22 ;  /* 0x0000001600167305 */ /* 0x000e22000021f100 */
[----:B------:R-:W-:Y:S05]  /*1230*/  BRA `(.L_x_17699) ;  /* 0x0000000800d07947 */ /* 0x000fea0003800000 */
.L_x_17702:
        /* <DEDUP_REMOVED lines=9> */
.L_x_17705:
[----:B------:R-:W2:Y:S02]  /*12d0*/  LDG.E.U16 R4, desc[UR36][R4.64] ;  /* 0x0000002404047981 */ /* 0x000ea4000c1e1500 */
[----:B--2---:R-:W-:-:S06]  /*12e0*/  HADD2.F32 R22, -RZ, R4.H0_H0 ;  /* 0x20000004ff167230 */ /* 0x004fcc0000004100 */
[----:B------:R-:W0:Y:S01]  /*12f0*/  F2I.FTZ.TRUNC.NTZ R22, R22 ;  /* 0x0000001600167305 */ /* 0x000e22000021f100 */
[----:B------:R-:W-:Y:S05]  /*1300*/  BRA `(.L_x_17699) ;  /* 0x00000008009c7947 */ /* 0x000fea0003800000 */
.L_x_17704:
[----:B------:R-:W2:Y:S02]  /*1310*/  LDG.E.64 R4, desc[UR36][R4.64] ;  /* 0x0000002404047981 */ /* 0x000ea4000c1e1b00 */
[----:B--2---:R0:W1:Y:S01]  /*1320*/  F2I.F64.TRUNC R22, R4 ;  /* 0x0000000400167311 */ /* 0x004062000030d100 */
[----:B------:R-:W-:Y:S05]  /*1330*/  BRA `(.L_x_17699) ;  /* 0x0000000800907947 */ /* 0x000fea0003800000 */
.L_x_17694:
        /* <DEDUP_REMOVED lines=12> */
.L_x_17708:
[----:B------:R-:W2:Y:S02]  /*1400*/  LDG.E.64 R4, desc[UR36][R4.64] ;  /* 0x0000002404047981 */ /* 0x000ea4000c1e1b00 */
[----:B--2---:R0:W1:Y:S01]  /*1410*/  F2I.F64.TRUNC R22, R4 ;  /* 0x0000000400167311 */ /* 0x004062000030d100 */
[----:B------:R-:W-:Y:S05]  /*1420*/  BRA `(.L_x_17699) ;  /* 0x0000000800547947 */ /* 0x000fea0003800000 */
.L_x_17707:
        /* <DEDUP_REMOVED lines=27> */
.L_x_17710:
        /* <DEDUP_REMOVED lines=12> */
[----:B------:R2:W3:Y:S01]  /*16a0*/  F2I.FTZ.TRUNC.NTZ R22, R0 ;  /* 0x0000000000167305 */ /* 0x0004e2000021f100 */
[----:B------:R-:W-:Y:S05]  /*16b0*/  BRA `(.L_x_17699) ;  /* 0x0000000400b07947 */ /* 0x000fea0003800000 */
.L_x_17709:
[----:B------:R-:W2:Y:S02]  /*16c0*/  LDG.E.U16 R22, desc[UR36][R4.64] ;  /* 0x0000002404167981 */ /* 0x000ea4000c1e1500 */
[----:B--2---:R-:W-:-:S06]  /*16d0*/  IMAD.U32 R22, R22, 0x10000, RZ ;  /* 0x0001000016167824 */ /* 0x004fcc00078e00ff */
[----:B------:R-:W4:Y:S01]  /*16e0*/  F2I.FTZ.TRUNC.NTZ R22, R22 ;  /* 0x0000001600167305 */ /* 0x000f22000021f100 */
[----:B------:R-:W-:Y:S05]  /*16f0*/  BRA `(.L_x_17699) ;  /* 0x0000000400a07947 */ /* 0x000fea0003800000 */
.L_x_17706:
        /* <DEDUP_REMOVED lines=10> */
.L_x_17713:
        /* <DEDUP_REMOVED lines=21> */
.L_x_17717:
[----:B------:R-:W-:Y:S05]  /*18f0*/  BSYNC B1 ;  /* 0x0000000000017941 */ /* 0x000fea0003800000 */
.L_x_17716:
[----:B------:R-:W-:Y:S01]  /*1900*/  IMAD.SHL.U32 R3, R3, 0x100000, RZ ;  /* 0x0010000003037824 */ /* 0x000fe200078e00ff */
[----:B------:R-:W-:-:S04]  /*1910*/  LEA R5, R0, 0x3b800000, 0x17 ;  /* 0x3b80000000057811 */ /* 0x000fc800078eb8ff */
[----:B------:R-:W-:-:S07]  /*1920*/  LOP3.LUT R22, R5, R3, R22, 0xfe, !PT ;  /* 0x0000000305167212 */ /* 0x000fce00078efe16 */
.L_x_17715:
[----:B------:R-:W-:Y:S05]  /*1930*/  BSYNC B0 ;  /* 0x0000000000007941 */ /* 0x000fea0003800000 */
.L_x_17714:
[----:B------:R-:W0:Y:S01]  /*1940*/  F2I.FTZ.TRUNC.NTZ R22, R22 ;  /* 0x0000001600167305 */ /* 0x000e22000021f100 */
[----:B------:R-:W-:Y:S05]  /*1950*/  BRA `(.L_x_17699) ;  /* 0x0000000400087947 */ /* 0x000fea0003800000 */
.L_x_17712:
        /* <DEDUP_REMOVED lines=21> */
.L_x_17721:
[----:B------:R-:W-:Y:S05]  /*1ab0*/  BSYNC B1 ;  /* 0x0000000000017941 */ /* 0x000fea0003800000 */
.L_x_17720:
[----:B------:R-:W-:Y:S01]  /*1ac0*/  IMAD.SHL.U32 R3, R3, 0x200000, RZ ;  /* 0x0020000003037824 */ /* 0x000fe200078e00ff */
[----:B------:R-:W-:-:S04]  /*1ad0*/  LEA R5, R0, 0x37800000, 0x17 ;  /* 0x3780000000057811 */ /* 0x000fc800078eb8ff */
[----:B------:R-:W-:-:S07]  /*1ae0*/  LOP3.LUT R22, R5, R3, R22, 0xfe, !PT ;  /* 0x0000000305167212 */ /* 0x000fce00078efe16 */
.L_x_17719:
[----:B------:R-:W-:Y:S05]  /*1af0*/  BSYNC B0 ;  /* 0x0000000000007941 */ /* 0x000fea0003800000 */
.L_x_17718:
[----:B------:R-:W0:Y:S01]  /*1b00*/  F2I.FTZ.TRUNC.NTZ R22, R22 ;  /* 0x0000001600167305 */ /* 0x000e22000021f100 */
[----:B------:R-:W-:Y:S05]  /*1b10*/  BRA `(.L_x_17699) ;  /* 0x0000000000987947 */ /* 0x000fea0003800000 */
.L_x_17711:
        /* <DEDUP_REMOVED lines=14> */
.L_x_17725:
[----:B------:R-:W-:Y:S05]  /*1c00*/  BSYNC B0 ;  /* 0x0000000000007941 */ /* 0x000fea0003800000 */
.L_x_17724:
[----:B------:R-:W0:Y:S01]  /*1c10*/  F2I.FTZ.TRUNC.NTZ R22, R22 ;  /* 0x0000001600167305 */ /* 0x000e22000021f100 */
[----:B------:R-:W-:Y:S05]  /*1c20*/  BRA `(.L_x_17699) ;  /* 0x0000000000547947 */ /* 0x000fea0003800000 */
.L_x_17698:
        /* <DEDUP_REMOVED lines=17> */
.L_x_17726:
[----:B------:R-:W-:Y:S05]  /*1d40*/  BRA `(.L_x_17699) ;  /* 0x00000000000c7947 */ /* 0x000fea0003800000 */
.L_x_17723:
[----:B------:R0:W5:Y:S01]  /*1d50*/  LDG.E R22, desc[UR36][R4.64] ;  /* 0x0000002404167981 */ /* 0x000162000c1e1900 */
[----:B------:R-:W-:Y:S05]  /*1d60*/  BRA `(.L_x_17699) ;  /* 0x0000000000047947 */ /* 0x000fea0003800000 */
.L_x_17722:
[----:B------:R0:W5:Y:S02]  /*1d70*/  LDG.E R22, desc[UR36][R4.64] ;  /* 0x0000002404167981 */ /* 0x000164000c1e1900 */
.L_x_17699:
[----:B------:R-:W-:-:S07]  /*1d80*/  VIADD R23, R23, 0x80 ;  /* 0x0000008017177836 */ /* 0x000fce0000000000 */
.L_x_17693:
[----:B------:R-:W-:Y:S05]  /*1d90*/  BSYNC B6 ;  /* 0x0000000000067941 */ /* 0x000fea0003800000 */
.L_x_17692:
[----:B------:R-:W-:Y:S01]  /*1da0*/  ISETP.GE.AND P0, PT, R23, R16, PT ;  /* 0x000000101700720c */ /* 0x000fe20003f06270 */
[----:B------:R-:W-:Y:S01]  /*1db0*/  BSSY B6, `(.L_x_17727) ;  /* 0x00000e8000067945 */ /* 0x000fe20003800000 */
[----:B------:R-:W-:Y:S02]  /*1dc0*/  IMAD.MOV.U32 R17, RZ, RZ, RZ ;  /* 0x000000ffff117224 */ /* 0x000fe400078e00ff */
[----:B------:R-:W-:-:S09]  /*1dd0*/  IMAD.MOV.U32 R18, RZ, RZ, RZ ;  /* 0x000000ffff127224 */ /* 0x000fd200078e00ff */
[----:B------:R-:W-:Y:S05]  /*1de0*/  @P0 BRA `(.L_x_17728) ;  /* 0x0000000c00900947 */ /* 0x000fea0003800000 */
[----:B01-34-:R-:W0:Y:S01]  /*1df0*/  LDC.64 R4, c[0x0][0x228] ;  /* 0x00008a00ff047b82 */ /* 0x01be220000000a00 */
        /* <DEDUP_REMOVED lines=19> */
.L_x_17732:
[----:B------:R0:W5:Y:S01]  /*1f30*/  LDG.E.U8 R18, desc[UR36][R4.64] ;  /* 0x0000002404127981 */ /* 0x000162000c1e1100 */
[----:B------:R-:W-:Y:S05]  /*1f40*/  BRA `(.L_x_17734) ;  /* 0x0000000c00347947 */ /* 0x000fea0003800000 */
.L_x_17731:
        /* <DEDUP_REMOVED lines=8> */
.L_x_17736:
[----:B------:R0:W5:Y:S01]  /*1fd0*/  LDG.E R18, desc[UR36][R4.64] ;  /* 0x0000002404127981 */ /* 0x000162000c1e1900 */
[----:B------:R-:W-:Y:S05]  /*1fe0*/  BRA `(.L_x_17734) ;  /* 0x0000000c000c7947 */ /* 0x000fea0003800000 */
.L_x_17735:
[----:B------:R0:W5:Y:S01]  /*1ff0*/  LDG.E.S16 R18, desc[UR36][R4.64] ;  /* 0x0000002404127981 */ /* 0x000162000c1e1700 */
[----:B------:R-:W-:Y:S05]  /*2000*/  BRA `(.L_x_17734) ;  /* 0x0000000c00047947 */ /* 0x000fea0003800000 */
.L_x_17730:
        /* <DEDUP_REMOVED lines=9> */
.L_x_17738:
[----:B------:R-:W2:Y:S02]  /*20a0*/  LDG.E.U16 R4, desc[UR36][R4.64] ;  /* 0x0000002404047981 */ /* 0x000ea4000c1e1500 */
[----:B--2---:R-:W-:-:S06]  /*20b0*/  HADD2.F32 R18, -RZ, R4.H0_H0 ;  /* 0x20000004ff127230 */ /* 0x004fcc0000004100 */
[----:B------:R-:W0:Y:S01]  /*20c0*/  F2I.FTZ.TRUNC.NTZ R18, R18 ;  /* 0x0000001200127305 */ /* 0x000e22000021f100 */
[----:B------:R-:W-:Y:S05]  /*20d0*/  BRA `(.L_x_17734) ;  /* 0x0000000800d07947 */ /* 0x000fea0003800000 */
.L_x_17737:
        /* <DEDUP_REMOVED lines=9> */
.L_x_17740:
[----:B------:R-:W2:Y:S02]  /*2170*/  LDG.E.U16 R4, desc[UR36][R4.64] ;  /* 0x0000002404047981 */ /* 0x000ea4000c1e1500 */
[----:B--2---:R-:W-:-:S06]  /*2180*/  HADD2.F32 R18, -RZ, R4.H0_H0 ;  /* 0x20000004ff127230 */ /* 0x004fcc0000004100 */
[----:B------:R-:W0:Y:S01]  /*2190*/  F2I.FTZ.TRUNC.NTZ R18, R18 ;  /* 0x0000001200127305 */ /* 0x000e22000021f100 */
[----:B------:R-:W-:Y:S05]  /*21a0*/  BRA `(.L_x_17734) ;  /* 0x00000008009c7947 */ /* 0x000fea0003800000 */
.L_x_17739:
[----:B------:R-:W2:Y:S02]  /*21b0*/  LDG.E.64 R4, desc[UR36][R4.64] ;  /* 0x0000002404047981 */ /* 0x000ea4000c1e1b00 */
[----:B--2---:R0:W1:Y:S01]  /*21c0*/  F2I.F64.TRUNC R18, R4 ;  /* 0x0000000400127311 */ /* 0x004062000030d100 */
[----:B------:R-:W-:Y:S05]  /*21d0*/  BRA `(.L_x_17734) ;  /* 0x0000000800907947 */ /* 0x000fea0003800000 */
.L_x_17729:
        /* <DEDUP_REMOVED lines=12> */
.L_x_17743:
[----:B------:R-:W2:Y:S02]  /*22a0*/  LDG.E.64 R4, desc[UR36][R4.64] ;  /* 0x0000002404047981 */ /* 0x000ea4000c1e1b00 */
[----:B--2---:R0:W1:Y:S01]  /*22b0*/  F2I.F64.TRUNC R18, R4 ;  /* 0x0000000400127311 */ /* 0x004062000030d100 */
[----:B------:R-:W-:Y:S05]  /*22c0*/  BRA `(.L_x_17734) ;  /* 0x0000000800547947 */ /* 0x000fea0003800000 */
.L_x_17742:
        /* <DEDUP_REMOVED lines=27> */
.L_x_17745:
        /* <DEDUP_REMOVED lines=14> */
.L_x_17744:
[----:B------:R-:W2:Y:S02]  /*2560*/  LDG.E.U16 R18, desc[UR36][R4.64] ;  /* 0x0000002404127981 */ /* 0x000ea4000c1e1500 */
[----:B--2---:R-:W-:-:S06]  /*2570*/  IMAD.U32 R18, R18, 0x10000, RZ ;  /* 0x0001000012127824 */ /* 0x004fcc00078e00ff */
[----:B------:R-:W0:Y:S01]  /*2580*/  F2I.FTZ.TRUNC.NTZ R18, R18 ;  /* 0x0000001200127305 */ /* 0x000e22000021f100 */
[----:B------:R-:W-:Y:S05]  /*2590*/  BRA `(.L_x_17734) ;  /* 0x0000000400a07947 */ /* 0x000fea0003800000 */
.L_x_17741:
        /* <DEDUP_REMOVED lines=10> */
.L_x_17748:
        /* <DEDUP_REMOVED lines=21> */
.L_x_17752:
[----:B------:R-:W-:Y:S05]  /*2790*/  BSYNC B1 ;  /* 0x0000000000017941 */ /* 0x000fea0003800000 */
.L_x_17751:
[----:B------:R-:W-:Y:S01]  /*27a0*/  IMAD.SHL.U32 R3, R3, 0x100000, RZ ;  /* 0x0010000003037824 */ /* 0x000fe200078e00ff */
[----:B------:R-:W-:-:S04]  /*27b0*/  LEA R5, R0, 0x3b800000, 0x17 ;  /* 0x3b80000000057811 */ /* 0x000fc800078eb8ff */
[----:B------:R-:W-:-:S07]  /*27c0*/  LOP3.LUT R18, R5, R3, R18, 0xfe, !PT ;  /* 0x0000000305127212 */ /* 0x000fce00078efe12 */
.L_x_17750:
[----:B------:R-:W-:Y:S05]  /*27d0*/  BSYNC B0 ;  /* 0x0000000000007941 */ /* 0x000fea0003800000 */
.L_x_17749:
[----:B------:R-:W1:Y:S01]  /*27e0*/  F2I.FTZ.TRUNC.NTZ R18, R18 ;  /* 0x0000001200127305 */ /* 0x000e62000021f100 */
[----:B------:R-:W-:Y:S05]  /*27f0*/  BRA `(.L_x_17734) ;  /* 0x0000000400087947 */ /* 0x000fea0003800000 */
.L_x_17747:
        /* <DEDUP_REMOVED lines=21> */
.L_x_17756:
[----:B------:R-:W-:Y:S05]  /*2950*/  BSYNC B1 ;  /* 0x0000000000017941 */ /* 0x000fea0003800000 */
.L_x_17755:
[----:B------:R-:W-:Y:S01]  /*2960*/  IMAD.SHL.U32 R3, R3, 0x200000, RZ ;  /* 0x0020000003037824 */ /* 0x000fe200078e00ff */
[----:B------:R-:W-:-:S04]  /*2970*/  LEA R5, R0, 0x37800000, 0x17 ;  /* 0x3780000000057811 */ /* 0x000fc800078eb8ff */
[----:B------:R-:W-:-:S07]  /*2980*/  LOP3.LUT R18, R5, R3, R18, 0xfe, !PT ;  /* 0x0000000305127212 */ /* 0x000fce00078efe12 */
.L_x_17754:
[----:B------:R-:W-:Y:S05]  /*2990*/  BSYNC B0 ;  /* 0x0000000000007941 */ /* 0x000fea0003800000 */
.L_x_17753:
[----:B------:R-:W2:Y:S01]  /*29a0*/  F2I.FTZ.TRUNC.NTZ R18, R18 ;  /* 0x0000001200127305 */ /* 0x000ea2000021f100 */
[----:B------:R-:W-:Y:S05]  /*29b0*/  BRA `(.L_x_17734) ;  /* 0x0000000000987947 */ /* 0x000fea0003800000 */
.L_x_17746:
        /* <DEDUP_REMOVED lines=14> */
.L_x_17760:
[----:B------:R-:W-:Y:S05]  /*2aa0*/  BSYNC B0 ;  /* 0x0000000000007941 */ /* 0x000fea0003800000 */
.L_x_17759:
[----:B------:R-:W4:Y:S01]  /*2ab0*/  F2I.FTZ.TRUNC.NTZ R18, R18 ;  /* 0x0000001200127305 */ /* 0x000f22000021f100 */
[----:B------:R-:W-:Y:S05]  /*2ac0*/  BRA `(.L_x_17734) ;  /* 0x0000000000547947 */ /* 0x000fea0003800000 */
.L_x_17733:
        /* <DEDUP_REMOVED lines=17> */
.L_x_17761:
[----:B------:R-:W-:Y:S05]  /*2be0*/  BRA `(.L_x_17734) ;  /* 0x00000000000c7947 */ /* 0x000fea0003800000 */
.L_x_17758:
[----:B------:R0:W5:Y:S01]  /*2bf0*/  LDG.E R18, desc[UR36][R4.64] ;  /* 0x0000002404127981 */ /* 0x000162000c1e1900 */
[----:B------:R-:W-:Y:S05]  /*2c00*/  BRA `(.L_x_17734) ;  /* 0x0000000000047947 */ /* 0x000fea0003800000 */
.L_x_17757:
[----:B------:R3:W5:Y:S02]  /*2c10*/  LDG.E R18, desc[UR36][R4.64] ;  /* 0x0000002404127981 */ /* 0x000764000c1e1900 */
.L_x_17734:
[----:B------:R-:W-:-:S07]  /*2c20*/  VIADD R23, R23, 0x80 ;  /* 0x0000008017177836 */ /* 0x000fce0000000000 */
.L_x_17728:
[----:B------:R-:W-:Y:S05]  /*2c30*/  BSYNC B6 ;  /* 0x0000000000067941 */ /* 0x000fea0003800000 */
.L_x_17727:
[----:B------:R-:W-:Y:S01]  /*2c40*/  ISETP.GE.AND P0, PT, R23, R16, PT ;  /* 0x000000101700720c */ /* 0x000fe20003f06270 */
[----:B------:R-:W-:-:S12]  /*2c50*/  BSSY B6, `(.L_x_17762) ;  /* 0x00000e3000067945 */ /* 0x000fd80003800000 */
[----:B------:R-:W-:Y:S05]  /*2c60*/  @P0 BRA `(.L_x_17763) ;  /* 0x0000000c00840947 */ /* 0x000fea0003800000 */
[----:B01-34-:R-:W0:Y:S01]  /*2c70*/  LDC.64 R4, c[0x0][0x228] ;  /* 0x00008a00ff047b82 */ /* 0x01be220000000a00 */
        /* <DEDUP_REMOVED lines=18> */
.L_x_17767:
[----:B------:R0:W5:Y:S01]  /*2da0*/  LDG.E.U8 R17, desc[UR36][R4.64] ;  /* 0x0000002404117981 */ /* 0x000162000c1e1100 */
[----:B------:R-:W-:Y:S05]  /*2db0*/  BRA `(.L_x_17763) ;  /* 0x0000000c00307947 */ /* 0x000fea0003800000 */
.L_x_17766:
        /* <DEDUP_REMOVED lines=8> */
.L_x_17770:
[----:B------:R0:W5:Y:S01]  /*2e40*/  LDG.E R17, desc[UR36][R4.64] ;  /* 0x0000002404117981 */ /* 0x000162000c1e1900 */
[----:B------:R-:W-:Y:S05]  /*2e50*/  BRA `(.L_x_17763) ;  /* 0x0000000c00087947 */ /* 0x000fea0003800000 */
.L_x_17769:
[----:B------:R0:W5:Y:S01]  /*2e60*/  LDG.E.S16 R17, desc[UR36][R4.64] ;  /* 0x0000002404117981 */ /* 0x000162000c1e1700 */
[----:B------:R-:W-:Y:S05]  /*2e70*/  BRA `(.L_x_17763) ;  /* 0x0000000c00007947 */ /* 0x000fea0003800000 */
.L_x_17765:
        /* <DEDUP_REMOVED lines=9> */
.L_x_17772:
[----:B------:R-:W2:Y:S02]  /*2f10*/  LDG.E.U16 R4, desc[UR36][R4.64] ;  /* 0x0000002404047981 */ /* 0x000ea4000c1e1500 */
[----:B--2---:R-:W-:-:S06]  /*2f20*/  HADD2.F32 R17, -RZ, R4.H0_H0 ;  /* 0x20000004ff117230 */ /* 0x004fcc0000004100 */
[----:B------:R-:W0:Y:S01]  /*2f30*/  F2I.FTZ.TRUNC.NTZ R17, R17 ;  /* 0x0000001100117305 */ /* 0x000e22000021f100 */
[----:B------:R-:W-:Y:S05]  /*2f40*/  BRA `(.L_x_17763) ;  /* 0x0000000800cc7947 */ /* 0x000fea0003800000 */
.L_x_17771:
        /* <DEDUP_REMOVED lines=9> */
.L_x_17774:
[----:B------:R-:W2:Y:S02]  /*2fe0*/  LDG.E.U16 R4, desc[UR36][R4.64] ;  /* 0x0000002404047981 */ /* 0x000ea4000c1e1500 */
[----:B--2---:R-:W-:-:S06]  /*2ff0*/  HADD2.F32 R17, -RZ, R4.H0_H0 ;  /* 0x20000004ff117230 */ /* 0x004fcc0000004100 */
[----:B------:R-:W0:Y:S01]  /*3000*/  F2I.FTZ.TRUNC.NTZ R17, R17 ;  /* 0x0000001100117305 */ /* 0x000e22000021f100 */
[----:B------:R-:W-:Y:S05]  /*3010*/  BRA `(.L_x_17763) ;  /* 0x0000000800987947 */ /* 0x000fea0003800000 */
.L_x_17773:
[----:B------:R-:W2:Y:S02]  /*3020*/  LDG.E.64 R4, desc[UR36][R4.64] ;  /* 0x0000002404047981 */ /* 0x000ea4000c1e1b00 */
[----:B--2---:R0:W1:Y:S01]  /*3030*/  F2I.F64.TRUNC R17, R4 ;  /* 0x0000000400117311 */ /* 0x004062000030d100 */
[----:B------:R-:W-:Y:S05]  /*3040*/  BRA `(.L_x_17763) ;  /* 0x00000008008c7947 */ /* 0x000fea0003800000 */
.L_x_17764:
        /* <DEDUP_REMOVED lines=12> */
.L_x_17777:
[----:B------:R-:W2:Y:S02]  /*3110*/  LDG.E.64 R4, desc[UR36][R4.64] ;  /* 0x0000002404047981 */ /* 0x000ea4000c1e1b00 */
[----:B--2---:R0:W1:Y:S01]  /*3120*/  F2I.F64.TRUNC R17, R4 ;  /* 0x0000000400117311 */ /* 0x004062000030d100 */
[----:B------:R-:W-:Y:S05]  /*3130*/  BRA `(.L_x_17763) ;  /* 0x0000000800507947 */ /* 0x000fea0003800000 */
.L_x_17776:
        /* <DEDUP_REMOVED lines=27> */
.L_x_17779:
        /* <DEDUP_REMOVED lines=14> */
.L_x_17778:
[----:B------:R-:W2:Y:S02]  /*33d0*/  LDG.E.U16 R17, desc[UR36][R4.64] ;  /* 0x0000002404117981 */ /* 0x000ea4000c1e1500 */
[----:B--2---:R-:W-:-:S06]  /*33e0*/  IMAD.U32 R17, R17, 0x10000, RZ ;  /* 0x0001000011117824 */ /* 0x004fcc00078e00ff */
[----:B------:R-:W0:Y:S01]  /*33f0*/  F2I.FTZ.TRUNC.NTZ R17, R17 ;  /* 0x0000001100117305 */ /* 0x000e22000021f100 */
[----:B------:R-:W-:Y:S05]  /*3400*/  BRA `(.L_x_17763) ;  /* 0x00000004009c7947 */ /* 0x000fea0003800000 */
.L_x_17775:
        /* <DEDUP_REMOVED lines=10> */
.L_x_17782:
        /* <DEDUP_REMOVED lines=21> */
.L_x_17786:
[----:B------:R-:W-:Y:S05]  /*3600*/  BSYNC B1 ;  /* 0x0000000000017941 */ /* 0x000fea0003800000 */
.L_x_17785:
[----:B------:R-:W-:Y:S01]  /*3610*/  IMAD.SHL.U32 R3, R3, 0x100000, RZ ;  /* 0x0010000003037824 */ /* 0x000fe200078e00ff */
[----:B------:R-:W-:-:S04]  /*3620*/  LEA R0, R0, 0x3b800000, 0x17 ;  /* 0x3b80000000007811 */ /* 0x000fc800078eb8ff */
[----:B------:R-:W-:-:S07]  /*3630*/  LOP3.LUT R17, R0, R3, R17, 0xfe, !PT ;  /* 0x0000000300117212 */ /* 0x000fce00078efe11 */
.L_x_17784:
[----:B------:R-:W-:Y:S05]  /*3640*/  BSYNC B0 ;  /* 0x0000000000007941 */ /* 0x000fea0003800000 */
.L_x_17783:
[----:B------:R-:W0:Y:S01]  /*3650*/  F2I.FTZ.TRUNC.NTZ R17, R17 ;  /* 0x0000001100117305 */ /* 0x000e22000021f100 */
[----:B------:R-:W-:Y:S05]  /*3660*/  BRA `(.L_x_17763) ;  /* 0x0000000400047947 */ /* 0x000fea0003800000 */
.L_x_17781:
        /* <DEDUP_REMOVED lines=21> */
.L_x_17790:
[----:B------:R-:W-:Y:S05]  /*37c0*/  BSYNC B1 ;  /* 0x0000000000017941 */ /* 0x000fea0003800000 */
.L_x_17789:
[----:B------:R-:W-:Y:S01]  /*37d0*/  IMAD.SHL.U32 R3, R3, 0x200000, RZ ;  /* 0x0020000003037824 */ /* 0x000fe200078e00ff */
[----:B------:R-:W-:-:S04]  /*37e0*/  LEA R0, R0, 0x37800000, 0x17 ;  /* 0x3780000000007811 */ /* 0x000fc800078eb8ff */
[----:B------:R-:W-:-:S07]  /*37f0*/  LOP3.LUT R17, R0, R3, R17, 0xfe, !PT ;  /* 0x0000000300117212 */ /* 0x000fce00078efe11 */
.L_x_17788:
[----:B------:R-:W-:Y:S05]  /*3800*/  BSYNC B0 ;  /* 0x0000000000007941 */ /* 0x000fea0003800000 */
.L_x_17787:
[----:B------:R-:W0:Y:S01]  /*3810*/  F2I.FTZ.TRUNC.NTZ R17, R17 ;  /* 0x0000001100117305 */ /* 0x000e22000021f100 */
[----:B------:R-:W-:Y:S05]  /*3820*/  BRA `(.L_x_17763) ;  /* 0x0000000000947947 */ /* 0x000fea0003800000 */
.L_x_17780:
        /* <DEDUP_REMOVED lines=14> */
.L_x_17794:
[----:B------:R-:W-:Y:S05]  /*3910*/  BSYNC B0 ;  /* 0x0000000000007941 */ /* 0x000fea0003800000 */
.L_x_17793:
[----:B------:R-:W0:Y:S01]  /*3920*/  F2I.FTZ.TRUNC.NTZ R17, R17 ;  /* 0x0000001100117305 */ /* 0x000e22000021f100 */
[----:B------:R-:W-:Y:S05]  /*3930*/  BRA `(.L_x_17763) ;  /* 0x0000000000507947 */ /* 0x000fea0003800000 */
.L_x_17768:
        /* <DEDUP_REMOVED lines=16> */
.L_x_17795:
[----:B------:R-:W-:Y:S05]  /*3a40*/  BRA `(.L_x_17763) ;  /* 0x00000000000c7947 */ /* 0x000fea0003800000 */
.L_x_17792:
[----:B------:R0:W5:Y:S01]  /*3a50*/  LDG.E R17, desc[UR36][R4.64] ;  /* 0x0000002404117981 */ /* 0x000162000c1e1900 */
[----:B------:R-:W-:Y:S05]  /*3a60*/  BRA `(.L_x_17763) ;  /* 0x0000000000047947 */ /* 0x000fea0003800000 */
.L_x_17791:
[----:B------:R0:W5:Y:S02]  /*3a70*/  LDG.E R17, desc[UR36][R4.64] ;  /* 0x0000002404117981 */ /* 0x000164000c1e1900 */
.L_x_17763:
[----:B------:R-:W-:Y:S05]  /*3a80*/  BSYNC B6 ;  /* 0x0000000000067941 */ /* 0x000fea0003800000 */
.L_x_17762:
[----:B------:R-:W2:Y:S01]  /*3a90*/  S2R R23, SR_TID.X ;  /* 0x0000000000177919 */ /* 0x000ea20000002100 */
[----:B------:R-:W-:Y:S01]  /*3aa0*/  BSSY B0, `(.L_x_17796) ;  /* 0x0000015000007945 */ /* 0x000fe20003800000 */
[----:B--2---:R-:W-:-:S13]  /*3ab0*/  ISETP.GE.AND P0, PT, R23, R16, PT ;  /* 0x000000101700720c */ /* 0x004fda0003f06270 */
[----:B------:R-:W-:Y:S05]  /*3ac0*/  @P0 BRA `(.L_x_17797) ;  /* 0x0000000000480947 */ /* 0x000fea0003800000 */
[----:B01-345:R-:W-:Y:S01]  /*3ad0*/  IMAD R4, R19, R19, RZ ;  /* 0x0000001313047224 */ /* 0x03bfe200078e02ff */
        /* <DEDUP_REMOVED lines=14> */
[----:B------:R-:W-:Y:S05]  /*3bc0*/  CALL.REL.NOINC `($__internal_43_$__cuda_sm20_dblrcp_rn_slowpath_v3) ;  /* 0x00000040005c7944 */ /* 0x000fea0003c00000 */
.L_x_17799:
[----:B------:R-:W-:Y:S05]  /*3bd0*/  BSYNC B1 ;  /* 0x0000000000017941 */ /* 0x000fea0003800000 */
.L_x_17798:
[----:B------:R2:W0:Y:S02]  /*3be0*/  F2I.F64.TRUNC R0, R8 ;  /* 0x0000000800007311 */ /* 0x000424000030d100 */
.L_x_17797:
[----:B------:R-:W-:Y:S05]  /*3bf0*/  BSYNC B0 ;  /* 0x0000000000007941 */ /* 0x000fea0003800000 */
.L_x_17796:
[----:B01---5:R-:W-:Y:S01]  /*3c00*/  VIADD R19, R23, 0x80 ;  /* 0x0000008017137836 */ /* 0x023fe20000000000 */
[----:B------:R-:W-:Y:S04]  /*3c10*/  BSSY B0, `(.L_x_17800) ;  /* 0x0000017000007945 */ /* 0x000fe80003800000 */
[----:B------:R-:W-:-:S13]  /*3c20*/  ISETP.GE.AND P1, PT, R19, R16, PT ;  /* 0x000000101300720c */ /* 0x000fda0003f26270 */
[----:B------:R-:W-:Y:S05]  /*3c30*/  @P1 BRA `(.L_x_17801) ;  /* 0x0000000000501947 */ /* 0x000fea0003800000 */
[----:B---34-:R-:W-:Y:S01]  /*3c40*/  IMAD R4, R22, R22, RZ ;  /* 0x0000001616047224 */ /* 0x018fe200078e02ff */
[----:B------:R-:W-:Y:S05]  /*3c50*/  BSSY B1, `(.L_x_17802) ;  /* 0x0000011000017945 */ /* 0x000fea0003800000 */
        /* <DEDUP_REMOVED lines=14> */
[----:B------:R-:W-:Y:S02]  /*3d40*/  IMAD.MOV.U32 R24, RZ, RZ, R8 ;  /* 0x000000ffff187224 */ /* 0x000fe400078e0008 */
[----:B------:R-:W-:-:S07]  /*3d50*/  IMAD.MOV.U32 R25, RZ, RZ, R9 ;  /* 0x000000ffff197224 */ /* 0x000fce00078e0009 */
.L_x_17803:
[----:B------:R-:W-:Y:S05]  /*3d60*/  BSYNC B1 ;  /* 0x0000000000017941 */ /* 0x000fea0003800000 */
.L_x_17802:
[----:B------:R0:W1:Y:S02]  /*3d70*/  F2I.F64.TRUNC R24, R24 ;  /* 0x0000001800187311 */ /* 0x000064000030d100 */
.L_x_17801:
[----:B------:R-:W-:Y:S05]  /*3d80*/  BSYNC B0 ;  /* 0x0000000000007941 */ /* 0x000fea0003800000 */
.L_x_17800:
[----:B------:R-:W-:Y:S01]  /*3d90*/  VIADD R3, R23, 0x100 ;  /* 0x0000010017037836 */ /* 0x000fe20000000000 */
[----:B------:R-:W-:Y:S04]  /*3da0*/  BSSY B0, `(.L_x_17804) ;  /* 0x0000015000007945 */ /* 0x000fe80003800000 */
[----:B------:R-:W-:-:S13]  /*3db0*/  ISETP.GE.AND P1, PT, R3, R16, PT ;  /* 0x000000100300720c */ /* 0x000fda0003f26270 */
[----:B------:R-:W-:Y:S05]  /*3dc0*/  @P1 BRA `(.L_x_17805) ;  /* 0x0000000000481947 */ /* 0x000fea0003800000 */
[----:B---34-:R-:W-:Y:S01]  /*3dd0*/  IMAD R4, R18, R18, RZ ;  /* 0x0000001212047224 */ /* 0x018fe200078e02ff */
[----:B------:R-:W-:Y:S05]  /*3de0*/  BSSY B1, `(.L_x_17806) ;  /* 0x000000f000017945 */ /* 0x000fea0003800000 */
[----:B------:R-:W3:Y:S08]  /*3df0*/  I2F.F64 R4, R4 ;  /* 0x0000000400047312 */ /* 0x000ef00000201c00 */
[----:B---3--:R-:W2:Y:S01]  /*3e00*/  MUFU.RCP64H R7, R5 ;  /* 0x0000000500077308 */ /* 0x008ea20000001800 */
        /* <DEDUP_REMOVED lines=11> */
[----:B01----:R-:W-:Y:S05]  /*3ec0*/  CALL.REL.NOINC `($__internal_43_$__cuda_sm20_dblrcp_rn_slowpath_v3) ;  /* 0x0000003c009c7944 */ /* 0x003fea0003c00000 */
.L_x_17807:
[----:B------:R-:W-:Y:S05]  /*3ed0*/  BSYNC B1 ;  /* 0x0000000000017941 */ /* 0x000fea0003800000 */
.L_x_17806:
[----:B------:R2:W3:Y:S02]  /*3ee0*/  F2I.F64.TRUNC R18, R8 ;  /* 0x0000000800127311 */ /* 0x0004e4000030d100 */
.L_x_17805:
[----:B------:R-:W-:Y:S05]  /*3ef0*/  BSYNC B0 ;  /* 0x0000000000007941 */ /* 0x000fea0003800000 */
.L_x_17804:
        /* <DEDUP_REMOVED lines=20> */
.L_x_17811:
[----:B------:R-:W-:Y:S05]  /*4040*/  BSYNC B1 ;  /* 0x0000000000017941 */ /* 0x000fea0003800000 */
.L_x_17810:
[----:B------:R2:W3:Y:S02]  /*4050*/  F2I.F64.TRUNC R22, R8 ;  /* 0x0000000800167311 */ /* 0x0004e4000030d100 */
.L_x_17809:
[----:B------:R-:W-:Y:S05]  /*4060*/  BSYNC B0 ;  /* 0x0000000000007941 */ /* 0x000fea0003800000 */
.L_x_17808:
[----:B------:R-:W0:Y:S01]  /*4070*/  LDC.U8 R17, c[0x0][0x23c] ;  /* 0x00008f00ff117b82 */ /* 0x000e220000000000 */
[----:B------:R-:W-:Y:S04]  /*4080*/  BSSY B6, `(.L_x_17812) ;  /* 0x0000105000067945 */ /* 0x000fe80003800000 */
[----:B------:R-:W-:Y:S05]  /*4090*/  @P0 BRA `(.L_x_17813) ;  /* 0x00000010000c0947 */ /* 0x000fea0003800000 */
[----:B------:R-:W5:Y:S01]  /*40a0*/  S2R R3, SR_TID.X ;  /* 0x0000000000037919 */ /* 0x000f620000002100 */
[----:B--2---:R-:W2:Y:S01]  /*40b0*/  LDC.64 R8, c[0x0][0x220] ;  /* 0x00008800ff087b82 */ /* 0x004ea20000000a00 */
[----:B0--34-:R-:W-:Y:S01]  /*40c0*/  PRMT R4, R17, 0x9910, RZ ;  /* 0x0000991011047816 */ /* 0x019fe200000000ff */
        /* <DEDUP_REMOVED lines=19> */
.L_x_17817:
[----:B------:R0:W-:Y:S01]  /*4200*/  STG.E.U8 desc[UR36][R8.64], R0 ;  /* 0x0000000008007986 */ /* 0x0001e2000c101124 */
[----:B------:R-:W-:Y:S01]  /*4210*/  IMAD.MOV.U32 R23, RZ, RZ, R19 ;  /* 0x000000ffff177224 */ /* 0x000fe200078e0013 */
[----:B------:R-:W-:Y:S06]  /*4220*/  BRA `(.L_x_17813) ;  /* 0x0000000c00a87947 */ /* 0x000fec0003800000 */
.L_x_17816:
[----:B------:R-:W-:-:S13]  /*4230*/  ISETP.NE.AND P0, PT, R3, 0x2, PT ;  /* 0x000000020300780c */ /* 0x000fda0003f05270 */
[----:B------:R-:W-:Y:S05]  /*4240*/  @!P0 BRA `(.L_x_17819) ;  /* 0x0000000000308947 */ /* 0x000fea0003800000 */
[----:B------:R-:W-:-:S13]  /*4250*/  ISETP.NE.AND P0, PT, R3, 0x3, PT ;  /* 0x000000030300780c */ /* 0x000fda0003f05270 */
[----:B------:R-:W-:Y:S05]  /*4260*/  @!P0 BRA `(.L_x_17820) ;  /* 0x00000000001c8947 */ /* 0x000fea0003800000 */
[----:B------:R-:W-:-:S13]  /*4270*/  ISETP.NE.AND P0, PT, R3, 0x4, PT ;  /* 0x000000040300780c */ /* 0x000fda0003f05270 */
[----:B------:R-:W-:Y:S05]  /*4280*/  @P0 BRA `(.L_x_17818) ;  /* 0x0000000c002c0947 */ /* 0x000fea0003800000 */
[--C-:B------:R-:W-:Y:S01]  /*4290*/  SHF.R.S32.HI R5, RZ, 0x1f, R0.reuse ;  /* 0x0000001fff057819 */ /* 0x100fe20000011400 */
[----:B------:R-:W-:Y:S02]  /*42a0*/  IMAD.MOV.U32 R4, RZ, RZ, R0 ;  /* 0x000000ffff047224 */ /* 0x000fe400078e0000 */
[----:B------:R-:W-:-:S03]  /*42b0*/  IMAD.MOV.U32 R23, RZ, RZ, R19 ;  /* 0x000000ffff177224 */ /* 0x000fc600078e0013 */
[----:B------:R0:W-:Y:S01]  /*42c0*/  STG.E.64 desc[UR36][R8.64], R4 ;  /* 0x0000000408007986 */ /* 0x0001e2000c101b24 */
[----:B------:R-:W-:Y:S05]  /*42d0*/  BRA `(.L_x_17813) ;  /* 0x0000000c007c7947 */ /* 0x000fea0003800000 */
.L_x_17820:
[----:B------:R0:W-:Y:S01]  /*42e0*/  STG.E desc[UR36][R8.64], R0 ;  /* 0x0000000008007986 */ /* 0x0001e2000c101924 */
[----:B------:R-:W-:Y:S01]  /*42f0*/  IMAD.MOV.U32 R23, RZ, RZ, R19 ;  /* 0x000000ffff177224 */ /* 0x000fe200078e0013 */
[----:B------:R-:W-:Y:S06]  /*4300*/  BRA `(.L_x_17813) ;  /* 0x0000000c00707947 */ /* 0x000fec0003800000 */
.L_x_17819:
[----:B------:R0:W-:Y:S01]  /*4310*/  STG.E.U16 desc[UR36][R8.64], R0 ;  /* 0x0000000008007986 */ /* 0x0001e2000c101524 */
[----:B------:R-:W-:Y:S01]  /*4320*/  IMAD.MOV.U32 R23, RZ, RZ, R19 ;  /* 0x000000ffff177224 */ /* 0x000fe200078e0013 */
[----:B------:R-:W-:Y:S06]  /*4330*/  BRA `(.L_x_17813) ;  /* 0x0000000c00647947 */ /* 0x000fec0003800000 */
.L_x_17815:
[----:B------:R-:W-:-:S13]  /*4340*/  ISETP.GT.AND P0, PT, R3, 0x6, PT ;  /* 0x000000060300780c */ /* 0x000fda0003f04270 */
[----:B------:R-:W-:Y:S05]  /*4350*/  @P0 BRA `(.L_x_17821) ;  /* 0x0000000000340947 */ /* 0x000fea0003800000 */
[----:B------:R-:W-:-:S13]  /*4360*/  ISETP.NE.AND P0, PT, R3, 0x5, PT ;  /* 0x000000050300780c */ /* 0x000fda0003f05270 */
[----:B------:R-:W-:Y:S05]  /*4370*/  @!P0 BRA `(.L_x_17822) ;  /* 0x0000000000188947 */ /* 0x000fea0003800000 */
[----:B------:R-:W-:-:S13]  /*4380*/  ISETP.NE.AND P0, PT, R3, 0x6, PT ;  /* 0x000000060300780c */ /* 0x000fda0003f05270 */
[----:B------:R-:W-:Y:S05]  /*4390*/  @P0 BRA `(.L_x_17818) ;  /* 0x0000000800e80947 */ /* 0x000fea0003800000 */
[----:B------:R-:W-:Y:S01]  /*43a0*/  I2FP.F32.S32 R3, R0 ;  /* 0x0000000000037245 */ /* 0x000fe20000201400 */
[----:B------:R-:W-:-:S04]  /*43b0*/  IMAD.MOV.U32 R23, RZ, RZ, R19 ;  /* 0x000000ffff177224 */ /* 0x000fc800078e0013 */
[----:B------:R0:W-:Y:S01]  /*43c0*/  STG.E desc[UR36][R8.64], R3 ;  /* 0x0000000308007986 */ /* 0x0001e2000c101924 */
[----:B------:R-:W-:Y:S05]  /*43d0*/  BRA `(.L_x_17813) ;  /* 0x0000000c003c7947 */ /* 0x000fea0003800000 */
.L_x_17822:
[----:B------:R-:W-:Y:S01]  /*43e0*/  I2FP.F32.S32 R0, R0 ;  /* 0x0000000000007245 */ /* 0x000fe20000201400 */
[----:B------:R-:W-:-:S03]  /*43f0*/  IMAD.MOV.U32 R23, RZ, RZ, R19 ;  /* 0x000000ffff177224 */ /* 0x000fc600078e0013 */
[----:B------:R-:W-:-:S05]  /*4400*/  F2FP.F16.F32.PACK_AB R0, RZ, R0 ;  /* 0x00000000ff00723e */ /* 0x000fca00000000ff */
[----:B------:R0:W-:Y:S01]  /*4410*/  STG.E.U16 desc[UR36][R8.64], R0 ;  /* 0x0000000008007986 */ /* 0x0001e2000c101524 */
[----:B------:R-:W-:Y:S05]  /*4420*/  BRA `(.L_x_17813) ;  /* 0x0000000c00287947 */ /* 0x000fea0003800000 */
.L_x_17821:
[----:B------:R-:W-:-:S13]  /*4430*/  ISETP.NE.AND P0, PT, R3, 0x7, PT ;  /* 0x000000070300780c */ /* 0x000fda0003f05270 */
[----:B------:R-:W-:Y:S05]  /*4440*/  @!P0 BRA `(.L_x_17823) ;  /* 0x00000000003c8947 */ /* 0x000fea0003800000 */
[----:B------:R-:W-:-:S13]  /*4450*/  ISETP.NE.AND P0, PT, R3, 0x8, PT ;  /* 0x000000080300780c */ /* 0x000fda0003f05270 */
[----:B------:R-:W-:Y:S05]  /*4460*/  @!P0 BRA `(.L_x_17824) ;  /* 0x00000000001c8947 */ /* 0x000fea0003800000 */
[----:B------:R-:W-:-:S13]  /*4470*/  ISETP.NE.AND P0, PT, R3, 0x9, PT ;  /* 0x000000090300780c */ /* 0x000fda0003f05270 */
[----:B------:R-:W-:Y:S05]  /*4480*/  @P0 BRA `(.L_x_17818) ;  /* 0x0000000800ac0947 */ /* 0x000fea0003800000 */
[----:B------:R-:W-:Y:S01]  /*4490*/  I2FP.F32.S32 R4, R0 ;  /* 0x0000000000047245 */ /* 0x000fe20000201400 */
[----:B------:R-:W-:Y:S02]  /*44a0*/  IMAD.MOV.U32 R5, RZ, RZ, RZ ;  /* 0x000000ffff057224 */ /* 0x000fe400078e00ff */
[----:B------:R-:W-:-:S03]  /*44b0*/  IMAD.MOV.U32 R23, RZ, RZ, R19 ;  /* 0x000000ffff177224 */ /* 0x000fc600078e0013 */
[----:B------:R0:W-:Y:S01]  /*44c0*/  STG.E.64 desc[UR36][R8.64], R4 ;  /* 0x0000000408007986 */ /* 0x0001e2000c101b24 */
[----:B------:R-:W-:Y:S05]  /*44d0*/  BRA `(.L_x_17813) ;  /* 0x0000000800fc7947 */ /* 0x000fea0003800000 */
.L_x_17824:
[----:B------:R-:W-:Y:S01]  /*44e0*/  I2FP.F32.S32 R0, R0 ;  /* 0x0000000000007245 */ /* 0x000fe20000201400 */
[----:B------:R-:W-:-:S03]  /*44f0*/  IMAD.MOV.U32 R23, RZ, RZ, R19 ;  /* 0x000000ffff177224 */ /* 0x000fc600078e0013 */
[----:B------:R-:W-:-:S04]  /*4500*/  F2FP.F16.F32.PACK_AB R3, RZ, R0 ;  /* 0x00000000ff03723e */ /* 0x000fc800000000ff */
[----:B------:R-:W-:-:S05]  /*4510*/  PRMT R3, R3, 0x5410, RZ ;  /* 0x0000541003037816 */ /* 0x000fca00000000ff */
[----:B------:R0:W-:Y:S01]  /*4520*/  STG.E desc[UR36][R8.64], R3 ;  /* 0x0000000308007986 */ /* 0x0001e2000c101924 */
[----:B------:R-:W-:Y:S05]  /*4530*/  BRA `(.L_x_17813) ;  /* 0x0000000800e47947 */ /* 0x000fea0003800000 */
.L_x_17823:
[----:B------:R-:W0:Y:S01]  /*4540*/  I2F.F64 R4, R0 ;  /* 0x0000000000047312 */ /* 0x000e220000201c00 */
[----:B------:R-:W-:Y:S01]  /*4550*/  IMAD.MOV.U32 R23, RZ, RZ, R19 ;  /* 0x000000ffff177224 */ /* 0x000fe200078e0013 */
[----:B0-----:R0:W-:Y:S01]  /*4560*/  STG.E.64 desc[UR36][R8.64], R4 ;  /* 0x0000000408007986 */ /* 0x0011e2000c101b24 */
[----:B------:R-:W-:Y:S05]  /*4570*/  BRA `(.L_x_17813) ;  /* 0x0000000800d47947 */ /* 0x000fea0003800000 */
.L_x_17814:
        /* <DEDUP_REMOVED lines=8> */
[----:B------:R-:W-:Y:S01]  /*4600*/  ISETP.NE.AND P0, PT, R0, RZ, PT ;  /* 0x000000ff0000720c */ /* 0x000fe20003f05270 */
[----:B------:R-:W-:-:S03]  /*4610*/  IMAD.MOV.U32 R23, RZ, RZ, R19 ;  /* 0x000000ffff177224 */ /* 0x000fc600078e0013 */
[----:B------:R-:W-:-:S05]  /*4620*/  SEL R3, RZ, 0x1, !P0 ;  /* 0x00000001ff037807 */ /* 0x000fca0004000000 */
[----:B------:R0:W-:Y:S01]  /*4630*/  STG.E.U8 desc[UR36][R8.64], R3 ;  /* 0x0000000308007986 */ /* 0x0001e2000c101124 */
[----:B------:R-:W-:Y:S05]  /*4640*/  BRA `(.L_x_17813) ;  /* 0x0000000800a07947 */ /* 0x000fea0003800000 */
.L_x_17827:
[----:B------:R-:W0:Y:S01]  /*4650*/  I2F.F64 R4, R0 ;  /* 0x0000000000047312 */ /* 0x000e220000201c00 */
[----:B------:R-:W-:Y:S01]  /*4660*/  CS2R R6, SRZ ;  /* 0x0000000000067805 */ /* 0x000fe2000001ff00 */
[----:B------:R-:W-:-:S04]  /*4670*/  IMAD.MOV.U32 R23, RZ, RZ, R19 ;  /* 0x000000ffff177224 */ /* 0x000fc800078e0013 */
[----:B0-----:R0:W-:Y:S01]  /*4680*/  STG.E.128 desc[UR36][R8.64], R4 ;  /* 0x0000000408007986 */ /* 0x0011e2000c101d24 */
[----:B------:R-:W-:Y:S05]  /*4690*/  BRA `(.L_x_17813) ;  /* 0x00000008008c7947 */ /* 0x000fea0003800000 */
.L_x_17826:
        /* <DEDUP_REMOVED lines=21> */
.L_x_17831:
[----:B------:R-:W-:Y:S05]  /*47f0*/  BSYNC B0 ;  /* 0x0000000000007941 */ /* 0x000fea0003800000 */
.L_x_17830:
[----:B------:R-:W-:Y:S01]  /*4800*/  LOP3.LUT R5, R0, R5, RZ, 0xfc, !PT ;  /* 0x0000000500057212 */ /* 0x000fe200078efcff */
[----:B------:R-:W-:-:S04]  /*4810*/  IMAD.MOV.U32 R23, RZ, RZ, R19 ;  /* 0x000000ffff177224 */ /* 0x000fc800078e0013 */
[----:B------:R0:W-:Y:S01]  /*4820*/  STG.E.U8 desc[UR36][R8.64], R5 ;  /* 0x0000000508007986 */ /* 0x0001e2000c101124 */
[----:B------:R-:W-:Y:S05]  /*4830*/  BRA `(.L_x_17813) ;  /* 0x0000000800247947 */ /* 0x000fea0003800000 */
.L_x_17829:
        /* <DEDUP_REMOVED lines=13> */
.L_x_17833:
[----:B------:R-:W-:Y:S01]  /*4910*/  IMAD.MOV.U32 R0, RZ, RZ, 0x7f ;  /* 0x0000007fff007424 */ /* 0x000fe200078e00ff */
[----:B------:R-:W-:-:S04]  /*4920*/  ISETP.GT.U32.AND P0, PT, R3, 0x7f800000, PT ;  /* 0x7f8000000300780c */ /* 0x000fc80003f04070 */
[----:B------:R-:W-:-:S09]  /*4930*/  SEL R0, R0, 0x7c, P0 ;  /* 0x0000007c00007807 */ /* 0x000fd20000000000 */
.L_x_17834:
[----:B------:R-:W-:Y:S05]  /*4940*/  BSYNC B0 ;  /* 0x0000000000007941 */ /* 0x000fea0003800000 */
.L_x_17832:
[----:B------:R-:W-:Y:S01]  /*4950*/  LOP3.LUT R3, R5, 0x80000000, RZ, 0xc0, !PT ;  /* 0x8000000005037812 */ /* 0x000fe200078ec0ff */
[----:B------:R-:W-:-:S03]  /*4960*/  IMAD.MOV.U32 R23, RZ, RZ, R19 ;  /* 0x000000ffff177224 */ /* 0x000fc600078e0013 */
[----:B------:R-:W-:-:S04]  /*4970*/  SHF.R.U32.HI R3, RZ, 0x18, R3 ;  /* 0x00000018ff037819 */ /* 0x000fc80000011603 */
[----:B------:R-:W-:-:S05]  /*4980*/  LOP3.LUT R3, R0, R3, RZ, 0xfc, !PT ;  /* 0x0000000300037212 */ /* 0x000fca00078efcff */
[----:B------:R0:W-:Y:S01]  /*4990*/  STG.E.U8 desc[UR36][R8.64], R3 ;  /* 0x0000000308007986 */ /* 0x0001e2000c101124 */
[----:B------:R-:W-:Y:S05]  /*49a0*/  BRA `(.L_x_17813) ;  /* 0x0000000400c87947 */ /* 0x000fea0003800000 */
.L_x_17828:
[----:B------:R-:W-:Y:S01]  /*49b0*/  I2FP.F32.S32 R0, R0 ;  /* 0x0000000000007245 */ /* 0x000fe20000201400 */
[----:B------:R-:W-:-:S03]  /*49c0*/  IMAD.MOV.U32 R23, RZ, RZ, R19 ;  /* 0x000000ffff177224 */ /* 0x000fc600078e0013 */
[----:B------:R-:W-:-:S05]  /*49d0*/  F2FP.BF16.F32.PACK_AB R0, RZ, R0 ;  /* 0x00000000ff00723e */ /* 0x000fca00000010ff */
[----:B------:R0:W-:Y:S01]  /*49e0*/  STG.E.U16 desc[UR36][R8.64], R0 ;  /* 0x0000000008007986 */ /* 0x0001e2000c101524 */
[----:B------:R-:W-:Y:S05]  /*49f0*/  BRA `(.L_x_17813) ;  /* 0x0000000400b47947 */ /* 0x000fea0003800000 */
.L_x_17825:
        /* <DEDUP_REMOVED lines=11> */
.L_x_17837:
        /* <DEDUP_REMOVED lines=17> */
.L_x_17840:
[----:B------:R-:W-:-:S04]  /*4bc0*/  LOP3.LUT R3, R5, 0x80000000, RZ, 0xc0, !PT ;  /* 0x8000000005037812 */ /* 0x000fc800078ec0ff */
[----:B------:R-:W-:-:S04]  /*4bd0*/  SHF.R.U32.HI R3, RZ, 0x18, R3 ;  /* 0x00000018ff037819 */ /* 0x000fc80000011603 */
[----:B------:R-:W-:-:S04]  /*4be0*/  LOP3.LUT R0, R0, R3, RZ, 0xfc, !PT ;  /* 0x0000000300007212 */ /* 0x000fc800078efcff */
[----:B------:R-:W-:-:S07]  /*4bf0*/  PRMT R4, R0, 0x7610, R4 ;  /* 0x0000761000047816 */ /* 0x000fce0000000004 */
.L_x_17839:
[----:B------:R-:W-:Y:S05]  /*4c00*/  BSYNC B0 ;  /* 0x0000000000007941 */ /* 0x000fea0003800000 */
.L_x_17838:
[----:B------:R0:W-:Y:S01]  /*4c10*/  STG.E.U8 desc[UR36][R8.64], R4 ;  /* 0x0000000408007986 */ /* 0x0001e2000c101124 */
[----:B------:R-:W-:Y:S01]  /*4c20*/  IMAD.MOV.U32 R23, RZ, RZ, R19 ;  /* 0x000000ffff177224 */ /* 0x000fe200078e0013 */
[----:B------:R-:W-:Y:S06]  /*4c30*/  BRA `(.L_x_17813) ;  /* 0x0000000400247947 */ /* 0x000fec0003800000 */
.L_x_17836:
        /* <DEDUP_REMOVED lines=17> */
.L_x_17843:
[----:B------:R-:W-:-:S04]  /*4d50*/  LOP3.LUT R3, R5, 0x80000000, RZ, 0xc0, !PT ;  /* 0x8000000005037812 */ /* 0x000fc800078ec0ff */
[----:B------:R-:W-:-:S04]  /*4d60*/  SHF.R.U32.HI R3, RZ, 0x18, R3 ;  /* 0x00000018ff037819 */ /* 0x000fc80000011603 */
[----:B------:R-:W-:-:S04]  /*4d70*/  LOP3.LUT R0, R0, R3, RZ, 0xfc, !PT ;  /* 0x0000000300007212 */ /* 0x000fc800078efcff */
[----:B------:R-:W-:-:S07]  /*4d80*/  PRMT R4, R0, 0x7610, R4 ;  /* 0x0000761000047816 */ /* 0x000fce0000000004 */
.L_x_17842:
[----:B------:R-:W-:Y:S05]  /*4d90*/  BSYNC B0 ;  /* 0x0000000000007941 */ /* 0x000fea0003800000 */
.L_x_17841:
[----:B------:R0:W-:Y:S01]  /*4da0*/  STG.E.U8 desc[UR36][R8.64], R4 ;  /* 0x0000000408007986 */ /* 0x0001e2000c101124 */
[----:B------:R-:W-:Y:S01]  /*4db0*/  IMAD.MOV.U32 R23, RZ, RZ, R19 ;  /* 0x000000ffff177224 */ /* 0x000fe200078e0013 */
[----:B------:R-:W-:Y:S06]  /*4dc0*/  BRA `(.L_x_17813) ;  /* 0x0000000000c07947 */ /* 0x000fec0003800000 */
.L_x_17835:
[----:B------:R-:W-:-:S13]  /*4dd0*/  ISETP.NE.AND P0, PT, R3, 0x1c, PT ;  /* 0x0000001c0300780c */ /* 0x000fda0003f05270 */
[----:B------:R-:W-:Y:S05]  /*4de0*/  @!P0 BRA `(.L_x_17844) ;  /* 0x0000000000b08947 */ /* 0x000fea0003800000 */
[----:B------:R-:W-:-:S13]  /*4df0*/  ISETP.NE.AND P0, PT, R3, 0x1d, PT ;  /* 0x0000001d0300780c */ /* 0x000fda0003f05270 */
[----:B------:R-:W-:Y:S05]  /*4e00*/  @!P0 BRA `(.L_x_17845) ;  /* 0x0000000000948947 */ /* 0x000fea0003800000 */
[----:B------:R-:W-:-:S13]  /*4e10*/  ISETP.NE.AND P0, PT, R3, 0x2c, PT ;  /* 0x0000002c0300780c */ /* 0x000fda0003f05270 */
[----:B------:R-:W-:Y:S05]  /*4e20*/  @P0 BRA `(.L_x_17818) ;  /* 0x0000000000440947 */ /* 0x000fea0003800000 */
[----:B------:R-:W-:Y:S01]  /*4e30*/  I2FP.F32.S32 R4, R0 ;  /* 0x0000000000047245 */ /* 0x000fe20000201400 */
        /* <DEDUP_REMOVED lines=16> */
.L_x_17818:
        /* <DEDUP_REMOVED lines=15> */
[----:B01----:R-:W-:Y:S05]  /*5030*/  CALL.ABS.NOINC R14 ;  /* 0x000000000e007343 */ /* 0x003fea0003c00000 */
.L_x_17846:
[----:B------:R-:W-:Y:S01]  /*5040*/  IMAD.MOV.U32 R23, RZ, RZ, R19 ;  /* 0x000000ffff177224 */ /* 0x000fe200078e0013 */
[----:B------:R-:W-:Y:S06]  /*5050*/  BRA `(.L_x_17813) ;  /* 0x00000000001c7947 */ /* 0x000fec0003800000 */
.L_x_17845:
[--C-:B------:R-:W-:Y:S01]  /*5060*/  SHF.R.S32.HI R5, RZ, 0x1f, R0.reuse ;  /* 0x0000001fff057819 */ /* 0x100fe20000011400 */
[----:B------:R-:W-:Y:S02]  /*5070*/  IMAD.MOV.U32 R4, RZ, RZ, R0 ;  /* 0x000000ffff047224 */ /* 0x000fe400078e0000 */
[----:B------:R-:W-:-:S03]  /*5080*/  IMAD.MOV.U32 R23, RZ, RZ, R19 ;  /* 0x000000ffff177224 */ /* 0x000fc600078e0013 */
[----:B------:R0:W-:Y:S01]  /*5090*/  STG.E.64 desc[UR36][R8.64], R4 ;  /* 0x0000000408007986 */ /* 0x0001e2000c101b24 */
[----:B------:R-:W-:Y:S05]  /*50a0*/  BRA `(.L_x_17813) ;  /* 0x0000000000087947 */ /* 0x000fea0003800000 */
.L_x_17844:
[----:B------:R0:W-:Y:S01]  /*50b0*/  STG.E desc[UR36][R8.64], R0 ;  /* 0x0000000008007986 */ /* 0x0001e2000c101924 */
[----:B------:R-:W-:-:S07]  /*50c0*/  IMAD.MOV.U32 R23, RZ, RZ, R19 ;  /* 0x000000ffff177224 */ /* 0x000fce00078e0013 */
.L_x_17813:
[----:B------:R-:W-:Y:S05]  /*50d0*/  BSYNC B6 ;  /* 0x0000000000067941 */ /* 0x000fea0003800000 */
.L_x_17812:
[----:B------:R-:W-:Y:S01]  /*50e0*/  ISETP.GE.AND P0, PT, R23, R16, PT ;  /* 0x000000101700720c */ /* 0x000fe20003f06270 */
[----:B------:R-:W-:-:S12]  /*50f0*/  BSSY B6, `(.L_x_17847) ;  /* 0x00001d8000067945 */ /* 0x000fd80003800000 */
[----:B------:R-:W-:Y:S05]  /*5100*/  @P0 BRA `(.L_x_17848) ;  /* 0x0000001c00580947 */ /* 0x000fea0003800000 */
[----:B0--34-:R-:W0:Y:S01]  /*5110*/  LDC.64 R4, c[0x0][0x220] ;  /* 0x00008800ff047b82 */ /* 0x019e220000000a00 */
        /* <DEDUP_REMOVED lines=17> */
[----:B-1----:R0:W-:Y:S01]  /*5230*/  STG.E.U8 desc[UR36][R4.64], R24 ;  /* 0x0000001804007986 */ /* 0x0021e2000c101124 */
[----:B------:R-:W-:Y:S05]  /*5240*/  BRA `(.L_x_17854) ;  /* 0x0000000c00507947 */ /* 0x000fea0003800000 */
.L_x_17852:
[----:B-1----:R0:W-:Y:S01]  /*5250*/  STG.E.U8 desc[UR36][R4.64], R24 ;  /* 0x0000001804007986 */ /* 0x0021e2000c101124 */
[----:B------:R-:W-:Y:S05]  /*5260*/  BRA `(.L_x_17854) ;  /* 0x0000000c00487947 */ /* 0x000fea0003800000 */
.L_x_17851:
[----:B------:R-:W-:-:S13]  /*5270*/  ISETP.NE.AND P0, PT, R0, 0x2, PT ;  /* 0x000000020000780c */ /* 0x000fda0003f05270 */
[----:B------:R-:W-:Y:S05]  /*5280*/  @!P0 BRA `(.L_x_17855) ;  /* 0x0000000000248947 */ /* 0x000fea0003800000 */
[----:B------:R-:W-:-:S13]  /*5290*/  ISETP.NE.AND P0, PT, R0, 0x3, PT ;  /* 0x000000030000780c */ /* 0x000fda0003f05270 */
[----:B------:R-:W-:Y:S05]  /*52a0*/  @!P0 BRA `(.L_x_17856) ;  /* 0x0000000000148947 */ /* 0x000fea0003800000 */
[----:B------:R-:W-:-:S13]  /*52b0*/  ISETP.NE.AND P0, PT, R0, 0x4, PT ;  /* 0x000000040000780c */ /* 0x000fda0003f05270 */
[----:B------:R-:W-:Y:S05]  /*52c0*/  @P0 BRA `(.L_x_17853) ;  /* 0x0000000800dc0947 */ /* 0x000fea0003800000 */
[----:B-1----:R-:W-:-:S05]  /*52d0*/  SHF.R.S32.HI R25, RZ, 0x1f, R24 ;  /* 0x0000001fff197819 */ /* 0x002fca0000011418 */
[----:B------:R0:W-:Y:S01]  /*52e0*/  STG.E.64 desc[UR36][R4.64], R24 ;  /* 0x0000001804007986 */ /* 0x0001e2000c101b24 */
[----:B------:R-:W-:Y:S05]  /*52f0*/  BRA `(.L_x_17854) ;  /* 0x0000000c00247947 */ /* 0x000fea0003800000 */
.L_x_17856:
[----:B-1----:R0:W-:Y:S01]  /*5300*/  STG.E desc[UR36][R4.64], R24 ;  /* 0x0000001804007986 */ /* 0x0021e2000c101924 */
[----:B------:R-:W-:Y:S05]  /*5310*/  BRA `(.L_x_17854) ;  /* 0x0000000c001c7947 */ /* 0x000fea0003800000 */
.L_x_17855:
[----:B-1----:R0:W-:Y:S01]  /*5320*/  STG.E.U16 desc[UR36][R4.64], R24 ;  /* 0x0000001804007986 */ /* 0x0021e2000c101524 */
[----:B------:R-:W-:Y:S05]  /*5330*/  BRA `(.L_x_17854) ;  /* 0x0000000c00147947 */ /* 0x000fea0003800000 */
.L_x_17850:
[----:B------:R-:W-:-:S13]  /*5340*/  ISETP.GT.AND P0, PT, R0, 0x6, PT ;  /* 0x000000060000780c */ /* 0x000fda0003f04270 */
[----:B------:R-:W-:Y:S05]  /*5350*/  @P0 BRA `(.L_x_17857) ;  /* 0x00000000002c0947 */ /* 0x000fea0003800000 */
[----:B------:R-:W-:-:S13]  /*5360*/  ISETP.NE.AND P0, PT, R0, 0x5, PT ;  /* 0x000000050000780c */ /* 0x000fda0003f05270 */
[----:B------:R-:W-:Y:S05]  /*5370*/  @!P0 BRA `(.L_x_17858) ;  /* 0x0000000000148947 */ /* 0x000fea0003800000 */
[----:B------:R-:W-:-:S13]  /*5380*/  ISETP.NE.AND P0, PT, R0, 0x6, PT ;  /* 0x000000060000780c */ /* 0x000fda0003f05270 */
[----:B------:R-:W-:Y:S05]  /*5390*/  @P0 BRA `(.L_x_17853) ;  /* 0x0000000800a80947 */ /* 0x000fea0003800000 */
[----:B-1----:R-:W-:-:S05]  /*53a0*/  I2FP.F32.S32 R3, R24 ;  /* 0x0000001800037245 */ /* 0x002fca0000201400 */
[----:B------:R0:W-:Y:S01]  /*53b0*/  STG.E desc[UR36][R4.64], R3 ;  /* 0x0000000304007986 */ /* 0x0001e2000c101924 */
[----:B------:R-:W-:Y:S05]  /*53c0*/  BRA `(.L_x_17854) ;  /* 0x0000000800f07947 */ /* 0x000fea0003800000 */
.L_x_17858:
[----:B-1----:R-:W-:-:S04]  /*53d0*/  I2FP.F32.S32 R0, R24 ;  /* 0x0000001800007245 */ /* 0x002fc80000201400 */
[----:B------:R-:W-:-:S05]  /*53e0*/  F2FP.F16.F32.PACK_AB R0, RZ, R0 ;  /* 0x00000000ff00723e */ /* 0x000fca00000000ff */
[----:B------:R0:W-:Y:S01]  /*53f0*/  STG.E.U16 desc[UR36][R4.64], R0 ;  /* 0x0000000004007986 */ /* 0x0001e2000c101524 */
[----:B------:R-:W-:Y:S05]  /*5400*/  BRA `(.L_x_17854) ;  /* 0x0000000800e07947 */ /* 0x000fea0003800000 */
.L_x_17857:
[----:B------:R-:W-:-:S13]  /*5410*/  ISETP.NE.AND P0, PT, R0, 0x7, PT ;  /* 0x000000070000780c */ /* 0x000fda0003f05270 */
[----:B------:R-:W-:Y:S05]  /*5420*/  @!P0 BRA `(.L_x_17859) ;  /* 0x0000000000348947 */ /* 0x000fea0003800000 */
[----:B------:R-:W-:-:S13]  /*5430*/  ISETP.NE.AND P0, PT, R0, 0x8, PT ;  /* 0x000000080000780c */ /* 0x000fda0003f05270 */
[----:B------:R-:W-:Y:S05]  /*5440*/  @!P0 BRA `(.L_x_17860) ;  /* 0x0000000000188947 */ /* 0x000fea0003800000 */
[----:B------:R-:W-:-:S13]  /*5450*/  ISETP.NE.AND P0, PT, R0, 0x9, PT ;  /* 0x000000090000780c */ /* 0x000fda0003f05270 */
[----:B------:R-:W-:Y:S05]  /*5460*/  @P0 BRA `(.L_x_17853) ;  /* 0x0000000800740947 */ /* 0x000fea0003800000 */
[----:B-1----:R-:W-:Y:S01]  /*5470*/  I2FP.F32.S32 R24, R24 ;  /* 0x0000001800187245 */ /* 0x002fe20000201400 */
[----:B------:R-:W-:-:S05]  /*5480*/  IMAD.MOV.U32 R25, RZ, RZ, RZ ;  /* 0x000000ffff197224 */ /* 0x000fca00078e00ff */
[----:B------:R0:W-:Y:S01]  /*5490*/  STG.E.64 desc[UR36][R4.64], R24 ;  /* 0x0000001804007986 */ /* 0x0001e2000c101b24 */
[----:B------:R-:W-:Y:S05]  /*54a0*/  BRA `(.L_x_17854) ;  /* 0x0000000800b87947 */ /* 0x000fea0003800000 */
.L_x_17860:
[----:B-1----:R-:W-:-:S04]  /*54b0*/  I2FP.F32.S32 R24, R24 ;  /* 0x0000001800187245 */ /* 0x002fc80000201400 */
[----:B------:R-:W-:-:S04]  /*54c0*/  F2FP.F16.F32.PACK_AB R3, RZ, R24 ;  /* 0x00000018ff03723e */ /* 0x000fc800000000ff */
[----:B------:R-:W-:-:S05]  /*54d0*/  PRMT R3, R3, 0x5410, RZ ;  /* 0x0000541003037816 */ /* 0x000fca00000000ff */
[----:B------:R0:W-:Y:S01]  /*54e0*/  STG.E desc[UR36][R4.64], R3 ;  /* 0x0000000304007986 */ /* 0x0001e2000c101924 */
[----:B------:R-:W-:Y:S05]  /*54f0*/  BRA `(.L_x_17854) ;  /* 0x0000000800a47947 */ /* 0x000fea0003800000 */
.L_x_17859:
[----:B-1----:R-:W0:Y:S02]  /*5500*/  I2F.F64 R24, R24 ;  /* 0x0000001800187312 */ /* 0x002e240000201c00 */
[----:B0-----:R0:W-:Y:S01]  /*5510*/  STG.E.64 desc[UR36][R4.64], R24 ;  /* 0x0000001804007986 */ /* 0x0011e2000c101b24 */
[----:B------:R-:W-:Y:S05]  /*5520*/  BRA `(.L_x_17854) ;  /* 0x0000000800987947 */ /* 0x000fea0003800000 */
.L_x_17849:
        /* <DEDUP_REMOVED lines=8> */
[----:B-1----:R-:W-:-:S04]  /*55b0*/  ISETP.NE.AND P0, PT, R24, RZ, PT ;  /* 0x000000ff1800720c */ /* 0x002fc80003f05270 */
[----:B------:R-:W-:-:S05]  /*55c0*/  SEL R3, RZ, 0x1, !P0 ;  /* 0x00000001ff037807 */ /* 0x000fca0004000000 */
[----:B------:R0:W-:Y:S01]  /*55d0*/  STG.E.U8 desc[UR36][R4.64], R3 ;  /* 0x0000000304007986 */ /* 0x0001e2000c101124 */
[----:B------:R-:W-:Y:S05]  /*55e0*/  BRA `(.L_x_17854) ;  /* 0x0000000800687947 */ /* 0x000fea0003800000 */
.L_x_17863:
[----:B-1----:R-:W0:Y:S01]  /*55f0*/  I2F.F64 R24, R24 ;  /* 0x0000001800187312 */ /* 0x002e220000201c00 */
[----:B------:R-:W-:-:S05]  /*5600*/  CS2R R26, SRZ ;  /* 0x00000000001a7805 */ /* 0x000fca000001ff00 */
[----:B0-----:R0:W-:Y:S01]  /*5610*/  STG.E.128 desc[UR36][R4.64], R24 ;  /* 0x0000001804007986 */ /* 0x0011e2000c101d24 */
[----:B------:R-:W-:Y:S05]  /*5620*/  BRA `(.L_x_17854) ;  /* 0x0000000800587947 */ /* 0x000fea0003800000 */
.L_x_17862:
[----:B------:R-:W-:-:S13]  /*5630*/  ISETP.NE.AND P0, PT, R0, 0xf, PT ;  /* 0x0000000f0000780c */ /* 0x000fda0003f05270 */
[----:B------:R-:W-:Y:S05]  /*5640*/  @!P0 BRA `(.L_x_17864) ;  /* 0x0000000000b48947 */ /* 0x000fea0003800000 */
[----:B------:R-:W-:-:S13]  /*5650*/  ISETP.NE.AND P0, PT, R0, 0x17, PT ;  /* 0x000000170000780c */ /* 0x000fda0003f05270 */
[----:B------:R-:W-:Y:S05]  /*5660*/  @!P0 BRA `(.L_x_17865) ;  /* 0x0000000000548947 */ /* 0x000fea0003800000 */
[----:B------:R-:W-:-:S13]  /*5670*/  ISETP.NE.AND P0, PT, R0, 0x18, PT ;  /* 0x000000180000780c */ /* 0x000fda0003f05270 */
[----:B------:R-:W-:Y:S05]  /*5680*/  @P0 BRA `(.L_x_17853) ;  /* 0x0000000400ec0947 */ /* 0x000fea0003800000 */
[----:B-12---:R-:W-:Y:S01]  /*5690*/  I2FP.F32.S32 R9, R24 ;  /* 0x0000001800097245 */ /* 0x006fe20000201400 */
        /* <DEDUP_REMOVED lines=14> */
.L_x_17867:
[----:B------:R-:W-:Y:S05]  /*5780*/  BSYNC B0 ;  /* 0x0000000000007941 */ /* 0x000fea0003800000 */
.L_x_17866:
[----:B------:R-:W-:-:S05]  /*5790*/  LOP3.LUT R7, R0, R7, RZ, 0xfc, !PT ;  /* 0x0000000700077212 */ /* 0x000fca00078efcff */
[----:B------:R0:W-:Y:S01]  /*57a0*/  STG.E.U8 desc[UR36][R4.64], R7 ;  /* 0x0000000704007986 */ /* 0x0001e2000c101124 */
[----:B------:R-:W-:Y:S05]  /*57b0*/  BRA `(.L_x_17854) ;  /* 0x0000000400f47947 */ /* 0x000fea0003800000 */
.L_x_17865:
[----:B-1----:R-:W-:Y:S01]  /*57c0*/  I2FP.F32.S32 R7, R24 ;  /* 0x0000001800077245 */ /* 0x002fe20000201400 */
        /* <DEDUP_REMOVED lines=12> */
.L_x_17869:
[----:B------:R-:W-:Y:S01]  /*5890*/  IMAD.MOV.U32 R0, RZ, RZ, 0x7f ;  /* 0x0000007fff007424 */ /* 0x000fe200078e00ff */
[----:B------:R-:W-:-:S04]  /*58a0*/  ISETP.GT.U32.AND P0, PT, R3, 0x7f800000, PT ;  /* 0x7f8000000300780c */ /* 0x000fc80003f04070 */
[----:B------:R-:W-:-:S09]  /*58b0*/  SEL R0, R0, 0x7c, P0 ;  /* 0x0000007c00007807 */ /* 0x000fd20000000000 */
.L_x_17870:
[----:B------:R-:W-:Y:S05]  /*58c0*/  BSYNC B0 ;  /* 0x0000000000007941 */ /* 0x000fea0003800000 */
.L_x_17868:
[----:B------:R-:W-:-:S04]  /*58d0*/  LOP3.LUT R3, R7, 0x80000000, RZ, 0xc0, !PT ;  /* 0x8000000007037812 */ /* 0x000fc800078ec0ff */
[----:B------:R-:W-:-:S04]  /*58e0*/  SHF.R.U32.HI R3, RZ, 0x18, R3 ;  /* 0x00000018ff037819 */ /* 0x000fc80000011603 */
[----:B------:R-:W-:-:S05]  /*58f0*/  LOP3.LUT R3, R0, R3, RZ, 0xfc, !PT ;  /* 0x0000000300037212 */ /* 0x000fca00078efcff */
[----:B------:R0:W-:Y:S01]  /*5900*/  STG.E.U8 desc[UR36][R4.64], R3 ;  /* 0x0000000304007986 */ /* 0x0001e2000c101124 */
[----:B------:R-:W-:Y:S05]  /*5910*/  BRA `(.L_x_17854) ;  /* 0x00000004009c7947 */ /* 0x000fea0003800000 */
.L_x_17864:
[----:B-1----:R-:W-:-:S04]  /*5920*/  I2FP.F32.S32 R0, R24 ;  /* 0x0000001800007245 */ /* 0x002fc80000201400 */
[----:B------:R-:W-:-:S05]  /*5930*/  F2FP.BF16.F32.PACK_AB R0, RZ, R0 ;  /* 0x00000000ff00723e */ /* 0x000fca00000010ff */
[----:B------:R0:W-:Y:S01]  /*5940*/  STG.E.U16 desc[UR36][R4.64], R0 ;  /* 0x0000000004007986 */ /* 0x0001e2000c101524 */
[----:B------:R-:W-:Y:S05]  /*5950*/  BRA `(.L_x_17854) ;  /* 0x00000004008c7947 */ /* 0x000fea0003800000 */
.L_x_17861:
        /* <DEDUP_REMOVED lines=8> */
[----:B-1----:R0:W-:Y:S01]  /*59e0*/  STG.E.U16 desc[UR36][R4.64], R24 ;  /* 0x0000001804007986 */ /* 0x0021e2000c101524 */
[----:B------:R-:W-:Y:S05]  /*59f0*/  BRA `(.L_x_17854) ;  /* 0x0000000400647947 */ /* 0x000fea0003800000 */
.L_x_17873:
[----:B-1----:R-:W-:Y:S01]  /*5a00*/  I2FP.F32.S32 R7, R24 ;  /* 0x0000001800077245 */ /* 0x002fe20000201400 */
        /* <DEDUP_REMOVED lines=16> */
.L_x_17876:
[----:B------:R-:W-:-:S04]  /*5b10*/  LOP3.LUT R0, R7, 0x80000000, RZ, 0xc0, !PT ;  /* 0x8000000007007812 */ /* 0x000fc800078ec0ff */
[----:B------:R-:W-:-:S04]  /*5b20*/  SHF.R.U32.HI R0, RZ, 0x18, R0 ;  /* 0x00000018ff007819 */ /* 0x000fc80000011600 */
[----:B------:R-:W-:-:S07]  /*5b30*/  LOP3.LUT R0, R3, R0, RZ, 0xfc, !PT ;  /* 0x0000000003007212 */ /* 0x000fce00078efcff */
.L_x_17875:
[----:B------:R-:W-:Y:S05]  /*5b40*/  BSYNC B0 ;  /* 0x0000000000007941 */ /* 0x000fea0003800000 */
.L_x_17874:
[----:B------:R0:W-:Y:S01]  /*5b50*/  STG.E.U8 desc[UR36][R4.64], R0 ;  /* 0x0000000004007986 */ /* 0x0001e2000c101124 */
[----:B------:R-:W-:Y:S05]  /*5b60*/  BRA `(.L_x_17854) ;  /* 0x0000000400087947 */ /* 0x000fea0003800000 */
.L_x_17872:
        /* <DEDUP_REMOVED lines=17> */
.L_x_17879:
[----:B------:R-:W-:-:S04]  /*5c80*/  LOP3.LUT R0, R7, 0x80000000, RZ, 0xc0, !PT ;  /* 0x8000000007007812 */ /* 0x000fc800078ec0ff */
[----:B------:R-:W-:-:S04]  /*5c90*/  SHF.R.U32.HI R0, RZ, 0x18, R0 ;  /* 0x00000018ff007819 */ /* 0x000fc80000011600 */
[----:B------:R-:W-:-:S07]  /*5ca0*/  LOP3.LUT R0, R3, R0, RZ, 0xfc, !PT ;  /* 0x0000000003007212 */ /* 0x000fce00078efcff */
.L_x_17878:
[----:B------:R-:W-:Y:S05]  /*5cb0*/  BSYNC B0 ;  /* 0x0000000000007941 */ /* 0x000fea0003800000 */
.L_x_17877:
[----:B------:R4:W-:Y:S01]  /*5cc0*/  STG.E.U8 desc[UR36][R4.64], R0 ;  /* 0x0000000004007986 */ /* 0x0009e2000c101124 */
[----:B------:R-:W-:Y:S05]  /*5cd0*/  BRA `(.L_x_17854) ;  /* 0x0000000000ac7947 */ /* 0x000fea0003800000 */
.L_x_17871:
[----:B------:R-:W-:-:S13]  /*5ce0*/  ISETP.NE.AND P0, PT, R0, 0x1c, PT ;  /* 0x0000001c0000780c */ /* 0x000fda0003f05270 */
[----:B------:R-:W-:Y:S05]  /*5cf0*/  @!P0 BRA `(.L_x_17880) ;  /* 0x0000000000a08947 */ /* 0x000fea0003800000 */
[----:B------:R-:W-:-:S13]  /*5d00*/  ISETP.NE.AND P0, PT, R0, 0x1d, PT ;  /* 0x0000001d0000780c */ /* 0x000fda0003f05270 */
[----:B------:R-:W-:Y:S05]  /*5d10*/  @!P0 BRA `(.L_x_17881) ;  /* 0x00000000008c8947 */ /* 0x000fea0003800000 */
[----:B------:R-:W-:-:S13]  /*5d20*/  ISETP.NE.AND P0, PT, R0, 0x2c, PT ;  /* 0x0000002c0000780c */ /* 0x000fda0003f05270 */
[----:B------:R-:W-:Y:S05]  /*5d30*/  @P0 BRA `(.L_x_17853) ;  /* 0x0000000000400947 */ /* 0x000fea0003800000 */
[----:B-1----:R-:W-:-:S04]  /*5d40*/  I2FP.F32.S32 R24, R24 ;  /* 0x0000001800187245 */ /* 0x002fc80000201400 */
        /* <DEDUP_REMOVED lines=15> */
.L_x_17853:
        /* <DEDUP_REMOVED lines=11> */
[----:B--2---:R-:W-:Y:S02]  /*5ef0*/  IMAD.MOV.U32 R8, RZ, RZ, 0x65 ;  /* 0x00000065ff087424 */ /* 0x004fe400078e00ff */
[----:B------:R-:W-:Y:S02]  /*5f00*/  IMAD.MOV.U32 R12, RZ, RZ, 0x1 ;  /* 0x00000001ff0c7424 */ /* 0x000fe400078e00ff */
[----:B------:R-:W-:-:S07]  /*5f10*/  IMAD.MOV.U32 R13, RZ, RZ, RZ ;  /* 0x000000ffff0d7224 */ /* 0x000fce00078e00ff */
[----:B------:R-:W-:-:S07]  /*5f20*/  LEPC R20, `(.L_x_17882) ;  /* 0x000000001014794e */ /* 0x000fce0000000000 */
[----:B01----:R-:W-:Y:S05]  /*5f30*/  CALL.ABS.NOINC R14 ;  /* 0x000000000e007343 */ /* 0x003fea0003c00000 */
.L_x_17882:
[----:B------:R-:W-:Y:S05]  /*5f40*/  BRA `(.L_x_17854) ;  /* 0x0000000000107947 */ /* 0x000fea0003800000 */
.L_x_17881:
[----:B-1----:R-:W-:-:S05]  /*5f50*/  SHF.R.S32.HI R25, RZ, 0x1f, R24 ;  /* 0x0000001fff197819 */ /* 0x002fca0000011418 */
[----:B------:R3:W-:Y:S01]  /*5f60*/  STG.E.64 desc[UR36][R4.64], R24 ;  /* 0x0000001804007986 */ /* 0x0007e2000c101b24 */
[----:B------:R-:W-:Y:S05]  /*5f70*/  BRA `(.L_x_17854) ;  /* 0x0000000000047947 */ /* 0x000fea0003800000 */
.L_x_17880:
[----:B-1----:R0:W-:Y:S02]  /*5f80*/  STG.E desc[UR36][R4.64], R24 ;  /* 0x0000001804007986 */ /* 0x0021e4000c101924 */
.L_x_17854:
[----:B------:R-:W-:-:S05]  /*5f90*/  VIADD R23, R23, 0x80 ;  /* 0x0000008017177836 */ /* 0x000fca0000000000 */
[----:B------:R-:W-:-:S13]  /*5fa0*/  ISETP.GE.AND P0, PT, R23, R16, PT ;  /* 0x000000101700720c */ /* 0x000fda0003f06270 */
[----:B------:R-:W-:Y:S05]  /*5fb0*/  @P0 BRA `(.L_x_17848) ;  /* 0x0000000c00ac0947 */ /* 0x000fea0003800000 */
[----:B--2---:R-:W2:Y:S01]  /*5fc0*/  LDC.64 R8, c[0x0][0x220] ;  /* 0x00008800ff087b82 */ /* 0x004ea20000000a00 */
[----:B0---4-:R-:W-:Y:S01]  /*5fd0*/  IMAD R0, R2, 0x200, R23 ;  /* 0x0000020002007824 */ /* 0x011fe200078e0217 */
[----:B-1-3--:R-:W-:Y:S01]  /*5fe0*/  PRMT R4, R17, 0x9910, RZ ;  /* 0x0000991011047816 */ /* 0x00afe200000000ff */
        /* <DEDUP_REMOVED lines=17> */
.L_x_17886:
[----:B------:R4:W-:Y:S01]  /*6100*/  STG.E.U8 desc[UR36][R8.64], R18 ;  /* 0x0000001208007986 */ /* 0x0009e2000c101124 */
[----:B------:R-:W-:Y:S05]  /*6110*/  BRA `(.L_x_17888) ;  /* 0x0000000c00507947 */ /* 0x000fea0003800000 */
.L_x_17885:
        /* <DEDUP_REMOVED lines=9> */
.L_x_17890:
[----:B------:R2:W-:Y:S01]  /*61b0*/  STG.E desc[UR36][R8.64], R18 ;  /* 0x0000001208007986 */ /* 0x0005e2000c101924 */
[----:B------:R-:W-:Y:S05]  /*61c0*/  BRA `(.L_x_17888) ;  /* 0x0000000c00247947 */ /* 0x000fea0003800000 */
.L_x_17889:
[----:B------:R0:W-:Y:S01]  /*61d0*/  STG.E.U16 desc[UR36][R8.64], R18 ;  /* 0x0000001208007986 */ /* 0x0001e2000c101524 */
[----:B------:R-:W-:Y:S05]  /*61e0*/  BRA `(.L_x_17888) ;  /* 0x0000000c001c7947 */ /* 0x000fea0003800000 */
.L_x_17884:
        /* <DEDUP_REMOVED lines=9> */
.L_x_17892:
[----:B------:R-:W-:-:S04]  /*6280*/  I2FP.F32.S32 R0, R18 ;  /* 0x0000001200007245 */ /* 0x000fc80000201400 */
[----:B------:R-:W-:-:S05]  /*6290*/  F2FP.F16.F32.PACK_AB R0, RZ, R0 ;  /* 0x00000000ff00723e */ /* 0x000fca00000000ff */
[----:B------:R0:W-:Y:S01]  /*62a0*/  STG.E.U16 desc[UR36][R8.64], R0 ;  /* 0x0000000008007986 */ /* 0x0001e2000c101524 */
[----:B------:R-:W-:Y:S05]  /*62b0*/  BRA `(.L_x_17888) ;  /* 0x0000000800e87947 */ /* 0x000fea0003800000 */
.L_x_17891:
        /* <DEDUP_REMOVED lines=10> */
.L_x_17894:
[----:B------:R-:W-:-:S04]  /*6360*/  I2FP.F32.S32 R18, R18 ;  /* 0x0000001200127245 */ /* 0x000fc80000201400 */
[----:B------:R-:W-:-:S04]  /*6370*/  F2FP.F16.F32.PACK_AB R3, RZ, R18 ;  /* 0x00000012ff03723e */ /* 0x000fc800000000ff */
[----:B------:R-:W-:-:S05]  /*6380*/  PRMT R3, R3, 0x5410, RZ ;  /* 0x0000541003037816 */ /* 0x000fca00000000ff */
[----:B------:R0:W-:Y:S01]  /*6390*/  STG.E desc[UR36][R8.64], R3 ;  /* 0x0000000308007986 */ /* 0x0001e2000c101924 */
[----:B------:R-:W-:Y:S05]  /*63a0*/  BRA `(.L_x_17888) ;  /* 0x0000000800ac7947 */ /* 0x000fea0003800000 */
.L_x_17893:
[----:B------:R-:W0:Y:S02]  /*63b0*/  I2F.F64 R18, R18 ;  /* 0x0000001200127312 */ /* 0x000e240000201c00 */
[----:B0-----:R0:W-:Y:S01]  /*63c0*/  STG.E.64 desc[UR36][R8.64], R18 ;  /* 0x0000001208007986 */ /* 0x0011e2000c101b24 */
[----:B------:R-:W-:Y:S05]  /*63d0*/  BRA `(.L_x_17888) ;  /* 0x0000000800a07947 */ /* 0x000fea0003800000 */
.L_x_17883:
        /* <DEDUP_REMOVED lines=12> */
.L_x_17897:
[----:B------:R-:W0:Y:S01]  /*64a0*/  I2F.F64 R4, R18 ;  /* 0x0000001200047312 */ /* 0x000e220000201c00 */
[----:B------:R-:W-:-:S05]  /*64b0*/  CS2R R6, SRZ ;  /* 0x0000000000067805 */ /* 0x000fca000001ff00 */
[----:B0-----:R0:W-:Y:S01]  /*64c0*/  STG.E.128 desc[UR36][R8.64], R4 ;  /* 0x0000000408007986 */ /* 0x0011e2000c101d24 */
[----:B------:R-:W-:Y:S05]  /*64d0*/  BRA `(.L_x_17888) ;  /* 0x0000000800607947 */ /* 0x000fea0003800000 */
.L_x_17896:
        /* <DEDUP_REMOVED lines=21> */
.L_x_17901:
[----:B------:R-:W-:Y:S05]  /*6630*/  BSYNC B0 ;  /* 0x0000000000007941 */ /* 0x000fea0003800000 */
.L_x_17900:
[----:B------:R-:W-:-:S05]  /*6640*/  LOP3.LUT R5, R0, R5, RZ, 0xfc, !PT ;  /* 0x0000000500057212 */ /* 0x000fca00078efcff */
[----:B------:R0:W-:Y:S01]  /*6650*/  STG.E.U8 desc[UR36][R8.64], R5 ;  /* 0x0000000508007986 */ /* 0x0001e2000c101124 */
[----:B------:R-:W-:Y:S05]  /*6660*/  BRA `(.L_x_17888) ;  /* 0x0000000400fc7947 */ /* 0x000fea0003800000 */
.L_x_17899:
        /* <DEDUP_REMOVED lines=13> */
.L_x_17903:
[----:B------:R-:W-:Y:S01]  /*6740*/  IMAD.MOV.U32 R0, RZ, RZ, 0x7f ;  /* 0x0000007fff007424 */ /* 0x000fe200078e00ff */
[----:B------:R-:W-:-:S04]  /*6750*/  ISETP.GT.U32.AND P0, PT, R3, 0x7f800000, PT ;  /* 0x7f8000000300780c */ /* 0x000fc80003f04070 */
[----:B------:R-:W-:-:S09]  /*6760*/  SEL R0, R0, 0x7c, P0 ;  /* 0x0000007c00007807 */ /* 0x000fd20000000000 */
.L_x_17904:
[----:B------:R-:W-:Y:S05]  /*6770*/  BSYNC B0 ;  /* 0x0000000000007941 */ /* 0x000fea0003800000 */
.L_x_17902:
[----:B------:R-:W-:-:S04]  /*6780*/  LOP3.LUT R3, R5, 0x80000000, RZ, 0xc0, !PT ;  /* 0x8000000005037812 */ /* 0x000fc800078ec0ff */
[----:B------:R-:W-:-:S04]  /*6790*/  SHF.R.U32.HI R3, RZ, 0x18, R3 ;  /* 0x00000018ff037819 */ /* 0x000fc80000011603 */
[----:B------:R-:W-:-:S05]  /*67a0*/  LOP3.LUT R3, R0, R3, RZ, 0xfc, !PT ;  /* 0x0000000300037212 */ /* 0x000fca00078efcff */
[----:B------:R0:W-:Y:S01]  /*67b0*/  STG.E.U8 desc[UR36][R8.64], R3 ;  /* 0x0000000308007986 */ /* 0x0001e2000c101124 */
[----:B------:R-:W-:Y:S05]  /*67c0*/  BRA `(.L_x_17888) ;  /* 0x0000000400a47947 */ /* 0x000fea0003800000 */
.L_x_17898:
[----:B------:R-:W-:-:S04]  /*67d0*/  I2FP.F32.S32 R0, R18 ;  /* 0x0000001200007245 */ /* 0x000fc80000201400 */
[----:B------:R-:W-:-:S05]  /*67e0*/  F2FP.BF16.F32.PACK_AB R0, RZ, R0 ;  /* 0x00000000ff00723e */ /* 0x000fca00000010ff */
[----:B------:R0:W-:Y:S01]  /*67f0*/  STG.E.U16 desc[UR36][R8.64], R0 ;  /* 0x0000000008007986 */ /* 0x0001e2000c101524 */
[----:B------:R-:W-:Y:S05]  /*6800*/  BRA `(.L_x_17888) ;  /* 0x0000000400947947 */ /* 0x000fea0003800000 */
.L_x_17895:
        /* <DEDUP_REMOVED lines=10> */
.L_x_17907:
        /* <DEDUP_REMOVED lines=17> */
.L_x_17910:
[----:B------:R-:W-:-:S04]  /*69c0*/  LOP3.LUT R3, R5, 0x80000000, RZ, 0xc0, !PT ;  /* 0x8000000005037812 */ /* 0x000fc800078ec0ff */
[----:B------:R-:W-:-:S04]  /*69d0*/  SHF.R.U32.HI R3, RZ, 0x18, R3 ;  /* 0x00000018ff037819 */ /* 0x000fc80000011603 */
[----:B------:R-:W-:-:S04]  /*69e0*/  LOP3.LUT R0, R0, R3, RZ, 0xfc, !PT ;  /* 0x0000000300007212 */ /* 0x000fc800078efcff */
[----:B------:R-:W-:-:S07]  /*69f0*/  PRMT R4, R0, 0x7610, R4 ;  /* 0x0000761000047816 */ /* 0x000fce0000000004 */
.L_x_17909:
[----:B------:R-:W-:Y:S05]  /*6a00*/  BSYNC B0 ;  /* 0x0000000000007941 */ /* 0x000fea0003800000 */
.L_x_17908:
[----:B------:R0:W-:Y:S01]  /*6a10*/  STG.E.U8 desc[UR36][R8.64], R4 ;  /* 0x0000000408007986 */ /* 0x0001e2000c101124 */
[----:B------:R-:W-:Y:S05]  /*6a20*/  BRA `(.L_x_17888) ;  /* 0x00000004000c7947 */ /* 0x000fea0003800000 */
.L_x_17906:
        /* <DEDUP_REMOVED lines=17> */
.L_x_17913:
[----:B------:R-:W-:-:S04]  /*6b40*/  LOP3.LUT R3, R5, 0x80000000, RZ, 0xc0, !PT ;  /* 0x8000000005037812 */ /* 0x000fc800078ec0ff */
[----:B------:R-:W-:-:S04]  /*6b50*/  SHF.R.U32.HI R3, RZ, 0x18, R3 ;  /* 0x00000018ff037819 */ /* 0x000fc80000011603 */
[----:B------:R-:W-:-:S04]  /*6b60*/  LOP3.LUT R0, R0, R3, RZ, 0xfc, !PT ;  /* 0x0000000300007212 */ /* 0x000fc800078efcff */
[----:B------:R-:W-:-:S07]  /*6b70*/  PRMT R4, R0, 0x7610, R4 ;  /* 0x0000761000047816 */ /* 0x000fce0000000004 */
.L_x_17912:
[----:B------:R-:W-:Y:S05]  /*6b80*/  BSYNC B0 ;  /* 0x0000000000007941 */ /* 0x000fea0003800000 */
.L_x_17911:
[----:B------:R0:W-:Y:S01]  /*6b90*/  STG.E.U8 desc[UR36][R8.64], R4 ;  /* 0x0000000408007986 */ /* 0x0001e2000c101124 */
[----:B------:R-:W-:Y:S05]  /*6ba0*/  BRA `(.L_x_17888) ;  /* 0x0000000000ac7947 */ /* 0x000fea0003800000 */
.L_x_17905:
        /* <DEDUP_REMOVED lines=22> */
.L_x_17887:
        /* <DEDUP_REMOVED lines=16> */
.L_x_17916:
[----:B------:R-:W-:Y:S05]  /*6e10*/  BRA `(.L_x_17888) ;  /* 0x0000000000107947 */ /* 0x000fea0003800000 */
.L_x_17915:
[----:B------:R-:W-:-:S05]  /*6e20*/  SHF.R.S32.HI R19, RZ, 0x1f, R18 ;  /* 0x0000001fff137819 */ /* 0x000fca0000011412 */
[----:B------:R0:W-:Y:S01]  /*6e30*/  STG.E.64 desc[UR36][R8.64], R18 ;  /* 0x0000001208007986 */ /* 0x0001e2000c101b24 */
[----:B------:R-:W-:Y:S05]  /*6e40*/  BRA `(.L_x_17888) ;  /* 0x0000000000047947 */ /* 0x000fea0003800000 */
.L_x_17914:
[----:B------:R0:W-:Y:S02]  /*6e50*/  STG.E desc[UR36][R8.64], R18 ;  /* 0x0000001208007986 */ /* 0x0001e4000c101924 */
.L_x_17888:
[----:B------:R-:W-:-:S07]  /*6e60*/  VIADD R23, R23, 0x80 ;  /* 0x0000008017177836 */ /* 0x000fce0000000000 */
.L_x_17848:
[----:B------:R-:W-:Y:S05]  /*6e70*/  BSYNC B6 ;  /* 0x0000000000067941 */ /* 0x000fea0003800000 */
.L_x_17847:
        /* <DEDUP_REMOVED lines=21> */
.L_x_17920:
[----:B------:R-:W-:Y:S01]  /*6fd0*/  STG.E.U8 desc[UR36][R2.64], R22 ;  /* 0x0000001602007986 */ /* 0x000fe2000c101124 */
[----:B------:R-:W-:Y:S05]  /*6fe0*/  EXIT ;  /* 0x000000000000794d */ /* 0x000fea0003800000 */
.L_x_17919:
        /* <DEDUP_REMOVED lines=9> */
.L_x_17923:
[----:B------:R-:W-:Y:S01]  /*7080*/  STG.E desc[UR36][R2.64], R22 ;  /* 0x0000001602007986 */ /* 0x000fe2000c101924 */
[----:B------:R-:W-:Y:S05]  /*7090*/  EXIT ;  /* 0x000000000000794d */ /* 0x000fea0003800000 */
.L_x_17922:
[----:B------:R-:W-:Y:S01]  /*70a0*/  STG.E.U16 desc[UR36][R2.64], R22 ;  /* 0x0000001602007986 */ /* 0x000fe2000c101524 */
[----:B------:R-:W-:Y:S05]  /*70b0*/  EXIT ;  /* 0x000000000000794d */ /* 0x000fea0003800000 */
.L_x_17918:
        /* <DEDUP_REMOVED lines=9> */
.L_x_17925:
[----:B------:R-:W-:-:S04]  /*7150*/  I2FP.F32.S32 R0, R22 ;  /* 0x0000001600007245 */ /* 0x000fc80000201400 */
[----:B------:R-:W-:-:S05]  /*7160*/  F2FP.F16.F32.PACK_AB R0, RZ, R0 ;  /* 0x00000000ff00723e */ /* 0x000fca00000000ff */
[----:B------:R-:W-:Y:S01]  /*7170*/  STG.E.U16 desc[UR36][R2.64], R0 ;  /* 0x0000000002007986 */ /* 0x000fe2000c101524 */
[----:B------:R-:W-:Y:S05]  /*7180*/  EXIT ;  /* 0x000000000000794d */ /* 0x000fea0003800000 */
.L_x_17924:
        /* <DEDUP_REMOVED lines=10> */
.L_x_17927:
[----:B------:R-:W-:-:S04]  /*7230*/  I2FP.F32.S32 R22, R22 ;  /* 0x0000001600167245 */ /* 0x000fc80000201400 */
[----:B------:R-:W-:-:S04]  /*7240*/  F2FP.F16.F32.PACK_AB R5, RZ, R22 ;  /* 0x00000016ff05723e */ /* 0x000fc800000000ff */
[----:B------:R-:W-:-:S05]  /*7250*/  PRMT R5, R5, 0x5410, RZ ;  /* 0x0000541005057816 */ /* 0x000fca00000000ff */
[----:B------:R-:W-:Y:S01]  /*7260*/  STG.E desc[UR36][R2.64], R5 ;  /* 0x0000000502007986 */ /* 0x000fe2000c101924 */
[----:B------:R-:W-:Y:S05]  /*7270*/  EXIT ;  /* 0x000000000000794d */ /* 0x000fea0003800000 */
.L_x_17926:
[----:B------:R-:W0:Y:S02]  /*7280*/  I2F.F64 R22, R22 ;  /* 0x0000001600167312 */ /* 0x000e240000201c00 */
[----:B0-----:R-:W-:Y:S01]  /*7290*/  STG.E.64 desc[UR36][R2.64], R22 ;  /* 0x0000001602007986 */ /* 0x001fe2000c101b24 */
[----:B------:R-:W-:Y:S05]  /*72a0*/  EXIT ;  /* 0x000000000000794d */ /* 0x000fea0003800000 */
.L_x_17917:
        /* <DEDUP_REMOVED lines=12> */
.L_x_17930:
[----:B------:R-:W0:Y:S01]  /*7370*/  I2F.F64 R4, R22 ;  /* 0x0000001600047312 */ /* 0x000e220000201c00 */
[----:B------:R-:W-:-:S05]  /*7380*/  CS2R R6, SRZ ;  /* 0x0000000000067805 */ /* 0x000fca000001ff00 */
[----:B0-----:R-:W-:Y:S01]  /*7390*/  STG.E.128 desc[UR36][R2.64], R4 ;  /* 0x0000000402007986 */ /* 0x001fe2000c101d24 */
[----:B------:R-:W-:Y:S05]  /*73a0*/  EXIT ;  /* 0x000000000000794d */ /* 0x000fea0003800000 */
.L_x_17929:
        /* <DEDUP_REMOVED lines=21> */
.L_x_17934:
[----:B------:R-:W-:Y:S05]  /*7500*/  BSYNC B0 ;  /* 0x0000000000007941 */ /* 0x000fea0003800000 */
.L_x_17933:
[----:B------:R-:W-:-:S05]  /*7510*/  LOP3.LUT R5, R0, R5, RZ, 0xfc, !PT ;  /* 0x0000000500057212 */ /* 0x000fca00078efcff */
[----:B------:R-:W-:Y:S01]  /*7520*/  STG.E.U8 desc[UR36][R2.64], R5 ;  /* 0x0000000502007986 */ /* 0x000fe2000c101124 */
[----:B------:R-:W-:Y:S05]  /*7530*/  EXIT ;  /* 0x000000000000794d */ /* 0x000fea0003800000 */
.L_x_17932:
        /* <DEDUP_REMOVED lines=13> */
.L_x_17936:
[----:B------:R-:W-:Y:S01]  /*7610*/  IMAD.MOV.U32 R0, RZ, RZ, 0x7f ;  /* 0x0000007fff007424 */ /* 0x000fe200078e00ff */
[----:B------:R-:W-:-:S04]  /*7620*/  ISETP.GT.U32.AND P0, PT, R4, 0x7f800000, PT ;  /* 0x7f8000000400780c */ /* 0x000fc80003f04070 */
[----:B------:R-:W-:-:S09]  /*7630*/  SEL R0, R0, 0x7c, P0 ;  /* 0x0000007c00007807 */ /* 0x000fd20000000000 */
.L_x_17937:
[----:B------:R-:W-:Y:S05]  /*7640*/  BSYNC B0 ;  /* 0x0000000000007941 */ /* 0x000fea0003800000 */
.L_x_17935:
[----:B------:R-:W-:-:S04]  /*7650*/  LOP3.LUT R4, R5, 0x80000000, RZ, 0xc0, !PT ;  /* 0x8000000005047812 */ /* 0x000fc800078ec0ff */
[----:B------:R-:W-:-:S04]  /*7660*/  SHF.R.U32.HI R5, RZ, 0x18, R4 ;  /* 0x00000018ff057819 */ /* 0x000fc80000011604 */
[----:B------:R-:W-:-:S05]  /*7670*/  LOP3.LUT R5, R0, R5, RZ, 0xfc, !PT ;  /* 0x0000000500057212 */ /* 0x000fca00078efcff */
[----:B------:R-:W-:Y:S01]  /*7680*/  STG.E.U8 desc[UR36][R2.64], R5 ;  /* 0x0000000502007986 */ /* 0x000fe2000c101124 */
[----:B------:R-:W-:Y:S05]  /*7690*/  EXIT ;  /* 0x000000000000794d */ /* 0x000fea0003800000 */
.L_x_17931:
[----:B------:R-:W-:-:S04]  /*76a0*/  I2FP.F32.S32 R0, R22 ;  /* 0x0000001600007245 */ /* 0x000fc80000201400 */
[----:B------:R-:W-:-:S05]  /*76b0*/  F2FP.BF16.F32.PACK_AB R0, RZ, R0 ;  /* 0x00000000ff00723e */ /* 0x000fca00000010ff */
[----:B------:R-:W-:Y:S01]  /*76c0*/  STG.E.U16 desc[UR36][R2.64], R0 ;  /* 0x0000000002007986 */ /* 0x000fe2000c101524 */
[----:B------:R-:W-:Y:S05]  /*76d0*/  EXIT ;  /* 0x000000000000794d */ /* 0x000fea0003800000 */
.L_x_17928:
        /* <DEDUP_REMOVED lines=10> */
.L_x_17940:
        /* <DEDUP_REMOVED lines=17> */
.L_x_17943:
[----:B------:R-:W-:-:S04]  /*7890*/  LOP3.LUT R0, R7, 0x80000000, RZ, 0xc0, !PT ;  /* 0x8000000007007812 */ /* 0x000fc800078ec0ff */
[----:B------:R-:W-:-:S04]  /*78a0*/  SHF.R.U32.HI R5, RZ, 0x18, R0 ;  /* 0x00000018ff057819 */ /* 0x000fc80000011600 */
[----:B------:R-:W-:-:S04]  /*78b0*/  LOP3.LUT R4, R4, R5, RZ, 0xfc, !PT ;  /* 0x0000000504047212 */ /* 0x000fc800078efcff */
[----:B------:R-:W-:-:S07]  /*78c0*/  PRMT R0, R4, 0x7610, R0 ;  /* 0x0000761004007816 */ /* 0x000fce0000000000 */
.L_x_17942:
[----:B------:R-:W-:Y:S05]  /*78d0*/  BSYNC B0 ;  /* 0x0000000000007941 */ /* 0x000fea0003800000 */
.L_x_17941:
[----:B------:R-:W-:Y:S01]  /*78e0*/  STG.E.U8 desc[UR36][R2.64], R0 ;  /* 0x0000000002007986 */ /* 0x000fe2000c101124 */
[----:B------:R-:W-:Y:S05]  /*78f0*/  EXIT ;  /* 0x000000000000794d */ /* 0x000fea0003800000 */
.L_x_17939:
        /* <DEDUP_REMOVED lines=17> */
.L_x_17946:
[----:B------:R-:W-:-:S04]  /*7a10*/  LOP3.LUT R0, R7, 0x80000000, RZ, 0xc0, !PT ;  /* 0x8000000007007812 */ /* 0x000fc800078ec0ff */
[----:B------:R-:W-:-:S04]  /*7a20*/  SHF.R.U32.HI R5, RZ, 0x18, R0 ;  /* 0x00000018ff057819 */ /* 0x000fc80000011600 */
[----:B------:R-:W-:-:S04]  /*7a30*/  LOP3.LUT R4, R4, R5, RZ, 0xfc, !PT ;  /* 0x0000000504047212 */ /* 0x000fc800078efcff */
[----:B------:R-:W-:-:S07]  /*7a40*/  PRMT R0, R4, 0x7610, R0 ;  /* 0x0000761004007816 */ /* 0x000fce0000000000 */
.L_x_17945:
[----:B------:R-:W-:Y:S05]  /*7a50*/  BSYNC B0 ;  /* 0x0000000000007941 */ /* 0x000fea0003800000 */
.L_x_17944:
[----:B------:R-:W-:Y:S01]  /*7a60*/  STG.E.U8 desc[UR36][R2.64], R0 ;  /* 0x0000000002007986 */ /* 0x000fe2000c101124 */
[----:B------:R-:W-:Y:S05]  /*7a70*/  EXIT ;  /* 0x000000000000794d */ /* 0x000fea0003800000 */
.L_x_17938:
        /* <DEDUP_REMOVED lines=22> */
.L_x_17921:
        /* <DEDUP_REMOVED lines=15> */
[----:B-1----:R-:W-:Y:S05]  /*7cd0*/  CALL.ABS.NOINC R2 ;  /* 0x0000000002007343 */ /* 0x002fea0003c00000 */
.L_x_17949:
[----:B------:R-:W-:Y:S05]  /*7ce0*/  EXIT ;  /* 0x000000000000794d */ /* 0x000fea0003800000 */
.L_x_17948:
[----:B------:R-:W-:-:S05]  /*7cf0*/  SHF.R.S32.HI R23, RZ, 0x1f, R22 ;  /* 0x0000001fff177819 */ /* 0x000fca0000011416 */
[----:B------:R-:W-:Y:S01]  /*7d00*/  STG.E.64 desc[UR36][R2.64], R22 ;  /* 0x0000001602007986 */ /* 0x000fe2000c101b24 */
[----:B------:R-:W-:Y:S05]  /*7d10*/  EXIT ;  /* 0x000000000000794d */ /* 0x000fea0003800000 */
.L_x_17947:
[----:B------:R-:W-:Y:S01]  /*7d20*/  STG.E desc[UR36][R2.64], R22 ;  /* 0x0000001602007986 */ /* 0x000fe2000c101924 */
[----:B------:R-:W-:Y:S05]  /*7d30*/  EXIT ;  /* 0x000000000000794d */ /* 0x000fea0003800000 */
        .weak           $__internal_43_$__cuda_sm20_dblrcp_rn_slowpath_v3
        .type           $__internal_43_$__cuda_sm20_dblrcp_rn_slowpath_v3,@function
        .size           $__internal_43_$__cuda_sm20_dblrcp_rn_slowpath_v3,(.L_x_71485 - $__internal_43_$__cuda_sm20_dblrcp_rn_slowpath_v3)
$__internal_43_$__cuda_sm20_dblrcp_rn_slowpath_v3:
        /* <DEDUP_REMOVED lines=25> */
.L_x_17953:
        /* <DEDUP_REMOVED lines=10> */
.L_x_17951:
[----:B------:R-:W-:Y:S01]  /*7f70*/  LOP3.LUT R9, R5, 0x80000, RZ, 0xfc, !PT ;  /* 0x0008000005097812 */ /* 0x000fe200078efcff */
[----:B------:R-:W-:-:S07]  /*7f80*/  IMAD.MOV.U32 R8, RZ, RZ, R4 ;  /* 0x000000ffff087224 */ /* 0x000fce00078e0004 */
.L_x_17952:
[----:B------:R-:W-:Y:S05]  /*7f90*/  BSYNC B2 ;  /* 0x0000000000027941 */ /* 0x000fea0003800000 */
.L_x_17950:
[----:B------:R-:W-:-:S04]  /*7fa0*/  IMAD.MOV.U32 R13, RZ, RZ, 0x0 ;  /* 0x00000000ff0d7424 */ /* 0x000fc800078e00ff */
[----:B------:R-:W-:Y:S05]  /*7fb0*/  RET.REL.NODEC R12 `(_ZN2at6native27unrolled_elementwise_kernelIZNS0_50_GLOBAL__N__2680c7bb_12_PowKernel_cu_7dd49032_316829pow_tensor_scalar_kernel_implIiiEEvRNS_18TensorIteratorBaseET0_EUliE1_St5arrayIPcLm2EELi4E23TrivialOffsetCalculatorILi1EjESC_NS0_6memory12LoadWithCastILi1EEENSD_13StoreWithCastILi1EEEEEviT_S6_T2_T3_T4_T5_) ;  /* 0xffffff800c107950 */ /* 0x000fea0003c3ffff */
.L_x_17954:
        /* <DEDUP_REMOVED lines=12> */
.L_x_71485:


//--------------------- .text._ZN2at6native18elementwise_kernelILi128ELi2EZNS0_22gpu_kernel_impl_nocastIZNS0_50_GLOBAL__N__2680c7bb_12_PowKernel_cu_7dd49032_316829pow_tensor_scalar_kernel_implIiiEEvRNS_18TensorIteratorBaseET0_EUliE1_EEvS6_RKT_EUliE_EEviT1_ --------------------------
	.section	.text._ZN2at6native18elementwise_kernelILi128ELi2EZNS0_22gpu_kernel_impl_nocastIZNS0_50_GLOBAL__N__2680c7bb_12_PowKernel_cu_7dd49032_316829pow_tensor_scalar_kernel_implIiiEEvRNS_18TensorIteratorBaseET0_EUliE1_EEvS6_RKT_EUliE_EEviT1_,"ax",@progbits
	.align	128
        .global         _ZN2at6native18elementwise_kernelILi128ELi2EZNS0_22gpu_kernel_impl_nocastIZNS0_50_GLOBAL__N__2680c7bb_12_PowKernel_cu_7dd49032_316829pow_tensor_scalar_kernel_implIiiEEvRNS_18TensorIteratorBaseET0_EUliE1_EEvS6_RKT_EUliE_EEviT1_
        .type           _ZN2at6native18elementwise_kernelILi128ELi2EZNS0_22gpu_kernel_impl_nocastIZNS0_50_GLOBAL__N__2680c7bb_12_PowKernel_cu_7dd49032_316829pow_tensor_scalar_kernel_implIiiEEvRNS_18TensorIteratorBaseET0_EUliE1_EEvS6_RKT_EUliE_EEviT1_,@function
        .size           _ZN2at6native18elementwise_kernelILi128ELi2EZNS0_22gpu_kernel_impl_nocastIZNS0_50_GLOBAL__N__2680c7bb_12_PowKernel_cu_7dd49032_316829pow_tensor_scalar_kernel_implIiiEEvRNS_18TensorIteratorBaseET0_EUliE1_EEvS6_RKT_EUliE_EEviT1_,(.L_x_71486 - _ZN2at6native18elementwise_kernelILi128ELi2EZNS0_22gpu_kernel_impl_nocastIZNS0_50_GLOBAL__N__2680c7bb_12_PowKernel_cu_7dd49032_316829pow_tensor_scalar_kernel_implIiiEEvRNS_18TensorIteratorBaseET0_EUliE1_EEvS6_RKT_EUliE_EEviT1_)
        .other          _ZN2at6native18elementwise_kernelILi128ELi2EZNS0_22gpu_kernel_impl_nocastIZNS0_50_GLOBAL__N__2680c7bb_12_PowKernel_cu_7dd49032_316829pow_tensor_scalar_kernel_implIiiEEvRNS_18TensorIteratorBaseET0_EUliE1_EEvS6_RKT_EUliE_EEviT1_,@"STO_CUDA_ENTRY STV_DEFAULT"
_ZN2at6native18elementwise_kernelILi128ELi2EZNS0_22gpu_kernel_impl_nocastIZNS0_50_GLOBAL__N__2680c7bb_12_PowKernel_cu_7dd49032_316829pow_tensor_scalar_kernel_implIiiEEvRNS_18TensorIteratorBaseET0_EUliE1_EEvS6_RKT_EUliE_EEviT1_:
.text._ZN2at6native18elementwise_kernelILi128ELi2EZNS0_22gpu_kernel_impl_nocastIZNS0_50_GLOBAL__N__2680c7bb_12_PowKernel_cu_7dd49032_316829pow_tensor_scalar_kernel_implIiiEEvRNS_18TensorIteratorBaseET0_EUliE1_EEvS6_RKT_EUliE_EEviT1_:
        /* <DEDUP_REMOVED lines=312> */
.L_x_17957:
        /* <DEDUP_REMOVED lines=8> */
[----:B--2---:R-:W-:-:S06]  /*1400*/  IMAD R14, R12, R12, RZ ;  /* 0x0000000c0c0e7224 */ /* 0x004fcc00078e02ff */
        /* <DEDUP_REMOVED lines=15> */
[----:B------:R-:W-:Y:S05]  /*1500*/  CALL.REL.NOINC `($__internal_44_$__cuda_sm20_dblrcp_rn_slowpath_v3) ;  /* 0x00000014005c7944 */ /* 0x000fea0003c00000 */
[----:B------:R-:W-:Y:S01]  /*1510*/  IMAD.MOV.U32 R8, RZ, RZ, R6 ;  /* 0x000000ffff087224 */ /* 0x000fe200078e0006 */
[----:B------:R-:W-:-:S07]  /*1520*/  MOV R9, R7 ;  /* 0x0000000700097202 */ /* 0x000fce0000000f00 */
.L_x_17959:
[----:B------:R-:W-:Y:S05]  /*1530*/  BSYNC B1 ;  /* 0x0000000000017941 */ /* 0x000fea0003800000 */
.L_x_17958:
[----:B------:R-:W0:Y:S01]  /*1540*/  F2I.F64.TRUNC R9, R8 ;  /* 0x0000000800097311 */ /* 0x000e22000030d100 */
[----:B------:R-:W-:-:S04]  /*1550*/  LEA R0, R0, R3, 0x8 ;  /* 0x0000000300007211 */ /* 0x000fc800078e40ff */
[----:B------:R-:W-:Y:S01]  /*1560*/  IADD3 R11, R0, 0x80, RZ ;  /* 0x00000080000b7810 */ /* 0x000fe20007ffe0ff */
[----:B0-----:R0:W-:Y:S06]  /*1570*/  STG.E desc[UR4][R4.64], R9 ;  /* 0x0000000904007986 */ /* 0x0011ec000c101904 */
.L_x_17956:
[----:B------:R-:W-:Y:S05]  /*1580*/  BSYNC B0 ;  /* 0x0000000000007941 */ /* 0x000fea0003800000 */
.L_x_17955:
        /* <DEDUP_REMOVED lines=306> */
.L_x_17960:
        /* <DEDUP_REMOVED lines=24> */
[----:B------:R-:W-:Y:S05]  /*2a30*/  CALL.REL.NOINC `($__internal_44_$__cuda_sm20_dblrcp_rn_slowpath_v3) ;  /* 0x0000000000107944 */ /* 0x000fea0003c00000 */
.L_x_17962:
[----:B------:R-:W-:Y:S05]  /*2a40*/  BSYNC B0 ;  /* 0x0000000000007941 */ /* 0x000fea0003800000 */
.L_x_17961:
[----:B------:R-:W0:Y:S02]  /*2a50*/  F2I.F64.TRUNC R7, R6 ;  /* 0x0000000600077311 */ /* 0x000e24000030d100 */
[----:B0-----:R-:W-:Y:S01]  /*2a60*/  STG.E desc[UR4][R2.64], R7 ;  /* 0x0000000702007986 */ /* 0x001fe2000c101904 */
[----:B------:R-:W-:Y:S05]  /*2a70*/  EXIT ;  /* 0x000000000000794d */ /* 0x000fea0003800000 */
        .weak           $__internal_44_$__cuda_sm20_dblrcp_rn_slowpath_v3
        .type           $__internal_44_$__cuda_sm20_dblrcp_rn_slowpath_v3,@function
        .size           $__internal_44_$__cuda_sm20_dblrcp_rn_slowpath_v3,(.L_x_71486 - $__internal_44_$__cuda_sm20_dblrcp_rn_slowpath_v3)
$__internal_44_$__cuda_sm20_dblrcp_rn_slowpath_v3:
        /* <DEDUP_REMOVED lines=24> */
.L_x_17966:
        /* <DEDUP_REMOVED lines=10> */
.L_x_17964:
[----:B------:R-:W-:Y:S02]  /*2ca0*/  LOP3.LUT R11, R7, 0x80000, RZ, 0xfc, !PT ;  /* 0x00080000070b7812 */ /* 0x000fe400078efcff */
[----:B------:R-:W-:-:S07]  /*2cb0*/  MOV R10, R6 ;  /* 0x00000006000a7202 */ /* 0x000fce0000000f00 */
.L_x_17965:
[----:B------:R-:W-:Y:S05]  /*2cc0*/  BSYNC B2 ;  /* 0x0000000000027941 */ /* 0x000fea0003800000 */
.L_x_17963:
[----:B------:R-:W-:Y:S01]  /*2cd0*/  HFMA2.MMA R9, -RZ, RZ, 0, 0 ;  /* 0x00000000ff097435 */ /* 0x000fe200000001ff */
[----:B------:R-:W-:Y:S02]  /*2ce0*/  MOV R6, R10 ;  /* 0x0000000a00067202 */ /* 0x000fe40000000f00 */
[----:B------:R-:W-:-:S03]  /*2cf0*/  MOV R7, R11 ;  /* 0x0000000b00077202 */ /* 0x000fc60000000f00 */
[----:B------:R-:W-:Y:S05]  /*2d00*/  RET.REL.NODEC R8 `(_ZN2at6native18elementwise_kernelILi128ELi2EZNS0_22gpu_kernel_impl_nocastIZNS0_50_GLOBAL__N__2680c7bb_12_PowKernel_cu_7dd49032_316829pow_tensor_scalar_kernel_implIiiEEvRNS_18TensorIteratorBaseET0_EUliE1_EEvS6_RKT_EUliE_EEviT1_) ;  /* 0xffffffd008bc7950 */ /* 0x000fea0003c3ffff */
.L_x_17967:
        /* <DEDUP_REMOVED lines=15> */
.L_x_71486:


//--------------------- .text._ZN2at6native27unrolled_elementwise_kernelIZNS0_50_GLOBAL__N__2680c7bb_12_PowKernel_cu_7dd49032_316829pow_tensor_scalar_kernel_implIiiEEvRNS_18TensorIteratorBaseET0_EUliE1_St5arrayIPcLm2EELi4E23TrivialOffsetCalculatorILi1EjESC_NS0_6memory15LoadWithoutCastENSD_16StoreWithoutCastEEEviT_S6_T2_T3_T4_T5_ --------------------------
	.section	.text._ZN2at6native27unrolled_elementwise_kernelIZNS0_50_GLOBAL__N__2680c7bb_12_PowKernel_cu_7dd49032_316829pow_tensor_scalar_kernel_implIiiEEvRNS_18TensorIteratorBaseET0_EUliE1_St5arrayIPcLm2EELi4E23TrivialOffsetCalculatorILi1EjESC_NS0_6memory15LoadWithoutCastENSD_16StoreWithoutCastEEEviT_S6_T2_T3_T4_T5_,"ax",@progbits
	.align	128
        .global         _ZN2at6native27unrolled_elementwise_kernelIZNS0_50_GLOBAL__N__2680c7bb_12_PowKernel_cu_7dd49032_316829pow_tensor_scalar_kernel_implIiiEEvRNS_18TensorIteratorBaseET0_EUliE1_St5arrayIPcLm2EELi4E23TrivialOffsetCalculatorILi1EjESC_NS0_6memory15LoadWithoutCastENSD_16StoreWithoutCastEEEviT_S6_T2_T3_T4_T5_
        .type           _ZN2at6native27unrolled_elementwise_kernelIZNS0_50_GLOBAL__N__2680c7bb_12_PowKernel_cu_7dd49032_316829pow_tensor_scalar_kernel_implIiiEEvRNS_18TensorIteratorBaseET0_EUliE1_St5arrayIPcLm2EELi4E23TrivialOffsetCalculatorILi1EjESC_NS0_6memory15LoadWithoutCastENSD_16StoreWithoutCastEEEviT_S6_T2_T3_T4_T5_,@function
        .size           _ZN2at6native27unrolled_elementwise_kernelIZNS0_50_GLOBAL__N__2680c7bb_12_PowKernel_cu_7dd49032_316829pow_tensor_scalar_kernel_implIiiEEvRNS_18TensorIteratorBaseET0_EUliE1_St5arrayIPcLm2EELi4E23TrivialOffsetCalculatorILi1EjESC_NS0_6memory15LoadWithoutCastENSD_16StoreWithoutCastEEEviT_S6_T2_T3_T4_T5_,(.L_x_71487 - _ZN2at6native27unrolled_elementwise_kernelIZNS0_50_GLOBAL__N__2680c7bb_12_PowKernel_cu_7dd49032_316829pow_tensor_scalar_kernel_implIiiEEvRNS_18TensorIteratorBaseET0_EUliE1_St5arrayIPcLm2EELi4E23TrivialOffsetCalculatorILi1EjESC_NS0_6memory15LoadWithoutCastENSD_16StoreWithoutCastEEEviT_S6_T2_T3_T4_T5_)
        .other          _ZN2at6native27unrolled_elementwise_kernelIZNS0_50_GLOBAL__N__2680c7bb_12_PowKernel_cu_7dd49032_316829pow_tensor_scalar_kernel_implIiiEEvRNS_18TensorIteratorBaseET0_EUliE1_St5arrayIPcLm2EELi4E23TrivialOffsetCalculatorILi1EjESC_NS0_6memory15LoadWithoutCastENSD_16StoreWithoutCastEEEviT_S6_T2_T3_T4_T5_,@"STO_CUDA_ENTRY STV_DEFAULT"
_ZN2at6native27unrolled_elementwise_kernelIZNS0_50_GLOBAL__N__2680c7bb_12_PowKernel_cu_7dd49032_316829pow_tensor_scalar_kernel_implIiiEEvRNS_18TensorIteratorBaseET0_EUliE1_St5arrayIPcLm2EELi4E23TrivialOffsetCalculatorILi1EjESC_NS0_6memory15LoadWithoutCastENSD_16StoreWithoutCastEEEviT_S6_T2_T3_T4_T5_:
.text._ZN2at6native27unrolled_elementwise_kernelIZNS0_50_GLOBAL__N__2680c7bb_12_PowKernel_cu_7dd49032_316829pow_tensor_scalar_kernel_implIiiEEvRNS_18TensorIteratorBaseET0_EUliE1_St5arrayIPcLm2EELi4E23TrivialOffsetCalculatorILi1EjESC_NS0_6memory15LoadWithoutCastENSD_16StoreWithoutCastEEEviT_S6_T2_T3_T4_T5_:
        /* <DEDUP_REMOVED lines=19> */
[----:B------:R0:W5:Y:S05]  /*0130*/  @!P0 LDG.E R15, desc[UR4][R6.64] ;  /* 0x00000004060f8981 */ /* 0x00016a000c1e1900 */
[----:B------:R-:W-:Y:S01]  /*0140*/  @!P3 IMAD R21, R11, 0x200, R0 ;  /* 0x000002000b15b824 */ /* 0x000fe200078e0200 */
[----:B------:R-:W2:Y:S01]  /*0150*/  @!P3 LDC.64 R4, c[0x0][0x228] ;  /* 0x00008a00ff04bb82 */ /* 0x000ea20000000a00 */
[----:B------:R-:W-:-:S05]  /*0160*/  @!P3 VIADD R0, R0, 0x80 ;  /* 0x000000800000b836 */ /* 0x000fca0000000000 */
[----:B------:R-:W-:Y:S01]  /*0170*/  ISETP.GE.AND P2, PT, R0, R13, PT ;  /* 0x0000000d0000720c */ /* 0x000fe20003f46270 */
[----:B-1----:R-:W-:-:S05]  /*0180*/  @!P1 IMAD.WIDE.U32 R2, R17, 0x4, R2 ;  /* 0x0000000411029825 */ /* 0x002fca00078e0002 */
[----:B------:R0:W5:Y:S07]  /*0190*/  @!P1 LDG.E R14, desc[UR4][R2.64] ;  /* 0x00000004020e9981 */ /* 0x00016e000c1e1900 */
[----:B------:R-:W1:Y:S01]  /*01a0*/  @!P2 LDC.64 R8, c[0x0][0x228] ;  /* 0x00008a00ff08ab82 */ /* 0x000e620000000a00 */
[----:B------:R-:W-:Y:S01]  /*01b0*/  @!P2 LEA R19, R11, R0, 0x9 ;  /* 0x000000000b13a211 */ /* 0x000fe200078e48ff */
[----:B------:R-:W-:Y:S01]  /*01c0*/  HFMA2.MMA R0, -RZ, RZ, 0, 0 ;  /* 0x00000000ff007435 */ /* 0x000fe200000001ff */
[----:B--2---:R-:W-:-:S05]  /*01d0*/  @!P3 IMAD.WIDE.U32 R4, R21, 0x4, R4 ;  /* 0x000000041504b825 */ /* 0x004fca00078e0004 */
[----:B------:R0:W5:Y:S01]  /*01e0*/  @!P3 LDG.E R10, desc[UR4][R4.64] ;  /* 0x00000004040ab981 */ /* 0x000162000c1e1900 */
[----:B-1----:R-:W-:-:S05]  /*01f0*/  @!P2 IMAD.WIDE.U32 R8, R19, 0x4, R8 ;  /* 0x000000041308a825 */ /* 0x002fca00078e0008 */
[----:B------:R0:W5:Y:S01]  /*0200*/  @!P2 LDG.E R0, desc[UR4][R8.64] ;  /* 0x000000040800a981 */ /* 0x000162000c1e1900 */
        /* <DEDUP_REMOVED lines=17> */
[----:B------:R-:W-:Y:S05]  /*0320*/  CALL.REL.NOINC `($__internal_45_$__cuda_sm20_dblrcp_rn_slowpath_v3) ;  /* 0x00000004008c7944 */ /* 0x000fea0003c00000 */
.L_x_17971:
[----:B------:R-:W-:Y:S05]  /*0330*/  BSYNC B1 ;  /* 0x0000000000017941 */ /* 0x000fea0003800000 */
.L_x_17970:
[----:B------:R1:W2:Y:S02]  /*0340*/  F2I.F64.TRUNC R15, R6 ;  /* 0x00000006000f7311 */ /* 0x0002a4000030d100 */
.L_x_17969:
[----:B------:R-:W-:Y:S05]  /*0350*/  BSYNC B0 ;  /* 0x0000000000007941 */ /* 0x000fea0003800000 */
.L_x_17968:
        /* <DEDUP_REMOVED lines=19> */
[----:B--2---:R-:W-:Y:S05]  /*0490*/  CALL.REL.NOINC `($__internal_45_$__cuda_sm20_dblrcp_rn_slowpath_v3) ;  /* 0x0000000400307944 */ /* 0x004fea0003c00000 */
.L_x_17975:
[----:B------:R-:W-:Y:S05]  /*04a0*/  BSYNC B1 ;  /* 0x0000000000017941 */ /* 0x000fea0003800000 */
.L_x_17974:
[----:B------:R3:W4:Y:S02]  /*04b0*/  F2I.F64.TRUNC R14, R6 ;  /* 0x00000006000e7311 */ /* 0x000724000030d100 */
.L_x_17973:
[----:B------:R-:W-:Y:S05]  /*04c0*/  BSYNC B0 ;  /* 0x0000000000007941 */ /* 0x000fea0003800000 */
.L_x_17972:
        /* <DEDUP_REMOVED lines=19> */
[----:B--2-4-:R-:W-:Y:S05]  /*0600*/  CALL.REL.NOINC `($__internal_45_$__cuda_sm20_dblrcp_rn_slowpath_v3) ;  /* 0x0000000000d47944 */ /* 0x014fea0003c00000 */
.L_x_17979:
[----:B------:R-:W-:Y:S05]  /*0610*/  BSYNC B1 ;  /* 0x0000000000017941 */ /* 0x000fea0003800000 */
.L_x_17978:
[----:B------:R0:W1:Y:S02]  /*0620*/  F2I.F64.TRUNC R10, R6 ;  /* 0x00000006000a7311 */ /* 0x000064000030d100 */
.L_x_17977:
[----:B------:R-:W-:Y:S05]  /*0630*/  BSYNC B0 ;  /* 0x0000000000007941 */ /* 0x000fea0003800000 */
.L_x_17976:
        /* <DEDUP_REMOVED lines=20> */
.L_x_17983:
[----:B------:R-:W-:Y:S05]  /*0780*/  BSYNC B1 ;  /* 0x0000000000017941 */ /* 0x000fea0003800000 */
.L_x_17982:
[----:B------:R0:W1:Y:S02]  /*0790*/  F2I.F64.TRUNC R7, R6 ;  /* 0x0000000600077311 */ /* 0x000064000030d100 */
.L_x_17981:
[----:B------:R-:W-:Y:S05]  /*07a0*/  BSYNC B0 ;  /* 0x0000000000007941 */ /* 0x000fea0003800000 */
.L_x_17980:
[----:B-----5:R-:W2:Y:S01]  /*07b0*/  @!P0 S2R R0, SR_TID.X ;  /* 0x0000000000008919 */ /* 0x020ea20000002100 */
[----:B------:R-:W3:Y:S01]  /*07c0*/  @!P0 LDC.64 R2, c[0x0][0x220] ;  /* 0x00008800ff028b82 */ /* 0x000ee20000000a00 */
[----:B------:R-:W-:Y:S01]  /*07d0*/  @!P0 MOV R12, R16 ;  /* 0x00000010000c8202 */ /* 0x000fe20000000f00 */
[----:B------:R-:W-:Y:S03]  /*07e0*/  BSSY B0, `(.L_x_17984) ;  /* 0x0000010000007945 */ /* 0x000fe60003800000 */
[----:B------:R-:W-:Y:S01]  /*07f0*/  ISETP.GE.AND P1, PT, R12, R13, PT ;  /* 0x0000000d0c00720c */ /* 0x000fe20003f26270 */
[----:B--2---:R-:W-:-:S04]  /*0800*/  @!P0 IMAD R5, R11, 0x200, R0 ;  /* 0x000002000b058824 */ /* 0x004fc800078e0200 */
[----:B---3--:R-:W-:-:S05]  /*0810*/  @!P0 IMAD.WIDE.U32 R2, R5, 0x4, R2 ;  /* 0x0000000405028825 */ /* 0x008fca00078e0002 */
[----:B------:R2:W-:Y:S03]  /*0820*/  @!P0 STG.E desc[UR4][R2.64], R15 ;  /* 0x0000000f02008986 */ /* 0x0005e6000c101904 */
        /* <DEDUP_REMOVED lines=9> */
[----:B----4-:R3:W-:Y:S04]  /*08c0*/  STG.E desc[UR4][R2.64], R14 ;  /* 0x0000000e02007986 */ /* 0x0107e8000c101904 */
[----:B-1----:R3:W-:Y:S02]  /*08d0*/  @!P0 STG.E desc[UR4][R4.64], R10 ;  /* 0x0000000a04008986 */ /* 0x0027e4000c101904 */
.L_x_17985:
[----:B------:R-:W-:Y:S05]  /*08e0*/  BSYNC B0 ;  /* 0x0000000000007941 */ /* 0x000fea0003800000 */
.L_x_17984:
[----:B------:R-:W-:-:S13]  /*08f0*/  ISETP.GE.AND P0, PT, R12, R13, PT ;  /* 0x0000000d0c00720c */ /* 0x000fda0003f06270 */
[----:B------:R-:W-:Y:S05]  /*0900*/  @P0 EXIT ;  /* 0x000000000000094d */ /* 0x000fea0003800000 */
[----:B--23--:R-:W2:Y:S01]  /*0910*/  LDC.64 R2, c[0x0][0x220] ;  /* 0x00008800ff027b82 */ /* 0x00cea20000000a00 */
[----:B------:R-:W-:-:S05]  /*0920*/  LEA R11, R11, R12, 0x9 ;  /* 0x0000000c0b0b7211 */ /* 0x000fca00078e48ff */
[----:B--2---:R-:W-:-:S05]  /*0930*/  IMAD.WIDE.U32 R2, R11, 0x4, R2 ;  /* 0x000000040b027825 */ /* 0x004fca00078e0002 */
[----:B-1----:R-:W-:Y:S01]  /*0940*/  STG.E desc[UR4][R2.64], R7 ;  /* 0x0000000702007986 */ /* 0x002fe2000c101904 */
[----:B------:R-:W-:Y:S05]  /*0950*/  EXIT ;  /* 0x000000000000794d */ /* 0x000fea0003800000 */
        .weak           $__internal_45_$__cuda_sm20_dblrcp_rn_slowpath_v3
        .type           $__internal_45_$__cuda_sm20_dblrcp_rn_slowpath_v3,@function
        .size           $__internal_45_$__cuda_sm20_dblrcp_rn_slowpath_v3,(.L_x_71487 - $__internal_45_$__cuda_sm20_dblrcp_rn_slowpath_v3)
$__internal_45_$__cuda_sm20_dblrcp_rn_slowpath_v3:
        /* <DEDUP_REMOVED lines=25> */
.L_x_17989:
        /* <DEDUP_REMOVED lines=10> */
.L_x_17987:
[----:B------:R-:W-:Y:S01]  /*0b90*/  LOP3.LUT R7, R3, 0x80000, RZ, 0xfc, !PT ;  /* 0x0008000003077812 */ /* 0x000fe200078efcff */
[----:B------:R-:W-:-:S07]  /*0ba0*/  IMAD.MOV.U32 R6, RZ, RZ, R2 ;  /* 0x000000ffff067224 */ /* 0x000fce00078e0002 */
.L_x_17988:
[----:B------:R-:W-:Y:S05]  /*0bb0*/  BSYNC B2 ;  /* 0x0000000000027941 */ /* 0x000fea0003800000 */
.L_x_17986:
[----:B------:R-:W-:-:S04]  /*0bc0*/  MOV R19, 0x0 ;  /* 0x0000000000137802 */ /* 0x000fc80000000f00 */
[----:B------:R-:W-:Y:S05]  /*0bd0*/  RET.REL.NODEC R18 `(_ZN2at6native27unrolled_elementwise_kernelIZNS0_50_GLOBAL__N__2680c7bb_12_PowKernel_cu_7dd49032_316829pow_tensor_scalar_kernel_implIiiEEvRNS_18TensorIteratorBaseET0_EUliE1_St5arrayIPcLm2EELi4E23TrivialOffsetCalculatorILi1EjESC_NS0_6memory15LoadWithoutCastENSD_16StoreWithoutCastEEEviT_S6_T2_T3_T4_T5_) ;  /* 0xfffffff412087950 */ /* 0x000fea0003c3ffff */
.L_x_17990:
        /* <DEDUP_REMOVED lines=10> */
.L_x_71487:


//--------------------- .text._ZN2at6native29vectorized_elementwise_kernelILi2EZNS0_50_GLOBAL__N__2680c7bb_12_PowKernel_cu_7dd49032_316829pow_tensor_scalar_kernel_implIiiEEvRNS_18TensorIteratorBaseET0_EUliE1_St5arrayIPcLm2EEEEviS6_T1_ --------------------------
	.section	.text._ZN2at6native29vectorized_elementwise_kernelILi2EZNS0_50_GLOBAL__N__2680c7bb_12_PowKernel_cu_7dd49032_316829pow_tensor_scalar_kernel_implIiiEEvRNS_18TensorIteratorBaseET0_EUliE1_St5arrayIPcLm2EEEEviS6_T1_,"ax",@progbits
	.align	128
        .global         _ZN2at6native29vectorized_elementwise_kernelILi2EZNS0_50_GLOBAL__N__2680c7bb_12_PowKernel_cu_7dd49032_316829pow_tensor_scalar_kernel_implIiiEEvRNS_18TensorIteratorBaseET0_EUliE1_St5arrayIPcLm2EEEEviS6_T1_
        .type           _ZN2at6native29vectorized_elementwise_kernelILi2EZNS0_50_GLOBAL__N__2680c7bb_12_PowKernel_cu_7dd49032_316829pow_tensor_scalar_kernel_implIiiEEvRNS_18TensorIteratorBaseET0_EUliE1_St5arrayIPcLm2EEEEviS6_T1_,@function
        .size           _ZN2at6native29vectorized_elementwise_kernelILi2EZNS0_50_GLOBAL__N__2680c7bb_12_PowKernel_cu_7dd49032_316829pow_tensor_scalar_kernel_implIiiEEvRNS_18TensorIteratorBaseET0_EUliE1_St5arrayIPcLm2EEEEviS6_T1_,(.L_x_71488 - _ZN2at6native29vectorized_elementwise_kernelILi2EZNS0_50_GLOBAL__N__2680c7bb_12_PowKernel_cu_7dd49032_316829pow_tensor_scalar_kernel_implIiiEEvRNS_18TensorIteratorBaseET0_EUliE1_St5arrayIPcLm2EEEEviS6_T1_)
        .other          _ZN2at6native29vectorized_elementwise_kernelILi2EZNS0_50_GLOBAL__N__2680c7bb_12_PowKernel_cu_7dd49032_316829pow_tensor_scalar_kernel_implIiiEEvRNS_18TensorIteratorBaseET0_EUliE1_St5arrayIPcLm2EEEEviS6_T1_,@"STO_CUDA_ENTRY STV_DEFAULT"
_ZN2at6native29vectorized_elementwise_kernelILi2EZNS0_50_GLOBAL__N__2680c7bb_12_PowKernel_cu_7dd49032_316829pow_tensor_scalar_kernel_implIiiEEvRNS_18TensorIteratorBaseET0_EUliE1_St5arrayIPcLm2EEEEviS6_T1_:
.text._ZN2at6native29vectorized_elementwise_kernelILi2EZNS0_50_GLOBAL__N__2680c7bb_12_PowKernel_cu_7dd49032_316829pow_tensor_scalar_kernel_implIiiEEvRNS_18TensorIteratorBaseET0_EUliE1_St5arrayIPcLm2EEEEviS6_T1_:
        /* <DEDUP_REMOVED lines=17> */
[----:B--2---:R-:W-:-:S06]  /*0110*/  IMAD R14, R2, R2, RZ ;  /* 0x00000002020e7224 */ /* 0x004fcc00078e02ff */
        /* <DEDUP_REMOVED lines=13> */
[----:B-----5:R-:W-:Y:S05]  /*01f0*/  CALL.REL.NOINC `($__internal_46_$__cuda_sm20_dblrcp_rn_slowpath_v3) ;  /* 0x0000001800fc7944 */ /* 0x020fea0003c00000 */
[----:B------:R-:W-:Y:S01]  /*0200*/  MOV R22, R16 ;  /* 0x0000001000167202 */ /* 0x000fe20000000f00 */
[----:B------:R-:W-:-:S07]  /*0210*/  IMAD.MOV.U32 R23, RZ, RZ, R17 ;  /* 0x000000ffff177224 */ /* 0x000fce00078e0011 */
.L_x_17993:
[----:B------:R-:W-:Y:S05]  /*0220*/  BSYNC B1 ;  /* 0x0000000000017941 */ /* 0x000fea0003800000 */
.L_x_17992:
[----:B------:R-:W-:Y:S01]  /*0230*/  IMAD R14, R3, R3, RZ ;  /* 0x00000003030e7224 */ /* 0x000fe200078e02ff */
        /* <DEDUP_REMOVED lines=14> */
[----:B-----5:R-:W-:Y:S05]  /*0320*/  CALL.REL.NOINC `($__internal_46_$__cuda_sm20_dblrcp_rn_slowpath_v3) ;  /* 0x0000001800b07944 */ /* 0x020fea0003c00000 */
[----:B------:R-:W-:Y:S01]  /*0330*/  MOV R24, R16 ;  /* 0x0000001000187202 */ /* 0x000fe20000000f00 */
[----:B------:R-:W-:-:S07]  /*0340*/  IMAD.MOV.U32 R25, RZ, RZ, R17 ;  /* 0x000000ffff197224 */ /* 0x000fce00078e0011 */
.L_x_17995:
[----:B------:R-:W-:Y:S05]  /*0350*/  BSYNC B1 ;  /* 0x0000000000017941 */ /* 0x000fea0003800000 */
.L_x_17994:
        /* <DEDUP_REMOVED lines=15> */
[----:B------:R-:W-:Y:S05]  /*0450*/  CALL.REL.NOINC `($__internal_46_$__cuda_sm20_dblrcp_rn_slowpath_v3) ;  /* 0x0000001800647944 */ /* 0x000fea0003c00000 */
[----:B------:R-:W-:Y:S01]  /*0460*/  MOV R2, R16 ;  /* 0x0000001000027202 */ /* 0x000fe20000000f00 */
[----:B------:R-:W-:-:S07]  /*0470*/  IMAD.MOV.U32 R3, RZ, RZ, R17 ;  /* 0x000000ffff037224 */ /* 0x000fce00078e0011 */
.L_x_17997:
[----:B------:R-:W-:Y:S05]  /*0480*/  BSYNC B1 ;  /* 0x0000000000017941 */ /* 0x000fea0003800000 */
.L_x_17996:
        /* <DEDUP_REMOVED lines=18> */
.L_x_17999:
[----:B------:R-:W-:Y:S05]  /*05b0*/  BSYNC B1 ;  /* 0x0000000000017941 */ /* 0x000fea0003800000 */
.L_x_17998:
        /* <DEDUP_REMOVED lines=18> */
.L_x_18001:
[----:B------:R-:W-:Y:S05]  /*06e0*/  BSYNC B1 ;  /* 0x0000000000017941 */ /* 0x000fea0003800000 */
.L_x_18000:
        /* <DEDUP_REMOVED lines=18> */
.L_x_18003:
[----:B------:R-:W-:Y:S05]  /*0810*/  BSYNC B1 ;  /* 0x0000000000017941 */ /* 0x000fea0003800000 */
.L_x_18002:
        /* <DEDUP_REMOVED lines=18> */
.L_x_18005:
[----:B------:R-:W-:Y:S05]  /*0940*/  BSYNC B1 ;  /* 0x0000000000017941 */ /* 0x000fea0003800000 */
.L_x_18004:
        /* <DEDUP_REMOVED lines=16> */
.L_x_18007:
[----:B------:R-:W-:Y:S05]  /*0a50*/  BSYNC B1 ;  /* 0x0000000000017941 */ /* 0x000fea0003800000 */
.L_x_18006:
[----:B------:R-:W0:Y:S01]  /*0a60*/  LDC.64 R12, c[0x0][0x220] ;  /* 0x00008800ff0c7b82 */ /* 0x000e220000000a00 */
[----:B------:R-:W-:Y:S08]  /*0a70*/  F2I.F64.TRUNC R9, R24 ;  /* 0x0000001800097311 */ /* 0x000ff0000030d100 */
[----:B------:R-:W1:Y:S08]  /*0a80*/  F2I.F64.TRUNC R8, R22 ;  /* 0x0000001600087311 */ /* 0x000e70000030d100 */
[----:B------:R-:W-:Y:S01]  /*0a90*/  F2I.F64.TRUNC R15, R26 ;  /* 0x0000001a000f7311 */ /* 0x000fe2000030d100 */
[----:B0-----:R-:W-:-:S07]  /*0aa0*/  IMAD.WIDE.U32 R12, R10, 0x4, R12 ;  /* 0x000000040a0c7825 */ /* 0x001fce00078e000c */
[----:B------:R-:W0:Y:S01]  /*0ab0*/  F2I.F64.TRUNC R14, R2 ;  /* 0x00000002000e7311 */ /* 0x000e22000030d100 */
[----:B------:R-:W-:-:S07]  /*0ac0*/  IMAD.WIDE R12, R0, 0x8, R12 ;  /* 0x00000008000c7825 */ /* 0x000fce00078e020c */
[----:B------:R-:W-:Y:S01]  /*0ad0*/  F2I.F64.TRUNC R19, R28 ;  /* 0x0000001c00137311 */ /* 0x000fe2000030d100 */
[----:B-1----:R-:W-:Y:S04]  /*0ae0*/  STG.E.64 desc[UR4][R12.64], R8 ;  /* 0x000000080c007986 */ /* 0x002fe8000c101b04 */
[----:B0-----:R-:W-:Y:S03]  /*0af0*/  STG.E.64 desc[UR4][R12.64+0x400], R14 ;  /* 0x0004000e0c007986 */ /* 0x001fe6000c101b04 */
[----:B------:R-:W0:Y:S08]  /*0b00*/  F2I.F64.TRUNC R18, R4 ;  /* 0x0000000400127311 */ /* 0x000e30000030d100 */
[----:B------:R-:W-:Y:S01]  /*0b10*/  F2I.F64.TRUNC R21, R16 ;  /* 0x0000001000157311 */ /* 0x000fe2000030d100 */
[----:B0-----:R-:W-:Y:S07]  /*0b20*/  STG.E.64 desc[UR4][R12.64+0x800], R18 ;  /* 0x000800120c007986 */ /* 0x001fee000c101b04 */
[----:B------:R-:W0:Y:S02]  /*0b30*/  F2I.F64.TRUNC R20, R6 ;  /* 0x0000000600147311 */ /* 0x000e24000030d100 */
[----:B0-----:R-:W-:Y:S01]  /*0b40*/  STG.E.64 desc[UR4][R12.64+0xc00], R20 ;  /* 0x000c00140c007986 */ /* 0x001fe2000c101b04 */
[----:B------:R-:W-:Y:S05]  /*0b50*/  EXIT ;  /* 0x000000000000794d */ /* 0x000fea0003800000 */
.L_x_17991:
[----:B------:R-:W0:Y:S01]  /*0b60*/  S2R R7, SR_TID.X ;  /* 0x0000000000077919 */ /* 0x000e220000002100 */
[----:B------:R-:W-:Y:S01]  /*0b70*/  HFMA2.MMA R0, -RZ, RZ, 0, 0 ;  /* 0x00000000ff007435 */ /* 0x000fe200000001ff */
        /* <DEDUP_REMOVED lines=14> */
[----:B------:R1:W5:Y:S11]  /*0c60*/  @!P6 LDG.E R0, desc[UR4][R12.64] ;  /* 0x000000040c00e981 */ /* 0x000376000c1e1900 */
        /* <DEDUP_REMOVED lines=9> */
[----:B------:R-:W0:Y:S01]  /*0d00*/  @!P2 LDC.64 R16, c[0x0][0x228] ;  /* 0x00008a00ff10ab82 */ /* 0x000e220000000a00 */
[----:B------:R-:W-:-:S05]  /*0d10*/  @!P2 VIADD R27, R27, 0x80 ;  /* 0x000000801b1ba836 */ /* 0x000fca0000000000 */
[----:B------:R-:W-:-:S13]  /*0d20*/  ISETP.GE.AND P1, PT, R27, R8, PT ;  /* 0x000000081b00720c */ /* 0x000fda0003f26270 */
[----:B------:R-:W-:Y:S01]  /*0d30*/  @!P1 IMAD.IADD R9, R10, 0x1, R27 ;  /* 0x000000010a099824 */ /* 0x000fe200078e021b */
[----:B------:R-:W1:Y:S01]  /*0d40*/  @!P1 LDC.64 R14, c[0x0][0x228] ;  /* 0x00008a00ff0e9b82 */ /* 0x000e620000000a00 */
[----:B------:R-:W-:-:S05]  /*0d50*/  @!P1 VIADD R27, R27, 0x80 ;  /* 0x000000801b1b9836 */ /* 0x000fca0000000000 */
[----:B------:R-:W-:-:S13]  /*0d60*/  ISETP.GE.AND P6, PT, R27, R8, PT ;  /* 0x000000081b00720c */ /* 0x000fda0003fc6270 */
[----:B------:R-:W0:Y:S01]  /*0d70*/  @!P6 LDC.64 R2, c[0x0][0x228] ;  /* 0x00008a00ff02eb82 */ /* 0x000e220000000a00 */
[----:B---3--:R-:W-:Y:S01]  /*0d80*/  @!P4 IMAD.WIDE.U32 R22, R11, 0x4, R22 ;  /* 0x000000040b16c825 */ /* 0x008fe200078e0016 */
[----:B------:R-:W-:-:S03]  /*0d90*/  MOV R11, RZ ;  /* 0x000000ff000b7202 */ /* 0x000fc60000000f00 */
[----:B--2---:R-:W-:-:S04]  /*0da0*/  @!P5 IMAD.WIDE.U32 R4, R6, 0x4, R4 ;  /* 0x000000040604d825 */ /* 0x004fc800078e0004 */
[----:B------:R-:W-:Y:S01]  /*0db0*/  @!P6 IMAD.IADD R6, R10, 0x1, R27 ;  /* 0x000000010a06e824 */ /* 0x000fe200078e021b */
[----:B------:R2:W5:Y:S01]  /*0dc0*/  @!P5 LDG.E R11, desc[UR4][R4.64] ;  /* 0x00000004040bd981 */ /* 0x000562000c1e1900 */
[----:B-1----:R-:W-:Y:S01]  /*0dd0*/  @!P1 IMAD.WIDE.U32 R14, R9, 0x4, R14 ;  /* 0x00000004090e9825 */ /* 0x002fe200078e000e */
[----:B------:R-:W-:-:S03]  /*0de0*/  HFMA2.MMA R9, -RZ, RZ, 0, 0 ;  /* 0x00000000ff097435 */ /* 0x000fc600000001ff */
[----:B------:R-:W-:Y:S01]  /*0df0*/  @!P0 IMAD.IADD R27, R10, 0x1, R7 ;  /* 0x000000010a1b8824 */ /* 0x000fe200078e0207 */
[----:B------:R-:W-:Y:S01]  /*0e00*/  CS2R R12, SRZ ;  /* 0x00000000000c7805 */ /* 0x000fe2000001ff00 */
[----:B----4-:R-:W-:Y:S01]  /*0e10*/  @!P3 IMAD.WIDE.U32 R18, R29, 0x4, R18 ;  /* 0x000000041d12b825 */ /* 0x010fe200078e0012 */
[----:B--2---:R-:W-:-:S03]  /*0e20*/  CS2R R4, SRZ ;  /* 0x0000000000047805 */ /* 0x004fc6000001ff00 */
[----:B0-----:R-:W-:Y:S01]  /*0e30*/  @!P2 IMAD.WIDE.U32 R16, R25, 0x4, R16 ;  /* 0x000000041910a825 */ /* 0x001fe200078e0010 */
[----:B------:R0:W5:Y:S03]  /*0e40*/  @!P4 LDG.E R13, desc[UR4][R22.64] ;  /* 0x00000004160dc981 */ /* 0x000166000c1e1900 */
[----:B------:R-:W-:Y:S01]  /*0e50*/  @!P6 IMAD.WIDE.U32 R2, R6, 0x4, R2 ;  /* 0x000000040602e825 */ /* 0x000fe200078e0002 */
[----:B------:R0:W5:Y:S03]  /*0e60*/  @!P3 LDG.E R9, desc[UR4][R18.64] ;  /* 0x000000041209b981 */ /* 0x000166000c1e1900 */
[----:B------:R-:W-:Y:S01]  /*0e70*/  IMAD.MOV.U32 R6, RZ, RZ, RZ ;  /* 0x000000ffff067224 */ /* 0x000fe200078e00ff */
[----:B------:R0:W5:Y:S01]  /*0e80*/  @!P1 LDG.E R5, desc[UR4][R14.64] ;  /* 0x000000040e059981 */ /* 0x000162000c1e1900 */
[----:B------:R-:W-:-:S03]  /*0e90*/  @!P0 IMAD.WIDE.U32 R20, R27, 0x4, R20 ;  /* 0x000000041b148825 */ /* 0x000fc600078e0014 */
[----:B------:R0:W5:Y:S04]  /*0ea0*/  @!P6 LDG.E R4, desc[UR4][R2.64] ;  /* 0x000000040204e981 */ /* 0x000168000c1e1900 */
[----:B------:R0:W5:Y:S04]  /*0eb0*/  @!P2 LDG.E R6, desc[UR4][R16.64] ;  /* 0x000000041006a981 */ /* 0x000168000c1e1900 */
        /* <DEDUP_REMOVED lines=18> */
[----:B------:R-:W-:Y:S05]  /*0fe0*/  CALL.REL.NOINC `($__internal_46_$__cuda_sm20_dblrcp_rn_slowpath_v3) ;  /* 0x0000000c00807944 */ /* 0x000fea0003c00000 */
.L_x_18011:
[----:B------:R-:W-:Y:S05]  /*0ff0*/  BSYNC B2 ;  /* 0x0000000000027941 */ /* 0x000fea0003800000 */
.L_x_18010:
[----:B------:R1:W2:Y:S02]  /*1000*/  F2I.F64.TRUNC R3, R16 ;  /* 0x0000001000037311 */ /* 0x0002a4000030d100 */
.L_x_18009:
[----:B------:R-:W-:Y:S05]  /*1010*/  BSYNC B1 ;  /* 0x0000000000017941 */ /* 0x000fea0003800000 */
.L_x_18008:
[----:B0-----:R-:W-:Y:S01]  /*1020*/  VIADD R2, R7, 0x80 ;  /* 0x0000008007027836 */ /* 0x001fe20000000000 */
        /* <DEDUP_REMOVED lines=18> */
[----:B--2---:R-:W-:Y:S05]  /*1150*/  CALL.REL.NOINC `($__internal_46_$__cuda_sm20_dblrcp_rn_slowpath_v3) ;  /* 0x0000000c00247944 */ /* 0x004fea0003c00000 */
.L_x_18015:
[----:B------:R-:W-:Y:S05]  /*1160*/  BSYNC B2 ;  /* 0x0000000000027941 */ /* 0x000fea0003800000 */
.L_x_18014:
[----:B------:R0:W3:Y:S02]  /*1170*/  F2I.F64.TRUNC R0, R16 ;  /* 0x0000001000007311 */ /* 0x0000e4000030d100 */
.L_x_18013:
[----:B------:R-:W-:Y:S05]  /*1180*/  BSYNC B1 ;  /* 0x0000000000017941 */ /* 0x000fea0003800000 */
.L_x_18012:
        /* <DEDUP_REMOVED lines=8> */
[----:B------:R-:W-:-:S05]  /*1210*/  VIADD R20, R15, 0x300402 ;  /* 0x003004020f147836 */ /* 0x000fca0000000000 */
[----:B------:R-:W-:Y:S01]  /*1220*/  FSETP.GEU.AND P1, PT, |R20|, 5.8789094863358348022e-39, PT ;  /* 0x004004021400780b */ /* 0x000fe20003f2e200 */
[----:B01----:R-:W-:-:S08]  /*1230*/  DFMA R16, -R14, R20, 1 ;  /* 0x3ff000000e10742b */ /* 0x003fd00000000114 */
        /* <DEDUP_REMOVED lines=8> */
[----:B--23--:R-:W-:Y:S05]  /*12c0*/  CALL.REL.NOINC `($__internal_46_$__cuda_sm20_dblrcp_rn_slowpath_v3) ;  /* 0x0000000800c87944 */ /* 0x00cfea0003c00000 */
.L_x_18019:
[----:B------:R-:W-:Y:S05]  /*12d0*/  BSYNC B2 ;  /* 0x0000000000027941 */ /* 0x000fea0003800000 */
.L_x_18018:
[----:B------:R4:W0:Y:S02]  /*12e0*/  F2I.F64.TRUNC R11, R16 ;  /* 0x00000010000b7311 */ /* 0x000824000030d100 */
.L_x_18017:
[----:B------:R-:W-:Y:S05]  /*12f0*/  BSYNC B1 ;  /* 0x0000000000017941 */ /* 0x000fea0003800000 */
.L_x_18016:
[----:B------:R-:W-:Y:S01]  /*1300*/  VIADD R15, R7, 0x180 ;  /* 0x00000180070f7836 */ /* 0x000fe20000000000 */
        /* <DEDUP_REMOVED lines=12> */
[----:B-1--4-:R-:W-:-:S08]  /*13d0*/  DFMA R16, -R14, R12, 1 ;  /* 0x3ff000000e10742b */ /* 0x012fd0000000010c */
[----:B------:R-:W-:Y:S01]  /*13e0*/  DFMA R16, R12, R16, R12 ;  /* 0x000000100c10722b */ /* 0x000fe2000000000c */
[----:B------:R-:W-:Y:S10]  /*13f0*/  @P1 BRA `(.L_x_18023) ;  /* 0x0000000000101947 */ /* 0x000ff40003800000 */
[----:B------:R-:W-:Y:S02]  /*1400*/  LOP3.LUT R18, R15, 0x7fffffff, RZ, 0xc0, !PT ;  /* 0x7fffffff0f127812 */ /* 0x000fe400078ec0ff */
[----:B------:R-:W-:Y:S02]  /*1410*/  MOV R12, 0x1440 ;  /* 0x00001440000c7802 */ /* 0x000fe40000000f00 */
[----:B------:R-:W-:-:S07]  /*1420*/  IADD3 R18, R18, -0x100000, RZ ;  /* 0xfff0000012127810 */ /* 0x000fce0007ffe0ff */
[----:B--23--:R-:W-:Y:S05]  /*1430*/  CALL.REL.NOINC `($__internal_46_$__cuda_sm20_dblrcp_rn_slowpath_v3) ;  /* 0x00000008006c7944 */ /* 0x00cfea0003c00000 */
.L_x_18023:
[----:B------:R-:W-:Y:S05]  /*1440*/  BSYNC B2 ;  /* 0x0000000000027941 */ /* 0x000fea0003800000 */
.L_x_18022:
[----:B------:R0:W1:Y:S02]  /*1450*/  F2I.F64.TRUNC R13, R16 ;  /* 0x00000010000d7311 */ /* 0x000064000030d100 */
.L_x_18021:
[----:B------:R-:W-:Y:S05]  /*1460*/  BSYNC B1 ;  /* 0x0000000000017941 */ /* 0x000fea0003800000 */
.L_x_18020:
        /* <DEDUP_REMOVED lines=20> */
.L_x_18027:
[----:B------:R-:W-:Y:S05]  /*15b0*/  BSYNC B2 ;  /* 0x0000000000027941 */ /* 0x000fea0003800000 */
.L_x_18026:
[----:B------:R0:W1:Y:S02]  /*15c0*/  F2I.F64.TRUNC R9, R16 ;  /* 0x0000001000097311 */ /* 0x000064000030d100 */
.L_x_18025:
[----:B------:R-:W-:Y:S05]  /*15d0*/  BSYNC B1 ;  /* 0x0000000000017941 */ /* 0x000fea0003800000 */
.L_x_18024:
        /* <DEDUP_REMOVED lines=20> */
.L_x_18031:
[----:B------:R-:W-:Y:S05]  /*1720*/  BSYNC B2 ;  /* 0x0000000000027941 */ /* 0x000fea0003800000 */
.L_x_18030:
[----:B------:R0:W1:Y:S02]  /*1730*/  F2I.F64.TRUNC R6, R16 ;  /* 0x0000001000067311 */ /* 0x000064000030d100 */
.L_x_18029:
[----:B------:R-:W-:Y:S05]  /*1740*/  BSYNC B1 ;  /* 0x0000000000017941 */ /* 0x000fea0003800000 */
.L_x_18028:
        /* <DEDUP_REMOVED lines=20> */
.L_x_18035:
[----:B------:R-:W-:Y:S05]  /*1890*/  BSYNC B2 ;  /* 0x0000000000027941 */ /* 0x000fea0003800000 */
.L_x_18034:
[----:B------:R0:W1:Y:S02]  /*18a0*/  F2I.F64.TRUNC R5, R16 ;  /* 0x0000001000057311 */ /* 0x000064000030d100 */
.L_x_18033:
[----:B------:R-:W-:Y:S05]  /*18b0*/  BSYNC B1 ;  /* 0x0000000000017941 */ /* 0x000fea0003800000 */
.L_x_18032:
        /* <DEDUP_REMOVED lines=20> */
.L_x_18039:
[----:B------:R-:W-:Y:S05]  /*1a00*/  BSYNC B2 ;  /* 0x0000000000027941 */ /* 0x000fea0003800000 */
.L_x_18038:
[----:B------:R0:W1:Y:S02]  /*1a10*/  F2I.F64.TRUNC R4, R16 ;  /* 0x0000001000047311 */ /* 0x000064000030d100 */
.L_x_18037:
[----:B------:R-:W-:Y:S05]  /*1a20*/  BSYNC B1 ;  /* 0x0000000000017941 */ /* 0x000fea0003800000 */
.L_x_18036:
[----:B01--4-:R-:W0:Y:S01]  /*1a30*/  @!P0 S2R R17, SR_TID.X ;  /* 0x0000000000118919 */ /* 0x013e220000002100 */
[----:B------:R-:W1:Y:S01]  /*1a40*/  @!P0 LDC.64 R14, c[0x0][0x220] ;  /* 0x00008800ff0e8b82 */ /* 0x000e620000000a00 */
[----:B------:R-:W-:Y:S01]  /*1a50*/  @!P0 IMAD.MOV.U32 R7, RZ, RZ, R2 ;  /* 0x000000ffff078224 */ /* 0x000fe200078e0002 */
[----:B------:R-:W-:Y:S04]  /*1a60*/  BSSY B0, `(.L_x_18040) ;  /* 0x0000030000007945 */ /* 0x000fe80003800000 */
[----:B------:R-:W-:Y:S01]  /*1a70*/  BSSY B1, `(.L_x_18041) ;  /* 0x0000028000017945 */ /* 0x000fe20003800000 */
[----:B0-----:R-:W-:-:S04]  /*1a80*/  @!P0 IMAD.IADD R17, R10, 0x1, R17 ;  /* 0x000000010a118824 */ /* 0x001fc800078e0211 */
[----:B-1----:R-:W-:-:S05]  /*1a90*/  @!P0 IMAD.WIDE.U32 R14, R17, 0x4, R14 ;  /* 0x00000004110e8825 */ /* 0x002fca00078e000e */
[----:B--2---:R0:W-:Y:S01]  /*1aa0*/  @!P0 STG.E desc[UR4][R14.64], R3 ;  /* 0x000000030e008986 */ /* 0x0041e2000c101904 */
[----:B------:R-:W-:-:S13]  /*1ab0*/  ISETP.GE.AND P0, PT, R7, R8, PT ;  /* 0x000000080700720c */ /* 0x000fda0003f06270 */
[----:B0-----:R-:W-:Y:S05]  /*1ac0*/  @P0 BRA `(.L_x_18042) ;  /* 0x0000000000300947 */ /* 0x001fea0003800000 */
[----:B------:R-:W0:Y:S01]  /*1ad0*/  LDC.64 R2, c[0x0][0x220] ;  /* 0x00008800ff027b82 */ /* 0x000e220000000a00 */
[----:B------:R-:W-:Y:S01]  /*1ae0*/  IADD3 R15, R10, R7, RZ ;  /* 0x000000070a0f7210 */ /* 0x000fe20007ffe0ff */
[----:B------:R-:W-:-:S05]  /*1af0*/  VIADD R7, R7, 0x80 ;  /* 0x0000008007077836 */ /* 0x000fca0000000000 */
[----:B------:R-:W-:Y:S01]  /*1b00*/  ISETP.GE.AND P0, PT, R7, R8, PT ;  /* 0x000000080700720c */ /* 0x000fe20003f06270 */
[----:B0-----:R-:W-:-:S05]  /*1b10*/  IMAD.WIDE.U32 R2, R15, 0x4, R2 ;  /* 0x000000040f027825 */ /* 0x001fca00078e0002 */
[----:B---3-5:R0:W-:Y:S07]  /*1b20*/  STG.E desc[UR4][R2.64], R0 ;  /* 0x0000000002007986 */ /* 0x0281ee000c101904 */
[----:B------:R-:W-:Y:S05]  /*1b30*/  @P0 BRA `(.L_x_18043) ;  /* 0x0000000000300947 */ /* 0x000fea0003800000 */
[----:B0-----:R-:W0:Y:S01]  /*1b40*/  LDC.64 R2, c[0x0][0x220] ;  /* 0x00008800ff027b82 */ /* 0x001e220000000a00 */
[----:B------:R-:W-:Y:S01]  /*1b50*/  IMAD.IADD R15, R10, 0x1, R7 ;  /* 0x000000010a0f7824 */ /* 0x000fe200078e0207 */
[----:B------:R-:W-:-:S03]  /*1b60*/  IADD3 R7, R7, 0x80, RZ ;  /* 0x0000008007077810 */ /* 0x000fc60007ffe0ff */
[----:B0-----:R-:W-:-:S05]  /*1b70*/  IMAD.WIDE.U32 R2, R15, 0x4, R2 ;  /* 0x000000040f027825 */ /* 0x001fca00078e0002 */
[----:B------:R0:W-:Y:S02]  /*1b80*/  STG.E desc[UR4][R2.64], R11 ;  /* 0x0000000b02007986 */ /* 0x0001e4000c101904 */
.L_x_18042:
[----:B------:R-:W-:-:S13]  /*1b90*/  ISETP.GE.AND P0, PT, R7, R8, PT ;  /* 0x000000080700720c */ /* 0x000fda0003f06270 */
[----:B------:R-:W-:Y:S05]  /*1ba0*/  @P0 BRA `(.L_x_18044) ;  /* 0x0000000000300947 */ /* 0x000fea0003800000 */
[----:B0-----:R-:W0:Y:S01]  /*1bb0*/  LDC.64 R2, c[0x0][0x220] ;  /* 0x00008800ff027b82 */ /* 0x001e220000000a00 */
[----:B-----5:R-:W-:Y:S02]  /*1bc0*/  IMAD.IADD R11, R10, 0x1, R7 ;  /* 0x000000010a0b7824 */ /* 0x020fe400078e0207 */
[----:B------:R-:W-:Y:S02]  /*1bd0*/  VIADD R7, R7, 0x80 ;  /* 0x0000008007077836 */ /* 0x000fe40000000000 */
[----:B0-----:R-:W-:-:S05]  /*1be0*/  IMAD.WIDE.U32 R2, R11, 0x4, R2 ;  /* 0x000000040b027825 */ /* 0x001fca00078e0002 */
[----:B------:R1:W-:Y:S02]  /*1bf0*/  STG.E desc[UR4][R2.64], R13 ;  /* 0x0000000d02007986 */ /* 0x0003e4000c101904 */
.L_x_18043:
[----:B------:R-:W-:-:S13]  /*1c00*/  ISETP.GE.AND P0, PT, R7, R8, PT ;  /* 0x000000080700720c */ /* 0x000fda0003f06270 */
[----:B------:R-:W-:Y:S05]  /*1c10*/  @P0 BRA `(.L_x_18045) ;  /* 0x0000000000340947 */ /* 0x000fea0003800000 */
[----:B01----:R-:W0:Y:S01]  /*1c20*/  LDC.64 R2, c[0x0][0x220] ;  /* 0x00008800ff027b82 */ /* 0x003e220000000a00 */
[----:B------:R-:W-:Y:S01]  /*1c30*/  IADD3 R11, R10, R7, RZ ;  /* 0x000000070a0b7210 */ /* 0x000fe20007ffe0ff */
[----:B------:R-:W-:-:S04]  /*1c40*/  VIADD R7, R7, 0x80 ;  /* 0x0000008007077836 */ /* 0x000fc80000000000 */
[----:B0-----:R-:W-:-:S05]  /*1c50*/  IMAD.WIDE.U32 R2, R11, 0x4, R2 ;  /* 0x000000040b027825 */ /* 0x001fca00078e0002 */
[----:B------:R1:W-:Y:S02]  /*1c60*/  STG.E desc[UR4][R2.64], R9 ;  /* 0x0000000902007986 */ /* 0x0003e4000c101904 */
.L_x_18044:
        /* <DEDUP_REMOVED lines=8> */
.L_x_18045:
[----:B------:R-:W-:Y:S05]  /*1cf0*/  BSYNC B1 ;  /* 0x0000000000017941 */ /* 0x000fea0003800000 */
.L_x_18041:
[----:B------:R-:W-:-:S13]  /*1d00*/  ISETP.GE.AND P0, PT, R7, R8, PT ;  /* 0x000000080700720c */ /* 0x000fda0003f06270 */
[----:B012---:R-:W0:Y:S01]  /*1d10*/  @!P0 LDC.64 R2, c[0x0][0x220] ;  /* 0x00008800ff028b82 */ /* 0x007e220000000a00 */
[----:B------:R-:W-:Y:S02]  /*1d20*/  @!P0 IMAD.IADD R9, R10, 0x1, R7 ;  /* 0x000000010a098824 */ /* 0x000fe400078e0207 */
[----:B------:R-:W-:Y:S02]  /*1d30*/  @!P0 VIADD R7, R7, 0x80 ;  /* 0x0000008007078836 */ /* 0x000fe40000000000 */
[----:B0-----:R-:W-:-:S05]  /*1d40*/  @!P0 IMAD.WIDE.U32 R2, R9, 0x4, R2 ;  /* 0x0000000409028825 */ /* 0x001fca00078e0002 */
[----:B------:R2:W-:Y:S02]  /*1d50*/  @!P0 STG.E desc[UR4][R2.64], R5 ;  /* 0x0000000502008986 */ /* 0x0005e4000c101904 */
.L_x_18046:
[----:B------:R-:W-:Y:S05]  /*1d60*/  BSYNC B0 ;  /* 0x0000000000007941 */ /* 0x000fea0003800000 */
.L_x_18040:
[----:B------:R-:W-:Y:S05]  /*1d70*/  WARPSYNC.ALL ;  /* 0x0000000000007948 */ /* 0x000fea0003800000 */
[----:B------:R-:W-:-:S13]  /*1d80*/  ISETP.GE.AND P0, PT, R7, R8, PT ;  /* 0x000000080700720c */ /* 0x000fda0003f06270 */
[----:B------:R-:W-:Y:S05]  /*1d90*/  @P0 EXIT ;  /* 0x000000000000094d */ /* 0x000fea0003800000 */
[----:B012---:R-:W0:Y:S01]  /*1da0*/  LDC.64 R2, c[0x0][0x220] ;  /* 0x00008800ff027b82 */ /* 0x007e220000000a00 */
[----:B------:R-:W-:-:S05]  /*1db0*/  IADD3 R7, R10, R7, RZ ;  /* 0x000000070a077210 */ /* 0x000fca0007ffe0ff */
[----:B0-----:R-:W-:-:S05]  /*1dc0*/  IMAD.WIDE.U32 R2, R7, 0x4, R2 ;  /* 0x0000000407027825 */ /* 0x001fca00078e0002 */
[----:B-----5:R-:W-:Y:S01]  /*1dd0*/  STG.E desc[UR4][R2.64], R4 ;  /* 0x0000000402007986 */ /* 0x020fe2000c101904 */
[----:B------:R-:W-:Y:S05]  /*1de0*/  EXIT ;  /* 0x000000000000794d */ /* 0x000fea0003800000 */
        .weak           $__internal_46_$__cuda_sm20_dblrcp_rn_slowpath_v3
        .type           $__internal_46_$__cuda_sm20_dblrcp_rn_slowpath_v3,@function
        .size           $__internal_46_$__cuda_sm20_dblrcp_rn_slowpath_v3,(.L_x_71488 - $__internal_46_$__cuda_sm20_dblrcp_rn_slowpath_v3)
$__internal_46_$__cuda_sm20_dblrcp_rn_slowpath_v3:
        /* <DEDUP_REMOVED lines=24> */
.L_x_18050:
        /* <DEDUP_REMOVED lines=9> */
.L_x_18048:
[----:B------:R-:W-:Y:S01]  /*2000*/  LOP3.LUT R17, R15, 0x80000, RZ, 0xfc, !PT ;  /* 0x000800000f117812 */ /* 0x000fe200078efcff */
[----:B------:R-:W-:-:S07]  /*2010*/  IMAD.MOV.U32 R16, RZ, RZ, R14 ;  /* 0x000000ffff107224 */ /* 0x000fce00078e000e */
.L_x_18049:
[----:B------:R-:W-:Y:S05]  /*2020*/  BSYNC B0 ;  /* 0x0000000000007941 */ /* 0x000fea0003800000 */
.L_x_18047:
[----:B------:R-:W-:Y:S01]  /*2030*/  MOV R14, R12 ;  /* 0x0000000c000e7202 */ /* 0x000fe20000000f00 */
[----:B------:R-:W-:-:S04]  /*2040*/  IMAD.MOV.U32 R15, RZ, RZ, 0x0 ;  /* 0x00000000ff0f7424 */ /* 0x000fc800078e00ff */
[----:B------:R-:W-:Y:S05]  /*2050*/  RET.REL.NODEC R14 `(_ZN2at6native29vectorized_elementwise_kernelILi2EZNS0_50_GLOBAL__N__2680c7bb_12_PowKernel_cu_7dd49032_316829pow_tensor_scalar_kernel_implIiiEEvRNS_18TensorIteratorBaseET0_EUliE1_St5arrayIPcLm2EEEEviS6_T1_) ;  /* 0xffffffdc0ee87950 */ /* 0x000fea0003c3ffff */
.L_x_18051:
        /* <DEDUP_REMOVED lines=10> */
.L_x_71488:


//--------------------- .text._ZN2at6native29vectorized_elementwise_kernelILi4EZNS0_50_GLOBAL__N__2680c7bb_12_PowKernel_cu_7dd49032_316829pow_tensor_scalar_kernel_implIiiEEvRNS_18TensorIteratorBaseET0_EUliE1_St5arrayIPcLm2EEEEviS6_T1_ --------------------------
	.section	.text._ZN2at6native29vectorized_elementwise_kernelILi4EZNS0_50_GLOBAL__N__2680c7bb_12_PowKernel_cu_7dd49032_316829pow_tensor_scalar_kernel_implIiiEEvRNS_18TensorIteratorBaseET0_EUliE1_St5arrayIPcLm2EEEEviS6_T1_,"ax",@progbits
	.align	128
        .global         _ZN2at6native29vectorized_elementwise_kernelILi4EZNS0_50_GLOBAL__N__2680c7bb_12_PowKernel_cu_7dd49032_316829pow_tensor_scalar_kernel_implIiiEEvRNS_18TensorIteratorBaseET0_EUliE1_St5arrayIPcLm2EEEEviS6_T1_
        .type           _ZN2at6native29vectorized_elementwise_kernelILi4EZNS0_50_GLOBAL__N__2680c7bb_12_PowKernel_cu_7dd49032_316829pow_tensor_scalar_kernel_implIiiEEvRNS_18TensorIteratorBaseET0_EUliE1_St5arrayIPcLm2EEEEviS6_T1_,@function
        .size           _ZN2at6native29vectorized_elementwise_kernelILi4EZNS0_50_GLOBAL__N__2680c7bb_12_PowKernel_cu_7dd49032_316829pow_tensor_scalar_kernel_implIiiEEvRNS_18TensorIteratorBaseET0_EUliE1_St5arrayIPcLm2EEEEviS6_T1_,(.L_x_71489 - _ZN2at6native29vectorized_elementwise_kernelILi4EZNS0_50_GLOBAL__N__2680c7bb_12_PowKernel_cu_7dd49032_316829pow_tensor_scalar_kernel_implIiiEEvRNS_18TensorIteratorBaseET0_EUliE1_St5arrayIPcLm2EEEEviS6_T1_)
        .other          _ZN2at6native29vectorized_elementwise_kernelILi4EZNS0_50_GLOBAL__N__2680c7bb_12_PowKernel_cu_7dd49032_316829pow_tensor_scalar_kernel_implIiiEEvRNS_18TensorIteratorBaseET0_EUliE1_St5arrayIPcLm2EEEEviS6_T1_,@"STO_CUDA_ENTRY STV_DEFAULT"
_ZN2at6native29vectorized_elementwise_kernelILi4EZNS0_50_GLOBAL__N__2680c7bb_12_PowKernel_cu_7dd49032_316829pow_tensor_scalar_kernel_implIiiEEvRNS_18TensorIteratorBaseET0_EUliE1_St5arrayIPcLm2EEEEviS6_T1_:
.text._ZN2at6native29vectorized_elementwise_kernelILi4EZNS0_50_GLOBAL__N__2680c7bb_12_PowKernel_cu_7dd49032_316829pow_tensor_scalar_kernel_implIiiEEvRNS_18TensorIteratorBaseET0_EUliE1_St5arrayIPcLm2EEEEviS6_T1_:
        /* <DEDUP_REMOVED lines=29> */
[----:B-----5:R-:W-:Y:S05]  /*01d0*/  CALL.REL.NOINC `($__internal_47_$__cuda_sm20_dblrcp_rn_slowpath_v3) ;  /* 0x0000001800fc7944 */ /* 0x020fea0003c00000 */
[----:B------:R-:W-:Y:S01]  /*01e0*/  MOV R20, R16 ;  /* 0x0000001000147202 */ /* 0x000fe20000000f00 */
[----:B------:R-:W-:-:S07]  /*01f0*/  IMAD.MOV.U32 R21, RZ, RZ, R17 ;  /* 0x000000ffff157224 */ /* 0x000fce00078e0011 */
.L_x_18054:
[----:B------:R-:W-:Y:S05]  /*0200*/  BSYNC B1 ;  /* 0x0000000000017941 */ /* 0x000fea0003800000 */
.L_x_18053:
        /* <DEDUP_REMOVED lines=15> */
[----:B-----5:R-:W-:Y:S05]  /*0300*/  CALL.REL.NOINC `($__internal_47_$__cuda_sm20_dblrcp_rn_slowpath_v3) ;  /* 0x0000001800b07944 */ /* 0x020fea0003c00000 */
[----:B------:R-:W-:Y:S01]  /*0310*/  MOV R26, R16 ;  /* 0x00000010001a7202 */ /* 0x000fe20000000f00 */
[----:B------:R-:W-:-:S07]  /*0320*/  IMAD.MOV.U32 R27, RZ, RZ, R17 ;  /* 0x000000ffff1b7224 */ /* 0x000fce00078e0011 */
.L_x_18056:
[----:B------:R-:W-:Y:S05]  /*0330*/  BSYNC B1 ;  /* 0x0000000000017941 */ /* 0x000fea0003800000 */
.L_x_18055:
        /* <DEDUP_REMOVED lines=18> */
.L_x_18058:
[----:B------:R-:W-:Y:S05]  /*0460*/  BSYNC B1 ;  /* 0x0000000000017941 */ /* 0x000fea0003800000 */
.L_x_18057:
        /* <DEDUP_REMOVED lines=18> */
.L_x_18060:
[----:B------:R-:W-:Y:S05]  /*0590*/  BSYNC B1 ;  /* 0x0000000000017941 */ /* 0x000fea0003800000 */
.L_x_18059:
        /* <DEDUP_REMOVED lines=15> */
[----:B------:R-:W-:Y:S05]  /*0690*/  CALL.REL.NOINC `($__internal_47_$__cuda_sm20_dblrcp_rn_slowpath_v3) ;  /* 0x0000001400cc7944 */ /* 0x000fea0003c00000 */
[----:B------:R-:W-:Y:S01]  /*06a0*/  MOV R8, R16 ;  /* 0x0000001000087202 */ /* 0x000fe20000000f00 */
[----:B------:R-:W-:-:S07]  /*06b0*/  IMAD.MOV.U32 R9, RZ, RZ, R17 ;  /* 0x000000ffff097224 */ /* 0x000fce00078e0011 */
.L_x_18062:
[----:B------:R-:W-:Y:S05]  /*06c0*/  BSYNC B1 ;  /* 0x0000000000017941 */ /* 0x000fea0003800000 */
.L_x_18061:
        /* <DEDUP_REMOVED lines=18> */
.L_x_18064:
[----:B------:R-:W-:Y:S05]  /*07f0*/  BSYNC B1 ;  /* 0x0000000000017941 */ /* 0x000fea0003800000 */
.L_x_18063:
        /* <DEDUP_REMOVED lines=18> */
.L_x_18066:
[----:B------:R-:W-:Y:S05]  /*0920*/  BSYNC B1 ;  /* 0x0000000000017941 */ /* 0x000fea0003800000 */
.L_x_18065:
        /* <DEDUP_REMOVED lines=18> */
.L_x_18068:
[----:B------:R-:W-:Y:S05]  /*0a50*/  BSYNC B1 ;  /* 0x0000000000017941 */ /* 0x000fea0003800000 */
.L_x_18067:
[----:B------:R-:W0:Y:S01]  /*0a60*/  LDC.64 R16, c[0x0][0x220] ;  /* 0x00008800ff107b82 */ /* 0x000e220000000a00 */
[----:B------:R-:W-:Y:S08]  /*0a70*/  F2I.F64.TRUNC R7, R28 ;  /* 0x0000001c00077311 */ /* 0x000ff0000030d100 */
[----:B------:R-:W-:Y:S08]  /*0a80*/  F2I.F64.TRUNC R6, R24 ;  /* 0x0000001800067311 */ /* 0x000ff0000030d100 */
[----:B------:R-:W-:Y:S01]  /*0a90*/  F2I.F64.TRUNC R5, R26 ;  /* 0x0000001a00057311 */ /* 0x000fe2000030d100 */
[----:B0-----:R-:W-:-:S07]  /*0aa0*/  IMAD.WIDE.U32 R16, R0, 0x4, R16 ;  /* 0x0000000400107825 */ /* 0x001fce00078e0010 */
[----:B------:R-:W0:Y:S01]  /*0ab0*/  F2I.F64.TRUNC R4, R20 ;  /* 0x0000001400047311 */ /* 0x000e22000030d100 */
[----:B------:R-:W-:-:S07]  /*0ac0*/  IMAD.WIDE R16, R3, 0x10, R16 ;  /* 0x0000001003107825 */ /* 0x000fce00078e0210 */
[----:B------:R-:W-:Y:S01]  /*0ad0*/  F2I.F64.TRUNC R15, R18 ;  /* 0x00000012000f7311 */ /* 0x000fe2000030d100 */
[----:B0-----:R-:W-:Y:S07]  /*0ae0*/  STG.E.128 desc[UR4][R16.64], R4 ;  /* 0x0000000410007986 */ /* 0x001fee000c101d04 */
[----:B------:R-:W-:Y:S08]  /*0af0*/  F2I.F64.TRUNC R14, R10 ;  /* 0x0000000a000e7311 */ /* 0x000ff0000030d100 */
[----:B------:R-:W-:Y:S08]  /*0b00*/  F2I.F64.TRUNC R13, R22 ;  /* 0x00000016000d7311 */ /* 0x000ff0000030d100 */
[----:B------:R-:W0:Y:S02]  /*0b10*/  F2I.F64.TRUNC R12, R8 ;  /* 0x00000008000c7311 */ /* 0x000e24000030d100 */
[----:B0-----:R-:W-:Y:S01]  /*0b20*/  STG.E.128 desc[UR4][R16.64+0x800], R12 ;  /* 0x0008000c10007986 */ /* 0x001fe2000c101d04 */
[----:B------:R-:W-:Y:S05]  /*0b30*/  EXIT ;  /* 0x000000000000794d */ /* 0x000fea0003800000 */
.L_x_18052:
[----:B------:R-:W0:Y:S01]  /*0b40*/  S2R R3, SR_TID.X ;  /* 0x0000000000037919 */ /* 0x000e220000002100 */
[----:B------:R-:W-:Y:S01]  /*0b50*/  HFMA2.MMA R14, -RZ, RZ, 0, 0 ;  /* 0x00000000ff0e7435 */ /* 0x000fe200000001ff */
        /* <DEDUP_REMOVED lines=10> */
[----:B------:R-:W2:Y:S01]  /*0c00*/  @!P5 LDC.64 R10, c[0x0][0x228] ;  /* 0x00008a00ff0adb82 */ /* 0x000ea20000000a00 */
[----:B------:R-:W-:-:S05]  /*0c10*/  @!P5 VIADD R25, R25, 0x80 ;  /* 0x000000801919d836 */ /* 0x000fca0000000000 */
[----:B------:R-:W-:Y:S01]  /*0c20*/  ISETP.GE.AND P4, PT, R25, R8, PT ;  /* 0x000000081900720c */ /* 0x000fe20003f86270 */
[----:B-1----:R-:W-:-:S05]  /*0c30*/  @!P6 IMAD.WIDE.U32 R28, R5, 0x4, R28 ;  /* 0x00000004051ce825 */ /* 0x002fca00078e001c */
[----:B------:R1:W5:Y:S07]  /*0c40*/  @!P6 LDG.E R14, desc[UR4][R28.64] ;  /* 0x000000041c0ee981 */ /* 0x00036e000c1e1900 */
        /* <DEDUP_REMOVED lines=12> */
[----:B------:R-:W-:Y:S01]  /*0d10*/  @!P1 IMAD.IADD R9, R0, 0x1, R25 ;  /* 0x0000000100099824 */ /* 0x000fe200078e0219 */
[----:B------:R-:W4:Y:S01]  /*0d20*/  @!P1 LDC.64 R6, c[0x0][0x228] ;  /* 0x00008a00ff069b82 */ /* 0x000f220000000a00 */
[----:B------:R-:W-:-:S05]  /*0d30*/  @!P1 VIADD R25, R25, 0x80 ;  /* 0x0000008019199836 */ /* 0x000fca0000000000 */
[----:B------:R-:W-:-:S13]  /*0d40*/  ISETP.GE.AND P6, PT, R25, R8, PT ;  /* 0x000000081900720c */ /* 0x000fda0003fc6270 */
[----:B------:R-:W4:Y:S01]  /*0d50*/  @!P6 LDC.64 R4, c[0x0][0x228] ;  /* 0x00008a00ff04eb82 */ /* 0x000f220000000a00 */
[----:B---3--:R-:W-:Y:S01]  /*0d60*/  @!P4 IMAD.WIDE.U32 R22, R21, 0x4, R22 ;  /* 0x000000041516c825 */ /* 0x008fe200078e0016 */
[----:B------:R-:W-:Y:S02]  /*0d70*/  CS2R R20, SRZ ;  /* 0x0000000000147805 */ /* 0x000fe4000001ff00 */
[----:B-1----:R-:W-:Y:S01]  /*0d80*/  @!P6 IADD3 R29, R0, R25, RZ ;  /* 0x00000019001de210 */ /* 0x002fe20007ffe0ff */
[----:B--2---:R-:W-:-:S03]  /*0d90*/  @!P5 IMAD.WIDE.U32 R10, R2, 0x4, R10 ;  /* 0x00000004020ad825 */ /* 0x004fc600078e000a */
[----:B------:R-:W5:Y:S01]  /*0da0*/  @!P4 LDG.E R21, desc[UR4][R22.64] ;  /* 0x000000041615c981 */ /* 0x000f62000c1e1900 */
[----:B------:R-:W-:Y:S02]  /*0db0*/  @!P0 IMAD.IADD R25, R0, 0x1, R3 ;  /* 0x0000000100198824 */ /* 0x000fe400078e0203 */
[----:B0-----:R-:W-:Y:S01]  /*0dc0*/  @!P2 IMAD.WIDE.U32 R12, R15, 0x4, R12 ;  /* 0x000000040f0ca825 */ /* 0x001fe200078e000c */
[----:B------:R0:W5:Y:S03]  /*0dd0*/  @!P5 LDG.E R20, desc[UR4][R10.64] ;  /* 0x000000040a14d981 */ /* 0x000166000c1e1900 */
[----:B----4-:R-:W-:Y:S01]  /*0de0*/  @!P1 IMAD.WIDE.U32 R6, R9, 0x4, R6 ;  /* 0x0000000409069825 */ /* 0x010fe200078e0006 */
[----:B------:R-:W-:-:S03]  /*0df0*/  MOV R9, RZ ;  /* 0x000000ff00097202 */ /* 0x000fc60000000f00 */
[----:B------:R-:W-:Y:S02]  /*0e00*/  IMAD.MOV.U32 R15, RZ, RZ, RZ ;  /* 0x000000ffff0f7224 */ /* 0x000fe400078e00ff */
[----:B------:R-:W-:Y:S01]  /*0e10*/  IMAD.MOV.U32 R2, RZ, RZ, RZ ;  /* 0x000000ffff027224 */ /* 0x000fe200078e00ff */
[----:B0-----:R-:W-:Y:S01]  /*0e20*/  CS2R R10, SRZ ;  /* 0x00000000000a7805 */ /* 0x001fe2000001ff00 */
[----:B------:R-:W-:Y:S01]  /*0e30*/  @!P3 IMAD.WIDE.U32 R16, R27, 0x4, R16 ;  /* 0x000000041b10b825 */ /* 0x000fe200078e0010 */
[----:B------:R0:W5:Y:S03]  /*0e40*/  @!P2 LDG.E R9, desc[UR4][R12.64] ;  /* 0x000000040c09a981 */ /* 0x000166000c1e1900 */
[----:B------:R-:W-:Y:S01]  /*0e50*/  @!P6 IMAD.WIDE.U32 R4, R29, 0x4, R4 ;  /* 0x000000041d04e825 */ /* 0x000fe200078e0004 */
[----:B------:R0:W5:Y:S03]  /*0e60*/  @!P3 LDG.E R15, desc[UR4][R16.64] ;  /* 0x00000004100fb981 */ /* 0x000166000c1e1900 */
[----:B------:R-:W-:Y:S01]  /*0e70*/  @!P0 IMAD.WIDE.U32 R18, R25, 0x4, R18 ;  /* 0x0000000419128825 */ /* 0x000fe200078e0012 */
        /* <DEDUP_REMOVED lines=20> */
[----:B------:R-:W-:Y:S05]  /*0fc0*/  CALL.REL.NOINC `($__internal_47_$__cuda_sm20_dblrcp_rn_slowpath_v3) ;  /* 0x0000000c00807944 */ /* 0x000fea0003c00000 */
.L_x_18072:
[----:B------:R-:W-:Y:S05]  /*0fd0*/  BSYNC B2 ;  /* 0x0000000000027941 */ /* 0x000fea0003800000 */
.L_x_18071:
[----:B------:R1:W2:Y:S02]  /*0fe0*/  F2I.F64.TRUNC R12, R16 ;  /* 0x00000010000c7311 */ /* 0x0002a4000030d100 */
.L_x_18070:
[----:B------:R-:W-:Y:S05]  /*0ff0*/  BSYNC B1 ;  /* 0x0000000000017941 */ /* 0x000fea0003800000 */
.L_x_18069:
        /* <DEDUP_REMOVED lines=17> */
[----:B------:R-:W-:Y:S02]  /*1110*/  MOV R2, 0x1140 ;  /* 0x0000114000027802 */ /* 0x000fe40000000f00 */
[----:B------:R-:W-:-:S07]  /*1120*/  IADD3 R4, R4, -0x100000, RZ ;  /* 0xfff0000004047810 */ /* 0x000fce0007ffe0ff */
[----:B--2---:R-:W-:Y:S05]  /*1130*/  CALL.REL.NOINC `($__internal_47_$__cuda_sm20_dblrcp_rn_slowpath_v3) ;  /* 0x0000000c00247944 */ /* 0x004fea0003c00000 */
.L_x_18076:
[----:B------:R-:W-:Y:S05]  /*1140*/  BSYNC B2 ;  /* 0x0000000000027941 */ /* 0x000fea0003800000 */
.L_x_18075:
[----:B------:R0:W3:Y:S02]  /*1150*/  F2I.F64.TRUNC R14, R16 ;  /* 0x00000010000e7311 */ /* 0x0000e4000030d100 */
.L_x_18074:
[----:B------:R-:W-:Y:S05]  /*1160*/  BSYNC B1 ;  /* 0x0000000000017941 */ /* 0x000fea0003800000 */
.L_x_18073:
[----:B------:R-:W-:Y:S01]  /*1170*/  VIADD R5, R3, 0x100 ;  /* 0x0000010003057836 */ /* 0x000fe20000000000 */
[----:B------:R-:W-:Y:S04]  /*1180*/  BSSY B1, `(.L_x_18077) ;  /* 0x0000015000017945 */ /* 0x000fe80003800000 */
[----:B------:R-:W-:-:S13]  /*1190*/  ISETP.GE.AND P1, PT, R5, R8, PT ;  /* 0x000000080500720c */ /* 0x000fda0003f26270 */
[----:B------:R-:W-:Y:S05]  /*11a0*/  @P1 BRA `(.L_x_18078) ;  /* 0x0000000000481947 */ /* 0x000fea0003800000 */
[----:B-----5:R-:W-:Y:S01]  /*11b0*/  IMAD R6, R20, R20, RZ ;  /* 0x0000001414067224 */ /* 0x020fe200078e02ff */
[----:B------:R-:W-:Y:S05]  /*11c0*/  BSSY B2, `(.L_x_18079) ;  /* 0x000000f000027945 */ /* 0x000fea0003800000 */
[----:B------:R-:W4:Y:S08]  /*11d0*/  I2F.F64 R6, R6 ;  /* 0x0000000600067312 */ /* 0x000f300000201c00 */
[----:B----4-:R-:W4:Y:S01]  /*11e0*/  MUFU.RCP64H R19, R7 ;  /* 0x0000000700137308 */ /* 0x010f220000001800 */
[----:B------:R-:W-:-:S05]  /*11f0*/  VIADD R18, R7, 0x300402 ;  /* 0x0030040207127836 */ /* 0x000fca0000000000 */
[----:B------:R-:W-:Y:S01]  /*1200*/  FSETP.GEU.AND P1, PT, |R18|, 5.8789094863358348022e-39, PT ;  /* 0x004004021200780b */ /* 0x000fe20003f2e200 */
[----:B----4-:R-:W-:-:S08]  /*1210*/  DFMA R4, -R6, R18, 1 ;  /* 0x3ff000000604742b */ /* 0x010fd00000000112 */
[----:B------:R-:W-:-:S08]  /*1220*/  DFMA R4, R4, R4, R4 ;  /* 0x000000040404722b */ /* 0x000fd00000000004 */
[----:B------:R-:W-:-:S08]  /*1230*/  DFMA R4, R18, R4, R18 ;  /* 0x000000041204722b */ /* 0x000fd00000000012 */
[----:B01----:R-:W-:-:S08]  /*1240*/  DFMA R16, -R6, R4, 1 ;  /* 0x3ff000000610742b */ /* 0x003fd00000000104 */
[----:B------:R-:W-:Y:S01]  /*1250*/  DFMA R16, R4, R16, R4 ;  /* 0x000000100410722b */ /* 0x000fe20000000004 */
[----:B------:R-:W-:Y:S10]  /*1260*/  @P1 BRA `(.L_x_18080) ;  /* 0x0000000000101947 */ /* 0x000ff40003800000 */
[----:B------:R-:W-:Y:S02]  /*1270*/  LOP3.LUT R4, R7, 0x7fffffff, RZ, 0xc0, !PT ;  /* 0x7fffffff07047812 */ /* 0x000fe400078ec0ff */
[----:B------:R-:W-:Y:S02]  /*1280*/  MOV R2, 0x12b0 ;  /* 0x000012b000027802 */ /* 0x000fe40000000f00 */
[----:B------:R-:W-:-:S07]  /*1290*/  IADD3 R4, R4, -0x100000, RZ ;  /* 0xfff0000004047810 */ /* 0x000fce0007ffe0ff */
[----:B--23--:R-:W-:Y:S05]  /*12a0*/  CALL.REL.NOINC `($__internal_47_$__cuda_sm20_dblrcp_rn_slowpath_v3) ;  /* 0x0000000800c87944 */ /* 0x00cfea0003c00000 */
.L_x_18080:
[----:B------:R-:W-:Y:S05]  /*12b0*/  BSYNC B2 ;  /* 0x0000000000027941 */ /* 0x000fea0003800000 */
.L_x_18079:
[----:B------:R4:W0:Y:S02]  /*12c0*/  F2I.F64.TRUNC R20, R16 ;  /* 0x0000001000147311 */ /* 0x000824000030d100 */
.L_x_18078:
[----:B------:R-:W-:Y:S05]  /*12d0*/  BSYNC B1 ;  /* 0x0000000000017941 */ /* 0x000fea0003800000 */
.L_x_18077:
        /* <DEDUP_REMOVED lines=19> */
[----:B--23--:R-:W-:Y:S05]  /*1410*/  CALL.REL.NOINC `($__internal_47_$__cuda_sm20_dblrcp_rn_slowpath_v3) ;  /* 0x00000008006c7944 */ /* 0x00cfea0003c00000 */
.L_x_18084:
[----:B------:R-:W-:Y:S05]  /*1420*/  BSYNC B2 ;  /* 0x0000000000027941 */ /* 0x000fea0003800000 */
.L_x_18083:
[----:B------:R0:W1:Y:S02]  /*1430*/  F2I.F64.TRUNC R21, R16 ;  /* 0x0000001000157311 */ /* 0x000064000030d100 */
.L_x_18082:
[----:B------:R-:W-:Y:S05]  /*1440*/  BSYNC B1 ;  /* 0x0000000000017941 */ /* 0x000fea0003800000 */
.L_x_18081:
        /* <DEDUP_REMOVED lines=20> */
.L_x_18088:
[----:B------:R-:W-:Y:S05]  /*1590*/  BSYNC B2 ;  /* 0x0000000000027941 */ /* 0x000fea0003800000 */
.L_x_18087:
[----:B------:R0:W1:Y:S02]  /*15a0*/  F2I.F64.TRUNC R15, R16 ;  /* 0x00000010000f7311 */ /* 0x000064000030d100 */
.L_x_18086:
[----:B------:R-:W-:Y:S05]  /*15b0*/  BSYNC B1 ;  /* 0x0000000000017941 */ /* 0x000fea0003800000 */
.L_x_18085:
        /* <DEDUP_REMOVED lines=20> */
.L_x_18092:
[----:B------:R-:W-:Y:S05]  /*1700*/  BSYNC B2 ;  /* 0x0000000000027941 */ /* 0x000fea0003800000 */
.L_x_18091:
[----:B------:R0:W1:Y:S02]  /*1710*/  F2I.F64.TRUNC R9, R16 ;  /* 0x0000001000097311 */ /* 0x000064000030d100 */
.L_x_18090:
[----:B------:R-:W-:Y:S05]  /*1720*/  BSYNC B1 ;  /* 0x0000000000017941 */ /* 0x000fea0003800000 */
.L_x_18089:
        /* <DEDUP_REMOVED lines=20> */
.L_x_18096:
[----:B------:R-:W-:Y:S05]  /*1870*/  BSYNC B2 ;  /* 0x0000000000027941 */ /* 0x000fea0003800000 */
.L_x_18095:
[----:B------:R0:W1:Y:S02]  /*1880*/  F2I.F64.TRUNC R10, R16 ;  /* 0x00000010000a7311 */ /* 0x000064000030d100 */
.L_x_18094:
[----:B------:R-:W-:Y:S05]  /*1890*/  BSYNC B1 ;  /* 0x0000000000017941 */ /* 0x000fea0003800000 */
.L_x_18093:
        /* <DEDUP_REMOVED lines=20> */
.L_x_18100:
[----:B------:R-:W-:Y:S05]  /*19e0*/  BSYNC B2 ;  /* 0x0000000000027941 */ /* 0x000fea0003800000 */
.L_x_18099:
[----:B------:R0:W1:Y:S02]  /*19f0*/  F2I.F64.TRUNC R2, R16 ;  /* 0x0000001000027311 */ /* 0x000064000030d100 */
.L_x_18098:
[----:B------:R-:W-:Y:S05]  /*1a00*/  BSYNC B1 ;  /* 0x0000000000017941 */ /* 0x000fea0003800000 */
.L_x_18097:
[----:B------:R-:W2:Y:S01]  /*1a10*/  @!P0 S2R R7, SR_TID.X ;  /* 0x0000000000078919 */ /* 0x000ea20000002100 */
[----:B------:R-:W3:Y:S01]  /*1a20*/  @!P0 LDC.64 R4, c[0x0][0x220] ;  /* 0x00008800ff048b82 */ /* 0x000ee20000000a00 */
[----:B------:R-:W-:Y:S01]  /*1a30*/  @!P0 IMAD.MOV.U32 R3, RZ, RZ, R13 ;  /* 0x000000ffff038224 */ /* 0x000fe200078e000d */
[----:B------:R-:W-:Y:S04]  /*1a40*/  BSSY B0, `(.L_x_18101) ;  /* 0x0000030000007945 */ /* 0x000fe80003800000 */
[----:B------:R-:W-:Y:S01]  /*1a50*/  BSSY B1, `(.L_x_18102) ;  /* 0x0000028000017945 */ /* 0x000fe20003800000 */
[----:B--2---:R-:W-:-:S04]  /*1a60*/  @!P0 IMAD.IADD R7, R0, 0x1, R7 ;  /* 0x0000000100078824 */ /* 0x004fc800078e0207 */
[----:B---3--:R-:W-:-:S05]  /*1a70*/  @!P0 IMAD.WIDE.U32 R4, R7, 0x4, R4 ;  /* 0x0000000407048825 */ /* 0x008fca00078e0004 */
[----:B------:R2:W-:Y:S01]  /*1a80*/  @!P0 STG.E desc[UR4][R4.64], R12 ;  /* 0x0000000c04008986 */ /* 0x0005e2000c101904 */
[----:B------:R-:W-:-:S13]  /*1a90*/  ISETP.GE.AND P0, PT, R3, R8, PT ;  /* 0x000000080300720c */ /* 0x000fda0003f06270 */
[----:B--2---:R-:W-:Y:S05]  /*1aa0*/  @P0 BRA `(.L_x_18103) ;  /* 0x0000000000300947 */ /* 0x004fea0003800000 */
[----:B------:R-:W2:Y:S01]  /*1ab0*/  LDC.64 R4, c[0x0][0x220] ;  /* 0x00008800ff047b82 */ /* 0x000ea20000000a00 */
[----:B------:R-:W-:Y:S01]  /*1ac0*/  IADD3 R7, R0, R3, RZ ;  /* 0x0000000300077210 */ /* 0x000fe20007ffe0ff */
[----:B------:R-:W-:-:S05]  /*1ad0*/  VIADD R3, R3, 0x80 ;  /* 0x0000008003037836 */ /* 0x000fca0000000000 */
[----:B------:R-:W-:Y:S01]  /*1ae0*/  ISETP.GE.AND P0, PT, R3, R8, PT ;  /* 0x000000080300720c */ /* 0x000fe20003f06270 */
[----:B--2---:R-:W-:-:S05]  /*1af0*/  IMAD.WIDE.U32 R4, R7, 0x4, R4 ;  /* 0x0000000407047825 */ /* 0x004fca00078e0004 */
[----:B-----5:R2:W-:Y:S07]  /*1b00*/  STG.E desc[UR4][R4.64], R14 ;  /* 0x0000000e04007986 */ /* 0x0205ee000c101904 */
[----:B------:R-:W-:Y:S05]  /*1b10*/  @P0 BRA `(.L_x_18104) ;  /* 0x0000000000300947 */ /* 0x000fea0003800000 */
[----:B--2---:R-:W2:Y:S01]  /*1b20*/  LDC.64 R4, c[0x0][0x220] ;  /* 0x00008800ff047b82 */ /* 0x004ea20000000a00 */
[----:B------:R-:W-:Y:S01]  /*1b30*/  IMAD.IADD R7, R0, 0x1, R3 ;  /* 0x0000000100077824 */ /* 0x000fe200078e0203 */
[----:B------:R-:W-:-:S03]  /*1b40*/  IADD3 R3, R3, 0x80, RZ ;  /* 0x0000008003037810 */ /* 0x000fc60007ffe0ff */
[----:B--2---:R-:W-:-:S05]  /*1b50*/  IMAD.WIDE.U32 R4, R7, 0x4, R4 ;  /* 0x0000000407047825 */ /* 0x004fca00078e0004 */
[----:B0-----:R2:W-:Y:S02]  /*1b60*/  STG.E desc[UR4][R4.64], R20 ;  /* 0x0000001404007986 */ /* 0x0015e4000c101904 */
.L_x_18103:
[----:B------:R-:W-:-:S13]  /*1b70*/  ISETP.GE.AND P0, PT, R3, R8, PT ;  /* 0x000000080300720c */ /* 0x000fda0003f06270 */
[----:B------:R-:W-:Y:S05]  /*1b80*/  @P0 BRA `(.L_x_18105) ;  /* 0x0000000000300947 */ /* 0x000fea0003800000 */
[----:B--2---:R-:W2:Y:S01]  /*1b90*/  LDC.64 R4, c[0x0][0x220] ;  /* 0x00008800ff047b82 */ /* 0x004ea20000000a00 */
[----:B------:R-:W-:Y:S02]  /*1ba0*/  IMAD.IADD R7, R0, 0x1, R3 ;  /* 0x0000000100077824 */ /* 0x000fe400078e0203 */
[----:B------:R-:W-:Y:S02]  /*1bb0*/  VIADD R3, R3, 0x80 ;  /* 0x0000008003037836 */ /* 0x000fe40000000000 */
[----:B--2---:R-:W-:-:S05]  /*1bc0*/  IMAD.WIDE.U32 R4, R7, 0x4, R4 ;  /* 0x0000000407047825 */ /* 0x004fca00078e0004 */
[----:B-1---5:R3:W-:Y:S02]  /*1bd0*/  STG.E desc[UR4][R4.64], R21 ;  /* 0x0000001504007986 */ /* 0x0227e4000c101904 */
.L_x_18104:
[----:B------:R-:W-:-:S13]  /*1be0*/  ISETP.GE.AND P0, PT, R3, R8, PT ;  /* 0x000000080300720c */ /* 0x000fda0003f06270 */
[----:B------:R-:W-:Y:S05]  /*1bf0*/  @P0 BRA `(.L_x_18106) ;  /* 0x0000000000340947 */ /* 0x000fea0003800000 */
[----:B--23--:R-:W2:Y:S01]  /*1c00*/  LDC.64 R4, c[0x0][0x220] ;  /* 0x00008800ff047b82 */ /* 0x00cea20000000a00 */
[----:B------:R-:W-:Y:S01]  /*1c10*/  IADD3 R7, R0, R3, RZ ;  /* 0x0000000300077210 */ /* 0x000fe20007ffe0ff */
[----:B------:R-:W-:-:S04]  /*1c20*/  VIADD R3, R3, 0x80 ;  /* 0x0000008003037836 */ /* 0x000fc80000000000 */
[----:B--2---:R-:W-:-:S05]  /*1c30*/  IMAD.WIDE.U32 R4, R7, 0x4, R4 ;  /* 0x0000000407047825 */ /* 0x004fca00078e0004 */
[----:B-1----:R3:W-:Y:S02]  /*1c40*/  STG.E desc[UR4][R4.64], R15 ;  /* 0x0000000f04007986 */ /* 0x0027e4000c101904 */
.L_x_18105:
[----:B------:R-:W-:-:S13]  /*1c50*/  ISETP.GE.AND P0, PT, R3, R8, PT ;  /* 0x000000080300720c */ /* 0x000fda0003f06270 */
[----:B------:R-:W-:Y:S05]  /*1c60*/  @P0 BREAK B1 ;  /* 0x0000000000010942 */ /* 0x000fea0003800000 */
[----:B------:R-:W-:Y:S05]  /*1c70*/  @P0 BRA `(.L_x_18107) ;  /* 0x0000000000300947 */ /* 0x000fea0003800000 */
[----:B--23--:R-:W2:Y:S01]  /*1c80*/  LDC.64 R4, c[0x0][0x220] ;  /* 0x00008800ff047b82 */ /* 0x00cea20000000a00 */
[----:B------:R-:W-:Y:S01]  /*1c90*/  IMAD.IADD R7, R0, 0x1, R3 ;  /* 0x0000000100077824 */ /* 0x000fe200078e0203 */
[----:B------:R-:W-:-:S03]  /*1ca0*/  IADD3 R3, R3, 0x80, RZ ;  /* 0x0000008003037810 */ /* 0x000fc60007ffe0ff */
[----:B--2---:R-:W-:-:S05]  /*1cb0*/  IMAD.WIDE.U32 R4, R7, 0x4, R4 ;  /* 0x0000000407047825 */ /* 0x004fca00078e0004 */
[----:B-1---5:R1:W-:Y:S02]  /*1cc0*/  STG.E desc[UR4][R4.64], R9 ;  /* 0x0000000904007986 */ /* 0x0223e4000c101904 */
.L_x_18106:
[----:B------:R-:W-:Y:S05]  /*1cd0*/  BSYNC B1 ;  /* 0x0000000000017941 */ /* 0x000fea0003800000 */
.L_x_18102:
[----:B------:R-:W-:-:S13]  /*1ce0*/  ISETP.GE.AND P0, PT, R3, R8, PT ;  /* 0x000000080300720c */ /* 0x000fda0003f06270 */
[----:B-123--:R-:W1:Y:S01]  /*1cf0*/  @!P0 LDC.64 R4, c[0x0][0x220] ;  /* 0x00008800ff048b82 */ /* 0x00ee620000000a00 */
[----:B------:R-:W-:Y:S02]  /*1d00*/  @!P0 IMAD.IADD R7, R0, 0x1, R3 ;  /* 0x0000000100078824 */ /* 0x000fe400078e0203 */
[----:B------:R-:W-:Y:S02]  /*1d10*/  @!P0 VIADD R3, R3, 0x80 ;  /* 0x0000008003038836 */ /* 0x000fe40000000000 */
[----:B-1----:R-:W-:-:S05]  /*1d20*/  @!P0 IMAD.WIDE.U32 R4, R7, 0x4, R4 ;  /* 0x0000000407048825 */ /* 0x002fca00078e0004 */
[----:B------:R1:W-:Y:S02]  /*1d30*/  @!P0 STG.E desc[UR4][R4.64], R10 ;  /* 0x0000000a04008986 */ /* 0x0003e4000c101904 */
.L_x_18107:
[----:B------:R-:W-:Y:S05]  /*1d40*/  BSYNC B0 ;  /* 0x0000000000007941 */ /* 0x000fea0003800000 */
.L_x_18101:
[----:B------:R-:W-:Y:S05]  /*1d50*/  WARPSYNC.ALL ;  /* 0x0000000000007948 */ /* 0x000fea0003800000 */
[----:B------:R-:W-:-:S13]  /*1d60*/  ISETP.GE.AND P0, PT, R3, R8, PT ;  /* 0x000000080300720c */ /* 0x000fda0003f06270 */
[----:B------:R-:W-:Y:S05]  /*1d70*/  @P0 EXIT ;  /* 0x000000000000094d */ /* 0x000fea0003800000 */
[----:B-123--:R-:W1:Y:S01]  /*1d80*/  LDC.64 R4, c[0x0][0x220] ;  /* 0x00008800ff047b82 */ /* 0x00ee620000000a00 */
[----:B------:R-:W-:-:S05]  /*1d90*/  IADD3 R3, R0, R3, RZ ;  /* 0x0000000300037210 */ /* 0x000fca0007ffe0ff */
[----:B-1----:R-:W-:-:S05]  /*1da0*/  IMAD.WIDE.U32 R4, R3, 0x4, R4 ;  /* 0x0000000403047825 */ /* 0x002fca00078e0004 */
[----:B-----5:R-:W-:Y:S01]  /*1db0*/  STG.E desc[UR4][R4.64], R2 ;  /* 0x0000000204007986 */ /* 0x020fe2000c101904 */
[----:B------:R-:W-:Y:S05]  /*1dc0*/  EXIT ;  /* 0x000000000000794d */ /* 0x000fea0003800000 */
        .weak           $__internal_47_$__cuda_sm20_dblrcp_rn_slowpath_v3
        .type           $__internal_47_$__cuda_sm20_dblrcp_rn_slowpath_v3,@function
        .size           $__internal_47_$__cuda_sm20_dblrcp_rn_slowpath_v3,(.L_x_71489 - $__internal_47_$__cuda_sm20_dblrcp_rn_slowpath_v3)
$__internal_47_$__cuda_sm20_dblrcp_rn_slowpath_v3:
        /* <DEDUP_REMOVED lines=24> */
.L_x_18111:
        /* <DEDUP_REMOVED lines=9> */
.L_x_18109:
[----:B------:R-:W-:Y:S01]  /*1fe0*/  LOP3.LUT R17, R7, 0x80000, RZ, 0xfc, !PT ;  /* 0x0008000007117812 */ /* 0x000fe200078efcff */
[----:B------:R-:W-:-:S07]  /*1ff0*/  IMAD.MOV.U32 R16, RZ, RZ, R6 ;  /* 0x000000ffff107224 */ /* 0x000fce00078e0006 */
.L_x_18110:
[----:B------:R-:W-:Y:S05]  /*2000*/  BSYNC B0 ;  /* 0x0000000000007941 */ /* 0x000fea0003800000 */
.L_x_18108:
[----:B------:R-:W-:Y:S01]  /*2010*/  MOV R4, R2 ;  /* 0x0000000200047202 */ /* 0x000fe20000000f00 */
[----:B------:R-:W-:-:S04]  /*2020*/  IMAD.MOV.U32 R5, RZ, RZ, 0x0 ;  /* 0x00000000ff057424 */ /* 0x000fc800078e00ff */
[----:B------:R-:W-:Y:S05]  /*2030*/  RET.REL.NODEC R4 `(_ZN2at6native29vectorized_elementwise_kernelILi4EZNS0_50_GLOBAL__N__2680c7bb_12_PowKernel_cu_7dd49032_316829pow_tensor_scalar_kernel_implIiiEEvRNS_18TensorIteratorBaseET0_EUliE1_St5arrayIPcLm2EEEEviS6_T1_) ;  /* 0xffffffdc04f07950 */ /* 0x000fea0003c3ffff */
.L_x_18112:
        /* <DEDUP_REMOVED lines=12> */
.L_x_71489:


//--------------------- .text._ZN2at6native29vectorized_elementwise_kernelILi8EZNS0_50_GLOBAL__N__2680c7bb_12_PowKernel_cu_7dd49032_316829pow_tensor_scalar_kernel_implIiiEEvRNS_18TensorIteratorBaseET0_EUliE1_St5arrayIPcLm2EEEEviS6_T1_ --------------------------
	.section	.text._ZN2at6native29vectorized_elementwise_kernelILi8EZNS0_50_GLOBAL__N__2680c7bb_12_PowKernel_cu_7dd49032_316829pow_tensor_scalar_kernel_implIiiEEvRNS_18TensorIteratorBaseET0_EUliE1_St5arrayIPcLm2EEEEviS6_T1_,"ax",@progbits
	.align	128
        .global         _ZN2at6native29vectorized_elementwise_kernelILi8EZNS0_50_GLOBAL__N__2680c7bb_12_PowKernel_cu_7dd49032_316829pow_tensor_scalar_kernel_implIiiEEvRNS_18TensorIteratorBaseET0_EUliE1_St5arrayIPcLm2EEEEviS6_T1_
        .type           _ZN2at6native29vectorized_elementwise_kernelILi8EZNS0_50_GLOBAL__N__2680c7bb_12_PowKernel_cu_7dd49032_316829pow_tensor_scalar_kernel_implIiiEEvRNS_18TensorIteratorBaseET0_EUliE1_St5arrayIPcLm2EEEEviS6_T1_,@function
        .size           _ZN2at6native29vectorized_elementwise_kernelILi8EZNS0_50_GLOBAL__N__2680c7bb_12_PowKernel_cu_7dd49032_316829pow_tensor_scalar_kernel_implIiiEEvRNS_18TensorIteratorBaseET0_EUliE1_St5arrayIPcLm2EEEEviS6_T1_,(.L_x_71490 - _ZN2at6native29vectorized_elementwise_kernelILi8EZNS0_50_GLOBAL__N__2680c7bb_12_PowKernel_cu_7dd49032_316829pow_tensor_scalar_kernel_implIiiEEvRNS_18TensorIteratorBaseET0_EUliE1_St5arrayIPcLm2EEEEviS6_T1_)
        .other          _ZN2at6native29vectorized_elementwise_kernelILi8EZNS0_50_GLOBAL__N__2680c7bb_12_PowKernel_cu_7dd49032_316829pow_tensor_scalar_kernel_implIiiEEvRNS_18TensorIteratorBaseET0_EUliE1_St5arrayIPcLm2EEEEviS6_T1_,@"STO_CUDA_ENTRY STV_DEFAULT"
_ZN2at6native29vectorized_elementwise_kernelILi8EZNS0_50_GLOBAL__N__2680c7bb_12_PowKernel_cu_7dd49032_316829pow_tensor_scalar_kernel_implIiiEEvRNS_18TensorIteratorBaseET0_EUliE1_St5arrayIPcLm2EEEEviS6_T1_:
.text._ZN2at6native29vectorized_elementwise_kernelILi8EZNS0_50_GLOBAL__N__2680c7bb_12_PowKernel_cu_7dd49032_316829pow_tensor_scalar_kernel_implIiiEEvRNS_18TensorIteratorBaseET0_EUliE1_St5arrayIPcLm2EEEEviS6_T1_:
        /* <DEDUP_REMOVED lines=29> */
[----:B-----5:R-:W-:Y:S05]  /*01d0*/  CALL.REL.NOINC `($__internal_48_$__cuda_sm20_dblrcp_rn_slowpath_v3) ;  /* 0x0000001800fc7944 */ /* 0x020fea0003c00000 */
[----:B------:R-:W-:Y:S01]  /*01e0*/  MOV R20, R16 ;  /* 0x0000001000147202 */ /* 0x000fe20000000f00 */
[----:B------:R-:W-:-:S07]  /*01f0*/  IMAD.MOV.U32 R21, RZ, RZ, R17 ;  /* 0x000000ffff157224 */ /* 0x000fce00078e0011 */
.L_x_18115:
[----:B------:R-:W-:Y:S05]  /*0200*/  BSYNC B1 ;  /* 0x0000000000017941 */ /* 0x000fea0003800000 */
.L_x_18114:
        /* <DEDUP_REMOVED lines=15> */
[----:B-----5:R-:W-:Y:S05]  /*0300*/  CALL.REL.NOINC `($__internal_48_$__cuda_sm20_dblrcp_rn_slowpath_v3) ;  /* 0x0000001800b07944 */ /* 0x020fea0003c00000 */
[----:B------:R-:W-:Y:S01]  /*0310*/  MOV R26, R16 ;  /* 0x00000010001a7202 */ /* 0x000fe20000000f00 */
[----:B------:R-:W-:-:S07]  /*0320*/  IMAD.MOV.U32 R27, RZ, RZ, R17 ;  /* 0x000000ffff1b7224 */ /* 0x000fce00078e0011 */
.L_x_18117:
[----:B------:R-:W-:Y:S05]  /*0330*/  BSYNC B1 ;  /* 0x0000000000017941 */ /* 0x000fea0003800000 */
.L_x_18116:
        /* <DEDUP_REMOVED lines=18> */
.L_x_18119:
[----:B------:R-:W-:Y:S05]  /*0460*/  BSYNC B1 ;  /* 0x0000000000017941 */ /* 0x000fea0003800000 */
.L_x_18118:
        /* <DEDUP_REMOVED lines=18> */
.L_x_18121:
[----:B------:R-:W-:Y:S05]  /*0590*/  BSYNC B1 ;  /* 0x0000000000017941 */ /* 0x000fea0003800000 */
.L_x_18120:
        /* <DEDUP_REMOVED lines=15> */
[----:B------:R-:W-:Y:S05]  /*0690*/  CALL.REL.NOINC `($__internal_48_$__cuda_sm20_dblrcp_rn_slowpath_v3) ;  /* 0x0000001400cc7944 */ /* 0x000fea0003c00000 */
[----:B------:R-:W-:Y:S01]  /*06a0*/  MOV R8, R16 ;  /* 0x0000001000087202 */ /* 0x000fe20000000f00 */
[----:B------:R-:W-:-:S07]  /*06b0*/  IMAD.MOV.U32 R9, RZ, RZ, R17 ;  /* 0x000000ffff097224 */ /* 0x000fce00078e0011 */
.L_x_18123:
[----:B------:R-:W-:Y:S05]  /*06c0*/  BSYNC B1 ;  /* 0x0000000000017941 */ /* 0x000fea0003800000 */
.L_x_18122:
        /* <DEDUP_REMOVED lines=18> */
.L_x_18125:
[----:B------:R-:W-:Y:S05]  /*07f0*/  BSYNC B1 ;  /* 0x0000000000017941 */ /* 0x000fea0003800000 */
.L_x_18124:
        /* <DEDUP_REMOVED lines=18> */
.L_x_18127:
[----:B------:R-:W-:Y:S05]  /*0920*/  BSYNC B1 ;  /* 0x0000000000017941 */ /* 0x000fea0003800000 */
.L_x_18126:
        /* <DEDUP_REMOVED lines=18> */
.L_x_18129:
[----:B------:R-:W-:Y:S05]  /*0a50*/  BSYNC B1 ;  /* 0x0000000000017941 */ /* 0x000fea0003800000 */
.L_x_18128:
        /* <DEDUP_REMOVED lines=14> */
.L_x_18113:
        /* <DEDUP_REMOVED lines=72> */
[----:B------:R-:W-:Y:S05]  /*0fc0*/  CALL.REL.NOINC `($__internal_48_$__cuda_sm20_dblrcp_rn_slowpath_v3) ;  /* 0x0000000c00807944 */ /* 0x000fea0003c00000 */
.L_x_18133:
[----:B------:R-:W-:Y:S05]  /*0fd0*/  BSYNC B2 ;  /* 0x0000000000027941 */ /* 0x000fea0003800000 */
.L_x_18132:
[----:B------:R1:W2:Y:S02]  /*0fe0*/  F2I.F64.TRUNC R12, R16 ;  /* 0x00000010000c7311 */ /* 0x0002a4000030d100 */
.L_x_18131:
[----:B------:R-:W-:Y:S05]  /*0ff0*/  BSYNC B1 ;  /* 0x0000000000017941 */ /* 0x000fea0003800000 */
.L_x_18130:
        /* <DEDUP_REMOVED lines=19> */
[----:B--2---:R-:W-:Y:S05]  /*1130*/  CALL.REL.NOINC `($__internal_48_$__cuda_sm20_dblrcp_rn_slowpath_v3) ;  /* 0x0000000c00247944 */ /* 0x004fea0003c00000 */
.L_x_18137:
[----:B------:R-:W-:Y:S05]  /*1140*/  BSYNC B2 ;  /* 0x0000000000027941 */ /* 0x000fea0003800000 */
.L_x_18136:
[----:B------:R0:W3:Y:S02]  /*1150*/  F2I.F64.TRUNC R14, R16 ;  /* 0x00000010000e7311 */ /* 0x0000e4000030d100 */
.L_x_18135:
[----:B------:R-:W-:Y:S05]  /*1160*/  BSYNC B1 ;  /* 0x0000000000017941 */ /* 0x000fea0003800000 */
.L_x_18134:
        /* <DEDUP_REMOVED lines=19> */
[----:B--23--:R-:W-:Y:S05]  /*12a0*/  CALL.REL.NOINC `($__internal_48_$__cuda_sm20_dblrcp_rn_slowpath_v3) ;  /* 0x0000000800c87944 */ /* 0x00cfea0003c00000 */
.L_x_18141:
[----:B------:R-:W-:Y:S05]  /*12b0*/  BSYNC B2 ;  /* 0x0000000000027941 */ /* 0x000fea0003800000 */
.L_x_18140:
[----:B------:R4:W0:Y:S02]  /*12c0*/  F2I.F64.TRUNC R20, R16 ;  /* 0x0000001000147311 */ /* 0x000824000030d100 */
.L_x_18139:
[----:B------:R-:W-:Y:S05]  /*12d0*/  BSYNC B1 ;  /* 0x0000000000017941 */ /* 0x000fea0003800000 */
.L_x_18138:
        /* <DEDUP_REMOVED lines=19> */
[----:B--23--:R-:W-:Y:S05]  /*1410*/  CALL.REL.NOINC `($__internal_48_$__cuda_sm20_dblrcp_rn_slowpath_v3) ;  /* 0x00000008006c7944 */ /* 0x00cfea0003c00000 */
.L_x_18145:
[----:B------:R-:W-:Y:S05]  /*1420*/  BSYNC B2 ;  /* 0x0000000000027941 */ /* 0x000fea0003800000 */
.L_x_18144:
[----:B------:R0:W1:Y:S02]  /*1430*/  F2I.F64.TRUNC R21, R16 ;  /* 0x0000001000157311 */ /* 0x000064000030d100 */
.L_x_18143:
[----:B------:R-:W-:Y:S05]  /*1440*/  BSYNC B1 ;  /* 0x0000000000017941 */ /* 0x000fea0003800000 */
.L_x_18142:
        /* <DEDUP_REMOVED lines=20> */
.L_x_18149:
[----:B------:R-:W-:Y:S05]  /*1590*/  BSYNC B2 ;  /* 0x0000000000027941 */ /* 0x000fea0003800000 */
.L_x_18148:
[----:B------:R0:W1:Y:S02]  /*15a0*/  F2I.F64.TRUNC R15, R16 ;  /* 0x00000010000f7311 */ /* 0x000064000030d100 */
.L_x_18147:
[----:B------:R-:W-:Y:S05]  /*15b0*/  BSYNC B1 ;  /* 0x0000000000017941 */ /* 0x000fea0003800000 */
.L_x_18146:
        /* <DEDUP_REMOVED lines=20> */
.L_x_18153:
[----:B------:R-:W-:Y:S05]  /*1700*/  BSYNC B2 ;  /* 0x0000000000027941 */ /* 0x000fea0003800000 */
.L_x_18152:
[----:B------:R0:W1:Y:S02]  /*1710*/  F2I.F64.TRUNC R9, R16 ;  /* 0x0000001000097311 */ /* 0x000064000030d100 */
.L_x_18151:
[----:B------:R-:W-:Y:S05]  /*1720*/  BSYNC B1 ;  /* 0x0000000000017941 */ /* 0x000fea0003800000 */
.L_x_18150:
        /* <DEDUP_REMOVED lines=20> */
.L_x_18157:
[----:B------:R-:W-:Y:S05]  /*1870*/  BSYNC B2 ;  /* 0x0000000000027941 */ /* 0x000fea0003800000 */
.L_x_18156:
[----:B------:R0:W1:Y:S02]  /*1880*/  F2I.F64.TRUNC R10, R16 ;  /* 0x00000010000a7311 */ /* 0x000064000030d100 */
.L_x_18155:
[----:B------:R-:W-:Y:S05]  /*1890*/  BSYNC B1 ;  /* 0x0000000000017941 */ /* 0x000fea0003800000 */
.L_x_18154:
        /* <DEDUP_REMOVED lines=20> */
.L_x_18161:
[----:B------:R-:W-:Y:S05]  /*19e0*/  BSYNC B2 ;  /* 0x0000000000027941 */ /* 0x000fea0003800000 */
.L_x_18160:
[----:B------:R0:W1:Y:S02]  /*19f0*/  F2I.F64.TRUNC R2, R16 ;  /* 0x0000001000027311 */ /* 0x000064000030d100 */
.L_x_18159:
[----:B------:R-:W-:Y:S05]  /*1a00*/  BSYNC B1 ;  /* 0x0000000000017941 */ /* 0x000fea0003800000 */
.L_x_18158:
        /* <DEDUP_REMOVED lines=22> */
.L_x_18164:
[----:B------:R-:W-:-:S13]  /*1b70*/  ISETP.GE.AND P0, PT, R3, R8, PT ;  /* 0x000000080300720c */ /* 0x000fda0003f06270 */
[----:B------:R-:W-:Y:S05]  /*1b80*/  @P0 BRA `(.L_x_18166) ;  /* 0x0000000000300947 */ /* 0x000fea0003800000 */
[----:B--2---:R-:W2:Y:S01]  /*1b90*/  LDC.64 R4, c[0x0][0x220] ;  /* 0x00008800ff047b82 */ /* 0x004ea20000000a00 */
[----:B------:R-:W-:Y:S02]  /*1ba0*/  IMAD.IADD R7, R0, 0x1, R3 ;  /* 0x0000000100077824 */ /* 0x000fe400078e0203 */
[----:B------:R-:W-:Y:S02]  /*1bb0*/  VIADD R3, R3, 0x80 ;  /* 0x0000008003037836 */ /* 0x000fe40000000000 */
[----:B--2---:R-:W-:-:S05]  /*1bc0*/  IMAD.WIDE.U32 R4, R7, 0x4, R4 ;  /* 0x0000000407047825 */ /* 0x004fca00078e0004 */
[----:B-1---5:R3:W-:Y:S02]  /*1bd0*/  STG.E desc[UR4][R4.64], R21 ;  /* 0x0000001504007986 */ /* 0x0227e4000c101904 */
.L_x_18165:
[----:B------:R-:W-:-:S13]  /*1be0*/  ISETP.GE.AND P0, PT, R3, R8, PT ;  /* 0x000000080300720c */ /* 0x000fda0003f06270 */
[----:B------:R-:W-:Y:S05]  /*1bf0*/  @P0 BRA `(.L_x_18167) ;  /* 0x0000000000340947 */ /* 0x000fea0003800000 */
[----:B--23--:R-:W2:Y:S01]  /*1c00*/  LDC.64 R4, c[0x0][0x220] ;  /* 0x00008800ff047b82 */ /* 0x00cea20000000a00 */
[----:B------:R-:W-:Y:S01]  /*1c10*/  IADD3 R7, R0, R3, RZ ;  /* 0x0000000300077210 */ /* 0x000fe20007ffe0ff */
[----:B------:R-:W-:-:S04]  /*1c20*/  VIADD R3, R3, 0x80 ;  /* 0x0000008003037836 */ /* 0x000fc80000000000 */
[----:B--2---:R-:W-:-:S05]  /*1c30*/  IMAD.WIDE.U32 R4, R7, 0x4, R4 ;  /* 0x0000000407047825 */ /* 0x004fca00078e0004 */
[----:B-1----:R3:W-:Y:S02]  /*1c40*/  STG.E desc[UR4][R4.64], R15 ;  /* 0x0000000f04007986 */ /* 0x0027e4000c101904 */
.L_x_18166:
        /* <DEDUP_REMOVED lines=8> */
.L_x_18167:
[----:B------:R-:W-:Y:S05]  /*1cd0*/  BSYNC B1 ;  /* 0x0000000000017941 */ /* 0x000fea0003800000 */
.L_x_18163:
[----:B------:R-:W-:-:S13]  /*1ce0*/  ISETP.GE.AND P0, PT, R3, R8, PT ;  /* 0x000000080300720c */ /* 0x000fda0003f06270 */
[----:B-123--:R-:W1:Y:S01]  /*1cf0*/  @!P0 LDC.64 R4, c[0x0][0x220] ;  /* 0x00008800ff048b82 */ /* 0x00ee620000000a00 */
[----:B------:R-:W-:Y:S02]  /*1d00*/  @!P0 IMAD.IADD R7, R0, 0x1, R3 ;  /* 0x0000000100078824 */ /* 0x000fe400078e0203 */
[----:B------:R-:W-:Y:S02]  /*1d10*/  @!P0 VIADD R3, R3, 0x80 ;  /* 0x0000008003038836 */ /* 0x000fe40000000000 */
[----:B-1----:R-:W-:-:S05]  /*1d20*/  @!P0 IMAD.WIDE.U32 R4, R7, 0x4, R4 ;  /* 0x0000000407048825 */ /* 0x002fca00078e0004 */
[----:B------:R1:W-:Y:S02]  /*1d30*/  @!P0 STG.E desc[UR4][R4.64], R10 ;  /* 0x0000000a04008986 */ /* 0x0003e4000c101904 */
.L_x_18168:
[----:B------:R-:W-:Y:S05]  /*1d40*/  BSYNC B0 ;  /* 0x0000000000007941 */ /* 0x000fea0003800000 */
.L_x_18162:
        /* <DEDUP_REMOVED lines=8> */
        .weak           $__internal_48_$__cuda_sm20_dblrcp_rn_slowpath_v3
        .type           $__internal_48_$__cuda_sm20_dblrcp_rn_slowpath_v3,@function
        .size           $__internal_48_$__cuda_sm20_dblrcp_rn_slowpath_v3,(.L_x_71490 - $__internal_48_$__cuda_sm20_dblrcp_rn_slowpath_v3)
$__internal_48_$__cuda_sm20_dblrcp_rn_slowpath_v3:
        /* <DEDUP_REMOVED lines=24> */
.L_x_18172:
        /* <DEDUP_REMOVED lines=9> */
.L_x_18170:
[----:B------:R-:W-:Y:S01]  /*1fe0*/  LOP3.LUT R17, R7, 0x80000, RZ, 0xfc, !PT ;  /* 0x0008000007117812 */ /* 0x000fe200078efcff */
[----:B------:R-:W-:-:S07]  /*1ff0*/  IMAD.MOV.U32 R16, RZ, RZ, R6 ;  /* 0x000000ffff107224 */ /* 0x000fce00078e0006 */
.L_x_18171:
[----:B------:R-:W-:Y:S05]  /*2000*/  BSYNC B0 ;  /* 0x0000000000007941 */ /* 0x000fea0003800000 */
.L_x_18169:
[----:B------:R-:W-:Y:S01]  /*2010*/  MOV R4, R2 ;  /* 0x0000000200047202 */ /* 0x000fe20000000f00 */
[----:B------:R-:W-:-:S04]  /*2020*/  IMAD.MOV.U32 R5, RZ, RZ, 0x0 ;  /* 0x00000000ff057424 */ /* 0x000fc800078e00ff */
[----:B------:R-:W-:Y:S05]  /*2030*/  RET.REL.NODEC R4 `(_ZN2at6native29vectorized_elementwise_kernelILi8EZNS0_50_GLOBAL__N__2680c7bb_12_PowKernel_cu_7dd49032_316829pow_tensor_scalar_kernel_implIiiEEvRNS_18TensorIteratorBaseET0_EUliE1_St5arrayIPcLm2EEEEviS6_T1_) ;  /* 0xffffffdc04f07950 */ /* 0x000fea0003c3ffff */
.L_x_18173:
        /* <DEDUP_REMOVED lines=12> */
.L_x_71490:


//--------------------- .text._ZN2at6native18elementwise_kernelILi128ELi4EZNS0_15gpu_kernel_implIZNS0_50_GLOBAL__N__2680c7bb_12_PowKernel_cu_7dd49032_316829pow_tensor_scalar_kernel_implIiiEEvRNS_18TensorIteratorBaseET0_EUliE0_EEvS6_RKT_EUliE_EEviT1_ --------------------------
	.section	.text._ZN2at6native18elementwise_kernelILi128ELi4EZNS0_15gpu_kernel_implIZNS0_50_GLOBAL__N__2680c7bb_12_PowKernel_cu_7dd49032_316829pow_tensor_scalar_kernel_implIiiEEvRNS_18TensorIteratorBaseET0_EUliE0_EEvS6_RKT_EUliE_EEviT1_,"ax",@progbits
	.align	128
        .global         _ZN2at6native18elementwise_kernelILi128ELi4EZNS0_15gpu_kernel_implIZNS0_50_GLOBAL__N__2680c7bb_12_PowKernel_cu_7dd49032_316829pow_tensor_scalar_kernel_implIiiEEvRNS_18TensorIteratorBaseET0_EUliE0_EEvS6_RKT_EUliE_EEviT1_
        .type           _ZN2at6native18elementwise_kernelILi128ELi4EZNS0_15gpu_kernel_implIZNS0_50_GLOBAL__N__2680c7bb_12_PowKernel_cu_7dd49032_316829pow_tensor_scalar_kernel_implIiiEEvRNS_18TensorIteratorBaseET0_EUliE0_EEvS6_RKT_EUliE_EEviT1_,@function
        .size           _ZN2at6native18elementwise_kernelILi128ELi4EZNS0_15gpu_kernel_implIZNS0_50_GLOBAL__N__2680c7bb_12_PowKernel_cu_7dd49032_316829pow_tensor_scalar_kernel_implIiiEEvRNS_18TensorIteratorBaseET0_EUliE0_EEvS6_RKT_EUliE_EEviT1_,(.L_x_71750 - _ZN2at6native18elementwise_kernelILi128ELi4EZNS0_15gpu_kernel_implIZNS0_50_GLOBAL__N__2680c7bb_12_PowKernel_cu_7dd49032_316829pow_tensor_scalar_kernel_implIiiEEvRNS_18TensorIteratorBaseET0_EUliE0_EEvS6_RKT_EUliE_EEviT1_)
        .other          _ZN2at6native18elementwise_kernelILi128ELi4EZNS0_15gpu_kernel_implIZNS0_50_GLOBAL__N__2680c7bb_12_PowKernel_cu_7dd49032_316829pow_tensor_scalar_kernel_implIiiEEvRNS_18TensorIteratorBaseET0_EUliE0_EEvS6_RKT_EUliE_EEviT1_,@"STO_CUDA_ENTRY STV_DEFAULT"
_ZN2at6native18elementwise_kernelILi128ELi4EZNS0_15gpu_kernel_implIZNS0_50_GLOBAL__N__2680c7bb_12_PowKernel_cu_7dd49032_316829pow_tensor_scalar_kernel_implIiiEEvRNS_18TensorIteratorBaseET0_EUliE0_EEvS6_RKT_EUliE_EEviT1_:
.text._ZN2at6native18elementwise_kernelILi128ELi4EZNS0_15gpu_kernel_implIZNS0_50_GLOBAL__N__2680c7bb_12_PowKernel_cu_7dd49032_316829pow_tensor_scalar_kernel_implIiiEEvRNS_18TensorIteratorBaseET0_EUliE0_EEvS6_RKT_EUliE_EEviT1_:
        /* <DEDUP_REMOVED lines=313> */
.L_x_18176:
        /* <DEDUP_REMOVED lines=20> */
.L_x_18180:
[----:B------:R0:W5:Y:S01]  /*14d0*/  LDG.E.U8 R19, desc[UR36][R2.64] ;  /* 0x0000002402137981 */ /* 0x000162000c1e1100 */
[----:B------:R-:W-:Y:S05]  /*14e0*/  BRA `(.L_x_18182) ;  /* 0x0000000c00347947 */ /* 0x000fea0003800000 */
.L_x_18179:
        /* <DEDUP_REMOVED lines=8> */
.L_x_18184:
[----:B------:R0:W5:Y:S01]  /*1570*/  LDG.E R19, desc[UR36][R2.64] ;  /* 0x0000002402137981 */ /* 0x000162000c1e1900 */
[----:B------:R-:W-:Y:S05]  /*1580*/  BRA `(.L_x_18182) ;  /* 0x0000000c000c7947 */ /* 0x000fea0003800000 */
.L_x_18183:
[----:B------:R0:W5:Y:S01]  /*1590*/  LDG.E.S16 R19, desc[UR36][R2.64] ;  /* 0x0000002402137981 */ /* 0x000162000c1e1700 */
[----:B------:R-:W-:Y:S05]  /*15a0*/  BRA `(.L_x_18182) ;  /* 0x0000000c00047947 */ /* 0x000fea0003800000 */
.L_x_18178:
        /* <DEDUP_REMOVED lines=9> */
.L_x_18186:
[----:B------:R-:W2:Y:S02]  /*1640*/  LDG.E.U16 R2, desc[UR36][R2.64] ;  /* 0x0000002402027981 */ /* 0x000ea4000c1e1500 */
[----:B--2---:R-:W-:-:S06]  /*1650*/  HADD2.F32 R19, -RZ, R2.H0_H0 ;  /* 0x20000002ff137230 */ /* 0x004fcc0000004100 */
[----:B------:R-:W0:Y:S01]  /*1660*/  F2I.FTZ.TRUNC.NTZ R19, R19 ;  /* 0x0000001300137305 */ /* 0x000e22000021f100 */
[----:B------:R-:W-:Y:S05]  /*1670*/  BRA `(.L_x_18182) ;  /* 0x0000000800d07947 */ /* 0x000fea0003800000 */
.L_x_18185:
        /* <DEDUP_REMOVED lines=9> */
.L_x_18188:
[----:B------:R-:W2:Y:S02]  /*1710*/  LDG.E.U16 R2, desc[UR36][R2.64] ;  /* 0x0000002402027981 */ /* 0x000ea4000c1e1500 */
[----:B--2---:R-:W-:-:S06]  /*1720*/  HADD2.F32 R19, -RZ, R2.H0_H0 ;  /* 0x20000002ff137230 */ /* 0x004fcc0000004100 */
[----:B------:R-:W0:Y:S01]  /*1730*/  F2I.FTZ.TRUNC.NTZ R19, R19 ;  /* 0x0000001300137305 */ /* 0x000e22000021f100 */
[----:B------:R-:W-:Y:S05]  /*1740*/  BRA `(.L_x_18182) ;  /* 0x00000008009c7947 */ /* 0x000fea0003800000 */
.L_x_18187:
[----:B------:R-:W2:Y:S02]  /*1750*/  LDG.E.64 R2, desc[UR36][R2.64] ;  /* 0x0000002402027981 */ /* 0x000ea4000c1e1b00 */
[----:B--2---:R0:W1:Y:S01]  /*1760*/  F2I.F64.TRUNC R19, R2 ;  /* 0x0000000200137311 */ /* 0x004062000030d100 */
[----:B------:R-:W-:Y:S05]  /*1770*/  BRA `(.L_x_18182) ;  /* 0x0000000800907947 */ /* 0x000fea0003800000 */
.L_x_18177:
        /* <DEDUP_REMOVED lines=12> */
.L_x_18191:
[----:B------:R-:W2:Y:S02]  /*1840*/  LDG.E.64 R2, desc[UR36][R2.64] ;  /* 0x0000002402027981 */ /* 0x000ea4000c1e1b00 */
[----:B--2---:R0:W1:Y:S01]  /*1850*/  F2I.F64.TRUNC R19, R2 ;  /* 0x0000000200137311 */ /* 0x004062000030d100 */
[----:B------:R-:W-:Y:S05]  /*1860*/  BRA `(.L_x_18182) ;  /* 0x0000000800547947 */ /* 0x000fea0003800000 */
.L_x_18190:
        /* <DEDUP_REMOVED lines=27> */
.L_x_18193:
        /* <DEDUP_REMOVED lines=14> */
.L_x_18192:
[----:B------:R-:W2:Y:S02]  /*1b00*/  LDG.E.U16 R19, desc[UR36][R2.64] ;  /* 0x0000002402137981 */ /* 0x000ea4000c1e1500 */
[----:B--2---:R-:W-:-:S06]  /*1b10*/  IMAD.U32 R19, R19, 0x10000, RZ ;  /* 0x0001000013137824 */ /* 0x004fcc00078e00ff */
[----:B------:R-:W0:Y:S01]  /*1b20*/  F2I.FTZ.TRUNC.NTZ R19, R19 ;  /* 0x0000001300137305 */ /* 0x000e22000021f100 */
[----:B------:R-:W-:Y:S05]  /*1b30*/  BRA `(.L_x_18182) ;  /* 0x0000000400a07947 */ /* 0x000fea0003800000 */
.L_x_18189:
        /* <DEDUP_REMOVED lines=10> */
.L_x_18196:
        /* <DEDUP_REMOVED lines=21> */
.L_x_18200:
[----:B------:R-:W-:Y:S05]  /*1d30*/  BSYNC B1 ;  /* 0x0000000000017941 */ /* 0x000fea0003800000 */
.L_x_18199:
[----:B------:R-:W-:Y:S01]  /*1d40*/  IMAD.SHL.U32 R2, R2, 0x100000, RZ ;  /* 0x0010000002027824 */ /* 0x000fe200078e00ff */
[----:B------:R-:W-:-:S04]  /*1d50*/  LEA R0, R0, 0x3b800000, 0x17 ;  /* 0x3b80000000007811 */ /* 0x000fc800078eb8ff */
[----:B------:R-:W-:-:S07]  /*1d60*/  LOP3.LUT R19, R0, R2, R19, 0xfe, !PT ;  /* 0x0000000200137212 */ /* 0x000fce00078efe13 */
.L_x_18198:
[----:B------:R-:W-:Y:S05]  /*1d70*/  BSYNC B0 ;  /* 0x0000000000007941 */ /* 0x000fea0003800000 */
.L_x_18197:
[----:B------:R-:W1:Y:S01]  /*1d80*/  F2I.FTZ.TRUNC.NTZ R19, R19 ;  /* 0x0000001300137305 */ /* 0x000e62000021f100 */
[----:B------:R-:W-:Y:S05]  /*1d90*/  BRA `(.L_x_18182) ;  /* 0x0000000400087947 */ /* 0x000fea0003800000 */
.L_x_18195:
        /* <DEDUP_REMOVED lines=21> */
.L_x_18204:
[----:B------:R-:W-:Y:S05]  /*1ef0*/  BSYNC B1 ;  /* 0x0000000000017941 */ /* 0x000fea0003800000 */
.L_x_18203:
[----:B------:R-:W-:Y:S01]  /*1f00*/  IMAD.SHL.U32 R2, R2, 0x200000, RZ ;  /* 0x0020000002027824 */ /* 0x000fe200078e00ff */
[----:B------:R-:W-:-:S04]  /*1f10*/  LEA R0, R0, 0x37800000, 0x17 ;  /* 0x3780000000007811 */ /* 0x000fc800078eb8ff */
[----:B------:R-:W-:-:S07]  /*1f20*/  LOP3.LUT R19, R0, R2, R19, 0xfe, !PT ;  /* 0x0000000200137212 */ /* 0x000fce00078efe13 */
.L_x_18202:
[----:B------:R-:W-:Y:S05]  /*1f30*/  BSYNC B0 ;  /* 0x0000000000007941 */ /* 0x000fea0003800000 */
.L_x_18201:
[----:B------:R-:W2:Y:S01]  /*1f40*/  F2I.FTZ.TRUNC.NTZ R19, R19 ;  /* 0x0000001300137305 */ /* 0x000ea2000021f100 */
[----:B------:R-:W-:Y:S05]  /*1f50*/  BRA `(.L_x_18182) ;  /* 0x0000000000987947 */ /* 0x000fea0003800000 */
.L_x_18194:
        /* <DEDUP_REMOVED lines=14> */
.L_x_18208:
[----:B------:R-:W-:Y:S05]  /*2040*/  BSYNC B0 ;  /* 0x0000000000007941 */ /* 0x000fea0003800000 */
.L_x_18207:
[----:B------:R-:W4:Y:S01]  /*2050*/  F2I.FTZ.TRUNC.NTZ R19, R19 ;  /* 0x0000001300137305 */ /* 0x000f22000021f100 */
[----:B------:R-:W-:Y:S05]  /*2060*/  BRA `(.L_x_18182) ;  /* 0x0000000000547947 */ /* 0x000fea0003800000 */
.L_x_18181:
        /* <DEDUP_REMOVED lines=17> */
.L_x_18209:
[----:B------:R-:W-:Y:S05]  /*2180*/  BRA `(.L_x_18182) ;  /* 0x00000000000c7947 */ /* 0x000fea0003800000 */
.L_x_18206:
[----:B------:R0:W5:Y:S01]  /*2190*/  LDG.E R19, desc[UR36][R2.64] ;  /* 0x0000002402137981 */ /* 0x000162000c1e1900 */
[----:B------:R-:W-:Y:S05]  /*21a0*/  BRA `(.L_x_18182) ;  /* 0x0000000000047947 */ /* 0x000fea0003800000 */
.L_x_18205:
[----:B------:R3:W5:Y:S02]  /*21b0*/  LDG.E R19, desc[UR36][R2.64] ;  /* 0x0000002402137981 */ /* 0x000764000c1e1900 */
.L_x_18182:
[----:B0--3--:R-:W0:Y:S01]  /*21c0*/  LDC.U8 R3, c[0x0][0x428] ;  /* 0x00010a00ff037b82 */ /* 0x009e220000000000 */
[----:B-12-45:R-:W-:-:S04]  /*21d0*/  IMAD R0, R19, R19, RZ ;  /* 0x0000001313007224 */ /* 0x036fc800078e02ff */
        /* <DEDUP_REMOVED lines=14> */
.L_x_18213:
[----:B------:R3:W-:Y:S01]  /*22c0*/  STG.E.U8 desc[UR36][R16.64], R5 ;  /* 0x0000000510007986 */ /* 0x0007e2000c101124 */
[----:B------:R-:W-:Y:S05]  /*22d0*/  BRA `(.L_x_18215) ;  /* 0x0000000c00587947 */ /* 0x000fea0003800000 */
.L_x_18212:
        /* <DEDUP_REMOVED lines=10> */
.L_x_18217:
[----:B------:R1:W-:Y:S01]  /*2380*/  STG.E desc[UR36][R16.64], R5 ;  /* 0x0000000510007986 */ /* 0x0003e2000c101924 */
[----:B------:R-:W-:Y:S05]  /*2390*/  BRA `(.L_x_18215) ;  /* 0x0000000c00287947 */ /* 0x000fea0003800000 */
.L_x_18216:
[----:B------:R2:W-:Y:S01]  /*23a0*/  STG.E.U16 desc[UR36][R16.64], R5 ;  /* 0x0000000510007986 */ /* 0x0005e2000c101524 */
[----:B------:R-:W-:Y:S05]  /*23b0*/  BRA `(.L_x_18215) ;  /* 0x0000000c00207947 */ /* 0x000fea0003800000 */
.L_x_18211:
        /* <DEDUP_REMOVED lines=9> */
.L_x_18219:
[----:B------:R-:W-:-:S04]  /*2450*/  I2FP.F32.S32 R0, R5 ;  /* 0x0000000500007245 */ /* 0x000fc80000201400 */
[----:B------:R-:W-:-:S05]  /*2460*/  F2FP.F16.F32.PACK_AB R0, RZ, R0 ;  /* 0x00000000ff00723e */ /* 0x000fca00000000ff */
[----:B------:R0:W-:Y:S01]  /*2470*/  STG.E.U16 desc[UR36][R16.64], R0 ;  /* 0x0000000010007986 */ /* 0x0001e2000c101524 */
[----:B------:R-:W-:Y:S05]  /*2480*/  BRA `(.L_x_18215) ;  /* 0x0000000800ec7947 */ /* 0x000fea0003800000 */
.L_x_18218:
        /* <DEDUP_REMOVED lines=10> */
.L_x_18221:
[----:B------:R-:W-:-:S04]  /*2530*/  I2FP.F32.S32 R5, R5 ;  /* 0x0000000500057245 */ /* 0x000fc80000201400 */
[----:B------:R-:W-:-:S04]  /*2540*/  F2FP.F16.F32.PACK_AB R3, RZ, R5 ;  /* 0x00000005ff03723e */ /* 0x000fc800000000ff */
[----:B------:R-:W-:-:S05]  /*2550*/  PRMT R3, R3, 0x5410, RZ ;  /* 0x0000541003037816 */ /* 0x000fca00000000ff */
[----:B------:R0:W-:Y:S01]  /*2560*/  STG.E desc[UR36][R16.64], R3 ;  /* 0x0000000310007986 */ /* 0x0001e2000c101924 */
[----:B------:R-:W-:Y:S05]  /*2570*/  BRA `(.L_x_18215) ;  /* 0x0000000800b07947 */ /* 0x000fea0003800000 */
.L_x_18220:
[----:B------:R-:W0:Y:S02]  /*2580*/  I2F.F64 R2, R5 ;  /* 0x0000000500027312 */ /* 0x000e240000201c00 */
[----:B0-----:R0:W-:Y:S01]  /*2590*/  STG.E.64 desc[UR36][R16.64], R2 ;  /* 0x0000000210007986 */ /* 0x0011e2000c101b24 */
[----:B------:R-:W-:Y:S05]  /*25a0*/  BRA `(.L_x_18215) ;  /* 0x0000000800a47947 */ /* 0x000fea0003800000 */
.L_x_18210:
        /* <DEDUP_REMOVED lines=12> */
.L_x_18224:
[----:B------:R-:W0:Y:S01]  /*2670*/  I2F.F64 R4, R5 ;  /* 0x0000000500047312 */ /* 0x000e220000201c00 */
[----:B------:R-:W-:-:S05]  /*2680*/  CS2R R6, SRZ ;  /* 0x0000000000067805 */ /* 0x000fca000001ff00 */
[----:B0-----:R0:W-:Y:S01]  /*2690*/  STG.E.128 desc[UR36][R16.64], R4 ;  /* 0x0000000410007986 */ /* 0x0011e2000c101d24 */
[----:B------:R-:W-:Y:S05]  /*26a0*/  BRA `(.L_x_18215) ;  /* 0x0000000800647947 */ /* 0x000fea0003800000 */
.L_x_18223:
        /* <DEDUP_REMOVED lines=21> */
.L_x_18228:
[----:B------:R-:W-:Y:S05]  /*2800*/  BSYNC B0 ;  /* 0x0000000000007941 */ /* 0x000fea0003800000 */
.L_x_18227:
[----:B------:R-:W-:-:S05]  /*2810*/  LOP3.LUT R3, R0, R3, RZ, 0xfc, !PT ;  /* 0x0000000300037212 */ /* 0x000fca00078efcff */
[----:B------:R0:W-:Y:S01]  /*2820*/  STG.E.U8 desc[UR36][R16.64], R3 ;  /* 0x0000000310007986 */ /* 0x0001e2000c101124 */
[----:B------:R-:W-:Y:S05]  /*2830*/  BRA `(.L_x_18215) ;  /* 0x0000000800007947 */ /* 0x000fea0003800000 */
.L_x_18226:
        /* <DEDUP_REMOVED lines=13> */
.L_x_18230:
[----:B------:R-:W-:Y:S01]  /*2910*/  IMAD.MOV.U32 R0, RZ, RZ, 0x7f ;  /* 0x0000007fff007424 */ /* 0x000fe200078e00ff */
[----:B------:R-:W-:-:S04]  /*2920*/  ISETP.GT.U32.AND P0, PT, R2, 0x7f800000, PT ;  /* 0x7f8000000200780c */ /* 0x000fc80003f04070 */
[----:B------:R-:W-:-:S09]  /*2930*/  SEL R0, R0, 0x7c, P0 ;  /* 0x0000007c00007807 */ /* 0x000fd20000000000 */
.L_x_18231:
[----:B------:R-:W-:Y:S05]  /*2940*/  BSYNC B0 ;  /* 0x0000000000007941 */ /* 0x000fea0003800000 */
.L_x_18229:
[----:B------:R-:W-:-:S04]  /*2950*/  LOP3.LUT R2, R5, 0x80000000, RZ, 0xc0, !PT ;  /* 0x8000000005027812 */ /* 0x000fc800078ec0ff */
[----:B------:R-:W-:-:S04]  /*2960*/  SHF.R.U32.HI R3, RZ, 0x18, R2 ;  /* 0x00000018ff037819 */ /* 0x000fc80000011602 */
[----:B------:R-:W-:-:S05]  /*2970*/  LOP3.LUT R3, R0, R3, RZ, 0xfc, !PT ;  /* 0x0000000300037212 */ /* 0x000fca00078efcff */
[----:B------:R0:W-:Y:S01]  /*2980*/  STG.E.U8 desc[UR36][R16.64], R3 ;  /* 0x0000000310007986 */ /* 0x0001e2000c101124 */
[----:B------:R-:W-:Y:S05]  /*2990*/  BRA `(.L_x_18215) ;  /* 0x0000000400a87947 */ /* 0x000fea0003800000 */
.L_x_18225:
[----:B------:R-:W-:-:S04]  /*29a0*/  I2FP.F32.S32 R0, R5 ;  /* 0x0000000500007245 */ /* 0x000fc80000201400 */
[----:B------:R-:W-:-:S05]  /*29b0*/  F2FP.BF16.F32.PACK_AB R0, RZ, R0 ;  /* 0x00000000ff00723e */ /* 0x000fca00000010ff */
[----:B------:R0:W-:Y:S01]  /*29c0*/  STG.E.U16 desc[UR36][R16.64], R0 ;  /* 0x0000000010007986 */ /* 0x0001e2000c101524 */
[----:B------:R-:W-:Y:S05]  /*29d0*/  BRA `(.L_x_18215) ;  /* 0x0000000400987947 */ /* 0x000fea0003800000 */
.L_x_18222:
        /* <DEDUP_REMOVED lines=10> */
.L_x_18234:
        /* <DEDUP_REMOVED lines=17> */
.L_x_18237:
[----:B------:R-:W-:-:S04]  /*2b90*/  LOP3.LUT R2, R5, 0x80000000, RZ, 0xc0, !PT ;  /* 0x8000000005027812 */ /* 0x000fc800078ec0ff */
[----:B------:R-:W-:-:S04]  /*2ba0*/  SHF.R.U32.HI R3, RZ, 0x18, R2 ;  /* 0x00000018ff037819 */ /* 0x000fc80000011602 */
[----:B------:R-:W-:-:S04]  /*2bb0*/  LOP3.LUT R0, R0, R3, RZ, 0xfc, !PT ;  /* 0x0000000300007212 */ /* 0x000fc800078efcff */
[----:B------:R-:W-:-:S07]  /*2bc0*/  PRMT R8, R0, 0x7610, R8 ;  /* 0x0000761000087816 */ /* 0x000fce0000000008 */
.L_x_18236:
[----:B------:R-:W-:Y:S05]  /*2bd0*/  BSYNC B0 ;  /* 0x0000000000007941 */ /* 0x000fea0003800000 */
.L_x_18235:
[----:B------:R0:W-:Y:S01]  /*2be0*/  STG.E.U8 desc[UR36][R16.64], R8 ;  /* 0x0000000810007986 */ /* 0x0001e2000c101124 */
[----:B------:R-:W-:Y:S05]  /*2bf0*/  BRA `(.L_x_18215) ;  /* 0x0000000400107947 */ /* 0x000fea0003800000 */
.L_x_18233:
        /* <DEDUP_REMOVED lines=17> */
.L_x_18240:
[----:B------:R-:W-:-:S04]  /*2d10*/  LOP3.LUT R2, R5, 0x80000000, RZ, 0xc0, !PT ;  /* 0x8000000005027812 */ /* 0x000fc800078ec0ff */
[----:B------:R-:W-:-:S04]  /*2d20*/  SHF.R.U32.HI R3, RZ, 0x18, R2 ;  /* 0x00000018ff037819 */ /* 0x000fc80000011602 */
[----:B------:R-:W-:-:S04]  /*2d30*/  LOP3.LUT R0, R0, R3, RZ, 0xfc, !PT ;  /* 0x0000000300007212 */ /* 0x000fc800078efcff */
[----:B------:R-:W-:-:S07]  /*2d40*/  PRMT R8, R0, 0x7610, R8 ;  /* 0x0000761000087816 */ /* 0x000fce0000000008 */
.L_x_18239:
[----:B------:R-:W-:Y:S05]  /*2d50*/  BSYNC B0 ;  /* 0x0000000000007941 */ /* 0x000fea0003800000 */
.L_x_18238:
[----:B------:R0:W-:Y:S01]  /*2d60*/  STG.E.U8 desc[UR36][R16.64], R8 ;  /* 0x0000000810007986 */ /* 0x0001e2000c101124 */
[----:B------:R-:W-:Y:S05]  /*2d70*/  BRA `(.L_x_18215) ;  /* 0x0000000000b07947 */ /* 0x000fea0003800000 */
.L_x_18232:
[----:B------:R-:W-:-:S13]  /*2d80*/  ISETP.NE.AND P0, PT, R2, 0x1c, PT ;  /* 0x0000001c0200780c */ /* 0x000fda0003f05270 */
[----:B------:R-:W-:Y:S05]  /*2d90*/  @!P0 BRA `(.L_x_18241) ;  /* 0x0000000000a48947 */ /* 0x000fea0003800000 */
[----:B------:R-:W-:-:S13]  /*2da0*/  ISETP.NE.AND P0, PT, R2, 0x1d, PT ;  /* 0x0000001d0200780c */ /* 0x000fda0003f05270 */
[----:B------:R-:W-:Y:S05]  /*2db0*/  @!P0 BRA `(.L_x_18242) ;  /* 0x00000000008c8947 */ /* 0x000fea0003800000 */
[----:B------:R-:W-:-:S13]  /*2dc0*/  ISETP.NE.AND P0, PT, R2, 0x2c, PT ;  /* 0x0000002c0200780c */ /* 0x000fda0003f05270 */
[----:B------:R-:W-:Y:S05]  /*2dd0*/  @P0 BRA `(.L_x_18214) ;  /* 0x0000000000400947 */ /* 0x000fea0003800000 */
[----:B------:R-:W-:Y:S01]  /*2de0*/  I2FP.F32.S32 R5, R5 ;  /* 0x0000000500057245 */ /* 0x000fe20000201400 */
        /* <DEDUP_REMOVED lines=15> */
.L_x_18214:
        /* <DEDUP_REMOVED lines=16> */
.L_x_18243:
[----:B------:R-:W-:Y:S05]  /*2fe0*/  BRA `(.L_x_18215) ;  /* 0x0000000000147947 */ /* 0x000fea0003800000 */
.L_x_18242:
[--C-:B------:R-:W-:Y:S01]  /*2ff0*/  SHF.R.S32.HI R3, RZ, 0x1f, R5.reuse ;  /* 0x0000001fff037819 */ /* 0x100fe20000011405 */
[----:B------:R-:W-:-:S05]  /*3000*/  IMAD.MOV.U32 R2, RZ, RZ, R5 ;  /* 0x000000ffff027224 */ /* 0x000fca00078e0005 */
[----:B------:R0:W-:Y:S01]  /*3010*/  STG.E.64 desc[UR36][R16.64], R2 ;  /* 0x0000000210007986 */ /* 0x0001e2000c101b24 */
[----:B------:R-:W-:Y:S05]  /*3020*/  BRA `(.L_x_18215) ;  /* 0x0000000000047947 */ /* 0x000fea0003800000 */
.L_x_18241:
[----:B------:R0:W-:Y:S02]  /*3030*/  STG.E desc[UR36][R16.64], R5 ;  /* 0x0000000510007986 */ /* 0x0001e4000c101924 */
.L_x_18215:
[----:B------:R-:W-:-:S04]  /*3040*/  IMAD R18, R23, 0x200, R18 ;  /* 0x0000020017127824 */ /* 0x000fc800078e0212 */
[----:B------:R-:W-:-:S07]  /*3050*/  VIADD R19, R18, 0x80 ;  /* 0x0000008012137836 */ /* 0x000fce0000000000 */
.L_x_18175:
[----:B------:R-:W-:Y:S05]  /*3060*/  BSYNC B6 ;  /* 0x0000000000067941 */ /* 0x000fea0003800000 */
.L_x_18174:
        /* <DEDUP_REMOVED lines=307> */
.L_x_18246:
        /* <DEDUP_REMOVED lines=20> */
.L_x_18250:
[----:B------:R0:W5:Y:S01]  /*44e0*/  LDG.E.U8 R18, desc[UR36][R2.64] ;  /* 0x0000002402127981 */ /* 0x000162000c1e1100 */
[----:B------:R-:W-:Y:S05]  /*44f0*/  BRA `(.L_x_18252) ;  /* 0x0000000c00347947 */ /* 0x000fea0003800000 */
.L_x_18249:
        /* <DEDUP_REMOVED lines=8> */
.L_x_18254:
[----:B------:R0:W5:Y:S01]  /*4580*/  LDG.E R18, desc[UR36][R2.64] ;  /* 0x0000002402127981 */ /* 0x000162000c1e1900 */
[----:B------:R-:W-:Y:S05]  /*4590*/  BRA `(.L_x_18252) ;  /* 0x0000000c000c7947 */ /* 0x000fea0003800000 */
.L_x_18253:
[----:B------:R0:W5:Y:S01]  /*45a0*/  LDG.E.S16 R18, desc[UR36][R2.64] ;  /* 0x0000002402127981 */ /* 0x000162000c1e1700 */
[----:B------:R-:W-:Y:S05]  /*45b0*/  BRA `(.L_x_18252) ;  /* 0x0000000c00047947 */ /* 0x000fea0003800000 */
.L_x_18248:
        /* <DEDUP_REMOVED lines=9> */
.L_x_18256:
[----:B------:R-:W2:Y:S02]  /*4650*/  LDG.E.U16 R2, desc[UR36][R2.64] ;  /* 0x0000002402027981 */ /* 0x000ea4000c1e1500 */
[----:B--2---:R-:W-:-:S06]  /*4660*/  HADD2.F32 R18, -RZ, R2.H0_H0 ;  /* 0x20000002ff127230 */ /* 0x004fcc0000004100 */
[----:B------:R-:W0:Y:S01]  /*4670*/  F2I.FTZ.TRUNC.NTZ R18, R18 ;  /* 0x0000001200127305 */ /* 0x000e22000021f100 */
[----:B------:R-:W-:Y:S05]  /*4680*/  BRA `(.L_x_18252) ;  /* 0x0000000800d07947 */ /* 0x000fea0003800000 */
.L_x_18255:
        /* <DEDUP_REMOVED lines=9> */
.L_x_18258:
[----:B------:R-:W2:Y:S02]  /*4720*/  LDG.E.U16 R2, desc[UR36][R2.64] ;  /* 0x0000002402027981 */ /* 0x000ea4000c1e1500 */
[----:B--2---:R-:W-:-:S06]  /*4730*/  HADD2.F32 R18, -RZ, R2.H0_H0 ;  /* 0x20000002ff127230 */ /* 0x004fcc0000004100 */
[----:B------:R-:W0:Y:S01]  /*4740*/  F2I.FTZ.TRUNC.NTZ R18, R18 ;  /* 0x0000001200127305 */ /* 0x000e22000021f100 */
[----:B------:R-:W-:Y:S05]  /*4750*/  BRA `(.L_x_18252) ;  /* 0x00000008009c7947 */ /* 0x000fea0003800000 */
.L_x_18257:
[----:B------:R-:W2:Y:S02]  /*4760*/  LDG.E.64 R2, desc[UR36][R2.64] ;  /* 0x0000002402027981 */ /* 0x000ea4000c1e1b00 */
[----:B--2---:R0:W1:Y:S01]  /*4770*/  F2I.F64.TRUNC R18, R2 ;  /* 0x0000000200127311 */ /* 0x004062000030d100 */
[----:B------:R-:W-:Y:S05]  /*4780*/  BRA `(.L_x_18252) ;  /* 0x0000000800907947 */ /* 0x000fea0003800000 */
.L_x_18247:
        /* <DEDUP_REMOVED lines=12> */
.L_x_18261:
[----:B------:R-:W2:Y:S02]  /*4850*/  LDG.E.64 R2, desc[UR36][R2.64] ;  /* 0x0000002402027981 */ /* 0x000ea4000c1e1b00 */
[----:B--2---:R0:W1:Y:S01]  /*4860*/  F2I.F64.TRUNC R18, R2 ;  /* 0x0000000200127311 */ /* 0x004062000030d100 */
[----:B------:R-:W-:Y:S05]  /*4870*/  BRA `(.L_x_18252) ;  /* 0x0000000800547947 */ /* 0x000fea0003800000 */
.L_x_18260:
        /* <DEDUP_REMOVED lines=27> */
.L_x_18263:
        /* <DEDUP_REMOVED lines=14> */
.L_x_18262:
[----:B------:R-:W2:Y:S02]  /*4b10*/  LDG.E.U16 R18, desc[UR36][R2.64] ;  /* 0x0000002402127981 */ /* 0x000ea4000c1e1500 */
[----:B--2---:R-:W-:-:S06]  /*4b20*/  IMAD.U32 R18, R18, 0x10000, RZ ;  /* 0x0001000012127824 */ /* 0x004fcc00078e00ff */
[----:B------:R-:W0:Y:S01]  /*4b30*/  F2I.FTZ.TRUNC.NTZ R18, R18 ;  /* 0x0000001200127305 */ /* 0x000e22000021f100 */
[----:B------:R-:W-:Y:S05]  /*4b40*/  BRA `(.L_x_18252) ;  /* 0x0000000400a07947 */ /* 0x000fea0003800000 */
.L_x_18259:
        /* <DEDUP_REMOVED lines=10> */
.L_x_18266:
        /* <DEDUP_REMOVED lines=21> */
.L_x_18270:
[----:B------:R-:W-:Y:S05]  /*4d40*/  BSYNC B1 ;  /* 0x0000000000017941 */ /* 0x000fea0003800000 */
.L_x_18269:
[----:B------:R-:W-:Y:S01]  /*4d50*/  IMAD.SHL.U32 R2, R2, 0x100000, RZ ;  /* 0x0010000002027824 */ /* 0x000fe200078e00ff */
[----:B------:R-:W-:-:S04]  /*4d60*/  LEA R3, R0, 0x3b800000, 0x17 ;  /* 0x3b80000000037811 */ /* 0x000fc800078eb8ff */
[----:B------:R-:W-:-:S07]  /*4d70*/  LOP3.LUT R18, R3, R2, R18, 0xfe, !PT ;  /* 0x0000000203127212 */ /* 0x000fce00078efe12 */
.L_x_18268:
[----:B------:R-:W-:Y:S05]  /*4d80*/  BSYNC B0 ;  /* 0x0000000000007941 */ /* 0x000fea0003800000 */
.L_x_18267:
[----:B------:R-:W1:Y:S01]  /*4d90*/  F2I.FTZ.TRUNC.NTZ R18, R18 ;  /* 0x0000001200127305 */ /* 0x000e62000021f100 */
[----:B------:R-:W-:Y:S05]  /*4da0*/  BRA `(.L_x_18252) ;  /* 0x0000000400087947 */ /* 0x000fea0003800000 */
.L_x_18265:
        /* <DEDUP_REMOVED lines=21> */
.L_x_18274:
[----:B------:R-:W-:Y:S05]  /*4f00*/  BSYNC B1 ;  /* 0x0000000000017941 */ /* 0x000fea0003800000 */
.L_x_18273:
[----:B------:R-:W-:Y:S01]  /*4f10*/  IMAD.SHL.U32 R2, R2, 0x200000, RZ ;  /* 0x0020000002027824 */ /* 0x000fe200078e00ff */
[----:B------:R-:W-:-:S04]  /*4f20*/  LEA R3, R0, 0x37800000, 0x17 ;  /* 0x3780000000037811 */ /* 0x000fc800078eb8ff */
[----:B------:R-:W-:-:S07]  /*4f30*/  LOP3.LUT R18, R3, R2, R18, 0xfe, !PT ;  /* 0x0000000203127212 */ /* 0x000fce00078efe12 */
.L_x_18272:
[----:B------:R-:W-:Y:S05]  /*4f40*/  BSYNC B0 ;  /* 0x0000000000007941 */ /* 0x000fea0003800000 */
.L_x_18271:
[----:B------:R-:W2:Y:S01]  /*4f50*/  F2I.FTZ.TRUNC.NTZ R18, R18 ;  /* 0x0000001200127305 */ /* 0x000ea2000021f100 */
[----:B------:R-:W-:Y:S05]  /*4f60*/  BRA `(.L_x_18252) ;  /* 0x0000000000987947 */ /* 0x000fea0003800000 */
.L_x_18264:
        /* <DEDUP_REMOVED lines=14> */
.L_x_18278:
[----:B------:R-:W-:Y:S05]  /*5050*/  BSYNC B0 ;  /* 0x0000000000007941 */ /* 0x000fea0003800000 */
.L_x_18277:
[----:B------:R-:W0:Y:S01]  /*5060*/  F2I.FTZ.TRUNC.NTZ R18, R18 ;  /* 0x0000001200127305 */ /* 0x000e22000021f100 */
[----:B------:R-:W-:Y:S05]  /*5070*/  BRA `(.L_x_18252) ;  /* 0x0000000000547947 */ /* 0x000fea0003800000 */
.L_x_18251:
        /* <DEDUP_REMOVED lines=17> */
.L_x_18279:
[----:B------:R-:W-:Y:S05]  /*5190*/  BRA `(.L_x_18252) ;  /* 0x00000000000c7947 */ /* 0x000fea0003800000 */
.L_x_18276:
[----:B------:R4:W5:Y:S01]  /*51a0*/  LDG.E R18, desc[UR36][R2.64] ;  /* 0x0000002402127981 */ /* 0x000962000c1e1900 */
[----:B------:R-:W-:Y:S05]  /*51b0*/  BRA `(.L_x_18252) ;  /* 0x0000000000047947 */ /* 0x000fea0003800000 */
.L_x_18275:
[----:B------:R3:W5:Y:S02]  /*51c0*/  LDG.E R18, desc[UR36][R2.64] ;  /* 0x0000002402127981 */ /* 0x000764000c1e1900 */
.L_x_18252:
[----:B0-----:R-:W0:Y:S01]  /*51d0*/  LDC.U8 R4, c[0x0][0x428] ;  /* 0x00010a00ff047b82 */ /* 0x001e220000000000 */
[----:B-12345:R-:W-:-:S04]  /*51e0*/  IMAD R3, R18, R18, RZ ;  /* 0x0000001212037224 */ /* 0x03efc800078e02ff */
        /* <DEDUP_REMOVED lines=14> */
.L_x_18283:
[----:B------:R0:W-:Y:S01]  /*52d0*/  STG.E.U8 desc[UR36][R16.64], R2 ;  /* 0x0000000210007986 */ /* 0x0001e2000c101124 */
[----:B------:R-:W-:Y:S05]  /*52e0*/  BRA `(.L_x_18285) ;  /* 0x0000000c00507947 */ /* 0x000fea0003800000 */
.L_x_18282:
        /* <DEDUP_REMOVED lines=9> */
.L_x_18287:
[----:B------:R0:W-:Y:S01]  /*5380*/  STG.E desc[UR36][R16.64], R2 ;  /* 0x0000000210007986 */ /* 0x0001e2000c101924 */
[----:B------:R-:W-:Y:S05]  /*5390*/  BRA `(.L_x_18285) ;  /* 0x0000000c00247947 */ /* 0x000fea0003800000 */
.L_x_18286:
[----:B------:R0:W-:Y:S01]  /*53a0*/  STG.E.U16 desc[UR36][R16.64], R2 ;  /* 0x0000000210007986 */ /* 0x0001e2000c101524 */
[----:B------:R-:W-:Y:S05]  /*53b0*/  BRA `(.L_x_18285) ;  /* 0x0000000c001c7947 */ /* 0x000fea0003800000 */
.L_x_18281:
        /* <DEDUP_REMOVED lines=9> */
.L_x_18289:
[----:B------:R-:W-:-:S04]  /*5450*/  I2FP.F32.S32 R0, R2 ;  /* 0x0000000200007245 */ /* 0x000fc80000201400 */
[----:B------:R-:W-:-:S05]  /*5460*/  F2FP.F16.F32.PACK_AB R0, RZ, R0 ;  /* 0x00000000ff00723e */ /* 0x000fca00000000ff */
[----:B------:R0:W-:Y:S01]  /*5470*/  STG.E.U16 desc[UR36][R16.64], R0 ;  /* 0x0000000010007986 */ /* 0x0001e2000c101524 */
[----:B------:R-:W-:Y:S05]  /*5480*/  BRA `(.L_x_18285) ;  /* 0x0000000800e87947 */ /* 0x000fea0003800000 */
.L_x_18288:
        /* <DEDUP_REMOVED lines=10> */
.L_x_18291:
[----:B------:R-:W-:-:S04]  /*5530*/  I2FP.F32.S32 R2, R2 ;  /* 0x0000000200027245 */ /* 0x000fc80000201400 */
[----:B------:R-:W-:-:S04]  /*5540*/  F2FP.F16.F32.PACK_AB R3, RZ, R2 ;  /* 0x00000002ff03723e */ /* 0x000fc800000000ff */
[----:B------:R-:W-:-:S05]  /*5550*/  PRMT R3, R3, 0x5410, RZ ;  /* 0x0000541003037816 */ /* 0x000fca00000000ff */
[----:B------:R0:W-:Y:S01]  /*5560*/  STG.E desc[UR36][R16.64], R3 ;  /* 0x0000000310007986 */ /* 0x0001e2000c101924 */
[----:B------:R-:W-:Y:S05]  /*5570*/  BRA `(.L_x_18285) ;  /* 0x0000000800ac7947 */ /* 0x000fea0003800000 */
.L_x_18290:
[----:B------:R-:W0:Y:S02]  /*5580*/  I2F.F64 R2, R2 ;  /* 0x0000000200027312 */ /* 0x000e240000201c00 */
[----:B0-----:R0:W-:Y:S01]  /*5590*/  STG.E.64 desc[UR36][R16.64], R2 ;  /* 0x0000000210007986 */ /* 0x0011e2000c101b24 */
[----:B------:R-:W-:Y:S05]  /*55a0*/  BRA `(.L_x_18285) ;  /* 0x0000000800a07947 */ /* 0x000fea0003800000 */
.L_x_18280:
        /* <DEDUP_REMOVED lines=12> */
.L_x_18294:
[----:B------:R-:W0:Y:S01]  /*5670*/  I2F.F64 R4, R2 ;  /* 0x0000000200047312 */ /* 0x000e220000201c00 */
[----:B------:R-:W-:-:S05]  /*5680*/  CS2R R6, SRZ ;  /* 0x0000000000067805 */ /* 0x000fca000001ff00 */
[----:B0-----:R0:W-:Y:S01]  /*5690*/  STG.E.128 desc[UR36][R16.64], R4 ;  /* 0x0000000410007986 */ /* 0x0011e2000c101d24 */
[----:B------:R-:W-:Y:S05]  /*56a0*/  BRA `(.L_x_18285) ;  /* 0x0000000800607947 */ /* 0x000fea0003800000 */
.L_x_18293:
        /* <DEDUP_REMOVED lines=21> */
.L_x_18298:
[----:B------:R-:W-:Y:S05]  /*5800*/  BSYNC B0 ;  /* 0x0000000000007941 */ /* 0x000fea0003800000 */
.L_x_18297:
[----:B------:R-:W-:-:S05]  /*5810*/  LOP3.LUT R3, R0, R3, RZ, 0xfc, !PT ;  /* 0x0000000300037212 */ /* 0x000fca00078efcff */
[----:B------:R0:W-:Y:S01]  /*5820*/  STG.E.U8 desc[UR36][R16.64], R3 ;  /* 0x0000000310007986 */ /* 0x0001e2000c101124 */
[----:B------:R-:W-:Y:S05]  /*5830*/  BRA `(.L_x_18285) ;  /* 0x0000000400fc7947 */ /* 0x000fea0003800000 */
.L_x_18296:
        /* <DEDUP_REMOVED lines=13> */
.L_x_18300:
[----:B------:R-:W-:Y:S01]  /*5910*/  IMAD.MOV.U32 R0, RZ, RZ, 0x7f ;  /* 0x0000007fff007424 */ /* 0x000fe200078e00ff */
[----:B------:R-:W-:-:S04]  /*5920*/  ISETP.GT.U32.AND P0, PT, R2, 0x7f800000, PT ;  /* 0x7f8000000200780c */ /* 0x000fc80003f04070 */
[----:B------:R-:W-:-:S09]  /*5930*/  SEL R0, R0, 0x7c, P0 ;  /* 0x0000007c00007807 */ /* 0x000fd20000000000 */
.L_x_18301:
[----:B------:R-:W-:Y:S05]  /*5940*/  BSYNC B0 ;  /* 0x0000000000007941 */ /* 0x000fea0003800000 */
.L_x_18299:
[----:B------:R-:W-:-:S04]  /*5950*/  LOP3.LUT R2, R3, 0x80000000, RZ, 0xc0, !PT ;  /* 0x8000000003027812 */ /* 0x000fc800078ec0ff */
[----:B------:R-:W-:-:S04]  /*5960*/  SHF.R.U32.HI R3, RZ, 0x18, R2 ;  /* 0x00000018ff037819 */ /* 0x000fc80000011602 */
[----:B------:R-:W-:-:S05]  /*5970*/  LOP3.LUT R3, R0, R3, RZ, 0xfc, !PT ;  /* 0x0000000300037212 */ /* 0x000fca00078efcff */
[----:B------:R0:W-:Y:S01]  /*5980*/  STG.E.U8 desc[UR36][R16.64], R3 ;  /* 0x0000000310007986 */ /* 0x0001e2000c101124 */
[----:B------:R-:W-:Y:S05]  /*5990*/  BRA `(.L_x_18285) ;  /* 0x0000000400a47947 */ /* 0x000fea0003800000 */
.L_x_18295:
[----:B------:R-:W-:-:S04]  /*59a0*/  I2FP.F32.S32 R0, R2 ;  /* 0x0000000200007245 */ /* 0x000fc80000201400 */
[----:B------:R-:W-:-:S05]  /*59b0*/  F2FP.BF16.F32.PACK_AB R0, RZ, R0 ;  /* 0x00000000ff00723e */ /* 0x000fca00000010ff */
[----:B------:R0:W-:Y:S01]  /*59c0*/  STG.E.U16 desc[UR36][R16.64], R0 ;  /* 0x0000000010007986 */ /* 0x0001e2000c101524 */
[----:B------:R-:W-:Y:S05]  /*59d0*/  BRA `(.L_x_18285) ;  /* 0x0000000400947947 */ /* 0x000fea0003800000 */
.L_x_18292:
        /* <DEDUP_REMOVED lines=10> */
.L_x_18304:
        /* <DEDUP_REMOVED lines=17> */
.L_x_18307:
[----:B------:R-:W-:-:S04]  /*5b90*/  LOP3.LUT R2, R3, 0x80000000, RZ, 0xc0, !PT ;  /* 0x8000000003027812 */ /* 0x000fc800078ec0ff */
[----:B------:R-:W-:-:S04]  /*5ba0*/  SHF.R.U32.HI R3, RZ, 0x18, R2 ;  /* 0x00000018ff037819 */ /* 0x000fc80000011602 */
[----:B------:R-:W-:-:S04]  /*5bb0*/  LOP3.LUT R0, R0, R3, RZ, 0xfc, !PT ;  /* 0x0000000300007212 */ /* 0x000fc800078efcff */
[----:B------:R-:W-:-:S07]  /*5bc0*/  PRMT R8, R0, 0x7610, R8 ;  /* 0x0000761000087816 */ /* 0x000fce0000000008 */
.L_x_18306:
[----:B------:R-:W-:Y:S05]  /*5bd0*/  BSYNC B0 ;  /* 0x0000000000007941 */ /* 0x000fea0003800000 */
.L_x_18305:
[----:B------:R3:W-:Y:S01]  /*5be0*/  STG.E.U8 desc[UR36][R16.64], R8 ;  /* 0x0000000810007986 */ /* 0x0007e2000c101124 */
[----:B------:R-:W-:Y:S05]  /*5bf0*/  BRA `(.L_x_18285) ;  /* 0x00000004000c7947 */ /* 0x000fea0003800000 */
.L_x_18303:
        /* <DEDUP_REMOVED lines=17> */
.L_x_18310:
[----:B------:R-:W-:-:S04]  /*5d10*/  LOP3.LUT R2, R3, 0x80000000, RZ, 0xc0, !PT ;  /* 0x8000000003027812 */ /* 0x000fc800078ec0ff */
[----:B------:R-:W-:-:S04]  /*5d20*/  SHF.R.U32.HI R3, RZ, 0x18, R2 ;  /* 0x00000018ff037819 */ /* 0x000fc80000011602 */
[----:B------:R-:W-:-:S04]  /*5d30*/  LOP3.LUT R0, R0, R3, RZ, 0xfc, !PT ;  /* 0x0000000300007212 */ /* 0x000fc800078efcff */
[----:B------:R-:W-:-:S07]  /*5d40*/  PRMT R8, R0, 0x7610, R8 ;  /* 0x0000761000087816 */ /* 0x000fce0000000008 */
.L_x_18309:
[----:B------:R-:W-:Y:S05]  /*5d50*/  BSYNC B0 ;  /* 0x0000000000007941 */ /* 0x000fea0003800000 */
.L_x_18308:
[----:B------:R0:W-:Y:S01]  /*5d60*/  STG.E.U8 desc[UR36][R16.64], R8 ;  /* 0x0000000810007986 */ /* 0x0001e2000c101124 */
[----:B------:R-:W-:Y:S05]  /*5d70*/  BRA `(.L_x_18285) ;  /* 0x0000000000ac7947 */ /* 0x000fea0003800000 */
.L_x_18302:
        /* <DEDUP_REMOVED lines=22> */
.L_x_18284:
        /* <DEDUP_REMOVED lines=16> */
.L_x_18313:
[----:B------:R-:W-:Y:S05]  /*5fe0*/  BRA `(.L_x_18285) ;  /* 0x0000000000107947 */ /* 0x000fea0003800000 */
.L_x_18312:
[----:B------:R-:W-:-:S05]  /*5ff0*/  SHF.R.S32.HI R3, RZ, 0x1f, R2 ;  /* 0x0000001fff037819 */ /* 0x000fca0000011402 */
[----:B------:R2:W-:Y:S01]  /*6000*/  STG.E.64 desc[UR36][R16.64], R2 ;  /* 0x0000000210007986 */ /* 0x0005e2000c101b24 */
[----:B------:R-:W-:Y:S05]  /*6010*/  BRA `(.L_x_18285) ;  /* 0x0000000000047947 */ /* 0x000fea0003800000 */
.L_x_18311:
[----:B------:R0:W-:Y:S02]  /*6020*/  STG.E desc[UR36][R16.64], R2 ;  /* 0x0000000210007986 */ /* 0x0001e4000c101924 */
.L_x_18285:
[----:B------:R-:W-:-:S07]  /*6030*/  VIADD R19, R19, 0x80 ;  /* 0x0000008013137836 */ /* 0x000fce0000000000 */
.L_x_18245:
[----:B------:R-:W-:Y:S05]  /*6040*/  BSYNC B6 ;  /* 0x0000000000067941 */ /* 0x000fea0003800000 */
.L_x_18244:
        /* <DEDUP_REMOVED lines=307> */
.L_x_18316:
        /* <DEDUP_REMOVED lines=20> */
.L_x_18320:
[----:B------:R0:W5:Y:S01]  /*74c0*/  LDG.E.U8 R18, desc[UR36][R2.64] ;  /* 0x0000002402127981 */ /* 0x000162000c1e1100 */
[----:B------:R-:W-:Y:S05]  /*74d0*/  BRA `(.L_x_18322) ;  /* 0x0000000c00347947 */ /* 0x000fea0003800000 */
.L_x_18319:
        /* <DEDUP_REMOVED lines=8> */
.L_x_18324:
[----:B------:R0:W5:Y:S01]  /*7560*/  LDG.E R18, desc[UR36][R2.64] ;  /* 0x0000002402127981 */ /* 0x000162000c1e1900 */
[----:B------:R-:W-:Y:S05]  /*7570*/  BRA `(.L_x_18322) ;  /* 0x0000000c000c7947 */ /* 0x000fea0003800000 */
.L_x_18323:
[----:B------:R0:W5:Y:S01]  /*7580*/  LDG.E.S16 R18, desc[UR36][R2.64] ;  /* 0x0000002402127981 */ /* 0x000162000c1e1700 */
[----:B------:R-:W-:Y:S05]  /*7590*/  BRA `(.L_x_18322) ;  /* 0x0000000c00047947 */ /* 0x000fea0003800000 */
.L_x_18318:
        /* <DEDUP_REMOVED lines=9> */
.L_x_18326:
[----:B------:R-:W2:Y:S02]  /*7630*/  LDG.E.U16 R2, desc[UR36][R2.64] ;  /* 0x0000002402027981 */ /* 0x000ea4000c1e1500 */
[----:B--2---:R-:W-:-:S06]  /*7640*/  HADD2.F32 R18, -RZ, R2.H0_H0 ;  /* 0x20000002ff127230 */ /* 0x004fcc0000004100 */
[----:B------:R-:W0:Y:S01]  /*7650*/  F2I.FTZ.TRUNC.NTZ R18, R18 ;  /* 0x0000001200127305 */ /* 0x000e22000021f100 */
[----:B------:R-:W-:Y:S05]  /*7660*/  BRA `(.L_x_18322) ;  /* 0x0000000800d07947 */ /* 0x000fea0003800000 */
.L_x_18325:
        /* <DEDUP_REMOVED lines=9> */
.L_x_18328:
[----:B------:R-:W2:Y:S02]  /*7700*/  LDG.E.U16 R2, desc[UR36][R2.64] ;  /* 0x0000002402027981 */ /* 0x000ea4000c1e1500 */
[----:B--2---:R-:W-:-:S06]  /*7710*/  HADD2.F32 R18, -RZ, R2.H0_H0 ;  /* 0x20000002ff127230 */ /* 0x004fcc0000004100 */
[----:B------:R-:W0:Y:S01]  /*7720*/  F2I.FTZ.TRUNC.NTZ R18, R18 ;  /* 0x0000001200127305 */ /* 0x000e22000021f100 */
[----:B------:R-:W-:Y:S05]  /*7730*/  BRA `(.L_x_18322) ;  /* 0x00000008009c7947 */ /* 0x000fea0003800000 */
.L_x_18327:
[----:B------:R-:W2:Y:S02]  /*7740*/  LDG.E.64 R2, desc[UR36][R2.64] ;  /* 0x0000002402027981 */ /* 0x000ea4000c1e1b00 */
[----:B--2---:R0:W1:Y:S01]  /*7750*/  F2I.F64.TRUNC R18, R2 ;  /* 0x0000000200127311 */ /* 0x004062000030d100 */
[----:B------:R-:W-:Y:S05]  /*7760*/  BRA `(.L_x_18322) ;  /* 0x0000000800907947 */ /* 0x000fea0003800000 */
.L_x_18317:
        /* <DEDUP_REMOVED lines=12> */
.L_x_18331:
[----:B------:R-:W2:Y:S02]  /*7830*/  LDG.E.64 R2, desc[UR36][R2.64] ;  /* 0x0000002402027981 */ /* 0x000ea4000c1e1b00 */
[----:B--2---:R0:W1:Y:S01]  /*7840*/  F2I.F64.TRUNC R18, R2 ;  /* 0x0000000200127311 */ /* 0x004062000030d100 */
[----:B------:R-:W-:Y:S05]  /*7850*/  BRA `(.L_x_18322) ;  /* 0x0000000800547947 */ /* 0x000fea0003800000 */
.L_x_18330:
        /* <DEDUP_REMOVED lines=27> */
.L_x_18333:
        /* <DEDUP_REMOVED lines=14> */
.L_x_18332:
[----:B------:R-:W2:Y:S02]  /*7af0*/  LDG.E.U16 R18, desc[UR36][R2.64] ;  /* 0x0000002402127981 */ /* 0x000ea4000c1e1500 */
[----:B--2---:R-:W-:-:S06]  /*7b00*/  IMAD.U32 R18, R18, 0x10000, RZ ;  /* 0x0001000012127824 */ /* 0x004fcc00078e00ff */
[----:B------:R-:W0:Y:S01]  /*7b10*/  F2I.FTZ.TRUNC.NTZ R18, R18 ;  /* 0x0000001200127305 */ /* 0x000e22000021f100 */
[----:B------:R-:W-:Y:S05]  /*7b20*/  BRA `(.L_x_18322) ;  /* 0x0000000400a07947 */ /* 0x000fea0003800000 */
.L_x_18329:
        /* <DEDUP_REMOVED lines=10> */
.L_x_18336:
        /* <DEDUP_REMOVED lines=21> */
.L_x_18340:
[----:B------:R-:W-:Y:S05]  /*7d20*/  BSYNC B1 ;  /* 0x0000000000017941 */ /* 0x000fea0003800000 */
.L_x_18339:
[----:B------:R-:W-:Y:S01]  /*7d30*/  IMAD.SHL.U32 R2, R2, 0x100000, RZ ;  /* 0x0010000002027824 */ /* 0x000fe200078e00ff */
[----:B------:R-:W-:-:S04]  /*7d40*/  LEA R3, R0, 0x3b800000, 0x17 ;  /* 0x3b80000000037811 */ /* 0x000fc800078eb8ff */
[----:B------:R-:W-:-:S07]  /*7d50*/  LOP3.LUT R18, R3, R2, R18, 0xfe, !PT ;  /* 0x0000000203127212 */ /* 0x000fce00078efe12 */
.L_x_18338:
[----:B------:R-:W-:Y:S05]  /*7d60*/  BSYNC B0 ;  /* 0x0000000000007941 */ /* 0x000fea0003800000 */
.L_x_18337:
[----:B------:R-:W1:Y:S01]  /*7d70*/  F2I.FTZ.TRUNC.NTZ R18, R18 ;  /* 0x0000001200127305 */ /* 0x000e62000021f100 */
[----:B------:R-:W-:Y:S05]  /*7d80*/  BRA `(.L_x_18322) ;  /* 0x0000000400087947 */ /* 0x000fea0003800000 */
.L_x_18335:
        /* <DEDUP_REMOVED lines=21> */
.L_x_18344:
[----:B------:R-:W-:Y:S05]  /*7ee0*/  BSYNC B1 ;  /* 0x0000000000017941 */ /* 0x000fea0003800000 */
.L_x_18343:
[----:B------:R-:W-:Y:S01]  /*7ef0*/  IMAD.SHL.U32 R2, R2, 0x200000, RZ ;  /* 0x0020000002027824 */ /* 0x000fe200078e00ff */
[----:B------:R-:W-:-:S04]  /*7f00*/  LEA R3, R0, 0x37800000, 0x17 ;  /* 0x3780000000037811 */ /* 0x000fc800078eb8ff */
[----:B------:R-:W-:-:S07]  /*7f10*/  LOP3.LUT R18, R3, R2, R18, 0xfe, !PT ;  /* 0x0000000203127212 */ /* 0x000fce00078efe12 */
.L_x_18342:
[----:B------:R-:W-:Y:S05]  /*7f20*/  BSYNC B0 ;  /* 0x0000000000007941 */ /* 0x000fea0003800000 */
.L_x_18341:
[----:B------:R-:W2:Y:S01]  /*7f30*/  F2I.FTZ.TRUNC.NTZ R18, R18 ;  /* 0x0000001200127305 */ /* 0x000ea2000021f100 */
[----:B------:R-:W-:Y:S05]  /*7f40*/  BRA `(.L_x_18322) ;  /* 0x0000000000987947 */ /* 0x000fea0003800000 */
.L_x_18334:
        /* <DEDUP_REMOVED lines=14> */
.L_x_18348:
[----:B------:R-:W-:Y:S05]  /*8030*/  BSYNC B0 ;  /* 0x0000000000007941 */ /* 0x000fea0003800000 */
.L_x_18347:
[----:B------:R-:W4:Y:S01]  /*8040*/  F2I.FTZ.TRUNC.NTZ R18, R18 ;  /* 0x0000001200127305 */ /* 0x000f22000021f100 */
[----:B------:R-:W-:Y:S05]  /*8050*/  BRA `(.L_x_18322) ;  /* 0x0000000000547947 */ /* 0x000fea0003800000 */
.L_x_18321:
        /* <DEDUP_REMOVED lines=17> */
.L_x_18349:
[----:B------:R-:W-:Y:S05]  /*8170*/  BRA `(.L_x_18322) ;  /* 0x00000000000c7947 */ /* 0x000fea0003800000 */
.L_x_18346:
[----:B------:R3:W5:Y:S01]  /*8180*/  LDG.E R18, desc[UR36][R2.64] ;  /* 0x0000002402127981 */ /* 0x000762000c1e1900 */
[----:B------:R-:W-:Y:S05]  /*8190*/  BRA `(.L_x_18322) ;  /* 0x0000000000047947 */ /* 0x000fea0003800000 */
.L_x_18345:
[----:B------:R0:W5:Y:S02]  /*81a0*/  LDG.E R18, desc[UR36][R2.64] ;  /* 0x0000002402127981 */ /* 0x000164000c1e1900 */
.L_x_18322:
        /* <DEDUP_REMOVED lines=16> */
.L_x_18353:
[----:B------:R3:W-:Y:S01]  /*82b0*/  STG.E.U8 desc[UR36][R16.64], R2 ;  /* 0x0000000210007986 */ /* 0x0007e2000c101124 */
[----:B------:R-:W-:Y:S05]  /*82c0*/  BRA `(.L_x_18355) ;  /* 0x0000000c00507947 */ /* 0x000fea0003800000 */
.L_x_18352:
        /* <DEDUP_REMOVED lines=9> */
.L_x_18357:
[----:B------:R2:W-:Y:S01]  /*8360*/  STG.E desc[UR36][R16.64], R2 ;  /* 0x0000000210007986 */ /* 0x0005e2000c101924 */
[----:B------:R-:W-:Y:S05]  /*8370*/  BRA `(.L_x_18355) ;  /* 0x0000000c00247947 */ /* 0x000fea0003800000 */
.L_x_18356:
[----:B------:R0:W-:Y:S01]  /*8380*/  STG.E.U16 desc[UR36][R16.64], R2 ;  /* 0x0000000210007986 */ /* 0x0001e2000c101524 */
[----:B------:R-:W-:Y:S05]  /*8390*/  BRA `(.L_x_18355) ;  /* 0x0000000c001c7947 */ /* 0x000fea0003800000 */
.L_x_18351:
        /* <DEDUP_REMOVED lines=9> */
.L_x_18359:
[----:B------:R-:W-:-:S04]  /*8430*/  I2FP.F32.S32 R0, R2 ;  /* 0x0000000200007245 */ /* 0x000fc80000201400 */
[----:B------:R-:W-:-:S05]  /*8440*/  F2FP.F16.F32.PACK_AB R0, RZ, R0 ;  /* 0x00000000ff00723e */ /* 0x000fca00000000ff */
[----:B------:R0:W-:Y:S01]  /*8450*/  STG.E.U16 desc[UR36][R16.64], R0 ;  /* 0x0000000010007986 */ /* 0x0001e2000c101524 */
[----:B------:R-:W-:Y:S05]  /*8460*/  BRA `(.L_x_18355) ;  /* 0x0000000800e87947 */ /* 0x000fea0003800000 */
.L_x_18358:
        /* <DEDUP_REMOVED lines=10> */
.L_x_18361:
[----:B------:R-:W-:-:S04]  /*8510*/  I2FP.F32.S32 R2, R2 ;  /* 0x0000000200027245 */ /* 0x000fc80000201400 */
[----:B------:R-:W-:-:S04]  /*8520*/  F2FP.F16.F32.PACK_AB R3, RZ, R2 ;  /* 0x00000002ff03723e */ /* 0x000fc800000000ff */
[----:B------:R-:W-:-:S05]  /*8530*/  PRMT R3, R3, 0x5410, RZ ;  /* 0x0000541003037816 */ /* 0x000fca00000000ff */
[----:B------:R0:W-:Y:S01]  /*8540*/  STG.E desc[UR36][R16.64], R3 ;  /* 0x0000000310007986 */ /* 0x0001e2000c101924 */
[----:B------:R-:W-:Y:S05]  /*8550*/  BRA `(.L_x_18355) ;  /* 0x0000000800ac7947 */ /* 0x000fea0003800000 */
.L_x_18360:
[----:B------:R-:W0:Y:S02]  /*8560*/  I2F.F64 R2, R2 ;  /* 0x0000000200027312 */ /* 0x000e240000201c00 */
[----:B0-----:R0:W-:Y:S01]  /*8570*/  STG.E.64 desc[UR36][R16.64], R2 ;  /* 0x0000000210007986 */ /* 0x0011e2000c101b24 */
[----:B------:R-:W-:Y:S05]  /*8580*/  BRA `(.L_x_18355) ;  /* 0x0000000800a07947 */ /* 0x000fea0003800000 */
.L_x_18350:
        /* <DEDUP_REMOVED lines=12> */
.L_x_18364:
[----:B------:R-:W0:Y:S01]  /*8650*/  I2F.F64 R4, R2 ;  /* 0x0000000200047312 */ /* 0x000e220000201c00 */
[----:B------:R-:W-:-:S05]  /*8660*/  CS2R R6, SRZ ;  /* 0x0000000000067805 */ /* 0x000fca000001ff00 */
[----:B0-----:R0:W-:Y:S01]  /*8670*/  STG.E.128 desc[UR36][R16.64], R4 ;  /* 0x0000000410007986 */ /* 0x0011e2000c101d24 */
[----:B------:R-:W-:Y:S05]  /*8680*/  BRA `(.L_x_18355) ;  /* 0x0000000800607947 */ /* 0x000fea0003800000 */
.L_x_18363:
        /* <DEDUP_REMOVED lines=21> */
.L_x_18368:
[----:B------:R-:W-:Y:S05]  /*87e0*/  BSYNC B0 ;  /* 0x0000000000007941 */ /* 0x000fea0003800000 */
.L_x_18367:
[----:B------:R-:W-:-:S05]  /*87f0*/  LOP3.LUT R3, R0, R3, RZ, 0xfc, !PT ;  /* 0x0000000300037212 */ /* 0x000fca00078efcff */
[----:B------:R0:W-:Y:S01]  /*8800*/  STG.E.U8 desc[UR36][R16.64], R3 ;  /* 0x0000000310007986 */ /* 0x0001e2000c101124 */
[----:B------:R-:W-:Y:S05]  /*8810*/  BRA `(.L_x_18355) ;  /* 0x0000000400fc7947 */ /* 0x000fea0003800000 */
.L_x_18366:
        /* <DEDUP_REMOVED lines=13> */
.L_x_18370:
[----:B------:R-:W-:Y:S01]  /*88f0*/  IMAD.MOV.U32 R0, RZ, RZ, 0x7f ;  /* 0x0000007fff007424 */ /* 0x000fe200078e00ff */
[----:B------:R-:W-:-:S04]  /*8900*/  ISETP.GT.U32.AND P0, PT, R2, 0x7f800000, PT ;  /* 0x7f8000000200780c */ /* 0x000fc80003f04070 */
[----:B------:R-:W-:-:S09]  /*8910*/  SEL R0, R0, 0x7c, P0 ;  /* 0x0000007c00007807 */ /* 0x000fd20000000000 */
.L_x_18371:
[----:B------:R-:W-:Y:S05]  /*8920*/  BSYNC B0 ;  /* 0x0000000000007941 */ /* 0x000fea0003800000 */
.L_x_18369:
[----:B------:R-:W-:-:S04]  /*8930*/  LOP3.LUT R2, R3, 0x80000000, RZ, 0xc0, !PT ;  /* 0x8000000003027812 */ /* 0x000fc800078ec0ff */
[----:B------:R-:W-:-:S04]  /*8940*/  SHF.R.U32.HI R3, RZ, 0x18, R2 ;  /* 0x00000018ff037819 */ /* 0x000fc80000011602 */
[----:B------:R-:W-:-:S05]  /*8950*/  LOP3.LUT R3, R0, R3, RZ, 0xfc, !PT ;  /* 0x0000000300037212 */ /* 0x000fca00078efcff */
[----:B------:R0:W-:Y:S01]  /*8960*/  STG.E.U8 desc[UR36][R16.64], R3 ;  /* 0x0000000310007986 */ /* 0x0001e2000c101124 */
[----:B------:R-:W-:Y:S05]  /*8970*/  BRA `(.L_x_18355) ;  /* 0x0000000400a47947 */ /* 0x000fea0003800000 */
.L_x_18365:
[----:B------:R-:W-:-:S04]  /*8980*/  I2FP.F32.S32 R0, R2 ;  /* 0x0000000200007245 */ /* 0x000fc80000201400 */
[----:B------:R-:W-:-:S05]  /*8990*/  F2FP.BF16.F32.PACK_AB R0, RZ, R0 ;  /* 0x00000000ff00723e */ /* 0x000fca00000010ff */
[----:B------:R0:W-:Y:S01]  /*89a0*/  STG.E.U16 desc[UR36][R16.64], R0 ;  /* 0x0000000010007986 */ /* 0x0001e2000c101524 */
[----:B------:R-:W-:Y:S05]  /*89b0*/  BRA `(.L_x_18355) ;  /* 0x0000000400947947 */ /* 0x000fea0003800000 */
.L_x_18362:
        /* <DEDUP_REMOVED lines=10> */
.L_x_18374:
        /* <DEDUP_REMOVED lines=17> */
.L_x_18377:
[----:B------:R-:W-:-:S04]  /*8b70*/  LOP3.LUT R2, R3, 0x80000000, RZ, 0xc0, !PT ;  /* 0x8000000003027812 */ /* 0x000fc800078ec0ff */
[----:B------:R-:W-:-:S04]  /*8b80*/  SHF.R.U32.HI R3, RZ, 0x18, R2 ;  /* 0x00000018ff037819 */ /* 0x000fc80000011602 */
[----:B------:R-:W-:-:S04]  /*8b90*/  LOP3.LUT R0, R0, R3, RZ, 0xfc, !PT ;  /* 0x0000000300007212 */ /* 0x000fc800078efcff */
[----:B------:R-:W-:-:S07]  /*8ba0*/  PRMT R8, R0, 0x7610, R8 ;  /* 0x0000761000087816 */ /* 0x000fce0000000008 */
.L_x_18376:
[----:B------:R-:W-:Y:S05]  /*8bb0*/  BSYNC B0 ;  /* 0x0000000000007941 */ /* 0x000fea0003800000 */
.L_x_18375:
[----:B------:R0:W-:Y:S01]  /*8bc0*/  STG.E.U8 desc[UR36][R16.64], R8 ;  /* 0x0000000810007986 */ /* 0x0001e2000c101124 */
[----:B------:R-:W-:Y:S05]  /*8bd0*/  BRA `(.L_x_18355) ;  /* 0x00000004000c7947 */ /* 0x000fea0003800000 */
.L_x_18373:
        /* <DEDUP_REMOVED lines=17> */
.L_x_18380:
[----:B------:R-:W-:-:S04]  /*8cf0*/  LOP3.LUT R2, R3, 0x80000000, RZ, 0xc0, !PT ;  /* 0x8000000003027812 */ /* 0x000fc800078ec0ff */
[----:B------:R-:W-:-:S04]  /*8d00*/  SHF.R.U32.HI R3, RZ, 0x18, R2 ;  /* 0x00000018ff037819 */ /* 0x000fc80000011602 */
[----:B------:R-:W-:-:S04]  /*8d10*/  LOP3.LUT R0, R0, R3, RZ, 0xfc, !PT ;  /* 0x0000000300007212 */ /* 0x000fc800078efcff */
[----:B------:R-:W-:-:S07]  /*8d20*/  PRMT R8, R0, 0x7610, R8 ;  /* 0x0000761000087816 */ /* 0x000fce0000000008 */
.L_x_18379:
[----:B------:R-:W-:Y:S05]  /*8d30*/  BSYNC B0 ;  /* 0x0000000000007941 */ /* 0x000fea0003800000 */
.L_x_18378:
[----:B------:R0:W-:Y:S01]  /*8d40*/  STG.E.U8 desc[UR36][R16.64], R8 ;  /* 0x0000000810007986 */ /* 0x0001e2000c101124 */
[----:B------:R-:W-:Y:S05]  /*8d50*/  BRA `(.L_x_18355) ;  /* 0x0000000000ac7947 */ /* 0x000fea0003800000 */
.L_x_18372:
        /* <DEDUP_REMOVED lines=22> */
.L_x_18354:
        /* <DEDUP_REMOVED lines=16> */
.L_x_18383:
[----:B------:R-:W-:Y:S05]  /*8fc0*/  BRA `(.L_x_18355) ;  /* 0x0000000000107947 */ /* 0x000fea0003800000 */
.L_x_18382:
[----:B------:R-:W-:-:S05]  /*8fd0*/  SHF.R.S32.HI R3, RZ, 0x1f, R2 ;  /* 0x0000001fff037819 */ /* 0x000fca0000011402 */
[----:B------:R0:W-:Y:S01]  /*8fe0*/  STG.E.64 desc[UR36][R16.64], R2 ;  /* 0x0000000210007986 */ /* 0x0001e2000c101b24 */
[----:B------:R-:W-:Y:S05]  /*8ff0*/  BRA `(.L_x_18355) ;  /* 0x0000000000047947 */ /* 0x000fea0003800000 */
.L_x_18381:
[----:B------:R0:W-:Y:S02]  /*9000*/  STG.E desc[UR36][R16.64], R2 ;  /* 0x0000000210007986 */ /* 0x0001e4000c101924 */
.L_x_18355:
[----:B------:R-:W-:-:S07]  /*9010*/  VIADD R19, R19, 0x80 ;  /* 0x0000008013137836 */ /* 0x000fce0000000000 */
.L_x_18315:
[----:B------:R-:W-:Y:S05]  /*9020*/  BSYNC B6 ;  /* 0x0000000000067941 */ /* 0x000fea0003800000 */
.L_x_18314:
        /* <DEDUP_REMOVED lines=306> */
.L_x_18384:
        /* <DEDUP_REMOVED lines=20> */
.L_x_18388:
[----:B------:R4:W5:Y:S01]  /*a490*/  LDG.E.U8 R18, desc[UR36][R2.64] ;  /* 0x0000002402127981 */ /* 0x000962000c1e1100 */
[----:B------:R-:W-:Y:S05]  /*a4a0*/  BRA `(.L_x_18390) ;  /* 0x0000000c00347947 */ /* 0x000fea0003800000 */
.L_x_18387:
        /* <DEDUP_REMOVED lines=8> */
.L_x_18392:
[----:B------:R2:W5:Y:S01]  /*a530*/  LDG.E R18, desc[UR36][R2.64] ;  /* 0x0000002402127981 */ /* 0x000562000c1e1900 */
[----:B------:R-:W-:Y:S05]  /*a540*/  BRA `(.L_x_18390) ;  /* 0x0000000c000c7947 */ /* 0x000fea0003800000 */
.L_x_18391:
[----:B------:R0:W5:Y:S01]  /*a550*/  LDG.E.S16 R18, desc[UR36][R2.64] ;  /* 0x0000002402127981 */ /* 0x000162000c1e1700 */
[----:B------:R-:W-:Y:S05]  /*a560*/  BRA `(.L_x_18390) ;  /* 0x0000000c00047947 */ /* 0x000fea0003800000 */
.L_x_18386:
        /* <DEDUP_REMOVED lines=9> */
.L_x_18394:
[----:B------:R-:W2:Y:S02]  /*a600*/  LDG.E.U16 R2, desc[UR36][R2.64] ;  /* 0x0000002402027981 */ /* 0x000ea4000c1e1500 */
[----:B--2---:R-:W-:-:S06]  /*a610*/  HADD2.F32 R18, -RZ, R2.H0_H0 ;  /* 0x20000002ff127230 */ /* 0x004fcc0000004100 */
[----:B------:R-:W0:Y:S01]  /*a620*/  F2I.FTZ.TRUNC.NTZ R18, R18 ;  /* 0x0000001200127305 */ /* 0x000e22000021f100 */
[----:B------:R-:W-:Y:S05]  /*a630*/  BRA `(.L_x_18390) ;  /* 0x0000000800d07947 */ /* 0x000fea0003800000 */
.L_x_18393:
        /* <DEDUP_REMOVED lines=9> */
.L_x_18396:
[----:B------:R-:W2:Y:S02]  /*a6d0*/  LDG.E.U16 R2, desc[UR36][R2.64] ;  /* 0x0000002402027981 */ /* 0x000ea4000c1e1500 */
[----:B--2---:R-:W-:-:S06]  /*a6e0*/  HADD2.F32 R18, -RZ, R2.H0_H0 ;  /* 0x20000002ff127230 */ /* 0x004fcc0000004100 */
[----:B------:R-:W0:Y:S01]  /*a6f0*/  F2I.FTZ.TRUNC.NTZ R18, R18 ;  /* 0x0000001200127305 */ /* 0x000e22000021f100 */
[----:B------:R-:W-:Y:S05]  /*a700*/  BRA `(.L_x_18390) ;  /* 0x00000008009c7947 */ /* 0x000fea0003800000 */
.L_x_18395:
[----:B------:R-:W2:Y:S02]  /*a710*/  LDG.E.64 R2, desc[UR36][R2.64] ;  /* 0x0000002402027981 */ /* 0x000ea4000c1e1b00 */
[----:B--2---:R0:W1:Y:S01]  /*a720*/  F2I.F64.TRUNC R18, R2 ;  /* 0x0000000200127311 */ /* 0x004062000030d100 */
[----:B------:R-:W-:Y:S05]  /*a730*/  BRA `(.L_x_18390) ;  /* 0x0000000800907947 */ /* 0x000fea0003800000 */
.L_x_18385:
        /* <DEDUP_REMOVED lines=12> */
.L_x_18399:
[----:B------:R-:W2:Y:S02]  /*a800*/  LDG.E.64 R2, desc[UR36][R2.64] ;  /* 0x0000002402027981 */ /* 0x000ea4000c1e1b00 */
[----:B--2---:R0:W1:Y:S01]  /*a810*/  F2I.F64.TRUNC R18, R2 ;  /* 0x0000000200127311 */ /* 0x004062000030d100 */
[----:B------:R-:W-:Y:S05]  /*a820*/  BRA `(.L_x_18390) ;  /* 0x0000000800547947 */ /* 0x000fea0003800000 */
.L_x_18398:
        /* <DEDUP_REMOVED lines=27> */
.L_x_18401:
        /* <DEDUP_REMOVED lines=14> */
.L_x_18400:
[----:B------:R-:W2:Y:S02]  /*aac0*/  LDG.E.U16 R18, desc[UR36][R2.64] ;  /* 0x0000002402127981 */ /* 0x000ea4000c1e1500 */
[----:B--2---:R-:W-:-:S06]  /*aad0*/  IMAD.U32 R18, R18, 0x10000, RZ ;  /* 0x0001000012127824 */ /* 0x004fcc00078e00ff */
[----:B------:R-:W0:Y:S01]  /*aae0*/  F2I.FTZ.TRUNC.NTZ R18, R18 ;  /* 0x0000001200127305 */ /* 0x000e22000021f100 */
[----:B------:R-:W-:Y:S05]  /*aaf0*/  BRA `(.L_x_18390) ;  /* 0x0000000400a07947 */ /* 0x000fea0003800000 */
.L_x_18397:
        /* <DEDUP_REMOVED lines=10> */
.L_x_18404:
        /* <DEDUP_REMOVED lines=21> */
.L_x_18408:
[----:B------:R-:W-:Y:S05]  /*acf0*/  BSYNC B1 ;  /* 0x0000000000017941 */ /* 0x000fea0003800000 */
.L_x_18407:
[----:B------:R-:W-:Y:S01]  /*ad00*/  IMAD.SHL.U32 R2, R2, 0x100000, RZ ;  /* 0x0010000002027824 */ /* 0x000fe200078e00ff */
[----:B------:R-:W-:-:S04]  /*ad10*/  LEA R3, R0, 0x3b800000, 0x17 ;  /* 0x3b80000000037811 */ /* 0x000fc800078eb8ff */
[----:B------:R-:W-:-:S07]  /*ad20*/  LOP3.LUT R18, R3, R2, R18, 0xfe, !PT ;  /* 0x0000000203127212 */ /* 0x000fce00078efe12 */
.L_x_18406:
[----:B------:R-:W-:Y:S05]  /*ad30*/  BSYNC B0 ;  /* 0x0000000000007941 */ /* 0x000fea0003800000 */
.L_x_18405:
[----:B------:R-:W0:Y:S01]  /*ad40*/  F2I.FTZ.TRUNC.NTZ R18, R18 ;  /* 0x0000001200127305 */ /* 0x000e22000021f100 */
[----:B------:R-:W-:Y:S05]  /*ad50*/  BRA `(.L_x_18390) ;  /* 0x0000000400087947 */ /* 0x000fea0003800000 */
.L_x_18403:
        /* <DEDUP_REMOVED lines=21> */
.L_x_18412:
[----:B------:R-:W-:Y:S05]  /*aeb0*/  BSYNC B1 ;  /* 0x0000000000017941 */ /* 0x000fea0003800000 */
.L_x_18411:
[----:B------:R-:W-:Y:S01]  /*aec0*/  IMAD.SHL.U32 R2, R2, 0x200000, RZ ;  /* 0x0020000002027824 */ /* 0x000fe200078e00ff */
[----:B------:R-:W-:-:S04]  /*aed0*/  LEA R3, R0, 0x37800000, 0x17 ;  /* 0x3780000000037811 */ /* 0x000fc800078eb8ff */
[----:B------:R-:W-:-:S07]  /*aee0*/  LOP3.LUT R18, R3, R2, R18, 0xfe, !PT ;  /* 0x0000000203127212 */ /* 0x000fce00078efe12 */
.L_x_18410:
[----:B------:R-:W-:Y:S05]  /*aef0*/  BSYNC B0 ;  /* 0x0000000000007941 */ /* 0x000fea0003800000 */
.L_x_18409:
[----:B------:R-:W0:Y:S01]  /*af00*/  F2I.FTZ.TRUNC.NTZ R18, R18 ;  /* 0x0000001200127305 */ /* 0x000e22000021f100 */
[----:B------:R-:W-:Y:S05]  /*af10*/  BRA `(.L_x_18390) ;  /* 0x0000000000987947 */ /* 0x000fea0003800000 */
.L_x_18402:
        /* <DEDUP_REMOVED lines=14> */
.L_x_18416:
[----:B------:R-:W-:Y:S05]  /*b000*/  BSYNC B0 ;  /* 0x0000000000007941 */ /* 0x000fea0003800000 */
.L_x_18415:
[----:B------:R-:W0:Y:S01]  /*b010*/  F2I.FTZ.TRUNC.NTZ R18, R18 ;  /* 0x0000001200127305 */ /* 0x000e22000021f100 */
[----:B------:R-:W-:Y:S05]  /*b020*/  BRA `(.L_x_18390) ;  /* 0x0000000000547947 */ /* 0x000fea0003800000 */
.L_x_18389:
        /* <DEDUP_REMOVED lines=17> */
.L_x_18417:
[----:B------:R-:W-:Y:S05]  /*b140*/  BRA `(.L_x_18390) ;  /* 0x00000000000c7947 */ /* 0x000fea0003800000 */
.L_x_18414:
[----:B------:R0:W5:Y:S01]  /*b150*/  LDG.E R18, desc[UR36][R2.64] ;  /* 0x0000002402127981 */ /* 0x000162000c1e1900 */
[----:B------:R-:W-:Y:S05]  /*b160*/  BRA `(.L_x_18390) ;  /* 0x0000000000047947 */ /* 0x000fea0003800000 */
.L_x_18413:
[----:B------:R0:W5:Y:S02]  /*b170*/  LDG.E R18, desc[UR36][R2.64] ;  /* 0x0000002402127981 */ /* 0x000164000c1e1900 */
.L_x_18390:
        /* <DEDUP_REMOVED lines=16> */
.L_x_18421:
[----:B------:R-:W-:Y:S01]  /*b280*/  STG.E.U8 desc[UR36][R16.64], R2 ;  /* 0x0000000210007986 */ /* 0x000fe2000c101124 */
[----:B------:R-:W-:Y:S05]  /*b290*/  EXIT ;  /* 0x000000000000794d */ /* 0x000fea0003800000 */
.L_x_18420:
        /* <DEDUP_REMOVED lines=9> */
.L_x_18424:
[----:B------:R-:W-:Y:S01]  /*b330*/  STG.E desc[UR36][R16.64], R2 ;  /* 0x0000000210007986 */ /* 0x000fe2000c101924 */
[----:B------:R-:W-:Y:S05]  /*b340*/  EXIT ;  /* 0x000000000000794d */ /* 0x000fea0003800000 */
.L_x_18423:
[----:B------:R-:W-:Y:S01]  /*b350*/  STG.E.U16 desc[UR36][R16.64], R2 ;  /* 0x0000000210007986 */ /* 0x000fe2000c101524 */
[----:B------:R-:W-:Y:S05]  /*b360*/  EXIT ;  /* 0x000000000000794d */ /* 0x000fea0003800000 */
.L_x_18419:
        /* <DEDUP_REMOVED lines=9> */
.L_x_18426:
[----:B------:R-:W-:-:S04]  /*b400*/  I2FP.F32.S32 R0, R2 ;  /* 0x0000000200007245 */ /* 0x000fc80000201400 */
[----:B------:R-:W-:-:S05]  /*b410*/  F2FP.F16.F32.PACK_AB R0, RZ, R0 ;  /* 0x00000000ff00723e */ /* 0x000fca00000000ff */
[----:B------:R-:W-:Y:S01]  /*b420*/  STG.E.U16 desc[UR36][R16.64], R0 ;  /* 0x0000000010007986 */ /* 0x000fe2000c101524 */
[----:B------:R-:W-:Y:S05]  /*b430*/  EXIT ;  /* 0x000000000000794d */ /* 0x000fea0003800000 */
.L_x_18425:
        /* <DEDUP_REMOVED lines=10> */
.L_x_18428:
[----:B------:R-:W-:-:S04]  /*b4e0*/  I2FP.F32.S32 R2, R2 ;  /* 0x0000000200027245 */ /* 0x000fc80000201400 */
[----:B------:R-:W-:-:S04]  /*b4f0*/  F2FP.F16.F32.PACK_AB R3, RZ, R2 ;  /* 0x00000002ff03723e */ /* 0x000fc800000000ff */
[----:B------:R-:W-:-:S05]  /*b500*/  PRMT R3, R3, 0x5410, RZ ;  /* 0x0000541003037816 */ /* 0x000fca00000000ff */
[----:B------:R-:W-:Y:S01]  /*b510*/  STG.E desc[UR36][R16.64], R3 ;  /* 0x0000000310007986 */ /* 0x000fe2000c101924 */
[----:B------:R-:W-:Y:S05]  /*b520*/  EXIT ;  /* 0x000000000000794d */ /* 0x000fea0003800000 */
.L_x_18427:
[----:B------:R-:W0:Y:S02]  /*b530*/  I2F.F64 R2, R2 ;  /* 0x0000000200027312 */ /* 0x000e240000201c00 */
[----:B0-----:R-:W-:Y:S01]  /*b540*/  STG.E.64 desc[UR36][R16.64], R2 ;  /* 0x0000000210007986 */ /* 0x001fe2000c101b24 */
[----:B------:R-:W-:Y:S05]  /*b550*/  EXIT ;  /* 0x000000000000794d */ /* 0x000fea0003800000 */
.L_x_18418:
        /* <DEDUP_REMOVED lines=12> */
.L_x_18431:
[----:B------:R-:W0:Y:S01]  /*b620*/  I2F.F64 R4, R2 ;  /* 0x0000000200047312 */ /* 0x000e220000201c00 */
[----:B------:R-:W-:-:S05]  /*b630*/  CS2R R6, SRZ ;  /* 0x0000000000067805 */ /* 0x000fca000001ff00 */
[----:B0-----:R-:W-:Y:S01]  /*b640*/  STG.E.128 desc[UR36][R16.64], R4 ;  /* 0x0000000410007986 */ /* 0x001fe2000c101d24 */
[----:B------:R-:W-:Y:S05]  /*b650*/  EXIT ;  /* 0x000000000000794d */ /* 0x000fea0003800000 */
.L_x_18430:
        /* <DEDUP_REMOVED lines=21> */
.L_x_18435:
[----:B------:R-:W-:Y:S05]  /*b7b0*/  BSYNC B0 ;  /* 0x0000000000007941 */ /* 0x000fea0003800000 */
.L_x_18434:
[----:B------:R-:W-:-:S05]  /*b7c0*/  LOP3.LUT R3, R0, R3, RZ, 0xfc, !PT ;  /* 0x0000000300037212 */ /* 0x000fca00078efcff */
[----:B------:R-:W-:Y:S01]  /*b7d0*/  STG.E.U8 desc[UR36][R16.64], R3 ;  /* 0x0000000310007986 */ /* 0x000fe2000c101124 */
[----:B------:R-:W-:Y:S05]  /*b7e0*/  EXIT ;  /* 0x000000000000794d */ /* 0x000fea0003800000 */
.L_x_18433:
        /* <DEDUP_REMOVED lines=13> */
.L_x_18437:
[----:B------:R-:W-:Y:S01]  /*b8c0*/  IMAD.MOV.U32 R0, RZ, RZ, 0x7f ;  /* 0x0000007fff007424 */ /* 0x000fe200078e00ff */
[----:B------:R-:W-:-:S04]  /*b8d0*/  ISETP.GT.U32.AND P0, PT, R2, 0x7f800000, PT ;  /* 0x7f8000000200780c */ /* 0x000fc80003f04070 */
[----:B------:R-:W-:-:S09]  /*b8e0*/  SEL R0, R0, 0x7c, P0 ;  /* 0x0000007c00007807 */ /* 0x000fd20000000000 */
.L_x_18438:
[----:B------:R-:W-:Y:S05]  /*b8f0*/  BSYNC B0 ;  /* 0x0000000000007941 */ /* 0x000fea0003800000 */
.L_x_18436:
[----:B------:R-:W-:-:S04]  /*b900*/  LOP3.LUT R2, R3, 0x80000000, RZ, 0xc0, !PT ;  /* 0x8000000003027812 */ /* 0x000fc800078ec0ff */
[----:B------:R-:W-:-:S04]  /*b910*/  SHF.R.U32.HI R3, RZ, 0x18, R2 ;  /* 0x00000018ff037819 */ /* 0x000fc80000011602 */
[----:B------:R-:W-:-:S05]  /*b920*/  LOP3.LUT R3, R0, R3, RZ, 0xfc, !PT ;  /* 0x0000000300037212 */ /* 0x000fca00078efcff */
[----:B------:R-:W-:Y:S01]  /*b930*/  STG.E.U8 desc[UR36][R16.64], R3 ;  /* 0x0000000310007986 */ /* 0x000fe2000c101124 */
[----:B------:R-:W-:Y:S05]  /*b940*/  EXIT ;  /* 0x000000000000794d */ /* 0x000fea0003800000 */
.L_x_18432:
[----:B------:R-:W-:-:S04]  /*b950*/  I2FP.F32.S32 R0, R2 ;  /* 0x0000000200007245 */ /* 0x000fc80000201400 */
[----:B------:R-:W-:-:S05]  /*b960*/  F2FP.BF16.F32.PACK_AB R0, RZ, R0 ;  /* 0x00000000ff00723e */ /* 0x000fca00000010ff */
[----:B------:R-:W-:Y:S01]  /*b970*/  STG.E.U16 desc[UR36][R16.64], R0 ;  /* 0x0000000010007986 */ /* 0x000fe2000c101524 */
[----:B------:R-:W-:Y:S05]  /*b980*/  EXIT ;  /* 0x000000000000794d */ /* 0x000fea0003800000 */
.L_x_18429:
        /* <DEDUP_REMOVED lines=10> */
.L_x_18441:
        /* <DEDUP_REMOVED lines=17> */
.L_x_18444:
[----:B------:R-:W-:-:S04]  /*bb40*/  LOP3.LUT R2, R3, 0x80000000, RZ, 0xc0, !PT ;  /* 0x8000000003027812 */ /* 0x000fc800078ec0ff */
[----:B------:R-:W-:-:S04]  /*bb50*/  SHF.R.U32.HI R3, RZ, 0x18, R2 ;  /* 0x00000018ff037819 */ /* 0x000fc80000011602 */
[----:B------:R-:W-:-:S04]  /*bb60*/  LOP3.LUT R0, R0, R3, RZ, 0xfc, !PT ;  /* 0x0000000300007212 */ /* 0x000fc800078efcff */
[----:B------:R-:W-:-:S07]  /*bb70*/  PRMT R8, R0, 0x7610, R8 ;  /* 0x0000761000087816 */ /* 0x000fce0000000008 */
.L_x_18443:
[----:B------:R-:W-:Y:S05]  /*bb80*/  BSYNC B0 ;  /* 0x0000000000007941 */ /* 0x000fea0003800000 */
.L_x_18442:
[----:B------:R-:W-:Y:S01]  /*bb90*/  STG.E.U8 desc[UR36][R16.64], R8 ;  /* 0x0000000810007986 */ /* 0x000fe2000c101124 */
[----:B------:R-:W-:Y:S05]  /*bba0*/  EXIT ;  /* 0x000000000000794d */ /* 0x000fea0003800000 */
.L_x_18440:
        /* <DEDUP_REMOVED lines=17> */
.L_x_18447:
[----:B------:R-:W-:-:S04]  /*bcc0*/  LOP3.LUT R2, R3, 0x80000000, RZ, 0xc0, !PT ;  /* 0x8000000003027812 */ /* 0x000fc800078ec0ff */
[----:B------:R-:W-:-:S04]  /*bcd0*/  SHF.R.U32.HI R3, RZ, 0x18, R2 ;  /* 0x00000018ff037819 */ /* 0x000fc80000011602 */
[----:B------:R-:W-:-:S04]  /*bce0*/  LOP3.LUT R0, R0, R3, RZ, 0xfc, !PT ;  /* 0x0000000300007212 */ /* 0x000fc800078efcff */
[----:B------:R-:W-:-:S07]  /*bcf0*/  PRMT R8, R0, 0x7610, R8 ;  /* 0x0000761000087816 */ /* 0x000fce0000000008 */
.L_x_18446:
[----:B------:R-:W-:Y:S05]  /*bd00*/  BSYNC B0 ;  /* 0x0000000000007941 */ /* 0x000fea0003800000 */
.L_x_18445:
[----:B------:R-:W-:Y:S01]  /*bd10*/  STG.E.U8 desc[UR36][R16.64], R8 ;  /* 0x0000000810007986 */ /* 0x000fe2000c101124 */
[----:B------:R-:W-:Y:S05]  /*bd20*/  EXIT ;  /* 0x000000000000794d */ /* 0x000fea0003800000 */
.L_x_18439:
        /* <DEDUP_REMOVED lines=22> */
.L_x_18422:
        /* <DEDUP_REMOVED lines=16> */
.L_x_18450:
[----:B------:R-:W-:Y:S05]  /*bf90*/  EXIT ;  /* 0x000000000000794d */ /* 0x000fea0003800000 */
.L_x_18449:
[----:B------:R-:W-:-:S05]  /*bfa0*/  SHF.R.S32.HI R3, RZ, 0x1f, R2 ;  /* 0x0000001fff037819 */ /* 0x000fca0000011402 */
[----:B------:R-:W-:Y:S01]  /*bfb0*/  STG.E.64 desc[UR36][R16.64], R2 ;  /* 0x0000000210007986 */ /* 0x000fe2000c101b24 */
[----:B------:R-:W-:Y:S05]  /*bfc0*/  EXIT ;  /* 0x000000000000794d */ /* 0x000fea0003800000 */
.L_x_18448:
[----:B------:R-:W-:Y:S01]  /*bfd0*/  STG.E desc[UR36][R16.64], R2 ;  /* 0x0000000210007986 */ /* 0x000fe2000c101924 */
[----:B------:R-:W-:Y:S05]  /*bfe0*/  EXIT ;  /* 0x000000000000794d */ /* 0x000fea0003800000 */
.L_x_18451:
        /* <DEDUP_REMOVED lines=9> */
.L_x_71750:


//--------------------- .text._ZN2at6native27unrolled_elementwise_kernelIZNS0_50_GLOBAL__N__2680c7bb_12_PowKernel_cu_7dd49032_316829pow_tensor_scalar_kernel_implIiiEEvRNS_18TensorIteratorBaseET0_EUliE0_St5arrayIPcLm2EELi4E23TrivialOffsetCalculatorILi1EjESC_NS0_6memory12LoadWithCastILi1EEENSD_13StoreWithCastILi1EEEEEviT_S6_T2_T3_T4_T5_ --------------------------
	.section	.text._ZN2at6native27unrolled_elementwise_kernelIZNS0_50_GLOBAL__N__2680c7bb_12_PowKernel_cu_7dd49032_316829pow_tensor_scalar_kernel_implIiiEEvRNS_18TensorIteratorBaseET0_EUliE0_St5arrayIPcLm2EELi4E23TrivialOffsetCalculatorILi1EjESC_NS0_6memory12LoadWithCastILi1EEENSD_13StoreWithCastILi1EEEEEviT_S6_T2_T3_T4_T5_,"ax",@progbits
	.align	128
        .global         _ZN2at6native27unrolled_elementwise_kernelIZNS0_50_GLOBAL__N__2680c7bb_12_PowKernel_cu_7dd49032_316829pow_tensor_scalar_kernel_implIiiEEvRNS_18TensorIteratorBaseET0_EUliE0_St5arrayIPcLm2EELi4E23TrivialOffsetCalculatorILi1EjESC_NS0_6memory12LoadWithCastILi1EEENSD_13StoreWithCastILi1EEEEEviT_S6_T2_T3_T4_T5_
        .type           _ZN2at6native27unrolled_elementwise_kernelIZNS0_50_GLOBAL__N__2680c7bb_12_PowKernel_cu_7dd49032_316829pow_tensor_scalar_kernel_implIiiEEvRNS_18TensorIteratorBaseET0_EUliE0_St5arrayIPcLm2EELi4E23TrivialOffsetCalculatorILi1EjESC_NS0_6memory12LoadWithCastILi1EEENSD_13StoreWithCastILi1EEEEEviT_S6_T2_T3_T4_T5_,@function
        .size           _ZN2at6native27unrolled_elementwise_kernelIZNS0_50_GLOBAL__N__2680c7bb_12_PowKernel_cu_7dd49032_316829pow_tensor_scalar_kernel_implIiiEEvRNS_18TensorIteratorBaseET0_EUliE0_St5arrayIPcLm2EELi4E23TrivialOffsetCalculatorILi1EjESC_NS0_6memory12LoadWithCastILi1EEENSD_13StoreWithCastILi1EEEEEviT_S6_T2_T3_T4_T5_,(.L_x_71751 - _ZN2at6native27unrolled_elementwise_kernelIZNS0_50_GLOBAL__N__2680c7bb_12_PowKernel_cu_7dd49032_316829pow_tensor_scalar_kernel_implIiiEEvRNS_18TensorIteratorBaseET0_EUliE0_St5arrayIPcLm2EELi4E23TrivialOffsetCalculatorILi1EjESC_NS0_6memory12LoadWithCastILi1EEENSD_13StoreWithCastILi1EEEEEviT_S6_T2_T3_T4_T5_)
        .other          _ZN2at6native27unrolled_elementwise_kernelIZNS0_50_GLOBAL__N__2680c7bb_12_PowKernel_cu_7dd49032_316829pow_tensor_scalar_kernel_implIiiEEvRNS_18TensorIteratorBaseET0_EUliE0_St5arrayIPcLm2EELi4E23TrivialOffsetCalculatorILi1EjESC_NS0_6memory12LoadWithCastILi1EEENSD_13StoreWithCastILi1EEEEEviT_S6_T2_T3_T4_T5_,@"STO_CUDA_ENTRY STV_DEFAULT"
_ZN2at6native27unrolled_elementwise_kernelIZNS0_50_GLOBAL__N__2680c7bb_12_PowKernel_cu_7dd49032_316829pow_tensor_scalar_kernel_implIiiEEvRNS_18TensorIteratorBaseET0_EUliE0_St5arrayIPcLm2EELi4E23TrivialOffsetCalculatorILi1EjESC_NS0_6memory12LoadWithCastILi1EEENSD_13StoreWithCastILi1EEEEEviT_S6_T2_T3_T4_T5_:
.text._ZN2at6native27unrolled_elementwise_kernelIZNS0_50_GLOBAL__N__2680c7bb_12_PowKernel_cu_7dd49032_316829pow_tensor_scalar_kernel_implIiiEEvRNS_18TensorIteratorBaseET0_EUliE0_St5arrayIPcLm2EELi4E23TrivialOffsetCalculatorILi1EjESC_NS0_6memory12LoadWithCastILi1EEENSD_13StoreWithCastILi1EEEEEviT_S6_T2_T3_T4_T5_:
        /* <DEDUP_REMOVED lines=31> */
.L_x_18457:
[----:B------:R3:W5:Y:S01]  /*01f0*/  LDG.E.U8 R24, desc[UR36][R2.64] ;  /* 0x0000002402187981 */ /* 0x000762000c1e1100 */
[----:B------:R-:W-:Y:S05]  /*0200*/  BRA `(.L_x_18459) ;  /* 0x0000000c00387947 */ /* 0x000fea0003800000 */
.L_x_18456:
        /* <DEDUP_REMOVED lines=8> */
.L_x_18461:
[----:B------:R1:W5:Y:S01]  /*0290*/  LDG.E R24, desc[UR36][R2.64] ;  /* 0x0000002402187981 */ /* 0x000362000c1e1900 */
[----:B------:R-:W-:Y:S05]  /*02a0*/  BRA `(.L_x_18459) ;  /* 0x0000000c00107947 */ /* 0x000fea0003800000 */
.L_x_18460:
[----:B------:R2:W5:Y:S01]  /*02b0*/  LDG.E.S16 R24, desc[UR36][R2.64] ;  /* 0x0000002402187981 */ /* 0x000562000c1e1700 */
[----:B------:R-:W-:Y:S05]  /*02c0*/  BRA `(.L_x_18459) ;  /* 0x0000000c00087947 */ /* 0x000fea0003800000 */
.L_x_18455:
        /* <DEDUP_REMOVED lines=9> */
.L_x_18463:
[----:B------:R-:W2:Y:S02]  /*0360*/  LDG.E.U16 R2, desc[UR36][R2.64] ;  /* 0x0000002402027981 */ /* 0x000ea4000c1e1500 */
[----:B--2---:R-:W-:-:S06]  /*0370*/  HADD2.F32 R24, -RZ, R2.H0_H0 ;  /* 0x20000002ff187230 */ /* 0x004fcc0000004100 */
[----:B------:R-:W0:Y:S01]  /*0380*/  F2I.FTZ.TRUNC.NTZ R24, R24 ;  /* 0x0000001800187305 */ /* 0x000e22000021f100 */
[----:B------:R-:W-:Y:S05]  /*0390*/  BRA `(.L_x_18459) ;  /* 0x0000000800d47947 */ /* 0x000fea0003800000 */
.L_x_18462:
        /* <DEDUP_REMOVED lines=9> */
.L_x_18465:
[----:B------:R-:W2:Y:S02]  /*0430*/  LDG.E.U16 R2, desc[UR36][R2.64] ;  /* 0x0000002402027981 */ /* 0x000ea4000c1e1500 */
[----:B--2---:R-:W-:-:S06]  /*0440*/  HADD2.F32 R24, -RZ, R2.H0_H0 ;  /* 0x20000002ff187230 */ /* 0x004fcc0000004100 */
[----:B------:R-:W0:Y:S01]  /*0450*/  F2I.FTZ.TRUNC.NTZ R24, R24 ;  /* 0x0000001800187305 */ /* 0x000e22000021f100 */
[----:B------:R-:W-:Y:S05]  /*0460*/  BRA `(.L_x_18459) ;  /* 0x0000000800a07947 */ /* 0x000fea0003800000 */
.L_x_18464:
[----:B------:R-:W2:Y:S02]  /*0470*/  LDG.E.64 R24, desc[UR36][R2.64] ;  /* 0x0000002402187981 */ /* 0x000ea4000c1e1b00 */
[----:B--2---:R0:W1:Y:S01]  /*0480*/  F2I.F64.TRUNC R24, R24 ;  /* 0x0000001800187311 */ /* 0x004062000030d100 */
[----:B------:R-:W-:Y:S05]  /*0490*/  BRA `(.L_x_18459) ;  /* 0x0000000800947947 */ /* 0x000fea0003800000 */
.L_x_18454:
        /* <DEDUP_REMOVED lines=12> */
.L_x_18468:
[----:B------:R-:W2:Y:S02]  /*0560*/  LDG.E.64 R2, desc[UR36][R2.64] ;  /* 0x0000002402027981 */ /* 0x000ea4000c1e1b00 */
[----:B--2---:R0:W1:Y:S01]  /*0570*/  F2I.F64.TRUNC R24, R2 ;  /* 0x0000000200187311 */ /* 0x004062000030d100 */
[----:B------:R-:W-:Y:S05]  /*0580*/  BRA `(.L_x_18459) ;  /* 0x0000000800587947 */ /* 0x000fea0003800000 */
.L_x_18467:
        /* <DEDUP_REMOVED lines=27> */
.L_x_18470:
        /* <DEDUP_REMOVED lines=15> */
.L_x_18469:
[----:B------:R-:W2:Y:S02]  /*0830*/  LDG.E.U16 R24, desc[UR36][R2.64] ;  /* 0x0000002402187981 */ /* 0x000ea4000c1e1500 */
[----:B--2---:R-:W-:-:S06]  /*0840*/  IMAD.U32 R24, R24, 0x10000, RZ ;  /* 0x0001000018187824 */ /* 0x004fcc00078e00ff */
[----:B------:R-:W0:Y:S01]  /*0850*/  F2I.FTZ.TRUNC.NTZ R24, R24 ;  /* 0x0000001800187305 */ /* 0x000e22000021f100 */
[----:B------:R-:W-:Y:S05]  /*0860*/  BRA `(.L_x_18459) ;  /* 0x0000000400a07947 */ /* 0x000fea0003800000 */
.L_x_18466:
        /* <DEDUP_REMOVED lines=10> */
.L_x_18473:
        /* <DEDUP_REMOVED lines=21> */
.L_x_18477:
[----:B------:R-:W-:Y:S05]  /*0a60*/  BSYNC B1 ;  /* 0x0000000000017941 */ /* 0x000fea0003800000 */
.L_x_18476:
[----:B------:R-:W-:Y:S01]  /*0a70*/  IMAD.SHL.U32 R2, R2, 0x100000, RZ ;  /* 0x0010000002027824 */ /* 0x000fe200078e00ff */
[----:B------:R-:W-:-:S04]  /*0a80*/  LEA R3, R0, 0x3b800000, 0x17 ;  /* 0x3b80000000037811 */ /* 0x000fc800078eb8ff */
[----:B------:R-:W-:-:S07]  /*0a90*/  LOP3.LUT R24, R3, R2, R24, 0xfe, !PT ;  /* 0x0000000203187212 */ /* 0x000fce00078efe18 */
.L_x_18475:
[----:B------:R-:W-:Y:S05]  /*0aa0*/  BSYNC B0 ;  /* 0x0000000000007941 */ /* 0x000fea0003800000 */
.L_x_18474:
[----:B------:R-:W0:Y:S01]  /*0ab0*/  F2I.FTZ.TRUNC.NTZ R24, R24 ;  /* 0x0000001800187305 */ /* 0x000e22000021f100 */
[----:B------:R-:W-:Y:S05]  /*0ac0*/  BRA `(.L_x_18459) ;  /* 0x0000000400087947 */ /* 0x000fea0003800000 */
.L_x_18472:
        /* <DEDUP_REMOVED lines=21> */
.L_x_18481:
[----:B------:R-:W-:Y:S05]  /*0c20*/  BSYNC B1 ;  /* 0x0000000000017941 */ /* 0x000fea0003800000 */
.L_x_18480:
[----:B------:R-:W-:Y:S01]  /*0c30*/  IMAD.SHL.U32 R2, R2, 0x200000, RZ ;  /* 0x0020000002027824 */ /* 0x000fe200078e00ff */
[----:B------:R-:W-:-:S04]  /*0c40*/  LEA R3, R0, 0x37800000, 0x17 ;  /* 0x3780000000037811 */ /* 0x000fc800078eb8ff */
[----:B------:R-:W-:-:S07]  /*0c50*/  LOP3.LUT R24, R3, R2, R24, 0xfe, !PT ;  /* 0x0000000203187212 */ /* 0x000fce00078efe18 */
.L_x_18479:
[----:B------:R-:W-:Y:S05]  /*0c60*/  BSYNC B0 ;  /* 0x0000000000007941 */ /* 0x000fea0003800000 */
.L_x_18478:
[----:B------:R-:W0:Y:S01]  /*0c70*/  F2I.FTZ.TRUNC.NTZ R24, R24 ;  /* 0x0000001800187305 */ /* 0x000e22000021f100 */
[----:B------:R-:W-:Y:S05]  /*0c80*/  BRA `(.L_x_18459) ;  /* 0x0000000000987947 */ /* 0x000fea0003800000 */
.L_x_18471:
        /* <DEDUP_REMOVED lines=14> */
.L_x_18485:
[----:B------:R-:W-:Y:S05]  /*0d70*/  BSYNC B0 ;  /* 0x0000000000007941 */ /* 0x000fea0003800000 */
.L_x_18484:
[----:B------:R-:W0:Y:S01]  /*0d80*/  F2I.FTZ.TRUNC.NTZ R24, R24 ;  /* 0x0000001800187305 */ /* 0x000e22000021f100 */
[----:B------:R-:W-:Y:S05]  /*0d90*/  BRA `(.L_x_18459) ;  /* 0x0000000000547947 */ /* 0x000fea0003800000 */
.L_x_18458:
        /* <DEDUP_REMOVED lines=17> */
.L_x_18486:
[----:B------:R-:W-:Y:S05]  /*0eb0*/  BRA `(.L_x_18459) ;  /* 0x00000000000c7947 */ /* 0x000fea0003800000 */
.L_x_18483:
[----:B------:R0:W5:Y:S01]  /*0ec0*/  LDG.E R24, desc[UR36][R2.64] ;  /* 0x0000002402187981 */ /* 0x000162000c1e1900 */
[----:B------:R-:W-:Y:S05]  /*0ed0*/  BRA `(.L_x_18459) ;  /* 0x0000000000047947 */ /* 0x000fea0003800000 */
.L_x_18482:
[----:B------:R0:W5:Y:S02]  /*0ee0*/  LDG.E R24, desc[UR36][R2.64] ;  /* 0x0000002402187981 */ /* 0x000164000c1e1900 */
.L_x_18459:
[----:B------:R-:W2:Y:S02]  /*0ef0*/  S2R R26, SR_TID.X ;  /* 0x00000000001a7919 */ /* 0x000ea40000002100 */
[----:B--2---:R-:W-:-:S07]  /*0f00*/  VIADD R26, R26, 0x80 ;  /* 0x000000801a1a7836 */ /* 0x004fce0000000000 */
.L_x_18453:
[----:B------:R-:W-:Y:S05]  /*0f10*/  BSYNC B6 ;  /* 0x0000000000067941 */ /* 0x000fea0003800000 */
.L_x_18452:
        /* <DEDUP_REMOVED lines=23> */
.L_x_18492:
[----:B------:R0:W5:Y:S01]  /*1090*/  LDG.E.U8 R22, desc[UR36][R2.64] ;  /* 0x0000002402167981 */ /* 0x000162000c1e1100 */
[----:B------:R-:W-:Y:S05]  /*10a0*/  BRA `(.L_x_18494) ;  /* 0x0000000c00347947 */ /* 0x000fea0003800000 */
.L_x_18491:
        /* <DEDUP_REMOVED lines=8> */
.L_x_18496:
[----:B------:R0:W5:Y:S01]  /*1130*/  LDG.E R22, desc[UR36][R2.64] ;  /* 0x0000002402167981 */ /* 0x000162000c1e1900 */
[----:B------:R-:W-:Y:S05]  /*1140*/  BRA `(.L_x_18494) ;  /* 0x0000000c000c7947 */ /* 0x000fea0003800000 */
.L_x_18495:
[----:B------:R0:W5:Y:S01]  /*1150*/  LDG.E.S16 R22, desc[UR36][R2.64] ;  /* 0x0000002402167981 */ /* 0x000162000c1e1700 */
[----:B------:R-:W-:Y:S05]  /*1160*/  BRA `(.L_x_18494) ;  /* 0x0000000c00047947 */ /* 0x000fea0003800000 */
.L_x_18490:
        /* <DEDUP_REMOVED lines=9> */
.L_x_18498:
[----:B------:R-:W2:Y:S02]  /*1200*/  LDG.E.U16 R2, desc[UR36][R2.64] ;  /* 0x0000002402027981 */ /* 0x000ea4000c1e1500 */
[----:B--2---:R-:W-:-:S06]  /*1210*/  HADD2.F32 R22, -RZ, R2.H0_H0 ;  /* 0x20000002ff167230 */ /* 0x004fcc0000004100 */
[----:B------:R-:W0:Y:S01]  /*1220*/  F2I.FTZ.TRUNC.NTZ R22, R22 ;  /* 0x0000001600167305 */ /* 0x000e22000021f100 */
[----:B------:R-:W-:Y:S05]  /*1230*/  BRA `(.L_x_18494) ;  /* 0x0000000800d07947 */ /* 0x000fea0003800000 */
.L_x_18497:
        /* <DEDUP_REMOVED lines=9> */
.L_x_18500:
[----:B------:R-:W2:Y:S02]  /*12d0*/  LDG.E.U16 R2, desc[UR36][R2.64] ;  /* 0x0000002402027981 */ /* 0x000ea4000c1e1500 */
[----:B--2---:R-:W-:-:S06]  /*12e0*/  HADD2.F32 R22, -RZ, R2.H0_H0 ;  /* 0x20000002ff167230 */ /* 0x004fcc0000004100 */
[----:B------:R-:W0:Y:S01]  /*12f0*/  F2I.FTZ.TRUNC.NTZ R22, R22 ;  /* 0x0000001600167305 */ /* 0x000e22000021f100 */
[----:B------:R-:W-:Y:S05]  /*1300*/  BRA `(.L_x_18494) ;  /* 0x00000008009c7947 */ /* 0x000fea0003800000 */
.L_x_18499:
[----:B------:R-:W2:Y:S02]  /*1310*/  LDG.E.64 R2, desc[UR36][R2.64] ;  /* 0x0000002402027981 */ /* 0x000ea4000c1e1b00 */
[----:B--2---:R0:W1:Y:S01]  /*1320*/  F2I.F64.TRUNC R22, R2 ;  /* 0x0000000200167311 */ /* 0x004062000030d100 */
[----:B------:R-:W-:Y:S05]  /*1330*/  BRA `(.L_x_18494) ;  /* 0x0000000800907947 */ /* 0x000fea0003800000 */
.L_x_18489:
        /* <DEDUP_REMOVED lines=12> */
.L_x_18503:
[----:B------:R-:W2:Y:S02]  /*1400*/  LDG.E.64 R2, desc[UR36][R2.64] ;  /* 0x0000002402027981 */ /* 0x000ea4000c1e1b00 */
[----:B--2---:R0:W1:Y:S01]  /*1410*/  F2I.F64.TRUNC R22, R2 ;  /* 0x0000000200167311 */ /* 0x004062000030d100 */
[----:B------:R-:W-:Y:S05]  /*1420*/  BRA `(.L_x_18494) ;  /* 0x0000000800547947 */ /* 0x000fea0003800000 */
.L_x_18502:
        /* <DEDUP_REMOVED lines=27> */
.L_x_18505:
        /* <DEDUP_REMOVED lines=14> */
.L_x_18504:
[----:B------:R-:W2:Y:S02]  /*16c0*/  LDG.E.U16 R22, desc[UR36][R2.64] ;  /* 0x0000002402167981 */ /* 0x000ea4000c1e1500 */
[----:B--2---:R-:W-:-:S06]  /*16d0*/  IMAD.U32 R22, R22, 0x10000, RZ ;  /* 0x0001000016167824 */ /* 0x004fcc00078e00ff */
[----:B------:R-:W4:Y:S01]  /*16e0*/  F2I.FTZ.TRUNC.NTZ R22, R22 ;  /* 0x0000001600167305 */ /* 0x000f22000021f100 */
[----:B------:R-:W-:Y:S05]  /*16f0*/  BRA `(.L_x_18494) ;  /* 0x0000000400a07947 */ /* 0x000fea0003800000 */
.L_x_18501:
        /* <DEDUP_REMOVED lines=10> */
.L_x_18508:
        /* <DEDUP_REMOVED lines=21> */
.L_x_18512:
[----:B------:R-:W-:Y:S05]  /*18f0*/  BSYNC B1 ;  /* 0x0000000000017941 */ /* 0x000fea0003800000 */
.L_x_18511:
[----:B------:R-:W-:Y:S01]  /*1900*/  IMAD.SHL.U32 R2, R2, 0x100000, RZ ;  /* 0x0010000002027824 */ /* 0x000fe200078e00ff */
[----:B------:R-:W-:-:S04]  /*1910*/  LEA R3, R0, 0x3b800000, 0x17 ;  /* 0x3b80000000037811 */ /* 0x000fc800078eb8ff */
[----:B------:R-:W-:-:S07]  /*1920*/  LOP3.LUT R22, R3, R2, R22, 0xfe, !PT ;  /* 0x0000000203167212 */ /* 0x000fce00078efe16 */
.L_x_18510:
[----:B------:R-:W-:Y:S05]  /*1930*/  BSYNC B0 ;  /* 0x0000000000007941 */ /* 0x000fea0003800000 */
.L_x_18509:
[----:B------:R-:W0:Y:S01]  /*1940*/  F2I.FTZ.TRUNC.NTZ R22, R22 ;  /* 0x0000001600167305 */ /* 0x000e22000021f100 */
[----:B------:R-:W-:Y:S05]  /*1950*/  BRA `(.L_x_18494) ;  /* 0x0000000400087947 */ /* 0x000fea0003800000 */
.L_x_18507:
        /* <DEDUP_REMOVED lines=21> */
.L_x_18516:
[----:B------:R-:W-:Y:S05]  /*1ab0*/  BSYNC B1 ;  /* 0x0000000000017941 */ /* 0x000fea0003800000 */
.L_x_18515:
[----:B------:R-:W-:Y:S01]  /*1ac0*/  IMAD.SHL.U32 R2, R2, 0x200000, RZ ;  /* 0x0020000002027824 */ /* 0x000fe200078e00ff */
[----:B------:R-:W-:-:S04]  /*1ad0*/  LEA R3, R0, 0x37800000, 0x17 ;  /* 0x3780000000037811 */ /* 0x000fc800078eb8ff */
[----:B------:R-:W-:-:S07]  /*1ae0*/  LOP3.LUT R22, R3, R2, R22, 0xfe, !PT ;  /* 0x0000000203167212 */ /* 0x000fce00078efe16 */
.L_x_18514:
[----:B------:R-:W-:Y:S05]  /*1af0*/  BSYNC B0 ;  /* 0x0000000000007941 */ /* 0x000fea0003800000 */
.L_x_18513:
[----:B------:R-:W0:Y:S01]  /*1b00*/  F2I.FTZ.TRUNC.NTZ R22, R22 ;  /* 0x0000001600167305 */ /* 0x000e22000021f100 */
[----:B------:R-:W-:Y:S05]  /*1b10*/  BRA `(.L_x_18494) ;  /* 0x0000000000987947 */ /* 0x000fea0003800000 */
.L_x_18506:
        /* <DEDUP_REMOVED lines=14> */
.L_x_18520:
[----:B------:R-:W-:Y:S05]  /*1c00*/  BSYNC B0 ;  /* 0x0000000000007941 */ /* 0x000fea0003800000 */
.L_x_18519:
[----:B------:R-:W0:Y:S01]  /*1c10*/  F2I.FTZ.TRUNC.NTZ R22, R22 ;  /* 0x0000001600167305 */ /* 0x000e22000021f100 */
[----:B------:R-:W-:Y:S05]  /*1c20*/  BRA `(.L_x_18494) ;  /* 0x0000000000547947 */ /* 0x000fea0003800000 */
.L_x_18493:
        /* <DEDUP_REMOVED lines=17> */
.L_x_18521:
[----:B------:R-:W-:Y:S05]  /*1d40*/  BRA `(.L_x_18494) ;  /* 0x00000000000c7947 */ /* 0x000fea0003800000 */
.L_x_18518:
[----:B------:R0:W5:Y:S01]  /*1d50*/  LDG.E R22, desc[UR36][R2.64] ;  /* 0x0000002402167981 */ /* 0x000162000c1e1900 */
[----:B------:R-:W-:Y:S05]  /*1d60*/  BRA `(.L_x_18494) ;  /* 0x0000000000047947 */ /* 0x000fea0003800000 */
.L_x_18517:
[----:B------:R0:W5:Y:S02]  /*1d70*/  LDG.E R22, desc[UR36][R2.64] ;  /* 0x0000002402167981 */ /* 0x000164000c1e1900 */
.L_x_18494:
[----:B------:R-:W-:-:S07]  /*1d80*/  VIADD R26, R26, 0x80 ;  /* 0x000000801a1a7836 */ /* 0x000fce0000000000 */
.L_x_18488:
[----:B------:R-:W-:Y:S05]  /*1d90*/  BSYNC B6 ;  /* 0x0000000000067941 */ /* 0x000fea0003800000 */
.L_x_18487:
        /* <DEDUP_REMOVED lines=25> */
.L_x_18527:
[----:B------:R0:W5:Y:S01]  /*1f30*/  LDG.E.U8 R18, desc[UR36][R2.64] ;  /* 0x0000002402127981 */ /* 0x000162000c1e1100 */
[----:B------:R-:W-:Y:S05]  /*1f40*/  BRA `(.L_x_18529) ;  /* 0x0000000c00347947 */ /* 0x000fea0003800000 */
.L_x_18526:
        /* <DEDUP_REMOVED lines=8> */
.L_x_18531:
[----:B------:R0:W5:Y:S01]  /*1fd0*/  LDG.E R18, desc[UR36][R2.64] ;  /* 0x0000002402127981 */ /* 0x000162000c1e1900 */
[----:B------:R-:W-:Y:S05]  /*1fe0*/  BRA `(.L_x_18529) ;  /* 0x0000000c000c7947 */ /* 0x000fea0003800000 */
.L_x_18530:
[----:B------:R0:W5:Y:S01]  /*1ff0*/  LDG.E.S16 R18, desc[UR36][R2.64] ;  /* 0x0000002402127981 */ /* 0x000162000c1e1700 */
[----:B------:R-:W-:Y:S05]  /*2000*/  BRA `(.L_x_18529) ;  /* 0x0000000c00047947 */ /* 0x000fea0003800000 */
.L_x_18525:
        /* <DEDUP_REMOVED lines=9> */
.L_x_18533:
[----:B------:R-:W2:Y:S02]  /*20a0*/  LDG.E.U16 R2, desc[UR36][R2.64] ;  /* 0x0000002402027981 */ /* 0x000ea4000c1e1500 */
[----:B--2---:R-:W-:-:S06]  /*20b0*/  HADD2.F32 R18, -RZ, R2.H0_H0 ;  /* 0x20000002ff127230 */ /* 0x004fcc0000004100 */
[----:B------:R-:W0:Y:S01]  /*20c0*/  F2I.FTZ.TRUNC.NTZ R18, R18 ;  /* 0x0000001200127305 */ /* 0x000e22000021f100 */
[----:B------:R-:W-:Y:S05]  /*20d0*/  BRA `(.L_x_18529) ;  /* 0x0000000800d07947 */ /* 0x000fea0003800000 */
.L_x_18532:
        /* <DEDUP_REMOVED lines=9> */
.L_x_18535:
[----:B------:R-:W2:Y:S02]  /*2170*/  LDG.E.U16 R2, desc[UR36][R2.64] ;  /* 0x0000002402027981 */ /* 0x000ea4000c1e1500 */
[----:B--2---:R-:W-:-:S06]  /*2180*/  HADD2.F32 R18, -RZ, R2.H0_H0 ;  /* 0x20000002ff127230 */ /* 0x004fcc0000004100 */
[----:B------:R-:W0:Y:S01]  /*2190*/  F2I.FTZ.TRUNC.NTZ R18, R18 ;  /* 0x0000001200127305 */ /* 0x000e22000021f100 */
[----:B------:R-:W-:Y:S05]  /*21a0*/  BRA `(.L_x_18529) ;  /* 0x00000008009c7947 */ /* 0x000fea0003800000 */
.L_x_18534:
[----:B------:R-:W2:Y:S02]  /*21b0*/  LDG.E.64 R2, desc[UR36][R2.64] ;  /* 0x0000002402027981 */ /* 0x000ea4000c1e1b00 */
[----:B--2---:R0:W1:Y:S01]  /*21c0*/  F2I.F64.TRUNC R18, R2 ;  /* 0x0000000200127311 */ /* 0x004062000030d100 */
[----:B------:R-:W-:Y:S05]  /*21d0*/  BRA `(.L_x_18529) ;  /* 0x0000000800907947 */ /* 0x000fea0003800000 */
.L_x_18524:
        /* <DEDUP_REMOVED lines=12> */
.L_x_18538:
[----:B------:R-:W2:Y:S02]  /*22a0*/  LDG.E.64 R2, desc[UR36][R2.64] ;  /* 0x0000002402027981 */ /* 0x000ea4000c1e1b00 */
[----:B--2---:R0:W1:Y:S01]  /*22b0*/  F2I.F64.TRUNC R18, R2 ;  /* 0x0000000200127311 */ /* 0x004062000030d100 */
[----:B------:R-:W-:Y:S05]  /*22c0*/  BRA `(.L_x_18529) ;  /* 0x0000000800547947 */ /* 0x000fea0003800000 */
.L_x_18537:
        /* <DEDUP_REMOVED lines=27> */
.L_x_18540:
        /* <DEDUP_REMOVED lines=14> */
.L_x_18539:
[----:B------:R-:W2:Y:S02]  /*2560*/  LDG.E.U16 R18, desc[UR36][R2.64] ;  /* 0x0000002402127981 */ /* 0x000ea4000c1e1500 */
[----:B--2---:R-:W-:-:S06]  /*2570*/  IMAD.U32 R18, R18, 0x10000, RZ ;  /* 0x0001000012127824 */ /* 0x004fcc00078e00ff */
[----:B------:R-:W0:Y:S01]  /*2580*/  F2I.FTZ.TRUNC.NTZ R18, R18 ;  /* 0x0000001200127305 */ /* 0x000e22000021f100 */
[----:B------:R-:W-:Y:S05]  /*2590*/  BRA `(.L_x_18529) ;  /* 0x0000000400a07947 */ /* 0x000fea0003800000 */
.L_x_18536:
        /* <DEDUP_REMOVED lines=10> */
.L_x_18543:
        /* <DEDUP_REMOVED lines=21> */
.L_x_18547:
[----:B------:R-:W-:Y:S05]  /*2790*/  BSYNC B1 ;  /* 0x0000000000017941 */ /* 0x000fea0003800000 */
.L_x_18546:
[----:B------:R-:W-:Y:S01]  /*27a0*/  IMAD.SHL.U32 R2, R2, 0x100000, RZ ;  /* 0x0010000002027824 */ /* 0x000fe200078e00ff */
[----:B------:R-:W-:-:S04]  /*27b0*/  LEA R3, R0, 0x3b800000, 0x17 ;  /* 0x3b80000000037811 */ /* 0x000fc800078eb8ff */
[----:B------:R-:W-:-:S07]  /*27c0*/  LOP3.LUT R18, R3, R2, R18, 0xfe, !PT ;  /* 0x0000000203127212 */ /* 0x000fce00078efe12 */
.L_x_18545:
[----:B------:R-:W-:Y:S05]  /*27d0*/  BSYNC B0 ;  /* 0x0000000000007941 */ /* 0x000fea0003800000 */
.L_x_18544:
[----:B------:R-:W1:Y:S01]  /*27e0*/  F2I.FTZ.TRUNC.NTZ R18, R18 ;  /* 0x0000001200127305 */ /* 0x000e62000021f100 */
[----:B------:R-:W-:Y:S05]  /*27f0*/  BRA `(.L_x_18529) ;  /* 0x0000000400087947 */ /* 0x000fea0003800000 */
.L_x_18542:
        /* <DEDUP_REMOVED lines=21> */
.L_x_18551:
[----:B------:R-:W-:Y:S05]  /*2950*/  BSYNC B1 ;  /* 0x0000000000017941 */ /* 0x000fea0003800000 */
.L_x_18550:
[----:B------:R-:W-:Y:S01]  /*2960*/  IMAD.SHL.U32 R2, R2, 0x200000, RZ ;  /* 0x0020000002027824 */ /* 0x000fe200078e00ff */
[----:B------:R-:W-:-:S04]  /*2970*/  LEA R3, R0, 0x37800000, 0x17 ;  /* 0x3780000000037811 */ /* 0x000fc800078eb8ff */
[----:B------:R-:W-:-:S07]  /*2980*/  LOP3.LUT R18, R3, R2, R18, 0xfe, !PT ;  /* 0x0000000203127212 */ /* 0x000fce00078efe12 */
.L_x_18549:
[----:B------:R-:W-:Y:S05]  /*2990*/  BSYNC B0 ;  /* 0x0000000000007941 */ /* 0x000fea0003800000 */
.L_x_18548:
[----:B------:R-:W2:Y:S01]  /*29a0*/  F2I.FTZ.TRUNC.NTZ R18, R18 ;  /* 0x0000001200127305 */ /* 0x000ea2000021f100 */
[----:B------:R-:W-:Y:S05]  /*29b0*/  BRA `(.L_x_18529) ;  /* 0x0000000000987947 */ /* 0x000fea0003800000 */
.L_x_18541:
        /* <DEDUP_REMOVED lines=14> */
.L_x_18555:
[----:B------:R-:W-:Y:S05]  /*2aa0*/  BSYNC B0 ;  /* 0x0000000000007941 */ /* 0x000fea0003800000 */
.L_x_18554:
[----:B------:R-:W4:Y:S01]  /*2ab0*/  F2I.FTZ.TRUNC.NTZ R18, R18 ;  /* 0x0000001200127305 */ /* 0x000f22000021f100 */
[----:B------:R-:W-:Y:S05]  /*2ac0*/  BRA `(.L_x_18529) ;  /* 0x0000000000547947 */ /* 0x000fea0003800000 */
.L_x_18528:
        /* <DEDUP_REMOVED lines=17> */
.L_x_18556:
[----:B------:R-:W-:Y:S05]  /*2be0*/  BRA `(.L_x_18529) ;  /* 0x00000000000c7947 */ /* 0x000fea0003800000 */
.L_x_18553:
[----:B------:R0:W5:Y:S01]  /*2bf0*/  LDG.E R18, desc[UR36][R2.64] ;  /* 0x0000002402127981 */ /* 0x000162000c1e1900 */
[----:B------:R-:W-:Y:S05]  /*2c00*/  BRA `(.L_x_18529) ;  /* 0x0000000000047947 */ /* 0x000fea0003800000 */
.L_x_18552:
[----:B------:R3:W5:Y:S02]  /*2c10*/  LDG.E R18, desc[UR36][R2.64] ;  /* 0x0000002402127981 */ /* 0x000764000c1e1900 */
.L_x_18529:
[----:B------:R-:W-:-:S07]  /*2c20*/  VIADD R26, R26, 0x80 ;  /* 0x000000801a1a7836 */ /* 0x000fce0000000000 */
.L_x_18523:
[----:B------:R-:W-:Y:S05]  /*2c30*/  BSYNC B6 ;  /* 0x0000000000067941 */ /* 0x000fea0003800000 */
.L_x_18522:
        /* <DEDUP_REMOVED lines=22> */
.L_x_18562:
[----:B------:R0:W5:Y:S01]  /*2da0*/  LDG.E.U8 R16, desc[UR36][R2.64] ;  /* 0x0000002402107981 */ /* 0x000162000c1e1100 */
[----:B------:R-:W-:Y:S05]  /*2db0*/  BRA `(.L_x_18558) ;  /* 0x0000000c00307947 */ /* 0x000fea0003800000 */
.L_x_18561:
        /* <DEDUP_REMOVED lines=8> */
.L_x_18565:
[----:B------:R0:W5:Y:S01]  /*2e40*/  LDG.E R16, desc[UR36][R2.64] ;  /* 0x0000002402107981 */ /* 0x000162000c1e1900 */
[----:B------:R-:W-:Y:S05]  /*2e50*/  BRA `(.L_x_18558) ;  /* 0x0000000c00087947 */ /* 0x000fea0003800000 */
.L_x_18564:
[----:B------:R0:W5:Y:S01]  /*2e60*/  LDG.E.S16 R16, desc[UR36][R2.64] ;  /* 0x0000002402107981 */ /* 0x000162000c1e1700 */
[----:B------:R-:W-:Y:S05]  /*2e70*/  BRA `(.L_x_18558) ;  /* 0x0000000c00007947 */ /* 0x000fea0003800000 */
.L_x_18560:
        /* <DEDUP_REMOVED lines=9> */
.L_x_18567:
[----:B------:R-:W3:Y:S02]  /*2f10*/  LDG.E.U16 R2, desc[UR36][R2.64] ;  /* 0x0000002402027981 */ /* 0x000ee4000c1e1500 */
[----:B---3--:R-:W-:-:S06]  /*2f20*/  HADD2.F32 R16, -RZ, R2.H0_H0 ;  /* 0x20000002ff107230 */ /* 0x008fcc0000004100 */
[----:B------:R-:W0:Y:S01]  /*2f30*/  F2I.FTZ.TRUNC.NTZ R16, R16 ;  /* 0x0000001000107305 */ /* 0x000e22000021f100 */
[----:B------:R-:W-:Y:S05]  /*2f40*/  BRA `(.L_x_18558) ;  /* 0x0000000800cc7947 */ /* 0x000fea0003800000 */
.L_x_18566:
        /* <DEDUP_REMOVED lines=9> */
.L_x_18569:
[----:B------:R-:W3:Y:S02]  /*2fe0*/  LDG.E.U16 R2, desc[UR36][R2.64] ;  /* 0x0000002402027981 */ /* 0x000ee4000c1e1500 */
[----:B---3--:R-:W-:-:S06]  /*2ff0*/  HADD2.F32 R16, -RZ, R2.H0_H0 ;  /* 0x20000002ff107230 */ /* 0x008fcc0000004100 */
[----:B------:R-:W0:Y:S01]  /*3000*/  F2I.FTZ.TRUNC.NTZ R16, R16 ;  /* 0x0000001000107305 */ /* 0x000e22000021f100 */
[----:B------:R-:W-:Y:S05]  /*3010*/  BRA `(.L_x_18558) ;  /* 0x0000000800987947 */ /* 0x000fea0003800000 */
.L_x_18568:
[----:B------:R-:W3:Y:S02]  /*3020*/  LDG.E.64 R16, desc[UR36][R2.64] ;  /* 0x0000002402107981 */ /* 0x000ee4000c1e1b00 */
[----:B---3--:R0:W1:Y:S01]  /*3030*/  F2I.F64.TRUNC R16, R16 ;  /* 0x0000001000107311 */ /* 0x008062000030d100 */
[----:B------:R-:W-:Y:S05]  /*3040*/  BRA `(.L_x_18558) ;  /* 0x00000008008c7947 */ /* 0x000fea0003800000 */
.L_x_18559:
        /* <DEDUP_REMOVED lines=12> */
.L_x_18572:
[----:B------:R-:W3:Y:S02]  /*3110*/  LDG.E.64 R2, desc[UR36][R2.64] ;  /* 0x0000002402027981 */ /* 0x000ee4000c1e1b00 */
[----:B---3--:R0:W1:Y:S01]  /*3120*/  F2I.F64.TRUNC R16, R2 ;  /* 0x0000000200107311 */ /* 0x008062000030d100 */
[----:B------:R-:W-:Y:S05]  /*3130*/  BRA `(.L_x_18558) ;  /* 0x0000000800507947 */ /* 0x000fea0003800000 */
.L_x_18571:
        /* <DEDUP_REMOVED lines=27> */
.L_x_18574:
        /* <DEDUP_REMOVED lines=14> */
.L_x_18573:
[----:B------:R-:W3:Y:S02]  /*33d0*/  LDG.E.U16 R16, desc[UR36][R2.64] ;  /* 0x0000002402107981 */ /* 0x000ee4000c1e1500 */
[----:B---3--:R-:W-:-:S06]  /*33e0*/  IMAD.U32 R16, R16, 0x10000, RZ ;  /* 0x0001000010107824 */ /* 0x008fcc00078e00ff */
[----:B------:R-:W0:Y:S01]  /*33f0*/  F2I.FTZ.TRUNC.NTZ R16, R16 ;  /* 0x0000001000107305 */ /* 0x000e22000021f100 */
[----:B------:R-:W-:Y:S05]  /*3400*/  BRA `(.L_x_18558) ;  /* 0x00000004009c7947 */ /* 0x000fea0003800000 */
.L_x_18570:
        /* <DEDUP_REMOVED lines=10> */
.L_x_18577:
        /* <DEDUP_REMOVED lines=21> */
.L_x_18581:
[----:B------:R-:W-:Y:S05]  /*3600*/  BSYNC B1 ;  /* 0x0000000000017941 */ /* 0x000fea0003800000 */
.L_x_18580:
[----:B------:R-:W-:Y:S01]  /*3610*/  IMAD.SHL.U32 R2, R2, 0x100000, RZ ;  /* 0x0010000002027824 */ /* 0x000fe200078e00ff */
[----:B------:R-:W-:-:S04]  /*3620*/  LEA R3, R0, 0x3b800000, 0x17 ;  /* 0x3b80000000037811 */ /* 0x000fc800078eb8ff */
[----:B------:R-:W-:-:S07]  /*3630*/  LOP3.LUT R16, R3, R2, R16, 0xfe, !PT ;  /* 0x0000000203107212 */ /* 0x000fce00078efe10 */
.L_x_18579:
[----:B------:R-:W-:Y:S05]  /*3640*/  BSYNC B0 ;  /* 0x0000000000007941 */ /* 0x000fea0003800000 */
.L_x_18578:
[----:B------:R-:W0:Y:S01]  /*3650*/  F2I.FTZ.TRUNC.NTZ R16, R16 ;  /* 0x0000001000107305 */ /* 0x000e22000021f100 */
[----:B------:R-:W-:Y:S05]  /*3660*/  BRA `(.L_x_18558) ;  /* 0x0000000400047947 */ /* 0x000fea0003800000 */
.L_x_18576:
        /* <DEDUP_REMOVED lines=21> */
.L_x_18585:
[----:B------:R-:W-:Y:S05]  /*37c0*/  BSYNC B1 ;  /* 0x0000000000017941 */ /* 0x000fea0003800000 */
.L_x_18584:
[----:B------:R-:W-:Y:S01]  /*37d0*/  IMAD.SHL.U32 R2, R2, 0x200000, RZ ;  /* 0x0020000002027824 */ /* 0x000fe200078e00ff */
[----:B------:R-:W-:-:S04]  /*37e0*/  LEA R3, R0, 0x37800000, 0x17 ;  /* 0x3780000000037811 */ /* 0x000fc800078eb8ff */
[----:B------:R-:W-:-:S07]  /*37f0*/  LOP3.LUT R16, R3, R2, R16, 0xfe, !PT ;  /* 0x0000000203107212 */ /* 0x000fce00078efe10 */
.L_x_18583:
[----:B------:R-:W-:Y:S05]  /*3800*/  BSYNC B0 ;  /* 0x0000000000007941 */ /* 0x000fea0003800000 */
.L_x_18582:
[----:B------:R-:W0:Y:S01]  /*3810*/  F2I.FTZ.TRUNC.NTZ R16, R16 ;  /* 0x0000001000107305 */ /* 0x000e22000021f100 */
[----:B------:R-:W-:Y:S05]  /*3820*/  BRA `(.L_x_18558) ;  /* 0x0000000000947947 */ /* 0x000fea0003800000 */
.L_x_18575:
        /* <DEDUP_REMOVED lines=14> */
.L_x_18589:
[----:B------:R-:W-:Y:S05]  /*3910*/  BSYNC B0 ;  /* 0x0000000000007941 */ /* 0x000fea0003800000 */
.L_x_18588:
[----:B------:R-:W0:Y:S01]  /*3920*/  F2I.FTZ.TRUNC.NTZ R16, R16 ;  /* 0x0000001000107305 */ /* 0x000e22000021f100 */
[----:B------:R-:W-:Y:S05]  /*3930*/  BRA `(.L_x_18558) ;  /* 0x0000000000507947 */ /* 0x000fea0003800000 */
.L_x_18563:
        /* <DEDUP_REMOVED lines=16> */
.L_x_18590:
[----:B------:R-:W-:Y:S05]  /*3a40*/  BRA `(.L_x_18558) ;  /* 0x00000000000c7947 */ /* 0x000fea0003800000 */
.L_x_18587:
[----:B------:R0:W5:Y:S01]  /*3a50*/  LDG.E R16, desc[UR36][R2.64] ;  /* 0x0000002402107981 */ /* 0x000162000c1e1900 */
[----:B------:R-:W-:Y:S05]  /*3a60*/  BRA `(.L_x_18558) ;  /* 0x0000000000047947 */ /* 0x000fea0003800000 */
.L_x_18586:
[----:B------:R0:W5:Y:S02]  /*3a70*/  LDG.E R16, desc[UR36][R2.64] ;  /* 0x0000002402107981 */ /* 0x000164000c1e1900 */
.L_x_18558:
[----:B------:R-:W-:Y:S05]  /*3a80*/  BSYNC B6 ;  /* 0x0000000000067941 */ /* 0x000fea0003800000 */
.L_x_18557:
[----:B01-34-:R-:W0:Y:S01]  /*3a90*/  S2R R2, SR_TID.X ;  /* 0x0000000000027919 */ /* 0x01be220000002100 */
[----:B------:R-:W1:Y:S01]  /*3aa0*/  LDC.U8 R17, c[0x0][0x23c] ;  /* 0x00008f00ff117b82 */ /* 0x000e620000000000 */
[----:B-----5:R-:W-:Y:S01]  /*3ab0*/  IMAD R3, R24, R24, RZ ;  /* 0x0000001818037224 */ /* 0x020fe200078e02ff */
[----:B------:R-:W-:Y:S01]  /*3ac0*/  BSSY B6, `(.L_x_18591) ;  /* 0x00000f5000067945 */ /* 0x000fe20003800000 */
[----:B------:R-:W-:Y:S02]  /*3ad0*/  IMAD R5, R22, R22, RZ ;  /* 0x0000001616057224 */ /* 0x000fe400078e02ff */
[----:B--2---:R-:W-:Y:S02]  /*3ae0*/  IMAD R7, R18, R18, RZ ;  /* 0x0000001212077224 */ /* 0x004fe400078e02ff */
[----:B------:R-:W-:Y:S02]  /*3af0*/  IMAD R9, R16, R16, RZ ;  /* 0x0000001010097224 */ /* 0x000fe400078e02ff */
[----:B------:R-:W-:-:S02]  /*3b00*/  IMAD R4, R3, R24, RZ ;  /* 0x0000001803047224 */ /* 0x000fc400078e02ff */
[----:B------:R-:W-:Y:S02]  /*3b10*/  IMAD R22, R5, R22, RZ ;  /* 0x0000001605167224 */ /* 0x000fe400078e02ff */
[----:B------:R-:W-:Y:S02]  /*3b20*/  IMAD R18, R7, R18, RZ ;  /* 0x0000001207127224 */ /* 0x000fe400078e02ff */
        /* <DEDUP_REMOVED lines=24> */
.L_x_18596:
[----:B------:R0:W-:Y:S01]  /*3cb0*/  STG.E.U8 desc[UR36][R8.64], R4 ;  /* 0x0000000408007986 */ /* 0x0001e2000c101124 */
[----:B------:R-:W-:Y:S05]  /*3cc0*/  BRA `(.L_x_18592) ;  /* 0x0000000c00507947 */ /* 0x000fea0003800000 */
.L_x_18595:
        /* <DEDUP_REMOVED lines=9> */
.L_x_18599:
[----:B------:R0:W-:Y:S01]  /*3d60*/  STG.E desc[UR36][R8.64], R4 ;  /* 0x0000000408007986 */ /* 0x0001e2000c101924 */
[----:B------:R-:W-:Y:S05]  /*3d70*/  BRA `(.L_x_18592) ;  /* 0x0000000c00247947 */ /* 0x000fea0003800000 */
.L_x_18598:
[----:B------:R0:W-:Y:S01]  /*3d80*/  STG.E.U16 desc[UR36][R8.64], R4 ;  /* 0x0000000408007986 */ /* 0x0001e2000c101524 */
[----:B------:R-:W-:Y:S05]  /*3d90*/  BRA `(.L_x_18592) ;  /* 0x0000000c001c7947 */ /* 0x000fea0003800000 */
.L_x_18594:
        /* <DEDUP_REMOVED lines=9> */
.L_x_18601:
[----:B------:R-:W-:-:S04]  /*3e30*/  I2FP.F32.S32 R0, R4 ;  /* 0x0000000400007245 */ /* 0x000fc80000201400 */
[----:B------:R-:W-:-:S05]  /*3e40*/  F2FP.F16.F32.PACK_AB R0, RZ, R0 ;  /* 0x00000000ff00723e */ /* 0x000fca00000000ff */
[----:B------:R0:W-:Y:S01]  /*3e50*/  STG.E.U16 desc[UR36][R8.64], R0 ;  /* 0x0000000008007986 */ /* 0x0001e2000c101524 */
[----:B------:R-:W-:Y:S05]  /*3e60*/  BRA `(.L_x_18592) ;  /* 0x0000000800e87947 */ /* 0x000fea0003800000 */
.L_x_18600:
        /* <DEDUP_REMOVED lines=10> */
.L_x_18603:
[----:B------:R-:W-:-:S04]  /*3f10*/  I2FP.F32.S32 R4, R4 ;  /* 0x0000000400047245 */ /* 0x000fc80000201400 */
[----:B------:R-:W-:-:S04]  /*3f20*/  F2FP.F16.F32.PACK_AB R3, RZ, R4 ;  /* 0x00000004ff03723e */ /* 0x000fc800000000ff */
[----:B------:R-:W-:-:S05]  /*3f30*/  PRMT R3, R3, 0x5410, RZ ;  /* 0x0000541003037816 */ /* 0x000fca00000000ff */
[----:B------:R0:W-:Y:S01]  /*3f40*/  STG.E desc[UR36][R8.64], R3 ;  /* 0x0000000308007986 */ /* 0x0001e2000c101924 */
[----:B------:R-:W-:Y:S05]  /*3f50*/  BRA `(.L_x_18592) ;  /* 0x0000000800ac7947 */ /* 0x000fea0003800000 */
.L_x_18602:
[----:B------:R-:W0:Y:S02]  /*3f60*/  I2F.F64 R4, R4 ;  /* 0x0000000400047312 */ /* 0x000e240000201c00 */
[----:B0-----:R0:W-:Y:S01]  /*3f70*/  STG.E.64 desc[UR36][R8.64], R4 ;  /* 0x0000000408007986 */ /* 0x0011e2000c101b24 */
[----:B------:R-:W-:Y:S05]  /*3f80*/  BRA `(.L_x_18592) ;  /* 0x0000000800a07947 */ /* 0x000fea0003800000 */
.L_x_18593:
        /* <DEDUP_REMOVED lines=12> */
.L_x_18606:
[----:B------:R-:W0:Y:S01]  /*4050*/  I2F.F64 R4, R4 ;  /* 0x0000000400047312 */ /* 0x000e220000201c00 */
[----:B------:R-:W-:-:S05]  /*4060*/  CS2R R6, SRZ ;  /* 0x0000000000067805 */ /* 0x000fca000001ff00 */
[----:B0-----:R0:W-:Y:S01]  /*4070*/  STG.E.128 desc[UR36][R8.64], R4 ;  /* 0x0000000408007986 */ /* 0x0011e2000c101d24 */
[----:B------:R-:W-:Y:S05]  /*4080*/  BRA `(.L_x_18592) ;  /* 0x0000000800607947 */ /* 0x000fea0003800000 */
.L_x_18605:
        /* <DEDUP_REMOVED lines=21> */
.L_x_18610:
[----:B------:R-:W-:Y:S05]  /*41e0*/  BSYNC B0 ;  /* 0x0000000000007941 */ /* 0x000fea0003800000 */
.L_x_18609:
[----:B------:R-:W-:-:S05]  /*41f0*/  LOP3.LUT R5, R0, R5, RZ, 0xfc, !PT ;  /* 0x0000000500057212 */ /* 0x000fca00078efcff */
[----:B------:R0:W-:Y:S01]  /*4200*/  STG.E.U8 desc[UR36][R8.64], R5 ;  /* 0x0000000508007986 */ /* 0x0001e2000c101124 */
[----:B------:R-:W-:Y:S05]  /*4210*/  BRA `(.L_x_18592) ;  /* 0x0000000400fc7947 */ /* 0x000fea0003800000 */
.L_x_18608:
        /* <DEDUP_REMOVED lines=13> */
.L_x_18612:
[----:B------:R-:W-:Y:S01]  /*42f0*/  IMAD.MOV.U32 R0, RZ, RZ, 0x7f ;  /* 0x0000007fff007424 */ /* 0x000fe200078e00ff */
[----:B------:R-:W-:-:S04]  /*4300*/  ISETP.GT.U32.AND P0, PT, R3, 0x7f800000, PT ;  /* 0x7f8000000300780c */ /* 0x000fc80003f04070 */
[----:B------:R-:W-:-:S09]  /*4310*/  SEL R0, R0, 0x7c, P0 ;  /* 0x0000007c00007807 */ /* 0x000fd20000000000 */
.L_x_18613:
[----:B------:R-:W-:Y:S05]  /*4320*/  BSYNC B0 ;  /* 0x0000000000007941 */ /* 0x000fea0003800000 */
.L_x_18611:
[----:B------:R-:W-:-:S04]  /*4330*/  LOP3.LUT R3, R5, 0x80000000, RZ, 0xc0, !PT ;  /* 0x8000000005037812 */ /* 0x000fc800078ec0ff */
[----:B------:R-:W-:-:S04]  /*4340*/  SHF.R.U32.HI R3, RZ, 0x18, R3 ;  /* 0x00000018ff037819 */ /* 0x000fc80000011603 */
[----:B------:R-:W-:-:S05]  /*4350*/  LOP3.LUT R3, R0, R3, RZ, 0xfc, !PT ;  /* 0x0000000300037212 */ /* 0x000fca00078efcff */
[----:B------:R0:W-:Y:S01]  /*4360*/  STG.E.U8 desc[UR36][R8.64], R3 ;  /* 0x0000000308007986 */ /* 0x0001e2000c101124 */
[----:B------:R-:W-:Y:S05]  /*4370*/  BRA `(.L_x_18592) ;  /* 0x0000000400a47947 */ /* 0x000fea0003800000 */
.L_x_18607:
[----:B------:R-:W-:-:S04]  /*4380*/  I2FP.F32.S32 R0, R4 ;  /* 0x0000000400007245 */ /* 0x000fc80000201400 */
[----:B------:R-:W-:-:S05]  /*4390*/  F2FP.BF16.F32.PACK_AB R0, RZ, R0 ;  /* 0x00000000ff00723e */ /* 0x000fca00000010ff */
[----:B------:R0:W-:Y:S01]  /*43a0*/  STG.E.U16 desc[UR36][R8.64], R0 ;  /* 0x0000000008007986 */ /* 0x0001e2000c101524 */
[----:B------:R-:W-:Y:S05]  /*43b0*/  BRA `(.L_x_18592) ;  /* 0x0000000400947947 */ /* 0x000fea0003800000 */
.L_x_18604:
        /* <DEDUP_REMOVED lines=10> */
.L_x_18616:
        /* <DEDUP_REMOVED lines=17> */
.L_x_18619:
[----:B------:R-:W-:-:S04]  /*4570*/  LOP3.LUT R3, R5, 0x80000000, RZ, 0xc0, !PT ;  /* 0x8000000005037812 */ /* 0x000fc800078ec0ff */
[----:B------:R-:W-:-:S04]  /*4580*/  SHF.R.U32.HI R3, RZ, 0x18, R3 ;  /* 0x00000018ff037819 */ /* 0x000fc80000011603 */
[----:B------:R-:W-:-:S04]  /*4590*/  LOP3.LUT R0, R0, R3, RZ, 0xfc, !PT ;  /* 0x0000000300007212 */ /* 0x000fc800078efcff */
[----:B------:R-:W-:-:S07]  /*45a0*/  PRMT R4, R0, 0x7610, R4 ;  /* 0x0000761000047816 */ /* 0x000fce0000000004 */
.L_x_18618:
[----:B------:R-:W-:Y:S05]  /*45b0*/  BSYNC B0 ;  /* 0x0000000000007941 */ /* 0x000fea0003800000 */
.L_x_18617:
[----:B------:R4:W-:Y:S01]  /*45c0*/  STG.E.U8 desc[UR36][R8.64], R4 ;  /* 0x0000000408007986 */ /* 0x0009e2000c101124 */
[----:B------:R-:W-:Y:S05]  /*45d0*/  BRA `(.L_x_18592) ;  /* 0x00000004000c7947 */ /* 0x000fea0003800000 */
.L_x_18615:
        /* <DEDUP_REMOVED lines=17> */
.L_x_18622:
[----:B------:R-:W-:-:S04]  /*46f0*/  LOP3.LUT R3, R5, 0x80000000, RZ, 0xc0, !PT ;  /* 0x8000000005037812 */ /* 0x000fc800078ec0ff */
[----:B------:R-:W-:-:S04]  /*4700*/  SHF.R.U32.HI R3, RZ, 0x18, R3 ;  /* 0x00000018ff037819 */ /* 0x000fc80000011603 */
[----:B------:R-:W-:-:S04]  /*4710*/  LOP3.LUT R0, R0, R3, RZ, 0xfc, !PT ;  /* 0x0000000300007212 */ /* 0x000fc800078efcff */
[----:B------:R-:W-:-:S07]  /*4720*/  PRMT R4, R0, 0x7610, R4 ;  /* 0x0000761000047816 */ /* 0x000fce0000000004 */
.L_x_18621:
[----:B------:R-:W-:Y:S05]  /*4730*/  BSYNC B0 ;  /* 0x0000000000007941 */ /* 0x000fea0003800000 */
.L_x_18620:
[----:B------:R0:W-:Y:S01]  /*4740*/  STG.E.U8 desc[UR36][R8.64], R4 ;  /* 0x0000000408007986 */ /* 0x0001e2000c101124 */
[----:B------:R-:W-:Y:S05]  /*4750*/  BRA `(.L_x_18592) ;  /* 0x0000000000ac7947 */ /* 0x000fea0003800000 */
.L_x_18614:
        /* <DEDUP_REMOVED lines=22> */
.L_x_18597:
        /* <DEDUP_REMOVED lines=16> */
.L_x_18625:
[----:B------:R-:W-:Y:S05]  /*49c0*/  BRA `(.L_x_18592) ;  /* 0x0000000000107947 */ /* 0x000fea0003800000 */
.L_x_18624:
[----:B------:R-:W-:-:S05]  /*49d0*/  SHF.R.S32.HI R5, RZ, 0x1f, R4 ;  /* 0x0000001fff057819 */ /* 0x000fca0000011404 */
[----:B------:R3:W-:Y:S01]  /*49e0*/  STG.E.64 desc[UR36][R8.64], R4 ;  /* 0x0000000408007986 */ /* 0x0007e2000c101b24 */
[----:B------:R-:W-:Y:S05]  /*49f0*/  BRA `(.L_x_18592) ;  /* 0x0000000000047947 */ /* 0x000fea0003800000 */
.L_x_18623:
[----:B------:R0:W-:Y:S02]  /*4a00*/  STG.E desc[UR36][R8.64], R4 ;  /* 0x0000000408007986 */ /* 0x0001e4000c101924 */
.L_x_18592:
[----:B------:R-:W-:Y:S05]  /*4a10*/  BSYNC B6 ;  /* 0x0000000000067941 */ /* 0x000fea0003800000 */
.L_x_18591:
        /* <DEDUP_REMOVED lines=23> */
.L_x_18631:
[----:B------:R0:W-:Y:S01]  /*4b90*/  STG.E.U8 desc[UR36][R8.64], R22 ;  /* 0x0000001608007986 */ /* 0x0001e2000c101124 */
[----:B------:R-:W-:Y:S05]  /*4ba0*/  BRA `(.L_x_18633) ;  /* 0x0000000c00587947 */ /* 0x000fea0003800000 */
.L_x_18630:
        /* <DEDUP_REMOVED lines=10> */
.L_x_18635:
[----:B------:R0:W-:Y:S01]  /*4c50*/  STG.E desc[UR36][R8.64], R22 ;  /* 0x0000001608007986 */ /* 0x0001e2000c101924 */
[----:B------:R-:W-:Y:S05]  /*4c60*/  BRA `(.L_x_18633) ;  /* 0x0000000c00287947 */ /* 0x000fea0003800000 */
.L_x_18634:
[----:B------:R0:W-:Y:S01]  /*4c70*/  STG.E.U16 desc[UR36][R8.64], R22 ;  /* 0x0000001608007986 */ /* 0x0001e2000c101524 */
[----:B------:R-:W-:Y:S05]  /*4c80*/  BRA `(.L_x_18633) ;  /* 0x0000000c00207947 */ /* 0x000fea0003800000 */
.L_x_18629:
        /* <DEDUP_REMOVED lines=9> */
.L_x_18637:
[----:B------:R-:W-:-:S04]  /*4d20*/  I2FP.F32.S32 R0, R22 ;  /* 0x0000001600007245 */ /* 0x000fc80000201400 */
[----:B------:R-:W-:-:S05]  /*4d30*/  F2FP.F16.F32.PACK_AB R0, RZ, R0 ;  /* 0x00000000ff00723e */ /* 0x000fca00000000ff */
[----:B------:R0:W-:Y:S01]  /*4d40*/  STG.E.U16 desc[UR36][R8.64], R0 ;  /* 0x0000000008007986 */ /* 0x0001e2000c101524 */
[----:B------:R-:W-:Y:S05]  /*4d50*/  BRA `(.L_x_18633) ;  /* 0x0000000800ec7947 */ /* 0x000fea0003800000 */
.L_x_18636:
        /* <DEDUP_REMOVED lines=10> */
.L_x_18639:
[----:B------:R-:W-:-:S04]  /*4e00*/  I2FP.F32.S32 R22, R22 ;  /* 0x0000001600167245 */ /* 0x000fc80000201400 */
[----:B------:R-:W-:-:S04]  /*4e10*/  F2FP.F16.F32.PACK_AB R3, RZ, R22 ;  /* 0x00000016ff03723e */ /* 0x000fc800000000ff */
[----:B------:R-:W-:-:S05]  /*4e20*/  PRMT R3, R3, 0x5410, RZ ;  /* 0x0000541003037816 */ /* 0x000fca00000000ff */
[----:B------:R0:W-:Y:S01]  /*4e30*/  STG.E desc[UR36][R8.64], R3 ;  /* 0x0000000308007986 */ /* 0x0001e2000c101924 */
[----:B------:R-:W-:Y:S05]  /*4e40*/  BRA `(.L_x_18633) ;  /* 0x0000000800b07947 */ /* 0x000fea0003800000 */
.L_x_18638:
[----:B------:R-:W0:Y:S02]  /*4e50*/  I2F.F64 R4, R22 ;  /* 0x0000001600047312 */ /* 0x000e240000201c00 */
[----:B0-----:R0:W-:Y:S01]  /*4e60*/  STG.E.64 desc[UR36][R8.64], R4 ;  /* 0x0000000408007986 */ /* 0x0011e2000c101b24 */
[----:B------:R-:W-:Y:S05]  /*4e70*/  BRA `(.L_x_18633) ;  /* 0x0000000800a47947 */ /* 0x000fea0003800000 */
.L_x_18628:
        /* <DEDUP_REMOVED lines=12> */
.L_x_18642:
[----:B------:R-:W0:Y:S01]  /*4f40*/  I2F.F64 R4, R22 ;  /* 0x0000001600047312 */ /* 0x000e220000201c00 */
[----:B------:R-:W-:-:S05]  /*4f50*/  CS2R R6, SRZ ;  /* 0x0000000000067805 */ /* 0x000fca000001ff00 */
[----:B0-----:R0:W-:Y:S01]  /*4f60*/  STG.E.128 desc[UR36][R8.64], R4 ;  /* 0x0000000408007986 */ /* 0x0011e2000c101d24 */
[----:B------:R-:W-:Y:S05]  /*4f70*/  BRA `(.L_x_18633) ;  /* 0x0000000800647947 */ /* 0x000fea0003800000 */
.L_x_18641:
        /* <DEDUP_REMOVED lines=21> */
.L_x_18646:
[----:B------:R-:W-:Y:S05]  /*50d0*/  BSYNC B0 ;  /* 0x0000000000007941 */ /* 0x000fea0003800000 */
.L_x_18645:
[----:B------:R-:W-:-:S05]  /*50e0*/  LOP3.LUT R5, R0, R5, RZ, 0xfc, !PT ;  /* 0x0000000500057212 */ /* 0x000fca00078efcff */
[----:B------:R0:W-:Y:S01]  /*50f0*/  STG.E.U8 desc[UR36][R8.64], R5 ;  /* 0x0000000508007986 */ /* 0x0001e2000c101124 */
[----:B------:R-:W-:Y:S05]  /*5100*/  BRA `(.L_x_18633) ;  /* 0x0000000800007947 */ /* 0x000fea0003800000 */
.L_x_18644:
        /* <DEDUP_REMOVED lines=13> */
.L_x_18648:
[----:B------:R-:W-:Y:S01]  /*51e0*/  IMAD.MOV.U32 R0, RZ, RZ, 0x7f ;  /* 0x0000007fff007424 */ /* 0x000fe200078e00ff */
[----:B------:R-:W-:-:S04]  /*51f0*/  ISETP.GT.U32.AND P0, PT, R3, 0x7f800000, PT ;  /* 0x7f8000000300780c */ /* 0x000fc80003f04070 */
[----:B------:R-:W-:-:S09]  /*5200*/  SEL R0, R0, 0x7c, P0 ;  /* 0x0000007c00007807 */ /* 0x000fd20000000000 */
.L_x_18649:
[----:B------:R-:W-:Y:S05]  /*5210*/  BSYNC B0 ;  /* 0x0000000000007941 */ /* 0x000fea0003800000 */
.L_x_18647:
[----:B------:R-:W-:-:S04]  /*5220*/  LOP3.LUT R3, R5, 0x80000000, RZ, 0xc0, !PT ;  /* 0x8000000005037812 */ /* 0x000fc800078ec0ff */
[----:B------:R-:W-:-:S04]  /*5230*/  SHF.R.U32.HI R3, RZ, 0x18, R3 ;  /* 0x00000018ff037819 */ /* 0x000fc80000011603 */
[----:B------:R-:W-:-:S05]  /*5240*/  LOP3.LUT R3, R0, R3, RZ, 0xfc, !PT ;  /* 0x0000000300037212 */ /* 0x000fca00078efcff */
[----:B------:R0:W-:Y:S01]  /*5250*/  STG.E.U8 desc[UR36][R8.64], R3 ;  /* 0x0000000308007986 */ /* 0x0001e2000c101124 */
[----:B------:R-:W-:Y:S05]  /*5260*/  BRA `(.L_x_18633) ;  /* 0x0000000400a87947 */ /* 0x000fea0003800000 */
.L_x_18643:
[----:B------:R-:W-:-:S04]  /*5270*/  I2FP.F32.S32 R0, R22 ;  /* 0x0000001600007245 */ /* 0x000fc80000201400 */
[----:B------:R-:W-:-:S05]  /*5280*/  F2FP.BF16.F32.PACK_AB R0, RZ, R0 ;  /* 0x00000000ff00723e */ /* 0x000fca00000010ff */
[----:B------:R0:W-:Y:S01]  /*5290*/  STG.E.U16 desc[UR36][R8.64], R0 ;  /* 0x0000000008007986 */ /* 0x0001e2000c101524 */
[----:B------:R-:W-:Y:S05]  /*52a0*/  BRA `(.L_x_18633) ;  /* 0x0000000400987947 */ /* 0x000fea0003800000 */
.L_x_18640:
        /* <DEDUP_REMOVED lines=10> */
.L_x_18652:
        /* <DEDUP_REMOVED lines=17> */
.L_x_18655:
[----:B------:R-:W-:-:S04]  /*5460*/  LOP3.LUT R3, R5, 0x80000000, RZ, 0xc0, !PT ;  /* 0x8000000005037812 */ /* 0x000fc800078ec0ff */
[----:B------:R-:W-:-:S04]  /*5470*/  SHF.R.U32.HI R3, RZ, 0x18, R3 ;  /* 0x00000018ff037819 */ /* 0x000fc80000011603 */
[----:B------:R-:W-:-:S04]  /*5480*/  LOP3.LUT R0, R0, R3, RZ, 0xfc, !PT ;  /* 0x0000000300007212 */ /* 0x000fc800078efcff */
[----:B------:R-:W-:-:S07]  /*5490*/  PRMT R4, R0, 0x7610, R4 ;  /* 0x0000761000047816 */ /* 0x000fce0000000004 */
.L_x_18654:
[----:B------:R-:W-:Y:S05]  /*54a0*/  BSYNC B0 ;  /* 0x0000000000007941 */ /* 0x000fea0003800000 */
.L_x_18653:
[----:B------:R3:W-:Y:S01]  /*54b0*/  STG.E.U8 desc[UR36][R8.64], R4 ;  /* 0x0000000408007986 */ /* 0x0007e2000c101124 */
[----:B------:R-:W-:Y:S05]  /*54c0*/  BRA `(.L_x_18633) ;  /* 0x0000000400107947 */ /* 0x000fea0003800000 */
.L_x_18651:
        /* <DEDUP_REMOVED lines=17> */
.L_x_18658:
[----:B------:R-:W-:-:S04]  /*55e0*/  LOP3.LUT R3, R5, 0x80000000, RZ, 0xc0, !PT ;  /* 0x8000000005037812 */ /* 0x000fc800078ec0ff */
[----:B------:R-:W-:-:S04]  /*55f0*/  SHF.R.U32.HI R3, RZ, 0x18, R3 ;  /* 0x00000018ff037819 */ /* 0x000fc80000011603 */
[----:B------:R-:W-:-:S04]  /*5600*/  LOP3.LUT R0, R0, R3, RZ, 0xfc, !PT ;  /* 0x0000000300007212 */ /* 0x000fc800078efcff */
[----:B------:R-:W-:-:S07]  /*5610*/  PRMT R4, R0, 0x7610, R4 ;  /* 0x0000761000047816 */ /* 0x000fce0000000004 */
.L_x_18657:
[----:B------:R-:W-:Y:S05]  /*5620*/  BSYNC B0 ;  /* 0x0000000000007941 */ /* 0x000fea0003800000 */
.L_x_18656:
[----:B------:R0:W-:Y:S01]  /*5630*/  STG.E.U8 desc[UR36][R8.64], R4 ;  /* 0x0000000408007986 */ /* 0x0001e2000c101124 */
[----:B------:R-:W-:Y:S05]  /*5640*/  BRA `(.L_x_18633) ;  /* 0x0000000000b07947 */ /* 0x000fea0003800000 */
.L_x_18650:
        /* <DEDUP_REMOVED lines=22> */
.L_x_18632:
        /* <DEDUP_REMOVED lines=16> */
.L_x_18661:
[----:B------:R-:W-:Y:S05]  /*58b0*/  BRA `(.L_x_18633) ;  /* 0x0000000000147947 */ /* 0x000fea0003800000 */
.L_x_18660:
[--C-:B------:R-:W-:Y:S01]  /*58c0*/  SHF.R.S32.HI R5, RZ, 0x1f, R22.reuse ;  /* 0x0000001fff057819 */ /* 0x100fe20000011416 */
[----:B------:R-:W-:-:S05]  /*58d0*/  IMAD.MOV.U32 R4, RZ, RZ, R22 ;  /* 0x000000ffff047224 */ /* 0x000fca00078e0016 */
[----:B------:R2:W-:Y:S01]  /*58e0*/  STG.E.64 desc[UR36][R8.64], R4 ;  /* 0x0000000408007986 */ /* 0x0005e2000c101b24 */
[----:B------:R-:W-:Y:S05]  /*58f0*/  BRA `(.L_x_18633) ;  /* 0x0000000000047947 */ /* 0x000fea0003800000 */
.L_x_18659:
[----:B------:R0:W-:Y:S02]  /*5900*/  STG.E desc[UR36][R8.64], R22 ;  /* 0x0000001608007986 */ /* 0x0001e4000c101924 */
.L_x_18633:
        /* <DEDUP_REMOVED lines=23> */
.L_x_18665:
[----:B------:R3:W-:Y:S01]  /*5a80*/  STG.E.U8 desc[UR36][R8.64], R18 ;  /* 0x0000001208007986 */ /* 0x0007e2000c101124 */
[----:B------:R-:W-:Y:S05]  /*5a90*/  BRA `(.L_x_18667) ;  /* 0x0000000c00587947 */ /* 0x000fea0003800000 */
.L_x_18664:
        /* <DEDUP_REMOVED lines=10> */
.L_x_18669:
[----:B------:R2:W-:Y:S01]  /*5b40*/  STG.E desc[UR36][R8.64], R18 ;  /* 0x0000001208007986 */ /* 0x0005e2000c101924 */
[----:B------:R-:W-:Y:S05]  /*5b50*/  BRA `(.L_x_18667) ;  /* 0x0000000c00287947 */ /* 0x000fea0003800000 */
.L_x_18668:
[----:B------:R0:W-:Y:S01]  /*5b60*/  STG.E.U16 desc[UR36][R8.64], R18 ;  /* 0x0000001208007986 */ /* 0x0001e2000c101524 */
[----:B------:R-:W-:Y:S05]  /*5b70*/  BRA `(.L_x_18667) ;  /* 0x0000000c00207947 */ /* 0x000fea0003800000 */
.L_x_18663:
        /* <DEDUP_REMOVED lines=9> */
.L_x_18671:
[----:B------:R-:W-:-:S04]  /*5c10*/  I2FP.F32.S32 R0, R18 ;  /* 0x0000001200007245 */ /* 0x000fc80000201400 */
[----:B------:R-:W-:-:S05]  /*5c20*/  F2FP.F16.F32.PACK_AB R0, RZ, R0 ;  /* 0x00000000ff00723e */ /* 0x000fca00000000ff */
[----:B------:R0:W-:Y:S01]  /*5c30*/  STG.E.U16 desc[UR36][R8.64], R0 ;  /* 0x0000000008007986 */ /* 0x0001e2000c101524 */
[----:B------:R-:W-:Y:S05]  /*5c40*/  BRA `(.L_x_18667) ;  /* 0x0000000800ec7947 */ /* 0x000fea0003800000 */
.L_x_18670:
        /* <DEDUP_REMOVED lines=10> */
.L_x_18673:
[----:B------:R-:W-:-:S04]  /*5cf0*/  I2FP.F32.S32 R18, R18 ;  /* 0x0000001200127245 */ /* 0x000fc80000201400 */
[----:B------:R-:W-:-:S04]  /*5d00*/  F2FP.F16.F32.PACK_AB R3, RZ, R18 ;  /* 0x00000012ff03723e */ /* 0x000fc800000000ff */
[----:B------:R-:W-:-:S05]  /*5d10*/  PRMT R3, R3, 0x5410, RZ ;  /* 0x0000541003037816 */ /* 0x000fca00000000ff */
[----:B------:R0:W-:Y:S01]  /*5d20*/  STG.E desc[UR36][R8.64], R3 ;  /* 0x0000000308007986 */ /* 0x0001e2000c101924 */
[----:B------:R-:W-:Y:S05]  /*5d30*/  BRA `(.L_x_18667) ;  /* 0x0000000800b07947 */ /* 0x000fea0003800000 */
.L_x_18672:
[----:B------:R-:W0:Y:S02]  /*5d40*/  I2F.F64 R4, R18 ;  /* 0x0000001200047312 */ /* 0x000e240000201c00 */
[----:B0-----:R0:W-:Y:S01]  /*5d50*/  STG.E.64 desc[UR36][R8.64], R4 ;  /* 0x0000000408007986 */ /* 0x0011e2000c101b24 */
[----:B------:R-:W-:Y:S05]  /*5d60*/  BRA `(.L_x_18667) ;  /* 0x0000000800a47947 */ /* 0x000fea0003800000 */
.L_x_18662:
        /* <DEDUP_REMOVED lines=12> */
.L_x_18676:
[----:B------:R-:W0:Y:S01]  /*5e30*/  I2F.F64 R4, R18 ;  /* 0x0000001200047312 */ /* 0x000e220000201c00 */
[----:B------:R-:W-:-:S05]  /*5e40*/  CS2R R6, SRZ ;  /* 0x0000000000067805 */ /* 0x000fca000001ff00 */
[----:B0-----:R0:W-:Y:S01]  /*5e50*/  STG.E.128 desc[UR36][R8.64], R4 ;  /* 0x0000000408007986 */ /* 0x0011e2000c101d24 */
[----:B------:R-:W-:Y:S05]  /*5e60*/  BRA `(.L_x_18667) ;  /* 0x0000000800647947 */ /* 0x000fea0003800000 */
.L_x_18675:
        /* <DEDUP_REMOVED lines=21> */
.L_x_18680:
[----:B------:R-:W-:Y:S05]  /*5fc0*/  BSYNC B0 ;  /* 0x0000000000007941 */ /* 0x000fea0003800000 */
.L_x_18679:
[----:B------:R-:W-:-:S05]  /*5fd0*/  LOP3.LUT R5, R0, R5, RZ, 0xfc, !PT ;  /* 0x0000000500057212 */ /* 0x000fca00078efcff */
[----:B------:R0:W-:Y:S01]  /*5fe0*/  STG.E.U8 desc[UR36][R8.64], R5 ;  /* 0x0000000508007986 */ /* 0x0001e2000c101124 */
[----:B------:R-:W-:Y:S05]  /*5ff0*/  BRA `(.L_x_18667) ;  /* 0x0000000800007947 */ /* 0x000fea0003800000 */
.L_x_18678:
        /* <DEDUP_REMOVED lines=13> */
.L_x_18682:
[----:B------:R-:W-:Y:S01]  /*60d0*/  IMAD.MOV.U32 R0, RZ, RZ, 0x7f ;  /* 0x0000007fff007424 */ /* 0x000fe200078e00ff */
[----:B------:R-:W-:-:S04]  /*60e0*/  ISETP.GT.U32.AND P0, PT, R3, 0x7f800000, PT ;  /* 0x7f8000000300780c */ /* 0x000fc80003f04070 */
[----:B------:R-:W-:-:S09]  /*60f0*/  SEL R0, R0, 0x7c, P0 ;  /* 0x0000007c00007807 */ /* 0x000fd20000000000 */
.L_x_18683:
[----:B------:R-:W-:Y:S05]  /*6100*/  BSYNC B0 ;  /* 0x0000000000007941 */ /* 0x000fea0003800000 */
.L_x_18681:
[----:B------:R-:W-:-:S04]  /*6110*/  LOP3.LUT R3, R5, 0x80000000, RZ, 0xc0, !PT ;  /* 0x8000000005037812 */ /* 0x000fc800078ec0ff */
[----:B------:R-:W-:-:S04]  /*6120*/  SHF.R.U32.HI R3, RZ, 0x18, R3 ;  /* 0x00000018ff037819 */ /* 0x000fc80000011603 */
[----:B------:R-:W-:-:S05]  /*6130*/  LOP3.LUT R3, R0, R3, RZ, 0xfc, !PT ;  /* 0x0000000300037212 */ /* 0x000fca00078efcff */
[----:B------:R0:W-:Y:S01]  /*6140*/  STG.E.U8 desc[UR36][R8.64], R3 ;  /* 0x0000000308007986 */ /* 0x0001e2000c101124 */
[----:B------:R-:W-:Y:S05]  /*6150*/  BRA `(.L_x_18667) ;  /* 0x0000000400a87947 */ /* 0x000fea0003800000 */
.L_x_18677:
[----:B------:R-:W-:-:S04]  /*6160*/  I2FP.F32.S32 R0, R18 ;  /* 0x0000001200007245 */ /* 0x000fc80000201400 */
[----:B------:R-:W-:-:S05]  /*6170*/  F2FP.BF16.F32.PACK_AB R0, RZ, R0 ;  /* 0x00000000ff00723e */ /* 0x000fca00000010ff */
[----:B------:R0:W-:Y:S01]  /*6180*/  STG.E.U16 desc[UR36][R8.64], R0 ;  /* 0x0000000008007986 */ /* 0x0001e2000c101524 */
[----:B------:R-:W-:Y:S05]  /*6190*/  BRA `(.L_x_18667) ;  /* 0x0000000400987947 */ /* 0x000fea0003800000 */
.L_x_18674:
        /* <DEDUP_REMOVED lines=10> */
.L_x_18686:
        /* <DEDUP_REMOVED lines=17> */
.L_x_18689:
[----:B------:R-:W-:-:S04]  /*6350*/  LOP3.LUT R3, R5, 0x80000000, RZ, 0xc0, !PT ;  /* 0x8000000005037812 */ /* 0x000fc800078ec0ff */
[----:B------:R-:W-:-:S04]  /*6360*/  SHF.R.U32.HI R3, RZ, 0x18, R3 ;  /* 0x00000018ff037819 */ /* 0x000fc80000011603 */
[----:B------:R-:W-:-:S04]  /*6370*/  LOP3.LUT R0, R0, R3, RZ, 0xfc, !PT ;  /* 0x0000000300007212 */ /* 0x000fc800078efcff */
[----:B------:R-:W-:-:S07]  /*6380*/  PRMT R4, R0, 0x7610, R4 ;  /* 0x0000761000047816 */ /* 0x000fce0000000004 */
.L_x_18688:
[----:B------:R-:W-:Y:S05]  /*6390*/  BSYNC B0 ;  /* 0x0000000000007941 */ /* 0x000fea0003800000 */
.L_x_18687:
[----:B------:R0:W-:Y:S01]  /*63a0*/  STG.E.U8 desc[UR36][R8.64], R4 ;  /* 0x0000000408007986 */ /* 0x0001e2000c101124 */
[----:B------:R-:W-:Y:S05]  /*63b0*/  BRA `(.L_x_18667) ;  /* 0x0000000400107947 */ /* 0x000fea0003800000 */
.L_x_18685:
        /* <DEDUP_REMOVED lines=17> */
.L_x_18692:
[----:B------:R-:W-:-:S04]  /*64d0*/  LOP3.LUT R3, R5, 0x80000000, RZ, 0xc0, !PT ;  /* 0x8000000005037812 */ /* 0x000fc800078ec0ff */
[----:B------:R-:W-:-:S04]  /*64e0*/  SHF.R.U32.HI R3, RZ, 0x18, R3 ;  /* 0x00000018ff037819 */ /* 0x000fc80000011603 */
[----:B------:R-:W-:-:S04]  /*64f0*/  LOP3.LUT R0, R0, R3, RZ, 0xfc, !PT ;  /* 0x0000000300007212 */ /* 0x000fc800078efcff */
[----:B------:R-:W-:-:S07]  /*6500*/  PRMT R4, R0, 0x7610, R4 ;  /* 0x0000761000047816 */ /* 0x000fce0000000004 */
.L_x_18691:
[----:B------:R-:W-:Y:S05]  /*6510*/  BSYNC B0 ;  /* 0x0000000000007941 */ /* 0x000fea0003800000 */
.L_x_18690:
[----:B------:R0:W-:Y:S01]  /*6520*/  STG.E.U8 desc[UR36][R8.64], R4 ;  /* 0x0000000408007986 */ /* 0x0001e2000c101124 */
[----:B------:R-:W-:Y:S05]  /*6530*/  BRA `(.L_x_18667) ;  /* 0x0000000000b07947 */ /* 0x000fea0003800000 */
.L_x_18684:
        /* <DEDUP_REMOVED lines=22> */
.L_x_18666:
        /* <DEDUP_REMOVED lines=16> */
.L_x_18695:
[----:B------:R-:W-:Y:S05]  /*67a0*/  BRA `(.L_x_18667) ;  /* 0x0000000000147947 */ /* 0x000fea0003800000 */
.L_x_18694:
[--C-:B------:R-:W-:Y:S01]  /*67b0*/  SHF.R.S32.HI R5, RZ, 0x1f, R18.reuse ;  /* 0x0000001fff057819 */ /* 0x100fe20000011412 */
[----:B------:R-:W-:-:S05]  /*67c0*/  IMAD.MOV.U32 R4, RZ, RZ, R18 ;  /* 0x000000ffff047224 */ /* 0x000fca00078e0012 */
[----:B------:R0:W-:Y:S01]  /*67d0*/  STG.E.64 desc[UR36][R8.64], R4 ;  /* 0x0000000408007986 */ /* 0x0001e2000c101b24 */
[----:B------:R-:W-:Y:S05]  /*67e0*/  BRA `(.L_x_18667) ;  /* 0x0000000000047947 */ /* 0x000fea0003800000 */
.L_x_18693:
[----:B------:R0:W-:Y:S02]  /*67f0*/  STG.E desc[UR36][R8.64], R18 ;  /* 0x0000001208007986 */ /* 0x0001e4000c101924 */
.L_x_18667:
[----:B------:R-:W-:-:S07]  /*6800*/  VIADD R2, R2, 0x80 ;  /* 0x0000008002027836 */ /* 0x000fce0000000000 */
.L_x_18627:
[----:B------:R-:W-:Y:S05]  /*6810*/  BSYNC B6 ;  /* 0x0000000000067941 */ /* 0x000fea0003800000 */
.L_x_18626:
        /* <DEDUP_REMOVED lines=21> */
.L_x_18699:
[----:B------:R-:W-:Y:S01]  /*6970*/  STG.E.U8 desc[UR36][R2.64], R16 ;  /* 0x0000001002007986 */ /* 0x000fe2000c101124 */
[----:B------:R-:W-:Y:S05]  /*6980*/  EXIT ;  /* 0x000000000000794d */ /* 0x000fea0003800000 */
.L_x_18698:
        /* <DEDUP_REMOVED lines=9> */
.L_x_18702:
[----:B------:R-:W-:Y:S01]  /*6a20*/  STG.E desc[UR36][R2.64], R16 ;  /* 0x0000001002007986 */ /* 0x000fe2000c101924 */
[----:B------:R-:W-:Y:S05]  /*6a30*/  EXIT ;  /* 0x000000000000794d */ /* 0x000fea0003800000 */
.L_x_18701:
[----:B------:R-:W-:Y:S01]  /*6a40*/  STG.E.U16 desc[UR36][R2.64], R16 ;  /* 0x0000001002007986 */ /* 0x000fe2000c101524 */
[----:B------:R-:W-:Y:S05]  /*6a50*/  EXIT ;  /* 0x000000000000794d */ /* 0x000fea0003800000 */
.L_x_18697:
        /* <DEDUP_REMOVED lines=9> */
.L_x_18704:
[----:B------:R-:W-:-:S04]  /*6af0*/  I2FP.F32.S32 R0, R16 ;  /* 0x0000001000007245 */ /* 0x000fc80000201400 */
[----:B------:R-:W-:-:S05]  /*6b00*/  F2FP.F16.F32.PACK_AB R0, RZ, R0 ;  /* 0x00000000ff00723e */ /* 0x000fca00000000ff */
[----:B------:R-:W-:Y:S01]  /*6b10*/  STG.E.U16 desc[UR36][R2.64], R0 ;  /* 0x0000000002007986 */ /* 0x000fe2000c101524 */
[----:B------:R-:W-:Y:S05]  /*6b20*/  EXIT ;  /* 0x000000000000794d */ /* 0x000fea0003800000 */
.L_x_18703:
        /* <DEDUP_REMOVED lines=10> */
.L_x_18706:
[----:B------:R-:W-:-:S04]  /*6bd0*/  I2FP.F32.S32 R16, R16 ;  /* 0x0000001000107245 */ /* 0x000fc80000201400 */
[----:B------:R-:W-:-:S04]  /*6be0*/  F2FP.F16.F32.PACK_AB R5, RZ, R16 ;  /* 0x00000010ff05723e */ /* 0x000fc800000000ff */
[----:B------:R-:W-:-:S05]  /*6bf0*/  PRMT R5, R5, 0x5410, RZ ;  /* 0x0000541005057816 */ /* 0x000fca00000000ff */
[----:B------:R-:W-:Y:S01]  /*6c00*/  STG.E desc[UR36][R2.64], R5 ;  /* 0x0000000502007986 */ /* 0x000fe2000c101924 */
[----:B------:R-:W-:Y:S05]  /*6c10*/  EXIT ;  /* 0x000000000000794d */ /* 0x000fea0003800000 */
.L_x_18705:
[----:B------:R-:W0:Y:S02]  /*6c20*/  I2F.F64 R16, R16 ;  /* 0x0000001000107312 */ /* 0x000e240000201c00 */
[----:B0-----:R-:W-:Y:S01]  /*6c30*/  STG.E.64 desc[UR36][R2.64], R16 ;  /* 0x0000001002007986 */ /* 0x001fe2000c101b24 */
[----:B------:R-:W-:Y:S05]  /*6c40*/  EXIT ;  /* 0x000000000000794d */ /* 0x000fea0003800000 */
.L_x_18696:
        /* <DEDUP_REMOVED lines=12> */
.L_x_18709:
[----:B------:R-:W0:Y:S01]  /*6d10*/  I2F.F64 R16, R16 ;  /* 0x0000001000107312 */ /* 0x000e220000201c00 */
[----:B------:R-:W-:-:S05]  /*6d20*/  CS2R R18, SRZ ;  /* 0x0000000000127805 */ /* 0x000fca000001ff00 */
[----:B0-----:R-:W-:Y:S01]  /*6d30*/  STG.E.128 desc[UR36][R2.64], R16 ;  /* 0x0000001002007986 */ /* 0x001fe2000c101d24 */
[----:B------:R-:W-:Y:S05]  /*6d40*/  EXIT ;  /* 0x000000000000794d */ /* 0x000fea0003800000 */
.L_x_18708:
        /* <DEDUP_REMOVED lines=21> */
.L_x_18713:
[----:B------:R-:W-:Y:S05]  /*6ea0*/  BSYNC B0 ;  /* 0x0000000000007941 */ /* 0x000fea0003800000 */
.L_x_18712:
[----:B------:R-:W-:-:S05]  /*6eb0*/  LOP3.LUT R5, R0, R5, RZ, 0xfc, !PT ;  /* 0x0000000500057212 */ /* 0x000fca00078efcff */
[----:B------:R-:W-:Y:S01]  /*6ec0*/  STG.E.U8 desc[UR36][R2.64], R5 ;  /* 0x0000000502007986 */ /* 0x000fe2000c101124 */
[----:B------:R-:W-:Y:S05]  /*6ed0*/  EXIT ;  /* 0x000000000000794d */ /* 0x000fea0003800000 */
.L_x_18711:
        /* <DEDUP_REMOVED lines=13> */
.L_x_18715:
[----:B------:R-:W-:Y:S01]  /*6fb0*/  IMAD.MOV.U32 R0, RZ, RZ, 0x7f ;  /* 0x0000007fff007424 */ /* 0x000fe200078e00ff */
[----:B------:R-:W-:-:S04]  /*6fc0*/  ISETP.GT.U32.AND P0, PT, R4, 0x7f800000, PT ;  /* 0x7f8000000400780c */ /* 0x000fc80003f04070 */
[----:B------:R-:W-:-:S09]  /*6fd0*/  SEL R0, R0, 0x7c, P0 ;  /* 0x0000007c00007807 */ /* 0x000fd20000000000 */
.L_x_18716:
[----:B------:R-:W-:Y:S05]  /*6fe0*/  BSYNC B0 ;  /* 0x0000000000007941 */ /* 0x000fea0003800000 */
.L_x_18714:
[----:B------:R-:W-:-:S04]  /*6ff0*/  LOP3.LUT R4, R5, 0x80000000, RZ, 0xc0, !PT ;  /* 0x8000000005047812 */ /* 0x000fc800078ec0ff */
[----:B------:R-:W-:-:S04]  /*7000*/  SHF.R.U32.HI R5, RZ, 0x18, R4 ;  /* 0x00000018ff057819 */ /* 0x000fc80000011604 */
[----:B------:R-:W-:-:S05]  /*7010*/  LOP3.LUT R5, R0, R5, RZ, 0xfc, !PT ;  /* 0x0000000500057212 */ /* 0x000fca00078efcff */
[----:B------:R-:W-:Y:S01]  /*7020*/  STG.E.U8 desc[UR36][R2.64], R5 ;  /* 0x0000000502007986 */ /* 0x000fe2000c101124 */
[----:B------:R-:W-:Y:S05]  /*7030*/  EXIT ;  /* 0x000000000000794d */ /* 0x000fea0003800000 */
.L_x_18710:
[----:B------:R-:W-:-:S04]  /*7040*/  I2FP.F32.S32 R0, R16 ;  /* 0x0000001000007245 */ /* 0x000fc80000201400 */
[----:B------:R-:W-:-:S05]  /*7050*/  F2FP.BF16.F32.PACK_AB R0, RZ, R0 ;  /* 0x00000000ff00723e */ /* 0x000fca00000010ff */
[----:B------:R-:W-:Y:S01]  /*7060*/  STG.E.U16 desc[UR36][R2.64], R0 ;  /* 0x0000000002007986 */ /* 0x000fe2000c101524 */
[----:B------:R-:W-:Y:S05]  /*7070*/  EXIT ;  /* 0x000000000000794d */ /* 0x000fea0003800000 */
.L_x_18707:
        /* <DEDUP_REMOVED lines=10> */
.L_x_18719:
        /* <DEDUP_REMOVED lines=17> */
.L_x_18722:
[----:B------:R-:W-:-:S04]  /*7230*/  LOP3.LUT R0, R7, 0x80000000, RZ, 0xc0, !PT ;  /* 0x8000000007007812 */ /* 0x000fc800078ec0ff */
[----:B------:R-:W-:-:S04]  /*7240*/  SHF.R.U32.HI R5, RZ, 0x18, R0 ;  /* 0x00000018ff057819 */ /* 0x000fc80000011600 */
[----:B------:R-:W-:-:S04]  /*7250*/  LOP3.LUT R4, R4, R5, RZ, 0xfc, !PT ;  /* 0x0000000504047212 */ /* 0x000fc800078efcff */
[----:B------:R-:W-:-:S07]  /*7260*/  PRMT R0, R4, 0x7610, R0 ;  /* 0x0000761004007816 */ /* 0x000fce0000000000 */
.L_x_18721:
[----:B------:R-:W-:Y:S05]  /*7270*/  BSYNC B0 ;  /* 0x0000000000007941 */ /* 0x000fea0003800000 */
.L_x_18720:
[----:B------:R-:W-:Y:S01]  /*7280*/  STG.E.U8 desc[UR36][R2.64], R0 ;  /* 0x0000000002007986 */ /* 0x000fe2000c101124 */
[----:B------:R-:W-:Y:S05]  /*7290*/  EXIT ;  /* 0x000000000000794d */ /* 0x000fea0003800000 */
.L_x_18718:
        /* <DEDUP_REMOVED lines=17> */
.L_x_18725:
[----:B------:R-:W-:-:S04]  /*73b0*/  LOP3.LUT R0, R7, 0x80000000, RZ, 0xc0, !PT ;  /* 0x8000000007007812 */ /* 0x000fc800078ec0ff */
[----:B------:R-:W-:-:S04]  /*73c0*/  SHF.R.U32.HI R5, RZ, 0x18, R0 ;  /* 0x00000018ff057819 */ /* 0x000fc80000011600 */
[----:B------:R-:W-:-:S04]  /*73d0*/  LOP3.LUT R4, R4, R5, RZ, 0xfc, !PT ;  /* 0x0000000504047212 */ /* 0x000fc800078efcff */
[----:B------:R-:W-:-:S07]  /*73e0*/  PRMT R0, R4, 0x7610, R0 ;  /* 0x0000761004007816 */ /* 0x000fce0000000000 */
.L_x_18724:
[----:B------:R-:W-:Y:S05]  /*73f0*/  BSYNC B0 ;  /* 0x0000000000007941 */ /* 0x000fea0003800000 */
.L_x_18723:
[----:B------:R-:W-:Y:S01]  /*7400*/  STG.E.U8 desc[UR36][R2.64], R0 ;  /* 0x0000000002007986 */ /* 0x000fe2000c101124 */
[----:B------:R-:W-:Y:S05]  /*7410*/  EXIT ;  /* 0x000000000000794d */ /* 0x000fea0003800000 */
.L_x_18717:
        /* <DEDUP_REMOVED lines=22> */
.L_x_18700:
        /* <DEDUP_REMOVED lines=16> */
.L_x_18728:
[----:B------:R-:W-:Y:S05]  /*7680*/  EXIT ;  /* 0x000000000000794d */ /* 0x000fea0003800000 */
.L_x_18727:
[----:B------:R-:W-:-:S05]  /*7690*/  SHF.R.S32.HI R17, RZ, 0x1f, R16 ;  /* 0x0000001fff117819 */ /* 0x000fca0000011410 */
[----:B------:R-:W-:Y:S01]  /*76a0*/  STG.E.64 desc[UR36][R2.64], R16 ;  /* 0x0000001002007986 */ /* 0x000fe2000c101b24 */
[----:B------:R-:W-:Y:S05]  /*76b0*/  EXIT ;  /* 0x000000000000794d */ /* 0x000fea0003800000 */
.L_x_18726:
[----:B------:R-:W-:Y:S01]  /*76c0*/  STG.E desc[UR36][R2.64], R16 ;  /* 0x0000001002007986 */ /* 0x000fe2000c101924 */
[----:B------:R-:W-:Y:S05]  /*76d0*/  EXIT ;  /* 0x000000000000794d */ /* 0x000fea0003800000 */
.L_x_18729:
        /* <DEDUP_REMOVED lines=10> */
.L_x_71751:


//--------------------- .text._ZN2at6native18elementwise_kernelILi128ELi2EZNS0_22gpu_kernel_impl_nocastIZNS0_50_GLOBAL__N__2680c7bb_12_PowKernel_cu_7dd49032_316829pow_tensor_scalar_kernel_implIiiEEvRNS_18TensorIteratorBaseET0_EUliE0_EEvS6_RKT_EUliE_EEviT1_ --------------------------
	.section	.text._ZN2at6native18elementwise_kernelILi128ELi2EZNS0_22gpu_kernel_impl_nocastIZNS0_50_GLOBAL__N__2680c7bb_12_PowKernel_cu_7dd49032_316829pow_tensor_scalar_kernel_implIiiEEvRNS_18TensorIteratorBaseET0_EUliE0_EEvS6_RKT_EUliE_EEviT1_,"ax",@progbits
	.align	128
        .global         _ZN2at6native18elementwise_kernelILi128ELi2EZNS0_22gpu_kernel_impl_nocastIZNS0_50_GLOBAL__N__2680c7bb_12_PowKernel_cu_7dd49032_316829pow_tensor_scalar_kernel_implIiiEEvRNS_18TensorIteratorBaseET0_EUliE0_EEvS6_RKT_EUliE_EEviT1_
        .type           _ZN2at6native18elementwise_kernelILi128ELi2EZNS0_22gpu_kernel_impl_nocastIZNS0_50_GLOBAL__N__2680c7bb_12_PowKernel_cu_7dd49032_316829pow_tensor_scalar_kernel_implIiiEEvRNS_18TensorIteratorBaseET0_EUliE0_EEvS6_RKT_EUliE_EEviT1_,@function
        .size           _ZN2at6native18elementwise_kernelILi128ELi2EZNS0_22gpu_kernel_impl_nocastIZNS0_50_GLOBAL__N__2680c7bb_12_PowKernel_cu_7dd49032_316829pow_tensor_scalar_kernel_implIiiEEvRNS_18TensorIteratorBaseET0_EUliE0_EEvS6_RKT_EUliE_EEviT1_,(.L_x_71752 - _ZN2at6native18elementwise_kernelILi128ELi2EZNS0_22gpu_kernel_impl_nocastIZNS0_50_GLOBAL__N__2680c7bb_12_PowKernel_cu_7dd49032_316829pow_tensor_scalar_kernel_implIiiEEvRNS_18TensorIteratorBaseET0_EUliE0_EEvS6_RKT_EUliE_EEviT1_)
        .other          _ZN2at6native18elementwise_kernelILi128ELi2EZNS0_22gpu_kernel_impl_nocastIZNS0_50_GLOBAL__N__2680c7bb_12_PowKernel_cu_7dd49032_316829pow_tensor_scalar_kernel_implIiiEEvRNS_18TensorIteratorBaseET0_EUliE0_EEvS6_RKT_EUliE_EEviT1_,@"STO_CUDA_ENTRY STV_DEFAULT"
_ZN2at6native18elementwise_kernelILi128ELi2EZNS0_22gpu_kernel_impl_nocastIZNS0_50_GLOBAL__N__2680c7bb_12_PowKernel_cu_7dd49032_316829pow_tensor_scalar_kernel_implIiiEEvRNS_18TensorIteratorBaseET0_EUliE0_EEvS6_RKT_EUliE_EEviT1_:
.text._ZN2at6native18elementwise_kernelILi128ELi2EZNS0_22gpu_kernel_impl_nocastIZNS0_50_GLOBAL__N__2680c7bb_12_PowKernel_cu_7dd49032_316829pow_tensor_scalar_kernel_implIiiEEvRNS_18TensorIteratorBaseET0_EUliE0_EEvS6_RKT_EUliE_EEviT1_:
        /* <DEDUP_REMOVED lines=312> */
.L_x_18732:
[----:B------:R-:W-:Y:S02]  /*1380*/  ULDC.64 UR8, c[0x0][0x418] ;  /* 0x0001060000087ab9 */ /* 0x000fe40000000a00 */
[----:B------:R-:W-:-:S04]  /*1390*/  IADD3 R4, P0, R2, UR8, RZ ;  /* 0x0000000802047c10 */ /* 0x000fc8000ff1e0ff */
[----:B------:R-:W-:Y:S01]  /*13a0*/  IADD3.X R5, RZ, UR9, RZ, P0, !PT ;  /* 0x00000009ff057c10 */ /* 0x000fe200087fe4ff */
[----:B------:R-:W-:-:S04]  /*13b0*/  ULDC.64 UR8, c[0x0][0x410] ;  /* 0x0001040000087ab9 */ /* 0x000fc80000000a00 */
[----:B------:R-:W2:Y:S01]  /*13c0*/  LDG.E R4, desc[UR4][R4.64] ;  /* 0x0000000404047981 */ /* 0x000ea2000c1e1900 */
[----:B------:R-:W-:-:S04]  /*13d0*/  IADD3 R2, P0, R3, UR8, RZ ;  /* 0x0000000803027c10 */ /* 0x000fc8000ff1e0ff */
[----:B------:R-:W-:Y:S01]  /*13e0*/  IADD3.X R3, RZ, UR9, RZ, P0, !PT ;  /* 0x00000009ff037c10 */ /* 0x000fe200087fe4ff */
[----:B--2---:R-:W-:-:S04]  /*13f0*/  IMAD R7, R4, R4, RZ ;  /* 0x0000000404077224 */ /* 0x004fc800078e02ff */
[----:B------:R-:W-:Y:S02]  /*1400*/  IMAD R9, R4, R7, RZ ;  /* 0x0000000704097224 */ /* 0x000fe400078e02ff */
[----:B------:R-:W-:-:S03]  /*1410*/  VIADD R7, R0, 0x80 ;  /* 0x0000008000077836 */ /* 0x000fc60000000000 */
[----:B------:R0:W-:Y:S04]  /*1420*/  STG.E desc[UR4][R2.64], R9 ;  /* 0x0000000902007986 */ /* 0x0001e8000c101904 */
.L_x_18731:
[----:B------:R-:W-:Y:S05]  /*1430*/  BSYNC B0 ;  /* 0x0000000000007941 */ /* 0x000fea0003800000 */
.L_x_18730:
        /* <DEDUP_REMOVED lines=305> */
.L_x_18733:
        /* <DEDUP_REMOVED lines=8> */
[----:B------:R-:W-:-:S05]  /*27d0*/  IMAD R7, R4, R7, RZ ;  /* 0x0000000704077224 */ /* 0x000fca00078e02ff */
[----:B------:R-:W-:Y:S01]  /*27e0*/  STG.E desc[UR4][R2.64], R7 ;  /* 0x0000000702007986 */ /* 0x000fe2000c101904 */
[----:B------:R-:W-:Y:S05]  /*27f0*/  EXIT ;  /* 0x000000000000794d */ /* 0x000fea0003800000 */
.L_x_18734:
        /* <DEDUP_REMOVED lines=16> */
.L_x_71752:


//--------------------- .text._ZN2at6native27unrolled_elementwise_kernelIZNS0_50_GLOBAL__N__2680c7bb_12_PowKernel_cu_7dd49032_316829pow_tensor_scalar_kernel_implIiiEEvRNS_18TensorIteratorBaseET0_EUliE0_St5arrayIPcLm2EELi4E23TrivialOffsetCalculatorILi1EjESC_NS0_6memory15LoadWithoutCastENSD_16StoreWithoutCastEEEviT_S6_T2_T3_T4_T5_ --------------------------
	.section	.text._ZN2at6native27unrolled_elementwise_kernelIZNS0_50_GLOBAL__N__2680c7bb_12_PowKernel_cu_7dd49032_316829pow_tensor_scalar_kernel_implIiiEEvRNS_18TensorIteratorBaseET0_EUliE0_St5arrayIPcLm2EELi4E23TrivialOffsetCalculatorILi1EjESC_NS0_6memory15LoadWithoutCastENSD_16StoreWithoutCastEEEviT_S6_T2_T3_T4_T5_,"ax",@progbits
	.align	128
        .global         _ZN2at6native27unrolled_elementwise_kernelIZNS0_50_GLOBAL__N__2680c7bb_12_PowKernel_cu_7dd49032_316829pow_tensor_scalar_kernel_implIiiEEvRNS_18TensorIteratorBaseET0_EUliE0_St5arrayIPcLm2EELi4E23TrivialOffsetCalculatorILi1EjESC_NS0_6memory15LoadWithoutCastENSD_16StoreWithoutCastEEEviT_S6_T2_T3_T4_T5_
        .type           _ZN2at6native27unrolled_elementwise_kernelIZNS0_50_GLOBAL__N__2680c7bb_12_PowKernel_cu_7dd49032_316829pow_tensor_scalar_kernel_implIiiEEvRNS_18TensorIteratorBaseET0_EUliE0_St5arrayIPcLm2EELi4E23TrivialOffsetCalculatorILi1EjESC_NS0_6memory15LoadWithoutCastENSD_16StoreWithoutCastEEEviT_S6_T2_T3_T4_T5_,@function
        .size           _ZN2at6native27unrolled_elementwise_kernelIZNS0_50_GLOBAL__N__2680c7bb_12_PowKernel_cu_7dd49032_316829pow_tensor_scalar_kernel_implIiiEEvRNS_18TensorIteratorBaseET0_EUliE0_St5arrayIPcLm2EELi4E23TrivialOffsetCalculatorILi1EjESC_NS0_6memory15LoadWithoutCastENSD_16StoreWithoutCastEEEviT_S6_T2_T3_T4_T5_,(.L_x_71753 - _ZN2at6native27unrolled_elementwise_kernelIZNS0_50_GLOBAL__N__2680c7bb_12_PowKernel_cu_7dd49032_316829pow_tensor_scalar_kernel_implIiiEEvRNS_18TensorIteratorBaseET0_EUliE0_St5arrayIPcLm2EELi4E23TrivialOffsetCalculatorILi1EjESC_NS0_6memory15LoadWithoutCastENSD_16StoreWithoutCastEEEviT_S6_T2_T3_T4_T5_)
        .other          _ZN2at6native27unrolled_elementwise_kernelIZNS0_50_GLOBAL__N__2680c7bb_12_PowKernel_cu_7dd49032_316829pow_tensor_scalar_kernel_implIiiEEvRNS_18TensorIteratorBaseET0_EUliE0_St5arrayIPcLm2EELi4E23TrivialOffsetCalculatorILi1EjESC_NS0_6memory15LoadWithoutCastENSD_16StoreWithoutCastEEEviT_S6_T2_T3_T4_T5_,@"STO_CUDA_ENTRY STV_DEFAULT"
_ZN2at6native27unrolled_elementwise_kernelIZNS0_50_GLOBAL__N__2680c7bb_12_PowKernel_cu_7dd49032_316829pow_tensor_scalar_kernel_implIiiEEvRNS_18TensorIteratorBaseET0_EUliE0_St5arrayIPcLm2EELi4E23TrivialOffsetCalculatorILi1EjESC_NS0_6memory15LoadWithoutCastENSD_16StoreWithoutCastEEEviT_S6_T2_T3_T4_T5_:
.text._ZN2at6native27unrolled_elementwise_kernelIZNS0_50_GLOBAL__N__2680c7bb_12_PowKernel_cu_7dd49032_316829pow_tensor_scalar_kernel_implIiiEEvRNS_18TensorIteratorBaseET0_EUliE0_St5arrayIPcLm2EELi4E23TrivialOffsetCalculatorILi1EjESC_NS0_6memory15LoadWithoutCastENSD_16StoreWithoutCastEEEviT_S6_T2_T3_T4_T5_:
        /* <DEDUP_REMOVED lines=37> */
[----:B--2---:R-:W-:-:S04]  /*0250*/  @!P0 IMAD R8, R5, R5, RZ ;  /* 0x0000000505088224 */ /* 0x004fc800078e02ff */
[----:B------:R-:W-:Y:S02]  /*0260*/  @!P0 IMAD R5, R8, R5, RZ ;  /* 0x0000000508058224 */ /* 0x000fe400078e02ff */
[----:B0-----:R-:W-:-:S05]  /*0270*/  @!P0 IMAD.WIDE.U32 R8, R17, 0x4, R10 ;  /* 0x0000000411088825 */ /* 0x001fca00078e000a */
[----:B------:R1:W-:Y:S01]  /*0280*/  @!P0 STG.E desc[UR4][R8.64], R5 ;  /* 0x0000000508008986 */ /* 0x0003e2000c101904 */
[----:B------:R-:W-:Y:S05]  /*0290*/  @P1 BRA `(.L_x_18736) ;  /* 0x0000000000381947 */ /* 0x000fea0003800000 */
[----:B-1----:R-:W0:Y:S01]  /*02a0*/  LDC.64 R6, c[0x0][0x220] ;  /* 0x00008800ff067b82 */ /* 0x002e220000000a00 */
[----:B------:R-:W-:Y:S01]  /*02b0*/  LEA R9, R0, R3, 0x9 ;  /* 0x0000000300097211 */ /* 0x000fe200078e48ff */
[----:B------:R-:W-:Y:S02]  /*02c0*/  VIADD R3, R3, 0x80 ;  /* 0x0000008003037836 */ /* 0x000fe40000000000 */
[----:B-----5:R-:W-:-:S03]  /*02d0*/  IMAD R5, R14, R14, RZ ;  /* 0x0000000e0e057224 */ /* 0x020fc600078e02ff */
[----:B------:R-:W-:Y:S01]  /*02e0*/  ISETP.GE.AND P0, PT, R3, R2, PT ;  /* 0x000000020300720c */ /* 0x000fe20003f06270 */
[----:B------:R-:W-:-:S12]  /*02f0*/  IMAD R5, R5, R14, RZ ;  /* 0x0000000e05057224 */ /* 0x000fd800078e02ff */
[----:B------:R-:W-:Y:S01]  /*0300*/  @!P0 IMAD R8, R15, R15, RZ ;  /* 0x0000000f0f088224 */ /* 0x000fe200078e02ff */
[----:B------:R-:W-:Y:S02]  /*0310*/  @!P0 LEA R11, R0, R3, 0x9 ;  /* 0x00000003000b8211 */ /* 0x000fe400078e48ff */
[----:B------:R-:W-:Y:S01]  /*0320*/  @!P0 IADD3 R3, R3, 0x80, RZ ;  /* 0x0000008003038810 */ /* 0x000fe20007ffe0ff */
[----:B------:R-:W-:Y:S02]  /*0330*/  @!P0 IMAD R15, R8, R15, RZ ;  /* 0x0000000f080f8224 */ /* 0x000fe400078e02ff */
[----:B0-----:R-:W-:-:S04]  /*0340*/  IMAD.WIDE.U32 R8, R9, 0x4, R6 ;  /* 0x0000000409087825 */ /* 0x001fc800078e0006 */
[----:B------:R-:W-:Y:S01]  /*0350*/  @!P0 IMAD.WIDE.U32 R6, R11, 0x4, R6 ;  /* 0x000000040b068825 */ /* 0x000fe200078e0006 */
[----:B------:R0:W-:Y:S04]  /*0360*/  STG.E desc[UR4][R8.64], R5 ;  /* 0x0000000508007986 */ /* 0x0001e8000c101904 */
[----:B------:R0:W-:Y:S02]  /*0370*/  @!P0 STG.E desc[UR4][R6.64], R15 ;  /* 0x0000000f06008986 */ /* 0x0001e4000c101904 */
.L_x_18736:
[----:B------:R-:W-:Y:S05]  /*0380*/  BSYNC B0 ;  /* 0x0000000000007941 */ /* 0x000fea0003800000 */
.L_x_18735:
[----:B------:R-:W-:-:S13]  /*0390*/  ISETP.GE.AND P0, PT, R3, R2, PT ;  /* 0x000000020300720c */ /* 0x000fda0003f06270 */
[----:B------:R-:W-:Y:S05]  /*03a0*/  @P0 EXIT ;  /* 0x000000000000094d */ /* 0x000fea0003800000 */
[----:B01----:R-:W0:Y:S01]  /*03b0*/  LDC.64 R6, c[0x0][0x220] ;  /* 0x00008800ff067b82 */ /* 0x003e220000000a00 */
[----:B------:R-:W-:Y:S01]  /*03c0*/  LEA R3, R0, R3, 0x9 ;  /* 0x0000000300037211 */ /* 0x000fe200078e48ff */
[----:B-----5:R-:W-:-:S04]  /*03d0*/  IMAD R5, R4, R4, RZ ;  /* 0x0000000404057224 */ /* 0x020fc800078e02ff */
[----:B------:R-:W-:Y:S02]  /*03e0*/  IMAD R5, R5, R4, RZ ;  /* 0x0000000405057224 */ /* 0x000fe400078e02ff */
[----:B0-----:R-:W-:-:S05]  /*03f0*/  IMAD.WIDE.U32 R2, R3, 0x4, R6 ;  /* 0x0000000403027825 */ /* 0x001fca00078e0006 */
[----:B------:R-:W-:Y:S01]  /*0400*/  STG.E desc[UR4][R2.64], R5 ;  /* 0x0000000502007986 */ /* 0x000fe2000c101904 */
[----:B------:R-:W-:Y:S05]  /*0410*/  EXIT ;  /* 0x000000000000794d */ /* 0x000fea0003800000 */
.L_x_18737:
        /* <DEDUP_REMOVED lines=14> */
.L_x_71753:


//--------------------- .text._ZN2at6native29vectorized_elementwise_kernelILi2EZNS0_50_GLOBAL__N__2680c7bb_12_PowKernel_cu_7dd49032_316829pow_tensor_scalar_kernel_implIiiEEvRNS_18TensorIteratorBaseET0_EUliE0_St5arrayIPcLm2EEEEviS6_T1_ --------------------------
	.section	.text._ZN2at6native29vectorized_elementwise_kernelILi2EZNS0_50_GLOBAL__N__2680c7bb_12_PowKernel_cu_7dd49032_316829pow_tensor_scalar_kernel_implIiiEEvRNS_18TensorIteratorBaseET0_EUliE0_St5arrayIPcLm2EEEEviS6_T1_,"ax",@progbits
	.align	128
        .global         _ZN2at6native29vectorized_elementwise_kernelILi2EZNS0_50_GLOBAL__N__2680c7bb_12_PowKernel_cu_7dd49032_316829pow_tensor_scalar_kernel_implIiiEEvRNS_18TensorIteratorBaseET0_EUliE0_St5arrayIPcLm2EEEEviS6_T1_
        .type           _ZN2at6native29vectorized_elementwise_kernelILi2EZNS0_50_GLOBAL__N__2680c7bb_12_PowKernel_cu_7dd49032_316829pow_tensor_scalar_kernel_implIiiEEvRNS_18TensorIteratorBaseET0_EUliE0_St5arrayIPcLm2EEEEviS6_T1_,@function
        .size           _ZN2at6native29vectorized_elementwise_kernelILi2EZNS0_50_GLOBAL__N__2680c7bb_12_PowKernel_cu_7dd49032_316829pow_tensor_scalar_kernel_implIiiEEvRNS_18TensorIteratorBaseET0_EUliE0_St5arrayIPcLm2EEEEviS6_T1_,(.L_x_71754 - _ZN2at6native29vectorized_elementwise_kernelILi2EZNS0_50_GLOBAL__N__2680c7bb_12_PowKernel_cu_7dd49032_316829pow_tensor_scalar_kernel_implIiiEEvRNS_18TensorIteratorBaseET0_EUliE0_St5arrayIPcLm2EEEEviS6_T1_)
        .other          _ZN2at6native29vectorized_elementwise_kernelILi2EZNS0_50_GLOBAL__N__2680c7bb_12_PowKernel_cu_7dd49032_316829pow_tensor_scalar_kernel_implIiiEEvRNS_18TensorIteratorBaseET0_EUliE0_St5arrayIPcLm2EEEEviS6_T1_,@"STO_CUDA_ENTRY STV_DEFAULT"
_ZN2at6native29vectorized_elementwise_kernelILi2EZNS0_50_GLOBAL__N__2680c7bb_12_PowKernel_cu_7dd49032_316829pow_tensor_scalar_kernel_implIiiEEvRNS_18TensorIteratorBaseET0_EUliE0_St5arrayIPcLm2EEEEviS6_T1_:
.text._ZN2at6native29vectorized_elementwise_kernelILi2EZNS0_50_GLOBAL__N__2680c7bb_12_PowKernel_cu_7dd49032_316829pow_tensor_scalar_kernel_implIiiEEvRNS_18TensorIteratorBaseET0_EUliE0_St5arrayIPcLm2EEEEviS6_T1_:
        /* <DEDUP_REMOVED lines=19> */
[C---:B---3--:R-:W-:Y:S02]  /*0130*/  IMAD R17, R10.reuse, R10, RZ ;  /* 0x0000000a0a117224 */ /* 0x048fe400078e02ff */
[----:B------:R-:W-:Y:S02]  /*0140*/  IMAD R14, R11, R11, RZ ;  /* 0x0000000b0b0e7224 */ /* 0x000fe400078e02ff */
[C---:B----4-:R-:W-:Y:S02]  /*0150*/  IMAD R0, R9.reuse, R9, RZ ;  /* 0x0000000909007224 */ /* 0x050fe400078e02ff */
[----:B------:R-:W-:Y:S02]  /*0160*/  IMAD R16, R10, R17, RZ ;  /* 0x000000110a107224 */ /* 0x000fe400078e02ff */
[----:B------:R-:W-:Y:S02]  /*0170*/  IMAD R9, R9, R0, RZ ;  /* 0x0000000009097224 */ /* 0x000fe400078e02ff */
[----:B------:R-:W-:-:S02]  /*0180*/  IMAD R17, R11, R14, RZ ;  /* 0x0000000e0b117224 */ /* 0x000fc400078e02ff */
[----:B------:R-:W-:Y:S02]  /*0190*/  IMAD R15, R8, R8, RZ ;  /* 0x00000008080f7224 */ /* 0x000fe400078e02ff */
[----:B-----5:R-:W-:Y:S02]  /*01a0*/  IMAD R11, R2, R2, RZ ;  /* 0x00000002020b7224 */ /* 0x020fe400078e02ff */
[----:B------:R-:W-:Y:S02]  /*01b0*/  IMAD R0, R3, R3, RZ ;  /* 0x0000000303007224 */ /* 0x000fe400078e02ff */
[----:B------:R-:W-:Y:S02]  /*01c0*/  IMAD R13, R4, R4, RZ ;  /* 0x00000004040d7224 */ /* 0x000fe400078e02ff */
[----:B------:R-:W-:Y:S02]  /*01d0*/  IMAD R10, R5, R5, RZ ;  /* 0x00000005050a7224 */ /* 0x000fe400078e02ff */
[----:B------:R-:W-:-:S02]  /*01e0*/  IMAD R8, R8, R15, RZ ;  /* 0x0000000f08087224 */ /* 0x000fc400078e02ff */
[----:B------:R-:W-:Y:S02]  /*01f0*/  IMAD R2, R2, R11, RZ ;  /* 0x0000000b02027224 */ /* 0x000fe400078e02ff */
[----:B------:R-:W-:Y:S02]  /*0200*/  IMAD R3, R3, R0, RZ ;  /* 0x0000000003037224 */ /* 0x000fe400078e02ff */
[----:B------:R-:W-:Y:S02]  /*0210*/  IMAD R4, R4, R13, RZ ;  /* 0x0000000d04047224 */ /* 0x000fe400078e02ff */
[----:B------:R-:W-:Y:S01]  /*0220*/  IMAD R5, R5, R10, RZ ;  /* 0x0000000a05057224 */ /* 0x000fe200078e02ff */
[----:B------:R-:W-:Y:S04]  /*0230*/  STG.E.64 desc[UR4][R6.64], R8 ;  /* 0x0000000806007986 */ /* 0x000fe8000c101b04 */
[----:B------:R-:W-:Y:S04]  /*0240*/  STG.E.64 desc[UR4][R6.64+0x400], R16 ;  /* 0x0004001006007986 */ /* 0x000fe8000c101b04 */
[----:B------:R-:W-:Y:S04]  /*0250*/  STG.E.64 desc[UR4][R6.64+0x800], R2 ;  /* 0x0008000206007986 */ /* 0x000fe8000c101b04 */
[----:B------:R-:W-:Y:S01]  /*0260*/  STG.E.64 desc[UR4][R6.64+0xc00], R4 ;  /* 0x000c000406007986 */ /* 0x000fe2000c101b04 */
[----:B------:R-:W-:Y:S05]  /*0270*/  EXIT ;  /* 0x000000000000794d */ /* 0x000fea0003800000 */
.L_x_18738:
        /* <DEDUP_REMOVED lines=60> */
[----:B---3--:R-:W-:-:S04]  /*0640*/  @!P0 IMAD R24, R15, R15, RZ ;  /* 0x0000000f0f188224 */ /* 0x008fc800078e02ff */
[----:B------:R-:W-:-:S05]  /*0650*/  @!P0 IMAD R15, R24, R15, RZ ;  /* 0x0000000f180f8224 */ /* 0x000fca00078e02ff */
[----:B------:R0:W-:Y:S01]  /*0660*/  @!P0 STG.E desc[UR4][R18.64], R15 ;  /* 0x0000000f12008986 */ /* 0x0001e2000c101904 */
[----:B------:R-:W-:-:S13]  /*0670*/  ISETP.GE.AND P0, PT, R13, R12, PT ;  /* 0x0000000c0d00720c */ /* 0x000fda0003f06270 */
[----:B0-----:R-:W-:Y:S05]  /*0680*/  @P0 BRA `(.L_x_18741) ;  /* 0x0000000000400947 */ /* 0x001fea0003800000 */
[----:B------:R-:W0:Y:S01]  /*0690*/  LDC.64 R2, c[0x0][0x220] ;  /* 0x00008800ff027b82 */ /* 0x000e220000000a00 */
[----:B------:R-:W-:Y:S01]  /*06a0*/  IADD3 R7, R0, R13, RZ ;  /* 0x0000000d00077210 */ /* 0x000fe20007ffe0ff */
[----:B-----5:R-:W-:Y:S01]  /*06b0*/  IMAD R5, R14, R14, RZ ;  /* 0x0000000e0e057224 */ /* 0x020fe200078e02ff */
[----:B------:R-:W-:-:S03]  /*06c0*/  IADD3 R13, R13, 0x80, RZ ;  /* 0x000000800d0d7810 */ /* 0x000fc60007ffe0ff */
[----:B------:R-:W-:Y:S01]  /*06d0*/  IMAD R5, R5, R14, RZ ;  /* 0x0000000e05057224 */ /* 0x000fe200078e02ff */
[----:B------:R-:W-:Y:S01]  /*06e0*/  ISETP.GE.AND P0, PT, R13, R12, PT ;  /* 0x0000000c0d00720c */ /* 0x000fe20003f06270 */
[----:B0-----:R-:W-:-:S05]  /*06f0*/  IMAD.WIDE.U32 R2, R7, 0x4, R2 ;  /* 0x0000000407027825 */ /* 0x001fca00078e0002 */
[----:B------:R0:W-:Y:S07]  /*0700*/  STG.E desc[UR4][R2.64], R5 ;  /* 0x0000000502007986 */ /* 0x0001ee000c101904 */
[----:B------:R-:W-:Y:S05]  /*0710*/  @P0 BRA `(.L_x_18742) ;  /* 0x0000000000400947 */ /* 0x000fea0003800000 */
[----:B0-----:R-:W0:Y:S01]  /*0720*/  LDC.64 R2, c[0x0][0x220] ;  /* 0x00008800ff027b82 */ /* 0x001e220000000a00 */
[----:B------:R-:W-:Y:S01]  /*0730*/  IADD3 R7, R0, R13, RZ ;  /* 0x0000000d00077210 */ /* 0x000fe20007ffe0ff */
[----:B------:R-:W-:Y:S01]  /*0740*/  IMAD R5, R16, R16, RZ ;  /* 0x0000001010057224 */ /* 0x000fe200078e02ff */
[----:B------:R-:W-:-:S03]  /*0750*/  IADD3 R13, R13, 0x80, RZ ;  /* 0x000000800d0d7810 */ /* 0x000fc60007ffe0ff */
[----:B------:R-:W-:Y:S02]  /*0760*/  IMAD R5, R5, R16, RZ ;  /* 0x0000001005057224 */ /* 0x000fe400078e02ff */
[----:B0-----:R-:W-:-:S05]  /*0770*/  IMAD.WIDE.U32 R2, R7, 0x4, R2 ;  /* 0x0000000407027825 */ /* 0x001fca00078e0002 */
[----:B------:R0:W-:Y:S02]  /*0780*/  STG.E desc[UR4][R2.64], R5 ;  /* 0x0000000502007986 */ /* 0x0001e4000c101904 */
.L_x_18741:
[----:B------:R-:W-:-:S13]  /*0790*/  ISETP.GE.AND P0, PT, R13, R12, PT ;  /* 0x0000000c0d00720c */ /* 0x000fda0003f06270 */
[----:B------:R-:W-:Y:S05]  /*07a0*/  @P0 BRA `(.L_x_18743) ;  /* 0x0000000000400947 */ /* 0x000fea0003800000 */
[----:B0-----:R-:W0:Y:S01]  /*07b0*/  LDC.64 R2, c[0x0][0x220] ;  /* 0x00008800ff027b82 */ /* 0x001e220000000a00 */
[----:B------:R-:W-:Y:S01]  /*07c0*/  IADD3 R7, R0, R13, RZ ;  /* 0x0000000d00077210 */ /* 0x000fe20007ffe0ff */
[----:B-----5:R-:W-:Y:S01]  /*07d0*/  IMAD R5, R20, R20, RZ ;  /* 0x0000001414057224 */ /* 0x020fe200078e02ff */
[----:B------:R-:W-:-:S03]  /*07e0*/  IADD3 R13, R13, 0x80, RZ ;  /* 0x000000800d0d7810 */ /* 0x000fc60007ffe0ff */
[----:B------:R-:W-:Y:S02]  /*07f0*/  IMAD R5, R5, R20, RZ ;  /* 0x0000001405057224 */ /* 0x000fe400078e02ff */
[----:B0-----:R-:W-:-:S05]  /*0800*/  IMAD.WIDE.U32 R2, R7, 0x4, R2 ;  /* 0x0000000407027825 */ /* 0x001fca00078e0002 */
[----:B------:R1:W-:Y:S02]  /*0810*/  STG.E desc[UR4][R2.64], R5 ;  /* 0x0000000502007986 */ /* 0x0003e4000c101904 */
.L_x_18742:
[----:B------:R-:W-:-:S13]  /*0820*/  ISETP.GE.AND P0, PT, R13, R12, PT ;  /* 0x0000000c0d00720c */ /* 0x000fda0003f06270 */
[----:B------:R-:W-:Y:S05]  /*0830*/  @P0 BRA `(.L_x_18744) ;  /* 0x0000000000440947 */ /* 0x000fea0003800000 */
[----:B01----:R-:W0:Y:S01]  /*0840*/  LDC.64 R2, c[0x0][0x220] ;  /* 0x00008800ff027b82 */ /* 0x003e220000000a00 */
[----:B------:R-:W-:Y:S01]  /*0850*/  IADD3 R5, R0, R13, RZ ;  /* 0x0000000d00057210 */ /* 0x000fe20007ffe0ff */
[----:B------:R-:W-:Y:S01]  /*0860*/  IMAD R4, R21, R21, RZ ;  /* 0x0000001515047224 */ /* 0x000fe200078e02ff */
[----:B------:R-:W-:-:S03]  /*0870*/  IADD3 R13, R13, 0x80, RZ ;  /* 0x000000800d0d7810 */ /* 0x000fc60007ffe0ff */
[----:B------:R-:W-:Y:S02]  /*0880*/  IMAD R21, R4, R21, RZ ;  /* 0x0000001504157224 */ /* 0x000fe400078e02ff */
[----:B0-----:R-:W-:-:S05]  /*0890*/  IMAD.WIDE.U32 R2, R5, 0x4, R2 ;  /* 0x0000000405027825 */ /* 0x001fca00078e0002 */
[----:B------:R1:W-:Y:S02]  /*08a0*/  STG.E desc[UR4][R2.64], R21 ;  /* 0x0000001502007986 */ /* 0x0003e4000c101904 */
.L_x_18743:
[----:B------:R-:W-:-:S13]  /*08b0*/  ISETP.GE.AND P0, PT, R13, R12, PT ;  /* 0x0000000c0d00720c */ /* 0x000fda0003f06270 */
[----:B------:R-:W-:Y:S05]  /*08c0*/  @P0 BREAK B1 ;  /* 0x0000000000010942 */ /* 0x000fea0003800000 */
[----:B------:R-:W-:Y:S05]  /*08d0*/  @P0 BRA `(.L_x_18745) ;  /* 0x0000000000400947 */ /* 0x000fea0003800000 */
[----:B01----:R-:W0:Y:S01]  /*08e0*/  LDC.64 R2, c[0x0][0x220] ;  /* 0x00008800ff027b82 */ /* 0x003e220000000a00 */
[----:B------:R-:W-:Y:S01]  /*08f0*/  IADD3 R7, R0, R13, RZ ;  /* 0x0000000d00077210 */ /* 0x000fe20007ffe0ff */
[----:B-----5:R-:W-:Y:S01]  /*0900*/  IMAD R5, R22, R22, RZ ;  /* 0x0000001616057224 */ /* 0x020fe200078e02ff */
[----:B------:R-:W-:-:S03]  /*0910*/  IADD3 R13, R13, 0x80, RZ ;  /* 0x000000800d0d7810 */ /* 0x000fc60007ffe0ff */
[----:B------:R-:W-:Y:S02]  /*0920*/  IMAD R5, R5, R22, RZ ;  /* 0x0000001605057224 */ /* 0x000fe400078e02ff */
[----:B0-----:R-:W-:-:S05]  /*0930*/  IMAD.WIDE.U32 R2, R7, 0x4, R2 ;  /* 0x0000000407027825 */ /* 0x001fca00078e0002 */
[----:B------:R2:W-:Y:S02]  /*0940*/  STG.E desc[UR4][R2.64], R5 ;  /* 0x0000000502007986 */ /* 0x0005e4000c101904 */
.L_x_18744:
[----:B------:R-:W-:Y:S05]  /*0950*/  BSYNC B1 ;  /* 0x0000000000017941 */ /* 0x000fea0003800000 */
.L_x_18740:
[----:B------:R-:W-:-:S13]  /*0960*/  ISETP.GE.AND P0, PT, R13, R12, PT ;  /* 0x0000000c0d00720c */ /* 0x000fda0003f06270 */
[----:B012---:R-:W0:Y:S01]  /*0970*/  @!P0 LDC.64 R2, c[0x0][0x220] ;  /* 0x00008800ff028b82 */ /* 0x007e220000000a00 */
[----:B------:R-:W-:Y:S01]  /*0980*/  @!P0 IADD3 R5, R0, R13, RZ ;  /* 0x0000000d00058210 */ /* 0x000fe20007ffe0ff */
[----:B------:R-:W-:Y:S01]  /*0990*/  @!P0 IMAD R4, R23, R23, RZ ;  /* 0x0000001717048224 */ /* 0x000fe200078e02ff */
[----:B------:R-:W-:-:S03]  /*09a0*/  @!P0 IADD3 R13, R13, 0x80, RZ ;  /* 0x000000800d0d8810 */ /* 0x000fc60007ffe0ff */
[----:B------:R-:W-:Y:S02]  /*09b0*/  @!P0 IMAD R23, R4, R23, RZ ;  /* 0x0000001704178224 */ /* 0x000fe400078e02ff */
[----:B0-----:R-:W-:-:S05]  /*09c0*/  @!P0 IMAD.WIDE.U32 R2, R5, 0x4, R2 ;  /* 0x0000000405028825 */ /* 0x001fca00078e0002 */
[----:B------:R2:W-:Y:S02]  /*09d0*/  @!P0 STG.E desc[UR4][R2.64], R23 ;  /* 0x0000001702008986 */ /* 0x0005e4000c101904 */
.L_x_18745:
[----:B------:R-:W-:Y:S05]  /*09e0*/  BSYNC B0 ;  /* 0x0000000000007941 */ /* 0x000fea0003800000 */
.L_x_18739:
[----:B------:R-:W-:Y:S05]  /*09f0*/  WARPSYNC.ALL ;  /* 0x0000000000007948 */ /* 0x000fea0003800000 */
[----:B------:R-:W-:-:S13]  /*0a00*/  ISETP.GE.AND P0, PT, R13, R12, PT ;  /* 0x0000000c0d00720c */ /* 0x000fda0003f06270 */
[----:B------:R-:W-:Y:S05]  /*0a10*/  @P0 EXIT ;  /* 0x000000000000094d */ /* 0x000fea0003800000 */
[----:B012---:R-:W0:Y:S01]  /*0a20*/  LDC.64 R2, c[0x0][0x220] ;  /* 0x00008800ff027b82 */ /* 0x007e220000000a00 */
[----:B------:R-:W-:Y:S01]  /*0a30*/  IADD3 R13, R0, R13, RZ ;  /* 0x0000000d000d7210 */ /* 0x000fe20007ffe0ff */
[----:B-----5:R-:W-:-:S04]  /*0a40*/  IMAD R0, R17, R17, RZ ;  /* 0x0000001111007224 */ /* 0x020fc800078e02ff */
[----:B------:R-:W-:Y:S02]  /*0a50*/  IMAD R17, R0, R17, RZ ;  /* 0x0000001100117224 */ /* 0x000fe400078e02ff */
[----:B0-----:R-:W-:-:S05]  /*0a60*/  IMAD.WIDE.U32 R2, R13, 0x4, R2 ;  /* 0x000000040d027825 */ /* 0x001fca00078e0002 */
[----:B------:R-:W-:Y:S01]  /*0a70*/  STG.E desc[UR4][R2.64], R17 ;  /* 0x0000001102007986 */ /* 0x000fe2000c101904 */
[----:B------:R-:W-:Y:S05]  /*0a80*/  EXIT ;  /* 0x000000000000794d */ /* 0x000fea0003800000 */
.L_x_18746:
        /* <DEDUP_REMOVED lines=15> */
.L_x_71754:


//--------------------- .text._ZN2at6native29vectorized_elementwise_kernelILi4EZNS0_50_GLOBAL__N__2680c7bb_12_PowKernel_cu_7dd49032_316829pow_tensor_scalar_kernel_implIiiEEvRNS_18TensorIteratorBaseET0_EUliE0_St5arrayIPcLm2EEEEviS6_T1_ --------------------------
	.section	.text._ZN2at6native29vectorized_elementwise_kernelILi4EZNS0_50_GLOBAL__N__2680c7bb_12_PowKernel_cu_7dd49032_316829pow_tensor_scalar_kernel_implIiiEEvRNS_18TensorIteratorBaseET0_EUliE0_St5arrayIPcLm2EEEEviS6_T1_,"ax",@progbits
	.align	128
        .global         _ZN2at6native29vectorized_elementwise_kernelILi4EZNS0_50_GLOBAL__N__2680c7bb_12_PowKernel_cu_7dd49032_316829pow_tensor_scalar_kernel_implIiiEEvRNS_18TensorIteratorBaseET0_EUliE0_St5arrayIPcLm2EEEEviS6_T1_
        .type           _ZN2at6native29vectorized_elementwise_kernelILi4EZNS0_50_GLOBAL__N__2680c7bb_12_PowKernel_cu_7dd49032_316829pow_tensor_scalar_kernel_implIiiEEvRNS_18TensorIteratorBaseET0_EUliE0_St5arrayIPcLm2EEEEviS6_T1_,@function
        .size           _ZN2at6native29vectorized_elementwise_kernelILi4EZNS0_50_GLOBAL__N__2680c7bb_12_PowKernel_cu_7dd49032_316829pow_tensor_scalar_kernel_implIiiEEvRNS_18TensorIteratorBaseET0_EUliE0_St5arrayIPcLm2EEEEviS6_T1_,(.L_x_71755 - _ZN2at6native29vectorized_elementwise_kernelILi4EZNS0_50_GLOBAL__N__2680c7bb_12_PowKernel_cu_7dd49032_316829pow_tensor_scalar_kernel_implIiiEEvRNS_18TensorIteratorBaseET0_EUliE0_St5arrayIPcLm2EEEEviS6_T1_)
        .other          _ZN2at6native29vectorized_elementwise_kernelILi4EZNS0_50_GLOBAL__N__2680c7bb_12_PowKernel_cu_7dd49032_316829pow_tensor_scalar_kernel_implIiiEEvRNS_18TensorIteratorBaseET0_EUliE0_St5arrayIPcLm2EEEEviS6_T1_,@"STO_CUDA_ENTRY STV_DEFAULT"
_ZN2at6native29vectorized_elementwise_kernelILi4EZNS0_50_GLOBAL__N__2680c7bb_12_PowKernel_cu_7dd49032_316829pow_tensor_scalar_kernel_implIiiEEvRNS_18TensorIteratorBaseET0_EUliE0_St5arrayIPcLm2EEEEviS6_T1_:
.text._ZN2at6native29vectorized_elementwise_kernelILi4EZNS0_50_GLOBAL__N__2680c7bb_12_PowKernel_cu_7dd49032_316829pow_tensor_scalar_kernel_implIiiEEvRNS_18TensorIteratorBaseET0_EUliE0_St5arrayIPcLm2EEEEviS6_T1_:
        /* <DEDUP_REMOVED lines=17> */
[C---:B--2---:R-:W-:Y:S02]  /*0110*/  IMAD R15, R8.reuse, R8, RZ ;  /* 0x00000008080f7224 */ /* 0x044fe400078e02ff */
[C---:B------:R-:W-:Y:S02]  /*0120*/  IMAD R0, R9.reuse, R9, RZ ;  /* 0x0000000909007224 */ /* 0x040fe400078e02ff */
[----:B------:R-:W-:Y:S02]  /*0130*/  IMAD R8, R8, R15, RZ ;  /* 0x0000000f08087224 */ /* 0x000fe400078e02ff */
[----:B------:R-:W-:Y:S02]  /*0140*/  IMAD R9, R9, R0, RZ ;  /* 0x0000000009097224 */ /* 0x000fe400078e02ff */
[----:B------:R-:W-:Y:S02]  /*0150*/  IMAD R17, R10, R10, RZ ;  /* 0x0000000a0a117224 */ /* 0x000fe400078e02ff */
[----:B------:R-:W-:-:S02]  /*0160*/  IMAD R14, R11, R11, RZ ;  /* 0x0000000b0b0e7224 */ /* 0x000fc400078e02ff */
[----:B---3--:R-:W-:Y:S02]  /*0170*/  IMAD R13, R4, R4, RZ ;  /* 0x00000004040d7224 */ /* 0x008fe400078e02ff */
[----:B------:R-:W-:Y:S02]  /*0180*/  IMAD R0, R5, R5, RZ ;  /* 0x0000000505007224 */ /* 0x000fe400078e02ff */
[----:B------:R-:W-:Y:S02]  /*0190*/  IMAD R15, R6, R6, RZ ;  /* 0x00000006060f7224 */ /* 0x000fe400078e02ff */
[----:B------:R-:W-:Y:S02]  /*01a0*/  IMAD R12, R7, R7, RZ ;  /* 0x00000007070c7224 */ /* 0x000fe400078e02ff */
[----:B------:R-:W-:Y:S02]  /*01b0*/  IMAD R10, R10, R17, RZ ;  /* 0x000000110a0a7224 */ /* 0x000fe400078e02ff */
[----:B------:R-:W-:-:S02]  /*01c0*/  IMAD R11, R11, R14, RZ ;  /* 0x0000000e0b0b7224 */ /* 0x000fc400078e02ff */
[----:B------:R-:W-:Y:S02]  /*01d0*/  IMAD R4, R4, R13, RZ ;  /* 0x0000000d04047224 */ /* 0x000fe400078e02ff */
[----:B------:R-:W-:Y:S01]  /*01e0*/  IMAD R5, R5, R0, RZ ;  /* 0x0000000005057224 */ /* 0x000fe200078e02ff */
[----:B------:R-:W-:Y:S01]  /*01f0*/  STG.E.128 desc[UR4][R2.64], R8 ;  /* 0x0000000802007986 */ /* 0x000fe2000c101d04 */
[----:B------:R-:W-:Y:S02]  /*0200*/  IMAD R6, R6, R15, RZ ;  /* 0x0000000f06067224 */ /* 0x000fe400078e02ff */
[----:B------:R-:W-:-:S05]  /*0210*/  IMAD R7, R7, R12, RZ ;  /* 0x0000000c07077224 */ /* 0x000fca00078e02ff */
[----:B------:R-:W-:Y:S01]  /*0220*/  STG.E.128 desc[UR4][R2.64+0x800], R4 ;  /* 0x0008000402007986 */ /* 0x000fe2000c101d04 */
[----:B------:R-:W-:Y:S05]  /*0230*/  EXIT ;  /* 0x000000000000794d */ /* 0x000fea0003800000 */
.L_x_18747:
        /* <DEDUP_REMOVED lines=81> */
.L_x_18750:
        /* <DEDUP_REMOVED lines=9> */
.L_x_18751:
        /* <DEDUP_REMOVED lines=9> */
.L_x_18752:
        /* <DEDUP_REMOVED lines=10> */
.L_x_18753:
[----:B------:R-:W-:Y:S05]  /*0910*/  BSYNC B1 ;  /* 0x0000000000017941 */ /* 0x000fea0003800000 */
.L_x_18749:
        /* <DEDUP_REMOVED lines=8> */
.L_x_18754:
[----:B------:R-:W-:Y:S05]  /*09a0*/  BSYNC B0 ;  /* 0x0000000000007941 */ /* 0x000fea0003800000 */
.L_x_18748:
        /* <DEDUP_REMOVED lines=10> */
.L_x_18755:
        /* <DEDUP_REMOVED lines=11> */
.L_x_71755:


//--------------------- .text._ZN2at6native29vectorized_elementwise_kernelILi8EZNS0_50_GLOBAL__N__2680c7bb_12_PowKernel_cu_7dd49032_316829pow_tensor_scalar_kernel_implIiiEEvRNS_18TensorIteratorBaseET0_EUliE0_St5arrayIPcLm2EEEEviS6_T1_ --------------------------
	.section	.text._ZN2at6native29vectorized_elementwise_kernelILi8EZNS0_50_GLOBAL__N__2680c7bb_12_PowKernel_cu_7dd49032_316829pow_tensor_scalar_kernel_implIiiEEvRNS_18TensorIteratorBaseET0_EUliE0_St5arrayIPcLm2EEEEviS6_T1_,"ax",@progbits
	.align	128
        .global         _ZN2at6native29vectorized_elementwise_kernelILi8EZNS0_50_GLOBAL__N__2680c7bb_12_PowKernel_cu_7dd49032_316829pow_tensor_scalar_kernel_implIiiEEvRNS_18TensorIteratorBaseET0_EUliE0_St5arrayIPcLm2EEEEviS6_T1_
        .type           _ZN2at6native29vectorized_elementwise_kernelILi8EZNS0_50_GLOBAL__N__2680c7bb_12_PowKernel_cu_7dd49032_316829pow_tensor_scalar_kernel_implIiiEEvRNS_18TensorIteratorBaseET0_EUliE0_St5arrayIPcLm2EEEEviS6_T1_,@function
        .size           _ZN2at6native29vectorized_elementwise_kernelILi8EZNS0_50_GLOBAL__N__2680c7bb_12_PowKernel_cu_7dd49032_316829pow_tensor_scalar_kernel_implIiiEEvRNS_18TensorIteratorBaseET0_EUliE0_St5arrayIPcLm2EEEEviS6_T1_,(.L_x_71756 - _ZN2at6native29vectorized_elementwise_kernelILi8EZNS0_50_GLOBAL__N__2680c7bb_12_PowKernel_cu_7dd49032_316829pow_tensor_scalar_kernel_implIiiEEvRNS_18TensorIteratorBaseET0_EUliE0_St5arrayIPcLm2EEEEviS6_T1_)
        .other          _ZN2at6native29vectorized_elementwise_kernelILi8EZNS0_50_GLOBAL__N__2680c7bb_12_PowKernel_cu_7dd49032_316829pow_tensor_scalar_kernel_implIiiEEvRNS_18TensorIteratorBaseET0_EUliE0_St5arrayIPcLm2EEEEviS6_T1_,@"STO_CUDA_ENTRY STV_DEFAULT"
_ZN2at6native29vectorized_elementwise_kernelILi8EZNS0_50_GLOBAL__N__2680c7bb_12_PowKernel_cu_7dd49032_316829pow_tensor_scalar_kernel_implIiiEEvRNS_18TensorIteratorBaseET0_EUliE0_St5arrayIPcLm2EEEEviS6_T1_:
.text._ZN2at6native29vectorized_elementwise_kernelILi8EZNS0_50_GLOBAL__N__2680c7bb_12_PowKernel_cu_7dd49032_316829pow_tensor_scalar_kernel_implIiiEEvRNS_18TensorIteratorBaseET0_EUliE0_St5arrayIPcLm2EEEEviS6_T1_:
        /* <DEDUP_REMOVED lines=36> */
.L_x_18756:
        /* <DEDUP_REMOVED lines=81> */
.L_x_18759:
        /* <DEDUP_REMOVED lines=9> */
.L_x_18760:
        /* <DEDUP_REMOVED lines=9> */
.L_x_18761:
        /* <DEDUP_REMOVED lines=10> */
.L_x_18762:
[----:B------:R-:W-:Y:S05]  /*0910*/  BSYNC B1 ;  /* 0x0000000000017941 */ /* 0x000fea0003800000 */
.L_x_18758:
        /* <DEDUP_REMOVED lines=8> */
.L_x_18763:
[----:B------:R-:W-:Y:S05]  /*09a0*/  BSYNC B0 ;  /* 0x0000000000007941 */ /* 0x000fea0003800000 */
.L_x_18757:
        /* <DEDUP_REMOVED lines=10> */
.L_x_18764:
        /* <DEDUP_REMOVED lines=11> */
.L_x_71756:


//--------------------- .text._ZN2at6native18elementwise_kernelILi128ELi4EZNS0_15gpu_kernel_implIZNS0_50_GLOBAL__N__2680c7bb_12_PowKernel_cu_7dd49032_316829pow_tensor_scalar_kernel_implIiiEEvRNS_18TensorIteratorBaseET0_EUliE_EEvS6_RKT_EUliE_EEviT1_ --------------------------
	.section	.text._ZN2at6native18elementwise_kernelILi128ELi4EZNS0_15gpu_kernel_implIZNS0_50_GLOBAL__N__2680c7bb_12_PowKernel_cu_7dd49032_316829pow_tensor_scalar_kernel_implIiiEEvRNS_18TensorIteratorBaseET0_EUliE_EEvS6_RKT_EUliE_EEviT1_,"ax",@progbits
	.align	128
        .global         _ZN2at6native18elementwise_kernelILi128ELi4EZNS0_15gpu_kernel_implIZNS0_50_GLOBAL__N__2680c7bb_12_PowKernel_cu_7dd49032_316829pow_tensor_scalar_kernel_implIiiEEvRNS_18TensorIteratorBaseET0_EUliE_EEvS6_RKT_EUliE_EEviT1_
        .type           _ZN2at6native18elementwise_kernelILi128ELi4EZNS0_15gpu_kernel_implIZNS0_50_GLOBAL__N__2680c7bb_12_PowKernel_cu_7dd49032_316829pow_tensor_scalar_kernel_implIiiEEvRNS_18TensorIteratorBaseET0_EUliE_EEvS6_RKT_EUliE_EEviT1_,@function
        .size           _ZN2at6native18elementwise_kernelILi128ELi4EZNS0_15gpu_kernel_implIZNS0_50_GLOBAL__N__2680c7bb_12_PowKernel_cu_7dd49032_316829pow_tensor_scalar_kernel_implIiiEEvRNS_18TensorIteratorBaseET0_EUliE_EEvS6_RKT_EUliE_EEviT1_,(.L_x_71757 - _ZN2at6native18elementwise_kernelILi128ELi4EZNS0_15gpu_kernel_implIZNS0_50_GLOBAL__N__2680c7bb_12_PowKernel_cu_7dd49032_316829pow_tensor_scalar_kernel_implIiiEEvRNS_18TensorIteratorBaseET0_EUliE_EEvS6_RKT_EUliE_EEviT1_)
        .other          _ZN2at6native18elementwise_kernelILi128ELi4EZNS0_15gpu_kernel_implIZNS0_50_GLOBAL__N__2680c7bb_12_PowKernel_cu_7dd49032_316829pow_tensor_scalar_kernel_implIiiEEvRNS_18TensorIteratorBaseET0_EUliE_EEvS6_RKT_EUliE_EEviT1_,@"STO_CUDA_ENTRY STV_DEFAULT"
_ZN2at6native18elementwise_kernelILi128ELi4EZNS0_15gpu_kernel_implIZNS0_50_GLOBAL__N__2680c7bb_12_PowKernel_cu_7dd49032_316829pow_tensor_scalar_kernel_implIiiEEvRNS_18TensorIteratorBaseET0_EUliE_EEvS6_RKT_EUliE_EEviT1_:
.text._ZN2at6native18elementwise_kernelILi128ELi4EZNS0_15gpu_kernel_implIZNS0_50_GLOBAL__N__2680c7bb_12_PowKernel_cu_7dd49032_316829pow_tensor_scalar_kernel_implIiiEEvRNS_18TensorIteratorBaseET0_EUliE_EEvS6_RKT_EUliE_EEviT1_:
        /* <DEDUP_REMOVED lines=313> */
.L_x_18767:
        /* <DEDUP_REMOVED lines=20> */
.L_x_18771:
[----:B------:R0:W5:Y:S01]  /*14d0*/  LDG.E.U8 R19, desc[UR36][R2.64] ;  /* 0x0000002402137981 */ /* 0x000162000c1e1100 */
[----:B------:R-:W-:Y:S05]  /*14e0*/  BRA `(.L_x_18773) ;  /* 0x0000000c00347947 */ /* 0x000fea0003800000 */
.L_x_18770:
        /* <DEDUP_REMOVED lines=8> */
.L_x_18775:
[----:B------:R0:W5:Y:S01]  /*1570*/  LDG.E R19, desc[UR36][R2.64] ;  /* 0x0000002402137981 */ /* 0x000162000c1e1900 */
[----:B------:R-:W-:Y:S05]  /*1580*/  BRA `(.L_x_18773) ;  /* 0x0000000c000c7947 */ /* 0x000fea0003800000 */
.L_x_18774:
[----:B------:R0:W5:Y:S01]  /*1590*/  LDG.E.S16 R19, desc[UR36][R2.64] ;  /* 0x0000002402137981 */ /* 0x000162000c1e1700 */
[----:B------:R-:W-:Y:S05]  /*15a0*/  BRA `(.L_x_18773) ;  /* 0x0000000c00047947 */ /* 0x000fea0003800000 */
.L_x_18769:
        /* <DEDUP_REMOVED lines=9> */
.L_x_18777:
[----:B------:R-:W2:Y:S02]  /*1640*/  LDG.E.U16 R2, desc[UR36][R2.64] ;  /* 0x0000002402027981 */ /* 0x000ea4000c1e1500 */
[----:B--2---:R-:W-:-:S06]  /*1650*/  HADD2.F32 R19, -RZ, R2.H0_H0 ;  /* 0x20000002ff137230 */ /* 0x004fcc0000004100 */
[----:B------:R-:W0:Y:S01]  /*1660*/  F2I.FTZ.TRUNC.NTZ R19, R19 ;  /* 0x0000001300137305 */ /* 0x000e22000021f100 */
[----:B------:R-:W-:Y:S05]  /*1670*/  BRA `(.L_x_18773) ;  /* 0x0000000800d07947 */ /* 0x000fea0003800000 */
.L_x_18776:
        /* <DEDUP_REMOVED lines=9> */
.L_x_18779:
[----:B------:R-:W2:Y:S02]  /*1710*/  LDG.E.U16 R2, desc[UR36][R2.64] ;  /* 0x0000002402027981 */ /* 0x000ea4000c1e1500 */
[----:B--2---:R-:W-:-:S06]  /*1720*/  HADD2.F32 R19, -RZ, R2.H0_H0 ;  /* 0x20000002ff137230 */ /* 0x004fcc0000004100 */
[----:B------:R-:W0:Y:S01]  /*1730*/  F2I.FTZ.TRUNC.NTZ R19, R19 ;  /* 0x0000001300137305 */ /* 0x000e22000021f100 */
[----:B------:R-:W-:Y:S05]  /*1740*/  BRA `(.L_x_18773) ;  /* 0x00000008009c7947 */ /* 0x000fea0003800000 */
.L_x_18778:
[----:B------:R-:W2:Y:S02]  /*1750*/  LDG.E.64 R2, desc[UR36][R2.64] ;  /* 0x0000002402027981 */ /* 0x000ea4000c1e1b00 */
[----:B--2---:R0:W1:Y:S01]  /*1760*/  F2I.F64.TRUNC R19, R2 ;  /* 0x0000000200137311 */ /* 0x004062000030d100 */
[----:B------:R-:W-:Y:S05]  /*1770*/  BRA `(.L_x_18773) ;  /* 0x0000000800907947 */ /* 0x000fea0003800000 */
.L_x_18768:
        /* <DEDUP_REMOVED lines=12> */
.L_x_18782:
[----:B------:R-:W2:Y:S02]  /*1840*/  LDG.E.64 R2, desc[UR36][R2.64] ;  /* 0x0000002402027981 */ /* 0x000ea4000c1e1b00 */
[----:B--2---:R0:W1:Y:S01]  /*1850*/  F2I.F64.TRUNC R19, R2 ;  /* 0x0000000200137311 */ /* 0x004062000030d100 */
[----:B------:R-:W-:Y:S05]  /*1860*/  BRA `(.L_x_18773) ;  /* 0x0000000800547947 */ /* 0x000fea0003800000 */
.L_x_18781:
        /* <DEDUP_REMOVED lines=27> */
.L_x_18784:
        /* <DEDUP_REMOVED lines=14> */
.L_x_18783:
[----:B------:R-:W2:Y:S02]  /*1b00*/  LDG.E.U16 R19, desc[UR36][R2.64] ;  /* 0x0000002402137981 */ /* 0x000ea4000c1e1500 */
[----:B--2---:R-:W-:-:S06]  /*1b10*/  IMAD.U32 R19, R19, 0x10000, RZ ;  /* 0x0001000013137824 */ /* 0x004fcc00078e00ff */
[----:B------:R-:W0:Y:S01]  /*1b20*/  F2I.FTZ.TRUNC.NTZ R19, R19 ;  /* 0x0000001300137305 */ /* 0x000e22000021f100 */
[----:B------:R-:W-:Y:S05]  /*1b30*/  BRA `(.L_x_18773) ;  /* 0x0000000400a07947 */ /* 0x000fea0003800000 */
.L_x_18780:
        /* <DEDUP_REMOVED lines=10> */
.L_x_18787:
        /* <DEDUP_REMOVED lines=21> */
.L_x_18791:
[----:B------:R-:W-:Y:S05]  /*1d30*/  BSYNC B1 ;  /* 0x0000000000017941 */ /* 0x000fea0003800000 */
.L_x_18790:
[----:B------:R-:W-:Y:S01]  /*1d40*/  IMAD.SHL.U32 R2, R2, 0x100000, RZ ;  /* 0x0010000002027824 */ /* 0x000fe200078e00ff */
[----:B------:R-:W-:-:S04]  /*1d50*/  LEA R0, R0, 0x3b800000, 0x17 ;  /* 0x3b80000000007811 */ /* 0x000fc800078eb8ff */
[----:B------:R-:W-:-:S07]  /*1d60*/  LOP3.LUT R19, R0, R2, R19, 0xfe, !PT ;  /* 0x0000000200137212 */ /* 0x000fce00078efe13 */
.L_x_18789:
[----:B------:R-:W-:Y:S05]  /*1d70*/  BSYNC B0 ;  /* 0x0000000000007941 */ /* 0x000fea0003800000 */
.L_x_18788:
[----:B------:R-:W1:Y:S01]  /*1d80*/  F2I.FTZ.TRUNC.NTZ R19, R19 ;  /* 0x0000001300137305 */ /* 0x000e62000021f100 */
[----:B------:R-:W-:Y:S05]  /*1d90*/  BRA `(.L_x_18773) ;  /* 0x0000000400087947 */ /* 0x000fea0003800000 */
.L_x_18786:
        /* <DEDUP_REMOVED lines=21> */
.L_x_18795:
[----:B------:R-:W-:Y:S05]  /*1ef0*/  BSYNC B1 ;  /* 0x0000000000017941 */ /* 0x000fea0003800000 */
.L_x_18794:
[----:B------:R-:W-:Y:S01]  /*1f00*/  IMAD.SHL.U32 R2, R2, 0x200000, RZ ;  /* 0x0020000002027824 */ /* 0x000fe200078e00ff */
[----:B------:R-:W-:-:S04]  /*1f10*/  LEA R0, R0, 0x37800000, 0x17 ;  /* 0x3780000000007811 */ /* 0x000fc800078eb8ff */
[----:B------:R-:W-:-:S07]  /*1f20*/  LOP3.LUT R19, R0, R2, R19, 0xfe, !PT ;  /* 0x0000000200137212 */ /* 0x000fce00078efe13 */
.L_x_18793:
[----:B------:R-:W-:Y:S05]  /*1f30*/  BSYNC B0 ;  /* 0x0000000000007941 */ /* 0x000fea0003800000 */
.L_x_18792:
[----:B------:R-:W2:Y:S01]  /*1f40*/  F2I.FTZ.TRUNC.NTZ R19, R19 ;  /* 0x0000001300137305 */ /* 0x000ea2000021f100 */
[----:B------:R-:W-:Y:S05]  /*1f50*/  BRA `(.L_x_18773) ;  /* 0x0000000000987947 */ /* 0x000fea0003800000 */
.L_x_18785:
        /* <DEDUP_REMOVED lines=14> */
.L_x_18799:
[----:B------:R-:W-:Y:S05]  /*2040*/  BSYNC B0 ;  /* 0x0000000000007941 */ /* 0x000fea0003800000 */
.L_x_18798:
[----:B------:R-:W4:Y:S01]  /*2050*/  F2I.FTZ.TRUNC.NTZ R19, R19 ;  /* 0x0000001300137305 */ /* 0x000f22000021f100 */
[----:B------:R-:W-:Y:S05]  /*2060*/  BRA `(.L_x_18773) ;  /* 0x0000000000547947 */ /* 0x000fea0003800000 */
.L_x_18772:
        /* <DEDUP_REMOVED lines=17> */
.L_x_18800:
[----:B------:R-:W-:Y:S05]  /*2180*/  BRA `(.L_x_18773) ;  /* 0x00000000000c7947 */ /* 0x000fea0003800000 */
.L_x_18797:
[----:B------:R0:W5:Y:S01]  /*2190*/  LDG.E R19, desc[UR36][R2.64] ;  /* 0x0000002402137981 */ /* 0x000162000c1e1900 */
[----:B------:R-:W-:Y:S05]  /*21a0*/  BRA `(.L_x_18773) ;  /* 0x0000000000047947 */ /* 0x000fea0003800000 */
.L_x_18796:
[----:B------:R3:W5:Y:S02]  /*21b0*/  LDG.E R19, desc[UR36][R2.64] ;  /* 0x0000002402137981 */ /* 0x000764000c1e1900 */
.L_x_18773:
[----:B0--3--:R-:W0:Y:S01]  /*21c0*/  LDC.U8 R3, c[0x0][0x428] ;  /* 0x00010a00ff037b82 */ /* 0x009e220000000000 */
[----:B-12-45:R-:W-:Y:S01]  /*21d0*/  IMAD R2, R19, R19, RZ ;  /* 0x0000001313027224 */ /* 0x036fe200078e02ff */
        /* <DEDUP_REMOVED lines=13> */
.L_x_18804:
[----:B------:R3:W-:Y:S01]  /*22b0*/  STG.E.U8 desc[UR36][R16.64], R2 ;  /* 0x0000000210007986 */ /* 0x0007e2000c101124 */
[----:B------:R-:W-:Y:S05]  /*22c0*/  BRA `(.L_x_18806) ;  /* 0x0000000c00507947 */ /* 0x000fea0003800000 */
.L_x_18803:
        /* <DEDUP_REMOVED lines=9> */
.L_x_18808:
[----:B------:R1:W-:Y:S01]  /*2360*/  STG.E desc[UR36][R16.64], R2 ;  /* 0x0000000210007986 */ /* 0x0003e2000c101924 */
[----:B------:R-:W-:Y:S05]  /*2370*/  BRA `(.L_x_18806) ;  /* 0x0000000c00247947 */ /* 0x000fea0003800000 */
.L_x_18807:
[----:B------:R2:W-:Y:S01]  /*2380*/  STG.E.U16 desc[UR36][R16.64], R2 ;  /* 0x0000000210007986 */ /* 0x0005e2000c101524 */
[----:B------:R-:W-:Y:S05]  /*2390*/  BRA `(.L_x_18806) ;  /* 0x0000000c001c7947 */ /* 0x000fea0003800000 */
.L_x_18802:
        /* <DEDUP_REMOVED lines=9> */
.L_x_18810:
[----:B------:R-:W-:-:S04]  /*2430*/  I2FP.F32.S32 R0, R2 ;  /* 0x0000000200007245 */ /* 0x000fc80000201400 */
[----:B------:R-:W-:-:S05]  /*2440*/  F2FP.F16.F32.PACK_AB R0, RZ, R0 ;  /* 0x00000000ff00723e */ /* 0x000fca00000000ff */
[----:B------:R0:W-:Y:S01]  /*2450*/  STG.E.U16 desc[UR36][R16.64], R0 ;  /* 0x0000000010007986 */ /* 0x0001e2000c101524 */
[----:B------:R-:W-:Y:S05]  /*2460*/  BRA `(.L_x_18806) ;  /* 0x0000000800e87947 */ /* 0x000fea0003800000 */
.L_x_18809:
        /* <DEDUP_REMOVED lines=10> */
.L_x_18812:
[----:B------:R-:W-:-:S04]  /*2510*/  I2FP.F32.S32 R2, R2 ;  /* 0x0000000200027245 */ /* 0x000fc80000201400 */
[----:B------:R-:W-:-:S04]  /*2520*/  F2FP.F16.F32.PACK_AB R3, RZ, R2 ;  /* 0x00000002ff03723e */ /* 0x000fc800000000ff */
[----:B------:R-:W-:-:S05]  /*2530*/  PRMT R3, R3, 0x5410, RZ ;  /* 0x0000541003037816 */ /* 0x000fca00000000ff */
[----:B------:R0:W-:Y:S01]  /*2540*/  STG.E desc[UR36][R16.64], R3 ;  /* 0x0000000310007986 */ /* 0x0001e2000c101924 */
[----:B------:R-:W-:Y:S05]  /*2550*/  BRA `(.L_x_18806) ;  /* 0x0000000800ac7947 */ /* 0x000fea0003800000 */
.L_x_18811:
[----:B------:R-:W0:Y:S02]  /*2560*/  I2F.F64 R2, R2 ;  /* 0x0000000200027312 */ /* 0x000e240000201c00 */
[----:B0-----:R0:W-:Y:S01]  /*2570*/  STG.E.64 desc[UR36][R16.64], R2 ;  /* 0x0000000210007986 */ /* 0x0011e2000c101b24 */
[----:B------:R-:W-:Y:S05]  /*2580*/  BRA `(.L_x_18806) ;  /* 0x0000000800a07947 */ /* 0x000fea0003800000 */
.L_x_18801:
        /* <DEDUP_REMOVED lines=12> */
.L_x_18815:
[----:B------:R-:W0:Y:S01]  /*2650*/  I2F.F64 R4, R2 ;  /* 0x0000000200047312 */ /* 0x000e220000201c00 */
[----:B------:R-:W-:-:S05]  /*2660*/  CS2R R6, SRZ ;  /* 0x0000000000067805 */ /* 0x000fca000001ff00 */
[----:B0-----:R0:W-:Y:S01]  /*2670*/  STG.E.128 desc[UR36][R16.64], R4 ;  /* 0x0000000410007986 */ /* 0x0011e2000c101d24 */
[----:B------:R-:W-:Y:S05]  /*2680*/  BRA `(.L_x_18806) ;  /* 0x0000000800607947 */ /* 0x000fea0003800000 */
.L_x_18814:
        /* <DEDUP_REMOVED lines=21> */
.L_x_18819:
[----:B------:R-:W-:Y:S05]  /*27e0*/  BSYNC B0 ;  /* 0x0000000000007941 */ /* 0x000fea0003800000 */
.L_x_18818:
[----:B------:R-:W-:-:S05]  /*27f0*/  LOP3.LUT R3, R0, R3, RZ, 0xfc, !PT ;  /* 0x0000000300037212 */ /* 0x000fca00078efcff */
[----:B------:R0:W-:Y:S01]  /*2800*/  STG.E.U8 desc[UR36][R16.64], R3 ;  /* 0x0000000310007986 */ /* 0x0001e2000c101124 */
[----:B------:R-:W-:Y:S05]  /*2810*/  BRA `(.L_x_18806) ;  /* 0x0000000400fc7947 */ /* 0x000fea0003800000 */
.L_x_18817:
        /* <DEDUP_REMOVED lines=13> */
.L_x_18821:
[----:B------:R-:W-:Y:S01]  /*28f0*/  IMAD.MOV.U32 R0, RZ, RZ, 0x7f ;  /* 0x0000007fff007424 */ /* 0x000fe200078e00ff */
[----:B------:R-:W-:-:S04]  /*2900*/  ISETP.GT.U32.AND P0, PT, R2, 0x7f800000, PT ;  /* 0x7f8000000200780c */ /* 0x000fc80003f04070 */
[----:B------:R-:W-:-:S09]  /*2910*/  SEL R0, R0, 0x7c, P0 ;  /* 0x0000007c00007807 */ /* 0x000fd20000000000 */
.L_x_18822:
[----:B------:R-:W-:Y:S05]  /*2920*/  BSYNC B0 ;  /* 0x0000000000007941 */ /* 0x000fea0003800000 */
.L_x_18820:
[----:B------:R-:W-:-:S04]  /*2930*/  LOP3.LUT R2, R3, 0x80000000, RZ, 0xc0, !PT ;  /* 0x8000000003027812 */ /* 0x000fc800078ec0ff */
[----:B------:R-:W-:-:S04]  /*2940*/  SHF.R.U32.HI R3, RZ, 0x18, R2 ;  /* 0x00000018ff037819 */ /* 0x000fc80000011602 */
[----:B------:R-:W-:-:S05]  /*2950*/  LOP3.LUT R3, R0, R3, RZ, 0xfc, !PT ;  /* 0x0000000300037212 */ /* 0x000fca00078efcff */
[----:B------:R0:W-:Y:S01]  /*2960*/  STG.E.U8 desc[UR36][R16.64], R3 ;  /* 0x0000000310007986 */ /* 0x0001e2000c101124 */
[----:B------:R-:W-:Y:S05]  /*2970*/  BRA `(.L_x_18806) ;  /* 0x0000000400a47947 */ /* 0x000fea0003800000 */
.L_x_18816:
[----:B------:R-:W-:-:S04]  /*2980*/  I2FP.F32.S32 R0, R2 ;  /* 0x0000000200007245 */ /* 0x000fc80000201400 */
[----:B------:R-:W-:-:S05]  /*2990*/  F2FP.BF16.F32.PACK_AB R0, RZ, R0 ;  /* 0x00000000ff00723e */ /* 0x000fca00000010ff */
[----:B------:R0:W-:Y:S01]  /*29a0*/  STG.E.U16 desc[UR36][R16.64], R0 ;  /* 0x0000000010007986 */ /* 0x0001e2000c101524 */
[----:B------:R-:W-:Y:S05]  /*29b0*/  BRA `(.L_x_18806) ;  /* 0x0000000400947947 */ /* 0x000fea0003800000 */
.L_x_18813:
        /* <DEDUP_REMOVED lines=10> */
.L_x_18825:
        /* <DEDUP_REMOVED lines=17> */
.L_x_18828:
[----:B------:R-:W-:-:S04]  /*2b70*/  LOP3.LUT R2, R3, 0x80000000, RZ, 0xc0, !PT ;  /* 0x8000000003027812 */ /* 0x000fc800078ec0ff */
[----:B------:R-:W-:-:S04]  /*2b80*/  SHF.R.U32.HI R3, RZ, 0x18, R2 ;  /* 0x00000018ff037819 */ /* 0x000fc80000011602 */
[----:B------:R-:W-:-:S04]  /*2b90*/  LOP3.LUT R0, R0, R3, RZ, 0xfc, !PT ;  /* 0x0000000300007212 */ /* 0x000fc800078efcff */
[----:B------:R-:W-:-:S07]  /*2ba0*/  PRMT R8, R0, 0x7610, R8 ;  /* 0x0000761000087816 */ /* 0x000fce0000000008 */
.L_x_18827:
[----:B------:R-:W-:Y:S05]  /*2bb0*/  BSYNC B0 ;  /* 0x0000000000007941 */ /* 0x000fea0003800000 */
.L_x_18826:
[----:B------:R0:W-:Y:S01]  /*2bc0*/  STG.E.U8 desc[UR36][R16.64], R8 ;  /* 0x0000000810007986 */ /* 0x0001e2000c101124 */
[----:B------:R-:W-:Y:S05]  /*2bd0*/  BRA `(.L_x_18806) ;  /* 0x00000004000c7947 */ /* 0x000fea0003800000 */
.L_x_18824:
        /* <DEDUP_REMOVED lines=17> */
.L_x_18831:
[----:B------:R-:W-:-:S04]  /*2cf0*/  LOP3.LUT R2, R3, 0x80000000, RZ, 0xc0, !PT ;  /* 0x8000000003027812 */ /* 0x000fc800078ec0ff */
[----:B------:R-:W-:-:S04]  /*2d00*/  SHF.R.U32.HI R3, RZ, 0x18, R2 ;  /* 0x00000018ff037819 */ /* 0x000fc80000011602 */
[----:B------:R-:W-:-:S04]  /*2d10*/  LOP3.LUT R0, R0, R3, RZ, 0xfc, !PT ;  /* 0x0000000300007212 */ /* 0x000fc800078efcff */
[----:B------:R-:W-:-:S07]  /*2d20*/  PRMT R8, R0, 0x7610, R8 ;  /* 0x0000761000087816 */ /* 0x000fce0000000008 */
.L_x_18830:
[----:B------:R-:W-:Y:S05]  /*2d30*/  BSYNC B0 ;  /* 0x0000000000007941 */ /* 0x000fea0003800000 */
.L_x_18829:
[----:B------:R0:W-:Y:S01]  /*2d40*/  STG.E.U8 desc[UR36][R16.64], R8 ;  /* 0x0000000810007986 */ /* 0x0001e2000c101124 */
[----:B------:R-:W-:Y:S05]  /*2d50*/  BRA `(.L_x_18806) ;  /* 0x0000000000ac7947 */ /* 0x000fea0003800000 */
.L_x_18823:
        /* <DEDUP_REMOVED lines=22> */
.L_x_18805:
        /* <DEDUP_REMOVED lines=16> */
.L_x_18834:
[----:B------:R-:W-:Y:S05]  /*2fc0*/  BRA `(.L_x_18806) ;  /* 0x0000000000107947 */ /* 0x000fea0003800000 */
.L_x_18833:
[----:B------:R-:W-:-:S05]  /*2fd0*/  SHF.R.S32.HI R3, RZ, 0x1f, R2 ;  /* 0x0000001fff037819 */ /* 0x000fca0000011402 */
[----:B------:R0:W-:Y:S01]  /*2fe0*/  STG.E.64 desc[UR36][R16.64], R2 ;  /* 0x0000000210007986 */ /* 0x0001e2000c101b24 */
[----:B------:R-:W-:Y:S05]  /*2ff0*/  BRA `(.L_x_18806) ;  /* 0x0000000000047947 */ /* 0x000fea0003800000 */
.L_x_18832:
[----:B------:R0:W-:Y:S02]  /*3000*/  STG.E desc[UR36][R16.64], R2 ;  /* 0x0000000210007986 */ /* 0x0001e4000c101924 */
.L_x_18806:
[----:B------:R-:W-:-:S04]  /*3010*/  IMAD R18, R23, 0x200, R18 ;  /* 0x0000020017127824 */ /* 0x000fc800078e0212 */
[----:B------:R-:W-:-:S07]  /*3020*/  VIADD R19, R18, 0x80 ;  /* 0x0000008012137836 */ /* 0x000fce0000000000 */
.L_x_18766:
[----:B------:R-:W-:Y:S05]  /*3030*/  BSYNC B6 ;  /* 0x0000000000067941 */ /* 0x000fea0003800000 */
.L_x_18765:
        /* <DEDUP_REMOVED lines=307> */
.L_x_18837:
        /* <DEDUP_REMOVED lines=20> */
.L_x_18841:
[----:B------:R0:W5:Y:S01]  /*44b0*/  LDG.E.U8 R18, desc[UR36][R2.64] ;  /* 0x0000002402127981 */ /* 0x000162000c1e1100 */
[----:B------:R-:W-:Y:S05]  /*44c0*/  BRA `(.L_x_18843) ;  /* 0x0000000c00347947 */ /* 0x000fea0003800000 */
.L_x_18840:
        /* <DEDUP_REMOVED lines=8> */
.L_x_18845:
[----:B------:R0:W5:Y:S01]  /*4550*/  LDG.E R18, desc[UR36][R2.64] ;  /* 0x0000002402127981 */ /* 0x000162000c1e1900 */
[----:B------:R-:W-:Y:S05]  /*4560*/  BRA `(.L_x_18843) ;  /* 0x0000000c000c7947 */ /* 0x000fea0003800000 */
.L_x_18844:
[----:B------:R0:W5:Y:S01]  /*4570*/  LDG.E.S16 R18, desc[UR36][R2.64] ;  /* 0x0000002402127981 */ /* 0x000162000c1e1700 */
[----:B------:R-:W-:Y:S05]  /*4580*/  BRA `(.L_x_18843) ;  /* 0x0000000c00047947 */ /* 0x000fea0003800000 */
.L_x_18839:
        /* <DEDUP_REMOVED lines=9> */
.L_x_18847:
[----:B------:R-:W2:Y:S02]  /*4620*/  LDG.E.U16 R2, desc[UR36][R2.64] ;  /* 0x0000002402027981 */ /* 0x000ea4000c1e1500 */
[----:B--2---:R-:W-:-:S06]  /*4630*/  HADD2.F32 R18, -RZ, R2.H0_H0 ;  /* 0x20000002ff127230 */ /* 0x004fcc0000004100 */
[----:B------:R-:W0:Y:S01]  /*4640*/  F2I.FTZ.TRUNC.NTZ R18, R18 ;  /* 0x0000001200127305 */ /* 0x000e22000021f100 */
[----:B------:R-:W-:Y:S05]  /*4650*/  BRA `(.L_x_18843) ;  /* 0x0000000800d07947 */ /* 0x000fea0003800000 */
.L_x_18846:
        /* <DEDUP_REMOVED lines=9> */
.L_x_18849:
[----:B------:R-:W2:Y:S02]  /*46f0*/  LDG.E.U16 R2, desc[UR36][R2.64] ;  /* 0x0000002402027981 */ /* 0x000ea4000c1e1500 */
[----:B--2---:R-:W-:-:S06]  /*4700*/  HADD2.F32 R18, -RZ, R2.H0_H0 ;  /* 0x20000002ff127230 */ /* 0x004fcc0000004100 */
[----:B------:R-:W0:Y:S01]  /*4710*/  F2I.FTZ.TRUNC.NTZ R18, R18 ;  /* 0x0000001200127305 */ /* 0x000e22000021f100 */
[----:B------:R-:W-:Y:S05]  /*4720*/  BRA `(.L_x_18843) ;  /* 0x00000008009c7947 */ /* 0x000fea0003800000 */
.L_x_18848:
[----:B------:R-:W2:Y:S02]  /*4730*/  LDG.E.64 R2, desc[UR36][R2.64] ;  /* 0x0000002402027981 */ /* 0x000ea4000c1e1b00 */
[----:B--2---:R0:W1:Y:S01]  /*4740*/  F2I.F64.TRUNC R18, R2 ;  /* 0x0000000200127311 */ /* 0x004062000030d100 */
[----:B------:R-:W-:Y:S05]  /*4750*/  BRA `(.L_x_18843) ;  /* 0x0000000800907947 */ /* 0x000fea0003800000 */
.L_x_18838:
        /* <DEDUP_REMOVED lines=12> */
.L_x_18852:
[----:B------:R-:W2:Y:S02]  /*4820*/  LDG.E.64 R2, desc[UR36][R2.64] ;  /* 0x0000002402027981 */ /* 0x000ea4000c1e1b00 */
[----:B--2---:R0:W1:Y:S01]  /*4830*/  F2I.F64.TRUNC R18, R2 ;  /* 0x0000000200127311 */ /* 0x004062000030d100 */
[----:B------:R-:W-:Y:S05]  /*4840*/  BRA `(.L_x_18843) ;  /* 0x0000000800547947 */ /* 0x000fea0003800000 */
.L_x_18851:
        /* <DEDUP_REMOVED lines=27> */
.L_x_18854:
        /* <DEDUP_REMOVED lines=14> */
.L_x_18853:
[----:B------:R-:W2:Y:S02]  /*4ae0*/  LDG.E.U16 R18, desc[UR36][R2.64] ;  /* 0x0000002402127981 */ /* 0x000ea4000c1e1500 */
[----:B--2---:R-:W-:-:S06]  /*4af0*/  IMAD.U32 R18, R18, 0x10000, RZ ;  /* 0x0001000012127824 */ /* 0x004fcc00078e00ff */
[----:B------:R-:W0:Y:S01]  /*4b00*/  F2I.FTZ.TRUNC.NTZ R18, R18 ;  /* 0x0000001200127305 */ /* 0x000e22000021f100 */
[----:B------:R-:W-:Y:S05]  /*4b10*/  BRA `(.L_x_18843) ;  /* 0x0000000400a07947 */ /* 0x000fea0003800000 */
.L_x_18850:
        /* <DEDUP_REMOVED lines=10> */
.L_x_18857:
        /* <DEDUP_REMOVED lines=21> */
.L_x_18861:
[----:B------:R-:W-:Y:S05]  /*4d10*/  BSYNC B1 ;  /* 0x0000000000017941 */ /* 0x000fea0003800000 */
.L_x_18860:
[----:B------:R-:W-:Y:S01]  /*4d20*/  IMAD.SHL.U32 R2, R2, 0x100000, RZ ;  /* 0x0010000002027824 */ /* 0x000fe200078e00ff */
[----:B------:R-:W-:-:S04]  /*4d30*/  LEA R3, R0, 0x3b800000, 0x17 ;  /* 0x3b80000000037811 */ /* 0x000fc800078eb8ff */
[----:B------:R-:W-:-:S07]  /*4d40*/  LOP3.LUT R18, R3, R2, R18, 0xfe, !PT ;  /* 0x0000000203127212 */ /* 0x000fce00078efe12 */
.L_x_18859:
[----:B------:R-:W-:Y:S05]  /*4d50*/  BSYNC B0 ;  /* 0x0000000000007941 */ /* 0x000fea0003800000 */
.L_x_18858:
[----:B------:R-:W1:Y:S01]  /*4d60*/  F2I.FTZ.TRUNC.NTZ R18, R18 ;  /* 0x0000001200127305 */ /* 0x000e62000021f100 */
[----:B------:R-:W-:Y:S05]  /*4d70*/  BRA `(.L_x_18843) ;  /* 0x0000000400087947 */ /* 0x000fea0003800000 */
.L_x_18856:
        /* <DEDUP_REMOVED lines=21> */
.L_x_18865:
[----:B------:R-:W-:Y:S05]  /*4ed0*/  BSYNC B1 ;  /* 0x0000000000017941 */ /* 0x000fea0003800000 */
.L_x_18864:
[----:B------:R-:W-:Y:S01]  /*4ee0*/  IMAD.SHL.U32 R2, R2, 0x200000, RZ ;  /* 0x0020000002027824 */ /* 0x000fe200078e00ff */
[----:B------:R-:W-:-:S04]  /*4ef0*/  LEA R3, R0, 0x37800000, 0x17 ;  /* 0x3780000000037811 */ /* 0x000fc800078eb8ff */
[----:B------:R-:W-:-:S07]  /*4f00*/  LOP3.LUT R18, R3, R2, R18, 0xfe, !PT ;  /* 0x0000000203127212 */ /* 0x000fce00078efe12 */
.L_x_18863:
[----:B------:R-:W-:Y:S05]  /*4f10*/  BSYNC B0 ;  /* 0x0000000000007941 */ /* 0x000fea0003800000 */
.L_x_18862:
[----:B------:R-:W2:Y:S01]  /*4f20*/  F2I.FTZ.TRUNC.NTZ R18, R18 ;  /* 0x0000001200127305 */ /* 0x000ea2000021f100 */
[----:B------:R-:W-:Y:S05]  /*4f30*/  BRA `(.L_x_18843) ;  /* 0x0000000000987947 */ /* 0x000fea0003800000 */
.L_x_18855:
        /* <DEDUP_REMOVED lines=14> */
.L_x_18869:
[----:B------:R-:W-:Y:S05]  /*5020*/  BSYNC B0 ;  /* 0x0000000000007941 */ /* 0x000fea0003800000 */
.L_x_18868:
[----:B------:R-:W0:Y:S01]  /*5030*/  F2I.FTZ.TRUNC.NTZ R18, R18 ;  /* 0x0000001200127305 */ /* 0x000e22000021f100 */
[----:B------:R-:W-:Y:S05]  /*5040*/  BRA `(.L_x_18843) ;  /* 0x0000000000547947 */ /* 0x000fea0003800000 */
.L_x_18842:
        /* <DEDUP_REMOVED lines=17> */
.L_x_18870:
[----:B------:R-:W-:Y:S05]  /*5160*/  BRA `(.L_x_18843) ;  /* 0x00000000000c7947 */ /* 0x000fea0003800000 */
.L_x_18867:
[----:B------:R4:W5:Y:S01]  /*5170*/  LDG.E R18, desc[UR36][R2.64] ;  /* 0x0000002402127981 */ /* 0x000962000c1e1900 */
[----:B------:R-:W-:Y:S05]  /*5180*/  BRA `(.L_x_18843) ;  /* 0x0000000000047947 */ /* 0x000fea0003800000 */
.L_x_18866:
[----:B------:R3:W5:Y:S02]  /*5190*/  LDG.E R18, desc[UR36][R2.64] ;  /* 0x0000002402127981 */ /* 0x000764000c1e1900 */
.L_x_18843:
[----:B0--34-:R-:W0:Y:S01]  /*51a0*/  LDC.U8 R3, c[0x0][0x428] ;  /* 0x00010a00ff037b82 */ /* 0x019e220000000000 */
[----:B-12--5:R-:W-:Y:S01]  /*51b0*/  IMAD R2, R18, R18, RZ ;  /* 0x0000001212027224 */ /* 0x026fe200078e02ff */
        /* <DEDUP_REMOVED lines=13> */
.L_x_18874:
[----:B------:R0:W-:Y:S01]  /*5290*/  STG.E.U8 desc[UR36][R16.64], R2 ;  /* 0x0000000210007986 */ /* 0x0001e2000c101124 */
[----:B------:R-:W-:Y:S05]  /*52a0*/  BRA `(.L_x_18876) ;  /* 0x0000000c00507947 */ /* 0x000fea0003800000 */
.L_x_18873:
        /* <DEDUP_REMOVED lines=9> */
.L_x_18878:
[----:B------:R0:W-:Y:S01]  /*5340*/  STG.E desc[UR36][R16.64], R2 ;  /* 0x0000000210007986 */ /* 0x0001e2000c101924 */
[----:B------:R-:W-:Y:S05]  /*5350*/  BRA `(.L_x_18876) ;  /* 0x0000000c00247947 */ /* 0x000fea0003800000 */
.L_x_18877:
[----:B------:R0:W-:Y:S01]  /*5360*/  STG.E.U16 desc[UR36][R16.64], R2 ;  /* 0x0000000210007986 */ /* 0x0001e2000c101524 */
[----:B------:R-:W-:Y:S05]  /*5370*/  BRA `(.L_x_18876) ;  /* 0x0000000c001c7947 */ /* 0x000fea0003800000 */
.L_x_18872:
        /* <DEDUP_REMOVED lines=9> */
.L_x_18880:
[----:B------:R-:W-:-:S04]  /*5410*/  I2FP.F32.S32 R0, R2 ;  /* 0x0000000200007245 */ /* 0x000fc80000201400 */
[----:B------:R-:W-:-:S05]  /*5420*/  F2FP.F16.F32.PACK_AB R0, RZ, R0 ;  /* 0x00000000ff00723e */ /* 0x000fca00000000ff */
[----:B------:R0:W-:Y:S01]  /*5430*/  STG.E.U16 desc[UR36][R16.64], R0 ;  /* 0x0000000010007986 */ /* 0x0001e2000c101524 */
[----:B------:R-:W-:Y:S05]  /*5440*/  BRA `(.L_x_18876) ;  /* 0x0000000800e87947 */ /* 0x000fea0003800000 */
.L_x_18879:
        /* <DEDUP_REMOVED lines=10> */
.L_x_18882:
[----:B------:R-:W-:-:S04]  /*54f0*/  I2FP.F32.S32 R2, R2 ;  /* 0x0000000200027245 */ /* 0x000fc80000201400 */
[----:B------:R-:W-:-:S04]  /*5500*/  F2FP.F16.F32.PACK_AB R3, RZ, R2 ;  /* 0x00000002ff03723e */ /* 0x000fc800000000ff */
[----:B------:R-:W-:-:S05]  /*5510*/  PRMT R3, R3, 0x5410, RZ ;  /* 0x0000541003037816 */ /* 0x000fca00000000ff */
[----:B------:R0:W-:Y:S01]  /*5520*/  STG.E desc[UR36][R16.64], R3 ;  /* 0x0000000310007986 */ /* 0x0001e2000c101924 */
[----:B------:R-:W-:Y:S05]  /*5530*/  BRA `(.L_x_18876) ;  /* 0x0000000800ac7947 */ /* 0x000fea0003800000 */
.L_x_18881:
[----:B------:R-:W0:Y:S02]  /*5540*/  I2F.F64 R2, R2 ;  /* 0x0000000200027312 */ /* 0x000e240000201c00 */
[----:B0-----:R0:W-:Y:S01]  /*5550*/  STG.E.64 desc[UR36][R16.64], R2 ;  /* 0x0000000210007986 */ /* 0x0011e2000c101b24 */
[----:B------:R-:W-:Y:S05]  /*5560*/  BRA `(.L_x_18876) ;  /* 0x0000000800a07947 */ /* 0x000fea0003800000 */
.L_x_18871:
        /* <DEDUP_REMOVED lines=12> */
.L_x_18885:
[----:B------:R-:W0:Y:S01]  /*5630*/  I2F.F64 R4, R2 ;  /* 0x0000000200047312 */ /* 0x000e220000201c00 */
[----:B------:R-:W-:-:S05]  /*5640*/  CS2R R6, SRZ ;  /* 0x0000000000067805 */ /* 0x000fca000001ff00 */
[----:B0-----:R0:W-:Y:S01]  /*5650*/  STG.E.128 desc[UR36][R16.64], R4 ;  /* 0x0000000410007986 */ /* 0x0011e2000c101d24 */
[----:B------:R-:W-:Y:S05]  /*5660*/  BRA `(.L_x_18876) ;  /* 0x0000000800607947 */ /* 0x000fea0003800000 */
.L_x_18884:
        /* <DEDUP_REMOVED lines=21> */
.L_x_18889:
[----:B------:R-:W-:Y:S05]  /*57c0*/  BSYNC B0 ;  /* 0x0000000000007941 */ /* 0x000fea0003800000 */
.L_x_18888:
[----:B------:R-:W-:-:S05]  /*57d0*/  LOP3.LUT R3, R0, R3, RZ, 0xfc, !PT ;  /* 0x0000000300037212 */ /* 0x000fca00078efcff */
[----:B------:R0:W-:Y:S01]  /*57e0*/  STG.E.U8 desc[UR36][R16.64], R3 ;  /* 0x0000000310007986 */ /* 0x0001e2000c101124 */
[----:B------:R-:W-:Y:S05]  /*57f0*/  BRA `(.L_x_18876) ;  /* 0x0000000400fc7947 */ /* 0x000fea0003800000 */
.L_x_18887:
        /* <DEDUP_REMOVED lines=13> */
.L_x_18891:
[----:B------:R-:W-:Y:S01]  /*58d0*/  IMAD.MOV.U32 R0, RZ, RZ, 0x7f ;  /* 0x0000007fff007424 */ /* 0x000fe200078e00ff */
[----:B------:R-:W-:-:S04]  /*58e0*/  ISETP.GT.U32.AND P0, PT, R2, 0x7f800000, PT ;  /* 0x7f8000000200780c */ /* 0x000fc80003f04070 */
[----:B------:R-:W-:-:S09]  /*58f0*/  SEL R0, R0, 0x7c, P0 ;  /* 0x0000007c00007807 */ /* 0x000fd20000000000 */
.L_x_18892:
[----:B------:R-:W-:Y:S05]  /*5900*/  BSYNC B0 ;  /* 0x0000000000007941 */ /* 0x000fea0003800000 */
.L_x_18890:
[----:B------:R-:W-:-:S04]  /*5910*/  LOP3.LUT R2, R3, 0x80000000, RZ, 0xc0, !PT ;  /* 0x8000000003027812 */ /* 0x000fc800078ec0ff */
[----:B------:R-:W-:-:S04]  /*5920*/  SHF.R.U32.HI R3, RZ, 0x18, R2 ;  /* 0x00000018ff037819 */ /* 0x000fc80000011602 */
[----:B------:R-:W-:-:S05]  /*5930*/  LOP3.LUT R3, R0, R3, RZ, 0xfc, !PT ;  /* 0x0000000300037212 */ /* 0x000fca00078efcff */
[----:B------:R0:W-:Y:S01]  /*5940*/  STG.E.U8 desc[UR36][R16.64], R3 ;  /* 0x0000000310007986 */ /* 0x0001e2000c101124 */
[----:B------:R-:W-:Y:S05]  /*5950*/  BRA `(.L_x_18876) ;  /* 0x0000000400a47947 */ /* 0x000fea0003800000 */
.L_x_18886:
[----:B------:R-:W-:-:S04]  /*5960*/  I2FP.F32.S32 R0, R2 ;  /* 0x0000000200007245 */ /* 0x000fc80000201400 */
[----:B------:R-:W-:-:S05]  /*5970*/  F2FP.BF16.F32.PACK_AB R0, RZ, R0 ;  /* 0x00000000ff00723e */ /* 0x000fca00000010ff */
[----:B------:R0:W-:Y:S01]  /*5980*/  STG.E.U16 desc[UR36][R16.64], R0 ;  /* 0x0000000010007986 */ /* 0x0001e2000c101524 */
[----:B------:R-:W-:Y:S05]  /*5990*/  BRA `(.L_x_18876) ;  /* 0x0000000400947947 */ /* 0x000fea0003800000 */
.L_x_18883:
        /* <DEDUP_REMOVED lines=10> */
.L_x_18895:
        /* <DEDUP_REMOVED lines=17> */
.L_x_18898:
[----:B------:R-:W-:-:S04]  /*5b50*/  LOP3.LUT R2, R3, 0x80000000, RZ, 0xc0, !PT ;  /* 0x8000000003027812 */ /* 0x000fc800078ec0ff */
[----:B------:R-:W-:-:S04]  /*5b60*/  SHF.R.U32.HI R3, RZ, 0x18, R2 ;  /* 0x00000018ff037819 */ /* 0x000fc80000011602 */
[----:B------:R-:W-:-:S04]  /*5b70*/  LOP3.LUT R0, R0, R3, RZ, 0xfc, !PT ;  /* 0x0000000300007212 */ /* 0x000fc800078efcff */
[----:B------:R-:W-:-:S07]  /*5b80*/  PRMT R8, R0, 0x7610, R8 ;  /* 0x0000761000087816 */ /* 0x000fce0000000008 */
.L_x_18897:
[----:B------:R-:W-:Y:S05]  /*5b90*/  BSYNC B0 ;  /* 0x0000000000007941 */ /* 0x000fea0003800000 */
.L_x_18896:
[----:B------:R3:W-:Y:S01]  /*5ba0*/  STG.E.U8 desc[UR36][R16.64], R8 ;  /* 0x0000000810007986 */ /* 0x0007e2000c101124 */
[----:B------:R-:W-:Y:S05]  /*5bb0*/  BRA `(.L_x_18876) ;  /* 0x00000004000c7947 */ /* 0x000fea0003800000 */
.L_x_18894:
        /* <DEDUP_REMOVED lines=17> */
.L_x_18901:
[----:B------:R-:W-:-:S04]  /*5cd0*/  LOP3.LUT R2, R3, 0x80000000, RZ, 0xc0, !PT ;  /* 0x8000000003027812 */ /* 0x000fc800078ec0ff */
[----:B------:R-:W-:-:S04]  /*5ce0*/  SHF.R.U32.HI R3, RZ, 0x18, R2 ;  /* 0x00000018ff037819 */ /* 0x000fc80000011602 */
[----:B------:R-:W-:-:S04]  /*5cf0*/  LOP3.LUT R0, R0, R3, RZ, 0xfc, !PT ;  /* 0x0000000300007212 */ /* 0x000fc800078efcff */
[----:B------:R-:W-:-:S07]  /*5d00*/  PRMT R8, R0, 0x7610, R8 ;  /* 0x0000761000087816 */ /* 0x000fce0000000008 */
.L_x_18900:
[----:B------:R-:W-:Y:S05]  /*5d10*/  BSYNC B0 ;  /* 0x0000000000007941 */ /* 0x000fea0003800000 */
.L_x_18899:
[----:B------:R0:W-:Y:S01]  /*5d20*/  STG.E.U8 desc[UR36][R16.64], R8 ;  /* 0x0000000810007986 */ /* 0x0001e2000c101124 */
[----:B------:R-:W-:Y:S05]  /*5d30*/  BRA `(.L_x_18876) ;  /* 0x0000000000ac7947 */ /* 0x000fea0003800000 */
.L_x_18893:
        /* <DEDUP_REMOVED lines=22> */
.L_x_18875:
        /* <DEDUP_REMOVED lines=16> */
.L_x_18904:
[----:B------:R-:W-:Y:S05]  /*5fa0*/  BRA `(.L_x_18876) ;  /* 0x0000000000107947 */ /* 0x000fea0003800000 */
.L_x_18903:
[----:B------:R-:W-:-:S05]  /*5fb0*/  SHF.R.S32.HI R3, RZ, 0x1f, R2 ;  /* 0x0000001fff037819 */ /* 0x000fca0000011402 */
[----:B------:R2:W-:Y:S01]  /*5fc0*/  STG.E.64 desc[UR36][R16.64], R2 ;  /* 0x0000000210007986 */ /* 0x0005e2000c101b24 */
[----:B------:R-:W-:Y:S05]  /*5fd0*/  BRA `(.L_x_18876) ;  /* 0x0000000000047947 */ /* 0x000fea0003800000 */
.L_x_18902:
[----:B------:R0:W-:Y:S02]  /*5fe0*/  STG.E desc[UR36][R16.64], R2 ;  /* 0x0000000210007986 */ /* 0x0001e4000c101924 */
.L_x_18876:
[----:B------:R-:W-:-:S07]  /*5ff0*/  VIADD R19, R19, 0x80 ;  /* 0x0000008013137836 */ /* 0x000fce0000000000 */
.L_x_18836:
[----:B------:R-:W-:Y:S05]  /*6000*/  BSYNC B6 ;  /* 0x0000000000067941 */ /* 0x000fea0003800000 */
.L_x_18835:
        /* <DEDUP_REMOVED lines=307> */
.L_x_18907:
        /* <DEDUP_REMOVED lines=20> */
.L_x_18911:
[----:B------:R0:W5:Y:S01]  /*7480*/  LDG.E.U8 R18, desc[UR36][R2.64] ;  /* 0x0000002402127981 */ /* 0x000162000c1e1100 */
[----:B------:R-:W-:Y:S05]  /*7490*/  BRA `(.L_x_18913) ;  /* 0x0000000c00347947 */ /* 0x000fea0003800000 */
.L_x_18910:
        /* <DEDUP_REMOVED lines=8> */
.L_x_18915:
[----:B------:R0:W5:Y:S01]  /*7520*/  LDG.E R18, desc[UR36][R2.64] ;  /* 0x0000002402127981 */ /* 0x000162000c1e1900 */
[----:B------:R-:W-:Y:S05]  /*7530*/  BRA `(.L_x_18913) ;  /* 0x0000000c000c7947 */ /* 0x000fea0003800000 */
.L_x_18914:
[----:B------:R0:W5:Y:S01]  /*7540*/  LDG.E.S16 R18, desc[UR36][R2.64] ;  /* 0x0000002402127981 */ /* 0x000162000c1e1700 */
[----:B------:R-:W-:Y:S05]  /*7550*/  BRA `(.L_x_18913) ;  /* 0x0000000c00047947 */ /* 0x000fea0003800000 */
.L_x_18909:
        /* <DEDUP_REMOVED lines=9> */
.L_x_18917:
[----:B------:R-:W2:Y:S02]  /*75f0*/  LDG.E.U16 R2, desc[UR36][R2.64] ;  /* 0x0000002402027981 */ /* 0x000ea4000c1e1500 */
[----:B--2---:R-:W-:-:S06]  /*7600*/  HADD2.F32 R18, -RZ, R2.H0_H0 ;  /* 0x20000002ff127230 */ /* 0x004fcc0000004100 */
[----:B------:R-:W0:Y:S01]  /*7610*/  F2I.FTZ.TRUNC.NTZ R18, R18 ;  /* 0x0000001200127305 */ /* 0x000e22000021f100 */
[----:B------:R-:W-:Y:S05]  /*7620*/  BRA `(.L_x_18913) ;  /* 0x0000000800d07947 */ /* 0x000fea0003800000 */
.L_x_18916:
        /* <DEDUP_REMOVED lines=9> */
.L_x_18919:
[----:B------:R-:W2:Y:S02]  /*76c0*/  LDG.E.U16 R2, desc[UR36][R2.64] ;  /* 0x0000002402027981 */ /* 0x000ea4000c1e1500 */
[----:B--2---:R-:W-:-:S06]  /*76d0*/  HADD2.F32 R18, -RZ, R2.H0_H0 ;  /* 0x20000002ff127230 */ /* 0x004fcc0000004100 */
[----:B------:R-:W0:Y:S01]  /*76e0*/  F2I.FTZ.TRUNC.NTZ R18, R18 ;  /* 0x0000001200127305 */ /* 0x000e22000021f100 */
[----:B------:R-:W-:Y:S05]  /*76f0*/  BRA `(.L_x_18913) ;  /* 0x00000008009c7947 */ /* 0x000fea0003800000 */
.L_x_18918:
[----:B------:R-:W2:Y:S02]  /*7700*/  LDG.E.64 R2, desc[UR36][R2.64] ;  /* 0x0000002402027981 */ /* 0x000ea4000c1e1b00 */
[----:B--2---:R0:W1:Y:S01]  /*7710*/  F2I.F64.TRUNC R18, R2 ;  /* 0x0000000200127311 */ /* 0x004062000030d100 */
[----:B------:R-:W-:Y:S05]  /*7720*/  BRA `(.L_x_18913) ;  /* 0x0000000800907947 */ /* 0x000fea0003800000 */
.L_x_18908:
        /* <DEDUP_REMOVED lines=12> */
.L_x_18922:
[----:B------:R-:W2:Y:S02]  /*77f0*/  LDG.E.64 R2, desc[UR36][R2.64] ;  /* 0x0000002402027981 */ /* 0x000ea4000c1e1b00 */
[----:B--2---:R0:W1:Y:S01]  /*7800*/  F2I.F64.TRUNC R18, R2 ;  /* 0x0000000200127311 */ /* 0x004062000030d100 */
[----:B------:R-:W-:Y:S05]  /*7810*/  BRA `(.L_x_18913) ;  /* 0x0000000800547947 */ /* 0x000fea0003800000 */
.L_x_18921:
        /* <DEDUP_REMOVED lines=27> */
.L_x_18924:
        /* <DEDUP_REMOVED lines=14> */
.L_x_18923:
[----:B------:R-:W2:Y:S02]  /*7ab0*/  LDG.E.U16 R18, desc[UR36][R2.64] ;  /* 0x0000002402127981 */ /* 0x000ea4000c1e1500 */
[----:B--2---:R-:W-:-:S06]  /*7ac0*/  IMAD.U32 R18, R18, 0x10000, RZ ;  /* 0x0001000012127824 */ /* 0x004fcc00078e00ff */
[----:B------:R-:W0:Y:S01]  /*7ad0*/  F2I.FTZ.TRUNC.NTZ R18, R18 ;  /* 0x0000001200127305 */ /* 0x000e22000021f100 */
[----:B------:R-:W-:Y:S05]  /*7ae0*/  BRA `(.L_x_18913) ;  /* 0x0000000400a07947 */ /* 0x000fea0003800000 */
.L_x_18920:
        /* <DEDUP_REMOVED lines=10> */
.L_x_18927:
        /* <DEDUP_REMOVED lines=21> */
.L_x_18931:
[----:B------:R-:W-:Y:S05]  /*7ce0*/  BSYNC B1 ;  /* 0x0000000000017941 */ /* 0x000fea0003800000 */
.L_x_18930:
[----:B------:R-:W-:Y:S01]  /*7cf0*/  IMAD.SHL.U32 R2, R2, 0x100000, RZ ;  /* 0x0010000002027824 */ /* 0x000fe200078e00ff */
[----:B------:R-:W-:-:S04]  /*7d00*/  LEA R3, R0, 0x3b800000, 0x17 ;  /* 0x3b80000000037811 */ /* 0x000fc800078eb8ff */
[----:B------:R-:W-:-:S07]  /*7d10*/  LOP3.LUT R18, R3, R2, R18, 0xfe, !PT ;  /* 0x0000000203127212 */ /* 0x000fce00078efe12 */
.L_x_18929:
[----:B------:R-:W-:Y:S05]  /*7d20*/  BSYNC B0 ;  /* 0x0000000000007941 */ /* 0x000fea0003800000 */
.L_x_18928:
[----:B------:R-:W1:Y:S01]  /*7d30*/  F2I.FTZ.TRUNC.NTZ R18, R18 ;  /* 0x0000001200127305 */ /* 0x000e62000021f100 */
[----:B------:R-:W-:Y:S05]  /*7d40*/  BRA `(.L_x_18913) ;  /* 0x0000000400087947 */ /* 0x000fea0003800000 */
.L_x_18926:
        /* <DEDUP_REMOVED lines=21> */
.L_x_18935:
[----:B------:R-:W-:Y:S05]  /*7ea0*/  BSYNC B1 ;  /* 0x0000000000017941 */ /* 0x000fea0003800000 */
.L_x_18934:
[----:B------:R-:W-:Y:S01]  /*7eb0*/  IMAD.SHL.U32 R2, R2, 0x200000, RZ ;  /* 0x0020000002027824 */ /* 0x000fe200078e00ff */
[----:B------:R-:W-:-:S04]  /*7ec0*/  LEA R3, R0, 0x37800000, 0x17 ;  /* 0x3780000000037811 */ /* 0x000fc800078eb8ff */
[----:B------:R-:W-:-:S07]  /*7ed0*/  LOP3.LUT R18, R3, R2, R18, 0xfe, !PT ;  /* 0x0000000203127212 */ /* 0x000fce00078efe12 */
.L_x_18933:
[----:B------:R-:W-:Y:S05]  /*7ee0*/  BSYNC B0 ;  /* 0x0000000000007941 */ /* 0x000fea0003800000 */
.L_x_18932:
[----:B------:R-:W2:Y:S01]  /*7ef0*/  F2I.FTZ.TRUNC.NTZ R18, R18 ;  /* 0x0000001200127305 */ /* 0x000ea2000021f100 */
[----:B------:R-:W-:Y:S05]  /*7f00*/  BRA `(.L_x_18913) ;  /* 0x0000000000987947 */ /* 0x000fea0003800000 */
.L_x_18925:
        /* <DEDUP_REMOVED lines=14> */
.L_x_18939:
[----:B------:R-:W-:Y:S05]  /*7ff0*/  BSYNC B0 ;  /* 0x0000000000007941 */ /* 0x000fea0003800000 */
.L_x_18938:
[----:B------:R-:W4:Y:S01]  /*8000*/  F2I.FTZ.TRUNC.NTZ R18, R18 ;  /* 0x0000001200127305 */ /* 0x000f22000021f100 */
[----:B------:R-:W-:Y:S05]  /*8010*/  BRA `(.L_x_18913) ;  /* 0x0000000000547947 */ /* 0x000fea0003800000 */
.L_x_18912:
        /* <DEDUP_REMOVED lines=17> */
.L_x_18940:
[----:B------:R-:W-:Y:S05]  /*8130*/  BRA `(.L_x_18913) ;  /* 0x00000000000c7947 */ /* 0x000fea0003800000 */
.L_x_18937:
[----:B------:R3:W5:Y:S01]  /*8140*/  LDG.E R18, desc[UR36][R2.64] ;  /* 0x0000002402127981 */ /* 0x000762000c1e1900 */
[----:B------:R-:W-:Y:S05]  /*8150*/  BRA `(.L_x_18913) ;  /* 0x0000000000047947 */ /* 0x000fea0003800000 */
.L_x_18936:
[----:B------:R0:W5:Y:S02]  /*8160*/  LDG.E R18, desc[UR36][R2.64] ;  /* 0x0000002402127981 */ /* 0x000164000c1e1900 */
.L_x_18913:
        /* <DEDUP_REMOVED lines=15> */
.L_x_18944:
[----:B------:R3:W-:Y:S01]  /*8260*/  STG.E.U8 desc[UR36][R16.64], R2 ;  /* 0x0000000210007986 */ /* 0x0007e2000c101124 */
[----:B------:R-:W-:Y:S05]  /*8270*/  BRA `(.L_x_18946) ;  /* 0x0000000c00507947 */ /* 0x000fea0003800000 */
.L_x_18943:
        /* <DEDUP_REMOVED lines=9> */
.L_x_18948:
[----:B------:R2:W-:Y:S01]  /*8310*/  STG.E desc[UR36][R16.64], R2 ;  /* 0x0000000210007986 */ /* 0x0005e2000c101924 */
[----:B------:R-:W-:Y:S05]  /*8320*/  BRA `(.L_x_18946) ;  /* 0x0000000c00247947 */ /* 0x000fea0003800000 */
.L_x_18947:
[----:B------:R0:W-:Y:S01]  /*8330*/  STG.E.U16 desc[UR36][R16.64], R2 ;  /* 0x0000000210007986 */ /* 0x0001e2000c101524 */
[----:B------:R-:W-:Y:S05]  /*8340*/  BRA `(.L_x_18946) ;  /* 0x0000000c001c7947 */ /* 0x000fea0003800000 */
.L_x_18942:
        /* <DEDUP_REMOVED lines=9> */
.L_x_18950:
[----:B------:R-:W-:-:S04]  /*83e0*/  I2FP.F32.S32 R0, R2 ;  /* 0x0000000200007245 */ /* 0x000fc80000201400 */
[----:B------:R-:W-:-:S05]  /*83f0*/  F2FP.F16.F32.PACK_AB R0, RZ, R0 ;  /* 0x00000000ff00723e */ /* 0x000fca00000000ff */
[----:B------:R0:W-:Y:S01]  /*8400*/  STG.E.U16 desc[UR36][R16.64], R0 ;  /* 0x0000000010007986 */ /* 0x0001e2000c101524 */
[----:B------:R-:W-:Y:S05]  /*8410*/  BRA `(.L_x_18946) ;  /* 0x0000000800e87947 */ /* 0x000fea0003800000 */
.L_x_18949:
        /* <DEDUP_REMOVED lines=10> */
.L_x_18952:
[----:B------:R-:W-:-:S04]  /*84c0*/  I2FP.F32.S32 R2, R2 ;  /* 0x0000000200027245 */ /* 0x000fc80000201400 */
[----:B------:R-:W-:-:S04]  /*84d0*/  F2FP.F16.F32.PACK_AB R3, RZ, R2 ;  /* 0x00000002ff03723e */ /* 0x000fc800000000ff */
[----:B------:R-:W-:-:S05]  /*84e0*/  PRMT R3, R3, 0x5410, RZ ;  /* 0x0000541003037816 */ /* 0x000fca00000000ff */
[----:B------:R0:W-:Y:S01]  /*84f0*/  STG.E desc[UR36][R16.64], R3 ;  /* 0x0000000310007986 */ /* 0x0001e2000c101924 */
[----:B------:R-:W-:Y:S05]  /*8500*/  BRA `(.L_x_18946) ;  /* 0x0000000800ac7947 */ /* 0x000fea0003800000 */
.L_x_18951:
[----:B------:R-:W0:Y:S02]  /*8510*/  I2F.F64 R2, R2 ;  /* 0x0000000200027312 */ /* 0x000e240000201c00 */
[----:B0-----:R0:W-:Y:S01]  /*8520*/  STG.E.64 desc[UR36][R16.64], R2 ;  /* 0x0000000210007986 */ /* 0x0011e2000c101b24 */
[----:B------:R-:W-:Y:S05]  /*8530*/  BRA `(.L_x_18946) ;  /* 0x0000000800a07947 */ /* 0x000fea0003800000 */
.L_x_18941:
        /* <DEDUP_REMOVED lines=12> */
.L_x_18955:
[----:B------:R-:W0:Y:S01]  /*8600*/  I2F.F64 R4, R2 ;  /* 0x0000000200047312 */ /* 0x000e220000201c00 */
[----:B------:R-:W-:-:S05]  /*8610*/  CS2R R6, SRZ ;  /* 0x0000000000067805 */ /* 0x000fca000001ff00 */
[----:B0-----:R0:W-:Y:S01]  /*8620*/  STG.E.128 desc[UR36][R16.64], R4 ;  /* 0x0000000410007986 */ /* 0x0011e2000c101d24 */
[----:B------:R-:W-:Y:S05]  /*8630*/  BRA `(.L_x_18946) ;  /* 0x0000000800607947 */ /* 0x000fea0003800000 */
.L_x_18954:
        /* <DEDUP_REMOVED lines=21> */
.L_x_18959:
[----:B------:R-:W-:Y:S05]  /*8790*/  BSYNC B0 ;  /* 0x0000000000007941 */ /* 0x000fea0003800000 */
.L_x_18958:
[----:B------:R-:W-:-:S05]  /*87a0*/  LOP3.LUT R3, R0, R3, RZ, 0xfc, !PT ;  /* 0x0000000300037212 */ /* 0x000fca00078efcff */
[----:B------:R0:W-:Y:S01]  /*87b0*/  STG.E.U8 desc[UR36][R16.64], R3 ;  /* 0x0000000310007986 */ /* 0x0001e2000c101124 */
[----:B------:R-:W-:Y:S05]  /*87c0*/  BRA `(.L_x_18946) ;  /* 0x0000000400fc7947 */ /* 0x000fea0003800000 */
.L_x_18957:
        /* <DEDUP_REMOVED lines=13> */
.L_x_18961:
[----:B------:R-:W-:Y:S01]  /*88a0*/  IMAD.MOV.U32 R0, RZ, RZ, 0x7f ;  /* 0x0000007fff007424 */ /* 0x000fe200078e00ff */
[----:B------:R-:W-:-:S04]  /*88b0*/  ISETP.GT.U32.AND P0, PT, R2, 0x7f800000, PT ;  /* 0x7f8000000200780c */ /* 0x000fc80003f04070 */
[----:B------:R-:W-:-:S09]  /*88c0*/  SEL R0, R0, 0x7c, P0 ;  /* 0x0000007c00007807 */ /* 0x000fd20000000000 */
.L_x_18962:
[----:B------:R-:W-:Y:S05]  /*88d0*/  BSYNC B0 ;  /* 0x0000000000007941 */ /* 0x000fea0003800000 */
.L_x_18960:
[----:B------:R-:W-:-:S04]  /*88e0*/  LOP3.LUT R2, R3, 0x80000000, RZ, 0xc0, !PT ;  /* 0x8000000003027812 */ /* 0x000fc800078ec0ff */
[----:B------:R-:W-:-:S04]  /*88f0*/  SHF.R.U32.HI R3, RZ, 0x18, R2 ;  /* 0x00000018ff037819 */ /* 0x000fc80000011602 */
[----:B------:R-:W-:-:S05]  /*8900*/  LOP3.LUT R3, R0, R3, RZ, 0xfc, !PT ;  /* 0x0000000300037212 */ /* 0x000fca00078efcff */
[----:B------:R0:W-:Y:S01]  /*8910*/  STG.E.U8 desc[UR36][R16.64], R3 ;  /* 0x0000000310007986 */ /* 0x0001e2000c101124 */
[----:B------:R-:W-:Y:S05]  /*8920*/  BRA `(.L_x_18946) ;  /* 0x0000000400a47947 */ /* 0x000fea0003800000 */
.L_x_18956:
[----:B------:R-:W-:-:S04]  /*8930*/  I2FP.F32.S32 R0, R2 ;  /* 0x0000000200007245 */ /* 0x000fc80000201400 */
[----:B------:R-:W-:-:S05]  /*8940*/  F2FP.BF16.F32.PACK_AB R0, RZ, R0 ;  /* 0x00000000ff00723e */ /* 0x000fca00000010ff */
[----:B------:R0:W-:Y:S01]  /*8950*/  STG.E.U16 desc[UR36][R16.64], R0 ;  /* 0x0000000010007986 */ /* 0x0001e2000c101524 */
[----:B------:R-:W-:Y:S05]  /*8960*/  BRA `(.L_x_18946) ;  /* 0x0000000400947947 */ /* 0x000fea0003800000 */
.L_x_18953:
        /* <DEDUP_REMOVED lines=10> */
.L_x_18965:
        /* <DEDUP_REMOVED lines=17> */
.L_x_18968:
[----:B------:R-:W-:-:S04]  /*8b20*/  LOP3.LUT R2, R3, 0x80000000, RZ, 0xc0, !PT ;  /* 0x8000000003027812 */ /* 0x000fc800078ec0ff */
[----:B------:R-:W-:-:S04]  /*8b30*/  SHF.R.U32.HI R3, RZ, 0x18, R2 ;  /* 0x00000018ff037819 */ /* 0x000fc80000011602 */
[----:B------:R-:W-:-:S04]  /*8b40*/  LOP3.LUT R0, R0, R3, RZ, 0xfc, !PT ;  /* 0x0000000300007212 */ /* 0x000fc800078efcff */
[----:B------:R-:W-:-:S07]  /*8b50*/  PRMT R8, R0, 0x7610, R8 ;  /* 0x0000761000087816 */ /* 0x000fce0000000008 */
.L_x_18967:
[----:B------:R-:W-:Y:S05]  /*8b60*/  BSYNC B0 ;  /* 0x0000000000007941 */ /* 0x000fea0003800000 */
.L_x_18966:
[----:B------:R0:W-:Y:S01]  /*8b70*/  STG.E.U8 desc[UR36][R16.64], R8 ;  /* 0x0000000810007986 */ /* 0x0001e2000c101124 */
[----:B------:R-:W-:Y:S05]  /*8b80*/  BRA `(.L_x_18946) ;  /* 0x00000004000c7947 */ /* 0x000fea0003800000 */
.L_x_18964:
        /* <DEDUP_REMOVED lines=17> */
.L_x_18971:
[----:B------:R-:W-:-:S04]  /*8ca0*/  LOP3.LUT R2, R3, 0x80000000, RZ, 0xc0, !PT ;  /* 0x8000000003027812 */ /* 0x000fc800078ec0ff */
[----:B------:R-:W-:-:S04]  /*8cb0*/  SHF.R.U32.HI R3, RZ, 0x18, R2 ;  /* 0x00000018ff037819 */ /* 0x000fc80000011602 */
[----:B------:R-:W-:-:S04]  /*8cc0*/  LOP3.LUT R0, R0, R3, RZ, 0xfc, !PT ;  /* 0x0000000300007212 */ /* 0x000fc800078efcff */
[----:B------:R-:W-:-:S07]  /*8cd0*/  PRMT R8, R0, 0x7610, R8 ;  /* 0x0000761000087816 */ /* 0x000fce0000000008 */
.L_x_18970:
[----:B------:R-:W-:Y:S05]  /*8ce0*/  BSYNC B0 ;  /* 0x0000000000007941 */ /* 0x000fea0003800000 */
.L_x_18969:
[----:B------:R0:W-:Y:S01]  /*8cf0*/  STG.E.U8 desc[UR36][R16.64], R8 ;  /* 0x0000000810007986 */ /* 0x0001e2000c101124 */
[----:B------:R-:W-:Y:S05]  /*8d00*/  BRA `(.L_x_18946) ;  /* 0x0000000000ac7947 */ /* 0x000fea0003800000 */
.L_x_18963:
        /* <DEDUP_REMOVED lines=22> */
.L_x_18945:
        /* <DEDUP_REMOVED lines=16> */
.L_x_18974:
[----:B------:R-:W-:Y:S05]  /*8f70*/  BRA `(.L_x_18946) ;  /* 0x0000000000107947 */ /* 0x000fea0003800000 */
.L_x_18973:
[----:B------:R-:W-:-:S05]  /*8f80*/  SHF.R.S32.HI R3, RZ, 0x1f, R2 ;  /* 0x0000001fff037819 */ /* 0x000fca0000011402 */
[----:B------:R0:W-:Y:S01]  /*8f90*/  STG.E.64 desc[UR36][R16.64], R2 ;  /* 0x0000000210007986 */ /* 0x0001e2000c101b24 */
[----:B------:R-:W-:Y:S05]  /*8fa0*/  BRA `(.L_x_18946) ;  /* 0x0000000000047947 */ /* 0x000fea0003800000 */
.L_x_18972:
[----:B------:R0:W-:Y:S02]  /*8fb0*/  STG.E desc[UR36][R16.64], R2 ;  /* 0x0000000210007986 */ /* 0x0001e4000c101924 */
.L_x_18946:
[----:B------:R-:W-:-:S07]  /*8fc0*/  VIADD R19, R19, 0x80 ;  /* 0x0000008013137836 */ /* 0x000fce0000000000 */
.L_x_18906:
[----:B------:R-:W-:Y:S05]  /*8fd0*/  BSYNC B6 ;  /* 0x0000000000067941 */ /* 0x000fea0003800000 */
.L_x_18905:
        /* <DEDUP_REMOVED lines=306> */
.L_x_18975:
        /* <DEDUP_REMOVED lines=20> */
.L_x_18979:
[----:B------:R4:W5:Y:S01]  /*a440*/  LDG.E.U8 R18, desc[UR36][R2.64] ;  /* 0x0000002402127981 */ /* 0x000962000c1e1100 */
[----:B------:R-:W-:Y:S05]  /*a450*/  BRA `(.L_x_18981) ;  /* 0x0000000c00347947 */ /* 0x000fea0003800000 */
.L_x_18978:
        /* <DEDUP_REMOVED lines=8> */
.L_x_18983:
[----:B------:R2:W5:Y:S01]  /*a4e0*/  LDG.E R18, desc[UR36][R2.64] ;  /* 0x0000002402127981 */ /* 0x000562000c1e1900 */
[----:B------:R-:W-:Y:S05]  /*a4f0*/  BRA `(.L_x_18981) ;  /* 0x0000000c000c7947 */ /* 0x000fea0003800000 */
.L_x_18982:
[----:B------:R0:W5:Y:S01]  /*a500*/  LDG.E.S16 R18, desc[UR36][R2.64] ;  /* 0x0000002402127981 */ /* 0x000162000c1e1700 */
[----:B------:R-:W-:Y:S05]  /*a510*/  BRA `(.L_x_18981) ;  /* 0x0000000c00047947 */ /* 0x000fea0003800000 */
.L_x_18977:
        /* <DEDUP_REMOVED lines=9> */
.L_x_18985:
[----:B------:R-:W2:Y:S02]  /*a5b0*/  LDG.E.U16 R2, desc[UR36][R2.64] ;  /* 0x0000002402027981 */ /* 0x000ea4000c1e1500 */
[----:B--2---:R-:W-:-:S06]  /*a5c0*/  HADD2.F32 R18, -RZ, R2.H0_H0 ;  /* 0x20000002ff127230 */ /* 0x004fcc0000004100 */
[----:B------:R-:W0:Y:S01]  /*a5d0*/  F2I.FTZ.TRUNC.NTZ R18, R18 ;  /* 0x0000001200127305 */ /* 0x000e22000021f100 */
[----:B------:R-:W-:Y:S05]  /*a5e0*/  BRA `(.L_x_18981) ;  /* 0x0000000800d07947 */ /* 0x000fea0003800000 */
.L_x_18984:
        /* <DEDUP_REMOVED lines=9> */
.L_x_18987:
[----:B------:R-:W2:Y:S02]  /*a680*/  LDG.E.U16 R2, desc[UR36][R2.64] ;  /* 0x0000002402027981 */ /* 0x000ea4000c1e1500 */
[----:B--2---:R-:W-:-:S06]  /*a690*/  HADD2.F32 R18, -RZ, R2.H0_H0 ;  /* 0x20000002ff127230 */ /* 0x004fcc0000004100 */
[----:B------:R-:W0:Y:S01]  /*a6a0*/  F2I.FTZ.TRUNC.NTZ R18, R18 ;  /* 0x0000001200127305 */ /* 0x000e22000021f100 */
[----:B------:R-:W-:Y:S05]  /*a6b0*/  BRA `(.L_x_18981) ;  /* 0x00000008009c7947 */ /* 0x000fea0003800000 */
.L_x_18986:
[----:B------:R-:W2:Y:S02]  /*a6c0*/  LDG.E.64 R2, desc[UR36][R2.64] ;  /* 0x0000002402027981 */ /* 0x000ea4000c1e1b00 */
[----:B--2---:R0:W1:Y:S01]  /*a6d0*/  F2I.F64.TRUNC R18, R2 ;  /* 0x0000000200127311 */ /* 0x004062000030d100 */
[----:B------:R-:W-:Y:S05]  /*a6e0*/  BRA `(.L_x_18981) ;  /* 0x0000000800907947 */ /* 0x000fea0003800000 */
.L_x_18976:
        /* <DEDUP_REMOVED lines=12> */
.L_x_18990:
[----:B------:R-:W2:Y:S02]  /*a7b0*/  LDG.E.64 R2, desc[UR36][R2.64] ;  /* 0x0000002402027981 */ /* 0x000ea4000c1e1b00 */
[----:B--2---:R0:W1:Y:S01]  /*a7c0*/  F2I.F64.TRUNC R18, R2 ;  /* 0x0000000200127311 */ /* 0x004062000030d100 */
[----:B------:R-:W-:Y:S05]  /*a7d0*/  BRA `(.L_x_18981) ;  /* 0x0000000800547947 */ /* 0x000fea0003800000 */
.L_x_18989:
        /* <DEDUP_REMOVED lines=27> */
.L_x_18992:
        /* <DEDUP_REMOVED lines=14> */
.L_x_18991:
[----:B------:R-:W2:Y:S02]  /*aa70*/  LDG.E.U16 R18, desc[UR36][R2.64] ;  /* 0x0000002402127981 */ /* 0x000ea4000c1e1500 */
[----:B--2---:R-:W-:-:S06]  /*aa80*/  IMAD.U32 R18, R18, 0x10000, RZ ;  /* 0x0001000012127824 */ /* 0x004fcc00078e00ff */
[----:B------:R-:W0:Y:S01]  /*aa90*/  F2I.FTZ.TRUNC.NTZ R18, R18 ;  /* 0x0000001200127305 */ /* 0x000e22000021f100 */
[----:B------:R-:W-:Y:S05]  /*aaa0*/  BRA `(.L_x_18981) ;  /* 0x0000000400a07947 */ /* 0x000fea0003800000 */
.L_x_18988:
        /* <DEDUP_REMOVED lines=10> */
.L_x_18995:
        /* <DEDUP_REMOVED lines=21> */
.L_x_18999:
[----:B------:R-:W-:Y:S05]  /*aca0*/  BSYNC B1 ;  /* 0x0000000000017941 */ /* 0x000fea0003800000 */
.L_x_18998:
[----:B------:R-:W-:Y:S01]  /*acb0*/  IMAD.SHL.U32 R2, R2, 0x100000, RZ ;  /* 0x0010000002027824 */ /* 0x000fe200078e00ff */
[----:B------:R-:W-:-:S04]  /*acc0*/  LEA R3, R0, 0x3b800000, 0x17 ;  /* 0x3b80000000037811 */ /* 0x000fc800078eb8ff */
[----:B------:R-:W-:-:S07]  /*acd0*/  LOP3.LUT R18, R3, R2, R18, 0xfe, !PT ;  /* 0x0000000203127212 */ /* 0x000fce00078efe12 */
.L_x_18997:
[----:B------:R-:W-:Y:S05]  /*ace0*/  BSYNC B0 ;  /* 0x0000000000007941 */ /* 0x000fea0003800000 */
.L_x_18996:
[----:B------:R-:W0:Y:S01]  /*acf0*/  F2I.FTZ.TRUNC.NTZ R18, R18 ;  /* 0x0000001200127305 */ /* 0x000e22000021f100 */
[----:B------:R-:W-:Y:S05]  /*ad00*/  BRA `(.L_x_18981) ;  /* 0x0000000400087947 */ /* 0x000fea0003800000 */
.L_x_18994:
        /* <DEDUP_REMOVED lines=21> */
.L_x_19003:
[----:B------:R-:W-:Y:S05]  /*ae60*/  BSYNC B1 ;  /* 0x0000000000017941 */ /* 0x000fea0003800000 */
.L_x_19002:
[----:B------:R-:W-:Y:S01]  /*ae70*/  IMAD.SHL.U32 R2, R2, 0x200000, RZ ;  /* 0x0020000002027824 */ /* 0x000fe200078e00ff */
[----:B------:R-:W-:-:S04]  /*ae80*/  LEA R3, R0, 0x37800000, 0x17 ;  /* 0x3780000000037811 */ /* 0x000fc800078eb8ff */
[----:B------:R-:W-:-:S07]  /*ae90*/  LOP3.LUT R18, R3, R2, R18, 0xfe, !PT ;  /* 0x0000000203127212 */ /* 0x000fce00078efe12 */
.L_x_19001:
[----:B------:R-:W-:Y:S05]  /*aea0*/  BSYNC B0 ;  /* 0x0000000000007941 */ /* 0x000fea0003800000 */
.L_x_19000:
[----:B------:R-:W0:Y:S01]  /*aeb0*/  F2I.FTZ.TRUNC.NTZ R18, R18 ;  /* 0x0000001200127305 */ /* 0x000e22000021f100 */
[----:B------:R-:W-:Y:S05]  /*aec0*/  BRA `(.L_x_18981) ;  /* 0x0000000000987947 */ /* 0x000fea0003800000 */
.L_x_18993:
        /* <DEDUP_REMOVED lines=14> */
.L_x_19007:
[----:B------:R-:W-:Y:S05]  /*afb0*/  BSYNC B0 ;  /* 0x0000000000007941 */ /* 0x000fea0003800000 */
.L_x_19006:
[----:B------:R-:W0:Y:S01]  /*afc0*/  F2I.FTZ.TRUNC.NTZ R18, R18 ;  /* 0x0000001200127305 */ /* 0x000e22000021f100 */
[----:B------:R-:W-:Y:S05]  /*afd0*/  BRA `(.L_x_18981) ;  /* 0x0000000000547947 */ /* 0x000fea0003800000 */
.L_x_18980:
        /* <DEDUP_REMOVED lines=17> */
.L_x_19008:
[----:B------:R-:W-:Y:S05]  /*b0f0*/  BRA `(.L_x_18981) ;  /* 0x00000000000c7947 */ /* 0x000fea0003800000 */
.L_x_19005:
[----:B------:R0:W5:Y:S01]  /*b100*/  LDG.E R18, desc[UR36][R2.64] ;  /* 0x0000002402127981 */ /* 0x000162000c1e1900 */
[----:B------:R-:W-:Y:S05]  /*b110*/  BRA `(.L_x_18981) ;  /* 0x0000000000047947 */ /* 0x000fea0003800000 */
.L_x_19004:
[----:B------:R0:W5:Y:S02]  /*b120*/  LDG.E R18, desc[UR36][R2.64] ;  /* 0x0000002402127981 */ /* 0x000164000c1e1900 */
.L_x_18981:
[----:B01234-:R-:W0:Y:S01]  /*b130*/  LDC.U8 R3, c[0x0][0x428] ;  /* 0x00010a00ff037b82 */ /* 0x01fe220000000000 */
[----:B-----5:R-:W-:Y:S01]  /*b140*/  IMAD R2, R18, R18, RZ ;  /* 0x0000001212027224 */ /* 0x020fe200078e02ff */
        /* <DEDUP_REMOVED lines=13> */
.L_x_19012:
[----:B------:R-:W-:Y:S01]  /*b220*/  STG.E.U8 desc[UR36][R16.64], R2 ;  /* 0x0000000210007986 */ /* 0x000fe2000c101124 */
[----:B------:R-:W-:Y:S05]  /*b230*/  EXIT ;  /* 0x000000000000794d */ /* 0x000fea0003800000 */
.L_x_19011:
        /* <DEDUP_REMOVED lines=9> */
.L_x_19015:
[----:B------:R-:W-:Y:S01]  /*b2d0*/  STG.E desc[UR36][R16.64], R2 ;  /* 0x0000000210007986 */ /* 0x000fe2000c101924 */
[----:B------:R-:W-:Y:S05]  /*b2e0*/  EXIT ;  /* 0x000000000000794d */ /* 0x000fea0003800000 */
.L_x_19014:
[----:B------:R-:W-:Y:S01]  /*b2f0*/  STG.E.U16 desc[UR36][R16.64], R2 ;  /* 0x0000000210007986 */ /* 0x000fe2000c101524 */
[----:B------:R-:W-:Y:S05]  /*b300*/  EXIT ;  /* 0x000000000000794d */ /* 0x000fea0003800000 */
.L_x_19010:
        /* <DEDUP_REMOVED lines=9> */
.L_x_19017:
[----:B------:R-:W-:-:S04]  /*b3a0*/  I2FP.F32.S32 R0, R2 ;  /* 0x0000000200007245 */ /* 0x000fc80000201400 */
[----:B------:R-:W-:-:S05]  /*b3b0*/  F2FP.F16.F32.PACK_AB R0, RZ, R0 ;  /* 0x00000000ff00723e */ /* 0x000fca00000000ff */
[----:B------:R-:W-:Y:S01]  /*b3c0*/  STG.E.U16 desc[UR36][R16.64], R0 ;  /* 0x0000000010007986 */ /* 0x000fe2000c101524 */
[----:B------:R-:W-:Y:S05]  /*b3d0*/  EXIT ;  /* 0x000000000000794d */ /* 0x000fea0003800000 */
.L_x_19016:
        /* <DEDUP_REMOVED lines=10> */
.L_x_19019:
[----:B------:R-:W-:-:S04]  /*b480*/  I2FP.F32.S32 R2, R2 ;  /* 0x0000000200027245 */ /* 0x000fc80000201400 */
[----:B------:R-:W-:-:S04]  /*b490*/  F2FP.F16.F32.PACK_AB R3, RZ, R2 ;  /* 0x00000002ff03723e */ /* 0x000fc800000000ff */
[----:B------:R-:W-:-:S05]  /*b4a0*/  PRMT R3, R3, 0x5410, RZ ;  /* 0x0000541003037816 */ /* 0x000fca00000000ff */
[----:B------:R-:W-:Y:S01]  /*b4b0*/  STG.E desc[UR36][R16.64], R3 ;  /* 0x0000000310007986 */ /* 0x000fe2000c101924 */
[----:B------:R-:W-:Y:S05]  /*b4c0*/  EXIT ;  /* 0x000000000000794d */ /* 0x000fea0003800000 */
.L_x_19018:
[----:B------:R-:W0:Y:S02]  /*b4d0*/  I2F.F64 R2, R2 ;  /* 0x0000000200027312 */ /* 0x000e240000201c00 */
[----:B0-----:R-:W-:Y:S01]  /*b4e0*/  STG.E.64 desc[UR36][R16.64], R2 ;  /* 0x0000000210007986 */ /* 0x001fe2000c101b24 */
[----:B------:R-:W-:Y:S05]  /*b4f0*/  EXIT ;  /* 0x000000000000794d */ /* 0x000fea0003800000 */
.L_x_19009:
        /* <DEDUP_REMOVED lines=12> */
.L_x_19022:
[----:B------:R-:W0:Y:S01]  /*b5c0*/  I2F.F64 R4, R2 ;  /* 0x0000000200047312 */ /* 0x000e220000201c00 */
[----:B------:R-:W-:-:S05]  /*b5d0*/  CS2R R6, SRZ ;  /* 0x0000000000067805 */ /* 0x000fca000001ff00 */
[----:B0-----:R-:W-:Y:S01]  /*b5e0*/  STG.E.128 desc[UR36][R16.64], R4 ;  /* 0x0000000410007986 */ /* 0x001fe2000c101d24 */
[----:B------:R-:W-:Y:S05]  /*b5f0*/  EXIT ;  /* 0x000000000000794d */ /* 0x000fea0003800000 */
.L_x_19021:
        /* <DEDUP_REMOVED lines=21> */
.L_x_19026:
[----:B------:R-:W-:Y:S05]  /*b750*/  BSYNC B0 ;  /* 0x0000000000007941 */ /* 0x000fea0003800000 */
.L_x_19025:
[----:B------:R-:W-:-:S05]  /*b760*/  LOP3.LUT R3, R0, R3, RZ, 0xfc, !PT ;  /* 0x0000000300037212 */ /* 0x000fca00078efcff */
[----:B------:R-:W-:Y:S01]  /*b770*/  STG.E.U8 desc[UR36][R16.64], R3 ;  /* 0x0000000310007986 */ /* 0x000fe2000c101124 */
[----:B------:R-:W-:Y:S05]  /*b780*/  EXIT ;  /* 0x000000000000794d */ /* 0x000fea0003800000 */
.L_x_19024:
        /* <DEDUP_REMOVED lines=13> */
.L_x_19028:
[----:B------:R-:W-:Y:S01]  /*b860*/  IMAD.MOV.U32 R0, RZ, RZ, 0x7f ;  /* 0x0000007fff007424 */ /* 0x000fe200078e00ff */
[----:B------:R-:W-:-:S04]  /*b870*/  ISETP.GT.U32.AND P0, PT, R2, 0x7f800000, PT ;  /* 0x7f8000000200780c */ /* 0x000fc80003f04070 */
[----:B------:R-:W-:-:S09]  /*b880*/  SEL R0, R0, 0x7c, P0 ;  /* 0x0000007c00007807 */ /* 0x000fd20000000000 */
.L_x_19029:
[----:B------:R-:W-:Y:S05]  /*b890*/  BSYNC B0 ;  /* 0x0000000000007941 */ /* 0x000fea0003800000 */
.L_x_19027:
[----:B------:R-:W-:-:S04]  /*b8a0*/  LOP3.LUT R2, R3, 0x80000000, RZ, 0xc0, !PT ;  /* 0x8000000003027812 */ /* 0x000fc800078ec0ff */
[----:B------:R-:W-:-:S04]  /*b8b0*/  SHF.R.U32.HI R3, RZ, 0x18, R2 ;  /* 0x00000018ff037819 */ /* 0x000fc80000011602 */
[----:B------:R-:W-:-:S05]  /*b8c0*/  LOP3.LUT R3, R0, R3, RZ, 0xfc, !PT ;  /* 0x0000000300037212 */ /* 0x000fca00078efcff */
[----:B------:R-:W-:Y:S01]  /*b8d0*/  STG.E.U8 desc[UR36][R16.64], R3 ;  /* 0x0000000310007986 */ /* 0x000fe2000c101124 */
[----:B------:R-:W-:Y:S05]  /*b8e0*/  EXIT ;  /* 0x000000000000794d */ /* 0x000fea0003800000 */
.L_x_19023:
[----:B------:R-:W-:-:S04]  /*b8f0*/  I2FP.F32.S32 R0, R2 ;  /* 0x0000000200007245 */ /* 0x000fc80000201400 */
[----:B------:R-:W-:-:S05]  /*b900*/  F2FP.BF16.F32.PACK_AB R0, RZ, R0 ;  /* 0x00000000ff00723e */ /* 0x000fca00000010ff */
[----:B------:R-:W-:Y:S01]  /*b910*/  STG.E.U16 desc[UR36][R16.64], R0 ;  /* 0x0000000010007986 */ /* 0x000fe2000c101524 */
[----:B------:R-:W-:Y:S05]  /*b920*/  EXIT ;  /* 0x000000000000794d */ /* 0x000fea0003800000 */
.L_x_19020:
        /* <DEDUP_REMOVED lines=10> */
.L_x_19032:
        /* <DEDUP_REMOVED lines=17> */
.L_x_19035:
[----:B------:R-:W-:-:S04]  /*bae0*/  LOP3.LUT R2, R3, 0x80000000, RZ, 0xc0, !PT ;  /* 0x8000000003027812 */ /* 0x000fc800078ec0ff */
[----:B------:R-:W-:-:S04]  /*baf0*/  SHF.R.U32.HI R3, RZ, 0x18, R2 ;  /* 0x00000018ff037819 */ /* 0x000fc80000011602 */
[----:B------:R-:W-:-:S04]  /*bb00*/  LOP3.LUT R0, R0, R3, RZ, 0xfc, !PT ;  /* 0x0000000300007212 */ /* 0x000fc800078efcff */
[----:B------:R-:W-:-:S07]  /*bb10*/  PRMT R8, R0, 0x7610, R8 ;  /* 0x0000761000087816 */ /* 0x000fce0000000008 */
.L_x_19034:
[----:B------:R-:W-:Y:S05]  /*bb20*/  BSYNC B0 ;  /* 0x0000000000007941 */ /* 0x000fea0003800000 */
.L_x_19033:
[----:B------:R-:W-:Y:S01]  /*bb30*/  STG.E.U8 desc[UR36][R16.64], R8 ;  /* 0x0000000810007986 */ /* 0x000fe2000c101124 */
[----:B------:R-:W-:Y:S05]  /*bb40*/  EXIT ;  /* 0x000000000000794d */ /* 0x000fea0003800000 */
.L_x_19031:
        /* <DEDUP_REMOVED lines=17> */
.L_x_19038:
[----:B------:R-:W-:-:S04]  /*bc60*/  LOP3.LUT R2, R3, 0x80000000, RZ, 0xc0, !PT ;  /* 0x8000000003027812 */ /* 0x000fc800078ec0ff */
[----:B------:R-:W-:-:S04]  /*bc70*/  SHF.R.U32.HI R3, RZ, 0x18, R2 ;  /* 0x00000018ff037819 */ /* 0x000fc80000011602 */
[----:B------:R-:W-:-:S04]  /*bc80*/  LOP3.LUT R0, R0, R3, RZ, 0xfc, !PT ;  /* 0x0000000300007212 */ /* 0x000fc800078efcff */
[----:B------:R-:W-:-:S07]  /*bc90*/  PRMT R8, R0, 0x7610, R8 ;  /* 0x0000761000087816 */ /* 0x000fce0000000008 */
.L_x_19037:
[----:B------:R-:W-:Y:S05]  /*bca0*/  BSYNC B0 ;  /* 0x0000000000007941 */ /* 0x000fea0003800000 */
.L_x_19036:
[----:B------:R-:W-:Y:S01]  /*bcb0*/  STG.E.U8 desc[UR36][R16.64], R8 ;  /* 0x0000000810007986 */ /* 0x000fe2000c101124 */
[----:B------:R-:W-:Y:S05]  /*bcc0*/  EXIT ;  /* 0x000000000000794d */ /* 0x000fea0003800000 */
.L_x_19030:
        /* <DEDUP_REMOVED lines=22> */
.L_x_19013:
        /* <DEDUP_REMOVED lines=16> */
.L_x_19041:
[----:B------:R-:W-:Y:S05]  /*bf30*/  EXIT ;  /* 0x000000000000794d */ /* 0x000fea0003800000 */
.L_x_19040:
[----:B------:R-:W-:-:S05]  /*bf40*/  SHF.R.S32.HI R3, RZ, 0x1f, R2 ;  /* 0x0000001fff037819 */ /* 0x000fca0000011402 */
[----:B------:R-:W-:Y:S01]  /*bf50*/  STG.E.64 desc[UR36][R16.64], R2 ;  /* 0x0000000210007986 */ /* 0x000fe2000c101b24 */
[----:B------:R-:W-:Y:S05]  /*bf60*/  EXIT ;  /* 0x000000000000794d */ /* 0x000fea0003800000 */
.L_x_19039:
[----:B------:R-:W-:Y:S01]  /*bf70*/  STG.E desc[UR36][R16.64], R2 ;  /* 0x0000000210007986 */ /* 0x000fe2000c101924 */
[----:B------:R-:W-:Y:S05]  /*bf80*/  EXIT ;  /* 0x000000000000794d */ /* 0x000fea0003800000 */
.L_x_19042:
        /* <DEDUP_REMOVED lines=15> */
.L_x_71757:


//--------------------- .text._ZN2at6native27unrolled_elementwise_kernelIZNS0_50_GLOBAL__N__2680c7bb_12_PowKernel_cu_7dd49032_316829pow_tensor_scalar_kernel_implIiiEEvRNS_18TensorIteratorBaseET0_EUliE_St5arrayIPcLm2EELi4E23TrivialOffsetCalculatorILi1EjESC_NS0_6memory12LoadWithCastILi1EEENSD_13StoreWithCastILi1EEEEEviT_S6_T2_T3_T4_T5_ --------------------------
	.section	.text._ZN2at6native27unrolled_elementwise_kernelIZNS0_50_GLOBAL__N__2680c7bb_12_PowKernel_cu_7dd49032_316829pow_tensor_scalar_kernel_implIiiEEvRNS_18TensorIteratorBaseET0_EUliE_St5arrayIPcLm2EELi4E23TrivialOffsetCalculatorILi1EjESC_NS0_6memory12LoadWithCastILi1EEENSD_13StoreWithCastILi1EEEEEviT_S6_T2_T3_T4_T5_,"ax",@progbits
	.align	128
        .global         _ZN2at6native27unrolled_elementwise_kernelIZNS0_50_GLOBAL__N__2680c7bb_12_PowKernel_cu_7dd49032_316829pow_tensor_scalar_kernel_implIiiEEvRNS_18TensorIteratorBaseET0_EUliE_St5arrayIPcLm2EELi4E23TrivialOffsetCalculatorILi1EjESC_NS0_6memory12LoadWithCastILi1EEENSD_13StoreWithCastILi1EEEEEviT_S6_T2_T3_T4_T5_
        .type           _ZN2at6native27unrolled_elementwise_kernelIZNS0_50_GLOBAL__N__2680c7bb_12_PowKernel_cu_7dd49032_316829pow_tensor_scalar_kernel_implIiiEEvRNS_18TensorIteratorBaseET0_EUliE_St5arrayIPcLm2EELi4E23TrivialOffsetCalculatorILi1EjESC_NS0_6memory12LoadWithCastILi1EEENSD_13StoreWithCastILi1EEEEEviT_S6_T2_T3_T4_T5_,@function
        .size           _ZN2at6native27unrolled_elementwise_kernelIZNS0_50_GLOBAL__N__2680c7bb_12_PowKernel_cu_7dd49032_316829pow_tensor_scalar_kernel_implIiiEEvRNS_18TensorIteratorBaseET0_EUliE_St5arrayIPcLm2EELi4E23TrivialOffsetCalculatorILi1EjESC_NS0_6memory12LoadWithCastILi1EEENSD_13StoreWithCastILi1EEEEEviT_S6_T2_T3_T4_T5_,(.L_x_71758 - _ZN2at6native27unrolled_elementwise_kernelIZNS0_50_GLOBAL__N__2680c7bb_12_PowKernel_cu_7dd49032_316829pow_tensor_scalar_kernel_implIiiEEvRNS_18TensorIteratorBaseET0_EUliE_St5arrayIPcLm2EELi4E23TrivialOffsetCalculatorILi1EjESC_NS0_6memory12LoadWithCastILi1EEENSD_13StoreWithCastILi1EEEEEviT_S6_T2_T3_T4_T5_)
        .other          _ZN2at6native27unrolled_elementwise_kernelIZNS0_50_GLOBAL__N__2680c7bb_12_PowKernel_cu_7dd49032_316829pow_tensor_scalar_kernel_implIiiEEvRNS_18TensorIteratorBaseET0_EUliE_St5arrayIPcLm2EELi4E23TrivialOffsetCalculatorILi1EjESC_NS0_6memory12LoadWithCastILi1EEENSD_13StoreWithCastILi1EEEEEviT_S6_T2_T3_T4_T5_,@"STO_CUDA_ENTRY STV_DEFAULT"
_ZN2at6native27unrolled_elementwise_kernelIZNS0_50_GLOBAL__N__2680c7bb_12_PowKernel_cu_7dd49032_316829pow_tensor_scalar_kernel_implIiiEEvRNS_18TensorIteratorBaseET0_EUliE_St5arrayIPcLm2EELi4E23TrivialOffsetCalculatorILi1EjESC_NS0_6memory12LoadWithCastILi1EEENSD_13StoreWithCastILi1EEEEEviT_S6_T2_T3_T4_T5_:
.text._ZN2at6native27unrolled_elementwise_kernelIZNS0_50_GLOBAL__N__2680c7bb_12_PowKernel_cu_7dd49032_316829pow_tensor_scalar_kernel_implIiiEEvRNS_18TensorIteratorBaseET0_EUliE_St5arrayIPcLm2EELi4E23TrivialOffsetCalculatorILi1EjESC_NS0_6memory12LoadWithCastILi1EEENSD_13StoreWithCastILi1EEEEEviT_S6_T2_T3_T4_T5_:
        /* <DEDUP_REMOVED lines=31> */
.L_x_19048:
[----:B------:R3:W5:Y:S01]  /*01f0*/  LDG.E.U8 R24, desc[UR36][R2.64] ;  /* 0x0000002402187981 */ /* 0x000762000c1e1100 */
[----:B------:R-:W-:Y:S05]  /*0200*/  BRA `(.L_x_19050) ;  /* 0x0000000c00387947 */ /* 0x000fea0003800000 */
.L_x_19047:
        /* <DEDUP_REMOVED lines=8> */
.L_x_19052:
[----:B------:R1:W5:Y:S01]  /*0290*/  LDG.E R24, desc[UR36][R2.64] ;  /* 0x0000002402187981 */ /* 0x000362000c1e1900 */
[----:B------:R-:W-:Y:S05]  /*02a0*/  BRA `(.L_x_19050) ;  /* 0x0000000c00107947 */ /* 0x000fea0003800000 */
.L_x_19051:
[----:B------:R2:W5:Y:S01]  /*02b0*/  LDG.E.S16 R24, desc[UR36][R2.64] ;  /* 0x0000002402187981 */ /* 0x000562000c1e1700 */
[----:B------:R-:W-:Y:S05]  /*02c0*/  BRA `(.L_x_19050) ;  /* 0x0000000c00087947 */ /* 0x000fea0003800000 */
.L_x_19046:
        /* <DEDUP_REMOVED lines=9> */
.L_x_19054:
[----:B------:R-:W2:Y:S02]  /*0360*/  LDG.E.U16 R2, desc[UR36][R2.64] ;  /* 0x0000002402027981 */ /* 0x000ea4000c1e1500 */
[----:B--2---:R-:W-:-:S06]  /*0370*/  HADD2.F32 R24, -RZ, R2.H0_H0 ;  /* 0x20000002ff187230 */ /* 0x004fcc0000004100 */
[----:B------:R-:W0:Y:S01]  /*0380*/  F2I.FTZ.TRUNC.NTZ R24, R24 ;  /* 0x0000001800187305 */ /* 0x000e22000021f100 */
[----:B------:R-:W-:Y:S05]  /*0390*/  BRA `(.L_x_19050) ;  /* 0x0000000800d47947 */ /* 0x000fea0003800000 */
.L_x_19053:
        /* <DEDUP_REMOVED lines=9> */
.L_x_19056:
[----:B------:R-:W2:Y:S02]  /*0430*/  LDG.E.U16 R2, desc[UR36][R2.64] ;  /* 0x0000002402027981 */ /* 0x000ea4000c1e1500 */
[----:B--2---:R-:W-:-:S06]  /*0440*/  HADD2.F32 R24, -RZ, R2.H0_H0 ;  /* 0x20000002ff187230 */ /* 0x004fcc0000004100 */
[----:B------:R-:W0:Y:S01]  /*0450*/  F2I.FTZ.TRUNC.NTZ R24, R24 ;  /* 0x0000001800187305 */ /* 0x000e22000021f100 */
[----:B------:R-:W-:Y:S05]  /*0460*/  BRA `(.L_x_19050) ;  /* 0x0000000800a07947 */ /* 0x000fea0003800000 */
.L_x_19055:
[----:B------:R-:W2:Y:S02]  /*0470*/  LDG.E.64 R24, desc[UR36][R2.64] ;  /* 0x0000002402187981 */ /* 0x000ea4000c1e1b00 */
[----:B--2---:R0:W1:Y:S01]  /*0480*/  F2I.F64.TRUNC R24, R24 ;  /* 0x0000001800187311 */ /* 0x004062000030d100 */
[----:B------:R-:W-:Y:S05]  /*0490*/  BRA `(.L_x_19050) ;  /* 0x0000000800947947 */ /* 0x000fea0003800000 */
.L_x_19045:
        /* <DEDUP_REMOVED lines=12> */
.L_x_19059:
[----:B------:R-:W2:Y:S02]  /*0560*/  LDG.E.64 R2, desc[UR36][R2.64] ;  /* 0x0000002402027981 */ /* 0x000ea4000c1e1b00 */
[----:B--2---:R0:W1:Y:S01]  /*0570*/  F2I.F64.TRUNC R24, R2 ;  /* 0x0000000200187311 */ /* 0x004062000030d100 */
[----:B------:R-:W-:Y:S05]  /*0580*/  BRA `(.L_x_19050) ;  /* 0x0000000800587947 */ /* 0x000fea0003800000 */
.L_x_19058:
        /* <DEDUP_REMOVED lines=27> */
.L_x_19061:
        /* <DEDUP_REMOVED lines=15> */
.L_x_19060:
[----:B------:R-:W2:Y:S02]  /*0830*/  LDG.E.U16 R24, desc[UR36][R2.64] ;  /* 0x0000002402187981 */ /* 0x000ea4000c1e1500 */
[----:B--2---:R-:W-:-:S06]  /*0840*/  IMAD.U32 R24, R24, 0x10000, RZ ;  /* 0x0001000018187824 */ /* 0x004fcc00078e00ff */
[----:B------:R-:W0:Y:S01]  /*0850*/  F2I.FTZ.TRUNC.NTZ R24, R24 ;  /* 0x0000001800187305 */ /* 0x000e22000021f100 */
[----:B------:R-:W-:Y:S05]  /*0860*/  BRA `(.L_x_19050) ;  /* 0x0000000400a07947 */ /* 0x000fea0003800000 */
.L_x_19057:
        /* <DEDUP_REMOVED lines=10> */
.L_x_19064:
        /* <DEDUP_REMOVED lines=21> */
.L_x_19068:
[----:B------:R-:W-:Y:S05]  /*0a60*/  BSYNC B1 ;  /* 0x0000000000017941 */ /* 0x000fea0003800000 */
.L_x_19067:
[----:B------:R-:W-:Y:S01]  /*0a70*/  IMAD.SHL.U32 R2, R2, 0x100000, RZ ;  /* 0x0010000002027824 */ /* 0x000fe200078e00ff */
[----:B------:R-:W-:-:S04]  /*0a80*/  LEA R3, R0, 0x3b800000, 0x17 ;  /* 0x3b80000000037811 */ /* 0x000fc800078eb8ff */
[----:B------:R-:W-:-:S07]  /*0a90*/  LOP3.LUT R24, R3, R2, R24, 0xfe, !PT ;  /* 0x0000000203187212 */ /* 0x000fce00078efe18 */
.L_x_19066:
[----:B------:R-:W-:Y:S05]  /*0aa0*/  BSYNC B0 ;  /* 0x0000000000007941 */ /* 0x000fea0003800000 */
.L_x_19065:
[----:B------:R-:W0:Y:S01]  /*0ab0*/  F2I.FTZ.TRUNC.NTZ R24, R24 ;  /* 0x0000001800187305 */ /* 0x000e22000021f100 */
[----:B------:R-:W-:Y:S05]  /*0ac0*/  BRA `(.L_x_19050) ;  /* 0x0000000400087947 */ /* 0x000fea0003800000 */
.L_x_19063:
        /* <DEDUP_REMOVED lines=21> */
.L_x_19072:
[----:B------:R-:W-:Y:S05]  /*0c20*/  BSYNC B1 ;  /* 0x0000000000017941 */ /* 0x000fea0003800000 */
.L_x_19071:
[----:B------:R-:W-:Y:S01]  /*0c30*/  IMAD.SHL.U32 R2, R2, 0x200000, RZ ;  /* 0x0020000002027824 */ /* 0x000fe200078e00ff */
[----:B------:R-:W-:-:S04]  /*0c40*/  LEA R3, R0, 0x37800000, 0x17 ;  /* 0x3780000000037811 */ /* 0x000fc800078eb8ff */
[----:B------:R-:W-:-:S07]  /*0c50*/  LOP3.LUT R24, R3, R2, R24, 0xfe, !PT ;  /* 0x0000000203187212 */ /* 0x000fce00078efe18 */
.L_x_19070:
[----:B------:R-:W-:Y:S05]  /*0c60*/  BSYNC B0 ;  /* 0x0000000000007941 */ /* 0x000fea0003800000 */
.L_x_19069:
[----:B------:R-:W0:Y:S01]  /*0c70*/  F2I.FTZ.TRUNC.NTZ R24, R24 ;  /* 0x0000001800187305 */ /* 0x000e22000021f100 */
[----:B------:R-:W-:Y:S05]  /*0c80*/  BRA `(.L_x_19050) ;  /* 0x0000000000987947 */ /* 0x000fea0003800000 */
.L_x_19062:
        /* <DEDUP_REMOVED lines=14> */
.L_x_19076:
[----:B------:R-:W-:Y:S05]  /*0d70*/  BSYNC B0 ;  /* 0x0000000000007941 */ /* 0x000fea0003800000 */
.L_x_19075:
[----:B------:R-:W0:Y:S01]  /*0d80*/  F2I.FTZ.TRUNC.NTZ R24, R24 ;  /* 0x0000001800187305 */ /* 0x000e22000021f100 */
[----:B------:R-:W-:Y:S05]  /*0d90*/  BRA `(.L_x_19050) ;  /* 0x0000000000547947 */ /* 0x000fea0003800000 */
.L_x_19049:
        /* <DEDUP_REMOVED lines=17> */
.L_x_19077:
[----:B------:R-:W-:Y:S05]  /*0eb0*/  BRA `(.L_x_19050) ;  /* 0x00000000000c7947 */ /* 0x000fea0003800000 */
.L_x_19074:
[----:B------:R0:W5:Y:S01]  /*0ec0*/  LDG.E R24, desc[UR36][R2.64] ;  /* 0x0000002402187981 */ /* 0x000162000c1e1900 */
[----:B------:R-:W-:Y:S05]  /*0ed0*/  BRA `(.L_x_19050) ;  /* 0x0000000000047947 */ /* 0x000fea0003800000 */
.L_x_19073:
[----:B------:R0:W5:Y:S02]  /*0ee0*/  LDG.E R24, desc[UR36][R2.64] ;  /* 0x0000002402187981 */ /* 0x000164000c1e1900 */
.L_x_19050:
[----:B------:R-:W2:Y:S02]  /*0ef0*/  S2R R26, SR_TID.X ;  /* 0x00000000001a7919 */ /* 0x000ea40000002100 */
[----:B--2---:R-:W-:-:S07]  /*0f00*/  VIADD R26, R26, 0x80 ;  /* 0x000000801a1a7836 */ /* 0x004fce0000000000 */
.L_x_19044:
[----:B------:R-:W-:Y:S05]  /*0f10*/  BSYNC B6 ;  /* 0x0000000000067941 */ /* 0x000fea0003800000 */
.L_x_19043:
        /* <DEDUP_REMOVED lines=23> */
.L_x_19083:
[----:B------:R0:W5:Y:S01]  /*1090*/  LDG.E.U8 R22, desc[UR36][R2.64] ;  /* 0x0000002402167981 */ /* 0x000162000c1e1100 */
[----:B------:R-:W-:Y:S05]  /*10a0*/  BRA `(.L_x_19085) ;  /* 0x0000000c00347947 */ /* 0x000fea0003800000 */
.L_x_19082:
        /* <DEDUP_REMOVED lines=8> */
.L_x_19087:
[----:B------:R0:W5:Y:S01]  /*1130*/  LDG.E R22, desc[UR36][R2.64] ;  /* 0x0000002402167981 */ /* 0x000162000c1e1900 */
[----:B------:R-:W-:Y:S05]  /*1140*/  BRA `(.L_x_19085) ;  /* 0x0000000c000c7947 */ /* 0x000fea0003800000 */
.L_x_19086:
[----:B------:R0:W5:Y:S01]  /*1150*/  LDG.E.S16 R22, desc[UR36][R2.64] ;  /* 0x0000002402167981 */ /* 0x000162000c1e1700 */
[----:B------:R-:W-:Y:S05]  /*1160*/  BRA `(.L_x_19085) ;  /* 0x0000000c00047947 */ /* 0x000fea0003800000 */
.L_x_19081:
        /* <DEDUP_REMOVED lines=9> */
.L_x_19089:
[----:B------:R-:W2:Y:S02]  /*1200*/  LDG.E.U16 R2, desc[UR36][R2.64] ;  /* 0x0000002402027981 */ /* 0x000ea4000c1e1500 */
[----:B--2---:R-:W-:-:S06]  /*1210*/  HADD2.F32 R22, -RZ, R2.H0_H0 ;  /* 0x20000002ff167230 */ /* 0x004fcc0000004100 */
[----:B------:R-:W0:Y:S01]  /*1220*/  F2I.FTZ.TRUNC.NTZ R22, R22 ;  /* 0x0000001600167305 */ /* 0x000e22000021f100 */
[----:B------:R-:W-:Y:S05]  /*1230*/  BRA `(.L_x_19085) ;  /* 0x0000000800d07947 */ /* 0x000fea0003800000 */
.L_x_19088:
        /* <DEDUP_REMOVED lines=9> */
.L_x_19091:
[----:B------:R-:W2:Y:S02]  /*12d0*/  LDG.E.U16 R2, desc[UR36][R2.64] ;  /* 0x0000002402027981 */ /* 0x000ea4000c1e1500 */
[----:B--2---:R-:W-:-:S06]  /*12e0*/  HADD2.F32 R22, -RZ, R2.H0_H0 ;  /* 0x20000002ff167230 */ /* 0x004fcc0000004100 */
[----:B------:R-:W0:Y:S01]  /*12f0*/  F2I.FTZ.TRUNC.NTZ R22, R22 ;  /* 0x0000001600167305 */ /* 0x000e22000021f100 */
[----:B------:R-:W-:Y:S05]  /*1300*/  BRA `(.L_x_19085) ;  /* 0x00000008009c7947 */ /* 0x000fea0003800000 */
.L_x_19090:
[----:B------:R-:W2:Y:S02]  /*1310*/  LDG.E.64 R2, desc[UR36][R2.64] ;  /* 0x0000002402027981 */ /* 0x000ea4000c1e1b00 */
[----:B--2---:R0:W1:Y:S01]  /*1320*/  F2I.F64.TRUNC R22, R2 ;  /* 0x0000000200167311 */ /* 0x004062000030d100 */
[----:B------:R-:W-:Y:S05]  /*1330*/  BRA `(.L_x_19085) ;  /* 0x0000000800907947 */ /* 0x000fea0003800000 */
.L_x_19080:
        /* <DEDUP_REMOVED lines=12> */
.L_x_19094:
[----:B------:R-:W2:Y:S02]  /*1400*/  LDG.E.64 R2, desc[UR36][R2.64] ;  /* 0x0000002402027981 */ /* 0x000ea4000c1e1b00 */
[----:B--2---:R0:W1:Y:S01]  /*1410*/  F2I.F64.TRUNC R22, R2 ;  /* 0x0000000200167311 */ /* 0x004062000030d100 */
[----:B------:R-:W-:Y:S05]  /*1420*/  BRA `(.L_x_19085) ;  /* 0x0000000800547947 */ /* 0x000fea0003800000 */
.L_x_19093:
        /* <DEDUP_REMOVED lines=27> */
.L_x_19096:
        /* <DEDUP_REMOVED lines=14> */
.L_x_19095:
[----:B------:R-:W2:Y:S02]  /*16c0*/  LDG.E.U16 R22, desc[UR36][R2.64] ;  /* 0x0000002402167981 */ /* 0x000ea4000c1e1500 */
[----:B--2---:R-:W-:-:S06]  /*16d0*/  IMAD.U32 R22, R22, 0x10000, RZ ;  /* 0x0001000016167824 */ /* 0x004fcc00078e00ff */
[----:B------:R-:W4:Y:S01]  /*16e0*/  F2I.FTZ.TRUNC.NTZ R22, R22 ;  /* 0x0000001600167305 */ /* 0x000f22000021f100 */
[----:B------:R-:W-:Y:S05]  /*16f0*/  BRA `(.L_x_19085) ;  /* 0x0000000400a07947 */ /* 0x000fea0003800000 */
.L_x_19092:
        /* <DEDUP_REMOVED lines=10> */
.L_x_19099:
        /* <DEDUP_REMOVED lines=21> */
.L_x_19103:
[----:B------:R-:W-:Y:S05]  /*18f0*/  BSYNC B1 ;  /* 0x0000000000017941 */ /* 0x000fea0003800000 */
.L_x_19102:
[----:B------:R-:W-:Y:S01]  /*1900*/  IMAD.SHL.U32 R2, R2, 0x100000, RZ ;  /* 0x0010000002027824 */ /* 0x000fe200078e00ff */
[----:B------:R-:W-:-:S04]  /*1910*/  LEA R3, R0, 0x3b800000, 0x17 ;  /* 0x3b80000000037811 */ /* 0x000fc800078eb8ff */
[----:B------:R-:W-:-:S07]  /*1920*/  LOP3.LUT R22, R3, R2, R22, 0xfe, !PT ;  /* 0x0000000203167212 */ /* 0x000fce00078efe16 */
.L_x_19101:
[----:B------:R-:W-:Y:S05]  /*1930*/  BSYNC B0 ;  /* 0x0000000000007941 */ /* 0x000fea0003800000 */
.L_x_19100:
[----:B------:R-:W0:Y:S01]  /*1940*/  F2I.FTZ.TRUNC.NTZ R22, R22 ;  /* 0x0000001600167305 */ /* 0x000e22000021f100 */
[----:B------:R-:W-:Y:S05]  /*1950*/  BRA `(.L_x_19085) ;  /* 0x0000000400087947 */ /* 0x000fea0003800000 */
.L_x_19098:
        /* <DEDUP_REMOVED lines=21> */
.L_x_19107:
[----:B------:R-:W-:Y:S05]  /*1ab0*/  BSYNC B1 ;  /* 0x0000000000017941 */ /* 0x000fea0003800000 */
.L_x_19106:
[----:B------:R-:W-:Y:S01]  /*1ac0*/  IMAD.SHL.U32 R2, R2, 0x200000, RZ ;  /* 0x0020000002027824 */ /* 0x000fe200078e00ff */
[----:B------:R-:W-:-:S04]  /*1ad0*/  LEA R3, R0, 0x37800000, 0x17 ;  /* 0x3780000000037811 */ /* 0x000fc800078eb8ff */
[----:B------:R-:W-:-:S07]  /*1ae0*/  LOP3.LUT R22, R3, R2, R22, 0xfe, !PT ;  /* 0x0000000203167212 */ /* 0x000fce00078efe16 */
.L_x_19105:
[----:B------:R-:W-:Y:S05]  /*1af0*/  BSYNC B0 ;  /* 0x0000000000007941 */ /* 0x000fea0003800000 */
.L_x_19104:
[----:B------:R-:W0:Y:S01]  /*1b00*/  F2I.FTZ.TRUNC.NTZ R22, R22 ;  /* 0x0000001600167305 */ /* 0x000e22000021f100 */
[----:B------:R-:W-:Y:S05]  /*1b10*/  BRA `(.L_x_19085) ;  /* 0x0000000000987947 */ /* 0x000fea0003800000 */
.L_x_19097:
        /* <DEDUP_REMOVED lines=14> */
.L_x_19111:
[----:B------:R-:W-:Y:S05]  /*1c00*/  BSYNC B0 ;  /* 0x0000000000007941 */ /* 0x000fea0003800000 */
.L_x_19110:
[----:B------:R-:W0:Y:S01]  /*1c10*/  F2I.FTZ.TRUNC.NTZ R22, R22 ;  /* 0x0000001600167305 */ /* 0x000e22000021f100 */
[----:B------:R-:W-:Y:S05]  /*1c20*/  BRA `(.L_x_19085) ;  /* 0x0000000000547947 */ /* 0x000fea0003800000 */
.L_x_19084:
        /* <DEDUP_REMOVED lines=17> */
.L_x_19112:
[----:B------:R-:W-:Y:S05]  /*1d40*/  BRA `(.L_x_19085) ;  /* 0x00000000000c7947 */ /* 0x000fea0003800000 */
.L_x_19109:
[----:B------:R0:W5:Y:S01]  /*1d50*/  LDG.E R22, desc[UR36][R2.64] ;  /* 0x0000002402167981 */ /* 0x000162000c1e1900 */
[----:B------:R-:W-:Y:S05]  /*1d60*/  BRA `(.L_x_19085) ;  /* 0x0000000000047947 */ /* 0x000fea0003800000 */
.L_x_19108:
[----:B------:R0:W5:Y:S02]  /*1d70*/  LDG.E R22, desc[UR36][R2.64] ;  /* 0x0000002402167981 */ /* 0x000164000c1e1900 */
.L_x_19085:
[----:B------:R-:W-:-:S07]  /*1d80*/  VIADD R26, R26, 0x80 ;  /* 0x000000801a1a7836 */ /* 0x000fce0000000000 */
.L_x_19079:
[----:B------:R-:W-:Y:S05]  /*1d90*/  BSYNC B6 ;  /* 0x0000000000067941 */ /* 0x000fea0003800000 */
.L_x_19078:
        /* <DEDUP_REMOVED lines=25> */
.L_x_19118:
[----:B------:R0:W5:Y:S01]  /*1f30*/  LDG.E.U8 R18, desc[UR36][R2.64] ;  /* 0x0000002402127981 */ /* 0x000162000c1e1100 */
[----:B------:R-:W-:Y:S05]  /*1f40*/  BRA `(.L_x_19120) ;  /* 0x0000000c00347947 */ /* 0x000fea0003800000 */
.L_x_19117:
        /* <DEDUP_REMOVED lines=8> */
.L_x_19122:
[----:B------:R0:W5:Y:S01]  /*1fd0*/  LDG.E R18, desc[UR36][R2.64] ;  /* 0x0000002402127981 */ /* 0x000162000c1e1900 */
[----:B------:R-:W-:Y:S05]  /*1fe0*/  BRA `(.L_x_19120) ;  /* 0x0000000c000c7947 */ /* 0x000fea0003800000 */
.L_x_19121:
[----:B------:R0:W5:Y:S01]  /*1ff0*/  LDG.E.S16 R18, desc[UR36][R2.64] ;  /* 0x0000002402127981 */ /* 0x000162000c1e1700 */
[----:B------:R-:W-:Y:S05]  /*2000*/  BRA `(.L_x_19120) ;  /* 0x0000000c00047947 */ /* 0x000fea0003800000 */
.L_x_19116:
        /* <DEDUP_REMOVED lines=9> */
.L_x_19124:
[----:B------:R-:W2:Y:S02]  /*20a0*/  LDG.E.U16 R2, desc[UR36][R2.64] ;  /* 0x0000002402027981 */ /* 0x000ea4000c1e1500 */
[----:B--2---:R-:W-:-:S06]  /*20b0*/  HADD2.F32 R18, -RZ, R2.H0_H0 ;  /* 0x20000002ff127230 */ /* 0x004fcc0000004100 */
[----:B------:R-:W0:Y:S01]  /*20c0*/  F2I.FTZ.TRUNC.NTZ R18, R18 ;  /* 0x0000001200127305 */ /* 0x000e22000021f100 */
[----:B------:R-:W-:Y:S05]  /*20d0*/  BRA `(.L_x_19120) ;  /* 0x0000000800d07947 */ /* 0x000fea0003800000 */
.L_x_19123:
        /* <DEDUP_REMOVED lines=9> */
.L_x_19126:
[----:B------:R-:W2:Y:S02]  /*2170*/  LDG.E.U16 R2, desc[UR36][R2.64] ;  /* 0x0000002402027981 */ /* 0x000ea4000c1e1500 */
[----:B--2---:R-:W-:-:S06]  /*2180*/  HADD2.F32 R18, -RZ, R2.H0_H0 ;  /* 0x20000002ff127230 */ /* 0x004fcc0000004100 */
[----:B------:R-:W0:Y:S01]  /*2190*/  F2I.FTZ.TRUNC.NTZ R18, R18 ;  /* 0x0000001200127305 */ /* 0x000e22000021f100 */
[----:B------:R-:W-:Y:S05]  /*21a0*/  BRA `(.L_x_19120) ;  /* 0x00000008009c7947 */ /* 0x000fea0003800000 */
.L_x_19125:
[----:B------:R-:W2:Y:S02]  /*21b0*/  LDG.E.64 R2, desc[UR36][R2.64] ;  /* 0x0000002402027981 */ /* 0x000ea4000c1e1b00 */
[----:B--2---:R0:W1:Y:S01]  /*21c0*/  F2I.F64.TRUNC R18, R2 ;  /* 0x0000000200127311 */ /* 0x004062000030d100 */
[----:B------:R-:W-:Y:S05]  /*21d0*/  BRA `(.L_x_19120) ;  /* 0x0000000800907947 */ /* 0x000fea0003800000 */
.L_x_19115:
        /* <DEDUP_REMOVED lines=12> */
.L_x_19129:
[----:B------:R-:W2:Y:S02]  /*22a0*/  LDG.E.64 R2, desc[UR36][R2.64] ;  /* 0x0000002402027981 */ /* 0x000ea4000c1e1b00 */
[----:B--2---:R0:W1:Y:S01]  /*22b0*/  F2I.F64.TRUNC R18, R2 ;  /* 0x0000000200127311 */ /* 0x004062000030d100 */
[----:B------:R-:W-:Y:S05]  /*22c0*/  BRA `(.L_x_19120) ;  /* 0x0000000800547947 */ /* 0x000fea0003800000 */
.L_x_19128:
        /* <DEDUP_REMOVED lines=27> */
.L_x_19131:
        /* <DEDUP_REMOVED lines=14> */
.L_x_19130:
[----:B------:R-:W2:Y:S02]  /*2560*/  LDG.E.U16 R18, desc[UR36][R2.64] ;  /* 0x0000002402127981 */ /* 0x000ea4000c1e1500 */
[----:B--2---:R-:W-:-:S06]  /*2570*/  IMAD.U32 R18, R18, 0x10000, RZ ;  /* 0x0001000012127824 */ /* 0x004fcc00078e00ff */
[----:B------:R-:W0:Y:S01]  /*2580*/  F2I.FTZ.TRUNC.NTZ R18, R18 ;  /* 0x0000001200127305 */ /* 0x000e22000021f100 */
[----:B------:R-:W-:Y:S05]  /*2590*/  BRA `(.L_x_19120) ;  /* 0x0000000400a07947 */ /* 0x000fea0003800000 */
.L_x_19127:
        /* <DEDUP_REMOVED lines=10> */
.L_x_19134:
        /* <DEDUP_REMOVED lines=21> */
.L_x_19138:
[----:B------:R-:W-:Y:S05]  /*2790*/  BSYNC B1 ;  /* 0x0000000000017941 */ /* 0x000fea0003800000 */
.L_x_19137:
[----:B------:R-:W-:Y:S01]  /*27a0*/  IMAD.SHL.U32 R2, R2, 0x100000, RZ ;  /* 0x0010000002027824 */ /* 0x000fe200078e00ff */
[----:B------:R-:W-:-:S04]  /*27b0*/  LEA R3, R0, 0x3b800000, 0x17 ;  /* 0x3b80000000037811 */ /* 0x000fc800078eb8ff */
[----:B------:R-:W-:-:S07]  /*27c0*/  LOP3.LUT R18, R3, R2, R18, 0xfe, !PT ;  /* 0x0000000203127212 */ /* 0x000fce00078efe12 */
.L_x_19136:
[----:B------:R-:W-:Y:S05]  /*27d0*/  BSYNC B0 ;  /* 0x0000000000007941 */ /* 0x000fea0003800000 */
.L_x_19135:
[----:B------:R-:W1:Y:S01]  /*27e0*/  F2I.FTZ.TRUNC.NTZ R18, R18 ;  /* 0x0000001200127305 */ /* 0x000e62000021f100 */
[----:B------:R-:W-:Y:S05]  /*27f0*/  BRA `(.L_x_19120) ;  /* 0x0000000400087947 */ /* 0x000fea0003800000 */
.L_x_19133:
        /* <DEDUP_REMOVED lines=21> */
.L_x_19142:
[----:B------:R-:W-:Y:S05]  /*2950*/  BSYNC B1 ;  /* 0x0000000000017941 */ /* 0x000fea0003800000 */
.L_x_19141:
[----:B------:R-:W-:Y:S01]  /*2960*/  IMAD.SHL.U32 R2, R2, 0x200000, RZ ;  /* 0x0020000002027824 */ /* 0x000fe200078e00ff */
[----:B------:R-:W-:-:S04]  /*2970*/  LEA R3, R0, 0x37800000, 0x17 ;  /* 0x3780000000037811 */ /* 0x000fc800078eb8ff */
[----:B------:R-:W-:-:S07]  /*2980*/  LOP3.LUT R18, R3, R2, R18, 0xfe, !PT ;  /* 0x0000000203127212 */ /* 0x000fce00078efe12 */
.L_x_19140:
[----:B------:R-:W-:Y:S05]  /*2990*/  BSYNC B0 ;  /* 0x0000000000007941 */ /* 0x000fea0003800000 */
.L_x_19139:
[----:B------:R-:W2:Y:S01]  /*29a0*/  F2I.FTZ.TRUNC.NTZ R18, R18 ;  /* 0x0000001200127305 */ /* 0x000ea2000021f100 */
[----:B------:R-:W-:Y:S05]  /*29b0*/  BRA `(.L_x_19120) ;  /* 0x0000000000987947 */ /* 0x000fea0003800000 */
.L_x_19132:
        /* <DEDUP_REMOVED lines=14> */
.L_x_19146:
[----:B------:R-:W-:Y:S05]  /*2aa0*/  BSYNC B0 ;  /* 0x0000000000007941 */ /* 0x000fea0003800000 */
.L_x_19145:
[----:B------:R-:W4:Y:S01]  /*2ab0*/  F2I.FTZ.TRUNC.NTZ R18, R18 ;  /* 0x0000001200127305 */ /* 0x000f22000021f100 */
[----:B------:R-:W-:Y:S05]  /*2ac0*/  BRA `(.L_x_19120) ;  /* 0x0000000000547947 */ /* 0x000fea0003800000 */
.L_x_19119:
        /* <DEDUP_REMOVED lines=17> */
.L_x_19147:
[----:B------:R-:W-:Y:S05]  /*2be0*/  BRA `(.L_x_19120) ;  /* 0x00000000000c7947 */ /* 0x000fea0003800000 */
.L_x_19144:
[----:B------:R0:W5:Y:S01]  /*2bf0*/  LDG.E R18, desc[UR36][R2.64] ;  /* 0x0000002402127981 */ /* 0x000162000c1e1900 */
[----:B------:R-:W-:Y:S05]  /*2c00*/  BRA `(.L_x_19120) ;  /* 0x0000000000047947 */ /* 0x000fea0003800000 */
.L_x_19143:
[----:B------:R3:W5:Y:S02]  /*2c10*/  LDG.E R18, desc[UR36][R2.64] ;  /* 0x0000002402127981 */ /* 0x000764000c1e1900 */
.L_x_19120:
[----:B------:R-:W-:-:S07]  /*2c20*/  VIADD R26, R26, 0x80 ;  /* 0x000000801a1a7836 */ /* 0x000fce0000000000 */
.L_x_19114:
[----:B------:R-:W-:Y:S05]  /*2c30*/  BSYNC B6 ;  /* 0x0000000000067941 */ /* 0x000fea0003800000 */
.L_x_19113:
        /* <DEDUP_REMOVED lines=22> */
.L_x_19153:
[----:B------:R0:W5:Y:S01]  /*2da0*/  LDG.E.U8 R16, desc[UR36][R2.64] ;  /* 0x0000002402107981 */ /* 0x000162000c1e1100 */
[----:B------:R-:W-:Y:S05]  /*2db0*/  BRA `(.L_x_19149) ;  /* 0x0000000c00307947 */ /* 0x000fea0003800000 */
.L_x_19152:
        /* <DEDUP_REMOVED lines=8> */
.L_x_19156:
[----:B------:R0:W5:Y:S01]  /*2e40*/  LDG.E R16, desc[UR36][R2.64] ;  /* 0x0000002402107981 */ /* 0x000162000c1e1900 */
[----:B------:R-:W-:Y:S05]  /*2e50*/  BRA `(.L_x_19149) ;  /* 0x0000000c00087947 */ /* 0x000fea0003800000 */
.L_x_19155:
[----:B------:R0:W5:Y:S01]  /*2e60*/  LDG.E.S16 R16, desc[UR36][R2.64] ;  /* 0x0000002402107981 */ /* 0x000162000c1e1700 */
[----:B------:R-:W-:Y:S05]  /*2e70*/  BRA `(.L_x_19149) ;  /* 0x0000000c00007947 */ /* 0x000fea0003800000 */
.L_x_19151:
        /* <DEDUP_REMOVED lines=9> */
.L_x_19158:
[----:B------:R-:W3:Y:S02]  /*2f10*/  LDG.E.U16 R2, desc[UR36][R2.64] ;  /* 0x0000002402027981 */ /* 0x000ee4000c1e1500 */
[----:B---3--:R-:W-:-:S06]  /*2f20*/  HADD2.F32 R16, -RZ, R2.H0_H0 ;  /* 0x20000002ff107230 */ /* 0x008fcc0000004100 */
[----:B------:R-:W0:Y:S01]  /*2f30*/  F2I.FTZ.TRUNC.NTZ R16, R16 ;  /* 0x0000001000107305 */ /* 0x000e22000021f100 */
[----:B------:R-:W-:Y:S05]  /*2f40*/  BRA `(.L_x_19149) ;  /* 0x0000000800cc7947 */ /* 0x000fea0003800000 */
.L_x_19157:
        /* <DEDUP_REMOVED lines=9> */
.L_x_19160:
[----:B------:R-:W3:Y:S02]  /*2fe0*/  LDG.E.U16 R2, desc[UR36][R2.64] ;  /* 0x0000002402027981 */ /* 0x000ee4000c1e1500 */
[----:B---3--:R-:W-:-:S06]  /*2ff0*/  HADD2.F32 R16, -RZ, R2.H0_H0 ;  /* 0x20000002ff107230 */ /* 0x008fcc0000004100 */
[----:B------:R-:W0:Y:S01]  /*3000*/  F2I.FTZ.TRUNC.NTZ R16, R16 ;  /* 0x0000001000107305 */ /* 0x000e22000021f100 */
[----:B------:R-:W-:Y:S05]  /*3010*/  BRA `(.L_x_19149) ;  /* 0x0000000800987947 */ /* 0x000fea0003800000 */
.L_x_19159:
[----:B------:R-:W3:Y:S02]  /*3020*/  LDG.E.64 R16, desc[UR36][R2.64] ;  /* 0x0000002402107981 */ /* 0x000ee4000c1e1b00 */
[----:B---3--:R0:W1:Y:S01]  /*3030*/  F2I.F64.TRUNC R16, R16 ;  /* 0x0000001000107311 */ /* 0x008062000030d100 */
[----:B------:R-:W-:Y:S05]  /*3040*/  BRA `(.L_x_19149) ;  /* 0x00000008008c7947 */ /* 0x000fea0003800000 */
.L_x_19150:
        /* <DEDUP_REMOVED lines=12> */
.L_x_19163:
[----:B------:R-:W3:Y:S02]  /*3110*/  LDG.E.64 R2, desc[UR36][R2.64] ;  /* 0x0000002402027981 */ /* 0x000ee4000c1e1b00 */
[----:B---3--:R0:W1:Y:S01]  /*3120*/  F2I.F64.TRUNC R16, R2 ;  /* 0x0000000200107311 */ /* 0x008062000030d100 */
[----:B------:R-:W-:Y:S05]  /*3130*/  BRA `(.L_x_19149) ;  /* 0x0000000800507947 */ /* 0x000fea0003800000 */
.L_x_19162:
        /* <DEDUP_REMOVED lines=27> */
.L_x_19165:
        /* <DEDUP_REMOVED lines=14> */
.L_x_19164:
[----:B------:R-:W3:Y:S02]  /*33d0*/  LDG.E.U16 R16, desc[UR36][R2.64] ;  /* 0x0000002402107981 */ /* 0x000ee4000c1e1500 */
[----:B---3--:R-:W-:-:S06]  /*33e0*/  IMAD.U32 R16, R16, 0x10000, RZ ;  /* 0x0001000010107824 */ /* 0x008fcc00078e00ff */
[----:B------:R-:W0:Y:S01]  /*33f0*/  F2I.FTZ.TRUNC.NTZ R16, R16 ;  /* 0x0000001000107305 */ /* 0x000e22000021f100 */
[----:B------:R-:W-:Y:S05]  /*3400*/  BRA `(.L_x_19149) ;  /* 0x00000004009c7947 */ /* 0x000fea0003800000 */
.L_x_19161:
        /* <DEDUP_REMOVED lines=10> */
.L_x_19168:
        /* <DEDUP_REMOVED lines=21> */
.L_x_19172:
[----:B------:R-:W-:Y:S05]  /*3600*/  BSYNC B1 ;  /* 0x0000000000017941 */ /* 0x000fea0003800000 */
.L_x_19171:
[----:B------:R-:W-:Y:S01]  /*3610*/  IMAD.SHL.U32 R2, R2, 0x100000, RZ ;  /* 0x0010000002027824 */ /* 0x000fe200078e00ff */
[----:B------:R-:W-:-:S04]  /*3620*/  LEA R3, R0, 0x3b800000, 0x17 ;  /* 0x3b80000000037811 */ /* 0x000fc800078eb8ff */
[----:B------:R-:W-:-:S07]  /*3630*/  LOP3.LUT R16, R3, R2, R16, 0xfe, !PT ;  /* 0x0000000203107212 */ /* 0x000fce00078efe10 */
.L_x_19170:
[----:B------:R-:W-:Y:S05]  /*3640*/  BSYNC B0 ;  /* 0x0000000000007941 */ /* 0x000fea0003800000 */
.L_x_19169:
[----:B------:R-:W0:Y:S01]  /*3650*/  F2I.FTZ.TRUNC.NTZ R16, R16 ;  /* 0x0000001000107305 */ /* 0x000e22000021f100 */
[----:B------:R-:W-:Y:S05]  /*3660*/  BRA `(.L_x_19149) ;  /* 0x0000000400047947 */ /* 0x000fea0003800000 */
.L_x_19167:
        /* <DEDUP_REMOVED lines=21> */
.L_x_19176:
[----:B------:R-:W-:Y:S05]  /*37c0*/  BSYNC B1 ;  /* 0x0000000000017941 */ /* 0x000fea0003800000 */
.L_x_19175:
[----:B------:R-:W-:Y:S01]  /*37d0*/  IMAD.SHL.U32 R2, R2, 0x200000, RZ ;  /* 0x0020000002027824 */ /* 0x000fe200078e00ff */
[----:B------:R-:W-:-:S04]  /*37e0*/  LEA R3, R0, 0x37800000, 0x17 ;  /* 0x3780000000037811 */ /* 0x000fc800078eb8ff */
[----:B------:R-:W-:-:S07]  /*37f0*/  LOP3.LUT R16, R3, R2, R16, 0xfe, !PT ;  /* 0x0000000203107212 */ /* 0x000fce00078efe10 */
.L_x_19174:
[----:B------:R-:W-:Y:S05]  /*3800*/  BSYNC B0 ;  /* 0x0000000000007941 */ /* 0x000fea0003800000 */
.L_x_19173:
[----:B------:R-:W0:Y:S01]  /*3810*/  F2I.FTZ.TRUNC.NTZ R16, R16 ;  /* 0x0000001000107305 */ /* 0x000e22000021f100 */
[----:B------:R-:W-:Y:S05]  /*3820*/  BRA `(.L_x_19149) ;  /* 0x0000000000947947 */ /* 0x000fea0003800000 */
.L_x_19166:
        /* <DEDUP_REMOVED lines=14> */
.L_x_19180:
[----:B------:R-:W-:Y:S05]  /*3910*/  BSYNC B0 ;  /* 0x0000000000007941 */ /* 0x000fea0003800000 */
.L_x_19179:
[----:B------:R-:W0:Y:S01]  /*3920*/  F2I.FTZ.TRUNC.NTZ R16, R16 ;  /* 0x0000001000107305 */ /* 0x000e22000021f100 */
[----:B------:R-:W-:Y:S05]  /*3930*/  BRA `(.L_x_19149) ;  /* 0x0000000000507947 */ /* 0x000fea0003800000 */
.L_x_19154:
        /* <DEDUP_REMOVED lines=16> */
.L_x_19181:
[----:B------:R-:W-:Y:S05]  /*3a40*/  BRA `(.L_x_19149) ;  /* 0x00000000000c7947 */ /* 0x000fea0003800000 */
.L_x_19178:
[----:B------:R0:W5:Y:S01]  /*3a50*/  LDG.E R16, desc[UR36][R2.64] ;  /* 0x0000002402107981 */ /* 0x000162000c1e1900 */
[----:B------:R-:W-:Y:S05]  /*3a60*/  BRA `(.L_x_19149) ;  /* 0x0000000000047947 */ /* 0x000fea0003800000 */
.L_x_19177:
[----:B------:R0:W5:Y:S02]  /*3a70*/  LDG.E R16, desc[UR36][R2.64] ;  /* 0x0000002402107981 */ /* 0x000164000c1e1900 */
.L_x_19149:
[----:B------:R-:W-:Y:S05]  /*3a80*/  BSYNC B6 ;  /* 0x0000000000067941 */ /* 0x000fea0003800000 */
.L_x_19148:
[----:B01-34-:R-:W0:Y:S01]  /*3a90*/  S2R R2, SR_TID.X ;  /* 0x0000000000027919 */ /* 0x01be220000002100 */
[----:B------:R-:W1:Y:S01]  /*3aa0*/  LDC.U8 R17, c[0x0][0x23c] ;  /* 0x00008f00ff117b82 */ /* 0x000e620000000000 */
[----:B------:R-:W-:Y:S01]  /*3ab0*/  BSSY B6, `(.L_x_19182) ;  /* 0x00000f2000067945 */ /* 0x000fe20003800000 */
[----:B--2--5:R-:W-:Y:S02]  /*3ac0*/  IMAD R4, R24, R24, RZ ;  /* 0x0000001818047224 */ /* 0x024fe400078e02ff */
        /* <DEDUP_REMOVED lines=26> */
.L_x_19187:
[----:B------:R0:W-:Y:S01]  /*3c70*/  STG.E.U8 desc[UR36][R8.64], R4 ;  /* 0x0000000408007986 */ /* 0x0001e2000c101124 */
[----:B------:R-:W-:Y:S05]  /*3c80*/  BRA `(.L_x_19183) ;  /* 0x0000000c00507947 */ /* 0x000fea0003800000 */
.L_x_19186:
        /* <DEDUP_REMOVED lines=9> */
.L_x_19190:
[----:B------:R0:W-:Y:S01]  /*3d20*/  STG.E desc[UR36][R8.64], R4 ;  /* 0x0000000408007986 */ /* 0x0001e2000c101924 */
[----:B------:R-:W-:Y:S05]  /*3d30*/  BRA `(.L_x_19183) ;  /* 0x0000000c00247947 */ /* 0x000fea0003800000 */
.L_x_19189:
[----:B------:R0:W-:Y:S01]  /*3d40*/  STG.E.U16 desc[UR36][R8.64], R4 ;  /* 0x0000000408007986 */ /* 0x0001e2000c101524 */
[----:B------:R-:W-:Y:S05]  /*3d50*/  BRA `(.L_x_19183) ;  /* 0x0000000c001c7947 */ /* 0x000fea0003800000 */
.L_x_19185:
        /* <DEDUP_REMOVED lines=9> */
.L_x_19192:
[----:B------:R-:W-:-:S04]  /*3df0*/  I2FP.F32.S32 R0, R4 ;  /* 0x0000000400007245 */ /* 0x000fc80000201400 */
[----:B------:R-:W-:-:S05]  /*3e00*/  F2FP.F16.F32.PACK_AB R0, RZ, R0 ;  /* 0x00000000ff00723e */ /* 0x000fca00000000ff */
[----:B------:R0:W-:Y:S01]  /*3e10*/  STG.E.U16 desc[UR36][R8.64], R0 ;  /* 0x0000000008007986 */ /* 0x0001e2000c101524 */
[----:B------:R-:W-:Y:S05]  /*3e20*/  BRA `(.L_x_19183) ;  /* 0x0000000800e87947 */ /* 0x000fea0003800000 */
.L_x_19191:
        /* <DEDUP_REMOVED lines=10> */
.L_x_19194:
[----:B------:R-:W-:-:S04]  /*3ed0*/  I2FP.F32.S32 R4, R4 ;  /* 0x0000000400047245 */ /* 0x000fc80000201400 */
[----:B------:R-:W-:-:S04]  /*3ee0*/  F2FP.F16.F32.PACK_AB R3, RZ, R4 ;  /* 0x00000004ff03723e */ /* 0x000fc800000000ff */
[----:B------:R-:W-:-:S05]  /*3ef0*/  PRMT R3, R3, 0x5410, RZ ;  /* 0x0000541003037816 */ /* 0x000fca00000000ff */
[----:B------:R0:W-:Y:S01]  /*3f00*/  STG.E desc[UR36][R8.64], R3 ;  /* 0x0000000308007986 */ /* 0x0001e2000c101924 */
[----:B------:R-:W-:Y:S05]  /*3f10*/  BRA `(.L_x_19183) ;  /* 0x0000000800ac7947 */ /* 0x000fea0003800000 */
.L_x_19193:
[----:B------:R-:W0:Y:S02]  /*3f20*/  I2F.F64 R4, R4 ;  /* 0x0000000400047312 */ /* 0x000e240000201c00 */
[----:B0-----:R0:W-:Y:S01]  /*3f30*/  STG.E.64 desc[UR36][R8.64], R4 ;  /* 0x0000000408007986 */ /* 0x0011e2000c101b24 */
[----:B------:R-:W-:Y:S05]  /*3f40*/  BRA `(.L_x_19183) ;  /* 0x0000000800a07947 */ /* 0x000fea0003800000 */
.L_x_19184:
        /* <DEDUP_REMOVED lines=12> */
.L_x_19197:
[----:B------:R-:W0:Y:S01]  /*4010*/  I2F.F64 R4, R4 ;  /* 0x0000000400047312 */ /* 0x000e220000201c00 */
[----:B------:R-:W-:-:S05]  /*4020*/  CS2R R6, SRZ ;  /* 0x0000000000067805 */ /* 0x000fca000001ff00 */
[----:B0-----:R0:W-:Y:S01]  /*4030*/  STG.E.128 desc[UR36][R8.64], R4 ;  /* 0x0000000408007986 */ /* 0x0011e2000c101d24 */
[----:B------:R-:W-:Y:S05]  /*4040*/  BRA `(.L_x_19183) ;  /* 0x0000000800607947 */ /* 0x000fea0003800000 */
.L_x_19196:
        /* <DEDUP_REMOVED lines=21> */
.L_x_19201:
[----:B------:R-:W-:Y:S05]  /*41a0*/  BSYNC B0 ;  /* 0x0000000000007941 */ /* 0x000fea0003800000 */
.L_x_19200:
[----:B------:R-:W-:-:S05]  /*41b0*/  LOP3.LUT R5, R0, R5, RZ, 0xfc, !PT ;  /* 0x0000000500057212 */ /* 0x000fca00078efcff */
[----:B------:R0:W-:Y:S01]  /*41c0*/  STG.E.U8 desc[UR36][R8.64], R5 ;  /* 0x0000000508007986 */ /* 0x0001e2000c101124 */
[----:B------:R-:W-:Y:S05]  /*41d0*/  BRA `(.L_x_19183) ;  /* 0x0000000400fc7947 */ /* 0x000fea0003800000 */
.L_x_19199:
        /* <DEDUP_REMOVED lines=13> */
.L_x_19203:
[----:B------:R-:W-:Y:S01]  /*42b0*/  IMAD.MOV.U32 R0, RZ, RZ, 0x7f ;  /* 0x0000007fff007424 */ /* 0x000fe200078e00ff */
[----:B------:R-:W-:-:S04]  /*42c0*/  ISETP.GT.U32.AND P0, PT, R3, 0x7f800000, PT ;  /* 0x7f8000000300780c */ /* 0x000fc80003f04070 */
[----:B------:R-:W-:-:S09]  /*42d0*/  SEL R0, R0, 0x7c, P0 ;  /* 0x0000007c00007807 */ /* 0x000fd20000000000 */
.L_x_19204:
[----:B------:R-:W-:Y:S05]  /*42e0*/  BSYNC B0 ;  /* 0x0000000000007941 */ /* 0x000fea0003800000 */
.L_x_19202:
[----:B------:R-:W-:-:S04]  /*42f0*/  LOP3.LUT R3, R5, 0x80000000, RZ, 0xc0, !PT ;  /* 0x8000000005037812 */ /* 0x000fc800078ec0ff */
[----:B------:R-:W-:-:S04]  /*4300*/  SHF.R.U32.HI R3, RZ, 0x18, R3 ;  /* 0x00000018ff037819 */ /* 0x000fc80000011603 */
[----:B------:R-:W-:-:S05]  /*4310*/  LOP3.LUT R3, R0, R3, RZ, 0xfc, !PT ;  /* 0x0000000300037212 */ /* 0x000fca00078efcff */
[----:B------:R0:W-:Y:S01]  /*4320*/  STG.E.U8 desc[UR36][R8.64], R3 ;  /* 0x0000000308007986 */ /* 0x0001e2000c101124 */
[----:B------:R-:W-:Y:S05]  /*4330*/  BRA `(.L_x_19183) ;  /* 0x0000000400a47947 */ /* 0x000fea0003800000 */
.L_x_19198:
[----:B------:R-:W-:-:S04]  /*4340*/  I2FP.F32.S32 R0, R4 ;  /* 0x0000000400007245 */ /* 0x000fc80000201400 */
[----:B------:R-:W-:-:S05]  /*4350*/  F2FP.BF16.F32.PACK_AB R0, RZ, R0 ;  /* 0x00000000ff00723e */ /* 0x000fca00000010ff */
[----:B------:R0:W-:Y:S01]  /*4360*/  STG.E.U16 desc[UR36][R8.64], R0 ;  /* 0x0000000008007986 */ /* 0x0001e2000c101524 */
[----:B------:R-:W-:Y:S05]  /*4370*/  BRA `(.L_x_19183) ;  /* 0x0000000400947947 */ /* 0x000fea0003800000 */
.L_x_19195:
        /* <DEDUP_REMOVED lines=10> */
.L_x_19207:
        /* <DEDUP_REMOVED lines=17> */
.L_x_19210:
[----:B------:R-:W-:-:S04]  /*4530*/  LOP3.LUT R3, R5, 0x80000000, RZ, 0xc0, !PT ;  /* 0x8000000005037812 */ /* 0x000fc800078ec0ff */
[----:B------:R-:W-:-:S04]  /*4540*/  SHF.R.U32.HI R3, RZ, 0x18, R3 ;  /* 0x00000018ff037819 */ /* 0x000fc80000011603 */
[----:B------:R-:W-:-:S04]  /*4550*/  LOP3.LUT R0, R0, R3, RZ, 0xfc, !PT ;  /* 0x0000000300007212 */ /* 0x000fc800078efcff */
[----:B------:R-:W-:-:S07]  /*4560*/  PRMT R4, R0, 0x7610, R4 ;  /* 0x0000761000047816 */ /* 0x000fce0000000004 */
.L_x_19209:
[----:B------:R-:W-:Y:S05]  /*4570*/  BSYNC B0 ;  /* 0x0000000000007941 */ /* 0x000fea0003800000 */
.L_x_19208:
[----:B------:R4:W-:Y:S01]  /*4580*/  STG.E.U8 desc[UR36][R8.64], R4 ;  /* 0x0000000408007986 */ /* 0x0009e2000c101124 */
[----:B------:R-:W-:Y:S05]  /*4590*/  BRA `(.L_x_19183) ;  /* 0x00000004000c7947 */ /* 0x000fea0003800000 */
.L_x_19206:
        /* <DEDUP_REMOVED lines=17> */
.L_x_19213:
[----:B------:R-:W-:-:S04]  /*46b0*/  LOP3.LUT R3, R5, 0x80000000, RZ, 0xc0, !PT ;  /* 0x8000000005037812 */ /* 0x000fc800078ec0ff */
[----:B------:R-:W-:-:S04]  /*46c0*/  SHF.R.U32.HI R3, RZ, 0x18, R3 ;  /* 0x00000018ff037819 */ /* 0x000fc80000011603 */
[----:B------:R-:W-:-:S04]  /*46d0*/  LOP3.LUT R0, R0, R3, RZ, 0xfc, !PT ;  /* 0x0000000300007212 */ /* 0x000fc800078efcff */
[----:B------:R-:W-:-:S07]  /*46e0*/  PRMT R4, R0, 0x7610, R4 ;  /* 0x0000761000047816 */ /* 0x000fce0000000004 */
.L_x_19212:
[----:B------:R-:W-:Y:S05]  /*46f0*/  BSYNC B0 ;  /* 0x0000000000007941 */ /* 0x000fea0003800000 */
.L_x_19211:
[----:B------:R0:W-:Y:S01]  /*4700*/  STG.E.U8 desc[UR36][R8.64], R4 ;  /* 0x0000000408007986 */ /* 0x0001e2000c101124 */
[----:B------:R-:W-:Y:S05]  /*4710*/  BRA `(.L_x_19183) ;  /* 0x0000000000ac7947 */ /* 0x000fea0003800000 */
.L_x_19205:
        /* <DEDUP_REMOVED lines=22> */
.L_x_19188:
        /* <DEDUP_REMOVED lines=16> */
.L_x_19216:
[----:B------:R-:W-:Y:S05]  /*4980*/  BRA `(.L_x_19183) ;  /* 0x0000000000107947 */ /* 0x000fea0003800000 */
.L_x_19215:
[----:B------:R-:W-:-:S05]  /*4990*/  SHF.R.S32.HI R5, RZ, 0x1f, R4 ;  /* 0x0000001fff057819 */ /* 0x000fca0000011404 */
[----:B------:R3:W-:Y:S01]  /*49a0*/  STG.E.64 desc[UR36][R8.64], R4 ;  /* 0x0000000408007986 */ /* 0x0007e2000c101b24 */
[----:B------:R-:W-:Y:S05]  /*49b0*/  BRA `(.L_x_19183) ;  /* 0x0000000000047947 */ /* 0x000fea0003800000 */
.L_x_19214:
[----:B------:R0:W-:Y:S02]  /*49c0*/  STG.E desc[UR36][R8.64], R4 ;  /* 0x0000000408007986 */ /* 0x0001e4000c101924 */
.L_x_19183:
[----:B------:R-:W-:Y:S05]  /*49d0*/  BSYNC B6 ;  /* 0x0000000000067941 */ /* 0x000fea0003800000 */
.L_x_19182:
        /* <DEDUP_REMOVED lines=23> */
.L_x_19222:
[----:B------:R0:W-:Y:S01]  /*4b50*/  STG.E.U8 desc[UR36][R8.64], R22 ;  /* 0x0000001608007986 */ /* 0x0001e2000c101124 */
[----:B------:R-:W-:Y:S05]  /*4b60*/  BRA `(.L_x_19224) ;  /* 0x0000000c00587947 */ /* 0x000fea0003800000 */
.L_x_19221:
        /* <DEDUP_REMOVED lines=10> */
.L_x_19226:
[----:B------:R0:W-:Y:S01]  /*4c10*/  STG.E desc[UR36][R8.64], R22 ;  /* 0x0000001608007986 */ /* 0x0001e2000c101924 */
[----:B------:R-:W-:Y:S05]  /*4c20*/  BRA `(.L_x_19224) ;  /* 0x0000000c00287947 */ /* 0x000fea0003800000 */
.L_x_19225:
[----:B------:R0:W-:Y:S01]  /*4c30*/  STG.E.U16 desc[UR36][R8.64], R22 ;  /* 0x0000001608007986 */ /* 0x0001e2000c101524 */
[----:B------:R-:W-:Y:S05]  /*4c40*/  BRA `(.L_x_19224) ;  /* 0x0000000c00207947 */ /* 0x000fea0003800000 */
.L_x_19220:
        /* <DEDUP_REMOVED lines=9> */
.L_x_19228:
[----:B------:R-:W-:-:S04]  /*4ce0*/  I2FP.F32.S32 R0, R22 ;  /* 0x0000001600007245 */ /* 0x000fc80000201400 */
[----:B------:R-:W-:-:S05]  /*4cf0*/  F2FP.F16.F32.PACK_AB R0, RZ, R0 ;  /* 0x00000000ff00723e */ /* 0x000fca00000000ff */
[----:B------:R0:W-:Y:S01]  /*4d00*/  STG.E.U16 desc[UR36][R8.64], R0 ;  /* 0x0000000008007986 */ /* 0x0001e2000c101524 */
[----:B------:R-:W-:Y:S05]  /*4d10*/  BRA `(.L_x_19224) ;  /* 0x0000000800ec7947 */ /* 0x000fea0003800000 */
.L_x_19227:
        /* <DEDUP_REMOVED lines=10> */
.L_x_19230:
[----:B------:R-:W-:-:S04]  /*4dc0*/  I2FP.F32.S32 R22, R22 ;  /* 0x0000001600167245 */ /* 0x000fc80000201400 */
[----:B------:R-:W-:-:S04]  /*4dd0*/  F2FP.F16.F32.PACK_AB R3, RZ, R22 ;  /* 0x00000016ff03723e */ /* 0x000fc800000000ff */
[----:B------:R-:W-:-:S05]  /*4de0*/  PRMT R3, R3, 0x5410, RZ ;  /* 0x0000541003037816 */ /* 0x000fca00000000ff */
[----:B------:R0:W-:Y:S01]  /*4df0*/  STG.E desc[UR36][R8.64], R3 ;  /* 0x0000000308007986 */ /* 0x0001e2000c101924 */
[----:B------:R-:W-:Y:S05]  /*4e00*/  BRA `(.L_x_19224) ;  /* 0x0000000800b07947 */ /* 0x000fea0003800000 */
.L_x_19229:
[----:B------:R-:W0:Y:S02]  /*4e10*/  I2F.F64 R4, R22 ;  /* 0x0000001600047312 */ /* 0x000e240000201c00 */
[----:B0-----:R0:W-:Y:S01]  /*4e20*/  STG.E.64 desc[UR36][R8.64], R4 ;  /* 0x0000000408007986 */ /* 0x0011e2000c101b24 */
[----:B------:R-:W-:Y:S05]  /*4e30*/  BRA `(.L_x_19224) ;  /* 0x0000000800a47947 */ /* 0x000fea0003800000 */
.L_x_19219:
        /* <DEDUP_REMOVED lines=12> */
.L_x_19233:
[----:B------:R-:W0:Y:S01]  /*4f00*/  I2F.F64 R4, R22 ;  /* 0x0000001600047312 */ /* 0x000e220000201c00 */
[----:B------:R-:W-:-:S05]  /*4f10*/  CS2R R6, SRZ ;  /* 0x0000000000067805 */ /* 0x000fca000001ff00 */
[----:B0-----:R0:W-:Y:S01]  /*4f20*/  STG.E.128 desc[UR36][R8.64], R4 ;  /* 0x0000000408007986 */ /* 0x0011e2000c101d24 */
[----:B------:R-:W-:Y:S05]  /*4f30*/  BRA `(.L_x_19224) ;  /* 0x0000000800647947 */ /* 0x000fea0003800000 */
.L_x_19232:
        /* <DEDUP_REMOVED lines=21> */
.L_x_19237:
[----:B------:R-:W-:Y:S05]  /*5090*/  BSYNC B0 ;  /* 0x0000000000007941 */ /* 0x000fea0003800000 */
.L_x_19236:
[----:B------:R-:W-:-:S05]  /*50a0*/  LOP3.LUT R5, R0, R5, RZ, 0xfc, !PT ;  /* 0x0000000500057212 */ /* 0x000fca00078efcff */
[----:B------:R0:W-:Y:S01]  /*50b0*/  STG.E.U8 desc[UR36][R8.64], R5 ;  /* 0x0000000508007986 */ /* 0x0001e2000c101124 */
[----:B------:R-:W-:Y:S05]  /*50c0*/  BRA `(.L_x_19224) ;  /* 0x0000000800007947 */ /* 0x000fea0003800000 */
.L_x_19235:
        /* <DEDUP_REMOVED lines=13> */
.L_x_19239:
[----:B------:R-:W-:Y:S01]  /*51a0*/  IMAD.MOV.U32 R0, RZ, RZ, 0x7f ;  /* 0x0000007fff007424 */ /* 0x000fe200078e00ff */
[----:B------:R-:W-:-:S04]  /*51b0*/  ISETP.GT.U32.AND P0, PT, R3, 0x7f800000, PT ;  /* 0x7f8000000300780c */ /* 0x000fc80003f04070 */
[----:B------:R-:W-:-:S09]  /*51c0*/  SEL R0, R0, 0x7c, P0 ;  /* 0x0000007c00007807 */ /* 0x000fd20000000000 */
.L_x_19240:
[----:B------:R-:W-:Y:S05]  /*51d0*/  BSYNC B0 ;  /* 0x0000000000007941 */ /* 0x000fea0003800000 */
.L_x_19238:
[----:B------:R-:W-:-:S04]  /*51e0*/  LOP3.LUT R3, R5, 0x80000000, RZ, 0xc0, !PT ;  /* 0x8000000005037812 */ /* 0x000fc800078ec0ff */
[----:B------:R-:W-:-:S04]  /*51f0*/  SHF.R.U32.HI R3, RZ, 0x18, R3 ;  /* 0x00000018ff037819 */ /* 0x000fc80000011603 */
[----:B------:R-:W-:-:S05]  /*5200*/  LOP3.LUT R3, R0, R3, RZ, 0xfc, !PT ;  /* 0x0000000300037212 */ /* 0x000fca00078efcff */
[----:B------:R0:W-:Y:S01]  /*5210*/  STG.E.U8 desc[UR36][R8.64], R3 ;  /* 0x0000000308007986 */ /* 0x0001e2000c101124 */
[----:B------:R-:W-:Y:S05]  /*5220*/  BRA `(.L_x_19224) ;  /* 0x0000000400a87947 */ /* 0x000fea0003800000 */
.L_x_19234:
[----:B------:R-:W-:-:S04]  /*5230*/  I2FP.F32.S32 R0, R22 ;  /* 0x0000001600007245 */ /* 0x000fc80000201400 */
[----:B------:R-:W-:-:S05]  /*5240*/  F2FP.BF16.F32.PACK_AB R0, RZ, R0 ;  /* 0x00000000ff00723e */ /* 0x000fca00000010ff */
[----:B------:R0:W-:Y:S01]  /*5250*/  STG.E.U16 desc[UR36][R8.64], R0 ;  /* 0x0000000008007986 */ /* 0x0001e2000c101524 */
[----:B------:R-:W-:Y:S05]  /*5260*/  BRA `(.L_x_19224) ;  /* 0x0000000400987947 */ /* 0x000fea0003800000 */
.L_x_19231:
        /* <DEDUP_REMOVED lines=10> */
.L_x_19243:
        /* <DEDUP_REMOVED lines=17> */
.L_x_19246:
[----:B------:R-:W-:-:S04]  /*5420*/  LOP3.LUT R3, R5, 0x80000000, RZ, 0xc0, !PT ;  /* 0x8000000005037812 */ /* 0x000fc800078ec0ff */
[----:B------:R-:W-:-:S04]  /*5430*/  SHF.R.U32.HI R3, RZ, 0x18, R3 ;  /* 0x00000018ff037819 */ /* 0x000fc80000011603 */
[----:B------:R-:W-:-:S04]  /*5440*/  LOP3.LUT R0, R0, R3, RZ, 0xfc, !PT ;  /* 0x0000000300007212 */ /* 0x000fc800078efcff */
[----:B------:R-:W-:-:S07]  /*5450*/  PRMT R4, R0, 0x7610, R4 ;  /* 0x0000761000047816 */ /* 0x000fce0000000004 */
.L_x_19245:
[----:B------:R-:W-:Y:S05]  /*5460*/  BSYNC B0 ;  /* 0x0000000000007941 */ /* 0x000fea0003800000 */
.L_x_19244:
[----:B------:R3:W-:Y:S01]  /*5470*/  STG.E.U8 desc[UR36][R8.64], R4 ;  /* 0x0000000408007986 */ /* 0x0007e2000c101124 */
[----:B------:R-:W-:Y:S05]  /*5480*/  BRA `(.L_x_19224) ;  /* 0x0000000400107947 */ /* 0x000fea0003800000 */
.L_x_19242:
        /* <DEDUP_REMOVED lines=17> */
.L_x_19249:
[----:B------:R-:W-:-:S04]  /*55a0*/  LOP3.LUT R3, R5, 0x80000000, RZ, 0xc0, !PT ;  /* 0x8000000005037812 */ /* 0x000fc800078ec0ff */
[----:B------:R-:W-:-:S04]  /*55b0*/  SHF.R.U32.HI R3, RZ, 0x18, R3 ;  /* 0x00000018ff037819 */ /* 0x000fc80000011603 */
[----:B------:R-:W-:-:S04]  /*55c0*/  LOP3.LUT R0, R0, R3, RZ, 0xfc, !PT ;  /* 0x0000000300007212 */ /* 0x000fc800078efcff */
[----:B------:R-:W-:-:S07]  /*55d0*/  PRMT R4, R0, 0x7610, R4 ;  /* 0x0000761000047816 */ /* 0x000fce0000000004 */
.L_x_19248:
[----:B------:R-:W-:Y:S05]  /*55e0*/  BSYNC B0 ;  /* 0x0000000000007941 */ /* 0x000fea0003800000 */
.L_x_19247:
[----:B------:R0:W-:Y:S01]  /*55f0*/  STG.E.U8 desc[UR36][R8.64], R4 ;  /* 0x0000000408007986 */ /* 0x0001e2000c101124 */
[----:B------:R-:W-:Y:S05]  /*5600*/  BRA `(.L_x_19224) ;  /* 0x0000000000b07947 */ /* 0x000fea0003800000 */
.L_x_19241:
        /* <DEDUP_REMOVED lines=22> */
.L_x_19223:
        /* <DEDUP_REMOVED lines=16> */
.L_x_19252:
[----:B------:R-:W-:Y:S05]  /*5870*/  BRA `(.L_x_19224) ;  /* 0x0000000000147947 */ /* 0x000fea0003800000 */
.L_x_19251:
[--C-:B------:R-:W-:Y:S01]  /*5880*/  SHF.R.S32.HI R5, RZ, 0x1f, R22.reuse ;  /* 0x0000001fff057819 */ /* 0x100fe20000011416 */
[----:B------:R-:W-:-:S05]  /*5890*/  IMAD.MOV.U32 R4, RZ, RZ, R22 ;  /* 0x000000ffff047224 */ /* 0x000fca00078e0016 */
[----:B------:R2:W-:Y:S01]  /*58a0*/  STG.E.64 desc[UR36][R8.64], R4 ;  /* 0x0000000408007986 */ /* 0x0005e2000c101b24 */
[----:B------:R-:W-:Y:S05]  /*58b0*/  BRA `(.L_x_19224) ;  /* 0x0000000000047947 */ /* 0x000fea0003800000 */
.L_x_19250:
[----:B------:R0:W-:Y:S02]  /*58c0*/  STG.E desc[UR36][R8.64], R22 ;  /* 0x0000001608007986 */ /* 0x0001e4000c101924 */
.L_x_19224:
        /* <DEDUP_REMOVED lines=23> */
.L_x_19256:
[----:B------:R3:W-:Y:S01]  /*5a40*/  STG.E.U8 desc[UR36][R8.64], R18 ;  /* 0x0000001208007986 */ /* 0x0007e2000c101124 */
[----:B------:R-:W-:Y:S05]  /*5a50*/  BRA `(.L_x_19258) ;  /* 0x0000000c00587947 */ /* 0x000fea0003800000 */
.L_x_19255:
        /* <DEDUP_REMOVED lines=10> */
.L_x_19260:
[----:B------:R2:W-:Y:S01]  /*5b00*/  STG.E desc[UR36][R8.64], R18 ;  /* 0x0000001208007986 */ /* 0x0005e2000c101924 */
[----:B------:R-:W-:Y:S05]  /*5b10*/  BRA `(.L_x_19258) ;  /* 0x0000000c00287947 */ /* 0x000fea0003800000 */
.L_x_19259:
[----:B------:R0:W-:Y:S01]  /*5b20*/  STG.E.U16 desc[UR36][R8.64], R18 ;  /* 0x0000001208007986 */ /* 0x0001e2000c101524 */
[----:B------:R-:W-:Y:S05]  /*5b30*/  BRA `(.L_x_19258) ;  /* 0x0000000c00207947 */ /* 0x000fea0003800000 */
.L_x_19254:
        /* <DEDUP_REMOVED lines=9> */
.L_x_19262:
[----:B------:R-:W-:-:S04]  /*5bd0*/  I2FP.F32.S32 R0, R18 ;  /* 0x0000001200007245 */ /* 0x000fc80000201400 */
[----:B------:R-:W-:-:S05]  /*5be0*/  F2FP.F16.F32.PACK_AB R0, RZ, R0 ;  /* 0x00000000ff00723e */ /* 0x000fca00000000ff */
[----:B------:R0:W-:Y:S01]  /*5bf0*/  STG.E.U16 desc[UR36][R8.64], R0 ;  /* 0x0000000008007986 */ /* 0x0001e2000c101524 */
[----:B------:R-:W-:Y:S05]  /*5c00*/  BRA `(.L_x_19258) ;  /* 0x0000000800ec7947 */ /* 0x000fea0003800000 */
.L_x_19261:
        /* <DEDUP_REMOVED lines=10> */
.L_x_19264:
[----:B------:R-:W-:-:S04]  /*5cb0*/  I2FP.F32.S32 R18, R18 ;  /* 0x0000001200127245 */ /* 0x000fc80000201400 */
[----:B------:R-:W-:-:S04]  /*5cc0*/  F2FP.F16.F32.PACK_AB R3, RZ, R18 ;  /* 0x00000012ff03723e */ /* 0x000fc800000000ff */
[----:B------:R-:W-:-:S05]  /*5cd0*/  PRMT R3, R3, 0x5410, RZ ;  /* 0x0000541003037816 */ /* 0x000fca00000000ff */
[----:B------:R0:W-:Y:S01]  /*5ce0*/  STG.E desc[UR36][R8.64], R3 ;  /* 0x0000000308007986 */ /* 0x0001e2000c101924 */
[----:B------:R-:W-:Y:S05]  /*5cf0*/  BRA `(.L_x_19258) ;  /* 0x0000000800b07947 */ /* 0x000fea0003800000 */
.L_x_19263:
[----:B------:R-:W0:Y:S02]  /*5d00*/  I2F.F64 R4, R18 ;  /* 0x0000001200047312 */ /* 0x000e240000201c00 */
[----:B0-----:R0:W-:Y:S01]  /*5d10*/  STG.E.64 desc[UR36][R8.64], R4 ;  /* 0x0000000408007986 */ /* 0x0011e2000c101b24 */
[----:B------:R-:W-:Y:S05]  /*5d20*/  BRA `(.L_x_19258) ;  /* 0x0000000800a47947 */ /* 0x000fea0003800000 */
.L_x_19253:
        /* <DEDUP_REMOVED lines=12> */
.L_x_19267:
[----:B------:R-:W0:Y:S01]  /*5df0*/  I2F.F64 R4, R18 ;  /* 0x0000001200047312 */ /* 0x000e220000201c00 */
[----:B------:R-:W-:-:S05]  /*5e00*/  CS2R R6, SRZ ;  /* 0x0000000000067805 */ /* 0x000fca000001ff00 */
[----:B0-----:R0:W-:Y:S01]  /*5e10*/  STG.E.128 desc[UR36][R8.64], R4 ;  /* 0x0000000408007986 */ /* 0x0011e2000c101d24 */
[----:B------:R-:W-:Y:S05]  /*5e20*/  BRA `(.L_x_19258) ;  /* 0x0000000800647947 */ /* 0x000fea0003800000 */
.L_x_19266:
        /* <DEDUP_REMOVED lines=21> */
.L_x_19271:
[----:B------:R-:W-:Y:S05]  /*5f80*/  BSYNC B0 ;  /* 0x0000000000007941 */ /* 0x000fea0003800000 */
.L_x_19270:
[----:B------:R-:W-:-:S05]  /*5f90*/  LOP3.LUT R5, R0, R5, RZ, 0xfc, !PT ;  /* 0x0000000500057212 */ /* 0x000fca00078efcff */
[----:B------:R0:W-:Y:S01]  /*5fa0*/  STG.E.U8 desc[UR36][R8.64], R5 ;  /* 0x0000000508007986 */ /* 0x0001e2000c101124 */
[----:B------:R-:W-:Y:S05]  /*5fb0*/  BRA `(.L_x_19258) ;  /* 0x0000000800007947 */ /* 0x000fea0003800000 */
.L_x_19269:
        /* <DEDUP_REMOVED lines=13> */
.L_x_19273:
[----:B------:R-:W-:Y:S01]  /*6090*/  IMAD.MOV.U32 R0, RZ, RZ, 0x7f ;  /* 0x0000007fff007424 */ /* 0x000fe200078e00ff */
[----:B------:R-:W-:-:S04]  /*60a0*/  ISETP.GT.U32.AND P0, PT, R3, 0x7f800000, PT ;  /* 0x7f8000000300780c */ /* 0x000fc80003f04070 */
[----:B------:R-:W-:-:S09]  /*60b0*/  SEL R0, R0, 0x7c, P0 ;  /* 0x0000007c00007807 */ /* 0x000fd20000000000 */
.L_x_19274:
[----:B------:R-:W-:Y:S05]  /*60c0*/  BSYNC B0 ;  /* 0x0000000000007941 */ /* 0x000fea0003800000 */
.L_x_19272:
[----:B------:R-:W-:-:S04]  /*60d0*/  LOP3.LUT R3, R5, 0x80000000, RZ, 0xc0, !PT ;  /* 0x8000000005037812 */ /* 0x000fc800078ec0ff */
[----:B------:R-:W-:-:S04]  /*60e0*/  SHF.R.U32.HI R3, RZ, 0x18, R3 ;  /* 0x00000018ff037819 */ /* 0x000fc80000011603 */
[----:B------:R-:W-:-:S05]  /*60f0*/  LOP3.LUT R3, R0, R3, RZ, 0xfc, !PT ;  /* 0x0000000300037212 */ /* 0x000fca00078efcff */
[----:B------:R0:W-:Y:S01]  /*6100*/  STG.E.U8 desc[UR36][R8.64], R3 ;  /* 0x0000000308007986 */ /* 0x0001e2000c101124 */
[----:B------:R-:W-:Y:S05]  /*6110*/  BRA `(.L_x_19258) ;  /* 0x0000000400a87947 */ /* 0x000fea0003800000 */
.L_x_19268:
[----:B------:R-:W-:-:S04]  /*6120*/  I2FP.F32.S32 R0, R18 ;  /* 0x0000001200007245 */ /* 0x000fc80000201400 */
[----:B------:R-:W-:-:S05]  /*6130*/  F2FP.BF16.F32.PACK_AB R0, RZ, R0 ;  /* 0x00000000ff00723e */ /* 0x000fca00000010ff */
[----:B------:R0:W-:Y:S01]  /*6140*/  STG.E.U16 desc[UR36][R8.64], R0 ;  /* 0x0000000008007986 */ /* 0x0001e2000c101524 */
[----:B------:R-:W-:Y:S05]  /*6150*/  BRA `(.L_x_19258) ;  /* 0x0000000400987947 */ /* 0x000fea0003800000 */
.L_x_19265:
        /* <DEDUP_REMOVED lines=10> */
.L_x_19277:
        /* <DEDUP_REMOVED lines=17> */
.L_x_19280:
[----:B------:R-:W-:-:S04]  /*6310*/  LOP3.LUT R3, R5, 0x80000000, RZ, 0xc0, !PT ;  /* 0x8000000005037812 */ /* 0x000fc800078ec0ff */
[----:B------:R-:W-:-:S04]  /*6320*/  SHF.R.U32.HI R3, RZ, 0x18, R3 ;  /* 0x00000018ff037819 */ /* 0x000fc80000011603 */
[----:B------:R-:W-:-:S04]  /*6330*/  LOP3.LUT R0, R0, R3, RZ, 0xfc, !PT ;  /* 0x0000000300007212 */ /* 0x000fc800078efcff */
[----:B------:R-:W-:-:S07]  /*6340*/  PRMT R4, R0, 0x7610, R4 ;  /* 0x0000761000047816 */ /* 0x000fce0000000004 */
.L_x_19279:
[----:B------:R-:W-:Y:S05]  /*6350*/  BSYNC B0 ;  /* 0x0000000000007941 */ /* 0x000fea0003800000 */
.L_x_19278:
[----:B------:R0:W-:Y:S01]  /*6360*/  STG.E.U8 desc[UR36][R8.64], R4 ;  /* 0x0000000408007986 */ /* 0x0001e2000c101124 */
[----:B------:R-:W-:Y:S05]  /*6370*/  BRA `(.L_x_19258) ;  /* 0x0000000400107947 */ /* 0x000fea0003800000 */
.L_x_19276:
        /* <DEDUP_REMOVED lines=17> */
.L_x_19283:
[----:B------:R-:W-:-:S04]  /*6490*/  LOP3.LUT R3, R5, 0x80000000, RZ, 0xc0, !PT ;  /* 0x8000000005037812 */ /* 0x000fc800078ec0ff */
[----:B------:R-:W-:-:S04]  /*64a0*/  SHF.R.U32.HI R3, RZ, 0x18, R3 ;  /* 0x00000018ff037819 */ /* 0x000fc80000011603 */
[----:B------:R-:W-:-:S04]  /*64b0*/  LOP3.LUT R0, R0, R3, RZ, 0xfc, !PT ;  /* 0x0000000300007212 */ /* 0x000fc800078efcff */
[----:B------:R-:W-:-:S07]  /*64c0*/  PRMT R4, R0, 0x7610, R4 ;  /* 0x0000761000047816 */ /* 0x000fce0000000004 */
.L_x_19282:
[----:B------:R-:W-:Y:S05]  /*64d0*/  BSYNC B0 ;  /* 0x0000000000007941 */ /* 0x000fea0003800000 */
.L_x_19281:
[----:B------:R0:W-:Y:S01]  /*64e0*/  STG.E.U8 desc[UR36][R8.64], R4 ;  /* 0x0000000408007986 */ /* 0x0001e2000c101124 */
[----:B------:R-:W-:Y:S05]  /*64f0*/  BRA `(.L_x_19258) ;  /* 0x0000000000b07947 */ /* 0x000fea0003800000 */
.L_x_19275:
        /* <DEDUP_REMOVED lines=22> */
.L_x_19257:
        /* <DEDUP_REMOVED lines=16> */
.L_x_19286:
[----:B------:R-:W-:Y:S05]  /*6760*/  BRA `(.L_x_19258) ;  /* 0x0000000000147947 */ /* 0x000fea0003800000 */
.L_x_19285:
[--C-:B------:R-:W-:Y:S01]  /*6770*/  SHF.R.S32.HI R5, RZ, 0x1f, R18.reuse ;  /* 0x0000001fff057819 */ /* 0x100fe20000011412 */
[----:B------:R-:W-:-:S05]  /*6780*/  IMAD.MOV.U32 R4, RZ, RZ, R18 ;  /* 0x000000ffff047224 */ /* 0x000fca00078e0012 */
[----:B------:R0:W-:Y:S01]  /*6790*/  STG.E.64 desc[UR36][R8.64], R4 ;  /* 0x0000000408007986 */ /* 0x0001e2000c101b24 */
[----:B------:R-:W-:Y:S05]  /*67a0*/  BRA `(.L_x_19258) ;  /* 0x0000000000047947 */ /* 0x000fea0003800000 */
.L_x_19284:
[----:B------:R0:W-:Y:S02]  /*67b0*/  STG.E desc[UR36][R8.64], R18 ;  /* 0x0000001208007986 */ /* 0x0001e4000c101924 */
.L_x_19258:
[----:B------:R-:W-:-:S07]  /*67c0*/  VIADD R2, R2, 0x80 ;  /* 0x0000008002027836 */ /* 0x000fce0000000000 */
.L_x_19218:
[----:B------:R-:W-:Y:S05]  /*67d0*/  BSYNC B6 ;  /* 0x0000000000067941 */ /* 0x000fea0003800000 */
.L_x_19217:
        /* <DEDUP_REMOVED lines=21> */
.L_x_19290:
[----:B------:R-:W-:Y:S01]  /*6930*/  STG.E.U8 desc[UR36][R2.64], R16 ;  /* 0x0000001002007986 */ /* 0x000fe2000c101124 */
[----:B------:R-:W-:Y:S05]  /*6940*/  EXIT ;  /* 0x000000000000794d */ /* 0x000fea0003800000 */
.L_x_19289:
        /* <DEDUP_REMOVED lines=9> */
.L_x_19293:
[----:B------:R-:W-:Y:S01]  /*69e0*/  STG.E desc[UR36][R2.64], R16 ;  /* 0x0000001002007986 */ /* 0x000fe2000c101924 */
[----:B------:R-:W-:Y:S05]  /*69f0*/  EXIT ;  /* 0x000000000000794d */ /* 0x000fea0003800000 */
.L_x_19292:
[----:B------:R-:W-:Y:S01]  /*6a00*/  STG.E.U16 desc[UR36][R2.64], R16 ;  /* 0x0000001002007986 */ /* 0x000fe2000c101524 */
[----:B------:R-:W-:Y:S05]  /*6a10*/  EXIT ;  /* 0x000000000000794d */ /* 0x000fea0003800000 */
.L_x_19288:
        /* <DEDUP_REMOVED lines=9> */
.L_x_19295:
[----:B------:R-:W-:-:S04]  /*6ab0*/  I2FP.F32.S32 R0, R16 ;  /* 0x0000001000007245 */ /* 0x000fc80000201400 */
[----:B------:R-:W-:-:S05]  /*6ac0*/  F2FP.F16.F32.PACK_AB R0, RZ, R0 ;  /* 0x00000000ff00723e */ /* 0x000fca00000000ff */
[----:B------:R-:W-:Y:S01]  /*6ad0*/  STG.E.U16 desc[UR36][R2.64], R0 ;  /* 0x0000000002007986 */ /* 0x000fe2000c101524 */
[----:B------:R-:W-:Y:S05]  /*6ae0*/  EXIT ;  /* 0x000000000000794d */ /* 0x000fea0003800000 */
.L_x_19294:
        /* <DEDUP_REMOVED lines=10> */
.L_x_19297:
[----:B------:R-:W-:-:S04]  /*6b90*/  I2FP.F32.S32 R16, R16 ;  /* 0x0000001000107245 */ /* 0x000fc80000201400 */
[----:B------:R-:W-:-:S04]  /*6ba0*/  F2FP.F16.F32.PACK_AB R5, RZ, R16 ;  /* 0x00000010ff05723e */ /* 0x000fc800000000ff */
[----:B------:R-:W-:-:S05]  /*6bb0*/  PRMT R5, R5, 0x5410, RZ ;  /* 0x0000541005057816 */ /* 0x000fca00000000ff */
[----:B------:R-:W-:Y:S01]  /*6bc0*/  STG.E desc[UR36][R2.64], R5 ;  /* 0x0000000502007986 */ /* 0x000fe2000c101924 */
[----:B------:R-:W-:Y:S05]  /*6bd0*/  EXIT ;  /* 0x000000000000794d */ /* 0x000fea0003800000 */
.L_x_19296:
[----:B------:R-:W0:Y:S02]  /*6be0*/  I2F.F64 R16, R16 ;  /* 0x0000001000107312 */ /* 0x000e240000201c00 */
[----:B0-----:R-:W-:Y:S01]  /*6bf0*/  STG.E.64 desc[UR36][R2.64], R16 ;  /* 0x0000001002007986 */ /* 0x001fe2000c101b24 */
[----:B------:R-:W-:Y:S05]  /*6c00*/  EXIT ;  /* 0x000000000000794d */ /* 0x000fea0003800000 */
.L_x_19287:
        /* <DEDUP_REMOVED lines=12> */
.L_x_19300:
[----:B------:R-:W0:Y:S01]  /*6cd0*/  I2F.F64 R16, R16 ;  /* 0x0000001000107312 */ /* 0x000e220000201c00 */
[----:B------:R-:W-:-:S05]  /*6ce0*/  CS2R R18, SRZ ;  /* 0x0000000000127805 */ /* 0x000fca000001ff00 */
[----:B0-----:R-:W-:Y:S01]  /*6cf0*/  STG.E.128 desc[UR36][R2.64], R16 ;  /* 0x0000001002007986 */ /* 0x001fe2000c101d24 */
[----:B------:R-:W-:Y:S05]  /*6d00*/  EXIT ;  /* 0x000000000000794d */ /* 0x000fea0003800000 */
.L_x_19299:
        /* <DEDUP_REMOVED lines=21> */
.L_x_19304:
[----:B------:R-:W-:Y:S05]  /*6e60*/  BSYNC B0 ;  /* 0x0000000000007941 */ /* 0x000fea0003800000 */
.L_x_19303:
[----:B------:R-:W-:-:S05]  /*6e70*/  LOP3.LUT R5, R0, R5, RZ, 0xfc, !PT ;  /* 0x0000000500057212 */ /* 0x000fca00078efcff */
[----:B------:R-:W-:Y:S01]  /*6e80*/  STG.E.U8 desc[UR36][R2.64], R5 ;  /* 0x0000000502007986 */ /* 0x000fe2000c101124 */
[----:B------:R-:W-:Y:S05]  /*6e90*/  EXIT ;  /* 0x000000000000794d */ /* 0x000fea0003800000 */
.L_x_19302:
        /* <DEDUP_REMOVED lines=13> */
.L_x_19306:
[----:B------:R-:W-:Y:S01]  /*6f70*/  IMAD.MOV.U32 R0, RZ, RZ, 0x7f ;  /* 0x0000007fff007424 */ /* 0x000fe200078e00ff */
[----:B------:R-:W-:-:S04]  /*6f80*/  ISETP.GT.U32.AND P0, PT, R4, 0x7f800000, PT ;  /* 0x7f8000000400780c */ /* 0x000fc80003f04070 */
[----:B------:R-:W-:-:S09]  /*6f90*/  SEL R0, R0, 0x7c, P0 ;  /* 0x0000007c00007807 */ /* 0x000fd20000000000 */
.L_x_19307:
[----:B------:R-:W-:Y:S05]  /*6fa0*/  BSYNC B0 ;  /* 0x0000000000007941 */ /* 0x000fea0003800000 */
.L_x_19305:
[----:B------:R-:W-:-:S04]  /*6fb0*/  LOP3.LUT R4, R5, 0x80000000, RZ, 0xc0, !PT ;  /* 0x8000000005047812 */ /* 0x000fc800078ec0ff */
[----:B------:R-:W-:-:S04]  /*6fc0*/  SHF.R.U32.HI R5, RZ, 0x18, R4 ;  /* 0x00000018ff057819 */ /* 0x000fc80000011604 */
[----:B------:R-:W-:-:S05]  /*6fd0*/  LOP3.LUT R5, R0, R5, RZ, 0xfc, !PT ;  /* 0x0000000500057212 */ /* 0x000fca00078efcff */
[----:B------:R-:W-:Y:S01]  /*6fe0*/  STG.E.U8 desc[UR36][R2.64], R5 ;  /* 0x0000000502007986 */ /* 0x000fe2000c101124 */
[----:B------:R-:W-:Y:S05]  /*6ff0*/  EXIT ;  /* 0x000000000000794d */ /* 0x000fea0003800000 */
.L_x_19301:
[----:B------:R-:W-:-:S04]  /*7000*/  I2FP.F32.S32 R0, R16 ;  /* 0x0000001000007245 */ /* 0x000fc80000201400 */
[----:B------:R-:W-:-:S05]  /*7010*/  F2FP.BF16.F32.PACK_AB R0, RZ, R0 ;  /* 0x00000000ff00723e */ /* 0x000fca00000010ff */
[----:B------:R-:W-:Y:S01]  /*7020*/  STG.E.U16 desc[UR36][R2.64], R0 ;  /* 0x0000000002007986 */ /* 0x000fe2000c101524 */
[----:B------:R-:W-:Y:S05]  /*7030*/  EXIT ;  /* 0x000000000000794d */ /* 0x000fea0003800000 */
.L_x_19298:
        /* <DEDUP_REMOVED lines=10> */
.L_x_19310:
        /* <DEDUP_REMOVED lines=17> */
.L_x_19313:
[----:B------:R-:W-:-:S04]  /*71f0*/  LOP3.LUT R0, R7, 0x80000000, RZ, 0xc0, !PT ;  /* 0x8000000007007812 */ /* 0x000fc800078ec0ff */
[----:B------:R-:W-:-:S04]  /*7200*/  SHF.R.U32.HI R5, RZ, 0x18, R0 ;  /* 0x00000018ff057819 */ /* 0x000fc80000011600 */
[----:B------:R-:W-:-:S04]  /*7210*/  LOP3.LUT R4, R4, R5, RZ, 0xfc, !PT ;  /* 0x0000000504047212 */ /* 0x000fc800078efcff */
[----:B------:R-:W-:-:S07]  /*7220*/  PRMT R0, R4, 0x7610, R0 ;  /* 0x0000761004007816 */ /* 0x000fce0000000000 */
.L_x_19312:
[----:B------:R-:W-:Y:S05]  /*7230*/  BSYNC B0 ;  /* 0x0000000000007941 */ /* 0x000fea0003800000 */
.L_x_19311:
[----:B------:R-:W-:Y:S01]  /*7240*/  STG.E.U8 desc[UR36][R2.64], R0 ;  /* 0x0000000002007986 */ /* 0x000fe2000c101124 */
[----:B------:R-:W-:Y:S05]  /*7250*/  EXIT ;  /* 0x000000000000794d */ /* 0x000fea0003800000 */
.L_x_19309:
        /* <DEDUP_REMOVED lines=17> */
.L_x_19316:
[----:B------:R-:W-:-:S04]  /*7370*/  LOP3.LUT R0, R7, 0x80000000, RZ, 0xc0, !PT ;  /* 0x8000000007007812 */ /* 0x000fc800078ec0ff */
[----:B------:R-:W-:-:S04]  /*7380*/  SHF.R.U32.HI R5, RZ, 0x18, R0 ;  /* 0x00000018ff057819 */ /* 0x000fc80000011600 */
[----:B------:R-:W-:-:S04]  /*7390*/  LOP3.LUT R4, R4, R5, RZ, 0xfc, !PT ;  /* 0x0000000504047212 */ /* 0x000fc800078efcff */
[----:B------:R-:W-:-:S07]  /*73a0*/  PRMT R0, R4, 0x7610, R0 ;  /* 0x0000761004007816 */ /* 0x000fce0000000000 */
.L_x_19315:
[----:B------:R-:W-:Y:S05]  /*73b0*/  BSYNC B0 ;  /* 0x0000000000007941 */ /* 0x000fea0003800000 */
.L_x_19314:
[----:B------:R-:W-:Y:S01]  /*73c0*/  STG.E.U8 desc[UR36][R2.64], R0 ;  /* 0x0000000002007986 */ /* 0x000fe2000c101124 */
[----:B------:R-:W-:Y:S05]  /*73d0*/  EXIT ;  /* 0x000000000000794d */ /* 0x000fea0003800000 */
.L_x_19308:
        /* <DEDUP_REMOVED lines=22> */
.L_x_19291:
        /* <DEDUP_REMOVED lines=16> */
.L_x_19319:
[----:B------:R-:W-:Y:S05]  /*7640*/  EXIT ;  /* 0x000000000000794d */ /* 0x000fea0003800000 */
.L_x_19318:
[----:B------:R-:W-:-:S05]  /*7650*/  SHF.R.S32.HI R17, RZ, 0x1f, R16 ;  /* 0x0000001fff117819 */ /* 0x000fca0000011410 */
[----:B------:R-:W-:Y:S01]  /*7660*/  STG.E.64 desc[UR36][R2.64], R16 ;  /* 0x0000001002007986 */ /* 0x000fe2000c101b24 */
[----:B------:R-:W-:Y:S05]  /*7670*/  EXIT ;  /* 0x000000000000794d */ /* 0x000fea0003800000 */
.L_x_19317:
[----:B------:R-:W-:Y:S01]  /*7680*/  STG.E desc[UR36][R2.64], R16 ;  /* 0x0000001002007986 */ /* 0x000fe2000c101924 */
[----:B------:R-:W-:Y:S05]  /*7690*/  EXIT ;  /* 0x000000000000794d */ /* 0x000fea0003800000 */
.L_x_19320:
        /* <DEDUP_REMOVED lines=14> */
.L_x_71758:


//--------------------- .text._ZN2at6native18elementwise_kernelILi128ELi2EZNS0_22gpu_kernel_impl_nocastIZNS0_50_GLOBAL__N__2680c7bb_12_PowKernel_cu_7dd49032_316829pow_tensor_scalar_kernel_implIiiEEvRNS_18TensorIteratorBaseET0_EUliE_EEvS6_RKT_EUliE_EEviT1_ --------------------------
	.section	.text._ZN2at6native18elementwise_kernelILi128ELi2EZNS0_22gpu_kernel_impl_nocastIZNS0_50_GLOBAL__N__2680c7bb_12_PowKernel_cu_7dd49032_316829pow_tensor_scalar_kernel_implIiiEEvRNS_18TensorIteratorBaseET0_EUliE_EEvS6_RKT_EUliE_EEviT1_,"ax",@progbits
	.align	128
        .global         _ZN2at6native18elementwise_kernelILi128ELi2EZNS0_22gpu_kernel_impl_nocastIZNS0_50_GLOBAL__N__2680c7bb_12_PowKernel_cu_7dd49032_316829pow_tensor_scalar_kernel_implIiiEEvRNS_18TensorIteratorBaseET0_EUliE_EEvS6_RKT_EUliE_EEviT1_
        .type           _ZN2at6native18elementwise_kernelILi128ELi2EZNS0_22gpu_kernel_impl_nocastIZNS0_50_GLOBAL__N__2680c7bb_12_PowKernel_cu_7dd49032_316829pow_tensor_scalar_kernel_implIiiEEvRNS_18TensorIteratorBaseET0_EUliE_EEvS6_RKT_EUliE_EEviT1_,@function
        .size           _ZN2at6native18elementwise_kernelILi128ELi2EZNS0_22gpu_kernel_impl_nocastIZNS0_50_GLOBAL__N__2680c7bb_12_PowKernel_cu_7dd49032_316829pow_tensor_scalar_kernel_implIiiEEvRNS_18TensorIteratorBaseET0_EUliE_EEvS6_RKT_EUliE_EEviT1_,(.L_x_71759 - _ZN2at6native18elementwise_kernelILi128ELi2EZNS0_22gpu_kernel_impl_nocastIZNS0_50_GLOBAL__N__2680c7bb_12_PowKernel_cu_7dd49032_316829pow_tensor_scalar_kernel_implIiiEEvRNS_18TensorIteratorBaseET0_EUliE_EEvS6_RKT_EUliE_EEviT1_)
        .other          _ZN2at6native18elementwise_kernelILi128ELi2EZNS0_22gpu_kernel_impl_nocastIZNS0_50_GLOBAL__N__2680c7bb_12_PowKernel_cu_7dd49032_316829pow_tensor_scalar_kernel_implIiiEEvRNS_18TensorIteratorBaseET0_EUliE_EEvS6_RKT_EUliE_EEviT1_,@"STO_CUDA_ENTRY STV_DEFAULT"
_ZN2at6native18elementwise_kernelILi128ELi2EZNS0_22gpu_kernel_impl_nocastIZNS0_50_GLOBAL__N__2680c7bb_12_PowKernel_cu_7dd49032_316829pow_tensor_scalar_kernel_implIiiEEvRNS_18TensorIteratorBaseET0_EUliE_EEvS6_RKT_EUliE_EEviT1_:
.text._ZN2at6native18elementwise_kernelILi128ELi2EZNS0_22gpu_kernel_impl_nocastIZNS0_50_GLOBAL__N__2680c7bb_12_PowKernel_cu_7dd49032_316829pow_tensor_scalar_kernel_implIiiEEvRNS_18TensorIteratorBaseET0_EUliE_EEvS6_RKT_EUliE_EEviT1_:
        /* <DEDUP_REMOVED lines=312> */
.L_x_19323:
        /* <DEDUP_REMOVED lines=8> */
[----:B--2---:R-:W-:-:S05]  /*1400*/  IMAD R9, R4, R4, RZ ;  /* 0x0000000404097224 */ /* 0x004fca00078e02ff */
[----:B------:R0:W-:Y:S03]  /*1410*/  STG.E desc[UR4][R2.64], R9 ;  /* 0x0000000902007986 */ /* 0x0001e6000c101904 */
.L_x_19322:
[----:B------:R-:W-:Y:S05]  /*1420*/  BSYNC B0 ;  /* 0x0000000000007941 */ /* 0x000fea0003800000 */
.L_x_19321:
        /* <DEDUP_REMOVED lines=305> */
.L_x_19324:
[----:B------:R-:W-:Y:S02]  /*2740*/  ULDC.64 UR6, c[0x0][0x418] ;  /* 0x0001060000067ab9 */ /* 0x000fe40000000a00 */
[----:B------:R-:W-:-:S04]  /*2750*/  IADD3 R4, P0, R0, UR6, RZ ;  /* 0x0000000600047c10 */ /* 0x000fc8000ff1e0ff */
[----:B------:R-:W-:Y:S01]  /*2760*/  IADD3.X R5, RZ, UR7, RZ, P0, !PT ;  /* 0x00000007ff057c10 */ /* 0x000fe200087fe4ff */
[----:B------:R-:W-:-:S04]  /*2770*/  ULDC.64 UR6, c[0x0][0x410] ;  /* 0x0001040000067ab9 */ /* 0x000fc80000000a00 */
[----:B------:R-:W2:Y:S01]  /*2780*/  LDG.E R4, desc[UR4][R4.64] ;  /* 0x0000000404047981 */ /* 0x000ea2000c1e1900 */
[----:B------:R-:W-:-:S04]  /*2790*/  IADD3 R2, P0, R3, UR6, RZ ;  /* 0x0000000603027c10 */ /* 0x000fc8000ff1e0ff */
[----:B------:R-:W-:Y:S01]  /*27a0*/  IADD3.X R3, RZ, UR7, RZ, P0, !PT ;  /* 0x00000007ff037c10 */ /* 0x000fe200087fe4ff */
[----:B--2---:R-:W-:-:S05]  /*27b0*/  IMAD R7, R4, R4, RZ ;  /* 0x0000000404077224 */ /* 0x004fca00078e02ff */
[----:B------:R-:W-:Y:S01]  /*27c0*/  STG.E desc[UR4][R2.64], R7 ;  /* 0x0000000702007986 */ /* 0x000fe2000c101904 */
[----:B------:R-:W-:Y:S05]  /*27d0*/  EXIT ;  /* 0x000000000000794d */ /* 0x000fea0003800000 */
.L_x_19325:
        /* <DEDUP_REMOVED lines=10> */
.L_x_71759:


//--------------------- .text._ZN2at6native27unrolled_elementwise_kernelIZNS0_50_GLOBAL__N__2680c7bb_12_PowKernel_cu_7dd49032_316829pow_tensor_scalar_kernel_implIiiEEvRNS_18TensorIteratorBaseET0_EUliE_St5arrayIPcLm2EELi4E23TrivialOffsetCalculatorILi1EjESC_NS0_6memory15LoadWithoutCastENSD_16StoreWithoutCastEEEviT_S6_T2_T3_T4_T5_ --------------------------
	.section	.text._ZN2at6native27unrolled_elementwise_kernelIZNS0_50_GLOBAL__N__2680c7bb_12_PowKernel_cu_7dd49032_316829pow_tensor_scalar_kernel_implIiiEEvRNS_18TensorIteratorBaseET0_EUliE_St5arrayIPcLm2EELi4E23TrivialOffsetCalculatorILi1EjESC_NS0_6memory15LoadWithoutCastENSD_16StoreWithoutCastEEEviT_S6_T2_T3_T4_T5_,"ax",@progbits
	.align	128
        .global         _ZN2at6native27unrolled_elementwise_kernelIZNS0_50_GLOBAL__N__2680c7bb_12_PowKernel_cu_7dd49032_316829pow_tensor_scalar_kernel_implIiiEEvRNS_18TensorIteratorBaseET0_EUliE_St5arrayIPcLm2EELi4E23TrivialOffsetCalculatorILi1EjESC_NS0_6memory15LoadWithoutCastENSD_16StoreWithoutCastEEEviT_S6_T2_T3_T4_T5_
        .type           _ZN2at6native27unrolled_elementwise_kernelIZNS0_50_GLOBAL__N__2680c7bb_12_PowKernel_cu_7dd49032_316829pow_tensor_scalar_kernel_implIiiEEvRNS_18TensorIteratorBaseET0_EUliE_St5arrayIPcLm2EELi4E23TrivialOffsetCalculatorILi1EjESC_NS0_6memory15LoadWithoutCastENSD_16StoreWithoutCastEEEviT_S6_T2_T3_T4_T5_,@function
        .size           _ZN2at6native27unrolled_elementwise_kernelIZNS0_50_GLOBAL__N__2680c7bb_12_PowKernel_cu_7dd49032_316829pow_tensor_scalar_kernel_implIiiEEvRNS_18TensorIteratorBaseET0_EUliE_St5arrayIPcLm2EELi4E23TrivialOffsetCalculatorILi1EjESC_NS0_6memory15LoadWithoutCastENSD_16StoreWithoutCastEEEviT_S6_T2_T3_T4_T5_,(.L_x_71760 - _ZN2at6native27unrolled_elementwise_kernelIZNS0_50_GLOBAL__N__2680c7bb_12_PowKernel_cu_7dd49032_316829pow_tensor_scalar_kernel_implIiiEEvRNS_18TensorIteratorBaseET0_EUliE_St5arrayIPcLm2EELi4E23TrivialOffsetCalculatorILi1EjESC_NS0_6memory15LoadWithoutCastENSD_16StoreWithoutCastEEEviT_S6_T2_T3_T4_T5_)
        .other          _ZN2at6native27unrolled_elementwise_kernelIZNS0_50_GLOBAL__N__2680c7bb_12_PowKernel_cu_7dd49032_316829pow_tensor_scalar_kernel_implIiiEEvRNS_18TensorIteratorBaseET0_EUliE_St5arrayIPcLm2EELi4E23TrivialOffsetCalculatorILi1EjESC_NS0_6memory15LoadWithoutCastENSD_16StoreWithoutCastEEEviT_S6_T2_T3_T4_T5_,@"STO_CUDA_ENTRY STV_DEFAULT"
_ZN2at6native27unrolled_elementwise_kernelIZNS0_50_GLOBAL__N__2680c7bb_12_PowKernel_cu_7dd49032_316829pow_tensor_scalar_kernel_implIiiEEvRNS_18TensorIteratorBaseET0_EUliE_St5arrayIPcLm2EELi4E23TrivialOffsetCalculatorILi1EjESC_NS0_6memory15LoadWithoutCastENSD_16StoreWithoutCastEEEviT_S6_T2_T3_T4_T5_:
.text._ZN2at6native27unrolled_elementwise_kernelIZNS0_50_GLOBAL__N__2680c7bb_12_PowKernel_cu_7dd49032_316829pow_tensor_scalar_kernel_implIiiEEvRNS_18TensorIteratorBaseET0_EUliE_St5arrayIPcLm2EELi4E23TrivialOffsetCalculatorILi1EjESC_NS0_6memory15LoadWithoutCastENSD_16StoreWithoutCastEEEviT_S6_T2_T3_T4_T5_:
        /* <DEDUP_REMOVED lines=38> */
[----:B--2---:R-:W-:-:S05]  /*0260*/  @!P0 IMAD R5, R5, R5, RZ ;  /* 0x0000000505058224 */ /* 0x004fca00078e02ff */
[----:B------:R0:W-:Y:S02]  /*0270*/  @!P0 STG.E desc[UR4][R8.64], R5 ;  /* 0x0000000508008986 */ /* 0x0001e4000c101904 */
[----:B------:R-:W-:Y:S05]  /*0280*/  @P1 BRA `(.L_x_19327) ;  /* 0x0000000000301947 */ /* 0x000fea0003800000 */
[----:B0-----:R-:W0:Y:S01]  /*0290*/  LDC.64 R6, c[0x0][0x220] ;  /* 0x00008800ff067b82 */ /* 0x001e220000000a00 */
[----:B------:R-:W-:Y:S01]  /*02a0*/  LEA R9, R0, R3, 0x9 ;  /* 0x0000000300097211 */ /* 0x000fe200078e48ff */
[----:B-----5:R-:W-:Y:S01]  /*02b0*/  IMAD R5, R14, R14, RZ ;  /* 0x0000000e0e057224 */ /* 0x020fe200078e02ff */
[----:B------:R-:W-:-:S04]  /*02c0*/  IADD3 R3, R3, 0x80, RZ ;  /* 0x0000008003037810 */ /* 0x000fc80007ffe0ff */
[----:B------:R-:W-:-:S13]  /*02d0*/  ISETP.GE.AND P0, PT, R3, R2, PT ;  /* 0x000000020300720c */ /* 0x000fda0003f06270 */
[----:B------:R-:W-:Y:S01]  /*02e0*/  @!P0 IMAD R11, R0, 0x200, R3 ;  /* 0x00000200000b8824 */ /* 0x000fe200078e0203 */
[----:B------:R-:W-:Y:S01]  /*02f0*/  @!P0 IADD3 R3, R3, 0x80, RZ ;  /* 0x0000008003038810 */ /* 0x000fe20007ffe0ff */
[----:B------:R-:W-:Y:S02]  /*0300*/  @!P0 IMAD R15, R15, R15, RZ ;  /* 0x0000000f0f0f8224 */ /* 0x000fe400078e02ff */
[----:B0-----:R-:W-:-:S04]  /*0310*/  IMAD.WIDE.U32 R8, R9, 0x4, R6 ;  /* 0x0000000409087825 */ /* 0x001fc800078e0006 */
[----:B------:R-:W-:Y:S01]  /*0320*/  @!P0 IMAD.WIDE.U32 R6, R11, 0x4, R6 ;  /* 0x000000040b068825 */ /* 0x000fe200078e0006 */
[----:B------:R1:W-:Y:S04]  /*0330*/  STG.E desc[UR4][R8.64], R5 ;  /* 0x0000000508007986 */ /* 0x0003e8000c101904 */
[----:B------:R1:W-:Y:S02]  /*0340*/  @!P0 STG.E desc[UR4][R6.64], R15 ;  /* 0x0000000f06008986 */ /* 0x0003e4000c101904 */
.L_x_19327:
[----:B------:R-:W-:Y:S05]  /*0350*/  BSYNC B0 ;  /* 0x0000000000007941 */ /* 0x000fea0003800000 */
.L_x_19326:
[----:B------:R-:W-:-:S13]  /*0360*/  ISETP.GE.AND P0, PT, R3, R2, PT ;  /* 0x000000020300720c */ /* 0x000fda0003f06270 */
[----:B------:R-:W-:Y:S05]  /*0370*/  @P0 EXIT ;  /* 0x000000000000094d */ /* 0x000fea0003800000 */
[----:B01----:R-:W0:Y:S01]  /*0380*/  LDC.64 R6, c[0x0][0x220] ;  /* 0x00008800ff067b82 */ /* 0x003e220000000a00 */
[----:B------:R-:W-:Y:S01]  /*0390*/  LEA R3, R0, R3, 0x9 ;  /* 0x0000000300037211 */ /* 0x000fe200078e48ff */
[----:B-----5:R-:W-:-:S04]  /*03a0*/  IMAD R5, R4, R4, RZ ;  /* 0x0000000404057224 */ /* 0x020fc800078e02ff */
[----:B0-----:R-:W-:-:S05]  /*03b0*/  IMAD.WIDE.U32 R2, R3, 0x4, R6 ;  /* 0x0000000403027825 */ /* 0x001fca00078e0006 */
[----:B------:R-:W-:Y:S01]  /*03c0*/  STG.E desc[UR4][R2.64], R5 ;  /* 0x0000000502007986 */ /* 0x000fe2000c101904 */
[----:B------:R-:W-:Y:S05]  /*03d0*/  EXIT ;  /* 0x000000000000794d */ /* 0x000fea0003800000 */
.L_x_19328:
        /* <DEDUP_REMOVED lines=10> */
.L_x_71760:


//--------------------- .text._ZN2at6native29vectorized_elementwise_kernelILi2EZNS0_50_GLOBAL__N__2680c7bb_12_PowKernel_cu_7dd49032_316829pow_tensor_scalar_kernel_implIiiEEvRNS_18TensorIteratorBaseET0_EUliE_St5arrayIPcLm2EEEEviS6_T1_ --------------------------
	.section	.text._ZN2at6native29vectorized_elementwise_kernelILi2EZNS0_50_GLOBAL__N__2680c7bb_12_PowKernel_cu_7dd49032_316829pow_tensor_scalar_kernel_implIiiEEvRNS_18TensorIteratorBaseET0_EUliE_St5arrayIPcLm2EEEEviS6_T1_,"ax",@progbits
	.align	128
        .global         _ZN2at6native29vectorized_elementwise_kernelILi2EZNS0_50_GLOBAL__N__2680c7bb_12_PowKernel_cu_7dd49032_316829pow_tensor_scalar_kernel_implIiiEEvRNS_18TensorIteratorBaseET0_EUliE_St5arrayIPcLm2EEEEviS6_T1_
        .type           _ZN2at6native29vectorized_elementwise_kernelILi2EZNS0_50_GLOBAL__N__2680c7bb_12_PowKernel_cu_7dd49032_316829pow_tensor_scalar_kernel_implIiiEEvRNS_18TensorIteratorBaseET0_EUliE_St5arrayIPcLm2EEEEviS6_T1_,@function
        .size           _ZN2at6native29vectorized_elementwise_kernelILi2EZNS0_50_GLOBAL__N__2680c7bb_12_PowKernel_cu_7dd49032_316829pow_tensor_scalar_kernel_implIiiEEvRNS_18TensorIteratorBaseET0_EUliE_St5arrayIPcLm2EEEEviS6_T1_,(.L_x_71761 - _ZN2at6native29vectorized_elementwise_kernelILi2EZNS0_50_GLOBAL__N__2680c7bb_12_PowKernel_cu_7dd49032_316829pow_tensor_scalar_kernel_implIiiEEvRNS_18TensorIteratorBaseET0_EUliE_St5arrayIPcLm2EEEEviS6_T1_)
        .other          _ZN2at6native29vectorized_elementwise_kernelILi2EZNS0_50_GLOBAL__N__2680c7bb_12_PowKernel_cu_7dd49032_316829pow_tensor_scalar_kernel_implIiiEEvRNS_18TensorIteratorBaseET0_EUliE_St5arrayIPcLm2EEEEviS6_T1_,@"STO_CUDA_ENTRY STV_DEFAULT"
_ZN2at6native29vectorized_elementwise_kernelILi2EZNS0_50_GLOBAL__N__2680c7bb_12_PowKernel_cu_7dd49032_316829pow_tensor_scalar_kernel_implIiiEEvRNS_18TensorIteratorBaseET0_EUliE_St5arrayIPcLm2EEEEviS6_T1_:
.text._ZN2at6native29vectorized_elementwise_kernelILi2EZNS0_50_GLOBAL__N__2680c7bb_12_PowKernel_cu_7dd49032_316829pow_tensor_scalar_kernel_implIiiEEvRNS_18TensorIteratorBaseET0_EUliE_St5arrayIPcLm2EEEEviS6_T1_:
        /* <DEDUP_REMOVED lines=19> */
[----:B---3--:R-:W-:Y:S02]  /*0130*/  IMAD R7, R7, R7, RZ ;  /* 0x0000000707077224 */ /* 0x008fe400078e02ff */
[----:B------:R-:W-:Y:S02]  /*0140*/  IMAD R6, R6, R6, RZ ;  /* 0x0000000606067224 */ /* 0x000fe400078e02ff */
[----:B----4-:R-:W-:Y:S02]  /*0150*/  IMAD R9, R9, R9, RZ ;  /* 0x0000000909097224 */ /* 0x010fe400078e02ff */
[----:B------:R-:W-:Y:S01]  /*0160*/  IMAD R8, R8, R8, RZ ;  /* 0x0000000808087224 */ /* 0x000fe200078e02ff */
[----:B------:R-:W-:Y:S01]  /*0170*/  STG.E.64 desc[UR4][R4.64], R6 ;  /* 0x0000000604007986 */ /* 0x000fe2000c101b04 */
[----:B-----5:R-:W-:Y:S02]  /*0180*/  IMAD R11, R11, R11, RZ ;  /* 0x0000000b0b0b7224 */ /* 0x020fe400078e02ff */
[----:B------:R-:W-:Y:S01]  /*0190*/  IMAD R10, R10, R10, RZ ;  /* 0x0000000a0a0a7224 */ /* 0x000fe200078e02ff */
[----:B------:R-:W-:Y:S01]  /*01a0*/  STG.E.64 desc[UR4][R4.64+0x400], R8 ;  /* 0x0004000804007986 */ /* 0x000fe2000c101b04 */
[----:B------:R-:W-:-:S02]  /*01b0*/  IMAD R13, R13, R13, RZ ;  /* 0x0000000d0d0d7224 */ /* 0x000fc400078e02ff */
[----:B------:R-:W-:Y:S01]  /*01c0*/  IMAD R12, R12, R12, RZ ;  /* 0x0000000c0c0c7224 */ /* 0x000fe200078e02ff */
[----:B------:R-:W-:Y:S04]  /*01d0*/  STG.E.64 desc[UR4][R4.64+0x800], R10 ;  /* 0x0008000a04007986 */ /* 0x000fe8000c101b04 */
[----:B------:R-:W-:Y:S01]  /*01e0*/  STG.E.64 desc[UR4][R4.64+0xc00], R12 ;  /* 0x000c000c04007986 */ /* 0x000fe2000c101b04 */
[----:B------:R-:W-:Y:S05]  /*01f0*/  EXIT ;  /* 0x000000000000794d */ /* 0x000fea0003800000 */
.L_x_19329:
        /* <DEDUP_REMOVED lines=61> */
[----:B---3--:R-:W-:-:S05]  /*05d0*/  @!P0 IMAD R19, R19, R19, RZ ;  /* 0x0000001313138224 */ /* 0x008fca00078e02ff */
[----:B------:R2:W-:Y:S01]  /*05e0*/  @!P0 STG.E desc[UR4][R24.64], R19 ;  /* 0x0000001318008986 */ /* 0x0005e2000c101904 */
[----:B------:R-:W-:-:S13]  /*05f0*/  ISETP.GE.AND P0, PT, R17, R16, PT ;  /* 0x000000101100720c */ /* 0x000fda0003f06270 */
[----:B--2---:R-:W-:Y:S05]  /*0600*/  @P0 BRA `(.L_x_19332) ;  /* 0x0000000000380947 */ /* 0x004fea0003800000 */
[----:B------:R-:W0:Y:S01]  /*0610*/  LDC.64 R2, c[0x0][0x220] ;  /* 0x00008800ff027b82 */ /* 0x000e220000000a00 */
[----:B------:R-:W-:Y:S01]  /*0620*/  IADD3 R7, R0, R17, RZ ;  /* 0x0000001100077210 */ /* 0x000fe20007ffe0ff */
[----:B-----5:R-:W-:Y:S02]  /*0630*/  IMAD R5, R18, R18, RZ ;  /* 0x0000001212057224 */ /* 0x020fe400078e02ff */
[----:B------:R-:W-:-:S05]  /*0640*/  VIADD R17, R17, 0x80 ;  /* 0x0000008011117836 */ /* 0x000fca0000000000 */
        /* <DEDUP_REMOVED lines=8> */
[----:B0-----:R-:W-:-:S05]  /*06d0*/  IMAD.WIDE.U32 R2, R7, 0x4, R2 ;  /* 0x0000000407027825 */ /* 0x001fca00078e0002 */
[----:B------:R0:W-:Y:S02]  /*06e0*/  STG.E desc[UR4][R2.64], R5 ;  /* 0x0000000502007986 */ /* 0x0001e4000c101904 */
.L_x_19332:
[----:B------:R-:W-:-:S13]  /*06f0*/  ISETP.GE.AND P0, PT, R17, R16, PT ;  /* 0x000000101100720c */ /* 0x000fda0003f06270 */
[----:B------:R-:W-:Y:S05]  /*0700*/  @P0 BRA `(.L_x_19334) ;  /* 0x0000000000380947 */ /* 0x000fea0003800000 */
[----:B0-----:R-:W0:Y:S01]  /*0710*/  LDC.64 R2, c[0x0][0x220] ;  /* 0x00008800ff027b82 */ /* 0x001e220000000a00 */
[----:B------:R-:W-:Y:S01]  /*0720*/  IADD3 R5, R0, R17, RZ ;  /* 0x0000001100057210 */ /* 0x000fe20007ffe0ff */
[----:B-----5:R-:W-:Y:S02]  /*0730*/  IMAD R21, R21, R21, RZ ;  /* 0x0000001515157224 */ /* 0x020fe400078e02ff */
[----:B------:R-:W-:Y:S02]  /*0740*/  VIADD R17, R17, 0x80 ;  /* 0x0000008011117836 */ /* 0x000fe40000000000 */
[----:B0-----:R-:W-:-:S05]  /*0750*/  IMAD.WIDE.U32 R2, R5, 0x4, R2 ;  /* 0x0000000405027825 */ /* 0x001fca00078e0002 */
[----:B------:R1:W-:Y:S02]  /*0760*/  STG.E desc[UR4][R2.64], R21 ;  /* 0x0000001502007986 */ /* 0x0003e4000c101904 */
.L_x_19333:
[----:B------:R-:W-:-:S13]  /*0770*/  ISETP.GE.AND P0, PT, R17, R16, PT ;  /* 0x000000101100720c */ /* 0x000fda0003f06270 */
[----:B------:R-:W-:Y:S05]  /*0780*/  @P0 BRA `(.L_x_19335) ;  /* 0x00000000003c0947 */ /* 0x000fea0003800000 */
[----:B01----:R-:W0:Y:S01]  /*0790*/  LDC.64 R2, c[0x0][0x220] ;  /* 0x00008800ff027b82 */ /* 0x003e220000000a00 */
[----:B------:R-:W-:Y:S01]  /*07a0*/  IADD3 R7, R0, R17, RZ ;  /* 0x0000001100077210 */ /* 0x000fe20007ffe0ff */
[----:B------:R-:W-:Y:S01]  /*07b0*/  IMAD R5, R14, R14, RZ ;  /* 0x0000000e0e057224 */ /* 0x000fe200078e02ff */
[----:B------:R-:W-:-:S03]  /*07c0*/  IADD3 R17, R17, 0x80, RZ ;  /* 0x0000008011117810 */ /* 0x000fc60007ffe0ff */
[----:B0-----:R-:W-:-:S05]  /*07d0*/  IMAD.WIDE.U32 R2, R7, 0x4, R2 ;  /* 0x0000000407027825 */ /* 0x001fca00078e0002 */
[----:B------:R1:W-:Y:S02]  /*07e0*/  STG.E desc[UR4][R2.64], R5 ;  /* 0x0000000502007986 */ /* 0x0003e4000c101904 */
.L_x_19334:
[----:B------:R-:W-:-:S13]  /*07f0*/  ISETP.GE.AND P0, PT, R17, R16, PT ;  /* 0x000000101100720c */ /* 0x000fda0003f06270 */
[----:B------:R-:W-:Y:S05]  /*0800*/  @P0 BREAK B1 ;  /* 0x0000000000010942 */ /* 0x000fea0003800000 */
[----:B------:R-:W-:Y:S05]  /*0810*/  @P0 BRA `(.L_x_19336) ;  /* 0x0000000000380947 */ /* 0x000fea0003800000 */
[----:B01----:R-:W0:Y:S01]  /*0820*/  LDC.64 R2, c[0x0][0x220] ;  /* 0x00008800ff027b82 */ /* 0x003e220000000a00 */
[----:B------:R-:W-:Y:S01]  /*0830*/  IADD3 R5, R0, R17, RZ ;  /* 0x0000001100057210 */ /* 0x000fe20007ffe0ff */
[----:B-----5:R-:W-:Y:S02]  /*0840*/  IMAD R15, R15, R15, RZ ;  /* 0x0000000f0f0f7224 */ /* 0x020fe400078e02ff */
[----:B------:R-:W-:Y:S02]  /*0850*/  VIADD R17, R17, 0x80 ;  /* 0x0000008011117836 */ /* 0x000fe40000000000 */
[----:B0-----:R-:W-:-:S05]  /*0860*/  IMAD.WIDE.U32 R2, R5, 0x4, R2 ;  /* 0x0000000405027825 */ /* 0x001fca00078e0002 */
[----:B------:R2:W-:Y:S02]  /*0870*/  STG.E desc[UR4][R2.64], R15 ;  /* 0x0000000f02007986 */ /* 0x0005e4000c101904 */
.L_x_19335:
[----:B------:R-:W-:Y:S05]  /*0880*/  BSYNC B1 ;  /* 0x0000000000017941 */ /* 0x000fea0003800000 */
.L_x_19331:
[----:B------:R-:W-:-:S13]  /*0890*/  ISETP.GE.AND P0, PT, R17, R16, PT ;  /* 0x000000101100720c */ /* 0x000fda0003f06270 */
[----:B012---:R-:W0:Y:S01]  /*08a0*/  @!P0 LDC.64 R2, c[0x0][0x220] ;  /* 0x00008800ff028b82 */ /* 0x007e220000000a00 */
[----:B------:R-:W-:Y:S01]  /*08b0*/  @!P0 IADD3 R7, R0, R17, RZ ;  /* 0x0000001100078210 */ /* 0x000fe20007ffe0ff */
[----:B------:R-:W-:Y:S01]  /*08c0*/  @!P0 IMAD R5, R22, R22, RZ ;  /* 0x0000001616058224 */ /* 0x000fe200078e02ff */
[----:B------:R-:W-:-:S03]  /*08d0*/  @!P0 IADD3 R17, R17, 0x80, RZ ;  /* 0x0000008011118810 */ /* 0x000fc60007ffe0ff */
[----:B0-----:R-:W-:-:S05]  /*08e0*/  @!P0 IMAD.WIDE.U32 R2, R7, 0x4, R2 ;  /* 0x0000000407028825 */ /* 0x001fca00078e0002 */
[----:B------:R2:W-:Y:S02]  /*08f0*/  @!P0 STG.E desc[UR4][R2.64], R5 ;  /* 0x0000000502008986 */ /* 0x0005e4000c101904 */
.L_x_19336:
[----:B------:R-:W-:Y:S05]  /*0900*/  BSYNC B0 ;  /* 0x0000000000007941 */ /* 0x000fea0003800000 */
.L_x_19330:
[----:B------:R-:W-:Y:S05]  /*0910*/  WARPSYNC.ALL ;  /* 0x0000000000007948 */ /* 0x000fea0003800000 */
[----:B------:R-:W-:-:S13]  /*0920*/  ISETP.GE.AND P0, PT, R17, R16, PT ;  /* 0x000000101100720c */ /* 0x000fda0003f06270 */
[----:B------:R-:W-:Y:S05]  /*0930*/  @P0 EXIT ;  /* 0x000000000000094d */ /* 0x000fea0003800000 */
[----:B012---:R-:W0:Y:S01]  /*0940*/  LDC.64 R2, c[0x0][0x220] ;  /* 0x00008800ff027b82 */ /* 0x007e220000000a00 */
[----:B------:R-:W-:Y:S01]  /*0950*/  IADD3 R17, R0, R17, RZ ;  /* 0x0000001100117210 */ /* 0x000fe20007ffe0ff */
[----:B-----5:R-:W-:-:S04]  /*0960*/  IMAD R5, R12, R12, RZ ;  /* 0x0000000c0c057224 */ /* 0x020fc800078e02ff */
[----:B0-----:R-:W-:-:S05]  /*0970*/  IMAD.WIDE.U32 R2, R17, 0x4, R2 ;  /* 0x0000000411027825 */ /* 0x001fca00078e0002 */
[----:B------:R-:W-:Y:S01]  /*0980*/  STG.E desc[UR4][R2.64], R5 ;  /* 0x0000000502007986 */ /* 0x000fe2000c101904 */
[----:B------:R-:W-:Y:S05]  /*0990*/  EXIT ;  /* 0x000000000000794d */ /* 0x000fea0003800000 */
.L_x_19337:
        /* <DEDUP_REMOVED lines=14> */
.L_x_71761:


//--------------------- .text._ZN2at6native29vectorized_elementwise_kernelILi4EZNS0_50_GLOBAL__N__2680c7bb_12_PowKernel_cu_7dd49032_316829pow_tensor_scalar_kernel_implIiiEEvRNS_18TensorIteratorBaseET0_EUliE_St5arrayIPcLm2EEEEviS6_T1_ --------------------------
	.section	.text._ZN2at6native29vectorized_elementwise_kernelILi4EZNS0_50_GLOBAL__N__2680c7bb_12_PowKernel_cu_7dd49032_316829pow_tensor_scalar_kernel_implIiiEEvRNS_18TensorIteratorBaseET0_EUliE_St5arrayIPcLm2EEEEviS6_T1_,"ax",@progbits
	.align	128
        .global         _ZN2at6native29vectorized_elementwise_kernelILi4EZNS0_50_GLOBAL__N__2680c7bb_12_PowKernel_cu_7dd49032_316829pow_tensor_scalar_kernel_implIiiEEvRNS_18TensorIteratorBaseET0_EUliE_St5arrayIPcLm2EEEEviS6_T1_
        .type           _ZN2at6native29vectorized_elementwise_kernelILi4EZNS0_50_GLOBAL__N__2680c7bb_12_PowKernel_cu_7dd49032_316829pow_tensor_scalar_kernel_implIiiEEvRNS_18TensorIteratorBaseET0_EUliE_St5arrayIPcLm2EEEEviS6_T1_,@function
        .size           _ZN2at6native29vectorized_elementwise_kernelILi4EZNS0_50_GLOBAL__N__2680c7bb_12_PowKernel_cu_7dd49032_316829pow_tensor_scalar_kernel_implIiiEEvRNS_18TensorIteratorBaseET0_EUliE_St5arrayIPcLm2EEEEviS6_T1_,(.L_x_71762 - _ZN2at6native29vectorized_elementwise_kernelILi4EZNS0_50_GLOBAL__N__2680c7bb_12_PowKernel_cu_7dd49032_316829pow_tensor_scalar_kernel_implIiiEEvRNS_18TensorIteratorBaseET0_EUliE_St5arrayIPcLm2EEEEviS6_T1_)
        .other          _ZN2at6native29vectorized_elementwise_kernelILi4EZNS0_50_GLOBAL__N__2680c7bb_12_PowKernel_cu_7dd49032_316829pow_tensor_scalar_kernel_implIiiEEvRNS_18TensorIteratorBaseET0_EUliE_St5arrayIPcLm2EEEEviS6_T1_,@"STO_CUDA_ENTRY STV_DEFAULT"
_ZN2at6native29vectorized_elementwise_kernelILi4EZNS0_50_GLOBAL__N__2680c7bb_12_PowKernel_cu_7dd49032_316829pow_tensor_scalar_kernel_implIiiEEvRNS_18TensorIteratorBaseET0_EUliE_St5arrayIPcLm2EEEEviS6_T1_:
.text._ZN2at6native29vectorized_elementwise_kernelILi4EZNS0_50_GLOBAL__N__2680c7bb_12_PowKernel_cu_7dd49032_316829pow_tensor_scalar_kernel_implIiiEEvRNS_18TensorIteratorBaseET0_EUliE_St5arrayIPcLm2EEEEviS6_T1_:
        /* <DEDUP_REMOVED lines=17> */
[----:B---3--:R-:W-:Y:S02]  /*0110*/  IMAD R7, R7, R7, RZ ;  /* 0x0000000707077224 */ /* 0x008fe400078e02ff */
[----:B------:R-:W-:Y:S02]  /*0120*/  IMAD R6, R6, R6, RZ ;  /* 0x0000000606067224 */ /* 0x000fe400078e02ff */
[----:B------:R-:W-:Y:S02]  /*0130*/  IMAD R5, R5, R5, RZ ;  /* 0x0000000505057224 */ /* 0x000fe400078e02ff */
[----:B------:R-:W-:Y:S02]  /*0140*/  IMAD R4, R4, R4, RZ ;  /* 0x0000000404047224 */ /* 0x000fe400078e02ff */
[----:B----4-:R-:W-:Y:S02]  /*0150*/  IMAD R11, R11, R11, RZ ;  /* 0x0000000b0b0b7224 */ /* 0x010fe400078e02ff */
[----:B------:R-:W-:Y:S01]  /*0160*/  IMAD R10, R10, R10, RZ ;  /* 0x0000000a0a0a7224 */ /* 0x000fe200078e02ff */
[----:B------:R-:W-:Y:S01]  /*0170*/  STG.E.128 desc[UR4][R12.64], R4 ;  /* 0x000000040c007986 */ /* 0x000fe2000c101d04 */
[----:B------:R-:W-:-:S02]  /*0180*/  IMAD R9, R9, R9, RZ ;  /* 0x0000000909097224 */ /* 0x000fc400078e02ff */
[----:B------:R-:W-:-:S05]  /*0190*/  IMAD R8, R8, R8, RZ ;  /* 0x0000000808087224 */ /* 0x000fca00078e02ff */
[----:B------:R-:W-:Y:S01]  /*01a0*/  STG.E.128 desc[UR4][R12.64+0x800], R8 ;  /* 0x000800080c007986 */ /* 0x000fe2000c101d04 */
[----:B------:R-:W-:Y:S05]  /*01b0*/  EXIT ;  /* 0x000000000000794d */ /* 0x000fea0003800000 */
.L_x_19338:
        /* <DEDUP_REMOVED lines=79> */
.L_x_19341:
        /* <DEDUP_REMOVED lines=8> */
.L_x_19342:
        /* <DEDUP_REMOVED lines=8> */
.L_x_19343:
        /* <DEDUP_REMOVED lines=9> */
.L_x_19344:
[----:B------:R-:W-:Y:S05]  /*0840*/  BSYNC B1 ;  /* 0x0000000000017941 */ /* 0x000fea0003800000 */
.L_x_19340:
[----:B------:R-:W-:-:S13]  /*0850*/  ISETP.GE.AND P0, PT, R17, R16, PT ;  /* 0x000000101100720c */ /* 0x000fda0003f06270 */
[----:B012---:R-:W0:Y:S01]  /*0860*/  @!P0 LDC.64 R2, c[0x0][0x220] ;  /* 0x00008800ff028b82 */ /* 0x007e220000000a00 */
[----:B------:R-:W-:Y:S01]  /*0870*/  @!P0 IADD3 R7, R0, R17, RZ ;  /* 0x0000001100078210 */ /* 0x000fe20007ffe0ff */
[----:B------:R-:W-:Y:S01]  /*0880*/  @!P0 IMAD R5, R22, R22, RZ ;  /* 0x0000001616058224 */ /* 0x000fe200078e02ff */
[----:B------:R-:W-:-:S03]  /*0890*/  @!P0 IADD3 R17, R17, 0x80, RZ ;  /* 0x0000008011118810 */ /* 0x000fc60007ffe0ff */
[----:B0-----:R-:W-:-:S05]  /*08a0*/  @!P0 IMAD.WIDE.U32 R2, R7, 0x4, R2 ;  /* 0x0000000407028825 */ /* 0x001fca00078e0002 */
[----:B------:R2:W-:Y:S02]  /*08b0*/  @!P0 STG.E desc[UR4][R2.64], R5 ;  /* 0x0000000502008986 */ /* 0x0005e4000c101904 */
.L_x_19345:
[----:B------:R-:W-:Y:S05]  /*08c0*/  BSYNC B0 ;  /* 0x0000000000007941 */ /* 0x000fea0003800000 */
.L_x_19339:
        /* <DEDUP_REMOVED lines=9> */
.L_x_19346:
        /* <DEDUP_REMOVED lines=10> */
.L_x_71762:


//--------------------- .text._ZN2at6native29vectorized_elementwise_kernelILi8EZNS0_50_GLOBAL__N__2680c7bb_12_PowKernel_cu_7dd49032_316829pow_tensor_scalar_kernel_implIiiEEvRNS_18TensorIteratorBaseET0_EUliE_St5arrayIPcLm2EEEEviS6_T1_ --------------------------
	.section	.text._ZN2at6native29vectorized_elementwise_kernelILi8EZNS0_50_GLOBAL__N__2680c7bb_12_PowKernel_cu_7dd49032_316829pow_tensor_scalar_kernel_implIiiEEvRNS_18TensorIteratorBaseET0_EUliE_St5arrayIPcLm2EEEEviS6_T1_,"ax",@progbits
	.align	128
        .global         _ZN2at6native29vectorized_elementwise_kernelILi8EZNS0_50_GLOBAL__N__2680c7bb_12_PowKernel_cu_7dd49032_316829pow_tensor_scalar_kernel_implIiiEEvRNS_18TensorIteratorBaseET0_EUliE_St5arrayIPcLm2EEEEviS6_T1_
        .type           _ZN2at6native29vectorized_elementwise_kernelILi8EZNS0_50_GLOBAL__N__2680c7bb_12_PowKernel_cu_7dd49032_316829pow_tensor_scalar_kernel_implIiiEEvRNS_18TensorIteratorBaseET0_EUliE_St5arrayIPcLm2EEEEviS6_T1_,@function
        .size           _ZN2at6native29vectorized_elementwise_kernelILi8EZNS0_50_GLOBAL__N__2680c7bb_12_PowKernel_cu_7dd49032_316829pow_tensor_scalar_kernel_implIiiEEvRNS_18TensorIteratorBaseET0_EUliE_St5arrayIPcLm2EEEEviS6_T1_,(.L_x_71763 - _ZN2at6native29vectorized_elementwise_kernelILi8EZNS0_50_GLOBAL__N__2680c7bb_12_PowKernel_cu_7dd49032_316829pow_tensor_scalar_kernel_implIiiEEvRNS_18TensorIteratorBaseET0_EUliE_St5arrayIPcLm2EEEEviS6_T1_)
        .other          _ZN2at6native29vectorized_elementwise_kernelILi8EZNS0_50_GLOBAL__N__2680c7bb_12_PowKernel_cu_7dd49032_316829pow_tensor_scalar_kernel_implIiiEEvRNS_18TensorIteratorBaseET0_EUliE_St5arrayIPcLm2EEEEviS6_T1_,@"STO_CUDA_ENTRY STV_DEFAULT"
_ZN2at6native29vectorized_elementwise_kernelILi8EZNS0_50_GLOBAL__N__2680c7bb_12_PowKernel_cu_7dd49032_316829pow_tensor_scalar_kernel_implIiiEEvRNS_18TensorIteratorBaseET0_EUliE_St5arrayIPcLm2EEEEviS6_T1_:
.text._ZN2at6native29vectorized_elementwise_kernelILi8EZNS0_50_GLOBAL__N__2680c7bb_12_PowKernel_cu_7dd49032_316829pow_tensor_scalar_kernel_implIiiEEvRNS_18TensorIteratorBaseET0_EUliE_St5arrayIPcLm2EEEEviS6_T1_:
        /* <DEDUP_REMOVED lines=28> */
.L_x_19347:
        /* <DEDUP_REMOVED lines=79> */
.L_x_19350:
        /* <DEDUP_REMOVED lines=8> */
.L_x_19351:
        /* <DEDUP_REMOVED lines=8> */
.L_x_19352:
        /* <DEDUP_REMOVED lines=9> */
.L_x_19353:
[----:B------:R-:W-:Y:S05]  /*0840*/  BSYNC B1 ;  /* 0x0000000000017941 */ /* 0x000fea0003800000 */
.L_x_19349:
[----:B------:R-:W-:-:S13]  /*0850*/  ISETP.GE.AND P0, PT, R17, R16, PT ;  /* 0x000000101100720c */ /* 0x000fda0003f06270 */
[----:B012---:R-:W0:Y:S01]  /*0860*/  @!P0 LDC.64 R2, c[0x0][0x220] ;  /* 0x00008800ff028b82 */ /* 0x007e220000000a00 */
[----:B------:R-:W-:Y:S01]  /*0870*/  @!P0 IADD3 R7, R0, R17, RZ ;  /* 0x0000001100078210 */ /* 0x000fe20007ffe0ff */
[----:B------:R-:W-:Y:S01]  /*0880*/  @!P0 IMAD R5, R22, R22, RZ ;  /* 0x0000001616058224 */ /* 0x000fe200078e02ff */
[----:B------:R-:W-:-:S03]  /*0890*/  @!P0 IADD3 R17, R17, 0x80, RZ ;  /* 0x0000008011118810 */ /* 0x000fc60007ffe0ff */
[----:B0-----:R-:W-:-:S05]  /*08a0*/  @!P0 IMAD.WIDE.U32 R2, R7, 0x4, R2 ;  /* 0x0000000407028825 */ /* 0x001fca00078e0002 */
[----:B------:R2:W-:Y:S02]  /*08b0*/  @!P0 STG.E desc[UR4][R2.64], R5 ;  /* 0x0000000502008986 */ /* 0x0005e4000c101904 */
.L_x_19354:
[----:B------:R-:W-:Y:S05]  /*08c0*/  BSYNC B0 ;  /* 0x0000000000007941 */ /* 0x000fea0003800000 */
.L_x_19348:
        /* <DEDUP_REMOVED lines=9> */
.L_x_19355:
        /* <DEDUP_REMOVED lines=10> */
.L_x_71763:


//--------------------- .text._ZN2at6native18elementwise_kernelILi128ELi4EZNS0_15gpu_kernel_implIZNS0_50_GLOBAL__N__2680c7bb_12_PowKernel_cu_7dd49032_316829pow_tensor_scalar_kernel_implIaaEEvRNS_18TensorIteratorBaseET0_EUlaE2_EEvS6_RKT_EUliE_EEviT1_ --------------------------
	.section	.text._ZN2at6native18elementwise_kernelILi128ELi4EZNS0_15gpu_kernel_implIZNS0_50_GLOBAL__N__2680c7bb_12_PowKernel_cu_7dd49032_316829pow_tensor_scalar_kernel_implIaaEEvRNS_18TensorIteratorBaseET0_EUlaE2_EEvS6_RKT_EUliE_EEviT1_,"ax",@progbits
	.align	128
        .global         _ZN2at6native18elementwise_kernelILi128ELi4EZNS0_15gpu_kernel_implIZNS0_50_GLOBAL__N__2680c7bb_12_PowKernel_cu_7dd49032_316829pow_tensor_scalar_kernel_implIaaEEvRNS_18TensorIteratorBaseET0_EUlaE2_EEvS6_RKT_EUliE_EEviT1_
        .type           _ZN2at6native18elementwise_kernelILi128ELi4EZNS0_15gpu_kernel_implIZNS0_50_GLOBAL__N__2680c7bb_12_PowKernel_cu_7dd49032_316829pow_tensor_scalar_kernel_implIaaEEvRNS_18TensorIteratorBaseET0_EUlaE2_EEvS6_RKT_EUliE_EEviT1_,@function
        .size           _ZN2at6native18elementwise_kernelILi128ELi4EZNS0_15gpu_kernel_implIZNS0_50_GLOBAL__N__2680c7bb_12_PowKernel_cu_7dd49032_316829pow_tensor_scalar_kernel_implIaaEEvRNS_18TensorIteratorBaseET0_EUlaE2_EEvS6_RKT_EUliE_EEviT1_,(.L_x_71764 - _ZN2at6native18elementwise_kernelILi128ELi4EZNS0_15gpu_kernel_implIZNS0_50_GLOBAL__N__2680c7bb_12_PowKernel_cu_7dd49032_316829pow_tensor_scalar_kernel_implIaaEEvRNS_18TensorIteratorBaseET0_EUlaE2_EEvS6_RKT_EUliE_EEviT1_)
        .other          _ZN2at6native18elementwise_kernelILi128ELi4EZNS0_15gpu_kernel_implIZNS0_50_GLOBAL__N__2680c7bb_12_PowKernel_cu_7dd49032_316829pow_tensor_scalar_kernel_implIaaEEvRNS_18TensorIteratorBaseET0_EUlaE2_EEvS6_RKT_EUliE_EEviT1_,@"STO_CUDA_ENTRY STV_DEFAULT"
_ZN2at6native18elementwise_kernelILi128ELi4EZNS0_15gpu_kernel_implIZNS0_50_GLOBAL__N__2680c7bb_12_PowKernel_cu_7dd49032_316829pow_tensor_scalar_kernel_implIaaEEvRNS_18TensorIteratorBaseET0_EUlaE2_EEvS6_RKT_EUliE_EEviT1_:
.text._ZN2at6native18elementwise_kernelILi128ELi4EZNS0_15gpu_kernel_implIZNS0_50_GLOBAL__N__2680c7bb_12_PowKernel_cu_7dd49032_316829pow_tensor_scalar_kernel_implIaaEEvRNS_18TensorIteratorBaseET0_EUlaE2_EEvS6_RKT_EUliE_EEviT1_:
        /* <DEDUP_REMOVED lines=313> */
.L_x_19358:
        /* <DEDUP_REMOVED lines=18> */
[----:B------:R0:W5:Y:S01]  /*14b0*/  LDG.E.U8 R0, desc[UR36][R2.64] ;  /* 0x0000002402007981 */ /* 0x000162000c1e1100 */
[----:B------:R-:W-:Y:S05]  /*14c0*/  BRA `(.L_x_19364) ;  /* 0x0000000c005c7947 */ /* 0x000fea0003800000 */
.L_x_19362:
[----:B------:R0:W5:Y:S01]  /*14d0*/  LDG.E.U8 R0, desc[UR36][R2.64] ;  /* 0x0000002402007981 */ /* 0x000162000c1e1100 */
[----:B------:R-:W-:Y:S05]  /*14e0*/  BRA `(.L_x_19364) ;  /* 0x0000000c00547947 */ /* 0x000fea0003800000 */
.L_x_19361:
[----:B------:R-:W-:-:S13]  /*14f0*/  ISETP.NE.AND P0, PT, R4, 0x2, PT ;  /* 0x000000020400780c */ /* 0x000fda0003f05270 */
[----:B------:R-:W-:Y:S05]  /*1500*/  @!P0 BRA `(.L_x_19365) ;  /* 0x0000000000208947 */ /* 0x000fea0003800000 */
[----:B------:R-:W-:-:S13]  /*1510*/  ISETP.NE.AND P0, PT, R4, 0x3, PT ;  /* 0x000000030400780c */ /* 0x000fda0003f05270 */
[----:B------:R-:W-:Y:S05]  /*1520*/  @!P0 BRA `(.L_x_19366) ;  /* 0x0000000000108947 */ /* 0x000fea0003800000 */
[----:B------:R-:W-:-:S13]  /*1530*/  ISETP.NE.AND P0, PT, R4, 0x4, PT ;  /* 0x000000040400780c */ /* 0x000fda0003f05270 */
[----:B------:R-:W-:Y:S05]  /*1540*/  @P0 BRA `(.L_x_19363) ;  /* 0x0000000800e80947 */ /* 0x000fea0003800000 */
[----:B------:R0:W5:Y:S01]  /*1550*/  LDG.E.U8 R0, desc[UR36][R2.64] ;  /* 0x0000002402007981 */ /* 0x000162000c1e1100 */
[----:B------:R-:W-:Y:S05]  /*1560*/  BRA `(.L_x_19364) ;  /* 0x0000000c00347947 */ /* 0x000fea0003800000 */
.L_x_19366:
[----:B------:R0:W5:Y:S01]  /*1570*/  LDG.E.U8 R0, desc[UR36][R2.64] ;  /* 0x0000002402007981 */ /* 0x000162000c1e1100 */
[----:B------:R-:W-:Y:S05]  /*1580*/  BRA `(.L_x_19364) ;  /* 0x0000000c002c7947 */ /* 0x000fea0003800000 */
.L_x_19365:
[----:B------:R0:W5:Y:S01]  /*1590*/  LDG.E.U16 R0, desc[UR36][R2.64] ;  /* 0x0000002402007981 */ /* 0x000162000c1e1500 */
[----:B------:R-:W-:Y:S05]  /*15a0*/  BRA `(.L_x_19364) ;  /* 0x0000000c00247947 */ /* 0x000fea0003800000 */
.L_x_19360:
        /* <DEDUP_REMOVED lines=9> */
.L_x_19368:
[----:B------:R-:W2:Y:S02]  /*1640*/  LDG.E.U16 R4, desc[UR36][R2.64] ;  /* 0x0000002402047981 */ /* 0x000ea4000c1e1500 */
[----:B--2---:R-:W-:-:S06]  /*1650*/  HADD2.F32 R4, -RZ, R4.H0_H0 ;  /* 0x20000004ff047230 */ /* 0x004fcc0000004100 */
[----:B------:R-:W0:Y:S02]  /*1660*/  F2I.FTZ.TRUNC.NTZ R4, R4 ;  /* 0x0000000400047305 */ /* 0x000e24000021f100 */
[----:B0-----:R-:W-:Y:S01]  /*1670*/  PRMT R0, R4, 0x7610, R0 ;  /* 0x0000761004007816 */ /* 0x001fe20000000000 */
[----:B------:R-:W-:Y:S06]  /*1680*/  BRA `(.L_x_19364) ;  /* 0x0000000800ec7947 */ /* 0x000fec0003800000 */
.L_x_19367:
        /* <DEDUP_REMOVED lines=9> */
.L_x_19370:
[----:B------:R-:W2:Y:S02]  /*1720*/  LDG.E.U16 R2, desc[UR36][R2.64] ;  /* 0x0000002402027981 */ /* 0x000ea4000c1e1500 */
[----:B--2---:R-:W-:-:S06]  /*1730*/  HADD2.F32 R4, -RZ, R2.H0_H0 ;  /* 0x20000002ff047230 */ /* 0x004fcc0000004100 */
[----:B------:R-:W0:Y:S02]  /*1740*/  F2I.FTZ.TRUNC.NTZ R4, R4 ;  /* 0x0000000400047305 */ /* 0x000e24000021f100 */
[----:B0-----:R-:W-:Y:S01]  /*1750*/  PRMT R0, R4, 0x7610, R0 ;  /* 0x0000761004007816 */ /* 0x001fe20000000000 */
[----:B------:R-:W-:Y:S06]  /*1760*/  BRA `(.L_x_19364) ;  /* 0x0000000800b47947 */ /* 0x000fec0003800000 */
.L_x_19369:
[----:B------:R-:W2:Y:S02]  /*1770*/  LDG.E.64 R2, desc[UR36][R2.64] ;  /* 0x0000002402027981 */ /* 0x000ea4000c1e1b00 */
[----:B--2---:R0:W1:Y:S01]  /*1780*/  F2I.F64.TRUNC R0, R2 ;  /* 0x0000000200007311 */ /* 0x004062000030d100 */
[----:B------:R-:W-:Y:S05]  /*1790*/  BRA `(.L_x_19364) ;  /* 0x0000000800a87947 */ /* 0x000fea0003800000 */
.L_x_19359:
        /* <DEDUP_REMOVED lines=12> */
.L_x_19373:
[----:B------:R-:W2:Y:S02]  /*1860*/  LDG.E.64 R2, desc[UR36][R2.64] ;  /* 0x0000002402027981 */ /* 0x000ea4000c1e1b00 */
[----:B--2---:R3:W4:Y:S01]  /*1870*/  F2I.F64.TRUNC R0, R2 ;  /* 0x0000000200007311 */ /* 0x004722000030d100 */
[----:B------:R-:W-:Y:S05]  /*1880*/  BRA `(.L_x_19364) ;  /* 0x00000008006c7947 */ /* 0x000fea0003800000 */
.L_x_19372:
        /* <DEDUP_REMOVED lines=28> */
.L_x_19375:
        /* <DEDUP_REMOVED lines=15> */
.L_x_19374:
[----:B------:R-:W2:Y:S02]  /*1b40*/  LDG.E.U16 R4, desc[UR36][R2.64] ;  /* 0x0000002402047981 */ /* 0x000ea4000c1e1500 */
[----:B--2---:R-:W-:-:S06]  /*1b50*/  IMAD.U32 R4, R4, 0x10000, RZ ;  /* 0x0001000004047824 */ /* 0x004fcc00078e00ff */
[----:B------:R-:W0:Y:S02]  /*1b60*/  F2I.FTZ.TRUNC.NTZ R4, R4 ;  /* 0x0000000400047305 */ /* 0x000e24000021f100 */
[----:B0-----:R-:W-:Y:S01]  /*1b70*/  PRMT R0, R4, 0x7610, R0 ;  /* 0x0000761004007816 */ /* 0x001fe20000000000 */
[----:B------:R-:W-:Y:S06]  /*1b80*/  BRA `(.L_x_19364) ;  /* 0x0000000400ac7947 */ /* 0x000fec0003800000 */
.L_x_19371:
        /* <DEDUP_REMOVED lines=10> */
.L_x_19378:
        /* <DEDUP_REMOVED lines=21> */
.L_x_19382:
[----:B------:R-:W-:Y:S05]  /*1d80*/  BSYNC B1 ;  /* 0x0000000000017941 */ /* 0x000fea0003800000 */
.L_x_19381:
[----:B------:R-:W-:Y:S01]  /*1d90*/  IMAD.SHL.U32 R2, R2, 0x100000, RZ ;  /* 0x0010000002027824 */ /* 0x000fe200078e00ff */
[----:B------:R-:W-:-:S04]  /*1da0*/  LEA R3, R0, 0x3b800000, 0x17 ;  /* 0x3b80000000037811 */ /* 0x000fc800078eb8ff */
[----:B------:R-:W-:-:S07]  /*1db0*/  LOP3.LUT R4, R3, R2, R4, 0xfe, !PT ;  /* 0x0000000203047212 */ /* 0x000fce00078efe04 */
.L_x_19380:
[----:B------:R-:W-:Y:S05]  /*1dc0*/  BSYNC B0 ;  /* 0x0000000000007941 */ /* 0x000fea0003800000 */
.L_x_19379:
[----:B------:R-:W0:Y:S02]  /*1dd0*/  F2I.FTZ.TRUNC.NTZ R4, R4 ;  /* 0x0000000400047305 */ /* 0x000e24000021f100 */
[----:B0-----:R-:W-:Y:S01]  /*1de0*/  PRMT R0, R4, 0x7610, R0 ;  /* 0x0000761004007816 */ /* 0x001fe20000000000 */
[----:B------:R-:W-:Y:S06]  /*1df0*/  BRA `(.L_x_19364) ;  /* 0x0000000400107947 */ /* 0x000fec0003800000 */
.L_x_19377:
        /* <DEDUP_REMOVED lines=21> */
.L_x_19386:
[----:B------:R-:W-:Y:S05]  /*1f50*/  BSYNC B1 ;  /* 0x0000000000017941 */ /* 0x000fea0003800000 */
.L_x_19385:
[----:B------:R-:W-:Y:S01]  /*1f60*/  IMAD.SHL.U32 R2, R2, 0x200000, RZ ;  /* 0x0020000002027824 */ /* 0x000fe200078e00ff */
[----:B------:R-:W-:-:S04]  /*1f70*/  LEA R3, R0, 0x37800000, 0x17 ;  /* 0x3780000000037811 */ /* 0x000fc800078eb8ff */
[----:B------:R-:W-:-:S07]  /*1f80*/  LOP3.LUT R4, R3, R2, R4, 0xfe, !PT ;  /* 0x0000000203047212 */ /* 0x000fce00078efe04 */
.L_x_19384:
[----:B------:R-:W-:Y:S05]  /*1f90*/  BSYNC B0 ;  /* 0x0000000000007941 */ /* 0x000fea0003800000 */
.L_x_19383:
[----:B------:R-:W0:Y:S02]  /*1fa0*/  F2I.FTZ.TRUNC.NTZ R4, R4 ;  /* 0x0000000400047305 */ /* 0x000e24000021f100 */
[----:B0-----:R-:W-:Y:S01]  /*1fb0*/  PRMT R0, R4, 0x7610, R0 ;  /* 0x0000761004007816 */ /* 0x001fe20000000000 */
[----:B------:R-:W-:Y:S06]  /*1fc0*/  BRA `(.L_x_19364) ;  /* 0x00000000009c7947 */ /* 0x000fec0003800000 */
.L_x_19376:
        /* <DEDUP_REMOVED lines=14> */
.L_x_19390:
[----:B------:R-:W-:Y:S05]  /*20b0*/  BSYNC B0 ;  /* 0x0000000000007941 */ /* 0x000fea0003800000 */
.L_x_19389:
[----:B------:R-:W0:Y:S02]  /*20c0*/  F2I.FTZ.TRUNC.NTZ R4, R4 ;  /* 0x0000000400047305 */ /* 0x000e24000021f100 */
[----:B0-----:R-:W-:Y:S01]  /*20d0*/  PRMT R0, R4, 0x7610, R0 ;  /* 0x0000761004007816 */ /* 0x001fe20000000000 */
[----:B------:R-:W-:Y:S06]  /*20e0*/  BRA `(.L_x_19364) ;  /* 0x0000000000547947 */ /* 0x000fec0003800000 */
.L_x_19363:
        /* <DEDUP_REMOVED lines=16> */
.L_x_19391:
[----:B------:R-:W-:Y:S01]  /*21f0*/  PRMT R0, RZ, 0x7610, R0 ;  /* 0x00007610ff007816 */ /* 0x000fe20000000000 */
[----:B------:R-:W-:Y:S06]  /*2200*/  BRA `(.L_x_19364) ;  /* 0x00000000000c7947 */ /* 0x000fec0003800000 */
.L_x_19388:
[----:B------:R2:W5:Y:S01]  /*2210*/  LDG.E.U8 R0, desc[UR36][R2.64] ;  /* 0x0000002402007981 */ /* 0x000562000c1e1100 */
[----:B------:R-:W-:Y:S05]  /*2220*/  BRA `(.L_x_19364) ;  /* 0x0000000000047947 */ /* 0x000fea0003800000 */
.L_x_19387:
[----:B------:R1:W5:Y:S02]  /*2230*/  LDG.E.U8 R0, desc[UR36][R2.64] ;  /* 0x0000002402007981 */ /* 0x000364000c1e1100 */
.L_x_19364:
[----:B0123--:R-:W0:Y:S01]  /*2240*/  LDC.U8 R2, c[0x0][0x420] ;  /* 0x00010800ff027b82 */ /* 0x00fe220000000000 */
[----:B------:R-:W-:Y:S01]  /*2250*/  BSSY B0, `(.L_x_19392) ;  /* 0x000003c000007945 */ /* 0x000fe20003800000 */
[C---:B0-----:R-:W-:Y:S02]  /*2260*/  PRMT R3, R2.reuse, 0x8880, RZ ;  /* 0x0000888002037816 */ /* 0x041fe400000000ff */
[----:B------:R-:W-:Y:S02]  /*2270*/  PRMT R2, R2, 0x8880, RZ ;  /* 0x0000888002027816 */ /* 0x000fe400000000ff */
[----:B------:R-:W-:Y:S02]  /*2280*/  ISETP.GE.AND P0, PT, R3, RZ, PT ;  /* 0x000000ff0300720c */ /* 0x000fe40003f06270 */
[----:B------:R-:W-:-:S11]  /*2290*/  PRMT R2, R2, 0x7710, RZ ;  /* 0x0000771002027816 */ /* 0x000fd600000000ff */
[----:B------:R-:W-:Y:S05]  /*22a0*/  @!P0 BRA `(.L_x_19393) ;  /* 0x0000000000b08947 */ /* 0x000fea0003800000 */
[----:B------:R-:W-:Y:S01]  /*22b0*/  ISETP.NE.AND P0, PT, R3, RZ, PT ;  /* 0x000000ff0300720c */ /* 0x000fe20003f05270 */
[----:B------:R-:W-:-:S12]  /*22c0*/  IMAD.MOV.U32 R3, RZ, RZ, 0x1 ;  /* 0x00000001ff037424 */ /* 0x000fd800078e00ff */
[----:B------:R-:W-:Y:S05]  /*22d0*/  @!P0 BRA `(.L_x_19394) ;  /* 0x0000000000cc8947 */ /* 0x000fea0003800000 */
[C---:B------:R-:W-:Y:S01]  /*22e0*/  LOP3.LUT R4, R2.reuse, 0x1, RZ, 0xc0, !PT ;  /* 0x0000000102047812 */ /* 0x040fe200078ec0ff */
[----:B------:R-:W-:Y:S01]  /*22f0*/  VIADD R3, R2, 0x1 ;  /* 0x0000000102037836 */ /* 0x000fe20000000000 */
[----:B----45:R-:W-:Y:S01]  /*2300*/  PRMT R5, R0, 0x9910, RZ ;  /* 0x0000991000057816 */ /* 0x030fe200000000ff */
[----:B------:R-:W-:Y:S01]  /*2310*/  BSSY B1, `(.L_x_19395) ;  /* 0x0000024000017945 */ /* 0x000fe20003800000 */
[----:B------:R-:W-:Y:S02]  /*2320*/  ISETP.NE.U32.AND P0, PT, R4, 0x1, PT ;  /* 0x000000010400780c */ /* 0x000fe40003f05070 */
[----:B------:R-:W-:Y:S02]  /*2330*/  LOP3.LUT R4, R3, 0xff, RZ, 0xc0, !PT ;  /* 0x000000ff03047812 */ /* 0x000fe400078ec0ff */
[----:B------:R-:W-:Y:S02]  /*2340*/  SEL R3, R0, 0x1, !P0 ;  /* 0x0000000100037807 */ /* 0x000fe40004000000 */
[----:B------:R-:W-:Y:S01]  /*2350*/  ISETP.GE.U32.AND P0, PT, R4, 0x3, PT ;  /* 0x000000030400780c */ /* 0x000fe20003f06070 */
[----:B------:R-:W-:Y:S01]  /*2360*/  IMAD.MOV.U32 R4, RZ, RZ, R5 ;  /* 0x000000ffff047224 */ /* 0x000fe200078e0005 */
[----:B------:R-:W-:-:S02]  /*2370*/  PRMT R0, R3, 0x9910, RZ ;  /* 0x0000991003007816 */ /* 0x000fc400000000ff */
[----:B------:R-:W-:Y:S01]  /*2380*/  LOP3.LUT R3, R2, 0x80, RZ, 0xc0, !PT ;  /* 0x0000008002037812 */ /* 0x000fe200078ec0ff */
[----:B------:R-:W-:-:S03]  /*2390*/  IMAD R4, R4, R4, RZ ;  /* 0x0000000404047224 */ /* 0x000fc600078e02ff */
[----:B------:R-:W-:Y:S02]  /*23a0*/  LEA.HI R2, R3, R2, RZ, 0x19 ;  /* 0x0000000203027211 */ /* 0x000fe400078fc8ff */
[----:B------:R-:W-:-:S03]  /*23b0*/  PRMT R3, R0, 0x7610, R3 ;  /* 0x0000761000037816 */ /* 0x000fc60000000003 */
[----:B------:R-:W-:Y:S05]  /*23c0*/  @!P0 BRA `(.L_x_19396) ;  /* 0x0000000000608947 */ /* 0x000fea0003800000 */
[----:B------:R-:W-:-:S04]  /*23d0*/  PRMT R0, R2, 0x8880, RZ ;  /* 0x0000888002007816 */ /* 0x000fc800000000ff */
[----:B------:R-:W-:-:S04]  /*23e0*/  SHF.R.S32.HI R0, RZ, 0x1, R0 ;  /* 0x00000001ff007819 */ /* 0x000fc80000011400 */
[----:B------:R-:W-:-:S07]  /*23f0*/  PRMT R5, R0, 0x7610, R5 ;  /* 0x0000761000057816 */ /* 0x000fce0000000005 */
.L_x_19397:
        /* <DEDUP_REMOVED lines=21> */
.L_x_19396:
[----:B------:R-:W-:Y:S05]  /*2550*/  BSYNC B1 ;  /* 0x0000000000017941 */ /* 0x000fea0003800000 */
.L_x_19395:
[----:B------:R-:W-:Y:S05]  /*2560*/  BRA `(.L_x_19394) ;  /* 0x0000000000287947 */ /* 0x000fea0003800000 */
.L_x_19393:
[----:B----45:R-:W-:Y:S01]  /*2570*/  LOP3.LUT R0, R0, 0xff, RZ, 0xc0, !PT ;  /* 0x000000ff00007812 */ /* 0x030fe200078ec0ff */
[----:B------:R-:W-:-:S03]  /*2580*/  IMAD.MOV.U32 R3, RZ, RZ, 0x1 ;  /* 0x00000001ff037424 */ /* 0x000fc600078e00ff */
[----:B------:R-:W-:-:S13]  /*2590*/  ISETP.NE.AND P0, PT, R0, 0x1, PT ;  /* 0x000000010000780c */ /* 0x000fda0003f05270 */
[----:B------:R-:W-:Y:S05]  /*25a0*/  @!P0 BRA `(.L_x_19394) ;  /* 0x0000000000188947 */ /* 0x000fea0003800000 */
[----:B------:R-:W-:Y:S01]  /*25b0*/  ISETP.NE.AND P0, PT, R0, 0xff, PT ;  /* 0x000000ff0000780c */ /* 0x000fe20003f05270 */
[----:B------:R-:W-:-:S12]  /*25c0*/  IMAD.MOV.U32 R3, RZ, RZ, 0x1 ;  /* 0x00000001ff037424 */ /* 0x000fd800078e00ff */
[----:B------:R-:W-:-:S04]  /*25d0*/  @!P0 LOP3.LUT R2, R2, 0x1, RZ, 0xc0, !PT ;  /* 0x0000000102028812 */ /* 0x000fc800078ec0ff */
[----:B------:R-:W-:-:S04]  /*25e0*/  @!P0 ISETP.NE.U32.AND P1, PT, R2, 0x1, PT ;  /* 0x000000010200880c */ /* 0x000fc80003f25070 */
[----:B------:R-:W-:-:S04]  /*25f0*/  @!P0 SEL R3, R3, 0xffff, P1 ;  /* 0x0000ffff03038807 */ /* 0x000fc80000800000 */
[----:B------:R-:W-:-:S07]  /*2600*/  @P0 PRMT R3, RZ, 0x7610, R3 ;  /* 0x00007610ff030816 */ /* 0x000fce0000000003 */
.L_x_19394:
[----:B------:R-:W-:Y:S05]  /*2610*/  BSYNC B0 ;  /* 0x0000000000007941 */ /* 0x000fea0003800000 */
.L_x_19392:
        /* <DEDUP_REMOVED lines=14> */
.L_x_19401:
[----:B------:R0:W-:Y:S01]  /*2700*/  STG.E.U8 desc[UR36][R16.64], R3 ;  /* 0x0000000310007986 */ /* 0x0001e2000c101124 */
[----:B------:R-:W-:Y:S05]  /*2710*/  BRA `(.L_x_19403) ;  /* 0x0000000c009c7947 */ /* 0x000fea0003800000 */
.L_x_19400:
[----:B------:R-:W-:-:S13]  /*2720*/  ISETP.NE.AND P0, PT, R0, 0x2, PT ;  /* 0x000000020000780c */ /* 0x000fda0003f05270 */
[----:B------:R-:W-:Y:S05]  /*2730*/  @!P0 BRA `(.L_x_19404) ;  /* 0x0000000000388947 */ /* 0x000fea0003800000 */
[----:B------:R-:W-:-:S13]  /*2740*/  ISETP.NE.AND P0, PT, R0, 0x3, PT ;  /* 0x000000030000780c */ /* 0x000fda0003f05270 */
[----:B------:R-:W-:Y:S05]  /*2750*/  @!P0 BRA `(.L_x_19405) ;  /* 0x0000000000208947 */ /* 0x000fea0003800000 */
[----:B------:R-:W-:-:S13]  /*2760*/  ISETP.NE.AND P0, PT, R0, 0x4, PT ;  /* 0x000000040000780c */ /* 0x000fda0003f05270 */
[----:B------:R-:W-:Y:S05]  /*2770*/  @P0 BRA `(.L_x_19402) ;  /* 0x0000000c001c0947 */ /* 0x000fea0003800000 */
[----:B------:R-:W-:-:S04]  /*2780*/  LOP3.LUT R3, R3, 0xffff, RZ, 0xc0, !PT ;  /* 0x0000ffff03037812 */ /* 0x000fc800078ec0ff */
[----:B------:R-:W-:-:S05]  /*2790*/  PRMT R3, R3, 0x8880, RZ ;  /* 0x0000888003037816 */ /* 0x000fca00000000ff */
[----:B------:R-:W-:-:S05]  /*27a0*/  IMAD.MOV.U32 R2, RZ, RZ, R3 ;  /* 0x000000ffff027224 */ /* 0x000fca00078e0003 */
[----:B------:R-:W-:-:S05]  /*27b0*/  SHF.R.S32.HI R3, RZ, 0x1f, R2 ;  /* 0x0000001fff037819 */ /* 0x000fca0000011402 */
[----:B------:R0:W-:Y:S01]  /*27c0*/  STG.E.64 desc[UR36][R16.64], R2 ;  /* 0x0000000210007986 */ /* 0x0001e2000c101b24 */
[----:B------:R-:W-:Y:S05]  /*27d0*/  BRA `(.L_x_19403) ;  /* 0x0000000c006c7947 */ /* 0x000fea0003800000 */
.L_x_19405:
[----:B------:R-:W-:-:S04]  /*27e0*/  LOP3.LUT R3, R3, 0xffff, RZ, 0xc0, !PT ;  /* 0x0000ffff03037812 */ /* 0x000fc800078ec0ff */
[----:B------:R-:W-:-:S05]  /*27f0*/  PRMT R3, R3, 0x8880, RZ ;  /* 0x0000888003037816 */ /* 0x000fca00000000ff */
[----:B------:R0:W-:Y:S01]  /*2800*/  STG.E desc[UR36][R16.64], R3 ;  /* 0x0000000310007986 */ /* 0x0001e2000c101924 */
[----:B------:R-:W-:Y:S05]  /*2810*/  BRA `(.L_x_19403) ;  /* 0x0000000c005c7947 */ /* 0x000fea0003800000 */
.L_x_19404:
[----:B------:R-:W-:-:S04]  /*2820*/  PRMT R3, R3, 0x8880, RZ ;  /* 0x0000888003037816 */ /* 0x000fc800000000ff */
[----:B------:R-:W-:-:S05]  /*2830*/  PRMT R3, R3, 0x7710, RZ ;  /* 0x0000771003037816 */ /* 0x000fca00000000ff */
[----:B------:R0:W-:Y:S01]  /*2840*/  STG.E.U16 desc[UR36][R16.64], R3 ;  /* 0x0000000310007986 */ /* 0x0001e2000c101524 */
[----:B------:R-:W-:Y:S05]  /*2850*/  BRA `(.L_x_19403) ;  /* 0x0000000c004c7947 */ /* 0x000fea0003800000 */
.L_x_19399:
[----:B------:R-:W-:-:S13]  /*2860*/  ISETP.GT.AND P0, PT, R0, 0x6, PT ;  /* 0x000000060000780c */ /* 0x000fda0003f04270 */
[----:B------:R-:W-:Y:S05]  /*2870*/  @P0 BRA `(.L_x_19406) ;  /* 0x00000000002c0947 */ /* 0x000fea0003800000 */
[----:B------:R-:W-:-:S13]  /*2880*/  ISETP.NE.AND P0, PT, R0, 0x5, PT ;  /* 0x000000050000780c */ /* 0x000fda0003f05270 */
[----:B------:R-:W-:Y:S05]  /*2890*/  @!P0 BRA `(.L_x_19407) ;  /* 0x0000000000148947 */ /* 0x000fea0003800000 */
[----:B------:R-:W-:-:S13]  /*28a0*/  ISETP.NE.AND P0, PT, R0, 0x6, PT ;  /* 0x000000060000780c */ /* 0x000fda0003f05270 */
[----:B------:R-:W-:Y:S05]  /*28b0*/  @P0 BRA `(.L_x_19402) ;  /* 0x0000000800cc0947 */ /* 0x000fea0003800000 */
[----:B------:R-:W0:Y:S02]  /*28c0*/  I2F.S8 R3, R3 ;  /* 0x0000000300037306 */ /* 0x000e240000001400 */
[----:B0-----:R0:W-:Y:S01]  /*28d0*/  STG.E desc[UR36][R16.64], R3 ;  /* 0x0000000310007986 */ /* 0x0011e2000c101924 */
[----:B------:R-:W-:Y:S05]  /*28e0*/  BRA `(.L_x_19403) ;  /* 0x0000000c00287947 */ /* 0x000fea0003800000 */
.L_x_19407:
[----:B------:R-:W0:Y:S02]  /*28f0*/  I2F.S8 R0, R3 ;  /* 0x0000000300007306 */ /* 0x000e240000001400 */
[----:B0-----:R-:W-:-:S05]  /*2900*/  F2FP.F16.F32.PACK_AB R0, RZ, R0 ;  /* 0x00000000ff00723e */ /* 0x001fca00000000ff */
[----:B------:R0:W-:Y:S01]  /*2910*/  STG.E.U16 desc[UR36][R16.64], R0 ;  /* 0x0000000010007986 */ /* 0x0001e2000c101524 */
[----:B------:R-:W-:Y:S05]  /*2920*/  BRA `(.L_x_19403) ;  /* 0x0000000c00187947 */ /* 0x000fea0003800000 */
.L_x_19406:
[----:B------:R-:W-:-:S13]  /*2930*/  ISETP.NE.AND P0, PT, R0, 0x7, PT ;  /* 0x000000070000780c */ /* 0x000fda0003f05270 */
[----:B------:R-:W-:Y:S05]  /*2940*/  @!P0 BRA `(.L_x_19408) ;  /* 0x0000000000348947 */ /* 0x000fea0003800000 */
[----:B------:R-:W-:-:S13]  /*2950*/  ISETP.NE.AND P0, PT, R0, 0x8, PT ;  /* 0x000000080000780c */ /* 0x000fda0003f05270 */
[----:B------:R-:W-:Y:S05]  /*2960*/  @!P0 BRA `(.L_x_19409) ;  /* 0x0000000000188947 */ /* 0x000fea0003800000 */
[----:B------:R-:W-:-:S13]  /*2970*/  ISETP.NE.AND P0, PT, R0, 0x9, PT ;  /* 0x000000090000780c */ /* 0x000fda0003f05270 */
[----:B------:R-:W-:Y:S05]  /*2980*/  @P0 BRA `(.L_x_19402) ;  /* 0x0000000800980947 */ /* 0x000fea0003800000 */
[----:B------:R-:W0:Y:S01]  /*2990*/  I2F.S8 R4, R3 ;  /* 0x0000000300047306 */ /* 0x000e220000001400 */
[----:B------:R-:W-:-:S05]  /*29a0*/  IMAD.MOV.U32 R5, RZ, RZ, RZ ;  /* 0x000000ffff057224 */ /* 0x000fca00078e00ff */
[----:B0-----:R0:W-:Y:S01]  /*29b0*/  STG.E.64 desc[UR36][R16.64], R4 ;  /* 0x0000000410007986 */ /* 0x0011e2000c101b24 */
[----:B------:R-:W-:Y:S05]  /*29c0*/  BRA `(.L_x_19403) ;  /* 0x0000000800f07947 */ /* 0x000fea0003800000 */
.L_x_19409:
[----:B------:R-:W0:Y:S02]  /*29d0*/  I2F.S8 R3, R3 ;  /* 0x0000000300037306 */ /* 0x000e240000001400 */
[----:B0-----:R-:W-:-:S04]  /*29e0*/  F2FP.F16.F32.PACK_AB R3, RZ, R3 ;  /* 0x00000003ff03723e */ /* 0x001fc800000000ff */
[----:B------:R-:W-:-:S05]  /*29f0*/  PRMT R3, R3, 0x5410, RZ ;  /* 0x0000541003037816 */ /* 0x000fca00000000ff */
[----:B------:R0:W-:Y:S01]  /*2a00*/  STG.E desc[UR36][R16.64], R3 ;  /* 0x0000000310007986 */ /* 0x0001e2000c101924 */
[----:B------:R-:W-:Y:S05]  /*2a10*/  BRA `(.L_x_19403) ;  /* 0x0000000800dc7947 */ /* 0x000fea0003800000 */
.L_x_19408:
[----:B------:R-:W-:-:S04]  /*2a20*/  PRMT R2, R3, 0x8880, RZ ;  /* 0x0000888003027816 */ /* 0x000fc800000000ff */
[----:B------:R-:W-:-:S06]  /*2a30*/  PRMT R2, R2, 0x7710, RZ ;  /* 0x0000771002027816 */ /* 0x000fcc00000000ff */
[----:B------:R-:W0:Y:S02]  /*2a40*/  I2F.F64.S16 R2, R2 ;  /* 0x0000000200027312 */ /* 0x000e240000101c00 */
[----:B0-----:R0:W-:Y:S01]  /*2a50*/  STG.E.64 desc[UR36][R16.64], R2 ;  /* 0x0000000210007986 */ /* 0x0011e2000c101b24 */
[----:B------:R-:W-:Y:S05]  /*2a60*/  BRA `(.L_x_19403) ;  /* 0x0000000800c87947 */ /* 0x000fea0003800000 */
.L_x_19398:
        /* <DEDUP_REMOVED lines=8> */
[----:B------:R-:W-:-:S04]  /*2af0*/  LOP3.LUT P0, RZ, R3, 0xff, RZ, 0xc0, !PT ;  /* 0x000000ff03ff7812 */ /* 0x000fc8000780c0ff */
[----:B------:R-:W-:-:S05]  /*2b00*/  SEL R3, RZ, 0x1, !P0 ;  /* 0x00000001ff037807 */ /* 0x000fca0004000000 */
[----:B------:R0:W-:Y:S01]  /*2b10*/  STG.E.U8 desc[UR36][R16.64], R3 ;  /* 0x0000000310007986 */ /* 0x0001e2000c101124 */
[----:B------:R-:W-:Y:S05]  /*2b20*/  BRA `(.L_x_19403) ;  /* 0x0000000800987947 */ /* 0x000fea0003800000 */
.L_x_19412:
[----:B------:R-:W-:Y:S02]  /*2b30*/  PRMT R4, R3, 0x8880, RZ ;  /* 0x0000888003047816 */ /* 0x000fe400000000ff */
[----:B------:R-:W-:Y:S02]  /*2b40*/  CS2R R6, SRZ ;  /* 0x0000000000067805 */ /* 0x000fe4000001ff00 */
[----:B------:R-:W-:-:S06]  /*2b50*/  PRMT R4, R4, 0x7710, RZ ;  /* 0x0000771004047816 */ /* 0x000fcc00000000ff */
[----:B------:R-:W0:Y:S02]  /*2b60*/  I2F.F64.S16 R4, R4 ;  /* 0x0000000400047312 */ /* 0x000e240000101c00 */
[----:B0-----:R0:W-:Y:S01]  /*2b70*/  STG.E.128 desc[UR36][R16.64], R4 ;  /* 0x0000000410007986 */ /* 0x0011e2000c101d24 */
[----:B------:R-:W-:Y:S05]  /*2b80*/  BRA `(.L_x_19403) ;  /* 0x0000000800807947 */ /* 0x000fea0003800000 */
.L_x_19411:
[----:B------:R-:W-:-:S13]  /*2b90*/  ISETP.NE.AND P0, PT, R0, 0xf, PT ;  /* 0x0000000f0000780c */ /* 0x000fda0003f05270 */
[----:B------:R-:W-:Y:S05]  /*2ba0*/  @!P0 BRA `(.L_x_19413) ;  /* 0x0000000000b48947 */ /* 0x000fea0003800000 */
[----:B------:R-:W-:-:S13]  /*2bb0*/  ISETP.NE.AND P0, PT, R0, 0x17, PT ;  /* 0x000000170000780c */ /* 0x000fda0003f05270 */
[----:B------:R-:W-:Y:S05]  /*2bc0*/  @!P0 BRA `(.L_x_19414) ;  /* 0x0000000000548947 */ /* 0x000fea0003800000 */
[----:B------:R-:W-:-:S13]  /*2bd0*/  ISETP.NE.AND P0, PT, R0, 0x18, PT ;  /* 0x000000180000780c */ /* 0x000fda0003f05270 */
[----:B------:R-:W-:Y:S05]  /*2be0*/  @P0 BRA `(.L_x_19402) ;  /* 0x0000000800000947 */ /* 0x000fea0003800000 */
[----:B------:R-:W0:Y:S01]  /*2bf0*/  I2F.S8 R3, R3 ;  /* 0x0000000300037306 */ /* 0x000e220000001400 */
        /* <DEDUP_REMOVED lines=14> */
.L_x_19416:
[----:B------:R-:W-:Y:S05]  /*2ce0*/  BSYNC B0 ;  /* 0x0000000000007941 */ /* 0x000fea0003800000 */
.L_x_19415:
[----:B------:R-:W-:-:S05]  /*2cf0*/  LOP3.LUT R5, R0, R5, RZ, 0xfc, !PT ;  /* 0x0000000500057212 */ /* 0x000fca00078efcff */
[----:B------:R0:W-:Y:S01]  /*2d00*/  STG.E.U8 desc[UR36][R16.64], R5 ;  /* 0x0000000510007986 */ /* 0x0001e2000c101124 */
[----:B------:R-:W-:Y:S05]  /*2d10*/  BRA `(.L_x_19403) ;  /* 0x00000008001c7947 */ /* 0x000fea0003800000 */
.L_x_19414:
[----:B------:R-:W0:Y:S01]  /*2d20*/  I2F.S8 R3, R3 ;  /* 0x0000000300037306 */ /* 0x000e220000001400 */
        /* <DEDUP_REMOVED lines=12> */
.L_x_19418:
[----:B------:R-:W-:Y:S01]  /*2df0*/  IMAD.MOV.U32 R0, RZ, RZ, 0x7f ;  /* 0x0000007fff007424 */ /* 0x000fe200078e00ff */
[----:B------:R-:W-:-:S04]  /*2e00*/  ISETP.GT.U32.AND P0, PT, R2, 0x7f800000, PT ;  /* 0x7f8000000200780c */ /* 0x000fc80003f04070 */
[----:B------:R-:W-:-:S09]  /*2e10*/  SEL R0, R0, 0x7c, P0 ;  /* 0x0000007c00007807 */ /* 0x000fd20000000000 */
.L_x_19419:
[----:B------:R-:W-:Y:S05]  /*2e20*/  BSYNC B0 ;  /* 0x0000000000007941 */ /* 0x000fea0003800000 */
.L_x_19417:
[----:B------:R-:W-:-:S04]  /*2e30*/  LOP3.LUT R2, R3, 0x80000000, RZ, 0xc0, !PT ;  /* 0x8000000003027812 */ /* 0x000fc800078ec0ff */
[----:B------:R-:W-:-:S04]  /*2e40*/  SHF.R.U32.HI R3, RZ, 0x18, R2 ;  /* 0x00000018ff037819 */ /* 0x000fc80000011602 */
[----:B------:R-:W-:-:S05]  /*2e50*/  LOP3.LUT R3, R0, R3, RZ, 0xfc, !PT ;  /* 0x0000000300037212 */ /* 0x000fca00078efcff */
[----:B------:R0:W-:Y:S01]  /*2e60*/  STG.E.U8 desc[UR36][R16.64], R3 ;  /* 0x0000000310007986 */ /* 0x0001e2000c101124 */
[----:B------:R-:W-:Y:S05]  /*2e70*/  BRA `(.L_x_19403) ;  /* 0x0000000400c47947 */ /* 0x000fea0003800000 */
.L_x_19413:
[----:B------:R-:W0:Y:S02]  /*2e80*/  I2F.S8 R0, R3 ;  /* 0x0000000300007306 */ /* 0x000e240000001400 */
[----:B0-----:R-:W-:-:S05]  /*2e90*/  F2FP.BF16.F32.PACK_AB R0, RZ, R0 ;  /* 0x00000000ff00723e */ /* 0x001fca00000010ff */
[----:B------:R0:W-:Y:S01]  /*2ea0*/  STG.E.U16 desc[UR36][R16.64], R0 ;  /* 0x0000000010007986 */ /* 0x0001e2000c101524 */
[----:B------:R-:W-:Y:S05]  /*2eb0*/  BRA `(.L_x_19403) ;  /* 0x0000000400b47947 */ /* 0x000fea0003800000 */
.L_x_19410:
        /* <DEDUP_REMOVED lines=8> */
[----:B------:R-:W-:-:S04]  /*2f40*/  PRMT R3, R3, 0x8880, RZ ;  /* 0x0000888003037816 */ /* 0x000fc800000000ff */
[----:B------:R-:W-:-:S05]  /*2f50*/  PRMT R3, R3, 0x7710, RZ ;  /* 0x0000771003037816 */ /* 0x000fca00000000ff */
[----:B------:R4:W-:Y:S01]  /*2f60*/  STG.E.U16 desc[UR36][R16.64], R3 ;  /* 0x0000000310007986 */ /* 0x0009e2000c101524 */
[----:B------:R-:W-:Y:S05]  /*2f70*/  BRA `(.L_x_19403) ;  /* 0x0000000400847947 */ /* 0x000fea0003800000 */
.L_x_19422:
[----:B------:R-:W0:Y:S01]  /*2f80*/  I2F.S8 R3, R3 ;  /* 0x0000000300037306 */ /* 0x000e220000001400 */
        /* <DEDUP_REMOVED lines=16> */
.L_x_19425:
[----:B------:R-:W-:-:S04]  /*3090*/  LOP3.LUT R2, R3, 0x80000000, RZ, 0xc0, !PT ;  /* 0x8000000003027812 */ /* 0x000fc800078ec0ff */
[----:B------:R-:W-:-:S04]  /*30a0*/  SHF.R.U32.HI R3, RZ, 0x18, R2 ;  /* 0x00000018ff037819 */ /* 0x000fc80000011602 */
[----:B------:R-:W-:-:S04]  /*30b0*/  LOP3.LUT R0, R0, R3, RZ, 0xfc, !PT ;  /* 0x0000000300007212 */ /* 0x000fc800078efcff */
[----:B------:R-:W-:-:S07]  /*30c0*/  PRMT R8, R0, 0x7610, R8 ;  /* 0x0000761000087816 */ /* 0x000fce0000000008 */
.L_x_19424:
[----:B------:R-:W-:Y:S05]  /*30d0*/  BSYNC B0 ;  /* 0x0000000000007941 */ /* 0x000fea0003800000 */
.L_x_19423:
[----:B------:R3:W-:Y:S01]  /*30e0*/  STG.E.U8 desc[UR36][R16.64], R8 ;  /* 0x0000000810007986 */ /* 0x0007e2000c101124 */
[----:B------:R-:W-:Y:S05]  /*30f0*/  BRA `(.L_x_19403) ;  /* 0x0000000400247947 */ /* 0x000fea0003800000 */
.L_x_19421:
        /* <DEDUP_REMOVED lines=17> */
.L_x_19428:
[----:B------:R-:W-:-:S04]  /*3210*/  LOP3.LUT R2, R3, 0x80000000, RZ, 0xc0, !PT ;  /* 0x8000000003027812 */ /* 0x000fc800078ec0ff */
[----:B------:R-:W-:-:S04]  /*3220*/  SHF.R.U32.HI R3, RZ, 0x18, R2 ;  /* 0x00000018ff037819 */ /* 0x000fc80000011602 */
[----:B------:R-:W-:-:S04]  /*3230*/  LOP3.LUT R0, R0, R3, RZ, 0xfc, !PT ;  /* 0x0000000300007212 */ /* 0x000fc800078efcff */
[----:B------:R-:W-:-:S07]  /*3240*/  PRMT R8, R0, 0x7610, R8 ;  /* 0x0000761000087816 */ /* 0x000fce0000000008 */
.L_x_19427:
[----:B------:R-:W-:Y:S05]  /*3250*/  BSYNC B0 ;  /* 0x0000000000007941 */ /* 0x000fea0003800000 */
.L_x_19426:
[----:B------:R0:W-:Y:S01]  /*3260*/  STG.E.U8 desc[UR36][R16.64], R8 ;  /* 0x0000000810007986 */ /* 0x0001e2000c101124 */
[----:B------:R-:W-:Y:S05]  /*3270*/  BRA `(.L_x_19403) ;  /* 0x0000000000c47947 */ /* 0x000fea0003800000 */
.L_x_19420:
[----:B------:R-:W-:-:S13]  /*3280*/  ISETP.NE.AND P0, PT, R0, 0x1c, PT ;  /* 0x0000001c0000780c */ /* 0x000fda0003f05270 */
[----:B------:R-:W-:Y:S05]  /*3290*/  @!P0 BRA `(.L_x_19429) ;  /* 0x0000000000b08947 */ /* 0x000fea0003800000 */
[----:B------:R-:W-:-:S13]  /*32a0*/  ISETP.NE.AND P0, PT, R0, 0x1d, PT ;  /* 0x0000001d0000780c */ /* 0x000fda0003f05270 */
[----:B------:R-:W-:Y:S05]  /*32b0*/  @!P0 BRA `(.L_x_19430) ;  /* 0x0000000000908947 */ /* 0x000fea0003800000 */
[----:B------:R-:W-:-:S13]  /*32c0*/  ISETP.NE.AND P0, PT, R0, 0x2c, PT ;  /* 0x0000002c0000780c */ /* 0x000fda0003f05270 */
[----:B------:R-:W-:Y:S05]  /*32d0*/  @P0 BRA `(.L_x_19402) ;  /* 0x0000000000440947 */ /* 0x000fea0003800000 */
[----:B------:R-:W0:Y:S02]  /*32e0*/  I2F.S8 R3, R3 ;  /* 0x0000000300037306 */ /* 0x000e240000001400 */
        /* <DEDUP_REMOVED lines=16> */
.L_x_19402:
        /* <DEDUP_REMOVED lines=16> */
.L_x_19431:
[----:B------:R-:W-:Y:S05]  /*34f0*/  BRA `(.L_x_19403) ;  /* 0x0000000000247947 */ /* 0x000fea0003800000 */
.L_x_19430:
[----:B------:R-:W-:-:S04]  /*3500*/  LOP3.LUT R3, R3, 0xffff, RZ, 0xc0, !PT ;  /* 0x0000ffff03037812 */ /* 0x000fc800078ec0ff */
[----:B------:R-:W-:-:S05]  /*3510*/  PRMT R3, R3, 0x8880, RZ ;  /* 0x0000888003037816 */ /* 0x000fca00000000ff */
[----:B------:R-:W-:-:S05]  /*3520*/  IMAD.MOV.U32 R2, RZ, RZ, R3 ;  /* 0x000000ffff027224 */ /* 0x000fca00078e0003 */
[----:B------:R-:W-:-:S05]  /*3530*/  SHF.R.S32.HI R3, RZ, 0x1f, R2 ;  /* 0x0000001fff037819 */ /* 0x000fca0000011402 */
[----:B------:R2:W-:Y:S01]  /*3540*/  STG.E.64 desc[UR36][R16.64], R2 ;  /* 0x0000000210007986 */ /* 0x0005e2000c101b24 */
[----:B------:R-:W-:Y:S05]  /*3550*/  BRA `(.L_x_19403) ;  /* 0x00000000000c7947 */ /* 0x000fea0003800000 */
.L_x_19429:
[----:B------:R-:W-:-:S04]  /*3560*/  LOP3.LUT R3, R3, 0xffff, RZ, 0xc0, !PT ;  /* 0x0000ffff03037812 */ /* 0x000fc800078ec0ff */
[----:B------:R-:W-:-:S05]  /*3570*/  PRMT R3, R3, 0x8880, RZ ;  /* 0x0000888003037816 */ /* 0x000fca00000000ff */
[----:B------:R0:W-:Y:S02]  /*3580*/  STG.E desc[UR36][R16.64], R3 ;  /* 0x0000000310007986 */ /* 0x0001e4000c101924 */
.L_x_19403:
[----:B------:R-:W-:-:S04]  /*3590*/  IMAD R18, R23, 0x200, R18 ;  /* 0x0000020017127824 */ /* 0x000fc800078e0212 */
[----:B------:R-:W-:-:S07]  /*35a0*/  VIADD R19, R18, 0x80 ;  /* 0x0000008012137836 */ /* 0x000fce0000000000 */
.L_x_19357:
[----:B------:R-:W-:Y:S05]  /*35b0*/  BSYNC B6 ;  /* 0x0000000000067941 */ /* 0x000fea0003800000 */
.L_x_19356:
        /* <DEDUP_REMOVED lines=307> */
.L_x_19434:
        /* <DEDUP_REMOVED lines=20> */
.L_x_19438:
[----:B------:R0:W5:Y:S01]  /*4a30*/  LDG.E.U8 R0, desc[UR36][R2.64] ;  /* 0x0000002402007981 */ /* 0x000162000c1e1100 */
[----:B------:R-:W-:Y:S05]  /*4a40*/  BRA `(.L_x_19440) ;  /* 0x0000000c00547947 */ /* 0x000fea0003800000 */
.L_x_19437:
        /* <DEDUP_REMOVED lines=8> */
.L_x_19442:
[----:B------:R0:W5:Y:S01]  /*4ad0*/  LDG.E.U8 R0, desc[UR36][R2.64] ;  /* 0x0000002402007981 */ /* 0x000162000c1e1100 */
[----:B------:R-:W-:Y:S05]  /*4ae0*/  BRA `(.L_x_19440) ;  /* 0x0000000c002c7947 */ /* 0x000fea0003800000 */
.L_x_19441:
[----:B------:R0:W5:Y:S01]  /*4af0*/  LDG.E.U16 R0, desc[UR36][R2.64] ;  /* 0x0000002402007981 */ /* 0x000162000c1e1500 */
[----:B------:R-:W-:Y:S05]  /*4b00*/  BRA `(.L_x_19440) ;  /* 0x0000000c00247947 */ /* 0x000fea0003800000 */
.L_x_19436:
        /* <DEDUP_REMOVED lines=9> */
.L_x_19444:
[----:B------:R-:W2:Y:S02]  /*4ba0*/  LDG.E.U16 R4, desc[UR36][R2.64] ;  /* 0x0000002402047981 */ /* 0x000ea4000c1e1500 */
[----:B--2---:R-:W-:-:S06]  /*4bb0*/  HADD2.F32 R4, -RZ, R4.H0_H0 ;  /* 0x20000004ff047230 */ /* 0x004fcc0000004100 */
[----:B------:R-:W0:Y:S02]  /*4bc0*/  F2I.FTZ.TRUNC.NTZ R4, R4 ;  /* 0x0000000400047305 */ /* 0x000e24000021f100 */
[----:B0-----:R-:W-:Y:S01]  /*4bd0*/  PRMT R0, R4, 0x7610, R0 ;  /* 0x0000761004007816 */ /* 0x001fe20000000000 */
[----:B------:R-:W-:Y:S06]  /*4be0*/  BRA `(.L_x_19440) ;  /* 0x0000000800ec7947 */ /* 0x000fec0003800000 */
.L_x_19443:
        /* <DEDUP_REMOVED lines=9> */
.L_x_19446:
[----:B------:R-:W2:Y:S02]  /*4c80*/  LDG.E.U16 R2, desc[UR36][R2.64] ;  /* 0x0000002402027981 */ /* 0x000ea4000c1e1500 */
[----:B--2---:R-:W-:-:S06]  /*4c90*/  HADD2.F32 R4, -RZ, R2.H0_H0 ;  /* 0x20000002ff047230 */ /* 0x004fcc0000004100 */
[----:B------:R-:W0:Y:S02]  /*4ca0*/  F2I.FTZ.TRUNC.NTZ R4, R4 ;  /* 0x0000000400047305 */ /* 0x000e24000021f100 */
[----:B0-----:R-:W-:Y:S01]  /*4cb0*/  PRMT R0, R4, 0x7610, R0 ;  /* 0x0000761004007816 */ /* 0x001fe20000000000 */
[----:B------:R-:W-:Y:S06]  /*4cc0*/  BRA `(.L_x_19440) ;  /* 0x0000000800b47947 */ /* 0x000fec0003800000 */
.L_x_19445:
[----:B------:R-:W2:Y:S02]  /*4cd0*/  LDG.E.64 R2, desc[UR36][R2.64] ;  /* 0x0000002402027981 */ /* 0x000ea4000c1e1b00 */
[----:B--2---:R0:W1:Y:S01]  /*4ce0*/  F2I.F64.TRUNC R0, R2 ;  /* 0x0000000200007311 */ /* 0x004062000030d100 */
[----:B------:R-:W-:Y:S05]  /*4cf0*/  BRA `(.L_x_19440) ;  /* 0x0000000800a87947 */ /* 0x000fea0003800000 */
.L_x_19435:
        /* <DEDUP_REMOVED lines=12> */
.L_x_19449:
[----:B------:R-:W2:Y:S02]  /*4dc0*/  LDG.E.64 R2, desc[UR36][R2.64] ;  /* 0x0000002402027981 */ /* 0x000ea4000c1e1b00 */
[----:B--2---:R3:W4:Y:S01]  /*4dd0*/  F2I.F64.TRUNC R0, R2 ;  /* 0x0000000200007311 */ /* 0x004722000030d100 */
[----:B------:R-:W-:Y:S05]  /*4de0*/  BRA `(.L_x_19440) ;  /* 0x00000008006c7947 */ /* 0x000fea0003800000 */
.L_x_19448:
        /* <DEDUP_REMOVED lines=28> */
.L_x_19451:
        /* <DEDUP_REMOVED lines=15> */
.L_x_19450:
[----:B------:R-:W2:Y:S02]  /*50a0*/  LDG.E.U16 R4, desc[UR36][R2.64] ;  /* 0x0000002402047981 */ /* 0x000ea4000c1e1500 */
[----:B--2---:R-:W-:-:S06]  /*50b0*/  IMAD.U32 R4, R4, 0x10000, RZ ;  /* 0x0001000004047824 */ /* 0x004fcc00078e00ff */
[----:B------:R-:W0:Y:S02]  /*50c0*/  F2I.FTZ.TRUNC.NTZ R4, R4 ;  /* 0x0000000400047305 */ /* 0x000e24000021f100 */
[----:B0-----:R-:W-:Y:S01]  /*50d0*/  PRMT R0, R4, 0x7610, R0 ;  /* 0x0000761004007816 */ /* 0x001fe20000000000 */
[----:B------:R-:W-:Y:S06]  /*50e0*/  BRA `(.L_x_19440) ;  /* 0x0000000400ac7947 */ /* 0x000fec0003800000 */
.L_x_19447:
        /* <DEDUP_REMOVED lines=10> */
.L_x_19454:
        /* <DEDUP_REMOVED lines=21> */
.L_x_19458:
[----:B------:R-:W-:Y:S05]  /*52e0*/  BSYNC B1 ;  /* 0x0000000000017941 */ /* 0x000fea0003800000 */
.L_x_19457:
[----:B------:R-:W-:Y:S01]  /*52f0*/  IMAD.SHL.U32 R2, R2, 0x100000, RZ ;  /* 0x0010000002027824 */ /* 0x000fe200078e00ff */
[----:B------:R-:W-:-:S04]  /*5300*/  LEA R3, R0, 0x3b800000, 0x17 ;  /* 0x3b80000000037811 */ /* 0x000fc800078eb8ff */
[----:B------:R-:W-:-:S07]  /*5310*/  LOP3.LUT R4, R3, R2, R4, 0xfe, !PT ;  /* 0x0000000203047212 */ /* 0x000fce00078efe04 */
.L_x_19456:
[----:B------:R-:W-:Y:S05]  /*5320*/  BSYNC B0 ;  /* 0x0000000000007941 */ /* 0x000fea0003800000 */
.L_x_19455:
[----:B------:R-:W0:Y:S02]  /*5330*/  F2I.FTZ.TRUNC.NTZ R4, R4 ;  /* 0x0000000400047305 */ /* 0x000e24000021f100 */
[----:B0-----:R-:W-:Y:S01]  /*5340*/  PRMT R0, R4, 0x7610, R0 ;  /* 0x0000761004007816 */ /* 0x001fe20000000000 */
[----:B------:R-:W-:Y:S06]  /*5350*/  BRA `(.L_x_19440) ;  /* 0x0000000400107947 */ /* 0x000fec0003800000 */
.L_x_19453:
        /* <DEDUP_REMOVED lines=21> */
.L_x_19462:
[----:B------:R-:W-:Y:S05]  /*54b0*/  BSYNC B1 ;  /* 0x0000000000017941 */ /* 0x000fea0003800000 */
.L_x_19461:
[----:B------:R-:W-:Y:S01]  /*54c0*/  IMAD.SHL.U32 R2, R2, 0x200000, RZ ;  /* 0x0020000002027824 */ /* 0x000fe200078e00ff */
[----:B------:R-:W-:-:S04]  /*54d0*/  LEA R3, R0, 0x37800000, 0x17 ;  /* 0x3780000000037811 */ /* 0x000fc800078eb8ff */
[----:B------:R-:W-:-:S07]  /*54e0*/  LOP3.LUT R4, R3, R2, R4, 0xfe, !PT ;  /* 0x0000000203047212 */ /* 0x000fce00078efe04 */
.L_x_19460:
[----:B------:R-:W-:Y:S05]  /*54f0*/  BSYNC B0 ;  /* 0x0000000000007941 */ /* 0x000fea0003800000 */
.L_x_19459:
[----:B------:R-:W0:Y:S02]  /*5500*/  F2I.FTZ.TRUNC.NTZ R4, R4 ;  /* 0x0000000400047305 */ /* 0x000e24000021f100 */
[----:B0-----:R-:W-:Y:S01]  /*5510*/  PRMT R0, R4, 0x7610, R0 ;  /* 0x0000761004007816 */ /* 0x001fe20000000000 */
[----:B------:R-:W-:Y:S06]  /*5520*/  BRA `(.L_x_19440) ;  /* 0x00000000009c7947 */ /* 0x000fec0003800000 */
.L_x_19452:
        /* <DEDUP_REMOVED lines=14> */
.L_x_19466:
[----:B------:R-:W-:Y:S05]  /*5610*/  BSYNC B0 ;  /* 0x0000000000007941 */ /* 0x000fea0003800000 */
.L_x_19465:
[----:B------:R-:W0:Y:S02]  /*5620*/  F2I.FTZ.TRUNC.NTZ R4, R4 ;  /* 0x0000000400047305 */ /* 0x000e24000021f100 */
[----:B0-----:R-:W-:Y:S01]  /*5630*/  PRMT R0, R4, 0x7610, R0 ;  /* 0x0000761004007816 */ /* 0x001fe20000000000 */
[----:B------:R-:W-:Y:S06]  /*5640*/  BRA `(.L_x_19440) ;  /* 0x0000000000547947 */ /* 0x000fec0003800000 */
.L_x_19439:
        /* <DEDUP_REMOVED lines=16> */
.L_x_19467:
[----:B------:R-:W-:Y:S01]  /*5750*/  PRMT R0, RZ, 0x7610, R0 ;  /* 0x00007610ff007816 */ /* 0x000fe20000000000 */
[----:B------:R-:W-:Y:S06]  /*5760*/  BRA `(.L_x_19440) ;  /* 0x00000000000c7947 */ /* 0x000fec0003800000 */
.L_x_19464:
[----:B------:R1:W5:Y:S01]  /*5770*/  LDG.E.U8 R0, desc[UR36][R2.64] ;  /* 0x0000002402007981 */ /* 0x000362000c1e1100 */
[----:B------:R-:W-:Y:S05]  /*5780*/  BRA `(.L_x_19440) ;  /* 0x0000000000047947 */ /* 0x000fea0003800000 */
.L_x_19463:
[----:B------:R2:W5:Y:S02]  /*5790*/  LDG.E.U8 R0, desc[UR36][R2.64] ;  /* 0x0000002402007981 */ /* 0x000564000c1e1100 */
.L_x_19440:
        /* <DEDUP_REMOVED lines=11> */
[C---:B------:R-:W-:Y:S01]  /*5850*/  VIADD R2, R4.reuse, 0x1 ;  /* 0x0000000104027836 */ /* 0x040fe20000000000 */
[----:B------:R-:W-:Y:S01]  /*5860*/  LOP3.LUT R5, R4, 0x80, RZ, 0xc0, !PT ;  /* 0x0000008004057812 */ /* 0x000fe200078ec0ff */
[----:B------:R-:W-:Y:S01]  /*5870*/  BSSY B1, `(.L_x_19471) ;  /* 0x0000023000017945 */ /* 0x000fe20003800000 */
[----:B------:R-:W-:Y:S02]  /*5880*/  ISETP.NE.U32.AND P0, PT, R3, 0x1, PT ;  /* 0x000000010300780c */ /* 0x000fe40003f05070 */
[----:B------:R-:W-:Y:S02]  /*5890*/  LOP3.LUT R3, R2, 0xff, RZ, 0xc0, !PT ;  /* 0x000000ff02037812 */ /* 0x000fe400078ec0ff */
[----:B----45:R-:W-:Y:S02]  /*58a0*/  SEL R2, R0, 0x1, !P0 ;  /* 0x0000000100027807 */ /* 0x030fe40004000000 */
[----:B------:R-:W-:-:S02]  /*58b0*/  ISETP.GE.U32.AND P0, PT, R3, 0x3, PT ;  /* 0x000000030300780c */ /* 0x000fc40003f06070 */
[----:B------:R-:W-:Y:S02]  /*58c0*/  PRMT R0, R0, 0x9910, RZ ;  /* 0x0000991000007816 */ /* 0x000fe400000000ff */
[----:B------:R-:W-:Y:S02]  /*58d0*/  PRMT R3, R2, 0x9910, RZ ;  /* 0x0000991002037816 */ /* 0x000fe400000000ff */
[----:B------:R-:W-:Y:S01]  /*58e0*/  LEA.HI R5, R5, R4, RZ, 0x19 ;  /* 0x0000000405057211 */ /* 0x000fe200078fc8ff */
[----:B------:R-:W-:-:S06]  /*58f0*/  IMAD R0, R0, R0, RZ ;  /* 0x0000000000007224 */ /* 0x000fcc00078e02ff */
[----:B------:R-:W-:Y:S05]  /*5900*/  @!P0 BRA `(.L_x_19472) ;  /* 0x0000000000648947 */ /* 0x000fea0003800000 */
[----:B------:R-:W-:Y:S02]  /*5910*/  PRMT R2, R5, 0x8880, RZ ;  /* 0x0000888005027816 */ /* 0x000fe400000000ff */
[----:B------:R-:W-:Y:S02]  /*5920*/  PRMT R4, R0, 0x7610, R4 ;  /* 0x0000761000047816 */ /* 0x000fe40000000004 */
[----:B------:R-:W-:-:S04]  /*5930*/  SHF.R.S32.HI R2, RZ, 0x1, R2 ;  /* 0x00000001ff027819 */ /* 0x000fc80000011402 */
[----:B------:R-:W-:-:S07]  /*5940*/  PRMT R5, R2, 0x7610, R5 ;  /* 0x0000761002057816 */ /* 0x000fce0000000005 */
.L_x_19473:
        /* <DEDUP_REMOVED lines=21> */
.L_x_19472:
[----:B------:R-:W-:Y:S05]  /*5aa0*/  BSYNC B1 ;  /* 0x0000000000017941 */ /* 0x000fea0003800000 */
.L_x_19471:
[----:B------:R-:W-:Y:S05]  /*5ab0*/  BRA `(.L_x_19470) ;  /* 0x00000000002c7947 */ /* 0x000fea0003800000 */
.L_x_19469:
        /* <DEDUP_REMOVED lines=9> */
[----:B------:R-:W-:-:S04]  /*5b50*/  @!P0 PRMT R3, R0, 0x7610, R3 ;  /* 0x0000761000038816 */ /* 0x000fc80000000003 */
[----:B------:R-:W-:-:S07]  /*5b60*/  @P0 PRMT R3, RZ, 0x7610, R3 ;  /* 0x00007610ff030816 */ /* 0x000fce0000000003 */
.L_x_19470:
[----:B------:R-:W-:Y:S05]  /*5b70*/  BSYNC B0 ;  /* 0x0000000000007941 */ /* 0x000fea0003800000 */
.L_x_19468:
        /* <DEDUP_REMOVED lines=14> */
.L_x_19477:
[----:B------:R0:W-:Y:S01]  /*5c60*/  STG.E.U8 desc[UR36][R16.64], R3 ;  /* 0x0000000310007986 */ /* 0x0001e2000c101124 */
[----:B------:R-:W-:Y:S05]  /*5c70*/  BRA `(.L_x_19479) ;  /* 0x0000000c009c7947 */ /* 0x000fea0003800000 */
.L_x_19476:
        /* <DEDUP_REMOVED lines=12> */
.L_x_19481:
[----:B------:R-:W-:-:S04]  /*5d40*/  LOP3.LUT R3, R3, 0xffff, RZ, 0xc0, !PT ;  /* 0x0000ffff03037812 */ /* 0x000fc800078ec0ff */
[----:B------:R-:W-:-:S05]  /*5d50*/  PRMT R3, R3, 0x8880, RZ ;  /* 0x0000888003037816 */ /* 0x000fca00000000ff */
[----:B------:R3:W-:Y:S01]  /*5d60*/  STG.E desc[UR36][R16.64], R3 ;  /* 0x0000000310007986 */ /* 0x0007e2000c101924 */
[----:B------:R-:W-:Y:S05]  /*5d70*/  BRA `(.L_x_19479) ;  /* 0x0000000c005c7947 */ /* 0x000fea0003800000 */
.L_x_19480:
[----:B------:R-:W-:-:S04]  /*5d80*/  PRMT R3, R3, 0x8880, RZ ;  /* 0x0000888003037816 */ /* 0x000fc800000000ff */
[----:B------:R-:W-:-:S05]  /*5d90*/  PRMT R3, R3, 0x7710, RZ ;  /* 0x0000771003037816 */ /* 0x000fca00000000ff */
[----:B------:R2:W-:Y:S01]  /*5da0*/  STG.E.U16 desc[UR36][R16.64], R3 ;  /* 0x0000000310007986 */ /* 0x0005e2000c101524 */
[----:B------:R-:W-:Y:S05]  /*5db0*/  BRA `(.L_x_19479) ;  /* 0x0000000c004c7947 */ /* 0x000fea0003800000 */
.L_x_19475:
        /* <DEDUP_REMOVED lines=9> */
.L_x_19483:
[----:B------:R-:W0:Y:S02]  /*5e50*/  I2F.S8 R0, R3 ;  /* 0x0000000300007306 */ /* 0x000e240000001400 */
[----:B0-----:R-:W-:-:S05]  /*5e60*/  F2FP.F16.F32.PACK_AB R0, RZ, R0 ;  /* 0x00000000ff00723e */ /* 0x001fca00000000ff */
[----:B------:R0:W-:Y:S01]  /*5e70*/  STG.E.U16 desc[UR36][R16.64], R0 ;  /* 0x0000000010007986 */ /* 0x0001e2000c101524 */
[----:B------:R-:W-:Y:S05]  /*5e80*/  BRA `(.L_x_19479) ;  /* 0x0000000c00187947 */ /* 0x000fea0003800000 */
.L_x_19482:
        /* <DEDUP_REMOVED lines=10> */
.L_x_19485:
[----:B------:R-:W0:Y:S02]  /*5f30*/  I2F.S8 R3, R3 ;  /* 0x0000000300037306 */ /* 0x000e240000001400 */
[----:B0-----:R-:W-:-:S04]  /*5f40*/  F2FP.F16.F32.PACK_AB R3, RZ, R3 ;  /* 0x00000003ff03723e */ /* 0x001fc800000000ff */
[----:B------:R-:W-:-:S05]  /*5f50*/  PRMT R3, R3, 0x5410, RZ ;  /* 0x0000541003037816 */ /* 0x000fca00000000ff */
[----:B------:R0:W-:Y:S01]  /*5f60*/  STG.E desc[UR36][R16.64], R3 ;  /* 0x0000000310007986 */ /* 0x0001e2000c101924 */
[----:B------:R-:W-:Y:S05]  /*5f70*/  BRA `(.L_x_19479) ;  /* 0x0000000800dc7947 */ /* 0x000fea0003800000 */
.L_x_19484:
[----:B------:R-:W-:-:S04]  /*5f80*/  PRMT R2, R3, 0x8880, RZ ;  /* 0x0000888003027816 */ /* 0x000fc800000000ff */
[----:B------:R-:W-:-:S06]  /*5f90*/  PRMT R2, R2, 0x7710, RZ ;  /* 0x0000771002027816 */ /* 0x000fcc00000000ff */
[----:B------:R-:W0:Y:S02]  /*5fa0*/  I2F.F64.S16 R2, R2 ;  /* 0x0000000200027312 */ /* 0x000e240000101c00 */
[----:B0-----:R0:W-:Y:S01]  /*5fb0*/  STG.E.64 desc[UR36][R16.64], R2 ;  /* 0x0000000210007986 */ /* 0x0011e2000c101b24 */
[----:B------:R-:W-:Y:S05]  /*5fc0*/  BRA `(.L_x_19479) ;  /* 0x0000000800c87947 */ /* 0x000fea0003800000 */
.L_x_19474:
        /* <DEDUP_REMOVED lines=12> */
.L_x_19488:
[----:B------:R-:W-:Y:S02]  /*6090*/  PRMT R4, R3, 0x8880, RZ ;  /* 0x0000888003047816 */ /* 0x000fe400000000ff */
[----:B------:R-:W-:Y:S02]  /*60a0*/  CS2R R6, SRZ ;  /* 0x0000000000067805 */ /* 0x000fe4000001ff00 */
[----:B------:R-:W-:-:S06]  /*60b0*/  PRMT R4, R4, 0x7710, RZ ;  /* 0x0000771004047816 */ /* 0x000fcc00000000ff */
[----:B------:R-:W0:Y:S02]  /*60c0*/  I2F.F64.S16 R4, R4 ;  /* 0x0000000400047312 */ /* 0x000e240000101c00 */
[----:B0-----:R0:W-:Y:S01]  /*60d0*/  STG.E.128 desc[UR36][R16.64], R4 ;  /* 0x0000000410007986 */ /* 0x0011e2000c101d24 */
[----:B------:R-:W-:Y:S05]  /*60e0*/  BRA `(.L_x_19479) ;  /* 0x0000000800807947 */ /* 0x000fea0003800000 */
.L_x_19487:
        /* <DEDUP_REMOVED lines=21> */
.L_x_19492:
[----:B------:R-:W-:Y:S05]  /*6240*/  BSYNC B0 ;  /* 0x0000000000007941 */ /* 0x000fea0003800000 */
.L_x_19491:
[----:B------:R-:W-:-:S05]  /*6250*/  LOP3.LUT R5, R0, R5, RZ, 0xfc, !PT ;  /* 0x0000000500057212 */ /* 0x000fca00078efcff */
[----:B------:R0:W-:Y:S01]  /*6260*/  STG.E.U8 desc[UR36][R16.64], R5 ;  /* 0x0000000510007986 */ /* 0x0001e2000c101124 */
[----:B------:R-:W-:Y:S05]  /*6270*/  BRA `(.L_x_19479) ;  /* 0x00000008001c7947 */ /* 0x000fea0003800000 */
.L_x_19490:
        /* <DEDUP_REMOVED lines=13> */
.L_x_19494:
[----:B------:R-:W-:Y:S01]  /*6350*/  IMAD.MOV.U32 R0, RZ, RZ, 0x7f ;  /* 0x0000007fff007424 */ /* 0x000fe200078e00ff */
[----:B------:R-:W-:-:S04]  /*6360*/  ISETP.GT.U32.AND P0, PT, R2, 0x7f800000, PT ;  /* 0x7f8000000200780c */ /* 0x000fc80003f04070 */
[----:B------:R-:W-:-:S09]  /*6370*/  SEL R0, R0, 0x7c, P0 ;  /* 0x0000007c00007807 */ /* 0x000fd20000000000 */
.L_x_19495:
[----:B------:R-:W-:Y:S05]  /*6380*/  BSYNC B0 ;  /* 0x0000000000007941 */ /* 0x000fea0003800000 */
.L_x_19493:
[----:B------:R-:W-:-:S04]  /*6390*/  LOP3.LUT R2, R3, 0x80000000, RZ, 0xc0, !PT ;  /* 0x8000000003027812 */ /* 0x000fc800078ec0ff */
[----:B------:R-:W-:-:S04]  /*63a0*/  SHF.R.U32.HI R3, RZ, 0x18, R2 ;  /* 0x00000018ff037819 */ /* 0x000fc80000011602 */
[----:B------:R-:W-:-:S05]  /*63b0*/  LOP3.LUT R3, R0, R3, RZ, 0xfc, !PT ;  /* 0x0000000300037212 */ /* 0x000fca00078efcff */
[----:B------:R0:W-:Y:S01]  /*63c0*/  STG.E.U8 desc[UR36][R16.64], R3 ;  /* 0x0000000310007986 */ /* 0x0001e2000c101124 */
[----:B------:R-:W-:Y:S05]  /*63d0*/  BRA `(.L_x_19479) ;  /* 0x0000000400c47947 */ /* 0x000fea0003800000 */
.L_x_19489:
[----:B------:R-:W0:Y:S02]  /*63e0*/  I2F.S8 R0, R3 ;  /* 0x0000000300007306 */ /* 0x000e240000001400 */
[----:B0-----:R-:W-:-:S05]  /*63f0*/  F2FP.BF16.F32.PACK_AB R0, RZ, R0 ;  /* 0x00000000ff00723e */ /* 0x001fca00000010ff */
[----:B------:R0:W-:Y:S01]  /*6400*/  STG.E.U16 desc[UR36][R16.64], R0 ;  /* 0x0000000010007986 */ /* 0x0001e2000c101524 */
[----:B------:R-:W-:Y:S05]  /*6410*/  BRA `(.L_x_19479) ;  /* 0x0000000400b47947 */ /* 0x000fea0003800000 */
.L_x_19486:
        /* <DEDUP_REMOVED lines=12> */
.L_x_19498:
        /* <DEDUP_REMOVED lines=17> */
.L_x_19501:
[----:B------:R-:W-:-:S04]  /*65f0*/  LOP3.LUT R2, R3, 0x80000000, RZ, 0xc0, !PT ;  /* 0x8000000003027812 */ /* 0x000fc800078ec0ff */
[----:B------:R-:W-:-:S04]  /*6600*/  SHF.R.U32.HI R3, RZ, 0x18, R2 ;  /* 0x00000018ff037819 */ /* 0x000fc80000011602 */
[----:B------:R-:W-:-:S04]  /*6610*/  LOP3.LUT R0, R0, R3, RZ, 0xfc, !PT ;  /* 0x0000000300007212 */ /* 0x000fc800078efcff */
[----:B------:R-:W-:-:S07]  /*6620*/  PRMT R8, R0, 0x7610, R8 ;  /* 0x0000761000087816 */ /* 0x000fce0000000008 */
.L_x_19500:
[----:B------:R-:W-:Y:S05]  /*6630*/  BSYNC B0 ;  /* 0x0000000000007941 */ /* 0x000fea0003800000 */
.L_x_19499:
[----:B------:R0:W-:Y:S01]  /*6640*/  STG.E.U8 desc[UR36][R16.64], R8 ;  /* 0x0000000810007986 */ /* 0x0001e2000c101124 */
[----:B------:R-:W-:Y:S05]  /*6650*/  BRA `(.L_x_19479) ;  /* 0x0000000400247947 */ /* 0x000fea0003800000 */
.L_x_19497:
        /* <DEDUP_REMOVED lines=17> */
.L_x_19504:
[----:B------:R-:W-:-:S04]  /*6770*/  LOP3.LUT R2, R3, 0x80000000, RZ, 0xc0, !PT ;  /* 0x8000000003027812 */ /* 0x000fc800078ec0ff */
[----:B------:R-:W-:-:S04]  /*6780*/  SHF.R.U32.HI R3, RZ, 0x18, R2 ;  /* 0x00000018ff037819 */ /* 0x000fc80000011602 */
[----:B------:R-:W-:-:S04]  /*6790*/  LOP3.LUT R0, R0, R3, RZ, 0xfc, !PT ;  /* 0x0000000300007212 */ /* 0x000fc800078efcff */
[----:B------:R-:W-:-:S07]  /*67a0*/  PRMT R8, R0, 0x7610, R8 ;  /* 0x0000761000087816 */ /* 0x000fce0000000008 */
.L_x_19503:
[----:B------:R-:W-:Y:S05]  /*67b0*/  BSYNC B0 ;  /* 0x0000000000007941 */ /* 0x000fea0003800000 */
.L_x_19502:
[----:B------:R0:W-:Y:S01]  /*67c0*/  STG.E.U8 desc[UR36][R16.64], R8 ;  /* 0x0000000810007986 */ /* 0x0001e2000c101124 */
[----:B------:R-:W-:Y:S05]  /*67d0*/  BRA `(.L_x_19479) ;  /* 0x0000000000c47947 */ /* 0x000fea0003800000 */
.L_x_19496:
        /* <DEDUP_REMOVED lines=23> */
.L_x_19478:
        /* <DEDUP_REMOVED lines=16> */
.L_x_19507:
[----:B------:R-:W-:Y:S05]  /*6a50*/  BRA `(.L_x_19479) ;  /* 0x0000000000247947 */ /* 0x000fea0003800000 */
.L_x_19506:
[----:B------:R-:W-:-:S04]  /*6a60*/  LOP3.LUT R3, R3, 0xffff, RZ, 0xc0, !PT ;  /* 0x0000ffff03037812 */ /* 0x000fc800078ec0ff */
[----:B------:R-:W-:-:S05]  /*6a70*/  PRMT R3, R3, 0x8880, RZ ;  /* 0x0000888003037816 */ /* 0x000fca00000000ff */
[----:B------:R-:W-:-:S05]  /*6a80*/  IMAD.MOV.U32 R2, RZ, RZ, R3 ;  /* 0x000000ffff027224 */ /* 0x000fca00078e0003 */
[----:B------:R-:W-:-:S05]  /*6a90*/  SHF.R.S32.HI R3, RZ, 0x1f, R2 ;  /* 0x0000001fff037819 */ /* 0x000fca0000011402 */
[----:B------:R0:W-:Y:S01]  /*6aa0*/  STG.E.64 desc[UR36][R16.64], R2 ;  /* 0x0000000210007986 */ /* 0x0001e2000c101b24 */
[----:B------:R-:W-:Y:S05]  /*6ab0*/  BRA `(.L_x_19479) ;  /* 0x00000000000c7947 */ /* 0x000fea0003800000 */
.L_x_19505:
[----:B------:R-:W-:-:S04]  /*6ac0*/  LOP3.LUT R3, R3, 0xffff, RZ, 0xc0, !PT ;  /* 0x0000ffff03037812 */ /* 0x000fc800078ec0ff */
[----:B------:R-:W-:-:S05]  /*6ad0*/  PRMT R3, R3, 0x8880, RZ ;  /* 0x0000888003037816 */ /* 0x000fca00000000ff */
[----:B------:R0:W-:Y:S02]  /*6ae0*/  STG.E desc[UR36][R16.64], R3 ;  /* 0x0000000310007986 */ /* 0x0001e4000c101924 */
.L_x_19479:
[----:B------:R-:W-:-:S07]  /*6af0*/  VIADD R19, R19, 0x80 ;  /* 0x0000008013137836 */ /* 0x000fce0000000000 */
.L_x_19433:
[----:B------:R-:W-:Y:S05]  /*6b00*/  BSYNC B6 ;  /* 0x0000000000067941 */ /* 0x000fea0003800000 */
.L_x_19432:
        /* <DEDUP_REMOVED lines=307> */
.L_x_19510:
        /* <DEDUP_REMOVED lines=20> */
.L_x_19514:
[----:B------:R0:W5:Y:S01]  /*7f80*/  LDG.E.U8 R0, desc[UR36][R2.64] ;  /* 0x0000002402007981 */ /* 0x000162000c1e1100 */
[----:B------:R-:W-:Y:S05]  /*7f90*/  BRA `(.L_x_19516) ;  /* 0x0000000c00547947 */ /* 0x000fea0003800000 */
.L_x_19513:
        /* <DEDUP_REMOVED lines=8> */
.L_x_19518:
[----:B------:R0:W5:Y:S01]  /*8020*/  LDG.E.U8 R0, desc[UR36][R2.64] ;  /* 0x0000002402007981 */ /* 0x000162000c1e1100 */
[----:B------:R-:W-:Y:S05]  /*8030*/  BRA `(.L_x_19516) ;  /* 0x0000000c002c7947 */ /* 0x000fea0003800000 */
.L_x_19517:
[----:B------:R0:W5:Y:S01]  /*8040*/  LDG.E.U16 R0, desc[UR36][R2.64] ;  /* 0x0000002402007981 */ /* 0x000162000c1e1500 */
[----:B------:R-:W-:Y:S05]  /*8050*/  BRA `(.L_x_19516) ;  /* 0x0000000c00247947 */ /* 0x000fea0003800000 */
.L_x_19512:
        /* <DEDUP_REMOVED lines=9> */
.L_x_19520:
[----:B------:R-:W2:Y:S02]  /*80f0*/  LDG.E.U16 R4, desc[UR36][R2.64] ;  /* 0x0000002402047981 */ /* 0x000ea4000c1e1500 */
[----:B--2---:R-:W-:-:S06]  /*8100*/  HADD2.F32 R4, -RZ, R4.H0_H0 ;  /* 0x20000004ff047230 */ /* 0x004fcc0000004100 */
[----:B------:R-:W0:Y:S02]  /*8110*/  F2I.FTZ.TRUNC.NTZ R4, R4 ;  /* 0x0000000400047305 */ /* 0x000e24000021f100 */
[----:B0-----:R-:W-:Y:S01]  /*8120*/  PRMT R0, R4, 0x7610, R0 ;  /* 0x0000761004007816 */ /* 0x001fe20000000000 */
[----:B------:R-:W-:Y:S06]  /*8130*/  BRA `(.L_x_19516) ;  /* 0x0000000800ec7947 */ /* 0x000fec0003800000 */
.L_x_19519:
        /* <DEDUP_REMOVED lines=9> */
.L_x_19522:
[----:B------:R-:W2:Y:S02]  /*81d0*/  LDG.E.U16 R2, desc[UR36][R2.64] ;  /* 0x0000002402027981 */ /* 0x000ea4000c1e1500 */
[----:B--2---:R-:W-:-:S06]  /*81e0*/  HADD2.F32 R4, -RZ, R2.H0_H0 ;  /* 0x20000002ff047230 */ /* 0x004fcc0000004100 */
[----:B------:R-:W0:Y:S02]  /*81f0*/  F2I.FTZ.TRUNC.NTZ R4, R4 ;  /* 0x0000000400047305 */ /* 0x000e24000021f100 */
[----:B0-----:R-:W-:Y:S01]  /*8200*/  PRMT R0, R4, 0x7610, R0 ;  /* 0x0000761004007816 */ /* 0x001fe20000000000 */
[----:B------:R-:W-:Y:S06]  /*8210*/  BRA `(.L_x_19516) ;  /* 0x0000000800b47947 */ /* 0x000fec0003800000 */
.L_x_19521:
[----:B------:R-:W2:Y:S02]  /*8220*/  LDG.E.64 R2, desc[UR36][R2.64] ;  /* 0x0000002402027981 */ /* 0x000ea4000c1e1b00 */
[----:B--2---:R0:W1:Y:S01]  /*8230*/  F2I.F64.TRUNC R0, R2 ;  /* 0x0000000200007311 */ /* 0x004062000030d100 */
[----:B------:R-:W-:Y:S05]  /*8240*/  BRA `(.L_x_19516) ;  /* 0x0000000800a87947 */ /* 0x000fea0003800000 */
.L_x_19511:
        /* <DEDUP_REMOVED lines=12> */
.L_x_19525:
[----:B------:R-:W2:Y:S02]  /*8310*/  LDG.E.64 R2, desc[UR36][R2.64] ;  /* 0x0000002402027981 */ /* 0x000ea4000c1e1b00 */
[----:B--2---:R0:W1:Y:S01]  /*8320*/  F2I.F64.TRUNC R0, R2 ;  /* 0x0000000200007311 */ /* 0x004062000030d100 */
[----:B------:R-:W-:Y:S05]  /*8330*/  BRA `(.L_x_19516) ;  /* 0x00000008006c7947 */ /* 0x000fea0003800000 */
.L_x_19524:
        /* <DEDUP_REMOVED lines=28> */
.L_x_19527:
        /* <DEDUP_REMOVED lines=15> */
.L_x_19526:
[----:B------:R-:W2:Y:S02]  /*85f0*/  LDG.E.U16 R4, desc[UR36][R2.64] ;  /* 0x0000002402047981 */ /* 0x000ea4000c1e1500 */
[----:B--2---:R-:W-:-:S06]  /*8600*/  IMAD.U32 R4, R4, 0x10000, RZ ;  /* 0x0001000004047824 */ /* 0x004fcc00078e00ff */
[----:B------:R-:W0:Y:S02]  /*8610*/  F2I.FTZ.TRUNC.NTZ R4, R4 ;  /* 0x0000000400047305 */ /* 0x000e24000021f100 */
[----:B0-----:R-:W-:Y:S01]  /*8620*/  PRMT R0, R4, 0x7610, R0 ;  /* 0x0000761004007816 */ /* 0x001fe20000000000 */
[----:B------:R-:W-:Y:S06]  /*8630*/  BRA `(.L_x_19516) ;  /* 0x0000000400ac7947 */ /* 0x000fec0003800000 */
.L_x_19523:
        /* <DEDUP_REMOVED lines=10> */
.L_x_19530:
        /* <DEDUP_REMOVED lines=21> */
.L_x_19534:
[----:B------:R-:W-:Y:S05]  /*8830*/  BSYNC B1 ;  /* 0x0000000000017941 */ /* 0x000fea0003800000 */
.L_x_19533:
[----:B------:R-:W-:Y:S01]  /*8840*/  IMAD.SHL.U32 R2, R2, 0x100000, RZ ;  /* 0x0010000002027824 */ /* 0x000fe200078e00ff */
[----:B------:R-:W-:-:S04]  /*8850*/  LEA R3, R0, 0x3b800000, 0x17 ;  /* 0x3b80000000037811 */ /* 0x000fc800078eb8ff */
[----:B------:R-:W-:-:S07]  /*8860*/  LOP3.LUT R4, R3, R2, R4, 0xfe, !PT ;  /* 0x0000000203047212 */ /* 0x000fce00078efe04 */
.L_x_19532:
[----:B------:R-:W-:Y:S05]  /*8870*/  BSYNC B0 ;  /* 0x0000000000007941 */ /* 0x000fea0003800000 */
.L_x_19531:
[----:B------:R-:W0:Y:S02]  /*8880*/  F2I.FTZ.TRUNC.NTZ R4, R4 ;  /* 0x0000000400047305 */ /* 0x000e24000021f100 */
[----:B0-----:R-:W-:Y:S01]  /*8890*/  PRMT R0, R4, 0x7610, R0 ;  /* 0x0000761004007816 */ /* 0x001fe20000000000 */
[----:B------:R-:W-:Y:S06]  /*88a0*/  BRA `(.L_x_19516) ;  /* 0x0000000400107947 */ /* 0x000fec0003800000 */
.L_x_19529:
        /* <DEDUP_REMOVED lines=21> */
.L_x_19538:
[----:B------:R-:W-:Y:S05]  /*8a00*/  BSYNC B1 ;  /* 0x0000000000017941 */ /* 0x000fea0003800000 */
.L_x_19537:
[----:B------:R-:W-:Y:S01]  /*8a10*/  IMAD.SHL.U32 R2, R2, 0x200000, RZ ;  /* 0x0020000002027824 */ /* 0x000fe200078e00ff */
[----:B------:R-:W-:-:S04]  /*8a20*/  LEA R3, R0, 0x37800000, 0x17 ;  /* 0x3780000000037811 */ /* 0x000fc800078eb8ff */
[----:B------:R-:W-:-:S07]  /*8a30*/  LOP3.LUT R4, R3, R2, R4, 0xfe, !PT ;  /* 0x0000000203047212 */ /* 0x000fce00078efe04 */
.L_x_19536:
[----:B------:R-:W-:Y:S05]  /*8a40*/  BSYNC B0 ;  /* 0x0000000000007941 */ /* 0x000fea0003800000 */
.L_x_19535:
[----:B------:R-:W0:Y:S02]  /*8a50*/  F2I.FTZ.TRUNC.NTZ R4, R4 ;  /* 0x0000000400047305 */ /* 0x000e24000021f100 */
[----:B0-----:R-:W-:Y:S01]  /*8a60*/  PRMT R0, R4, 0x7610, R0 ;  /* 0x0000761004007816 */ /* 0x001fe20000000000 */
[----:B------:R-:W-:Y:S06]  /*8a70*/  BRA `(.L_x_19516) ;  /* 0x00000000009c7947 */ /* 0x000fec0003800000 */
.L_x_19528:
        /* <DEDUP_REMOVED lines=14> */
.L_x_19542:
[----:B------:R-:W-:Y:S05]  /*8b60*/  BSYNC B0 ;  /* 0x0000000000007941 */ /* 0x000fea0003800000 */
.L_x_19541:
[----:B------:R-:W0:Y:S02]  /*8b70*/  F2I.FTZ.TRUNC.NTZ R4, R4 ;  /* 0x0000000400047305 */ /* 0x000e24000021f100 */
[----:B0-----:R-:W-:Y:S01]  /*8b80*/  PRMT R0, R4, 0x7610, R0 ;  /* 0x0000761004007816 */ /* 0x001fe20000000000 */
[----:B------:R-:W-:Y:S06]  /*8b90*/  BRA `(.L_x_19516) ;  /* 0x0000000000547947 */ /* 0x000fec0003800000 */
.L_x_19515:
        /* <DEDUP_REMOVED lines=16> */
.L_x_19543:
[----:B------:R-:W-:Y:S01]  /*8ca0*/  PRMT R0, RZ, 0x7610, R0 ;  /* 0x00007610ff007816 */ /* 0x000fe20000000000 */
[----:B------:R-:W-:Y:S06]  /*8cb0*/  BRA `(.L_x_19516) ;  /* 0x00000000000c7947 */ /* 0x000fec0003800000 */
.L_x_19540:
[----:B------:R2:W5:Y:S01]  /*8cc0*/  LDG.E.U8 R0, desc[UR36][R2.64] ;  /* 0x0000002402007981 */ /* 0x000562000c1e1100 */
[----:B------:R-:W-:Y:S05]  /*8cd0*/  BRA `(.L_x_19516) ;  /* 0x0000000000047947 */ /* 0x000fea0003800000 */
.L_x_19539:
[----:B------:R3:W5:Y:S02]  /*8ce0*/  LDG.E.U8 R0, desc[UR36][R2.64] ;  /* 0x0000002402007981 */ /* 0x000764000c1e1100 */
.L_x_19516:
[----:B0-234-:R-:W0:Y:S01]  /*8cf0*/  LDC.U8 R2, c[0x0][0x420] ;  /* 0x00010800ff027b82 */ /* 0x01de220000000000 */
        /* <DEDUP_REMOVED lines=15> */
[----:B-1---5:R-:W-:Y:S02]  /*8df0*/  SEL R2, R0, 0x1, !P0 ;  /* 0x0000000100027807 */ /* 0x022fe40004000000 */
        /* <DEDUP_REMOVED lines=10> */
.L_x_19549:
        /* <DEDUP_REMOVED lines=21> */
.L_x_19548:
[----:B------:R-:W-:Y:S05]  /*8ff0*/  BSYNC B1 ;  /* 0x0000000000017941 */ /* 0x000fea0003800000 */
.L_x_19547:
[----:B------:R-:W-:Y:S05]  /*9000*/  BRA `(.L_x_19546) ;  /* 0x00000000002c7947 */ /* 0x000fea0003800000 */
.L_x_19545:
[----:B-1---5:R-:W-:Y:S01]  /*9010*/  LOP3.LUT R0, R0, 0xff, RZ, 0xc0, !PT ;  /* 0x000000ff00007812 */ /* 0x022fe200078ec0ff */
        /* <DEDUP_REMOVED lines=10> */
.L_x_19546:
[----:B------:R-:W-:Y:S05]  /*90c0*/  BSYNC B0 ;  /* 0x0000000000007941 */ /* 0x000fea0003800000 */
.L_x_19544:
        /* <DEDUP_REMOVED lines=14> */
.L_x_19553:
[----:B------:R0:W-:Y:S01]  /*91b0*/  STG.E.U8 desc[UR36][R16.64], R3 ;  /* 0x0000000310007986 */ /* 0x0001e2000c101124 */
[----:B------:R-:W-:Y:S05]  /*91c0*/  BRA `(.L_x_19555) ;  /* 0x0000000c009c7947 */ /* 0x000fea0003800000 */
.L_x_19552:
        /* <DEDUP_REMOVED lines=12> */
.L_x_19557:
[----:B------:R-:W-:-:S04]  /*9290*/  LOP3.LUT R3, R3, 0xffff, RZ, 0xc0, !PT ;  /* 0x0000ffff03037812 */ /* 0x000fc800078ec0ff */
[----:B------:R-:W-:-:S05]  /*92a0*/  PRMT R3, R3, 0x8880, RZ ;  /* 0x0000888003037816 */ /* 0x000fca00000000ff */
[----:B------:R0:W-:Y:S01]  /*92b0*/  STG.E desc[UR36][R16.64], R3 ;  /* 0x0000000310007986 */ /* 0x0001e2000c101924 */
[----:B------:R-:W-:Y:S05]  /*92c0*/  BRA `(.L_x_19555) ;  /* 0x0000000c005c7947 */ /* 0x000fea0003800000 */
.L_x_19556:
[----:B------:R-:W-:-:S04]  /*92d0*/  PRMT R3, R3, 0x8880, RZ ;  /* 0x0000888003037816 */ /* 0x000fc800000000ff */
[----:B------:R-:W-:-:S05]  /*92e0*/  PRMT R3, R3, 0x7710, RZ ;  /* 0x0000771003037816 */ /* 0x000fca00000000ff */
[----:B------:R0:W-:Y:S01]  /*92f0*/  STG.E.U16 desc[UR36][R16.64], R3 ;  /* 0x0000000310007986 */ /* 0x0001e2000c101524 */
[----:B------:R-:W-:Y:S05]  /*9300*/  BRA `(.L_x_19555) ;  /* 0x0000000c004c7947 */ /* 0x000fea0003800000 */
.L_x_19551:
        /* <DEDUP_REMOVED lines=9> */
.L_x_19559:
[----:B------:R-:W0:Y:S02]  /*93a0*/  I2F.S8 R0, R3 ;  /* 0x0000000300007306 */ /* 0x000e240000001400 */
[----:B0-----:R-:W-:-:S05]  /*93b0*/  F2FP.F16.F32.PACK_AB R0, RZ, R0 ;  /* 0x00000000ff00723e */ /* 0x001fca00000000ff */
[----:B------:R0:W-:Y:S01]  /*93c0*/  STG.E.U16 desc[UR36][R16.64], R0 ;  /* 0x0000000010007986 */ /* 0x0001e2000c101524 */
[----:B------:R-:W-:Y:S05]  /*93d0*/  BRA `(.L_x_19555) ;  /* 0x0000000c00187947 */ /* 0x000fea0003800000 */
.L_x_19558:
        /* <DEDUP_REMOVED lines=10> */
.L_x_19561:
[----:B------:R-:W0:Y:S02]  /*9480*/  I2F.S8 R3, R3 ;  /* 0x0000000300037306 */ /* 0x000e240000001400 */
[----:B0-----:R-:W-:-:S04]  /*9490*/  F2FP.F16.F32.PACK_AB R3, RZ, R3 ;  /* 0x00000003ff03723e */ /* 0x001fc800000000ff */
[----:B------:R-:W-:-:S05]  /*94a0*/  PRMT R3, R3, 0x5410, RZ ;  /* 0x0000541003037816 */ /* 0x000fca00000000ff */
[----:B------:R0:W-:Y:S01]  /*94b0*/  STG.E desc[UR36][R16.64], R3 ;  /* 0x0000000310007986 */ /* 0x0001e2000c101924 */
[----:B------:R-:W-:Y:S05]  /*94c0*/  BRA `(.L_x_19555) ;  /* 0x0000000800dc7947 */ /* 0x000fea0003800000 */
.L_x_19560:
[----:B------:R-:W-:-:S04]  /*94d0*/  PRMT R2, R3, 0x8880, RZ ;  /* 0x0000888003027816 */ /* 0x000fc800000000ff */
[----:B------:R-:W-:-:S06]  /*94e0*/  PRMT R2, R2, 0x7710, RZ ;  /* 0x0000771002027816 */ /* 0x000fcc00000000ff */
[----:B------:R-:W0:Y:S02]  /*94f0*/  I2F.F64.S16 R2, R2 ;  /* 0x0000000200027312 */ /* 0x000e240000101c00 */
[----:B0-----:R0:W-:Y:S01]  /*9500*/  STG.E.64 desc[UR36][R16.64], R2 ;  /* 0x0000000210007986 */ /* 0x0011e2000c101b24 */
[----:B------:R-:W-:Y:S05]  /*9510*/  BRA `(.L_x_19555) ;  /* 0x0000000800c87947 */ /* 0x000fea0003800000 */
.L_x_19550:
        /* <DEDUP_REMOVED lines=12> */
.L_x_19564:
[----:B------:R-:W-:Y:S02]  /*95e0*/  PRMT R4, R3, 0x8880, RZ ;  /* 0x0000888003047816 */ /* 0x000fe400000000ff */
[----:B------:R-:W-:Y:S02]  /*95f0*/  CS2R R6, SRZ ;  /* 0x0000000000067805 */ /* 0x000fe4000001ff00 */
[----:B------:R-:W-:-:S06]  /*9600*/  PRMT R4, R4, 0x7710, RZ ;  /* 0x0000771004047816 */ /* 0x000fcc00000000ff */
[----:B------:R-:W0:Y:S02]  /*9610*/  I2F.F64.S16 R4, R4 ;  /* 0x0000000400047312 */ /* 0x000e240000101c00 */
[----:B0-----:R0:W-:Y:S01]  /*9620*/  STG.E.128 desc[UR36][R16.64], R4 ;  /* 0x0000000410007986 */ /* 0x0011e2000c101d24 */
[----:B------:R-:W-:Y:S05]  /*9630*/  BRA `(.L_x_19555) ;  /* 0x0000000800807947 */ /* 0x000fea0003800000 */
.L_x_19563:
        /* <DEDUP_REMOVED lines=21> */
.L_x_19568:
[----:B------:R-:W-:Y:S05]  /*9790*/  BSYNC B0 ;  /* 0x0000000000007941 */ /* 0x000fea0003800000 */
.L_x_19567:
[----:B------:R-:W-:-:S05]  /*97a0*/  LOP3.LUT R5, R0, R5, RZ, 0xfc, !PT ;  /* 0x0000000500057212 */ /* 0x000fca00078efcff */
[----:B------:R0:W-:Y:S01]  /*97b0*/  STG.E.U8 desc[UR36][R16.64], R5 ;  /* 0x0000000510007986 */ /* 0x0001e2000c101124 */
[----:B------:R-:W-:Y:S05]  /*97c0*/  BRA `(.L_x_19555) ;  /* 0x00000008001c7947 */ /* 0x000fea0003800000 */
.L_x_19566:
        /* <DEDUP_REMOVED lines=13> */
.L_x_19570:
[----:B------:R-:W-:Y:S01]  /*98a0*/  IMAD.MOV.U32 R0, RZ, RZ, 0x7f ;  /* 0x0000007fff007424 */ /* 0x000fe200078e00ff */
[----:B------:R-:W-:-:S04]  /*98b0*/  ISETP.GT.U32.AND P0, PT, R2, 0x7f800000, PT ;  /* 0x7f8000000200780c */ /* 0x000fc80003f04070 */
[----:B------:R-:W-:-:S09]  /*98c0*/  SEL R0, R0, 0x7c, P0 ;  /* 0x0000007c00007807 */ /* 0x000fd20000000000 */
.L_x_19571:
[----:B------:R-:W-:Y:S05]  /*98d0*/  BSYNC B0 ;  /* 0x0000000000007941 */ /* 0x000fea0003800000 */
.L_x_19569:
[----:B------:R-:W-:-:S04]  /*98e0*/  LOP3.LUT R2, R3, 0x80000000, RZ, 0xc0, !PT ;  /* 0x8000000003027812 */ /* 0x000fc800078ec0ff */
[----:B------:R-:W-:-:S04]  /*98f0*/  SHF.R.U32.HI R3, RZ, 0x18, R2 ;  /* 0x00000018ff037819 */ /* 0x000fc80000011602 */
[----:B------:R-:W-:-:S05]  /*9900*/  LOP3.LUT R3, R0, R3, RZ, 0xfc, !PT ;  /* 0x0000000300037212 */ /* 0x000fca00078efcff */
[----:B------:R0:W-:Y:S01]  /*9910*/  STG.E.U8 desc[UR36][R16.64], R3 ;  /* 0x0000000310007986 */ /* 0x0001e2000c101124 */
[----:B------:R-:W-:Y:S05]  /*9920*/  BRA `(.L_x_19555) ;  /* 0x0000000400c47947 */ /* 0x000fea0003800000 */
.L_x_19565:
[----:B------:R-:W0:Y:S02]  /*9930*/  I2F.S8 R0, R3 ;  /* 0x0000000300007306 */ /* 0x000e240000001400 */
[----:B0-----:R-:W-:-:S05]  /*9940*/  F2FP.BF16.F32.PACK_AB R0, RZ, R0 ;  /* 0x00000000ff00723e */ /* 0x001fca00000010ff */
[----:B------:R0:W-:Y:S01]  /*9950*/  STG.E.U16 desc[UR36][R16.64], R0 ;  /* 0x0000000010007986 */ /* 0x0001e2000c101524 */
[----:B------:R-:W-:Y:S05]  /*9960*/  BRA `(.L_x_19555) ;  /* 0x0000000400b47947 */ /* 0x000fea0003800000 */
.L_x_19562:
        /* <DEDUP_REMOVED lines=12> */
.L_x_19574:
        /* <DEDUP_REMOVED lines=17> */
.L_x_19577:
[----:B------:R-:W-:-:S04]  /*9b40*/  LOP3.LUT R2, R3, 0x80000000, RZ, 0xc0, !PT ;  /* 0x8000000003027812 */ /* 0x000fc800078ec0ff */
[----:B------:R-:W-:-:S04]  /*9b50*/  SHF.R.U32.HI R3, RZ, 0x18, R2 ;  /* 0x00000018ff037819 */ /* 0x000fc80000011602 */
[----:B------:R-:W-:-:S04]  /*9b60*/  LOP3.LUT R0, R0, R3, RZ, 0xfc, !PT ;  /* 0x0000000300007212 */ /* 0x000fc800078efcff */
[----:B------:R-:W-:-:S07]  /*9b70*/  PRMT R8, R0, 0x7610, R8 ;  /* 0x0000761000087816 */ /* 0x000fce0000000008 */
.L_x_19576:
[----:B------:R-:W-:Y:S05]  /*9b80*/  BSYNC B0 ;  /* 0x0000000000007941 */ /* 0x000fea0003800000 */
.L_x_19575:
[----:B------:R0:W-:Y:S01]  /*9b90*/  STG.E.U8 desc[UR36][R16.64], R8 ;  /* 0x0000000810007986 */ /* 0x0001e2000c101124 */
[----:B------:R-:W-:Y:S05]  /*9ba0*/  BRA `(.L_x_19555) ;  /* 0x0000000400247947 */ /* 0x000fea0003800000 */
.L_x_19573:
        /* <DEDUP_REMOVED lines=17> */
.L_x_19580:
[----:B------:R-:W-:-:S04]  /*9cc0*/  LOP3.LUT R2, R3, 0x80000000, RZ, 0xc0, !PT ;  /* 0x8000000003027812 */ /* 0x000fc800078ec0ff */
[----:B------:R-:W-:-:S04]  /*9cd0*/  SHF.R.U32.HI R3, RZ, 0x18, R2 ;  /* 0x00000018ff037819 */ /* 0x000fc80000011602 */
[----:B------:R-:W-:-:S04]  /*9ce0*/  LOP3.LUT R0, R0, R3, RZ, 0xfc, !PT ;  /* 0x0000000300007212 */ /* 0x000fc800078efcff */
[----:B------:R-:W-:-:S07]  /*9cf0*/  PRMT R8, R0, 0x7610, R8 ;  /* 0x0000761000087816 */ /* 0x000fce0000000008 */
.L_x_19579:
[----:B------:R-:W-:Y:S05]  /*9d00*/  BSYNC B0 ;  /* 0x0000000000007941 */ /* 0x000fea0003800000 */
.L_x_19578:
[----:B------:R3:W-:Y:S01]  /*9d10*/  STG.E.U8 desc[UR36][R16.64], R8 ;  /* 0x0000000810007986 */ /* 0x0007e2000c101124 */
[----:B------:R-:W-:Y:S05]  /*9d20*/  BRA `(.L_x_19555) ;  /* 0x0000000000c47947 */ /* 0x000fea0003800000 */
.L_x_19572:
        /* <DEDUP_REMOVED lines=23> */
.L_x_19554:
        /* <DEDUP_REMOVED lines=16> */
.L_x_19583:
[----:B------:R-:W-:Y:S05]  /*9fa0*/  BRA `(.L_x_19555) ;  /* 0x0000000000247947 */ /* 0x000fea0003800000 */
.L_x_19582:
[----:B------:R-:W-:-:S04]  /*9fb0*/  LOP3.LUT R3, R3, 0xffff, RZ, 0xc0, !PT ;  /* 0x0000ffff03037812 */ /* 0x000fc800078ec0ff */
[----:B------:R-:W-:-:S05]  /*9fc0*/  PRMT R3, R3, 0x8880, RZ ;  /* 0x0000888003037816 */ /* 0x000fca00000000ff */
[----:B------:R-:W-:-:S05]  /*9fd0*/  IMAD.MOV.U32 R2, RZ, RZ, R3 ;  /* 0x000000ffff027224 */ /* 0x000fca00078e0003 */
[----:B------:R-:W-:-:S05]  /*9fe0*/  SHF.R.S32.HI R3, RZ, 0x1f, R2 ;  /* 0x0000001fff037819 */ /* 0x000fca0000011402 */
[----:B------:R1:W-:Y:S01]  /*9ff0*/  STG.E.64 desc[UR36][R16.64], R2 ;  /* 0x0000000210007986 */ /* 0x0003e2000c101b24 */
[----:B------:R-:W-:Y:S05]  /*a000*/  BRA `(.L_x_19555) ;  /* 0x00000000000c7947 */ /* 0x000fea0003800000 */
.L_x_19581:
[----:B------:R-:W-:-:S04]  /*a010*/  LOP3.LUT R3, R3, 0xffff, RZ, 0xc0, !PT ;  /* 0x0000ffff03037812 */ /* 0x000fc800078ec0ff */
[----:B------:R-:W-:-:S05]  /*a020*/  PRMT R3, R3, 0x8880, RZ ;  /* 0x0000888003037816 */ /* 0x000fca00000000ff */
[----:B------:R0:W-:Y:S02]  /*a030*/  STG.E desc[UR36][R16.64], R3 ;  /* 0x0000000310007986 */ /* 0x0001e4000c101924 */
.L_x_19555:
[----:B------:R-:W-:-:S07]  /*a040*/  VIADD R19, R19, 0x80 ;  /* 0x0000008013137836 */ /* 0x000fce0000000000 */
.L_x_19509:
[----:B------:R-:W-:Y:S05]  /*a050*/  BSYNC B6 ;  /* 0x0000000000067941 */ /* 0x000fea0003800000 */
.L_x_19508:
        /* <DEDUP_REMOVED lines=306> */
.L_x_19584:
        /* <DEDUP_REMOVED lines=20> */
.L_x_19588:
[----:B------:R0:W5:Y:S01]  /*b4c0*/  LDG.E.U8 R0, desc[UR36][R2.64] ;  /* 0x0000002402007981 */ /* 0x000162000c1e1100 */
[----:B------:R-:W-:Y:S05]  /*b4d0*/  BRA `(.L_x_19590) ;  /* 0x0000000c00547947 */ /* 0x000fea0003800000 */
.L_x_19587:
        /* <DEDUP_REMOVED lines=8> */
.L_x_19592:
[----:B------:R0:W5:Y:S01]  /*b560*/  LDG.E.U8 R0, desc[UR36][R2.64] ;  /* 0x0000002402007981 */ /* 0x000162000c1e1100 */
[----:B------:R-:W-:Y:S05]  /*b570*/  BRA `(.L_x_19590) ;  /* 0x0000000c002c7947 */ /* 0x000fea0003800000 */
.L_x_19591:
[----:B------:R0:W5:Y:S01]  /*b580*/  LDG.E.U16 R0, desc[UR36][R2.64] ;  /* 0x0000002402007981 */ /* 0x000162000c1e1500 */
[----:B------:R-:W-:Y:S05]  /*b590*/  BRA `(.L_x_19590) ;  /* 0x0000000c00247947 */ /* 0x000fea0003800000 */
.L_x_19586:
        /* <DEDUP_REMOVED lines=9> */
.L_x_19594:
[----:B------:R-:W2:Y:S02]  /*b630*/  LDG.E.U16 R4, desc[UR36][R2.64] ;  /* 0x0000002402047981 */ /* 0x000ea4000c1e1500 */
[----:B--2---:R-:W-:-:S06]  /*b640*/  HADD2.F32 R4, -RZ, R4.H0_H0 ;  /* 0x20000004ff047230 */ /* 0x004fcc0000004100 */
[----:B------:R-:W0:Y:S02]  /*b650*/  F2I.FTZ.TRUNC.NTZ R4, R4 ;  /* 0x0000000400047305 */ /* 0x000e24000021f100 */
[----:B0-----:R-:W-:Y:S01]  /*b660*/  PRMT R0, R4, 0x7610, R0 ;  /* 0x0000761004007816 */ /* 0x001fe20000000000 */
[----:B------:R-:W-:Y:S06]  /*b670*/  BRA `(.L_x_19590) ;  /* 0x0000000800ec7947 */ /* 0x000fec0003800000 */
.L_x_19593:
        /* <DEDUP_REMOVED lines=9> */
.L_x_19596:
[----:B------:R-:W2:Y:S02]  /*b710*/  LDG.E.U16 R2, desc[UR36][R2.64] ;  /* 0x0000002402027981 */ /* 0x000ea4000c1e1500 */
[----:B--2---:R-:W-:-:S06]  /*b720*/  HADD2.F32 R4, -RZ, R2.H0_H0 ;  /* 0x20000002ff047230 */ /* 0x004fcc0000004100 */
[----:B------:R-:W0:Y:S02]  /*b730*/  F2I.FTZ.TRUNC.NTZ R4, R4 ;  /* 0x0000000400047305 */ /* 0x000e24000021f100 */
[----:B0-----:R-:W-:Y:S01]  /*b740*/  PRMT R0, R4, 0x7610, R0 ;  /* 0x0000761004007816 */ /* 0x001fe20000000000 */
[----:B------:R-:W-:Y:S06]  /*b750*/  BRA `(.L_x_19590) ;  /* 0x0000000800b47947 */ /* 0x000fec0003800000 */
.L_x_19595:
[----:B------:R-:W2:Y:S02]  /*b760*/  LDG.E.64 R2, desc[UR36][R2.64] ;  /* 0x0000002402027981 */ /* 0x000ea4000c1e1b00 */
[----:B--2---:R4:W0:Y:S01]  /*b770*/  F2I.F64.TRUNC R0, R2 ;  /* 0x0000000200007311 */ /* 0x004822000030d100 */
[----:B------:R-:W-:Y:S05]  /*b780*/  BRA `(.L_x_19590) ;  /* 0x0000000800a87947 */ /* 0x000fea0003800000 */
.L_x_19585:
        /* <DEDUP_REMOVED lines=12> */
.L_x_19599:
[----:B------:R-:W2:Y:S02]  /*b850*/  LDG.E.64 R2, desc[UR36][R2.64] ;  /* 0x0000002402027981 */ /* 0x000ea4000c1e1b00 */
[----:B--2---:R0:W1:Y:S01]  /*b860*/  F2I.F64.TRUNC R0, R2 ;  /* 0x0000000200007311 */ /* 0x004062000030d100 */
[----:B------:R-:W-:Y:S05]  /*b870*/  BRA `(.L_x_19590) ;  /* 0x00000008006c7947 */ /* 0x000fea0003800000 */
.L_x_19598:
        /* <DEDUP_REMOVED lines=28> */
.L_x_19601:
        /* <DEDUP_REMOVED lines=15> */
.L_x_19600:
[----:B------:R-:W2:Y:S02]  /*bb30*/  LDG.E.U16 R4, desc[UR36][R2.64] ;  /* 0x0000002402047981 */ /* 0x000ea4000c1e1500 */
[----:B--2---:R-:W-:-:S06]  /*bb40*/  IMAD.U32 R4, R4, 0x10000, RZ ;  /* 0x0001000004047824 */ /* 0x004fcc00078e00ff */
[----:B------:R-:W0:Y:S02]  /*bb50*/  F2I.FTZ.TRUNC.NTZ R4, R4 ;  /* 0x0000000400047305 */ /* 0x000e24000021f100 */
[----:B0-----:R-:W-:Y:S01]  /*bb60*/  PRMT R0, R4, 0x7610, R0 ;  /* 0x0000761004007816 */ /* 0x001fe20000000000 */
[----:B------:R-:W-:Y:S06]  /*bb70*/  BRA `(.L_x_19590) ;  /* 0x0000000400ac7947 */ /* 0x000fec0003800000 */
.L_x_19597:
        /* <DEDUP_REMOVED lines=10> */
.L_x_19604:
        /* <DEDUP_REMOVED lines=21> */
.L_x_19608:
[----:B------:R-:W-:Y:S05]  /*bd70*/  BSYNC B1 ;  /* 0x0000000000017941 */ /* 0x000fea0003800000 */
.L_x_19607:
[----:B------:R-:W-:Y:S01]  /*bd80*/  IMAD.SHL.U32 R2, R2, 0x100000, RZ ;  /* 0x0010000002027824 */ /* 0x000fe200078e00ff */
[----:B------:R-:W-:-:S04]  /*bd90*/  LEA R3, R0, 0x3b800000, 0x17 ;  /* 0x3b80000000037811 */ /* 0x000fc800078eb8ff */
[----:B------:R-:W-:-:S07]  /*bda0*/  LOP3.LUT R4, R3, R2, R4, 0xfe, !PT ;  /* 0x0000000203047212 */ /* 0x000fce00078efe04 */
.L_x_19606:
[----:B------:R-:W-:Y:S05]  /*bdb0*/  BSYNC B0 ;  /* 0x0000000000007941 */ /* 0x000fea0003800000 */
.L_x_19605:
[----:B------:R-:W0:Y:S02]  /*bdc0*/  F2I.FTZ.TRUNC.NTZ R4, R4 ;  /* 0x0000000400047305 */ /* 0x000e24000021f100 */
[----:B0-----:R-:W-:Y:S01]  /*bdd0*/  PRMT R0, R4, 0x7610, R0 ;  /* 0x0000761004007816 */ /* 0x001fe20000000000 */
[----:B------:R-:W-:Y:S06]  /*bde0*/  BRA `(.L_x_19590) ;  /* 0x0000000400107947 */ /* 0x000fec0003800000 */
.L_x_19603:
        /* <DEDUP_REMOVED lines=21> */
.L_x_19612:
[----:B------:R-:W-:Y:S05]  /*bf40*/  BSYNC B1 ;  /* 0x0000000000017941 */ /* 0x000fea0003800000 */
.L_x_19611:
[----:B------:R-:W-:Y:S01]  /*bf50*/  IMAD.SHL.U32 R2, R2, 0x200000, RZ ;  /* 0x0020000002027824 */ /* 0x000fe200078e00ff */
[----:B------:R-:W-:-:S04]  /*bf60*/  LEA R3, R0, 0x37800000, 0x17 ;  /* 0x3780000000037811 */ /* 0x000fc800078eb8ff */
[----:B------:R-:W-:-:S07]  /*bf70*/  LOP3.LUT R4, R3, R2, R4, 0xfe, !PT ;  /* 0x0000000203047212 */ /* 0x000fce00078efe04 */
.L_x_19610:
[----:B------:R-:W-:Y:S05]  /*bf80*/  BSYNC B0 ;  /* 0x0000000000007941 */ /* 0x000fea0003800000 */
.L_x_19609:
[----:B------:R-:W0:Y:S02]  /*bf90*/  F2I.FTZ.TRUNC.NTZ R4, R4 ;  /* 0x0000000400047305 */ /* 0x000e24000021f100 */
[----:B0-----:R-:W-:Y:S01]  /*bfa0*/  PRMT R0, R4, 0x7610, R0 ;  /* 0x0000761004007816 */ /* 0x001fe20000000000 */
[----:B------:R-:W-:Y:S06]  /*bfb0*/  BRA `(.L_x_19590) ;  /* 0x00000000009c7947 */ /* 0x000fec0003800000 */
.L_x_19602:
        /* <DEDUP_REMOVED lines=14> */
.L_x_19616:
[----:B------:R-:W-:Y:S05]  /*c0a0*/  BSYNC B0 ;  /* 0x0000000000007941 */ /* 0x000fea0003800000 */
.L_x_19615:
[----:B------:R-:W0:Y:S02]  /*c0b0*/  F2I.FTZ.TRUNC.NTZ R4, R4 ;  /* 0x0000000400047305 */ /* 0x000e24000021f100 */
[----:B0-----:R-:W-:Y:S01]  /*c0c0*/  PRMT R0, R4, 0x7610, R0 ;  /* 0x0000761004007816 */ /* 0x001fe20000000000 */
[----:B------:R-:W-:Y:S06]  /*c0d0*/  BRA `(.L_x_19590) ;  /* 0x0000000000547947 */ /* 0x000fec0003800000 */
.L_x_19589:
        /* <DEDUP_REMOVED lines=16> */
.L_x_19617:
[----:B------:R-:W-:Y:S01]  /*c1e0*/  PRMT R0, RZ, 0x7610, R0 ;  /* 0x00007610ff007816 */ /* 0x000fe20000000000 */
[----:B------:R-:W-:Y:S06]  /*c1f0*/  BRA `(.L_x_19590) ;  /* 0x00000000000c7947 */ /* 0x000fec0003800000 */
.L_x_19614:
[----:B------:R0:W5:Y:S01]  /*c200*/  LDG.E.U8 R0, desc[UR36][R2.64] ;  /* 0x0000002402007981 */ /* 0x000162000c1e1100 */
[----:B------:R-:W-:Y:S05]  /*c210*/  BRA `(.L_x_19590) ;  /* 0x0000000000047947 */ /* 0x000fea0003800000 */
.L_x_19613:
[----:B------:R0:W5:Y:S02]  /*c220*/  LDG.E.U8 R0, desc[UR36][R2.64] ;  /* 0x0000002402007981 */ /* 0x000164000c1e1100 */
.L_x_19590:
[----:B0-2-4-:R-:W0:Y:S01]  /*c230*/  LDC.U8 R2, c[0x0][0x420] ;  /* 0x00010800ff027b82 */ /* 0x015e220000000000 */
        /* <DEDUP_REMOVED lines=15> */
[----:B-1-3-5:R-:W-:Y:S02]  /*c330*/  SEL R2, R0, 0x1, !P0 ;  /* 0x0000000100027807 */ /* 0x02afe40004000000 */
        /* <DEDUP_REMOVED lines=10> */
.L_x_19623:
        /* <DEDUP_REMOVED lines=21> */
.L_x_19622:
[----:B------:R-:W-:Y:S05]  /*c530*/  BSYNC B1 ;  /* 0x0000000000017941 */ /* 0x000fea0003800000 */
.L_x_19621:
[----:B------:R-:W-:Y:S05]  /*c540*/  BRA `(.L_x_19620) ;  /* 0x00000000002c7947 */ /* 0x000fea0003800000 */
.L_x_19619:
[----:B-1-3-5:R-:W-:Y:S01]  /*c550*/  LOP3.LUT R0, R0, 0xff, RZ, 0xc0, !PT ;  /* 0x000000ff00007812 */ /* 0x02afe200078ec0ff */
        /* <DEDUP_REMOVED lines=10> */
.L_x_19620:
[----:B------:R-:W-:Y:S05]  /*c600*/  BSYNC B0 ;  /* 0x0000000000007941 */ /* 0x000fea0003800000 */
.L_x_19618:
[----:B------:R-:W1:Y:S02]  /*c610*/  LDC.U8 R2, c[0x0][0x430] ;  /* 0x00010c00ff027b82 */ /* 0x000e640000000000 */
        /* <DEDUP_REMOVED lines=13> */
.L_x_19627:
[----:B------:R-:W-:Y:S01]  /*c6f0*/  STG.E.U8 desc[UR36][R16.64], R3 ;  /* 0x0000000310007986 */ /* 0x000fe2000c101124 */
[----:B------:R-:W-:Y:S05]  /*c700*/  EXIT ;  /* 0x000000000000794d */ /* 0x000fea0003800000 */
.L_x_19626:
        /* <DEDUP_REMOVED lines=10> */
[----:B------:R-:W-:Y:S01]  /*c7b0*/  STG.E.64 desc[UR36][R16.64], R2 ;  /* 0x0000000210007986 */ /* 0x000fe2000c101b24 */
[----:B------:R-:W-:Y:S05]  /*c7c0*/  EXIT ;  /* 0x000000000000794d */ /* 0x000fea0003800000 */
.L_x_19630:
[----:B------:R-:W-:-:S04]  /*c7d0*/  LOP3.LUT R3, R3, 0xffff, RZ, 0xc0, !PT ;  /* 0x0000ffff03037812 */ /* 0x000fc800078ec0ff */
[----:B------:R-:W-:-:S05]  /*c7e0*/  PRMT R3, R3, 0x8880, RZ ;  /* 0x0000888003037816 */ /* 0x000fca00000000ff */
[----:B------:R-:W-:Y:S01]  /*c7f0*/  STG.E desc[UR36][R16.64], R3 ;  /* 0x0000000310007986 */ /* 0x000fe2000c101924 */
[----:B------:R-:W-:Y:S05]  /*c800*/  EXIT ;  /* 0x000000000000794d */ /* 0x000fea0003800000 */
.L_x_19629:
[----:B------:R-:W-:-:S04]  /*c810*/  PRMT R3, R3, 0x8880, RZ ;  /* 0x0000888003037816 */ /* 0x000fc800000000ff */
[----:B------:R-:W-:-:S05]  /*c820*/  PRMT R3, R3, 0x7710, RZ ;  /* 0x0000771003037816 */ /* 0x000fca00000000ff */
[----:B------:R-:W-:Y:S01]  /*c830*/  STG.E.U16 desc[UR36][R16.64], R3 ;  /* 0x0000000310007986 */ /* 0x000fe2000c101524 */
[----:B------:R-:W-:Y:S05]  /*c840*/  EXIT ;  /* 0x000000000000794d */ /* 0x000fea0003800000 */
.L_x_19625:
[----:B------:R-:W-:-:S13]  /*c850*/  ISETP.GT.AND P0, PT, R0, 0x6, PT ;  /* 0x000000060000780c */ /* 0x000fda0003f04270 */
[----:B------:R-:W-:Y:S05]  /*c860*/  @P0 BRA `(.L_x_19631) ;  /* 0x00000000002c0947 */ /* 0x000fea0003800000 */
[----:B------:R-:W-:-:S13]  /*c870*/  ISETP.NE.AND P0, PT, R0, 0x5, PT ;  /* 0x000000050000780c */ /* 0x000fda0003f05270 */
[----:B------:R-:W-:Y:S05]  /*c880*/  @!P0 BRA `(.L_x_19632) ;  /* 0x0000000000148947 */ /* 0x000fea0003800000 */
[----:B------:R-:W-:-:S13]  /*c890*/  ISETP.NE.AND P0, PT, R0, 0x6, PT ;  /* 0x000000060000780c */ /* 0x000fda0003f05270 */
[----:B------:R-:W-:Y:S05]  /*c8a0*/  @P0 BRA `(.L_x_19628) ;  /* 0x0000000800cc0947 */ /* 0x000fea0003800000 */
[----:B------:R-:W0:Y:S02]  /*c8b0*/  I2F.S8 R3, R3 ;  /* 0x0000000300037306 */ /* 0x000e240000001400 */
[----:B0-----:R-:W-:Y:S01]  /*c8c0*/  STG.E desc[UR36][R16.64], R3 ;  /* 0x0000000310007986 */ /* 0x001fe2000c101924 */
[----:B------:R-:W-:Y:S05]  /*c8d0*/  EXIT ;  /* 0x000000000000794d */ /* 0x000fea0003800000 */
.L_x_19632:
[----:B------:R-:W0:Y:S02]  /*c8e0*/  I2F.S8 R0, R3 ;  /* 0x0000000300007306 */ /* 0x000e240000001400 */
[----:B0-----:R-:W-:-:S05]  /*c8f0*/  F2FP.F16.F32.PACK_AB R0, RZ, R0 ;  /* 0x00000000ff00723e */ /* 0x001fca00000000ff */
[----:B------:R-:W-:Y:S01]  /*c900*/  STG.E.U16 desc[UR36][R16.64], R0 ;  /* 0x0000000010007986 */ /* 0x000fe2000c101524 */
[----:B------:R-:W-:Y:S05]  /*c910*/  EXIT ;  /* 0x000000000000794d */ /* 0x000fea0003800000 */
.L_x_19631:
        /* <DEDUP_REMOVED lines=8> */
[----:B0-----:R-:W-:Y:S01]  /*c9a0*/  STG.E.64 desc[UR36][R16.64], R4 ;  /* 0x0000000410007986 */ /* 0x001fe2000c101b24 */
[----:B------:R-:W-:Y:S05]  /*c9b0*/  EXIT ;  /* 0x000000000000794d */ /* 0x000fea0003800000 */
.L_x_19634:
[----:B------:R-:W0:Y:S02]  /*c9c0*/  I2F.S8 R3, R3 ;  /* 0x0000000300037306 */ /* 0x000e240000001400 */
[----:B0-----:R-:W-:-:S04]  /*c9d0*/  F2FP.F16.F32.PACK_AB R3, RZ, R3 ;  /* 0x00000003ff03723e */ /* 0x001fc800000000ff */
[----:B------:R-:W-:-:S05]  /*c9e0*/  PRMT R3, R3, 0x5410, RZ ;  /* 0x0000541003037816 */ /* 0x000fca00000000ff */
[----:B------:R-:W-:Y:S01]  /*c9f0*/  STG.E desc[UR36][R16.64], R3 ;  /* 0x0000000310007986 */ /* 0x000fe2000c101924 */
[----:B------:R-:W-:Y:S05]  /*ca00*/  EXIT ;  /* 0x000000000000794d */ /* 0x000fea0003800000 */
.L_x_19633:
[----:B------:R-:W-:-:S04]  /*ca10*/  PRMT R2, R3, 0x8880, RZ ;  /* 0x0000888003027816 */ /* 0x000fc800000000ff */
[----:B------:R-:W-:-:S06]  /*ca20*/  PRMT R2, R2, 0x7710, RZ ;  /* 0x0000771002027816 */ /* 0x000fcc00000000ff */
[----:B------:R-:W0:Y:S02]  /*ca30*/  I2F.F64.S16 R2, R2 ;  /* 0x0000000200027312 */ /* 0x000e240000101c00 */
[----:B0-----:R-:W-:Y:S01]  /*ca40*/  STG.E.64 desc[UR36][R16.64], R2 ;  /* 0x0000000210007986 */ /* 0x001fe2000c101b24 */
[----:B------:R-:W-:Y:S05]  /*ca50*/  EXIT ;  /* 0x000000000000794d */ /* 0x000fea0003800000 */
.L_x_19624:
        /* <DEDUP_REMOVED lines=10> */
[----:B------:R-:W-:Y:S01]  /*cb00*/  STG.E.U8 desc[UR36][R16.64], R3 ;  /* 0x0000000310007986 */ /* 0x000fe2000c101124 */
[----:B------:R-:W-:Y:S05]  /*cb10*/  EXIT ;  /* 0x000000000000794d */ /* 0x000fea0003800000 */
.L_x_19637:
[----:B------:R-:W-:Y:S02]  /*cb20*/  PRMT R4, R3, 0x8880, RZ ;  /* 0x0000888003047816 */ /* 0x000fe400000000ff */
[----:B------:R-:W-:Y:S02]  /*cb30*/  CS2R R6, SRZ ;  /* 0x0000000000067805 */ /* 0x000fe4000001ff00 */
[----:B------:R-:W-:-:S06]  /*cb40*/  PRMT R4, R4, 0x7710, RZ ;  /* 0x0000771004047816 */ /* 0x000fcc00000000ff */
[----:B------:R-:W0:Y:S02]  /*cb50*/  I2F.F64.S16 R4, R4 ;  /* 0x0000000400047312 */ /* 0x000e240000101c00 */
[----:B0-----:R-:W-:Y:S01]  /*cb60*/  STG.E.128 desc[UR36][R16.64], R4 ;  /* 0x0000000410007986 */ /* 0x001fe2000c101d24 */
[----:B------:R-:W-:Y:S05]  /*cb70*/  EXIT ;  /* 0x000000000000794d */ /* 0x000fea0003800000 */
.L_x_19636:
        /* <DEDUP_REMOVED lines=21> */
.L_x_19641:
[----:B------:R-:W-:Y:S05]  /*ccd0*/  BSYNC B0 ;  /* 0x0000000000007941 */ /* 0x000fea0003800000 */
.L_x_19640:
[----:B------:R-:W-:-:S05]  /*cce0*/  LOP3.LUT R5, R0, R5, RZ, 0xfc, !PT ;  /* 0x0000000500057212 */ /* 0x000fca00078efcff */
[----:B------:R-:W-:Y:S01]  /*ccf0*/  STG.E.U8 desc[UR36][R16.64], R5 ;  /* 0x0000000510007986 */ /* 0x000fe2000c101124 */
[----:B------:R-:W-:Y:S05]  /*cd00*/  EXIT ;  /* 0x000000000000794d */ /* 0x000fea0003800000 */
.L_x_19639:
        /* <DEDUP_REMOVED lines=13> */
.L_x_19643:
[----:B------:R-:W-:Y:S01]  /*cde0*/  IMAD.MOV.U32 R0, RZ, RZ, 0x7f ;  /* 0x0000007fff007424 */ /* 0x000fe200078e00ff */
[----:B------:R-:W-:-:S04]  /*cdf0*/  ISETP.GT.U32.AND P0, PT, R2, 0x7f800000, PT ;  /* 0x7f8000000200780c */ /* 0x000fc80003f04070 */
[----:B------:R-:W-:-:S09]  /*ce00*/  SEL R0, R0, 0x7c, P0 ;  /* 0x0000007c00007807 */ /* 0x000fd20000000000 */
.L_x_19644:
[----:B------:R-:W-:Y:S05]  /*ce10*/  BSYNC B0 ;  /* 0x0000000000007941 */ /* 0x000fea0003800000 */
.L_x_19642:
[----:B------:R-:W-:-:S04]  /*ce20*/  LOP3.LUT R2, R3, 0x80000000, RZ, 0xc0, !PT ;  /* 0x8000000003027812 */ /* 0x000fc800078ec0ff */
[----:B------:R-:W-:-:S04]  /*ce30*/  SHF.R.U32.HI R3, RZ, 0x18, R2 ;  /* 0x00000018ff037819 */ /* 0x000fc80000011602 */
[----:B------:R-:W-:-:S05]  /*ce40*/  LOP3.LUT R3, R0, R3, RZ, 0xfc, !PT ;  /* 0x0000000300037212 */ /* 0x000fca00078efcff */
[----:B------:R-:W-:Y:S01]  /*ce50*/  STG.E.U8 desc[UR36][R16.64], R3 ;  /* 0x0000000310007986 */ /* 0x000fe2000c101124 */
[----:B------:R-:W-:Y:S05]  /*ce60*/  EXIT ;  /* 0x000000000000794d */ /* 0x000fea0003800000 */
.L_x_19638:
[----:B------:R-:W0:Y:S02]  /*ce70*/  I2F.S8 R0, R3 ;  /* 0x0000000300007306 */ /* 0x000e240000001400 */
[----:B0-----:R-:W-:-:S05]  /*ce80*/  F2FP.BF16.F32.PACK_AB R0, RZ, R0 ;  /* 0x00000000ff00723e */ /* 0x001fca00000010ff */
[----:B------:R-:W-:Y:S01]  /*ce90*/  STG.E.U16 desc[UR36][R16.64], R0 ;  /* 0x0000000010007986 */ /* 0x000fe2000c101524 */
[----:B------:R-:W-:Y:S05]  /*cea0*/  EXIT ;  /* 0x000000000000794d */ /* 0x000fea0003800000 */
.L_x_19635:
        /* <DEDUP_REMOVED lines=10> */
[----:B------:R-:W-:Y:S01]  /*cf50*/  STG.E.U16 desc[UR36][R16.64], R3 ;  /* 0x0000000310007986 */ /* 0x000fe2000c101524 */
[----:B------:R-:W-:Y:S05]  /*cf60*/  EXIT ;  /* 0x000000000000794d */ /* 0x000fea0003800000 */
.L_x_19647:
        /* <DEDUP_REMOVED lines=17> */
.L_x_19650:
[----:B------:R-:W-:-:S04]  /*d080*/  LOP3.LUT R2, R3, 0x80000000, RZ, 0xc0, !PT ;  /* 0x8000000003027812 */ /* 0x000fc800078ec0ff */
[----:B------:R-:W-:-:S04]  /*d090*/  SHF.R.U32.HI R3, RZ, 0x18, R2 ;  /* 0x00000018ff037819 */ /* 0x000fc80000011602 */
[----:B------:R-:W-:-:S04]  /*d0a0*/  LOP3.LUT R0, R0, R3, RZ, 0xfc, !PT ;  /* 0x0000000300007212 */ /* 0x000fc800078efcff */
[----:B------:R-:W-:-:S07]  /*d0b0*/  PRMT R8, R0, 0x7610, R8 ;  /* 0x0000761000087816 */ /* 0x000fce0000000008 */
.L_x_19649:
[----:B------:R-:W-:Y:S05]  /*d0c0*/  BSYNC B0 ;  /* 0x0000000000007941 */ /* 0x000fea0003800000 */
.L_x_19648:
[----:B------:R-:W-:Y:S01]  /*d0d0*/  STG.E.U8 desc[UR36][R16.64], R8 ;  /* 0x0000000810007986 */ /* 0x000fe2000c101124 */
[----:B------:R-:W-:Y:S05]  /*d0e0*/  EXIT ;  /* 0x000000000000794d */ /* 0x000fea0003800000 */
.L_x_19646:
        /* <DEDUP_REMOVED lines=17> */
.L_x_19653:
[----:B------:R-:W-:-:S04]  /*d200*/  LOP3.LUT R2, R3, 0x80000000, RZ, 0xc0, !PT ;  /* 0x8000000003027812 */ /* 0x000fc800078ec0ff */
[----:B------:R-:W-:-:S04]  /*d210*/  SHF.R.U32.HI R3, RZ, 0x18, R2 ;  /* 0x00000018ff037819 */ /* 0x000fc80000011602 */
[----:B------:R-:W-:-:S04]  /*d220*/  LOP3.LUT R0, R0, R3, RZ, 0xfc, !PT ;  /* 0x0000000300007212 */ /* 0x000fc800078efcff */
[----:B------:R-:W-:-:S07]  /*d230*/  PRMT R8, R0, 0x7610, R8 ;  /* 0x0000761000087816 */ /* 0x000fce0000000008 */
.L_x_19652:
[----:B------:R-:W-:Y:S05]  /*d240*/  BSYNC B0 ;  /* 0x0000000000007941 */ /* 0x000fea0003800000 */
.L_x_19651:
[----:B------:R-:W-:Y:S01]  /*d250*/  STG.E.U8 desc[UR36][R16.64], R8 ;  /* 0x0000000810007986 */ /* 0x000fe2000c101124 */
[----:B------:R-:W-:Y:S05]  /*d260*/  EXIT ;  /* 0x000000000000794d */ /* 0x000fea0003800000 */
.L_x_19645:
        /* <DEDUP_REMOVED lines=23> */
.L_x_19628:
        /* <DEDUP_REMOVED lines=16> */
.L_x_19656:
[----:B------:R-:W-:Y:S05]  /*d4e0*/  EXIT ;  /* 0x000000000000794d */ /* 0x000fea0003800000 */
.L_x_19655:
[----:B------:R-:W-:-:S04]  /*d4f0*/  LOP3.LUT R3, R3, 0xffff, RZ, 0xc0, !PT ;  /* 0x0000ffff03037812 */ /* 0x000fc800078ec0ff */
[----:B------:R-:W-:-:S05]  /*d500*/  PRMT R3, R3, 0x8880, RZ ;  /* 0x0000888003037816 */ /* 0x000fca00000000ff */
[----:B------:R-:W-:-:S05]  /*d510*/  IMAD.MOV.U32 R2, RZ, RZ, R3 ;  /* 0x000000ffff027224 */ /* 0x000fca00078e0003 */
[----:B------:R-:W-:-:S05]  /*d520*/  SHF.R.S32.HI R3, RZ, 0x1f, R2 ;  /* 0x0000001fff037819 */ /* 0x000fca0000011402 */
[----:B------:R-:W-:Y:S01]  /*d530*/  STG.E.64 desc[UR36][R16.64], R2 ;  /* 0x0000000210007986 */ /* 0x000fe2000c101b24 */
[----:B------:R-:W-:Y:S05]  /*d540*/  EXIT ;  /* 0x000000000000794d */ /* 0x000fea0003800000 */
.L_x_19654:
[----:B------:R-:W-:-:S04]  /*d550*/  LOP3.LUT R3, R3, 0xffff, RZ, 0xc0, !PT ;  /* 0x0000ffff03037812 */ /* 0x000fc800078ec0ff */
[----:B------:R-:W-:-:S05]  /*d560*/  PRMT R3, R3, 0x8880, RZ ;  /* 0x0000888003037816 */ /* 0x000fca00000000ff */
[----:B------:R-:W-:Y:S01]  /*d570*/  STG.E desc[UR36][R16.64], R3 ;  /* 0x0000000310007986 */ /* 0x000fe2000c101924 */
[----:B------:R-:W-:Y:S05]  /*d580*/  EXIT ;  /* 0x000000000000794d */ /* 0x000fea0003800000 */
.L_x_19657:
        /* <DEDUP_REMOVED lines=15> */
.L_x_71764:


//--------------------- .text._ZN2at6native27unrolled_elementwise_kernelIZNS0_50_GLOBAL__N__2680c7bb_12_PowKernel_cu_7dd49032_316829pow_tensor_scalar_kernel_implIaaEEvRNS_18TensorIteratorBaseET0_EUlaE2_St5arrayIPcLm2EELi4E23TrivialOffsetCalculatorILi1EjESC_NS0_6memory12LoadWithCastILi1EEENSD_13StoreWithCastILi1EEEEEviT_S6_T2_T3_T4_T5_ --------------------------
	.section	.text._ZN2at6native27unrolled_elementwise_kernelIZNS0_50_GLOBAL__N__2680c7bb_12_PowKernel_cu_7dd49032_316829pow_tensor_scalar_kernel_implIaaEEvRNS_18TensorIteratorBaseET0_EUlaE2_St5arrayIPcLm2EELi4E23TrivialOffsetCalculatorILi1EjESC_NS0_6memory12LoadWithCastILi1EEENSD_13StoreWithCastILi1EEEEEviT_S6_T2_T3_T4_T5_,"ax",@progbits
	.align	128
        .global         _ZN2at6native27unrolled_elementwise_kernelIZNS0_50_GLOBAL__N__2680c7bb_12_PowKernel_cu_7dd49032_316829pow_tensor_scalar_kernel_implIaaEEvRNS_18TensorIteratorBaseET0_EUlaE2_St5arrayIPcLm2EELi4E23TrivialOffsetCalculatorILi1EjESC_NS0_6memory12LoadWithCastILi1EEENSD_13StoreWithCastILi1EEEEEviT_S6_T2_T3_T4_T5_
        .type           _ZN2at6native27unrolled_elementwise_kernelIZNS0_50_GLOBAL__N__2680c7bb_12_PowKernel_cu_7dd49032_316829pow_tensor_scalar_kernel_implIaaEEvRNS_18TensorIteratorBaseET0_EUlaE2_St5arrayIPcLm2EELi4E23TrivialOffsetCalculatorILi1EjESC_NS0_6memory12LoadWithCastILi1EEENSD_13StoreWithCastILi1EEEEEviT_S6_T2_T3_T4_T5_,@function
        .size           _ZN2at6native27unrolled_elementwise_kernelIZNS0_50_GLOBAL__N__2680c7bb_12_PowKernel_cu_7dd49032_316829pow_tensor_scalar_kernel_implIaaEEvRNS_18TensorIteratorBaseET0_EUlaE2_St5arrayIPcLm2EELi4E23TrivialOffsetCalculatorILi1EjESC_NS0_6memory12LoadWithCastILi1EEENSD_13StoreWithCastILi1EEEEEviT_S6_T2_T3_T4_T5_,(.L_x_71765 - _ZN2at6native27unrolled_elementwise_kernelIZNS0_50_GLOBAL__N__2680c7bb_12_PowKernel_cu_7dd49032_316829pow_tensor_scalar_kernel_implIaaEEvRNS_18TensorIteratorBaseET0_EUlaE2_St5arrayIPcLm2EELi4E23TrivialOffsetCalculatorILi1EjESC_NS0_6memory12LoadWithCastILi1EEENSD_13StoreWithCastILi1EEEEEviT_S6_T2_T3_T4_T5_)
        .other          _ZN2at6native27unrolled_elementwise_kernelIZNS0_50_GLOBAL__N__2680c7bb_12_PowKernel_cu_7dd49032_316829pow_tensor_scalar_kernel_implIaaEEvRNS_18TensorIteratorBaseET0_EUlaE2_St5arrayIPcLm2EELi4E23TrivialOffsetCalculatorILi1EjESC_NS0_6memory12LoadWithCastILi1EEENSD_13StoreWithCastILi1EEEEEviT_S6_T2_T3_T4_T5_,@"STO_CUDA_ENTRY STV_DEFAULT"
_ZN2at6native27unrolled_elementwise_kernelIZNS0_50_GLOBAL__N__2680c7bb_12_PowKernel_cu_7dd49032_316829pow_tensor_scalar_kernel_implIaaEEvRNS_18TensorIteratorBaseET0_EUlaE2_St5arrayIPcLm2EELi4E23TrivialOffsetCalculatorILi1EjESC_NS0_6memory12LoadWithCastILi1EEENSD_13StoreWithCastILi1EEEEEviT_S6_T2_T3_T4_T5_:
.text._ZN2at6native27unrolled_elementwise_kernelIZNS0_50_GLOBAL__N__2680c7bb_12_PowKernel_cu_7dd49032_316829pow_tensor_scalar_kernel_implIaaEEvRNS_18TensorIteratorBaseET0_EUlaE2_St5arrayIPcLm2EELi4E23TrivialOffsetCalculatorILi1EjESC_NS0_6memory12LoadWithCastILi1EEENSD_13StoreWithCastILi1EEEEEviT_S6_T2_T3_T4_T5_:
        /* <DEDUP_REMOVED lines=31> */
.L_x_19663:
[----:B------:R3:W5:Y:S01]  /*01f0*/  LDG.E.U8 R24, desc[UR36][R2.64] ;  /* 0x0000002402187981 */ /* 0x000762000c1e1100 */
[----:B------:R-:W-:Y:S05]  /*0200*/  BRA `(.L_x_19665) ;  /* 0x0000000c00587947 */ /* 0x000fea0003800000 */
.L_x_19662:
        /* <DEDUP_REMOVED lines=8> */
.L_x_19667:
[----:B------:R1:W5:Y:S01]  /*0290*/  LDG.E.U8 R24, desc[UR36][R2.64] ;  /* 0x0000002402187981 */ /* 0x000362000c1e1100 */
[----:B------:R-:W-:Y:S05]  /*02a0*/  BRA `(.L_x_19665) ;  /* 0x0000000c00307947 */ /* 0x000fea0003800000 */
.L_x_19666:
[----:B------:R2:W5:Y:S01]  /*02b0*/  LDG.E.U16 R24, desc[UR36][R2.64] ;  /* 0x0000002402187981 */ /* 0x000562000c1e1500 */
[----:B------:R-:W-:Y:S05]  /*02c0*/  BRA `(.L_x_19665) ;  /* 0x0000000c00287947 */ /* 0x000fea0003800000 */
.L_x_19661:
        /* <DEDUP_REMOVED lines=9> */
.L_x_19669:
[----:B------:R-:W2:Y:S02]  /*0360*/  LDG.E.U16 R0, desc[UR36][R2.64] ;  /* 0x0000002402007981 */ /* 0x000ea4000c1e1500 */
[----:B--2---:R-:W-:-:S06]  /*0370*/  HADD2.F32 R0, -RZ, R0.H0_H0 ;  /* 0x20000000ff007230 */ /* 0x004fcc0000004100 */
[----:B------:R-:W0:Y:S02]  /*0380*/  F2I.FTZ.TRUNC.NTZ R0, R0 ;  /* 0x0000000000007305 */ /* 0x000e24000021f100 */
[----:B0-----:R-:W-:Y:S01]  /*0390*/  PRMT R24, R0, 0x7610, R24 ;  /* 0x0000761000187816 */ /* 0x001fe20000000018 */
[----:B------:R-:W-:Y:S06]  /*03a0*/  BRA `(.L_x_19665) ;  /* 0x0000000800f07947 */ /* 0x000fec0003800000 */
.L_x_19668:
        /* <DEDUP_REMOVED lines=9> */
.L_x_19671:
[----:B------:R-:W2:Y:S02]  /*0440*/  LDG.E.U16 R2, desc[UR36][R2.64] ;  /* 0x0000002402027981 */ /* 0x000ea4000c1e1500 */
[----:B--2---:R-:W-:-:S06]  /*0450*/  HADD2.F32 R0, -RZ, R2.H0_H0 ;  /* 0x20000002ff007230 */ /* 0x004fcc0000004100 */
[----:B------:R-:W0:Y:S02]  /*0460*/  F2I.FTZ.TRUNC.NTZ R0, R0 ;  /* 0x0000000000007305 */ /* 0x000e24000021f100 */
[----:B0-----:R-:W-:Y:S01]  /*0470*/  PRMT R24, R0, 0x7610, R24 ;  /* 0x0000761000187816 */ /* 0x001fe20000000018 */
[----:B------:R-:W-:Y:S06]  /*0480*/  BRA `(.L_x_19665) ;  /* 0x0000000800b87947 */ /* 0x000fec0003800000 */
.L_x_19670:
[----:B------:R-:W2:Y:S02]  /*0490*/  LDG.E.64 R2, desc[UR36][R2.64] ;  /* 0x0000002402027981 */ /* 0x000ea4000c1e1b00 */
[----:B--2---:R0:W1:Y:S01]  /*04a0*/  F2I.F64.TRUNC R24, R2 ;  /* 0x0000000200187311 */ /* 0x004062000030d100 */
[----:B------:R-:W-:Y:S05]  /*04b0*/  BRA `(.L_x_19665) ;  /* 0x0000000800ac7947 */ /* 0x000fea0003800000 */
.L_x_19660:
        /* <DEDUP_REMOVED lines=12> */
.L_x_19674:
[----:B------:R-:W2:Y:S02]  /*0580*/  LDG.E.64 R2, desc[UR36][R2.64] ;  /* 0x0000002402027981 */ /* 0x000ea4000c1e1b00 */
[----:B--2---:R0:W1:Y:S01]  /*0590*/  F2I.F64.TRUNC R24, R2 ;  /* 0x0000000200187311 */ /* 0x004062000030d100 */
[----:B------:R-:W-:Y:S05]  /*05a0*/  BRA `(.L_x_19665) ;  /* 0x0000000800707947 */ /* 0x000fea0003800000 */
.L_x_19673:
        /* <DEDUP_REMOVED lines=28> */
.L_x_19676:
        /* <DEDUP_REMOVED lines=16> */
.L_x_19675:
[----:B------:R-:W2:Y:S02]  /*0870*/  LDG.E.U16 R0, desc[UR36][R2.64] ;  /* 0x0000002402007981 */ /* 0x000ea4000c1e1500 */
[----:B--2---:R-:W-:-:S06]  /*0880*/  IMAD.U32 R0, R0, 0x10000, RZ ;  /* 0x0001000000007824 */ /* 0x004fcc00078e00ff */
[----:B------:R-:W0:Y:S02]  /*0890*/  F2I.FTZ.TRUNC.NTZ R0, R0 ;  /* 0x0000000000007305 */ /* 0x000e24000021f100 */
[----:B0-----:R-:W-:Y:S01]  /*08a0*/  PRMT R24, R0, 0x7610, R24 ;  /* 0x0000761000187816 */ /* 0x001fe20000000018 */
[----:B------:R-:W-:Y:S06]  /*08b0*/  BRA `(.L_x_19665) ;  /* 0x0000000400ac7947 */ /* 0x000fec0003800000 */
.L_x_19672:
        /* <DEDUP_REMOVED lines=10> */
.L_x_19679:
        /* <DEDUP_REMOVED lines=21> */
.L_x_19683:
[----:B------:R-:W-:Y:S05]  /*0ab0*/  BSYNC B1 ;  /* 0x0000000000017941 */ /* 0x000fea0003800000 */
.L_x_19682:
[----:B------:R-:W-:Y:S01]  /*0ac0*/  LEA R3, R0, 0x3b800000, 0x17 ;  /* 0x3b80000000037811 */ /* 0x000fe200078eb8ff */
[----:B------:R-:W-:-:S05]  /*0ad0*/  IMAD.SHL.U32 R0, R2, 0x100000, RZ ;  /* 0x0010000002007824 */ /* 0x000fca00078e00ff */
[----:B------:R-:W-:-:S07]  /*0ae0*/  LOP3.LUT R0, R3, R0, R4, 0xfe, !PT ;  /* 0x0000000003007212 */ /* 0x000fce00078efe04 */
.L_x_19681:
[----:B------:R-:W-:Y:S05]  /*0af0*/  BSYNC B0 ;  /* 0x0000000000007941 */ /* 0x000fea0003800000 */
.L_x_19680:
[----:B------:R-:W0:Y:S02]  /*0b00*/  F2I.FTZ.TRUNC.NTZ R0, R0 ;  /* 0x0000000000007305 */ /* 0x000e24000021f100 */
[----:B0-----:R-:W-:Y:S01]  /*0b10*/  PRMT R24, R0, 0x7610, R24 ;  /* 0x0000761000187816 */ /* 0x001fe20000000018 */
[----:B------:R-:W-:Y:S06]  /*0b20*/  BRA `(.L_x_19665) ;  /* 0x0000000400107947 */ /* 0x000fec0003800000 */
.L_x_19678:
        /* <DEDUP_REMOVED lines=21> */
.L_x_19687:
[----:B------:R-:W-:Y:S05]  /*0c80*/  BSYNC B1 ;  /* 0x0000000000017941 */ /* 0x000fea0003800000 */
.L_x_19686:
[----:B------:R-:W-:Y:S01]  /*0c90*/  LEA R3, R0, 0x37800000, 0x17 ;  /* 0x3780000000037811 */ /* 0x000fe200078eb8ff */
[----:B------:R-:W-:-:S05]  /*0ca0*/  IMAD.SHL.U32 R0, R2, 0x200000, RZ ;  /* 0x0020000002007824 */ /* 0x000fca00078e00ff */
[----:B------:R-:W-:-:S07]  /*0cb0*/  LOP3.LUT R0, R3, R0, R4, 0xfe, !PT ;  /* 0x0000000003007212 */ /* 0x000fce00078efe04 */
.L_x_19685:
[----:B------:R-:W-:Y:S05]  /*0cc0*/  BSYNC B0 ;  /* 0x0000000000007941 */ /* 0x000fea0003800000 */
.L_x_19684:
[----:B------:R-:W0:Y:S02]  /*0cd0*/  F2I.FTZ.TRUNC.NTZ R0, R0 ;  /* 0x0000000000007305 */ /* 0x000e24000021f100 */
[----:B0-----:R-:W-:Y:S01]  /*0ce0*/  PRMT R24, R0, 0x7610, R24 ;  /* 0x0000761000187816 */ /* 0x001fe20000000018 */
[----:B------:R-:W-:Y:S06]  /*0cf0*/  BRA `(.L_x_19665) ;  /* 0x00000000009c7947 */ /* 0x000fec0003800000 */
.L_x_19677:
        /* <DEDUP_REMOVED lines=14> */
.L_x_19691:
[----:B------:R-:W-:Y:S05]  /*0de0*/  BSYNC B0 ;  /* 0x0000000000007941 */ /* 0x000fea0003800000 */
.L_x_19690:
[----:B------:R-:W0:Y:S02]  /*0df0*/  F2I.FTZ.TRUNC.NTZ R0, R0 ;  /* 0x0000000000007305 */ /* 0x000e24000021f100 */
[----:B0-----:R-:W-:Y:S01]  /*0e00*/  PRMT R24, R0, 0x7610, R24 ;  /* 0x0000761000187816 */ /* 0x001fe20000000018 */
[----:B------:R-:W-:Y:S06]  /*0e10*/  BRA `(.L_x_19665) ;  /* 0x0000000000547947 */ /* 0x000fec0003800000 */
.L_x_19664:
        /* <DEDUP_REMOVED lines=16> */
.L_x_19692:
[----:B------:R-:W-:Y:S01]  /*0f20*/  PRMT R24, RZ, 0x7610, R24 ;  /* 0x00007610ff187816 */ /* 0x000fe20000000018 */
[----:B------:R-:W-:Y:S06]  /*0f30*/  BRA `(.L_x_19665) ;  /* 0x00000000000c7947 */ /* 0x000fec0003800000 */
.L_x_19689:
[----:B------:R0:W5:Y:S01]  /*0f40*/  LDG.E.U8 R24, desc[UR36][R2.64] ;  /* 0x0000002402187981 */ /* 0x000162000c1e1100 */
[----:B------:R-:W-:Y:S05]  /*0f50*/  BRA `(.L_x_19665) ;  /* 0x0000000000047947 */ /* 0x000fea0003800000 */
.L_x_19688:
[----:B------:R0:W5:Y:S02]  /*0f60*/  LDG.E.U8 R24, desc[UR36][R2.64] ;  /* 0x0000002402187981 */ /* 0x000164000c1e1100 */
.L_x_19665:
[----:B------:R-:W2:Y:S02]  /*0f70*/  S2R R18, SR_TID.X ;  /* 0x0000000000127919 */ /* 0x000ea40000002100 */
[----:B--2---:R-:W-:-:S07]  /*0f80*/  VIADD R18, R18, 0x80 ;  /* 0x0000008012127836 */ /* 0x004fce0000000000 */
.L_x_19659:
[----:B------:R-:W-:Y:S05]  /*0f90*/  BSYNC B6 ;  /* 0x0000000000067941 */ /* 0x000fea0003800000 */
.L_x_19658:
        /* <DEDUP_REMOVED lines=23> */
.L_x_19698:
[----:B------:R0:W5:Y:S01]  /*1110*/  LDG.E.U8 R26, desc[UR36][R2.64] ;  /* 0x00000024021a7981 */ /* 0x000162000c1e1100 */
[----:B------:R-:W-:Y:S05]  /*1120*/  BRA `(.L_x_19700) ;  /* 0x0000000c00547947 */ /* 0x000fea0003800000 */
.L_x_19697:
        /* <DEDUP_REMOVED lines=8> */
.L_x_19702:
[----:B------:R0:W5:Y:S01]  /*11b0*/  LDG.E.U8 R26, desc[UR36][R2.64] ;  /* 0x00000024021a7981 */ /* 0x000162000c1e1100 */
[----:B------:R-:W-:Y:S05]  /*11c0*/  BRA `(.L_x_19700) ;  /* 0x0000000c002c7947 */ /* 0x000fea0003800000 */
.L_x_19701:
[----:B------:R0:W5:Y:S01]  /*11d0*/  LDG.E.U16 R26, desc[UR36][R2.64] ;  /* 0x00000024021a7981 */ /* 0x000162000c1e1500 */
[----:B------:R-:W-:Y:S05]  /*11e0*/  BRA `(.L_x_19700) ;  /* 0x0000000c00247947 */ /* 0x000fea0003800000 */
.L_x_19696:
        /* <DEDUP_REMOVED lines=9> */
.L_x_19704:
[----:B------:R-:W2:Y:S02]  /*1280*/  LDG.E.U16 R0, desc[UR36][R2.64] ;  /* 0x0000002402007981 */ /* 0x000ea4000c1e1500 */
[----:B--2---:R-:W-:-:S06]  /*1290*/  HADD2.F32 R0, -RZ, R0.H0_H0 ;  /* 0x20000000ff007230 */ /* 0x004fcc0000004100 */
[----:B------:R-:W0:Y:S02]  /*12a0*/  F2I.FTZ.TRUNC.NTZ R0, R0 ;  /* 0x0000000000007305 */ /* 0x000e24000021f100 */
[----:B0-----:R-:W-:Y:S01]  /*12b0*/  PRMT R26, R0, 0x7610, R26 ;  /* 0x00007610001a7816 */ /* 0x001fe2000000001a */
[----:B------:R-:W-:Y:S06]  /*12c0*/  BRA `(.L_x_19700) ;  /* 0x0000000800ec7947 */ /* 0x000fec0003800000 */
.L_x_19703:
        /* <DEDUP_REMOVED lines=9> */
.L_x_19706:
[----:B------:R-:W2:Y:S02]  /*1360*/  LDG.E.U16 R2, desc[UR36][R2.64] ;  /* 0x0000002402027981 */ /* 0x000ea4000c1e1500 */
[----:B--2---:R-:W-:-:S06]  /*1370*/  HADD2.F32 R0, -RZ, R2.H0_H0 ;  /* 0x20000002ff007230 */ /* 0x004fcc0000004100 */
[----:B------:R-:W0:Y:S02]  /*1380*/  F2I.FTZ.TRUNC.NTZ R0, R0 ;  /* 0x0000000000007305 */ /* 0x000e24000021f100 */
[----:B0-----:R-:W-:Y:S01]  /*1390*/  PRMT R26, R0, 0x7610, R26 ;  /* 0x00007610001a7816 */ /* 0x001fe2000000001a */
[----:B------:R-:W-:Y:S06]  /*13a0*/  BRA `(.L_x_19700) ;  /* 0x0000000800b47947 */ /* 0x000fec0003800000 */
.L_x_19705:
[----:B------:R-:W2:Y:S02]  /*13b0*/  LDG.E.64 R2, desc[UR36][R2.64] ;  /* 0x0000002402027981 */ /* 0x000ea4000c1e1b00 */
[----:B--2---:R0:W1:Y:S01]  /*13c0*/  F2I.F64.TRUNC R26, R2 ;  /* 0x00000002001a7311 */ /* 0x004062000030d100 */
[----:B------:R-:W-:Y:S05]  /*13d0*/  BRA `(.L_x_19700) ;  /* 0x0000000800a87947 */ /* 0x000fea0003800000 */
.L_x_19695:
        /* <DEDUP_REMOVED lines=12> */
.L_x_19709:
[----:B------:R-:W2:Y:S02]  /*14a0*/  LDG.E.64 R2, desc[UR36][R2.64] ;  /* 0x0000002402027981 */ /* 0x000ea4000c1e1b00 */
[----:B--2---:R0:W1:Y:S01]  /*14b0*/  F2I.F64.TRUNC R26, R2 ;  /* 0x00000002001a7311 */ /* 0x004062000030d100 */
[----:B------:R-:W-:Y:S05]  /*14c0*/  BRA `(.L_x_19700) ;  /* 0x00000008006c7947 */ /* 0x000fea0003800000 */
.L_x_19708:
        /* <DEDUP_REMOVED lines=28> */
.L_x_19711:
        /* <DEDUP_REMOVED lines=15> */
.L_x_19710:
[----:B------:R-:W2:Y:S02]  /*1780*/  LDG.E.U16 R0, desc[UR36][R2.64] ;  /* 0x0000002402007981 */ /* 0x000ea4000c1e1500 */
[----:B--2---:R-:W-:-:S06]  /*1790*/  IMAD.U32 R0, R0, 0x10000, RZ ;  /* 0x0001000000007824 */ /* 0x004fcc00078e00ff */
[----:B------:R-:W0:Y:S02]  /*17a0*/  F2I.FTZ.TRUNC.NTZ R0, R0 ;  /* 0x0000000000007305 */ /* 0x000e24000021f100 */
[----:B0-----:R-:W-:Y:S01]  /*17b0*/  PRMT R26, R0, 0x7610, R26 ;  /* 0x00007610001a7816 */ /* 0x001fe2000000001a */
[----:B------:R-:W-:Y:S06]  /*17c0*/  BRA `(.L_x_19700) ;  /* 0x0000000400ac7947 */ /* 0x000fec0003800000 */
.L_x_19707:
        /* <DEDUP_REMOVED lines=10> */
.L_x_19714:
        /* <DEDUP_REMOVED lines=21> */
.L_x_19718:
[----:B------:R-:W-:Y:S05]  /*19c0*/  BSYNC B1 ;  /* 0x0000000000017941 */ /* 0x000fea0003800000 */
.L_x_19717:
[----:B------:R-:W-:Y:S01]  /*19d0*/  LEA R3, R0, 0x3b800000, 0x17 ;  /* 0x3b80000000037811 */ /* 0x000fe200078eb8ff */
[----:B------:R-:W-:-:S05]  /*19e0*/  IMAD.SHL.U32 R0, R2, 0x100000, RZ ;  /* 0x0010000002007824 */ /* 0x000fca00078e00ff */
[----:B------:R-:W-:-:S07]  /*19f0*/  LOP3.LUT R0, R3, R0, R4, 0xfe, !PT ;  /* 0x0000000003007212 */ /* 0x000fce00078efe04 */
.L_x_19716:
[----:B------:R-:W-:Y:S05]  /*1a00*/  BSYNC B0 ;  /* 0x0000000000007941 */ /* 0x000fea0003800000 */
.L_x_19715:
[----:B------:R-:W0:Y:S02]  /*1a10*/  F2I.FTZ.TRUNC.NTZ R0, R0 ;  /* 0x0000000000007305 */ /* 0x000e24000021f100 */
[----:B0-----:R-:W-:Y:S01]  /*1a20*/  PRMT R26, R0, 0x7610, R26 ;  /* 0x00007610001a7816 */ /* 0x001fe2000000001a */
[----:B------:R-:W-:Y:S06]  /*1a30*/  BRA `(.L_x_19700) ;  /* 0x0000000400107947 */ /* 0x000fec0003800000 */
.L_x_19713:
        /* <DEDUP_REMOVED lines=21> */
.L_x_19722:
[----:B------:R-:W-:Y:S05]  /*1b90*/  BSYNC B1 ;  /* 0x0000000000017941 */ /* 0x000fea0003800000 */
.L_x_19721:
[----:B------:R-:W-:Y:S01]  /*1ba0*/  LEA R3, R0, 0x37800000, 0x17 ;  /* 0x3780000000037811 */ /* 0x000fe200078eb8ff */
[----:B------:R-:W-:-:S05]  /*1bb0*/  IMAD.SHL.U32 R0, R2, 0x200000, RZ ;  /* 0x0020000002007824 */ /* 0x000fca00078e00ff */
[----:B------:R-:W-:-:S07]  /*1bc0*/  LOP3.LUT R0, R3, R0, R4, 0xfe, !PT ;  /* 0x0000000003007212 */ /* 0x000fce00078efe04 */
.L_x_19720:
[----:B------:R-:W-:Y:S05]  /*1bd0*/  BSYNC B0 ;  /* 0x0000000000007941 */ /* 0x000fea0003800000 */
.L_x_19719:
[----:B------:R-:W0:Y:S02]  /*1be0*/  F2I.FTZ.TRUNC.NTZ R0, R0 ;  /* 0x0000000000007305 */ /* 0x000e24000021f100 */
[----:B0-----:R-:W-:Y:S01]  /*1bf0*/  PRMT R26, R0, 0x7610, R26 ;  /* 0x00007610001a7816 */ /* 0x001fe2000000001a */
[----:B------:R-:W-:Y:S06]  /*1c00*/  BRA `(.L_x_19700) ;  /* 0x00000000009c7947 */ /* 0x000fec0003800000 */
.L_x_19712:
        /* <DEDUP_REMOVED lines=14> */
.L_x_19726:
[----:B------:R-:W-:Y:S05]  /*1cf0*/  BSYNC B0 ;  /* 0x0000000000007941 */ /* 0x000fea0003800000 */
.L_x_19725:
[----:B------:R-:W0:Y:S02]  /*1d00*/  F2I.FTZ.TRUNC.NTZ R0, R0 ;  /* 0x0000000000007305 */ /* 0x000e24000021f100 */
[----:B0-----:R-:W-:Y:S01]  /*1d10*/  PRMT R26, R0, 0x7610, R26 ;  /* 0x00007610001a7816 */ /* 0x001fe2000000001a */
[----:B------:R-:W-:Y:S06]  /*1d20*/  BRA `(.L_x_19700) ;  /* 0x0000000000547947 */ /* 0x000fec0003800000 */
.L_x_19699:
        /* <DEDUP_REMOVED lines=16> */
.L_x_19727:
[----:B------:R-:W-:Y:S01]  /*1e30*/  PRMT R26, RZ, 0x7610, R26 ;  /* 0x00007610ff1a7816 */ /* 0x000fe2000000001a */
[----:B------:R-:W-:Y:S06]  /*1e40*/  BRA `(.L_x_19700) ;  /* 0x00000000000c7947 */ /* 0x000fec0003800000 */
.L_x_19724:
[----:B------:R3:W5:Y:S01]  /*1e50*/  LDG.E.U8 R26, desc[UR36][R2.64] ;  /* 0x00000024021a7981 */ /* 0x000762000c1e1100 */
[----:B------:R-:W-:Y:S05]  /*1e60*/  BRA `(.L_x_19700) ;  /* 0x0000000000047947 */ /* 0x000fea0003800000 */
.L_x_19723:
[----:B------:R2:W5:Y:S02]  /*1e70*/  LDG.E.U8 R26, desc[UR36][R2.64] ;  /* 0x00000024021a7981 */ /* 0x000564000c1e1100 */
.L_x_19700:
[----:B------:R-:W-:-:S07]  /*1e80*/  VIADD R18, R18, 0x80 ;  /* 0x0000008012127836 */ /* 0x000fce0000000000 */
.L_x_19694:
[----:B------:R-:W-:Y:S05]  /*1e90*/  BSYNC B6 ;  /* 0x0000000000067941 */ /* 0x000fea0003800000 */
.L_x_19693:
        /* <DEDUP_REMOVED lines=25> */
.L_x_19733:
[----:B------:R0:W5:Y:S01]  /*2030*/  LDG.E.U8 R16, desc[UR36][R2.64] ;  /* 0x0000002402107981 */ /* 0x000162000c1e1100 */
[----:B------:R-:W-:Y:S05]  /*2040*/  BRA `(.L_x_19735) ;  /* 0x0000000c00547947 */ /* 0x000fea0003800000 */
.L_x_19732:
        /* <DEDUP_REMOVED lines=8> */
.L_x_19737:
[----:B------:R0:W5:Y:S01]  /*20d0*/  LDG.E.U8 R16, desc[UR36][R2.64] ;  /* 0x0000002402107981 */ /* 0x000162000c1e1100 */
[----:B------:R-:W-:Y:S05]  /*20e0*/  BRA `(.L_x_19735) ;  /* 0x0000000c002c7947 */ /* 0x000fea0003800000 */
.L_x_19736:
[----:B------:R0:W5:Y:S01]  /*20f0*/  LDG.E.U16 R16, desc[UR36][R2.64] ;  /* 0x0000002402107981 */ /* 0x000162000c1e1500 */
[----:B------:R-:W-:Y:S05]  /*2100*/  BRA `(.L_x_19735) ;  /* 0x0000000c00247947 */ /* 0x000fea0003800000 */
.L_x_19731:
        /* <DEDUP_REMOVED lines=9> */
.L_x_19739:
[----:B------:R-:W2:Y:S02]  /*21a0*/  LDG.E.U16 R0, desc[UR36][R2.64] ;  /* 0x0000002402007981 */ /* 0x000ea4000c1e1500 */
[----:B--2---:R-:W-:-:S06]  /*21b0*/  HADD2.F32 R0, -RZ, R0.H0_H0 ;  /* 0x20000000ff007230 */ /* 0x004fcc0000004100 */
[----:B------:R-:W0:Y:S02]  /*21c0*/  F2I.FTZ.TRUNC.NTZ R0, R0 ;  /* 0x0000000000007305 */ /* 0x000e24000021f100 */
[----:B0-----:R-:W-:Y:S01]  /*21d0*/  PRMT R16, R0, 0x7610, R16 ;  /* 0x0000761000107816 */ /* 0x001fe20000000010 */
[----:B------:R-:W-:Y:S06]  /*21e0*/  BRA `(.L_x_19735) ;  /* 0x0000000800ec7947 */ /* 0x000fec0003800000 */
.L_x_19738:
        /* <DEDUP_REMOVED lines=9> */
.L_x_19741:
[----:B------:R-:W2:Y:S02]  /*2280*/  LDG.E.U16 R2, desc[UR36][R2.64] ;  /* 0x0000002402027981 */ /* 0x000ea4000c1e1500 */
[----:B--2---:R-:W-:-:S06]  /*2290*/  HADD2.F32 R0, -RZ, R2.H0_H0 ;  /* 0x20000002ff007230 */ /* 0x004fcc0000004100 */
[----:B------:R-:W0:Y:S02]  /*22a0*/  F2I.FTZ.TRUNC.NTZ R0, R0 ;  /* 0x0000000000007305 */ /* 0x000e24000021f100 */
[----:B0-----:R-:W-:Y:S01]  /*22b0*/  PRMT R16, R0, 0x7610, R16 ;  /* 0x0000761000107816 */ /* 0x001fe20000000010 */
[----:B------:R-:W-:Y:S06]  /*22c0*/  BRA `(.L_x_19735) ;  /* 0x0000000800b47947 */ /* 0x000fec0003800000 */
.L_x_19740:
[----:B------:R-:W2:Y:S02]  /*22d0*/  LDG.E.64 R2, desc[UR36][R2.64] ;  /* 0x0000002402027981 */ /* 0x000ea4000c1e1b00 */
[----:B--2---:R0:W1:Y:S01]  /*22e0*/  F2I.F64.TRUNC R16, R2 ;  /* 0x0000000200107311 */ /* 0x004062000030d100 */
[----:B------:R-:W-:Y:S05]  /*22f0*/  BRA `(.L_x_19735) ;  /* 0x0000000800a87947 */ /* 0x000fea0003800000 */
.L_x_19730:
        /* <DEDUP_REMOVED lines=12> */
.L_x_19744:
[----:B------:R-:W2:Y:S02]  /*23c0*/  LDG.E.64 R2, desc[UR36][R2.64] ;  /* 0x0000002402027981 */ /* 0x000ea4000c1e1b00 */
[----:B--2---:R3:W4:Y:S01]  /*23d0*/  F2I.F64.TRUNC R16, R2 ;  /* 0x0000000200107311 */ /* 0x004722000030d100 */
[----:B------:R-:W-:Y:S05]  /*23e0*/  BRA `(.L_x_19735) ;  /* 0x00000008006c7947 */ /* 0x000fea0003800000 */
.L_x_19743:
        /* <DEDUP_REMOVED lines=28> */
.L_x_19746:
        /* <DEDUP_REMOVED lines=15> */
.L_x_19745:
[----:B------:R-:W2:Y:S02]  /*26a0*/  LDG.E.U16 R0, desc[UR36][R2.64] ;  /* 0x0000002402007981 */ /* 0x000ea4000c1e1500 */
[----:B--2---:R-:W-:-:S06]  /*26b0*/  IMAD.U32 R0, R0, 0x10000, RZ ;  /* 0x0001000000007824 */ /* 0x004fcc00078e00ff */
[----:B------:R-:W0:Y:S02]  /*26c0*/  F2I.FTZ.TRUNC.NTZ R0, R0 ;  /* 0x0000000000007305 */ /* 0x000e24000021f100 */
[----:B0-----:R-:W-:Y:S01]  /*26d0*/  PRMT R16, R0, 0x7610, R16 ;  /* 0x0000761000107816 */ /* 0x001fe20000000010 */
[----:B------:R-:W-:Y:S06]  /*26e0*/  BRA `(.L_x_19735) ;  /* 0x0000000400ac7947 */ /* 0x000fec0003800000 */
.L_x_19742:
        /* <DEDUP_REMOVED lines=10> */
.L_x_19749:
        /* <DEDUP_REMOVED lines=21> */
.L_x_19753:
[----:B------:R-:W-:Y:S05]  /*28e0*/  BSYNC B1 ;  /* 0x0000000000017941 */ /* 0x000fea0003800000 */
.L_x_19752:
[----:B------:R-:W-:Y:S01]  /*28f0*/  LEA R3, R0, 0x3b800000, 0x17 ;  /* 0x3b80000000037811 */ /* 0x000fe200078eb8ff */
[----:B------:R-:W-:-:S05]  /*2900*/  IMAD.SHL.U32 R0, R2, 0x100000, RZ ;  /* 0x0010000002007824 */ /* 0x000fca00078e00ff */
[----:B------:R-:W-:-:S07]  /*2910*/  LOP3.LUT R0, R3, R0, R4, 0xfe, !PT ;  /* 0x0000000003007212 */ /* 0x000fce00078efe04 */
.L_x_19751:
[----:B------:R-:W-:Y:S05]  /*2920*/  BSYNC B0 ;  /* 0x0000000000007941 */ /* 0x000fea0003800000 */
.L_x_19750:
[----:B------:R-:W0:Y:S02]  /*2930*/  F2I.FTZ.TRUNC.NTZ R0, R0 ;  /* 0x0000000000007305 */ /* 0x000e24000021f100 */
[----:B0-----:R-:W-:Y:S01]  /*2940*/  PRMT R16, R0, 0x7610, R16 ;  /* 0x0000761000107816 */ /* 0x001fe20000000010 */
[----:B------:R-:W-:Y:S06]  /*2950*/  BRA `(.L_x_19735) ;  /* 0x0000000400107947 */ /* 0x000fec0003800000 */
.L_x_19748:
        /* <DEDUP_REMOVED lines=21> */
.L_x_19757:
[----:B------:R-:W-:Y:S05]  /*2ab0*/  BSYNC B1 ;  /* 0x0000000000017941 */ /* 0x000fea0003800000 */
.L_x_19756:
[----:B------:R-:W-:Y:S01]  /*2ac0*/  LEA R3, R0, 0x37800000, 0x17 ;  /* 0x3780000000037811 */ /* 0x000fe200078eb8ff */
[----:B------:R-:W-:-:S05]  /*2ad0*/  IMAD.SHL.U32 R0, R2, 0x200000, RZ ;  /* 0x0020000002007824 */ /* 0x000fca00078e00ff */
[----:B------:R-:W-:-:S07]  /*2ae0*/  LOP3.LUT R0, R3, R0, R4, 0xfe, !PT ;  /* 0x0000000003007212 */ /* 0x000fce00078efe04 */
.L_x_19755:
[----:B------:R-:W-:Y:S05]  /*2af0*/  BSYNC B0 ;  /* 0x0000000000007941 */ /* 0x000fea0003800000 */
.L_x_19754:
[----:B------:R-:W0:Y:S02]  /*2b00*/  F2I.FTZ.TRUNC.NTZ R0, R0 ;  /* 0x0000000000007305 */ /* 0x000e24000021f100 */
[----:B0-----:R-:W-:Y:S01]  /*2b10*/  PRMT R16, R0, 0x7610, R16 ;  /* 0x0000761000107816 */ /* 0x001fe20000000010 */
[----:B------:R-:W-:Y:S06]  /*2b20*/  BRA `(.L_x_19735) ;  /* 0x00000000009c7947 */ /* 0x000fec0003800000 */
.L_x_19747:
        /* <DEDUP_REMOVED lines=14> */
.L_x_19761:
[----:B------:R-:W-:Y:S05]  /*2c10*/  BSYNC B0 ;  /* 0x0000000000007941 */ /* 0x000fea0003800000 */
.L_x_19760:
[----:B------:R-:W0:Y:S02]  /*2c20*/  F2I.FTZ.TRUNC.NTZ R0, R0 ;  /* 0x0000000000007305 */ /* 0x000e24000021f100 */
[----:B0-----:R-:W-:Y:S01]  /*2c30*/  PRMT R16, R0, 0x7610, R16 ;  /* 0x0000761000107816 */ /* 0x001fe20000000010 */
[----:B------:R-:W-:Y:S06]  /*2c40*/  BRA `(.L_x_19735) ;  /* 0x0000000000547947 */ /* 0x000fec0003800000 */
.L_x_19734:
        /* <DEDUP_REMOVED lines=16> */
.L_x_19762:
[----:B------:R-:W-:Y:S01]  /*2d50*/  PRMT R16, RZ, 0x7610, R16 ;  /* 0x00007610ff107816 */ /* 0x000fe20000000010 */
[----:B------:R-:W-:Y:S06]  /*2d60*/  BRA `(.L_x_19735) ;  /* 0x00000000000c7947 */ /* 0x000fec0003800000 */
.L_x_19759:
[----:B------:R2:W5:Y:S01]  /*2d70*/  LDG.E.U8 R16, desc[UR36][R2.64] ;  /* 0x0000002402107981 */ /* 0x000562000c1e1100 */
[----:B------:R-:W-:Y:S05]  /*2d80*/  BRA `(.L_x_19735) ;  /* 0x0000000000047947 */ /* 0x000fea0003800000 */
.L_x_19758:
[----:B------:R1:W5:Y:S02]  /*2d90*/  LDG.E.U8 R16, desc[UR36][R2.64] ;  /* 0x0000002402107981 */ /* 0x000364000c1e1100 */
.L_x_19735:
[----:B------:R-:W-:-:S07]  /*2da0*/  VIADD R18, R18, 0x80 ;  /* 0x0000008012127836 */ /* 0x000fce0000000000 */
.L_x_19729:
[----:B------:R-:W-:Y:S05]  /*2db0*/  BSYNC B6 ;  /* 0x0000000000067941 */ /* 0x000fea0003800000 */
.L_x_19728:
[----:B01234-:R-:W0:Y:S01]  /*2dc0*/  LDC.U8 R2, c[0x0][0x218] ;  /* 0x00008600ff027b82 */ /* 0x01fe220000000000 */
        /* <DEDUP_REMOVED lines=22> */
.L_x_19768:
[----:B------:R1:W5:Y:S01]  /*2f30*/  LDG.E.U8 R22, desc[UR36][R4.64] ;  /* 0x0000002404167981 */ /* 0x000362000c1e1100 */
[----:B------:R-:W-:Y:S05]  /*2f40*/  BRA `(.L_x_19764) ;  /* 0x0000000c00507947 */ /* 0x000fea0003800000 */
.L_x_19767:
        /* <DEDUP_REMOVED lines=8> */
.L_x_19771:
[----:B------:R1:W5:Y:S01]  /*2fd0*/  LDG.E.U8 R22, desc[UR36][R4.64] ;  /* 0x0000002404167981 */ /* 0x000362000c1e1100 */
[----:B------:R-:W-:Y:S05]  /*2fe0*/  BRA `(.L_x_19764) ;  /* 0x0000000c00287947 */ /* 0x000fea0003800000 */
.L_x_19770:
[----:B------:R1:W5:Y:S01]  /*2ff0*/  LDG.E.U16 R22, desc[UR36][R4.64] ;  /* 0x0000002404167981 */ /* 0x000362000c1e1500 */
[----:B------:R-:W-:Y:S05]  /*3000*/  BRA `(.L_x_19764) ;  /* 0x0000000c00207947 */ /* 0x000fea0003800000 */
.L_x_19766:
        /* <DEDUP_REMOVED lines=9> */
.L_x_19773:
[----:B------:R-:W2:Y:S02]  /*30a0*/  LDG.E.U16 R0, desc[UR36][R4.64] ;  /* 0x0000002404007981 */ /* 0x000ea4000c1e1500 */
[----:B--2---:R-:W-:-:S06]  /*30b0*/  HADD2.F32 R0, -RZ, R0.H0_H0 ;  /* 0x20000000ff007230 */ /* 0x004fcc0000004100 */
[----:B------:R-:W1:Y:S02]  /*30c0*/  F2I.FTZ.TRUNC.NTZ R0, R0 ;  /* 0x0000000000007305 */ /* 0x000e64000021f100 */
[----:B-1----:R-:W-:Y:S01]  /*30d0*/  PRMT R22, R0, 0x7610, R22 ;  /* 0x0000761000167816 */ /* 0x002fe20000000016 */
[----:B------:R-:W-:Y:S06]  /*30e0*/  BRA `(.L_x_19764) ;  /* 0x0000000800e87947 */ /* 0x000fec0003800000 */
.L_x_19772:
        /* <DEDUP_REMOVED lines=9> */
.L_x_19775:
[----:B------:R-:W2:Y:S02]  /*3180*/  LDG.E.U16 R4, desc[UR36][R4.64] ;  /* 0x0000002404047981 */ /* 0x000ea4000c1e1500 */
[----:B--2---:R-:W-:-:S06]  /*3190*/  HADD2.F32 R0, -RZ, R4.H0_H0 ;  /* 0x20000004ff007230 */ /* 0x004fcc0000004100 */
[----:B------:R-:W1:Y:S02]  /*31a0*/  F2I.FTZ.TRUNC.NTZ R0, R0 ;  /* 0x0000000000007305 */ /* 0x000e64000021f100 */
[----:B-1----:R-:W-:Y:S01]  /*31b0*/  PRMT R22, R0, 0x7610, R22 ;  /* 0x0000761000167816 */ /* 0x002fe20000000016 */
[----:B------:R-:W-:Y:S06]  /*31c0*/  BRA `(.L_x_19764) ;  /* 0x0000000800b07947 */ /* 0x000fec0003800000 */
.L_x_19774:
[----:B------:R-:W2:Y:S02]  /*31d0*/  LDG.E.64 R4, desc[UR36][R4.64] ;  /* 0x0000002404047981 */ /* 0x000ea4000c1e1b00 */
[----:B--2---:R1:W2:Y:S01]  /*31e0*/  F2I.F64.TRUNC R22, R4 ;  /* 0x0000000400167311 */ /* 0x0042a2000030d100 */
[----:B------:R-:W-:Y:S05]  /*31f0*/  BRA `(.L_x_19764) ;  /* 0x0000000800a47947 */ /* 0x000fea0003800000 */
.L_x_19765:
        /* <DEDUP_REMOVED lines=12> */
.L_x_19778:
[----:B------:R-:W2:Y:S02]  /*32c0*/  LDG.E.64 R4, desc[UR36][R4.64] ;  /* 0x0000002404047981 */ /* 0x000ea4000c1e1b00 */
[----:B--2---:R4:W1:Y:S01]  /*32d0*/  F2I.F64.TRUNC R22, R4 ;  /* 0x0000000400167311 */ /* 0x004862000030d100 */
[----:B------:R-:W-:Y:S05]  /*32e0*/  BRA `(.L_x_19764) ;  /* 0x0000000800687947 */ /* 0x000fea0003800000 */
.L_x_19777:
        /* <DEDUP_REMOVED lines=28> */
.L_x_19780:
        /* <DEDUP_REMOVED lines=15> */
.L_x_19779:
[----:B------:R-:W2:Y:S02]  /*35a0*/  LDG.E.U16 R0, desc[UR36][R4.64] ;  /* 0x0000002404007981 */ /* 0x000ea4000c1e1500 */
[----:B--2---:R-:W-:-:S06]  /*35b0*/  IMAD.U32 R0, R0, 0x10000, RZ ;  /* 0x0001000000007824 */ /* 0x004fcc00078e00ff */
[----:B------:R-:W1:Y:S02]  /*35c0*/  F2I.FTZ.TRUNC.NTZ R0, R0 ;  /* 0x0000000000007305 */ /* 0x000e64000021f100 */
[----:B-1----:R-:W-:Y:S01]  /*35d0*/  PRMT R22, R0, 0x7610, R22 ;  /* 0x0000761000167816 */ /* 0x002fe20000000016 */
[----:B------:R-:W-:Y:S06]  /*35e0*/  BRA `(.L_x_19764) ;  /* 0x0000000400a87947 */ /* 0x000fec0003800000 */
.L_x_19776:
        /* <DEDUP_REMOVED lines=10> */
.L_x_19783:
        /* <DEDUP_REMOVED lines=21> */
.L_x_19787:
[----:B------:R-:W-:Y:S05]  /*37e0*/  BSYNC B1 ;  /* 0x0000000000017941 */ /* 0x000fea0003800000 */
.L_x_19786:
[----:B------:R-:W-:Y:S01]  /*37f0*/  LEA R5, R0, 0x3b800000, 0x17 ;  /* 0x3b80000000057811 */ /* 0x000fe200078eb8ff */
[----:B------:R-:W-:-:S05]  /*3800*/  IMAD.SHL.U32 R0, R3, 0x100000, RZ ;  /* 0x0010000003007824 */ /* 0x000fca00078e00ff */
[----:B------:R-:W-:-:S07]  /*3810*/  LOP3.LUT R0, R5, R0, R6, 0xfe, !PT ;  /* 0x0000000005007212 */ /* 0x000fce00078efe06 */
.L_x_19785:
[----:B------:R-:W-:Y:S05]  /*3820*/  BSYNC B0 ;  /* 0x0000000000007941 */ /* 0x000fea0003800000 */
.L_x_19784:
[----:B------:R-:W1:Y:S02]  /*3830*/  F2I.FTZ.TRUNC.NTZ R0, R0 ;  /* 0x0000000000007305 */ /* 0x000e64000021f100 */
[----:B-1----:R-:W-:Y:S01]  /*3840*/  PRMT R22, R0, 0x7610, R22 ;  /* 0x0000761000167816 */ /* 0x002fe20000000016 */
[----:B------:R-:W-:Y:S06]  /*3850*/  BRA `(.L_x_19764) ;  /* 0x00000004000c7947 */ /* 0x000fec0003800000 */
.L_x_19782:
        /* <DEDUP_REMOVED lines=21> */
.L_x_19791:
[----:B------:R-:W-:Y:S05]  /*39b0*/  BSYNC B1 ;  /* 0x0000000000017941 */ /* 0x000fea0003800000 */
.L_x_19790:
[----:B------:R-:W-:Y:S01]  /*39c0*/  LEA R5, R0, 0x37800000, 0x17 ;  /* 0x3780000000057811 */ /* 0x000fe200078eb8ff */
[----:B------:R-:W-:-:S05]  /*39d0*/  IMAD.SHL.U32 R0, R3, 0x200000, RZ ;  /* 0x0020000003007824 */ /* 0x000fca00078e00ff */
[----:B------:R-:W-:-:S07]  /*39e0*/  LOP3.LUT R0, R5, R0, R6, 0xfe, !PT ;  /* 0x0000000005007212 */ /* 0x000fce00078efe06 */
.L_x_19789:
[----:B------:R-:W-:Y:S05]  /*39f0*/  BSYNC B0 ;  /* 0x0000000000007941 */ /* 0x000fea0003800000 */
.L_x_19788:
[----:B------:R-:W1:Y:S02]  /*3a00*/  F2I.FTZ.TRUNC.NTZ R0, R0 ;  /* 0x0000000000007305 */ /* 0x000e64000021f100 */
[----:B-1----:R-:W-:Y:S01]  /*3a10*/  PRMT R22, R0, 0x7610, R22 ;  /* 0x0000761000167816 */ /* 0x002fe20000000016 */
[----:B------:R-:W-:Y:S06]  /*3a20*/  BRA `(.L_x_19764) ;  /* 0x0000000000987947 */ /* 0x000fec0003800000 */
.L_x_19781:
        /* <DEDUP_REMOVED lines=14> */
.L_x_19795:
[----:B------:R-:W-:Y:S05]  /*3b10*/  BSYNC B0 ;  /* 0x0000000000007941 */ /* 0x000fea0003800000 */
.L_x_19794:
[----:B------:R-:W1:Y:S02]  /*3b20*/  F2I.FTZ.TRUNC.NTZ R0, R0 ;  /* 0x0000000000007305 */ /* 0x000e64000021f100 */
[----:B-1----:R-:W-:Y:S01]  /*3b30*/  PRMT R22, R0, 0x7610, R22 ;  /* 0x0000761000167816 */ /* 0x002fe20000000016 */
[----:B------:R-:W-:Y:S06]  /*3b40*/  BRA `(.L_x_19764) ;  /* 0x0000000000507947 */ /* 0x000fec0003800000 */
.L_x_19769:
        /* <DEDUP_REMOVED lines=16> */
.L_x_19796:
[----:B------:R-:W-:Y:S05]  /*3c50*/  BRA `(.L_x_19764) ;  /* 0x00000000000c7947 */ /* 0x000fea0003800000 */
.L_x_19793:
[----:B------:R3:W5:Y:S01]  /*3c60*/  LDG.E.U8 R22, desc[UR36][R4.64] ;  /* 0x0000002404167981 */ /* 0x000762000c1e1100 */
[----:B------:R-:W-:Y:S05]  /*3c70*/  BRA `(.L_x_19764) ;  /* 0x0000000000047947 */ /* 0x000fea0003800000 */
.L_x_19792:
[----:B------:R2:W5:Y:S02]  /*3c80*/  LDG.E.U8 R22, desc[UR36][R4.64] ;  /* 0x0000002404167981 */ /* 0x000564000c1e1100 */
.L_x_19764:
[----:B------:R-:W-:Y:S05]  /*3c90*/  BSYNC B6 ;  /* 0x0000000000067941 */ /* 0x000fea0003800000 */
.L_x_19763:
[----:B0-----:R-:W-:Y:S01]  /*3ca0*/  PRMT R0, R2, 0x8880, RZ ;  /* 0x0000888002007816 */ /* 0x001fe200000000ff */
[----:B------:R-:W-:Y:S03]  /*3cb0*/  BSSY B0, `(.L_x_19797) ;  /* 0x00000b3000007945 */ /* 0x000fe60003800000 */
[----:B------:R-:W-:-:S13]  /*3cc0*/  ISETP.GE.AND P0, PT, R0, RZ, PT ;  /* 0x000000ff0000720c */ /* 0x000fda0003f06270 */
[----:B------:R-:W-:Y:S05]  /*3cd0*/  @!P0 BRA `(.L_x_19798) ;  /* 0x0000000400f48947 */ /* 0x000fea0003800000 */
[----:B------:R-:W-:Y:S01]  /*3ce0*/  ISETP.NE.AND P0, PT, R2, RZ, PT ;  /* 0x000000ff0200720c */ /* 0x000fe20003f05270 */
[----:B------:R-:W-:Y:S02]  /*3cf0*/  IMAD.MOV.U32 R19, RZ, RZ, 0x1 ;  /* 0x00000001ff137424 */ /* 0x000fe400078e00ff */
[----:B------:R-:W-:Y:S02]  /*3d00*/  IMAD.MOV.U32 R18, RZ, RZ, 0x1 ;  /* 0x00000001ff127424 */ /* 0x000fe400078e00ff */
[----:B------:R-:W-:Y:S02]  /*3d10*/  IMAD.MOV.U32 R17, RZ, RZ, 0x1 ;  /* 0x00000001ff117424 */ /* 0x000fe400078e00ff */
[----:B------:R-:W-:-:S06]  /*3d20*/  IMAD.MOV.U32 R0, RZ, RZ, 0x1 ;  /* 0x00000001ff007424 */ /* 0x000fcc00078e00ff */
[----:B------:R-:W-:Y:S05]  /*3d30*/  @!P0 BRA `(.L_x_19799) ;  /* 0x0000000800a88947 */ /* 0x000fea0003800000 */
[----:B------:R-:W0:Y:S01]  /*3d40*/  S2R R8, SR_TID.X ;  /* 0x0000000000087919 */ /* 0x000e220000002100 */
[----:B------:R-:W-:Y:S01]  /*3d50*/  PRMT R2, R2, 0x8880, RZ ;  /* 0x0000888002027816 */ /* 0x000fe200000000ff */
[----:B------:R-:W-:Y:S03]  /*3d60*/  BSSY B1, `(.L_x_19800) ;  /* 0x000001d000017945 */ /* 0x000fe60003800000 */
[----:B------:R-:W-:Y:S02]  /*3d70*/  PRMT R2, R2, 0x7710, RZ ;  /* 0x0000771002027816 */ /* 0x000fe400000000ff */
[C---:B0-----:R-:W-:Y:S01]  /*3d80*/  ISETP.GE.AND P3, PT, R8.reuse, R23, PT ;  /* 0x000000170800720c */ /* 0x041fe20003f66270 */
[C---:B------:R-:W-:Y:S02]  /*3d90*/  VIADD R10, R8.reuse, 0x80 ;  /* 0x00000080080a7836 */ /* 0x040fe40000000000 */
[----:B-1234-:R-:W-:-:S02]  /*3da0*/  VIADD R4, R8, 0x100 ;  /* 0x0000010008047836 */ /* 0x01efc40000000000 */
[----:B------:R-:W-:Y:S01]  /*3db0*/  VIADD R6, R8, 0x180 ;  /* 0x0000018008067836 */ /* 0x000fe20000000000 */
[-C--:B------:R-:W-:Y:S02]  /*3dc0*/  ISETP.GE.AND P2, PT, R10, R23.reuse, PT ;  /* 0x000000170a00720c */ /* 0x080fe40003f46270 */
[-C--:B------:R-:W-:Y:S02]  /*3dd0*/  ISETP.GE.AND P0, PT, R4, R23.reuse, PT ;  /* 0x000000170400720c */ /* 0x080fe40003f06270 */
[----:B------:R-:W-:-:S03]  /*3de0*/  ISETP.GE.AND P1, PT, R6, R23, PT ;  /* 0x000000170600720c */ /* 0x000fc60003f26270 */
[----:B------:R-:W-:Y:S10]  /*3df0*/  @P3 BRA `(.L_x_19801) ;  /* 0x00000000004c3947 */ /* 0x000ff40003800000 */
[----:B------:R-:W-:Y:S01]  /*3e00*/  IMAD.MOV.U32 R0, RZ, RZ, 0x1 ;  /* 0x00000001ff007424 */ /* 0x000fe200078e00ff */
[----:B------:R-:W-:-:S07]  /*3e10*/  PRMT R3, R2, 0x7610, R3 ;  /* 0x0000761002037816 */ /* 0x000fce0000000003 */
.L_x_19802:
[C---:B------:R-:W-:Y:S02]  /*3e20*/  LOP3.LUT R4, R3.reuse, 0x1, RZ, 0xc0, !PT ;  /* 0x0000000103047812 */ /* 0x040fe400078ec0ff */
[----:B-----5:R-:W-:Y:S02]  /*3e30*/  PRMT R6, R24, 0x9910, RZ ;  /* 0x0000991018067816 */ /* 0x020fe400000000ff */
[----:B------:R-:W-:Y:S02]  /*3e40*/  ISETP.NE.U32.AND P3, PT, R4, 0x1, PT ;  /* 0x000000010400780c */ /* 0x000fe40003f65070 */
[C---:B------:R-:W-:Y:S02]  /*3e50*/  LOP3.LUT R4, R3.reuse, 0x80, RZ, 0xc0, !PT ;  /* 0x0000008003047812 */ /* 0x040fe400078ec0ff */
[----:B------:R-:W-:Y:S02]  /*3e60*/  SEL R24, R24, 0x1, !P3 ;  /* 0x0000000118187807 */ /* 0x000fe40005800000 */
[----:B------:R-:W-:Y:S01]  /*3e70*/  LEA.HI R4, R4, R3, RZ, 0x19 ;  /* 0x0000000304047211 */ /* 0x000fe200078fc8ff */
[----:B------:R-:W-:Y:S01]  /*3e80*/  VIADD R3, R3, 0x1 ;  /* 0x0000000103037836 */ /* 0x000fe20000000000 */
[----:B------:R-:W-:-:S02]  /*3e90*/  PRMT R0, R0, 0x9910, RZ ;  /* 0x0000991000007816 */ /* 0x000fc400000000ff */
[----:B------:R-:W-:Y:S01]  /*3ea0*/  PRMT R5, R24, 0x9910, RZ ;  /* 0x0000991018057816 */ /* 0x000fe200000000ff */
[----:B------:R-:W-:Y:S01]  /*3eb0*/  IMAD.MOV.U32 R24, RZ, RZ, R6 ;  /* 0x000000ffff187224 */ /* 0x000fe200078e0006 */
[----:B------:R-:W-:Y:S02]  /*3ec0*/  LOP3.LUT R3, R3, 0xff, RZ, 0xc0, !PT ;  /* 0x000000ff03037812 */ /* 0x000fe400078ec0ff */
[----:B------:R-:W-:Y:S01]  /*3ed0*/  PRMT R4, R4, 0x8880, RZ ;  /* 0x0000888004047816 */ /* 0x000fe200000000ff */
[----:B------:R-:W-:Y:S01]  /*3ee0*/  IMAD R24, R24, R24, RZ ;  /* 0x0000001818187224 */ /* 0x000fe200078e02ff */
[----:B------:R-:W-:Y:S01]  /*3ef0*/  ISETP.GT.U32.AND P3, PT, R3, 0x2, PT ;  /* 0x000000020300780c */ /* 0x000fe20003f64070 */
[----:B------:R-:W-:Y:S01]  /*3f00*/  IMAD R0, R0, R5, RZ ;  /* 0x0000000500007224 */ /* 0x000fe200078e02ff */
[----:B------:R-:W-:-:S11]  /*3f10*/  SHF.R.S32.HI R3, RZ, 0x1, R4 ;  /* 0x00000001ff037819 */ /* 0x000fd60000011404 */
[----:B------:R-:W-:Y:S05]  /*3f20*/  @P3 BRA `(.L_x_19802) ;  /* 0xfffffffc00bc3947 */ /* 0x000fea000383ffff */
.L_x_19801:
[----:B------:R-:W-:Y:S05]  /*3f30*/  BSYNC B1 ;  /* 0x0000000000017941 */ /* 0x000fea0003800000 */
.L_x_19800:
[----:B------:R-:W-:Y:S04]  /*3f40*/  BSSY B1, `(.L_x_19803) ;  /* 0x0000017000017945 */ /* 0x000fe80003800000 */
[----:B------:R-:W-:Y:S05]  /*3f50*/  @P2 BRA `(.L_x_19804) ;  /* 0x0000000000542947 */ /* 0x000fea0003800000 */
[----:B------:R-:W-:Y:S01]  /*3f60*/  IMAD.MOV.U32 R17, RZ, RZ, 0x1 ;  /* 0x00000001ff117424 */ /* 0x000fe200078e00ff */
[----:B------:R-:W-:-:S07]  /*3f70*/  PRMT R3, R2, 0x7610, R3 ;  /* 0x0000761002037816 */ /* 0x000fce0000000003 */
.L_x_19805:
[C---:B------:R-:W-:Y:S02]  /*3f80*/  LOP3.LUT R4, R3.reuse, 0x1, RZ, 0xc0, !PT ;  /* 0x0000000103047812 */ /* 0x040fe400078ec0ff */
[----:B-----5:R-:W-:Y:S02]  /*3f90*/  PRMT R6, R26, 0x9910, RZ ;  /* 0x000099101a067816 */ /* 0x020fe400000000ff */
        /* <DEDUP_REMOVED lines=17> */
.L_x_19804:
[----:B------:R-:W-:Y:S05]  /*40b0*/  BSYNC B1 ;  /* 0x0000000000017941 */ /* 0x000fea0003800000 */
.L_x_19803:
[----:B------:R-:W-:Y:S04]  /*40c0*/  BSSY B1, `(.L_x_19806) ;  /* 0x0000015000017945 */ /* 0x000fe80003800000 */
[----:B------:R-:W-:Y:S05]  /*40d0*/  @P0 BRA `(.L_x_19807) ;  /* 0x00000000004c0947 */ /* 0x000fea0003800000 */
[----:B------:R-:W-:Y:S01]  /*40e0*/  IMAD.MOV.U32 R18, RZ, RZ, 0x1 ;  /* 0x00000001ff127424 */ /* 0x000fe200078e00ff */
[----:B------:R-:W-:-:S07]  /*40f0*/  PRMT R3, R2, 0x7610, R3 ;  /* 0x0000761002037816 */ /* 0x000fce0000000003 */
.L_x_19808:
        /* <DEDUP_REMOVED lines=17> */
.L_x_19807:
[----:B------:R-:W-:Y:S05]  /*4210*/  BSYNC B1 ;  /* 0x0000000000017941 */ /* 0x000fea0003800000 */
.L_x_19806:
[----:B------:R-:W-:Y:S04]  /*4220*/  BSSY B1, `(.L_x_19809) ;  /* 0x0000027000017945 */ /* 0x000fe80003800000 */
[----:B------:R-:W-:Y:S05]  /*4230*/  @P1 BRA `(.L_x_19810) ;  /* 0x0000000000941947 */ /* 0x000fea0003800000 */
[C---:B------:R-:W-:Y:S01]  /*4240*/  LOP3.LUT R4, R2.reuse, 0x1, RZ, 0xc0, !PT ;  /* 0x0000000102047812 */ /* 0x040fe200078ec0ff */
[----:B------:R-:W-:-:S03]  /*4250*/  VIADD R3, R2, 0x1 ;  /* 0x0000000102037836 */ /* 0x000fc60000000000 */
[----:B------:R-:W-:Y:S02]  /*4260*/  ISETP.NE.U32.AND P0, PT, R4, 0x1, PT ;  /* 0x000000010400780c */ /* 0x000fe40003f05070 */
[----:B------:R-:W-:Y:S02]  /*4270*/  LOP3.LUT R4, R3, 0xff, RZ, 0xc0, !PT ;  /* 0x000000ff03047812 */ /* 0x000fe400078ec0ff */
[----:B-----5:R-:W-:Y:S02]  /*4280*/  SEL R3, R22, 0x1, !P0 ;  /* 0x0000000116037807 */ /* 0x020fe40004000000 */
[----:B------:R-:W-:Y:S02]  /*4290*/  ISETP.GE.U32.AND P0, PT, R4, 0x3, PT ;  /* 0x000000030400780c */ /* 0x000fe40003f06070 */
[----:B------:R-:W-:Y:S02]  /*42a0*/  PRMT R22, R22, 0x9910, RZ ;  /* 0x0000991016167816 */ /* 0x000fe400000000ff */
[----:B------:R-:W-:-:S02]  /*42b0*/  PRMT R19, R3, 0x9910, RZ ;  /* 0x0000991003137816 */ /* 0x000fc400000000ff */
[----:B------:R-:W-:Y:S01]  /*42c0*/  LOP3.LUT R3, R2, 0x80, RZ, 0xc0, !PT ;  /* 0x0000008002037812 */ /* 0x000fe200078ec0ff */
[----:B------:R-:W-:-:S03]  /*42d0*/  IMAD.MOV.U32 R4, RZ, RZ, R22 ;  /* 0x000000ffff047224 */ /* 0x000fc600078e0016 */
[----:B------:R-:W-:Y:S01]  /*42e0*/  LEA.HI R3, R3, R2, RZ, 0x19 ;  /* 0x0000000203037211 */ /* 0x000fe200078fc8ff */
[----:B------:R-:W-:Y:S02]  /*42f0*/  IMAD R4, R4, R4, RZ ;  /* 0x0000000404047224 */ /* 0x000fe400078e02ff */
[----:B------:R-:W-:Y:S05]  /*4300*/  @!P0 BRA `(.L_x_19810) ;  /* 0x0000000000608947 */ /* 0x000fea0003800000 */
[----:B------:R-:W-:Y:S02]  /*4310*/  PRMT R2, R3, 0x8880, RZ ;  /* 0x0000888003027816 */ /* 0x000fe400000000ff */
[----:B------:R-:W-:Y:S02]  /*4320*/  PRMT R5, R4, 0x7610, R5 ;  /* 0x0000761004057816 */ /* 0x000fe40000000005 */
[----:B------:R-:W-:-:S04]  /*4330*/  SHF.R.S32.HI R2, RZ, 0x1, R2 ;  /* 0x00000001ff027819 */ /* 0x000fc80000011402 */
[----:B------:R-:W-:-:S07]  /*4340*/  PRMT R6, R2, 0x7610, R6 ;  /* 0x0000761002067816 */ /* 0x000fce0000000006 */
.L_x_19811:
        /* <DEDUP_REMOVED lines=20> */
.L_x_19810:
[----:B------:R-:W-:Y:S05]  /*4490*/  BSYNC B1 ;  /* 0x0000000000017941 */ /* 0x000fea0003800000 */
.L_x_19809:
[----:B------:R-:W-:Y:S05]  /*44a0*/  BRA `(.L_x_19799) ;  /* 0x0000000000cc7947 */ /* 0x000fea0003800000 */
.L_x_19798:
[----:B------:R-:W0:Y:S01]  /*44b0*/  S2R R0, SR_TID.X ;  /* 0x0000000000007919 */ /* 0x000e220000002100 */
[----:B------:R-:W1:Y:S01]  /*44c0*/  LDC.U8 R2, c[0x0][0x218] ;  /* 0x00008600ff027b82 */ /* 0x000e620000000000 */
[----:B------:R-:W-:Y:S01]  /*44d0*/  BSSY B1, `(.L_x_19812) ;  /* 0x0000014000017945 */ /* 0x000fe20003800000 */
[CC--:B0-----:R-:W-:Y:S01]  /*44e0*/  ISETP.GE.AND P4, PT, R0.reuse, R23.reuse, PT ;  /* 0x000000170000720c */ /* 0x0c1fe20003f86270 */
[C---:B-1234-:R-:W-:Y:S02]  /*44f0*/  VIADD R4, R0.reuse, 0x80 ;  /* 0x0000008000047836 */ /* 0x05efe40000000000 */
[C---:B------:R-:W-:Y:S02]  /*4500*/  VIADD R6, R0.reuse, 0x100 ;  /* 0x0000010000067836 */ /* 0x040fe40000000000 */
[----:B------:R-:W-:Y:S01]  /*4510*/  VIADD R8, R0, 0x180 ;  /* 0x0000018000087836 */ /* 0x000fe20000000000 */
[----:B------:R-:W-:Y:S01]  /*4520*/  LOP3.LUT R0, R2, 0x1, RZ, 0xc0, !PT ;  /* 0x0000000102007812 */ /* 0x000fe200078ec0ff */
[----:B------:R-:W-:Y:S01]  /*4530*/  IMAD.MOV.U32 R2, RZ, RZ, 0x1 ;  /* 0x00000001ff027424 */ /* 0x000fe200078e00ff */
[----:B------:R-:W-:-:S02]  /*4540*/  ISETP.GE.AND P0, PT, R4, R23, PT ;  /* 0x000000170400720c */ /* 0x000fc40003f06270 */
[----:B------:R-:W-:Y:S02]  /*4550*/  ISETP.NE.U32.AND P3, PT, R0, 0x1, PT ;  /* 0x000000010000780c */ /* 0x000fe40003f65070 */
[-C--:B------:R-:W-:Y:S02]  /*4560*/  ISETP.GE.AND P1, PT, R6, R23.reuse, PT ;  /* 0x000000170600720c */ /* 0x080fe40003f26270 */
[----:B------:R-:W-:Y:S02]  /*4570*/  ISETP.GE.AND P2, PT, R8, R23, PT ;  /* 0x000000170800720c */ /* 0x000fe40003f46270 */
[----:B------:R-:W-:Y:S01]  /*4580*/  SEL R2, R2, 0xffff, P3 ;  /* 0x0000ffff02027807 */ /* 0x000fe20001800000 */
[----:B------:R-:W-:Y:S10]  /*4590*/  @P4 BRA `(.L_x_19813) ;  /* 0x00000000001c4947 */ /* 0x000ff40003800000 */
[----:B-----5:R-:W-:Y:S01]  /*45a0*/  LOP3.LUT R24, R24, 0xff, RZ, 0xc0, !PT ;  /* 0x000000ff18187812 */ /* 0x020fe200078ec0ff */
[----:B------:R-:W-:-:S03]  /*45b0*/  IMAD.MOV.U32 R0, RZ, RZ, 0x1 ;  /* 0x00000001ff007424 */ /* 0x000fc600078e00ff */
[----:B------:R-:W-:-:S13]  /*45c0*/  ISETP.NE.AND P3, PT, R24, 0x1, PT ;  /* 0x000000011800780c */ /* 0x000fda0003f65270 */
[----:B------:R-:W-:Y:S05]  /*45d0*/  @!P3 BRA `(.L_x_19813) ;  /* 0x00000000000cb947 */ /* 0x000fea0003800000 */
[----:B------:R-:W-:Y:S02]  /*45e0*/  ISETP.NE.AND P3, PT, R24, 0xff, PT ;  /* 0x000000ff1800780c */ /* 0x000fe40003f65270 */
[----:B------:R-:W-:-:S11]  /*45f0*/  PRMT R0, R2, 0x7610, R0 ;  /* 0x0000761002007816 */ /* 0x000fd60000000000 */
[----:B------:R-:W-:-:S07]  /*4600*/  @P3 PRMT R0, RZ, 0x7610, R0 ;  /* 0x00007610ff003816 */ /* 0x000fce0000000000 */
.L_x_19813:
[----:B------:R-:W-:Y:S05]  /*4610*/  BSYNC B1 ;  /* 0x0000000000017941 */ /* 0x000fea0003800000 */
.L_x_19812:
[----:B------:R-:W-:Y:S04]  /*4620*/  BSSY B1, `(.L_x_19814) ;  /* 0x0000009000017945 */ /* 0x000fe80003800000 */
[----:B------:R-:W-:Y:S05]  /*4630*/  @P0 BRA `(.L_x_19815) ;  /* 0x00000000001c0947 */ /* 0x000fea0003800000 */
[----:B-----5:R-:W-:Y:S01]  /*4640*/  LOP3.LUT R26, R26, 0xff, RZ, 0xc0, !PT ;  /* 0x000000ff1a1a7812 */ /* 0x020fe200078ec0ff */
[----:B------:R-:W-:-:S03]  /*4650*/  IMAD.MOV.U32 R17, RZ, RZ, 0x1 ;  /* 0x00000001ff117424 */ /* 0x000fc600078e00ff */
[----:B------:R-:W-:-:S13]  /*4660*/  ISETP.NE.AND P0, PT, R26, 0x1, PT ;  /* 0x000000011a00780c */ /* 0x000fda0003f05270 */
[----:B------:R-:W-:Y:S05]  /*4670*/  @!P0 BRA `(.L_x_19815) ;  /* 0x00000000000c8947 */ /* 0x000fea0003800000 */
[----:B------:R-:W-:Y:S02]  /*4680*/  ISETP.NE.AND P0, PT, R26, 0xff, PT ;  /* 0x000000ff1a00780c */ /* 0x000fe40003f05270 */
[----:B------:R-:W-:-:S11]  /*4690*/  PRMT R17, R2, 0x7610, R17 ;  /* 0x0000761002117816 */ /* 0x000fd60000000011 */
[----:B------:R-:W-:-:S07]  /*46a0*/  @P0 PRMT R17, RZ, 0x7610, R17 ;  /* 0x00007610ff110816 */ /* 0x000fce0000000011 */
.L_x_19815:
[----:B------:R-:W-:Y:S05]  /*46b0*/  BSYNC B1 ;  /* 0x0000000000017941 */ /* 0x000fea0003800000 */
.L_x_19814:
        /* <DEDUP_REMOVED lines=9> */
.L_x_19817:
[----:B------:R-:W-:Y:S05]  /*4750*/  BSYNC B1 ;  /* 0x0000000000017941 */ /* 0x000fea0003800000 */
.L_x_19816:
        /* <DEDUP_REMOVED lines=8> */
.L_x_19799:
[----:B------:R-:W-:Y:S05]  /*47e0*/  BSYNC B0 ;  /* 0x0000000000007941 */ /* 0x000fea0003800000 */
.L_x_19797:
[----:B-----5:R-:W0:Y:S01]  /*47f0*/  S2R R16, SR_TID.X ;  /* 0x0000000000107919 */ /* 0x020e220000002100 */
[----:B------:R-:W1:Y:S01]  /*4800*/  LDC.U8 R2, c[0x0][0x244] ;  /* 0x00009100ff027b82 */ /* 0x000e620000000000 */
[----:B------:R-:W-:Y:S01]  /*4810*/  BSSY B6, `(.L_x_19818) ;  /* 0x0000100000067945 */ /* 0x000fe20003800000 */
[----:B0-----:R-:W-:-:S13]  /*4820*/  ISETP.GE.AND P0, PT, R16, R23, PT ;  /* 0x000000171000720c */ /* 0x001fda0003f06270 */
[----:B------:R-:W-:Y:S05]  /*4830*/  @P0 BRA `(.L_x_19819) ;  /* 0x0000000c00f40947 */ /* 0x000fea0003800000 */
[----:B------:R-:W0:Y:S01]  /*4840*/  LDC.64 R8, c[0x0][0x228] ;  /* 0x00008a00ff087b82 */ /* 0x000e220000000a00 */
        /* <DEDUP_REMOVED lines=19> */
.L_x_19823:
[----:B------:R4:W-:Y:S01]  /*4980*/  STG.E.U8 desc[UR36][R8.64], R0 ;  /* 0x0000000008007986 */ /* 0x0009e2000c101124 */
[----:B------:R-:W-:Y:S05]  /*4990*/  BRA `(.L_x_19825) ;  /* 0x0000000c00987947 */ /* 0x000fea0003800000 */
.L_x_19822:
        /* <DEDUP_REMOVED lines=12> */
.L_x_19827:
[----:B------:R-:W-:-:S04]  /*4a60*/  LOP3.LUT R0, R0, 0xffff, RZ, 0xc0, !PT ;  /* 0x0000ffff00007812 */ /* 0x000fc800078ec0ff */
[----:B------:R-:W-:-:S05]  /*4a70*/  PRMT R3, R0, 0x8880, RZ ;  /* 0x0000888000037816 */ /* 0x000fca00000000ff */
[----:B------:R2:W-:Y:S01]  /*4a80*/  STG.E desc[UR36][R8.64], R3 ;  /* 0x0000000308007986 */ /* 0x0005e2000c101924 */
[----:B------:R-:W-:Y:S05]  /*4a90*/  BRA `(.L_x_19825) ;  /* 0x0000000c00587947 */ /* 0x000fea0003800000 */
.L_x_19826:
[----:B------:R-:W-:-:S04]  /*4aa0*/  PRMT R3, R0, 0x8880, RZ ;  /* 0x0000888000037816 */ /* 0x000fc800000000ff */
[----:B------:R-:W-:-:S05]  /*4ab0*/  PRMT R3, R3, 0x7710, RZ ;  /* 0x0000771003037816 */ /* 0x000fca00000000ff */
[----:B------:R0:W-:Y:S01]  /*4ac0*/  STG.E.U16 desc[UR36][R8.64], R3 ;  /* 0x0000000308007986 */ /* 0x0001e2000c101524 */
[----:B------:R-:W-:Y:S05]  /*4ad0*/  BRA `(.L_x_19825) ;  /* 0x0000000c00487947 */ /* 0x000fea0003800000 */
.L_x_19821:
        /* <DEDUP_REMOVED lines=9> */
.L_x_19829:
[----:B------:R-:W0:Y:S02]  /*4b70*/  I2F.S8 R3, R0 ;  /* 0x0000000000037306 */ /* 0x000e240000001400 */
[----:B0-----:R-:W-:-:S05]  /*4b80*/  F2FP.F16.F32.PACK_AB R3, RZ, R3 ;  /* 0x00000003ff03723e */ /* 0x001fca00000000ff */
[----:B------:R0:W-:Y:S01]  /*4b90*/  STG.E.U16 desc[UR36][R8.64], R3 ;  /* 0x0000000308007986 */ /* 0x0001e2000c101524 */
[----:B------:R-:W-:Y:S05]  /*4ba0*/  BRA `(.L_x_19825) ;  /* 0x0000000c00147947 */ /* 0x000fea0003800000 */
.L_x_19828:
        /* <DEDUP_REMOVED lines=10> */
.L_x_19831:
[----:B------:R-:W0:Y:S02]  /*4c50*/  I2F.S8 R0, R0 ;  /* 0x0000000000007306 */ /* 0x000e240000001400 */
[----:B0-----:R-:W-:-:S04]  /*4c60*/  F2FP.F16.F32.PACK_AB R3, RZ, R0 ;  /* 0x00000000ff03723e */ /* 0x001fc800000000ff */
[----:B------:R-:W-:-:S05]  /*4c70*/  PRMT R3, R3, 0x5410, RZ ;  /* 0x0000541003037816 */ /* 0x000fca00000000ff */
[----:B------:R0:W-:Y:S01]  /*4c80*/  STG.E desc[UR36][R8.64], R3 ;  /* 0x0000000308007986 */ /* 0x0001e2000c101924 */
[----:B------:R-:W-:Y:S05]  /*4c90*/  BRA `(.L_x_19825) ;  /* 0x0000000800d87947 */ /* 0x000fea0003800000 */
.L_x_19830:
[----:B------:R-:W-:-:S04]  /*4ca0*/  PRMT R4, R0, 0x8880, RZ ;  /* 0x0000888000047816 */ /* 0x000fc800000000ff */
[----:B------:R-:W-:-:S06]  /*4cb0*/  PRMT R4, R4, 0x7710, RZ ;  /* 0x0000771004047816 */ /* 0x000fcc00000000ff */
[----:B------:R-:W0:Y:S02]  /*4cc0*/  I2F.F64.S16 R4, R4 ;  /* 0x0000000400047312 */ /* 0x000e240000101c00 */
[----:B0-----:R0:W-:Y:S01]  /*4cd0*/  STG.E.64 desc[UR36][R8.64], R4 ;  /* 0x0000000408007986 */ /* 0x0011e2000c101b24 */
[----:B------:R-:W-:Y:S05]  /*4ce0*/  BRA `(.L_x_19825) ;  /* 0x0000000800c47947 */ /* 0x000fea0003800000 */
.L_x_19820:
        /* <DEDUP_REMOVED lines=12> */
.L_x_19834:
[----:B------:R-:W-:Y:S02]  /*4db0*/  PRMT R4, R0, 0x8880, RZ ;  /* 0x0000888000047816 */ /* 0x000fe400000000ff */
[----:B------:R-:W-:Y:S02]  /*4dc0*/  CS2R R6, SRZ ;  /* 0x0000000000067805 */ /* 0x000fe4000001ff00 */
[----:B------:R-:W-:-:S06]  /*4dd0*/  PRMT R4, R4, 0x7710, RZ ;  /* 0x0000771004047816 */ /* 0x000fcc00000000ff */
[----:B------:R-:W0:Y:S02]  /*4de0*/  I2F.F64.S16 R4, R4 ;  /* 0x0000000400047312 */ /* 0x000e240000101c00 */
[----:B0-----:R0:W-:Y:S01]  /*4df0*/  STG.E.128 desc[UR36][R8.64], R4 ;  /* 0x0000000408007986 */ /* 0x0011e2000c101d24 */
[----:B------:R-:W-:Y:S05]  /*4e00*/  BRA `(.L_x_19825) ;  /* 0x00000008007c7947 */ /* 0x000fea0003800000 */
.L_x_19833:
        /* <DEDUP_REMOVED lines=21> */
.L_x_19838:
[----:B------:R-:W-:Y:S05]  /*4f60*/  BSYNC B0 ;  /* 0x0000000000007941 */ /* 0x000fea0003800000 */
.L_x_19837:
[----:B------:R-:W-:-:S05]  /*4f70*/  LOP3.LUT R3, R3, R4, RZ, 0xfc, !PT ;  /* 0x0000000403037212 */ /* 0x000fca00078efcff */
[----:B------:R0:W-:Y:S01]  /*4f80*/  STG.E.U8 desc[UR36][R8.64], R3 ;  /* 0x0000000308007986 */ /* 0x0001e2000c101124 */
[----:B------:R-:W-:Y:S05]  /*4f90*/  BRA `(.L_x_19825) ;  /* 0x0000000800187947 */ /* 0x000fea0003800000 */
.L_x_19836:
        /* <DEDUP_REMOVED lines=13> */
.L_x_19840:
[----:B------:R-:W-:Y:S01]  /*5070*/  IMAD.MOV.U32 R0, RZ, RZ, 0x7f ;  /* 0x0000007fff007424 */ /* 0x000fe200078e00ff */
[----:B------:R-:W-:-:S04]  /*5080*/  ISETP.GT.U32.AND P0, PT, R3, 0x7f800000, PT ;  /* 0x7f8000000300780c */ /* 0x000fc80003f04070 */
[----:B------:R-:W-:-:S09]  /*5090*/  SEL R0, R0, 0x7c, P0 ;  /* 0x0000007c00007807 */ /* 0x000fd20000000000 */
.L_x_19841:
[----:B------:R-:W-:Y:S05]  /*50a0*/  BSYNC B0 ;  /* 0x0000000000007941 */ /* 0x000fea0003800000 */
.L_x_19839:
[----:B------:R-:W-:-:S04]  /*50b0*/  LOP3.LUT R3, R5, 0x80000000, RZ, 0xc0, !PT ;  /* 0x8000000005037812 */ /* 0x000fc800078ec0ff */
[----:B------:R-:W-:-:S04]  /*50c0*/  SHF.R.U32.HI R3, RZ, 0x18, R3 ;  /* 0x00000018ff037819 */ /* 0x000fc80000011603 */
[----:B------:R-:W-:-:S05]  /*50d0*/  LOP3.LUT R3, R0, R3, RZ, 0xfc, !PT ;  /* 0x0000000300037212 */ /* 0x000fca00078efcff */
[----:B------:R0:W-:Y:S01]  /*50e0*/  STG.E.U8 desc[UR36][R8.64], R3 ;  /* 0x0000000308007986 */ /* 0x0001e2000c101124 */
[----:B------:R-:W-:Y:S05]  /*50f0*/  BRA `(.L_x_19825) ;  /* 0x0000000400c07947 */ /* 0x000fea0003800000 */
.L_x_19835:
[----:B------:R-:W0:Y:S02]  /*5100*/  I2F.S8 R3, R0 ;  /* 0x0000000000037306 */ /* 0x000e240000001400 */
[----:B0-----:R-:W-:-:S05]  /*5110*/  F2FP.BF16.F32.PACK_AB R3, RZ, R3 ;  /* 0x00000003ff03723e */ /* 0x001fca00000010ff */
[----:B------:R0:W-:Y:S01]  /*5120*/  STG.E.U16 desc[UR36][R8.64], R3 ;  /* 0x0000000308007986 */ /* 0x0001e2000c101524 */
[----:B------:R-:W-:Y:S05]  /*5130*/  BRA `(.L_x_19825) ;  /* 0x0000000400b07947 */ /* 0x000fea0003800000 */
.L_x_19832:
        /* <DEDUP_REMOVED lines=12> */
.L_x_19844:
        /* <DEDUP_REMOVED lines=17> */
.L_x_19847:
[----:B------:R-:W-:-:S04]  /*5310*/  LOP3.LUT R3, R5, 0x80000000, RZ, 0xc0, !PT ;  /* 0x8000000005037812 */ /* 0x000fc800078ec0ff */
[----:B------:R-:W-:-:S04]  /*5320*/  SHF.R.U32.HI R3, RZ, 0x18, R3 ;  /* 0x00000018ff037819 */ /* 0x000fc80000011603 */
[----:B------:R-:W-:-:S04]  /*5330*/  LOP3.LUT R0, R0, R3, RZ, 0xfc, !PT ;  /* 0x0000000300007212 */ /* 0x000fc800078efcff */
[----:B------:R-:W-:-:S07]  /*5340*/  PRMT R4, R0, 0x7610, R4 ;  /* 0x0000761000047816 */ /* 0x000fce0000000004 */
.L_x_19846:
[----:B------:R-:W-:Y:S05]  /*5350*/  BSYNC B0 ;  /* 0x0000000000007941 */ /* 0x000fea0003800000 */
.L_x_19845:
[----:B------:R0:W-:Y:S01]  /*5360*/  STG.E.U8 desc[UR36][R8.64], R4 ;  /* 0x0000000408007986 */ /* 0x0001e2000c101124 */
[----:B------:R-:W-:Y:S05]  /*5370*/  BRA `(.L_x_19825) ;  /* 0x0000000400207947 */ /* 0x000fea0003800000 */
.L_x_19843:
        /* <DEDUP_REMOVED lines=17> */
.L_x_19850:
[----:B------:R-:W-:-:S04]  /*5490*/  LOP3.LUT R3, R5, 0x80000000, RZ, 0xc0, !PT ;  /* 0x8000000005037812 */ /* 0x000fc800078ec0ff */
[----:B------:R-:W-:-:S04]  /*54a0*/  SHF.R.U32.HI R3, RZ, 0x18, R3 ;  /* 0x00000018ff037819 */ /* 0x000fc80000011603 */
[----:B------:R-:W-:-:S04]  /*54b0*/  LOP3.LUT R0, R0, R3, RZ, 0xfc, !PT ;  /* 0x0000000300007212 */ /* 0x000fc800078efcff */
[----:B------:R-:W-:-:S07]  /*54c0*/  PRMT R4, R0, 0x7610, R4 ;  /* 0x0000761000047816 */ /* 0x000fce0000000004 */
.L_x_19849:
[----:B------:R-:W-:Y:S05]  /*54d0*/  BSYNC B0 ;  /* 0x0000000000007941 */ /* 0x000fea0003800000 */
.L_x_19848:
[----:B------:R0:W-:Y:S01]  /*54e0*/  STG.E.U8 desc[UR36][R8.64], R4 ;  /* 0x0000000408007986 */ /* 0x0001e2000c101124 */
[----:B------:R-:W-:Y:S05]  /*54f0*/  BRA `(.L_x_19825) ;  /* 0x0000000000c07947 */ /* 0x000fea0003800000 */
.L_x_19842:
        /* <DEDUP_REMOVED lines=22> */
.L_x_19824:
        /* <DEDUP_REMOVED lines=16> */
.L_x_19853:
[----:B------:R-:W-:Y:S05]  /*5760*/  BRA `(.L_x_19825) ;  /* 0x0000000000247947 */ /* 0x000fea0003800000 */
.L_x_19852:
[----:B------:R-:W-:-:S04]  /*5770*/  LOP3.LUT R0, R0, 0xffff, RZ, 0xc0, !PT ;  /* 0x0000ffff00007812 */ /* 0x000fc800078ec0ff */
[----:B------:R-:W-:-:S05]  /*5780*/  PRMT R0, R0, 0x8880, RZ ;  /* 0x0000888000007816 */ /* 0x000fca00000000ff */
[----:B------:R-:W-:-:S05]  /*5790*/  IMAD.MOV.U32 R4, RZ, RZ, R0 ;  /* 0x000000ffff047224 */ /* 0x000fca00078e0000 */
[----:B------:R-:W-:-:S05]  /*57a0*/  SHF.R.S32.HI R5, RZ, 0x1f, R4 ;  /* 0x0000001fff057819 */ /* 0x000fca0000011404 */
[----:B------:R0:W-:Y:S01]  /*57b0*/  STG.E.64 desc[UR36][R8.64], R4 ;  /* 0x0000000408007986 */ /* 0x0001e2000c101b24 */
[----:B------:R-:W-:Y:S05]  /*57c0*/  BRA `(.L_x_19825) ;  /* 0x00000000000c7947 */ /* 0x000fea0003800000 */
.L_x_19851:
[----:B------:R-:W-:-:S04]  /*57d0*/  LOP3.LUT R0, R0, 0xffff, RZ, 0xc0, !PT ;  /* 0x0000ffff00007812 */ /* 0x000fc800078ec0ff */
[----:B------:R-:W-:-:S05]  /*57e0*/  PRMT R3, R0, 0x8880, RZ ;  /* 0x0000888000037816 */ /* 0x000fca00000000ff */
[----:B------:R0:W-:Y:S02]  /*57f0*/  STG.E desc[UR36][R8.64], R3 ;  /* 0x0000000308007986 */ /* 0x0001e4000c101924 */
.L_x_19825:
[----:B------:R-:W-:-:S07]  /*5800*/  VIADD R16, R16, 0x80 ;  /* 0x0000008010107836 */ /* 0x000fce0000000000 */
.L_x_19819:
[----:B------:R-:W-:Y:S05]  /*5810*/  BSYNC B6 ;  /* 0x0000000000067941 */ /* 0x000fea0003800000 */
.L_x_19818:
        /* <DEDUP_REMOVED lines=23> */
.L_x_19859:
[----:B------:R0:W-:Y:S01]  /*5990*/  STG.E.U8 desc[UR36][R8.64], R17 ;  /* 0x0000001108007986 */ /* 0x0001e2000c101124 */
[----:B------:R-:W-:Y:S05]  /*59a0*/  BRA `(.L_x_19861) ;  /* 0x0000000c00987947 */ /* 0x000fea0003800000 */
.L_x_19858:
        /* <DEDUP_REMOVED lines=12> */
.L_x_19863:
[----:B------:R-:W-:-:S04]  /*5a70*/  LOP3.LUT R17, R17, 0xffff, RZ, 0xc0, !PT ;  /* 0x0000ffff11117812 */ /* 0x000fc800078ec0ff */
[----:B------:R-:W-:-:S05]  /*5a80*/  PRMT R3, R17, 0x8880, RZ ;  /* 0x0000888011037816 */ /* 0x000fca00000000ff */
[----:B------:R0:W-:Y:S01]  /*5a90*/  STG.E desc[UR36][R8.64], R3 ;  /* 0x0000000308007986 */ /* 0x0001e2000c101924 */
[----:B------:R-:W-:Y:S05]  /*5aa0*/  BRA `(.L_x_19861) ;  /* 0x0000000c00587947 */ /* 0x000fea0003800000 */
.L_x_19862:
[----:B------:R-:W-:-:S04]  /*5ab0*/  PRMT R3, R17, 0x8880, RZ ;  /* 0x0000888011037816 */ /* 0x000fc800000000ff */
[----:B------:R-:W-:-:S05]  /*5ac0*/  PRMT R3, R3, 0x7710, RZ ;  /* 0x0000771003037816 */ /* 0x000fca00000000ff */
[----:B------:R0:W-:Y:S01]  /*5ad0*/  STG.E.U16 desc[UR36][R8.64], R3 ;  /* 0x0000000308007986 */ /* 0x0001e2000c101524 */
[----:B------:R-:W-:Y:S05]  /*5ae0*/  BRA `(.L_x_19861) ;  /* 0x0000000c00487947 */ /* 0x000fea0003800000 */
.L_x_19857:
        /* <DEDUP_REMOVED lines=9> */
.L_x_19865:
[----:B------:R-:W0:Y:S02]  /*5b80*/  I2F.S8 R0, R17 ;  /* 0x0000001100007306 */ /* 0x000e240000001400 */
[----:B0-----:R-:W-:-:S05]  /*5b90*/  F2FP.F16.F32.PACK_AB R0, RZ, R0 ;  /* 0x00000000ff00723e */ /* 0x001fca00000000ff */
[----:B------:R0:W-:Y:S01]  /*5ba0*/  STG.E.U16 desc[UR36][R8.64], R0 ;  /* 0x0000000008007986 */ /* 0x0001e2000c101524 */
[----:B------:R-:W-:Y:S05]  /*5bb0*/  BRA `(.L_x_19861) ;  /* 0x0000000c00147947 */ /* 0x000fea0003800000 */
.L_x_19864:
        /* <DEDUP_REMOVED lines=10> */
.L_x_19867:
[----:B------:R-:W0:Y:S02]  /*5c60*/  I2F.S8 R17, R17 ;  /* 0x0000001100117306 */ /* 0x000e240000001400 */
[----:B0-----:R-:W-:-:S04]  /*5c70*/  F2FP.F16.F32.PACK_AB R3, RZ, R17 ;  /* 0x00000011ff03723e */ /* 0x001fc800000000ff */
[----:B------:R-:W-:-:S05]  /*5c80*/  PRMT R3, R3, 0x5410, RZ ;  /* 0x0000541003037816 */ /* 0x000fca00000000ff */
[----:B------:R0:W-:Y:S01]  /*5c90*/  STG.E desc[UR36][R8.64], R3 ;  /* 0x0000000308007986 */ /* 0x0001e2000c101924 */
[----:B------:R-:W-:Y:S05]  /*5ca0*/  BRA `(.L_x_19861) ;  /* 0x0000000800d87947 */ /* 0x000fea0003800000 */
.L_x_19866:
[----:B------:R-:W-:-:S04]  /*5cb0*/  PRMT R4, R17, 0x8880, RZ ;  /* 0x0000888011047816 */ /* 0x000fc800000000ff */
[----:B------:R-:W-:-:S06]  /*5cc0*/  PRMT R4, R4, 0x7710, RZ ;  /* 0x0000771004047816 */ /* 0x000fcc00000000ff */
[----:B------:R-:W0:Y:S02]  /*5cd0*/  I2F.F64.S16 R4, R4 ;  /* 0x0000000400047312 */ /* 0x000e240000101c00 */
[----:B0-----:R0:W-:Y:S01]  /*5ce0*/  STG.E.64 desc[UR36][R8.64], R4 ;  /* 0x0000000408007986 */ /* 0x0011e2000c101b24 */
[----:B------:R-:W-:Y:S05]  /*5cf0*/  BRA `(.L_x_19861) ;  /* 0x0000000800c47947 */ /* 0x000fea0003800000 */
.L_x_19856:
        /* <DEDUP_REMOVED lines=12> */
.L_x_19870:
[----:B------:R-:W-:Y:S02]  /*5dc0*/  PRMT R4, R17, 0x8880, RZ ;  /* 0x0000888011047816 */ /* 0x000fe400000000ff */
[----:B------:R-:W-:Y:S02]  /*5dd0*/  CS2R R6, SRZ ;  /* 0x0000000000067805 */ /* 0x000fe4000001ff00 */
[----:B------:R-:W-:-:S06]  /*5de0*/  PRMT R4, R4, 0x7710, RZ ;  /* 0x0000771004047816 */ /* 0x000fcc00000000ff */
[----:B------:R-:W0:Y:S02]  /*5df0*/  I2F.F64.S16 R4, R4 ;  /* 0x0000000400047312 */ /* 0x000e240000101c00 */
[----:B0-----:R0:W-:Y:S01]  /*5e00*/  STG.E.128 desc[UR36][R8.64], R4 ;  /* 0x0000000408007986 */ /* 0x0011e2000c101d24 */
[----:B------:R-:W-:Y:S05]  /*5e10*/  BRA `(.L_x_19861) ;  /* 0x00000008007c7947 */ /* 0x000fea0003800000 */
.L_x_19869:
        /* <DEDUP_REMOVED lines=21> */
.L_x_19874:
[----:B------:R-:W-:Y:S05]  /*5f70*/  BSYNC B0 ;  /* 0x0000000000007941 */ /* 0x000fea0003800000 */
.L_x_19873:
[----:B------:R-:W-:-:S05]  /*5f80*/  LOP3.LUT R5, R0, R5, RZ, 0xfc, !PT ;  /* 0x0000000500057212 */ /* 0x000fca00078efcff */
[----:B------:R0:W-:Y:S01]  /*5f90*/  STG.E.U8 desc[UR36][R8.64], R5 ;  /* 0x0000000508007986 */ /* 0x0001e2000c101124 */
[----:B------:R-:W-:Y:S05]  /*5fa0*/  BRA `(.L_x_19861) ;  /* 0x0000000800187947 */ /* 0x000fea0003800000 */
.L_x_19872:
        /* <DEDUP_REMOVED lines=13> */
.L_x_19876:
[----:B------:R-:W-:Y:S01]  /*6080*/  IMAD.MOV.U32 R0, RZ, RZ, 0x7f ;  /* 0x0000007fff007424 */ /* 0x000fe200078e00ff */
[----:B------:R-:W-:-:S04]  /*6090*/  ISETP.GT.U32.AND P0, PT, R3, 0x7f800000, PT ;  /* 0x7f8000000300780c */ /* 0x000fc80003f04070 */
[----:B------:R-:W-:-:S09]  /*60a0*/  SEL R0, R0, 0x7c, P0 ;  /* 0x0000007c00007807 */ /* 0x000fd20000000000 */
.L_x_19877:
[----:B------:R-:W-:Y:S05]  /*60b0*/  BSYNC B0 ;  /* 0x0000000000007941 */ /* 0x000fea0003800000 */
.L_x_19875:
[----:B------:R-:W-:-:S04]  /*60c0*/  LOP3.LUT R3, R17, 0x80000000, RZ, 0xc0, !PT ;  /* 0x8000000011037812 */ /* 0x000fc800078ec0ff */
[----:B------:R-:W-:-:S04]  /*60d0*/  SHF.R.U32.HI R3, RZ, 0x18, R3 ;  /* 0x00000018ff037819 */ /* 0x000fc80000011603 */
[----:B------:R-:W-:-:S05]  /*60e0*/  LOP3.LUT R3, R0, R3, RZ, 0xfc, !PT ;  /* 0x0000000300037212 */ /* 0x000fca00078efcff */
[----:B------:R0:W-:Y:S01]  /*60f0*/  STG.E.U8 desc[UR36][R8.64], R3 ;  /* 0x0000000308007986 */ /* 0x0001e2000c101124 */
[----:B------:R-:W-:Y:S05]  /*6100*/  BRA `(.L_x_19861) ;  /* 0x0000000400c07947 */ /* 0x000fea0003800000 */
.L_x_19871:
[----:B------:R-:W0:Y:S02]  /*6110*/  I2F.S8 R0, R17 ;  /* 0x0000001100007306 */ /* 0x000e240000001400 */
[----:B0-----:R-:W-:-:S05]  /*6120*/  F2FP.BF16.F32.PACK_AB R0, RZ, R0 ;  /* 0x00000000ff00723e */ /* 0x001fca00000010ff */
[----:B------:R0:W-:Y:S01]  /*6130*/  STG.E.U16 desc[UR36][R8.64], R0 ;  /* 0x0000000008007986 */ /* 0x0001e2000c101524 */
[----:B------:R-:W-:Y:S05]  /*6140*/  BRA `(.L_x_19861) ;  /* 0x0000000400b07947 */ /* 0x000fea0003800000 */
.L_x_19868:
        /* <DEDUP_REMOVED lines=12> */
.L_x_19880:
        /* <DEDUP_REMOVED lines=17> */
.L_x_19883:
[----:B------:R-:W-:-:S04]  /*6320*/  LOP3.LUT R3, R17, 0x80000000, RZ, 0xc0, !PT ;  /* 0x8000000011037812 */ /* 0x000fc800078ec0ff */
[----:B------:R-:W-:-:S04]  /*6330*/  SHF.R.U32.HI R3, RZ, 0x18, R3 ;  /* 0x00000018ff037819 */ /* 0x000fc80000011603 */
[----:B------:R-:W-:-:S04]  /*6340*/  LOP3.LUT R0, R0, R3, RZ, 0xfc, !PT ;  /* 0x0000000300007212 */ /* 0x000fc800078efcff */
[----:B------:R-:W-:-:S07]  /*6350*/  PRMT R4, R0, 0x7610, R4 ;  /* 0x0000761000047816 */ /* 0x000fce0000000004 */
.L_x_19882:
[----:B------:R-:W-:Y:S05]  /*6360*/  BSYNC B0 ;  /* 0x0000000000007941 */ /* 0x000fea0003800000 */
.L_x_19881:
[----:B------:R4:W-:Y:S01]  /*6370*/  STG.E.U8 desc[UR36][R8.64], R4 ;  /* 0x0000000408007986 */ /* 0x0009e2000c101124 */
[----:B------:R-:W-:Y:S05]  /*6380*/  BRA `(.L_x_19861) ;  /* 0x0000000400207947 */ /* 0x000fea0003800000 */
.L_x_19879:
        /* <DEDUP_REMOVED lines=17> */
.L_x_19886:
[----:B------:R-:W-:-:S04]  /*64a0*/  LOP3.LUT R3, R17, 0x80000000, RZ, 0xc0, !PT ;  /* 0x8000000011037812 */ /* 0x000fc800078ec0ff */
[----:B------:R-:W-:-:S04]  /*64b0*/  SHF.R.U32.HI R3, RZ, 0x18, R3 ;  /* 0x00000018ff037819 */ /* 0x000fc80000011603 */
[----:B------:R-:W-:-:S04]  /*64c0*/  LOP3.LUT R0, R0, R3, RZ, 0xfc, !PT ;  /* 0x0000000300007212 */ /* 0x000fc800078efcff */
[----:B------:R-:W-:-:S07]  /*64d0*/  PRMT R4, R0, 0x7610, R4 ;  /* 0x0000761000047816 */ /* 0x000fce0000000004 */
.L_x_19885:
[----:B------:R-:W-:Y:S05]  /*64e0*/  BSYNC B0 ;  /* 0x0000000000007941 */ /* 0x000fea0003800000 */
.L_x_19884:
[----:B------:R3:W-:Y:S01]  /*64f0*/  STG.E.U8 desc[UR36][R8.64], R4 ;  /* 0x0000000408007986 */ /* 0x0007e2000c101124 */
[----:B------:R-:W-:Y:S05]  /*6500*/  BRA `(.L_x_19861) ;  /* 0x0000000000c07947 */ /* 0x000fea0003800000 */
.L_x_19878:
        /* <DEDUP_REMOVED lines=22> */
.L_x_19860:
        /* <DEDUP_REMOVED lines=16> */
.L_x_19889:
[----:B------:R-:W-:Y:S05]  /*6770*/  BRA `(.L_x_19861) ;  /* 0x0000000000247947 */ /* 0x000fea0003800000 */
.L_x_19888:
[----:B------:R-:W-:-:S04]  /*6780*/  LOP3.LUT R17, R17, 0xffff, RZ, 0xc0, !PT ;  /* 0x0000ffff11117812 */ /* 0x000fc800078ec0ff */
[----:B------:R-:W-:-:S05]  /*6790*/  PRMT R17, R17, 0x8880, RZ ;  /* 0x0000888011117816 */ /* 0x000fca00000000ff */
[----:B------:R-:W-:-:S05]  /*67a0*/  IMAD.MOV.U32 R4, RZ, RZ, R17 ;  /* 0x000000ffff047224 */ /* 0x000fca00078e0011 */
[----:B------:R-:W-:-:S05]  /*67b0*/  SHF.R.S32.HI R5, RZ, 0x1f, R4 ;  /* 0x0000001fff057819 */ /* 0x000fca0000011404 */
[----:B------:R2:W-:Y:S01]  /*67c0*/  STG.E.64 desc[UR36][R8.64], R4 ;  /* 0x0000000408007986 */ /* 0x0005e2000c101b24 */
[----:B------:R-:W-:Y:S05]  /*67d0*/  BRA `(.L_x_19861) ;  /* 0x00000000000c7947 */ /* 0x000fea0003800000 */
.L_x_19887:
[----:B------:R-:W-:-:S04]  /*67e0*/  LOP3.LUT R17, R17, 0xffff, RZ, 0xc0, !PT ;  /* 0x0000ffff11117812 */ /* 0x000fc800078ec0ff */
[----:B------:R-:W-:-:S05]  /*67f0*/  PRMT R3, R17, 0x8880, RZ ;  /* 0x0000888011037816 */ /* 0x000fca00000000ff */
[----:B------:R0:W-:Y:S02]  /*6800*/  STG.E desc[UR36][R8.64], R3 ;  /* 0x0000000308007986 */ /* 0x0001e4000c101924 */
.L_x_19861:
        /* <DEDUP_REMOVED lines=23> */
.L_x_19893:
[----:B------:R4:W-:Y:S01]  /*6980*/  STG.E.U8 desc[UR36][R8.64], R18 ;  /* 0x0000001208007986 */ /* 0x0009e2000c101124 */
[----:B------:R-:W-:Y:S05]  /*6990*/  BRA `(.L_x_19895) ;  /* 0x0000000c00987947 */ /* 0x000fea0003800000 */
.L_x_19892:
        /* <DEDUP_REMOVED lines=12> */
.L_x_19897:
[----:B------:R-:W-:-:S04]  /*6a60*/  LOP3.LUT R18, R18, 0xffff, RZ, 0xc0, !PT ;  /* 0x0000ffff12127812 */ /* 0x000fc800078ec0ff */
[----:B------:R-:W-:-:S05]  /*6a70*/  PRMT R3, R18, 0x8880, RZ ;  /* 0x0000888012037816 */ /* 0x000fca00000000ff */
[----:B------:R2:W-:Y:S01]  /*6a80*/  STG.E desc[UR36][R8.64], R3 ;  /* 0x0000000308007986 */ /* 0x0005e2000c101924 */
[----:B------:R-:W-:Y:S05]  /*6a90*/  BRA `(.L_x_19895) ;  /* 0x0000000c00587947 */ /* 0x000fea0003800000 */
.L_x_19896:
[----:B------:R-:W-:-:S04]  /*6aa0*/  PRMT R3, R18, 0x8880, RZ ;  /* 0x0000888012037816 */ /* 0x000fc800000000ff */
[----:B------:R-:W-:-:S05]  /*6ab0*/  PRMT R3, R3, 0x7710, RZ ;  /* 0x0000771003037816 */ /* 0x000fca00000000ff */
[----:B------:R0:W-:Y:S01]  /*6ac0*/  STG.E.U16 desc[UR36][R8.64], R3 ;  /* 0x0000000308007986 */ /* 0x0001e2000c101524 */
[----:B------:R-:W-:Y:S05]  /*6ad0*/  BRA `(.L_x_19895) ;  /* 0x0000000c00487947 */ /* 0x000fea0003800000 */
.L_x_19891:
        /* <DEDUP_REMOVED lines=9> */
.L_x_19899:
[----:B------:R-:W0:Y:S02]  /*6b70*/  I2F.S8 R0, R18 ;  /* 0x0000001200007306 */ /* 0x000e240000001400 */
[----:B0-----:R-:W-:-:S05]  /*6b80*/  F2FP.F16.F32.PACK_AB R0, RZ, R0 ;  /* 0x00000000ff00723e */ /* 0x001fca00000000ff */
[----:B------:R0:W-:Y:S01]  /*6b90*/  STG.E.U16 desc[UR36][R8.64], R0 ;  /* 0x0000000008007986 */ /* 0x0001e2000c101524 */
[----:B------:R-:W-:Y:S05]  /*6ba0*/  BRA `(.L_x_19895) ;  /* 0x0000000c00147947 */ /* 0x000fea0003800000 */
.L_x_19898:
        /* <DEDUP_REMOVED lines=10> */
.L_x_19901:
[----:B------:R-:W0:Y:S02]  /*6c50*/  I2F.S8 R18, R18 ;  /* 0x0000001200127306 */ /* 0x000e240000001400 */
[----:B0-----:R-:W-:-:S04]  /*6c60*/  F2FP.F16.F32.PACK_AB R3, RZ, R18 ;  /* 0x00000012ff03723e */ /* 0x001fc800000000ff */
[----:B------:R-:W-:-:S05]  /*6c70*/  PRMT R3, R3, 0x5410, RZ ;  /* 0x0000541003037816 */ /* 0x000fca00000000ff */
[----:B------:R0:W-:Y:S01]  /*6c80*/  STG.E desc[UR36][R8.64], R3 ;  /* 0x0000000308007986 */ /* 0x0001e2000c101924 */
[----:B------:R-:W-:Y:S05]  /*6c90*/  BRA `(.L_x_19895) ;  /* 0x0000000800d87947 */ /* 0x000fea0003800000 */
.L_x_19900:
[----:B------:R-:W-:-:S04]  /*6ca0*/  PRMT R4, R18, 0x8880, RZ ;  /* 0x0000888012047816 */ /* 0x000fc800000000ff */
[----:B------:R-:W-:-:S06]  /*6cb0*/  PRMT R4, R4, 0x7710, RZ ;  /* 0x0000771004047816 */ /* 0x000fcc00000000ff */
[----:B------:R-:W0:Y:S02]  /*6cc0*/  I2F.F64.S16 R4, R4 ;  /* 0x0000000400047312 */ /* 0x000e240000101c00 */
[----:B0-----:R0:W-:Y:S01]  /*6cd0*/  STG.E.64 desc[UR36][R8.64], R4 ;  /* 0x0000000408007986 */ /* 0x0011e2000c101b24 */
[----:B------:R-:W-:Y:S05]  /*6ce0*/  BRA `(.L_x_19895) ;  /* 0x0000000800c47947 */ /* 0x000fea0003800000 */
.L_x_19890:
        /* <DEDUP_REMOVED lines=12> */
.L_x_19904:
[----:B------:R-:W-:Y:S02]  /*6db0*/  PRMT R4, R18, 0x8880, RZ ;  /* 0x0000888012047816 */ /* 0x000fe400000000ff */
[----:B------:R-:W-:Y:S02]  /*6dc0*/  CS2R R6, SRZ ;  /* 0x0000000000067805 */ /* 0x000fe4000001ff00 */
[----:B------:R-:W-:-:S06]  /*6dd0*/  PRMT R4, R4, 0x7710, RZ ;  /* 0x0000771004047816 */ /* 0x000fcc00000000ff */
[----:B------:R-:W0:Y:S02]  /*6de0*/  I2F.F64.S16 R4, R4 ;  /* 0x0000000400047312 */ /* 0x000e240000101c00 */
[----:B0-----:R0:W-:Y:S01]  /*6df0*/  STG.E.128 desc[UR36][R8.64], R4 ;  /* 0x0000000408007986 */ /* 0x0011e2000c101d24 */
[----:B------:R-:W-:Y:S05]  /*6e00*/  BRA `(.L_x_19895) ;  /* 0x00000008007c7947 */ /* 0x000fea0003800000 */
.L_x_19903:
        /* <DEDUP_REMOVED lines=21> */
.L_x_19908:
[----:B------:R-:W-:Y:S05]  /*6f60*/  BSYNC B0 ;  /* 0x0000000000007941 */ /* 0x000fea0003800000 */
.L_x_19907:
[----:B------:R-:W-:-:S05]  /*6f70*/  LOP3.LUT R5, R0, R5, RZ, 0xfc, !PT ;  /* 0x0000000500057212 */ /* 0x000fca00078efcff */
[----:B------:R0:W-:Y:S01]  /*6f80*/  STG.E.U8 desc[UR36][R8.64], R5 ;  /* 0x0000000508007986 */ /* 0x0001e2000c101124 */
[----:B------:R-:W-:Y:S05]  /*6f90*/  BRA `(.L_x_19895) ;  /* 0x0000000800187947 */ /* 0x000fea0003800000 */
.L_x_19906:
        /* <DEDUP_REMOVED lines=13> */
.L_x_19910:
[----:B------:R-:W-:Y:S01]  /*7070*/  IMAD.MOV.U32 R0, RZ, RZ, 0x7f ;  /* 0x0000007fff007424 */ /* 0x000fe200078e00ff */
[----:B------:R-:W-:-:S04]  /*7080*/  ISETP.GT.U32.AND P0, PT, R3, 0x7f800000, PT ;  /* 0x7f8000000300780c */ /* 0x000fc80003f04070 */
[----:B------:R-:W-:-:S09]  /*7090*/  SEL R0, R0, 0x7c, P0 ;  /* 0x0000007c00007807 */ /* 0x000fd20000000000 */
.L_x_19911:
[----:B------:R-:W-:Y:S05]  /*70a0*/  BSYNC B0 ;  /* 0x0000000000007941 */ /* 0x000fea0003800000 */
.L_x_19909:
[----:B------:R-:W-:-:S04]  /*70b0*/  LOP3.LUT R3, R5, 0x80000000, RZ, 0xc0, !PT ;  /* 0x8000000005037812 */ /* 0x000fc800078ec0ff */
[----:B------:R-:W-:-:S04]  /*70c0*/  SHF.R.U32.HI R3, RZ, 0x18, R3 ;  /* 0x00000018ff037819 */ /* 0x000fc80000011603 */
[----:B------:R-:W-:-:S05]  /*70d0*/  LOP3.LUT R3, R0, R3, RZ, 0xfc, !PT ;  /* 0x0000000300037212 */ /* 0x000fca00078efcff */
[----:B------:R0:W-:Y:S01]  /*70e0*/  STG.E.U8 desc[UR36][R8.64], R3 ;  /* 0x0000000308007986 */ /* 0x0001e2000c101124 */
[----:B------:R-:W-:Y:S05]  /*70f0*/  BRA `(.L_x_19895) ;  /* 0x0000000400c07947 */ /* 0x000fea0003800000 */
.L_x_19905:
[----:B------:R-:W0:Y:S02]  /*7100*/  I2F.S8 R0, R18 ;  /* 0x0000001200007306 */ /* 0x000e240000001400 */
[----:B0-----:R-:W-:-:S05]  /*7110*/  F2FP.BF16.F32.PACK_AB R0, RZ, R0 ;  /* 0x00000000ff00723e */ /* 0x001fca00000010ff */
[----:B------:R0:W-:Y:S01]  /*7120*/  STG.E.U16 desc[UR36][R8.64], R0 ;  /* 0x0000000008007986 */ /* 0x0001e2000c101524 */
[----:B------:R-:W-:Y:S05]  /*7130*/  BRA `(.L_x_19895) ;  /* 0x0000000400b07947 */ /* 0x000fea0003800000 */
.L_x_19902:
        /* <DEDUP_REMOVED lines=12> */
.L_x_19914:
        /* <DEDUP_REMOVED lines=17> */
.L_x_19917:
[----:B------:R-:W-:-:S04]  /*7310*/  LOP3.LUT R3, R5, 0x80000000, RZ, 0xc0, !PT ;  /* 0x8000000005037812 */ /* 0x000fc800078ec0ff */
[----:B------:R-:W-:-:S04]  /*7320*/  SHF.R.U32.HI R3, RZ, 0x18, R3 ;  /* 0x00000018ff037819 */ /* 0x000fc80000011603 */
[----:B------:R-:W-:-:S04]  /*7330*/  LOP3.LUT R0, R0, R3, RZ, 0xfc, !PT ;  /* 0x0000000300007212 */ /* 0x000fc800078efcff */
[----:B------:R-:W-:-:S07]  /*7340*/  PRMT R4, R0, 0x7610, R4 ;  /* 0x0000761000047816 */ /* 0x000fce0000000004 */
.L_x_19916:
[----:B------:R-:W-:Y:S05]  /*7350*/  BSYNC B0 ;  /* 0x0000000000007941 */ /* 0x000fea0003800000 */
.L_x_19915:
[----:B------:R0:W-:Y:S01]  /*7360*/  STG.E.U8 desc[UR36][R8.64], R4 ;  /* 0x0000000408007986 */ /* 0x0001e2000c101124 */
[----:B------:R-:W-:Y:S05]  /*7370*/  BRA `(.L_x_19895) ;  /* 0x0000000400207947 */ /* 0x000fea0003800000 */
.L_x_19913:
        /* <DEDUP_REMOVED lines=17> */
.L_x_19920:
[----:B------:R-:W-:-:S04]  /*7490*/  LOP3.LUT R3, R5, 0x80000000, RZ, 0xc0, !PT ;  /* 0x8000000005037812 */ /* 0x000fc800078ec0ff */
[----:B------:R-:W-:-:S04]  /*74a0*/  SHF.R.U32.HI R3, RZ, 0x18, R3 ;  /* 0x00000018ff037819 */ /* 0x000fc80000011603 */
[----:B------:R-:W-:-:S04]  /*74b0*/  LOP3.LUT R0, R0, R3, RZ, 0xfc, !PT ;  /* 0x0000000300007212 */ /* 0x000fc800078efcff */
[----:B------:R-:W-:-:S07]  /*74c0*/  PRMT R4, R0, 0x7610, R4 ;  /* 0x0000761000047816 */ /* 0x000fce0000000004 */
.L_x_19919:
[----:B------:R-:W-:Y:S05]  /*74d0*/  BSYNC B0 ;  /* 0x0000000000007941 */ /* 0x000fea0003800000 */
.L_x_19918:
[----:B------:R0:W-:Y:S01]  /*74e0*/  STG.E.U8 desc[UR36][R8.64], R4 ;  /* 0x0000000408007986 */ /* 0x0001e2000c101124 */
[----:B------:R-:W-:Y:S05]  /*74f0*/  BRA `(.L_x_19895) ;  /* 0x0000000000c07947 */ /* 0x000fea0003800000 */
.L_x_19912:
        /* <DEDUP_REMOVED lines=22> */
.L_x_19894:
        /* <DEDUP_REMOVED lines=16> */
.L_x_19923:
[----:B------:R-:W-:Y:S05]  /*7760*/  BRA `(.L_x_19895) ;  /* 0x0000000000247947 */ /* 0x000fea0003800000 */
.L_x_19922:
[----:B------:R-:W-:-:S04]  /*7770*/  LOP3.LUT R18, R18, 0xffff, RZ, 0xc0, !PT ;  /* 0x0000ffff12127812 */ /* 0x000fc800078ec0ff */
[----:B------:R-:W-:-:S05]  /*7780*/  PRMT R18, R18, 0x8880, RZ ;  /* 0x0000888012127816 */ /* 0x000fca00000000ff */
[----:B------:R-:W-:-:S05]  /*7790*/  IMAD.MOV.U32 R4, RZ, RZ, R18 ;  /* 0x000000ffff047224 */ /* 0x000fca00078e0012 */
[----:B------:R-:W-:-:S05]  /*77a0*/  SHF.R.S32.HI R5, RZ, 0x1f, R4 ;  /* 0x0000001fff057819 */ /* 0x000fca0000011404 */
[----:B------:R0:W-:Y:S01]  /*77b0*/  STG.E.64 desc[UR36][R8.64], R4 ;  /* 0x0000000408007986 */ /* 0x0001e2000c101b24 */
[----:B------:R-:W-:Y:S05]  /*77c0*/  BRA `(.L_x_19895) ;  /* 0x00000000000c7947 */ /* 0x000fea0003800000 */
.L_x_19921:
[----:B------:R-:W-:-:S04]  /*77d0*/  LOP3.LUT R18, R18, 0xffff, RZ, 0xc0, !PT ;  /* 0x0000ffff12127812 */ /* 0x000fc800078ec0ff */
[----:B------:R-:W-:-:S05]  /*77e0*/  PRMT R3, R18, 0x8880, RZ ;  /* 0x0000888012037816 */ /* 0x000fca00000000ff */
[----:B------:R0:W-:Y:S02]  /*77f0*/  STG.E desc[UR36][R8.64], R3 ;  /* 0x0000000308007986 */ /* 0x0001e4000c101924 */
.L_x_19895:
[----:B------:R-:W-:-:S07]  /*7800*/  VIADD R16, R16, 0x80 ;  /* 0x0000008010107836 */ /* 0x000fce0000000000 */
.L_x_19855:
[----:B------:R-:W-:Y:S05]  /*7810*/  BSYNC B6 ;  /* 0x0000000000067941 */ /* 0x000fea0003800000 */
.L_x_19854:
        /* <DEDUP_REMOVED lines=21> */
.L_x_19927:
[----:B------:R-:W-:Y:S01]  /*7970*/  STG.E.U8 desc[UR36][R4.64], R19 ;  /* 0x0000001304007986 */ /* 0x000fe2000c101124 */
[----:B------:R-:W-:Y:S05]  /*7980*/  EXIT ;  /* 0x000000000000794d */ /* 0x000fea0003800000 */
.L_x_19926:
        /* <DEDUP_REMOVED lines=12> */
.L_x_19930:
[----:B------:R-:W-:-:S04]  /*7a50*/  LOP3.LUT R19, R19, 0xffff, RZ, 0xc0, !PT ;  /* 0x0000ffff13137812 */ /* 0x000fc800078ec0ff */
[----:B------:R-:W-:-:S05]  /*7a60*/  PRMT R3, R19, 0x8880, RZ ;  /* 0x0000888013037816 */ /* 0x000fca00000000ff */
[----:B------:R-:W-:Y:S01]  /*7a70*/  STG.E desc[UR36][R4.64], R3 ;  /* 0x0000000304007986 */ /* 0x000fe2000c101924 */
[----:B------:R-:W-:Y:S05]  /*7a80*/  EXIT ;  /* 0x000000000000794d */ /* 0x000fea0003800000 */
.L_x_19929:
[----:B------:R-:W-:-:S04]  /*7a90*/  PRMT R3, R19, 0x8880, RZ ;  /* 0x0000888013037816 */ /* 0x000fc800000000ff */
[----:B------:R-:W-:-:S05]  /*7aa0*/  PRMT R3, R3, 0x7710, RZ ;  /* 0x0000771003037816 */ /* 0x000fca00000000ff */
[----:B------:R-:W-:Y:S01]  /*7ab0*/  STG.E.U16 desc[UR36][R4.64], R3 ;  /* 0x0000000304007986 */ /* 0x000fe2000c101524 */
[----:B------:R-:W-:Y:S05]  /*7ac0*/  EXIT ;  /* 0x000000000000794d */ /* 0x000fea0003800000 */
.L_x_19925:
        /* <DEDUP_REMOVED lines=9> */
.L_x_19932:
[----:B------:R-:W0:Y:S02]  /*7b60*/  I2F.S8 R0, R19 ;  /* 0x0000001300007306 */ /* 0x000e240000001400 */
[----:B0-----:R-:W-:-:S05]  /*7b70*/  F2FP.F16.F32.PACK_AB R0, RZ, R0 ;  /* 0x00000000ff00723e */ /* 0x001fca00000000ff */
[----:B------:R-:W-:Y:S01]  /*7b80*/  STG.E.U16 desc[UR36][R4.64], R0 ;  /* 0x0000000004007986 */ /* 0x000fe2000c101524 */
[----:B------:R-:W-:Y:S05]  /*7b90*/  EXIT ;  /* 0x000000000000794d */ /* 0x000fea0003800000 */
.L_x_19931:
        /* <DEDUP_REMOVED lines=10> */
.L_x_19934:
[----:B------:R-:W0:Y:S02]  /*7c40*/  I2F.S8 R19, R19 ;  /* 0x0000001300137306 */ /* 0x000e240000001400 */
[----:B0-----:R-:W-:-:S04]  /*7c50*/  F2FP.F16.F32.PACK_AB R3, RZ, R19 ;  /* 0x00000013ff03723e */ /* 0x001fc800000000ff */
[----:B------:R-:W-:-:S05]  /*7c60*/  PRMT R3, R3, 0x5410, RZ ;  /* 0x0000541003037816 */ /* 0x000fca00000000ff */
[----:B------:R-:W-:Y:S01]  /*7c70*/  STG.E desc[UR36][R4.64], R3 ;  /* 0x0000000304007986 */ /* 0x000fe2000c101924 */
[----:B------:R-:W-:Y:S05]  /*7c80*/  EXIT ;  /* 0x000000000000794d */ /* 0x000fea0003800000 */
.L_x_19933:
[----:B------:R-:W-:-:S04]  /*7c90*/  PRMT R2, R19, 0x8880, RZ ;  /* 0x0000888013027816 */ /* 0x000fc800000000ff */
[----:B------:R-:W-:-:S06]  /*7ca0*/  PRMT R2, R2, 0x7710, RZ ;  /* 0x0000771002027816 */ /* 0x000fcc00000000ff */
[----:B------:R-:W0:Y:S02]  /*7cb0*/  I2F.F64.S16 R2, R2 ;  /* 0x0000000200027312 */ /* 0x000e240000101c00 */
[----:B0-----:R-:W-:Y:S01]  /*7cc0*/  STG.E.64 desc[UR36][R4.64], R2 ;  /* 0x0000000204007986 */ /* 0x001fe2000c101b24 */
[----:B------:R-:W-:Y:S05]  /*7cd0*/  EXIT ;  /* 0x000000000000794d */ /* 0x000fea0003800000 */
.L_x_19924:
        /* <DEDUP_REMOVED lines=12> */
.L_x_19937:
[----:B------:R-:W-:Y:S02]  /*7da0*/  PRMT R8, R19, 0x8880, RZ ;  /* 0x0000888013087816 */ /* 0x000fe400000000ff */
[----:B------:R-:W-:Y:S02]  /*7db0*/  CS2R R10, SRZ ;  /* 0x00000000000a7805 */ /* 0x000fe4000001ff00 */
[----:B------:R-:W-:-:S06]  /*7dc0*/  PRMT R8, R8, 0x7710, RZ ;  /* 0x0000771008087816 */ /* 0x000fcc00000000ff */
[----:B------:R-:W0:Y:S02]  /*7dd0*/  I2F.F64.S16 R8, R8 ;  /* 0x0000000800087312 */ /* 0x000e240000101c00 */
[----:B0-----:R-:W-:Y:S01]  /*7de0*/  STG.E.128 desc[UR36][R4.64], R8 ;  /* 0x0000000804007986 */ /* 0x001fe2000c101d24 */
[----:B------:R-:W-:Y:S05]  /*7df0*/  EXIT ;  /* 0x000000000000794d */ /* 0x000fea0003800000 */
.L_x_19936:
        /* <DEDUP_REMOVED lines=21> */
.L_x_19941:
[----:B------:R-:W-:Y:S05]  /*7f50*/  BSYNC B0 ;  /* 0x0000000000007941 */ /* 0x000fea0003800000 */
.L_x_19940:
[----:B------:R-:W-:-:S05]  /*7f60*/  LOP3.LUT R3, R0, R3, RZ, 0xfc, !PT ;  /* 0x0000000300037212 */ /* 0x000fca00078efcff */
[----:B------:R-:W-:Y:S01]  /*7f70*/  STG.E.U8 desc[UR36][R4.64], R3 ;  /* 0x0000000304007986 */ /* 0x000fe2000c101124 */
[----:B------:R-:W-:Y:S05]  /*7f80*/  EXIT ;  /* 0x000000000000794d */ /* 0x000fea0003800000 */
.L_x_19939:
        /* <DEDUP_REMOVED lines=13> */
.L_x_19943:
[----:B------:R-:W-:Y:S01]  /*8060*/  IMAD.MOV.U32 R0, RZ, RZ, 0x7f ;  /* 0x0000007fff007424 */ /* 0x000fe200078e00ff */
[----:B------:R-:W-:-:S04]  /*8070*/  ISETP.GT.U32.AND P0, PT, R2, 0x7f800000, PT ;  /* 0x7f8000000200780c */ /* 0x000fc80003f04070 */
[----:B------:R-:W-:-:S09]  /*8080*/  SEL R0, R0, 0x7c, P0 ;  /* 0x0000007c00007807 */ /* 0x000fd20000000000 */
.L_x_19944:
[----:B------:R-:W-:Y:S05]  /*8090*/  BSYNC B0 ;  /* 0x0000000000007941 */ /* 0x000fea0003800000 */
.L_x_19942:
[----:B------:R-:W-:-:S04]  /*80a0*/  LOP3.LUT R2, R19, 0x80000000, RZ, 0xc0, !PT ;  /* 0x8000000013027812 */ /* 0x000fc800078ec0ff */
[----:B------:R-:W-:-:S04]  /*80b0*/  SHF.R.U32.HI R3, RZ, 0x18, R2 ;  /* 0x00000018ff037819 */ /* 0x000fc80000011602 */
[----:B------:R-:W-:-:S05]  /*80c0*/  LOP3.LUT R3, R0, R3, RZ, 0xfc, !PT ;  /* 0x0000000300037212 */ /* 0x000fca00078efcff */
[----:B------:R-:W-:Y:S01]  /*80d0*/  STG.E.U8 desc[UR36][R4.64], R3 ;  /* 0x0000000304007986 */ /* 0x000fe2000c101124 */
[----:B------:R-:W-:Y:S05]  /*80e0*/  EXIT ;  /* 0x000000000000794d */ /* 0x000fea0003800000 */
.L_x_19938:
[----:B------:R-:W0:Y:S02]  /*80f0*/  I2F.S8 R0, R19 ;  /* 0x0000001300007306 */ /* 0x000e240000001400 */
[----:B0-----:R-:W-:-:S05]  /*8100*/  F2FP.BF16.F32.PACK_AB R0, RZ, R0 ;  /* 0x00000000ff00723e */ /* 0x001fca00000010ff */
[----:B------:R-:W-:Y:S01]  /*8110*/  STG.E.U16 desc[UR36][R4.64], R0 ;  /* 0x0000000004007986 */ /* 0x000fe2000c101524 */
[----:B------:R-:W-:Y:S05]  /*8120*/  EXIT ;  /* 0x000000000000794d */ /* 0x000fea0003800000 */
.L_x_19935:
        /* <DEDUP_REMOVED lines=12> */
.L_x_19947:
        /* <DEDUP_REMOVED lines=17> */
.L_x_19950:
[----:B------:R-:W-:-:S04]  /*8300*/  LOP3.LUT R2, R19, 0x80000000, RZ, 0xc0, !PT ;  /* 0x8000000013027812 */ /* 0x000fc800078ec0ff */
[----:B------:R-:W-:-:S04]  /*8310*/  SHF.R.U32.HI R3, RZ, 0x18, R2 ;  /* 0x00000018ff037819 */ /* 0x000fc80000011602 */
[----:B------:R-:W-:-:S04]  /*8320*/  LOP3.LUT R0, R0, R3, RZ, 0xfc, !PT ;  /* 0x0000000300007212 */ /* 0x000fc800078efcff */
[----:B------:R-:W-:-:S07]  /*8330*/  PRMT R2, R0, 0x7610, R2 ;  /* 0x0000761000027816 */ /* 0x000fce0000000002 */
.L_x_19949:
[----:B------:R-:W-:Y:S05]  /*8340*/  BSYNC B0 ;  /* 0x0000000000007941 */ /* 0x000fea0003800000 */
.L_x_19948:
[----:B------:R-:W-:Y:S01]  /*8350*/  STG.E.U8 desc[UR36][R4.64], R2 ;  /* 0x0000000204007986 */ /* 0x000fe2000c101124 */
[----:B------:R-:W-:Y:S05]  /*8360*/  EXIT ;  /* 0x000000000000794d */ /* 0x000fea0003800000 */
.L_x_19946:
        /* <DEDUP_REMOVED lines=17> */
.L_x_19953:
[----:B------:R-:W-:-:S04]  /*8480*/  LOP3.LUT R2, R19, 0x80000000, RZ, 0xc0, !PT ;  /* 0x8000000013027812 */ /* 0x000fc800078ec0ff */
[----:B------:R-:W-:-:S04]  /*8490*/  SHF.R.U32.HI R3, RZ, 0x18, R2 ;  /* 0x00000018ff037819 */ /* 0x000fc80000011602 */
[----:B------:R-:W-:-:S04]  /*84a0*/  LOP3.LUT R0, R0, R3, RZ, 0xfc, !PT ;  /* 0x0000000300007212 */ /* 0x000fc800078efcff */
[----:B------:R-:W-:-:S07]  /*84b0*/  PRMT R2, R0, 0x7610, R2 ;  /* 0x0000761000027816 */ /* 0x000fce0000000002 */
.L_x_19952:
[----:B------:R-:W-:Y:S05]  /*84c0*/  BSYNC B0 ;  /* 0x0000000000007941 */ /* 0x000fea0003800000 */
.L_x_19951:
[----:B------:R-:W-:Y:S01]  /*84d0*/  STG.E.U8 desc[UR36][R4.64], R2 ;  /* 0x0000000204007986 */ /* 0x000fe2000c101124 */
[----:B------:R-:W-:Y:S05]  /*84e0*/  EXIT ;  /* 0x000000000000794d */ /* 0x000fea0003800000 */
.L_x_19945:
        /* <DEDUP_REMOVED lines=22> */
.L_x_19928:
        /* <DEDUP_REMOVED lines=16> */
.L_x_19956:
[----:B------:R-:W-:Y:S05]  /*8750*/  EXIT ;  /* 0x000000000000794d */ /* 0x000fea0003800000 */
.L_x_19955:
[----:B------:R-:W-:-:S04]  /*8760*/  LOP3.LUT R19, R19, 0xffff, RZ, 0xc0, !PT ;  /* 0x0000ffff13137812 */ /* 0x000fc800078ec0ff */
[----:B------:R-:W-:-:S05]  /*8770*/  PRMT R19, R19, 0x8880, RZ ;  /* 0x0000888013137816 */ /* 0x000fca00000000ff */
[----:B------:R-:W-:-:S05]  /*8780*/  IMAD.MOV.U32 R2, RZ, RZ, R19 ;  /* 0x000000ffff027224 */ /* 0x000fca00078e0013 */
[----:B------:R-:W-:-:S05]  /*8790*/  SHF.R.S32.HI R3, RZ, 0x1f, R2 ;  /* 0x0000001fff037819 */ /* 0x000fca0000011402 */
[----:B------:R-:W-:Y:S01]  /*87a0*/  STG.E.64 desc[UR36][R4.64], R2 ;  /* 0x0000000204007986 */ /* 0x000fe2000c101b24 */
[----:B------:R-:W-:Y:S05]  /*87b0*/  EXIT ;  /* 0x000000000000794d */ /* 0x000fea0003800000 */
.L_x_19954:
[----:B------:R-:W-:-:S04]  /*87c0*/  LOP3.LUT R19, R19, 0xffff, RZ, 0xc0, !PT ;  /* 0x0000ffff13137812 */ /* 0x000fc800078ec0ff */
[----:B------:R-:W-:-:S05]  /*87d0*/  PRMT R3, R19, 0x8880, RZ ;  /* 0x0000888013037816 */ /* 0x000fca00000000ff */
[----:B------:R-:W-:Y:S01]  /*87e0*/  STG.E desc[UR36][R4.64], R3 ;  /* 0x0000000304007986 */ /* 0x000fe2000c101924 */
[----:B------:R-:W-:Y:S05]  /*87f0*/  EXIT ;  /* 0x000000000000794d */ /* 0x000fea0003800000 */
.L_x_19957:
        /* <DEDUP_REMOVED lines=16> */
.L_x_71765:


//--------------------- .text._ZN2at6native18elementwise_kernelILi128ELi4EZNS0_22gpu_kernel_impl_nocastIZNS0_50_GLOBAL__N__2680c7bb_12_PowKernel_cu_7dd49032_316829pow_tensor_scalar_kernel_implIaaEEvRNS_18TensorIteratorBaseET0_EUlaE2_EEvS6_RKT_EUliE_EEviT1_ --------------------------
	.section	.text._ZN2at6native18elementwise_kernelILi128ELi4EZNS0_22gpu_kernel_impl_nocastIZNS0_50_GLOBAL__N__2680c7bb_12_PowKernel_cu_7dd49032_316829pow_tensor_scalar_kernel_implIaaEEvRNS_18TensorIteratorBaseET0_EUlaE2_EEvS6_RKT_EUliE_EEviT1_,"ax",@progbits
	.align	128
        .global         _ZN2at6native18elementwise_kernelILi128ELi4EZNS0_22gpu_kernel_impl_nocastIZNS0_50_GLOBAL__N__2680c7bb_12_PowKernel_cu_7dd49032_316829pow_tensor_scalar_kernel_implIaaEEvRNS_18TensorIteratorBaseET0_EUlaE2_EEvS6_RKT_EUliE_EEviT1_
        .type           _ZN2at6native18elementwise_kernelILi128ELi4EZNS0_22gpu_kernel_impl_nocastIZNS0_50_GLOBAL__N__2680c7bb_12_PowKernel_cu_7dd49032_316829pow_tensor_scalar_kernel_implIaaEEvRNS_18TensorIteratorBaseET0_EUlaE2_EEvS6_RKT_EUliE_EEviT1_,@function
        .size           _ZN2at6native18elementwise_kernelILi128ELi4EZNS0_22gpu_kernel_impl_nocastIZNS0_50_GLOBAL__N__2680c7bb_12_PowKernel_cu_7dd49032_316829pow_tensor_scalar_kernel_implIaaEEvRNS_18TensorIteratorBaseET0_EUlaE2_EEvS6_RKT_EUliE_EEviT1_,(.L_x_71766 - _ZN2at6native18elementwise_kernelILi128ELi4EZNS0_22gpu_kernel_impl_nocastIZNS0_50_GLOBAL__N__2680c7bb_12_PowKernel_cu_7dd49032_316829pow_tensor_scalar_kernel_implIaaEEvRNS_18TensorIteratorBaseET0_EUlaE2_EEvS6_RKT_EUliE_EEviT1_)
        .other          _ZN2at6native18elementwise_kernelILi128ELi4EZNS0_22gpu_kernel_impl_nocastIZNS0_50_GLOBAL__N__2680c7bb_12_PowKernel_cu_7dd49032_316829pow_tensor_scalar_kernel_implIaaEEvRNS_18TensorIteratorBaseET0_EUlaE2_EEvS6_RKT_EUliE_EEviT1_,@"STO_CUDA_ENTRY STV_DEFAULT"
_ZN2at6native18elementwise_kernelILi128ELi4EZNS0_22gpu_kernel_impl_nocastIZNS0_50_GLOBAL__N__2680c7bb_12_PowKernel_cu_7dd49032_316829pow_tensor_scalar_kernel_implIaaEEvRNS_18TensorIteratorBaseET0_EUlaE2_EEvS6_RKT_EUliE_EEviT1_:
.text._ZN2at6native18elementwise_kernelILi128ELi4EZNS0_22gpu_kernel_impl_nocastIZNS0_50_GLOBAL__N__2680c7bb_12_PowKernel_cu_7dd49032_316829pow_tensor_scalar_kernel_implIaaEEvRNS_18TensorIteratorBaseET0_EUlaE2_EEvS6_RKT_EUliE_EEviT1_:
[----:B------:R-:W-:Y:S01]  /*0000*/  LDC R1, c[0x0][0x28] ;  /* 0x00000a00ff017b82 */ /* 0x000fe20000000800 */
[----:B------:R-:W0:Y:S07]  /*0010*/  S2R R3, SR_CTAID.X ;  /* 0x0000000000037919 */ /* 0x000e2e0000002500 */
[----:B------:R-:W1:Y:S01]  /*0020*/  LDC.U8 R2, c[0x0][0x420] ;  /* 0x00010800ff027b82 */ /* 0x000e620000000000 */
[----:B------:R-:W-:Y:S01]  /*0030*/  ULDC UR6, c[0x0][0x210] ;  /* 0x0000840000067ab9 */ /* 0x000fe20000000800 */
[----:B------:R-:W-:Y:S01]  /*0040*/  ULDC.64 UR4, c[0x0][0x208] ;  /* 0x0000820000047ab9 */ /* 0x000fe20000000a00 */
[----:B------:R-:W0:Y:S01]  /*0050*/  S2R R0, SR_TID.X ;  /* 0x0000000000007919 */ /* 0x000e220000002100 */
[----:B------:R-:W-:Y:S01]  /*0060*/  BSSY B0, `(.L_x_19958) ;  /* 0x0000172000007945 */ /* 0x000fe20003800000 */
[----:B0-----:R-:W-:-:S02]  /*0070*/  LEA R3, R3, R0, 0x9 ;  /* 0x0000000003037211 */ /* 0x001fc400078e48ff */
[----:B-1----:R-:W-:Y:S02]  /*0080*/  PRMT R0, R2, 0x8880, RZ ;  /* 0x0000888002007816 */ /* 0x002fe400000000ff */
[----:B------:R-:W-:Y:S02]  /*0090*/  ISETP.GE.AND P0, PT, R3, UR6, PT ;  /* 0x0000000603007c0c */ /* 0x000fe4000bf06270 */
[----:B------:R-:W-:-:S11]  /*00a0*/  PRMT R0, R0, 0x7710, RZ ;  /* 0x0000771000007816 */ /* 0x000fd600000000ff */
        /* <DEDUP_REMOVED lines=289> */
[----:B------:R-:W-:Y:S02]  /*12c0*/  @P0 IMAD.MOV.U32 R10, RZ, RZ, RZ ;  /* 0x000000ffff0a0224 */ /* 0x000fe400078e00ff */
[----:B------:R-:W-:-:S05]  /*12d0*/  IADD3 R13, -R11, RZ, RZ ;  /* 0x000000ff0b0d7210 */ /* 0x000fca0007ffe1ff */
[----:B------:R-:W1:Y:S08]  /*12e0*/  @P0 LDC R17, c[0x0][0x33c] ;  /* 0x0000cf00ff110b82 */ /* 0x000e700000000800 */
[----:B------:R-:W2:Y:S01]  /*12f0*/  @P0 LDC.64 R8, c[0x0][0x408] ;  /* 0x00010200ff080b82 */ /* 0x000ea20000000a00 */
[----:B0-----:R-:W-:-:S05]  /*1300*/  @P0 IMAD.HI.U32 R6, R11, R14, R10 ;  /* 0x0000000e0b060227 */ /* 0x001fca00078e000a */
[----:B------:R-:W-:Y:S01]  /*1310*/  @P0 SHF.R.U32.HI R10, RZ, R15, R6 ;  /* 0x0000000fff0a0219 */ /* 0x000fe20000011606 */
[----:B------:R-:W-:Y:S01]  /*1320*/  IMAD R6, R13, UR8, R7 ;  /* 0x000000080d067c24 */ /* 0x000fe2000f8e0207 */
[----:B------:R-:W-:-:S03]  /*1330*/  ULDC.64 UR8, c[0x0][0x400] ;  /* 0x0001000000087ab9 */ /* 0x000fc60000000a00 */
[----:B------:R-:W-:Y:S02]  /*1340*/  @P0 IMAD.MOV R10, RZ, RZ, -R10 ;  /* 0x000000ffff0a0224 */ /* 0x000fe400078e0a0a */
[----:B------:R-:W-:Y:S02]  /*1350*/  IMAD R5, R6, UR8, R5 ;  /* 0x0000000806057c24 */ /* 0x000fe4000f8e0205 */
[----:B-1----:R-:W-:Y:S02]  /*1360*/  @P0 IMAD R10, R10, R17, R11 ;  /* 0x000000110a0a0224 */ /* 0x002fe400078e020b */
[----:B------:R-:W-:Y:S02]  /*1370*/  IMAD R4, R6, UR9, R4 ;  /* 0x0000000906047c24 */ /* 0x000fe4000f8e0204 */
[C---:B--2---:R-:W-:Y:S02]  /*1380*/  @P0 IMAD R5, R10.reuse, R8, R5 ;  /* 0x000000080a050224 */ /* 0x044fe400078e0205 */
[----:B------:R-:W-:-:S07]  /*1390*/  @P0 IMAD R4, R10, R9, R4 ;  /* 0x000000090a040224 */ /* 0x000fce00078e0204 */
.L_x_19960:
[----:B------:R-:W-:Y:S02]  /*13a0*/  ULDC.64 UR8, c[0x0][0x418] ;  /* 0x0001060000087ab9 */ /* 0x000fe40000000a00 */
[----:B------:R-:W-:-:S04]  /*13b0*/  IADD3 R6, P0, R4, UR8, RZ ;  /* 0x0000000804067c10 */ /* 0x000fc8000ff1e0ff */
[----:B------:R-:W-:Y:S01]  /*13c0*/  IADD3.X R7, RZ, UR9, RZ, P0, !PT ;  /* 0x00000009ff077c10 */ /* 0x000fe200087fe4ff */
[----:B------:R-:W-:-:S04]  /*13d0*/  ULDC.64 UR8, c[0x0][0x410] ;  /* 0x0001040000087ab9 */ /* 0x000fc80000000a00 */
[----:B------:R0:W5:Y:S01]  /*13e0*/  LDG.E.U8 R10, desc[UR4][R6.64] ;  /* 0x00000004060a7981 */ /* 0x000162000c1e1100 */
[----:B------:R-:W-:Y:S01]  /*13f0*/  PRMT R8, R2, 0x8880, RZ ;  /* 0x0000888002087816 */ /* 0x000fe200000000ff */
[----:B------:R-:W-:Y:S01]  /*1400*/  BSSY B1, `(.L_x_19961) ;  /* 0x0000035000017945 */ /* 0x000fe20003800000 */
[----:B------:R-:W-:Y:S02]  /*1410*/  IADD3 R4, P1, R5, UR8, RZ ;  /* 0x0000000805047c10 */ /* 0x000fe4000ff3e0ff */
[----:B------:R-:W-:-:S03]  /*1420*/  ISETP.GE.AND P0, PT, R8, RZ, PT ;  /* 0x000000ff0800720c */ /* 0x000fc60003f06270 */
[----:B------:R-:W-:-:S10]  /*1430*/  IMAD.X R5, RZ, RZ, UR9, P1 ;  /* 0x00000009ff057e24 */ /* 0x000fd400088e06ff */
[----:B0-----:R-:W-:Y:S05]  /*1440*/  @!P0 BRA `(.L_x_19962) ;  /* 0x00000000009c8947 */ /* 0x001fea0003800000 */
[----:B------:R-:W-:Y:S02]  /*1450*/  ISETP.NE.AND P0, PT, R8, RZ, PT ;  /* 0x000000ff0800720c */ /* 0x000fe40003f05270 */
[----:B------:R-:W-:-:S11]  /*1460*/  MOV R7, 0x1 ;  /* 0x0000000100077802 */ /* 0x000fd60000000f00 */
[----:B------:R-:W-:Y:S05]  /*1470*/  @!P0 BRA `(.L_x_19963) ;  /* 0x0000000000b48947 */ /* 0x000fea0003800000 */
[C---:B------:R-:W-:Y:S01]  /*1480*/  LOP3.LUT R6, R0.reuse, 0x1, RZ, 0xc0, !PT ;  /* 0x0000000100067812 */ /* 0x040fe200078ec0ff */
[----:B------:R-:W-:Y:S02]  /*1490*/  VIADD R7, R0, 0x1 ;  /* 0x0000000100077836 */ /* 0x000fe40000000000 */
[----:B-----5:R-:W-:Y:S01]  /*14a0*/  IMAD R8, R10, R10, RZ ;  /* 0x0000000a0a087224 */ /* 0x020fe200078e02ff */
[----:B------:R-:W-:Y:S02]  /*14b0*/  ISETP.NE.U32.AND P0, PT, R6, 0x1, PT ;  /* 0x000000010600780c */ /* 0x000fe40003f05070 */
[----:B------:R-:W-:Y:S02]  /*14c0*/  LOP3.LUT R7, R7, 0xff, RZ, 0xc0, !PT ;  /* 0x000000ff07077812 */ /* 0x000fe400078ec0ff */
[----:B------:R-:W-:Y:S02]  /*14d0*/  SEL R6, R10, 0x1, !P0 ;  /* 0x000000010a067807 */ /* 0x000fe40004000000 */
[----:B------:R-:W-:-:S02]  /*14e0*/  ISETP.GE.U32.AND P0, PT, R7, 0x3, PT ;  /* 0x000000030700780c */ /* 0x000fc40003f06070 */
[----:B------:R-:W-:Y:S02]  /*14f0*/  LOP3.LUT R7, R0, 0x80, RZ, 0xc0, !PT ;  /* 0x0000008000077812 */ /* 0x000fe400078ec0ff */
[----:B------:R-:W-:Y:S02]  /*1500*/  PRMT R9, R6, 0x9910, RZ ;  /* 0x0000991006097816 */ /* 0x000fe400000000ff */
[----:B------:R-:W-:Y:S02]  /*1510*/  LEA.HI R6, R7, R0, RZ, 0x19 ;  /* 0x0000000007067211 */ /* 0x000fe400078fc8ff */
[----:B------:R-:W-:-:S05]  /*1520*/  PRMT R7, R9, 0x7610, R7 ;  /* 0x0000761009077816 */ /* 0x000fca0000000007 */
[----:B------:R-:W-:Y:S05]  /*1530*/  @!P0 BRA `(.L_x_19963) ;  /* 0x0000000000848947 */ /* 0x000fea0003800000 */
[----:B------:R-:W-:Y:S02]  /*1540*/  PRMT R6, R6, 0x8880, RZ ;  /* 0x0000888006067816 */ /* 0x000fe400000000ff */
[----:B------:R-:W-:Y:S02]  /*1550*/  PRMT R10, R8, 0x7610, R10 ;  /* 0x00007610080a7816 */ /* 0x000fe4000000000a */
[----:B------:R-:W-:-:S07]  /*1560*/  SHF.R.S32.HI R6, RZ, 0x1, R6 ;  /* 0x00000001ff067819 */ /* 0x000fce0000011406 */
.L_x_19964:
[C---:B------:R-:W-:Y:S02]  /*1570*/  LOP3.LUT R8, R6.reuse, 0x1, RZ, 0xc0, !PT ;  /* 0x0000000106087812 */ /* 0x040fe400078ec0ff */
[----:B------:R-:W-:Y:S02]  /*1580*/  LOP3.LUT R9, R6, 0x80, RZ, 0xc0, !PT ;  /* 0x0000008006097812 */ /* 0x000fe400078ec0ff */
[----:B------:R-:W-:Y:S02]  /*1590*/  PRMT R11, R7, 0x9910, RZ ;  /* 0x00009910070b7816 */ /* 0x000fe400000000ff */
[----:B------:R-:W-:Y:S02]  /*15a0*/  ISETP.NE.U32.AND P0, PT, R8, 0x1, PT ;  /* 0x000000010800780c */ /* 0x000fe40003f05070 */
[----:B------:R-:W-:Y:S02]  /*15b0*/  LEA.HI R9, R9, R6, RZ, 0x19 ;  /* 0x0000000609097211 */ /* 0x000fe400078fc8ff */
[----:B------:R-:W-:Y:S01]  /*15c0*/  IADD3 R8, R6, 0x1, RZ ;  /* 0x0000000106087810 */ /* 0x000fe20007ffe0ff */
[----:B------:R-:W-:Y:S01]  /*15d0*/  IMAD.MOV.U32 R6, RZ, RZ, R11 ;  /* 0x000000ffff067224 */ /* 0x000fe200078e000b */
[----:B------:R-:W-:-:S02]  /*15e0*/  PRMT R11, R9, 0x8880, RZ ;  /* 0x00008880090b7816 */ /* 0x000fc400000000ff */
[----:B------:R-:W-:Y:S02]  /*15f0*/  LOP3.LUT R9, R8, 0xff, RZ, 0xc0, !PT ;  /* 0x000000ff08097812 */ /* 0x000fe400078ec0ff */
[C---:B------:R-:W-:Y:S01]  /*1600*/  SEL R7, R10.reuse, 0x1, !P0 ;  /* 0x000000010a077807 */ /* 0x040fe20004000000 */
[----:B------:R-:W-:Y:S01]  /*1610*/  IMAD.MOV.U32 R8, RZ, RZ, R11 ;  /* 0x000000ffff087224 */ /* 0x000fe200078e000b */
[----:B------:R-:W-:Y:S02]  /*1620*/  ISETP.GE.U32.AND P0, PT, R9, 0x3, PT ;  /* 0x000000030900780c */ /* 0x000fe40003f06070 */
[----:B------:R-:W-:Y:S02]  /*1630*/  PRMT R12, R10, 0x9910, RZ ;  /* 0x000099100a0c7816 */ /* 0x000fe400000000ff */
[----:B------:R-:W-:Y:S02]  /*1640*/  PRMT R7, R7, 0x9910, RZ ;  /* 0x0000991007077816 */ /* 0x000fe400000000ff */
[----:B------:R-:W-:-:S02]  /*1650*/  MOV R10, R12 ;  /* 0x0000000c000a7202 */ /* 0x000fc40000000f00 */
[----:B------:R-:W-:Y:S01]  /*1660*/  SHF.R.S32.HI R8, RZ, 0x1, R8 ;  /* 0x00000001ff087819 */ /* 0x000fe20000011408 */
[----:B------:R-:W-:Y:S02]  /*1670*/  IMAD R7, R6, R7, RZ ;  /* 0x0000000706077224 */ /* 0x000fe400078e02ff */
[----:B------:R-:W-:Y:S01]  /*1680*/  IMAD R10, R10, R10, RZ ;  /* 0x0000000a0a0a7224 */ /* 0x000fe200078e02ff */
[----:B------:R-:W-:Y:S01]  /*1690*/  PRMT R6, R8, 0x7610, R6 ;  /* 0x0000761008067816 */ /* 0x000fe20000000006 */
[----:B------:R-:W-:Y:S06]  /*16a0*/  @P0 BRA `(.L_x_19964) ;  /* 0xfffffffc00b00947 */ /* 0x000fec000383ffff */
[----:B------:R-:W-:Y:S05]  /*16b0*/  BRA `(.L_x_19963) ;  /* 0x0000000000247947 */ /* 0x000fea0003800000 */
.L_x_19962:
[----:B-----5:R-:W-:Y:S01]  /*16c0*/  ISETP.NE.AND P0, PT, R10, 0x1, PT ;  /* 0x000000010a00780c */ /* 0x020fe20003f05270 */
[----:B------:R-:W-:-:S12]  /*16d0*/  HFMA2.MMA R7, -RZ, RZ, 0, 5.9604644775390625e-08 ;  /* 0x00000001ff077435 */ /* 0x000fd800000001ff */
[----:B------:R-:W-:Y:S05]  /*16e0*/  @!P0 BRA `(.L_x_19963) ;  /* 0x0000000000188947 */ /* 0x000fea0003800000 */
[----:B------:R-:W-:Y:S01]  /*16f0*/  ISETP.NE.AND P0, PT, R10, 0xff, PT ;  /* 0x000000ff0a00780c */ /* 0x000fe20003f05270 */
[----:B------:R-:W-:-:S12]  /*1700*/  IMAD.MOV.U32 R7, RZ, RZ, 0x1 ;  /* 0x00000001ff077424 */ /* 0x000fd800078e00ff */
[----:B------:R-:W-:-:S04]  /*1710*/  @!P0 LOP3.LUT R6, R0, 0x1, RZ, 0xc0, !PT ;  /* 0x0000000100068812 */ /* 0x000fc800078ec0ff */
[----:B------:R-:W-:-:S04]  /*1720*/  @!P0 ISETP.NE.U32.AND P1, PT, R6, 0x1, PT ;  /* 0x000000010600880c */ /* 0x000fc80003f25070 */
[----:B------:R-:W-:-:S04]  /*1730*/  @!P0 SEL R7, R7, 0xffff, P1 ;  /* 0x0000ffff07078807 */ /* 0x000fc80000800000 */
[----:B------:R-:W-:-:S07]  /*1740*/  @P0 PRMT R7, RZ, 0x7610, R7 ;  /* 0x00007610ff070816 */ /* 0x000fce0000000007 */
.L_x_19963:
[----:B------:R-:W-:Y:S05]  /*1750*/  BSYNC B1 ;  /* 0x0000000000017941 */ /* 0x000fea0003800000 */
.L_x_19961:
[----:B------:R0:W-:Y:S01]  /*1760*/  STG.E.U8 desc[UR4][R4.64], R7 ;  /* 0x0000000704007986 */ /* 0x0001e2000c101104 */
[----:B------:R-:W-:-:S07]  /*1770*/  IADD3 R3, R3, 0x80, RZ ;  /* 0x0000008003037810 */ /* 0x000fce0007ffe0ff */
.L_x_19959:
[----:B------:R-:W-:Y:S05]  /*1780*/  BSYNC B0 ;  /* 0x0000000000007941 */ /* 0x000fea0003800000 */
.L_x_19958:
[----:B------:R-:W-:Y:S01]  /*1790*/  ISETP.GE.AND P0, PT, R3, UR6, PT ;  /* 0x0000000603007c0c */ /* 0x000fe2000bf06270 */
[----:B------:R-:W-:-:S12]  /*17a0*/  BSSY B0, `(.L_x_19965) ;  /* 0x00002e0000007945 */ /* 0x000fd80003800000 */
[----:B------:R-:W-:Y:S05]  /*17b0*/  @P0 BRA `(.L_x_19966) ;  /* 0x0000002c00780947 */ /* 0x000fea0003800000 */
[----:B-----5:R-:W1:Y:S01]  /*17c0*/  LDC R10, c[0x0][0x218] ;  /* 0x00008600ff0a7b82 */ /* 0x020e620000000800 */
[----:B0-----:R-:W-:Y:S02]  /*17d0*/  CS2R R4, SRZ ;  /* 0x0000000000047805 */ /* 0x001fe4000001ff00 */
[----:B-1----:R-:W-:-:S13]  /*17e0*/  ISETP.NE.AND P0, PT, R10, RZ, PT ;  /* 0x000000ff0a00720c */ /* 0x002fda0003f05270 */
        /* <DEDUP_REMOVED lines=299> */
.L_x_19967:
[----:B------:R-:W-:Y:S02]  /*2aa0*/  ULDC.64 UR8, c[0x0][0x418] ;  /* 0x0001060000087ab9 */ /* 0x000fe40000000a00 */
[----:B------:R-:W-:-:S05]  /*2ab0*/  IADD3 R6, P0, R4, UR8, RZ ;  /* 0x0000000804067c10 */ /* 0x000fca000ff1e0ff */
[----:B------:R-:W-:Y:S01]  /*2ac0*/  IMAD.X R7, RZ, RZ, UR9, P0 ;  /* 0x00000009ff077e24 */ /* 0x000fe200080e06ff */
[----:B------:R-:W-:Y:S01]  /*2ad0*/  PRMT R9, R2, 0x8880, RZ ;  /* 0x0000888002097816 */ /* 0x000fe200000000ff */
[----:B------:R-:W-:-:S03]  /*2ae0*/  ULDC.64 UR8, c[0x0][0x410] ;  /* 0x0001040000087ab9 */ /* 0x000fc60000000a00 */
[----:B------:R0:W5:Y:S01]  /*2af0*/  LDG.E.U8 R8, desc[UR4][R6.64] ;  /* 0x0000000406087981 */ /* 0x000162000c1e1100 */
[----:B------:R-:W-:Y:S01]  /*2b00*/  ISETP.GE.AND P1, PT, R9, RZ, PT ;  /* 0x000000ff0900720c */ /* 0x000fe20003f26270 */
[----:B------:R-:W-:Y:S01]  /*2b10*/  BSSY B1, `(.L_x_19968) ;  /* 0x0000036000017945 */ /* 0x000fe20003800000 */
[----:B------:R-:W-:-:S04]  /*2b20*/  IADD3 R4, P0, R5, UR8, RZ ;  /* 0x0000000805047c10 */ /* 0x000fc8000ff1e0ff */
[----:B------:R-:W-:-:S07]  /*2b30*/  IADD3.X R5, RZ, UR9, RZ, P0, !PT ;  /* 0x00000009ff057c10 */ /* 0x000fce00087fe4ff */
[----:B0-----:R-:W-:Y:S05]  /*2b40*/  @!P1 BRA `(.L_x_19969) ;  /* 0x0000000000a09947 */ /* 0x001fea0003800000 */
[----:B------:R-:W-:Y:S01]  /*2b50*/  ISETP.NE.AND P0, PT, R9, RZ, PT ;  /* 0x000000ff0900720c */ /* 0x000fe20003f05270 */
[----:B------:R-:W-:-:S12]  /*2b60*/  HFMA2.MMA R7, -RZ, RZ, 0, 5.9604644775390625e-08 ;  /* 0x00000001ff077435 */ /* 0x000fd800000001ff */
[----:B------:R-:W-:Y:S05]  /*2b70*/  @!P0 BRA `(.L_x_19970) ;  /* 0x0000000000bc8947 */ /* 0x000fea0003800000 */
[C---:B------:R-:W-:Y:S01]  /*2b80*/  LOP3.LUT R6, R0.reuse, 0x1, RZ, 0xc0, !PT ;  /* 0x0000000100067812 */ /* 0x040fe200078ec0ff */
[C---:B------:R-:W-:Y:S01]  /*2b90*/  VIADD R7, R0.reuse, 0x1 ;  /* 0x0000000100077836 */ /* 0x040fe20000000000 */
[----:B------:R-:W-:Y:S02]  /*2ba0*/  LOP3.LUT R9, R0, 0x80, RZ, 0xc0, !PT ;  /* 0x0000008000097812 */ /* 0x000fe400078ec0ff */
[----:B------:R-:W-:Y:S02]  /*2bb0*/  ISETP.NE.U32.AND P0, PT, R6, 0x1, PT ;  /* 0x000000010600780c */ /* 0x000fe40003f05070 */
[----:B------:R-:W-:Y:S02]  /*2bc0*/  LOP3.LUT R7, R7, 0xff, RZ, 0xc0, !PT ;  /* 0x000000ff07077812 */ /* 0x000fe400078ec0ff */
[----:B-----5:R-:W-:Y:S02]  /*2bd0*/  SEL R6, R8, 0x1, !P0 ;  /* 0x0000000108067807 */ /* 0x020fe40004000000 */
[----:B------:R-:W-:-:S02]  /*2be0*/  ISETP.GE.U32.AND P0, PT, R7, 0x3, PT ;  /* 0x000000030700780c */ /* 0x000fc40003f06070 */
[----:B------:R-:W-:Y:S02]  /*2bf0*/  PRMT R6, R6, 0x9910, RZ ;  /* 0x0000991006067816 */ /* 0x000fe400000000ff */
[----:B------:R-:W-:Y:S02]  /*2c00*/  LEA.HI R9, R9, R0, RZ, 0x19 ;  /* 0x0000000009097211 */ /* 0x000fe400078fc8ff */
[----:B------:R-:W-:Y:S01]  /*2c10*/  MOV R7, R6 ;  /* 0x0000000600077202 */ /* 0x000fe20000000f00 */
[----:B------:R-:W-:-:S06]  /*2c20*/  IMAD R6, R8, R8, RZ ;  /* 0x0000000808067224 */ /* 0x000fcc00078e02ff */
[----:B------:R-:W-:Y:S05]  /*2c30*/  @!P0 BRA `(.L_x_19970) ;  /* 0x00000000008c8947 */ /* 0x000fea0003800000 */
[----:B------:R-:W-:Y:S02]  /*2c40*/  PRMT R8, R9, 0x8880, RZ ;  /* 0x0000888009087816 */ /* 0x000fe400000000ff */
[----:B------:R-:W-:Y:S02]  /*2c50*/  PRMT R10, R6, 0x7610, R10 ;  /* 0x00007610060a7816 */ /* 0x000fe4000000000a */
[----:B------:R-:W-:-:S04]  /*2c60*/  SHF.R.S32.HI R8, RZ, 0x1, R8 ;  /* 0x00000001ff087819 */ /* 0x000fc80000011408 */
[----:B------:R-:W-:-:S07]  /*2c70*/  PRMT R6, R8, 0x7610, R6 ;  /* 0x0000761008067816 */ /* 0x000fce0000000006 */
.L_x_19971:
        /* <DEDUP_REMOVED lines=9> */
[C---:B------:R-:W-:Y:S02]  /*2d10*/  SEL R7, R10.reuse, 0x1, !P0 ;  /* 0x000000010a077807 */ /* 0x040fe40004000000 */
[----:B------:R-:W-:Y:S02]  /*2d20*/  ISETP.GE.U32.AND P0, PT, R9, 0x3, PT ;  /* 0x000000030900780c */ /* 0x000fe40003f06070 */
[----:B------:R-:W-:Y:S02]  /*2d30*/  PRMT R12, R10, 0x9910, RZ ;  /* 0x000099100a0c7816 */ /* 0x000fe400000000ff */
[----:B------:R-:W-:Y:S02]  /*2d40*/  MOV R8, R11 ;  /* 0x0000000b00087202 */ /* 0x000fe40000000f00 */
[----:B------:R-:W-:-:S02]  /*2d50*/  PRMT R7, R7, 0x9910, RZ ;  /* 0x0000991007077816 */ /* 0x000fc400000000ff */
[----:B------:R-:W-:Y:S02]  /*2d60*/  MOV R10, R12 ;  /* 0x0000000c000a7202 */ /* 0x000fe40000000f00 */
[----:B------:R-:W-:Y:S01]  /*2d70*/  SHF.R.S32.HI R8, RZ, 0x1, R8 ;  /* 0x00000001ff087819 */ /* 0x000fe20000011408 */
[----:B------:R-:W-:Y:S02]  /*2d80*/  IMAD R7, R6, R7, RZ ;  /* 0x0000000706077224 */ /* 0x000fe400078e02ff */
[----:B------:R-:W-:Y:S01]  /*2d90*/  IMAD R10, R10, R10, RZ ;  /* 0x0000000a0a0a7224 */ /* 0x000fe200078e02ff */
[----:B------:R-:W-:Y:S01]  /*2da0*/  PRMT R6, R8, 0x7610, R6 ;  /* 0x0000761008067816 */ /* 0x000fe20000000006 */
[----:B------:R-:W-:Y:S06]  /*2db0*/  @P0 BRA `(.L_x_19971) ;  /* 0xfffffffc00b00947 */ /* 0x000fec000383ffff */
[----:B------:R-:W-:Y:S05]  /*2dc0*/  BRA `(.L_x_19970) ;  /* 0x0000000000287947 */ /* 0x000fea0003800000 */
.L_x_19969:
[----:B-----5:R-:W-:Y:S01]  /*2dd0*/  ISETP.NE.AND P0, PT, R8, 0x1, PT ;  /* 0x000000010800780c */ /* 0x020fe20003f05270 */
[----:B------:R-:W-:-:S12]  /*2de0*/  IMAD.MOV.U32 R7, RZ, RZ, 0x1 ;  /* 0x00000001ff077424 */ /* 0x000fd800078e00ff */
[----:B------:R-:W-:Y:S05]  /*2df0*/  @!P0 BRA `(.L_x_19970) ;  /* 0x00000000001c8947 */ /* 0x000fea0003800000 */
[----:B------:R-:W-:Y:S01]  /*2e00*/  ISETP.NE.AND P0, PT, R8, 0xff, PT ;  /* 0x000000ff0800780c */ /* 0x000fe20003f05270 */
[----:B------:R-:W-:-:S12]  /*2e10*/  HFMA2.MMA R6, -RZ, RZ, 0, 5.9604644775390625e-08 ;  /* 0x00000001ff067435 */ /* 0x000fd800000001ff */
[----:B------:R-:W-:-:S04]  /*2e20*/  @!P0 LOP3.LUT R7, R0, 0x1, RZ, 0xc0, !PT ;  /* 0x0000000100078812 */ /* 0x000fc800078ec0ff */
[----:B------:R-:W-:-:S04]  /*2e30*/  @!P0 ISETP.NE.U32.AND P1, PT, R7, 0x1, PT ;  /* 0x000000010700880c */ /* 0x000fc80003f25070 */
[----:B------:R-:W-:-:S04]  /*2e40*/  @!P0 SEL R6, R6, 0xffff, P1 ;  /* 0x0000ffff06068807 */ /* 0x000fc80000800000 */
[----:B------:R-:W-:-:S04]  /*2e50*/  @!P0 PRMT R7, R6, 0x7610, R7 ;  /* 0x0000761006078816 */ /* 0x000fc80000000007 */
[----:B------:R-:W-:-:S07]  /*2e60*/  @P0 PRMT R7, RZ, 0x7610, R7 ;  /* 0x00007610ff070816 */ /* 0x000fce0000000007 */
.L_x_19970:
[----:B------:R-:W-:Y:S05]  /*2e70*/  BSYNC B1 ;  /* 0x0000000000017941 */ /* 0x000fea0003800000 */
.L_x_19968:
[----:B------:R1:W-:Y:S01]  /*2e80*/  STG.E.U8 desc[UR4][R4.64], R7 ;  /* 0x0000000704007986 */ /* 0x0003e2000c101104 */
[----:B------:R-:W-:-:S04]  /*2e90*/  IADD3 R3, R3, 0x80, RZ ;  /* 0x0000008003037810 */ /* 0x000fc80007ffe0ff */
[----:B------:R-:W-:-:S13]  /*2ea0*/  ISETP.GE.AND P0, PT, R3, UR6, PT ;  /* 0x0000000603007c0c */ /* 0x000fda000bf06270 */
[----:B-1----:R-:W-:Y:S05]  /*2eb0*/  @P0 BRA `(.L_x_19966) ;  /* 0x0000001400b80947 */ /* 0x002fea0003800000 */
        /* <DEDUP_REMOVED lines=21> */
[----:B-----5:R-:W-:-:S05]  /*3010*/  IMAD.HI.U32 R8, R7, UR9, R6 ;  /* 0x0000000907087c27 */ /* 0x020fca000f8e0006 */
        /* <DEDUP_REMOVED lines=280> */
.L_x_19972:
[----:B------:R-:W-:Y:S02]  /*41a0*/  ULDC.64 UR8, c[0x0][0x418] ;  /* 0x0001060000087ab9 */ /* 0x000fe40000000a00 */
[----:B------:R-:W-:-:S05]  /*41b0*/  IADD3 R6, P0, R4, UR8, RZ ;  /* 0x0000000804067c10 */ /* 0x000fca000ff1e0ff */
[----:B------:R-:W-:Y:S01]  /*41c0*/  IMAD.X R7, RZ, RZ, UR9, P0 ;  /* 0x00000009ff077e24 */ /* 0x000fe200080e06ff */
[----:B------:R-:W-:Y:S01]  /*41d0*/  PRMT R9, R2, 0x8880, RZ ;  /* 0x0000888002097816 */ /* 0x000fe200000000ff */
[----:B------:R-:W-:-:S03]  /*41e0*/  ULDC.64 UR8, c[0x0][0x410] ;  /* 0x0001040000087ab9 */ /* 0x000fc60000000a00 */
[----:B-----5:R0:W5:Y:S01]  /*41f0*/  LDG.E.U8 R8, desc[UR4][R6.64] ;  /* 0x0000000406087981 */ /* 0x020162000c1e1100 */
        /* <DEDUP_REMOVED lines=24> */
.L_x_19976:
        /* <DEDUP_REMOVED lines=21> */
.L_x_19974:
        /* <DEDUP_REMOVED lines=10> */
.L_x_19975:
[----:B------:R-:W-:Y:S05]  /*4570*/  BSYNC B1 ;  /* 0x0000000000017941 */ /* 0x000fea0003800000 */
.L_x_19973:
[----:B------:R1:W-:Y:S01]  /*4580*/  STG.E.U8 desc[UR4][R4.64], R7 ;  /* 0x0000000704007986 */ /* 0x0003e2000c101104 */
[----:B------:R-:W-:-:S07]  /*4590*/  IADD3 R3, R3, 0x80, RZ ;  /* 0x0000008003037810 */ /* 0x000fce0007ffe0ff */
.L_x_19966:
[----:B------:R-:W-:Y:S05]  /*45a0*/  BSYNC B0 ;  /* 0x0000000000007941 */ /* 0x000fea0003800000 */
.L_x_19965:
[----:B------:R-:W-:-:S13]  /*45b0*/  ISETP.GE.AND P0, PT, R3, UR6, PT ;  /* 0x0000000603007c0c */ /* 0x000fda000bf06270 */
[----:B------:R-:W-:Y:S05]  /*45c0*/  @P0 EXIT ;  /* 0x000000000000094d */ /* 0x000fea0003800000 */
[----:B-----5:R-:W2:Y:S01]  /*45d0*/  LDC R10, c[0x0][0x218] ;  /* 0x00008600ff0a7b82 */ /* 0x020ea20000000800 */
[----:B01----:R-:W-:Y:S02]  /*45e0*/  CS2R R4, SRZ ;  /* 0x0000000000047805 */ /* 0x003fe4000001ff00 */
[----:B--2---:R-:W-:-:S13]  /*45f0*/  ISETP.NE.AND P0, PT, R10, RZ, PT ;  /* 0x000000ff0a00720c */ /* 0x004fda0003f05270 */
        /* <DEDUP_REMOVED lines=299> */
.L_x_19977:
[----:B------:R-:W-:Y:S02]  /*58b0*/  ULDC.64 UR6, c[0x0][0x418] ;  /* 0x0001060000067ab9 */ /* 0x000fe40000000a00 */
[----:B------:R-:W-:-:S05]  /*58c0*/  IADD3 R6, P0, R4, UR6, RZ ;  /* 0x0000000604067c10 */ /* 0x000fca000ff1e0ff */
[----:B------:R-:W-:Y:S01]  /*58d0*/  IMAD.X R7, RZ, RZ, UR7, P0 ;  /* 0x00000007ff077e24 */ /* 0x000fe200080e06ff */
[----:B------:R-:W-:Y:S01]  /*58e0*/  PRMT R4, R2, 0x8880, RZ ;  /* 0x0000888002047816 */ /* 0x000fe200000000ff */
[----:B------:R-:W-:-:S03]  /*58f0*/  ULDC.64 UR6, c[0x0][0x410] ;  /* 0x0001040000067ab9 */ /* 0x000fc60000000a00 */
[----:B------:R0:W5:Y:S01]  /*5900*/  LDG.E.U8 R6, desc[UR4][R6.64] ;  /* 0x0000000406067981 */ /* 0x000162000c1e1100 */
[----:B------:R-:W-:Y:S02]  /*5910*/  ISETP.GE.AND P1, PT, R4, RZ, PT ;  /* 0x000000ff0400720c */ /* 0x000fe40003f26270 */
        /* <DEDUP_REMOVED lines=14> */
[----:B------:R-:W-:Y:S01]  /*5a00*/  LEA.HI R7, R7, R0, RZ, 0x19 ;  /* 0x0000000007077211 */ /* 0x000fe200078fc8ff */
[----:B------:R-:W-:Y:S01]  /*5a10*/  IMAD R0, R6, R6, RZ ;  /* 0x0000000606007224 */ /* 0x000fe200078e02ff */
[----:B------:R-:W-:-:S07]  /*5a20*/  MOV R5, R4 ;  /* 0x0000000400057202 */ /* 0x000fce0000000f00 */
[----:B------:R-:W-:Y:S05]  /*5a30*/  @!P0 BRA `(.L_x_19979) ;  /* 0x0000000000988947 */ /* 0x000fea0003800000 */
[----:B------:R-:W-:Y:S02]  /*5a40*/  PRMT R4, R7, 0x8880, RZ ;  /* 0x0000888007047816 */ /* 0x000fe400000000ff */
[----:B------:R-:W-:Y:S02]  /*5a50*/  PRMT R6, R0, 0x7610, R6 ;  /* 0x0000761000067816 */ /* 0x000fe40000000006 */
[----:B------:R-:W-:-:S04]  /*5a60*/  SHF.R.S32.HI R4, RZ, 0x1, R4 ;  /* 0x00000001ff047819 */ /* 0x000fc80000011404 */
[----:B------:R-:W-:-:S07]  /*5a70*/  PRMT R7, R4, 0x7610, R7 ;  /* 0x0000761004077816 */ /* 0x000fce0000000007 */
.L_x_19980:
        /* <DEDUP_REMOVED lines=22> */
.L_x_19978:
[----:B-----5:R-:W-:Y:S01]  /*5be0*/  ISETP.NE.AND P0, PT, R6, 0x1, PT ;  /* 0x000000010600780c */ /* 0x020fe20003f05270 */
[----:B------:R-:W-:Y:S01]  /*5bf0*/  BSSY B0, `(.L_x_19979) ;  /* 0x000000a000007945 */ /* 0x000fe20003800000 */
[----:B------:R-:W-:-:S11]  /*5c00*/  HFMA2.MMA R5, -RZ, RZ, 0, 5.9604644775390625e-08 ;  /* 0x00000001ff057435 */ /* 0x000fd600000001ff */
[----:B------:R-:W-:Y:S05]  /*5c10*/  @!P0 BRA `(.L_x_19981) ;  /* 0x00000000001c8947 */ /* 0x000fea0003800000 */
[----:B------:R-:W-:-:S13]  /*5c20*/  ISETP.NE.AND P0, PT, R6, 0xff, PT ;  /* 0x000000ff0600780c */ /* 0x000fda0003f05270 */
[----:B------:R-:W-:Y:S02]  /*5c30*/  @!P0 LOP3.LUT R4, R0, 0x1, RZ, 0xc0, !PT ;  /* 0x0000000100048812 */ /* 0x000fe400078ec0ff */
[----:B------:R-:W-:Y:S02]  /*5c40*/  MOV R0, 0x1 ;  /* 0x0000000100007802 */ /* 0x000fe40000000f00 */
[----:B------:R-:W-:-:S04]  /*5c50*/  @!P0 ISETP.NE.U32.AND P1, PT, R4, 0x1, PT ;  /* 0x000000010400880c */ /* 0x000fc80003f25070 */
[----:B------:R-:W-:-:S04]  /*5c60*/  @!P0 SEL R0, R0, 0xffff, P1 ;  /* 0x0000ffff00008807 */ /* 0x000fc80000800000 */
[----:B------:R-:W-:-:S04]  /*5c70*/  @!P0 PRMT R5, R0, 0x7610, R5 ;  /* 0x0000761000058816 */ /* 0x000fc80000000005 */
[----:B------:R-:W-:-:S07]  /*5c80*/  @P0 PRMT R5, RZ, 0x7610, R5 ;  /* 0x00007610ff050816 */ /* 0x000fce0000000005 */
.L_x_19981:
[----:B------:R-:W-:Y:S05]  /*5c90*/  BSYNC B0 ;  /* 0x0000000000007941 */ /* 0x000fea0003800000 */
.L_x_19979:
[----:B------:R-:W-:Y:S01]  /*5ca0*/  STG.E.U8 desc[UR4][R2.64], R5 ;  /* 0x0000000502007986 */ /* 0x000fe2000c101104 */
[----:B------:R-:W-:Y:S05]  /*5cb0*/  EXIT ;  /* 0x000000000000794d */ /* 0x000fea0003800000 */
.L_x_19982:
        /* <DEDUP_REMOVED lines=12> */
.L_x_71766:


//--------------------- .text._ZN2at6native27unrolled_elementwise_kernelIZNS0_50_GLOBAL__N__2680c7bb_12_PowKernel_cu_7dd49032_316829pow_tensor_scalar_kernel_implIaaEEvRNS_18TensorIteratorBaseET0_EUlaE2_St5arrayIPcLm2EELi4E23TrivialOffsetCalculatorILi1EjESC_NS0_6memory15LoadWithoutCastENSD_16StoreWithoutCastEEEviT_S6_T2_T3_T4_T5_ --------------------------
	.section	.text._ZN2at6native27unrolled_elementwise_kernelIZNS0_50_GLOBAL__N__2680c7bb_12_PowKernel_cu_7dd49032_316829pow_tensor_scalar_kernel_implIaaEEvRNS_18TensorIteratorBaseET0_EUlaE2_St5arrayIPcLm2EELi4E23TrivialOffsetCalculatorILi1EjESC_NS0_6memory15LoadWithoutCastENSD_16StoreWithoutCastEEEviT_S6_T2_T3_T4_T5_,"ax",@progbits
	.align	128
        .global         _ZN2at6native27unrolled_elementwise_kernelIZNS0_50_GLOBAL__N__2680c7bb_12_PowKernel_cu_7dd49032_316829pow_tensor_scalar_kernel_implIaaEEvRNS_18TensorIteratorBaseET0_EUlaE2_St5arrayIPcLm2EELi4E23TrivialOffsetCalculatorILi1EjESC_NS0_6memory15LoadWithoutCastENSD_16StoreWithoutCastEEEviT_S6_T2_T3_T4_T5_
        .type           _ZN2at6native27unrolled_elementwise_kernelIZNS0_50_GLOBAL__N__2680c7bb_12_PowKernel_cu_7dd49032_316829pow_tensor_scalar_kernel_implIaaEEvRNS_18TensorIteratorBaseET0_EUlaE2_St5arrayIPcLm2EELi4E23TrivialOffsetCalculatorILi1EjESC_NS0_6memory15LoadWithoutCastENSD_16StoreWithoutCastEEEviT_S6_T2_T3_T4_T5_,@function
        .size           _ZN2at6native27unrolled_elementwise_kernelIZNS0_50_GLOBAL__N__2680c7bb_12_PowKernel_cu_7dd49032_316829pow_tensor_scalar_kernel_implIaaEEvRNS_18TensorIteratorBaseET0_EUlaE2_St5arrayIPcLm2EELi4E23TrivialOffsetCalculatorILi1EjESC_NS0_6memory15LoadWithoutCastENSD_16StoreWithoutCastEEEviT_S6_T2_T3_T4_T5_,(.L_x_71767 - _ZN2at6native27unrolled_elementwise_kernelIZNS0_50_GLOBAL__N__2680c7bb_12_PowKernel_cu_7dd49032_316829pow_tensor_scalar_kernel_implIaaEEvRNS_18TensorIteratorBaseET0_EUlaE2_St5arrayIPcLm2EELi4E23TrivialOffsetCalculatorILi1EjESC_NS0_6memory15LoadWithoutCastENSD_16StoreWithoutCastEEEviT_S6_T2_T3_T4_T5_)
        .other          _ZN2at6native27unrolled_elementwise_kernelIZNS0_50_GLOBAL__N__2680c7bb_12_PowKernel_cu_7dd49032_316829pow_tensor_scalar_kernel_implIaaEEvRNS_18TensorIteratorBaseET0_EUlaE2_St5arrayIPcLm2EELi4E23TrivialOffsetCalculatorILi1EjESC_NS0_6memory15LoadWithoutCastENSD_16StoreWithoutCastEEEviT_S6_T2_T3_T4_T5_,@"STO_CUDA_ENTRY STV_DEFAULT"
_ZN2at6native27unrolled_elementwise_kernelIZNS0_50_GLOBAL__N__2680c7bb_12_PowKernel_cu_7dd49032_316829pow_tensor_scalar_kernel_implIaaEEvRNS_18TensorIteratorBaseET0_EUlaE2_St5arrayIPcLm2EELi4E23TrivialOffsetCalculatorILi1EjESC_NS0_6memory15LoadWithoutCastENSD_16StoreWithoutCastEEEviT_S6_T2_T3_T4_T5_:
.text._ZN2at6native27unrolled_elementwise_kernelIZNS0_50_GLOBAL__N__2680c7bb_12_PowKernel_cu_7dd49032_316829pow_tensor_scalar_kernel_implIaaEEvRNS_18TensorIteratorBaseET0_EUlaE2_St5arrayIPcLm2EELi4E23TrivialOffsetCalculatorILi1EjESC_NS0_6memory15LoadWithoutCastENSD_16StoreWithoutCastEEEviT_S6_T2_T3_T4_T5_:
[----:B------:R-:W-:Y:S01]  /*0000*/  LDC R1, c[0x0][0x28] ;  /* 0x00000a00ff017b82 */ /* 0x000fe20000000800 */
[----:B------:R-:W0:Y:S07]  /*0010*/  S2R R0, SR_CTAID.X ;  /* 0x0000000000007919 */ /* 0x000e2e0000002500 */
[----:B------:R-:W0:Y:S01]  /*0020*/  LDC R5, c[0x0][0x210] ;  /* 0x00008400ff057b82 */ /* 0x000e220000000800 */
[----:B------:R-:W-:Y:S01]  /*0030*/  ULDC.64 UR4, c[0x0][0x208] ;  /* 0x0000820000047ab9 */ /* 0x000fe20000000a00 */
[----:B------:R-:W-:Y:S01]  /*0040*/  PRMT R10, RZ, 0x7610, R10 ;  /* 0x00007610ff0a7816 */ /* 0x000fe2000000000a */
        /* <DEDUP_REMOVED lines=11> */
[----:B------:R-:W-:Y:S02]  /*0100*/  ISETP.GE.AND P2, PT, R11, R2, PT ;  /* 0x000000020b00720c */ /* 0x000fe40003f46270 */
[----:B0-----:R-:W-:Y:S02]  /*0110*/  @!P0 IADD3 R12, P5, R13, R16, RZ ;  /* 0x000000100d0c8210 */ /* 0x001fe40007fbe0ff */
[----:B------:R-:W0:Y:S03]  /*0120*/  LDC.U8 R16, c[0x0][0x218] ;  /* 0x00008600ff107b82 */ /* 0x000e260000000000 */
[----:B------:R-:W-:-:S05]  /*0130*/  @!P0 IMAD.X R13, RZ, RZ, R17, P5 ;  /* 0x000000ffff0d8224 */ /* 0x000fca00028e0611 */
[----:B------:R0:W5:Y:S01]  /*0140*/  @!P0 LDG.E.U8 R10, desc[UR4][R12.64] ;  /* 0x000000040c0a8981 */ /* 0x000162000c1e1100 */
[----:B------:R-:W-:Y:S01]  /*0150*/  @!P2 IMAD R19, R0, 0x200, R11 ;  /* 0x000002000013a824 */ /* 0x000fe200078e020b */
[----:B------:R-:W2:Y:S01]  /*0160*/  @!P2 LDC.64 R6, c[0x0][0x230] ;  /* 0x00008c00ff06ab82 */ /* 0x000ea20000000a00 */
[----:B------:R-:W-:Y:S01]  /*0170*/  @!P2 VIADD R11, R11, 0x80 ;  /* 0x000000800b0ba836 */ /* 0x000fe20000000000 */
[----:B-1----:R-:W-:-:S04]  /*0180*/  @!P3 IADD3 R4, P4, R15, R4, RZ ;  /* 0x000000040f04b210 */ /* 0x002fc80007f9e0ff */
[----:B------:R-:W-:-:S13]  /*0190*/  ISETP.GE.AND P1, PT, R11, R2, PT ;  /* 0x000000020b00720c */ /* 0x000fda0003f26270 */
[----:B------:R-:W1:Y:S01]  /*01a0*/  @!P1 LDC.64 R8, c[0x0][0x230] ;  /* 0x00008c00ff089b82 */ /* 0x000e620000000a00 */
[----:B------:R-:W-:Y:S01]  /*01b0*/  @!P1 IMAD R15, R0, 0x200, R11 ;  /* 0x00000200000f9824 */ /* 0x000fe200078e020b */
[----:B--2---:R-:W-:Y:S01]  /*01c0*/  @!P2 IADD3 R6, P6, R19, R6, RZ ;  /* 0x000000061306a210 */ /* 0x004fe20007fde0ff */
[----:B------:R-:W-:-:S04]  /*01d0*/  @!P3 IMAD.X R5, RZ, RZ, R5, P4 ;  /* 0x000000ffff05b224 */ /* 0x000fc800020e0605 */
[----:B------:R-:W-:Y:S01]  /*01e0*/  @!P2 IMAD.X R7, RZ, RZ, R7, P6 ;  /* 0x000000ffff07a224 */ /* 0x000fe200030e0607 */
[----:B-1----:R-:W-:Y:S02]  /*01f0*/  @!P1 IADD3 R14, P5, R15, R8, RZ ;  /* 0x000000080f0e9210 */ /* 0x002fe40007fbe0ff */
[----:B------:R-:W-:-:S03]  /*0200*/  PRMT R8, RZ, 0x7610, R8 ;  /* 0x00007610ff087816 */ /* 0x000fc60000000008 */
[--C-:B------:R-:W-:Y:S01]  /*0210*/  @!P1 IMAD.X R15, RZ, RZ, R9.reuse, P5 ;  /* 0x000000ffff0f9224 */ /* 0x100fe200028e0609 */
[----:B------:R-:W-:Y:S02]  /*0220*/  PRMT R9, RZ, 0x7610, R9 ;  /* 0x00007610ff097816 */ /* 0x000fe40000000009 */
[----:B------:R1:W5:Y:S04]  /*0230*/  @!P3 LDG.E.U8 R8, desc[UR4][R4.64] ;  /* 0x000000040408b981 */ /* 0x000368000c1e1100 */
[----:B------:R1:W5:Y:S01]  /*0240*/  @!P2 LDG.E.U8 R9, desc[UR4][R6.64] ;  /* 0x000000040609a981 */ /* 0x000362000c1e1100 */
[----:B------:R-:W-:Y:S02]  /*0250*/  PRMT R11, RZ, 0x7610, R11 ;  /* 0x00007610ff0b7816 */ /* 0x000fe4000000000b */
[----:B0-----:R-:W-:-:S04]  /*0260*/  PRMT R12, R16, 0x8880, RZ ;  /* 0x00008880100c7816 */ /* 0x001fc800000000ff */
[----:B------:R1:W5:Y:S01]  /*0270*/  @!P1 LDG.E.U8 R11, desc[UR4][R14.64] ;  /* 0x000000040e0b9981 */ /* 0x000362000c1e1100 */
[----:B------:R-:W-:-:S13]  /*0280*/  ISETP.GE.AND P1, PT, R12, RZ, PT ;  /* 0x000000ff0c00720c */ /* 0x000fda0003f26270 */
[----:B-1----:R-:W-:Y:S05]  /*0290*/  @!P1 BRA `(.L_x_19983) ;  /* 0x0000000400ec9947 */ /* 0x002fea0003800000 */
[----:B------:R-:W-:Y:S01]  /*02a0*/  ISETP.NE.AND P1, PT, R16, RZ, PT ;  /* 0x000000ff1000720c */ /* 0x000fe20003f25270 */
[----:B------:R-:W-:Y:S02]  /*02b0*/  IMAD.MOV.U32 R4, RZ, RZ, 0x1 ;  /* 0x00000001ff047424 */ /* 0x000fe400078e00ff */
[----:B------:R-:W-:Y:S02]  /*02c0*/  IMAD.MOV.U32 R5, RZ, RZ, 0x1 ;  /* 0x00000001ff057424 */ /* 0x000fe400078e00ff */
[----:B------:R-:W-:Y:S02]  /*02d0*/  IMAD.MOV.U32 R7, RZ, RZ, 0x1 ;  /* 0x00000001ff077424 */ /* 0x000fe400078e00ff */
[----:B------:R-:W-:-:S06]  /*02e0*/  IMAD.MOV.U32 R12, RZ, RZ, 0x1 ;  /* 0x00000001ff0c7424 */ /* 0x000fcc00078e00ff */
[----:B------:R-:W-:Y:S05]  /*02f0*/  @!P1 BRA `(.L_x_19984) ;  /* 0x00000008009c9947 */ /* 0x000fea0003800000 */
[C---:B------:R-:W-:Y:S01]  /*0300*/  VIADD R17, R3.reuse, 0x80 ;  /* 0x0000008003117836 */ /* 0x040fe20000000000 */
[----:B------:R-:W-:Y:S01]  /*0310*/  PRMT R6, R16, 0x8880, RZ ;  /* 0x0000888010067816 */ /* 0x000fe200000000ff */
[C---:B------:R-:W-:Y:S01]  /*0320*/  VIADD R13, R3.reuse, 0x100 ;  /* 0x00000100030d7836 */ /* 0x040fe20000000000 */
[----:B------:R-:W-:Y:S01]  /*0330*/  BSSY B0, `(.L_x_19985) ;  /* 0x000001a000007945 */ /* 0x000fe20003800000 */
[----:B------:R-:W-:Y:S01]  /*0340*/  VIADD R15, R3, 0x180 ;  /* 0x00000180030f7836 */ /* 0x000fe20000000000 */
[-C--:B------:R-:W-:Y:S02]  /*0350*/  ISETP.GE.AND P4, PT, R17, R2.reuse, PT ;  /* 0x000000021100720c */ /* 0x080fe40003f86270 */
[-C--:B------:R-:W-:Y:S02]  /*0360*/  ISETP.GE.AND P1, PT, R13, R2.reuse, PT ;  /* 0x000000020d00720c */ /* 0x080fe40003f26270 */
[----:B------:R-:W-:Y:S02]  /*0370*/  ISETP.GE.AND P2, PT, R15, R2, PT ;  /* 0x000000020f00720c */ /* 0x000fe40003f46270 */
[----:B------:R-:W-:Y:S01]  /*0380*/  PRMT R6, R6, 0x7710, RZ ;  /* 0x0000771006067816 */ /* 0x000fe200000000ff */
[----:B------:R-:W-:Y:S10]  /*0390*/  @P0 BRA `(.L_x_19986) ;  /* 0x00000000004c0947 */ /* 0x000ff40003800000 */
[----:B------:R-:W-:Y:S01]  /*03a0*/  IMAD.MOV.U32 R12, RZ, RZ, 0x1 ;  /* 0x00000001ff0c7424 */ /* 0x000fe200078e00ff */
[----:B------:R-:W-:-:S07]  /*03b0*/  PRMT R13, R6, 0x7610, R13 ;  /* 0x00007610060d7816 */ /* 0x000fce000000000d */
.L_x_19987:
        /* <DEDUP_REMOVED lines=17> */
.L_x_19986:
[----:B------:R-:W-:Y:S05]  /*04d0*/  BSYNC B0 ;  /* 0x0000000000007941 */ /* 0x000fea0003800000 */
.L_x_19985:
[----:B------:R-:W-:Y:S04]  /*04e0*/  BSSY B0, `(.L_x_19988) ;  /* 0x0000015000007945 */ /* 0x000fe80003800000 */
[----:B------:R-:W-:Y:S05]  /*04f0*/  @P4 BRA `(.L_x_19989) ;  /* 0x00000000004c4947 */ /* 0x000fea0003800000 */
[----:B------:R-:W-:Y:S01]  /*0500*/  IMAD.MOV.U32 R7, RZ, RZ, 0x1 ;  /* 0x00000001ff077424 */ /* 0x000fe200078e00ff */
[----:B-----5:R-:W-:-:S07]  /*0510*/  PRMT R10, R6, 0x7610, R10 ;  /* 0x00007610060a7816 */ /* 0x020fce000000000a */
.L_x_19990:
[----:B------:R-:W-:Y:S02]  /*0520*/  LOP3.LUT R13, R10, 0x1, RZ, 0xc0, !PT ;  /* 0x000000010a0d7812 */ /* 0x000fe400078ec0ff */
[----:B------:R-:W-:Y:S02]  /*0530*/  PRMT R15, R8, 0x9910, RZ ;  /* 0x00009910080f7816 */ /* 0x000fe400000000ff */
[----:B------:R-:W-:Y:S02]  /*0540*/  ISETP.NE.U32.AND P3, PT, R13, 0x1, PT ;  /* 0x000000010d00780c */ /* 0x000fe40003f65070 */
[----:B------:R-:W-:Y:S02]  /*0550*/  LOP3.LUT R13, R10, 0x80, RZ, 0xc0, !PT ;  /* 0x000000800a0d7812 */ /* 0x000fe400078ec0ff */
        /* <DEDUP_REMOVED lines=13> */
.L_x_19989:
[----:B------:R-:W-:Y:S05]  /*0630*/  BSYNC B0 ;  /* 0x0000000000007941 */ /* 0x000fea0003800000 */
.L_x_19988:
[----:B------:R-:W-:Y:S04]  /*0640*/  BSSY B0, `(.L_x_19991) ;  /* 0x0000015000007945 */ /* 0x000fe80003800000 */
[----:B------:R-:W-:Y:S05]  /*0650*/  @P1 BRA `(.L_x_19992) ;  /* 0x00000000004c1947 */ /* 0x000fea0003800000 */
[----:B------:R-:W-:Y:S01]  /*0660*/  IMAD.MOV.U32 R5, RZ, RZ, 0x1 ;  /* 0x00000001ff057424 */ /* 0x000fe200078e00ff */
[----:B-----5:R-:W-:-:S07]  /*0670*/  PRMT R8, R6, 0x7610, R8 ;  /* 0x0000761006087816 */ /* 0x020fce0000000008 */
.L_x_19993:
[C---:B------:R-:W-:Y:S02]  /*0680*/  LOP3.LUT R13, R8.reuse, 0x80, RZ, 0xc0, !PT ;  /* 0x00000080080d7812 */ /* 0x040fe400078ec0ff */
[C---:B------:R-:W-:Y:S02]  /*0690*/  LOP3.LUT R10, R8.reuse, 0x1, RZ, 0xc0, !PT ;  /* 0x00000001080a7812 */ /* 0x040fe400078ec0ff */
[----:B------:R-:W-:Y:S01]  /*06a0*/  LEA.HI R13, R13, R8, RZ, 0x19 ;  /* 0x000000080d0d7211 */ /* 0x000fe200078fc8ff */
[----:B------:R-:W-:Y:S01]  /*06b0*/  VIADD R8, R8, 0x1 ;  /* 0x0000000108087836 */ /* 0x000fe20000000000 */
[----:B------:R-:W-:Y:S02]  /*06c0*/  ISETP.NE.U32.AND P1, PT, R10, 0x1, PT ;  /* 0x000000010a00780c */ /* 0x000fe40003f25070 */
[----:B------:R-:W-:Y:S02]  /*06d0*/  PRMT R14, R9, 0x9910, RZ ;  /* 0x00009910090e7816 */ /* 0x000fe400000000ff */
[----:B------:R-:W-:-:S02]  /*06e0*/  LOP3.LUT R8, R8, 0xff, RZ, 0xc0, !PT ;  /* 0x000000ff08087812 */ /* 0x000fc400078ec0ff */
[----:B------:R-:W-:Y:S02]  /*06f0*/  SEL R9, R9, 0x1, !P1 ;  /* 0x0000000109097807 */ /* 0x000fe40004800000 */
[----:B------:R-:W-:Y:S02]  /*0700*/  ISETP.GT.U32.AND P1, PT, R8, 0x2, PT ;  /* 0x000000020800780c */ /* 0x000fe40003f24070 */
[----:B------:R-:W-:Y:S02]  /*0710*/  PRMT R5, R5, 0x9910, RZ ;  /* 0x0000991005057816 */ /* 0x000fe400000000ff */
[----:B------:R-:W-:Y:S01]  /*0720*/  PRMT R10, R9, 0x9910, RZ ;  /* 0x00009910090a7816 */ /* 0x000fe200000000ff */
[----:B------:R-:W-:Y:S01]  /*0730*/  IMAD.MOV.U32 R9, RZ, RZ, R14 ;  /* 0x000000ffff097224 */ /* 0x000fe200078e000e */
[----:B------:R-:W-:-:S03]  /*0740*/  PRMT R13, R13, 0x8880, RZ ;  /* 0x000088800d0d7816 */ /* 0x000fc600000000ff */
[----:B------:R-:W-:Y:S01]  /*0750*/  IMAD R9, R9, R9, RZ ;  /* 0x0000000909097224 */ /* 0x000fe200078e02ff */
[----:B------:R-:W-:Y:S01]  /*0760*/  SHF.R.S32.HI R8, RZ, 0x1, R13 ;  /* 0x00000001ff087819 */ /* 0x000fe2000001140d */
[----:B------:R-:W-:Y:S02]  /*0770*/  IMAD R5, R5, R10, RZ ;  /* 0x0000000a05057224 */ /* 0x000fe400078e02ff */
[----:B------:R-:W-:Y:S05]  /*0780*/  @P1 BRA `(.L_x_19993) ;  /* 0xfffffffc00bc1947 */ /* 0x000fea000383ffff */
.L_x_19992:
[----:B------:R-:W-:Y:S05]  /*0790*/  BSYNC B0 ;  /* 0x0000000000007941 */ /* 0x000fea0003800000 */
.L_x_19991:
[----:B------:R-:W-:Y:S04]  /*07a0*/  BSSY B0, `(.L_x_19994) ;  /* 0x0000029000007945 */ /* 0x000fe80003800000 */
[----:B------:R-:W-:Y:S05]  /*07b0*/  @P2 BRA `(.L_x_19995) ;  /* 0x00000000009c2947 */ /* 0x000fea0003800000 */
[C---:B-----5:R-:W-:Y:S01]  /*07c0*/  LOP3.LUT R8, R6.reuse, 0x1, RZ, 0xc0, !PT ;  /* 0x0000000106087812 */ /* 0x060fe200078ec0ff */
[C---:B------:R-:W-:Y:S01]  /*07d0*/  VIADD R4, R6.reuse, 0x1 ;  /* 0x0000000106047836 */ /* 0x040fe20000000000 */
[----:B------:R-:W-:Y:S02]  /*07e0*/  LOP3.LUT R9, R6, 0x80, RZ, 0xc0, !PT ;  /* 0x0000008006097812 */ /* 0x000fe400078ec0ff */
[----:B------:R-:W-:Y:S02]  /*07f0*/  ISETP.NE.U32.AND P1, PT, R8, 0x1, PT ;  /* 0x000000010800780c */ /* 0x000fe40003f25070 */
[----:B------:R-:W-:Y:S02]  /*0800*/  LOP3.LUT R8, R4, 0xff, RZ, 0xc0, !PT ;  /* 0x000000ff04087812 */ /* 0x000fe400078ec0ff */
[----:B------:R-:W-:Y:S02]  /*0810*/  SEL R4, R11, 0x1, !P1 ;  /* 0x000000010b047807 */ /* 0x000fe40004800000 */
[----:B------:R-:W-:-:S02]  /*0820*/  ISETP.GE.U32.AND P1, PT, R8, 0x3, PT ;  /* 0x000000030800780c */ /* 0x000fc40003f26070 */
[----:B------:R-:W-:Y:S02]  /*0830*/  PRMT R11, R11, 0x9910, RZ ;  /* 0x000099100b0b7816 */ /* 0x000fe400000000ff */
[----:B------:R-:W-:Y:S02]  /*0840*/  PRMT R4, R4, 0x9910, RZ ;  /* 0x0000991004047816 */ /* 0x000fe400000000ff */
[----:B------:R-:W-:Y:S01]  /*0850*/  LEA.HI R9, R9, R6, RZ, 0x19 ;  /* 0x0000000609097211 */ /* 0x000fe200078fc8ff */
[----:B------:R-:W-:-:S04]  /*0860*/  IMAD.MOV.U32 R8, RZ, RZ, R11 ;  /* 0x000000ffff087224 */ /* 0x000fc800078e000b */
[----:B------:R-:W-:Y:S02]  /*0870*/  IMAD R8, R8, R8, RZ ;  /* 0x0000000808087224 */ /* 0x000fe400078e02ff */
[----:B------:R-:W-:Y:S05]  /*0880*/  @!P1 BRA `(.L_x_19995) ;  /* 0x0000000000689947 */ /* 0x000fea0003800000 */
[----:B------:R-:W-:-:S04]  /*0890*/  PRMT R6, R9, 0x8880, RZ ;  /* 0x0000888009067816 */ /* 0x000fc800000000ff */
[----:B------:R-:W-:-:S04]  /*08a0*/  SHF.R.S32.HI R6, RZ, 0x1, R6 ;  /* 0x00000001ff067819 */ /* 0x000fc80000011406 */
[----:B------:R-:W-:-:S07]  /*08b0*/  PRMT R9, R6, 0x7610, R9 ;  /* 0x0000761006097816 */ /* 0x000fce0000000009 */
.L_x_19996:
        /* <DEDUP_REMOVED lines=11> */
[----:B------:R-:W-:Y:S02]  /*0970*/  PRMT R11, R8, 0x8880, RZ ;  /* 0x00008880080b7816 */ /* 0x000fe400000000ff */
[----:B------:R-:W-:Y:S01]  /*0980*/  LOP3.LUT R8, R9, 0xff, RZ, 0xc0, !PT ;  /* 0x000000ff09087812 */ /* 0x000fe200078ec0ff */
[----:B------:R-:W-:Y:S02]  /*0990*/  IMAD.MOV.U32 R9, RZ, RZ, R4 ;  /* 0x000000ffff097224 */ /* 0x000fe400078e0004 */
[----:B------:R-:W-:Y:S01]  /*09a0*/  IMAD.MOV.U32 R4, RZ, RZ, R11 ;  /* 0x000000ffff047224 */ /* 0x000fe200078e000b */
[----:B------:R-:W-:Y:S01]  /*09b0*/  ISETP.GE.U32.AND P1, PT, R8, 0x3, PT ;  /* 0x000000030800780c */ /* 0x000fe20003f26070 */
[----:B------:R-:W-:-:S02]  /*09c0*/  IMAD R10, R10, R10, RZ ;  /* 0x0000000a0a0a7224 */ /* 0x000fc400078e02ff */
[----:B------:R-:W-:Y:S01]  /*09d0*/  IMAD R6, R6, R9, RZ ;  /* 0x0000000906067224 */ /* 0x000fe200078e02ff */
[----:B------:R-:W-:Y:S02]  /*09e0*/  SHF.R.S32.HI R4, RZ, 0x1, R4 ;  /* 0x00000001ff047819 */ /* 0x000fe40000011404 */
[----:B------:R-:W-:Y:S02]  /*09f0*/  PRMT R8, R10, 0x7610, R8 ;  /* 0x000076100a087816 */ /* 0x000fe40000000008 */
[----:B------:R-:W-:Y:S02]  /*0a00*/  PRMT R9, R4, 0x7610, R9 ;  /* 0x0000761004097816 */ /* 0x000fe40000000009 */
[----:B------:R-:W-:-:S03]  /*0a10*/  PRMT R4, R6, 0x7610, R4 ;  /* 0x0000761006047816 */ /* 0x000fc60000000004 */
[----:B------:R-:W-:Y:S05]  /*0a20*/  @P1 BRA `(.L_x_19996) ;  /* 0xfffffffc00a41947 */ /* 0x000fea000383ffff */
.L_x_19995:
[----:B------:R-:W-:Y:S05]  /*0a30*/  BSYNC B0 ;  /* 0x0000000000007941 */ /* 0x000fea0003800000 */
.L_x_19994:
[----:B------:R-:W-:Y:S05]  /*0a40*/  BRA `(.L_x_19984) ;  /* 0x0000000000c87947 */ /* 0x000fea0003800000 */
.L_x_19983:
[----:B------:R-:W-:Y:S01]  /*0a50*/  LOP3.LUT R4, R16, 0x1, RZ, 0xc0, !PT ;  /* 0x0000000110047812 */ /* 0x000fe200078ec0ff */
[C---:B------:R-:W-:Y:S01]  /*0a60*/  VIADD R5, R3.reuse, 0x80 ;  /* 0x0000008003057836 */ /* 0x040fe20000000000 */
[----:B------:R-:W-:Y:S01]  /*0a70*/  BSSY B0, `(.L_x_19997) ;  /* 0x0000011000007945 */ /* 0x000fe20003800000 */
[C---:B------:R-:W-:Y:S01]  /*0a80*/  VIADD R7, R3.reuse, 0x100 ;  /* 0x0000010003077836 */ /* 0x040fe20000000000 */
        /* <DEDUP_REMOVED lines=15> */
.L_x_19998:
[----:B------:R-:W-:Y:S05]  /*0b80*/  BSYNC B0 ;  /* 0x0000000000007941 */ /* 0x000fea0003800000 */
.L_x_19997:
        /* <DEDUP_REMOVED lines=9> */
.L_x_20000:
[----:B------:R-:W-:Y:S05]  /*0c20*/  BSYNC B0 ;  /* 0x0000000000007941 */ /* 0x000fea0003800000 */
.L_x_19999:
        /* <DEDUP_REMOVED lines=9> */
.L_x_20002:
[----:B------:R-:W-:Y:S05]  /*0cc0*/  BSYNC B0 ;  /* 0x0000000000007941 */ /* 0x000fea0003800000 */
.L_x_20001:
        /* <DEDUP_REMOVED lines=9> */
.L_x_20003:
[----:B------:R-:W-:Y:S05]  /*0d60*/  BSYNC B0 ;  /* 0x0000000000007941 */ /* 0x000fea0003800000 */
.L_x_19984:
[----:B-----5:R-:W0:Y:S01]  /*0d70*/  @!P0 LDC.64 R8, c[0x0][0x228] ;  /* 0x00008a00ff088b82 */ /* 0x020e220000000a00 */
[----:B------:R-:W-:Y:S01]  /*0d80*/  @!P0 IMAD R11, R0, 0x200, R3 ;  /* 0x00000200000b8824 */ /* 0x000fe200078e0203 */
[----:B------:R-:W-:Y:S01]  /*0d90*/  BSSY B0, `(.L_x_20004) ;  /* 0x0000013000007945 */ /* 0x000fe20003800000 */
[----:B------:R-:W-:-:S05]  /*0da0*/  @!P0 VIADD R3, R3, 0x80 ;  /* 0x0000008003038836 */ /* 0x000fca0000000000 */
[----:B------:R-:W-:Y:S02]  /*0db0*/  ISETP.GE.AND P1, PT, R3, R2, PT ;  /* 0x000000020300720c */ /* 0x000fe40003f26270 */
[----:B0-----:R-:W-:-:S05]  /*0dc0*/  @!P0 IADD3 R8, P2, R11, R8, RZ ;  /* 0x000000080b088210 */ /* 0x001fca0007f5e0ff */
[----:B------:R-:W-:-:S05]  /*0dd0*/  @!P0 IMAD.X R9, RZ, RZ, R9, P2 ;  /* 0x000000ffff098224 */ /* 0x000fca00010e0609 */
[----:B------:R0:W-:Y:S01]  /*0de0*/  @!P0 STG.E.U8 desc[UR4][R8.64], R12 ;  /* 0x0000000c08008986 */ /* 0x0001e2000c101104 */
[----:B------:R-:W-:Y:S05]  /*0df0*/  @P1 BRA `(.L_x_20005) ;  /* 0x0000000000301947 */ /* 0x000fea0003800000 */
[----:B0-----:R-:W-:Y:S01]  /*0e00*/  IMAD R8, R0, 0x200, R3 ;  /* 0x0000020000087824 */ /* 0x001fe200078e0203 */
[----:B------:R-:W-:Y:S01]  /*0e10*/  ULDC.64 UR6, c[0x0][0x228] ;  /* 0x00008a0000067ab9 */ /* 0x000fe20000000a00 */
[----:B------:R-:W-:-:S03]  /*0e20*/  VIADD R3, R3, 0x80 ;  /* 0x0000008003037836 */ /* 0x000fc60000000000 */
[----:B------:R-:W-:Y:S02]  /*0e30*/  IADD3 R8, P0, R8, UR6, RZ ;  /* 0x0000000608087c10 */ /* 0x000fe4000ff1e0ff */
[----:B------:R-:W-:-:S03]  /*0e40*/  ISETP.GE.AND P1, PT, R3, R2, PT ;  /* 0x000000020300720c */ /* 0x000fc60003f26270 */
[----:B------:R-:W-:-:S05]  /*0e50*/  IMAD.X R9, RZ, RZ, UR7, P0 ;  /* 0x00000007ff097e24 */ /* 0x000fca00080e06ff */
[----:B------:R1:W-:Y:S05]  /*0e60*/  STG.E.U8 desc[UR4][R8.64], R7 ;  /* 0x0000000708007986 */ /* 0x0003ea000c101104 */
[----:B------:R-:W-:Y:S02]  /*0e70*/  @!P1 IMAD R10, R0, 0x200, R3 ;  /* 0x00000200000a9824 */ /* 0x000fe400078e0203 */
[----:B------:R-:W-:-:S03]  /*0e80*/  @!P1 VIADD R3, R3, 0x80 ;  /* 0x0000008003039836 */ /* 0x000fc60000000000 */
[----:B------:R-:W-:-:S05]  /*0e90*/  @!P1 IADD3 R10, P2, R10, UR6, RZ ;  /* 0x000000060a0a9c10 */ /* 0x000fca000ff5e0ff */
[----:B------:R-:W-:-:S05]  /*0ea0*/  @!P1 IMAD.X R11, RZ, RZ, UR7, P2 ;  /* 0x00000007ff0b9e24 */ /* 0x000fca00090e06ff */
[----:B------:R1:W-:Y:S03]  /*0eb0*/  @!P1 STG.E.U8 desc[UR4][R10.64], R5 ;  /* 0x000000050a009986 */ /* 0x0003e6000c101104 */
.L_x_20005:
[----:B------:R-:W-:Y:S05]  /*0ec0*/  BSYNC B0 ;  /* 0x0000000000007941 */ /* 0x000fea0003800000 */
.L_x_20004:
[----:B------:R-:W-:-:S13]  /*0ed0*/  ISETP.GE.AND P0, PT, R3, R2, PT ;  /* 0x000000020300720c */ /* 0x000fda0003f06270 */
[----:B------:R-:W-:Y:S05]  /*0ee0*/  @P0 EXIT ;  /* 0x000000000000094d */ /* 0x000fea0003800000 */
[----:B------:R-:W-:Y:S01]  /*0ef0*/  IMAD R3, R0, 0x200, R3 ;  /* 0x0000020000037824 */ /* 0x000fe200078e0203 */
[----:B------:R-:W-:-:S04]  /*0f00*/  ULDC.64 UR6, c[0x0][0x228] ;  /* 0x00008a0000067ab9 */ /* 0x000fc80000000a00 */
[----:B------:R-:W-:-:S05]  /*0f10*/  IADD3 R2, P0, R3, UR6, RZ ;  /* 0x0000000603027c10 */ /* 0x000fca000ff1e0ff */
[----:B------:R-:W-:-:S05]  /*0f20*/  IMAD.X R3, RZ, RZ, UR7, P0 ;  /* 0x00000007ff037e24 */ /* 0x000fca00080e06ff */
[----:B------:R-:W-:Y:S01]  /*0f30*/  STG.E.U8 desc[UR4][R2.64], R4 ;  /* 0x0000000402007986 */ /* 0x000fe2000c101104 */
[----:B------:R-:W-:Y:S05]  /*0f40*/  EXIT ;  /* 0x000000000000794d */ /* 0x000fea0003800000 */
.L_x_20006:
        /* <DEDUP_REMOVED lines=11> */
.L_x_71767:


//--------------------- .text._ZN2at6native29vectorized_elementwise_kernelILi2EZNS0_50_GLOBAL__N__2680c7bb_12_PowKernel_cu_7dd49032_316829pow_tensor_scalar_kernel_implIaaEEvRNS_18TensorIteratorBaseET0_EUlaE2_St5arrayIPcLm2EEEEviS6_T1_ --------------------------
	.section	.text._ZN2at6native29vectorized_elementwise_kernelILi2EZNS0_50_GLOBAL__N__2680c7bb_12_PowKernel_cu_7dd49032_316829pow_tensor_scalar_kernel_implIaaEEvRNS_18TensorIteratorBaseET0_EUlaE2_St5arrayIPcLm2EEEEviS6_T1_,"ax",@progbits
	.align	128
        .global         _ZN2at6native29vectorized_elementwise_kernelILi2EZNS0_50_GLOBAL__N__2680c7bb_12_PowKernel_cu_7dd49032_316829pow_tensor_scalar_kernel_implIaaEEvRNS_18TensorIteratorBaseET0_EUlaE2_St5arrayIPcLm2EEEEviS6_T1_
        .type           _ZN2at6native29vectorized_elementwise_kernelILi2EZNS0_50_GLOBAL__N__2680c7bb_12_PowKernel_cu_7dd49032_316829pow_tensor_scalar_kernel_implIaaEEvRNS_18TensorIteratorBaseET0_EUlaE2_St5arrayIPcLm2EEEEviS6_T1_,@function
        .size           _ZN2at6native29vectorized_elementwise_kernelILi2EZNS0_50_GLOBAL__N__2680c7bb_12_PowKernel_cu_7dd49032_316829pow_tensor_scalar_kernel_implIaaEEvRNS_18TensorIteratorBaseET0_EUlaE2_St5arrayIPcLm2EEEEviS6_T1_,(.L_x_71768 - _ZN2at6native29vectorized_elementwise_kernelILi2EZNS0_50_GLOBAL__N__2680c7bb_12_PowKernel_cu_7dd49032_316829pow_tensor_scalar_kernel_implIaaEEvRNS_18TensorIteratorBaseET0_EUlaE2_St5arrayIPcLm2EEEEviS6_T1_)
        .other          _ZN2at6native29vectorized_elementwise_kernelILi2EZNS0_50_GLOBAL__N__2680c7bb_12_PowKernel_cu_7dd49032_316829pow_tensor_scalar_kernel_implIaaEEvRNS_18TensorIteratorBaseET0_EUlaE2_St5arrayIPcLm2EEEEviS6_T1_,@"STO_CUDA_ENTRY STV_DEFAULT"
_ZN2at6native29vectorized_elementwise_kernelILi2EZNS0_50_GLOBAL__N__2680c7bb_12_PowKernel_cu_7dd49032_316829pow_tensor_scalar_kernel_implIaaEEvRNS_18TensorIteratorBaseET0_EUlaE2_St5arrayIPcLm2EEEEviS6_T1_:
.text._ZN2at6native29vectorized_elementwise_kernelILi2EZNS0_50_GLOBAL__N__2680c7bb_12_PowKernel_cu_7dd49032_316829pow_tensor_scalar_kernel_implIaaEEvRNS_18TensorIteratorBaseET0_EUlaE2_St5arrayIPcLm2EEEEviS6_T1_:
[----:B------:R-:W-:Y:S08]  /*0000*/  LDC R1, c[0x0][0x28] ;  /* 0x00000a00ff017b82 */ /* 0x000ff00000000800 */
[----:B------:R-:W0:Y:S01]  /*0010*/  S2UR UR4, SR_CTAID.X ;  /* 0x00000000000479c3 */ /* 0x000e220000002500 */
[----:B------:R-:W-:-:S07]  /*0020*/  ULDC.64 UR8, c[0x0][0x208] ;  /* 0x0000820000087ab9 */ /* 0x000fce0000000a00 */
[----:B------:R-:W1:Y:S08]  /*0030*/  LDC R0, c[0x0][0x210] ;  /* 0x00008400ff007b82 */ /* 0x000e700000000800 */
[----:B------:R-:W2:Y:S01]  /*0040*/  LDC.U8 R16, c[0x0][0x218] ;  /* 0x00008600ff107b82 */ /* 0x000ea20000000000 */
[----:B0-----:R-:W-:-:S06]  /*0050*/  USHF.L.U32 UR4, UR4, 0xa, URZ ;  /* 0x0000000a04047899 */ /* 0x001fcc000800063f */
[----:B-1----:R-:W-:-:S05]  /*0060*/  VIADD R0, R0, -UR4 ;  /* 0x8000000400007c36 */ /* 0x002fca0008000000 */
[----:B------:R-:W-:-:S13]  /*0070*/  ISETP.GE.U32.AND P0, PT, R0, 0x400, PT ;  /* 0x000004000000780c */ /* 0x000fda0003f06070 */
[----:B--2---:R-:W-:Y:S05]  /*0080*/  @!P0 BRA `(.L_x_20007) ;  /* 0x0000001000f08947 */ /* 0x004fea0003800000 */
[----:B------:R-:W0:Y:S01]  /*0090*/  S2R R0, SR_TID.X ;  /* 0x0000000000007919 */ /* 0x000e220000002100 */
[----:B------:R-:W-:Y:S02]  /*00a0*/  ULDC.64 UR6, c[0x0][0x230] ;  /* 0x00008c0000067ab9 */ /* 0x000fe40000000a00 */
[----:B------:R-:W-:-:S04]  /*00b0*/  UIADD3 UR5, UP0, UR4, UR6, URZ ;  /* 0x0000000604057290 */ /* 0x000fc8000ff1e03f */
[----:B------:R-:W-:Y:S02]  /*00c0*/  ULEA.HI.X.SX32 UR6, UR4, UR7, 0x1, UP0 ;  /* 0x0000000704067291 */ /* 0x000fe400080f0e3f */
[----:B------:R-:W-:-:S04]  /*00d0*/  IMAD.U32 R4, RZ, RZ, UR5 ;  /* 0x00000005ff047e24 */ /* 0x000fc8000f8e00ff */
[----:B------:R-:W-:Y:S02]  /*00e0*/  IMAD.U32 R5, RZ, RZ, UR6 ;  /* 0x00000006ff057e24 */ /* 0x000fe4000f8e00ff */
[----:B0-----:R-:W-:-:S05]  /*00f0*/  IMAD.WIDE.U32 R4, R0, 0x2, R4 ;  /* 0x0000000200047825 */ /* 0x001fca00078e0004 */
[----:B------:R-:W2:Y:S04]  /*0100*/  LDG.E.U16 R6, desc[UR8][R4.64] ;  /* 0x0000000804067981 */ /* 0x000ea8000c1e1500 */
[----:B------:R-:W3:Y:S04]  /*0110*/  LDG.E.U16 R8, desc[UR8][R4.64+0x100] ;  /* 0x0001000804087981 */ /* 0x000ee8000c1e1500 */
[----:B------:R-:W4:Y:S04]  /*0120*/  LDG.E.U16 R10, desc[UR8][R4.64+0x200] ;  /* 0x00020008040a7981 */ /* 0x000f28000c1e1500 */
[----:B------:R-:W5:Y:S01]  /*0130*/  LDG.E.U16 R2, desc[UR8][R4.64+0x300] ;  /* 0x0003000804027981 */ /* 0x000f62000c1e1500 */
[----:B------:R-:W-:-:S04]  /*0140*/  PRMT R3, R16, 0x8880, RZ ;  /* 0x0000888010037816 */ /* 0x000fc800000000ff */
[----:B------:R-:W-:Y:S02]  /*0150*/  ISETP.GE.AND P0, PT, R3, RZ, PT ;  /* 0x000000ff0300720c */ /* 0x000fe40003f06270 */
[C---:B--2---:R-:W-:Y:S02]  /*0160*/  PRMT R3, R6.reuse, 0x7770, RZ ;  /* 0x0000777006037816 */ /* 0x044fe400000000ff */
[----:B------:R-:W-:Y:S02]  /*0170*/  PRMT R6, R6, 0x7771, RZ ;  /* 0x0000777106067816 */ /* 0x000fe400000000ff */
[C---:B---3--:R-:W-:Y:S02]  /*0180*/  PRMT R7, R8.reuse, 0x7770, RZ ;  /* 0x0000777008077816 */ /* 0x048fe400000000ff */
[----:B------:R-:W-:Y:S02]  /*0190*/  PRMT R8, R8, 0x7771, RZ ;  /* 0x0000777108087816 */ /* 0x000fe400000000ff */
[----:B----4-:R-:W-:-:S02]  /*01a0*/  PRMT R9, R10, 0x7770, RZ ;  /* 0x000077700a097816 */ /* 0x010fc400000000ff */
[----:B------:R-:W-:Y:S02]  /*01b0*/  PRMT R10, R10, 0x7771, RZ ;  /* 0x000077710a0a7816 */ /* 0x000fe400000000ff */
[----:B-----5:R-:W-:Y:S02]  /*01c0*/  PRMT R11, R2, 0x7770, RZ ;  /* 0x00007770020b7816 */ /* 0x020fe400000000ff */
[----:B------:R-:W-:Y:S02]  /*01d0*/  PRMT R4, R3, 0x7610, R4 ;  /* 0x0000761003047816 */ /* 0x000fe40000000004 */
[----:B------:R-:W-:Y:S02]  /*01e0*/  PRMT R3, R6, 0x7610, R3 ;  /* 0x0000761006037816 */ /* 0x000fe40000000003 */
[----:B------:R-:W-:Y:S02]  /*01f0*/  PRMT R5, R7, 0x7610, R5 ;  /* 0x0000761007057816 */ /* 0x000fe40000000005 */
[----:B------:R-:W-:-:S02]  /*0200*/  PRMT R6, R8, 0x7610, R6 ;  /* 0x0000761008067816 */ /* 0x000fc40000000006 */
[----:B------:R-:W-:Y:S02]  /*0210*/  PRMT R7, R9, 0x7610, R7 ;  /* 0x0000761009077816 */ /* 0x000fe40000000007 */
[----:B------:R-:W-:Y:S02]  /*0220*/  PRMT R8, R10, 0x7610, R8 ;  /* 0x000076100a087816 */ /* 0x000fe40000000008 */
[----:B------:R-:W-:Y:S01]  /*0230*/  PRMT R9, R11, 0x7610, R9 ;  /* 0x000076100b097816 */ /* 0x000fe20000000009 */
[----:B------:R-:W-:Y:S06]  /*0240*/  @!P0 BRA `(.L_x_20008) ;  /* 0x0000000800f88947 */ /* 0x000fec0003800000 */
[----:B------:R-:W-:Y:S01]  /*0250*/  ISETP.NE.AND P0, PT, R16, RZ, PT ;  /* 0x000000ff1000720c */ /* 0x000fe20003f05270 */
        /* <DEDUP_REMOVED lines=9> */
[----:B------:R-:W-:Y:S01]  /*02f0*/  PRMT R10, R16, 0x8880, RZ ;  /* 0x00008880100a7816 */ /* 0x000fe200000000ff */
[----:B------:R-:W-:Y:S01]  /*0300*/  IMAD.MOV.U32 R12, RZ, RZ, 0x1 ;  /* 0x00000001ff0c7424 */ /* 0x000fe200078e00ff */
[----:B------:R-:W-:Y:S02]  /*0310*/  PRMT R11, R2, 0x7771, RZ ;  /* 0x00007771020b7816 */ /* 0x000fe400000000ff */
[----:B------:R-:W-:-:S04]  /*0320*/  PRMT R10, R10, 0x7710, RZ ;  /* 0x000077100a0a7816 */ /* 0x000fc800000000ff */
[----:B------:R-:W-:-:S07]  /*0330*/  PRMT R13, R10, 0x7610, R13 ;  /* 0x000076100a0d7816 */ /* 0x000fce000000000d */
.L_x_20010:
[C---:B------:R-:W-:Y:S02]  /*0340*/  LOP3.LUT R14, R13.reuse, 0x1, RZ, 0xc0, !PT ;  /* 0x000000010d0e7812 */ /* 0x040fe400078ec0ff */
[----:B------:R-:W-:Y:S02]  /*0350*/  PRMT R16, R4, 0x9910, RZ ;  /* 0x0000991004107816 */ /* 0x000fe400000000ff */
        /* <DEDUP_REMOVED lines=15> */
[----:B------:R-:W-:Y:S01]  /*0450*/  IMAD.MOV.U32 R13, RZ, RZ, 0x1 ;  /* 0x00000001ff0d7424 */ /* 0x000fe200078e00ff */
[----:B------:R-:W-:-:S07]  /*0460*/  PRMT R4, R10, 0x7610, R4 ;  /* 0x000076100a047816 */ /* 0x000fce0000000004 */
.L_x_20011:
        /* <DEDUP_REMOVED lines=17> */
[----:B------:R-:W-:Y:S01]  /*0580*/  IMAD.MOV.U32 R14, RZ, RZ, 0x1 ;  /* 0x00000001ff0e7424 */ /* 0x000fe200078e00ff */
[----:B------:R-:W-:-:S07]  /*0590*/  PRMT R3, R10, 0x7610, R3 ;  /* 0x000076100a037816 */ /* 0x000fce0000000003 */
.L_x_20012:
        /* <DEDUP_REMOVED lines=19> */
.L_x_20013:
        /* <DEDUP_REMOVED lines=19> */
[----:B------:R-:W-:Y:S01]  /*0800*/  IMAD.MOV.U32 R17, RZ, RZ, 0x1 ;  /* 0x00000001ff117424 */ /* 0x000fe200078e00ff */
[----:B------:R-:W-:-:S07]  /*0810*/  PRMT R3, R10, 0x7610, R3 ;  /* 0x000076100a037816 */ /* 0x000fce0000000003 */
.L_x_20014:
        /* <DEDUP_REMOVED lines=21> */
.L_x_20015:
        /* <DEDUP_REMOVED lines=19> */
.L_x_20016:
        /* <DEDUP_REMOVED lines=19> */
[C---:B------:R-:W-:Y:S01]  /*0bd0*/  LOP3.LUT R4, R10.reuse, 0x1, RZ, 0xc0, !PT ;  /* 0x000000010a047812 */ /* 0x040fe200078ec0ff */
[----:B------:R-:W-:-:S03]  /*0be0*/  VIADD R3, R10, 0x1 ;  /* 0x000000010a037836 */ /* 0x000fc60000000000 */
[----:B------:R-:W-:Y:S02]  /*0bf0*/  ISETP.NE.U32.AND P0, PT, R4, 0x1, PT ;  /* 0x000000010400780c */ /* 0x000fe40003f05070 */
[----:B------:R-:W-:Y:S02]  /*0c00*/  LOP3.LUT R3, R3, 0xff, RZ, 0xc0, !PT ;  /* 0x000000ff03037812 */ /* 0x000fe400078ec0ff */
[----:B------:R-:W-:Y:S02]  /*0c10*/  SEL R11, R11, 0x1, !P0 ;  /* 0x000000010b0b7807 */ /* 0x000fe40004000000 */
[----:B------:R-:W-:Y:S02]  /*0c20*/  ISETP.GE.U32.AND P0, PT, R3, 0x3, PT ;  /* 0x000000030300780c */ /* 0x000fe40003f06070 */
[----:B------:R-:W-:Y:S02]  /*0c30*/  PRMT R4, R2, 0x7771, RZ ;  /* 0x0000777102047816 */ /* 0x000fe400000000ff */
[----:B------:R-:W-:-:S02]  /*0c40*/  LOP3.LUT R3, R10, 0x80, RZ, 0xc0, !PT ;  /* 0x000000800a037812 */ /* 0x000fc400078ec0ff */
[----:B------:R-:W-:Y:S01]  /*0c50*/  PRMT R2, R11, 0x9910, RZ ;  /* 0x000099100b027816 */ /* 0x000fe200000000ff */
[----:B------:R-:W-:Y:S01]  /*0c60*/  IMAD R4, R4, R4, RZ ;  /* 0x0000000404047224 */ /* 0x000fe200078e02ff */
[----:B------:R-:W-:Y:S02]  /*0c70*/  LEA.HI R3, R3, R10, RZ, 0x19 ;  /* 0x0000000a03037211 */ /* 0x000fe400078fc8ff */
[----:B------:R-:W-:-:S03]  /*0c80*/  PRMT R10, R2, 0x7610, R10 ;  /* 0x00007610020a7816 */ /* 0x000fc6000000000a */
[----:B------:R-:W-:Y:S05]  /*0c90*/  @!P0 BRA `(.L_x_20009) ;  /* 0x0000000400b08947 */ /* 0x000fea0003800000 */
[----:B------:R-:W-:Y:S02]  /*0ca0*/  PRMT R2, R3, 0x8880, RZ ;  /* 0x0000888003027816 */ /* 0x000fe400000000ff */
[----:B------:R-:W-:Y:S02]  /*0cb0*/  PRMT R5, R4, 0x7610, R5 ;  /* 0x0000761004057816 */ /* 0x000fe40000000005 */
[----:B------:R-:W-:-:S04]  /*0cc0*/  SHF.R.S32.HI R2, RZ, 0x1, R2 ;  /* 0x00000001ff027819 */ /* 0x000fc80000011402 */
[----:B------:R-:W-:-:S07]  /*0cd0*/  PRMT R6, R2, 0x7610, R6 ;  /* 0x0000761002067816 */ /* 0x000fce0000000006 */
.L_x_20017:
        /* <DEDUP_REMOVED lines=21> */
.L_x_20008:
[----:B------:R-:W-:Y:S01]  /*0e30*/  PRMT R4, R4, 0x9910, RZ ;  /* 0x0000991004047816 */ /* 0x000fe200000000ff */
[----:B------:R-:W-:Y:S01]  /*0e40*/  BSSY B0, `(.L_x_20018) ;  /* 0x000000e000007945 */ /* 0x000fe20003800000 */
[----:B------:R-:W-:Y:S01]  /*0e50*/  LOP3.LUT R16, R16, 0x1, RZ, 0xc0, !PT ;  /* 0x0000000110107812 */ /* 0x000fe200078ec0ff */
        /* <DEDUP_REMOVED lines=9> */
[----:B------:R-:W-:Y:S02]  /*0ef0*/  ISETP.NE.AND P0, PT, R4, 0xff, PT ;  /* 0x000000ff0400780c */ /* 0x000fe40003f05270 */
[----:B------:R-:W-:-:S11]  /*0f00*/  PRMT R12, R3, 0x7610, R12 ;  /* 0x00007610030c7816 */ /* 0x000fd6000000000c */
[----:B------:R-:W-:-:S07]  /*0f10*/  @P0 PRMT R12, RZ, 0x7610, R12 ;  /* 0x00007610ff0c0816 */ /* 0x000fce000000000c */
.L_x_20019:
[----:B------:R-:W-:Y:S05]  /*0f20*/  BSYNC B0 ;  /* 0x0000000000007941 */ /* 0x000fea0003800000 */
.L_x_20018:
[----:B------:R-:W-:Y:S01]  /*0f30*/  PRMT R11, R2, 0x7771, RZ ;  /* 0x00007771020b7816 */ /* 0x000fe200000000ff */
[----:B------:R-:W-:Y:S01]  /*0f40*/  IMAD.MOV.U32 R2, RZ, RZ, R10 ;  /* 0x000000ffff027224 */ /* 0x000fe200078e000a */
[----:B------:R-:W-:Y:S01]  /*0f50*/  PRMT R6, R6, 0x9910, RZ ;  /* 0x0000991006067816 */ /* 0x000fe200000000ff */
[----:B------:R-:W-:Y:S01]  /*0f60*/  IMAD.MOV.U32 R4, RZ, RZ, R5 ;  /* 0x000000ffff047224 */ /* 0x000fe200078e0005 */
[----:B------:R-:W-:Y:S01]  /*0f70*/  PRMT R7, R7, 0x9910, RZ ;  /* 0x0000991007077816 */ /* 0x000fe200000000ff */
[----:B------:R-:W-:Y:S01]  /*0f80*/  BSSY B0, `(.L_x_20020) ;  /* 0x0000013000007945 */ /* 0x000fe20003800000 */
[----:B------:R-:W-:Y:S01]  /*0f90*/  ISETP.NE.AND P6, PT, R2, 0x1, PT ;  /* 0x000000010200780c */ /* 0x000fe20003fc5270 */
[----:B------:R-:W-:Y:S01]  /*0fa0*/  IMAD.MOV.U32 R5, RZ, RZ, R6 ;  /* 0x000000ffff057224 */ /* 0x000fe200078e0006 */
[----:B------:R-:W-:Y:S01]  /*0fb0*/  PRMT R8, R8, 0x9910, RZ ;  /* 0x0000991008087816 */ /* 0x000fe200000000ff */
[----:B------:R-:W-:Y:S01]  /*0fc0*/  IMAD.MOV.U32 R6, RZ, RZ, R7 ;  /* 0x000000ffff067224 */ /* 0x000fe200078e0007 */
[----:B------:R-:W-:-:S02]  /*0fd0*/  PRMT R9, R9, 0x9910, RZ ;  /* 0x0000991009097816 */ /* 0x000fc400000000ff */
[----:B------:R-:W-:Y:S01]  /*0fe0*/  ISETP.NE.AND P0, PT, R4, 0x1, PT ;  /* 0x000000010400780c */ /* 0x000fe20003f05270 */
[----:B------:R-:W-:Y:S01]  /*0ff0*/  IMAD.MOV.U32 R7, RZ, RZ, R8 ;  /* 0x000000ffff077224 */ /* 0x000fe200078e0008 */
[----:B------:R-:W-:Y:S01]  /*1000*/  ISETP.NE.AND P1, PT, R5, 0x1, PT ;  /* 0x000000010500780c */ /* 0x000fe20003f25270 */
[----:B------:R-:W-:Y:S01]  /*1010*/  IMAD.MOV.U32 R8, RZ, RZ, R9 ;  /* 0x000000ffff087224 */ /* 0x000fe200078e0009 */
[----:B------:R-:W-:Y:S01]  /*1020*/  ISETP.NE.AND P2, PT, R6, 0x1, PT ;  /* 0x000000010600780c */ /* 0x000fe20003f45270 */
[----:B------:R-:W-:Y:S01]  /*1030*/  IMAD.MOV.U32 R9, RZ, RZ, R11 ;  /* 0x000000ffff097224 */ /* 0x000fe200078e000b */
[----:B------:R-:W-:Y:S02]  /*1040*/  ISETP.NE.AND P3, PT, R7, 0x1, PT ;  /* 0x000000010700780c */ /* 0x000fe40003f65270 */
[----:B------:R-:W-:Y:S02]  /*1050*/  ISETP.NE.AND P4, PT, R8, 0x1, PT ;  /* 0x000000010800780c */ /* 0x000fe40003f85270 */
[----:B------:R-:W-:Y:S01]  /*1060*/  ISETP.NE.AND P5, PT, R9, 0x1, PT ;  /* 0x000000010900780c */ /* 0x000fe20003fa5270 */
[----:B------:R-:W-:-:S12]  /*1070*/  @!P6 BRA `(.L_x_20021) ;  /* 0x00000000000ce947 */ /* 0x000fd80003800000 */
[----:B------:R-:W-:Y:S02]  /*1080*/  ISETP.NE.AND P6, PT, R2, 0xff, PT ;  /* 0x000000ff0200780c */ /* 0x000fe40003fc5270 */
[----:B------:R-:W-:-:S11]  /*1090*/  PRMT R13, R3, 0x7610, R13 ;  /* 0x00007610030d7816 */ /* 0x000fd6000000000d */
[----:B------:R-:W-:-:S07]  /*10a0*/  @P6 PRMT R13, RZ, 0x7610, R13 ;  /* 0x00007610ff0d6816 */ /* 0x000fce000000000d */
.L_x_20021:
[----:B------:R-:W-:Y:S05]  /*10b0*/  BSYNC B0 ;  /* 0x0000000000007941 */ /* 0x000fea0003800000 */
.L_x_20020:
[----:B------:R-:W-:Y:S01]  /*10c0*/  BSSY B0, `(.L_x_20022) ;  /* 0x0000009000007945 */ /* 0x000fe20003800000 */
[----:B------:R-:W-:Y:S02]  /*10d0*/  IMAD.MOV.U32 R15, RZ, RZ, 0x1 ;  /* 0x00000001ff0f7424 */ /* 0x000fe400078e00ff */
[----:B------:R-:W-:Y:S02]  /*10e0*/  IMAD.MOV.U32 R14, RZ, RZ, 0x1 ;  /* 0x00000001ff0e7424 */ /* 0x000fe400078e00ff */
[----:B------:R-:W-:Y:S02]  /*10f0*/  IMAD.MOV.U32 R18, RZ, RZ, 0x1 ;  /* 0x00000001ff127424 */ /* 0x000fe400078e00ff */
[----:B------:R-:W-:Y:S01]  /*1100*/  IMAD.MOV.U32 R17, RZ, RZ, 0x1 ;  /* 0x00000001ff117424 */ /* 0x000fe200078e00ff */
[----:B------:R-:W-:Y:S06]  /*1110*/  @!P0 BRA `(.L_x_20023) ;  /* 0x00000000000c8947 */ /* 0x000fec0003800000 */
[----:B------:R-:W-:Y:S02]  /*1120*/  ISETP.NE.AND P0, PT, R4, 0xff, PT ;  /* 0x000000ff0400780c */ /* 0x000fe40003f05270 */
[----:B------:R-:W-:-:S11]  /*1130*/  PRMT R14, R3, 0x7610, R14 ;  /* 0x00007610030e7816 */ /* 0x000fd6000000000e */
[----:B------:R-:W-:-:S07]  /*1140*/  @P0 PRMT R14, RZ, 0x7610, R14 ;  /* 0x00007610ff0e0816 */ /* 0x000fce000000000e */
.L_x_20023:
[----:B------:R-:W-:Y:S05]  /*1150*/  BSYNC B0 ;  /* 0x0000000000007941 */ /* 0x000fea0003800000 */
.L_x_20022:
[----:B------:R-:W-:Y:S04]  /*1160*/  BSSY B0, `(.L_x_20024) ;  /* 0x0000005000007945 */ /* 0x000fe80003800000 */
[----:B------:R-:W-:Y:S05]  /*1170*/  @!P1 BRA `(.L_x_20025) ;  /* 0x00000000000c9947 */ /* 0x000fea0003800000 */
[----:B------:R-:W-:Y:S02]  /*1180*/  ISETP.NE.AND P0, PT, R5, 0xff, PT ;  /* 0x000000ff0500780c */ /* 0x000fe40003f05270 */
[----:B------:R-:W-:-:S11]  /*1190*/  PRMT R15, R3, 0x7610, R15 ;  /* 0x00007610030f7816 */ /* 0x000fd6000000000f */
[----:B------:R-:W-:-:S07]  /*11a0*/  @P0 PRMT R15, RZ, 0x7610, R15 ;  /* 0x00007610ff0f0816 */ /* 0x000fce000000000f */
.L_x_20025:
[----:B------:R-:W-:Y:S05]  /*11b0*/  BSYNC B0 ;  /* 0x0000000000007941 */ /* 0x000fea0003800000 */
.L_x_20024:
[----:B------:R-:W-:Y:S01]  /*11c0*/  BSSY B0, `(.L_x_20026) ;  /* 0x0000006000007945 */ /* 0x000fe20003800000 */
[----:B------:R-:W-:-:S03]  /*11d0*/  IMAD.MOV.U32 R19, RZ, RZ, 0x1 ;  /* 0x00000001ff137424 */ /* 0x000fc600078e00ff */
[----:B------:R-:W-:Y:S05]  /*11e0*/  @!P2 BRA `(.L_x_20027) ;  /* 0x00000000000ca947 */ /* 0x000fea0003800000 */
[----:B------:R-:W-:Y:S02]  /*11f0*/  ISETP.NE.AND P0, PT, R6, 0xff, PT ;  /* 0x000000ff0600780c */ /* 0x000fe40003f05270 */
[----:B------:R-:W-:-:S11]  /*1200*/  PRMT R17, R3, 0x7610, R17 ;  /* 0x0000761003117816 */ /* 0x000fd60000000011 */
[----:B------:R-:W-:-:S07]  /*1210*/  @P0 PRMT R17, RZ, 0x7610, R17 ;  /* 0x00007610ff110816 */ /* 0x000fce0000000011 */
.L_x_20027:
[----:B------:R-:W-:Y:S05]  /*1220*/  BSYNC B0 ;  /* 0x0000000000007941 */ /* 0x000fea0003800000 */
.L_x_20026:
[----:B------:R-:W-:Y:S04]  /*1230*/  BSSY B0, `(.L_x_20028) ;  /* 0x0000005000007945 */ /* 0x000fe80003800000 */
[----:B------:R-:W-:Y:S05]  /*1240*/  @!P3 BRA `(.L_x_20029) ;  /* 0x00000000000cb947 */ /* 0x000fea0003800000 */
[----:B------:R-:W-:Y:S02]  /*1250*/  ISETP.NE.AND P0, PT, R7, 0xff, PT ;  /* 0x000000ff0700780c */ /* 0x000fe40003f05270 */
[----:B------:R-:W-:-:S11]  /*1260*/  PRMT R18, R3, 0x7610, R18 ;  /* 0x0000761003127816 */ /* 0x000fd60000000012 */
[----:B------:R-:W-:-:S07]  /*1270*/  @P0 PRMT R18, RZ, 0x7610, R18 ;  /* 0x00007610ff120816 */ /* 0x000fce0000000012 */
.L_x_20029:
[----:B------:R-:W-:Y:S05]  /*1280*/  BSYNC B0 ;  /* 0x0000000000007941 */ /* 0x000fea0003800000 */
.L_x_20028:
[----:B------:R-:W-:Y:S01]  /*1290*/  BSSY B0, `(.L_x_20030) ;  /* 0x0000006000007945 */ /* 0x000fe20003800000 */
[----:B------:R-:W-:-:S03]  /*12a0*/  IMAD.MOV.U32 R10, RZ, RZ, 0x1 ;  /* 0x00000001ff0a7424 */ /* 0x000fc600078e00ff */
[----:B------:R-:W-:Y:S05]  /*12b0*/  @!P4 BRA `(.L_x_20031) ;  /* 0x00000000000cc947 */ /* 0x000fea0003800000 */
[----:B------:R-:W-:Y:S02]  /*12c0*/  ISETP.NE.AND P0, PT, R8, 0xff, PT ;  /* 0x000000ff0800780c */ /* 0x000fe40003f05270 */
[----:B------:R-:W-:-:S11]  /*12d0*/  PRMT R19, R3, 0x7610, R19 ;  /* 0x0000761003137816 */ /* 0x000fd60000000013 */
[----:B------:R-:W-:-:S07]  /*12e0*/  @P0 PRMT R19, RZ, 0x7610, R19 ;  /* 0x00007610ff130816 */ /* 0x000fce0000000013 */
.L_x_20031:
[----:B------:R-:W-:Y:S05]  /*12f0*/  BSYNC B0 ;  /* 0x0000000000007941 */ /* 0x000fea0003800000 */
.L_x_20030:
[----:B------:R-:W-:Y:S04]  /*1300*/  BSSY B0, `(.L_x_20009) ;  /* 0x0000005000007945 */ /* 0x000fe80003800000 */
[----:B------:R-:W-:Y:S05]  /*1310*/  @!P5 BRA `(.L_x_20032) ;  /* 0x00000000000cd947 */ /* 0x000fea0003800000 */
[----:B------:R-:W-:Y:S02]  /*1320*/  ISETP.NE.AND P0, PT, R9, 0xff, PT ;  /* 0x000000ff0900780c */ /* 0x000fe40003f05270 */
[----:B------:R-:W-:-:S11]  /*1330*/  PRMT R10, R3, 0x7610, R10 ;  /* 0x00007610030a7816 */ /* 0x000fd6000000000a */
[----:B------:R-:W-:-:S07]  /*1340*/  @P0 PRMT R10, RZ, 0x7610, R10 ;  /* 0x00007610ff0a0816 */ /* 0x000fce000000000a */
.L_x_20032:
[----:B------:R-:W-:Y:S05]  /*1350*/  BSYNC B0 ;  /* 0x0000000000007941 */ /* 0x000fea0003800000 */
.L_x_20009:
[----:B------:R-:W-:Y:S01]  /*1360*/  ULDC.64 UR6, c[0x0][0x228] ;  /* 0x00008a0000067ab9 */ /* 0x000fe20000000a00 */
[----:B------:R-:W-:Y:S01]  /*1370*/  PRMT R13, R13, 0x7604, R12 ;  /* 0x000076040d0d7816 */ /* 0x000fe2000000000c */
[----:B------:R-:W-:Y:S01]  /*1380*/  UIADD3 UR5, UP0, UR4, UR6, URZ ;  /* 0x0000000604057290 */ /* 0x000fe2000ff1e03f */
[----:B------:R-:W-:Y:S02]  /*1390*/  PRMT R15, R15, 0x7604, R14 ;  /* 0x000076040f0f7816 */ /* 0x000fe4000000000e */
[----:B------:R-:W-:Y:S01]  /*13a0*/  PRMT R17, R18, 0x7604, R17 ;  /* 0x0000760412117816 */ /* 0x000fe20000000011 */
[----:B------:R-:W-:Y:S01]  /*13b0*/  UIADD3.X UR6, URZ, UR7, URZ, UP0, !UPT ;  /* 0x000000073f067290 */ /* 0x000fe200087fe43f */
[----:B------:R-:W-:Y:S01]  /*13c0*/  PRMT R19, R10, 0x7604, R19 ;  /* 0x000076040a137816 */ /* 0x000fe20000000013 */
[----:B------:R-:W-:-:S04]  /*13d0*/  IMAD.U32 R2, RZ, RZ, UR5 ;  /* 0x00000005ff027e24 */ /* 0x000fc8000f8e00ff */
[----:B------:R-:W-:Y:S02]  /*13e0*/  IMAD.U32 R3, RZ, RZ, UR6 ;  /* 0x00000006ff037e24 */ /* 0x000fe4000f8e00ff */
[----:B------:R-:W-:-:S05]  /*13f0*/  IMAD.WIDE R2, R0, 0x2, R2 ;  /* 0x0000000200027825 */ /* 0x000fca00078e0202 */
[----:B------:R-:W-:Y:S04]  /*1400*/  STG.E.U16 desc[UR8][R2.64], R13 ;  /* 0x0000000d02007986 */ /* 0x000fe8000c101508 */
[----:B------:R-:W-:Y:S04]  /*1410*/  STG.E.U16 desc[UR8][R2.64+0x100], R15 ;  /* 0x0001000f02007986 */ /* 0x000fe8000c101508 */
[----:B------:R-:W-:Y:S04]  /*1420*/  STG.E.U16 desc[UR8][R2.64+0x200], R17 ;  /* 0x0002001102007986 */ /* 0x000fe8000c101508 */
[----:B------:R-:W-:Y:S01]  /*1430*/  STG.E.U16 desc[UR8][R2.64+0x300], R19 ;  /* 0x0003001302007986 */ /* 0x000fe2000c101508 */
[----:B------:R-:W-:Y:S05]  /*1440*/  EXIT ;  /* 0x000000000000794d */ /* 0x000fea0003800000 */
.L_x_20007:
        /* <DEDUP_REMOVED lines=8> */
[C---:B------:R-:W-:Y:S02]  /*14d0*/  @!P1 VIADD R19, R17.reuse, UR4 ;  /* 0x0000000411139c36 */ /* 0x040fe40008000000 */
[----:B------:R-:W-:-:S05]  /*14e0*/  @!P1 VIADD R17, R17, 0x80 ;  /* 0x0000008011119836 */ /* 0x000fca0000000000 */
[----:B------:R-:W-:-:S13]  /*14f0*/  ISETP.GE.AND P2, PT, R17, R0, PT ;  /* 0x000000001100720c */ /* 0x000fda0003f46270 */
[----:B------:R-:W-:Y:S05]  /*1500*/  @P2 BRA `(.L_x_20034) ;  /* 0x0000000000302947 */ /* 0x000fea0003800000 */
[C---:B------:R-:W-:Y:S01]  /*1510*/  VIADD R14, R17.reuse, UR4 ;  /* 0x00000004110e7c36 */ /* 0x040fe20008000000 */
[----:B------:R-:W-:Y:S01]  /*1520*/  ULDC.64 UR6, c[0x0][0x230] ;  /* 0x00008c0000067ab9 */ /* 0x000fe20000000a00 */
[----:B------:R-:W-:-:S03]  /*1530*/  VIADD R17, R17, 0x80 ;  /* 0x0000008011117836 */ /* 0x000fc60000000000 */
[----:B------:R-:W-:Y:S02]  /*1540*/  IADD3 R14, P2, R14, UR6, RZ ;  /* 0x000000060e0e7c10 */ /* 0x000fe4000ff5e0ff */
[----:B------:R-:W-:-:S03]  /*1550*/  ISETP.GE.AND P3, PT, R17, R0, PT ;  /* 0x000000001100720c */ /* 0x000fc60003f66270 */
[----:B------:R-:W-:-:S05]  /*1560*/  IMAD.X R15, RZ, RZ, UR7, P2 ;  /* 0x00000007ff0f7e24 */ /* 0x000fca00090e06ff */
[----:B------:R0:W5:Y:S05]  /*1570*/  LDG.E.U8 R14, desc[UR8][R14.64] ;  /* 0x000000080e0e7981 */ /* 0x00016a000c1e1100 */
[----:B------:R-:W-:-:S05]  /*1580*/  @!P3 VIADD R2, R17, UR4 ;  /* 0x000000041102bc36 */ /* 0x000fca0008000000 */
[----:B------:R-:W-:-:S05]  /*1590*/  @!P3 IADD3 R2, P4, R2, UR6, RZ ;  /* 0x000000060202bc10 */ /* 0x000fca000ff9e0ff */
[----:B------:R-:W-:-:S05]  /*15a0*/  @!P3 IMAD.X R3, RZ, RZ, UR7, P4 ;  /* 0x00000007ff03be24 */ /* 0x000fca000a0e06ff */
[----:B------:R0:W5:Y:S01]  /*15b0*/  @!P3 LDG.E.U8 R13, desc[UR8][R2.64] ;  /* 0x00000008020db981 */ /* 0x000162000c1e1100 */
[----:B------:R-:W-:-:S07]  /*15c0*/  @!P3 VIADD R17, R17, 0x80 ;  /* 0x000000801111b836 */ /* 0x000fce0000000000 */
.L_x_20034:
[----:B------:R-:W-:Y:S05]  /*15d0*/  BSYNC B0 ;  /* 0x0000000000007941 */ /* 0x000fea0003800000 */
.L_x_20033:
[----:B------:R-:W-:Y:S01]  /*15e0*/  ISETP.GE.AND P2, PT, R17, R0, PT ;  /* 0x000000001100720c */ /* 0x000fe20003f46270 */
[----:B------:R-:W-:Y:S01]  /*15f0*/  BSSY B0, `(.L_x_20035) ;  /* 0x0000010000007945 */ /* 0x000fe20003800000 */
[----:B------:R-:W-:Y:S02]  /*1600*/  PRMT R10, RZ, 0x7610, R10 ;  /* 0x00007610ff0a7816 */ /* 0x000fe4000000000a */
[----:B------:R-:W-:-:S09]  /*1610*/  PRMT R12, RZ, 0x7610, R12 ;  /* 0x00007610ff0c7816 */ /* 0x000fd2000000000c */
[----:B------:R-:W-:Y:S05]  /*1620*/  @P2 BRA `(.L_x_20036) ;  /* 0x0000000000302947 */ /* 0x000fea0003800000 */
[C---:B0-----:R-:W-:Y:S01]  /*1630*/  VIADD R2, R17.reuse, UR4 ;  /* 0x0000000411027c36 */ /* 0x041fe20008000000 */
        /* <DEDUP_REMOVED lines=11> */
.L_x_20036:
[----:B------:R-:W-:Y:S05]  /*16f0*/  BSYNC B0 ;  /* 0x0000000000007941 */ /* 0x000fea0003800000 */
.L_x_20035:
[----:B------:R-:W-:Y:S01]  /*1700*/  ISETP.GE.AND P3, PT, R17, R0, PT ;  /* 0x000000001100720c */ /* 0x000fe20003f66270 */
[----:B------:R-:W2:Y:S01]  /*1710*/  @!P0 LDC.64 R8, c[0x0][0x230] ;  /* 0x00008c00ff088b82 */ /* 0x000ea20000000a00 */
[----:B0-----:R-:W-:-:S07]  /*1720*/  @!P0 VIADD R15, R11, UR4 ;  /* 0x000000040b0f8c36 */ /* 0x001fce0008000000 */
[----:B-1----:R-:W0:Y:S04]  /*1730*/  @!P1 LDC.64 R2, c[0x0][0x230] ;  /* 0x00008c00ff029b82 */ /* 0x002e280000000a00 */
[C---:B------:R-:W-:Y:S02]  /*1740*/  @!P3 VIADD R21, R17.reuse, UR4 ;  /* 0x000000041115bc36 */ /* 0x040fe40008000000 */
[----:B------:R-:W-:Y:S02]  /*1750*/  @!P3 VIADD R17, R17, 0x80 ;  /* 0x000000801111b836 */ /* 0x000fe40000000000 */
[----:B------:R-:W1:Y:S03]  /*1760*/  @!P3 LDC.64 R4, c[0x0][0x230] ;  /* 0x00008c00ff04bb82 */ /* 0x000e660000000a00 */
[----:B------:R-:W-:-:S02]  /*1770*/  ISETP.GE.AND P2, PT, R17, R0, PT ;  /* 0x000000001100720c */ /* 0x000fc40003f46270 */
[----:B--2---:R-:W-:Y:S02]  /*1780*/  @!P0 IADD3 R8, P4, R15, R8, RZ ;  /* 0x000000080f088210 */ /* 0x004fe40007f9e0ff */
[----:B------:R-:W-:Y:S02]  /*1790*/  PRMT R18, RZ, 0x7610, R18 ;  /* 0x00007610ff127816 */ /* 0x000fe40000000012 */
[----:B------:R-:W-:Y:S01]  /*17a0*/  PRMT R15, RZ, 0x7610, R15 ;  /* 0x00007610ff0f7816 */ /* 0x000fe2000000000f */
[----:B------:R-:W-:-:S06]  /*17b0*/  @!P0 IMAD.X R9, RZ, RZ, R9, P4 ;  /* 0x000000ffff098224 */ /* 0x000fcc00020e0609 */
[----:B------:R-:W2:Y:S01]  /*17c0*/  @!P2 LDC.64 R6, c[0x0][0x230] ;  /* 0x00008c00ff06ab82 */ /* 0x000ea20000000a00 */
[----:B------:R-:W-:Y:S01]  /*17d0*/  @!P2 VIADD R17, R17, UR4 ;  /* 0x000000041111ac36 */ /* 0x000fe20008000000 */
[----:B0-----:R-:W-:Y:S01]  /*17e0*/  @!P1 IADD3 R2, P4, R19, R2, RZ ;  /* 0x0000000213029210 */ /* 0x001fe20007f9e0ff */
[----:B------:R0:W5:Y:S01]  /*17f0*/  @!P0 LDG.E.U8 R15, desc[UR8][R8.64] ;  /* 0x00000008080f8981 */ /* 0x000162000c1e1100 */
[----:B------:R-:W-:Y:S02]  /*1800*/  PRMT R19, RZ, 0x7610, R19 ;  /* 0x00007610ff137816 */ /* 0x000fe40000000013 */
[----:B-1----:R-:W-:-:S05]  /*1810*/  @!P3 IADD3 R4, P6, R21, R4, RZ ;  /* 0x000000041504b210 */ /* 0x002fca0007fde0ff */
[----:B------:R-:W-:-:S05]  /*1820*/  @!P3 IMAD.X R5, RZ, RZ, R5, P6 ;  /* 0x000000ffff05b224 */ /* 0x000fca00030e0605 */
[----:B------:R1:W5:Y:S01]  /*1830*/  @!P3 LDG.E.U8 R18, desc[UR8][R4.64] ;  /* 0x000000080412b981 */ /* 0x000362000c1e1100 */
[----:B--2---:R-:W-:-:S05]  /*1840*/  @!P2 IADD3 R6, P5, R17, R6, RZ ;  /* 0x000000061106a210 */ /* 0x004fca0007fbe0ff */
[----:B------:R-:W-:-:S05]  /*1850*/  @!P2 IMAD.X R7, RZ, RZ, R7, P5 ;  /* 0x000000ffff07a224 */ /* 0x000fca00028e0607 */
[----:B------:R1:W5:Y:S01]  /*1860*/  @!P2 LDG.E.U8 R19, desc[UR8][R6.64] ;  /* 0x000000080613a981 */ /* 0x000362000c1e1100 */
[----:B------:R-:W-:Y:S01]  /*1870*/  PRMT R17, RZ, 0x7610, R17 ;  /* 0x00007610ff117816 */ /* 0x000fe20000000011 */
[----:B------:R-:W-:Y:S01]  /*1880*/  @!P1 IMAD.X R3, RZ, RZ, R3, P4 ;  /* 0x000000ffff039224 */ /* 0x000fe200020e0603 */
        /* <DEDUP_REMOVED lines=20> */
[----:B------:R-:W-:Y:S02]  /*19d0*/  PRMT R9, R16, 0x8880, RZ ;  /* 0x0000888010097816 */ /* 0x000fe400000000ff */
[-C--:B------:R-:W-:Y:S01]  /*19e0*/  ISETP.GE.AND P3, PT, R21, R0.reuse, PT ;  /* 0x000000001500720c */ /* 0x080fe20003f66270 */
[----:B------:R-:W-:Y:S01]  /*19f0*/  VIADD R21, R11, 0x280 ;  /* 0x000002800b157836 */ /* 0x000fe20000000000 */
[----:B------:R-:W-:-:S02]  /*1a00*/  ISETP.GE.AND P5, PT, R25, R0, PT ;  /* 0x000000001900720c */ /* 0x000fc40003fa6270 */
[----:B------:R-:W-:Y:S02]  /*1a10*/  ISETP.GE.AND P2, PT, R23, R0, PT ;  /* 0x000000001700720c */ /* 0x000fe40003f46270 */
[----:B------:R-:W-:Y:S01]  /*1a20*/  PRMT R9, R9, 0x7710, RZ ;  /* 0x0000771009097816 */ /* 0x000fe200000000ff */
[----:B------:R-:W-:Y:S10]  /*1a30*/  @P0 BRA `(.L_x_20040) ;  /* 0x0000000000540947 */ /* 0x000ff40003800000 */
[----:B------:R-:W-:Y:S01]  /*1a40*/  IMAD.MOV.U32 R20, RZ, RZ, 0x1 ;  /* 0x00000001ff147424 */ /* 0x000fe200078e00ff */
[----:B------:R-:W-:-:S07]  /*1a50*/  PRMT R16, R9, 0x7610, R16 ;  /* 0x0000761009107816 */ /* 0x000fce0000000010 */
.L_x_20041:
[C---:B------:R-:W-:Y:S02]  /*1a60*/  LOP3.LUT R23, R16.reuse, 0x80, RZ, 0xc0, !PT ;  /* 0x0000008010177812 */ /* 0x040fe400078ec0ff */
[C---:B------:R-:W-:Y:S02]  /*1a70*/  LOP3.LUT R22, R16.reuse, 0x1, RZ, 0xc0, !PT ;  /* 0x0000000110167812 */ /* 0x040fe400078ec0ff */
[----:B------:R-:W-:Y:S01]  /*1a80*/  LEA.HI R23, R23, R16, RZ, 0x19 ;  /* 0x0000001017177211 */ /* 0x000fe200078fc8ff */
[----:B------:R-:W-:Y:S01]  /*1a90*/  VIADD R16, R16, 0x1 ;  /* 0x0000000110107836 */ /* 0x000fe20000000000 */
[----:B------:R-:W-:Y:S02]  /*1aa0*/  ISETP.NE.U32.AND P1, PT, R22, 0x1, PT ;  /* 0x000000011600780c */ /* 0x000fe40003f25070 */
[----:B------:R-:W-:Y:S02]  /*1ab0*/  PRMT R22, R20, 0x9910, RZ ;  /* 0x0000991014167816 */ /* 0x000fe400000000ff */
[----:B------:R-:W-:-:S02]  /*1ac0*/  LOP3.LUT R16, R16, 0xff, RZ, 0xc0, !PT ;  /* 0x000000ff10107812 */ /* 0x000fc400078ec0ff */
[C---:B-----5:R-:W-:Y:S02]  /*1ad0*/  SEL R20, R15.reuse, 0x1, !P1 ;  /* 0x000000010f147807 */ /* 0x060fe40004800000 */
[----:B------:R-:W-:Y:S02]  /*1ae0*/  ISETP.GT.U32.AND P1, PT, R16, 0x2, PT ;  /* 0x000000021000780c */ /* 0x000fe40003f24070 */
[----:B------:R-:W-:Y:S01]  /*1af0*/  PRMT R24, R15, 0x9910, RZ ;  /* 0x000099100f187816 */ /* 0x000fe200000000ff */
[----:B------:R-:W-:Y:S01]  /*1b00*/  IMAD.MOV.U32 R15, RZ, RZ, R22 ;  /* 0x000000ffff0f7224 */ /* 0x000fe200078e0016 */
[----:B------:R-:W-:Y:S02]  /*1b10*/  PRMT R20, R20, 0x9910, RZ ;  /* 0x0000991014147816 */ /* 0x000fe400000000ff */
[----:B------:R-:W-:Y:S01]  /*1b20*/  PRMT R23, R23, 0x8880, RZ ;  /* 0x0000888017177816 */ /* 0x000fe200000000ff */
[----:B------:R-:W-:Y:S02]  /*1b30*/  IMAD.MOV.U32 R22, RZ, RZ, R24 ;  /* 0x000000ffff167224 */ /* 0x000fe400078e0018 */
[----:B------:R-:W-:Y:S01]  /*1b40*/  IMAD R20, R15, R20, RZ ;  /* 0x000000140f147224 */ /* 0x000fe200078e02ff */
[----:B------:R-:W-:Y:S01]  /*1b50*/  SHF.R.S32.HI R16, RZ, 0x1, R23 ;  /* 0x00000001ff107819 */ /* 0x000fe20000011417 */
[----:B------:R-:W-:-:S05]  /*1b60*/  IMAD R22, R22, R22, RZ ;  /* 0x0000001616167224 */ /* 0x000fca00078e02ff */
[----:B------:R-:W-:Y:S01]  /*1b70*/  PRMT R15, R22, 0x7610, R15 ;  /* 0x00007610160f7816 */ /* 0x000fe2000000000f */
[----:B------:R-:W-:Y:S06]  /*1b80*/  @P1 BRA `(.L_x_20041) ;  /* 0xfffffffc00b41947 */ /* 0x000fec000383ffff */
.L_x_20040:
[----:B------:R-:W-:Y:S05]  /*1b90*/  BSYNC B0 ;  /* 0x0000000000007941 */ /* 0x000fea0003800000 */
.L_x_20039:
[----:B------:R-:W-:Y:S01]  /*1ba0*/  BSSY B0, `(.L_x_20042) ;  /* 0x0000019000007945 */ /* 0x000fe20003800000 */
[----:B------:R-:W-:Y:S01]  /*1bb0*/  ISETP.GE.AND P1, PT, R21, R0, PT ;  /* 0x000000001500720c */ /* 0x000fe20003f26270 */
[----:B-----5:R-:W-:Y:S02]  /*1bc0*/  VIADD R15, R11, 0x300 ;  /* 0x000003000b0f7836 */ /* 0x020fe40000000000 */
[----:B------:R-:W-:Y:S10]  /*1bd0*/  @P5 BRA `(.L_x_20043) ;  /* 0x0000000000545947 */ /* 0x000ff40003800000 */
[----:B------:R-:W-:Y:S01]  /*1be0*/  IMAD.MOV.U32 R8, RZ, RZ, 0x1 ;  /* 0x00000001ff087424 */ /* 0x000fe200078e00ff */
[----:B------:R-:W-:-:S07]  /*1bf0*/  PRMT R16, R9, 0x7610, R16 ;  /* 0x0000761009107816 */ /* 0x000fce0000000010 */
.L_x_20044:
        /* <DEDUP_REMOVED lines=19> */
.L_x_20043:
[----:B------:R-:W-:Y:S05]  /*1d30*/  BSYNC B0 ;  /* 0x0000000000007941 */ /* 0x000fea0003800000 */
.L_x_20042:
[----:B------:R-:W-:Y:S01]  /*1d40*/  BSSY B0, `(.L_x_20045) ;  /* 0x0000017000007945 */ /* 0x000fe20003800000 */
[----:B------:R-:W-:Y:S01]  /*1d50*/  ISETP.GE.AND P5, PT, R15, R0, PT ;  /* 0x000000000f00720c */ /* 0x000fe20003fa6270 */
[----:B------:R-:W-:Y:S02]  /*1d60*/  VIADD R15, R11, 0x380 ;  /* 0x000003800b0f7836 */ /* 0x000fe40000000000 */
[----:B------:R-:W-:Y:S10]  /*1d70*/  @P4 BRA `(.L_x_20046) ;  /* 0x00000000004c4947 */ /* 0x000ff40003800000 */
[----:B------:R-:W-:Y:S01]  /*1d80*/  IMAD.MOV.U32 R7, RZ, RZ, 0x1 ;  /* 0x00000001ff077424 */ /* 0x000fe200078e00ff */
[----:B------:R-:W-:-:S07]  /*1d90*/  PRMT R16, R9, 0x7610, R16 ;  /* 0x0000761009107816 */ /* 0x000fce0000000010 */
.L_x_20047:
        /* <DEDUP_REMOVED lines=17> */
.L_x_20046:
[----:B------:R-:W-:Y:S05]  /*1eb0*/  BSYNC B0 ;  /* 0x0000000000007941 */ /* 0x000fea0003800000 */
.L_x_20045:
[----:B------:R-:W-:Y:S01]  /*1ec0*/  BSSY B0, `(.L_x_20048) ;  /* 0x0000018000007945 */ /* 0x000fe20003800000 */
[----:B------:R-:W-:-:S03]  /*1ed0*/  ISETP.GE.AND P4, PT, R15, R0, PT ;  /* 0x000000000f00720c */ /* 0x000fc60003f86270 */
[----:B------:R-:W-:Y:S10]  /*1ee0*/  @P3 BRA `(.L_x_20049) ;  /* 0x0000000000543947 */ /* 0x000ff40003800000 */
[----:B------:R-:W-:Y:S01]  /*1ef0*/  IMAD.MOV.U32 R6, RZ, RZ, 0x1 ;  /* 0x00000001ff067424 */ /* 0x000fe200078e00ff */
[----:B------:R-:W-:-:S07]  /*1f00*/  PRMT R14, R9, 0x7610, R14 ;  /* 0x00007610090e7816 */ /* 0x000fce000000000e */
.L_x_20050:
        /* <DEDUP_REMOVED lines=19> */
.L_x_20049:
[----:B------:R-:W-:Y:S05]  /*2040*/  BSYNC B0 ;  /* 0x0000000000007941 */ /* 0x000fea0003800000 */
.L_x_20048:
[----:B------:R-:W-:Y:S04]  /*2050*/  BSSY B0, `(.L_x_20051) ;  /* 0x0000017000007945 */ /* 0x000fe80003800000 */
[----:B------:R-:W-:Y:S05]  /*2060*/  @P2 BRA `(.L_x_20052) ;  /* 0x0000000000542947 */ /* 0x000fea0003800000 */
[----:B------:R-:W-:Y:S01]  /*2070*/  IMAD.MOV.U32 R5, RZ, RZ, 0x1 ;  /* 0x00000001ff057424 */ /* 0x000fe200078e00ff */
[----:B------:R-:W-:-:S07]  /*2080*/  PRMT R13, R9, 0x7610, R13 ;  /* 0x00007610090d7816 */ /* 0x000fce000000000d */
.L_x_20053:
        /* <DEDUP_REMOVED lines=19> */
.L_x_20052:
[----:B------:R-:W-:Y:S05]  /*21c0*/  BSYNC B0 ;  /* 0x0000000000007941 */ /* 0x000fea0003800000 */
.L_x_20051:
[----:B------:R-:W-:Y:S04]  /*21d0*/  BSSY B0, `(.L_x_20054) ;  /* 0x0000017000007945 */ /* 0x000fe80003800000 */
[----:B------:R-:W-:Y:S05]  /*21e0*/  @P1 BRA `(.L_x_20055) ;  /* 0x0000000000541947 */ /* 0x000fea0003800000 */
[----:B------:R-:W-:Y:S01]  /*21f0*/  IMAD.MOV.U32 R4, RZ, RZ, 0x1 ;  /* 0x00000001ff047424 */ /* 0x000fe200078e00ff */
[----:B------:R-:W-:-:S07]  /*2200*/  PRMT R12, R9, 0x7610, R12 ;  /* 0x00007610090c7816 */ /* 0x000fce000000000c */
.L_x_20056:
        /* <DEDUP_REMOVED lines=19> */
.L_x_20055:
[----:B------:R-:W-:Y:S05]  /*2340*/  BSYNC B0 ;  /* 0x0000000000007941 */ /* 0x000fea0003800000 */
.L_x_20054:
[----:B------:R-:W-:Y:S04]  /*2350*/  BSSY B0, `(.L_x_20057) ;  /* 0x0000015000007945 */ /* 0x000fe80003800000 */
[----:B------:R-:W-:Y:S05]  /*2360*/  @P5 BRA `(.L_x_20058) ;  /* 0x00000000004c5947 */ /* 0x000fea0003800000 */
[----:B------:R-:W-:Y:S01]  /*2370*/  IMAD.MOV.U32 R3, RZ, RZ, 0x1 ;  /* 0x00000001ff037424 */ /* 0x000fe200078e00ff */
[----:B------:R-:W-:-:S07]  /*2380*/  PRMT R10, R9, 0x7610, R10 ;  /* 0x00007610090a7816 */ /* 0x000fce000000000a */
.L_x_20059:
        /* <DEDUP_REMOVED lines=17> */
.L_x_20058:
[----:B------:R-:W-:Y:S05]  /*24a0*/  BSYNC B0 ;  /* 0x0000000000007941 */ /* 0x000fea0003800000 */
.L_x_20057:
[----:B------:R-:W-:Y:S04]  /*24b0*/  BSSY B0, `(.L_x_20060) ;  /* 0x0000026000007945 */ /* 0x000fe80003800000 */
[----:B------:R-:W-:Y:S05]  /*24c0*/  @P4 BRA `(.L_x_20061) ;  /* 0x0000000000904947 */ /* 0x000fea0003800000 */
        /* <DEDUP_REMOVED lines=10> */
[----:B------:R-:W-:-:S04]  /*2570*/  IMAD.MOV.U32 R10, RZ, RZ, R19 ;  /* 0x000000ffff0a7224 */ /* 0x000fc800078e0013 */
[----:B------:R-:W-:Y:S02]  /*2580*/  IMAD R9, R10, R10, RZ ;  /* 0x0000000a0a097224 */ /* 0x000fe400078e02ff */
[----:B------:R-:W-:Y:S05]  /*2590*/  @!P1 BRA `(.L_x_20061) ;  /* 0x00000000005c9947 */ /* 0x000fea0003800000 */
[----:B------:R-:W-:Y:S02]  /*25a0*/  PRMT R10, R12, 0x8880, RZ ;  /* 0x000088800c0a7816 */ /* 0x000fe400000000ff */
[----:B------:R-:W-:Y:S02]  /*25b0*/  PRMT R12, R9, 0x7610, R12 ;  /* 0x00007610090c7816 */ /* 0x000fe4000000000c */
[----:B------:R-:W-:-:S04]  /*25c0*/  SHF.R.S32.HI R10, RZ, 0x1, R10 ;  /* 0x00000001ff0a7819 */ /* 0x000fc8000001140a */
[----:B------:R-:W-:-:S07]  /*25d0*/  PRMT R14, R10, 0x7610, R14 ;  /* 0x000076100a0e7816 */ /* 0x000fce000000000e */
.L_x_20062:
[C---:B------:R-:W-:Y:S01]  /*25e0*/  LOP3.LUT R9, R14.reuse, 0x1, RZ, 0xc0, !PT ;  /* 0x000000010e097812 */ /* 0x040fe200078ec0ff */
[----:B------:R-:W-:Y:S01]  /*25f0*/  VIADD R13, R14, 0x1 ;  /* 0x000000010e0d7836 */ /* 0x000fe20000000000 */
[----:B------:R-:W-:Y:S02]  /*2600*/  PRMT R15, R2, 0x9910, RZ ;  /* 0x00009910020f7816 */ /* 0x000fe400000000ff */
[----:B------:R-:W-:Y:S02]  /*2610*/  ISETP.NE.U32.AND P1, PT, R9, 0x1, PT ;  /* 0x000000010900780c */ /* 0x000fe40003f25070 */
[----:B------:R-:W-:Y:S02]  /*2620*/  LOP3.LUT R13, R13, 0xff, RZ, 0xc0, !PT ;  /* 0x000000ff0d0d7812 */ /* 0x000fe400078ec0ff */
[----:B------:R-:W-:Y:S02]  /*2630*/  LOP3.LUT R9, R14, 0x80, RZ, 0xc0, !PT ;  /* 0x000000800e097812 */ /* 0x000fe400078ec0ff */
[----:B------:R-:W-:-:S02]  /*2640*/  SEL R2, R12, 0x1, !P1 ;  /* 0x000000010c027807 */ /* 0x000fc40004800000 */
[----:B------:R-:W-:Y:S02]  /*2650*/  ISETP.GE.U32.AND P1, PT, R13, 0x3, PT ;  /* 0x000000030d00780c */ /* 0x000fe40003f26070 */
[----:B------:R-:W-:Y:S01]  /*2660*/  LEA.HI R10, R9, R14, RZ, 0x19 ;  /* 0x0000000e090a7211 */ /* 0x000fe200078fc8ff */
[----:B------:R-:W-:Y:S01]  /*2670*/  IMAD.MOV.U32 R9, RZ, RZ, R15 ;  /* 0x000000ffff097224 */ /* 0x000fe200078e000f */
[----:B------:R-:W-:Y:S02]  /*2680*/  PRMT R16, R12, 0x9910, RZ ;  /* 0x000099100c107816 */ /* 0x000fe400000000ff */
[----:B------:R-:W-:Y:S02]  /*2690*/  PRMT R10, R10, 0x8880, RZ ;  /* 0x000088800a0a7816 */ /* 0x000fe400000000ff */
[----:B------:R-:W-:Y:S01]  /*26a0*/  PRMT R2, R2, 0x9910, RZ ;  /* 0x0000991002027816 */ /* 0x000fe200000000ff */
[----:B------:R-:W-:Y:S01]  /*26b0*/  IMAD.MOV.U32 R12, RZ, RZ, R16 ;  /* 0x000000ffff0c7224 */ /* 0x000fe200078e0010 */
[----:B------:R-:W-:-:S03]  /*26c0*/  SHF.R.S32.HI R10, RZ, 0x1, R10 ;  /* 0x00000001ff0a7819 */ /* 0x000fc6000001140a */
[----:B------:R-:W-:Y:S01]  /*26d0*/  IMAD R12, R12, R12, RZ ;  /* 0x0000000c0c0c7224 */ /* 0x000fe200078e02ff */
[----:B------:R-:W-:Y:S01]  /*26e0*/  PRMT R14, R10, 0x7610, R14 ;  /* 0x000076100a0e7816 */ /* 0x000fe2000000000e */
[----:B------:R-:W-:Y:S01]  /*26f0*/  IMAD R2, R9, R2, RZ ;  /* 0x0000000209027224 */ /* 0x000fe200078e02ff */
[----:B------:R-:W-:Y:S06]  /*2700*/  @P1 BRA `(.L_x_20062) ;  /* 0xfffffffc00b41947 */ /* 0x000fec000383ffff */
.L_x_20061:
[----:B------:R-:W-:Y:S05]  /*2710*/  BSYNC B0 ;  /* 0x0000000000007941 */ /* 0x000fea0003800000 */
.L_x_20060:
[----:B------:R-:W-:Y:S05]  /*2720*/  BRA `(.L_x_20038) ;  /* 0x0000000400887947 */ /* 0x000fea0003800000 */
.L_x_20037:
[C---:B------:R-:W-:Y:S01]  /*2730*/  VIADD R3, R11.reuse, 0x80 ;  /* 0x000000800b037836 */ /* 0x040fe20000000000 */
[----:B------:R-:W-:Y:S01]  /*2740*/  LOP3.LUT R16, R16, 0x1, RZ, 0xc0, !PT ;  /* 0x0000000110107812 */ /* 0x000fe200078ec0ff */
        /* <DEDUP_REMOVED lines=22> */
.L_x_20064:
[----:B------:R-:W-:Y:S05]  /*28b0*/  BSYNC B0 ;  /* 0x0000000000007941 */ /* 0x000fea0003800000 */
.L_x_20063:
[----:B------:R-:W-:Y:S01]  /*28c0*/  BSSY B0, `(.L_x_20065) ;  /* 0x000000b000007945 */ /* 0x000fe20003800000 */
[----:B------:R-:W-:Y:S01]  /*28d0*/  ISETP.GE.AND P1, PT, R3, R0, PT ;  /* 0x000000000300720c */ /* 0x000fe20003f26270 */
[----:B------:R-:W-:Y:S02]  /*28e0*/  VIADD R3, R11, 0x380 ;  /* 0x000003800b037836 */ /* 0x000fe40000000000 */
        /* <DEDUP_REMOVED lines=8> */
.L_x_20066:
[----:B------:R-:W-:Y:S05]  /*2970*/  BSYNC B0 ;  /* 0x0000000000007941 */ /* 0x000fea0003800000 */
.L_x_20065:
[----:B------:R-:W-:Y:S01]  /*2980*/  BSSY B0, `(.L_x_20067) ;  /* 0x000000a000007945 */ /* 0x000fe20003800000 */
[----:B------:R-:W-:-:S03]  /*2990*/  ISETP.GE.AND P6, PT, R3, R0, PT ;  /* 0x000000000300720c */ /* 0x000fc60003fc6270 */
        /* <DEDUP_REMOVED lines=8> */
.L_x_20068:
[----:B------:R-:W-:Y:S05]  /*2a20*/  BSYNC B0 ;  /* 0x0000000000007941 */ /* 0x000fea0003800000 */
.L_x_20067:
        /* <DEDUP_REMOVED lines=9> */
.L_x_20070:
[----:B------:R-:W-:Y:S05]  /*2ac0*/  BSYNC B0 ;  /* 0x0000000000007941 */ /* 0x000fea0003800000 */
.L_x_20069:
        /* <DEDUP_REMOVED lines=9> */
.L_x_20072:
[----:B------:R-:W-:Y:S05]  /*2b60*/  BSYNC B0 ;  /* 0x0000000000007941 */ /* 0x000fea0003800000 */
.L_x_20071:
        /* <DEDUP_REMOVED lines=9> */
.L_x_20074:
[----:B------:R-:W-:Y:S05]  /*2c00*/  BSYNC B0 ;  /* 0x0000000000007941 */ /* 0x000fea0003800000 */
.L_x_20073:
        /* <DEDUP_REMOVED lines=9> */
.L_x_20076:
[----:B------:R-:W-:Y:S05]  /*2ca0*/  BSYNC B0 ;  /* 0x0000000000007941 */ /* 0x000fea0003800000 */
.L_x_20075:
        /* <DEDUP_REMOVED lines=9> */
.L_x_20077:
[----:B------:R-:W-:Y:S05]  /*2d40*/  BSYNC B0 ;  /* 0x0000000000007941 */ /* 0x000fea0003800000 */
.L_x_20038:
[----:B-----5:R-:W0:Y:S01]  /*2d50*/  @!P0 LDC.64 R14, c[0x0][0x228] ;  /* 0x00008a00ff0e8b82 */ /* 0x020e220000000a00 */
[----:B------:R-:W-:Y:S01]  /*2d60*/  @!P0 VIADD R13, R11, UR4 ;  /* 0x000000040b0d8c36 */ /* 0x000fe20008000000 */
[----:B------:R-:W-:Y:S04]  /*2d70*/  BSSY B0, `(.L_x_20078) ;  /* 0x0000038000007945 */ /* 0x000fe80003800000 */
[----:B------:R-:W-:Y:S01]  /*2d80*/  BSSY B1, `(.L_x_20079) ;  /* 0x000002f000017945 */ /* 0x000fe20003800000 */
[----:B0-----:R-:W-:-:S05]  /*2d90*/  @!P0 IADD3 R12, P1, R13, R14, RZ ;  /* 0x0000000e0d0c8210 */ /* 0x001fca0007f3e0ff */
[----:B------:R-:W-:Y:S02]  /*2da0*/  @!P0 IMAD.X R13, RZ, RZ, R15, P1 ;  /* 0x000000ffff0d8224 */ /* 0x000fe400008e060f */
[----:B------:R-:W-:Y:S02]  /*2db0*/  IMAD.MOV.U32 R15, RZ, RZ, R11 ;  /* 0x000000ffff0f7224 */ /* 0x000fe400078e000b */
[----:B------:R-:W-:Y:S01]  /*2dc0*/  @!P0 VIADD R15, R11, 0x80 ;  /* 0x000000800b0f8836 */ /* 0x000fe20000000000 */
[----:B------:R0:W-:Y:S04]  /*2dd0*/  @!P0 STG.E.U8 desc[UR8][R12.64], R20 ;  /* 0x000000140c008986 */ /* 0x0001e8000c101108 */
[----:B------:R-:W-:-:S13]  /*2de0*/  ISETP.GE.AND P0, PT, R15, R0, PT ;  /* 0x000000000f00720c */ /* 0x000fda0003f06270 */
[----:B0-----:R-:W-:Y:S05]  /*2df0*/  @P0 BRA `(.L_x_20080) ;  /* 0x0000000000380947 */ /* 0x001fea0003800000 */
[C---:B------:R-:W-:Y:S01]  /*2e00*/  VIADD R10, R15.reuse, UR4 ;  /* 0x000000040f0a7c36 */ /* 0x040fe20008000000 */
[----:B------:R-:W-:Y:S01]  /*2e10*/  ULDC.64 UR6, c[0x0][0x228] ;  /* 0x00008a0000067ab9 */ /* 0x000fe20000000a00 */
[----:B------:R-:W-:-:S03]  /*2e20*/  VIADD R15, R15, 0x80 ;  /* 0x000000800f0f7836 */ /* 0x000fc60000000000 */
[----:B------:R-:W-:-:S05]  /*2e30*/  IADD3 R10, P0, R10, UR6, RZ ;  /* 0x000000060a0a7c10 */ /* 0x000fca000ff1e0ff */
[----:B------:R-:W-:Y:S01]  /*2e40*/  IMAD.X R11, RZ, RZ, UR7, P0 ;  /* 0x00000007ff0b7e24 */ /* 0x000fe200080e06ff */
[----:B------:R-:W-:-:S04]  /*2e50*/  ISETP.GE.AND P0, PT, R15, R0, PT ;  /* 0x000000000f00720c */ /* 0x000fc80003f06270 */
[----:B------:R0:W-:Y:S09]  /*2e60*/  STG.E.U8 desc[UR8][R10.64], R8 ;  /* 0x000000080a007986 */ /* 0x0001f2000c101108 */
[----:B------:R-:W-:Y:S05]  /*2e70*/  @P0 BRA `(.L_x_20081) ;  /* 0x0000000000380947 */ /* 0x000fea0003800000 */
[C---:B0-----:R-:W-:Y:S01]  /*2e80*/  VIADD R8, R15.reuse, UR4 ;  /* 0x000000040f087c36 */ /* 0x041fe20008000000 */
[----:B------:R-:W-:Y:S01]  /*2e90*/  ULDC.64 UR6, c[0x0][0x228] ;  /* 0x00008a0000067ab9 */ /* 0x000fe20000000a00 */
[----:B------:R-:W-:-:S03]  /*2ea0*/  VIADD R15, R15, 0x80 ;  /* 0x000000800f0f7836 */ /* 0x000fc60000000000 */
[----:B------:R-:W-:-:S05]  /*2eb0*/  IADD3 R8, P0, R8, UR6, RZ ;  /* 0x0000000608087c10 */ /* 0x000fca000ff1e0ff */
[----:B------:R-:W-:-:S05]  /*2ec0*/  IMAD.X R9, RZ, RZ, UR7, P0 ;  /* 0x00000007ff097e24 */ /* 0x000fca00080e06ff */
[----:B------:R0:W-:Y:S03]  /*2ed0*/  STG.E.U8 desc[UR8][R8.64], R7 ;  /* 0x0000000708007986 */ /* 0x0001e6000c101108 */
.L_x_20080:
[----:B------:R-:W-:-:S13]  /*2ee0*/  ISETP.GE.AND P0, PT, R15, R0, PT ;  /* 0x000000000f00720c */ /* 0x000fda0003f06270 */
[----:B------:R-:W-:Y:S05]  /*2ef0*/  @P0 BRA `(.L_x_20082) ;  /* 0x0000000000380947 */ /* 0x000fea0003800000 */
[C---:B0-----:R-:W-:Y:S01]  /*2f00*/  VIADD R8, R15.reuse, UR4 ;  /* 0x000000040f087c36 */ /* 0x041fe20008000000 */
[----:B------:R-:W-:Y:S01]  /*2f10*/  ULDC.64 UR6, c[0x0][0x228] ;  /* 0x00008a0000067ab9 */ /* 0x000fe20000000a00 */
[----:B------:R-:W-:-:S03]  /*2f20*/  VIADD R15, R15, 0x80 ;  /* 0x000000800f0f7836 */ /* 0x000fc60000000000 */
[----:B------:R-:W-:-:S05]  /*2f30*/  IADD3 R8, P0, R8, UR6, RZ ;  /* 0x0000000608087c10 */ /* 0x000fca000ff1e0ff */
[----:B------:R-:W-:-:S05]  /*2f40*/  IMAD.X R9, RZ, RZ, UR7, P0 ;  /* 0x00000007ff097e24 */ /* 0x000fca00080e06ff */
[----:B------:R1:W-:Y:S03]  /*2f50*/  STG.E.U8 desc[UR8][R8.64], R6 ;  /* 0x0000000608007986 */ /* 0x0003e6000c101108 */
.L_x_20081:
[----:B------:R-:W-:-:S13]  /*2f60*/  ISETP.GE.AND P0, PT, R15, R0, PT ;  /* 0x000000000f00720c */ /* 0x000fda0003f06270 */
[----:B------:R-:W-:Y:S05]  /*2f70*/  @P0 BRA `(.L_x_20083) ;  /* 0x00000000003c0947 */ /* 0x000fea0003800000 */
[C---:B-1----:R-:W-:Y:S01]  /*2f80*/  VIADD R6, R15.reuse, UR4 ;  /* 0x000000040f067c36 */ /* 0x042fe20008000000 */
[----:B------:R-:W-:Y:S01]  /*2f90*/  ULDC.64 UR6, c[0x0][0x228] ;  /* 0x00008a0000067ab9 */ /* 0x000fe20000000a00 */
[----:B------:R-:W-:-:S03]  /*2fa0*/  VIADD R15, R15, 0x80 ;  /* 0x000000800f0f7836 */ /* 0x000fc60000000000 */
[----:B------:R-:W-:-:S05]  /*2fb0*/  IADD3 R6, P0, R6, UR6, RZ ;  /* 0x0000000606067c10 */ /* 0x000fca000ff1e0ff */
[----:B------:R-:W-:-:S05]  /*2fc0*/  IMAD.X R7, RZ, RZ, UR7, P0 ;  /* 0x00000007ff077e24 */ /* 0x000fca00080e06ff */
[----:B------:R1:W-:Y:S03]  /*2fd0*/  STG.E.U8 desc[UR8][R6.64], R5 ;  /* 0x0000000506007986 */ /* 0x0003e6000c101108 */
.L_x_20082:
[----:B------:R-:W-:-:S13]  /*2fe0*/  ISETP.GE.AND P0, PT, R15, R0, PT ;  /* 0x000000000f00720c */ /* 0x000fda0003f06270 */
[----:B------:R-:W-:Y:S05]  /*2ff0*/  @P0 BREAK B1 ;  /* 0x0000000000010942 */ /* 0x000fea0003800000 */
[----:B------:R-:W-:Y:S05]  /*3000*/  @P0 BRA `(.L_x_20084) ;  /* 0x0000000000380947 */ /* 0x000fea0003800000 */
[C---:B-1----:R-:W-:Y:S01]  /*3010*/  VIADD R6, R15.reuse, UR4 ;  /* 0x000000040f067c36 */ /* 0x042fe20008000000 */
[----:B------:R-:W-:Y:S01]  /*3020*/  ULDC.64 UR6, c[0x0][0x228] ;  /* 0x00008a0000067ab9 */ /* 0x000fe20000000a00 */
[----:B------:R-:W-:-:S03]  /*3030*/  VIADD R15, R15, 0x80 ;  /* 0x000000800f0f7836 */ /* 0x000fc60000000000 */
[----:B------:R-:W-:-:S05]  /*3040*/  IADD3 R6, P0, R6, UR6, RZ ;  /* 0x0000000606067c10 */ /* 0x000fca000ff1e0ff */
[----:B0-----:R-:W-:-:S05]  /*3050*/  IMAD.X R7, RZ, RZ, UR7, P0 ;  /* 0x00000007ff077e24 */ /* 0x001fca00080e06ff */
[----:B------:R2:W-:Y:S03]  /*3060*/  STG.E.U8 desc[UR8][R6.64], R4 ;  /* 0x0000000406007986 */ /* 0x0005e6000c101108 */
.L_x_20083:
[----:B------:R-:W-:Y:S05]  /*3070*/  BSYNC B1 ;  /* 0x0000000000017941 */ /* 0x000fea0003800000 */
.L_x_20079:
[----:B------:R-:W-:-:S13]  /*3080*/  ISETP.GE.AND P0, PT, R15, R0, PT ;  /* 0x000000000f00720c */ /* 0x000fda0003f06270 */
[----:B-12---:R-:W1:Y:S01]  /*3090*/  @!P0 LDC.64 R6, c[0x0][0x228] ;  /* 0x00008a00ff068b82 */ /* 0x006e620000000a00 */
[C---:B------:R-:W-:Y:S02]  /*30a0*/  @!P0 VIADD R5, R15.reuse, UR4 ;  /* 0x000000040f058c36 */ /* 0x040fe40008000000 */
[----:B------:R-:W-:-:S03]  /*30b0*/  @!P0 VIADD R15, R15, 0x80 ;  /* 0x000000800f0f8836 */ /* 0x000fc60000000000 */
[----:B-1----:R-:W-:-:S05]  /*30c0*/  @!P0 IADD3 R4, P1, R5, R6, RZ ;  /* 0x0000000605048210 */ /* 0x002fca0007f3e0ff */
[----:B------:R-:W-:-:S05]  /*30d0*/  @!P0 IMAD.X R5, RZ, RZ, R7, P1 ;  /* 0x000000ffff058224 */ /* 0x000fca00008e0607 */
[----:B------:R2:W-:Y:S03]  /*30e0*/  @!P0 STG.E.U8 desc[UR8][R4.64], R3 ;  /* 0x0000000304008986 */ /* 0x0005e6000c101108 */
.L_x_20084:
[----:B------:R-:W-:Y:S05]  /*30f0*/  BSYNC B0 ;  /* 0x0000000000007941 */ /* 0x000fea0003800000 */
.L_x_20078:
[----:B------:R-:W-:Y:S05]  /*3100*/  WARPSYNC.ALL ;  /* 0x0000000000007948 */ /* 0x000fea0003800000 */
[----:B------:R-:W-:-:S13]  /*3110*/  ISETP.GE.AND P0, PT, R15, R0, PT ;  /* 0x000000000f00720c */ /* 0x000fda0003f06270 */
[----:B------:R-:W-:Y:S05]  /*3120*/  @P0 EXIT ;  /* 0x000000000000094d */ /* 0x000fea0003800000 */
[----:B--2---:R-:W-:Y:S01]  /*3130*/  VIADD R4, R15, UR4 ;  /* 0x000000040f047c36 */ /* 0x004fe20008000000 */
[----:B------:R-:W-:-:S04]  /*3140*/  ULDC.64 UR6, c[0x0][0x228] ;  /* 0x00008a0000067ab9 */ /* 0x000fc80000000a00 */
[----:B------:R-:W-:-:S05]  /*3150*/  IADD3 R4, P0, R4, UR6, RZ ;  /* 0x0000000604047c10 */ /* 0x000fca000ff1e0ff */
[----:B-1----:R-:W-:-:S05]  /*3160*/  IMAD.X R5, RZ, RZ, UR7, P0 ;  /* 0x00000007ff057e24 */ /* 0x002fca00080e06ff */
[----:B------:R-:W-:Y:S01]  /*3170*/  STG.E.U8 desc[UR8][R4.64], R2 ;  /* 0x0000000204007986 */ /* 0x000fe2000c101108 */
[----:B------:R-:W-:Y:S05]  /*3180*/  EXIT ;  /* 0x000000000000794d */ /* 0x000fea0003800000 */
.L_x_20085:
        /* <DEDUP_REMOVED lines=15> */
.L_x_71768:


//--------------------- .text._ZN2at6native29vectorized_elementwise_kernelILi4EZNS0_50_GLOBAL__N__2680c7bb_12_PowKernel_cu_7dd49032_316829pow_tensor_scalar_kernel_implIaaEEvRNS_18TensorIteratorBaseET0_EUlaE2_St5arrayIPcLm2EEEEviS6_T1_ --------------------------
	.section	.text._ZN2at6native29vectorized_elementwise_kernelILi4EZNS0_50_GLOBAL__N__2680c7bb_12_PowKernel_cu_7dd49032_316829pow_tensor_scalar_kernel_implIaaEEvRNS_18TensorIteratorBaseET0_EUlaE2_St5arrayIPcLm2EEEEviS6_T1_,"ax",@progbits
	.align	128
        .global         _ZN2at6native29vectorized_elementwise_kernelILi4EZNS0_50_GLOBAL__N__2680c7bb_12_PowKernel_cu_7dd49032_316829pow_tensor_scalar_kernel_implIaaEEvRNS_18TensorIteratorBaseET0_EUlaE2_St5arrayIPcLm2EEEEviS6_T1_
        .type           _ZN2at6native29vectorized_elementwise_kernelILi4EZNS0_50_GLOBAL__N__2680c7bb_12_PowKernel_cu_7dd49032_316829pow_tensor_scalar_kernel_implIaaEEvRNS_18TensorIteratorBaseET0_EUlaE2_St5arrayIPcLm2EEEEviS6_T1_,@function
        .size           _ZN2at6native29vectorized_elementwise_kernelILi4EZNS0_50_GLOBAL__N__2680c7bb_12_PowKernel_cu_7dd49032_316829pow_tensor_scalar_kernel_implIaaEEvRNS_18TensorIteratorBaseET0_EUlaE2_St5arrayIPcLm2EEEEviS6_T1_,(.L_x_71769 - _ZN2at6native29vectorized_elementwise_kernelILi4EZNS0_50_GLOBAL__N__2680c7bb_12_PowKernel_cu_7dd49032_316829pow_tensor_scalar_kernel_implIaaEEvRNS_18TensorIteratorBaseET0_EUlaE2_St5arrayIPcLm2EEEEviS6_T1_)
        .other          _ZN2at6native29vectorized_elementwise_kernelILi4EZNS0_50_GLOBAL__N__2680c7bb_12_PowKernel_cu_7dd49032_316829pow_tensor_scalar_kernel_implIaaEEvRNS_18TensorIteratorBaseET0_EUlaE2_St5arrayIPcLm2EEEEviS6_T1_,@"STO_CUDA_ENTRY STV_DEFAULT"
_ZN2at6native29vectorized_elementwise_kernelILi4EZNS0_50_GLOBAL__N__2680c7bb_12_PowKernel_cu_7dd49032_316829pow_tensor_scalar_kernel_implIaaEEvRNS_18TensorIteratorBaseET0_EUlaE2_St5arrayIPcLm2EEEEviS6_T1_:
.text._ZN2at6native29vectorized_elementwise_kernelILi4EZNS0_50_GLOBAL__N__2680c7bb_12_PowKernel_cu_7dd49032_316829pow_tensor_scalar_kernel_implIaaEEvRNS_18TensorIteratorBaseET0_EUlaE2_St5arrayIPcLm2EEEEviS6_T1_:
        /* <DEDUP_REMOVED lines=16> */
[----:B------:R-:W2:Y:S04]  /*0100*/  LDG.E R8, desc[UR8][R4.64] ;  /* 0x0000000804087981 */ /* 0x000ea8000c1e1900 */
[----:B------:R-:W3:Y:S01]  /*0110*/  LDG.E R2, desc[UR8][R4.64+0x200] ;  /* 0x0002000804027981 */ /* 0x000ee2000c1e1900 */
[----:B------:R-:W-:-:S04]  /*0120*/  PRMT R3, R16, 0x8880, RZ ;  /* 0x0000888010037816 */ /* 0x000fc800000000ff */
[----:B------:R-:W-:Y:S02]  /*0130*/  ISETP.GE.AND P0, PT, R3, RZ, PT ;  /* 0x000000ff0300720c */ /* 0x000fe40003f06270 */
[C---:B--2---:R-:W-:Y:S02]  /*0140*/  PRMT R3, R8.reuse, 0x7770, RZ ;  /* 0x0000777008037816 */ /* 0x044fe400000000ff */
[C---:B------:R-:W-:Y:S02]  /*0150*/  PRMT R6, R8.reuse, 0x7771, RZ ;  /* 0x0000777108067816 */ /* 0x040fe400000000ff */
[C---:B------:R-:W-:Y:S02]  /*0160*/  PRMT R7, R8.reuse, 0x7772, RZ ;  /* 0x0000777208077816 */ /* 0x040fe400000000ff */
[----:B------:R-:W-:Y:S02]  /*0170*/  PRMT R8, R8, 0x7773, RZ ;  /* 0x0000777308087816 */ /* 0x000fe400000000ff */
[----:B---3--:R-:W-:-:S02]  /*0180*/  PRMT R9, R2, 0x7770, RZ ;  /* 0x0000777002097816 */ /* 0x008fc400000000ff */
[C---:B------:R-:W-:Y:S02]  /*0190*/  PRMT R10, R2.reuse, 0x7771, RZ ;  /* 0x00007771020a7816 */ /* 0x040fe400000000ff */
[----:B------:R-:W-:Y:S02]  /*01a0*/  PRMT R11, R2, 0x7772, RZ ;  /* 0x00007772020b7816 */ /* 0x000fe400000000ff */
        /* <DEDUP_REMOVED lines=23> */
.L_x_20089:
        /* <DEDUP_REMOVED lines=19> */
.L_x_20090:
        /* <DEDUP_REMOVED lines=19> */
.L_x_20091:
        /* <DEDUP_REMOVED lines=19> */
.L_x_20092:
        /* <DEDUP_REMOVED lines=21> */
.L_x_20093:
        /* <DEDUP_REMOVED lines=21> */
.L_x_20094:
        /* <DEDUP_REMOVED lines=19> */
.L_x_20095:
        /* <DEDUP_REMOVED lines=36> */
.L_x_20096:
        /* <DEDUP_REMOVED lines=21> */
.L_x_20087:
        /* <DEDUP_REMOVED lines=15> */
.L_x_20098:
[----:B------:R-:W-:Y:S05]  /*0f00*/  BSYNC B0 ;  /* 0x0000000000007941 */ /* 0x000fea0003800000 */
.L_x_20097:
        /* <DEDUP_REMOVED lines=24> */
.L_x_20100:
[----:B------:R-:W-:Y:S05]  /*1090*/  BSYNC B0 ;  /* 0x0000000000007941 */ /* 0x000fea0003800000 */
.L_x_20099:
        /* <DEDUP_REMOVED lines=9> */
.L_x_20102:
[----:B------:R-:W-:Y:S05]  /*1130*/  BSYNC B0 ;  /* 0x0000000000007941 */ /* 0x000fea0003800000 */
.L_x_20101:
[----:B------:R-:W-:Y:S04]  /*1140*/  BSSY B0, `(.L_x_20103) ;  /* 0x0000005000007945 */ /* 0x000fe80003800000 */
[----:B------:R-:W-:Y:S05]  /*1150*/  @!P1 BRA `(.L_x_20104) ;  /* 0x00000000000c9947 */ /* 0x000fea0003800000 */
[----:B------:R-:W-:Y:S02]  /*1160*/  ISETP.NE.AND P0, PT, R5, 0xff, PT ;  /* 0x000000ff0500780c */ /* 0x000fe40003f05270 */
[----:B------:R-:W-:-:S11]  /*1170*/  PRMT R15, R3, 0x7610, R15 ;  /* 0x00007610030f7816 */ /* 0x000fd6000000000f */
[----:B------:R-:W-:-:S07]  /*1180*/  @P0 PRMT R15, RZ, 0x7610, R15 ;  /* 0x00007610ff0f0816 */ /* 0x000fce000000000f */
.L_x_20104:
[----:B------:R-:W-:Y:S05]  /*1190*/  BSYNC B0 ;  /* 0x0000000000007941 */ /* 0x000fea0003800000 */
.L_x_20103:
[----:B------:R-:W-:Y:S01]  /*11a0*/  BSSY B0, `(.L_x_20105) ;  /* 0x0000006000007945 */ /* 0x000fe20003800000 */
[----:B------:R-:W-:-:S03]  /*11b0*/  IMAD.MOV.U32 R19, RZ, RZ, 0x1 ;  /* 0x00000001ff137424 */ /* 0x000fc600078e00ff */
[----:B------:R-:W-:Y:S05]  /*11c0*/  @!P2 BRA `(.L_x_20106) ;  /* 0x00000000000ca947 */ /* 0x000fea0003800000 */
[----:B------:R-:W-:Y:S02]  /*11d0*/  ISETP.NE.AND P0, PT, R6, 0xff, PT ;  /* 0x000000ff0600780c */ /* 0x000fe40003f05270 */
[----:B------:R-:W-:-:S11]  /*11e0*/  PRMT R17, R3, 0x7610, R17 ;  /* 0x0000761003117816 */ /* 0x000fd60000000011 */
[----:B------:R-:W-:-:S07]  /*11f0*/  @P0 PRMT R17, RZ, 0x7610, R17 ;  /* 0x00007610ff110816 */ /* 0x000fce0000000011 */
.L_x_20106:
[----:B------:R-:W-:Y:S05]  /*1200*/  BSYNC B0 ;  /* 0x0000000000007941 */ /* 0x000fea0003800000 */
.L_x_20105:
[----:B------:R-:W-:Y:S04]  /*1210*/  BSSY B0, `(.L_x_20107) ;  /* 0x0000005000007945 */ /* 0x000fe80003800000 */
[----:B------:R-:W-:Y:S05]  /*1220*/  @!P3 BRA `(.L_x_20108) ;  /* 0x00000000000cb947 */ /* 0x000fea0003800000 */
[----:B------:R-:W-:Y:S02]  /*1230*/  ISETP.NE.AND P0, PT, R7, 0xff, PT ;  /* 0x000000ff0700780c */ /* 0x000fe40003f05270 */
[----:B------:R-:W-:-:S11]  /*1240*/  PRMT R18, R3, 0x7610, R18 ;  /* 0x0000761003127816 */ /* 0x000fd60000000012 */
[----:B------:R-:W-:-:S07]  /*1250*/  @P0 PRMT R18, RZ, 0x7610, R18 ;  /* 0x00007610ff120816 */ /* 0x000fce0000000012 */
.L_x_20108:
[----:B------:R-:W-:Y:S05]  /*1260*/  BSYNC B0 ;  /* 0x0000000000007941 */ /* 0x000fea0003800000 */
.L_x_20107:
[----:B------:R-:W-:Y:S01]  /*1270*/  BSSY B0, `(.L_x_20109) ;  /* 0x0000006000007945 */ /* 0x000fe20003800000 */
[----:B------:R-:W-:-:S03]  /*1280*/  IMAD.MOV.U32 R10, RZ, RZ, 0x1 ;  /* 0x00000001ff0a7424 */ /* 0x000fc600078e00ff */
[----:B------:R-:W-:Y:S05]  /*1290*/  @!P4 BRA `(.L_x_20110) ;  /* 0x00000000000cc947 */ /* 0x000fea0003800000 */
[----:B------:R-:W-:Y:S02]  /*12a0*/  ISETP.NE.AND P0, PT, R8, 0xff, PT ;  /* 0x000000ff0800780c */ /* 0x000fe40003f05270 */
[----:B------:R-:W-:-:S11]  /*12b0*/  PRMT R19, R3, 0x7610, R19 ;  /* 0x0000761003137816 */ /* 0x000fd60000000013 */
[----:B------:R-:W-:-:S07]  /*12c0*/  @P0 PRMT R19, RZ, 0x7610, R19 ;  /* 0x00007610ff130816 */ /* 0x000fce0000000013 */
.L_x_20110:
[----:B------:R-:W-:Y:S05]  /*12d0*/  BSYNC B0 ;  /* 0x0000000000007941 */ /* 0x000fea0003800000 */
.L_x_20109:
[----:B------:R-:W-:Y:S04]  /*12e0*/  BSSY B0, `(.L_x_20088) ;  /* 0x0000005000007945 */ /* 0x000fe80003800000 */
[----:B------:R-:W-:Y:S05]  /*12f0*/  @!P5 BRA `(.L_x_20111) ;  /* 0x00000000000cd947 */ /* 0x000fea0003800000 */
[----:B------:R-:W-:Y:S02]  /*1300*/  ISETP.NE.AND P0, PT, R9, 0xff, PT ;  /* 0x000000ff0900780c */ /* 0x000fe40003f05270 */
[----:B------:R-:W-:-:S11]  /*1310*/  PRMT R10, R3, 0x7610, R10 ;  /* 0x00007610030a7816 */ /* 0x000fd6000000000a */
[----:B------:R-:W-:-:S07]  /*1320*/  @P0 PRMT R10, RZ, 0x7610, R10 ;  /* 0x00007610ff0a0816 */ /* 0x000fce000000000a */
.L_x_20111:
[----:B------:R-:W-:Y:S05]  /*1330*/  BSYNC B0 ;  /* 0x0000000000007941 */ /* 0x000fea0003800000 */
.L_x_20088:
[----:B------:R-:W-:Y:S01]  /*1340*/  ULDC.64 UR6, c[0x0][0x228] ;  /* 0x00008a0000067ab9 */ /* 0x000fe20000000a00 */
[----:B------:R-:W-:Y:S01]  /*1350*/  PRMT R13, R13, 0x7604, R12 ;  /* 0x000076040d0d7816 */ /* 0x000fe2000000000c */
[----:B------:R-:W-:Y:S01]  /*1360*/  UIADD3 UR5, UP0, UR4, UR6, URZ ;  /* 0x0000000604057290 */ /* 0x000fe2000ff1e03f */
[----:B------:R-:W-:Y:S02]  /*1370*/  PRMT R18, R18, 0x7604, R17 ;  /* 0x0000760412127816 */ /* 0x000fe40000000011 */
[----:B------:R-:W-:Y:S01]  /*1380*/  PRMT R14, R14, 0x7054, R13 ;  /* 0x000070540e0e7816 */ /* 0x000fe2000000000d */
[----:B------:R-:W-:Y:S01]  /*1390*/  UIADD3.X UR6, URZ, UR7, URZ, UP0, !UPT ;  /* 0x000000073f067290 */ /* 0x000fe200087fe43f */
[----:B------:R-:W-:Y:S01]  /*13a0*/  PRMT R19, R19, 0x7054, R18 ;  /* 0x0000705413137816 */ /* 0x000fe20000000012 */
[----:B------:R-:W-:Y:S01]  /*13b0*/  IMAD.U32 R2, RZ, RZ, UR5 ;  /* 0x00000005ff027e24 */ /* 0x000fe2000f8e00ff */
[----:B------:R-:W-:Y:S02]  /*13c0*/  PRMT R15, R15, 0x654, R14 ;  /* 0x000006540f0f7816 */ /* 0x000fe4000000000e */
[----:B------:R-:W-:Y:S01]  /*13d0*/  PRMT R19, R10, 0x654, R19 ;  /* 0x000006540a137816 */ /* 0x000fe20000000013 */
[----:B------:R-:W-:-:S02]  /*13e0*/  IMAD.U32 R3, RZ, RZ, UR6 ;  /* 0x00000006ff037e24 */ /* 0x000fc4000f8e00ff */
[----:B------:R-:W-:-:S05]  /*13f0*/  IMAD.WIDE R2, R0, 0x4, R2 ;  /* 0x0000000400027825 */ /* 0x000fca00078e0202 */
[----:B------:R-:W-:Y:S04]  /*1400*/  STG.E desc[UR8][R2.64], R15 ;  /* 0x0000000f02007986 */ /* 0x000fe8000c101908 */
[----:B------:R-:W-:Y:S01]  /*1410*/  STG.E desc[UR8][R2.64+0x200], R19 ;  /* 0x0002001302007986 */ /* 0x000fe2000c101908 */
[----:B------:R-:W-:Y:S05]  /*1420*/  EXIT ;  /* 0x000000000000794d */ /* 0x000fea0003800000 */
.L_x_20086:
        /* <DEDUP_REMOVED lines=24> */
.L_x_20113:
[----:B------:R-:W-:Y:S05]  /*15b0*/  BSYNC B0 ;  /* 0x0000000000007941 */ /* 0x000fea0003800000 */
.L_x_20112:
        /* <DEDUP_REMOVED lines=17> */
.L_x_20115:
[----:B------:R-:W-:Y:S05]  /*16d0*/  BSYNC B0 ;  /* 0x0000000000007941 */ /* 0x000fea0003800000 */
.L_x_20114:
        /* <DEDUP_REMOVED lines=54> */
.L_x_20120:
        /* <DEDUP_REMOVED lines=19> */
.L_x_20119:
[----:B------:R-:W-:Y:S05]  /*1b70*/  BSYNC B0 ;  /* 0x0000000000007941 */ /* 0x000fea0003800000 */
.L_x_20118:
[----:B------:R-:W-:Y:S01]  /*1b80*/  BSSY B0, `(.L_x_20121) ;  /* 0x0000019000007945 */ /* 0x000fe20003800000 */
[----:B------:R-:W-:Y:S01]  /*1b90*/  ISETP.GE.AND P1, PT, R21, R0, PT ;  /* 0x000000001500720c */ /* 0x000fe20003f26270 */
[----:B-----5:R-:W-:Y:S02]  /*1ba0*/  VIADD R15, R11, 0x300 ;  /* 0x000003000b0f7836 */ /* 0x020fe40000000000 */
[----:B------:R-:W-:Y:S10]  /*1bb0*/  @P5 BRA `(.L_x_20122) ;  /* 0x0000000000545947 */ /* 0x000ff40003800000 */
[----:B------:R-:W-:Y:S01]  /*1bc0*/  IMAD.MOV.U32 R8, RZ, RZ, 0x1 ;  /* 0x00000001ff087424 */ /* 0x000fe200078e00ff */
[----:B------:R-:W-:-:S07]  /*1bd0*/  PRMT R16, R9, 0x7610, R16 ;  /* 0x0000761009107816 */ /* 0x000fce0000000010 */
.L_x_20123:
        /* <DEDUP_REMOVED lines=19> */
.L_x_20122:
[----:B------:R-:W-:Y:S05]  /*1d10*/  BSYNC B0 ;  /* 0x0000000000007941 */ /* 0x000fea0003800000 */
.L_x_20121:
[----:B------:R-:W-:Y:S01]  /*1d20*/  BSSY B0, `(.L_x_20124) ;  /* 0x0000017000007945 */ /* 0x000fe20003800000 */
[----:B------:R-:W-:Y:S01]  /*1d30*/  ISETP.GE.AND P5, PT, R15, R0, PT ;  /* 0x000000000f00720c */ /* 0x000fe20003fa6270 */
[----:B------:R-:W-:Y:S02]  /*1d40*/  VIADD R15, R11, 0x380 ;  /* 0x000003800b0f7836 */ /* 0x000fe40000000000 */
[----:B------:R-:W-:Y:S10]  /*1d50*/  @P4 BRA `(.L_x_20125) ;  /* 0x00000000004c4947 */ /* 0x000ff40003800000 */
[----:B------:R-:W-:Y:S01]  /*1d60*/  IMAD.MOV.U32 R7, RZ, RZ, 0x1 ;  /* 0x00000001ff077424 */ /* 0x000fe200078e00ff */
[----:B------:R-:W-:-:S07]  /*1d70*/  PRMT R16, R9, 0x7610, R16 ;  /* 0x0000761009107816 */ /* 0x000fce0000000010 */
.L_x_20126:
        /* <DEDUP_REMOVED lines=17> */
.L_x_20125:
[----:B------:R-:W-:Y:S05]  /*1e90*/  BSYNC B0 ;  /* 0x0000000000007941 */ /* 0x000fea0003800000 */
.L_x_20124:
[----:B------:R-:W-:Y:S01]  /*1ea0*/  BSSY B0, `(.L_x_20127) ;  /* 0x0000018000007945 */ /* 0x000fe20003800000 */
[----:B------:R-:W-:-:S03]  /*1eb0*/  ISETP.GE.AND P4, PT, R15, R0, PT ;  /* 0x000000000f00720c */ /* 0x000fc60003f86270 */
[----:B------:R-:W-:Y:S10]  /*1ec0*/  @P3 BRA `(.L_x_20128) ;  /* 0x0000000000543947 */ /* 0x000ff40003800000 */
[----:B------:R-:W-:Y:S01]  /*1ed0*/  IMAD.MOV.U32 R6, RZ, RZ, 0x1 ;  /* 0x00000001ff067424 */ /* 0x000fe200078e00ff */
[----:B------:R-:W-:-:S07]  /*1ee0*/  PRMT R14, R9, 0x7610, R14 ;  /* 0x00007610090e7816 */ /* 0x000fce000000000e */
.L_x_20129:
        /* <DEDUP_REMOVED lines=19> */
.L_x_20128:
[----:B------:R-:W-:Y:S05]  /*2020*/  BSYNC B0 ;  /* 0x0000000000007941 */ /* 0x000fea0003800000 */
.L_x_20127:
[----:B------:R-:W-:Y:S04]  /*2030*/  BSSY B0, `(.L_x_20130) ;  /* 0x0000017000007945 */ /* 0x000fe80003800000 */
[----:B------:R-:W-:Y:S05]  /*2040*/  @P2 BRA `(.L_x_20131) ;  /* 0x0000000000542947 */ /* 0x000fea0003800000 */
[----:B------:R-:W-:Y:S01]  /*2050*/  IMAD.MOV.U32 R5, RZ, RZ, 0x1 ;  /* 0x00000001ff057424 */ /* 0x000fe200078e00ff */
[----:B------:R-:W-:-:S07]  /*2060*/  PRMT R13, R9, 0x7610, R13 ;  /* 0x00007610090d7816 */ /* 0x000fce000000000d */
.L_x_20132:
        /* <DEDUP_REMOVED lines=19> */
.L_x_20131:
[----:B------:R-:W-:Y:S05]  /*21a0*/  BSYNC B0 ;  /* 0x0000000000007941 */ /* 0x000fea0003800000 */
.L_x_20130:
[----:B------:R-:W-:Y:S04]  /*21b0*/  BSSY B0, `(.L_x_20133) ;  /* 0x0000017000007945 */ /* 0x000fe80003800000 */
[----:B------:R-:W-:Y:S05]  /*21c0*/  @P1 BRA `(.L_x_20134) ;  /* 0x0000000000541947 */ /* 0x000fea0003800000 */
[----:B------:R-:W-:Y:S01]  /*21d0*/  IMAD.MOV.U32 R4, RZ, RZ, 0x1 ;  /* 0x00000001ff047424 */ /* 0x000fe200078e00ff */
[----:B------:R-:W-:-:S07]  /*21e0*/  PRMT R12, R9, 0x7610, R12 ;  /* 0x00007610090c7816 */ /* 0x000fce000000000c */
.L_x_20135:
        /* <DEDUP_REMOVED lines=19> */
.L_x_20134:
[----:B------:R-:W-:Y:S05]  /*2320*/  BSYNC B0 ;  /* 0x0000000000007941 */ /* 0x000fea0003800000 */
.L_x_20133:
[----:B------:R-:W-:Y:S04]  /*2330*/  BSSY B0, `(.L_x_20136) ;  /* 0x0000015000007945 */ /* 0x000fe80003800000 */
[----:B------:R-:W-:Y:S05]  /*2340*/  @P5 BRA `(.L_x_20137) ;  /* 0x00000000004c5947 */ /* 0x000fea0003800000 */
[----:B------:R-:W-:Y:S01]  /*2350*/  IMAD.MOV.U32 R3, RZ, RZ, 0x1 ;  /* 0x00000001ff037424 */ /* 0x000fe200078e00ff */
[----:B------:R-:W-:-:S07]  /*2360*/  PRMT R10, R9, 0x7610, R10 ;  /* 0x00007610090a7816 */ /* 0x000fce000000000a */
.L_x_20138:
        /* <DEDUP_REMOVED lines=17> */
.L_x_20137:
[----:B------:R-:W-:Y:S05]  /*2480*/  BSYNC B0 ;  /* 0x0000000000007941 */ /* 0x000fea0003800000 */
.L_x_20136:
        /* <DEDUP_REMOVED lines=19> */
.L_x_20141:
        /* <DEDUP_REMOVED lines=19> */
.L_x_20140:
[----:B------:R-:W-:Y:S05]  /*26f0*/  BSYNC B0 ;  /* 0x0000000000007941 */ /* 0x000fea0003800000 */
.L_x_20139:
[----:B------:R-:W-:Y:S05]  /*2700*/  BRA `(.L_x_20117) ;  /* 0x0000000400887947 */ /* 0x000fea0003800000 */
.L_x_20116:
        /* <DEDUP_REMOVED lines=24> */
.L_x_20143:
[----:B------:R-:W-:Y:S05]  /*2890*/  BSYNC B0 ;  /* 0x0000000000007941 */ /* 0x000fea0003800000 */
.L_x_20142:
        /* <DEDUP_REMOVED lines=11> */
.L_x_20145:
[----:B------:R-:W-:Y:S05]  /*2950*/  BSYNC B0 ;  /* 0x0000000000007941 */ /* 0x000fea0003800000 */
.L_x_20144:
        /* <DEDUP_REMOVED lines=10> */
.L_x_20147:
[----:B------:R-:W-:Y:S05]  /*2a00*/  BSYNC B0 ;  /* 0x0000000000007941 */ /* 0x000fea0003800000 */
.L_x_20146:
        /* <DEDUP_REMOVED lines=9> */
.L_x_20149:
[----:B------:R-:W-:Y:S05]  /*2aa0*/  BSYNC B0 ;  /* 0x0000000000007941 */ /* 0x000fea0003800000 */
.L_x_20148:
        /* <DEDUP_REMOVED lines=9> */
.L_x_20151:
[----:B------:R-:W-:Y:S05]  /*2b40*/  BSYNC B0 ;  /* 0x0000000000007941 */ /* 0x000fea0003800000 */
.L_x_20150:
        /* <DEDUP_REMOVED lines=9> */
.L_x_20153:
[----:B------:R-:W-:Y:S05]  /*2be0*/  BSYNC B0 ;  /* 0x0000000000007941 */ /* 0x000fea0003800000 */
.L_x_20152:
        /* <DEDUP_REMOVED lines=9> */
.L_x_20155:
[----:B------:R-:W-:Y:S05]  /*2c80*/  BSYNC B0 ;  /* 0x0000000000007941 */ /* 0x000fea0003800000 */
.L_x_20154:
        /* <DEDUP_REMOVED lines=9> */
.L_x_20156:
[----:B------:R-:W-:Y:S05]  /*2d20*/  BSYNC B0 ;  /* 0x0000000000007941 */ /* 0x000fea0003800000 */
.L_x_20117:
        /* <DEDUP_REMOVED lines=25> */
.L_x_20159:
        /* <DEDUP_REMOVED lines=8> */
.L_x_20160:
        /* <DEDUP_REMOVED lines=8> */
.L_x_20161:
        /* <DEDUP_REMOVED lines=9> */
.L_x_20162:
[----:B------:R-:W-:Y:S05]  /*3050*/  BSYNC B1 ;  /* 0x0000000000017941 */ /* 0x000fea0003800000 */
.L_x_20158:
[----:B------:R-:W-:-:S13]  /*3060*/  ISETP.GE.AND P0, PT, R15, R0, PT ;  /* 0x000000000f00720c */ /* 0x000fda0003f06270 */
[----:B-12---:R-:W1:Y:S01]  /*3070*/  @!P0 LDC.64 R6, c[0x0][0x228] ;  /* 0x00008a00ff068b82 */ /* 0x006e620000000a00 */
[C---:B------:R-:W-:Y:S02]  /*3080*/  @!P0 VIADD R5, R15.reuse, UR4 ;  /* 0x000000040f058c36 */ /* 0x040fe40008000000 */
[----:B------:R-:W-:-:S03]  /*3090*/  @!P0 VIADD R15, R15, 0x80 ;  /* 0x000000800f0f8836 */ /* 0x000fc60000000000 */
[----:B-1----:R-:W-:-:S05]  /*30a0*/  @!P0 IADD3 R4, P1, R5, R6, RZ ;  /* 0x0000000605048210 */ /* 0x002fca0007f3e0ff */
[----:B------:R-:W-:-:S05]  /*30b0*/  @!P0 IMAD.X R5, RZ, RZ, R7, P1 ;  /* 0x000000ffff058224 */ /* 0x000fca00008e0607 */
[----:B------:R2:W-:Y:S03]  /*30c0*/  @!P0 STG.E.U8 desc[UR8][R4.64], R3 ;  /* 0x0000000304008986 */ /* 0x0005e6000c101108 */
.L_x_20163:
[----:B------:R-:W-:Y:S05]  /*30d0*/  BSYNC B0 ;  /* 0x0000000000007941 */ /* 0x000fea0003800000 */
.L_x_20157:
        /* <DEDUP_REMOVED lines=9> */
.L_x_20164:
        /* <DEDUP_REMOVED lines=9> */
.L_x_71769:


//--------------------- .text._ZN2at6native29vectorized_elementwise_kernelILi8EZNS0_50_GLOBAL__N__2680c7bb_12_PowKernel_cu_7dd49032_316829pow_tensor_scalar_kernel_implIaaEEvRNS_18TensorIteratorBaseET0_EUlaE2_St5arrayIPcLm2EEEEviS6_T1_ --------------------------
	.section	.text._ZN2at6native29vectorized_elementwise_kernelILi8EZNS0_50_GLOBAL__N__2680c7bb_12_PowKernel_cu_7dd49032_316829pow_tensor_scalar_kernel_implIaaEEvRNS_18TensorIteratorBaseET0_EUlaE2_St5arrayIPcLm2EEEEviS6_T1_,"ax",@progbits
	.align	128
        .global         _ZN2at6native29vectorized_elementwise_kernelILi8EZNS0_50_GLOBAL__N__2680c7bb_12_PowKernel_cu_7dd49032_316829pow_tensor_scalar_kernel_implIaaEEvRNS_18TensorIteratorBaseET0_EUlaE2_St5arrayIPcLm2EEEEviS6_T1_
        .type           _ZN2at6native29vectorized_elementwise_kernelILi8EZNS0_50_GLOBAL__N__2680c7bb_12_PowKernel_cu_7dd49032_316829pow_tensor_scalar_kernel_implIaaEEvRNS_18TensorIteratorBaseET0_EUlaE2_St5arrayIPcLm2EEEEviS6_T1_,@function
        .size           _ZN2at6native29vectorized_elementwise_kernelILi8EZNS0_50_GLOBAL__N__2680c7bb_12_PowKernel_cu_7dd49032_316829pow_tensor_scalar_kernel_implIaaEEvRNS_18TensorIteratorBaseET0_EUlaE2_St5arrayIPcLm2EEEEviS6_T1_,(.L_x_71770 - _ZN2at6native29vectorized_elementwise_kernelILi8EZNS0_50_GLOBAL__N__2680c7bb_12_PowKernel_cu_7dd49032_316829pow_tensor_scalar_kernel_implIaaEEvRNS_18TensorIteratorBaseET0_EUlaE2_St5arrayIPcLm2EEEEviS6_T1_)
        .other          _ZN2at6native29vectorized_elementwise_kernelILi8EZNS0_50_GLOBAL__N__2680c7bb_12_PowKernel_cu_7dd49032_316829pow_tensor_scalar_kernel_implIaaEEvRNS_18TensorIteratorBaseET0_EUlaE2_St5arrayIPcLm2EEEEviS6_T1_,@"STO_CUDA_ENTRY STV_DEFAULT"
_ZN2at6native29vectorized_elementwise_kernelILi8EZNS0_50_GLOBAL__N__2680c7bb_12_PowKernel_cu_7dd49032_316829pow_tensor_scalar_kernel_implIaaEEvRNS_18TensorIteratorBaseET0_EUlaE2_St5arrayIPcLm2EEEEviS6_T1_:
.text._ZN2at6native29vectorized_elementwise_kernelILi8EZNS0_50_GLOBAL__N__2680c7bb_12_PowKernel_cu_7dd49032_316829pow_tensor_scalar_kernel_implIaaEEvRNS_18TensorIteratorBaseET0_EUlaE2_St5arrayIPcLm2EEEEviS6_T1_:
        /* <DEDUP_REMOVED lines=15> */
[----:B0-----:R-:W-:-:S06]  /*00f0*/  IMAD.WIDE.U32 R6, R0, 0x8, R6 ;  /* 0x0000000800067825 */ /* 0x001fcc00078e0006 */
[----:B------:R-:W2:Y:S01]  /*0100*/  LDG.E.64 R6, desc[UR8][R6.64] ;  /* 0x0000000806067981 */ /* 0x000ea2000c1e1b00 */
[----:B------:R-:W-:-:S04]  /*0110*/  PRMT R2, R16, 0x8880, RZ ;  /* 0x0000888010027816 */ /* 0x000fc800000000ff */
[----:B------:R-:W-:Y:S02]  /*0120*/  ISETP.GE.AND P0, PT, R2, RZ, PT ;  /* 0x000000ff0200720c */ /* 0x000fe40003f06270 */
[C---:B--2---:R-:W-:Y:S02]  /*0130*/  LOP3.LUT R4, R6.reuse, 0xffff, RZ, 0xc0, !PT ;  /* 0x0000ffff06047812 */ /* 0x044fe400078ec0ff */
[----:B------:R-:W-:Y:S02]  /*0140*/  PRMT R8, R6, 0x7732, RZ ;  /* 0x0000773206087816 */ /* 0x000fe400000000ff */
[C---:B------:R-:W-:Y:S02]  /*0150*/  PRMT R10, R7.reuse, 0x7732, RZ ;  /* 0x00007732070a7816 */ /* 0x040fe400000000ff */
[C---:B------:R-:W-:Y:S02]  /*0160*/  LOP3.LUT R9, R7.reuse, 0xffff, RZ, 0xc0, !PT ;  /* 0x0000ffff07097812 */ /* 0x040fe400078ec0ff */
[----:B------:R-:W-:-:S02]  /*0170*/  PRMT R2, R7, 0x7610, R2 ;  /* 0x0000761007027816 */ /* 0x000fc40000000002 */
[----:B------:R-:W-:Y:S02]  /*0180*/  PRMT R3, R7, 0x7632, R3 ;  /* 0x0000763207037816 */ /* 0x000fe40000000003 */
[C---:B------:R-:W-:Y:S02]  /*0190*/  PRMT R18, R6.reuse, 0x7610, R18 ;  /* 0x0000761006127816 */ /* 0x040fe40000000012 */
[----:B------:R-:W-:Y:S02]  /*01a0*/  PRMT R5, R6, 0x7632, R5 ;  /* 0x0000763206057816 */ /* 0x000fe40000000005 */
[----:B------:R-:W-:Y:S02]  /*01b0*/  SHF.R.U32.HI R7, RZ, 0x8, R4 ;  /* 0x00000008ff077819 */ /* 0x000fe40000011604 */
[----:B------:R-:W-:Y:S02]  /*01c0*/  SHF.R.U32.HI R6, RZ, 0x8, R9 ;  /* 0x00000008ff067819 */ /* 0x000fe40000011609 */
[----:B------:R-:W-:-:S02]  /*01d0*/  SHF.R.U32.HI R8, RZ, 0x8, R8 ;  /* 0x00000008ff087819 */ /* 0x000fc40000011608 */
[----:B------:R-:W-:Y:S01]  /*01e0*/  SHF.R.U32.HI R4, RZ, 0x8, R10 ;  /* 0x00000008ff047819 */ /* 0x000fe2000001160a */
        /* <DEDUP_REMOVED lines=12> */
[----:B------:R-:W-:-:S03]  /*02b0*/  IMAD.MOV.U32 R10, RZ, RZ, 0x1 ;  /* 0x00000001ff0a7424 */ /* 0x000fc600078e00ff */
[----:B------:R-:W-:-:S04]  /*02c0*/  PRMT R9, R9, 0x7710, RZ ;  /* 0x0000771009097816 */ /* 0x000fc800000000ff */
[----:B------:R-:W-:-:S07]  /*02d0*/  PRMT R11, R9, 0x7610, R11 ;  /* 0x00007610090b7816 */ /* 0x000fce000000000b */
.L_x_20168:
        /* <DEDUP_REMOVED lines=19> */
.L_x_20169:
        /* <DEDUP_REMOVED lines=19> */
.L_x_20170:
        /* <DEDUP_REMOVED lines=19> */
.L_x_20171:
        /* <DEDUP_REMOVED lines=9> */
[----:B------:R-:W-:Y:S01]  /*0700*/  PRMT R7, R8, 0x9910, RZ ;  /* 0x0000991008077816 */ /* 0x000fe200000000ff */
[----:B------:R-:W-:Y:S01]  /*0710*/  IMAD.MOV.U32 R8, RZ, RZ, R15 ;  /* 0x000000ffff087224 */ /* 0x000fe200078e000f */
[----:B------:R-:W-:Y:S02]  /*0720*/  PRMT R15, R14, 0x8880, RZ ;  /* 0x000088800e0f7816 */ /* 0x000fe400000000ff */
[----:B------:R-:W-:Y:S01]  /*0730*/  PRMT R13, R13, 0x9910, RZ ;  /* 0x000099100d0d7816 */ /* 0x000fe200000000ff */
[----:B------:R-:W-:Y:S02]  /*0740*/  IMAD.MOV.U32 R14, RZ, RZ, R7 ;  /* 0x000000ffff0e7224 */ /* 0x000fe400078e0007 */
[----:B------:R-:W-:-:S02]  /*0750*/  IMAD.MOV.U32 R7, RZ, RZ, R15 ;  /* 0x000000ffff077224 */ /* 0x000fc400078e000f */
[----:B------:R-:W-:Y:S02]  /*0760*/  IMAD R8, R8, R8, RZ ;  /* 0x0000000808087224 */ /* 0x000fe400078e02ff */
[----:B------:R-:W-:Y:S01]  /*0770*/  IMAD R13, R13, R14, RZ ;  /* 0x0000000e0d0d7224 */ /* 0x000fe200078e02ff */
[----:B------:R-:W-:Y:S01]  /*0780*/  SHF.R.S32.HI R5, RZ, 0x1, R7 ;  /* 0x00000001ff057819 */ /* 0x000fe20000011407 */
[----:B------:R-:W-:Y:S06]  /*0790*/  @P0 BRA `(.L_x_20171) ;  /* 0xfffffffc00b40947 */ /* 0x000fec000383ffff */
[----:B------:R-:W-:Y:S01]  /*07a0*/  IMAD.MOV.U32 R14, RZ, RZ, 0x1 ;  /* 0x00000001ff0e7424 */ /* 0x000fe200078e00ff */
[----:B------:R-:W-:-:S07]  /*07b0*/  PRMT R5, R9, 0x7610, R5 ;  /* 0x0000761009057816 */ /* 0x000fce0000000005 */
.L_x_20172:
        /* <DEDUP_REMOVED lines=19> */
.L_x_20173:
        /* <DEDUP_REMOVED lines=19> */
.L_x_20174:
        /* <DEDUP_REMOVED lines=31> */
[----:B------:R-:W-:Y:S02]  /*0c10*/  PRMT R2, R2, 0x8880, RZ ;  /* 0x0000888002027816 */ /* 0x000fe400000000ff */
[----:B------:R-:W-:Y:S02]  /*0c20*/  PRMT R5, R3, 0x7610, R5 ;  /* 0x0000761003057816 */ /* 0x000fe40000000005 */
[----:B------:R-:W-:-:S04]  /*0c30*/  SHF.R.S32.HI R2, RZ, 0x1, R2 ;  /* 0x00000001ff027819 */ /* 0x000fc80000011402 */
[----:B------:R-:W-:-:S07]  /*0c40*/  PRMT R6, R2, 0x7610, R6 ;  /* 0x0000761002067816 */ /* 0x000fce0000000006 */
.L_x_20175:
        /* <DEDUP_REMOVED lines=21> */
.L_x_20166:
[----:B------:R-:W-:Y:S01]  /*0da0*/  LOP3.LUT R18, R18, 0xff, RZ, 0xc0, !PT ;  /* 0x000000ff12127812 */ /* 0x000fe200078ec0ff */
[----:B------:R-:W-:Y:S01]  /*0db0*/  IMAD.MOV.U32 R9, RZ, RZ, 0x1 ;  /* 0x00000001ff097424 */ /* 0x000fe200078e00ff */
[----:B------:R-:W-:Y:S01]  /*0dc0*/  LOP3.LUT R16, R16, 0x1, RZ, 0xc0, !PT ;  /* 0x0000000110107812 */ /* 0x000fe200078ec0ff */
[----:B------:R-:W-:Y:S01]  /*0dd0*/  BSSY B0, `(.L_x_20176) ;  /* 0x000000c000007945 */ /* 0x000fe20003800000 */
[----:B------:R-:W-:Y:S01]  /*0de0*/  ISETP.NE.AND P1, PT, R18, 0x1, PT ;  /* 0x000000011200780c */ /* 0x000fe20003f25270 */
[----:B------:R-:W-:Y:S01]  /*0df0*/  IMAD.MOV.U32 R11, RZ, RZ, 0x1 ;  /* 0x00000001ff0b7424 */ /* 0x000fe200078e00ff */
[----:B------:R-:W-:Y:S01]  /*0e00*/  ISETP.NE.U32.AND P0, PT, R16, 0x1, PT ;  /* 0x000000011000780c */ /* 0x000fe20003f05070 */
[----:B------:R-:W-:Y:S01]  /*0e10*/  IMAD.MOV.U32 R10, RZ, RZ, 0x1 ;  /* 0x00000001ff0a7424 */ /* 0x000fe200078e00ff */
[----:B------:R-:W-:Y:S02]  /*0e20*/  PRMT R12, R7, 0x9910, RZ ;  /* 0x00009910070c7816 */ /* 0x000fe400000000ff */
[----:B------:R-:W-:-:S02]  /*0e30*/  LOP3.LUT R7, R5, 0xff, RZ, 0xc0, !PT ;  /* 0x000000ff05077812 */ /* 0x000fc400078ec0ff */
[----:B------:R-:W-:-:S05]  /*0e40*/  SEL R5, R9, 0xffff, P0 ;  /* 0x0000ffff09057807 */ /* 0x000fca0000000000 */
[----:B------:R-:W-:Y:S05]  /*0e50*/  @!P1 BRA `(.L_x_20177) ;  /* 0x00000000000c9947 */ /* 0x000fea0003800000 */
[----:B------:R-:W-:Y:S02]  /*0e60*/  ISETP.NE.AND P0, PT, R18, 0xff, PT ;  /* 0x000000ff1200780c */ /* 0x000fe40003f05270 */
[----:B------:R-:W-:-:S11]  /*0e70*/  PRMT R10, R5, 0x7610, R10 ;  /* 0x00007610050a7816 */ /* 0x000fd6000000000a */
[----:B------:R-:W-:-:S07]  /*0e80*/  @P0 PRMT R10, RZ, 0x7610, R10 ;  /* 0x00007610ff0a0816 */ /* 0x000fce000000000a */
.L_x_20177:
[----:B------:R-:W-:Y:S05]  /*0e90*/  BSYNC B0 ;  /* 0x0000000000007941 */ /* 0x000fea0003800000 */
.L_x_20176:
[----:B------:R-:W-:Y:S01]  /*0ea0*/  PRMT R9, R8, 0x9910, RZ ;  /* 0x0000991008097816 */ /* 0x000fe200000000ff */
[----:B------:R-:W-:Y:S01]  /*0eb0*/  BSSY B0, `(.L_x_20178) ;  /* 0x0000013000007945 */ /* 0x000fe20003800000 */
[----:B------:R-:W-:Y:S01]  /*0ec0*/  LOP3.LUT R8, R2, 0xff, RZ, 0xc0, !PT ;  /* 0x000000ff02087812 */ /* 0x000fe200078ec0ff */
[----:B------:R-:W-:Y:S01]  /*0ed0*/  IMAD.MOV.U32 R2, RZ, RZ, R12 ;  /* 0x000000ffff027224 */ /* 0x000fe200078e000c */
[----:B------:R-:W-:Y:S02]  /*0ee0*/  PRMT R13, R6, 0x9910, RZ ;  /* 0x00009910060d7816 */ /* 0x000fe400000000ff */
[----:B------:R-:W-:Y:S01]  /*0ef0*/  LOP3.LUT R6, R3, 0xff, RZ, 0xc0, !PT ;  /* 0x000000ff03067812 */ /* 0x000fe200078ec0ff */
[----:B------:R-:W-:Y:S01]  /*0f00*/  IMAD.MOV.U32 R3, RZ, RZ, R9 ;  /* 0x000000ffff037224 */ /* 0x000fe200078e0009 */
[----:B------:R-:W-:Y:S02]  /*0f10*/  ISETP.NE.AND P6, PT, R2, 0x1, PT ;  /* 0x000000010200780c */ /* 0x000fe40003fc5270 */
[----:B------:R-:W-:Y:S01]  /*0f20*/  PRMT R16, R4, 0x9910, RZ ;  /* 0x0000991004107816 */ /* 0x000fe200000000ff */
[----:B------:R-:W-:Y:S01]  /*0f30*/  IMAD.MOV.U32 R4, RZ, RZ, R13 ;  /* 0x000000ffff047224 */ /* 0x000fe200078e000d */
[----:B------:R-:W-:-:S02]  /*0f40*/  ISETP.NE.AND P0, PT, R7, 0x1, PT ;  /* 0x000000010700780c */ /* 0x000fc40003f05270 */
[----:B------:R-:W-:Y:S02]  /*0f50*/  ISETP.NE.AND P1, PT, R8, 0x1, PT ;  /* 0x000000010800780c */ /* 0x000fe40003f25270 */
[----:B------:R-:W-:Y:S02]  /*0f60*/  ISETP.NE.AND P2, PT, R6, 0x1, PT ;  /* 0x000000010600780c */ /* 0x000fe40003f45270 */
[----:B------:R-:W-:Y:S02]  /*0f70*/  ISETP.NE.AND P3, PT, R3, 0x1, PT ;  /* 0x000000010300780c */ /* 0x000fe40003f65270 */
[----:B------:R-:W-:Y:S02]  /*0f80*/  ISETP.NE.AND P4, PT, R4, 0x1, PT ;  /* 0x000000010400780c */ /* 0x000fe40003f85270 */
[----:B------:R-:W-:Y:S01]  /*0f90*/  ISETP.NE.AND P5, PT, R16, 0x1, PT ;  /* 0x000000011000780c */ /* 0x000fe20003fa5270 */
[----:B------:R-:W-:-:S12]  /*0fa0*/  @!P6 BRA `(.L_x_20179) ;  /* 0x00000000000ce947 */ /* 0x000fd80003800000 */
[----:B------:R-:W-:Y:S02]  /*0fb0*/  ISETP.NE.AND P6, PT, R2, 0xff, PT ;  /* 0x000000ff0200780c */ /* 0x000fe40003fc5270 */
[----:B------:R-:W-:-:S11]  /*0fc0*/  PRMT R11, R5, 0x7610, R11 ;  /* 0x00007610050b7816 */ /* 0x000fd6000000000b */
[----:B------:R-:W-:-:S07]  /*0fd0*/  @P6 PRMT R11, RZ, 0x7610, R11 ;  /* 0x00007610ff0b6816 */ /* 0x000fce000000000b */
.L_x_20179:
[----:B------:R-:W-:Y:S05]  /*0fe0*/  BSYNC B0 ;  /* 0x0000000000007941 */ /* 0x000fea0003800000 */
.L_x_20178:
        /* <DEDUP_REMOVED lines=9> */
.L_x_20181:
[----:B------:R-:W-:Y:S05]  /*1080*/  BSYNC B0 ;  /* 0x0000000000007941 */ /* 0x000fea0003800000 */
.L_x_20180:
[----:B------:R-:W-:Y:S04]  /*1090*/  BSSY B0, `(.L_x_20182) ;  /* 0x0000005000007945 */ /* 0x000fe80003800000 */
[----:B------:R-:W-:Y:S05]  /*10a0*/  @!P3 BRA `(.L_x_20183) ;  /* 0x00000000000cb947 */ /* 0x000fea0003800000 */
[----:B------:R-:W-:Y:S02]  /*10b0*/  ISETP.NE.AND P0, PT, R3, 0xff, PT ;  /* 0x000000ff0300780c */ /* 0x000fe40003f05270 */
[----:B------:R-:W-:-:S11]  /*10c0*/  PRMT R13, R5, 0x7610, R13 ;  /* 0x00007610050d7816 */ /* 0x000fd6000000000d */
[----:B------:R-:W-:-:S07]  /*10d0*/  @P0 PRMT R13, RZ, 0x7610, R13 ;  /* 0x00007610ff0d0816 */ /* 0x000fce000000000d */
.L_x_20183:
[----:B------:R-:W-:Y:S05]  /*10e0*/  BSYNC B0 ;  /* 0x0000000000007941 */ /* 0x000fea0003800000 */
.L_x_20182:
[----:B------:R-:W-:Y:S01]  /*10f0*/  BSSY B0, `(.L_x_20184) ;  /* 0x0000006000007945 */ /* 0x000fe20003800000 */
[----:B------:R-:W-:-:S03]  /*1100*/  IMAD.MOV.U32 R17, RZ, RZ, 0x1 ;  /* 0x00000001ff117424 */ /* 0x000fc600078e00ff */
[----:B------:R-:W-:Y:S05]  /*1110*/  @!P1 BRA `(.L_x_20185) ;  /* 0x00000000000c9947 */ /* 0x000fea0003800000 */
[----:B------:R-:W-:Y:S02]  /*1120*/  ISETP.NE.AND P0, PT, R8, 0xff, PT ;  /* 0x000000ff0800780c */ /* 0x000fe40003f05270 */
[----:B------:R-:W-:-:S11]  /*1130*/  PRMT R14, R5, 0x7610, R14 ;  /* 0x00007610050e7816 */ /* 0x000fd6000000000e */
[----:B------:R-:W-:-:S07]  /*1140*/  @P0 PRMT R14, RZ, 0x7610, R14 ;  /* 0x00007610ff0e0816 */ /* 0x000fce000000000e */
.L_x_20185:
[----:B------:R-:W-:Y:S05]  /*1150*/  BSYNC B0 ;  /* 0x0000000000007941 */ /* 0x000fea0003800000 */
.L_x_20184:
[----:B------:R-:W-:Y:S04]  /*1160*/  BSSY B0, `(.L_x_20186) ;  /* 0x0000005000007945 */ /* 0x000fe80003800000 */
[----:B------:R-:W-:Y:S05]  /*1170*/  @!P4 BRA `(.L_x_20187) ;  /* 0x00000000000cc947 */ /* 0x000fea0003800000 */
[----:B------:R-:W-:Y:S02]  /*1180*/  ISETP.NE.AND P0, PT, R4, 0xff, PT ;  /* 0x000000ff0400780c */ /* 0x000fe40003f05270 */
[----:B------:R-:W-:-:S11]  /*1190*/  PRMT R15, R5, 0x7610, R15 ;  /* 0x00007610050f7816 */ /* 0x000fd6000000000f */
[----:B------:R-:W-:-:S07]  /*11a0*/  @P0 PRMT R15, RZ, 0x7610, R15 ;  /* 0x00007610ff0f0816 */ /* 0x000fce000000000f */
.L_x_20187:
[----:B------:R-:W-:Y:S05]  /*11b0*/  BSYNC B0 ;  /* 0x0000000000007941 */ /* 0x000fea0003800000 */
.L_x_20186:
[----:B------:R-:W-:Y:S01]  /*11c0*/  BSSY B0, `(.L_x_20188) ;  /* 0x0000006000007945 */ /* 0x000fe20003800000 */
[----:B------:R-:W-:-:S03]  /*11d0*/  IMAD.MOV.U32 R9, RZ, RZ, 0x1 ;  /* 0x00000001ff097424 */ /* 0x000fc600078e00ff */
[----:B------:R-:W-:Y:S05]  /*11e0*/  @!P2 BRA `(.L_x_20189) ;  /* 0x00000000000ca947 */ /* 0x000fea0003800000 */
[----:B------:R-:W-:Y:S02]  /*11f0*/  ISETP.NE.AND P0, PT, R6, 0xff, PT ;  /* 0x000000ff0600780c */ /* 0x000fe40003f05270 */
[----:B------:R-:W-:-:S11]  /*1200*/  PRMT R17, R5, 0x7610, R17 ;  /* 0x0000761005117816 */ /* 0x000fd60000000011 */
[----:B------:R-:W-:-:S07]  /*1210*/  @P0 PRMT R17, RZ, 0x7610, R17 ;  /* 0x00007610ff110816 */ /* 0x000fce0000000011 */
.L_x_20189:
[----:B------:R-:W-:Y:S05]  /*1220*/  BSYNC B0 ;  /* 0x0000000000007941 */ /* 0x000fea0003800000 */
.L_x_20188:
[----:B------:R-:W-:Y:S04]  /*1230*/  BSSY B0, `(.L_x_20167) ;  /* 0x0000005000007945 */ /* 0x000fe80003800000 */
[----:B------:R-:W-:Y:S05]  /*1240*/  @!P5 BRA `(.L_x_20190) ;  /* 0x00000000000cd947 */ /* 0x000fea0003800000 */
[----:B------:R-:W-:Y:S02]  /*1250*/  ISETP.NE.AND P0, PT, R16, 0xff, PT ;  /* 0x000000ff1000780c */ /* 0x000fe40003f05270 */
[----:B------:R-:W-:-:S11]  /*1260*/  PRMT R9, R5, 0x7610, R9 ;  /* 0x0000761005097816 */ /* 0x000fd60000000009 */
[----:B------:R-:W-:-:S07]  /*1270*/  @P0 PRMT R9, RZ, 0x7610, R9 ;  /* 0x00007610ff090816 */ /* 0x000fce0000000009 */
.L_x_20190:
[----:B------:R-:W-:Y:S05]  /*1280*/  BSYNC B0 ;  /* 0x0000000000007941 */ /* 0x000fea0003800000 */
.L_x_20167:
[----:B------:R-:W-:Y:S01]  /*1290*/  ULDC.64 UR6, c[0x0][0x228] ;  /* 0x00008a0000067ab9 */ /* 0x000fe20000000a00 */
[----:B------:R-:W-:Y:S01]  /*12a0*/  LOP3.LUT R10, R10, 0xff, RZ, 0xc0, !PT ;  /* 0x000000ff0a0a7812 */ /* 0x000fe200078ec0ff */
[----:B------:R-:W-:Y:S01]  /*12b0*/  UIADD3 UR5, UP0, UR4, UR6, URZ ;  /* 0x0000000604057290 */ /* 0x000fe2000ff1e03f */
[----:B------:R-:W-:Y:S02]  /*12c0*/  LOP3.LUT R12, R12, 0xff, RZ, 0xc0, !PT ;  /* 0x000000ff0c0c7812 */ /* 0x000fe400078ec0ff */
[----:B------:R-:W-:Y:S01]  /*12d0*/  LOP3.LUT R14, R14, 0xff, RZ, 0xc0, !PT ;  /* 0x000000ff0e0e7812 */ /* 0x000fe200078ec0ff */
[----:B------:R-:W-:Y:S01]  /*12e0*/  UIADD3.X UR6, URZ, UR7, URZ, UP0, !UPT ;  /* 0x000000073f067290 */ /* 0x000fe200087fe43f */
[----:B------:R-:W-:Y:S01]  /*12f0*/  LOP3.LUT R17, R17, 0xff, RZ, 0xc0, !PT ;  /* 0x000000ff11117812 */ /* 0x000fe200078ec0ff */
[----:B------:R-:W-:Y:S01]  /*1300*/  IMAD.U32 R2, RZ, RZ, UR5 ;  /* 0x00000005ff027e24 */ /* 0x000fe2000f8e00ff */
[----:B------:R-:W-:Y:S02]  /*1310*/  LOP3.LUT R4, R9, 0xffff, RZ, 0xc0, !PT ;  /* 0x0000ffff09047812 */ /* 0x000fe400078ec0ff */
[----:B------:R-:W-:Y:S01]  /*1320*/  LOP3.LUT R15, R15, 0xffff, RZ, 0xc0, !PT ;  /* 0x0000ffff0f0f7812 */ /* 0x000fe200078ec0ff */
[----:B------:R-:W-:Y:S01]  /*1330*/  IMAD.U32 R3, RZ, RZ, UR6 ;  /* 0x00000006ff037e24 */ /* 0x000fe2000f8e00ff */
[----:B------:R-:W-:-:S02]  /*1340*/  LOP3.LUT R13, R13, 0xffff, RZ, 0xc0, !PT ;  /* 0x0000ffff0d0d7812 */ /* 0x000fc400078ec0ff */
[----:B------:R-:W-:Y:S01]  /*1350*/  LOP3.LUT R11, R11, 0xffff, RZ, 0xc0, !PT ;  /* 0x0000ffff0b0b7812 */ /* 0x000fe200078ec0ff */
[----:B------:R-:W-:Y:S01]  /*1360*/  IMAD.WIDE R2, R0, 0x8, R2 ;  /* 0x0000000800027825 */ /* 0x000fe200078e0202 */
[----:B------:R-:W-:Y:S02]  /*1370*/  PRMT R4, R4, 0x7604, R17 ;  /* 0x0000760404047816 */ /* 0x000fe40000000011 */
[----:B------:R-:W-:Y:S02]  /*1380*/  PRMT R15, R15, 0x7604, R14 ;  /* 0x000076040f0f7816 */ /* 0x000fe4000000000e */
[----:B------:R-:W-:Y:S02]  /*1390*/  PRMT R12, R13, 0x7604, R12 ;  /* 0x000076040d0c7816 */ /* 0x000fe4000000000c */
[----:B------:R-:W-:Y:S02]  /*13a0*/  PRMT R11, R11, 0x7604, R10 ;  /* 0x000076040b0b7816 */ /* 0x000fe4000000000a */
[----:B------:R-:W-:-:S02]  /*13b0*/  PRMT R13, R15, 0x5410, R4 ;  /* 0x000054100f0d7816 */ /* 0x000fc40000000004 */
[----:B------:R-:W-:-:S05]  /*13c0*/  PRMT R12, R11, 0x5410, R12 ;  /* 0x000054100b0c7816 */ /* 0x000fca000000000c */
[----:B------:R-:W-:Y:S01]  /*13d0*/  STG.E.64 desc[UR8][R2.64], R12 ;  /* 0x0000000c02007986 */ /* 0x000fe2000c101b08 */
[----:B------:R-:W-:Y:S05]  /*13e0*/  EXIT ;  /* 0x000000000000794d */ /* 0x000fea0003800000 */
.L_x_20165:
        /* <DEDUP_REMOVED lines=24> */
.L_x_20192:
[----:B------:R-:W-:Y:S05]  /*1570*/  BSYNC B0 ;  /* 0x0000000000007941 */ /* 0x000fea0003800000 */
.L_x_20191:
        /* <DEDUP_REMOVED lines=17> */
.L_x_20194:
[----:B------:R-:W-:Y:S05]  /*1690*/  BSYNC B0 ;  /* 0x0000000000007941 */ /* 0x000fea0003800000 */
.L_x_20193:
        /* <DEDUP_REMOVED lines=54> */
.L_x_20199:
        /* <DEDUP_REMOVED lines=19> */
.L_x_20198:
[----:B------:R-:W-:Y:S05]  /*1b30*/  BSYNC B0 ;  /* 0x0000000000007941 */ /* 0x000fea0003800000 */
.L_x_20197:
[----:B------:R-:W-:Y:S01]  /*1b40*/  BSSY B0, `(.L_x_20200) ;  /* 0x0000019000007945 */ /* 0x000fe20003800000 */
[----:B------:R-:W-:Y:S01]  /*1b50*/  ISETP.GE.AND P1, PT, R21, R0, PT ;  /* 0x000000001500720c */ /* 0x000fe20003f26270 */
[----:B-----5:R-:W-:Y:S02]  /*1b60*/  VIADD R15, R11, 0x300 ;  /* 0x000003000b0f7836 */ /* 0x020fe40000000000 */
[----:B------:R-:W-:Y:S10]  /*1b70*/  @P5 BRA `(.L_x_20201) ;  /* 0x0000000000545947 */ /* 0x000ff40003800000 */
[----:B------:R-:W-:Y:S01]  /*1b80*/  IMAD.MOV.U32 R8, RZ, RZ, 0x1 ;  /* 0x00000001ff087424 */ /* 0x000fe200078e00ff */
[----:B------:R-:W-:-:S07]  /*1b90*/  PRMT R16, R9, 0x7610, R16 ;  /* 0x0000761009107816 */ /* 0x000fce0000000010 */
.L_x_20202:
        /* <DEDUP_REMOVED lines=19> */
.L_x_20201:
[----:B------:R-:W-:Y:S05]  /*1cd0*/  BSYNC B0 ;  /* 0x0000000000007941 */ /* 0x000fea0003800000 */
.L_x_20200:
[----:B------:R-:W-:Y:S01]  /*1ce0*/  BSSY B0, `(.L_x_20203) ;  /* 0x0000017000007945 */ /* 0x000fe20003800000 */
[----:B------:R-:W-:Y:S01]  /*1cf0*/  ISETP.GE.AND P5, PT, R15, R0, PT ;  /* 0x000000000f00720c */ /* 0x000fe20003fa6270 */
[----:B------:R-:W-:Y:S02]  /*1d00*/  VIADD R15, R11, 0x380 ;  /* 0x000003800b0f7836 */ /* 0x000fe40000000000 */
[----:B------:R-:W-:Y:S10]  /*1d10*/  @P4 BRA `(.L_x_20204) ;  /* 0x00000000004c4947 */ /* 0x000ff40003800000 */
[----:B------:R-:W-:Y:S01]  /*1d20*/  IMAD.MOV.U32 R7, RZ, RZ, 0x1 ;  /* 0x00000001ff077424 */ /* 0x000fe200078e00ff */
[----:B------:R-:W-:-:S07]  /*1d30*/  PRMT R16, R9, 0x7610, R16 ;  /* 0x0000761009107816 */ /* 0x000fce0000000010 */
.L_x_20205:
        /* <DEDUP_REMOVED lines=17> */
.L_x_20204:
[----:B------:R-:W-:Y:S05]  /*1e50*/  BSYNC B0 ;  /* 0x0000000000007941 */ /* 0x000fea0003800000 */
.L_x_20203:
[----:B------:R-:W-:Y:S01]  /*1e60*/  BSSY B0, `(.L_x_20206) ;  /* 0x0000018000007945 */ /* 0x000fe20003800000 */
[----:B------:R-:W-:-:S03]  /*1e70*/  ISETP.GE.AND P4, PT, R15, R0, PT ;  /* 0x000000000f00720c */ /* 0x000fc60003f86270 */
[----:B------:R-:W-:Y:S10]  /*1e80*/  @P3 BRA `(.L_x_20207) ;  /* 0x0000000000543947 */ /* 0x000ff40003800000 */
[----:B------:R-:W-:Y:S01]  /*1e90*/  IMAD.MOV.U32 R6, RZ, RZ, 0x1 ;  /* 0x00000001ff067424 */ /* 0x000fe200078e00ff */
[----:B------:R-:W-:-:S07]  /*1ea0*/  PRMT R14, R9, 0x7610, R14 ;  /* 0x00007610090e7816 */ /* 0x000fce000000000e */
.L_x_20208:
        /* <DEDUP_REMOVED lines=19> */
.L_x_20207:
[----:B------:R-:W-:Y:S05]  /*1fe0*/  BSYNC B0 ;  /* 0x0000000000007941 */ /* 0x000fea0003800000 */
.L_x_20206:
[----:B------:R-:W-:Y:S04]  /*1ff0*/  BSSY B0, `(.L_x_20209) ;  /* 0x0000017000007945 */ /* 0x000fe80003800000 */
[----:B------:R-:W-:Y:S05]  /*2000*/  @P2 BRA `(.L_x_20210) ;  /* 0x0000000000542947 */ /* 0x000fea0003800000 */
[----:B------:R-:W-:Y:S01]  /*2010*/  IMAD.MOV.U32 R5, RZ, RZ, 0x1 ;  /* 0x00000001ff057424 */ /* 0x000fe200078e00ff */
[----:B------:R-:W-:-:S07]  /*2020*/  PRMT R13, R9, 0x7610, R13 ;  /* 0x00007610090d7816 */ /* 0x000fce000000000d */
.L_x_20211:
        /* <DEDUP_REMOVED lines=19> */
.L_x_20210:
[----:B------:R-:W-:Y:S05]  /*2160*/  BSYNC B0 ;  /* 0x0000000000007941 */ /* 0x000fea0003800000 */
.L_x_20209:
[----:B------:R-:W-:Y:S04]  /*2170*/  BSSY B0, `(.L_x_20212) ;  /* 0x0000017000007945 */ /* 0x000fe80003800000 */
[----:B------:R-:W-:Y:S05]  /*2180*/  @P1 BRA `(.L_x_20213) ;  /* 0x0000000000541947 */ /* 0x000fea0003800000 */
[----:B------:R-:W-:Y:S01]  /*2190*/  IMAD.MOV.U32 R4, RZ, RZ, 0x1 ;  /* 0x00000001ff047424 */ /* 0x000fe200078e00ff */
[----:B------:R-:W-:-:S07]  /*21a0*/  PRMT R12, R9, 0x7610, R12 ;  /* 0x00007610090c7816 */ /* 0x000fce000000000c */
.L_x_20214:
        /* <DEDUP_REMOVED lines=19> */
.L_x_20213:
[----:B------:R-:W-:Y:S05]  /*22e0*/  BSYNC B0 ;  /* 0x0000000000007941 */ /* 0x000fea0003800000 */
.L_x_20212:
[----:B------:R-:W-:Y:S04]  /*22f0*/  BSSY B0, `(.L_x_20215) ;  /* 0x0000015000007945 */ /* 0x000fe80003800000 */
[----:B------:R-:W-:Y:S05]  /*2300*/  @P5 BRA `(.L_x_20216) ;  /* 0x00000000004c5947 */ /* 0x000fea0003800000 */
[----:B------:R-:W-:Y:S01]  /*2310*/  IMAD.MOV.U32 R3, RZ, RZ, 0x1 ;  /* 0x00000001ff037424 */ /* 0x000fe200078e00ff */
[----:B------:R-:W-:-:S07]  /*2320*/  PRMT R10, R9, 0x7610, R10 ;  /* 0x00007610090a7816 */ /* 0x000fce000000000a */
.L_x_20217:
        /* <DEDUP_REMOVED lines=17> */
.L_x_20216:
[----:B------:R-:W-:Y:S05]  /*2440*/  BSYNC B0 ;  /* 0x0000000000007941 */ /* 0x000fea0003800000 */
.L_x_20215:
        /* <DEDUP_REMOVED lines=19> */
.L_x_20220:
        /* <DEDUP_REMOVED lines=19> */
.L_x_20219:
[----:B------:R-:W-:Y:S05]  /*26b0*/  BSYNC B0 ;  /* 0x0000000000007941 */ /* 0x000fea0003800000 */
.L_x_20218:
[----:B------:R-:W-:Y:S05]  /*26c0*/  BRA `(.L_x_20196) ;  /* 0x0000000400887947 */ /* 0x000fea0003800000 */
.L_x_20195:
        /* <DEDUP_REMOVED lines=24> */
.L_x_20222:
[----:B------:R-:W-:Y:S05]  /*2850*/  BSYNC B0 ;  /* 0x0000000000007941 */ /* 0x000fea0003800000 */
.L_x_20221:
        /* <DEDUP_REMOVED lines=11> */
.L_x_20224:
[----:B------:R-:W-:Y:S05]  /*2910*/  BSYNC B0 ;  /* 0x0000000000007941 */ /* 0x000fea0003800000 */
.L_x_20223:
        /* <DEDUP_REMOVED lines=10> */
.L_x_20226:
[----:B------:R-:W-:Y:S05]  /*29c0*/  BSYNC B0 ;  /* 0x0000000000007941 */ /* 0x000fea0003800000 */
.L_x_20225:
        /* <DEDUP_REMOVED lines=9> */
.L_x_20228:
[----:B------:R-:W-:Y:S05]  /*2a60*/  BSYNC B0 ;  /* 0x0000000000007941 */ /* 0x000fea0003800000 */
.L_x_20227:
        /* <DEDUP_REMOVED lines=9> */
.L_x_20230:
[----:B------:R-:W-:Y:S05]  /*2b00*/  BSYNC B0 ;  /* 0x0000000000007941 */ /* 0x000fea0003800000 */
.L_x_20229:
        /* <DEDUP_REMOVED lines=9> */
.L_x_20232:
[----:B------:R-:W-:Y:S05]  /*2ba0*/  BSYNC B0 ;  /* 0x0000000000007941 */ /* 0x000fea0003800000 */
.L_x_20231:
        /* <DEDUP_REMOVED lines=9> */
.L_x_20234:
[----:B------:R-:W-:Y:S05]  /*2c40*/  BSYNC B0 ;  /* 0x0000000000007941 */ /* 0x000fea0003800000 */
.L_x_20233:
        /* <DEDUP_REMOVED lines=9> */
.L_x_20235:
[----:B------:R-:W-:Y:S05]  /*2ce0*/  BSYNC B0 ;  /* 0x0000000000007941 */ /* 0x000fea0003800000 */
.L_x_20196:
        /* <DEDUP_REMOVED lines=25> */
.L_x_20238:
        /* <DEDUP_REMOVED lines=8> */
.L_x_20239:
        /* <DEDUP_REMOVED lines=8> */
.L_x_20240:
        /* <DEDUP_REMOVED lines=9> */
.L_x_20241:
[----:B------:R-:W-:Y:S05]  /*3010*/  BSYNC B1 ;  /* 0x0000000000017941 */ /* 0x000fea0003800000 */
.L_x_20237:
[----:B------:R-:W-:-:S13]  /*3020*/  ISETP.GE.AND P0, PT, R15, R0, PT ;  /* 0x000000000f00720c */ /* 0x000fda0003f06270 */
[----:B-12---:R-:W1:Y:S01]  /*3030*/  @!P0 LDC.64 R6, c[0x0][0x228] ;  /* 0x00008a00ff068b82 */ /* 0x006e620000000a00 */
[C---:B------:R-:W-:Y:S02]  /*3040*/  @!P0 VIADD R5, R15.reuse, UR4 ;  /* 0x000000040f058c36 */ /* 0x040fe40008000000 */
[----:B------:R-:W-:-:S03]  /*3050*/  @!P0 VIADD R15, R15, 0x80 ;  /* 0x000000800f0f8836 */ /* 0x000fc60000000000 */
[----:B-1----:R-:W-:-:S05]  /*3060*/  @!P0 IADD3 R4, P1, R5, R6, RZ ;  /* 0x0000000605048210 */ /* 0x002fca0007f3e0ff */
[----:B------:R-:W-:-:S05]  /*3070*/  @!P0 IMAD.X R5, RZ, RZ, R7, P1 ;  /* 0x000000ffff058224 */ /* 0x000fca00008e0607 */
[----:B------:R2:W-:Y:S03]  /*3080*/  @!P0 STG.E.U8 desc[UR8][R4.64], R3 ;  /* 0x0000000304008986 */ /* 0x0005e6000c101108 */
.L_x_20242:
[----:B------:R-:W-:Y:S05]  /*3090*/  BSYNC B0 ;  /* 0x0000000000007941 */ /* 0x000fea0003800000 */
.L_x_20236:
        /* <DEDUP_REMOVED lines=9> */
.L_x_20243:
        /* <DEDUP_REMOVED lines=13> */
.L_x_71770:


//--------------------- .text._ZN2at6native18elementwise_kernelILi128ELi4EZNS0_15gpu_kernel_implIZNS0_50_GLOBAL__N__2680c7bb_12_PowKernel_cu_7dd49032_316829pow_tensor_scalar_kernel_implIaaEEvRNS_18TensorIteratorBaseET0_EUlaE1_EEvS6_RKT_EUliE_EEviT1_ --------------------------
	.section	.text._ZN2at6native18elementwise_kernelILi128ELi4EZNS0_15gpu_kernel_implIZNS0_50_GLOBAL__N__2680c7bb_12_PowKernel_cu_7dd49032_316829pow_tensor_scalar_kernel_implIaaEEvRNS_18TensorIteratorBaseET0_EUlaE1_EEvS6_RKT_EUliE_EEviT1_,"ax",@progbits
	.align	128
        .global         _ZN2at6native18elementwise_kernelILi128ELi4EZNS0_15gpu_kernel_implIZNS0_50_GLOBAL__N__2680c7bb_12_PowKernel_cu_7dd49032_316829pow_tensor_scalar_kernel_implIaaEEvRNS_18TensorIteratorBaseET0_EUlaE1_EEvS6_RKT_EUliE_EEviT1_
        .type           _ZN2at6native18elementwise_kernelILi128ELi4EZNS0_15gpu_kernel_implIZNS0_50_GLOBAL__N__2680c7bb_12_PowKernel_cu_7dd49032_316829pow_tensor_scalar_kernel_implIaaEEvRNS_18TensorIteratorBaseET0_EUlaE1_EEvS6_RKT_EUliE_EEviT1_,@function
        .size           _ZN2at6native18elementwise_kernelILi128ELi4EZNS0_15gpu_kernel_implIZNS0_50_GLOBAL__N__2680c7bb_12_PowKernel_cu_7dd49032_316829pow_tensor_scalar_kernel_implIaaEEvRNS_18TensorIteratorBaseET0_EUlaE1_EEvS6_RKT_EUliE_EEviT1_,(.L_x_71491 - _ZN2at6native18elementwise_kernelILi128ELi4EZNS0_15gpu_kernel_implIZNS0_50_GLOBAL__N__2680c7bb_12_PowKernel_cu_7dd49032_316829pow_tensor_scalar_kernel_implIaaEEvRNS_18TensorIteratorBaseET0_EUlaE1_EEvS6_RKT_EUliE_EEviT1_)
        .other          _ZN2at6native18elementwise_kernelILi128ELi4EZNS0_15gpu_kernel_implIZNS0_50_GLOBAL__N__2680c7bb_12_PowKernel_cu_7dd49032_316829pow_tensor_scalar_kernel_implIaaEEvRNS_18TensorIteratorBaseET0_EUlaE1_EEvS6_RKT_EUliE_EEviT1_,@"STO_CUDA_ENTRY STV_DEFAULT"
_ZN2at6native18elementwise_kernelILi128ELi4EZNS0_15gpu_kernel_implIZNS0_50_GLOBAL__N__2680c7bb_12_PowKernel_cu_7dd49032_316829pow_tensor_scalar_kernel_implIaaEEvRNS_18TensorIteratorBaseET0_EUlaE1_EEvS6_RKT_EUliE_EEviT1_:
.text._ZN2at6native18elementwise_kernelILi128ELi4EZNS0_15gpu_kernel_implIZNS0_50_GLOBAL__N__2680c7bb_12_PowKernel_cu_7dd49032_316829pow_tensor_scalar_kernel_implIaaEEvRNS_18TensorIteratorBaseET0_EUlaE1_EEvS6_RKT_EUliE_EEviT1_:
        /* <DEDUP_REMOVED lines=313> */
.L_x_20246:
        /* <DEDUP_REMOVED lines=20> */
.L_x_20250:
[----:B------:R0:W5:Y:S01]  /*14d0*/  LDG.E.U8 R0, desc[UR36][R2.64] ;  /* 0x0000002402007981 */ /* 0x000162000c1e1100 */
[----:B------:R-:W-:Y:S05]  /*14e0*/  BRA `(.L_x_20252) ;  /* 0x0000000c00547947 */ /* 0x000fea0003800000 */
.L_x_20249:
        /* <DEDUP_REMOVED lines=8> */
.L_x_20254:
[----:B------:R0:W5:Y:S01]  /*1570*/  LDG.E.U8 R0, desc[UR36][R2.64] ;  /* 0x0000002402007981 */ /* 0x000162000c1e1100 */
[----:B------:R-:W-:Y:S05]  /*1580*/  BRA `(.L_x_20252) ;  /* 0x0000000c002c7947 */ /* 0x000fea0003800000 */
.L_x_20253:
[----:B------:R0:W5:Y:S01]  /*1590*/  LDG.E.U16 R0, desc[UR36][R2.64] ;  /* 0x0000002402007981 */ /* 0x000162000c1e1500 */
[----:B------:R-:W-:Y:S05]  /*15a0*/  BRA `(.L_x_20252) ;  /* 0x0000000c00247947 */ /* 0x000fea0003800000 */
.L_x_20248:
        /* <DEDUP_REMOVED lines=9> */
.L_x_20256:
[----:B------:R-:W2:Y:S02]  /*1640*/  LDG.E.U16 R4, desc[UR36][R2.64] ;  /* 0x0000002402047981 */ /* 0x000ea4000c1e1500 */
[----:B--2---:R-:W-:-:S06]  /*1650*/  HADD2.F32 R4, -RZ, R4.H0_H0 ;  /* 0x20000004ff047230 */ /* 0x004fcc0000004100 */
[----:B------:R-:W0:Y:S02]  /*1660*/  F2I.FTZ.TRUNC.NTZ R4, R4 ;  /* 0x0000000400047305 */ /* 0x000e24000021f100 */
[----:B0-----:R-:W-:Y:S01]  /*1670*/  PRMT R0, R4, 0x7610, R0 ;  /* 0x0000761004007816 */ /* 0x001fe20000000000 */
[----:B------:R-:W-:Y:S06]  /*1680*/  BRA `(.L_x_20252) ;  /* 0x0000000800ec7947 */ /* 0x000fec0003800000 */
.L_x_20255:
        /* <DEDUP_REMOVED lines=9> */
.L_x_20258:
[----:B------:R-:W2:Y:S02]  /*1720*/  LDG.E.U16 R2, desc[UR36][R2.64] ;  /* 0x0000002402027981 */ /* 0x000ea4000c1e1500 */
[----:B--2---:R-:W-:-:S06]  /*1730*/  HADD2.F32 R4, -RZ, R2.H0_H0 ;  /* 0x20000002ff047230 */ /* 0x004fcc0000004100 */
[----:B------:R-:W0:Y:S02]  /*1740*/  F2I.FTZ.TRUNC.NTZ R4, R4 ;  /* 0x0000000400047305 */ /* 0x000e24000021f100 */
[----:B0-----:R-:W-:Y:S01]  /*1750*/  PRMT R0, R4, 0x7610, R0 ;  /* 0x0000761004007816 */ /* 0x001fe20000000000 */
[----:B------:R-:W-:Y:S06]  /*1760*/  BRA `(.L_x_20252) ;  /* 0x0000000800b47947 */ /* 0x000fec0003800000 */
.L_x_20257:
[----:B------:R-:W2:Y:S02]  /*1770*/  LDG.E.64 R2, desc[UR36][R2.64] ;  /* 0x0000002402027981 */ /* 0x000ea4000c1e1b00 */
[----:B--2---:R0:W1:Y:S01]  /*1780*/  F2I.F64.TRUNC R0, R2 ;  /* 0x0000000200007311 */ /* 0x004062000030d100 */
[----:B------:R-:W-:Y:S05]  /*1790*/  BRA `(.L_x_20252) ;  /* 0x0000000800a87947 */ /* 0x000fea0003800000 */
.L_x_20247:
        /* <DEDUP_REMOVED lines=12> */
.L_x_20261:
[----:B------:R-:W2:Y:S02]  /*1860*/  LDG.E.64 R2, desc[UR36][R2.64] ;  /* 0x0000002402027981 */ /* 0x000ea4000c1e1b00 */
[----:B--2---:R3:W4:Y:S01]  /*1870*/  F2I.F64.TRUNC R0, R2 ;  /* 0x0000000200007311 */ /* 0x004722000030d100 */
[----:B------:R-:W-:Y:S05]  /*1880*/  BRA `(.L_x_20252) ;  /* 0x00000008006c7947 */ /* 0x000fea0003800000 */
.L_x_20260:
        /* <DEDUP_REMOVED lines=28> */
.L_x_20263:
        /* <DEDUP_REMOVED lines=15> */
.L_x_20262:
[----:B------:R-:W2:Y:S02]  /*1b40*/  LDG.E.U16 R4, desc[UR36][R2.64] ;  /* 0x0000002402047981 */ /* 0x000ea4000c1e1500 */
[----:B--2---:R-:W-:-:S06]  /*1b50*/  IMAD.U32 R4, R4, 0x10000, RZ ;  /* 0x0001000004047824 */ /* 0x004fcc00078e00ff */
[----:B------:R-:W0:Y:S02]  /*1b60*/  F2I.FTZ.TRUNC.NTZ R4, R4 ;  /* 0x0000000400047305 */ /* 0x000e24000021f100 */
[----:B0-----:R-:W-:Y:S01]  /*1b70*/  PRMT R0, R4, 0x7610, R0 ;  /* 0x0000761004007816 */ /* 0x001fe20000000000 */
[----:B------:R-:W-:Y:S06]  /*1b80*/  BRA `(.L_x_20252) ;  /* 0x0000000400ac7947 */ /* 0x000fec0003800000 */
.L_x_20259:
        /* <DEDUP_REMOVED lines=10> */
.L_x_20266:
        /* <DEDUP_REMOVED lines=21> */
.L_x_20270:
[----:B------:R-:W-:Y:S05]  /*1d80*/  BSYNC B1 ;  /* 0x0000000000017941 */ /* 0x000fea0003800000 */
.L_x_20269:
[----:B------:R-:W-:Y:S01]  /*1d90*/  IMAD.SHL.U32 R2, R2, 0x100000, RZ ;  /* 0x0010000002027824 */ /* 0x000fe200078e00ff */
[----:B------:R-:W-:-:S04]  /*1da0*/  LEA R3, R0, 0x3b800000, 0x17 ;  /* 0x3b80000000037811 */ /* 0x000fc800078eb8ff */
[----:B------:R-:W-:-:S07]  /*1db0*/  LOP3.LUT R4, R3, R2, R4, 0xfe, !PT ;  /* 0x0000000203047212 */ /* 0x000fce00078efe04 */
.L_x_20268:
[----:B------:R-:W-:Y:S05]  /*1dc0*/  BSYNC B0 ;  /* 0x0000000000007941 */ /* 0x000fea0003800000 */
.L_x_20267:
[----:B------:R-:W0:Y:S02]  /*1dd0*/  F2I.FTZ.TRUNC.NTZ R4, R4 ;  /* 0x0000000400047305 */ /* 0x000e24000021f100 */
[----:B0-----:R-:W-:Y:S01]  /*1de0*/  PRMT R0, R4, 0x7610, R0 ;  /* 0x0000761004007816 */ /* 0x001fe20000000000 */
[----:B------:R-:W-:Y:S06]  /*1df0*/  BRA `(.L_x_20252) ;  /* 0x0000000400107947 */ /* 0x000fec0003800000 */
.L_x_20265:
        /* <DEDUP_REMOVED lines=21> */
.L_x_20274:
[----:B------:R-:W-:Y:S05]  /*1f50*/  BSYNC B1 ;  /* 0x0000000000017941 */ /* 0x000fea0003800000 */
.L_x_20273:
[----:B------:R-:W-:Y:S01]  /*1f60*/  IMAD.SHL.U32 R2, R2, 0x200000, RZ ;  /* 0x0020000002027824 */ /* 0x000fe200078e00ff */
[----:B------:R-:W-:-:S04]  /*1f70*/  LEA R3, R0, 0x37800000, 0x17 ;  /* 0x3780000000037811 */ /* 0x000fc800078eb8ff */
[----:B------:R-:W-:-:S07]  /*1f80*/  LOP3.LUT R4, R3, R2, R4, 0xfe, !PT ;  /* 0x0000000203047212 */ /* 0x000fce00078efe04 */
.L_x_20272:
[----:B------:R-:W-:Y:S05]  /*1f90*/  BSYNC B0 ;  /* 0x0000000000007941 */ /* 0x000fea0003800000 */
.L_x_20271:
[----:B------:R-:W0:Y:S02]  /*1fa0*/  F2I.FTZ.TRUNC.NTZ R4, R4 ;  /* 0x0000000400047305 */ /* 0x000e24000021f100 */
[----:B0-----:R-:W-:Y:S01]  /*1fb0*/  PRMT R0, R4, 0x7610, R0 ;  /* 0x0000761004007816 */ /* 0x001fe20000000000 */
[----:B------:R-:W-:Y:S06]  /*1fc0*/  BRA `(.L_x_20252) ;  /* 0x00000000009c7947 */ /* 0x000fec0003800000 */
.L_x_20264:
        /* <DEDUP_REMOVED lines=14> */
.L_x_20278:
[----:B------:R-:W-:Y:S05]  /*20b0*/  BSYNC B0 ;  /* 0x0000000000007941 */ /* 0x000fea0003800000 */
.L_x_20277:
[----:B------:R-:W0:Y:S02]  /*20c0*/  F2I.FTZ.TRUNC.NTZ R4, R4 ;  /* 0x0000000400047305 */ /* 0x000e24000021f100 */
[----:B0-----:R-:W-:Y:S01]  /*20d0*/  PRMT R0, R4, 0x7610, R0 ;  /* 0x0000761004007816 */ /* 0x001fe20000000000 */
[----:B------:R-:W-:Y:S06]  /*20e0*/  BRA `(.L_x_20252) ;  /* 0x0000000000547947 */ /* 0x000fec0003800000 */
.L_x_20251:
        /* <DEDUP_REMOVED lines=16> */
.L_x_20279:
[----:B------:R-:W-:Y:S01]  /*21f0*/  PRMT R0, RZ, 0x7610, R0 ;  /* 0x00007610ff007816 */ /* 0x000fe20000000000 */
[----:B------:R-:W-:Y:S06]  /*2200*/  BRA `(.L_x_20252) ;  /* 0x00000000000c7947 */ /* 0x000fec0003800000 */
.L_x_20276:
[----:B------:R2:W5:Y:S01]  /*2210*/  LDG.E.U8 R0, desc[UR36][R2.64] ;  /* 0x0000002402007981 */ /* 0x000562000c1e1100 */
[----:B------:R-:W-:Y:S05]  /*2220*/  BRA `(.L_x_20252) ;  /* 0x0000000000047947 */ /* 0x000fea0003800000 */
.L_x_20275:
[----:B------:R1:W5:Y:S02]  /*2230*/  LDG.E.U8 R0, desc[UR36][R2.64] ;  /* 0x0000002402007981 */ /* 0x000364000c1e1100 */
.L_x_20252:
        /* <DEDUP_REMOVED lines=16> */
[----:B------:R-:W-:Y:S05]  /*2340*/  CALL.REL.NOINC `($__internal_49_$__cuda_sm20_dblrcp_rn_slowpath_v3) ;  /* 0x000000a400b07944 */ /* 0x000fea0003c00000 */
.L_x_20281:
[----:B------:R-:W-:Y:S05]  /*2350*/  BSYNC B0 ;  /* 0x0000000000007941 */ /* 0x000fea0003800000 */
.L_x_20280:
        /* <DEDUP_REMOVED lines=15> */
.L_x_20285:
[----:B------:R0:W-:Y:S01]  /*2450*/  STG.E.U8 desc[UR36][R16.64], R5 ;  /* 0x0000000510007986 */ /* 0x0001e2000c101124 */
[----:B------:R-:W-:Y:S05]  /*2460*/  BRA `(.L_x_20287) ;  /* 0x0000000c00907947 */ /* 0x000fea0003800000 */
.L_x_20284:
        /* <DEDUP_REMOVED lines=12> */
.L_x_20289:
[----:B------:R-:W-:-:S05]  /*2530*/  PRMT R3, R5, 0x8880, RZ ;  /* 0x0000888005037816 */ /* 0x000fca00000000ff */
[----:B------:R0:W-:Y:S01]  /*2540*/  STG.E desc[UR36][R16.64], R3 ;  /* 0x0000000310007986 */ /* 0x0001e2000c101924 */
[----:B------:R-:W-:Y:S05]  /*2550*/  BRA `(.L_x_20287) ;  /* 0x0000000c00547947 */ /* 0x000fea0003800000 */
.L_x_20288:
[----:B------:R-:W-:-:S04]  /*2560*/  PRMT R3, R5, 0x8880, RZ ;  /* 0x0000888005037816 */ /* 0x000fc800000000ff */
[----:B------:R-:W-:-:S05]  /*2570*/  PRMT R3, R3, 0x7710, RZ ;  /* 0x0000771003037816 */ /* 0x000fca00000000ff */
[----:B------:R0:W-:Y:S01]  /*2580*/  STG.E.U16 desc[UR36][R16.64], R3 ;  /* 0x0000000310007986 */ /* 0x0001e2000c101524 */
[----:B------:R-:W-:Y:S05]  /*2590*/  BRA `(.L_x_20287) ;  /* 0x0000000c00447947 */ /* 0x000fea0003800000 */
.L_x_20283:
        /* <DEDUP_REMOVED lines=9> */
.L_x_20291:
[----:B------:R-:W0:Y:S02]  /*2630*/  I2F.S8 R0, R5 ;  /* 0x0000000500007306 */ /* 0x000e240000001400 */
[----:B0-----:R-:W-:-:S05]  /*2640*/  F2FP.F16.F32.PACK_AB R0, RZ, R0 ;  /* 0x00000000ff00723e */ /* 0x001fca00000000ff */
[----:B------:R0:W-:Y:S01]  /*2650*/  STG.E.U16 desc[UR36][R16.64], R0 ;  /* 0x0000000010007986 */ /* 0x0001e2000c101524 */
[----:B------:R-:W-:Y:S05]  /*2660*/  BRA `(.L_x_20287) ;  /* 0x0000000c00107947 */ /* 0x000fea0003800000 */
.L_x_20290:
        /* <DEDUP_REMOVED lines=10> */
.L_x_20293:
[----:B------:R-:W0:Y:S02]  /*2710*/  I2F.S8 R5, R5 ;  /* 0x0000000500057306 */ /* 0x000e240000001400 */
[----:B0-----:R-:W-:-:S04]  /*2720*/  F2FP.F16.F32.PACK_AB R3, RZ, R5 ;  /* 0x00000005ff03723e */ /* 0x001fc800000000ff */
[----:B------:R-:W-:-:S05]  /*2730*/  PRMT R3, R3, 0x5410, RZ ;  /* 0x0000541003037816 */ /* 0x000fca00000000ff */
[----:B------:R2:W-:Y:S01]  /*2740*/  STG.E desc[UR36][R16.64], R3 ;  /* 0x0000000310007986 */ /* 0x0005e2000c101924 */
[----:B------:R-:W-:Y:S05]  /*2750*/  BRA `(.L_x_20287) ;  /* 0x0000000800d47947 */ /* 0x000fea0003800000 */
.L_x_20292:
[----:B------:R-:W-:-:S04]  /*2760*/  PRMT R2, R5, 0x8880, RZ ;  /* 0x0000888005027816 */ /* 0x000fc800000000ff */
[----:B------:R-:W-:-:S06]  /*2770*/  PRMT R2, R2, 0x7710, RZ ;  /* 0x0000771002027816 */ /* 0x000fcc00000000ff */
[----:B------:R-:W0:Y:S02]  /*2780*/  I2F.F64.S16 R2, R2 ;  /* 0x0000000200027312 */ /* 0x000e240000101c00 */
[----:B0-----:R4:W-:Y:S01]  /*2790*/  STG.E.64 desc[UR36][R16.64], R2 ;  /* 0x0000000210007986 */ /* 0x0019e2000c101b24 */
[----:B------:R-:W-:Y:S05]  /*27a0*/  BRA `(.L_x_20287) ;  /* 0x0000000800c07947 */ /* 0x000fea0003800000 */
.L_x_20282:
        /* <DEDUP_REMOVED lines=12> */
.L_x_20296:
[----:B------:R-:W-:Y:S02]  /*2870*/  PRMT R4, R5, 0x8880, RZ ;  /* 0x0000888005047816 */ /* 0x000fe400000000ff */
[----:B------:R-:W-:Y:S02]  /*2880*/  CS2R R6, SRZ ;  /* 0x0000000000067805 */ /* 0x000fe4000001ff00 */
[----:B------:R-:W-:-:S06]  /*2890*/  PRMT R4, R4, 0x7710, RZ ;  /* 0x0000771004047816 */ /* 0x000fcc00000000ff */
[----:B------:R-:W0:Y:S02]  /*28a0*/  I2F.F64.S16 R4, R4 ;  /* 0x0000000400047312 */ /* 0x000e240000101c00 */
[----:B0-----:R0:W-:Y:S01]  /*28b0*/  STG.E.128 desc[UR36][R16.64], R4 ;  /* 0x0000000410007986 */ /* 0x0011e2000c101d24 */
[----:B------:R-:W-:Y:S05]  /*28c0*/  BRA `(.L_x_20287) ;  /* 0x0000000800787947 */ /* 0x000fea0003800000 */
.L_x_20295:
        /* <DEDUP_REMOVED lines=21> */
.L_x_20300:
[----:B------:R-:W-:Y:S05]  /*2a20*/  BSYNC B0 ;  /* 0x0000000000007941 */ /* 0x000fea0003800000 */
.L_x_20299:
[----:B------:R-:W-:-:S05]  /*2a30*/  LOP3.LUT R3, R0, R3, RZ, 0xfc, !PT ;  /* 0x0000000300037212 */ /* 0x000fca00078efcff */
[----:B------:R0:W-:Y:S01]  /*2a40*/  STG.E.U8 desc[UR36][R16.64], R3 ;  /* 0x0000000310007986 */ /* 0x0001e2000c101124 */
[----:B------:R-:W-:Y:S05]  /*2a50*/  BRA `(.L_x_20287) ;  /* 0x0000000800147947 */ /* 0x000fea0003800000 */
.L_x_20298:
        /* <DEDUP_REMOVED lines=13> */
.L_x_20302:
[----:B------:R-:W-:Y:S01]  /*2b30*/  IMAD.MOV.U32 R0, RZ, RZ, 0x7f ;  /* 0x0000007fff007424 */ /* 0x000fe200078e00ff */
[----:B------:R-:W-:-:S04]  /*2b40*/  ISETP.GT.U32.AND P0, PT, R2, 0x7f800000, PT ;  /* 0x7f8000000200780c */ /* 0x000fc80003f04070 */
[----:B------:R-:W-:-:S09]  /*2b50*/  SEL R0, R0, 0x7c, P0 ;  /* 0x0000007c00007807 */ /* 0x000fd20000000000 */
.L_x_20303:
[----:B------:R-:W-:Y:S05]  /*2b60*/  BSYNC B0 ;  /* 0x0000000000007941 */ /* 0x000fea0003800000 */
.L_x_20301:
[----:B------:R-:W-:-:S04]  /*2b70*/  LOP3.LUT R2, R5, 0x80000000, RZ, 0xc0, !PT ;  /* 0x8000000005027812 */ /* 0x000fc800078ec0ff */
[----:B------:R-:W-:-:S04]  /*2b80*/  SHF.R.U32.HI R3, RZ, 0x18, R2 ;  /* 0x00000018ff037819 */ /* 0x000fc80000011602 */
[----:B------:R-:W-:-:S05]  /*2b90*/  LOP3.LUT R3, R0, R3, RZ, 0xfc, !PT ;  /* 0x0000000300037212 */ /* 0x000fca00078efcff */
[----:B------:R0:W-:Y:S01]  /*2ba0*/  STG.E.U8 desc[UR36][R16.64], R3 ;  /* 0x0000000310007986 */ /* 0x0001e2000c101124 */
[----:B------:R-:W-:Y:S05]  /*2bb0*/  BRA `(.L_x_20287) ;  /* 0x0000000400bc7947 */ /* 0x000fea0003800000 */
.L_x_20297:
[----:B------:R-:W0:Y:S02]  /*2bc0*/  I2F.S8 R0, R5 ;  /* 0x0000000500007306 */ /* 0x000e240000001400 */
[----:B0-----:R-:W-:-:S05]  /*2bd0*/  F2FP.BF16.F32.PACK_AB R0, RZ, R0 ;  /* 0x00000000ff00723e */ /* 0x001fca00000010ff */
[----:B------:R0:W-:Y:S01]  /*2be0*/  STG.E.U16 desc[UR36][R16.64], R0 ;  /* 0x0000000010007986 */ /* 0x0001e2000c101524 */
[----:B------:R-:W-:Y:S05]  /*2bf0*/  BRA `(.L_x_20287) ;  /* 0x0000000400ac7947 */ /* 0x000fea0003800000 */
.L_x_20294:
        /* <DEDUP_REMOVED lines=12> */
.L_x_20306:
        /* <DEDUP_REMOVED lines=17> */
.L_x_20309:
[----:B------:R-:W-:-:S04]  /*2dd0*/  LOP3.LUT R2, R5, 0x80000000, RZ, 0xc0, !PT ;  /* 0x8000000005027812 */ /* 0x000fc800078ec0ff */
[----:B------:R-:W-:-:S04]  /*2de0*/  SHF.R.U32.HI R3, RZ, 0x18, R2 ;  /* 0x00000018ff037819 */ /* 0x000fc80000011602 */
[----:B------:R-:W-:-:S04]  /*2df0*/  LOP3.LUT R0, R0, R3, RZ, 0xfc, !PT ;  /* 0x0000000300007212 */ /* 0x000fc800078efcff */
[----:B------:R-:W-:-:S07]  /*2e00*/  PRMT R8, R0, 0x7610, R8 ;  /* 0x0000761000087816 */ /* 0x000fce0000000008 */
.L_x_20308:
[----:B------:R-:W-:Y:S05]  /*2e10*/  BSYNC B0 ;  /* 0x0000000000007941 */ /* 0x000fea0003800000 */
.L_x_20307:
[----:B------:R0:W-:Y:S01]  /*2e20*/  STG.E.U8 desc[UR36][R16.64], R8 ;  /* 0x0000000810007986 */ /* 0x0001e2000c101124 */
[----:B------:R-:W-:Y:S05]  /*2e30*/  BRA `(.L_x_20287) ;  /* 0x00000004001c7947 */ /* 0x000fea0003800000 */
.L_x_20305:
        /* <DEDUP_REMOVED lines=17> */
.L_x_20312:
[----:B------:R-:W-:-:S04]  /*2f50*/  LOP3.LUT R2, R5, 0x80000000, RZ, 0xc0, !PT ;  /* 0x8000000005027812 */ /* 0x000fc800078ec0ff */
[----:B------:R-:W-:-:S04]  /*2f60*/  SHF.R.U32.HI R3, RZ, 0x18, R2 ;  /* 0x00000018ff037819 */ /* 0x000fc80000011602 */
[----:B------:R-:W-:-:S04]  /*2f70*/  LOP3.LUT R0, R0, R3, RZ, 0xfc, !PT ;  /* 0x0000000300007212 */ /* 0x000fc800078efcff */
[----:B------:R-:W-:-:S07]  /*2f80*/  PRMT R8, R0, 0x7610, R8 ;  /* 0x0000761000087816 */ /* 0x000fce0000000008 */
.L_x_20311:
[----:B------:R-:W-:Y:S05]  /*2f90*/  BSYNC B0 ;  /* 0x0000000000007941 */ /* 0x000fea0003800000 */
.L_x_20310:
[----:B------:R0:W-:Y:S01]  /*2fa0*/  STG.E.U8 desc[UR36][R16.64], R8 ;  /* 0x0000000810007986 */ /* 0x0001e2000c101124 */
[----:B------:R-:W-:Y:S05]  /*2fb0*/  BRA `(.L_x_20287) ;  /* 0x0000000000bc7947 */ /* 0x000fea0003800000 */
.L_x_20304:
        /* <DEDUP_REMOVED lines=22> */
.L_x_20286:
        /* <DEDUP_REMOVED lines=16> */
.L_x_20315:
[----:B------:R-:W-:Y:S05]  /*3220*/  BRA `(.L_x_20287) ;  /* 0x0000000000207947 */ /* 0x000fea0003800000 */
.L_x_20314:
[----:B------:R-:W-:-:S04]  /*3230*/  LOP3.LUT R5, R5, 0xffff, RZ, 0xc0, !PT ;  /* 0x0000ffff05057812 */ /* 0x000fc800078ec0ff */
[----:B------:R-:W-:-:S05]  /*3240*/  PRMT R5, R5, 0x8880, RZ ;  /* 0x0000888005057816 */ /* 0x000fca00000000ff */
[----:B------:R-:W-:-:S05]  /*3250*/  IMAD.MOV.U32 R2, RZ, RZ, R5 ;  /* 0x000000ffff027224 */ /* 0x000fca00078e0005 */
[----:B------:R-:W-:-:S05]  /*3260*/  SHF.R.S32.HI R3, RZ, 0x1f, R2 ;  /* 0x0000001fff037819 */ /* 0x000fca0000011402 */
[----:B------:R0:W-:Y:S01]  /*3270*/  STG.E.64 desc[UR36][R16.64], R2 ;  /* 0x0000000210007986 */ /* 0x0001e2000c101b24 */
[----:B------:R-:W-:Y:S05]  /*3280*/  BRA `(.L_x_20287) ;  /* 0x0000000000087947 */ /* 0x000fea0003800000 */
.L_x_20313:
[----:B------:R-:W-:-:S05]  /*3290*/  PRMT R3, R5, 0x8880, RZ ;  /* 0x0000888005037816 */ /* 0x000fca00000000ff */
[----:B------:R0:W-:Y:S02]  /*32a0*/  STG.E desc[UR36][R16.64], R3 ;  /* 0x0000000310007986 */ /* 0x0001e4000c101924 */
.L_x_20287:
[----:B------:R-:W-:-:S04]  /*32b0*/  IMAD R18, R23, 0x200, R18 ;  /* 0x0000020017127824 */ /* 0x000fc800078e0212 */
[----:B------:R-:W-:-:S07]  /*32c0*/  VIADD R19, R18, 0x80 ;  /* 0x0000008012137836 */ /* 0x000fce0000000000 */
.L_x_20245:
[----:B------:R-:W-:Y:S05]  /*32d0*/  BSYNC B6 ;  /* 0x0000000000067941 */ /* 0x000fea0003800000 */
.L_x_20244:
        /* <DEDUP_REMOVED lines=307> */
.L_x_20318:
        /* <DEDUP_REMOVED lines=20> */
.L_x_20322:
[----:B------:R0:W5:Y:S01]  /*4750*/  LDG.E.U8 R0, desc[UR36][R2.64] ;  /* 0x0000002402007981 */ /* 0x000162000c1e1100 */
[----:B------:R-:W-:Y:S05]  /*4760*/  BRA `(.L_x_20324) ;  /* 0x0000000c00547947 */ /* 0x000fea0003800000 */
.L_x_20321:
        /* <DEDUP_REMOVED lines=8> */
.L_x_20326:
[----:B------:R0:W5:Y:S01]  /*47f0*/  LDG.E.U8 R0, desc[UR36][R2.64] ;  /* 0x0000002402007981 */ /* 0x000162000c1e1100 */
[----:B------:R-:W-:Y:S05]  /*4800*/  BRA `(.L_x_20324) ;  /* 0x0000000c002c7947 */ /* 0x000fea0003800000 */
.L_x_20325:
[----:B------:R0:W5:Y:S01]  /*4810*/  LDG.E.U16 R0, desc[UR36][R2.64] ;  /* 0x0000002402007981 */ /* 0x000162000c1e1500 */
[----:B------:R-:W-:Y:S05]  /*4820*/  BRA `(.L_x_20324) ;  /* 0x0000000c00247947 */ /* 0x000fea0003800000 */
.L_x_20320:
        /* <DEDUP_REMOVED lines=9> */
.L_x_20328:
[----:B------:R-:W2:Y:S02]  /*48c0*/  LDG.E.U16 R4, desc[UR36][R2.64] ;  /* 0x0000002402047981 */ /* 0x000ea4000c1e1500 */
[----:B--2---:R-:W-:-:S06]  /*48d0*/  HADD2.F32 R4, -RZ, R4.H0_H0 ;  /* 0x20000004ff047230 */ /* 0x004fcc0000004100 */
[----:B------:R-:W0:Y:S02]  /*48e0*/  F2I.FTZ.TRUNC.NTZ R4, R4 ;  /* 0x0000000400047305 */ /* 0x000e24000021f100 */
[----:B0-----:R-:W-:Y:S01]  /*48f0*/  PRMT R0, R4, 0x7610, R0 ;  /* 0x0000761004007816 */ /* 0x001fe20000000000 */
[----:B------:R-:W-:Y:S06]  /*4900*/  BRA `(.L_x_20324) ;  /* 0x0000000800ec7947 */ /* 0x000fec0003800000 */
.L_x_20327:
        /* <DEDUP_REMOVED lines=9> */
.L_x_20330:
[----:B------:R-:W2:Y:S02]  /*49a0*/  LDG.E.U16 R2, desc[UR36][R2.64] ;  /* 0x0000002402027981 */ /* 0x000ea4000c1e1500 */
[----:B--2---:R-:W-:-:S06]  /*49b0*/  HADD2.F32 R4, -RZ, R2.H0_H0 ;  /* 0x20000002ff047230 */ /* 0x004fcc0000004100 */
[----:B------:R-:W0:Y:S02]  /*49c0*/  F2I.FTZ.TRUNC.NTZ R4, R4 ;  /* 0x0000000400047305 */ /* 0x000e24000021f100 */
[----:B0-----:R-:W-:Y:S01]  /*49d0*/  PRMT R0, R4, 0x7610, R0 ;  /* 0x0000761004007816 */ /* 0x001fe20000000000 */
[----:B------:R-:W-:Y:S06]  /*49e0*/  BRA `(.L_x_20324) ;  /* 0x0000000800b47947 */ /* 0x000fec0003800000 */
.L_x_20329:
[----:B------:R-:W2:Y:S02]  /*49f0*/  LDG.E.64 R2, desc[UR36][R2.64] ;  /* 0x0000002402027981 */ /* 0x000ea4000c1e1b00 */
[----:B--2---:R0:W1:Y:S01]  /*4a00*/  F2I.F64.TRUNC R0, R2 ;  /* 0x0000000200007311 */ /* 0x004062000030d100 */
[----:B------:R-:W-:Y:S05]  /*4a10*/  BRA `(.L_x_20324) ;  /* 0x0000000800a87947 */ /* 0x000fea0003800000 */
.L_x_20319:
        /* <DEDUP_REMOVED lines=12> */
.L_x_20333:
[----:B------:R-:W2:Y:S02]  /*4ae0*/  LDG.E.64 R2, desc[UR36][R2.64] ;  /* 0x0000002402027981 */ /* 0x000ea4000c1e1b00 */
[----:B--2---:R0:W1:Y:S01]  /*4af0*/  F2I.F64.TRUNC R0, R2 ;  /* 0x0000000200007311 */ /* 0x004062000030d100 */
[----:B------:R-:W-:Y:S05]  /*4b00*/  BRA `(.L_x_20324) ;  /* 0x00000008006c7947 */ /* 0x000fea0003800000 */
.L_x_20332:
        /* <DEDUP_REMOVED lines=28> */
.L_x_20335:
        /* <DEDUP_REMOVED lines=15> */
.L_x_20334:
[----:B------:R-:W2:Y:S02]  /*4dc0*/  LDG.E.U16 R4, desc[UR36][R2.64] ;  /* 0x0000002402047981 */ /* 0x000ea4000c1e1500 */
[----:B--2---:R-:W-:-:S06]  /*4dd0*/  IMAD.U32 R4, R4, 0x10000, RZ ;  /* 0x0001000004047824 */ /* 0x004fcc00078e00ff */
[----:B------:R-:W0:Y:S02]  /*4de0*/  F2I.FTZ.TRUNC.NTZ R4, R4 ;  /* 0x0000000400047305 */ /* 0x000e24000021f100 */
[----:B0-----:R-:W-:Y:S01]  /*4df0*/  PRMT R0, R4, 0x7610, R0 ;  /* 0x0000761004007816 */ /* 0x001fe20000000000 */
[----:B------:R-:W-:Y:S06]  /*4e00*/  BRA `(.L_x_20324) ;  /* 0x0000000400ac7947 */ /* 0x000fec0003800000 */
.L_x_20331:
        /* <DEDUP_REMOVED lines=10> */
.L_x_20338:
        /* <DEDUP_REMOVED lines=21> */
.L_x_20342:
[----:B------:R-:W-:Y:S05]  /*5000*/  BSYNC B1 ;  /* 0x0000000000017941 */ /* 0x000fea0003800000 */
.L_x_20341:
[----:B------:R-:W-:Y:S01]  /*5010*/  IMAD.SHL.U32 R2, R2, 0x100000, RZ ;  /* 0x0010000002027824 */ /* 0x000fe200078e00ff */
[----:B------:R-:W-:-:S04]  /*5020*/  LEA R3, R0, 0x3b800000, 0x17 ;  /* 0x3b80000000037811 */ /* 0x000fc800078eb8ff */
[----:B------:R-:W-:-:S07]  /*5030*/  LOP3.LUT R4, R3, R2, R4, 0xfe, !PT ;  /* 0x0000000203047212 */ /* 0x000fce00078efe04 */
.L_x_20340:
[----:B------:R-:W-:Y:S05]  /*5040*/  BSYNC B0 ;  /* 0x0000000000007941 */ /* 0x000fea0003800000 */
.L_x_20339:
[----:B------:R-:W0:Y:S02]  /*5050*/  F2I.FTZ.TRUNC.NTZ R4, R4 ;  /* 0x0000000400047305 */ /* 0x000e24000021f100 */
[----:B0-----:R-:W-:Y:S01]  /*5060*/  PRMT R0, R4, 0x7610, R0 ;  /* 0x0000761004007816 */ /* 0x001fe20000000000 */
[----:B------:R-:W-:Y:S06]  /*5070*/  BRA `(.L_x_20324) ;  /* 0x0000000400107947 */ /* 0x000fec0003800000 */
.L_x_20337:
        /* <DEDUP_REMOVED lines=21> */
.L_x_20346:
[----:B------:R-:W-:Y:S05]  /*51d0*/  BSYNC B1 ;  /* 0x0000000000017941 */ /* 0x000fea0003800000 */
.L_x_20345:
[----:B------:R-:W-:Y:S01]  /*51e0*/  IMAD.SHL.U32 R2, R2, 0x200000, RZ ;  /* 0x0020000002027824 */ /* 0x000fe200078e00ff */
[----:B------:R-:W-:-:S04]  /*51f0*/  LEA R3, R0, 0x37800000, 0x17 ;  /* 0x3780000000037811 */ /* 0x000fc800078eb8ff */
[----:B------:R-:W-:-:S07]  /*5200*/  LOP3.LUT R4, R3, R2, R4, 0xfe, !PT ;  /* 0x0000000203047212 */ /* 0x000fce00078efe04 */
.L_x_20344:
[----:B------:R-:W-:Y:S05]  /*5210*/  BSYNC B0 ;  /* 0x0000000000007941 */ /* 0x000fea0003800000 */
.L_x_20343:
[----:B------:R-:W0:Y:S02]  /*5220*/  F2I.FTZ.TRUNC.NTZ R4, R4 ;  /* 0x0000000400047305 */ /* 0x000e24000021f100 */
[----:B0-----:R-:W-:Y:S01]  /*5230*/  PRMT R0, R4, 0x7610, R0 ;  /* 0x0000761004007816 */ /* 0x001fe20000000000 */
[----:B------:R-:W-:Y:S06]  /*5240*/  BRA `(.L_x_20324) ;  /* 0x00000000009c7947 */ /* 0x000fec0003800000 */
.L_x_20336:
        /* <DEDUP_REMOVED lines=14> */
.L_x_20350:
[----:B------:R-:W-:Y:S05]  /*5330*/  BSYNC B0 ;  /* 0x0000000000007941 */ /* 0x000fea0003800000 */
.L_x_20349:
[----:B------:R-:W0:Y:S02]  /*5340*/  F2I.FTZ.TRUNC.NTZ R4, R4 ;  /* 0x0000000400047305 */ /* 0x000e24000021f100 */
[----:B0-----:R-:W-:Y:S01]  /*5350*/  PRMT R0, R4, 0x7610, R0 ;  /* 0x0000761004007816 */ /* 0x001fe20000000000 */
[----:B------:R-:W-:Y:S06]  /*5360*/  BRA `(.L_x_20324) ;  /* 0x0000000000547947 */ /* 0x000fec0003800000 */
.L_x_20323:
        /* <DEDUP_REMOVED lines=16> */
.L_x_20351:
[----:B------:R-:W-:Y:S01]  /*5470*/  PRMT R0, RZ, 0x7610, R0 ;  /* 0x00007610ff007816 */ /* 0x000fe20000000000 */
[----:B------:R-:W-:Y:S06]  /*5480*/  BRA `(.L_x_20324) ;  /* 0x00000000000c7947 */ /* 0x000fec0003800000 */
.L_x_20348:
[----:B------:R2:W5:Y:S01]  /*5490*/  LDG.E.U8 R0, desc[UR36][R2.64] ;  /* 0x0000002402007981 */ /* 0x000562000c1e1100 */
[----:B------:R-:W-:Y:S05]  /*54a0*/  BRA `(.L_x_20324) ;  /* 0x0000000000047947 */ /* 0x000fea0003800000 */
.L_x_20347:
[----:B------:R3:W5:Y:S02]  /*54b0*/  LDG.E.U8 R0, desc[UR36][R2.64] ;  /* 0x0000002402007981 */ /* 0x000764000c1e1100 */
.L_x_20324:
        /* <DEDUP_REMOVED lines=17> */
.L_x_20353:
[----:B------:R-:W-:Y:S05]  /*55d0*/  BSYNC B0 ;  /* 0x0000000000007941 */ /* 0x000fea0003800000 */
.L_x_20352:
        /* <DEDUP_REMOVED lines=15> */
.L_x_20357:
[----:B------:R0:W-:Y:S01]  /*56d0*/  STG.E.U8 desc[UR36][R16.64], R5 ;  /* 0x0000000510007986 */ /* 0x0001e2000c101124 */
[----:B------:R-:W-:Y:S05]  /*56e0*/  BRA `(.L_x_20359) ;  /* 0x0000000c00907947 */ /* 0x000fea0003800000 */
.L_x_20356:
        /* <DEDUP_REMOVED lines=12> */
.L_x_20361:
[----:B------:R-:W-:-:S05]  /*57b0*/  PRMT R3, R5, 0x8880, RZ ;  /* 0x0000888005037816 */ /* 0x000fca00000000ff */
[----:B------:R0:W-:Y:S01]  /*57c0*/  STG.E desc[UR36][R16.64], R3 ;  /* 0x0000000310007986 */ /* 0x0001e2000c101924 */
[----:B------:R-:W-:Y:S05]  /*57d0*/  BRA `(.L_x_20359) ;  /* 0x0000000c00547947 */ /* 0x000fea0003800000 */
.L_x_20360:
[----:B------:R-:W-:-:S04]  /*57e0*/  PRMT R3, R5, 0x8880, RZ ;  /* 0x0000888005037816 */ /* 0x000fc800000000ff */
[----:B------:R-:W-:-:S05]  /*57f0*/  PRMT R3, R3, 0x7710, RZ ;  /* 0x0000771003037816 */ /* 0x000fca00000000ff */
[----:B------:R0:W-:Y:S01]  /*5800*/  STG.E.U16 desc[UR36][R16.64], R3 ;  /* 0x0000000310007986 */ /* 0x0001e2000c101524 */
[----:B------:R-:W-:Y:S05]  /*5810*/  BRA `(.L_x_20359) ;  /* 0x0000000c00447947 */ /* 0x000fea0003800000 */
.L_x_20355:
        /* <DEDUP_REMOVED lines=9> */
.L_x_20363:
[----:B------:R-:W0:Y:S02]  /*58b0*/  I2F.S8 R0, R5 ;  /* 0x0000000500007306 */ /* 0x000e240000001400 */
[----:B0-----:R-:W-:-:S05]  /*58c0*/  F2FP.F16.F32.PACK_AB R0, RZ, R0 ;  /* 0x00000000ff00723e */ /* 0x001fca00000000ff */
[----:B------:R0:W-:Y:S01]  /*58d0*/  STG.E.U16 desc[UR36][R16.64], R0 ;  /* 0x0000000010007986 */ /* 0x0001e2000c101524 */
[----:B------:R-:W-:Y:S05]  /*58e0*/  BRA `(.L_x_20359) ;  /* 0x0000000c00107947 */ /* 0x000fea0003800000 */
.L_x_20362:
        /* <DEDUP_REMOVED lines=10> */
.L_x_20365:
[----:B------:R-:W0:Y:S02]  /*5990*/  I2F.S8 R5, R5 ;  /* 0x0000000500057306 */ /* 0x000e240000001400 */
[----:B0-----:R-:W-:-:S04]  /*59a0*/  F2FP.F16.F32.PACK_AB R3, RZ, R5 ;  /* 0x00000005ff03723e */ /* 0x001fc800000000ff */
[----:B------:R-:W-:-:S05]  /*59b0*/  PRMT R3, R3, 0x5410, RZ ;  /* 0x0000541003037816 */ /* 0x000fca00000000ff */
[----:B------:R0:W-:Y:S01]  /*59c0*/  STG.E desc[UR36][R16.64], R3 ;  /* 0x0000000310007986 */ /* 0x0001e2000c101924 */
[----:B------:R-:W-:Y:S05]  /*59d0*/  BRA `(.L_x_20359) ;  /* 0x0000000800d47947 */ /* 0x000fea0003800000 */
.L_x_20364:
[----:B------:R-:W-:-:S04]  /*59e0*/  PRMT R2, R5, 0x8880, RZ ;  /* 0x0000888005027816 */ /* 0x000fc800000000ff */
[----:B------:R-:W-:-:S06]  /*59f0*/  PRMT R2, R2, 0x7710, RZ ;  /* 0x0000771002027816 */ /* 0x000fcc00000000ff */
[----:B------:R-:W0:Y:S02]  /*5a00*/  I2F.F64.S16 R2, R2 ;  /* 0x0000000200027312 */ /* 0x000e240000101c00 */
[----:B0-----:R0:W-:Y:S01]  /*5a10*/  STG.E.64 desc[UR36][R16.64], R2 ;  /* 0x0000000210007986 */ /* 0x0011e2000c101b24 */
[----:B------:R-:W-:Y:S05]  /*5a20*/  BRA `(.L_x_20359) ;  /* 0x0000000800c07947 */ /* 0x000fea0003800000 */
.L_x_20354:
        /* <DEDUP_REMOVED lines=12> */
.L_x_20368:
[----:B------:R-:W-:Y:S02]  /*5af0*/  PRMT R4, R5, 0x8880, RZ ;  /* 0x0000888005047816 */ /* 0x000fe400000000ff */
[----:B------:R-:W-:Y:S02]  /*5b00*/  CS2R R6, SRZ ;  /* 0x0000000000067805 */ /* 0x000fe4000001ff00 */
[----:B------:R-:W-:-:S06]  /*5b10*/  PRMT R4, R4, 0x7710, RZ ;  /* 0x0000771004047816 */ /* 0x000fcc00000000ff */
[----:B------:R-:W0:Y:S02]  /*5b20*/  I2F.F64.S16 R4, R4 ;  /* 0x0000000400047312 */ /* 0x000e240000101c00 */
[----:B0-----:R0:W-:Y:S01]  /*5b30*/  STG.E.128 desc[UR36][R16.64], R4 ;  /* 0x0000000410007986 */ /* 0x0011e2000c101d24 */
[----:B------:R-:W-:Y:S05]  /*5b40*/  BRA `(.L_x_20359) ;  /* 0x0000000800787947 */ /* 0x000fea0003800000 */
.L_x_20367:
        /* <DEDUP_REMOVED lines=21> */
.L_x_20372:
[----:B------:R-:W-:Y:S05]  /*5ca0*/  BSYNC B0 ;  /* 0x0000000000007941 */ /* 0x000fea0003800000 */
.L_x_20371:
[----:B------:R-:W-:-:S05]  /*5cb0*/  LOP3.LUT R3, R0, R3, RZ, 0xfc, !PT ;  /* 0x0000000300037212 */ /* 0x000fca00078efcff */
[----:B------:R0:W-:Y:S01]  /*5cc0*/  STG.E.U8 desc[UR36][R16.64], R3 ;  /* 0x0000000310007986 */ /* 0x0001e2000c101124 */
[----:B------:R-:W-:Y:S05]  /*5cd0*/  BRA `(.L_x_20359) ;  /* 0x0000000800147947 */ /* 0x000fea0003800000 */
.L_x_20370:
        /* <DEDUP_REMOVED lines=13> */
.L_x_20374:
[----:B------:R-:W-:Y:S01]  /*5db0*/  IMAD.MOV.U32 R0, RZ, RZ, 0x7f ;  /* 0x0000007fff007424 */ /* 0x000fe200078e00ff */
[----:B------:R-:W-:-:S04]  /*5dc0*/  ISETP.GT.U32.AND P0, PT, R2, 0x7f800000, PT ;  /* 0x7f8000000200780c */ /* 0x000fc80003f04070 */
[----:B------:R-:W-:-:S09]  /*5dd0*/  SEL R0, R0, 0x7c, P0 ;  /* 0x0000007c00007807 */ /* 0x000fd20000000000 */
.L_x_20375:
[----:B------:R-:W-:Y:S05]  /*5de0*/  BSYNC B0 ;  /* 0x0000000000007941 */ /* 0x000fea0003800000 */
.L_x_20373:
[----:B------:R-:W-:-:S04]  /*5df0*/  LOP3.LUT R2, R5, 0x80000000, RZ, 0xc0, !PT ;  /* 0x8000000005027812 */ /* 0x000fc800078ec0ff */
[----:B------:R-:W-:-:S04]  /*5e00*/  SHF.R.U32.HI R3, RZ, 0x18, R2 ;  /* 0x00000018ff037819 */ /* 0x000fc80000011602 */
[----:B------:R-:W-:-:S05]  /*5e10*/  LOP3.LUT R3, R0, R3, RZ, 0xfc, !PT ;  /* 0x0000000300037212 */ /* 0x000fca00078efcff */
[----:B------:R0:W-:Y:S01]  /*5e20*/  STG.E.U8 desc[UR36][R16.64], R3 ;  /* 0x0000000310007986 */ /* 0x0001e2000c101124 */
[----:B------:R-:W-:Y:S05]  /*5e30*/  BRA `(.L_x_20359) ;  /* 0x0000000400bc7947 */ /* 0x000fea0003800000 */
.L_x_20369:
[----:B------:R-:W0:Y:S02]  /*5e40*/  I2F.S8 R0, R5 ;  /* 0x0000000500007306 */ /* 0x000e240000001400 */
[----:B0-----:R-:W-:-:S05]  /*5e50*/  F2FP.BF16.F32.PACK_AB R0, RZ, R0 ;  /* 0x00000000ff00723e */ /* 0x001fca00000010ff */
[----:B------:R0:W-:Y:S01]  /*5e60*/  STG.E.U16 desc[UR36][R16.64], R0 ;  /* 0x0000000010007986 */ /* 0x0001e2000c101524 */
[----:B------:R-:W-:Y:S05]  /*5e70*/  BRA `(.L_x_20359) ;  /* 0x0000000400ac7947 */ /* 0x000fea0003800000 */
.L_x_20366:
        /* <DEDUP_REMOVED lines=12> */
.L_x_20378:
        /* <DEDUP_REMOVED lines=17> */
.L_x_20381:
[----:B------:R-:W-:-:S04]  /*6050*/  LOP3.LUT R2, R5, 0x80000000, RZ, 0xc0, !PT ;  /* 0x8000000005027812 */ /* 0x000fc800078ec0ff */
[----:B------:R-:W-:-:S04]  /*6060*/  SHF.R.U32.HI R3, RZ, 0x18, R2 ;  /* 0x00000018ff037819 */ /* 0x000fc80000011602 */
[----:B------:R-:W-:-:S04]  /*6070*/  LOP3.LUT R0, R0, R3, RZ, 0xfc, !PT ;  /* 0x0000000300007212 */ /* 0x000fc800078efcff */
[----:B------:R-:W-:-:S07]  /*6080*/  PRMT R8, R0, 0x7610, R8 ;  /* 0x0000761000087816 */ /* 0x000fce0000000008 */
.L_x_20380:
[----:B------:R-:W-:Y:S05]  /*6090*/  BSYNC B0 ;  /* 0x0000000000007941 */ /* 0x000fea0003800000 */
.L_x_20379:
[----:B------:R3:W-:Y:S01]  /*60a0*/  STG.E.U8 desc[UR36][R16.64], R8 ;  /* 0x0000000810007986 */ /* 0x0007e2000c101124 */
[----:B------:R-:W-:Y:S05]  /*60b0*/  BRA `(.L_x_20359) ;  /* 0x00000004001c7947 */ /* 0x000fea0003800000 */
.L_x_20377:
        /* <DEDUP_REMOVED lines=17> */
.L_x_20384:
[----:B------:R-:W-:-:S04]  /*61d0*/  LOP3.LUT R2, R5, 0x80000000, RZ, 0xc0, !PT ;  /* 0x8000000005027812 */ /* 0x000fc800078ec0ff */
[----:B------:R-:W-:-:S04]  /*61e0*/  SHF.R.U32.HI R3, RZ, 0x18, R2 ;  /* 0x00000018ff037819 */ /* 0x000fc80000011602 */
[----:B------:R-:W-:-:S04]  /*61f0*/  LOP3.LUT R0, R0, R3, RZ, 0xfc, !PT ;  /* 0x0000000300007212 */ /* 0x000fc800078efcff */
[----:B------:R-:W-:-:S07]  /*6200*/  PRMT R8, R0, 0x7610, R8 ;  /* 0x0000761000087816 */ /* 0x000fce0000000008 */
.L_x_20383:
[----:B------:R-:W-:Y:S05]  /*6210*/  BSYNC B0 ;  /* 0x0000000000007941 */ /* 0x000fea0003800000 */
.L_x_20382:
[----:B------:R0:W-:Y:S01]  /*6220*/  STG.E.U8 desc[UR36][R16.64], R8 ;  /* 0x0000000810007986 */ /* 0x0001e2000c101124 */
[----:B------:R-:W-:Y:S05]  /*6230*/  BRA `(.L_x_20359) ;  /* 0x0000000000bc7947 */ /* 0x000fea0003800000 */
.L_x_20376:
        /* <DEDUP_REMOVED lines=22> */
.L_x_20358:
        /* <DEDUP_REMOVED lines=16> */
.L_x_20387:
[----:B------:R-:W-:Y:S05]  /*64a0*/  BRA `(.L_x_20359) ;  /* 0x0000000000207947 */ /* 0x000fea0003800000 */
.L_x_20386:
[----:B------:R-:W-:-:S04]  /*64b0*/  LOP3.LUT R5, R5, 0xffff, RZ, 0xc0, !PT ;  /* 0x0000ffff05057812 */ /* 0x000fc800078ec0ff */
[----:B------:R-:W-:-:S05]  /*64c0*/  PRMT R5, R5, 0x8880, RZ ;  /* 0x0000888005057816 */ /* 0x000fca00000000ff */
[----:B------:R-:W-:-:S05]  /*64d0*/  IMAD.MOV.U32 R2, RZ, RZ, R5 ;  /* 0x000000ffff027224 */ /* 0x000fca00078e0005 */
[----:B------:R-:W-:-:S05]  /*64e0*/  SHF.R.S32.HI R3, RZ, 0x1f, R2 ;  /* 0x0000001fff037819 */ /* 0x000fca0000011402 */
[----:B------:R2:W-:Y:S01]  /*64f0*/  STG.E.64 desc[UR36][R16.64], R2 ;  /* 0x0000000210007986 */ /* 0x0005e2000c101b24 */
[----:B------:R-:W-:Y:S05]  /*6500*/  BRA `(.L_x_20359) ;  /* 0x0000000000087947 */ /* 0x000fea0003800000 */
.L_x_20385:
[----:B------:R-:W-:-:S05]  /*6510*/  PRMT R3, R5, 0x8880, RZ ;  /* 0x0000888005037816 */ /* 0x000fca00000000ff */
[----:B------:R0:W-:Y:S02]  /*6520*/  STG.E desc[UR36][R16.64], R3 ;  /* 0x0000000310007986 */ /* 0x0001e4000c101924 */
.L_x_20359:
[----:B------:R-:W-:-:S07]  /*6530*/  VIADD R19, R19, 0x80 ;  /* 0x0000008013137836 */ /* 0x000fce0000000000 */
.L_x_20317:
[----:B------:R-:W-:Y:S05]  /*6540*/  BSYNC B6 ;  /* 0x0000000000067941 */ /* 0x000fea0003800000 */
.L_x_20316:
        /* <DEDUP_REMOVED lines=307> */
.L_x_20390:
        /* <DEDUP_REMOVED lines=20> */
.L_x_20394:
[----:B------:R0:W5:Y:S01]  /*79c0*/  LDG.E.U8 R0, desc[UR36][R2.64] ;  /* 0x0000002402007981 */ /* 0x000162000c1e1100 */
[----:B------:R-:W-:Y:S05]  /*79d0*/  BRA `(.L_x_20396) ;  /* 0x0000000c00547947 */ /* 0x000fea0003800000 */
.L_x_20393:
        /* <DEDUP_REMOVED lines=8> */
.L_x_20398:
[----:B------:R0:W5:Y:S01]  /*7a60*/  LDG.E.U8 R0, desc[UR36][R2.64] ;  /* 0x0000002402007981 */ /* 0x000162000c1e1100 */
[----:B------:R-:W-:Y:S05]  /*7a70*/  BRA `(.L_x_20396) ;  /* 0x0000000c002c7947 */ /* 0x000fea0003800000 */
.L_x_20397:
[----:B------:R0:W5:Y:S01]  /*7a80*/  LDG.E.U16 R0, desc[UR36][R2.64] ;  /* 0x0000002402007981 */ /* 0x000162000c1e1500 */
[----:B------:R-:W-:Y:S05]  /*7a90*/  BRA `(.L_x_20396) ;  /* 0x0000000c00247947 */ /* 0x000fea0003800000 */
.L_x_20392:
        /* <DEDUP_REMOVED lines=9> */
.L_x_20400:
[----:B------:R-:W2:Y:S02]  /*7b30*/  LDG.E.U16 R4, desc[UR36][R2.64] ;  /* 0x0000002402047981 */ /* 0x000ea4000c1e1500 */
[----:B--2---:R-:W-:-:S06]  /*7b40*/  HADD2.F32 R4, -RZ, R4.H0_H0 ;  /* 0x20000004ff047230 */ /* 0x004fcc0000004100 */
[----:B------:R-:W0:Y:S02]  /*7b50*/  F2I.FTZ.TRUNC.NTZ R4, R4 ;  /* 0x0000000400047305 */ /* 0x000e24000021f100 */
[----:B0-----:R-:W-:Y:S01]  /*7b60*/  PRMT R0, R4, 0x7610, R0 ;  /* 0x0000761004007816 */ /* 0x001fe20000000000 */
[----:B------:R-:W-:Y:S06]  /*7b70*/  BRA `(.L_x_20396) ;  /* 0x0000000800ec7947 */ /* 0x000fec0003800000 */
.L_x_20399:
        /* <DEDUP_REMOVED lines=9> */
.L_x_20402:
[----:B------:R-:W2:Y:S02]  /*7c10*/  LDG.E.U16 R2, desc[UR36][R2.64] ;  /* 0x0000002402027981 */ /* 0x000ea4000c1e1500 */
[----:B--2---:R-:W-:-:S06]  /*7c20*/  HADD2.F32 R4, -RZ, R2.H0_H0 ;  /* 0x20000002ff047230 */ /* 0x004fcc0000004100 */
[----:B------:R-:W0:Y:S02]  /*7c30*/  F2I.FTZ.TRUNC.NTZ R4, R4 ;  /* 0x0000000400047305 */ /* 0x000e24000021f100 */
[----:B0-----:R-:W-:Y:S01]  /*7c40*/  PRMT R0, R4, 0x7610, R0 ;  /* 0x0000761004007816 */ /* 0x001fe20000000000 */
[----:B------:R-:W-:Y:S06]  /*7c50*/  BRA `(.L_x_20396) ;  /* 0x0000000800b47947 */ /* 0x000fec0003800000 */
.L_x_20401:
[----:B------:R-:W2:Y:S02]  /*7c60*/  LDG.E.64 R2, desc[UR36][R2.64] ;  /* 0x0000002402027981 */ /* 0x000ea4000c1e1b00 */
[----:B--2---:R0:W1:Y:S01]  /*7c70*/  F2I.F64.TRUNC R0, R2 ;  /* 0x0000000200007311 */ /* 0x004062000030d100 */
[----:B------:R-:W-:Y:S05]  /*7c80*/  BRA `(.L_x_20396) ;  /* 0x0000000800a87947 */ /* 0x000fea0003800000 */
.L_x_20391:
        /* <DEDUP_REMOVED lines=12> */
.L_x_20405:
[----:B------:R-:W2:Y:S02]  /*7d50*/  LDG.E.64 R2, desc[UR36][R2.64] ;  /* 0x0000002402027981 */ /* 0x000ea4000c1e1b00 */
[----:B--2---:R3:W4:Y:S01]  /*7d60*/  F2I.F64.TRUNC R0, R2 ;  /* 0x0000000200007311 */ /* 0x004722000030d100 */
[----:B------:R-:W-:Y:S05]  /*7d70*/  BRA `(.L_x_20396) ;  /* 0x00000008006c7947 */ /* 0x000fea0003800000 */
.L_x_20404:
        /* <DEDUP_REMOVED lines=28> */
.L_x_20407:
        /* <DEDUP_REMOVED lines=15> */
.L_x_20406:
[----:B------:R-:W2:Y:S02]  /*8030*/  LDG.E.U16 R4, desc[UR36][R2.64] ;  /* 0x0000002402047981 */ /* 0x000ea4000c1e1500 */
[----:B--2---:R-:W-:-:S06]  /*8040*/  IMAD.U32 R4, R4, 0x10000, RZ ;  /* 0x0001000004047824 */ /* 0x004fcc00078e00ff */
[----:B------:R-:W0:Y:S02]  /*8050*/  F2I.FTZ.TRUNC.NTZ R4, R4 ;  /* 0x0000000400047305 */ /* 0x000e24000021f100 */
[----:B0-----:R-:W-:Y:S01]  /*8060*/  PRMT R0, R4, 0x7610, R0 ;  /* 0x0000761004007816 */ /* 0x001fe20000000000 */
[----:B------:R-:W-:Y:S06]  /*8070*/  BRA `(.L_x_20396) ;  /* 0x0000000400ac7947 */ /* 0x000fec0003800000 */
.L_x_20403:
        /* <DEDUP_REMOVED lines=10> */
.L_x_20410:
        /* <DEDUP_REMOVED lines=21> */
.L_x_20414:
[----:B------:R-:W-:Y:S05]  /*8270*/  BSYNC B1 ;  /* 0x0000000000017941 */ /* 0x000fea0003800000 */
.L_x_20413:
[----:B------:R-:W-:Y:S01]  /*8280*/  IMAD.SHL.U32 R2, R2, 0x100000, RZ ;  /* 0x0010000002027824 */ /* 0x000fe200078e00ff */
[----:B------:R-:W-:-:S04]  /*8290*/  LEA R3, R0, 0x3b800000, 0x17 ;  /* 0x3b80000000037811 */ /* 0x000fc800078eb8ff */
[----:B------:R-:W-:-:S07]  /*82a0*/  LOP3.LUT R4, R3, R2, R4, 0xfe, !PT ;  /* 0x0000000203047212 */ /* 0x000fce00078efe04 */
.L_x_20412:
[----:B------:R-:W-:Y:S05]  /*82b0*/  BSYNC B0 ;  /* 0x0000000000007941 */ /* 0x000fea0003800000 */
.L_x_20411:
[----:B------:R-:W0:Y:S02]  /*82c0*/  F2I.FTZ.TRUNC.NTZ R4, R4 ;  /* 0x0000000400047305 */ /* 0x000e24000021f100 */
[----:B0-----:R-:W-:Y:S01]  /*82d0*/  PRMT R0, R4, 0x7610, R0 ;  /* 0x0000761004007816 */ /* 0x001fe20000000000 */
[----:B------:R-:W-:Y:S06]  /*82e0*/  BRA `(.L_x_20396) ;  /* 0x0000000400107947 */ /* 0x000fec0003800000 */
.L_x_20409:
        /* <DEDUP_REMOVED lines=21> */
.L_x_20418:
[----:B------:R-:W-:Y:S05]  /*8440*/  BSYNC B1 ;  /* 0x0000000000017941 */ /* 0x000fea0003800000 */
.L_x_20417:
[----:B------:R-:W-:Y:S01]  /*8450*/  IMAD.SHL.U32 R2, R2, 0x200000, RZ ;  /* 0x0020000002027824 */ /* 0x000fe200078e00ff */
[----:B------:R-:W-:-:S04]  /*8460*/  LEA R3, R0, 0x37800000, 0x17 ;  /* 0x3780000000037811 */ /* 0x000fc800078eb8ff */
[----:B------:R-:W-:-:S07]  /*8470*/  LOP3.LUT R4, R3, R2, R4, 0xfe, !PT ;  /* 0x0000000203047212 */ /* 0x000fce00078efe04 */
.L_x_20416:
[----:B------:R-:W-:Y:S05]  /*8480*/  BSYNC B0 ;  /* 0x0000000000007941 */ /* 0x000fea0003800000 */
.L_x_20415:
[----:B------:R-:W0:Y:S02]  /*8490*/  F2I.FTZ.TRUNC.NTZ R4, R4 ;  /* 0x0000000400047305 */ /* 0x000e24000021f100 */
[----:B0-----:R-:W-:Y:S01]  /*84a0*/  PRMT R0, R4, 0x7610, R0 ;  /* 0x0000761004007816 */ /* 0x001fe20000000000 */
[----:B------:R-:W-:Y:S06]  /*84b0*/  BRA `(.L_x_20396) ;  /* 0x00000000009c7947 */ /* 0x000fec0003800000 */
.L_x_20408:
        /* <DEDUP_REMOVED lines=14> */
.L_x_20422:
[----:B------:R-:W-:Y:S05]  /*85a0*/  BSYNC B0 ;  /* 0x0000000000007941 */ /* 0x000fea0003800000 */
.L_x_20421:
[----:B------:R-:W0:Y:S02]  /*85b0*/  F2I.FTZ.TRUNC.NTZ R4, R4 ;  /* 0x0000000400047305 */ /* 0x000e24000021f100 */
[----:B0-----:R-:W-:Y:S01]  /*85c0*/  PRMT R0, R4, 0x7610, R0 ;  /* 0x0000761004007816 */ /* 0x001fe20000000000 */
[----:B------:R-:W-:Y:S06]  /*85d0*/  BRA `(.L_x_20396) ;  /* 0x0000000000547947 */ /* 0x000fec0003800000 */
.L_x_20395:
        /* <DEDUP_REMOVED lines=16> */
.L_x_20423:
[----:B------:R-:W-:Y:S01]  /*86e0*/  PRMT R0, RZ, 0x7610, R0 ;  /* 0x00007610ff007816 */ /* 0x000fe20000000000 */
[----:B------:R-:W-:Y:S06]  /*86f0*/  BRA `(.L_x_20396) ;  /* 0x00000000000c7947 */ /* 0x000fec0003800000 */
.L_x_20420:
[----:B------:R1:W5:Y:S01]  /*8700*/  LDG.E.U8 R0, desc[UR36][R2.64] ;  /* 0x0000002402007981 */ /* 0x000362000c1e1100 */
[----:B------:R-:W-:Y:S05]  /*8710*/  BRA `(.L_x_20396) ;  /* 0x0000000000047947 */ /* 0x000fea0003800000 */
.L_x_20419:
[----:B------:R2:W5:Y:S02]  /*8720*/  LDG.E.U8 R0, desc[UR36][R2.64] ;  /* 0x0000002402007981 */ /* 0x000564000c1e1100 */
.L_x_20396:
        /* <DEDUP_REMOVED lines=17> */
.L_x_20425:
[----:B------:R-:W-:Y:S05]  /*8840*/  BSYNC B0 ;  /* 0x0000000000007941 */ /* 0x000fea0003800000 */
.L_x_20424:
        /* <DEDUP_REMOVED lines=15> */
.L_x_20429:
[----:B------:R0:W-:Y:S01]  /*8940*/  STG.E.U8 desc[UR36][R16.64], R5 ;  /* 0x0000000510007986 */ /* 0x0001e2000c101124 */
[----:B------:R-:W-:Y:S05]  /*8950*/  BRA `(.L_x_20431) ;  /* 0x0000000c00907947 */ /* 0x000fea0003800000 */
.L_x_20428:
        /* <DEDUP_REMOVED lines=12> */
.L_x_20433:
[----:B------:R-:W-:-:S05]  /*8a20*/  PRMT R3, R5, 0x8880, RZ ;  /* 0x0000888005037816 */ /* 0x000fca00000000ff */
[----:B------:R0:W-:Y:S01]  /*8a30*/  STG.E desc[UR36][R16.64], R3 ;  /* 0x0000000310007986 */ /* 0x0001e2000c101924 */
[----:B------:R-:W-:Y:S05]  /*8a40*/  BRA `(.L_x_20431) ;  /* 0x0000000c00547947 */ /* 0x000fea0003800000 */
.L_x_20432:
[----:B------:R-:W-:-:S04]  /*8a50*/  PRMT R3, R5, 0x8880, RZ ;  /* 0x0000888005037816 */ /* 0x000fc800000000ff */
[----:B------:R-:W-:-:S05]  /*8a60*/  PRMT R3, R3, 0x7710, RZ ;  /* 0x0000771003037816 */ /* 0x000fca00000000ff */
[----:B------:R0:W-:Y:S01]  /*8a70*/  STG.E.U16 desc[UR36][R16.64], R3 ;  /* 0x0000000310007986 */ /* 0x0001e2000c101524 */
[----:B------:R-:W-:Y:S05]  /*8a80*/  BRA `(.L_x_20431) ;  /* 0x0000000c00447947 */ /* 0x000fea0003800000 */
.L_x_20427:
        /* <DEDUP_REMOVED lines=9> */
.L_x_20435:
[----:B------:R-:W0:Y:S02]  /*8b20*/  I2F.S8 R0, R5 ;  /* 0x0000000500007306 */ /* 0x000e240000001400 */
[----:B0-----:R-:W-:-:S05]  /*8b30*/  F2FP.F16.F32.PACK_AB R0, RZ, R0 ;  /* 0x00000000ff00723e */ /* 0x001fca00000000ff */
[----:B------:R0:W-:Y:S01]  /*8b40*/  STG.E.U16 desc[UR36][R16.64], R0 ;  /* 0x0000000010007986 */ /* 0x0001e2000c101524 */
[----:B------:R-:W-:Y:S05]  /*8b50*/  BRA `(.L_x_20431) ;  /* 0x0000000c00107947 */ /* 0x000fea0003800000 */
.L_x_20434:
        /* <DEDUP_REMOVED lines=10> */
.L_x_20437:
[----:B------:R-:W0:Y:S02]  /*8c00*/  I2F.S8 R5, R5 ;  /* 0x0000000500057306 */ /* 0x000e240000001400 */
[----:B0-----:R-:W-:-:S04]  /*8c10*/  F2FP.F16.F32.PACK_AB R3, RZ, R5 ;  /* 0x00000005ff03723e */ /* 0x001fc800000000ff */
[----:B------:R-:W-:-:S05]  /*8c20*/  PRMT R3, R3, 0x5410, RZ ;  /* 0x0000541003037816 */ /* 0x000fca00000000ff */
[----:B------:R0:W-:Y:S01]  /*8c30*/  STG.E desc[UR36][R16.64], R3 ;  /* 0x0000000310007986 */ /* 0x0001e2000c101924 */
[----:B------:R-:W-:Y:S05]  /*8c40*/  BRA `(.L_x_20431) ;  /* 0x0000000800d47947 */ /* 0x000fea0003800000 */
.L_x_20436:
[----:B------:R-:W-:-:S04]  /*8c50*/  PRMT R2, R5, 0x8880, RZ ;  /* 0x0000888005027816 */ /* 0x000fc800000000ff */
[----:B------:R-:W-:-:S06]  /*8c60*/  PRMT R2, R2, 0x7710, RZ ;  /* 0x0000771002027816 */ /* 0x000fcc00000000ff */
[----:B------:R-:W0:Y:S02]  /*8c70*/  I2F.F64.S16 R2, R2 ;  /* 0x0000000200027312 */ /* 0x000e240000101c00 */
[----:B0-----:R0:W-:Y:S01]  /*8c80*/  STG.E.64 desc[UR36][R16.64], R2 ;  /* 0x0000000210007986 */ /* 0x0011e2000c101b24 */
[----:B------:R-:W-:Y:S05]  /*8c90*/  BRA `(.L_x_20431) ;  /* 0x0000000800c07947 */ /* 0x000fea0003800000 */
.L_x_20426:
        /* <DEDUP_REMOVED lines=12> */
.L_x_20440:
[----:B------:R-:W-:Y:S02]  /*8d60*/  PRMT R4, R5, 0x8880, RZ ;  /* 0x0000888005047816 */ /* 0x000fe400000000ff */
[----:B------:R-:W-:Y:S02]  /*8d70*/  CS2R R6, SRZ ;  /* 0x0000000000067805 */ /* 0x000fe4000001ff00 */
[----:B------:R-:W-:-:S06]  /*8d80*/  PRMT R4, R4, 0x7710, RZ ;  /* 0x0000771004047816 */ /* 0x000fcc00000000ff */
[----:B------:R-:W0:Y:S02]  /*8d90*/  I2F.F64.S16 R4, R4 ;  /* 0x0000000400047312 */ /* 0x000e240000101c00 */
[----:B0-----:R0:W-:Y:S01]  /*8da0*/  STG.E.128 desc[UR36][R16.64], R4 ;  /* 0x0000000410007986 */ /* 0x0011e2000c101d24 */
[----:B------:R-:W-:Y:S05]  /*8db0*/  BRA `(.L_x_20431) ;  /* 0x0000000800787947 */ /* 0x000fea0003800000 */
.L_x_20439:
        /* <DEDUP_REMOVED lines=21> */
.L_x_20444:
[----:B------:R-:W-:Y:S05]  /*8f10*/  BSYNC B0 ;  /* 0x0000000000007941 */ /* 0x000fea0003800000 */
.L_x_20443:
[----:B------:R-:W-:-:S05]  /*8f20*/  LOP3.LUT R3, R0, R3, RZ, 0xfc, !PT ;  /* 0x0000000300037212 */ /* 0x000fca00078efcff */
[----:B------:R0:W-:Y:S01]  /*8f30*/  STG.E.U8 desc[UR36][R16.64], R3 ;  /* 0x0000000310007986 */ /* 0x0001e2000c101124 */
[----:B------:R-:W-:Y:S05]  /*8f40*/  BRA `(.L_x_20431) ;  /* 0x0000000800147947 */ /* 0x000fea0003800000 */
.L_x_20442:
        /* <DEDUP_REMOVED lines=13> */
.L_x_20446:
[----:B------:R-:W-:Y:S01]  /*9020*/  IMAD.MOV.U32 R0, RZ, RZ, 0x7f ;  /* 0x0000007fff007424 */ /* 0x000fe200078e00ff */
[----:B------:R-:W-:-:S04]  /*9030*/  ISETP.GT.U32.AND P0, PT, R2, 0x7f800000, PT ;  /* 0x7f8000000200780c */ /* 0x000fc80003f04070 */
[----:B------:R-:W-:-:S09]  /*9040*/  SEL R0, R0, 0x7c, P0 ;  /* 0x0000007c00007807 */ /* 0x000fd20000000000 */
.L_x_20447:
[----:B------:R-:W-:Y:S05]  /*9050*/  BSYNC B0 ;  /* 0x0000000000007941 */ /* 0x000fea0003800000 */
.L_x_20445:
[----:B------:R-:W-:-:S04]  /*9060*/  LOP3.LUT R2, R5, 0x80000000, RZ, 0xc0, !PT ;  /* 0x8000000005027812 */ /* 0x000fc800078ec0ff */
[----:B------:R-:W-:-:S04]  /*9070*/  SHF.R.U32.HI R3, RZ, 0x18, R2 ;  /* 0x00000018ff037819 */ /* 0x000fc80000011602 */
[----:B------:R-:W-:-:S05]  /*9080*/  LOP3.LUT R3, R0, R3, RZ, 0xfc, !PT ;  /* 0x0000000300037212 */ /* 0x000fca00078efcff */
[----:B------:R0:W-:Y:S01]  /*9090*/  STG.E.U8 desc[UR36][R16.64], R3 ;  /* 0x0000000310007986 */ /* 0x0001e2000c101124 */
[----:B------:R-:W-:Y:S05]  /*90a0*/  BRA `(.L_x_20431) ;  /* 0x0000000400bc7947 */ /* 0x000fea0003800000 */
.L_x_20441:
[----:B------:R-:W0:Y:S02]  /*90b0*/  I2F.S8 R0, R5 ;  /* 0x0000000500007306 */ /* 0x000e240000001400 */
[----:B0-----:R-:W-:-:S05]  /*90c0*/  F2FP.BF16.F32.PACK_AB R0, RZ, R0 ;  /* 0x00000000ff00723e */ /* 0x001fca00000010ff */
[----:B------:R0:W-:Y:S01]  /*90d0*/  STG.E.U16 desc[UR36][R16.64], R0 ;  /* 0x0000000010007986 */ /* 0x0001e2000c101524 */
[----:B------:R-:W-:Y:S05]  /*90e0*/  BRA `(.L_x_20431) ;  /* 0x0000000400ac7947 */ /* 0x000fea0003800000 */
.L_x_20438:
        /* <DEDUP_REMOVED lines=12> */
.L_x_20450:
        /* <DEDUP_REMOVED lines=17> */
.L_x_20453:
[----:B------:R-:W-:-:S04]  /*92c0*/  LOP3.LUT R2, R5, 0x80000000, RZ, 0xc0, !PT ;  /* 0x8000000005027812 */ /* 0x000fc800078ec0ff */
[----:B------:R-:W-:-:S04]  /*92d0*/  SHF.R.U32.HI R3, RZ, 0x18, R2 ;  /* 0x00000018ff037819 */ /* 0x000fc80000011602 */
[----:B------:R-:W-:-:S04]  /*92e0*/  LOP3.LUT R0, R0, R3, RZ, 0xfc, !PT ;  /* 0x0000000300007212 */ /* 0x000fc800078efcff */
[----:B------:R-:W-:-:S07]  /*92f0*/  PRMT R8, R0, 0x7610, R8 ;  /* 0x0000761000087816 */ /* 0x000fce0000000008 */
.L_x_20452:
[----:B------:R-:W-:Y:S05]  /*9300*/  BSYNC B0 ;  /* 0x0000000000007941 */ /* 0x000fea0003800000 */
.L_x_20451:
[----:B------:R3:W-:Y:S01]  /*9310*/  STG.E.U8 desc[UR36][R16.64], R8 ;  /* 0x0000000810007986 */ /* 0x0007e2000c101124 */
[----:B------:R-:W-:Y:S05]  /*9320*/  BRA `(.L_x_20431) ;  /* 0x00000004001c7947 */ /* 0x000fea0003800000 */
.L_x_20449:
        /* <DEDUP_REMOVED lines=17> */
.L_x_20456:
[----:B------:R-:W-:-:S04]  /*9440*/  LOP3.LUT R2, R5, 0x80000000, RZ, 0xc0, !PT ;  /* 0x8000000005027812 */ /* 0x000fc800078ec0ff */
[----:B------:R-:W-:-:S04]  /*9450*/  SHF.R.U32.HI R3, RZ, 0x18, R2 ;  /* 0x00000018ff037819 */ /* 0x000fc80000011602 */
[----:B------:R-:W-:-:S04]  /*9460*/  LOP3.LUT R0, R0, R3, RZ, 0xfc, !PT ;  /* 0x0000000300007212 */ /* 0x000fc800078efcff */
[----:B------:R-:W-:-:S07]  /*9470*/  PRMT R8, R0, 0x7610, R8 ;  /* 0x0000761000087816 */ /* 0x000fce0000000008 */
.L_x_20455:
[----:B------:R-:W-:Y:S05]  /*9480*/  BSYNC B0 ;  /* 0x0000000000007941 */ /* 0x000fea0003800000 */
.L_x_20454:
[----:B------:R0:W-:Y:S01]  /*9490*/  STG.E.U8 desc[UR36][R16.64], R8 ;  /* 0x0000000810007986 */ /* 0x0001e2000c101124 */
[----:B------:R-:W-:Y:S05]  /*94a0*/  BRA `(.L_x_20431) ;  /* 0x0000000000bc7947 */ /* 0x000fea0003800000 */
.L_x_20448:
        /* <DEDUP_REMOVED lines=22> */
.L_x_20430:
        /* <DEDUP_REMOVED lines=16> */
.L_x_20459:
[----:B------:R-:W-:Y:S05]  /*9710*/  BRA `(.L_x_20431) ;  /* 0x0000000000207947 */ /* 0x000fea0003800000 */
.L_x_20458:
[----:B------:R-:W-:-:S04]  /*9720*/  LOP3.LUT R5, R5, 0xffff, RZ, 0xc0, !PT ;  /* 0x0000ffff05057812 */ /* 0x000fc800078ec0ff */
[----:B------:R-:W-:-:S05]  /*9730*/  PRMT R5, R5, 0x8880, RZ ;  /* 0x0000888005057816 */ /* 0x000fca00000000ff */
[----:B------:R-:W-:-:S05]  /*9740*/  IMAD.MOV.U32 R2, RZ, RZ, R5 ;  /* 0x000000ffff027224 */ /* 0x000fca00078e0005 */
[----:B------:R-:W-:-:S05]  /*9750*/  SHF.R.S32.HI R3, RZ, 0x1f, R2 ;  /* 0x0000001fff037819 */ /* 0x000fca0000011402 */
[----:B------:R1:W-:Y:S01]  /*9760*/  STG.E.64 desc[UR36][R16.64], R2 ;  /* 0x0000000210007986 */ /* 0x0003e2000c101b24 */
[----:B------:R-:W-:Y:S05]  /*9770*/  BRA `(.L_x_20431) ;  /* 0x0000000000087947 */ /* 0x000fea0003800000 */
.L_x_20457:
[----:B------:R-:W-:-:S05]  /*9780*/  PRMT R3, R5, 0x8880, RZ ;  /* 0x0000888005037816 */ /* 0x000fca00000000ff */
[----:B------:R2:W-:Y:S02]  /*9790*/  STG.E desc[UR36][R16.64], R3 ;  /* 0x0000000310007986 */ /* 0x0005e4000c101924 */
.L_x_20431:
[----:B------:R-:W-:-:S07]  /*97a0*/  VIADD R19, R19, 0x80 ;  /* 0x0000008013137836 */ /* 0x000fce0000000000 */
.L_x_20389:
[----:B------:R-:W-:Y:S05]  /*97b0*/  BSYNC B6 ;  /* 0x0000000000067941 */ /* 0x000fea0003800000 */
.L_x_20388:
        /* <DEDUP_REMOVED lines=306> */
.L_x_20460:
        /* <DEDUP_REMOVED lines=20> */
.L_x_20464:
[----:B------:R0:W5:Y:S01]  /*ac20*/  LDG.E.U8 R0, desc[UR36][R2.64] ;  /* 0x0000002402007981 */ /* 0x000162000c1e1100 */
[----:B------:R-:W-:Y:S05]  /*ac30*/  BRA `(.L_x_20466) ;  /* 0x0000000c00547947 */ /* 0x000fea0003800000 */
.L_x_20463:
        /* <DEDUP_REMOVED lines=8> */
.L_x_20468:
[----:B------:R0:W5:Y:S01]  /*acc0*/  LDG.E.U8 R0, desc[UR36][R2.64] ;  /* 0x0000002402007981 */ /* 0x000162000c1e1100 */
[----:B------:R-:W-:Y:S05]  /*acd0*/  BRA `(.L_x_20466) ;  /* 0x0000000c002c7947 */ /* 0x000fea0003800000 */
.L_x_20467:
[----:B------:R0:W5:Y:S01]  /*ace0*/  LDG.E.U16 R0, desc[UR36][R2.64] ;  /* 0x0000002402007981 */ /* 0x000162000c1e1500 */
[----:B------:R-:W-:Y:S05]  /*acf0*/  BRA `(.L_x_20466) ;  /* 0x0000000c00247947 */ /* 0x000fea0003800000 */
.L_x_20462:
        /* <DEDUP_REMOVED lines=9> */
.L_x_20470:
[----:B------:R-:W2:Y:S02]  /*ad90*/  LDG.E.U16 R4, desc[UR36][R2.64] ;  /* 0x0000002402047981 */ /* 0x000ea4000c1e1500 */
[----:B--2---:R-:W-:-:S06]  /*ada0*/  HADD2.F32 R4, -RZ, R4.H0_H0 ;  /* 0x20000004ff047230 */ /* 0x004fcc0000004100 */
[----:B------:R-:W0:Y:S02]  /*adb0*/  F2I.FTZ.TRUNC.NTZ R4, R4 ;  /* 0x0000000400047305 */ /* 0x000e24000021f100 */
[----:B0-----:R-:W-:Y:S01]  /*adc0*/  PRMT R0, R4, 0x7610, R0 ;  /* 0x0000761004007816 */ /* 0x001fe20000000000 */
[----:B------:R-:W-:Y:S06]  /*add0*/  BRA `(.L_x_20466) ;  /* 0x0000000800ec7947 */ /* 0x000fec0003800000 */
.L_x_20469:
        /* <DEDUP_REMOVED lines=9> */
.L_x_20472:
[----:B------:R-:W2:Y:S02]  /*ae70*/  LDG.E.U16 R2, desc[UR36][R2.64] ;  /* 0x0000002402027981 */ /* 0x000ea4000c1e1500 */
[----:B--2---:R-:W-:-:S06]  /*ae80*/  HADD2.F32 R4, -RZ, R2.H0_H0 ;  /* 0x20000002ff047230 */ /* 0x004fcc0000004100 */
[----:B------:R-:W0:Y:S02]  /*ae90*/  F2I.FTZ.TRUNC.NTZ R4, R4 ;  /* 0x0000000400047305 */ /* 0x000e24000021f100 */
[----:B0-----:R-:W-:Y:S01]  /*aea0*/  PRMT R0, R4, 0x7610, R0 ;  /* 0x0000761004007816 */ /* 0x001fe20000000000 */
[----:B------:R-:W-:Y:S06]  /*aeb0*/  BRA `(.L_x_20466) ;  /* 0x0000000800b47947 */ /* 0x000fec0003800000 */
.L_x_20471:
[----:B------:R-:W2:Y:S02]  /*aec0*/  LDG.E.64 R2, desc[UR36][R2.64] ;  /* 0x0000002402027981 */ /* 0x000ea4000c1e1b00 */
[----:B--2---:R0:W1:Y:S01]  /*aed0*/  F2I.F64.TRUNC R0, R2 ;  /* 0x0000000200007311 */ /* 0x004062000030d100 */
[----:B------:R-:W-:Y:S05]  /*aee0*/  BRA `(.L_x_20466) ;  /* 0x0000000800a87947 */ /* 0x000fea0003800000 */
.L_x_20461:
        /* <DEDUP_REMOVED lines=12> */
.L_x_20475:
[----:B------:R-:W2:Y:S02]  /*afb0*/  LDG.E.64 R2, desc[UR36][R2.64] ;  /* 0x0000002402027981 */ /* 0x000ea4000c1e1b00 */
[----:B--2---:R3:W4:Y:S01]  /*afc0*/  F2I.F64.TRUNC R0, R2 ;  /* 0x0000000200007311 */ /* 0x004722000030d100 */
[----:B------:R-:W-:Y:S05]  /*afd0*/  BRA `(.L_x_20466) ;  /* 0x00000008006c7947 */ /* 0x000fea0003800000 */
.L_x_20474:
        /* <DEDUP_REMOVED lines=28> */
.L_x_20477:
        /* <DEDUP_REMOVED lines=15> */
.L_x_20476:
[----:B------:R-:W2:Y:S02]  /*b290*/  LDG.E.U16 R4, desc[UR36][R2.64] ;  /* 0x0000002402047981 */ /* 0x000ea4000c1e1500 */
[----:B--2---:R-:W-:-:S06]  /*b2a0*/  IMAD.U32 R4, R4, 0x10000, RZ ;  /* 0x0001000004047824 */ /* 0x004fcc00078e00ff */
[----:B------:R-:W0:Y:S02]  /*b2b0*/  F2I.FTZ.TRUNC.NTZ R4, R4 ;  /* 0x0000000400047305 */ /* 0x000e24000021f100 */
[----:B0-----:R-:W-:Y:S01]  /*b2c0*/  PRMT R0, R4, 0x7610, R0 ;  /* 0x0000761004007816 */ /* 0x001fe20000000000 */
[----:B------:R-:W-:Y:S06]  /*b2d0*/  BRA `(.L_x_20466) ;  /* 0x0000000400ac7947 */ /* 0x000fec0003800000 */
.L_x_20473:
        /* <DEDUP_REMOVED lines=10> */
.L_x_20480:
        /* <DEDUP_REMOVED lines=21> */
.L_x_20484:
[----:B------:R-:W-:Y:S05]  /*b4d0*/  BSYNC B1 ;  /* 0x0000000000017941 */ /* 0x000fea0003800000 */
.L_x_20483:
[----:B------:R-:W-:Y:S01]  /*b4e0*/  IMAD.SHL.U32 R2, R2, 0x100000, RZ ;  /* 0x0010000002027824 */ /* 0x000fe200078e00ff */
[----:B------:R-:W-:-:S04]  /*b4f0*/  LEA R3, R0, 0x3b800000, 0x17 ;  /* 0x3b80000000037811 */ /* 0x000fc800078eb8ff */
[----:B------:R-:W-:-:S07]  /*b500*/  LOP3.LUT R4, R3, R2, R4, 0xfe, !PT ;  /* 0x0000000203047212 */ /* 0x000fce00078efe04 */
.L_x_20482:
[----:B------:R-:W-:Y:S05]  /*b510*/  BSYNC B0 ;  /* 0x0000000000007941 */ /* 0x000fea0003800000 */
.L_x_20481:
[----:B------:R-:W0:Y:S02]  /*b520*/  F2I.FTZ.TRUNC.NTZ R4, R4 ;  /* 0x0000000400047305 */ /* 0x000e24000021f100 */
[----:B0-----:R-:W-:Y:S01]  /*b530*/  PRMT R0, R4, 0x7610, R0 ;  /* 0x0000761004007816 */ /* 0x001fe20000000000 */
[----:B------:R-:W-:Y:S06]  /*b540*/  BRA `(.L_x_20466) ;  /* 0x0000000400107947 */ /* 0x000fec0003800000 */
.L_x_20479:
        /* <DEDUP_REMOVED lines=21> */
.L_x_20488:
[----:B------:R-:W-:Y:S05]  /*b6a0*/  BSYNC B1 ;  /* 0x0000000000017941 */ /* 0x000fea0003800000 */
.L_x_20487:
[----:B------:R-:W-:Y:S01]  /*b6b0*/  IMAD.SHL.U32 R2, R2, 0x200000, RZ ;  /* 0x0020000002027824 */ /* 0x000fe200078e00ff */
[----:B------:R-:W-:-:S04]  /*b6c0*/  LEA R3, R0, 0x37800000, 0x17 ;  /* 0x3780000000037811 */ /* 0x000fc800078eb8ff */
[----:B------:R-:W-:-:S07]  /*b6d0*/  LOP3.LUT R4, R3, R2, R4, 0xfe, !PT ;  /* 0x0000000203047212 */ /* 0x000fce00078efe04 */
.L_x_20486:
[----:B------:R-:W-:Y:S05]  /*b6e0*/  BSYNC B0 ;  /* 0x0000000000007941 */ /* 0x000fea0003800000 */
.L_x_20485:
[----:B------:R-:W0:Y:S02]  /*b6f0*/  F2I.FTZ.TRUNC.NTZ R4, R4 ;  /* 0x0000000400047305 */ /* 0x000e24000021f100 */
[----:B0-----:R-:W-:Y:S01]  /*b700*/  PRMT R0, R4, 0x7610, R0 ;  /* 0x0000761004007816 */ /* 0x001fe20000000000 */
[----:B------:R-:W-:Y:S06]  /*b710*/  BRA `(.L_x_20466) ;  /* 0x00000000009c7947 */ /* 0x000fec0003800000 */
.L_x_20478:
        /* <DEDUP_REMOVED lines=14> */
.L_x_20492:
[----:B------:R-:W-:Y:S05]  /*b800*/  BSYNC B0 ;  /* 0x0000000000007941 */ /* 0x000fea0003800000 */
.L_x_20491:
[----:B------:R-:W0:Y:S02]  /*b810*/  F2I.FTZ.TRUNC.NTZ R4, R4 ;  /* 0x0000000400047305 */ /* 0x000e24000021f100 */
[----:B0-----:R-:W-:Y:S01]  /*b820*/  PRMT R0, R4, 0x7610, R0 ;  /* 0x0000761004007816 */ /* 0x001fe20000000000 */
[----:B------:R-:W-:Y:S06]  /*b830*/  BRA `(.L_x_20466) ;  /* 0x0000000000547947 */ /* 0x000fec0003800000 */
.L_x_20465:
        /* <DEDUP_REMOVED lines=16> */
.L_x_20493:
[----:B------:R-:W-:Y:S01]  /*b940*/  PRMT R0, RZ, 0x7610, R0 ;  /* 0x00007610ff007816 */ /* 0x000fe20000000000 */
[----:B------:R-:W-:Y:S06]  /*b950*/  BRA `(.L_x_20466) ;  /* 0x00000000000c7947 */ /* 0x000fec0003800000 */
.L_x_20490:
[----:B------:R2:W5:Y:S01]  /*b960*/  LDG.E.U8 R0, desc[UR36][R2.64] ;  /* 0x0000002402007981 */ /* 0x000562000c1e1100 */
[----:B------:R-:W-:Y:S05]  /*b970*/  BRA `(.L_x_20466) ;  /* 0x0000000000047947 */ /* 0x000fea0003800000 */
.L_x_20489:
[----:B------:R1:W5:Y:S02]  /*b980*/  LDG.E.U8 R0, desc[UR36][R2.64] ;  /* 0x0000002402007981 */ /* 0x000364000c1e1100 */
.L_x_20466:
        /* <DEDUP_REMOVED lines=17> */
.L_x_20495:
[----:B------:R-:W-:Y:S05]  /*baa0*/  BSYNC B0 ;  /* 0x0000000000007941 */ /* 0x000fea0003800000 */
.L_x_20494:
        /* <DEDUP_REMOVED lines=15> */
.L_x_20499:
[----:B------:R-:W-:Y:S01]  /*bba0*/  STG.E.U8 desc[UR36][R16.64], R5 ;  /* 0x0000000510007986 */ /* 0x000fe2000c101124 */
[----:B------:R-:W-:Y:S05]  /*bbb0*/  EXIT ;  /* 0x000000000000794d */ /* 0x000fea0003800000 */
.L_x_20498:
        /* <DEDUP_REMOVED lines=12> */
.L_x_20502:
[----:B------:R-:W-:-:S05]  /*bc80*/  PRMT R3, R5, 0x8880, RZ ;  /* 0x0000888005037816 */ /* 0x000fca00000000ff */
[----:B------:R-:W-:Y:S01]  /*bc90*/  STG.E desc[UR36][R16.64], R3 ;  /* 0x0000000310007986 */ /* 0x000fe2000c101924 */
[----:B------:R-:W-:Y:S05]  /*bca0*/  EXIT ;  /* 0x000000000000794d */ /* 0x000fea0003800000 */
.L_x_20501:
[----:B------:R-:W-:-:S04]  /*bcb0*/  PRMT R3, R5, 0x8880, RZ ;  /* 0x0000888005037816 */ /* 0x000fc800000000ff */
[----:B------:R-:W-:-:S05]  /*bcc0*/  PRMT R3, R3, 0x7710, RZ ;  /* 0x0000771003037816 */ /* 0x000fca00000000ff */
[----:B------:R-:W-:Y:S01]  /*bcd0*/  STG.E.U16 desc[UR36][R16.64], R3 ;  /* 0x0000000310007986 */ /* 0x000fe2000c101524 */
[----:B------:R-:W-:Y:S05]  /*bce0*/  EXIT ;  /* 0x000000000000794d */ /* 0x000fea0003800000 */
.L_x_20497:
        /* <DEDUP_REMOVED lines=9> */
.L_x_20504:
[----:B------:R-:W0:Y:S02]  /*bd80*/  I2F.S8 R0, R5 ;  /* 0x0000000500007306 */ /* 0x000e240000001400 */
[----:B0-----:R-:W-:-:S05]  /*bd90*/  F2FP.F16.F32.PACK_AB R0, RZ, R0 ;  /* 0x00000000ff00723e */ /* 0x001fca00000000ff */
[----:B------:R-:W-:Y:S01]  /*bda0*/  STG.E.U16 desc[UR36][R16.64], R0 ;  /* 0x0000000010007986 */ /* 0x000fe2000c101524 */
[----:B------:R-:W-:Y:S05]  /*bdb0*/  EXIT ;  /* 0x000000000000794d */ /* 0x000fea0003800000 */
.L_x_20503:
        /* <DEDUP_REMOVED lines=10> */
.L_x_20506:
[----:B------:R-:W0:Y:S02]  /*be60*/  I2F.S8 R5, R5 ;  /* 0x0000000500057306 */ /* 0x000e240000001400 */
[----:B0-----:R-:W-:-:S04]  /*be70*/  F2FP.F16.F32.PACK_AB R3, RZ, R5 ;  /* 0x00000005ff03723e */ /* 0x001fc800000000ff */
[----:B------:R-:W-:-:S05]  /*be80*/  PRMT R3, R3, 0x5410, RZ ;  /* 0x0000541003037816 */ /* 0x000fca00000000ff */
[----:B------:R-:W-:Y:S01]  /*be90*/  STG.E desc[UR36][R16.64], R3 ;  /* 0x0000000310007986 */ /* 0x000fe2000c101924 */
[----:B------:R-:W-:Y:S05]  /*bea0*/  EXIT ;  /* 0x000000000000794d */ /* 0x000fea0003800000 */
.L_x_20505:
[----:B------:R-:W-:-:S04]  /*beb0*/  PRMT R2, R5, 0x8880, RZ ;  /* 0x0000888005027816 */ /* 0x000fc800000000ff */
[----:B------:R-:W-:-:S06]  /*bec0*/  PRMT R2, R2, 0x7710, RZ ;  /* 0x0000771002027816 */ /* 0x000fcc00000000ff */
[----:B------:R-:W0:Y:S02]  /*bed0*/  I2F.F64.S16 R2, R2 ;  /* 0x0000000200027312 */ /* 0x000e240000101c00 */
[----:B0-----:R-:W-:Y:S01]  /*bee0*/  STG.E.64 desc[UR36][R16.64], R2 ;  /* 0x0000000210007986 */ /* 0x001fe2000c101b24 */
[----:B------:R-:W-:Y:S05]  /*bef0*/  EXIT ;  /* 0x000000000000794d */ /* 0x000fea0003800000 */
.L_x_20496:
        /* <DEDUP_REMOVED lines=12> */
.L_x_20509:
[----:B------:R-:W-:Y:S02]  /*bfc0*/  PRMT R4, R5, 0x8880, RZ ;  /* 0x0000888005047816 */ /* 0x000fe400000000ff */
[----:B------:R-:W-:Y:S02]  /*bfd0*/  CS2R R6, SRZ ;  /* 0x0000000000067805 */ /* 0x000fe4000001ff00 */
[----:B------:R-:W-:-:S06]  /*bfe0*/  PRMT R4, R4, 0x7710, RZ ;  /* 0x0000771004047816 */ /* 0x000fcc00000000ff */
[----:B------:R-:W0:Y:S02]  /*bff0*/  I2F.F64.S16 R4, R4 ;  /* 0x0000000400047312 */ /* 0x000e240000101c00 */
[----:B0-----:R-:W-:Y:S01]  /*c000*/  STG.E.128 desc[UR36][R16.64], R4 ;  /* 0x0000000410007986 */ /* 0x001fe2000c101d24 */
[----:B------:R-:W-:Y:S05]  /*c010*/  EXIT ;  /* 0x000000000000794d */ /* 0x000fea0003800000 */
.L_x_20508:
        /* <DEDUP_REMOVED lines=21> */
.L_x_20513:
[----:B------:R-:W-:Y:S05]  /*c170*/  BSYNC B0 ;  /* 0x0000000000007941 */ /* 0x000fea0003800000 */
.L_x_20512:
[----:B------:R-:W-:-:S05]  /*c180*/  LOP3.LUT R3, R0, R3, RZ, 0xfc, !PT ;  /* 0x0000000300037212 */ /* 0x000fca00078efcff */
[----:B------:R-:W-:Y:S01]  /*c190*/  STG.E.U8 desc[UR36][R16.64], R3 ;  /* 0x0000000310007986 */ /* 0x000fe2000c101124 */
[----:B------:R-:W-:Y:S05]  /*c1a0*/  EXIT ;  /* 0x000000000000794d */ /* 0x000fea0003800000 */
.L_x_20511:
        /* <DEDUP_REMOVED lines=13> */
.L_x_20515:
[----:B------:R-:W-:Y:S01]  /*c280*/  IMAD.MOV.U32 R0, RZ, RZ, 0x7f ;  /* 0x0000007fff007424 */ /* 0x000fe200078e00ff */
[----:B------:R-:W-:-:S04]  /*c290*/  ISETP.GT.U32.AND P0, PT, R2, 0x7f800000, PT ;  /* 0x7f8000000200780c */ /* 0x000fc80003f04070 */
[----:B------:R-:W-:-:S09]  /*c2a0*/  SEL R0, R0, 0x7c, P0 ;  /* 0x0000007c00007807 */ /* 0x000fd20000000000 */
.L_x_20516:
[----:B------:R-:W-:Y:S05]  /*c2b0*/  BSYNC B0 ;  /* 0x0000000000007941 */ /* 0x000fea0003800000 */
.L_x_20514:
[----:B------:R-:W-:-:S04]  /*c2c0*/  LOP3.LUT R2, R5, 0x80000000, RZ, 0xc0, !PT ;  /* 0x8000000005027812 */ /* 0x000fc800078ec0ff */
[----:B------:R-:W-:-:S04]  /*c2d0*/  SHF.R.U32.HI R3, RZ, 0x18, R2 ;  /* 0x00000018ff037819 */ /* 0x000fc80000011602 */
[----:B------:R-:W-:-:S05]  /*c2e0*/  LOP3.LUT R3, R0, R3, RZ, 0xfc, !PT ;  /* 0x0000000300037212 */ /* 0x000fca00078efcff */
[----:B------:R-:W-:Y:S01]  /*c2f0*/  STG.E.U8 desc[UR36][R16.64], R3 ;  /* 0x0000000310007986 */ /* 0x000fe2000c101124 */
[----:B------:R-:W-:Y:S05]  /*c300*/  EXIT ;  /* 0x000000000000794d */ /* 0x000fea0003800000 */
.L_x_20510:
[----:B------:R-:W0:Y:S02]  /*c310*/  I2F.S8 R0, R5 ;  /* 0x0000000500007306 */ /* 0x000e240000001400 */
[----:B0-----:R-:W-:-:S05]  /*c320*/  F2FP.BF16.F32.PACK_AB R0, RZ, R0 ;  /* 0x00000000ff00723e */ /* 0x001fca00000010ff */
[----:B------:R-:W-:Y:S01]  /*c330*/  STG.E.U16 desc[UR36][R16.64], R0 ;  /* 0x0000000010007986 */ /* 0x000fe2000c101524 */
[----:B------:R-:W-:Y:S05]  /*c340*/  EXIT ;  /* 0x000000000000794d */ /* 0x000fea0003800000 */
.L_x_20507:
        /* <DEDUP_REMOVED lines=12> */
.L_x_20519:
        /* <DEDUP_REMOVED lines=17> */
.L_x_20522:
[----:B------:R-:W-:-:S04]  /*c520*/  LOP3.LUT R2, R5, 0x80000000, RZ, 0xc0, !PT ;  /* 0x8000000005027812 */ /* 0x000fc800078ec0ff */
[----:B------:R-:W-:-:S04]  /*c530*/  SHF.R.U32.HI R3, RZ, 0x18, R2 ;  /* 0x00000018ff037819 */ /* 0x000fc80000011602 */
[----:B------:R-:W-:-:S04]  /*c540*/  LOP3.LUT R0, R0, R3, RZ, 0xfc, !PT ;  /* 0x0000000300007212 */ /* 0x000fc800078efcff */
[----:B------:R-:W-:-:S07]  /*c550*/  PRMT R8, R0, 0x7610, R8 ;  /* 0x0000761000087816 */ /* 0x000fce0000000008 */
.L_x_20521:
[----:B------:R-:W-:Y:S05]  /*c560*/  BSYNC B0 ;  /* 0x0000000000007941 */ /* 0x000fea0003800000 */
.L_x_20520:
[----:B------:R-:W-:Y:S01]  /*c570*/  STG.E.U8 desc[UR36][R16.64], R8 ;  /* 0x0000000810007986 */ /* 0x000fe2000c101124 */
[----:B------:R-:W-:Y:S05]  /*c580*/  EXIT ;  /* 0x000000000000794d */ /* 0x000fea0003800000 */
.L_x_20518:
        /* <DEDUP_REMOVED lines=17> */
.L_x_20525:
[----:B------:R-:W-:-:S04]  /*c6a0*/  LOP3.LUT R2, R5, 0x80000000, RZ, 0xc0, !PT ;  /* 0x8000000005027812 */ /* 0x000fc800078ec0ff */
[----:B------:R-:W-:-:S04]  /*c6b0*/  SHF.R.U32.HI R3, RZ, 0x18, R2 ;  /* 0x00000018ff037819 */ /* 0x000fc80000011602 */
[----:B------:R-:W-:-:S04]  /*c6c0*/  LOP3.LUT R0, R0, R3, RZ, 0xfc, !PT ;  /* 0x0000000300007212 */ /* 0x000fc800078efcff */
[----:B------:R-:W-:-:S07]  /*c6d0*/  PRMT R8, R0, 0x7610, R8 ;  /* 0x0000761000087816 */ /* 0x000fce0000000008 */
.L_x_20524:
[----:B------:R-:W-:Y:S05]  /*c6e0*/  BSYNC B0 ;  /* 0x0000000000007941 */ /* 0x000fea0003800000 */
.L_x_20523:
[----:B------:R-:W-:Y:S01]  /*c6f0*/  STG.E.U8 desc[UR36][R16.64], R8 ;  /* 0x0000000810007986 */ /* 0x000fe2000c101124 */
[----:B------:R-:W-:Y:S05]  /*c700*/  EXIT ;  /* 0x000000000000794d */ /* 0x000fea0003800000 */
.L_x_20517:
        /* <DEDUP_REMOVED lines=22> */
.L_x_20500:
        /* <DEDUP_REMOVED lines=16> */
.L_x_20528:
[----:B------:R-:W-:Y:S05]  /*c970*/  EXIT ;  /* 0x000000000000794d */ /* 0x000fea0003800000 */
.L_x_20527:
[----:B------:R-:W-:-:S04]  /*c980*/  LOP3.LUT R5, R5, 0xffff, RZ, 0xc0, !PT ;  /* 0x0000ffff05057812 */ /* 0x000fc800078ec0ff */
[----:B------:R-:W-:-:S05]  /*c990*/  PRMT R5, R5, 0x8880, RZ ;  /* 0x0000888005057816 */ /* 0x000fca00000000ff */
[----:B------:R-:W-:-:S05]  /*c9a0*/  IMAD.MOV.U32 R2, RZ, RZ, R5 ;  /* 0x000000ffff027224 */ /* 0x000fca00078e0005 */
[----:B------:R-:W-:-:S05]  /*c9b0*/  SHF.R.S32.HI R3, RZ, 0x1f, R2 ;  /* 0x0000001fff037819 */ /* 0x000fca0000011402 */
[----:B------:R-:W-:Y:S01]  /*c9c0*/  STG.E.64 desc[UR36][R16.64], R2 ;  /* 0x0000000210007986 */ /* 0x000fe2000c101b24 */
[----:B------:R-:W-:Y:S05]  /*c9d0*/  EXIT ;  /* 0x000000000000794d */ /* 0x000fea0003800000 */
.L_x_20526:
[----:B------:R-:W-:-:S05]  /*c9e0*/  PRMT R3, R5, 0x8880, RZ ;  /* 0x0000888005037816 */ /* 0x000fca00000000ff */
[----:B------:R-:W-:Y:S01]  /*c9f0*/  STG.E desc[UR36][R16.64], R3 ;  /* 0x0000000310007986 */ /* 0x000fe2000c101924 */
[----:B------:R-:W-:Y:S05]  /*ca00*/  EXIT ;  /* 0x000000000000794d */ /* 0x000fea0003800000 */
        .weak           $__internal_49_$__cuda_sm20_dblrcp_rn_slowpath_v3
        .type           $__internal_49_$__cuda_sm20_dblrcp_rn_slowpath_v3,@function
        .size           $__internal_49_$__cuda_sm20_dblrcp_rn_slowpath_v3,(.L_x_71491 - $__internal_49_$__cuda_sm20_dblrcp_rn_slowpath_v3)
$__internal_49_$__cuda_sm20_dblrcp_rn_slowpath_v3:
        /* <DEDUP_REMOVED lines=26> */
.L_x_20532:
        /* <DEDUP_REMOVED lines=10> */
.L_x_20530:
[----:B------:R-:W-:Y:S01]  /*cc50*/  LOP3.LUT R5, R3, 0x80000, RZ, 0xfc, !PT ;  /* 0x0008000003057812 */ /* 0x000fe200078efcff */
[----:B------:R-:W-:-:S07]  /*cc60*/  IMAD.MOV.U32 R4, RZ, RZ, R2 ;  /* 0x000000ffff047224 */ /* 0x000fce00078e0002 */
.L_x_20531:
[----:B------:R-:W-:Y:S05]  /*cc70*/  BSYNC B1 ;  /* 0x0000000000017941 */ /* 0x000fea0003800000 */
.L_x_20529:
[----:B------:R-:W-:Y:S02]  /*cc80*/  IMAD.MOV.U32 R2, RZ, RZ, R0 ;  /* 0x000000ffff027224 */ /* 0x000fe400078e0000 */
[----:B------:R-:W-:-:S04]  /*cc90*/  IMAD.MOV.U32 R3, RZ, RZ, 0x0 ;  /* 0x00000000ff037424 */ /* 0x000fc800078e00ff */
[----:B------:R-:W-:Y:S05]  /*cca0*/  RET.REL.NODEC R2 `(_ZN2at6native18elementwise_kernelILi128ELi4EZNS0_15gpu_kernel_implIZNS0_50_GLOBAL__N__2680c7bb_12_PowKernel_cu_7dd49032_316829pow_tensor_scalar_kernel_implIaaEEvRNS_18TensorIteratorBaseET0_EUlaE1_EEvS6_RKT_EUliE_EEviT1_) ;  /* 0xffffff3002d47950 */ /* 0x000fea0003c3ffff */
.L_x_20533:
        /* <DEDUP_REMOVED lines=13> */
.L_x_71491:


//--------------------- .text._ZN2at6native27unrolled_elementwise_kernelIZNS0_50_GLOBAL__N__2680c7bb_12_PowKernel_cu_7dd49032_316829pow_tensor_scalar_kernel_implIaaEEvRNS_18TensorIteratorBaseET0_EUlaE1_St5arrayIPcLm2EELi4E23TrivialOffsetCalculatorILi1EjESC_NS0_6memory12LoadWithCastILi1EEENSD_13StoreWithCastILi1EEEEEviT_S6_T2_T3_T4_T5_ --------------------------
	.section	.text._ZN2at6native27unrolled_elementwise_kernelIZNS0_50_GLOBAL__N__2680c7bb_12_PowKernel_cu_7dd49032_316829pow_tensor_scalar_kernel_implIaaEEvRNS_18TensorIteratorBaseET0_EUlaE1_St5arrayIPcLm2EELi4E23TrivialOffsetCalculatorILi1EjESC_NS0_6memory12LoadWithCastILi1EEENSD_13StoreWithCastILi1EEEEEviT_S6_T2_T3_T4_T5_,"ax",@progbits
	.align	128
        .global         _ZN2at6native27unrolled_elementwise_kernelIZNS0_50_GLOBAL__N__2680c7bb_12_PowKernel_cu_7dd49032_316829pow_tensor_scalar_kernel_implIaaEEvRNS_18TensorIteratorBaseET0_EUlaE1_St5arrayIPcLm2EELi4E23TrivialOffsetCalculatorILi1EjESC_NS0_6memory12LoadWithCastILi1EEENSD_13StoreWithCastILi1EEEEEviT_S6_T2_T3_T4_T5_
        .type           _ZN2at6native27unrolled_elementwise_kernelIZNS0_50_GLOBAL__N__2680c7bb_12_PowKernel_cu_7dd49032_316829pow_tensor_scalar_kernel_implIaaEEvRNS_18TensorIteratorBaseET0_EUlaE1_St5arrayIPcLm2EELi4E23TrivialOffsetCalculatorILi1EjESC_NS0_6memory12LoadWithCastILi1EEENSD_13StoreWithCastILi1EEEEEviT_S6_T2_T3_T4_T5_,@function
        .size           _ZN2at6native27unrolled_elementwise_kernelIZNS0_50_GLOBAL__N__2680c7bb_12_PowKernel_cu_7dd49032_316829pow_tensor_scalar_kernel_implIaaEEvRNS_18TensorIteratorBaseET0_EUlaE1_St5arrayIPcLm2EELi4E23TrivialOffsetCalculatorILi1EjESC_NS0_6memory12LoadWithCastILi1EEENSD_13StoreWithCastILi1EEEEEviT_S6_T2_T3_T4_T5_,(.L_x_71492 - _ZN2at6native27unrolled_elementwise_kernelIZNS0_50_GLOBAL__N__2680c7bb_12_PowKernel_cu_7dd49032_316829pow_tensor_scalar_kernel_implIaaEEvRNS_18TensorIteratorBaseET0_EUlaE1_St5arrayIPcLm2EELi4E23TrivialOffsetCalculatorILi1EjESC_NS0_6memory12LoadWithCastILi1EEENSD_13StoreWithCastILi1EEEEEviT_S6_T2_T3_T4_T5_)
        .other          _ZN2at6native27unrolled_elementwise_kernelIZNS0_50_GLOBAL__N__2680c7bb_12_PowKernel_cu_7dd49032_316829pow_tensor_scalar_kernel_implIaaEEvRNS_18TensorIteratorBaseET0_EUlaE1_St5arrayIPcLm2EELi4E23TrivialOffsetCalculatorILi1EjESC_NS0_6memory12LoadWithCastILi1EEENSD_13StoreWithCastILi1EEEEEviT_S6_T2_T3_T4_T5_,@"STO_CUDA_ENTRY STV_DEFAULT"
_ZN2at6native27unrolled_elementwise_kernelIZNS0_50_GLOBAL__N__2680c7bb_12_PowKernel_cu_7dd49032_316829pow_tensor_scalar_kernel_implIaaEEvRNS_18TensorIteratorBaseET0_EUlaE1_St5arrayIPcLm2EELi4E23TrivialOffsetCalculatorILi1EjESC_NS0_6memory12LoadWithCastILi1EEENSD_13StoreWithCastILi1EEEEEviT_S6_T2_T3_T4_T5_:
.text._ZN2at6native27unrolled_elementwise_kernelIZNS0_50_GLOBAL__N__2680c7bb_12_PowKernel_cu_7dd49032_316829pow_tensor_scalar_kernel_implIaaEEvRNS_18TensorIteratorBaseET0_EUlaE1_St5arrayIPcLm2EELi4E23TrivialOffsetCalculatorILi1EjESC_NS0_6memory12LoadWithCastILi1EEENSD_13StoreWithCastILi1EEEEEviT_S6_T2_T3_T4_T5_:
        /* <DEDUP_REMOVED lines=31> */
.L_x_20539:
[----:B------:R3:W5:Y:S01]  /*01f0*/  LDG.E.U8 R19, desc[UR36][R4.64] ;  /* 0x0000002404137981 */ /* 0x000762000c1e1100 */
[----:B------:R-:W-:Y:S05]  /*0200*/  BRA `(.L_x_20541) ;  /* 0x0000000c00587947 */ /* 0x000fea0003800000 */
.L_x_20538:
        /* <DEDUP_REMOVED lines=8> */
.L_x_20543:
[----:B------:R1:W5:Y:S01]  /*0290*/  LDG.E.U8 R19, desc[UR36][R4.64] ;  /* 0x0000002404137981 */ /* 0x000362000c1e1100 */
[----:B------:R-:W-:Y:S05]  /*02a0*/  BRA `(.L_x_20541) ;  /* 0x0000000c00307947 */ /* 0x000fea0003800000 */
.L_x_20542:
[----:B------:R2:W5:Y:S01]  /*02b0*/  LDG.E.U16 R19, desc[UR36][R4.64] ;  /* 0x0000002404137981 */ /* 0x000562000c1e1500 */
[----:B------:R-:W-:Y:S05]  /*02c0*/  BRA `(.L_x_20541) ;  /* 0x0000000c00287947 */ /* 0x000fea0003800000 */
.L_x_20537:
        /* <DEDUP_REMOVED lines=9> */
.L_x_20545:
[----:B------:R-:W2:Y:S02]  /*0360*/  LDG.E.U16 R0, desc[UR36][R4.64] ;  /* 0x0000002404007981 */ /* 0x000ea4000c1e1500 */
[----:B--2---:R-:W-:-:S06]  /*0370*/  HADD2.F32 R0, -RZ, R0.H0_H0 ;  /* 0x20000000ff007230 */ /* 0x004fcc0000004100 */
[----:B------:R-:W0:Y:S02]  /*0380*/  F2I.FTZ.TRUNC.NTZ R0, R0 ;  /* 0x0000000000007305 */ /* 0x000e24000021f100 */
[----:B0-----:R-:W-:Y:S01]  /*0390*/  PRMT R19, R0, 0x7610, R19 ;  /* 0x0000761000137816 */ /* 0x001fe20000000013 */
[----:B------:R-:W-:Y:S06]  /*03a0*/  BRA `(.L_x_20541) ;  /* 0x0000000800f07947 */ /* 0x000fec0003800000 */
.L_x_20544:
        /* <DEDUP_REMOVED lines=9> */
.L_x_20547:
[----:B------:R-:W2:Y:S02]  /*0440*/  LDG.E.U16 R4, desc[UR36][R4.64] ;  /* 0x0000002404047981 */ /* 0x000ea4000c1e1500 */
[----:B--2---:R-:W-:-:S06]  /*0450*/  HADD2.F32 R0, -RZ, R4.H0_H0 ;  /* 0x20000004ff007230 */ /* 0x004fcc0000004100 */
[----:B------:R-:W0:Y:S02]  /*0460*/  F2I.FTZ.TRUNC.NTZ R0, R0 ;  /* 0x0000000000007305 */ /* 0x000e24000021f100 */
[----:B0-----:R-:W-:Y:S01]  /*0470*/  PRMT R19, R0, 0x7610, R19 ;  /* 0x0000761000137816 */ /* 0x001fe20000000013 */
[----:B------:R-:W-:Y:S06]  /*0480*/  BRA `(.L_x_20541) ;  /* 0x0000000800b87947 */ /* 0x000fec0003800000 */
.L_x_20546:
[----:B------:R-:W2:Y:S02]  /*0490*/  LDG.E.64 R4, desc[UR36][R4.64] ;  /* 0x0000002404047981 */ /* 0x000ea4000c1e1b00 */
[----:B--2---:R0:W1:Y:S01]  /*04a0*/  F2I.F64.TRUNC R19, R4 ;  /* 0x0000000400137311 */ /* 0x004062000030d100 */
[----:B------:R-:W-:Y:S05]  /*04b0*/  BRA `(.L_x_20541) ;  /* 0x0000000800ac7947 */ /* 0x000fea0003800000 */
.L_x_20536:
        /* <DEDUP_REMOVED lines=12> */
.L_x_20550:
[----:B------:R-:W2:Y:S02]  /*0580*/  LDG.E.64 R4, desc[UR36][R4.64] ;  /* 0x0000002404047981 */ /* 0x000ea4000c1e1b00 */
[----:B--2---:R0:W1:Y:S01]  /*0590*/  F2I.F64.TRUNC R19, R4 ;  /* 0x0000000400137311 */ /* 0x004062000030d100 */
[----:B------:R-:W-:Y:S05]  /*05a0*/  BRA `(.L_x_20541) ;  /* 0x0000000800707947 */ /* 0x000fea0003800000 */
.L_x_20549:
        /* <DEDUP_REMOVED lines=28> */
.L_x_20552:
        /* <DEDUP_REMOVED lines=16> */
.L_x_20551:
[----:B------:R-:W2:Y:S02]  /*0870*/  LDG.E.U16 R0, desc[UR36][R4.64] ;  /* 0x0000002404007981 */ /* 0x000ea4000c1e1500 */
[----:B--2---:R-:W-:-:S06]  /*0880*/  IMAD.U32 R0, R0, 0x10000, RZ ;  /* 0x0001000000007824 */ /* 0x004fcc00078e00ff */
[----:B------:R-:W0:Y:S02]  /*0890*/  F2I.FTZ.TRUNC.NTZ R0, R0 ;  /* 0x0000000000007305 */ /* 0x000e24000021f100 */
[----:B0-----:R-:W-:Y:S01]  /*08a0*/  PRMT R19, R0, 0x7610, R19 ;  /* 0x0000761000137816 */ /* 0x001fe20000000013 */
[----:B------:R-:W-:Y:S06]  /*08b0*/  BRA `(.L_x_20541) ;  /* 0x0000000400ac7947 */ /* 0x000fec0003800000 */
.L_x_20548:
        /* <DEDUP_REMOVED lines=10> */
.L_x_20555:
        /* <DEDUP_REMOVED lines=21> */
.L_x_20559:
[----:B------:R-:W-:Y:S05]  /*0ab0*/  BSYNC B1 ;  /* 0x0000000000017941 */ /* 0x000fea0003800000 */
.L_x_20558:
[----:B------:R-:W-:Y:S01]  /*0ac0*/  LEA R5, R0, 0x3b800000, 0x17 ;  /* 0x3b80000000057811 */ /* 0x000fe200078eb8ff */
[----:B------:R-:W-:-:S05]  /*0ad0*/  IMAD.SHL.U32 R0, R3, 0x100000, RZ ;  /* 0x0010000003007824 */ /* 0x000fca00078e00ff */
[----:B------:R-:W-:-:S07]  /*0ae0*/  LOP3.LUT R0, R5, R0, R6, 0xfe, !PT ;  /* 0x0000000005007212 */ /* 0x000fce00078efe06 */
.L_x_20557:
[----:B------:R-:W-:Y:S05]  /*0af0*/  BSYNC B0 ;  /* 0x0000000000007941 */ /* 0x000fea0003800000 */
.L_x_20556:
[----:B------:R-:W0:Y:S02]  /*0b00*/  F2I.FTZ.TRUNC.NTZ R0, R0 ;  /* 0x0000000000007305 */ /* 0x000e24000021f100 */
[----:B0-----:R-:W-:Y:S01]  /*0b10*/  PRMT R19, R0, 0x7610, R19 ;  /* 0x0000761000137816 */ /* 0x001fe20000000013 */
[----:B------:R-:W-:Y:S06]  /*0b20*/  BRA `(.L_x_20541) ;  /* 0x0000000400107947 */ /* 0x000fec0003800000 */
.L_x_20554:
        /* <DEDUP_REMOVED lines=21> */
.L_x_20563:
[----:B------:R-:W-:Y:S05]  /*0c80*/  BSYNC B1 ;  /* 0x0000000000017941 */ /* 0x000fea0003800000 */
.L_x_20562:
[----:B------:R-:W-:Y:S01]  /*0c90*/  LEA R5, R0, 0x37800000, 0x17 ;  /* 0x3780000000057811 */ /* 0x000fe200078eb8ff */
[----:B------:R-:W-:-:S05]  /*0ca0*/  IMAD.SHL.U32 R0, R3, 0x200000, RZ ;  /* 0x0020000003007824 */ /* 0x000fca00078e00ff */
[----:B------:R-:W-:-:S07]  /*0cb0*/  LOP3.LUT R0, R5, R0, R6, 0xfe, !PT ;  /* 0x0000000005007212 */ /* 0x000fce00078efe06 */
.L_x_20561:
[----:B------:R-:W-:Y:S05]  /*0cc0*/  BSYNC B0 ;  /* 0x0000000000007941 */ /* 0x000fea0003800000 */
.L_x_20560:
[----:B------:R-:W0:Y:S02]  /*0cd0*/  F2I.FTZ.TRUNC.NTZ R0, R0 ;  /* 0x0000000000007305 */ /* 0x000e24000021f100 */
[----:B0-----:R-:W-:Y:S01]  /*0ce0*/  PRMT R19, R0, 0x7610, R19 ;  /* 0x0000761000137816 */ /* 0x001fe20000000013 */
[----:B------:R-:W-:Y:S06]  /*0cf0*/  BRA `(.L_x_20541) ;  /* 0x00000000009c7947 */ /* 0x000fec0003800000 */
.L_x_20553:
        /* <DEDUP_REMOVED lines=14> */
.L_x_20567:
[----:B------:R-:W-:Y:S05]  /*0de0*/  BSYNC B0 ;  /* 0x0000000000007941 */ /* 0x000fea0003800000 */
.L_x_20566:
[----:B------:R-:W0:Y:S02]  /*0df0*/  F2I.FTZ.TRUNC.NTZ R0, R0 ;  /* 0x0000000000007305 */ /* 0x000e24000021f100 */
[----:B0-----:R-:W-:Y:S01]  /*0e00*/  PRMT R19, R0, 0x7610, R19 ;  /* 0x0000761000137816 */ /* 0x001fe20000000013 */
[----:B------:R-:W-:Y:S06]  /*0e10*/  BRA `(.L_x_20541) ;  /* 0x0000000000547947 */ /* 0x000fec0003800000 */
.L_x_20540:
        /* <DEDUP_REMOVED lines=16> */
.L_x_20568:
[----:B------:R-:W-:Y:S01]  /*0f20*/  PRMT R19, RZ, 0x7610, R19 ;  /* 0x00007610ff137816 */ /* 0x000fe20000000013 */
[----:B------:R-:W-:Y:S06]  /*0f30*/  BRA `(.L_x_20541) ;  /* 0x00000000000c7947 */ /* 0x000fec0003800000 */
.L_x_20565:
[----:B------:R0:W5:Y:S01]  /*0f40*/  LDG.E.U8 R19, desc[UR36][R4.64] ;  /* 0x0000002404137981 */ /* 0x000162000c1e1100 */
[----:B------:R-:W-:Y:S05]  /*0f50*/  BRA `(.L_x_20541) ;  /* 0x0000000000047947 */ /* 0x000fea0003800000 */
.L_x_20564:
[----:B------:R0:W5:Y:S02]  /*0f60*/  LDG.E.U8 R19, desc[UR36][R4.64] ;  /* 0x0000002404137981 */ /* 0x000164000c1e1100 */
.L_x_20541:
[----:B------:R-:W2:Y:S02]  /*0f70*/  S2R R23, SR_TID.X ;  /* 0x0000000000177919 */ /* 0x000ea40000002100 */
[----:B--2---:R-:W-:-:S07]  /*0f80*/  VIADD R23, R23, 0x80 ;  /* 0x0000008017177836 */ /* 0x004fce0000000000 */
.L_x_20535:
[----:B------:R-:W-:Y:S05]  /*0f90*/  BSYNC B6 ;  /* 0x0000000000067941 */ /* 0x000fea0003800000 */
.L_x_20534:
        /* <DEDUP_REMOVED lines=23> */
.L_x_20574:
[----:B------:R0:W5:Y:S01]  /*1110*/  LDG.E.U8 R17, desc[UR36][R4.64] ;  /* 0x0000002404117981 */ /* 0x000162000c1e1100 */
[----:B------:R-:W-:Y:S05]  /*1120*/  BRA `(.L_x_20576) ;  /* 0x0000000c00547947 */ /* 0x000fea0003800000 */
.L_x_20573:
        /* <DEDUP_REMOVED lines=8> */
.L_x_20578:
[----:B------:R0:W5:Y:S01]  /*11b0*/  LDG.E.U8 R17, desc[UR36][R4.64] ;  /* 0x0000002404117981 */ /* 0x000162000c1e1100 */
[----:B------:R-:W-:Y:S05]  /*11c0*/  BRA `(.L_x_20576) ;  /* 0x0000000c002c7947 */ /* 0x000fea0003800000 */
.L_x_20577:
[----:B------:R0:W5:Y:S01]  /*11d0*/  LDG.E.U16 R17, desc[UR36][R4.64] ;  /* 0x0000002404117981 */ /* 0x000162000c1e1500 */
[----:B------:R-:W-:Y:S05]  /*11e0*/  BRA `(.L_x_20576) ;  /* 0x0000000c00247947 */ /* 0x000fea0003800000 */
.L_x_20572:
        /* <DEDUP_REMOVED lines=9> */
.L_x_20580:
[----:B------:R-:W2:Y:S02]  /*1280*/  LDG.E.U16 R0, desc[UR36][R4.64] ;  /* 0x0000002404007981 */ /* 0x000ea4000c1e1500 */
[----:B--2---:R-:W-:-:S06]  /*1290*/  HADD2.F32 R0, -RZ, R0.H0_H0 ;  /* 0x20000000ff007230 */ /* 0x004fcc0000004100 */
[----:B------:R-:W0:Y:S02]  /*12a0*/  F2I.FTZ.TRUNC.NTZ R0, R0 ;  /* 0x0000000000007305 */ /* 0x000e24000021f100 */
[----:B0-----:R-:W-:Y:S01]  /*12b0*/  PRMT R17, R0, 0x7610, R17 ;  /* 0x0000761000117816 */ /* 0x001fe20000000011 */
[----:B------:R-:W-:Y:S06]  /*12c0*/  BRA `(.L_x_20576) ;  /* 0x0000000800ec7947 */ /* 0x000fec0003800000 */
.L_x_20579:
        /* <DEDUP_REMOVED lines=9> */
.L_x_20582:
[----:B------:R-:W2:Y:S02]  /*1360*/  LDG.E.U16 R4, desc[UR36][R4.64] ;  /* 0x0000002404047981 */ /* 0x000ea4000c1e1500 */
[----:B--2---:R-:W-:-:S06]  /*1370*/  HADD2.F32 R0, -RZ, R4.H0_H0 ;  /* 0x20000004ff007230 */ /* 0x004fcc0000004100 */
[----:B------:R-:W0:Y:S02]  /*1380*/  F2I.FTZ.TRUNC.NTZ R0, R0 ;  /* 0x0000000000007305 */ /* 0x000e24000021f100 */
[----:B0-----:R-:W-:Y:S01]  /*1390*/  PRMT R17, R0, 0x7610, R17 ;  /* 0x0000761000117816 */ /* 0x001fe20000000011 */
[----:B------:R-:W-:Y:S06]  /*13a0*/  BRA `(.L_x_20576) ;  /* 0x0000000800b47947 */ /* 0x000fec0003800000 */
.L_x_20581:
[----:B------:R-:W2:Y:S02]  /*13b0*/  LDG.E.64 R4, desc[UR36][R4.64] ;  /* 0x0000002404047981 */ /* 0x000ea4000c1e1b00 */
[----:B--2---:R0:W1:Y:S01]  /*13c0*/  F2I.F64.TRUNC R17, R4 ;  /* 0x0000000400117311 */ /* 0x004062000030d100 */
[----:B------:R-:W-:Y:S05]  /*13d0*/  BRA `(.L_x_20576) ;  /* 0x0000000800a87947 */ /* 0x000fea0003800000 */
.L_x_20571:
        /* <DEDUP_REMOVED lines=12> */
.L_x_20585:
[----:B------:R-:W2:Y:S02]  /*14a0*/  LDG.E.64 R4, desc[UR36][R4.64] ;  /* 0x0000002404047981 */ /* 0x000ea4000c1e1b00 */
[----:B--2---:R0:W1:Y:S01]  /*14b0*/  F2I.F64.TRUNC R17, R4 ;  /* 0x0000000400117311 */ /* 0x004062000030d100 */
[----:B------:R-:W-:Y:S05]  /*14c0*/  BRA `(.L_x_20576) ;  /* 0x00000008006c7947 */ /* 0x000fea0003800000 */
.L_x_20584:
        /* <DEDUP_REMOVED lines=28> */
.L_x_20587:
        /* <DEDUP_REMOVED lines=15> */
.L_x_20586:
[----:B------:R-:W2:Y:S02]  /*1780*/  LDG.E.U16 R0, desc[UR36][R4.64] ;  /* 0x0000002404007981 */ /* 0x000ea4000c1e1500 */
[----:B--2---:R-:W-:-:S06]  /*1790*/  IMAD.U32 R0, R0, 0x10000, RZ ;  /* 0x0001000000007824 */ /* 0x004fcc00078e00ff */
[----:B------:R-:W0:Y:S02]  /*17a0*/  F2I.FTZ.TRUNC.NTZ R0, R0 ;  /* 0x0000000000007305 */ /* 0x000e24000021f100 */
[----:B0-----:R-:W-:Y:S01]  /*17b0*/  PRMT R17, R0, 0x7610, R17 ;  /* 0x0000761000117816 */ /* 0x001fe20000000011 */
[----:B------:R-:W-:Y:S06]  /*17c0*/  BRA `(.L_x_20576) ;  /* 0x0000000400ac7947 */ /* 0x000fec0003800000 */
.L_x_20583:
        /* <DEDUP_REMOVED lines=10> */
.L_x_20590:
        /* <DEDUP_REMOVED lines=21> */
.L_x_20594:
[----:B------:R-:W-:Y:S05]  /*19c0*/  BSYNC B1 ;  /* 0x0000000000017941 */ /* 0x000fea0003800000 */
.L_x_20593:
[----:B------:R-:W-:Y:S01]  /*19d0*/  LEA R5, R0, 0x3b800000, 0x17 ;  /* 0x3b80000000057811 */ /* 0x000fe200078eb8ff */
[----:B------:R-:W-:-:S05]  /*19e0*/  IMAD.SHL.U32 R0, R3, 0x100000, RZ ;  /* 0x0010000003007824 */ /* 0x000fca00078e00ff */
[----:B------:R-:W-:-:S07]  /*19f0*/  LOP3.LUT R0, R5, R0, R6, 0xfe, !PT ;  /* 0x0000000005007212 */ /* 0x000fce00078efe06 */
.L_x_20592:
[----:B------:R-:W-:Y:S05]  /*1a00*/  BSYNC B0 ;  /* 0x0000000000007941 */ /* 0x000fea0003800000 */
.L_x_20591:
[----:B------:R-:W0:Y:S02]  /*1a10*/  F2I.FTZ.TRUNC.NTZ R0, R0 ;  /* 0x0000000000007305 */ /* 0x000e24000021f100 */
[----:B0-----:R-:W-:Y:S01]  /*1a20*/  PRMT R17, R0, 0x7610, R17 ;  /* 0x0000761000117816 */ /* 0x001fe20000000011 */
[----:B------:R-:W-:Y:S06]  /*1a30*/  BRA `(.L_x_20576) ;  /* 0x0000000400107947 */ /* 0x000fec0003800000 */
.L_x_20589:
        /* <DEDUP_REMOVED lines=21> */
.L_x_20598:
[----:B------:R-:W-:Y:S05]  /*1b90*/  BSYNC B1 ;  /* 0x0000000000017941 */ /* 0x000fea0003800000 */
.L_x_20597:
[----:B------:R-:W-:Y:S01]  /*1ba0*/  LEA R5, R0, 0x37800000, 0x17 ;  /* 0x3780000000057811 */ /* 0x000fe200078eb8ff */
[----:B------:R-:W-:-:S05]  /*1bb0*/  IMAD.SHL.U32 R0, R3, 0x200000, RZ ;  /* 0x0020000003007824 */ /* 0x000fca00078e00ff */
[----:B------:R-:W-:-:S07]  /*1bc0*/  LOP3.LUT R0, R5, R0, R6, 0xfe, !PT ;  /* 0x0000000005007212 */ /* 0x000fce00078efe06 */
.L_x_20596:
[----:B------:R-:W-:Y:S05]  /*1bd0*/  BSYNC B0 ;  /* 0x0000000000007941 */ /* 0x000fea0003800000 */
.L_x_20595:
[----:B------:R-:W0:Y:S02]  /*1be0*/  F2I.FTZ.TRUNC.NTZ R0, R0 ;  /* 0x0000000000007305 */ /* 0x000e24000021f100 */
[----:B0-----:R-:W-:Y:S01]  /*1bf0*/  PRMT R17, R0, 0x7610, R17 ;  /* 0x0000761000117816 */ /* 0x001fe20000000011 */
[----:B------:R-:W-:Y:S06]  /*1c00*/  BRA `(.L_x_20576) ;  /* 0x00000000009c7947 */ /* 0x000fec0003800000 */
.L_x_20588:
        /* <DEDUP_REMOVED lines=14> */
.L_x_20602:
[----:B------:R-:W-:Y:S05]  /*1cf0*/  BSYNC B0 ;  /* 0x0000000000007941 */ /* 0x000fea0003800000 */
.L_x_20601:
[----:B------:R-:W0:Y:S02]  /*1d00*/  F2I.FTZ.TRUNC.NTZ R0, R0 ;  /* 0x0000000000007305 */ /* 0x000e24000021f100 */
[----:B0-----:R-:W-:Y:S01]  /*1d10*/  PRMT R17, R0, 0x7610, R17 ;  /* 0x0000761000117816 */ /* 0x001fe20000000011 */
[----:B------:R-:W-:Y:S06]  /*1d20*/  BRA `(.L_x_20576) ;  /* 0x0000000000547947 */ /* 0x000fec0003800000 */
.L_x_20575:
        /* <DEDUP_REMOVED lines=16> */
.L_x_20603:
[----:B------:R-:W-:Y:S01]  /*1e30*/  PRMT R17, RZ, 0x7610, R17 ;  /* 0x00007610ff117816 */ /* 0x000fe20000000011 */
[----:B------:R-:W-:Y:S06]  /*1e40*/  BRA `(.L_x_20576) ;  /* 0x00000000000c7947 */ /* 0x000fec0003800000 */
.L_x_20600:
[----:B------:R3:W5:Y:S01]  /*1e50*/  LDG.E.U8 R17, desc[UR36][R4.64] ;  /* 0x0000002404117981 */ /* 0x000762000c1e1100 */
[----:B------:R-:W-:Y:S05]  /*1e60*/  BRA `(.L_x_20576) ;  /* 0x0000000000047947 */ /* 0x000fea0003800000 */
.L_x_20599:
[----:B------:R2:W5:Y:S02]  /*1e70*/  LDG.E.U8 R17, desc[UR36][R4.64] ;  /* 0x0000002404117981 */ /* 0x000564000c1e1100 */
.L_x_20576:
[----:B------:R-:W-:-:S07]  /*1e80*/  VIADD R23, R23, 0x80 ;  /* 0x0000008017177836 */ /* 0x000fce0000000000 */
.L_x_20570:
[----:B------:R-:W-:Y:S05]  /*1e90*/  BSYNC B6 ;  /* 0x0000000000067941 */ /* 0x000fea0003800000 */
.L_x_20569:
        /* <DEDUP_REMOVED lines=25> */
.L_x_20609:
[----:B------:R0:W5:Y:S01]  /*2030*/  LDG.E.U8 R24, desc[UR36][R4.64] ;  /* 0x0000002404187981 */ /* 0x000162000c1e1100 */
[----:B------:R-:W-:Y:S05]  /*2040*/  BRA `(.L_x_20611) ;  /* 0x0000000c00547947 */ /* 0x000fea0003800000 */
.L_x_20608:
        /* <DEDUP_REMOVED lines=8> */
.L_x_20613:
[----:B------:R0:W5:Y:S01]  /*20d0*/  LDG.E.U8 R24, desc[UR36][R4.64] ;  /* 0x0000002404187981 */ /* 0x000162000c1e1100 */
[----:B------:R-:W-:Y:S05]  /*20e0*/  BRA `(.L_x_20611) ;  /* 0x0000000c002c7947 */ /* 0x000fea0003800000 */
.L_x_20612:
[----:B------:R0:W5:Y:S01]  /*20f0*/  LDG.E.U16 R24, desc[UR36][R4.64] ;  /* 0x0000002404187981 */ /* 0x000162000c1e1500 */
[----:B------:R-:W-:Y:S05]  /*2100*/  BRA `(.L_x_20611) ;  /* 0x0000000c00247947 */ /* 0x000fea0003800000 */
.L_x_20607:
        /* <DEDUP_REMOVED lines=9> */
.L_x_20615:
[----:B------:R-:W2:Y:S02]  /*21a0*/  LDG.E.U16 R0, desc[UR36][R4.64] ;  /* 0x0000002404007981 */ /* 0x000ea4000c1e1500 */
[----:B--2---:R-:W-:-:S06]  /*21b0*/  HADD2.F32 R0, -RZ, R0.H0_H0 ;  /* 0x20000000ff007230 */ /* 0x004fcc0000004100 */
[----:B------:R-:W0:Y:S02]  /*21c0*/  F2I.FTZ.TRUNC.NTZ R0, R0 ;  /* 0x0000000000007305 */ /* 0x000e24000021f100 */
[----:B0-----:R-:W-:Y:S01]  /*21d0*/  PRMT R24, R0, 0x7610, R24 ;  /* 0x0000761000187816 */ /* 0x001fe20000000018 */
[----:B------:R-:W-:Y:S06]  /*21e0*/  BRA `(.L_x_20611) ;  /* 0x0000000800ec7947 */ /* 0x000fec0003800000 */
.L_x_20614:
        /* <DEDUP_REMOVED lines=9> */
.L_x_20617:
[----:B------:R-:W2:Y:S02]  /*2280*/  LDG.E.U16 R4, desc[UR36][R4.64] ;  /* 0x0000002404047981 */ /* 0x000ea4000c1e1500 */
[----:B--2---:R-:W-:-:S06]  /*2290*/  HADD2.F32 R0, -RZ, R4.H0_H0 ;  /* 0x20000004ff007230 */ /* 0x004fcc0000004100 */
[----:B------:R-:W0:Y:S02]  /*22a0*/  F2I.FTZ.TRUNC.NTZ R0, R0 ;  /* 0x0000000000007305 */ /* 0x000e24000021f100 */
[----:B0-----:R-:W-:Y:S01]  /*22b0*/  PRMT R24, R0, 0x7610, R24 ;  /* 0x0000761000187816 */ /* 0x001fe20000000018 */
[----:B------:R-:W-:Y:S06]  /*22c0*/  BRA `(.L_x_20611) ;  /* 0x0000000800b47947 */ /* 0x000fec0003800000 */
.L_x_20616:
[----:B------:R-:W2:Y:S02]  /*22d0*/  LDG.E.64 R4, desc[UR36][R4.64] ;  /* 0x0000002404047981 */ /* 0x000ea4000c1e1b00 */
[----:B--2---:R0:W1:Y:S01]  /*22e0*/  F2I.F64.TRUNC R24, R4 ;  /* 0x0000000400187311 */ /* 0x004062000030d100 */
[----:B------:R-:W-:Y:S05]  /*22f0*/  BRA `(.L_x_20611) ;  /* 0x0000000800a87947 */ /* 0x000fea0003800000 */
.L_x_20606:
        /* <DEDUP_REMOVED lines=12> */
.L_x_20620:
[----:B------:R-:W2:Y:S02]  /*23c0*/  LDG.E.64 R4, desc[UR36][R4.64] ;  /* 0x0000002404047981 */ /* 0x000ea4000c1e1b00 */
[----:B--2---:R3:W4:Y:S01]  /*23d0*/  F2I.F64.TRUNC R24, R4 ;  /* 0x0000000400187311 */ /* 0x004722000030d100 */
[----:B------:R-:W-:Y:S05]  /*23e0*/  BRA `(.L_x_20611) ;  /* 0x00000008006c7947 */ /* 0x000fea0003800000 */
.L_x_20619:
        /* <DEDUP_REMOVED lines=28> */
.L_x_20622:
        /* <DEDUP_REMOVED lines=15> */
.L_x_20621:
[----:B------:R-:W2:Y:S02]  /*26a0*/  LDG.E.U16 R0, desc[UR36][R4.64] ;  /* 0x0000002404007981 */ /* 0x000ea4000c1e1500 */
[----:B--2---:R-:W-:-:S06]  /*26b0*/  IMAD.U32 R0, R0, 0x10000, RZ ;  /* 0x0001000000007824 */ /* 0x004fcc00078e00ff */
[----:B------:R-:W0:Y:S02]  /*26c0*/  F2I.FTZ.TRUNC.NTZ R0, R0 ;  /* 0x0000000000007305 */ /* 0x000e24000021f100 */
[----:B0-----:R-:W-:Y:S01]  /*26d0*/  PRMT R24, R0, 0x7610, R24 ;  /* 0x0000761000187816 */ /* 0x001fe20000000018 */
[----:B------:R-:W-:Y:S06]  /*26e0*/  BRA `(.L_x_20611) ;  /* 0x0000000400ac7947 */ /* 0x000fec0003800000 */
.L_x_20618:
        /* <DEDUP_REMOVED lines=10> */
.L_x_20625:
        /* <DEDUP_REMOVED lines=21> */
.L_x_20629:
[----:B------:R-:W-:Y:S05]  /*28e0*/  BSYNC B1 ;  /* 0x0000000000017941 */ /* 0x000fea0003800000 */
.L_x_20628:
[----:B------:R-:W-:Y:S01]  /*28f0*/  LEA R5, R0, 0x3b800000, 0x17 ;  /* 0x3b80000000057811 */ /* 0x000fe200078eb8ff */
[----:B------:R-:W-:-:S05]  /*2900*/  IMAD.SHL.U32 R0, R3, 0x100000, RZ ;  /* 0x0010000003007824 */ /* 0x000fca00078e00ff */
[----:B------:R-:W-:-:S07]  /*2910*/  LOP3.LUT R0, R5, R0, R6, 0xfe, !PT ;  /* 0x0000000005007212 */ /* 0x000fce00078efe06 */
.L_x_20627:
[----:B------:R-:W-:Y:S05]  /*2920*/  BSYNC B0 ;  /* 0x0000000000007941 */ /* 0x000fea0003800000 */
.L_x_20626:
[----:B------:R-:W0:Y:S02]  /*2930*/  F2I.FTZ.TRUNC.NTZ R0, R0 ;  /* 0x0000000000007305 */ /* 0x000e24000021f100 */
[----:B0-----:R-:W-:Y:S01]  /*2940*/  PRMT R24, R0, 0x7610, R24 ;  /* 0x0000761000187816 */ /* 0x001fe20000000018 */
[----:B------:R-:W-:Y:S06]  /*2950*/  BRA `(.L_x_20611) ;  /* 0x0000000400107947 */ /* 0x000fec0003800000 */
.L_x_20624:
        /* <DEDUP_REMOVED lines=21> */
.L_x_20633:
[----:B------:R-:W-:Y:S05]  /*2ab0*/  BSYNC B1 ;  /* 0x0000000000017941 */ /* 0x000fea0003800000 */
.L_x_20632:
[----:B------:R-:W-:Y:S01]  /*2ac0*/  LEA R5, R0, 0x37800000, 0x17 ;  /* 0x3780000000057811 */ /* 0x000fe200078eb8ff */
[----:B------:R-:W-:-:S05]  /*2ad0*/  IMAD.SHL.U32 R0, R3, 0x200000, RZ ;  /* 0x0020000003007824 */ /* 0x000fca00078e00ff */
[----:B------:R-:W-:-:S07]  /*2ae0*/  LOP3.LUT R0, R5, R0, R6, 0xfe, !PT ;  /* 0x0000000005007212 */ /* 0x000fce00078efe06 */
.L_x_20631:
[----:B------:R-:W-:Y:S05]  /*2af0*/  BSYNC B0 ;  /* 0x0000000000007941 */ /* 0x000fea0003800000 */
.L_x_20630:
[----:B------:R-:W0:Y:S02]  /*2b00*/  F2I.FTZ.TRUNC.NTZ R0, R0 ;  /* 0x0000000000007305 */ /* 0x000e24000021f100 */
[----:B0-----:R-:W-:Y:S01]  /*2b10*/  PRMT R24, R0, 0x7610, R24 ;  /* 0x0000761000187816 */ /* 0x001fe20000000018 */
[----:B------:R-:W-:Y:S06]  /*2b20*/  BRA `(.L_x_20611) ;  /* 0x00000000009c7947 */ /* 0x000fec0003800000 */
.L_x_20623:
        /* <DEDUP_REMOVED lines=14> */
.L_x_20637:
[----:B------:R-:W-:Y:S05]  /*2c10*/  BSYNC B0 ;  /* 0x0000000000007941 */ /* 0x000fea0003800000 */
.L_x_20636:
[----:B------:R-:W0:Y:S02]  /*2c20*/  F2I.FTZ.TRUNC.NTZ R0, R0 ;  /* 0x0000000000007305 */ /* 0x000e24000021f100 */
[----:B0-----:R-:W-:Y:S01]  /*2c30*/  PRMT R24, R0, 0x7610, R24 ;  /* 0x0000761000187816 */ /* 0x001fe20000000018 */
[----:B------:R-:W-:Y:S06]  /*2c40*/  BRA `(.L_x_20611) ;  /* 0x0000000000547947 */ /* 0x000fec0003800000 */
.L_x_20610:
        /* <DEDUP_REMOVED lines=16> */
.L_x_20638:
[----:B------:R-:W-:Y:S01]  /*2d50*/  PRMT R24, RZ, 0x7610, R24 ;  /* 0x00007610ff187816 */ /* 0x000fe20000000018 */
[----:B------:R-:W-:Y:S06]  /*2d60*/  BRA `(.L_x_20611) ;  /* 0x00000000000c7947 */ /* 0x000fec0003800000 */
.L_x_20635:
[----:B------:R2:W5:Y:S01]  /*2d70*/  LDG.E.U8 R24, desc[UR36][R4.64] ;  /* 0x0000002404187981 */ /* 0x000562000c1e1100 */
[----:B------:R-:W-:Y:S05]  /*2d80*/  BRA `(.L_x_20611) ;  /* 0x0000000000047947 */ /* 0x000fea0003800000 */
.L_x_20634:
[----:B------:R1:W5:Y:S02]  /*2d90*/  LDG.E.U8 R24, desc[UR36][R4.64] ;  /* 0x0000002404187981 */ /* 0x000364000c1e1100 */
.L_x_20611:
[----:B------:R-:W-:-:S07]  /*2da0*/  VIADD R23, R23, 0x80 ;  /* 0x0000008017177836 */ /* 0x000fce0000000000 */
.L_x_20605:
[----:B------:R-:W-:Y:S05]  /*2db0*/  BSYNC B6 ;  /* 0x0000000000067941 */ /* 0x000fea0003800000 */
.L_x_20604:
        /* <DEDUP_REMOVED lines=22> */
.L_x_20644:
[----:B------:R0:W5:Y:S01]  /*2f20*/  LDG.E.U8 R18, desc[UR36][R4.64] ;  /* 0x0000002404127981 */ /* 0x000162000c1e1100 */
[----:B------:R-:W-:Y:S05]  /*2f30*/  BRA `(.L_x_20640) ;  /* 0x0000000c00507947 */ /* 0x000fea0003800000 */
.L_x_20643:
        /* <DEDUP_REMOVED lines=8> */
.L_x_20647:
[----:B------:R0:W5:Y:S01]  /*2fc0*/  LDG.E.U8 R18, desc[UR36][R4.64] ;  /* 0x0000002404127981 */ /* 0x000162000c1e1100 */
[----:B------:R-:W-:Y:S05]  /*2fd0*/  BRA `(.L_x_20640) ;  /* 0x0000000c00287947 */ /* 0x000fea0003800000 */
.L_x_20646:
[----:B------:R0:W5:Y:S01]  /*2fe0*/  LDG.E.U16 R18, desc[UR36][R4.64] ;  /* 0x0000002404127981 */ /* 0x000162000c1e1500 */
[----:B------:R-:W-:Y:S05]  /*2ff0*/  BRA `(.L_x_20640) ;  /* 0x0000000c00207947 */ /* 0x000fea0003800000 */
.L_x_20642:
        /* <DEDUP_REMOVED lines=9> */
.L_x_20649:
[----:B------:R-:W2:Y:S02]  /*3090*/  LDG.E.U16 R0, desc[UR36][R4.64] ;  /* 0x0000002404007981 */ /* 0x000ea4000c1e1500 */
[----:B--2---:R-:W-:-:S06]  /*30a0*/  HADD2.F32 R0, -RZ, R0.H0_H0 ;  /* 0x20000000ff007230 */ /* 0x004fcc0000004100 */
[----:B------:R-:W0:Y:S02]  /*30b0*/  F2I.FTZ.TRUNC.NTZ R0, R0 ;  /* 0x0000000000007305 */ /* 0x000e24000021f100 */
[----:B0-----:R-:W-:Y:S01]  /*30c0*/  PRMT R18, R0, 0x7610, R18 ;  /* 0x0000761000127816 */ /* 0x001fe20000000012 */
[----:B------:R-:W-:Y:S06]  /*30d0*/  BRA `(.L_x_20640) ;  /* 0x0000000800e87947 */ /* 0x000fec0003800000 */
.L_x_20648:
        /* <DEDUP_REMOVED lines=9> */
.L_x_20651:
[----:B------:R-:W2:Y:S02]  /*3170*/  LDG.E.U16 R4, desc[UR36][R4.64] ;  /* 0x0000002404047981 */ /* 0x000ea4000c1e1500 */
[----:B--2---:R-:W-:-:S06]  /*3180*/  HADD2.F32 R0, -RZ, R4.H0_H0 ;  /* 0x20000004ff007230 */ /* 0x004fcc0000004100 */
[----:B------:R-:W0:Y:S02]  /*3190*/  F2I.FTZ.TRUNC.NTZ R0, R0 ;  /* 0x0000000000007305 */ /* 0x000e24000021f100 */
[----:B0-----:R-:W-:Y:S01]  /*31a0*/  PRMT R18, R0, 0x7610, R18 ;  /* 0x0000761000127816 */ /* 0x001fe20000000012 */
[----:B------:R-:W-:Y:S06]  /*31b0*/  BRA `(.L_x_20640) ;  /* 0x0000000800b07947 */ /* 0x000fec0003800000 */
.L_x_20650:
[----:B------:R-:W2:Y:S02]  /*31c0*/  LDG.E.64 R4, desc[UR36][R4.64] ;  /* 0x0000002404047981 */ /* 0x000ea4000c1e1b00 */
[----:B--2---:R0:W1:Y:S01]  /*31d0*/  F2I.F64.TRUNC R18, R4 ;  /* 0x0000000400127311 */ /* 0x004062000030d100 */
[----:B------:R-:W-:Y:S05]  /*31e0*/  BRA `(.L_x_20640) ;  /* 0x0000000800a47947 */ /* 0x000fea0003800000 */
.L_x_20641:
        /* <DEDUP_REMOVED lines=12> */
.L_x_20654:
[----:B------:R-:W2:Y:S02]  /*32b0*/  LDG.E.64 R4, desc[UR36][R4.64] ;  /* 0x0000002404047981 */ /* 0x000ea4000c1e1b00 */
[----:B--2---:R0:W1:Y:S01]  /*32c0*/  F2I.F64.TRUNC R18, R4 ;  /* 0x0000000400127311 */ /* 0x004062000030d100 */
[----:B------:R-:W-:Y:S05]  /*32d0*/  BRA `(.L_x_20640) ;  /* 0x0000000800687947 */ /* 0x000fea0003800000 */
.L_x_20653:
        /* <DEDUP_REMOVED lines=28> */
.L_x_20656:
        /* <DEDUP_REMOVED lines=15> */
.L_x_20655:
[----:B------:R-:W2:Y:S02]  /*3590*/  LDG.E.U16 R0, desc[UR36][R4.64] ;  /* 0x0000002404007981 */ /* 0x000ea4000c1e1500 */
[----:B--2---:R-:W-:-:S06]  /*35a0*/  IMAD.U32 R0, R0, 0x10000, RZ ;  /* 0x0001000000007824 */ /* 0x004fcc00078e00ff */
[----:B------:R-:W0:Y:S02]  /*35b0*/  F2I.FTZ.TRUNC.NTZ R0, R0 ;  /* 0x0000000000007305 */ /* 0x000e24000021f100 */
[----:B0-----:R-:W-:Y:S01]  /*35c0*/  PRMT R18, R0, 0x7610, R18 ;  /* 0x0000761000127816 */ /* 0x001fe20000000012 */
[----:B------:R-:W-:Y:S06]  /*35d0*/  BRA `(.L_x_20640) ;  /* 0x0000000400a87947 */ /* 0x000fec0003800000 */
.L_x_20652:
        /* <DEDUP_REMOVED lines=10> */
.L_x_20659:
        /* <DEDUP_REMOVED lines=21> */
.L_x_20663:
[----:B------:R-:W-:Y:S05]  /*37d0*/  BSYNC B1 ;  /* 0x0000000000017941 */ /* 0x000fea0003800000 */
.L_x_20662:
[----:B------:R-:W-:Y:S01]  /*37e0*/  LEA R5, R0, 0x3b800000, 0x17 ;  /* 0x3b80000000057811 */ /* 0x000fe200078eb8ff */
[----:B------:R-:W-:-:S05]  /*37f0*/  IMAD.SHL.U32 R0, R3, 0x100000, RZ ;  /* 0x0010000003007824 */ /* 0x000fca00078e00ff */
[----:B------:R-:W-:-:S07]  /*3800*/  LOP3.LUT R0, R5, R0, R6, 0xfe, !PT ;  /* 0x0000000005007212 */ /* 0x000fce00078efe06 */
.L_x_20661:
[----:B------:R-:W-:Y:S05]  /*3810*/  BSYNC B0 ;  /* 0x0000000000007941 */ /* 0x000fea0003800000 */
.L_x_20660:
[----:B------:R-:W0:Y:S02]  /*3820*/  F2I.FTZ.TRUNC.NTZ R0, R0 ;  /* 0x0000000000007305 */ /* 0x000e24000021f100 */
[----:B0-----:R-:W-:Y:S01]  /*3830*/  PRMT R18, R0, 0x7610, R18 ;  /* 0x0000761000127816 */ /* 0x001fe20000000012 */
[----:B------:R-:W-:Y:S06]  /*3840*/  BRA `(.L_x_20640) ;  /* 0x00000004000c7947 */ /* 0x000fec0003800000 */
.L_x_20658:
        /* <DEDUP_REMOVED lines=21> */
.L_x_20667:
[----:B------:R-:W-:Y:S05]  /*39a0*/  BSYNC B1 ;  /* 0x0000000000017941 */ /* 0x000fea0003800000 */
.L_x_20666:
[----:B------:R-:W-:Y:S01]  /*39b0*/  LEA R5, R0, 0x37800000, 0x17 ;  /* 0x3780000000057811 */ /* 0x000fe200078eb8ff */
[----:B------:R-:W-:-:S05]  /*39c0*/  IMAD.SHL.U32 R0, R3, 0x200000, RZ ;  /* 0x0020000003007824 */ /* 0x000fca00078e00ff */
[----:B------:R-:W-:-:S07]  /*39d0*/  LOP3.LUT R0, R5, R0, R6, 0xfe, !PT ;  /* 0x0000000005007212 */ /* 0x000fce00078efe06 */
.L_x_20665:
[----:B------:R-:W-:Y:S05]  /*39e0*/  BSYNC B0 ;  /* 0x0000000000007941 */ /* 0x000fea0003800000 */
.L_x_20664:
[----:B------:R-:W0:Y:S02]  /*39f0*/  F2I.FTZ.TRUNC.NTZ R0, R0 ;  /* 0x0000000000007305 */ /* 0x000e24000021f100 */
[----:B0-----:R-:W-:Y:S01]  /*3a00*/  PRMT R18, R0, 0x7610, R18 ;  /* 0x0000761000127816 */ /* 0x001fe20000000012 */
[----:B------:R-:W-:Y:S06]  /*3a10*/  BRA `(.L_x_20640) ;  /* 0x0000000000987947 */ /* 0x000fec0003800000 */
.L_x_20657:
        /* <DEDUP_REMOVED lines=14> */
.L_x_20671:
[----:B------:R-:W-:Y:S05]  /*3b00*/  BSYNC B0 ;  /* 0x0000000000007941 */ /* 0x000fea0003800000 */
.L_x_20670:
[----:B------:R-:W0:Y:S02]  /*3b10*/  F2I.FTZ.TRUNC.NTZ R0, R0 ;  /* 0x0000000000007305 */ /* 0x000e24000021f100 */
[----:B0-----:R-:W-:Y:S01]  /*3b20*/  PRMT R18, R0, 0x7610, R18 ;  /* 0x0000761000127816 */ /* 0x001fe20000000012 */
[----:B------:R-:W-:Y:S06]  /*3b30*/  BRA `(.L_x_20640) ;  /* 0x0000000000507947 */ /* 0x000fec0003800000 */
.L_x_20645:
        /* <DEDUP_REMOVED lines=16> */
.L_x_20672:
[----:B------:R-:W-:Y:S05]  /*3c40*/  BRA `(.L_x_20640) ;  /* 0x00000000000c7947 */ /* 0x000fea0003800000 */
.L_x_20669:
[----:B------:R0:W5:Y:S01]  /*3c50*/  LDG.E.U8 R18, desc[UR36][R4.64] ;  /* 0x0000002404127981 */ /* 0x000162000c1e1100 */
[----:B------:R-:W-:Y:S05]  /*3c60*/  BRA `(.L_x_20640) ;  /* 0x0000000000047947 */ /* 0x000fea0003800000 */
.L_x_20668:
[----:B------:R0:W5:Y:S02]  /*3c70*/  LDG.E.U8 R18, desc[UR36][R4.64] ;  /* 0x0000002404127981 */ /* 0x000164000c1e1100 */
.L_x_20640:
[----:B------:R-:W-:Y:S05]  /*3c80*/  BSYNC B6 ;  /* 0x0000000000067941 */ /* 0x000fea0003800000 */
.L_x_20639:
        /* <DEDUP_REMOVED lines=20> */
[----:B------:R-:W-:Y:S05]  /*3dd0*/  CALL.REL.NOINC `($__internal_50_$__cuda_sm20_dblrcp_rn_slowpath_v3) ;  /* 0x0000004400887944 */ /* 0x000fea0003c00000 */
.L_x_20676:
[----:B------:R-:W-:Y:S05]  /*3de0*/  BSYNC B1 ;  /* 0x0000000000017941 */ /* 0x000fea0003800000 */
.L_x_20675:
[----:B------:R2:W0:Y:S02]  /*3df0*/  F2I.F64.TRUNC R0, R8 ;  /* 0x0000000800007311 */ /* 0x000424000030d100 */
.L_x_20674:
[----:B------:R-:W-:Y:S05]  /*3e00*/  BSYNC B0 ;  /* 0x0000000000007941 */ /* 0x000fea0003800000 */
.L_x_20673:
        /* <DEDUP_REMOVED lines=21> */
.L_x_20680:
[----:B------:R-:W-:Y:S05]  /*3f60*/  BSYNC B1 ;  /* 0x0000000000017941 */ /* 0x000fea0003800000 */
.L_x_20679:
[----:B------:R0:W1:Y:S02]  /*3f70*/  F2I.F64.TRUNC R22, R8 ;  /* 0x0000000800167311 */ /* 0x000064000030d100 */
.L_x_20678:
[----:B------:R-:W-:Y:S05]  /*3f80*/  BSYNC B0 ;  /* 0x0000000000007941 */ /* 0x000fea0003800000 */
.L_x_20677:
        /* <DEDUP_REMOVED lines=21> */
.L_x_20684:
[----:B------:R-:W-:Y:S05]  /*40e0*/  BSYNC B1 ;  /* 0x0000000000017941 */ /* 0x000fea0003800000 */
.L_x_20683:
[----:B------:R0:W1:Y:S02]  /*40f0*/  F2I.F64.TRUNC R17, R8 ;  /* 0x0000000800117311 */ /* 0x000064000030d100 */
.L_x_20682:
[----:B------:R-:W-:Y:S05]  /*4100*/  BSYNC B0 ;  /* 0x0000000000007941 */ /* 0x000fea0003800000 */
.L_x_20681:
        /* <DEDUP_REMOVED lines=21> */
[----:B------:R-:W-:Y:S02]  /*4260*/  IMAD.MOV.U32 R18, RZ, RZ, R8 ;  /* 0x000000ffff127224 */ /* 0x000fe400078e0008 */
[----:B------:R-:W-:-:S07]  /*4270*/  IMAD.MOV.U32 R19, RZ, RZ, R9 ;  /* 0x000000ffff137224 */ /* 0x000fce00078e0009 */
.L_x_20688:
[----:B------:R-:W-:Y:S05]  /*4280*/  BSYNC B1 ;  /* 0x0000000000017941 */ /* 0x000fea0003800000 */
.L_x_20687:
[----:B------:R0:W1:Y:S02]  /*4290*/  F2I.F64.TRUNC R18, R18 ;  /* 0x0000001200127311 */ /* 0x000064000030d100 */
.L_x_20686:
[----:B------:R-:W-:Y:S05]  /*42a0*/  BSYNC B0 ;  /* 0x0000000000007941 */ /* 0x000fea0003800000 */
.L_x_20685:
        /* <DEDUP_REMOVED lines=25> */
.L_x_20694:
[----:B------:R0:W-:Y:S01]  /*4440*/  STG.E.U8 desc[UR36][R8.64], R0 ;  /* 0x0000000008007986 */ /* 0x0001e2000c101124 */
[----:B------:R-:W-:Y:S01]  /*4450*/  IMAD.MOV.U32 R25, RZ, RZ, R23 ;  /* 0x000000ffff197224 */ /* 0x000fe200078e0017 */
[----:B------:R-:W-:Y:S06]  /*4460*/  BRA `(.L_x_20690) ;  /* 0x0000000c00e87947 */ /* 0x000fec0003800000 */
.L_x_20693:
[----:B------:R-:W-:-:S13]  /*4470*/  ISETP.NE.AND P0, PT, R3, 0x2, PT ;  /* 0x000000020300780c */ /* 0x000fda0003f05270 */
[----:B------:R-:W-:Y:S05]  /*4480*/  @!P0 BRA `(.L_x_20696) ;  /* 0x0000000000408947 */ /* 0x000fea0003800000 */
[----:B------:R-:W-:-:S13]  /*4490*/  ISETP.NE.AND P0, PT, R3, 0x3, PT ;  /* 0x000000030300780c */ /* 0x000fda0003f05270 */
[----:B------:R-:W-:Y:S05]  /*44a0*/  @!P0 BRA `(.L_x_20697) ;  /* 0x0000000000248947 */ /* 0x000fea0003800000 */
[----:B------:R-:W-:-:S13]  /*44b0*/  ISETP.NE.AND P0, PT, R3, 0x4, PT ;  /* 0x000000040300780c */ /* 0x000fda0003f05270 */
[----:B------:R-:W-:Y:S05]  /*44c0*/  @P0 BRA `(.L_x_20695) ;  /* 0x0000000c005c0947 */ /* 0x000fea0003800000 */
[----:B------:R-:W-:Y:S01]  /*44d0*/  LOP3.LUT R0, R0, 0xffff, RZ, 0xc0, !PT ;  /* 0x0000ffff00007812 */ /* 0x000fe200078ec0ff */
[----:B------:R-:W-:-:S03]  /*44e0*/  IMAD.MOV.U32 R25, RZ, RZ, R23 ;  /* 0x000000ffff197224 */ /* 0x000fc600078e0017 */
[----:B------:R-:W-:-:S05]  /*44f0*/  PRMT R0, R0, 0x8880, RZ ;  /* 0x0000888000007816 */ /* 0x000fca00000000ff */
[----:B------:R-:W-:-:S05]  /*4500*/  IMAD.MOV.U32 R4, RZ, RZ, R0 ;  /* 0x000000ffff047224 */ /* 0x000fca00078e0000 */
[----:B------:R-:W-:-:S05]  /*4510*/  SHF.R.S32.HI R5, RZ, 0x1f, R4 ;  /* 0x0000001fff057819 */ /* 0x000fca0000011404 */
[----:B------:R0:W-:Y:S01]  /*4520*/  STG.E.64 desc[UR36][R8.64], R4 ;  /* 0x0000000408007986 */ /* 0x0001e2000c101b24 */
[----:B------:R-:W-:Y:S05]  /*4530*/  BRA `(.L_x_20690) ;  /* 0x0000000c00b47947 */ /* 0x000fea0003800000 */
.L_x_20697:
[----:B------:R-:W-:Y:S01]  /*4540*/  LOP3.LUT R0, R0, 0xffff, RZ, 0xc0, !PT ;  /* 0x0000ffff00007812 */ /* 0x000fe200078ec0ff */
[----:B------:R-:W-:-:S03]  /*4550*/  IMAD.MOV.U32 R25, RZ, RZ, R23 ;  /* 0x000000ffff197224 */ /* 0x000fc600078e0017 */
[----:B------:R-:W-:-:S05]  /*4560*/  PRMT R3, R0, 0x8880, RZ ;  /* 0x0000888000037816 */ /* 0x000fca00000000ff */
[----:B------:R0:W-:Y:S01]  /*4570*/  STG.E desc[UR36][R8.64], R3 ;  /* 0x0000000308007986 */ /* 0x0001e2000c101924 */
[----:B------:R-:W-:Y:S05]  /*4580*/  BRA `(.L_x_20690) ;  /* 0x0000000c00a07947 */ /* 0x000fea0003800000 */
.L_x_20696:
[----:B------:R-:W-:Y:S01]  /*4590*/  PRMT R3, R0, 0x8880, RZ ;  /* 0x0000888000037816 */ /* 0x000fe200000000ff */
[----:B------:R-:W-:-:S03]  /*45a0*/  IMAD.MOV.U32 R25, RZ, RZ, R23 ;  /* 0x000000ffff197224 */ /* 0x000fc600078e0017 */
[----:B------:R-:W-:-:S05]  /*45b0*/  PRMT R3, R3, 0x7710, RZ ;  /* 0x0000771003037816 */ /* 0x000fca00000000ff */
[----:B------:R0:W-:Y:S01]  /*45c0*/  STG.E.U16 desc[UR36][R8.64], R3 ;  /* 0x0000000308007986 */ /* 0x0001e2000c101524 */
[----:B------:R-:W-:Y:S05]  /*45d0*/  BRA `(.L_x_20690) ;  /* 0x0000000c008c7947 */ /* 0x000fea0003800000 */
.L_x_20692:
[----:B------:R-:W-:-:S13]  /*45e0*/  ISETP.GT.AND P0, PT, R3, 0x6, PT ;  /* 0x000000060300780c */ /* 0x000fda0003f04270 */
[----:B------:R-:W-:Y:S05]  /*45f0*/  @P0 BRA `(.L_x_20698) ;  /* 0x0000000000340947 */ /* 0x000fea0003800000 */
[----:B------:R-:W-:-:S13]  /*4600*/  ISETP.NE.AND P0, PT, R3, 0x5, PT ;  /* 0x000000050300780c */ /* 0x000fda0003f05270 */
[----:B------:R-:W-:Y:S05]  /*4610*/  @!P0 BRA `(.L_x_20699) ;  /* 0x0000000000188947 */ /* 0x000fea0003800000 */
[----:B------:R-:W-:-:S13]  /*4620*/  ISETP.NE.AND P0, PT, R3, 0x6, PT ;  /* 0x000000060300780c */ /* 0x000fda0003f05270 */
[----:B------:R-:W-:Y:S05]  /*4630*/  @P0 BRA `(.L_x_20695) ;  /* 0x0000000c00000947 */ /* 0x000fea0003800000 */
[----:B------:R-:W0:Y:S01]  /*4640*/  I2F.S8 R3, R0 ;  /* 0x0000000000037306 */ /* 0x000e220000001400 */
[----:B------:R-:W-:Y:S01]  /*4650*/  IMAD.MOV.U32 R25, RZ, RZ, R23 ;  /* 0x000000ffff197224 */ /* 0x000fe200078e0017 */
[----:B0-----:R0:W-:Y:S01]  /*4660*/  STG.E desc[UR36][R8.64], R3 ;  /* 0x0000000308007986 */ /* 0x0011e2000c101924 */
[----:B------:R-:W-:Y:S05]  /*4670*/  BRA `(.L_x_20690) ;  /* 0x0000000c00647947 */ /* 0x000fea0003800000 */
.L_x_20699:
[----:B------:R-:W0:Y:S01]  /*4680*/  I2F.S8 R3, R0 ;  /* 0x0000000000037306 */ /* 0x000e220000001400 */
[----:B------:R-:W-:Y:S01]  /*4690*/  IMAD.MOV.U32 R25, RZ, RZ, R23 ;  /* 0x000000ffff197224 */ /* 0x000fe200078e0017 */
[----:B0-----:R-:W-:-:S05]  /*46a0*/  F2FP.F16.F32.PACK_AB R3, RZ, R3 ;  /* 0x00000003ff03723e */ /* 0x001fca00000000ff */
[----:B------:R0:W-:Y:S01]  /*46b0*/  STG.E.U16 desc[UR36][R8.64], R3 ;  /* 0x0000000308007986 */ /* 0x0001e2000c101524 */
[----:B------:R-:W-:Y:S05]  /*46c0*/  BRA `(.L_x_20690) ;  /* 0x0000000c00507947 */ /* 0x000fea0003800000 */
.L_x_20698:
[----:B------:R-:W-:-:S13]  /*46d0*/  ISETP.NE.AND P0, PT, R3, 0x7, PT ;  /* 0x000000070300780c */ /* 0x000fda0003f05270 */
[----:B------:R-:W-:Y:S05]  /*46e0*/  @!P0 BRA `(.L_x_20700) ;  /* 0x00000000003c8947 */ /* 0x000fea0003800000 */
[----:B------:R-:W-:-:S13]  /*46f0*/  ISETP.NE.AND P0, PT, R3, 0x8, PT ;  /* 0x000000080300780c */ /* 0x000fda0003f05270 */
[----:B------:R-:W-:Y:S05]  /*4700*/  @!P0 BRA `(.L_x_20701) ;  /* 0x00000000001c8947 */ /* 0x000fea0003800000 */
[----:B------:R-:W-:-:S13]  /*4710*/  ISETP.NE.AND P0, PT, R3, 0x9, PT ;  /* 0x000000090300780c */ /* 0x000fda0003f05270 */
[----:B------:R-:W-:Y:S05]  /*4720*/  @P0 BRA `(.L_x_20695) ;  /* 0x0000000800c40947 */ /* 0x000fea0003800000 */
[----:B------:R-:W0:Y:S01]  /*4730*/  I2F.S8 R4, R0 ;  /* 0x0000000000047306 */ /* 0x000e220000001400 */
[----:B------:R-:W-:Y:S02]  /*4740*/  IMAD.MOV.U32 R5, RZ, RZ, RZ ;  /* 0x000000ffff057224 */ /* 0x000fe400078e00ff */
[----:B------:R-:W-:-:S03]  /*4750*/  IMAD.MOV.U32 R25, RZ, RZ, R23 ;  /* 0x000000ffff197224 */ /* 0x000fc600078e0017 */
[----:B0-----:R0:W-:Y:S01]  /*4760*/  STG.E.64 desc[UR36][R8.64], R4 ;  /* 0x0000000408007986 */ /* 0x0011e2000c101b24 */
[----:B------:R-:W-:Y:S05]  /*4770*/  BRA `(.L_x_20690) ;  /* 0x0000000c00247947 */ /* 0x000fea0003800000 */
.L_x_20701:
[----:B------:R-:W0:Y:S01]  /*4780*/  I2F.S8 R0, R0 ;  /* 0x0000000000007306 */ /* 0x000e220000001400 */
[----:B------:R-:W-:Y:S01]  /*4790*/  IMAD.MOV.U32 R25, RZ, RZ, R23 ;  /* 0x000000ffff197224 */ /* 0x000fe200078e0017 */
[----:B0-----:R-:W-:-:S04]  /*47a0*/  F2FP.F16.F32.PACK_AB R3, RZ, R0 ;  /* 0x00000000ff03723e */ /* 0x001fc800000000ff */
[----:B------:R-:W-:-:S05]  /*47b0*/  PRMT R3, R3, 0x5410, RZ ;  /* 0x0000541003037816 */ /* 0x000fca00000000ff */
[----:B------:R0:W-:Y:S01]  /*47c0*/  STG.E desc[UR36][R8.64], R3 ;  /* 0x0000000308007986 */ /* 0x0001e2000c101924 */
[----:B------:R-:W-:Y:S05]  /*47d0*/  BRA `(.L_x_20690) ;  /* 0x0000000c000c7947 */ /* 0x000fea0003800000 */
.L_x_20700:
[----:B------:R-:W-:Y:S01]  /*47e0*/  PRMT R4, R0, 0x8880, RZ ;  /* 0x0000888000047816 */ /* 0x000fe200000000ff */
[----:B------:R-:W-:-:S03]  /*47f0*/  IMAD.MOV.U32 R25, RZ, RZ, R23 ;  /* 0x000000ffff197224 */ /* 0x000fc600078e0017 */
[----:B------:R-:W-:-:S06]  /*4800*/  PRMT R4, R4, 0x7710, RZ ;  /* 0x0000771004047816 */ /* 0x000fcc00000000ff */
[----:B------:R-:W0:Y:S02]  /*4810*/  I2F.F64.S16 R4, R4 ;  /* 0x0000000400047312 */ /* 0x000e240000101c00 */
[----:B0-----:R0:W-:Y:S01]  /*4820*/  STG.E.64 desc[UR36][R8.64], R4 ;  /* 0x0000000408007986 */ /* 0x0011e2000c101b24 */
[----:B------:R-:W-:Y:S05]  /*4830*/  BRA `(.L_x_20690) ;  /* 0x0000000800f47947 */ /* 0x000fea0003800000 */
.L_x_20691:
        /* <DEDUP_REMOVED lines=8> */
[----:B------:R-:W-:Y:S01]  /*48c0*/  LOP3.LUT P0, RZ, R0, 0xff, RZ, 0xc0, !PT ;  /* 0x000000ff00ff7812 */ /* 0x000fe2000780c0ff */
[----:B------:R-:W-:-:S03]  /*48d0*/  IMAD.MOV.U32 R25, RZ, RZ, R23 ;  /* 0x000000ffff197224 */ /* 0x000fc600078e0017 */
[----:B------:R-:W-:-:S05]  /*48e0*/  SEL R3, RZ, 0x1, !P0 ;  /* 0x00000001ff037807 */ /* 0x000fca0004000000 */
[----:B------:R0:W-:Y:S01]  /*48f0*/  STG.E.U8 desc[UR36][R8.64], R3 ;  /* 0x0000000308007986 */ /* 0x0001e2000c101124 */
[----:B------:R-:W-:Y:S05]  /*4900*/  BRA `(.L_x_20690) ;  /* 0x0000000800c07947 */ /* 0x000fea0003800000 */
.L_x_20704:
[----:B------:R-:W-:Y:S02]  /*4910*/  PRMT R4, R0, 0x8880, RZ ;  /* 0x0000888000047816 */ /* 0x000fe400000000ff */
[----:B------:R-:W-:Y:S01]  /*4920*/  CS2R R6, SRZ ;  /* 0x0000000000067805 */ /* 0x000fe2000001ff00 */
[----:B------:R-:W-:Y:S01]  /*4930*/  IMAD.MOV.U32 R25, RZ, RZ, R23 ;  /* 0x000000ffff197224 */ /* 0x000fe200078e0017 */
[----:B------:R-:W-:-:S06]  /*4940*/  PRMT R4, R4, 0x7710, RZ ;  /* 0x0000771004047816 */ /* 0x000fcc00000000ff */
[----:B------:R-:W0:Y:S02]  /*4950*/  I2F.F64.S16 R4, R4 ;  /* 0x0000000400047312 */ /* 0x000e240000101c00 */
[----:B0-----:R0:W-:Y:S01]  /*4960*/  STG.E.128 desc[UR36][R8.64], R4 ;  /* 0x0000000408007986 */ /* 0x0011e2000c101d24 */
[----:B------:R-:W-:Y:S05]  /*4970*/  BRA `(.L_x_20690) ;  /* 0x0000000800a47947 */ /* 0x000fea0003800000 */
.L_x_20703:
        /* <DEDUP_REMOVED lines=21> */
.L_x_20708:
[----:B------:R-:W-:Y:S05]  /*4ad0*/  BSYNC B0 ;  /* 0x0000000000007941 */ /* 0x000fea0003800000 */
.L_x_20707:
[----:B------:R-:W-:Y:S01]  /*4ae0*/  LOP3.LUT R3, R3, R4, RZ, 0xfc, !PT ;  /* 0x0000000403037212 */ /* 0x000fe200078efcff */
[----:B------:R-:W-:-:S04]  /*4af0*/  IMAD.MOV.U32 R25, RZ, RZ, R23 ;  /* 0x000000ffff197224 */ /* 0x000fc800078e0017 */
[----:B------:R0:W-:Y:S01]  /*4b00*/  STG.E.U8 desc[UR36][R8.64], R3 ;  /* 0x0000000308007986 */ /* 0x0001e2000c101124 */
[----:B------:R-:W-:Y:S05]  /*4b10*/  BRA `(.L_x_20690) ;  /* 0x00000008003c7947 */ /* 0x000fea0003800000 */
.L_x_20706:
        /* <DEDUP_REMOVED lines=13> */
.L_x_20710:
[----:B------:R-:W-:Y:S01]  /*4bf0*/  IMAD.MOV.U32 R0, RZ, RZ, 0x7f ;  /* 0x0000007fff007424 */ /* 0x000fe200078e00ff */
[----:B------:R-:W-:-:S04]  /*4c00*/  ISETP.GT.U32.AND P0, PT, R3, 0x7f800000, PT ;  /* 0x7f8000000300780c */ /* 0x000fc80003f04070 */
[----:B------:R-:W-:-:S09]  /*4c10*/  SEL R0, R0, 0x7c, P0 ;  /* 0x0000007c00007807 */ /* 0x000fd20000000000 */
.L_x_20711:
[----:B------:R-:W-:Y:S05]  /*4c20*/  BSYNC B0 ;  /* 0x0000000000007941 */ /* 0x000fea0003800000 */
.L_x_20709:
[----:B------:R-:W-:Y:S01]  /*4c30*/  LOP3.LUT R3, R5, 0x80000000, RZ, 0xc0, !PT ;  /* 0x8000000005037812 */ /* 0x000fe200078ec0ff */
[----:B------:R-:W-:-:S03]  /*4c40*/  IMAD.MOV.U32 R25, RZ, RZ, R23 ;  /* 0x000000ffff197224 */ /* 0x000fc600078e0017 */
[----:B------:R-:W-:-:S04]  /*4c50*/  SHF.R.U32.HI R3, RZ, 0x18, R3 ;  /* 0x00000018ff037819 */ /* 0x000fc80000011603 */
[----:B------:R-:W-:-:S05]  /*4c60*/  LOP3.LUT R3, R0, R3, RZ, 0xfc, !PT ;  /* 0x0000000300037212 */ /* 0x000fca00078efcff */
[----:B------:R0:W-:Y:S01]  /*4c70*/  STG.E.U8 desc[UR36][R8.64], R3 ;  /* 0x0000000308007986 */ /* 0x0001e2000c101124 */
[----:B------:R-:W-:Y:S05]  /*4c80*/  BRA `(.L_x_20690) ;  /* 0x0000000400e07947 */ /* 0x000fea0003800000 */
.L_x_20705:
[----:B------:R-:W0:Y:S01]  /*4c90*/  I2F.S8 R3, R0 ;  /* 0x0000000000037306 */ /* 0x000e220000001400 */
[----:B------:R-:W-:Y:S01]  /*4ca0*/  IMAD.MOV.U32 R25, RZ, RZ, R23 ;  /* 0x000000ffff197224 */ /* 0x000fe200078e0017 */
[----:B0-----:R-:W-:-:S05]  /*4cb0*/  F2FP.BF16.F32.PACK_AB R3, RZ, R3 ;  /* 0x00000003ff03723e */ /* 0x001fca00000010ff */
[----:B------:R0:W-:Y:S01]  /*4cc0*/  STG.E.U16 desc[UR36][R8.64], R3 ;  /* 0x0000000308007986 */ /* 0x0001e2000c101524 */
[----:B------:R-:W-:Y:S05]  /*4cd0*/  BRA `(.L_x_20690) ;  /* 0x0000000400cc7947 */ /* 0x000fea0003800000 */
.L_x_20702:
        /* <DEDUP_REMOVED lines=8> */
[----:B------:R-:W-:Y:S01]  /*4d60*/  PRMT R3, R0, 0x8880, RZ ;  /* 0x0000888000037816 */ /* 0x000fe200000000ff */
[----:B------:R-:W-:-:S03]  /*4d70*/  IMAD.MOV.U32 R25, RZ, RZ, R23 ;  /* 0x000000ffff197224 */ /* 0x000fc600078e0017 */
[----:B------:R-:W-:-:S05]  /*4d80*/  PRMT R3, R3, 0x7710, RZ ;  /* 0x0000771003037816 */ /* 0x000fca00000000ff */
[----:B------:R0:W-:Y:S01]  /*4d90*/  STG.E.U16 desc[UR36][R8.64], R3 ;  /* 0x0000000308007986 */ /* 0x0001e2000c101524 */
[----:B------:R-:W-:Y:S05]  /*4da0*/  BRA `(.L_x_20690) ;  /* 0x0000000400987947 */ /* 0x000fea0003800000 */
.L_x_20714:
        /* <DEDUP_REMOVED lines=17> */
.L_x_20717:
[----:B------:R-:W-:-:S04]  /*4ec0*/  LOP3.LUT R3, R5, 0x80000000, RZ, 0xc0, !PT ;  /* 0x8000000005037812 */ /* 0x000fc800078ec0ff */
[----:B------:R-:W-:-:S04]  /*4ed0*/  SHF.R.U32.HI R3, RZ, 0x18, R3 ;  /* 0x00000018ff037819 */ /* 0x000fc80000011603 */
[----:B------:R-:W-:-:S04]  /*4ee0*/  LOP3.LUT R0, R0, R3, RZ, 0xfc, !PT ;  /* 0x0000000300007212 */ /* 0x000fc800078efcff */
[----:B------:R-:W-:-:S07]  /*4ef0*/  PRMT R4, R0, 0x7610, R4 ;  /* 0x0000761000047816 */ /* 0x000fce0000000004 */
.L_x_20716:
[----:B------:R-:W-:Y:S05]  /*4f00*/  BSYNC B0 ;  /* 0x0000000000007941 */ /* 0x000fea0003800000 */
.L_x_20715:
[----:B------:R0:W-:Y:S01]  /*4f10*/  STG.E.U8 desc[UR36][R8.64], R4 ;  /* 0x0000000408007986 */ /* 0x0001e2000c101124 */
[----:B------:R-:W-:Y:S01]  /*4f20*/  IMAD.MOV.U32 R25, RZ, RZ, R23 ;  /* 0x000000ffff197224 */ /* 0x000fe200078e0017 */
[----:B------:R-:W-:Y:S06]  /*4f30*/  BRA `(.L_x_20690) ;  /* 0x0000000400347947 */ /* 0x000fec0003800000 */
.L_x_20713:
        /* <DEDUP_REMOVED lines=17> */
.L_x_20720:
[----:B------:R-:W-:-:S04]  /*5050*/  LOP3.LUT R3, R5, 0x80000000, RZ, 0xc0, !PT ;  /* 0x8000000005037812 */ /* 0x000fc800078ec0ff */
[----:B------:R-:W-:-:S04]  /*5060*/  SHF.R.U32.HI R3, RZ, 0x18, R3 ;  /* 0x00000018ff037819 */ /* 0x000fc80000011603 */
[----:B------:R-:W-:-:S04]  /*5070*/  LOP3.LUT R0, R0, R3, RZ, 0xfc, !PT ;  /* 0x0000000300007212 */ /* 0x000fc800078efcff */
[----:B------:R-:W-:-:S07]  /*5080*/  PRMT R4, R0, 0x7610, R4 ;  /* 0x0000761000047816 */ /* 0x000fce0000000004 */
.L_x_20719:
[----:B------:R-:W-:Y:S05]  /*5090*/  BSYNC B0 ;  /* 0x0000000000007941 */ /* 0x000fea0003800000 */
.L_x_20718:
[----:B------:R0:W-:Y:S01]  /*50a0*/  STG.E.U8 desc[UR36][R8.64], R4 ;  /* 0x0000000408007986 */ /* 0x0001e2000c101124 */
[----:B------:R-:W-:Y:S01]  /*50b0*/  IMAD.MOV.U32 R25, RZ, RZ, R23 ;  /* 0x000000ffff197224 */ /* 0x000fe200078e0017 */
[----:B------:R-:W-:Y:S06]  /*50c0*/  BRA `(.L_x_20690) ;  /* 0x0000000000d07947 */ /* 0x000fec0003800000 */
.L_x_20712:
[----:B------:R-:W-:-:S13]  /*50d0*/  ISETP.NE.AND P0, PT, R3, 0x1c, PT ;  /* 0x0000001c0300780c */ /* 0x000fda0003f05270 */
[----:B------:R-:W-:Y:S05]  /*50e0*/  @!P0 BRA `(.L_x_20721) ;  /* 0x0000000000b88947 */ /* 0x000fea0003800000 */
[----:B------:R-:W-:-:S13]  /*50f0*/  ISETP.NE.AND P0, PT, R3, 0x1d, PT ;  /* 0x0000001d0300780c */ /* 0x000fda0003f05270 */
[----:B------:R-:W-:Y:S05]  /*5100*/  @!P0 BRA `(.L_x_20722) ;  /* 0x0000000000948947 */ /* 0x000fea0003800000 */
[----:B------:R-:W-:-:S13]  /*5110*/  ISETP.NE.AND P0, PT, R3, 0x2c, PT ;  /* 0x0000002c0300780c */ /* 0x000fda0003f05270 */
[----:B------:R-:W-:Y:S05]  /*5120*/  @P0 BRA `(.L_x_20695) ;  /* 0x0000000000440947 */ /* 0x000fea0003800000 */
[----:B------:R-:W0:Y:S01]  /*5130*/  I2F.S8 R0, R0 ;  /* 0x0000000000007306 */ /* 0x000e220000001400 */
        /* <DEDUP_REMOVED lines=16> */
.L_x_20695:
        /* <DEDUP_REMOVED lines=16> */
.L_x_20723:
[----:B------:R-:W-:Y:S01]  /*5340*/  IMAD.MOV.U32 R25, RZ, RZ, R23 ;  /* 0x000000ffff197224 */ /* 0x000fe200078e0017 */
[----:B------:R-:W-:Y:S06]  /*5350*/  BRA `(.L_x_20690) ;  /* 0x00000000002c7947 */ /* 0x000fec0003800000 */
.L_x_20722:
[----:B------:R-:W-:Y:S01]  /*5360*/  LOP3.LUT R0, R0, 0xffff, RZ, 0xc0, !PT ;  /* 0x0000ffff00007812 */ /* 0x000fe200078ec0ff */
[----:B------:R-:W-:-:S03]  /*5370*/  IMAD.MOV.U32 R25, RZ, RZ, R23 ;  /* 0x000000ffff197224 */ /* 0x000fc600078e0017 */
[----:B------:R-:W-:-:S05]  /*5380*/  PRMT R0, R0, 0x8880, RZ ;  /* 0x0000888000007816 */ /* 0x000fca00000000ff */
[----:B------:R-:W-:-:S05]  /*5390*/  IMAD.MOV.U32 R4, RZ, RZ, R0 ;  /* 0x000000ffff047224 */ /* 0x000fca00078e0000 */
[----:B------:R-:W-:-:S05]  /*53a0*/  SHF.R.S32.HI R5, RZ, 0x1f, R4 ;  /* 0x0000001fff057819 */ /* 0x000fca0000011404 */
[----:B------:R0:W-:Y:S01]  /*53b0*/  STG.E.64 desc[UR36][R8.64], R4 ;  /* 0x0000000408007986 */ /* 0x0001e2000c101b24 */
[----:B------:R-:W-:Y:S05]  /*53c0*/  BRA `(.L_x_20690) ;  /* 0x0000000000107947 */ /* 0x000fea0003800000 */
.L_x_20721:
[----:B------:R-:W-:Y:S01]  /*53d0*/  LOP3.LUT R0, R0, 0xffff, RZ, 0xc0, !PT ;  /* 0x0000ffff00007812 */ /* 0x000fe200078ec0ff */
[----:B------:R-:W-:-:S03]  /*53e0*/  IMAD.MOV.U32 R25, RZ, RZ, R23 ;  /* 0x000000ffff197224 */ /* 0x000fc600078e0017 */
[----:B------:R-:W-:-:S05]  /*53f0*/  PRMT R3, R0, 0x8880, RZ ;  /* 0x0000888000037816 */ /* 0x000fca00000000ff */
[----:B------:R1:W-:Y:S02]  /*5400*/  STG.E desc[UR36][R8.64], R3 ;  /* 0x0000000308007986 */ /* 0x0003e4000c101924 */
.L_x_20690:
[----:B------:R-:W-:Y:S05]  /*5410*/  BSYNC B6 ;  /* 0x0000000000067941 */ /* 0x000fea0003800000 */
.L_x_20689:
        /* <DEDUP_REMOVED lines=23> */
.L_x_20729:
[----:B------:R0:W-:Y:S01]  /*5590*/  STG.E.U8 desc[UR36][R8.64], R22 ;  /* 0x0000001608007986 */ /* 0x0001e2000c101124 */
[----:B------:R-:W-:Y:S05]  /*55a0*/  BRA `(.L_x_20731) ;  /* 0x0000000c00987947 */ /* 0x000fea0003800000 */
.L_x_20728:
        /* <DEDUP_REMOVED lines=12> */
.L_x_20733:
[----:B------:R-:W-:-:S04]  /*5670*/  LOP3.LUT R22, R22, 0xffff, RZ, 0xc0, !PT ;  /* 0x0000ffff16167812 */ /* 0x000fc800078ec0ff */
[----:B------:R-:W-:-:S05]  /*5680*/  PRMT R3, R22, 0x8880, RZ ;  /* 0x0000888016037816 */ /* 0x000fca00000000ff */
[----:B------:R0:W-:Y:S01]  /*5690*/  STG.E desc[UR36][R8.64], R3 ;  /* 0x0000000308007986 */ /* 0x0001e2000c101924 */
[----:B------:R-:W-:Y:S05]  /*56a0*/  BRA `(.L_x_20731) ;  /* 0x0000000c00587947 */ /* 0x000fea0003800000 */
.L_x_20732:
[----:B------:R-:W-:-:S04]  /*56b0*/  PRMT R3, R22, 0x8880, RZ ;  /* 0x0000888016037816 */ /* 0x000fc800000000ff */
[----:B------:R-:W-:-:S05]  /*56c0*/  PRMT R3, R3, 0x7710, RZ ;  /* 0x0000771003037816 */ /* 0x000fca00000000ff */
[----:B------:R0:W-:Y:S01]  /*56d0*/  STG.E.U16 desc[UR36][R8.64], R3 ;  /* 0x0000000308007986 */ /* 0x0001e2000c101524 */
[----:B------:R-:W-:Y:S05]  /*56e0*/  BRA `(.L_x_20731) ;  /* 0x0000000c00487947 */ /* 0x000fea0003800000 */
.L_x_20727:
        /* <DEDUP_REMOVED lines=9> */
.L_x_20735:
[----:B------:R-:W0:Y:S02]  /*5780*/  I2F.S8 R0, R22 ;  /* 0x0000001600007306 */ /* 0x000e240000001400 */
[----:B0-----:R-:W-:-:S05]  /*5790*/  F2FP.F16.F32.PACK_AB R0, RZ, R0 ;  /* 0x00000000ff00723e */ /* 0x001fca00000000ff */
[----:B------:R0:W-:Y:S01]  /*57a0*/  STG.E.U16 desc[UR36][R8.64], R0 ;  /* 0x0000000008007986 */ /* 0x0001e2000c101524 */
[----:B------:R-:W-:Y:S05]  /*57b0*/  BRA `(.L_x_20731) ;  /* 0x0000000c00147947 */ /* 0x000fea0003800000 */
.L_x_20734:
        /* <DEDUP_REMOVED lines=10> */
.L_x_20737:
[----:B------:R-:W0:Y:S02]  /*5860*/  I2F.S8 R22, R22 ;  /* 0x0000001600167306 */ /* 0x000e240000001400 */
[----:B0-----:R-:W-:-:S04]  /*5870*/  F2FP.F16.F32.PACK_AB R3, RZ, R22 ;  /* 0x00000016ff03723e */ /* 0x001fc800000000ff */
[----:B------:R-:W-:-:S05]  /*5880*/  PRMT R3, R3, 0x5410, RZ ;  /* 0x0000541003037816 */ /* 0x000fca00000000ff */
[----:B------:R0:W-:Y:S01]  /*5890*/  STG.E desc[UR36][R8.64], R3 ;  /* 0x0000000308007986 */ /* 0x0001e2000c101924 */
[----:B------:R-:W-:Y:S05]  /*58a0*/  BRA `(.L_x_20731) ;  /* 0x0000000800d87947 */ /* 0x000fea0003800000 */
.L_x_20736:
[----:B------:R-:W-:-:S04]  /*58b0*/  PRMT R4, R22, 0x8880, RZ ;  /* 0x0000888016047816 */ /* 0x000fc800000000ff */
[----:B------:R-:W-:-:S06]  /*58c0*/  PRMT R4, R4, 0x7710, RZ ;  /* 0x0000771004047816 */ /* 0x000fcc00000000ff */
[----:B------:R-:W0:Y:S02]  /*58d0*/  I2F.F64.S16 R4, R4 ;  /* 0x0000000400047312 */ /* 0x000e240000101c00 */
[----:B0-----:R0:W-:Y:S01]  /*58e0*/  STG.E.64 desc[UR36][R8.64], R4 ;  /* 0x0000000408007986 */ /* 0x0011e2000c101b24 */
[----:B------:R-:W-:Y:S05]  /*58f0*/  BRA `(.L_x_20731) ;  /* 0x0000000800c47947 */ /* 0x000fea0003800000 */
.L_x_20726:
        /* <DEDUP_REMOVED lines=12> */
.L_x_20740:
[----:B------:R-:W-:Y:S02]  /*59c0*/  PRMT R4, R22, 0x8880, RZ ;  /* 0x0000888016047816 */ /* 0x000fe400000000ff */
[----:B------:R-:W-:Y:S02]  /*59d0*/  CS2R R6, SRZ ;  /* 0x0000000000067805 */ /* 0x000fe4000001ff00 */
[----:B------:R-:W-:-:S06]  /*59e0*/  PRMT R4, R4, 0x7710, RZ ;  /* 0x0000771004047816 */ /* 0x000fcc00000000ff */
[----:B------:R-:W0:Y:S02]  /*59f0*/  I2F.F64.S16 R4, R4 ;  /* 0x0000000400047312 */ /* 0x000e240000101c00 */
[----:B0-----:R0:W-:Y:S01]  /*5a00*/  STG.E.128 desc[UR36][R8.64], R4 ;  /* 0x0000000408007986 */ /* 0x0011e2000c101d24 */
[----:B------:R-:W-:Y:S05]  /*5a10*/  BRA `(.L_x_20731) ;  /* 0x00000008007c7947 */ /* 0x000fea0003800000 */
.L_x_20739:
        /* <DEDUP_REMOVED lines=21> */
.L_x_20744:
[----:B------:R-:W-:Y:S05]  /*5b70*/  BSYNC B0 ;  /* 0x0000000000007941 */ /* 0x000fea0003800000 */
.L_x_20743:
[----:B------:R-:W-:-:S05]  /*5b80*/  LOP3.LUT R5, R0, R5, RZ, 0xfc, !PT ;  /* 0x0000000500057212 */ /* 0x000fca00078efcff */
[----:B------:R0:W-:Y:S01]  /*5b90*/  STG.E.U8 desc[UR36][R8.64], R5 ;  /* 0x0000000508007986 */ /* 0x0001e2000c101124 */
[----:B------:R-:W-:Y:S05]  /*5ba0*/  BRA `(.L_x_20731) ;  /* 0x0000000800187947 */ /* 0x000fea0003800000 */
.L_x_20742:
        /* <DEDUP_REMOVED lines=13> */
.L_x_20746:
[----:B------:R-:W-:Y:S01]  /*5c80*/  IMAD.MOV.U32 R0, RZ, RZ, 0x7f ;  /* 0x0000007fff007424 */ /* 0x000fe200078e00ff */
[----:B------:R-:W-:-:S04]  /*5c90*/  ISETP.GT.U32.AND P0, PT, R3, 0x7f800000, PT ;  /* 0x7f8000000300780c */ /* 0x000fc80003f04070 */
[----:B------:R-:W-:-:S09]  /*5ca0*/  SEL R0, R0, 0x7c, P0 ;  /* 0x0000007c00007807 */ /* 0x000fd20000000000 */
.L_x_20747:
[----:B------:R-:W-:Y:S05]  /*5cb0*/  BSYNC B0 ;  /* 0x0000000000007941 */ /* 0x000fea0003800000 */
.L_x_20745:
[----:B------:R-:W-:-:S04]  /*5cc0*/  LOP3.LUT R3, R5, 0x80000000, RZ, 0xc0, !PT ;  /* 0x8000000005037812 */ /* 0x000fc800078ec0ff */
[----:B------:R-:W-:-:S04]  /*5cd0*/  SHF.R.U32.HI R3, RZ, 0x18, R3 ;  /* 0x00000018ff037819 */ /* 0x000fc80000011603 */
[----:B------:R-:W-:-:S05]  /*5ce0*/  LOP3.LUT R3, R0, R3, RZ, 0xfc, !PT ;  /* 0x0000000300037212 */ /* 0x000fca00078efcff */
[----:B------:R0:W-:Y:S01]  /*5cf0*/  STG.E.U8 desc[UR36][R8.64], R3 ;  /* 0x0000000308007986 */ /* 0x0001e2000c101124 */
[----:B------:R-:W-:Y:S05]  /*5d00*/  BRA `(.L_x_20731) ;  /* 0x0000000400c07947 */ /* 0x000fea0003800000 */
.L_x_20741:
[----:B------:R-:W0:Y:S02]  /*5d10*/  I2F.S8 R0, R22 ;  /* 0x0000001600007306 */ /* 0x000e240000001400 */
[----:B0-----:R-:W-:-:S05]  /*5d20*/  F2FP.BF16.F32.PACK_AB R0, RZ, R0 ;  /* 0x00000000ff00723e */ /* 0x001fca00000010ff */
[----:B------:R0:W-:Y:S01]  /*5d30*/  STG.E.U16 desc[UR36][R8.64], R0 ;  /* 0x0000000008007986 */ /* 0x0001e2000c101524 */
[----:B------:R-:W-:Y:S05]  /*5d40*/  BRA `(.L_x_20731) ;  /* 0x0000000400b07947 */ /* 0x000fea0003800000 */
.L_x_20738:
        /* <DEDUP_REMOVED lines=12> */
.L_x_20750:
        /* <DEDUP_REMOVED lines=17> */
.L_x_20753:
[----:B------:R-:W-:-:S04]  /*5f20*/  LOP3.LUT R3, R5, 0x80000000, RZ, 0xc0, !PT ;  /* 0x8000000005037812 */ /* 0x000fc800078ec0ff */
[----:B------:R-:W-:-:S04]  /*5f30*/  SHF.R.U32.HI R3, RZ, 0x18, R3 ;  /* 0x00000018ff037819 */ /* 0x000fc80000011603 */
[----:B------:R-:W-:-:S04]  /*5f40*/  LOP3.LUT R0, R0, R3, RZ, 0xfc, !PT ;  /* 0x0000000300007212 */ /* 0x000fc800078efcff */
[----:B------:R-:W-:-:S07]  /*5f50*/  PRMT R4, R0, 0x7610, R4 ;  /* 0x0000761000047816 */ /* 0x000fce0000000004 */
.L_x_20752:
[----:B------:R-:W-:Y:S05]  /*5f60*/  BSYNC B0 ;  /* 0x0000000000007941 */ /* 0x000fea0003800000 */
.L_x_20751:
[----:B------:R4:W-:Y:S01]  /*5f70*/  STG.E.U8 desc[UR36][R8.64], R4 ;  /* 0x0000000408007986 */ /* 0x0009e2000c101124 */
[----:B------:R-:W-:Y:S05]  /*5f80*/  BRA `(.L_x_20731) ;  /* 0x0000000400207947 */ /* 0x000fea0003800000 */
.L_x_20749:
        /* <DEDUP_REMOVED lines=17> */
.L_x_20756:
[----:B------:R-:W-:-:S04]  /*60a0*/  LOP3.LUT R3, R5, 0x80000000, RZ, 0xc0, !PT ;  /* 0x8000000005037812 */ /* 0x000fc800078ec0ff */
[----:B------:R-:W-:-:S04]  /*60b0*/  SHF.R.U32.HI R3, RZ, 0x18, R3 ;  /* 0x00000018ff037819 */ /* 0x000fc80000011603 */
[----:B------:R-:W-:-:S04]  /*60c0*/  LOP3.LUT R0, R0, R3, RZ, 0xfc, !PT ;  /* 0x0000000300007212 */ /* 0x000fc800078efcff */
[----:B------:R-:W-:-:S07]  /*60d0*/  PRMT R4, R0, 0x7610, R4 ;  /* 0x0000761000047816 */ /* 0x000fce0000000004 */
.L_x_20755:
[----:B------:R-:W-:Y:S05]  /*60e0*/  BSYNC B0 ;  /* 0x0000000000007941 */ /* 0x000fea0003800000 */
.L_x_20754:
[----:B------:R3:W-:Y:S01]  /*60f0*/  STG.E.U8 desc[UR36][R8.64], R4 ;  /* 0x0000000408007986 */ /* 0x0007e2000c101124 */
[----:B------:R-:W-:Y:S05]  /*6100*/  BRA `(.L_x_20731) ;  /* 0x0000000000c07947 */ /* 0x000fea0003800000 */
.L_x_20748:
        /* <DEDUP_REMOVED lines=22> */
.L_x_20730:
        /* <DEDUP_REMOVED lines=16> */
.L_x_20759:
[----:B------:R-:W-:Y:S05]  /*6370*/  BRA `(.L_x_20731) ;  /* 0x0000000000247947 */ /* 0x000fea0003800000 */
.L_x_20758:
[----:B------:R-:W-:-:S04]  /*6380*/  LOP3.LUT R22, R22, 0xffff, RZ, 0xc0, !PT ;  /* 0x0000ffff16167812 */ /* 0x000fc800078ec0ff */
[----:B------:R-:W-:-:S05]  /*6390*/  PRMT R22, R22, 0x8880, RZ ;  /* 0x0000888016167816 */ /* 0x000fca00000000ff */
[----:B------:R-:W-:-:S05]  /*63a0*/  IMAD.MOV.U32 R4, RZ, RZ, R22 ;  /* 0x000000ffff047224 */ /* 0x000fca00078e0016 */
[----:B------:R-:W-:-:S05]  /*63b0*/  SHF.R.S32.HI R5, RZ, 0x1f, R4 ;  /* 0x0000001fff057819 */ /* 0x000fca0000011404 */
[----:B------:R2:W-:Y:S01]  /*63c0*/  STG.E.64 desc[UR36][R8.64], R4 ;  /* 0x0000000408007986 */ /* 0x0005e2000c101b24 */
[----:B------:R-:W-:Y:S05]  /*63d0*/  BRA `(.L_x_20731) ;  /* 0x00000000000c7947 */ /* 0x000fea0003800000 */
.L_x_20757:
[----:B------:R-:W-:-:S04]  /*63e0*/  LOP3.LUT R22, R22, 0xffff, RZ, 0xc0, !PT ;  /* 0x0000ffff16167812 */ /* 0x000fc800078ec0ff */
[----:B------:R-:W-:-:S05]  /*63f0*/  PRMT R3, R22, 0x8880, RZ ;  /* 0x0000888016037816 */ /* 0x000fca00000000ff */
[----:B------:R0:W-:Y:S02]  /*6400*/  STG.E desc[UR36][R8.64], R3 ;  /* 0x0000000308007986 */ /* 0x0001e4000c101924 */
.L_x_20731:
        /* <DEDUP_REMOVED lines=23> */
.L_x_20763:
[----:B------:R4:W-:Y:S01]  /*6580*/  STG.E.U8 desc[UR36][R8.64], R17 ;  /* 0x0000001108007986 */ /* 0x0009e2000c101124 */
[----:B------:R-:W-:Y:S05]  /*6590*/  BRA `(.L_x_20765) ;  /* 0x0000000c00987947 */ /* 0x000fea0003800000 */
.L_x_20762:
        /* <DEDUP_REMOVED lines=12> */
.L_x_20767:
[----:B------:R-:W-:-:S04]  /*6660*/  LOP3.LUT R17, R17, 0xffff, RZ, 0xc0, !PT ;  /* 0x0000ffff11117812 */ /* 0x000fc800078ec0ff */
[----:B------:R-:W-:-:S05]  /*6670*/  PRMT R3, R17, 0x8880, RZ ;  /* 0x0000888011037816 */ /* 0x000fca00000000ff */
[----:B------:R2:W-:Y:S01]  /*6680*/  STG.E desc[UR36][R8.64], R3 ;  /* 0x0000000308007986 */ /* 0x0005e2000c101924 */
[----:B------:R-:W-:Y:S05]  /*6690*/  BRA `(.L_x_20765) ;  /* 0x0000000c00587947 */ /* 0x000fea0003800000 */
.L_x_20766:
[----:B------:R-:W-:-:S04]  /*66a0*/  PRMT R3, R17, 0x8880, RZ ;  /* 0x0000888011037816 */ /* 0x000fc800000000ff */
[----:B------:R-:W-:-:S05]  /*66b0*/  PRMT R3, R3, 0x7710, RZ ;  /* 0x0000771003037816 */ /* 0x000fca00000000ff */
[----:B------:R0:W-:Y:S01]  /*66c0*/  STG.E.U16 desc[UR36][R8.64], R3 ;  /* 0x0000000308007986 */ /* 0x0001e2000c101524 */
[----:B------:R-:W-:Y:S05]  /*66d0*/  BRA `(.L_x_20765) ;  /* 0x0000000c00487947 */ /* 0x000fea0003800000 */
.L_x_20761:
        /* <DEDUP_REMOVED lines=9> */
.L_x_20769:
[----:B------:R-:W0:Y:S02]  /*6770*/  I2F.S8 R0, R17 ;  /* 0x0000001100007306 */ /* 0x000e240000001400 */
[----:B0-----:R-:W-:-:S05]  /*6780*/  F2FP.F16.F32.PACK_AB R0, RZ, R0 ;  /* 0x00000000ff00723e */ /* 0x001fca00000000ff */
[----:B------:R0:W-:Y:S01]  /*6790*/  STG.E.U16 desc[UR36][R8.64], R0 ;  /* 0x0000000008007986 */ /* 0x0001e2000c101524 */
[----:B------:R-:W-:Y:S05]  /*67a0*/  BRA `(.L_x_20765) ;  /* 0x0000000c00147947 */ /* 0x000fea0003800000 */
.L_x_20768:
        /* <DEDUP_REMOVED lines=10> */
.L_x_20771:
[----:B------:R-:W0:Y:S02]  /*6850*/  I2F.S8 R17, R17 ;  /* 0x0000001100117306 */ /* 0x000e240000001400 */
[----:B0-----:R-:W-:-:S04]  /*6860*/  F2FP.F16.F32.PACK_AB R3, RZ, R17 ;  /* 0x00000011ff03723e */ /* 0x001fc800000000ff */
[----:B------:R-:W-:-:S05]  /*6870*/  PRMT R3, R3, 0x5410, RZ ;  /* 0x0000541003037816 */ /* 0x000fca00000000ff */
[----:B------:R0:W-:Y:S01]  /*6880*/  STG.E desc[UR36][R8.64], R3 ;  /* 0x0000000308007986 */ /* 0x0001e2000c101924 */
[----:B------:R-:W-:Y:S05]  /*6890*/  BRA `(.L_x_20765) ;  /* 0x0000000800d87947 */ /* 0x000fea0003800000 */
.L_x_20770:
[----:B------:R-:W-:-:S04]  /*68a0*/  PRMT R4, R17, 0x8880, RZ ;  /* 0x0000888011047816 */ /* 0x000fc800000000ff */
[----:B------:R-:W-:-:S06]  /*68b0*/  PRMT R4, R4, 0x7710, RZ ;  /* 0x0000771004047816 */ /* 0x000fcc00000000ff */
[----:B------:R-:W0:Y:S02]  /*68c0*/  I2F.F64.S16 R4, R4 ;  /* 0x0000000400047312 */ /* 0x000e240000101c00 */
[----:B0-----:R0:W-:Y:S01]  /*68d0*/  STG.E.64 desc[UR36][R8.64], R4 ;  /* 0x0000000408007986 */ /* 0x0011e2000c101b24 */
[----:B------:R-:W-:Y:S05]  /*68e0*/  BRA `(.L_x_20765) ;  /* 0x0000000800c47947 */ /* 0x000fea0003800000 */
.L_x_20760:
        /* <DEDUP_REMOVED lines=12> */
.L_x_20774:
[----:B------:R-:W-:Y:S02]  /*69b0*/  PRMT R4, R17, 0x8880, RZ ;  /* 0x0000888011047816 */ /* 0x000fe400000000ff */
[----:B------:R-:W-:Y:S02]  /*69c0*/  CS2R R6, SRZ ;  /* 0x0000000000067805 */ /* 0x000fe4000001ff00 */
[----:B------:R-:W-:-:S06]  /*69d0*/  PRMT R4, R4, 0x7710, RZ ;  /* 0x0000771004047816 */ /* 0x000fcc00000000ff */
[----:B------:R-:W0:Y:S02]  /*69e0*/  I2F.F64.S16 R4, R4 ;  /* 0x0000000400047312 */ /* 0x000e240000101c00 */
[----:B0-----:R0:W-:Y:S01]  /*69f0*/  STG.E.128 desc[UR36][R8.64], R4 ;  /* 0x0000000408007986 */ /* 0x0011e2000c101d24 */
[----:B------:R-:W-:Y:S05]  /*6a00*/  BRA `(.L_x_20765) ;  /* 0x00000008007c7947 */ /* 0x000fea0003800000 */
.L_x_20773:
        /* <DEDUP_REMOVED lines=21> */
.L_x_20778:
[----:B------:R-:W-:Y:S05]  /*6b60*/  BSYNC B0 ;  /* 0x0000000000007941 */ /* 0x000fea0003800000 */
.L_x_20777:
[----:B------:R-:W-:-:S05]  /*6b70*/  LOP3.LUT R5, R0, R5, RZ, 0xfc, !PT ;  /* 0x0000000500057212 */ /* 0x000fca00078efcff */
[----:B------:R0:W-:Y:S01]  /*6b80*/  STG.E.U8 desc[UR36][R8.64], R5 ;  /* 0x0000000508007986 */ /* 0x0001e2000c101124 */
[----:B------:R-:W-:Y:S05]  /*6b90*/  BRA `(.L_x_20765) ;  /* 0x0000000800187947 */ /* 0x000fea0003800000 */
.L_x_20776:
        /* <DEDUP_REMOVED lines=13> */
.L_x_20780:
[----:B------:R-:W-:Y:S01]  /*6c70*/  IMAD.MOV.U32 R0, RZ, RZ, 0x7f ;  /* 0x0000007fff007424 */ /* 0x000fe200078e00ff */
[----:B------:R-:W-:-:S04]  /*6c80*/  ISETP.GT.U32.AND P0, PT, R3, 0x7f800000, PT ;  /* 0x7f8000000300780c */ /* 0x000fc80003f04070 */
[----:B------:R-:W-:-:S09]  /*6c90*/  SEL R0, R0, 0x7c, P0 ;  /* 0x0000007c00007807 */ /* 0x000fd20000000000 */
.L_x_20781:
[----:B------:R-:W-:Y:S05]  /*6ca0*/  BSYNC B0 ;  /* 0x0000000000007941 */ /* 0x000fea0003800000 */
.L_x_20779:
[----:B------:R-:W-:-:S04]  /*6cb0*/  LOP3.LUT R3, R17, 0x80000000, RZ, 0xc0, !PT ;  /* 0x8000000011037812 */ /* 0x000fc800078ec0ff */
[----:B------:R-:W-:-:S04]  /*6cc0*/  SHF.R.U32.HI R3, RZ, 0x18, R3 ;  /* 0x00000018ff037819 */ /* 0x000fc80000011603 */
[----:B------:R-:W-:-:S05]  /*6cd0*/  LOP3.LUT R3, R0, R3, RZ, 0xfc, !PT ;  /* 0x0000000300037212 */ /* 0x000fca00078efcff */
[----:B------:R0:W-:Y:S01]  /*6ce0*/  STG.E.U8 desc[UR36][R8.64], R3 ;  /* 0x0000000308007986 */ /* 0x0001e2000c101124 */
[----:B------:R-:W-:Y:S05]  /*6cf0*/  BRA `(.L_x_20765) ;  /* 0x0000000400c07947 */ /* 0x000fea0003800000 */
.L_x_20775:
[----:B------:R-:W0:Y:S02]  /*6d00*/  I2F.S8 R0, R17 ;  /* 0x0000001100007306 */ /* 0x000e240000001400 */
[----:B0-----:R-:W-:-:S05]  /*6d10*/  F2FP.BF16.F32.PACK_AB R0, RZ, R0 ;  /* 0x00000000ff00723e */ /* 0x001fca00000010ff */
[----:B------:R0:W-:Y:S01]  /*6d20*/  STG.E.U16 desc[UR36][R8.64], R0 ;  /* 0x0000000008007986 */ /* 0x0001e2000c101524 */
[----:B------:R-:W-:Y:S05]  /*6d30*/  BRA `(.L_x_20765) ;  /* 0x0000000400b07947 */ /* 0x000fea0003800000 */
.L_x_20772:
        /* <DEDUP_REMOVED lines=12> */
.L_x_20784:
        /* <DEDUP_REMOVED lines=17> */
.L_x_20787:
[----:B------:R-:W-:-:S04]  /*6f10*/  LOP3.LUT R3, R17, 0x80000000, RZ, 0xc0, !PT ;  /* 0x8000000011037812 */ /* 0x000fc800078ec0ff */
[----:B------:R-:W-:-:S04]  /*6f20*/  SHF.R.U32.HI R3, RZ, 0x18, R3 ;  /* 0x00000018ff037819 */ /* 0x000fc80000011603 */
[----:B------:R-:W-:-:S04]  /*6f30*/  LOP3.LUT R0, R0, R3, RZ, 0xfc, !PT ;  /* 0x0000000300007212 */ /* 0x000fc800078efcff */
[----:B------:R-:W-:-:S07]  /*6f40*/  PRMT R4, R0, 0x7610, R4 ;  /* 0x0000761000047816 */ /* 0x000fce0000000004 */
.L_x_20786:
[----:B------:R-:W-:Y:S05]  /*6f50*/  BSYNC B0 ;  /* 0x0000000000007941 */ /* 0x000fea0003800000 */
.L_x_20785:
[----:B------:R0:W-:Y:S01]  /*6f60*/  STG.E.U8 desc[UR36][R8.64], R4 ;  /* 0x0000000408007986 */ /* 0x0001e2000c101124 */
[----:B------:R-:W-:Y:S05]  /*6f70*/  BRA `(.L_x_20765) ;  /* 0x0000000400207947 */ /* 0x000fea0003800000 */
.L_x_20783:
        /* <DEDUP_REMOVED lines=17> */
.L_x_20790:
[----:B------:R-:W-:-:S04]  /*7090*/  LOP3.LUT R3, R17, 0x80000000, RZ, 0xc0, !PT ;  /* 0x8000000011037812 */ /* 0x000fc800078ec0ff */
[----:B------:R-:W-:-:S04]  /*70a0*/  SHF.R.U32.HI R3, RZ, 0x18, R3 ;  /* 0x00000018ff037819 */ /* 0x000fc80000011603 */
[----:B------:R-:W-:-:S04]  /*70b0*/  LOP3.LUT R0, R0, R3, RZ, 0xfc, !PT ;  /* 0x0000000300007212 */ /* 0x000fc800078efcff */
[----:B------:R-:W-:-:S07]  /*70c0*/  PRMT R4, R0, 0x7610, R4 ;  /* 0x0000761000047816 */ /* 0x000fce0000000004 */
.L_x_20789:
[----:B------:R-:W-:Y:S05]  /*70d0*/  BSYNC B0 ;  /* 0x0000000000007941 */ /* 0x000fea0003800000 */
.L_x_20788:
[----:B------:R0:W-:Y:S01]  /*70e0*/  STG.E.U8 desc[UR36][R8.64], R4 ;  /* 0x0000000408007986 */ /* 0x0001e2000c101124 */
[----:B------:R-:W-:Y:S05]  /*70f0*/  BRA `(.L_x_20765) ;  /* 0x0000000000c07947 */ /* 0x000fea0003800000 */
.L_x_20782:
        /* <DEDUP_REMOVED lines=22> */
.L_x_20764:
        /* <DEDUP_REMOVED lines=16> */
.L_x_20793:
[----:B------:R-:W-:Y:S05]  /*7360*/  BRA `(.L_x_20765) ;  /* 0x0000000000247947 */ /* 0x000fea0003800000 */
.L_x_20792:
[----:B------:R-:W-:-:S04]  /*7370*/  LOP3.LUT R17, R17, 0xffff, RZ, 0xc0, !PT ;  /* 0x0000ffff11117812 */ /* 0x000fc800078ec0ff */
[----:B------:R-:W-:-:S05]  /*7380*/  PRMT R17, R17, 0x8880, RZ ;  /* 0x0000888011117816 */ /* 0x000fca00000000ff */
[----:B------:R-:W-:-:S05]  /*7390*/  IMAD.MOV.U32 R4, RZ, RZ, R17 ;  /* 0x000000ffff047224 */ /* 0x000fca00078e0011 */
[----:B------:R-:W-:-:S05]  /*73a0*/  SHF.R.S32.HI R5, RZ, 0x1f, R4 ;  /* 0x0000001fff057819 */ /* 0x000fca0000011404 */
[----:B------:R0:W-:Y:S01]  /*73b0*/  STG.E.64 desc[UR36][R8.64], R4 ;  /* 0x0000000408007986 */ /* 0x0001e2000c101b24 */
[----:B------:R-:W-:Y:S05]  /*73c0*/  BRA `(.L_x_20765) ;  /* 0x00000000000c7947 */ /* 0x000fea0003800000 */
.L_x_20791:
[----:B------:R-:W-:-:S04]  /*73d0*/  LOP3.LUT R17, R17, 0xffff, RZ, 0xc0, !PT ;  /* 0x0000ffff11117812 */ /* 0x000fc800078ec0ff */
[----:B------:R-:W-:-:S05]  /*73e0*/  PRMT R3, R17, 0x8880, RZ ;  /* 0x0000888011037816 */ /* 0x000fca00000000ff */
[----:B------:R0:W-:Y:S02]  /*73f0*/  STG.E desc[UR36][R8.64], R3 ;  /* 0x0000000308007986 */ /* 0x0001e4000c101924 */
.L_x_20765:
[----:B------:R-:W-:-:S07]  /*7400*/  VIADD R25, R25, 0x80 ;  /* 0x0000008019197836 */ /* 0x000fce0000000000 */
.L_x_20725:
[----:B------:R-:W-:Y:S05]  /*7410*/  BSYNC B6 ;  /* 0x0000000000067941 */ /* 0x000fea0003800000 */
.L_x_20724:
        /* <DEDUP_REMOVED lines=21> */
.L_x_20797:
[----:B------:R-:W-:Y:S01]  /*7570*/  STG.E.U8 desc[UR36][R2.64], R18 ;  /* 0x0000001202007986 */ /* 0x000fe2000c101124 */
[----:B------:R-:W-:Y:S05]  /*7580*/  EXIT ;  /* 0x000000000000794d */ /* 0x000fea0003800000 */
.L_x_20796:
        /* <DEDUP_REMOVED lines=12> */
.L_x_20800:
[----:B------:R-:W-:-:S04]  /*7650*/  LOP3.LUT R18, R18, 0xffff, RZ, 0xc0, !PT ;  /* 0x0000ffff12127812 */ /* 0x000fc800078ec0ff */
[----:B------:R-:W-:-:S05]  /*7660*/  PRMT R5, R18, 0x8880, RZ ;  /* 0x0000888012057816 */ /* 0x000fca00000000ff */
[----:B------:R-:W-:Y:S01]  /*7670*/  STG.E desc[UR36][R2.64], R5 ;  /* 0x0000000502007986 */ /* 0x000fe2000c101924 */
[----:B------:R-:W-:Y:S05]  /*7680*/  EXIT ;  /* 0x000000000000794d */ /* 0x000fea0003800000 */
.L_x_20799:
[----:B------:R-:W-:-:S04]  /*7690*/  PRMT R5, R18, 0x8880, RZ ;  /* 0x0000888012057816 */ /* 0x000fc800000000ff */
[----:B------:R-:W-:-:S05]  /*76a0*/  PRMT R5, R5, 0x7710, RZ ;  /* 0x0000771005057816 */ /* 0x000fca00000000ff */
[----:B------:R-:W-:Y:S01]  /*76b0*/  STG.E.U16 desc[UR36][R2.64], R5 ;  /* 0x0000000502007986 */ /* 0x000fe2000c101524 */
[----:B------:R-:W-:Y:S05]  /*76c0*/  EXIT ;  /* 0x000000000000794d */ /* 0x000fea0003800000 */
.L_x_20795:
        /* <DEDUP_REMOVED lines=9> */
.L_x_20802:
[----:B------:R-:W0:Y:S02]  /*7760*/  I2F.S8 R0, R18 ;  /* 0x0000001200007306 */ /* 0x000e240000001400 */
[----:B0-----:R-:W-:-:S05]  /*7770*/  F2FP.F16.F32.PACK_AB R0, RZ, R0 ;  /* 0x00000000ff00723e */ /* 0x001fca00000000ff */
[----:B------:R-:W-:Y:S01]  /*7780*/  STG.E.U16 desc[UR36][R2.64], R0 ;  /* 0x0000000002007986 */ /* 0x000fe2000c101524 */
[----:B------:R-:W-:Y:S05]  /*7790*/  EXIT ;  /* 0x000000000000794d */ /* 0x000fea0003800000 */
.L_x_20801:
        /* <DEDUP_REMOVED lines=10> */
.L_x_20804:
[----:B------:R-:W0:Y:S02]  /*7840*/  I2F.S8 R18, R18 ;  /* 0x0000001200127306 */ /* 0x000e240000001400 */
[----:B0-----:R-:W-:-:S04]  /*7850*/  F2FP.F16.F32.PACK_AB R5, RZ, R18 ;  /* 0x00000012ff05723e */ /* 0x001fc800000000ff */
[----:B------:R-:W-:-:S05]  /*7860*/  PRMT R5, R5, 0x5410, RZ ;  /* 0x0000541005057816 */ /* 0x000fca00000000ff */
[----:B------:R-:W-:Y:S01]  /*7870*/  STG.E desc[UR36][R2.64], R5 ;  /* 0x0000000502007986 */ /* 0x000fe2000c101924 */
[----:B------:R-:W-:Y:S05]  /*7880*/  EXIT ;  /* 0x000000000000794d */ /* 0x000fea0003800000 */
.L_x_20803:
[----:B------:R-:W-:-:S04]  /*7890*/  PRMT R4, R18, 0x8880, RZ ;  /* 0x0000888012047816 */ /* 0x000fc800000000ff */
[----:B------:R-:W-:-:S06]  /*78a0*/  PRMT R4, R4, 0x7710, RZ ;  /* 0x0000771004047816 */ /* 0x000fcc00000000ff */
[----:B------:R-:W0:Y:S02]  /*78b0*/  I2F.F64.S16 R4, R4 ;  /* 0x0000000400047312 */ /* 0x000e240000101c00 */
[----:B0-----:R-:W-:Y:S01]  /*78c0*/  STG.E.64 desc[UR36][R2.64], R4 ;  /* 0x0000000402007986 */ /* 0x001fe2000c101b24 */
[----:B------:R-:W-:Y:S05]  /*78d0*/  EXIT ;  /* 0x000000000000794d */ /* 0x000fea0003800000 */
.L_x_20794:
        /* <DEDUP_REMOVED lines=12> */
.L_x_20807:
[----:B------:R-:W-:Y:S02]  /*79a0*/  PRMT R4, R18, 0x8880, RZ ;  /* 0x0000888012047816 */ /* 0x000fe400000000ff */
[----:B------:R-:W-:Y:S02]  /*79b0*/  CS2R R6, SRZ ;  /* 0x0000000000067805 */ /* 0x000fe4000001ff00 */
[----:B------:R-:W-:-:S06]  /*79c0*/  PRMT R4, R4, 0x7710, RZ ;  /* 0x0000771004047816 */ /* 0x000fcc00000000ff */
[----:B------:R-:W0:Y:S02]  /*79d0*/  I2F.F64.S16 R4, R4 ;  /* 0x0000000400047312 */ /* 0x000e240000101c00 */
[----:B0-----:R-:W-:Y:S01]  /*79e0*/  STG.E.128 desc[UR36][R2.64], R4 ;  /* 0x0000000402007986 */ /* 0x001fe2000c101d24 */
[----:B------:R-:W-:Y:S05]  /*79f0*/  EXIT ;  /* 0x000000000000794d */ /* 0x000fea0003800000 */
.L_x_20806:
        /* <DEDUP_REMOVED lines=21> */
.L_x_20811:
[----:B------:R-:W-:Y:S05]  /*7b50*/  BSYNC B0 ;  /* 0x0000000000007941 */ /* 0x000fea0003800000 */
.L_x_20810:
[----:B------:R-:W-:-:S05]  /*7b60*/  LOP3.LUT R5, R0, R5, RZ, 0xfc, !PT ;  /* 0x0000000500057212 */ /* 0x000fca00078efcff */
[----:B------:R-:W-:Y:S01]  /*7b70*/  STG.E.U8 desc[UR36][R2.64], R5 ;  /* 0x0000000502007986 */ /* 0x000fe2000c101124 */
[----:B------:R-:W-:Y:S05]  /*7b80*/  EXIT ;  /* 0x000000000000794d */ /* 0x000fea0003800000 */
.L_x_20809:
        /* <DEDUP_REMOVED lines=13> */
.L_x_20813:
[----:B------:R-:W-:Y:S01]  /*7c60*/  IMAD.MOV.U32 R0, RZ, RZ, 0x7f ;  /* 0x0000007fff007424 */ /* 0x000fe200078e00ff */
[----:B------:R-:W-:-:S04]  /*7c70*/  ISETP.GT.U32.AND P0, PT, R4, 0x7f800000, PT ;  /* 0x7f8000000400780c */ /* 0x000fc80003f04070 */
[----:B------:R-:W-:-:S09]  /*7c80*/  SEL R0, R0, 0x7c, P0 ;  /* 0x0000007c00007807 */ /* 0x000fd20000000000 */
.L_x_20814:
[----:B------:R-:W-:Y:S05]  /*7c90*/  BSYNC B0 ;  /* 0x0000000000007941 */ /* 0x000fea0003800000 */
.L_x_20812:
[----:B------:R-:W-:-:S04]  /*7ca0*/  LOP3.LUT R4, R5, 0x80000000, RZ, 0xc0, !PT ;  /* 0x8000000005047812 */ /* 0x000fc800078ec0ff */
[----:B------:R-:W-:-:S04]  /*7cb0*/  SHF.R.U32.HI R5, RZ, 0x18, R4 ;  /* 0x00000018ff057819 */ /* 0x000fc80000011604 */
[----:B------:R-:W-:-:S05]  /*7cc0*/  LOP3.LUT R5, R0, R5, RZ, 0xfc, !PT ;  /* 0x0000000500057212 */ /* 0x000fca00078efcff */
[----:B------:R-:W-:Y:S01]  /*7cd0*/  STG.E.U8 desc[UR36][R2.64], R5 ;  /* 0x0000000502007986 */ /* 0x000fe2000c101124 */
[----:B------:R-:W-:Y:S05]  /*7ce0*/  EXIT ;  /* 0x000000000000794d */ /* 0x000fea0003800000 */
.L_x_20808:
[----:B------:R-:W0:Y:S02]  /*7cf0*/  I2F.S8 R0, R18 ;  /* 0x0000001200007306 */ /* 0x000e240000001400 */
[----:B0-----:R-:W-:-:S05]  /*7d00*/  F2FP.BF16.F32.PACK_AB R0, RZ, R0 ;  /* 0x00000000ff00723e */ /* 0x001fca00000010ff */
[----:B------:R-:W-:Y:S01]  /*7d10*/  STG.E.U16 desc[UR36][R2.64], R0 ;  /* 0x0000000002007986 */ /* 0x000fe2000c101524 */
[----:B------:R-:W-:Y:S05]  /*7d20*/  EXIT ;  /* 0x000000000000794d */ /* 0x000fea0003800000 */
.L_x_20805:
        /* <DEDUP_REMOVED lines=12> */
.L_x_20817:
        /* <DEDUP_REMOVED lines=17> */
.L_x_20820:
[----:B------:R-:W-:-:S04]  /*7f00*/  LOP3.LUT R0, R7, 0x80000000, RZ, 0xc0, !PT ;  /* 0x8000000007007812 */ /* 0x000fc800078ec0ff */
[----:B------:R-:W-:-:S04]  /*7f10*/  SHF.R.U32.HI R5, RZ, 0x18, R0 ;  /* 0x00000018ff057819 */ /* 0x000fc80000011600 */
[----:B------:R-:W-:-:S04]  /*7f20*/  LOP3.LUT R4, R4, R5, RZ, 0xfc, !PT ;  /* 0x0000000504047212 */ /* 0x000fc800078efcff */
[----:B------:R-:W-:-:S07]  /*7f30*/  PRMT R0, R4, 0x7610, R0 ;  /* 0x0000761004007816 */ /* 0x000fce0000000000 */
.L_x_20819:
[----:B------:R-:W-:Y:S05]  /*7f40*/  BSYNC B0 ;  /* 0x0000000000007941 */ /* 0x000fea0003800000 */
.L_x_20818:
[----:B------:R-:W-:Y:S01]  /*7f50*/  STG.E.U8 desc[UR36][R2.64], R0 ;  /* 0x0000000002007986 */ /* 0x000fe2000c101124 */
[----:B------:R-:W-:Y:S05]  /*7f60*/  EXIT ;  /* 0x000000000000794d */ /* 0x000fea0003800000 */
.L_x_20816:
        /* <DEDUP_REMOVED lines=17> */
.L_x_20823:
[----:B------:R-:W-:-:S04]  /*8080*/  LOP3.LUT R0, R7, 0x80000000, RZ, 0xc0, !PT ;  /* 0x8000000007007812 */ /* 0x000fc800078ec0ff */
[----:B------:R-:W-:-:S04]  /*8090*/  SHF.R.U32.HI R5, RZ, 0x18, R0 ;  /* 0x00000018ff057819 */ /* 0x000fc80000011600 */
[----:B------:R-:W-:-:S04]  /*80a0*/  LOP3.LUT R4, R4, R5, RZ, 0xfc, !PT ;  /* 0x0000000504047212 */ /* 0x000fc800078efcff */
[----:B------:R-:W-:-:S07]  /*80b0*/  PRMT R0, R4, 0x7610, R0 ;  /* 0x0000761004007816 */ /* 0x000fce0000000000 */
.L_x_20822:
[----:B------:R-:W-:Y:S05]  /*80c0*/  BSYNC B0 ;  /* 0x0000000000007941 */ /* 0x000fea0003800000 */
.L_x_20821:
[----:B------:R-:W-:Y:S01]  /*80d0*/  STG.E.U8 desc[UR36][R2.64], R0 ;  /* 0x0000000002007986 */ /* 0x000fe2000c101124 */
[----:B------:R-:W-:Y:S05]  /*80e0*/  EXIT ;  /* 0x000000000000794d */ /* 0x000fea0003800000 */
.L_x_20815:
        /* <DEDUP_REMOVED lines=22> */
.L_x_20798:
        /* <DEDUP_REMOVED lines=16> */
.L_x_20826:
[----:B------:R-:W-:Y:S05]  /*8350*/  EXIT ;  /* 0x000000000000794d */ /* 0x000fea0003800000 */
.L_x_20825:
[----:B------:R-:W-:-:S04]  /*8360*/  LOP3.LUT R18, R18, 0xffff, RZ, 0xc0, !PT ;  /* 0x0000ffff12127812 */ /* 0x000fc800078ec0ff */
[----:B------:R-:W-:-:S05]  /*8370*/  PRMT R18, R18, 0x8880, RZ ;  /* 0x0000888012127816 */ /* 0x000fca00000000ff */
[----:B------:R-:W-:-:S05]  /*8380*/  IMAD.MOV.U32 R4, RZ, RZ, R18 ;  /* 0x000000ffff047224 */ /* 0x000fca00078e0012 */
[----:B------:R-:W-:-:S05]  /*8390*/  SHF.R.S32.HI R5, RZ, 0x1f, R4 ;  /* 0x0000001fff057819 */ /* 0x000fca0000011404 */
[----:B------:R-:W-:Y:S01]  /*83a0*/  STG.E.64 desc[UR36][R2.64], R4 ;  /* 0x0000000402007986 */ /* 0x000fe2000c101b24 */
[----:B------:R-:W-:Y:S05]  /*83b0*/  EXIT ;  /* 0x000000000000794d */ /* 0x000fea0003800000 */
.L_x_20824:
[----:B------:R-:W-:-:S04]  /*83c0*/  LOP3.LUT R18, R18, 0xffff, RZ, 0xc0, !PT ;  /* 0x0000ffff12127812 */ /* 0x000fc800078ec0ff */
[----:B------:R-:W-:-:S05]  /*83d0*/  PRMT R5, R18, 0x8880, RZ ;  /* 0x0000888012057816 */ /* 0x000fca00000000ff */
[----:B------:R-:W-:Y:S01]  /*83e0*/  STG.E desc[UR36][R2.64], R5 ;  /* 0x0000000502007986 */ /* 0x000fe2000c101924 */
[----:B------:R-:W-:Y:S05]  /*83f0*/  EXIT ;  /* 0x000000000000794d */ /* 0x000fea0003800000 */
        .weak           $__internal_50_$__cuda_sm20_dblrcp_rn_slowpath_v3
        .type           $__internal_50_$__cuda_sm20_dblrcp_rn_slowpath_v3,@function
        .size           $__internal_50_$__cuda_sm20_dblrcp_rn_slowpath_v3,(.L_x_71492 - $__internal_50_$__cuda_sm20_dblrcp_rn_slowpath_v3)
$__internal_50_$__cuda_sm20_dblrcp_rn_slowpath_v3:
        /* <DEDUP_REMOVED lines=25> */
.L_x_20830:
        /* <DEDUP_REMOVED lines=10> */
.L_x_20828:
[----:B------:R-:W-:Y:S01]  /*8630*/  LOP3.LUT R9, R5, 0x80000, RZ, 0xfc, !PT ;  /* 0x0008000005097812 */ /* 0x000fe200078efcff */
[----:B------:R-:W-:-:S07]  /*8640*/  IMAD.MOV.U32 R8, RZ, RZ, R4 ;  /* 0x000000ffff087224 */ /* 0x000fce00078e0004 */
.L_x_20829:
[----:B------:R-:W-:Y:S05]  /*8650*/  BSYNC B2 ;  /* 0x0000000000027941 */ /* 0x000fea0003800000 */
.L_x_20827:
[----:B------:R-:W-:-:S04]  /*8660*/  IMAD.MOV.U32 R13, RZ, RZ, 0x0 ;  /* 0x00000000ff0d7424 */ /* 0x000fc800078e00ff */
[----:B------:R-:W-:Y:S05]  /*8670*/  RET.REL.NODEC R12 `(_ZN2at6native27unrolled_elementwise_kernelIZNS0_50_GLOBAL__N__2680c7bb_12_PowKernel_cu_7dd49032_316829pow_tensor_scalar_kernel_implIaaEEvRNS_18TensorIteratorBaseET0_EUlaE1_St5arrayIPcLm2EELi4E23TrivialOffsetCalculatorILi1EjESC_NS0_6memory12LoadWithCastILi1EEENSD_13StoreWithCastILi1EEEEEviT_S6_T2_T3_T4_T5_) ;  /* 0xffffff780c607950 */ /* 0x000fea0003c3ffff */
.L_x_20831:
        /* <DEDUP_REMOVED lines=16> */
.L_x_71492:


//--------------------- .text._ZN2at6native18elementwise_kernelILi128ELi4EZNS0_22gpu_kernel_impl_nocastIZNS0_50_GLOBAL__N__2680c7bb_12_PowKernel_cu_7dd49032_316829pow_tensor_scalar_kernel_implIaaEEvRNS_18TensorIteratorBaseET0_EUlaE1_EEvS6_RKT_EUliE_EEviT1_ --------------------------
	.section	.text._ZN2at6native18elementwise_kernelILi128ELi4EZNS0_22gpu_kernel_impl_nocastIZNS0_50_GLOBAL__N__2680c7bb_12_PowKernel_cu_7dd49032_316829pow_tensor_scalar_kernel_implIaaEEvRNS_18TensorIteratorBaseET0_EUlaE1_EEvS6_RKT_EUliE_EEviT1_,"ax",@progbits
	.align	128
        .global         _ZN2at6native18elementwise_kernelILi128ELi4EZNS0_22gpu_kernel_impl_nocastIZNS0_50_GLOBAL__N__2680c7bb_12_PowKernel_cu_7dd49032_316829pow_tensor_scalar_kernel_implIaaEEvRNS_18TensorIteratorBaseET0_EUlaE1_EEvS6_RKT_EUliE_EEviT1_
        .type           _ZN2at6native18elementwise_kernelILi128ELi4EZNS0_22gpu_kernel_impl_nocastIZNS0_50_GLOBAL__N__2680c7bb_12_PowKernel_cu_7dd49032_316829pow_tensor_scalar_kernel_implIaaEEvRNS_18TensorIteratorBaseET0_EUlaE1_EEvS6_RKT_EUliE_EEviT1_,@function
        .size           _ZN2at6native18elementwise_kernelILi128ELi4EZNS0_22gpu_kernel_impl_nocastIZNS0_50_GLOBAL__N__2680c7bb_12_PowKernel_cu_7dd49032_316829pow_tensor_scalar_kernel_implIaaEEvRNS_18TensorIteratorBaseET0_EUlaE1_EEvS6_RKT_EUliE_EEviT1_,(.L_x_71493 - _ZN2at6native18elementwise_kernelILi128ELi4EZNS0_22gpu_kernel_impl_nocastIZNS0_50_GLOBAL__N__2680c7bb_12_PowKernel_cu_7dd49032_316829pow_tensor_scalar_kernel_implIaaEEvRNS_18TensorIteratorBaseET0_EUlaE1_EEvS6_RKT_EUliE_EEviT1_)
        .other          _ZN2at6native18elementwise_kernelILi128ELi4EZNS0_22gpu_kernel_impl_nocastIZNS0_50_GLOBAL__N__2680c7bb_12_PowKernel_cu_7dd49032_316829pow_tensor_scalar_kernel_implIaaEEvRNS_18TensorIteratorBaseET0_EUlaE1_EEvS6_RKT_EUliE_EEviT1_,@"STO_CUDA_ENTRY STV_DEFAULT"
_ZN2at6native18elementwise_kernelILi128ELi4EZNS0_22gpu_kernel_impl_nocastIZNS0_50_GLOBAL__N__2680c7bb_12_PowKernel_cu_7dd49032_316829pow_tensor_scalar_kernel_implIaaEEvRNS_18TensorIteratorBaseET0_EUlaE1_EEvS6_RKT_EUliE_EEviT1_:
.text._ZN2at6native18elementwise_kernelILi128ELi4EZNS0_22gpu_kernel_impl_nocastIZNS0_50_GLOBAL__N__2680c7bb_12_PowKernel_cu_7dd49032_316829pow_tensor_scalar_kernel_implIaaEEvRNS_18TensorIteratorBaseET0_EUlaE1_EEvS6_RKT_EUliE_EEviT1_:
        /* <DEDUP_REMOVED lines=311> */
.L_x_20834:
[----:B------:R-:W-:Y:S02]  /*1370*/  ULDC.64 UR6, c[0x0][0x418] ;  /* 0x0001060000067ab9 */ /* 0x000fe40000000a00 */
[----:B------:R-:W-:-:S05]  /*1380*/  IADD3 R12, P0, R2, UR6, RZ ;  /* 0x00000006020c7c10 */ /* 0x000fca000ff1e0ff */
[----:B------:R-:W-:Y:S01]  /*1390*/  IMAD.X R13, RZ, RZ, UR7, P0 ;  /* 0x00000007ff0d7e24 */ /* 0x000fe200080e06ff */
[----:B------:R-:W-:-:S04]  /*13a0*/  ULDC.64 UR6, c[0x0][0x410] ;  /* 0x0001040000067ab9 */ /* 0x000fc80000000a00 */
[----:B------:R-:W2:Y:S01]  /*13b0*/  LDG.E.S8 R12, desc[UR4][R12.64] ;  /* 0x000000040c0c7981 */ /* 0x000ea2000c1e1300 */
        /* <DEDUP_REMOVED lines=17> */
[----:B------:R-:W-:Y:S05]  /*14d0*/  CALL.REL.NOINC `($__internal_51_$__cuda_sm20_dblrcp_rn_slowpath_v3) ;  /* 0x0000003c00e07944 */ /* 0x000fea0003c00000 */
[----:B------:R-:W-:Y:S02]  /*14e0*/  MOV R8, R10 ;  /* 0x0000000a00087202 */ /* 0x000fe40000000f00 */
[----:B------:R-:W-:-:S07]  /*14f0*/  MOV R9, R11 ;  /* 0x0000000b00097202 */ /* 0x000fce0000000f00 */
.L_x_20836:
[----:B------:R-:W-:Y:S05]  /*1500*/  BSYNC B1 ;  /* 0x0000000000017941 */ /* 0x000fea0003800000 */
.L_x_20835:
[----:B------:R-:W0:Y:S01]  /*1510*/  F2I.F64.TRUNC R9, R8 ;  /* 0x0000000800097311 */ /* 0x000e22000030d100 */
[----:B------:R-:W-:-:S05]  /*1520*/  IMAD R0, R5, 0x200, R0 ;  /* 0x0000020005007824 */ /* 0x000fca00078e0200 */
[----:B------:R-:W-:Y:S01]  /*1530*/  IADD3 R3, R0, 0x80, RZ ;  /* 0x0000008000037810 */ /* 0x000fe20007ffe0ff */
[----:B0-----:R0:W-:Y:S06]  /*1540*/  STG.E.U8 desc[UR4][R6.64], R9 ;  /* 0x0000000906007986 */ /* 0x0011ec000c101104 */
.L_x_20833:
[----:B------:R-:W-:Y:S05]  /*1550*/  BSYNC B0 ;  /* 0x0000000000007941 */ /* 0x000fea0003800000 */
.L_x_20832:
        /* <DEDUP_REMOVED lines=306> */
.L_x_20839:
[----:B------:R-:W-:Y:S02]  /*2880*/  ULDC.64 UR6, c[0x0][0x418] ;  /* 0x0001060000067ab9 */ /* 0x000fe40000000a00 */
[----:B------:R-:W-:-:S04]  /*2890*/  IADD3 R12, P0, R0, UR6, RZ ;  /* 0x00000006000c7c10 */ /* 0x000fc8000ff1e0ff */
[----:B------:R-:W-:Y:S01]  /*28a0*/  IADD3.X R13, RZ, UR7, RZ, P0, !PT ;  /* 0x00000007ff0d7c10 */ /* 0x000fe200087fe4ff */
        /* <DEDUP_REMOVED lines=19> */
[----:B------:R-:W-:Y:S05]  /*29e0*/  CALL.REL.NOINC `($__internal_51_$__cuda_sm20_dblrcp_rn_slowpath_v3) ;  /* 0x00000028009c7944 */ /* 0x000fea0003c00000 */
[----:B------:R-:W-:Y:S02]  /*29f0*/  MOV R8, R10 ;  /* 0x0000000a00087202 */ /* 0x000fe40000000f00 */
[----:B------:R-:W-:-:S07]  /*2a00*/  MOV R9, R11 ;  /* 0x0000000b00097202 */ /* 0x000fce0000000f00 */
.L_x_20841:
[----:B------:R-:W-:Y:S05]  /*2a10*/  BSYNC B1 ;  /* 0x0000000000017941 */ /* 0x000fea0003800000 */
.L_x_20840:
[----:B------:R-:W0:Y:S01]  /*2a20*/  F2I.F64.TRUNC R9, R8 ;  /* 0x0000000800097311 */ /* 0x000e22000030d100 */
[----:B------:R-:W-:Y:S01]  /*2a30*/  IADD3 R3, R3, 0x80, RZ ;  /* 0x0000008003037810 */ /* 0x000fe20007ffe0ff */
[----:B0-----:R1:W-:Y:S06]  /*2a40*/  STG.E.U8 desc[UR4][R4.64], R9 ;  /* 0x0000000904007986 */ /* 0x0013ec000c101104 */
.L_x_20838:
[----:B------:R-:W-:Y:S05]  /*2a50*/  BSYNC B0 ;  /* 0x0000000000007941 */ /* 0x000fea0003800000 */
.L_x_20837:
        /* <DEDUP_REMOVED lines=306> */
.L_x_20844:
        /* <DEDUP_REMOVED lines=22> */
[----:B------:R-:W-:Y:S05]  /*3ee0*/  CALL.REL.NOINC `($__internal_51_$__cuda_sm20_dblrcp_rn_slowpath_v3) ;  /* 0x00000014005c7944 */ /* 0x000fea0003c00000 */
[----:B------:R-:W-:Y:S02]  /*3ef0*/  MOV R8, R10 ;  /* 0x0000000a00087202 */ /* 0x000fe40000000f00 */
[----:B------:R-:W-:-:S07]  /*3f00*/  MOV R9, R11 ;  /* 0x0000000b00097202 */ /* 0x000fce0000000f00 */
.L_x_20846:
[----:B------:R-:W-:Y:S05]  /*3f10*/  BSYNC B1 ;  /* 0x0000000000017941 */ /* 0x000fea0003800000 */
.L_x_20845:
[----:B------:R-:W0:Y:S01]  /*3f20*/  F2I.F64.TRUNC R9, R8 ;  /* 0x0000000800097311 */ /* 0x000e22000030d100 */
[----:B------:R-:W-:Y:S01]  /*3f30*/  IADD3 R3, R3, 0x80, RZ ;  /* 0x0000008003037810 */ /* 0x000fe20007ffe0ff */
[----:B0-----:R2:W-:Y:S06]  /*3f40*/  STG.E.U8 desc[UR4][R4.64], R9 ;  /* 0x0000000904007986 */ /* 0x0015ec000c101104 */
.L_x_20843:
[----:B------:R-:W-:Y:S05]  /*3f50*/  BSYNC B0 ;  /* 0x0000000000007941 */ /* 0x000fea0003800000 */
.L_x_20842:
        /* <DEDUP_REMOVED lines=305> */
.L_x_20847:
        /* <DEDUP_REMOVED lines=24> */
[----:B------:R-:W-:Y:S05]  /*53f0*/  CALL.REL.NOINC `($__internal_51_$__cuda_sm20_dblrcp_rn_slowpath_v3) ;  /* 0x0000000000187944 */ /* 0x000fea0003c00000 */
[----:B------:R-:W-:Y:S02]  /*5400*/  MOV R6, R10 ;  /* 0x0000000a00067202 */ /* 0x000fe40000000f00 */
[----:B------:R-:W-:-:S07]  /*5410*/  MOV R7, R11 ;  /* 0x0000000b00077202 */ /* 0x000fce0000000f00 */
.L_x_20849:
[----:B------:R-:W-:Y:S05]  /*5420*/  BSYNC B0 ;  /* 0x0000000000007941 */ /* 0x000fea0003800000 */
.L_x_20848:
[----:B------:R-:W0:Y:S02]  /*5430*/  F2I.F64.TRUNC R7, R6 ;  /* 0x0000000600077311 */ /* 0x000e24000030d100 */
[----:B0-----:R-:W-:Y:S01]  /*5440*/  STG.E.U8 desc[UR4][R4.64], R7 ;  /* 0x0000000704007986 */ /* 0x001fe2000c101104 */
[----:B------:R-:W-:Y:S05]  /*5450*/  EXIT ;  /* 0x000000000000794d */ /* 0x000fea0003800000 */
        .weak           $__internal_51_$__cuda_sm20_dblrcp_rn_slowpath_v3
        .type           $__internal_51_$__cuda_sm20_dblrcp_rn_slowpath_v3,@function
        .size           $__internal_51_$__cuda_sm20_dblrcp_rn_slowpath_v3,(.L_x_71493 - $__internal_51_$__cuda_sm20_dblrcp_rn_slowpath_v3)
$__internal_51_$__cuda_sm20_dblrcp_rn_slowpath_v3:
        /* <DEDUP_REMOVED lines=26> */
.L_x_20853:
        /* <DEDUP_REMOVED lines=10> */
.L_x_20851:
[----:B------:R-:W-:Y:S02]  /*56a0*/  LOP3.LUT R11, R9, 0x80000, RZ, 0xfc, !PT ;  /* 0x00080000090b7812 */ /* 0x000fe400078efcff */
[----:B------:R-:W-:-:S07]  /*56b0*/  MOV R10, R8 ;  /* 0x00000008000a7202 */ /* 0x000fce0000000f00 */
.L_x_20852:
[----:B------:R-:W-:Y:S05]  /*56c0*/  BSYNC B2 ;  /* 0x0000000000027941 */ /* 0x000fea0003800000 */
.L_x_20850:
[----:B------:R-:W-:Y:S01]  /*56d0*/  HFMA2.MMA R9, -RZ, RZ, 0, 0 ;  /* 0x00000000ff097435 */ /* 0x000fe200000001ff */
[----:B------:R-:W-:-:S05]  /*56e0*/  MOV R8, R2 ;  /* 0x0000000200087202 */ /* 0x000fca0000000f00 */
[----:B------:R-:W-:Y:S05]  /*56f0*/  RET.REL.NODEC R8 `(_ZN2at6native18elementwise_kernelILi128ELi4EZNS0_22gpu_kernel_impl_nocastIZNS0_50_GLOBAL__N__2680c7bb_12_PowKernel_cu_7dd49032_316829pow_tensor_scalar_kernel_implIaaEEvRNS_18TensorIteratorBaseET0_EUlaE1_EEvS6_RKT_EUliE_EEviT1_) ;  /* 0xffffffa808407950 */ /* 0x000fea0003c3ffff */
.L_x_20854:
        /* <DEDUP_REMOVED lines=16> */
.L_x_71493:


//--------------------- .text._ZN2at6native27unrolled_elementwise_kernelIZNS0_50_GLOBAL__N__2680c7bb_12_PowKernel_cu_7dd49032_316829pow_tensor_scalar_kernel_implIaaEEvRNS_18TensorIteratorBaseET0_EUlaE1_St5arrayIPcLm2EELi4E23TrivialOffsetCalculatorILi1EjESC_NS0_6memory15LoadWithoutCastENSD_16StoreWithoutCastEEEviT_S6_T2_T3_T4_T5_ --------------------------
	.section	.text._ZN2at6native27unrolled_elementwise_kernelIZNS0_50_GLOBAL__N__2680c7bb_12_PowKernel_cu_7dd49032_316829pow_tensor_scalar_kernel_implIaaEEvRNS_18TensorIteratorBaseET0_EUlaE1_St5arrayIPcLm2EELi4E23TrivialOffsetCalculatorILi1EjESC_NS0_6memory15LoadWithoutCastENSD_16StoreWithoutCastEEEviT_S6_T2_T3_T4_T5_,"ax",@progbits
	.align	128
        .global         _ZN2at6native27unrolled_elementwise_kernelIZNS0_50_GLOBAL__N__2680c7bb_12_PowKernel_cu_7dd49032_316829pow_tensor_scalar_kernel_implIaaEEvRNS_18TensorIteratorBaseET0_EUlaE1_St5arrayIPcLm2EELi4E23TrivialOffsetCalculatorILi1EjESC_NS0_6memory15LoadWithoutCastENSD_16StoreWithoutCastEEEviT_S6_T2_T3_T4_T5_
        .type           _ZN2at6native27unrolled_elementwise_kernelIZNS0_50_GLOBAL__N__2680c7bb_12_PowKernel_cu_7dd49032_316829pow_tensor_scalar_kernel_implIaaEEvRNS_18TensorIteratorBaseET0_EUlaE1_St5arrayIPcLm2EELi4E23TrivialOffsetCalculatorILi1EjESC_NS0_6memory15LoadWithoutCastENSD_16StoreWithoutCastEEEviT_S6_T2_T3_T4_T5_,@function
        .size           _ZN2at6native27unrolled_elementwise_kernelIZNS0_50_GLOBAL__N__2680c7bb_12_PowKernel_cu_7dd49032_316829pow_tensor_scalar_kernel_implIaaEEvRNS_18TensorIteratorBaseET0_EUlaE1_St5arrayIPcLm2EELi4E23TrivialOffsetCalculatorILi1EjESC_NS0_6memory15LoadWithoutCastENSD_16StoreWithoutCastEEEviT_S6_T2_T3_T4_T5_,(.L_x_71494 - _ZN2at6native27unrolled_elementwise_kernelIZNS0_50_GLOBAL__N__2680c7bb_12_PowKernel_cu_7dd49032_316829pow_tensor_scalar_kernel_implIaaEEvRNS_18TensorIteratorBaseET0_EUlaE1_St5arrayIPcLm2EELi4E23TrivialOffsetCalculatorILi1EjESC_NS0_6memory15LoadWithoutCastENSD_16StoreWithoutCastEEEviT_S6_T2_T3_T4_T5_)
        .other          _ZN2at6native27unrolled_elementwise_kernelIZNS0_50_GLOBAL__N__2680c7bb_12_PowKernel_cu_7dd49032_316829pow_tensor_scalar_kernel_implIaaEEvRNS_18TensorIteratorBaseET0_EUlaE1_St5arrayIPcLm2EELi4E23TrivialOffsetCalculatorILi1EjESC_NS0_6memory15LoadWithoutCastENSD_16StoreWithoutCastEEEviT_S6_T2_T3_T4_T5_,@"STO_CUDA_ENTRY STV_DEFAULT"
_ZN2at6native27unrolled_elementwise_kernelIZNS0_50_GLOBAL__N__2680c7bb_12_PowKernel_cu_7dd49032_316829pow_tensor_scalar_kernel_implIaaEEvRNS_18TensorIteratorBaseET0_EUlaE1_St5arrayIPcLm2EELi4E23TrivialOffsetCalculatorILi1EjESC_NS0_6memory15LoadWithoutCastENSD_16StoreWithoutCastEEEviT_S6_T2_T3_T4_T5_:
.text._ZN2at6native27unrolled_elementwise_kernelIZNS0_50_GLOBAL__N__2680c7bb_12_PowKernel_cu_7dd49032_316829pow_tensor_scalar_kernel_implIaaEEvRNS_18TensorIteratorBaseET0_EUlaE1_St5arrayIPcLm2EELi4E23TrivialOffsetCalculatorILi1EjESC_NS0_6memory15LoadWithoutCastENSD_16StoreWithoutCastEEEviT_S6_T2_T3_T4_T5_:
        /* <DEDUP_REMOVED lines=16> */
[----:B0-----:R-:W-:-:S05]  /*0100*/  @!P0 IADD3 R8, P5, R9, R16, RZ ;  /* 0x0000001009088210 */ /* 0x001fca0007fbe0ff */
[----:B------:R-:W-:-:S06]  /*0110*/  @!P0 IMAD.X R9, RZ, RZ, R17, P5 ;  /* 0x000000ffff098224 */ /* 0x000fcc00028e0611 */
[----:B------:R-:W-:Y:S01]  /*0120*/  @!P2 IMAD R19, R11, 0x200, R0 ;  /* 0x000002000b13a824 */ /* 0x000fe200078e0200 */
[----:B------:R-:W-:Y:S01]  /*0130*/  @!P2 IADD3 R0, R0, 0x80, RZ ;  /* 0x000000800000a810 */ /* 0x000fe20007ffe0ff */
[----:B------:R-:W0:Y:S03]  /*0140*/  @!P2 LDC.64 R4, c[0x0][0x228] ;  /* 0x00008a00ff04ab82 */ /* 0x000e260000000a00 */
[----:B------:R-:W-:Y:S02]  /*0150*/  ISETP.GE.AND P1, PT, R0, R13, PT ;  /* 0x0000000d0000720c */ /* 0x000fe40003f26270 */
[----:B-1----:R-:W-:Y:S02]  /*0160*/  @!P3 IADD3 R2, P4, R15, R2, RZ ;  /* 0x000000020f02b210 */ /* 0x002fe40007f9e0ff */
[----:B------:R-:W-:-:S09]  /*0170*/  CS2R R14, SRZ ;  /* 0x00000000000e7805 */ /* 0x000fd2000001ff00 */
[----:B------:R-:W1:Y:S01]  /*0180*/  @!P1 LDC.64 R6, c[0x0][0x228] ;  /* 0x00008a00ff069b82 */ /* 0x000e620000000a00 */
[----:B------:R-:W-:Y:S01]  /*0190*/  @!P1 IMAD R17, R11, 0x200, R0 ;  /* 0x000002000b119824 */ /* 0x000fe200078e0200 */
[----:B------:R2:W5:Y:S01]  /*01a0*/  @!P0 LDG.E.S8 R15, desc[UR4][R8.64] ;  /* 0x00000004080f8981 */ /* 0x000562000c1e1300 */
[----:B------:R-:W-:Y:S02]  /*01b0*/  IMAD.MOV.U32 R10, RZ, RZ, RZ ;  /* 0x000000ffff0a7224 */ /* 0x000fe400078e00ff */
[----:B------:R-:W-:Y:S01]  /*01c0*/  IMAD.MOV.U32 R0, RZ, RZ, RZ ;  /* 0x000000ffff007224 */ /* 0x000fe200078e00ff */
[----:B0-----:R-:W-:Y:S01]  /*01d0*/  @!P2 IADD3 R4, P6, R19, R4, RZ ;  /* 0x000000041304a210 */ /* 0x001fe20007fde0ff */
[----:B------:R-:W-:-:S03]  /*01e0*/  @!P3 IMAD.X R3, RZ, RZ, R3, P4 ;  /* 0x000000ffff03b224 */ /* 0x000fc600020e0603 */
[----:B------:R-:W-:Y:S02]  /*01f0*/  @!P2 IADD3.X R5, RZ, R5, RZ, P6, !PT ;  /* 0x00000005ff05a210 */ /* 0x000fe400037fe4ff */
[----:B------:R2:W5:Y:S04]  /*0200*/  @!P3 LDG.E.S8 R14, desc[UR4][R2.64] ;  /* 0x00000004020eb981 */ /* 0x000568000c1e1300 */
[----:B------:R2:W5:Y:S01]  /*0210*/  @!P2 LDG.E.S8 R10, desc[UR4][R4.64] ;  /* 0x00000004040aa981 */ /* 0x000562000c1e1300 */
[----:B-1----:R-:W-:-:S05]  /*0220*/  @!P1 IADD3 R6, P5, R17, R6, RZ ;  /* 0x0000000611069210 */ /* 0x002fca0007fbe0ff */
[----:B------:R-:W-:-:S05]  /*0230*/  @!P1 IMAD.X R7, RZ, RZ, R7, P5 ;  /* 0x000000ffff079224 */ /* 0x000fca00028e0607 */
[----:B------:R2:W5:Y:S01]  /*0240*/  @!P1 LDG.E.S8 R0, desc[UR4][R6.64] ;  /* 0x0000000406009981 */ /* 0x000562000c1e1300 */
[----:B------:R-:W-:Y:S04]  /*0250*/  BSSY B0, `(.L_x_20855) ;  /* 0x0000014000007945 */ /* 0x000fe80003800000 */
[----:B------:R-:W-:Y:S05]  /*0260*/  @P0 BRA `(.L_x_20856) ;  /* 0x0000000000480947 */ /* 0x000fea0003800000 */
[----:B--2--5:R-:W-:Y:S01]  /*0270*/  IMAD R2, R15, R15, RZ ;  /* 0x0000000f0f027224 */ /* 0x024fe200078e02ff */
        /* <DEDUP_REMOVED lines=14> */
[----:B------:R-:W-:Y:S05]  /*0360*/  CALL.REL.NOINC `($__internal_52_$__cuda_sm20_dblrcp_rn_slowpath_v3) ;  /* 0x00000004009c7944 */ /* 0x000fea0003c00000 */
.L_x_20858:
[----:B------:R-:W-:Y:S05]  /*0370*/  BSYNC B1 ;  /* 0x0000000000017941 */ /* 0x000fea0003800000 */
.L_x_20857:
[----:B------:R0:W1:Y:S02]  /*0380*/  F2I.F64.TRUNC R15, R6 ;  /* 0x00000006000f7311 */ /* 0x000064000030d100 */
.L_x_20856:
[----:B------:R-:W-:Y:S05]  /*0390*/  BSYNC B0 ;  /* 0x0000000000007941 */ /* 0x000fea0003800000 */
.L_x_20855:
[----:B------:R-:W-:Y:S01]  /*03a0*/  VIADD R16, R12, 0x80 ;  /* 0x000000800c107836 */ /* 0x000fe20000000000 */
[----:B------:R-:W-:Y:S04]  /*03b0*/  BSSY B0, `(.L_x_20859) ;  /* 0x0000015000007945 */ /* 0x000fe80003800000 */
[----:B------:R-:W-:-:S13]  /*03c0*/  ISETP.GE.AND P1, PT, R16, R13, PT ;  /* 0x0000000d1000720c */ /* 0x000fda0003f26270 */
[----:B------:R-:W-:Y:S05]  /*03d0*/  @P1 BRA `(.L_x_20860) ;  /* 0x0000000000481947 */ /* 0x000fea0003800000 */
[----:B--2--5:R-:W-:Y:S01]  /*03e0*/  IMAD R2, R14, R14, RZ ;  /* 0x0000000e0e027224 */ /* 0x024fe200078e02ff */
[----:B------:R-:W-:Y:S05]  /*03f0*/  BSSY B1, `(.L_x_20861) ;  /* 0x000000f000017945 */ /* 0x000fea0003800000 */
[----:B------:R-:W2:Y:S08]  /*0400*/  I2F.F64 R2, R2 ;  /* 0x0000000200027312 */ /* 0x000eb00000201c00 */
        /* <DEDUP_REMOVED lines=12> */
[----:B-1----:R-:W-:Y:S05]  /*04d0*/  CALL.REL.NOINC `($__internal_52_$__cuda_sm20_dblrcp_rn_slowpath_v3) ;  /* 0x0000000400407944 */ /* 0x002fea0003c00000 */
.L_x_20862:
[----:B------:R-:W-:Y:S05]  /*04e0*/  BSYNC B1 ;  /* 0x0000000000017941 */ /* 0x000fea0003800000 */
.L_x_20861:
[----:B------:R3:W4:Y:S02]  /*04f0*/  F2I.F64.TRUNC R14, R6 ;  /* 0x00000006000e7311 */ /* 0x000724000030d100 */
.L_x_20860:
[----:B------:R-:W-:Y:S05]  /*0500*/  BSYNC B0 ;  /* 0x0000000000007941 */ /* 0x000fea0003800000 */
.L_x_20859:
        /* <DEDUP_REMOVED lines=10> */
[----:B0--3--:R-:W-:-:S08]  /*05b0*/  DFMA R6, -R2, R4, 1 ;  /* 0x3ff000000206742b */ /* 0x009fd00000000104 */
        /* <DEDUP_REMOVED lines=8> */
[----:B-1--4-:R-:W-:Y:S05]  /*0640*/  CALL.REL.NOINC `($__internal_52_$__cuda_sm20_dblrcp_rn_slowpath_v3) ;  /* 0x0000000000e47944 */ /* 0x012fea0003c00000 */
.L_x_20866:
[----:B------:R-:W-:Y:S05]  /*0650*/  BSYNC B1 ;  /* 0x0000000000017941 */ /* 0x000fea0003800000 */
.L_x_20865:
[----:B------:R2:W0:Y:S02]  /*0660*/  F2I.F64.TRUNC R10, R6 ;  /* 0x00000006000a7311 */ /* 0x000424000030d100 */
.L_x_20864:
[----:B------:R-:W-:Y:S05]  /*0670*/  BSYNC B0 ;  /* 0x0000000000007941 */ /* 0x000fea0003800000 */
.L_x_20863:
[----:B------:R-:W-:Y:S01]  /*0680*/  VIADD R2, R12, 0x180 ;  /* 0x000001800c027836 */ /* 0x000fe20000000000 */
[----:B------:R-:W-:Y:S04]  /*0690*/  BSSY B0, `(.L_x_20867) ;  /* 0x0000015000007945 */ /* 0x000fe80003800000 */
[----:B------:R-:W-:-:S13]  /*06a0*/  ISETP.GE.AND P1, PT, R2, R13, PT ;  /* 0x0000000d0200720c */ /* 0x000fda0003f26270 */
[----:B------:R-:W-:Y:S05]  /*06b0*/  @P1 BRA `(.L_x_20868) ;  /* 0x0000000000481947 */ /* 0x000fea0003800000 */
[----:B-----5:R-:W-:Y:S01]  /*06c0*/  IMAD R2, R0, R0, RZ ;  /* 0x0000000000027224 */ /* 0x020fe200078e02ff */
[----:B------:R-:W-:Y:S05]  /*06d0*/  BSSY B1, `(.L_x_20869) ;  /* 0x000000f000017945 */ /* 0x000fea0003800000 */
[----:B------:R-:W0:Y:S08]  /*06e0*/  I2F.F64 R2, R2 ;  /* 0x0000000200027312 */ /* 0x000e300000201c00 */
[----:B0-----:R-:W2:Y:S01]  /*06f0*/  MUFU.RCP64H R5, R3 ;  /* 0x0000000300057308 */ /* 0x001ea20000001800 */
[----:B------:R-:W-:-:S05]  /*0700*/  VIADD R4, R3, 0x300402 ;  /* 0x0030040203047836 */ /* 0x000fca0000000000 */
[----:B------:R-:W-:Y:S01]  /*0710*/  FSETP.GEU.AND P1, PT, |R4|, 5.8789094863358348022e-39, PT ;  /* 0x004004020400780b */ /* 0x000fe20003f2e200 */
[----:B--23--:R-:W-:-:S08]  /*0720*/  DFMA R6, -R2, R4, 1 ;  /* 0x3ff000000206742b */ /* 0x00cfd00000000104 */
        /* <DEDUP_REMOVED lines=9> */
.L_x_20870:
[----:B------:R-:W-:Y:S05]  /*07c0*/  BSYNC B1 ;  /* 0x0000000000017941 */ /* 0x000fea0003800000 */
.L_x_20869:
[----:B------:R0:W2:Y:S02]  /*07d0*/  F2I.F64.TRUNC R7, R6 ;  /* 0x0000000600077311 */ /* 0x0000a4000030d100 */
.L_x_20868:
[----:B------:R-:W-:Y:S05]  /*07e0*/  BSYNC B0 ;  /* 0x0000000000007941 */ /* 0x000fea0003800000 */
.L_x_20867:
[----:B-----5:R-:W1:Y:S01]  /*07f0*/  @!P0 S2R R0, SR_TID.X ;  /* 0x0000000000008919 */ /* 0x020e620000002100 */
[----:B------:R-:W3:Y:S01]  /*0800*/  @!P0 LDC.64 R2, c[0x0][0x220] ;  /* 0x00008800ff028b82 */ /* 0x000ee20000000a00 */
[----:B------:R-:W-:Y:S01]  /*0810*/  @!P0 IMAD.MOV.U32 R12, RZ, RZ, R16 ;  /* 0x000000ffff0c8224 */ /* 0x000fe200078e0010 */
[----:B------:R-:W-:Y:S04]  /*0820*/  BSSY B0, `(.L_x_20871) ;  /* 0x0000013000007945 */ /* 0x000fe80003800000 */
[----:B------:R-:W-:Y:S02]  /*0830*/  ISETP.GE.AND P1, PT, R12, R13, PT ;  /* 0x0000000d0c00720c */ /* 0x000fe40003f26270 */
[----:B-1----:R-:W-:-:S04]  /*0840*/  @!P0 LEA R5, R11, R0, 0x9 ;  /* 0x000000000b058211 */ /* 0x002fc800078e48ff */
[----:B---3--:R-:W-:-:S05]  /*0850*/  @!P0 IADD3 R2, P2, R5, R2, RZ ;  /* 0x0000000205028210 */ /* 0x008fca0007f5e0ff */
[----:B------:R-:W-:-:S05]  /*0860*/  @!P0 IMAD.X R3, RZ, RZ, R3, P2 ;  /* 0x000000ffff038224 */ /* 0x000fca00010e0603 */
[----:B------:R1:W-:Y:S01]  /*0870*/  @!P0 STG.E.U8 desc[UR4][R2.64], R15 ;  /* 0x0000000f02008986 */ /* 0x0003e2000c101104 */
[----:B------:R-:W-:Y:S05]  /*0880*/  @P1 BRA `(.L_x_20872) ;  /* 0x0000000000301947 */ /* 0x000fea0003800000 */
[----:B-1----:R-:W-:Y:S01]  /*0890*/  IMAD R2, R11, 0x200, R12 ;  /* 0x000002000b027824 */ /* 0x002fe200078e020c */
[----:B------:R-:W-:Y:S01]  /*08a0*/  ULDC.64 UR6, c[0x0][0x220] ;  /* 0x0000880000067ab9 */ /* 0x000fe20000000a00 */
[----:B------:R-:W-:-:S03]  /*08b0*/  VIADD R12, R12, 0x80 ;  /* 0x000000800c0c7836 */ /* 0x000fc60000000000 */
[----:B------:R-:W-:Y:S02]  /*08c0*/  IADD3 R2, P0, R2, UR6, RZ ;  /* 0x0000000602027c10 */ /* 0x000fe4000ff1e0ff */
[----:B------:R-:W-:-:S03]  /*08d0*/  ISETP.GE.AND P1, PT, R12, R13, PT ;  /* 0x0000000d0c00720c */ /* 0x000fc60003f26270 */
[----:B------:R-:W-:-:S05]  /*08e0*/  IMAD.X R3, RZ, RZ, UR7, P0 ;  /* 0x00000007ff037e24 */ /* 0x000fca00080e06ff */
[----:B----4-:R3:W-:Y:S05]  /*08f0*/  STG.E.U8 desc[UR4][R2.64], R14 ;  /* 0x0000000e02007986 */ /* 0x0107ea000c101104 */
[----:B------:R-:W-:Y:S01]  /*0900*/  @!P1 LEA R4, R11, R12, 0x9 ;  /* 0x0000000c0b049211 */ /* 0x000fe200078e48ff */
[----:B------:R-:W-:-:S03]  /*0910*/  @!P1 VIADD R12, R12, 0x80 ;  /* 0x000000800c0c9836 */ /* 0x000fc60000000000 */
[----:B------:R-:W-:-:S05]  /*0920*/  @!P1 IADD3 R4, P2, R4, UR6, RZ ;  /* 0x0000000604049c10 */ /* 0x000fca000ff5e0ff */
[----:B------:R-:W-:-:S05]  /*0930*/  @!P1 IMAD.X R5, RZ, RZ, UR7, P2 ;  /* 0x00000007ff059e24 */ /* 0x000fca00090e06ff */
[----:B0-----:R3:W-:Y:S03]  /*0940*/  @!P1 STG.E.U8 desc[UR4][R4.64], R10 ;  /* 0x0000000a04009986 */ /* 0x0017e6000c101104 */
.L_x_20872:
[----:B------:R-:W-:Y:S05]  /*0950*/  BSYNC B0 ;  /* 0x0000000000007941 */ /* 0x000fea0003800000 */
.L_x_20871:
[----:B------:R-:W-:-:S13]  /*0960*/  ISETP.GE.AND P0, PT, R12, R13, PT ;  /* 0x0000000d0c00720c */ /* 0x000fda0003f06270 */
[----:B------:R-:W-:Y:S05]  /*0970*/  @P0 EXIT ;  /* 0x000000000000094d */ /* 0x000fea0003800000 */
[----:B-1-3--:R-:W-:Y:S01]  /*0980*/  IMAD R2, R11, 0x200, R12 ;  /* 0x000002000b027824 */ /* 0x00afe200078e020c */
[----:B------:R-:W-:-:S04]  /*0990*/  ULDC.64 UR6, c[0x0][0x220] ;  /* 0x0000880000067ab9 */ /* 0x000fc80000000a00 */
[----:B------:R-:W-:-:S04]  /*09a0*/  IADD3 R2, P0, R2, UR6, RZ ;  /* 0x0000000602027c10 */ /* 0x000fc8000ff1e0ff */
[----:B------:R-:W-:-:S05]  /*09b0*/  IADD3.X R3, RZ, UR7, RZ, P0, !PT ;  /* 0x00000007ff037c10 */ /* 0x000fca00087fe4ff */
[----:B--2---:R-:W-:Y:S01]  /*09c0*/  STG.E.U8 desc[UR4][R2.64], R7 ;  /* 0x0000000702007986 */ /* 0x004fe2000c101104 */
[----:B------:R-:W-:Y:S05]  /*09d0*/  EXIT ;  /* 0x000000000000794d */ /* 0x000fea0003800000 */
        .weak           $__internal_52_$__cuda_sm20_dblrcp_rn_slowpath_v3
        .type           $__internal_52_$__cuda_sm20_dblrcp_rn_slowpath_v3,@function
        .size           $__internal_52_$__cuda_sm20_dblrcp_rn_slowpath_v3,(.L_x_71494 - $__internal_52_$__cuda_sm20_dblrcp_rn_slowpath_v3)
$__internal_52_$__cuda_sm20_dblrcp_rn_slowpath_v3:
        /* <DEDUP_REMOVED lines=25> */
.L_x_20876:
        /* <DEDUP_REMOVED lines=10> */
.L_x_20874:
[----:B------:R-:W-:Y:S01]  /*0c10*/  LOP3.LUT R7, R3, 0x80000, RZ, 0xfc, !PT ;  /* 0x0008000003077812 */ /* 0x000fe200078efcff */
[----:B------:R-:W-:-:S07]  /*0c20*/  IMAD.MOV.U32 R6, RZ, RZ, R2 ;  /* 0x000000ffff067224 */ /* 0x000fce00078e0002 */
.L_x_20875:
[----:B------:R-:W-:Y:S05]  /*0c30*/  BSYNC B2 ;  /* 0x0000000000027941 */ /* 0x000fea0003800000 */
.L_x_20873:
[----:B------:R-:W-:-:S04]  /*0c40*/  IMAD.MOV.U32 R19, RZ, RZ, 0x0 ;  /* 0x00000000ff137424 */ /* 0x000fc800078e00ff */
[----:B------:R-:W-:Y:S05]  /*0c50*/  RET.REL.NODEC R18 `(_ZN2at6native27unrolled_elementwise_kernelIZNS0_50_GLOBAL__N__2680c7bb_12_PowKernel_cu_7dd49032_316829pow_tensor_scalar_kernel_implIaaEEvRNS_18TensorIteratorBaseET0_EUlaE1_St5arrayIPcLm2EELi4E23TrivialOffsetCalculatorILi1EjESC_NS0_6memory15LoadWithoutCastENSD_16StoreWithoutCastEEEviT_S6_T2_T3_T4_T5_) ;  /* 0xfffffff012e87950 */ /* 0x000fea0003c3ffff */
.L_x_20877:
        /* <DEDUP_REMOVED lines=10> */
.L_x_71494:


//--------------------- .text._ZN2at6native29vectorized_elementwise_kernelILi2EZNS0_50_GLOBAL__N__2680c7bb_12_PowKernel_cu_7dd49032_316829pow_tensor_scalar_kernel_implIaaEEvRNS_18TensorIteratorBaseET0_EUlaE1_St5arrayIPcLm2EEEEviS6_T1_ --------------------------
	.section	.text._ZN2at6native29vectorized_elementwise_kernelILi2EZNS0_50_GLOBAL__N__2680c7bb_12_PowKernel_cu_7dd49032_316829pow_tensor_scalar_kernel_implIaaEEvRNS_18TensorIteratorBaseET0_EUlaE1_St5arrayIPcLm2EEEEviS6_T1_,"ax",@progbits
	.align	128
        .global         _ZN2at6native29vectorized_elementwise_kernelILi2EZNS0_50_GLOBAL__N__2680c7bb_12_PowKernel_cu_7dd49032_316829pow_tensor_scalar_kernel_implIaaEEvRNS_18TensorIteratorBaseET0_EUlaE1_St5arrayIPcLm2EEEEviS6_T1_
        .type           _ZN2at6native29vectorized_elementwise_kernelILi2EZNS0_50_GLOBAL__N__2680c7bb_12_PowKernel_cu_7dd49032_316829pow_tensor_scalar_kernel_implIaaEEvRNS_18TensorIteratorBaseET0_EUlaE1_St5arrayIPcLm2EEEEviS6_T1_,@function
        .size           _ZN2at6native29vectorized_elementwise_kernelILi2EZNS0_50_GLOBAL__N__2680c7bb_12_PowKernel_cu_7dd49032_316829pow_tensor_scalar_kernel_implIaaEEvRNS_18TensorIteratorBaseET0_EUlaE1_St5arrayIPcLm2EEEEviS6_T1_,(.L_x_71495 - _ZN2at6native29vectorized_elementwise_kernelILi2EZNS0_50_GLOBAL__N__2680c7bb_12_PowKernel_cu_7dd49032_316829pow_tensor_scalar_kernel_implIaaEEvRNS_18TensorIteratorBaseET0_EUlaE1_St5arrayIPcLm2EEEEviS6_T1_)
        .other          _ZN2at6native29vectorized_elementwise_kernelILi2EZNS0_50_GLOBAL__N__2680c7bb_12_PowKernel_cu_7dd49032_316829pow_tensor_scalar_kernel_implIaaEEvRNS_18TensorIteratorBaseET0_EUlaE1_St5arrayIPcLm2EEEEviS6_T1_,@"STO_CUDA_ENTRY STV_DEFAULT"
_ZN2at6native29vectorized_elementwise_kernelILi2EZNS0_50_GLOBAL__N__2680c7bb_12_PowKernel_cu_7dd49032_316829pow_tensor_scalar_kernel_implIaaEEvRNS_18TensorIteratorBaseET0_EUlaE1_St5arrayIPcLm2EEEEviS6_T1_:
.text._ZN2at6native29vectorized_elementwise_kernelILi2EZNS0_50_GLOBAL__N__2680c7bb_12_PowKernel_cu_7dd49032_316829pow_tensor_scalar_kernel_implIaaEEvRNS_18TensorIteratorBaseET0_EUlaE1_St5arrayIPcLm2EEEEviS6_T1_:
[----:B------:R-:W-:Y:S08]  /*0000*/  LDC R1, c[0x0][0x28] ;  /* 0x00000a00ff017b82 */ /* 0x000ff00000000800 */
[----:B------:R-:W0:Y:S01]  /*0010*/  S2UR UR4, SR_CTAID.X ;  /* 0x00000000000479c3 */ /* 0x000e220000002500 */
[----:B------:R-:W-:-:S07]  /*0020*/  ULDC.64 UR8, c[0x0][0x208] ;  /* 0x0000820000087ab9 */ /* 0x000fce0000000a00 */
[----:B------:R-:W1:Y:S01]  /*0030*/  LDC R0, c[0x0][0x210] ;  /* 0x00008400ff007b82 */ /* 0x000e620000000800 */
[----:B0-----:R-:W-:-:S06]  /*0040*/  USHF.L.U32 UR4, UR4, 0xa, URZ ;  /* 0x0000000a04047899 */ /* 0x001fcc000800063f */
[----:B-1----:R-:W-:-:S05]  /*0050*/  VIADD R0, R0, -UR4 ;  /* 0x8000000400007c36 */ /* 0x002fca0008000000 */
[----:B------:R-:W-:-:S13]  /*0060*/  ISETP.GE.U32.AND P0, PT, R0, 0x400, PT ;  /* 0x000004000000780c */ /* 0x000fda0003f06070 */
[----:B------:R-:W-:Y:S05]  /*0070*/  @!P0 BRA `(.L_x_20878) ;  /* 0x0000000800c88947 */ /* 0x000fea0003800000 */
        /* <DEDUP_REMOVED lines=8> */
[----:B------:R0:W5:Y:S04]  /*0100*/  LDG.E.U16 R3, desc[UR8][R6.64+0x100] ;  /* 0x0001000806037981 */ /* 0x000168000c1e1500 */
[----:B------:R0:W5:Y:S04]  /*0110*/  LDG.E.U16 R0, desc[UR8][R6.64+0x200] ;  /* 0x0002000806007981 */ /* 0x000168000c1e1500 */
[----:B------:R0:W5:Y:S01]  /*0120*/  LDG.E.U16 R9, desc[UR8][R6.64+0x300] ;  /* 0x0003000806097981 */ /* 0x000162000c1e1500 */
        /* <DEDUP_REMOVED lines=16> */
[----:B-----5:R-:W-:Y:S05]  /*0230*/  CALL.REL.NOINC `($__internal_53_$__cuda_sm20_dblrcp_rn_slowpath_v3) ;  /* 0x0000001c00447944 */ /* 0x020fea0003c00000 */
.L_x_20880:
[----:B------:R-:W-:Y:S05]  /*0240*/  BSYNC B1 ;  /* 0x0000000000017941 */ /* 0x000fea0003800000 */
.L_x_20879:
        /* <DEDUP_REMOVED lines=12> */
[----:B0-----:R-:W-:Y:S01]  /*0310*/  DFMA R14, R10, R16, R10 ;  /* 0x000000100a0e722b */ /* 0x001fe2000000000a */
[----:B-1----:R-:W-:Y:S10]  /*0320*/  @P0 BRA `(.L_x_20882) ;  /* 0x0000000000100947 */ /* 0x002ff40003800000 */
[----:B------:R-:W-:Y:S02]  /*0330*/  LOP3.LUT R16, R13, 0x7fffffff, RZ, 0xc0, !PT ;  /* 0x7fffffff0d107812 */ /* 0x000fe400078ec0ff */
[----:B------:R-:W-:-:S03]  /*0340*/  MOV R2, 0x370 ;  /* 0x0000037000027802 */ /* 0x000fc60000000f00 */
[----:B------:R-:W-:-:S07]  /*0350*/  VIADD R16, R16, 0xfff00000 ;  /* 0xfff0000010107836 */ /* 0x000fce0000000000 */
[----:B-----5:R-:W-:Y:S05]  /*0360*/  CALL.REL.NOINC `($__internal_53_$__cuda_sm20_dblrcp_rn_slowpath_v3) ;  /* 0x0000001800f87944 */ /* 0x020fea0003c00000 */
.L_x_20882:
[----:B------:R-:W-:Y:S05]  /*0370*/  BSYNC B1 ;  /* 0x0000000000017941 */ /* 0x000fea0003800000 */
.L_x_20881:
        /* <DEDUP_REMOVED lines=17> */
[----:B------:R-:W-:Y:S05]  /*0490*/  CALL.REL.NOINC `($__internal_53_$__cuda_sm20_dblrcp_rn_slowpath_v3) ;  /* 0x0000001800ac7944 */ /* 0x000fea0003c00000 */
.L_x_20884:
[----:B------:R-:W-:Y:S05]  /*04a0*/  BSYNC B1 ;  /* 0x0000000000017941 */ /* 0x000fea0003800000 */
.L_x_20883:
        /* <DEDUP_REMOVED lines=17> */
[----:B------:R-:W-:Y:S05]  /*05c0*/  CALL.REL.NOINC `($__internal_53_$__cuda_sm20_dblrcp_rn_slowpath_v3) ;  /* 0x0000001800607944 */ /* 0x000fea0003c00000 */
.L_x_20886:
[----:B------:R-:W-:Y:S05]  /*05d0*/  BSYNC B1 ;  /* 0x0000000000017941 */ /* 0x000fea0003800000 */
.L_x_20885:
        /* <DEDUP_REMOVED lines=18> */
.L_x_20888:
[----:B------:R-:W-:Y:S05]  /*0700*/  BSYNC B1 ;  /* 0x0000000000017941 */ /* 0x000fea0003800000 */
.L_x_20887:
        /* <DEDUP_REMOVED lines=17> */
[----:B------:R-:W-:Y:S05]  /*0820*/  CALL.REL.NOINC `($__internal_53_$__cuda_sm20_dblrcp_rn_slowpath_v3) ;  /* 0x0000001400c87944 */ /* 0x000fea0003c00000 */
.L_x_20890:
[----:B------:R-:W-:Y:S05]  /*0830*/  BSYNC B1 ;  /* 0x0000000000017941 */ /* 0x000fea0003800000 */
.L_x_20889:
        /* <DEDUP_REMOVED lines=18> */
.L_x_20892:
[----:B------:R-:W-:Y:S05]  /*0960*/  BSYNC B1 ;  /* 0x0000000000017941 */ /* 0x000fea0003800000 */
.L_x_20891:
        /* <DEDUP_REMOVED lines=18> */
.L_x_20894:
[----:B------:R-:W-:Y:S05]  /*0a90*/  BSYNC B1 ;  /* 0x0000000000017941 */ /* 0x000fea0003800000 */
.L_x_20893:
[----:B------:R-:W-:Y:S01]  /*0aa0*/  ULDC.64 UR6, c[0x0][0x220] ;  /* 0x0000880000067ab9 */ /* 0x000fe20000000a00 */
[----:B------:R-:W0:Y:S01]  /*0ab0*/  F2I.F64.TRUNC R14, R14 ;  /* 0x0000000e000e7311 */ /* 0x000e22000030d100 */
[----:B------:R-:W-:Y:S01]  /*0ac0*/  UIADD3 UR5, UP0, UR4, UR6, URZ ;  /* 0x0000000604057290 */ /* 0x000fe2000ff1e03f */
[----:B------:R-:W-:Y:S02]  /*0ad0*/  PRMT R13, R6, 0x7604, R7 ;  /* 0x00007604060d7816 */ /* 0x000fe40000000007 */
[----:B------:R-:W-:Y:S01]  /*0ae0*/  PRMT R5, R4, 0x7604, R5 ;  /* 0x0000760404057816 */ /* 0x000fe20000000005 */
[----:B------:R-:W-:Y:S01]  /*0af0*/  UIADD3.X UR6, URZ, UR7, URZ, UP0, !UPT ;  /* 0x000000073f067290 */ /* 0x000fe200087fe43f */
[----:B------:R-:W-:Y:S01]  /*0b00*/  PRMT R3, R0, 0x7604, R3 ;  /* 0x0000760400037816 */ /* 0x000fe20000000003 */
[----:B------:R-:W-:-:S04]  /*0b10*/  IMAD.U32 R10, RZ, RZ, UR5 ;  /* 0x00000005ff0a7e24 */ /* 0x000fc8000f8e00ff */
[----:B------:R-:W-:Y:S02]  /*0b20*/  IMAD.U32 R11, RZ, RZ, UR6 ;  /* 0x00000006ff0b7e24 */ /* 0x000fe4000f8e00ff */
[----:B------:R-:W-:Y:S01]  /*0b30*/  IMAD.WIDE R6, R8, 0x2, R10 ;  /* 0x0000000208067825 */ /* 0x000fe200078e020a */
[----:B0-----:R-:W-:-:S04]  /*0b40*/  PRMT R9, R14, 0x7604, R9 ;  /* 0x000076040e097816 */ /* 0x001fc80000000009 */
[----:B------:R-:W-:Y:S04]  /*0b50*/  STG.E.U16 desc[UR8][R6.64], R13 ;  /* 0x0000000d06007986 */ /* 0x000fe8000c101508 */
[----:B------:R-:W-:Y:S04]  /*0b60*/  STG.E.U16 desc[UR8][R6.64+0x100], R5 ;  /* 0x0001000506007986 */ /* 0x000fe8000c101508 */
[----:B------:R-:W-:Y:S04]  /*0b70*/  STG.E.U16 desc[UR8][R6.64+0x200], R3 ;  /* 0x0002000306007986 */ /* 0x000fe8000c101508 */
[----:B------:R-:W-:Y:S01]  /*0b80*/  STG.E.U16 desc[UR8][R6.64+0x300], R9 ;  /* 0x0003000906007986 */ /* 0x000fe2000c101508 */
[----:B------:R-:W-:Y:S05]  /*0b90*/  EXIT ;  /* 0x000000000000794d */ /* 0x000fea0003800000 */
.L_x_20878:
[----:B------:R-:W0:Y:S01]  /*0ba0*/  S2R R3, SR_TID.X ;  /* 0x0000000000037919 */ /* 0x000e220000002100 */
[----:B------:R-:W-:Y:S01]  /*0bb0*/  IMAD.MOV.U32 R8, RZ, RZ, RZ ;  /* 0x000000ffff087224 */ /* 0x000fe200078e00ff */
[----:B0-----:R-:W-:Y:S01]  /*0bc0*/  ISETP.GE.AND P0, PT, R3, R0, PT ;  /* 0x000000000300720c */ /* 0x001fe20003f06270 */
[----:B------:R-:W-:-:S12]  /*0bd0*/  IMAD.MOV.U32 R9, RZ, RZ, R3 ;  /* 0x000000ffff097224 */ /* 0x000fd800078e0003 */
[C---:B------:R-:W-:Y:S01]  /*0be0*/  @!P0 IADD3 R9, R3.reuse, 0x80, RZ ;  /* 0x0000008003098810 */ /* 0x040fe20007ffe0ff */
[----:B------:R-:W0:Y:S01]  /*0bf0*/  @!P0 LDC.64 R6, c[0x0][0x228] ;  /* 0x00008a00ff068b82 */ /* 0x000e220000000a00 */
[----:B------:R-:W-:Y:S02]  /*0c00*/  @!P0 VIADD R5, R3, UR4 ;  /* 0x0000000403058c36 */ /* 0x000fe40008000000 */
[----:B------:R-:W-:-:S13]  /*0c10*/  ISETP.GE.AND P6, PT, R9, R0, PT ;  /* 0x000000000900720c */ /* 0x000fda0003fc6270 */
[C---:B------:R-:W-:Y:S01]  /*0c20*/  @!P6 VIADD R15, R9.reuse, UR4 ;  /* 0x00000004090fec36 */ /* 0x040fe20008000000 */
[----:B------:R-:W1:Y:S01]  /*0c30*/  @!P6 LDC.64 R12, c[0x0][0x228] ;  /* 0x00008a00ff0ceb82 */ /* 0x000e620000000a00 */
[----:B------:R-:W-:-:S05]  /*0c40*/  @!P6 VIADD R9, R9, 0x80 ;  /* 0x000000800909e836 */ /* 0x000fca0000000000 */
[----:B------:R-:W-:Y:S02]  /*0c50*/  ISETP.GE.AND P1, PT, R9, R0, PT ;  /* 0x000000000900720c */ /* 0x000fe40003f26270 */
[----:B0-----:R-:W-:-:S05]  /*0c60*/  @!P0 IADD3 R4, P5, R5, R6, RZ ;  /* 0x0000000605048210 */ /* 0x001fca0007fbe0ff */
[----:B------:R-:W-:-:S06]  /*0c70*/  @!P0 IMAD.X R5, RZ, RZ, R7, P5 ;  /* 0x000000ffff058224 */ /* 0x000fcc00028e0607 */
[C---:B------:R-:W-:Y:S01]  /*0c80*/  @!P1 VIADD R17, R9.reuse, UR4 ;  /* 0x0000000409119c36 */ /* 0x040fe20008000000 */
[----:B------:R-:W0:Y:S01]  /*0c90*/  @!P1 LDC.64 R22, c[0x0][0x228] ;  /* 0x00008a00ff169b82 */ /* 0x000e220000000a00 */
[----:B------:R-:W-:Y:S01]  /*0ca0*/  @!P1 VIADD R9, R9, 0x80 ;  /* 0x0000008009099836 */ /* 0x000fe20000000000 */
[----:B-1----:R-:W-:-:S04]  /*0cb0*/  @!P6 IADD3 R14, P5, R15, R12, RZ ;  /* 0x0000000c0f0ee210 */ /* 0x002fc80007fbe0ff */
[----:B------:R-:W-:Y:S01]  /*0cc0*/  ISETP.GE.AND P2, PT, R9, R0, PT ;  /* 0x000000000900720c */ /* 0x000fe20003f46270 */
[----:B------:R-:W-:-:S05]  /*0cd0*/  @!P6 IMAD.X R15, RZ, RZ, R13, P5 ;  /* 0x000000ffff0fe224 */ /* 0x000fca00028e060d */
[----:B------:R1:W5:Y:S07]  /*0ce0*/  @!P6 LDG.E.S8 R8, desc[UR8][R14.64] ;  /* 0x000000080e08e981 */ /* 0x00036e000c1e1300 */
[C---:B------:R-:W-:Y:S01]  /*0cf0*/  @!P2 VIADD R27, R9.reuse, UR4 ;  /* 0x00000004091bac36 */ /* 0x040fe20008000000 */
[----:B------:R-:W2:Y:S01]  /*0d00*/  @!P2 LDC.64 R6, c[0x0][0x228] ;  /* 0x00008a00ff06ab82 */ /* 0x000ea20000000a00 */
[----:B------:R-:W-:-:S05]  /*0d10*/  @!P2 VIADD R9, R9, 0x80 ;  /* 0x000000800909a836 */ /* 0x000fca0000000000 */
[----:B------:R-:W-:-:S13]  /*0d20*/  ISETP.GE.AND P3, PT, R9, R0, PT ;  /* 0x000000000900720c */ /* 0x000fda0003f66270 */
[----:B------:R-:W-:Y:S01]  /*0d30*/  @!P3 VIADD R11, R9, UR4 ;  /* 0x00000004090bbc36 */ /* 0x000fe20008000000 */
[----:B0-----:R-:W-:Y:S01]  /*0d40*/  @!P1 IADD3 R22, P6, R17, R22, RZ ;  /* 0x0000001611169210 */ /* 0x001fe20007fde0ff */
[----:B------:R-:W-:Y:S01]  /*0d50*/  @!P3 VIADD R9, R9, 0x80 ;  /* 0x000000800909b836 */ /* 0x000fe20000000000 */
[----:B------:R-:W0:Y:S04]  /*0d60*/  @!P3 LDC.64 R18, c[0x0][0x228] ;  /* 0x00008a00ff12bb82 */ /* 0x000e280000000a00 */
[----:B------:R-:W-:-:S13]  /*0d70*/  ISETP.GE.AND P4, PT, R9, R0, PT ;  /* 0x000000000900720c */ /* 0x000fda0003f86270 */
[C---:B------:R-:W-:Y:S01]  /*0d80*/  @!P4 IADD3 R25, R9.reuse, UR4, RZ ;  /* 0x000000040919cc10 */ /* 0x040fe2000fffe0ff */
[----:B------:R-:W-:Y:S01]  /*0d90*/  @!P4 VIADD R9, R9, 0x80 ;  /* 0x000000800909c836 */ /* 0x000fe20000000000 */
[----:B------:R-:W3:Y:S04]  /*0da0*/  @!P4 LDC.64 R16, c[0x0][0x228] ;  /* 0x00008a00ff10cb82 */ /* 0x000ee80000000a00 */
[----:B------:R-:W-:Y:S01]  /*0db0*/  ISETP.GE.AND P5, PT, R9, R0, PT ;  /* 0x000000000900720c */ /* 0x000fe20003fa6270 */
[----:B------:R-:W-:-:S12]  /*0dc0*/  @!P1 IMAD.X R23, RZ, RZ, R23, P6 ;  /* 0x000000ffff179224 */ /* 0x000fd800030e0617 */
[C---:B------:R-:W-:Y:S01]  /*0dd0*/  @!P5 VIADD R21, R9.reuse, UR4 ;  /* 0x000000040915dc36 */ /* 0x040fe20008000000 */
[----:B------:R-:W4:Y:S01]  /*0de0*/  @!P5 LDC.64 R12, c[0x0][0x228] ;  /* 0x00008a00ff0cdb82 */ /* 0x000f220000000a00 */
[----:B------:R-:W-:-:S05]  /*0df0*/  @!P5 VIADD R9, R9, 0x80 ;  /* 0x000000800909d836 */ /* 0x000fca0000000000 */
[----:B------:R-:W-:Y:S01]  /*0e00*/  ISETP.GE.AND P6, PT, R9, R0, PT ;  /* 0x000000000900720c */ /* 0x000fe20003fc6270 */
[----:B------:R-:W-:-:S06]  /*0e10*/  IMAD.MOV.U32 R10, RZ, RZ, RZ ;  /* 0x000000ffff0a7224 */ /* 0x000fcc00078e00ff */
[----:B------:R-:W5:Y:S06]  /*0e20*/  @!P1 LDG.E.S8 R10, desc[UR8][R22.64] ;  /* 0x00000008160a9981 */ /* 0x000f6c000c1e1300 */
[----:B-1----:R-:W1:Y:S01]  /*0e30*/  @!P6 LDC.64 R14, c[0x0][0x228] ;  /* 0x00008a00ff0eeb82 */ /* 0x002e620000000a00 */
[----:B--2---:R-:W-:-:S05]  /*0e40*/  @!P2 IADD3 R6, P1, R27, R6, RZ ;  /* 0x000000061b06a210 */ /* 0x004fca0007f3e0ff */
[----:B------:R-:W-:Y:S01]  /*0e50*/  @!P2 IMAD.X R7, RZ, RZ, R7, P1 ;  /* 0x000000ffff07a224 */ /* 0x000fe200008e0607 */
[----:B0-----:R-:W-:Y:S01]  /*0e60*/  @!P3 IADD3 R18, P1, R11, R18, RZ ;  /* 0x000000120b12b210 */ /* 0x001fe20007f3e0ff */
[----:B------:R-:W-:Y:S01]  /*0e70*/  IMAD.MOV.U32 R20, RZ, RZ, RZ ;  /* 0x000000ffff147224 */ /* 0x000fe200078e00ff */
[----:B------:R-:W-:Y:S01]  /*0e80*/  MOV R11, RZ ;  /* 0x000000ff000b7202 */ /* 0x000fe20000000f00 */
[----:B------:R-:W-:Y:S02]  /*0e90*/  @!P6 VIADD R9, R9, UR4 ;  /* 0x000000040909ec36 */ /* 0x000fe40008000000 */
[----:B------:R-:W-:Y:S01]  /*0ea0*/  @!P3 IMAD.X R19, RZ, RZ, R19, P1 ;  /* 0x000000ffff13b224 */ /* 0x000fe200008e0613 */
[----:B------:R-:W-:Y:S01]  /*0eb0*/  PRMT R2, RZ, 0x7610, R2 ;  /* 0x00007610ff027816 */ /* 0x000fe20000000002 */
[----:B------:R0:W5:Y:S01]  /*0ec0*/  @!P2 LDG.E.S8 R20, desc[UR8][R6.64] ;  /* 0x000000080614a981 */ /* 0x000162000c1e1300 */
[----:B---3--:R-:W-:Y:S02]  /*0ed0*/  @!P4 IADD3 R16, P2, R25, R16, RZ ;  /* 0x000000101910c210 */ /* 0x008fe40007f5e0ff */
[----:B----4-:R-:W-:Y:S01]  /*0ee0*/  @!P5 IADD3 R12, P1, R21, R12, RZ ;  /* 0x0000000c150cd210 */ /* 0x010fe20007f3e0ff */
[----:B------:R-:W5:Y:S04]  /*0ef0*/  @!P3 LDG.E.S8 R11, desc[UR8][R18.64] ;  /* 0x00000008120bb981 */ /* 0x000f68000c1e1300 */
[----:B------:R2:W5:Y:S01]  /*0f00*/  @!P0 LDG.E.U8 R2, desc[UR8][R4.64] ;  /* 0x0000000804028981 */ /* 0x000562000c1e1100 */
[----:B-1----:R-:W-:Y:S01]  /*0f10*/  @!P6 IADD3 R14, P3, R9, R14, RZ ;  /* 0x0000000e090ee210 */ /* 0x002fe20007f7e0ff */
[----:B0-----:R-:W-:-:S02]  /*0f20*/  IMAD.MOV.U32 R6, RZ, RZ, RZ ;  /* 0x000000ffff067224 */ /* 0x001fc400078e00ff */
[----:B------:R-:W-:Y:S02]  /*0f30*/  @!P4 IMAD.X R17, RZ, RZ, R17, P2 ;  /* 0x000000ffff11c224 */ /* 0x000fe400010e0611 */
[----:B------:R-:W-:Y:S02]  /*0f40*/  @!P5 IMAD.X R13, RZ, RZ, R13, P1 ;  /* 0x000000ffff0dd224 */ /* 0x000fe400008e060d */
[----:B------:R-:W-:Y:S01]  /*0f50*/  @!P6 IMAD.X R15, RZ, RZ, R15, P3 ;  /* 0x000000ffff0fe224 */ /* 0x000fe200018e060f */
[----:B--2---:R-:W-:-:S04]  /*0f60*/  CS2R R4, SRZ ;  /* 0x0000000000047805 */ /* 0x004fc8000001ff00 */
[----:B------:R0:W5:Y:S04]  /*0f70*/  @!P6 LDG.E.S8 R6, desc[UR8][R14.64] ;  /* 0x000000080e06e981 */ /* 0x000168000c1e1300 */
[----:B------:R0:W5:Y:S04]  /*0f80*/  @!P4 LDG.E.S8 R4, desc[UR8][R16.64] ;  /* 0x000000081004c981 */ /* 0x000168000c1e1300 */
[----:B------:R0:W5:Y:S01]  /*0f90*/  @!P5 LDG.E.S8 R5, desc[UR8][R12.64] ;  /* 0x000000080c05d981 */ /* 0x000162000c1e1300 */
        /* <DEDUP_REMOVED lines=19> */
.L_x_20898:
[----:B------:R-:W-:Y:S05]  /*10d0*/  BSYNC B2 ;  /* 0x0000000000027941 */ /* 0x000fea0003800000 */
.L_x_20897:
[----:B------:R1:W2:Y:S02]  /*10e0*/  F2I.F64.TRUNC R7, R14 ;  /* 0x0000000e00077311 */ /* 0x0002a4000030d100 */
.L_x_20896:
[----:B------:R-:W-:Y:S05]  /*10f0*/  BSYNC B1 ;  /* 0x0000000000017941 */ /* 0x000fea0003800000 */
.L_x_20895:
[----:B------:R-:W-:Y:S01]  /*1100*/  VIADD R9, R3, 0x80 ;  /* 0x0000008003097836 */ /* 0x000fe20000000000 */
[----:B------:R-:W-:Y:S04]  /*1110*/  BSSY B1, `(.L_x_20899) ;  /* 0x0000015000017945 */ /* 0x000fe80003800000 */
[----:B------:R-:W-:-:S13]  /*1120*/  ISETP.GE.AND P1, PT, R9, R0, PT ;  /* 0x000000000900720c */ /* 0x000fda0003f26270 */
[----:B------:R-:W-:Y:S05]  /*1130*/  @P1 BRA `(.L_x_20900) ;  /* 0x0000000000481947 */ /* 0x000fea0003800000 */
[----:B0----5:R-:W-:Y:S01]  /*1140*/  IMAD R12, R8, R8, RZ ;  /* 0x00000008080c7224 */ /* 0x021fe200078e02ff */
[----:B------:R-:W-:Y:S05]  /*1150*/  BSSY B2, `(.L_x_20901) ;  /* 0x000000f000027945 */ /* 0x000fea0003800000 */
[----:B------:R-:W1:Y:S08]  /*1160*/  I2F.F64 R12, R12 ;  /* 0x0000000c000c7312 */ /* 0x000e700000201c00 */
        /* <DEDUP_REMOVED lines=12> */
[----:B--2---:R-:W-:Y:S05]  /*1230*/  CALL.REL.NOINC `($__internal_53_$__cuda_sm20_dblrcp_rn_slowpath_v3) ;  /* 0x0000000c00447944 */ /* 0x004fea0003c00000 */
.L_x_20902:
[----:B------:R-:W-:Y:S05]  /*1240*/  BSYNC B2 ;  /* 0x0000000000027941 */ /* 0x000fea0003800000 */
.L_x_20901:
[----:B------:R3:W4:Y:S02]  /*1250*/  F2I.F64.TRUNC R8, R14 ;  /* 0x0000000e00087311 */ /* 0x000724000030d100 */
.L_x_20900:
[----:B------:R-:W-:Y:S05]  /*1260*/  BSYNC B1 ;  /* 0x0000000000017941 */ /* 0x000fea0003800000 */
.L_x_20899:
[----:B0-----:R-:W-:Y:S01]  /*1270*/  IADD3 R13, R3, 0x100, RZ ;  /* 0x00000100030d7810 */ /* 0x001fe20007ffe0ff */
[----:B------:R-:W-:Y:S03]  /*1280*/  BSSY B1, `(.L_x_20903) ;  /* 0x0000015000017945 */ /* 0x000fe60003800000 */
[----:B------:R-:W-:-:S13]  /*1290*/  ISETP.GE.AND P1, PT, R13, R0, PT ;  /* 0x000000000d00720c */ /* 0x000fda0003f26270 */
[----:B------:R-:W-:Y:S05]  /*12a0*/  @P1 BRA `(.L_x_20904) ;  /* 0x0000000000481947 */ /* 0x000fea0003800000 */
[----:B-----5:R-:W-:Y:S01]  /*12b0*/  IMAD R12, R10, R10, RZ ;  /* 0x0000000a0a0c7224 */ /* 0x020fe200078e02ff */
[----:B------:R-:W-:Y:S05]  /*12c0*/  BSSY B2, `(.L_x_20905) ;  /* 0x000000f000027945 */ /* 0x000fea0003800000 */
[----:B------:R-:W1:Y:S08]  /*12d0*/  I2F.F64 R12, R12 ;  /* 0x0000000c000c7312 */ /* 0x000e700000201c00 */
[----:B-1-3--:R-:W0:Y:S01]  /*12e0*/  MUFU.RCP64H R15, R13 ;  /* 0x0000000d000f7308 */ /* 0x00ae220000001800 */
        /* <DEDUP_REMOVED lines=11> */
[----:B--2-4-:R-:W-:Y:S05]  /*13a0*/  CALL.REL.NOINC `($__internal_53_$__cuda_sm20_dblrcp_rn_slowpath_v3) ;  /* 0x0000000800e87944 */ /* 0x014fea0003c00000 */
.L_x_20906:
[----:B------:R-:W-:Y:S05]  /*13b0*/  BSYNC B2 ;  /* 0x0000000000027941 */ /* 0x000fea0003800000 */
.L_x_20905:
[----:B------:R0:W1:Y:S02]  /*13c0*/  F2I.F64.TRUNC R10, R14 ;  /* 0x0000000e000a7311 */ /* 0x000064000030d100 */
.L_x_20904:
[----:B------:R-:W-:Y:S05]  /*13d0*/  BSYNC B1 ;  /* 0x0000000000017941 */ /* 0x000fea0003800000 */
.L_x_20903:
[----:B------:R-:W-:Y:S01]  /*13e0*/  VIADD R13, R3, 0x180 ;  /* 0x00000180030d7836 */ /* 0x000fe20000000000 */
[----:B------:R-:W-:Y:S04]  /*13f0*/  BSSY B1, `(.L_x_20907) ;  /* 0x0000015000017945 */ /* 0x000fe80003800000 */
[----:B------:R-:W-:-:S13]  /*1400*/  ISETP.GE.AND P1, PT, R13, R0, PT ;  /* 0x000000000d00720c */ /* 0x000fda0003f26270 */
[----:B------:R-:W-:Y:S05]  /*1410*/  @P1 BRA `(.L_x_20908) ;  /* 0x0000000000481947 */ /* 0x000fea0003800000 */
[----:B-----5:R-:W-:Y:S01]  /*1420*/  IMAD R12, R20, R20, RZ ;  /* 0x00000014140c7224 */ /* 0x020fe200078e02ff */
[----:B------:R-:W-:Y:S05]  /*1430*/  BSSY B2, `(.L_x_20909) ;  /* 0x000000f000027945 */ /* 0x000fea0003800000 */
        /* <DEDUP_REMOVED lines=14> */
.L_x_20910:
[----:B------:R-:W-:Y:S05]  /*1520*/  BSYNC B2 ;  /* 0x0000000000027941 */ /* 0x000fea0003800000 */
.L_x_20909:
[----:B------:R0:W1:Y:S02]  /*1530*/  F2I.F64.TRUNC R20, R14 ;  /* 0x0000000e00147311 */ /* 0x000064000030d100 */
.L_x_20908:
[----:B------:R-:W-:Y:S05]  /*1540*/  BSYNC B1 ;  /* 0x0000000000017941 */ /* 0x000fea0003800000 */
.L_x_20907:
        /* <DEDUP_REMOVED lines=20> */
.L_x_20914:
[----:B------:R-:W-:Y:S05]  /*1690*/  BSYNC B2 ;  /* 0x0000000000027941 */ /* 0x000fea0003800000 */
.L_x_20913:
[----:B------:R0:W1:Y:S02]  /*16a0*/  F2I.F64.TRUNC R11, R14 ;  /* 0x0000000e000b7311 */ /* 0x000064000030d100 */
.L_x_20912:
[----:B------:R-:W-:Y:S05]  /*16b0*/  BSYNC B1 ;  /* 0x0000000000017941 */ /* 0x000fea0003800000 */
.L_x_20911:
        /* <DEDUP_REMOVED lines=20> */
.L_x_20918:
[----:B------:R-:W-:Y:S05]  /*1800*/  BSYNC B2 ;  /* 0x0000000000027941 */ /* 0x000fea0003800000 */
.L_x_20917:
[----:B------:R0:W1:Y:S02]  /*1810*/  F2I.F64.TRUNC R4, R14 ;  /* 0x0000000e00047311 */ /* 0x000064000030d100 */
.L_x_20916:
[----:B------:R-:W-:Y:S05]  /*1820*/  BSYNC B1 ;  /* 0x0000000000017941 */ /* 0x000fea0003800000 */
.L_x_20915:
        /* <DEDUP_REMOVED lines=20> */
.L_x_20922:
[----:B------:R-:W-:Y:S05]  /*1970*/  BSYNC B2 ;  /* 0x0000000000027941 */ /* 0x000fea0003800000 */
.L_x_20921:
[----:B------:R0:W1:Y:S02]  /*1980*/  F2I.F64.TRUNC R5, R14 ;  /* 0x0000000e00057311 */ /* 0x000064000030d100 */
.L_x_20920:
[----:B------:R-:W-:Y:S05]  /*1990*/  BSYNC B1 ;  /* 0x0000000000017941 */ /* 0x000fea0003800000 */
.L_x_20919:
        /* <DEDUP_REMOVED lines=20> */
.L_x_20926:
[----:B------:R-:W-:Y:S05]  /*1ae0*/  BSYNC B2 ;  /* 0x0000000000027941 */ /* 0x000fea0003800000 */
.L_x_20925:
[----:B------:R0:W1:Y:S02]  /*1af0*/  F2I.F64.TRUNC R2, R14 ;  /* 0x0000000e00027311 */ /* 0x000064000030d100 */
.L_x_20924:
[----:B------:R-:W-:Y:S05]  /*1b00*/  BSYNC B1 ;  /* 0x0000000000017941 */ /* 0x000fea0003800000 */
.L_x_20923:
[----:B-----5:R-:W0:Y:S01]  /*1b10*/  @!P0 S2R R6, SR_TID.X ;  /* 0x0000000000068919 */ /* 0x020e220000002100 */
[----:B------:R-:W2:Y:S01]  /*1b20*/  @!P0 LDC.64 R12, c[0x0][0x220] ;  /* 0x00008800ff0c8b82 */ /* 0x000ea20000000a00 */
[----:B------:R-:W-:Y:S01]  /*1b30*/  @!P0 MOV R3, R9 ;  /* 0x0000000900038202 */ /* 0x000fe20000000f00 */
[----:B------:R-:W-:Y:S04]  /*1b40*/  BSSY B0, `(.L_x_20927) ;  /* 0x0000037000007945 */ /* 0x000fe80003800000 */
[----:B------:R-:W-:Y:S01]  /*1b50*/  BSSY B1, `(.L_x_20928) ;  /* 0x000002e000017945 */ /* 0x000fe20003800000 */
[----:B01-3--:R-:W-:-:S05]  /*1b60*/  @!P0 VIADD R15, R6, UR4 ;  /* 0x00000004060f8c36 */ /* 0x00bfca0008000000 */
[----:B--2---:R-:W-:-:S05]  /*1b70*/  @!P0 IADD3 R12, P1, R15, R12, RZ ;  /* 0x0000000c0f0c8210 */ /* 0x004fca0007f3e0ff */
[----:B------:R-:W-:-:S05]  /*1b80*/  @!P0 IMAD.X R13, RZ, RZ, R13, P1 ;  /* 0x000000ffff0d8224 */ /* 0x000fca00008e060d */
[----:B------:R0:W-:Y:S01]  /*1b90*/  @!P0 STG.E.U8 desc[UR8][R12.64], R7 ;  /* 0x000000070c008986 */ /* 0x0001e2000c101108 */
        /* <DEDUP_REMOVED lines=8> */
[----:B----4-:R0:W-:Y:S09]  /*1c20*/  STG.E.U8 desc[UR8][R6.64], R8 ;  /* 0x0000000806007986 */ /* 0x0101f2000c101108 */
[----:B------:R-:W-:Y:S05]  /*1c30*/  @P0 BRA `(.L_x_20930) ;  /* 0x0000000000380947 */ /* 0x000fea0003800000 */
[C---:B0-----:R-:W-:Y:S01]  /*1c40*/  VIADD R6, R3.reuse, UR4 ;  /* 0x0000000403067c36 */ /* 0x041fe20008000000 */
[----:B------:R-:W-:Y:S01]  /*1c50*/  ULDC.64 UR6, c[0x0][0x220] ;  /* 0x0000880000067ab9 */ /* 0x000fe20000000a00 */
[----:B------:R-:W-:-:S03]  /*1c60*/  VIADD R3, R3, 0x80 ;  /* 0x0000008003037836 */ /* 0x000fc60000000000 */
[----:B------:R-:W-:-:S05]  /*1c70*/  IADD3 R6, P0, R6, UR6, RZ ;  /* 0x0000000606067c10 */ /* 0x000fca000ff1e0ff */
[----:B------:R-:W-:-:S05]  /*1c80*/  IMAD.X R7, RZ, RZ, UR7, P0 ;  /* 0x00000007ff077e24 */ /* 0x000fca00080e06ff */
[----:B------:R0:W-:Y:S03]  /*1c90*/  STG.E.U8 desc[UR8][R6.64], R10 ;  /* 0x0000000a06007986 */ /* 0x0001e6000c101108 */
.L_x_20929:
        /* <DEDUP_REMOVED lines=8> */
.L_x_20930:
[----:B------:R-:W-:-:S13]  /*1d20*/  ISETP.GE.AND P0, PT, R3, R0, PT ;  /* 0x000000000300720c */ /* 0x000fda0003f06270 */
[----:B------:R-:W-:Y:S05]  /*1d30*/  @P0 BRA `(.L_x_20932) ;  /* 0x00000000003c0947 */ /* 0x000fea0003800000 */
[C---:B01----:R-:W-:Y:S01]  /*1d40*/  IADD3 R6, R3.reuse, UR4, RZ ;  /* 0x0000000403067c10 */ /* 0x043fe2000fffe0ff */
[----:B------:R-:W-:Y:S01]  /*1d50*/  ULDC.64 UR6, c[0x0][0x220] ;  /* 0x0000880000067ab9 */ /* 0x000fe20000000a00 */
[----:B------:R-:W-:Y:S02]  /*1d60*/  VIADD R3, R3, 0x80 ;  /* 0x0000008003037836 */ /* 0x000fe40000000000 */
[----:B------:R-:W-:-:S05]  /*1d70*/  IADD3 R6, P0, R6, UR6, RZ ;  /* 0x0000000606067c10 */ /* 0x000fca000ff1e0ff */
[----:B------:R-:W-:-:S05]  /*1d80*/  IMAD.X R7, RZ, RZ, UR7, P0 ;  /* 0x00000007ff077e24 */ /* 0x000fca00080e06ff */
[----:B------:R1:W-:Y:S03]  /*1d90*/  STG.E.U8 desc[UR8][R6.64], R11 ;  /* 0x0000000b06007986 */ /* 0x0003e6000c101108 */
.L_x_20931:
[----:B------:R-:W-:-:S13]  /*1da0*/  ISETP.GE.AND P0, PT, R3, R0, PT ;  /* 0x000000000300720c */ /* 0x000fda0003f06270 */
[----:B------:R-:W-:Y:S05]  /*1db0*/  @P0 BREAK B1 ;  /* 0x0000000000010942 */ /* 0x000fea0003800000 */
[----:B------:R-:W-:Y:S05]  /*1dc0*/  @P0 BRA `(.L_x_20933) ;  /* 0x0000000000380947 */ /* 0x000fea0003800000 */
[C---:B01----:R-:W-:Y:S01]  /*1dd0*/  VIADD R6, R3.reuse, UR4 ;  /* 0x0000000403067c36 */ /* 0x043fe20008000000 */
[----:B------:R-:W-:Y:S01]  /*1de0*/  ULDC.64 UR6, c[0x0][0x220] ;  /* 0x0000880000067ab9 */ /* 0x000fe20000000a00 */
[----:B------:R-:W-:-:S03]  /*1df0*/  VIADD R3, R3, 0x80 ;  /* 0x0000008003037836 */ /* 0x000fc60000000000 */
[----:B------:R-:W-:-:S05]  /*1e00*/  IADD3 R6, P0, R6, UR6, RZ ;  /* 0x0000000606067c10 */ /* 0x000fca000ff1e0ff */
[----:B------:R-:W-:-:S05]  /*1e10*/  IMAD.X R7, RZ, RZ, UR7, P0 ;  /* 0x00000007ff077e24 */ /* 0x000fca00080e06ff */
[----:B------:R2:W-:Y:S03]  /*1e20*/  STG.E.U8 desc[UR8][R6.64], R4 ;  /* 0x0000000406007986 */ /* 0x0005e6000c101108 */
.L_x_20932:
[----:B------:R-:W-:Y:S05]  /*1e30*/  BSYNC B1 ;  /* 0x0000000000017941 */ /* 0x000fea0003800000 */
.L_x_20928:
[----:B------:R-:W-:-:S13]  /*1e40*/  ISETP.GE.AND P0, PT, R3, R0, PT ;  /* 0x000000000300720c */ /* 0x000fda0003f06270 */
[----:B0---4-:R-:W0:Y:S01]  /*1e50*/  @!P0 LDC.64 R8, c[0x0][0x220] ;  /* 0x00008800ff088b82 */ /* 0x011e220000000a00 */
[C---:B-12---:R-:W-:Y:S02]  /*1e60*/  @!P0 VIADD R7, R3.reuse, UR4 ;  /* 0x0000000403078c36 */ /* 0x046fe40008000000 */
[----:B------:R-:W-:-:S03]  /*1e70*/  @!P0 VIADD R3, R3, 0x80 ;  /* 0x0000008003038836 */ /* 0x000fc60000000000 */
[----:B0-----:R-:W-:-:S05]  /*1e80*/  @!P0 IADD3 R6, P1, R7, R8, RZ ;  /* 0x0000000807068210 */ /* 0x001fca0007f3e0ff */
[----:B------:R-:W-:-:S05]  /*1e90*/  @!P0 IMAD.X R7, RZ, RZ, R9, P1 ;  /* 0x000000ffff078224 */ /* 0x000fca00008e0609 */
[----:B------:R2:W-:Y:S03]  /*1ea0*/  @!P0 STG.E.U8 desc[UR8][R6.64], R5 ;  /* 0x0000000506008986 */ /* 0x0005e6000c101108 */
.L_x_20933:
[----:B------:R-:W-:Y:S05]  /*1eb0*/  BSYNC B0 ;  /* 0x0000000000007941 */ /* 0x000fea0003800000 */
.L_x_20927:
[----:B------:R-:W-:Y:S05]  /*1ec0*/  WARPSYNC.ALL ;  /* 0x0000000000007948 */ /* 0x000fea0003800000 */
[----:B------:R-:W-:-:S13]  /*1ed0*/  ISETP.GE.AND P0, PT, R3, R0, PT ;  /* 0x000000000300720c */ /* 0x000fda0003f06270 */
[----:B------:R-:W-:Y:S05]  /*1ee0*/  @P0 EXIT ;  /* 0x000000000000094d */ /* 0x000fea0003800000 */
[----:B------:R-:W-:Y:S01]  /*1ef0*/  VIADD R3, R3, UR4 ;  /* 0x0000000403037c36 */ /* 0x000fe20008000000 */
[----:B------:R-:W-:-:S04]  /*1f00*/  ULDC.64 UR6, c[0x0][0x220] ;  /* 0x0000880000067ab9 */ /* 0x000fc80000000a00 */
[----:B------:R-:W-:-:S04]  /*1f10*/  IADD3 R4, P0, R3, UR6, RZ ;  /* 0x0000000603047c10 */ /* 0x000fc8000ff1e0ff */
[----:B--2---:R-:W-:-:S05]  /*1f20*/  IADD3.X R5, RZ, UR7, RZ, P0, !PT ;  /* 0x00000007ff057c10 */ /* 0x004fca00087fe4ff */
[----:B------:R-:W-:Y:S01]  /*1f30*/  STG.E.U8 desc[UR8][R4.64], R2 ;  /* 0x0000000204007986 */ /* 0x000fe2000c101108 */
[----:B------:R-:W-:Y:S05]  /*1f40*/  EXIT ;  /* 0x000000000000794d */ /* 0x000fea0003800000 */
        .weak           $__internal_53_$__cuda_sm20_dblrcp_rn_slowpath_v3
        .type           $__internal_53_$__cuda_sm20_dblrcp_rn_slowpath_v3,@function
        .size           $__internal_53_$__cuda_sm20_dblrcp_rn_slowpath_v3,(.L_x_71495 - $__internal_53_$__cuda_sm20_dblrcp_rn_slowpath_v3)
$__internal_53_$__cuda_sm20_dblrcp_rn_slowpath_v3:
        /* <DEDUP_REMOVED lines=24> */
.L_x_20937:
        /* <DEDUP_REMOVED lines=10> */
.L_x_20935:
[----:B------:R-:W-:Y:S01]  /*2170*/  LOP3.LUT R15, R13, 0x80000, RZ, 0xfc, !PT ;  /* 0x000800000d0f7812 */ /* 0x000fe200078efcff */
[----:B------:R-:W-:-:S07]  /*2180*/  IMAD.MOV.U32 R14, RZ, RZ, R12 ;  /* 0x000000ffff0e7224 */ /* 0x000fce00078e000c */
.L_x_20936:
[----:B------:R-:W-:Y:S05]  /*2190*/  BSYNC B0 ;  /* 0x0000000000007941 */ /* 0x000fea0003800000 */
.L_x_20934:
[----:B------:R-:W-:Y:S02]  /*21a0*/  IMAD.MOV.U32 R12, RZ, RZ, R2 ;  /* 0x000000ffff0c7224 */ /* 0x000fe400078e0002 */
[----:B------:R-:W-:-:S04]  /*21b0*/  IMAD.MOV.U32 R13, RZ, RZ, 0x0 ;  /* 0x00000000ff0d7424 */ /* 0x000fc800078e00ff */
[----:B------:R-:W-:Y:S05]  /*21c0*/  RET.REL.NODEC R12 `(_ZN2at6native29vectorized_elementwise_kernelILi2EZNS0_50_GLOBAL__N__2680c7bb_12_PowKernel_cu_7dd49032_316829pow_tensor_scalar_kernel_implIaaEEvRNS_18TensorIteratorBaseET0_EUlaE1_St5arrayIPcLm2EEEEviS6_T1_) ;  /* 0xffffffdc0c8c7950 */ /* 0x000fea0003c3ffff */
.L_x_20938:
        /* <DEDUP_REMOVED lines=11> */
.L_x_71495:


//--------------------- .text._ZN2at6native29vectorized_elementwise_kernelILi4EZNS0_50_GLOBAL__N__2680c7bb_12_PowKernel_cu_7dd49032_316829pow_tensor_scalar_kernel_implIaaEEvRNS_18TensorIteratorBaseET0_EUlaE1_St5arrayIPcLm2EEEEviS6_T1_ --------------------------
	.section	.text._ZN2at6native29vectorized_elementwise_kernelILi4EZNS0_50_GLOBAL__N__2680c7bb_12_PowKernel_cu_7dd49032_316829pow_tensor_scalar_kernel_implIaaEEvRNS_18TensorIteratorBaseET0_EUlaE1_St5arrayIPcLm2EEEEviS6_T1_,"ax",@progbits
	.align	128
        .global         _ZN2at6native29vectorized_elementwise_kernelILi4EZNS0_50_GLOBAL__N__2680c7bb_12_PowKernel_cu_7dd49032_316829pow_tensor_scalar_kernel_implIaaEEvRNS_18TensorIteratorBaseET0_EUlaE1_St5arrayIPcLm2EEEEviS6_T1_
        .type           _ZN2at6native29vectorized_elementwise_kernelILi4EZNS0_50_GLOBAL__N__2680c7bb_12_PowKernel_cu_7dd49032_316829pow_tensor_scalar_kernel_implIaaEEvRNS_18TensorIteratorBaseET0_EUlaE1_St5arrayIPcLm2EEEEviS6_T1_,@function
        .size           _ZN2at6native29vectorized_elementwise_kernelILi4EZNS0_50_GLOBAL__N__2680c7bb_12_PowKernel_cu_7dd49032_316829pow_tensor_scalar_kernel_implIaaEEvRNS_18TensorIteratorBaseET0_EUlaE1_St5arrayIPcLm2EEEEviS6_T1_,(.L_x_71496 - _ZN2at6native29vectorized_elementwise_kernelILi4EZNS0_50_GLOBAL__N__2680c7bb_12_PowKernel_cu_7dd49032_316829pow_tensor_scalar_kernel_implIaaEEvRNS_18TensorIteratorBaseET0_EUlaE1_St5arrayIPcLm2EEEEviS6_T1_)
        .other          _ZN2at6native29vectorized_elementwise_kernelILi4EZNS0_50_GLOBAL__N__2680c7bb_12_PowKernel_cu_7dd49032_316829pow_tensor_scalar_kernel_implIaaEEvRNS_18TensorIteratorBaseET0_EUlaE1_St5arrayIPcLm2EEEEviS6_T1_,@"STO_CUDA_ENTRY STV_DEFAULT"
_ZN2at6native29vectorized_elementwise_kernelILi4EZNS0_50_GLOBAL__N__2680c7bb_12_PowKernel_cu_7dd49032_316829pow_tensor_scalar_kernel_implIaaEEvRNS_18TensorIteratorBaseET0_EUlaE1_St5arrayIPcLm2EEEEviS6_T1_:
.text._ZN2at6native29vectorized_elementwise_kernelILi4EZNS0_50_GLOBAL__N__2680c7bb_12_PowKernel_cu_7dd49032_316829pow_tensor_scalar_kernel_implIaaEEvRNS_18TensorIteratorBaseET0_EUlaE1_St5arrayIPcLm2EEEEviS6_T1_:
        /* <DEDUP_REMOVED lines=33> */
[----:B-----5:R-:W-:Y:S05]  /*0210*/  CALL.REL.NOINC `($__internal_54_$__cuda_sm20_dblrcp_rn_slowpath_v3) ;  /* 0x0000001c00447944 */ /* 0x020fea0003c00000 */
.L_x_20941:
[----:B------:R-:W-:Y:S05]  /*0220*/  BSYNC B1 ;  /* 0x0000000000017941 */ /* 0x000fea0003800000 */
.L_x_20940:
        /* <DEDUP_REMOVED lines=17> */
[----:B-----5:R-:W-:Y:S05]  /*0340*/  CALL.REL.NOINC `($__internal_54_$__cuda_sm20_dblrcp_rn_slowpath_v3) ;  /* 0x0000001800f87944 */ /* 0x020fea0003c00000 */
.L_x_20943:
[----:B------:R-:W-:Y:S05]  /*0350*/  BSYNC B1 ;  /* 0x0000000000017941 */ /* 0x000fea0003800000 */
.L_x_20942:
        /* <DEDUP_REMOVED lines=18> */
.L_x_20945:
[----:B------:R-:W-:Y:S05]  /*0480*/  BSYNC B1 ;  /* 0x0000000000017941 */ /* 0x000fea0003800000 */
.L_x_20944:
        /* <DEDUP_REMOVED lines=17> */
[----:B-----5:R-:W-:Y:S05]  /*05a0*/  CALL.REL.NOINC `($__internal_54_$__cuda_sm20_dblrcp_rn_slowpath_v3) ;  /* 0x0000001800607944 */ /* 0x020fea0003c00000 */
.L_x_20947:
[----:B------:R-:W-:Y:S05]  /*05b0*/  BSYNC B1 ;  /* 0x0000000000017941 */ /* 0x000fea0003800000 */
.L_x_20946:
        /* <DEDUP_REMOVED lines=17> */
[----:B------:R-:W-:Y:S05]  /*06d0*/  CALL.REL.NOINC `($__internal_54_$__cuda_sm20_dblrcp_rn_slowpath_v3) ;  /* 0x0000001800147944 */ /* 0x000fea0003c00000 */
.L_x_20949:
[----:B------:R-:W-:Y:S05]  /*06e0*/  BSYNC B1 ;  /* 0x0000000000017941 */ /* 0x000fea0003800000 */
.L_x_20948:
        /* <DEDUP_REMOVED lines=17> */
[----:B------:R-:W-:Y:S05]  /*0800*/  CALL.REL.NOINC `($__internal_54_$__cuda_sm20_dblrcp_rn_slowpath_v3) ;  /* 0x0000001400c87944 */ /* 0x000fea0003c00000 */
.L_x_20951:
[----:B------:R-:W-:Y:S05]  /*0810*/  BSYNC B1 ;  /* 0x0000000000017941 */ /* 0x000fea0003800000 */
.L_x_20950:
        /* <DEDUP_REMOVED lines=18> */
.L_x_20953:
[----:B------:R-:W-:Y:S05]  /*0940*/  BSYNC B1 ;  /* 0x0000000000017941 */ /* 0x000fea0003800000 */
.L_x_20952:
        /* <DEDUP_REMOVED lines=18> */
.L_x_20955:
[----:B------:R-:W-:Y:S05]  /*0a70*/  BSYNC B1 ;  /* 0x0000000000017941 */ /* 0x000fea0003800000 */
.L_x_20954:
[----:B------:R-:W-:Y:S01]  /*0a80*/  ULDC.64 UR6, c[0x0][0x220] ;  /* 0x0000880000067ab9 */ /* 0x000fe20000000a00 */
[----:B------:R-:W0:Y:S01]  /*0a90*/  F2I.F64.TRUNC R14, R14 ;  /* 0x0000000e000e7311 */ /* 0x000e22000030d100 */
        /* <DEDUP_REMOVED lines=9> */
[----:B------:R-:W-:Y:S01]  /*0b30*/  IMAD.WIDE R8, R8, 0x4, R2 ;  /* 0x0000000408087825 */ /* 0x000fe200078e0202 */
[----:B0-----:R-:W-:-:S04]  /*0b40*/  PRMT R7, R14, 0x654, R7 ;  /* 0x000006540e077816 */ /* 0x001fc80000000007 */
[----:B------:R-:W-:Y:S04]  /*0b50*/  STG.E desc[UR8][R8.64], R5 ;  /* 0x0000000508007986 */ /* 0x000fe8000c101908 */
[----:B------:R-:W-:Y:S01]  /*0b60*/  STG.E desc[UR8][R8.64+0x200], R7 ;  /* 0x0002000708007986 */ /* 0x000fe2000c101908 */
[----:B------:R-:W-:Y:S05]  /*0b70*/  EXIT ;  /* 0x000000000000794d */ /* 0x000fea0003800000 */
.L_x_20939:
[----:B------:R-:W0:Y:S01]  /*0b80*/  S2R R3, SR_TID.X ;  /* 0x0000000000037919 */ /* 0x000e220000002100 */
[----:B------:R-:W-:Y:S01]  /*0b90*/  IMAD.MOV.U32 R8, RZ, RZ, RZ ;  /* 0x000000ffff087224 */ /* 0x000fe200078e00ff */
[----:B0-----:R-:W-:Y:S01]  /*0ba0*/  ISETP.GE.AND P0, PT, R3, R0, PT ;  /* 0x000000000300720c */ /* 0x001fe20003f06270 */
[----:B------:R-:W-:-:S12]  /*0bb0*/  IMAD.MOV.U32 R9, RZ, RZ, R3 ;  /* 0x000000ffff097224 */ /* 0x000fd800078e0003 */
[C---:B------:R-:W-:Y:S01]  /*0bc0*/  @!P0 VIADD R9, R3.reuse, 0x80 ;  /* 0x0000008003098836 */ /* 0x040fe20000000000 */
[----:B------:R-:W0:Y:S01]  /*0bd0*/  @!P0 LDC.64 R6, c[0x0][0x228] ;  /* 0x00008a00ff068b82 */ /* 0x000e220000000a00 */
[----:B------:R-:W-:-:S03]  /*0be0*/  @!P0 VIADD R5, R3, UR4 ;  /* 0x0000000403058c36 */ /* 0x000fc60008000000 */
[----:B------:R-:W-:-:S13]  /*0bf0*/  ISETP.GE.AND P6, PT, R9, R0, PT ;  /* 0x000000000900720c */ /* 0x000fda0003fc6270 */
[C---:B------:R-:W-:Y:S01]  /*0c00*/  @!P6 VIADD R15, R9.reuse, UR4 ;  /* 0x00000004090fec36 */ /* 0x040fe20008000000 */
[----:B------:R-:W1:Y:S01]  /*0c10*/  @!P6 LDC.64 R12, c[0x0][0x228] ;  /* 0x00008a00ff0ceb82 */ /* 0x000e620000000a00 */
[----:B------:R-:W-:-:S05]  /*0c20*/  @!P6 VIADD R9, R9, 0x80 ;  /* 0x000000800909e836 */ /* 0x000fca0000000000 */
[----:B------:R-:W-:Y:S02]  /*0c30*/  ISETP.GE.AND P1, PT, R9, R0, PT ;  /* 0x000000000900720c */ /* 0x000fe40003f26270 */
[----:B0-----:R-:W-:-:S05]  /*0c40*/  @!P0 IADD3 R4, P5, R5, R6, RZ ;  /* 0x0000000605048210 */ /* 0x001fca0007fbe0ff */
[----:B------:R-:W-:-:S06]  /*0c50*/  @!P0 IMAD.X R5, RZ, RZ, R7, P5 ;  /* 0x000000ffff058224 */ /* 0x000fcc00028e0607 */
[C---:B------:R-:W-:Y:S01]  /*0c60*/  @!P1 IADD3 R17, R9.reuse, UR4, RZ ;  /* 0x0000000409119c10 */ /* 0x040fe2000fffe0ff */
[----:B------:R-:W-:Y:S01]  /*0c70*/  @!P1 VIADD R9, R9, 0x80 ;  /* 0x0000008009099836 */ /* 0x000fe20000000000 */
[----:B------:R-:W0:Y:S01]  /*0c80*/  @!P1 LDC.64 R22, c[0x0][0x228] ;  /* 0x00008a00ff169b82 */ /* 0x000e220000000a00 */
[----:B-1----:R-:W-:-:S03]  /*0c90*/  @!P6 IADD3 R14, P5, R15, R12, RZ ;  /* 0x0000000c0f0ee210 */ /* 0x002fc60007fbe0ff */
[----:B------:R-:W-:Y:S02]  /*0ca0*/  ISETP.GE.AND P2, PT, R9, R0, PT ;  /* 0x000000000900720c */ /* 0x000fe40003f46270 */
[----:B------:R-:W-:-:S05]  /*0cb0*/  @!P6 IMAD.X R15, RZ, RZ, R13, P5 ;  /* 0x000000ffff0fe224 */ /* 0x000fca00028e060d */
[----:B------:R1:W5:Y:S06]  /*0cc0*/  @!P6 LDG.E.S8 R8, desc[UR8][R14.64] ;  /* 0x000000080e08e981 */ /* 0x00036c000c1e1300 */
        /* <DEDUP_REMOVED lines=9> */
[C---:B------:R-:W-:Y:S01]  /*0d60*/  @!P4 VIADD R25, R9.reuse, UR4 ;  /* 0x000000040919cc36 */ /* 0x040fe20008000000 */
[----:B------:R-:W3:Y:S01]  /*0d70*/  @!P4 LDC.64 R16, c[0x0][0x228] ;  /* 0x00008a00ff10cb82 */ /* 0x000ee20000000a00 */
[----:B------:R-:W-:-:S05]  /*0d80*/  @!P4 VIADD R9, R9, 0x80 ;  /* 0x000000800909c836 */ /* 0x000fca0000000000 */
[----:B------:R-:W-:Y:S01]  /*0d90*/  ISETP.GE.AND P5, PT, R9, R0, PT ;  /* 0x000000000900720c */ /* 0x000fe20003fa6270 */
[----:B------:R-:W-:-:S12]  /*0da0*/  @!P1 IMAD.X R23, RZ, RZ, R23, P6 ;  /* 0x000000ffff179224 */ /* 0x000fd800030e0617 */
[C---:B------:R-:W-:Y:S01]  /*0db0*/  @!P5 IADD3 R21, R9.reuse, UR4, RZ ;  /* 0x000000040915dc10 */ /* 0x040fe2000fffe0ff */
[----:B------:R-:W-:Y:S01]  /*0dc0*/  @!P5 VIADD R9, R9, 0x80 ;  /* 0x000000800909d836 */ /* 0x000fe20000000000 */
[----:B------:R-:W4:Y:S04]  /*0dd0*/  @!P5 LDC.64 R12, c[0x0][0x228] ;  /* 0x00008a00ff0cdb82 */ /* 0x000f280000000a00 */
[----:B------:R-:W-:Y:S01]  /*0de0*/  ISETP.GE.AND P6, PT, R9, R0, PT ;  /* 0x000000000900720c */ /* 0x000fe20003fc6270 */
[----:B------:R-:W-:-:S06]  /*0df0*/  IMAD.MOV.U32 R10, RZ, RZ, RZ ;  /* 0x000000ffff0a7224 */ /* 0x000fcc00078e00ff */
[----:B------:R-:W5:Y:S06]  /*0e00*/  @!P1 LDG.E.S8 R10, desc[UR8][R22.64] ;  /* 0x00000008160a9981 */ /* 0x000f6c000c1e1300 */
[----:B-1----:R-:W1:Y:S01]  /*0e10*/  @!P6 LDC.64 R14, c[0x0][0x228] ;  /* 0x00008a00ff0eeb82 */ /* 0x002e620000000a00 */
[----:B--2---:R-:W-:-:S05]  /*0e20*/  @!P2 IADD3 R6, P1, R27, R6, RZ ;  /* 0x000000061b06a210 */ /* 0x004fca0007f3e0ff */
[----:B------:R-:W-:Y:S01]  /*0e30*/  @!P2 IMAD.X R7, RZ, RZ, R7, P1 ;  /* 0x000000ffff07a224 */ /* 0x000fe200008e0607 */
[----:B0-----:R-:W-:Y:S01]  /*0e40*/  @!P3 IADD3 R18, P1, R11, R18, RZ ;  /* 0x000000120b12b210 */ /* 0x001fe20007f3e0ff */
[----:B------:R-:W-:Y:S02]  /*0e50*/  IMAD.MOV.U32 R20, RZ, RZ, RZ ;  /* 0x000000ffff147224 */ /* 0x000fe400078e00ff */
[----:B------:R-:W-:Y:S02]  /*0e60*/  IMAD.MOV.U32 R11, RZ, RZ, RZ ;  /* 0x000000ffff0b7224 */ /* 0x000fe400078e00ff */
[----:B------:R-:W-:Y:S02]  /*0e70*/  @!P3 IMAD.X R19, RZ, RZ, R19, P1 ;  /* 0x000000ffff13b224 */ /* 0x000fe400008e0613 */
[----:B------:R-:W-:Y:S01]  /*0e80*/  @!P6 VIADD R9, R9, UR4 ;  /* 0x000000040909ec36 */ /* 0x000fe20008000000 */
[----:B------:R-:W-:Y:S01]  /*0e90*/  PRMT R2, RZ, 0x7610, R2 ;  /* 0x00007610ff027816 */ /* 0x000fe20000000002 */
[----:B------:R0:W5:Y:S01]  /*0ea0*/  @!P2 LDG.E.S8 R20, desc[UR8][R6.64] ;  /* 0x000000080614a981 */ /* 0x000162000c1e1300 */
[----:B---3--:R-:W-:-:S02]  /*0eb0*/  @!P4 IADD3 R16, P2, R25, R16, RZ ;  /* 0x000000101910c210 */ /* 0x008fc40007f5e0ff */
[----:B----4-:R-:W-:Y:S01]  /*0ec0*/  @!P5 IADD3 R12, P1, R21, R12, RZ ;  /* 0x0000000c150cd210 */ /* 0x010fe20007f3e0ff */
[----:B------:R-:W5:Y:S01]  /*0ed0*/  @!P3 LDG.E.S8 R11, desc[UR8][R18.64] ;  /* 0x00000008120bb981 */ /* 0x000f62000c1e1300 */
[----:B-1----:R-:W-:-:S03]  /*0ee0*/  @!P6 IADD3 R14, P3, R9, R14, RZ ;  /* 0x0000000e090ee210 */ /* 0x002fc60007f7e0ff */
[----:B------:R1:W5:Y:S01]  /*0ef0*/  @!P0 LDG.E.U8 R2, desc[UR8][R4.64] ;  /* 0x0000000804028981 */ /* 0x000362000c1e1100 */
[----:B0-----:R-:W-:Y:S01]  /*0f00*/  MOV R6, RZ ;  /* 0x000000ff00067202 */ /* 0x001fe20000000f00 */
[----:B------:R-:W-:Y:S02]  /*0f10*/  @!P4 IMAD.X R17, RZ, RZ, R17, P2 ;  /* 0x000000ffff11c224 */ /* 0x000fe400010e0611 */
[----:B------:R-:W-:Y:S02]  /*0f20*/  @!P5 IMAD.X R13, RZ, RZ, R13, P1 ;  /* 0x000000ffff0dd224 */ /* 0x000fe400008e060d */
[----:B------:R-:W-:Y:S01]  /*0f30*/  @!P6 IMAD.X R15, RZ, RZ, R15, P3 ;  /* 0x000000ffff0fe224 */ /* 0x000fe200018e060f */
[----:B-1----:R-:W-:-:S04]  /*0f40*/  CS2R R4, SRZ ;  /* 0x0000000000047805 */ /* 0x002fc8000001ff00 */
        /* <DEDUP_REMOVED lines=22> */
.L_x_20959:
[----:B------:R-:W-:Y:S05]  /*10b0*/  BSYNC B2 ;  /* 0x0000000000027941 */ /* 0x000fea0003800000 */
.L_x_20958:
[----:B------:R1:W2:Y:S02]  /*10c0*/  F2I.F64.TRUNC R7, R14 ;  /* 0x0000000e00077311 */ /* 0x0002a4000030d100 */
.L_x_20957:
[----:B------:R-:W-:Y:S05]  /*10d0*/  BSYNC B1 ;  /* 0x0000000000017941 */ /* 0x000fea0003800000 */
.L_x_20956:
        /* <DEDUP_REMOVED lines=19> */
[----:B--2---:R-:W-:Y:S05]  /*1210*/  CALL.REL.NOINC `($__internal_54_$__cuda_sm20_dblrcp_rn_slowpath_v3) ;  /* 0x0000000c00447944 */ /* 0x004fea0003c00000 */
.L_x_20963:
[----:B------:R-:W-:Y:S05]  /*1220*/  BSYNC B2 ;  /* 0x0000000000027941 */ /* 0x000fea0003800000 */
.L_x_20962:
[----:B------:R3:W4:Y:S02]  /*1230*/  F2I.F64.TRUNC R8, R14 ;  /* 0x0000000e00087311 */ /* 0x000724000030d100 */
.L_x_20961:
[----:B------:R-:W-:Y:S05]  /*1240*/  BSYNC B1 ;  /* 0x0000000000017941 */ /* 0x000fea0003800000 */
.L_x_20960:
[----:B0-----:R-:W-:Y:S01]  /*1250*/  VIADD R13, R3, 0x100 ;  /* 0x00000100030d7836 */ /* 0x001fe20000000000 */
[----:B------:R-:W-:Y:S04]  /*1260*/  BSSY B1, `(.L_x_20964) ;  /* 0x0000015000017945 */ /* 0x000fe80003800000 */
        /* <DEDUP_REMOVED lines=17> */
[----:B--2-4-:R-:W-:Y:S05]  /*1380*/  CALL.REL.NOINC `($__internal_54_$__cuda_sm20_dblrcp_rn_slowpath_v3) ;  /* 0x0000000800e87944 */ /* 0x014fea0003c00000 */
.L_x_20967:
[----:B------:R-:W-:Y:S05]  /*1390*/  BSYNC B2 ;  /* 0x0000000000027941 */ /* 0x000fea0003800000 */
.L_x_20966:
[----:B------:R0:W1:Y:S02]  /*13a0*/  F2I.F64.TRUNC R10, R14 ;  /* 0x0000000e000a7311 */ /* 0x000064000030d100 */
.L_x_20965:
[----:B------:R-:W-:Y:S05]  /*13b0*/  BSYNC B1 ;  /* 0x0000000000017941 */ /* 0x000fea0003800000 */
.L_x_20964:
        /* <DEDUP_REMOVED lines=20> */
.L_x_20971:
[----:B------:R-:W-:Y:S05]  /*1500*/  BSYNC B2 ;  /* 0x0000000000027941 */ /* 0x000fea0003800000 */
.L_x_20970:
[----:B------:R0:W1:Y:S02]  /*1510*/  F2I.F64.TRUNC R20, R14 ;  /* 0x0000000e00147311 */ /* 0x000064000030d100 */
.L_x_20969:
[----:B------:R-:W-:Y:S05]  /*1520*/  BSYNC B1 ;  /* 0x0000000000017941 */ /* 0x000fea0003800000 */
.L_x_20968:
[----:B------:R-:W-:Y:S01]  /*1530*/  IADD3 R13, R3, 0x200, RZ ;  /* 0x00000200030d7810 */ /* 0x000fe20007ffe0ff */
[----:B------:R-:W-:Y:S03]  /*1540*/  BSSY B1, `(.L_x_20972) ;  /* 0x0000015000017945 */ /* 0x000fe60003800000 */
        /* <DEDUP_REMOVED lines=18> */
.L_x_20975:
[----:B------:R-:W-:Y:S05]  /*1670*/  BSYNC B2 ;  /* 0x0000000000027941 */ /* 0x000fea0003800000 */
.L_x_20974:
[----:B------:R0:W1:Y:S02]  /*1680*/  F2I.F64.TRUNC R11, R14 ;  /* 0x0000000e000b7311 */ /* 0x000064000030d100 */
.L_x_20973:
[----:B------:R-:W-:Y:S05]  /*1690*/  BSYNC B1 ;  /* 0x0000000000017941 */ /* 0x000fea0003800000 */
.L_x_20972:
        /* <DEDUP_REMOVED lines=20> */
.L_x_20979:
[----:B------:R-:W-:Y:S05]  /*17e0*/  BSYNC B2 ;  /* 0x0000000000027941 */ /* 0x000fea0003800000 */
.L_x_20978:
[----:B------:R0:W1:Y:S02]  /*17f0*/  F2I.F64.TRUNC R4, R14 ;  /* 0x0000000e00047311 */ /* 0x000064000030d100 */
.L_x_20977:
[----:B------:R-:W-:Y:S05]  /*1800*/  BSYNC B1 ;  /* 0x0000000000017941 */ /* 0x000fea0003800000 */
.L_x_20976:
        /* <DEDUP_REMOVED lines=20> */
.L_x_20983:
[----:B------:R-:W-:Y:S05]  /*1950*/  BSYNC B2 ;  /* 0x0000000000027941 */ /* 0x000fea0003800000 */
.L_x_20982:
[----:B------:R0:W1:Y:S02]  /*1960*/  F2I.F64.TRUNC R5, R14 ;  /* 0x0000000e00057311 */ /* 0x000064000030d100 */
.L_x_20981:
[----:B------:R-:W-:Y:S05]  /*1970*/  BSYNC B1 ;  /* 0x0000000000017941 */ /* 0x000fea0003800000 */
.L_x_20980:
        /* <DEDUP_REMOVED lines=19> */
[----:B--2-4-:R-:W-:Y:S05]  /*1ab0*/  CALL.REL.NOINC `($__internal_54_$__cuda_sm20_dblrcp_rn_slowpath_v3) ;  /* 0x00000004001c7944 */ /* 0x014fea0003c00000 */
.L_x_20987:
[----:B------:R-:W-:Y:S05]  /*1ac0*/  BSYNC B2 ;  /* 0x0000000000027941 */ /* 0x000fea0003800000 */
.L_x_20986:
[----:B------:R0:W1:Y:S02]  /*1ad0*/  F2I.F64.TRUNC R2, R14 ;  /* 0x0000000e00027311 */ /* 0x000064000030d100 */
.L_x_20985:
[----:B------:R-:W-:Y:S05]  /*1ae0*/  BSYNC B1 ;  /* 0x0000000000017941 */ /* 0x000fea0003800000 */
.L_x_20984:
[----:B-----5:R-:W0:Y:S01]  /*1af0*/  @!P0 S2R R6, SR_TID.X ;  /* 0x0000000000068919 */ /* 0x020e220000002100 */
[----:B------:R-:W2:Y:S01]  /*1b00*/  @!P0 LDC.64 R12, c[0x0][0x220] ;  /* 0x00008800ff0c8b82 */ /* 0x000ea20000000a00 */
[----:B------:R-:W-:Y:S01]  /*1b10*/  @!P0 IMAD.MOV.U32 R3, RZ, RZ, R9 ;  /* 0x000000ffff038224 */ /* 0x000fe200078e0009 */
        /* <DEDUP_REMOVED lines=22> */
.L_x_20990:
[----:B------:R-:W-:-:S13]  /*1c80*/  ISETP.GE.AND P0, PT, R3, R0, PT ;  /* 0x000000000300720c */ /* 0x000fda0003f06270 */
[----:B------:R-:W-:Y:S05]  /*1c90*/  @P0 BRA `(.L_x_20992) ;  /* 0x0000000000380947 */ /* 0x000fea0003800000 */
[C---:B0-----:R-:W-:Y:S01]  /*1ca0*/  VIADD R6, R3.reuse, UR4 ;  /* 0x0000000403067c36 */ /* 0x041fe20008000000 */
[----:B------:R-:W-:Y:S01]  /*1cb0*/  ULDC.64 UR6, c[0x0][0x220] ;  /* 0x0000880000067ab9 */ /* 0x000fe20000000a00 */
[----:B------:R-:W-:-:S03]  /*1cc0*/  VIADD R3, R3, 0x80 ;  /* 0x0000008003037836 */ /* 0x000fc60000000000 */
[----:B------:R-:W-:-:S04]  /*1cd0*/  IADD3 R6, P0, R6, UR6, RZ ;  /* 0x0000000606067c10 */ /* 0x000fc8000ff1e0ff */
[----:B------:R-:W-:-:S05]  /*1ce0*/  IADD3.X R7, RZ, UR7, RZ, P0, !PT ;  /* 0x00000007ff077c10 */ /* 0x000fca00087fe4ff */
[----:B------:R1:W-:Y:S04]  /*1cf0*/  STG.E.U8 desc[UR8][R6.64], R20 ;  /* 0x0000001406007986 */ /* 0x0003e8000c101108 */
.L_x_20991:
[----:B------:R-:W-:-:S13]  /*1d00*/  ISETP.GE.AND P0, PT, R3, R0, PT ;  /* 0x000000000300720c */ /* 0x000fda0003f06270 */
[----:B------:R-:W-:Y:S05]  /*1d10*/  @P0 BRA `(.L_x_20993) ;  /* 0x00000000003c0947 */ /* 0x000fea0003800000 */
[C---:B01----:R-:W-:Y:S01]  /*1d20*/  VIADD R6, R3.reuse, UR4 ;  /* 0x0000000403067c36 */ /* 0x043fe20008000000 */
[----:B------:R-:W-:Y:S01]  /*1d30*/  ULDC.64 UR6, c[0x0][0x220] ;  /* 0x0000880000067ab9 */ /* 0x000fe20000000a00 */
[----:B------:R-:W-:-:S03]  /*1d40*/  VIADD R3, R3, 0x80 ;  /* 0x0000008003037836 */ /* 0x000fc60000000000 */
[----:B------:R-:W-:-:S05]  /*1d50*/  IADD3 R6, P0, R6, UR6, RZ ;  /* 0x0000000606067c10 */ /* 0x000fca000ff1e0ff */
[----:B------:R-:W-:-:S05]  /*1d60*/  IMAD.X R7, RZ, RZ, UR7, P0 ;  /* 0x00000007ff077e24 */ /* 0x000fca00080e06ff */
[----:B------:R1:W-:Y:S03]  /*1d70*/  STG.E.U8 desc[UR8][R6.64], R11 ;  /* 0x0000000b06007986 */ /* 0x0003e6000c101108 */
.L_x_20992:
        /* <DEDUP_REMOVED lines=9> */
.L_x_20993:
[----:B------:R-:W-:Y:S05]  /*1e10*/  BSYNC B1 ;  /* 0x0000000000017941 */ /* 0x000fea0003800000 */
.L_x_20989:
[----:B------:R-:W-:-:S13]  /*1e20*/  ISETP.GE.AND P0, PT, R3, R0, PT ;  /* 0x000000000300720c */ /* 0x000fda0003f06270 */
[----:B0---4-:R-:W0:Y:S01]  /*1e30*/  @!P0 LDC.64 R8, c[0x0][0x220] ;  /* 0x00008800ff088b82 */ /* 0x011e220000000a00 */
[C---:B-12---:R-:W-:Y:S02]  /*1e40*/  @!P0 VIADD R7, R3.reuse, UR4 ;  /* 0x0000000403078c36 */ /* 0x046fe40008000000 */
[----:B------:R-:W-:-:S03]  /*1e50*/  @!P0 VIADD R3, R3, 0x80 ;  /* 0x0000008003038836 */ /* 0x000fc60000000000 */
[----:B0-----:R-:W-:-:S05]  /*1e60*/  @!P0 IADD3 R6, P1, R7, R8, RZ ;  /* 0x0000000807068210 */ /* 0x001fca0007f3e0ff */
[----:B------:R-:W-:-:S05]  /*1e70*/  @!P0 IMAD.X R7, RZ, RZ, R9, P1 ;  /* 0x000000ffff078224 */ /* 0x000fca00008e0609 */
[----:B------:R2:W-:Y:S03]  /*1e80*/  @!P0 STG.E.U8 desc[UR8][R6.64], R5 ;  /* 0x0000000506008986 */ /* 0x0005e6000c101108 */
.L_x_20994:
[----:B------:R-:W-:Y:S05]  /*1e90*/  BSYNC B0 ;  /* 0x0000000000007941 */ /* 0x000fea0003800000 */
.L_x_20988:
[----:B------:R-:W-:Y:S05]  /*1ea0*/  WARPSYNC.ALL ;  /* 0x0000000000007948 */ /* 0x000fea0003800000 */
[----:B------:R-:W-:-:S13]  /*1eb0*/  ISETP.GE.AND P0, PT, R3, R0, PT ;  /* 0x000000000300720c */ /* 0x000fda0003f06270 */
[----:B------:R-:W-:Y:S05]  /*1ec0*/  @P0 EXIT ;  /* 0x000000000000094d */ /* 0x000fea0003800000 */
[----:B------:R-:W-:Y:S01]  /*1ed0*/  IADD3 R3, R3, UR4, RZ ;  /* 0x0000000403037c10 */ /* 0x000fe2000fffe0ff */
[----:B------:R-:W-:-:S03]  /*1ee0*/  ULDC.64 UR6, c[0x0][0x220] ;  /* 0x0000880000067ab9 */ /* 0x000fc60000000a00 */
[----:B------:R-:W-:-:S05]  /*1ef0*/  IADD3 R4, P0, R3, UR6, RZ ;  /* 0x0000000603047c10 */ /* 0x000fca000ff1e0ff */
[----:B--2---:R-:W-:-:S05]  /*1f00*/  IMAD.X R5, RZ, RZ, UR7, P0 ;  /* 0x00000007ff057e24 */ /* 0x004fca00080e06ff */
[----:B------:R-:W-:Y:S01]  /*1f10*/  STG.E.U8 desc[UR8][R4.64], R2 ;  /* 0x0000000204007986 */ /* 0x000fe2000c101108 */
[----:B------:R-:W-:Y:S05]  /*1f20*/  EXIT ;  /* 0x000000000000794d */ /* 0x000fea0003800000 */
        .weak           $__internal_54_$__cuda_sm20_dblrcp_rn_slowpath_v3
        .type           $__internal_54_$__cuda_sm20_dblrcp_rn_slowpath_v3,@function
        .size           $__internal_54_$__cuda_sm20_dblrcp_rn_slowpath_v3,(.L_x_71496 - $__internal_54_$__cuda_sm20_dblrcp_rn_slowpath_v3)
$__internal_54_$__cuda_sm20_dblrcp_rn_slowpath_v3:
        /* <DEDUP_REMOVED lines=24> */
.L_x_20998:
        /* <DEDUP_REMOVED lines=10> */
.L_x_20996:
[----:B------:R-:W-:Y:S01]  /*2150*/  LOP3.LUT R15, R13, 0x80000, RZ, 0xfc, !PT ;  /* 0x000800000d0f7812 */ /* 0x000fe200078efcff */
[----:B------:R-:W-:-:S07]  /*2160*/  IMAD.MOV.U32 R14, RZ, RZ, R12 ;  /* 0x000000ffff0e7224 */ /* 0x000fce00078e000c */
.L_x_20997:
[----:B------:R-:W-:Y:S05]  /*2170*/  BSYNC B0 ;  /* 0x0000000000007941 */ /* 0x000fea0003800000 */
.L_x_20995:
[----:B------:R-:W-:Y:S02]  /*2180*/  IMAD.MOV.U32 R12, RZ, RZ, R2 ;  /* 0x000000ffff0c7224 */ /* 0x000fe400078e0002 */
[----:B------:R-:W-:-:S04]  /*2190*/  IMAD.MOV.U32 R13, RZ, RZ, 0x0 ;  /* 0x00000000ff0d7424 */ /* 0x000fc800078e00ff */
[----:B------:R-:W-:Y:S05]  /*21a0*/  RET.REL.NODEC R12 `(_ZN2at6native29vectorized_elementwise_kernelILi4EZNS0_50_GLOBAL__N__2680c7bb_12_PowKernel_cu_7dd49032_316829pow_tensor_scalar_kernel_implIaaEEvRNS_18TensorIteratorBaseET0_EUlaE1_St5arrayIPcLm2EEEEviS6_T1_) ;  /* 0xffffffdc0c947950 */ /* 0x000fea0003c3ffff */
.L_x_20999:
        /* <DEDUP_REMOVED lines=13> */
.L_x_71496:


//--------------------- .text._ZN2at6native29vectorized_elementwise_kernelILi8EZNS0_50_GLOBAL__N__2680c7bb_12_PowKernel_cu_7dd49032_316829pow_tensor_scalar_kernel_implIaaEEvRNS_18TensorIteratorBaseET0_EUlaE1_St5arrayIPcLm2EEEEviS6_T1_ --------------------------
	.section	.text._ZN2at6native29vectorized_elementwise_kernelILi8EZNS0_50_GLOBAL__N__2680c7bb_12_PowKernel_cu_7dd49032_316829pow_tensor_scalar_kernel_implIaaEEvRNS_18TensorIteratorBaseET0_EUlaE1_St5arrayIPcLm2EEEEviS6_T1_,"ax",@progbits
	.align	128
        .global         _ZN2at6native29vectorized_elementwise_kernelILi8EZNS0_50_GLOBAL__N__2680c7bb_12_PowKernel_cu_7dd49032_316829pow_tensor_scalar_kernel_implIaaEEvRNS_18TensorIteratorBaseET0_EUlaE1_St5arrayIPcLm2EEEEviS6_T1_
        .type           _ZN2at6native29vectorized_elementwise_kernelILi8EZNS0_50_GLOBAL__N__2680c7bb_12_PowKernel_cu_7dd49032_316829pow_tensor_scalar_kernel_implIaaEEvRNS_18TensorIteratorBaseET0_EUlaE1_St5arrayIPcLm2EEEEviS6_T1_,@function
        .size           _ZN2at6native29vectorized_elementwise_kernelILi8EZNS0_50_GLOBAL__N__2680c7bb_12_PowKernel_cu_7dd49032_316829pow_tensor_scalar_kernel_implIaaEEvRNS_18TensorIteratorBaseET0_EUlaE1_St5arrayIPcLm2EEEEviS6_T1_,(.L_x_71497 - _ZN2at6native29vectorized_elementwise_kernelILi8EZNS0_50_GLOBAL__N__2680c7bb_12_PowKernel_cu_7dd49032_316829pow_tensor_scalar_kernel_implIaaEEvRNS_18TensorIteratorBaseET0_EUlaE1_St5arrayIPcLm2EEEEviS6_T1_)
        .other          _ZN2at6native29vectorized_elementwise_kernelILi8EZNS0_50_GLOBAL__N__2680c7bb_12_PowKernel_cu_7dd49032_316829pow_tensor_scalar_kernel_implIaaEEvRNS_18TensorIteratorBaseET0_EUlaE1_St5arrayIPcLm2EEEEviS6_T1_,@"STO_CUDA_ENTRY STV_DEFAULT"
_ZN2at6native29vectorized_elementwise_kernelILi8EZNS0_50_GLOBAL__N__2680c7bb_12_PowKernel_cu_7dd49032_316829pow_tensor_scalar_kernel_implIaaEEvRNS_18TensorIteratorBaseET0_EUlaE1_St5arrayIPcLm2EEEEviS6_T1_:
.text._ZN2at6native29vectorized_elementwise_kernelILi8EZNS0_50_GLOBAL__N__2680c7bb_12_PowKernel_cu_7dd49032_316829pow_tensor_scalar_kernel_implIaaEEvRNS_18TensorIteratorBaseET0_EUlaE1_St5arrayIPcLm2EEEEviS6_T1_:
        /* <DEDUP_REMOVED lines=32> */
[----:B------:R-:W-:Y:S05]  /*0200*/  CALL.REL.NOINC `($__internal_55_$__cuda_sm20_dblrcp_rn_slowpath_v3) ;  /* 0x0000001c00747944 */ /* 0x000fea0003c00000 */
.L_x_21002:
[----:B------:R-:W-:Y:S05]  /*0210*/  BSYNC B1 ;  /* 0x0000000000017941 */ /* 0x000fea0003800000 */
.L_x_21001:
[----:B------:R-:W-:Y:S01]  /*0220*/  PRMT R0, R4, 0x9910, RZ ;  /* 0x0000991004007816 */ /* 0x000fe200000000ff */
[----:B------:R-:W-:Y:S03]  /*0230*/  BSSY B1, `(.L_x_21003) ;  /* 0x0000014000017945 */ /* 0x000fe60003800000 */
[----:B------:R-:W-:-:S04]  /*0240*/  SHF.R.S32.HI R0, RZ, 0x8, R0 ;  /* 0x00000008ff007819 */ /* 0x000fc80000011400 */
[----:B------:R-:W-:Y:S02]  /*0250*/  PRMT R12, R0, 0x9910, RZ ;  /* 0x00009910000c7816 */ /* 0x000fe400000000ff */
[----:B------:R-:W-:-:S03]  /*0260*/  PRMT R0, R4, 0x7632, R0 ;  /* 0x0000763204007816 */ /* 0x000fc60000000000 */
        /* <DEDUP_REMOVED lines=15> */
[----:B------:R-:W-:Y:S05]  /*0360*/  CALL.REL.NOINC `($__internal_55_$__cuda_sm20_dblrcp_rn_slowpath_v3) ;  /* 0x0000001c001c7944 */ /* 0x000fea0003c00000 */
.L_x_21004:
[----:B------:R-:W-:Y:S05]  /*0370*/  BSYNC B1 ;  /* 0x0000000000017941 */ /* 0x000fea0003800000 */
.L_x_21003:
        /* <DEDUP_REMOVED lines=18> */
.L_x_21006:
[----:B------:R-:W-:Y:S05]  /*04a0*/  BSYNC B1 ;  /* 0x0000000000017941 */ /* 0x000fea0003800000 */
.L_x_21005:
[----:B------:R-:W-:Y:S01]  /*04b0*/  PRMT R2, R4, 0xbb32, RZ ;  /* 0x0000bb3204027816 */ /* 0x000fe200000000ff */
[----:B------:R-:W-:Y:S03]  /*04c0*/  BSSY B1, `(.L_x_21007) ;  /* 0x0000013000017945 */ /* 0x000fe60003800000 */
[----:B------:R-:W-:-:S04]  /*04d0*/  SHF.R.S32.HI R2, RZ, 0x8, R2 ;  /* 0x00000008ff027819 */ /* 0x000fc80000011402 */
[----:B------:R-:W-:-:S05]  /*04e0*/  PRMT R12, R2, 0x9910, RZ ;  /* 0x00009910020c7816 */ /* 0x000fca00000000ff */
        /* <DEDUP_REMOVED lines=15> */
[----:B------:R-:W-:Y:S05]  /*05e0*/  CALL.REL.NOINC `($__internal_55_$__cuda_sm20_dblrcp_rn_slowpath_v3) ;  /* 0x00000018007c7944 */ /* 0x000fea0003c00000 */
.L_x_21008:
[----:B------:R-:W-:Y:S05]  /*05f0*/  BSYNC B1 ;  /* 0x0000000000017941 */ /* 0x000fea0003800000 */
.L_x_21007:
        /* <DEDUP_REMOVED lines=18> */
.L_x_21010:
[----:B------:R-:W-:Y:S05]  /*0720*/  BSYNC B1 ;  /* 0x0000000000017941 */ /* 0x000fea0003800000 */
.L_x_21009:
[C---:B------:R-:W-:Y:S01]  /*0730*/  PRMT R2, R5.reuse, 0x9910, RZ ;  /* 0x0000991005027816 */ /* 0x040fe200000000ff */
[----:B------:R-:W-:Y:S01]  /*0740*/  F2I.F64.TRUNC R4, R14 ;  /* 0x0000000e00047311 */ /* 0x000fe2000030d100 */
[----:B------:R-:W-:Y:S01]  /*0750*/  BSSY B1, `(.L_x_21011) ;  /* 0x0000013000017945 */ /* 0x000fe20003800000 */
[----:B------:R-:W-:Y:S02]  /*0760*/  PRMT R9, R5, 0x7632, R9 ;  /* 0x0000763205097816 */ /* 0x000fe40000000009 */
        /* <DEDUP_REMOVED lines=17> */
.L_x_21012:
[----:B------:R-:W-:Y:S05]  /*0880*/  BSYNC B1 ;  /* 0x0000000000017941 */ /* 0x000fea0003800000 */
.L_x_21011:
        /* <DEDUP_REMOVED lines=18> */
.L_x_21014:
[----:B------:R-:W-:Y:S05]  /*09b0*/  BSYNC B1 ;  /* 0x0000000000017941 */ /* 0x000fea0003800000 */
.L_x_21013:
[----:B------:R-:W-:Y:S01]  /*09c0*/  PRMT R2, R5, 0xbb32, RZ ;  /* 0x0000bb3205027816 */ /* 0x000fe200000000ff */
[----:B------:R-:W-:Y:S01]  /*09d0*/  BSSY B1, `(.L_x_21015) ;  /* 0x0000013000017945 */ /* 0x000fe20003800000 */
[----:B------:R-:W-:Y:S02]  /*09e0*/  F2I.F64.TRUNC R5, R14 ;  /* 0x0000000e00057311 */ /* 0x000fe4000030d100 */
        /* <DEDUP_REMOVED lines=17> */
.L_x_21016:
[----:B------:R-:W-:Y:S05]  /*0b00*/  BSYNC B1 ;  /* 0x0000000000017941 */ /* 0x000fea0003800000 */
.L_x_21015:
[----:B------:R-:W0:Y:S01]  /*0b10*/  F2I.F64.TRUNC R14, R14 ;  /* 0x0000000e000e7311 */ /* 0x000e22000030d100 */
        /* <DEDUP_REMOVED lines=8> */
[----:B------:R-:W-:-:S02]  /*0ba0*/  PRMT R4, R9, 0x7604, R4 ;  /* 0x0000760409047816 */ /* 0x000fc40000000004 */
[----:B------:R-:W-:Y:S01]  /*0bb0*/  PRMT R8, R7, 0x7604, R8 ;  /* 0x0000760407087816 */ /* 0x000fe20000000008 */
[----:B------:R-:W-:Y:S01]  /*0bc0*/  IMAD.U32 R3, RZ, RZ, UR6 ;  /* 0x00000006ff037e24 */ /* 0x000fe2000f8e00ff */
[----:B------:R-:W-:Y:S02]  /*0bd0*/  PRMT R11, R0, 0x7604, R11 ;  /* 0x00007604000b7816 */ /* 0x000fe4000000000b */
[----:B0-----:R-:W-:Y:S01]  /*0be0*/  PRMT R5, R14, 0x7604, R5 ;  /* 0x000076040e057816 */ /* 0x001fe20000000005 */
[----:B------:R-:W-:Y:S01]  /*0bf0*/  IMAD.WIDE R6, R6, 0x8, R2 ;  /* 0x0000000806067825 */ /* 0x000fe200078e0202 */
[----:B------:R-:W-:Y:S02]  /*0c00*/  PRMT R8, R11, 0x5410, R8 ;  /* 0x000054100b087816 */ /* 0x000fe40000000008 */
[----:B------:R-:W-:-:S05]  /*0c10*/  PRMT R9, R4, 0x5410, R5 ;  /* 0x0000541004097816 */ /* 0x000fca0000000005 */
[----:B------:R-:W-:Y:S01]  /*0c20*/  STG.E.64 desc[UR8][R6.64], R8 ;  /* 0x0000000806007986 */ /* 0x000fe2000c101b08 */
[----:B------:R-:W-:Y:S05]  /*0c30*/  EXIT ;  /* 0x000000000000794d */ /* 0x000fea0003800000 */
.L_x_21000:
        /* <DEDUP_REMOVED lines=25> */
[C---:B------:R-:W-:Y:S01]  /*0dd0*/  @!P3 VIADD R11, R6.reuse, UR4 ;  /* 0x00000004060bbc36 */ /* 0x040fe20008000000 */
        /* <DEDUP_REMOVED lines=9> */
[C---:B------:R-:W-:Y:S01]  /*0e70*/  @!P5 VIADD R21, R6.reuse, UR4 ;  /* 0x000000040615dc36 */ /* 0x040fe20008000000 */
[----:B------:R-:W4:Y:S01]  /*0e80*/  @!P5 LDC.64 R12, c[0x0][0x228] ;  /* 0x00008a00ff0cdb82 */ /* 0x000f220000000a00 */
[----:B------:R-:W-:-:S05]  /*0e90*/  @!P5 VIADD R6, R6, 0x80 ;  /* 0x000000800606d836 */ /* 0x000fca0000000000 */
[----:B------:R-:W-:Y:S01]  /*0ea0*/  ISETP.GE.AND P6, PT, R6, R3, PT ;  /* 0x000000030600720c */ /* 0x000fe20003fc6270 */
[----:B------:R-:W-:-:S06]  /*0eb0*/  IMAD.MOV.U32 R9, RZ, RZ, RZ ;  /* 0x000000ffff097224 */ /* 0x000fcc00078e00ff */
[----:B------:R0:W5:Y:S06]  /*0ec0*/  @!P1 LDG.E.S8 R9, desc[UR8][R24.64] ;  /* 0x0000000818099981 */ /* 0x00016c000c1e1300 */
[----:B-1----:R-:W1:Y:S01]  /*0ed0*/  @!P6 LDC.64 R14, c[0x0][0x228] ;  /* 0x00008a00ff0eeb82 */ /* 0x002e620000000a00 */
[----:B--2---:R-:W-:-:S05]  /*0ee0*/  @!P2 IADD3 R22, P1, R29, R22, RZ ;  /* 0x000000161d16a210 */ /* 0x004fca0007f3e0ff */
[----:B------:R-:W-:Y:S01]  /*0ef0*/  @!P2 IMAD.X R23, RZ, RZ, R23, P1 ;  /* 0x000000ffff17a224 */ /* 0x000fe200008e0617 */
[----:B0-----:R-:W-:Y:S01]  /*0f00*/  @!P3 IADD3 R18, P1, R11, R18, RZ ;  /* 0x000000120b12b210 */ /* 0x001fe20007f3e0ff */
[----:B------:R-:W-:Y:S01]  /*0f10*/  IMAD.MOV.U32 R20, RZ, RZ, RZ ;  /* 0x000000ffff147224 */ /* 0x000fe200078e00ff */
[----:B------:R-:W-:Y:S01]  /*0f20*/  CS2R R10, SRZ ;  /* 0x00000000000a7805 */ /* 0x000fe2000001ff00 */
[----:B------:R-:W-:Y:S02]  /*0f30*/  @!P6 VIADD R25, R6, UR4 ;  /* 0x000000040619ec36 */ /* 0x000fe40008000000 */
[----:B------:R-:W-:Y:S01]  /*0f40*/  @!P3 IMAD.X R19, RZ, RZ, R19, P1 ;  /* 0x000000ffff13b224 */ /* 0x000fe200008e0613 */
[----:B------:R-:W-:Y:S01]  /*0f50*/  PRMT R2, RZ, 0x7610, R2 ;  /* 0x00007610ff027816 */ /* 0x000fe20000000002 */
[----:B------:R-:W5:Y:S01]  /*0f60*/  @!P2 LDG.E.S8 R20, desc[UR8][R22.64] ;  /* 0x000000081614a981 */ /* 0x000f62000c1e1300 */
[----:B---3--:R-:W-:Y:S02]  /*0f70*/  @!P4 IADD3 R16, P2, R27, R16, RZ ;  /* 0x000000101b10c210 */ /* 0x008fe40007f5e0ff */
[----:B----4-:R-:W-:Y:S01]  /*0f80*/  @!P5 IADD3 R12, P1, R21, R12, RZ ;  /* 0x0000000c150cd210 */ /* 0x010fe20007f3e0ff */
[----:B------:R-:W5:Y:S04]  /*0f90*/  @!P3 LDG.E.S8 R11, desc[UR8][R18.64] ;  /* 0x00000008120bb981 */ /* 0x000f68000c1e1300 */
[----:B------:R0:W5:Y:S01]  /*0fa0*/  @!P0 LDG.E.U8 R2, desc[UR8][R4.64] ;  /* 0x0000000804028981 */ /* 0x000162000c1e1100 */
[----:B-1----:R-:W-:Y:S01]  /*0fb0*/  @!P6 IADD3 R14, P3, R25, R14, RZ ;  /* 0x0000000e190ee210 */ /* 0x002fe20007f7e0ff */
[----:B------:R-:W-:-:S02]  /*0fc0*/  @!P4 IMAD.X R17, RZ, RZ, R17, P2 ;  /* 0x000000ffff11c224 */ /* 0x000fc400010e0611 */
[----:B------:R-:W-:Y:S02]  /*0fd0*/  @!P5 IMAD.X R13, RZ, RZ, R13, P1 ;  /* 0x000000ffff0dd224 */ /* 0x000fe400008e060d */
[----:B------:R-:W-:Y:S01]  /*0fe0*/  @!P6 IMAD.X R15, RZ, RZ, R15, P3 ;  /* 0x000000ffff0fe224 */ /* 0x000fe200018e060f */
[----:B------:R1:W5:Y:S01]  /*0ff0*/  @!P4 LDG.E.S8 R10, desc[UR8][R16.64] ;  /* 0x00000008100ac981 */ /* 0x000362000c1e1300 */
[----:B0-----:R-:W-:-:S06]  /*1000*/  CS2R R4, SRZ ;  /* 0x0000000000047805 */ /* 0x001fcc000001ff00 */
[----:B------:R1:W5:Y:S04]  /*1010*/  @!P5 LDG.E.S8 R4, desc[UR8][R12.64] ;  /* 0x000000080c04d981 */ /* 0x000368000c1e1300 */
[----:B------:R1:W5:Y:S01]  /*1020*/  @!P6 LDG.E.S8 R5, desc[UR8][R14.64] ;  /* 0x000000080e05e981 */ /* 0x000362000c1e1300 */
[----:B------:R-:W-:Y:S04]  /*1030*/  BSSY B1, `(.L_x_21017) ;  /* 0x0000015000017945 */ /* 0x000fe80003800000 */
[----:B------:R-:W-:Y:S05]  /*1040*/  @P0 BRA `(.L_x_21018) ;  /* 0x00000000004c0947 */ /* 0x000fea0003800000 */
[----:B-1---5:R-:W-:Y:S01]  /*1050*/  PRMT R12, R2, 0x8880, RZ ;  /* 0x00008880020c7816 */ /* 0x022fe200000000ff */
        /* <DEDUP_REMOVED lines=16> */
.L_x_21020:
[----:B------:R-:W-:Y:S05]  /*1160*/  BSYNC B2 ;  /* 0x0000000000027941 */ /* 0x000fea0003800000 */
.L_x_21019:
[----:B------:R0:W2:Y:S02]  /*1170*/  F2I.F64.TRUNC R6, R14 ;  /* 0x0000000e00067311 */ /* 0x0000a4000030d100 */
.L_x_21018:
[----:B------:R-:W-:Y:S05]  /*1180*/  BSYNC B1 ;  /* 0x0000000000017941 */ /* 0x000fea0003800000 */
.L_x_21017:
[----:B------:R-:W-:Y:S01]  /*1190*/  VIADD R8, R0, 0x80 ;  /* 0x0000008000087836 */ /* 0x000fe20000000000 */
[----:B------:R-:W-:Y:S04]  /*11a0*/  BSSY B1, `(.L_x_21021) ;  /* 0x0000015000017945 */ /* 0x000fe80003800000 */
[----:B------:R-:W-:-:S13]  /*11b0*/  ISETP.GE.AND P1, PT, R8, R3, PT ;  /* 0x000000030800720c */ /* 0x000fda0003f26270 */
[----:B------:R-:W-:Y:S05]  /*11c0*/  @P1 BRA `(.L_x_21022) ;  /* 0x0000000000481947 */ /* 0x000fea0003800000 */
[----:B-1---5:R-:W-:Y:S01]  /*11d0*/  IMAD R12, R7, R7, RZ ;  /* 0x00000007070c7224 */ /* 0x022fe200078e02ff */
        /* <DEDUP_REMOVED lines=14> */
[----:B--2---:R-:W-:Y:S05]  /*12c0*/  CALL.REL.NOINC `($__internal_55_$__cuda_sm20_dblrcp_rn_slowpath_v3) ;  /* 0x0000000c00447944 */ /* 0x004fea0003c00000 */
.L_x_21024:
[----:B------:R-:W-:Y:S05]  /*12d0*/  BSYNC B2 ;  /* 0x0000000000027941 */ /* 0x000fea0003800000 */
.L_x_21023:
[----:B------:R3:W4:Y:S02]  /*12e0*/  F2I.F64.TRUNC R7, R14 ;  /* 0x0000000e00077311 */ /* 0x000724000030d100 */
.L_x_21022:
[----:B------:R-:W-:Y:S05]  /*12f0*/  BSYNC B1 ;  /* 0x0000000000017941 */ /* 0x000fea0003800000 */
.L_x_21021:
[----:B-----5:R-:W-:Y:S01]  /*1300*/  VIADD R2, R0, 0x100 ;  /* 0x0000010000027836 */ /* 0x020fe20000000000 */
[----:B------:R-:W-:Y:S04]  /*1310*/  BSSY B1, `(.L_x_21025) ;  /* 0x0000015000017945 */ /* 0x000fe80003800000 */
[----:B------:R-:W-:-:S13]  /*1320*/  ISETP.GE.AND P1, PT, R2, R3, PT ;  /* 0x000000030200720c */ /* 0x000fda0003f26270 */
[----:B------:R-:W-:Y:S05]  /*1330*/  @P1 BRA `(.L_x_21026) ;  /* 0x0000000000481947 */ /* 0x000fea0003800000 */
[----:B-1----:R-:W-:Y:S01]  /*1340*/  IMAD R12, R9, R9, RZ ;  /* 0x00000009090c7224 */ /* 0x002fe200078e02ff */
[----:B------:R-:W-:Y:S05]  /*1350*/  BSSY B2, `(.L_x_21027) ;  /* 0x000000f000027945 */ /* 0x000fea0003800000 */
[----:B------:R-:W0:Y:S08]  /*1360*/  I2F.F64 R12, R12 ;  /* 0x0000000c000c7312 */ /* 0x000e300000201c00 */
[----:B0--3--:R-:W0:Y:S01]  /*1370*/  MUFU.RCP64H R15, R13 ;  /* 0x0000000d000f7308 */ /* 0x009e220000001800 */
        /* <DEDUP_REMOVED lines=11> */
[----:B--2-4-:R-:W-:Y:S05]  /*1430*/  CALL.REL.NOINC `($__internal_55_$__cuda_sm20_dblrcp_rn_slowpath_v3) ;  /* 0x0000000800e87944 */ /* 0x014fea0003c00000 */
.L_x_21028:
[----:B------:R-:W-:Y:S05]  /*1440*/  BSYNC B2 ;  /* 0x0000000000027941 */ /* 0x000fea0003800000 */
.L_x_21027:
[----:B------:R0:W1:Y:S02]  /*1450*/  F2I.F64.TRUNC R9, R14 ;  /* 0x0000000e00097311 */ /* 0x000064000030d100 */
.L_x_21026:
[----:B------:R-:W-:Y:S05]  /*1460*/  BSYNC B1 ;  /* 0x0000000000017941 */ /* 0x000fea0003800000 */
.L_x_21025:
[----:B------:R-:W-:Y:S01]  /*1470*/  VIADD R2, R0, 0x180 ;  /* 0x0000018000027836 */ /* 0x000fe20000000000 */
        /* <DEDUP_REMOVED lines=19> */
.L_x_21032:
[----:B------:R-:W-:Y:S05]  /*15b0*/  BSYNC B2 ;  /* 0x0000000000027941 */ /* 0x000fea0003800000 */
.L_x_21031:
[----:B------:R0:W1:Y:S02]  /*15c0*/  F2I.F64.TRUNC R20, R14 ;  /* 0x0000000e00147311 */ /* 0x000064000030d100 */
.L_x_21030:
[----:B------:R-:W-:Y:S05]  /*15d0*/  BSYNC B1 ;  /* 0x0000000000017941 */ /* 0x000fea0003800000 */
.L_x_21029:
        /* <DEDUP_REMOVED lines=20> */
.L_x_21036:
[----:B------:R-:W-:Y:S05]  /*1720*/  BSYNC B2 ;  /* 0x0000000000027941 */ /* 0x000fea0003800000 */
.L_x_21035:
[----:B------:R0:W1:Y:S02]  /*1730*/  F2I.F64.TRUNC R11, R14 ;  /* 0x0000000e000b7311 */ /* 0x000064000030d100 */
.L_x_21034:
[----:B------:R-:W-:Y:S05]  /*1740*/  BSYNC B1 ;  /* 0x0000000000017941 */ /* 0x000fea0003800000 */
.L_x_21033:
        /* <DEDUP_REMOVED lines=20> */
.L_x_21040:
[----:B------:R-:W-:Y:S05]  /*1890*/  BSYNC B2 ;  /* 0x0000000000027941 */ /* 0x000fea0003800000 */
.L_x_21039:
[----:B------:R0:W1:Y:S02]  /*18a0*/  F2I.F64.TRUNC R10, R14 ;  /* 0x0000000e000a7311 */ /* 0x000064000030d100 */
.L_x_21038:
[----:B------:R-:W-:Y:S05]  /*18b0*/  BSYNC B1 ;  /* 0x0000000000017941 */ /* 0x000fea0003800000 */
.L_x_21037:
        /* <DEDUP_REMOVED lines=20> */
.L_x_21044:
[----:B------:R-:W-:Y:S05]  /*1a00*/  BSYNC B2 ;  /* 0x0000000000027941 */ /* 0x000fea0003800000 */
.L_x_21043:
[----:B------:R0:W1:Y:S02]  /*1a10*/  F2I.F64.TRUNC R4, R14 ;  /* 0x0000000e00047311 */ /* 0x000064000030d100 */
.L_x_21042:
[----:B------:R-:W-:Y:S05]  /*1a20*/  BSYNC B1 ;  /* 0x0000000000017941 */ /* 0x000fea0003800000 */
.L_x_21041:
        /* <DEDUP_REMOVED lines=20> */
.L_x_21048:
[----:B------:R-:W-:Y:S05]  /*1b70*/  BSYNC B2 ;  /* 0x0000000000027941 */ /* 0x000fea0003800000 */
.L_x_21047:
[----:B------:R0:W1:Y:S02]  /*1b80*/  F2I.F64.TRUNC R2, R14 ;  /* 0x0000000e00027311 */ /* 0x000064000030d100 */
.L_x_21046:
[----:B------:R-:W-:Y:S05]  /*1b90*/  BSYNC B1 ;  /* 0x0000000000017941 */ /* 0x000fea0003800000 */
.L_x_21045:
[----:B------:R-:W5:Y:S01]  /*1ba0*/  @!P0 S2R R5, SR_TID.X ;  /* 0x0000000000058919 */ /* 0x000f620000002100 */
[----:B-1----:R-:W1:Y:S01]  /*1bb0*/  @!P0 LDC.64 R12, c[0x0][0x220] ;  /* 0x00008800ff0c8b82 */ /* 0x002e620000000a00 */
[----:B------:R-:W-:Y:S01]  /*1bc0*/  @!P0 IMAD.MOV.U32 R0, RZ, RZ, R8 ;  /* 0x000000ffff008224 */ /* 0x000fe200078e0008 */
[----:B------:R-:W-:Y:S04]  /*1bd0*/  BSSY B0, `(.L_x_21049) ;  /* 0x0000037000007945 */ /* 0x000fe80003800000 */
[----:B------:R-:W-:Y:S01]  /*1be0*/  BSSY B1, `(.L_x_21050) ;  /* 0x000002e000017945 */ /* 0x000fe20003800000 */
[----:B-----5:R-:W-:-:S05]  /*1bf0*/  @!P0 VIADD R5, R5, UR4 ;  /* 0x0000000405058c36 */ /* 0x020fca0008000000 */
[----:B-1----:R-:W-:-:S05]  /*1c00*/  @!P0 IADD3 R12, P1, R5, R12, RZ ;  /* 0x0000000c050c8210 */ /* 0x002fca0007f3e0ff */
[----:B------:R-:W-:-:S05]  /*1c10*/  @!P0 IMAD.X R13, RZ, RZ, R13, P1 ;  /* 0x000000ffff0d8224 */ /* 0x000fca00008e060d */
[----:B--2---:R1:W-:Y:S01]  /*1c20*/  @!P0 STG.E.U8 desc[UR8][R12.64], R6 ;  /* 0x000000060c008986 */ /* 0x0043e2000c101108 */
[----:B------:R-:W-:-:S13]  /*1c30*/  ISETP.GE.AND P0, PT, R0, R3, PT ;  /* 0x000000030000720c */ /* 0x000fda0003f06270 */
[----:B-1----:R-:W-:Y:S05]  /*1c40*/  @P0 BRA `(.L_x_21051) ;  /* 0x0000000000380947 */ /* 0x002fea0003800000 */
        /* <DEDUP_REMOVED lines=8> */
[C---:B------:R-:W-:Y:S01]  /*1cd0*/  VIADD R6, R0.reuse, UR4 ;  /* 0x0000000400067c36 */ /* 0x040fe20008000000 */
[----:B------:R-:W-:Y:S01]  /*1ce0*/  ULDC.64 UR6, c[0x0][0x220] ;  /* 0x0000880000067ab9 */ /* 0x000fe20000000a00 */
[----:B------:R-:W-:-:S03]  /*1cf0*/  VIADD R0, R0, 0x80 ;  /* 0x0000008000007836 */ /* 0x000fc60000000000 */
[----:B------:R-:W-:-:S05]  /*1d00*/  IADD3 R6, P0, R6, UR6, RZ ;  /* 0x0000000606067c10 */ /* 0x000fca000ff1e0ff */
[----:B-1----:R-:W-:-:S05]  /*1d10*/  IMAD.X R7, RZ, RZ, UR7, P0 ;  /* 0x00000007ff077e24 */ /* 0x002fca00080e06ff */
[----:B------:R1:W-:Y:S03]  /*1d20*/  STG.E.U8 desc[UR8][R6.64], R9 ;  /* 0x0000000906007986 */ /* 0x0003e6000c101108 */
.L_x_21051:
[----:B------:R-:W-:-:S13]  /*1d30*/  ISETP.GE.AND P0, PT, R0, R3, PT ;  /* 0x000000030000720c */ /* 0x000fda0003f06270 */
[----:B------:R-:W-:Y:S05]  /*1d40*/  @P0 BRA `(.L_x_21053) ;  /* 0x0000000000380947 */ /* 0x000fea0003800000 */
[C---:B-1----:R-:W-:Y:S01]  /*1d50*/  VIADD R6, R0.reuse, UR4 ;  /* 0x0000000400067c36 */ /* 0x042fe20008000000 */
[----:B------:R-:W-:Y:S01]  /*1d60*/  ULDC.64 UR6, c[0x0][0x220] ;  /* 0x0000880000067ab9 */ /* 0x000fe20000000a00 */
[----:B------:R-:W-:-:S03]  /*1d70*/  VIADD R0, R0, 0x80 ;  /* 0x0000008000007836 */ /* 0x000fc60000000000 */
[----:B------:R-:W-:-:S05]  /*1d80*/  IADD3 R6, P0, R6, UR6, RZ ;  /* 0x0000000606067c10 */ /* 0x000fca000ff1e0ff */
[----:B----4-:R-:W-:-:S05]  /*1d90*/  IMAD.X R7, RZ, RZ, UR7, P0 ;  /* 0x00000007ff077e24 */ /* 0x010fca00080e06ff */
[----:B------:R2:W-:Y:S03]  /*1da0*/  STG.E.U8 desc[UR8][R6.64], R20 ;  /* 0x0000001406007986 */ /* 0x0005e6000c101108 */
.L_x_21052:
[----:B------:R-:W-:-:S13]  /*1db0*/  ISETP.GE.AND P0, PT, R0, R3, PT ;  /* 0x000000030000720c */ /* 0x000fda0003f06270 */
[----:B------:R-:W-:Y:S05]  /*1dc0*/  @P0 BRA `(.L_x_21054) ;  /* 0x00000000003c0947 */ /* 0x000fea0003800000 */
[C---:B--2---:R-:W-:Y:S01]  /*1dd0*/  VIADD R6, R0.reuse, UR4 ;  /* 0x0000000400067c36 */ /* 0x044fe20008000000 */
[----:B------:R-:W-:Y:S01]  /*1de0*/  ULDC.64 UR6, c[0x0][0x220] ;  /* 0x0000880000067ab9 */ /* 0x000fe20000000a00 */
[----:B------:R-:W-:-:S03]  /*1df0*/  VIADD R0, R0, 0x80 ;  /* 0x0000008000007836 */ /* 0x000fc60000000000 */
[----:B------:R-:W-:-:S05]  /*1e00*/  IADD3 R6, P0, R6, UR6, RZ ;  /* 0x0000000606067c10 */ /* 0x000fca000ff1e0ff */
[----:B-1----:R-:W-:-:S05]  /*1e10*/  IMAD.X R7, RZ, RZ, UR7, P0 ;  /* 0x00000007ff077e24 */ /* 0x002fca00080e06ff */
[----:B------:R2:W-:Y:S03]  /*1e20*/  STG.E.U8 desc[UR8][R6.64], R11 ;  /* 0x0000000b06007986 */ /* 0x0005e6000c101108 */
.L_x_21053:
[----:B------:R-:W-:-:S13]  /*1e30*/  ISETP.GE.AND P0, PT, R0, R3, PT ;  /* 0x000000030000720c */ /* 0x000fda0003f06270 */
[----:B------:R-:W-:Y:S05]  /*1e40*/  @P0 BREAK B1 ;  /* 0x0000000000010942 */ /* 0x000fea0003800000 */
[----:B------:R-:W-:Y:S05]  /*1e50*/  @P0 BRA `(.L_x_21055) ;  /* 0x0000000000380947 */ /* 0x000fea0003800000 */
[C---:B-12---:R-:W-:Y:S01]  /*1e60*/  VIADD R6, R0.reuse, UR4 ;  /* 0x0000000400067c36 */ /* 0x046fe20008000000 */
[----:B------:R-:W-:Y:S01]  /*1e70*/  ULDC.64 UR6, c[0x0][0x220] ;  /* 0x0000880000067ab9 */ /* 0x000fe20000000a00 */
[----:B------:R-:W-:-:S03]  /*1e80*/  VIADD R0, R0, 0x80 ;  /* 0x0000008000007836 */ /* 0x000fc60000000000 */
[----:B------:R-:W-:-:S05]  /*1e90*/  IADD3 R6, P0, R6, UR6, RZ ;  /* 0x0000000606067c10 */ /* 0x000fca000ff1e0ff */
[----:B----4-:R-:W-:-:S05]  /*1ea0*/  IMAD.X R7, RZ, RZ, UR7, P0 ;  /* 0x00000007ff077e24 */ /* 0x010fca00080e06ff */
[----:B------:R4:W-:Y:S03]  /*1eb0*/  STG.E.U8 desc[UR8][R6.64], R10 ;  /* 0x0000000a06007986 */ /* 0x0009e6000c101108 */
.L_x_21054:
[----:B------:R-:W-:Y:S05]  /*1ec0*/  BSYNC B1 ;  /* 0x0000000000017941 */ /* 0x000fea0003800000 */
.L_x_21050:
[----:B------:R-:W-:-:S13]  /*1ed0*/  ISETP.GE.AND P0, PT, R0, R3, PT ;  /* 0x000000030000720c */ /* 0x000fda0003f06270 */
[----:B------:R-:W5:Y:S01]  /*1ee0*/  @!P0 LDC.64 R8, c[0x0][0x220] ;  /* 0x00008800ff088b82 */ /* 0x000f620000000a00 */
[C---:B-12-4-:R-:W-:Y:S02]  /*1ef0*/  @!P0 VIADD R7, R0.reuse, UR4 ;  /* 0x0000000400078c36 */ /* 0x056fe40008000000 */
[----:B------:R-:W-:-:S03]  /*1f00*/  @!P0 VIADD R0, R0, 0x80 ;  /* 0x0000008000008836 */ /* 0x000fc60000000000 */
[----:B-----5:R-:W-:-:S05]  /*1f10*/  @!P0 IADD3 R6, P1, R7, R8, RZ ;  /* 0x0000000807068210 */ /* 0x020fca0007f3e0ff */
[----:B------:R-:W-:-:S05]  /*1f20*/  @!P0 IMAD.X R7, RZ, RZ, R9, P1 ;  /* 0x000000ffff078224 */ /* 0x000fca00008e0609 */
[----:B------:R1:W-:Y:S03]  /*1f30*/  @!P0 STG.E.U8 desc[UR8][R6.64], R4 ;  /* 0x0000000406008986 */ /* 0x0003e6000c101108 */
.L_x_21055:
[----:B------:R-:W-:Y:S05]  /*1f40*/  BSYNC B0 ;  /* 0x0000000000007941 */ /* 0x000fea0003800000 */
.L_x_21049:
[----:B------:R-:W-:Y:S05]  /*1f50*/  WARPSYNC.ALL ;  /* 0x0000000000007948 */ /* 0x000fea0003800000 */
[----:B------:R-:W-:-:S13]  /*1f60*/  ISETP.GE.AND P0, PT, R0, R3, PT ;  /* 0x000000030000720c */ /* 0x000fda0003f06270 */
[----:B------:R-:W-:Y:S05]  /*1f70*/  @P0 EXIT ;  /* 0x000000000000094d */ /* 0x000fea0003800000 */
[----:B------:R-:W-:Y:S01]  /*1f80*/  VIADD R0, R0, UR4 ;  /* 0x0000000400007c36 */ /* 0x000fe20008000000 */
[----:B------:R-:W-:-:S04]  /*1f90*/  ULDC.64 UR6, c[0x0][0x220] ;  /* 0x0000880000067ab9 */ /* 0x000fc80000000a00 */
[----:B-1----:R-:W-:-:S05]  /*1fa0*/  IADD3 R4, P0, R0, UR6, RZ ;  /* 0x0000000600047c10 */ /* 0x002fca000ff1e0ff */
[----:B------:R-:W-:-:S05]  /*1fb0*/  IMAD.X R5, RZ, RZ, UR7, P0 ;  /* 0x00000007ff057e24 */ /* 0x000fca00080e06ff */
[----:B------:R-:W-:Y:S01]  /*1fc0*/  STG.E.U8 desc[UR8][R4.64], R2 ;  /* 0x0000000204007986 */ /* 0x000fe2000c101108 */
[----:B------:R-:W-:Y:S05]  /*1fd0*/  EXIT ;  /* 0x000000000000794d */ /* 0x000fea0003800000 */
        .weak           $__internal_55_$__cuda_sm20_dblrcp_rn_slowpath_v3
        .type           $__internal_55_$__cuda_sm20_dblrcp_rn_slowpath_v3,@function
        .size           $__internal_55_$__cuda_sm20_dblrcp_rn_slowpath_v3,(.L_x_71497 - $__internal_55_$__cuda_sm20_dblrcp_rn_slowpath_v3)
$__internal_55_$__cuda_sm20_dblrcp_rn_slowpath_v3:
        /* <DEDUP_REMOVED lines=24> */
.L_x_21059:
        /* <DEDUP_REMOVED lines=9> */
.L_x_21057:
[----:B------:R-:W-:Y:S01]  /*21f0*/  LOP3.LUT R15, R13, 0x80000, RZ, 0xfc, !PT ;  /* 0x000800000d0f7812 */ /* 0x000fe200078efcff */
[----:B------:R-:W-:-:S07]  /*2200*/  IMAD.MOV.U32 R14, RZ, RZ, R12 ;  /* 0x000000ffff0e7224 */ /* 0x000fce00078e000c */
.L_x_21058:
[----:B------:R-:W-:Y:S05]  /*2210*/  BSYNC B0 ;  /* 0x0000000000007941 */ /* 0x000fea0003800000 */
.L_x_21056:
[----:B------:R-:W-:Y:S02]  /*2220*/  IMAD.MOV.U32 R12, RZ, RZ, R2 ;  /* 0x000000ffff0c7224 */ /* 0x000fe400078e0002 */
[----:B------:R-:W-:-:S04]  /*2230*/  IMAD.MOV.U32 R13, RZ, RZ, 0x0 ;  /* 0x00000000ff0d7424 */ /* 0x000fc800078e00ff */
[----:B------:R-:W-:Y:S05]  /*2240*/  RET.REL.NODEC R12 `(_ZN2at6native29vectorized_elementwise_kernelILi8EZNS0_50_GLOBAL__N__2680c7bb_12_PowKernel_cu_7dd49032_316829pow_tensor_scalar_kernel_implIaaEEvRNS_18TensorIteratorBaseET0_EUlaE1_St5arrayIPcLm2EEEEviS6_T1_) ;  /* 0xffffffdc0c6c7950 */ /* 0x000fea0003c3ffff */
.L_x_21060:
        /* <DEDUP_REMOVED lines=11> */
.L_x_71497:


//--------------------- .text._ZN2at6native18elementwise_kernelILi128ELi4EZNS0_15gpu_kernel_implIZNS0_50_GLOBAL__N__2680c7bb_12_PowKernel_cu_7dd49032_316829pow_tensor_scalar_kernel_implIaaEEvRNS_18TensorIteratorBaseET0_EUlaE0_EEvS6_RKT_EUliE_EEviT1_ --------------------------
	.section	.text._ZN2at6native18elementwise_kernelILi128ELi4EZNS0_15gpu_kernel_implIZNS0_50_GLOBAL__N__2680c7bb_12_PowKernel_cu_7dd49032_316829pow_tensor_scalar_kernel_implIaaEEvRNS_18TensorIteratorBaseET0_EUlaE0_EEvS6_RKT_EUliE_EEviT1_,"ax",@progbits
	.align	128
        .global         _ZN2at6native18elementwise_kernelILi128ELi4EZNS0_15gpu_kernel_implIZNS0_50_GLOBAL__N__2680c7bb_12_PowKernel_cu_7dd49032_316829pow_tensor_scalar_kernel_implIaaEEvRNS_18TensorIteratorBaseET0_EUlaE0_EEvS6_RKT_EUliE_EEviT1_
        .type           _ZN2at6native18elementwise_kernelILi128ELi4EZNS0_15gpu_kernel_implIZNS0_50_GLOBAL__N__2680c7bb_12_PowKernel_cu_7dd49032_316829pow_tensor_scalar_kernel_implIaaEEvRNS_18TensorIteratorBaseET0_EUlaE0_EEvS6_RKT_EUliE_EEviT1_,@function
        .size           _ZN2at6native18elementwise_kernelILi128ELi4EZNS0_15gpu_kernel_implIZNS0_50_GLOBAL__N__2680c7bb_12_PowKernel_cu_7dd49032_316829pow_tensor_scalar_kernel_implIaaEEvRNS_18TensorIteratorBaseET0_EUlaE0_EEvS6_RKT_EUliE_EEviT1_,(.L_x_71778 - _ZN2at6native18elementwise_kernelILi128ELi4EZNS0_15gpu_kernel_implIZNS0_50_GLOBAL__N__2680c7bb_12_PowKernel_cu_7dd49032_316829pow_tensor_scalar_kernel_implIaaEEvRNS_18TensorIteratorBaseET0_EUlaE0_EEvS6_RKT_EUliE_EEviT1_)
        .other          _ZN2at6native18elementwise_kernelILi128ELi4EZNS0_15gpu_kernel_implIZNS0_50_GLOBAL__N__2680c7bb_12_PowKernel_cu_7dd49032_316829pow_tensor_scalar_kernel_implIaaEEvRNS_18TensorIteratorBaseET0_EUlaE0_EEvS6_RKT_EUliE_EEviT1_,@"STO_CUDA_ENTRY STV_DEFAULT"
_ZN2at6native18elementwise_kernelILi128ELi4EZNS0_15gpu_kernel_implIZNS0_50_GLOBAL__N__2680c7bb_12_PowKernel_cu_7dd49032_316829pow_tensor_scalar_kernel_implIaaEEvRNS_18TensorIteratorBaseET0_EUlaE0_EEvS6_RKT_EUliE_EEviT1_:
.text._ZN2at6native18elementwise_kernelILi128ELi4EZNS0_15gpu_kernel_implIZNS0_50_GLOBAL__N__2680c7bb_12_PowKernel_cu_7dd49032_316829pow_tensor_scalar_kernel_implIaaEEvRNS_18TensorIteratorBaseET0_EUlaE0_EEvS6_RKT_EUliE_EEviT1_:
        /* <DEDUP_REMOVED lines=313> */
.L_x_21063:
        /* <DEDUP_REMOVED lines=20> */
.L_x_21067:
[----:B------:R0:W5:Y:S01]  /*14d0*/  LDG.E.U8 R0, desc[UR36][R2.64] ;  /* 0x0000002402007981 */ /* 0x000162000c1e1100 */
[----:B------:R-:W-:Y:S05]  /*14e0*/  BRA `(.L_x_21069) ;  /* 0x0000000c00547947 */ /* 0x000fea0003800000 */
.L_x_21066:
        /* <DEDUP_REMOVED lines=8> */
.L_x_21071:
[----:B------:R0:W5:Y:S01]  /*1570*/  LDG.E.U8 R0, desc[UR36][R2.64] ;  /* 0x0000002402007981 */ /* 0x000162000c1e1100 */
[----:B------:R-:W-:Y:S05]  /*1580*/  BRA `(.L_x_21069) ;  /* 0x0000000c002c7947 */ /* 0x000fea0003800000 */
.L_x_21070:
[----:B------:R0:W5:Y:S01]  /*1590*/  LDG.E.U16 R0, desc[UR36][R2.64] ;  /* 0x0000002402007981 */ /* 0x000162000c1e1500 */
[----:B------:R-:W-:Y:S05]  /*15a0*/  BRA `(.L_x_21069) ;  /* 0x0000000c00247947 */ /* 0x000fea0003800000 */
.L_x_21065:
        /* <DEDUP_REMOVED lines=9> */
.L_x_21073:
[----:B------:R-:W2:Y:S02]  /*1640*/  LDG.E.U16 R4, desc[UR36][R2.64] ;  /* 0x0000002402047981 */ /* 0x000ea4000c1e1500 */
[----:B--2---:R-:W-:-:S06]  /*1650*/  HADD2.F32 R4, -RZ, R4.H0_H0 ;  /* 0x20000004ff047230 */ /* 0x004fcc0000004100 */
[----:B------:R-:W0:Y:S02]  /*1660*/  F2I.FTZ.TRUNC.NTZ R4, R4 ;  /* 0x0000000400047305 */ /* 0x000e24000021f100 */
[----:B0-----:R-:W-:Y:S01]  /*1670*/  PRMT R0, R4, 0x7610, R0 ;  /* 0x0000761004007816 */ /* 0x001fe20000000000 */
[----:B------:R-:W-:Y:S06]  /*1680*/  BRA `(.L_x_21069) ;  /* 0x0000000800ec7947 */ /* 0x000fec0003800000 */
.L_x_21072:
        /* <DEDUP_REMOVED lines=9> */
.L_x_21075:
[----:B------:R-:W2:Y:S02]  /*1720*/  LDG.E.U16 R2, desc[UR36][R2.64] ;  /* 0x0000002402027981 */ /* 0x000ea4000c1e1500 */
[----:B--2---:R-:W-:-:S06]  /*1730*/  HADD2.F32 R4, -RZ, R2.H0_H0 ;  /* 0x20000002ff047230 */ /* 0x004fcc0000004100 */
[----:B------:R-:W0:Y:S02]  /*1740*/  F2I.FTZ.TRUNC.NTZ R4, R4 ;  /* 0x0000000400047305 */ /* 0x000e24000021f100 */
[----:B0-----:R-:W-:Y:S01]  /*1750*/  PRMT R0, R4, 0x7610, R0 ;  /* 0x0000761004007816 */ /* 0x001fe20000000000 */
[----:B------:R-:W-:Y:S06]  /*1760*/  BRA `(.L_x_21069) ;  /* 0x0000000800b47947 */ /* 0x000fec0003800000 */
.L_x_21074:
[----:B------:R-:W2:Y:S02]  /*1770*/  LDG.E.64 R2, desc[UR36][R2.64] ;  /* 0x0000002402027981 */ /* 0x000ea4000c1e1b00 */
[----:B--2---:R0:W1:Y:S01]  /*1780*/  F2I.F64.TRUNC R0, R2 ;  /* 0x0000000200007311 */ /* 0x004062000030d100 */
[----:B------:R-:W-:Y:S05]  /*1790*/  BRA `(.L_x_21069) ;  /* 0x0000000800a87947 */ /* 0x000fea0003800000 */
.L_x_21064:
        /* <DEDUP_REMOVED lines=12> */
.L_x_21078:
[----:B------:R-:W2:Y:S02]  /*1860*/  LDG.E.64 R2, desc[UR36][R2.64] ;  /* 0x0000002402027981 */ /* 0x000ea4000c1e1b00 */
[----:B--2---:R3:W4:Y:S01]  /*1870*/  F2I.F64.TRUNC R0, R2 ;  /* 0x0000000200007311 */ /* 0x004722000030d100 */
[----:B------:R-:W-:Y:S05]  /*1880*/  BRA `(.L_x_21069) ;  /* 0x00000008006c7947 */ /* 0x000fea0003800000 */
.L_x_21077:
        /* <DEDUP_REMOVED lines=28> */
.L_x_21080:
        /* <DEDUP_REMOVED lines=15> */
.L_x_21079:
[----:B------:R-:W2:Y:S02]  /*1b40*/  LDG.E.U16 R4, desc[UR36][R2.64] ;  /* 0x0000002402047981 */ /* 0x000ea4000c1e1500 */
[----:B--2---:R-:W-:-:S06]  /*1b50*/  IMAD.U32 R4, R4, 0x10000, RZ ;  /* 0x0001000004047824 */ /* 0x004fcc00078e00ff */
[----:B------:R-:W0:Y:S02]  /*1b60*/  F2I.FTZ.TRUNC.NTZ R4, R4 ;  /* 0x0000000400047305 */ /* 0x000e24000021f100 */
[----:B0-----:R-:W-:Y:S01]  /*1b70*/  PRMT R0, R4, 0x7610, R0 ;  /* 0x0000761004007816 */ /* 0x001fe20000000000 */
[----:B------:R-:W-:Y:S06]  /*1b80*/  BRA `(.L_x_21069) ;  /* 0x0000000400ac7947 */ /* 0x000fec0003800000 */
.L_x_21076:
        /* <DEDUP_REMOVED lines=10> */
.L_x_21083:
        /* <DEDUP_REMOVED lines=21> */
.L_x_21087:
[----:B------:R-:W-:Y:S05]  /*1d80*/  BSYNC B1 ;  /* 0x0000000000017941 */ /* 0x000fea0003800000 */
.L_x_21086:
[----:B------:R-:W-:Y:S01]  /*1d90*/  IMAD.SHL.U32 R2, R2, 0x100000, RZ ;  /* 0x0010000002027824 */ /* 0x000fe200078e00ff */
[----:B------:R-:W-:-:S04]  /*1da0*/  LEA R3, R0, 0x3b800000, 0x17 ;  /* 0x3b80000000037811 */ /* 0x000fc800078eb8ff */
[----:B------:R-:W-:-:S07]  /*1db0*/  LOP3.LUT R4, R3, R2, R4, 0xfe, !PT ;  /* 0x0000000203047212 */ /* 0x000fce00078efe04 */
.L_x_21085:
[----:B------:R-:W-:Y:S05]  /*1dc0*/  BSYNC B0 ;  /* 0x0000000000007941 */ /* 0x000fea0003800000 */
.L_x_21084:
[----:B------:R-:W0:Y:S02]  /*1dd0*/  F2I.FTZ.TRUNC.NTZ R4, R4 ;  /* 0x0000000400047305 */ /* 0x000e24000021f100 */
[----:B0-----:R-:W-:Y:S01]  /*1de0*/  PRMT R0, R4, 0x7610, R0 ;  /* 0x0000761004007816 */ /* 0x001fe20000000000 */
[----:B------:R-:W-:Y:S06]  /*1df0*/  BRA `(.L_x_21069) ;  /* 0x0000000400107947 */ /* 0x000fec0003800000 */
.L_x_21082:
        /* <DEDUP_REMOVED lines=21> */
.L_x_21091:
[----:B------:R-:W-:Y:S05]  /*1f50*/  BSYNC B1 ;  /* 0x0000000000017941 */ /* 0x000fea0003800000 */
.L_x_21090:
[----:B------:R-:W-:Y:S01]  /*1f60*/  IMAD.SHL.U32 R2, R2, 0x200000, RZ ;  /* 0x0020000002027824 */ /* 0x000fe200078e00ff */
[----:B------:R-:W-:-:S04]  /*1f70*/  LEA R3, R0, 0x37800000, 0x17 ;  /* 0x3780000000037811 */ /* 0x000fc800078eb8ff */
[----:B------:R-:W-:-:S07]  /*1f80*/  LOP3.LUT R4, R3, R2, R4, 0xfe, !PT ;  /* 0x0000000203047212 */ /* 0x000fce00078efe04 */
.L_x_21089:
[----:B------:R-:W-:Y:S05]  /*1f90*/  BSYNC B0 ;  /* 0x0000000000007941 */ /* 0x000fea0003800000 */
.L_x_21088:
[----:B------:R-:W0:Y:S02]  /*1fa0*/  F2I.FTZ.TRUNC.NTZ R4, R4 ;  /* 0x0000000400047305 */ /* 0x000e24000021f100 */
[----:B0-----:R-:W-:Y:S01]  /*1fb0*/  PRMT R0, R4, 0x7610, R0 ;  /* 0x0000761004007816 */ /* 0x001fe20000000000 */
[----:B------:R-:W-:Y:S06]  /*1fc0*/  BRA `(.L_x_21069) ;  /* 0x00000000009c7947 */ /* 0x000fec0003800000 */
.L_x_21081:
        /* <DEDUP_REMOVED lines=14> */
.L_x_21095:
[----:B------:R-:W-:Y:S05]  /*20b0*/  BSYNC B0 ;  /* 0x0000000000007941 */ /* 0x000fea0003800000 */
.L_x_21094:
[----:B------:R-:W0:Y:S02]  /*20c0*/  F2I.FTZ.TRUNC.NTZ R4, R4 ;  /* 0x0000000400047305 */ /* 0x000e24000021f100 */
[----:B0-----:R-:W-:Y:S01]  /*20d0*/  PRMT R0, R4, 0x7610, R0 ;  /* 0x0000761004007816 */ /* 0x001fe20000000000 */
[----:B------:R-:W-:Y:S06]  /*20e0*/  BRA `(.L_x_21069) ;  /* 0x0000000000547947 */ /* 0x000fec0003800000 */
.L_x_21068:
        /* <DEDUP_REMOVED lines=16> */
.L_x_21096:
[----:B------:R-:W-:Y:S01]  /*21f0*/  PRMT R0, RZ, 0x7610, R0 ;  /* 0x00007610ff007816 */ /* 0x000fe20000000000 */
[----:B------:R-:W-:Y:S06]  /*2200*/  BRA `(.L_x_21069) ;  /* 0x00000000000c7947 */ /* 0x000fec0003800000 */
.L_x_21093:
[----:B------:R2:W5:Y:S01]  /*2210*/  LDG.E.U8 R0, desc[UR36][R2.64] ;  /* 0x0000002402007981 */ /* 0x000562000c1e1100 */
[----:B------:R-:W-:Y:S05]  /*2220*/  BRA `(.L_x_21069) ;  /* 0x0000000000047947 */ /* 0x000fea0003800000 */
.L_x_21092:
[----:B------:R1:W5:Y:S02]  /*2230*/  LDG.E.U8 R0, desc[UR36][R2.64] ;  /* 0x0000002402007981 */ /* 0x000364000c1e1100 */
.L_x_21069:
        /* <DEDUP_REMOVED lines=18> */
.L_x_21100:
[----:B------:R3:W-:Y:S01]  /*2360*/  STG.E.U8 desc[UR36][R16.64], R5 ;  /* 0x0000000510007986 */ /* 0x0007e2000c101124 */
[----:B------:R-:W-:Y:S05]  /*2370*/  BRA `(.L_x_21102) ;  /* 0x0000000c00987947 */ /* 0x000fea0003800000 */
.L_x_21099:
        /* <DEDUP_REMOVED lines=12> */
.L_x_21104:
[----:B------:R-:W-:-:S04]  /*2440*/  LOP3.LUT R5, R5, 0xffff, RZ, 0xc0, !PT ;  /* 0x0000ffff05057812 */ /* 0x000fc800078ec0ff */
[----:B------:R-:W-:-:S05]  /*2450*/  PRMT R3, R5, 0x8880, RZ ;  /* 0x0000888005037816 */ /* 0x000fca00000000ff */
[----:B------:R1:W-:Y:S01]  /*2460*/  STG.E desc[UR36][R16.64], R3 ;  /* 0x0000000310007986 */ /* 0x0003e2000c101924 */
[----:B------:R-:W-:Y:S05]  /*2470*/  BRA `(.L_x_21102) ;  /* 0x0000000c00587947 */ /* 0x000fea0003800000 */
.L_x_21103:
[----:B------:R-:W-:-:S04]  /*2480*/  PRMT R3, R5, 0x8880, RZ ;  /* 0x0000888005037816 */ /* 0x000fc800000000ff */
[----:B------:R-:W-:-:S05]  /*2490*/  PRMT R3, R3, 0x7710, RZ ;  /* 0x0000771003037816 */ /* 0x000fca00000000ff */
[----:B------:R2:W-:Y:S01]  /*24a0*/  STG.E.U16 desc[UR36][R16.64], R3 ;  /* 0x0000000310007986 */ /* 0x0005e2000c101524 */
[----:B------:R-:W-:Y:S05]  /*24b0*/  BRA `(.L_x_21102) ;  /* 0x0000000c00487947 */ /* 0x000fea0003800000 */
.L_x_21098:
        /* <DEDUP_REMOVED lines=9> */
.L_x_21106:
[----:B------:R-:W0:Y:S02]  /*2550*/  I2F.S8 R0, R5 ;  /* 0x0000000500007306 */ /* 0x000e240000001400 */
[----:B0-----:R-:W-:-:S05]  /*2560*/  F2FP.F16.F32.PACK_AB R0, RZ, R0 ;  /* 0x00000000ff00723e */ /* 0x001fca00000000ff */
[----:B------:R0:W-:Y:S01]  /*2570*/  STG.E.U16 desc[UR36][R16.64], R0 ;  /* 0x0000000010007986 */ /* 0x0001e2000c101524 */
[----:B------:R-:W-:Y:S05]  /*2580*/  BRA `(.L_x_21102) ;  /* 0x0000000c00147947 */ /* 0x000fea0003800000 */
.L_x_21105:
        /* <DEDUP_REMOVED lines=10> */
.L_x_21108:
[----:B------:R-:W0:Y:S02]  /*2630*/  I2F.S8 R5, R5 ;  /* 0x0000000500057306 */ /* 0x000e240000001400 */
[----:B0-----:R-:W-:-:S04]  /*2640*/  F2FP.F16.F32.PACK_AB R3, RZ, R5 ;  /* 0x00000005ff03723e */ /* 0x001fc800000000ff */
[----:B------:R-:W-:-:S05]  /*2650*/  PRMT R3, R3, 0x5410, RZ ;  /* 0x0000541003037816 */ /* 0x000fca00000000ff */
[----:B------:R0:W-:Y:S01]  /*2660*/  STG.E desc[UR36][R16.64], R3 ;  /* 0x0000000310007986 */ /* 0x0001e2000c101924 */
[----:B------:R-:W-:Y:S05]  /*2670*/  BRA `(.L_x_21102) ;  /* 0x0000000800d87947 */ /* 0x000fea0003800000 */
.L_x_21107:
[----:B------:R-:W-:-:S04]  /*2680*/  PRMT R2, R5, 0x8880, RZ ;  /* 0x0000888005027816 */ /* 0x000fc800000000ff */
[----:B------:R-:W-:-:S06]  /*2690*/  PRMT R2, R2, 0x7710, RZ ;  /* 0x0000771002027816 */ /* 0x000fcc00000000ff */
[----:B------:R-:W0:Y:S02]  /*26a0*/  I2F.F64.S16 R2, R2 ;  /* 0x0000000200027312 */ /* 0x000e240000101c00 */
[----:B0-----:R0:W-:Y:S01]  /*26b0*/  STG.E.64 desc[UR36][R16.64], R2 ;  /* 0x0000000210007986 */ /* 0x0011e2000c101b24 */
[----:B------:R-:W-:Y:S05]  /*26c0*/  BRA `(.L_x_21102) ;  /* 0x0000000800c47947 */ /* 0x000fea0003800000 */
.L_x_21097:
        /* <DEDUP_REMOVED lines=12> */
.L_x_21111:
[----:B------:R-:W-:Y:S02]  /*2790*/  PRMT R4, R5, 0x8880, RZ ;  /* 0x0000888005047816 */ /* 0x000fe400000000ff */
[----:B------:R-:W-:Y:S02]  /*27a0*/  CS2R R6, SRZ ;  /* 0x0000000000067805 */ /* 0x000fe4000001ff00 */
[----:B------:R-:W-:-:S06]  /*27b0*/  PRMT R4, R4, 0x7710, RZ ;  /* 0x0000771004047816 */ /* 0x000fcc00000000ff */
[----:B------:R-:W0:Y:S02]  /*27c0*/  I2F.F64.S16 R4, R4 ;  /* 0x0000000400047312 */ /* 0x000e240000101c00 */
[----:B0-----:R0:W-:Y:S01]  /*27d0*/  STG.E.128 desc[UR36][R16.64], R4 ;  /* 0x0000000410007986 */ /* 0x0011e2000c101d24 */
[----:B------:R-:W-:Y:S05]  /*27e0*/  BRA `(.L_x_21102) ;  /* 0x00000008007c7947 */ /* 0x000fea0003800000 */
.L_x_21110:
        /* <DEDUP_REMOVED lines=21> */
.L_x_21115:
[----:B------:R-:W-:Y:S05]  /*2940*/  BSYNC B0 ;  /* 0x0000000000007941 */ /* 0x000fea0003800000 */
.L_x_21114:
[----:B------:R-:W-:-:S05]  /*2950*/  LOP3.LUT R3, R0, R3, RZ, 0xfc, !PT ;  /* 0x0000000300037212 */ /* 0x000fca00078efcff */
[----:B------:R0:W-:Y:S01]  /*2960*/  STG.E.U8 desc[UR36][R16.64], R3 ;  /* 0x0000000310007986 */ /* 0x0001e2000c101124 */
[----:B------:R-:W-:Y:S05]  /*2970*/  BRA `(.L_x_21102) ;  /* 0x0000000800187947 */ /* 0x000fea0003800000 */
.L_x_21113:
        /* <DEDUP_REMOVED lines=13> */
.L_x_21117:
[----:B------:R-:W-:Y:S01]  /*2a50*/  IMAD.MOV.U32 R0, RZ, RZ, 0x7f ;  /* 0x0000007fff007424 */ /* 0x000fe200078e00ff */
[----:B------:R-:W-:-:S04]  /*2a60*/  ISETP.GT.U32.AND P0, PT, R2, 0x7f800000, PT ;  /* 0x7f8000000200780c */ /* 0x000fc80003f04070 */
[----:B------:R-:W-:-:S09]  /*2a70*/  SEL R0, R0, 0x7c, P0 ;  /* 0x0000007c00007807 */ /* 0x000fd20000000000 */
.L_x_21118:
[----:B------:R-:W-:Y:S05]  /*2a80*/  BSYNC B0 ;  /* 0x0000000000007941 */ /* 0x000fea0003800000 */
.L_x_21116:
[----:B------:R-:W-:-:S04]  /*2a90*/  LOP3.LUT R2, R5, 0x80000000, RZ, 0xc0, !PT ;  /* 0x8000000005027812 */ /* 0x000fc800078ec0ff */
[----:B------:R-:W-:-:S04]  /*2aa0*/  SHF.R.U32.HI R3, RZ, 0x18, R2 ;  /* 0x00000018ff037819 */ /* 0x000fc80000011602 */
[----:B------:R-:W-:-:S05]  /*2ab0*/  LOP3.LUT R3, R0, R3, RZ, 0xfc, !PT ;  /* 0x0000000300037212 */ /* 0x000fca00078efcff */
[----:B------:R0:W-:Y:S01]  /*2ac0*/  STG.E.U8 desc[UR36][R16.64], R3 ;  /* 0x0000000310007986 */ /* 0x0001e2000c101124 */
[----:B------:R-:W-:Y:S05]  /*2ad0*/  BRA `(.L_x_21102) ;  /* 0x0000000400c07947 */ /* 0x000fea0003800000 */
.L_x_21112:
[----:B------:R-:W0:Y:S02]  /*2ae0*/  I2F.S8 R0, R5 ;  /* 0x0000000500007306 */ /* 0x000e240000001400 */
[----:B0-----:R-:W-:-:S05]  /*2af0*/  F2FP.BF16.F32.PACK_AB R0, RZ, R0 ;  /* 0x00000000ff00723e */ /* 0x001fca00000010ff */
[----:B------:R0:W-:Y:S01]  /*2b00*/  STG.E.U16 desc[UR36][R16.64], R0 ;  /* 0x0000000010007986 */ /* 0x0001e2000c101524 */
[----:B------:R-:W-:Y:S05]  /*2b10*/  BRA `(.L_x_21102) ;  /* 0x0000000400b07947 */ /* 0x000fea0003800000 */
.L_x_21109:
        /* <DEDUP_REMOVED lines=12> */
.L_x_21121:
        /* <DEDUP_REMOVED lines=17> */
.L_x_21124:
[----:B------:R-:W-:-:S04]  /*2cf0*/  LOP3.LUT R2, R5, 0x80000000, RZ, 0xc0, !PT ;  /* 0x8000000005027812 */ /* 0x000fc800078ec0ff */
[----:B------:R-:W-:-:S04]  /*2d00*/  SHF.R.U32.HI R3, RZ, 0x18, R2 ;  /* 0x00000018ff037819 */ /* 0x000fc80000011602 */
[----:B------:R-:W-:-:S04]  /*2d10*/  LOP3.LUT R0, R0, R3, RZ, 0xfc, !PT ;  /* 0x0000000300007212 */ /* 0x000fc800078efcff */
[----:B------:R-:W-:-:S07]  /*2d20*/  PRMT R8, R0, 0x7610, R8 ;  /* 0x0000761000087816 */ /* 0x000fce0000000008 */
.L_x_21123:
[----:B------:R-:W-:Y:S05]  /*2d30*/  BSYNC B0 ;  /* 0x0000000000007941 */ /* 0x000fea0003800000 */
.L_x_21122:
[----:B------:R0:W-:Y:S01]  /*2d40*/  STG.E.U8 desc[UR36][R16.64], R8 ;  /* 0x0000000810007986 */ /* 0x0001e2000c101124 */
[----:B------:R-:W-:Y:S05]  /*2d50*/  BRA `(.L_x_21102) ;  /* 0x0000000400207947 */ /* 0x000fea0003800000 */
.L_x_21120:
        /* <DEDUP_REMOVED lines=17> */
.L_x_21127:
[----:B------:R-:W-:-:S04]  /*2e70*/  LOP3.LUT R2, R5, 0x80000000, RZ, 0xc0, !PT ;  /* 0x8000000005027812 */ /* 0x000fc800078ec0ff */
[----:B------:R-:W-:-:S04]  /*2e80*/  SHF.R.U32.HI R3, RZ, 0x18, R2 ;  /* 0x00000018ff037819 */ /* 0x000fc80000011602 */
[----:B------:R-:W-:-:S04]  /*2e90*/  LOP3.LUT R0, R0, R3, RZ, 0xfc, !PT ;  /* 0x0000000300007212 */ /* 0x000fc800078efcff */
[----:B------:R-:W-:-:S07]  /*2ea0*/  PRMT R8, R0, 0x7610, R8 ;  /* 0x0000761000087816 */ /* 0x000fce0000000008 */
.L_x_21126:
[----:B------:R-:W-:Y:S05]  /*2eb0*/  BSYNC B0 ;  /* 0x0000000000007941 */ /* 0x000fea0003800000 */
.L_x_21125:
[----:B------:R0:W-:Y:S01]  /*2ec0*/  STG.E.U8 desc[UR36][R16.64], R8 ;  /* 0x0000000810007986 */ /* 0x0001e2000c101124 */
[----:B------:R-:W-:Y:S05]  /*2ed0*/  BRA `(.L_x_21102) ;  /* 0x0000000000c07947 */ /* 0x000fea0003800000 */
.L_x_21119:
        /* <DEDUP_REMOVED lines=22> */
.L_x_21101:
        /* <DEDUP_REMOVED lines=16> */
.L_x_21130:
[----:B------:R-:W-:Y:S05]  /*3140*/  BRA `(.L_x_21102) ;  /* 0x0000000000247947 */ /* 0x000fea0003800000 */
.L_x_21129:
[----:B------:R-:W-:-:S04]  /*3150*/  LOP3.LUT R5, R5, 0xffff, RZ, 0xc0, !PT ;  /* 0x0000ffff05057812 */ /* 0x000fc800078ec0ff */
[----:B------:R-:W-:-:S05]  /*3160*/  PRMT R5, R5, 0x8880, RZ ;  /* 0x0000888005057816 */ /* 0x000fca00000000ff */
[----:B------:R-:W-:-:S05]  /*3170*/  IMAD.MOV.U32 R2, RZ, RZ, R5 ;  /* 0x000000ffff027224 */ /* 0x000fca00078e0005 */
[----:B------:R-:W-:-:S05]  /*3180*/  SHF.R.S32.HI R3, RZ, 0x1f, R2 ;  /* 0x0000001fff037819 */ /* 0x000fca0000011402 */
[----:B------:R0:W-:Y:S01]  /*3190*/  STG.E.64 desc[UR36][R16.64], R2 ;  /* 0x0000000210007986 */ /* 0x0001e2000c101b24 */
[----:B------:R-:W-:Y:S05]  /*31a0*/  BRA `(.L_x_21102) ;  /* 0x00000000000c7947 */ /* 0x000fea0003800000 */
.L_x_21128:
[----:B------:R-:W-:-:S04]  /*31b0*/  LOP3.LUT R5, R5, 0xffff, RZ, 0xc0, !PT ;  /* 0x0000ffff05057812 */ /* 0x000fc800078ec0ff */
[----:B------:R-:W-:-:S05]  /*31c0*/  PRMT R3, R5, 0x8880, RZ ;  /* 0x0000888005037816 */ /* 0x000fca00000000ff */
[----:B------:R0:W-:Y:S02]  /*31d0*/  STG.E desc[UR36][R16.64], R3 ;  /* 0x0000000310007986 */ /* 0x0001e4000c101924 */
.L_x_21102:
[----:B------:R-:W-:-:S04]  /*31e0*/  IMAD R18, R23, 0x200, R18 ;  /* 0x0000020017127824 */ /* 0x000fc800078e0212 */
[----:B------:R-:W-:-:S07]  /*31f0*/  VIADD R19, R18, 0x80 ;  /* 0x0000008012137836 */ /* 0x000fce0000000000 */
.L_x_21062:
[----:B------:R-:W-:Y:S05]  /*3200*/  BSYNC B6 ;  /* 0x0000000000067941 */ /* 0x000fea0003800000 */
.L_x_21061:
        /* <DEDUP_REMOVED lines=307> */
.L_x_21133:
        /* <DEDUP_REMOVED lines=20> */
.L_x_21137:
[----:B------:R0:W5:Y:S01]  /*4680*/  LDG.E.U8 R0, desc[UR36][R2.64] ;  /* 0x0000002402007981 */ /* 0x000162000c1e1100 */
[----:B------:R-:W-:Y:S05]  /*4690*/  BRA `(.L_x_21139) ;  /* 0x0000000c00547947 */ /* 0x000fea0003800000 */
.L_x_21136:
        /* <DEDUP_REMOVED lines=8> */
.L_x_21141:
[----:B------:R0:W5:Y:S01]  /*4720*/  LDG.E.U8 R0, desc[UR36][R2.64] ;  /* 0x0000002402007981 */ /* 0x000162000c1e1100 */
[----:B------:R-:W-:Y:S05]  /*4730*/  BRA `(.L_x_21139) ;  /* 0x0000000c002c7947 */ /* 0x000fea0003800000 */
.L_x_21140:
[----:B------:R0:W5:Y:S01]  /*4740*/  LDG.E.U16 R0, desc[UR36][R2.64] ;  /* 0x0000002402007981 */ /* 0x000162000c1e1500 */
[----:B------:R-:W-:Y:S05]  /*4750*/  BRA `(.L_x_21139) ;  /* 0x0000000c00247947 */ /* 0x000fea0003800000 */
.L_x_21135:
        /* <DEDUP_REMOVED lines=9> */
.L_x_21143:
[----:B------:R-:W2:Y:S02]  /*47f0*/  LDG.E.U16 R4, desc[UR36][R2.64] ;  /* 0x0000002402047981 */ /* 0x000ea4000c1e1500 */
[----:B--2---:R-:W-:-:S06]  /*4800*/  HADD2.F32 R4, -RZ, R4.H0_H0 ;  /* 0x20000004ff047230 */ /* 0x004fcc0000004100 */
[----:B------:R-:W0:Y:S02]  /*4810*/  F2I.FTZ.TRUNC.NTZ R4, R4 ;  /* 0x0000000400047305 */ /* 0x000e24000021f100 */
[----:B0-----:R-:W-:Y:S01]  /*4820*/  PRMT R0, R4, 0x7610, R0 ;  /* 0x0000761004007816 */ /* 0x001fe20000000000 */
[----:B------:R-:W-:Y:S06]  /*4830*/  BRA `(.L_x_21139) ;  /* 0x0000000800ec7947 */ /* 0x000fec0003800000 */
.L_x_21142:
        /* <DEDUP_REMOVED lines=9> */
.L_x_21145:
[----:B------:R-:W2:Y:S02]  /*48d0*/  LDG.E.U16 R2, desc[UR36][R2.64] ;  /* 0x0000002402027981 */ /* 0x000ea4000c1e1500 */
[----:B--2---:R-:W-:-:S06]  /*48e0*/  HADD2.F32 R4, -RZ, R2.H0_H0 ;  /* 0x20000002ff047230 */ /* 0x004fcc0000004100 */
[----:B------:R-:W0:Y:S02]  /*48f0*/  F2I.FTZ.TRUNC.NTZ R4, R4 ;  /* 0x0000000400047305 */ /* 0x000e24000021f100 */
[----:B0-----:R-:W-:Y:S01]  /*4900*/  PRMT R0, R4, 0x7610, R0 ;  /* 0x0000761004007816 */ /* 0x001fe20000000000 */
[----:B------:R-:W-:Y:S06]  /*4910*/  BRA `(.L_x_21139) ;  /* 0x0000000800b47947 */ /* 0x000fec0003800000 */
.L_x_21144:
[----:B------:R-:W2:Y:S02]  /*4920*/  LDG.E.64 R2, desc[UR36][R2.64] ;  /* 0x0000002402027981 */ /* 0x000ea4000c1e1b00 */
[----:B--2---:R0:W1:Y:S01]  /*4930*/  F2I.F64.TRUNC R0, R2 ;  /* 0x0000000200007311 */ /* 0x004062000030d100 */
[----:B------:R-:W-:Y:S05]  /*4940*/  BRA `(.L_x_21139) ;  /* 0x0000000800a87947 */ /* 0x000fea0003800000 */
.L_x_21134:
        /* <DEDUP_REMOVED lines=12> */
.L_x_21148:
[----:B------:R-:W2:Y:S02]  /*4a10*/  LDG.E.64 R2, desc[UR36][R2.64] ;  /* 0x0000002402027981 */ /* 0x000ea4000c1e1b00 */
[----:B--2---:R3:W4:Y:S01]  /*4a20*/  F2I.F64.TRUNC R0, R2 ;  /* 0x0000000200007311 */ /* 0x004722000030d100 */
[----:B------:R-:W-:Y:S05]  /*4a30*/  BRA `(.L_x_21139) ;  /* 0x00000008006c7947 */ /* 0x000fea0003800000 */
.L_x_21147:
        /* <DEDUP_REMOVED lines=28> */
.L_x_21150:
        /* <DEDUP_REMOVED lines=15> */
.L_x_21149:
[----:B------:R-:W2:Y:S02]  /*4cf0*/  LDG.E.U16 R4, desc[UR36][R2.64] ;  /* 0x0000002402047981 */ /* 0x000ea4000c1e1500 */
[----:B--2---:R-:W-:-:S06]  /*4d00*/  IMAD.U32 R4, R4, 0x10000, RZ ;  /* 0x0001000004047824 */ /* 0x004fcc00078e00ff */
[----:B------:R-:W0:Y:S02]  /*4d10*/  F2I.FTZ.TRUNC.NTZ R4, R4 ;  /* 0x0000000400047305 */ /* 0x000e24000021f100 */
[----:B0-----:R-:W-:Y:S01]  /*4d20*/  PRMT R0, R4, 0x7610, R0 ;  /* 0x0000761004007816 */ /* 0x001fe20000000000 */
[----:B------:R-:W-:Y:S06]  /*4d30*/  BRA `(.L_x_21139) ;  /* 0x0000000400ac7947 */ /* 0x000fec0003800000 */
.L_x_21146:
        /* <DEDUP_REMOVED lines=10> */
.L_x_21153:
        /* <DEDUP_REMOVED lines=21> */
.L_x_21157:
[----:B------:R-:W-:Y:S05]  /*4f30*/  BSYNC B1 ;  /* 0x0000000000017941 */ /* 0x000fea0003800000 */
.L_x_21156:
[----:B------:R-:W-:Y:S01]  /*4f40*/  IMAD.SHL.U32 R2, R2, 0x100000, RZ ;  /* 0x0010000002027824 */ /* 0x000fe200078e00ff */
[----:B------:R-:W-:-:S04]  /*4f50*/  LEA R3, R0, 0x3b800000, 0x17 ;  /* 0x3b80000000037811 */ /* 0x000fc800078eb8ff */
[----:B------:R-:W-:-:S07]  /*4f60*/  LOP3.LUT R4, R3, R2, R4, 0xfe, !PT ;  /* 0x0000000203047212 */ /* 0x000fce00078efe04 */
.L_x_21155:
[----:B------:R-:W-:Y:S05]  /*4f70*/  BSYNC B0 ;  /* 0x0000000000007941 */ /* 0x000fea0003800000 */
.L_x_21154:
[----:B------:R-:W0:Y:S02]  /*4f80*/  F2I.FTZ.TRUNC.NTZ R4, R4 ;  /* 0x0000000400047305 */ /* 0x000e24000021f100 */
[----:B0-----:R-:W-:Y:S01]  /*4f90*/  PRMT R0, R4, 0x7610, R0 ;  /* 0x0000761004007816 */ /* 0x001fe20000000000 */
[----:B------:R-:W-:Y:S06]  /*4fa0*/  BRA `(.L_x_21139) ;  /* 0x0000000400107947 */ /* 0x000fec0003800000 */
.L_x_21152:
        /* <DEDUP_REMOVED lines=21> */
.L_x_21161:
[----:B------:R-:W-:Y:S05]  /*5100*/  BSYNC B1 ;  /* 0x0000000000017941 */ /* 0x000fea0003800000 */
.L_x_21160:
[----:B------:R-:W-:Y:S01]  /*5110*/  IMAD.SHL.U32 R2, R2, 0x200000, RZ ;  /* 0x0020000002027824 */ /* 0x000fe200078e00ff */
[----:B------:R-:W-:-:S04]  /*5120*/  LEA R3, R0, 0x37800000, 0x17 ;  /* 0x3780000000037811 */ /* 0x000fc800078eb8ff */
[----:B------:R-:W-:-:S07]  /*5130*/  LOP3.LUT R4, R3, R2, R4, 0xfe, !PT ;  /* 0x0000000203047212 */ /* 0x000fce00078efe04 */
.L_x_21159:
[----:B------:R-:W-:Y:S05]  /*5140*/  BSYNC B0 ;  /* 0x0000000000007941 */ /* 0x000fea0003800000 */
.L_x_21158:
[----:B------:R-:W0:Y:S02]  /*5150*/  F2I.FTZ.TRUNC.NTZ R4, R4 ;  /* 0x0000000400047305 */ /* 0x000e24000021f100 */
[----:B0-----:R-:W-:Y:S01]  /*5160*/  PRMT R0, R4, 0x7610, R0 ;  /* 0x0000761004007816 */ /* 0x001fe20000000000 */
[----:B------:R-:W-:Y:S06]  /*5170*/  BRA `(.L_x_21139) ;  /* 0x00000000009c7947 */ /* 0x000fec0003800000 */
.L_x_21151:
        /* <DEDUP_REMOVED lines=14> */
.L_x_21165:
[----:B------:R-:W-:Y:S05]  /*5260*/  BSYNC B0 ;  /* 0x0000000000007941 */ /* 0x000fea0003800000 */
.L_x_21164:
[----:B------:R-:W0:Y:S02]  /*5270*/  F2I.FTZ.TRUNC.NTZ R4, R4 ;  /* 0x0000000400047305 */ /* 0x000e24000021f100 */
[----:B0-----:R-:W-:Y:S01]  /*5280*/  PRMT R0, R4, 0x7610, R0 ;  /* 0x0000761004007816 */ /* 0x001fe20000000000 */
[----:B------:R-:W-:Y:S06]  /*5290*/  BRA `(.L_x_21139) ;  /* 0x0000000000547947 */ /* 0x000fec0003800000 */
.L_x_21138:
        /* <DEDUP_REMOVED lines=16> */
.L_x_21166:
[----:B------:R-:W-:Y:S01]  /*53a0*/  PRMT R0, RZ, 0x7610, R0 ;  /* 0x00007610ff007816 */ /* 0x000fe20000000000 */
[----:B------:R-:W-:Y:S06]  /*53b0*/  BRA `(.L_x_21139) ;  /* 0x00000000000c7947 */ /* 0x000fec0003800000 */
.L_x_21163:
[----:B------:R2:W5:Y:S01]  /*53c0*/  LDG.E.U8 R0, desc[UR36][R2.64] ;  /* 0x0000002402007981 */ /* 0x000562000c1e1100 */
[----:B------:R-:W-:Y:S05]  /*53d0*/  BRA `(.L_x_21139) ;  /* 0x0000000000047947 */ /* 0x000fea0003800000 */
.L_x_21162:
[----:B------:R1:W5:Y:S02]  /*53e0*/  LDG.E.U8 R0, desc[UR36][R2.64] ;  /* 0x0000002402007981 */ /* 0x000364000c1e1100 */
.L_x_21139:
        /* <DEDUP_REMOVED lines=18> */
.L_x_21170:
[----:B------:R0:W-:Y:S01]  /*5510*/  STG.E.U8 desc[UR36][R16.64], R5 ;  /* 0x0000000510007986 */ /* 0x0001e2000c101124 */
[----:B------:R-:W-:Y:S05]  /*5520*/  BRA `(.L_x_21172) ;  /* 0x0000000c00987947 */ /* 0x000fea0003800000 */
.L_x_21169:
        /* <DEDUP_REMOVED lines=12> */
.L_x_21174:
[----:B------:R-:W-:-:S04]  /*55f0*/  LOP3.LUT R5, R5, 0xffff, RZ, 0xc0, !PT ;  /* 0x0000ffff05057812 */ /* 0x000fc800078ec0ff */
[----:B------:R-:W-:-:S05]  /*5600*/  PRMT R3, R5, 0x8880, RZ ;  /* 0x0000888005037816 */ /* 0x000fca00000000ff */
[----:B------:R0:W-:Y:S01]  /*5610*/  STG.E desc[UR36][R16.64], R3 ;  /* 0x0000000310007986 */ /* 0x0001e2000c101924 */
[----:B------:R-:W-:Y:S05]  /*5620*/  BRA `(.L_x_21172) ;  /* 0x0000000c00587947 */ /* 0x000fea0003800000 */
.L_x_21173:
[----:B------:R-:W-:-:S04]  /*5630*/  PRMT R3, R5, 0x8880, RZ ;  /* 0x0000888005037816 */ /* 0x000fc800000000ff */
[----:B------:R-:W-:-:S05]  /*5640*/  PRMT R3, R3, 0x7710, RZ ;  /* 0x0000771003037816 */ /* 0x000fca00000000ff */
[----:B------:R0:W-:Y:S01]  /*5650*/  STG.E.U16 desc[UR36][R16.64], R3 ;  /* 0x0000000310007986 */ /* 0x0001e2000c101524 */
[----:B------:R-:W-:Y:S05]  /*5660*/  BRA `(.L_x_21172) ;  /* 0x0000000c00487947 */ /* 0x000fea0003800000 */
.L_x_21168:
        /* <DEDUP_REMOVED lines=9> */
.L_x_21176:
[----:B------:R-:W0:Y:S02]  /*5700*/  I2F.S8 R0, R5 ;  /* 0x0000000500007306 */ /* 0x000e240000001400 */
[----:B0-----:R-:W-:-:S05]  /*5710*/  F2FP.F16.F32.PACK_AB R0, RZ, R0 ;  /* 0x00000000ff00723e */ /* 0x001fca00000000ff */
[----:B------:R0:W-:Y:S01]  /*5720*/  STG.E.U16 desc[UR36][R16.64], R0 ;  /* 0x0000000010007986 */ /* 0x0001e2000c101524 */
[----:B------:R-:W-:Y:S05]  /*5730*/  BRA `(.L_x_21172) ;  /* 0x0000000c00147947 */ /* 0x000fea0003800000 */
.L_x_21175:
        /* <DEDUP_REMOVED lines=10> */
.L_x_21178:
[----:B------:R-:W0:Y:S02]  /*57e0*/  I2F.S8 R5, R5 ;  /* 0x0000000500057306 */ /* 0x000e240000001400 */
[----:B0-----:R-:W-:-:S04]  /*57f0*/  F2FP.F16.F32.PACK_AB R3, RZ, R5 ;  /* 0x00000005ff03723e */ /* 0x001fc800000000ff */
[----:B------:R-:W-:-:S05]  /*5800*/  PRMT R3, R3, 0x5410, RZ ;  /* 0x0000541003037816 */ /* 0x000fca00000000ff */
[----:B------:R0:W-:Y:S01]  /*5810*/  STG.E desc[UR36][R16.64], R3 ;  /* 0x0000000310007986 */ /* 0x0001e2000c101924 */
[----:B------:R-:W-:Y:S05]  /*5820*/  BRA `(.L_x_21172) ;  /* 0x0000000800d87947 */ /* 0x000fea0003800000 */
.L_x_21177:
[----:B------:R-:W-:-:S04]  /*5830*/  PRMT R2, R5, 0x8880, RZ ;  /* 0x0000888005027816 */ /* 0x000fc800000000ff */
[----:B------:R-:W-:-:S06]  /*5840*/  PRMT R2, R2, 0x7710, RZ ;  /* 0x0000771002027816 */ /* 0x000fcc00000000ff */
[----:B------:R-:W0:Y:S02]  /*5850*/  I2F.F64.S16 R2, R2 ;  /* 0x0000000200027312 */ /* 0x000e240000101c00 */
[----:B0-----:R0:W-:Y:S01]  /*5860*/  STG.E.64 desc[UR36][R16.64], R2 ;  /* 0x0000000210007986 */ /* 0x0011e2000c101b24 */
[----:B------:R-:W-:Y:S05]  /*5870*/  BRA `(.L_x_21172) ;  /* 0x0000000800c47947 */ /* 0x000fea0003800000 */
.L_x_21167:
        /* <DEDUP_REMOVED lines=12> */
.L_x_21181:
[----:B------:R-:W-:Y:S02]  /*5940*/  PRMT R4, R5, 0x8880, RZ ;  /* 0x0000888005047816 */ /* 0x000fe400000000ff */
[----:B------:R-:W-:Y:S02]  /*5950*/  CS2R R6, SRZ ;  /* 0x0000000000067805 */ /* 0x000fe4000001ff00 */
[----:B------:R-:W-:-:S06]  /*5960*/  PRMT R4, R4, 0x7710, RZ ;  /* 0x0000771004047816 */ /* 0x000fcc00000000ff */
[----:B------:R-:W0:Y:S02]  /*5970*/  I2F.F64.S16 R4, R4 ;  /* 0x0000000400047312 */ /* 0x000e240000101c00 */
[----:B0-----:R0:W-:Y:S01]  /*5980*/  STG.E.128 desc[UR36][R16.64], R4 ;  /* 0x0000000410007986 */ /* 0x0011e2000c101d24 */
[----:B------:R-:W-:Y:S05]  /*5990*/  BRA `(.L_x_21172) ;  /* 0x00000008007c7947 */ /* 0x000fea0003800000 */
.L_x_21180:
        /* <DEDUP_REMOVED lines=21> */
.L_x_21185:
[----:B------:R-:W-:Y:S05]  /*5af0*/  BSYNC B0 ;  /* 0x0000000000007941 */ /* 0x000fea0003800000 */
.L_x_21184:
[----:B------:R-:W-:-:S05]  /*5b00*/  LOP3.LUT R3, R0, R3, RZ, 0xfc, !PT ;  /* 0x0000000300037212 */ /* 0x000fca00078efcff */
[----:B------:R0:W-:Y:S01]  /*5b10*/  STG.E.U8 desc[UR36][R16.64], R3 ;  /* 0x0000000310007986 */ /* 0x0001e2000c101124 */
[----:B------:R-:W-:Y:S05]  /*5b20*/  BRA `(.L_x_21172) ;  /* 0x0000000800187947 */ /* 0x000fea0003800000 */
.L_x_21183:
        /* <DEDUP_REMOVED lines=13> */
.L_x_21187:
[----:B------:R-:W-:Y:S01]  /*5c00*/  IMAD.MOV.U32 R0, RZ, RZ, 0x7f ;  /* 0x0000007fff007424 */ /* 0x000fe200078e00ff */
[----:B------:R-:W-:-:S04]  /*5c10*/  ISETP.GT.U32.AND P0, PT, R2, 0x7f800000, PT ;  /* 0x7f8000000200780c */ /* 0x000fc80003f04070 */
[----:B------:R-:W-:-:S09]  /*5c20*/  SEL R0, R0, 0x7c, P0 ;  /* 0x0000007c00007807 */ /* 0x000fd20000000000 */
.L_x_21188:
[----:B------:R-:W-:Y:S05]  /*5c30*/  BSYNC B0 ;  /* 0x0000000000007941 */ /* 0x000fea0003800000 */
.L_x_21186:
[----:B------:R-:W-:-:S04]  /*5c40*/  LOP3.LUT R2, R5, 0x80000000, RZ, 0xc0, !PT ;  /* 0x8000000005027812 */ /* 0x000fc800078ec0ff */
[----:B------:R-:W-:-:S04]  /*5c50*/  SHF.R.U32.HI R3, RZ, 0x18, R2 ;  /* 0x00000018ff037819 */ /* 0x000fc80000011602 */
[----:B------:R-:W-:-:S05]  /*5c60*/  LOP3.LUT R3, R0, R3, RZ, 0xfc, !PT ;  /* 0x0000000300037212 */ /* 0x000fca00078efcff */
[----:B------:R0:W-:Y:S01]  /*5c70*/  STG.E.U8 desc[UR36][R16.64], R3 ;  /* 0x0000000310007986 */ /* 0x0001e2000c101124 */
[----:B------:R-:W-:Y:S05]  /*5c80*/  BRA `(.L_x_21172) ;  /* 0x0000000400c07947 */ /* 0x000fea0003800000 */
.L_x_21182:
[----:B------:R-:W0:Y:S02]  /*5c90*/  I2F.S8 R0, R5 ;  /* 0x0000000500007306 */ /* 0x000e240000001400 */
[----:B0-----:R-:W-:-:S05]  /*5ca0*/  F2FP.BF16.F32.PACK_AB R0, RZ, R0 ;  /* 0x00000000ff00723e */ /* 0x001fca00000010ff */
[----:B------:R0:W-:Y:S01]  /*5cb0*/  STG.E.U16 desc[UR36][R16.64], R0 ;  /* 0x0000000010007986 */ /* 0x0001e2000c101524 */
[----:B------:R-:W-:Y:S05]  /*5cc0*/  BRA `(.L_x_21172) ;  /* 0x0000000400b07947 */ /* 0x000fea0003800000 */
.L_x_21179:
        /* <DEDUP_REMOVED lines=12> */
.L_x_21191:
        /* <DEDUP_REMOVED lines=17> */
.L_x_21194:
[----:B------:R-:W-:-:S04]  /*5ea0*/  LOP3.LUT R2, R5, 0x80000000, RZ, 0xc0, !PT ;  /* 0x8000000005027812 */ /* 0x000fc800078ec0ff */
[----:B------:R-:W-:-:S04]  /*5eb0*/  SHF.R.U32.HI R3, RZ, 0x18, R2 ;  /* 0x00000018ff037819 */ /* 0x000fc80000011602 */
[----:B------:R-:W-:-:S04]  /*5ec0*/  LOP3.LUT R0, R0, R3, RZ, 0xfc, !PT ;  /* 0x0000000300007212 */ /* 0x000fc800078efcff */
[----:B------:R-:W-:-:S07]  /*5ed0*/  PRMT R8, R0, 0x7610, R8 ;  /* 0x0000761000087816 */ /* 0x000fce0000000008 */
.L_x_21193:
[----:B------:R-:W-:Y:S05]  /*5ee0*/  BSYNC B0 ;  /* 0x0000000000007941 */ /* 0x000fea0003800000 */
.L_x_21192:
[----:B------:R3:W-:Y:S01]  /*5ef0*/  STG.E.U8 desc[UR36][R16.64], R8 ;  /* 0x0000000810007986 */ /* 0x0007e2000c101124 */
[----:B------:R-:W-:Y:S05]  /*5f00*/  BRA `(.L_x_21172) ;  /* 0x0000000400207947 */ /* 0x000fea0003800000 */
.L_x_21190:
        /* <DEDUP_REMOVED lines=17> */
.L_x_21197:
[----:B------:R-:W-:-:S04]  /*6020*/  LOP3.LUT R2, R5, 0x80000000, RZ, 0xc0, !PT ;  /* 0x8000000005027812 */ /* 0x000fc800078ec0ff */
[----:B------:R-:W-:-:S04]  /*6030*/  SHF.R.U32.HI R3, RZ, 0x18, R2 ;  /* 0x00000018ff037819 */ /* 0x000fc80000011602 */
[----:B------:R-:W-:-:S04]  /*6040*/  LOP3.LUT R0, R0, R3, RZ, 0xfc, !PT ;  /* 0x0000000300007212 */ /* 0x000fc800078efcff */
[----:B------:R-:W-:-:S07]  /*6050*/  PRMT R8, R0, 0x7610, R8 ;  /* 0x0000761000087816 */ /* 0x000fce0000000008 */
.L_x_21196:
[----:B------:R-:W-:Y:S05]  /*6060*/  BSYNC B0 ;  /* 0x0000000000007941 */ /* 0x000fea0003800000 */
.L_x_21195:
[----:B------:R0:W-:Y:S01]  /*6070*/  STG.E.U8 desc[UR36][R16.64], R8 ;  /* 0x0000000810007986 */ /* 0x0001e2000c101124 */
[----:B------:R-:W-:Y:S05]  /*6080*/  BRA `(.L_x_21172) ;  /* 0x0000000000c07947 */ /* 0x000fea0003800000 */
.L_x_21189:
        /* <DEDUP_REMOVED lines=22> */
.L_x_21171:
        /* <DEDUP_REMOVED lines=16> */
.L_x_21200:
[----:B------:R-:W-:Y:S05]  /*62f0*/  BRA `(.L_x_21172) ;  /* 0x0000000000247947 */ /* 0x000fea0003800000 */
.L_x_21199:
[----:B------:R-:W-:-:S04]  /*6300*/  LOP3.LUT R5, R5, 0xffff, RZ, 0xc0, !PT ;  /* 0x0000ffff05057812 */ /* 0x000fc800078ec0ff */
[----:B------:R-:W-:-:S05]  /*6310*/  PRMT R5, R5, 0x8880, RZ ;  /* 0x0000888005057816 */ /* 0x000fca00000000ff */
[----:B------:R-:W-:-:S05]  /*6320*/  IMAD.MOV.U32 R2, RZ, RZ, R5 ;  /* 0x000000ffff027224 */ /* 0x000fca00078e0005 */
[----:B------:R-:W-:-:S05]  /*6330*/  SHF.R.S32.HI R3, RZ, 0x1f, R2 ;  /* 0x0000001fff037819 */ /* 0x000fca0000011402 */
[----:B------:R2:W-:Y:S01]  /*6340*/  STG.E.64 desc[UR36][R16.64], R2 ;  /* 0x0000000210007986 */ /* 0x0005e2000c101b24 */
[----:B------:R-:W-:Y:S05]  /*6350*/  BRA `(.L_x_21172) ;  /* 0x00000000000c7947 */ /* 0x000fea0003800000 */
.L_x_21198:
[----:B------:R-:W-:-:S04]  /*6360*/  LOP3.LUT R5, R5, 0xffff, RZ, 0xc0, !PT ;  /* 0x0000ffff05057812 */ /* 0x000fc800078ec0ff */
[----:B------:R-:W-:-:S05]  /*6370*/  PRMT R3, R5, 0x8880, RZ ;  /* 0x0000888005037816 */ /* 0x000fca00000000ff */
[----:B------:R0:W-:Y:S02]  /*6380*/  STG.E desc[UR36][R16.64], R3 ;  /* 0x0000000310007986 */ /* 0x0001e4000c101924 */
.L_x_21172:
[----:B------:R-:W-:-:S07]  /*6390*/  VIADD R19, R19, 0x80 ;  /* 0x0000008013137836 */ /* 0x000fce0000000000 */
.L_x_21132:
[----:B------:R-:W-:Y:S05]  /*63a0*/  BSYNC B6 ;  /* 0x0000000000067941 */ /* 0x000fea0003800000 */
.L_x_21131:
        /* <DEDUP_REMOVED lines=307> */
.L_x_21203:
        /* <DEDUP_REMOVED lines=20> */
.L_x_21207:
[----:B------:R0:W5:Y:S01]  /*7820*/  LDG.E.U8 R0, desc[UR36][R2.64] ;  /* 0x0000002402007981 */ /* 0x000162000c1e1100 */
[----:B------:R-:W-:Y:S05]  /*7830*/  BRA `(.L_x_21209) ;  /* 0x0000000c00547947 */ /* 0x000fea0003800000 */
.L_x_21206:
        /* <DEDUP_REMOVED lines=8> */
.L_x_21211:
[----:B------:R0:W5:Y:S01]  /*78c0*/  LDG.E.U8 R0, desc[UR36][R2.64] ;  /* 0x0000002402007981 */ /* 0x000162000c1e1100 */
[----:B------:R-:W-:Y:S05]  /*78d0*/  BRA `(.L_x_21209) ;  /* 0x0000000c002c7947 */ /* 0x000fea0003800000 */
.L_x_21210:
[----:B------:R0:W5:Y:S01]  /*78e0*/  LDG.E.U16 R0, desc[UR36][R2.64] ;  /* 0x0000002402007981 */ /* 0x000162000c1e1500 */
[----:B------:R-:W-:Y:S05]  /*78f0*/  BRA `(.L_x_21209) ;  /* 0x0000000c00247947 */ /* 0x000fea0003800000 */
.L_x_21205:
        /* <DEDUP_REMOVED lines=9> */
.L_x_21213:
[----:B------:R-:W2:Y:S02]  /*7990*/  LDG.E.U16 R4, desc[UR36][R2.64] ;  /* 0x0000002402047981 */ /* 0x000ea4000c1e1500 */
[----:B--2---:R-:W-:-:S06]  /*79a0*/  HADD2.F32 R4, -RZ, R4.H0_H0 ;  /* 0x20000004ff047230 */ /* 0x004fcc0000004100 */
[----:B------:R-:W0:Y:S02]  /*79b0*/  F2I.FTZ.TRUNC.NTZ R4, R4 ;  /* 0x0000000400047305 */ /* 0x000e24000021f100 */
[----:B0-----:R-:W-:Y:S01]  /*79c0*/  PRMT R0, R4, 0x7610, R0 ;  /* 0x0000761004007816 */ /* 0x001fe20000000000 */
[----:B------:R-:W-:Y:S06]  /*79d0*/  BRA `(.L_x_21209) ;  /* 0x0000000800ec7947 */ /* 0x000fec0003800000 */
.L_x_21212:
        /* <DEDUP_REMOVED lines=9> */
.L_x_21215:
[----:B------:R-:W2:Y:S02]  /*7a70*/  LDG.E.U16 R2, desc[UR36][R2.64] ;  /* 0x0000002402027981 */ /* 0x000ea4000c1e1500 */
[----:B--2---:R-:W-:-:S06]  /*7a80*/  HADD2.F32 R4, -RZ, R2.H0_H0 ;  /* 0x20000002ff047230 */ /* 0x004fcc0000004100 */
[----:B------:R-:W0:Y:S02]  /*7a90*/  F2I.FTZ.TRUNC.NTZ R4, R4 ;  /* 0x0000000400047305 */ /* 0x000e24000021f100 */
[----:B0-----:R-:W-:Y:S01]  /*7aa0*/  PRMT R0, R4, 0x7610, R0 ;  /* 0x0000761004007816 */ /* 0x001fe20000000000 */
[----:B------:R-:W-:Y:S06]  /*7ab0*/  BRA `(.L_x_21209) ;  /* 0x0000000800b47947 */ /* 0x000fec0003800000 */
.L_x_21214:
[----:B------:R-:W2:Y:S02]  /*7ac0*/  LDG.E.64 R2, desc[UR36][R2.64] ;  /* 0x0000002402027981 */ /* 0x000ea4000c1e1b00 */
[----:B--2---:R0:W1:Y:S01]  /*7ad0*/  F2I.F64.TRUNC R0, R2 ;  /* 0x0000000200007311 */ /* 0x004062000030d100 */
[----:B------:R-:W-:Y:S05]  /*7ae0*/  BRA `(.L_x_21209) ;  /* 0x0000000800a87947 */ /* 0x000fea0003800000 */
.L_x_21204:
        /* <DEDUP_REMOVED lines=12> */
.L_x_21218:
[----:B------:R-:W2:Y:S02]  /*7bb0*/  LDG.E.64 R2, desc[UR36][R2.64] ;  /* 0x0000002402027981 */ /* 0x000ea4000c1e1b00 */
[----:B--2---:R3:W4:Y:S01]  /*7bc0*/  F2I.F64.TRUNC R0, R2 ;  /* 0x0000000200007311 */ /* 0x004722000030d100 */
[----:B------:R-:W-:Y:S05]  /*7bd0*/  BRA `(.L_x_21209) ;  /* 0x00000008006c7947 */ /* 0x000fea0003800000 */
.L_x_21217:
        /* <DEDUP_REMOVED lines=28> */
.L_x_21220:
        /* <DEDUP_REMOVED lines=15> */
.L_x_21219:
[----:B------:R-:W2:Y:S02]  /*7e90*/  LDG.E.U16 R4, desc[UR36][R2.64] ;  /* 0x0000002402047981 */ /* 0x000ea4000c1e1500 */
[----:B--2---:R-:W-:-:S06]  /*7ea0*/  IMAD.U32 R4, R4, 0x10000, RZ ;  /* 0x0001000004047824 */ /* 0x004fcc00078e00ff */
[----:B------:R-:W0:Y:S02]  /*7eb0*/  F2I.FTZ.TRUNC.NTZ R4, R4 ;  /* 0x0000000400047305 */ /* 0x000e24000021f100 */
[----:B0-----:R-:W-:Y:S01]  /*7ec0*/  PRMT R0, R4, 0x7610, R0 ;  /* 0x0000761004007816 */ /* 0x001fe20000000000 */
[----:B------:R-:W-:Y:S06]  /*7ed0*/  BRA `(.L_x_21209) ;  /* 0x0000000400ac7947 */ /* 0x000fec0003800000 */
.L_x_21216:
        /* <DEDUP_REMOVED lines=10> */
.L_x_21223:
        /* <DEDUP_REMOVED lines=21> */
.L_x_21227:
[----:B------:R-:W-:Y:S05]  /*80d0*/  BSYNC B1 ;  /* 0x0000000000017941 */ /* 0x000fea0003800000 */
.L_x_21226:
[----:B------:R-:W-:Y:S01]  /*80e0*/  IMAD.SHL.U32 R2, R2, 0x100000, RZ ;  /* 0x0010000002027824 */ /* 0x000fe200078e00ff */
[----:B------:R-:W-:-:S04]  /*80f0*/  LEA R3, R0, 0x3b800000, 0x17 ;  /* 0x3b80000000037811 */ /* 0x000fc800078eb8ff */
[----:B------:R-:W-:-:S07]  /*8100*/  LOP3.LUT R4, R3, R2, R4, 0xfe, !PT ;  /* 0x0000000203047212 */ /* 0x000fce00078efe04 */
.L_x_21225:
[----:B------:R-:W-:Y:S05]  /*8110*/  BSYNC B0 ;  /* 0x0000000000007941 */ /* 0x000fea0003800000 */
.L_x_21224:
[----:B------:R-:W0:Y:S02]  /*8120*/  F2I.FTZ.TRUNC.NTZ R4, R4 ;  /* 0x0000000400047305 */ /* 0x000e24000021f100 */
[----:B0-----:R-:W-:Y:S01]  /*8130*/  PRMT R0, R4, 0x7610, R0 ;  /* 0x0000761004007816 */ /* 0x001fe20000000000 */
[----:B------:R-:W-:Y:S06]  /*8140*/  BRA `(.L_x_21209) ;  /* 0x0000000400107947 */ /* 0x000fec0003800000 */
.L_x_21222:
        /* <DEDUP_REMOVED lines=21> */
.L_x_21231:
[----:B------:R-:W-:Y:S05]  /*82a0*/  BSYNC B1 ;  /* 0x0000000000017941 */ /* 0x000fea0003800000 */
.L_x_21230:
[----:B------:R-:W-:Y:S01]  /*82b0*/  IMAD.SHL.U32 R2, R2, 0x200000, RZ ;  /* 0x0020000002027824 */ /* 0x000fe200078e00ff */
[----:B------:R-:W-:-:S04]  /*82c0*/  LEA R3, R0, 0x37800000, 0x17 ;  /* 0x3780000000037811 */ /* 0x000fc800078eb8ff */
[----:B------:R-:W-:-:S07]  /*82d0*/  LOP3.LUT R4, R3, R2, R4, 0xfe, !PT ;  /* 0x0000000203047212 */ /* 0x000fce00078efe04 */
.L_x_21229:
[----:B------:R-:W-:Y:S05]  /*82e0*/  BSYNC B0 ;  /* 0x0000000000007941 */ /* 0x000fea0003800000 */
.L_x_21228:
[----:B------:R-:W0:Y:S02]  /*82f0*/  F2I.FTZ.TRUNC.NTZ R4, R4 ;  /* 0x0000000400047305 */ /* 0x000e24000021f100 */
[----:B0-----:R-:W-:Y:S01]  /*8300*/  PRMT R0, R4, 0x7610, R0 ;  /* 0x0000761004007816 */ /* 0x001fe20000000000 */
[----:B------:R-:W-:Y:S06]  /*8310*/  BRA `(.L_x_21209) ;  /* 0x00000000009c7947 */ /* 0x000fec0003800000 */
.L_x_21221:
        /* <DEDUP_REMOVED lines=14> */
.L_x_21235:
[----:B------:R-:W-:Y:S05]  /*8400*/  BSYNC B0 ;  /* 0x0000000000007941 */ /* 0x000fea0003800000 */
.L_x_21234:
[----:B------:R-:W0:Y:S02]  /*8410*/  F2I.FTZ.TRUNC.NTZ R4, R4 ;  /* 0x0000000400047305 */ /* 0x000e24000021f100 */
[----:B0-----:R-:W-:Y:S01]  /*8420*/  PRMT R0, R4, 0x7610, R0 ;  /* 0x0000761004007816 */ /* 0x001fe20000000000 */
[----:B------:R-:W-:Y:S06]  /*8430*/  BRA `(.L_x_21209) ;  /* 0x0000000000547947 */ /* 0x000fec0003800000 */
.L_x_21208:
        /* <DEDUP_REMOVED lines=16> */
.L_x_21236:
[----:B------:R-:W-:Y:S01]  /*8540*/  PRMT R0, RZ, 0x7610, R0 ;  /* 0x00007610ff007816 */ /* 0x000fe20000000000 */
[----:B------:R-:W-:Y:S06]  /*8550*/  BRA `(.L_x_21209) ;  /* 0x00000000000c7947 */ /* 0x000fec0003800000 */
.L_x_21233:
[----:B------:R1:W5:Y:S01]  /*8560*/  LDG.E.U8 R0, desc[UR36][R2.64] ;  /* 0x0000002402007981 */ /* 0x000362000c1e1100 */
[----:B------:R-:W-:Y:S05]  /*8570*/  BRA `(.L_x_21209) ;  /* 0x0000000000047947 */ /* 0x000fea0003800000 */
.L_x_21232:
[----:B------:R2:W5:Y:S02]  /*8580*/  LDG.E.U8 R0, desc[UR36][R2.64] ;  /* 0x0000002402007981 */ /* 0x000564000c1e1100 */
.L_x_21209:
        /* <DEDUP_REMOVED lines=18> */
.L_x_21240:
[----:B------:R3:W-:Y:S01]  /*86b0*/  STG.E.U8 desc[UR36][R16.64], R5 ;  /* 0x0000000510007986 */ /* 0x0007e2000c101124 */
[----:B------:R-:W-:Y:S05]  /*86c0*/  BRA `(.L_x_21242) ;  /* 0x0000000c00987947 */ /* 0x000fea0003800000 */
.L_x_21239:
        /* <DEDUP_REMOVED lines=12> */
.L_x_21244:
[----:B------:R-:W-:-:S04]  /*8790*/  LOP3.LUT R5, R5, 0xffff, RZ, 0xc0, !PT ;  /* 0x0000ffff05057812 */ /* 0x000fc800078ec0ff */
[----:B------:R-:W-:-:S05]  /*87a0*/  PRMT R3, R5, 0x8880, RZ ;  /* 0x0000888005037816 */ /* 0x000fca00000000ff */
[----:B------:R2:W-:Y:S01]  /*87b0*/  STG.E desc[UR36][R16.64], R3 ;  /* 0x0000000310007986 */ /* 0x0005e2000c101924 */
[----:B------:R-:W-:Y:S05]  /*87c0*/  BRA `(.L_x_21242) ;  /* 0x0000000c00587947 */ /* 0x000fea0003800000 */
.L_x_21243:
[----:B------:R-:W-:-:S04]  /*87d0*/  PRMT R3, R5, 0x8880, RZ ;  /* 0x0000888005037816 */ /* 0x000fc800000000ff */
[----:B------:R-:W-:-:S05]  /*87e0*/  PRMT R3, R3, 0x7710, RZ ;  /* 0x0000771003037816 */ /* 0x000fca00000000ff */
[----:B------:R0:W-:Y:S01]  /*87f0*/  STG.E.U16 desc[UR36][R16.64], R3 ;  /* 0x0000000310007986 */ /* 0x0001e2000c101524 */
[----:B------:R-:W-:Y:S05]  /*8800*/  BRA `(.L_x_21242) ;  /* 0x0000000c00487947 */ /* 0x000fea0003800000 */
.L_x_21238:
        /* <DEDUP_REMOVED lines=9> */
.L_x_21246:
[----:B------:R-:W0:Y:S02]  /*88a0*/  I2F.S8 R0, R5 ;  /* 0x0000000500007306 */ /* 0x000e240000001400 */
[----:B0-----:R-:W-:-:S05]  /*88b0*/  F2FP.F16.F32.PACK_AB R0, RZ, R0 ;  /* 0x00000000ff00723e */ /* 0x001fca00000000ff */
[----:B------:R0:W-:Y:S01]  /*88c0*/  STG.E.U16 desc[UR36][R16.64], R0 ;  /* 0x0000000010007986 */ /* 0x0001e2000c101524 */
[----:B------:R-:W-:Y:S05]  /*88d0*/  BRA `(.L_x_21242) ;  /* 0x0000000c00147947 */ /* 0x000fea0003800000 */
.L_x_21245:
        /* <DEDUP_REMOVED lines=10> */
.L_x_21248:
[----:B------:R-:W0:Y:S02]  /*8980*/  I2F.S8 R5, R5 ;  /* 0x0000000500057306 */ /* 0x000e240000001400 */
[----:B0-----:R-:W-:-:S04]  /*8990*/  F2FP.F16.F32.PACK_AB R3, RZ, R5 ;  /* 0x00000005ff03723e */ /* 0x001fc800000000ff */
[----:B------:R-:W-:-:S05]  /*89a0*/  PRMT R3, R3, 0x5410, RZ ;  /* 0x0000541003037816 */ /* 0x000fca00000000ff */
[----:B------:R0:W-:Y:S01]  /*89b0*/  STG.E desc[UR36][R16.64], R3 ;  /* 0x0000000310007986 */ /* 0x0001e2000c101924 */
[----:B------:R-:W-:Y:S05]  /*89c0*/  BRA `(.L_x_21242) ;  /* 0x0000000800d87947 */ /* 0x000fea0003800000 */
.L_x_21247:
[----:B------:R-:W-:-:S04]  /*89d0*/  PRMT R2, R5, 0x8880, RZ ;  /* 0x0000888005027816 */ /* 0x000fc800000000ff */
[----:B------:R-:W-:-:S06]  /*89e0*/  PRMT R2, R2, 0x7710, RZ ;  /* 0x0000771002027816 */ /* 0x000fcc00000000ff */
[----:B------:R-:W0:Y:S02]  /*89f0*/  I2F.F64.S16 R2, R2 ;  /* 0x0000000200027312 */ /* 0x000e240000101c00 */
[----:B0-----:R0:W-:Y:S01]  /*8a00*/  STG.E.64 desc[UR36][R16.64], R2 ;  /* 0x0000000210007986 */ /* 0x0011e2000c101b24 */
[----:B------:R-:W-:Y:S05]  /*8a10*/  BRA `(.L_x_21242) ;  /* 0x0000000800c47947 */ /* 0x000fea0003800000 */
.L_x_21237:
        /* <DEDUP_REMOVED lines=12> */
.L_x_21251:
[----:B------:R-:W-:Y:S02]  /*8ae0*/  PRMT R4, R5, 0x8880, RZ ;  /* 0x0000888005047816 */ /* 0x000fe400000000ff */
[----:B------:R-:W-:Y:S02]  /*8af0*/  CS2R R6, SRZ ;  /* 0x0000000000067805 */ /* 0x000fe4000001ff00 */
[----:B------:R-:W-:-:S06]  /*8b00*/  PRMT R4, R4, 0x7710, RZ ;  /* 0x0000771004047816 */ /* 0x000fcc00000000ff */
[----:B------:R-:W0:Y:S02]  /*8b10*/  I2F.F64.S16 R4, R4 ;  /* 0x0000000400047312 */ /* 0x000e240000101c00 */
[----:B0-----:R0:W-:Y:S01]  /*8b20*/  STG.E.128 desc[UR36][R16.64], R4 ;  /* 0x0000000410007986 */ /* 0x0011e2000c101d24 */
[----:B------:R-:W-:Y:S05]  /*8b30*/  BRA `(.L_x_21242) ;  /* 0x00000008007c7947 */ /* 0x000fea0003800000 */
.L_x_21250:
        /* <DEDUP_REMOVED lines=21> */
.L_x_21255:
[----:B------:R-:W-:Y:S05]  /*8c90*/  BSYNC B0 ;  /* 0x0000000000007941 */ /* 0x000fea0003800000 */
.L_x_21254:
[----:B------:R-:W-:-:S05]  /*8ca0*/  LOP3.LUT R3, R0, R3, RZ, 0xfc, !PT ;  /* 0x0000000300037212 */ /* 0x000fca00078efcff */
[----:B------:R0:W-:Y:S01]  /*8cb0*/  STG.E.U8 desc[UR36][R16.64], R3 ;  /* 0x0000000310007986 */ /* 0x0001e2000c101124 */
[----:B------:R-:W-:Y:S05]  /*8cc0*/  BRA `(.L_x_21242) ;  /* 0x0000000800187947 */ /* 0x000fea0003800000 */
.L_x_21253:
        /* <DEDUP_REMOVED lines=13> */
.L_x_21257:
[----:B------:R-:W-:Y:S01]  /*8da0*/  IMAD.MOV.U32 R0, RZ, RZ, 0x7f ;  /* 0x0000007fff007424 */ /* 0x000fe200078e00ff */
[----:B------:R-:W-:-:S04]  /*8db0*/  ISETP.GT.U32.AND P0, PT, R2, 0x7f800000, PT ;  /* 0x7f8000000200780c */ /* 0x000fc80003f04070 */
[----:B------:R-:W-:-:S09]  /*8dc0*/  SEL R0, R0, 0x7c, P0 ;  /* 0x0000007c00007807 */ /* 0x000fd20000000000 */
.L_x_21258:
[----:B------:R-:W-:Y:S05]  /*8dd0*/  BSYNC B0 ;  /* 0x0000000000007941 */ /* 0x000fea0003800000 */
.L_x_21256:
[----:B------:R-:W-:-:S04]  /*8de0*/  LOP3.LUT R2, R5, 0x80000000, RZ, 0xc0, !PT ;  /* 0x8000000005027812 */ /* 0x000fc800078ec0ff */
[----:B------:R-:W-:-:S04]  /*8df0*/  SHF.R.U32.HI R3, RZ, 0x18, R2 ;  /* 0x00000018ff037819 */ /* 0x000fc80000011602 */
[----:B------:R-:W-:-:S05]  /*8e00*/  LOP3.LUT R3, R0, R3, RZ, 0xfc, !PT ;  /* 0x0000000300037212 */ /* 0x000fca00078efcff */
[----:B------:R0:W-:Y:S01]  /*8e10*/  STG.E.U8 desc[UR36][R16.64], R3 ;  /* 0x0000000310007986 */ /* 0x0001e2000c101124 */
[----:B------:R-:W-:Y:S05]  /*8e20*/  BRA `(.L_x_21242) ;  /* 0x0000000400c07947 */ /* 0x000fea0003800000 */
.L_x_21252:
[----:B------:R-:W0:Y:S02]  /*8e30*/  I2F.S8 R0, R5 ;  /* 0x0000000500007306 */ /* 0x000e240000001400 */
[----:B0-----:R-:W-:-:S05]  /*8e40*/  F2FP.BF16.F32.PACK_AB R0, RZ, R0 ;  /* 0x00000000ff00723e */ /* 0x001fca00000010ff */
[----:B------:R0:W-:Y:S01]  /*8e50*/  STG.E.U16 desc[UR36][R16.64], R0 ;  /* 0x0000000010007986 */ /* 0x0001e2000c101524 */
[----:B------:R-:W-:Y:S05]  /*8e60*/  BRA `(.L_x_21242) ;  /* 0x0000000400b07947 */ /* 0x000fea0003800000 */
.L_x_21249:
        /* <DEDUP_REMOVED lines=12> */
.L_x_21261:
        /* <DEDUP_REMOVED lines=17> */
.L_x_21264:
[----:B------:R-:W-:-:S04]  /*9040*/  LOP3.LUT R2, R5, 0x80000000, RZ, 0xc0, !PT ;  /* 0x8000000005027812 */ /* 0x000fc800078ec0ff */
[----:B------:R-:W-:-:S04]  /*9050*/  SHF.R.U32.HI R3, RZ, 0x18, R2 ;  /* 0x00000018ff037819 */ /* 0x000fc80000011602 */
[----:B------:R-:W-:-:S04]  /*9060*/  LOP3.LUT R0, R0, R3, RZ, 0xfc, !PT ;  /* 0x0000000300007212 */ /* 0x000fc800078efcff */
[----:B------:R-:W-:-:S07]  /*9070*/  PRMT R8, R0, 0x7610, R8 ;  /* 0x0000761000087816 */ /* 0x000fce0000000008 */
.L_x_21263:
[----:B------:R-:W-:Y:S05]  /*9080*/  BSYNC B0 ;  /* 0x0000000000007941 */ /* 0x000fea0003800000 */
.L_x_21262:
[----:B------:R0:W-:Y:S01]  /*9090*/  STG.E.U8 desc[UR36][R16.64], R8 ;  /* 0x0000000810007986 */ /* 0x0001e2000c101124 */
[----:B------:R-:W-:Y:S05]  /*90a0*/  BRA `(.L_x_21242) ;  /* 0x0000000400207947 */ /* 0x000fea0003800000 */
.L_x_21260:
        /* <DEDUP_REMOVED lines=17> */
.L_x_21267:
[----:B------:R-:W-:-:S04]  /*91c0*/  LOP3.LUT R2, R5, 0x80000000, RZ, 0xc0, !PT ;  /* 0x8000000005027812 */ /* 0x000fc800078ec0ff */
[----:B------:R-:W-:-:S04]  /*91d0*/  SHF.R.U32.HI R3, RZ, 0x18, R2 ;  /* 0x00000018ff037819 */ /* 0x000fc80000011602 */
[----:B------:R-:W-:-:S04]  /*91e0*/  LOP3.LUT R0, R0, R3, RZ, 0xfc, !PT ;  /* 0x0000000300007212 */ /* 0x000fc800078efcff */
[----:B------:R-:W-:-:S07]  /*91f0*/  PRMT R8, R0, 0x7610, R8 ;  /* 0x0000761000087816 */ /* 0x000fce0000000008 */
.L_x_21266:
[----:B------:R-:W-:Y:S05]  /*9200*/  BSYNC B0 ;  /* 0x0000000000007941 */ /* 0x000fea0003800000 */
.L_x_21265:
[----:B------:R0:W-:Y:S01]  /*9210*/  STG.E.U8 desc[UR36][R16.64], R8 ;  /* 0x0000000810007986 */ /* 0x0001e2000c101124 */
[----:B------:R-:W-:Y:S05]  /*9220*/  BRA `(.L_x_21242) ;  /* 0x0000000000c07947 */ /* 0x000fea0003800000 */
.L_x_21259:
        /* <DEDUP_REMOVED lines=22> */
.L_x_21241:
        /* <DEDUP_REMOVED lines=16> */
.L_x_21270:
[----:B------:R-:W-:Y:S05]  /*9490*/  BRA `(.L_x_21242) ;  /* 0x0000000000247947 */ /* 0x000fea0003800000 */
.L_x_21269:
[----:B------:R-:W-:-:S04]  /*94a0*/  LOP3.LUT R5, R5, 0xffff, RZ, 0xc0, !PT ;  /* 0x0000ffff05057812 */ /* 0x000fc800078ec0ff */
[----:B------:R-:W-:-:S05]  /*94b0*/  PRMT R5, R5, 0x8880, RZ ;  /* 0x0000888005057816 */ /* 0x000fca00000000ff */
[----:B------:R-:W-:-:S05]  /*94c0*/  IMAD.MOV.U32 R2, RZ, RZ, R5 ;  /* 0x000000ffff027224 */ /* 0x000fca00078e0005 */
[----:B------:R-:W-:-:S05]  /*94d0*/  SHF.R.S32.HI R3, RZ, 0x1f, R2 ;  /* 0x0000001fff037819 */ /* 0x000fca0000011402 */
[----:B------:R0:W-:Y:S01]  /*94e0*/  STG.E.64 desc[UR36][R16.64], R2 ;  /* 0x0000000210007986 */ /* 0x0001e2000c101b24 */
[----:B------:R-:W-:Y:S05]  /*94f0*/  BRA `(.L_x_21242) ;  /* 0x00000000000c7947 */ /* 0x000fea0003800000 */
.L_x_21268:
[----:B------:R-:W-:-:S04]  /*9500*/  LOP3.LUT R5, R5, 0xffff, RZ, 0xc0, !PT ;  /* 0x0000ffff05057812 */ /* 0x000fc800078ec0ff */
[----:B------:R-:W-:-:S05]  /*9510*/  PRMT R3, R5, 0x8880, RZ ;  /* 0x0000888005037816 */ /* 0x000fca00000000ff */
[----:B------:R0:W-:Y:S02]  /*9520*/  STG.E desc[UR36][R16.64], R3 ;  /* 0x0000000310007986 */ /* 0x0001e4000c101924 */
.L_x_21242:
[----:B------:R-:W-:-:S07]  /*9530*/  VIADD R19, R19, 0x80 ;  /* 0x0000008013137836 */ /* 0x000fce0000000000 */
.L_x_21202:
[----:B------:R-:W-:Y:S05]  /*9540*/  BSYNC B6 ;  /* 0x0000000000067941 */ /* 0x000fea0003800000 */
.L_x_21201:
        /* <DEDUP_REMOVED lines=306> */
.L_x_21271:
        /* <DEDUP_REMOVED lines=20> */
.L_x_21275:
[----:B------:R4:W5:Y:S01]  /*a9b0*/  LDG.E.U8 R0, desc[UR36][R2.64] ;  /* 0x0000002402007981 */ /* 0x000962000c1e1100 */
[----:B------:R-:W-:Y:S05]  /*a9c0*/  BRA `(.L_x_21277) ;  /* 0x0000000c00547947 */ /* 0x000fea0003800000 */
.L_x_21274:
        /* <DEDUP_REMOVED lines=8> */
.L_x_21279:
[----:B------:R2:W5:Y:S01]  /*aa50*/  LDG.E.U8 R0, desc[UR36][R2.64] ;  /* 0x0000002402007981 */ /* 0x000562000c1e1100 */
[----:B------:R-:W-:Y:S05]  /*aa60*/  BRA `(.L_x_21277) ;  /* 0x0000000c002c7947 */ /* 0x000fea0003800000 */
.L_x_21278:
[----:B------:R0:W5:Y:S01]  /*aa70*/  LDG.E.U16 R0, desc[UR36][R2.64] ;  /* 0x0000002402007981 */ /* 0x000162000c1e1500 */
[----:B------:R-:W-:Y:S05]  /*aa80*/  BRA `(.L_x_21277) ;  /* 0x0000000c00247947 */ /* 0x000fea0003800000 */
.L_x_21273:
        /* <DEDUP_REMOVED lines=9> */
.L_x_21281:
[----:B------:R-:W2:Y:S02]  /*ab20*/  LDG.E.U16 R4, desc[UR36][R2.64] ;  /* 0x0000002402047981 */ /* 0x000ea4000c1e1500 */
[----:B--2---:R-:W-:-:S06]  /*ab30*/  HADD2.F32 R4, -RZ, R4.H0_H0 ;  /* 0x20000004ff047230 */ /* 0x004fcc0000004100 */
[----:B------:R-:W0:Y:S02]  /*ab40*/  F2I.FTZ.TRUNC.NTZ R4, R4 ;  /* 0x0000000400047305 */ /* 0x000e24000021f100 */
[----:B0-----:R-:W-:Y:S01]  /*ab50*/  PRMT R0, R4, 0x7610, R0 ;  /* 0x0000761004007816 */ /* 0x001fe20000000000 */
[----:B------:R-:W-:Y:S06]  /*ab60*/  BRA `(.L_x_21277) ;  /* 0x0000000800ec7947 */ /* 0x000fec0003800000 */
.L_x_21280:
        /* <DEDUP_REMOVED lines=9> */
.L_x_21283:
[----:B------:R-:W2:Y:S02]  /*ac00*/  LDG.E.U16 R2, desc[UR36][R2.64] ;  /* 0x0000002402027981 */ /* 0x000ea4000c1e1500 */
[----:B--2---:R-:W-:-:S06]  /*ac10*/  HADD2.F32 R4, -RZ, R2.H0_H0 ;  /* 0x20000002ff047230 */ /* 0x004fcc0000004100 */
[----:B------:R-:W0:Y:S02]  /*ac20*/  F2I.FTZ.TRUNC.NTZ R4, R4 ;  /* 0x0000000400047305 */ /* 0x000e24000021f100 */
[----:B0-----:R-:W-:Y:S01]  /*ac30*/  PRMT R0, R4, 0x7610, R0 ;  /* 0x0000761004007816 */ /* 0x001fe20000000000 */
[----:B------:R-:W-:Y:S06]  /*ac40*/  BRA `(.L_x_21277) ;  /* 0x0000000800b47947 */ /* 0x000fec0003800000 */
.L_x_21282:
[----:B------:R-:W2:Y:S02]  /*ac50*/  LDG.E.64 R2, desc[UR36][R2.64] ;  /* 0x0000002402027981 */ /* 0x000ea4000c1e1b00 */
[----:B--2---:R0:W1:Y:S01]  /*ac60*/  F2I.F64.TRUNC R0, R2 ;  /* 0x0000000200007311 */ /* 0x004062000030d100 */
[----:B------:R-:W-:Y:S05]  /*ac70*/  BRA `(.L_x_21277) ;  /* 0x0000000800a87947 */ /* 0x000fea0003800000 */
.L_x_21272:
        /* <DEDUP_REMOVED lines=12> */
.L_x_21286:
[----:B------:R-:W2:Y:S02]  /*ad40*/  LDG.E.64 R2, desc[UR36][R2.64] ;  /* 0x0000002402027981 */ /* 0x000ea4000c1e1b00 */
[----:B--2---:R0:W1:Y:S01]  /*ad50*/  F2I.F64.TRUNC R0, R2 ;  /* 0x0000000200007311 */ /* 0x004062000030d100 */
[----:B------:R-:W-:Y:S05]  /*ad60*/  BRA `(.L_x_21277) ;  /* 0x00000008006c7947 */ /* 0x000fea0003800000 */
.L_x_21285:
        /* <DEDUP_REMOVED lines=28> */
.L_x_21288:
        /* <DEDUP_REMOVED lines=15> */
.L_x_21287:
[----:B------:R-:W2:Y:S02]  /*b020*/  LDG.E.U16 R4, desc[UR36][R2.64] ;  /* 0x0000002402047981 */ /* 0x000ea4000c1e1500 */
[----:B--2---:R-:W-:-:S06]  /*b030*/  IMAD.U32 R4, R4, 0x10000, RZ ;  /* 0x0001000004047824 */ /* 0x004fcc00078e00ff */
[----:B------:R-:W0:Y:S02]  /*b040*/  F2I.FTZ.TRUNC.NTZ R4, R4 ;  /* 0x0000000400047305 */ /* 0x000e24000021f100 */
[----:B0-----:R-:W-:Y:S01]  /*b050*/  PRMT R0, R4, 0x7610, R0 ;  /* 0x0000761004007816 */ /* 0x001fe20000000000 */
[----:B------:R-:W-:Y:S06]  /*b060*/  BRA `(.L_x_21277) ;  /* 0x0000000400ac7947 */ /* 0x000fec0003800000 */
.L_x_21284:
        /* <DEDUP_REMOVED lines=10> */
.L_x_21291:
        /* <DEDUP_REMOVED lines=21> */
.L_x_21295:
[----:B------:R-:W-:Y:S05]  /*b260*/  BSYNC B1 ;  /* 0x0000000000017941 */ /* 0x000fea0003800000 */
.L_x_21294:
[----:B------:R-:W-:Y:S01]  /*b270*/  IMAD.SHL.U32 R2, R2, 0x100000, RZ ;  /* 0x0010000002027824 */ /* 0x000fe200078e00ff */
[----:B------:R-:W-:-:S04]  /*b280*/  LEA R3, R0, 0x3b800000, 0x17 ;  /* 0x3b80000000037811 */ /* 0x000fc800078eb8ff */
[----:B------:R-:W-:-:S07]  /*b290*/  LOP3.LUT R4, R3, R2, R4, 0xfe, !PT ;  /* 0x0000000203047212 */ /* 0x000fce00078efe04 */
.L_x_21293:
[----:B------:R-:W-:Y:S05]  /*b2a0*/  BSYNC B0 ;  /* 0x0000000000007941 */ /* 0x000fea0003800000 */
.L_x_21292:
[----:B------:R-:W0:Y:S02]  /*b2b0*/  F2I.FTZ.TRUNC.NTZ R4, R4 ;  /* 0x0000000400047305 */ /* 0x000e24000021f100 */
[----:B0-----:R-:W-:Y:S01]  /*b2c0*/  PRMT R0, R4, 0x7610, R0 ;  /* 0x0000761004007816 */ /* 0x001fe20000000000 */
[----:B------:R-:W-:Y:S06]  /*b2d0*/  BRA `(.L_x_21277) ;  /* 0x0000000400107947 */ /* 0x000fec0003800000 */
.L_x_21290:
        /* <DEDUP_REMOVED lines=21> */
.L_x_21299:
[----:B------:R-:W-:Y:S05]  /*b430*/  BSYNC B1 ;  /* 0x0000000000017941 */ /* 0x000fea0003800000 */
.L_x_21298:
[----:B------:R-:W-:Y:S01]  /*b440*/  IMAD.SHL.U32 R2, R2, 0x200000, RZ ;  /* 0x0020000002027824 */ /* 0x000fe200078e00ff */
[----:B------:R-:W-:-:S04]  /*b450*/  LEA R3, R0, 0x37800000, 0x17 ;  /* 0x3780000000037811 */ /* 0x000fc800078eb8ff */
[----:B------:R-:W-:-:S07]  /*b460*/  LOP3.LUT R4, R3, R2, R4, 0xfe, !PT ;  /* 0x0000000203047212 */ /* 0x000fce00078efe04 */
.L_x_21297:
[----:B------:R-:W-:Y:S05]  /*b470*/  BSYNC B0 ;  /* 0x0000000000007941 */ /* 0x000fea0003800000 */
.L_x_21296:
[----:B------:R-:W0:Y:S02]  /*b480*/  F2I.FTZ.TRUNC.NTZ R4, R4 ;  /* 0x0000000400047305 */ /* 0x000e24000021f100 */
[----:B0-----:R-:W-:Y:S01]  /*b490*/  PRMT R0, R4, 0x7610, R0 ;  /* 0x0000761004007816 */ /* 0x001fe20000000000 */
[----:B------:R-:W-:Y:S06]  /*b4a0*/  BRA `(.L_x_21277) ;  /* 0x00000000009c7947 */ /* 0x000fec0003800000 */
.L_x_21289:
        /* <DEDUP_REMOVED lines=14> */
.L_x_21303:
[----:B------:R-:W-:Y:S05]  /*b590*/  BSYNC B0 ;  /* 0x0000000000007941 */ /* 0x000fea0003800000 */
.L_x_21302:
[----:B------:R-:W0:Y:S02]  /*b5a0*/  F2I.FTZ.TRUNC.NTZ R4, R4 ;  /* 0x0000000400047305 */ /* 0x000e24000021f100 */
[----:B0-----:R-:W-:Y:S01]  /*b5b0*/  PRMT R0, R4, 0x7610, R0 ;  /* 0x0000761004007816 */ /* 0x001fe20000000000 */
[----:B------:R-:W-:Y:S06]  /*b5c0*/  BRA `(.L_x_21277) ;  /* 0x0000000000547947 */ /* 0x000fec0003800000 */
.L_x_21276:
        /* <DEDUP_REMOVED lines=16> */
.L_x_21304:
[----:B------:R-:W-:Y:S01]  /*b6d0*/  PRMT R0, RZ, 0x7610, R0 ;  /* 0x00007610ff007816 */ /* 0x000fe20000000000 */
[----:B------:R-:W-:Y:S06]  /*b6e0*/  BRA `(.L_x_21277) ;  /* 0x00000000000c7947 */ /* 0x000fec0003800000 */
.L_x_21301:
[----:B------:R0:W5:Y:S01]  /*b6f0*/  LDG.E.U8 R0, desc[UR36][R2.64] ;  /* 0x0000002402007981 */ /* 0x000162000c1e1100 */
[----:B------:R-:W-:Y:S05]  /*b700*/  BRA `(.L_x_21277) ;  /* 0x0000000000047947 */ /* 0x000fea0003800000 */
.L_x_21300:
[----:B------:R0:W5:Y:S02]  /*b710*/  LDG.E.U8 R0, desc[UR36][R2.64] ;  /* 0x0000002402007981 */ /* 0x000164000c1e1100 */
.L_x_21277:
        /* <DEDUP_REMOVED lines=18> */
.L_x_21308:
[----:B------:R-:W-:Y:S01]  /*b840*/  STG.E.U8 desc[UR36][R16.64], R5 ;  /* 0x0000000510007986 */ /* 0x000fe2000c101124 */
[----:B------:R-:W-:Y:S05]  /*b850*/  EXIT ;  /* 0x000000000000794d */ /* 0x000fea0003800000 */
.L_x_21307:
        /* <DEDUP_REMOVED lines=12> */
.L_x_21311:
[----:B------:R-:W-:-:S04]  /*b920*/  LOP3.LUT R5, R5, 0xffff, RZ, 0xc0, !PT ;  /* 0x0000ffff05057812 */ /* 0x000fc800078ec0ff */
[----:B------:R-:W-:-:S05]  /*b930*/  PRMT R3, R5, 0x8880, RZ ;  /* 0x0000888005037816 */ /* 0x000fca00000000ff */
[----:B------:R-:W-:Y:S01]  /*b940*/  STG.E desc[UR36][R16.64], R3 ;  /* 0x0000000310007986 */ /* 0x000fe2000c101924 */
[----:B------:R-:W-:Y:S05]  /*b950*/  EXIT ;  /* 0x000000000000794d */ /* 0x000fea0003800000 */
.L_x_21310:
[----:B------:R-:W-:-:S04]  /*b960*/  PRMT R3, R5, 0x8880, RZ ;  /* 0x0000888005037816 */ /* 0x000fc800000000ff */
[----:B------:R-:W-:-:S05]  /*b970*/  PRMT R3, R3, 0x7710, RZ ;  /* 0x0000771003037816 */ /* 0x000fca00000000ff */
[----:B------:R-:W-:Y:S01]  /*b980*/  STG.E.U16 desc[UR36][R16.64], R3 ;  /* 0x0000000310007986 */ /* 0x000fe2000c101524 */
[----:B------:R-:W-:Y:S05]  /*b990*/  EXIT ;  /* 0x000000000000794d */ /* 0x000fea0003800000 */
.L_x_21306:
        /* <DEDUP_REMOVED lines=9> */
.L_x_21313:
[----:B------:R-:W0:Y:S02]  /*ba30*/  I2F.S8 R0, R5 ;  /* 0x0000000500007306 */ /* 0x000e240000001400 */
[----:B0-----:R-:W-:-:S05]  /*ba40*/  F2FP.F16.F32.PACK_AB R0, RZ, R0 ;  /* 0x00000000ff00723e */ /* 0x001fca00000000ff */
[----:B------:R-:W-:Y:S01]  /*ba50*/  STG.E.U16 desc[UR36][R16.64], R0 ;  /* 0x0000000010007986 */ /* 0x000fe2000c101524 */
[----:B------:R-:W-:Y:S05]  /*ba60*/  EXIT ;  /* 0x000000000000794d */ /* 0x000fea0003800000 */
.L_x_21312:
        /* <DEDUP_REMOVED lines=10> */
.L_x_21315:
[----:B------:R-:W0:Y:S02]  /*bb10*/  I2F.S8 R5, R5 ;  /* 0x0000000500057306 */ /* 0x000e240000001400 */
[----:B0-----:R-:W-:-:S04]  /*bb20*/  F2FP.F16.F32.PACK_AB R3, RZ, R5 ;  /* 0x00000005ff03723e */ /* 0x001fc800000000ff */
[----:B------:R-:W-:-:S05]  /*bb30*/  PRMT R3, R3, 0x5410, RZ ;  /* 0x0000541003037816 */ /* 0x000fca00000000ff */
[----:B------:R-:W-:Y:S01]  /*bb40*/  STG.E desc[UR36][R16.64], R3 ;  /* 0x0000000310007986 */ /* 0x000fe2000c101924 */
[----:B------:R-:W-:Y:S05]  /*bb50*/  EXIT ;  /* 0x000000000000794d */ /* 0x000fea0003800000 */
.L_x_21314:
[----:B------:R-:W-:-:S04]  /*bb60*/  PRMT R2, R5, 0x8880, RZ ;  /* 0x0000888005027816 */ /* 0x000fc800000000ff */
[----:B------:R-:W-:-:S06]  /*bb70*/  PRMT R2, R2, 0x7710, RZ ;  /* 0x0000771002027816 */ /* 0x000fcc00000000ff */
[----:B------:R-:W0:Y:S02]  /*bb80*/  I2F.F64.S16 R2, R2 ;  /* 0x0000000200027312 */ /* 0x000e240000101c00 */
[----:B0-----:R-:W-:Y:S01]  /*bb90*/  STG.E.64 desc[UR36][R16.64], R2 ;  /* 0x0000000210007986 */ /* 0x001fe2000c101b24 */
[----:B------:R-:W-:Y:S05]  /*bba0*/  EXIT ;  /* 0x000000000000794d */ /* 0x000fea0003800000 */
.L_x_21305:
        /* <DEDUP_REMOVED lines=12> */
.L_x_21318:
[----:B------:R-:W-:Y:S02]  /*bc70*/  PRMT R4, R5, 0x8880, RZ ;  /* 0x0000888005047816 */ /* 0x000fe400000000ff */
[----:B------:R-:W-:Y:S02]  /*bc80*/  CS2R R6, SRZ ;  /* 0x0000000000067805 */ /* 0x000fe4000001ff00 */
[----:B------:R-:W-:-:S06]  /*bc90*/  PRMT R4, R4, 0x7710, RZ ;  /* 0x0000771004047816 */ /* 0x000fcc00000000ff */
[----:B------:R-:W0:Y:S02]  /*bca0*/  I2F.F64.S16 R4, R4 ;  /* 0x0000000400047312 */ /* 0x000e240000101c00 */
[----:B0-----:R-:W-:Y:S01]  /*bcb0*/  STG.E.128 desc[UR36][R16.64], R4 ;  /* 0x0000000410007986 */ /* 0x001fe2000c101d24 */
[----:B------:R-:W-:Y:S05]  /*bcc0*/  EXIT ;  /* 0x000000000000794d */ /* 0x000fea0003800000 */
.L_x_21317:
        /* <DEDUP_REMOVED lines=21> */
.L_x_21322:
[----:B------:R-:W-:Y:S05]  /*be20*/  BSYNC B0 ;  /* 0x0000000000007941 */ /* 0x000fea0003800000 */
.L_x_21321:
[----:B------:R-:W-:-:S05]  /*be30*/  LOP3.LUT R3, R0, R3, RZ, 0xfc, !PT ;  /* 0x0000000300037212 */ /* 0x000fca00078efcff */
[----:B------:R-:W-:Y:S01]  /*be40*/  STG.E.U8 desc[UR36][R16.64], R3 ;  /* 0x0000000310007986 */ /* 0x000fe2000c101124 */
[----:B------:R-:W-:Y:S05]  /*be50*/  EXIT ;  /* 0x000000000000794d */ /* 0x000fea0003800000 */
.L_x_21320:
        /* <DEDUP_REMOVED lines=13> */
.L_x_21324:
[----:B------:R-:W-:Y:S01]  /*bf30*/  IMAD.MOV.U32 R0, RZ, RZ, 0x7f ;  /* 0x0000007fff007424 */ /* 0x000fe200078e00ff */
[----:B------:R-:W-:-:S04]  /*bf40*/  ISETP.GT.U32.AND P0, PT, R2, 0x7f800000, PT ;  /* 0x7f8000000200780c */ /* 0x000fc80003f04070 */
[----:B------:R-:W-:-:S09]  /*bf50*/  SEL R0, R0, 0x7c, P0 ;  /* 0x0000007c00007807 */ /* 0x000fd20000000000 */
.L_x_21325:
[----:B------:R-:W-:Y:S05]  /*bf60*/  BSYNC B0 ;  /* 0x0000000000007941 */ /* 0x000fea0003800000 */
.L_x_21323:
[----:B------:R-:W-:-:S04]  /*bf70*/  LOP3.LUT R2, R5, 0x80000000, RZ, 0xc0, !PT ;  /* 0x8000000005027812 */ /* 0x000fc800078ec0ff */
[----:B------:R-:W-:-:S04]  /*bf80*/  SHF.R.U32.HI R3, RZ, 0x18, R2 ;  /* 0x00000018ff037819 */ /* 0x000fc80000011602 */
[----:B------:R-:W-:-:S05]  /*bf90*/  LOP3.LUT R3, R0, R3, RZ, 0xfc, !PT ;  /* 0x0000000300037212 */ /* 0x000fca00078efcff */
[----:B------:R-:W-:Y:S01]  /*bfa0*/  STG.E.U8 desc[UR36][R16.64], R3 ;  /* 0x0000000310007986 */ /* 0x000fe2000c101124 */
[----:B------:R-:W-:Y:S05]  /*bfb0*/  EXIT ;  /* 0x000000000000794d */ /* 0x000fea0003800000 */
.L_x_21319:
[----:B------:R-:W0:Y:S02]  /*bfc0*/  I2F.S8 R0, R5 ;  /* 0x0000000500007306 */ /* 0x000e240000001400 */
[----:B0-----:R-:W-:-:S05]  /*bfd0*/  F2FP.BF16.F32.PACK_AB R0, RZ, R0 ;  /* 0x00000000ff00723e */ /* 0x001fca00000010ff */
[----:B------:R-:W-:Y:S01]  /*bfe0*/  STG.E.U16 desc[UR36][R16.64], R0 ;  /* 0x0000000010007986 */ /* 0x000fe2000c101524 */
[----:B------:R-:W-:Y:S05]  /*bff0*/  EXIT ;  /* 0x000000000000794d */ /* 0x000fea0003800000 */
.L_x_21316:
        /* <DEDUP_REMOVED lines=12> */
.L_x_21328:
        /* <DEDUP_REMOVED lines=17> */
.L_x_21331:
[----:B------:R-:W-:-:S04]  /*c1d0*/  LOP3.LUT R2, R5, 0x80000000, RZ, 0xc0, !PT ;  /* 0x8000000005027812 */ /* 0x000fc800078ec0ff */
[----:B------:R-:W-:-:S04]  /*c1e0*/  SHF.R.U32.HI R3, RZ, 0x18, R2 ;  /* 0x00000018ff037819 */ /* 0x000fc80000011602 */
[----:B------:R-:W-:-:S04]  /*c1f0*/  LOP3.LUT R0, R0, R3, RZ, 0xfc, !PT ;  /* 0x0000000300007212 */ /* 0x000fc800078efcff */
[----:B------:R-:W-:-:S07]  /*c200*/  PRMT R8, R0, 0x7610, R8 ;  /* 0x0000761000087816 */ /* 0x000fce0000000008 */
.L_x_21330:
[----:B------:R-:W-:Y:S05]  /*c210*/  BSYNC B0 ;  /* 0x0000000000007941 */ /* 0x000fea0003800000 */
.L_x_21329:
[----:B------:R-:W-:Y:S01]  /*c220*/  STG.E.U8 desc[UR36][R16.64], R8 ;  /* 0x0000000810007986 */ /* 0x000fe2000c101124 */
[----:B------:R-:W-:Y:S05]  /*c230*/  EXIT ;  /* 0x000000000000794d */ /* 0x000fea0003800000 */
.L_x_21327:
        /* <DEDUP_REMOVED lines=17> */
.L_x_21334:
[----:B------:R-:W-:-:S04]  /*c350*/  LOP3.LUT R2, R5, 0x80000000, RZ, 0xc0, !PT ;  /* 0x8000000005027812 */ /* 0x000fc800078ec0ff */
[----:B------:R-:W-:-:S04]  /*c360*/  SHF.R.U32.HI R3, RZ, 0x18, R2 ;  /* 0x00000018ff037819 */ /* 0x000fc80000011602 */
[----:B------:R-:W-:-:S04]  /*c370*/  LOP3.LUT R0, R0, R3, RZ, 0xfc, !PT ;  /* 0x0000000300007212 */ /* 0x000fc800078efcff */
[----:B------:R-:W-:-:S07]  /*c380*/  PRMT R8, R0, 0x7610, R8 ;  /* 0x0000761000087816 */ /* 0x000fce0000000008 */
.L_x_21333:
[----:B------:R-:W-:Y:S05]  /*c390*/  BSYNC B0 ;  /* 0x0000000000007941 */ /* 0x000fea0003800000 */
.L_x_21332:
[----:B------:R-:W-:Y:S01]  /*c3a0*/  STG.E.U8 desc[UR36][R16.64], R8 ;  /* 0x0000000810007986 */ /* 0x000fe2000c101124 */
[----:B------:R-:W-:Y:S05]  /*c3b0*/  EXIT ;  /* 0x000000000000794d */ /* 0x000fea0003800000 */
.L_x_21326:
        /* <DEDUP_REMOVED lines=22> */
.L_x_21309:
        /* <DEDUP_REMOVED lines=16> */
.L_x_21337:
[----:B------:R-:W-:Y:S05]  /*c620*/  EXIT ;  /* 0x000000000000794d */ /* 0x000fea0003800000 */
.L_x_21336:
[----:B------:R-:W-:-:S04]  /*c630*/  LOP3.LUT R5, R5, 0xffff, RZ, 0xc0, !PT ;  /* 0x0000ffff05057812 */ /* 0x000fc800078ec0ff */
[----:B------:R-:W-:-:S05]  /*c640*/  PRMT R5, R5, 0x8880, RZ ;  /* 0x0000888005057816 */ /* 0x000fca00000000ff */
[----:B------:R-:W-:-:S05]  /*c650*/  IMAD.MOV.U32 R2, RZ, RZ, R5 ;  /* 0x000000ffff027224 */ /* 0x000fca00078e0005 */
[----:B------:R-:W-:-:S05]  /*c660*/  SHF.R.S32.HI R3, RZ, 0x1f, R2 ;  /* 0x0000001fff037819 */ /* 0x000fca0000011402 */
[----:B------:R-:W-:Y:S01]  /*c670*/  STG.E.64 desc[UR36][R16.64], R2 ;  /* 0x0000000210007986 */ /* 0x000fe2000c101b24 */
[----:B------:R-:W-:Y:S05]  /*c680*/  EXIT ;  /* 0x000000000000794d */ /* 0x000fea0003800000 */
.L_x_21335:
[----:B------:R-:W-:-:S04]  /*c690*/  LOP3.LUT R5, R5, 0xffff, RZ, 0xc0, !PT ;  /* 0x0000ffff05057812 */ /* 0x000fc800078ec0ff */
[----:B------:R-:W-:-:S05]  /*c6a0*/  PRMT R3, R5, 0x8880, RZ ;  /* 0x0000888005037816 */ /* 0x000fca00000000ff */
[----:B------:R-:W-:Y:S01]  /*c6b0*/  STG.E desc[UR36][R16.64], R3 ;  /* 0x0000000310007986 */ /* 0x000fe2000c101924 */
[----:B------:R-:W-:Y:S05]  /*c6c0*/  EXIT ;  /* 0x000000000000794d */ /* 0x000fea0003800000 */
.L_x_21338:
        /* <DEDUP_REMOVED lines=11> */
.L_x_71778:


//--------------------- .text._ZN2at6native27unrolled_elementwise_kernelIZNS0_50_GLOBAL__N__2680c7bb_12_PowKernel_cu_7dd49032_316829pow_tensor_scalar_kernel_implIaaEEvRNS_18TensorIteratorBaseET0_EUlaE0_St5arrayIPcLm2EELi4E23TrivialOffsetCalculatorILi1EjESC_NS0_6memory12LoadWithCastILi1EEENSD_13StoreWithCastILi1EEEEEviT_S6_T2_T3_T4_T5_ --------------------------
	.section	.text._ZN2at6native27unrolled_elementwise_kernelIZNS0_50_GLOBAL__N__2680c7bb_12_PowKernel_cu_7dd49032_316829pow_tensor_scalar_kernel_implIaaEEvRNS_18TensorIteratorBaseET0_EUlaE0_St5arrayIPcLm2EELi4E23TrivialOffsetCalculatorILi1EjESC_NS0_6memory12LoadWithCastILi1EEENSD_13StoreWithCastILi1EEEEEviT_S6_T2_T3_T4_T5_,"ax",@progbits
	.align	128
        .global         _ZN2at6native27unrolled_elementwise_kernelIZNS0_50_GLOBAL__N__2680c7bb_12_PowKernel_cu_7dd49032_316829pow_tensor_scalar_kernel_implIaaEEvRNS_18TensorIteratorBaseET0_EUlaE0_St5arrayIPcLm2EELi4E23TrivialOffsetCalculatorILi1EjESC_NS0_6memory12LoadWithCastILi1EEENSD_13StoreWithCastILi1EEEEEviT_S6_T2_T3_T4_T5_
        .type           _ZN2at6native27unrolled_elementwise_kernelIZNS0_50_GLOBAL__N__2680c7bb_12_PowKernel_cu_7dd49032_316829pow_tensor_scalar_kernel_implIaaEEvRNS_18TensorIteratorBaseET0_EUlaE0_St5arrayIPcLm2EELi4E23TrivialOffsetCalculatorILi1EjESC_NS0_6memory12LoadWithCastILi1EEENSD_13StoreWithCastILi1EEEEEviT_S6_T2_T3_T4_T5_,@function
        .size           _ZN2at6native27unrolled_elementwise_kernelIZNS0_50_GLOBAL__N__2680c7bb_12_PowKernel_cu_7dd49032_316829pow_tensor_scalar_kernel_implIaaEEvRNS_18TensorIteratorBaseET0_EUlaE0_St5arrayIPcLm2EELi4E23TrivialOffsetCalculatorILi1EjESC_NS0_6memory12LoadWithCastILi1EEENSD_13StoreWithCastILi1EEEEEviT_S6_T2_T3_T4_T5_,(.L_x_71779 - _ZN2at6native27unrolled_elementwise_kernelIZNS0_50_GLOBAL__N__2680c7bb_12_PowKernel_cu_7dd49032_316829pow_tensor_scalar_kernel_implIaaEEvRNS_18TensorIteratorBaseET0_EUlaE0_St5arrayIPcLm2EELi4E23TrivialOffsetCalculatorILi1EjESC_NS0_6memory12LoadWithCastILi1EEENSD_13StoreWithCastILi1EEEEEviT_S6_T2_T3_T4_T5_)
        .other          _ZN2at6native27unrolled_elementwise_kernelIZNS0_50_GLOBAL__N__2680c7bb_12_PowKernel_cu_7dd49032_316829pow_tensor_scalar_kernel_implIaaEEvRNS_18TensorIteratorBaseET0_EUlaE0_St5arrayIPcLm2EELi4E23TrivialOffsetCalculatorILi1EjESC_NS0_6memory12LoadWithCastILi1EEENSD_13StoreWithCastILi1EEEEEviT_S6_T2_T3_T4_T5_,@"STO_CUDA_ENTRY STV_DEFAULT"
_ZN2at6native27unrolled_elementwise_kernelIZNS0_50_GLOBAL__N__2680c7bb_12_PowKernel_cu_7dd49032_316829pow_tensor_scalar_kernel_implIaaEEvRNS_18TensorIteratorBaseET0_EUlaE0_St5arrayIPcLm2EELi4E23TrivialOffsetCalculatorILi1EjESC_NS0_6memory12LoadWithCastILi1EEENSD_13StoreWithCastILi1EEEEEviT_S6_T2_T3_T4_T5_:
.text._ZN2at6native27unrolled_elementwise_kernelIZNS0_50_GLOBAL__N__2680c7bb_12_PowKernel_cu_7dd49032_316829pow_tensor_scalar_kernel_implIaaEEvRNS_18TensorIteratorBaseET0_EUlaE0_St5arrayIPcLm2EELi4E23TrivialOffsetCalculatorILi1EjESC_NS0_6memory12LoadWithCastILi1EEENSD_13StoreWithCastILi1EEEEEviT_S6_T2_T3_T4_T5_:
        /* <DEDUP_REMOVED lines=31> */
.L_x_21344:
[----:B------:R3:W5:Y:S01]  /*01f0*/  LDG.E.U8 R17, desc[UR36][R2.64] ;  /* 0x0000002402117981 */ /* 0x000762000c1e1100 */
[----:B------:R-:W-:Y:S05]  /*0200*/  BRA `(.L_x_21346) ;  /* 0x0000000c00587947 */ /* 0x000fea0003800000 */
.L_x_21343:
        /* <DEDUP_REMOVED lines=8> */
.L_x_21348:
[----:B------:R1:W5:Y:S01]  /*0290*/  LDG.E.U8 R17, desc[UR36][R2.64] ;  /* 0x0000002402117981 */ /* 0x000362000c1e1100 */
[----:B------:R-:W-:Y:S05]  /*02a0*/  BRA `(.L_x_21346) ;  /* 0x0000000c00307947 */ /* 0x000fea0003800000 */
.L_x_21347:
[----:B------:R2:W5:Y:S01]  /*02b0*/  LDG.E.U16 R17, desc[UR36][R2.64] ;  /* 0x0000002402117981 */ /* 0x000562000c1e1500 */
[----:B------:R-:W-:Y:S05]  /*02c0*/  BRA `(.L_x_21346) ;  /* 0x0000000c00287947 */ /* 0x000fea0003800000 */
.L_x_21342:
        /* <DEDUP_REMOVED lines=9> */
.L_x_21350:
[----:B------:R-:W2:Y:S02]  /*0360*/  LDG.E.U16 R0, desc[UR36][R2.64] ;  /* 0x0000002402007981 */ /* 0x000ea4000c1e1500 */
[----:B--2---:R-:W-:-:S06]  /*0370*/  HADD2.F32 R0, -RZ, R0.H0_H0 ;  /* 0x20000000ff007230 */ /* 0x004fcc0000004100 */
[----:B------:R-:W0:Y:S02]  /*0380*/  F2I.FTZ.TRUNC.NTZ R0, R0 ;  /* 0x0000000000007305 */ /* 0x000e24000021f100 */
[----:B0-----:R-:W-:Y:S01]  /*0390*/  PRMT R17, R0, 0x7610, R17 ;  /* 0x0000761000117816 */ /* 0x001fe20000000011 */
[----:B------:R-:W-:Y:S06]  /*03a0*/  BRA `(.L_x_21346) ;  /* 0x0000000800f07947 */ /* 0x000fec0003800000 */
.L_x_21349:
        /* <DEDUP_REMOVED lines=9> */
.L_x_21352:
[----:B------:R-:W2:Y:S02]  /*0440*/  LDG.E.U16 R2, desc[UR36][R2.64] ;  /* 0x0000002402027981 */ /* 0x000ea4000c1e1500 */
[----:B--2---:R-:W-:-:S06]  /*0450*/  HADD2.F32 R0, -RZ, R2.H0_H0 ;  /* 0x20000002ff007230 */ /* 0x004fcc0000004100 */
[----:B------:R-:W0:Y:S02]  /*0460*/  F2I.FTZ.TRUNC.NTZ R0, R0 ;  /* 0x0000000000007305 */ /* 0x000e24000021f100 */
[----:B0-----:R-:W-:Y:S01]  /*0470*/  PRMT R17, R0, 0x7610, R17 ;  /* 0x0000761000117816 */ /* 0x001fe20000000011 */
[----:B------:R-:W-:Y:S06]  /*0480*/  BRA `(.L_x_21346) ;  /* 0x0000000800b87947 */ /* 0x000fec0003800000 */
.L_x_21351:
[----:B------:R-:W2:Y:S02]  /*0490*/  LDG.E.64 R2, desc[UR36][R2.64] ;  /* 0x0000002402027981 */ /* 0x000ea4000c1e1b00 */
[----:B--2---:R0:W1:Y:S01]  /*04a0*/  F2I.F64.TRUNC R17, R2 ;  /* 0x0000000200117311 */ /* 0x004062000030d100 */
[----:B------:R-:W-:Y:S05]  /*04b0*/  BRA `(.L_x_21346) ;  /* 0x0000000800ac7947 */ /* 0x000fea0003800000 */
.L_x_21341:
        /* <DEDUP_REMOVED lines=12> */
.L_x_21355:
[----:B------:R-:W2:Y:S02]  /*0580*/  LDG.E.64 R2, desc[UR36][R2.64] ;  /* 0x0000002402027981 */ /* 0x000ea4000c1e1b00 */
[----:B--2---:R0:W1:Y:S01]  /*0590*/  F2I.F64.TRUNC R17, R2 ;  /* 0x0000000200117311 */ /* 0x004062000030d100 */
[----:B------:R-:W-:Y:S05]  /*05a0*/  BRA `(.L_x_21346) ;  /* 0x0000000800707947 */ /* 0x000fea0003800000 */
.L_x_21354:
        /* <DEDUP_REMOVED lines=28> */
.L_x_21357:
        /* <DEDUP_REMOVED lines=16> */
.L_x_21356:
[----:B------:R-:W2:Y:S02]  /*0870*/  LDG.E.U16 R0, desc[UR36][R2.64] ;  /* 0x0000002402007981 */ /* 0x000ea4000c1e1500 */
[----:B--2---:R-:W-:-:S06]  /*0880*/  IMAD.U32 R0, R0, 0x10000, RZ ;  /* 0x0001000000007824 */ /* 0x004fcc00078e00ff */
[----:B------:R-:W0:Y:S02]  /*0890*/  F2I.FTZ.TRUNC.NTZ R0, R0 ;  /* 0x0000000000007305 */ /* 0x000e24000021f100 */
[----:B0-----:R-:W-:Y:S01]  /*08a0*/  PRMT R17, R0, 0x7610, R17 ;  /* 0x0000761000117816 */ /* 0x001fe20000000011 */
[----:B------:R-:W-:Y:S06]  /*08b0*/  BRA `(.L_x_21346) ;  /* 0x0000000400ac7947 */ /* 0x000fec0003800000 */
.L_x_21353:
        /* <DEDUP_REMOVED lines=10> */
.L_x_21360:
        /* <DEDUP_REMOVED lines=21> */
.L_x_21364:
[----:B------:R-:W-:Y:S05]  /*0ab0*/  BSYNC B1 ;  /* 0x0000000000017941 */ /* 0x000fea0003800000 */
.L_x_21363:
[----:B------:R-:W-:Y:S01]  /*0ac0*/  LEA R3, R0, 0x3b800000, 0x17 ;  /* 0x3b80000000037811 */ /* 0x000fe200078eb8ff */
[----:B------:R-:W-:-:S05]  /*0ad0*/  IMAD.SHL.U32 R0, R2, 0x100000, RZ ;  /* 0x0010000002007824 */ /* 0x000fca00078e00ff */
[----:B------:R-:W-:-:S07]  /*0ae0*/  LOP3.LUT R0, R3, R0, R4, 0xfe, !PT ;  /* 0x0000000003007212 */ /* 0x000fce00078efe04 */
.L_x_21362:
[----:B------:R-:W-:Y:S05]  /*0af0*/  BSYNC B0 ;  /* 0x0000000000007941 */ /* 0x000fea0003800000 */
.L_x_21361:
[----:B------:R-:W0:Y:S02]  /*0b00*/  F2I.FTZ.TRUNC.NTZ R0, R0 ;  /* 0x0000000000007305 */ /* 0x000e24000021f100 */
[----:B0-----:R-:W-:Y:S01]  /*0b10*/  PRMT R17, R0, 0x7610, R17 ;  /* 0x0000761000117816 */ /* 0x001fe20000000011 */
[----:B------:R-:W-:Y:S06]  /*0b20*/  BRA `(.L_x_21346) ;  /* 0x0000000400107947 */ /* 0x000fec0003800000 */
.L_x_21359:
        /* <DEDUP_REMOVED lines=21> */
.L_x_21368:
[----:B------:R-:W-:Y:S05]  /*0c80*/  BSYNC B1 ;  /* 0x0000000000017941 */ /* 0x000fea0003800000 */
.L_x_21367:
[----:B------:R-:W-:Y:S01]  /*0c90*/  LEA R3, R0, 0x37800000, 0x17 ;  /* 0x3780000000037811 */ /* 0x000fe200078eb8ff */
[----:B------:R-:W-:-:S05]  /*0ca0*/  IMAD.SHL.U32 R0, R2, 0x200000, RZ ;  /* 0x0020000002007824 */ /* 0x000fca00078e00ff */
[----:B------:R-:W-:-:S07]  /*0cb0*/  LOP3.LUT R0, R3, R0, R4, 0xfe, !PT ;  /* 0x0000000003007212 */ /* 0x000fce00078efe04 */
.L_x_21366:
[----:B------:R-:W-:Y:S05]  /*0cc0*/  BSYNC B0 ;  /* 0x0000000000007941 */ /* 0x000fea0003800000 */
.L_x_21365:
[----:B------:R-:W0:Y:S02]  /*0cd0*/  F2I.FTZ.TRUNC.NTZ R0, R0 ;  /* 0x0000000000007305 */ /* 0x000e24000021f100 */
[----:B0-----:R-:W-:Y:S01]  /*0ce0*/  PRMT R17, R0, 0x7610, R17 ;  /* 0x0000761000117816 */ /* 0x001fe20000000011 */
[----:B------:R-:W-:Y:S06]  /*0cf0*/  BRA `(.L_x_21346) ;  /* 0x00000000009c7947 */ /* 0x000fec0003800000 */
.L_x_21358:
        /* <DEDUP_REMOVED lines=14> */
.L_x_21372:
[----:B------:R-:W-:Y:S05]  /*0de0*/  BSYNC B0 ;  /* 0x0000000000007941 */ /* 0x000fea0003800000 */
.L_x_21371:
[----:B------:R-:W0:Y:S02]  /*0df0*/  F2I.FTZ.TRUNC.NTZ R0, R0 ;  /* 0x0000000000007305 */ /* 0x000e24000021f100 */
[----:B0-----:R-:W-:Y:S01]  /*0e00*/  PRMT R17, R0, 0x7610, R17 ;  /* 0x0000761000117816 */ /* 0x001fe20000000011 */
[----:B------:R-:W-:Y:S06]  /*0e10*/  BRA `(.L_x_21346) ;  /* 0x0000000000547947 */ /* 0x000fec0003800000 */
.L_x_21345:
        /* <DEDUP_REMOVED lines=16> */
.L_x_21373:
[----:B------:R-:W-:Y:S01]  /*0f20*/  PRMT R17, RZ, 0x7610, R17 ;  /* 0x00007610ff117816 */ /* 0x000fe20000000011 */
[----:B------:R-:W-:Y:S06]  /*0f30*/  BRA `(.L_x_21346) ;  /* 0x00000000000c7947 */ /* 0x000fec0003800000 */
.L_x_21370:
[----:B------:R0:W5:Y:S01]  /*0f40*/  LDG.E.U8 R17, desc[UR36][R2.64] ;  /* 0x0000002402117981 */ /* 0x000162000c1e1100 */
[----:B------:R-:W-:Y:S05]  /*0f50*/  BRA `(.L_x_21346) ;  /* 0x0000000000047947 */ /* 0x000fea0003800000 */
.L_x_21369:
[----:B------:R0:W5:Y:S02]  /*0f60*/  LDG.E.U8 R17, desc[UR36][R2.64] ;  /* 0x0000002402117981 */ /* 0x000164000c1e1100 */
.L_x_21346:
[----:B------:R-:W2:Y:S02]  /*0f70*/  S2R R24, SR_TID.X ;  /* 0x0000000000187919 */ /* 0x000ea40000002100 */
[----:B--2---:R-:W-:-:S07]  /*0f80*/  VIADD R24, R24, 0x80 ;  /* 0x0000008018187836 */ /* 0x004fce0000000000 */
.L_x_21340:
[----:B------:R-:W-:Y:S05]  /*0f90*/  BSYNC B6 ;  /* 0x0000000000067941 */ /* 0x000fea0003800000 */
.L_x_21339:
        /* <DEDUP_REMOVED lines=23> */
.L_x_21379:
[----:B------:R0:W5:Y:S01]  /*1110*/  LDG.E.U8 R16, desc[UR36][R2.64] ;  /* 0x0000002402107981 */ /* 0x000162000c1e1100 */
[----:B------:R-:W-:Y:S05]  /*1120*/  BRA `(.L_x_21381) ;  /* 0x0000000c00547947 */ /* 0x000fea0003800000 */
.L_x_21378:
        /* <DEDUP_REMOVED lines=8> */
.L_x_21383:
[----:B------:R0:W5:Y:S01]  /*11b0*/  LDG.E.U8 R16, desc[UR36][R2.64] ;  /* 0x0000002402107981 */ /* 0x000162000c1e1100 */
[----:B------:R-:W-:Y:S05]  /*11c0*/  BRA `(.L_x_21381) ;  /* 0x0000000c002c7947 */ /* 0x000fea0003800000 */
.L_x_21382:
[----:B------:R0:W5:Y:S01]  /*11d0*/  LDG.E.U16 R16, desc[UR36][R2.64] ;  /* 0x0000002402107981 */ /* 0x000162000c1e1500 */
[----:B------:R-:W-:Y:S05]  /*11e0*/  BRA `(.L_x_21381) ;  /* 0x0000000c00247947 */ /* 0x000fea0003800000 */
.L_x_21377:
        /* <DEDUP_REMOVED lines=9> */
.L_x_21385:
[----:B------:R-:W2:Y:S02]  /*1280*/  LDG.E.U16 R0, desc[UR36][R2.64] ;  /* 0x0000002402007981 */ /* 0x000ea4000c1e1500 */
[----:B--2---:R-:W-:-:S06]  /*1290*/  HADD2.F32 R0, -RZ, R0.H0_H0 ;  /* 0x20000000ff007230 */ /* 0x004fcc0000004100 */
[----:B------:R-:W0:Y:S02]  /*12a0*/  F2I.FTZ.TRUNC.NTZ R0, R0 ;  /* 0x0000000000007305 */ /* 0x000e24000021f100 */
[----:B0-----:R-:W-:Y:S01]  /*12b0*/  PRMT R16, R0, 0x7610, R16 ;  /* 0x0000761000107816 */ /* 0x001fe20000000010 */
[----:B------:R-:W-:Y:S06]  /*12c0*/  BRA `(.L_x_21381) ;  /* 0x0000000800ec7947 */ /* 0x000fec0003800000 */
.L_x_21384:
        /* <DEDUP_REMOVED lines=9> */
.L_x_21387:
[----:B------:R-:W2:Y:S02]  /*1360*/  LDG.E.U16 R2, desc[UR36][R2.64] ;  /* 0x0000002402027981 */ /* 0x000ea4000c1e1500 */
[----:B--2---:R-:W-:-:S06]  /*1370*/  HADD2.F32 R0, -RZ, R2.H0_H0 ;  /* 0x20000002ff007230 */ /* 0x004fcc0000004100 */
[----:B------:R-:W0:Y:S02]  /*1380*/  F2I.FTZ.TRUNC.NTZ R0, R0 ;  /* 0x0000000000007305 */ /* 0x000e24000021f100 */
[----:B0-----:R-:W-:Y:S01]  /*1390*/  PRMT R16, R0, 0x7610, R16 ;  /* 0x0000761000107816 */ /* 0x001fe20000000010 */
[----:B------:R-:W-:Y:S06]  /*13a0*/  BRA `(.L_x_21381) ;  /* 0x0000000800b47947 */ /* 0x000fec0003800000 */
.L_x_21386:
[----:B------:R-:W2:Y:S02]  /*13b0*/  LDG.E.64 R2, desc[UR36][R2.64] ;  /* 0x0000002402027981 */ /* 0x000ea4000c1e1b00 */
[----:B--2---:R0:W1:Y:S01]  /*13c0*/  F2I.F64.TRUNC R16, R2 ;  /* 0x0000000200107311 */ /* 0x004062000030d100 */
[----:B------:R-:W-:Y:S05]  /*13d0*/  BRA `(.L_x_21381) ;  /* 0x0000000800a87947 */ /* 0x000fea0003800000 */
.L_x_21376:
        /* <DEDUP_REMOVED lines=12> */
.L_x_21390:
[----:B------:R-:W2:Y:S02]  /*14a0*/  LDG.E.64 R2, desc[UR36][R2.64] ;  /* 0x0000002402027981 */ /* 0x000ea4000c1e1b00 */
[----:B--2---:R0:W1:Y:S01]  /*14b0*/  F2I.F64.TRUNC R16, R2 ;  /* 0x0000000200107311 */ /* 0x004062000030d100 */
[----:B------:R-:W-:Y:S05]  /*14c0*/  BRA `(.L_x_21381) ;  /* 0x00000008006c7947 */ /* 0x000fea0003800000 */
.L_x_21389:
        /* <DEDUP_REMOVED lines=28> */
.L_x_21392:
        /* <DEDUP_REMOVED lines=15> */
.L_x_21391:
[----:B------:R-:W2:Y:S02]  /*1780*/  LDG.E.U16 R0, desc[UR36][R2.64] ;  /* 0x0000002402007981 */ /* 0x000ea4000c1e1500 */
[----:B--2---:R-:W-:-:S06]  /*1790*/  IMAD.U32 R0, R0, 0x10000, RZ ;  /* 0x0001000000007824 */ /* 0x004fcc00078e00ff */
[----:B------:R-:W0:Y:S02]  /*17a0*/  F2I.FTZ.TRUNC.NTZ R0, R0 ;  /* 0x0000000000007305 */ /* 0x000e24000021f100 */
[----:B0-----:R-:W-:Y:S01]  /*17b0*/  PRMT R16, R0, 0x7610, R16 ;  /* 0x0000761000107816 */ /* 0x001fe20000000010 */
[----:B------:R-:W-:Y:S06]  /*17c0*/  BRA `(.L_x_21381) ;  /* 0x0000000400ac7947 */ /* 0x000fec0003800000 */
.L_x_21388:
        /* <DEDUP_REMOVED lines=10> */
.L_x_21395:
        /* <DEDUP_REMOVED lines=21> */
.L_x_21399:
[----:B------:R-:W-:Y:S05]  /*19c0*/  BSYNC B1 ;  /* 0x0000000000017941 */ /* 0x000fea0003800000 */
.L_x_21398:
[----:B------:R-:W-:Y:S01]  /*19d0*/  LEA R3, R0, 0x3b800000, 0x17 ;  /* 0x3b80000000037811 */ /* 0x000fe200078eb8ff */
[----:B------:R-:W-:-:S05]  /*19e0*/  IMAD.SHL.U32 R0, R2, 0x100000, RZ ;  /* 0x0010000002007824 */ /* 0x000fca00078e00ff */
[----:B------:R-:W-:-:S07]  /*19f0*/  LOP3.LUT R0, R3, R0, R4, 0xfe, !PT ;  /* 0x0000000003007212 */ /* 0x000fce00078efe04 */
.L_x_21397:
[----:B------:R-:W-:Y:S05]  /*1a00*/  BSYNC B0 ;  /* 0x0000000000007941 */ /* 0x000fea0003800000 */
.L_x_21396:
[----:B------:R-:W0:Y:S02]  /*1a10*/  F2I.FTZ.TRUNC.NTZ R0, R0 ;  /* 0x0000000000007305 */ /* 0x000e24000021f100 */
[----:B0-----:R-:W-:Y:S01]  /*1a20*/  PRMT R16, R0, 0x7610, R16 ;  /* 0x0000761000107816 */ /* 0x001fe20000000010 */
[----:B------:R-:W-:Y:S06]  /*1a30*/  BRA `(.L_x_21381) ;  /* 0x0000000400107947 */ /* 0x000fec0003800000 */
.L_x_21394:
        /* <DEDUP_REMOVED lines=21> */
.L_x_21403:
[----:B------:R-:W-:Y:S05]  /*1b90*/  BSYNC B1 ;  /* 0x0000000000017941 */ /* 0x000fea0003800000 */
.L_x_21402:
[----:B------:R-:W-:Y:S01]  /*1ba0*/  LEA R3, R0, 0x37800000, 0x17 ;  /* 0x3780000000037811 */ /* 0x000fe200078eb8ff */
[----:B------:R-:W-:-:S05]  /*1bb0*/  IMAD.SHL.U32 R0, R2, 0x200000, RZ ;  /* 0x0020000002007824 */ /* 0x000fca00078e00ff */
[----:B------:R-:W-:-:S07]  /*1bc0*/  LOP3.LUT R0, R3, R0, R4, 0xfe, !PT ;  /* 0x0000000003007212 */ /* 0x000fce00078efe04 */
.L_x_21401:
[----:B------:R-:W-:Y:S05]  /*1bd0*/  BSYNC B0 ;  /* 0x0000000000007941 */ /* 0x000fea0003800000 */
.L_x_21400:
[----:B------:R-:W0:Y:S02]  /*1be0*/  F2I.FTZ.TRUNC.NTZ R0, R0 ;  /* 0x0000000000007305 */ /* 0x000e24000021f100 */
[----:B0-----:R-:W-:Y:S01]  /*1bf0*/  PRMT R16, R0, 0x7610, R16 ;  /* 0x0000761000107816 */ /* 0x001fe20000000010 */
[----:B------:R-:W-:Y:S06]  /*1c00*/  BRA `(.L_x_21381) ;  /* 0x00000000009c7947 */ /* 0x000fec0003800000 */
.L_x_21393:
        /* <DEDUP_REMOVED lines=14> */
.L_x_21407:
[----:B------:R-:W-:Y:S05]  /*1cf0*/  BSYNC B0 ;  /* 0x0000000000007941 */ /* 0x000fea0003800000 */
.L_x_21406:
[----:B------:R-:W0:Y:S02]  /*1d00*/  F2I.FTZ.TRUNC.NTZ R0, R0 ;  /* 0x0000000000007305 */ /* 0x000e24000021f100 */
[----:B0-----:R-:W-:Y:S01]  /*1d10*/  PRMT R16, R0, 0x7610, R16 ;  /* 0x0000761000107816 */ /* 0x001fe20000000010 */
[----:B------:R-:W-:Y:S06]  /*1d20*/  BRA `(.L_x_21381) ;  /* 0x0000000000547947 */ /* 0x000fec0003800000 */
.L_x_21380:
        /* <DEDUP_REMOVED lines=16> */
.L_x_21408:
[----:B------:R-:W-:Y:S01]  /*1e30*/  PRMT R16, RZ, 0x7610, R16 ;  /* 0x00007610ff107816 */ /* 0x000fe20000000010 */
[----:B------:R-:W-:Y:S06]  /*1e40*/  BRA `(.L_x_21381) ;  /* 0x00000000000c7947 */ /* 0x000fec0003800000 */
.L_x_21405:
[----:B------:R3:W5:Y:S01]  /*1e50*/  LDG.E.U8 R16, desc[UR36][R2.64] ;  /* 0x0000002402107981 */ /* 0x000762000c1e1100 */
[----:B------:R-:W-:Y:S05]  /*1e60*/  BRA `(.L_x_21381) ;  /* 0x0000000000047947 */ /* 0x000fea0003800000 */
.L_x_21404:
[----:B------:R2:W5:Y:S02]  /*1e70*/  LDG.E.U8 R16, desc[UR36][R2.64] ;  /* 0x0000002402107981 */ /* 0x000564000c1e1100 */
.L_x_21381:
[----:B------:R-:W-:-:S07]  /*1e80*/  VIADD R24, R24, 0x80 ;  /* 0x0000008018187836 */ /* 0x000fce0000000000 */
.L_x_21375:
[----:B------:R-:W-:Y:S05]  /*1e90*/  BSYNC B6 ;  /* 0x0000000000067941 */ /* 0x000fea0003800000 */
.L_x_21374:
        /* <DEDUP_REMOVED lines=25> */
.L_x_21414:
[----:B------:R0:W5:Y:S01]  /*2030*/  LDG.E.U8 R25, desc[UR36][R2.64] ;  /* 0x0000002402197981 */ /* 0x000162000c1e1100 */
[----:B------:R-:W-:Y:S05]  /*2040*/  BRA `(.L_x_21416) ;  /* 0x0000000c00547947 */ /* 0x000fea0003800000 */
.L_x_21413:
        /* <DEDUP_REMOVED lines=8> */
.L_x_21418:
[----:B------:R0:W5:Y:S01]  /*20d0*/  LDG.E.U8 R25, desc[UR36][R2.64] ;  /* 0x0000002402197981 */ /* 0x000162000c1e1100 */
[----:B------:R-:W-:Y:S05]  /*20e0*/  BRA `(.L_x_21416) ;  /* 0x0000000c002c7947 */ /* 0x000fea0003800000 */
.L_x_21417:
[----:B------:R0:W5:Y:S01]  /*20f0*/  LDG.E.U16 R25, desc[UR36][R2.64] ;  /* 0x0000002402197981 */ /* 0x000162000c1e1500 */
[----:B------:R-:W-:Y:S05]  /*2100*/  BRA `(.L_x_21416) ;  /* 0x0000000c00247947 */ /* 0x000fea0003800000 */
.L_x_21412:
        /* <DEDUP_REMOVED lines=9> */
.L_x_21420:
[----:B------:R-:W2:Y:S02]  /*21a0*/  LDG.E.U16 R0, desc[UR36][R2.64] ;  /* 0x0000002402007981 */ /* 0x000ea4000c1e1500 */
[----:B--2---:R-:W-:-:S06]  /*21b0*/  HADD2.F32 R0, -RZ, R0.H0_H0 ;  /* 0x20000000ff007230 */ /* 0x004fcc0000004100 */
[----:B------:R-:W0:Y:S02]  /*21c0*/  F2I.FTZ.TRUNC.NTZ R0, R0 ;  /* 0x0000000000007305 */ /* 0x000e24000021f100 */
[----:B0-----:R-:W-:Y:S01]  /*21d0*/  PRMT R25, R0, 0x7610, R25 ;  /* 0x0000761000197816 */ /* 0x001fe20000000019 */
[----:B------:R-:W-:Y:S06]  /*21e0*/  BRA `(.L_x_21416) ;  /* 0x0000000800ec7947 */ /* 0x000fec0003800000 */
.L_x_21419:
        /* <DEDUP_REMOVED lines=9> */
.L_x_21422:
[----:B------:R-:W2:Y:S02]  /*2280*/  LDG.E.U16 R2, desc[UR36][R2.64] ;  /* 0x0000002402027981 */ /* 0x000ea4000c1e1500 */
[----:B--2---:R-:W-:-:S06]  /*2290*/  HADD2.F32 R0, -RZ, R2.H0_H0 ;  /* 0x20000002ff007230 */ /* 0x004fcc0000004100 */
[----:B------:R-:W0:Y:S02]  /*22a0*/  F2I.FTZ.TRUNC.NTZ R0, R0 ;  /* 0x0000000000007305 */ /* 0x000e24000021f100 */
[----:B0-----:R-:W-:Y:S01]  /*22b0*/  PRMT R25, R0, 0x7610, R25 ;  /* 0x0000761000197816 */ /* 0x001fe20000000019 */
[----:B------:R-:W-:Y:S06]  /*22c0*/  BRA `(.L_x_21416) ;  /* 0x0000000800b47947 */ /* 0x000fec0003800000 */
.L_x_21421:
[----:B------:R-:W2:Y:S02]  /*22d0*/  LDG.E.64 R2, desc[UR36][R2.64] ;  /* 0x0000002402027981 */ /* 0x000ea4000c1e1b00 */
[----:B--2---:R0:W1:Y:S01]  /*22e0*/  F2I.F64.TRUNC R25, R2 ;  /* 0x0000000200197311 */ /* 0x004062000030d100 */
[----:B------:R-:W-:Y:S05]  /*22f0*/  BRA `(.L_x_21416) ;  /* 0x0000000800a87947 */ /* 0x000fea0003800000 */
.L_x_21411:
        /* <DEDUP_REMOVED lines=12> */
.L_x_21425:
[----:B------:R-:W2:Y:S02]  /*23c0*/  LDG.E.64 R2, desc[UR36][R2.64] ;  /* 0x0000002402027981 */ /* 0x000ea4000c1e1b00 */
[----:B--2---:R3:W4:Y:S01]  /*23d0*/  F2I.F64.TRUNC R25, R2 ;  /* 0x0000000200197311 */ /* 0x004722000030d100 */
[----:B------:R-:W-:Y:S05]  /*23e0*/  BRA `(.L_x_21416) ;  /* 0x00000008006c7947 */ /* 0x000fea0003800000 */
.L_x_21424:
        /* <DEDUP_REMOVED lines=28> */
.L_x_21427:
        /* <DEDUP_REMOVED lines=15> */
.L_x_21426:
[----:B------:R-:W2:Y:S02]  /*26a0*/  LDG.E.U16 R0, desc[UR36][R2.64] ;  /* 0x0000002402007981 */ /* 0x000ea4000c1e1500 */
[----:B--2---:R-:W-:-:S06]  /*26b0*/  IMAD.U32 R0, R0, 0x10000, RZ ;  /* 0x0001000000007824 */ /* 0x004fcc00078e00ff */
[----:B------:R-:W0:Y:S02]  /*26c0*/  F2I.FTZ.TRUNC.NTZ R0, R0 ;  /* 0x0000000000007305 */ /* 0x000e24000021f100 */
[----:B0-----:R-:W-:Y:S01]  /*26d0*/  PRMT R25, R0, 0x7610, R25 ;  /* 0x0000761000197816 */ /* 0x001fe20000000019 */
[----:B------:R-:W-:Y:S06]  /*26e0*/  BRA `(.L_x_21416) ;  /* 0x0000000400ac7947 */ /* 0x000fec0003800000 */
.L_x_21423:
        /* <DEDUP_REMOVED lines=10> */
.L_x_21430:
        /* <DEDUP_REMOVED lines=21> */
.L_x_21434:
[----:B------:R-:W-:Y:S05]  /*28e0*/  BSYNC B1 ;  /* 0x0000000000017941 */ /* 0x000fea0003800000 */
.L_x_21433:
[----:B------:R-:W-:Y:S01]  /*28f0*/  LEA R3, R0, 0x3b800000, 0x17 ;  /* 0x3b80000000037811 */ /* 0x000fe200078eb8ff */
[----:B------:R-:W-:-:S05]  /*2900*/  IMAD.SHL.U32 R0, R2, 0x100000, RZ ;  /* 0x0010000002007824 */ /* 0x000fca00078e00ff */
[----:B------:R-:W-:-:S07]  /*2910*/  LOP3.LUT R0, R3, R0, R4, 0xfe, !PT ;  /* 0x0000000003007212 */ /* 0x000fce00078efe04 */
.L_x_21432:
[----:B------:R-:W-:Y:S05]  /*2920*/  BSYNC B0 ;  /* 0x0000000000007941 */ /* 0x000fea0003800000 */
.L_x_21431:
[----:B------:R-:W0:Y:S02]  /*2930*/  F2I.FTZ.TRUNC.NTZ R0, R0 ;  /* 0x0000000000007305 */ /* 0x000e24000021f100 */
[----:B0-----:R-:W-:Y:S01]  /*2940*/  PRMT R25, R0, 0x7610, R25 ;  /* 0x0000761000197816 */ /* 0x001fe20000000019 */
[----:B------:R-:W-:Y:S06]  /*2950*/  BRA `(.L_x_21416) ;  /* 0x0000000400107947 */ /* 0x000fec0003800000 */
.L_x_21429:
        /* <DEDUP_REMOVED lines=21> */
.L_x_21438:
[----:B------:R-:W-:Y:S05]  /*2ab0*/  BSYNC B1 ;  /* 0x0000000000017941 */ /* 0x000fea0003800000 */
.L_x_21437:
[----:B------:R-:W-:Y:S01]  /*2ac0*/  LEA R3, R0, 0x37800000, 0x17 ;  /* 0x3780000000037811 */ /* 0x000fe200078eb8ff */
[----:B------:R-:W-:-:S05]  /*2ad0*/  IMAD.SHL.U32 R0, R2, 0x200000, RZ ;  /* 0x0020000002007824 */ /* 0x000fca00078e00ff */
[----:B------:R-:W-:-:S07]  /*2ae0*/  LOP3.LUT R0, R3, R0, R4, 0xfe, !PT ;  /* 0x0000000003007212 */ /* 0x000fce00078efe04 */
.L_x_21436:
[----:B------:R-:W-:Y:S05]  /*2af0*/  BSYNC B0 ;  /* 0x0000000000007941 */ /* 0x000fea0003800000 */
.L_x_21435:
[----:B------:R-:W0:Y:S02]  /*2b00*/  F2I.FTZ.TRUNC.NTZ R0, R0 ;  /* 0x0000000000007305 */ /* 0x000e24000021f100 */
[----:B0-----:R-:W-:Y:S01]  /*2b10*/  PRMT R25, R0, 0x7610, R25 ;  /* 0x0000761000197816 */ /* 0x001fe20000000019 */
[----:B------:R-:W-:Y:S06]  /*2b20*/  BRA `(.L_x_21416) ;  /* 0x00000000009c7947 */ /* 0x000fec0003800000 */
.L_x_21428:
        /* <DEDUP_REMOVED lines=14> */
.L_x_21442:
[----:B------:R-:W-:Y:S05]  /*2c10*/  BSYNC B0 ;  /* 0x0000000000007941 */ /* 0x000fea0003800000 */
.L_x_21441:
[----:B------:R-:W0:Y:S02]  /*2c20*/  F2I.FTZ.TRUNC.NTZ R0, R0 ;  /* 0x0000000000007305 */ /* 0x000e24000021f100 */
[----:B0-----:R-:W-:Y:S01]  /*2c30*/  PRMT R25, R0, 0x7610, R25 ;  /* 0x0000761000197816 */ /* 0x001fe20000000019 */
[----:B------:R-:W-:Y:S06]  /*2c40*/  BRA `(.L_x_21416) ;  /* 0x0000000000547947 */ /* 0x000fec0003800000 */
.L_x_21415:
        /* <DEDUP_REMOVED lines=16> */
.L_x_21443:
[----:B------:R-:W-:Y:S01]  /*2d50*/  PRMT R25, RZ, 0x7610, R25 ;  /* 0x00007610ff197816 */ /* 0x000fe20000000019 */
[----:B------:R-:W-:Y:S06]  /*2d60*/  BRA `(.L_x_21416) ;  /* 0x00000000000c7947 */ /* 0x000fec0003800000 */
.L_x_21440:
[----:B------:R2:W5:Y:S01]  /*2d70*/  LDG.E.U8 R25, desc[UR36][R2.64] ;  /* 0x0000002402197981 */ /* 0x000562000c1e1100 */
[----:B------:R-:W-:Y:S05]  /*2d80*/  BRA `(.L_x_21416) ;  /* 0x0000000000047947 */ /* 0x000fea0003800000 */
.L_x_21439:
[----:B------:R1:W5:Y:S02]  /*2d90*/  LDG.E.U8 R25, desc[UR36][R2.64] ;  /* 0x0000002402197981 */ /* 0x000364000c1e1100 */
.L_x_21416:
[----:B------:R-:W-:-:S07]  /*2da0*/  VIADD R24, R24, 0x80 ;  /* 0x0000008018187836 */ /* 0x000fce0000000000 */
.L_x_21410:
[----:B------:R-:W-:Y:S05]  /*2db0*/  BSYNC B6 ;  /* 0x0000000000067941 */ /* 0x000fea0003800000 */
.L_x_21409:
        /* <DEDUP_REMOVED lines=22> */
.L_x_21449:
[----:B------:R0:W5:Y:S01]  /*2f20*/  LDG.E.U8 R18, desc[UR36][R2.64] ;  /* 0x0000002402127981 */ /* 0x000162000c1e1100 */
[----:B------:R-:W-:Y:S05]  /*2f30*/  BRA `(.L_x_21445) ;  /* 0x0000000c00507947 */ /* 0x000fea0003800000 */
.L_x_21448:
        /* <DEDUP_REMOVED lines=8> */
.L_x_21452:
[----:B------:R0:W5:Y:S01]  /*2fc0*/  LDG.E.U8 R18, desc[UR36][R2.64] ;  /* 0x0000002402127981 */ /* 0x000162000c1e1100 */
[----:B------:R-:W-:Y:S05]  /*2fd0*/  BRA `(.L_x_21445) ;  /* 0x0000000c00287947 */ /* 0x000fea0003800000 */
.L_x_21451:
[----:B------:R0:W5:Y:S01]  /*2fe0*/  LDG.E.U16 R18, desc[UR36][R2.64] ;  /* 0x0000002402127981 */ /* 0x000162000c1e1500 */
[----:B------:R-:W-:Y:S05]  /*2ff0*/  BRA `(.L_x_21445) ;  /* 0x0000000c00207947 */ /* 0x000fea0003800000 */
.L_x_21447:
        /* <DEDUP_REMOVED lines=9> */
.L_x_21454:
[----:B------:R-:W2:Y:S02]  /*3090*/  LDG.E.U16 R0, desc[UR36][R2.64] ;  /* 0x0000002402007981 */ /* 0x000ea4000c1e1500 */
[----:B--2---:R-:W-:-:S06]  /*30a0*/  HADD2.F32 R0, -RZ, R0.H0_H0 ;  /* 0x20000000ff007230 */ /* 0x004fcc0000004100 */
[----:B------:R-:W0:Y:S02]  /*30b0*/  F2I.FTZ.TRUNC.NTZ R0, R0 ;  /* 0x0000000000007305 */ /* 0x000e24000021f100 */
[----:B0-----:R-:W-:Y:S01]  /*30c0*/  PRMT R18, R0, 0x7610, R18 ;  /* 0x0000761000127816 */ /* 0x001fe20000000012 */
[----:B------:R-:W-:Y:S06]  /*30d0*/  BRA `(.L_x_21445) ;  /* 0x0000000800e87947 */ /* 0x000fec0003800000 */
.L_x_21453:
        /* <DEDUP_REMOVED lines=9> */
.L_x_21456:
[----:B------:R-:W2:Y:S02]  /*3170*/  LDG.E.U16 R2, desc[UR36][R2.64] ;  /* 0x0000002402027981 */ /* 0x000ea4000c1e1500 */
[----:B--2---:R-:W-:-:S06]  /*3180*/  HADD2.F32 R0, -RZ, R2.H0_H0 ;  /* 0x20000002ff007230 */ /* 0x004fcc0000004100 */
[----:B------:R-:W0:Y:S02]  /*3190*/  F2I.FTZ.TRUNC.NTZ R0, R0 ;  /* 0x0000000000007305 */ /* 0x000e24000021f100 */
[----:B0-----:R-:W-:Y:S01]  /*31a0*/  PRMT R18, R0, 0x7610, R18 ;  /* 0x0000761000127816 */ /* 0x001fe20000000012 */
[----:B------:R-:W-:Y:S06]  /*31b0*/  BRA `(.L_x_21445) ;  /* 0x0000000800b07947 */ /* 0x000fec0003800000 */
.L_x_21455:
[----:B------:R-:W2:Y:S02]  /*31c0*/  LDG.E.64 R2, desc[UR36][R2.64] ;  /* 0x0000002402027981 */ /* 0x000ea4000c1e1b00 */
[----:B--2---:R0:W1:Y:S01]  /*31d0*/  F2I.F64.TRUNC R18, R2 ;  /* 0x0000000200127311 */ /* 0x004062000030d100 */
[----:B------:R-:W-:Y:S05]  /*31e0*/  BRA `(.L_x_21445) ;  /* 0x0000000800a47947 */ /* 0x000fea0003800000 */
.L_x_21446:
        /* <DEDUP_REMOVED lines=12> */
.L_x_21459:
[----:B------:R-:W2:Y:S02]  /*32b0*/  LDG.E.64 R2, desc[UR36][R2.64] ;  /* 0x0000002402027981 */ /* 0x000ea4000c1e1b00 */
[----:B--2---:R0:W1:Y:S01]  /*32c0*/  F2I.F64.TRUNC R18, R2 ;  /* 0x0000000200127311 */ /* 0x004062000030d100 */
[----:B------:R-:W-:Y:S05]  /*32d0*/  BRA `(.L_x_21445) ;  /* 0x0000000800687947 */ /* 0x000fea0003800000 */
.L_x_21458:
        /* <DEDUP_REMOVED lines=28> */
.L_x_21461:
        /* <DEDUP_REMOVED lines=15> */
.L_x_21460:
[----:B------:R-:W2:Y:S02]  /*3590*/  LDG.E.U16 R0, desc[UR36][R2.64] ;  /* 0x0000002402007981 */ /* 0x000ea4000c1e1500 */
[----:B--2---:R-:W-:-:S06]  /*35a0*/  IMAD.U32 R0, R0, 0x10000, RZ ;  /* 0x0001000000007824 */ /* 0x004fcc00078e00ff */
[----:B------:R-:W0:Y:S02]  /*35b0*/  F2I.FTZ.TRUNC.NTZ R0, R0 ;  /* 0x0000000000007305 */ /* 0x000e24000021f100 */
[----:B0-----:R-:W-:Y:S01]  /*35c0*/  PRMT R18, R0, 0x7610, R18 ;  /* 0x0000761000127816 */ /* 0x001fe20000000012 */
[----:B------:R-:W-:Y:S06]  /*35d0*/  BRA `(.L_x_21445) ;  /* 0x0000000400a87947 */ /* 0x000fec0003800000 */
.L_x_21457:
        /* <DEDUP_REMOVED lines=10> */
.L_x_21464:
        /* <DEDUP_REMOVED lines=21> */
.L_x_21468:
[----:B------:R-:W-:Y:S05]  /*37d0*/  BSYNC B1 ;  /* 0x0000000000017941 */ /* 0x000fea0003800000 */
.L_x_21467:
[----:B------:R-:W-:Y:S01]  /*37e0*/  LEA R3, R0, 0x3b800000, 0x17 ;  /* 0x3b80000000037811 */ /* 0x000fe200078eb8ff */
[----:B------:R-:W-:-:S05]  /*37f0*/  IMAD.SHL.U32 R0, R2, 0x100000, RZ ;  /* 0x0010000002007824 */ /* 0x000fca00078e00ff */
[----:B------:R-:W-:-:S07]  /*3800*/  LOP3.LUT R0, R3, R0, R4, 0xfe, !PT ;  /* 0x0000000003007212 */ /* 0x000fce00078efe04 */
.L_x_21466:
[----:B------:R-:W-:Y:S05]  /*3810*/  BSYNC B0 ;  /* 0x0000000000007941 */ /* 0x000fea0003800000 */
.L_x_21465:
[----:B------:R-:W0:Y:S02]  /*3820*/  F2I.FTZ.TRUNC.NTZ R0, R0 ;  /* 0x0000000000007305 */ /* 0x000e24000021f100 */
[----:B0-----:R-:W-:Y:S01]  /*3830*/  PRMT R18, R0, 0x7610, R18 ;  /* 0x0000761000127816 */ /* 0x001fe20000000012 */
[----:B------:R-:W-:Y:S06]  /*3840*/  BRA `(.L_x_21445) ;  /* 0x00000004000c7947 */ /* 0x000fec0003800000 */
.L_x_21463:
        /* <DEDUP_REMOVED lines=21> */
.L_x_21472:
[----:B------:R-:W-:Y:S05]  /*39a0*/  BSYNC B1 ;  /* 0x0000000000017941 */ /* 0x000fea0003800000 */
.L_x_21471:
[----:B------:R-:W-:Y:S01]  /*39b0*/  LEA R3, R0, 0x37800000, 0x17 ;  /* 0x3780000000037811 */ /* 0x000fe200078eb8ff */
[----:B------:R-:W-:-:S05]  /*39c0*/  IMAD.SHL.U32 R0, R2, 0x200000, RZ ;  /* 0x0020000002007824 */ /* 0x000fca00078e00ff */
[----:B------:R-:W-:-:S07]  /*39d0*/  LOP3.LUT R0, R3, R0, R4, 0xfe, !PT ;  /* 0x0000000003007212 */ /* 0x000fce00078efe04 */
.L_x_21470:
[----:B------:R-:W-:Y:S05]  /*39e0*/  BSYNC B0 ;  /* 0x0000000000007941 */ /* 0x000fea0003800000 */
.L_x_21469:
[----:B------:R-:W0:Y:S02]  /*39f0*/  F2I.FTZ.TRUNC.NTZ R0, R0 ;  /* 0x0000000000007305 */ /* 0x000e24000021f100 */
[----:B0-----:R-:W-:Y:S01]  /*3a00*/  PRMT R18, R0, 0x7610, R18 ;  /* 0x0000761000127816 */ /* 0x001fe20000000012 */
[----:B------:R-:W-:Y:S06]  /*3a10*/  BRA `(.L_x_21445) ;  /* 0x0000000000987947 */ /* 0x000fec0003800000 */
.L_x_21462:
        /* <DEDUP_REMOVED lines=14> */
.L_x_21476:
[----:B------:R-:W-:Y:S05]  /*3b00*/  BSYNC B0 ;  /* 0x0000000000007941 */ /* 0x000fea0003800000 */
.L_x_21475:
[----:B------:R-:W0:Y:S02]  /*3b10*/  F2I.FTZ.TRUNC.NTZ R0, R0 ;  /* 0x0000000000007305 */ /* 0x000e24000021f100 */
[----:B0-----:R-:W-:Y:S01]  /*3b20*/  PRMT R18, R0, 0x7610, R18 ;  /* 0x0000761000127816 */ /* 0x001fe20000000012 */
[----:B------:R-:W-:Y:S06]  /*3b30*/  BRA `(.L_x_21445) ;  /* 0x0000000000507947 */ /* 0x000fec0003800000 */
.L_x_21450:
        /* <DEDUP_REMOVED lines=16> */
.L_x_21477:
[----:B------:R-:W-:Y:S05]  /*3c40*/  BRA `(.L_x_21445) ;  /* 0x00000000000c7947 */ /* 0x000fea0003800000 */
.L_x_21474:
[----:B------:R0:W5:Y:S01]  /*3c50*/  LDG.E.U8 R18, desc[UR36][R2.64] ;  /* 0x0000002402127981 */ /* 0x000162000c1e1100 */
[----:B------:R-:W-:Y:S05]  /*3c60*/  BRA `(.L_x_21445) ;  /* 0x0000000000047947 */ /* 0x000fea0003800000 */
.L_x_21473:
[----:B------:R0:W5:Y:S02]  /*3c70*/  LDG.E.U8 R18, desc[UR36][R2.64] ;  /* 0x0000002402127981 */ /* 0x000164000c1e1100 */
.L_x_21445:
[----:B------:R-:W-:Y:S05]  /*3c80*/  BSYNC B6 ;  /* 0x0000000000067941 */ /* 0x000fea0003800000 */
.L_x_21444:
        /* <DEDUP_REMOVED lines=48> */
.L_x_21483:
[----:B------:R0:W-:Y:S01]  /*3f90*/  STG.E.U8 desc[UR36][R8.64], R3 ;  /* 0x0000000308007986 */ /* 0x0001e2000c101124 */
[----:B------:R-:W-:Y:S05]  /*3fa0*/  BRA `(.L_x_21479) ;  /* 0x0000000c009c7947 */ /* 0x000fea0003800000 */
.L_x_21482:
        /* <DEDUP_REMOVED lines=12> */
.L_x_21486:
[----:B------:R-:W-:-:S04]  /*4070*/  LOP3.LUT R3, R3, 0xffff, RZ, 0xc0, !PT ;  /* 0x0000ffff03037812 */ /* 0x000fc800078ec0ff */
[----:B------:R-:W-:-:S05]  /*4080*/  PRMT R3, R3, 0x8880, RZ ;  /* 0x0000888003037816 */ /* 0x000fca00000000ff */
[----:B------:R0:W-:Y:S01]  /*4090*/  STG.E desc[UR36][R8.64], R3 ;  /* 0x0000000308007986 */ /* 0x0001e2000c101924 */
[----:B------:R-:W-:Y:S05]  /*40a0*/  BRA `(.L_x_21479) ;  /* 0x0000000c005c7947 */ /* 0x000fea0003800000 */
.L_x_21485:
[----:B------:R-:W-:-:S04]  /*40b0*/  PRMT R3, R3, 0x8880, RZ ;  /* 0x0000888003037816 */ /* 0x000fc800000000ff */
[----:B------:R-:W-:-:S05]  /*40c0*/  PRMT R3, R3, 0x7710, RZ ;  /* 0x0000771003037816 */ /* 0x000fca00000000ff */
[----:B------:R0:W-:Y:S01]  /*40d0*/  STG.E.U16 desc[UR36][R8.64], R3 ;  /* 0x0000000308007986 */ /* 0x0001e2000c101524 */
[----:B------:R-:W-:Y:S05]  /*40e0*/  BRA `(.L_x_21479) ;  /* 0x0000000c004c7947 */ /* 0x000fea0003800000 */
.L_x_21481:
        /* <DEDUP_REMOVED lines=9> */
.L_x_21488:
[----:B------:R-:W0:Y:S02]  /*4180*/  I2F.S8 R0, R3 ;  /* 0x0000000300007306 */ /* 0x000e240000001400 */
[----:B0-----:R-:W-:-:S05]  /*4190*/  F2FP.F16.F32.PACK_AB R0, RZ, R0 ;  /* 0x00000000ff00723e */ /* 0x001fca00000000ff */
[----:B------:R0:W-:Y:S01]  /*41a0*/  STG.E.U16 desc[UR36][R8.64], R0 ;  /* 0x0000000008007986 */ /* 0x0001e2000c101524 */
[----:B------:R-:W-:Y:S05]  /*41b0*/  BRA `(.L_x_21479) ;  /* 0x0000000c00187947 */ /* 0x000fea0003800000 */
.L_x_21487:
        /* <DEDUP_REMOVED lines=10> */
.L_x_21490:
[----:B------:R-:W0:Y:S02]  /*4260*/  I2F.S8 R3, R3 ;  /* 0x0000000300037306 */ /* 0x000e240000001400 */
[----:B0-----:R-:W-:-:S04]  /*4270*/  F2FP.F16.F32.PACK_AB R3, RZ, R3 ;  /* 0x00000003ff03723e */ /* 0x001fc800000000ff */
[----:B------:R-:W-:-:S05]  /*4280*/  PRMT R3, R3, 0x5410, RZ ;  /* 0x0000541003037816 */ /* 0x000fca00000000ff */
[----:B------:R0:W-:Y:S01]  /*4290*/  STG.E desc[UR36][R8.64], R3 ;  /* 0x0000000308007986 */ /* 0x0001e2000c101924 */
[----:B------:R-:W-:Y:S05]  /*42a0*/  BRA `(.L_x_21479) ;  /* 0x0000000800dc7947 */ /* 0x000fea0003800000 */
.L_x_21489:
[----:B------:R-:W-:-:S04]  /*42b0*/  PRMT R4, R3, 0x8880, RZ ;  /* 0x0000888003047816 */ /* 0x000fc800000000ff */
[----:B------:R-:W-:-:S06]  /*42c0*/  PRMT R4, R4, 0x7710, RZ ;  /* 0x0000771004047816 */ /* 0x000fcc00000000ff */
[----:B------:R-:W0:Y:S02]  /*42d0*/  I2F.F64.S16 R4, R4 ;  /* 0x0000000400047312 */ /* 0x000e240000101c00 */
[----:B0-----:R0:W-:Y:S01]  /*42e0*/  STG.E.64 desc[UR36][R8.64], R4 ;  /* 0x0000000408007986 */ /* 0x0011e2000c101b24 */
[----:B------:R-:W-:Y:S05]  /*42f0*/  BRA `(.L_x_21479) ;  /* 0x0000000800c87947 */ /* 0x000fea0003800000 */
.L_x_21480:
        /* <DEDUP_REMOVED lines=12> */
.L_x_21493:
[----:B------:R-:W-:Y:S02]  /*43c0*/  PRMT R4, R3, 0x8880, RZ ;  /* 0x0000888003047816 */ /* 0x000fe400000000ff */
[----:B------:R-:W-:Y:S02]  /*43d0*/  CS2R R6, SRZ ;  /* 0x0000000000067805 */ /* 0x000fe4000001ff00 */
[----:B------:R-:W-:-:S06]  /*43e0*/  PRMT R4, R4, 0x7710, RZ ;  /* 0x0000771004047816 */ /* 0x000fcc00000000ff */
[----:B------:R-:W0:Y:S02]  /*43f0*/  I2F.F64.S16 R4, R4 ;  /* 0x0000000400047312 */ /* 0x000e240000101c00 */
[----:B0-----:R0:W-:Y:S01]  /*4400*/  STG.E.128 desc[UR36][R8.64], R4 ;  /* 0x0000000408007986 */ /* 0x0011e2000c101d24 */
[----:B------:R-:W-:Y:S05]  /*4410*/  BRA `(.L_x_21479) ;  /* 0x0000000800807947 */ /* 0x000fea0003800000 */
.L_x_21492:
        /* <DEDUP_REMOVED lines=21> */
.L_x_21497:
[----:B------:R-:W-:Y:S05]  /*4570*/  BSYNC B0 ;  /* 0x0000000000007941 */ /* 0x000fea0003800000 */
.L_x_21496:
[----:B------:R-:W-:-:S05]  /*4580*/  LOP3.LUT R5, R0, R5, RZ, 0xfc, !PT ;  /* 0x0000000500057212 */ /* 0x000fca00078efcff */
[----:B------:R0:W-:Y:S01]  /*4590*/  STG.E.U8 desc[UR36][R8.64], R5 ;  /* 0x0000000508007986 */ /* 0x0001e2000c101124 */
[----:B------:R-:W-:Y:S05]  /*45a0*/  BRA `(.L_x_21479) ;  /* 0x00000008001c7947 */ /* 0x000fea0003800000 */
.L_x_21495:
        /* <DEDUP_REMOVED lines=13> */
.L_x_21499:
[----:B------:R-:W-:Y:S01]  /*4680*/  IMAD.MOV.U32 R0, RZ, RZ, 0x7f ;  /* 0x0000007fff007424 */ /* 0x000fe200078e00ff */
[----:B------:R-:W-:-:S04]  /*4690*/  ISETP.GT.U32.AND P0, PT, R4, 0x7f800000, PT ;  /* 0x7f8000000400780c */ /* 0x000fc80003f04070 */
[----:B------:R-:W-:-:S09]  /*46a0*/  SEL R0, R0, 0x7c, P0 ;  /* 0x0000007c00007807 */ /* 0x000fd20000000000 */
.L_x_21500:
[----:B------:R-:W-:Y:S05]  /*46b0*/  BSYNC B0 ;  /* 0x0000000000007941 */ /* 0x000fea0003800000 */
.L_x_21498:
[----:B------:R-:W-:-:S04]  /*46c0*/  LOP3.LUT R3, R5, 0x80000000, RZ, 0xc0, !PT ;  /* 0x8000000005037812 */ /* 0x000fc800078ec0ff */
[----:B------:R-:W-:-:S04]  /*46d0*/  SHF.R.U32.HI R3, RZ, 0x18, R3 ;  /* 0x00000018ff037819 */ /* 0x000fc80000011603 */
[----:B------:R-:W-:-:S05]  /*46e0*/  LOP3.LUT R3, R0, R3, RZ, 0xfc, !PT ;  /* 0x0000000300037212 */ /* 0x000fca00078efcff */
[----:B------:R0:W-:Y:S01]  /*46f0*/  STG.E.U8 desc[UR36][R8.64], R3 ;  /* 0x0000000308007986 */ /* 0x0001e2000c101124 */
[----:B------:R-:W-:Y:S05]  /*4700*/  BRA `(.L_x_21479) ;  /* 0x0000000400c47947 */ /* 0x000fea0003800000 */
.L_x_21494:
[----:B------:R-:W0:Y:S02]  /*4710*/  I2F.S8 R0, R3 ;  /* 0x0000000300007306 */ /* 0x000e240000001400 */
[----:B0-----:R-:W-:-:S05]  /*4720*/  F2FP.BF16.F32.PACK_AB R0, RZ, R0 ;  /* 0x00000000ff00723e */ /* 0x001fca00000010ff */
[----:B------:R0:W-:Y:S01]  /*4730*/  STG.E.U16 desc[UR36][R8.64], R0 ;  /* 0x0000000008007986 */ /* 0x0001e2000c101524 */
[----:B------:R-:W-:Y:S05]  /*4740*/  BRA `(.L_x_21479) ;  /* 0x0000000400b47947 */ /* 0x000fea0003800000 */
.L_x_21491:
        /* <DEDUP_REMOVED lines=12> */
.L_x_21503:
        /* <DEDUP_REMOVED lines=17> */
.L_x_21506:
[----:B------:R-:W-:-:S04]  /*4920*/  LOP3.LUT R3, R3, 0x80000000, RZ, 0xc0, !PT ;  /* 0x8000000003037812 */ /* 0x000fc800078ec0ff */
[----:B------:R-:W-:-:S04]  /*4930*/  SHF.R.U32.HI R3, RZ, 0x18, R3 ;  /* 0x00000018ff037819 */ /* 0x000fc80000011603 */
[----:B------:R-:W-:-:S04]  /*4940*/  LOP3.LUT R0, R0, R3, RZ, 0xfc, !PT ;  /* 0x0000000300007212 */ /* 0x000fc800078efcff */
[----:B------:R-:W-:-:S07]  /*4950*/  PRMT R4, R0, 0x7610, R4 ;  /* 0x0000761000047816 */ /* 0x000fce0000000004 */
.L_x_21505:
[----:B------:R-:W-:Y:S05]  /*4960*/  BSYNC B0 ;  /* 0x0000000000007941 */ /* 0x000fea0003800000 */
.L_x_21504:
[----:B------:R4:W-:Y:S01]  /*4970*/  STG.E.U8 desc[UR36][R8.64], R4 ;  /* 0x0000000408007986 */ /* 0x0009e2000c101124 */
[----:B------:R-:W-:Y:S05]  /*4980*/  BRA `(.L_x_21479) ;  /* 0x0000000400247947 */ /* 0x000fea0003800000 */
.L_x_21502:
        /* <DEDUP_REMOVED lines=17> */
.L_x_21509:
[----:B------:R-:W-:-:S04]  /*4aa0*/  LOP3.LUT R3, R3, 0x80000000, RZ, 0xc0, !PT ;  /* 0x8000000003037812 */ /* 0x000fc800078ec0ff */
[----:B------:R-:W-:-:S04]  /*4ab0*/  SHF.R.U32.HI R3, RZ, 0x18, R3 ;  /* 0x00000018ff037819 */ /* 0x000fc80000011603 */
[----:B------:R-:W-:-:S04]  /*4ac0*/  LOP3.LUT R0, R0, R3, RZ, 0xfc, !PT ;  /* 0x0000000300007212 */ /* 0x000fc800078efcff */
[----:B------:R-:W-:-:S07]  /*4ad0*/  PRMT R4, R0, 0x7610, R4 ;  /* 0x0000761000047816 */ /* 0x000fce0000000004 */
.L_x_21508:
[----:B------:R-:W-:Y:S05]  /*4ae0*/  BSYNC B0 ;  /* 0x0000000000007941 */ /* 0x000fea0003800000 */
.L_x_21507:
[----:B------:R0:W-:Y:S01]  /*4af0*/  STG.E.U8 desc[UR36][R8.64], R4 ;  /* 0x0000000408007986 */ /* 0x0001e2000c101124 */
[----:B------:R-:W-:Y:S05]  /*4b00*/  BRA `(.L_x_21479) ;  /* 0x0000000000c47947 */ /* 0x000fea0003800000 */
.L_x_21501:
        /* <DEDUP_REMOVED lines=23> */
.L_x_21484:
        /* <DEDUP_REMOVED lines=16> */
.L_x_21512:
[----:B------:R-:W-:Y:S05]  /*4d80*/  BRA `(.L_x_21479) ;  /* 0x0000000000247947 */ /* 0x000fea0003800000 */
.L_x_21511:
[----:B------:R-:W-:-:S04]  /*4d90*/  LOP3.LUT R3, R3, 0xffff, RZ, 0xc0, !PT ;  /* 0x0000ffff03037812 */ /* 0x000fc800078ec0ff */
[----:B------:R-:W-:-:S05]  /*4da0*/  PRMT R3, R3, 0x8880, RZ ;  /* 0x0000888003037816 */ /* 0x000fca00000000ff */
[----:B------:R-:W-:-:S05]  /*4db0*/  IMAD.MOV.U32 R4, RZ, RZ, R3 ;  /* 0x000000ffff047224 */ /* 0x000fca00078e0003 */
[----:B------:R-:W-:-:S05]  /*4dc0*/  SHF.R.S32.HI R5, RZ, 0x1f, R4 ;  /* 0x0000001fff057819 */ /* 0x000fca0000011404 */
[----:B------:R3:W-:Y:S01]  /*4dd0*/  STG.E.64 desc[UR36][R8.64], R4 ;  /* 0x0000000408007986 */ /* 0x0007e2000c101b24 */
[----:B------:R-:W-:Y:S05]  /*4de0*/  BRA `(.L_x_21479) ;  /* 0x00000000000c7947 */ /* 0x000fea0003800000 */
.L_x_21510:
[----:B------:R-:W-:-:S04]  /*4df0*/  LOP3.LUT R3, R3, 0xffff, RZ, 0xc0, !PT ;  /* 0x0000ffff03037812 */ /* 0x000fc800078ec0ff */
[----:B------:R-:W-:-:S05]  /*4e00*/  PRMT R3, R3, 0x8880, RZ ;  /* 0x0000888003037816 */ /* 0x000fca00000000ff */
[----:B------:R0:W-:Y:S02]  /*4e10*/  STG.E desc[UR36][R8.64], R3 ;  /* 0x0000000308007986 */ /* 0x0001e4000c101924 */
.L_x_21479:
[----:B------:R-:W-:Y:S05]  /*4e20*/  BSYNC B6 ;  /* 0x0000000000067941 */ /* 0x000fea0003800000 */
.L_x_21478:
        /* <DEDUP_REMOVED lines=23> */
.L_x_21518:
[----:B------:R0:W-:Y:S01]  /*4fa0*/  STG.E.U8 desc[UR36][R8.64], R18 ;  /* 0x0000001208007986 */ /* 0x0001e2000c101124 */
[----:B------:R-:W-:Y:S05]  /*4fb0*/  BRA `(.L_x_21520) ;  /* 0x0000000c00987947 */ /* 0x000fea0003800000 */
.L_x_21517:
        /* <DEDUP_REMOVED lines=12> */
.L_x_21522:
[----:B------:R-:W-:-:S04]  /*5080*/  LOP3.LUT R18, R18, 0xffff, RZ, 0xc0, !PT ;  /* 0x0000ffff12127812 */ /* 0x000fc800078ec0ff */
[----:B------:R-:W-:-:S05]  /*5090*/  PRMT R3, R18, 0x8880, RZ ;  /* 0x0000888012037816 */ /* 0x000fca00000000ff */
[----:B------:R0:W-:Y:S01]  /*50a0*/  STG.E desc[UR36][R8.64], R3 ;  /* 0x0000000308007986 */ /* 0x0001e2000c101924 */
[----:B------:R-:W-:Y:S05]  /*50b0*/  BRA `(.L_x_21520) ;  /* 0x0000000c00587947 */ /* 0x000fea0003800000 */
.L_x_21521:
[----:B------:R-:W-:-:S04]  /*50c0*/  PRMT R3, R18, 0x8880, RZ ;  /* 0x0000888012037816 */ /* 0x000fc800000000ff */
[----:B------:R-:W-:-:S05]  /*50d0*/  PRMT R3, R3, 0x7710, RZ ;  /* 0x0000771003037816 */ /* 0x000fca00000000ff */
[----:B------:R0:W-:Y:S01]  /*50e0*/  STG.E.U16 desc[UR36][R8.64], R3 ;  /* 0x0000000308007986 */ /* 0x0001e2000c101524 */
[----:B------:R-:W-:Y:S05]  /*50f0*/  BRA `(.L_x_21520) ;  /* 0x0000000c00487947 */ /* 0x000fea0003800000 */
.L_x_21516:
        /* <DEDUP_REMOVED lines=9> */
.L_x_21524:
[----:B------:R-:W0:Y:S02]  /*5190*/  I2F.S8 R0, R18 ;  /* 0x0000001200007306 */ /* 0x000e240000001400 */
[----:B0-----:R-:W-:-:S05]  /*51a0*/  F2FP.F16.F32.PACK_AB R0, RZ, R0 ;  /* 0x00000000ff00723e */ /* 0x001fca00000000ff */
[----:B------:R0:W-:Y:S01]  /*51b0*/  STG.E.U16 desc[UR36][R8.64], R0 ;  /* 0x0000000008007986 */ /* 0x0001e2000c101524 */
[----:B------:R-:W-:Y:S05]  /*51c0*/  BRA `(.L_x_21520) ;  /* 0x0000000c00147947 */ /* 0x000fea0003800000 */
.L_x_21523:
        /* <DEDUP_REMOVED lines=10> */
.L_x_21526:
[----:B------:R-:W0:Y:S02]  /*5270*/  I2F.S8 R18, R18 ;  /* 0x0000001200127306 */ /* 0x000e240000001400 */
[----:B0-----:R-:W-:-:S04]  /*5280*/  F2FP.F16.F32.PACK_AB R3, RZ, R18 ;  /* 0x00000012ff03723e */ /* 0x001fc800000000ff */
[----:B------:R-:W-:-:S05]  /*5290*/  PRMT R3, R3, 0x5410, RZ ;  /* 0x0000541003037816 */ /* 0x000fca00000000ff */
[----:B------:R0:W-:Y:S01]  /*52a0*/  STG.E desc[UR36][R8.64], R3 ;  /* 0x0000000308007986 */ /* 0x0001e2000c101924 */
[----:B------:R-:W-:Y:S05]  /*52b0*/  BRA `(.L_x_21520) ;  /* 0x0000000800d87947 */ /* 0x000fea0003800000 */
.L_x_21525:
[----:B------:R-:W-:-:S04]  /*52c0*/  PRMT R4, R18, 0x8880, RZ ;  /* 0x0000888012047816 */ /* 0x000fc800000000ff */
[----:B------:R-:W-:-:S06]  /*52d0*/  PRMT R4, R4, 0x7710, RZ ;  /* 0x0000771004047816 */ /* 0x000fcc00000000ff */
[----:B------:R-:W0:Y:S02]  /*52e0*/  I2F.F64.S16 R4, R4 ;  /* 0x0000000400047312 */ /* 0x000e240000101c00 */
[----:B0-----:R0:W-:Y:S01]  /*52f0*/  STG.E.64 desc[UR36][R8.64], R4 ;  /* 0x0000000408007986 */ /* 0x0011e2000c101b24 */
[----:B------:R-:W-:Y:S05]  /*5300*/  BRA `(.L_x_21520) ;  /* 0x0000000800c47947 */ /* 0x000fea0003800000 */
.L_x_21515:
        /* <DEDUP_REMOVED lines=12> */
.L_x_21529:
[----:B------:R-:W-:Y:S02]  /*53d0*/  PRMT R4, R18, 0x8880, RZ ;  /* 0x0000888012047816 */ /* 0x000fe400000000ff */
[----:B------:R-:W-:Y:S02]  /*53e0*/  CS2R R6, SRZ ;  /* 0x0000000000067805 */ /* 0x000fe4000001ff00 */
[----:B------:R-:W-:-:S06]  /*53f0*/  PRMT R4, R4, 0x7710, RZ ;  /* 0x0000771004047816 */ /* 0x000fcc00000000ff */
[----:B------:R-:W0:Y:S02]  /*5400*/  I2F.F64.S16 R4, R4 ;  /* 0x0000000400047312 */ /* 0x000e240000101c00 */
[----:B0-----:R0:W-:Y:S01]  /*5410*/  STG.E.128 desc[UR36][R8.64], R4 ;  /* 0x0000000408007986 */ /* 0x0011e2000c101d24 */
[----:B------:R-:W-:Y:S05]  /*5420*/  BRA `(.L_x_21520) ;  /* 0x00000008007c7947 */ /* 0x000fea0003800000 */
.L_x_21528:
        /* <DEDUP_REMOVED lines=21> */
.L_x_21533:
[----:B------:R-:W-:Y:S05]  /*5580*/  BSYNC B0 ;  /* 0x0000000000007941 */ /* 0x000fea0003800000 */
.L_x_21532:
[----:B------:R-:W-:-:S05]  /*5590*/  LOP3.LUT R5, R0, R5, RZ, 0xfc, !PT ;  /* 0x0000000500057212 */ /* 0x000fca00078efcff */
[----:B------:R0:W-:Y:S01]  /*55a0*/  STG.E.U8 desc[UR36][R8.64], R5 ;  /* 0x0000000508007986 */ /* 0x0001e2000c101124 */
[----:B------:R-:W-:Y:S05]  /*55b0*/  BRA `(.L_x_21520) ;  /* 0x0000000800187947 */ /* 0x000fea0003800000 */
.L_x_21531:
        /* <DEDUP_REMOVED lines=13> */
.L_x_21535:
[----:B------:R-:W-:Y:S01]  /*5690*/  IMAD.MOV.U32 R0, RZ, RZ, 0x7f ;  /* 0x0000007fff007424 */ /* 0x000fe200078e00ff */
[----:B------:R-:W-:-:S04]  /*56a0*/  ISETP.GT.U32.AND P0, PT, R3, 0x7f800000, PT ;  /* 0x7f8000000300780c */ /* 0x000fc80003f04070 */
[----:B------:R-:W-:-:S09]  /*56b0*/  SEL R0, R0, 0x7c, P0 ;  /* 0x0000007c00007807 */ /* 0x000fd20000000000 */
.L_x_21536:
[----:B------:R-:W-:Y:S05]  /*56c0*/  BSYNC B0 ;  /* 0x0000000000007941 */ /* 0x000fea0003800000 */
.L_x_21534:
[----:B------:R-:W-:-:S04]  /*56d0*/  LOP3.LUT R3, R5, 0x80000000, RZ, 0xc0, !PT ;  /* 0x8000000005037812 */ /* 0x000fc800078ec0ff */
[----:B------:R-:W-:-:S04]  /*56e0*/  SHF.R.U32.HI R3, RZ, 0x18, R3 ;  /* 0x00000018ff037819 */ /* 0x000fc80000011603 */
[----:B------:R-:W-:-:S05]  /*56f0*/  LOP3.LUT R3, R0, R3, RZ, 0xfc, !PT ;  /* 0x0000000300037212 */ /* 0x000fca00078efcff */
[----:B------:R0:W-:Y:S01]  /*5700*/  STG.E.U8 desc[UR36][R8.64], R3 ;  /* 0x0000000308007986 */ /* 0x0001e2000c101124 */
[----:B------:R-:W-:Y:S05]  /*5710*/  BRA `(.L_x_21520) ;  /* 0x0000000400c07947 */ /* 0x000fea0003800000 */
.L_x_21530:
[----:B------:R-:W0:Y:S02]  /*5720*/  I2F.S8 R0, R18 ;  /* 0x0000001200007306 */ /* 0x000e240000001400 */
[----:B0-----:R-:W-:-:S05]  /*5730*/  F2FP.BF16.F32.PACK_AB R0, RZ, R0 ;  /* 0x00000000ff00723e */ /* 0x001fca00000010ff */
[----:B------:R0:W-:Y:S01]  /*5740*/  STG.E.U16 desc[UR36][R8.64], R0 ;  /* 0x0000000008007986 */ /* 0x0001e2000c101524 */
[----:B------:R-:W-:Y:S05]  /*5750*/  BRA `(.L_x_21520) ;  /* 0x0000000400b07947 */ /* 0x000fea0003800000 */
.L_x_21527:
        /* <DEDUP_REMOVED lines=12> */
.L_x_21539:
        /* <DEDUP_REMOVED lines=17> */
.L_x_21542:
[----:B------:R-:W-:-:S04]  /*5930*/  LOP3.LUT R3, R5, 0x80000000, RZ, 0xc0, !PT ;  /* 0x8000000005037812 */ /* 0x000fc800078ec0ff */
[----:B------:R-:W-:-:S04]  /*5940*/  SHF.R.U32.HI R3, RZ, 0x18, R3 ;  /* 0x00000018ff037819 */ /* 0x000fc80000011603 */
[----:B------:R-:W-:-:S04]  /*5950*/  LOP3.LUT R0, R0, R3, RZ, 0xfc, !PT ;  /* 0x0000000300007212 */ /* 0x000fc800078efcff */
[----:B------:R-:W-:-:S07]  /*5960*/  PRMT R4, R0, 0x7610, R4 ;  /* 0x0000761000047816 */ /* 0x000fce0000000004 */
.L_x_21541:
[----:B------:R-:W-:Y:S05]  /*5970*/  BSYNC B0 ;  /* 0x0000000000007941 */ /* 0x000fea0003800000 */
.L_x_21540:
[----:B------:R3:W-:Y:S01]  /*5980*/  STG.E.U8 desc[UR36][R8.64], R4 ;  /* 0x0000000408007986 */ /* 0x0007e2000c101124 */
[----:B------:R-:W-:Y:S05]  /*5990*/  BRA `(.L_x_21520) ;  /* 0x0000000400207947 */ /* 0x000fea0003800000 */
.L_x_21538:
        /* <DEDUP_REMOVED lines=17> */
.L_x_21545:
[----:B------:R-:W-:-:S04]  /*5ab0*/  LOP3.LUT R3, R5, 0x80000000, RZ, 0xc0, !PT ;  /* 0x8000000005037812 */ /* 0x000fc800078ec0ff */
[----:B------:R-:W-:-:S04]  /*5ac0*/  SHF.R.U32.HI R3, RZ, 0x18, R3 ;  /* 0x00000018ff037819 */ /* 0x000fc80000011603 */
[----:B------:R-:W-:-:S04]  /*5ad0*/  LOP3.LUT R0, R0, R3, RZ, 0xfc, !PT ;  /* 0x0000000300007212 */ /* 0x000fc800078efcff */
[----:B------:R-:W-:-:S07]  /*5ae0*/  PRMT R4, R0, 0x7610, R4 ;  /* 0x0000761000047816 */ /* 0x000fce0000000004 */
.L_x_21544:
[----:B------:R-:W-:Y:S05]  /*5af0*/  BSYNC B0 ;  /* 0x0000000000007941 */ /* 0x000fea0003800000 */
.L_x_21543:
[----:B------:R0:W-:Y:S01]  /*5b00*/  STG.E.U8 desc[UR36][R8.64], R4 ;  /* 0x0000000408007986 */ /* 0x0001e2000c101124 */
[----:B------:R-:W-:Y:S05]  /*5b10*/  BRA `(.L_x_21520) ;  /* 0x0000000000c07947 */ /* 0x000fea0003800000 */
.L_x_21537:
        /* <DEDUP_REMOVED lines=22> */
.L_x_21519:
        /* <DEDUP_REMOVED lines=16> */
.L_x_21548:
[----:B------:R-:W-:Y:S05]  /*5d80*/  BRA `(.L_x_21520) ;  /* 0x0000000000247947 */ /* 0x000fea0003800000 */
.L_x_21547:
[----:B------:R-:W-:-:S04]  /*5d90*/  LOP3.LUT R18, R18, 0xffff, RZ, 0xc0, !PT ;  /* 0x0000ffff12127812 */ /* 0x000fc800078ec0ff */
[----:B------:R-:W-:-:S05]  /*5da0*/  PRMT R18, R18, 0x8880, RZ ;  /* 0x0000888012127816 */ /* 0x000fca00000000ff */
[----:B------:R-:W-:-:S05]  /*5db0*/  IMAD.MOV.U32 R4, RZ, RZ, R18 ;  /* 0x000000ffff047224 */ /* 0x000fca00078e0012 */
[----:B------:R-:W-:-:S05]  /*5dc0*/  SHF.R.S32.HI R5, RZ, 0x1f, R4 ;  /* 0x0000001fff057819 */ /* 0x000fca0000011404 */
[----:B------:R2:W-:Y:S01]  /*5dd0*/  STG.E.64 desc[UR36][R8.64], R4 ;  /* 0x0000000408007986 */ /* 0x0005e2000c101b24 */
[----:B------:R-:W-:Y:S05]  /*5de0*/  BRA `(.L_x_21520) ;  /* 0x00000000000c7947 */ /* 0x000fea0003800000 */
.L_x_21546:
[----:B------:R-:W-:-:S04]  /*5df0*/  LOP3.LUT R18, R18, 0xffff, RZ, 0xc0, !PT ;  /* 0x0000ffff12127812 */ /* 0x000fc800078ec0ff */
[----:B------:R-:W-:-:S05]  /*5e00*/  PRMT R3, R18, 0x8880, RZ ;  /* 0x0000888012037816 */ /* 0x000fca00000000ff */
[----:B------:R0:W-:Y:S02]  /*5e10*/  STG.E desc[UR36][R8.64], R3 ;  /* 0x0000000308007986 */ /* 0x0001e4000c101924 */
.L_x_21520:
        /* <DEDUP_REMOVED lines=23> */
.L_x_21552:
[----:B------:R3:W-:Y:S01]  /*5f90*/  STG.E.U8 desc[UR36][R8.64], R17 ;  /* 0x0000001108007986 */ /* 0x0007e2000c101124 */
[----:B------:R-:W-:Y:S05]  /*5fa0*/  BRA `(.L_x_21554) ;  /* 0x0000000c00987947 */ /* 0x000fea0003800000 */
.L_x_21551:
        /* <DEDUP_REMOVED lines=12> */
.L_x_21556:
[----:B------:R-:W-:-:S04]  /*6070*/  LOP3.LUT R17, R17, 0xffff, RZ, 0xc0, !PT ;  /* 0x0000ffff11117812 */ /* 0x000fc800078ec0ff */
[----:B------:R-:W-:-:S05]  /*6080*/  PRMT R3, R17, 0x8880, RZ ;  /* 0x0000888011037816 */ /* 0x000fca00000000ff */
[----:B------:R2:W-:Y:S01]  /*6090*/  STG.E desc[UR36][R8.64], R3 ;  /* 0x0000000308007986 */ /* 0x0005e2000c101924 */
[----:B------:R-:W-:Y:S05]  /*60a0*/  BRA `(.L_x_21554) ;  /* 0x0000000c00587947 */ /* 0x000fea0003800000 */
.L_x_21555:
[----:B------:R-:W-:-:S04]  /*60b0*/  PRMT R3, R17, 0x8880, RZ ;  /* 0x0000888011037816 */ /* 0x000fc800000000ff */
[----:B------:R-:W-:-:S05]  /*60c0*/  PRMT R3, R3, 0x7710, RZ ;  /* 0x0000771003037816 */ /* 0x000fca00000000ff */
[----:B------:R0:W-:Y:S01]  /*60d0*/  STG.E.U16 desc[UR36][R8.64], R3 ;  /* 0x0000000308007986 */ /* 0x0001e2000c101524 */
[----:B------:R-:W-:Y:S05]  /*60e0*/  BRA `(.L_x_21554) ;  /* 0x0000000c00487947 */ /* 0x000fea0003800000 */
.L_x_21550:
        /* <DEDUP_REMOVED lines=9> */
.L_x_21558:
[----:B------:R-:W0:Y:S02]  /*6180*/  I2F.S8 R0, R17 ;  /* 0x0000001100007306 */ /* 0x000e240000001400 */
[----:B0-----:R-:W-:-:S05]  /*6190*/  F2FP.F16.F32.PACK_AB R0, RZ, R0 ;  /* 0x00000000ff00723e */ /* 0x001fca00000000ff */
[----:B------:R0:W-:Y:S01]  /*61a0*/  STG.E.U16 desc[UR36][R8.64], R0 ;  /* 0x0000000008007986 */ /* 0x0001e2000c101524 */
[----:B------:R-:W-:Y:S05]  /*61b0*/  BRA `(.L_x_21554) ;  /* 0x0000000c00147947 */ /* 0x000fea0003800000 */
.L_x_21557:
        /* <DEDUP_REMOVED lines=10> */
.L_x_21560:
[----:B------:R-:W0:Y:S02]  /*6260*/  I2F.S8 R17, R17 ;  /* 0x0000001100117306 */ /* 0x000e240000001400 */
[----:B0-----:R-:W-:-:S04]  /*6270*/  F2FP.F16.F32.PACK_AB R3, RZ, R17 ;  /* 0x00000011ff03723e */ /* 0x001fc800000000ff */
[----:B------:R-:W-:-:S05]  /*6280*/  PRMT R3, R3, 0x5410, RZ ;  /* 0x0000541003037816 */ /* 0x000fca00000000ff */
[----:B------:R0:W-:Y:S01]  /*6290*/  STG.E desc[UR36][R8.64], R3 ;  /* 0x0000000308007986 */ /* 0x0001e2000c101924 */
[----:B------:R-:W-:Y:S05]  /*62a0*/  BRA `(.L_x_21554) ;  /* 0x0000000800d87947 */ /* 0x000fea0003800000 */
.L_x_21559:
[----:B------:R-:W-:-:S04]  /*62b0*/  PRMT R4, R17, 0x8880, RZ ;  /* 0x0000888011047816 */ /* 0x000fc800000000ff */
[----:B------:R-:W-:-:S06]  /*62c0*/  PRMT R4, R4, 0x7710, RZ ;  /* 0x0000771004047816 */ /* 0x000fcc00000000ff */
[----:B------:R-:W0:Y:S02]  /*62d0*/  I2F.F64.S16 R4, R4 ;  /* 0x0000000400047312 */ /* 0x000e240000101c00 */
[----:B0-----:R0:W-:Y:S01]  /*62e0*/  STG.E.64 desc[UR36][R8.64], R4 ;  /* 0x0000000408007986 */ /* 0x0011e2000c101b24 */
[----:B------:R-:W-:Y:S05]  /*62f0*/  BRA `(.L_x_21554) ;  /* 0x0000000800c47947 */ /* 0x000fea0003800000 */
.L_x_21549:
        /* <DEDUP_REMOVED lines=12> */
.L_x_21563:
[----:B------:R-:W-:Y:S02]  /*63c0*/  PRMT R4, R17, 0x8880, RZ ;  /* 0x0000888011047816 */ /* 0x000fe400000000ff */
[----:B------:R-:W-:Y:S02]  /*63d0*/  CS2R R6, SRZ ;  /* 0x0000000000067805 */ /* 0x000fe4000001ff00 */
[----:B------:R-:W-:-:S06]  /*63e0*/  PRMT R4, R4, 0x7710, RZ ;  /* 0x0000771004047816 */ /* 0x000fcc00000000ff */
[----:B------:R-:W0:Y:S02]  /*63f0*/  I2F.F64.S16 R4, R4 ;  /* 0x0000000400047312 */ /* 0x000e240000101c00 */
[----:B0-----:R0:W-:Y:S01]  /*6400*/  STG.E.128 desc[UR36][R8.64], R4 ;  /* 0x0000000408007986 */ /* 0x0011e2000c101d24 */
[----:B------:R-:W-:Y:S05]  /*6410*/  BRA `(.L_x_21554) ;  /* 0x00000008007c7947 */ /* 0x000fea0003800000 */
.L_x_21562:
        /* <DEDUP_REMOVED lines=21> */
.L_x_21567:
[----:B------:R-:W-:Y:S05]  /*6570*/  BSYNC B0 ;  /* 0x0000000000007941 */ /* 0x000fea0003800000 */
.L_x_21566:
[----:B------:R-:W-:-:S05]  /*6580*/  LOP3.LUT R5, R0, R5, RZ, 0xfc, !PT ;  /* 0x0000000500057212 */ /* 0x000fca00078efcff */
[----:B------:R0:W-:Y:S01]  /*6590*/  STG.E.U8 desc[UR36][R8.64], R5 ;  /* 0x0000000508007986 */ /* 0x0001e2000c101124 */
[----:B------:R-:W-:Y:S05]  /*65a0*/  BRA `(.L_x_21554) ;  /* 0x0000000800187947 */ /* 0x000fea0003800000 */
.L_x_21565:
        /* <DEDUP_REMOVED lines=13> */
.L_x_21569:
[----:B------:R-:W-:Y:S01]  /*6680*/  IMAD.MOV.U32 R0, RZ, RZ, 0x7f ;  /* 0x0000007fff007424 */ /* 0x000fe200078e00ff */
[----:B------:R-:W-:-:S04]  /*6690*/  ISETP.GT.U32.AND P0, PT, R3, 0x7f800000, PT ;  /* 0x7f8000000300780c */ /* 0x000fc80003f04070 */
[----:B------:R-:W-:-:S09]  /*66a0*/  SEL R0, R0, 0x7c, P0 ;  /* 0x0000007c00007807 */ /* 0x000fd20000000000 */
.L_x_21570:
[----:B------:R-:W-:Y:S05]  /*66b0*/  BSYNC B0 ;  /* 0x0000000000007941 */ /* 0x000fea0003800000 */
.L_x_21568:
[----:B------:R-:W-:-:S04]  /*66c0*/  LOP3.LUT R3, R17, 0x80000000, RZ, 0xc0, !PT ;  /* 0x8000000011037812 */ /* 0x000fc800078ec0ff */
[----:B------:R-:W-:-:S04]  /*66d0*/  SHF.R.U32.HI R3, RZ, 0x18, R3 ;  /* 0x00000018ff037819 */ /* 0x000fc80000011603 */
[----:B------:R-:W-:-:S05]  /*66e0*/  LOP3.LUT R3, R0, R3, RZ, 0xfc, !PT ;  /* 0x0000000300037212 */ /* 0x000fca00078efcff */
[----:B------:R0:W-:Y:S01]  /*66f0*/  STG.E.U8 desc[UR36][R8.64], R3 ;  /* 0x0000000308007986 */ /* 0x0001e2000c101124 */
[----:B------:R-:W-:Y:S05]  /*6700*/  BRA `(.L_x_21554) ;  /* 0x0000000400c07947 */ /* 0x000fea0003800000 */
.L_x_21564:
[----:B------:R-:W0:Y:S02]  /*6710*/  I2F.S8 R0, R17 ;  /* 0x0000001100007306 */ /* 0x000e240000001400 */
[----:B0-----:R-:W-:-:S05]  /*6720*/  F2FP.BF16.F32.PACK_AB R0, RZ, R0 ;  /* 0x00000000ff00723e */ /* 0x001fca00000010ff */
[----:B------:R0:W-:Y:S01]  /*6730*/  STG.E.U16 desc[UR36][R8.64], R0 ;  /* 0x0000000008007986 */ /* 0x0001e2000c101524 */
[----:B------:R-:W-:Y:S05]  /*6740*/  BRA `(.L_x_21554) ;  /* 0x0000000400b07947 */ /* 0x000fea0003800000 */
.L_x_21561:
        /* <DEDUP_REMOVED lines=12> */
.L_x_21573:
        /* <DEDUP_REMOVED lines=17> */
.L_x_21576:
[----:B------:R-:W-:-:S04]  /*6920*/  LOP3.LUT R3, R17, 0x80000000, RZ, 0xc0, !PT ;  /* 0x8000000011037812 */ /* 0x000fc800078ec0ff */
[----:B------:R-:W-:-:S04]  /*6930*/  SHF.R.U32.HI R3, RZ, 0x18, R3 ;  /* 0x00000018ff037819 */ /* 0x000fc80000011603 */
[----:B------:R-:W-:-:S04]  /*6940*/  LOP3.LUT R0, R0, R3, RZ, 0xfc, !PT ;  /* 0x0000000300007212 */ /* 0x000fc800078efcff */
[----:B------:R-:W-:-:S07]  /*6950*/  PRMT R4, R0, 0x7610, R4 ;  /* 0x0000761000047816 */ /* 0x000fce0000000004 */
.L_x_21575:
[----:B------:R-:W-:Y:S05]  /*6960*/  BSYNC B0 ;  /* 0x0000000000007941 */ /* 0x000fea0003800000 */
.L_x_21574:
[----:B------:R0:W-:Y:S01]  /*6970*/  STG.E.U8 desc[UR36][R8.64], R4 ;  /* 0x0000000408007986 */ /* 0x0001e2000c101124 */
[----:B------:R-:W-:Y:S05]  /*6980*/  BRA `(.L_x_21554) ;  /* 0x0000000400207947 */ /* 0x000fea0003800000 */
.L_x_21572:
        /* <DEDUP_REMOVED lines=17> */
.L_x_21579:
[----:B------:R-:W-:-:S04]  /*6aa0*/  LOP3.LUT R3, R17, 0x80000000, RZ, 0xc0, !PT ;  /* 0x8000000011037812 */ /* 0x000fc800078ec0ff */
[----:B------:R-:W-:-:S04]  /*6ab0*/  SHF.R.U32.HI R3, RZ, 0x18, R3 ;  /* 0x00000018ff037819 */ /* 0x000fc80000011603 */
[----:B------:R-:W-:-:S04]  /*6ac0*/  LOP3.LUT R0, R0, R3, RZ, 0xfc, !PT ;  /* 0x0000000300007212 */ /* 0x000fc800078efcff */
[----:B------:R-:W-:-:S07]  /*6ad0*/  PRMT R4, R0, 0x7610, R4 ;  /* 0x0000761000047816 */ /* 0x000fce0000000004 */
.L_x_21578:
[----:B------:R-:W-:Y:S05]  /*6ae0*/  BSYNC B0 ;  /* 0x0000000000007941 */ /* 0x000fea0003800000 */
.L_x_21577:
[----:B------:R0:W-:Y:S01]  /*6af0*/  STG.E.U8 desc[UR36][R8.64], R4 ;  /* 0x0000000408007986 */ /* 0x0001e2000c101124 */
[----:B------:R-:W-:Y:S05]  /*6b00*/  BRA `(.L_x_21554) ;  /* 0x0000000000c07947 */ /* 0x000fea0003800000 */
.L_x_21571:
        /* <DEDUP_REMOVED lines=22> */
.L_x_21553:
        /* <DEDUP_REMOVED lines=16> */
.L_x_21582:
[----:B------:R-:W-:Y:S05]  /*6d70*/  BRA `(.L_x_21554) ;  /* 0x0000000000247947 */ /* 0x000fea0003800000 */
.L_x_21581:
[----:B------:R-:W-:-:S04]  /*6d80*/  LOP3.LUT R17, R17, 0xffff, RZ, 0xc0, !PT ;  /* 0x0000ffff11117812 */ /* 0x000fc800078ec0ff */
[----:B------:R-:W-:-:S05]  /*6d90*/  PRMT R17, R17, 0x8880, RZ ;  /* 0x0000888011117816 */ /* 0x000fca00000000ff */
[----:B------:R-:W-:-:S05]  /*6da0*/  IMAD.MOV.U32 R4, RZ, RZ, R17 ;  /* 0x000000ffff047224 */ /* 0x000fca00078e0011 */
[----:B------:R-:W-:-:S05]  /*6db0*/  SHF.R.S32.HI R5, RZ, 0x1f, R4 ;  /* 0x0000001fff057819 */ /* 0x000fca0000011404 */
[----:B------:R0:W-:Y:S01]  /*6dc0*/  STG.E.64 desc[UR36][R8.64], R4 ;  /* 0x0000000408007986 */ /* 0x0001e2000c101b24 */
[----:B------:R-:W-:Y:S05]  /*6dd0*/  BRA `(.L_x_21554) ;  /* 0x00000000000c7947 */ /* 0x000fea0003800000 */
.L_x_21580:
[----:B------:R-:W-:-:S04]  /*6de0*/  LOP3.LUT R17, R17, 0xffff, RZ, 0xc0, !PT ;  /* 0x0000ffff11117812 */ /* 0x000fc800078ec0ff */
[----:B------:R-:W-:-:S05]  /*6df0*/  PRMT R3, R17, 0x8880, RZ ;  /* 0x0000888011037816 */ /* 0x000fca00000000ff */
[----:B------:R0:W-:Y:S02]  /*6e00*/  STG.E desc[UR36][R8.64], R3 ;  /* 0x0000000308007986 */ /* 0x0001e4000c101924 */
.L_x_21554:
[----:B------:R-:W-:-:S07]  /*6e10*/  VIADD R2, R2, 0x80 ;  /* 0x0000008002027836 */ /* 0x000fce0000000000 */
.L_x_21514:
[----:B------:R-:W-:Y:S05]  /*6e20*/  BSYNC B6 ;  /* 0x0000000000067941 */ /* 0x000fea0003800000 */
.L_x_21513:
        /* <DEDUP_REMOVED lines=21> */
.L_x_21586:
[----:B------:R-:W-:Y:S01]  /*6f80*/  STG.E.U8 desc[UR36][R2.64], R16 ;  /* 0x0000001002007986 */ /* 0x000fe2000c101124 */
[----:B------:R-:W-:Y:S05]  /*6f90*/  EXIT ;  /* 0x000000000000794d */ /* 0x000fea0003800000 */
.L_x_21585:
        /* <DEDUP_REMOVED lines=12> */
.L_x_21589:
[----:B------:R-:W-:-:S04]  /*7060*/  LOP3.LUT R16, R16, 0xffff, RZ, 0xc0, !PT ;  /* 0x0000ffff10107812 */ /* 0x000fc800078ec0ff */
[----:B------:R-:W-:-:S05]  /*7070*/  PRMT R5, R16, 0x8880, RZ ;  /* 0x0000888010057816 */ /* 0x000fca00000000ff */
[----:B------:R-:W-:Y:S01]  /*7080*/  STG.E desc[UR36][R2.64], R5 ;  /* 0x0000000502007986 */ /* 0x000fe2000c101924 */
[----:B------:R-:W-:Y:S05]  /*7090*/  EXIT ;  /* 0x000000000000794d */ /* 0x000fea0003800000 */
.L_x_21588:
[----:B------:R-:W-:-:S04]  /*70a0*/  PRMT R5, R16, 0x8880, RZ ;  /* 0x0000888010057816 */ /* 0x000fc800000000ff */
[----:B------:R-:W-:-:S05]  /*70b0*/  PRMT R5, R5, 0x7710, RZ ;  /* 0x0000771005057816 */ /* 0x000fca00000000ff */
[----:B------:R-:W-:Y:S01]  /*70c0*/  STG.E.U16 desc[UR36][R2.64], R5 ;  /* 0x0000000502007986 */ /* 0x000fe2000c101524 */
[----:B------:R-:W-:Y:S05]  /*70d0*/  EXIT ;  /* 0x000000000000794d */ /* 0x000fea0003800000 */
.L_x_21584:
        /* <DEDUP_REMOVED lines=9> */
.L_x_21591:
[----:B------:R-:W0:Y:S02]  /*7170*/  I2F.S8 R0, R16 ;  /* 0x0000001000007306 */ /* 0x000e240000001400 */
[----:B0-----:R-:W-:-:S05]  /*7180*/  F2FP.F16.F32.PACK_AB R0, RZ, R0 ;  /* 0x00000000ff00723e */ /* 0x001fca00000000ff */
[----:B------:R-:W-:Y:S01]  /*7190*/  STG.E.U16 desc[UR36][R2.64], R0 ;  /* 0x0000000002007986 */ /* 0x000fe2000c101524 */
[----:B------:R-:W-:Y:S05]  /*71a0*/  EXIT ;  /* 0x000000000000794d */ /* 0x000fea0003800000 */
.L_x_21590:
        /* <DEDUP_REMOVED lines=10> */
.L_x_21593:
[----:B------:R-:W0:Y:S02]  /*7250*/  I2F.S8 R16, R16 ;  /* 0x0000001000107306 */ /* 0x000e240000001400 */
[----:B0-----:R-:W-:-:S04]  /*7260*/  F2FP.F16.F32.PACK_AB R5, RZ, R16 ;  /* 0x00000010ff05723e */ /* 0x001fc800000000ff */
[----:B------:R-:W-:-:S05]  /*7270*/  PRMT R5, R5, 0x5410, RZ ;  /* 0x0000541005057816 */ /* 0x000fca00000000ff */
[----:B------:R-:W-:Y:S01]  /*7280*/  STG.E desc[UR36][R2.64], R5 ;  /* 0x0000000502007986 */ /* 0x000fe2000c101924 */
[----:B------:R-:W-:Y:S05]  /*7290*/  EXIT ;  /* 0x000000000000794d */ /* 0x000fea0003800000 */
.L_x_21592:
[----:B------:R-:W-:-:S04]  /*72a0*/  PRMT R4, R16, 0x8880, RZ ;  /* 0x0000888010047816 */ /* 0x000fc800000000ff */
[----:B------:R-:W-:-:S06]  /*72b0*/  PRMT R4, R4, 0x7710, RZ ;  /* 0x0000771004047816 */ /* 0x000fcc00000000ff */
[----:B------:R-:W0:Y:S02]  /*72c0*/  I2F.F64.S16 R4, R4 ;  /* 0x0000000400047312 */ /* 0x000e240000101c00 */
[----:B0-----:R-:W-:Y:S01]  /*72d0*/  STG.E.64 desc[UR36][R2.64], R4 ;  /* 0x0000000402007986 */ /* 0x001fe2000c101b24 */
[----:B------:R-:W-:Y:S05]  /*72e0*/  EXIT ;  /* 0x000000000000794d */ /* 0x000fea0003800000 */
.L_x_21583:
        /* <DEDUP_REMOVED lines=12> */
.L_x_21596:
[----:B------:R-:W-:Y:S02]  /*73b0*/  PRMT R4, R16, 0x8880, RZ ;  /* 0x0000888010047816 */ /* 0x000fe400000000ff */
[----:B------:R-:W-:Y:S02]  /*73c0*/  CS2R R6, SRZ ;  /* 0x0000000000067805 */ /* 0x000fe4000001ff00 */
[----:B------:R-:W-:-:S06]  /*73d0*/  PRMT R4, R4, 0x7710, RZ ;  /* 0x0000771004047816 */ /* 0x000fcc00000000ff */
[----:B------:R-:W0:Y:S02]  /*73e0*/  I2F.F64.S16 R4, R4 ;  /* 0x0000000400047312 */ /* 0x000e240000101c00 */
[----:B0-----:R-:W-:Y:S01]  /*73f0*/  STG.E.128 desc[UR36][R2.64], R4 ;  /* 0x0000000402007986 */ /* 0x001fe2000c101d24 */
[----:B------:R-:W-:Y:S05]  /*7400*/  EXIT ;  /* 0x000000000000794d */ /* 0x000fea0003800000 */
.L_x_21595:
        /* <DEDUP_REMOVED lines=21> */
.L_x_21600:
[----:B------:R-:W-:Y:S05]  /*7560*/  BSYNC B0 ;  /* 0x0000000000007941 */ /* 0x000fea0003800000 */
.L_x_21599:
[----:B------:R-:W-:-:S05]  /*7570*/  LOP3.LUT R5, R0, R5, RZ, 0xfc, !PT ;  /* 0x0000000500057212 */ /* 0x000fca00078efcff */
[----:B------:R-:W-:Y:S01]  /*7580*/  STG.E.U8 desc[UR36][R2.64], R5 ;  /* 0x0000000502007986 */ /* 0x000fe2000c101124 */
[----:B------:R-:W-:Y:S05]  /*7590*/  EXIT ;  /* 0x000000000000794d */ /* 0x000fea0003800000 */
.L_x_21598:
        /* <DEDUP_REMOVED lines=13> */
.L_x_21602:
[----:B------:R-:W-:Y:S01]  /*7670*/  IMAD.MOV.U32 R0, RZ, RZ, 0x7f ;  /* 0x0000007fff007424 */ /* 0x000fe200078e00ff */
[----:B------:R-:W-:-:S04]  /*7680*/  ISETP.GT.U32.AND P0, PT, R4, 0x7f800000, PT ;  /* 0x7f8000000400780c */ /* 0x000fc80003f04070 */
[----:B------:R-:W-:-:S09]  /*7690*/  SEL R0, R0, 0x7c, P0 ;  /* 0x0000007c00007807 */ /* 0x000fd20000000000 */
.L_x_21603:
[----:B------:R-:W-:Y:S05]  /*76a0*/  BSYNC B0 ;  /* 0x0000000000007941 */ /* 0x000fea0003800000 */
.L_x_21601:
[----:B------:R-:W-:-:S04]  /*76b0*/  LOP3.LUT R4, R5, 0x80000000, RZ, 0xc0, !PT ;  /* 0x8000000005047812 */ /* 0x000fc800078ec0ff */
[----:B------:R-:W-:-:S04]  /*76c0*/  SHF.R.U32.HI R5, RZ, 0x18, R4 ;  /* 0x00000018ff057819 */ /* 0x000fc80000011604 */
[----:B------:R-:W-:-:S05]  /*76d0*/  LOP3.LUT R5, R0, R5, RZ, 0xfc, !PT ;  /* 0x0000000500057212 */ /* 0x000fca00078efcff */
[----:B------:R-:W-:Y:S01]  /*76e0*/  STG.E.U8 desc[UR36][R2.64], R5 ;  /* 0x0000000502007986 */ /* 0x000fe2000c101124 */
[----:B------:R-:W-:Y:S05]  /*76f0*/  EXIT ;  /* 0x000000000000794d */ /* 0x000fea0003800000 */
.L_x_21597:
[----:B------:R-:W0:Y:S02]  /*7700*/  I2F.S8 R0, R16 ;  /* 0x0000001000007306 */ /* 0x000e240000001400 */
[----:B0-----:R-:W-:-:S05]  /*7710*/  F2FP.BF16.F32.PACK_AB R0, RZ, R0 ;  /* 0x00000000ff00723e */ /* 0x001fca00000010ff */
[----:B------:R-:W-:Y:S01]  /*7720*/  STG.E.U16 desc[UR36][R2.64], R0 ;  /* 0x0000000002007986 */ /* 0x000fe2000c101524 */
[----:B------:R-:W-:Y:S05]  /*7730*/  EXIT ;  /* 0x000000000000794d */ /* 0x000fea0003800000 */
.L_x_21594:
        /* <DEDUP_REMOVED lines=12> */
.L_x_21606:
        /* <DEDUP_REMOVED lines=17> */
.L_x_21609:
[----:B------:R-:W-:-:S04]  /*7910*/  LOP3.LUT R0, R7, 0x80000000, RZ, 0xc0, !PT ;  /* 0x8000000007007812 */ /* 0x000fc800078ec0ff */
[----:B------:R-:W-:-:S04]  /*7920*/  SHF.R.U32.HI R5, RZ, 0x18, R0 ;  /* 0x00000018ff057819 */ /* 0x000fc80000011600 */
[----:B------:R-:W-:-:S04]  /*7930*/  LOP3.LUT R4, R4, R5, RZ, 0xfc, !PT ;  /* 0x0000000504047212 */ /* 0x000fc800078efcff */
[----:B------:R-:W-:-:S07]  /*7940*/  PRMT R0, R4, 0x7610, R0 ;  /* 0x0000761004007816 */ /* 0x000fce0000000000 */
.L_x_21608:
[----:B------:R-:W-:Y:S05]  /*7950*/  BSYNC B0 ;  /* 0x0000000000007941 */ /* 0x000fea0003800000 */
.L_x_21607:
[----:B------:R-:W-:Y:S01]  /*7960*/  STG.E.U8 desc[UR36][R2.64], R0 ;  /* 0x0000000002007986 */ /* 0x000fe2000c101124 */
[----:B------:R-:W-:Y:S05]  /*7970*/  EXIT ;  /* 0x000000000000794d */ /* 0x000fea0003800000 */
.L_x_21605:
        /* <DEDUP_REMOVED lines=17> */
.L_x_21612:
[----:B------:R-:W-:-:S04]  /*7a90*/  LOP3.LUT R0, R7, 0x80000000, RZ, 0xc0, !PT ;  /* 0x8000000007007812 */ /* 0x000fc800078ec0ff */
[----:B------:R-:W-:-:S04]  /*7aa0*/  SHF.R.U32.HI R5, RZ, 0x18, R0 ;  /* 0x00000018ff057819 */ /* 0x000fc80000011600 */
[----:B------:R-:W-:-:S04]  /*7ab0*/  LOP3.LUT R4, R4, R5, RZ, 0xfc, !PT ;  /* 0x0000000504047212 */ /* 0x000fc800078efcff */
[----:B------:R-:W-:-:S07]  /*7ac0*/  PRMT R0, R4, 0x7610, R0 ;  /* 0x0000761004007816 */ /* 0x000fce0000000000 */
.L_x_21611:
[----:B------:R-:W-:Y:S05]  /*7ad0*/  BSYNC B0 ;  /* 0x0000000000007941 */ /* 0x000fea0003800000 */
.L_x_21610:
[----:B------:R-:W-:Y:S01]  /*7ae0*/  STG.E.U8 desc[UR36][R2.64], R0 ;  /* 0x0000000002007986 */ /* 0x000fe2000c101124 */
[----:B------:R-:W-:Y:S05]  /*7af0*/  EXIT ;  /* 0x000000000000794d */ /* 0x000fea0003800000 */
.L_x_21604:
        /* <DEDUP_REMOVED lines=22> */
.L_x_21587:
        /* <DEDUP_REMOVED lines=16> */
.L_x_21615:
[----:B------:R-:W-:Y:S05]  /*7d60*/  EXIT ;  /* 0x000000000000794d */ /* 0x000fea0003800000 */
.L_x_21614:
[----:B------:R-:W-:-:S04]  /*7d70*/  LOP3.LUT R16, R16, 0xffff, RZ, 0xc0, !PT ;  /* 0x0000ffff10107812 */ /* 0x000fc800078ec0ff */
[----:B------:R-:W-:-:S05]  /*7d80*/  PRMT R16, R16, 0x8880, RZ ;  /* 0x0000888010107816 */ /* 0x000fca00000000ff */
[----:B------:R-:W-:-:S05]  /*7d90*/  IMAD.MOV.U32 R4, RZ, RZ, R16 ;  /* 0x000000ffff047224 */ /* 0x000fca00078e0010 */
[----:B------:R-:W-:-:S05]  /*7da0*/  SHF.R.S32.HI R5, RZ, 0x1f, R4 ;  /* 0x0000001fff057819 */ /* 0x000fca0000011404 */
[----:B------:R-:W-:Y:S01]  /*7db0*/  STG.E.64 desc[UR36][R2.64], R4 ;  /* 0x0000000402007986 */ /* 0x000fe2000c101b24 */
[----:B------:R-:W-:Y:S05]  /*7dc0*/  EXIT ;  /* 0x000000000000794d */ /* 0x000fea0003800000 */
.L_x_21613:
[----:B------:R-:W-:-:S04]  /*7dd0*/  LOP3.LUT R16, R16, 0xffff, RZ, 0xc0, !PT ;  /* 0x0000ffff10107812 */ /* 0x000fc800078ec0ff */
[----:B------:R-:W-:-:S05]  /*7de0*/  PRMT R5, R16, 0x8880, RZ ;  /* 0x0000888010057816 */ /* 0x000fca00000000ff */
[----:B------:R-:W-:Y:S01]  /*7df0*/  STG.E desc[UR36][R2.64], R5 ;  /* 0x0000000502007986 */ /* 0x000fe2000c101924 */
[----:B------:R-:W-:Y:S05]  /*7e00*/  EXIT ;  /* 0x000000000000794d */ /* 0x000fea0003800000 */
.L_x_21616:
        /* <DEDUP_REMOVED lines=15> */
.L_x_71779:


//--------------------- .text._ZN2at6native18elementwise_kernelILi128ELi4EZNS0_22gpu_kernel_impl_nocastIZNS0_50_GLOBAL__N__2680c7bb_12_PowKernel_cu_7dd49032_316829pow_tensor_scalar_kernel_implIaaEEvRNS_18TensorIteratorBaseET0_EUlaE0_EEvS6_RKT_EUliE_EEviT1_ --------------------------
	.section	.text._ZN2at6native18elementwise_kernelILi128ELi4EZNS0_22gpu_kernel_impl_nocastIZNS0_50_GLOBAL__N__2680c7bb_12_PowKernel_cu_7dd49032_316829pow_tensor_scalar_kernel_implIaaEEvRNS_18TensorIteratorBaseET0_EUlaE0_EEvS6_RKT_EUliE_EEviT1_,"ax",@progbits
	.align	128
        .global         _ZN2at6native18elementwise_kernelILi128ELi4EZNS0_22gpu_kernel_impl_nocastIZNS0_50_GLOBAL__N__2680c7bb_12_PowKernel_cu_7dd49032_316829pow_tensor_scalar_kernel_implIaaEEvRNS_18TensorIteratorBaseET0_EUlaE0_EEvS6_RKT_EUliE_EEviT1_
        .type           _ZN2at6native18elementwise_kernelILi128ELi4EZNS0_22gpu_kernel_impl_nocastIZNS0_50_GLOBAL__N__2680c7bb_12_PowKernel_cu_7dd49032_316829pow_tensor_scalar_kernel_implIaaEEvRNS_18TensorIteratorBaseET0_EUlaE0_EEvS6_RKT_EUliE_EEviT1_,@function
        .size           _ZN2at6native18elementwise_kernelILi128ELi4EZNS0_22gpu_kernel_impl_nocastIZNS0_50_GLOBAL__N__2680c7bb_12_PowKernel_cu_7dd49032_316829pow_tensor_scalar_kernel_implIaaEEvRNS_18TensorIteratorBaseET0_EUlaE0_EEvS6_RKT_EUliE_EEviT1_,(.L_x_71780 - _ZN2at6native18elementwise_kernelILi128ELi4EZNS0_22gpu_kernel_impl_nocastIZNS0_50_GLOBAL__N__2680c7bb_12_PowKernel_cu_7dd49032_316829pow_tensor_scalar_kernel_implIaaEEvRNS_18TensorIteratorBaseET0_EUlaE0_EEvS6_RKT_EUliE_EEviT1_)
        .other          _ZN2at6native18elementwise_kernelILi128ELi4EZNS0_22gpu_kernel_impl_nocastIZNS0_50_GLOBAL__N__2680c7bb_12_PowKernel_cu_7dd49032_316829pow_tensor_scalar_kernel_implIaaEEvRNS_18TensorIteratorBaseET0_EUlaE0_EEvS6_RKT_EUliE_EEviT1_,@"STO_CUDA_ENTRY STV_DEFAULT"
_ZN2at6native18elementwise_kernelILi128ELi4EZNS0_22gpu_kernel_impl_nocastIZNS0_50_GLOBAL__N__2680c7bb_12_PowKernel_cu_7dd49032_316829pow_tensor_scalar_kernel_implIaaEEvRNS_18TensorIteratorBaseET0_EUlaE0_EEvS6_RKT_EUliE_EEviT1_:
.text._ZN2at6native18elementwise_kernelILi128ELi4EZNS0_22gpu_kernel_impl_nocastIZNS0_50_GLOBAL__N__2680c7bb_12_PowKernel_cu_7dd49032_316829pow_tensor_scalar_kernel_implIaaEEvRNS_18TensorIteratorBaseET0_EUlaE0_EEvS6_RKT_EUliE_EEviT1_:
        /* <DEDUP_REMOVED lines=311> */
.L_x_21619:
[----:B------:R-:W-:Y:S02]  /*1370*/  ULDC.64 UR8, c[0x0][0x418] ;  /* 0x0001060000087ab9 */ /* 0x000fe40000000a00 */
[----:B------:R-:W-:-:S04]  /*1380*/  IADD3 R4, P0, R2, UR8, RZ ;  /* 0x0000000802047c10 */ /* 0x000fc8000ff1e0ff */
[----:B------:R-:W-:Y:S01]  /*1390*/  IADD3.X R5, RZ, UR9, RZ, P0, !PT ;  /* 0x00000009ff057c10 */ /* 0x000fe200087fe4ff */
[----:B------:R-:W-:-:S04]  /*13a0*/  ULDC.64 UR8, c[0x0][0x410] ;  /* 0x0001040000087ab9 */ /* 0x000fc80000000a00 */
[----:B------:R-:W2:Y:S01]  /*13b0*/  LDG.E.U8 R4, desc[UR4][R4.64] ;  /* 0x0000000404047981 */ /* 0x000ea2000c1e1100 */
[----:B------:R-:W-:Y:S01]  /*13c0*/  IADD3 R0, R0, 0x80, RZ ;  /* 0x0000008000007810 */ /* 0x000fe20007ffe0ff */
[----:B--2---:R-:W-:-:S05]  /*13d0*/  IMAD R2, R4, R4, RZ ;  /* 0x0000000404027224 */ /* 0x004fca00078e02ff */
[----:B------:R-:W-:Y:S02]  /*13e0*/  PRMT R7, R2, 0x9910, RZ ;  /* 0x0000991002077816 */ /* 0x000fe400000000ff */
[----:B------:R-:W-:-:S03]  /*13f0*/  IADD3 R2, P0, R3, UR8, RZ ;  /* 0x0000000803027c10 */ /* 0x000fc6000ff1e0ff */
[----:B------:R-:W-:Y:S01]  /*1400*/  IMAD R7, R4, R7, RZ ;  /* 0x0000000704077224 */ /* 0x000fe200078e02ff */
[----:B------:R-:W-:-:S05]  /*1410*/  IADD3.X R3, RZ, UR9, RZ, P0, !PT ;  /* 0x00000009ff037c10 */ /* 0x000fca00087fe4ff */
[----:B------:R0:W-:Y:S04]  /*1420*/  STG.E.U8 desc[UR4][R2.64], R7 ;  /* 0x0000000702007986 */ /* 0x0001e8000c101104 */
.L_x_21618:
[----:B------:R-:W-:Y:S05]  /*1430*/  BSYNC B0 ;  /* 0x0000000000007941 */ /* 0x000fea0003800000 */
.L_x_21617:
        /* <DEDUP_REMOVED lines=305> */
.L_x_21622:
        /* <DEDUP_REMOVED lines=10> */
[----:B------:R-:W-:Y:S02]  /*27f0*/  IADD3.X R3, RZ, UR9, RZ, P0, !PT ;  /* 0x00000009ff037c10 */ /* 0x000fe400087fe4ff */
[----:B------:R-:W-:-:S03]  /*2800*/  ISETP.GE.AND P0, PT, R0, UR6, PT ;  /* 0x0000000600007c0c */ /* 0x000fc6000bf06270 */
[----:B------:R1:W-:Y:S10]  /*2810*/  STG.E.U8 desc[UR4][R2.64], R7 ;  /* 0x0000000702007986 */ /* 0x0003f4000c101104 */
        /* <DEDUP_REMOVED lines=303> */
.L_x_21623:
        /* <DEDUP_REMOVED lines=12> */
.L_x_21621:
[----:B------:R-:W-:Y:S05]  /*3bd0*/  BSYNC B0 ;  /* 0x0000000000007941 */ /* 0x000fea0003800000 */
.L_x_21620:
        /* <DEDUP_REMOVED lines=304> */
.L_x_21624:
[----:B------:R-:W-:Y:S02]  /*4ee0*/  ULDC.64 UR6, c[0x0][0x418] ;  /* 0x0001060000067ab9 */ /* 0x000fe40000000a00 */
[----:B------:R-:W-:-:S04]  /*4ef0*/  IADD3 R4, P0, R2, UR6, RZ ;  /* 0x0000000602047c10 */ /* 0x000fc8000ff1e0ff */
[----:B------:R-:W-:Y:S01]  /*4f00*/  IADD3.X R5, RZ, UR7, RZ, P0, !PT ;  /* 0x00000007ff057c10 */ /* 0x000fe200087fe4ff */
[----:B------:R-:W-:-:S04]  /*4f10*/  ULDC.64 UR6, c[0x0][0x410] ;  /* 0x0001040000067ab9 */ /* 0x000fc80000000a00 */
[----:B------:R-:W2:Y:S01]  /*4f20*/  LDG.E.U8 R4, desc[UR4][R4.64] ;  /* 0x0000000404047981 */ /* 0x000ea2000c1e1100 */
[----:B------:R-:W-:-:S04]  /*4f30*/  IADD3 R2, P0, R3, UR6, RZ ;  /* 0x0000000603027c10 */ /* 0x000fc8000ff1e0ff */
[----:B------:R-:W-:Y:S01]  /*4f40*/  IADD3.X R3, RZ, UR7, RZ, P0, !PT ;  /* 0x00000007ff037c10 */ /* 0x000fe200087fe4ff */
[----:B--2---:R-:W-:-:S05]  /*4f50*/  IMAD R0, R4, R4, RZ ;  /* 0x0000000404007224 */ /* 0x004fca00078e02ff */
[----:B------:R-:W-:-:S05]  /*4f60*/  PRMT R7, R0, 0x9910, RZ ;  /* 0x0000991000077816 */ /* 0x000fca00000000ff */
[----:B------:R-:W-:-:S05]  /*4f70*/  IMAD R7, R4, R7, RZ ;  /* 0x0000000704077224 */ /* 0x000fca00078e02ff */
[----:B------:R-:W-:Y:S01]  /*4f80*/  STG.E.U8 desc[UR4][R2.64], R7 ;  /* 0x0000000702007986 */ /* 0x000fe2000c101104 */
[----:B------:R-:W-:Y:S05]  /*4f90*/  EXIT ;  /* 0x000000000000794d */ /* 0x000fea0003800000 */
.L_x_21625:
        /* <DEDUP_REMOVED lines=14> */
.L_x_71780:


//--------------------- .text._ZN2at6native27unrolled_elementwise_kernelIZNS0_50_GLOBAL__N__2680c7bb_12_PowKernel_cu_7dd49032_316829pow_tensor_scalar_kernel_implIaaEEvRNS_18TensorIteratorBaseET0_EUlaE0_St5arrayIPcLm2EELi4E23TrivialOffsetCalculatorILi1EjESC_NS0_6memory15LoadWithoutCastENSD_16StoreWithoutCastEEEviT_S6_T2_T3_T4_T5_ --------------------------
	.section	.text._ZN2at6native27unrolled_elementwise_kernelIZNS0_50_GLOBAL__N__2680c7bb_12_PowKernel_cu_7dd49032_316829pow_tensor_scalar_kernel_implIaaEEvRNS_18TensorIteratorBaseET0_EUlaE0_St5arrayIPcLm2EELi4E23TrivialOffsetCalculatorILi1EjESC_NS0_6memory15LoadWithoutCastENSD_16StoreWithoutCastEEEviT_S6_T2_T3_T4_T5_,"ax",@progbits
	.align	128
        .global         _ZN2at6native27unrolled_elementwise_kernelIZNS0_50_GLOBAL__N__2680c7bb_12_PowKernel_cu_7dd49032_316829pow_tensor_scalar_kernel_implIaaEEvRNS_18TensorIteratorBaseET0_EUlaE0_St5arrayIPcLm2EELi4E23TrivialOffsetCalculatorILi1EjESC_NS0_6memory15LoadWithoutCastENSD_16StoreWithoutCastEEEviT_S6_T2_T3_T4_T5_
        .type           _ZN2at6native27unrolled_elementwise_kernelIZNS0_50_GLOBAL__N__2680c7bb_12_PowKernel_cu_7dd49032_316829pow_tensor_scalar_kernel_implIaaEEvRNS_18TensorIteratorBaseET0_EUlaE0_St5arrayIPcLm2EELi4E23TrivialOffsetCalculatorILi1EjESC_NS0_6memory15LoadWithoutCastENSD_16StoreWithoutCastEEEviT_S6_T2_T3_T4_T5_,@function
        .size           _ZN2at6native27unrolled_elementwise_kernelIZNS0_50_GLOBAL__N__2680c7bb_12_PowKernel_cu_7dd49032_316829pow_tensor_scalar_kernel_implIaaEEvRNS_18TensorIteratorBaseET0_EUlaE0_St5arrayIPcLm2EELi4E23TrivialOffsetCalculatorILi1EjESC_NS0_6memory15LoadWithoutCastENSD_16StoreWithoutCastEEEviT_S6_T2_T3_T4_T5_,(.L_x_71781 - _ZN2at6native27unrolled_elementwise_kernelIZNS0_50_GLOBAL__N__2680c7bb_12_PowKernel_cu_7dd49032_316829pow_tensor_scalar_kernel_implIaaEEvRNS_18TensorIteratorBaseET0_EUlaE0_St5arrayIPcLm2EELi4E23TrivialOffsetCalculatorILi1EjESC_NS0_6memory15LoadWithoutCastENSD_16StoreWithoutCastEEEviT_S6_T2_T3_T4_T5_)
        .other          _ZN2at6native27unrolled_elementwise_kernelIZNS0_50_GLOBAL__N__2680c7bb_12_PowKernel_cu_7dd49032_316829pow_tensor_scalar_kernel_implIaaEEvRNS_18TensorIteratorBaseET0_EUlaE0_St5arrayIPcLm2EELi4E23TrivialOffsetCalculatorILi1EjESC_NS0_6memory15LoadWithoutCastENSD_16StoreWithoutCastEEEviT_S6_T2_T3_T4_T5_,@"STO_CUDA_ENTRY STV_DEFAULT"
_ZN2at6native27unrolled_elementwise_kernelIZNS0_50_GLOBAL__N__2680c7bb_12_PowKernel_cu_7dd49032_316829pow_tensor_scalar_kernel_implIaaEEvRNS_18TensorIteratorBaseET0_EUlaE0_St5arrayIPcLm2EELi4E23TrivialOffsetCalculatorILi1EjESC_NS0_6memory15LoadWithoutCastENSD_16StoreWithoutCastEEEviT_S6_T2_T3_T4_T5_:
.text._ZN2at6native27unrolled_elementwise_kernelIZNS0_50_GLOBAL__N__2680c7bb_12_PowKernel_cu_7dd49032_316829pow_tensor_scalar_kernel_implIaaEEvRNS_18TensorIteratorBaseET0_EUlaE0_St5arrayIPcLm2EELi4E23TrivialOffsetCalculatorILi1EjESC_NS0_6memory15LoadWithoutCastENSD_16StoreWithoutCastEEEviT_S6_T2_T3_T4_T5_:
        /* <DEDUP_REMOVED lines=10> */
[----:B------:R-:W0:Y:S04]  /*00a0*/  @!P0 LDC.64 R12, c[0x0][0x228] ;  /* 0x00008a00ff0c8b82 */ /* 0x000e280000000a00 */
[----:B------:R-:W-:-:S13]  /*00b0*/  ISETP.GE.AND P2, PT, R5, R2, PT ;  /* 0x000000020500720c */ /* 0x000fda0003f46270 */
[----:B------:R-:W-:Y:S01]  /*00c0*/  @!P2 IMAD R9, R0, 0x200, R5 ;  /* 0x000002000009a824 */ /* 0x000fe200078e0205 */
[----:B------:R-:W1:Y:S01]  /*00d0*/  @!P2 LDC.64 R14, c[0x0][0x228] ;  /* 0x00008a00ff0eab82 */ /* 0x000e620000000a00 */
[----:B------:R-:W-:-:S05]  /*00e0*/  @!P2 VIADD R5, R5, 0x80 ;  /* 0x000000800505a836 */ /* 0x000fca0000000000 */
[----:B------:R-:W-:-:S13]  /*00f0*/  ISETP.GE.AND P1, PT, R5, R2, PT ;  /* 0x000000020500720c */ /* 0x000fda0003f26270 */
[----:B------:R-:W-:Y:S01]  /*0100*/  @!P1 IMAD R17, R0, 0x200, R5 ;  /* 0x0000020000119824 */ /* 0x000fe200078e0205 */
[----:B------:R-:W-:Y:S01]  /*0110*/  @!P1 IADD3 R5, R5, 0x80, RZ ;  /* 0x0000008005059810 */ /* 0x000fe20007ffe0ff */
[----:B------:R-:W2:Y:S03]  /*0120*/  @!P1 LDC.64 R18, c[0x0][0x228] ;  /* 0x00008a00ff129b82 */ /* 0x000ea60000000a00 */
[----:B------:R-:W-:-:S13]  /*0130*/  ISETP.GE.AND P3, PT, R5, R2, PT ;  /* 0x000000020500720c */ /* 0x000fda0003f66270 */
[----:B------:R-:W3:Y:S01]  /*0140*/  @!P3 LDC.64 R6, c[0x0][0x228] ;  /* 0x00008a00ff06bb82 */ /* 0x000ee20000000a00 */
[--C-:B------:R-:W-:Y:S01]  /*0150*/  @!P3 IMAD R11, R0, 0x200, R5.reuse ;  /* 0x00000200000bb824 */ /* 0x100fe200078e0205 */
[----:B------:R-:W-:-:S04]  /*0160*/  PRMT R5, RZ, 0x7610, R5 ;  /* 0x00007610ff057816 */ /* 0x000fc80000000005 */
[----:B---3--:R-:W-:-:S05]  /*0170*/  @!P3 IADD3 R10, P4, R11, R6, RZ ;  /* 0x000000060b0ab210 */ /* 0x008fca0007f9e0ff */
[----:B------:R-:W-:Y:S02]  /*0180*/  @!P3 IMAD.X R11, RZ, RZ, R7, P4 ;  /* 0x000000ffff0bb224 */ /* 0x000fe400020e0607 */
[----:B------:R-:W-:-:S03]  /*0190*/  @!P0 IMAD R7, R0, 0x200, R3 ;  /* 0x0000020000078824 */ /* 0x000fc600078e0203 */
[----:B------:R3:W5:Y:S01]  /*01a0*/  @!P3 LDG.E.U8 R4, desc[UR4][R10.64] ;  /* 0x000000040a04b981 */ /* 0x000762000c1e1100 */
[----:B-1----:R-:W-:Y:S02]  /*01b0*/  @!P2 IADD3 R8, P4, R9, R14, RZ ;  /* 0x0000000e0908a210 */ /* 0x002fe40007f9e0ff */
[----:B0-----:R-:W-:Y:S02]  /*01c0*/  @!P0 IADD3 R6, P3, R7, R12, RZ ;  /* 0x0000000c07068210 */ /* 0x001fe40007f7e0ff */
[----:B--2---:R-:W-:Y:S02]  /*01d0*/  @!P1 IADD3 R12, P5, R17, R18, RZ ;  /* 0x00000012110c9210 */ /* 0x004fe40007fbe0ff */
[----:B------:R-:W-:Y:S01]  /*01e0*/  PRMT R14, RZ, 0x7610, R14 ;  /* 0x00007610ff0e7816 */ /* 0x000fe2000000000e */
[----:B------:R-:W-:Y:S01]  /*01f0*/  @!P0 IMAD.X R7, RZ, RZ, R13, P3 ;  /* 0x000000ffff078224 */ /* 0x000fe200018e060d */
[----:B------:R-:W-:Y:S01]  /*0200*/  @!P2 IADD3.X R9, RZ, R15, RZ, P4, !PT ;  /* 0x0000000fff09a210 */ /* 0x000fe200027fe4ff */
[----:B------:R-:W-:Y:S01]  /*0210*/  @!P1 IMAD.X R13, RZ, RZ, R19, P5 ;  /* 0x000000ffff0d9224 */ /* 0x000fe200028e0613 */
[----:B---3--:R-:W-:-:S02]  /*0220*/  PRMT R10, RZ, 0x7610, R10 ;  /* 0x00007610ff0a7816 */ /* 0x008fc4000000000a */
[----:B------:R0:W5:Y:S04]  /*0230*/  @!P0 LDG.E.U8 R14, desc[UR4][R6.64] ;  /* 0x00000004060e8981 */ /* 0x000168000c1e1100 */
[----:B------:R0:W5:Y:S04]  /*0240*/  @!P2 LDG.E.U8 R10, desc[UR4][R8.64] ;  /* 0x00000004080aa981 */ /* 0x000168000c1e1100 */
[----:B------:R0:W5:Y:S01]  /*0250*/  @!P1 LDG.E.U8 R5, desc[UR4][R12.64] ;  /* 0x000000040c059981 */ /* 0x000162000c1e1100 */
[----:B------:R-:W-:Y:S04]  /*0260*/  BSSY B0, `(.L_x_21626) ;  /* 0x000000c000007945 */ /* 0x000fe80003800000 */
[----:B------:R-:W-:Y:S05]  /*0270*/  @P0 BRA `(.L_x_21627) ;  /* 0x0000000000280947 */ /* 0x000fea0003800000 */
[----:B0----5:R-:W-:Y:S01]  /*0280*/  PRMT R9, R14, 0x9910, RZ ;  /* 0x000099100e097816 */ /* 0x021fe200000000ff */
[----:B------:R-:W-:Y:S01]  /*0290*/  IMAD R6, R0, 0x200, R3 ;  /* 0x0000020000067824 */ /* 0x000fe200078e0203 */
[----:B------:R-:W-:Y:S01]  /*02a0*/  ULDC.64 UR6, c[0x0][0x220] ;  /* 0x0000880000067ab9 */ /* 0x000fe20000000a00 */
[----:B------:R-:W-:Y:S02]  /*02b0*/  VIADD R3, R3, 0x80 ;  /* 0x0000008003037836 */ /* 0x000fe40000000000 */
[----:B------:R-:W-:Y:S01]  /*02c0*/  IMAD R7, R9, R9, RZ ;  /* 0x0000000909077224 */ /* 0x000fe200078e02ff */
[----:B------:R-:W-:-:S04]  /*02d0*/  IADD3 R6, P0, R6, UR6, RZ ;  /* 0x0000000606067c10 */ /* 0x000fc8000ff1e0ff */
[----:B------:R-:W-:Y:S01]  /*02e0*/  PRMT R8, R7, 0x9910, RZ ;  /* 0x0000991007087816 */ /* 0x000fe200000000ff */
[----:B------:R-:W-:-:S04]  /*02f0*/  IMAD.X R7, RZ, RZ, UR7, P0 ;  /* 0x00000007ff077e24 */ /* 0x000fc800080e06ff */
[----:B------:R-:W-:-:S05]  /*0300*/  IMAD R9, R9, R8, RZ ;  /* 0x0000000809097224 */ /* 0x000fca00078e02ff */
[----:B------:R1:W-:Y:S02]  /*0310*/  STG.E.U8 desc[UR4][R6.64], R9 ;  /* 0x0000000906007986 */ /* 0x0003e4000c101104 */
.L_x_21627:
[----:B------:R-:W-:Y:S05]  /*0320*/  BSYNC B0 ;  /* 0x0000000000007941 */ /* 0x000fea0003800000 */
.L_x_21626:
[----:B------:R-:W-:Y:S01]  /*0330*/  ISETP.GE.AND P0, PT, R3, R2, PT ;  /* 0x000000020300720c */ /* 0x000fe20003f06270 */
[----:B------:R-:W-:-:S12]  /*0340*/  BSSY B0, `(.L_x_21628) ;  /* 0x0000018000007945 */ /* 0x000fd80003800000 */
[----:B------:R-:W-:Y:S05]  /*0350*/  @P0 BRA `(.L_x_21629) ;  /* 0x0000000000580947 */ /* 0x000fea0003800000 */
[----:B01---5:R-:W-:Y:S01]  /*0360*/  PRMT R9, R10, 0x9910, RZ ;  /* 0x000099100a097816 */ /* 0x023fe200000000ff */
[----:B------:R-:W-:Y:S01]  /*0370*/  ULDC.64 UR6, c[0x0][0x220] ;  /* 0x0000880000067ab9 */ /* 0x000fe20000000a00 */
[----:B------:R-:W-:Y:S01]  /*0380*/  LEA R7, R0, R3, 0x9 ;  /* 0x0000000300077211 */ /* 0x000fe200078e48ff */
[----:B------:R-:W-:Y:S02]  /*0390*/  VIADD R3, R3, 0x80 ;  /* 0x0000008003037836 */ /* 0x000fe40000000000 */
[----:B------:R-:W-:-:S05]  /*03a0*/  IMAD R6, R9, R9, RZ ;  /* 0x0000000909067224 */ /* 0x000fca00078e02ff */
[----:B------:R-:W-:Y:S02]  /*03b0*/  PRMT R8, R6, 0x9910, RZ ;  /* 0x0000991006087816 */ /* 0x000fe400000000ff */
[----:B------:R-:W-:-:S03]  /*03c0*/  IADD3 R6, P0, R7, UR6, RZ ;  /* 0x0000000607067c10 */ /* 0x000fc6000ff1e0ff */
[----:B------:R-:W-:Y:S02]  /*03d0*/  IMAD R9, R9, R8, RZ ;  /* 0x0000000809097224 */ /* 0x000fe400078e02ff */
[----:B------:R-:W-:Y:S01]  /*03e0*/  IMAD.X R7, RZ, RZ, UR7, P0 ;  /* 0x00000007ff077e24 */ /* 0x000fe200080e06ff */
[----:B------:R-:W-:-:S04]  /*03f0*/  ISETP.GE.AND P0, PT, R3, R2, PT ;  /* 0x000000020300720c */ /* 0x000fc80003f06270 */
[----:B------:R2:W-:Y:S09]  /*0400*/  STG.E.U8 desc[UR4][R6.64], R9 ;  /* 0x0000000906007986 */ /* 0x0005f2000c101104 */
[----:B------:R-:W-:Y:S05]  /*0410*/  @P0 BRA `(.L_x_21629) ;  /* 0x0000000000280947 */ /* 0x000fea0003800000 */
[----:B------:R-:W-:Y:S01]  /*0420*/  PRMT R8, R5, 0x9910, RZ ;  /* 0x0000991005087816 */ /* 0x000fe200000000ff */
[----:B--2---:R-:W-:Y:S01]  /*0430*/  IMAD R6, R0, 0x200, R3 ;  /* 0x0000020000067824 */ /* 0x004fe200078e0203 */
[----:B------:R-:W-:Y:S01]  /*0440*/  ULDC.64 UR6, c[0x0][0x220] ;  /* 0x0000880000067ab9 */ /* 0x000fe20000000a00 */
[----:B------:R-:W-:Y:S02]  /*0450*/  IADD3 R3, R3, 0x80, RZ ;  /* 0x0000008003037810 */ /* 0x000fe40007ffe0ff */
[----:B------:R-:W-:Y:S01]  /*0460*/  IMAD R5, R8, R8, RZ ;  /* 0x0000000808057224 */ /* 0x000fe200078e02ff */
[----:B------:R-:W-:-:S04]  /*0470*/  IADD3 R6, P0, R6, UR6, RZ ;  /* 0x0000000606067c10 */ /* 0x000fc8000ff1e0ff */
[----:B------:R-:W-:Y:S01]  /*0480*/  PRMT R5, R5, 0x9910, RZ ;  /* 0x0000991005057816 */ /* 0x000fe200000000ff */
[----:B------:R-:W-:-:S04]  /*0490*/  IMAD.X R7, RZ, RZ, UR7, P0 ;  /* 0x00000007ff077e24 */ /* 0x000fc800080e06ff */
[----:B------:R-:W-:-:S05]  /*04a0*/  IMAD R5, R8, R5, RZ ;  /* 0x0000000508057224 */ /* 0x000fca00078e02ff */
[----:B------:R3:W-:Y:S02]  /*04b0*/  STG.E.U8 desc[UR4][R6.64], R5 ;  /* 0x0000000506007986 */ /* 0x0007e4000c101104 */
.L_x_21629:
[----:B------:R-:W-:Y:S05]  /*04c0*/  BSYNC B0 ;  /* 0x0000000000007941 */ /* 0x000fea0003800000 */
.L_x_21628:
[----:B------:R-:W-:-:S13]  /*04d0*/  ISETP.GE.AND P0, PT, R3, R2, PT ;  /* 0x000000020300720c */ /* 0x000fda0003f06270 */
[----:B------:R-:W-:Y:S05]  /*04e0*/  @P0 EXIT ;  /* 0x000000000000094d */ /* 0x000fea0003800000 */
[----:B---3-5:R-:W-:Y:S01]  /*04f0*/  PRMT R5, R4, 0x9910, RZ ;  /* 0x0000991004057816 */ /* 0x028fe200000000ff */
[----:B------:R-:W-:Y:S01]  /*0500*/  IMAD R3, R0, 0x200, R3 ;  /* 0x0000020000037824 */ /* 0x000fe200078e0203 */
[----:B------:R-:W-:-:S03]  /*0510*/  ULDC.64 UR6, c[0x0][0x220] ;  /* 0x0000880000067ab9 */ /* 0x000fc60000000a00 */
[----:B------:R-:W-:-:S05]  /*0520*/  IMAD R2, R5, R5, RZ ;  /* 0x0000000505027224 */ /* 0x000fca00078e02ff */
[----:B------:R-:W-:Y:S02]  /*0530*/  PRMT R0, R2, 0x9910, RZ ;  /* 0x0000991002007816 */ /* 0x000fe400000000ff */
[----:B------:R-:W-:-:S03]  /*0540*/  IADD3 R2, P0, R3, UR6, RZ ;  /* 0x0000000603027c10 */ /* 0x000fc6000ff1e0ff */
[----:B------:R-:W-:Y:S02]  /*0550*/  IMAD R5, R5, R0, RZ ;  /* 0x0000000005057224 */ /* 0x000fe400078e02ff */
[----:B------:R-:W-:-:S05]  /*0560*/  IMAD.X R3, RZ, RZ, UR7, P0 ;  /* 0x00000007ff037e24 */ /* 0x000fca00080e06ff */
[----:B------:R-:W-:Y:S01]  /*0570*/  STG.E.U8 desc[UR4][R2.64], R5 ;  /* 0x0000000502007986 */ /* 0x000fe2000c101104 */
[----:B------:R-:W-:Y:S05]  /*0580*/  EXIT ;  /* 0x000000000000794d */ /* 0x000fea0003800000 */
.L_x_21630:
        /* <DEDUP_REMOVED lines=15> */
.L_x_71781:


//--------------------- .text._ZN2at6native29vectorized_elementwise_kernelILi2EZNS0_50_GLOBAL__N__2680c7bb_12_PowKernel_cu_7dd49032_316829pow_tensor_scalar_kernel_implIaaEEvRNS_18TensorIteratorBaseET0_EUlaE0_St5arrayIPcLm2EEEEviS6_T1_ --------------------------
	.section	.text._ZN2at6native29vectorized_elementwise_kernelILi2EZNS0_50_GLOBAL__N__2680c7bb_12_PowKernel_cu_7dd49032_316829pow_tensor_scalar_kernel_implIaaEEvRNS_18TensorIteratorBaseET0_EUlaE0_St5arrayIPcLm2EEEEviS6_T1_,"ax",@progbits
	.align	128
        .global         _ZN2at6native29vectorized_elementwise_kernelILi2EZNS0_50_GLOBAL__N__2680c7bb_12_PowKernel_cu_7dd49032_316829pow_tensor_scalar_kernel_implIaaEEvRNS_18TensorIteratorBaseET0_EUlaE0_St5arrayIPcLm2EEEEviS6_T1_
        .type           _ZN2at6native29vectorized_elementwise_kernelILi2EZNS0_50_GLOBAL__N__2680c7bb_12_PowKernel_cu_7dd49032_316829pow_tensor_scalar_kernel_implIaaEEvRNS_18TensorIteratorBaseET0_EUlaE0_St5arrayIPcLm2EEEEviS6_T1_,@function
        .size           _ZN2at6native29vectorized_elementwise_kernelILi2EZNS0_50_GLOBAL__N__2680c7bb_12_PowKernel_cu_7dd49032_316829pow_tensor_scalar_kernel_implIaaEEvRNS_18TensorIteratorBaseET0_EUlaE0_St5arrayIPcLm2EEEEviS6_T1_,(.L_x_71782 - _ZN2at6native29vectorized_elementwise_kernelILi2EZNS0_50_GLOBAL__N__2680c7bb_12_PowKernel_cu_7dd49032_316829pow_tensor_scalar_kernel_implIaaEEvRNS_18TensorIteratorBaseET0_EUlaE0_St5arrayIPcLm2EEEEviS6_T1_)
        .other          _ZN2at6native29vectorized_elementwise_kernelILi2EZNS0_50_GLOBAL__N__2680c7bb_12_PowKernel_cu_7dd49032_316829pow_tensor_scalar_kernel_implIaaEEvRNS_18TensorIteratorBaseET0_EUlaE0_St5arrayIPcLm2EEEEviS6_T1_,@"STO_CUDA_ENTRY STV_DEFAULT"
_ZN2at6native29vectorized_elementwise_kernelILi2EZNS0_50_GLOBAL__N__2680c7bb_12_PowKernel_cu_7dd49032_316829pow_tensor_scalar_kernel_implIaaEEvRNS_18TensorIteratorBaseET0_EUlaE0_St5arrayIPcLm2EEEEviS6_T1_:
.text._ZN2at6native29vectorized_elementwise_kernelILi2EZNS0_50_GLOBAL__N__2680c7bb_12_PowKernel_cu_7dd49032_316829pow_tensor_scalar_kernel_implIaaEEvRNS_18TensorIteratorBaseET0_EUlaE0_St5arrayIPcLm2EEEEviS6_T1_:
        /* <DEDUP_REMOVED lines=13> */
[----:B------:R-:W-:Y:S01]  /*00d0*/  IMAD.U32 R5, RZ, RZ, UR6 ;  /* 0x00000006ff057e24 */ /* 0x000fe2000f8e00ff */
[----:B------:R-:W-:Y:S01]  /*00e0*/  ULDC.64 UR6, c[0x0][0x220] ;  /* 0x0000880000067ab9 */ /* 0x000fe20000000a00 */
[----:B0-----:R-:W-:-:S05]  /*00f0*/  IMAD.WIDE.U32 R4, R0, 0x2, R4 ;  /* 0x0000000200047825 */ /* 0x001fca00078e0004 */
[----:B------:R-:W2:Y:S04]  /*0100*/  LDG.E.U16 R6, desc[UR8][R4.64] ;  /* 0x0000000804067981 */ /* 0x000ea8000c1e1500 */
[----:B------:R-:W3:Y:S04]  /*0110*/  LDG.E.U16 R7, desc[UR8][R4.64+0x100] ;  /* 0x0001000804077981 */ /* 0x000ee8000c1e1500 */
[----:B------:R-:W4:Y:S04]  /*0120*/  LDG.E.U16 R3, desc[UR8][R4.64+0x200] ;  /* 0x0002000804037981 */ /* 0x000f28000c1e1500 */
[----:B------:R0:W5:Y:S01]  /*0130*/  LDG.E.U16 R2, desc[UR8][R4.64+0x300] ;  /* 0x0003000804027981 */ /* 0x000162000c1e1500 */
[----:B------:R-:W-:-:S04]  /*0140*/  UIADD3 UR5, UP0, UR4, UR6, URZ ;  /* 0x0000000604057290 */ /* 0x000fc8000ff1e03f */
[----:B------:R-:W-:Y:S01]  /*0150*/  UIADD3.X UR6, URZ, UR7, URZ, UP0, !UPT ;  /* 0x000000073f067290 */ /* 0x000fe200087fe43f */
[C---:B--2---:R-:W-:Y:S02]  /*0160*/  LOP3.LUT R10, R6.reuse, 0xff, RZ, 0xc0, !PT ;  /* 0x000000ff060a7812 */ /* 0x044fe400078ec0ff */
[----:B------:R-:W-:Y:S02]  /*0170*/  PRMT R11, R6, 0x7771, RZ ;  /* 0x00007771060b7816 */ /* 0x000fe400000000ff */
[C---:B---3--:R-:W-:Y:S01]  /*0180*/  LOP3.LUT R12, R7.reuse, 0xff, RZ, 0xc0, !PT ;  /* 0x000000ff070c7812 */ /* 0x048fe200078ec0ff */
[----:B------:R-:W-:Y:S01]  /*0190*/  IMAD R6, R10, R10, RZ ;  /* 0x0000000a0a067224 */ /* 0x000fe200078e02ff */
[----:B------:R-:W-:Y:S01]  /*01a0*/  PRMT R13, R7, 0x7771, RZ ;  /* 0x00007771070d7816 */ /* 0x000fe200000000ff */
[----:B------:R-:W-:Y:S02]  /*01b0*/  IMAD R7, R11, R11, RZ ;  /* 0x0000000b0b077224 */ /* 0x000fe400078e02ff */
[----:B------:R-:W-:Y:S01]  /*01c0*/  IMAD R8, R12, R12, RZ ;  /* 0x0000000c0c087224 */ /* 0x000fe200078e02ff */
[----:B0-----:R-:W-:Y:S01]  /*01d0*/  PRMT R5, R6, 0x9910, RZ ;  /* 0x0000991006057816 */ /* 0x001fe200000000ff */
[----:B------:R-:W-:Y:S01]  /*01e0*/  IMAD R9, R13, R13, RZ ;  /* 0x0000000d0d097224 */ /* 0x000fe200078e02ff */
[----:B------:R-:W-:-:S02]  /*01f0*/  PRMT R6, R7, 0x9910, RZ ;  /* 0x0000991007067816 */ /* 0x000fc400000000ff */
[----:B------:R-:W-:Y:S01]  /*0200*/  PRMT R7, R8, 0x9910, RZ ;  /* 0x0000991008077816 */ /* 0x000fe200000000ff */
[----:B------:R-:W-:Y:S01]  /*0210*/  IMAD R4, R10, R5, RZ ;  /* 0x000000050a047224 */ /* 0x000fe200078e02ff */
[----:B------:R-:W-:Y:S01]  /*0220*/  PRMT R8, R9, 0x9910, RZ ;  /* 0x0000991009087816 */ /* 0x000fe200000000ff */
[----:B------:R-:W-:Y:S01]  /*0230*/  IMAD R5, R11, R6, RZ ;  /* 0x000000060b057224 */ /* 0x000fe200078e02ff */
[C---:B----4-:R-:W-:Y:S01]  /*0240*/  LOP3.LUT R11, R3.reuse, 0xff, RZ, 0xc0, !PT ;  /* 0x000000ff030b7812 */ /* 0x050fe200078ec0ff */
[----:B------:R-:W-:Y:S01]  /*0250*/  IMAD R6, R12, R7, RZ ;  /* 0x000000070c067224 */ /* 0x000fe200078e02ff */
[----:B------:R-:W-:Y:S01]  /*0260*/  PRMT R12, R3, 0x7771, RZ ;  /* 0x00007771030c7816 */ /* 0x000fe200000000ff */
[----:B------:R-:W-:Y:S01]  /*0270*/  IMAD R7, R13, R8, RZ ;  /* 0x000000080d077224 */ /* 0x000fe200078e02ff */
[C---:B-----5:R-:W-:Y:S01]  /*0280*/  LOP3.LUT R13, R2.reuse, 0xff, RZ, 0xc0, !PT ;  /* 0x000000ff020d7812 */ /* 0x060fe200078ec0ff */
        /* <DEDUP_REMOVED lines=8> */
[----:B------:R-:W-:Y:S01]  /*0310*/  IMAD.U32 R2, RZ, RZ, UR5 ;  /* 0x00000005ff027e24 */ /* 0x000fe2000f8e00ff */
[----:B------:R-:W-:Y:S01]  /*0320*/  PRMT R9, R9, 0x9910, RZ ;  /* 0x0000991009097816 */ /* 0x000fe200000000ff */
[----:B------:R-:W-:Y:S01]  /*0330*/  IMAD.MOV.U32 R8, RZ, RZ, R3 ;  /* 0x000000ffff087224 */ /* 0x000fe200078e0003 */
[----:B------:R-:W-:Y:S01]  /*0340*/  PRMT R17, R10, 0x9910, RZ ;  /* 0x000099100a117816 */ /* 0x000fe200000000ff */
[----:B------:R-:W-:Y:S01]  /*0350*/  IMAD.U32 R3, RZ, RZ, UR6 ;  /* 0x00000006ff037e24 */ /* 0x000fe2000f8e00ff */
[----:B------:R-:W-:Y:S01]  /*0360*/  PRMT R7, R7, 0x7604, R6 ;  /* 0x0000760407077816 */ /* 0x000fe20000000006 */
[----:B------:R-:W-:-:S02]  /*0370*/  IMAD.MOV.U32 R10, RZ, RZ, R9 ;  /* 0x000000ffff0a7224 */ /* 0x000fc400078e0009 */
[----:B------:R-:W-:Y:S02]  /*0380*/  IMAD R9, R11, R8, RZ ;  /* 0x000000080b097224 */ /* 0x000fe400078e02ff */
[----:B------:R-:W-:Y:S02]  /*0390*/  IMAD R11, R13, R10, RZ ;  /* 0x0000000a0d0b7224 */ /* 0x000fe400078e02ff */
[----:B------:R-:W-:Y:S02]  /*03a0*/  IMAD R8, R12, R15, RZ ;  /* 0x0000000f0c087224 */ /* 0x000fe400078e02ff */
[----:B------:R-:W-:Y:S02]  /*03b0*/  IMAD R10, R14, R17, RZ ;  /* 0x000000110e0a7224 */ /* 0x000fe400078e02ff */
[----:B------:R-:W-:Y:S01]  /*03c0*/  IMAD.WIDE R2, R0, 0x2, R2 ;  /* 0x0000000200027825 */ /* 0x000fe200078e0202 */
[----:B------:R-:W-:Y:S02]  /*03d0*/  PRMT R9, R8, 0x7604, R9 ;  /* 0x0000760408097816 */ /* 0x000fe40000000009 */
[----:B------:R-:W-:-:S02]  /*03e0*/  PRMT R11, R10, 0x7604, R11 ;  /* 0x000076040a0b7816 */ /* 0x000fc4000000000b */
[----:B------:R-:W-:Y:S04]  /*03f0*/  STG.E.U16 desc[UR8][R2.64], R5 ;  /* 0x0000000502007986 */ /* 0x000fe8000c101508 */
[----:B------:R-:W-:Y:S04]  /*0400*/  STG.E.U16 desc[UR8][R2.64+0x100], R7 ;  /* 0x0001000702007986 */ /* 0x000fe8000c101508 */
[----:B------:R-:W-:Y:S04]  /*0410*/  STG.E.U16 desc[UR8][R2.64+0x200], R9 ;  /* 0x0002000902007986 */ /* 0x000fe8000c101508 */
[----:B------:R-:W-:Y:S01]  /*0420*/  STG.E.U16 desc[UR8][R2.64+0x300], R11 ;  /* 0x0003000b02007986 */ /* 0x000fe2000c101508 */
[----:B------:R-:W-:Y:S05]  /*0430*/  EXIT ;  /* 0x000000000000794d */ /* 0x000fea0003800000 */
.L_x_21631:
[----:B------:R-:W0:Y:S01]  /*0440*/  S2R R15, SR_TID.X ;  /* 0x00000000000f7919 */ /* 0x000e220000002100 */
[----:B------:R-:W-:Y:S02]  /*0450*/  PRMT R14, RZ, 0x7610, R14 ;  /* 0x00007610ff0e7816 */ /* 0x000fe4000000000e */
[----:B0-----:R-:W-:Y:S02]  /*0460*/  ISETP.GE.AND P0, PT, R15, R0, PT ;  /* 0x000000000f00720c */ /* 0x001fe40003f06270 */
[----:B------:R-:W-:-:S11]  /*0470*/  MOV R19, R15 ;  /* 0x0000000f00137202 */ /* 0x000fd60000000f00 */
        /* <DEDUP_REMOVED lines=14> */
[----:B------:R-:W-:Y:S02]  /*0560*/  ISETP.GE.AND P2, PT, R19, R0, PT ;  /* 0x000000001300720c */ /* 0x000fe40003f46270 */
[----:B------:R-:W-:-:S05]  /*0570*/  @!P6 IADD3.X R7, RZ, R5, RZ, P5, !PT ;  /* 0x00000005ff07e210 */ /* 0x000fca0002ffe4ff */
[----:B------:R1:W5:Y:S06]  /*0580*/  @!P6 LDG.E.U8 R14, desc[UR8][R6.64] ;  /* 0x00000008060ee981 */ /* 0x00036c000c1e1100 */
[C---:B------:R-:W-:Y:S01]  /*0590*/  @!P2 VIADD R17, R19.reuse, UR4 ;  /* 0x000000041311ac36 */ /* 0x040fe20008000000 */
[----:B------:R-:W-:Y:S01]  /*05a0*/  @!P2 IADD3 R19, R19, 0x80, RZ ;  /* 0x000000801313a810 */ /* 0x000fe20007ffe0ff */
[----:B------:R-:W2:Y:S03]  /*05b0*/  @!P2 LDC.64 R12, c[0x0][0x228] ;  /* 0x00008a00ff0cab82 */ /* 0x000ea60000000a00 */
[----:B------:R-:W-:-:S13]  /*05c0*/  ISETP.GE.AND P3, PT, R19, R0, PT ;  /* 0x000000001300720c */ /* 0x000fda0003f66270 */
[C---:B------:R-:W-:Y:S02]  /*05d0*/  @!P3 VIADD R27, R19.reuse, UR4 ;  /* 0x00000004131bbc36 */ /* 0x040fe40008000000 */
[----:B------:R-:W-:-:S05]  /*05e0*/  @!P3 VIADD R19, R19, 0x80 ;  /* 0x000000801313b836 */ /* 0x000fca0000000000 */
[----:B------:R-:W-:-:S13]  /*05f0*/  ISETP.GE.AND P4, PT, R19, R0, PT ;  /* 0x000000001300720c */ /* 0x000fda0003f86270 */
[----:B------:R-:W-:Y:S01]  /*0600*/  @!P4 VIADD R25, R19, UR4 ;  /* 0x000000041319cc36 */ /* 0x000fe20008000000 */
[----:B0-----:R-:W-:Y:S01]  /*0610*/  @!P1 IADD3 R20, P6, R11, R20, RZ ;  /* 0x000000140b149210 */ /* 0x001fe20007fde0ff */
[----:B------:R-:W-:Y:S01]  /*0620*/  @!P4 VIADD R19, R19, 0x80 ;  /* 0x000000801313c836 */ /* 0x000fe20000000000 */
[----:B------:R-:W0:Y:S04]  /*0630*/  @!P3 LDC.64 R10, c[0x0][0x228] ;  /* 0x00008a00ff0abb82 */ /* 0x000e280000000a00 */
[C---:B------:R-:W-:Y:S01]  /*0640*/  ISETP.GE.AND P5, PT, R19.reuse, R0, PT ;  /* 0x000000001300720c */ /* 0x040fe20003fa6270 */
[----:B------:R-:W-:Y:S01]  /*0650*/  @!P1 IMAD.X R21, RZ, RZ, R21, P6 ;  /* 0x000000ffff159224 */ /* 0x000fe200030e0615 */
[----:B------:R-:W-:Y:S02]  /*0660*/  PRMT R16, RZ, 0x7610, R16 ;  /* 0x00007610ff107816 */ /* 0x000fe40000000010 */
[----:B------:R-:W3:Y:S04]  /*0670*/  @!P4 LDC.64 R2, c[0x0][0x228] ;  /* 0x00008a00ff02cb82 */ /* 0x000ee80000000a00 */
[----:B------:R-:W5:Y:S05]  /*0680*/  @!P1 LDG.E.U8 R16, desc[UR8][R20.64] ;  /* 0x0000000814109981 */ /* 0x000f6a000c1e1100 */
[C---:B------:R-:W-:Y:S01]  /*0690*/  @!P5 VIADD R23, R19.reuse, UR4 ;  /* 0x000000041317dc36 */ /* 0x040fe20008000000 */
[----:B------:R-:W4:Y:S01]  /*06a0*/  @!P5 LDC.64 R4, c[0x0][0x228] ;  /* 0x00008a00ff04db82 */ /* 0x000f220000000a00 */
[----:B------:R-:W-:-:S05]  /*06b0*/  @!P5 VIADD R19, R19, 0x80 ;  /* 0x000000801313d836 */ /* 0x000fca0000000000 */
[----:B------:R-:W-:Y:S02]  /*06c0*/  ISETP.GE.AND P6, PT, R19, R0, PT ;  /* 0x000000001300720c */ /* 0x000fe40003fc6270 */
[----:B--2---:R-:W-:-:S11]  /*06d0*/  @!P2 IADD3 R12, P1, R17, R12, RZ ;  /* 0x0000000c110ca210 */ /* 0x004fd60007f3e0ff */
[----:B-1----:R-:W1:Y:S01]  /*06e0*/  @!P6 LDC.64 R6, c[0x0][0x228] ;  /* 0x00008a00ff06eb82 */ /* 0x002e620000000a00 */
[----:B------:R-:W-:Y:S01]  /*06f0*/  @!P2 IMAD.X R13, RZ, RZ, R13, P1 ;  /* 0x000000ffff0da224 */ /* 0x000fe200008e060d */
[----:B0-----:R-:W-:Y:S02]  /*0700*/  @!P3 IADD3 R10, P1, R27, R10, RZ ;  /* 0x0000000a1b0ab210 */ /* 0x001fe40007f3e0ff */
[----:B------:R-:W-:Y:S01]  /*0710*/  PRMT R22, RZ, 0x7610, R22 ;  /* 0x00007610ff167816 */ /* 0x000fe20000000016 */
[----:B------:R-:W-:Y:S01]  /*0720*/  @!P6 VIADD R19, R19, UR4 ;  /* 0x000000041313ec36 */ /* 0x000fe20008000000 */
[----:B------:R-:W-:Y:S01]  /*0730*/  PRMT R18, RZ, 0x7610, R18 ;  /* 0x00007610ff127816 */ /* 0x000fe20000000012 */
[----:B------:R-:W-:Y:S01]  /*0740*/  @!P3 IMAD.X R11, RZ, RZ, R11, P1 ;  /* 0x000000ffff0bb224 */ /* 0x000fe200008e060b */
[----:B------:R-:W-:Y:S02]  /*0750*/  PRMT R17, RZ, 0x7610, R17 ;  /* 0x00007610ff117816 */ /* 0x000fe40000000011 */
[----:B----4-:R-:W-:-:S02]  /*0760*/  @!P5 IADD3 R4, P1, R23, R4, RZ ;  /* 0x000000041704d210 */ /* 0x010fc40007f3e0ff */
[----:B------:R-:W5:Y:S04]  /*0770*/  @!P3 LDG.E.U8 R22, desc[UR8][R10.64] ;  /* 0x000000080a16b981 */ /* 0x000f68000c1e1100 */
[----:B------:R-:W5:Y:S01]  /*0780*/  @!P2 LDG.E.U8 R18, desc[UR8][R12.64] ;  /* 0x000000080c12a981 */ /* 0x000f62000c1e1100 */
[----:B---3--:R-:W-:Y:S01]  /*0790*/  @!P4 IADD3 R2, P2, R25, R2, RZ ;  /* 0x000000021902c210 */ /* 0x008fe20007f5e0ff */
[----:B------:R-:W-:Y:S02]  /*07a0*/  @!P5 IMAD.X R5, RZ, RZ, R5, P1 ;  /* 0x000000ffff05d224 */ /* 0x000fe400008e0605 */
[----:B------:R0:W5:Y:S01]  /*07b0*/  @!P0 LDG.E.U8 R17, desc[UR8][R8.64] ;  /* 0x0000000808118981 */ /* 0x000162000c1e1100 */
[----:B-1----:R-:W-:Y:S02]  /*07c0*/  @!P6 IADD3 R6, P3, R19, R6, RZ ;  /* 0x000000061306e210 */ /* 0x002fe40007f7e0ff */
[----:B------:R-:W-:-:S02]  /*07d0*/  PRMT R19, RZ, 0x7610, R19 ;  /* 0x00007610ff137816 */ /* 0x000fc40000000013 */
[----:B------:R-:W-:Y:S01]  /*07e0*/  @!P4 IADD3.X R3, RZ, R3, RZ, P2, !PT ;  /* 0x00000003ff03c210 */ /* 0x000fe200017fe4ff */
[----:B------:R-:W-:Y:S01]  /*07f0*/  @!P6 IMAD.X R7, RZ, RZ, R7, P3 ;  /* 0x000000ffff07e224 */ /* 0x000fe200018e0607 */
[----:B0-----:R-:W-:Y:S02]  /*0800*/  PRMT R9, RZ, 0x7610, R9 ;  /* 0x00007610ff097816 */ /* 0x001fe40000000009 */
[----:B------:R-:W-:Y:S01]  /*0810*/  PRMT R8, RZ, 0x7610, R8 ;  /* 0x00007610ff087816 */ /* 0x000fe20000000008 */
[----:B------:R0:W5:Y:S04]  /*0820*/  @!P4 LDG.E.U8 R19, desc[UR8][R2.64] ;  /* 0x000000080213c981 */ /* 0x000168000c1e1100 */
[----:B------:R0:W5:Y:S04]  /*0830*/  @!P5 LDG.E.U8 R9, desc[UR8][R4.64] ;  /* 0x000000080409d981 */ /* 0x000168000c1e1100 */
[----:B------:R0:W5:Y:S01]  /*0840*/  @!P6 LDG.E.U8 R8, desc[UR8][R6.64] ;  /* 0x000000080608e981 */ /* 0x000162000c1e1100 */
[----:B------:R-:W-:Y:S04]  /*0850*/  BSSY B0, `(.L_x_21632) ;  /* 0x000000c000007945 */ /* 0x000fe80003800000 */
[----:B------:R-:W-:Y:S05]  /*0860*/  @P0 BRA `(.L_x_21633) ;  /* 0x0000000000280947 */ /* 0x000fea0003800000 */
[----:B0----5:R-:W-:Y:S01]  /*0870*/  PRMT R5, R17, 0x9910, RZ ;  /* 0x0000991011057816 */ /* 0x021fe200000000ff */
[C---:B------:R-:W-:Y:S01]  /*0880*/  VIADD R2, R15.reuse, UR4 ;  /* 0x000000040f027c36 */ /* 0x040fe20008000000 */
        /* <DEDUP_REMOVED lines=8> */
.L_x_21633:
[----:B------:R-:W-:Y:S05]  /*0910*/  BSYNC B0 ;  /* 0x0000000000007941 */ /* 0x000fea0003800000 */
.L_x_21632:
[----:B------:R-:W-:Y:S01]  /*0920*/  ISETP.GE.AND P0, PT, R15, R0, PT ;  /* 0x000000000f00720c */ /* 0x000fe20003f06270 */
[----:B------:R-:W-:Y:S04]  /*0930*/  BSSY B0, `(.L_x_21634) ;  /* 0x000004c000007945 */ /* 0x000fe80003800000 */
[----:B------:R-:W-:Y:S08]  /*0940*/  BSSY B1, `(.L_x_21635) ;  /* 0x0000040000017945 */ /* 0x000ff00003800000 */
[----:B------:R-:W-:Y:S05]  /*0950*/  @P0 BRA `(.L_x_21636) ;  /* 0x0000000000580947 */ /* 0x000fea0003800000 */
[----:B01---5:R-:W-:Y:S01]  /*0960*/  PRMT R5, R14, 0x9910, RZ ;  /* 0x000099100e057816 */ /* 0x023fe200000000ff */
[C---:B------:R-:W-:Y:S01]  /*0970*/  VIADD R3, R15.reuse, UR4 ;  /* 0x000000040f037c36 */ /* 0x040fe20008000000 */
[----:B------:R-:W-:Y:S01]  /*0980*/  ULDC.64 UR6, c[0x0][0x220] ;  /* 0x0000880000067ab9 */ /* 0x000fe20000000a00 */
[----:B------:R-:W-:Y:S02]  /*0990*/  VIADD R15, R15, 0x80 ;  /* 0x000000800f0f7836 */ /* 0x000fe40000000000 */
[----:B------:R-:W-:-:S05]  /*09a0*/  IMAD R2, R5, R5, RZ ;  /* 0x0000000505027224 */ /* 0x000fca00078e02ff */
[----:B------:R-:W-:Y:S02]  /*09b0*/  PRMT R4, R2, 0x9910, RZ ;  /* 0x0000991002047816 */ /* 0x000fe400000000ff */
[----:B------:R-:W-:-:S03]  /*09c0*/  IADD3 R2, P0, R3, UR6, RZ ;  /* 0x0000000603027c10 */ /* 0x000fc6000ff1e0ff */
[----:B------:R-:W-:Y:S01]  /*09d0*/  IMAD R5, R5, R4, RZ ;  /* 0x0000000405057224 */ /* 0x000fe200078e02ff */
[----:B------:R-:W-:Y:S02]  /*09e0*/  IADD3.X R3, RZ, UR7, RZ, P0, !PT ;  /* 0x00000007ff037c10 */ /* 0x000fe400087fe4ff */
[----:B------:R-:W-:-:S03]  /*09f0*/  ISETP.GE.AND P0, PT, R15, R0, PT ;  /* 0x000000000f00720c */ /* 0x000fc60003f06270 */
[----:B------:R0:W-:Y:S10]  /*0a00*/  STG.E.U8 desc[UR8][R2.64], R5 ;  /* 0x0000000502007986 */ /* 0x0001f4000c101108 */
[----:B------:R-:W-:Y:S05]  /*0a10*/  @P0 BRA `(.L_x_21637) ;  /* 0x0000000000580947 */ /* 0x000fea0003800000 */
[----:B0-----:R-:W-:Y:S01]  /*0a20*/  PRMT R5, R16, 0x9910, RZ ;  /* 0x0000991010057816 */ /* 0x001fe200000000ff */
[C---:B------:R-:W-:Y:S01]  /*0a30*/  VIADD R3, R15.reuse, UR4 ;  /* 0x000000040f037c36 */ /* 0x040fe20008000000 */
[----:B------:R-:W-:Y:S01]  /*0a40*/  ULDC.64 UR6, c[0x0][0x220] ;  /* 0x0000880000067ab9 */ /* 0x000fe20000000a00 */
[----:B------:R-:W-:Y:S02]  /*0a50*/  VIADD R15, R15, 0x80 ;  /* 0x000000800f0f7836 */ /* 0x000fe40000000000 */
[----:B------:R-:W-:-:S05]  /*0a60*/  IMAD R2, R5, R5, RZ ;  /* 0x0000000505027224 */ /* 0x000fca00078e02ff */
[----:B------:R-:W-:Y:S02]  /*0a70*/  PRMT R4, R2, 0x9910, RZ ;  /* 0x0000991002047816 */ /* 0x000fe400000000ff */
[----:B------:R-:W-:-:S03]  /*0a80*/  IADD3 R2, P0, R3, UR6, RZ ;  /* 0x0000000603027c10 */ /* 0x000fc6000ff1e0ff */
[----:B------:R-:W-:Y:S02]  /*0a90*/  IMAD R5, R5, R4, RZ ;  /* 0x0000000405057224 */ /* 0x000fe400078e02ff */
[----:B------:R-:W-:-:S05]  /*0aa0*/  IMAD.X R3, RZ, RZ, UR7, P0 ;  /* 0x00000007ff037e24 */ /* 0x000fca00080e06ff */
[----:B------:R2:W-:Y:S03]  /*0ab0*/  STG.E.U8 desc[UR8][R2.64], R5 ;  /* 0x0000000502007986 */ /* 0x0005e6000c101108 */
.L_x_21636:
[----:B------:R-:W-:-:S13]  /*0ac0*/  ISETP.GE.AND P0, PT, R15, R0, PT ;  /* 0x000000000f00720c */ /* 0x000fda0003f06270 */
[----:B------:R-:W-:Y:S05]  /*0ad0*/  @P0 BRA `(.L_x_21638) ;  /* 0x0000000000580947 */ /* 0x000fea0003800000 */
[----:B012--5:R-:W-:Y:S01]  /*0ae0*/  PRMT R5, R18, 0x9910, RZ ;  /* 0x0000991012057816 */ /* 0x027fe200000000ff */
[C---:B------:R-:W-:Y:S01]  /*0af0*/  VIADD R3, R15.reuse, UR4 ;  /* 0x000000040f037c36 */ /* 0x040fe20008000000 */
[----:B------:R-:W-:Y:S01]  /*0b00*/  ULDC.64 UR6, c[0x0][0x220] ;  /* 0x0000880000067ab9 */ /* 0x000fe20000000a00 */
[----:B------:R-:W-:Y:S02]  /*0b10*/  IADD3 R15, R15, 0x80, RZ ;  /* 0x000000800f0f7810 */ /* 0x000fe40007ffe0ff */
[----:B------:R-:W-:-:S05]  /*0b20*/  IMAD R2, R5, R5, RZ ;  /* 0x0000000505027224 */ /* 0x000fca00078e02ff */
[----:B------:R-:W-:Y:S02]  /*0b30*/  PRMT R4, R2, 0x9910, RZ ;  /* 0x0000991002047816 */ /* 0x000fe400000000ff */
[----:B------:R-:W-:-:S03]  /*0b40*/  IADD3 R2, P0, R3, UR6, RZ ;  /* 0x0000000603027c10 */ /* 0x000fc6000ff1e0ff */
[----:B------:R-:W-:Y:S02]  /*0b50*/  IMAD R5, R5, R4, RZ ;  /* 0x0000000405057224 */ /* 0x000fe400078e02ff */
[----:B------:R-:W-:-:S05]  /*0b60*/  IMAD.X R3, RZ, RZ, UR7, P0 ;  /* 0x00000007ff037e24 */ /* 0x000fca00080e06ff */
[----:B------:R1:W-:Y:S03]  /*0b70*/  STG.E.U8 desc[UR8][R2.64], R5 ;  /* 0x0000000502007986 */ /* 0x0003e6000c101108 */
.L_x_21637:
[----:B------:R-:W-:-:S13]  /*0b80*/  ISETP.GE.AND P0, PT, R15, R0, PT ;  /* 0x000000000f00720c */ /* 0x000fda0003f06270 */
[----:B------:R-:W-:Y:S05]  /*0b90*/  @P0 BRA `(.L_x_21639) ;  /* 0x00000000005c0947 */ /* 0x000fea0003800000 */
[----:B01----:R-:W-:Y:S01]  /*0ba0*/  PRMT R5, R22, 0x9910, RZ ;  /* 0x0000991016057816 */ /* 0x003fe200000000ff */
        /* <DEDUP_REMOVED lines=9> */
.L_x_21638:
[----:B------:R-:W-:-:S13]  /*0c40*/  ISETP.GE.AND P0, PT, R15, R0, PT ;  /* 0x000000000f00720c */ /* 0x000fda0003f06270 */
[----:B------:R-:W-:Y:S05]  /*0c50*/  @P0 BREAK B1 ;  /* 0x0000000000010942 */ /* 0x000fea0003800000 */
[----:B------:R-:W-:Y:S05]  /*0c60*/  @P0 BRA `(.L_x_21640) ;  /* 0x0000000000600947 */ /* 0x000fea0003800000 */
[----:B0123-5:R-:W-:Y:S01]  /*0c70*/  PRMT R5, R19, 0x9910, RZ ;  /* 0x0000991013057816 */ /* 0x02ffe200000000ff */
        /* <DEDUP_REMOVED lines=9> */
.L_x_21639:
[----:B------:R-:W-:-:S13]  /*0d10*/  ISETP.GE.AND P0, PT, R15, R0, PT ;  /* 0x000000000f00720c */ /* 0x000fda0003f06270 */
[----:B------:R-:W-:Y:S05]  /*0d20*/  @P0 BREAK B1 ;  /* 0x0000000000010942 */ /* 0x000fea0003800000 */
[----:B------:R-:W-:Y:S05]  /*0d30*/  @P0 BRA `(.L_x_21640) ;  /* 0x00000000002c0947 */ /* 0x000fea0003800000 */
[----:B------:R-:W-:Y:S05]  /*0d40*/  BSYNC B1 ;  /* 0x0000000000017941 */ /* 0x000fea0003800000 */
.L_x_21635:
[----:B012---:R-:W-:Y:S01]  /*0d50*/  PRMT R5, R9, 0x9910, RZ ;  /* 0x0000991009057816 */ /* 0x007fe200000000ff */
[----:B------:R-:W-:Y:S01]  /*0d60*/  ULDC.64 UR6, c[0x0][0x220] ;  /* 0x0000880000067ab9 */ /* 0x000fe20000000a00 */
[C---:B------:R-:W-:Y:S01]  /*0d70*/  IADD3 R3, R15.reuse, UR4, RZ ;  /* 0x000000040f037c10 */ /* 0x040fe2000fffe0ff */
[----:B------:R-:W-:Y:S02]  /*0d80*/  VIADD R15, R15, 0x80 ;  /* 0x000000800f0f7836 */ /* 0x000fe40000000000 */
[----:B------:R-:W-:-:S05]  /*0d90*/  IMAD R2, R5, R5, RZ ;  /* 0x0000000505027224 */ /* 0x000fca00078e02ff */
[----:B------:R-:W-:Y:S02]  /*0da0*/  PRMT R4, R2, 0x9910, RZ ;  /* 0x0000991002047816 */ /* 0x000fe400000000ff */
[----:B------:R-:W-:-:S03]  /*0db0*/  IADD3 R2, P0, R3, UR6, RZ ;  /* 0x0000000603027c10 */ /* 0x000fc6000ff1e0ff */
[----:B------:R-:W-:Y:S02]  /*0dc0*/  IMAD R5, R5, R4, RZ ;  /* 0x0000000405057224 */ /* 0x000fe400078e02ff */
[----:B------:R-:W-:-:S05]  /*0dd0*/  IMAD.X R3, RZ, RZ, UR7, P0 ;  /* 0x00000007ff037e24 */ /* 0x000fca00080e06ff */
[----:B------:R4:W-:Y:S03]  /*0de0*/  STG.E.U8 desc[UR8][R2.64], R5 ;  /* 0x0000000502007986 */ /* 0x0009e6000c101108 */
.L_x_21640:
[----:B------:R-:W-:Y:S05]  /*0df0*/  BSYNC B0 ;  /* 0x0000000000007941 */ /* 0x000fea0003800000 */
.L_x_21634:
[----:B------:R-:W-:Y:S05]  /*0e00*/  WARPSYNC.ALL ;  /* 0x0000000000007948 */ /* 0x000fea0003800000 */
[----:B------:R-:W-:-:S13]  /*0e10*/  ISETP.GE.AND P0, PT, R15, R0, PT ;  /* 0x000000000f00720c */ /* 0x000fda0003f06270 */
[----:B------:R-:W-:Y:S05]  /*0e20*/  @P0 EXIT ;  /* 0x000000000000094d */ /* 0x000fea0003800000 */
[----:B012345:R-:W-:Y:S01]  /*0e30*/  PRMT R5, R8, 0x9910, RZ ;  /* 0x0000991008057816 */ /* 0x03ffe200000000ff */
[----:B------:R-:W-:Y:S01]  /*0e40*/  VIADD R2, R15, UR4 ;  /* 0x000000040f027c36 */ /* 0x000fe20008000000 */
[----:B------:R-:W-:-:S03]  /*0e50*/  ULDC.64 UR6, c[0x0][0x220] ;  /* 0x0000880000067ab9 */ /* 0x000fc60000000a00 */
[----:B------:R-:W-:Y:S01]  /*0e60*/  IMAD R0, R5, R5, RZ ;  /* 0x0000000505007224 */ /* 0x000fe200078e02ff */
[----:B------:R-:W-:-:S04]  /*0e70*/  IADD3 R2, P0, R2, UR6, RZ ;  /* 0x0000000602027c10 */ /* 0x000fc8000ff1e0ff */
[----:B------:R-:W-:Y:S01]  /*0e80*/  PRMT R0, R0, 0x9910, RZ ;  /* 0x0000991000007816 */ /* 0x000fe200000000ff */
[----:B------:R-:W-:-:S04]  /*0e90*/  IMAD.X R3, RZ, RZ, UR7, P0 ;  /* 0x00000007ff037e24 */ /* 0x000fc800080e06ff */
[----:B------:R-:W-:-:S05]  /*0ea0*/  IMAD R5, R5, R0, RZ ;  /* 0x0000000005057224 */ /* 0x000fca00078e02ff */
[----:B------:R-:W-:Y:S01]  /*0eb0*/  STG.E.U8 desc[UR8][R2.64], R5 ;  /* 0x0000000502007986 */ /* 0x000fe2000c101108 */
[----:B------:R-:W-:Y:S05]  /*0ec0*/  EXIT ;  /* 0x000000000000794d */ /* 0x000fea0003800000 */
.L_x_21641:
        /* <DEDUP_REMOVED lines=11> */
.L_x_71782:


//--------------------- .text._ZN2at6native29vectorized_elementwise_kernelILi4EZNS0_50_GLOBAL__N__2680c7bb_12_PowKernel_cu_7dd49032_316829pow_tensor_scalar_kernel_implIaaEEvRNS_18TensorIteratorBaseET0_EUlaE0_St5arrayIPcLm2EEEEviS6_T1_ --------------------------
	.section	.text._ZN2at6native29vectorized_elementwise_kernelILi4EZNS0_50_GLOBAL__N__2680c7bb_12_PowKernel_cu_7dd49032_316829pow_tensor_scalar_kernel_implIaaEEvRNS_18TensorIteratorBaseET0_EUlaE0_St5arrayIPcLm2EEEEviS6_T1_,"ax",@progbits
	.align	128
        .global         _ZN2at6native29vectorized_elementwise_kernelILi4EZNS0_50_GLOBAL__N__2680c7bb_12_PowKernel_cu_7dd49032_316829pow_tensor_scalar_kernel_implIaaEEvRNS_18TensorIteratorBaseET0_EUlaE0_St5arrayIPcLm2EEEEviS6_T1_
        .type           _ZN2at6native29vectorized_elementwise_kernelILi4EZNS0_50_GLOBAL__N__2680c7bb_12_PowKernel_cu_7dd49032_316829pow_tensor_scalar_kernel_implIaaEEvRNS_18TensorIteratorBaseET0_EUlaE0_St5arrayIPcLm2EEEEviS6_T1_,@function
        .size           _ZN2at6native29vectorized_elementwise_kernelILi4EZNS0_50_GLOBAL__N__2680c7bb_12_PowKernel_cu_7dd49032_316829pow_tensor_scalar_kernel_implIaaEEvRNS_18TensorIteratorBaseET0_EUlaE0_St5arrayIPcLm2EEEEviS6_T1_,(.L_x_71783 - _ZN2at6native29vectorized_elementwise_kernelILi4EZNS0_50_GLOBAL__N__2680c7bb_12_PowKernel_cu_7dd49032_316829pow_tensor_scalar_kernel_implIaaEEvRNS_18TensorIteratorBaseET0_EUlaE0_St5arrayIPcLm2EEEEviS6_T1_)
        .other          _ZN2at6native29vectorized_elementwise_kernelILi4EZNS0_50_GLOBAL__N__2680c7bb_12_PowKernel_cu_7dd49032_316829pow_tensor_scalar_kernel_implIaaEEvRNS_18TensorIteratorBaseET0_EUlaE0_St5arrayIPcLm2EEEEviS6_T1_,@"STO_CUDA_ENTRY STV_DEFAULT"
_ZN2at6native29vectorized_elementwise_kernelILi4EZNS0_50_GLOBAL__N__2680c7bb_12_PowKernel_cu_7dd49032_316829pow_tensor_scalar_kernel_implIaaEEvRNS_18TensorIteratorBaseET0_EUlaE0_St5arrayIPcLm2EEEEviS6_T1_:
.text._ZN2at6native29vectorized_elementwise_kernelILi4EZNS0_50_GLOBAL__N__2680c7bb_12_PowKernel_cu_7dd49032_316829pow_tensor_scalar_kernel_implIaaEEvRNS_18TensorIteratorBaseET0_EUlaE0_St5arrayIPcLm2EEEEviS6_T1_:
        /* <DEDUP_REMOVED lines=16> */
[----:B------:R-:W2:Y:S04]  /*0100*/  LDG.E R5, desc[UR8][R2.64] ;  /* 0x0000000802057981 */ /* 0x000ea8000c1e1900 */
[----:B------:R-:W3:Y:S01]  /*0110*/  LDG.E R4, desc[UR8][R2.64+0x200] ;  /* 0x0002000802047981 */ /* 0x000ee2000c1e1900 */
[----:B------:R-:W-:-:S04]  /*0120*/  UIADD3 UR5, UP0, UR4, UR6, URZ ;  /* 0x0000000604057290 */ /* 0x000fc8000ff1e03f */
[----:B------:R-:W-:Y:S01]  /*0130*/  UIADD3.X UR6, URZ, UR7, URZ, UP0, !UPT ;  /* 0x000000073f067290 */ /* 0x000fe200087fe43f */
[C---:B--2---:R-:W-:Y:S02]  /*0140*/  PRMT R9, R5.reuse, 0x7771, RZ ;  /* 0x0000777105097816 */ /* 0x044fe400000000ff */
[C---:B------:R-:W-:Y:S02]  /*0150*/  LOP3.LUT R8, R5.reuse, 0xff, RZ, 0xc0, !PT ;  /* 0x000000ff05087812 */ /* 0x040fe400078ec0ff */
[----:B------:R-:W-:Y:S01]  /*0160*/  PRMT R10, R5, 0x7772, RZ ;  /* 0x00007772050a7816 */ /* 0x000fe200000000ff */
[----:B------:R-:W-:Y:S02]  /*0170*/  IMAD R7, R9, R9, RZ ;  /* 0x0000000909077224 */ /* 0x000fe400078e02ff */
[----:B------:R-:W-:-:S03]  /*0180*/  IMAD R6, R8, R8, RZ ;  /* 0x0000000808067224 */ /* 0x000fc600078e02ff */
[----:B------:R-:W-:Y:S02]  /*0190*/  PRMT R12, R7, 0x9910, RZ ;  /* 0x00009910070c7816 */ /* 0x000fe400000000ff */
[----:B------:R-:W-:Y:S01]  /*01a0*/  PRMT R11, R6, 0x9910, RZ ;  /* 0x00009910060b7816 */ /* 0x000fe200000000ff */
[----:B------:R-:W-:Y:S01]  /*01b0*/  IMAD R6, R10, R10, RZ ;  /* 0x0000000a0a067224 */ /* 0x000fe200078e02ff */
[----:B---3--:R-:W-:-:S03]  /*01c0*/  LOP3.LUT R7, R4, 0xff, RZ, 0xc0, !PT ;  /* 0x000000ff04077812 */ /* 0x008fc600078ec0ff */
[----:B------:R-:W-:Y:S01]  /*01d0*/  IMAD.MOV.U32 R3, RZ, RZ, R11 ;  /* 0x000000ffff037224 */ /* 0x000fe200078e000b */
[----:B------:R-:W-:Y:S01]  /*01e0*/  PRMT R11, R6, 0x9910, RZ ;  /* 0x00009910060b7816 */ /* 0x000fe200000000ff */
[----:B------:R-:W-:Y:S02]  /*01f0*/  IMAD R2, R7, R7, RZ ;  /* 0x0000000707027224 */ /* 0x000fe400078e02ff */
[----:B------:R-:W-:Y:S01]  /*0200*/  IMAD R6, R8, R3, RZ ;  /* 0x0000000308067224 */ /* 0x000fe200078e02ff */
[----:B------:R-:W-:Y:S01]  /*0210*/  PRMT R8, R4, 0x7771, RZ ;  /* 0x0000777104087816 */ /* 0x000fe200000000ff */
[----:B------:R-:W-:Y:S01]  /*0220*/  IMAD R3, R9, R12, RZ ;  /* 0x0000000c09037224 */ /* 0x000fe200078e02ff */
[----:B------:R-:W-:Y:S01]  /*0230*/  PRMT R12, R2, 0x9910, RZ ;  /* 0x00009910020c7816 */ /* 0x000fe200000000ff */
[----:B------:R-:W-:Y:S01]  /*0240*/  IMAD R2, R10, R11, RZ ;  /* 0x0000000b0a027224 */ /* 0x000fe200078e02ff */
[C---:B------:R-:W-:Y:S02]  /*0250*/  PRMT R10, R4.reuse, 0x7772, RZ ;  /* 0x00007772040a7816 */ /* 0x040fe400000000ff */
[----:B------:R-:W-:Y:S01]  /*0260*/  PRMT R11, R4, 0x7773, RZ ;  /* 0x00007773040b7816 */ /* 0x000fe200000000ff */
[----:B------:R-:W-:Y:S01]  /*0270*/  IMAD R7, R7, R12, RZ ;  /* 0x0000000c07077224 */ /* 0x000fe200078e02ff */
[----:B------:R-:W-:Y:S01]  /*0280*/  PRMT R9, R5, 0x7773, RZ ;  /* 0x0000777305097816 */ /* 0x000fe200000000ff */
[----:B------:R-:W-:Y:S01]  /*0290*/  IMAD R4, R10, R10, RZ ;  /* 0x0000000a0a047224 */ /* 0x000fe200078e02ff */
[----:B------:R-:W-:Y:S01]  /*02a0*/  PRMT R3, R3, 0x7604, R6 ;  /* 0x0000760403037816 */ /* 0x000fe20000000006 */
[----:B------:R-:W-:-:S03]  /*02b0*/  IMAD R5, R8, R8, RZ ;  /* 0x0000000808057224 */ /* 0x000fc600078e02ff */
[----:B------:R-:W-:Y:S01]  /*02c0*/  PRMT R13, R4, 0x9910, RZ ;  /* 0x00009910040d7816 */ /* 0x000fe200000000ff */
[----:B------:R-:W-:Y:S01]  /*02d0*/  IMAD R4, R9, R9, RZ ;  /* 0x0000000909047224 */ /* 0x000fe200078e02ff */
[----:B------:R-:W-:Y:S01]  /*02e0*/  PRMT R15, R5, 0x9910, RZ ;  /* 0x00009910050f7816 */ /* 0x000fe200000000ff */
[----:B------:R-:W-:-:S03]  /*02f0*/  IMAD R5, R11, R11, RZ ;  /* 0x0000000b0b057224 */ /* 0x000fc600078e02ff */
[----:B------:R-:W-:Y:S01]  /*0300*/  PRMT R4, R4, 0x9910, RZ ;  /* 0x0000991004047816 */ /* 0x000fe200000000ff */
[----:B------:R-:W-:Y:S01]  /*0310*/  IMAD R6, R8, R15, RZ ;  /* 0x0000000f08067224 */ /* 0x000fe200078e02ff */
[----:B------:R-:W-:Y:S01]  /*0320*/  PRMT R12, R5, 0x9910, RZ ;  /* 0x00009910050c7816 */ /* 0x000fe200000000ff */
[----:B------:R-:W-:Y:S02]  /*0330*/  IMAD R8, R10, R13, RZ ;  /* 0x0000000d0a087224 */ /* 0x000fe400078e02ff */
[----:B------:R-:W-:Y:S01]  /*0340*/  IMAD.MOV.U32 R10, RZ, RZ, R4 ;  /* 0x000000ffff0a7224 */ /* 0x000fe200078e0004 */
[----:B------:R-:W-:Y:S01]  /*0350*/  PRMT R13, R6, 0x7604, R7 ;  /* 0x00007604060d7816 */ /* 0x000fe20000000007 */
[----:B------:R-:W-:Y:S02]  /*0360*/  IMAD R7, R11, R12, RZ ;  /* 0x0000000c0b077224 */ /* 0x000fe400078e02ff */
[----:B------:R-:W-:Y:S01]  /*0370*/  IMAD R6, R9, R10, RZ ;  /* 0x0000000a09067224 */ /* 0x000fe200078e02ff */
[----:B------:R-:W-:Y:S01]  /*0380*/  PRMT R9, R2, 0x7054, R3 ;  /* 0x0000705402097816 */ /* 0x000fe20000000003 */
[----:B------:R-:W-:Y:S01]  /*0390*/  IMAD.U32 R4, RZ, RZ, UR5 ;  /* 0x00000005ff047e24 */ /* 0x000fe2000f8e00ff */
[----:B------:R-:W-:Y:S01]  /*03a0*/  PRMT R8, R8, 0x7054, R13 ;  /* 0x0000705408087816 */ /* 0x000fe2000000000d */
[----:B------:R-:W-:Y:S01]  /*03b0*/  IMAD.U32 R5, RZ, RZ, UR6 ;  /* 0x00000006ff057e24 */ /* 0x000fe2000f8e00ff */
[----:B------:R-:W-:-:S02]  /*03c0*/  PRMT R9, R6, 0x654, R9 ;  /* 0x0000065406097816 */ /* 0x000fc40000000009 */
[----:B------:R-:W-:Y:S01]  /*03d0*/  PRMT R7, R7, 0x654, R8 ;  /* 0x0000065407077816 */ /* 0x000fe20000000008 */
[----:B------:R-:W-:-:S05]  /*03e0*/  IMAD.WIDE R2, R0, 0x4, R4 ;  /* 0x0000000400027825 */ /* 0x000fca00078e0204 */
[----:B------:R-:W-:Y:S04]  /*03f0*/  STG.E desc[UR8][R2.64], R9 ;  /* 0x0000000902007986 */ /* 0x000fe8000c101908 */
[----:B------:R-:W-:Y:S01]  /*0400*/  STG.E desc[UR8][R2.64+0x200], R7 ;  /* 0x0002000702007986 */ /* 0x000fe2000c101908 */
[----:B------:R-:W-:Y:S05]  /*0410*/  EXIT ;  /* 0x000000000000794d */ /* 0x000fea0003800000 */
.L_x_21642:
[----:B------:R-:W0:Y:S01]  /*0420*/  S2R R15, SR_TID.X ;  /* 0x00000000000f7919 */ /* 0x000e220000002100 */
[----:B------:R-:W-:Y:S02]  /*0430*/  PRMT R14, RZ, 0x7610, R14 ;  /* 0x00007610ff0e7816 */ /* 0x000fe4000000000e */
[----:B0-----:R-:W-:Y:S01]  /*0440*/  ISETP.GE.AND P0, PT, R15, R0, PT ;  /* 0x000000000f00720c */ /* 0x001fe20003f06270 */
[----:B------:R-:W-:-:S12]  /*0450*/  IMAD.MOV.U32 R19, RZ, RZ, R15 ;  /* 0x000000ffff137224 */ /* 0x000fd800078e000f */
[C---:B------:R-:W-:Y:S01]  /*0460*/  @!P0 VIADD R19, R15.reuse, 0x80 ;  /* 0x000000800f138836 */ /* 0x040fe20000000000 */
[----:B------:R-:W0:Y:S01]  /*0470*/  @!P0 LDC.64 R2, c[0x0][0x228] ;  /* 0x00008a00ff028b82 */ /* 0x000e220000000a00 */
[----:B------:R-:W-:-:S03]  /*0480*/  @!P0 IADD3 R9, R15, UR4, RZ ;  /* 0x000000040f098c10 */ /* 0x000fc6000fffe0ff */
[----:B------:R-:W-:-:S13]  /*0490*/  ISETP.GE.AND P6, PT, R19, R0, PT ;  /* 0x000000001300720c */ /* 0x000fda0003fc6270 */
[C---:B------:R-:W-:Y:S01]  /*04a0*/  @!P6 IADD3 R7, R19.reuse, UR4, RZ ;  /* 0x000000041307ec10 */ /* 0x040fe2000fffe0ff */
[----:B------:R-:W-:Y:S01]  /*04b0*/  @!P6 VIADD R19, R19, 0x80 ;  /* 0x000000801313e836 */ /* 0x000fe20000000000 */
[----:B------:R-:W1:Y:S04]  /*04c0*/  @!P6 LDC.64 R4, c[0x0][0x228] ;  /* 0x00008a00ff04eb82 */ /* 0x000e680000000a00 */
[----:B------:R-:W-:Y:S02]  /*04d0*/  ISETP.GE.AND P1, PT, R19, R0, PT ;  /* 0x000000001300720c */ /* 0x000fe40003f26270 */
[----:B0-----:R-:W-:-:S05]  /*04e0*/  @!P0 IADD3 R8, P5, R9, R2, RZ ;  /* 0x0000000209088210 */ /* 0x001fca0007fbe0ff */
[----:B------:R-:W-:-:S06]  /*04f0*/  @!P0 IMAD.X R9, RZ, RZ, R3, P5 ;  /* 0x000000ffff098224 */ /* 0x000fcc00028e0603 */
[C---:B------:R-:W-:Y:S01]  /*0500*/  @!P1 VIADD R11, R19.reuse, UR4 ;  /* 0x00000004130b9c36 */ /* 0x040fe20008000000 */
[----:B------:R-:W0:Y:S01]  /*0510*/  @!P1 LDC.64 R20, c[0x0][0x228] ;  /* 0x00008a00ff149b82 */ /* 0x000e220000000a00 */
[----:B------:R-:W-:-:S05]  /*0520*/  @!P1 VIADD R19, R19, 0x80 ;  /* 0x0000008013139836 */ /* 0x000fca0000000000 */
[----:B------:R-:W-:Y:S02]  /*0530*/  ISETP.GE.AND P2, PT, R19, R0, PT ;  /* 0x000000001300720c */ /* 0x000fe40003f46270 */
[----:B-1----:R-:W-:-:S05]  /*0540*/  @!P6 IADD3 R6, P5, R7, R4, RZ ;  /* 0x000000040706e210 */ /* 0x002fca0007fbe0ff */
[----:B------:R-:W-:-:S05]  /*0550*/  @!P6 IMAD.X R7, RZ, RZ, R5, P5 ;  /* 0x000000ffff07e224 */ /* 0x000fca00028e0605 */
[----:B------:R1:W5:Y:S01]  /*0560*/  @!P6 LDG.E.U8 R14, desc[UR8][R6.64] ;  /* 0x00000008060ee981 */ /* 0x000362000c1e1100 */
[C---:B------:R-:W-:Y:S01]  /*0570*/  @!P2 VIADD R17, R19.reuse, UR4 ;  /* 0x000000041311ac36 */ /* 0x040fe20008000000 */
[----:B------:R-:W2:Y:S01]  /*0580*/  @!P2 LDC.64 R12, c[0x0][0x228] ;  /* 0x00008a00ff0cab82 */ /* 0x000ea20000000a00 */
[----:B------:R-:W-:-:S05]  /*0590*/  @!P2 VIADD R19, R19, 0x80 ;  /* 0x000000801313a836 */ /* 0x000fca0000000000 */
        /* <DEDUP_REMOVED lines=19> */
[----:B------:R-:W-:Y:S02]  /*06d0*/  @!P2 IADD3.X R13, RZ, R13, RZ, P1, !PT ;  /* 0x0000000dff0da210 */ /* 0x000fe40000ffe4ff */
[----:B0-----:R-:W-:Y:S02]  /*06e0*/  @!P3 IADD3 R10, P1, R27, R10, RZ ;  /* 0x0000000a1b0ab210 */ /* 0x001fe40007f3e0ff */
[----:B------:R-:W-:Y:S02]  /*06f0*/  PRMT R18, RZ, 0x7610, R18 ;  /* 0x00007610ff127816 */ /* 0x000fe40000000012 */
[----:B------:R-:W-:Y:S01]  /*0700*/  PRMT R22, RZ, 0x7610, R22 ;  /* 0x00007610ff167816 */ /* 0x000fe20000000016 */
[----:B------:R-:W-:Y:S02]  /*0710*/  @!P3 IMAD.X R11, RZ, RZ, R11, P1 ;  /* 0x000000ffff0bb224 */ /* 0x000fe400008e060b */
[----:B------:R-:W-:Y:S01]  /*0720*/  @!P6 VIADD R19, R19, UR4 ;  /* 0x000000041313ec36 */ /* 0x000fe20008000000 */
[----:B------:R-:W-:Y:S01]  /*0730*/  PRMT R17, RZ, 0x7610, R17 ;  /* 0x00007610ff117816 */ /* 0x000fe20000000011 */
[----:B------:R-:W5:Y:S01]  /*0740*/  @!P2 LDG.E.U8 R18, desc[UR8][R12.64] ;  /* 0x000000080c12a981 */ /* 0x000f62000c1e1100 */
[----:B---3--:R-:W-:-:S02]  /*0750*/  @!P4 IADD3 R2, P2, R25, R2, RZ ;  /* 0x000000021902c210 */ /* 0x008fc40007f5e0ff */
[----:B----4-:R-:W-:Y:S01]  /*0760*/  @!P5 IADD3 R4, P1, R23, R4, RZ ;  /* 0x000000041704d210 */ /* 0x010fe20007f3e0ff */
[----:B------:R-:W5:Y:S02]  /*0770*/  @!P3 LDG.E.U8 R22, desc[UR8][R10.64] ;  /* 0x000000080a16b981 */ /* 0x000f64000c1e1100 */
[----:B------:R-:W-:Y:S02]  /*0780*/  @!P4 IMAD.X R3, RZ, RZ, R3, P2 ;  /* 0x000000ffff03c224 */ /* 0x000fe400010e0603 */
[----:B------:R0:W5:Y:S01]  /*0790*/  @!P0 LDG.E.U8 R17, desc[UR8][R8.64] ;  /* 0x0000000808118981 */ /* 0x000162000c1e1100 */
[----:B-1----:R-:W-:Y:S01]  /*07a0*/  @!P6 IADD3 R6, P3, R19, R6, RZ ;  /* 0x000000061306e210 */ /* 0x002fe20007f7e0ff */
[----:B------:R-:W-:Y:S01]  /*07b0*/  @!P5 IMAD.X R5, RZ, RZ, R5, P1 ;  /* 0x000000ffff05d224 */ /* 0x000fe200008e0605 */
[----:B------:R-:W-:-:S03]  /*07c0*/  PRMT R19, RZ, 0x7610, R19 ;  /* 0x00007610ff137816 */ /* 0x000fc60000000013 */
        /* <DEDUP_REMOVED lines=18> */
.L_x_21644:
[----:B------:R-:W-:Y:S05]  /*08f0*/  BSYNC B0 ;  /* 0x0000000000007941 */ /* 0x000fea0003800000 */
.L_x_21643:
        /* <DEDUP_REMOVED lines=26> */
.L_x_21647:
[----:B------:R-:W-:-:S13]  /*0aa0*/  ISETP.GE.AND P0, PT, R15, R0, PT ;  /* 0x000000000f00720c */ /* 0x000fda0003f06270 */
[----:B------:R-:W-:Y:S05]  /*0ab0*/  @P0 BRA `(.L_x_21649) ;  /* 0x0000000000580947 */ /* 0x000fea0003800000 */
[----:B012--5:R-:W-:Y:S01]  /*0ac0*/  PRMT R5, R18, 0x9910, RZ ;  /* 0x0000991012057816 */ /* 0x027fe200000000ff */
[C---:B------:R-:W-:Y:S01]  /*0ad0*/  VIADD R3, R15.reuse, UR4 ;  /* 0x000000040f037c36 */ /* 0x040fe20008000000 */
[----:B------:R-:W-:Y:S01]  /*0ae0*/  ULDC.64 UR6, c[0x0][0x220] ;  /* 0x0000880000067ab9 */ /* 0x000fe20000000a00 */
[----:B------:R-:W-:Y:S02]  /*0af0*/  VIADD R15, R15, 0x80 ;  /* 0x000000800f0f7836 */ /* 0x000fe40000000000 */
[----:B------:R-:W-:-:S05]  /*0b00*/  IMAD R2, R5, R5, RZ ;  /* 0x0000000505027224 */ /* 0x000fca00078e02ff */
[----:B------:R-:W-:Y:S02]  /*0b10*/  PRMT R4, R2, 0x9910, RZ ;  /* 0x0000991002047816 */ /* 0x000fe400000000ff */
[----:B------:R-:W-:-:S03]  /*0b20*/  IADD3 R2, P0, R3, UR6, RZ ;  /* 0x0000000603027c10 */ /* 0x000fc6000ff1e0ff */
[----:B------:R-:W-:Y:S01]  /*0b30*/  IMAD R5, R5, R4, RZ ;  /* 0x0000000405057224 */ /* 0x000fe200078e02ff */
[----:B------:R-:W-:-:S05]  /*0b40*/  IADD3.X R3, RZ, UR7, RZ, P0, !PT ;  /* 0x00000007ff037c10 */ /* 0x000fca00087fe4ff */
[----:B------:R1:W-:Y:S04]  /*0b50*/  STG.E.U8 desc[UR8][R2.64], R5 ;  /* 0x0000000502007986 */ /* 0x0003e8000c101108 */
.L_x_21648:
        /* <DEDUP_REMOVED lines=12> */
.L_x_21649:
[----:B------:R-:W-:-:S13]  /*0c20*/  ISETP.GE.AND P0, PT, R15, R0, PT ;  /* 0x000000000f00720c */ /* 0x000fda0003f06270 */
[----:B------:R-:W-:Y:S05]  /*0c30*/  @P0 BREAK B1 ;  /* 0x0000000000010942 */ /* 0x000fea0003800000 */
[----:B------:R-:W-:Y:S05]  /*0c40*/  @P0 BRA `(.L_x_21651) ;  /* 0x0000000000600947 */ /* 0x000fea0003800000 */
[----:B0123-5:R-:W-:Y:S01]  /*0c50*/  PRMT R5, R19, 0x9910, RZ ;  /* 0x0000991013057816 */ /* 0x02ffe200000000ff */
        /* <DEDUP_REMOVED lines=9> */
.L_x_21650:
[----:B------:R-:W-:-:S13]  /*0cf0*/  ISETP.GE.AND P0, PT, R15, R0, PT ;  /* 0x000000000f00720c */ /* 0x000fda0003f06270 */
[----:B------:R-:W-:Y:S05]  /*0d00*/  @P0 BREAK B1 ;  /* 0x0000000000010942 */ /* 0x000fea0003800000 */
[----:B------:R-:W-:Y:S05]  /*0d10*/  @P0 BRA `(.L_x_21651) ;  /* 0x00000000002c0947 */ /* 0x000fea0003800000 */
[----:B------:R-:W-:Y:S05]  /*0d20*/  BSYNC B1 ;  /* 0x0000000000017941 */ /* 0x000fea0003800000 */
.L_x_21646:
[----:B012---:R-:W-:Y:S01]  /*0d30*/  PRMT R5, R9, 0x9910, RZ ;  /* 0x0000991009057816 */ /* 0x007fe200000000ff */
        /* <DEDUP_REMOVED lines=9> */
.L_x_21651:
[----:B------:R-:W-:Y:S05]  /*0dd0*/  BSYNC B0 ;  /* 0x0000000000007941 */ /* 0x000fea0003800000 */
.L_x_21645:
        /* <DEDUP_REMOVED lines=13> */
.L_x_21652:
        /* <DEDUP_REMOVED lines=13> */
.L_x_71783:


//--------------------- .text._ZN2at6native29vectorized_elementwise_kernelILi8EZNS0_50_GLOBAL__N__2680c7bb_12_PowKernel_cu_7dd49032_316829pow_tensor_scalar_kernel_implIaaEEvRNS_18TensorIteratorBaseET0_EUlaE0_St5arrayIPcLm2EEEEviS6_T1_ --------------------------
	.section	.text._ZN2at6native29vectorized_elementwise_kernelILi8EZNS0_50_GLOBAL__N__2680c7bb_12_PowKernel_cu_7dd49032_316829pow_tensor_scalar_kernel_implIaaEEvRNS_18TensorIteratorBaseET0_EUlaE0_St5arrayIPcLm2EEEEviS6_T1_,"ax",@progbits
	.align	128
        .global         _ZN2at6native29vectorized_elementwise_kernelILi8EZNS0_50_GLOBAL__N__2680c7bb_12_PowKernel_cu_7dd49032_316829pow_tensor_scalar_kernel_implIaaEEvRNS_18TensorIteratorBaseET0_EUlaE0_St5arrayIPcLm2EEEEviS6_T1_
        .type           _ZN2at6native29vectorized_elementwise_kernelILi8EZNS0_50_GLOBAL__N__2680c7bb_12_PowKernel_cu_7dd49032_316829pow_tensor_scalar_kernel_implIaaEEvRNS_18TensorIteratorBaseET0_EUlaE0_St5arrayIPcLm2EEEEviS6_T1_,@function
        .size           _ZN2at6native29vectorized_elementwise_kernelILi8EZNS0_50_GLOBAL__N__2680c7bb_12_PowKernel_cu_7dd49032_316829pow_tensor_scalar_kernel_implIaaEEvRNS_18TensorIteratorBaseET0_EUlaE0_St5arrayIPcLm2EEEEviS6_T1_,(.L_x_71784 - _ZN2at6native29vectorized_elementwise_kernelILi8EZNS0_50_GLOBAL__N__2680c7bb_12_PowKernel_cu_7dd49032_316829pow_tensor_scalar_kernel_implIaaEEvRNS_18TensorIteratorBaseET0_EUlaE0_St5arrayIPcLm2EEEEviS6_T1_)
        .other          _ZN2at6native29vectorized_elementwise_kernelILi8EZNS0_50_GLOBAL__N__2680c7bb_12_PowKernel_cu_7dd49032_316829pow_tensor_scalar_kernel_implIaaEEvRNS_18TensorIteratorBaseET0_EUlaE0_St5arrayIPcLm2EEEEviS6_T1_,@"STO_CUDA_ENTRY STV_DEFAULT"
_ZN2at6native29vectorized_elementwise_kernelILi8EZNS0_50_GLOBAL__N__2680c7bb_12_PowKernel_cu_7dd49032_316829pow_tensor_scalar_kernel_implIaaEEvRNS_18TensorIteratorBaseET0_EUlaE0_St5arrayIPcLm2EEEEviS6_T1_:
.text._ZN2at6native29vectorized_elementwise_kernelILi8EZNS0_50_GLOBAL__N__2680c7bb_12_PowKernel_cu_7dd49032_316829pow_tensor_scalar_kernel_implIaaEEvRNS_18TensorIteratorBaseET0_EUlaE0_St5arrayIPcLm2EEEEviS6_T1_:
        /* <DEDUP_REMOVED lines=15> */
[----:B0-----:R-:W-:-:S06]  /*00f0*/  IMAD.WIDE.U32 R2, R0, 0x8, R2 ;  /* 0x0000000800027825 */ /* 0x001fcc00078e0002 */
[----:B------:R-:W2:Y:S01]  /*0100*/  LDG.E.64 R2, desc[UR8][R2.64] ;  /* 0x0000000802027981 */ /* 0x000ea2000c1e1b00 */
[----:B------:R-:W-:-:S04]  /*0110*/  UIADD3 UR5, UP0, UR4, UR6, URZ ;  /* 0x0000000604057290 */ /* 0x000fc8000ff1e03f */
[----:B------:R-:W-:Y:S01]  /*0120*/  UIADD3.X UR6, URZ, UR7, URZ, UP0, !UPT ;  /* 0x000000073f067290 */ /* 0x000fe200087fe43f */
[C---:B--2---:R-:W-:Y:S02]  /*0130*/  PRMT R8, R2.reuse, 0x9910, RZ ;  /* 0x0000991002087816 */ /* 0x044fe400000000ff */
[----:B------:R-:W-:Y:S02]  /*0140*/  PRMT R9, R2, 0xbb32, RZ ;  /* 0x0000bb3202097816 */ /* 0x000fe400000000ff */
[C---:B------:R-:W-:Y:S01]  /*0150*/  PRMT R11, R3.reuse, 0xbb32, RZ ;  /* 0x0000bb32030b7816 */ /* 0x040fe200000000ff */
[----:B------:R-:W-:Y:S01]  /*0160*/  IMAD R4, R8, R8, RZ ;  /* 0x0000000808047224 */ /* 0x000fe200078e02ff */
[----:B------:R-:W-:Y:S01]  /*0170*/  PRMT R10, R3, 0x9910, RZ ;  /* 0x00009910030a7816 */ /* 0x000fe200000000ff */
[----:B------:R-:W-:Y:S02]  /*0180*/  IMAD R5, R9, R9, RZ ;  /* 0x0000000909057224 */ /* 0x000fe400078e02ff */
[----:B------:R-:W-:Y:S01]  /*0190*/  IMAD R7, R11, R11, RZ ;  /* 0x0000000b0b077224 */ /* 0x000fe200078e02ff */
[----:B------:R-:W-:Y:S01]  /*01a0*/  PRMT R4, R4, 0x9910, RZ ;  /* 0x0000991004047816 */ /* 0x000fe200000000ff */
[----:B------:R-:W-:Y:S01]  /*01b0*/  IMAD R6, R10, R10, RZ ;  /* 0x0000000a0a067224 */ /* 0x000fe200078e02ff */
[----:B------:R-:W-:-:S02]  /*01c0*/  PRMT R12, R5, 0x9910, RZ ;  /* 0x00009910050c7816 */ /* 0x000fc400000000ff */
[----:B------:R-:W-:Y:S01]  /*01d0*/  PRMT R7, R7, 0x9910, RZ ;  /* 0x0000991007077816 */ /* 0x000fe200000000ff */
[----:B------:R-:W-:Y:S01]  /*01e0*/  IMAD.MOV.U32 R5, RZ, RZ, R4 ;  /* 0x000000ffff057224 */ /* 0x000fe200078e0004 */
[----:B------:R-:W-:Y:S01]  /*01f0*/  PRMT R13, R6, 0x9910, RZ ;  /* 0x00009910060d7816 */ /* 0x000fe200000000ff */
[----:B------:R-:W-:Y:S02]  /*0200*/  IMAD.MOV.U32 R4, RZ, RZ, R12 ;  /* 0x000000ffff047224 */ /* 0x000fe400078e000c */
[----:B------:R-:W-:Y:S02]  /*0210*/  IMAD.MOV.U32 R12, RZ, RZ, R7 ;  /* 0x000000ffff0c7224 */ /* 0x000fe400078e0007 */
[----:B------:R-:W-:Y:S01]  /*0220*/  IMAD R7, R9, R4, RZ ;  /* 0x0000000409077224 */ /* 0x000fe200078e02ff */
[----:B------:R-:W-:Y:S01]  /*0230*/  PRMT R9, R2, 0x7732, RZ ;  /* 0x0000773202097816 */ /* 0x000fe200000000ff */
[----:B------:R-:W-:Y:S01]  /*0240*/  IMAD R6, R10, R13, RZ ;  /* 0x0000000d0a067224 */ /* 0x000fe200078e02ff */
[----:B------:R-:W-:Y:S01]  /*0250*/  PRMT R10, R3, 0x7732, RZ ;  /* 0x00007732030a7816 */ /* 0x000fe200000000ff */
[----:B------:R-:W-:Y:S01]  /*0260*/  IMAD R5, R8, R5, RZ ;  /* 0x0000000508057224 */ /* 0x000fe200078e02ff */
[----:B------:R-:W-:Y:S01]  /*0270*/  LOP3.LUT R2, R2, 0xffff, RZ, 0xc0, !PT ;  /* 0x0000ffff02027812 */ /* 0x000fe200078ec0ff */
[----:B------:R-:W-:Y:S01]  /*0280*/  IMAD R4, R11, R12, RZ ;  /* 0x0000000c0b047224 */ /* 0x000fe200078e02ff */
[----:B------:R-:W-:Y:S01]  /*0290*/  LOP3.LUT R8, R3, 0xffff, RZ, 0xc0, !PT ;  /* 0x0000ffff03087812 */ /* 0x000fe200078ec0ff */
[----:B------:R-:W-:Y:S01]  /*02a0*/  IMAD.MOV.U32 R3, RZ, RZ, R9 ;  /* 0x000000ffff037224 */ /* 0x000fe200078e0009 */
[----:B------:R-:W-:Y:S01]  /*02b0*/  SHF.R.U32.HI R2, RZ, 0x8, R2 ;  /* 0x00000008ff027819 */ /* 0x000fe20000011602 */
[----:B------:R-:W-:Y:S01]  /*02c0*/  IMAD.MOV.U32 R9, RZ, RZ, R10 ;  /* 0x000000ffff097224 */ /* 0x000fe200078e000a */
[----:B------:R-:W-:-:S02]  /*02d0*/  SHF.R.U32.HI R8, RZ, 0x8, R8 ;  /* 0x00000008ff087819 */ /* 0x000fc40000011608 */
[----:B------:R-:W-:Y:S02]  /*02e0*/  SHF.R.U32.HI R3, RZ, 0x8, R3 ;  /* 0x00000008ff037819 */ /* 0x000fe40000011603 */
[----:B------:R-:W-:Y:S02]  /*02f0*/  SHF.R.U32.HI R9, RZ, 0x8, R9 ;  /* 0x00000008ff097819 */ /* 0x000fe40000011609 */
[----:B------:R-:W-:Y:S02]  /*0300*/  PRMT R10, R2, 0x9910, RZ ;  /* 0x00009910020a7816 */ /* 0x000fe400000000ff */
[----:B------:R-:W-:Y:S02]  /*0310*/  PRMT R12, R8, 0x9910, RZ ;  /* 0x00009910080c7816 */ /* 0x000fe400000000ff */
[----:B------:R-:W-:Y:S01]  /*0320*/  PRMT R11, R3, 0x9910, RZ ;  /* 0x00009910030b7816 */ /* 0x000fe200000000ff */
[----:B------:R-:W-:Y:S01]  /*0330*/  IMAD R2, R10, R10, RZ ;  /* 0x0000000a0a027224 */ /* 0x000fe200078e02ff */
[----:B------:R-:W-:Y:S01]  /*0340*/  PRMT R13, R9, 0x9910, RZ ;  /* 0x00009910090d7816 */ /* 0x000fe200000000ff */
[----:B------:R-:W-:Y:S01]  /*0350*/  IMAD R8, R12, R12, RZ ;  /* 0x0000000c0c087224 */ /* 0x000fe200078e02ff */
[----:B------:R-:W-:Y:S01]  /*0360*/  LOP3.LUT R5, R5, 0xff, RZ, 0xc0, !PT ;  /* 0x000000ff05057812 */ /* 0x000fe200078ec0ff */
[----:B------:R-:W-:Y:S01]  /*0370*/  IMAD R3, R11, R11, RZ ;  /* 0x0000000b0b037224 */ /* 0x000fe200078e02ff */
[----:B------:R-:W-:Y:S01]  /*0380*/  PRMT R2, R2, 0x9910, RZ ;  /* 0x0000991002027816 */ /* 0x000fe200000000ff */
[----:B------:R-:W-:Y:S01]  /*0390*/  IMAD R9, R13, R13, RZ ;  /* 0x0000000d0d097224 */ /* 0x000fe200078e02ff */
[----:B------:R-:W-:-:S02]  /*03a0*/  PRMT R14, R8, 0x9910, RZ ;  /* 0x00009910080e7816 */ /* 0x000fc400000000ff */
[----:B------:R-:W-:Y:S01]  /*03b0*/  PRMT R8, R3, 0x9910, RZ ;  /* 0x0000991003087816 */ /* 0x000fe200000000ff */
[----:B------:R-:W-:Y:S01]  /*03c0*/  IMAD.MOV.U32 R3, RZ, RZ, R2 ;  /* 0x000000ffff037224 */ /* 0x000fe200078e0002 */
[----:B------:R-:W-:Y:S01]  /*03d0*/  PRMT R15, R9, 0x9910, RZ ;  /* 0x00009910090f7816 */ /* 0x000fe200000000ff */
[----:B------:R-:W-:Y:S01]  /*03e0*/  IMAD.MOV.U32 R9, RZ, RZ, R14 ;  /* 0x000000ffff097224 */ /* 0x000fe200078e000e */
[----:B------:R-:W-:Y:S01]  /*03f0*/  LOP3.LUT R7, R7, 0xff, RZ, 0xc0, !PT ;  /* 0x000000ff07077812 */ /* 0x000fe200078ec0ff */
[----:B------:R-:W-:Y:S01]  /*0400*/  IMAD.MOV.U32 R2, RZ, RZ, R8 ;  /* 0x000000ffff027224 */ /* 0x000fe200078e0008 */
[----:B------:R-:W-:Y:S01]  /*0410*/  LOP3.LUT R6, R6, 0xff, RZ, 0xc0, !PT ;  /* 0x000000ff06067812 */ /* 0x000fe200078ec0ff */
[----:B------:R-:W-:Y:S01]  /*0420*/  IMAD.MOV.U32 R14, RZ, RZ, R15 ;  /* 0x000000ffff0e7224 */ /* 0x000fe200078e000f */
[----:B------:R-:W-:Y:S01]  /*0430*/  LOP3.LUT R4, R4, 0xff, RZ, 0xc0, !PT ;  /* 0x000000ff04047812 */ /* 0x000fe200078ec0ff */
[----:B------:R-:W-:Y:S02]  /*0440*/  IMAD R8, R10, R3, RZ ;  /* 0x000000030a087224 */ /* 0x000fe400078e02ff */
[----:B------:R-:W-:-:S02]  /*0450*/  IMAD R10, R12, R9, RZ ;  /* 0x000000090c0a7224 */ /* 0x000fc400078e02ff */
[----:B------:R-:W-:Y:S01]  /*0460*/  IMAD R9, R11, R2, RZ ;  /* 0x000000020b097224 */ /* 0x000fe200078e02ff */
[----:B------:R-:W-:Y:S01]  /*0470*/  LOP3.LUT R12, R8, 0xffff, RZ, 0xc0, !PT ;  /* 0x0000ffff080c7812 */ /* 0x000fe200078ec0ff */
[----:B------:R-:W-:Y:S01]  /*0480*/  IMAD R11, R13, R14, RZ ;  /* 0x0000000e0d0b7224 */ /* 0x000fe200078e02ff */
[----:B------:R-:W-:Y:S01]  /*0490*/  LOP3.LUT R13, R10, 0xffff, RZ, 0xc0, !PT ;  /* 0x0000ffff0a0d7812 */ /* 0x000fe200078ec0ff */
[----:B------:R-:W-:Y:S01]  /*04a0*/  IMAD.U32 R2, RZ, RZ, UR5 ;  /* 0x00000005ff027e24 */ /* 0x000fe2000f8e00ff */
[----:B------:R-:W-:Y:S01]  /*04b0*/  LOP3.LUT R8, R9, 0xffff, RZ, 0xc0, !PT ;  /* 0x0000ffff09087812 */ /* 0x000fe200078ec0ff */
[----:B------:R-:W-:Y:S01]  /*04c0*/  IMAD.U32 R3, RZ, RZ, UR6 ;  /* 0x00000006ff037e24 */ /* 0x000fe2000f8e00ff */
[----:B------:R-:W-:Y:S02]  /*04d0*/  LOP3.LUT R11, R11, 0xffff, RZ, 0xc0, !PT ;  /* 0x0000ffff0b0b7812 */ /* 0x000fe400078ec0ff */
[----:B------:R-:W-:Y:S01]  /*04e0*/  PRMT R12, R12, 0x7604, R5 ;  /* 0x000076040c0c7816 */ /* 0x000fe20000000005 */
[----:B------:R-:W-:Y:S01]  /*04f0*/  IMAD.WIDE R2, R0, 0x8, R2 ;  /* 0x0000000800027825 */ /* 0x000fe200078e0202 */
[----:B------:R-:W-:-:S02]  /*0500*/  PRMT R13, R13, 0x7604, R6 ;  /* 0x000076040d0d7816 */ /* 0x000fc40000000006 */
[----:B------:R-:W-:Y:S02]  /*0510*/  PRMT R7, R8, 0x7604, R7 ;  /* 0x0000760408077816 */ /* 0x000fe40000000007 */
[----:B------:R-:W-:Y:S02]  /*0520*/  PRMT R4, R11, 0x7604, R4 ;  /* 0x000076040b047816 */ /* 0x000fe40000000004 */
[----:B------:R-:W-:Y:S02]  /*0530*/  PRMT R12, R12, 0x5410, R7 ;  /* 0x000054100c0c7816 */ /* 0x000fe40000000007 */
[----:B------:R-:W-:-:S05]  /*0540*/  PRMT R13, R13, 0x5410, R4 ;  /* 0x000054100d0d7816 */ /* 0x000fca0000000004 */
[----:B------:R-:W-:Y:S01]  /*0550*/  STG.E.64 desc[UR8][R2.64], R12 ;  /* 0x0000000c02007986 */ /* 0x000fe2000c101b08 */
[----:B------:R-:W-:Y:S05]  /*0560*/  EXIT ;  /* 0x000000000000794d */ /* 0x000fea0003800000 */
.L_x_21653:
[----:B------:R-:W0:Y:S01]  /*0570*/  S2R R15, SR_TID.X ;  /* 0x00000000000f7919 */ /* 0x000e220000002100 */
[----:B------:R-:W-:Y:S02]  /*0580*/  PRMT R14, RZ, 0x7610, R14 ;  /* 0x00007610ff0e7816 */ /* 0x000fe4000000000e */
        /* <DEDUP_REMOVED lines=18> */
[----:B------:R1:W5:Y:S07]  /*06b0*/  @!P6 LDG.E.U8 R14, desc[UR8][R6.64] ;  /* 0x00000008060ee981 */ /* 0x00036e000c1e1100 */
        /* <DEDUP_REMOVED lines=11> */
[CC--:B------:R-:W-:Y:S01]  /*0770*/  ISETP.GE.AND P5, PT, R19.reuse, R0.reuse, PT ;  /* 0x000000001300720c */ /* 0x0c0fe20003fa6270 */
[----:B------:R-:W-:Y:S01]  /*0780*/  @!P1 IMAD.X R21, RZ, RZ, R21, P6 ;  /* 0x000000ffff159224 */ /* 0x000fe200030e0615 */
[----:B------:R-:W-:Y:S02]  /*0790*/  PRMT R16, RZ, 0x7610, R16 ;  /* 0x00007610ff107816 */ /* 0x000fe40000000010 */
[----:B------:R-:W3:Y:S04]  /*07a0*/  @!P4 LDC.64 R2, c[0x0][0x228] ;  /* 0x00008a00ff02cb82 */ /* 0x000ee80000000a00 */
[----:B------:R-:W5:Y:S05]  /*07b0*/  @!P1 LDG.E.U8 R16, desc[UR8][R20.64] ;  /* 0x0000000814109981 */ /* 0x000f6a000c1e1100 */
[C---:B------:R-:W-:Y:S01]  /*07c0*/  @!P5 VIADD R23, R19.reuse, UR4 ;  /* 0x000000041317dc36 */ /* 0x040fe20008000000 */
[----:B------:R-:W-:Y:S01]  /*07d0*/  @!P5 IADD3 R19, R19, 0x80, RZ ;  /* 0x000000801313d810 */ /* 0x000fe20007ffe0ff */
[----:B------:R-:W4:Y:S03]  /*07e0*/  @!P5 LDC.64 R4, c[0x0][0x228] ;  /* 0x00008a00ff04db82 */ /* 0x000f260000000a00 */
[----:B------:R-:W-:-:S02]  /*07f0*/  ISETP.GE.AND P6, PT, R19, R0, PT ;  /* 0x000000001300720c */ /* 0x000fc40003fc6270 */
[----:B--2---:R-:W-:-:S11]  /*0800*/  @!P2 IADD3 R12, P1, R17, R12, RZ ;  /* 0x0000000c110ca210 */ /* 0x004fd60007f3e0ff */
[----:B-1----:R-:W1:Y:S01]  /*0810*/  @!P6 LDC.64 R6, c[0x0][0x228] ;  /* 0x00008a00ff06eb82 */ /* 0x002e620000000a00 */
[----:B------:R-:W-:Y:S01]  /*0820*/  @!P2 IMAD.X R13, RZ, RZ, R13, P1 ;  /* 0x000000ffff0da224 */ /* 0x000fe200008e060d */
        /* <DEDUP_REMOVED lines=14> */
[----:B------:R-:W-:Y:S02]  /*0910*/  PRMT R19, RZ, 0x7610, R19 ;  /* 0x00007610ff137816 */ /* 0x000fe40000000013 */
[----:B0-----:R-:W-:Y:S01]  /*0920*/  PRMT R9, RZ, 0x7610, R9 ;  /* 0x00007610ff097816 */ /* 0x001fe20000000009 */
[----:B------:R-:W-:Y:S01]  /*0930*/  @!P6 IMAD.X R7, RZ, RZ, R7, P3 ;  /* 0x000000ffff07e224 */ /* 0x000fe200018e0607 */
[----:B------:R-:W-:-:S02]  /*0940*/  PRMT R8, RZ, 0x7610, R8 ;  /* 0x00007610ff087816 */ /* 0x000fc40000000008 */
        /* <DEDUP_REMOVED lines=15> */
.L_x_21655:
[----:B------:R-:W-:Y:S05]  /*0a40*/  BSYNC B0 ;  /* 0x0000000000007941 */ /* 0x000fea0003800000 */
.L_x_21654:
        /* <DEDUP_REMOVED lines=26> */
.L_x_21658:
        /* <DEDUP_REMOVED lines=12> */
.L_x_21659:
        /* <DEDUP_REMOVED lines=12> */
.L_x_21660:
        /* <DEDUP_REMOVED lines=13> */
.L_x_21661:
[----:B------:R-:W-:-:S13]  /*0e40*/  ISETP.GE.AND P0, PT, R15, R0, PT ;  /* 0x000000000f00720c */ /* 0x000fda0003f06270 */
[----:B------:R-:W-:Y:S05]  /*0e50*/  @P0 BREAK B1 ;  /* 0x0000000000010942 */ /* 0x000fea0003800000 */
[----:B------:R-:W-:Y:S05]  /*0e60*/  @P0 BRA `(.L_x_21662) ;  /* 0x00000000002c0947 */ /* 0x000fea0003800000 */
[----:B------:R-:W-:Y:S05]  /*0e70*/  BSYNC B1 ;  /* 0x0000000000017941 */ /* 0x000fea0003800000 */
.L_x_21657:
        /* <DEDUP_REMOVED lines=10> */
.L_x_21662:
[----:B------:R-:W-:Y:S05]  /*0f20*/  BSYNC B0 ;  /* 0x0000000000007941 */ /* 0x000fea0003800000 */
.L_x_21656:
        /* <DEDUP_REMOVED lines=13> */
.L_x_21663:
        /* <DEDUP_REMOVED lines=16> */
.L_x_71784:


//--------------------- .text._ZN2at6native18elementwise_kernelILi128ELi4EZNS0_15gpu_kernel_implIZNS0_50_GLOBAL__N__2680c7bb_12_PowKernel_cu_7dd49032_316829pow_tensor_scalar_kernel_implIaaEEvRNS_18TensorIteratorBaseET0_EUlaE_EEvS6_RKT_EUliE_EEviT1_ --------------------------
	.section	.text._ZN2at6native18elementwise_kernelILi128ELi4EZNS0_15gpu_kernel_implIZNS0_50_GLOBAL__N__2680c7bb_12_PowKernel_cu_7dd49032_316829pow_tensor_scalar_kernel_implIaaEEvRNS_18TensorIteratorBaseET0_EUlaE_EEvS6_RKT_EUliE_EEviT1_,"ax",@progbits
	.align	128
        .global         _ZN2at6native18elementwise_kernelILi128ELi4EZNS0_15gpu_kernel_implIZNS0_50_GLOBAL__N__2680c7bb_12_PowKernel_cu_7dd49032_316829pow_tensor_scalar_kernel_implIaaEEvRNS_18TensorIteratorBaseET0_EUlaE_EEvS6_RKT_EUliE_EEviT1_
        .type           _ZN2at6native18elementwise_kernelILi128ELi4EZNS0_15gpu_kernel_implIZNS0_50_GLOBAL__N__2680c7bb_12_PowKernel_cu_7dd49032_316829pow_tensor_scalar_kernel_implIaaEEvRNS_18TensorIteratorBaseET0_EUlaE_EEvS6_RKT_EUliE_EEviT1_,@function
        .size           _ZN2at6native18elementwise_kernelILi128ELi4EZNS0_15gpu_kernel_implIZNS0_50_GLOBAL__N__2680c7bb_12_PowKernel_cu_7dd49032_316829pow_tensor_scalar_kernel_implIaaEEvRNS_18TensorIteratorBaseET0_EUlaE_EEvS6_RKT_EUliE_EEviT1_,(.L_x_71785 - _ZN2at6native18elementwise_kernelILi128ELi4EZNS0_15gpu_kernel_implIZNS0_50_GLOBAL__N__2680c7bb_12_PowKernel_cu_7dd49032_316829pow_tensor_scalar_kernel_implIaaEEvRNS_18TensorIteratorBaseET0_EUlaE_EEvS6_RKT_EUliE_EEviT1_)
        .other          _ZN2at6native18elementwise_kernelILi128ELi4EZNS0_15gpu_kernel_implIZNS0_50_GLOBAL__N__2680c7bb_12_PowKernel_cu_7dd49032_316829pow_tensor_scalar_kernel_implIaaEEvRNS_18TensorIteratorBaseET0_EUlaE_EEvS6_RKT_EUliE_EEviT1_,@"STO_CUDA_ENTRY STV_DEFAULT"
_ZN2at6native18elementwise_kernelILi128ELi4EZNS0_15gpu_kernel_implIZNS0_50_GLOBAL__N__2680c7bb_12_PowKernel_cu_7dd49032_316829pow_tensor_scalar_kernel_implIaaEEvRNS_18TensorIteratorBaseET0_EUlaE_EEvS6_RKT_EUliE_EEviT1_:
.text._ZN2at6native18elementwise_kernelILi128ELi4EZNS0_15gpu_kernel_implIZNS0_50_GLOBAL__N__2680c7bb_12_PowKernel_cu_7dd49032_316829pow_tensor_scalar_kernel_implIaaEEvRNS_18TensorIteratorBaseET0_EUlaE_EEvS6_RKT_EUliE_EEviT1_:
        /* <DEDUP_REMOVED lines=313> */
.L_x_21666:
        /* <DEDUP_REMOVED lines=20> */
.L_x_21670:
[----:B------:R0:W5:Y:S01]  /*14d0*/  LDG.E.U8 R0, desc[UR36][R2.64] ;  /* 0x0000002402007981 */ /* 0x000162000c1e1100 */
[----:B------:R-:W-:Y:S05]  /*14e0*/  BRA `(.L_x_21672) ;  /* 0x0000000c00547947 */ /* 0x000fea0003800000 */
.L_x_21669:
        /* <DEDUP_REMOVED lines=8> */
.L_x_21674:
[----:B------:R0:W5:Y:S01]  /*1570*/  LDG.E.U8 R0, desc[UR36][R2.64] ;  /* 0x0000002402007981 */ /* 0x000162000c1e1100 */
[----:B------:R-:W-:Y:S05]  /*1580*/  BRA `(.L_x_21672) ;  /* 0x0000000c002c7947 */ /* 0x000fea0003800000 */
.L_x_21673:
[----:B------:R0:W5:Y:S01]  /*1590*/  LDG.E.U16 R0, desc[UR36][R2.64] ;  /* 0x0000002402007981 */ /* 0x000162000c1e1500 */
[----:B------:R-:W-:Y:S05]  /*15a0*/  BRA `(.L_x_21672) ;  /* 0x0000000c00247947 */ /* 0x000fea0003800000 */
.L_x_21668:
        /* <DEDUP_REMOVED lines=9> */
.L_x_21676:
[----:B------:R-:W2:Y:S02]  /*1640*/  LDG.E.U16 R4, desc[UR36][R2.64] ;  /* 0x0000002402047981 */ /* 0x000ea4000c1e1500 */
[----:B--2---:R-:W-:-:S06]  /*1650*/  HADD2.F32 R4, -RZ, R4.H0_H0 ;  /* 0x20000004ff047230 */ /* 0x004fcc0000004100 */
[----:B------:R-:W0:Y:S02]  /*1660*/  F2I.FTZ.TRUNC.NTZ R4, R4 ;  /* 0x0000000400047305 */ /* 0x000e24000021f100 */
[----:B0-----:R-:W-:Y:S01]  /*1670*/  PRMT R0, R4, 0x7610, R0 ;  /* 0x0000761004007816 */ /* 0x001fe20000000000 */
[----:B------:R-:W-:Y:S06]  /*1680*/  BRA `(.L_x_21672) ;  /* 0x0000000800ec7947 */ /* 0x000fec0003800000 */
.L_x_21675:
        /* <DEDUP_REMOVED lines=9> */
.L_x_21678:
[----:B------:R-:W2:Y:S02]  /*1720*/  LDG.E.U16 R2, desc[UR36][R2.64] ;  /* 0x0000002402027981 */ /* 0x000ea4000c1e1500 */
[----:B--2---:R-:W-:-:S06]  /*1730*/  HADD2.F32 R4, -RZ, R2.H0_H0 ;  /* 0x20000002ff047230 */ /* 0x004fcc0000004100 */
[----:B------:R-:W0:Y:S02]  /*1740*/  F2I.FTZ.TRUNC.NTZ R4, R4 ;  /* 0x0000000400047305 */ /* 0x000e24000021f100 */
[----:B0-----:R-:W-:Y:S01]  /*1750*/  PRMT R0, R4, 0x7610, R0 ;  /* 0x0000761004007816 */ /* 0x001fe20000000000 */
[----:B------:R-:W-:Y:S06]  /*1760*/  BRA `(.L_x_21672) ;  /* 0x0000000800b47947 */ /* 0x000fec0003800000 */
.L_x_21677:
[----:B------:R-:W2:Y:S02]  /*1770*/  LDG.E.64 R2, desc[UR36][R2.64] ;  /* 0x0000002402027981 */ /* 0x000ea4000c1e1b00 */
[----:B--2---:R0:W1:Y:S01]  /*1780*/  F2I.F64.TRUNC R0, R2 ;  /* 0x0000000200007311 */ /* 0x004062000030d100 */
[----:B------:R-:W-:Y:S05]  /*1790*/  BRA `(.L_x_21672) ;  /* 0x0000000800a87947 */ /* 0x000fea0003800000 */
.L_x_21667:
        /* <DEDUP_REMOVED lines=12> */
.L_x_21681:
[----:B------:R-:W2:Y:S02]  /*1860*/  LDG.E.64 R2, desc[UR36][R2.64] ;  /* 0x0000002402027981 */ /* 0x000ea4000c1e1b00 */
[----:B--2---:R3:W4:Y:S01]  /*1870*/  F2I.F64.TRUNC R0, R2 ;  /* 0x0000000200007311 */ /* 0x004722000030d100 */
[----:B------:R-:W-:Y:S05]  /*1880*/  BRA `(.L_x_21672) ;  /* 0x00000008006c7947 */ /* 0x000fea0003800000 */
.L_x_21680:
        /* <DEDUP_REMOVED lines=28> */
.L_x_21683:
        /* <DEDUP_REMOVED lines=15> */
.L_x_21682:
[----:B------:R-:W2:Y:S02]  /*1b40*/  LDG.E.U16 R4, desc[UR36][R2.64] ;  /* 0x0000002402047981 */ /* 0x000ea4000c1e1500 */
[----:B--2---:R-:W-:-:S06]  /*1b50*/  IMAD.U32 R4, R4, 0x10000, RZ ;  /* 0x0001000004047824 */ /* 0x004fcc00078e00ff */
[----:B------:R-:W0:Y:S02]  /*1b60*/  F2I.FTZ.TRUNC.NTZ R4, R4 ;  /* 0x0000000400047305 */ /* 0x000e24000021f100 */
[----:B0-----:R-:W-:Y:S01]  /*1b70*/  PRMT R0, R4, 0x7610, R0 ;  /* 0x0000761004007816 */ /* 0x001fe20000000000 */
[----:B------:R-:W-:Y:S06]  /*1b80*/  BRA `(.L_x_21672) ;  /* 0x0000000400ac7947 */ /* 0x000fec0003800000 */
.L_x_21679:
        /* <DEDUP_REMOVED lines=10> */
.L_x_21686:
        /* <DEDUP_REMOVED lines=21> */
.L_x_21690:
[----:B------:R-:W-:Y:S05]  /*1d80*/  BSYNC B1 ;  /* 0x0000000000017941 */ /* 0x000fea0003800000 */
.L_x_21689:
[----:B------:R-:W-:Y:S01]  /*1d90*/  IMAD.SHL.U32 R2, R2, 0x100000, RZ ;  /* 0x0010000002027824 */ /* 0x000fe200078e00ff */
[----:B------:R-:W-:-:S04]  /*1da0*/  LEA R3, R0, 0x3b800000, 0x17 ;  /* 0x3b80000000037811 */ /* 0x000fc800078eb8ff */
[----:B------:R-:W-:-:S07]  /*1db0*/  LOP3.LUT R4, R3, R2, R4, 0xfe, !PT ;  /* 0x0000000203047212 */ /* 0x000fce00078efe04 */
.L_x_21688:
[----:B------:R-:W-:Y:S05]  /*1dc0*/  BSYNC B0 ;  /* 0x0000000000007941 */ /* 0x000fea0003800000 */
.L_x_21687:
[----:B------:R-:W0:Y:S02]  /*1dd0*/  F2I.FTZ.TRUNC.NTZ R4, R4 ;  /* 0x0000000400047305 */ /* 0x000e24000021f100 */
[----:B0-----:R-:W-:Y:S01]  /*1de0*/  PRMT R0, R4, 0x7610, R0 ;  /* 0x0000761004007816 */ /* 0x001fe20000000000 */
[----:B------:R-:W-:Y:S06]  /*1df0*/  BRA `(.L_x_21672) ;  /* 0x0000000400107947 */ /* 0x000fec0003800000 */
.L_x_21685:
        /* <DEDUP_REMOVED lines=21> */
.L_x_21694:
[----:B------:R-:W-:Y:S05]  /*1f50*/  BSYNC B1 ;  /* 0x0000000000017941 */ /* 0x000fea0003800000 */
.L_x_21693:
[----:B------:R-:W-:Y:S01]  /*1f60*/  IMAD.SHL.U32 R2, R2, 0x200000, RZ ;  /* 0x0020000002027824 */ /* 0x000fe200078e00ff */
[----:B------:R-:W-:-:S04]  /*1f70*/  LEA R3, R0, 0x37800000, 0x17 ;  /* 0x3780000000037811 */ /* 0x000fc800078eb8ff */
[----:B------:R-:W-:-:S07]  /*1f80*/  LOP3.LUT R4, R3, R2, R4, 0xfe, !PT ;  /* 0x0000000203047212 */ /* 0x000fce00078efe04 */
.L_x_21692:
[----:B------:R-:W-:Y:S05]  /*1f90*/  BSYNC B0 ;  /* 0x0000000000007941 */ /* 0x000fea0003800000 */
.L_x_21691:
[----:B------:R-:W0:Y:S02]  /*1fa0*/  F2I.FTZ.TRUNC.NTZ R4, R4 ;  /* 0x0000000400047305 */ /* 0x000e24000021f100 */
[----:B0-----:R-:W-:Y:S01]  /*1fb0*/  PRMT R0, R4, 0x7610, R0 ;  /* 0x0000761004007816 */ /* 0x001fe20000000000 */
[----:B------:R-:W-:Y:S06]  /*1fc0*/  BRA `(.L_x_21672) ;  /* 0x00000000009c7947 */ /* 0x000fec0003800000 */
.L_x_21684:
        /* <DEDUP_REMOVED lines=14> */
.L_x_21698:
[----:B------:R-:W-:Y:S05]  /*20b0*/  BSYNC B0 ;  /* 0x0000000000007941 */ /* 0x000fea0003800000 */
.L_x_21697:
[----:B------:R-:W0:Y:S02]  /*20c0*/  F2I.FTZ.TRUNC.NTZ R4, R4 ;  /* 0x0000000400047305 */ /* 0x000e24000021f100 */
[----:B0-----:R-:W-:Y:S01]  /*20d0*/  PRMT R0, R4, 0x7610, R0 ;  /* 0x0000761004007816 */ /* 0x001fe20000000000 */
[----:B------:R-:W-:Y:S06]  /*20e0*/  BRA `(.L_x_21672) ;  /* 0x0000000000547947 */ /* 0x000fec0003800000 */
.L_x_21671:
        /* <DEDUP_REMOVED lines=16> */
.L_x_21699:
[----:B------:R-:W-:Y:S01]  /*21f0*/  PRMT R0, RZ, 0x7610, R0 ;  /* 0x00007610ff007816 */ /* 0x000fe20000000000 */
[----:B------:R-:W-:Y:S06]  /*2200*/  BRA `(.L_x_21672) ;  /* 0x00000000000c7947 */ /* 0x000fec0003800000 */
.L_x_21696:
[----:B------:R2:W5:Y:S01]  /*2210*/  LDG.E.U8 R0, desc[UR36][R2.64] ;  /* 0x0000002402007981 */ /* 0x000562000c1e1100 */
[----:B------:R-:W-:Y:S05]  /*2220*/  BRA `(.L_x_21672) ;  /* 0x0000000000047947 */ /* 0x000fea0003800000 */
.L_x_21695:
[----:B------:R1:W5:Y:S02]  /*2230*/  LDG.E.U8 R0, desc[UR36][R2.64] ;  /* 0x0000002402007981 */ /* 0x000364000c1e1100 */
.L_x_21672:
        /* <DEDUP_REMOVED lines=16> */
.L_x_21703:
[----:B------:R3:W-:Y:S01]  /*2340*/  STG.E.U8 desc[UR36][R16.64], R5 ;  /* 0x0000000510007986 */ /* 0x0007e2000c101124 */
[----:B------:R-:W-:Y:S05]  /*2350*/  BRA `(.L_x_21705) ;  /* 0x0000000c00987947 */ /* 0x000fea0003800000 */
.L_x_21702:
        /* <DEDUP_REMOVED lines=12> */
.L_x_21707:
[----:B------:R-:W-:-:S04]  /*2420*/  LOP3.LUT R5, R5, 0xffff, RZ, 0xc0, !PT ;  /* 0x0000ffff05057812 */ /* 0x000fc800078ec0ff */
[----:B------:R-:W-:-:S05]  /*2430*/  PRMT R3, R5, 0x8880, RZ ;  /* 0x0000888005037816 */ /* 0x000fca00000000ff */
[----:B------:R1:W-:Y:S01]  /*2440*/  STG.E desc[UR36][R16.64], R3 ;  /* 0x0000000310007986 */ /* 0x0003e2000c101924 */
[----:B------:R-:W-:Y:S05]  /*2450*/  BRA `(.L_x_21705) ;  /* 0x0000000c00587947 */ /* 0x000fea0003800000 */
.L_x_21706:
[----:B------:R-:W-:-:S04]  /*2460*/  PRMT R3, R5, 0x8880, RZ ;  /* 0x0000888005037816 */ /* 0x000fc800000000ff */
[----:B------:R-:W-:-:S05]  /*2470*/  PRMT R3, R3, 0x7710, RZ ;  /* 0x0000771003037816 */ /* 0x000fca00000000ff */
[----:B------:R2:W-:Y:S01]  /*2480*/  STG.E.U16 desc[UR36][R16.64], R3 ;  /* 0x0000000310007986 */ /* 0x0005e2000c101524 */
[----:B------:R-:W-:Y:S05]  /*2490*/  BRA `(.L_x_21705) ;  /* 0x0000000c00487947 */ /* 0x000fea0003800000 */
.L_x_21701:
        /* <DEDUP_REMOVED lines=9> */
.L_x_21709:
[----:B------:R-:W0:Y:S02]  /*2530*/  I2F.S8 R0, R5 ;  /* 0x0000000500007306 */ /* 0x000e240000001400 */
[----:B0-----:R-:W-:-:S05]  /*2540*/  F2FP.F16.F32.PACK_AB R0, RZ, R0 ;  /* 0x00000000ff00723e */ /* 0x001fca00000000ff */
[----:B------:R0:W-:Y:S01]  /*2550*/  STG.E.U16 desc[UR36][R16.64], R0 ;  /* 0x0000000010007986 */ /* 0x0001e2000c101524 */
[----:B------:R-:W-:Y:S05]  /*2560*/  BRA `(.L_x_21705) ;  /* 0x0000000c00147947 */ /* 0x000fea0003800000 */
.L_x_21708:
        /* <DEDUP_REMOVED lines=10> */
.L_x_21711:
[----:B------:R-:W0:Y:S02]  /*2610*/  I2F.S8 R5, R5 ;  /* 0x0000000500057306 */ /* 0x000e240000001400 */
[----:B0-----:R-:W-:-:S04]  /*2620*/  F2FP.F16.F32.PACK_AB R3, RZ, R5 ;  /* 0x00000005ff03723e */ /* 0x001fc800000000ff */
[----:B------:R-:W-:-:S05]  /*2630*/  PRMT R3, R3, 0x5410, RZ ;  /* 0x0000541003037816 */ /* 0x000fca00000000ff */
[----:B------:R0:W-:Y:S01]  /*2640*/  STG.E desc[UR36][R16.64], R3 ;  /* 0x0000000310007986 */ /* 0x0001e2000c101924 */
[----:B------:R-:W-:Y:S05]  /*2650*/  BRA `(.L_x_21705) ;  /* 0x0000000800d87947 */ /* 0x000fea0003800000 */
.L_x_21710:
[----:B------:R-:W-:-:S04]  /*2660*/  PRMT R2, R5, 0x8880, RZ ;  /* 0x0000888005027816 */ /* 0x000fc800000000ff */
[----:B------:R-:W-:-:S06]  /*2670*/  PRMT R2, R2, 0x7710, RZ ;  /* 0x0000771002027816 */ /* 0x000fcc00000000ff */
[----:B------:R-:W0:Y:S02]  /*2680*/  I2F.F64.S16 R2, R2 ;  /* 0x0000000200027312 */ /* 0x000e240000101c00 */
[----:B0-----:R0:W-:Y:S01]  /*2690*/  STG.E.64 desc[UR36][R16.64], R2 ;  /* 0x0000000210007986 */ /* 0x0011e2000c101b24 */
[----:B------:R-:W-:Y:S05]  /*26a0*/  BRA `(.L_x_21705) ;  /* 0x0000000800c47947 */ /* 0x000fea0003800000 */
.L_x_21700:
        /* <DEDUP_REMOVED lines=12> */
.L_x_21714:
[----:B------:R-:W-:Y:S02]  /*2770*/  PRMT R4, R5, 0x8880, RZ ;  /* 0x0000888005047816 */ /* 0x000fe400000000ff */
[----:B------:R-:W-:Y:S02]  /*2780*/  CS2R R6, SRZ ;  /* 0x0000000000067805 */ /* 0x000fe4000001ff00 */
[----:B------:R-:W-:-:S06]  /*2790*/  PRMT R4, R4, 0x7710, RZ ;  /* 0x0000771004047816 */ /* 0x000fcc00000000ff */
[----:B------:R-:W0:Y:S02]  /*27a0*/  I2F.F64.S16 R4, R4 ;  /* 0x0000000400047312 */ /* 0x000e240000101c00 */
[----:B0-----:R0:W-:Y:S01]  /*27b0*/  STG.E.128 desc[UR36][R16.64], R4 ;  /* 0x0000000410007986 */ /* 0x0011e2000c101d24 */
[----:B------:R-:W-:Y:S05]  /*27c0*/  BRA `(.L_x_21705) ;  /* 0x00000008007c7947 */ /* 0x000fea0003800000 */
.L_x_21713:
        /* <DEDUP_REMOVED lines=21> */
.L_x_21718:
[----:B------:R-:W-:Y:S05]  /*2920*/  BSYNC B0 ;  /* 0x0000000000007941 */ /* 0x000fea0003800000 */
.L_x_21717:
[----:B------:R-:W-:-:S05]  /*2930*/  LOP3.LUT R3, R0, R3, RZ, 0xfc, !PT ;  /* 0x0000000300037212 */ /* 0x000fca00078efcff */
[----:B------:R0:W-:Y:S01]  /*2940*/  STG.E.U8 desc[UR36][R16.64], R3 ;  /* 0x0000000310007986 */ /* 0x0001e2000c101124 */
[----:B------:R-:W-:Y:S05]  /*2950*/  BRA `(.L_x_21705) ;  /* 0x0000000800187947 */ /* 0x000fea0003800000 */
.L_x_21716:
        /* <DEDUP_REMOVED lines=13> */
.L_x_21720:
[----:B------:R-:W-:Y:S01]  /*2a30*/  IMAD.MOV.U32 R0, RZ, RZ, 0x7f ;  /* 0x0000007fff007424 */ /* 0x000fe200078e00ff */
[----:B------:R-:W-:-:S04]  /*2a40*/  ISETP.GT.U32.AND P0, PT, R2, 0x7f800000, PT ;  /* 0x7f8000000200780c */ /* 0x000fc80003f04070 */
[----:B------:R-:W-:-:S09]  /*2a50*/  SEL R0, R0, 0x7c, P0 ;  /* 0x0000007c00007807 */ /* 0x000fd20000000000 */
.L_x_21721:
[----:B------:R-:W-:Y:S05]  /*2a60*/  BSYNC B0 ;  /* 0x0000000000007941 */ /* 0x000fea0003800000 */
.L_x_21719:
[----:B------:R-:W-:-:S04]  /*2a70*/  LOP3.LUT R2, R5, 0x80000000, RZ, 0xc0, !PT ;  /* 0x8000000005027812 */ /* 0x000fc800078ec0ff */
[----:B------:R-:W-:-:S04]  /*2a80*/  SHF.R.U32.HI R3, RZ, 0x18, R2 ;  /* 0x00000018ff037819 */ /* 0x000fc80000011602 */
[----:B------:R-:W-:-:S05]  /*2a90*/  LOP3.LUT R3, R0, R3, RZ, 0xfc, !PT ;  /* 0x0000000300037212 */ /* 0x000fca00078efcff */
[----:B------:R0:W-:Y:S01]  /*2aa0*/  STG.E.U8 desc[UR36][R16.64], R3 ;  /* 0x0000000310007986 */ /* 0x0001e2000c101124 */
[----:B------:R-:W-:Y:S05]  /*2ab0*/  BRA `(.L_x_21705) ;  /* 0x0000000400c07947 */ /* 0x000fea0003800000 */
.L_x_21715:
[----:B------:R-:W0:Y:S02]  /*2ac0*/  I2F.S8 R0, R5 ;  /* 0x0000000500007306 */ /* 0x000e240000001400 */
[----:B0-----:R-:W-:-:S05]  /*2ad0*/  F2FP.BF16.F32.PACK_AB R0, RZ, R0 ;  /* 0x00000000ff00723e */ /* 0x001fca00000010ff */
[----:B------:R0:W-:Y:S01]  /*2ae0*/  STG.E.U16 desc[UR36][R16.64], R0 ;  /* 0x0000000010007986 */ /* 0x0001e2000c101524 */
[----:B------:R-:W-:Y:S05]  /*2af0*/  BRA `(.L_x_21705) ;  /* 0x0000000400b07947 */ /* 0x000fea0003800000 */
.L_x_21712:
        /* <DEDUP_REMOVED lines=12> */
.L_x_21724:
        /* <DEDUP_REMOVED lines=17> */
.L_x_21727:
[----:B------:R-:W-:-:S04]  /*2cd0*/  LOP3.LUT R2, R5, 0x80000000, RZ, 0xc0, !PT ;  /* 0x8000000005027812 */ /* 0x000fc800078ec0ff */
[----:B------:R-:W-:-:S04]  /*2ce0*/  SHF.R.U32.HI R3, RZ, 0x18, R2 ;  /* 0x00000018ff037819 */ /* 0x000fc80000011602 */
[----:B------:R-:W-:-:S04]  /*2cf0*/  LOP3.LUT R0, R0, R3, RZ, 0xfc, !PT ;  /* 0x0000000300007212 */ /* 0x000fc800078efcff */
[----:B------:R-:W-:-:S07]  /*2d00*/  PRMT R8, R0, 0x7610, R8 ;  /* 0x0000761000087816 */ /* 0x000fce0000000008 */
.L_x_21726:
[----:B------:R-:W-:Y:S05]  /*2d10*/  BSYNC B0 ;  /* 0x0000000000007941 */ /* 0x000fea0003800000 */
.L_x_21725:
[----:B------:R0:W-:Y:S01]  /*2d20*/  STG.E.U8 desc[UR36][R16.64], R8 ;  /* 0x0000000810007986 */ /* 0x0001e2000c101124 */
[----:B------:R-:W-:Y:S05]  /*2d30*/  BRA `(.L_x_21705) ;  /* 0x0000000400207947 */ /* 0x000fea0003800000 */
.L_x_21723:
        /* <DEDUP_REMOVED lines=17> */
.L_x_21730:
[----:B------:R-:W-:-:S04]  /*2e50*/  LOP3.LUT R2, R5, 0x80000000, RZ, 0xc0, !PT ;  /* 0x8000000005027812 */ /* 0x000fc800078ec0ff */
[----:B------:R-:W-:-:S04]  /*2e60*/  SHF.R.U32.HI R3, RZ, 0x18, R2 ;  /* 0x00000018ff037819 */ /* 0x000fc80000011602 */
[----:B------:R-:W-:-:S04]  /*2e70*/  LOP3.LUT R0, R0, R3, RZ, 0xfc, !PT ;  /* 0x0000000300007212 */ /* 0x000fc800078efcff */
[----:B------:R-:W-:-:S07]  /*2e80*/  PRMT R8, R0, 0x7610, R8 ;  /* 0x0000761000087816 */ /* 0x000fce0000000008 */
.L_x_21729:
[----:B------:R-:W-:Y:S05]  /*2e90*/  BSYNC B0 ;  /* 0x0000000000007941 */ /* 0x000fea0003800000 */
.L_x_21728:
[----:B------:R0:W-:Y:S01]  /*2ea0*/  STG.E.U8 desc[UR36][R16.64], R8 ;  /* 0x0000000810007986 */ /* 0x0001e2000c101124 */
[----:B------:R-:W-:Y:S05]  /*2eb0*/  BRA `(.L_x_21705) ;  /* 0x0000000000c07947 */ /* 0x000fea0003800000 */
.L_x_21722:
        /* <DEDUP_REMOVED lines=22> */
.L_x_21704:
        /* <DEDUP_REMOVED lines=16> */
.L_x_21733:
[----:B------:R-:W-:Y:S05]  /*3120*/  BRA `(.L_x_21705) ;  /* 0x0000000000247947 */ /* 0x000fea0003800000 */
.L_x_21732:
[----:B------:R-:W-:-:S04]  /*3130*/  LOP3.LUT R5, R5, 0xffff, RZ, 0xc0, !PT ;  /* 0x0000ffff05057812 */ /* 0x000fc800078ec0ff */
[----:B------:R-:W-:-:S05]  /*3140*/  PRMT R5, R5, 0x8880, RZ ;  /* 0x0000888005057816 */ /* 0x000fca00000000ff */
[----:B------:R-:W-:-:S05]  /*3150*/  IMAD.MOV.U32 R2, RZ, RZ, R5 ;  /* 0x000000ffff027224 */ /* 0x000fca00078e0005 */
[----:B------:R-:W-:-:S05]  /*3160*/  SHF.R.S32.HI R3, RZ, 0x1f, R2 ;  /* 0x0000001fff037819 */ /* 0x000fca0000011402 */
[----:B------:R0:W-:Y:S01]  /*3170*/  STG.E.64 desc[UR36][R16.64], R2 ;  /* 0x0000000210007986 */ /* 0x0001e2000c101b24 */
[----:B------:R-:W-:Y:S05]  /*3180*/  BRA `(.L_x_21705) ;  /* 0x00000000000c7947 */ /* 0x000fea0003800000 */
.L_x_21731:
[----:B------:R-:W-:-:S04]  /*3190*/  LOP3.LUT R5, R5, 0xffff, RZ, 0xc0, !PT ;  /* 0x0000ffff05057812 */ /* 0x000fc800078ec0ff */
[----:B------:R-:W-:-:S05]  /*31a0*/  PRMT R3, R5, 0x8880, RZ ;  /* 0x0000888005037816 */ /* 0x000fca00000000ff */
[----:B------:R0:W-:Y:S02]  /*31b0*/  STG.E desc[UR36][R16.64], R3 ;  /* 0x0000000310007986 */ /* 0x0001e4000c101924 */
.L_x_21705:
[----:B------:R-:W-:-:S04]  /*31c0*/  IMAD R18, R23, 0x200, R18 ;  /* 0x0000020017127824 */ /* 0x000fc800078e0212 */
[----:B------:R-:W-:-:S07]  /*31d0*/  VIADD R19, R18, 0x80 ;  /* 0x0000008012137836 */ /* 0x000fce0000000000 */
.L_x_21665:
[----:B------:R-:W-:Y:S05]  /*31e0*/  BSYNC B6 ;  /* 0x0000000000067941 */ /* 0x000fea0003800000 */
.L_x_21664:
        /* <DEDUP_REMOVED lines=307> */
.L_x_21736:
        /* <DEDUP_REMOVED lines=20> */
.L_x_21740:
[----:B------:R0:W5:Y:S01]  /*4660*/  LDG.E.U8 R0, desc[UR36][R2.64] ;  /* 0x0000002402007981 */ /* 0x000162000c1e1100 */
[----:B------:R-:W-:Y:S05]  /*4670*/  BRA `(.L_x_21742) ;  /* 0x0000000c00547947 */ /* 0x000fea0003800000 */
.L_x_21739:
        /* <DEDUP_REMOVED lines=8> */
.L_x_21744:
[----:B------:R0:W5:Y:S01]  /*4700*/  LDG.E.U8 R0, desc[UR36][R2.64] ;  /* 0x0000002402007981 */ /* 0x000162000c1e1100 */
[----:B------:R-:W-:Y:S05]  /*4710*/  BRA `(.L_x_21742) ;  /* 0x0000000c002c7947 */ /* 0x000fea0003800000 */
.L_x_21743:
[----:B------:R0:W5:Y:S01]  /*4720*/  LDG.E.U16 R0, desc[UR36][R2.64] ;  /* 0x0000002402007981 */ /* 0x000162000c1e1500 */
[----:B------:R-:W-:Y:S05]  /*4730*/  BRA `(.L_x_21742) ;  /* 0x0000000c00247947 */ /* 0x000fea0003800000 */
.L_x_21738:
        /* <DEDUP_REMOVED lines=9> */
.L_x_21746:
[----:B------:R-:W2:Y:S02]  /*47d0*/  LDG.E.U16 R4, desc[UR36][R2.64] ;  /* 0x0000002402047981 */ /* 0x000ea4000c1e1500 */
[----:B--2---:R-:W-:-:S06]  /*47e0*/  HADD2.F32 R4, -RZ, R4.H0_H0 ;  /* 0x20000004ff047230 */ /* 0x004fcc0000004100 */
[----:B------:R-:W0:Y:S02]  /*47f0*/  F2I.FTZ.TRUNC.NTZ R4, R4 ;  /* 0x0000000400047305 */ /* 0x000e24000021f100 */
[----:B0-----:R-:W-:Y:S01]  /*4800*/  PRMT R0, R4, 0x7610, R0 ;  /* 0x0000761004007816 */ /* 0x001fe20000000000 */
[----:B------:R-:W-:Y:S06]  /*4810*/  BRA `(.L_x_21742) ;  /* 0x0000000800ec7947 */ /* 0x000fec0003800000 */
.L_x_21745:
        /* <DEDUP_REMOVED lines=9> */
.L_x_21748:
[----:B------:R-:W2:Y:S02]  /*48b0*/  LDG.E.U16 R2, desc[UR36][R2.64] ;  /* 0x0000002402027981 */ /* 0x000ea4000c1e1500 */
[----:B--2---:R-:W-:-:S06]  /*48c0*/  HADD2.F32 R4, -RZ, R2.H0_H0 ;  /* 0x20000002ff047230 */ /* 0x004fcc0000004100 */
[----:B------:R-:W0:Y:S02]  /*48d0*/  F2I.FTZ.TRUNC.NTZ R4, R4 ;  /* 0x0000000400047305 */ /* 0x000e24000021f100 */
[----:B0-----:R-:W-:Y:S01]  /*48e0*/  PRMT R0, R4, 0x7610, R0 ;  /* 0x0000761004007816 */ /* 0x001fe20000000000 */
[----:B------:R-:W-:Y:S06]  /*48f0*/  BRA `(.L_x_21742) ;  /* 0x0000000800b47947 */ /* 0x000fec0003800000 */
.L_x_21747:
[----:B------:R-:W2:Y:S02]  /*4900*/  LDG.E.64 R2, desc[UR36][R2.64] ;  /* 0x0000002402027981 */ /* 0x000ea4000c1e1b00 */
[----:B--2---:R0:W1:Y:S01]  /*4910*/  F2I.F64.TRUNC R0, R2 ;  /* 0x0000000200007311 */ /* 0x004062000030d100 */
[----:B------:R-:W-:Y:S05]  /*4920*/  BRA `(.L_x_21742) ;  /* 0x0000000800a87947 */ /* 0x000fea0003800000 */
.L_x_21737:
        /* <DEDUP_REMOVED lines=12> */
.L_x_21751:
[----:B------:R-:W2:Y:S02]  /*49f0*/  LDG.E.64 R2, desc[UR36][R2.64] ;  /* 0x0000002402027981 */ /* 0x000ea4000c1e1b00 */
[----:B--2---:R3:W4:Y:S01]  /*4a00*/  F2I.F64.TRUNC R0, R2 ;  /* 0x0000000200007311 */ /* 0x004722000030d100 */
[----:B------:R-:W-:Y:S05]  /*4a10*/  BRA `(.L_x_21742) ;  /* 0x00000008006c7947 */ /* 0x000fea0003800000 */
.L_x_21750:
        /* <DEDUP_REMOVED lines=28> */
.L_x_21753:
        /* <DEDUP_REMOVED lines=15> */
.L_x_21752:
[----:B------:R-:W2:Y:S02]  /*4cd0*/  LDG.E.U16 R4, desc[UR36][R2.64] ;  /* 0x0000002402047981 */ /* 0x000ea4000c1e1500 */
[----:B--2---:R-:W-:-:S06]  /*4ce0*/  IMAD.U32 R4, R4, 0x10000, RZ ;  /* 0x0001000004047824 */ /* 0x004fcc00078e00ff */
[----:B------:R-:W0:Y:S02]  /*4cf0*/  F2I.FTZ.TRUNC.NTZ R4, R4 ;  /* 0x0000000400047305 */ /* 0x000e24000021f100 */
[----:B0-----:R-:W-:Y:S01]  /*4d00*/  PRMT R0, R4, 0x7610, R0 ;  /* 0x0000761004007816 */ /* 0x001fe20000000000 */
[----:B------:R-:W-:Y:S06]  /*4d10*/  BRA `(.L_x_21742) ;  /* 0x0000000400ac7947 */ /* 0x000fec0003800000 */
.L_x_21749:
        /* <DEDUP_REMOVED lines=10> */
.L_x_21756:
        /* <DEDUP_REMOVED lines=21> */
.L_x_21760:
[----:B------:R-:W-:Y:S05]  /*4f10*/  BSYNC B1 ;  /* 0x0000000000017941 */ /* 0x000fea0003800000 */
.L_x_21759:
[----:B------:R-:W-:Y:S01]  /*4f20*/  IMAD.SHL.U32 R2, R2, 0x100000, RZ ;  /* 0x0010000002027824 */ /* 0x000fe200078e00ff */
[----:B------:R-:W-:-:S04]  /*4f30*/  LEA R3, R0, 0x3b800000, 0x17 ;  /* 0x3b80000000037811 */ /* 0x000fc800078eb8ff */
[----:B------:R-:W-:-:S07]  /*4f40*/  LOP3.LUT R4, R3, R2, R4, 0xfe, !PT ;  /* 0x0000000203047212 */ /* 0x000fce00078efe04 */
.L_x_21758:
[----:B------:R-:W-:Y:S05]  /*4f50*/  BSYNC B0 ;  /* 0x0000000000007941 */ /* 0x000fea0003800000 */
.L_x_21757:
[----:B------:R-:W0:Y:S02]  /*4f60*/  F2I.FTZ.TRUNC.NTZ R4, R4 ;  /* 0x0000000400047305 */ /* 0x000e24000021f100 */
[----:B0-----:R-:W-:Y:S01]  /*4f70*/  PRMT R0, R4, 0x7610, R0 ;  /* 0x0000761004007816 */ /* 0x001fe20000000000 */
[----:B------:R-:W-:Y:S06]  /*4f80*/  BRA `(.L_x_21742) ;  /* 0x0000000400107947 */ /* 0x000fec0003800000 */
.L_x_21755:
        /* <DEDUP_REMOVED lines=21> */
.L_x_21764:
[----:B------:R-:W-:Y:S05]  /*50e0*/  BSYNC B1 ;  /* 0x0000000000017941 */ /* 0x000fea0003800000 */
.L_x_21763:
[----:B------:R-:W-:Y:S01]  /*50f0*/  IMAD.SHL.U32 R2, R2, 0x200000, RZ ;  /* 0x0020000002027824 */ /* 0x000fe200078e00ff */
[----:B------:R-:W-:-:S04]  /*5100*/  LEA R3, R0, 0x37800000, 0x17 ;  /* 0x3780000000037811 */ /* 0x000fc800078eb8ff */
[----:B------:R-:W-:-:S07]  /*5110*/  LOP3.LUT R4, R3, R2, R4, 0xfe, !PT ;  /* 0x0000000203047212 */ /* 0x000fce00078efe04 */
.L_x_21762:
[----:B------:R-:W-:Y:S05]  /*5120*/  BSYNC B0 ;  /* 0x0000000000007941 */ /* 0x000fea0003800000 */
.L_x_21761:
[----:B------:R-:W0:Y:S02]  /*5130*/  F2I.FTZ.TRUNC.NTZ R4, R4 ;  /* 0x0000000400047305 */ /* 0x000e24000021f100 */
[----:B0-----:R-:W-:Y:S01]  /*5140*/  PRMT R0, R4, 0x7610, R0 ;  /* 0x0000761004007816 */ /* 0x001fe20000000000 */
[----:B------:R-:W-:Y:S06]  /*5150*/  BRA `(.L_x_21742) ;  /* 0x00000000009c7947 */ /* 0x000fec0003800000 */
.L_x_21754:
        /* <DEDUP_REMOVED lines=14> */
.L_x_21768:
[----:B------:R-:W-:Y:S05]  /*5240*/  BSYNC B0 ;  /* 0x0000000000007941 */ /* 0x000fea0003800000 */
.L_x_21767:
[----:B------:R-:W0:Y:S02]  /*5250*/  F2I.FTZ.TRUNC.NTZ R4, R4 ;  /* 0x0000000400047305 */ /* 0x000e24000021f100 */
[----:B0-----:R-:W-:Y:S01]  /*5260*/  PRMT R0, R4, 0x7610, R0 ;  /* 0x0000761004007816 */ /* 0x001fe20000000000 */
[----:B------:R-:W-:Y:S06]  /*5270*/  BRA `(.L_x_21742) ;  /* 0x0000000000547947 */ /* 0x000fec0003800000 */
.L_x_21741:
        /* <DEDUP_REMOVED lines=16> */
.L_x_21769:
[----:B------:R-:W-:Y:S01]  /*5380*/  PRMT R0, RZ, 0x7610, R0 ;  /* 0x00007610ff007816 */ /* 0x000fe20000000000 */
[----:B------:R-:W-:Y:S06]  /*5390*/  BRA `(.L_x_21742) ;  /* 0x00000000000c7947 */ /* 0x000fec0003800000 */
.L_x_21766:
[----:B------:R2:W5:Y:S01]  /*53a0*/  LDG.E.U8 R0, desc[UR36][R2.64] ;  /* 0x0000002402007981 */ /* 0x000562000c1e1100 */
[----:B------:R-:W-:Y:S05]  /*53b0*/  BRA `(.L_x_21742) ;  /* 0x0000000000047947 */ /* 0x000fea0003800000 */
.L_x_21765:
[----:B------:R1:W5:Y:S02]  /*53c0*/  LDG.E.U8 R0, desc[UR36][R2.64] ;  /* 0x0000002402007981 */ /* 0x000364000c1e1100 */
.L_x_21742:
        /* <DEDUP_REMOVED lines=16> */
.L_x_21773:
[----:B------:R0:W-:Y:S01]  /*54d0*/  STG.E.U8 desc[UR36][R16.64], R5 ;  /* 0x0000000510007986 */ /* 0x0001e2000c101124 */
[----:B------:R-:W-:Y:S05]  /*54e0*/  BRA `(.L_x_21775) ;  /* 0x0000000c00987947 */ /* 0x000fea0003800000 */
.L_x_21772:
        /* <DEDUP_REMOVED lines=12> */
.L_x_21777:
[----:B------:R-:W-:-:S04]  /*55b0*/  LOP3.LUT R5, R5, 0xffff, RZ, 0xc0, !PT ;  /* 0x0000ffff05057812 */ /* 0x000fc800078ec0ff */
[----:B------:R-:W-:-:S05]  /*55c0*/  PRMT R3, R5, 0x8880, RZ ;  /* 0x0000888005037816 */ /* 0x000fca00000000ff */
[----:B------:R0:W-:Y:S01]  /*55d0*/  STG.E desc[UR36][R16.64], R3 ;  /* 0x0000000310007986 */ /* 0x0001e2000c101924 */
[----:B------:R-:W-:Y:S05]  /*55e0*/  BRA `(.L_x_21775) ;  /* 0x0000000c00587947 */ /* 0x000fea0003800000 */
.L_x_21776:
[----:B------:R-:W-:-:S04]  /*55f0*/  PRMT R3, R5, 0x8880, RZ ;  /* 0x0000888005037816 */ /* 0x000fc800000000ff */
[----:B------:R-:W-:-:S05]  /*5600*/  PRMT R3, R3, 0x7710, RZ ;  /* 0x0000771003037816 */ /* 0x000fca00000000ff */
[----:B------:R0:W-:Y:S01]  /*5610*/  STG.E.U16 desc[UR36][R16.64], R3 ;  /* 0x0000000310007986 */ /* 0x0001e2000c101524 */
[----:B------:R-:W-:Y:S05]  /*5620*/  BRA `(.L_x_21775) ;  /* 0x0000000c00487947 */ /* 0x000fea0003800000 */
.L_x_21771:
        /* <DEDUP_REMOVED lines=9> */
.L_x_21779:
[----:B------:R-:W0:Y:S02]  /*56c0*/  I2F.S8 R0, R5 ;  /* 0x0000000500007306 */ /* 0x000e240000001400 */
[----:B0-----:R-:W-:-:S05]  /*56d0*/  F2FP.F16.F32.PACK_AB R0, RZ, R0 ;  /* 0x00000000ff00723e */ /* 0x001fca00000000ff */
[----:B------:R0:W-:Y:S01]  /*56e0*/  STG.E.U16 desc[UR36][R16.64], R0 ;  /* 0x0000000010007986 */ /* 0x0001e2000c101524 */
[----:B------:R-:W-:Y:S05]  /*56f0*/  BRA `(.L_x_21775) ;  /* 0x0000000c00147947 */ /* 0x000fea0003800000 */
.L_x_21778:
        /* <DEDUP_REMOVED lines=10> */
.L_x_21781:
[----:B------:R-:W0:Y:S02]  /*57a0*/  I2F.S8 R5, R5 ;  /* 0x0000000500057306 */ /* 0x000e240000001400 */
[----:B0-----:R-:W-:-:S04]  /*57b0*/  F2FP.F16.F32.PACK_AB R3, RZ, R5 ;  /* 0x00000005ff03723e */ /* 0x001fc800000000ff */
[----:B------:R-:W-:-:S05]  /*57c0*/  PRMT R3, R3, 0x5410, RZ ;  /* 0x0000541003037816 */ /* 0x000fca00000000ff */
[----:B------:R0:W-:Y:S01]  /*57d0*/  STG.E desc[UR36][R16.64], R3 ;  /* 0x0000000310007986 */ /* 0x0001e2000c101924 */
[----:B------:R-:W-:Y:S05]  /*57e0*/  BRA `(.L_x_21775) ;  /* 0x0000000800d87947 */ /* 0x000fea0003800000 */
.L_x_21780:
[----:B------:R-:W-:-:S04]  /*57f0*/  PRMT R2, R5, 0x8880, RZ ;  /* 0x0000888005027816 */ /* 0x000fc800000000ff */
[----:B------:R-:W-:-:S06]  /*5800*/  PRMT R2, R2, 0x7710, RZ ;  /* 0x0000771002027816 */ /* 0x000fcc00000000ff */
[----:B------:R-:W0:Y:S02]  /*5810*/  I2F.F64.S16 R2, R2 ;  /* 0x0000000200027312 */ /* 0x000e240000101c00 */
[----:B0-----:R0:W-:Y:S01]  /*5820*/  STG.E.64 desc[UR36][R16.64], R2 ;  /* 0x0000000210007986 */ /* 0x0011e2000c101b24 */
[----:B------:R-:W-:Y:S05]  /*5830*/  BRA `(.L_x_21775) ;  /* 0x0000000800c47947 */ /* 0x000fea0003800000 */
.L_x_21770:
        /* <DEDUP_REMOVED lines=12> */
.L_x_21784:
[----:B------:R-:W-:Y:S02]  /*5900*/  PRMT R4, R5, 0x8880, RZ ;  /* 0x0000888005047816 */ /* 0x000fe400000000ff */
[----:B------:R-:W-:Y:S02]  /*5910*/  CS2R R6, SRZ ;  /* 0x0000000000067805 */ /* 0x000fe4000001ff00 */
[----:B------:R-:W-:-:S06]  /*5920*/  PRMT R4, R4, 0x7710, RZ ;  /* 0x0000771004047816 */ /* 0x000fcc00000000ff */
[----:B------:R-:W0:Y:S02]  /*5930*/  I2F.F64.S16 R4, R4 ;  /* 0x0000000400047312 */ /* 0x000e240000101c00 */
[----:B0-----:R0:W-:Y:S01]  /*5940*/  STG.E.128 desc[UR36][R16.64], R4 ;  /* 0x0000000410007986 */ /* 0x0011e2000c101d24 */
[----:B------:R-:W-:Y:S05]  /*5950*/  BRA `(.L_x_21775) ;  /* 0x00000008007c7947 */ /* 0x000fea0003800000 */
.L_x_21783:
        /* <DEDUP_REMOVED lines=21> */
.L_x_21788:
[----:B------:R-:W-:Y:S05]  /*5ab0*/  BSYNC B0 ;  /* 0x0000000000007941 */ /* 0x000fea0003800000 */
.L_x_21787:
[----:B------:R-:W-:-:S05]  /*5ac0*/  LOP3.LUT R3, R0, R3, RZ, 0xfc, !PT ;  /* 0x0000000300037212 */ /* 0x000fca00078efcff */
[----:B------:R0:W-:Y:S01]  /*5ad0*/  STG.E.U8 desc[UR36][R16.64], R3 ;  /* 0x0000000310007986 */ /* 0x0001e2000c101124 */
[----:B------:R-:W-:Y:S05]  /*5ae0*/  BRA `(.L_x_21775) ;  /* 0x0000000800187947 */ /* 0x000fea0003800000 */
.L_x_21786:
        /* <DEDUP_REMOVED lines=13> */
.L_x_21790:
[----:B------:R-:W-:Y:S01]  /*5bc0*/  IMAD.MOV.U32 R0, RZ, RZ, 0x7f ;  /* 0x0000007fff007424 */ /* 0x000fe200078e00ff */
[----:B------:R-:W-:-:S04]  /*5bd0*/  ISETP.GT.U32.AND P0, PT, R2, 0x7f800000, PT ;  /* 0x7f8000000200780c */ /* 0x000fc80003f04070 */
[----:B------:R-:W-:-:S09]  /*5be0*/  SEL R0, R0, 0x7c, P0 ;  /* 0x0000007c00007807 */ /* 0x000fd20000000000 */
.L_x_21791:
[----:B------:R-:W-:Y:S05]  /*5bf0*/  BSYNC B0 ;  /* 0x0000000000007941 */ /* 0x000fea0003800000 */
.L_x_21789:
[----:B------:R-:W-:-:S04]  /*5c00*/  LOP3.LUT R2, R5, 0x80000000, RZ, 0xc0, !PT ;  /* 0x8000000005027812 */ /* 0x000fc800078ec0ff */
[----:B------:R-:W-:-:S04]  /*5c10*/  SHF.R.U32.HI R3, RZ, 0x18, R2 ;  /* 0x00000018ff037819 */ /* 0x000fc80000011602 */
[----:B------:R-:W-:-:S05]  /*5c20*/  LOP3.LUT R3, R0, R3, RZ, 0xfc, !PT ;  /* 0x0000000300037212 */ /* 0x000fca00078efcff */
[----:B------:R0:W-:Y:S01]  /*5c30*/  STG.E.U8 desc[UR36][R16.64], R3 ;  /* 0x0000000310007986 */ /* 0x0001e2000c101124 */
[----:B------:R-:W-:Y:S05]  /*5c40*/  BRA `(.L_x_21775) ;  /* 0x0000000400c07947 */ /* 0x000fea0003800000 */
.L_x_21785:
[----:B------:R-:W0:Y:S02]  /*5c50*/  I2F.S8 R0, R5 ;  /* 0x0000000500007306 */ /* 0x000e240000001400 */
[----:B0-----:R-:W-:-:S05]  /*5c60*/  F2FP.BF16.F32.PACK_AB R0, RZ, R0 ;  /* 0x00000000ff00723e */ /* 0x001fca00000010ff */
[----:B------:R0:W-:Y:S01]  /*5c70*/  STG.E.U16 desc[UR36][R16.64], R0 ;  /* 0x0000000010007986 */ /* 0x0001e2000c101524 */
[----:B------:R-:W-:Y:S05]  /*5c80*/  BRA `(.L_x_21775) ;  /* 0x0000000400b07947 */ /* 0x000fea0003800000 */
.L_x_21782:
        /* <DEDUP_REMOVED lines=12> */
.L_x_21794:
        /* <DEDUP_REMOVED lines=17> */
.L_x_21797:
[----:B------:R-:W-:-:S04]  /*5e60*/  LOP3.LUT R2, R5, 0x80000000, RZ, 0xc0, !PT ;  /* 0x8000000005027812 */ /* 0x000fc800078ec0ff */
[----:B------:R-:W-:-:S04]  /*5e70*/  SHF.R.U32.HI R3, RZ, 0x18, R2 ;  /* 0x00000018ff037819 */ /* 0x000fc80000011602 */
[----:B------:R-:W-:-:S04]  /*5e80*/  LOP3.LUT R0, R0, R3, RZ, 0xfc, !PT ;  /* 0x0000000300007212 */ /* 0x000fc800078efcff */
[----:B------:R-:W-:-:S07]  /*5e90*/  PRMT R8, R0, 0x7610, R8 ;  /* 0x0000761000087816 */ /* 0x000fce0000000008 */
.L_x_21796:
[----:B------:R-:W-:Y:S05]  /*5ea0*/  BSYNC B0 ;  /* 0x0000000000007941 */ /* 0x000fea0003800000 */
.L_x_21795:
[----:B------:R3:W-:Y:S01]  /*5eb0*/  STG.E.U8 desc[UR36][R16.64], R8 ;  /* 0x0000000810007986 */ /* 0x0007e2000c101124 */
[----:B------:R-:W-:Y:S05]  /*5ec0*/  BRA `(.L_x_21775) ;  /* 0x0000000400207947 */ /* 0x000fea0003800000 */
.L_x_21793:
        /* <DEDUP_REMOVED lines=17> */
.L_x_21800:
[----:B------:R-:W-:-:S04]  /*5fe0*/  LOP3.LUT R2, R5, 0x80000000, RZ, 0xc0, !PT ;  /* 0x8000000005027812 */ /* 0x000fc800078ec0ff */
[----:B------:R-:W-:-:S04]  /*5ff0*/  SHF.R.U32.HI R3, RZ, 0x18, R2 ;  /* 0x00000018ff037819 */ /* 0x000fc80000011602 */
[----:B------:R-:W-:-:S04]  /*6000*/  LOP3.LUT R0, R0, R3, RZ, 0xfc, !PT ;  /* 0x0000000300007212 */ /* 0x000fc800078efcff */
[----:B------:R-:W-:-:S07]  /*6010*/  PRMT R8, R0, 0x7610, R8 ;  /* 0x0000761000087816 */ /* 0x000fce0000000008 */
.L_x_21799:
[----:B------:R-:W-:Y:S05]  /*6020*/  BSYNC B0 ;  /* 0x0000000000007941 */ /* 0x000fea0003800000 */
.L_x_21798:
[----:B------:R0:W-:Y:S01]  /*6030*/  STG.E.U8 desc[UR36][R16.64], R8 ;  /* 0x0000000810007986 */ /* 0x0001e2000c101124 */
[----:B------:R-:W-:Y:S05]  /*6040*/  BRA `(.L_x_21775) ;  /* 0x0000000000c07947 */ /* 0x000fea0003800000 */
.L_x_21792:
        /* <DEDUP_REMOVED lines=22> */
.L_x_21774:
        /* <DEDUP_REMOVED lines=16> */
.L_x_21803:
[----:B------:R-:W-:Y:S05]  /*62b0*/  BRA `(.L_x_21775) ;  /* 0x0000000000247947 */ /* 0x000fea0003800000 */
.L_x_21802:
[----:B------:R-:W-:-:S04]  /*62c0*/  LOP3.LUT R5, R5, 0xffff, RZ, 0xc0, !PT ;  /* 0x0000ffff05057812 */ /* 0x000fc800078ec0ff */
[----:B------:R-:W-:-:S05]  /*62d0*/  PRMT R5, R5, 0x8880, RZ ;  /* 0x0000888005057816 */ /* 0x000fca00000000ff */
[----:B------:R-:W-:-:S05]  /*62e0*/  IMAD.MOV.U32 R2, RZ, RZ, R5 ;  /* 0x000000ffff027224 */ /* 0x000fca00078e0005 */
[----:B------:R-:W-:-:S05]  /*62f0*/  SHF.R.S32.HI R3, RZ, 0x1f, R2 ;  /* 0x0000001fff037819 */ /* 0x000fca0000011402 */
[----:B------:R2:W-:Y:S01]  /*6300*/  STG.E.64 desc[UR36][R16.64], R2 ;  /* 0x0000000210007986 */ /* 0x0005e2000c101b24 */
[----:B------:R-:W-:Y:S05]  /*6310*/  BRA `(.L_x_21775) ;  /* 0x00000000000c7947 */ /* 0x000fea0003800000 */
.L_x_21801:
[----:B------:R-:W-:-:S04]  /*6320*/  LOP3.LUT R5, R5, 0xffff, RZ, 0xc0, !PT ;  /* 0x0000ffff05057812 */ /* 0x000fc800078ec0ff */
[----:B------:R-:W-:-:S05]  /*6330*/  PRMT R3, R5, 0x8880, RZ ;  /* 0x0000888005037816 */ /* 0x000fca00000000ff */
[----:B------:R0:W-:Y:S02]  /*6340*/  STG.E desc[UR36][R16.64], R3 ;  /* 0x0000000310007986 */ /* 0x0001e4000c101924 */
.L_x_21775:
[----:B------:R-:W-:-:S07]  /*6350*/  VIADD R19, R19, 0x80 ;  /* 0x0000008013137836 */ /* 0x000fce0000000000 */
.L_x_21735:
[----:B------:R-:W-:Y:S05]  /*6360*/  BSYNC B6 ;  /* 0x0000000000067941 */ /* 0x000fea0003800000 */
.L_x_21734:
        /* <DEDUP_REMOVED lines=307> */
.L_x_21806:
        /* <DEDUP_REMOVED lines=20> */
.L_x_21810:
[----:B------:R0:W5:Y:S01]  /*77e0*/  LDG.E.U8 R0, desc[UR36][R2.64] ;  /* 0x0000002402007981 */ /* 0x000162000c1e1100 */
[----:B------:R-:W-:Y:S05]  /*77f0*/  BRA `(.L_x_21812) ;  /* 0x0000000c00547947 */ /* 0x000fea0003800000 */
.L_x_21809:
        /* <DEDUP_REMOVED lines=8> */
.L_x_21814:
[----:B------:R0:W5:Y:S01]  /*7880*/  LDG.E.U8 R0, desc[UR36][R2.64] ;  /* 0x0000002402007981 */ /* 0x000162000c1e1100 */
[----:B------:R-:W-:Y:S05]  /*7890*/  BRA `(.L_x_21812) ;  /* 0x0000000c002c7947 */ /* 0x000fea0003800000 */
.L_x_21813:
[----:B------:R0:W5:Y:S01]  /*78a0*/  LDG.E.U16 R0, desc[UR36][R2.64] ;  /* 0x0000002402007981 */ /* 0x000162000c1e1500 */
[----:B------:R-:W-:Y:S05]  /*78b0*/  BRA `(.L_x_21812) ;  /* 0x0000000c00247947 */ /* 0x000fea0003800000 */
.L_x_21808:
        /* <DEDUP_REMOVED lines=9> */
.L_x_21816:
[----:B------:R-:W2:Y:S02]  /*7950*/  LDG.E.U16 R4, desc[UR36][R2.64] ;  /* 0x0000002402047981 */ /* 0x000ea4000c1e1500 */
[----:B--2---:R-:W-:-:S06]  /*7960*/  HADD2.F32 R4, -RZ, R4.H0_H0 ;  /* 0x20000004ff047230 */ /* 0x004fcc0000004100 */
[----:B------:R-:W0:Y:S02]  /*7970*/  F2I.FTZ.TRUNC.NTZ R4, R4 ;  /* 0x0000000400047305 */ /* 0x000e24000021f100 */
[----:B0-----:R-:W-:Y:S01]  /*7980*/  PRMT R0, R4, 0x7610, R0 ;  /* 0x0000761004007816 */ /* 0x001fe20000000000 */
[----:B------:R-:W-:Y:S06]  /*7990*/  BRA `(.L_x_21812) ;  /* 0x0000000800ec7947 */ /* 0x000fec0003800000 */
.L_x_21815:
        /* <DEDUP_REMOVED lines=9> */
.L_x_21818:
[----:B------:R-:W2:Y:S02]  /*7a30*/  LDG.E.U16 R2, desc[UR36][R2.64] ;  /* 0x0000002402027981 */ /* 0x000ea4000c1e1500 */
[----:B--2---:R-:W-:-:S06]  /*7a40*/  HADD2.F32 R4, -RZ, R2.H0_H0 ;  /* 0x20000002ff047230 */ /* 0x004fcc0000004100 */
[----:B------:R-:W0:Y:S02]  /*7a50*/  F2I.FTZ.TRUNC.NTZ R4, R4 ;  /* 0x0000000400047305 */ /* 0x000e24000021f100 */
[----:B0-----:R-:W-:Y:S01]  /*7a60*/  PRMT R0, R4, 0x7610, R0 ;  /* 0x0000761004007816 */ /* 0x001fe20000000000 */
[----:B------:R-:W-:Y:S06]  /*7a70*/  BRA `(.L_x_21812) ;  /* 0x0000000800b47947 */ /* 0x000fec0003800000 */
.L_x_21817:
[----:B------:R-:W2:Y:S02]  /*7a80*/  LDG.E.64 R2, desc[UR36][R2.64] ;  /* 0x0000002402027981 */ /* 0x000ea4000c1e1b00 */
[----:B--2---:R0:W1:Y:S01]  /*7a90*/  F2I.F64.TRUNC R0, R2 ;  /* 0x0000000200007311 */ /* 0x004062000030d100 */
[----:B------:R-:W-:Y:S05]  /*7aa0*/  BRA `(.L_x_21812) ;  /* 0x0000000800a87947 */ /* 0x000fea0003800000 */
.L_x_21807:
        /* <DEDUP_REMOVED lines=12> */
.L_x_21821:
[----:B------:R-:W2:Y:S02]  /*7b70*/  LDG.E.64 R2, desc[UR36][R2.64] ;  /* 0x0000002402027981 */ /* 0x000ea4000c1e1b00 */
[----:B--2---:R3:W4:Y:S01]  /*7b80*/  F2I.F64.TRUNC R0, R2 ;  /* 0x0000000200007311 */ /* 0x004722000030d100 */
[----:B------:R-:W-:Y:S05]  /*7b90*/  BRA `(.L_x_21812) ;  /* 0x00000008006c7947 */ /* 0x000fea0003800000 */
.L_x_21820:
        /* <DEDUP_REMOVED lines=28> */
.L_x_21823:
        /* <DEDUP_REMOVED lines=15> */
.L_x_21822:
[----:B------:R-:W2:Y:S02]  /*7e50*/  LDG.E.U16 R4, desc[UR36][R2.64] ;  /* 0x0000002402047981 */ /* 0x000ea4000c1e1500 */
[----:B--2---:R-:W-:-:S06]  /*7e60*/  IMAD.U32 R4, R4, 0x10000, RZ ;  /* 0x0001000004047824 */ /* 0x004fcc00078e00ff */
[----:B------:R-:W0:Y:S02]  /*7e70*/  F2I.FTZ.TRUNC.NTZ R4, R4 ;  /* 0x0000000400047305 */ /* 0x000e24000021f100 */
[----:B0-----:R-:W-:Y:S01]  /*7e80*/  PRMT R0, R4, 0x7610, R0 ;  /* 0x0000761004007816 */ /* 0x001fe20000000000 */
[----:B------:R-:W-:Y:S06]  /*7e90*/  BRA `(.L_x_21812) ;  /* 0x0000000400ac7947 */ /* 0x000fec0003800000 */
.L_x_21819:
        /* <DEDUP_REMOVED lines=10> */
.L_x_21826:
        /* <DEDUP_REMOVED lines=21> */
.L_x_21830:
[----:B------:R-:W-:Y:S05]  /*8090*/  BSYNC B1 ;  /* 0x0000000000017941 */ /* 0x000fea0003800000 */
.L_x_21829:
[----:B------:R-:W-:Y:S01]  /*80a0*/  IMAD.SHL.U32 R2, R2, 0x100000, RZ ;  /* 0x0010000002027824 */ /* 0x000fe200078e00ff */
[----:B------:R-:W-:-:S04]  /*80b0*/  LEA R3, R0, 0x3b800000, 0x17 ;  /* 0x3b80000000037811 */ /* 0x000fc800078eb8ff */
[----:B------:R-:W-:-:S07]  /*80c0*/  LOP3.LUT R4, R3, R2, R4, 0xfe, !PT ;  /* 0x0000000203047212 */ /* 0x000fce00078efe04 */
.L_x_21828:
[----:B------:R-:W-:Y:S05]  /*80d0*/  BSYNC B0 ;  /* 0x0000000000007941 */ /* 0x000fea0003800000 */
.L_x_21827:
[----:B------:R-:W0:Y:S02]  /*80e0*/  F2I.FTZ.TRUNC.NTZ R4, R4 ;  /* 0x0000000400047305 */ /* 0x000e24000021f100 */
[----:B0-----:R-:W-:Y:S01]  /*80f0*/  PRMT R0, R4, 0x7610, R0 ;  /* 0x0000761004007816 */ /* 0x001fe20000000000 */
[----:B------:R-:W-:Y:S06]  /*8100*/  BRA `(.L_x_21812) ;  /* 0x0000000400107947 */ /* 0x000fec0003800000 */
.L_x_21825:
        /* <DEDUP_REMOVED lines=21> */
.L_x_21834:
[----:B------:R-:W-:Y:S05]  /*8260*/  BSYNC B1 ;  /* 0x0000000000017941 */ /* 0x000fea0003800000 */
.L_x_21833:
[----:B------:R-:W-:Y:S01]  /*8270*/  IMAD.SHL.U32 R2, R2, 0x200000, RZ ;  /* 0x0020000002027824 */ /* 0x000fe200078e00ff */
[----:B------:R-:W-:-:S04]  /*8280*/  LEA R3, R0, 0x37800000, 0x17 ;  /* 0x3780000000037811 */ /* 0x000fc800078eb8ff */
[----:B------:R-:W-:-:S07]  /*8290*/  LOP3.LUT R4, R3, R2, R4, 0xfe, !PT ;  /* 0x0000000203047212 */ /* 0x000fce00078efe04 */
.L_x_21832:
[----:B------:R-:W-:Y:S05]  /*82a0*/  BSYNC B0 ;  /* 0x0000000000007941 */ /* 0x000fea0003800000 */
.L_x_21831:
[----:B------:R-:W0:Y:S02]  /*82b0*/  F2I.FTZ.TRUNC.NTZ R4, R4 ;  /* 0x0000000400047305 */ /* 0x000e24000021f100 */
[----:B0-----:R-:W-:Y:S01]  /*82c0*/  PRMT R0, R4, 0x7610, R0 ;  /* 0x0000761004007816 */ /* 0x001fe20000000000 */
[----:B------:R-:W-:Y:S06]  /*82d0*/  BRA `(.L_x_21812) ;  /* 0x00000000009c7947 */ /* 0x000fec0003800000 */
.L_x_21824:
        /* <DEDUP_REMOVED lines=14> */
.L_x_21838:
[----:B------:R-:W-:Y:S05]  /*83c0*/  BSYNC B0 ;  /* 0x0000000000007941 */ /* 0x000fea0003800000 */
.L_x_21837:
[----:B------:R-:W0:Y:S02]  /*83d0*/  F2I.FTZ.TRUNC.NTZ R4, R4 ;  /* 0x0000000400047305 */ /* 0x000e24000021f100 */
[----:B0-----:R-:W-:Y:S01]  /*83e0*/  PRMT R0, R4, 0x7610, R0 ;  /* 0x0000761004007816 */ /* 0x001fe20000000000 */
[----:B------:R-:W-:Y:S06]  /*83f0*/  BRA `(.L_x_21812) ;  /* 0x0000000000547947 */ /* 0x000fec0003800000 */
.L_x_21811:
        /* <DEDUP_REMOVED lines=16> */
.L_x_21839:
[----:B------:R-:W-:Y:S01]  /*8500*/  PRMT R0, RZ, 0x7610, R0 ;  /* 0x00007610ff007816 */ /* 0x000fe20000000000 */
[----:B------:R-:W-:Y:S06]  /*8510*/  BRA `(.L_x_21812) ;  /* 0x00000000000c7947 */ /* 0x000fec0003800000 */
.L_x_21836:
[----:B------:R1:W5:Y:S01]  /*8520*/  LDG.E.U8 R0, desc[UR36][R2.64] ;  /* 0x0000002402007981 */ /* 0x000362000c1e1100 */
[----:B------:R-:W-:Y:S05]  /*8530*/  BRA `(.L_x_21812) ;  /* 0x0000000000047947 */ /* 0x000fea0003800000 */
.L_x_21835:
[----:B------:R2:W5:Y:S02]  /*8540*/  LDG.E.U8 R0, desc[UR36][R2.64] ;  /* 0x0000002402007981 */ /* 0x000564000c1e1100 */
.L_x_21812:
        /* <DEDUP_REMOVED lines=16> */
.L_x_21843:
[----:B------:R3:W-:Y:S01]  /*8650*/  STG.E.U8 desc[UR36][R16.64], R5 ;  /* 0x0000000510007986 */ /* 0x0007e2000c101124 */
[----:B------:R-:W-:Y:S05]  /*8660*/  BRA `(.L_x_21845) ;  /* 0x0000000c00987947 */ /* 0x000fea0003800000 */
.L_x_21842:
        /* <DEDUP_REMOVED lines=12> */
.L_x_21847:
[----:B------:R-:W-:-:S04]  /*8730*/  LOP3.LUT R5, R5, 0xffff, RZ, 0xc0, !PT ;  /* 0x0000ffff05057812 */ /* 0x000fc800078ec0ff */
[----:B------:R-:W-:-:S05]  /*8740*/  PRMT R3, R5, 0x8880, RZ ;  /* 0x0000888005037816 */ /* 0x000fca00000000ff */
[----:B------:R2:W-:Y:S01]  /*8750*/  STG.E desc[UR36][R16.64], R3 ;  /* 0x0000000310007986 */ /* 0x0005e2000c101924 */
[----:B------:R-:W-:Y:S05]  /*8760*/  BRA `(.L_x_21845) ;  /* 0x0000000c00587947 */ /* 0x000fea0003800000 */
.L_x_21846:
[----:B------:R-:W-:-:S04]  /*8770*/  PRMT R3, R5, 0x8880, RZ ;  /* 0x0000888005037816 */ /* 0x000fc800000000ff */
[----:B------:R-:W-:-:S05]  /*8780*/  PRMT R3, R3, 0x7710, RZ ;  /* 0x0000771003037816 */ /* 0x000fca00000000ff */
[----:B------:R0:W-:Y:S01]  /*8790*/  STG.E.U16 desc[UR36][R16.64], R3 ;  /* 0x0000000310007986 */ /* 0x0001e2000c101524 */
[----:B------:R-:W-:Y:S05]  /*87a0*/  BRA `(.L_x_21845) ;  /* 0x0000000c00487947 */ /* 0x000fea0003800000 */
.L_x_21841:
        /* <DEDUP_REMOVED lines=9> */
.L_x_21849:
[----:B------:R-:W0:Y:S02]  /*8840*/  I2F.S8 R0, R5 ;  /* 0x0000000500007306 */ /* 0x000e240000001400 */
[----:B0-----:R-:W-:-:S05]  /*8850*/  F2FP.F16.F32.PACK_AB R0, RZ, R0 ;  /* 0x00000000ff00723e */ /* 0x001fca00000000ff */
[----:B------:R0:W-:Y:S01]  /*8860*/  STG.E.U16 desc[UR36][R16.64], R0 ;  /* 0x0000000010007986 */ /* 0x0001e2000c101524 */
[----:B------:R-:W-:Y:S05]  /*8870*/  BRA `(.L_x_21845) ;  /* 0x0000000c00147947 */ /* 0x000fea0003800000 */
.L_x_21848:
        /* <DEDUP_REMOVED lines=10> */
.L_x_21851:
[----:B------:R-:W0:Y:S02]  /*8920*/  I2F.S8 R5, R5 ;  /* 0x0000000500057306 */ /* 0x000e240000001400 */
[----:B0-----:R-:W-:-:S04]  /*8930*/  F2FP.F16.F32.PACK_AB R3, RZ, R5 ;  /* 0x00000005ff03723e */ /* 0x001fc800000000ff */
[----:B------:R-:W-:-:S05]  /*8940*/  PRMT R3, R3, 0x5410, RZ ;  /* 0x0000541003037816 */ /* 0x000fca00000000ff */
[----:B------:R0:W-:Y:S01]  /*8950*/  STG.E desc[UR36][R16.64], R3 ;  /* 0x0000000310007986 */ /* 0x0001e2000c101924 */
[----:B------:R-:W-:Y:S05]  /*8960*/  BRA `(.L_x_21845) ;  /* 0x0000000800d87947 */ /* 0x000fea0003800000 */
.L_x_21850:
[----:B------:R-:W-:-:S04]  /*8970*/  PRMT R2, R5, 0x8880, RZ ;  /* 0x0000888005027816 */ /* 0x000fc800000000ff */
[----:B------:R-:W-:-:S06]  /*8980*/  PRMT R2, R2, 0x7710, RZ ;  /* 0x0000771002027816 */ /* 0x000fcc00000000ff */
[----:B------:R-:W0:Y:S02]  /*8990*/  I2F.F64.S16 R2, R2 ;  /* 0x0000000200027312 */ /* 0x000e240000101c00 */
[----:B0-----:R0:W-:Y:S01]  /*89a0*/  STG.E.64 desc[UR36][R16.64], R2 ;  /* 0x0000000210007986 */ /* 0x0011e2000c101b24 */
[----:B------:R-:W-:Y:S05]  /*89b0*/  BRA `(.L_x_21845) ;  /* 0x0000000800c47947 */ /* 0x000fea0003800000 */
.L_x_21840:
        /* <DEDUP_REMOVED lines=12> */
.L_x_21854:
[----:B------:R-:W-:Y:S02]  /*8a80*/  PRMT R4, R5, 0x8880, RZ ;  /* 0x0000888005047816 */ /* 0x000fe400000000ff */
[----:B------:R-:W-:Y:S02]  /*8a90*/  CS2R R6, SRZ ;  /* 0x0000000000067805 */ /* 0x000fe4000001ff00 */
[----:B------:R-:W-:-:S06]  /*8aa0*/  PRMT R4, R4, 0x7710, RZ ;  /* 0x0000771004047816 */ /* 0x000fcc00000000ff */
[----:B------:R-:W0:Y:S02]  /*8ab0*/  I2F.F64.S16 R4, R4 ;  /* 0x0000000400047312 */ /* 0x000e240000101c00 */
[----:B0-----:R0:W-:Y:S01]  /*8ac0*/  STG.E.128 desc[UR36][R16.64], R4 ;  /* 0x0000000410007986 */ /* 0x0011e2000c101d24 */
[----:B------:R-:W-:Y:S05]  /*8ad0*/  BRA `(.L_x_21845) ;  /* 0x00000008007c7947 */ /* 0x000fea0003800000 */
.L_x_21853:
        /* <DEDUP_REMOVED lines=21> */
.L_x_21858:
[----:B------:R-:W-:Y:S05]  /*8c30*/  BSYNC B0 ;  /* 0x0000000000007941 */ /* 0x000fea0003800000 */
.L_x_21857:
[----:B------:R-:W-:-:S05]  /*8c40*/  LOP3.LUT R3, R0, R3, RZ, 0xfc, !PT ;  /* 0x0000000300037212 */ /* 0x000fca00078efcff */
[----:B------:R0:W-:Y:S01]  /*8c50*/  STG.E.U8 desc[UR36][R16.64], R3 ;  /* 0x0000000310007986 */ /* 0x0001e2000c101124 */
[----:B------:R-:W-:Y:S05]  /*8c60*/  BRA `(.L_x_21845) ;  /* 0x0000000800187947 */ /* 0x000fea0003800000 */
.L_x_21856:
        /* <DEDUP_REMOVED lines=13> */
.L_x_21860:
[----:B------:R-:W-:Y:S01]  /*8d40*/  IMAD.MOV.U32 R0, RZ, RZ, 0x7f ;  /* 0x0000007fff007424 */ /* 0x000fe200078e00ff */
[----:B------:R-:W-:-:S04]  /*8d50*/  ISETP.GT.U32.AND P0, PT, R2, 0x7f800000, PT ;  /* 0x7f8000000200780c */ /* 0x000fc80003f04070 */
[----:B------:R-:W-:-:S09]  /*8d60*/  SEL R0, R0, 0x7c, P0 ;  /* 0x0000007c00007807 */ /* 0x000fd20000000000 */
.L_x_21861:
[----:B------:R-:W-:Y:S05]  /*8d70*/  BSYNC B0 ;  /* 0x0000000000007941 */ /* 0x000fea0003800000 */
.L_x_21859:
[----:B------:R-:W-:-:S04]  /*8d80*/  LOP3.LUT R2, R5, 0x80000000, RZ, 0xc0, !PT ;  /* 0x8000000005027812 */ /* 0x000fc800078ec0ff */
[----:B------:R-:W-:-:S04]  /*8d90*/  SHF.R.U32.HI R3, RZ, 0x18, R2 ;  /* 0x00000018ff037819 */ /* 0x000fc80000011602 */
[----:B------:R-:W-:-:S05]  /*8da0*/  LOP3.LUT R3, R0, R3, RZ, 0xfc, !PT ;  /* 0x0000000300037212 */ /* 0x000fca00078efcff */
[----:B------:R0:W-:Y:S01]  /*8db0*/  STG.E.U8 desc[UR36][R16.64], R3 ;  /* 0x0000000310007986 */ /* 0x0001e2000c101124 */
[----:B------:R-:W-:Y:S05]  /*8dc0*/  BRA `(.L_x_21845) ;  /* 0x0000000400c07947 */ /* 0x000fea0003800000 */
.L_x_21855:
[----:B------:R-:W0:Y:S02]  /*8dd0*/  I2F.S8 R0, R5 ;  /* 0x0000000500007306 */ /* 0x000e240000001400 */
[----:B0-----:R-:W-:-:S05]  /*8de0*/  F2FP.BF16.F32.PACK_AB R0, RZ, R0 ;  /* 0x00000000ff00723e */ /* 0x001fca00000010ff */
[----:B------:R0:W-:Y:S01]  /*8df0*/  STG.E.U16 desc[UR36][R16.64], R0 ;  /* 0x0000000010007986 */ /* 0x0001e2000c101524 */
[----:B------:R-:W-:Y:S05]  /*8e00*/  BRA `(.L_x_21845) ;  /* 0x0000000400b07947 */ /* 0x000fea0003800000 */
.L_x_21852:
        /* <DEDUP_REMOVED lines=12> */
.L_x_21864:
        /* <DEDUP_REMOVED lines=17> */
.L_x_21867:
[----:B------:R-:W-:-:S04]  /*8fe0*/  LOP3.LUT R2, R5, 0x80000000, RZ, 0xc0, !PT ;  /* 0x8000000005027812 */ /* 0x000fc800078ec0ff */
[----:B------:R-:W-:-:S04]  /*8ff0*/  SHF.R.U32.HI R3, RZ, 0x18, R2 ;  /* 0x00000018ff037819 */ /* 0x000fc80000011602 */
[----:B------:R-:W-:-:S04]  /*9000*/  LOP3.LUT R0, R0, R3, RZ, 0xfc, !PT ;  /* 0x0000000300007212 */ /* 0x000fc800078efcff */
[----:B------:R-:W-:-:S07]  /*9010*/  PRMT R8, R0, 0x7610, R8 ;  /* 0x0000761000087816 */ /* 0x000fce0000000008 */
.L_x_21866:
[----:B------:R-:W-:Y:S05]  /*9020*/  BSYNC B0 ;  /* 0x0000000000007941 */ /* 0x000fea0003800000 */
.L_x_21865:
[----:B------:R0:W-:Y:S01]  /*9030*/  STG.E.U8 desc[UR36][R16.64], R8 ;  /* 0x0000000810007986 */ /* 0x0001e2000c101124 */
[----:B------:R-:W-:Y:S05]  /*9040*/  BRA `(.L_x_21845) ;  /* 0x0000000400207947 */ /* 0x000fea0003800000 */
.L_x_21863:
        /* <DEDUP_REMOVED lines=17> */
.L_x_21870:
[----:B------:R-:W-:-:S04]  /*9160*/  LOP3.LUT R2, R5, 0x80000000, RZ, 0xc0, !PT ;  /* 0x8000000005027812 */ /* 0x000fc800078ec0ff */
[----:B------:R-:W-:-:S04]  /*9170*/  SHF.R.U32.HI R3, RZ, 0x18, R2 ;  /* 0x00000018ff037819 */ /* 0x000fc80000011602 */
[----:B------:R-:W-:-:S04]  /*9180*/  LOP3.LUT R0, R0, R3, RZ, 0xfc, !PT ;  /* 0x0000000300007212 */ /* 0x000fc800078efcff */
[----:B------:R-:W-:-:S07]  /*9190*/  PRMT R8, R0, 0x7610, R8 ;  /* 0x0000761000087816 */ /* 0x000fce0000000008 */
.L_x_21869:
[----:B------:R-:W-:Y:S05]  /*91a0*/  BSYNC B0 ;  /* 0x0000000000007941 */ /* 0x000fea0003800000 */
.L_x_21868:
[----:B------:R0:W-:Y:S01]  /*91b0*/  STG.E.U8 desc[UR36][R16.64], R8 ;  /* 0x0000000810007986 */ /* 0x0001e2000c101124 */
[----:B------:R-:W-:Y:S05]  /*91c0*/  BRA `(.L_x_21845) ;  /* 0x0000000000c07947 */ /* 0x000fea0003800000 */
.L_x_21862:
        /* <DEDUP_REMOVED lines=22> */
.L_x_21844:
        /* <DEDUP_REMOVED lines=16> */
.L_x_21873:
[----:B------:R-:W-:Y:S05]  /*9430*/  BRA `(.L_x_21845) ;  /* 0x0000000000247947 */ /* 0x000fea0003800000 */
.L_x_21872:
[----:B------:R-:W-:-:S04]  /*9440*/  LOP3.LUT R5, R5, 0xffff, RZ, 0xc0, !PT ;  /* 0x0000ffff05057812 */ /* 0x000fc800078ec0ff */
[----:B------:R-:W-:-:S05]  /*9450*/  PRMT R5, R5, 0x8880, RZ ;  /* 0x0000888005057816 */ /* 0x000fca00000000ff */
[----:B------:R-:W-:-:S05]  /*9460*/  IMAD.MOV.U32 R2, RZ, RZ, R5 ;  /* 0x000000ffff027224 */ /* 0x000fca00078e0005 */
[----:B------:R-:W-:-:S05]  /*9470*/  SHF.R.S32.HI R3, RZ, 0x1f, R2 ;  /* 0x0000001fff037819 */ /* 0x000fca0000011402 */
[----:B------:R0:W-:Y:S01]  /*9480*/  STG.E.64 desc[UR36][R16.64], R2 ;  /* 0x0000000210007986 */ /* 0x0001e2000c101b24 */
[----:B------:R-:W-:Y:S05]  /*9490*/  BRA `(.L_x_21845) ;  /* 0x00000000000c7947 */ /* 0x000fea0003800000 */
.L_x_21871:
[----:B------:R-:W-:-:S04]  /*94a0*/  LOP3.LUT R5, R5, 0xffff, RZ, 0xc0, !PT ;  /* 0x0000ffff05057812 */ /* 0x000fc800078ec0ff */
[----:B------:R-:W-:-:S05]  /*94b0*/  PRMT R3, R5, 0x8880, RZ ;  /* 0x0000888005037816 */ /* 0x000fca00000000ff */
[----:B------:R0:W-:Y:S02]  /*94c0*/  STG.E desc[UR36][R16.64], R3 ;  /* 0x0000000310007986 */ /* 0x0001e4000c101924 */
.L_x_21845:
[----:B------:R-:W-:-:S07]  /*94d0*/  VIADD R19, R19, 0x80 ;  /* 0x0000008013137836 */ /* 0x000fce0000000000 */
.L_x_21805:
[----:B------:R-:W-:Y:S05]  /*94e0*/  BSYNC B6 ;  /* 0x0000000000067941 */ /* 0x000fea0003800000 */
.L_x_21804:
        /* <DEDUP_REMOVED lines=306> */
.L_x_21874:
        /* <DEDUP_REMOVED lines=20> */
.L_x_21878:
[----:B------:R4:W5:Y:S01]  /*a950*/  LDG.E.U8 R0, desc[UR36][R2.64] ;  /* 0x0000002402007981 */ /* 0x000962000c1e1100 */
[----:B------:R-:W-:Y:S05]  /*a960*/  BRA `(.L_x_21880) ;  /* 0x0000000c00547947 */ /* 0x000fea0003800000 */
.L_x_21877:
        /* <DEDUP_REMOVED lines=8> */
.L_x_21882:
[----:B------:R2:W5:Y:S01]  /*a9f0*/  LDG.E.U8 R0, desc[UR36][R2.64] ;  /* 0x0000002402007981 */ /* 0x000562000c1e1100 */
[----:B------:R-:W-:Y:S05]  /*aa00*/  BRA `(.L_x_21880) ;  /* 0x0000000c002c7947 */ /* 0x000fea0003800000 */
.L_x_21881:
[----:B------:R0:W5:Y:S01]  /*aa10*/  LDG.E.U16 R0, desc[UR36][R2.64] ;  /* 0x0000002402007981 */ /* 0x000162000c1e1500 */
[----:B------:R-:W-:Y:S05]  /*aa20*/  BRA `(.L_x_21880) ;  /* 0x0000000c00247947 */ /* 0x000fea0003800000 */
.L_x_21876:
        /* <DEDUP_REMOVED lines=9> */
.L_x_21884:
[----:B------:R-:W2:Y:S02]  /*aac0*/  LDG.E.U16 R4, desc[UR36][R2.64] ;  /* 0x0000002402047981 */ /* 0x000ea4000c1e1500 */
[----:B--2---:R-:W-:-:S06]  /*aad0*/  HADD2.F32 R4, -RZ, R4.H0_H0 ;  /* 0x20000004ff047230 */ /* 0x004fcc0000004100 */
[----:B------:R-:W0:Y:S02]  /*aae0*/  F2I.FTZ.TRUNC.NTZ R4, R4 ;  /* 0x0000000400047305 */ /* 0x000e24000021f100 */
[----:B0-----:R-:W-:Y:S01]  /*aaf0*/  PRMT R0, R4, 0x7610, R0 ;  /* 0x0000761004007816 */ /* 0x001fe20000000000 */
[----:B------:R-:W-:Y:S06]  /*ab00*/  BRA `(.L_x_21880) ;  /* 0x0000000800ec7947 */ /* 0x000fec0003800000 */
.L_x_21883:
        /* <DEDUP_REMOVED lines=9> */
.L_x_21886:
[----:B------:R-:W2:Y:S02]  /*aba0*/  LDG.E.U16 R2, desc[UR36][R2.64] ;  /* 0x0000002402027981 */ /* 0x000ea4000c1e1500 */
[----:B--2---:R-:W-:-:S06]  /*abb0*/  HADD2.F32 R4, -RZ, R2.H0_H0 ;  /* 0x20000002ff047230 */ /* 0x004fcc0000004100 */
[----:B------:R-:W0:Y:S02]  /*abc0*/  F2I.FTZ.TRUNC.NTZ R4, R4 ;  /* 0x0000000400047305 */ /* 0x000e24000021f100 */
[----:B0-----:R-:W-:Y:S01]  /*abd0*/  PRMT R0, R4, 0x7610, R0 ;  /* 0x0000761004007816 */ /* 0x001fe20000000000 */
[----:B------:R-:W-:Y:S06]  /*abe0*/  BRA `(.L_x_21880) ;  /* 0x0000000800b47947 */ /* 0x000fec0003800000 */
.L_x_21885:
[----:B------:R-:W2:Y:S02]  /*abf0*/  LDG.E.64 R2, desc[UR36][R2.64] ;  /* 0x0000002402027981 */ /* 0x000ea4000c1e1b00 */
[----:B--2---:R0:W1:Y:S01]  /*ac00*/  F2I.F64.TRUNC R0, R2 ;  /* 0x0000000200007311 */ /* 0x004062000030d100 */
[----:B------:R-:W-:Y:S05]  /*ac10*/  BRA `(.L_x_21880) ;  /* 0x0000000800a87947 */ /* 0x000fea0003800000 */
.L_x_21875:
        /* <DEDUP_REMOVED lines=12> */
.L_x_21889:
[----:B------:R-:W2:Y:S02]  /*ace0*/  LDG.E.64 R2, desc[UR36][R2.64] ;  /* 0x0000002402027981 */ /* 0x000ea4000c1e1b00 */
[----:B--2---:R0:W1:Y:S01]  /*acf0*/  F2I.F64.TRUNC R0, R2 ;  /* 0x0000000200007311 */ /* 0x004062000030d100 */
[----:B------:R-:W-:Y:S05]  /*ad00*/  BRA `(.L_x_21880) ;  /* 0x00000008006c7947 */ /* 0x000fea0003800000 */
.L_x_21888:
        /* <DEDUP_REMOVED lines=28> */
.L_x_21891:
        /* <DEDUP_REMOVED lines=15> */
.L_x_21890:
[----:B------:R-:W2:Y:S02]  /*afc0*/  LDG.E.U16 R4, desc[UR36][R2.64] ;  /* 0x0000002402047981 */ /* 0x000ea4000c1e1500 */
[----:B--2---:R-:W-:-:S06]  /*afd0*/  IMAD.U32 R4, R4, 0x10000, RZ ;  /* 0x0001000004047824 */ /* 0x004fcc00078e00ff */
[----:B------:R-:W0:Y:S02]  /*afe0*/  F2I.FTZ.TRUNC.NTZ R4, R4 ;  /* 0x0000000400047305 */ /* 0x000e24000021f100 */
[----:B0-----:R-:W-:Y:S01]  /*aff0*/  PRMT R0, R4, 0x7610, R0 ;  /* 0x0000761004007816 */ /* 0x001fe20000000000 */
[----:B------:R-:W-:Y:S06]  /*b000*/  BRA `(.L_x_21880) ;  /* 0x0000000400ac7947 */ /* 0x000fec0003800000 */
.L_x_21887:
        /* <DEDUP_REMOVED lines=10> */
.L_x_21894:
        /* <DEDUP_REMOVED lines=21> */
.L_x_21898:
[----:B------:R-:W-:Y:S05]  /*b200*/  BSYNC B1 ;  /* 0x0000000000017941 */ /* 0x000fea0003800000 */
.L_x_21897:
[----:B------:R-:W-:Y:S01]  /*b210*/  IMAD.SHL.U32 R2, R2, 0x100000, RZ ;  /* 0x0010000002027824 */ /* 0x000fe200078e00ff */
[----:B------:R-:W-:-:S04]  /*b220*/  LEA R3, R0, 0x3b800000, 0x17 ;  /* 0x3b80000000037811 */ /* 0x000fc800078eb8ff */
[----:B------:R-:W-:-:S07]  /*b230*/  LOP3.LUT R4, R3, R2, R4, 0xfe, !PT ;  /* 0x0000000203047212 */ /* 0x000fce00078efe04 */
.L_x_21896:
[----:B------:R-:W-:Y:S05]  /*b240*/  BSYNC B0 ;  /* 0x0000000000007941 */ /* 0x000fea0003800000 */
.L_x_21895:
[----:B------:R-:W0:Y:S02]  /*b250*/  F2I.FTZ.TRUNC.NTZ R4, R4 ;  /* 0x0000000400047305 */ /* 0x000e24000021f100 */
[----:B0-----:R-:W-:Y:S01]  /*b260*/  PRMT R0, R4, 0x7610, R0 ;  /* 0x0000761004007816 */ /* 0x001fe20000000000 */
[----:B------:R-:W-:Y:S06]  /*b270*/  BRA `(.L_x_21880) ;  /* 0x0000000400107947 */ /* 0x000fec0003800000 */
.L_x_21893:
        /* <DEDUP_REMOVED lines=21> */
.L_x_21902:
[----:B------:R-:W-:Y:S05]  /*b3d0*/  BSYNC B1 ;  /* 0x0000000000017941 */ /* 0x000fea0003800000 */
.L_x_21901:
[----:B------:R-:W-:Y:S01]  /*b3e0*/  IMAD.SHL.U32 R2, R2, 0x200000, RZ ;  /* 0x0020000002027824 */ /* 0x000fe200078e00ff */
[----:B------:R-:W-:-:S04]  /*b3f0*/  LEA R3, R0, 0x37800000, 0x17 ;  /* 0x3780000000037811 */ /* 0x000fc800078eb8ff */
[----:B------:R-:W-:-:S07]  /*b400*/  LOP3.LUT R4, R3, R2, R4, 0xfe, !PT ;  /* 0x0000000203047212 */ /* 0x000fce00078efe04 */
.L_x_21900:
[----:B------:R-:W-:Y:S05]  /*b410*/  BSYNC B0 ;  /* 0x0000000000007941 */ /* 0x000fea0003800000 */
.L_x_21899:
[----:B------:R-:W0:Y:S02]  /*b420*/  F2I.FTZ.TRUNC.NTZ R4, R4 ;  /* 0x0000000400047305 */ /* 0x000e24000021f100 */
[----:B0-----:R-:W-:Y:S01]  /*b430*/  PRMT R0, R4, 0x7610, R0 ;  /* 0x0000761004007816 */ /* 0x001fe20000000000 */
[----:B------:R-:W-:Y:S06]  /*b440*/  BRA `(.L_x_21880) ;  /* 0x00000000009c7947 */ /* 0x000fec0003800000 */
.L_x_21892:
        /* <DEDUP_REMOVED lines=14> */
.L_x_21906:
[----:B------:R-:W-:Y:S05]  /*b530*/  BSYNC B0 ;  /* 0x0000000000007941 */ /* 0x000fea0003800000 */
.L_x_21905:
[----:B------:R-:W0:Y:S02]  /*b540*/  F2I.FTZ.TRUNC.NTZ R4, R4 ;  /* 0x0000000400047305 */ /* 0x000e24000021f100 */
[----:B0-----:R-:W-:Y:S01]  /*b550*/  PRMT R0, R4, 0x7610, R0 ;  /* 0x0000761004007816 */ /* 0x001fe20000000000 */
[----:B------:R-:W-:Y:S06]  /*b560*/  BRA `(.L_x_21880) ;  /* 0x0000000000547947 */ /* 0x000fec0003800000 */
.L_x_21879:
        /* <DEDUP_REMOVED lines=16> */
.L_x_21907:
[----:B------:R-:W-:Y:S01]  /*b670*/  PRMT R0, RZ, 0x7610, R0 ;  /* 0x00007610ff007816 */ /* 0x000fe20000000000 */
[----:B------:R-:W-:Y:S06]  /*b680*/  BRA `(.L_x_21880) ;  /* 0x00000000000c7947 */ /* 0x000fec0003800000 */
.L_x_21904:
[----:B------:R0:W5:Y:S01]  /*b690*/  LDG.E.U8 R0, desc[UR36][R2.64] ;  /* 0x0000002402007981 */ /* 0x000162000c1e1100 */
[----:B------:R-:W-:Y:S05]  /*b6a0*/  BRA `(.L_x_21880) ;  /* 0x0000000000047947 */ /* 0x000fea0003800000 */
.L_x_21903:
[----:B------:R0:W5:Y:S02]  /*b6b0*/  LDG.E.U8 R0, desc[UR36][R2.64] ;  /* 0x0000002402007981 */ /* 0x000164000c1e1100 */
.L_x_21880:
        /* <DEDUP_REMOVED lines=16> */
.L_x_21911:
[----:B------:R-:W-:Y:S01]  /*b7c0*/  STG.E.U8 desc[UR36][R16.64], R5 ;  /* 0x0000000510007986 */ /* 0x000fe2000c101124 */
[----:B------:R-:W-:Y:S05]  /*b7d0*/  EXIT ;  /* 0x000000000000794d */ /* 0x000fea0003800000 */
.L_x_21910:
        /* <DEDUP_REMOVED lines=12> */
.L_x_21914:
[----:B------:R-:W-:-:S04]  /*b8a0*/  LOP3.LUT R5, R5, 0xffff, RZ, 0xc0, !PT ;  /* 0x0000ffff05057812 */ /* 0x000fc800078ec0ff */
[----:B------:R-:W-:-:S05]  /*b8b0*/  PRMT R3, R5, 0x8880, RZ ;  /* 0x0000888005037816 */ /* 0x000fca00000000ff */
[----:B------:R-:W-:Y:S01]  /*b8c0*/  STG.E desc[UR36][R16.64], R3 ;  /* 0x0000000310007986 */ /* 0x000fe2000c101924 */
[----:B------:R-:W-:Y:S05]  /*b8d0*/  EXIT ;  /* 0x000000000000794d */ /* 0x000fea0003800000 */
.L_x_21913:
[----:B------:R-:W-:-:S04]  /*b8e0*/  PRMT R3, R5, 0x8880, RZ ;  /* 0x0000888005037816 */ /* 0x000fc800000000ff */
[----:B------:R-:W-:-:S05]  /*b8f0*/  PRMT R3, R3, 0x7710, RZ ;  /* 0x0000771003037816 */ /* 0x000fca00000000ff */
[----:B------:R-:W-:Y:S01]  /*b900*/  STG.E.U16 desc[UR36][R16.64], R3 ;  /* 0x0000000310007986 */ /* 0x000fe2000c101524 */
[----:B------:R-:W-:Y:S05]  /*b910*/  EXIT ;  /* 0x000000000000794d */ /* 0x000fea0003800000 */
.L_x_21909:
        /* <DEDUP_REMOVED lines=9> */
.L_x_21916:
[----:B------:R-:W0:Y:S02]  /*b9b0*/  I2F.S8 R0, R5 ;  /* 0x0000000500007306 */ /* 0x000e240000001400 */
[----:B0-----:R-:W-:-:S05]  /*b9c0*/  F2FP.F16.F32.PACK_AB R0, RZ, R0 ;  /* 0x00000000ff00723e */ /* 0x001fca00000000ff */
[----:B------:R-:W-:Y:S01]  /*b9d0*/  STG.E.U16 desc[UR36][R16.64], R0 ;  /* 0x0000000010007986 */ /* 0x000fe2000c101524 */
[----:B------:R-:W-:Y:S05]  /*b9e0*/  EXIT ;  /* 0x000000000000794d */ /* 0x000fea0003800000 */
.L_x_21915:
        /* <DEDUP_REMOVED lines=10> */
.L_x_21918:
[----:B------:R-:W0:Y:S02]  /*ba90*/  I2F.S8 R5, R5 ;  /* 0x0000000500057306 */ /* 0x000e240000001400 */
[----:B0-----:R-:W-:-:S04]  /*baa0*/  F2FP.F16.F32.PACK_AB R3, RZ, R5 ;  /* 0x00000005ff03723e */ /* 0x001fc800000000ff */
[----:B------:R-:W-:-:S05]  /*bab0*/  PRMT R3, R3, 0x5410, RZ ;  /* 0x0000541003037816 */ /* 0x000fca00000000ff */
[----:B------:R-:W-:Y:S01]  /*bac0*/  STG.E desc[UR36][R16.64], R3 ;  /* 0x0000000310007986 */ /* 0x000fe2000c101924 */
[----:B------:R-:W-:Y:S05]  /*bad0*/  EXIT ;  /* 0x000000000000794d */ /* 0x000fea0003800000 */
.L_x_21917:
[----:B------:R-:W-:-:S04]  /*bae0*/  PRMT R2, R5, 0x8880, RZ ;  /* 0x0000888005027816 */ /* 0x000fc800000000ff */
[----:B------:R-:W-:-:S06]  /*baf0*/  PRMT R2, R2, 0x7710, RZ ;  /* 0x0000771002027816 */ /* 0x000fcc00000000ff */
[----:B------:R-:W0:Y:S02]  /*bb00*/  I2F.F64.S16 R2, R2 ;  /* 0x0000000200027312 */ /* 0x000e240000101c00 */
[----:B0-----:R-:W-:Y:S01]  /*bb10*/  STG.E.64 desc[UR36][R16.64], R2 ;  /* 0x0000000210007986 */ /* 0x001fe2000c101b24 */
[----:B------:R-:W-:Y:S05]  /*bb20*/  EXIT ;  /* 0x000000000000794d */ /* 0x000fea0003800000 */
.L_x_21908:
        /* <DEDUP_REMOVED lines=12> */
.L_x_21921:
[----:B------:R-:W-:Y:S02]  /*bbf0*/  PRMT R4, R5, 0x8880, RZ ;  /* 0x0000888005047816 */ /* 0x000fe400000000ff */
[----:B------:R-:W-:Y:S02]  /*bc00*/  CS2R R6, SRZ ;  /* 0x0000000000067805 */ /* 0x000fe4000001ff00 */
[----:B------:R-:W-:-:S06]  /*bc10*/  PRMT R4, R4, 0x7710, RZ ;  /* 0x0000771004047816 */ /* 0x000fcc00000000ff */
[----:B------:R-:W0:Y:S02]  /*bc20*/  I2F.F64.S16 R4, R4 ;  /* 0x0000000400047312 */ /* 0x000e240000101c00 */
[----:B0-----:R-:W-:Y:S01]  /*bc30*/  STG.E.128 desc[UR36][R16.64], R4 ;  /* 0x0000000410007986 */ /* 0x001fe2000c101d24 */
[----:B------:R-:W-:Y:S05]  /*bc40*/  EXIT ;  /* 0x000000000000794d */ /* 0x000fea0003800000 */
.L_x_21920:
        /* <DEDUP_REMOVED lines=21> */
.L_x_21925:
[----:B------:R-:W-:Y:S05]  /*bda0*/  BSYNC B0 ;  /* 0x0000000000007941 */ /* 0x000fea0003800000 */
.L_x_21924:
[----:B------:R-:W-:-:S05]  /*bdb0*/  LOP3.LUT R3, R0, R3, RZ, 0xfc, !PT ;  /* 0x0000000300037212 */ /* 0x000fca00078efcff */
[----:B------:R-:W-:Y:S01]  /*bdc0*/  STG.E.U8 desc[UR36][R16.64], R3 ;  /* 0x0000000310007986 */ /* 0x000fe2000c101124 */
[----:B------:R-:W-:Y:S05]  /*bdd0*/  EXIT ;  /* 0x000000000000794d */ /* 0x000fea0003800000 */
.L_x_21923:
        /* <DEDUP_REMOVED lines=13> */
.L_x_21927:
[----:B------:R-:W-:Y:S01]  /*beb0*/  IMAD.MOV.U32 R0, RZ, RZ, 0x7f ;  /* 0x0000007fff007424 */ /* 0x000fe200078e00ff */
[----:B------:R-:W-:-:S04]  /*bec0*/  ISETP.GT.U32.AND P0, PT, R2, 0x7f800000, PT ;  /* 0x7f8000000200780c */ /* 0x000fc80003f04070 */
[----:B------:R-:W-:-:S09]  /*bed0*/  SEL R0, R0, 0x7c, P0 ;  /* 0x0000007c00007807 */ /* 0x000fd20000000000 */
.L_x_21928:
[----:B------:R-:W-:Y:S05]  /*bee0*/  BSYNC B0 ;  /* 0x0000000000007941 */ /* 0x000fea0003800000 */
.L_x_21926:
[----:B------:R-:W-:-:S04]  /*bef0*/  LOP3.LUT R2, R5, 0x80000000, RZ, 0xc0, !PT ;  /* 0x8000000005027812 */ /* 0x000fc800078ec0ff */
[----:B------:R-:W-:-:S04]  /*bf00*/  SHF.R.U32.HI R3, RZ, 0x18, R2 ;  /* 0x00000018ff037819 */ /* 0x000fc80000011602 */
[----:B------:R-:W-:-:S05]  /*bf10*/  LOP3.LUT R3, R0, R3, RZ, 0xfc, !PT ;  /* 0x0000000300037212 */ /* 0x000fca00078efcff */
[----:B------:R-:W-:Y:S01]  /*bf20*/  STG.E.U8 desc[UR36][R16.64], R3 ;  /* 0x0000000310007986 */ /* 0x000fe2000c101124 */
[----:B------:R-:W-:Y:S05]  /*bf30*/  EXIT ;  /* 0x000000000000794d */ /* 0x000fea0003800000 */
.L_x_21922:
[----:B------:R-:W0:Y:S02]  /*bf40*/  I2F.S8 R0, R5 ;  /* 0x0000000500007306 */ /* 0x000e240000001400 */
[----:B0-----:R-:W-:-:S05]  /*bf50*/  F2FP.BF16.F32.PACK_AB R0, RZ, R0 ;  /* 0x00000000ff00723e */ /* 0x001fca00000010ff */
[----:B------:R-:W-:Y:S01]  /*bf60*/  STG.E.U16 desc[UR36][R16.64], R0 ;  /* 0x0000000010007986 */ /* 0x000fe2000c101524 */
[----:B------:R-:W-:Y:S05]  /*bf70*/  EXIT ;  /* 0x000000000000794d */ /* 0x000fea0003800000 */
.L_x_21919:
        /* <DEDUP_REMOVED lines=12> */
.L_x_21931:
        /* <DEDUP_REMOVED lines=17> */
.L_x_21934:
[----:B------:R-:W-:-:S04]  /*c150*/  LOP3.LUT R2, R5, 0x80000000, RZ, 0xc0, !PT ;  /* 0x8000000005027812 */ /* 0x000fc800078ec0ff */
[----:B------:R-:W-:-:S04]  /*c160*/  SHF.R.U32.HI R3, RZ, 0x18, R2 ;  /* 0x00000018ff037819 */ /* 0x000fc80000011602 */
[----:B------:R-:W-:-:S04]  /*c170*/  LOP3.LUT R0, R0, R3, RZ, 0xfc, !PT ;  /* 0x0000000300007212 */ /* 0x000fc800078efcff */
[----:B------:R-:W-:-:S07]  /*c180*/  PRMT R8, R0, 0x7610, R8 ;  /* 0x0000761000087816 */ /* 0x000fce0000000008 */
.L_x_21933:
[----:B------:R-:W-:Y:S05]  /*c190*/  BSYNC B0 ;  /* 0x0000000000007941 */ /* 0x000fea0003800000 */
.L_x_21932:
[----:B------:R-:W-:Y:S01]  /*c1a0*/  STG.E.U8 desc[UR36][R16.64], R8 ;  /* 0x0000000810007986 */ /* 0x000fe2000c101124 */
[----:B------:R-:W-:Y:S05]  /*c1b0*/  EXIT ;  /* 0x000000000000794d */ /* 0x000fea0003800000 */
.L_x_21930:
        /* <DEDUP_REMOVED lines=17> */
.L_x_21937:
[----:B------:R-:W-:-:S04]  /*c2d0*/  LOP3.LUT R2, R5, 0x80000000, RZ, 0xc0, !PT ;  /* 0x8000000005027812 */ /* 0x000fc800078ec0ff */
[----:B------:R-:W-:-:S04]  /*c2e0*/  SHF.R.U32.HI R3, RZ, 0x18, R2 ;  /* 0x00000018ff037819 */ /* 0x000fc80000011602 */
[----:B------:R-:W-:-:S04]  /*c2f0*/  LOP3.LUT R0, R0, R3, RZ, 0xfc, !PT ;  /* 0x0000000300007212 */ /* 0x000fc800078efcff */
[----:B------:R-:W-:-:S07]  /*c300*/  PRMT R8, R0, 0x7610, R8 ;  /* 0x0000761000087816 */ /* 0x000fce0000000008 */
.L_x_21936:
[----:B------:R-:W-:Y:S05]  /*c310*/  BSYNC B0 ;  /* 0x0000000000007941 */ /* 0x000fea0003800000 */
.L_x_21935:
[----:B------:R-:W-:Y:S01]  /*c320*/  STG.E.U8 desc[UR36][R16.64], R8 ;  /* 0x0000000810007986 */ /* 0x000fe2000c101124 */
[----:B------:R-:W-:Y:S05]  /*c330*/  EXIT ;  /* 0x000000000000794d */ /* 0x000fea0003800000 */
.L_x_21929:
        /* <DEDUP_REMOVED lines=22> */
.L_x_21912:
        /* <DEDUP_REMOVED lines=16> */
.L_x_21940:
[----:B------:R-:W-:Y:S05]  /*c5a0*/  EXIT ;  /* 0x000000000000794d */ /* 0x000fea0003800000 */
.L_x_21939:
[----:B------:R-:W-:-:S04]  /*c5b0*/  LOP3.LUT R5, R5, 0xffff, RZ, 0xc0, !PT ;  /* 0x0000ffff05057812 */ /* 0x000fc800078ec0ff */
[----:B------:R-:W-:-:S05]  /*c5c0*/  PRMT R5, R5, 0x8880, RZ ;  /* 0x0000888005057816 */ /* 0x000fca00000000ff */
[----:B------:R-:W-:-:S05]  /*c5d0*/  IMAD.MOV.U32 R2, RZ, RZ, R5 ;  /* 0x000000ffff027224 */ /* 0x000fca00078e0005 */
[----:B------:R-:W-:-:S05]  /*c5e0*/  SHF.R.S32.HI R3, RZ, 0x1f, R2 ;  /* 0x0000001fff037819 */ /* 0x000fca0000011402 */
[----:B------:R-:W-:Y:S01]  /*c5f0*/  STG.E.64 desc[UR36][R16.64], R2 ;  /* 0x0000000210007986 */ /* 0x000fe2000c101b24 */
[----:B------:R-:W-:Y:S05]  /*c600*/  EXIT ;  /* 0x000000000000794d */ /* 0x000fea0003800000 */
.L_x_21938:
[----:B------:R-:W-:-:S04]  /*c610*/  LOP3.LUT R5, R5, 0xffff, RZ, 0xc0, !PT ;  /* 0x0000ffff05057812 */ /* 0x000fc800078ec0ff */
[----:B------:R-:W-:-:S05]  /*c620*/  PRMT R3, R5, 0x8880, RZ ;  /* 0x0000888005037816 */ /* 0x000fca00000000ff */
[----:B------:R-:W-:Y:S01]  /*c630*/  STG.E desc[UR36][R16.64], R3 ;  /* 0x0000000310007986 */ /* 0x000fe2000c101924 */
[----:B------:R-:W-:Y:S05]  /*c640*/  EXIT ;  /* 0x000000000000794d */ /* 0x000fea0003800000 */
.L_x_21941:
        /* <DEDUP_REMOVED lines=11> */
.L_x_71785:


//--------------------- .text._ZN2at6native27unrolled_elementwise_kernelIZNS0_50_GLOBAL__N__2680c7bb_12_PowKernel_cu_7dd49032_316829pow_tensor_scalar_kernel_implIaaEEvRNS_18TensorIteratorBaseET0_EUlaE_St5arrayIPcLm2EELi4E23TrivialOffsetCalculatorILi1EjESC_NS0_6memory12LoadWithCastILi1EEENSD_13StoreWithCastILi1EEEEEviT_S6_T2_T3_T4_T5_ --------------------------
	.section	.text._ZN2at6native27unrolled_elementwise_kernelIZNS0_50_GLOBAL__N__2680c7bb_12_PowKernel_cu_7dd49032_316829pow_tensor_scalar_kernel_implIaaEEvRNS_18TensorIteratorBaseET0_EUlaE_St5arrayIPcLm2EELi4E23TrivialOffsetCalculatorILi1EjESC_NS0_6memory12LoadWithCastILi1EEENSD_13StoreWithCastILi1EEEEEviT_S6_T2_T3_T4_T5_,"ax",@progbits
	.align	128
        .global         _ZN2at6native27unrolled_elementwise_kernelIZNS0_50_GLOBAL__N__2680c7bb_12_PowKernel_cu_7dd49032_316829pow_tensor_scalar_kernel_implIaaEEvRNS_18TensorIteratorBaseET0_EUlaE_St5arrayIPcLm2EELi4E23TrivialOffsetCalculatorILi1EjESC_NS0_6memory12LoadWithCastILi1EEENSD_13StoreWithCastILi1EEEEEviT_S6_T2_T3_T4_T5_
        .type           _ZN2at6native27unrolled_elementwise_kernelIZNS0_50_GLOBAL__N__2680c7bb_12_PowKernel_cu_7dd49032_316829pow_tensor_scalar_kernel_implIaaEEvRNS_18TensorIteratorBaseET0_EUlaE_St5arrayIPcLm2EELi4E23TrivialOffsetCalculatorILi1EjESC_NS0_6memory12LoadWithCastILi1EEENSD_13StoreWithCastILi1EEEEEviT_S6_T2_T3_T4_T5_,@function
        .size           _ZN2at6native27unrolled_elementwise_kernelIZNS0_50_GLOBAL__N__2680c7bb_12_PowKernel_cu_7dd49032_316829pow_tensor_scalar_kernel_implIaaEEvRNS_18TensorIteratorBaseET0_EUlaE_St5arrayIPcLm2EELi4E23TrivialOffsetCalculatorILi1EjESC_NS0_6memory12LoadWithCastILi1EEENSD_13StoreWithCastILi1EEEEEviT_S6_T2_T3_T4_T5_,(.L_x_71786 - _ZN2at6native27unrolled_elementwise_kernelIZNS0_50_GLOBAL__N__2680c7bb_12_PowKernel_cu_7dd49032_316829pow_tensor_scalar_kernel_implIaaEEvRNS_18TensorIteratorBaseET0_EUlaE_St5arrayIPcLm2EELi4E23TrivialOffsetCalculatorILi1EjESC_NS0_6memory12LoadWithCastILi1EEENSD_13StoreWithCastILi1EEEEEviT_S6_T2_T3_T4_T5_)
        .other          _ZN2at6native27unrolled_elementwise_kernelIZNS0_50_GLOBAL__N__2680c7bb_12_PowKernel_cu_7dd49032_316829pow_tensor_scalar_kernel_implIaaEEvRNS_18TensorIteratorBaseET0_EUlaE_St5arrayIPcLm2EELi4E23TrivialOffsetCalculatorILi1EjESC_NS0_6memory12LoadWithCastILi1EEENSD_13StoreWithCastILi1EEEEEviT_S6_T2_T3_T4_T5_,@"STO_CUDA_ENTRY STV_DEFAULT"
_ZN2at6native27unrolled_elementwise_kernelIZNS0_50_GLOBAL__N__2680c7bb_12_PowKernel_cu_7dd49032_316829pow_tensor_scalar_kernel_implIaaEEvRNS_18TensorIteratorBaseET0_EUlaE_St5arrayIPcLm2EELi4E23TrivialOffsetCalculatorILi1EjESC_NS0_6memory12LoadWithCastILi1EEENSD_13StoreWithCastILi1EEEEEviT_S6_T2_T3_T4_T5_:
.text._ZN2at6native27unrolled_elementwise_kernelIZNS0_50_GLOBAL__N__2680c7bb_12_PowKernel_cu_7dd49032_316829pow_tensor_scalar_kernel_implIaaEEvRNS_18TensorIteratorBaseET0_EUlaE_St5arrayIPcLm2EELi4E23TrivialOffsetCalculatorILi1EjESC_NS0_6memory12LoadWithCastILi1EEENSD_13StoreWithCastILi1EEEEEviT_S6_T2_T3_T4_T5_:
        /* <DEDUP_REMOVED lines=31> */
.L_x_21947:
[----:B------:R3:W5:Y:S01]  /*01f0*/  LDG.E.U8 R17, desc[UR36][R2.64] ;  /* 0x0000002402117981 */ /* 0x000762000c1e1100 */
[----:B------:R-:W-:Y:S05]  /*0200*/  BRA `(.L_x_21949) ;  /* 0x0000000c00587947 */ /* 0x000fea0003800000 */
.L_x_21946:
        /* <DEDUP_REMOVED lines=8> */
.L_x_21951:
[----:B------:R1:W5:Y:S01]  /*0290*/  LDG.E.U8 R17, desc[UR36][R2.64] ;  /* 0x0000002402117981 */ /* 0x000362000c1e1100 */
[----:B------:R-:W-:Y:S05]  /*02a0*/  BRA `(.L_x_21949) ;  /* 0x0000000c00307947 */ /* 0x000fea0003800000 */
.L_x_21950:
[----:B------:R2:W5:Y:S01]  /*02b0*/  LDG.E.U16 R17, desc[UR36][R2.64] ;  /* 0x0000002402117981 */ /* 0x000562000c1e1500 */
[----:B------:R-:W-:Y:S05]  /*02c0*/  BRA `(.L_x_21949) ;  /* 0x0000000c00287947 */ /* 0x000fea0003800000 */
.L_x_21945:
        /* <DEDUP_REMOVED lines=9> */
.L_x_21953:
[----:B------:R-:W2:Y:S02]  /*0360*/  LDG.E.U16 R0, desc[UR36][R2.64] ;  /* 0x0000002402007981 */ /* 0x000ea4000c1e1500 */
[----:B--2---:R-:W-:-:S06]  /*0370*/  HADD2.F32 R0, -RZ, R0.H0_H0 ;  /* 0x20000000ff007230 */ /* 0x004fcc0000004100 */
[----:B------:R-:W0:Y:S02]  /*0380*/  F2I.FTZ.TRUNC.NTZ R0, R0 ;  /* 0x0000000000007305 */ /* 0x000e24000021f100 */
[----:B0-----:R-:W-:Y:S01]  /*0390*/  PRMT R17, R0, 0x7610, R17 ;  /* 0x0000761000117816 */ /* 0x001fe20000000011 */
[----:B------:R-:W-:Y:S06]  /*03a0*/  BRA `(.L_x_21949) ;  /* 0x0000000800f07947 */ /* 0x000fec0003800000 */
.L_x_21952:
        /* <DEDUP_REMOVED lines=9> */
.L_x_21955:
[----:B------:R-:W2:Y:S02]  /*0440*/  LDG.E.U16 R2, desc[UR36][R2.64] ;  /* 0x0000002402027981 */ /* 0x000ea4000c1e1500 */
[----:B--2---:R-:W-:-:S06]  /*0450*/  HADD2.F32 R0, -RZ, R2.H0_H0 ;  /* 0x20000002ff007230 */ /* 0x004fcc0000004100 */
[----:B------:R-:W0:Y:S02]  /*0460*/  F2I.FTZ.TRUNC.NTZ R0, R0 ;  /* 0x0000000000007305 */ /* 0x000e24000021f100 */
[----:B0-----:R-:W-:Y:S01]  /*0470*/  PRMT R17, R0, 0x7610, R17 ;  /* 0x0000761000117816 */ /* 0x001fe20000000011 */
[----:B------:R-:W-:Y:S06]  /*0480*/  BRA `(.L_x_21949) ;  /* 0x0000000800b87947 */ /* 0x000fec0003800000 */
.L_x_21954:
[----:B------:R-:W2:Y:S02]  /*0490*/  LDG.E.64 R2, desc[UR36][R2.64] ;  /* 0x0000002402027981 */ /* 0x000ea4000c1e1b00 */
[----:B--2---:R0:W1:Y:S01]  /*04a0*/  F2I.F64.TRUNC R17, R2 ;  /* 0x0000000200117311 */ /* 0x004062000030d100 */
[----:B------:R-:W-:Y:S05]  /*04b0*/  BRA `(.L_x_21949) ;  /* 0x0000000800ac7947 */ /* 0x000fea0003800000 */
.L_x_21944:
        /* <DEDUP_REMOVED lines=12> */
.L_x_21958:
[----:B------:R-:W2:Y:S02]  /*0580*/  LDG.E.64 R2, desc[UR36][R2.64] ;  /* 0x0000002402027981 */ /* 0x000ea4000c1e1b00 */
[----:B--2---:R0:W1:Y:S01]  /*0590*/  F2I.F64.TRUNC R17, R2 ;  /* 0x0000000200117311 */ /* 0x004062000030d100 */
[----:B------:R-:W-:Y:S05]  /*05a0*/  BRA `(.L_x_21949) ;  /* 0x0000000800707947 */ /* 0x000fea0003800000 */
.L_x_21957:
        /* <DEDUP_REMOVED lines=28> */
.L_x_21960:
        /* <DEDUP_REMOVED lines=16> */
.L_x_21959:
[----:B------:R-:W2:Y:S02]  /*0870*/  LDG.E.U16 R0, desc[UR36][R2.64] ;  /* 0x0000002402007981 */ /* 0x000ea4000c1e1500 */
[----:B--2---:R-:W-:-:S06]  /*0880*/  IMAD.U32 R0, R0, 0x10000, RZ ;  /* 0x0001000000007824 */ /* 0x004fcc00078e00ff */
[----:B------:R-:W0:Y:S02]  /*0890*/  F2I.FTZ.TRUNC.NTZ R0, R0 ;  /* 0x0000000000007305 */ /* 0x000e24000021f100 */
[----:B0-----:R-:W-:Y:S01]  /*08a0*/  PRMT R17, R0, 0x7610, R17 ;  /* 0x0000761000117816 */ /* 0x001fe20000000011 */
[----:B------:R-:W-:Y:S06]  /*08b0*/  BRA `(.L_x_21949) ;  /* 0x0000000400ac7947 */ /* 0x000fec0003800000 */
.L_x_21956:
        /* <DEDUP_REMOVED lines=10> */
.L_x_21963:
        /* <DEDUP_REMOVED lines=21> */
.L_x_21967:
[----:B------:R-:W-:Y:S05]  /*0ab0*/  BSYNC B1 ;  /* 0x0000000000017941 */ /* 0x000fea0003800000 */
.L_x_21966:
[----:B------:R-:W-:Y:S01]  /*0ac0*/  LEA R3, R0, 0x3b800000, 0x17 ;  /* 0x3b80000000037811 */ /* 0x000fe200078eb8ff */
[----:B------:R-:W-:-:S05]  /*0ad0*/  IMAD.SHL.U32 R0, R2, 0x100000, RZ ;  /* 0x0010000002007824 */ /* 0x000fca00078e00ff */
[----:B------:R-:W-:-:S07]  /*0ae0*/  LOP3.LUT R0, R3, R0, R4, 0xfe, !PT ;  /* 0x0000000003007212 */ /* 0x000fce00078efe04 */
.L_x_21965:
[----:B------:R-:W-:Y:S05]  /*0af0*/  BSYNC B0 ;  /* 0x0000000000007941 */ /* 0x000fea0003800000 */
.L_x_21964:
[----:B------:R-:W0:Y:S02]  /*0b00*/  F2I.FTZ.TRUNC.NTZ R0, R0 ;  /* 0x0000000000007305 */ /* 0x000e24000021f100 */
[----:B0-----:R-:W-:Y:S01]  /*0b10*/  PRMT R17, R0, 0x7610, R17 ;  /* 0x0000761000117816 */ /* 0x001fe20000000011 */
[----:B------:R-:W-:Y:S06]  /*0b20*/  BRA `(.L_x_21949) ;  /* 0x0000000400107947 */ /* 0x000fec0003800000 */
.L_x_21962:
        /* <DEDUP_REMOVED lines=21> */
.L_x_21971:
[----:B------:R-:W-:Y:S05]  /*0c80*/  BSYNC B1 ;  /* 0x0000000000017941 */ /* 0x000fea0003800000 */
.L_x_21970:
[----:B------:R-:W-:Y:S01]  /*0c90*/  LEA R3, R0, 0x37800000, 0x17 ;  /* 0x3780000000037811 */ /* 0x000fe200078eb8ff */
[----:B------:R-:W-:-:S05]  /*0ca0*/  IMAD.SHL.U32 R0, R2, 0x200000, RZ ;  /* 0x0020000002007824 */ /* 0x000fca00078e00ff */
[----:B------:R-:W-:-:S07]  /*0cb0*/  LOP3.LUT R0, R3, R0, R4, 0xfe, !PT ;  /* 0x0000000003007212 */ /* 0x000fce00078efe04 */
.L_x_21969:
[----:B------:R-:W-:Y:S05]  /*0cc0*/  BSYNC B0 ;  /* 0x0000000000007941 */ /* 0x000fea0003800000 */
.L_x_21968:
[----:B------:R-:W0:Y:S02]  /*0cd0*/  F2I.FTZ.TRUNC.NTZ R0, R0 ;  /* 0x0000000000007305 */ /* 0x000e24000021f100 */
[----:B0-----:R-:W-:Y:S01]  /*0ce0*/  PRMT R17, R0, 0x7610, R17 ;  /* 0x0000761000117816 */ /* 0x001fe20000000011 */
[----:B------:R-:W-:Y:S06]  /*0cf0*/  BRA `(.L_x_21949) ;  /* 0x00000000009c7947 */ /* 0x000fec0003800000 */
.L_x_21961:
        /* <DEDUP_REMOVED lines=14> */
.L_x_21975:
[----:B------:R-:W-:Y:S05]  /*0de0*/  BSYNC B0 ;  /* 0x0000000000007941 */ /* 0x000fea0003800000 */
.L_x_21974:
[----:B------:R-:W0:Y:S02]  /*0df0*/  F2I.FTZ.TRUNC.NTZ R0, R0 ;  /* 0x0000000000007305 */ /* 0x000e24000021f100 */
[----:B0-----:R-:W-:Y:S01]  /*0e00*/  PRMT R17, R0, 0x7610, R17 ;  /* 0x0000761000117816 */ /* 0x001fe20000000011 */
[----:B------:R-:W-:Y:S06]  /*0e10*/  BRA `(.L_x_21949) ;  /* 0x0000000000547947 */ /* 0x000fec0003800000 */
.L_x_21948:
        /* <DEDUP_REMOVED lines=16> */
.L_x_21976:
[----:B------:R-:W-:Y:S01]  /*0f20*/  PRMT R17, RZ, 0x7610, R17 ;  /* 0x00007610ff117816 */ /* 0x000fe20000000011 */
[----:B------:R-:W-:Y:S06]  /*0f30*/  BRA `(.L_x_21949) ;  /* 0x00000000000c7947 */ /* 0x000fec0003800000 */
.L_x_21973:
[----:B------:R0:W5:Y:S01]  /*0f40*/  LDG.E.U8 R17, desc[UR36][R2.64] ;  /* 0x0000002402117981 */ /* 0x000162000c1e1100 */
[----:B------:R-:W-:Y:S05]  /*0f50*/  BRA `(.L_x_21949) ;  /* 0x0000000000047947 */ /* 0x000fea0003800000 */
.L_x_21972:
[----:B------:R0:W5:Y:S02]  /*0f60*/  LDG.E.U8 R17, desc[UR36][R2.64] ;  /* 0x0000002402117981 */ /* 0x000164000c1e1100 */
.L_x_21949:
[----:B------:R-:W2:Y:S02]  /*0f70*/  S2R R19, SR_TID.X ;  /* 0x0000000000137919 */ /* 0x000ea40000002100 */
[----:B--2---:R-:W-:-:S07]  /*0f80*/  VIADD R19, R19, 0x80 ;  /* 0x0000008013137836 */ /* 0x004fce0000000000 */
.L_x_21943:
[----:B------:R-:W-:Y:S05]  /*0f90*/  BSYNC B6 ;  /* 0x0000000000067941 */ /* 0x000fea0003800000 */
.L_x_21942:
        /* <DEDUP_REMOVED lines=23> */
.L_x_21982:
[----:B------:R0:W5:Y:S01]  /*1110*/  LDG.E.U8 R18, desc[UR36][R2.64] ;  /* 0x0000002402127981 */ /* 0x000162000c1e1100 */
[----:B------:R-:W-:Y:S05]  /*1120*/  BRA `(.L_x_21984) ;  /* 0x0000000c00547947 */ /* 0x000fea0003800000 */
.L_x_21981:
        /* <DEDUP_REMOVED lines=8> */
.L_x_21986:
[----:B------:R0:W5:Y:S01]  /*11b0*/  LDG.E.U8 R18, desc[UR36][R2.64] ;  /* 0x0000002402127981 */ /* 0x000162000c1e1100 */
[----:B------:R-:W-:Y:S05]  /*11c0*/  BRA `(.L_x_21984) ;  /* 0x0000000c002c7947 */ /* 0x000fea0003800000 */
.L_x_21985:
[----:B------:R0:W5:Y:S01]  /*11d0*/  LDG.E.U16 R18, desc[UR36][R2.64] ;  /* 0x0000002402127981 */ /* 0x000162000c1e1500 */
[----:B------:R-:W-:Y:S05]  /*11e0*/  BRA `(.L_x_21984) ;  /* 0x0000000c00247947 */ /* 0x000fea0003800000 */
.L_x_21980:
        /* <DEDUP_REMOVED lines=9> */
.L_x_21988:
[----:B------:R-:W2:Y:S02]  /*1280*/  LDG.E.U16 R0, desc[UR36][R2.64] ;  /* 0x0000002402007981 */ /* 0x000ea4000c1e1500 */
[----:B--2---:R-:W-:-:S06]  /*1290*/  HADD2.F32 R0, -RZ, R0.H0_H0 ;  /* 0x20000000ff007230 */ /* 0x004fcc0000004100 */
[----:B------:R-:W0:Y:S02]  /*12a0*/  F2I.FTZ.TRUNC.NTZ R0, R0 ;  /* 0x0000000000007305 */ /* 0x000e24000021f100 */
[----:B0-----:R-:W-:Y:S01]  /*12b0*/  PRMT R18, R0, 0x7610, R18 ;  /* 0x0000761000127816 */ /* 0x001fe20000000012 */
[----:B------:R-:W-:Y:S06]  /*12c0*/  BRA `(.L_x_21984) ;  /* 0x0000000800ec7947 */ /* 0x000fec0003800000 */
.L_x_21987:
        /* <DEDUP_REMOVED lines=9> */
.L_x_21990:
[----:B------:R-:W2:Y:S02]  /*1360*/  LDG.E.U16 R2, desc[UR36][R2.64] ;  /* 0x0000002402027981 */ /* 0x000ea4000c1e1500 */
[----:B--2---:R-:W-:-:S06]  /*1370*/  HADD2.F32 R0, -RZ, R2.H0_H0 ;  /* 0x20000002ff007230 */ /* 0x004fcc0000004100 */
[----:B------:R-:W0:Y:S02]  /*1380*/  F2I.FTZ.TRUNC.NTZ R0, R0 ;  /* 0x0000000000007305 */ /* 0x000e24000021f100 */
[----:B0-----:R-:W-:Y:S01]  /*1390*/  PRMT R18, R0, 0x7610, R18 ;  /* 0x0000761000127816 */ /* 0x001fe20000000012 */
[----:B------:R-:W-:Y:S06]  /*13a0*/  BRA `(.L_x_21984) ;  /* 0x0000000800b47947 */ /* 0x000fec0003800000 */
.L_x_21989:
[----:B------:R-:W2:Y:S02]  /*13b0*/  LDG.E.64 R2, desc[UR36][R2.64] ;  /* 0x0000002402027981 */ /* 0x000ea4000c1e1b00 */
[----:B--2---:R0:W1:Y:S01]  /*13c0*/  F2I.F64.TRUNC R18, R2 ;  /* 0x0000000200127311 */ /* 0x004062000030d100 */
[----:B------:R-:W-:Y:S05]  /*13d0*/  BRA `(.L_x_21984) ;  /* 0x0000000800a87947 */ /* 0x000fea0003800000 */
.L_x_21979:
        /* <DEDUP_REMOVED lines=12> */
.L_x_21993:
[----:B------:R-:W2:Y:S02]  /*14a0*/  LDG.E.64 R2, desc[UR36][R2.64] ;  /* 0x0000002402027981 */ /* 0x000ea4000c1e1b00 */
[----:B--2---:R0:W1:Y:S01]  /*14b0*/  F2I.F64.TRUNC R18, R2 ;  /* 0x0000000200127311 */ /* 0x004062000030d100 */
[----:B------:R-:W-:Y:S05]  /*14c0*/  BRA `(.L_x_21984) ;  /* 0x00000008006c7947 */ /* 0x000fea0003800000 */
.L_x_21992:
        /* <DEDUP_REMOVED lines=28> */
.L_x_21995:
        /* <DEDUP_REMOVED lines=15> */
.L_x_21994:
[----:B------:R-:W2:Y:S02]  /*1780*/  LDG.E.U16 R0, desc[UR36][R2.64] ;  /* 0x0000002402007981 */ /* 0x000ea4000c1e1500 */
[----:B--2---:R-:W-:-:S06]  /*1790*/  IMAD.U32 R0, R0, 0x10000, RZ ;  /* 0x0001000000007824 */ /* 0x004fcc00078e00ff */
[----:B------:R-:W0:Y:S02]  /*17a0*/  F2I.FTZ.TRUNC.NTZ R0, R0 ;  /* 0x0000000000007305 */ /* 0x000e24000021f100 */
[----:B0-----:R-:W-:Y:S01]  /*17b0*/  PRMT R18, R0, 0x7610, R18 ;  /* 0x0000761000127816 */ /* 0x001fe20000000012 */
[----:B------:R-:W-:Y:S06]  /*17c0*/  BRA `(.L_x_21984) ;  /* 0x0000000400ac7947 */ /* 0x000fec0003800000 */
.L_x_21991:
        /* <DEDUP_REMOVED lines=10> */
.L_x_21998:
        /* <DEDUP_REMOVED lines=21> */
.L_x_22002:
[----:B------:R-:W-:Y:S05]  /*19c0*/  BSYNC B1 ;  /* 0x0000000000017941 */ /* 0x000fea0003800000 */
.L_x_22001:
[----:B------:R-:W-:Y:S01]  /*19d0*/  LEA R3, R0, 0x3b800000, 0x17 ;  /* 0x3b80000000037811 */ /* 0x000fe200078eb8ff */
[----:B------:R-:W-:-:S05]  /*19e0*/  IMAD.SHL.U32 R0, R2, 0x100000, RZ ;  /* 0x0010000002007824 */ /* 0x000fca00078e00ff */
[----:B------:R-:W-:-:S07]  /*19f0*/  LOP3.LUT R0, R3, R0, R4, 0xfe, !PT ;  /* 0x0000000003007212 */ /* 0x000fce00078efe04 */
.L_x_22000:
[----:B------:R-:W-:Y:S05]  /*1a00*/  BSYNC B0 ;  /* 0x0000000000007941 */ /* 0x000fea0003800000 */
.L_x_21999:
[----:B------:R-:W0:Y:S02]  /*1a10*/  F2I.FTZ.TRUNC.NTZ R0, R0 ;  /* 0x0000000000007305 */ /* 0x000e24000021f100 */
[----:B0-----:R-:W-:Y:S01]  /*1a20*/  PRMT R18, R0, 0x7610, R18 ;  /* 0x0000761000127816 */ /* 0x001fe20000000012 */
[----:B------:R-:W-:Y:S06]  /*1a30*/  BRA `(.L_x_21984) ;  /* 0x0000000400107947 */ /* 0x000fec0003800000 */
.L_x_21997:
        /* <DEDUP_REMOVED lines=21> */
.L_x_22006:
[----:B------:R-:W-:Y:S05]  /*1b90*/  BSYNC B1 ;  /* 0x0000000000017941 */ /* 0x000fea0003800000 */
.L_x_22005:
[----:B------:R-:W-:Y:S01]  /*1ba0*/  LEA R3, R0, 0x37800000, 0x17 ;  /* 0x3780000000037811 */ /* 0x000fe200078eb8ff */
[----:B------:R-:W-:-:S05]  /*1bb0*/  IMAD.SHL.U32 R0, R2, 0x200000, RZ ;  /* 0x0020000002007824 */ /* 0x000fca00078e00ff */
[----:B------:R-:W-:-:S07]  /*1bc0*/  LOP3.LUT R0, R3, R0, R4, 0xfe, !PT ;  /* 0x0000000003007212 */ /* 0x000fce00078efe04 */
.L_x_22004:
[----:B------:R-:W-:Y:S05]  /*1bd0*/  BSYNC B0 ;  /* 0x0000000000007941 */ /* 0x000fea0003800000 */
.L_x_22003:
[----:B------:R-:W0:Y:S02]  /*1be0*/  F2I.FTZ.TRUNC.NTZ R0, R0 ;  /* 0x0000000000007305 */ /* 0x000e24000021f100 */
[----:B0-----:R-:W-:Y:S01]  /*1bf0*/  PRMT R18, R0, 0x7610, R18 ;  /* 0x0000761000127816 */ /* 0x001fe20000000012 */
[----:B------:R-:W-:Y:S06]  /*1c00*/  BRA `(.L_x_21984) ;  /* 0x00000000009c7947 */ /* 0x000fec0003800000 */
.L_x_21996:
        /* <DEDUP_REMOVED lines=14> */
.L_x_22010:
[----:B------:R-:W-:Y:S05]  /*1cf0*/  BSYNC B0 ;  /* 0x0000000000007941 */ /* 0x000fea0003800000 */
.L_x_22009:
[----:B------:R-:W0:Y:S02]  /*1d00*/  F2I.FTZ.TRUNC.NTZ R0, R0 ;  /* 0x0000000000007305 */ /* 0x000e24000021f100 */
[----:B0-----:R-:W-:Y:S01]  /*1d10*/  PRMT R18, R0, 0x7610, R18 ;  /* 0x0000761000127816 */ /* 0x001fe20000000012 */
[----:B------:R-:W-:Y:S06]  /*1d20*/  BRA `(.L_x_21984) ;  /* 0x0000000000547947 */ /* 0x000fec0003800000 */
.L_x_21983:
        /* <DEDUP_REMOVED lines=16> */
.L_x_22011:
[----:B------:R-:W-:Y:S01]  /*1e30*/  PRMT R18, RZ, 0x7610, R18 ;  /* 0x00007610ff127816 */ /* 0x000fe20000000012 */
[----:B------:R-:W-:Y:S06]  /*1e40*/  BRA `(.L_x_21984) ;  /* 0x00000000000c7947 */ /* 0x000fec0003800000 */
.L_x_22008:
[----:B------:R3:W5:Y:S01]  /*1e50*/  LDG.E.U8 R18, desc[UR36][R2.64] ;  /* 0x0000002402127981 */ /* 0x000762000c1e1100 */
[----:B------:R-:W-:Y:S05]  /*1e60*/  BRA `(.L_x_21984) ;  /* 0x0000000000047947 */ /* 0x000fea0003800000 */
.L_x_22007:
[----:B------:R2:W5:Y:S02]  /*1e70*/  LDG.E.U8 R18, desc[UR36][R2.64] ;  /* 0x0000002402127981 */ /* 0x000564000c1e1100 */
.L_x_21984:
[----:B------:R-:W-:-:S07]  /*1e80*/  VIADD R19, R19, 0x80 ;  /* 0x0000008013137836 */ /* 0x000fce0000000000 */
.L_x_21978:
[----:B------:R-:W-:Y:S05]  /*1e90*/  BSYNC B6 ;  /* 0x0000000000067941 */ /* 0x000fea0003800000 */
.L_x_21977:
        /* <DEDUP_REMOVED lines=25> */
.L_x_22017:
[----:B------:R0:W5:Y:S01]  /*2030*/  LDG.E.U8 R24, desc[UR36][R2.64] ;  /* 0x0000002402187981 */ /* 0x000162000c1e1100 */
[----:B------:R-:W-:Y:S05]  /*2040*/  BRA `(.L_x_22019) ;  /* 0x0000000c00547947 */ /* 0x000fea0003800000 */
.L_x_22016:
        /* <DEDUP_REMOVED lines=8> */
.L_x_22021:
[----:B------:R0:W5:Y:S01]  /*20d0*/  LDG.E.U8 R24, desc[UR36][R2.64] ;  /* 0x0000002402187981 */ /* 0x000162000c1e1100 */
[----:B------:R-:W-:Y:S05]  /*20e0*/  BRA `(.L_x_22019) ;  /* 0x0000000c002c7947 */ /* 0x000fea0003800000 */
.L_x_22020:
[----:B------:R0:W5:Y:S01]  /*20f0*/  LDG.E.U16 R24, desc[UR36][R2.64] ;  /* 0x0000002402187981 */ /* 0x000162000c1e1500 */
[----:B------:R-:W-:Y:S05]  /*2100*/  BRA `(.L_x_22019) ;  /* 0x0000000c00247947 */ /* 0x000fea0003800000 */
.L_x_22015:
        /* <DEDUP_REMOVED lines=9> */
.L_x_22023:
[----:B------:R-:W2:Y:S02]  /*21a0*/  LDG.E.U16 R0, desc[UR36][R2.64] ;  /* 0x0000002402007981 */ /* 0x000ea4000c1e1500 */
[----:B--2---:R-:W-:-:S06]  /*21b0*/  HADD2.F32 R0, -RZ, R0.H0_H0 ;  /* 0x20000000ff007230 */ /* 0x004fcc0000004100 */
[----:B------:R-:W0:Y:S02]  /*21c0*/  F2I.FTZ.TRUNC.NTZ R0, R0 ;  /* 0x0000000000007305 */ /* 0x000e24000021f100 */
[----:B0-----:R-:W-:Y:S01]  /*21d0*/  PRMT R24, R0, 0x7610, R24 ;  /* 0x0000761000187816 */ /* 0x001fe20000000018 */
[----:B------:R-:W-:Y:S06]  /*21e0*/  BRA `(.L_x_22019) ;  /* 0x0000000800ec7947 */ /* 0x000fec0003800000 */
.L_x_22022:
        /* <DEDUP_REMOVED lines=9> */
.L_x_22025:
[----:B------:R-:W2:Y:S02]  /*2280*/  LDG.E.U16 R2, desc[UR36][R2.64] ;  /* 0x0000002402027981 */ /* 0x000ea4000c1e1500 */
[----:B--2---:R-:W-:-:S06]  /*2290*/  HADD2.F32 R0, -RZ, R2.H0_H0 ;  /* 0x20000002ff007230 */ /* 0x004fcc0000004100 */
[----:B------:R-:W0:Y:S02]  /*22a0*/  F2I.FTZ.TRUNC.NTZ R0, R0 ;  /* 0x0000000000007305 */ /* 0x000e24000021f100 */
[----:B0-----:R-:W-:Y:S01]  /*22b0*/  PRMT R24, R0, 0x7610, R24 ;  /* 0x0000761000187816 */ /* 0x001fe20000000018 */
[----:B------:R-:W-:Y:S06]  /*22c0*/  BRA `(.L_x_22019) ;  /* 0x0000000800b47947 */ /* 0x000fec0003800000 */
.L_x_22024:
[----:B------:R-:W2:Y:S02]  /*22d0*/  LDG.E.64 R2, desc[UR36][R2.64] ;  /* 0x0000002402027981 */ /* 0x000ea4000c1e1b00 */
[----:B--2---:R0:W1:Y:S01]  /*22e0*/  F2I.F64.TRUNC R24, R2 ;  /* 0x0000000200187311 */ /* 0x004062000030d100 */
[----:B------:R-:W-:Y:S05]  /*22f0*/  BRA `(.L_x_22019) ;  /* 0x0000000800a87947 */ /* 0x000fea0003800000 */
.L_x_22014:
        /* <DEDUP_REMOVED lines=12> */
.L_x_22028:
[----:B------:R-:W2:Y:S02]  /*23c0*/  LDG.E.64 R2, desc[UR36][R2.64] ;  /* 0x0000002402027981 */ /* 0x000ea4000c1e1b00 */
[----:B--2---:R3:W4:Y:S01]  /*23d0*/  F2I.F64.TRUNC R24, R2 ;  /* 0x0000000200187311 */ /* 0x004722000030d100 */
[----:B------:R-:W-:Y:S05]  /*23e0*/  BRA `(.L_x_22019) ;  /* 0x00000008006c7947 */ /* 0x000fea0003800000 */
.L_x_22027:
        /* <DEDUP_REMOVED lines=28> */
.L_x_22030:
        /* <DEDUP_REMOVED lines=15> */
.L_x_22029:
[----:B------:R-:W2:Y:S02]  /*26a0*/  LDG.E.U16 R0, desc[UR36][R2.64] ;  /* 0x0000002402007981 */ /* 0x000ea4000c1e1500 */
[----:B--2---:R-:W-:-:S06]  /*26b0*/  IMAD.U32 R0, R0, 0x10000, RZ ;  /* 0x0001000000007824 */ /* 0x004fcc00078e00ff */
[----:B------:R-:W0:Y:S02]  /*26c0*/  F2I.FTZ.TRUNC.NTZ R0, R0 ;  /* 0x0000000000007305 */ /* 0x000e24000021f100 */
[----:B0-----:R-:W-:Y:S01]  /*26d0*/  PRMT R24, R0, 0x7610, R24 ;  /* 0x0000761000187816 */ /* 0x001fe20000000018 */
[----:B------:R-:W-:Y:S06]  /*26e0*/  BRA `(.L_x_22019) ;  /* 0x0000000400ac7947 */ /* 0x000fec0003800000 */
.L_x_22026:
        /* <DEDUP_REMOVED lines=10> */
.L_x_22033:
        /* <DEDUP_REMOVED lines=21> */
.L_x_22037:
[----:B------:R-:W-:Y:S05]  /*28e0*/  BSYNC B1 ;  /* 0x0000000000017941 */ /* 0x000fea0003800000 */
.L_x_22036:
[----:B------:R-:W-:Y:S01]  /*28f0*/  LEA R3, R0, 0x3b800000, 0x17 ;  /* 0x3b80000000037811 */ /* 0x000fe200078eb8ff */
[----:B------:R-:W-:-:S05]  /*2900*/  IMAD.SHL.U32 R0, R2, 0x100000, RZ ;  /* 0x0010000002007824 */ /* 0x000fca00078e00ff */
[----:B------:R-:W-:-:S07]  /*2910*/  LOP3.LUT R0, R3, R0, R4, 0xfe, !PT ;  /* 0x0000000003007212 */ /* 0x000fce00078efe04 */
.L_x_22035:
[----:B------:R-:W-:Y:S05]  /*2920*/  BSYNC B0 ;  /* 0x0000000000007941 */ /* 0x000fea0003800000 */
.L_x_22034:
[----:B------:R-:W0:Y:S02]  /*2930*/  F2I.FTZ.TRUNC.NTZ R0, R0 ;  /* 0x0000000000007305 */ /* 0x000e24000021f100 */
[----:B0-----:R-:W-:Y:S01]  /*2940*/  PRMT R24, R0, 0x7610, R24 ;  /* 0x0000761000187816 */ /* 0x001fe20000000018 */
[----:B------:R-:W-:Y:S06]  /*2950*/  BRA `(.L_x_22019) ;  /* 0x0000000400107947 */ /* 0x000fec0003800000 */
.L_x_22032:
        /* <DEDUP_REMOVED lines=21> */
.L_x_22041:
[----:B------:R-:W-:Y:S05]  /*2ab0*/  BSYNC B1 ;  /* 0x0000000000017941 */ /* 0x000fea0003800000 */
.L_x_22040:
[----:B------:R-:W-:Y:S01]  /*2ac0*/  LEA R3, R0, 0x37800000, 0x17 ;  /* 0x3780000000037811 */ /* 0x000fe200078eb8ff */
[----:B------:R-:W-:-:S05]  /*2ad0*/  IMAD.SHL.U32 R0, R2, 0x200000, RZ ;  /* 0x0020000002007824 */ /* 0x000fca00078e00ff */
[----:B------:R-:W-:-:S07]  /*2ae0*/  LOP3.LUT R0, R3, R0, R4, 0xfe, !PT ;  /* 0x0000000003007212 */ /* 0x000fce00078efe04 */
.L_x_22039:
[----:B------:R-:W-:Y:S05]  /*2af0*/  BSYNC B0 ;  /* 0x0000000000007941 */ /* 0x000fea0003800000 */
.L_x_22038:
[----:B------:R-:W0:Y:S02]  /*2b00*/  F2I.FTZ.TRUNC.NTZ R0, R0 ;  /* 0x0000000000007305 */ /* 0x000e24000021f100 */
[----:B0-----:R-:W-:Y:S01]  /*2b10*/  PRMT R24, R0, 0x7610, R24 ;  /* 0x0000761000187816 */ /* 0x001fe20000000018 */
[----:B------:R-:W-:Y:S06]  /*2b20*/  BRA `(.L_x_22019) ;  /* 0x00000000009c7947 */ /* 0x000fec0003800000 */
.L_x_22031:
        /* <DEDUP_REMOVED lines=14> */
.L_x_22045:
[----:B------:R-:W-:Y:S05]  /*2c10*/  BSYNC B0 ;  /* 0x0000000000007941 */ /* 0x000fea0003800000 */
.L_x_22044:
[----:B------:R-:W0:Y:S02]  /*2c20*/  F2I.FTZ.TRUNC.NTZ R0, R0 ;  /* 0x0000000000007305 */ /* 0x000e24000021f100 */
[----:B0-----:R-:W-:Y:S01]  /*2c30*/  PRMT R24, R0, 0x7610, R24 ;  /* 0x0000761000187816 */ /* 0x001fe20000000018 */
[----:B------:R-:W-:Y:S06]  /*2c40*/  BRA `(.L_x_22019) ;  /* 0x0000000000547947 */ /* 0x000fec0003800000 */
.L_x_22018:
        /* <DEDUP_REMOVED lines=16> */
.L_x_22046:
[----:B------:R-:W-:Y:S01]  /*2d50*/  PRMT R24, RZ, 0x7610, R24 ;  /* 0x00007610ff187816 */ /* 0x000fe20000000018 */
[----:B------:R-:W-:Y:S06]  /*2d60*/  BRA `(.L_x_22019) ;  /* 0x00000000000c7947 */ /* 0x000fec0003800000 */
.L_x_22043:
[----:B------:R2:W5:Y:S01]  /*2d70*/  LDG.E.U8 R24, desc[UR36][R2.64] ;  /* 0x0000002402187981 */ /* 0x000562000c1e1100 */
[----:B------:R-:W-:Y:S05]  /*2d80*/  BRA `(.L_x_22019) ;  /* 0x0000000000047947 */ /* 0x000fea0003800000 */
.L_x_22042:
[----:B------:R1:W5:Y:S02]  /*2d90*/  LDG.E.U8 R24, desc[UR36][R2.64] ;  /* 0x0000002402187981 */ /* 0x000364000c1e1100 */
.L_x_22019:
[----:B------:R-:W-:-:S07]  /*2da0*/  VIADD R19, R19, 0x80 ;  /* 0x0000008013137836 */ /* 0x000fce0000000000 */
.L_x_22013:
[----:B------:R-:W-:Y:S05]  /*2db0*/  BSYNC B6 ;  /* 0x0000000000067941 */ /* 0x000fea0003800000 */
.L_x_22012:
        /* <DEDUP_REMOVED lines=22> */
.L_x_22052:
[----:B------:R0:W5:Y:S01]  /*2f20*/  LDG.E.U8 R16, desc[UR36][R2.64] ;  /* 0x0000002402107981 */ /* 0x000162000c1e1100 */
[----:B------:R-:W-:Y:S05]  /*2f30*/  BRA `(.L_x_22048) ;  /* 0x0000000c00507947 */ /* 0x000fea0003800000 */
.L_x_22051:
        /* <DEDUP_REMOVED lines=8> */
.L_x_22055:
[----:B------:R0:W5:Y:S01]  /*2fc0*/  LDG.E.U8 R16, desc[UR36][R2.64] ;  /* 0x0000002402107981 */ /* 0x000162000c1e1100 */
[----:B------:R-:W-:Y:S05]  /*2fd0*/  BRA `(.L_x_22048) ;  /* 0x0000000c00287947 */ /* 0x000fea0003800000 */
.L_x_22054:
[----:B------:R0:W5:Y:S01]  /*2fe0*/  LDG.E.U16 R16, desc[UR36][R2.64] ;  /* 0x0000002402107981 */ /* 0x000162000c1e1500 */
[----:B------:R-:W-:Y:S05]  /*2ff0*/  BRA `(.L_x_22048) ;  /* 0x0000000c00207947 */ /* 0x000fea0003800000 */
.L_x_22050:
        /* <DEDUP_REMOVED lines=9> */
.L_x_22057:
[----:B------:R-:W2:Y:S02]  /*3090*/  LDG.E.U16 R0, desc[UR36][R2.64] ;  /* 0x0000002402007981 */ /* 0x000ea4000c1e1500 */
[----:B--2---:R-:W-:-:S06]  /*30a0*/  HADD2.F32 R0, -RZ, R0.H0_H0 ;  /* 0x20000000ff007230 */ /* 0x004fcc0000004100 */
[----:B------:R-:W0:Y:S02]  /*30b0*/  F2I.FTZ.TRUNC.NTZ R0, R0 ;  /* 0x0000000000007305 */ /* 0x000e24000021f100 */
[----:B0-----:R-:W-:Y:S01]  /*30c0*/  PRMT R16, R0, 0x7610, R16 ;  /* 0x0000761000107816 */ /* 0x001fe20000000010 */
[----:B------:R-:W-:Y:S06]  /*30d0*/  BRA `(.L_x_22048) ;  /* 0x0000000800e87947 */ /* 0x000fec0003800000 */
.L_x_22056:
        /* <DEDUP_REMOVED lines=9> */
.L_x_22059:
[----:B------:R-:W2:Y:S02]  /*3170*/  LDG.E.U16 R2, desc[UR36][R2.64] ;  /* 0x0000002402027981 */ /* 0x000ea4000c1e1500 */
[----:B--2---:R-:W-:-:S06]  /*3180*/  HADD2.F32 R0, -RZ, R2.H0_H0 ;  /* 0x20000002ff007230 */ /* 0x004fcc0000004100 */
[----:B------:R-:W0:Y:S02]  /*3190*/  F2I.FTZ.TRUNC.NTZ R0, R0 ;  /* 0x0000000000007305 */ /* 0x000e24000021f100 */
[----:B0-----:R-:W-:Y:S01]  /*31a0*/  PRMT R16, R0, 0x7610, R16 ;  /* 0x0000761000107816 */ /* 0x001fe20000000010 */
[----:B------:R-:W-:Y:S06]  /*31b0*/  BRA `(.L_x_22048) ;  /* 0x0000000800b07947 */ /* 0x000fec0003800000 */
.L_x_22058:
[----:B------:R-:W2:Y:S02]  /*31c0*/  LDG.E.64 R2, desc[UR36][R2.64] ;  /* 0x0000002402027981 */ /* 0x000ea4000c1e1b00 */
[----:B--2---:R0:W1:Y:S01]  /*31d0*/  F2I.F64.TRUNC R16, R2 ;  /* 0x0000000200107311 */ /* 0x004062000030d100 */
[----:B------:R-:W-:Y:S05]  /*31e0*/  BRA `(.L_x_22048) ;  /* 0x0000000800a47947 */ /* 0x000fea0003800000 */
.L_x_22049:
        /* <DEDUP_REMOVED lines=12> */
.L_x_22062:
[----:B------:R-:W2:Y:S02]  /*32b0*/  LDG.E.64 R2, desc[UR36][R2.64] ;  /* 0x0000002402027981 */ /* 0x000ea4000c1e1b00 */
[----:B--2---:R0:W1:Y:S01]  /*32c0*/  F2I.F64.TRUNC R16, R2 ;  /* 0x0000000200107311 */ /* 0x004062000030d100 */
[----:B------:R-:W-:Y:S05]  /*32d0*/  BRA `(.L_x_22048) ;  /* 0x0000000800687947 */ /* 0x000fea0003800000 */
.L_x_22061:
        /* <DEDUP_REMOVED lines=28> */
.L_x_22064:
        /* <DEDUP_REMOVED lines=15> */
.L_x_22063:
[----:B------:R-:W2:Y:S02]  /*3590*/  LDG.E.U16 R0, desc[UR36][R2.64] ;  /* 0x0000002402007981 */ /* 0x000ea4000c1e1500 */
[----:B--2---:R-:W-:-:S06]  /*35a0*/  IMAD.U32 R0, R0, 0x10000, RZ ;  /* 0x0001000000007824 */ /* 0x004fcc00078e00ff */
[----:B------:R-:W0:Y:S02]  /*35b0*/  F2I.FTZ.TRUNC.NTZ R0, R0 ;  /* 0x0000000000007305 */ /* 0x000e24000021f100 */
[----:B0-----:R-:W-:Y:S01]  /*35c0*/  PRMT R16, R0, 0x7610, R16 ;  /* 0x0000761000107816 */ /* 0x001fe20000000010 */
[----:B------:R-:W-:Y:S06]  /*35d0*/  BRA `(.L_x_22048) ;  /* 0x0000000400a87947 */ /* 0x000fec0003800000 */
.L_x_22060:
        /* <DEDUP_REMOVED lines=10> */
.L_x_22067:
        /* <DEDUP_REMOVED lines=21> */
.L_x_22071:
[----:B------:R-:W-:Y:S05]  /*37d0*/  BSYNC B1 ;  /* 0x0000000000017941 */ /* 0x000fea0003800000 */
.L_x_22070:
[----:B------:R-:W-:Y:S01]  /*37e0*/  LEA R3, R0, 0x3b800000, 0x17 ;  /* 0x3b80000000037811 */ /* 0x000fe200078eb8ff */
[----:B------:R-:W-:-:S05]  /*37f0*/  IMAD.SHL.U32 R0, R2, 0x100000, RZ ;  /* 0x0010000002007824 */ /* 0x000fca00078e00ff */
[----:B------:R-:W-:-:S07]  /*3800*/  LOP3.LUT R0, R3, R0, R4, 0xfe, !PT ;  /* 0x0000000003007212 */ /* 0x000fce00078efe04 */
.L_x_22069:
[----:B------:R-:W-:Y:S05]  /*3810*/  BSYNC B0 ;  /* 0x0000000000007941 */ /* 0x000fea0003800000 */
.L_x_22068:
[----:B------:R-:W0:Y:S02]  /*3820*/  F2I.FTZ.TRUNC.NTZ R0, R0 ;  /* 0x0000000000007305 */ /* 0x000e24000021f100 */
[----:B0-----:R-:W-:Y:S01]  /*3830*/  PRMT R16, R0, 0x7610, R16 ;  /* 0x0000761000107816 */ /* 0x001fe20000000010 */
[----:B------:R-:W-:Y:S06]  /*3840*/  BRA `(.L_x_22048) ;  /* 0x00000004000c7947 */ /* 0x000fec0003800000 */
.L_x_22066:
        /* <DEDUP_REMOVED lines=21> */
.L_x_22075:
[----:B------:R-:W-:Y:S05]  /*39a0*/  BSYNC B1 ;  /* 0x0000000000017941 */ /* 0x000fea0003800000 */
.L_x_22074:
[----:B------:R-:W-:Y:S01]  /*39b0*/  LEA R3, R0, 0x37800000, 0x17 ;  /* 0x3780000000037811 */ /* 0x000fe200078eb8ff */
[----:B------:R-:W-:-:S05]  /*39c0*/  IMAD.SHL.U32 R0, R2, 0x200000, RZ ;  /* 0x0020000002007824 */ /* 0x000fca00078e00ff */
[----:B------:R-:W-:-:S07]  /*39d0*/  LOP3.LUT R0, R3, R0, R4, 0xfe, !PT ;  /* 0x0000000003007212 */ /* 0x000fce00078efe04 */
.L_x_22073:
[----:B------:R-:W-:Y:S05]  /*39e0*/  BSYNC B0 ;  /* 0x0000000000007941 */ /* 0x000fea0003800000 */
.L_x_22072:
[----:B------:R-:W0:Y:S02]  /*39f0*/  F2I.FTZ.TRUNC.NTZ R0, R0 ;  /* 0x0000000000007305 */ /* 0x000e24000021f100 */
[----:B0-----:R-:W-:Y:S01]  /*3a00*/  PRMT R16, R0, 0x7610, R16 ;  /* 0x0000761000107816 */ /* 0x001fe20000000010 */
[----:B------:R-:W-:Y:S06]  /*3a10*/  BRA `(.L_x_22048) ;  /* 0x0000000000987947 */ /* 0x000fec0003800000 */
.L_x_22065:
        /* <DEDUP_REMOVED lines=14> */
.L_x_22079:
[----:B------:R-:W-:Y:S05]  /*3b00*/  BSYNC B0 ;  /* 0x0000000000007941 */ /* 0x000fea0003800000 */
.L_x_22078:
[----:B------:R-:W0:Y:S02]  /*3b10*/  F2I.FTZ.TRUNC.NTZ R0, R0 ;  /* 0x0000000000007305 */ /* 0x000e24000021f100 */
[----:B0-----:R-:W-:Y:S01]  /*3b20*/  PRMT R16, R0, 0x7610, R16 ;  /* 0x0000761000107816 */ /* 0x001fe20000000010 */
[----:B------:R-:W-:Y:S06]  /*3b30*/  BRA `(.L_x_22048) ;  /* 0x0000000000507947 */ /* 0x000fec0003800000 */
.L_x_22053:
        /* <DEDUP_REMOVED lines=16> */
.L_x_22080:
[----:B------:R-:W-:Y:S05]  /*3c40*/  BRA `(.L_x_22048) ;  /* 0x00000000000c7947 */ /* 0x000fea0003800000 */
.L_x_22077:
[----:B------:R0:W5:Y:S01]  /*3c50*/  LDG.E.U8 R16, desc[UR36][R2.64] ;  /* 0x0000002402107981 */ /* 0x000162000c1e1100 */
[----:B------:R-:W-:Y:S05]  /*3c60*/  BRA `(.L_x_22048) ;  /* 0x0000000000047947 */ /* 0x000fea0003800000 */
.L_x_22076:
[----:B------:R0:W5:Y:S02]  /*3c70*/  LDG.E.U8 R16, desc[UR36][R2.64] ;  /* 0x0000002402107981 */ /* 0x000164000c1e1100 */
.L_x_22048:
[----:B------:R-:W-:Y:S05]  /*3c80*/  BSYNC B6 ;  /* 0x0000000000067941 */ /* 0x000fea0003800000 */
.L_x_22047:
        /* <DEDUP_REMOVED lines=34> */
.L_x_22086:
[----:B------:R0:W-:Y:S01]  /*3eb0*/  STG.E.U8 desc[UR36][R8.64], R3 ;  /* 0x0000000308007986 */ /* 0x0001e2000c101124 */
[----:B------:R-:W-:Y:S05]  /*3ec0*/  BRA `(.L_x_22082) ;  /* 0x0000000c009c7947 */ /* 0x000fea0003800000 */
.L_x_22085:
        /* <DEDUP_REMOVED lines=12> */
.L_x_22089:
[----:B------:R-:W-:-:S04]  /*3f90*/  LOP3.LUT R3, R3, 0xffff, RZ, 0xc0, !PT ;  /* 0x0000ffff03037812 */ /* 0x000fc800078ec0ff */
[----:B------:R-:W-:-:S05]  /*3fa0*/  PRMT R3, R3, 0x8880, RZ ;  /* 0x0000888003037816 */ /* 0x000fca00000000ff */
[----:B------:R0:W-:Y:S01]  /*3fb0*/  STG.E desc[UR36][R8.64], R3 ;  /* 0x0000000308007986 */ /* 0x0001e2000c101924 */
[----:B------:R-:W-:Y:S05]  /*3fc0*/  BRA `(.L_x_22082) ;  /* 0x0000000c005c7947 */ /* 0x000fea0003800000 */
.L_x_22088:
[----:B------:R-:W-:-:S04]  /*3fd0*/  PRMT R3, R3, 0x8880, RZ ;  /* 0x0000888003037816 */ /* 0x000fc800000000ff */
[----:B------:R-:W-:-:S05]  /*3fe0*/  PRMT R3, R3, 0x7710, RZ ;  /* 0x0000771003037816 */ /* 0x000fca00000000ff */
[----:B------:R0:W-:Y:S01]  /*3ff0*/  STG.E.U16 desc[UR36][R8.64], R3 ;  /* 0x0000000308007986 */ /* 0x0001e2000c101524 */
[----:B------:R-:W-:Y:S05]  /*4000*/  BRA `(.L_x_22082) ;  /* 0x0000000c004c7947 */ /* 0x000fea0003800000 */
.L_x_22084:
        /* <DEDUP_REMOVED lines=9> */
.L_x_22091:
[----:B------:R-:W0:Y:S02]  /*40a0*/  I2F.S8 R0, R3 ;  /* 0x0000000300007306 */ /* 0x000e240000001400 */
[----:B0-----:R-:W-:-:S05]  /*40b0*/  F2FP.F16.F32.PACK_AB R0, RZ, R0 ;  /* 0x00000000ff00723e */ /* 0x001fca00000000ff */
[----:B------:R0:W-:Y:S01]  /*40c0*/  STG.E.U16 desc[UR36][R8.64], R0 ;  /* 0x0000000008007986 */ /* 0x0001e2000c101524 */
[----:B------:R-:W-:Y:S05]  /*40d0*/  BRA `(.L_x_22082) ;  /* 0x0000000c00187947 */ /* 0x000fea0003800000 */
.L_x_22090:
        /* <DEDUP_REMOVED lines=10> */
.L_x_22093:
[----:B------:R-:W0:Y:S02]  /*4180*/  I2F.S8 R3, R3 ;  /* 0x0000000300037306 */ /* 0x000e240000001400 */
[----:B0-----:R-:W-:-:S04]  /*4190*/  F2FP.F16.F32.PACK_AB R3, RZ, R3 ;  /* 0x00000003ff03723e */ /* 0x001fc800000000ff */
[----:B------:R-:W-:-:S05]  /*41a0*/  PRMT R3, R3, 0x5410, RZ ;  /* 0x0000541003037816 */ /* 0x000fca00000000ff */
[----:B------:R0:W-:Y:S01]  /*41b0*/  STG.E desc[UR36][R8.64], R3 ;  /* 0x0000000308007986 */ /* 0x0001e2000c101924 */
[----:B------:R-:W-:Y:S05]  /*41c0*/  BRA `(.L_x_22082) ;  /* 0x0000000800dc7947 */ /* 0x000fea0003800000 */
.L_x_22092:
[----:B------:R-:W-:-:S04]  /*41d0*/  PRMT R4, R3, 0x8880, RZ ;  /* 0x0000888003047816 */ /* 0x000fc800000000ff */
[----:B------:R-:W-:-:S06]  /*41e0*/  PRMT R4, R4, 0x7710, RZ ;  /* 0x0000771004047816 */ /* 0x000fcc00000000ff */
[----:B------:R-:W0:Y:S02]  /*41f0*/  I2F.F64.S16 R4, R4 ;  /* 0x0000000400047312 */ /* 0x000e240000101c00 */
[----:B0-----:R0:W-:Y:S01]  /*4200*/  STG.E.64 desc[UR36][R8.64], R4 ;  /* 0x0000000408007986 */ /* 0x0011e2000c101b24 */
[----:B------:R-:W-:Y:S05]  /*4210*/  BRA `(.L_x_22082) ;  /* 0x0000000800c87947 */ /* 0x000fea0003800000 */
.L_x_22083:
        /* <DEDUP_REMOVED lines=12> */
.L_x_22096:
[----:B------:R-:W-:Y:S02]  /*42e0*/  PRMT R4, R3, 0x8880, RZ ;  /* 0x0000888003047816 */ /* 0x000fe400000000ff */
[----:B------:R-:W-:Y:S02]  /*42f0*/  CS2R R6, SRZ ;  /* 0x0000000000067805 */ /* 0x000fe4000001ff00 */
[----:B------:R-:W-:-:S06]  /*4300*/  PRMT R4, R4, 0x7710, RZ ;  /* 0x0000771004047816 */ /* 0x000fcc00000000ff */
[----:B------:R-:W0:Y:S02]  /*4310*/  I2F.F64.S16 R4, R4 ;  /* 0x0000000400047312 */ /* 0x000e240000101c00 */
[----:B0-----:R0:W-:Y:S01]  /*4320*/  STG.E.128 desc[UR36][R8.64], R4 ;  /* 0x0000000408007986 */ /* 0x0011e2000c101d24 */
[----:B------:R-:W-:Y:S05]  /*4330*/  BRA `(.L_x_22082) ;  /* 0x0000000800807947 */ /* 0x000fea0003800000 */
.L_x_22095:
        /* <DEDUP_REMOVED lines=21> */
.L_x_22100:
[----:B------:R-:W-:Y:S05]  /*4490*/  BSYNC B0 ;  /* 0x0000000000007941 */ /* 0x000fea0003800000 */
.L_x_22099:
[----:B------:R-:W-:-:S05]  /*44a0*/  LOP3.LUT R5, R0, R5, RZ, 0xfc, !PT ;  /* 0x0000000500057212 */ /* 0x000fca00078efcff */
[----:B------:R0:W-:Y:S01]  /*44b0*/  STG.E.U8 desc[UR36][R8.64], R5 ;  /* 0x0000000508007986 */ /* 0x0001e2000c101124 */
[----:B------:R-:W-:Y:S05]  /*44c0*/  BRA `(.L_x_22082) ;  /* 0x00000008001c7947 */ /* 0x000fea0003800000 */
.L_x_22098:
        /* <DEDUP_REMOVED lines=13> */
.L_x_22102:
[----:B------:R-:W-:Y:S01]  /*45a0*/  IMAD.MOV.U32 R0, RZ, RZ, 0x7f ;  /* 0x0000007fff007424 */ /* 0x000fe200078e00ff */
[----:B------:R-:W-:-:S04]  /*45b0*/  ISETP.GT.U32.AND P0, PT, R4, 0x7f800000, PT ;  /* 0x7f8000000400780c */ /* 0x000fc80003f04070 */
[----:B------:R-:W-:-:S09]  /*45c0*/  SEL R0, R0, 0x7c, P0 ;  /* 0x0000007c00007807 */ /* 0x000fd20000000000 */
.L_x_22103:
[----:B------:R-:W-:Y:S05]  /*45d0*/  BSYNC B0 ;  /* 0x0000000000007941 */ /* 0x000fea0003800000 */
.L_x_22101:
[----:B------:R-:W-:-:S04]  /*45e0*/  LOP3.LUT R3, R5, 0x80000000, RZ, 0xc0, !PT ;  /* 0x8000000005037812 */ /* 0x000fc800078ec0ff */
[----:B------:R-:W-:-:S04]  /*45f0*/  SHF.R.U32.HI R3, RZ, 0x18, R3 ;  /* 0x00000018ff037819 */ /* 0x000fc80000011603 */
[----:B------:R-:W-:-:S05]  /*4600*/  LOP3.LUT R3, R0, R3, RZ, 0xfc, !PT ;  /* 0x0000000300037212 */ /* 0x000fca00078efcff */
[----:B------:R0:W-:Y:S01]  /*4610*/  STG.E.U8 desc[UR36][R8.64], R3 ;  /* 0x0000000308007986 */ /* 0x0001e2000c101124 */
[----:B------:R-:W-:Y:S05]  /*4620*/  BRA `(.L_x_22082) ;  /* 0x0000000400c47947 */ /* 0x000fea0003800000 */
.L_x_22097:
[----:B------:R-:W0:Y:S02]  /*4630*/  I2F.S8 R0, R3 ;  /* 0x0000000300007306 */ /* 0x000e240000001400 */
[----:B0-----:R-:W-:-:S05]  /*4640*/  F2FP.BF16.F32.PACK_AB R0, RZ, R0 ;  /* 0x00000000ff00723e */ /* 0x001fca00000010ff */
[----:B------:R0:W-:Y:S01]  /*4650*/  STG.E.U16 desc[UR36][R8.64], R0 ;  /* 0x0000000008007986 */ /* 0x0001e2000c101524 */
[----:B------:R-:W-:Y:S05]  /*4660*/  BRA `(.L_x_22082) ;  /* 0x0000000400b47947 */ /* 0x000fea0003800000 */
.L_x_22094:
        /* <DEDUP_REMOVED lines=12> */
.L_x_22106:
        /* <DEDUP_REMOVED lines=17> */
.L_x_22109:
[----:B------:R-:W-:-:S04]  /*4840*/  LOP3.LUT R3, R3, 0x80000000, RZ, 0xc0, !PT ;  /* 0x8000000003037812 */ /* 0x000fc800078ec0ff */
[----:B------:R-:W-:-:S04]  /*4850*/  SHF.R.U32.HI R3, RZ, 0x18, R3 ;  /* 0x00000018ff037819 */ /* 0x000fc80000011603 */
[----:B------:R-:W-:-:S04]  /*4860*/  LOP3.LUT R0, R0, R3, RZ, 0xfc, !PT ;  /* 0x0000000300007212 */ /* 0x000fc800078efcff */
[----:B------:R-:W-:-:S07]  /*4870*/  PRMT R4, R0, 0x7610, R4 ;  /* 0x0000761000047816 */ /* 0x000fce0000000004 */
.L_x_22108:
[----:B------:R-:W-:Y:S05]  /*4880*/  BSYNC B0 ;  /* 0x0000000000007941 */ /* 0x000fea0003800000 */
.L_x_22107:
[----:B------:R4:W-:Y:S01]  /*4890*/  STG.E.U8 desc[UR36][R8.64], R4 ;  /* 0x0000000408007986 */ /* 0x0009e2000c101124 */
[----:B------:R-:W-:Y:S05]  /*48a0*/  BRA `(.L_x_22082) ;  /* 0x0000000400247947 */ /* 0x000fea0003800000 */
.L_x_22105:
        /* <DEDUP_REMOVED lines=17> */
.L_x_22112:
[----:B------:R-:W-:-:S04]  /*49c0*/  LOP3.LUT R3, R3, 0x80000000, RZ, 0xc0, !PT ;  /* 0x8000000003037812 */ /* 0x000fc800078ec0ff */
[----:B------:R-:W-:-:S04]  /*49d0*/  SHF.R.U32.HI R3, RZ, 0x18, R3 ;  /* 0x00000018ff037819 */ /* 0x000fc80000011603 */
[----:B------:R-:W-:-:S04]  /*49e0*/  LOP3.LUT R0, R0, R3, RZ, 0xfc, !PT ;  /* 0x0000000300007212 */ /* 0x000fc800078efcff */
[----:B------:R-:W-:-:S07]  /*49f0*/  PRMT R4, R0, 0x7610, R4 ;  /* 0x0000761000047816 */ /* 0x000fce0000000004 */
.L_x_22111:
[----:B------:R-:W-:Y:S05]  /*4a00*/  BSYNC B0 ;  /* 0x0000000000007941 */ /* 0x000fea0003800000 */
.L_x_22110:
[----:B------:R0:W-:Y:S01]  /*4a10*/  STG.E.U8 desc[UR36][R8.64], R4 ;  /* 0x0000000408007986 */ /* 0x0001e2000c101124 */
[----:B------:R-:W-:Y:S05]  /*4a20*/  BRA `(.L_x_22082) ;  /* 0x0000000000c47947 */ /* 0x000fea0003800000 */
.L_x_22104:
        /* <DEDUP_REMOVED lines=23> */
.L_x_22087:
        /* <DEDUP_REMOVED lines=16> */
.L_x_22115:
[----:B------:R-:W-:Y:S05]  /*4ca0*/  BRA `(.L_x_22082) ;  /* 0x0000000000247947 */ /* 0x000fea0003800000 */
.L_x_22114:
[----:B------:R-:W-:-:S04]  /*4cb0*/  LOP3.LUT R3, R3, 0xffff, RZ, 0xc0, !PT ;  /* 0x0000ffff03037812 */ /* 0x000fc800078ec0ff */
[----:B------:R-:W-:-:S05]  /*4cc0*/  PRMT R3, R3, 0x8880, RZ ;  /* 0x0000888003037816 */ /* 0x000fca00000000ff */
[----:B------:R-:W-:-:S05]  /*4cd0*/  IMAD.MOV.U32 R4, RZ, RZ, R3 ;  /* 0x000000ffff047224 */ /* 0x000fca00078e0003 */
[----:B------:R-:W-:-:S05]  /*4ce0*/  SHF.R.S32.HI R5, RZ, 0x1f, R4 ;  /* 0x0000001fff057819 */ /* 0x000fca0000011404 */
[----:B------:R3:W-:Y:S01]  /*4cf0*/  STG.E.64 desc[UR36][R8.64], R4 ;  /* 0x0000000408007986 */ /* 0x0007e2000c101b24 */
[----:B------:R-:W-:Y:S05]  /*4d00*/  BRA `(.L_x_22082) ;  /* 0x00000000000c7947 */ /* 0x000fea0003800000 */
.L_x_22113:
[----:B------:R-:W-:-:S04]  /*4d10*/  LOP3.LUT R3, R3, 0xffff, RZ, 0xc0, !PT ;  /* 0x0000ffff03037812 */ /* 0x000fc800078ec0ff */
[----:B------:R-:W-:-:S05]  /*4d20*/  PRMT R3, R3, 0x8880, RZ ;  /* 0x0000888003037816 */ /* 0x000fca00000000ff */
[----:B------:R0:W-:Y:S02]  /*4d30*/  STG.E desc[UR36][R8.64], R3 ;  /* 0x0000000308007986 */ /* 0x0001e4000c101924 */
.L_x_22082:
[----:B------:R-:W-:Y:S05]  /*4d40*/  BSYNC B6 ;  /* 0x0000000000067941 */ /* 0x000fea0003800000 */
.L_x_22081:
        /* <DEDUP_REMOVED lines=23> */
.L_x_22121:
[----:B------:R0:W-:Y:S01]  /*4ec0*/  STG.E.U8 desc[UR36][R8.64], R18 ;  /* 0x0000001208007986 */ /* 0x0001e2000c101124 */
[----:B------:R-:W-:Y:S05]  /*4ed0*/  BRA `(.L_x_22123) ;  /* 0x0000000c00987947 */ /* 0x000fea0003800000 */
.L_x_22120:
        /* <DEDUP_REMOVED lines=12> */
.L_x_22125:
[----:B------:R-:W-:-:S04]  /*4fa0*/  LOP3.LUT R18, R18, 0xffff, RZ, 0xc0, !PT ;  /* 0x0000ffff12127812 */ /* 0x000fc800078ec0ff */
[----:B------:R-:W-:-:S05]  /*4fb0*/  PRMT R3, R18, 0x8880, RZ ;  /* 0x0000888012037816 */ /* 0x000fca00000000ff */
[----:B------:R0:W-:Y:S01]  /*4fc0*/  STG.E desc[UR36][R8.64], R3 ;  /* 0x0000000308007986 */ /* 0x0001e2000c101924 */
[----:B------:R-:W-:Y:S05]  /*4fd0*/  BRA `(.L_x_22123) ;  /* 0x0000000c00587947 */ /* 0x000fea0003800000 */
.L_x_22124:
[----:B------:R-:W-:-:S04]  /*4fe0*/  PRMT R3, R18, 0x8880, RZ ;  /* 0x0000888012037816 */ /* 0x000fc800000000ff */
[----:B------:R-:W-:-:S05]  /*4ff0*/  PRMT R3, R3, 0x7710, RZ ;  /* 0x0000771003037816 */ /* 0x000fca00000000ff */
[----:B------:R0:W-:Y:S01]  /*5000*/  STG.E.U16 desc[UR36][R8.64], R3 ;  /* 0x0000000308007986 */ /* 0x0001e2000c101524 */
[----:B------:R-:W-:Y:S05]  /*5010*/  BRA `(.L_x_22123) ;  /* 0x0000000c00487947 */ /* 0x000fea0003800000 */
.L_x_22119:
        /* <DEDUP_REMOVED lines=9> */
.L_x_22127:
[----:B------:R-:W0:Y:S02]  /*50b0*/  I2F.S8 R0, R18 ;  /* 0x0000001200007306 */ /* 0x000e240000001400 */
[----:B0-----:R-:W-:-:S05]  /*50c0*/  F2FP.F16.F32.PACK_AB R0, RZ, R0 ;  /* 0x00000000ff00723e */ /* 0x001fca00000000ff */
[----:B------:R0:W-:Y:S01]  /*50d0*/  STG.E.U16 desc[UR36][R8.64], R0 ;  /* 0x0000000008007986 */ /* 0x0001e2000c101524 */
[----:B------:R-:W-:Y:S05]  /*50e0*/  BRA `(.L_x_22123) ;  /* 0x0000000c00147947 */ /* 0x000fea0003800000 */
.L_x_22126:
        /* <DEDUP_REMOVED lines=10> */
.L_x_22129:
[----:B------:R-:W0:Y:S02]  /*5190*/  I2F.S8 R18, R18 ;  /* 0x0000001200127306 */ /* 0x000e240000001400 */
[----:B0-----:R-:W-:-:S04]  /*51a0*/  F2FP.F16.F32.PACK_AB R3, RZ, R18 ;  /* 0x00000012ff03723e */ /* 0x001fc800000000ff */
[----:B------:R-:W-:-:S05]  /*51b0*/  PRMT R3, R3, 0x5410, RZ ;  /* 0x0000541003037816 */ /* 0x000fca00000000ff */
[----:B------:R0:W-:Y:S01]  /*51c0*/  STG.E desc[UR36][R8.64], R3 ;  /* 0x0000000308007986 */ /* 0x0001e2000c101924 */
[----:B------:R-:W-:Y:S05]  /*51d0*/  BRA `(.L_x_22123) ;  /* 0x0000000800d87947 */ /* 0x000fea0003800000 */
.L_x_22128:
[----:B------:R-:W-:-:S04]  /*51e0*/  PRMT R4, R18, 0x8880, RZ ;  /* 0x0000888012047816 */ /* 0x000fc800000000ff */
[----:B------:R-:W-:-:S06]  /*51f0*/  PRMT R4, R4, 0x7710, RZ ;  /* 0x0000771004047816 */ /* 0x000fcc00000000ff */
[----:B------:R-:W0:Y:S02]  /*5200*/  I2F.F64.S16 R4, R4 ;  /* 0x0000000400047312 */ /* 0x000e240000101c00 */
[----:B0-----:R0:W-:Y:S01]  /*5210*/  STG.E.64 desc[UR36][R8.64], R4 ;  /* 0x0000000408007986 */ /* 0x0011e2000c101b24 */
[----:B------:R-:W-:Y:S05]  /*5220*/  BRA `(.L_x_22123) ;  /* 0x0000000800c47947 */ /* 0x000fea0003800000 */
.L_x_22118:
        /* <DEDUP_REMOVED lines=12> */
.L_x_22132:
[----:B------:R-:W-:Y:S02]  /*52f0*/  PRMT R4, R18, 0x8880, RZ ;  /* 0x0000888012047816 */ /* 0x000fe400000000ff */
[----:B------:R-:W-:Y:S02]  /*5300*/  CS2R R6, SRZ ;  /* 0x0000000000067805 */ /* 0x000fe4000001ff00 */
[----:B------:R-:W-:-:S06]  /*5310*/  PRMT R4, R4, 0x7710, RZ ;  /* 0x0000771004047816 */ /* 0x000fcc00000000ff */
[----:B------:R-:W0:Y:S02]  /*5320*/  I2F.F64.S16 R4, R4 ;  /* 0x0000000400047312 */ /* 0x000e240000101c00 */
[----:B0-----:R0:W-:Y:S01]  /*5330*/  STG.E.128 desc[UR36][R8.64], R4 ;  /* 0x0000000408007986 */ /* 0x0011e2000c101d24 */
[----:B------:R-:W-:Y:S05]  /*5340*/  BRA `(.L_x_22123) ;  /* 0x00000008007c7947 */ /* 0x000fea0003800000 */
.L_x_22131:
        /* <DEDUP_REMOVED lines=21> */
.L_x_22136:
[----:B------:R-:W-:Y:S05]  /*54a0*/  BSYNC B0 ;  /* 0x0000000000007941 */ /* 0x000fea0003800000 */
.L_x_22135:
[----:B------:R-:W-:-:S05]  /*54b0*/  LOP3.LUT R5, R0, R5, RZ, 0xfc, !PT ;  /* 0x0000000500057212 */ /* 0x000fca00078efcff */
[----:B------:R0:W-:Y:S01]  /*54c0*/  STG.E.U8 desc[UR36][R8.64], R5 ;  /* 0x0000000508007986 */ /* 0x0001e2000c101124 */
[----:B------:R-:W-:Y:S05]  /*54d0*/  BRA `(.L_x_22123) ;  /* 0x0000000800187947 */ /* 0x000fea0003800000 */
.L_x_22134:
        /* <DEDUP_REMOVED lines=13> */
.L_x_22138:
[----:B------:R-:W-:Y:S01]  /*55b0*/  IMAD.MOV.U32 R0, RZ, RZ, 0x7f ;  /* 0x0000007fff007424 */ /* 0x000fe200078e00ff */
[----:B------:R-:W-:-:S04]  /*55c0*/  ISETP.GT.U32.AND P0, PT, R3, 0x7f800000, PT ;  /* 0x7f8000000300780c */ /* 0x000fc80003f04070 */
[----:B------:R-:W-:-:S09]  /*55d0*/  SEL R0, R0, 0x7c, P0 ;  /* 0x0000007c00007807 */ /* 0x000fd20000000000 */
.L_x_22139:
[----:B------:R-:W-:Y:S05]  /*55e0*/  BSYNC B0 ;  /* 0x0000000000007941 */ /* 0x000fea0003800000 */
.L_x_22137:
[----:B------:R-:W-:-:S04]  /*55f0*/  LOP3.LUT R3, R5, 0x80000000, RZ, 0xc0, !PT ;  /* 0x8000000005037812 */ /* 0x000fc800078ec0ff */
[----:B------:R-:W-:-:S04]  /*5600*/  SHF.R.U32.HI R3, RZ, 0x18, R3 ;  /* 0x00000018ff037819 */ /* 0x000fc80000011603 */
[----:B------:R-:W-:-:S05]  /*5610*/  LOP3.LUT R3, R0, R3, RZ, 0xfc, !PT ;  /* 0x0000000300037212 */ /* 0x000fca00078efcff */
[----:B------:R0:W-:Y:S01]  /*5620*/  STG.E.U8 desc[UR36][R8.64], R3 ;  /* 0x0000000308007986 */ /* 0x0001e2000c101124 */
[----:B------:R-:W-:Y:S05]  /*5630*/  BRA `(.L_x_22123) ;  /* 0x0000000400c07947 */ /* 0x000fea0003800000 */
.L_x_22133:
[----:B------:R-:W0:Y:S02]  /*5640*/  I2F.S8 R0, R18 ;  /* 0x0000001200007306 */ /* 0x000e240000001400 */
[----:B0-----:R-:W-:-:S05]  /*5650*/  F2FP.BF16.F32.PACK_AB R0, RZ, R0 ;  /* 0x00000000ff00723e */ /* 0x001fca00000010ff */
[----:B------:R0:W-:Y:S01]  /*5660*/  STG.E.U16 desc[UR36][R8.64], R0 ;  /* 0x0000000008007986 */ /* 0x0001e2000c101524 */
[----:B------:R-:W-:Y:S05]  /*5670*/  BRA `(.L_x_22123) ;  /* 0x0000000400b07947 */ /* 0x000fea0003800000 */
.L_x_22130:
        /* <DEDUP_REMOVED lines=12> */
.L_x_22142:
        /* <DEDUP_REMOVED lines=17> */
.L_x_22145:
[----:B------:R-:W-:-:S04]  /*5850*/  LOP3.LUT R3, R5, 0x80000000, RZ, 0xc0, !PT ;  /* 0x8000000005037812 */ /* 0x000fc800078ec0ff */
[----:B------:R-:W-:-:S04]  /*5860*/  SHF.R.U32.HI R3, RZ, 0x18, R3 ;  /* 0x00000018ff037819 */ /* 0x000fc80000011603 */
[----:B------:R-:W-:-:S04]  /*5870*/  LOP3.LUT R0, R0, R3, RZ, 0xfc, !PT ;  /* 0x0000000300007212 */ /* 0x000fc800078efcff */
[----:B------:R-:W-:-:S07]  /*5880*/  PRMT R4, R0, 0x7610, R4 ;  /* 0x0000761000047816 */ /* 0x000fce0000000004 */
.L_x_22144:
[----:B------:R-:W-:Y:S05]  /*5890*/  BSYNC B0 ;  /* 0x0000000000007941 */ /* 0x000fea0003800000 */
.L_x_22143:
[----:B------:R3:W-:Y:S01]  /*58a0*/  STG.E.U8 desc[UR36][R8.64], R4 ;  /* 0x0000000408007986 */ /* 0x0007e2000c101124 */
[----:B------:R-:W-:Y:S05]  /*58b0*/  BRA `(.L_x_22123) ;  /* 0x0000000400207947 */ /* 0x000fea0003800000 */
.L_x_22141:
        /* <DEDUP_REMOVED lines=17> */
.L_x_22148:
[----:B------:R-:W-:-:S04]  /*59d0*/  LOP3.LUT R3, R5, 0x80000000, RZ, 0xc0, !PT ;  /* 0x8000000005037812 */ /* 0x000fc800078ec0ff */
[----:B------:R-:W-:-:S04]  /*59e0*/  SHF.R.U32.HI R3, RZ, 0x18, R3 ;  /* 0x00000018ff037819 */ /* 0x000fc80000011603 */
[----:B------:R-:W-:-:S04]  /*59f0*/  LOP3.LUT R0, R0, R3, RZ, 0xfc, !PT ;  /* 0x0000000300007212 */ /* 0x000fc800078efcff */
[----:B------:R-:W-:-:S07]  /*5a00*/  PRMT R4, R0, 0x7610, R4 ;  /* 0x0000761000047816 */ /* 0x000fce0000000004 */
.L_x_22147:
[----:B------:R-:W-:Y:S05]  /*5a10*/  BSYNC B0 ;  /* 0x0000000000007941 */ /* 0x000fea0003800000 */
.L_x_22146:
[----:B------:R0:W-:Y:S01]  /*5a20*/  STG.E.U8 desc[UR36][R8.64], R4 ;  /* 0x0000000408007986 */ /* 0x0001e2000c101124 */
[----:B------:R-:W-:Y:S05]  /*5a30*/  BRA `(.L_x_22123) ;  /* 0x0000000000c07947 */ /* 0x000fea0003800000 */
.L_x_22140:
        /* <DEDUP_REMOVED lines=22> */
.L_x_22122:
        /* <DEDUP_REMOVED lines=16> */
.L_x_22151:
[----:B------:R-:W-:Y:S05]  /*5ca0*/  BRA `(.L_x_22123) ;  /* 0x0000000000247947 */ /* 0x000fea0003800000 */
.L_x_22150:
[----:B------:R-:W-:-:S04]  /*5cb0*/  LOP3.LUT R18, R18, 0xffff, RZ, 0xc0, !PT ;  /* 0x0000ffff12127812 */ /* 0x000fc800078ec0ff */
[----:B------:R-:W-:-:S05]  /*5cc0*/  PRMT R18, R18, 0x8880, RZ ;  /* 0x0000888012127816 */ /* 0x000fca00000000ff */
[----:B------:R-:W-:-:S05]  /*5cd0*/  IMAD.MOV.U32 R4, RZ, RZ, R18 ;  /* 0x000000ffff047224 */ /* 0x000fca00078e0012 */
[----:B------:R-:W-:-:S05]  /*5ce0*/  SHF.R.S32.HI R5, RZ, 0x1f, R4 ;  /* 0x0000001fff057819 */ /* 0x000fca0000011404 */
[----:B------:R2:W-:Y:S01]  /*5cf0*/  STG.E.64 desc[UR36][R8.64], R4 ;  /* 0x0000000408007986 */ /* 0x0005e2000c101b24 */
[----:B------:R-:W-:Y:S05]  /*5d00*/  BRA `(.L_x_22123) ;  /* 0x00000000000c7947 */ /* 0x000fea0003800000 */
.L_x_22149:
[----:B------:R-:W-:-:S04]  /*5d10*/  LOP3.LUT R18, R18, 0xffff, RZ, 0xc0, !PT ;  /* 0x0000ffff12127812 */ /* 0x000fc800078ec0ff */
[----:B------:R-:W-:-:S05]  /*5d20*/  PRMT R3, R18, 0x8880, RZ ;  /* 0x0000888012037816 */ /* 0x000fca00000000ff */
[----:B------:R0:W-:Y:S02]  /*5d30*/  STG.E desc[UR36][R8.64], R3 ;  /* 0x0000000308007986 */ /* 0x0001e4000c101924 */
.L_x_22123:
        /* <DEDUP_REMOVED lines=23> */
.L_x_22155:
[----:B------:R3:W-:Y:S01]  /*5eb0*/  STG.E.U8 desc[UR36][R8.64], R17 ;  /* 0x0000001108007986 */ /* 0x0007e2000c101124 */
[----:B------:R-:W-:Y:S05]  /*5ec0*/  BRA `(.L_x_22157) ;  /* 0x0000000c00987947 */ /* 0x000fea0003800000 */
.L_x_22154:
        /* <DEDUP_REMOVED lines=12> */
.L_x_22159:
[----:B------:R-:W-:-:S04]  /*5f90*/  LOP3.LUT R17, R17, 0xffff, RZ, 0xc0, !PT ;  /* 0x0000ffff11117812 */ /* 0x000fc800078ec0ff */
[----:B------:R-:W-:-:S05]  /*5fa0*/  PRMT R3, R17, 0x8880, RZ ;  /* 0x0000888011037816 */ /* 0x000fca00000000ff */
[----:B------:R2:W-:Y:S01]  /*5fb0*/  STG.E desc[UR36][R8.64], R3 ;  /* 0x0000000308007986 */ /* 0x0005e2000c101924 */
[----:B------:R-:W-:Y:S05]  /*5fc0*/  BRA `(.L_x_22157) ;  /* 0x0000000c00587947 */ /* 0x000fea0003800000 */
.L_x_22158:
[----:B------:R-:W-:-:S04]  /*5fd0*/  PRMT R3, R17, 0x8880, RZ ;  /* 0x0000888011037816 */ /* 0x000fc800000000ff */
[----:B------:R-:W-:-:S05]  /*5fe0*/  PRMT R3, R3, 0x7710, RZ ;  /* 0x0000771003037816 */ /* 0x000fca00000000ff */
[----:B------:R0:W-:Y:S01]  /*5ff0*/  STG.E.U16 desc[UR36][R8.64], R3 ;  /* 0x0000000308007986 */ /* 0x0001e2000c101524 */
[----:B------:R-:W-:Y:S05]  /*6000*/  BRA `(.L_x_22157) ;  /* 0x0000000c00487947 */ /* 0x000fea0003800000 */
.L_x_22153:
        /* <DEDUP_REMOVED lines=9> */
.L_x_22161:
[----:B------:R-:W0:Y:S02]  /*60a0*/  I2F.S8 R0, R17 ;  /* 0x0000001100007306 */ /* 0x000e240000001400 */
[----:B0-----:R-:W-:-:S05]  /*60b0*/  F2FP.F16.F32.PACK_AB R0, RZ, R0 ;  /* 0x00000000ff00723e */ /* 0x001fca00000000ff */
[----:B------:R0:W-:Y:S01]  /*60c0*/  STG.E.U16 desc[UR36][R8.64], R0 ;  /* 0x0000000008007986 */ /* 0x0001e2000c101524 */
[----:B------:R-:W-:Y:S05]  /*60d0*/  BRA `(.L_x_22157) ;  /* 0x0000000c00147947 */ /* 0x000fea0003800000 */
.L_x_22160:
        /* <DEDUP_REMOVED lines=10> */
.L_x_22163:
[----:B------:R-:W0:Y:S02]  /*6180*/  I2F.S8 R17, R17 ;  /* 0x0000001100117306 */ /* 0x000e240000001400 */
[----:B0-----:R-:W-:-:S04]  /*6190*/  F2FP.F16.F32.PACK_AB R3, RZ, R17 ;  /* 0x00000011ff03723e */ /* 0x001fc800000000ff */
[----:B------:R-:W-:-:S05]  /*61a0*/  PRMT R3, R3, 0x5410, RZ ;  /* 0x0000541003037816 */ /* 0x000fca00000000ff */
[----:B------:R0:W-:Y:S01]  /*61b0*/  STG.E desc[UR36][R8.64], R3 ;  /* 0x0000000308007986 */ /* 0x0001e2000c101924 */
[----:B------:R-:W-:Y:S05]  /*61c0*/  BRA `(.L_x_22157) ;  /* 0x0000000800d87947 */ /* 0x000fea0003800000 */
.L_x_22162:
[----:B------:R-:W-:-:S04]  /*61d0*/  PRMT R4, R17, 0x8880, RZ ;  /* 0x0000888011047816 */ /* 0x000fc800000000ff */
[----:B------:R-:W-:-:S06]  /*61e0*/  PRMT R4, R4, 0x7710, RZ ;  /* 0x0000771004047816 */ /* 0x000fcc00000000ff */
[----:B------:R-:W0:Y:S02]  /*61f0*/  I2F.F64.S16 R4, R4 ;  /* 0x0000000400047312 */ /* 0x000e240000101c00 */
[----:B0-----:R0:W-:Y:S01]  /*6200*/  STG.E.64 desc[UR36][R8.64], R4 ;  /* 0x0000000408007986 */ /* 0x0011e2000c101b24 */
[----:B------:R-:W-:Y:S05]  /*6210*/  BRA `(.L_x_22157) ;  /* 0x0000000800c47947 */ /* 0x000fea0003800000 */
.L_x_22152:
        /* <DEDUP_REMOVED lines=12> */
.L_x_22166:
[----:B------:R-:W-:Y:S02]  /*62e0*/  PRMT R4, R17, 0x8880, RZ ;  /* 0x0000888011047816 */ /* 0x000fe400000000ff */
[----:B------:R-:W-:Y:S02]  /*62f0*/  CS2R R6, SRZ ;  /* 0x0000000000067805 */ /* 0x000fe4000001ff00 */
[----:B------:R-:W-:-:S06]  /*6300*/  PRMT R4, R4, 0x7710, RZ ;  /* 0x0000771004047816 */ /* 0x000fcc00000000ff */
[----:B------:R-:W0:Y:S02]  /*6310*/  I2F.F64.S16 R4, R4 ;  /* 0x0000000400047312 */ /* 0x000e240000101c00 */
[----:B0-----:R0:W-:Y:S01]  /*6320*/  STG.E.128 desc[UR36][R8.64], R4 ;  /* 0x0000000408007986 */ /* 0x0011e2000c101d24 */
[----:B------:R-:W-:Y:S05]  /*6330*/  BRA `(.L_x_22157) ;  /* 0x00000008007c7947 */ /* 0x000fea0003800000 */
.L_x_22165:
        /* <DEDUP_REMOVED lines=21> */
.L_x_22170:
[----:B------:R-:W-:Y:S05]  /*6490*/  BSYNC B0 ;  /* 0x0000000000007941 */ /* 0x000fea0003800000 */
.L_x_22169:
[----:B------:R-:W-:-:S05]  /*64a0*/  LOP3.LUT R5, R0, R5, RZ, 0xfc, !PT ;  /* 0x0000000500057212 */ /* 0x000fca00078efcff */
[----:B------:R0:W-:Y:S01]  /*64b0*/  STG.E.U8 desc[UR36][R8.64], R5 ;  /* 0x0000000508007986 */ /* 0x0001e2000c101124 */
[----:B------:R-:W-:Y:S05]  /*64c0*/  BRA `(.L_x_22157) ;  /* 0x0000000800187947 */ /* 0x000fea0003800000 */
.L_x_22168:
        /* <DEDUP_REMOVED lines=13> */
.L_x_22172:
[----:B------:R-:W-:Y:S01]  /*65a0*/  IMAD.MOV.U32 R0, RZ, RZ, 0x7f ;  /* 0x0000007fff007424 */ /* 0x000fe200078e00ff */
[----:B------:R-:W-:-:S04]  /*65b0*/  ISETP.GT.U32.AND P0, PT, R3, 0x7f800000, PT ;  /* 0x7f8000000300780c */ /* 0x000fc80003f04070 */
[----:B------:R-:W-:-:S09]  /*65c0*/  SEL R0, R0, 0x7c, P0 ;  /* 0x0000007c00007807 */ /* 0x000fd20000000000 */
.L_x_22173:
[----:B------:R-:W-:Y:S05]  /*65d0*/  BSYNC B0 ;  /* 0x0000000000007941 */ /* 0x000fea0003800000 */
.L_x_22171:
[----:B------:R-:W-:-:S04]  /*65e0*/  LOP3.LUT R3, R17, 0x80000000, RZ, 0xc0, !PT ;  /* 0x8000000011037812 */ /* 0x000fc800078ec0ff */
[----:B------:R-:W-:-:S04]  /*65f0*/  SHF.R.U32.HI R3, RZ, 0x18, R3 ;  /* 0x00000018ff037819 */ /* 0x000fc80000011603 */
[----:B------:R-:W-:-:S05]  /*6600*/  LOP3.LUT R3, R0, R3, RZ, 0xfc, !PT ;  /* 0x0000000300037212 */ /* 0x000fca00078efcff */
[----:B------:R0:W-:Y:S01]  /*6610*/  STG.E.U8 desc[UR36][R8.64], R3 ;  /* 0x0000000308007986 */ /* 0x0001e2000c101124 */
[----:B------:R-:W-:Y:S05]  /*6620*/  BRA `(.L_x_22157) ;  /* 0x0000000400c07947 */ /* 0x000fea0003800000 */
.L_x_22167:
[----:B------:R-:W0:Y:S02]  /*6630*/  I2F.S8 R0, R17 ;  /* 0x0000001100007306 */ /* 0x000e240000001400 */
[----:B0-----:R-:W-:-:S05]  /*6640*/  F2FP.BF16.F32.PACK_AB R0, RZ, R0 ;  /* 0x00000000ff00723e */ /* 0x001fca00000010ff */
[----:B------:R0:W-:Y:S01]  /*6650*/  STG.E.U16 desc[UR36][R8.64], R0 ;  /* 0x0000000008007986 */ /* 0x0001e2000c101524 */
[----:B------:R-:W-:Y:S05]  /*6660*/  BRA `(.L_x_22157) ;  /* 0x0000000400b07947 */ /* 0x000fea0003800000 */
.L_x_22164:
        /* <DEDUP_REMOVED lines=12> */
.L_x_22176:
        /* <DEDUP_REMOVED lines=17> */
.L_x_22179:
[----:B------:R-:W-:-:S04]  /*6840*/  LOP3.LUT R3, R17, 0x80000000, RZ, 0xc0, !PT ;  /* 0x8000000011037812 */ /* 0x000fc800078ec0ff */
[----:B------:R-:W-:-:S04]  /*6850*/  SHF.R.U32.HI R3, RZ, 0x18, R3 ;  /* 0x00000018ff037819 */ /* 0x000fc80000011603 */
[----:B------:R-:W-:-:S04]  /*6860*/  LOP3.LUT R0, R0, R3, RZ, 0xfc, !PT ;  /* 0x0000000300007212 */ /* 0x000fc800078efcff */
[----:B------:R-:W-:-:S07]  /*6870*/  PRMT R4, R0, 0x7610, R4 ;  /* 0x0000761000047816 */ /* 0x000fce0000000004 */
.L_x_22178:
[----:B------:R-:W-:Y:S05]  /*6880*/  BSYNC B0 ;  /* 0x0000000000007941 */ /* 0x000fea0003800000 */
.L_x_22177:
[----:B------:R0:W-:Y:S01]  /*6890*/  STG.E.U8 desc[UR36][R8.64], R4 ;  /* 0x0000000408007986 */ /* 0x0001e2000c101124 */
[----:B------:R-:W-:Y:S05]  /*68a0*/  BRA `(.L_x_22157) ;  /* 0x0000000400207947 */ /* 0x000fea0003800000 */
.L_x_22175:
        /* <DEDUP_REMOVED lines=17> */
.L_x_22182:
[----:B------:R-:W-:-:S04]  /*69c0*/  LOP3.LUT R3, R17, 0x80000000, RZ, 0xc0, !PT ;  /* 0x8000000011037812 */ /* 0x000fc800078ec0ff */
[----:B------:R-:W-:-:S04]  /*69d0*/  SHF.R.U32.HI R3, RZ, 0x18, R3 ;  /* 0x00000018ff037819 */ /* 0x000fc80000011603 */
[----:B------:R-:W-:-:S04]  /*69e0*/  LOP3.LUT R0, R0, R3, RZ, 0xfc, !PT ;  /* 0x0000000300007212 */ /* 0x000fc800078efcff */
[----:B------:R-:W-:-:S07]  /*69f0*/  PRMT R4, R0, 0x7610, R4 ;  /* 0x0000761000047816 */ /* 0x000fce0000000004 */
.L_x_22181:
[----:B------:R-:W-:Y:S05]  /*6a00*/  BSYNC B0 ;  /* 0x0000000000007941 */ /* 0x000fea0003800000 */
.L_x_22180:
[----:B------:R0:W-:Y:S01]  /*6a10*/  STG.E.U8 desc[UR36][R8.64], R4 ;  /* 0x0000000408007986 */ /* 0x0001e2000c101124 */
[----:B------:R-:W-:Y:S05]  /*6a20*/  BRA `(.L_x_22157) ;  /* 0x0000000000c07947 */ /* 0x000fea0003800000 */
.L_x_22174:
        /* <DEDUP_REMOVED lines=22> */
.L_x_22156:
        /* <DEDUP_REMOVED lines=16> */
.L_x_22185:
[----:B------:R-:W-:Y:S05]  /*6c90*/  BRA `(.L_x_22157) ;  /* 0x0000000000247947 */ /* 0x000fea0003800000 */
.L_x_22184:
[----:B------:R-:W-:-:S04]  /*6ca0*/  LOP3.LUT R17, R17, 0xffff, RZ, 0xc0, !PT ;  /* 0x0000ffff11117812 */ /* 0x000fc800078ec0ff */
[----:B------:R-:W-:-:S05]  /*6cb0*/  PRMT R17, R17, 0x8880, RZ ;  /* 0x0000888011117816 */ /* 0x000fca00000000ff */
[----:B------:R-:W-:-:S05]  /*6cc0*/  IMAD.MOV.U32 R4, RZ, RZ, R17 ;  /* 0x000000ffff047224 */ /* 0x000fca00078e0011 */
[----:B------:R-:W-:-:S05]  /*6cd0*/  SHF.R.S32.HI R5, RZ, 0x1f, R4 ;  /* 0x0000001fff057819 */ /* 0x000fca0000011404 */
[----:B------:R0:W-:Y:S01]  /*6ce0*/  STG.E.64 desc[UR36][R8.64], R4 ;  /* 0x0000000408007986 */ /* 0x0001e2000c101b24 */
[----:B------:R-:W-:Y:S05]  /*6cf0*/  BRA `(.L_x_22157) ;  /* 0x00000000000c7947 */ /* 0x000fea0003800000 */
.L_x_22183:
[----:B------:R-:W-:-:S04]  /*6d00*/  LOP3.LUT R17, R17, 0xffff, RZ, 0xc0, !PT ;  /* 0x0000ffff11117812 */ /* 0x000fc800078ec0ff */
[----:B------:R-:W-:-:S05]  /*6d10*/  PRMT R3, R17, 0x8880, RZ ;  /* 0x0000888011037816 */ /* 0x000fca00000000ff */
[----:B------:R0:W-:Y:S02]  /*6d20*/  STG.E desc[UR36][R8.64], R3 ;  /* 0x0000000308007986 */ /* 0x0001e4000c101924 */
.L_x_22157:
[----:B------:R-:W-:-:S07]  /*6d30*/  VIADD R2, R2, 0x80 ;  /* 0x0000008002027836 */ /* 0x000fce0000000000 */
.L_x_22117:
[----:B------:R-:W-:Y:S05]  /*6d40*/  BSYNC B6 ;  /* 0x0000000000067941 */ /* 0x000fea0003800000 */
.L_x_22116:
        /* <DEDUP_REMOVED lines=21> */
.L_x_22189:
[----:B------:R-:W-:Y:S01]  /*6ea0*/  STG.E.U8 desc[UR36][R2.64], R16 ;  /* 0x0000001002007986 */ /* 0x000fe2000c101124 */
[----:B------:R-:W-:Y:S05]  /*6eb0*/  EXIT ;  /* 0x000000000000794d */ /* 0x000fea0003800000 */
.L_x_22188:
        /* <DEDUP_REMOVED lines=12> */
.L_x_22192:
[----:B------:R-:W-:-:S04]  /*6f80*/  LOP3.LUT R16, R16, 0xffff, RZ, 0xc0, !PT ;  /* 0x0000ffff10107812 */ /* 0x000fc800078ec0ff */
[----:B------:R-:W-:-:S05]  /*6f90*/  PRMT R5, R16, 0x8880, RZ ;  /* 0x0000888010057816 */ /* 0x000fca00000000ff */
[----:B------:R-:W-:Y:S01]  /*6fa0*/  STG.E desc[UR36][R2.64], R5 ;  /* 0x0000000502007986 */ /* 0x000fe2000c101924 */
[----:B------:R-:W-:Y:S05]  /*6fb0*/  EXIT ;  /* 0x000000000000794d */ /* 0x000fea0003800000 */
.L_x_22191:
[----:B------:R-:W-:-:S04]  /*6fc0*/  PRMT R5, R16, 0x8880, RZ ;  /* 0x0000888010057816 */ /* 0x000fc800000000ff */
[----:B------:R-:W-:-:S05]  /*6fd0*/  PRMT R5, R5, 0x7710, RZ ;  /* 0x0000771005057816 */ /* 0x000fca00000000ff */
[----:B------:R-:W-:Y:S01]  /*6fe0*/  STG.E.U16 desc[UR36][R2.64], R5 ;  /* 0x0000000502007986 */ /* 0x000fe2000c101524 */
[----:B------:R-:W-:Y:S05]  /*6ff0*/  EXIT ;  /* 0x000000000000794d */ /* 0x000fea0003800000 */
.L_x_22187:
        /* <DEDUP_REMOVED lines=9> */
.L_x_22194:
[----:B------:R-:W0:Y:S02]  /*7090*/  I2F.S8 R0, R16 ;  /* 0x0000001000007306 */ /* 0x000e240000001400 */
[----:B0-----:R-:W-:-:S05]  /*70a0*/  F2FP.F16.F32.PACK_AB R0, RZ, R0 ;  /* 0x00000000ff00723e */ /* 0x001fca00000000ff */
[----:B------:R-:W-:Y:S01]  /*70b0*/  STG.E.U16 desc[UR36][R2.64], R0 ;  /* 0x0000000002007986 */ /* 0x000fe2000c101524 */
[----:B------:R-:W-:Y:S05]  /*70c0*/  EXIT ;  /* 0x000000000000794d */ /* 0x000fea0003800000 */
.L_x_22193:
        /* <DEDUP_REMOVED lines=10> */
.L_x_22196:
[----:B------:R-:W0:Y:S02]  /*7170*/  I2F.S8 R16, R16 ;  /* 0x0000001000107306 */ /* 0x000e240000001400 */
[----:B0-----:R-:W-:-:S04]  /*7180*/  F2FP.F16.F32.PACK_AB R5, RZ, R16 ;  /* 0x00000010ff05723e */ /* 0x001fc800000000ff */
[----:B------:R-:W-:-:S05]  /*7190*/  PRMT R5, R5, 0x5410, RZ ;  /* 0x0000541005057816 */ /* 0x000fca00000000ff */
[----:B------:R-:W-:Y:S01]  /*71a0*/  STG.E desc[UR36][R2.64], R5 ;  /* 0x0000000502007986 */ /* 0x000fe2000c101924 */
[----:B------:R-:W-:Y:S05]  /*71b0*/  EXIT ;  /* 0x000000000000794d */ /* 0x000fea0003800000 */
.L_x_22195:
[----:B------:R-:W-:-:S04]  /*71c0*/  PRMT R4, R16, 0x8880, RZ ;  /* 0x0000888010047816 */ /* 0x000fc800000000ff */
[----:B------:R-:W-:-:S06]  /*71d0*/  PRMT R4, R4, 0x7710, RZ ;  /* 0x0000771004047816 */ /* 0x000fcc00000000ff */
[----:B------:R-:W0:Y:S02]  /*71e0*/  I2F.F64.S16 R4, R4 ;  /* 0x0000000400047312 */ /* 0x000e240000101c00 */
[----:B0-----:R-:W-:Y:S01]  /*71f0*/  STG.E.64 desc[UR36][R2.64], R4 ;  /* 0x0000000402007986 */ /* 0x001fe2000c101b24 */
[----:B------:R-:W-:Y:S05]  /*7200*/  EXIT ;  /* 0x000000000000794d */ /* 0x000fea0003800000 */
.L_x_22186:
        /* <DEDUP_REMOVED lines=12> */
.L_x_22199:
[----:B------:R-:W-:Y:S02]  /*72d0*/  PRMT R4, R16, 0x8880, RZ ;  /* 0x0000888010047816 */ /* 0x000fe400000000ff */
[----:B------:R-:W-:Y:S02]  /*72e0*/  CS2R R6, SRZ ;  /* 0x0000000000067805 */ /* 0x000fe4000001ff00 */
[----:B------:R-:W-:-:S06]  /*72f0*/  PRMT R4, R4, 0x7710, RZ ;  /* 0x0000771004047816 */ /* 0x000fcc00000000ff */
[----:B------:R-:W0:Y:S02]  /*7300*/  I2F.F64.S16 R4, R4 ;  /* 0x0000000400047312 */ /* 0x000e240000101c00 */
[----:B0-----:R-:W-:Y:S01]  /*7310*/  STG.E.128 desc[UR36][R2.64], R4 ;  /* 0x0000000402007986 */ /* 0x001fe2000c101d24 */
[----:B------:R-:W-:Y:S05]  /*7320*/  EXIT ;  /* 0x000000000000794d */ /* 0x000fea0003800000 */
.L_x_22198:
        /* <DEDUP_REMOVED lines=21> */
.L_x_22203:
[----:B------:R-:W-:Y:S05]  /*7480*/  BSYNC B0 ;  /* 0x0000000000007941 */ /* 0x000fea0003800000 */
.L_x_22202:
[----:B------:R-:W-:-:S05]  /*7490*/  LOP3.LUT R5, R0, R5, RZ, 0xfc, !PT ;  /* 0x0000000500057212 */ /* 0x000fca00078efcff */
[----:B------:R-:W-:Y:S01]  /*74a0*/  STG.E.U8 desc[UR36][R2.64], R5 ;  /* 0x0000000502007986 */ /* 0x000fe2000c101124 */
[----:B------:R-:W-:Y:S05]  /*74b0*/  EXIT ;  /* 0x000000000000794d */ /* 0x000fea0003800000 */
.L_x_22201:
        /* <DEDUP_REMOVED lines=13> */
.L_x_22205:
[----:B------:R-:W-:Y:S01]  /*7590*/  IMAD.MOV.U32 R0, RZ, RZ, 0x7f ;  /* 0x0000007fff007424 */ /* 0x000fe200078e00ff */
[----:B------:R-:W-:-:S04]  /*75a0*/  ISETP.GT.U32.AND P0, PT, R4, 0x7f800000, PT ;  /* 0x7f8000000400780c */ /* 0x000fc80003f04070 */
[----:B------:R-:W-:-:S09]  /*75b0*/  SEL R0, R0, 0x7c, P0 ;  /* 0x0000007c00007807 */ /* 0x000fd20000000000 */
.L_x_22206:
[----:B------:R-:W-:Y:S05]  /*75c0*/  BSYNC B0 ;  /* 0x0000000000007941 */ /* 0x000fea0003800000 */
.L_x_22204:
[----:B------:R-:W-:-:S04]  /*75d0*/  LOP3.LUT R4, R5, 0x80000000, RZ, 0xc0, !PT ;  /* 0x8000000005047812 */ /* 0x000fc800078ec0ff */
[----:B------:R-:W-:-:S04]  /*75e0*/  SHF.R.U32.HI R5, RZ, 0x18, R4 ;  /* 0x00000018ff057819 */ /* 0x000fc80000011604 */
[----:B------:R-:W-:-:S05]  /*75f0*/  LOP3.LUT R5, R0, R5, RZ, 0xfc, !PT ;  /* 0x0000000500057212 */ /* 0x000fca00078efcff */
[----:B------:R-:W-:Y:S01]  /*7600*/  STG.E.U8 desc[UR36][R2.64], R5 ;  /* 0x0000000502007986 */ /* 0x000fe2000c101124 */
[----:B------:R-:W-:Y:S05]  /*7610*/  EXIT ;  /* 0x000000000000794d */ /* 0x000fea0003800000 */
.L_x_22200:
[----:B------:R-:W0:Y:S02]  /*7620*/  I2F.S8 R0, R16 ;  /* 0x0000001000007306 */ /* 0x000e240000001400 */
[----:B0-----:R-:W-:-:S05]  /*7630*/  F2FP.BF16.F32.PACK_AB R0, RZ, R0 ;  /* 0x00000000ff00723e */ /* 0x001fca00000010ff */
[----:B------:R-:W-:Y:S01]  /*7640*/  STG.E.U16 desc[UR36][R2.64], R0 ;  /* 0x0000000002007986 */ /* 0x000fe2000c101524 */
[----:B------:R-:W-:Y:S05]  /*7650*/  EXIT ;  /* 0x000000000000794d */ /* 0x000fea0003800000 */
.L_x_22197:
        /* <DEDUP_REMOVED lines=12> */
.L_x_22209:
        /* <DEDUP_REMOVED lines=17> */
.L_x_22212:
[----:B------:R-:W-:-:S04]  /*7830*/  LOP3.LUT R0, R7, 0x80000000, RZ, 0xc0, !PT ;  /* 0x8000000007007812 */ /* 0x000fc800078ec0ff */
[----:B------:R-:W-:-:S04]  /*7840*/  SHF.R.U32.HI R5, RZ, 0x18, R0 ;  /* 0x00000018ff057819 */ /* 0x000fc80000011600 */
[----:B------:R-:W-:-:S04]  /*7850*/  LOP3.LUT R4, R4, R5, RZ, 0xfc, !PT ;  /* 0x0000000504047212 */ /* 0x000fc800078efcff */
[----:B------:R-:W-:-:S07]  /*7860*/  PRMT R0, R4, 0x7610, R0 ;  /* 0x0000761004007816 */ /* 0x000fce0000000000 */
.L_x_22211:
[----:B------:R-:W-:Y:S05]  /*7870*/  BSYNC B0 ;  /* 0x0000000000007941 */ /* 0x000fea0003800000 */
.L_x_22210:
[----:B------:R-:W-:Y:S01]  /*7880*/  STG.E.U8 desc[UR36][R2.64], R0 ;  /* 0x0000000002007986 */ /* 0x000fe2000c101124 */
[----:B------:R-:W-:Y:S05]  /*7890*/  EXIT ;  /* 0x000000000000794d */ /* 0x000fea0003800000 */
.L_x_22208:
        /* <DEDUP_REMOVED lines=17> */
.L_x_22215:
[----:B------:R-:W-:-:S04]  /*79b0*/  LOP3.LUT R0, R7, 0x80000000, RZ, 0xc0, !PT ;  /* 0x8000000007007812 */ /* 0x000fc800078ec0ff */
[----:B------:R-:W-:-:S04]  /*79c0*/  SHF.R.U32.HI R5, RZ, 0x18, R0 ;  /* 0x00000018ff057819 */ /* 0x000fc80000011600 */
[----:B------:R-:W-:-:S04]  /*79d0*/  LOP3.LUT R4, R4, R5, RZ, 0xfc, !PT ;  /* 0x0000000504047212 */ /* 0x000fc800078efcff */
[----:B------:R-:W-:-:S07]  /*79e0*/  PRMT R0, R4, 0x7610, R0 ;  /* 0x0000761004007816 */ /* 0x000fce0000000000 */
.L_x_22214:
[----:B------:R-:W-:Y:S05]  /*79f0*/  BSYNC B0 ;  /* 0x0000000000007941 */ /* 0x000fea0003800000 */
.L_x_22213:
[----:B------:R-:W-:Y:S01]  /*7a00*/  STG.E.U8 desc[UR36][R2.64], R0 ;  /* 0x0000000002007986 */ /* 0x000fe2000c101124 */
[----:B------:R-:W-:Y:S05]  /*7a10*/  EXIT ;  /* 0x000000000000794d */ /* 0x000fea0003800000 */
.L_x_22207:
        /* <DEDUP_REMOVED lines=22> */
.L_x_22190:
        /* <DEDUP_REMOVED lines=16> */
.L_x_22218:
[----:B------:R-:W-:Y:S05]  /*7c80*/  EXIT ;  /* 0x000000000000794d */ /* 0x000fea0003800000 */
.L_x_22217:
[----:B------:R-:W-:-:S04]  /*7c90*/  LOP3.LUT R16, R16, 0xffff, RZ, 0xc0, !PT ;  /* 0x0000ffff10107812 */ /* 0x000fc800078ec0ff */
[----:B------:R-:W-:-:S05]  /*7ca0*/  PRMT R16, R16, 0x8880, RZ ;  /* 0x0000888010107816 */ /* 0x000fca00000000ff */
[----:B------:R-:W-:-:S05]  /*7cb0*/  IMAD.MOV.U32 R4, RZ, RZ, R16 ;  /* 0x000000ffff047224 */ /* 0x000fca00078e0010 */
[----:B------:R-:W-:-:S05]  /*7cc0*/  SHF.R.S32.HI R5, RZ, 0x1f, R4 ;  /* 0x0000001fff057819 */ /* 0x000fca0000011404 */
[----:B------:R-:W-:Y:S01]  /*7cd0*/  STG.E.64 desc[UR36][R2.64], R4 ;  /* 0x0000000402007986 */ /* 0x000fe2000c101b24 */
[----:B------:R-:W-:Y:S05]  /*7ce0*/  EXIT ;  /* 0x000000000000794d */ /* 0x000fea0003800000 */
.L_x_22216:
[----:B------:R-:W-:-:S04]  /*7cf0*/  LOP3.LUT R16, R16, 0xffff, RZ, 0xc0, !PT ;  /* 0x0000ffff10107812 */ /* 0x000fc800078ec0ff */
[----:B------:R-:W-:-:S05]  /*7d00*/  PRMT R5, R16, 0x8880, RZ ;  /* 0x0000888010057816 */ /* 0x000fca00000000ff */
[----:B------:R-:W-:Y:S01]  /*7d10*/  STG.E desc[UR36][R2.64], R5 ;  /* 0x0000000502007986 */ /* 0x000fe2000c101924 */
[----:B------:R-:W-:Y:S05]  /*7d20*/  EXIT ;  /* 0x000000000000794d */ /* 0x000fea0003800000 */
.L_x_22219:
        /* <DEDUP_REMOVED lines=13> */
.L_x_71786:


//--------------------- .text._ZN2at6native18elementwise_kernelILi128ELi4EZNS0_22gpu_kernel_impl_nocastIZNS0_50_GLOBAL__N__2680c7bb_12_PowKernel_cu_7dd49032_316829pow_tensor_scalar_kernel_implIaaEEvRNS_18TensorIteratorBaseET0_EUlaE_EEvS6_RKT_EUliE_EEviT1_ --------------------------
	.section	.text._ZN2at6native18elementwise_kernelILi128ELi4EZNS0_22gpu_kernel_impl_nocastIZNS0_50_GLOBAL__N__2680c7bb_12_PowKernel_cu_7dd49032_316829pow_tensor_scalar_kernel_implIaaEEvRNS_18TensorIteratorBaseET0_EUlaE_EEvS6_RKT_EUliE_EEviT1_,"ax",@progbits
	.align	128
        .global         _ZN2at6native18elementwise_kernelILi128ELi4EZNS0_22gpu_kernel_impl_nocastIZNS0_50_GLOBAL__N__2680c7bb_12_PowKernel_cu_7dd49032_316829pow_tensor_scalar_kernel_implIaaEEvRNS_18TensorIteratorBaseET0_EUlaE_EEvS6_RKT_EUliE_EEviT1_
        .type           _ZN2at6native18elementwise_kernelILi128ELi4EZNS0_22gpu_kernel_impl_nocastIZNS0_50_GLOBAL__N__2680c7bb_12_PowKernel_cu_7dd49032_316829pow_tensor_scalar_kernel_implIaaEEvRNS_18TensorIteratorBaseET0_EUlaE_EEvS6_RKT_EUliE_EEviT1_,@function
        .size           _ZN2at6native18elementwise_kernelILi128ELi4EZNS0_22gpu_kernel_impl_nocastIZNS0_50_GLOBAL__N__2680c7bb_12_PowKernel_cu_7dd49032_316829pow_tensor_scalar_kernel_implIaaEEvRNS_18TensorIteratorBaseET0_EUlaE_EEvS6_RKT_EUliE_EEviT1_,(.L_x_71787 - _ZN2at6native18elementwise_kernelILi128ELi4EZNS0_22gpu_kernel_impl_nocastIZNS0_50_GLOBAL__N__2680c7bb_12_PowKernel_cu_7dd49032_316829pow_tensor_scalar_kernel_implIaaEEvRNS_18TensorIteratorBaseET0_EUlaE_EEvS6_RKT_EUliE_EEviT1_)
        .other          _ZN2at6native18elementwise_kernelILi128ELi4EZNS0_22gpu_kernel_impl_nocastIZNS0_50_GLOBAL__N__2680c7bb_12_PowKernel_cu_7dd49032_316829pow_tensor_scalar_kernel_implIaaEEvRNS_18TensorIteratorBaseET0_EUlaE_EEvS6_RKT_EUliE_EEviT1_,@"STO_CUDA_ENTRY STV_DEFAULT"
_ZN2at6native18elementwise_kernelILi128ELi4EZNS0_22gpu_kernel_impl_nocastIZNS0_50_GLOBAL__N__2680c7bb_12_PowKernel_cu_7dd49032_316829pow_tensor_scalar_kernel_implIaaEEvRNS_18TensorIteratorBaseET0_EUlaE_EEvS6_RKT_EUliE_EEviT1_:
.text._ZN2at6native18elementwise_kernelILi128ELi4EZNS0_22gpu_kernel_impl_nocastIZNS0_50_GLOBAL__N__2680c7bb_12_PowKernel_cu_7dd49032_316829pow_tensor_scalar_kernel_implIaaEEvRNS_18TensorIteratorBaseET0_EUlaE_EEvS6_RKT_EUliE_EEviT1_:
        /* <DEDUP_REMOVED lines=311> */
.L_x_22222:
[----:B------:R-:W-:Y:S02]  /*1370*/  ULDC.64 UR8, c[0x0][0x418] ;  /* 0x0001060000087ab9 */ /* 0x000fe40000000a00 */
[----:B------:R-:W-:-:S04]  /*1380*/  IADD3 R4, P0, R2, UR8, RZ ;  /* 0x0000000802047c10 */ /* 0x000fc8000ff1e0ff */
[----:B------:R-:W-:Y:S01]  /*1390*/  IADD3.X R5, RZ, UR9, RZ, P0, !PT ;  /* 0x00000009ff057c10 */ /* 0x000fe200087fe4ff */
[----:B------:R-:W-:-:S04]  /*13a0*/  ULDC.64 UR8, c[0x0][0x410] ;  /* 0x0001040000087ab9 */ /* 0x000fc80000000a00 */
[----:B------:R-:W2:Y:S01]  /*13b0*/  LDG.E.U8 R4, desc[UR4][R4.64] ;  /* 0x0000000404047981 */ /* 0x000ea2000c1e1100 */
[----:B------:R-:W-:Y:S02]  /*13c0*/  IADD3 R2, P0, R3, UR8, RZ ;  /* 0x0000000803027c10 */ /* 0x000fe4000ff1e0ff */
[----:B------:R-:W-:Y:S02]  /*13d0*/  IADD3 R0, R0, 0x80, RZ ;  /* 0x0000008000007810 */ /* 0x000fe40007ffe0ff */
[----:B------:R-:W-:Y:S01]  /*13e0*/  IADD3.X R3, RZ, UR9, RZ, P0, !PT ;  /* 0x00000009ff037c10 */ /* 0x000fe200087fe4ff */
[----:B--2---:R-:W-:-:S05]  /*13f0*/  IMAD R7, R4, R4, RZ ;  /* 0x0000000404077224 */ /* 0x004fca00078e02ff */
[----:B------:R0:W-:Y:S03]  /*1400*/  STG.E.U8 desc[UR4][R2.64], R7 ;  /* 0x0000000702007986 */ /* 0x0001e6000c101104 */
.L_x_22221:
[----:B------:R-:W-:Y:S05]  /*1410*/  BSYNC B0 ;  /* 0x0000000000007941 */ /* 0x000fea0003800000 */
.L_x_22220:
        /* <DEDUP_REMOVED lines=305> */
.L_x_22225:
[----:B------:R-:W-:Y:S02]  /*2730*/  ULDC.64 UR8, c[0x0][0x418] ;  /* 0x0001060000087ab9 */ /* 0x000fe40000000a00 */
[----:B------:R-:W-:-:S04]  /*2740*/  IADD3 R4, P0, R2, UR8, RZ ;  /* 0x0000000802047c10 */ /* 0x000fc8000ff1e0ff */
[----:B------:R-:W-:Y:S01]  /*2750*/  IADD3.X R5, RZ, UR9, RZ, P0, !PT ;  /* 0x00000009ff057c10 */ /* 0x000fe200087fe4ff */
[----:B------:R-:W-:-:S04]  /*2760*/  ULDC.64 UR8, c[0x0][0x410] ;  /* 0x0001040000087ab9 */ /* 0x000fc80000000a00 */
[----:B------:R-:W2:Y:S01]  /*2770*/  LDG.E.U8 R4, desc[UR4][R4.64] ;  /* 0x0000000404047981 */ /* 0x000ea2000c1e1100 */
[----:B------:R-:W-:Y:S02]  /*2780*/  IADD3 R2, P0, R3, UR8, RZ ;  /* 0x0000000803027c10 */ /* 0x000fe4000ff1e0ff */
[----:B------:R-:W-:Y:S02]  /*2790*/  IADD3 R0, R0, 0x80, RZ ;  /* 0x0000008000007810 */ /* 0x000fe40007ffe0ff */
[----:B------:R-:W-:Y:S02]  /*27a0*/  IADD3.X R3, RZ, UR9, RZ, P0, !PT ;  /* 0x00000009ff037c10 */ /* 0x000fe400087fe4ff */
[----:B------:R-:W-:Y:S01]  /*27b0*/  ISETP.GE.AND P0, PT, R0, UR6, PT ;  /* 0x0000000600007c0c */ /* 0x000fe2000bf06270 */
[----:B--2---:R-:W-:-:S05]  /*27c0*/  IMAD R7, R4, R4, RZ ;  /* 0x0000000404077224 */ /* 0x004fca00078e02ff */
[----:B------:R1:W-:Y:S07]  /*27d0*/  STG.E.U8 desc[UR4][R2.64], R7 ;  /* 0x0000000702007986 */ /* 0x0003ee000c101104 */
        /* <DEDUP_REMOVED lines=303> */
.L_x_22226:
        /* <DEDUP_REMOVED lines=10> */
.L_x_22224:
[----:B------:R-:W-:Y:S05]  /*3b70*/  BSYNC B0 ;  /* 0x0000000000007941 */ /* 0x000fea0003800000 */
.L_x_22223:
        /* <DEDUP_REMOVED lines=304> */
.L_x_22227:
        /* <DEDUP_REMOVED lines=8> */
[----:B------:R-:W-:Y:S01]  /*4f00*/  STG.E.U8 desc[UR4][R2.64], R7 ;  /* 0x0000000702007986 */ /* 0x000fe2000c101104 */
[----:B------:R-:W-:Y:S05]  /*4f10*/  EXIT ;  /* 0x000000000000794d */ /* 0x000fea0003800000 */
.L_x_22228:
        /* <DEDUP_REMOVED lines=14> */
.L_x_71787:


//--------------------- .text._ZN2at6native27unrolled_elementwise_kernelIZNS0_50_GLOBAL__N__2680c7bb_12_PowKernel_cu_7dd49032_316829pow_tensor_scalar_kernel_implIaaEEvRNS_18TensorIteratorBaseET0_EUlaE_St5arrayIPcLm2EELi4E23TrivialOffsetCalculatorILi1EjESC_NS0_6memory15LoadWithoutCastENSD_16StoreWithoutCastEEEviT_S6_T2_T3_T4_T5_ --------------------------
	.section	.text._ZN2at6native27unrolled_elementwise_kernelIZNS0_50_GLOBAL__N__2680c7bb_12_PowKernel_cu_7dd49032_316829pow_tensor_scalar_kernel_implIaaEEvRNS_18TensorIteratorBaseET0_EUlaE_St5arrayIPcLm2EELi4E23TrivialOffsetCalculatorILi1EjESC_NS0_6memory15LoadWithoutCastENSD_16StoreWithoutCastEEEviT_S6_T2_T3_T4_T5_,"ax",@progbits
	.align	128
        .global         _ZN2at6native27unrolled_elementwise_kernelIZNS0_50_GLOBAL__N__2680c7bb_12_PowKernel_cu_7dd49032_316829pow_tensor_scalar_kernel_implIaaEEvRNS_18TensorIteratorBaseET0_EUlaE_St5arrayIPcLm2EELi4E23TrivialOffsetCalculatorILi1EjESC_NS0_6memory15LoadWithoutCastENSD_16StoreWithoutCastEEEviT_S6_T2_T3_T4_T5_
        .type           _ZN2at6native27unrolled_elementwise_kernelIZNS0_50_GLOBAL__N__2680c7bb_12_PowKernel_cu_7dd49032_316829pow_tensor_scalar_kernel_implIaaEEvRNS_18TensorIteratorBaseET0_EUlaE_St5arrayIPcLm2EELi4E23TrivialOffsetCalculatorILi1EjESC_NS0_6memory15LoadWithoutCastENSD_16StoreWithoutCastEEEviT_S6_T2_T3_T4_T5_,@function
        .size           _ZN2at6native27unrolled_elementwise_kernelIZNS0_50_GLOBAL__N__2680c7bb_12_PowKernel_cu_7dd49032_316829pow_tensor_scalar_kernel_implIaaEEvRNS_18TensorIteratorBaseET0_EUlaE_St5arrayIPcLm2EELi4E23TrivialOffsetCalculatorILi1EjESC_NS0_6memory15LoadWithoutCastENSD_16StoreWithoutCastEEEviT_S6_T2_T3_T4_T5_,(.L_x_71788 - _ZN2at6native27unrolled_elementwise_kernelIZNS0_50_GLOBAL__N__2680c7bb_12_PowKernel_cu_7dd49032_316829pow_tensor_scalar_kernel_implIaaEEvRNS_18TensorIteratorBaseET0_EUlaE_St5arrayIPcLm2EELi4E23TrivialOffsetCalculatorILi1EjESC_NS0_6memory15LoadWithoutCastENSD_16StoreWithoutCastEEEviT_S6_T2_T3_T4_T5_)
        .other          _ZN2at6native27unrolled_elementwise_kernelIZNS0_50_GLOBAL__N__2680c7bb_12_PowKernel_cu_7dd49032_316829pow_tensor_scalar_kernel_implIaaEEvRNS_18TensorIteratorBaseET0_EUlaE_St5arrayIPcLm2EELi4E23TrivialOffsetCalculatorILi1EjESC_NS0_6memory15LoadWithoutCastENSD_16StoreWithoutCastEEEviT_S6_T2_T3_T4_T5_,@"STO_CUDA_ENTRY STV_DEFAULT"
_ZN2at6native27unrolled_elementwise_kernelIZNS0_50_GLOBAL__N__2680c7bb_12_PowKernel_cu_7dd49032_316829pow_tensor_scalar_kernel_implIaaEEvRNS_18TensorIteratorBaseET0_EUlaE_St5arrayIPcLm2EELi4E23TrivialOffsetCalculatorILi1EjESC_NS0_6memory15LoadWithoutCastENSD_16StoreWithoutCastEEEviT_S6_T2_T3_T4_T5_:
.text._ZN2at6native27unrolled_elementwise_kernelIZNS0_50_GLOBAL__N__2680c7bb_12_PowKernel_cu_7dd49032_316829pow_tensor_scalar_kernel_implIaaEEvRNS_18TensorIteratorBaseET0_EUlaE_St5arrayIPcLm2EELi4E23TrivialOffsetCalculatorILi1EjESC_NS0_6memory15LoadWithoutCastENSD_16StoreWithoutCastEEEviT_S6_T2_T3_T4_T5_:
        /* <DEDUP_REMOVED lines=40> */
[----:B0-----:R-:W-:Y:S01]  /*0280*/  IMAD R6, R0, 0x200, R3 ;  /* 0x0000020000067824 */ /* 0x001fe200078e0203 */
[----:B------:R-:W-:Y:S01]  /*0290*/  ULDC.64 UR6, c[0x0][0x220] ;  /* 0x0000880000067ab9 */ /* 0x000fe20000000a00 */
[----:B-----5:R-:W-:Y:S01]  /*02a0*/  PRMT R9, R14, 0x9910, RZ ;  /* 0x000099100e097816 */ /* 0x020fe200000000ff */
[----:B------:R-:W-:Y:S02]  /*02b0*/  VIADD R3, R3, 0x80 ;  /* 0x0000008003037836 */ /* 0x000fe40000000000 */
[----:B------:R-:W-:Y:S02]  /*02c0*/  IADD3 R6, P0, R6, UR6, RZ ;  /* 0x0000000606067c10 */ /* 0x000fe4000ff1e0ff */
[----:B------:R-:W-:-:S03]  /*02d0*/  IMAD R9, R9, R9, RZ ;  /* 0x0000000909097224 */ /* 0x000fc600078e02ff */
[----:B------:R-:W-:-:S05]  /*02e0*/  IMAD.X R7, RZ, RZ, UR7, P0 ;  /* 0x00000007ff077e24 */ /* 0x000fca00080e06ff */
[----:B------:R1:W-:Y:S03]  /*02f0*/  STG.E.U8 desc[UR4][R6.64], R9 ;  /* 0x0000000906007986 */ /* 0x0003e6000c101104 */
.L_x_22230:
[----:B------:R-:W-:Y:S05]  /*0300*/  BSYNC B0 ;  /* 0x0000000000007941 */ /* 0x000fea0003800000 */
.L_x_22229:
[----:B------:R-:W-:Y:S01]  /*0310*/  ISETP.GE.AND P0, PT, R3, R2, PT ;  /* 0x000000020300720c */ /* 0x000fe20003f06270 */
[----:B------:R-:W-:-:S12]  /*0320*/  BSSY B0, `(.L_x_22231) ;  /* 0x0000014000007945 */ /* 0x000fd80003800000 */
[----:B------:R-:W-:Y:S05]  /*0330*/  @P0 BRA `(.L_x_22232) ;  /* 0x0000000000480947 */ /* 0x000fea0003800000 */
[----:B01----:R-:W-:Y:S01]  /*0340*/  LEA R6, R0, R3, 0x9 ;  /* 0x0000000300067211 */ /* 0x003fe200078e48ff */
[----:B------:R-:W-:Y:S01]  /*0350*/  ULDC.64 UR6, c[0x0][0x220] ;  /* 0x0000880000067ab9 */ /* 0x000fe20000000a00 */
[----:B-----5:R-:W-:Y:S01]  /*0360*/  PRMT R5, R5, 0x9910, RZ ;  /* 0x0000991005057816 */ /* 0x020fe200000000ff */
[----:B------:R-:W-:Y:S01]  /*0370*/  VIADD R3, R3, 0x80 ;  /* 0x0000008003037836 */ /* 0x000fe20000000000 */
[----:B------:R-:W-:-:S03]  /*0380*/  IADD3 R6, P0, R6, UR6, RZ ;  /* 0x0000000606067c10 */ /* 0x000fc6000ff1e0ff */
[----:B------:R-:W-:Y:S02]  /*0390*/  IMAD R5, R5, R5, RZ ;  /* 0x0000000505057224 */ /* 0x000fe400078e02ff */
[----:B------:R-:W-:Y:S01]  /*03a0*/  IMAD.X R7, RZ, RZ, UR7, P0 ;  /* 0x00000007ff077e24 */ /* 0x000fe200080e06ff */
[----:B------:R-:W-:-:S04]  /*03b0*/  ISETP.GE.AND P0, PT, R3, R2, PT ;  /* 0x000000020300720c */ /* 0x000fc80003f06270 */
[----:B------:R2:W-:Y:S09]  /*03c0*/  STG.E.U8 desc[UR4][R6.64], R5 ;  /* 0x0000000506007986 */ /* 0x0005f2000c101104 */
[----:B------:R-:W-:Y:S05]  /*03d0*/  @P0 BRA `(.L_x_22232) ;  /* 0x0000000000200947 */ /* 0x000fea0003800000 */
[----:B--2---:R-:W-:Y:S01]  /*03e0*/  IMAD R6, R0, 0x200, R3 ;  /* 0x0000020000067824 */ /* 0x004fe200078e0203 */
[----:B------:R-:W-:Y:S01]  /*03f0*/  ULDC.64 UR6, c[0x0][0x220] ;  /* 0x0000880000067ab9 */ /* 0x000fe20000000a00 */
[----:B------:R-:W-:Y:S02]  /*0400*/  PRMT R5, R10, 0x9910, RZ ;  /* 0x000099100a057816 */ /* 0x000fe400000000ff */
[----:B------:R-:W-:Y:S02]  /*0410*/  IADD3 R3, R3, 0x80, RZ ;  /* 0x0000008003037810 */ /* 0x000fe40007ffe0ff */
[----:B------:R-:W-:Y:S01]  /*0420*/  IADD3 R6, P0, R6, UR6, RZ ;  /* 0x0000000606067c10 */ /* 0x000fe2000ff1e0ff */
[----:B------:R-:W-:-:S04]  /*0430*/  IMAD R5, R5, R5, RZ ;  /* 0x0000000505057224 */ /* 0x000fc800078e02ff */
[----:B------:R-:W-:-:S05]  /*0440*/  IMAD.X R7, RZ, RZ, UR7, P0 ;  /* 0x00000007ff077e24 */ /* 0x000fca00080e06ff */
[----:B------:R3:W-:Y:S03]  /*0450*/  STG.E.U8 desc[UR4][R6.64], R5 ;  /* 0x0000000506007986 */ /* 0x0007e6000c101104 */
.L_x_22232:
[----:B------:R-:W-:Y:S05]  /*0460*/  BSYNC B0 ;  /* 0x0000000000007941 */ /* 0x000fea0003800000 */
.L_x_22231:
[----:B------:R-:W-:-:S13]  /*0470*/  ISETP.GE.AND P0, PT, R3, R2, PT ;  /* 0x000000020300720c */ /* 0x000fda0003f06270 */
[----:B------:R-:W-:Y:S05]  /*0480*/  @P0 EXIT ;  /* 0x000000000000094d */ /* 0x000fea0003800000 */
[----:B------:R-:W-:Y:S01]  /*0490*/  IMAD R3, R0, 0x200, R3 ;  /* 0x0000020000037824 */ /* 0x000fe200078e0203 */
[----:B------:R-:W-:Y:S01]  /*04a0*/  ULDC.64 UR6, c[0x0][0x220] ;  /* 0x0000880000067ab9 */ /* 0x000fe20000000a00 */
[----:B--23-5:R-:W-:-:S03]  /*04b0*/  PRMT R5, R4, 0x9910, RZ ;  /* 0x0000991004057816 */ /* 0x02cfc600000000ff */
[----:B------:R-:W-:Y:S02]  /*04c0*/  IADD3 R2, P0, R3, UR6, RZ ;  /* 0x0000000603027c10 */ /* 0x000fe4000ff1e0ff */
[----:B------:R-:W-:-:S03]  /*04d0*/  IMAD R5, R5, R5, RZ ;  /* 0x0000000505057224 */ /* 0x000fc600078e02ff */
[----:B------:R-:W-:-:S05]  /*04e0*/  IMAD.X R3, RZ, RZ, UR7, P0 ;  /* 0x00000007ff037e24 */ /* 0x000fca00080e06ff */
[----:B------:R-:W-:Y:S01]  /*04f0*/  STG.E.U8 desc[UR4][R2.64], R5 ;  /* 0x0000000502007986 */ /* 0x000fe2000c101104 */
[----:B------:R-:W-:Y:S05]  /*0500*/  EXIT ;  /* 0x000000000000794d */ /* 0x000fea0003800000 */
.L_x_22233:
        /* <DEDUP_REMOVED lines=15> */
.L_x_71788:


//--------------------- .text._ZN2at6native29vectorized_elementwise_kernelILi2EZNS0_50_GLOBAL__N__2680c7bb_12_PowKernel_cu_7dd49032_316829pow_tensor_scalar_kernel_implIaaEEvRNS_18TensorIteratorBaseET0_EUlaE_St5arrayIPcLm2EEEEviS6_T1_ --------------------------
	.section	.text._ZN2at6native29vectorized_elementwise_kernelILi2EZNS0_50_GLOBAL__N__2680c7bb_12_PowKernel_cu_7dd49032_316829pow_tensor_scalar_kernel_implIaaEEvRNS_18TensorIteratorBaseET0_EUlaE_St5arrayIPcLm2EEEEviS6_T1_,"ax",@progbits
	.align	128
        .global         _ZN2at6native29vectorized_elementwise_kernelILi2EZNS0_50_GLOBAL__N__2680c7bb_12_PowKernel_cu_7dd49032_316829pow_tensor_scalar_kernel_implIaaEEvRNS_18TensorIteratorBaseET0_EUlaE_St5arrayIPcLm2EEEEviS6_T1_
        .type           _ZN2at6native29vectorized_elementwise_kernelILi2EZNS0_50_GLOBAL__N__2680c7bb_12_PowKernel_cu_7dd49032_316829pow_tensor_scalar_kernel_implIaaEEvRNS_18TensorIteratorBaseET0_EUlaE_St5arrayIPcLm2EEEEviS6_T1_,@function
        .size           _ZN2at6native29vectorized_elementwise_kernelILi2EZNS0_50_GLOBAL__N__2680c7bb_12_PowKernel_cu_7dd49032_316829pow_tensor_scalar_kernel_implIaaEEvRNS_18TensorIteratorBaseET0_EUlaE_St5arrayIPcLm2EEEEviS6_T1_,(.L_x_71789 - _ZN2at6native29vectorized_elementwise_kernelILi2EZNS0_50_GLOBAL__N__2680c7bb_12_PowKernel_cu_7dd49032_316829pow_tensor_scalar_kernel_implIaaEEvRNS_18TensorIteratorBaseET0_EUlaE_St5arrayIPcLm2EEEEviS6_T1_)
        .other          _ZN2at6native29vectorized_elementwise_kernelILi2EZNS0_50_GLOBAL__N__2680c7bb_12_PowKernel_cu_7dd49032_316829pow_tensor_scalar_kernel_implIaaEEvRNS_18TensorIteratorBaseET0_EUlaE_St5arrayIPcLm2EEEEviS6_T1_,@"STO_CUDA_ENTRY STV_DEFAULT"
_ZN2at6native29vectorized_elementwise_kernelILi2EZNS0_50_GLOBAL__N__2680c7bb_12_PowKernel_cu_7dd49032_316829pow_tensor_scalar_kernel_implIaaEEvRNS_18TensorIteratorBaseET0_EUlaE_St5arrayIPcLm2EEEEviS6_T1_:
.text._ZN2at6native29vectorized_elementwise_kernelILi2EZNS0_50_GLOBAL__N__2680c7bb_12_PowKernel_cu_7dd49032_316829pow_tensor_scalar_kernel_implIaaEEvRNS_18TensorIteratorBaseET0_EUlaE_St5arrayIPcLm2EEEEviS6_T1_:
        /* <DEDUP_REMOVED lines=21> */
[----:B------:R-:W-:Y:S02]  /*0150*/  UIADD3.X UR6, URZ, UR7, URZ, UP0, !UPT ;  /* 0x000000073f067290 */ /* 0x000fe400087fe43f */
[----:B------:R-:W-:-:S04]  /*0160*/  IMAD.U32 R2, RZ, RZ, UR5 ;  /* 0x00000005ff027e24 */ /* 0x000fc8000f8e00ff */
[----:B------:R-:W-:Y:S02]  /*0170*/  IMAD.U32 R3, RZ, RZ, UR6 ;  /* 0x00000006ff037e24 */ /* 0x000fe4000f8e00ff */
[----:B------:R-:W-:Y:S01]  /*0180*/  IMAD.WIDE R2, R5, 0x2, R2 ;  /* 0x0000000205027825 */ /* 0x000fe200078e0202 */
[C---:B--2---:R-:W-:Y:S02]  /*0190*/  LOP3.LUT R11, R4.reuse, 0xff, RZ, 0xc0, !PT ;  /* 0x000000ff040b7812 */ /* 0x044fe400078ec0ff */
[----:B------:R-:W-:Y:S02]  /*01a0*/  PRMT R14, R4, 0x7771, RZ ;  /* 0x00007771040e7816 */ /* 0x000fe400000000ff */
[C---:B---3--:R-:W-:Y:S02]  /*01b0*/  PRMT R6, R8.reuse, 0x7771, RZ ;  /* 0x0000777108067816 */ /* 0x048fe400000000ff */
[----:B------:R-:W-:Y:S02]  /*01c0*/  LOP3.LUT R8, R8, 0xff, RZ, 0xc0, !PT ;  /* 0x000000ff08087812 */ /* 0x000fe400078ec0ff */
[----:B----4-:R-:W-:-:S02]  /*01d0*/  PRMT R12, R0, 0x7771, RZ ;  /* 0x00007771000c7816 */ /* 0x010fc400000000ff */
[C---:B-----5:R-:W-:Y:S02]  /*01e0*/  PRMT R15, R9.reuse, 0x7771, RZ ;  /* 0x00007771090f7816 */ /* 0x060fe400000000ff */
[----:B------:R-:W-:Y:S01]  /*01f0*/  LOP3.LUT R13, R9, 0xff, RZ, 0xc0, !PT ;  /* 0x000000ff090d7812 */ /* 0x000fe200078ec0ff */
[----:B------:R-:W-:Y:S01]  /*0200*/  IMAD R9, R11, R11, RZ ;  /* 0x0000000b0b097224 */ /* 0x000fe200078e02ff */
[----:B------:R-:W-:Y:S01]  /*0210*/  LOP3.LUT R10, R0, 0xff, RZ, 0xc0, !PT ;  /* 0x000000ff000a7812 */ /* 0x000fe200078ec0ff */
[----:B------:R-:W-:Y:S01]  /*0220*/  IMAD R11, R8, R8, RZ ;  /* 0x00000008080b7224 */ /* 0x000fe200078e02ff */
[----:B------:R-:W-:Y:S01]  /*0230*/  MOV R4, R14 ;  /* 0x0000000e00047202 */ /* 0x000fe20000000f00 */
[----:B------:R-:W-:Y:S02]  /*0240*/  IMAD.MOV.U32 R0, RZ, RZ, R12 ;  /* 0x000000ffff007224 */ /* 0x000fe400078e000c */
[----:B------:R-:W-:Y:S02]  /*0250*/  IMAD.MOV.U32 R8, RZ, RZ, R15 ;  /* 0x000000ffff087224 */ /* 0x000fe400078e000f */
[----:B------:R-:W-:-:S02]  /*0260*/  IMAD R7, R10, R10, RZ ;  /* 0x0000000a0a077224 */ /* 0x000fc400078e02ff */
[----:B------:R-:W-:Y:S02]  /*0270*/  IMAD R13, R13, R13, RZ ;  /* 0x0000000d0d0d7224 */ /* 0x000fe400078e02ff */
[----:B------:R-:W-:Y:S02]  /*0280*/  IMAD R0, R0, R0, RZ ;  /* 0x0000000000007224 */ /* 0x000fe400078e02ff */
[----:B------:R-:W-:Y:S02]  /*0290*/  IMAD R4, R4, R4, RZ ;  /* 0x0000000404047224 */ /* 0x000fe400078e02ff */
[----:B------:R-:W-:Y:S02]  /*02a0*/  IMAD R6, R6, R6, RZ ;  /* 0x0000000606067224 */ /* 0x000fe400078e02ff */
[----:B------:R-:W-:Y:S01]  /*02b0*/  IMAD R8, R8, R8, RZ ;  /* 0x0000000808087224 */ /* 0x000fe200078e02ff */
[----:B------:R-:W-:Y:S02]  /*02c0*/  PRMT R7, R0, 0x7604, R7 ;  /* 0x0000760400077816 */ /* 0x000fe40000000007 */
[----:B------:R-:W-:-:S02]  /*02d0*/  PRMT R9, R4, 0x7604, R9 ;  /* 0x0000760404097816 */ /* 0x000fc40000000009 */
[----:B------:R-:W-:Y:S02]  /*02e0*/  PRMT R11, R6, 0x7604, R11 ;  /* 0x00007604060b7816 */ /* 0x000fe4000000000b */
[----:B------:R-:W-:Y:S01]  /*02f0*/  PRMT R13, R8, 0x7604, R13 ;  /* 0x00007604080d7816 */ /* 0x000fe2000000000d */
[----:B------:R-:W-:Y:S04]  /*0300*/  STG.E.U16 desc[UR8][R2.64], R7 ;  /* 0x0000000702007986 */ /* 0x000fe8000c101508 */
[----:B------:R-:W-:Y:S04]  /*0310*/  STG.E.U16 desc[UR8][R2.64+0x100], R9 ;  /* 0x0001000902007986 */ /* 0x000fe8000c101508 */
[----:B------:R-:W-:Y:S04]  /*0320*/  STG.E.U16 desc[UR8][R2.64+0x200], R11 ;  /* 0x0002000b02007986 */ /* 0x000fe8000c101508 */
[----:B------:R-:W-:Y:S01]  /*0330*/  STG.E.U16 desc[UR8][R2.64+0x300], R13 ;  /* 0x0003000d02007986 */ /* 0x000fe2000c101508 */
[----:B------:R-:W-:Y:S05]  /*0340*/  EXIT ;  /* 0x000000000000794d */ /* 0x000fea0003800000 */
.L_x_22234:
        /* <DEDUP_REMOVED lines=15> */
[----:B------:R-:W-:Y:S01]  /*0440*/  @!P1 IADD3 R19, R19, 0x80, RZ ;  /* 0x0000008013139810 */ /* 0x000fe20007ffe0ff */
[----:B------:R-:W0:Y:S03]  /*0450*/  @!P1 LDC.64 R20, c[0x0][0x228] ;  /* 0x00008a00ff149b82 */ /* 0x000e260000000a00 */
        /* <DEDUP_REMOVED lines=11> */
[C---:B------:R-:W-:Y:S01]  /*0510*/  @!P4 IADD3 R25, R19.reuse, UR4, RZ ;  /* 0x000000041319cc10 */ /* 0x040fe2000fffe0ff */
[----:B------:R-:W-:Y:S01]  /*0520*/  @!P4 VIADD R19, R19, 0x80 ;  /* 0x000000801313c836 */ /* 0x000fe20000000000 */
[----:B0-----:R-:W-:Y:S01]  /*0530*/  @!P1 IADD3 R20, P6, R11, R20, RZ ;  /* 0x000000140b149210 */ /* 0x001fe20007fde0ff */
[----:B------:R-:W0:Y:S03]  /*0540*/  @!P4 LDC.64 R2, c[0x0][0x228] ;  /* 0x00008a00ff02cb82 */ /* 0x000e260000000a00 */
[----:B------:R-:W-:Y:S01]  /*0550*/  ISETP.GE.AND P5, PT, R19, R0, PT ;  /* 0x000000001300720c */ /* 0x000fe20003fa6270 */
[----:B------:R-:W-:-:S04]  /*0560*/  @!P1 IMAD.X R21, RZ, RZ, R21, P6 ;  /* 0x000000ffff159224 */ /* 0x000fc800030e0615 */
[----:B------:R-:W3:Y:S08]  /*0570*/  @!P3 LDC.64 R10, c[0x0][0x228] ;  /* 0x00008a00ff0abb82 */ /* 0x000ef00000000a00 */
[C---:B------:R-:W-:Y:S01]  /*0580*/  @!P5 VIADD R23, R19.reuse, UR4 ;  /* 0x000000041317dc36 */ /* 0x040fe20008000000 */
[----:B------:R-:W4:Y:S01]  /*0590*/  @!P5 LDC.64 R4, c[0x0][0x228] ;  /* 0x00008a00ff04db82 */ /* 0x000f220000000a00 */
[----:B------:R-:W-:-:S05]  /*05a0*/  @!P5 VIADD R19, R19, 0x80 ;  /* 0x000000801313d836 */ /* 0x000fca0000000000 */
[----:B------:R-:W-:Y:S02]  /*05b0*/  ISETP.GE.AND P6, PT, R19, R0, PT ;  /* 0x000000001300720c */ /* 0x000fe40003fc6270 */
[----:B------:R-:W-:-:S06]  /*05c0*/  PRMT R16, RZ, 0x7610, R16 ;  /* 0x00007610ff107816 */ /* 0x000fcc0000000010 */
[----:B------:R-:W5:Y:S05]  /*05d0*/  @!P1 LDG.E.U8 R16, desc[UR8][R20.64] ;  /* 0x0000000814109981 */ /* 0x000f6a000c1e1100 */
[----:B-1----:R-:W1:Y:S01]  /*05e0*/  @!P6 LDC.64 R6, c[0x0][0x228] ;  /* 0x00008a00ff06eb82 */ /* 0x002e620000000a00 */
[----:B--2---:R-:W-:-:S04]  /*05f0*/  @!P2 IADD3 R12, P1, R17, R12, RZ ;  /* 0x0000000c110ca210 */ /* 0x004fc80007f3e0ff */
[----:B------:R-:W-:Y:S02]  /*0600*/  @!P2 IADD3.X R13, RZ, R13, RZ, P1, !PT ;  /* 0x0000000dff0da210 */ /* 0x000fe40000ffe4ff */
[----:B---3--:R-:W-:Y:S02]  /*0610*/  @!P3 IADD3 R10, P1, R27, R10, RZ ;  /* 0x0000000a1b0ab210 */ /* 0x008fe40007f3e0ff */
[----:B------:R-:W-:Y:S02]  /*0620*/  PRMT R18, RZ, 0x7610, R18 ;  /* 0x00007610ff127816 */ /* 0x000fe40000000012 */
[----:B------:R-:W-:Y:S01]  /*0630*/  PRMT R22, RZ, 0x7610, R22 ;  /* 0x00007610ff167816 */ /* 0x000fe20000000016 */
[----:B------:R-:W-:Y:S02]  /*0640*/  @!P3 IMAD.X R11, RZ, RZ, R11, P1 ;  /* 0x000000ffff0bb224 */ /* 0x000fe400008e060b */
[----:B------:R-:W-:Y:S01]  /*0650*/  @!P6 VIADD R19, R19, UR4 ;  /* 0x000000041313ec36 */ /* 0x000fe20008000000 */
[----:B------:R-:W-:Y:S01]  /*0660*/  PRMT R17, RZ, 0x7610, R17 ;  /* 0x00007610ff117816 */ /* 0x000fe20000000011 */
[----:B------:R-:W5:Y:S01]  /*0670*/  @!P2 LDG.E.U8 R18, desc[UR8][R12.64] ;  /* 0x000000080c12a981 */ /* 0x000f62000c1e1100 */
[----:B0-----:R-:W-:-:S02]  /*0680*/  @!P4 IADD3 R2, P2, R25, R2, RZ ;  /* 0x000000021902c210 */ /* 0x001fc40007f5e0ff */
[----:B----4-:R-:W-:Y:S01]  /*0690*/  @!P5 IADD3 R4, P1, R23, R4, RZ ;  /* 0x000000041704d210 */ /* 0x010fe20007f3e0ff */
[----:B------:R-:W5:Y:S01]  /*06a0*/  @!P3 LDG.E.U8 R22, desc[UR8][R10.64] ;  /* 0x000000080a16b981 */ /* 0x000f62000c1e1100 */
[----:B-1----:R-:W-:-:S03]  /*06b0*/  @!P6 IADD3 R6, P3, R19, R6, RZ ;  /* 0x000000061306e210 */ /* 0x002fc60007f7e0ff */
[----:B------:R0:W5:Y:S01]  /*06c0*/  @!P0 LDG.E.U8 R17, desc[UR8][R8.64] ;  /* 0x0000000808118981 */ /* 0x000162000c1e1100 */
[----:B------:R-:W-:Y:S01]  /*06d0*/  PRMT R19, RZ, 0x7610, R19 ;  /* 0x00007610ff137816 */ /* 0x000fe20000000013 */
[----:B------:R-:W-:Y:S02]  /*06e0*/  @!P4 IMAD.X R3, RZ, RZ, R3, P2 ;  /* 0x000000ffff03c224 */ /* 0x000fe400010e0603 */
[----:B------:R-:W-:Y:S02]  /*06f0*/  @!P5 IMAD.X R5, RZ, RZ, R5, P1 ;  /* 0x000000ffff05d224 */ /* 0x000fe400008e0605 */
[----:B------:R-:W-:Y:S01]  /*0700*/  @!P6 IMAD.X R7, RZ, RZ, R7, P3 ;  /* 0x000000ffff07e224 */ /* 0x000fe200018e0607 */
[----:B------:R1:W5:Y:S01]  /*0710*/  @!P4 LDG.E.U8 R19, desc[UR8][R2.64] ;  /* 0x000000080213c981 */ /* 0x000362000c1e1100 */
[----:B0-----:R-:W-:Y:S02]  /*0720*/  PRMT R9, RZ, 0x7610, R9 ;  /* 0x00007610ff097816 */ /* 0x001fe40000000009 */
[----:B------:R-:W-:-:S04]  /*0730*/  PRMT R8, RZ, 0x7610, R8 ;  /* 0x00007610ff087816 */ /* 0x000fc80000000008 */
[----:B------:R1:W5:Y:S04]  /*0740*/  @!P5 LDG.E.U8 R9, desc[UR8][R4.64] ;  /* 0x000000080409d981 */ /* 0x000368000c1e1100 */
[----:B------:R1:W5:Y:S01]  /*0750*/  @!P6 LDG.E.U8 R8, desc[UR8][R6.64] ;  /* 0x000000080608e981 */ /* 0x000362000c1e1100 */
[----:B------:R-:W-:Y:S04]  /*0760*/  BSSY B0, `(.L_x_22235) ;  /* 0x000000a000007945 */ /* 0x000fe80003800000 */
[----:B------:R-:W-:Y:S05]  /*0770*/  @P0 BRA `(.L_x_22236) ;  /* 0x0000000000200947 */ /* 0x000fea0003800000 */
[----:B-1----:R-:W-:Y:S01]  /*0780*/  IADD3 R2, R15, UR4, RZ ;  /* 0x000000040f027c10 */ /* 0x002fe2000fffe0ff */
[----:B------:R-:W-:Y:S01]  /*0790*/  ULDC.64 UR6, c[0x0][0x220] ;  /* 0x0000880000067ab9 */ /* 0x000fe20000000a00 */
[----:B-----5:R-:W-:Y:S01]  /*07a0*/  PRMT R5, R17, 0x9910, RZ ;  /* 0x0000991011057816 */ /* 0x020fe200000000ff */
[----:B------:R-:W-:Y:S01]  /*07b0*/  VIADD R15, R15, 0x80 ;  /* 0x000000800f0f7836 */ /* 0x000fe20000000000 */
[----:B------:R-:W-:-:S03]  /*07c0*/  IADD3 R2, P0, R2, UR6, RZ ;  /* 0x0000000602027c10 */ /* 0x000fc6000ff1e0ff */
[----:B------:R-:W-:Y:S02]  /*07d0*/  IMAD R5, R5, R5, RZ ;  /* 0x0000000505057224 */ /* 0x000fe400078e02ff */
[----:B------:R-:W-:-:S05]  /*07e0*/  IMAD.X R3, RZ, RZ, UR7, P0 ;  /* 0x00000007ff037e24 */ /* 0x000fca00080e06ff */
[----:B------:R0:W-:Y:S03]  /*07f0*/  STG.E.U8 desc[UR8][R2.64], R5 ;  /* 0x0000000502007986 */ /* 0x0001e6000c101108 */
.L_x_22236:
[----:B------:R-:W-:Y:S05]  /*0800*/  BSYNC B0 ;  /* 0x0000000000007941 */ /* 0x000fea0003800000 */
.L_x_22235:
[----:B------:R-:W-:Y:S01]  /*0810*/  ISETP.GE.AND P0, PT, R15, R0, PT ;  /* 0x000000000f00720c */ /* 0x000fe20003f06270 */
[----:B------:R-:W-:Y:S04]  /*0820*/  BSSY B0, `(.L_x_22237) ;  /* 0x0000040000007945 */ /* 0x000fe80003800000 */
[----:B------:R-:W-:Y:S08]  /*0830*/  BSSY B1, `(.L_x_22238) ;  /* 0x0000036000017945 */ /* 0x000ff00003800000 */
[----:B------:R-:W-:Y:S05]  /*0840*/  @P0 BRA `(.L_x_22239) ;  /* 0x0000000000480947 */ /* 0x000fea0003800000 */
[C---:B01----:R-:W-:Y:S01]  /*0850*/  VIADD R2, R15.reuse, UR4 ;  /* 0x000000040f027c36 */ /* 0x043fe20008000000 */
[----:B------:R-:W-:Y:S01]  /*0860*/  ULDC.64 UR6, c[0x0][0x220] ;  /* 0x0000880000067ab9 */ /* 0x000fe20000000a00 */
[----:B-----5:R-:W-:Y:S01]  /*0870*/  PRMT R5, R14, 0x9910, RZ ;  /* 0x000099100e057816 */ /* 0x020fe200000000ff */
[----:B------:R-:W-:Y:S02]  /*0880*/  VIADD R15, R15, 0x80 ;  /* 0x000000800f0f7836 */ /* 0x000fe40000000000 */
[----:B------:R-:W-:Y:S02]  /*0890*/  IADD3 R2, P0, R2, UR6, RZ ;  /* 0x0000000602027c10 */ /* 0x000fe4000ff1e0ff */
[----:B------:R-:W-:-:S03]  /*08a0*/  IMAD R5, R5, R5, RZ ;  /* 0x0000000505057224 */ /* 0x000fc600078e02ff */
[----:B------:R-:W-:Y:S01]  /*08b0*/  IMAD.X R3, RZ, RZ, UR7, P0 ;  /* 0x00000007ff037e24 */ /* 0x000fe200080e06ff */
[----:B------:R-:W-:-:S04]  /*08c0*/  ISETP.GE.AND P0, PT, R15, R0, PT ;  /* 0x000000000f00720c */ /* 0x000fc80003f06270 */
[----:B------:R0:W-:Y:S09]  /*08d0*/  STG.E.U8 desc[UR8][R2.64], R5 ;  /* 0x0000000502007986 */ /* 0x0001f2000c101108 */
[----:B------:R-:W-:Y:S05]  /*08e0*/  @P0 BRA `(.L_x_22240) ;  /* 0x0000000000480947 */ /* 0x000fea0003800000 */
[C---:B0-----:R-:W-:Y:S01]  /*08f0*/  IADD3 R2, R15.reuse, UR4, RZ ;  /* 0x000000040f027c10 */ /* 0x041fe2000fffe0ff */
[----:B------:R-:W-:Y:S01]  /*0900*/  ULDC.64 UR6, c[0x0][0x220] ;  /* 0x0000880000067ab9 */ /* 0x000fe20000000a00 */
[----:B------:R-:W-:Y:S01]  /*0910*/  PRMT R5, R16, 0x9910, RZ ;  /* 0x0000991010057816 */ /* 0x000fe200000000ff */
[----:B------:R-:W-:Y:S01]  /*0920*/  VIADD R15, R15, 0x80 ;  /* 0x000000800f0f7836 */ /* 0x000fe20000000000 */
[----:B------:R-:W-:-:S03]  /*0930*/  IADD3 R2, P0, R2, UR6, RZ ;  /* 0x0000000602027c10 */ /* 0x000fc6000ff1e0ff */
[----:B------:R-:W-:Y:S02]  /*0940*/  IMAD R5, R5, R5, RZ ;  /* 0x0000000505057224 */ /* 0x000fe400078e02ff */
[----:B------:R-:W-:-:S05]  /*0950*/  IMAD.X R3, RZ, RZ, UR7, P0 ;  /* 0x00000007ff037e24 */ /* 0x000fca00080e06ff */
[----:B------:R2:W-:Y:S03]  /*0960*/  STG.E.U8 desc[UR8][R2.64], R5 ;  /* 0x0000000502007986 */ /* 0x0005e6000c101108 */
.L_x_22239:
[----:B------:R-:W-:-:S13]  /*0970*/  ISETP.GE.AND P0, PT, R15, R0, PT ;  /* 0x000000000f00720c */ /* 0x000fda0003f06270 */
[----:B------:R-:W-:Y:S05]  /*0980*/  @P0 BRA `(.L_x_22241) ;  /* 0x0000000000480947 */ /* 0x000fea0003800000 */
[C---:B012---:R-:W-:Y:S01]  /*0990*/  VIADD R2, R15.reuse, UR4 ;  /* 0x000000040f027c36 */ /* 0x047fe20008000000 */
[----:B------:R-:W-:Y:S01]  /*09a0*/  ULDC.64 UR6, c[0x0][0x220] ;  /* 0x0000880000067ab9 */ /* 0x000fe20000000a00 */
[----:B-----5:R-:W-:Y:S01]  /*09b0*/  PRMT R5, R18, 0x9910, RZ ;  /* 0x0000991012057816 */ /* 0x020fe200000000ff */
[----:B------:R-:W-:Y:S02]  /*09c0*/  VIADD R15, R15, 0x80 ;  /* 0x000000800f0f7836 */ /* 0x000fe40000000000 */
[----:B------:R-:W-:Y:S02]  /*09d0*/  IADD3 R2, P0, R2, UR6, RZ ;  /* 0x0000000602027c10 */ /* 0x000fe4000ff1e0ff */
[----:B------:R-:W-:-:S03]  /*09e0*/  IMAD R5, R5, R5, RZ ;  /* 0x0000000505057224 */ /* 0x000fc600078e02ff */
[----:B------:R-:W-:-:S05]  /*09f0*/  IMAD.X R3, RZ, RZ, UR7, P0 ;  /* 0x00000007ff037e24 */ /* 0x000fca00080e06ff */
[----:B------:R1:W-:Y:S03]  /*0a00*/  STG.E.U8 desc[UR8][R2.64], R5 ;  /* 0x0000000502007986 */ /* 0x0003e6000c101108 */
.L_x_22240:
[----:B------:R-:W-:-:S13]  /*0a10*/  ISETP.GE.AND P0, PT, R15, R0, PT ;  /* 0x000000000f00720c */ /* 0x000fda0003f06270 */
[----:B------:R-:W-:Y:S05]  /*0a20*/  @P0 BRA `(.L_x_22242) ;  /* 0x00000000004c0947 */ /* 0x000fea0003800000 */
[C---:B01----:R-:W-:Y:S01]  /*0a30*/  IADD3 R2, R15.reuse, UR4, RZ ;  /* 0x000000040f027c10 */ /* 0x043fe2000fffe0ff */
[----:B------:R-:W-:Y:S01]  /*0a40*/  ULDC.64 UR6, c[0x0][0x220] ;  /* 0x0000880000067ab9 */ /* 0x000fe20000000a00 */
[----:B------:R-:W-:Y:S01]  /*0a50*/  PRMT R5, R22, 0x9910, RZ ;  /* 0x0000991016057816 */ /* 0x000fe200000000ff */
[----:B------:R-:W-:Y:S01]  /*0a60*/  VIADD R15, R15, 0x80 ;  /* 0x000000800f0f7836 */ /* 0x000fe20000000000 */
[----:B------:R-:W-:-:S03]  /*0a70*/  IADD3 R2, P0, R2, UR6, RZ ;  /* 0x0000000602027c10 */ /* 0x000fc6000ff1e0ff */
[----:B------:R-:W-:Y:S02]  /*0a80*/  IMAD R5, R5, R5, RZ ;  /* 0x0000000505057224 */ /* 0x000fe400078e02ff */
[----:B------:R-:W-:-:S05]  /*0a90*/  IMAD.X R3, RZ, RZ, UR7, P0 ;  /* 0x00000007ff037e24 */ /* 0x000fca00080e06ff */
[----:B------:R3:W-:Y:S03]  /*0aa0*/  STG.E.U8 desc[UR8][R2.64], R5 ;  /* 0x0000000502007986 */ /* 0x0007e6000c101108 */
.L_x_22241:
[----:B------:R-:W-:-:S13]  /*0ab0*/  ISETP.GE.AND P0, PT, R15, R0, PT ;  /* 0x000000000f00720c */ /* 0x000fda0003f06270 */
[----:B------:R-:W-:Y:S05]  /*0ac0*/  @P0 BREAK B1 ;  /* 0x0000000000010942 */ /* 0x000fea0003800000 */
[----:B------:R-:W-:Y:S05]  /*0ad0*/  @P0 BRA `(.L_x_22243) ;  /* 0x0000000000500947 */ /* 0x000fea0003800000 */
[----:B0123--:R-:W-:Y:S01]  /*0ae0*/  VIADD R2, R15, UR4 ;  /* 0x000000040f027c36 */ /* 0x00ffe20008000000 */
[----:B------:R-:W-:Y:S01]  /*0af0*/  ULDC.64 UR6, c[0x0][0x220] ;  /* 0x0000880000067ab9 */ /* 0x000fe20000000a00 */
[----:B-----5:R-:W-:Y:S01]  /*0b00*/  PRMT R5, R19, 0x9910, RZ ;  /* 0x0000991013057816 */ /* 0x020fe200000000ff */
[----:B------:R-:W-:Y:S02]  /*0b10*/  VIADD R15, R15, 0x80 ;  /* 0x000000800f0f7836 */ /* 0x000fe40000000000 */
[----:B------:R-:W-:Y:S02]  /*0b20*/  IADD3 R2, P0, R2, UR6, RZ ;  /* 0x0000000602027c10 */ /* 0x000fe4000ff1e0ff */
[----:B------:R-:W-:-:S03]  /*0b30*/  IMAD R5, R5, R5, RZ ;  /* 0x0000000505057224 */ /* 0x000fc600078e02ff */
[----:B------:R-:W-:-:S05]  /*0b40*/  IMAD.X R3, RZ, RZ, UR7, P0 ;  /* 0x00000007ff037e24 */ /* 0x000fca00080e06ff */
[----:B------:R2:W-:Y:S03]  /*0b50*/  STG.E.U8 desc[UR8][R2.64], R5 ;  /* 0x0000000502007986 */ /* 0x0005e6000c101108 */
.L_x_22242:
[----:B------:R-:W-:-:S13]  /*0b60*/  ISETP.GE.AND P0, PT, R15, R0, PT ;  /* 0x000000000f00720c */ /* 0x000fda0003f06270 */
[----:B------:R-:W-:Y:S05]  /*0b70*/  @P0 BREAK B1 ;  /* 0x0000000000010942 */ /* 0x000fea0003800000 */
[----:B------:R-:W-:Y:S05]  /*0b80*/  @P0 BRA `(.L_x_22243) ;  /* 0x0000000000240947 */ /* 0x000fea0003800000 */
[----:B------:R-:W-:Y:S05]  /*0b90*/  BSYNC B1 ;  /* 0x0000000000017941 */ /* 0x000fea0003800000 */
.L_x_22238:
[----:B012---:R-:W-:Y:S01]  /*0ba0*/  IADD3 R2, R15, UR4, RZ ;  /* 0x000000040f027c10 */ /* 0x007fe2000fffe0ff */
[----:B------:R-:W-:Y:S01]  /*0bb0*/  ULDC.64 UR6, c[0x0][0x220] ;  /* 0x0000880000067ab9 */ /* 0x000fe20000000a00 */
[----:B------:R-:W-:Y:S01]  /*0bc0*/  PRMT R5, R9, 0x9910, RZ ;  /* 0x0000991009057816 */ /* 0x000fe200000000ff */
[----:B------:R-:W-:Y:S01]  /*0bd0*/  VIADD R15, R15, 0x80 ;  /* 0x000000800f0f7836 */ /* 0x000fe20000000000 */
[----:B------:R-:W-:-:S03]  /*0be0*/  IADD3 R2, P0, R2, UR6, RZ ;  /* 0x0000000602027c10 */ /* 0x000fc6000ff1e0ff */
[----:B------:R-:W-:Y:S02]  /*0bf0*/  IMAD R5, R5, R5, RZ ;  /* 0x0000000505057224 */ /* 0x000fe400078e02ff */
[----:B------:R-:W-:-:S05]  /*0c00*/  IMAD.X R3, RZ, RZ, UR7, P0 ;  /* 0x00000007ff037e24 */ /* 0x000fca00080e06ff */
[----:B------:R4:W-:Y:S03]  /*0c10*/  STG.E.U8 desc[UR8][R2.64], R5 ;  /* 0x0000000502007986 */ /* 0x0009e6000c101108 */
.L_x_22243:
[----:B------:R-:W-:Y:S05]  /*0c20*/  BSYNC B0 ;  /* 0x0000000000007941 */ /* 0x000fea0003800000 */
.L_x_22237:
[----:B------:R-:W-:Y:S05]  /*0c30*/  WARPSYNC.ALL ;  /* 0x0000000000007948 */ /* 0x000fea0003800000 */
[----:B------:R-:W-:-:S13]  /*0c40*/  ISETP.GE.AND P0, PT, R15, R0, PT ;  /* 0x000000000f00720c */ /* 0x000fda0003f06270 */
[----:B------:R-:W-:Y:S05]  /*0c50*/  @P0 EXIT ;  /* 0x000000000000094d */ /* 0x000fea0003800000 */
[----:B01234-:R-:W-:Y:S01]  /*0c60*/  VIADD R2, R15, UR4 ;  /* 0x000000040f027c36 */ /* 0x01ffe20008000000 */
[----:B------:R-:W-:Y:S01]  /*0c70*/  ULDC.64 UR6, c[0x0][0x220] ;  /* 0x0000880000067ab9 */ /* 0x000fe20000000a00 */
[----:B-----5:R-:W-:-:S03]  /*0c80*/  PRMT R5, R8, 0x9910, RZ ;  /* 0x0000991008057816 */ /* 0x020fc600000000ff */
[----:B------:R-:W-:Y:S02]  /*0c90*/  IADD3 R2, P0, R2, UR6, RZ ;  /* 0x0000000602027c10 */ /* 0x000fe4000ff1e0ff */
[----:B------:R-:W-:-:S03]  /*0ca0*/  IMAD R5, R5, R5, RZ ;  /* 0x0000000505057224 */ /* 0x000fc600078e02ff */
[----:B------:R-:W-:-:S05]  /*0cb0*/  IMAD.X R3, RZ, RZ, UR7, P0 ;  /* 0x00000007ff037e24 */ /* 0x000fca00080e06ff */
[----:B------:R-:W-:Y:S01]  /*0cc0*/  STG.E.U8 desc[UR8][R2.64], R5 ;  /* 0x0000000502007986 */ /* 0x000fe2000c101108 */
[----:B------:R-:W-:Y:S05]  /*0cd0*/  EXIT ;  /* 0x000000000000794d */ /* 0x000fea0003800000 */
.L_x_22244:
        /* <DEDUP_REMOVED lines=10> */
.L_x_71789:


//--------------------- .text._ZN2at6native29vectorized_elementwise_kernelILi4EZNS0_50_GLOBAL__N__2680c7bb_12_PowKernel_cu_7dd49032_316829pow_tensor_scalar_kernel_implIaaEEvRNS_18TensorIteratorBaseET0_EUlaE_St5arrayIPcLm2EEEEviS6_T1_ --------------------------
	.section	.text._ZN2at6native29vectorized_elementwise_kernelILi4EZNS0_50_GLOBAL__N__2680c7bb_12_PowKernel_cu_7dd49032_316829pow_tensor_scalar_kernel_implIaaEEvRNS_18TensorIteratorBaseET0_EUlaE_St5arrayIPcLm2EEEEviS6_T1_,"ax",@progbits
	.align	128
        .global         _ZN2at6native29vectorized_elementwise_kernelILi4EZNS0_50_GLOBAL__N__2680c7bb_12_PowKernel_cu_7dd49032_316829pow_tensor_scalar_kernel_implIaaEEvRNS_18TensorIteratorBaseET0_EUlaE_St5arrayIPcLm2EEEEviS6_T1_
        .type           _ZN2at6native29vectorized_elementwise_kernelILi4EZNS0_50_GLOBAL__N__2680c7bb_12_PowKernel_cu_7dd49032_316829pow_tensor_scalar_kernel_implIaaEEvRNS_18TensorIteratorBaseET0_EUlaE_St5arrayIPcLm2EEEEviS6_T1_,@function
        .size           _ZN2at6native29vectorized_elementwise_kernelILi4EZNS0_50_GLOBAL__N__2680c7bb_12_PowKernel_cu_7dd49032_316829pow_tensor_scalar_kernel_implIaaEEvRNS_18TensorIteratorBaseET0_EUlaE_St5arrayIPcLm2EEEEviS6_T1_,(.L_x_71790 - _ZN2at6native29vectorized_elementwise_kernelILi4EZNS0_50_GLOBAL__N__2680c7bb_12_PowKernel_cu_7dd49032_316829pow_tensor_scalar_kernel_implIaaEEvRNS_18TensorIteratorBaseET0_EUlaE_St5arrayIPcLm2EEEEviS6_T1_)
        .other          _ZN2at6native29vectorized_elementwise_kernelILi4EZNS0_50_GLOBAL__N__2680c7bb_12_PowKernel_cu_7dd49032_316829pow_tensor_scalar_kernel_implIaaEEvRNS_18TensorIteratorBaseET0_EUlaE_St5arrayIPcLm2EEEEviS6_T1_,@"STO_CUDA_ENTRY STV_DEFAULT"
_ZN2at6native29vectorized_elementwise_kernelILi4EZNS0_50_GLOBAL__N__2680c7bb_12_PowKernel_cu_7dd49032_316829pow_tensor_scalar_kernel_implIaaEEvRNS_18TensorIteratorBaseET0_EUlaE_St5arrayIPcLm2EEEEviS6_T1_:
.text._ZN2at6native29vectorized_elementwise_kernelILi4EZNS0_50_GLOBAL__N__2680c7bb_12_PowKernel_cu_7dd49032_316829pow_tensor_scalar_kernel_implIaaEEvRNS_18TensorIteratorBaseET0_EUlaE_St5arrayIPcLm2EEEEviS6_T1_:
        /* <DEDUP_REMOVED lines=17> */
[----:B------:R0:W3:Y:S01]  /*0110*/  LDG.E R6, desc[UR8][R2.64] ;  /* 0x0000000802067981 */ /* 0x0000e2000c1e1900 */
[----:B------:R-:W-:-:S04]  /*0120*/  UIADD3 UR5, UP0, UR4, UR6, URZ ;  /* 0x0000000604057290 */ /* 0x000fc8000ff1e03f */
[----:B------:R-:W-:-:S06]  /*0130*/  UIADD3.X UR6, URZ, UR7, URZ, UP0, !UPT ;  /* 0x000000073f067290 */ /* 0x000fcc00087fe43f */
[----:B0-----:R-:W-:Y:S01]  /*0140*/  IMAD.U32 R3, RZ, RZ, UR6 ;  /* 0x00000006ff037e24 */ /* 0x001fe2000f8e00ff */
[C---:B--2---:R-:W-:Y:S02]  /*0150*/  PRMT R9, R8.reuse, 0x7771, RZ ;  /* 0x0000777108097816 */ /* 0x044fe400000000ff */
[----:B------:R-:W-:Y:S02]  /*0160*/  LOP3.LUT R7, R8, 0xff, RZ, 0xc0, !PT ;  /* 0x000000ff08077812 */ /* 0x000fe400078ec0ff */
[C---:B---3--:R-:W-:Y:S02]  /*0170*/  PRMT R4, R6.reuse, 0x7771, RZ ;  /* 0x0000777106047816 */ /* 0x048fe400000000ff */
[----:B------:R-:W-:Y:S01]  /*0180*/  LOP3.LUT R5, R6, 0xff, RZ, 0xc0, !PT ;  /* 0x000000ff06057812 */ /* 0x000fe200078ec0ff */
[----:B------:R-:W-:Y:S02]  /*0190*/  IMAD R7, R7, R7, RZ ;  /* 0x0000000707077224 */ /* 0x000fe400078e02ff */
[----:B------:R-:W-:-:S02]  /*01a0*/  IMAD R2, R9, R9, RZ ;  /* 0x0000000909027224 */ /* 0x000fc400078e02ff */
[----:B------:R-:W-:Y:S02]  /*01b0*/  IMAD R5, R5, R5, RZ ;  /* 0x0000000505057224 */ /* 0x000fe400078e02ff */
[----:B------:R-:W-:Y:S01]  /*01c0*/  IMAD R4, R4, R4, RZ ;  /* 0x0000000404047224 */ /* 0x000fe200078e02ff */
[----:B------:R-:W-:Y:S02]  /*01d0*/  PRMT R11, R2, 0x7604, R7 ;  /* 0x00007604020b7816 */ /* 0x000fe40000000007 */
[----:B------:R-:W-:Y:S02]  /*01e0*/  PRMT R2, R8, 0x7772, RZ ;  /* 0x0000777208027816 */ /* 0x000fe400000000ff */
[----:B------:R-:W-:Y:S02]  /*01f0*/  PRMT R9, R4, 0x7604, R5 ;  /* 0x0000760404097816 */ /* 0x000fe40000000005 */
[C---:B------:R-:W-:Y:S02]  /*0200*/  PRMT R4, R6.reuse, 0x7772, RZ ;  /* 0x0000777206047816 */ /* 0x040fe400000000ff */
[----:B------:R-:W-:Y:S01]  /*0210*/  PRMT R5, R6, 0x7773, RZ ;  /* 0x0000777306057816 */ /* 0x000fe200000000ff */
[----:B------:R-:W-:-:S02]  /*0220*/  IMAD.MOV.U32 R6, RZ, RZ, R2 ;  /* 0x000000ffff067224 */ /* 0x000fc400078e0002 */
[----:B------:R-:W-:Y:S01]  /*0230*/  IMAD R4, R4, R4, RZ ;  /* 0x0000000404047224 */ /* 0x000fe200078e02ff */
[----:B------:R-:W-:Y:S01]  /*0240*/  PRMT R7, R8, 0x7773, RZ ;  /* 0x0000777308077816 */ /* 0x000fe200000000ff */
[----:B------:R-:W-:-:S03]  /*0250*/  IMAD R6, R6, R6, RZ ;  /* 0x0000000606067224 */ /* 0x000fc600078e02ff */
[----:B------:R-:W-:Y:S01]  /*0260*/  PRMT R9, R4, 0x7054, R9 ;  /* 0x0000705404097816 */ /* 0x000fe20000000009 */
[----:B------:R-:W-:Y:S01]  /*0270*/  IMAD R4, R5, R5, RZ ;  /* 0x0000000505047224 */ /* 0x000fe200078e02ff */
[----:B------:R-:W-:Y:S01]  /*0280*/  PRMT R6, R6, 0x7054, R11 ;  /* 0x0000705406067816 */ /* 0x000fe2000000000b */
[----:B------:R-:W-:Y:S02]  /*0290*/  IMAD R5, R7, R7, RZ ;  /* 0x0000000707057224 */ /* 0x000fe400078e02ff */
[----:B------:R-:W-:Y:S01]  /*02a0*/  IMAD.U32 R2, RZ, RZ, UR5 ;  /* 0x00000005ff027e24 */ /* 0x000fe2000f8e00ff */
[----:B------:R-:W-:Y:S02]  /*02b0*/  PRMT R9, R4, 0x654, R9 ;  /* 0x0000065404097816 */ /* 0x000fe40000000009 */
[----:B------:R-:W-:Y:S01]  /*02c0*/  PRMT R5, R5, 0x654, R6 ;  /* 0x0000065405057816 */ /* 0x000fe20000000006 */
[----:B------:R-:W-:-:S05]  /*02d0*/  IMAD.WIDE R2, R0, 0x4, R2 ;  /* 0x0000000400027825 */ /* 0x000fca00078e0202 */
[----:B------:R-:W-:Y:S04]  /*02e0*/  STG.E desc[UR8][R2.64], R9 ;  /* 0x0000000902007986 */ /* 0x000fe8000c101908 */
[----:B------:R-:W-:Y:S01]  /*02f0*/  STG.E desc[UR8][R2.64+0x200], R5 ;  /* 0x0002000502007986 */ /* 0x000fe2000c101908 */
[----:B------:R-:W-:Y:S05]  /*0300*/  EXIT ;  /* 0x000000000000794d */ /* 0x000fea0003800000 */
.L_x_22245:
        /* <DEDUP_REMOVED lines=67> */
[----:B0-----:R-:W-:Y:S01]  /*0740*/  VIADD R2, R15, UR4 ;  /* 0x000000040f027c36 */ /* 0x001fe20008000000 */
[----:B------:R-:W-:Y:S01]  /*0750*/  ULDC.64 UR6, c[0x0][0x220] ;  /* 0x0000880000067ab9 */ /* 0x000fe20000000a00 */
[----:B-----5:R-:W-:Y:S02]  /*0760*/  PRMT R5, R17, 0x9910, RZ ;  /* 0x0000991011057816 */ /* 0x020fe400000000ff */
[----:B------:R-:W-:Y:S02]  /*0770*/  IADD3 R15, R15, 0x80, RZ ;  /* 0x000000800f0f7810 */ /* 0x000fe40007ffe0ff */
[----:B------:R-:W-:Y:S01]  /*0780*/  IADD3 R2, P0, R2, UR6, RZ ;  /* 0x0000000602027c10 */ /* 0x000fe2000ff1e0ff */
[----:B------:R-:W-:-:S04]  /*0790*/  IMAD R5, R5, R5, RZ ;  /* 0x0000000505057224 */ /* 0x000fc800078e02ff */
[----:B------:R-:W-:-:S05]  /*07a0*/  IMAD.X R3, RZ, RZ, UR7, P0 ;  /* 0x00000007ff037e24 */ /* 0x000fca00080e06ff */
[----:B------:R1:W-:Y:S03]  /*07b0*/  STG.E.U8 desc[UR8][R2.64], R5 ;  /* 0x0000000502007986 */ /* 0x0003e6000c101108 */
.L_x_22247:
[----:B------:R-:W-:Y:S05]  /*07c0*/  BSYNC B0 ;  /* 0x0000000000007941 */ /* 0x000fea0003800000 */
.L_x_22246:
        /* <DEDUP_REMOVED lines=14> */
[C---:B0-----:R-:W-:Y:S01]  /*08b0*/  VIADD R2, R15.reuse, UR4 ;  /* 0x000000040f027c36 */ /* 0x041fe20008000000 */
[----:B------:R-:W-:Y:S01]  /*08c0*/  ULDC.64 UR6, c[0x0][0x220] ;  /* 0x0000880000067ab9 */ /* 0x000fe20000000a00 */
[----:B------:R-:W-:Y:S01]  /*08d0*/  PRMT R5, R16, 0x9910, RZ ;  /* 0x0000991010057816 */ /* 0x000fe200000000ff */
[----:B------:R-:W-:Y:S02]  /*08e0*/  VIADD R15, R15, 0x80 ;  /* 0x000000800f0f7836 */ /* 0x000fe40000000000 */
[----:B------:R-:W-:Y:S02]  /*08f0*/  IADD3 R2, P0, R2, UR6, RZ ;  /* 0x0000000602027c10 */ /* 0x000fe4000ff1e0ff */
[----:B------:R-:W-:-:S03]  /*0900*/  IMAD R5, R5, R5, RZ ;  /* 0x0000000505057224 */ /* 0x000fc600078e02ff */
[----:B------:R-:W-:-:S05]  /*0910*/  IMAD.X R3, RZ, RZ, UR7, P0 ;  /* 0x00000007ff037e24 */ /* 0x000fca00080e06ff */
[----:B------:R2:W-:Y:S03]  /*0920*/  STG.E.U8 desc[UR8][R2.64], R5 ;  /* 0x0000000502007986 */ /* 0x0005e6000c101108 */
.L_x_22250:
[----:B------:R-:W-:-:S13]  /*0930*/  ISETP.GE.AND P0, PT, R15, R0, PT ;  /* 0x000000000f00720c */ /* 0x000fda0003f06270 */
[----:B------:R-:W-:Y:S05]  /*0940*/  @P0 BRA `(.L_x_22252) ;  /* 0x0000000000480947 */ /* 0x000fea0003800000 */
[C---:B012---:R-:W-:Y:S01]  /*0950*/  VIADD R2, R15.reuse, UR4 ;  /* 0x000000040f027c36 */ /* 0x047fe20008000000 */
[----:B------:R-:W-:Y:S01]  /*0960*/  ULDC.64 UR6, c[0x0][0x220] ;  /* 0x0000880000067ab9 */ /* 0x000fe20000000a00 */
[----:B-----5:R-:W-:Y:S01]  /*0970*/  PRMT R5, R18, 0x9910, RZ ;  /* 0x0000991012057816 */ /* 0x020fe200000000ff */
[----:B------:R-:W-:Y:S02]  /*0980*/  VIADD R15, R15, 0x80 ;  /* 0x000000800f0f7836 */ /* 0x000fe40000000000 */
[----:B------:R-:W-:Y:S02]  /*0990*/  IADD3 R2, P0, R2, UR6, RZ ;  /* 0x0000000602027c10 */ /* 0x000fe4000ff1e0ff */
[----:B------:R-:W-:Y:S02]  /*09a0*/  IMAD R5, R5, R5, RZ ;  /* 0x0000000505057224 */ /* 0x000fe400078e02ff */
[----:B------:R-:W-:-:S05]  /*09b0*/  IADD3.X R3, RZ, UR7, RZ, P0, !PT ;  /* 0x00000007ff037c10 */ /* 0x000fca00087fe4ff */
[----:B------:R1:W-:Y:S04]  /*09c0*/  STG.E.U8 desc[UR8][R2.64], R5 ;  /* 0x0000000502007986 */ /* 0x0003e8000c101108 */
.L_x_22251:
[----:B------:R-:W-:-:S13]  /*09d0*/  ISETP.GE.AND P0, PT, R15, R0, PT ;  /* 0x000000000f00720c */ /* 0x000fda0003f06270 */
[----:B------:R-:W-:Y:S05]  /*09e0*/  @P0 BRA `(.L_x_22253) ;  /* 0x00000000004c0947 */ /* 0x000fea0003800000 */
[C---:B01----:R-:W-:Y:S01]  /*09f0*/  VIADD R2, R15.reuse, UR4 ;  /* 0x000000040f027c36 */ /* 0x043fe20008000000 */
[----:B------:R-:W-:Y:S01]  /*0a00*/  ULDC.64 UR6, c[0x0][0x220] ;  /* 0x0000880000067ab9 */ /* 0x000fe20000000a00 */
[----:B------:R-:W-:Y:S01]  /*0a10*/  PRMT R5, R22, 0x9910, RZ ;  /* 0x0000991016057816 */ /* 0x000fe200000000ff */
[----:B------:R-:W-:Y:S02]  /*0a20*/  VIADD R15, R15, 0x80 ;  /* 0x000000800f0f7836 */ /* 0x000fe40000000000 */
[----:B------:R-:W-:Y:S02]  /*0a30*/  IADD3 R2, P0, R2, UR6, RZ ;  /* 0x0000000602027c10 */ /* 0x000fe4000ff1e0ff */
[----:B------:R-:W-:-:S03]  /*0a40*/  IMAD R5, R5, R5, RZ ;  /* 0x0000000505057224 */ /* 0x000fc600078e02ff */
[----:B------:R-:W-:-:S05]  /*0a50*/  IMAD.X R3, RZ, RZ, UR7, P0 ;  /* 0x00000007ff037e24 */ /* 0x000fca00080e06ff */
[----:B------:R3:W-:Y:S03]  /*0a60*/  STG.E.U8 desc[UR8][R2.64], R5 ;  /* 0x0000000502007986 */ /* 0x0007e6000c101108 */
.L_x_22252:
[----:B------:R-:W-:-:S13]  /*0a70*/  ISETP.GE.AND P0, PT, R15, R0, PT ;  /* 0x000000000f00720c */ /* 0x000fda0003f06270 */
[----:B------:R-:W-:Y:S05]  /*0a80*/  @P0 BREAK B1 ;  /* 0x0000000000010942 */ /* 0x000fea0003800000 */
[----:B------:R-:W-:Y:S05]  /*0a90*/  @P0 BRA `(.L_x_22254) ;  /* 0x0000000000500947 */ /* 0x000fea0003800000 */
[----:B0123--:R-:W-:Y:S01]  /*0aa0*/  VIADD R2, R15, UR4 ;  /* 0x000000040f027c36 */ /* 0x00ffe20008000000 */
[----:B------:R-:W-:Y:S01]  /*0ab0*/  ULDC.64 UR6, c[0x0][0x220] ;  /* 0x0000880000067ab9 */ /* 0x000fe20000000a00 */
[----:B-----5:R-:W-:Y:S02]  /*0ac0*/  PRMT R5, R19, 0x9910, RZ ;  /* 0x0000991013057816 */ /* 0x020fe400000000ff */
[----:B------:R-:W-:Y:S02]  /*0ad0*/  IADD3 R15, R15, 0x80, RZ ;  /* 0x000000800f0f7810 */ /* 0x000fe40007ffe0ff */
[----:B------:R-:W-:Y:S01]  /*0ae0*/  IADD3 R2, P0, R2, UR6, RZ ;  /* 0x0000000602027c10 */ /* 0x000fe2000ff1e0ff */
[----:B------:R-:W-:-:S04]  /*0af0*/  IMAD R5, R5, R5, RZ ;  /* 0x0000000505057224 */ /* 0x000fc800078e02ff */
[----:B------:R-:W-:-:S05]  /*0b00*/  IMAD.X R3, RZ, RZ, UR7, P0 ;  /* 0x00000007ff037e24 */ /* 0x000fca00080e06ff */
[----:B------:R2:W-:Y:S03]  /*0b10*/  STG.E.U8 desc[UR8][R2.64], R5 ;  /* 0x0000000502007986 */ /* 0x0005e6000c101108 */
.L_x_22253:
[----:B------:R-:W-:-:S13]  /*0b20*/  ISETP.GE.AND P0, PT, R15, R0, PT ;  /* 0x000000000f00720c */ /* 0x000fda0003f06270 */
[----:B------:R-:W-:Y:S05]  /*0b30*/  @P0 BREAK B1 ;  /* 0x0000000000010942 */ /* 0x000fea0003800000 */
[----:B------:R-:W-:Y:S05]  /*0b40*/  @P0 BRA `(.L_x_22254) ;  /* 0x0000000000240947 */ /* 0x000fea0003800000 */
[----:B------:R-:W-:Y:S05]  /*0b50*/  BSYNC B1 ;  /* 0x0000000000017941 */ /* 0x000fea0003800000 */
.L_x_22249:
[----:B012---:R-:W-:Y:S01]  /*0b60*/  VIADD R2, R15, UR4 ;  /* 0x000000040f027c36 */ /* 0x007fe20008000000 */
[----:B------:R-:W-:Y:S01]  /*0b70*/  ULDC.64 UR6, c[0x0][0x220] ;  /* 0x0000880000067ab9 */ /* 0x000fe20000000a00 */
[----:B------:R-:W-:Y:S01]  /*0b80*/  PRMT R5, R9, 0x9910, RZ ;  /* 0x0000991009057816 */ /* 0x000fe200000000ff */
[----:B------:R-:W-:Y:S02]  /*0b90*/  VIADD R15, R15, 0x80 ;  /* 0x000000800f0f7836 */ /* 0x000fe40000000000 */
[----:B------:R-:W-:Y:S02]  /*0ba0*/  IADD3 R2, P0, R2, UR6, RZ ;  /* 0x0000000602027c10 */ /* 0x000fe4000ff1e0ff */
[----:B------:R-:W-:-:S03]  /*0bb0*/  IMAD R5, R5, R5, RZ ;  /* 0x0000000505057224 */ /* 0x000fc600078e02ff */
[----:B------:R-:W-:-:S05]  /*0bc0*/  IMAD.X R3, RZ, RZ, UR7, P0 ;  /* 0x00000007ff037e24 */ /* 0x000fca00080e06ff */
[----:B------:R4:W-:Y:S03]  /*0bd0*/  STG.E.U8 desc[UR8][R2.64], R5 ;  /* 0x0000000502007986 */ /* 0x0009e6000c101108 */
.L_x_22254:
[----:B------:R-:W-:Y:S05]  /*0be0*/  BSYNC B0 ;  /* 0x0000000000007941 */ /* 0x000fea0003800000 */
.L_x_22248:
        /* <DEDUP_REMOVED lines=11> */
.L_x_22255:
        /* <DEDUP_REMOVED lines=14> */
.L_x_71790:


//--------------------- .text._ZN2at6native29vectorized_elementwise_kernelILi8EZNS0_50_GLOBAL__N__2680c7bb_12_PowKernel_cu_7dd49032_316829pow_tensor_scalar_kernel_implIaaEEvRNS_18TensorIteratorBaseET0_EUlaE_St5arrayIPcLm2EEEEviS6_T1_ --------------------------
	.section	.text._ZN2at6native29vectorized_elementwise_kernelILi8EZNS0_50_GLOBAL__N__2680c7bb_12_PowKernel_cu_7dd49032_316829pow_tensor_scalar_kernel_implIaaEEvRNS_18TensorIteratorBaseET0_EUlaE_St5arrayIPcLm2EEEEviS6_T1_,"ax",@progbits
	.align	128
        .global         _ZN2at6native29vectorized_elementwise_kernelILi8EZNS0_50_GLOBAL__N__2680c7bb_12_PowKernel_cu_7dd49032_316829pow_tensor_scalar_kernel_implIaaEEvRNS_18TensorIteratorBaseET0_EUlaE_St5arrayIPcLm2EEEEviS6_T1_
        .type           _ZN2at6native29vectorized_elementwise_kernelILi8EZNS0_50_GLOBAL__N__2680c7bb_12_PowKernel_cu_7dd49032_316829pow_tensor_scalar_kernel_implIaaEEvRNS_18TensorIteratorBaseET0_EUlaE_St5arrayIPcLm2EEEEviS6_T1_,@function
        .size           _ZN2at6native29vectorized_elementwise_kernelILi8EZNS0_50_GLOBAL__N__2680c7bb_12_PowKernel_cu_7dd49032_316829pow_tensor_scalar_kernel_implIaaEEvRNS_18TensorIteratorBaseET0_EUlaE_St5arrayIPcLm2EEEEviS6_T1_,(.L_x_71791 - _ZN2at6native29vectorized_elementwise_kernelILi8EZNS0_50_GLOBAL__N__2680c7bb_12_PowKernel_cu_7dd49032_316829pow_tensor_scalar_kernel_implIaaEEvRNS_18TensorIteratorBaseET0_EUlaE_St5arrayIPcLm2EEEEviS6_T1_)
        .other          _ZN2at6native29vectorized_elementwise_kernelILi8EZNS0_50_GLOBAL__N__2680c7bb_12_PowKernel_cu_7dd49032_316829pow_tensor_scalar_kernel_implIaaEEvRNS_18TensorIteratorBaseET0_EUlaE_St5arrayIPcLm2EEEEviS6_T1_,@"STO_CUDA_ENTRY STV_DEFAULT"
_ZN2at6native29vectorized_elementwise_kernelILi8EZNS0_50_GLOBAL__N__2680c7bb_12_PowKernel_cu_7dd49032_316829pow_tensor_scalar_kernel_implIaaEEvRNS_18TensorIteratorBaseET0_EUlaE_St5arrayIPcLm2EEEEviS6_T1_:
.text._ZN2at6native29vectorized_elementwise_kernelILi8EZNS0_50_GLOBAL__N__2680c7bb_12_PowKernel_cu_7dd49032_316829pow_tensor_scalar_kernel_implIaaEEvRNS_18TensorIteratorBaseET0_EUlaE_St5arrayIPcLm2EEEEviS6_T1_:
        /* <DEDUP_REMOVED lines=19> */
[C---:B--2---:R-:W-:Y:S02]  /*0130*/  LOP3.LUT R0, R2.reuse, 0xffff, RZ, 0xc0, !PT ;  /* 0x0000ffff02007812 */ /* 0x044fe400078ec0ff */
[C---:B------:R-:W-:Y:S02]  /*0140*/  LOP3.LUT R4, R3.reuse, 0xffff, RZ, 0xc0, !PT ;  /* 0x0000ffff03047812 */ /* 0x040fe400078ec0ff */
[----:B------:R-:W-:Y:S02]  /*0150*/  SHF.R.U32.HI R0, RZ, 0x8, R0 ;  /* 0x00000008ff007819 */ /* 0x000fe40000011600 */
[----:B------:R-:W-:Y:S02]  /*0160*/  SHF.R.U32.HI R4, RZ, 0x8, R4 ;  /* 0x00000008ff047819 */ /* 0x000fe40000011604 */
[----:B------:R-:W-:Y:S02]  /*0170*/  PRMT R7, R2, 0x7732, RZ ;  /* 0x0000773202077816 */ /* 0x000fe400000000ff */
[----:B------:R-:W-:-:S02]  /*0180*/  PRMT R9, R3, 0x7732, RZ ;  /* 0x0000773203097816 */ /* 0x000fc400000000ff */
[----:B------:R-:W-:Y:S02]  /*0190*/  PRMT R12, R0, 0x9910, RZ ;  /* 0x00009910000c7816 */ /* 0x000fe400000000ff */
[----:B------:R-:W-:Y:S02]  /*01a0*/  PRMT R13, R4, 0x9910, RZ ;  /* 0x00009910040d7816 */ /* 0x000fe400000000ff */
[----:B------:R-:W-:Y:S02]  /*01b0*/  PRMT R8, R2, 0xbb32, RZ ;  /* 0x0000bb3202087816 */ /* 0x000fe400000000ff */
[----:B------:R-:W-:Y:S02]  /*01c0*/  SHF.R.U32.HI R0, RZ, 0x8, R7 ;  /* 0x00000008ff007819 */ /* 0x000fe40000011607 */
[----:B------:R-:W-:Y:S01]  /*01d0*/  SHF.R.U32.HI R4, RZ, 0x8, R9 ;  /* 0x00000008ff047819 */ /* 0x000fe20000011609 */
[----:B------:R-:W-:Y:S01]  /*01e0*/  IMAD R7, R8, R8, RZ ;  /* 0x0000000808077224 */ /* 0x000fe200078e02ff */
[----:B------:R-:W-:-:S02]  /*01f0*/  PRMT R10, R3, 0x9910, RZ ;  /* 0x00009910030a7816 */ /* 0x000fc400000000ff */
[----:B------:R-:W-:Y:S02]  /*0200*/  PRMT R0, R0, 0x9910, RZ ;  /* 0x0000991000007816 */ /* 0x000fe400000000ff */
[----:B------:R-:W-:Y:S01]  /*0210*/  PRMT R9, R4, 0x9910, RZ ;  /* 0x0000991004097816 */ /* 0x000fe200000000ff */
[----:B------:R-:W-:Y:S01]  /*0220*/  IMAD R8, R10, R10, RZ ;  /* 0x0000000a0a087224 */ /* 0x000fe200078e02ff */
[----:B------:R-:W-:Y:S01]  /*0230*/  PRMT R6, R2, 0x9910, RZ ;  /* 0x0000991002067816 */ /* 0x000fe200000000ff */
[----:B------:R-:W-:Y:S01]  /*0240*/  IMAD.MOV.U32 R10, RZ, RZ, R12 ;  /* 0x000000ffff0a7224 */ /* 0x000fe200078e000c */
[----:B------:R-:W-:Y:S01]  /*0250*/  PRMT R11, R3, 0xbb32, RZ ;  /* 0x0000bb32030b7816 */ /* 0x000fe200000000ff */
[----:B------:R-:W-:Y:S01]  /*0260*/  IMAD.MOV.U32 R12, RZ, RZ, R13 ;  /* 0x000000ffff0c7224 */ /* 0x000fe200078e000d */
[----:B------:R-:W-:Y:S01]  /*0270*/  LOP3.LUT R7, R7, 0xff, RZ, 0xc0, !PT ;  /* 0x000000ff07077812 */ /* 0x000fe200078ec0ff */
[----:B------:R-:W-:Y:S02]  /*0280*/  IMAD.MOV.U32 R4, RZ, RZ, R0 ;  /* 0x000000ffff047224 */ /* 0x000fe400078e0000 */
[----:B------:R-:W-:Y:S01]  /*0290*/  IMAD.MOV.U32 R13, RZ, RZ, R9 ;  /* 0x000000ffff0d7224 */ /* 0x000fe200078e0009 */
[----:B------:R-:W-:Y:S01]  /*02a0*/  LOP3.LUT R9, R8, 0xff, RZ, 0xc0, !PT ;  /* 0x000000ff08097812 */ /* 0x000fe200078ec0ff */
[----:B------:R-:W-:-:S02]  /*02b0*/  IMAD R0, R10, R10, RZ ;  /* 0x0000000a0a007224 */ /* 0x000fc400078e02ff */
[----:B------:R-:W-:Y:S02]  /*02c0*/  IMAD R6, R6, R6, RZ ;  /* 0x0000000606067224 */ /* 0x000fe400078e02ff */
[----:B------:R-:W-:Y:S02]  /*02d0*/  IMAD R11, R11, R11, RZ ;  /* 0x0000000b0b0b7224 */ /* 0x000fe400078e02ff */
[----:B------:R-:W-:Y:S01]  /*02e0*/  IMAD R8, R12, R12, RZ ;  /* 0x0000000c0c087224 */ /* 0x000fe200078e02ff */
[----:B------:R-:W-:Y:S01]  /*02f0*/  LOP3.LUT R6, R6, 0xff, RZ, 0xc0, !PT ;  /* 0x000000ff06067812 */ /* 0x000fe200078ec0ff */
[----:B------:R-:W-:Y:S01]  /*0300*/  IMAD R4, R4, R4, RZ ;  /* 0x0000000404047224 */ /* 0x000fe200078e02ff */
[----:B------:R-:W-:Y:S01]  /*0310*/  LOP3.LUT R11, R11, 0xff, RZ, 0xc0, !PT ;  /* 0x000000ff0b0b7812 */ /* 0x000fe200078ec0ff */
[----:B------:R-:W-:Y:S01]  /*0320*/  IMAD R10, R13, R13, RZ ;  /* 0x0000000d0d0a7224 */ /* 0x000fe200078e02ff */
[----:B------:R-:W-:Y:S01]  /*0330*/  LOP3.LUT R13, R0, 0xffff, RZ, 0xc0, !PT ;  /* 0x0000ffff000d7812 */ /* 0x000fe200078ec0ff */
[----:B------:R-:W-:Y:S01]  /*0340*/  IMAD.U32 R2, RZ, RZ, UR5 ;  /* 0x00000005ff027e24 */ /* 0x000fe2000f8e00ff */
        /* <DEDUP_REMOVED lines=13> */
.L_x_22256:
        /* <DEDUP_REMOVED lines=67> */
[----:B0-----:R-:W-:Y:S01]  /*0850*/  VIADD R2, R15, UR4 ;  /* 0x000000040f027c36 */ /* 0x001fe20008000000 */
[----:B------:R-:W-:Y:S01]  /*0860*/  ULDC.64 UR6, c[0x0][0x220] ;  /* 0x0000880000067ab9 */ /* 0x000fe20000000a00 */
[----:B-----5:R-:W-:Y:S01]  /*0870*/  PRMT R5, R17, 0x9910, RZ ;  /* 0x0000991011057816 */ /* 0x020fe200000000ff */
[----:B------:R-:W-:Y:S02]  /*0880*/  VIADD R15, R15, 0x80 ;  /* 0x000000800f0f7836 */ /* 0x000fe40000000000 */
[----:B------:R-:W-:Y:S02]  /*0890*/  IADD3 R2, P0, R2, UR6, RZ ;  /* 0x0000000602027c10 */ /* 0x000fe4000ff1e0ff */
[----:B------:R-:W-:-:S03]  /*08a0*/  IMAD R5, R5, R5, RZ ;  /* 0x0000000505057224 */ /* 0x000fc600078e02ff */
[----:B------:R-:W-:-:S05]  /*08b0*/  IMAD.X R3, RZ, RZ, UR7, P0 ;  /* 0x00000007ff037e24 */ /* 0x000fca00080e06ff */
[----:B------:R1:W-:Y:S03]  /*08c0*/  STG.E.U8 desc[UR8][R2.64], R5 ;  /* 0x0000000502007986 */ /* 0x0003e6000c101108 */
.L_x_22258:
[----:B------:R-:W-:Y:S05]  /*08d0*/  BSYNC B0 ;  /* 0x0000000000007941 */ /* 0x000fea0003800000 */
.L_x_22257:
        /* <DEDUP_REMOVED lines=22> */
.L_x_22261:
        /* <DEDUP_REMOVED lines=10> */
.L_x_22262:
        /* <DEDUP_REMOVED lines=10> */
.L_x_22263:
        /* <DEDUP_REMOVED lines=11> */
.L_x_22264:
[----:B------:R-:W-:-:S13]  /*0c30*/  ISETP.GE.AND P0, PT, R15, R0, PT ;  /* 0x000000000f00720c */ /* 0x000fda0003f06270 */
[----:B------:R-:W-:Y:S05]  /*0c40*/  @P0 BREAK B1 ;  /* 0x0000000000010942 */ /* 0x000fea0003800000 */
[----:B------:R-:W-:Y:S05]  /*0c50*/  @P0 BRA `(.L_x_22265) ;  /* 0x0000000000240947 */ /* 0x000fea0003800000 */
[----:B------:R-:W-:Y:S05]  /*0c60*/  BSYNC B1 ;  /* 0x0000000000017941 */ /* 0x000fea0003800000 */
.L_x_22260:
        /* <DEDUP_REMOVED lines=8> */
.L_x_22265:
[----:B------:R-:W-:Y:S05]  /*0cf0*/  BSYNC B0 ;  /* 0x0000000000007941 */ /* 0x000fea0003800000 */
.L_x_22259:
        /* <DEDUP_REMOVED lines=11> */
.L_x_22266:
        /* <DEDUP_REMOVED lines=13> */
.L_x_71791:


//--------------------- .text._ZN2at6native18elementwise_kernelILi128ELi4EZNS0_15gpu_kernel_implIZNS0_50_GLOBAL__N__2680c7bb_12_PowKernel_cu_7dd49032_316829pow_tensor_scalar_kernel_implIhhEEvRNS_18TensorIteratorBaseET0_EUlhE2_EEvS6_RKT_EUliE_EEviT1_ --------------------------
	.section	.text._ZN2at6native18elementwise_kernelILi128ELi4EZNS0_15gpu_kernel_implIZNS0_50_GLOBAL__N__2680c7bb_12_PowKernel_cu_7dd49032_316829pow_tensor_scalar_kernel_implIhhEEvRNS_18TensorIteratorBaseET0_EUlhE2_EEvS6_RKT_EUliE_EEviT1_,"ax",@progbits
	.align	128
        .global         _ZN2at6native18elementwise_kernelILi128ELi4EZNS0_15gpu_kernel_implIZNS0_50_GLOBAL__N__2680c7bb_12_PowKernel_cu_7dd49032_316829pow_tensor_scalar_kernel_implIhhEEvRNS_18TensorIteratorBaseET0_EUlhE2_EEvS6_RKT_EUliE_EEviT1_
        .type           _ZN2at6native18elementwise_kernelILi128ELi4EZNS0_15gpu_kernel_implIZNS0_50_GLOBAL__N__2680c7bb_12_PowKernel_cu_7dd49032_316829pow_tensor_scalar_kernel_implIhhEEvRNS_18TensorIteratorBaseET0_EUlhE2_EEvS6_RKT_EUliE_EEviT1_,@function
        .size           _ZN2at6native18elementwise_kernelILi128ELi4EZNS0_15gpu_kernel_implIZNS0_50_GLOBAL__N__2680c7bb_12_PowKernel_cu_7dd49032_316829pow_tensor_scalar_kernel_implIhhEEvRNS_18TensorIteratorBaseET0_EUlhE2_EEvS6_RKT_EUliE_EEviT1_,(.L_x_71792 - _ZN2at6native18elementwise_kernelILi128ELi4EZNS0_15gpu_kernel_implIZNS0_50_GLOBAL__N__2680c7bb_12_PowKernel_cu_7dd49032_316829pow_tensor_scalar_kernel_implIhhEEvRNS_18TensorIteratorBaseET0_EUlhE2_EEvS6_RKT_EUliE_EEviT1_)
        .other          _ZN2at6native18elementwise_kernelILi128ELi4EZNS0_15gpu_kernel_implIZNS0_50_GLOBAL__N__2680c7bb_12_PowKernel_cu_7dd49032_316829pow_tensor_scalar_kernel_implIhhEEvRNS_18TensorIteratorBaseET0_EUlhE2_EEvS6_RKT_EUliE_EEviT1_,@"STO_CUDA_ENTRY STV_DEFAULT"
_ZN2at6native18elementwise_kernelILi128ELi4EZNS0_15gpu_kernel_implIZNS0_50_GLOBAL__N__2680c7bb_12_PowKernel_cu_7dd49032_316829pow_tensor_scalar_kernel_implIhhEEvRNS_18TensorIteratorBaseET0_EUlhE2_EEvS6_RKT_EUliE_EEviT1_:
.text._ZN2at6native18elementwise_kernelILi128ELi4EZNS0_15gpu_kernel_implIZNS0_50_GLOBAL__N__2680c7bb_12_PowKernel_cu_7dd49032_316829pow_tensor_scalar_kernel_implIhhEEvRNS_18TensorIteratorBaseET0_EUlhE2_EEvS6_RKT_EUliE_EEviT1_:
        /* <DEDUP_REMOVED lines=313> */
.L_x_22269:
        /* <DEDUP_REMOVED lines=20> */
.L_x_22273:
[----:B------:R0:W5:Y:S01]  /*14d0*/  LDG.E.U8 R0, desc[UR36][R4.64] ;  /* 0x0000002404007981 */ /* 0x000162000c1e1100 */
[----:B------:R-:W-:Y:S05]  /*14e0*/  BRA `(.L_x_22275) ;  /* 0x0000000c00647947 */ /* 0x000fea0003800000 */
.L_x_22272:
        /* <DEDUP_REMOVED lines=8> */
.L_x_22277:
[----:B------:R3:W5:Y:S01]  /*1570*/  LDG.E.U8 R0, desc[UR36][R4.64] ;  /* 0x0000002404007981 */ /* 0x000762000c1e1100 */
[----:B------:R-:W-:Y:S05]  /*1580*/  BRA `(.L_x_22275) ;  /* 0x0000000c003c7947 */ /* 0x000fea0003800000 */
.L_x_22276:
[----:B------:R0:W5:Y:S01]  /*1590*/  LDG.E.U16 R0, desc[UR36][R4.64] ;  /* 0x0000002404007981 */ /* 0x000162000c1e1500 */
[----:B------:R-:W-:Y:S05]  /*15a0*/  BRA `(.L_x_22275) ;  /* 0x0000000c00347947 */ /* 0x000fea0003800000 */
.L_x_22271:
[----:B------:R-:W-:-:S13]  /*15b0*/  ISETP.GT.AND P0, PT, R2, 0x6, PT ;  /* 0x000000060200780c */ /* 0x000fda0003f04270 */
[----:B------:R-:W-:Y:S05]  /*15c0*/  @P0 BRA `(.L_x_22278) ;  /* 0x0000000000340947 */ /* 0x000fea0003800000 */
[----:B------:R-:W-:-:S13]  /*15d0*/  ISETP.NE.AND P0, PT, R2, 0x5, PT ;  /* 0x000000050200780c */ /* 0x000fda0003f05270 */
[----:B------:R-:W-:Y:S05]  /*15e0*/  @!P0 BRA `(.L_x_22279) ;  /* 0x0000000000188947 */ /* 0x000fea0003800000 */
[----:B------:R-:W-:-:S13]  /*15f0*/  ISETP.NE.AND P0, PT, R2, 0x6, PT ;  /* 0x000000060200780c */ /* 0x000fda0003f05270 */
[----:B------:R-:W-:Y:S05]  /*1600*/  @P0 BRA `(.L_x_22274) ;  /* 0x0000000800c80947 */ /* 0x000fea0003800000 */
[----:B------:R-:W2:Y:S02]  /*1610*/  LDG.E R2, desc[UR36][R4.64] ;  /* 0x0000002404027981 */ /* 0x000ea4000c1e1900 */
[----:B--2---:R-:W0:Y:S02]  /*1620*/  F2I.S64.TRUNC R2, R2 ;  /* 0x0000000200027311 */ /* 0x004e24000020d900 */
[----:B0-----:R-:W-:Y:S01]  /*1630*/  PRMT R0, R2, 0x7610, R0 ;  /* 0x0000761002007816 */ /* 0x001fe20000000000 */
[----:B------:R-:W-:Y:S06]  /*1640*/  BRA `(.L_x_22275) ;  /* 0x0000000c000c7947 */ /* 0x000fec0003800000 */
.L_x_22279:
[----:B------:R-:W2:Y:S02]  /*1650*/  LDG.E.U16 R2, desc[UR36][R4.64] ;  /* 0x0000002404027981 */ /* 0x000ea4000c1e1500 */
[----:B--2---:R-:W-:-:S06]  /*1660*/  HADD2.F32 R2, -RZ, R2.H0_H0 ;  /* 0x20000002ff027230 */ /* 0x004fcc0000004100 */
[----:B------:R-:W0:Y:S02]  /*1670*/  F2I.S64.TRUNC R2, R2 ;  /* 0x0000000200027311 */ /* 0x000e24000020d900 */
[----:B0-----:R-:W-:Y:S01]  /*1680*/  PRMT R0, R2, 0x7610, R0 ;  /* 0x0000761002007816 */ /* 0x001fe20000000000 */
[----:B------:R-:W-:Y:S06]  /*1690*/  BRA `(.L_x_22275) ;  /* 0x0000000800f87947 */ /* 0x000fec0003800000 */
.L_x_22278:
[----:B------:R-:W-:-:S13]  /*16a0*/  ISETP.NE.AND P0, PT, R2, 0x7, PT ;  /* 0x000000070200780c */ /* 0x000fda0003f05270 */
[----:B------:R-:W-:Y:S05]  /*16b0*/  @!P0 BRA `(.L_x_22280) ;  /* 0x0000000000348947 */ /* 0x000fea0003800000 */
        /* <DEDUP_REMOVED lines=8> */
.L_x_22281:
[----:B------:R-:W2:Y:S02]  /*1740*/  LDG.E.U16 R4, desc[UR36][R4.64] ;  /* 0x0000002404047981 */ /* 0x000ea4000c1e1500 */
[----:B--2---:R-:W-:-:S06]  /*1750*/  HADD2.F32 R2, -RZ, R4.H0_H0 ;  /* 0x20000004ff027230 */ /* 0x004fcc0000004100 */
[----:B------:R-:W0:Y:S02]  /*1760*/  F2I.S64.TRUNC R2, R2 ;  /* 0x0000000200027311 */ /* 0x000e24000020d900 */
[----:B0-----:R-:W-:Y:S01]  /*1770*/  PRMT R0, R2, 0x7610, R0 ;  /* 0x0000761002007816 */ /* 0x001fe20000000000 */
[----:B------:R-:W-:Y:S06]  /*1780*/  BRA `(.L_x_22275) ;  /* 0x0000000800bc7947 */ /* 0x000fec0003800000 */
.L_x_22280:
[----:B------:R-:W2:Y:S02]  /*1790*/  LDG.E.64 R2, desc[UR36][R4.64] ;  /* 0x0000002404027981 */ /* 0x000ea4000c1e1b00 */
[----:B--2---:R-:W0:Y:S02]  /*17a0*/  F2I.S64.F64.TRUNC R2, R2 ;  /* 0x0000000200027311 */ /* 0x004e24000030d900 */
[----:B0-----:R-:W-:Y:S01]  /*17b0*/  PRMT R0, R2, 0x7610, R0 ;  /* 0x0000761002007816 */ /* 0x001fe20000000000 */
[----:B------:R-:W-:Y:S06]  /*17c0*/  BRA `(.L_x_22275) ;  /* 0x0000000800ac7947 */ /* 0x000fec0003800000 */
.L_x_22270:
        /* <DEDUP_REMOVED lines=12> */
.L_x_22284:
[----:B------:R-:W2:Y:S02]  /*1890*/  LDG.E.64 R4, desc[UR36][R4.64] ;  /* 0x0000002404047981 */ /* 0x000ea4000c1e1b00 */
[----:B--2---:R-:W0:Y:S02]  /*18a0*/  F2I.S64.F64.TRUNC R2, R4 ;  /* 0x0000000400027311 */ /* 0x004e24000030d900 */
[----:B0-----:R-:W-:Y:S01]  /*18b0*/  PRMT R0, R2, 0x7610, R0 ;  /* 0x0000761002007816 */ /* 0x001fe20000000000 */
[----:B------:R-:W-:Y:S06]  /*18c0*/  BRA `(.L_x_22275) ;  /* 0x00000008006c7947 */ /* 0x000fec0003800000 */
.L_x_22283:
        /* <DEDUP_REMOVED lines=25> */
[----:B------:R-:W0:Y:S02]  /*1a60*/  F2I.S64.TRUNC R2, R3 ;  /* 0x0000000300027311 */ /* 0x000e24000020d900 */
[----:B0-----:R-:W-:Y:S01]  /*1a70*/  PRMT R0, R2, 0x7610, R0 ;  /* 0x0000761002007816 */ /* 0x001fe20000000000 */
[----:B------:R-:W-:Y:S06]  /*1a80*/  BRA `(.L_x_22275) ;  /* 0x0000000400fc7947 */ /* 0x000fec0003800000 */
.L_x_22286:
        /* <DEDUP_REMOVED lines=12> */
[----:B------:R-:W0:Y:S02]  /*1b50*/  F2I.S64.TRUNC R2, R2 ;  /* 0x0000000200027311 */ /* 0x000e24000020d900 */
[----:B0-----:R-:W-:Y:S01]  /*1b60*/  PRMT R0, R2, 0x7610, R0 ;  /* 0x0000761002007816 */ /* 0x001fe20000000000 */
[----:B------:R-:W-:Y:S06]  /*1b70*/  BRA `(.L_x_22275) ;  /* 0x0000000400c07947 */ /* 0x000fec0003800000 */
.L_x_22285:
[----:B------:R-:W2:Y:S02]  /*1b80*/  LDG.E.U16 R2, desc[UR36][R4.64] ;  /* 0x0000002404027981 */ /* 0x000ea4000c1e1500 */
[----:B--2---:R-:W-:-:S06]  /*1b90*/  IMAD.U32 R2, R2, 0x10000, RZ ;  /* 0x0001000002027824 */ /* 0x004fcc00078e00ff */
[----:B------:R-:W0:Y:S02]  /*1ba0*/  F2I.S64.TRUNC R2, R2 ;  /* 0x0000000200027311 */ /* 0x000e24000020d900 */
[----:B0-----:R-:W-:Y:S01]  /*1bb0*/  PRMT R0, R2, 0x7610, R0 ;  /* 0x0000761002007816 */ /* 0x001fe20000000000 */
[----:B------:R-:W-:Y:S06]  /*1bc0*/  BRA `(.L_x_22275) ;  /* 0x0000000400ac7947 */ /* 0x000fec0003800000 */
.L_x_22282:
        /* <DEDUP_REMOVED lines=10> */
.L_x_22289:
        /* <DEDUP_REMOVED lines=21> */
.L_x_22293:
[----:B------:R-:W-:Y:S05]  /*1dc0*/  BSYNC B1 ;  /* 0x0000000000017941 */ /* 0x000fea0003800000 */
.L_x_22292:
[----:B------:R-:W-:Y:S01]  /*1dd0*/  IMAD.SHL.U32 R2, R2, 0x100000, RZ ;  /* 0x0010000002027824 */ /* 0x000fe200078e00ff */
[----:B------:R-:W-:-:S04]  /*1de0*/  LEA R3, R0, 0x3b800000, 0x17 ;  /* 0x3b80000000037811 */ /* 0x000fc800078eb8ff */
[----:B------:R-:W-:-:S07]  /*1df0*/  LOP3.LUT R2, R3, R2, R4, 0xfe, !PT ;  /* 0x0000000203027212 */ /* 0x000fce00078efe04 */
.L_x_22291:
[----:B------:R-:W-:Y:S05]  /*1e00*/  BSYNC B0 ;  /* 0x0000000000007941 */ /* 0x000fea0003800000 */
.L_x_22290:
[----:B------:R-:W0:Y:S02]  /*1e10*/  F2I.S64.TRUNC R2, R2 ;  /* 0x0000000200027311 */ /* 0x000e24000020d900 */
[----:B0-----:R-:W-:Y:S01]  /*1e20*/  PRMT R0, R2, 0x7610, R0 ;  /* 0x0000761002007816 */ /* 0x001fe20000000000 */
[----:B------:R-:W-:Y:S06]  /*1e30*/  BRA `(.L_x_22275) ;  /* 0x0000000400107947 */ /* 0x000fec0003800000 */
.L_x_22288:
        /* <DEDUP_REMOVED lines=21> */
.L_x_22297:
[----:B------:R-:W-:Y:S05]  /*1f90*/  BSYNC B1 ;  /* 0x0000000000017941 */ /* 0x000fea0003800000 */
.L_x_22296:
[----:B------:R-:W-:Y:S01]  /*1fa0*/  IMAD.SHL.U32 R2, R2, 0x200000, RZ ;  /* 0x0020000002027824 */ /* 0x000fe200078e00ff */
[----:B------:R-:W-:-:S04]  /*1fb0*/  LEA R3, R0, 0x37800000, 0x17 ;  /* 0x3780000000037811 */ /* 0x000fc800078eb8ff */
[----:B------:R-:W-:-:S07]  /*1fc0*/  LOP3.LUT R2, R3, R2, R4, 0xfe, !PT ;  /* 0x0000000203027212 */ /* 0x000fce00078efe04 */
.L_x_22295:
[----:B------:R-:W-:Y:S05]  /*1fd0*/  BSYNC B0 ;  /* 0x0000000000007941 */ /* 0x000fea0003800000 */
.L_x_22294:
[----:B------:R-:W0:Y:S02]  /*1fe0*/  F2I.S64.TRUNC R2, R2 ;  /* 0x0000000200027311 */ /* 0x000e24000020d900 */
[----:B0-----:R-:W-:Y:S01]  /*1ff0*/  PRMT R0, R2, 0x7610, R0 ;  /* 0x0000761002007816 */ /* 0x001fe20000000000 */
[----:B------:R-:W-:Y:S06]  /*2000*/  BRA `(.L_x_22275) ;  /* 0x00000000009c7947 */ /* 0x000fec0003800000 */
.L_x_22287:
        /* <DEDUP_REMOVED lines=14> */
.L_x_22301:
[----:B------:R-:W-:Y:S05]  /*20f0*/  BSYNC B0 ;  /* 0x0000000000007941 */ /* 0x000fea0003800000 */
.L_x_22300:
[----:B------:R-:W0:Y:S02]  /*2100*/  F2I.S64.TRUNC R2, R2 ;  /* 0x0000000200027311 */ /* 0x000e24000020d900 */
[----:B0-----:R-:W-:Y:S01]  /*2110*/  PRMT R0, R2, 0x7610, R0 ;  /* 0x0000761002007816 */ /* 0x001fe20000000000 */
[----:B------:R-:W-:Y:S06]  /*2120*/  BRA `(.L_x_22275) ;  /* 0x0000000000547947 */ /* 0x000fec0003800000 */
.L_x_22274:
        /* <DEDUP_REMOVED lines=16> */
.L_x_22302:
[----:B------:R-:W-:Y:S01]  /*2230*/  PRMT R0, RZ, 0x7610, R0 ;  /* 0x00007610ff007816 */ /* 0x000fe20000000000 */
[----:B------:R-:W-:Y:S06]  /*2240*/  BRA `(.L_x_22275) ;  /* 0x00000000000c7947 */ /* 0x000fec0003800000 */
.L_x_22299:
[----:B------:R2:W5:Y:S01]  /*2250*/  LDG.E.U8 R0, desc[UR36][R4.64] ;  /* 0x0000002404007981 */ /* 0x000562000c1e1100 */
[----:B------:R-:W-:Y:S05]  /*2260*/  BRA `(.L_x_22275) ;  /* 0x0000000000047947 */ /* 0x000fea0003800000 */
.L_x_22298:
[----:B------:R1:W5:Y:S02]  /*2270*/  LDG.E.U8 R0, desc[UR36][R4.64] ;  /* 0x0000002404007981 */ /* 0x000364000c1e1100 */
.L_x_22275:
[----:B------:R-:W0:Y:S01]  /*2280*/  LDC.U8 R8, c[0x0][0x430] ;  /* 0x00010c00ff087b82 */ /* 0x000e220000000000 */
[----:B------:R-:W-:Y:S01]  /*2290*/  ULDC.U8 UR4, c[0x0][0x420] ;  /* 0x0001080000047ab9 */ /* 0x000fe20000000000 */
[----:B------:R-:W-:Y:S01]  /*22a0*/  IMAD.MOV.U32 R3, RZ, RZ, 0x1 ;  /* 0x00000001ff037424 */ /* 0x000fe200078e00ff */
[----:B------:R-:W-:Y:S02]  /*22b0*/  ISETP.NE.AND P1, PT, RZ, UR4, PT ;  /* 0x00000004ff007c0c */ /* 0x000fe4000bf25270 */
[----:B01234-:R-:W-:-:S04]  /*22c0*/  PRMT R5, R8, 0x9910, RZ ;  /* 0x0000991008057816 */ /* 0x01ffc800000000ff */
[----:B------:R-:W-:-:S07]  /*22d0*/  ISETP.GT.AND P0, PT, R5, 0x9, PT ;  /* 0x000000090500780c */ /* 0x000fce0003f04270 */
[----:B------:R-:W-:Y:S06]  /*22e0*/  @!P1 BRA `(.L_x_22303) ;  /* 0x00000000004c9947 */ /* 0x000fec0003800000 */
[----:B------:R-:W-:Y:S01]  /*22f0*/  BSSY B0, `(.L_x_22303) ;  /* 0x0000012000007945 */ /* 0x000fe20003800000 */
[----:B------:R-:W-:Y:S02]  /*2300*/  IMAD.U32 R2, RZ, RZ, UR4 ;  /* 0x00000004ff027e24 */ /* 0x000fe4000f8e00ff */
[----:B------:R-:W-:-:S07]  /*2310*/  IMAD.MOV.U32 R3, RZ, RZ, 0x1 ;  /* 0x00000001ff037424 */ /* 0x000fce00078e00ff */
.L_x_22304:
[----:B------:R-:W-:Y:S02]  /*2320*/  LOP3.LUT R4, R2, 0x1, RZ, 0xc0, !PT ;  /* 0x0000000102047812 */ /* 0x000fe400078ec0ff */
[----:B-----5:R-:W-:Y:S02]  /*2330*/  PRMT R7, R0, 0x9910, RZ ;  /* 0x0000991000077816 */ /* 0x020fe400000000ff */
[----:B------:R-:W-:Y:S02]  /*2340*/  ISETP.NE.U32.AND P1, PT, R4, 0x1, PT ;  /* 0x000000010400780c */ /* 0x000fe40003f25070 */
[----:B------:R-:W-:Y:S02]  /*2350*/  PRMT R3, R3, 0x9910, RZ ;  /* 0x0000991003037816 */ /* 0x000fe400000000ff */
[----:B------:R-:W-:Y:S02]  /*2360*/  SEL R4, R0, 0x1, !P1 ;  /* 0x0000000100047807 */ /* 0x000fe40004800000 */
[----:B------:R-:W-:Y:S01]  /*2370*/  LOP3.LUT R0, R2, 0xffff, RZ, 0xc0, !PT ;  /* 0x0000ffff02007812 */ /* 0x000fe200078ec0ff */
[----:B------:R-:W-:Y:S01]  /*2380*/  IMAD.MOV.U32 R2, RZ, RZ, R7 ;  /* 0x000000ffff027224 */ /* 0x000fe200078e0007 */
[----:B------:R-:W-:-:S02]  /*2390*/  PRMT R6, R4, 0x9910, RZ ;  /* 0x0000991004067816 */ /* 0x000fc400000000ff */
[----:B------:R-:W-:Y:S01]  /*23a0*/  SHF.R.U32.HI R0, RZ, 0x1, R0 ;  /* 0x00000001ff007819 */ /* 0x000fe20000011600 */
[----:B------:R-:W-:Y:S02]  /*23b0*/  IMAD R2, R2, R2, RZ ;  /* 0x0000000202027224 */ /* 0x000fe400078e02ff */
[----:B------:R-:W-:Y:S01]  /*23c0*/  IMAD R3, R3, R6, RZ ;  /* 0x0000000603037224 */ /* 0x000fe200078e02ff */
[----:B------:R-:W-:Y:S02]  /*23d0*/  LOP3.LUT P1, R4, R0, 0x7f, RZ, 0xc0, !PT ;  /* 0x0000007f00047812 */ /* 0x000fe4000782c0ff */
[----:B------:R-:W-:Y:S02]  /*23e0*/  PRMT R0, R2, 0x7610, R0 ;  /* 0x0000761002007816 */ /* 0x000fe40000000000 */
[----:B------:R-:W-:-:S09]  /*23f0*/  PRMT R2, R4, 0x7610, R2 ;  /* 0x0000761004027816 */ /* 0x000fd20000000002 */
[----:B------:R-:W-:Y:S05]  /*2400*/  @P1 BRA `(.L_x_22304) ;  /* 0xfffffffc00c41947 */ /* 0x000fea000383ffff */
[----:B------:R-:W-:Y:S05]  /*2410*/  BSYNC B0 ;  /* 0x0000000000007941 */ /* 0x000fea0003800000 */
.L_x_22303:
        /* <DEDUP_REMOVED lines=11> */
.L_x_22308:
[----:B------:R0:W-:Y:S01]  /*24d0*/  STG.E.U8 desc[UR36][R16.64], R3 ;  /* 0x0000000310007986 */ /* 0x0001e2000c101124 */
[----:B------:R-:W-:Y:S05]  /*24e0*/  BRA `(.L_x_22310) ;  /* 0x0000000c00987947 */ /* 0x000fea0003800000 */
.L_x_22307:
[----:B------:R-:W-:-:S13]  /*24f0*/  ISETP.NE.AND P0, PT, R5, 0x2, PT ;  /* 0x000000020500780c */ /* 0x000fda0003f05270 */
[----:B------:R-:W-:Y:S05]  /*2500*/  @!P0 BRA `(.L_x_22311) ;  /* 0x00000000002c8947 */ /* 0x000fea0003800000 */
[----:B------:R-:W-:-:S13]  /*2510*/  ISETP.NE.AND P0, PT, R5, 0x3, PT ;  /* 0x000000030500780c */ /* 0x000fda0003f05270 */
[----:B------:R-:W-:Y:S05]  /*2520*/  @!P0 BRA `(.L_x_22312) ;  /* 0x0000000000188947 */ /* 0x000fea0003800000 */
[----:B------:R-:W-:-:S13]  /*2530*/  ISETP.NE.AND P0, PT, R5, 0x4, PT ;  /* 0x000000040500780c */ /* 0x000fda0003f05270 */
[----:B------:R-:W-:Y:S05]  /*2540*/  @P0 BRA `(.L_x_22309) ;  /* 0x0000000c00240947 */ /* 0x000fea0003800000 */
[----:B------:R-:W-:Y:S01]  /*2550*/  LOP3.LUT R2, R3, 0xff, RZ, 0xc0, !PT ;  /* 0x000000ff03027812 */ /* 0x000fe200078ec0ff */
[----:B------:R-:W-:-:S05]  /*2560*/  IMAD.MOV.U32 R3, RZ, RZ, RZ ;  /* 0x000000ffff037224 */ /* 0x000fca00078e00ff */
[----:B------:R0:W-:Y:S01]  /*2570*/  STG.E.64 desc[UR36][R16.64], R2 ;  /* 0x0000000210007986 */ /* 0x0001e2000c101b24 */
[----:B------:R-:W-:Y:S05]  /*2580*/  BRA `(.L_x_22310) ;  /* 0x0000000c00707947 */ /* 0x000fea0003800000 */
.L_x_22312:
[----:B------:R-:W-:-:S05]  /*2590*/  LOP3.LUT R3, R3, 0xff, RZ, 0xc0, !PT ;  /* 0x000000ff03037812 */ /* 0x000fca00078ec0ff */
[----:B------:R0:W-:Y:S01]  /*25a0*/  STG.E desc[UR36][R16.64], R3 ;  /* 0x0000000310007986 */ /* 0x0001e2000c101924 */
[----:B------:R-:W-:Y:S05]  /*25b0*/  BRA `(.L_x_22310) ;  /* 0x0000000c00647947 */ /* 0x000fea0003800000 */
.L_x_22311:
[----:B------:R-:W-:-:S05]  /*25c0*/  LOP3.LUT R3, R3, 0xff, RZ, 0xc0, !PT ;  /* 0x000000ff03037812 */ /* 0x000fca00078ec0ff */
[----:B------:R0:W-:Y:S01]  /*25d0*/  STG.E.U16 desc[UR36][R16.64], R3 ;  /* 0x0000000310007986 */ /* 0x0001e2000c101524 */
[----:B------:R-:W-:Y:S05]  /*25e0*/  BRA `(.L_x_22310) ;  /* 0x0000000c00587947 */ /* 0x000fea0003800000 */
.L_x_22306:
[----:B------:R-:W-:-:S13]  /*25f0*/  ISETP.GT.AND P0, PT, R5, 0x6, PT ;  /* 0x000000060500780c */ /* 0x000fda0003f04270 */
[----:B------:R-:W-:Y:S05]  /*2600*/  @P0 BRA `(.L_x_22313) ;  /* 0x0000000000340947 */ /* 0x000fea0003800000 */
[----:B------:R-:W-:-:S13]  /*2610*/  ISETP.NE.AND P0, PT, R5, 0x5, PT ;  /* 0x000000050500780c */ /* 0x000fda0003f05270 */
[----:B------:R-:W-:Y:S05]  /*2620*/  @!P0 BRA `(.L_x_22314) ;  /* 0x0000000000188947 */ /* 0x000fea0003800000 */
[----:B------:R-:W-:-:S13]  /*2630*/  ISETP.NE.AND P0, PT, R5, 0x6, PT ;  /* 0x000000060500780c */ /* 0x000fda0003f05270 */
[----:B------:R-:W-:Y:S05]  /*2640*/  @P0 BRA `(.L_x_22309) ;  /* 0x0000000800e40947 */ /* 0x000fea0003800000 */
[----:B------:R-:W-:-:S06]  /*2650*/  LOP3.LUT R3, R3, 0xff, RZ, 0xc0, !PT ;  /* 0x000000ff03037812 */ /* 0x000fcc00078ec0ff */
[----:B------:R-:W0:Y:S02]  /*2660*/  I2F.U16 R3, R3 ;  /* 0x0000000300037306 */ /* 0x000e240000101000 */
[----:B0-----:R1:W-:Y:S01]  /*2670*/  STG.E desc[UR36][R16.64], R3 ;  /* 0x0000000310007986 */ /* 0x0013e2000c101924 */
[----:B------:R-:W-:Y:S05]  /*2680*/  BRA `(.L_x_22310) ;  /* 0x0000000c00307947 */ /* 0x000fea0003800000 */
.L_x_22314:
[----:B------:R-:W-:-:S04]  /*2690*/  LOP3.LUT R3, R3, 0xff, RZ, 0xc0, !PT ;  /* 0x000000ff03037812 */ /* 0x000fc800078ec0ff */
[----:B-----5:R-:W0:Y:S02]  /*26a0*/  I2F.U16 R0, R3 ;  /* 0x0000000300007306 */ /* 0x020e240000101000 */
[----:B0-----:R-:W-:-:S05]  /*26b0*/  F2FP.F16.F32.PACK_AB R0, RZ, R0 ;  /* 0x00000000ff00723e */ /* 0x001fca00000000ff */
[----:B------:R0:W-:Y:S01]  /*26c0*/  STG.E.U16 desc[UR36][R16.64], R0 ;  /* 0x0000000010007986 */ /* 0x0001e2000c101524 */
[----:B------:R-:W-:Y:S05]  /*26d0*/  BRA `(.L_x_22310) ;  /* 0x0000000c001c7947 */ /* 0x000fea0003800000 */
.L_x_22313:
[----:B------:R-:W-:-:S13]  /*26e0*/  ISETP.NE.AND P0, PT, R5, 0x7, PT ;  /* 0x000000070500780c */ /* 0x000fda0003f05270 */
[----:B------:R-:W-:Y:S05]  /*26f0*/  @!P0 BRA `(.L_x_22315) ;  /* 0x00000000003c8947 */ /* 0x000fea0003800000 */
[----:B------:R-:W-:-:S13]  /*2700*/  ISETP.NE.AND P0, PT, R5, 0x8, PT ;  /* 0x000000080500780c */ /* 0x000fda0003f05270 */
[----:B------:R-:W-:Y:S05]  /*2710*/  @!P0 BRA `(.L_x_22316) ;  /* 0x00000000001c8947 */ /* 0x000fea0003800000 */
[----:B------:R-:W-:-:S13]  /*2720*/  ISETP.NE.AND P0, PT, R5, 0x9, PT ;  /* 0x000000090500780c */ /* 0x000fda0003f05270 */
[----:B------:R-:W-:Y:S05]  /*2730*/  @P0 BRA `(.L_x_22309) ;  /* 0x0000000800a80947 */ /* 0x000fea0003800000 */
[----:B------:R-:W-:Y:S01]  /*2740*/  LOP3.LUT R3, R3, 0xff, RZ, 0xc0, !PT ;  /* 0x000000ff03037812 */ /* 0x000fe200078ec0ff */
[----:B------:R-:W-:-:S03]  /*2750*/  IMAD.MOV.U32 R5, RZ, RZ, RZ ;  /* 0x000000ffff057224 */ /* 0x000fc600078e00ff */
[----:B------:R-:W0:Y:S02]  /*2760*/  I2F.U16 R4, R3 ;  /* 0x0000000300047306 */ /* 0x000e240000101000 */
[----:B0-----:R3:W-:Y:S01]  /*2770*/  STG.E.64 desc[UR36][R16.64], R4 ;  /* 0x0000000410007986 */ /* 0x0017e2000c101b24 */
[----:B------:R-:W-:Y:S05]  /*2780*/  BRA `(.L_x_22310) ;  /* 0x0000000800f07947 */ /* 0x000fea0003800000 */
.L_x_22316:
[----:B------:R-:W-:-:S06]  /*2790*/  LOP3.LUT R3, R3, 0xff, RZ, 0xc0, !PT ;  /* 0x000000ff03037812 */ /* 0x000fcc00078ec0ff */
[----:B------:R-:W0:Y:S02]  /*27a0*/  I2F.U16 R3, R3 ;  /* 0x0000000300037306 */ /* 0x000e240000101000 */
[----:B0-----:R-:W-:-:S04]  /*27b0*/  F2FP.F16.F32.PACK_AB R3, RZ, R3 ;  /* 0x00000003ff03723e */ /* 0x001fc800000000ff */
[----:B------:R-:W-:-:S05]  /*27c0*/  PRMT R3, R3, 0x5410, RZ ;  /* 0x0000541003037816 */ /* 0x000fca00000000ff */
[----:B------:R2:W-:Y:S01]  /*27d0*/  STG.E desc[UR36][R16.64], R3 ;  /* 0x0000000310007986 */ /* 0x0005e2000c101924 */
[----:B------:R-:W-:Y:S05]  /*27e0*/  BRA `(.L_x_22310) ;  /* 0x0000000800d87947 */ /* 0x000fea0003800000 */
.L_x_22315:
[----:B------:R-:W-:-:S06]  /*27f0*/  LOP3.LUT R3, R3, 0xff, RZ, 0xc0, !PT ;  /* 0x000000ff03037812 */ /* 0x000fcc00078ec0ff */
[----:B------:R-:W0:Y:S02]  /*2800*/  I2F.F64.U16 R2, R3 ;  /* 0x0000000300027312 */ /* 0x000e240000101800 */
[----:B0-----:R4:W-:Y:S01]  /*2810*/  STG.E.64 desc[UR36][R16.64], R2 ;  /* 0x0000000210007986 */ /* 0x0019e2000c101b24 */
[----:B------:R-:W-:Y:S05]  /*2820*/  BRA `(.L_x_22310) ;  /* 0x0000000800c87947 */ /* 0x000fea0003800000 */
.L_x_22305:
        /* <DEDUP_REMOVED lines=12> */
.L_x_22319:
[----:B------:R-:W-:Y:S02]  /*28f0*/  LOP3.LUT R4, R3, 0xff, RZ, 0xc0, !PT ;  /* 0x000000ff03047812 */ /* 0x000fe400078ec0ff */
[----:B------:R-:W-:-:S04]  /*2900*/  CS2R R6, SRZ ;  /* 0x0000000000067805 */ /* 0x000fc8000001ff00 */
[----:B------:R-:W0:Y:S02]  /*2910*/  I2F.F64.U16 R4, R4 ;  /* 0x0000000400047312 */ /* 0x000e240000101800 */
[----:B0-----:R0:W-:Y:S01]  /*2920*/  STG.E.128 desc[UR36][R16.64], R4 ;  /* 0x0000000410007986 */ /* 0x0011e2000c101d24 */
[----:B------:R-:W-:Y:S05]  /*2930*/  BRA `(.L_x_22310) ;  /* 0x0000000800847947 */ /* 0x000fea0003800000 */
.L_x_22318:
[----:B------:R-:W-:-:S13]  /*2940*/  ISETP.NE.AND P0, PT, R5, 0xf, PT ;  /* 0x0000000f0500780c */ /* 0x000fda0003f05270 */
[----:B------:R-:W-:Y:S05]  /*2950*/  @!P0 BRA `(.L_x_22320) ;  /* 0x0000000000bc8947 */ /* 0x000fea0003800000 */
[----:B------:R-:W-:-:S13]  /*2960*/  ISETP.NE.AND P0, PT, R5, 0x17, PT ;  /* 0x000000170500780c */ /* 0x000fda0003f05270 */
[----:B------:R-:W-:Y:S05]  /*2970*/  @!P0 BRA `(.L_x_22321) ;  /* 0x0000000000588947 */ /* 0x000fea0003800000 */
[----:B------:R-:W-:-:S13]  /*2980*/  ISETP.NE.AND P0, PT, R5, 0x18, PT ;  /* 0x000000180500780c */ /* 0x000fda0003f05270 */
[----:B------:R-:W-:Y:S05]  /*2990*/  @P0 BRA `(.L_x_22309) ;  /* 0x0000000800100947 */ /* 0x000fea0003800000 */
[----:B------:R-:W-:Y:S01]  /*29a0*/  LOP3.LUT R4, R3, 0xff, RZ, 0xc0, !PT ;  /* 0x000000ff03047812 */ /* 0x000fe200078ec0ff */
[----:B------:R-:W-:Y:S03]  /*29b0*/  BSSY B0, `(.L_x_22322) ;  /* 0x000000f000007945 */ /* 0x000fe60003800000 */
[----:B------:R-:W0:Y:S02]  /*29c0*/  I2F.U16 R5, R4 ;  /* 0x0000000400057306 */ /* 0x000e240000101000 */
[C---:B0-----:R-:W-:Y:S02]  /*29d0*/  LOP3.LUT R2, R5.reuse, 0x7fffffff, RZ, 0xc0, !PT ;  /* 0x7fffffff05027812 */ /* 0x041fe400078ec0ff */
[----:B-----5:R-:W-:Y:S02]  /*29e0*/  LOP3.LUT R0, R5, 0x80000000, RZ, 0xc0, !PT ;  /* 0x8000000005007812 */ /* 0x020fe400078ec0ff */
[----:B------:R-:W-:-:S02]  /*29f0*/  ISETP.GT.U32.AND P0, PT, R2, 0x43efffff, PT ;  /* 0x43efffff0200780c */ /* 0x000fc40003f04070 */
        /* <DEDUP_REMOVED lines=10> */
.L_x_22323:
[----:B------:R-:W-:Y:S05]  /*2aa0*/  BSYNC B0 ;  /* 0x0000000000007941 */ /* 0x000fea0003800000 */
.L_x_22322:
[----:B------:R-:W-:-:S05]  /*2ab0*/  LOP3.LUT R3, R0, R3, RZ, 0xfc, !PT ;  /* 0x0000000300037212 */ /* 0x000fca00078efcff */
[----:B------:R0:W-:Y:S01]  /*2ac0*/  STG.E.U8 desc[UR36][R16.64], R3 ;  /* 0x0000000310007986 */ /* 0x0001e2000c101124 */
[----:B------:R-:W-:Y:S05]  /*2ad0*/  BRA `(.L_x_22310) ;  /* 0x00000008001c7947 */ /* 0x000fea0003800000 */
.L_x_22321:
[----:B------:R-:W-:Y:S01]  /*2ae0*/  LOP3.LUT R3, R3, 0xff, RZ, 0xc0, !PT ;  /* 0x000000ff03037812 */ /* 0x000fe200078ec0ff */
[----:B------:R-:W-:Y:S05]  /*2af0*/  BSSY B0, `(.L_x_22324) ;  /* 0x0000010000007945 */ /* 0x000fea0003800000 */
[----:B------:R-:W0:Y:S02]  /*2b00*/  I2F.U16 R3, R3 ;  /* 0x0000000300037306 */ /* 0x000e240000101000 */
[----:B0-----:R-:W-:-:S04]  /*2b10*/  LOP3.LUT R2, R3, 0x7fffffff, RZ, 0xc0, !PT ;  /* 0x7fffffff03027812 */ /* 0x001fc800078ec0ff */
[----:B------:R-:W-:-:S13]  /*2b20*/  ISETP.GT.U32.AND P0, PT, R2, 0x477fffff, PT ;  /* 0x477fffff0200780c */ /* 0x000fda0003f04070 */
[----:B------:R-:W-:Y:S05]  /*2b30*/  @P0 BRA `(.L_x_22325) ;  /* 0x0000000000200947 */ /* 0x000fea0003800000 */
[----:B------:R-:W-:-:S13]  /*2b40*/  ISETP.GE.U32.AND P0, PT, R2, 0x38800000, PT ;  /* 0x388000000200780c */ /* 0x000fda0003f06070 */
[----:B-----5:R-:W-:Y:S01]  /*2b50*/  @P0 SHF.R.U32.HI R0, RZ, 0x15, R3 ;  /* 0x00000015ff000819 */ /* 0x020fe20000011603 */
[----:B------:R-:W-:-:S03]  /*2b60*/  @!P0 FADD.FTZ R2, R2, 128 ;  /* 0x4300000002028421 */ /* 0x000fc60000010000 */
[----:B------:R-:W-:-:S04]  /*2b70*/  @P0 LOP3.LUT R0, R0, 0x1, RZ, 0xc0, !PT ;  /* 0x0000000100000812 */ /* 0x000fc800078ec0ff */
[----:B------:R-:W-:-:S04]  /*2b80*/  @P0 IADD3 R0, R3, 0x80fffff, R0 ;  /* 0x080fffff03000810 */ /* 0x000fc80007ffe000 */
[----:B------:R-:W-:Y:S01]  /*2b90*/  @P0 SHF.R.U32.HI R0, RZ, 0x15, R0 ;  /* 0x00000015ff000819 */ /* 0x000fe20000011600 */
[----:B------:R-:W-:Y:S01]  /*2ba0*/  @!P0 VIADD R0, R2, 0xbd000000 ;  /* 0xbd00000002008836 */ /* 0x000fe20000000000 */
[----:B------:R-:W-:Y:S06]  /*2bb0*/  BRA `(.L_x_22326) ;  /* 0x00000000000c7947 */ /* 0x000fec0003800000 */
.L_x_22325:
[----:B-----5:R-:W-:Y:S01]  /*2bc0*/  IMAD.MOV.U32 R0, RZ, RZ, 0x7f ;  /* 0x0000007fff007424 */ /* 0x020fe200078e00ff */
[----:B------:R-:W-:-:S04]  /*2bd0*/  ISETP.GT.U32.AND P0, PT, R2, 0x7f800000, PT ;  /* 0x7f8000000200780c */ /* 0x000fc80003f04070 */
[----:B------:R-:W-:-:S09]  /*2be0*/  SEL R0, R0, 0x7c, P0 ;  /* 0x0000007c00007807 */ /* 0x000fd20000000000 */
.L_x_22326:
[----:B------:R-:W-:Y:S05]  /*2bf0*/  BSYNC B0 ;  /* 0x0000000000007941 */ /* 0x000fea0003800000 */
.L_x_22324:
[----:B------:R-:W-:-:S04]  /*2c00*/  LOP3.LUT R2, R3, 0x80000000, RZ, 0xc0, !PT ;  /* 0x8000000003027812 */ /* 0x000fc800078ec0ff */
[----:B------:R-:W-:-:S04]  /*2c10*/  SHF.R.U32.HI R3, RZ, 0x18, R2 ;  /* 0x00000018ff037819 */ /* 0x000fc80000011602 */
[----:B------:R-:W-:-:S05]  /*2c20*/  LOP3.LUT R3, R0, R3, RZ, 0xfc, !PT ;  /* 0x0000000300037212 */ /* 0x000fca00078efcff */
[----:B------:R0:W-:Y:S01]  /*2c30*/  STG.E.U8 desc[UR36][R16.64], R3 ;  /* 0x0000000310007986 */ /* 0x0001e2000c101124 */
[----:B------:R-:W-:Y:S05]  /*2c40*/  BRA `(.L_x_22310) ;  /* 0x0000000400c07947 */ /* 0x000fea0003800000 */
.L_x_22320:
[----:B------:R-:W-:-:S04]  /*2c50*/  LOP3.LUT R3, R3, 0xff, RZ, 0xc0, !PT ;  /* 0x000000ff03037812 */ /* 0x000fc800078ec0ff */
[----:B-----5:R-:W0:Y:S02]  /*2c60*/  I2F.U16 R0, R3 ;  /* 0x0000000300007306 */ /* 0x020e240000101000 */
[----:B0-----:R-:W-:-:S05]  /*2c70*/  F2FP.BF16.F32.PACK_AB R0, RZ, R0 ;  /* 0x00000000ff00723e */ /* 0x001fca00000010ff */
[----:B------:R0:W-:Y:S01]  /*2c80*/  STG.E.U16 desc[UR36][R16.64], R0 ;  /* 0x0000000010007986 */ /* 0x0001e2000c101524 */
[----:B------:R-:W-:Y:S05]  /*2c90*/  BRA `(.L_x_22310) ;  /* 0x0000000400ac7947 */ /* 0x000fea0003800000 */
.L_x_22317:
        /* <DEDUP_REMOVED lines=8> */
[----:B------:R-:W-:-:S05]  /*2d20*/  LOP3.LUT R3, R3, 0xff, RZ, 0xc0, !PT ;  /* 0x000000ff03037812 */ /* 0x000fca00078ec0ff */
[----:B------:R0:W-:Y:S01]  /*2d30*/  STG.E.U16 desc[UR36][R16.64], R3 ;  /* 0x0000000310007986 */ /* 0x0001e2000c101524 */
[----:B------:R-:W-:Y:S05]  /*2d40*/  BRA `(.L_x_22310) ;  /* 0x0000000400807947 */ /* 0x000fea0003800000 */
.L_x_22329:
[----:B------:R-:W-:Y:S01]  /*2d50*/  LOP3.LUT R3, R3, 0xff, RZ, 0xc0, !PT ;  /* 0x000000ff03037812 */ /* 0x000fe200078ec0ff */
[----:B------:R-:W-:Y:S01]  /*2d60*/  BSSY B0, `(.L_x_22330) ;  /* 0x0000015000007945 */ /* 0x000fe20003800000 */
[----:B------:R-:W-:-:S04]  /*2d70*/  IMAD.MOV.U32 R8, RZ, RZ, 0x80 ;  /* 0x00000080ff087424 */ /* 0x000fc800078e00ff */
[----:B------:R-:W0:Y:S02]  /*2d80*/  I2F.U16 R3, R3 ;  /* 0x0000000300037306 */ /* 0x000e240000101000 */
[----:B0-----:R-:W-:-:S04]  /*2d90*/  LOP3.LUT R2, R3, 0x7fffffff, RZ, 0xc0, !PT ;  /* 0x7fffffff03027812 */ /* 0x001fc800078ec0ff */
[----:B------:R-:W-:-:S13]  /*2da0*/  ISETP.GT.U32.AND P0, PT, R2, 0x437fffff, PT ;  /* 0x437fffff0200780c */ /* 0x000fda0003f04070 */
[----:B------:R-:W-:Y:S05]  /*2db0*/  @P0 BRA `(.L_x_22331) ;  /* 0x00000000003c0947 */ /* 0x000fea0003800000 */
[----:B------:R-:W-:-:S13]  /*2dc0*/  ISETP.GE.U32.AND P0, PT, R2, 0x3c000000, PT ;  /* 0x3c0000000200780c */ /* 0x000fda0003f06070 */
[----:B-----5:R-:W-:-:S04]  /*2dd0*/  @P0 SHF.R.U32.HI R0, RZ, 0x14, R3 ;  /* 0x00000014ff000819 */ /* 0x020fc80000011603 */
        /* <DEDUP_REMOVED lines=9> */
.L_x_22332:
[----:B------:R-:W-:-:S04]  /*2e70*/  LOP3.LUT R2, R3, 0x80000000, RZ, 0xc0, !PT ;  /* 0x8000000003027812 */ /* 0x000fc800078ec0ff */
[----:B------:R-:W-:-:S04]  /*2e80*/  SHF.R.U32.HI R3, RZ, 0x18, R2 ;  /* 0x00000018ff037819 */ /* 0x000fc80000011602 */
[----:B------:R-:W-:-:S04]  /*2e90*/  LOP3.LUT R0, R0, R3, RZ, 0xfc, !PT ;  /* 0x0000000300007212 */ /* 0x000fc800078efcff */
[----:B------:R-:W-:-:S07]  /*2ea0*/  PRMT R8, R0, 0x7610, R8 ;  /* 0x0000761000087816 */ /* 0x000fce0000000008 */
.L_x_22331:
[----:B------:R-:W-:Y:S05]  /*2eb0*/  BSYNC B0 ;  /* 0x0000000000007941 */ /* 0x000fea0003800000 */
.L_x_22330:
[----:B------:R0:W-:Y:S01]  /*2ec0*/  STG.E.U8 desc[UR36][R16.64], R8 ;  /* 0x0000000810007986 */ /* 0x0001e2000c101124 */
[----:B------:R-:W-:Y:S05]  /*2ed0*/  BRA `(.L_x_22310) ;  /* 0x00000004001c7947 */ /* 0x000fea0003800000 */
.L_x_22328:
        /* <DEDUP_REMOVED lines=18> */
.L_x_22335:
[----:B------:R-:W-:-:S04]  /*3000*/  LOP3.LUT R2, R3, 0x80000000, RZ, 0xc0, !PT ;  /* 0x8000000003027812 */ /* 0x000fc800078ec0ff */
[----:B------:R-:W-:-:S04]  /*3010*/  SHF.R.U32.HI R3, RZ, 0x18, R2 ;  /* 0x00000018ff037819 */ /* 0x000fc80000011602 */
[----:B------:R-:W-:-:S04]  /*3020*/  LOP3.LUT R0, R0, R3, RZ, 0xfc, !PT ;  /* 0x0000000300007212 */ /* 0x000fc800078efcff */
[----:B------:R-:W-:-:S07]  /*3030*/  PRMT R8, R0, 0x7610, R8 ;  /* 0x0000761000087816 */ /* 0x000fce0000000008 */
.L_x_22334:
[----:B------:R-:W-:Y:S05]  /*3040*/  BSYNC B0 ;  /* 0x0000000000007941 */ /* 0x000fea0003800000 */
.L_x_22333:
[----:B------:R0:W-:Y:S01]  /*3050*/  STG.E.U8 desc[UR36][R16.64], R8 ;  /* 0x0000000810007986 */ /* 0x0001e2000c101124 */
[----:B------:R-:W-:Y:S05]  /*3060*/  BRA `(.L_x_22310) ;  /* 0x0000000000b87947 */ /* 0x000fea0003800000 */
.L_x_22327:
[----:B------:R-:W-:-:S13]  /*3070*/  ISETP.NE.AND P0, PT, R5, 0x1c, PT ;  /* 0x0000001c0500780c */ /* 0x000fda0003f05270 */
[----:B------:R-:W-:Y:S05]  /*3080*/  @!P0 BRA `(.L_x_22336) ;  /* 0x0000000000a88947 */ /* 0x000fea0003800000 */
[----:B------:R-:W-:-:S13]  /*3090*/  ISETP.NE.AND P0, PT, R5, 0x1d, PT ;  /* 0x0000001d0500780c */ /* 0x000fda0003f05270 */
[----:B------:R-:W-:Y:S05]  /*30a0*/  @!P0 BRA `(.L_x_22337) ;  /* 0x0000000000908947 */ /* 0x000fea0003800000 */
[----:B------:R-:W-:-:S13]  /*30b0*/  ISETP.NE.AND P0, PT, R5, 0x2c, PT ;  /* 0x0000002c0500780c */ /* 0x000fda0003f05270 */
[----:B------:R-:W-:Y:S05]  /*30c0*/  @P0 BRA `(.L_x_22309) ;  /* 0x0000000000440947 */ /* 0x000fea0003800000 */
[----:B------:R-:W-:-:S06]  /*30d0*/  LOP3.LUT R4, R3, 0xff, RZ, 0xc0, !PT ;  /* 0x000000ff03047812 */ /* 0x000fcc00078ec0ff */
[----:B------:R-:W0:Y:S02]  /*30e0*/  I2F.U16 R4, R4 ;  /* 0x0000000400047306 */ /* 0x000e240000101000 */
[----:B0-----:R-:W-:-:S04]  /*30f0*/  SHF.R.U32.HI R2, RZ, 0x17, R4 ;  /* 0x00000017ff027819 */ /* 0x001fc80000011604 */
[----:B------:R-:W-:-:S04]  /*3100*/  LOP3.LUT R3, R2, 0xff, RZ, 0xc0, !PT ;  /* 0x000000ff02037812 */ /* 0x000fc800078ec0ff */
[----:B------:R-:W-:-:S13]  /*3110*/  ISETP.NE.AND P1, PT, R3, 0xff, PT ;  /* 0x000000ff0300780c */ /* 0x000fda0003f25270 */
[--C-:B-----5:R-:W-:Y:S02]  /*3120*/  @P1 SHF.R.U32.HI R0, RZ, 0x16, R4.reuse ;  /* 0x00000016ff001819 */ /* 0x120fe40000011604 */
        /* <DEDUP_REMOVED lines=11> */
.L_x_22309:
        /* <DEDUP_REMOVED lines=16> */
.L_x_22338:
[----:B------:R-:W-:Y:S05]  /*32e0*/  BRA `(.L_x_22310) ;  /* 0x0000000000187947 */ /* 0x000fea0003800000 */
.L_x_22337:
[----:B------:R-:W-:Y:S01]  /*32f0*/  LOP3.LUT R2, R3, 0xff, RZ, 0xc0, !PT ;  /* 0x000000ff03027812 */ /* 0x000fe200078ec0ff */
[----:B------:R-:W-:-:S05]  /*3300*/  IMAD.MOV.U32 R3, RZ, RZ, RZ ;  /* 0x000000ffff037224 */ /* 0x000fca00078e00ff */
[----:B------:R0:W-:Y:S01]  /*3310*/  STG.E.64 desc[UR36][R16.64], R2 ;  /* 0x0000000210007986 */ /* 0x0001e2000c101b24 */
[----:B------:R-:W-:Y:S05]  /*3320*/  BRA `(.L_x_22310) ;  /* 0x0000000000087947 */ /* 0x000fea0003800000 */
.L_x_22336:
[----:B------:R-:W-:-:S05]  /*3330*/  LOP3.LUT R3, R3, 0xff, RZ, 0xc0, !PT ;  /* 0x000000ff03037812 */ /* 0x000fca00078ec0ff */
[----:B------:R0:W-:Y:S02]  /*3340*/  STG.E desc[UR36][R16.64], R3 ;  /* 0x0000000310007986 */ /* 0x0001e4000c101924 */
.L_x_22310:
[----:B------:R-:W-:-:S04]  /*3350*/  IMAD R18, R23, 0x200, R18 ;  /* 0x0000020017127824 */ /* 0x000fc800078e0212 */
[----:B------:R-:W-:-:S07]  /*3360*/  VIADD R19, R18, 0x80 ;  /* 0x0000008012137836 */ /* 0x000fce0000000000 */
.L_x_22268:
[----:B------:R-:W-:Y:S05]  /*3370*/  BSYNC B6 ;  /* 0x0000000000067941 */ /* 0x000fea0003800000 */
.L_x_22267:
[----:B------:R-:W-:Y:S01]  /*3380*/  ULDC UR4, c[0x0][0x210] ;  /* 0x0000840000047ab9 */ /* 0x000fe20000000800 */
[----:B------:R-:W-:Y:S01]  /*3390*/  BSSY B6, `(.L_x_22339) ;  /* 0x000032f000067945 */ /* 0x000fe20003800000 */
[----:B------:R-:W-:-:S13]  /*33a0*/  ISETP.GE.AND P0, PT, R19, UR4, PT ;  /* 0x0000000413007c0c */ /* 0x000fda000bf06270 */
[----:B------:R-:W-:Y:S05]  /*33b0*/  @P0 BRA `(.L_x_22340) ;  /* 0x0000003000b00947 */ /* 0x000fea0003800000 */
[----:B0-----:R-:W0:Y:S01]  /*33c0*/  LDC R6, c[0x0][0x218] ;  /* 0x00008600ff067b82 */ /* 0x001e220000000800 */
[----:B-----5:R-:W-:Y:S02]  /*33d0*/  IMAD.MOV.U32 R0, RZ, RZ, RZ ;  /* 0x000000ffff007224 */ /* 0x020fe400078e00ff */
        /* <DEDUP_REMOVED lines=301> */
.L_x_22341:
        /* <DEDUP_REMOVED lines=20> */
.L_x_22345:
[----:B------:R3:W5:Y:S01]  /*47f0*/  LDG.E.U8 R0, desc[UR36][R4.64] ;  /* 0x0000002404007981 */ /* 0x000762000c1e1100 */
[----:B------:R-:W-:Y:S05]  /*4800*/  BRA `(.L_x_22347) ;  /* 0x0000000c00647947 */ /* 0x000fea0003800000 */
.L_x_22344:
        /* <DEDUP_REMOVED lines=8> */
.L_x_22349:
[----:B------:R0:W5:Y:S01]  /*4890*/  LDG.E.U8 R0, desc[UR36][R4.64] ;  /* 0x0000002404007981 */ /* 0x000162000c1e1100 */
[----:B------:R-:W-:Y:S05]  /*48a0*/  BRA `(.L_x_22347) ;  /* 0x0000000c003c7947 */ /* 0x000fea0003800000 */
.L_x_22348:
[----:B------:R0:W5:Y:S01]  /*48b0*/  LDG.E.U16 R0, desc[UR36][R4.64] ;  /* 0x0000002404007981 */ /* 0x000162000c1e1500 */
[----:B------:R-:W-:Y:S05]  /*48c0*/  BRA `(.L_x_22347) ;  /* 0x0000000c00347947 */ /* 0x000fea0003800000 */
.L_x_22343:
        /* <DEDUP_REMOVED lines=10> */
.L_x_22351:
[----:B------:R-:W2:Y:S02]  /*4970*/  LDG.E.U16 R2, desc[UR36][R4.64] ;  /* 0x0000002404027981 */ /* 0x000ea4000c1e1500 */
[----:B--2---:R-:W-:-:S06]  /*4980*/  HADD2.F32 R2, -RZ, R2.H0_H0 ;  /* 0x20000002ff027230 */ /* 0x004fcc0000004100 */
[----:B------:R-:W0:Y:S02]  /*4990*/  F2I.S64.TRUNC R2, R2 ;  /* 0x0000000200027311 */ /* 0x000e24000020d900 */
[----:B0-----:R-:W-:Y:S01]  /*49a0*/  PRMT R0, R2, 0x7610, R0 ;  /* 0x0000761002007816 */ /* 0x001fe20000000000 */
[----:B------:R-:W-:Y:S06]  /*49b0*/  BRA `(.L_x_22347) ;  /* 0x0000000800f87947 */ /* 0x000fec0003800000 */
.L_x_22350:
        /* <DEDUP_REMOVED lines=10> */
.L_x_22353:
[----:B------:R-:W2:Y:S02]  /*4a60*/  LDG.E.U16 R4, desc[UR36][R4.64] ;  /* 0x0000002404047981 */ /* 0x000ea4000c1e1500 */
[----:B--2---:R-:W-:-:S06]  /*4a70*/  HADD2.F32 R2, -RZ, R4.H0_H0 ;  /* 0x20000004ff027230 */ /* 0x004fcc0000004100 */
[----:B------:R-:W0:Y:S02]  /*4a80*/  F2I.S64.TRUNC R2, R2 ;  /* 0x0000000200027311 */ /* 0x000e24000020d900 */
[----:B0-----:R-:W-:Y:S01]  /*4a90*/  PRMT R0, R2, 0x7610, R0 ;  /* 0x0000761002007816 */ /* 0x001fe20000000000 */
[----:B------:R-:W-:Y:S06]  /*4aa0*/  BRA `(.L_x_22347) ;  /* 0x0000000800bc7947 */ /* 0x000fec0003800000 */
.L_x_22352:
[----:B------:R-:W2:Y:S02]  /*4ab0*/  LDG.E.64 R2, desc[UR36][R4.64] ;  /* 0x0000002404027981 */ /* 0x000ea4000c1e1b00 */
[----:B--2---:R-:W0:Y:S02]  /*4ac0*/  F2I.S64.F64.TRUNC R2, R2 ;  /* 0x0000000200027311 */ /* 0x004e24000030d900 */
[----:B0-----:R-:W-:Y:S01]  /*4ad0*/  PRMT R0, R2, 0x7610, R0 ;  /* 0x0000761002007816 */ /* 0x001fe20000000000 */
[----:B------:R-:W-:Y:S06]  /*4ae0*/  BRA `(.L_x_22347) ;  /* 0x0000000800ac7947 */ /* 0x000fec0003800000 */
.L_x_22342:
        /* <DEDUP_REMOVED lines=12> */
.L_x_22356:
[----:B------:R-:W2:Y:S02]  /*4bb0*/  LDG.E.64 R4, desc[UR36][R4.64] ;  /* 0x0000002404047981 */ /* 0x000ea4000c1e1b00 */
[----:B--2---:R-:W0:Y:S02]  /*4bc0*/  F2I.S64.F64.TRUNC R2, R4 ;  /* 0x0000000400027311 */ /* 0x004e24000030d900 */
[----:B0-----:R-:W-:Y:S01]  /*4bd0*/  PRMT R0, R2, 0x7610, R0 ;  /* 0x0000761002007816 */ /* 0x001fe20000000000 */
[----:B------:R-:W-:Y:S06]  /*4be0*/  BRA `(.L_x_22347) ;  /* 0x00000008006c7947 */ /* 0x000fec0003800000 */
.L_x_22355:
        /* <DEDUP_REMOVED lines=28> */
.L_x_22358:
        /* <DEDUP_REMOVED lines=15> */
.L_x_22357:
[----:B------:R-:W2:Y:S02]  /*4ea0*/  LDG.E.U16 R2, desc[UR36][R4.64] ;  /* 0x0000002404027981 */ /* 0x000ea4000c1e1500 */
[----:B--2---:R-:W-:-:S06]  /*4eb0*/  IMAD.U32 R2, R2, 0x10000, RZ ;  /* 0x0001000002027824 */ /* 0x004fcc00078e00ff */
[----:B------:R-:W0:Y:S02]  /*4ec0*/  F2I.S64.TRUNC R2, R2 ;  /* 0x0000000200027311 */ /* 0x000e24000020d900 */
[----:B0-----:R-:W-:Y:S01]  /*4ed0*/  PRMT R0, R2, 0x7610, R0 ;  /* 0x0000761002007816 */ /* 0x001fe20000000000 */
[----:B------:R-:W-:Y:S06]  /*4ee0*/  BRA `(.L_x_22347) ;  /* 0x0000000400ac7947 */ /* 0x000fec0003800000 */
.L_x_22354:
        /* <DEDUP_REMOVED lines=10> */
.L_x_22361:
        /* <DEDUP_REMOVED lines=21> */
.L_x_22365:
[----:B------:R-:W-:Y:S05]  /*50e0*/  BSYNC B1 ;  /* 0x0000000000017941 */ /* 0x000fea0003800000 */
.L_x_22364:
[----:B------:R-:W-:Y:S01]  /*50f0*/  IMAD.SHL.U32 R2, R2, 0x100000, RZ ;  /* 0x0010000002027824 */ /* 0x000fe200078e00ff */
[----:B------:R-:W-:-:S04]  /*5100*/  LEA R3, R0, 0x3b800000, 0x17 ;  /* 0x3b80000000037811 */ /* 0x000fc800078eb8ff */
[----:B------:R-:W-:-:S07]  /*5110*/  LOP3.LUT R2, R3, R2, R4, 0xfe, !PT ;  /* 0x0000000203027212 */ /* 0x000fce00078efe04 */
.L_x_22363:
[----:B------:R-:W-:Y:S05]  /*5120*/  BSYNC B0 ;  /* 0x0000000000007941 */ /* 0x000fea0003800000 */
.L_x_22362:
[----:B------:R-:W0:Y:S02]  /*5130*/  F2I.S64.TRUNC R2, R2 ;  /* 0x0000000200027311 */ /* 0x000e24000020d900 */
[----:B0-----:R-:W-:Y:S01]  /*5140*/  PRMT R0, R2, 0x7610, R0 ;  /* 0x0000761002007816 */ /* 0x001fe20000000000 */
[----:B------:R-:W-:Y:S06]  /*5150*/  BRA `(.L_x_22347) ;  /* 0x0000000400107947 */ /* 0x000fec0003800000 */
.L_x_22360:
        /* <DEDUP_REMOVED lines=21> */
.L_x_22369:
[----:B------:R-:W-:Y:S05]  /*52b0*/  BSYNC B1 ;  /* 0x0000000000017941 */ /* 0x000fea0003800000 */
.L_x_22368:
[----:B------:R-:W-:Y:S01]  /*52c0*/  IMAD.SHL.U32 R2, R2, 0x200000, RZ ;  /* 0x0020000002027824 */ /* 0x000fe200078e00ff */
[----:B------:R-:W-:-:S04]  /*52d0*/  LEA R3, R0, 0x37800000, 0x17 ;  /* 0x3780000000037811 */ /* 0x000fc800078eb8ff */
[----:B------:R-:W-:-:S07]  /*52e0*/  LOP3.LUT R2, R3, R2, R4, 0xfe, !PT ;  /* 0x0000000203027212 */ /* 0x000fce00078efe04 */
.L_x_22367:
[----:B------:R-:W-:Y:S05]  /*52f0*/  BSYNC B0 ;  /* 0x0000000000007941 */ /* 0x000fea0003800000 */
.L_x_22366:
[----:B------:R-:W0:Y:S02]  /*5300*/  F2I.S64.TRUNC R2, R2 ;  /* 0x0000000200027311 */ /* 0x000e24000020d900 */
[----:B0-----:R-:W-:Y:S01]  /*5310*/  PRMT R0, R2, 0x7610, R0 ;  /* 0x0000761002007816 */ /* 0x001fe20000000000 */
[----:B------:R-:W-:Y:S06]  /*5320*/  BRA `(.L_x_22347) ;  /* 0x00000000009c7947 */ /* 0x000fec0003800000 */
.L_x_22359:
        /* <DEDUP_REMOVED lines=14> */
.L_x_22373:
[----:B------:R-:W-:Y:S05]  /*5410*/  BSYNC B0 ;  /* 0x0000000000007941 */ /* 0x000fea0003800000 */
.L_x_22372:
[----:B------:R-:W0:Y:S02]  /*5420*/  F2I.S64.TRUNC R2, R2 ;  /* 0x0000000200027311 */ /* 0x000e24000020d900 */
[----:B0-----:R-:W-:Y:S01]  /*5430*/  PRMT R0, R2, 0x7610, R0 ;  /* 0x0000761002007816 */ /* 0x001fe20000000000 */
[----:B------:R-:W-:Y:S06]  /*5440*/  BRA `(.L_x_22347) ;  /* 0x0000000000547947 */ /* 0x000fec0003800000 */
.L_x_22346:
        /* <DEDUP_REMOVED lines=16> */
.L_x_22374:
[----:B------:R-:W-:Y:S01]  /*5550*/  PRMT R0, RZ, 0x7610, R0 ;  /* 0x00007610ff007816 */ /* 0x000fe20000000000 */
[----:B------:R-:W-:Y:S06]  /*5560*/  BRA `(.L_x_22347) ;  /* 0x00000000000c7947 */ /* 0x000fec0003800000 */
.L_x_22371:
[----:B------:R0:W5:Y:S01]  /*5570*/  LDG.E.U8 R0, desc[UR36][R4.64] ;  /* 0x0000002404007981 */ /* 0x000162000c1e1100 */
[----:B------:R-:W-:Y:S05]  /*5580*/  BRA `(.L_x_22347) ;  /* 0x0000000000047947 */ /* 0x000fea0003800000 */
.L_x_22370:
[----:B------:R1:W5:Y:S02]  /*5590*/  LDG.E.U8 R0, desc[UR36][R4.64] ;  /* 0x0000002404007981 */ /* 0x000364000c1e1100 */
.L_x_22347:
        /* <DEDUP_REMOVED lines=10> */
.L_x_22376:
        /* <DEDUP_REMOVED lines=16> */
.L_x_22375:
        /* <DEDUP_REMOVED lines=11> */
.L_x_22380:
[----:B------:R0:W-:Y:S01]  /*57f0*/  STG.E.U8 desc[UR36][R16.64], R3 ;  /* 0x0000000310007986 */ /* 0x0001e2000c101124 */
[----:B------:R-:W-:Y:S05]  /*5800*/  BRA `(.L_x_22382) ;  /* 0x0000000c00987947 */ /* 0x000fea0003800000 */
.L_x_22379:
        /* <DEDUP_REMOVED lines=10> */
.L_x_22384:
[----:B------:R-:W-:-:S05]  /*58b0*/  LOP3.LUT R3, R3, 0xff, RZ, 0xc0, !PT ;  /* 0x000000ff03037812 */ /* 0x000fca00078ec0ff */
[----:B------:R0:W-:Y:S01]  /*58c0*/  STG.E desc[UR36][R16.64], R3 ;  /* 0x0000000310007986 */ /* 0x0001e2000c101924 */
[----:B------:R-:W-:Y:S05]  /*58d0*/  BRA `(.L_x_22382) ;  /* 0x0000000c00647947 */ /* 0x000fea0003800000 */
.L_x_22383:
[----:B------:R-:W-:-:S05]  /*58e0*/  LOP3.LUT R3, R3, 0xff, RZ, 0xc0, !PT ;  /* 0x000000ff03037812 */ /* 0x000fca00078ec0ff */
[----:B------:R0:W-:Y:S01]  /*58f0*/  STG.E.U16 desc[UR36][R16.64], R3 ;  /* 0x0000000310007986 */ /* 0x0001e2000c101524 */
[----:B------:R-:W-:Y:S05]  /*5900*/  BRA `(.L_x_22382) ;  /* 0x0000000c00587947 */ /* 0x000fea0003800000 */
.L_x_22378:
        /* <DEDUP_REMOVED lines=10> */
.L_x_22386:
[----:B------:R-:W-:-:S04]  /*59b0*/  LOP3.LUT R3, R3, 0xff, RZ, 0xc0, !PT ;  /* 0x000000ff03037812 */ /* 0x000fc800078ec0ff */
[----:B-----5:R-:W0:Y:S02]  /*59c0*/  I2F.U16 R0, R3 ;  /* 0x0000000300007306 */ /* 0x020e240000101000 */
[----:B0-----:R-:W-:-:S05]  /*59d0*/  F2FP.F16.F32.PACK_AB R0, RZ, R0 ;  /* 0x00000000ff00723e */ /* 0x001fca00000000ff */
[----:B------:R0:W-:Y:S01]  /*59e0*/  STG.E.U16 desc[UR36][R16.64], R0 ;  /* 0x0000000010007986 */ /* 0x0001e2000c101524 */
[----:B------:R-:W-:Y:S05]  /*59f0*/  BRA `(.L_x_22382) ;  /* 0x0000000c001c7947 */ /* 0x000fea0003800000 */
.L_x_22385:
        /* <DEDUP_REMOVED lines=11> */
.L_x_22388:
[----:B------:R-:W-:-:S06]  /*5ab0*/  LOP3.LUT R3, R3, 0xff, RZ, 0xc0, !PT ;  /* 0x000000ff03037812 */ /* 0x000fcc00078ec0ff */
[----:B------:R-:W0:Y:S02]  /*5ac0*/  I2F.U16 R3, R3 ;  /* 0x0000000300037306 */ /* 0x000e240000101000 */
[----:B0-----:R-:W-:-:S04]  /*5ad0*/  F2FP.F16.F32.PACK_AB R3, RZ, R3 ;  /* 0x00000003ff03723e */ /* 0x001fc800000000ff */
[----:B------:R-:W-:-:S05]  /*5ae0*/  PRMT R3, R3, 0x5410, RZ ;  /* 0x0000541003037816 */ /* 0x000fca00000000ff */
[----:B------:R0:W-:Y:S01]  /*5af0*/  STG.E desc[UR36][R16.64], R3 ;  /* 0x0000000310007986 */ /* 0x0001e2000c101924 */
[----:B------:R-:W-:Y:S05]  /*5b00*/  BRA `(.L_x_22382) ;  /* 0x0000000800d87947 */ /* 0x000fea0003800000 */
.L_x_22387:
[----:B------:R-:W-:-:S06]  /*5b10*/  LOP3.LUT R3, R3, 0xff, RZ, 0xc0, !PT ;  /* 0x000000ff03037812 */ /* 0x000fcc00078ec0ff */
[----:B------:R-:W0:Y:S02]  /*5b20*/  I2F.F64.U16 R2, R3 ;  /* 0x0000000300027312 */ /* 0x000e240000101800 */
[----:B0-----:R0:W-:Y:S01]  /*5b30*/  STG.E.64 desc[UR36][R16.64], R2 ;  /* 0x0000000210007986 */ /* 0x0011e2000c101b24 */
[----:B------:R-:W-:Y:S05]  /*5b40*/  BRA `(.L_x_22382) ;  /* 0x0000000800c87947 */ /* 0x000fea0003800000 */
.L_x_22377:
        /* <DEDUP_REMOVED lines=12> */
.L_x_22391:
[----:B------:R-:W-:Y:S02]  /*5c10*/  LOP3.LUT R4, R3, 0xff, RZ, 0xc0, !PT ;  /* 0x000000ff03047812 */ /* 0x000fe400078ec0ff */
[----:B------:R-:W-:-:S04]  /*5c20*/  CS2R R6, SRZ ;  /* 0x0000000000067805 */ /* 0x000fc8000001ff00 */
[----:B------:R-:W0:Y:S02]  /*5c30*/  I2F.F64.U16 R4, R4 ;  /* 0x0000000400047312 */ /* 0x000e240000101800 */
[----:B0-----:R0:W-:Y:S01]  /*5c40*/  STG.E.128 desc[UR36][R16.64], R4 ;  /* 0x0000000410007986 */ /* 0x0011e2000c101d24 */
[----:B------:R-:W-:Y:S05]  /*5c50*/  BRA `(.L_x_22382) ;  /* 0x0000000800847947 */ /* 0x000fea0003800000 */
.L_x_22390:
        /* <DEDUP_REMOVED lines=22> */
.L_x_22395:
[----:B------:R-:W-:Y:S05]  /*5dc0*/  BSYNC B0 ;  /* 0x0000000000007941 */ /* 0x000fea0003800000 */
.L_x_22394:
[----:B------:R-:W-:-:S05]  /*5dd0*/  LOP3.LUT R3, R0, R3, RZ, 0xfc, !PT ;  /* 0x0000000300037212 */ /* 0x000fca00078efcff */
[----:B------:R0:W-:Y:S01]  /*5de0*/  STG.E.U8 desc[UR36][R16.64], R3 ;  /* 0x0000000310007986 */ /* 0x0001e2000c101124 */
[----:B------:R-:W-:Y:S05]  /*5df0*/  BRA `(.L_x_22382) ;  /* 0x00000008001c7947 */ /* 0x000fea0003800000 */
.L_x_22393:
        /* <DEDUP_REMOVED lines=14> */
.L_x_22397:
[----:B-----5:R-:W-:Y:S01]  /*5ee0*/  IMAD.MOV.U32 R0, RZ, RZ, 0x7f ;  /* 0x0000007fff007424 */ /* 0x020fe200078e00ff */
[----:B------:R-:W-:-:S04]  /*5ef0*/  ISETP.GT.U32.AND P0, PT, R2, 0x7f800000, PT ;  /* 0x7f8000000200780c */ /* 0x000fc80003f04070 */
[----:B------:R-:W-:-:S09]  /*5f00*/  SEL R0, R0, 0x7c, P0 ;  /* 0x0000007c00007807 */ /* 0x000fd20000000000 */
.L_x_22398:
[----:B------:R-:W-:Y:S05]  /*5f10*/  BSYNC B0 ;  /* 0x0000000000007941 */ /* 0x000fea0003800000 */
.L_x_22396:
[----:B------:R-:W-:-:S04]  /*5f20*/  LOP3.LUT R2, R3, 0x80000000, RZ, 0xc0, !PT ;  /* 0x8000000003027812 */ /* 0x000fc800078ec0ff */
[----:B------:R-:W-:-:S04]  /*5f30*/  SHF.R.U32.HI R3, RZ, 0x18, R2 ;  /* 0x00000018ff037819 */ /* 0x000fc80000011602 */
[----:B------:R-:W-:-:S05]  /*5f40*/  LOP3.LUT R3, R0, R3, RZ, 0xfc, !PT ;  /* 0x0000000300037212 */ /* 0x000fca00078efcff */
[----:B------:R0:W-:Y:S01]  /*5f50*/  STG.E.U8 desc[UR36][R16.64], R3 ;  /* 0x0000000310007986 */ /* 0x0001e2000c101124 */
[----:B------:R-:W-:Y:S05]  /*5f60*/  BRA `(.L_x_22382) ;  /* 0x0000000400c07947 */ /* 0x000fea0003800000 */
.L_x_22392:
[----:B------:R-:W-:-:S04]  /*5f70*/  LOP3.LUT R3, R3, 0xff, RZ, 0xc0, !PT ;  /* 0x000000ff03037812 */ /* 0x000fc800078ec0ff */
[----:B-----5:R-:W0:Y:S02]  /*5f80*/  I2F.U16 R0, R3 ;  /* 0x0000000300007306 */ /* 0x020e240000101000 */
[----:B0-----:R-:W-:-:S05]  /*5f90*/  F2FP.BF16.F32.PACK_AB R0, RZ, R0 ;  /* 0x00000000ff00723e */ /* 0x001fca00000010ff */
[----:B------:R0:W-:Y:S01]  /*5fa0*/  STG.E.U16 desc[UR36][R16.64], R0 ;  /* 0x0000000010007986 */ /* 0x0001e2000c101524 */
[----:B------:R-:W-:Y:S05]  /*5fb0*/  BRA `(.L_x_22382) ;  /* 0x0000000400ac7947 */ /* 0x000fea0003800000 */
.L_x_22389:
        /* <DEDUP_REMOVED lines=11> */
.L_x_22401:
        /* <DEDUP_REMOVED lines=18> */
.L_x_22404:
[----:B------:R-:W-:-:S04]  /*6190*/  LOP3.LUT R2, R3, 0x80000000, RZ, 0xc0, !PT ;  /* 0x8000000003027812 */ /* 0x000fc800078ec0ff */
[----:B------:R-:W-:-:S04]  /*61a0*/  SHF.R.U32.HI R3, RZ, 0x18, R2 ;  /* 0x00000018ff037819 */ /* 0x000fc80000011602 */
[----:B------:R-:W-:-:S04]  /*61b0*/  LOP3.LUT R0, R0, R3, RZ, 0xfc, !PT ;  /* 0x0000000300007212 */ /* 0x000fc800078efcff */
[----:B------:R-:W-:-:S07]  /*61c0*/  PRMT R8, R0, 0x7610, R8 ;  /* 0x0000761000087816 */ /* 0x000fce0000000008 */
.L_x_22403:
[----:B------:R-:W-:Y:S05]  /*61d0*/  BSYNC B0 ;  /* 0x0000000000007941 */ /* 0x000fea0003800000 */
.L_x_22402:
[----:B------:R3:W-:Y:S01]  /*61e0*/  STG.E.U8 desc[UR36][R16.64], R8 ;  /* 0x0000000810007986 */ /* 0x0007e2000c101124 */
[----:B------:R-:W-:Y:S05]  /*61f0*/  BRA `(.L_x_22382) ;  /* 0x00000004001c7947 */ /* 0x000fea0003800000 */
.L_x_22400:
        /* <DEDUP_REMOVED lines=18> */
.L_x_22407:
[----:B------:R-:W-:-:S04]  /*6320*/  LOP3.LUT R2, R3, 0x80000000, RZ, 0xc0, !PT ;  /* 0x8000000003027812 */ /* 0x000fc800078ec0ff */
[----:B------:R-:W-:-:S04]  /*6330*/  SHF.R.U32.HI R3, RZ, 0x18, R2 ;  /* 0x00000018ff037819 */ /* 0x000fc80000011602 */
[----:B------:R-:W-:-:S04]  /*6340*/  LOP3.LUT R0, R0, R3, RZ, 0xfc, !PT ;  /* 0x0000000300007212 */ /* 0x000fc800078efcff */
[----:B------:R-:W-:-:S07]  /*6350*/  PRMT R8, R0, 0x7610, R8 ;  /* 0x0000761000087816 */ /* 0x000fce0000000008 */
.L_x_22406:
[----:B------:R-:W-:Y:S05]  /*6360*/  BSYNC B0 ;  /* 0x0000000000007941 */ /* 0x000fea0003800000 */
.L_x_22405:
[----:B------:R0:W-:Y:S01]  /*6370*/  STG.E.U8 desc[UR36][R16.64], R8 ;  /* 0x0000000810007986 */ /* 0x0001e2000c101124 */
[----:B------:R-:W-:Y:S05]  /*6380*/  BRA `(.L_x_22382) ;  /* 0x0000000000b87947 */ /* 0x000fea0003800000 */
.L_x_22399:
        /* <DEDUP_REMOVED lines=23> */
.L_x_22381:
[----:B-----5:R-:W-:Y:S01]  /*6500*/  MOV R0, 0x0 ;  /* 0x0000000000007802 */ /* 0x020fe20000000f00 */
        /* <DEDUP_REMOVED lines=15> */
.L_x_22410:
[----:B------:R-:W-:Y:S05]  /*6600*/  BRA `(.L_x_22382) ;  /* 0x0000000000187947 */ /* 0x000fea0003800000 */
.L_x_22409:
[----:B------:R-:W-:Y:S01]  /*6610*/  LOP3.LUT R2, R3, 0xff, RZ, 0xc0, !PT ;  /* 0x000000ff03027812 */ /* 0x000fe200078ec0ff */
[----:B------:R-:W-:-:S05]  /*6620*/  IMAD.MOV.U32 R3, RZ, RZ, RZ ;  /* 0x000000ffff037224 */ /* 0x000fca00078e00ff */
[----:B------:R2:W-:Y:S01]  /*6630*/  STG.E.64 desc[UR36][R16.64], R2 ;  /* 0x0000000210007986 */ /* 0x0005e2000c101b24 */
[----:B------:R-:W-:Y:S05]  /*6640*/  BRA `(.L_x_22382) ;  /* 0x0000000000087947 */ /* 0x000fea0003800000 */
.L_x_22408:
[----:B------:R-:W-:-:S05]  /*6650*/  LOP3.LUT R3, R3, 0xff, RZ, 0xc0, !PT ;  /* 0x000000ff03037812 */ /* 0x000fca00078ec0ff */
[----:B------:R0:W-:Y:S02]  /*6660*/  STG.E desc[UR36][R16.64], R3 ;  /* 0x0000000310007986 */ /* 0x0001e4000c101924 */
.L_x_22382:
[----:B------:R-:W-:-:S07]  /*6670*/  VIADD R19, R19, 0x80 ;  /* 0x0000008013137836 */ /* 0x000fce0000000000 */
.L_x_22340:
[----:B------:R-:W-:Y:S05]  /*6680*/  BSYNC B6 ;  /* 0x0000000000067941 */ /* 0x000fea0003800000 */
.L_x_22339:
        /* <DEDUP_REMOVED lines=307> */
.L_x_22413:
        /* <DEDUP_REMOVED lines=20> */
.L_x_22417:
[----:B------:R0:W5:Y:S01]  /*7b00*/  LDG.E.U8 R0, desc[UR36][R4.64] ;  /* 0x0000002404007981 */ /* 0x000162000c1e1100 */
[----:B------:R-:W-:Y:S05]  /*7b10*/  BRA `(.L_x_22419) ;  /* 0x0000000c00647947 */ /* 0x000fea0003800000 */
.L_x_22416:
        /* <DEDUP_REMOVED lines=8> */
.L_x_22421:
[----:B------:R4:W5:Y:S01]  /*7ba0*/  LDG.E.U8 R0, desc[UR36][R4.64] ;  /* 0x0000002404007981 */ /* 0x000962000c1e1100 */
[----:B------:R-:W-:Y:S05]  /*7bb0*/  BRA `(.L_x_22419) ;  /* 0x0000000c003c7947 */ /* 0x000fea0003800000 */
.L_x_22420:
[----:B------:R3:W5:Y:S01]  /*7bc0*/  LDG.E.U16 R0, desc[UR36][R4.64] ;  /* 0x0000002404007981 */ /* 0x000762000c1e1500 */
[----:B------:R-:W-:Y:S05]  /*7bd0*/  BRA `(.L_x_22419) ;  /* 0x0000000c00347947 */ /* 0x000fea0003800000 */
.L_x_22415:
        /* <DEDUP_REMOVED lines=10> */
.L_x_22423:
[----:B------:R-:W2:Y:S02]  /*7c80*/  LDG.E.U16 R2, desc[UR36][R4.64] ;  /* 0x0000002404027981 */ /* 0x000ea4000c1e1500 */
[----:B--2---:R-:W-:-:S06]  /*7c90*/  HADD2.F32 R2, -RZ, R2.H0_H0 ;  /* 0x20000002ff027230 */ /* 0x004fcc0000004100 */
[----:B------:R-:W0:Y:S02]  /*7ca0*/  F2I.S64.TRUNC R2, R2 ;  /* 0x0000000200027311 */ /* 0x000e24000020d900 */
[----:B0-----:R-:W-:Y:S01]  /*7cb0*/  PRMT R0, R2, 0x7610, R0 ;  /* 0x0000761002007816 */ /* 0x001fe20000000000 */
[----:B------:R-:W-:Y:S06]  /*7cc0*/  BRA `(.L_x_22419) ;  /* 0x0000000800f87947 */ /* 0x000fec0003800000 */
.L_x_22422:
        /* <DEDUP_REMOVED lines=10> */
.L_x_22425:
[----:B------:R-:W2:Y:S02]  /*7d70*/  LDG.E.U16 R4, desc[UR36][R4.64] ;  /* 0x0000002404047981 */ /* 0x000ea4000c1e1500 */
[----:B--2---:R-:W-:-:S06]  /*7d80*/  HADD2.F32 R2, -RZ, R4.H0_H0 ;  /* 0x20000004ff027230 */ /* 0x004fcc0000004100 */
[----:B------:R-:W0:Y:S02]  /*7d90*/  F2I.S64.TRUNC R2, R2 ;  /* 0x0000000200027311 */ /* 0x000e24000020d900 */
[----:B0-----:R-:W-:Y:S01]  /*7da0*/  PRMT R0, R2, 0x7610, R0 ;  /* 0x0000761002007816 */ /* 0x001fe20000000000 */
[----:B------:R-:W-:Y:S06]  /*7db0*/  BRA `(.L_x_22419) ;  /* 0x0000000800bc7947 */ /* 0x000fec0003800000 */
.L_x_22424:
[----:B------:R-:W2:Y:S02]  /*7dc0*/  LDG.E.64 R2, desc[UR36][R4.64] ;  /* 0x0000002404027981 */ /* 0x000ea4000c1e1b00 */
[----:B--2---:R-:W0:Y:S02]  /*7dd0*/  F2I.S64.F64.TRUNC R2, R2 ;  /* 0x0000000200027311 */ /* 0x004e24000030d900 */
[----:B0-----:R-:W-:Y:S01]  /*7de0*/  PRMT R0, R2, 0x7610, R0 ;  /* 0x0000761002007816 */ /* 0x001fe20000000000 */
[----:B------:R-:W-:Y:S06]  /*7df0*/  BRA `(.L_x_22419) ;  /* 0x0000000800ac7947 */ /* 0x000fec0003800000 */
.L_x_22414:
        /* <DEDUP_REMOVED lines=12> */
.L_x_22428:
[----:B------:R-:W2:Y:S02]  /*7ec0*/  LDG.E.64 R4, desc[UR36][R4.64] ;  /* 0x0000002404047981 */ /* 0x000ea4000c1e1b00 */
[----:B--2---:R-:W0:Y:S02]  /*7ed0*/  F2I.S64.F64.TRUNC R2, R4 ;  /* 0x0000000400027311 */ /* 0x004e24000030d900 */
[----:B0-----:R-:W-:Y:S01]  /*7ee0*/  PRMT R0, R2, 0x7610, R0 ;  /* 0x0000761002007816 */ /* 0x001fe20000000000 */
[----:B------:R-:W-:Y:S06]  /*7ef0*/  BRA `(.L_x_22419) ;  /* 0x00000008006c7947 */ /* 0x000fec0003800000 */
.L_x_22427:
        /* <DEDUP_REMOVED lines=28> */
.L_x_22430:
        /* <DEDUP_REMOVED lines=15> */
.L_x_22429:
[----:B------:R-:W2:Y:S02]  /*81b0*/  LDG.E.U16 R2, desc[UR36][R4.64] ;  /* 0x0000002404027981 */ /* 0x000ea4000c1e1500 */
[----:B--2---:R-:W-:-:S06]  /*81c0*/  IMAD.U32 R2, R2, 0x10000, RZ ;  /* 0x0001000002027824 */ /* 0x004fcc00078e00ff */
[----:B------:R-:W0:Y:S02]  /*81d0*/  F2I.S64.TRUNC R2, R2 ;  /* 0x0000000200027311 */ /* 0x000e24000020d900 */
[----:B0-----:R-:W-:Y:S01]  /*81e0*/  PRMT R0, R2, 0x7610, R0 ;  /* 0x0000761002007816 */ /* 0x001fe20000000000 */
[----:B------:R-:W-:Y:S06]  /*81f0*/  BRA `(.L_x_22419) ;  /* 0x0000000400ac7947 */ /* 0x000fec0003800000 */
.L_x_22426:
        /* <DEDUP_REMOVED lines=10> */
.L_x_22433:
        /* <DEDUP_REMOVED lines=21> */
.L_x_22437:
[----:B------:R-:W-:Y:S05]  /*83f0*/  BSYNC B1 ;  /* 0x0000000000017941 */ /* 0x000fea0003800000 */
.L_x_22436:
[----:B------:R-:W-:Y:S01]  /*8400*/  IMAD.SHL.U32 R2, R2, 0x100000, RZ ;  /* 0x0010000002027824 */ /* 0x000fe200078e00ff */
[----:B------:R-:W-:-:S04]  /*8410*/  LEA R3, R0, 0x3b800000, 0x17 ;  /* 0x3b80000000037811 */ /* 0x000fc800078eb8ff */
[----:B------:R-:W-:-:S07]  /*8420*/  LOP3.LUT R2, R3, R2, R4, 0xfe, !PT ;  /* 0x0000000203027212 */ /* 0x000fce00078efe04 */
.L_x_22435:
[----:B------:R-:W-:Y:S05]  /*8430*/  BSYNC B0 ;  /* 0x0000000000007941 */ /* 0x000fea0003800000 */
.L_x_22434:
[----:B------:R-:W0:Y:S02]  /*8440*/  F2I.S64.TRUNC R2, R2 ;  /* 0x0000000200027311 */ /* 0x000e24000020d900 */
[----:B0-----:R-:W-:Y:S01]  /*8450*/  PRMT R0, R2, 0x7610, R0 ;  /* 0x0000761002007816 */ /* 0x001fe20000000000 */
[----:B------:R-:W-:Y:S06]  /*8460*/  BRA `(.L_x_22419) ;  /* 0x0000000400107947 */ /* 0x000fec0003800000 */
.L_x_22432:
        /* <DEDUP_REMOVED lines=21> */
.L_x_22441:
[----:B------:R-:W-:Y:S05]  /*85c0*/  BSYNC B1 ;  /* 0x0000000000017941 */ /* 0x000fea0003800000 */
.L_x_22440:
[----:B------:R-:W-:Y:S01]  /*85d0*/  IMAD.SHL.U32 R2, R2, 0x200000, RZ ;  /* 0x0020000002027824 */ /* 0x000fe200078e00ff */
[----:B------:R-:W-:-:S04]  /*85e0*/  LEA R3, R0, 0x37800000, 0x17 ;  /* 0x3780000000037811 */ /* 0x000fc800078eb8ff */
[----:B------:R-:W-:-:S07]  /*85f0*/  LOP3.LUT R2, R3, R2, R4, 0xfe, !PT ;  /* 0x0000000203027212 */ /* 0x000fce00078efe04 */
.L_x_22439:
[----:B------:R-:W-:Y:S05]  /*8600*/  BSYNC B0 ;  /* 0x0000000000007941 */ /* 0x000fea0003800000 */
.L_x_22438:
[----:B------:R-:W0:Y:S02]  /*8610*/  F2I.S64.TRUNC R2, R2 ;  /* 0x0000000200027311 */ /* 0x000e24000020d900 */
[----:B0-----:R-:W-:Y:S01]  /*8620*/  PRMT R0, R2, 0x7610, R0 ;  /* 0x0000761002007816 */ /* 0x001fe20000000000 */
[----:B------:R-:W-:Y:S06]  /*8630*/  BRA `(.L_x_22419) ;  /* 0x00000000009c7947 */ /* 0x000fec0003800000 */
.L_x_22431:
        /* <DEDUP_REMOVED lines=14> */
.L_x_22445:
[----:B------:R-:W-:Y:S05]  /*8720*/  BSYNC B0 ;  /* 0x0000000000007941 */ /* 0x000fea0003800000 */
.L_x_22444:
[----:B------:R-:W0:Y:S02]  /*8730*/  F2I.S64.TRUNC R2, R2 ;  /* 0x0000000200027311 */ /* 0x000e24000020d900 */
[----:B0-----:R-:W-:Y:S01]  /*8740*/  PRMT R0, R2, 0x7610, R0 ;  /* 0x0000761002007816 */ /* 0x001fe20000000000 */
[----:B------:R-:W-:Y:S06]  /*8750*/  BRA `(.L_x_22419) ;  /* 0x0000000000547947 */ /* 0x000fec0003800000 */
.L_x_22418:
        /* <DEDUP_REMOVED lines=16> */
.L_x_22446:
[----:B------:R-:W-:Y:S01]  /*8860*/  PRMT R0, RZ, 0x7610, R0 ;  /* 0x00007610ff007816 */ /* 0x000fe20000000000 */
[----:B------:R-:W-:Y:S06]  /*8870*/  BRA `(.L_x_22419) ;  /* 0x00000000000c7947 */ /* 0x000fec0003800000 */
.L_x_22443:
[----:B------:R1:W5:Y:S01]  /*8880*/  LDG.E.U8 R0, desc[UR36][R4.64] ;  /* 0x0000002404007981 */ /* 0x000362000c1e1100 */
[----:B------:R-:W-:Y:S05]  /*8890*/  BRA `(.L_x_22419) ;  /* 0x0000000000047947 */ /* 0x000fea0003800000 */
.L_x_22442:
[----:B------:R2:W5:Y:S02]  /*88a0*/  LDG.E.U8 R0, desc[UR36][R4.64] ;  /* 0x0000002404007981 */ /* 0x000564000c1e1100 */
.L_x_22419:
        /* <DEDUP_REMOVED lines=10> */
.L_x_22448:
        /* <DEDUP_REMOVED lines=16> */
.L_x_22447:
        /* <DEDUP_REMOVED lines=11> */
.L_x_22452:
[----:B------:R0:W-:Y:S01]  /*8b00*/  STG.E.U8 desc[UR36][R16.64], R3 ;  /* 0x0000000310007986 */ /* 0x0001e2000c101124 */
[----:B------:R-:W-:Y:S05]  /*8b10*/  BRA `(.L_x_22454) ;  /* 0x0000000c00987947 */ /* 0x000fea0003800000 */
.L_x_22451:
        /* <DEDUP_REMOVED lines=10> */
.L_x_22456:
[----:B------:R-:W-:-:S05]  /*8bc0*/  LOP3.LUT R3, R3, 0xff, RZ, 0xc0, !PT ;  /* 0x000000ff03037812 */ /* 0x000fca00078ec0ff */
[----:B------:R0:W-:Y:S01]  /*8bd0*/  STG.E desc[UR36][R16.64], R3 ;  /* 0x0000000310007986 */ /* 0x0001e2000c101924 */
[----:B------:R-:W-:Y:S05]  /*8be0*/  BRA `(.L_x_22454) ;  /* 0x0000000c00647947 */ /* 0x000fea0003800000 */
.L_x_22455:
[----:B------:R-:W-:-:S05]  /*8bf0*/  LOP3.LUT R3, R3, 0xff, RZ, 0xc0, !PT ;  /* 0x000000ff03037812 */ /* 0x000fca00078ec0ff */
[----:B------:R0:W-:Y:S01]  /*8c00*/  STG.E.U16 desc[UR36][R16.64], R3 ;  /* 0x0000000310007986 */ /* 0x0001e2000c101524 */
[----:B------:R-:W-:Y:S05]  /*8c10*/  BRA `(.L_x_22454) ;  /* 0x0000000c00587947 */ /* 0x000fea0003800000 */
.L_x_22450:
        /* <DEDUP_REMOVED lines=10> */
.L_x_22458:
[----:B------:R-:W-:-:S04]  /*8cc0*/  LOP3.LUT R3, R3, 0xff, RZ, 0xc0, !PT ;  /* 0x000000ff03037812 */ /* 0x000fc800078ec0ff */
[----:B-----5:R-:W0:Y:S02]  /*8cd0*/  I2F.U16 R0, R3 ;  /* 0x0000000300007306 */ /* 0x020e240000101000 */
[----:B0-----:R-:W-:-:S05]  /*8ce0*/  F2FP.F16.F32.PACK_AB R0, RZ, R0 ;  /* 0x00000000ff00723e */ /* 0x001fca00000000ff */
[----:B------:R0:W-:Y:S01]  /*8cf0*/  STG.E.U16 desc[UR36][R16.64], R0 ;  /* 0x0000000010007986 */ /* 0x0001e2000c101524 */
[----:B------:R-:W-:Y:S05]  /*8d00*/  BRA `(.L_x_22454) ;  /* 0x0000000c001c7947 */ /* 0x000fea0003800000 */
.L_x_22457:
        /* <DEDUP_REMOVED lines=11> */
.L_x_22460:
[----:B------:R-:W-:-:S06]  /*8dc0*/  LOP3.LUT R3, R3, 0xff, RZ, 0xc0, !PT ;  /* 0x000000ff03037812 */ /* 0x000fcc00078ec0ff */
[----:B------:R-:W0:Y:S02]  /*8dd0*/  I2F.U16 R3, R3 ;  /* 0x0000000300037306 */ /* 0x000e240000101000 */
[----:B0-----:R-:W-:-:S04]  /*8de0*/  F2FP.F16.F32.PACK_AB R3, RZ, R3 ;  /* 0x00000003ff03723e */ /* 0x001fc800000000ff */
[----:B------:R-:W-:-:S05]  /*8df0*/  PRMT R3, R3, 0x5410, RZ ;  /* 0x0000541003037816 */ /* 0x000fca00000000ff */
[----:B------:R0:W-:Y:S01]  /*8e00*/  STG.E desc[UR36][R16.64], R3 ;  /* 0x0000000310007986 */ /* 0x0001e2000c101924 */
[----:B------:R-:W-:Y:S05]  /*8e10*/  BRA `(.L_x_22454) ;  /* 0x0000000800d87947 */ /* 0x000fea0003800000 */
.L_x_22459:
[----:B------:R-:W-:-:S06]  /*8e20*/  LOP3.LUT R3, R3, 0xff, RZ, 0xc0, !PT ;  /* 0x000000ff03037812 */ /* 0x000fcc00078ec0ff */
[----:B------:R-:W0:Y:S02]  /*8e30*/  I2F.F64.U16 R2, R3 ;  /* 0x0000000300027312 */ /* 0x000e240000101800 */
[----:B0-----:R0:W-:Y:S01]  /*8e40*/  STG.E.64 desc[UR36][R16.64], R2 ;  /* 0x0000000210007986 */ /* 0x0011e2000c101b24 */
[----:B------:R-:W-:Y:S05]  /*8e50*/  BRA `(.L_x_22454) ;  /* 0x0000000800c87947 */ /* 0x000fea0003800000 */
.L_x_22449:
        /* <DEDUP_REMOVED lines=12> */
.L_x_22463:
[----:B------:R-:W-:Y:S02]  /*8f20*/  LOP3.LUT R4, R3, 0xff, RZ, 0xc0, !PT ;  /* 0x000000ff03047812 */ /* 0x000fe400078ec0ff */
[----:B------:R-:W-:-:S04]  /*8f30*/  CS2R R6, SRZ ;  /* 0x0000000000067805 */ /* 0x000fc8000001ff00 */
[----:B------:R-:W0:Y:S02]  /*8f40*/  I2F.F64.U16 R4, R4 ;  /* 0x0000000400047312 */ /* 0x000e240000101800 */
[----:B0-----:R0:W-:Y:S01]  /*8f50*/  STG.E.128 desc[UR36][R16.64], R4 ;  /* 0x0000000410007986 */ /* 0x0011e2000c101d24 */
[----:B------:R-:W-:Y:S05]  /*8f60*/  BRA `(.L_x_22454) ;  /* 0x0000000800847947 */ /* 0x000fea0003800000 */
.L_x_22462:
        /* <DEDUP_REMOVED lines=22> */
.L_x_22467:
[----:B------:R-:W-:Y:S05]  /*90d0*/  BSYNC B0 ;  /* 0x0000000000007941 */ /* 0x000fea0003800000 */
.L_x_22466:
[----:B------:R-:W-:-:S05]  /*90e0*/  LOP3.LUT R3, R0, R3, RZ, 0xfc, !PT ;  /* 0x0000000300037212 */ /* 0x000fca00078efcff */
[----:B------:R0:W-:Y:S01]  /*90f0*/  STG.E.U8 desc[UR36][R16.64], R3 ;  /* 0x0000000310007986 */ /* 0x0001e2000c101124 */
[----:B------:R-:W-:Y:S05]  /*9100*/  BRA `(.L_x_22454) ;  /* 0x00000008001c7947 */ /* 0x000fea0003800000 */
.L_x_22465:
        /* <DEDUP_REMOVED lines=14> */
.L_x_22469:
[----:B-----5:R-:W-:Y:S01]  /*91f0*/  IMAD.MOV.U32 R0, RZ, RZ, 0x7f ;  /* 0x0000007fff007424 */ /* 0x020fe200078e00ff */
[----:B------:R-:W-:-:S04]  /*9200*/  ISETP.GT.U32.AND P0, PT, R2, 0x7f800000, PT ;  /* 0x7f8000000200780c */ /* 0x000fc80003f04070 */
[----:B------:R-:W-:-:S09]  /*9210*/  SEL R0, R0, 0x7c, P0 ;  /* 0x0000007c00007807 */ /* 0x000fd20000000000 */
.L_x_22470:
[----:B------:R-:W-:Y:S05]  /*9220*/  BSYNC B0 ;  /* 0x0000000000007941 */ /* 0x000fea0003800000 */
.L_x_22468:
[----:B------:R-:W-:-:S04]  /*9230*/  LOP3.LUT R2, R3, 0x80000000, RZ, 0xc0, !PT ;  /* 0x8000000003027812 */ /* 0x000fc800078ec0ff */
[----:B------:R-:W-:-:S04]  /*9240*/  SHF.R.U32.HI R3, RZ, 0x18, R2 ;  /* 0x00000018ff037819 */ /* 0x000fc80000011602 */
[----:B------:R-:W-:-:S05]  /*9250*/  LOP3.LUT R3, R0, R3, RZ, 0xfc, !PT ;  /* 0x0000000300037212 */ /* 0x000fca00078efcff */
[----:B------:R0:W-:Y:S01]  /*9260*/  STG.E.U8 desc[UR36][R16.64], R3 ;  /* 0x0000000310007986 */ /* 0x0001e2000c101124 */
[----:B------:R-:W-:Y:S05]  /*9270*/  BRA `(.L_x_22454) ;  /* 0x0000000400c07947 */ /* 0x000fea0003800000 */
.L_x_22464:
[----:B------:R-:W-:-:S04]  /*9280*/  LOP3.LUT R3, R3, 0xff, RZ, 0xc0, !PT ;  /* 0x000000ff03037812 */ /* 0x000fc800078ec0ff */
[----:B-----5:R-:W0:Y:S02]  /*9290*/  I2F.U16 R0, R3 ;  /* 0x0000000300007306 */ /* 0x020e240000101000 */
[----:B0-----:R-:W-:-:S05]  /*92a0*/  F2FP.BF16.F32.PACK_AB R0, RZ, R0 ;  /* 0x00000000ff00723e */ /* 0x001fca00000010ff */
[----:B------:R0:W-:Y:S01]  /*92b0*/  STG.E.U16 desc[UR36][R16.64], R0 ;  /* 0x0000000010007986 */ /* 0x0001e2000c101524 */
[----:B------:R-:W-:Y:S05]  /*92c0*/  BRA `(.L_x_22454) ;  /* 0x0000000400ac7947 */ /* 0x000fea0003800000 */
.L_x_22461:
        /* <DEDUP_REMOVED lines=11> */
.L_x_22473:
        /* <DEDUP_REMOVED lines=18> */
.L_x_22476:
[----:B------:R-:W-:-:S04]  /*94a0*/  LOP3.LUT R2, R3, 0x80000000, RZ, 0xc0, !PT ;  /* 0x8000000003027812 */ /* 0x000fc800078ec0ff */
[----:B------:R-:W-:-:S04]  /*94b0*/  SHF.R.U32.HI R3, RZ, 0x18, R2 ;  /* 0x00000018ff037819 */ /* 0x000fc80000011602 */
[----:B------:R-:W-:-:S04]  /*94c0*/  LOP3.LUT R0, R0, R3, RZ, 0xfc, !PT ;  /* 0x0000000300007212 */ /* 0x000fc800078efcff */
[----:B------:R-:W-:-:S07]  /*94d0*/  PRMT R8, R0, 0x7610, R8 ;  /* 0x0000761000087816 */ /* 0x000fce0000000008 */
.L_x_22475:
[----:B------:R-:W-:Y:S05]  /*94e0*/  BSYNC B0 ;  /* 0x0000000000007941 */ /* 0x000fea0003800000 */
.L_x_22474:
[----:B------:R3:W-:Y:S01]  /*94f0*/  STG.E.U8 desc[UR36][R16.64], R8 ;  /* 0x0000000810007986 */ /* 0x0007e2000c101124 */
[----:B------:R-:W-:Y:S05]  /*9500*/  BRA `(.L_x_22454) ;  /* 0x00000004001c7947 */ /* 0x000fea0003800000 */
.L_x_22472:
        /* <DEDUP_REMOVED lines=18> */
.L_x_22479:
[----:B------:R-:W-:-:S04]  /*9630*/  LOP3.LUT R2, R3, 0x80000000, RZ, 0xc0, !PT ;  /* 0x8000000003027812 */ /* 0x000fc800078ec0ff */
[----:B------:R-:W-:-:S04]  /*9640*/  SHF.R.U32.HI R3, RZ, 0x18, R2 ;  /* 0x00000018ff037819 */ /* 0x000fc80000011602 */
[----:B------:R-:W-:-:S04]  /*9650*/  LOP3.LUT R0, R0, R3, RZ, 0xfc, !PT ;  /* 0x0000000300007212 */ /* 0x000fc800078efcff */
[----:B------:R-:W-:-:S07]  /*9660*/  PRMT R8, R0, 0x7610, R8 ;  /* 0x0000761000087816 */ /* 0x000fce0000000008 */
.L_x_22478:
[----:B------:R-:W-:Y:S05]  /*9670*/  BSYNC B0 ;  /* 0x0000000000007941 */ /* 0x000fea0003800000 */
.L_x_22477:
[----:B------:R0:W-:Y:S01]  /*9680*/  STG.E.U8 desc[UR36][R16.64], R8 ;  /* 0x0000000810007986 */ /* 0x0001e2000c101124 */
[----:B------:R-:W-:Y:S05]  /*9690*/  BRA `(.L_x_22454) ;  /* 0x0000000000b87947 */ /* 0x000fea0003800000 */
.L_x_22471:
        /* <DEDUP_REMOVED lines=23> */
.L_x_22453:
        /* <DEDUP_REMOVED lines=16> */
.L_x_22482:
[----:B------:R-:W-:Y:S05]  /*9910*/  BRA `(.L_x_22454) ;  /* 0x0000000000187947 */ /* 0x000fea0003800000 */
.L_x_22481:
[----:B------:R-:W-:Y:S01]  /*9920*/  LOP3.LUT R2, R3, 0xff, RZ, 0xc0, !PT ;  /* 0x000000ff03027812 */ /* 0x000fe200078ec0ff */
[----:B------:R-:W-:-:S05]  /*9930*/  IMAD.MOV.U32 R3, RZ, RZ, RZ ;  /* 0x000000ffff037224 */ /* 0x000fca00078e00ff */
[----:B------:R1:W-:Y:S01]  /*9940*/  STG.E.64 desc[UR36][R16.64], R2 ;  /* 0x0000000210007986 */ /* 0x0003e2000c101b24 */
[----:B------:R-:W-:Y:S05]  /*9950*/  BRA `(.L_x_22454) ;  /* 0x0000000000087947 */ /* 0x000fea0003800000 */
.L_x_22480:
[----:B------:R-:W-:-:S05]  /*9960*/  LOP3.LUT R3, R3, 0xff, RZ, 0xc0, !PT ;  /* 0x000000ff03037812 */ /* 0x000fca00078ec0ff */
[----:B------:R2:W-:Y:S02]  /*9970*/  STG.E desc[UR36][R16.64], R3 ;  /* 0x0000000310007986 */ /* 0x0005e4000c101924 */
.L_x_22454:
[----:B------:R-:W-:-:S07]  /*9980*/  VIADD R19, R19, 0x80 ;  /* 0x0000008013137836 */ /* 0x000fce0000000000 */
.L_x_22412:
[----:B------:R-:W-:Y:S05]  /*9990*/  BSYNC B6 ;  /* 0x0000000000067941 */ /* 0x000fea0003800000 */
.L_x_22411:
[----:B------:R-:W-:Y:S02]  /*99a0*/  ULDC UR4, c[0x0][0x210] ;  /* 0x0000840000047ab9 */ /* 0x000fe40000000800 */
[----:B------:R-:W-:-:S13]  /*99b0*/  ISETP.GE.AND P0, PT, R19, UR4, PT ;  /* 0x0000000413007c0c */ /* 0x000fda000bf06270 */
[----:B------:R-:W-:Y:S05]  /*99c0*/  @P0 EXIT ;  /* 0x000000000000094d */ /* 0x000fea0003800000 */
        /* <DEDUP_REMOVED lines=303> */
.L_x_22483:
        /* <DEDUP_REMOVED lines=20> */
.L_x_22487:
[----:B------:R3:W5:Y:S01]  /*ae00*/  LDG.E.U8 R0, desc[UR36][R4.64] ;  /* 0x0000002404007981 */ /* 0x000762000c1e1100 */
[----:B------:R-:W-:Y:S05]  /*ae10*/  BRA `(.L_x_22489) ;  /* 0x0000000c00647947 */ /* 0x000fea0003800000 */
.L_x_22486:
        /* <DEDUP_REMOVED lines=8> */
.L_x_22491:
[----:B------:R0:W5:Y:S01]  /*aea0*/  LDG.E.U8 R0, desc[UR36][R4.64] ;  /* 0x0000002404007981 */ /* 0x000162000c1e1100 */
[----:B------:R-:W-:Y:S05]  /*aeb0*/  BRA `(.L_x_22489) ;  /* 0x0000000c003c7947 */ /* 0x000fea0003800000 */
.L_x_22490:
[----:B------:R0:W5:Y:S01]  /*aec0*/  LDG.E.U16 R0, desc[UR36][R4.64] ;  /* 0x0000002404007981 */ /* 0x000162000c1e1500 */
[----:B------:R-:W-:Y:S05]  /*aed0*/  BRA `(.L_x_22489) ;  /* 0x0000000c00347947 */ /* 0x000fea0003800000 */
.L_x_22485:
        /* <DEDUP_REMOVED lines=10> */
.L_x_22493:
[----:B------:R-:W2:Y:S02]  /*af80*/  LDG.E.U16 R2, desc[UR36][R4.64] ;  /* 0x0000002404027981 */ /* 0x000ea4000c1e1500 */
[----:B--2---:R-:W-:-:S06]  /*af90*/  HADD2.F32 R2, -RZ, R2.H0_H0 ;  /* 0x20000002ff027230 */ /* 0x004fcc0000004100 */
[----:B------:R-:W0:Y:S02]  /*afa0*/  F2I.S64.TRUNC R2, R2 ;  /* 0x0000000200027311 */ /* 0x000e24000020d900 */
[----:B0-----:R-:W-:Y:S01]  /*afb0*/  PRMT R0, R2, 0x7610, R0 ;  /* 0x0000761002007816 */ /* 0x001fe20000000000 */
[----:B------:R-:W-:Y:S06]  /*afc0*/  BRA `(.L_x_22489) ;  /* 0x0000000800f87947 */ /* 0x000fec0003800000 */
.L_x_22492:
        /* <DEDUP_REMOVED lines=10> */
.L_x_22495:
[----:B------:R-:W2:Y:S02]  /*b070*/  LDG.E.U16 R4, desc[UR36][R4.64] ;  /* 0x0000002404047981 */ /* 0x000ea4000c1e1500 */
[----:B--2---:R-:W-:-:S06]  /*b080*/  HADD2.F32 R2, -RZ, R4.H0_H0 ;  /* 0x20000004ff027230 */ /* 0x004fcc0000004100 */
[----:B------:R-:W0:Y:S02]  /*b090*/  F2I.S64.TRUNC R2, R2 ;  /* 0x0000000200027311 */ /* 0x000e24000020d900 */
[----:B0-----:R-:W-:Y:S01]  /*b0a0*/  PRMT R0, R2, 0x7610, R0 ;  /* 0x0000761002007816 */ /* 0x001fe20000000000 */
[----:B------:R-:W-:Y:S06]  /*b0b0*/  BRA `(.L_x_22489) ;  /* 0x0000000800bc7947 */ /* 0x000fec0003800000 */
.L_x_22494:
[----:B------:R-:W2:Y:S02]  /*b0c0*/  LDG.E.64 R2, desc[UR36][R4.64] ;  /* 0x0000002404027981 */ /* 0x000ea4000c1e1b00 */
[----:B--2---:R-:W0:Y:S02]  /*b0d0*/  F2I.S64.F64.TRUNC R2, R2 ;  /* 0x0000000200027311 */ /* 0x004e24000030d900 */
[----:B0-----:R-:W-:Y:S01]  /*b0e0*/  PRMT R0, R2, 0x7610, R0 ;  /* 0x0000761002007816 */ /* 0x001fe20000000000 */
[----:B------:R-:W-:Y:S06]  /*b0f0*/  BRA `(.L_x_22489) ;  /* 0x0000000800ac7947 */ /* 0x000fec0003800000 */
.L_x_22484:
        /* <DEDUP_REMOVED lines=12> */
.L_x_22498:
[----:B------:R-:W2:Y:S02]  /*b1c0*/  LDG.E.64 R4, desc[UR36][R4.64] ;  /* 0x0000002404047981 */ /* 0x000ea4000c1e1b00 */
[----:B--2---:R-:W0:Y:S02]  /*b1d0*/  F2I.S64.F64.TRUNC R2, R4 ;  /* 0x0000000400027311 */ /* 0x004e24000030d900 */
[----:B0-----:R-:W-:Y:S01]  /*b1e0*/  PRMT R0, R2, 0x7610, R0 ;  /* 0x0000761002007816 */ /* 0x001fe20000000000 */
[----:B------:R-:W-:Y:S06]  /*b1f0*/  BRA `(.L_x_22489) ;  /* 0x00000008006c7947 */ /* 0x000fec0003800000 */
.L_x_22497:
        /* <DEDUP_REMOVED lines=28> */
.L_x_22500:
        /* <DEDUP_REMOVED lines=15> */
.L_x_22499:
[----:B------:R-:W2:Y:S02]  /*b4b0*/  LDG.E.U16 R2, desc[UR36][R4.64] ;  /* 0x0000002404027981 */ /* 0x000ea4000c1e1500 */
[----:B--2---:R-:W-:-:S06]  /*b4c0*/  IMAD.U32 R2, R2, 0x10000, RZ ;  /* 0x0001000002027824 */ /* 0x004fcc00078e00ff */
[----:B------:R-:W0:Y:S02]  /*b4d0*/  F2I.S64.TRUNC R2, R2 ;  /* 0x0000000200027311 */ /* 0x000e24000020d900 */
[----:B0-----:R-:W-:Y:S01]  /*b4e0*/  PRMT R0, R2, 0x7610, R0 ;  /* 0x0000761002007816 */ /* 0x001fe20000000000 */
[----:B------:R-:W-:Y:S06]  /*b4f0*/  BRA `(.L_x_22489) ;  /* 0x0000000400ac7947 */ /* 0x000fec0003800000 */
.L_x_22496:
        /* <DEDUP_REMOVED lines=10> */
.L_x_22503:
        /* <DEDUP_REMOVED lines=21> */
.L_x_22507:
[----:B------:R-:W-:Y:S05]  /*b6f0*/  BSYNC B1 ;  /* 0x0000000000017941 */ /* 0x000fea0003800000 */
.L_x_22506:
[----:B------:R-:W-:Y:S01]  /*b700*/  IMAD.SHL.U32 R2, R2, 0x100000, RZ ;  /* 0x0010000002027824 */ /* 0x000fe200078e00ff */
[----:B------:R-:W-:-:S04]  /*b710*/  LEA R3, R0, 0x3b800000, 0x17 ;  /* 0x3b80000000037811 */ /* 0x000fc800078eb8ff */
[----:B------:R-:W-:-:S07]  /*b720*/  LOP3.LUT R2, R3, R2, R4, 0xfe, !PT ;  /* 0x0000000203027212 */ /* 0x000fce00078efe04 */
.L_x_22505:
[----:B------:R-:W-:Y:S05]  /*b730*/  BSYNC B0 ;  /* 0x0000000000007941 */ /* 0x000fea0003800000 */
.L_x_22504:
[----:B------:R-:W0:Y:S02]  /*b740*/  F2I.S64.TRUNC R2, R2 ;  /* 0x0000000200027311 */ /* 0x000e24000020d900 */
[----:B0-----:R-:W-:Y:S01]  /*b750*/  PRMT R0, R2, 0x7610, R0 ;  /* 0x0000761002007816 */ /* 0x001fe20000000000 */
[----:B------:R-:W-:Y:S06]  /*b760*/  BRA `(.L_x_22489) ;  /* 0x0000000400107947 */ /* 0x000fec0003800000 */
.L_x_22502:
        /* <DEDUP_REMOVED lines=21> */
.L_x_22511:
[----:B------:R-:W-:Y:S05]  /*b8c0*/  BSYNC B1 ;  /* 0x0000000000017941 */ /* 0x000fea0003800000 */
.L_x_22510:
[----:B------:R-:W-:Y:S01]  /*b8d0*/  IMAD.SHL.U32 R2, R2, 0x200000, RZ ;  /* 0x0020000002027824 */ /* 0x000fe200078e00ff */
[----:B------:R-:W-:-:S04]  /*b8e0*/  LEA R3, R0, 0x37800000, 0x17 ;  /* 0x3780000000037811 */ /* 0x000fc800078eb8ff */
[----:B------:R-:W-:-:S07]  /*b8f0*/  LOP3.LUT R2, R3, R2, R4, 0xfe, !PT ;  /* 0x0000000203027212 */ /* 0x000fce00078efe04 */
.L_x_22509:
[----:B------:R-:W-:Y:S05]  /*b900*/  BSYNC B0 ;  /* 0x0000000000007941 */ /* 0x000fea0003800000 */
.L_x_22508:
[----:B------:R-:W0:Y:S02]  /*b910*/  F2I.S64.TRUNC R2, R2 ;  /* 0x0000000200027311 */ /* 0x000e24000020d900 */
[----:B0-----:R-:W-:Y:S01]  /*b920*/  PRMT R0, R2, 0x7610, R0 ;  /* 0x0000761002007816 */ /* 0x001fe20000000000 */
[----:B------:R-:W-:Y:S06]  /*b930*/  BRA `(.L_x_22489) ;  /* 0x00000000009c7947 */ /* 0x000fec0003800000 */
.L_x_22501:
        /* <DEDUP_REMOVED lines=14> */
.L_x_22515:
[----:B------:R-:W-:Y:S05]  /*ba20*/  BSYNC B0 ;  /* 0x0000000000007941 */ /* 0x000fea0003800000 */
.L_x_22514:
[----:B------:R-:W0:Y:S02]  /*ba30*/  F2I.S64.TRUNC R2, R2 ;  /* 0x0000000200027311 */ /* 0x000e24000020d900 */
[----:B0-----:R-:W-:Y:S01]  /*ba40*/  PRMT R0, R2, 0x7610, R0 ;  /* 0x0000761002007816 */ /* 0x001fe20000000000 */
[----:B------:R-:W-:Y:S06]  /*ba50*/  BRA `(.L_x_22489) ;  /* 0x0000000000547947 */ /* 0x000fec0003800000 */
.L_x_22488:
        /* <DEDUP_REMOVED lines=16> */
.L_x_22516:
[----:B------:R-:W-:Y:S01]  /*bb60*/  PRMT R0, RZ, 0x7610, R0 ;  /* 0x00007610ff007816 */ /* 0x000fe20000000000 */
[----:B------:R-:W-:Y:S06]  /*bb70*/  BRA `(.L_x_22489) ;  /* 0x00000000000c7947 */ /* 0x000fec0003800000 */
.L_x_22513:
[----:B------:R2:W5:Y:S01]  /*bb80*/  LDG.E.U8 R0, desc[UR36][R4.64] ;  /* 0x0000002404007981 */ /* 0x000562000c1e1100 */
[----:B------:R-:W-:Y:S05]  /*bb90*/  BRA `(.L_x_22489) ;  /* 0x0000000000047947 */ /* 0x000fea0003800000 */
.L_x_22512:
[----:B------:R1:W5:Y:S02]  /*bba0*/  LDG.E.U8 R0, desc[UR36][R4.64] ;  /* 0x0000002404007981 */ /* 0x000364000c1e1100 */
.L_x_22489:
        /* <DEDUP_REMOVED lines=10> */
.L_x_22518:
        /* <DEDUP_REMOVED lines=16> */
.L_x_22517:
        /* <DEDUP_REMOVED lines=11> */
.L_x_22522:
[----:B------:R-:W-:Y:S01]  /*be00*/  STG.E.U8 desc[UR36][R16.64], R3 ;  /* 0x0000000310007986 */ /* 0x000fe2000c101124 */
[----:B------:R-:W-:Y:S05]  /*be10*/  EXIT ;  /* 0x000000000000794d */ /* 0x000fea0003800000 */
.L_x_22521:
        /* <DEDUP_REMOVED lines=8> */
[----:B------:R-:W-:Y:S01]  /*bea0*/  STG.E.64 desc[UR36][R16.64], R2 ;  /* 0x0000000210007986 */ /* 0x000fe2000c101b24 */
[----:B------:R-:W-:Y:S05]  /*beb0*/  EXIT ;  /* 0x000000000000794d */ /* 0x000fea0003800000 */
.L_x_22525:
[----:B------:R-:W-:-:S05]  /*bec0*/  LOP3.LUT R3, R3, 0xff, RZ, 0xc0, !PT ;  /* 0x000000ff03037812 */ /* 0x000fca00078ec0ff */
[----:B------:R-:W-:Y:S01]  /*bed0*/  STG.E desc[UR36][R16.64], R3 ;  /* 0x0000000310007986 */ /* 0x000fe2000c101924 */
[----:B------:R-:W-:Y:S05]  /*bee0*/  EXIT ;  /* 0x000000000000794d */ /* 0x000fea0003800000 */
.L_x_22524:
[----:B------:R-:W-:-:S05]  /*bef0*/  LOP3.LUT R3, R3, 0xff, RZ, 0xc0, !PT ;  /* 0x000000ff03037812 */ /* 0x000fca00078ec0ff */
[----:B------:R-:W-:Y:S01]  /*bf00*/  STG.E.U16 desc[UR36][R16.64], R3 ;  /* 0x0000000310007986 */ /* 0x000fe2000c101524 */
[----:B------:R-:W-:Y:S05]  /*bf10*/  EXIT ;  /* 0x000000000000794d */ /* 0x000fea0003800000 */
.L_x_22520:
        /* <DEDUP_REMOVED lines=8> */
[----:B0-----:R-:W-:Y:S01]  /*bfa0*/  STG.E desc[UR36][R16.64], R3 ;  /* 0x0000000310007986 */ /* 0x001fe2000c101924 */
[----:B------:R-:W-:Y:S05]  /*bfb0*/  EXIT ;  /* 0x000000000000794d */ /* 0x000fea0003800000 */
.L_x_22527:
[----:B------:R-:W-:-:S04]  /*bfc0*/  LOP3.LUT R3, R3, 0xff, RZ, 0xc0, !PT ;  /* 0x000000ff03037812 */ /* 0x000fc800078ec0ff */
[----:B-----5:R-:W0:Y:S02]  /*bfd0*/  I2F.U16 R0, R3 ;  /* 0x0000000300007306 */ /* 0x020e240000101000 */
[----:B0-----:R-:W-:-:S05]  /*bfe0*/  F2FP.F16.F32.PACK_AB R0, RZ, R0 ;  /* 0x00000000ff00723e */ /* 0x001fca00000000ff */
[----:B------:R-:W-:Y:S01]  /*bff0*/  STG.E.U16 desc[UR36][R16.64], R0 ;  /* 0x0000000010007986 */ /* 0x000fe2000c101524 */
[----:B------:R-:W-:Y:S05]  /*c000*/  EXIT ;  /* 0x000000000000794d */ /* 0x000fea0003800000 */
.L_x_22526:
        /* <DEDUP_REMOVED lines=9> */
[----:B0-----:R-:W-:Y:S01]  /*c0a0*/  STG.E.64 desc[UR36][R16.64], R4 ;  /* 0x0000000410007986 */ /* 0x001fe2000c101b24 */
[----:B------:R-:W-:Y:S05]  /*c0b0*/  EXIT ;  /* 0x000000000000794d */ /* 0x000fea0003800000 */
.L_x_22529:
[----:B------:R-:W-:-:S06]  /*c0c0*/  LOP3.LUT R3, R3, 0xff, RZ, 0xc0, !PT ;  /* 0x000000ff03037812 */ /* 0x000fcc00078ec0ff */
[----:B------:R-:W0:Y:S02]  /*c0d0*/  I2F.U16 R3, R3 ;  /* 0x0000000300037306 */ /* 0x000e240000101000 */
[----:B0-----:R-:W-:-:S04]  /*c0e0*/  F2FP.F16.F32.PACK_AB R3, RZ, R3 ;  /* 0x00000003ff03723e */ /* 0x001fc800000000ff */
[----:B------:R-:W-:-:S05]  /*c0f0*/  PRMT R3, R3, 0x5410, RZ ;  /* 0x0000541003037816 */ /* 0x000fca00000000ff */
[----:B------:R-:W-:Y:S01]  /*c100*/  STG.E desc[UR36][R16.64], R3 ;  /* 0x0000000310007986 */ /* 0x000fe2000c101924 */
[----:B------:R-:W-:Y:S05]  /*c110*/  EXIT ;  /* 0x000000000000794d */ /* 0x000fea0003800000 */
.L_x_22528:
[----:B------:R-:W-:-:S06]  /*c120*/  LOP3.LUT R3, R3, 0xff, RZ, 0xc0, !PT ;  /* 0x000000ff03037812 */ /* 0x000fcc00078ec0ff */
[----:B------:R-:W0:Y:S02]  /*c130*/  I2F.F64.U16 R2, R3 ;  /* 0x0000000300027312 */ /* 0x000e240000101800 */
[----:B0-----:R-:W-:Y:S01]  /*c140*/  STG.E.64 desc[UR36][R16.64], R2 ;  /* 0x0000000210007986 */ /* 0x001fe2000c101b24 */
[----:B------:R-:W-:Y:S05]  /*c150*/  EXIT ;  /* 0x000000000000794d */ /* 0x000fea0003800000 */
.L_x_22519:
        /* <DEDUP_REMOVED lines=12> */
.L_x_22532:
[----:B------:R-:W-:Y:S02]  /*c220*/  LOP3.LUT R4, R3, 0xff, RZ, 0xc0, !PT ;  /* 0x000000ff03047812 */ /* 0x000fe400078ec0ff */
[----:B------:R-:W-:-:S04]  /*c230*/  CS2R R6, SRZ ;  /* 0x0000000000067805 */ /* 0x000fc8000001ff00 */
[----:B------:R-:W0:Y:S02]  /*c240*/  I2F.F64.U16 R4, R4 ;  /* 0x0000000400047312 */ /* 0x000e240000101800 */
[----:B0-----:R-:W-:Y:S01]  /*c250*/  STG.E.128 desc[UR36][R16.64], R4 ;  /* 0x0000000410007986 */ /* 0x001fe2000c101d24 */
[----:B------:R-:W-:Y:S05]  /*c260*/  EXIT ;  /* 0x000000000000794d */ /* 0x000fea0003800000 */
.L_x_22531:
        /* <DEDUP_REMOVED lines=22> */
.L_x_22536:
[----:B------:R-:W-:Y:S05]  /*c3d0*/  BSYNC B0 ;  /* 0x0000000000007941 */ /* 0x000fea0003800000 */
.L_x_22535:
[----:B------:R-:W-:-:S05]  /*c3e0*/  LOP3.LUT R3, R0, R3, RZ, 0xfc, !PT ;  /* 0x0000000300037212 */ /* 0x000fca00078efcff */
[----:B------:R-:W-:Y:S01]  /*c3f0*/  STG.E.U8 desc[UR36][R16.64], R3 ;  /* 0x0000000310007986 */ /* 0x000fe2000c101124 */
[----:B------:R-:W-:Y:S05]  /*c400*/  EXIT ;  /* 0x000000000000794d */ /* 0x000fea0003800000 */
.L_x_22534:
        /* <DEDUP_REMOVED lines=14> */
.L_x_22538:
[----:B-----5:R-:W-:Y:S01]  /*c4f0*/  IMAD.MOV.U32 R0, RZ, RZ, 0x7f ;  /* 0x0000007fff007424 */ /* 0x020fe200078e00ff */
[----:B------:R-:W-:-:S04]  /*c500*/  ISETP.GT.U32.AND P0, PT, R2, 0x7f800000, PT ;  /* 0x7f8000000200780c */ /* 0x000fc80003f04070 */
[----:B------:R-:W-:-:S09]  /*c510*/  SEL R0, R0, 0x7c, P0 ;  /* 0x0000007c00007807 */ /* 0x000fd20000000000 */
.L_x_22539:
[----:B------:R-:W-:Y:S05]  /*c520*/  BSYNC B0 ;  /* 0x0000000000007941 */ /* 0x000fea0003800000 */
.L_x_22537:
[----:B------:R-:W-:-:S04]  /*c530*/  LOP3.LUT R2, R3, 0x80000000, RZ, 0xc0, !PT ;  /* 0x8000000003027812 */ /* 0x000fc800078ec0ff */
[----:B------:R-:W-:-:S04]  /*c540*/  SHF.R.U32.HI R3, RZ, 0x18, R2 ;  /* 0x00000018ff037819 */ /* 0x000fc80000011602 */
[----:B------:R-:W-:-:S05]  /*c550*/  LOP3.LUT R3, R0, R3, RZ, 0xfc, !PT ;  /* 0x0000000300037212 */ /* 0x000fca00078efcff */
[----:B------:R-:W-:Y:S01]  /*c560*/  STG.E.U8 desc[UR36][R16.64], R3 ;  /* 0x0000000310007986 */ /* 0x000fe2000c101124 */
[----:B------:R-:W-:Y:S05]  /*c570*/  EXIT ;  /* 0x000000000000794d */ /* 0x000fea0003800000 */
.L_x_22533:
[----:B------:R-:W-:-:S04]  /*c580*/  LOP3.LUT R3, R3, 0xff, RZ, 0xc0, !PT ;  /* 0x000000ff03037812 */ /* 0x000fc800078ec0ff */
[----:B-----5:R-:W0:Y:S02]  /*c590*/  I2F.U16 R0, R3 ;  /* 0x0000000300007306 */ /* 0x020e240000101000 */
[----:B0-----:R-:W-:-:S05]  /*c5a0*/  F2FP.BF16.F32.PACK_AB R0, RZ, R0 ;  /* 0x00000000ff00723e */ /* 0x001fca00000010ff */
[----:B------:R-:W-:Y:S01]  /*c5b0*/  STG.E.U16 desc[UR36][R16.64], R0 ;  /* 0x0000000010007986 */ /* 0x000fe2000c101524 */
[----:B------:R-:W-:Y:S05]  /*c5c0*/  EXIT ;  /* 0x000000000000794d */ /* 0x000fea0003800000 */
.L_x_22530:
        /* <DEDUP_REMOVED lines=9> */
[----:B------:R-:W-:Y:S01]  /*c660*/  STG.E.U16 desc[UR36][R16.64], R3 ;  /* 0x0000000310007986 */ /* 0x000fe2000c101524 */
[----:B------:R-:W-:Y:S05]  /*c670*/  EXIT ;  /* 0x000000000000794d */ /* 0x000fea0003800000 */
.L_x_22542:
        /* <DEDUP_REMOVED lines=18> */
.L_x_22545:
[----:B------:R-:W-:-:S04]  /*c7a0*/  LOP3.LUT R2, R3, 0x80000000, RZ, 0xc0, !PT ;  /* 0x8000000003027812 */ /* 0x000fc800078ec0ff */
[----:B------:R-:W-:-:S04]  /*c7b0*/  SHF.R.U32.HI R3, RZ, 0x18, R2 ;  /* 0x00000018ff037819 */ /* 0x000fc80000011602 */
[----:B------:R-:W-:-:S04]  /*c7c0*/  LOP3.LUT R0, R0, R3, RZ, 0xfc, !PT ;  /* 0x0000000300007212 */ /* 0x000fc800078efcff */
[----:B------:R-:W-:-:S07]  /*c7d0*/  PRMT R8, R0, 0x7610, R8 ;  /* 0x0000761000087816 */ /* 0x000fce0000000008 */
.L_x_22544:
[----:B------:R-:W-:Y:S05]  /*c7e0*/  BSYNC B0 ;  /* 0x0000000000007941 */ /* 0x000fea0003800000 */
.L_x_22543:
[----:B------:R-:W-:Y:S01]  /*c7f0*/  STG.E.U8 desc[UR36][R16.64], R8 ;  /* 0x0000000810007986 */ /* 0x000fe2000c101124 */
[----:B------:R-:W-:Y:S05]  /*c800*/  EXIT ;  /* 0x000000000000794d */ /* 0x000fea0003800000 */
.L_x_22541:
        /* <DEDUP_REMOVED lines=18> */
.L_x_22548:
[----:B------:R-:W-:-:S04]  /*c930*/  LOP3.LUT R2, R3, 0x80000000, RZ, 0xc0, !PT ;  /* 0x8000000003027812 */ /* 0x000fc800078ec0ff */
[----:B------:R-:W-:-:S04]  /*c940*/  SHF.R.U32.HI R3, RZ, 0x18, R2 ;  /* 0x00000018ff037819 */ /* 0x000fc80000011602 */
[----:B------:R-:W-:-:S04]  /*c950*/  LOP3.LUT R0, R0, R3, RZ, 0xfc, !PT ;  /* 0x0000000300007212 */ /* 0x000fc800078efcff */
[----:B------:R-:W-:-:S07]  /*c960*/  PRMT R8, R0, 0x7610, R8 ;  /* 0x0000761000087816 */ /* 0x000fce0000000008 */
.L_x_22547:
[----:B------:R-:W-:Y:S05]  /*c970*/  BSYNC B0 ;  /* 0x0000000000007941 */ /* 0x000fea0003800000 */
.L_x_22546:
[----:B------:R-:W-:Y:S01]  /*c980*/  STG.E.U8 desc[UR36][R16.64], R8 ;  /* 0x0000000810007986 */ /* 0x000fe2000c101124 */
[----:B------:R-:W-:Y:S05]  /*c990*/  EXIT ;  /* 0x000000000000794d */ /* 0x000fea0003800000 */
.L_x_22540:
        /* <DEDUP_REMOVED lines=23> */
.L_x_22523:
        /* <DEDUP_REMOVED lines=16> */
.L_x_22551:
[----:B------:R-:W-:Y:S05]  /*cc10*/  EXIT ;  /* 0x000000000000794d */ /* 0x000fea0003800000 */
.L_x_22550:
[----:B------:R-:W-:Y:S01]  /*cc20*/  LOP3.LUT R2, R3, 0xff, RZ, 0xc0, !PT ;  /* 0x000000ff03027812 */ /* 0x000fe200078ec0ff */
[----:B------:R-:W-:-:S05]  /*cc30*/  IMAD.MOV.U32 R3, RZ, RZ, RZ ;  /* 0x000000ffff037224 */ /* 0x000fca00078e00ff */
[----:B------:R-:W-:Y:S01]  /*cc40*/  STG.E.64 desc[UR36][R16.64], R2 ;  /* 0x0000000210007986 */ /* 0x000fe2000c101b24 */
[----:B------:R-:W-:Y:S05]  /*cc50*/  EXIT ;  /* 0x000000000000794d */ /* 0x000fea0003800000 */
.L_x_22549:
[----:B------:R-:W-:-:S05]  /*cc60*/  LOP3.LUT R3, R3, 0xff, RZ, 0xc0, !PT ;  /* 0x000000ff03037812 */ /* 0x000fca00078ec0ff */
[----:B------:R-:W-:Y:S01]  /*cc70*/  STG.E desc[UR36][R16.64], R3 ;  /* 0x0000000310007986 */ /* 0x000fe2000c101924 */
[----:B------:R-:W-:Y:S05]  /*cc80*/  EXIT ;  /* 0x000000000000794d */ /* 0x000fea0003800000 */
.L_x_22552:
        /* <DEDUP_REMOVED lines=15> */
.L_x_71792:


//--------------------- .text._ZN2at6native27unrolled_elementwise_kernelIZNS0_50_GLOBAL__N__2680c7bb_12_PowKernel_cu_7dd49032_316829pow_tensor_scalar_kernel_implIhhEEvRNS_18TensorIteratorBaseET0_EUlhE2_St5arrayIPcLm2EELi4E23TrivialOffsetCalculatorILi1EjESC_NS0_6memory12LoadWithCastILi1EEENSD_13StoreWithCastILi1EEEEEviT_S6_T2_T3_T4_T5_ --------------------------
	.section	.text._ZN2at6native27unrolled_elementwise_kernelIZNS0_50_GLOBAL__N__2680c7bb_12_PowKernel_cu_7dd49032_316829pow_tensor_scalar_kernel_implIhhEEvRNS_18TensorIteratorBaseET0_EUlhE2_St5arrayIPcLm2EELi4E23TrivialOffsetCalculatorILi1EjESC_NS0_6memory12LoadWithCastILi1EEENSD_13StoreWithCastILi1EEEEEviT_S6_T2_T3_T4_T5_,"ax",@progbits
	.align	128
        .global         _ZN2at6native27unrolled_elementwise_kernelIZNS0_50_GLOBAL__N__2680c7bb_12_PowKernel_cu_7dd49032_316829pow_tensor_scalar_kernel_implIhhEEvRNS_18TensorIteratorBaseET0_EUlhE2_St5arrayIPcLm2EELi4E23TrivialOffsetCalculatorILi1EjESC_NS0_6memory12LoadWithCastILi1EEENSD_13StoreWithCastILi1EEEEEviT_S6_T2_T3_T4_T5_
        .type           _ZN2at6native27unrolled_elementwise_kernelIZNS0_50_GLOBAL__N__2680c7bb_12_PowKernel_cu_7dd49032_316829pow_tensor_scalar_kernel_implIhhEEvRNS_18TensorIteratorBaseET0_EUlhE2_St5arrayIPcLm2EELi4E23TrivialOffsetCalculatorILi1EjESC_NS0_6memory12LoadWithCastILi1EEENSD_13StoreWithCastILi1EEEEEviT_S6_T2_T3_T4_T5_,@function
        .size           _ZN2at6native27unrolled_elementwise_kernelIZNS0_50_GLOBAL__N__2680c7bb_12_PowKernel_cu_7dd49032_316829pow_tensor_scalar_kernel_implIhhEEvRNS_18TensorIteratorBaseET0_EUlhE2_St5arrayIPcLm2EELi4E23TrivialOffsetCalculatorILi1EjESC_NS0_6memory12LoadWithCastILi1EEENSD_13StoreWithCastILi1EEEEEviT_S6_T2_T3_T4_T5_,(.L_x_71793 - _ZN2at6native27unrolled_elementwise_kernelIZNS0_50_GLOBAL__N__2680c7bb_12_PowKernel_cu_7dd49032_316829pow_tensor_scalar_kernel_implIhhEEvRNS_18TensorIteratorBaseET0_EUlhE2_St5arrayIPcLm2EELi4E23TrivialOffsetCalculatorILi1EjESC_NS0_6memory12LoadWithCastILi1EEENSD_13StoreWithCastILi1EEEEEviT_S6_T2_T3_T4_T5_)
        .other          _ZN2at6native27unrolled_elementwise_kernelIZNS0_50_GLOBAL__N__2680c7bb_12_PowKernel_cu_7dd49032_316829pow_tensor_scalar_kernel_implIhhEEvRNS_18TensorIteratorBaseET0_EUlhE2_St5arrayIPcLm2EELi4E23TrivialOffsetCalculatorILi1EjESC_NS0_6memory12LoadWithCastILi1EEENSD_13StoreWithCastILi1EEEEEviT_S6_T2_T3_T4_T5_,@"STO_CUDA_ENTRY STV_DEFAULT"
_ZN2at6native27unrolled_elementwise_kernelIZNS0_50_GLOBAL__N__2680c7bb_12_PowKernel_cu_7dd49032_316829pow_tensor_scalar_kernel_implIhhEEvRNS_18TensorIteratorBaseET0_EUlhE2_St5arrayIPcLm2EELi4E23TrivialOffsetCalculatorILi1EjESC_NS0_6memory12LoadWithCastILi1EEENSD_13StoreWithCastILi1EEEEEviT_S6_T2_T3_T4_T5_:
.text._ZN2at6native27unrolled_elementwise_kernelIZNS0_50_GLOBAL__N__2680c7bb_12_PowKernel_cu_7dd49032_316829pow_tensor_scalar_kernel_implIhhEEvRNS_18TensorIteratorBaseET0_EUlhE2_St5arrayIPcLm2EELi4E23TrivialOffsetCalculatorILi1EjESC_NS0_6memory12LoadWithCastILi1EEENSD_13StoreWithCastILi1EEEEEviT_S6_T2_T3_T4_T5_:
[----:B------:R-:W0:Y:S01]  /*0000*/  LDC R1, c[0x0][0x28] ;  /* 0x00000a00ff017b82 */ /* 0x000e220000000800 */
[----:B------:R-:W1:Y:S07]  /*0010*/  S2R R25, SR_CTAID.X ;  /* 0x0000000000197919 */ /* 0x000e6e0000002500 */
[----:B------:R-:W1:Y:S01]  /*0020*/  LDC R0, c[0x0][0x210] ;  /* 0x00008400ff007b82 */ /* 0x000e620000000800 */
[----:B------:R-:W-:Y:S01]  /*0030*/  ULDC.U8 UR4, c[0x0][0x218] ;  /* 0x0000860000047ab9 */ /* 0x000fe20000000000 */
[----:B------:R-:W-:Y:S01]  /*0040*/  ULDC.64 UR36, c[0x0][0x208] ;  /* 0x0000820000247ab9 */ /* 0x000fe20000000a00 */
[----:B------:R-:W2:Y:S01]  /*0050*/  S2R R18, SR_TID.X ;  /* 0x0000000000127919 */ /* 0x000ea20000002100 */
[----:B------:R-:W-:Y:S01]  /*0060*/  IMAD.U32 R22, RZ, RZ, UR4 ;  /* 0x00000004ff167e24 */ /* 0x000fe2000f8e00ff */
[----:B------:R-:W-:Y:S01]  /*0070*/  BSSY B6, `(.L_x_22553) ;  /* 0x00000f8000067945 */ /* 0x000fe20003800000 */
[----:B------:R-:W-:-:S02]  /*0080*/  PRMT R26, RZ, 0x7610, R26 ;  /* 0x00007610ff1a7816 */ /* 0x000fc4000000001a */
[----:B------:R-:W3:Y:S01]  /*0090*/  LDC.U8 R17, c[0x0][0x23c] ;  /* 0x00008f00ff117b82 */ /* 0x000ee20000000000 */
[----:B------:R-:W-:Y:S01]  /*00a0*/  PRMT R24, RZ, 0x7610, R24 ;  /* 0x00007610ff187816 */ /* 0x000fe20000000018 */
        /* <DEDUP_REMOVED lines=22> */
.L_x_22558:
[----:B------:R3:W5:Y:S01]  /*0210*/  LDG.E.U8 R24, desc[UR36][R4.64] ;  /* 0x0000002404187981 */ /* 0x000762000c1e1100 */
[----:B------:R-:W-:Y:S05]  /*0220*/  BRA `(.L_x_22560) ;  /* 0x0000000c00687947 */ /* 0x000fea0003800000 */
.L_x_22557:
        /* <DEDUP_REMOVED lines=8> */
.L_x_22562:
[----:B------:R1:W5:Y:S01]  /*02b0*/  LDG.E.U8 R24, desc[UR36][R4.64] ;  /* 0x0000002404187981 */ /* 0x000362000c1e1100 */
[----:B------:R-:W-:Y:S05]  /*02c0*/  BRA `(.L_x_22560) ;  /* 0x0000000c00407947 */ /* 0x000fea0003800000 */
.L_x_22561:
[----:B------:R2:W5:Y:S01]  /*02d0*/  LDG.E.U16 R24, desc[UR36][R4.64] ;  /* 0x0000002404187981 */ /* 0x000562000c1e1500 */
[----:B------:R-:W-:Y:S05]  /*02e0*/  BRA `(.L_x_22560) ;  /* 0x0000000c00387947 */ /* 0x000fea0003800000 */
.L_x_22556:
        /* <DEDUP_REMOVED lines=10> */
.L_x_22564:
[----:B------:R-:W2:Y:S02]  /*0390*/  LDG.E.U16 R2, desc[UR36][R4.64] ;  /* 0x0000002404027981 */ /* 0x000ea4000c1e1500 */
[----:B--2---:R-:W-:-:S06]  /*03a0*/  HADD2.F32 R2, -RZ, R2.H0_H0 ;  /* 0x20000002ff027230 */ /* 0x004fcc0000004100 */
[----:B------:R-:W0:Y:S02]  /*03b0*/  F2I.S64.TRUNC R2, R2 ;  /* 0x0000000200027311 */ /* 0x000e24000020d900 */
[----:B0-----:R-:W-:Y:S01]  /*03c0*/  PRMT R24, R2, 0x7610, R24 ;  /* 0x0000761002187816 */ /* 0x001fe20000000018 */
[----:B------:R-:W-:Y:S06]  /*03d0*/  BRA `(.L_x_22560) ;  /* 0x0000000800fc7947 */ /* 0x000fec0003800000 */
.L_x_22563:
        /* <DEDUP_REMOVED lines=10> */
.L_x_22566:
[----:B------:R-:W2:Y:S02]  /*0480*/  LDG.E.U16 R4, desc[UR36][R4.64] ;  /* 0x0000002404047981 */ /* 0x000ea4000c1e1500 */
[----:B--2---:R-:W-:-:S06]  /*0490*/  HADD2.F32 R2, -RZ, R4.H0_H0 ;  /* 0x20000004ff027230 */ /* 0x004fcc0000004100 */
[----:B------:R-:W0:Y:S02]  /*04a0*/  F2I.S64.TRUNC R2, R2 ;  /* 0x0000000200027311 */ /* 0x000e24000020d900 */
[----:B0-----:R-:W-:Y:S01]  /*04b0*/  PRMT R24, R2, 0x7610, R24 ;  /* 0x0000761002187816 */ /* 0x001fe20000000018 */
[----:B------:R-:W-:Y:S06]  /*04c0*/  BRA `(.L_x_22560) ;  /* 0x0000000800c07947 */ /* 0x000fec0003800000 */
.L_x_22565:
[----:B------:R-:W2:Y:S02]  /*04d0*/  LDG.E.64 R2, desc[UR36][R4.64] ;  /* 0x0000002404027981 */ /* 0x000ea4000c1e1b00 */
[----:B--2---:R-:W0:Y:S02]  /*04e0*/  F2I.S64.F64.TRUNC R2, R2 ;  /* 0x0000000200027311 */ /* 0x004e24000030d900 */
[----:B0-----:R-:W-:Y:S01]  /*04f0*/  PRMT R24, R2, 0x7610, R24 ;  /* 0x0000761002187816 */ /* 0x001fe20000000018 */
[----:B------:R-:W-:Y:S06]  /*0500*/  BRA `(.L_x_22560) ;  /* 0x0000000800b07947 */ /* 0x000fec0003800000 */
.L_x_22555:
        /* <DEDUP_REMOVED lines=12> */
.L_x_22569:
[----:B------:R-:W2:Y:S02]  /*05d0*/  LDG.E.64 R4, desc[UR36][R4.64] ;  /* 0x0000002404047981 */ /* 0x000ea4000c1e1b00 */
[----:B--2---:R-:W0:Y:S02]  /*05e0*/  F2I.S64.F64.TRUNC R2, R4 ;  /* 0x0000000400027311 */ /* 0x004e24000030d900 */
[----:B0-----:R-:W-:Y:S01]  /*05f0*/  PRMT R24, R2, 0x7610, R24 ;  /* 0x0000761002187816 */ /* 0x001fe20000000018 */
[----:B------:R-:W-:Y:S06]  /*0600*/  BRA `(.L_x_22560) ;  /* 0x0000000800707947 */ /* 0x000fec0003800000 */
.L_x_22568:
        /* <DEDUP_REMOVED lines=28> */
.L_x_22571:
        /* <DEDUP_REMOVED lines=16> */
.L_x_22570:
[----:B------:R-:W2:Y:S02]  /*08d0*/  LDG.E.U16 R2, desc[UR36][R4.64] ;  /* 0x0000002404027981 */ /* 0x000ea4000c1e1500 */
[----:B--2---:R-:W-:-:S06]  /*08e0*/  IMAD.U32 R2, R2, 0x10000, RZ ;  /* 0x0001000002027824 */ /* 0x004fcc00078e00ff */
[----:B------:R-:W0:Y:S02]  /*08f0*/  F2I.S64.TRUNC R2, R2 ;  /* 0x0000000200027311 */ /* 0x000e24000020d900 */
[----:B0-----:R-:W-:Y:S01]  /*0900*/  PRMT R24, R2, 0x7610, R24 ;  /* 0x0000761002187816 */ /* 0x001fe20000000018 */
[----:B------:R-:W-:Y:S06]  /*0910*/  BRA `(.L_x_22560) ;  /* 0x0000000400ac7947 */ /* 0x000fec0003800000 */
.L_x_22567:
        /* <DEDUP_REMOVED lines=10> */
.L_x_22574:
        /* <DEDUP_REMOVED lines=21> */
.L_x_22578:
[----:B------:R-:W-:Y:S05]  /*0b10*/  BSYNC B1 ;  /* 0x0000000000017941 */ /* 0x000fea0003800000 */
.L_x_22577:
[----:B------:R-:W-:Y:S01]  /*0b20*/  IMAD.SHL.U32 R2, R2, 0x100000, RZ ;  /* 0x0010000002027824 */ /* 0x000fe200078e00ff */
[----:B------:R-:W-:-:S04]  /*0b30*/  LEA R3, R0, 0x3b800000, 0x17 ;  /* 0x3b80000000037811 */ /* 0x000fc800078eb8ff */
[----:B------:R-:W-:-:S07]  /*0b40*/  LOP3.LUT R2, R3, R2, R4, 0xfe, !PT ;  /* 0x0000000203027212 */ /* 0x000fce00078efe04 */
.L_x_22576:
[----:B------:R-:W-:Y:S05]  /*0b50*/  BSYNC B0 ;  /* 0x0000000000007941 */ /* 0x000fea0003800000 */
.L_x_22575:
[----:B------:R-:W0:Y:S02]  /*0b60*/  F2I.S64.TRUNC R2, R2 ;  /* 0x0000000200027311 */ /* 0x000e24000020d900 */
[----:B0-----:R-:W-:Y:S01]  /*0b70*/  PRMT R24, R2, 0x7610, R24 ;  /* 0x0000761002187816 */ /* 0x001fe20000000018 */
[----:B------:R-:W-:Y:S06]  /*0b80*/  BRA `(.L_x_22560) ;  /* 0x0000000400107947 */ /* 0x000fec0003800000 */
.L_x_22573:
        /* <DEDUP_REMOVED lines=21> */
.L_x_22582:
[----:B------:R-:W-:Y:S05]  /*0ce0*/  BSYNC B1 ;  /* 0x0000000000017941 */ /* 0x000fea0003800000 */
.L_x_22581:
[----:B------:R-:W-:Y:S01]  /*0cf0*/  IMAD.SHL.U32 R2, R2, 0x200000, RZ ;  /* 0x0020000002027824 */ /* 0x000fe200078e00ff */
[----:B------:R-:W-:-:S04]  /*0d00*/  LEA R3, R0, 0x37800000, 0x17 ;  /* 0x3780000000037811 */ /* 0x000fc800078eb8ff */
[----:B------:R-:W-:-:S07]  /*0d10*/  LOP3.LUT R2, R3, R2, R4, 0xfe, !PT ;  /* 0x0000000203027212 */ /* 0x000fce00078efe04 */
.L_x_22580:
[----:B------:R-:W-:Y:S05]  /*0d20*/  BSYNC B0 ;  /* 0x0000000000007941 */ /* 0x000fea0003800000 */
.L_x_22579:
[----:B------:R-:W0:Y:S02]  /*0d30*/  F2I.S64.TRUNC R2, R2 ;  /* 0x0000000200027311 */ /* 0x000e24000020d900 */
[----:B0-----:R-:W-:Y:S01]  /*0d40*/  PRMT R24, R2, 0x7610, R24 ;  /* 0x0000761002187816 */ /* 0x001fe20000000018 */
[----:B------:R-:W-:Y:S06]  /*0d50*/  BRA `(.L_x_22560) ;  /* 0x00000000009c7947 */ /* 0x000fec0003800000 */
.L_x_22572:
        /* <DEDUP_REMOVED lines=14> */
.L_x_22586:
[----:B------:R-:W-:Y:S05]  /*0e40*/  BSYNC B0 ;  /* 0x0000000000007941 */ /* 0x000fea0003800000 */
.L_x_22585:
[----:B------:R-:W0:Y:S02]  /*0e50*/  F2I.S64.TRUNC R2, R2 ;  /* 0x0000000200027311 */ /* 0x000e24000020d900 */
[----:B0-----:R-:W-:Y:S01]  /*0e60*/  PRMT R24, R2, 0x7610, R24 ;  /* 0x0000761002187816 */ /* 0x001fe20000000018 */
[----:B------:R-:W-:Y:S06]  /*0e70*/  BRA `(.L_x_22560) ;  /* 0x0000000000547947 */ /* 0x000fec0003800000 */
.L_x_22559:
        /* <DEDUP_REMOVED lines=16> */
.L_x_22587:
[----:B------:R-:W-:Y:S01]  /*0f80*/  PRMT R24, RZ, 0x7610, R24 ;  /* 0x00007610ff187816 */ /* 0x000fe20000000018 */
[----:B------:R-:W-:Y:S06]  /*0f90*/  BRA `(.L_x_22560) ;  /* 0x00000000000c7947 */ /* 0x000fec0003800000 */
.L_x_22584:
[----:B------:R0:W5:Y:S01]  /*0fa0*/  LDG.E.U8 R24, desc[UR36][R4.64] ;  /* 0x0000002404187981 */ /* 0x000162000c1e1100 */
[----:B------:R-:W-:Y:S05]  /*0fb0*/  BRA `(.L_x_22560) ;  /* 0x0000000000047947 */ /* 0x000fea0003800000 */
.L_x_22583:
[----:B------:R0:W5:Y:S02]  /*0fc0*/  LDG.E.U8 R24, desc[UR36][R4.64] ;  /* 0x0000002404187981 */ /* 0x000164000c1e1100 */
.L_x_22560:
[----:B------:R-:W1:Y:S02]  /*0fd0*/  S2R R18, SR_TID.X ;  /* 0x0000000000127919 */ /* 0x000e640000002100 */
[----:B-1----:R-:W-:-:S07]  /*0fe0*/  VIADD R18, R18, 0x80 ;  /* 0x0000008012127836 */ /* 0x002fce0000000000 */
.L_x_22554:
[----:B------:R-:W-:Y:S05]  /*0ff0*/  BSYNC B6 ;  /* 0x0000000000067941 */ /* 0x000fea0003800000 */
.L_x_22553:
        /* <DEDUP_REMOVED lines=23> */
.L_x_22593:
[----:B------:R0:W5:Y:S01]  /*1170*/  LDG.E.U8 R26, desc[UR36][R4.64] ;  /* 0x00000024041a7981 */ /* 0x000162000c1e1100 */
[----:B------:R-:W-:Y:S05]  /*1180*/  BRA `(.L_x_22595) ;  /* 0x0000000c00647947 */ /* 0x000fea0003800000 */
.L_x_22592:
        /* <DEDUP_REMOVED lines=8> */
.L_x_22597:
[----:B------:R4:W5:Y:S01]  /*1210*/  LDG.E.U8 R26, desc[UR36][R4.64] ;  /* 0x00000024041a7981 */ /* 0x000962000c1e1100 */
[----:B------:R-:W-:Y:S05]  /*1220*/  BRA `(.L_x_22595) ;  /* 0x0000000c003c7947 */ /* 0x000fea0003800000 */
.L_x_22596:
[----:B------:R0:W5:Y:S01]  /*1230*/  LDG.E.U16 R26, desc[UR36][R4.64] ;  /* 0x00000024041a7981 */ /* 0x000162000c1e1500 */
[----:B------:R-:W-:Y:S05]  /*1240*/  BRA `(.L_x_22595) ;  /* 0x0000000c00347947 */ /* 0x000fea0003800000 */
.L_x_22591:
        /* <DEDUP_REMOVED lines=10> */
.L_x_22599:
[----:B------:R-:W2:Y:S02]  /*12f0*/  LDG.E.U16 R2, desc[UR36][R4.64] ;  /* 0x0000002404027981 */ /* 0x000ea4000c1e1500 */
[----:B--2---:R-:W-:-:S06]  /*1300*/  HADD2.F32 R2, -RZ, R2.H0_H0 ;  /* 0x20000002ff027230 */ /* 0x004fcc0000004100 */
[----:B------:R-:W0:Y:S02]  /*1310*/  F2I.S64.TRUNC R2, R2 ;  /* 0x0000000200027311 */ /* 0x000e24000020d900 */
[----:B0-----:R-:W-:Y:S01]  /*1320*/  PRMT R26, R2, 0x7610, R26 ;  /* 0x00007610021a7816 */ /* 0x001fe2000000001a */
[----:B------:R-:W-:Y:S06]  /*1330*/  BRA `(.L_x_22595) ;  /* 0x0000000800f87947 */ /* 0x000fec0003800000 */
.L_x_22598:
        /* <DEDUP_REMOVED lines=10> */
.L_x_22601:
[----:B------:R-:W2:Y:S02]  /*13e0*/  LDG.E.U16 R4, desc[UR36][R4.64] ;  /* 0x0000002404047981 */ /* 0x000ea4000c1e1500 */
[----:B--2---:R-:W-:-:S06]  /*13f0*/  HADD2.F32 R2, -RZ, R4.H0_H0 ;  /* 0x20000004ff027230 */ /* 0x004fcc0000004100 */
[----:B------:R-:W0:Y:S02]  /*1400*/  F2I.S64.TRUNC R2, R2 ;  /* 0x0000000200027311 */ /* 0x000e24000020d900 */
[----:B0-----:R-:W-:Y:S01]  /*1410*/  PRMT R26, R2, 0x7610, R26 ;  /* 0x00007610021a7816 */ /* 0x001fe2000000001a */
[----:B------:R-:W-:Y:S06]  /*1420*/  BRA `(.L_x_22595) ;  /* 0x0000000800bc7947 */ /* 0x000fec0003800000 */
.L_x_22600:
[----:B------:R-:W2:Y:S02]  /*1430*/  LDG.E.64 R2, desc[UR36][R4.64] ;  /* 0x0000002404027981 */ /* 0x000ea4000c1e1b00 */
[----:B--2---:R-:W0:Y:S02]  /*1440*/  F2I.S64.F64.TRUNC R2, R2 ;  /* 0x0000000200027311 */ /* 0x004e24000030d900 */
[----:B0-----:R-:W-:Y:S01]  /*1450*/  PRMT R26, R2, 0x7610, R26 ;  /* 0x00007610021a7816 */ /* 0x001fe2000000001a */
[----:B------:R-:W-:Y:S06]  /*1460*/  BRA `(.L_x_22595) ;  /* 0x0000000800ac7947 */ /* 0x000fec0003800000 */
.L_x_22590:
        /* <DEDUP_REMOVED lines=12> */
.L_x_22604:
[----:B------:R-:W2:Y:S02]  /*1530*/  LDG.E.64 R4, desc[UR36][R4.64] ;  /* 0x0000002404047981 */ /* 0x000ea4000c1e1b00 */
[----:B--2---:R-:W0:Y:S02]  /*1540*/  F2I.S64.F64.TRUNC R2, R4 ;  /* 0x0000000400027311 */ /* 0x004e24000030d900 */
[----:B0-----:R-:W-:Y:S01]  /*1550*/  PRMT R26, R2, 0x7610, R26 ;  /* 0x00007610021a7816 */ /* 0x001fe2000000001a */
[----:B------:R-:W-:Y:S06]  /*1560*/  BRA `(.L_x_22595) ;  /* 0x00000008006c7947 */ /* 0x000fec0003800000 */
.L_x_22603:
        /* <DEDUP_REMOVED lines=28> */
.L_x_22606:
        /* <DEDUP_REMOVED lines=15> */
.L_x_22605:
[----:B------:R-:W2:Y:S02]  /*1820*/  LDG.E.U16 R2, desc[UR36][R4.64] ;  /* 0x0000002404027981 */ /* 0x000ea4000c1e1500 */
[----:B--2---:R-:W-:-:S06]  /*1830*/  IMAD.U32 R2, R2, 0x10000, RZ ;  /* 0x0001000002027824 */ /* 0x004fcc00078e00ff */
[----:B------:R-:W0:Y:S02]  /*1840*/  F2I.S64.TRUNC R2, R2 ;  /* 0x0000000200027311 */ /* 0x000e24000020d900 */
[----:B0-----:R-:W-:Y:S01]  /*1850*/  PRMT R26, R2, 0x7610, R26 ;  /* 0x00007610021a7816 */ /* 0x001fe2000000001a */
[----:B------:R-:W-:Y:S06]  /*1860*/  BRA `(.L_x_22595) ;  /* 0x0000000400ac7947 */ /* 0x000fec0003800000 */
.L_x_22602:
        /* <DEDUP_REMOVED lines=10> */
.L_x_22609:
        /* <DEDUP_REMOVED lines=21> */
.L_x_22613:
[----:B------:R-:W-:Y:S05]  /*1a60*/  BSYNC B1 ;  /* 0x0000000000017941 */ /* 0x000fea0003800000 */
.L_x_22612:
[----:B------:R-:W-:Y:S01]  /*1a70*/  IMAD.SHL.U32 R2, R2, 0x100000, RZ ;  /* 0x0010000002027824 */ /* 0x000fe200078e00ff */
[----:B------:R-:W-:-:S04]  /*1a80*/  LEA R3, R0, 0x3b800000, 0x17 ;  /* 0x3b80000000037811 */ /* 0x000fc800078eb8ff */
[----:B------:R-:W-:-:S07]  /*1a90*/  LOP3.LUT R2, R3, R2, R4, 0xfe, !PT ;  /* 0x0000000203027212 */ /* 0x000fce00078efe04 */
.L_x_22611:
[----:B------:R-:W-:Y:S05]  /*1aa0*/  BSYNC B0 ;  /* 0x0000000000007941 */ /* 0x000fea0003800000 */
.L_x_22610:
[----:B------:R-:W0:Y:S02]  /*1ab0*/  F2I.S64.TRUNC R2, R2 ;  /* 0x0000000200027311 */ /* 0x000e24000020d900 */
[----:B0-----:R-:W-:Y:S01]  /*1ac0*/  PRMT R26, R2, 0x7610, R26 ;  /* 0x00007610021a7816 */ /* 0x001fe2000000001a */
[----:B------:R-:W-:Y:S06]  /*1ad0*/  BRA `(.L_x_22595) ;  /* 0x0000000400107947 */ /* 0x000fec0003800000 */
.L_x_22608:
        /* <DEDUP_REMOVED lines=21> */
.L_x_22617:
[----:B------:R-:W-:Y:S05]  /*1c30*/  BSYNC B1 ;  /* 0x0000000000017941 */ /* 0x000fea0003800000 */
.L_x_22616:
[----:B------:R-:W-:Y:S01]  /*1c40*/  IMAD.SHL.U32 R2, R2, 0x200000, RZ ;  /* 0x0020000002027824 */ /* 0x000fe200078e00ff */
[----:B------:R-:W-:-:S04]  /*1c50*/  LEA R3, R0, 0x37800000, 0x17 ;  /* 0x3780000000037811 */ /* 0x000fc800078eb8ff */
[----:B------:R-:W-:-:S07]  /*1c60*/  LOP3.LUT R2, R3, R2, R4, 0xfe, !PT ;  /* 0x0000000203027212 */ /* 0x000fce00078efe04 */
.L_x_22615:
[----:B------:R-:W-:Y:S05]  /*1c70*/  BSYNC B0 ;  /* 0x0000000000007941 */ /* 0x000fea0003800000 */
.L_x_22614:
[----:B------:R-:W0:Y:S02]  /*1c80*/  F2I.S64.TRUNC R2, R2 ;  /* 0x0000000200027311 */ /* 0x000e24000020d900 */
[----:B0-----:R-:W-:Y:S01]  /*1c90*/  PRMT R26, R2, 0x7610, R26 ;  /* 0x00007610021a7816 */ /* 0x001fe2000000001a */
[----:B------:R-:W-:Y:S06]  /*1ca0*/  BRA `(.L_x_22595) ;  /* 0x00000000009c7947 */ /* 0x000fec0003800000 */
.L_x_22607:
        /* <DEDUP_REMOVED lines=14> */
.L_x_22621:
[----:B------:R-:W-:Y:S05]  /*1d90*/  BSYNC B0 ;  /* 0x0000000000007941 */ /* 0x000fea0003800000 */
.L_x_22620:
[----:B------:R-:W0:Y:S02]  /*1da0*/  F2I.S64.TRUNC R2, R2 ;  /* 0x0000000200027311 */ /* 0x000e24000020d900 */
[----:B0-----:R-:W-:Y:S01]  /*1db0*/  PRMT R26, R2, 0x7610, R26 ;  /* 0x00007610021a7816 */ /* 0x001fe2000000001a */
[----:B------:R-:W-:Y:S06]  /*1dc0*/  BRA `(.L_x_22595) ;  /* 0x0000000000547947 */ /* 0x000fec0003800000 */
.L_x_22594:
        /* <DEDUP_REMOVED lines=16> */
.L_x_22622:
[----:B------:R-:W-:Y:S01]  /*1ed0*/  PRMT R26, RZ, 0x7610, R26 ;  /* 0x00007610ff1a7816 */ /* 0x000fe2000000001a */
[----:B------:R-:W-:Y:S06]  /*1ee0*/  BRA `(.L_x_22595) ;  /* 0x00000000000c7947 */ /* 0x000fec0003800000 */
.L_x_22619:
[----:B------:R1:W5:Y:S01]  /*1ef0*/  LDG.E.U8 R26, desc[UR36][R4.64] ;  /* 0x00000024041a7981 */ /* 0x000362000c1e1100 */
[----:B------:R-:W-:Y:S05]  /*1f00*/  BRA `(.L_x_22595) ;  /* 0x0000000000047947 */ /* 0x000fea0003800000 */
.L_x_22618:
[----:B------:R0:W5:Y:S02]  /*1f10*/  LDG.E.U8 R26, desc[UR36][R4.64] ;  /* 0x00000024041a7981 */ /* 0x000164000c1e1100 */
.L_x_22595:
[----:B------:R-:W-:-:S07]  /*1f20*/  VIADD R18, R18, 0x80 ;  /* 0x0000008012127836 */ /* 0x000fce0000000000 */
.L_x_22589:
[----:B------:R-:W-:Y:S05]  /*1f30*/  BSYNC B6 ;  /* 0x0000000000067941 */ /* 0x000fea0003800000 */
.L_x_22588:
[----:B------:R-:W-:Y:S01]  /*1f40*/  ISETP.GE.AND P0, PT, R18, R23, PT ;  /* 0x000000171200720c */ /* 0x000fe20003f06270 */
[----:B------:R-:W-:Y:S01]  /*1f50*/  BSSY B6, `(.L_x_22623) ;  /* 0x00000e9000067945 */ /* 0x000fe20003800000 */
[----:B------:R-:W-:Y:S02]  /*1f60*/  PRMT R16, RZ, 0x7610, R16 ;  /* 0x00007610ff107816 */ /* 0x000fe40000000010 */
[----:B------:R-:W-:-:S09]  /*1f70*/  PRMT R2, RZ, 0x7610, R2 ;  /* 0x00007610ff027816 */ /* 0x000fd20000000002 */
        /* <DEDUP_REMOVED lines=21> */
.L_x_22628:
[----:B------:R0:W5:Y:S01]  /*20d0*/  LDG.E.U8 R2, desc[UR36][R6.64] ;  /* 0x0000002406027981 */ /* 0x000162000c1e1100 */
[----:B------:R-:W-:Y:S05]  /*20e0*/  BRA `(.L_x_22630) ;  /* 0x0000000c00387947 */ /* 0x000fea0003800000 */
.L_x_22627:
        /* <DEDUP_REMOVED lines=8> */
.L_x_22632:
[----:B------:R0:W5:Y:S01]  /*2170*/  LDG.E.U8 R2, desc[UR36][R6.64] ;  /* 0x0000002406027981 */ /* 0x000162000c1e1100 */
[----:B------:R-:W-:Y:S05]  /*2180*/  BRA `(.L_x_22630) ;  /* 0x0000000c00107947 */ /* 0x000fea0003800000 */
.L_x_22631:
[----:B------:R0:W5:Y:S01]  /*2190*/  LDG.E.U16 R2, desc[UR36][R6.64] ;  /* 0x0000002406027981 */ /* 0x000162000c1e1500 */
[----:B------:R-:W-:Y:S05]  /*21a0*/  BRA `(.L_x_22630) ;  /* 0x0000000c00087947 */ /* 0x000fea0003800000 */
.L_x_22626:
        /* <DEDUP_REMOVED lines=9> */
.L_x_22634:
[----:B------:R-:W2:Y:S02]  /*2240*/  LDG.E.U16 R3, desc[UR36][R6.64] ;  /* 0x0000002406037981 */ /* 0x000ea4000c1e1500 */
[----:B--2---:R-:W-:-:S06]  /*2250*/  HADD2.F32 R3, -RZ, R3.H0_H0 ;  /* 0x20000003ff037230 */ /* 0x004fcc0000004100 */
[----:B------:R-:W0:Y:S01]  /*2260*/  F2I.S64.TRUNC R2, R3 ;  /* 0x0000000300027311 */ /* 0x000e22000020d900 */
[----:B------:R-:W-:Y:S05]  /*2270*/  BRA `(.L_x_22630) ;  /* 0x0000000800d47947 */ /* 0x000fea0003800000 */
.L_x_22633:
        /* <DEDUP_REMOVED lines=9> */
.L_x_22636:
[----:B------:R-:W2:Y:S02]  /*2310*/  LDG.E.U16 R6, desc[UR36][R6.64] ;  /* 0x0000002406067981 */ /* 0x000ea4000c1e1500 */
[----:B--2---:R-:W-:-:S06]  /*2320*/  HADD2.F32 R3, -RZ, R6.H0_H0 ;  /* 0x20000006ff037230 */ /* 0x004fcc0000004100 */
[----:B------:R-:W0:Y:S01]  /*2330*/  F2I.S64.TRUNC R2, R3 ;  /* 0x0000000300027311 */ /* 0x000e22000020d900 */
[----:B------:R-:W-:Y:S05]  /*2340*/  BRA `(.L_x_22630) ;  /* 0x0000000800a07947 */ /* 0x000fea0003800000 */
.L_x_22635:
[----:B-1234-:R-:W2:Y:S02]  /*2350*/  LDG.E.64 R4, desc[UR36][R6.64] ;  /* 0x0000002406047981 */ /* 0x01eea4000c1e1b00 */
[----:B--2---:R-:W0:Y:S02]  /*2360*/  F2I.S64.F64.TRUNC R4, R4 ;  /* 0x0000000400047311 */ /* 0x004e24000030d900 */
[----:B0-----:R-:W-:Y:S01]  /*2370*/  PRMT R2, R4, 0x7610, R2 ;  /* 0x0000761004027816 */ /* 0x001fe20000000002 */
[----:B------:R-:W-:Y:S06]  /*2380*/  BRA `(.L_x_22630) ;  /* 0x0000000800907947 */ /* 0x000fec0003800000 */
.L_x_22625:
        /* <DEDUP_REMOVED lines=12> */
.L_x_22639:
[----:B------:R-:W2:Y:S02]  /*2450*/  LDG.E.64 R6, desc[UR36][R6.64] ;  /* 0x0000002406067981 */ /* 0x000ea4000c1e1b00 */
[----:B--2---:R0:W2:Y:S01]  /*2460*/  F2I.S64.F64.TRUNC R2, R6 ;  /* 0x0000000600027311 */ /* 0x0040a2000030d900 */
[----:B------:R-:W-:Y:S05]  /*2470*/  BRA `(.L_x_22630) ;  /* 0x0000000800547947 */ /* 0x000fea0003800000 */
.L_x_22638:
        /* <DEDUP_REMOVED lines=11> */
[----:B-1-34-:R-:W-:-:S05]  /*2530*/  VIADD R4, R2, 0x1000000 ;  /* 0x0100000002047836 */ /* 0x01afca0000000000 */
        /* <DEDUP_REMOVED lines=15> */
.L_x_22641:
        /* <DEDUP_REMOVED lines=14> */
.L_x_22640:
[----:B------:R-:W2:Y:S02]  /*2710*/  LDG.E.U16 R3, desc[UR36][R6.64] ;  /* 0x0000002406037981 */ /* 0x000ea4000c1e1500 */
[----:B--2---:R-:W-:-:S06]  /*2720*/  IMAD.U32 R3, R3, 0x10000, RZ ;  /* 0x0001000003037824 */ /* 0x004fcc00078e00ff */
[----:B------:R-:W0:Y:S01]  /*2730*/  F2I.S64.TRUNC R2, R3 ;  /* 0x0000000300027311 */ /* 0x000e22000020d900 */
[----:B------:R-:W-:Y:S05]  /*2740*/  BRA `(.L_x_22630) ;  /* 0x0000000400a07947 */ /* 0x000fea0003800000 */
.L_x_22637:
        /* <DEDUP_REMOVED lines=10> */
.L_x_22644:
        /* <DEDUP_REMOVED lines=13> */
[----:B-1-34-:R-:W-:-:S06]  /*28c0*/  IMAD.U32 R4, R3, -0x80000000, RZ ;  /* 0x8000000003047824 */ /* 0x01afcc00078e00ff */
[----:B------:R-:W-:Y:S05]  /*28d0*/  @P0 BRA `(.L_x_22648) ;  /* 0x0000000000180947 */ /* 0x000fea0003800000 */
[----:B------:R-:W0:Y:S02]  /*28e0*/  FLO.U32 R3, R2 ;  /* 0x0000000200037300 */ /* 0x000e2400000e0000 */
[----:B0-----:R-:W-:-:S04]  /*28f0*/  IADD3 R3, -R3, 0x1f, RZ ;  /* 0x0000001f03037810 */ /* 0x001fc80007ffe1ff */
[----:B------:R-:W-:Y:S01]  /*2900*/  IADD3 R0, R0, 0x1d, -R3 ;  /* 0x0000001d00007810 */ /* 0x000fe20007ffe803 */
[----:B------:R-:W-:-:S05]  /*2910*/  VIADD R5, R3, 0xffffffe4 ;  /* 0xffffffe403057836 */ /* 0x000fca0000000000 */
[----:B------:R-:W-:-:S04]  /*2920*/  SHF.L.U32 R5, R2, R5, RZ ;  /* 0x0000000502057219 */ /* 0x000fc800000006ff */
[----:B------:R-:W-:-:S07]  /*2930*/  LOP3.LUT R2, R5, 0x7, RZ, 0xc0, !PT ;  /* 0x0000000705027812 */ /* 0x000fce00078ec0ff */
.L_x_22648:
[----:B------:R-:W-:Y:S05]  /*2940*/  BSYNC B1 ;  /* 0x0000000000017941 */ /* 0x000fea0003800000 */
.L_x_22647:
[----:B------:R-:W-:Y:S01]  /*2950*/  IMAD.SHL.U32 R2, R2, 0x100000, RZ ;  /* 0x0010000002027824 */ /* 0x000fe200078e00ff */
[----:B------:R-:W-:-:S04]  /*2960*/  LEA R3, R0, 0x3b800000, 0x17 ;  /* 0x3b80000000037811 */ /* 0x000fc800078eb8ff */
[----:B------:R-:W-:-:S07]  /*2970*/  LOP3.LUT R3, R3, R2, R4, 0xfe, !PT ;  /* 0x0000000203037212 */ /* 0x000fce00078efe04 */
.L_x_22646:
[----:B------:R-:W-:Y:S05]  /*2980*/  BSYNC B0 ;  /* 0x0000000000007941 */ /* 0x000fea0003800000 */
.L_x_22645:
[----:B------:R-:W0:Y:S01]  /*2990*/  F2I.S64.TRUNC R2, R3 ;  /* 0x0000000300027311 */ /* 0x000e22000020d900 */
[----:B------:R-:W-:Y:S05]  /*29a0*/  BRA `(.L_x_22630) ;  /* 0x0000000400087947 */ /* 0x000fea0003800000 */
.L_x_22643:
        /* <DEDUP_REMOVED lines=21> */
.L_x_22652:
[----:B------:R-:W-:Y:S05]  /*2b00*/  BSYNC B1 ;  /* 0x0000000000017941 */ /* 0x000fea0003800000 */
.L_x_22651:
[----:B------:R-:W-:Y:S01]  /*2b10*/  IMAD.SHL.U32 R2, R2, 0x200000, RZ ;  /* 0x0020000002027824 */ /* 0x000fe200078e00ff */
[----:B------:R-:W-:-:S04]  /*2b20*/  LEA R3, R0, 0x37800000, 0x17 ;  /* 0x3780000000037811 */ /* 0x000fc800078eb8ff */
[----:B------:R-:W-:-:S07]  /*2b30*/  LOP3.LUT R3, R3, R2, R4, 0xfe, !PT ;  /* 0x0000000203037212 */ /* 0x000fce00078efe04 */
.L_x_22650:
[----:B------:R-:W-:Y:S05]  /*2b40*/  BSYNC B0 ;  /* 0x0000000000007941 */ /* 0x000fea0003800000 */
.L_x_22649:
[----:B------:R-:W0:Y:S01]  /*2b50*/  F2I.S64.TRUNC R2, R3 ;  /* 0x0000000300027311 */ /* 0x000e22000020d900 */
[----:B------:R-:W-:Y:S05]  /*2b60*/  BRA `(.L_x_22630) ;  /* 0x0000000000987947 */ /* 0x000fea0003800000 */
.L_x_22642:
        /* <DEDUP_REMOVED lines=14> */
.L_x_22656:
[----:B------:R-:W-:Y:S05]  /*2c50*/  BSYNC B0 ;  /* 0x0000000000007941 */ /* 0x000fea0003800000 */
.L_x_22655:
[----:B------:R-:W0:Y:S01]  /*2c60*/  F2I.S64.TRUNC R2, R3 ;  /* 0x0000000300027311 */ /* 0x000e22000020d900 */
[----:B------:R-:W-:Y:S05]  /*2c70*/  BRA `(.L_x_22630) ;  /* 0x0000000000547947 */ /* 0x000fea0003800000 */
.L_x_22629:
[----:B------:R-:W-:Y:S01]  /*2c80*/  MOV R2, 0x0 ;  /* 0x0000000000027802 */ /* 0x000fe20000000f00 */
[----:B------:R-:W-:Y:S01]  /*2c90*/  ULDC.64 UR4, c[0x4][0x198] ;  /* 0x0100660000047ab9 */ /* 0x000fe20000000a00 */
[----:B------:R-:W-:Y:S01]  /*2ca0*/  ULDC.64 UR6, c[0x4][0x8] ;  /* 0x0100020000067ab9 */ /* 0x000fe20000000a00 */
[----:B-1234-:R-:W-:Y:S02]  /*2cb0*/  IMAD.U32 R4, RZ, RZ, UR4 ;  /* 0x00000004ff047e24 */ /* 0x01efe4000f8e00ff */
        /* <DEDUP_REMOVED lines=12> */
.L_x_22657:
[----:B------:R-:W-:Y:S01]  /*2d80*/  PRMT R2, RZ, 0x7610, R2 ;  /* 0x00007610ff027816 */ /* 0x000fe20000000002 */
[----:B------:R-:W-:Y:S06]  /*2d90*/  BRA `(.L_x_22630) ;  /* 0x00000000000c7947 */ /* 0x000fec0003800000 */
.L_x_22654:
[----:B------:R0:W5:Y:S01]  /*2da0*/  LDG.E.U8 R2, desc[UR36][R6.64] ;  /* 0x0000002406027981 */ /* 0x000162000c1e1100 */
[----:B------:R-:W-:Y:S05]  /*2db0*/  BRA `(.L_x_22630) ;  /* 0x0000000000047947 */ /* 0x000fea0003800000 */
.L_x_22653:
[----:B------:R0:W5:Y:S02]  /*2dc0*/  LDG.E.U8 R2, desc[UR36][R6.64] ;  /* 0x0000002406027981 */ /* 0x000164000c1e1100 */
.L_x_22630:
[----:B------:R-:W-:-:S07]  /*2dd0*/  VIADD R18, R18, 0x80 ;  /* 0x0000008012127836 */ /* 0x000fce0000000000 */
.L_x_22624:
[----:B------:R-:W-:Y:S05]  /*2de0*/  BSYNC B6 ;  /* 0x0000000000067941 */ /* 0x000fea0003800000 */
.L_x_22623:
        /* <DEDUP_REMOVED lines=22> */
.L_x_22663:
[----:B------:R0:W5:Y:S01]  /*2f50*/  LDG.E.U8 R16, desc[UR36][R6.64] ;  /* 0x0000002406107981 */ /* 0x000162000c1e1100 */
[----:B------:R-:W-:Y:S05]  /*2f60*/  BRA `(.L_x_22659) ;  /* 0x0000000c00607947 */ /* 0x000fea0003800000 */
.L_x_22662:
        /* <DEDUP_REMOVED lines=8> */
.L_x_22666:
[----:B------:R0:W5:Y:S01]  /*2ff0*/  LDG.E.U8 R16, desc[UR36][R6.64] ;  /* 0x0000002406107981 */ /* 0x000162000c1e1100 */
[----:B------:R-:W-:Y:S05]  /*3000*/  BRA `(.L_x_22659) ;  /* 0x0000000c00387947 */ /* 0x000fea0003800000 */
.L_x_22665:
[----:B------:R0:W5:Y:S01]  /*3010*/  LDG.E.U16 R16, desc[UR36][R6.64] ;  /* 0x0000002406107981 */ /* 0x000162000c1e1500 */
[----:B------:R-:W-:Y:S05]  /*3020*/  BRA `(.L_x_22659) ;  /* 0x0000000c00307947 */ /* 0x000fea0003800000 */
.L_x_22661:
        /* <DEDUP_REMOVED lines=10> */
.L_x_22668:
[----:B------:R-:W2:Y:S02]  /*30d0*/  LDG.E.U16 R4, desc[UR36][R6.64] ;  /* 0x0000002406047981 */ /* 0x000ea4000c1e1500 */
[----:B--2---:R-:W-:-:S06]  /*30e0*/  HADD2.F32 R4, -RZ, R4.H0_H0 ;  /* 0x20000004ff047230 */ /* 0x004fcc0000004100 */
[----:B------:R-:W0:Y:S02]  /*30f0*/  F2I.S64.TRUNC R4, R4 ;  /* 0x0000000400047311 */ /* 0x000e24000020d900 */
[----:B0-----:R-:W-:Y:S01]  /*3100*/  PRMT R16, R4, 0x7610, R16 ;  /* 0x0000761004107816 */ /* 0x001fe20000000010 */
[----:B------:R-:W-:Y:S06]  /*3110*/  BRA `(.L_x_22659) ;  /* 0x0000000800f47947 */ /* 0x000fec0003800000 */
.L_x_22667:
        /* <DEDUP_REMOVED lines=10> */
.L_x_22670:
[----:B------:R-:W2:Y:S02]  /*31c0*/  LDG.E.U16 R6, desc[UR36][R6.64] ;  /* 0x0000002406067981 */ /* 0x000ea4000c1e1500 */
[----:B--2---:R-:W-:-:S06]  /*31d0*/  HADD2.F32 R4, -RZ, R6.H0_H0 ;  /* 0x20000006ff047230 */ /* 0x004fcc0000004100 */
[----:B------:R-:W0:Y:S02]  /*31e0*/  F2I.S64.TRUNC R4, R4 ;  /* 0x0000000400047311 */ /* 0x000e24000020d900 */
[----:B0-----:R-:W-:Y:S01]  /*31f0*/  PRMT R16, R4, 0x7610, R16 ;  /* 0x0000761004107816 */ /* 0x001fe20000000010 */
[----:B------:R-:W-:Y:S06]  /*3200*/  BRA `(.L_x_22659) ;  /* 0x0000000800b87947 */ /* 0x000fec0003800000 */
.L_x_22669:
[----:B------:R-:W2:Y:S02]  /*3210*/  LDG.E.64 R4, desc[UR36][R6.64] ;  /* 0x0000002406047981 */ /* 0x000ea4000c1e1b00 */
[----:B--2---:R-:W0:Y:S02]  /*3220*/  F2I.S64.F64.TRUNC R4, R4 ;  /* 0x0000000400047311 */ /* 0x004e24000030d900 */
[----:B0-----:R-:W-:Y:S01]  /*3230*/  PRMT R16, R4, 0x7610, R16 ;  /* 0x0000761004107816 */ /* 0x001fe20000000010 */
[----:B------:R-:W-:Y:S06]  /*3240*/  BRA `(.L_x_22659) ;  /* 0x0000000800a87947 */ /* 0x000fec0003800000 */
.L_x_22660:
        /* <DEDUP_REMOVED lines=12> */
.L_x_22673:
[----:B------:R-:W2:Y:S02]  /*3310*/  LDG.E.64 R6, desc[UR36][R6.64] ;  /* 0x0000002406067981 */ /* 0x000ea4000c1e1b00 */
[----:B--2---:R-:W0:Y:S02]  /*3320*/  F2I.S64.F64.TRUNC R4, R6 ;  /* 0x0000000600047311 */ /* 0x004e24000030d900 */
[----:B0-----:R-:W-:Y:S01]  /*3330*/  PRMT R16, R4, 0x7610, R16 ;  /* 0x0000761004107816 */ /* 0x001fe20000000010 */
[----:B------:R-:W-:Y:S06]  /*3340*/  BRA `(.L_x_22659) ;  /* 0x0000000800687947 */ /* 0x000fec0003800000 */
.L_x_22672:
        /* <DEDUP_REMOVED lines=28> */
.L_x_22675:
        /* <DEDUP_REMOVED lines=12> */
[----:B------:R-:W0:Y:S02]  /*35d0*/  F2I.S64.TRUNC R4, R0 ;  /* 0x0000000000047311 */ /* 0x000e24000020d900 */
[----:B0-----:R-:W-:Y:S01]  /*35e0*/  PRMT R16, R4, 0x7610, R16 ;  /* 0x0000761004107816 */ /* 0x001fe20000000010 */
[----:B------:R-:W-:Y:S06]  /*35f0*/  BRA `(.L_x_22659) ;  /* 0x0000000400bc7947 */ /* 0x000fec0003800000 */
.L_x_22674:
[----:B------:R-:W2:Y:S02]  /*3600*/  LDG.E.U16 R4, desc[UR36][R6.64] ;  /* 0x0000002406047981 */ /* 0x000ea4000c1e1500 */
[----:B--2---:R-:W-:-:S06]  /*3610*/  IMAD.U32 R4, R4, 0x10000, RZ ;  /* 0x0001000004047824 */ /* 0x004fcc00078e00ff */
[----:B------:R-:W0:Y:S02]  /*3620*/  F2I.S64.TRUNC R4, R4 ;  /* 0x0000000400047311 */ /* 0x000e24000020d900 */
[----:B0-----:R-:W-:Y:S01]  /*3630*/  PRMT R16, R4, 0x7610, R16 ;  /* 0x0000761004107816 */ /* 0x001fe20000000010 */
[----:B------:R-:W-:Y:S06]  /*3640*/  BRA `(.L_x_22659) ;  /* 0x0000000400a87947 */ /* 0x000fec0003800000 */
.L_x_22671:
        /* <DEDUP_REMOVED lines=10> */
.L_x_22678:
        /* <DEDUP_REMOVED lines=21> */
.L_x_22682:
[----:B------:R-:W-:Y:S05]  /*3840*/  BSYNC B1 ;  /* 0x0000000000017941 */ /* 0x000fea0003800000 */
.L_x_22681:
[----:B------:R-:W-:Y:S01]  /*3850*/  IMAD.SHL.U32 R3, R3, 0x100000, RZ ;  /* 0x0010000003037824 */ /* 0x000fe200078e00ff */
[----:B------:R-:W-:-:S04]  /*3860*/  LEA R5, R0, 0x3b800000, 0x17 ;  /* 0x3b80000000057811 */ /* 0x000fc800078eb8ff */
[----:B------:R-:W-:-:S07]  /*3870*/  LOP3.LUT R4, R5, R3, R6, 0xfe, !PT ;  /* 0x0000000305047212 */ /* 0x000fce00078efe06 */
.L_x_22680:
[----:B------:R-:W-:Y:S05]  /*3880*/  BSYNC B0 ;  /* 0x0000000000007941 */ /* 0x000fea0003800000 */
.L_x_22679:
[----:B------:R-:W0:Y:S02]  /*3890*/  F2I.S64.TRUNC R4, R4 ;  /* 0x0000000400047311 */ /* 0x000e24000020d900 */
[----:B0-----:R-:W-:Y:S01]  /*38a0*/  PRMT R16, R4, 0x7610, R16 ;  /* 0x0000761004107816 */ /* 0x001fe20000000010 */
[----:B------:R-:W-:Y:S06]  /*38b0*/  BRA `(.L_x_22659) ;  /* 0x00000004000c7947 */ /* 0x000fec0003800000 */
.L_x_22677:
        /* <DEDUP_REMOVED lines=21> */
.L_x_22686:
[----:B------:R-:W-:Y:S05]  /*3a10*/  BSYNC B1 ;  /* 0x0000000000017941 */ /* 0x000fea0003800000 */
.L_x_22685:
[----:B------:R-:W-:Y:S01]  /*3a20*/  IMAD.SHL.U32 R3, R3, 0x200000, RZ ;  /* 0x0020000003037824 */ /* 0x000fe200078e00ff */
[----:B------:R-:W-:-:S04]  /*3a30*/  LEA R5, R0, 0x37800000, 0x17 ;  /* 0x3780000000057811 */ /* 0x000fc800078eb8ff */
[----:B------:R-:W-:-:S07]  /*3a40*/  LOP3.LUT R4, R5, R3, R6, 0xfe, !PT ;  /* 0x0000000305047212 */ /* 0x000fce00078efe06 */
.L_x_22684:
[----:B------:R-:W-:Y:S05]  /*3a50*/  BSYNC B0 ;  /* 0x0000000000007941 */ /* 0x000fea0003800000 */
.L_x_22683:
[----:B------:R-:W0:Y:S02]  /*3a60*/  F2I.S64.TRUNC R4, R4 ;  /* 0x0000000400047311 */ /* 0x000e24000020d900 */
[----:B0-----:R-:W-:Y:S01]  /*3a70*/  PRMT R16, R4, 0x7610, R16 ;  /* 0x0000761004107816 */ /* 0x001fe20000000010 */
[----:B------:R-:W-:Y:S06]  /*3a80*/  BRA `(.L_x_22659) ;  /* 0x0000000000987947 */ /* 0x000fec0003800000 */
.L_x_22676:
        /* <DEDUP_REMOVED lines=14> */
.L_x_22690:
[----:B------:R-:W-:Y:S05]  /*3b70*/  BSYNC B0 ;  /* 0x0000000000007941 */ /* 0x000fea0003800000 */
.L_x_22689:
[----:B------:R-:W0:Y:S02]  /*3b80*/  F2I.S64.TRUNC R4, R4 ;  /* 0x0000000400047311 */ /* 0x000e24000020d900 */
[----:B0-----:R-:W-:Y:S01]  /*3b90*/  PRMT R16, R4, 0x7610, R16 ;  /* 0x0000761004107816 */ /* 0x001fe20000000010 */
[----:B------:R-:W-:Y:S06]  /*3ba0*/  BRA `(.L_x_22659) ;  /* 0x0000000000507947 */ /* 0x000fec0003800000 */
.L_x_22664:
        /* <DEDUP_REMOVED lines=16> */
.L_x_22691:
[----:B------:R-:W-:Y:S05]  /*3cb0*/  BRA `(.L_x_22659) ;  /* 0x00000000000c7947 */ /* 0x000fea0003800000 */
.L_x_22688:
[----:B------:R0:W5:Y:S01]  /*3cc0*/  LDG.E.U8 R16, desc[UR36][R6.64] ;  /* 0x0000002406107981 */ /* 0x000162000c1e1100 */
[----:B------:R-:W-:Y:S05]  /*3cd0*/  BRA `(.L_x_22659) ;  /* 0x0000000000047947 */ /* 0x000fea0003800000 */
.L_x_22687:
[----:B------:R0:W5:Y:S02]  /*3ce0*/  LDG.E.U8 R16, desc[UR36][R6.64] ;  /* 0x0000002406107981 */ /* 0x000164000c1e1100 */
.L_x_22659:
[----:B------:R-:W-:Y:S05]  /*3cf0*/  BSYNC B6 ;  /* 0x0000000000067941 */ /* 0x000fea0003800000 */
.L_x_22658:
[----:B------:R-:W-:Y:S01]  /*3d00*/  PRMT R0, R22, 0x9910, RZ ;  /* 0x0000991016007816 */ /* 0x000fe200000000ff */
[----:B------:R-:W-:Y:S02]  /*3d10*/  IMAD.MOV.U32 R19, RZ, RZ, 0x1 ;  /* 0x00000001ff137424 */ /* 0x000fe400078e00ff */
[----:B------:R-:W-:Y:S01]  /*3d20*/  IMAD.MOV.U32 R18, RZ, RZ, 0x1 ;  /* 0x00000001ff127424 */ /* 0x000fe200078e00ff */
[----:B------:R-:W-:Y:S01]  /*3d30*/  ISETP.NE.AND P0, PT, R0, RZ, PT ;  /* 0x000000ff0000720c */ /* 0x000fe20003f05270 */
[----:B------:R-:W-:Y:S02]  /*3d40*/  IMAD.MOV.U32 R17, RZ, RZ, 0x1 ;  /* 0x00000001ff117424 */ /* 0x000fe400078e00ff */
[----:B------:R-:W-:-:S10]  /*3d50*/  IMAD.MOV.U32 R0, RZ, RZ, 0x1 ;  /* 0x00000001ff007424 */ /* 0x000fd400078e00ff */
[----:B------:R-:W-:Y:S05]  /*3d60*/  @!P0 BRA `(.L_x_22692) ;  /* 0x0000000400448947 */ /* 0x000fea0003800000 */
[----:B------:R-:W0:Y:S01]  /*3d70*/  S2R R8, SR_TID.X ;  /* 0x0000000000087919 */ /* 0x000e220000002100 */
[----:B------:R-:W-:Y:S01]  /*3d80*/  BSSY B0, `(.L_x_22693) ;  /* 0x0000019000007945 */ /* 0x000fe20003800000 */
[CC--:B0-----:R-:W-:Y:S01]  /*3d90*/  ISETP.GE.AND P3, PT, R8.reuse, R23.reuse, PT ;  /* 0x000000170800720c */ /* 0x0c1fe20003f66270 */
[C---:B------:R-:W-:Y:S02]  /*3da0*/  VIADD R10, R8.reuse, 0x80 ;  /* 0x00000080080a7836 */ /* 0x040fe40000000000 */
[C---:B-1234-:R-:W-:Y:S02]  /*3db0*/  VIADD R4, R8.reuse, 0x100 ;  /* 0x0000010008047836 */ /* 0x05efe40000000000 */
[----:B------:R-:W-:Y:S01]  /*3dc0*/  VIADD R6, R8, 0x180 ;  /* 0x0000018008067836 */ /* 0x000fe20000000000 */
[-C--:B------:R-:W-:Y:S02]  /*3dd0*/  ISETP.GE.AND P2, PT, R10, R23.reuse, PT ;  /* 0x000000170a00720c */ /* 0x080fe40003f46270 */
[----:B------:R-:W-:-:S02]  /*3de0*/  ISETP.GE.AND P0, PT, R4, R23, PT ;  /* 0x000000170400720c */ /* 0x000fc40003f06270 */
[----:B------:R-:W-:-:S03]  /*3df0*/  ISETP.GE.AND P1, PT, R6, R23, PT ;  /* 0x000000170600720c */ /* 0x000fc60003f26270 */
[----:B------:R-:W-:Y:S10]  /*3e00*/  @P3 BRA `(.L_x_22694) ;  /* 0x0000000000403947 */ /* 0x000ff40003800000 */
[----:B------:R-:W-:Y:S01]  /*3e10*/  IMAD.MOV.U32 R0, RZ, RZ, 0x1 ;  /* 0x00000001ff007424 */ /* 0x000fe200078e00ff */
[----:B------:R-:W-:-:S07]  /*3e20*/  PRMT R3, R22, 0x7610, R3 ;  /* 0x0000761016037816 */ /* 0x000fce0000000003 */
.L_x_22695:
[C---:B------:R-:W-:Y:S02]  /*3e30*/  LOP3.LUT R4, R3.reuse, 0x1, RZ, 0xc0, !PT ;  /* 0x0000000103047812 */ /* 0x040fe400078ec0ff */
[----:B------:R-:W-:Y:S02]  /*3e40*/  PRMT R5, R0, 0x9910, RZ ;  /* 0x0000991000057816 */ /* 0x000fe400000000ff */
[----:B------:R-:W-:Y:S02]  /*3e50*/  ISETP.NE.U32.AND P3, PT, R4, 0x1, PT ;  /* 0x000000010400780c */ /* 0x000fe40003f65070 */
[----:B------:R-:W-:Y:S02]  /*3e60*/  LOP3.LUT R0, R3, 0xffff, RZ, 0xc0, !PT ;  /* 0x0000ffff03007812 */ /* 0x000fe400078ec0ff */
[----:B-----5:R-:W-:Y:S02]  /*3e70*/  SEL R4, R24, 0x1, !P3 ;  /* 0x0000000118047807 */ /* 0x020fe40005800000 */
[----:B------:R-:W-:-:S02]  /*3e80*/  SHF.R.U32.HI R0, RZ, 0x1, R0 ;  /* 0x00000001ff007819 */ /* 0x000fc40000011600 */
[----:B------:R-:W-:Y:S01]  /*3e90*/  PRMT R3, R4, 0x9910, RZ ;  /* 0x0000991004037816 */ /* 0x000fe200000000ff */
[----:B------:R-:W-:Y:S01]  /*3ea0*/  IMAD.MOV.U32 R4, RZ, RZ, R5 ;  /* 0x000000ffff047224 */ /* 0x000fe200078e0005 */
[----:B------:R-:W-:-:S03]  /*3eb0*/  PRMT R24, R24, 0x9910, RZ ;  /* 0x0000991018187816 */ /* 0x000fc600000000ff */
[----:B------:R-:W-:Y:S01]  /*3ec0*/  IMAD.MOV.U32 R5, RZ, RZ, R3 ;  /* 0x000000ffff057224 */ /* 0x000fe200078e0003 */
[----:B------:R-:W-:Y:S01]  /*3ed0*/  LOP3.LUT P3, R3, R0, 0x7f, RZ, 0xc0, !PT ;  /* 0x0000007f00037812 */ /* 0x000fe2000786c0ff */
[----:B------:R-:W-:Y:S02]  /*3ee0*/  IMAD R24, R24, R24, RZ ;  /* 0x0000001818187224 */ /* 0x000fe400078e02ff */
[----:B------:R-:W-:-:S10]  /*3ef0*/  IMAD R0, R4, R5, RZ ;  /* 0x0000000504007224 */ /* 0x000fd400078e02ff */
[----:B------:R-:W-:Y:S05]  /*3f00*/  @P3 BRA `(.L_x_22695) ;  /* 0xfffffffc00c83947 */ /* 0x000fea000383ffff */
.L_x_22694:
[----:B------:R-:W-:Y:S05]  /*3f10*/  BSYNC B0 ;  /* 0x0000000000007941 */ /* 0x000fea0003800000 */
.L_x_22693:
[----:B------:R-:W-:Y:S04]  /*3f20*/  BSSY B0, `(.L_x_22696) ;  /* 0x0000010000007945 */ /* 0x000fe80003800000 */
[----:B------:R-:W-:Y:S05]  /*3f30*/  @P2 BRA `(.L_x_22697) ;  /* 0x0000000000382947 */ /* 0x000fea0003800000 */
[----:B------:R-:W-:Y:S01]  /*3f40*/  IMAD.MOV.U32 R17, RZ, RZ, 0x1 ;  /* 0x00000001ff117424 */ /* 0x000fe200078e00ff */
[----:B------:R-:W-:-:S07]  /*3f50*/  PRMT R3, R22, 0x7610, R3 ;  /* 0x0000761016037816 */ /* 0x000fce0000000003 */
.L_x_22698:
[C---:B------:R-:W-:Y:S02]  /*3f60*/  LOP3.LUT R4, R3.reuse, 0x1, RZ, 0xc0, !PT ;  /* 0x0000000103047812 */ /* 0x040fe400078ec0ff */
[----:B------:R-:W-:Y:S02]  /*3f70*/  LOP3.LUT R3, R3, 0xffff, RZ, 0xc0, !PT ;  /* 0x0000ffff03037812 */ /* 0x000fe400078ec0ff */
[----:B------:R-:W-:Y:S02]  /*3f80*/  ISETP.NE.U32.AND P2, PT, R4, 0x1, PT ;  /* 0x000000010400780c */ /* 0x000fe40003f45070 */
[----:B------:R-:W-:Y:S02]  /*3f90*/  SHF.R.U32.HI R3, RZ, 0x1, R3 ;  /* 0x00000001ff037819 */ /* 0x000fe40000011603 */
[----:B-----5:R-:W-:Y:S02]  /*3fa0*/  SEL R4, R26, 0x1, !P2 ;  /* 0x000000011a047807 */ /* 0x020fe40005000000 */
[----:B------:R-:W-:-:S02]  /*3fb0*/  LOP3.LUT P2, R3, R3, 0x7f, RZ, 0xc0, !PT ;  /* 0x0000007f03037812 */ /* 0x000fc4000784c0ff */
[----:B------:R-:W-:Y:S02]  /*3fc0*/  PRMT R17, R17, 0x9910, RZ ;  /* 0x0000991011117816 */ /* 0x000fe400000000ff */
[----:B------:R-:W-:Y:S02]  /*3fd0*/  PRMT R26, R26, 0x9910, RZ ;  /* 0x000099101a1a7816 */ /* 0x000fe400000000ff */
[----:B------:R-:W-:-:S03]  /*3fe0*/  PRMT R4, R4, 0x9910, RZ ;  /* 0x0000991004047816 */ /* 0x000fc600000000ff */
[----:B------:R-:W-:Y:S02]  /*3ff0*/  IMAD R26, R26, R26, RZ ;  /* 0x0000001a1a1a7224 */ /* 0x000fe400078e02ff */
[----:B------:R-:W-:Y:S02]  /*4000*/  IMAD R17, R17, R4, RZ ;  /* 0x0000000411117224 */ /* 0x000fe400078e02ff */
[----:B------:R-:W-:Y:S05]  /*4010*/  @P2 BRA `(.L_x_22698) ;  /* 0xfffffffc00d02947 */ /* 0x000fea000383ffff */
.L_x_22697:
[----:B------:R-:W-:Y:S05]  /*4020*/  BSYNC B0 ;  /* 0x0000000000007941 */ /* 0x000fea0003800000 */
.L_x_22696:
[----:B------:R-:W-:Y:S04]  /*4030*/  BSSY B0, `(.L_x_22699) ;  /* 0x0000013000007945 */ /* 0x000fe80003800000 */
[----:B------:R-:W-:Y:S05]  /*4040*/  @P0 BRA `(.L_x_22700) ;  /* 0x0000000000440947 */ /* 0x000fea0003800000 */
[----:B------:R-:W-:Y:S01]  /*4050*/  IMAD.MOV.U32 R18, RZ, RZ, 0x1 ;  /* 0x00000001ff127424 */ /* 0x000fe200078e00ff */
[----:B------:R-:W-:-:S07]  /*4060*/  PRMT R3, R22, 0x7610, R3 ;  /* 0x0000761016037816 */ /* 0x000fce0000000003 */
.L_x_22701:
[C---:B------:R-:W-:Y:S02]  /*4070*/  LOP3.LUT R4, R3.reuse, 0x1, RZ, 0xc0, !PT ;  /* 0x0000000103047812 */ /* 0x040fe400078ec0ff */
        /* <DEDUP_REMOVED lines=14> */
.L_x_22700:
[----:B------:R-:W-:Y:S05]  /*4160*/  BSYNC B0 ;  /* 0x0000000000007941 */ /* 0x000fea0003800000 */
.L_x_22699:
[----:B------:R-:W-:Y:S04]  /*4170*/  BSSY B0, `(.L_x_22692) ;  /* 0x0000010000007945 */ /* 0x000fe80003800000 */
[----:B------:R-:W-:Y:S05]  /*4180*/  @P1 BRA `(.L_x_22702) ;  /* 0x0000000000381947 */ /* 0x000fea0003800000 */
[----:B------:R-:W-:-:S07]  /*4190*/  IMAD.MOV.U32 R19, RZ, RZ, 0x1 ;  /* 0x00000001ff137424 */ /* 0x000fce00078e00ff */
.L_x_22703:
[C---:B-----5:R-:W-:Y:S02]  /*41a0*/  LOP3.LUT R2, R22.reuse, 0x1, RZ, 0xc0, !PT ;  /* 0x0000000116027812 */ /* 0x060fe400078ec0ff */
[----:B------:R-:W-:Y:S02]  /*41b0*/  LOP3.LUT R22, R22, 0xffff, RZ, 0xc0, !PT ;  /* 0x0000ffff16167812 */ /* 0x000fe400078ec0ff */
[----:B------:R-:W-:Y:S02]  /*41c0*/  ISETP.NE.U32.AND P0, PT, R2, 0x1, PT ;  /* 0x000000010200780c */ /* 0x000fe40003f05070 */
[----:B------:R-:W-:Y:S02]  /*41d0*/  PRMT R19, R19, 0x9910, RZ ;  /* 0x0000991013137816 */ /* 0x000fe400000000ff */
[C---:B------:R-:W-:Y:S02]  /*41e0*/  SEL R2, R16.reuse, 0x1, !P0 ;  /* 0x0000000110027807 */ /* 0x040fe40004000000 */
[----:B------:R-:W-:-:S02]  /*41f0*/  PRMT R16, R16, 0x9910, RZ ;  /* 0x0000991010107816 */ /* 0x000fc400000000ff */
[----:B------:R-:W-:Y:S02]  /*4200*/  PRMT R4, R2, 0x9910, RZ ;  /* 0x0000991002047816 */ /* 0x000fe400000000ff */
[----:B------:R-:W-:Y:S01]  /*4210*/  SHF.R.U32.HI R2, RZ, 0x1, R22 ;  /* 0x00000001ff027819 */ /* 0x000fe20000011616 */
[----:B------:R-:W-:Y:S02]  /*4220*/  IMAD R16, R16, R16, RZ ;  /* 0x0000001010107224 */ /* 0x000fe400078e02ff */
[----:B------:R-:W-:Y:S01]  /*4230*/  IMAD R19, R19, R4, RZ ;  /* 0x0000000413137224 */ /* 0x000fe200078e02ff */
[----:B------:R-:W-:-:S04]  /*4240*/  LOP3.LUT P0, R2, R2, 0x7f, RZ, 0xc0, !PT ;  /* 0x0000007f02027812 */ /* 0x000fc8000780c0ff */
[----:B------:R-:W-:-:S09]  /*4250*/  PRMT R22, R2, 0x7610, R22 ;  /* 0x0000761002167816 */ /* 0x000fd20000000016 */
[----:B------:R-:W-:Y:S05]  /*4260*/  @P0 BRA `(.L_x_22703) ;  /* 0xfffffffc00cc0947 */ /* 0x000fea000383ffff */
.L_x_22702:
[----:B------:R-:W-:Y:S05]  /*4270*/  BSYNC B0 ;  /* 0x0000000000007941 */ /* 0x000fea0003800000 */
.L_x_22692:
[----:B-----5:R-:W1:Y:S01]  /*4280*/  S2R R16, SR_TID.X ;  /* 0x0000000000107919 */ /* 0x020e620000002100 */
[----:B0-2---:R-:W0:Y:S01]  /*4290*/  LDC.U8 R2, c[0x0][0x244] ;  /* 0x00009100ff027b82 */ /* 0x005e220000000000 */
[----:B------:R-:W-:Y:S01]  /*42a0*/  BSSY B6, `(.L_x_22704) ;  /* 0x0000100000067945 */ /* 0x000fe20003800000 */
[----:B-1----:R-:W-:-:S13]  /*42b0*/  ISETP.GE.AND P0, PT, R16, R23, PT ;  /* 0x000000171000720c */ /* 0x002fda0003f06270 */
[----:B------:R-:W-:Y:S05]  /*42c0*/  @P0 BRA `(.L_x_22705) ;  /* 0x0000000c00f40947 */ /* 0x000fea0003800000 */
[----:B------:R-:W1:Y:S01]  /*42d0*/  LDC.64 R8, c[0x0][0x228] ;  /* 0x00008a00ff087b82 */ /* 0x000e620000000a00 */
[----:B------:R-:W-:Y:S01]  /*42e0*/  IMAD R3, R25, 0x200, R16 ;  /* 0x0000020019037824 */ /* 0x000fe200078e0210 */
[----:B0--34-:R-:W-:Y:S01]  /*42f0*/  PRMT R4, R2, 0x9910, RZ ;  /* 0x0000991002047816 */ /* 0x019fe200000000ff */
        /* <DEDUP_REMOVED lines=17> */
.L_x_22709:
[----:B------:R0:W-:Y:S01]  /*4410*/  STG.E.U8 desc[UR36][R8.64], R0 ;  /* 0x0000000008007986 */ /* 0x0001e2000c101124 */
[----:B------:R-:W-:Y:S05]  /*4420*/  BRA `(.L_x_22711) ;  /* 0x0000000c00987947 */ /* 0x000fea0003800000 */
.L_x_22708:
        /* <DEDUP_REMOVED lines=10> */
.L_x_22713:
[----:B------:R-:W-:-:S05]  /*44d0*/  LOP3.LUT R3, R0, 0xff, RZ, 0xc0, !PT ;  /* 0x000000ff00037812 */ /* 0x000fca00078ec0ff */
[----:B------:R0:W-:Y:S01]  /*44e0*/  STG.E desc[UR36][R8.64], R3 ;  /* 0x0000000308007986 */ /* 0x0001e2000c101924 */
[----:B------:R-:W-:Y:S05]  /*44f0*/  BRA `(.L_x_22711) ;  /* 0x0000000c00647947 */ /* 0x000fea0003800000 */
.L_x_22712:
[----:B------:R-:W-:-:S05]  /*4500*/  LOP3.LUT R3, R0, 0xff, RZ, 0xc0, !PT ;  /* 0x000000ff00037812 */ /* 0x000fca00078ec0ff */
[----:B------:R0:W-:Y:S01]  /*4510*/  STG.E.U16 desc[UR36][R8.64], R3 ;  /* 0x0000000308007986 */ /* 0x0001e2000c101524 */
[----:B------:R-:W-:Y:S05]  /*4520*/  BRA `(.L_x_22711) ;  /* 0x0000000c00587947 */ /* 0x000fea0003800000 */
.L_x_22707:
        /* <DEDUP_REMOVED lines=10> */
.L_x_22715:
[----:B------:R-:W-:-:S04]  /*45d0*/  LOP3.LUT R3, R0, 0xff, RZ, 0xc0, !PT ;  /* 0x000000ff00037812 */ /* 0x000fc800078ec0ff */
[----:B------:R-:W0:Y:S02]  /*45e0*/  I2F.U16 R0, R3 ;  /* 0x0000000300007306 */ /* 0x000e240000101000 */
[----:B0-----:R-:W-:-:S05]  /*45f0*/  F2FP.F16.F32.PACK_AB R0, RZ, R0 ;  /* 0x00000000ff00723e */ /* 0x001fca00000000ff */
[----:B------:R0:W-:Y:S01]  /*4600*/  STG.E.U16 desc[UR36][R8.64], R0 ;  /* 0x0000000008007986 */ /* 0x0001e2000c101524 */
[----:B------:R-:W-:Y:S05]  /*4610*/  BRA `(.L_x_22711) ;  /* 0x0000000c001c7947 */ /* 0x000fea0003800000 */
.L_x_22714:
        /* <DEDUP_REMOVED lines=11> */
.L_x_22717:
[----:B------:R-:W-:-:S06]  /*46d0*/  LOP3.LUT R0, R0, 0xff, RZ, 0xc0, !PT ;  /* 0x000000ff00007812 */ /* 0x000fcc00078ec0ff */
[----:B------:R-:W0:Y:S02]  /*46e0*/  I2F.U16 R0, R0 ;  /* 0x0000000000007306 */ /* 0x000e240000101000 */
[----:B0-----:R-:W-:-:S04]  /*46f0*/  F2FP.F16.F32.PACK_AB R3, RZ, R0 ;  /* 0x00000000ff03723e */ /* 0x001fc800000000ff */
[----:B------:R-:W-:-:S05]  /*4700*/  PRMT R3, R3, 0x5410, RZ ;  /* 0x0000541003037816 */ /* 0x000fca00000000ff */
[----:B------:R0:W-:Y:S01]  /*4710*/  STG.E desc[UR36][R8.64], R3 ;  /* 0x0000000308007986 */ /* 0x0001e2000c101924 */
[----:B------:R-:W-:Y:S05]  /*4720*/  BRA `(.L_x_22711) ;  /* 0x0000000800d87947 */ /* 0x000fea0003800000 */
.L_x_22716:
[----:B------:R-:W-:-:S06]  /*4730*/  LOP3.LUT R4, R0, 0xff, RZ, 0xc0, !PT ;  /* 0x000000ff00047812 */ /* 0x000fcc00078ec0ff */
[----:B------:R-:W0:Y:S02]  /*4740*/  I2F.F64.U16 R4, R4 ;  /* 0x0000000400047312 */ /* 0x000e240000101800 */
[----:B0-----:R0:W-:Y:S01]  /*4750*/  STG.E.64 desc[UR36][R8.64], R4 ;  /* 0x0000000408007986 */ /* 0x0011e2000c101b24 */
[----:B------:R-:W-:Y:S05]  /*4760*/  BRA `(.L_x_22711) ;  /* 0x0000000800c87947 */ /* 0x000fea0003800000 */
.L_x_22706:
        /* <DEDUP_REMOVED lines=12> */
.L_x_22720:
[----:B------:R-:W-:Y:S02]  /*4830*/  LOP3.LUT R4, R0, 0xff, RZ, 0xc0, !PT ;  /* 0x000000ff00047812 */ /* 0x000fe400078ec0ff */
[----:B------:R-:W-:-:S04]  /*4840*/  CS2R R6, SRZ ;  /* 0x0000000000067805 */ /* 0x000fc8000001ff00 */
[----:B------:R-:W0:Y:S02]  /*4850*/  I2F.F64.U16 R4, R4 ;  /* 0x0000000400047312 */ /* 0x000e240000101800 */
[----:B0-----:R0:W-:Y:S01]  /*4860*/  STG.E.128 desc[UR36][R8.64], R4 ;  /* 0x0000000408007986 */ /* 0x0011e2000c101d24 */
[----:B------:R-:W-:Y:S05]  /*4870*/  BRA `(.L_x_22711) ;  /* 0x0000000800847947 */ /* 0x000fea0003800000 */
.L_x_22719:
        /* <DEDUP_REMOVED lines=10> */
[----:B------:R-:W-:Y:S02]  /*4920*/  LOP3.LUT R0, R7, 0x80000000, RZ, 0xc0, !PT ;  /* 0x8000000007007812 */ /* 0x000fe400078ec0ff */
        /* <DEDUP_REMOVED lines=11> */
.L_x_22724:
[----:B------:R-:W-:Y:S05]  /*49e0*/  BSYNC B0 ;  /* 0x0000000000007941 */ /* 0x000fea0003800000 */
.L_x_22723:
[----:B------:R-:W-:-:S05]  /*49f0*/  LOP3.LUT R5, R0, R5, RZ, 0xfc, !PT ;  /* 0x0000000500057212 */ /* 0x000fca00078efcff */
[----:B------:R0:W-:Y:S01]  /*4a00*/  STG.E.U8 desc[UR36][R8.64], R5 ;  /* 0x0000000508007986 */ /* 0x0001e2000c101124 */
[----:B------:R-:W-:Y:S05]  /*4a10*/  BRA `(.L_x_22711) ;  /* 0x00000008001c7947 */ /* 0x000fea0003800000 */
.L_x_22722:
[----:B------:R-:W-:Y:S01]  /*4a20*/  LOP3.LUT R0, R0, 0xff, RZ, 0xc0, !PT ;  /* 0x000000ff00007812 */ /* 0x000fe200078ec0ff */
[----:B------:R-:W-:Y:S03]  /*4a30*/  BSSY B0, `(.L_x_22725) ;  /* 0x0000010000007945 */ /* 0x000fe60003800000 */
[----:B------:R-:W0:Y:S02]  /*4a40*/  I2F.U16 R5, R0 ;  /* 0x0000000000057306 */ /* 0x000e240000101000 */
        /* <DEDUP_REMOVED lines=11> */
.L_x_22726:
[----:B------:R-:W-:Y:S01]  /*4b00*/  IMAD.MOV.U32 R0, RZ, RZ, 0x7f ;  /* 0x0000007fff007424 */ /* 0x000fe200078e00ff */
[----:B------:R-:W-:-:S04]  /*4b10*/  ISETP.GT.U32.AND P0, PT, R3, 0x7f800000, PT ;  /* 0x7f8000000300780c */ /* 0x000fc80003f04070 */
[----:B------:R-:W-:-:S09]  /*4b20*/  SEL R0, R0, 0x7c, P0 ;  /* 0x0000007c00007807 */ /* 0x000fd20000000000 */
.L_x_22727:
[----:B------:R-:W-:Y:S05]  /*4b30*/  BSYNC B0 ;  /* 0x0000000000007941 */ /* 0x000fea0003800000 */
.L_x_22725:
[----:B------:R-:W-:-:S04]  /*4b40*/  LOP3.LUT R3, R5, 0x80000000, RZ, 0xc0, !PT ;  /* 0x8000000005037812 */ /* 0x000fc800078ec0ff */
[----:B------:R-:W-:-:S04]  /*4b50*/  SHF.R.U32.HI R3, RZ, 0x18, R3 ;  /* 0x00000018ff037819 */ /* 0x000fc80000011603 */
[----:B------:R-:W-:-:S05]  /*4b60*/  LOP3.LUT R3, R0, R3, RZ, 0xfc, !PT ;  /* 0x0000000300037212 */ /* 0x000fca00078efcff */
[----:B------:R0:W-:Y:S01]  /*4b70*/  STG.E.U8 desc[UR36][R8.64], R3 ;  /* 0x0000000308007986 */ /* 0x0001e2000c101124 */
[----:B------:R-:W-:Y:S05]  /*4b80*/  BRA `(.L_x_22711) ;  /* 0x0000000400c07947 */ /* 0x000fea0003800000 */
.L_x_22721:
[----:B------:R-:W-:-:S04]  /*4b90*/  LOP3.LUT R3, R0, 0xff, RZ, 0xc0, !PT ;  /* 0x000000ff00037812 */ /* 0x000fc800078ec0ff */
[----:B------:R-:W0:Y:S02]  /*4ba0*/  I2F.U16 R0, R3 ;  /* 0x0000000300007306 */ /* 0x000e240000101000 */
[----:B0-----:R-:W-:-:S05]  /*4bb0*/  F2FP.BF16.F32.PACK_AB R0, RZ, R0 ;  /* 0x00000000ff00723e */ /* 0x001fca00000010ff */
[----:B------:R0:W-:Y:S01]  /*4bc0*/  STG.E.U16 desc[UR36][R8.64], R0 ;  /* 0x0000000008007986 */ /* 0x0001e2000c101524 */
[----:B------:R-:W-:Y:S05]  /*4bd0*/  BRA `(.L_x_22711) ;  /* 0x0000000400ac7947 */ /* 0x000fea0003800000 */
.L_x_22718:
        /* <DEDUP_REMOVED lines=11> */
.L_x_22730:
[----:B------:R-:W-:Y:S01]  /*4c90*/  LOP3.LUT R0, R0, 0xff, RZ, 0xc0, !PT ;  /* 0x000000ff00007812 */ /* 0x000fe200078ec0ff */
[----:B------:R-:W-:Y:S01]  /*4ca0*/  BSSY B0, `(.L_x_22731) ;  /* 0x0000015000007945 */ /* 0x000fe20003800000 */
[----:B------:R-:W-:Y:S02]  /*4cb0*/  IMAD.MOV.U32 R4, RZ, RZ, 0x80 ;  /* 0x00000080ff047424 */ /* 0x000fe400078e00ff */
[----:B------:R-:W0:Y:S02]  /*4cc0*/  I2F.U16 R5, R0 ;  /* 0x0000000000057306 */ /* 0x000e240000101000 */
        /* <DEDUP_REMOVED lines=14> */
.L_x_22733:
[----:B------:R-:W-:-:S04]  /*4db0*/  LOP3.LUT R3, R5, 0x80000000, RZ, 0xc0, !PT ;  /* 0x8000000005037812 */ /* 0x000fc800078ec0ff */
[----:B------:R-:W-:-:S04]  /*4dc0*/  SHF.R.U32.HI R3, RZ, 0x18, R3 ;  /* 0x00000018ff037819 */ /* 0x000fc80000011603 */
[----:B------:R-:W-:-:S04]  /*4dd0*/  LOP3.LUT R0, R0, R3, RZ, 0xfc, !PT ;  /* 0x0000000300007212 */ /* 0x000fc800078efcff */
[----:B------:R-:W-:-:S07]  /*4de0*/  PRMT R4, R0, 0x7610, R4 ;  /* 0x0000761000047816 */ /* 0x000fce0000000004 */
.L_x_22732:
[----:B------:R-:W-:Y:S05]  /*4df0*/  BSYNC B0 ;  /* 0x0000000000007941 */ /* 0x000fea0003800000 */
.L_x_22731:
[----:B------:R3:W-:Y:S01]  /*4e00*/  STG.E.U8 desc[UR36][R8.64], R4 ;  /* 0x0000000408007986 */ /* 0x0007e2000c101124 */
[----:B------:R-:W-:Y:S05]  /*4e10*/  BRA `(.L_x_22711) ;  /* 0x00000004001c7947 */ /* 0x000fea0003800000 */
.L_x_22729:
        /* <DEDUP_REMOVED lines=18> */
.L_x_22736:
[----:B------:R-:W-:-:S04]  /*4f40*/  LOP3.LUT R3, R5, 0x80000000, RZ, 0xc0, !PT ;  /* 0x8000000005037812 */ /* 0x000fc800078ec0ff */
[----:B------:R-:W-:-:S04]  /*4f50*/  SHF.R.U32.HI R3, RZ, 0x18, R3 ;  /* 0x00000018ff037819 */ /* 0x000fc80000011603 */
[----:B------:R-:W-:-:S04]  /*4f60*/  LOP3.LUT R0, R0, R3, RZ, 0xfc, !PT ;  /* 0x0000000300007212 */ /* 0x000fc800078efcff */
[----:B------:R-:W-:-:S07]  /*4f70*/  PRMT R4, R0, 0x7610, R4 ;  /* 0x0000761000047816 */ /* 0x000fce0000000004 */
.L_x_22735:
[----:B------:R-:W-:Y:S05]  /*4f80*/  BSYNC B0 ;  /* 0x0000000000007941 */ /* 0x000fea0003800000 */
.L_x_22734:
[----:B------:R0:W-:Y:S01]  /*4f90*/  STG.E.U8 desc[UR36][R8.64], R4 ;  /* 0x0000000408007986 */ /* 0x0001e2000c101124 */
[----:B------:R-:W-:Y:S05]  /*4fa0*/  BRA `(.L_x_22711) ;  /* 0x0000000000b87947 */ /* 0x000fea0003800000 */
.L_x_22728:
[----:B------:R-:W-:-:S13]  /*4fb0*/  ISETP.NE.AND P0, PT, R3, 0x1c, PT ;  /* 0x0000001c0300780c */ /* 0x000fda0003f05270 */
[----:B------:R-:W-:Y:S05]  /*4fc0*/  @!P0 BRA `(.L_x_22737) ;  /* 0x0000000000a88947 */ /* 0x000fea0003800000 */
[----:B------:R-:W-:-:S13]  /*4fd0*/  ISETP.NE.AND P0, PT, R3, 0x1d, PT ;  /* 0x0000001d0300780c */ /* 0x000fda0003f05270 */
[----:B------:R-:W-:Y:S05]  /*4fe0*/  @!P0 BRA `(.L_x_22738) ;  /* 0x0000000000908947 */ /* 0x000fea0003800000 */
[----:B------:R-:W-:-:S13]  /*4ff0*/  ISETP.NE.AND P0, PT, R3, 0x2c, PT ;  /* 0x0000002c0300780c */ /* 0x000fda0003f05270 */
[----:B------:R-:W-:Y:S05]  /*5000*/  @P0 BRA `(.L_x_22710) ;  /* 0x0000000000440947 */ /* 0x000fea0003800000 */
[----:B------:R-:W-:-:S04]  /*5010*/  LOP3.LUT R5, R0, 0xff, RZ, 0xc0, !PT ;  /* 0x000000ff00057812 */ /* 0x000fc800078ec0ff */
[----:B------:R-:W0:Y:S02]  /*5020*/  I2F.U16 R6, R5 ;  /* 0x0000000500067306 */ /* 0x000e240000101000 */
        /* <DEDUP_REMOVED lines=15> */
.L_x_22710:
        /* <DEDUP_REMOVED lines=16> */
.L_x_22739:
[----:B------:R-:W-:Y:S05]  /*5220*/  BRA `(.L_x_22711) ;  /* 0x0000000000187947 */ /* 0x000fea0003800000 */
.L_x_22738:
[----:B------:R-:W-:Y:S01]  /*5230*/  LOP3.LUT R4, R0, 0xff, RZ, 0xc0, !PT ;  /* 0x000000ff00047812 */ /* 0x000fe200078ec0ff */
[----:B------:R-:W-:-:S05]  /*5240*/  IMAD.MOV.U32 R5, RZ, RZ, RZ ;  /* 0x000000ffff057224 */ /* 0x000fca00078e00ff */
[----:B------:R1:W-:Y:S01]  /*5250*/  STG.E.64 desc[UR36][R8.64], R4 ;  /* 0x0000000408007986 */ /* 0x0003e2000c101b24 */
[----:B------:R-:W-:Y:S05]  /*5260*/  BRA `(.L_x_22711) ;  /* 0x0000000000087947 */ /* 0x000fea0003800000 */
.L_x_22737:
[----:B------:R-:W-:-:S05]  /*5270*/  LOP3.LUT R3, R0, 0xff, RZ, 0xc0, !PT ;  /* 0x000000ff00037812 */ /* 0x000fca00078ec0ff */
[----:B------:R0:W-:Y:S02]  /*5280*/  STG.E desc[UR36][R8.64], R3 ;  /* 0x0000000308007986 */ /* 0x0001e4000c101924 */
.L_x_22711:
[----:B------:R-:W-:-:S07]  /*5290*/  VIADD R16, R16, 0x80 ;  /* 0x0000008010107836 */ /* 0x000fce0000000000 */
.L_x_22705:
[----:B------:R-:W-:Y:S05]  /*52a0*/  BSYNC B6 ;  /* 0x0000000000067941 */ /* 0x000fea0003800000 */
.L_x_22704:
        /* <DEDUP_REMOVED lines=23> */
.L_x_22745:
[----:B------:R0:W-:Y:S01]  /*5420*/  STG.E.U8 desc[UR36][R8.64], R17 ;  /* 0x0000001108007986 */ /* 0x0001e2000c101124 */
[----:B------:R-:W-:Y:S05]  /*5430*/  BRA `(.L_x_22747) ;  /* 0x0000000c00987947 */ /* 0x000fea0003800000 */
.L_x_22744:
        /* <DEDUP_REMOVED lines=10> */
.L_x_22749:
[----:B------:R-:W-:-:S05]  /*54e0*/  LOP3.LUT R17, R17, 0xff, RZ, 0xc0, !PT ;  /* 0x000000ff11117812 */ /* 0x000fca00078ec0ff */
[----:B------:R3:W-:Y:S01]  /*54f0*/  STG.E desc[UR36][R8.64], R17 ;  /* 0x0000001108007986 */ /* 0x0007e2000c101924 */
[----:B------:R-:W-:Y:S05]  /*5500*/  BRA `(.L_x_22747) ;  /* 0x0000000c00647947 */ /* 0x000fea0003800000 */
.L_x_22748:
[----:B------:R-:W-:-:S05]  /*5510*/  LOP3.LUT R17, R17, 0xff, RZ, 0xc0, !PT ;  /* 0x000000ff11117812 */ /* 0x000fca00078ec0ff */
[----:B------:R2:W-:Y:S01]  /*5520*/  STG.E.U16 desc[UR36][R8.64], R17 ;  /* 0x0000001108007986 */ /* 0x0005e2000c101524 */
[----:B------:R-:W-:Y:S05]  /*5530*/  BRA `(.L_x_22747) ;  /* 0x0000000c00587947 */ /* 0x000fea0003800000 */
.L_x_22743:
        /* <DEDUP_REMOVED lines=10> */
.L_x_22751:
[----:B------:R-:W-:-:S04]  /*55e0*/  LOP3.LUT R17, R17, 0xff, RZ, 0xc0, !PT ;  /* 0x000000ff11117812 */ /* 0x000fc800078ec0ff */
[----:B------:R-:W0:Y:S02]  /*55f0*/  I2F.U16 R0, R17 ;  /* 0x0000001100007306 */ /* 0x000e240000101000 */
[----:B0-----:R-:W-:-:S05]  /*5600*/  F2FP.F16.F32.PACK_AB R0, RZ, R0 ;  /* 0x00000000ff00723e */ /* 0x001fca00000000ff */
[----:B------:R0:W-:Y:S01]  /*5610*/  STG.E.U16 desc[UR36][R8.64], R0 ;  /* 0x0000000008007986 */ /* 0x0001e2000c101524 */
[----:B------:R-:W-:Y:S05]  /*5620*/  BRA `(.L_x_22747) ;  /* 0x0000000c001c7947 */ /* 0x000fea0003800000 */
.L_x_22750:
        /* <DEDUP_REMOVED lines=11> */
.L_x_22753:
[----:B------:R-:W-:-:S06]  /*56e0*/  LOP3.LUT R17, R17, 0xff, RZ, 0xc0, !PT ;  /* 0x000000ff11117812 */ /* 0x000fcc00078ec0ff */
[----:B------:R-:W0:Y:S02]  /*56f0*/  I2F.U16 R17, R17 ;  /* 0x0000001100117306 */ /* 0x000e240000101000 */
[----:B0-----:R-:W-:-:S04]  /*5700*/  F2FP.F16.F32.PACK_AB R3, RZ, R17 ;  /* 0x00000011ff03723e */ /* 0x001fc800000000ff */
[----:B------:R-:W-:-:S05]  /*5710*/  PRMT R3, R3, 0x5410, RZ ;  /* 0x0000541003037816 */ /* 0x000fca00000000ff */
[----:B------:R0:W-:Y:S01]  /*5720*/  STG.E desc[UR36][R8.64], R3 ;  /* 0x0000000308007986 */ /* 0x0001e2000c101924 */
[----:B------:R-:W-:Y:S05]  /*5730*/  BRA `(.L_x_22747) ;  /* 0x0000000800d87947 */ /* 0x000fea0003800000 */
.L_x_22752:
[----:B------:R-:W-:-:S06]  /*5740*/  LOP3.LUT R4, R17, 0xff, RZ, 0xc0, !PT ;  /* 0x000000ff11047812 */ /* 0x000fcc00078ec0ff */
[----:B------:R-:W0:Y:S02]  /*5750*/  I2F.F64.U16 R4, R4 ;  /* 0x0000000400047312 */ /* 0x000e240000101800 */
[----:B0-----:R0:W-:Y:S01]  /*5760*/  STG.E.64 desc[UR36][R8.64], R4 ;  /* 0x0000000408007986 */ /* 0x0011e2000c101b24 */
[----:B------:R-:W-:Y:S05]  /*5770*/  BRA `(.L_x_22747) ;  /* 0x0000000800c87947 */ /* 0x000fea0003800000 */
.L_x_22742:
        /* <DEDUP_REMOVED lines=12> */
.L_x_22756:
[----:B------:R-:W-:Y:S02]  /*5840*/  LOP3.LUT R4, R17, 0xff, RZ, 0xc0, !PT ;  /* 0x000000ff11047812 */ /* 0x000fe400078ec0ff */
[----:B------:R-:W-:-:S04]  /*5850*/  CS2R R6, SRZ ;  /* 0x0000000000067805 */ /* 0x000fc8000001ff00 */
[----:B------:R-:W0:Y:S02]  /*5860*/  I2F.F64.U16 R4, R4 ;  /* 0x0000000400047312 */ /* 0x000e240000101800 */
[----:B0-----:R0:W-:Y:S01]  /*5870*/  STG.E.128 desc[UR36][R8.64], R4 ;  /* 0x0000000408007986 */ /* 0x0011e2000c101d24 */
[----:B------:R-:W-:Y:S05]  /*5880*/  BRA `(.L_x_22747) ;  /* 0x0000000800847947 */ /* 0x000fea0003800000 */
.L_x_22755:
[----:B------:R-:W-:-:S13]  /*5890*/  ISETP.NE.AND P0, PT, R0, 0xf, PT ;  /* 0x0000000f0000780c */ /* 0x000fda0003f05270 */
[----:B------:R-:W-:Y:S05]  /*58a0*/  @!P0 BRA `(.L_x_22757) ;  /* 0x0000000000bc8947 */ /* 0x000fea0003800000 */
[----:B------:R-:W-:-:S13]  /*58b0*/  ISETP.NE.AND P0, PT, R0, 0x17, PT ;  /* 0x000000170000780c */ /* 0x000fda0003f05270 */
[----:B------:R-:W-:Y:S05]  /*58c0*/  @!P0 BRA `(.L_x_22758) ;  /* 0x0000000000588947 */ /* 0x000fea0003800000 */
[----:B------:R-:W-:-:S13]  /*58d0*/  ISETP.NE.AND P0, PT, R0, 0x18, PT ;  /* 0x000000180000780c */ /* 0x000fda0003f05270 */
[----:B------:R-:W-:Y:S05]  /*58e0*/  @P0 BRA `(.L_x_22746) ;  /* 0x0000000800100947 */ /* 0x000fea0003800000 */
[----:B------:R-:W-:Y:S01]  /*58f0*/  LOP3.LUT R17, R17, 0xff, RZ, 0xc0, !PT ;  /* 0x000000ff11117812 */ /* 0x000fe200078ec0ff */
[----:B------:R-:W-:Y:S05]  /*5900*/  BSSY B0, `(.L_x_22759) ;  /* 0x000000f000007945 */ /* 0x000fea0003800000 */
[----:B------:R-:W0:Y:S02]  /*5910*/  I2F.U16 R17, R17 ;  /* 0x0000001100117306 */ /* 0x000e240000101000 */
[C---:B0-----:R-:W-:Y:S02]  /*5920*/  LOP3.LUT R3, R17.reuse, 0x7fffffff, RZ, 0xc0, !PT ;  /* 0x7fffffff11037812 */ /* 0x041fe400078ec0ff */
[----:B------:R-:W-:-:S02]  /*5930*/  LOP3.LUT R0, R17, 0x80000000, RZ, 0xc0, !PT ;  /* 0x8000000011007812 */ /* 0x000fc400078ec0ff */
        /* <DEDUP_REMOVED lines=11> */
.L_x_22760:
[----:B------:R-:W-:Y:S05]  /*59f0*/  BSYNC B0 ;  /* 0x0000000000007941 */ /* 0x000fea0003800000 */
.L_x_22759:
[----:B------:R-:W-:-:S05]  /*5a00*/  LOP3.LUT R5, R0, R5, RZ, 0xfc, !PT ;  /* 0x0000000500057212 */ /* 0x000fca00078efcff */
[----:B------:R0:W-:Y:S01]  /*5a10*/  STG.E.U8 desc[UR36][R8.64], R5 ;  /* 0x0000000508007986 */ /* 0x0001e2000c101124 */
[----:B------:R-:W-:Y:S05]  /*5a20*/  BRA `(.L_x_22747) ;  /* 0x00000008001c7947 */ /* 0x000fea0003800000 */
.L_x_22758:
[----:B------:R-:W-:Y:S01]  /*5a30*/  LOP3.LUT R17, R17, 0xff, RZ, 0xc0, !PT ;  /* 0x000000ff11117812 */ /* 0x000fe200078ec0ff */
[----:B------:R-:W-:Y:S05]  /*5a40*/  BSSY B0, `(.L_x_22761) ;  /* 0x0000010000007945 */ /* 0x000fea0003800000 */
        /* <DEDUP_REMOVED lines=12> */
.L_x_22762:
[----:B------:R-:W-:Y:S01]  /*5b10*/  IMAD.MOV.U32 R0, RZ, RZ, 0x7f ;  /* 0x0000007fff007424 */ /* 0x000fe200078e00ff */
[----:B------:R-:W-:-:S04]  /*5b20*/  ISETP.GT.U32.AND P0, PT, R3, 0x7f800000, PT ;  /* 0x7f8000000300780c */ /* 0x000fc80003f04070 */
[----:B------:R-:W-:-:S09]  /*5b30*/  SEL R0, R0, 0x7c, P0 ;  /* 0x0000007c00007807 */ /* 0x000fd20000000000 */
.L_x_22763:
[----:B------:R-:W-:Y:S05]  /*5b40*/  BSYNC B0 ;  /* 0x0000000000007941 */ /* 0x000fea0003800000 */
.L_x_22761:
[----:B------:R-:W-:-:S04]  /*5b50*/  LOP3.LUT R3, R17, 0x80000000, RZ, 0xc0, !PT ;  /* 0x8000000011037812 */ /* 0x000fc800078ec0ff */
[----:B------:R-:W-:-:S04]  /*5b60*/  SHF.R.U32.HI R3, RZ, 0x18, R3 ;  /* 0x00000018ff037819 */ /* 0x000fc80000011603 */
[----:B------:R-:W-:-:S05]  /*5b70*/  LOP3.LUT R3, R0, R3, RZ, 0xfc, !PT ;  /* 0x0000000300037212 */ /* 0x000fca00078efcff */
[----:B------:R0:W-:Y:S01]  /*5b80*/  STG.E.U8 desc[UR36][R8.64], R3 ;  /* 0x0000000308007986 */ /* 0x0001e2000c101124 */
[----:B------:R-:W-:Y:S05]  /*5b90*/  BRA `(.L_x_22747) ;  /* 0x0000000400c07947 */ /* 0x000fea0003800000 */
.L_x_22757:
[----:B------:R-:W-:-:S04]  /*5ba0*/  LOP3.LUT R17, R17, 0xff, RZ, 0xc0, !PT ;  /* 0x000000ff11117812 */ /* 0x000fc800078ec0ff */
[----:B------:R-:W0:Y:S02]  /*5bb0*/  I2F.U16 R0, R17 ;  /* 0x0000001100007306 */ /* 0x000e240000101000 */
[----:B0-----:R-:W-:-:S05]  /*5bc0*/  F2FP.BF16.F32.PACK_AB R0, RZ, R0 ;  /* 0x00000000ff00723e */ /* 0x001fca00000010ff */
[----:B------:R0:W-:Y:S01]  /*5bd0*/  STG.E.U16 desc[UR36][R8.64], R0 ;  /* 0x0000000008007986 */ /* 0x0001e2000c101524 */
[----:B------:R-:W-:Y:S05]  /*5be0*/  BRA `(.L_x_22747) ;  /* 0x0000000400ac7947 */ /* 0x000fea0003800000 */
.L_x_22754:
        /* <DEDUP_REMOVED lines=11> */
.L_x_22766:
        /* <DEDUP_REMOVED lines=18> */
.L_x_22769:
[----:B------:R-:W-:-:S04]  /*5dc0*/  LOP3.LUT R3, R17, 0x80000000, RZ, 0xc0, !PT ;  /* 0x8000000011037812 */ /* 0x000fc800078ec0ff */
[----:B------:R-:W-:-:S04]  /*5dd0*/  SHF.R.U32.HI R3, RZ, 0x18, R3 ;  /* 0x00000018ff037819 */ /* 0x000fc80000011603 */
[----:B------:R-:W-:-:S04]  /*5de0*/  LOP3.LUT R0, R0, R3, RZ, 0xfc, !PT ;  /* 0x0000000300007212 */ /* 0x000fc800078efcff */
[----:B------:R-:W-:-:S07]  /*5df0*/  PRMT R4, R0, 0x7610, R4 ;  /* 0x0000761000047816 */ /* 0x000fce0000000004 */
.L_x_22768:
[----:B------:R-:W-:Y:S05]  /*5e00*/  BSYNC B0 ;  /* 0x0000000000007941 */ /* 0x000fea0003800000 */
.L_x_22767:
[----:B------:R0:W-:Y:S01]  /*5e10*/  STG.E.U8 desc[UR36][R8.64], R4 ;  /* 0x0000000408007986 */ /* 0x0001e2000c101124 */
[----:B------:R-:W-:Y:S05]  /*5e20*/  BRA `(.L_x_22747) ;  /* 0x00000004001c7947 */ /* 0x000fea0003800000 */
.L_x_22765:
        /* <DEDUP_REMOVED lines=18> */
.L_x_22772:
[----:B------:R-:W-:-:S04]  /*5f50*/  LOP3.LUT R3, R17, 0x80000000, RZ, 0xc0, !PT ;  /* 0x8000000011037812 */ /* 0x000fc800078ec0ff */
[----:B------:R-:W-:-:S04]  /*5f60*/  SHF.R.U32.HI R3, RZ, 0x18, R3 ;  /* 0x00000018ff037819 */ /* 0x000fc80000011603 */
[----:B------:R-:W-:-:S04]  /*5f70*/  LOP3.LUT R0, R0, R3, RZ, 0xfc, !PT ;  /* 0x0000000300007212 */ /* 0x000fc800078efcff */
[----:B------:R-:W-:-:S07]  /*5f80*/  PRMT R4, R0, 0x7610, R4 ;  /* 0x0000761000047816 */ /* 0x000fce0000000004 */
.L_x_22771:
[----:B------:R-:W-:Y:S05]  /*5f90*/  BSYNC B0 ;  /* 0x0000000000007941 */ /* 0x000fea0003800000 */
.L_x_22770:
[----:B------:R0:W-:Y:S01]  /*5fa0*/  STG.E.U8 desc[UR36][R8.64], R4 ;  /* 0x0000000408007986 */ /* 0x0001e2000c101124 */
[----:B------:R-:W-:Y:S05]  /*5fb0*/  BRA `(.L_x_22747) ;  /* 0x0000000000b87947 */ /* 0x000fea0003800000 */
.L_x_22764:
        /* <DEDUP_REMOVED lines=23> */
.L_x_22746:
        /* <DEDUP_REMOVED lines=16> */
.L_x_22775:
[----:B------:R-:W-:Y:S05]  /*6230*/  BRA `(.L_x_22747) ;  /* 0x0000000000187947 */ /* 0x000fea0003800000 */
.L_x_22774:
[----:B------:R-:W-:Y:S01]  /*6240*/  LOP3.LUT R4, R17, 0xff, RZ, 0xc0, !PT ;  /* 0x000000ff11047812 */ /* 0x000fe200078ec0ff */
[----:B------:R-:W-:-:S05]  /*6250*/  IMAD.MOV.U32 R5, RZ, RZ, RZ ;  /* 0x000000ffff057224 */ /* 0x000fca00078e00ff */
[----:B------:R0:W-:Y:S01]  /*6260*/  STG.E.64 desc[UR36][R8.64], R4 ;  /* 0x0000000408007986 */ /* 0x0001e2000c101b24 */
[----:B------:R-:W-:Y:S05]  /*6270*/  BRA `(.L_x_22747) ;  /* 0x0000000000087947 */ /* 0x000fea0003800000 */
.L_x_22773:
[----:B------:R-:W-:-:S05]  /*6280*/  LOP3.LUT R17, R17, 0xff, RZ, 0xc0, !PT ;  /* 0x000000ff11117812 */ /* 0x000fca00078ec0ff */
[----:B------:R0:W-:Y:S02]  /*6290*/  STG.E desc[UR36][R8.64], R17 ;  /* 0x0000001108007986 */ /* 0x0001e4000c101924 */
.L_x_22747:
        /* <DEDUP_REMOVED lines=23> */
.L_x_22779:
[----:B------:R0:W-:Y:S01]  /*6410*/  STG.E.U8 desc[UR36][R8.64], R18 ;  /* 0x0000001208007986 */ /* 0x0001e2000c101124 */
[----:B------:R-:W-:Y:S05]  /*6420*/  BRA `(.L_x_22781) ;  /* 0x0000000c00987947 */ /* 0x000fea0003800000 */
.L_x_22778:
        /* <DEDUP_REMOVED lines=10> */
.L_x_22783:
[----:B------:R-:W-:-:S05]  /*64d0*/  LOP3.LUT R3, R18, 0xff, RZ, 0xc0, !PT ;  /* 0x000000ff12037812 */ /* 0x000fca00078ec0ff */
[----:B------:R0:W-:Y:S01]  /*64e0*/  STG.E desc[UR36][R8.64], R3 ;  /* 0x0000000308007986 */ /* 0x0001e2000c101924 */
[----:B------:R-:W-:Y:S05]  /*64f0*/  BRA `(.L_x_22781) ;  /* 0x0000000c00647947 */ /* 0x000fea0003800000 */
.L_x_22782:
[----:B------:R-:W-:-:S05]  /*6500*/  LOP3.LUT R3, R18, 0xff, RZ, 0xc0, !PT ;  /* 0x000000ff12037812 */ /* 0x000fca00078ec0ff */
[----:B------:R0:W-:Y:S01]  /*6510*/  STG.E.U16 desc[UR36][R8.64], R3 ;  /* 0x0000000308007986 */ /* 0x0001e2000c101524 */
[----:B------:R-:W-:Y:S05]  /*6520*/  BRA `(.L_x_22781) ;  /* 0x0000000c00587947 */ /* 0x000fea0003800000 */
.L_x_22777:
        /* <DEDUP_REMOVED lines=10> */
.L_x_22785:
[----:B------:R-:W-:-:S04]  /*65d0*/  LOP3.LUT R18, R18, 0xff, RZ, 0xc0, !PT ;  /* 0x000000ff12127812 */ /* 0x000fc800078ec0ff */
[----:B------:R-:W0:Y:S02]  /*65e0*/  I2F.U16 R0, R18 ;  /* 0x0000001200007306 */ /* 0x000e240000101000 */
[----:B0-----:R-:W-:-:S05]  /*65f0*/  F2FP.F16.F32.PACK_AB R0, RZ, R0 ;  /* 0x00000000ff00723e */ /* 0x001fca00000000ff */
[----:B------:R0:W-:Y:S01]  /*6600*/  STG.E.U16 desc[UR36][R8.64], R0 ;  /* 0x0000000008007986 */ /* 0x0001e2000c101524 */
[----:B------:R-:W-:Y:S05]  /*6610*/  BRA `(.L_x_22781) ;  /* 0x0000000c001c7947 */ /* 0x000fea0003800000 */
.L_x_22784:
        /* <DEDUP_REMOVED lines=11> */
.L_x_22787:
[----:B------:R-:W-:-:S06]  /*66d0*/  LOP3.LUT R18, R18, 0xff, RZ, 0xc0, !PT ;  /* 0x000000ff12127812 */ /* 0x000fcc00078ec0ff */
[----:B------:R-:W0:Y:S02]  /*66e0*/  I2F.U16 R18, R18 ;  /* 0x0000001200127306 */ /* 0x000e240000101000 */
[----:B0-----:R-:W-:-:S04]  /*66f0*/  F2FP.F16.F32.PACK_AB R3, RZ, R18 ;  /* 0x00000012ff03723e */ /* 0x001fc800000000ff */
[----:B------:R-:W-:-:S05]  /*6700*/  PRMT R3, R3, 0x5410, RZ ;  /* 0x0000541003037816 */ /* 0x000fca00000000ff */
[----:B------:R0:W-:Y:S01]  /*6710*/  STG.E desc[UR36][R8.64], R3 ;  /* 0x0000000308007986 */ /* 0x0001e2000c101924 */
[----:B------:R-:W-:Y:S05]  /*6720*/  BRA `(.L_x_22781) ;  /* 0x0000000800d87947 */ /* 0x000fea0003800000 */
.L_x_22786:
[----:B------:R-:W-:-:S06]  /*6730*/  LOP3.LUT R4, R18, 0xff, RZ, 0xc0, !PT ;  /* 0x000000ff12047812 */ /* 0x000fcc00078ec0ff */
[----:B------:R-:W0:Y:S02]  /*6740*/  I2F.F64.U16 R4, R4 ;  /* 0x0000000400047312 */ /* 0x000e240000101800 */
[----:B0-----:R0:W-:Y:S01]  /*6750*/  STG.E.64 desc[UR36][R8.64], R4 ;  /* 0x0000000408007986 */ /* 0x0011e2000c101b24 */
[----:B------:R-:W-:Y:S05]  /*6760*/  BRA `(.L_x_22781) ;  /* 0x0000000800c87947 */ /* 0x000fea0003800000 */
.L_x_22776:
        /* <DEDUP_REMOVED lines=12> */
.L_x_22790:
[----:B------:R-:W-:Y:S02]  /*6830*/  LOP3.LUT R4, R18, 0xff, RZ, 0xc0, !PT ;  /* 0x000000ff12047812 */ /* 0x000fe400078ec0ff */
[----:B------:R-:W-:-:S04]  /*6840*/  CS2R R6, SRZ ;  /* 0x0000000000067805 */ /* 0x000fc8000001ff00 */
[----:B------:R-:W0:Y:S02]  /*6850*/  I2F.F64.U16 R4, R4 ;  /* 0x0000000400047312 */ /* 0x000e240000101800 */
[----:B0-----:R0:W-:Y:S01]  /*6860*/  STG.E.128 desc[UR36][R8.64], R4 ;  /* 0x0000000408007986 */ /* 0x0011e2000c101d24 */
[----:B------:R-:W-:Y:S05]  /*6870*/  BRA `(.L_x_22781) ;  /* 0x0000000800847947 */ /* 0x000fea0003800000 */
.L_x_22789:
        /* <DEDUP_REMOVED lines=22> */
.L_x_22794:
[----:B------:R-:W-:Y:S05]  /*69e0*/  BSYNC B0 ;  /* 0x0000000000007941 */ /* 0x000fea0003800000 */
.L_x_22793:
[----:B------:R-:W-:-:S05]  /*69f0*/  LOP3.LUT R5, R0, R5, RZ, 0xfc, !PT ;  /* 0x0000000500057212 */ /* 0x000fca00078efcff */
[----:B------:R0:W-:Y:S01]  /*6a00*/  STG.E.U8 desc[UR36][R8.64], R5 ;  /* 0x0000000508007986 */ /* 0x0001e2000c101124 */
[----:B------:R-:W-:Y:S05]  /*6a10*/  BRA `(.L_x_22781) ;  /* 0x00000008001c7947 */ /* 0x000fea0003800000 */
.L_x_22792:
        /* <DEDUP_REMOVED lines=14> */
.L_x_22796:
[----:B------:R-:W-:Y:S01]  /*6b00*/  IMAD.MOV.U32 R0, RZ, RZ, 0x7f ;  /* 0x0000007fff007424 */ /* 0x000fe200078e00ff */
[----:B------:R-:W-:-:S04]  /*6b10*/  ISETP.GT.U32.AND P0, PT, R3, 0x7f800000, PT ;  /* 0x7f8000000300780c */ /* 0x000fc80003f04070 */
[----:B------:R-:W-:-:S09]  /*6b20*/  SEL R0, R0, 0x7c, P0 ;  /* 0x0000007c00007807 */ /* 0x000fd20000000000 */
.L_x_22797:
[----:B------:R-:W-:Y:S05]  /*6b30*/  BSYNC B0 ;  /* 0x0000000000007941 */ /* 0x000fea0003800000 */
.L_x_22795:
[----:B------:R-:W-:-:S04]  /*6b40*/  LOP3.LUT R3, R5, 0x80000000, RZ, 0xc0, !PT ;  /* 0x8000000005037812 */ /* 0x000fc800078ec0ff */
[----:B------:R-:W-:-:S04]  /*6b50*/  SHF.R.U32.HI R3, RZ, 0x18, R3 ;  /* 0x00000018ff037819 */ /* 0x000fc80000011603 */
[----:B------:R-:W-:-:S05]  /*6b60*/  LOP3.LUT R3, R0, R3, RZ, 0xfc, !PT ;  /* 0x0000000300037212 */ /* 0x000fca00078efcff */
[----:B------:R0:W-:Y:S01]  /*6b70*/  STG.E.U8 desc[UR36][R8.64], R3 ;  /* 0x0000000308007986 */ /* 0x0001e2000c101124 */
[----:B------:R-:W-:Y:S05]  /*6b80*/  BRA `(.L_x_22781) ;  /* 0x0000000400c07947 */ /* 0x000fea0003800000 */
.L_x_22791:
[----:B------:R-:W-:-:S04]  /*6b90*/  LOP3.LUT R18, R18, 0xff, RZ, 0xc0, !PT ;  /* 0x000000ff12127812 */ /* 0x000fc800078ec0ff */
[----:B------:R-:W0:Y:S02]  /*6ba0*/  I2F.U16 R0, R18 ;  /* 0x0000001200007306 */ /* 0x000e240000101000 */
[----:B0-----:R-:W-:-:S05]  /*6bb0*/  F2FP.BF16.F32.PACK_AB R0, RZ, R0 ;  /* 0x00000000ff00723e */ /* 0x001fca00000010ff */
[----:B------:R0:W-:Y:S01]  /*6bc0*/  STG.E.U16 desc[UR36][R8.64], R0 ;  /* 0x0000000008007986 */ /* 0x0001e2000c101524 */
[----:B------:R-:W-:Y:S05]  /*6bd0*/  BRA `(.L_x_22781) ;  /* 0x0000000400ac7947 */ /* 0x000fea0003800000 */
.L_x_22788:
        /* <DEDUP_REMOVED lines=11> */
.L_x_22800:
        /* <DEDUP_REMOVED lines=18> */
.L_x_22803:
[----:B------:R-:W-:-:S04]  /*6db0*/  LOP3.LUT R3, R5, 0x80000000, RZ, 0xc0, !PT ;  /* 0x8000000005037812 */ /* 0x000fc800078ec0ff */
[----:B------:R-:W-:-:S04]  /*6dc0*/  SHF.R.U32.HI R3, RZ, 0x18, R3 ;  /* 0x00000018ff037819 */ /* 0x000fc80000011603 */
[----:B------:R-:W-:-:S04]  /*6dd0*/  LOP3.LUT R0, R0, R3, RZ, 0xfc, !PT ;  /* 0x0000000300007212 */ /* 0x000fc800078efcff */
[----:B------:R-:W-:-:S07]  /*6de0*/  PRMT R4, R0, 0x7610, R4 ;  /* 0x0000761000047816 */ /* 0x000fce0000000004 */
.L_x_22802:
[----:B------:R-:W-:Y:S05]  /*6df0*/  BSYNC B0 ;  /* 0x0000000000007941 */ /* 0x000fea0003800000 */
.L_x_22801:
[----:B------:R0:W-:Y:S01]  /*6e00*/  STG.E.U8 desc[UR36][R8.64], R4 ;  /* 0x0000000408007986 */ /* 0x0001e2000c101124 */
[----:B------:R-:W-:Y:S05]  /*6e10*/  BRA `(.L_x_22781) ;  /* 0x00000004001c7947 */ /* 0x000fea0003800000 */
.L_x_22799:
        /* <DEDUP_REMOVED lines=18> */
.L_x_22806:
[----:B------:R-:W-:-:S04]  /*6f40*/  LOP3.LUT R3, R5, 0x80000000, RZ, 0xc0, !PT ;  /* 0x8000000005037812 */ /* 0x000fc800078ec0ff */
[----:B------:R-:W-:-:S04]  /*6f50*/  SHF.R.U32.HI R3, RZ, 0x18, R3 ;  /* 0x00000018ff037819 */ /* 0x000fc80000011603 */
[----:B------:R-:W-:-:S04]  /*6f60*/  LOP3.LUT R0, R0, R3, RZ, 0xfc, !PT ;  /* 0x0000000300007212 */ /* 0x000fc800078efcff */
[----:B------:R-:W-:-:S07]  /*6f70*/  PRMT R4, R0, 0x7610, R4 ;  /* 0x0000761000047816 */ /* 0x000fce0000000004 */
.L_x_22805:
[----:B------:R-:W-:Y:S05]  /*6f80*/  BSYNC B0 ;  /* 0x0000000000007941 */ /* 0x000fea0003800000 */
.L_x_22804:
[----:B------:R2:W-:Y:S01]  /*6f90*/  STG.E.U8 desc[UR36][R8.64], R4 ;  /* 0x0000000408007986 */ /* 0x0005e2000c101124 */
[----:B------:R-:W-:Y:S05]  /*6fa0*/  BRA `(.L_x_22781) ;  /* 0x0000000000b87947 */ /* 0x000fea0003800000 */
.L_x_22798:
        /* <DEDUP_REMOVED lines=23> */
.L_x_22780:
        /* <DEDUP_REMOVED lines=16> */
.L_x_22809:
[----:B------:R-:W-:Y:S05]  /*7220*/  BRA `(.L_x_22781) ;  /* 0x0000000000187947 */ /* 0x000fea0003800000 */
.L_x_22808:
[----:B------:R-:W-:Y:S01]  /*7230*/  LOP3.LUT R4, R18, 0xff, RZ, 0xc0, !PT ;  /* 0x000000ff12047812 */ /* 0x000fe200078ec0ff */
[----:B------:R-:W-:-:S05]  /*7240*/  IMAD.MOV.U32 R5, RZ, RZ, RZ ;  /* 0x000000ffff057224 */ /* 0x000fca00078e00ff */
[----:B------:R4:W-:Y:S01]  /*7250*/  STG.E.64 desc[UR36][R8.64], R4 ;  /* 0x0000000408007986 */ /* 0x0009e2000c101b24 */
[----:B------:R-:W-:Y:S05]  /*7260*/  BRA `(.L_x_22781) ;  /* 0x0000000000087947 */ /* 0x000fea0003800000 */
.L_x_22807:
[----:B------:R-:W-:-:S05]  /*7270*/  LOP3.LUT R3, R18, 0xff, RZ, 0xc0, !PT ;  /* 0x000000ff12037812 */ /* 0x000fca00078ec0ff */
[----:B------:R3:W-:Y:S02]  /*7280*/  STG.E desc[UR36][R8.64], R3 ;  /* 0x0000000308007986 */ /* 0x0007e4000c101924 */
.L_x_22781:
[----:B------:R-:W-:-:S07]  /*7290*/  VIADD R16, R16, 0x80 ;  /* 0x0000008010107836 */ /* 0x000fce0000000000 */
.L_x_22741:
[----:B------:R-:W-:Y:S05]  /*72a0*/  BSYNC B6 ;  /* 0x0000000000067941 */ /* 0x000fea0003800000 */
.L_x_22740:
        /* <DEDUP_REMOVED lines=21> */
.L_x_22813:
[----:B------:R-:W-:Y:S01]  /*7400*/  STG.E.U8 desc[UR36][R4.64], R19 ;  /* 0x0000001304007986 */ /* 0x000fe2000c101124 */
[----:B------:R-:W-:Y:S05]  /*7410*/  EXIT ;  /* 0x000000000000794d */ /* 0x000fea0003800000 */
.L_x_22812:
        /* <DEDUP_REMOVED lines=10> */
.L_x_22816:
[----:B------:R-:W-:-:S05]  /*74c0*/  LOP3.LUT R19, R19, 0xff, RZ, 0xc0, !PT ;  /* 0x000000ff13137812 */ /* 0x000fca00078ec0ff */
[----:B------:R-:W-:Y:S01]  /*74d0*/  STG.E desc[UR36][R4.64], R19 ;  /* 0x0000001304007986 */ /* 0x000fe2000c101924 */
[----:B------:R-:W-:Y:S05]  /*74e0*/  EXIT ;  /* 0x000000000000794d */ /* 0x000fea0003800000 */
.L_x_22815:
[----:B------:R-:W-:-:S05]  /*74f0*/  LOP3.LUT R19, R19, 0xff, RZ, 0xc0, !PT ;  /* 0x000000ff13137812 */ /* 0x000fca00078ec0ff */
[----:B------:R-:W-:Y:S01]  /*7500*/  STG.E.U16 desc[UR36][R4.64], R19 ;  /* 0x0000001304007986 */ /* 0x000fe2000c101524 */
[----:B------:R-:W-:Y:S05]  /*7510*/  EXIT ;  /* 0x000000000000794d */ /* 0x000fea0003800000 */
.L_x_22811:
        /* <DEDUP_REMOVED lines=10> */
.L_x_22818:
[----:B------:R-:W-:-:S04]  /*75c0*/  LOP3.LUT R19, R19, 0xff, RZ, 0xc0, !PT ;  /* 0x000000ff13137812 */ /* 0x000fc800078ec0ff */
[----:B------:R-:W0:Y:S02]  /*75d0*/  I2F.U16 R0, R19 ;  /* 0x0000001300007306 */ /* 0x000e240000101000 */
[----:B0-----:R-:W-:-:S05]  /*75e0*/  F2FP.F16.F32.PACK_AB R0, RZ, R0 ;  /* 0x00000000ff00723e */ /* 0x001fca00000000ff */
[----:B------:R-:W-:Y:S01]  /*75f0*/  STG.E.U16 desc[UR36][R4.64], R0 ;  /* 0x0000000004007986 */ /* 0x000fe2000c101524 */
[----:B------:R-:W-:Y:S05]  /*7600*/  EXIT ;  /* 0x000000000000794d */ /* 0x000fea0003800000 */
.L_x_22817:
        /* <DEDUP_REMOVED lines=11> */
.L_x_22820:
[----:B------:R-:W-:-:S06]  /*76c0*/  LOP3.LUT R19, R19, 0xff, RZ, 0xc0, !PT ;  /* 0x000000ff13137812 */ /* 0x000fcc00078ec0ff */
[----:B------:R-:W0:Y:S02]  /*76d0*/  I2F.U16 R19, R19 ;  /* 0x0000001300137306 */ /* 0x000e240000101000 */
[----:B0-----:R-:W-:-:S04]  /*76e0*/  F2FP.F16.F32.PACK_AB R3, RZ, R19 ;  /* 0x00000013ff03723e */ /* 0x001fc800000000ff */
[----:B------:R-:W-:-:S05]  /*76f0*/  PRMT R3, R3, 0x5410, RZ ;  /* 0x0000541003037816 */ /* 0x000fca00000000ff */
[----:B------:R-:W-:Y:S01]  /*7700*/  STG.E desc[UR36][R4.64], R3 ;  /* 0x0000000304007986 */ /* 0x000fe2000c101924 */
[----:B------:R-:W-:Y:S05]  /*7710*/  EXIT ;  /* 0x000000000000794d */ /* 0x000fea0003800000 */
.L_x_22819:
[----:B------:R-:W-:-:S06]  /*7720*/  LOP3.LUT R2, R19, 0xff, RZ, 0xc0, !PT ;  /* 0x000000ff13027812 */ /* 0x000fcc00078ec0ff */
[----:B------:R-:W0:Y:S02]  /*7730*/  I2F.F64.U16 R2, R2 ;  /* 0x0000000200027312 */ /* 0x000e240000101800 */
[----:B0-----:R-:W-:Y:S01]  /*7740*/  STG.E.64 desc[UR36][R4.64], R2 ;  /* 0x0000000204007986 */ /* 0x001fe2000c101b24 */
[----:B------:R-:W-:Y:S05]  /*7750*/  EXIT ;  /* 0x000000000000794d */ /* 0x000fea0003800000 */
.L_x_22810:
        /* <DEDUP_REMOVED lines=12> */
.L_x_22823:
[----:B------:R-:W-:Y:S02]  /*7820*/  LOP3.LUT R8, R19, 0xff, RZ, 0xc0, !PT ;  /* 0x000000ff13087812 */ /* 0x000fe400078ec0ff */
[----:B------:R-:W-:-:S04]  /*7830*/  CS2R R10, SRZ ;  /* 0x00000000000a7805 */ /* 0x000fc8000001ff00 */
[----:B------:R-:W0:Y:S02]  /*7840*/  I2F.F64.U16 R8, R8 ;  /* 0x0000000800087312 */ /* 0x000e240000101800 */
[----:B0-----:R-:W-:Y:S01]  /*7850*/  STG.E.128 desc[UR36][R4.64], R8 ;  /* 0x0000000804007986 */ /* 0x001fe2000c101d24 */
[----:B------:R-:W-:Y:S05]  /*7860*/  EXIT ;  /* 0x000000000000794d */ /* 0x000fea0003800000 */
.L_x_22822:
        /* <DEDUP_REMOVED lines=22> */
.L_x_22827:
[----:B------:R-:W-:Y:S05]  /*79d0*/  BSYNC B0 ;  /* 0x0000000000007941 */ /* 0x000fea0003800000 */
.L_x_22826:
[----:B------:R-:W-:-:S05]  /*79e0*/  LOP3.LUT R3, R0, R3, RZ, 0xfc, !PT ;  /* 0x0000000300037212 */ /* 0x000fca00078efcff */
[----:B------:R-:W-:Y:S01]  /*79f0*/  STG.E.U8 desc[UR36][R4.64], R3 ;  /* 0x0000000304007986 */ /* 0x000fe2000c101124 */
[----:B------:R-:W-:Y:S05]  /*7a00*/  EXIT ;  /* 0x000000000000794d */ /* 0x000fea0003800000 */
.L_x_22825:
        /* <DEDUP_REMOVED lines=14> */
.L_x_22829:
[----:B------:R-:W-:Y:S01]  /*7af0*/  IMAD.MOV.U32 R0, RZ, RZ, 0x7f ;  /* 0x0000007fff007424 */ /* 0x000fe200078e00ff */
[----:B------:R-:W-:-:S04]  /*7b00*/  ISETP.GT.U32.AND P0, PT, R2, 0x7f800000, PT ;  /* 0x7f8000000200780c */ /* 0x000fc80003f04070 */
[----:B------:R-:W-:-:S09]  /*7b10*/  SEL R0, R0, 0x7c, P0 ;  /* 0x0000007c00007807 */ /* 0x000fd20000000000 */
.L_x_22830:
[----:B------:R-:W-:Y:S05]  /*7b20*/  BSYNC B0 ;  /* 0x0000000000007941 */ /* 0x000fea0003800000 */
.L_x_22828:
[----:B------:R-:W-:-:S04]  /*7b30*/  LOP3.LUT R2, R19, 0x80000000, RZ, 0xc0, !PT ;  /* 0x8000000013027812 */ /* 0x000fc800078ec0ff */
[----:B------:R-:W-:-:S04]  /*7b40*/  SHF.R.U32.HI R3, RZ, 0x18, R2 ;  /* 0x00000018ff037819 */ /* 0x000fc80000011602 */
[----:B------:R-:W-:-:S05]  /*7b50*/  LOP3.LUT R3, R0, R3, RZ, 0xfc, !PT ;  /* 0x0000000300037212 */ /* 0x000fca00078efcff */
[----:B------:R-:W-:Y:S01]  /*7b60*/  STG.E.U8 desc[UR36][R4.64], R3 ;  /* 0x0000000304007986 */ /* 0x000fe2000c101124 */
[----:B------:R-:W-:Y:S05]  /*7b70*/  EXIT ;  /* 0x000000000000794d */ /* 0x000fea0003800000 */
.L_x_22824:
[----:B------:R-:W-:-:S04]  /*7b80*/  LOP3.LUT R19, R19, 0xff, RZ, 0xc0, !PT ;  /* 0x000000ff13137812 */ /* 0x000fc800078ec0ff */
[----:B------:R-:W0:Y:S02]  /*7b90*/  I2F.U16 R0, R19 ;  /* 0x0000001300007306 */ /* 0x000e240000101000 */
[----:B0-----:R-:W-:-:S05]  /*7ba0*/  F2FP.BF16.F32.PACK_AB R0, RZ, R0 ;  /* 0x00000000ff00723e */ /* 0x001fca00000010ff */
[----:B------:R-:W-:Y:S01]  /*7bb0*/  STG.E.U16 desc[UR36][R4.64], R0 ;  /* 0x0000000004007986 */ /* 0x000fe2000c101524 */
[----:B------:R-:W-:Y:S05]  /*7bc0*/  EXIT ;  /* 0x000000000000794d */ /* 0x000fea0003800000 */
.L_x_22821:
        /* <DEDUP_REMOVED lines=11> */
.L_x_22833:
        /* <DEDUP_REMOVED lines=18> */
.L_x_22836:
[----:B------:R-:W-:-:S04]  /*7da0*/  LOP3.LUT R2, R19, 0x80000000, RZ, 0xc0, !PT ;  /* 0x8000000013027812 */ /* 0x000fc800078ec0ff */
[----:B------:R-:W-:-:S04]  /*7db0*/  SHF.R.U32.HI R3, RZ, 0x18, R2 ;  /* 0x00000018ff037819 */ /* 0x000fc80000011602 */
[----:B------:R-:W-:-:S04]  /*7dc0*/  LOP3.LUT R0, R0, R3, RZ, 0xfc, !PT ;  /* 0x0000000300007212 */ /* 0x000fc800078efcff */
[----:B------:R-:W-:-:S07]  /*7dd0*/  PRMT R2, R0, 0x7610, R2 ;  /* 0x0000761000027816 */ /* 0x000fce0000000002 */
.L_x_22835:
[----:B------:R-:W-:Y:S05]  /*7de0*/  BSYNC B0 ;  /* 0x0000000000007941 */ /* 0x000fea0003800000 */
.L_x_22834:
[----:B------:R-:W-:Y:S01]  /*7df0*/  STG.E.U8 desc[UR36][R4.64], R2 ;  /* 0x0000000204007986 */ /* 0x000fe2000c101124 */
[----:B------:R-:W-:Y:S05]  /*7e00*/  EXIT ;  /* 0x000000000000794d */ /* 0x000fea0003800000 */
.L_x_22832:
        /* <DEDUP_REMOVED lines=18> */
.L_x_22839:
[----:B------:R-:W-:-:S04]  /*7f30*/  LOP3.LUT R2, R19, 0x80000000, RZ, 0xc0, !PT ;  /* 0x8000000013027812 */ /* 0x000fc800078ec0ff */
[----:B------:R-:W-:-:S04]  /*7f40*/  SHF.R.U32.HI R3, RZ, 0x18, R2 ;  /* 0x00000018ff037819 */ /* 0x000fc80000011602 */
[----:B------:R-:W-:-:S04]  /*7f50*/  LOP3.LUT R0, R0, R3, RZ, 0xfc, !PT ;  /* 0x0000000300007212 */ /* 0x000fc800078efcff */
[----:B------:R-:W-:-:S07]  /*7f60*/  PRMT R2, R0, 0x7610, R2 ;  /* 0x0000761000027816 */ /* 0x000fce0000000002 */
.L_x_22838:
[----:B------:R-:W-:Y:S05]  /*7f70*/  BSYNC B0 ;  /* 0x0000000000007941 */ /* 0x000fea0003800000 */
.L_x_22837:
[----:B------:R-:W-:Y:S01]  /*7f80*/  STG.E.U8 desc[UR36][R4.64], R2 ;  /* 0x0000000204007986 */ /* 0x000fe2000c101124 */
[----:B------:R-:W-:Y:S05]  /*7f90*/  EXIT ;  /* 0x000000000000794d */ /* 0x000fea0003800000 */
.L_x_22831:
        /* <DEDUP_REMOVED lines=23> */
.L_x_22814:
        /* <DEDUP_REMOVED lines=16> */
.L_x_22842:
[----:B------:R-:W-:Y:S05]  /*8210*/  EXIT ;  /* 0x000000000000794d */ /* 0x000fea0003800000 */
.L_x_22841:
[----:B------:R-:W-:Y:S01]  /*8220*/  LOP3.LUT R2, R19, 0xff, RZ, 0xc0, !PT ;  /* 0x000000ff13027812 */ /* 0x000fe200078ec0ff */
[----:B------:R-:W-:-:S05]  /*8230*/  IMAD.MOV.U32 R3, RZ, RZ, RZ ;  /* 0x000000ffff037224 */ /* 0x000fca00078e00ff */
[----:B------:R-:W-:Y:S01]  /*8240*/  STG.E.64 desc[UR36][R4.64], R2 ;  /* 0x0000000204007986 */ /* 0x000fe2000c101b24 */
[----:B------:R-:W-:Y:S05]  /*8250*/  EXIT ;  /* 0x000000000000794d */ /* 0x000fea0003800000 */
.L_x_22840:
[----:B------:R-:W-:-:S05]  /*8260*/  LOP3.LUT R19, R19, 0xff, RZ, 0xc0, !PT ;  /* 0x000000ff13137812 */ /* 0x000fca00078ec0ff */
[----:B------:R-:W-:Y:S01]  /*8270*/  STG.E desc[UR36][R4.64], R19 ;  /* 0x0000001304007986 */ /* 0x000fe2000c101924 */
[----:B------:R-:W-:Y:S05]  /*8280*/  EXIT ;  /* 0x000000000000794d */ /* 0x000fea0003800000 */
.L_x_22843:
        /* <DEDUP_REMOVED lines=15> */
.L_x_71793:


//--------------------- .text._ZN2at6native18elementwise_kernelILi128ELi4EZNS0_22gpu_kernel_impl_nocastIZNS0_50_GLOBAL__N__2680c7bb_12_PowKernel_cu_7dd49032_316829pow_tensor_scalar_kernel_implIhhEEvRNS_18TensorIteratorBaseET0_EUlhE2_EEvS6_RKT_EUliE_EEviT1_ --------------------------
	.section	.text._ZN2at6native18elementwise_kernelILi128ELi4EZNS0_22gpu_kernel_impl_nocastIZNS0_50_GLOBAL__N__2680c7bb_12_PowKernel_cu_7dd49032_316829pow_tensor_scalar_kernel_implIhhEEvRNS_18TensorIteratorBaseET0_EUlhE2_EEvS6_RKT_EUliE_EEviT1_,"ax",@progbits
	.align	128
        .global         _ZN2at6native18elementwise_kernelILi128ELi4EZNS0_22gpu_kernel_impl_nocastIZNS0_50_GLOBAL__N__2680c7bb_12_PowKernel_cu_7dd49032_316829pow_tensor_scalar_kernel_implIhhEEvRNS_18TensorIteratorBaseET0_EUlhE2_EEvS6_RKT_EUliE_EEviT1_
        .type           _ZN2at6native18elementwise_kernelILi128ELi4EZNS0_22gpu_kernel_impl_nocastIZNS0_50_GLOBAL__N__2680c7bb_12_PowKernel_cu_7dd49032_316829pow_tensor_scalar_kernel_implIhhEEvRNS_18TensorIteratorBaseET0_EUlhE2_EEvS6_RKT_EUliE_EEviT1_,@function
        .size           _ZN2at6native18elementwise_kernelILi128ELi4EZNS0_22gpu_kernel_impl_nocastIZNS0_50_GLOBAL__N__2680c7bb_12_PowKernel_cu_7dd49032_316829pow_tensor_scalar_kernel_implIhhEEvRNS_18TensorIteratorBaseET0_EUlhE2_EEvS6_RKT_EUliE_EEviT1_,(.L_x_71794 - _ZN2at6native18elementwise_kernelILi128ELi4EZNS0_22gpu_kernel_impl_nocastIZNS0_50_GLOBAL__N__2680c7bb_12_PowKernel_cu_7dd49032_316829pow_tensor_scalar_kernel_implIhhEEvRNS_18TensorIteratorBaseET0_EUlhE2_EEvS6_RKT_EUliE_EEviT1_)
        .other          _ZN2at6native18elementwise_kernelILi128ELi4EZNS0_22gpu_kernel_impl_nocastIZNS0_50_GLOBAL__N__2680c7bb_12_PowKernel_cu_7dd49032_316829pow_tensor_scalar_kernel_implIhhEEvRNS_18TensorIteratorBaseET0_EUlhE2_EEvS6_RKT_EUliE_EEviT1_,@"STO_CUDA_ENTRY STV_DEFAULT"
_ZN2at6native18elementwise_kernelILi128ELi4EZNS0_22gpu_kernel_impl_nocastIZNS0_50_GLOBAL__N__2680c7bb_12_PowKernel_cu_7dd49032_316829pow_tensor_scalar_kernel_implIhhEEvRNS_18TensorIteratorBaseET0_EUlhE2_EEvS6_RKT_EUliE_EEviT1_:
.text._ZN2at6native18elementwise_kernelILi128ELi4EZNS0_22gpu_kernel_impl_nocastIZNS0_50_GLOBAL__N__2680c7bb_12_PowKernel_cu_7dd49032_316829pow_tensor_scalar_kernel_implIhhEEvRNS_18TensorIteratorBaseET0_EUlhE2_EEvS6_RKT_EUliE_EEviT1_:
[----:B------:R-:W-:Y:S01]  /*0000*/  LDC R1, c[0x0][0x28] ;  /* 0x00000a00ff017b82 */ /* 0x000fe20000000800 */
[----:B------:R-:W0:Y:S01]  /*0010*/  S2R R2, SR_CTAID.X ;  /* 0x0000000000027919 */ /* 0x000e220000002500 */
[----:B------:R-:W-:Y:S01]  /*0020*/  ULDC UR6, c[0x0][0x210] ;  /* 0x0000840000067ab9 */ /* 0x000fe20000000800 */
[----:B------:R-:W-:Y:S01]  /*0030*/  ULDC.U8 UR4, c[0x0][0x420] ;  /* 0x0001080000047ab9 */ /* 0x000fe20000000000 */
[----:B------:R-:W-:Y:S01]  /*0040*/  BSSY B0, `(.L_x_22844) ;  /* 0x0000153000007945 */ /* 0x000fe20003800000 */
[----:B------:R-:W0:Y:S01]  /*0050*/  S2R R3, SR_TID.X ;  /* 0x0000000000037919 */ /* 0x000e220000002100 */
[----:B------:R-:W-:Y:S01]  /*0060*/  MOV R0, UR4 ;  /* 0x0000000400007c02 */ /* 0x000fe20008000f00 */
[----:B------:R-:W-:Y:S01]  /*0070*/  ULDC.64 UR4, c[0x0][0x208] ;  /* 0x0000820000047ab9 */ /* 0x000fe20000000a00 */
[----:B0-----:R-:W-:-:S04]  /*0080*/  LEA R2, R2, R3, 0x9 ;  /* 0x0000000302027211 */ /* 0x001fc800078e48ff */
[----:B------:R-:W-:-:S13]  /*0090*/  ISETP.GE.AND P0, PT, R2, UR6, PT ;  /* 0x0000000602007c0c */ /* 0x000fda000bf06270 */
[----:B------:R-:W-:Y:S05]  /*00a0*/  @P0 BRA `(.L_x_22845) ;  /* 0x0000001400300947 */ /* 0x000fea0003800000 */
[----:B------:R-:W0:Y:S01]  /*00b0*/  LDC R10, c[0x0][0x218] ;  /* 0x00008600ff0a7b82 */ /* 0x000e220000000800 */
[----:B------:R-:W-:Y:S01]  /*00c0*/  HFMA2.MMA R3, -RZ, RZ, 0, 0 ;  /* 0x00000000ff037435 */ /* 0x000fe200000001ff */
[----:B------:R-:W-:Y:S02]  /*00d0*/  MOV R4, RZ ;  /* 0x000000ff00047202 */ /* 0x000fe40000000f00 */
        /* <DEDUP_REMOVED lines=293> */
[----:B------:R-:W-:-:S08]  /*1330*/  ULDC UR7, c[0x0][0x33c] ;  /* 0x0000cf0000077ab9 */ /* 0x000fd00000000800 */
[----:B------:R-:W-:-:S05]  /*1340*/  IMAD.HI.U32 R5, R9, UR8, R8 ;  /* 0x0000000809057c27 */ /* 0x000fca000f8e0008 */
[----:B------:R-:W-:Y:S01]  /*1350*/  SHF.R.U32.HI R5, RZ, UR9, R5 ;  /* 0x00000009ff057c19 */ /* 0x000fe20008011605 */
[----:B------:R-:W-:-:S04]  /*1360*/  ULDC.64 UR8, c[0x0][0x408] ;  /* 0x0001020000087ab9 */ /* 0x000fc80000000a00 */
[----:B------:R-:W-:-:S04]  /*1370*/  IMAD.MOV R5, RZ, RZ, -R5 ;  /* 0x000000ffff057224 */ /* 0x000fc800078e0a05 */
[----:B------:R-:W-:-:S04]  /*1380*/  IMAD R8, R5, UR7, R9 ;  /* 0x0000000705087c24 */ /* 0x000fc8000f8e0209 */
[C---:B------:R-:W-:Y:S02]  /*1390*/  IMAD R4, R8.reuse, UR8, R4 ;  /* 0x0000000808047c24 */ /* 0x040fe4000f8e0204 */
[----:B------:R-:W-:-:S07]  /*13a0*/  IMAD R3, R8, UR9, R3 ;  /* 0x0000000908037c24 */ /* 0x000fce000f8e0203 */
.L_x_22846:
[----:B------:R-:W-:Y:S01]  /*13b0*/  PRMT R5, R0, 0x9910, RZ ;  /* 0x0000991000057816 */ /* 0x000fe200000000ff */
[----:B------:R-:W-:Y:S01]  /*13c0*/  ULDC.64 UR8, c[0x0][0x410] ;  /* 0x0001040000087ab9 */ /* 0x000fe20000000a00 */
[----:B------:R-:W-:Y:S01]  /*13d0*/  ULDC.64 UR10, c[0x0][0x418] ;  /* 0x00010600000a7ab9 */ /* 0x000fe20000000a00 */
[----:B------:R-:W-:Y:S02]  /*13e0*/  IADD3 R4, P1, R4, UR8, RZ ;  /* 0x0000000804047c10 */ /* 0x000fe4000ff3e0ff */
[----:B------:R-:W-:Y:S02]  /*13f0*/  ISETP.NE.AND P0, PT, R5, RZ, PT ;  /* 0x000000ff0500720c */ /* 0x000fe40003f05270 */
[----:B------:R-:W-:Y:S02]  /*1400*/  IADD3 R6, P2, R3, UR10, RZ ;  /* 0x0000000a03067c10 */ /* 0x000fe4000ff5e0ff */
[----:B------:R-:W-:Y:S02]  /*1410*/  IADD3.X R5, RZ, UR9, RZ, P1, !PT ;  /* 0x00000009ff057c10 */ /* 0x000fe40008ffe4ff */
[----:B------:R-:W-:-:S02]  /*1420*/  IADD3.X R7, RZ, UR11, RZ, P2, !PT ;  /* 0x0000000bff077c10 */ /* 0x000fc400097fe4ff */
[----:B------:R-:W-:-:S05]  /*1430*/  MOV R3, 0x1 ;  /* 0x0000000100037802 */ /* 0x000fca0000000f00 */
[----:B------:R-:W-:Y:S05]  /*1440*/  @!P0 BRA `(.L_x_22847) ;  /* 0x0000000000408947 */ /* 0x000fea0003800000 */
[----:B------:R0:W5:Y:S01]  /*1450*/  LDG.E.U8 R6, desc[UR4][R6.64] ;  /* 0x0000000406067981 */ /* 0x000162000c1e1100 */
[----:B------:R-:W-:Y:S02]  /*1460*/  MOV R3, 0x1 ;  /* 0x0000000100037802 */ /* 0x000fe40000000f00 */
[----:B------:R-:W-:-:S07]  /*1470*/  PRMT R8, R0, 0x7610, R8 ;  /* 0x0000761000087816 */ /* 0x000fce0000000008 */
.L_x_22848:
[C---:B0-----:R-:W-:Y:S02]  /*1480*/  LOP3.LUT R7, R8.reuse, 0x1, RZ, 0xc0, !PT ;  /* 0x0000000108077812 */ /* 0x041fe400078ec0ff */
[----:B------:R-:W-:Y:S02]  /*1490*/  PRMT R9, R3, 0x9910, RZ ;  /* 0x0000991003097816 */ /* 0x000fe400000000ff */
[----:B------:R-:W-:Y:S02]  /*14a0*/  LOP3.LUT R3, R8, 0xffff, RZ, 0xc0, !PT ;  /* 0x0000ffff08037812 */ /* 0x000fe400078ec0ff */
[----:B------:R-:W-:Y:S02]  /*14b0*/  ISETP.NE.U32.AND P0, PT, R7, 0x1, PT ;  /* 0x000000010700780c */ /* 0x000fe40003f05070 */
[----:B------:R-:W-:Y:S02]  /*14c0*/  SHF.R.U32.HI R3, RZ, 0x1, R3 ;  /* 0x00000001ff037819 */ /* 0x000fe40000011603 */
[----:B-----5:R-:W-:-:S02]  /*14d0*/  SEL R7, R6, 0x1, !P0 ;  /* 0x0000000106077807 */ /* 0x020fc40004000000 */
[----:B------:R-:W-:Y:S02]  /*14e0*/  LOP3.LUT P0, R8, R3, 0x7f, RZ, 0xc0, !PT ;  /* 0x0000007f03087812 */ /* 0x000fe4000780c0ff */
[----:B------:R-:W-:Y:S02]  /*14f0*/  PRMT R6, R6, 0x9910, RZ ;  /* 0x0000991006067816 */ /* 0x000fe400000000ff */
[----:B------:R-:W-:Y:S01]  /*1500*/  PRMT R10, R7, 0x9910, RZ ;  /* 0x00009910070a7816 */ /* 0x000fe200000000ff */
[----:B------:R-:W-:Y:S02]  /*1510*/  IMAD.MOV.U32 R7, RZ, RZ, R9 ;  /* 0x000000ffff077224 */ /* 0x000fe400078e0009 */
[----:B------:R-:W-:Y:S02]  /*1520*/  IMAD R6, R6, R6, RZ ;  /* 0x0000000606067224 */ /* 0x000fe400078e02ff */
[----:B------:R-:W-:-:S04]  /*1530*/  IMAD R3, R7, R10, RZ ;  /* 0x0000000a07037224 */ /* 0x000fc800078e02ff */
[----:B------:R-:W-:Y:S05]  /*1540*/  @P0 BRA `(.L_x_22848) ;  /* 0xfffffffc00cc0947 */ /* 0x000fea000383ffff */
.L_x_22847:
[----:B------:R0:W-:Y:S01]  /*1550*/  STG.E.U8 desc[UR4][R4.64], R3 ;  /* 0x0000000304007986 */ /* 0x0001e2000c101104 */
[----:B------:R-:W-:-:S07]  /*1560*/  IADD3 R2, R2, 0x80, RZ ;  /* 0x0000008002027810 */ /* 0x000fce0007ffe0ff */
.L_x_22845:
[----:B------:R-:W-:Y:S05]  /*1570*/  BSYNC B0 ;  /* 0x0000000000007941 */ /* 0x000fea0003800000 */
.L_x_22844:
[----:B------:R-:W-:Y:S01]  /*1580*/  ISETP.GE.AND P0, PT, R2, UR6, PT ;  /* 0x0000000602007c0c */ /* 0x000fe2000bf06270 */
[----:B------:R-:W-:-:S12]  /*1590*/  BSSY B0, `(.L_x_22849) ;  /* 0x000029c000007945 */ /* 0x000fd80003800000 */
[----:B------:R-:W-:Y:S05]  /*15a0*/  @P0 BRA `(.L_x_22850) ;  /* 0x0000002800680947 */ /* 0x000fea0003800000 */
[----:B------:R-:W1:Y:S01]  /*15b0*/  LDC R10, c[0x0][0x218] ;  /* 0x00008600ff0a7b82 */ /* 0x000e620000000800 */
[----:B0-----:R-:W-:Y:S01]  /*15c0*/  HFMA2.MMA R3, -RZ, RZ, 0, 0 ;  /* 0x00000000ff037435 */ /* 0x001fe200000001ff */
[----:B------:R-:W-:Y:S02]  /*15d0*/  MOV R4, RZ ;  /* 0x000000ff00047202 */ /* 0x000fe40000000f00 */
        /* <DEDUP_REMOVED lines=296> */
[----:B------:R-:W-:-:S03]  /*2860*/  ULDC.64 UR8, c[0x0][0x408] ;  /* 0x0001020000087ab9 */ /* 0x000fc60000000a00 */
[----:B------:R-:W-:-:S05]  /*2870*/  IADD3 R5, -R5, RZ, RZ ;  /* 0x000000ff05057210 */ /* 0x000fca0007ffe1ff */
[----:B------:R-:W-:-:S04]  /*2880*/  IMAD R8, R5, UR7, R9 ;  /* 0x0000000705087c24 */ /* 0x000fc8000f8e0209 */
[C---:B------:R-:W-:Y:S02]  /*2890*/  IMAD R4, R8.reuse, UR8, R4 ;  /* 0x0000000808047c24 */ /* 0x040fe4000f8e0204 */
[----:B------:R-:W-:-:S07]  /*28a0*/  IMAD R3, R8, UR9, R3 ;  /* 0x0000000908037c24 */ /* 0x000fce000f8e0203 */
.L_x_22851:
[----:B------:R-:W-:Y:S01]  /*28b0*/  PRMT R5, R0, 0x9910, RZ ;  /* 0x0000991000057816 */ /* 0x000fe200000000ff */
[----:B------:R-:W-:Y:S01]  /*28c0*/  ULDC.64 UR8, c[0x0][0x410] ;  /* 0x0001040000087ab9 */ /* 0x000fe20000000a00 */
[----:B------:R-:W-:Y:S01]  /*28d0*/  ULDC.64 UR10, c[0x0][0x418] ;  /* 0x00010600000a7ab9 */ /* 0x000fe20000000a00 */
[----:B------:R-:W-:Y:S02]  /*28e0*/  IADD3 R4, P0, R4, UR8, RZ ;  /* 0x0000000804047c10 */ /* 0x000fe4000ff1e0ff */
[----:B------:R-:W-:Y:S02]  /*28f0*/  ISETP.NE.AND P2, PT, R5, RZ, PT ;  /* 0x000000ff0500720c */ /* 0x000fe40003f45270 */
[----:B------:R-:W-:Y:S01]  /*2900*/  IADD3 R6, P1, R3, UR10, RZ ;  /* 0x0000000a03067c10 */ /* 0x000fe2000ff3e0ff */
[----:B------:R-:W-:Y:S01]  /*2910*/  IMAD.X R5, RZ, RZ, UR9, P0 ;  /* 0x00000009ff057e24 */ /* 0x000fe200080e06ff */
[----:B------:R-:W-:Y:S02]  /*2920*/  MOV R3, 0x1 ;  /* 0x0000000100037802 */ /* 0x000fe40000000f00 */
[----:B------:R-:W-:-:S07]  /*2930*/  IADD3.X R7, RZ, UR11, RZ, P1, !PT ;  /* 0x0000000bff077c10 */ /* 0x000fce0008ffe4ff */
[----:B------:R-:W-:Y:S05]  /*2940*/  @!P2 BRA `(.L_x_22852) ;  /* 0x000000000040a947 */ /* 0x000fea0003800000 */
[----:B------:R0:W5:Y:S01]  /*2950*/  LDG.E.U8 R6, desc[UR4][R6.64] ;  /* 0x0000000406067981 */ /* 0x000162000c1e1100 */
[----:B------:R-:W-:Y:S02]  /*2960*/  MOV R3, 0x1 ;  /* 0x0000000100037802 */ /* 0x000fe40000000f00 */
[----:B------:R-:W-:-:S07]  /*2970*/  PRMT R8, R0, 0x7610, R8 ;  /* 0x0000761000087816 */ /* 0x000fce0000000008 */
.L_x_22853:
        /* <DEDUP_REMOVED lines=8> */
[----:B------:R-:W-:Y:S02]  /*2a00*/  PRMT R6, R6, 0x9910, RZ ;  /* 0x0000991006067816 */ /* 0x000fe400000000ff */
[----:B------:R-:W-:-:S03]  /*2a10*/  MOV R7, R9 ;  /* 0x0000000900077202 */ /* 0x000fc60000000f00 */
[----:B------:R-:W-:Y:S02]  /*2a20*/  IMAD R6, R6, R6, RZ ;  /* 0x0000000606067224 */ /* 0x000fe400078e02ff */
[----:B------:R-:W-:Y:S02]  /*2a30*/  IMAD R3, R7, R10, RZ ;  /* 0x0000000a07037224 */ /* 0x000fe400078e02ff */
[----:B------:R-:W-:Y:S05]  /*2a40*/  @P0 BRA `(.L_x_22853) ;  /* 0xfffffffc00cc0947 */ /* 0x000fea000383ffff */
.L_x_22852:
[----:B------:R1:W-:Y:S01]  /*2a50*/  STG.E.U8 desc[UR4][R4.64], R3 ;  /* 0x0000000304007986 */ /* 0x0003e2000c101104 */
        /* <DEDUP_REMOVED lines=299> */
[----:B------:R-:W-:-:S03]  /*3d10*/  ULDC UR7, c[0x0][0x33c] ;  /* 0x0000cf0000077ab9 */ /* 0x000fc60000000800 */
[----:B------:R-:W-:-:S05]  /*3d20*/  IMAD.HI.U32 R5, R9, UR8, R8 ;  /* 0x0000000809057c27 */ /* 0x000fca000f8e0008 */
[----:B------:R-:W-:Y:S01]  /*3d30*/  SHF.R.U32.HI R5, RZ, UR9, R5 ;  /* 0x00000009ff057c19 */ /* 0x000fe20008011605 */
[----:B------:R-:W-:-:S03]  /*3d40*/  ULDC.64 UR8, c[0x0][0x408] ;  /* 0x0001020000087ab9 */ /* 0x000fc60000000a00 */
[----:B------:R-:W-:-:S05]  /*3d50*/  IADD3 R5, -R5, RZ, RZ ;  /* 0x000000ff05057210 */ /* 0x000fca0007ffe1ff */
[----:B------:R-:W-:-:S04]  /*3d60*/  IMAD R8, R5, UR7, R9 ;  /* 0x0000000705087c24 */ /* 0x000fc8000f8e0209 */
[C---:B------:R-:W-:Y:S02]  /*3d70*/  IMAD R4, R8.reuse, UR8, R4 ;  /* 0x0000000808047c24 */ /* 0x040fe4000f8e0204 */
[----:B------:R-:W-:-:S07]  /*3d80*/  IMAD R3, R8, UR9, R3 ;  /* 0x0000000908037c24 */ /* 0x000fce000f8e0203 */
.L_x_22854:
        /* <DEDUP_REMOVED lines=11> */
[----:B------:R-:W-:Y:S01]  /*3e40*/  IMAD.MOV.U32 R3, RZ, RZ, 0x1 ;  /* 0x00000001ff037424 */ /* 0x000fe200078e00ff */
[----:B------:R-:W-:-:S07]  /*3e50*/  PRMT R8, R0, 0x7610, R8 ;  /* 0x0000761000087816 */ /* 0x000fce0000000008 */
.L_x_22856:
        /* <DEDUP_REMOVED lines=13> */
.L_x_22855:
[----:B------:R1:W-:Y:S01]  /*3f30*/  STG.E.U8 desc[UR4][R4.64], R3 ;  /* 0x0000000304007986 */ /* 0x0003e2000c101104 */
[----:B------:R-:W-:-:S07]  /*3f40*/  IADD3 R2, R2, 0x80, RZ ;  /* 0x0000008002027810 */ /* 0x000fce0007ffe0ff */
.L_x_22850:
[----:B------:R-:W-:Y:S05]  /*3f50*/  BSYNC B0 ;  /* 0x0000000000007941 */ /* 0x000fea0003800000 */
.L_x_22849:
[----:B------:R-:W-:-:S13]  /*3f60*/  ISETP.GE.AND P0, PT, R2, UR6, PT ;  /* 0x0000000602007c0c */ /* 0x000fda000bf06270 */
[----:B------:R-:W-:Y:S05]  /*3f70*/  @P0 EXIT ;  /* 0x000000000000094d */ /* 0x000fea0003800000 */
[----:B------:R-:W2:Y:S01]  /*3f80*/  LDC R10, c[0x0][0x218] ;  /* 0x00008600ff0a7b82 */ /* 0x000ea20000000800 */
[----:B01----:R-:W-:Y:S01]  /*3f90*/  HFMA2.MMA R3, -RZ, RZ, 0, 0 ;  /* 0x00000000ff037435 */ /* 0x003fe200000001ff */
[----:B------:R-:W-:Y:S02]  /*3fa0*/  MOV R4, RZ ;  /* 0x000000ff00047202 */ /* 0x000fe40000000f00 */
[----:B--2---:R-:W-:-:S13]  /*3fb0*/  ISETP.NE.AND P0, PT, R10, RZ, PT ;  /* 0x000000ff0a00720c */ /* 0x004fda0003f05270 */
        /* <DEDUP_REMOVED lines=294> */
[----:B------:R-:W-:-:S04]  /*5220*/  SHF.R.U32.HI R2, RZ, UR7, R2 ;  /* 0x00000007ff027c19 */ /* 0x000fc80008011602 */
[----:B------:R-:W-:-:S05]  /*5230*/  IADD3 R8, -R2, RZ, RZ ;  /* 0x000000ff02087210 */ /* 0x000fca0007ffe1ff */
[----:B------:R-:W-:Y:S01]  /*5240*/  IMAD R8, R8, UR6, R9 ;  /* 0x0000000608087c24 */ /* 0x000fe2000f8e0209 */
[----:B------:R-:W-:-:S03]  /*5250*/  ULDC.64 UR6, c[0x0][0x408] ;  /* 0x0001020000067ab9 */ /* 0x000fc60000000a00 */
[C---:B------:R-:W-:Y:S02]  /*5260*/  IMAD R4, R8.reuse, UR6, R4 ;  /* 0x0000000608047c24 */ /* 0x040fe4000f8e0204 */
[----:B------:R-:W-:-:S07]  /*5270*/  IMAD R3, R8, UR7, R3 ;  /* 0x0000000708037c24 */ /* 0x000fce000f8e0203 */
.L_x_22857:
        /* <DEDUP_REMOVED lines=11> */
[----:B------:R-:W-:-:S07]  /*5330*/  MOV R7, 0x1 ;  /* 0x0000000100077802 */ /* 0x000fce0000000f00 */
.L_x_22859:
[C---:B0-----:R-:W-:Y:S02]  /*5340*/  LOP3.LUT R3, R0.reuse, 0x1, RZ, 0xc0, !PT ;  /* 0x0000000100037812 */ /* 0x041fe400078ec0ff */
        /* <DEDUP_REMOVED lines=11> */
.L_x_22858:
[----:B------:R-:W-:Y:S01]  /*5400*/  STG.E.U8 desc[UR4][R4.64], R7 ;  /* 0x0000000704007986 */ /* 0x000fe2000c101104 */
[----:B------:R-:W-:Y:S05]  /*5410*/  EXIT ;  /* 0x000000000000794d */ /* 0x000fea0003800000 */
.L_x_22860:
        /* <DEDUP_REMOVED lines=14> */
.L_x_71794:


//--------------------- .text._ZN2at6native27unrolled_elementwise_kernelIZNS0_50_GLOBAL__N__2680c7bb_12_PowKernel_cu_7dd49032_316829pow_tensor_scalar_kernel_implIhhEEvRNS_18TensorIteratorBaseET0_EUlhE2_St5arrayIPcLm2EELi4E23TrivialOffsetCalculatorILi1EjESC_NS0_6memory15LoadWithoutCastENSD_16StoreWithoutCastEEEviT_S6_T2_T3_T4_T5_ --------------------------
	.section	.text._ZN2at6native27unrolled_elementwise_kernelIZNS0_50_GLOBAL__N__2680c7bb_12_PowKernel_cu_7dd49032_316829pow_tensor_scalar_kernel_implIhhEEvRNS_18TensorIteratorBaseET0_EUlhE2_St5arrayIPcLm2EELi4E23TrivialOffsetCalculatorILi1EjESC_NS0_6memory15LoadWithoutCastENSD_16StoreWithoutCastEEEviT_S6_T2_T3_T4_T5_,"ax",@progbits
	.align	128
        .global         _ZN2at6native27unrolled_elementwise_kernelIZNS0_50_GLOBAL__N__2680c7bb_12_PowKernel_cu_7dd49032_316829pow_tensor_scalar_kernel_implIhhEEvRNS_18TensorIteratorBaseET0_EUlhE2_St5arrayIPcLm2EELi4E23TrivialOffsetCalculatorILi1EjESC_NS0_6memory15LoadWithoutCastENSD_16StoreWithoutCastEEEviT_S6_T2_T3_T4_T5_
        .type           _ZN2at6native27unrolled_elementwise_kernelIZNS0_50_GLOBAL__N__2680c7bb_12_PowKernel_cu_7dd49032_316829pow_tensor_scalar_kernel_implIhhEEvRNS_18TensorIteratorBaseET0_EUlhE2_St5arrayIPcLm2EELi4E23TrivialOffsetCalculatorILi1EjESC_NS0_6memory15LoadWithoutCastENSD_16StoreWithoutCastEEEviT_S6_T2_T3_T4_T5_,@function
        .size           _ZN2at6native27unrolled_elementwise_kernelIZNS0_50_GLOBAL__N__2680c7bb_12_PowKernel_cu_7dd49032_316829pow_tensor_scalar_kernel_implIhhEEvRNS_18TensorIteratorBaseET0_EUlhE2_St5arrayIPcLm2EELi4E23TrivialOffsetCalculatorILi1EjESC_NS0_6memory15LoadWithoutCastENSD_16StoreWithoutCastEEEviT_S6_T2_T3_T4_T5_,(.L_x_71795 - _ZN2at6native27unrolled_elementwise_kernelIZNS0_50_GLOBAL__N__2680c7bb_12_PowKernel_cu_7dd49032_316829pow_tensor_scalar_kernel_implIhhEEvRNS_18TensorIteratorBaseET0_EUlhE2_St5arrayIPcLm2EELi4E23TrivialOffsetCalculatorILi1EjESC_NS0_6memory15LoadWithoutCastENSD_16StoreWithoutCastEEEviT_S6_T2_T3_T4_T5_)
        .other          _ZN2at6native27unrolled_elementwise_kernelIZNS0_50_GLOBAL__N__2680c7bb_12_PowKernel_cu_7dd49032_316829pow_tensor_scalar_kernel_implIhhEEvRNS_18TensorIteratorBaseET0_EUlhE2_St5arrayIPcLm2EELi4E23TrivialOffsetCalculatorILi1EjESC_NS0_6memory15LoadWithoutCastENSD_16StoreWithoutCastEEEviT_S6_T2_T3_T4_T5_,@"STO_CUDA_ENTRY STV_DEFAULT"
_ZN2at6native27unrolled_elementwise_kernelIZNS0_50_GLOBAL__N__2680c7bb_12_PowKernel_cu_7dd49032_316829pow_tensor_scalar_kernel_implIhhEEvRNS_18TensorIteratorBaseET0_EUlhE2_St5arrayIPcLm2EELi4E23TrivialOffsetCalculatorILi1EjESC_NS0_6memory15LoadWithoutCastENSD_16StoreWithoutCastEEEviT_S6_T2_T3_T4_T5_:
.text._ZN2at6native27unrolled_elementwise_kernelIZNS0_50_GLOBAL__N__2680c7bb_12_PowKernel_cu_7dd49032_316829pow_tensor_scalar_kernel_implIhhEEvRNS_18TensorIteratorBaseET0_EUlhE2_St5arrayIPcLm2EELi4E23TrivialOffsetCalculatorILi1EjESC_NS0_6memory15LoadWithoutCastENSD_16StoreWithoutCastEEEviT_S6_T2_T3_T4_T5_:
[----:B------:R-:W-:Y:S01]  /*0000*/  LDC R1, c[0x0][0x28] ;  /* 0x00000a00ff017b82 */ /* 0x000fe20000000800 */
[----:B------:R-:W0:Y:S07]  /*0010*/  S2R R0, SR_CTAID.X ;  /* 0x0000000000007919 */ /* 0x000e2e0000002500 */
[----:B------:R-:W0:Y:S01]  /*0020*/  LDC R5, c[0x0][0x210] ;  /* 0x00008400ff057b82 */ /* 0x000e220000000800 */
[----:B------:R-:W-:Y:S01]  /*0030*/  PRMT R10, RZ, 0x7610, R10 ;  /* 0x00007610ff0a7816 */ /* 0x000fe2000000000a */
[----:B------:R-:W-:Y:S01]  /*0040*/  ULDC.64 UR4, c[0x0][0x208] ;  /* 0x0000820000047ab9 */ /* 0x000fe20000000a00 */
[----:B------:R-:W1:Y:S01]  /*0050*/  S2R R3, SR_TID.X ;  /* 0x0000000000037919 */ /* 0x000e620000002100 */
[----:B------:R-:W-:Y:S01]  /*0060*/  ULDC.U8 UR6, c[0x0][0x218] ;  /* 0x0000860000067ab9 */ /* 0x000fe20000000000 */
[----:B0-----:R-:W-:-:S02]  /*0070*/  IMAD R2, R0, -0x200, R5 ;  /* 0xfffffe0000027824 */ /* 0x001fc400078e0205 */
[----:B-1----:R-:W-:-:S03]  /*0080*/  IMAD.MOV.U32 R11, RZ, RZ, R3 ;  /* 0x000000ffff0b7224 */ /* 0x002fc600078e0003 */
[----:B------:R-:W-:-:S13]  /*0090*/  ISETP.GE.AND P0, PT, R3, R2, PT ;  /* 0x000000020300720c */ /* 0x000fda0003f06270 */
[----:B------:R-:W-:Y:S01]  /*00a0*/  @!P0 IMAD R13, R0, 0x200, R11 ;  /* 0x00000200000d8824 */ /* 0x000fe200078e020b */
[----:B------:R-:W0:Y:S01]  /*00b0*/  @!P0 LDC.64 R14, c[0x0][0x230] ;  /* 0x00008c00ff0e8b82 */ /* 0x000e220000000a00 */
[----:B------:R-:W-:-:S05]  /*00c0*/  @!P0 VIADD R11, R11, 0x80 ;  /* 0x000000800b0b8836 */ /* 0x000fca0000000000 */
[----:B------:R-:W-:-:S13]  /*00d0*/  ISETP.GE.AND P3, PT, R11, R2, PT ;  /* 0x000000020b00720c */ /* 0x000fda0003f66270 */
[----:B------:R-:W-:Y:S01]  /*00e0*/  @!P3 IMAD R17, R0, 0x200, R11 ;  /* 0x000002000011b824 */ /* 0x000fe200078e020b */
[----:B------:R-:W1:Y:S01]  /*00f0*/  @!P3 LDC.64 R4, c[0x0][0x230] ;  /* 0x00008c00ff04bb82 */ /* 0x000e620000000a00 */
[----:B------:R-:W-:Y:S01]  /*0100*/  @!P3 VIADD R11, R11, 0x80 ;  /* 0x000000800b0bb836 */ /* 0x000fe20000000000 */
[----:B0-----:R-:W-:-:S04]  /*0110*/  @!P0 IADD3 R12, P5, R13, R14, RZ ;  /* 0x0000000e0d0c8210 */ /* 0x001fc80007fbe0ff */
[----:B------:R-:W-:Y:S01]  /*0120*/  ISETP.GE.AND P2, PT, R11, R2, PT ;  /* 0x000000020b00720c */ /* 0x000fe20003f46270 */
[----:B------:R-:W-:-:S05]  /*0130*/  @!P0 IMAD.X R13, RZ, RZ, R15, P5 ;  /* 0x000000ffff0d8224 */ /* 0x000fca00028e060f */
[----:B------:R0:W5:Y:S07]  /*0140*/  @!P0 LDG.E.U8 R10, desc[UR4][R12.64] ;  /* 0x000000040c0a8981 */ /* 0x00016e000c1e1100 */
[----:B------:R-:W-:Y:S01]  /*0150*/  @!P2 IMAD R19, R0, 0x200, R11 ;  /* 0x000002000013a824 */ /* 0x000fe200078e020b */
[----:B------:R-:W2:Y:S01]  /*0160*/  @!P2 LDC.64 R6, c[0x0][0x230] ;  /* 0x00008c00ff06ab82 */ /* 0x000ea20000000a00 */
[----:B------:R-:W-:Y:S01]  /*0170*/  @!P2 VIADD R11, R11, 0x80 ;  /* 0x000000800b0ba836 */ /* 0x000fe20000000000 */
[----:B-1----:R-:W-:-:S04]  /*0180*/  @!P3 IADD3 R4, P4, R17, R4, RZ ;  /* 0x000000041104b210 */ /* 0x002fc80007f9e0ff */
[----:B------:R-:W-:-:S13]  /*0190*/  ISETP.GE.AND P1, PT, R11, R2, PT ;  /* 0x000000020b00720c */ /* 0x000fda0003f26270 */
[----:B------:R-:W1:Y:S01]  /*01a0*/  @!P1 LDC.64 R8, c[0x0][0x230] ;  /* 0x00008c00ff089b82 */ /* 0x000e620000000a00 */
[----:B------:R-:W-:Y:S02]  /*01b0*/  @!P1 IMAD R15, R0, 0x200, R11 ;  /* 0x00000200000f9824 */ /* 0x000fe400078e020b */
[----:B0-----:R-:W-:Y:S01]  /*01c0*/  IMAD.U32 R12, RZ, RZ, UR6 ;  /* 0x00000006ff0c7e24 */ /* 0x001fe2000f8e00ff */
[----:B--2---:R-:W-:-:S04]  /*01d0*/  @!P2 IADD3 R6, P6, R19, R6, RZ ;  /* 0x000000061306a210 */ /* 0x004fc80007fde0ff */
[----:B------:R-:W-:Y:S02]  /*01e0*/  PRMT R13, R12, 0x9910, RZ ;  /* 0x000099100c0d7816 */ /* 0x000fe400000000ff */
[----:B-1----:R-:W-:-:S05]  /*01f0*/  @!P1 IADD3 R14, P5, R15, R8, RZ ;  /* 0x000000080f0e9210 */ /* 0x002fca0007fbe0ff */
[--C-:B------:R-:W-:Y:S01]  /*0200*/  @!P1 IMAD.X R15, RZ, RZ, R9.reuse, P5 ;  /* 0x000000ffff0f9224 */ /* 0x100fe200028e0609 */
[----:B------:R-:W-:-:S06]  /*0210*/  PRMT R9, RZ, 0x7610, R9 ;  /* 0x00007610ff097816 */ /* 0x000fcc0000000009 */
[----:B------:R-:W5:Y:S01]  /*0220*/  @!P1 LDG.E.U8 R9, desc[UR4][R14.64] ;  /* 0x000000040e099981 */ /* 0x000f62000c1e1100 */
[----:B------:R-:W-:Y:S01]  /*0230*/  ISETP.NE.AND P1, PT, R13, RZ, PT ;  /* 0x000000ff0d00720c */ /* 0x000fe20003f25270 */
[----:B------:R-:W-:Y:S01]  /*0240*/  @!P3 IMAD.X R5, RZ, RZ, R5, P4 ;  /* 0x000000ffff05b224 */ /* 0x000fe200020e0605 */
[----:B------:R-:W-:Y:S01]  /*0250*/  PRMT R11, RZ, 0x7610, R11 ;  /* 0x00007610ff0b7816 */ /* 0x000fe2000000000b */
[----:B------:R-:W-:Y:S01]  /*0260*/  @!P2 IMAD.X R7, RZ, RZ, R7, P6 ;  /* 0x000000ffff07a224 */ /* 0x000fe200030e0607 */
[----:B------:R-:W-:Y:S01]  /*0270*/  PRMT R8, RZ, 0x7610, R8 ;  /* 0x00007610ff087816 */ /* 0x000fe20000000008 */
[----:B------:R-:W-:Y:S02]  /*0280*/  IMAD.MOV.U32 R13, RZ, RZ, 0x1 ;  /* 0x00000001ff0d7424 */ /* 0x000fe400078e00ff */
[----:B------:R-:W-:Y:S01]  /*0290*/  IMAD.MOV.U32 R16, RZ, RZ, 0x1 ;  /* 0x00000001ff107424 */ /* 0x000fe200078e00ff */
[----:B------:R0:W5:Y:S01]  /*02a0*/  @!P3 LDG.E.U8 R11, desc[UR4][R4.64] ;  /* 0x00000004040bb981 */ /* 0x000162000c1e1100 */
[----:B------:R-:W-:-:S03]  /*02b0*/  IMAD.MOV.U32 R17, RZ, RZ, 0x1 ;  /* 0x00000001ff117424 */ /* 0x000fc600078e00ff */
[----:B------:R1:W5:Y:S01]  /*02c0*/  @!P2 LDG.E.U8 R8, desc[UR4][R6.64] ;  /* 0x000000040608a981 */ /* 0x000362000c1e1100 */
[----:B0-----:R-:W-:Y:S02]  /*02d0*/  PRMT R4, R13, 0x7610, R4 ;  /* 0x000076100d047816 */ /* 0x001fe40000000004 */
[----:B------:R-:W-:Y:S01]  /*02e0*/  PRMT R5, R16, 0x7610, R5 ;  /* 0x0000761010057816 */ /* 0x000fe20000000005 */
[----:B-1----:R-:W-:Y:S01]  /*02f0*/  IMAD.MOV.U32 R7, RZ, RZ, 0x1 ;  /* 0x00000001ff077424 */ /* 0x002fe200078e00ff */
[----:B------:R-:W-:Y:S01]  /*0300*/  PRMT R6, R17, 0x7610, R6 ;  /* 0x0000761011067816 */ /* 0x000fe20000000006 */
[----:B------:R-:W-:Y:S06]  /*0310*/  @!P1 BRA `(.L_x_22861) ;  /* 0x00000004003c9947 */ /* 0x000fec0003800000 */
        /* <DEDUP_REMOVED lines=8> */
[----:B------:R-:W-:Y:S01]  /*03a0*/  IMAD.MOV.U32 R7, RZ, RZ, 0x1 ;  /* 0x00000001ff077424 */ /* 0x000fe200078e00ff */
[----:B------:R-:W-:-:S07]  /*03b0*/  PRMT R13, R12, 0x7610, R13 ;  /* 0x000076100c0d7816 */ /* 0x000fce000000000d */
.L_x_22864:
[----:B------:R-:W-:Y:S02]  /*03c0*/  LOP3.LUT R14, R13, 0x1, RZ, 0xc0, !PT ;  /* 0x000000010d0e7812 */ /* 0x000fe400078ec0ff */
        /* <DEDUP_REMOVED lines=13> */
.L_x_22863:
[----:B------:R-:W-:Y:S05]  /*04a0*/  BSYNC B0 ;  /* 0x0000000000007941 */ /* 0x000fea0003800000 */
.L_x_22862:
[----:B------:R-:W-:Y:S04]  /*04b0*/  BSSY B0, `(.L_x_22865) ;  /* 0x0000012000007945 */ /* 0x000fe80003800000 */
[----:B------:R-:W-:Y:S05]  /*04c0*/  @P4 BRA `(.L_x_22866) ;  /* 0x0000000000404947 */ /* 0x000fea0003800000 */
[----:B------:R-:W-:Y:S01]  /*04d0*/  IMAD.MOV.U32 R6, RZ, RZ, 0x1 ;  /* 0x00000001ff067424 */ /* 0x000fe200078e00ff */
[----:B-----5:R-:W-:-:S07]  /*04e0*/  PRMT R10, R12, 0x7610, R10 ;  /* 0x000076100c0a7816 */ /* 0x020fce000000000a */
.L_x_22867:
[----:B------:R-:W-:Y:S02]  /*04f0*/  LOP3.LUT R13, R10, 0x1, RZ, 0xc0, !PT ;  /* 0x000000010a0d7812 */ /* 0x000fe400078ec0ff */
[----:B------:R-:W-:Y:S02]  /*0500*/  PRMT R14, R6, 0x9910, RZ ;  /* 0x00009910060e7816 */ /* 0x000fe400000000ff */
[----:B------:R-:W-:Y:S02]  /*0510*/  ISETP.NE.U32.AND P3, PT, R13, 0x1, PT ;  /* 0x000000010d00780c */ /* 0x000fe40003f65070 */
[----:B------:R-:W-:Y:S02]  /*0520*/  LOP3.LUT R6, R10, 0xffff, RZ, 0xc0, !PT ;  /* 0x0000ffff0a067812 */ /* 0x000fe400078ec0ff */
[----:B------:R-:W-:Y:S02]  /*0530*/  SEL R13, R11, 0x1, !P3 ;  /* 0x000000010b0d7807 */ /* 0x000fe40005800000 */
        /* <DEDUP_REMOVED lines=9> */
.L_x_22866:
[----:B------:R-:W-:Y:S05]  /*05d0*/  BSYNC B0 ;  /* 0x0000000000007941 */ /* 0x000fea0003800000 */
.L_x_22865:
[----:B------:R-:W-:Y:S04]  /*05e0*/  BSSY B0, `(.L_x_22868) ;  /* 0x0000011000007945 */ /* 0x000fe80003800000 */
[----:B------:R-:W-:Y:S05]  /*05f0*/  @P2 BRA `(.L_x_22869) ;  /* 0x00000000003c2947 */ /* 0x000fea0003800000 */
[----:B------:R-:W-:Y:S01]  /*0600*/  IMAD.MOV.U32 R5, RZ, RZ, 0x1 ;  /* 0x00000001ff057424 */ /* 0x000fe200078e00ff */
[----:B-----5:R-:W-:-:S07]  /*0610*/  PRMT R10, R12, 0x7610, R10 ;  /* 0x000076100c0a7816 */ /* 0x020fce000000000a */
.L_x_22870:
[C---:B------:R-:W-:Y:S02]  /*0620*/  LOP3.LUT R11, R10.reuse, 0x1, RZ, 0xc0, !PT ;  /* 0x000000010a0b7812 */ /* 0x040fe400078ec0ff */
[----:B------:R-:W-:Y:S02]  /*0630*/  PRMT R13, R5, 0x9910, RZ ;  /* 0x00009910050d7816 */ /* 0x000fe400000000ff */
[----:B------:R-:W-:Y:S02]  /*0640*/  LOP3.LUT R5, R10, 0xffff, RZ, 0xc0, !PT ;  /* 0x0000ffff0a057812 */ /* 0x000fe400078ec0ff */
[----:B------:R-:W-:Y:S02]  /*0650*/  ISETP.NE.U32.AND P2, PT, R11, 0x1, PT ;  /* 0x000000010b00780c */ /* 0x000fe40003f45070 */
[----:B------:R-:W-:Y:S02]  /*0660*/  SHF.R.U32.HI R5, RZ, 0x1, R5 ;  /* 0x00000001ff057819 */ /* 0x000fe40000011605 */
[----:B------:R-:W-:-:S02]  /*0670*/  SEL R11, R8, 0x1, !P2 ;  /* 0x00000001080b7807 */ /* 0x000fc40005000000 */
[----:B------:R-:W-:Y:S02]  /*0680*/  LOP3.LUT P2, R10, R5, 0x7f, RZ, 0xc0, !PT ;  /* 0x0000007f050a7812 */ /* 0x000fe4000784c0ff */
[----:B------:R-:W-:Y:S02]  /*0690*/  PRMT R8, R8, 0x9910, RZ ;  /* 0x0000991008087816 */ /* 0x000fe400000000ff */
[----:B------:R-:W-:Y:S01]  /*06a0*/  PRMT R14, R11, 0x9910, RZ ;  /* 0x000099100b0e7816 */ /* 0x000fe200000000ff */
[----:B------:R-:W-:Y:S02]  /*06b0*/  IMAD.MOV.U32 R11, RZ, RZ, R13 ;  /* 0x000000ffff0b7224 */ /* 0x000fe400078e000d */
[----:B------:R-:W-:Y:S02]  /*06c0*/  IMAD R8, R8, R8, RZ ;  /* 0x0000000808087224 */ /* 0x000fe400078e02ff */
[----:B------:R-:W-:-:S04]  /*06d0*/  IMAD R5, R11, R14, RZ ;  /* 0x0000000e0b057224 */ /* 0x000fc800078e02ff */
[----:B------:R-:W-:Y:S05]  /*06e0*/  @P2 BRA `(.L_x_22870) ;  /* 0xfffffffc00cc2947 */ /* 0x000fea000383ffff */
.L_x_22869:
[----:B------:R-:W-:Y:S05]  /*06f0*/  BSYNC B0 ;  /* 0x0000000000007941 */ /* 0x000fea0003800000 */
.L_x_22868:
[----:B------:R-:W-:Y:S04]  /*0700*/  BSSY B0, `(.L_x_22861) ;  /* 0x0000010000007945 */ /* 0x000fe80003800000 */
[----:B------:R-:W-:Y:S05]  /*0710*/  @P1 BRA `(.L_x_22871) ;  /* 0x0000000000381947 */ /* 0x000fea0003800000 */
[----:B------:R-:W-:-:S07]  /*0720*/  IMAD.MOV.U32 R4, RZ, RZ, 0x1 ;  /* 0x00000001ff047424 */ /* 0x000fce00078e00ff */
.L_x_22872:
[----:B-----5:R-:W-:Y:S02]  /*0730*/  LOP3.LUT R8, R12, 0x1, RZ, 0xc0, !PT ;  /* 0x000000010c087812 */ /* 0x020fe400078ec0ff */
        /* <DEDUP_REMOVED lines=12> */
.L_x_22871:
[----:B------:R-:W-:Y:S05]  /*0800*/  BSYNC B0 ;  /* 0x0000000000007941 */ /* 0x000fea0003800000 */
.L_x_22861:
        /* <DEDUP_REMOVED lines=21> */
.L_x_22874:
[----:B------:R-:W-:Y:S05]  /*0960*/  BSYNC B0 ;  /* 0x0000000000007941 */ /* 0x000fea0003800000 */
.L_x_22873:
        /* <DEDUP_REMOVED lines=8> */
.L_x_22875:
        /* <DEDUP_REMOVED lines=9> */
.L_x_71795:


//--------------------- .text._ZN2at6native29vectorized_elementwise_kernelILi2EZNS0_50_GLOBAL__N__2680c7bb_12_PowKernel_cu_7dd49032_316829pow_tensor_scalar_kernel_implIhhEEvRNS_18TensorIteratorBaseET0_EUlhE2_St5arrayIPcLm2EEEEviS6_T1_ --------------------------
	.section	.text._ZN2at6native29vectorized_elementwise_kernelILi2EZNS0_50_GLOBAL__N__2680c7bb_12_PowKernel_cu_7dd49032_316829pow_tensor_scalar_kernel_implIhhEEvRNS_18TensorIteratorBaseET0_EUlhE2_St5arrayIPcLm2EEEEviS6_T1_,"ax",@progbits
	.align	128
        .global         _ZN2at6native29vectorized_elementwise_kernelILi2EZNS0_50_GLOBAL__N__2680c7bb_12_PowKernel_cu_7dd49032_316829pow_tensor_scalar_kernel_implIhhEEvRNS_18TensorIteratorBaseET0_EUlhE2_St5arrayIPcLm2EEEEviS6_T1_
        .type           _ZN2at6native29vectorized_elementwise_kernelILi2EZNS0_50_GLOBAL__N__2680c7bb_12_PowKernel_cu_7dd49032_316829pow_tensor_scalar_kernel_implIhhEEvRNS_18TensorIteratorBaseET0_EUlhE2_St5arrayIPcLm2EEEEviS6_T1_,@function
        .size           _ZN2at6native29vectorized_elementwise_kernelILi2EZNS0_50_GLOBAL__N__2680c7bb_12_PowKernel_cu_7dd49032_316829pow_tensor_scalar_kernel_implIhhEEvRNS_18TensorIteratorBaseET0_EUlhE2_St5arrayIPcLm2EEEEviS6_T1_,(.L_x_71796 - _ZN2at6native29vectorized_elementwise_kernelILi2EZNS0_50_GLOBAL__N__2680c7bb_12_PowKernel_cu_7dd49032_316829pow_tensor_scalar_kernel_implIhhEEvRNS_18TensorIteratorBaseET0_EUlhE2_St5arrayIPcLm2EEEEviS6_T1_)
        .other          _ZN2at6native29vectorized_elementwise_kernelILi2EZNS0_50_GLOBAL__N__2680c7bb_12_PowKernel_cu_7dd49032_316829pow_tensor_scalar_kernel_implIhhEEvRNS_18TensorIteratorBaseET0_EUlhE2_St5arrayIPcLm2EEEEviS6_T1_,@"STO_CUDA_ENTRY STV_DEFAULT"
_ZN2at6native29vectorized_elementwise_kernelILi2EZNS0_50_GLOBAL__N__2680c7bb_12_PowKernel_cu_7dd49032_316829pow_tensor_scalar_kernel_implIhhEEvRNS_18TensorIteratorBaseET0_EUlhE2_St5arrayIPcLm2EEEEviS6_T1_:
.text._ZN2at6native29vectorized_elementwise_kernelILi2EZNS0_50_GLOBAL__N__2680c7bb_12_PowKernel_cu_7dd49032_316829pow_tensor_scalar_kernel_implIhhEEvRNS_18TensorIteratorBaseET0_EUlhE2_St5arrayIPcLm2EEEEviS6_T1_:
[----:B------:R-:W-:Y:S08]  /*0000*/  LDC R1, c[0x0][0x28] ;  /* 0x00000a00ff017b82 */ /* 0x000ff00000000800 */
[----:B------:R-:W0:Y:S01]  /*0010*/  S2UR UR4, SR_CTAID.X ;  /* 0x00000000000479c3 */ /* 0x000e220000002500 */
[----:B------:R-:W-:Y:S01]  /*0020*/  ULDC.U8 UR5, c[0x0][0x218] ;  /* 0x0000860000057ab9 */ /* 0x000fe20000000000 */
[----:B------:R-:W-:Y:S01]  /*0030*/  ULDC.64 UR8, c[0x0][0x208] ;  /* 0x0000820000087ab9 */ /* 0x000fe20000000a00 */
[----:B------:R-:W-:-:S05]  /*0040*/  IMAD.U32 R0, RZ, RZ, UR5 ;  /* 0x00000005ff007e24 */ /* 0x000fca000f8e00ff */
[----:B------:R-:W1:Y:S01]  /*0050*/  LDC R12, c[0x0][0x210] ;  /* 0x00008400ff0c7b82 */ /* 0x000e620000000800 */
[----:B0-----:R-:W-:-:S06]  /*0060*/  USHF.L.U32 UR4, UR4, 0xa, URZ ;  /* 0x0000000a04047899 */ /* 0x001fcc000800063f */
[----:B-1----:R-:W-:-:S05]  /*0070*/  VIADD R12, R12, -UR4 ;  /* 0x800000040c0c7c36 */ /* 0x002fca0008000000 */
[----:B------:R-:W-:-:S13]  /*0080*/  ISETP.GE.U32.AND P0, PT, R12, 0x400, PT ;  /* 0x000004000c00780c */ /* 0x000fda0003f06070 */
[----:B------:R-:W-:Y:S05]  /*0090*/  @!P0 BRA `(.L_x_22876) ;  /* 0x0000000800c88947 */ /* 0x000fea0003800000 */
[----:B------:R-:W0:Y:S01]  /*00a0*/  S2R R2, SR_TID.X ;  /* 0x0000000000027919 */ /* 0x000e220000002100 */
[----:B------:R-:W-:Y:S01]  /*00b0*/  PRMT R3, R0, 0x9910, RZ ;  /* 0x0000991000037816 */ /* 0x000fe200000000ff */
[----:B------:R-:W-:Y:S02]  /*00c0*/  IMAD.MOV.U32 R12, RZ, RZ, 0x1 ;  /* 0x00000001ff0c7424 */ /* 0x000fe400078e00ff */
[----:B------:R-:W-:Y:S01]  /*00d0*/  IMAD.MOV.U32 R7, RZ, RZ, 0x1 ;  /* 0x00000001ff077424 */ /* 0x000fe200078e00ff */
[----:B------:R-:W-:Y:S01]  /*00e0*/  ISETP.NE.AND P0, PT, R3, RZ, PT ;  /* 0x000000ff0300720c */ /* 0x000fe20003f05270 */
[----:B------:R-:W-:Y:S02]  /*00f0*/  IMAD.MOV.U32 R6, RZ, RZ, 0x1 ;  /* 0x00000001ff067424 */ /* 0x000fe400078e00ff */
[----:B------:R-:W-:Y:S02]  /*0100*/  IMAD.MOV.U32 R5, RZ, RZ, 0x1 ;  /* 0x00000001ff057424 */ /* 0x000fe400078e00ff */
[----:B------:R-:W-:-:S02]  /*0110*/  IMAD.MOV.U32 R4, RZ, RZ, 0x1 ;  /* 0x00000001ff047424 */ /* 0x000fc400078e00ff */
[----:B------:R-:W-:Y:S02]  /*0120*/  IMAD.MOV.U32 R11, RZ, RZ, 0x1 ;  /* 0x00000001ff0b7424 */ /* 0x000fe400078e00ff */
[----:B------:R-:W-:Y:S02]  /*0130*/  IMAD.MOV.U32 R10, RZ, RZ, 0x1 ;  /* 0x00000001ff0a7424 */ /* 0x000fe400078e00ff */
[----:B------:R-:W-:Y:S02]  /*0140*/  IMAD.MOV.U32 R3, RZ, RZ, 0x1 ;  /* 0x00000001ff037424 */ /* 0x000fe400078e00ff */
[----:B------:R-:W-:Y:S05]  /*0150*/  @!P0 BRA `(.L_x_22877) ;  /* 0x00000008005c8947 */ /* 0x000fea0003800000 */
        /* <DEDUP_REMOVED lines=10> */
[----:B------:R-:W-:Y:S01]  /*0200*/  IMAD.MOV.U32 R3, RZ, RZ, 0x1 ;  /* 0x00000001ff037424 */ /* 0x000fe200078e00ff */
[----:B------:R-:W-:-:S02]  /*0210*/  PRMT R10, R0, 0x7610, R10 ;  /* 0x00007610000a7816 */ /* 0x000fc4000000000a */
[C---:B--2---:R-:W-:Y:S02]  /*0220*/  PRMT R6, R11.reuse, 0x7770, RZ ;  /* 0x000077700b067816 */ /* 0x044fe400000000ff */
[----:B------:R-:W-:Y:S02]  /*0230*/  PRMT R11, R11, 0x7771, RZ ;  /* 0x000077710b0b7816 */ /* 0x000fe400000000ff */
[C---:B---3--:R-:W-:Y:S02]  /*0240*/  PRMT R7, R8.reuse, 0x7770, RZ ;  /* 0x0000777008077816 */ /* 0x048fe400000000ff */
[----:B------:R-:W-:Y:S02]  /*0250*/  PRMT R8, R8, 0x7771, RZ ;  /* 0x0000777108087816 */ /* 0x000fe400000000ff */
[C---:B----4-:R-:W-:Y:S02]  /*0260*/  PRMT R9, R12.reuse, 0x7770, RZ ;  /* 0x000077700c097816 */ /* 0x050fe400000000ff */
[----:B------:R-:W-:-:S02]  /*0270*/  PRMT R12, R12, 0x7771, RZ ;  /* 0x000077710c0c7816 */ /* 0x000fc400000000ff */
[C---:B-----5:R-:W-:Y:S02]  /*0280*/  PRMT R13, R14.reuse, 0x7770, RZ ;  /* 0x000077700e0d7816 */ /* 0x060fe400000000ff */
[----:B------:R-:W-:Y:S02]  /*0290*/  PRMT R14, R14, 0x7771, RZ ;  /* 0x000077710e0e7816 */ /* 0x000fe400000000ff */
[----:B------:R-:W-:Y:S02]  /*02a0*/  PRMT R15, R6, 0x7610, R15 ;  /* 0x00007610060f7816 */ /* 0x000fe4000000000f */
[----:B------:R-:W-:Y:S02]  /*02b0*/  PRMT R4, R7, 0x7610, R4 ;  /* 0x0000761007047816 */ /* 0x000fe40000000004 */
[----:B------:R-:W-:Y:S02]  /*02c0*/  PRMT R5, R8, 0x7610, R5 ;  /* 0x0000761008057816 */ /* 0x000fe40000000005 */
[----:B------:R-:W-:-:S02]  /*02d0*/  PRMT R6, R9, 0x7610, R6 ;  /* 0x0000761009067816 */ /* 0x000fc40000000006 */
[----:B------:R-:W-:Y:S02]  /*02e0*/  PRMT R7, R12, 0x7610, R7 ;  /* 0x000076100c077816 */ /* 0x000fe40000000007 */
[----:B------:R-:W-:Y:S02]  /*02f0*/  PRMT R8, R13, 0x7610, R8 ;  /* 0x000076100d087816 */ /* 0x000fe40000000008 */
[----:B------:R-:W-:-:S07]  /*0300*/  PRMT R9, R14, 0x7610, R9 ;  /* 0x000076100e097816 */ /* 0x000fce0000000009 */
.L_x_22878:
        /* <DEDUP_REMOVED lines=14> */
[----:B------:R-:W-:Y:S01]  /*03f0*/  IMAD.MOV.U32 R10, RZ, RZ, 0x1 ;  /* 0x00000001ff0a7424 */ /* 0x000fe200078e00ff */
[----:B------:R-:W-:-:S07]  /*0400*/  PRMT R12, R0, 0x7610, R12 ;  /* 0x00007610000c7816 */ /* 0x000fce000000000c */
.L_x_22879:
        /* <DEDUP_REMOVED lines=16> */
.L_x_22880:
[----:B------:R-:W-:Y:S02]  /*0510*/  LOP3.LUT R13, R12, 0x1, RZ, 0xc0, !PT ;  /* 0x000000010c0d7812 */ /* 0x000fe400078ec0ff */
[C---:B------:R-:W-:Y:S02]  /*0520*/  PRMT R15, R4.reuse, 0x9910, RZ ;  /* 0x00009910040f7816 */ /* 0x040fe400000000ff */
        /* <DEDUP_REMOVED lines=13> */
[----:B------:R-:W-:Y:S01]  /*0600*/  IMAD.MOV.U32 R4, RZ, RZ, 0x1 ;  /* 0x00000001ff047424 */ /* 0x000fe200078e00ff */
[----:B------:R-:W-:-:S07]  /*0610*/  PRMT R12, R0, 0x7610, R12 ;  /* 0x00007610000c7816 */ /* 0x000fce000000000c */
.L_x_22881:
        /* <DEDUP_REMOVED lines=16> */
.L_x_22882:
[C---:B------:R-:W-:Y:S02]  /*0720*/  LOP3.LUT R13, R12.reuse, 0x1, RZ, 0xc0, !PT ;  /* 0x000000010c0d7812 */ /* 0x040fe400078ec0ff */
        /* <DEDUP_REMOVED lines=15> */
.L_x_22883:
        /* <DEDUP_REMOVED lines=16> */
.L_x_22884:
        /* <DEDUP_REMOVED lines=14> */
[----:B------:R-:W-:-:S07]  /*0a00*/  IMAD.MOV.U32 R12, RZ, RZ, 0x1 ;  /* 0x00000001ff0c7424 */ /* 0x000fce00078e00ff */
.L_x_22885:
[C---:B------:R-:W-:Y:S02]  /*0a10*/  LOP3.LUT R8, R0.reuse, 0x1, RZ, 0xc0, !PT ;  /* 0x0000000100087812 */ /* 0x040fe400078ec0ff */
[----:B------:R-:W-:Y:S02]  /*0a20*/  LOP3.LUT R0, R0, 0xffff, RZ, 0xc0, !PT ;  /* 0x0000ffff00007812 */ /* 0x000fe400078ec0ff */
[----:B------:R-:W-:Y:S02]  /*0a30*/  ISETP.NE.U32.AND P0, PT, R8, 0x1, PT ;  /* 0x000000010800780c */ /* 0x000fe40003f05070 */
[----:B------:R-:W-:Y:S02]  /*0a40*/  SHF.R.U32.HI R0, RZ, 0x1, R0 ;  /* 0x00000001ff007819 */ /* 0x000fe40000011600 */
[----:B------:R-:W-:Y:S02]  /*0a50*/  SEL R8, R9, 0x1, !P0 ;  /* 0x0000000109087807 */ /* 0x000fe40004000000 */
[----:B------:R-:W-:-:S02]  /*0a60*/  LOP3.LUT P0, R0, R0, 0x7f, RZ, 0xc0, !PT ;  /* 0x0000007f00007812 */ /* 0x000fc4000780c0ff */
[----:B------:R-:W-:Y:S02]  /*0a70*/  PRMT R12, R12, 0x9910, RZ ;  /* 0x000099100c0c7816 */ /* 0x000fe400000000ff */
[----:B------:R-:W-:Y:S02]  /*0a80*/  PRMT R9, R9, 0x9910, RZ ;  /* 0x0000991009097816 */ /* 0x000fe400000000ff */
[----:B------:R-:W-:-:S03]  /*0a90*/  PRMT R13, R8, 0x9910, RZ ;  /* 0x00009910080d7816 */ /* 0x000fc600000000ff */
[----:B------:R-:W-:Y:S02]  /*0aa0*/  IMAD R9, R9, R9, RZ ;  /* 0x0000000909097224 */ /* 0x000fe400078e02ff */
[----:B------:R-:W-:Y:S02]  /*0ab0*/  IMAD R12, R12, R13, RZ ;  /* 0x0000000d0c0c7224 */ /* 0x000fe400078e02ff */
[----:B------:R-:W-:Y:S05]  /*0ac0*/  @P0 BRA `(.L_x_22885) ;  /* 0xfffffffc00d00947 */ /* 0x000fea000383ffff */
.L_x_22877:
        /* <DEDUP_REMOVED lines=9> */
[----:B0-----:R-:W-:-:S05]  /*0b60*/  IMAD.WIDE R2, R2, 0x2, R8 ;  /* 0x0000000202027825 */ /* 0x001fca00078e0208 */
[----:B------:R-:W-:Y:S04]  /*0b70*/  STG.E.U16 desc[UR8][R2.64], R13 ;  /* 0x0000000d02007986 */ /* 0x000fe8000c101508 */
[----:B------:R-:W-:Y:S04]  /*0b80*/  STG.E.U16 desc[UR8][R2.64+0x100], R11 ;  /* 0x0001000b02007986 */ /* 0x000fe8000c101508 */
[----:B------:R-:W-:Y:S04]  /*0b90*/  STG.E.U16 desc[UR8][R2.64+0x200], R5 ;  /* 0x0002000502007986 */ /* 0x000fe8000c101508 */
[----:B------:R-:W-:Y:S01]  /*0ba0*/  STG.E.U16 desc[UR8][R2.64+0x300], R7 ;  /* 0x0003000702007986 */ /* 0x000fe2000c101508 */
[----:B------:R-:W-:Y:S05]  /*0bb0*/  EXIT ;  /* 0x000000000000794d */ /* 0x000fea0003800000 */
.L_x_22876:
        /* <DEDUP_REMOVED lines=24> */
.L_x_22887:
[----:B------:R-:W-:Y:S05]  /*0d40*/  BSYNC B0 ;  /* 0x0000000000007941 */ /* 0x000fea0003800000 */
.L_x_22886:
        /* <DEDUP_REMOVED lines=17> */
.L_x_22889:
[----:B------:R-:W-:Y:S05]  /*0e60*/  BSYNC B0 ;  /* 0x0000000000007941 */ /* 0x000fea0003800000 */
.L_x_22888:
[----:B------:R-:W-:Y:S01]  /*0e70*/  ISETP.GE.AND P2, PT, R17, R12, PT ;  /* 0x0000000c1100720c */ /* 0x000fe20003f46270 */
[----:B------:R-:W2:Y:S01]  /*0e80*/  @!P5 LDC.64 R8, c[0x0][0x230] ;  /* 0x00008c00ff08db82 */ /* 0x000ea20000000a00 */
[----:B------:R-:W-:Y:S01]  /*0e90*/  @!P5 VIADD R21, R13, UR4 ;  /* 0x000000040d15dc36 */ /* 0x000fe20008000000 */
[----:B------:R-:W-:-:S06]  /*0ea0*/  PRMT R16, RZ, 0x7610, R16 ;  /* 0x00007610ff107816 */ /* 0x000fcc0000000010 */
[----:B01----:R-:W0:Y:S04]  /*0eb0*/  @!P0 LDC.64 R2, c[0x0][0x230] ;  /* 0x00008c00ff028b82 */ /* 0x003e280000000a00 */
[C---:B------:R-:W-:Y:S02]  /*0ec0*/  @!P2 VIADD R23, R17.reuse, UR4 ;  /* 0x000000041117ac36 */ /* 0x040fe40008000000 */
[----:B------:R-:W-:Y:S02]  /*0ed0*/  @!P2 VIADD R17, R17, 0x80 ;  /* 0x000000801111a836 */ /* 0x000fe40000000000 */
[----:B------:R-:W1:Y:S03]  /*0ee0*/  @!P2 LDC.64 R4, c[0x0][0x230] ;  /* 0x00008c00ff04ab82 */ /* 0x000e660000000a00 */
[----:B------:R-:W-:-:S02]  /*0ef0*/  ISETP.GE.AND P1, PT, R17, R12, PT ;  /* 0x0000000c1100720c */ /* 0x000fc40003f26270 */
[----:B--2---:R-:W-:-:S05]  /*0f00*/  @!P5 IADD3 R8, P3, R21, R8, RZ ;  /* 0x000000081508d210 */ /* 0x004fca0007f7e0ff */
[----:B------:R-:W-:-:S06]  /*0f10*/  @!P5 IMAD.X R9, RZ, RZ, R9, P3 ;  /* 0x000000ffff09d224 */ /* 0x000fcc00018e0609 */
[----:B------:R-:W2:Y:S01]  /*0f20*/  @!P1 LDC.64 R6, c[0x0][0x230] ;  /* 0x00008c00ff069b82 */ /* 0x000ea20000000a00 */
[----:B------:R-:W-:Y:S01]  /*0f30*/  @!P1 VIADD R17, R17, UR4 ;  /* 0x0000000411119c36 */ /* 0x000fe20008000000 */
[----:B0-----:R-:W-:Y:S01]  /*0f40*/  @!P0 IADD3 R2, P3, R19, R2, RZ ;  /* 0x0000000213028210 */ /* 0x001fe20007f7e0ff */
[----:B------:R0:W5:Y:S04]  /*0f50*/  @!P5 LDG.E.U8 R16, desc[UR8][R8.64] ;  /* 0x000000080810d981 */ /* 0x000168000c1e1100 */
[----:B------:R-:W-:Y:S01]  /*0f60*/  @!P0 IMAD.X R3, RZ, RZ, R3, P3 ;  /* 0x000000ffff038224 */ /* 0x000fe200018e0603 */
[----:B-1----:R-:W-:Y:S02]  /*0f70*/  @!P2 IADD3 R4, P6, R23, R4, RZ ;  /* 0x000000041704a210 */ /* 0x002fe40007fde0ff */
[----:B0-----:R-:W-:-:S02]  /*0f80*/  PRMT R8, R0, 0x9910, RZ ;  /* 0x0000991000087816 */ /* 0x001fc400000000ff */
[----:B--2---:R-:W-:Y:S02]  /*0f90*/  @!P1 IADD3 R6, P4, R17, R6, RZ ;  /* 0x0000000611069210 */ /* 0x004fe40007f9e0ff */
[----:B------:R-:W-:-:S06]  /*0fa0*/  PRMT R17, RZ, 0x7610, R17 ;  /* 0x00007610ff117816 */ /* 0x000fcc0000000011 */
[----:B------:R0:W5:Y:S01]  /*0fb0*/  @!P0 LDG.E.U8 R17, desc[UR8][R2.64] ;  /* 0x0000000802118981 */ /* 0x000162000c1e1100 */
        /* <DEDUP_REMOVED lines=8> */
[----:B------:R-:W-:-:S02]  /*1040*/  IMAD.MOV.U32 R20, RZ, RZ, 0x1 ;  /* 0x00000001ff147424 */ /* 0x000fc400078e00ff */
[----:B------:R-:W-:Y:S01]  /*1050*/  IMAD.MOV.U32 R21, RZ, RZ, 0x1 ;  /* 0x00000001ff157424 */ /* 0x000fe200078e00ff */
[----:B------:R2:W5:Y:S01]  /*1060*/  @!P1 LDG.E.U8 R19, desc[UR8][R6.64] ;  /* 0x0000000806139981 */ /* 0x000562000c1e1100 */
[----:B------:R-:W-:Y:S02]  /*1070*/  IMAD.MOV.U32 R22, RZ, RZ, 0x1 ;  /* 0x00000001ff167424 */ /* 0x000fe400078e00ff */
[----:B------:R-:W-:Y:S02]  /*1080*/  IMAD.MOV.U32 R23, RZ, RZ, 0x1 ;  /* 0x00000001ff177424 */ /* 0x000fe400078e00ff */
[----:B------:R-:W-:Y:S02]  /*1090*/  IMAD.MOV.U32 R24, RZ, RZ, 0x1 ;  /* 0x00000001ff187424 */ /* 0x000fe400078e00ff */
[----:B------:R-:W-:Y:S01]  /*10a0*/  IMAD.MOV.U32 R25, RZ, RZ, 0x1 ;  /* 0x00000001ff197424 */ /* 0x000fe200078e00ff */
[----:B0-----:R-:W-:Y:S02]  /*10b0*/  PRMT R2, R8, 0x7610, R2 ;  /* 0x0000761008027816 */ /* 0x001fe40000000002 */
[----:B------:R-:W-:-:S02]  /*10c0*/  PRMT R3, R9, 0x7610, R3 ;  /* 0x0000761009037816 */ /* 0x000fc40000000003 */
[----:B-1----:R-:W-:Y:S02]  /*10d0*/  PRMT R4, R20, 0x7610, R4 ;  /* 0x0000761014047816 */ /* 0x002fe40000000004 */
[----:B------:R-:W-:Y:S02]  /*10e0*/  PRMT R5, R21, 0x7610, R5 ;  /* 0x0000761015057816 */ /* 0x000fe40000000005 */
[----:B--2---:R-:W-:Y:S02]  /*10f0*/  PRMT R6, R22, 0x7610, R6 ;  /* 0x0000761016067816 */ /* 0x004fe40000000006 */
[----:B------:R-:W-:Y:S02]  /*1100*/  PRMT R7, R23, 0x7610, R7 ;  /* 0x0000761017077816 */ /* 0x000fe40000000007 */
[----:B------:R-:W-:Y:S02]  /*1110*/  PRMT R8, R24, 0x7610, R8 ;  /* 0x0000761018087816 */ /* 0x000fe40000000008 */
[----:B------:R-:W-:Y:S01]  /*1120*/  PRMT R9, R25, 0x7610, R9 ;  /* 0x0000761019097816 */ /* 0x000fe20000000009 */
        /* <DEDUP_REMOVED lines=9> */
[-C--:B------:R-:W-:Y:S01]  /*11c0*/  ISETP.GE.AND P3, PT, R23, R12.reuse, PT ;  /* 0x0000000c1700720c */ /* 0x080fe20003f66270 */
[----:B------:R-:W-:Y:S01]  /*11d0*/  VIADD R21, R13, 0x300 ;  /* 0x000003000d157836 */ /* 0x000fe20000000000 */
[----:B------:R-:W-:-:S02]  /*11e0*/  ISETP.GE.AND P2, PT, R25, R12, PT ;  /* 0x0000000c1900720c */ /* 0x000fc40003f46270 */
[----:B------:R-:W-:Y:S01]  /*11f0*/  ISETP.GE.AND P1, PT, R27, R12, PT ;  /* 0x0000000c1b00720c */ /* 0x000fe20003f26270 */
[----:B------:R-:W-:-:S12]  /*1200*/  @P5 BRA `(.L_x_22892) ;  /* 0x0000000000405947 */ /* 0x000fd80003800000 */
[----:B------:R-:W-:Y:S01]  /*1210*/  IMAD.MOV.U32 R9, RZ, RZ, 0x1 ;  /* 0x00000001ff097424 */ /* 0x000fe200078e00ff */
[----:B------:R-:W-:-:S07]  /*1220*/  PRMT R20, R0, 0x7610, R20 ;  /* 0x0000761000147816 */ /* 0x000fce0000000014 */
.L_x_22893:
        /* <DEDUP_REMOVED lines=14> */
.L_x_22892:
[----:B------:R-:W-:Y:S05]  /*1310*/  BSYNC B0 ;  /* 0x0000000000007941 */ /* 0x000fea0003800000 */
.L_x_22891:
[----:B------:R-:W-:Y:S01]  /*1320*/  BSSY B0, `(.L_x_22894) ;  /* 0x0000013000007945 */ /* 0x000fe20003800000 */
[----:B------:R-:W-:Y:S01]  /*1330*/  ISETP.GE.AND P0, PT, R21, R12, PT ;  /* 0x0000000c1500720c */ /* 0x000fe20003f06270 */
[----:B------:R-:W-:Y:S02]  /*1340*/  VIADD R21, R13, 0x380 ;  /* 0x000003800d157836 */ /* 0x000fe40000000000 */
[----:B------:R-:W-:Y:S10]  /*1350*/  @P6 BRA `(.L_x_22895) ;  /* 0x00000000003c6947 */ /* 0x000ff40003800000 */
[----:B------:R-:W-:Y:S01]  /*1360*/  IMAD.MOV.U32 R8, RZ, RZ, 0x1 ;  /* 0x00000001ff087424 */ /* 0x000fe200078e00ff */
[----:B-----5:R-:W-:-:S07]  /*1370*/  PRMT R16, R0, 0x7610, R16 ;  /* 0x0000761000107816 */ /* 0x020fce0000000010 */
.L_x_22896:
[----:B------:R-:W-:Y:S02]  /*1380*/  LOP3.LUT R20, R16, 0x1, RZ, 0xc0, !PT ;  /* 0x0000000110147812 */ /* 0x000fe400078ec0ff */
        /* <DEDUP_REMOVED lines=12> */
.L_x_22895:
[----:B------:R-:W-:Y:S05]  /*1450*/  BSYNC B0 ;  /* 0x0000000000007941 */ /* 0x000fea0003800000 */
.L_x_22894:
[----:B------:R-:W-:Y:S01]  /*1460*/  BSSY B0, `(.L_x_22897) ;  /* 0x0000013000007945 */ /* 0x000fe20003800000 */
[----:B------:R-:W-:-:S03]  /*1470*/  ISETP.GE.AND P6, PT, R21, R12, PT ;  /* 0x0000000c1500720c */ /* 0x000fc60003fc6270 */
[----:B------:R-:W-:Y:S10]  /*1480*/  @P4 BRA `(.L_x_22898) ;  /* 0x0000000000404947 */ /* 0x000ff40003800000 */
[----:B------:R-:W-:Y:S01]  /*1490*/  IMAD.MOV.U32 R7, RZ, RZ, 0x1 ;  /* 0x00000001ff077424 */ /* 0x000fe200078e00ff */
[----:B-----5:R-:W-:-:S07]  /*14a0*/  PRMT R16, R0, 0x7610, R16 ;  /* 0x0000761000107816 */ /* 0x020fce0000000010 */
.L_x_22899:
        /* <DEDUP_REMOVED lines=14> */
.L_x_22898:
[----:B------:R-:W-:Y:S05]  /*1590*/  BSYNC B0 ;  /* 0x0000000000007941 */ /* 0x000fea0003800000 */
.L_x_22897:
[----:B------:R-:W-:Y:S04]  /*15a0*/  BSSY B0, `(.L_x_22900) ;  /* 0x0000012000007945 */ /* 0x000fe80003800000 */
[----:B------:R-:W-:Y:S05]  /*15b0*/  @P3 BRA `(.L_x_22901) ;  /* 0x0000000000403947 */ /* 0x000fea0003800000 */
[----:B------:R-:W-:Y:S01]  /*15c0*/  IMAD.MOV.U32 R6, RZ, RZ, 0x1 ;  /* 0x00000001ff067424 */ /* 0x000fe200078e00ff */
[----:B-----5:R-:W-:-:S07]  /*15d0*/  PRMT R15, R0, 0x7610, R15 ;  /* 0x00007610000f7816 */ /* 0x020fce000000000f */
.L_x_22902:
        /* <DEDUP_REMOVED lines=14> */
.L_x_22901:
[----:B------:R-:W-:Y:S05]  /*16c0*/  BSYNC B0 ;  /* 0x0000000000007941 */ /* 0x000fea0003800000 */
.L_x_22900:
[----:B------:R-:W-:Y:S04]  /*16d0*/  BSSY B0, `(.L_x_22903) ;  /* 0x0000012000007945 */ /* 0x000fe80003800000 */
[----:B------:R-:W-:Y:S05]  /*16e0*/  @P2 BRA `(.L_x_22904) ;  /* 0x0000000000402947 */ /* 0x000fea0003800000 */
[----:B------:R-:W-:Y:S01]  /*16f0*/  IMAD.MOV.U32 R5, RZ, RZ, 0x1 ;  /* 0x00000001ff057424 */ /* 0x000fe200078e00ff */
[----:B-----5:R-:W-:-:S07]  /*1700*/  PRMT R14, R0, 0x7610, R14 ;  /* 0x00007610000e7816 */ /* 0x020fce000000000e */
.L_x_22905:
        /* <DEDUP_REMOVED lines=14> */
.L_x_22904:
[----:B------:R-:W-:Y:S05]  /*17f0*/  BSYNC B0 ;  /* 0x0000000000007941 */ /* 0x000fea0003800000 */
.L_x_22903:
[----:B------:R-:W-:Y:S04]  /*1800*/  BSSY B0, `(.L_x_22906) ;  /* 0x0000012000007945 */ /* 0x000fe80003800000 */
[----:B------:R-:W-:Y:S05]  /*1810*/  @P1 BRA `(.L_x_22907) ;  /* 0x0000000000401947 */ /* 0x000fea0003800000 */
[----:B------:R-:W-:Y:S01]  /*1820*/  IMAD.MOV.U32 R4, RZ, RZ, 0x1 ;  /* 0x00000001ff047424 */ /* 0x000fe200078e00ff */
[----:B-----5:R-:W-:-:S07]  /*1830*/  PRMT R11, R0, 0x7610, R11 ;  /* 0x00007610000b7816 */ /* 0x020fce000000000b */
.L_x_22908:
        /* <DEDUP_REMOVED lines=14> */
.L_x_22907:
[----:B------:R-:W-:Y:S05]  /*1920*/  BSYNC B0 ;  /* 0x0000000000007941 */ /* 0x000fea0003800000 */
.L_x_22906:
[----:B------:R-:W-:Y:S04]  /*1930*/  BSSY B0, `(.L_x_22909) ;  /* 0x0000012000007945 */ /* 0x000fe80003800000 */
[----:B------:R-:W-:Y:S05]  /*1940*/  @P0 BRA `(.L_x_22910) ;  /* 0x0000000000400947 */ /* 0x000fea0003800000 */
[----:B------:R-:W-:Y:S01]  /*1950*/  IMAD.MOV.U32 R3, RZ, RZ, 0x1 ;  /* 0x00000001ff037424 */ /* 0x000fe200078e00ff */
[----:B-----5:R-:W-:-:S07]  /*1960*/  PRMT R10, R0, 0x7610, R10 ;  /* 0x00007610000a7816 */ /* 0x020fce000000000a */
.L_x_22911:
        /* <DEDUP_REMOVED lines=14> */
.L_x_22910:
[----:B------:R-:W-:Y:S05]  /*1a50*/  BSYNC B0 ;  /* 0x0000000000007941 */ /* 0x000fea0003800000 */
.L_x_22909:
[----:B------:R-:W-:Y:S04]  /*1a60*/  BSSY B0, `(.L_x_22890) ;  /* 0x000000f000007945 */ /* 0x000fe80003800000 */
[----:B------:R-:W-:Y:S05]  /*1a70*/  @P6 BRA `(.L_x_22912) ;  /* 0x0000000000346947 */ /* 0x000fea0003800000 */
[----:B------:R-:W-:-:S07]  /*1a80*/  IMAD.MOV.U32 R2, RZ, RZ, 0x1 ;  /* 0x00000001ff027424 */ /* 0x000fce00078e00ff */
.L_x_22913:
[C---:B-----5:R-:W-:Y:S02]  /*1a90*/  LOP3.LUT R10, R0.reuse, 0x1, RZ, 0xc0, !PT ;  /* 0x00000001000a7812 */ /* 0x060fe400078ec0ff */
        /* <DEDUP_REMOVED lines=11> */
.L_x_22912:
[----:B------:R-:W-:Y:S05]  /*1b50*/  BSYNC B0 ;  /* 0x0000000000007941 */ /* 0x000fea0003800000 */
.L_x_22890:
[----:B-----5:R-:W0:Y:S01]  /*1b60*/  @!P5 LDC.64 R14, c[0x0][0x228] ;  /* 0x00008a00ff0edb82 */ /* 0x020e220000000a00 */
[C---:B------:R-:W-:Y:S01]  /*1b70*/  @!P5 VIADD R11, R13.reuse, UR4 ;  /* 0x000000040d0bdc36 */ /* 0x040fe20008000000 */
[----:B------:R-:W-:Y:S01]  /*1b80*/  BSSY B0, `(.L_x_22914) ;  /* 0x0000037000007945 */ /* 0x000fe20003800000 */
[----:B------:R-:W-:-:S03]  /*1b90*/  @!P5 VIADD R13, R13, 0x80 ;  /* 0x000000800d0dd836 */ /* 0x000fc60000000000 */
[----:B------:R-:W-:Y:S01]  /*1ba0*/  BSSY B1, `(.L_x_22915) ;  /* 0x000002d000017945 */ /* 0x000fe20003800000 */
[----:B0-----:R-:W-:-:S05]  /*1bb0*/  @!P5 IADD3 R10, P0, R11, R14, RZ ;  /* 0x0000000e0b0ad210 */ /* 0x001fca0007f1e0ff */
[----:B------:R-:W-:Y:S01]  /*1bc0*/  @!P5 IMAD.X R11, RZ, RZ, R15, P0 ;  /* 0x000000ffff0bd224 */ /* 0x000fe200000e060f */
[----:B------:R-:W-:-:S04]  /*1bd0*/  ISETP.GE.AND P0, PT, R13, R12, PT ;  /* 0x0000000c0d00720c */ /* 0x000fc80003f06270 */
[----:B------:R0:W-:Y:S09]  /*1be0*/  @!P5 STG.E.U8 desc[UR8][R10.64], R9 ;  /* 0x000000090a00d986 */ /* 0x0001f2000c101108 */
[----:B------:R-:W-:Y:S05]  /*1bf0*/  @P0 BRA `(.L_x_22916) ;  /* 0x0000000000380947 */ /* 0x000fea0003800000 */
[C---:B0-----:R-:W-:Y:S01]  /*1c00*/  VIADD R10, R13.reuse, UR4 ;  /* 0x000000040d0a7c36 */ /* 0x041fe20008000000 */
        /* <DEDUP_REMOVED lines=13> */
.L_x_22916:
[----:B------:R-:W-:-:S13]  /*1ce0*/  ISETP.GE.AND P0, PT, R13, R12, PT ;  /* 0x0000000c0d00720c */ /* 0x000fda0003f06270 */
[----:B------:R-:W-:Y:S05]  /*1cf0*/  @P0 BRA `(.L_x_22918) ;  /* 0x0000000000380947 */ /* 0x000fea0003800000 */
[C---:B-1----:R-:W-:Y:S01]  /*1d00*/  VIADD R8, R13.reuse, UR4 ;  /* 0x000000040d087c36 */ /* 0x042fe20008000000 */
[----:B------:R-:W-:Y:S01]  /*1d10*/  ULDC.64 UR6, c[0x0][0x228] ;  /* 0x00008a0000067ab9 */ /* 0x000fe20000000a00 */
[----:B------:R-:W-:-:S03]  /*1d20*/  VIADD R13, R13, 0x80 ;  /* 0x000000800d0d7836 */ /* 0x000fc60000000000 */
[----:B------:R-:W-:-:S05]  /*1d30*/  IADD3 R8, P0, R8, UR6, RZ ;  /* 0x0000000608087c10 */ /* 0x000fca000ff1e0ff */
[----:B0-----:R-:W-:-:S05]  /*1d40*/  IMAD.X R9, RZ, RZ, UR7, P0 ;  /* 0x00000007ff097e24 */ /* 0x001fca00080e06ff */
[----:B------:R1:W-:Y:S03]  /*1d50*/  STG.E.U8 desc[UR8][R8.64], R6 ;  /* 0x0000000608007986 */ /* 0x0003e6000c101108 */
.L_x_22917:
        /* <DEDUP_REMOVED lines=8> */
.L_x_22918:
[----:B------:R-:W-:-:S13]  /*1de0*/  ISETP.GE.AND P0, PT, R13, R12, PT ;  /* 0x0000000c0d00720c */ /* 0x000fda0003f06270 */
[----:B------:R-:W-:Y:S05]  /*1df0*/  @P0 BREAK B1 ;  /* 0x0000000000010942 */ /* 0x000fea0003800000 */
[----:B------:R-:W-:Y:S05]  /*1e00*/  @P0 BRA `(.L_x_22920) ;  /* 0x0000000000380947 */ /* 0x000fea0003800000 */
[C---:B--2---:R-:W-:Y:S01]  /*1e10*/  VIADD R6, R13.reuse, UR4 ;  /* 0x000000040d067c36 */ /* 0x044fe20008000000 */
[----:B------:R-:W-:Y:S01]  /*1e20*/  ULDC.64 UR6, c[0x0][0x228] ;  /* 0x00008a0000067ab9 */ /* 0x000fe20000000a00 */
[----:B------:R-:W-:-:S03]  /*1e30*/  VIADD R13, R13, 0x80 ;  /* 0x000000800d0d7836 */ /* 0x000fc60000000000 */
[----:B------:R-:W-:-:S05]  /*1e40*/  IADD3 R6, P0, R6, UR6, RZ ;  /* 0x0000000606067c10 */ /* 0x000fca000ff1e0ff */
[----:B-1----:R-:W-:-:S05]  /*1e50*/  IMAD.X R7, RZ, RZ, UR7, P0 ;  /* 0x00000007ff077e24 */ /* 0x002fca00080e06ff */
[----:B------:R2:W-:Y:S03]  /*1e60*/  STG.E.U8 desc[UR8][R6.64], R4 ;  /* 0x0000000406007986 */ /* 0x0005e6000c101108 */
.L_x_22919:
[----:B------:R-:W-:Y:S05]  /*1e70*/  BSYNC B1 ;  /* 0x0000000000017941 */ /* 0x000fea0003800000 */
.L_x_22915:
[----:B------:R-:W-:-:S13]  /*1e80*/  ISETP.GE.AND P0, PT, R13, R12, PT ;  /* 0x0000000c0d00720c */ /* 0x000fda0003f06270 */
[----:B-12---:R-:W1:Y:S01]  /*1e90*/  @!P0 LDC.64 R6, c[0x0][0x228] ;  /* 0x00008a00ff068b82 */ /* 0x006e620000000a00 */
[C---:B------:R-:W-:Y:S02]  /*1ea0*/  @!P0 VIADD R5, R13.reuse, UR4 ;  /* 0x000000040d058c36 */ /* 0x040fe40008000000 */
[----:B------:R-:W-:-:S03]  /*1eb0*/  @!P0 VIADD R13, R13, 0x80 ;  /* 0x000000800d0d8836 */ /* 0x000fc60000000000 */
[----:B-1----:R-:W-:-:S05]  /*1ec0*/  @!P0 IADD3 R4, P1, R5, R6, RZ ;  /* 0x0000000605048210 */ /* 0x002fca0007f3e0ff */
[----:B------:R-:W-:-:S05]  /*1ed0*/  @!P0 IMAD.X R5, RZ, RZ, R7, P1 ;  /* 0x000000ffff058224 */ /* 0x000fca00008e0607 */
[----:B------:R3:W-:Y:S03]  /*1ee0*/  @!P0 STG.E.U8 desc[UR8][R4.64], R3 ;  /* 0x0000000304008986 */ /* 0x0007e6000c101108 */
.L_x_22920:
[----:B------:R-:W-:Y:S05]  /*1ef0*/  BSYNC B0 ;  /* 0x0000000000007941 */ /* 0x000fea0003800000 */
.L_x_22914:
[----:B------:R-:W-:Y:S05]  /*1f00*/  WARPSYNC.ALL ;  /* 0x0000000000007948 */ /* 0x000fea0003800000 */
[----:B------:R-:W-:-:S13]  /*1f10*/  ISETP.GE.AND P0, PT, R13, R12, PT ;  /* 0x0000000c0d00720c */ /* 0x000fda0003f06270 */
[----:B------:R-:W-:Y:S05]  /*1f20*/  @P0 EXIT ;  /* 0x000000000000094d */ /* 0x000fea0003800000 */
[----:B---3--:R-:W-:Y:S01]  /*1f30*/  VIADD R4, R13, UR4 ;  /* 0x000000040d047c36 */ /* 0x008fe20008000000 */
[----:B------:R-:W-:-:S04]  /*1f40*/  ULDC.64 UR6, c[0x0][0x228] ;  /* 0x00008a0000067ab9 */ /* 0x000fc80000000a00 */
[----:B------:R-:W-:-:S05]  /*1f50*/  IADD3 R4, P0, R4, UR6, RZ ;  /* 0x0000000604047c10 */ /* 0x000fca000ff1e0ff */
[----:B--2---:R-:W-:-:S05]  /*1f60*/  IMAD.X R5, RZ, RZ, UR7, P0 ;  /* 0x00000007ff057e24 */ /* 0x004fca00080e06ff */
[----:B------:R-:W-:Y:S01]  /*1f70*/  STG.E.U8 desc[UR8][R4.64], R2 ;  /* 0x0000000204007986 */ /* 0x000fe2000c101108 */
[----:B------:R-:W-:Y:S05]  /*1f80*/  EXIT ;  /* 0x000000000000794d */ /* 0x000fea0003800000 */
.L_x_22921:
        /* <DEDUP_REMOVED lines=15> */
.L_x_71796:


//--------------------- .text._ZN2at6native29vectorized_elementwise_kernelILi4EZNS0_50_GLOBAL__N__2680c7bb_12_PowKernel_cu_7dd49032_316829pow_tensor_scalar_kernel_implIhhEEvRNS_18TensorIteratorBaseET0_EUlhE2_St5arrayIPcLm2EEEEviS6_T1_ --------------------------
	.section	.text._ZN2at6native29vectorized_elementwise_kernelILi4EZNS0_50_GLOBAL__N__2680c7bb_12_PowKernel_cu_7dd49032_316829pow_tensor_scalar_kernel_implIhhEEvRNS_18TensorIteratorBaseET0_EUlhE2_St5arrayIPcLm2EEEEviS6_T1_,"ax",@progbits
	.align	128
        .global         _ZN2at6native29vectorized_elementwise_kernelILi4EZNS0_50_GLOBAL__N__2680c7bb_12_PowKernel_cu_7dd49032_316829pow_tensor_scalar_kernel_implIhhEEvRNS_18TensorIteratorBaseET0_EUlhE2_St5arrayIPcLm2EEEEviS6_T1_
        .type           _ZN2at6native29vectorized_elementwise_kernelILi4EZNS0_50_GLOBAL__N__2680c7bb_12_PowKernel_cu_7dd49032_316829pow_tensor_scalar_kernel_implIhhEEvRNS_18TensorIteratorBaseET0_EUlhE2_St5arrayIPcLm2EEEEviS6_T1_,@function
        .size           _ZN2at6native29vectorized_elementwise_kernelILi4EZNS0_50_GLOBAL__N__2680c7bb_12_PowKernel_cu_7dd49032_316829pow_tensor_scalar_kernel_implIhhEEvRNS_18TensorIteratorBaseET0_EUlhE2_St5arrayIPcLm2EEEEviS6_T1_,(.L_x_71797 - _ZN2at6native29vectorized_elementwise_kernelILi4EZNS0_50_GLOBAL__N__2680c7bb_12_PowKernel_cu_7dd49032_316829pow_tensor_scalar_kernel_implIhhEEvRNS_18TensorIteratorBaseET0_EUlhE2_St5arrayIPcLm2EEEEviS6_T1_)
        .other          _ZN2at6native29vectorized_elementwise_kernelILi4EZNS0_50_GLOBAL__N__2680c7bb_12_PowKernel_cu_7dd49032_316829pow_tensor_scalar_kernel_implIhhEEvRNS_18TensorIteratorBaseET0_EUlhE2_St5arrayIPcLm2EEEEviS6_T1_,@"STO_CUDA_ENTRY STV_DEFAULT"
_ZN2at6native29vectorized_elementwise_kernelILi4EZNS0_50_GLOBAL__N__2680c7bb_12_PowKernel_cu_7dd49032_316829pow_tensor_scalar_kernel_implIhhEEvRNS_18TensorIteratorBaseET0_EUlhE2_St5arrayIPcLm2EEEEviS6_T1_:
.text._ZN2at6native29vectorized_elementwise_kernelILi4EZNS0_50_GLOBAL__N__2680c7bb_12_PowKernel_cu_7dd49032_316829pow_tensor_scalar_kernel_implIhhEEvRNS_18TensorIteratorBaseET0_EUlhE2_St5arrayIPcLm2EEEEviS6_T1_:
        /* <DEDUP_REMOVED lines=30> */
[----:B------:R-:W-:Y:S01]  /*01e0*/  IMAD.MOV.U32 R3, RZ, RZ, 0x1 ;  /* 0x00000001ff037424 */ /* 0x000fe200078e00ff */
[----:B------:R-:W-:Y:S02]  /*01f0*/  PRMT R15, R0, 0x7610, R15 ;  /* 0x00007610000f7816 */ /* 0x000fe4000000000f */
[C---:B--2---:R-:W-:Y:S02]  /*0200*/  PRMT R6, R8.reuse, 0x7770, RZ ;  /* 0x0000777008067816 */ /* 0x044fe400000000ff */
[----:B------:R-:W-:-:S02]  /*0210*/  PRMT R11, R8, 0x7771, RZ ;  /* 0x00007771080b7816 */ /* 0x000fc400000000ff */
[C---:B------:R-:W-:Y:S02]  /*0220*/  PRMT R7, R8.reuse, 0x7772, RZ ;  /* 0x0000777208077816 */ /* 0x040fe400000000ff */
[----:B------:R-:W-:Y:S02]  /*0230*/  PRMT R8, R8, 0x7773, RZ ;  /* 0x0000777308087816 */ /* 0x000fe400000000ff */
[C---:B---3--:R-:W-:Y:S02]  /*0240*/  PRMT R9, R13.reuse, 0x7770, RZ ;  /* 0x000077700d097816 */ /* 0x048fe400000000ff */
[C---:B------:R-:W-:Y:S02]  /*0250*/  PRMT R10, R13.reuse, 0x7771, RZ ;  /* 0x000077710d0a7816 */ /* 0x040fe400000000ff */
[C---:B------:R-:W-:Y:S02]  /*0260*/  PRMT R12, R13.reuse, 0x7772, RZ ;  /* 0x000077720d0c7816 */ /* 0x040fe400000000ff */
[----:B------:R-:W-:-:S02]  /*0270*/  PRMT R13, R13, 0x7773, RZ ;  /* 0x000077730d0d7816 */ /* 0x000fc400000000ff */
[----:B------:R-:W-:Y:S02]  /*0280*/  PRMT R14, R6, 0x7610, R14 ;  /* 0x00007610060e7816 */ /* 0x000fe4000000000e */
[----:B------:R-:W-:Y:S02]  /*0290*/  PRMT R4, R7, 0x7610, R4 ;  /* 0x0000761007047816 */ /* 0x000fe40000000004 */
[----:B------:R-:W-:Y:S02]  /*02a0*/  PRMT R5, R8, 0x7610, R5 ;  /* 0x0000761008057816 */ /* 0x000fe40000000005 */
[----:B------:R-:W-:Y:S02]  /*02b0*/  PRMT R6, R9, 0x7610, R6 ;  /* 0x0000761009067816 */ /* 0x000fe40000000006 */
[----:B------:R-:W-:Y:S02]  /*02c0*/  PRMT R7, R10, 0x7610, R7 ;  /* 0x000076100a077816 */ /* 0x000fe40000000007 */
[----:B------:R-:W-:-:S02]  /*02d0*/  PRMT R8, R12, 0x7610, R8 ;  /* 0x000076100c087816 */ /* 0x000fc40000000008 */
[----:B------:R-:W-:-:S07]  /*02e0*/  PRMT R9, R13, 0x7610, R9 ;  /* 0x000076100d097816 */ /* 0x000fce0000000009 */
.L_x_22924:
        /* <DEDUP_REMOVED lines=13> */
[----:B------:R-:W-:Y:S01]  /*03c0*/  IMAD.MOV.U32 R10, RZ, RZ, 0x1 ;  /* 0x00000001ff0a7424 */ /* 0x000fe200078e00ff */
[----:B------:R-:W-:-:S07]  /*03d0*/  PRMT R12, R0, 0x7610, R12 ;  /* 0x00007610000c7816 */ /* 0x000fce000000000c */
.L_x_22925:
        /* <DEDUP_REMOVED lines=16> */
.L_x_22926:
        /* <DEDUP_REMOVED lines=17> */
.L_x_22927:
        /* <DEDUP_REMOVED lines=16> */
.L_x_22928:
        /* <DEDUP_REMOVED lines=16> */
.L_x_22929:
        /* <DEDUP_REMOVED lines=16> */
.L_x_22930:
        /* <DEDUP_REMOVED lines=15> */
.L_x_22931:
        /* <DEDUP_REMOVED lines=12> */
.L_x_22923:
        /* <DEDUP_REMOVED lines=11> */
[----:B0-----:R-:W-:-:S05]  /*0b50*/  IMAD.WIDE R2, R2, 0x4, R8 ;  /* 0x0000000402027825 */ /* 0x001fca00078e0208 */
[----:B------:R-:W-:Y:S04]  /*0b60*/  STG.E desc[UR8][R2.64], R11 ;  /* 0x0000000b02007986 */ /* 0x000fe8000c101908 */
[----:B------:R-:W-:Y:S01]  /*0b70*/  STG.E desc[UR8][R2.64+0x200], R7 ;  /* 0x0002000702007986 */ /* 0x000fe2000c101908 */
[----:B------:R-:W-:Y:S05]  /*0b80*/  EXIT ;  /* 0x000000000000794d */ /* 0x000fea0003800000 */
.L_x_22922:
        /* <DEDUP_REMOVED lines=24> */
.L_x_22933:
[----:B------:R-:W-:Y:S05]  /*0d10*/  BSYNC B0 ;  /* 0x0000000000007941 */ /* 0x000fea0003800000 */
.L_x_22932:
        /* <DEDUP_REMOVED lines=17> */
.L_x_22935:
[----:B------:R-:W-:Y:S05]  /*0e30*/  BSYNC B0 ;  /* 0x0000000000007941 */ /* 0x000fea0003800000 */
.L_x_22934:
        /* <DEDUP_REMOVED lines=60> */
.L_x_22939:
        /* <DEDUP_REMOVED lines=14> */
.L_x_22938:
[----:B------:R-:W-:Y:S05]  /*12e0*/  BSYNC B0 ;  /* 0x0000000000007941 */ /* 0x000fea0003800000 */
.L_x_22937:
[----:B------:R-:W-:Y:S01]  /*12f0*/  BSSY B0, `(.L_x_22940) ;  /* 0x0000013000007945 */ /* 0x000fe20003800000 */
[----:B------:R-:W-:Y:S01]  /*1300*/  ISETP.GE.AND P0, PT, R21, R12, PT ;  /* 0x0000000c1500720c */ /* 0x000fe20003f06270 */
[----:B------:R-:W-:Y:S02]  /*1310*/  VIADD R21, R13, 0x380 ;  /* 0x000003800d157836 */ /* 0x000fe40000000000 */
[----:B------:R-:W-:Y:S10]  /*1320*/  @P6 BRA `(.L_x_22941) ;  /* 0x00000000003c6947 */ /* 0x000ff40003800000 */
[----:B------:R-:W-:Y:S01]  /*1330*/  IMAD.MOV.U32 R8, RZ, RZ, 0x1 ;  /* 0x00000001ff087424 */ /* 0x000fe200078e00ff */
[----:B-----5:R-:W-:-:S07]  /*1340*/  PRMT R16, R0, 0x7610, R16 ;  /* 0x0000761000107816 */ /* 0x020fce0000000010 */
.L_x_22942:
        /* <DEDUP_REMOVED lines=13> */
.L_x_22941:
[----:B------:R-:W-:Y:S05]  /*1420*/  BSYNC B0 ;  /* 0x0000000000007941 */ /* 0x000fea0003800000 */
.L_x_22940:
[----:B------:R-:W-:Y:S01]  /*1430*/  BSSY B0, `(.L_x_22943) ;  /* 0x0000013000007945 */ /* 0x000fe20003800000 */
[----:B------:R-:W-:-:S03]  /*1440*/  ISETP.GE.AND P6, PT, R21, R12, PT ;  /* 0x0000000c1500720c */ /* 0x000fc60003fc6270 */
[----:B------:R-:W-:Y:S10]  /*1450*/  @P4 BRA `(.L_x_22944) ;  /* 0x0000000000404947 */ /* 0x000ff40003800000 */
[----:B------:R-:W-:Y:S01]  /*1460*/  IMAD.MOV.U32 R7, RZ, RZ, 0x1 ;  /* 0x00000001ff077424 */ /* 0x000fe200078e00ff */
[----:B-----5:R-:W-:-:S07]  /*1470*/  PRMT R16, R0, 0x7610, R16 ;  /* 0x0000761000107816 */ /* 0x020fce0000000010 */
.L_x_22945:
        /* <DEDUP_REMOVED lines=14> */
.L_x_22944:
[----:B------:R-:W-:Y:S05]  /*1560*/  BSYNC B0 ;  /* 0x0000000000007941 */ /* 0x000fea0003800000 */
.L_x_22943:
[----:B------:R-:W-:Y:S04]  /*1570*/  BSSY B0, `(.L_x_22946) ;  /* 0x0000012000007945 */ /* 0x000fe80003800000 */
[----:B------:R-:W-:Y:S05]  /*1580*/  @P3 BRA `(.L_x_22947) ;  /* 0x0000000000403947 */ /* 0x000fea0003800000 */
[----:B------:R-:W-:Y:S01]  /*1590*/  IMAD.MOV.U32 R6, RZ, RZ, 0x1 ;  /* 0x00000001ff067424 */ /* 0x000fe200078e00ff */
[----:B-----5:R-:W-:-:S07]  /*15a0*/  PRMT R15, R0, 0x7610, R15 ;  /* 0x00007610000f7816 */ /* 0x020fce000000000f */
.L_x_22948:
        /* <DEDUP_REMOVED lines=14> */
.L_x_22947:
[----:B------:R-:W-:Y:S05]  /*1690*/  BSYNC B0 ;  /* 0x0000000000007941 */ /* 0x000fea0003800000 */
.L_x_22946:
[----:B------:R-:W-:Y:S04]  /*16a0*/  BSSY B0, `(.L_x_22949) ;  /* 0x0000012000007945 */ /* 0x000fe80003800000 */
[----:B------:R-:W-:Y:S05]  /*16b0*/  @P2 BRA `(.L_x_22950) ;  /* 0x0000000000402947 */ /* 0x000fea0003800000 */
[----:B------:R-:W-:Y:S01]  /*16c0*/  IMAD.MOV.U32 R5, RZ, RZ, 0x1 ;  /* 0x00000001ff057424 */ /* 0x000fe200078e00ff */
[----:B-----5:R-:W-:-:S07]  /*16d0*/  PRMT R14, R0, 0x7610, R14 ;  /* 0x00007610000e7816 */ /* 0x020fce000000000e */
.L_x_22951:
        /* <DEDUP_REMOVED lines=14> */
.L_x_22950:
[----:B------:R-:W-:Y:S05]  /*17c0*/  BSYNC B0 ;  /* 0x0000000000007941 */ /* 0x000fea0003800000 */
.L_x_22949:
[----:B------:R-:W-:Y:S04]  /*17d0*/  BSSY B0, `(.L_x_22952) ;  /* 0x0000012000007945 */ /* 0x000fe80003800000 */
[----:B------:R-:W-:Y:S05]  /*17e0*/  @P1 BRA `(.L_x_22953) ;  /* 0x0000000000401947 */ /* 0x000fea0003800000 */
[----:B------:R-:W-:Y:S01]  /*17f0*/  IMAD.MOV.U32 R4, RZ, RZ, 0x1 ;  /* 0x00000001ff047424 */ /* 0x000fe200078e00ff */
[----:B-----5:R-:W-:-:S07]  /*1800*/  PRMT R11, R0, 0x7610, R11 ;  /* 0x00007610000b7816 */ /* 0x020fce000000000b */
.L_x_22954:
        /* <DEDUP_REMOVED lines=14> */
.L_x_22953:
[----:B------:R-:W-:Y:S05]  /*18f0*/  BSYNC B0 ;  /* 0x0000000000007941 */ /* 0x000fea0003800000 */
.L_x_22952:
[----:B------:R-:W-:Y:S04]  /*1900*/  BSSY B0, `(.L_x_22955) ;  /* 0x0000012000007945 */ /* 0x000fe80003800000 */
[----:B------:R-:W-:Y:S05]  /*1910*/  @P0 BRA `(.L_x_22956) ;  /* 0x0000000000400947 */ /* 0x000fea0003800000 */
[----:B------:R-:W-:Y:S01]  /*1920*/  IMAD.MOV.U32 R3, RZ, RZ, 0x1 ;  /* 0x00000001ff037424 */ /* 0x000fe200078e00ff */
[----:B-----5:R-:W-:-:S07]  /*1930*/  PRMT R10, R0, 0x7610, R10 ;  /* 0x00007610000a7816 */ /* 0x020fce000000000a */
.L_x_22957:
        /* <DEDUP_REMOVED lines=14> */
.L_x_22956:
[----:B------:R-:W-:Y:S05]  /*1a20*/  BSYNC B0 ;  /* 0x0000000000007941 */ /* 0x000fea0003800000 */
.L_x_22955:
[----:B------:R-:W-:Y:S04]  /*1a30*/  BSSY B0, `(.L_x_22936) ;  /* 0x000000f000007945 */ /* 0x000fe80003800000 */
[----:B------:R-:W-:Y:S05]  /*1a40*/  @P6 BRA `(.L_x_22958) ;  /* 0x0000000000346947 */ /* 0x000fea0003800000 */
[----:B------:R-:W-:-:S07]  /*1a50*/  IMAD.MOV.U32 R2, RZ, RZ, 0x1 ;  /* 0x00000001ff027424 */ /* 0x000fce00078e00ff */
.L_x_22959:
        /* <DEDUP_REMOVED lines=12> */
.L_x_22958:
[----:B------:R-:W-:Y:S05]  /*1b20*/  BSYNC B0 ;  /* 0x0000000000007941 */ /* 0x000fea0003800000 */
.L_x_22936:
        /* <DEDUP_REMOVED lines=24> */
.L_x_22962:
        /* <DEDUP_REMOVED lines=8> */
.L_x_22963:
        /* <DEDUP_REMOVED lines=8> */
.L_x_22964:
        /* <DEDUP_REMOVED lines=9> */
.L_x_22965:
[----:B------:R-:W-:Y:S05]  /*1e40*/  BSYNC B1 ;  /* 0x0000000000017941 */ /* 0x000fea0003800000 */
.L_x_22961:
[----:B------:R-:W-:-:S13]  /*1e50*/  ISETP.GE.AND P0, PT, R13, R12, PT ;  /* 0x0000000c0d00720c */ /* 0x000fda0003f06270 */
[----:B-12---:R-:W1:Y:S01]  /*1e60*/  @!P0 LDC.64 R6, c[0x0][0x228] ;  /* 0x00008a00ff068b82 */ /* 0x006e620000000a00 */
[C---:B------:R-:W-:Y:S02]  /*1e70*/  @!P0 VIADD R5, R13.reuse, UR4 ;  /* 0x000000040d058c36 */ /* 0x040fe40008000000 */
[----:B------:R-:W-:-:S03]  /*1e80*/  @!P0 VIADD R13, R13, 0x80 ;  /* 0x000000800d0d8836 */ /* 0x000fc60000000000 */
[----:B-1----:R-:W-:-:S05]  /*1e90*/  @!P0 IADD3 R4, P1, R5, R6, RZ ;  /* 0x0000000605048210 */ /* 0x002fca0007f3e0ff */
[----:B------:R-:W-:-:S05]  /*1ea0*/  @!P0 IMAD.X R5, RZ, RZ, R7, P1 ;  /* 0x000000ffff058224 */ /* 0x000fca00008e0607 */
[----:B------:R3:W-:Y:S03]  /*1eb0*/  @!P0 STG.E.U8 desc[UR8][R4.64], R3 ;  /* 0x0000000304008986 */ /* 0x0007e6000c101108 */
.L_x_22966:
[----:B------:R-:W-:Y:S05]  /*1ec0*/  BSYNC B0 ;  /* 0x0000000000007941 */ /* 0x000fea0003800000 */
.L_x_22960:
        /* <DEDUP_REMOVED lines=9> */
.L_x_22967:
        /* <DEDUP_REMOVED lines=10> */
.L_x_71797:


//--------------------- .text._ZN2at6native29vectorized_elementwise_kernelILi8EZNS0_50_GLOBAL__N__2680c7bb_12_PowKernel_cu_7dd49032_316829pow_tensor_scalar_kernel_implIhhEEvRNS_18TensorIteratorBaseET0_EUlhE2_St5arrayIPcLm2EEEEviS6_T1_ --------------------------
	.section	.text._ZN2at6native29vectorized_elementwise_kernelILi8EZNS0_50_GLOBAL__N__2680c7bb_12_PowKernel_cu_7dd49032_316829pow_tensor_scalar_kernel_implIhhEEvRNS_18TensorIteratorBaseET0_EUlhE2_St5arrayIPcLm2EEEEviS6_T1_,"ax",@progbits
	.align	128
        .global         _ZN2at6native29vectorized_elementwise_kernelILi8EZNS0_50_GLOBAL__N__2680c7bb_12_PowKernel_cu_7dd49032_316829pow_tensor_scalar_kernel_implIhhEEvRNS_18TensorIteratorBaseET0_EUlhE2_St5arrayIPcLm2EEEEviS6_T1_
        .type           _ZN2at6native29vectorized_elementwise_kernelILi8EZNS0_50_GLOBAL__N__2680c7bb_12_PowKernel_cu_7dd49032_316829pow_tensor_scalar_kernel_implIhhEEvRNS_18TensorIteratorBaseET0_EUlhE2_St5arrayIPcLm2EEEEviS6_T1_,@function
        .size           _ZN2at6native29vectorized_elementwise_kernelILi8EZNS0_50_GLOBAL__N__2680c7bb_12_PowKernel_cu_7dd49032_316829pow_tensor_scalar_kernel_implIhhEEvRNS_18TensorIteratorBaseET0_EUlhE2_St5arrayIPcLm2EEEEviS6_T1_,(.L_x_71798 - _ZN2at6native29vectorized_elementwise_kernelILi8EZNS0_50_GLOBAL__N__2680c7bb_12_PowKernel_cu_7dd49032_316829pow_tensor_scalar_kernel_implIhhEEvRNS_18TensorIteratorBaseET0_EUlhE2_St5arrayIPcLm2EEEEviS6_T1_)
        .other          _ZN2at6native29vectorized_elementwise_kernelILi8EZNS0_50_GLOBAL__N__2680c7bb_12_PowKernel_cu_7dd49032_316829pow_tensor_scalar_kernel_implIhhEEvRNS_18TensorIteratorBaseET0_EUlhE2_St5arrayIPcLm2EEEEviS6_T1_,@"STO_CUDA_ENTRY STV_DEFAULT"
_ZN2at6native29vectorized_elementwise_kernelILi8EZNS0_50_GLOBAL__N__2680c7bb_12_PowKernel_cu_7dd49032_316829pow_tensor_scalar_kernel_implIhhEEvRNS_18TensorIteratorBaseET0_EUlhE2_St5arrayIPcLm2EEEEviS6_T1_:
.text._ZN2at6native29vectorized_elementwise_kernelILi8EZNS0_50_GLOBAL__N__2680c7bb_12_PowKernel_cu_7dd49032_316829pow_tensor_scalar_kernel_implIhhEEvRNS_18TensorIteratorBaseET0_EUlhE2_St5arrayIPcLm2EEEEviS6_T1_:
        /* <DEDUP_REMOVED lines=15> */
[----:B------:R-:W-:Y:S01]  /*00f0*/  IMAD.MOV.U32 R5, RZ, RZ, 0x1 ;  /* 0x00000001ff057424 */ /* 0x000fe200078e00ff */
[----:B------:R-:W-:Y:S01]  /*0100*/  PRMT R3, R4, 0x7610, R3 ;  /* 0x0000761004037816 */ /* 0x000fe20000000003 */
[----:B------:R-:W-:Y:S01]  /*0110*/  IMAD.MOV.U32 R9, RZ, RZ, 0x1 ;  /* 0x00000001ff097424 */ /* 0x000fe200078e00ff */
[----:B------:R-:W-:Y:S01]  /*0120*/  PRMT R4, R6, 0x7610, R4 ;  /* 0x0000761006047816 */ /* 0x000fe20000000004 */
        /* <DEDUP_REMOVED lines=10> */
[----:B0-----:R-:W-:-:S06]  /*01d0*/  IMAD.WIDE.U32 R6, R2, 0x8, R6 ;  /* 0x0000000802067825 */ /* 0x001fcc00078e0006 */
[----:B------:R-:W2:Y:S01]  /*01e0*/  LDG.E.64 R6, desc[UR8][R6.64] ;  /* 0x0000000806067981 */ /* 0x000ea2000c1e1b00 */
[----:B------:R-:W-:Y:S01]  /*01f0*/  IMAD.MOV.U32 R13, RZ, RZ, 0x1 ;  /* 0x00000001ff0d7424 */ /* 0x000fe200078e00ff */
[----:B------:R-:W-:Y:S02]  /*0200*/  PRMT R12, R0, 0x7610, R12 ;  /* 0x00007610000c7816 */ /* 0x000fe4000000000c */
[C---:B--2---:R-:W-:Y:S02]  /*0210*/  PRMT R9, R6.reuse, 0x7732, RZ ;  /* 0x0000773206097816 */ /* 0x044fe400000000ff */
[C---:B------:R-:W-:Y:S02]  /*0220*/  LOP3.LUT R11, R6.reuse, 0xffff, RZ, 0xc0, !PT ;  /* 0x0000ffff060b7812 */ /* 0x040fe400078ec0ff */
[C---:B------:R-:W-:Y:S02]  /*0230*/  PRMT R10, R6.reuse, 0x7610, R10 ;  /* 0x00007610060a7816 */ /* 0x040fe4000000000a */
[----:B------:R-:W-:-:S02]  /*0240*/  PRMT R8, R6, 0x7632, R8 ;  /* 0x0000763206087816 */ /* 0x000fc40000000008 */
[C---:B------:R-:W-:Y:S02]  /*0250*/  PRMT R6, R7.reuse, 0x7732, RZ ;  /* 0x0000773207067816 */ /* 0x040fe400000000ff */
[C---:B------:R-:W-:Y:S02]  /*0260*/  LOP3.LUT R5, R7.reuse, 0xffff, RZ, 0xc0, !PT ;  /* 0x0000ffff07057812 */ /* 0x040fe400078ec0ff */
[C---:B------:R-:W-:Y:S02]  /*0270*/  PRMT R4, R7.reuse, 0x7610, R4 ;  /* 0x0000761007047816 */ /* 0x040fe40000000004 */
[----:B------:R-:W-:Y:S02]  /*0280*/  PRMT R3, R7, 0x7632, R3 ;  /* 0x0000763207037816 */ /* 0x000fe40000000003 */
[----:B------:R-:W-:Y:S02]  /*0290*/  PRMT R7, R13, 0x7610, R7 ;  /* 0x000076100d077816 */ /* 0x000fe40000000007 */
[----:B------:R-:W-:-:S02]  /*02a0*/  SHF.R.U32.HI R5, RZ, 0x8, R5 ;  /* 0x00000008ff057819 */ /* 0x000fc40000011605 */
[----:B------:R-:W-:Y:S02]  /*02b0*/  SHF.R.U32.HI R11, RZ, 0x8, R11 ;  /* 0x00000008ff0b7819 */ /* 0x000fe4000001160b */
[----:B------:R-:W-:Y:S02]  /*02c0*/  SHF.R.U32.HI R6, RZ, 0x8, R6 ;  /* 0x00000008ff067819 */ /* 0x000fe40000011606 */
[----:B------:R-:W-:-:S07]  /*02d0*/  SHF.R.U32.HI R9, RZ, 0x8, R9 ;  /* 0x00000008ff097819 */ /* 0x000fce0000011609 */
.L_x_22970:
        /* <DEDUP_REMOVED lines=16> */
.L_x_22971:
        /* <DEDUP_REMOVED lines=16> */
.L_x_22972:
        /* <DEDUP_REMOVED lines=17> */
.L_x_22973:
        /* <DEDUP_REMOVED lines=16> */
.L_x_22974:
        /* <DEDUP_REMOVED lines=17> */
.L_x_22975:
        /* <DEDUP_REMOVED lines=16> */
.L_x_22976:
[C---:B------:R-:W-:Y:S02]  /*0900*/  LOP3.LUT R13, R12.reuse, 0x1, RZ, 0xc0, !PT ;  /* 0x000000010c0d7812 */ /* 0x040fe400078ec0ff */
[----:B------:R-:W-:Y:S02]  /*0910*/  PRMT R15, R3, 0x9910, RZ ;  /* 0x00009910030f7816 */ /* 0x000fe400000000ff */
        /* <DEDUP_REMOVED lines=13> */
[----:B------:R-:W-:-:S07]  /*09f0*/  IMAD.MOV.U32 R3, RZ, RZ, 0x1 ;  /* 0x00000001ff037424 */ /* 0x000fce00078e00ff */
.L_x_22977:
        /* <DEDUP_REMOVED lines=12> */
.L_x_22969:
[----:B------:R-:W-:Y:S01]  /*0ac0*/  ULDC.64 UR6, c[0x0][0x228] ;  /* 0x00008a0000067ab9 */ /* 0x000fe20000000a00 */
[----:B------:R-:W-:Y:S01]  /*0ad0*/  LOP3.LUT R7, R7, 0xff, RZ, 0xc0, !PT ;  /* 0x000000ff07077812 */ /* 0x000fe200078ec0ff */
[----:B------:R-:W-:Y:S01]  /*0ae0*/  UIADD3 UR5, UP0, UR4, UR6, URZ ;  /* 0x0000000604057290 */ /* 0x000fe2000ff1e03f */
[----:B------:R-:W-:Y:S02]  /*0af0*/  LOP3.LUT R11, R11, 0xff, RZ, 0xc0, !PT ;  /* 0x000000ff0b0b7812 */ /* 0x000fe400078ec0ff */
[----:B------:R-:W-:Y:S01]  /*0b00*/  LOP3.LUT R9, R9, 0xff, RZ, 0xc0, !PT ;  /* 0x000000ff09097812 */ /* 0x000fe200078ec0ff */
[----:B------:R-:W-:Y:S01]  /*0b10*/  UIADD3.X UR6, URZ, UR7, URZ, UP0, !UPT ;  /* 0x000000073f067290 */ /* 0x000fe200087fe43f */
[----:B------:R-:W-:Y:S02]  /*0b20*/  LOP3.LUT R0, R5, 0xff, RZ, 0xc0, !PT ;  /* 0x000000ff05007812 */ /* 0x000fe400078ec0ff */
[----:B------:R-:W-:Y:S02]  /*0b30*/  LOP3.LUT R3, R3, 0xffff, RZ, 0xc0, !PT ;  /* 0x0000ffff03037812 */ /* 0x000fe400078ec0ff */
[----:B------:R-:W-:Y:S01]  /*0b40*/  LOP3.LUT R6, R4, 0xffff, RZ, 0xc0, !PT ;  /* 0x0000ffff04067812 */ /* 0x000fe200078ec0ff */
[----:B------:R-:W-:Y:S01]  /*0b50*/  IMAD.U32 R4, RZ, RZ, UR5 ;  /* 0x00000005ff047e24 */ /* 0x000fe2000f8e00ff */
[----:B------:R-:W-:Y:S01]  /*0b60*/  LOP3.LUT R8, R8, 0xffff, RZ, 0xc0, !PT ;  /* 0x0000ffff08087812 */ /* 0x000fe200078ec0ff */
[----:B------:R-:W-:Y:S01]  /*0b70*/  IMAD.U32 R5, RZ, RZ, UR6 ;  /* 0x00000006ff057e24 */ /* 0x000fe2000f8e00ff */
[----:B------:R-:W-:-:S02]  /*0b80*/  LOP3.LUT R10, R10, 0xffff, RZ, 0xc0, !PT ;  /* 0x0000ffff0a0a7812 */ /* 0x000fc400078ec0ff */
[----:B------:R-:W-:Y:S01]  /*0b90*/  PRMT R0, R3, 0x7604, R0 ;  /* 0x0000760403007816 */ /* 0x000fe20000000000 */
[----:B0-----:R-:W-:Y:S01]  /*0ba0*/  IMAD.WIDE R2, R2, 0x8, R4 ;  /* 0x0000000802027825 */ /* 0x001fe200078e0204 */
[----:B------:R-:W-:Y:S02]  /*0bb0*/  PRMT R9, R6, 0x7604, R9 ;  /* 0x0000760406097816 */ /* 0x000fe40000000009 */
[----:B------:R-:W-:Y:S02]  /*0bc0*/  PRMT R8, R8, 0x7604, R11 ;  /* 0x0000760408087816 */ /* 0x000fe4000000000b */
[----:B------:R-:W-:Y:S02]  /*0bd0*/  PRMT R7, R10, 0x7604, R7 ;  /* 0x000076040a077816 */ /* 0x000fe40000000007 */
[----:B------:R-:W-:Y:S02]  /*0be0*/  PRMT R9, R9, 0x5410, R0 ;  /* 0x0000541009097816 */ /* 0x000fe40000000000 */
[----:B------:R-:W-:-:S05]  /*0bf0*/  PRMT R8, R7, 0x5410, R8 ;  /* 0x0000541007087816 */ /* 0x000fca0000000008 */
[----:B------:R-:W-:Y:S01]  /*0c00*/  STG.E.64 desc[UR8][R2.64], R8 ;  /* 0x0000000802007986 */ /* 0x000fe2000c101b08 */
[----:B------:R-:W-:Y:S05]  /*0c10*/  EXIT ;  /* 0x000000000000794d */ /* 0x000fea0003800000 */
.L_x_22968:
        /* <DEDUP_REMOVED lines=24> */
.L_x_22979:
[----:B------:R-:W-:Y:S05]  /*0da0*/  BSYNC B0 ;  /* 0x0000000000007941 */ /* 0x000fea0003800000 */
.L_x_22978:
        /* <DEDUP_REMOVED lines=17> */
.L_x_22981:
[----:B------:R-:W-:Y:S05]  /*0ec0*/  BSYNC B0 ;  /* 0x0000000000007941 */ /* 0x000fea0003800000 */
.L_x_22980:
        /* <DEDUP_REMOVED lines=60> */
.L_x_22985:
        /* <DEDUP_REMOVED lines=14> */
.L_x_22984:
[----:B------:R-:W-:Y:S05]  /*1370*/  BSYNC B0 ;  /* 0x0000000000007941 */ /* 0x000fea0003800000 */
.L_x_22983:
[----:B------:R-:W-:Y:S01]  /*1380*/  BSSY B0, `(.L_x_22986) ;  /* 0x0000013000007945 */ /* 0x000fe20003800000 */
[----:B------:R-:W-:Y:S01]  /*1390*/  ISETP.GE.AND P0, PT, R21, R12, PT ;  /* 0x0000000c1500720c */ /* 0x000fe20003f06270 */
[----:B------:R-:W-:Y:S02]  /*13a0*/  VIADD R21, R13, 0x380 ;  /* 0x000003800d157836 */ /* 0x000fe40000000000 */
[----:B------:R-:W-:Y:S10]  /*13b0*/  @P6 BRA `(.L_x_22987) ;  /* 0x00000000003c6947 */ /* 0x000ff40003800000 */
[----:B------:R-:W-:Y:S01]  /*13c0*/  IMAD.MOV.U32 R8, RZ, RZ, 0x1 ;  /* 0x00000001ff087424 */ /* 0x000fe200078e00ff */
[----:B-----5:R-:W-:-:S07]  /*13d0*/  PRMT R16, R0, 0x7610, R16 ;  /* 0x0000761000107816 */ /* 0x020fce0000000010 */
.L_x_22988:
        /* <DEDUP_REMOVED lines=13> */
.L_x_22987:
[----:B------:R-:W-:Y:S05]  /*14b0*/  BSYNC B0 ;  /* 0x0000000000007941 */ /* 0x000fea0003800000 */
.L_x_22986:
[----:B------:R-:W-:Y:S01]  /*14c0*/  BSSY B0, `(.L_x_22989) ;  /* 0x0000013000007945 */ /* 0x000fe20003800000 */
[----:B------:R-:W-:-:S03]  /*14d0*/  ISETP.GE.AND P6, PT, R21, R12, PT ;  /* 0x0000000c1500720c */ /* 0x000fc60003fc6270 */
[----:B------:R-:W-:Y:S10]  /*14e0*/  @P4 BRA `(.L_x_22990) ;  /* 0x0000000000404947 */ /* 0x000ff40003800000 */
[----:B------:R-:W-:Y:S01]  /*14f0*/  IMAD.MOV.U32 R7, RZ, RZ, 0x1 ;  /* 0x00000001ff077424 */ /* 0x000fe200078e00ff */
[----:B-----5:R-:W-:-:S07]  /*1500*/  PRMT R16, R0, 0x7610, R16 ;  /* 0x0000761000107816 */ /* 0x020fce0000000010 */
.L_x_22991:
        /* <DEDUP_REMOVED lines=14> */
.L_x_22990:
[----:B------:R-:W-:Y:S05]  /*15f0*/  BSYNC B0 ;  /* 0x0000000000007941 */ /* 0x000fea0003800000 */
.L_x_22989:
[----:B------:R-:W-:Y:S04]  /*1600*/  BSSY B0, `(.L_x_22992) ;  /* 0x0000012000007945 */ /* 0x000fe80003800000 */
[----:B------:R-:W-:Y:S05]  /*1610*/  @P3 BRA `(.L_x_22993) ;  /* 0x0000000000403947 */ /* 0x000fea0003800000 */
[----:B------:R-:W-:Y:S01]  /*1620*/  IMAD.MOV.U32 R6, RZ, RZ, 0x1 ;  /* 0x00000001ff067424 */ /* 0x000fe200078e00ff */
[----:B-----5:R-:W-:-:S07]  /*1630*/  PRMT R15, R0, 0x7610, R15 ;  /* 0x00007610000f7816 */ /* 0x020fce000000000f */
.L_x_22994:
        /* <DEDUP_REMOVED lines=14> */
.L_x_22993:
[----:B------:R-:W-:Y:S05]  /*1720*/  BSYNC B0 ;  /* 0x0000000000007941 */ /* 0x000fea0003800000 */
.L_x_22992:
[----:B------:R-:W-:Y:S04]  /*1730*/  BSSY B0, `(.L_x_22995) ;  /* 0x0000012000007945 */ /* 0x000fe80003800000 */
[----:B------:R-:W-:Y:S05]  /*1740*/  @P2 BRA `(.L_x_22996) ;  /* 0x0000000000402947 */ /* 0x000fea0003800000 */
[----:B------:R-:W-:Y:S01]  /*1750*/  IMAD.MOV.U32 R5, RZ, RZ, 0x1 ;  /* 0x00000001ff057424 */ /* 0x000fe200078e00ff */
[----:B-----5:R-:W-:-:S07]  /*1760*/  PRMT R14, R0, 0x7610, R14 ;  /* 0x00007610000e7816 */ /* 0x020fce000000000e */
.L_x_22997:
        /* <DEDUP_REMOVED lines=14> */
.L_x_22996:
[----:B------:R-:W-:Y:S05]  /*1850*/  BSYNC B0 ;  /* 0x0000000000007941 */ /* 0x000fea0003800000 */
.L_x_22995:
[----:B------:R-:W-:Y:S04]  /*1860*/  BSSY B0, `(.L_x_22998) ;  /* 0x0000012000007945 */ /* 0x000fe80003800000 */
[----:B------:R-:W-:Y:S05]  /*1870*/  @P1 BRA `(.L_x_22999) ;  /* 0x0000000000401947 */ /* 0x000fea0003800000 */
[----:B------:R-:W-:Y:S01]  /*1880*/  IMAD.MOV.U32 R4, RZ, RZ, 0x1 ;  /* 0x00000001ff047424 */ /* 0x000fe200078e00ff */
[----:B-----5:R-:W-:-:S07]  /*1890*/  PRMT R11, R0, 0x7610, R11 ;  /* 0x00007610000b7816 */ /* 0x020fce000000000b */
.L_x_23000:
        /* <DEDUP_REMOVED lines=14> */
.L_x_22999:
[----:B------:R-:W-:Y:S05]  /*1980*/  BSYNC B0 ;  /* 0x0000000000007941 */ /* 0x000fea0003800000 */
.L_x_22998:
[----:B------:R-:W-:Y:S04]  /*1990*/  BSSY B0, `(.L_x_23001) ;  /* 0x0000012000007945 */ /* 0x000fe80003800000 */
[----:B------:R-:W-:Y:S05]  /*19a0*/  @P0 BRA `(.L_x_23002) ;  /* 0x0000000000400947 */ /* 0x000fea0003800000 */
[----:B------:R-:W-:Y:S01]  /*19b0*/  IMAD.MOV.U32 R3, RZ, RZ, 0x1 ;  /* 0x00000001ff037424 */ /* 0x000fe200078e00ff */
[----:B-----5:R-:W-:-:S07]  /*19c0*/  PRMT R10, R0, 0x7610, R10 ;  /* 0x00007610000a7816 */ /* 0x020fce000000000a */
.L_x_23003:
        /* <DEDUP_REMOVED lines=14> */
.L_x_23002:
[----:B------:R-:W-:Y:S05]  /*1ab0*/  BSYNC B0 ;  /* 0x0000000000007941 */ /* 0x000fea0003800000 */
.L_x_23001:
[----:B------:R-:W-:Y:S04]  /*1ac0*/  BSSY B0, `(.L_x_22982) ;  /* 0x000000f000007945 */ /* 0x000fe80003800000 */
[----:B------:R-:W-:Y:S05]  /*1ad0*/  @P6 BRA `(.L_x_23004) ;  /* 0x0000000000346947 */ /* 0x000fea0003800000 */
[----:B------:R-:W-:-:S07]  /*1ae0*/  IMAD.MOV.U32 R2, RZ, RZ, 0x1 ;  /* 0x00000001ff027424 */ /* 0x000fce00078e00ff */
.L_x_23005:
        /* <DEDUP_REMOVED lines=12> */
.L_x_23004:
[----:B------:R-:W-:Y:S05]  /*1bb0*/  BSYNC B0 ;  /* 0x0000000000007941 */ /* 0x000fea0003800000 */
.L_x_22982:
        /* <DEDUP_REMOVED lines=24> */
.L_x_23008:
        /* <DEDUP_REMOVED lines=8> */
.L_x_23009:
        /* <DEDUP_REMOVED lines=8> */
.L_x_23010:
        /* <DEDUP_REMOVED lines=9> */
.L_x_23011:
[----:B------:R-:W-:Y:S05]  /*1ed0*/  BSYNC B1 ;  /* 0x0000000000017941 */ /* 0x000fea0003800000 */
.L_x_23007:
[----:B------:R-:W-:-:S13]  /*1ee0*/  ISETP.GE.AND P0, PT, R13, R12, PT ;  /* 0x0000000c0d00720c */ /* 0x000fda0003f06270 */
[----:B-12---:R-:W1:Y:S01]  /*1ef0*/  @!P0 LDC.64 R6, c[0x0][0x228] ;  /* 0x00008a00ff068b82 */ /* 0x006e620000000a00 */
[C---:B------:R-:W-:Y:S02]  /*1f00*/  @!P0 VIADD R5, R13.reuse, UR4 ;  /* 0x000000040d058c36 */ /* 0x040fe40008000000 */
[----:B------:R-:W-:-:S03]  /*1f10*/  @!P0 VIADD R13, R13, 0x80 ;  /* 0x000000800d0d8836 */ /* 0x000fc60000000000 */
[----:B-1----:R-:W-:-:S05]  /*1f20*/  @!P0 IADD3 R4, P1, R5, R6, RZ ;  /* 0x0000000605048210 */ /* 0x002fca0007f3e0ff */
[----:B------:R-:W-:-:S05]  /*1f30*/  @!P0 IMAD.X R5, RZ, RZ, R7, P1 ;  /* 0x000000ffff058224 */ /* 0x000fca00008e0607 */
[----:B------:R3:W-:Y:S03]  /*1f40*/  @!P0 STG.E.U8 desc[UR8][R4.64], R3 ;  /* 0x0000000304008986 */ /* 0x0007e6000c101108 */
.L_x_23012:
[----:B------:R-:W-:Y:S05]  /*1f50*/  BSYNC B0 ;  /* 0x0000000000007941 */ /* 0x000fea0003800000 */
.L_x_23006:
        /* <DEDUP_REMOVED lines=9> */
.L_x_23013:
        /* <DEDUP_REMOVED lines=9> */
.L_x_71798:


//--------------------- .text._ZN2at6native18elementwise_kernelILi128ELi4EZNS0_15gpu_kernel_implIZNS0_50_GLOBAL__N__2680c7bb_12_PowKernel_cu_7dd49032_316829pow_tensor_scalar_kernel_implIhhEEvRNS_18TensorIteratorBaseET0_EUlhE1_EEvS6_RKT_EUliE_EEviT1_ --------------------------
	.section	.text._ZN2at6native18elementwise_kernelILi128ELi4EZNS0_15gpu_kernel_implIZNS0_50_GLOBAL__N__2680c7bb_12_PowKernel_cu_7dd49032_316829pow_tensor_scalar_kernel_implIhhEEvRNS_18TensorIteratorBaseET0_EUlhE1_EEvS6_RKT_EUliE_EEviT1_,"ax",@progbits
	.align	128
        .global         _ZN2at6native18elementwise_kernelILi128ELi4EZNS0_15gpu_kernel_implIZNS0_50_GLOBAL__N__2680c7bb_12_PowKernel_cu_7dd49032_316829pow_tensor_scalar_kernel_implIhhEEvRNS_18TensorIteratorBaseET0_EUlhE1_EEvS6_RKT_EUliE_EEviT1_
        .type           _ZN2at6native18elementwise_kernelILi128ELi4EZNS0_15gpu_kernel_implIZNS0_50_GLOBAL__N__2680c7bb_12_PowKernel_cu_7dd49032_316829pow_tensor_scalar_kernel_implIhhEEvRNS_18TensorIteratorBaseET0_EUlhE1_EEvS6_RKT_EUliE_EEviT1_,@function
        .size           _ZN2at6native18elementwise_kernelILi128ELi4EZNS0_15gpu_kernel_implIZNS0_50_GLOBAL__N__2680c7bb_12_PowKernel_cu_7dd49032_316829pow_tensor_scalar_kernel_implIhhEEvRNS_18TensorIteratorBaseET0_EUlhE1_EEvS6_RKT_EUliE_EEviT1_,(.L_x_71498 - _ZN2at6native18elementwise_kernelILi128ELi4EZNS0_15gpu_kernel_implIZNS0_50_GLOBAL__N__2680c7bb_12_PowKernel_cu_7dd49032_316829pow_tensor_scalar_kernel_implIhhEEvRNS_18TensorIteratorBaseET0_EUlhE1_EEvS6_RKT_EUliE_EEviT1_)
        .other          _ZN2at6native18elementwise_kernelILi128ELi4EZNS0_15gpu_kernel_implIZNS0_50_GLOBAL__N__2680c7bb_12_PowKernel_cu_7dd49032_316829pow_tensor_scalar_kernel_implIhhEEvRNS_18TensorIteratorBaseET0_EUlhE1_EEvS6_RKT_EUliE_EEviT1_,@"STO_CUDA_ENTRY STV_DEFAULT"
_ZN2at6native18elementwise_kernelILi128ELi4EZNS0_15gpu_kernel_implIZNS0_50_GLOBAL__N__2680c7bb_12_PowKernel_cu_7dd49032_316829pow_tensor_scalar_kernel_implIhhEEvRNS_18TensorIteratorBaseET0_EUlhE1_EEvS6_RKT_EUliE_EEviT1_:
.text._ZN2at6native18elementwise_kernelILi128ELi4EZNS0_15gpu_kernel_implIZNS0_50_GLOBAL__N__2680c7bb_12_PowKernel_cu_7dd49032_316829pow_tensor_scalar_kernel_implIhhEEvRNS_18TensorIteratorBaseET0_EUlhE1_EEvS6_RKT_EUliE_EEviT1_:
        /* <DEDUP_REMOVED lines=313> */
.L_x_23016:
        /* <DEDUP_REMOVED lines=20> */
.L_x_23020:
[----:B------:R0:W5:Y:S01]  /*14d0*/  LDG.E.U8 R0, desc[UR36][R4.64] ;  /* 0x0000002404007981 */ /* 0x000162000c1e1100 */
[----:B------:R-:W-:Y:S05]  /*14e0*/  BRA `(.L_x_23022) ;  /* 0x0000000c00647947 */ /* 0x000fea0003800000 */
.L_x_23019:
        /* <DEDUP_REMOVED lines=8> */
.L_x_23024:
[----:B------:R3:W5:Y:S01]  /*1570*/  LDG.E.U8 R0, desc[UR36][R4.64] ;  /* 0x0000002404007981 */ /* 0x000762000c1e1100 */
[----:B------:R-:W-:Y:S05]  /*1580*/  BRA `(.L_x_23022) ;  /* 0x0000000c003c7947 */ /* 0x000fea0003800000 */
.L_x_23023:
[----:B------:R0:W5:Y:S01]  /*1590*/  LDG.E.U16 R0, desc[UR36][R4.64] ;  /* 0x0000002404007981 */ /* 0x000162000c1e1500 */
[----:B------:R-:W-:Y:S05]  /*15a0*/  BRA `(.L_x_23022) ;  /* 0x0000000c00347947 */ /* 0x000fea0003800000 */
.L_x_23018:
        /* <DEDUP_REMOVED lines=10> */
.L_x_23026:
[----:B------:R-:W2:Y:S02]  /*1650*/  LDG.E.U16 R2, desc[UR36][R4.64] ;  /* 0x0000002404027981 */ /* 0x000ea4000c1e1500 */
[----:B--2---:R-:W-:-:S06]  /*1660*/  HADD2.F32 R2, -RZ, R2.H0_H0 ;  /* 0x20000002ff027230 */ /* 0x004fcc0000004100 */
[----:B------:R-:W0:Y:S02]  /*1670*/  F2I.S64.TRUNC R2, R2 ;  /* 0x0000000200027311 */ /* 0x000e24000020d900 */
[----:B0-----:R-:W-:Y:S01]  /*1680*/  PRMT R0, R2, 0x7610, R0 ;  /* 0x0000761002007816 */ /* 0x001fe20000000000 */
[----:B------:R-:W-:Y:S06]  /*1690*/  BRA `(.L_x_23022) ;  /* 0x0000000800f87947 */ /* 0x000fec0003800000 */
.L_x_23025:
        /* <DEDUP_REMOVED lines=10> */
.L_x_23028:
[----:B------:R-:W2:Y:S02]  /*1740*/  LDG.E.U16 R4, desc[UR36][R4.64] ;  /* 0x0000002404047981 */ /* 0x000ea4000c1e1500 */
[----:B--2---:R-:W-:-:S06]  /*1750*/  HADD2.F32 R2, -RZ, R4.H0_H0 ;  /* 0x20000004ff027230 */ /* 0x004fcc0000004100 */
[----:B------:R-:W0:Y:S02]  /*1760*/  F2I.S64.TRUNC R2, R2 ;  /* 0x0000000200027311 */ /* 0x000e24000020d900 */
[----:B0-----:R-:W-:Y:S01]  /*1770*/  PRMT R0, R2, 0x7610, R0 ;  /* 0x0000761002007816 */ /* 0x001fe20000000000 */
[----:B------:R-:W-:Y:S06]  /*1780*/  BRA `(.L_x_23022) ;  /* 0x0000000800bc7947 */ /* 0x000fec0003800000 */
.L_x_23027:
[----:B------:R-:W2:Y:S02]  /*1790*/  LDG.E.64 R2, desc[UR36][R4.64] ;  /* 0x0000002404027981 */ /* 0x000ea4000c1e1b00 */
[----:B--2---:R-:W0:Y:S02]  /*17a0*/  F2I.S64.F64.TRUNC R2, R2 ;  /* 0x0000000200027311 */ /* 0x004e24000030d900 */
[----:B0-----:R-:W-:Y:S01]  /*17b0*/  PRMT R0, R2, 0x7610, R0 ;  /* 0x0000761002007816 */ /* 0x001fe20000000000 */
[----:B------:R-:W-:Y:S06]  /*17c0*/  BRA `(.L_x_23022) ;  /* 0x0000000800ac7947 */ /* 0x000fec0003800000 */
.L_x_23017:
        /* <DEDUP_REMOVED lines=12> */
.L_x_23031:
[----:B------:R-:W2:Y:S02]  /*1890*/  LDG.E.64 R4, desc[UR36][R4.64] ;  /* 0x0000002404047981 */ /* 0x000ea4000c1e1b00 */
[----:B--2---:R-:W0:Y:S02]  /*18a0*/  F2I.S64.F64.TRUNC R2, R4 ;  /* 0x0000000400027311 */ /* 0x004e24000030d900 */
[----:B0-----:R-:W-:Y:S01]  /*18b0*/  PRMT R0, R2, 0x7610, R0 ;  /* 0x0000761002007816 */ /* 0x001fe20000000000 */
[----:B------:R-:W-:Y:S06]  /*18c0*/  BRA `(.L_x_23022) ;  /* 0x00000008006c7947 */ /* 0x000fec0003800000 */
.L_x_23030:
        /* <DEDUP_REMOVED lines=28> */
.L_x_23033:
        /* <DEDUP_REMOVED lines=15> */
.L_x_23032:
[----:B------:R-:W2:Y:S02]  /*1b80*/  LDG.E.U16 R2, desc[UR36][R4.64] ;  /* 0x0000002404027981 */ /* 0x000ea4000c1e1500 */
[----:B--2---:R-:W-:-:S06]  /*1b90*/  IMAD.U32 R2, R2, 0x10000, RZ ;  /* 0x0001000002027824 */ /* 0x004fcc00078e00ff */
[----:B------:R-:W0:Y:S02]  /*1ba0*/  F2I.S64.TRUNC R2, R2 ;  /* 0x0000000200027311 */ /* 0x000e24000020d900 */
[----:B0-----:R-:W-:Y:S01]  /*1bb0*/  PRMT R0, R2, 0x7610, R0 ;  /* 0x0000761002007816 */ /* 0x001fe20000000000 */
[----:B------:R-:W-:Y:S06]  /*1bc0*/  BRA `(.L_x_23022) ;  /* 0x0000000400ac7947 */ /* 0x000fec0003800000 */
.L_x_23029:
        /* <DEDUP_REMOVED lines=10> */
.L_x_23036:
        /* <DEDUP_REMOVED lines=21> */
.L_x_23040:
[----:B------:R-:W-:Y:S05]  /*1dc0*/  BSYNC B1 ;  /* 0x0000000000017941 */ /* 0x000fea0003800000 */
.L_x_23039:
[----:B------:R-:W-:Y:S01]  /*1dd0*/  IMAD.SHL.U32 R2, R2, 0x100000, RZ ;  /* 0x0010000002027824 */ /* 0x000fe200078e00ff */
[----:B------:R-:W-:-:S04]  /*1de0*/  LEA R3, R0, 0x3b800000, 0x17 ;  /* 0x3b80000000037811 */ /* 0x000fc800078eb8ff */
[----:B------:R-:W-:-:S07]  /*1df0*/  LOP3.LUT R2, R3, R2, R4, 0xfe, !PT ;  /* 0x0000000203027212 */ /* 0x000fce00078efe04 */
.L_x_23038:
[----:B------:R-:W-:Y:S05]  /*1e00*/  BSYNC B0 ;  /* 0x0000000000007941 */ /* 0x000fea0003800000 */
.L_x_23037:
[----:B------:R-:W0:Y:S02]  /*1e10*/  F2I.S64.TRUNC R2, R2 ;  /* 0x0000000200027311 */ /* 0x000e24000020d900 */
[----:B0-----:R-:W-:Y:S01]  /*1e20*/  PRMT R0, R2, 0x7610, R0 ;  /* 0x0000761002007816 */ /* 0x001fe20000000000 */
[----:B------:R-:W-:Y:S06]  /*1e30*/  BRA `(.L_x_23022) ;  /* 0x0000000400107947 */ /* 0x000fec0003800000 */
.L_x_23035:
        /* <DEDUP_REMOVED lines=21> */
.L_x_23044:
[----:B------:R-:W-:Y:S05]  /*1f90*/  BSYNC B1 ;  /* 0x0000000000017941 */ /* 0x000fea0003800000 */
.L_x_23043:
[----:B------:R-:W-:Y:S01]  /*1fa0*/  IMAD.SHL.U32 R2, R2, 0x200000, RZ ;  /* 0x0020000002027824 */ /* 0x000fe200078e00ff */
[----:B------:R-:W-:-:S04]  /*1fb0*/  LEA R3, R0, 0x37800000, 0x17 ;  /* 0x3780000000037811 */ /* 0x000fc800078eb8ff */
[----:B------:R-:W-:-:S07]  /*1fc0*/  LOP3.LUT R2, R3, R2, R4, 0xfe, !PT ;  /* 0x0000000203027212 */ /* 0x000fce00078efe04 */
.L_x_23042:
[----:B------:R-:W-:Y:S05]  /*1fd0*/  BSYNC B0 ;  /* 0x0000000000007941 */ /* 0x000fea0003800000 */
.L_x_23041:
[----:B------:R-:W0:Y:S02]  /*1fe0*/  F2I.S64.TRUNC R2, R2 ;  /* 0x0000000200027311 */ /* 0x000e24000020d900 */
[----:B0-----:R-:W-:Y:S01]  /*1ff0*/  PRMT R0, R2, 0x7610, R0 ;  /* 0x0000761002007816 */ /* 0x001fe20000000000 */
[----:B------:R-:W-:Y:S06]  /*2000*/  BRA `(.L_x_23022) ;  /* 0x00000000009c7947 */ /* 0x000fec0003800000 */
.L_x_23034:
        /* <DEDUP_REMOVED lines=14> */
.L_x_23048:
[----:B------:R-:W-:Y:S05]  /*20f0*/  BSYNC B0 ;  /* 0x0000000000007941 */ /* 0x000fea0003800000 */
.L_x_23047:
[----:B------:R-:W0:Y:S02]  /*2100*/  F2I.S64.TRUNC R2, R2 ;  /* 0x0000000200027311 */ /* 0x000e24000020d900 */
[----:B0-----:R-:W-:Y:S01]  /*2110*/  PRMT R0, R2, 0x7610, R0 ;  /* 0x0000761002007816 */ /* 0x001fe20000000000 */
[----:B------:R-:W-:Y:S06]  /*2120*/  BRA `(.L_x_23022) ;  /* 0x0000000000547947 */ /* 0x000fec0003800000 */
.L_x_23021:
        /* <DEDUP_REMOVED lines=16> */
.L_x_23049:
[----:B------:R-:W-:Y:S01]  /*2230*/  PRMT R0, RZ, 0x7610, R0 ;  /* 0x00007610ff007816 */ /* 0x000fe20000000000 */
[----:B------:R-:W-:Y:S06]  /*2240*/  BRA `(.L_x_23022) ;  /* 0x00000000000c7947 */ /* 0x000fec0003800000 */
.L_x_23046:
[----:B------:R2:W5:Y:S01]  /*2250*/  LDG.E.U8 R0, desc[UR36][R4.64] ;  /* 0x0000002404007981 */ /* 0x000562000c1e1100 */
[----:B------:R-:W-:Y:S05]  /*2260*/  BRA `(.L_x_23022) ;  /* 0x0000000000047947 */ /* 0x000fea0003800000 */
.L_x_23045:
[----:B------:R1:W5:Y:S02]  /*2270*/  LDG.E.U8 R0, desc[UR36][R4.64] ;  /* 0x0000002404007981 */ /* 0x000364000c1e1100 */
.L_x_23022:
[----:B-----5:R-:W-:Y:S01]  /*2280*/  LOP3.LUT R0, R0, 0xff, RZ, 0xc0, !PT ;  /* 0x000000ff00007812 */ /* 0x020fe200078ec0ff */
[----:B------:R-:W-:Y:S04]  /*2290*/  BSSY B0, `(.L_x_23050) ;  /* 0x0000010000007945 */ /* 0x000fe80003800000 */
[----:B------:R-:W-:-:S06]  /*22a0*/  IMAD R8, R0, R0, RZ ;  /* 0x0000000000087224 */ /* 0x000fcc00078e02ff */
[----:B------:R-:W0:Y:S08]  /*22b0*/  I2F.F64 R8, R8 ;  /* 0x0000000800087312 */ /* 0x000e300000201c00 */
[----:B0-----:R-:W1:Y:S01]  /*22c0*/  MUFU.RCP64H R3, R9 ;  /* 0x0000000900037308 */ /* 0x001e620000001800 */
[----:B------:R-:W-:-:S05]  /*22d0*/  VIADD R2, R9, 0x300402 ;  /* 0x0030040209027836 */ /* 0x000fca0000000000 */
[----:B------:R-:W-:Y:S01]  /*22e0*/  FSETP.GEU.AND P0, PT, |R2|, 5.8789094863358348022e-39, PT ;  /* 0x004004020200780b */ /* 0x000fe20003f0e200 */
[----:B-1234-:R-:W-:-:S08]  /*22f0*/  DFMA R4, -R8, R2, 1 ;  /* 0x3ff000000804742b */ /* 0x01efd00000000102 */
        /* <DEDUP_REMOVED lines=8> */
[----:B------:R-:W-:Y:S05]  /*2380*/  CALL.REL.NOINC `($__internal_56_$__cuda_sm20_dblrcp_rn_slowpath_v3) ;  /* 0x000000a800007944 */ /* 0x000fea0003c00000 */
.L_x_23051:
[----:B------:R-:W-:Y:S05]  /*2390*/  BSYNC B0 ;  /* 0x0000000000007941 */ /* 0x000fea0003800000 */
.L_x_23050:
[----:B------:R-:W0:Y:S01]  /*23a0*/  LDC.U8 R2, c[0x0][0x428] ;  /* 0x00010a00ff027b82 */ /* 0x000e220000000000 */
[----:B------:R1:W2:Y:S01]  /*23b0*/  F2I.U32.F64.TRUNC R3, R4 ;  /* 0x0000000400037311 */ /* 0x0002a2000030d000 */
        /* <DEDUP_REMOVED lines=13> */
.L_x_23055:
[----:B------:R0:W-:Y:S01]  /*2490*/  STG.E.U8 desc[UR36][R16.64], R3 ;  /* 0x0000000310007986 */ /* 0x0001e2000c101124 */
[----:B------:R-:W-:Y:S05]  /*24a0*/  BRA `(.L_x_23057) ;  /* 0x0000000c00987947 */ /* 0x000fea0003800000 */
.L_x_23054:
        /* <DEDUP_REMOVED lines=10> */
.L_x_23059:
[----:B------:R-:W-:-:S05]  /*2550*/  LOP3.LUT R3, R3, 0xff, RZ, 0xc0, !PT ;  /* 0x000000ff03037812 */ /* 0x000fca00078ec0ff */
[----:B------:R0:W-:Y:S01]  /*2560*/  STG.E desc[UR36][R16.64], R3 ;  /* 0x0000000310007986 */ /* 0x0001e2000c101924 */
[----:B------:R-:W-:Y:S05]  /*2570*/  BRA `(.L_x_23057) ;  /* 0x0000000c00647947 */ /* 0x000fea0003800000 */
.L_x_23058:
[----:B------:R-:W-:-:S05]  /*2580*/  LOP3.LUT R3, R3, 0xff, RZ, 0xc0, !PT ;  /* 0x000000ff03037812 */ /* 0x000fca00078ec0ff */
[----:B------:R0:W-:Y:S01]  /*2590*/  STG.E.U16 desc[UR36][R16.64], R3 ;  /* 0x0000000310007986 */ /* 0x0001e2000c101524 */
[----:B------:R-:W-:Y:S05]  /*25a0*/  BRA `(.L_x_23057) ;  /* 0x0000000c00587947 */ /* 0x000fea0003800000 */
.L_x_23053:
        /* <DEDUP_REMOVED lines=10> */
.L_x_23061:
[----:B------:R-:W-:-:S04]  /*2650*/  LOP3.LUT R3, R3, 0xff, RZ, 0xc0, !PT ;  /* 0x000000ff03037812 */ /* 0x000fc800078ec0ff */
[----:B------:R-:W0:Y:S02]  /*2660*/  I2F.U16 R0, R3 ;  /* 0x0000000300007306 */ /* 0x000e240000101000 */
[----:B0-----:R-:W-:-:S05]  /*2670*/  F2FP.F16.F32.PACK_AB R0, RZ, R0 ;  /* 0x00000000ff00723e */ /* 0x001fca00000000ff */
[----:B------:R0:W-:Y:S01]  /*2680*/  STG.E.U16 desc[UR36][R16.64], R0 ;  /* 0x0000000010007986 */ /* 0x0001e2000c101524 */
[----:B------:R-:W-:Y:S05]  /*2690*/  BRA `(.L_x_23057) ;  /* 0x0000000c001c7947 */ /* 0x000fea0003800000 */
.L_x_23060:
        /* <DEDUP_REMOVED lines=11> */
.L_x_23063:
[----:B------:R-:W-:-:S06]  /*2750*/  LOP3.LUT R3, R3, 0xff, RZ, 0xc0, !PT ;  /* 0x000000ff03037812 */ /* 0x000fcc00078ec0ff */
[----:B------:R-:W0:Y:S02]  /*2760*/  I2F.U16 R3, R3 ;  /* 0x0000000300037306 */ /* 0x000e240000101000 */
[----:B0-----:R-:W-:-:S04]  /*2770*/  F2FP.F16.F32.PACK_AB R3, RZ, R3 ;  /* 0x00000003ff03723e */ /* 0x001fc800000000ff */
[----:B------:R-:W-:-:S05]  /*2780*/  PRMT R3, R3, 0x5410, RZ ;  /* 0x0000541003037816 */ /* 0x000fca00000000ff */
[----:B------:R2:W-:Y:S01]  /*2790*/  STG.E desc[UR36][R16.64], R3 ;  /* 0x0000000310007986 */ /* 0x0005e2000c101924 */
[----:B------:R-:W-:Y:S05]  /*27a0*/  BRA `(.L_x_23057) ;  /* 0x0000000800d87947 */ /* 0x000fea0003800000 */
.L_x_23062:
[----:B------:R-:W-:-:S06]  /*27b0*/  LOP3.LUT R3, R3, 0xff, RZ, 0xc0, !PT ;  /* 0x000000ff03037812 */ /* 0x000fcc00078ec0ff */
[----:B------:R-:W0:Y:S02]  /*27c0*/  I2F.F64.U16 R2, R3 ;  /* 0x0000000300027312 */ /* 0x000e240000101800 */
[----:B0-----:R4:W-:Y:S01]  /*27d0*/  STG.E.64 desc[UR36][R16.64], R2 ;  /* 0x0000000210007986 */ /* 0x0019e2000c101b24 */
[----:B------:R-:W-:Y:S05]  /*27e0*/  BRA `(.L_x_23057) ;  /* 0x0000000800c87947 */ /* 0x000fea0003800000 */
.L_x_23052:
        /* <DEDUP_REMOVED lines=12> */
.L_x_23066:
[----:B------:R-:W-:Y:S02]  /*28b0*/  LOP3.LUT R4, R3, 0xff, RZ, 0xc0, !PT ;  /* 0x000000ff03047812 */ /* 0x000fe400078ec0ff */
[----:B------:R-:W-:-:S04]  /*28c0*/  CS2R R6, SRZ ;  /* 0x0000000000067805 */ /* 0x000fc8000001ff00 */
[----:B------:R-:W0:Y:S02]  /*28d0*/  I2F.F64.U16 R4, R4 ;  /* 0x0000000400047312 */ /* 0x000e240000101800 */
[----:B0-----:R0:W-:Y:S01]  /*28e0*/  STG.E.128 desc[UR36][R16.64], R4 ;  /* 0x0000000410007986 */ /* 0x0011e2000c101d24 */
[----:B------:R-:W-:Y:S05]  /*28f0*/  BRA `(.L_x_23057) ;  /* 0x0000000800847947 */ /* 0x000fea0003800000 */
.L_x_23065:
        /* <DEDUP_REMOVED lines=22> */
.L_x_23070:
[----:B------:R-:W-:Y:S05]  /*2a60*/  BSYNC B0 ;  /* 0x0000000000007941 */ /* 0x000fea0003800000 */
.L_x_23069:
[----:B------:R-:W-:-:S05]  /*2a70*/  LOP3.LUT R3, R0, R3, RZ, 0xfc, !PT ;  /* 0x0000000300037212 */ /* 0x000fca00078efcff */
[----:B------:R0:W-:Y:S01]  /*2a80*/  STG.E.U8 desc[UR36][R16.64], R3 ;  /* 0x0000000310007986 */ /* 0x0001e2000c101124 */
[----:B------:R-:W-:Y:S05]  /*2a90*/  BRA `(.L_x_23057) ;  /* 0x00000008001c7947 */ /* 0x000fea0003800000 */
.L_x_23068:
        /* <DEDUP_REMOVED lines=14> */
.L_x_23072:
[----:B------:R-:W-:Y:S01]  /*2b80*/  IMAD.MOV.U32 R0, RZ, RZ, 0x7f ;  /* 0x0000007fff007424 */ /* 0x000fe200078e00ff */
[----:B------:R-:W-:-:S04]  /*2b90*/  ISETP.GT.U32.AND P0, PT, R2, 0x7f800000, PT ;  /* 0x7f8000000200780c */ /* 0x000fc80003f04070 */
[----:B------:R-:W-:-:S09]  /*2ba0*/  SEL R0, R0, 0x7c, P0 ;  /* 0x0000007c00007807 */ /* 0x000fd20000000000 */
.L_x_23073:
[----:B------:R-:W-:Y:S05]  /*2bb0*/  BSYNC B0 ;  /* 0x0000000000007941 */ /* 0x000fea0003800000 */
.L_x_23071:
[----:B------:R-:W-:-:S04]  /*2bc0*/  LOP3.LUT R2, R3, 0x80000000, RZ, 0xc0, !PT ;  /* 0x8000000003027812 */ /* 0x000fc800078ec0ff */
[----:B------:R-:W-:-:S04]  /*2bd0*/  SHF.R.U32.HI R3, RZ, 0x18, R2 ;  /* 0x00000018ff037819 */ /* 0x000fc80000011602 */
[----:B------:R-:W-:-:S05]  /*2be0*/  LOP3.LUT R3, R0, R3, RZ, 0xfc, !PT ;  /* 0x0000000300037212 */ /* 0x000fca00078efcff */
[----:B------:R0:W-:Y:S01]  /*2bf0*/  STG.E.U8 desc[UR36][R16.64], R3 ;  /* 0x0000000310007986 */ /* 0x0001e2000c101124 */
[----:B------:R-:W-:Y:S05]  /*2c00*/  BRA `(.L_x_23057) ;  /* 0x0000000400c07947 */ /* 0x000fea0003800000 */
.L_x_23067:
[----:B------:R-:W-:-:S04]  /*2c10*/  LOP3.LUT R3, R3, 0xff, RZ, 0xc0, !PT ;  /* 0x000000ff03037812 */ /* 0x000fc800078ec0ff */
[----:B------:R-:W0:Y:S02]  /*2c20*/  I2F.U16 R0, R3 ;  /* 0x0000000300007306 */ /* 0x000e240000101000 */
[----:B0-----:R-:W-:-:S05]  /*2c30*/  F2FP.BF16.F32.PACK_AB R0, RZ, R0 ;  /* 0x00000000ff00723e */ /* 0x001fca00000010ff */
[----:B------:R0:W-:Y:S01]  /*2c40*/  STG.E.U16 desc[UR36][R16.64], R0 ;  /* 0x0000000010007986 */ /* 0x0001e2000c101524 */
[----:B------:R-:W-:Y:S05]  /*2c50*/  BRA `(.L_x_23057) ;  /* 0x0000000400ac7947 */ /* 0x000fea0003800000 */
.L_x_23064:
        /* <DEDUP_REMOVED lines=11> */
.L_x_23076:
        /* <DEDUP_REMOVED lines=18> */
.L_x_23079:
[----:B------:R-:W-:-:S04]  /*2e30*/  LOP3.LUT R2, R3, 0x80000000, RZ, 0xc0, !PT ;  /* 0x8000000003027812 */ /* 0x000fc800078ec0ff */
[----:B------:R-:W-:-:S04]  /*2e40*/  SHF.R.U32.HI R3, RZ, 0x18, R2 ;  /* 0x00000018ff037819 */ /* 0x000fc80000011602 */
[----:B------:R-:W-:-:S04]  /*2e50*/  LOP3.LUT R0, R0, R3, RZ, 0xfc, !PT ;  /* 0x0000000300007212 */ /* 0x000fc800078efcff */
[----:B------:R-:W-:-:S07]  /*2e60*/  PRMT R8, R0, 0x7610, R8 ;  /* 0x0000761000087816 */ /* 0x000fce0000000008 */
.L_x_23078:
[----:B------:R-:W-:Y:S05]  /*2e70*/  BSYNC B0 ;  /* 0x0000000000007941 */ /* 0x000fea0003800000 */
.L_x_23077:
[----:B------:R0:W-:Y:S01]  /*2e80*/  STG.E.U8 desc[UR36][R16.64], R8 ;  /* 0x0000000810007986 */ /* 0x0001e2000c101124 */
[----:B------:R-:W-:Y:S05]  /*2e90*/  BRA `(.L_x_23057) ;  /* 0x00000004001c7947 */ /* 0x000fea0003800000 */
.L_x_23075:
        /* <DEDUP_REMOVED lines=18> */
.L_x_23082:
[----:B------:R-:W-:-:S04]  /*2fc0*/  LOP3.LUT R2, R3, 0x80000000, RZ, 0xc0, !PT ;  /* 0x8000000003027812 */ /* 0x000fc800078ec0ff */
[----:B------:R-:W-:-:S04]  /*2fd0*/  SHF.R.U32.HI R3, RZ, 0x18, R2 ;  /* 0x00000018ff037819 */ /* 0x000fc80000011602 */
[----:B------:R-:W-:-:S04]  /*2fe0*/  LOP3.LUT R0, R0, R3, RZ, 0xfc, !PT ;  /* 0x0000000300007212 */ /* 0x000fc800078efcff */
[----:B------:R-:W-:-:S07]  /*2ff0*/  PRMT R8, R0, 0x7610, R8 ;  /* 0x0000761000087816 */ /* 0x000fce0000000008 */
.L_x_23081:
[----:B------:R-:W-:Y:S05]  /*3000*/  BSYNC B0 ;  /* 0x0000000000007941 */ /* 0x000fea0003800000 */
.L_x_23080:
[----:B------:R0:W-:Y:S01]  /*3010*/  STG.E.U8 desc[UR36][R16.64], R8 ;  /* 0x0000000810007986 */ /* 0x0001e2000c101124 */
[----:B------:R-:W-:Y:S05]  /*3020*/  BRA `(.L_x_23057) ;  /* 0x0000000000b87947 */ /* 0x000fea0003800000 */
.L_x_23074:
        /* <DEDUP_REMOVED lines=23> */
.L_x_23056:
        /* <DEDUP_REMOVED lines=16> */
.L_x_23085:
[----:B------:R-:W-:Y:S05]  /*32a0*/  BRA `(.L_x_23057) ;  /* 0x0000000000187947 */ /* 0x000fea0003800000 */
.L_x_23084:
[----:B------:R-:W-:Y:S01]  /*32b0*/  LOP3.LUT R2, R3, 0xff, RZ, 0xc0, !PT ;  /* 0x000000ff03027812 */ /* 0x000fe200078ec0ff */
[----:B------:R-:W-:-:S05]  /*32c0*/  IMAD.MOV.U32 R3, RZ, RZ, RZ ;  /* 0x000000ffff037224 */ /* 0x000fca00078e00ff */
[----:B------:R0:W-:Y:S01]  /*32d0*/  STG.E.64 desc[UR36][R16.64], R2 ;  /* 0x0000000210007986 */ /* 0x0001e2000c101b24 */
[----:B------:R-:W-:Y:S05]  /*32e0*/  BRA `(.L_x_23057) ;  /* 0x0000000000087947 */ /* 0x000fea0003800000 */
.L_x_23083:
[----:B------:R-:W-:-:S05]  /*32f0*/  LOP3.LUT R3, R3, 0xff, RZ, 0xc0, !PT ;  /* 0x000000ff03037812 */ /* 0x000fca00078ec0ff */
[----:B------:R0:W-:Y:S02]  /*3300*/  STG.E desc[UR36][R16.64], R3 ;  /* 0x0000000310007986 */ /* 0x0001e4000c101924 */
.L_x_23057:
[----:B------:R-:W-:-:S04]  /*3310*/  IMAD R18, R23, 0x200, R18 ;  /* 0x0000020017127824 */ /* 0x000fc800078e0212 */
[----:B------:R-:W-:-:S07]  /*3320*/  VIADD R19, R18, 0x80 ;  /* 0x0000008012137836 */ /* 0x000fce0000000000 */
.L_x_23015:
[----:B------:R-:W-:Y:S05]  /*3330*/  BSYNC B6 ;  /* 0x0000000000067941 */ /* 0x000fea0003800000 */
.L_x_23014:
        /* <DEDUP_REMOVED lines=307> */
.L_x_23088:
        /* <DEDUP_REMOVED lines=20> */
.L_x_23092:
[----:B------:R3:W5:Y:S01]  /*47b0*/  LDG.E.U8 R0, desc[UR36][R4.64] ;  /* 0x0000002404007981 */ /* 0x000762000c1e1100 */
[----:B------:R-:W-:Y:S05]  /*47c0*/  BRA `(.L_x_23094) ;  /* 0x0000000c00647947 */ /* 0x000fea0003800000 */
.L_x_23091:
        /* <DEDUP_REMOVED lines=8> */
.L_x_23096:
[----:B------:R0:W5:Y:S01]  /*4850*/  LDG.E.U8 R0, desc[UR36][R4.64] ;  /* 0x0000002404007981 */ /* 0x000162000c1e1100 */
[----:B------:R-:W-:Y:S05]  /*4860*/  BRA `(.L_x_23094) ;  /* 0x0000000c003c7947 */ /* 0x000fea0003800000 */
.L_x_23095:
[----:B------:R0:W5:Y:S01]  /*4870*/  LDG.E.U16 R0, desc[UR36][R4.64] ;  /* 0x0000002404007981 */ /* 0x000162000c1e1500 */
[----:B------:R-:W-:Y:S05]  /*4880*/  BRA `(.L_x_23094) ;  /* 0x0000000c00347947 */ /* 0x000fea0003800000 */
.L_x_23090:
        /* <DEDUP_REMOVED lines=10> */
.L_x_23098:
[----:B------:R-:W2:Y:S02]  /*4930*/  LDG.E.U16 R2, desc[UR36][R4.64] ;  /* 0x0000002404027981 */ /* 0x000ea4000c1e1500 */
[----:B--2---:R-:W-:-:S06]  /*4940*/  HADD2.F32 R2, -RZ, R2.H0_H0 ;  /* 0x20000002ff027230 */ /* 0x004fcc0000004100 */
[----:B------:R-:W0:Y:S02]  /*4950*/  F2I.S64.TRUNC R2, R2 ;  /* 0x0000000200027311 */ /* 0x000e24000020d900 */
[----:B0-----:R-:W-:Y:S01]  /*4960*/  PRMT R0, R2, 0x7610, R0 ;  /* 0x0000761002007816 */ /* 0x001fe20000000000 */
[----:B------:R-:W-:Y:S06]  /*4970*/  BRA `(.L_x_23094) ;  /* 0x0000000800f87947 */ /* 0x000fec0003800000 */
.L_x_23097:
        /* <DEDUP_REMOVED lines=10> */
.L_x_23100:
[----:B------:R-:W2:Y:S02]  /*4a20*/  LDG.E.U16 R4, desc[UR36][R4.64] ;  /* 0x0000002404047981 */ /* 0x000ea4000c1e1500 */
[----:B--2---:R-:W-:-:S06]  /*4a30*/  HADD2.F32 R2, -RZ, R4.H0_H0 ;  /* 0x20000004ff027230 */ /* 0x004fcc0000004100 */
[----:B------:R-:W0:Y:S02]  /*4a40*/  F2I.S64.TRUNC R2, R2 ;  /* 0x0000000200027311 */ /* 0x000e24000020d900 */
[----:B0-----:R-:W-:Y:S01]  /*4a50*/  PRMT R0, R2, 0x7610, R0 ;  /* 0x0000761002007816 */ /* 0x001fe20000000000 */
[----:B------:R-:W-:Y:S06]  /*4a60*/  BRA `(.L_x_23094) ;  /* 0x0000000800bc7947 */ /* 0x000fec0003800000 */
.L_x_23099:
[----:B------:R-:W2:Y:S02]  /*4a70*/  LDG.E.64 R2, desc[UR36][R4.64] ;  /* 0x0000002404027981 */ /* 0x000ea4000c1e1b00 */
[----:B--2---:R-:W0:Y:S02]  /*4a80*/  F2I.S64.F64.TRUNC R2, R2 ;  /* 0x0000000200027311 */ /* 0x004e24000030d900 */
[----:B0-----:R-:W-:Y:S01]  /*4a90*/  PRMT R0, R2, 0x7610, R0 ;  /* 0x0000761002007816 */ /* 0x001fe20000000000 */
[----:B------:R-:W-:Y:S06]  /*4aa0*/  BRA `(.L_x_23094) ;  /* 0x0000000800ac7947 */ /* 0x000fec0003800000 */
.L_x_23089:
        /* <DEDUP_REMOVED lines=12> */
.L_x_23103:
[----:B------:R-:W2:Y:S02]  /*4b70*/  LDG.E.64 R4, desc[UR36][R4.64] ;  /* 0x0000002404047981 */ /* 0x000ea4000c1e1b00 */
[----:B--2---:R-:W0:Y:S02]  /*4b80*/  F2I.S64.F64.TRUNC R2, R4 ;  /* 0x0000000400027311 */ /* 0x004e24000030d900 */
[----:B0-----:R-:W-:Y:S01]  /*4b90*/  PRMT R0, R2, 0x7610, R0 ;  /* 0x0000761002007816 */ /* 0x001fe20000000000 */
[----:B------:R-:W-:Y:S06]  /*4ba0*/  BRA `(.L_x_23094) ;  /* 0x00000008006c7947 */ /* 0x000fec0003800000 */
.L_x_23102:
        /* <DEDUP_REMOVED lines=28> */
.L_x_23105:
        /* <DEDUP_REMOVED lines=15> */
.L_x_23104:
[----:B------:R-:W2:Y:S02]  /*4e60*/  LDG.E.U16 R2, desc[UR36][R4.64] ;  /* 0x0000002404027981 */ /* 0x000ea4000c1e1500 */
[----:B--2---:R-:W-:-:S06]  /*4e70*/  IMAD.U32 R2, R2, 0x10000, RZ ;  /* 0x0001000002027824 */ /* 0x004fcc00078e00ff */
[----:B------:R-:W0:Y:S02]  /*4e80*/  F2I.S64.TRUNC R2, R2 ;  /* 0x0000000200027311 */ /* 0x000e24000020d900 */
[----:B0-----:R-:W-:Y:S01]  /*4e90*/  PRMT R0, R2, 0x7610, R0 ;  /* 0x0000761002007816 */ /* 0x001fe20000000000 */
[----:B------:R-:W-:Y:S06]  /*4ea0*/  BRA `(.L_x_23094) ;  /* 0x0000000400ac7947 */ /* 0x000fec0003800000 */
.L_x_23101:
        /* <DEDUP_REMOVED lines=10> */
.L_x_23108:
        /* <DEDUP_REMOVED lines=21> */
.L_x_23112:
[----:B------:R-:W-:Y:S05]  /*50a0*/  BSYNC B1 ;  /* 0x0000000000017941 */ /* 0x000fea0003800000 */
.L_x_23111:
[----:B------:R-:W-:Y:S01]  /*50b0*/  IMAD.SHL.U32 R2, R2, 0x100000, RZ ;  /* 0x0010000002027824 */ /* 0x000fe200078e00ff */
[----:B------:R-:W-:-:S04]  /*50c0*/  LEA R3, R0, 0x3b800000, 0x17 ;  /* 0x3b80000000037811 */ /* 0x000fc800078eb8ff */
[----:B------:R-:W-:-:S07]  /*50d0*/  LOP3.LUT R2, R3, R2, R4, 0xfe, !PT ;  /* 0x0000000203027212 */ /* 0x000fce00078efe04 */
.L_x_23110:
[----:B------:R-:W-:Y:S05]  /*50e0*/  BSYNC B0 ;  /* 0x0000000000007941 */ /* 0x000fea0003800000 */
.L_x_23109:
[----:B------:R-:W0:Y:S02]  /*50f0*/  F2I.S64.TRUNC R2, R2 ;  /* 0x0000000200027311 */ /* 0x000e24000020d900 */
[----:B0-----:R-:W-:Y:S01]  /*5100*/  PRMT R0, R2, 0x7610, R0 ;  /* 0x0000761002007816 */ /* 0x001fe20000000000 */
[----:B------:R-:W-:Y:S06]  /*5110*/  BRA `(.L_x_23094) ;  /* 0x0000000400107947 */ /* 0x000fec0003800000 */
.L_x_23107:
        /* <DEDUP_REMOVED lines=21> */
.L_x_23116:
[----:B------:R-:W-:Y:S05]  /*5270*/  BSYNC B1 ;  /* 0x0000000000017941 */ /* 0x000fea0003800000 */
.L_x_23115:
[----:B------:R-:W-:Y:S01]  /*5280*/  IMAD.SHL.U32 R2, R2, 0x200000, RZ ;  /* 0x0020000002027824 */ /* 0x000fe200078e00ff */
[----:B------:R-:W-:-:S04]  /*5290*/  LEA R3, R0, 0x37800000, 0x17 ;  /* 0x3780000000037811 */ /* 0x000fc800078eb8ff */
[----:B------:R-:W-:-:S07]  /*52a0*/  LOP3.LUT R2, R3, R2, R4, 0xfe, !PT ;  /* 0x0000000203027212 */ /* 0x000fce00078efe04 */
.L_x_23114:
[----:B------:R-:W-:Y:S05]  /*52b0*/  BSYNC B0 ;  /* 0x0000000000007941 */ /* 0x000fea0003800000 */
.L_x_23113:
[----:B------:R-:W0:Y:S02]  /*52c0*/  F2I.S64.TRUNC R2, R2 ;  /* 0x0000000200027311 */ /* 0x000e24000020d900 */
[----:B0-----:R-:W-:Y:S01]  /*52d0*/  PRMT R0, R2, 0x7610, R0 ;  /* 0x0000761002007816 */ /* 0x001fe20000000000 */
[----:B------:R-:W-:Y:S06]  /*52e0*/  BRA `(.L_x_23094) ;  /* 0x00000000009c7947 */ /* 0x000fec0003800000 */
.L_x_23106:
        /* <DEDUP_REMOVED lines=14> */
.L_x_23120:
[----:B------:R-:W-:Y:S05]  /*53d0*/  BSYNC B0 ;  /* 0x0000000000007941 */ /* 0x000fea0003800000 */
.L_x_23119:
[----:B------:R-:W0:Y:S02]  /*53e0*/  F2I.S64.TRUNC R2, R2 ;  /* 0x0000000200027311 */ /* 0x000e24000020d900 */
[----:B0-----:R-:W-:Y:S01]  /*53f0*/  PRMT R0, R2, 0x7610, R0 ;  /* 0x0000761002007816 */ /* 0x001fe20000000000 */
[----:B------:R-:W-:Y:S06]  /*5400*/  BRA `(.L_x_23094) ;  /* 0x0000000000547947 */ /* 0x000fec0003800000 */
.L_x_23093:
        /* <DEDUP_REMOVED lines=16> */
.L_x_23121:
[----:B------:R-:W-:Y:S01]  /*5510*/  PRMT R0, RZ, 0x7610, R0 ;  /* 0x00007610ff007816 */ /* 0x000fe20000000000 */
[----:B------:R-:W-:Y:S06]  /*5520*/  BRA `(.L_x_23094) ;  /* 0x00000000000c7947 */ /* 0x000fec0003800000 */
.L_x_23118:
[----:B------:R0:W5:Y:S01]  /*5530*/  LDG.E.U8 R0, desc[UR36][R4.64] ;  /* 0x0000002404007981 */ /* 0x000162000c1e1100 */
[----:B------:R-:W-:Y:S05]  /*5540*/  BRA `(.L_x_23094) ;  /* 0x0000000000047947 */ /* 0x000fea0003800000 */
.L_x_23117:
[----:B------:R1:W5:Y:S02]  /*5550*/  LDG.E.U8 R0, desc[UR36][R4.64] ;  /* 0x0000002404007981 */ /* 0x000364000c1e1100 */
.L_x_23094:
        /* <DEDUP_REMOVED lines=17> */
.L_x_23123:
[----:B------:R-:W-:Y:S05]  /*5670*/  BSYNC B0 ;  /* 0x0000000000007941 */ /* 0x000fea0003800000 */
.L_x_23122:
        /* <DEDUP_REMOVED lines=15> */
.L_x_23127:
[----:B------:R0:W-:Y:S01]  /*5770*/  STG.E.U8 desc[UR36][R16.64], R3 ;  /* 0x0000000310007986 */ /* 0x0001e2000c101124 */
[----:B------:R-:W-:Y:S05]  /*5780*/  BRA `(.L_x_23129) ;  /* 0x0000000c00987947 */ /* 0x000fea0003800000 */
.L_x_23126:
        /* <DEDUP_REMOVED lines=10> */
.L_x_23131:
[----:B------:R-:W-:-:S05]  /*5830*/  LOP3.LUT R3, R3, 0xff, RZ, 0xc0, !PT ;  /* 0x000000ff03037812 */ /* 0x000fca00078ec0ff */
[----:B------:R0:W-:Y:S01]  /*5840*/  STG.E desc[UR36][R16.64], R3 ;  /* 0x0000000310007986 */ /* 0x0001e2000c101924 */
[----:B------:R-:W-:Y:S05]  /*5850*/  BRA `(.L_x_23129) ;  /* 0x0000000c00647947 */ /* 0x000fea0003800000 */
.L_x_23130:
[----:B------:R-:W-:-:S05]  /*5860*/  LOP3.LUT R3, R3, 0xff, RZ, 0xc0, !PT ;  /* 0x000000ff03037812 */ /* 0x000fca00078ec0ff */
[----:B------:R0:W-:Y:S01]  /*5870*/  STG.E.U16 desc[UR36][R16.64], R3 ;  /* 0x0000000310007986 */ /* 0x0001e2000c101524 */
[----:B------:R-:W-:Y:S05]  /*5880*/  BRA `(.L_x_23129) ;  /* 0x0000000c00587947 */ /* 0x000fea0003800000 */
.L_x_23125:
        /* <DEDUP_REMOVED lines=10> */
.L_x_23133:
[----:B------:R-:W-:-:S04]  /*5930*/  LOP3.LUT R3, R3, 0xff, RZ, 0xc0, !PT ;  /* 0x000000ff03037812 */ /* 0x000fc800078ec0ff */
[----:B------:R-:W0:Y:S02]  /*5940*/  I2F.U16 R0, R3 ;  /* 0x0000000300007306 */ /* 0x000e240000101000 */
[----:B0-----:R-:W-:-:S05]  /*5950*/  F2FP.F16.F32.PACK_AB R0, RZ, R0 ;  /* 0x00000000ff00723e */ /* 0x001fca00000000ff */
[----:B------:R0:W-:Y:S01]  /*5960*/  STG.E.U16 desc[UR36][R16.64], R0 ;  /* 0x0000000010007986 */ /* 0x0001e2000c101524 */
[----:B------:R-:W-:Y:S05]  /*5970*/  BRA `(.L_x_23129) ;  /* 0x0000000c001c7947 */ /* 0x000fea0003800000 */
.L_x_23132:
        /* <DEDUP_REMOVED lines=11> */
.L_x_23135:
[----:B------:R-:W-:-:S06]  /*5a30*/  LOP3.LUT R3, R3, 0xff, RZ, 0xc0, !PT ;  /* 0x000000ff03037812 */ /* 0x000fcc00078ec0ff */
[----:B------:R-:W0:Y:S02]  /*5a40*/  I2F.U16 R3, R3 ;  /* 0x0000000300037306 */ /* 0x000e240000101000 */
[----:B0-----:R-:W-:-:S04]  /*5a50*/  F2FP.F16.F32.PACK_AB R3, RZ, R3 ;  /* 0x00000003ff03723e */ /* 0x001fc800000000ff */
[----:B------:R-:W-:-:S05]  /*5a60*/  PRMT R3, R3, 0x5410, RZ ;  /* 0x0000541003037816 */ /* 0x000fca00000000ff */
[----:B------:R0:W-:Y:S01]  /*5a70*/  STG.E desc[UR36][R16.64], R3 ;  /* 0x0000000310007986 */ /* 0x0001e2000c101924 */
[----:B------:R-:W-:Y:S05]  /*5a80*/  BRA `(.L_x_23129) ;  /* 0x0000000800d87947 */ /* 0x000fea0003800000 */
.L_x_23134:
[----:B------:R-:W-:-:S06]  /*5a90*/  LOP3.LUT R3, R3, 0xff, RZ, 0xc0, !PT ;  /* 0x000000ff03037812 */ /* 0x000fcc00078ec0ff */
[----:B------:R-:W0:Y:S02]  /*5aa0*/  I2F.F64.U16 R2, R3 ;  /* 0x0000000300027312 */ /* 0x000e240000101800 */
[----:B0-----:R0:W-:Y:S01]  /*5ab0*/  STG.E.64 desc[UR36][R16.64], R2 ;  /* 0x0000000210007986 */ /* 0x0011e2000c101b24 */
[----:B------:R-:W-:Y:S05]  /*5ac0*/  BRA `(.L_x_23129) ;  /* 0x0000000800c87947 */ /* 0x000fea0003800000 */
.L_x_23124:
        /* <DEDUP_REMOVED lines=12> */
.L_x_23138:
[----:B------:R-:W-:Y:S02]  /*5b90*/  LOP3.LUT R4, R3, 0xff, RZ, 0xc0, !PT ;  /* 0x000000ff03047812 */ /* 0x000fe400078ec0ff */
[----:B------:R-:W-:-:S04]  /*5ba0*/  CS2R R6, SRZ ;  /* 0x0000000000067805 */ /* 0x000fc8000001ff00 */
[----:B------:R-:W0:Y:S02]  /*5bb0*/  I2F.F64.U16 R4, R4 ;  /* 0x0000000400047312 */ /* 0x000e240000101800 */
[----:B0-----:R0:W-:Y:S01]  /*5bc0*/  STG.E.128 desc[UR36][R16.64], R4 ;  /* 0x0000000410007986 */ /* 0x0011e2000c101d24 */
[----:B------:R-:W-:Y:S05]  /*5bd0*/  BRA `(.L_x_23129) ;  /* 0x0000000800847947 */ /* 0x000fea0003800000 */
.L_x_23137:
        /* <DEDUP_REMOVED lines=22> */
.L_x_23142:
[----:B------:R-:W-:Y:S05]  /*5d40*/  BSYNC B0 ;  /* 0x0000000000007941 */ /* 0x000fea0003800000 */
.L_x_23141:
[----:B------:R-:W-:-:S05]  /*5d50*/  LOP3.LUT R3, R0, R3, RZ, 0xfc, !PT ;  /* 0x0000000300037212 */ /* 0x000fca00078efcff */
[----:B------:R0:W-:Y:S01]  /*5d60*/  STG.E.U8 desc[UR36][R16.64], R3 ;  /* 0x0000000310007986 */ /* 0x0001e2000c101124 */
[----:B------:R-:W-:Y:S05]  /*5d70*/  BRA `(.L_x_23129) ;  /* 0x00000008001c7947 */ /* 0x000fea0003800000 */
.L_x_23140:
        /* <DEDUP_REMOVED lines=14> */
.L_x_23144:
[----:B------:R-:W-:Y:S01]  /*5e60*/  IMAD.MOV.U32 R0, RZ, RZ, 0x7f ;  /* 0x0000007fff007424 */ /* 0x000fe200078e00ff */
[----:B------:R-:W-:-:S04]  /*5e70*/  ISETP.GT.U32.AND P0, PT, R2, 0x7f800000, PT ;  /* 0x7f8000000200780c */ /* 0x000fc80003f04070 */
[----:B------:R-:W-:-:S09]  /*5e80*/  SEL R0, R0, 0x7c, P0 ;  /* 0x0000007c00007807 */ /* 0x000fd20000000000 */
.L_x_23145:
[----:B------:R-:W-:Y:S05]  /*5e90*/  BSYNC B0 ;  /* 0x0000000000007941 */ /* 0x000fea0003800000 */
.L_x_23143:
[----:B------:R-:W-:-:S04]  /*5ea0*/  LOP3.LUT R2, R3, 0x80000000, RZ, 0xc0, !PT ;  /* 0x8000000003027812 */ /* 0x000fc800078ec0ff */
[----:B------:R-:W-:-:S04]  /*5eb0*/  SHF.R.U32.HI R3, RZ, 0x18, R2 ;  /* 0x00000018ff037819 */ /* 0x000fc80000011602 */
[----:B------:R-:W-:-:S05]  /*5ec0*/  LOP3.LUT R3, R0, R3, RZ, 0xfc, !PT ;  /* 0x0000000300037212 */ /* 0x000fca00078efcff */
[----:B------:R0:W-:Y:S01]  /*5ed0*/  STG.E.U8 desc[UR36][R16.64], R3 ;  /* 0x0000000310007986 */ /* 0x0001e2000c101124 */
[----:B------:R-:W-:Y:S05]  /*5ee0*/  BRA `(.L_x_23129) ;  /* 0x0000000400c07947 */ /* 0x000fea0003800000 */
.L_x_23139:
[----:B------:R-:W-:-:S04]  /*5ef0*/  LOP3.LUT R3, R3, 0xff, RZ, 0xc0, !PT ;  /* 0x000000ff03037812 */ /* 0x000fc800078ec0ff */
[----:B------:R-:W0:Y:S02]  /*5f00*/  I2F.U16 R0, R3 ;  /* 0x0000000300007306 */ /* 0x000e240000101000 */
[----:B0-----:R-:W-:-:S05]  /*5f10*/  F2FP.BF16.F32.PACK_AB R0, RZ, R0 ;  /* 0x00000000ff00723e */ /* 0x001fca00000010ff */
[----:B------:R0:W-:Y:S01]  /*5f20*/  STG.E.U16 desc[UR36][R16.64], R0 ;  /* 0x0000000010007986 */ /* 0x0001e2000c101524 */
[----:B------:R-:W-:Y:S05]  /*5f30*/  BRA `(.L_x_23129) ;  /* 0x0000000400ac7947 */ /* 0x000fea0003800000 */
.L_x_23136:
        /* <DEDUP_REMOVED lines=11> */
.L_x_23148:
        /* <DEDUP_REMOVED lines=18> */
.L_x_23151:
[----:B------:R-:W-:-:S04]  /*6110*/  LOP3.LUT R2, R3, 0x80000000, RZ, 0xc0, !PT ;  /* 0x8000000003027812 */ /* 0x000fc800078ec0ff */
[----:B------:R-:W-:-:S04]  /*6120*/  SHF.R.U32.HI R3, RZ, 0x18, R2 ;  /* 0x00000018ff037819 */ /* 0x000fc80000011602 */
[----:B------:R-:W-:-:S04]  /*6130*/  LOP3.LUT R0, R0, R3, RZ, 0xfc, !PT ;  /* 0x0000000300007212 */ /* 0x000fc800078efcff */
[----:B------:R-:W-:-:S07]  /*6140*/  PRMT R8, R0, 0x7610, R8 ;  /* 0x0000761000087816 */ /* 0x000fce0000000008 */
.L_x_23150:
[----:B------:R-:W-:Y:S05]  /*6150*/  BSYNC B0 ;  /* 0x0000000000007941 */ /* 0x000fea0003800000 */
.L_x_23149:
[----:B------:R3:W-:Y:S01]  /*6160*/  STG.E.U8 desc[UR36][R16.64], R8 ;  /* 0x0000000810007986 */ /* 0x0007e2000c101124 */
[----:B------:R-:W-:Y:S05]  /*6170*/  BRA `(.L_x_23129) ;  /* 0x00000004001c7947 */ /* 0x000fea0003800000 */
.L_x_23147:
        /* <DEDUP_REMOVED lines=18> */
.L_x_23154:
[----:B------:R-:W-:-:S04]  /*62a0*/  LOP3.LUT R2, R3, 0x80000000, RZ, 0xc0, !PT ;  /* 0x8000000003027812 */ /* 0x000fc800078ec0ff */
[----:B------:R-:W-:-:S04]  /*62b0*/  SHF.R.U32.HI R3, RZ, 0x18, R2 ;  /* 0x00000018ff037819 */ /* 0x000fc80000011602 */
[----:B------:R-:W-:-:S04]  /*62c0*/  LOP3.LUT R0, R0, R3, RZ, 0xfc, !PT ;  /* 0x0000000300007212 */ /* 0x000fc800078efcff */
[----:B------:R-:W-:-:S07]  /*62d0*/  PRMT R8, R0, 0x7610, R8 ;  /* 0x0000761000087816 */ /* 0x000fce0000000008 */
.L_x_23153:
[----:B------:R-:W-:Y:S05]  /*62e0*/  BSYNC B0 ;  /* 0x0000000000007941 */ /* 0x000fea0003800000 */
.L_x_23152:
[----:B------:R0:W-:Y:S01]  /*62f0*/  STG.E.U8 desc[UR36][R16.64], R8 ;  /* 0x0000000810007986 */ /* 0x0001e2000c101124 */
[----:B------:R-:W-:Y:S05]  /*6300*/  BRA `(.L_x_23129) ;  /* 0x0000000000b87947 */ /* 0x000fea0003800000 */
.L_x_23146:
        /* <DEDUP_REMOVED lines=23> */
.L_x_23128:
        /* <DEDUP_REMOVED lines=16> */
.L_x_23157:
[----:B------:R-:W-:Y:S05]  /*6580*/  BRA `(.L_x_23129) ;  /* 0x0000000000187947 */ /* 0x000fea0003800000 */
.L_x_23156:
[----:B------:R-:W-:Y:S01]  /*6590*/  LOP3.LUT R2, R3, 0xff, RZ, 0xc0, !PT ;  /* 0x000000ff03027812 */ /* 0x000fe200078ec0ff */
[----:B------:R-:W-:-:S05]  /*65a0*/  IMAD.MOV.U32 R3, RZ, RZ, RZ ;  /* 0x000000ffff037224 */ /* 0x000fca00078e00ff */
[----:B------:R2:W-:Y:S01]  /*65b0*/  STG.E.64 desc[UR36][R16.64], R2 ;  /* 0x0000000210007986 */ /* 0x0005e2000c101b24 */
[----:B------:R-:W-:Y:S05]  /*65c0*/  BRA `(.L_x_23129) ;  /* 0x0000000000087947 */ /* 0x000fea0003800000 */
.L_x_23155:
[----:B------:R-:W-:-:S05]  /*65d0*/  LOP3.LUT R3, R3, 0xff, RZ, 0xc0, !PT ;  /* 0x000000ff03037812 */ /* 0x000fca00078ec0ff */
[----:B------:R0:W-:Y:S02]  /*65e0*/  STG.E desc[UR36][R16.64], R3 ;  /* 0x0000000310007986 */ /* 0x0001e4000c101924 */
.L_x_23129:
[----:B------:R-:W-:-:S07]  /*65f0*/  VIADD R19, R19, 0x80 ;  /* 0x0000008013137836 */ /* 0x000fce0000000000 */
.L_x_23087:
[----:B------:R-:W-:Y:S05]  /*6600*/  BSYNC B6 ;  /* 0x0000000000067941 */ /* 0x000fea0003800000 */
.L_x_23086:
        /* <DEDUP_REMOVED lines=307> */
.L_x_23160:
        /* <DEDUP_REMOVED lines=20> */
.L_x_23164:
[----:B------:R0:W5:Y:S01]  /*7a80*/  LDG.E.U8 R0, desc[UR36][R4.64] ;  /* 0x0000002404007981 */ /* 0x000162000c1e1100 */
[----:B------:R-:W-:Y:S05]  /*7a90*/  BRA `(.L_x_23166) ;  /* 0x0000000c00647947 */ /* 0x000fea0003800000 */
.L_x_23163:
        /* <DEDUP_REMOVED lines=8> */
.L_x_23168:
[----:B------:R4:W5:Y:S01]  /*7b20*/  LDG.E.U8 R0, desc[UR36][R4.64] ;  /* 0x0000002404007981 */ /* 0x000962000c1e1100 */
[----:B------:R-:W-:Y:S05]  /*7b30*/  BRA `(.L_x_23166) ;  /* 0x0000000c003c7947 */ /* 0x000fea0003800000 */
.L_x_23167:
[----:B------:R3:W5:Y:S01]  /*7b40*/  LDG.E.U16 R0, desc[UR36][R4.64] ;  /* 0x0000002404007981 */ /* 0x000762000c1e1500 */
[----:B------:R-:W-:Y:S05]  /*7b50*/  BRA `(.L_x_23166) ;  /* 0x0000000c00347947 */ /* 0x000fea0003800000 */
.L_x_23162:
        /* <DEDUP_REMOVED lines=10> */
.L_x_23170:
[----:B------:R-:W2:Y:S02]  /*7c00*/  LDG.E.U16 R2, desc[UR36][R4.64] ;  /* 0x0000002404027981 */ /* 0x000ea4000c1e1500 */
[----:B--2---:R-:W-:-:S06]  /*7c10*/  HADD2.F32 R2, -RZ, R2.H0_H0 ;  /* 0x20000002ff027230 */ /* 0x004fcc0000004100 */
[----:B------:R-:W0:Y:S02]  /*7c20*/  F2I.S64.TRUNC R2, R2 ;  /* 0x0000000200027311 */ /* 0x000e24000020d900 */
[----:B0-----:R-:W-:Y:S01]  /*7c30*/  PRMT R0, R2, 0x7610, R0 ;  /* 0x0000761002007816 */ /* 0x001fe20000000000 */
[----:B------:R-:W-:Y:S06]  /*7c40*/  BRA `(.L_x_23166) ;  /* 0x0000000800f87947 */ /* 0x000fec0003800000 */
.L_x_23169:
        /* <DEDUP_REMOVED lines=10> */
.L_x_23172:
[----:B------:R-:W2:Y:S02]  /*7cf0*/  LDG.E.U16 R4, desc[UR36][R4.64] ;  /* 0x0000002404047981 */ /* 0x000ea4000c1e1500 */
[----:B--2---:R-:W-:-:S06]  /*7d00*/  HADD2.F32 R2, -RZ, R4.H0_H0 ;  /* 0x20000004ff027230 */ /* 0x004fcc0000004100 */
[----:B------:R-:W0:Y:S02]  /*7d10*/  F2I.S64.TRUNC R2, R2 ;  /* 0x0000000200027311 */ /* 0x000e24000020d900 */
[----:B0-----:R-:W-:Y:S01]  /*7d20*/  PRMT R0, R2, 0x7610, R0 ;  /* 0x0000761002007816 */ /* 0x001fe20000000000 */
[----:B------:R-:W-:Y:S06]  /*7d30*/  BRA `(.L_x_23166) ;  /* 0x0000000800bc7947 */ /* 0x000fec0003800000 */
.L_x_23171:
[----:B------:R-:W2:Y:S02]  /*7d40*/  LDG.E.64 R2, desc[UR36][R4.64] ;  /* 0x0000002404027981 */ /* 0x000ea4000c1e1b00 */
[----:B--2---:R-:W0:Y:S02]  /*7d50*/  F2I.S64.F64.TRUNC R2, R2 ;  /* 0x0000000200027311 */ /* 0x004e24000030d900 */
[----:B0-----:R-:W-:Y:S01]  /*7d60*/  PRMT R0, R2, 0x7610, R0 ;  /* 0x0000761002007816 */ /* 0x001fe20000000000 */
[----:B------:R-:W-:Y:S06]  /*7d70*/  BRA `(.L_x_23166) ;  /* 0x0000000800ac7947 */ /* 0x000fec0003800000 */
.L_x_23161:
        /* <DEDUP_REMOVED lines=12> */
.L_x_23175:
[----:B------:R-:W2:Y:S02]  /*7e40*/  LDG.E.64 R4, desc[UR36][R4.64] ;  /* 0x0000002404047981 */ /* 0x000ea4000c1e1b00 */
[----:B--2---:R-:W0:Y:S02]  /*7e50*/  F2I.S64.F64.TRUNC R2, R4 ;  /* 0x0000000400027311 */ /* 0x004e24000030d900 */
[----:B0-----:R-:W-:Y:S01]  /*7e60*/  PRMT R0, R2, 0x7610, R0 ;  /* 0x0000761002007816 */ /* 0x001fe20000000000 */
[----:B------:R-:W-:Y:S06]  /*7e70*/  BRA `(.L_x_23166) ;  /* 0x00000008006c7947 */ /* 0x000fec0003800000 */
.L_x_23174:
        /* <DEDUP_REMOVED lines=28> */
.L_x_23177:
        /* <DEDUP_REMOVED lines=15> */
.L_x_23176:
[----:B------:R-:W2:Y:S02]  /*8130*/  LDG.E.U16 R2, desc[UR36][R4.64] ;  /* 0x0000002404027981 */ /* 0x000ea4000c1e1500 */
[----:B--2---:R-:W-:-:S06]  /*8140*/  IMAD.U32 R2, R2, 0x10000, RZ ;  /* 0x0001000002027824 */ /* 0x004fcc00078e00ff */
[----:B------:R-:W0:Y:S02]  /*8150*/  F2I.S64.TRUNC R2, R2 ;  /* 0x0000000200027311 */ /* 0x000e24000020d900 */
[----:B0-----:R-:W-:Y:S01]  /*8160*/  PRMT R0, R2, 0x7610, R0 ;  /* 0x0000761002007816 */ /* 0x001fe20000000000 */
[----:B------:R-:W-:Y:S06]  /*8170*/  BRA `(.L_x_23166) ;  /* 0x0000000400ac7947 */ /* 0x000fec0003800000 */
.L_x_23173:
        /* <DEDUP_REMOVED lines=10> */
.L_x_23180:
        /* <DEDUP_REMOVED lines=21> */
.L_x_23184:
[----:B------:R-:W-:Y:S05]  /*8370*/  BSYNC B1 ;  /* 0x0000000000017941 */ /* 0x000fea0003800000 */
.L_x_23183:
[----:B------:R-:W-:Y:S01]  /*8380*/  IMAD.SHL.U32 R2, R2, 0x100000, RZ ;  /* 0x0010000002027824 */ /* 0x000fe200078e00ff */
[----:B------:R-:W-:-:S04]  /*8390*/  LEA R3, R0, 0x3b800000, 0x17 ;  /* 0x3b80000000037811 */ /* 0x000fc800078eb8ff */
[----:B------:R-:W-:-:S07]  /*83a0*/  LOP3.LUT R2, R3, R2, R4, 0xfe, !PT ;  /* 0x0000000203027212 */ /* 0x000fce00078efe04 */
.L_x_23182:
[----:B------:R-:W-:Y:S05]  /*83b0*/  BSYNC B0 ;  /* 0x0000000000007941 */ /* 0x000fea0003800000 */
.L_x_23181:
[----:B------:R-:W0:Y:S02]  /*83c0*/  F2I.S64.TRUNC R2, R2 ;  /* 0x0000000200027311 */ /* 0x000e24000020d900 */
[----:B0-----:R-:W-:Y:S01]  /*83d0*/  PRMT R0, R2, 0x7610, R0 ;  /* 0x0000761002007816 */ /* 0x001fe20000000000 */
[----:B------:R-:W-:Y:S06]  /*83e0*/  BRA `(.L_x_23166) ;  /* 0x0000000400107947 */ /* 0x000fec0003800000 */
.L_x_23179:
        /* <DEDUP_REMOVED lines=21> */
.L_x_23188:
[----:B------:R-:W-:Y:S05]  /*8540*/  BSYNC B1 ;  /* 0x0000000000017941 */ /* 0x000fea0003800000 */
.L_x_23187:
[----:B------:R-:W-:Y:S01]  /*8550*/  IMAD.SHL.U32 R2, R2, 0x200000, RZ ;  /* 0x0020000002027824 */ /* 0x000fe200078e00ff */
[----:B------:R-:W-:-:S04]  /*8560*/  LEA R3, R0, 0x37800000, 0x17 ;  /* 0x3780000000037811 */ /* 0x000fc800078eb8ff */
[----:B------:R-:W-:-:S07]  /*8570*/  LOP3.LUT R2, R3, R2, R4, 0xfe, !PT ;  /* 0x0000000203027212 */ /* 0x000fce00078efe04 */
.L_x_23186:
[----:B------:R-:W-:Y:S05]  /*8580*/  BSYNC B0 ;  /* 0x0000000000007941 */ /* 0x000fea0003800000 */
.L_x_23185:
[----:B------:R-:W0:Y:S02]  /*8590*/  F2I.S64.TRUNC R2, R2 ;  /* 0x0000000200027311 */ /* 0x000e24000020d900 */
[----:B0-----:R-:W-:Y:S01]  /*85a0*/  PRMT R0, R2, 0x7610, R0 ;  /* 0x0000761002007816 */ /* 0x001fe20000000000 */
[----:B------:R-:W-:Y:S06]  /*85b0*/  BRA `(.L_x_23166) ;  /* 0x00000000009c7947 */ /* 0x000fec0003800000 */
.L_x_23178:
        /* <DEDUP_REMOVED lines=14> */
.L_x_23192:
[----:B------:R-:W-:Y:S05]  /*86a0*/  BSYNC B0 ;  /* 0x0000000000007941 */ /* 0x000fea0003800000 */
.L_x_23191:
[----:B------:R-:W0:Y:S02]  /*86b0*/  F2I.S64.TRUNC R2, R2 ;  /* 0x0000000200027311 */ /* 0x000e24000020d900 */
[----:B0-----:R-:W-:Y:S01]  /*86c0*/  PRMT R0, R2, 0x7610, R0 ;  /* 0x0000761002007816 */ /* 0x001fe20000000000 */
[----:B------:R-:W-:Y:S06]  /*86d0*/  BRA `(.L_x_23166) ;  /* 0x0000000000547947 */ /* 0x000fec0003800000 */
.L_x_23165:
        /* <DEDUP_REMOVED lines=16> */
.L_x_23193:
[----:B------:R-:W-:Y:S01]  /*87e0*/  PRMT R0, RZ, 0x7610, R0 ;  /* 0x00007610ff007816 */ /* 0x000fe20000000000 */
[----:B------:R-:W-:Y:S06]  /*87f0*/  BRA `(.L_x_23166) ;  /* 0x00000000000c7947 */ /* 0x000fec0003800000 */
.L_x_23190:
[----:B------:R1:W5:Y:S01]  /*8800*/  LDG.E.U8 R0, desc[UR36][R4.64] ;  /* 0x0000002404007981 */ /* 0x000362000c1e1100 */
[----:B------:R-:W-:Y:S05]  /*8810*/  BRA `(.L_x_23166) ;  /* 0x0000000000047947 */ /* 0x000fea0003800000 */
.L_x_23189:
[----:B------:R2:W5:Y:S02]  /*8820*/  LDG.E.U8 R0, desc[UR36][R4.64] ;  /* 0x0000002404007981 */ /* 0x000564000c1e1100 */
.L_x_23166:
        /* <DEDUP_REMOVED lines=17> */
.L_x_23195:
[----:B------:R-:W-:Y:S05]  /*8940*/  BSYNC B0 ;  /* 0x0000000000007941 */ /* 0x000fea0003800000 */
.L_x_23194:
        /* <DEDUP_REMOVED lines=15> */
.L_x_23199:
[----:B------:R0:W-:Y:S01]  /*8a40*/  STG.E.U8 desc[UR36][R16.64], R3 ;  /* 0x0000000310007986 */ /* 0x0001e2000c101124 */
[----:B------:R-:W-:Y:S05]  /*8a50*/  BRA `(.L_x_23201) ;  /* 0x0000000c00987947 */ /* 0x000fea0003800000 */
.L_x_23198:
        /* <DEDUP_REMOVED lines=10> */
.L_x_23203:
[----:B------:R-:W-:-:S05]  /*8b00*/  LOP3.LUT R3, R3, 0xff, RZ, 0xc0, !PT ;  /* 0x000000ff03037812 */ /* 0x000fca00078ec0ff */
[----:B------:R0:W-:Y:S01]  /*8b10*/  STG.E desc[UR36][R16.64], R3 ;  /* 0x0000000310007986 */ /* 0x0001e2000c101924 */
[----:B------:R-:W-:Y:S05]  /*8b20*/  BRA `(.L_x_23201) ;  /* 0x0000000c00647947 */ /* 0x000fea0003800000 */
.L_x_23202:
[----:B------:R-:W-:-:S05]  /*8b30*/  LOP3.LUT R3, R3, 0xff, RZ, 0xc0, !PT ;  /* 0x000000ff03037812 */ /* 0x000fca00078ec0ff */
[----:B------:R0:W-:Y:S01]  /*8b40*/  STG.E.U16 desc[UR36][R16.64], R3 ;  /* 0x0000000310007986 */ /* 0x0001e2000c101524 */
[----:B------:R-:W-:Y:S05]  /*8b50*/  BRA `(.L_x_23201) ;  /* 0x0000000c00587947 */ /* 0x000fea0003800000 */
.L_x_23197:
        /* <DEDUP_REMOVED lines=10> */
.L_x_23205:
[----:B------:R-:W-:-:S04]  /*8c00*/  LOP3.LUT R3, R3, 0xff, RZ, 0xc0, !PT ;  /* 0x000000ff03037812 */ /* 0x000fc800078ec0ff */
[----:B------:R-:W0:Y:S02]  /*8c10*/  I2F.U16 R0, R3 ;  /* 0x0000000300007306 */ /* 0x000e240000101000 */
[----:B0-----:R-:W-:-:S05]  /*8c20*/  F2FP.F16.F32.PACK_AB R0, RZ, R0 ;  /* 0x00000000ff00723e */ /* 0x001fca00000000ff */
[----:B------:R0:W-:Y:S01]  /*8c30*/  STG.E.U16 desc[UR36][R16.64], R0 ;  /* 0x0000000010007986 */ /* 0x0001e2000c101524 */
[----:B------:R-:W-:Y:S05]  /*8c40*/  BRA `(.L_x_23201) ;  /* 0x0000000c001c7947 */ /* 0x000fea0003800000 */
.L_x_23204:
        /* <DEDUP_REMOVED lines=11> */
.L_x_23207:
[----:B------:R-:W-:-:S06]  /*8d00*/  LOP3.LUT R3, R3, 0xff, RZ, 0xc0, !PT ;  /* 0x000000ff03037812 */ /* 0x000fcc00078ec0ff */
[----:B------:R-:W0:Y:S02]  /*8d10*/  I2F.U16 R3, R3 ;  /* 0x0000000300037306 */ /* 0x000e240000101000 */
[----:B0-----:R-:W-:-:S04]  /*8d20*/  F2FP.F16.F32.PACK_AB R3, RZ, R3 ;  /* 0x00000003ff03723e */ /* 0x001fc800000000ff */
[----:B------:R-:W-:-:S05]  /*8d30*/  PRMT R3, R3, 0x5410, RZ ;  /* 0x0000541003037816 */ /* 0x000fca00000000ff */
[----:B------:R0:W-:Y:S01]  /*8d40*/  STG.E desc[UR36][R16.64], R3 ;  /* 0x0000000310007986 */ /* 0x0001e2000c101924 */
[----:B------:R-:W-:Y:S05]  /*8d50*/  BRA `(.L_x_23201) ;  /* 0x0000000800d87947 */ /* 0x000fea0003800000 */
.L_x_23206:
[----:B------:R-:W-:-:S06]  /*8d60*/  LOP3.LUT R3, R3, 0xff, RZ, 0xc0, !PT ;  /* 0x000000ff03037812 */ /* 0x000fcc00078ec0ff */
[----:B------:R-:W0:Y:S02]  /*8d70*/  I2F.F64.U16 R2, R3 ;  /* 0x0000000300027312 */ /* 0x000e240000101800 */
[----:B0-----:R0:W-:Y:S01]  /*8d80*/  STG.E.64 desc[UR36][R16.64], R2 ;  /* 0x0000000210007986 */ /* 0x0011e2000c101b24 */
[----:B------:R-:W-:Y:S05]  /*8d90*/  BRA `(.L_x_23201) ;  /* 0x0000000800c87947 */ /* 0x000fea0003800000 */
.L_x_23196:
        /* <DEDUP_REMOVED lines=12> */
.L_x_23210:
[----:B------:R-:W-:Y:S02]  /*8e60*/  LOP3.LUT R4, R3, 0xff, RZ, 0xc0, !PT ;  /* 0x000000ff03047812 */ /* 0x000fe400078ec0ff */
[----:B------:R-:W-:-:S04]  /*8e70*/  CS2R R6, SRZ ;  /* 0x0000000000067805 */ /* 0x000fc8000001ff00 */
[----:B------:R-:W0:Y:S02]  /*8e80*/  I2F.F64.U16 R4, R4 ;  /* 0x0000000400047312 */ /* 0x000e240000101800 */
[----:B0-----:R0:W-:Y:S01]  /*8e90*/  STG.E.128 desc[UR36][R16.64], R4 ;  /* 0x0000000410007986 */ /* 0x0011e2000c101d24 */
[----:B------:R-:W-:Y:S05]  /*8ea0*/  BRA `(.L_x_23201) ;  /* 0x0000000800847947 */ /* 0x000fea0003800000 */
.L_x_23209:
        /* <DEDUP_REMOVED lines=22> */
.L_x_23214:
[----:B------:R-:W-:Y:S05]  /*9010*/  BSYNC B0 ;  /* 0x0000000000007941 */ /* 0x000fea0003800000 */
.L_x_23213:
[----:B------:R-:W-:-:S05]  /*9020*/  LOP3.LUT R3, R0, R3, RZ, 0xfc, !PT ;  /* 0x0000000300037212 */ /* 0x000fca00078efcff */
[----:B------:R0:W-:Y:S01]  /*9030*/  STG.E.U8 desc[UR36][R16.64], R3 ;  /* 0x0000000310007986 */ /* 0x0001e2000c101124 */
[----:B------:R-:W-:Y:S05]  /*9040*/  BRA `(.L_x_23201) ;  /* 0x00000008001c7947 */ /* 0x000fea0003800000 */
.L_x_23212:
        /* <DEDUP_REMOVED lines=14> */
.L_x_23216:
[----:B------:R-:W-:Y:S01]  /*9130*/  IMAD.MOV.U32 R0, RZ, RZ, 0x7f ;  /* 0x0000007fff007424 */ /* 0x000fe200078e00ff */
[----:B------:R-:W-:-:S04]  /*9140*/  ISETP.GT.U32.AND P0, PT, R2, 0x7f800000, PT ;  /* 0x7f8000000200780c */ /* 0x000fc80003f04070 */
[----:B------:R-:W-:-:S09]  /*9150*/  SEL R0, R0, 0x7c, P0 ;  /* 0x0000007c00007807 */ /* 0x000fd20000000000 */
.L_x_23217:
[----:B------:R-:W-:Y:S05]  /*9160*/  BSYNC B0 ;  /* 0x0000000000007941 */ /* 0x000fea0003800000 */
.L_x_23215:
[----:B------:R-:W-:-:S04]  /*9170*/  LOP3.LUT R2, R3, 0x80000000, RZ, 0xc0, !PT ;  /* 0x8000000003027812 */ /* 0x000fc800078ec0ff */
[----:B------:R-:W-:-:S04]  /*9180*/  SHF.R.U32.HI R3, RZ, 0x18, R2 ;  /* 0x00000018ff037819 */ /* 0x000fc80000011602 */
[----:B------:R-:W-:-:S05]  /*9190*/  LOP3.LUT R3, R0, R3, RZ, 0xfc, !PT ;  /* 0x0000000300037212 */ /* 0x000fca00078efcff */
[----:B------:R0:W-:Y:S01]  /*91a0*/  STG.E.U8 desc[UR36][R16.64], R3 ;  /* 0x0000000310007986 */ /* 0x0001e2000c101124 */
[----:B------:R-:W-:Y:S05]  /*91b0*/  BRA `(.L_x_23201) ;  /* 0x0000000400c07947 */ /* 0x000fea0003800000 */
.L_x_23211:
[----:B------:R-:W-:-:S04]  /*91c0*/  LOP3.LUT R3, R3, 0xff, RZ, 0xc0, !PT ;  /* 0x000000ff03037812 */ /* 0x000fc800078ec0ff */
[----:B------:R-:W0:Y:S02]  /*91d0*/  I2F.U16 R0, R3 ;  /* 0x0000000300007306 */ /* 0x000e240000101000 */
[----:B0-----:R-:W-:-:S05]  /*91e0*/  F2FP.BF16.F32.PACK_AB R0, RZ, R0 ;  /* 0x00000000ff00723e */ /* 0x001fca00000010ff */
[----:B------:R0:W-:Y:S01]  /*91f0*/  STG.E.U16 desc[UR36][R16.64], R0 ;  /* 0x0000000010007986 */ /* 0x0001e2000c101524 */
[----:B------:R-:W-:Y:S05]  /*9200*/  BRA `(.L_x_23201) ;  /* 0x0000000400ac7947 */ /* 0x000fea0003800000 */
.L_x_23208:
        /* <DEDUP_REMOVED lines=11> */
.L_x_23220:
        /* <DEDUP_REMOVED lines=18> */
.L_x_23223:
[----:B------:R-:W-:-:S04]  /*93e0*/  LOP3.LUT R2, R3, 0x80000000, RZ, 0xc0, !PT ;  /* 0x8000000003027812 */ /* 0x000fc800078ec0ff */
[----:B------:R-:W-:-:S04]  /*93f0*/  SHF.R.U32.HI R3, RZ, 0x18, R2 ;  /* 0x00000018ff037819 */ /* 0x000fc80000011602 */
[----:B------:R-:W-:-:S04]  /*9400*/  LOP3.LUT R0, R0, R3, RZ, 0xfc, !PT ;  /* 0x0000000300007212 */ /* 0x000fc800078efcff */
[----:B------:R-:W-:-:S07]  /*9410*/  PRMT R8, R0, 0x7610, R8 ;  /* 0x0000761000087816 */ /* 0x000fce0000000008 */
.L_x_23222:
[----:B------:R-:W-:Y:S05]  /*9420*/  BSYNC B0 ;  /* 0x0000000000007941 */ /* 0x000fea0003800000 */
.L_x_23221:
[----:B------:R3:W-:Y:S01]  /*9430*/  STG.E.U8 desc[UR36][R16.64], R8 ;  /* 0x0000000810007986 */ /* 0x0007e2000c101124 */
[----:B------:R-:W-:Y:S05]  /*9440*/  BRA `(.L_x_23201) ;  /* 0x00000004001c7947 */ /* 0x000fea0003800000 */
.L_x_23219:
        /* <DEDUP_REMOVED lines=18> */
.L_x_23226:
[----:B------:R-:W-:-:S04]  /*9570*/  LOP3.LUT R2, R3, 0x80000000, RZ, 0xc0, !PT ;  /* 0x8000000003027812 */ /* 0x000fc800078ec0ff */
[----:B------:R-:W-:-:S04]  /*9580*/  SHF.R.U32.HI R3, RZ, 0x18, R2 ;  /* 0x00000018ff037819 */ /* 0x000fc80000011602 */
[----:B------:R-:W-:-:S04]  /*9590*/  LOP3.LUT R0, R0, R3, RZ, 0xfc, !PT ;  /* 0x0000000300007212 */ /* 0x000fc800078efcff */
[----:B------:R-:W-:-:S07]  /*95a0*/  PRMT R8, R0, 0x7610, R8 ;  /* 0x0000761000087816 */ /* 0x000fce0000000008 */
.L_x_23225:
[----:B------:R-:W-:Y:S05]  /*95b0*/  BSYNC B0 ;  /* 0x0000000000007941 */ /* 0x000fea0003800000 */
.L_x_23224:
[----:B------:R0:W-:Y:S01]  /*95c0*/  STG.E.U8 desc[UR36][R16.64], R8 ;  /* 0x0000000810007986 */ /* 0x0001e2000c101124 */
[----:B------:R-:W-:Y:S05]  /*95d0*/  BRA `(.L_x_23201) ;  /* 0x0000000000b87947 */ /* 0x000fea0003800000 */
.L_x_23218:
        /* <DEDUP_REMOVED lines=23> */
.L_x_23200:
        /* <DEDUP_REMOVED lines=16> */
.L_x_23229:
[----:B------:R-:W-:Y:S05]  /*9850*/  BRA `(.L_x_23201) ;  /* 0x0000000000187947 */ /* 0x000fea0003800000 */
.L_x_23228:
[----:B------:R-:W-:Y:S01]  /*9860*/  LOP3.LUT R2, R3, 0xff, RZ, 0xc0, !PT ;  /* 0x000000ff03027812 */ /* 0x000fe200078ec0ff */
[----:B------:R-:W-:-:S05]  /*9870*/  IMAD.MOV.U32 R3, RZ, RZ, RZ ;  /* 0x000000ffff037224 */ /* 0x000fca00078e00ff */
[----:B------:R1:W-:Y:S01]  /*9880*/  STG.E.64 desc[UR36][R16.64], R2 ;  /* 0x0000000210007986 */ /* 0x0003e2000c101b24 */
[----:B------:R-:W-:Y:S05]  /*9890*/  BRA `(.L_x_23201) ;  /* 0x0000000000087947 */ /* 0x000fea0003800000 */
.L_x_23227:
[----:B------:R-:W-:-:S05]  /*98a0*/  LOP3.LUT R3, R3, 0xff, RZ, 0xc0, !PT ;  /* 0x000000ff03037812 */ /* 0x000fca00078ec0ff */
[----:B------:R2:W-:Y:S02]  /*98b0*/  STG.E desc[UR36][R16.64], R3 ;  /* 0x0000000310007986 */ /* 0x0005e4000c101924 */
.L_x_23201:
[----:B------:R-:W-:-:S07]  /*98c0*/  VIADD R19, R19, 0x80 ;  /* 0x0000008013137836 */ /* 0x000fce0000000000 */
.L_x_23159:
[----:B------:R-:W-:Y:S05]  /*98d0*/  BSYNC B6 ;  /* 0x0000000000067941 */ /* 0x000fea0003800000 */
.L_x_23158:
        /* <DEDUP_REMOVED lines=306> */
.L_x_23230:
        /* <DEDUP_REMOVED lines=20> */
.L_x_23234:
[----:B------:R3:W5:Y:S01]  /*ad40*/  LDG.E.U8 R0, desc[UR36][R4.64] ;  /* 0x0000002404007981 */ /* 0x000762000c1e1100 */
[----:B------:R-:W-:Y:S05]  /*ad50*/  BRA `(.L_x_23236) ;  /* 0x0000000c00647947 */ /* 0x000fea0003800000 */
.L_x_23233:
        /* <DEDUP_REMOVED lines=8> */
.L_x_23238:
[----:B------:R0:W5:Y:S01]  /*ade0*/  LDG.E.U8 R0, desc[UR36][R4.64] ;  /* 0x0000002404007981 */ /* 0x000162000c1e1100 */
[----:B------:R-:W-:Y:S05]  /*adf0*/  BRA `(.L_x_23236) ;  /* 0x0000000c003c7947 */ /* 0x000fea0003800000 */
.L_x_23237:
[----:B------:R0:W5:Y:S01]  /*ae00*/  LDG.E.U16 R0, desc[UR36][R4.64] ;  /* 0x0000002404007981 */ /* 0x000162000c1e1500 */
[----:B------:R-:W-:Y:S05]  /*ae10*/  BRA `(.L_x_23236) ;  /* 0x0000000c00347947 */ /* 0x000fea0003800000 */
.L_x_23232:
        /* <DEDUP_REMOVED lines=10> */
.L_x_23240:
[----:B------:R-:W2:Y:S02]  /*aec0*/  LDG.E.U16 R2, desc[UR36][R4.64] ;  /* 0x0000002404027981 */ /* 0x000ea4000c1e1500 */
[----:B--2---:R-:W-:-:S06]  /*aed0*/  HADD2.F32 R2, -RZ, R2.H0_H0 ;  /* 0x20000002ff027230 */ /* 0x004fcc0000004100 */
[----:B------:R-:W0:Y:S02]  /*aee0*/  F2I.S64.TRUNC R2, R2 ;  /* 0x0000000200027311 */ /* 0x000e24000020d900 */
[----:B0-----:R-:W-:Y:S01]  /*aef0*/  PRMT R0, R2, 0x7610, R0 ;  /* 0x0000761002007816 */ /* 0x001fe20000000000 */
[----:B------:R-:W-:Y:S06]  /*af00*/  BRA `(.L_x_23236) ;  /* 0x0000000800f87947 */ /* 0x000fec0003800000 */
.L_x_23239:
        /* <DEDUP_REMOVED lines=10> */
.L_x_23242:
[----:B------:R-:W2:Y:S02]  /*afb0*/  LDG.E.U16 R4, desc[UR36][R4.64] ;  /* 0x0000002404047981 */ /* 0x000ea4000c1e1500 */
[----:B--2---:R-:W-:-:S06]  /*afc0*/  HADD2.F32 R2, -RZ, R4.H0_H0 ;  /* 0x20000004ff027230 */ /* 0x004fcc0000004100 */
[----:B------:R-:W0:Y:S02]  /*afd0*/  F2I.S64.TRUNC R2, R2 ;  /* 0x0000000200027311 */ /* 0x000e24000020d900 */
[----:B0-----:R-:W-:Y:S01]  /*afe0*/  PRMT R0, R2, 0x7610, R0 ;  /* 0x0000761002007816 */ /* 0x001fe20000000000 */
[----:B------:R-:W-:Y:S06]  /*aff0*/  BRA `(.L_x_23236) ;  /* 0x0000000800bc7947 */ /* 0x000fec0003800000 */
.L_x_23241:
[----:B------:R-:W2:Y:S02]  /*b000*/  LDG.E.64 R2, desc[UR36][R4.64] ;  /* 0x0000002404027981 */ /* 0x000ea4000c1e1b00 */
[----:B--2---:R-:W0:Y:S02]  /*b010*/  F2I.S64.F64.TRUNC R2, R2 ;  /* 0x0000000200027311 */ /* 0x004e24000030d900 */
[----:B0-----:R-:W-:Y:S01]  /*b020*/  PRMT R0, R2, 0x7610, R0 ;  /* 0x0000761002007816 */ /* 0x001fe20000000000 */
[----:B------:R-:W-:Y:S06]  /*b030*/  BRA `(.L_x_23236) ;  /* 0x0000000800ac7947 */ /* 0x000fec0003800000 */
.L_x_23231:
        /* <DEDUP_REMOVED lines=12> */
.L_x_23245:
[----:B------:R-:W2:Y:S02]  /*b100*/  LDG.E.64 R4, desc[UR36][R4.64] ;  /* 0x0000002404047981 */ /* 0x000ea4000c1e1b00 */
[----:B--2---:R-:W0:Y:S02]  /*b110*/  F2I.S64.F64.TRUNC R2, R4 ;  /* 0x0000000400027311 */ /* 0x004e24000030d900 */
[----:B0-----:R-:W-:Y:S01]  /*b120*/  PRMT R0, R2, 0x7610, R0 ;  /* 0x0000761002007816 */ /* 0x001fe20000000000 */
[----:B------:R-:W-:Y:S06]  /*b130*/  BRA `(.L_x_23236) ;  /* 0x00000008006c7947 */ /* 0x000fec0003800000 */
.L_x_23244:
        /* <DEDUP_REMOVED lines=28> */
.L_x_23247:
        /* <DEDUP_REMOVED lines=15> */
.L_x_23246:
[----:B------:R-:W2:Y:S02]  /*b3f0*/  LDG.E.U16 R2, desc[UR36][R4.64] ;  /* 0x0000002404027981 */ /* 0x000ea4000c1e1500 */
[----:B--2---:R-:W-:-:S06]  /*b400*/  IMAD.U32 R2, R2, 0x10000, RZ ;  /* 0x0001000002027824 */ /* 0x004fcc00078e00ff */
[----:B------:R-:W0:Y:S02]  /*b410*/  F2I.S64.TRUNC R2, R2 ;  /* 0x0000000200027311 */ /* 0x000e24000020d900 */
[----:B0-----:R-:W-:Y:S01]  /*b420*/  PRMT R0, R2, 0x7610, R0 ;  /* 0x0000761002007816 */ /* 0x001fe20000000000 */
[----:B------:R-:W-:Y:S06]  /*b430*/  BRA `(.L_x_23236) ;  /* 0x0000000400ac7947 */ /* 0x000fec0003800000 */
.L_x_23243:
        /* <DEDUP_REMOVED lines=10> */
.L_x_23250:
        /* <DEDUP_REMOVED lines=21> */
.L_x_23254:
[----:B------:R-:W-:Y:S05]  /*b630*/  BSYNC B1 ;  /* 0x0000000000017941 */ /* 0x000fea0003800000 */
.L_x_23253:
[----:B------:R-:W-:Y:S01]  /*b640*/  IMAD.SHL.U32 R2, R2, 0x100000, RZ ;  /* 0x0010000002027824 */ /* 0x000fe200078e00ff */
[----:B------:R-:W-:-:S04]  /*b650*/  LEA R3, R0, 0x3b800000, 0x17 ;  /* 0x3b80000000037811 */ /* 0x000fc800078eb8ff */
[----:B------:R-:W-:-:S07]  /*b660*/  LOP3.LUT R2, R3, R2, R4, 0xfe, !PT ;  /* 0x0000000203027212 */ /* 0x000fce00078efe04 */
.L_x_23252:
[----:B------:R-:W-:Y:S05]  /*b670*/  BSYNC B0 ;  /* 0x0000000000007941 */ /* 0x000fea0003800000 */
.L_x_23251:
[----:B------:R-:W0:Y:S02]  /*b680*/  F2I.S64.TRUNC R2, R2 ;  /* 0x0000000200027311 */ /* 0x000e24000020d900 */
[----:B0-----:R-:W-:Y:S01]  /*b690*/  PRMT R0, R2, 0x7610, R0 ;  /* 0x0000761002007816 */ /* 0x001fe20000000000 */
[----:B------:R-:W-:Y:S06]  /*b6a0*/  BRA `(.L_x_23236) ;  /* 0x0000000400107947 */ /* 0x000fec0003800000 */
.L_x_23249:
        /* <DEDUP_REMOVED lines=21> */
.L_x_23258:
[----:B------:R-:W-:Y:S05]  /*b800*/  BSYNC B1 ;  /* 0x0000000000017941 */ /* 0x000fea0003800000 */
.L_x_23257:
[----:B------:R-:W-:Y:S01]  /*b810*/  IMAD.SHL.U32 R2, R2, 0x200000, RZ ;  /* 0x0020000002027824 */ /* 0x000fe200078e00ff */
[----:B------:R-:W-:-:S04]  /*b820*/  LEA R3, R0, 0x37800000, 0x17 ;  /* 0x3780000000037811 */ /* 0x000fc800078eb8ff */
[----:B------:R-:W-:-:S07]  /*b830*/  LOP3.LUT R2, R3, R2, R4, 0xfe, !PT ;  /* 0x0000000203027212 */ /* 0x000fce00078efe04 */
.L_x_23256:
[----:B------:R-:W-:Y:S05]  /*b840*/  BSYNC B0 ;  /* 0x0000000000007941 */ /* 0x000fea0003800000 */
.L_x_23255:
[----:B------:R-:W0:Y:S02]  /*b850*/  F2I.S64.TRUNC R2, R2 ;  /* 0x0000000200027311 */ /* 0x000e24000020d900 */
[----:B0-----:R-:W-:Y:S01]  /*b860*/  PRMT R0, R2, 0x7610, R0 ;  /* 0x0000761002007816 */ /* 0x001fe20000000000 */
[----:B------:R-:W-:Y:S06]  /*b870*/  BRA `(.L_x_23236) ;  /* 0x00000000009c7947 */ /* 0x000fec0003800000 */
.L_x_23248:
        /* <DEDUP_REMOVED lines=14> */
.L_x_23262:
[----:B------:R-:W-:Y:S05]  /*b960*/  BSYNC B0 ;  /* 0x0000000000007941 */ /* 0x000fea0003800000 */
.L_x_23261:
[----:B------:R-:W0:Y:S02]  /*b970*/  F2I.S64.TRUNC R2, R2 ;  /* 0x0000000200027311 */ /* 0x000e24000020d900 */
[----:B0-----:R-:W-:Y:S01]  /*b980*/  PRMT R0, R2, 0x7610, R0 ;  /* 0x0000761002007816 */ /* 0x001fe20000000000 */
[----:B------:R-:W-:Y:S06]  /*b990*/  BRA `(.L_x_23236) ;  /* 0x0000000000547947 */ /* 0x000fec0003800000 */
.L_x_23235:
        /* <DEDUP_REMOVED lines=16> */
.L_x_23263:
[----:B------:R-:W-:Y:S01]  /*baa0*/  PRMT R0, RZ, 0x7610, R0 ;  /* 0x00007610ff007816 */ /* 0x000fe20000000000 */
[----:B------:R-:W-:Y:S06]  /*bab0*/  BRA `(.L_x_23236) ;  /* 0x00000000000c7947 */ /* 0x000fec0003800000 */
.L_x_23260:
[----:B------:R2:W5:Y:S01]  /*bac0*/  LDG.E.U8 R0, desc[UR36][R4.64] ;  /* 0x0000002404007981 */ /* 0x000562000c1e1100 */
[----:B------:R-:W-:Y:S05]  /*bad0*/  BRA `(.L_x_23236) ;  /* 0x0000000000047947 */ /* 0x000fea0003800000 */
.L_x_23259:
[----:B------:R1:W5:Y:S02]  /*bae0*/  LDG.E.U8 R0, desc[UR36][R4.64] ;  /* 0x0000002404007981 */ /* 0x000364000c1e1100 */
.L_x_23236:
        /* <DEDUP_REMOVED lines=17> */
.L_x_23265:
[----:B------:R-:W-:Y:S05]  /*bc00*/  BSYNC B0 ;  /* 0x0000000000007941 */ /* 0x000fea0003800000 */
.L_x_23264:
        /* <DEDUP_REMOVED lines=15> */
.L_x_23269:
[----:B------:R-:W-:Y:S01]  /*bd00*/  STG.E.U8 desc[UR36][R16.64], R3 ;  /* 0x0000000310007986 */ /* 0x000fe2000c101124 */
[----:B------:R-:W-:Y:S05]  /*bd10*/  EXIT ;  /* 0x000000000000794d */ /* 0x000fea0003800000 */
.L_x_23268:
        /* <DEDUP_REMOVED lines=10> */
.L_x_23272:
[----:B------:R-:W-:-:S05]  /*bdc0*/  LOP3.LUT R3, R3, 0xff, RZ, 0xc0, !PT ;  /* 0x000000ff03037812 */ /* 0x000fca00078ec0ff */
[----:B------:R-:W-:Y:S01]  /*bdd0*/  STG.E desc[UR36][R16.64], R3 ;  /* 0x0000000310007986 */ /* 0x000fe2000c101924 */
[----:B------:R-:W-:Y:S05]  /*bde0*/  EXIT ;  /* 0x000000000000794d */ /* 0x000fea0003800000 */
.L_x_23271:
[----:B------:R-:W-:-:S05]  /*bdf0*/  LOP3.LUT R3, R3, 0xff, RZ, 0xc0, !PT ;  /* 0x000000ff03037812 */ /* 0x000fca00078ec0ff */
[----:B------:R-:W-:Y:S01]  /*be00*/  STG.E.U16 desc[UR36][R16.64], R3 ;  /* 0x0000000310007986 */ /* 0x000fe2000c101524 */
[----:B------:R-:W-:Y:S05]  /*be10*/  EXIT ;  /* 0x000000000000794d */ /* 0x000fea0003800000 */
.L_x_23267:
        /* <DEDUP_REMOVED lines=10> */
.L_x_23274:
[----:B------:R-:W-:-:S04]  /*bec0*/  LOP3.LUT R3, R3, 0xff, RZ, 0xc0, !PT ;  /* 0x000000ff03037812 */ /* 0x000fc800078ec0ff */
[----:B------:R-:W0:Y:S02]  /*bed0*/  I2F.U16 R0, R3 ;  /* 0x0000000300007306 */ /* 0x000e240000101000 */
[----:B0-----:R-:W-:-:S05]  /*bee0*/  F2FP.F16.F32.PACK_AB R0, RZ, R0 ;  /* 0x00000000ff00723e */ /* 0x001fca00000000ff */
[----:B------:R-:W-:Y:S01]  /*bef0*/  STG.E.U16 desc[UR36][R16.64], R0 ;  /* 0x0000000010007986 */ /* 0x000fe2000c101524 */
[----:B------:R-:W-:Y:S05]  /*bf00*/  EXIT ;  /* 0x000000000000794d */ /* 0x000fea0003800000 */
.L_x_23273:
        /* <DEDUP_REMOVED lines=11> */
.L_x_23276:
[----:B------:R-:W-:-:S06]  /*bfc0*/  LOP3.LUT R3, R3, 0xff, RZ, 0xc0, !PT ;  /* 0x000000ff03037812 */ /* 0x000fcc00078ec0ff */
[----:B------:R-:W0:Y:S02]  /*bfd0*/  I2F.U16 R3, R3 ;  /* 0x0000000300037306 */ /* 0x000e240000101000 */
[----:B0-----:R-:W-:-:S04]  /*bfe0*/  F2FP.F16.F32.PACK_AB R3, RZ, R3 ;  /* 0x00000003ff03723e */ /* 0x001fc800000000ff */
[----:B------:R-:W-:-:S05]  /*bff0*/  PRMT R3, R3, 0x5410, RZ ;  /* 0x0000541003037816 */ /* 0x000fca00000000ff */
[----:B------:R-:W-:Y:S01]  /*c000*/  STG.E desc[UR36][R16.64], R3 ;  /* 0x0000000310007986 */ /* 0x000fe2000c101924 */
[----:B------:R-:W-:Y:S05]  /*c010*/  EXIT ;  /* 0x000000000000794d */ /* 0x000fea0003800000 */
.L_x_23275:
[----:B------:R-:W-:-:S06]  /*c020*/  LOP3.LUT R3, R3, 0xff, RZ, 0xc0, !PT ;  /* 0x000000ff03037812 */ /* 0x000fcc00078ec0ff */
[----:B------:R-:W0:Y:S02]  /*c030*/  I2F.F64.U16 R2, R3 ;  /* 0x0000000300027312 */ /* 0x000e240000101800 */
[----:B0-----:R-:W-:Y:S01]  /*c040*/  STG.E.64 desc[UR36][R16.64], R2 ;  /* 0x0000000210007986 */ /* 0x001fe2000c101b24 */
[----:B------:R-:W-:Y:S05]  /*c050*/  EXIT ;  /* 0x000000000000794d */ /* 0x000fea0003800000 */
.L_x_23266:
        /* <DEDUP_REMOVED lines=12> */
.L_x_23279:
[----:B------:R-:W-:Y:S02]  /*c120*/  LOP3.LUT R4, R3, 0xff, RZ, 0xc0, !PT ;  /* 0x000000ff03047812 */ /* 0x000fe400078ec0ff */
[----:B------:R-:W-:-:S04]  /*c130*/  CS2R R6, SRZ ;  /* 0x0000000000067805 */ /* 0x000fc8000001ff00 */
[----:B------:R-:W0:Y:S02]  /*c140*/  I2F.F64.U16 R4, R4 ;  /* 0x0000000400047312 */ /* 0x000e240000101800 */
[----:B0-----:R-:W-:Y:S01]  /*c150*/  STG.E.128 desc[UR36][R16.64], R4 ;  /* 0x0000000410007986 */ /* 0x001fe2000c101d24 */
[----:B------:R-:W-:Y:S05]  /*c160*/  EXIT ;  /* 0x000000000000794d */ /* 0x000fea0003800000 */
.L_x_23278:
        /* <DEDUP_REMOVED lines=22> */
.L_x_23283:
[----:B------:R-:W-:Y:S05]  /*c2d0*/  BSYNC B0 ;  /* 0x0000000000007941 */ /* 0x000fea0003800000 */
.L_x_23282:
[----:B------:R-:W-:-:S05]  /*c2e0*/  LOP3.LUT R3, R0, R3, RZ, 0xfc, !PT ;  /* 0x0000000300037212 */ /* 0x000fca00078efcff */
[----:B------:R-:W-:Y:S01]  /*c2f0*/  STG.E.U8 desc[UR36][R16.64], R3 ;  /* 0x0000000310007986 */ /* 0x000fe2000c101124 */
[----:B------:R-:W-:Y:S05]  /*c300*/  EXIT ;  /* 0x000000000000794d */ /* 0x000fea0003800000 */
.L_x_23281:
        /* <DEDUP_REMOVED lines=14> */
.L_x_23285:
[----:B------:R-:W-:Y:S01]  /*c3f0*/  IMAD.MOV.U32 R0, RZ, RZ, 0x7f ;  /* 0x0000007fff007424 */ /* 0x000fe200078e00ff */
[----:B------:R-:W-:-:S04]  /*c400*/  ISETP.GT.U32.AND P0, PT, R2, 0x7f800000, PT ;  /* 0x7f8000000200780c */ /* 0x000fc80003f04070 */
[----:B------:R-:W-:-:S09]  /*c410*/  SEL R0, R0, 0x7c, P0 ;  /* 0x0000007c00007807 */ /* 0x000fd20000000000 */
.L_x_23286:
[----:B------:R-:W-:Y:S05]  /*c420*/  BSYNC B0 ;  /* 0x0000000000007941 */ /* 0x000fea0003800000 */
.L_x_23284:
[----:B------:R-:W-:-:S04]  /*c430*/  LOP3.LUT R2, R3, 0x80000000, RZ, 0xc0, !PT ;  /* 0x8000000003027812 */ /* 0x000fc800078ec0ff */
[----:B------:R-:W-:-:S04]  /*c440*/  SHF.R.U32.HI R3, RZ, 0x18, R2 ;  /* 0x00000018ff037819 */ /* 0x000fc80000011602 */
[----:B------:R-:W-:-:S05]  /*c450*/  LOP3.LUT R3, R0, R3, RZ, 0xfc, !PT ;  /* 0x0000000300037212 */ /* 0x000fca00078efcff */
[----:B------:R-:W-:Y:S01]  /*c460*/  STG.E.U8 desc[UR36][R16.64], R3 ;  /* 0x0000000310007986 */ /* 0x000fe2000c101124 */
[----:B------:R-:W-:Y:S05]  /*c470*/  EXIT ;  /* 0x000000000000794d */ /* 0x000fea0003800000 */
.L_x_23280:
[----:B------:R-:W-:-:S04]  /*c480*/  LOP3.LUT R3, R3, 0xff, RZ, 0xc0, !PT ;  /* 0x000000ff03037812 */ /* 0x000fc800078ec0ff */
[----:B------:R-:W0:Y:S02]  /*c490*/  I2F.U16 R0, R3 ;  /* 0x0000000300007306 */ /* 0x000e240000101000 */
[----:B0-----:R-:W-:-:S05]  /*c4a0*/  F2FP.BF16.F32.PACK_AB R0, RZ, R0 ;  /* 0x00000000ff00723e */ /* 0x001fca00000010ff */
[----:B------:R-:W-:Y:S01]  /*c4b0*/  STG.E.U16 desc[UR36][R16.64], R0 ;  /* 0x0000000010007986 */ /* 0x000fe2000c101524 */
[----:B------:R-:W-:Y:S05]  /*c4c0*/  EXIT ;  /* 0x000000000000794d */ /* 0x000fea0003800000 */
.L_x_23277:
        /* <DEDUP_REMOVED lines=11> */
.L_x_23289:
        /* <DEDUP_REMOVED lines=18> */
.L_x_23292:
[----:B------:R-:W-:-:S04]  /*c6a0*/  LOP3.LUT R2, R3, 0x80000000, RZ, 0xc0, !PT ;  /* 0x8000000003027812 */ /* 0x000fc800078ec0ff */
[----:B------:R-:W-:-:S04]  /*c6b0*/  SHF.R.U32.HI R3, RZ, 0x18, R2 ;  /* 0x00000018ff037819 */ /* 0x000fc80000011602 */
[----:B------:R-:W-:-:S04]  /*c6c0*/  LOP3.LUT R0, R0, R3, RZ, 0xfc, !PT ;  /* 0x0000000300007212 */ /* 0x000fc800078efcff */
[----:B------:R-:W-:-:S07]  /*c6d0*/  PRMT R8, R0, 0x7610, R8 ;  /* 0x0000761000087816 */ /* 0x000fce0000000008 */
.L_x_23291:
[----:B------:R-:W-:Y:S05]  /*c6e0*/  BSYNC B0 ;  /* 0x0000000000007941 */ /* 0x000fea0003800000 */
.L_x_23290:
[----:B------:R-:W-:Y:S01]  /*c6f0*/  STG.E.U8 desc[UR36][R16.64], R8 ;  /* 0x0000000810007986 */ /* 0x000fe2000c101124 */
[----:B------:R-:W-:Y:S05]  /*c700*/  EXIT ;  /* 0x000000000000794d */ /* 0x000fea0003800000 */
.L_x_23288:
        /* <DEDUP_REMOVED lines=18> */
.L_x_23295:
[----:B------:R-:W-:-:S04]  /*c830*/  LOP3.LUT R2, R3, 0x80000000, RZ, 0xc0, !PT ;  /* 0x8000000003027812 */ /* 0x000fc800078ec0ff */
[----:B------:R-:W-:-:S04]  /*c840*/  SHF.R.U32.HI R3, RZ, 0x18, R2 ;  /* 0x00000018ff037819 */ /* 0x000fc80000011602 */
[----:B------:R-:W-:-:S04]  /*c850*/  LOP3.LUT R0, R0, R3, RZ, 0xfc, !PT ;  /* 0x0000000300007212 */ /* 0x000fc800078efcff */
[----:B------:R-:W-:-:S07]  /*c860*/  PRMT R8, R0, 0x7610, R8 ;  /* 0x0000761000087816 */ /* 0x000fce0000000008 */
.L_x_23294:
[----:B------:R-:W-:Y:S05]  /*c870*/  BSYNC B0 ;  /* 0x0000000000007941 */ /* 0x000fea0003800000 */
.L_x_23293:
[----:B------:R-:W-:Y:S01]  /*c880*/  STG.E.U8 desc[UR36][R16.64], R8 ;  /* 0x0000000810007986 */ /* 0x000fe2000c101124 */
[----:B------:R-:W-:Y:S05]  /*c890*/  EXIT ;  /* 0x000000000000794d */ /* 0x000fea0003800000 */
.L_x_23287:
        /* <DEDUP_REMOVED lines=23> */
.L_x_23270:
        /* <DEDUP_REMOVED lines=16> */
.L_x_23298:
[----:B------:R-:W-:Y:S05]  /*cb10*/  EXIT ;  /* 0x000000000000794d */ /* 0x000fea0003800000 */
.L_x_23297:
[----:B------:R-:W-:Y:S01]  /*cb20*/  LOP3.LUT R2, R3, 0xff, RZ, 0xc0, !PT ;  /* 0x000000ff03027812 */ /* 0x000fe200078ec0ff */
[----:B------:R-:W-:-:S05]  /*cb30*/  IMAD.MOV.U32 R3, RZ, RZ, RZ ;  /* 0x000000ffff037224 */ /* 0x000fca00078e00ff */
[----:B------:R-:W-:Y:S01]  /*cb40*/  STG.E.64 desc[UR36][R16.64], R2 ;  /* 0x0000000210007986 */ /* 0x000fe2000c101b24 */
[----:B------:R-:W-:Y:S05]  /*cb50*/  EXIT ;  /* 0x000000000000794d */ /* 0x000fea0003800000 */
.L_x_23296:
[----:B------:R-:W-:-:S05]  /*cb60*/  LOP3.LUT R3, R3, 0xff, RZ, 0xc0, !PT ;  /* 0x000000ff03037812 */ /* 0x000fca00078ec0ff */
[----:B------:R-:W-:Y:S01]  /*cb70*/  STG.E desc[UR36][R16.64], R3 ;  /* 0x0000000310007986 */ /* 0x000fe2000c101924 */
[----:B------:R-:W-:Y:S05]  /*cb80*/  EXIT ;  /* 0x000000000000794d */ /* 0x000fea0003800000 */
        .weak           $__internal_56_$__cuda_sm20_dblrcp_rn_slowpath_v3
        .type           $__internal_56_$__cuda_sm20_dblrcp_rn_slowpath_v3,@function
        .size           $__internal_56_$__cuda_sm20_dblrcp_rn_slowpath_v3,(.L_x_71498 - $__internal_56_$__cuda_sm20_dblrcp_rn_slowpath_v3)
$__internal_56_$__cuda_sm20_dblrcp_rn_slowpath_v3:
        /* <DEDUP_REMOVED lines=26> */
.L_x_23302:
        /* <DEDUP_REMOVED lines=10> */
.L_x_23300:
[----:B------:R-:W-:Y:S01]  /*cdd0*/  LOP3.LUT R5, R3, 0x80000, RZ, 0xfc, !PT ;  /* 0x0008000003057812 */ /* 0x000fe200078efcff */
[----:B------:R-:W-:-:S07]  /*cde0*/  IMAD.MOV.U32 R4, RZ, RZ, R2 ;  /* 0x000000ffff047224 */ /* 0x000fce00078e0002 */
.L_x_23301:
[----:B------:R-:W-:Y:S05]  /*cdf0*/  BSYNC B1 ;  /* 0x0000000000017941 */ /* 0x000fea0003800000 */
.L_x_23299:
[----:B------:R-:W-:Y:S02]  /*ce00*/  IMAD.MOV.U32 R2, RZ, RZ, R0 ;  /* 0x000000ffff027224 */ /* 0x000fe400078e0000 */
[----:B------:R-:W-:-:S04]  /*ce10*/  IMAD.MOV.U32 R3, RZ, RZ, 0x0 ;  /* 0x00000000ff037424 */ /* 0x000fc800078e00ff */
[----:B------:R-:W-:Y:S05]  /*ce20*/  RET.REL.NODEC R2 `(_ZN2at6native18elementwise_kernelILi128ELi4EZNS0_15gpu_kernel_implIZNS0_50_GLOBAL__N__2680c7bb_12_PowKernel_cu_7dd49032_316829pow_tensor_scalar_kernel_implIhhEEvRNS_18TensorIteratorBaseET0_EUlhE1_EEvS6_RKT_EUliE_EEviT1_) ;  /* 0xffffff3002747950 */ /* 0x000fea0003c3ffff */
.L_x_23303:
        /* <DEDUP_REMOVED lines=13> */
.L_x_71498:


//--------------------- .text._ZN2at6native27unrolled_elementwise_kernelIZNS0_50_GLOBAL__N__2680c7bb_12_PowKernel_cu_7dd49032_316829pow_tensor_scalar_kernel_implIhhEEvRNS_18TensorIteratorBaseET0_EUlhE1_St5arrayIPcLm2EELi4E23TrivialOffsetCalculatorILi1EjESC_NS0_6memory12LoadWithCastILi1EEENSD_13StoreWithCastILi1EEEEEviT_S6_T2_T3_T4_T5_ --------------------------
	.section	.text._ZN2at6native27unrolled_elementwise_kernelIZNS0_50_GLOBAL__N__2680c7bb_12_PowKernel_cu_7dd49032_316829pow_tensor_scalar_kernel_implIhhEEvRNS_18TensorIteratorBaseET0_EUlhE1_St5arrayIPcLm2EELi4E23TrivialOffsetCalculatorILi1EjESC_NS0_6memory12LoadWithCastILi1EEENSD_13StoreWithCastILi1EEEEEviT_S6_T2_T3_T4_T5_,"ax",@progbits
	.align	128
        .global         _ZN2at6native27unrolled_elementwise_kernelIZNS0_50_GLOBAL__N__2680c7bb_12_PowKernel_cu_7dd49032_316829pow_tensor_scalar_kernel_implIhhEEvRNS_18TensorIteratorBaseET0_EUlhE1_St5arrayIPcLm2EELi4E23TrivialOffsetCalculatorILi1EjESC_NS0_6memory12LoadWithCastILi1EEENSD_13StoreWithCastILi1EEEEEviT_S6_T2_T3_T4_T5_
        .type           _ZN2at6native27unrolled_elementwise_kernelIZNS0_50_GLOBAL__N__2680c7bb_12_PowKernel_cu_7dd49032_316829pow_tensor_scalar_kernel_implIhhEEvRNS_18TensorIteratorBaseET0_EUlhE1_St5arrayIPcLm2EELi4E23TrivialOffsetCalculatorILi1EjESC_NS0_6memory12LoadWithCastILi1EEENSD_13StoreWithCastILi1EEEEEviT_S6_T2_T3_T4_T5_,@function
        .size           _ZN2at6native27unrolled_elementwise_kernelIZNS0_50_GLOBAL__N__2680c7bb_12_PowKernel_cu_7dd49032_316829pow_tensor_scalar_kernel_implIhhEEvRNS_18TensorIteratorBaseET0_EUlhE1_St5arrayIPcLm2EELi4E23TrivialOffsetCalculatorILi1EjESC_NS0_6memory12LoadWithCastILi1EEENSD_13StoreWithCastILi1EEEEEviT_S6_T2_T3_T4_T5_,(.L_x_71499 - _ZN2at6native27unrolled_elementwise_kernelIZNS0_50_GLOBAL__N__2680c7bb_12_PowKernel_cu_7dd49032_316829pow_tensor_scalar_kernel_implIhhEEvRNS_18TensorIteratorBaseET0_EUlhE1_St5arrayIPcLm2EELi4E23TrivialOffsetCalculatorILi1EjESC_NS0_6memory12LoadWithCastILi1EEENSD_13StoreWithCastILi1EEEEEviT_S6_T2_T3_T4_T5_)
        .other          _ZN2at6native27unrolled_elementwise_kernelIZNS0_50_GLOBAL__N__2680c7bb_12_PowKernel_cu_7dd49032_316829pow_tensor_scalar_kernel_implIhhEEvRNS_18TensorIteratorBaseET0_EUlhE1_St5arrayIPcLm2EELi4E23TrivialOffsetCalculatorILi1EjESC_NS0_6memory12LoadWithCastILi1EEENSD_13StoreWithCastILi1EEEEEviT_S6_T2_T3_T4_T5_,@"STO_CUDA_ENTRY STV_DEFAULT"
_ZN2at6native27unrolled_elementwise_kernelIZNS0_50_GLOBAL__N__2680c7bb_12_PowKernel_cu_7dd49032_316829pow_tensor_scalar_kernel_implIhhEEvRNS_18TensorIteratorBaseET0_EUlhE1_St5arrayIPcLm2EELi4E23TrivialOffsetCalculatorILi1EjESC_NS0_6memory12LoadWithCastILi1EEENSD_13StoreWithCastILi1EEEEEviT_S6_T2_T3_T4_T5_:
.text._ZN2at6native27unrolled_elementwise_kernelIZNS0_50_GLOBAL__N__2680c7bb_12_PowKernel_cu_7dd49032_316829pow_tensor_scalar_kernel_implIhhEEvRNS_18TensorIteratorBaseET0_EUlhE1_St5arrayIPcLm2EELi4E23TrivialOffsetCalculatorILi1EjESC_NS0_6memory12LoadWithCastILi1EEENSD_13StoreWithCastILi1EEEEEviT_S6_T2_T3_T4_T5_:
        /* <DEDUP_REMOVED lines=31> */
.L_x_23309:
[----:B------:R3:W5:Y:S01]  /*01f0*/  LDG.E.U8 R19, desc[UR36][R6.64] ;  /* 0x0000002406137981 */ /* 0x000762000c1e1100 */
[----:B------:R-:W-:Y:S05]  /*0200*/  BRA `(.L_x_23311) ;  /* 0x0000000c00687947 */ /* 0x000fea0003800000 */
.L_x_23308:
        /* <DEDUP_REMOVED lines=8> */
.L_x_23313:
[----:B------:R1:W5:Y:S01]  /*0290*/  LDG.E.U8 R19, desc[UR36][R6.64] ;  /* 0x0000002406137981 */ /* 0x000362000c1e1100 */
[----:B------:R-:W-:Y:S05]  /*02a0*/  BRA `(.L_x_23311) ;  /* 0x0000000c00407947 */ /* 0x000fea0003800000 */
.L_x_23312:
[----:B------:R2:W5:Y:S01]  /*02b0*/  LDG.E.U16 R19, desc[UR36][R6.64] ;  /* 0x0000002406137981 */ /* 0x000562000c1e1500 */
[----:B------:R-:W-:Y:S05]  /*02c0*/  BRA `(.L_x_23311) ;  /* 0x0000000c00387947 */ /* 0x000fea0003800000 */
.L_x_23307:
        /* <DEDUP_REMOVED lines=10> */
.L_x_23315:
[----:B------:R-:W2:Y:S02]  /*0370*/  LDG.E.U16 R4, desc[UR36][R6.64] ;  /* 0x0000002406047981 */ /* 0x000ea4000c1e1500 */
[----:B--2---:R-:W-:-:S06]  /*0380*/  HADD2.F32 R4, -RZ, R4.H0_H0 ;  /* 0x20000004ff047230 */ /* 0x004fcc0000004100 */
[----:B------:R-:W0:Y:S02]  /*0390*/  F2I.S64.TRUNC R4, R4 ;  /* 0x0000000400047311 */ /* 0x000e24000020d900 */
[----:B0-----:R-:W-:Y:S01]  /*03a0*/  PRMT R19, R4, 0x7610, R19 ;  /* 0x0000761004137816 */ /* 0x001fe20000000013 */
[----:B------:R-:W-:Y:S06]  /*03b0*/  BRA `(.L_x_23311) ;  /* 0x0000000800fc7947 */ /* 0x000fec0003800000 */
.L_x_23314:
        /* <DEDUP_REMOVED lines=10> */
.L_x_23317:
[----:B------:R-:W2:Y:S02]  /*0460*/  LDG.E.U16 R6, desc[UR36][R6.64] ;  /* 0x0000002406067981 */ /* 0x000ea4000c1e1500 */
[----:B--2---:R-:W-:-:S06]  /*0470*/  HADD2.F32 R4, -RZ, R6.H0_H0 ;  /* 0x20000006ff047230 */ /* 0x004fcc0000004100 */
[----:B------:R-:W0:Y:S02]  /*0480*/  F2I.S64.TRUNC R4, R4 ;  /* 0x0000000400047311 */ /* 0x000e24000020d900 */
[----:B0-----:R-:W-:Y:S01]  /*0490*/  PRMT R19, R4, 0x7610, R19 ;  /* 0x0000761004137816 */ /* 0x001fe20000000013 */
[----:B------:R-:W-:Y:S06]  /*04a0*/  BRA `(.L_x_23311) ;  /* 0x0000000800c07947 */ /* 0x000fec0003800000 */
.L_x_23316:
[----:B------:R-:W2:Y:S02]  /*04b0*/  LDG.E.64 R4, desc[UR36][R6.64] ;  /* 0x0000002406047981 */ /* 0x000ea4000c1e1b00 */
[----:B--2---:R-:W0:Y:S02]  /*04c0*/  F2I.S64.F64.TRUNC R4, R4 ;  /* 0x0000000400047311 */ /* 0x004e24000030d900 */
[----:B0-----:R-:W-:Y:S01]  /*04d0*/  PRMT R19, R4, 0x7610, R19 ;  /* 0x0000761004137816 */ /* 0x001fe20000000013 */
[----:B------:R-:W-:Y:S06]  /*04e0*/  BRA `(.L_x_23311) ;  /* 0x0000000800b07947 */ /* 0x000fec0003800000 */
.L_x_23306:
        /* <DEDUP_REMOVED lines=12> */
.L_x_23320:
[----:B------:R-:W2:Y:S02]  /*05b0*/  LDG.E.64 R6, desc[UR36][R6.64] ;  /* 0x0000002406067981 */ /* 0x000ea4000c1e1b00 */
[----:B--2---:R-:W0:Y:S02]  /*05c0*/  F2I.S64.F64.TRUNC R4, R6 ;  /* 0x0000000600047311 */ /* 0x004e24000030d900 */
[----:B0-----:R-:W-:Y:S01]  /*05d0*/  PRMT R19, R4, 0x7610, R19 ;  /* 0x0000761004137816 */ /* 0x001fe20000000013 */
[----:B------:R-:W-:Y:S06]  /*05e0*/  BRA `(.L_x_23311) ;  /* 0x0000000800707947 */ /* 0x000fec0003800000 */
.L_x_23319:
        /* <DEDUP_REMOVED lines=28> */
.L_x_23322:
        /* <DEDUP_REMOVED lines=16> */
.L_x_23321:
[----:B------:R-:W2:Y:S02]  /*08b0*/  LDG.E.U16 R4, desc[UR36][R6.64] ;  /* 0x0000002406047981 */ /* 0x000ea4000c1e1500 */
[----:B--2---:R-:W-:-:S06]  /*08c0*/  IMAD.U32 R4, R4, 0x10000, RZ ;  /* 0x0001000004047824 */ /* 0x004fcc00078e00ff */
[----:B------:R-:W0:Y:S02]  /*08d0*/  F2I.S64.TRUNC R4, R4 ;  /* 0x0000000400047311 */ /* 0x000e24000020d900 */
[----:B0-----:R-:W-:Y:S01]  /*08e0*/  PRMT R19, R4, 0x7610, R19 ;  /* 0x0000761004137816 */ /* 0x001fe20000000013 */
[----:B------:R-:W-:Y:S06]  /*08f0*/  BRA `(.L_x_23311) ;  /* 0x0000000400ac7947 */ /* 0x000fec0003800000 */
.L_x_23318:
        /* <DEDUP_REMOVED lines=10> */
.L_x_23325:
        /* <DEDUP_REMOVED lines=21> */
.L_x_23329:
[----:B------:R-:W-:Y:S05]  /*0af0*/  BSYNC B1 ;  /* 0x0000000000017941 */ /* 0x000fea0003800000 */
.L_x_23328:
[----:B------:R-:W-:Y:S01]  /*0b00*/  IMAD.SHL.U32 R3, R3, 0x100000, RZ ;  /* 0x0010000003037824 */ /* 0x000fe200078e00ff */
[----:B------:R-:W-:-:S04]  /*0b10*/  LEA R5, R0, 0x3b800000, 0x17 ;  /* 0x3b80000000057811 */ /* 0x000fc800078eb8ff */
[----:B------:R-:W-:-:S07]  /*0b20*/  LOP3.LUT R4, R5, R3, R6, 0xfe, !PT ;  /* 0x0000000305047212 */ /* 0x000fce00078efe06 */
.L_x_23327:
[----:B------:R-:W-:Y:S05]  /*0b30*/  BSYNC B0 ;  /* 0x0000000000007941 */ /* 0x000fea0003800000 */
.L_x_23326:
[----:B------:R-:W0:Y:S02]  /*0b40*/  F2I.S64.TRUNC R4, R4 ;  /* 0x0000000400047311 */ /* 0x000e24000020d900 */
[----:B0-----:R-:W-:Y:S01]  /*0b50*/  PRMT R19, R4, 0x7610, R19 ;  /* 0x0000761004137816 */ /* 0x001fe20000000013 */
[----:B------:R-:W-:Y:S06]  /*0b60*/  BRA `(.L_x_23311) ;  /* 0x0000000400107947 */ /* 0x000fec0003800000 */
.L_x_23324:
        /* <DEDUP_REMOVED lines=21> */
.L_x_23333:
[----:B------:R-:W-:Y:S05]  /*0cc0*/  BSYNC B1 ;  /* 0x0000000000017941 */ /* 0x000fea0003800000 */
.L_x_23332:
[----:B------:R-:W-:Y:S01]  /*0cd0*/  IMAD.SHL.U32 R3, R3, 0x200000, RZ ;  /* 0x0020000003037824 */ /* 0x000fe200078e00ff */
[----:B------:R-:W-:-:S04]  /*0ce0*/  LEA R5, R0, 0x37800000, 0x17 ;  /* 0x3780000000057811 */ /* 0x000fc800078eb8ff */
[----:B------:R-:W-:-:S07]  /*0cf0*/  LOP3.LUT R4, R5, R3, R6, 0xfe, !PT ;  /* 0x0000000305047212 */ /* 0x000fce00078efe06 */
.L_x_23331:
[----:B------:R-:W-:Y:S05]  /*0d00*/  BSYNC B0 ;  /* 0x0000000000007941 */ /* 0x000fea0003800000 */
.L_x_23330:
[----:B------:R-:W0:Y:S02]  /*0d10*/  F2I.S64.TRUNC R4, R4 ;  /* 0x0000000400047311 */ /* 0x000e24000020d900 */
[----:B0-----:R-:W-:Y:S01]  /*0d20*/  PRMT R19, R4, 0x7610, R19 ;  /* 0x0000761004137816 */ /* 0x001fe20000000013 */
[----:B------:R-:W-:Y:S06]  /*0d30*/  BRA `(.L_x_23311) ;  /* 0x00000000009c7947 */ /* 0x000fec0003800000 */
.L_x_23323:
        /* <DEDUP_REMOVED lines=14> */
.L_x_23337:
[----:B------:R-:W-:Y:S05]  /*0e20*/  BSYNC B0 ;  /* 0x0000000000007941 */ /* 0x000fea0003800000 */
.L_x_23336:
[----:B------:R-:W0:Y:S02]  /*0e30*/  F2I.S64.TRUNC R4, R4 ;  /* 0x0000000400047311 */ /* 0x000e24000020d900 */
[----:B0-----:R-:W-:Y:S01]  /*0e40*/  PRMT R19, R4, 0x7610, R19 ;  /* 0x0000761004137816 */ /* 0x001fe20000000013 */
[----:B------:R-:W-:Y:S06]  /*0e50*/  BRA `(.L_x_23311) ;  /* 0x0000000000547947 */ /* 0x000fec0003800000 */
.L_x_23310:
        /* <DEDUP_REMOVED lines=16> */
.L_x_23338:
[----:B------:R-:W-:Y:S01]  /*0f60*/  PRMT R19, RZ, 0x7610, R19 ;  /* 0x00007610ff137816 */ /* 0x000fe20000000013 */
[----:B------:R-:W-:Y:S06]  /*0f70*/  BRA `(.L_x_23311) ;  /* 0x00000000000c7947 */ /* 0x000fec0003800000 */
.L_x_23335:
[----:B------:R0:W5:Y:S01]  /*0f80*/  LDG.E.U8 R19, desc[UR36][R6.64] ;  /* 0x0000002406137981 */ /* 0x000162000c1e1100 */
[----:B------:R-:W-:Y:S05]  /*0f90*/  BRA `(.L_x_23311) ;  /* 0x0000000000047947 */ /* 0x000fea0003800000 */
.L_x_23334:
[----:B------:R0:W5:Y:S02]  /*0fa0*/  LDG.E.U8 R19, desc[UR36][R6.64] ;  /* 0x0000002406137981 */ /* 0x000164000c1e1100 */
.L_x_23311:
[----:B------:R-:W1:Y:S02]  /*0fb0*/  S2R R23, SR_TID.X ;  /* 0x0000000000177919 */ /* 0x000e640000002100 */
[----:B-1----:R-:W-:-:S07]  /*0fc0*/  VIADD R23, R23, 0x80 ;  /* 0x0000008017177836 */ /* 0x002fce0000000000 */
.L_x_23305:
[----:B------:R-:W-:Y:S05]  /*0fd0*/  BSYNC B6 ;  /* 0x0000000000067941 */ /* 0x000fea0003800000 */
.L_x_23304:
        /* <DEDUP_REMOVED lines=23> */
.L_x_23344:
[----:B------:R0:W5:Y:S01]  /*1150*/  LDG.E.U8 R17, desc[UR36][R6.64] ;  /* 0x0000002406117981 */ /* 0x000162000c1e1100 */
[----:B------:R-:W-:Y:S05]  /*1160*/  BRA `(.L_x_23346) ;  /* 0x0000000c00647947 */ /* 0x000fea0003800000 */
.L_x_23343:
        /* <DEDUP_REMOVED lines=8> */
.L_x_23348:
[----:B------:R4:W5:Y:S01]  /*11f0*/  LDG.E.U8 R17, desc[UR36][R6.64] ;  /* 0x0000002406117981 */ /* 0x000962000c1e1100 */
[----:B------:R-:W-:Y:S05]  /*1200*/  BRA `(.L_x_23346) ;  /* 0x0000000c003c7947 */ /* 0x000fea0003800000 */
.L_x_23347:
[----:B------:R0:W5:Y:S01]  /*1210*/  LDG.E.U16 R17, desc[UR36][R6.64] ;  /* 0x0000002406117981 */ /* 0x000162000c1e1500 */
[----:B------:R-:W-:Y:S05]  /*1220*/  BRA `(.L_x_23346) ;  /* 0x0000000c00347947 */ /* 0x000fea0003800000 */
.L_x_23342:
        /* <DEDUP_REMOVED lines=10> */
.L_x_23350:
[----:B------:R-:W2:Y:S02]  /*12d0*/  LDG.E.U16 R4, desc[UR36][R6.64] ;  /* 0x0000002406047981 */ /* 0x000ea4000c1e1500 */
[----:B--2---:R-:W-:-:S06]  /*12e0*/  HADD2.F32 R4, -RZ, R4.H0_H0 ;  /* 0x20000004ff047230 */ /* 0x004fcc0000004100 */
[----:B------:R-:W0:Y:S02]  /*12f0*/  F2I.S64.TRUNC R4, R4 ;  /* 0x0000000400047311 */ /* 0x000e24000020d900 */
[----:B0-----:R-:W-:Y:S01]  /*1300*/  PRMT R17, R4, 0x7610, R17 ;  /* 0x0000761004117816 */ /* 0x001fe20000000011 */
[----:B------:R-:W-:Y:S06]  /*1310*/  BRA `(.L_x_23346) ;  /* 0x0000000800f87947 */ /* 0x000fec0003800000 */
.L_x_23349:
        /* <DEDUP_REMOVED lines=10> */
.L_x_23352:
[----:B------:R-:W2:Y:S02]  /*13c0*/  LDG.E.U16 R6, desc[UR36][R6.64] ;  /* 0x0000002406067981 */ /* 0x000ea4000c1e1500 */
[----:B--2---:R-:W-:-:S06]  /*13d0*/  HADD2.F32 R4, -RZ, R6.H0_H0 ;  /* 0x20000006ff047230 */ /* 0x004fcc0000004100 */
[----:B------:R-:W0:Y:S02]  /*13e0*/  F2I.S64.TRUNC R4, R4 ;  /* 0x0000000400047311 */ /* 0x000e24000020d900 */
[----:B0-----:R-:W-:Y:S01]  /*13f0*/  PRMT R17, R4, 0x7610, R17 ;  /* 0x0000761004117816 */ /* 0x001fe20000000011 */
[----:B------:R-:W-:Y:S06]  /*1400*/  BRA `(.L_x_23346) ;  /* 0x0000000800bc7947 */ /* 0x000fec0003800000 */
.L_x_23351:
[----:B------:R-:W2:Y:S02]  /*1410*/  LDG.E.64 R4, desc[UR36][R6.64] ;  /* 0x0000002406047981 */ /* 0x000ea4000c1e1b00 */
[----:B--2---:R-:W0:Y:S02]  /*1420*/  F2I.S64.F64.TRUNC R4, R4 ;  /* 0x0000000400047311 */ /* 0x004e24000030d900 */
[----:B0-----:R-:W-:Y:S01]  /*1430*/  PRMT R17, R4, 0x7610, R17 ;  /* 0x0000761004117816 */ /* 0x001fe20000000011 */
[----:B------:R-:W-:Y:S06]  /*1440*/  BRA `(.L_x_23346) ;  /* 0x0000000800ac7947 */ /* 0x000fec0003800000 */
.L_x_23341:
        /* <DEDUP_REMOVED lines=12> */
.L_x_23355:
[----:B------:R-:W2:Y:S02]  /*1510*/  LDG.E.64 R6, desc[UR36][R6.64] ;  /* 0x0000002406067981 */ /* 0x000ea4000c1e1b00 */
[----:B--2---:R-:W0:Y:S02]  /*1520*/  F2I.S64.F64.TRUNC R4, R6 ;  /* 0x0000000600047311 */ /* 0x004e24000030d900 */
[----:B0-----:R-:W-:Y:S01]  /*1530*/  PRMT R17, R4, 0x7610, R17 ;  /* 0x0000761004117816 */ /* 0x001fe20000000011 */
[----:B------:R-:W-:Y:S06]  /*1540*/  BRA `(.L_x_23346) ;  /* 0x00000008006c7947 */ /* 0x000fec0003800000 */
.L_x_23354:
        /* <DEDUP_REMOVED lines=28> */
.L_x_23357:
        /* <DEDUP_REMOVED lines=15> */
.L_x_23356:
[----:B------:R-:W2:Y:S02]  /*1800*/  LDG.E.U16 R4, desc[UR36][R6.64] ;  /* 0x0000002406047981 */ /* 0x000ea4000c1e1500 */
[----:B--2---:R-:W-:-:S06]  /*1810*/  IMAD.U32 R4, R4, 0x10000, RZ ;  /* 0x0001000004047824 */ /* 0x004fcc00078e00ff */
[----:B------:R-:W0:Y:S02]  /*1820*/  F2I.S64.TRUNC R4, R4 ;  /* 0x0000000400047311 */ /* 0x000e24000020d900 */
[----:B0-----:R-:W-:Y:S01]  /*1830*/  PRMT R17, R4, 0x7610, R17 ;  /* 0x0000761004117816 */ /* 0x001fe20000000011 */
[----:B------:R-:W-:Y:S06]  /*1840*/  BRA `(.L_x_23346) ;  /* 0x0000000400ac7947 */ /* 0x000fec0003800000 */
.L_x_23353:
        /* <DEDUP_REMOVED lines=10> */
.L_x_23360:
        /* <DEDUP_REMOVED lines=21> */
.L_x_23364:
[----:B------:R-:W-:Y:S05]  /*1a40*/  BSYNC B1 ;  /* 0x0000000000017941 */ /* 0x000fea0003800000 */
.L_x_23363:
[----:B------:R-:W-:Y:S01]  /*1a50*/  IMAD.SHL.U32 R3, R3, 0x100000, RZ ;  /* 0x0010000003037824 */ /* 0x000fe200078e00ff */
[----:B------:R-:W-:-:S04]  /*1a60*/  LEA R5, R0, 0x3b800000, 0x17 ;  /* 0x3b80000000057811 */ /* 0x000fc800078eb8ff */
[----:B------:R-:W-:-:S07]  /*1a70*/  LOP3.LUT R4, R5, R3, R6, 0xfe, !PT ;  /* 0x0000000305047212 */ /* 0x000fce00078efe06 */
.L_x_23362:
[----:B------:R-:W-:Y:S05]  /*1a80*/  BSYNC B0 ;  /* 0x0000000000007941 */ /* 0x000fea0003800000 */
.L_x_23361:
[----:B------:R-:W0:Y:S02]  /*1a90*/  F2I.S64.TRUNC R4, R4 ;  /* 0x0000000400047311 */ /* 0x000e24000020d900 */
[----:B0-----:R-:W-:Y:S01]  /*1aa0*/  PRMT R17, R4, 0x7610, R17 ;  /* 0x0000761004117816 */ /* 0x001fe20000000011 */
[----:B------:R-:W-:Y:S06]  /*1ab0*/  BRA `(.L_x_23346) ;  /* 0x0000000400107947 */ /* 0x000fec0003800000 */
.L_x_23359:
        /* <DEDUP_REMOVED lines=21> */
.L_x_23368:
[----:B------:R-:W-:Y:S05]  /*1c10*/  BSYNC B1 ;  /* 0x0000000000017941 */ /* 0x000fea0003800000 */
.L_x_23367:
[----:B------:R-:W-:Y:S01]  /*1c20*/  IMAD.SHL.U32 R3, R3, 0x200000, RZ ;  /* 0x0020000003037824 */ /* 0x000fe200078e00ff */
[----:B------:R-:W-:-:S04]  /*1c30*/  LEA R5, R0, 0x37800000, 0x17 ;  /* 0x3780000000057811 */ /* 0x000fc800078eb8ff */
[----:B------:R-:W-:-:S07]  /*1c40*/  LOP3.LUT R4, R5, R3, R6, 0xfe, !PT ;  /* 0x0000000305047212 */ /* 0x000fce00078efe06 */
.L_x_23366:
[----:B------:R-:W-:Y:S05]  /*1c50*/  BSYNC B0 ;  /* 0x0000000000007941 */ /* 0x000fea0003800000 */
.L_x_23365:
[----:B------:R-:W0:Y:S02]  /*1c60*/  F2I.S64.TRUNC R4, R4 ;  /* 0x0000000400047311 */ /* 0x000e24000020d900 */
[----:B0-----:R-:W-:Y:S01]  /*1c70*/  PRMT R17, R4, 0x7610, R17 ;  /* 0x0000761004117816 */ /* 0x001fe20000000011 */
[----:B------:R-:W-:Y:S06]  /*1c80*/  BRA `(.L_x_23346) ;  /* 0x00000000009c7947 */ /* 0x000fec0003800000 */
.L_x_23358:
        /* <DEDUP_REMOVED lines=14> */
.L_x_23372:
[----:B------:R-:W-:Y:S05]  /*1d70*/  BSYNC B0 ;  /* 0x0000000000007941 */ /* 0x000fea0003800000 */
.L_x_23371:
[----:B------:R-:W0:Y:S02]  /*1d80*/  F2I.S64.TRUNC R4, R4 ;  /* 0x0000000400047311 */ /* 0x000e24000020d900 */
[----:B0-----:R-:W-:Y:S01]  /*1d90*/  PRMT R17, R4, 0x7610, R17 ;  /* 0x0000761004117816 */ /* 0x001fe20000000011 */
[----:B------:R-:W-:Y:S06]  /*1da0*/  BRA `(.L_x_23346) ;  /* 0x0000000000547947 */ /* 0x000fec0003800000 */
.L_x_23345:
        /* <DEDUP_REMOVED lines=16> */
.L_x_23373:
[----:B------:R-:W-:Y:S01]  /*1eb0*/  PRMT R17, RZ, 0x7610, R17 ;  /* 0x00007610ff117816 */ /* 0x000fe20000000011 */
[----:B------:R-:W-:Y:S06]  /*1ec0*/  BRA `(.L_x_23346) ;  /* 0x00000000000c7947 */ /* 0x000fec0003800000 */
.L_x_23370:
[----:B------:R1:W5:Y:S01]  /*1ed0*/  LDG.E.U8 R17, desc[UR36][R6.64] ;  /* 0x0000002406117981 */ /* 0x000362000c1e1100 */
[----:B------:R-:W-:Y:S05]  /*1ee0*/  BRA `(.L_x_23346) ;  /* 0x0000000000047947 */ /* 0x000fea0003800000 */
.L_x_23369:
[----:B------:R0:W5:Y:S02]  /*1ef0*/  LDG.E.U8 R17, desc[UR36][R6.64] ;  /* 0x0000002406117981 */ /* 0x000164000c1e1100 */
.L_x_23346:
[----:B------:R-:W-:-:S07]  /*1f00*/  VIADD R23, R23, 0x80 ;  /* 0x0000008017177836 */ /* 0x000fce0000000000 */
.L_x_23340:
[----:B------:R-:W-:Y:S05]  /*1f10*/  BSYNC B6 ;  /* 0x0000000000067941 */ /* 0x000fea0003800000 */
.L_x_23339:
        /* <DEDUP_REMOVED lines=25> */
.L_x_23379:
[----:B------:R0:W5:Y:S01]  /*20b0*/  LDG.E.U8 R24, desc[UR36][R6.64] ;  /* 0x0000002406187981 */ /* 0x000162000c1e1100 */
[----:B------:R-:W-:Y:S05]  /*20c0*/  BRA `(.L_x_23381) ;  /* 0x0000000c00647947 */ /* 0x000fea0003800000 */
.L_x_23378:
        /* <DEDUP_REMOVED lines=8> */
.L_x_23383:
[----:B------:R3:W5:Y:S01]  /*2150*/  LDG.E.U8 R24, desc[UR36][R6.64] ;  /* 0x0000002406187981 */ /* 0x000762000c1e1100 */
[----:B------:R-:W-:Y:S05]  /*2160*/  BRA `(.L_x_23381) ;  /* 0x0000000c003c7947 */ /* 0x000fea0003800000 */
.L_x_23382:
[----:B------:R0:W5:Y:S01]  /*2170*/  LDG.E.U16 R24, desc[UR36][R6.64] ;  /* 0x0000002406187981 */ /* 0x000162000c1e1500 */
[----:B------:R-:W-:Y:S05]  /*2180*/  BRA `(.L_x_23381) ;  /* 0x0000000c00347947 */ /* 0x000fea0003800000 */
.L_x_23377:
        /* <DEDUP_REMOVED lines=10> */
.L_x_23385:
[----:B------:R-:W2:Y:S02]  /*2230*/  LDG.E.U16 R4, desc[UR36][R6.64] ;  /* 0x0000002406047981 */ /* 0x000ea4000c1e1500 */
[----:B--2---:R-:W-:-:S06]  /*2240*/  HADD2.F32 R4, -RZ, R4.H0_H0 ;  /* 0x20000004ff047230 */ /* 0x004fcc0000004100 */
[----:B------:R-:W0:Y:S02]  /*2250*/  F2I.S64.TRUNC R4, R4 ;  /* 0x0000000400047311 */ /* 0x000e24000020d900 */
[----:B0-----:R-:W-:Y:S01]  /*2260*/  PRMT R24, R4, 0x7610, R24 ;  /* 0x0000761004187816 */ /* 0x001fe20000000018 */
[----:B------:R-:W-:Y:S06]  /*2270*/  BRA `(.L_x_23381) ;  /* 0x0000000800f87947 */ /* 0x000fec0003800000 */
.L_x_23384:
        /* <DEDUP_REMOVED lines=10> */
.L_x_23387:
[----:B------:R-:W2:Y:S02]  /*2320*/  LDG.E.U16 R6, desc[UR36][R6.64] ;  /* 0x0000002406067981 */ /* 0x000ea4000c1e1500 */
[----:B--2---:R-:W-:-:S06]  /*2330*/  HADD2.F32 R4, -RZ, R6.H0_H0 ;  /* 0x20000006ff047230 */ /* 0x004fcc0000004100 */
[----:B------:R-:W0:Y:S02]  /*2340*/  F2I.S64.TRUNC R4, R4 ;  /* 0x0000000400047311 */ /* 0x000e24000020d900 */
[----:B0-----:R-:W-:Y:S01]  /*2350*/  PRMT R24, R4, 0x7610, R24 ;  /* 0x0000761004187816 */ /* 0x001fe20000000018 */
[----:B------:R-:W-:Y:S06]  /*2360*/  BRA `(.L_x_23381) ;  /* 0x0000000800bc7947 */ /* 0x000fec0003800000 */
.L_x_23386:
[----:B------:R-:W2:Y:S02]  /*2370*/  LDG.E.64 R4, desc[UR36][R6.64] ;  /* 0x0000002406047981 */ /* 0x000ea4000c1e1b00 */
[----:B--2---:R-:W0:Y:S02]  /*2380*/  F2I.S64.F64.TRUNC R4, R4 ;  /* 0x0000000400047311 */ /* 0x004e24000030d900 */
[----:B0-----:R-:W-:Y:S01]  /*2390*/  PRMT R24, R4, 0x7610, R24 ;  /* 0x0000761004187816 */ /* 0x001fe20000000018 */
[----:B------:R-:W-:Y:S06]  /*23a0*/  BRA `(.L_x_23381) ;  /* 0x0000000800ac7947 */ /* 0x000fec0003800000 */
.L_x_23376:
        /* <DEDUP_REMOVED lines=12> */
.L_x_23390:
[----:B------:R-:W2:Y:S02]  /*2470*/  LDG.E.64 R6, desc[UR36][R6.64] ;  /* 0x0000002406067981 */ /* 0x000ea4000c1e1b00 */
[----:B--2---:R-:W0:Y:S02]  /*2480*/  F2I.S64.F64.TRUNC R4, R6 ;  /* 0x0000000600047311 */ /* 0x004e24000030d900 */
[----:B0-----:R-:W-:Y:S01]  /*2490*/  PRMT R24, R4, 0x7610, R24 ;  /* 0x0000761004187816 */ /* 0x001fe20000000018 */
[----:B------:R-:W-:Y:S06]  /*24a0*/  BRA `(.L_x_23381) ;  /* 0x00000008006c7947 */ /* 0x000fec0003800000 */
.L_x_23389:
        /* <DEDUP_REMOVED lines=28> */
.L_x_23392:
        /* <DEDUP_REMOVED lines=15> */
.L_x_23391:
[----:B------:R-:W2:Y:S02]  /*2760*/  LDG.E.U16 R4, desc[UR36][R6.64] ;  /* 0x0000002406047981 */ /* 0x000ea4000c1e1500 */
[----:B--2---:R-:W-:-:S06]  /*2770*/  IMAD.U32 R4, R4, 0x10000, RZ ;  /* 0x0001000004047824 */ /* 0x004fcc00078e00ff */
[----:B------:R-:W0:Y:S02]  /*2780*/  F2I.S64.TRUNC R4, R4 ;  /* 0x0000000400047311 */ /* 0x000e24000020d900 */
[----:B0-----:R-:W-:Y:S01]  /*2790*/  PRMT R24, R4, 0x7610, R24 ;  /* 0x0000761004187816 */ /* 0x001fe20000000018 */
[----:B------:R-:W-:Y:S06]  /*27a0*/  BRA `(.L_x_23381) ;  /* 0x0000000400ac7947 */ /* 0x000fec0003800000 */
.L_x_23388:
        /* <DEDUP_REMOVED lines=10> */
.L_x_23395:
        /* <DEDUP_REMOVED lines=21> */
.L_x_23399:
[----:B------:R-:W-:Y:S05]  /*29a0*/  BSYNC B1 ;  /* 0x0000000000017941 */ /* 0x000fea0003800000 */
.L_x_23398:
[----:B------:R-:W-:Y:S01]  /*29b0*/  IMAD.SHL.U32 R3, R3, 0x100000, RZ ;  /* 0x0010000003037824 */ /* 0x000fe200078e00ff */
[----:B------:R-:W-:-:S04]  /*29c0*/  LEA R5, R0, 0x3b800000, 0x17 ;  /* 0x3b80000000057811 */ /* 0x000fc800078eb8ff */
[----:B------:R-:W-:-:S07]  /*29d0*/  LOP3.LUT R4, R5, R3, R6, 0xfe, !PT ;  /* 0x0000000305047212 */ /* 0x000fce00078efe06 */
.L_x_23397:
[----:B------:R-:W-:Y:S05]  /*29e0*/  BSYNC B0 ;  /* 0x0000000000007941 */ /* 0x000fea0003800000 */
.L_x_23396:
[----:B------:R-:W0:Y:S02]  /*29f0*/  F2I.S64.TRUNC R4, R4 ;  /* 0x0000000400047311 */ /* 0x000e24000020d900 */
[----:B0-----:R-:W-:Y:S01]  /*2a00*/  PRMT R24, R4, 0x7610, R24 ;  /* 0x0000761004187816 */ /* 0x001fe20000000018 */
[----:B------:R-:W-:Y:S06]  /*2a10*/  BRA `(.L_x_23381) ;  /* 0x0000000400107947 */ /* 0x000fec0003800000 */
.L_x_23394:
        /* <DEDUP_REMOVED lines=21> */
.L_x_23403:
[----:B------:R-:W-:Y:S05]  /*2b70*/  BSYNC B1 ;  /* 0x0000000000017941 */ /* 0x000fea0003800000 */
.L_x_23402:
[----:B------:R-:W-:Y:S01]  /*2b80*/  IMAD.SHL.U32 R3, R3, 0x200000, RZ ;  /* 0x0020000003037824 */ /* 0x000fe200078e00ff */
[----:B------:R-:W-:-:S04]  /*2b90*/  LEA R5, R0, 0x37800000, 0x17 ;  /* 0x3780000000057811 */ /* 0x000fc800078eb8ff */
[----:B------:R-:W-:-:S07]  /*2ba0*/  LOP3.LUT R4, R5, R3, R6, 0xfe, !PT ;  /* 0x0000000305047212 */ /* 0x000fce00078efe06 */
.L_x_23401:
[----:B------:R-:W-:Y:S05]  /*2bb0*/  BSYNC B0 ;  /* 0x0000000000007941 */ /* 0x000fea0003800000 */
.L_x_23400:
[----:B------:R-:W0:Y:S02]  /*2bc0*/  F2I.S64.TRUNC R4, R4 ;  /* 0x0000000400047311 */ /* 0x000e24000020d900 */
[----:B0-----:R-:W-:Y:S01]  /*2bd0*/  PRMT R24, R4, 0x7610, R24 ;  /* 0x0000761004187816 */ /* 0x001fe20000000018 */
[----:B------:R-:W-:Y:S06]  /*2be0*/  BRA `(.L_x_23381) ;  /* 0x00000000009c7947 */ /* 0x000fec0003800000 */
.L_x_23393:
        /* <DEDUP_REMOVED lines=14> */
.L_x_23407:
[----:B------:R-:W-:Y:S05]  /*2cd0*/  BSYNC B0 ;  /* 0x0000000000007941 */ /* 0x000fea0003800000 */
.L_x_23406:
[----:B------:R-:W0:Y:S02]  /*2ce0*/  F2I.S64.TRUNC R4, R4 ;  /* 0x0000000400047311 */ /* 0x000e24000020d900 */
[----:B0-----:R-:W-:Y:S01]  /*2cf0*/  PRMT R24, R4, 0x7610, R24 ;  /* 0x0000761004187816 */ /* 0x001fe20000000018 */
[----:B------:R-:W-:Y:S06]  /*2d00*/  BRA `(.L_x_23381) ;  /* 0x0000000000547947 */ /* 0x000fec0003800000 */
.L_x_23380:
        /* <DEDUP_REMOVED lines=16> */
.L_x_23408:
[----:B------:R-:W-:Y:S01]  /*2e10*/  PRMT R24, RZ, 0x7610, R24 ;  /* 0x00007610ff187816 */ /* 0x000fe20000000018 */
[----:B------:R-:W-:Y:S06]  /*2e20*/  BRA `(.L_x_23381) ;  /* 0x00000000000c7947 */ /* 0x000fec0003800000 */
.L_x_23405:
[----:B------:R2:W5:Y:S01]  /*2e30*/  LDG.E.U8 R24, desc[UR36][R6.64] ;  /* 0x0000002406187981 */ /* 0x000562000c1e1100 */
[----:B------:R-:W-:Y:S05]  /*2e40*/  BRA `(.L_x_23381) ;  /* 0x0000000000047947 */ /* 0x000fea0003800000 */
.L_x_23404:
[----:B------:R1:W5:Y:S02]  /*2e50*/  LDG.E.U8 R24, desc[UR36][R6.64] ;  /* 0x0000002406187981 */ /* 0x000364000c1e1100 */
.L_x_23381:
[----:B------:R-:W-:-:S07]  /*2e60*/  VIADD R23, R23, 0x80 ;  /* 0x0000008017177836 */ /* 0x000fce0000000000 */
.L_x_23375:
[----:B------:R-:W-:Y:S05]  /*2e70*/  BSYNC B6 ;  /* 0x0000000000067941 */ /* 0x000fea0003800000 */
.L_x_23374:
        /* <DEDUP_REMOVED lines=22> */
.L_x_23414:
[----:B------:R0:W5:Y:S01]  /*2fe0*/  LDG.E.U8 R18, desc[UR36][R6.64] ;  /* 0x0000002406127981 */ /* 0x000162000c1e1100 */
[----:B------:R-:W-:Y:S05]  /*2ff0*/  BRA `(.L_x_23410) ;  /* 0x0000000c00607947 */ /* 0x000fea0003800000 */
.L_x_23413:
        /* <DEDUP_REMOVED lines=8> */
.L_x_23417:
[----:B------:R0:W5:Y:S01]  /*3080*/  LDG.E.U8 R18, desc[UR36][R6.64] ;  /* 0x0000002406127981 */ /* 0x000162000c1e1100 */
[----:B------:R-:W-:Y:S05]  /*3090*/  BRA `(.L_x_23410) ;  /* 0x0000000c00387947 */ /* 0x000fea0003800000 */
.L_x_23416:
[----:B------:R0:W5:Y:S01]  /*30a0*/  LDG.E.U16 R18, desc[UR36][R6.64] ;  /* 0x0000002406127981 */ /* 0x000162000c1e1500 */
[----:B------:R-:W-:Y:S05]  /*30b0*/  BRA `(.L_x_23410) ;  /* 0x0000000c00307947 */ /* 0x000fea0003800000 */
.L_x_23412:
        /* <DEDUP_REMOVED lines=10> */
.L_x_23419:
[----:B------:R-:W2:Y:S02]  /*3160*/  LDG.E.U16 R4, desc[UR36][R6.64] ;  /* 0x0000002406047981 */ /* 0x000ea4000c1e1500 */
[----:B--2---:R-:W-:-:S06]  /*3170*/  HADD2.F32 R4, -RZ, R4.H0_H0 ;  /* 0x20000004ff047230 */ /* 0x004fcc0000004100 */
[----:B------:R-:W0:Y:S02]  /*3180*/  F2I.S64.TRUNC R4, R4 ;  /* 0x0000000400047311 */ /* 0x000e24000020d900 */
[----:B0-----:R-:W-:Y:S01]  /*3190*/  PRMT R18, R4, 0x7610, R18 ;  /* 0x0000761004127816 */ /* 0x001fe20000000012 */
[----:B------:R-:W-:Y:S06]  /*31a0*/  BRA `(.L_x_23410) ;  /* 0x0000000800f47947 */ /* 0x000fec0003800000 */
.L_x_23418:
        /* <DEDUP_REMOVED lines=10> */
.L_x_23421:
[----:B------:R-:W2:Y:S02]  /*3250*/  LDG.E.U16 R6, desc[UR36][R6.64] ;  /* 0x0000002406067981 */ /* 0x000ea4000c1e1500 */
[----:B--2---:R-:W-:-:S06]  /*3260*/  HADD2.F32 R4, -RZ, R6.H0_H0 ;  /* 0x20000006ff047230 */ /* 0x004fcc0000004100 */
[----:B------:R-:W0:Y:S02]  /*3270*/  F2I.S64.TRUNC R4, R4 ;  /* 0x0000000400047311 */ /* 0x000e24000020d900 */
[----:B0-----:R-:W-:Y:S01]  /*3280*/  PRMT R18, R4, 0x7610, R18 ;  /* 0x0000761004127816 */ /* 0x001fe20000000012 */
[----:B------:R-:W-:Y:S06]  /*3290*/  BRA `(.L_x_23410) ;  /* 0x0000000800b87947 */ /* 0x000fec0003800000 */
.L_x_23420:
[----:B------:R-:W2:Y:S02]  /*32a0*/  LDG.E.64 R4, desc[UR36][R6.64] ;  /* 0x0000002406047981 */ /* 0x000ea4000c1e1b00 */
[----:B--2---:R-:W0:Y:S02]  /*32b0*/  F2I.S64.F64.TRUNC R4, R4 ;  /* 0x0000000400047311 */ /* 0x004e24000030d900 */
[----:B0-----:R-:W-:Y:S01]  /*32c0*/  PRMT R18, R4, 0x7610, R18 ;  /* 0x0000761004127816 */ /* 0x001fe20000000012 */
[----:B------:R-:W-:Y:S06]  /*32d0*/  BRA `(.L_x_23410) ;  /* 0x0000000800a87947 */ /* 0x000fec0003800000 */
.L_x_23411:
        /* <DEDUP_REMOVED lines=12> */
.L_x_23424:
[----:B------:R-:W2:Y:S02]  /*33a0*/  LDG.E.64 R6, desc[UR36][R6.64] ;  /* 0x0000002406067981 */ /* 0x000ea4000c1e1b00 */
[----:B--2---:R-:W0:Y:S02]  /*33b0*/  F2I.S64.F64.TRUNC R4, R6 ;  /* 0x0000000600047311 */ /* 0x004e24000030d900 */
[----:B0-----:R-:W-:Y:S01]  /*33c0*/  PRMT R18, R4, 0x7610, R18 ;  /* 0x0000761004127816 */ /* 0x001fe20000000012 */
[----:B------:R-:W-:Y:S06]  /*33d0*/  BRA `(.L_x_23410) ;  /* 0x0000000800687947 */ /* 0x000fec0003800000 */
.L_x_23423:
        /* <DEDUP_REMOVED lines=28> */
.L_x_23426:
        /* <DEDUP_REMOVED lines=15> */
.L_x_23425:
[----:B------:R-:W2:Y:S02]  /*3690*/  LDG.E.U16 R4, desc[UR36][R6.64] ;  /* 0x0000002406047981 */ /* 0x000ea4000c1e1500 */
[----:B--2---:R-:W-:-:S06]  /*36a0*/  IMAD.U32 R4, R4, 0x10000, RZ ;  /* 0x0001000004047824 */ /* 0x004fcc00078e00ff */
[----:B------:R-:W0:Y:S02]  /*36b0*/  F2I.S64.TRUNC R4, R4 ;  /* 0x0000000400047311 */ /* 0x000e24000020d900 */
[----:B0-----:R-:W-:Y:S01]  /*36c0*/  PRMT R18, R4, 0x7610, R18 ;  /* 0x0000761004127816 */ /* 0x001fe20000000012 */
[----:B------:R-:W-:Y:S06]  /*36d0*/  BRA `(.L_x_23410) ;  /* 0x0000000400a87947 */ /* 0x000fec0003800000 */
.L_x_23422:
        /* <DEDUP_REMOVED lines=10> */
.L_x_23429:
        /* <DEDUP_REMOVED lines=21> */
.L_x_23433:
[----:B------:R-:W-:Y:S05]  /*38d0*/  BSYNC B1 ;  /* 0x0000000000017941 */ /* 0x000fea0003800000 */
.L_x_23432:
[----:B------:R-:W-:Y:S01]  /*38e0*/  IMAD.SHL.U32 R3, R3, 0x100000, RZ ;  /* 0x0010000003037824 */ /* 0x000fe200078e00ff */
[----:B------:R-:W-:-:S04]  /*38f0*/  LEA R5, R0, 0x3b800000, 0x17 ;  /* 0x3b80000000057811 */ /* 0x000fc800078eb8ff */
[----:B------:R-:W-:-:S07]  /*3900*/  LOP3.LUT R4, R5, R3, R6, 0xfe, !PT ;  /* 0x0000000305047212 */ /* 0x000fce00078efe06 */
.L_x_23431:
[----:B------:R-:W-:Y:S05]  /*3910*/  BSYNC B0 ;  /* 0x0000000000007941 */ /* 0x000fea0003800000 */
.L_x_23430:
[----:B------:R-:W0:Y:S02]  /*3920*/  F2I.S64.TRUNC R4, R4 ;  /* 0x0000000400047311 */ /* 0x000e24000020d900 */
[----:B0-----:R-:W-:Y:S01]  /*3930*/  PRMT R18, R4, 0x7610, R18 ;  /* 0x0000761004127816 */ /* 0x001fe20000000012 */
[----:B------:R-:W-:Y:S06]  /*3940*/  BRA `(.L_x_23410) ;  /* 0x00000004000c7947 */ /* 0x000fec0003800000 */
.L_x_23428:
        /* <DEDUP_REMOVED lines=21> */
.L_x_23437:
[----:B------:R-:W-:Y:S05]  /*3aa0*/  BSYNC B1 ;  /* 0x0000000000017941 */ /* 0x000fea0003800000 */
.L_x_23436:
[----:B------:R-:W-:Y:S01]  /*3ab0*/  IMAD.SHL.U32 R3, R3, 0x200000, RZ ;  /* 0x0020000003037824 */ /* 0x000fe200078e00ff */
[----:B------:R-:W-:-:S04]  /*3ac0*/  LEA R5, R0, 0x37800000, 0x17 ;  /* 0x3780000000057811 */ /* 0x000fc800078eb8ff */
[----:B------:R-:W-:-:S07]  /*3ad0*/  LOP3.LUT R4, R5, R3, R6, 0xfe, !PT ;  /* 0x0000000305047212 */ /* 0x000fce00078efe06 */
.L_x_23435:
[----:B------:R-:W-:Y:S05]  /*3ae0*/  BSYNC B0 ;  /* 0x0000000000007941 */ /* 0x000fea0003800000 */
.L_x_23434:
[----:B------:R-:W0:Y:S02]  /*3af0*/  F2I.S64.TRUNC R4, R4 ;  /* 0x0000000400047311 */ /* 0x000e24000020d900 */
[----:B0-----:R-:W-:Y:S01]  /*3b00*/  PRMT R18, R4, 0x7610, R18 ;  /* 0x0000761004127816 */ /* 0x001fe20000000012 */
[----:B------:R-:W-:Y:S06]  /*3b10*/  BRA `(.L_x_23410) ;  /* 0x0000000000987947 */ /* 0x000fec0003800000 */
.L_x_23427:
        /* <DEDUP_REMOVED lines=14> */
.L_x_23441:
[----:B------:R-:W-:Y:S05]  /*3c00*/  BSYNC B0 ;  /* 0x0000000000007941 */ /* 0x000fea0003800000 */
.L_x_23440:
[----:B------:R-:W0:Y:S02]  /*3c10*/  F2I.S64.TRUNC R4, R4 ;  /* 0x0000000400047311 */ /* 0x000e24000020d900 */
[----:B0-----:R-:W-:Y:S01]  /*3c20*/  PRMT R18, R4, 0x7610, R18 ;  /* 0x0000761004127816 */ /* 0x001fe20000000012 */
[----:B------:R-:W-:Y:S06]  /*3c30*/  BRA `(.L_x_23410) ;  /* 0x0000000000507947 */ /* 0x000fec0003800000 */
.L_x_23415:
        /* <DEDUP_REMOVED lines=16> */
.L_x_23442:
[----:B------:R-:W-:Y:S05]  /*3d40*/  BRA `(.L_x_23410) ;  /* 0x00000000000c7947 */ /* 0x000fea0003800000 */
.L_x_23439:
[----:B------:R0:W5:Y:S01]  /*3d50*/  LDG.E.U8 R18, desc[UR36][R6.64] ;  /* 0x0000002406127981 */ /* 0x000162000c1e1100 */
[----:B------:R-:W-:Y:S05]  /*3d60*/  BRA `(.L_x_23410) ;  /* 0x0000000000047947 */ /* 0x000fea0003800000 */
.L_x_23438:
[----:B------:R0:W5:Y:S02]  /*3d70*/  LDG.E.U8 R18, desc[UR36][R6.64] ;  /* 0x0000002406127981 */ /* 0x000164000c1e1100 */
.L_x_23410:
[----:B------:R-:W-:Y:S05]  /*3d80*/  BSYNC B6 ;  /* 0x0000000000067941 */ /* 0x000fea0003800000 */
.L_x_23409:
[----:B------:R-:W1:Y:S01]  /*3d90*/  S2R R25, SR_TID.X ;  /* 0x0000000000197919 */ /* 0x000e620000002100 */
[----:B------:R-:W-:Y:S01]  /*3da0*/  BSSY B0, `(.L_x_23443) ;  /* 0x0000016000007945 */ /* 0x000fe20003800000 */
[----:B-1----:R-:W-:-:S13]  /*3db0*/  ISETP.GE.AND P0, PT, R25, R16, PT ;  /* 0x000000101900720c */ /* 0x002fda0003f06270 */
[----:B------:R-:W-:Y:S05]  /*3dc0*/  @P0 BRA `(.L_x_23444) ;  /* 0x00000000004c0947 */ /* 0x000fea0003800000 */
[----:B-----5:R-:W-:Y:S01]  /*3dd0*/  LOP3.LUT R19, R19, 0xff, RZ, 0xc0, !PT ;  /* 0x000000ff13137812 */ /* 0x020fe200078ec0ff */
        /* <DEDUP_REMOVED lines=15> */
[----:B------:R-:W-:Y:S05]  /*3ed0*/  CALL.REL.NOINC `($__internal_57_$__cuda_sm20_dblrcp_rn_slowpath_v3) ;  /* 0x0000004400887944 */ /* 0x000fea0003c00000 */
.L_x_23446:
[----:B------:R-:W-:Y:S05]  /*3ee0*/  BSYNC B1 ;  /* 0x0000000000017941 */ /* 0x000fea0003800000 */
.L_x_23445:
[----:B------:R1:W0:Y:S02]  /*3ef0*/  F2I.U32.F64.TRUNC R0, R8 ;  /* 0x0000000800007311 */ /* 0x000224000030d000 */
.L_x_23444:
[----:B------:R-:W-:Y:S05]  /*3f00*/  BSYNC B0 ;  /* 0x0000000000007941 */ /* 0x000fea0003800000 */
.L_x_23443:
[----:B------:R-:W-:Y:S01]  /*3f10*/  VIADD R23, R25, 0x80 ;  /* 0x0000008019177836 */ /* 0x000fe20000000000 */
[----:B------:R-:W-:Y:S04]  /*3f20*/  BSSY B0, `(.L_x_23447) ;  /* 0x0000016000007945 */ /* 0x000fe80003800000 */
[----:B------:R-:W-:-:S13]  /*3f30*/  ISETP.GE.AND P1, PT, R23, R16, PT ;  /* 0x000000101700720c */ /* 0x000fda0003f26270 */
[----:B------:R-:W-:Y:S05]  /*3f40*/  @P1 BRA `(.L_x_23448) ;  /* 0x00000000004c1947 */ /* 0x000fea0003800000 */
[----:B-----5:R-:W-:Y:S01]  /*3f50*/  LOP3.LUT R17, R17, 0xff, RZ, 0xc0, !PT ;  /* 0x000000ff11117812 */ /* 0x020fe200078ec0ff */
[----:B------:R-:W-:Y:S04]  /*3f60*/  BSSY B1, `(.L_x_23449) ;  /* 0x0000010000017945 */ /* 0x000fe80003800000 */
[----:B------:R-:W-:-:S06]  /*3f70*/  IMAD R4, R17, R17, RZ ;  /* 0x0000001111047224 */ /* 0x000fcc00078e02ff */
[----:B------:R-:W0:Y:S08]  /*3f80*/  I2F.F64 R4, R4 ;  /* 0x0000000400047312 */ /* 0x000e300000201c00 */
[----:B0-234-:R-:W1:Y:S01]  /*3f90*/  MUFU.RCP64H R7, R5 ;  /* 0x0000000500077308 */ /* 0x01de620000001800 */
        /* <DEDUP_REMOVED lines=12> */
.L_x_23450:
[----:B------:R-:W-:Y:S05]  /*4060*/  BSYNC B1 ;  /* 0x0000000000017941 */ /* 0x000fea0003800000 */
.L_x_23449:
[----:B------:R0:W1:Y:S02]  /*4070*/  F2I.U32.F64.TRUNC R22, R8 ;  /* 0x0000000800167311 */ /* 0x000064000030d000 */
.L_x_23448:
[----:B------:R-:W-:Y:S05]  /*4080*/  BSYNC B0 ;  /* 0x0000000000007941 */ /* 0x000fea0003800000 */
.L_x_23447:
        /* <DEDUP_REMOVED lines=21> */
.L_x_23454:
[----:B------:R-:W-:Y:S05]  /*41e0*/  BSYNC B1 ;  /* 0x0000000000017941 */ /* 0x000fea0003800000 */
.L_x_23453:
[----:B------:R0:W1:Y:S02]  /*41f0*/  F2I.U32.F64.TRUNC R17, R8 ;  /* 0x0000000800117311 */ /* 0x000064000030d000 */
.L_x_23452:
[----:B------:R-:W-:Y:S05]  /*4200*/  BSYNC B0 ;  /* 0x0000000000007941 */ /* 0x000fea0003800000 */
.L_x_23451:
        /* <DEDUP_REMOVED lines=21> */
[----:B------:R-:W-:Y:S02]  /*4360*/  IMAD.MOV.U32 R18, RZ, RZ, R8 ;  /* 0x000000ffff127224 */ /* 0x000fe400078e0008 */
[----:B------:R-:W-:-:S07]  /*4370*/  IMAD.MOV.U32 R19, RZ, RZ, R9 ;  /* 0x000000ffff137224 */ /* 0x000fce00078e0009 */
.L_x_23458:
[----:B------:R-:W-:Y:S05]  /*4380*/  BSYNC B1 ;  /* 0x0000000000017941 */ /* 0x000fea0003800000 */
.L_x_23457:
[----:B------:R0:W1:Y:S02]  /*4390*/  F2I.U32.F64.TRUNC R18, R18 ;  /* 0x0000001200127311 */ /* 0x000064000030d000 */
.L_x_23456:
[----:B------:R-:W-:Y:S05]  /*43a0*/  BSYNC B0 ;  /* 0x0000000000007941 */ /* 0x000fea0003800000 */
.L_x_23455:
[----:B0----5:R-:W0:Y:S01]  /*43b0*/  LDC.U8 R19, c[0x0][0x23c] ;  /* 0x00008f00ff137b82 */ /* 0x021e220000000000 */
[----:B------:R-:W-:Y:S04]  /*43c0*/  BSSY B6, `(.L_x_23459) ;  /* 0x0000115000067945 */ /* 0x000fe80003800000 */
[----:B------:R-:W-:Y:S05]  /*43d0*/  @P0 BRA `(.L_x_23460) ;  /* 0x00000010004c0947 */ /* 0x000fea0003800000 */
[----:B------:R-:W5:Y:S01]  /*43e0*/  S2R R3, SR_TID.X ;  /* 0x0000000000037919 */ /* 0x000f620000002100 */
[----:B-1----:R-:W1:Y:S01]  /*43f0*/  LDC.64 R8, c[0x0][0x220] ;  /* 0x00008800ff087b82 */ /* 0x002e620000000a00 */
[----:B0-----:R-:W-:Y:S01]  /*4400*/  PRMT R4, R19, 0x9910, RZ ;  /* 0x0000991013047816 */ /* 0x001fe200000000ff */
[----:B------:R-:W-:Y:S01]  /*4410*/  ULDC UR4, c[0x0][0x240] ;  /* 0x0000900000047ab9 */ /* 0x000fe20000000800 */
[----:B-----5:R-:W-:-:S04]  /*4420*/  IMAD R3, R2, 0x200, R3 ;  /* 0x0000020002037824 */ /* 0x020fc800078e0203 */
        /* <DEDUP_REMOVED lines=17> */
.L_x_23464:
[----:B------:R0:W-:Y:S01]  /*4540*/  STG.E.U8 desc[UR36][R8.64], R0 ;  /* 0x0000000008007986 */ /* 0x0001e2000c101124 */
[----:B------:R-:W-:Y:S01]  /*4550*/  IMAD.MOV.U32 R25, RZ, RZ, R23 ;  /* 0x000000ffff197224 */ /* 0x000fe200078e0017 */
[----:B------:R-:W-:Y:S06]  /*4560*/  BRA `(.L_x_23460) ;  /* 0x0000000c00e87947 */ /* 0x000fec0003800000 */
.L_x_23463:
[----:B------:R-:W-:-:S13]  /*4570*/  ISETP.NE.AND P0, PT, R3, 0x2, PT ;  /* 0x000000020300780c */ /* 0x000fda0003f05270 */
[----:B------:R-:W-:Y:S05]  /*4580*/  @!P0 BRA `(.L_x_23466) ;  /* 0x0000000000348947 */ /* 0x000fea0003800000 */
[----:B------:R-:W-:-:S13]  /*4590*/  ISETP.NE.AND P0, PT, R3, 0x3, PT ;  /* 0x000000030300780c */ /* 0x000fda0003f05270 */
[----:B------:R-:W-:Y:S05]  /*45a0*/  @!P0 BRA `(.L_x_23467) ;  /* 0x00000000001c8947 */ /* 0x000fea0003800000 */
[----:B------:R-:W-:-:S13]  /*45b0*/  ISETP.NE.AND P0, PT, R3, 0x4, PT ;  /* 0x000000040300780c */ /* 0x000fda0003f05270 */
[----:B------:R-:W-:Y:S05]  /*45c0*/  @P0 BRA `(.L_x_23465) ;  /* 0x0000000c00680947 */ /* 0x000fea0003800000 */
[----:B------:R-:W-:Y:S01]  /*45d0*/  LOP3.LUT R4, R0, 0xff, RZ, 0xc0, !PT ;  /* 0x000000ff00047812 */ /* 0x000fe200078ec0ff */
[----:B------:R-:W-:Y:S02]  /*45e0*/  IMAD.MOV.U32 R5, RZ, RZ, RZ ;  /* 0x000000ffff057224 */ /* 0x000fe400078e00ff */
[----:B------:R-:W-:-:S03]  /*45f0*/  IMAD.MOV.U32 R25, RZ, RZ, R23 ;  /* 0x000000ffff197224 */ /* 0x000fc600078e0017 */
[----:B------:R0:W-:Y:S01]  /*4600*/  STG.E.64 desc[UR36][R8.64], R4 ;  /* 0x0000000408007986 */ /* 0x0001e2000c101b24 */
[----:B------:R-:W-:Y:S05]  /*4610*/  BRA `(.L_x_23460) ;  /* 0x0000000c00bc7947 */ /* 0x000fea0003800000 */
.L_x_23467:
[----:B------:R-:W-:Y:S01]  /*4620*/  LOP3.LUT R3, R0, 0xff, RZ, 0xc0, !PT ;  /* 0x000000ff00037812 */ /* 0x000fe200078ec0ff */
[----:B------:R-:W-:-:S04]  /*4630*/  IMAD.MOV.U32 R25, RZ, RZ, R23 ;  /* 0x000000ffff197224 */ /* 0x000fc800078e0017 */
[----:B------:R0:W-:Y:S01]  /*4640*/  STG.E desc[UR36][R8.64], R3 ;  /* 0x0000000308007986 */ /* 0x0001e2000c101924 */
[----:B------:R-:W-:Y:S05]  /*4650*/  BRA `(.L_x_23460) ;  /* 0x0000000c00ac7947 */ /* 0x000fea0003800000 */
.L_x_23466:
[----:B------:R-:W-:Y:S01]  /*4660*/  LOP3.LUT R3, R0, 0xff, RZ, 0xc0, !PT ;  /* 0x000000ff00037812 */ /* 0x000fe200078ec0ff */
[----:B------:R-:W-:-:S04]  /*4670*/  IMAD.MOV.U32 R25, RZ, RZ, R23 ;  /* 0x000000ffff197224 */ /* 0x000fc800078e0017 */
[----:B------:R0:W-:Y:S01]  /*4680*/  STG.E.U16 desc[UR36][R8.64], R3 ;  /* 0x0000000308007986 */ /* 0x0001e2000c101524 */
[----:B------:R-:W-:Y:S05]  /*4690*/  BRA `(.L_x_23460) ;  /* 0x0000000c009c7947 */ /* 0x000fea0003800000 */
.L_x_23462:
[----:B------:R-:W-:-:S13]  /*46a0*/  ISETP.GT.AND P0, PT, R3, 0x6, PT ;  /* 0x000000060300780c */ /* 0x000fda0003f04270 */
[----:B------:R-:W-:Y:S05]  /*46b0*/  @P0 BRA `(.L_x_23468) ;  /* 0x00000000003c0947 */ /* 0x000fea0003800000 */
[----:B------:R-:W-:-:S13]  /*46c0*/  ISETP.NE.AND P0, PT, R3, 0x5, PT ;  /* 0x000000050300780c */ /* 0x000fda0003f05270 */
[----:B------:R-:W-:Y:S05]  /*46d0*/  @!P0 BRA `(.L_x_23469) ;  /* 0x00000000001c8947 */ /* 0x000fea0003800000 */
[----:B------:R-:W-:-:S13]  /*46e0*/  ISETP.NE.AND P0, PT, R3, 0x6, PT ;  /* 0x000000060300780c */ /* 0x000fda0003f05270 */
[----:B------:R-:W-:Y:S05]  /*46f0*/  @P0 BRA `(.L_x_23465) ;  /* 0x0000000c001c0947 */ /* 0x000fea0003800000 */
[----:B------:R-:W-:Y:S01]  /*4700*/  LOP3.LUT R3, R0, 0xff, RZ, 0xc0, !PT ;  /* 0x000000ff00037812 */ /* 0x000fe200078ec0ff */
[----:B------:R-:W-:-:S05]  /*4710*/  IMAD.MOV.U32 R25, RZ, RZ, R23 ;  /* 0x000000ffff197224 */ /* 0x000fca00078e0017 */
[----:B------:R-:W0:Y:S02]  /*4720*/  I2F.U16 R3, R3 ;  /* 0x0000000300037306 */ /* 0x000e240000101000 */
[----:B0-----:R0:W-:Y:S01]  /*4730*/  STG.E desc[UR36][R8.64], R3 ;  /* 0x0000000308007986 */ /* 0x0011e2000c101924 */
[----:B------:R-:W-:Y:S05]  /*4740*/  BRA `(.L_x_23460) ;  /* 0x0000000c00707947 */ /* 0x000fea0003800000 */
.L_x_23469:
[----:B------:R-:W-:Y:S01]  /*4750*/  LOP3.LUT R3, R0, 0xff, RZ, 0xc0, !PT ;  /* 0x000000ff00037812 */ /* 0x000fe200078ec0ff */
[----:B------:R-:W-:-:S03]  /*4760*/  IMAD.MOV.U32 R25, RZ, RZ, R23 ;  /* 0x000000ffff197224 */ /* 0x000fc600078e0017 */
[----:B------:R-:W0:Y:S02]  /*4770*/  I2F.U16 R0, R3 ;  /* 0x0000000300007306 */ /* 0x000e240000101000 */
[----:B0-----:R-:W-:-:S05]  /*4780*/  F2FP.F16.F32.PACK_AB R0, RZ, R0 ;  /* 0x00000000ff00723e */ /* 0x001fca00000000ff */
[----:B------:R0:W-:Y:S01]  /*4790*/  STG.E.U16 desc[UR36][R8.64], R0 ;  /* 0x0000000008007986 */ /* 0x0001e2000c101524 */
[----:B------:R-:W-:Y:S05]  /*47a0*/  BRA `(.L_x_23460) ;  /* 0x0000000c00587947 */ /* 0x000fea0003800000 */
.L_x_23468:
        /* <DEDUP_REMOVED lines=8> */
[----:B------:R-:W-:Y:S01]  /*4830*/  IMAD.MOV.U32 R25, RZ, RZ, R23 ;  /* 0x000000ffff197224 */ /* 0x000fe200078e0017 */
[----:B------:R-:W0:Y:S02]  /*4840*/  I2F.U16 R4, R0 ;  /* 0x0000000000047306 */ /* 0x000e240000101000 */
[----:B0-----:R0:W-:Y:S01]  /*4850*/  STG.E.64 desc[UR36][R8.64], R4 ;  /* 0x0000000408007986 */ /* 0x0011e2000c101b24 */
[----:B------:R-:W-:Y:S05]  /*4860*/  BRA `(.L_x_23460) ;  /* 0x0000000c00287947 */ /* 0x000fea0003800000 */
.L_x_23471:
[----:B------:R-:W-:Y:S01]  /*4870*/  LOP3.LUT R0, R0, 0xff, RZ, 0xc0, !PT ;  /* 0x000000ff00007812 */ /* 0x000fe200078ec0ff */
[----:B------:R-:W-:-:S05]  /*4880*/  IMAD.MOV.U32 R25, RZ, RZ, R23 ;  /* 0x000000ffff197224 */ /* 0x000fca00078e0017 */
[----:B------:R-:W0:Y:S02]  /*4890*/  I2F.U16 R0, R0 ;  /* 0x0000000000007306 */ /* 0x000e240000101000 */
[----:B0-----:R-:W-:-:S04]  /*48a0*/  F2FP.F16.F32.PACK_AB R3, RZ, R0 ;  /* 0x00000000ff03723e */ /* 0x001fc800000000ff */
[----:B------:R-:W-:-:S05]  /*48b0*/  PRMT R3, R3, 0x5410, RZ ;  /* 0x0000541003037816 */ /* 0x000fca00000000ff */
[----:B------:R0:W-:Y:S01]  /*48c0*/  STG.E desc[UR36][R8.64], R3 ;  /* 0x0000000308007986 */ /* 0x0001e2000c101924 */
[----:B------:R-:W-:Y:S05]  /*48d0*/  BRA `(.L_x_23460) ;  /* 0x0000000c000c7947 */ /* 0x000fea0003800000 */
.L_x_23470:
[----:B------:R-:W-:Y:S01]  /*48e0*/  LOP3.LUT R4, R0, 0xff, RZ, 0xc0, !PT ;  /* 0x000000ff00047812 */ /* 0x000fe200078ec0ff */
[----:B------:R-:W-:-:S05]  /*48f0*/  IMAD.MOV.U32 R25, RZ, RZ, R23 ;  /* 0x000000ffff197224 */ /* 0x000fca00078e0017 */
[----:B------:R-:W0:Y:S02]  /*4900*/  I2F.F64.U16 R4, R4 ;  /* 0x0000000400047312 */ /* 0x000e240000101800 */
[----:B0-----:R0:W-:Y:S01]  /*4910*/  STG.E.64 desc[UR36][R8.64], R4 ;  /* 0x0000000408007986 */ /* 0x0011e2000c101b24 */
[----:B------:R-:W-:Y:S05]  /*4920*/  BRA `(.L_x_23460) ;  /* 0x0000000800f87947 */ /* 0x000fea0003800000 */
.L_x_23461:
        /* <DEDUP_REMOVED lines=13> */
.L_x_23474:
[----:B------:R-:W-:Y:S02]  /*4a00*/  LOP3.LUT R4, R0, 0xff, RZ, 0xc0, !PT ;  /* 0x000000ff00047812 */ /* 0x000fe400078ec0ff */
[----:B--234-:R-:W-:Y:S01]  /*4a10*/  CS2R R6, SRZ ;  /* 0x0000000000067805 */ /* 0x01cfe2000001ff00 */
[----:B------:R-:W-:-:S03]  /*4a20*/  IMAD.MOV.U32 R25, RZ, RZ, R23 ;  /* 0x000000ffff197224 */ /* 0x000fc600078e0017 */
[----:B------:R-:W0:Y:S02]  /*4a30*/  I2F.F64.U16 R4, R4 ;  /* 0x0000000400047312 */ /* 0x000e240000101800 */
[----:B0-----:R0:W-:Y:S01]  /*4a40*/  STG.E.128 desc[UR36][R8.64], R4 ;  /* 0x0000000408007986 */ /* 0x0011e2000c101d24 */
[----:B------:R-:W-:Y:S05]  /*4a50*/  BRA `(.L_x_23460) ;  /* 0x0000000800ac7947 */ /* 0x000fea0003800000 */
.L_x_23473:
        /* <DEDUP_REMOVED lines=8> */
[----:B--234-:R-:W0:Y:S02]  /*4ae0*/  I2F.U16 R7, R4 ;  /* 0x0000000400077306 */ /* 0x01ce240000101000 */
        /* <DEDUP_REMOVED lines=13> */
.L_x_23478:
[----:B------:R-:W-:Y:S05]  /*4bc0*/  BSYNC B0 ;  /* 0x0000000000007941 */ /* 0x000fea0003800000 */
.L_x_23477:
[----:B------:R-:W-:Y:S01]  /*4bd0*/  LOP3.LUT R5, R0, R5, RZ, 0xfc, !PT ;  /* 0x0000000500057212 */ /* 0x000fe200078efcff */
[----:B------:R-:W-:-:S04]  /*4be0*/  IMAD.MOV.U32 R25, RZ, RZ, R23 ;  /* 0x000000ffff197224 */ /* 0x000fc800078e0017 */
[----:B------:R0:W-:Y:S01]  /*4bf0*/  STG.E.U8 desc[UR36][R8.64], R5 ;  /* 0x0000000508007986 */ /* 0x0001e2000c101124 */
[----:B------:R-:W-:Y:S05]  /*4c00*/  BRA `(.L_x_23460) ;  /* 0x0000000800407947 */ /* 0x000fea0003800000 */
.L_x_23476:
        /* <DEDUP_REMOVED lines=14> */
.L_x_23480:
[----:B------:R-:W-:Y:S01]  /*4cf0*/  IMAD.MOV.U32 R0, RZ, RZ, 0x7f ;  /* 0x0000007fff007424 */ /* 0x000fe200078e00ff */
[----:B------:R-:W-:-:S04]  /*4d00*/  ISETP.GT.U32.AND P0, PT, R3, 0x7f800000, PT ;  /* 0x7f8000000300780c */ /* 0x000fc80003f04070 */
[----:B------:R-:W-:-:S09]  /*4d10*/  SEL R0, R0, 0x7c, P0 ;  /* 0x0000007c00007807 */ /* 0x000fd20000000000 */
.L_x_23481:
[----:B------:R-:W-:Y:S05]  /*4d20*/  BSYNC B0 ;  /* 0x0000000000007941 */ /* 0x000fea0003800000 */
.L_x_23479:
[----:B------:R-:W-:Y:S01]  /*4d30*/  LOP3.LUT R3, R5, 0x80000000, RZ, 0xc0, !PT ;  /* 0x8000000005037812 */ /* 0x000fe200078ec0ff */
[----:B------:R-:W-:-:S03]  /*4d40*/  IMAD.MOV.U32 R25, RZ, RZ, R23 ;  /* 0x000000ffff197224 */ /* 0x000fc600078e0017 */
[----:B------:R-:W-:-:S04]  /*4d50*/  SHF.R.U32.HI R3, RZ, 0x18, R3 ;  /* 0x00000018ff037819 */ /* 0x000fc80000011603 */
[----:B------:R-:W-:-:S05]  /*4d60*/  LOP3.LUT R3, R0, R3, RZ, 0xfc, !PT ;  /* 0x0000000300037212 */ /* 0x000fca00078efcff */
[----:B------:R0:W-:Y:S01]  /*4d70*/  STG.E.U8 desc[UR36][R8.64], R3 ;  /* 0x0000000308007986 */ /* 0x0001e2000c101124 */
[----:B------:R-:W-:Y:S05]  /*4d80*/  BRA `(.L_x_23460) ;  /* 0x0000000400e07947 */ /* 0x000fea0003800000 */
.L_x_23475:
[----:B------:R-:W-:Y:S01]  /*4d90*/  LOP3.LUT R3, R0, 0xff, RZ, 0xc0, !PT ;  /* 0x000000ff00037812 */ /* 0x000fe200078ec0ff */
[----:B------:R-:W-:-:S03]  /*4da0*/  IMAD.MOV.U32 R25, RZ, RZ, R23 ;  /* 0x000000ffff197224 */ /* 0x000fc600078e0017 */
[----:B------:R-:W0:Y:S02]  /*4db0*/  I2F.U16 R0, R3 ;  /* 0x0000000300007306 */ /* 0x000e240000101000 */
[----:B0-----:R-:W-:-:S05]  /*4dc0*/  F2FP.BF16.F32.PACK_AB R0, RZ, R0 ;  /* 0x00000000ff00723e */ /* 0x001fca00000010ff */
[----:B------:R0:W-:Y:S01]  /*4dd0*/  STG.E.U16 desc[UR36][R8.64], R0 ;  /* 0x0000000008007986 */ /* 0x0001e2000c101524 */
[----:B------:R-:W-:Y:S05]  /*4de0*/  BRA `(.L_x_23460) ;  /* 0x0000000400c87947 */ /* 0x000fea0003800000 */
.L_x_23472:
        /* <DEDUP_REMOVED lines=8> */
[----:B------:R-:W-:Y:S01]  /*4e70*/  LOP3.LUT R3, R0, 0xff, RZ, 0xc0, !PT ;  /* 0x000000ff00037812 */ /* 0x000fe200078ec0ff */
[----:B------:R-:W-:-:S04]  /*4e80*/  IMAD.MOV.U32 R25, RZ, RZ, R23 ;  /* 0x000000ffff197224 */ /* 0x000fc800078e0017 */
[----:B------:R0:W-:Y:S01]  /*4e90*/  STG.E.U16 desc[UR36][R8.64], R3 ;  /* 0x0000000308007986 */ /* 0x0001e2000c101524 */
[----:B------:R-:W-:Y:S05]  /*4ea0*/  BRA `(.L_x_23460) ;  /* 0x0000000400987947 */ /* 0x000fea0003800000 */
.L_x_23484:
        /* <DEDUP_REMOVED lines=18> */
.L_x_23487:
[----:B------:R-:W-:-:S04]  /*4fd0*/  LOP3.LUT R3, R5, 0x80000000, RZ, 0xc0, !PT ;  /* 0x8000000005037812 */ /* 0x000fc800078ec0ff */
[----:B------:R-:W-:-:S04]  /*4fe0*/  SHF.R.U32.HI R3, RZ, 0x18, R3 ;  /* 0x00000018ff037819 */ /* 0x000fc80000011603 */
[----:B------:R-:W-:-:S04]  /*4ff0*/  LOP3.LUT R0, R0, R3, RZ, 0xfc, !PT ;  /* 0x0000000300007212 */ /* 0x000fc800078efcff */
[----:B------:R-:W-:-:S07]  /*5000*/  PRMT R4, R0, 0x7610, R4 ;  /* 0x0000761000047816 */ /* 0x000fce0000000004 */
.L_x_23486:
[----:B------:R-:W-:Y:S05]  /*5010*/  BSYNC B0 ;  /* 0x0000000000007941 */ /* 0x000fea0003800000 */
.L_x_23485:
[----:B------:R0:W-:Y:S01]  /*5020*/  STG.E.U8 desc[UR36][R8.64], R4 ;  /* 0x0000000408007986 */ /* 0x0001e2000c101124 */
[----:B------:R-:W-:Y:S01]  /*5030*/  IMAD.MOV.U32 R25, RZ, RZ, R23 ;  /* 0x000000ffff197224 */ /* 0x000fe200078e0017 */
[----:B------:R-:W-:Y:S06]  /*5040*/  BRA `(.L_x_23460) ;  /* 0x0000000400307947 */ /* 0x000fec0003800000 */
.L_x_23483:
        /* <DEDUP_REMOVED lines=18> */
.L_x_23490:
[----:B------:R-:W-:-:S04]  /*5170*/  LOP3.LUT R3, R5, 0x80000000, RZ, 0xc0, !PT ;  /* 0x8000000005037812 */ /* 0x000fc800078ec0ff */
[----:B------:R-:W-:-:S04]  /*5180*/  SHF.R.U32.HI R3, RZ, 0x18, R3 ;  /* 0x00000018ff037819 */ /* 0x000fc80000011603 */
[----:B------:R-:W-:-:S04]  /*5190*/  LOP3.LUT R0, R0, R3, RZ, 0xfc, !PT ;  /* 0x0000000300007212 */ /* 0x000fc800078efcff */
[----:B------:R-:W-:-:S07]  /*51a0*/  PRMT R4, R0, 0x7610, R4 ;  /* 0x0000761000047816 */ /* 0x000fce0000000004 */
.L_x_23489:
[----:B------:R-:W-:Y:S05]  /*51b0*/  BSYNC B0 ;  /* 0x0000000000007941 */ /* 0x000fea0003800000 */
.L_x_23488:
[----:B------:R0:W-:Y:S01]  /*51c0*/  STG.E.U8 desc[UR36][R8.64], R4 ;  /* 0x0000000408007986 */ /* 0x0001e2000c101124 */
[----:B------:R-:W-:Y:S01]  /*51d0*/  IMAD.MOV.U32 R25, RZ, RZ, R23 ;  /* 0x000000ffff197224 */ /* 0x000fe200078e0017 */
[----:B------:R-:W-:Y:S06]  /*51e0*/  BRA `(.L_x_23460) ;  /* 0x0000000000c87947 */ /* 0x000fec0003800000 */
.L_x_23482:
        /* <DEDUP_REMOVED lines=8> */
[----:B--234-:R-:W0:Y:S02]  /*5270*/  I2F.U16 R6, R5 ;  /* 0x0000000500067306 */ /* 0x01ce240000101000 */
        /* <DEDUP_REMOVED lines=15> */
.L_x_23465:
[----:B------:R-:W-:Y:S01]  /*5370*/  MOV R14, 0x0 ;  /* 0x00000000000e7802 */ /* 0x000fe20000000f00 */
[----:B------:R-:W-:Y:S01]  /*5380*/  ULDC.64 UR4, c[0x4][0x198] ;  /* 0x0100660000047ab9 */ /* 0x000fe20000000a00 */
[----:B------:R-:W-:Y:S01]  /*5390*/  ULDC.64 UR6, c[0x4][0x1a0] ;  /* 0x0100680000067ab9 */ /* 0x000fe20000000a00 */
[----:B------:R-:W-:Y:S02]  /*53a0*/  IMAD.U32 R4, RZ, RZ, UR4 ;  /* 0x00000004ff047e24 */ /* 0x000fe4000f8e00ff */
[----:B------:R-:W-:Y:S01]  /*53b0*/  IMAD.U32 R5, RZ, RZ, UR5 ;  /* 0x00000005ff057e24 */ /* 0x000fe2000f8e00ff */
[----:B------:R-:W0:Y:S01]  /*53c0*/  LDC.64 R14, c[0x4][R14] ;  /* 0x010000000e0e7b82 */ /* 0x000e220000000a00 */
[----:B------:R-:W-:Y:S01]  /*53d0*/  ULDC.64 UR4, c[0x4][0x10] ;  /* 0x0100040000047ab9 */ /* 0x000fe20000000a00 */
[----:B--234-:R-:W-:Y:S02]  /*53e0*/  IMAD.U32 R6, RZ, RZ, UR6 ;  /* 0x00000006ff067e24 */ /* 0x01cfe4000f8e00ff */
        /* <DEDUP_REMOVED lines=8> */
.L_x_23493:
[----:B------:R-:W-:Y:S01]  /*5470*/  IMAD.MOV.U32 R25, RZ, RZ, R23 ;  /* 0x000000ffff197224 */ /* 0x000fe200078e0017 */
[----:B------:R-:W-:Y:S06]  /*5480*/  BRA `(.L_x_23460) ;  /* 0x0000000000207947 */ /* 0x000fec0003800000 */
.L_x_23492:
[----:B------:R-:W-:Y:S01]  /*5490*/  LOP3.LUT R4, R0, 0xff, RZ, 0xc0, !PT ;  /* 0x000000ff00047812 */ /* 0x000fe200078ec0ff */
[----:B------:R-:W-:Y:S02]  /*54a0*/  IMAD.MOV.U32 R5, RZ, RZ, RZ ;  /* 0x000000ffff057224 */ /* 0x000fe400078e00ff */
[----:B------:R-:W-:-:S03]  /*54b0*/  IMAD.MOV.U32 R25, RZ, RZ, R23 ;  /* 0x000000ffff197224 */ /* 0x000fc600078e0017 */
[----:B------:R0:W-:Y:S01]  /*54c0*/  STG.E.64 desc[UR36][R8.64], R4 ;  /* 0x0000000408007986 */ /* 0x0001e2000c101b24 */
[----:B------:R-:W-:Y:S05]  /*54d0*/  BRA `(.L_x_23460) ;  /* 0x00000000000c7947 */ /* 0x000fea0003800000 */
.L_x_23491:
[----:B------:R-:W-:Y:S01]  /*54e0*/  LOP3.LUT R3, R0, 0xff, RZ, 0xc0, !PT ;  /* 0x000000ff00037812 */ /* 0x000fe200078ec0ff */
[----:B------:R-:W-:-:S04]  /*54f0*/  IMAD.MOV.U32 R25, RZ, RZ, R23 ;  /* 0x000000ffff197224 */ /* 0x000fc800078e0017 */
[----:B------:R0:W-:Y:S03]  /*5500*/  STG.E desc[UR36][R8.64], R3 ;  /* 0x0000000308007986 */ /* 0x0001e6000c101924 */
.L_x_23460:
[----:B------:R-:W-:Y:S05]  /*5510*/  BSYNC B6 ;  /* 0x0000000000067941 */ /* 0x000fea0003800000 */
.L_x_23459:
        /* <DEDUP_REMOVED lines=23> */
.L_x_23499:
[----:B------:R0:W-:Y:S01]  /*5690*/  STG.E.U8 desc[UR36][R8.64], R22 ;  /* 0x0000001608007986 */ /* 0x0001e2000c101124 */
[----:B------:R-:W-:Y:S05]  /*56a0*/  BRA `(.L_x_23501) ;  /* 0x0000000c00987947 */ /* 0x000fea0003800000 */
.L_x_23498:
        /* <DEDUP_REMOVED lines=10> */
.L_x_23503:
[----:B------:R-:W-:-:S05]  /*5750*/  LOP3.LUT R3, R22, 0xff, RZ, 0xc0, !PT ;  /* 0x000000ff16037812 */ /* 0x000fca00078ec0ff */
[----:B------:R0:W-:Y:S01]  /*5760*/  STG.E desc[UR36][R8.64], R3 ;  /* 0x0000000308007986 */ /* 0x0001e2000c101924 */
[----:B------:R-:W-:Y:S05]  /*5770*/  BRA `(.L_x_23501) ;  /* 0x0000000c00647947 */ /* 0x000fea0003800000 */
.L_x_23502:
[----:B------:R-:W-:-:S05]  /*5780*/  LOP3.LUT R3, R22, 0xff, RZ, 0xc0, !PT ;  /* 0x000000ff16037812 */ /* 0x000fca00078ec0ff */
[----:B------:R0:W-:Y:S01]  /*5790*/  STG.E.U16 desc[UR36][R8.64], R3 ;  /* 0x0000000308007986 */ /* 0x0001e2000c101524 */
[----:B------:R-:W-:Y:S05]  /*57a0*/  BRA `(.L_x_23501) ;  /* 0x0000000c00587947 */ /* 0x000fea0003800000 */
.L_x_23497:
        /* <DEDUP_REMOVED lines=10> */
.L_x_23505:
[----:B------:R-:W-:-:S04]  /*5850*/  LOP3.LUT R22, R22, 0xff, RZ, 0xc0, !PT ;  /* 0x000000ff16167812 */ /* 0x000fc800078ec0ff */
[----:B------:R-:W0:Y:S02]  /*5860*/  I2F.U16 R0, R22 ;  /* 0x0000001600007306 */ /* 0x000e240000101000 */
[----:B0-----:R-:W-:-:S05]  /*5870*/  F2FP.F16.F32.PACK_AB R0, RZ, R0 ;  /* 0x00000000ff00723e */ /* 0x001fca00000000ff */
[----:B------:R0:W-:Y:S01]  /*5880*/  STG.E.U16 desc[UR36][R8.64], R0 ;  /* 0x0000000008007986 */ /* 0x0001e2000c101524 */
[----:B------:R-:W-:Y:S05]  /*5890*/  BRA `(.L_x_23501) ;  /* 0x0000000c001c7947 */ /* 0x000fea0003800000 */
.L_x_23504:
        /* <DEDUP_REMOVED lines=8> */
[----:B------:R-:W0:Y:S02]  /*5920*/  I2F.U16 R22, R22 ;  /* 0x0000001600167306 */ /* 0x000e240000101000 */
[----:B0-----:R0:W-:Y:S01]  /*5930*/  STG.E.64 desc[UR36][R8.64], R22 ;  /* 0x0000001608007986 */ /* 0x0011e2000c101b24 */
[----:B------:R-:W-:Y:S05]  /*5940*/  BRA `(.L_x_23501) ;  /* 0x0000000800f07947 */ /* 0x000fea0003800000 */
.L_x_23507:
[----:B------:R-:W-:-:S06]  /*5950*/  LOP3.LUT R22, R22, 0xff, RZ, 0xc0, !PT ;  /* 0x000000ff16167812 */ /* 0x000fcc00078ec0ff */
[----:B------:R-:W0:Y:S02]  /*5960*/  I2F.U16 R22, R22 ;  /* 0x0000001600167306 */ /* 0x000e240000101000 */
[----:B0-----:R-:W-:-:S04]  /*5970*/  F2FP.F16.F32.PACK_AB R3, RZ, R22 ;  /* 0x00000016ff03723e */ /* 0x001fc800000000ff */
[----:B------:R-:W-:-:S05]  /*5980*/  PRMT R3, R3, 0x5410, RZ ;  /* 0x0000541003037816 */ /* 0x000fca00000000ff */
[----:B------:R0:W-:Y:S01]  /*5990*/  STG.E desc[UR36][R8.64], R3 ;  /* 0x0000000308007986 */ /* 0x0001e2000c101924 */
[----:B------:R-:W-:Y:S05]  /*59a0*/  BRA `(.L_x_23501) ;  /* 0x0000000800d87947 */ /* 0x000fea0003800000 */
.L_x_23506:
[----:B------:R-:W-:-:S06]  /*59b0*/  LOP3.LUT R4, R22, 0xff, RZ, 0xc0, !PT ;  /* 0x000000ff16047812 */ /* 0x000fcc00078ec0ff */
[----:B------:R-:W0:Y:S02]  /*59c0*/  I2F.F64.U16 R4, R4 ;  /* 0x0000000400047312 */ /* 0x000e240000101800 */
[----:B0-----:R0:W-:Y:S01]  /*59d0*/  STG.E.64 desc[UR36][R8.64], R4 ;  /* 0x0000000408007986 */ /* 0x0011e2000c101b24 */
[----:B------:R-:W-:Y:S05]  /*59e0*/  BRA `(.L_x_23501) ;  /* 0x0000000800c87947 */ /* 0x000fea0003800000 */
.L_x_23496:
        /* <DEDUP_REMOVED lines=12> */
.L_x_23510:
[----:B------:R-:W-:Y:S02]  /*5ab0*/  LOP3.LUT R4, R22, 0xff, RZ, 0xc0, !PT ;  /* 0x000000ff16047812 */ /* 0x000fe400078ec0ff */
[----:B--234-:R-:W-:-:S04]  /*5ac0*/  CS2R R6, SRZ ;  /* 0x0000000000067805 */ /* 0x01cfc8000001ff00 */
[----:B------:R-:W0:Y:S02]  /*5ad0*/  I2F.F64.U16 R4, R4 ;  /* 0x0000000400047312 */ /* 0x000e240000101800 */
[----:B0-----:R0:W-:Y:S01]  /*5ae0*/  STG.E.128 desc[UR36][R8.64], R4 ;  /* 0x0000000408007986 */ /* 0x0011e2000c101d24 */
[----:B------:R-:W-:Y:S05]  /*5af0*/  BRA `(.L_x_23501) ;  /* 0x0000000800847947 */ /* 0x000fea0003800000 */
.L_x_23509:
        /* <DEDUP_REMOVED lines=22> */
.L_x_23514:
[----:B------:R-:W-:Y:S05]  /*5c60*/  BSYNC B0 ;  /* 0x0000000000007941 */ /* 0x000fea0003800000 */
.L_x_23513:
[----:B------:R-:W-:-:S05]  /*5c70*/  LOP3.LUT R5, R0, R5, RZ, 0xfc, !PT ;  /* 0x0000000500057212 */ /* 0x000fca00078efcff */
[----:B------:R0:W-:Y:S01]  /*5c80*/  STG.E.U8 desc[UR36][R8.64], R5 ;  /* 0x0000000508007986 */ /* 0x0001e2000c101124 */
[----:B------:R-:W-:Y:S05]  /*5c90*/  BRA `(.L_x_23501) ;  /* 0x00000008001c7947 */ /* 0x000fea0003800000 */
.L_x_23512:
        /* <DEDUP_REMOVED lines=14> */
.L_x_23516:
[----:B------:R-:W-:Y:S01]  /*5d80*/  IMAD.MOV.U32 R0, RZ, RZ, 0x7f ;  /* 0x0000007fff007424 */ /* 0x000fe200078e00ff */
[----:B------:R-:W-:-:S04]  /*5d90*/  ISETP.GT.U32.AND P0, PT, R3, 0x7f800000, PT ;  /* 0x7f8000000300780c */ /* 0x000fc80003f04070 */
[----:B------:R-:W-:-:S09]  /*5da0*/  SEL R0, R0, 0x7c, P0 ;  /* 0x0000007c00007807 */ /* 0x000fd20000000000 */
.L_x_23517:
[----:B------:R-:W-:Y:S05]  /*5db0*/  BSYNC B0 ;  /* 0x0000000000007941 */ /* 0x000fea0003800000 */
.L_x_23515:
[----:B------:R-:W-:-:S04]  /*5dc0*/  LOP3.LUT R3, R5, 0x80000000, RZ, 0xc0, !PT ;  /* 0x8000000005037812 */ /* 0x000fc800078ec0ff */
[----:B------:R-:W-:-:S04]  /*5dd0*/  SHF.R.U32.HI R3, RZ, 0x18, R3 ;  /* 0x00000018ff037819 */ /* 0x000fc80000011603 */
[----:B------:R-:W-:-:S05]  /*5de0*/  LOP3.LUT R3, R0, R3, RZ, 0xfc, !PT ;  /* 0x0000000300037212 */ /* 0x000fca00078efcff */
[----:B------:R0:W-:Y:S01]  /*5df0*/  STG.E.U8 desc[UR36][R8.64], R3 ;  /* 0x0000000308007986 */ /* 0x0001e2000c101124 */
[----:B------:R-:W-:Y:S05]  /*5e00*/  BRA `(.L_x_23501) ;  /* 0x0000000400c07947 */ /* 0x000fea0003800000 */
.L_x_23511:
[----:B------:R-:W-:-:S04]  /*5e10*/  LOP3.LUT R22, R22, 0xff, RZ, 0xc0, !PT ;  /* 0x000000ff16167812 */ /* 0x000fc800078ec0ff */
[----:B------:R-:W0:Y:S02]  /*5e20*/  I2F.U16 R0, R22 ;  /* 0x0000001600007306 */ /* 0x000e240000101000 */
[----:B0-----:R-:W-:-:S05]  /*5e30*/  F2FP.BF16.F32.PACK_AB R0, RZ, R0 ;  /* 0x00000000ff00723e */ /* 0x001fca00000010ff */
[----:B------:R0:W-:Y:S01]  /*5e40*/  STG.E.U16 desc[UR36][R8.64], R0 ;  /* 0x0000000008007986 */ /* 0x0001e2000c101524 */
[----:B------:R-:W-:Y:S05]  /*5e50*/  BRA `(.L_x_23501) ;  /* 0x0000000400ac7947 */ /* 0x000fea0003800000 */
.L_x_23508:
        /* <DEDUP_REMOVED lines=11> */
.L_x_23520:
        /* <DEDUP_REMOVED lines=18> */
.L_x_23523:
[----:B------:R-:W-:-:S04]  /*6030*/  LOP3.LUT R3, R5, 0x80000000, RZ, 0xc0, !PT ;  /* 0x8000000005037812 */ /* 0x000fc800078ec0ff */
[----:B------:R-:W-:-:S04]  /*6040*/  SHF.R.U32.HI R3, RZ, 0x18, R3 ;  /* 0x00000018ff037819 */ /* 0x000fc80000011603 */
[----:B------:R-:W-:-:S04]  /*6050*/  LOP3.LUT R0, R0, R3, RZ, 0xfc, !PT ;  /* 0x0000000300007212 */ /* 0x000fc800078efcff */
[----:B------:R-:W-:-:S07]  /*6060*/  PRMT R4, R0, 0x7610, R4 ;  /* 0x0000761000047816 */ /* 0x000fce0000000004 */
.L_x_23522:
[----:B------:R-:W-:Y:S05]  /*6070*/  BSYNC B0 ;  /* 0x0000000000007941 */ /* 0x000fea0003800000 */
.L_x_23521:
[----:B------:R0:W-:Y:S01]  /*6080*/  STG.E.U8 desc[UR36][R8.64], R4 ;  /* 0x0000000408007986 */ /* 0x0001e2000c101124 */
[----:B------:R-:W-:Y:S05]  /*6090*/  BRA `(.L_x_23501) ;  /* 0x00000004001c7947 */ /* 0x000fea0003800000 */
.L_x_23519:
        /* <DEDUP_REMOVED lines=18> */
.L_x_23526:
[----:B------:R-:W-:-:S04]  /*61c0*/  LOP3.LUT R3, R5, 0x80000000, RZ, 0xc0, !PT ;  /* 0x8000000005037812 */ /* 0x000fc800078ec0ff */
[----:B------:R-:W-:-:S04]  /*61d0*/  SHF.R.U32.HI R3, RZ, 0x18, R3 ;  /* 0x00000018ff037819 */ /* 0x000fc80000011603 */
[----:B------:R-:W-:-:S04]  /*61e0*/  LOP3.LUT R0, R0, R3, RZ, 0xfc, !PT ;  /* 0x0000000300007212 */ /* 0x000fc800078efcff */
[----:B------:R-:W-:-:S07]  /*61f0*/  PRMT R4, R0, 0x7610, R4 ;  /* 0x0000761000047816 */ /* 0x000fce0000000004 */
.L_x_23525:
[----:B------:R-:W-:Y:S05]  /*6200*/  BSYNC B0 ;  /* 0x0000000000007941 */ /* 0x000fea0003800000 */
.L_x_23524:
[----:B------:R0:W-:Y:S01]  /*6210*/  STG.E.U8 desc[UR36][R8.64], R4 ;  /* 0x0000000408007986 */ /* 0x0001e2000c101124 */
[----:B------:R-:W-:Y:S05]  /*6220*/  BRA `(.L_x_23501) ;  /* 0x0000000000b87947 */ /* 0x000fea0003800000 */
.L_x_23518:
        /* <DEDUP_REMOVED lines=23> */
.L_x_23500:
        /* <DEDUP_REMOVED lines=8> */
[----:B--234-:R-:W-:-:S02]  /*6420*/  IMAD.U32 R6, RZ, RZ, UR4 ;  /* 0x00000004ff067e24 */ /* 0x01cfc4000f8e00ff */
[----:B------:R-:W-:Y:S02]  /*6430*/  IMAD.U32 R7, RZ, RZ, UR5 ;  /* 0x00000005ff077e24 */ /* 0x000fe4000f8e00ff */
[----:B------:R-:W-:Y:S02]  /*6440*/  IMAD.U32 R11, RZ, RZ, UR7 ;  /* 0x00000007ff0b7e24 */ /* 0x000fe4000f8e00ff */
[----:B------:R-:W-:Y:S02]  /*6450*/  IMAD.MOV.U32 R8, RZ, RZ, 0x65 ;  /* 0x00000065ff087424 */ /* 0x000fe400078e00ff */
[----:B------:R-:W-:Y:S02]  /*6460*/  IMAD.MOV.U32 R12, RZ, RZ, 0x1 ;  /* 0x00000001ff0c7424 */ /* 0x000fe400078e00ff */
[----:B------:R-:W-:-:S07]  /*6470*/  IMAD.MOV.U32 R13, RZ, RZ, RZ ;  /* 0x000000ffff0d7224 */ /* 0x000fce00078e00ff */
[----:B------:R-:W-:-:S07]  /*6480*/  LEPC R20, `(.L_x_23529) ;  /* 0x000000001014794e */ /* 0x000fce0000000000 */
[----:B0-----:R-:W-:Y:S05]  /*6490*/  CALL.ABS.NOINC R14 ;  /* 0x000000000e007343 */ /* 0x001fea0003c00000 */
.L_x_23529:
[----:B------:R-:W-:Y:S05]  /*64a0*/  BRA `(.L_x_23501) ;  /* 0x0000000000187947 */ /* 0x000fea0003800000 */
.L_x_23528:
[----:B------:R-:W-:Y:S01]  /*64b0*/  LOP3.LUT R22, R22, 0xff, RZ, 0xc0, !PT ;  /* 0x000000ff16167812 */ /* 0x000fe200078ec0ff */
[----:B------:R-:W-:-:S05]  /*64c0*/  IMAD.MOV.U32 R23, RZ, RZ, RZ ;  /* 0x000000ffff177224 */ /* 0x000fca00078e00ff */
[----:B------:R0:W-:Y:S01]  /*64d0*/  STG.E.64 desc[UR36][R8.64], R22 ;  /* 0x0000001608007986 */ /* 0x0001e2000c101b24 */
[----:B------:R-:W-:Y:S05]  /*64e0*/  BRA `(.L_x_23501) ;  /* 0x0000000000087947 */ /* 0x000fea0003800000 */
.L_x_23527:
[----:B------:R-:W-:-:S05]  /*64f0*/  LOP3.LUT R3, R22, 0xff, RZ, 0xc0, !PT ;  /* 0x000000ff16037812 */ /* 0x000fca00078ec0ff */
[----:B------:R0:W-:Y:S02]  /*6500*/  STG.E desc[UR36][R8.64], R3 ;  /* 0x0000000308007986 */ /* 0x0001e4000c101924 */
.L_x_23501:
[----:B------:R-:W-:-:S05]  /*6510*/  VIADD R25, R25, 0x80 ;  /* 0x0000008019197836 */ /* 0x000fca0000000000 */
[----:B------:R-:W-:-:S13]  /*6520*/  ISETP.GE.AND P0, PT, R25, R16, PT ;  /* 0x000000101900720c */ /* 0x000fda0003f06270 */
        /* <DEDUP_REMOVED lines=21> */
.L_x_23533:
[----:B------:R0:W-:Y:S01]  /*6680*/  STG.E.U8 desc[UR36][R8.64], R17 ;  /* 0x0000001108007986 */ /* 0x0001e2000c101124 */
[----:B------:R-:W-:Y:S05]  /*6690*/  BRA `(.L_x_23535) ;  /* 0x0000000c00987947 */ /* 0x000fea0003800000 */
.L_x_23532:
        /* <DEDUP_REMOVED lines=10> */
.L_x_23537:
[----:B------:R-:W-:-:S05]  /*6740*/  LOP3.LUT R17, R17, 0xff, RZ, 0xc0, !PT ;  /* 0x000000ff11117812 */ /* 0x000fca00078ec0ff */
[----:B------:R0:W-:Y:S01]  /*6750*/  STG.E desc[UR36][R8.64], R17 ;  /* 0x0000001108007986 */ /* 0x0001e2000c101924 */
[----:B------:R-:W-:Y:S05]  /*6760*/  BRA `(.L_x_23535) ;  /* 0x0000000c00647947 */ /* 0x000fea0003800000 */
.L_x_23536:
[----:B------:R-:W-:-:S05]  /*6770*/  LOP3.LUT R17, R17, 0xff, RZ, 0xc0, !PT ;  /* 0x000000ff11117812 */ /* 0x000fca00078ec0ff */
[----:B------:R0:W-:Y:S01]  /*6780*/  STG.E.U16 desc[UR36][R8.64], R17 ;  /* 0x0000001108007986 */ /* 0x0001e2000c101524 */
[----:B------:R-:W-:Y:S05]  /*6790*/  BRA `(.L_x_23535) ;  /* 0x0000000c00587947 */ /* 0x000fea0003800000 */
.L_x_23531:
        /* <DEDUP_REMOVED lines=10> */
.L_x_23539:
[----:B------:R-:W-:-:S04]  /*6840*/  LOP3.LUT R17, R17, 0xff, RZ, 0xc0, !PT ;  /* 0x000000ff11117812 */ /* 0x000fc800078ec0ff */
[----:B------:R-:W0:Y:S02]  /*6850*/  I2F.U16 R0, R17 ;  /* 0x0000001100007306 */ /* 0x000e240000101000 */
[----:B0-----:R-:W-:-:S05]  /*6860*/  F2FP.F16.F32.PACK_AB R0, RZ, R0 ;  /* 0x00000000ff00723e */ /* 0x001fca00000000ff */
[----:B------:R0:W-:Y:S01]  /*6870*/  STG.E.U16 desc[UR36][R8.64], R0 ;  /* 0x0000000008007986 */ /* 0x0001e2000c101524 */
[----:B------:R-:W-:Y:S05]  /*6880*/  BRA `(.L_x_23535) ;  /* 0x0000000c001c7947 */ /* 0x000fea0003800000 */
.L_x_23538:
        /* <DEDUP_REMOVED lines=11> */
.L_x_23541:
[----:B------:R-:W-:-:S06]  /*6940*/  LOP3.LUT R17, R17, 0xff, RZ, 0xc0, !PT ;  /* 0x000000ff11117812 */ /* 0x000fcc00078ec0ff */
[----:B------:R-:W0:Y:S02]  /*6950*/  I2F.U16 R17, R17 ;  /* 0x0000001100117306 */ /* 0x000e240000101000 */
[----:B0-----:R-:W-:-:S04]  /*6960*/  F2FP.F16.F32.PACK_AB R3, RZ, R17 ;  /* 0x00000011ff03723e */ /* 0x001fc800000000ff */
[----:B------:R-:W-:-:S05]  /*6970*/  PRMT R3, R3, 0x5410, RZ ;  /* 0x0000541003037816 */ /* 0x000fca00000000ff */
[----:B------:R0:W-:Y:S01]  /*6980*/  STG.E desc[UR36][R8.64], R3 ;  /* 0x0000000308007986 */ /* 0x0001e2000c101924 */
[----:B------:R-:W-:Y:S05]  /*6990*/  BRA `(.L_x_23535) ;  /* 0x0000000800d87947 */ /* 0x000fea0003800000 */
.L_x_23540:
[----:B------:R-:W-:-:S06]  /*69a0*/  LOP3.LUT R4, R17, 0xff, RZ, 0xc0, !PT ;  /* 0x000000ff11047812 */ /* 0x000fcc00078ec0ff */
[----:B------:R-:W0:Y:S02]  /*69b0*/  I2F.F64.U16 R4, R4 ;  /* 0x0000000400047312 */ /* 0x000e240000101800 */
[----:B0-----:R0:W-:Y:S01]  /*69c0*/  STG.E.64 desc[UR36][R8.64], R4 ;  /* 0x0000000408007986 */ /* 0x0011e2000c101b24 */
[----:B------:R-:W-:Y:S05]  /*69d0*/  BRA `(.L_x_23535) ;  /* 0x0000000800c87947 */ /* 0x000fea0003800000 */
.L_x_23530:
        /* <DEDUP_REMOVED lines=12> */
.L_x_23544:
[----:B------:R-:W-:Y:S02]  /*6aa0*/  LOP3.LUT R4, R17, 0xff, RZ, 0xc0, !PT ;  /* 0x000000ff11047812 */ /* 0x000fe400078ec0ff */
[----:B--234-:R-:W-:-:S04]  /*6ab0*/  CS2R R6, SRZ ;  /* 0x0000000000067805 */ /* 0x01cfc8000001ff00 */
[----:B------:R-:W0:Y:S02]  /*6ac0*/  I2F.F64.U16 R4, R4 ;  /* 0x0000000400047312 */ /* 0x000e240000101800 */
[----:B0-----:R0:W-:Y:S01]  /*6ad0*/  STG.E.128 desc[UR36][R8.64], R4 ;  /* 0x0000000408007986 */ /* 0x0011e2000c101d24 */
[----:B------:R-:W-:Y:S05]  /*6ae0*/  BRA `(.L_x_23535) ;  /* 0x0000000800847947 */ /* 0x000fea0003800000 */
.L_x_23543:
        /* <DEDUP_REMOVED lines=22> */
.L_x_23548:
[----:B------:R-:W-:Y:S05]  /*6c50*/  BSYNC B0 ;  /* 0x0000000000007941 */ /* 0x000fea0003800000 */
.L_x_23547:
[----:B------:R-:W-:-:S05]  /*6c60*/  LOP3.LUT R5, R0, R5, RZ, 0xfc, !PT ;  /* 0x0000000500057212 */ /* 0x000fca00078efcff */
[----:B------:R0:W-:Y:S01]  /*6c70*/  STG.E.U8 desc[UR36][R8.64], R5 ;  /* 0x0000000508007986 */ /* 0x0001e2000c101124 */
[----:B------:R-:W-:Y:S05]  /*6c80*/  BRA `(.L_x_23535) ;  /* 0x00000008001c7947 */ /* 0x000fea0003800000 */
.L_x_23546:
        /* <DEDUP_REMOVED lines=14> */
.L_x_23550:
[----:B------:R-:W-:Y:S01]  /*6d70*/  IMAD.MOV.U32 R0, RZ, RZ, 0x7f ;  /* 0x0000007fff007424 */ /* 0x000fe200078e00ff */
[----:B------:R-:W-:-:S04]  /*6d80*/  ISETP.GT.U32.AND P0, PT, R3, 0x7f800000, PT ;  /* 0x7f8000000300780c */ /* 0x000fc80003f04070 */
[----:B------:R-:W-:-:S09]  /*6d90*/  SEL R0, R0, 0x7c, P0 ;  /* 0x0000007c00007807 */ /* 0x000fd20000000000 */
.L_x_23551:
[----:B------:R-:W-:Y:S05]  /*6da0*/  BSYNC B0 ;  /* 0x0000000000007941 */ /* 0x000fea0003800000 */
.L_x_23549:
[----:B------:R-:W-:-:S04]  /*6db0*/  LOP3.LUT R3, R17, 0x80000000, RZ, 0xc0, !PT ;  /* 0x8000000011037812 */ /* 0x000fc800078ec0ff */
[----:B------:R-:W-:-:S04]  /*6dc0*/  SHF.R.U32.HI R3, RZ, 0x18, R3 ;  /* 0x00000018ff037819 */ /* 0x000fc80000011603 */
[----:B------:R-:W-:-:S05]  /*6dd0*/  LOP3.LUT R3, R0, R3, RZ, 0xfc, !PT ;  /* 0x0000000300037212 */ /* 0x000fca00078efcff */
[----:B------:R0:W-:Y:S01]  /*6de0*/  STG.E.U8 desc[UR36][R8.64], R3 ;  /* 0x0000000308007986 */ /* 0x0001e2000c101124 */
[----:B------:R-:W-:Y:S05]  /*6df0*/  BRA `(.L_x_23535) ;  /* 0x0000000400c07947 */ /* 0x000fea0003800000 */
.L_x_23545:
[----:B------:R-:W-:-:S04]  /*6e00*/  LOP3.LUT R17, R17, 0xff, RZ, 0xc0, !PT ;  /* 0x000000ff11117812 */ /* 0x000fc800078ec0ff */
[----:B------:R-:W0:Y:S02]  /*6e10*/  I2F.U16 R0, R17 ;  /* 0x0000001100007306 */ /* 0x000e240000101000 */
[----:B0-----:R-:W-:-:S05]  /*6e20*/  F2FP.BF16.F32.PACK_AB R0, RZ, R0 ;  /* 0x00000000ff00723e */ /* 0x001fca00000010ff */
[----:B------:R0:W-:Y:S01]  /*6e30*/  STG.E.U16 desc[UR36][R8.64], R0 ;  /* 0x0000000008007986 */ /* 0x0001e2000c101524 */
[----:B------:R-:W-:Y:S05]  /*6e40*/  BRA `(.L_x_23535) ;  /* 0x0000000400ac7947 */ /* 0x000fea0003800000 */
.L_x_23542:
        /* <DEDUP_REMOVED lines=11> */
.L_x_23554:
        /* <DEDUP_REMOVED lines=18> */
.L_x_23557:
[----:B------:R-:W-:-:S04]  /*7020*/  LOP3.LUT R3, R17, 0x80000000, RZ, 0xc0, !PT ;  /* 0x8000000011037812 */ /* 0x000fc800078ec0ff */
[----:B------:R-:W-:-:S04]  /*7030*/  SHF.R.U32.HI R3, RZ, 0x18, R3 ;  /* 0x00000018ff037819 */ /* 0x000fc80000011603 */
[----:B------:R-:W-:-:S04]  /*7040*/  LOP3.LUT R0, R0, R3, RZ, 0xfc, !PT ;  /* 0x0000000300007212 */ /* 0x000fc800078efcff */
[----:B------:R-:W-:-:S07]  /*7050*/  PRMT R4, R0, 0x7610, R4 ;  /* 0x0000761000047816 */ /* 0x000fce0000000004 */
.L_x_23556:
[----:B------:R-:W-:Y:S05]  /*7060*/  BSYNC B0 ;  /* 0x0000000000007941 */ /* 0x000fea0003800000 */
.L_x_23555:
[----:B------:R0:W-:Y:S01]  /*7070*/  STG.E.U8 desc[UR36][R8.64], R4 ;  /* 0x0000000408007986 */ /* 0x0001e2000c101124 */
[----:B------:R-:W-:Y:S05]  /*7080*/  BRA `(.L_x_23535) ;  /* 0x00000004001c7947 */ /* 0x000fea0003800000 */
.L_x_23553:
        /* <DEDUP_REMOVED lines=18> */
.L_x_23560:
[----:B------:R-:W-:-:S04]  /*71b0*/  LOP3.LUT R3, R17, 0x80000000, RZ, 0xc0, !PT ;  /* 0x8000000011037812 */ /* 0x000fc800078ec0ff */
[----:B------:R-:W-:-:S04]  /*71c0*/  SHF.R.U32.HI R3, RZ, 0x18, R3 ;  /* 0x00000018ff037819 */ /* 0x000fc80000011603 */
[----:B------:R-:W-:-:S04]  /*71d0*/  LOP3.LUT R0, R0, R3, RZ, 0xfc, !PT ;  /* 0x0000000300007212 */ /* 0x000fc800078efcff */
[----:B------:R-:W-:-:S07]  /*71e0*/  PRMT R4, R0, 0x7610, R4 ;  /* 0x0000761000047816 */ /* 0x000fce0000000004 */
.L_x_23559:
[----:B------:R-:W-:Y:S05]  /*71f0*/  BSYNC B0 ;  /* 0x0000000000007941 */ /* 0x000fea0003800000 */
.L_x_23558:
[----:B------:R0:W-:Y:S01]  /*7200*/  STG.E.U8 desc[UR36][R8.64], R4 ;  /* 0x0000000408007986 */ /* 0x0001e2000c101124 */
[----:B------:R-:W-:Y:S05]  /*7210*/  BRA `(.L_x_23535) ;  /* 0x0000000000b87947 */ /* 0x000fea0003800000 */
.L_x_23552:
[----:B------:R-:W-:-:S13]  /*7220*/  ISETP.NE.AND P0, PT, R0, 0x1c, PT ;  /* 0x0000001c0000780c */ /* 0x000fda0003f05270 */
[----:B------:R-:W-:Y:S05]  /*7230*/  @!P0 BRA `(.L_x_23561) ;  /* 0x0000000000a88947 */ /* 0x000fea0003800000 */
[----:B------:R-:W-:-:S13]  /*7240*/  ISETP.NE.AND P0, PT, R0, 0x1d, PT ;  /* 0x0000001d0000780c */ /* 0x000fda0003f05270 */
[----:B------:R-:W-:Y:S05]  /*7250*/  @!P0 BRA `(.L_x_23562) ;  /* 0x0000000000908947 */ /* 0x000fea0003800000 */
[----:B------:R-:W-:-:S13]  /*7260*/  ISETP.NE.AND P0, PT, R0, 0x2c, PT ;  /* 0x0000002c0000780c */ /* 0x000fda0003f05270 */
[----:B------:R-:W-:Y:S05]  /*7270*/  @P0 BRA `(.L_x_23534) ;  /* 0x0000000000440947 */ /* 0x000fea0003800000 */
[----:B------:R-:W-:-:S04]  /*7280*/  LOP3.LUT R17, R17, 0xff, RZ, 0xc0, !PT ;  /* 0x000000ff11117812 */ /* 0x000fc800078ec0ff */
        /* <DEDUP_REMOVED lines=16> */
.L_x_23534:
        /* <DEDUP_REMOVED lines=16> */
.L_x_23563:
[----:B------:R-:W-:Y:S05]  /*7490*/  BRA `(.L_x_23535) ;  /* 0x0000000000187947 */ /* 0x000fea0003800000 */
.L_x_23562:
[----:B------:R-:W-:Y:S01]  /*74a0*/  LOP3.LUT R4, R17, 0xff, RZ, 0xc0, !PT ;  /* 0x000000ff11047812 */ /* 0x000fe200078ec0ff */
[----:B------:R-:W-:-:S05]  /*74b0*/  IMAD.MOV.U32 R5, RZ, RZ, RZ ;  /* 0x000000ffff057224 */ /* 0x000fca00078e00ff */
[----:B------:R0:W-:Y:S01]  /*74c0*/  STG.E.64 desc[UR36][R8.64], R4 ;  /* 0x0000000408007986 */ /* 0x0001e2000c101b24 */
[----:B------:R-:W-:Y:S05]  /*74d0*/  BRA `(.L_x_23535) ;  /* 0x0000000000087947 */ /* 0x000fea0003800000 */
.L_x_23561:
[----:B------:R-:W-:-:S05]  /*74e0*/  LOP3.LUT R17, R17, 0xff, RZ, 0xc0, !PT ;  /* 0x000000ff11117812 */ /* 0x000fca00078ec0ff */
[----:B------:R0:W-:Y:S02]  /*74f0*/  STG.E desc[UR36][R8.64], R17 ;  /* 0x0000001108007986 */ /* 0x0001e4000c101924 */
.L_x_23535:
[----:B------:R-:W-:-:S07]  /*7500*/  VIADD R25, R25, 0x80 ;  /* 0x0000008019197836 */ /* 0x000fce0000000000 */
.L_x_23495:
[----:B------:R-:W-:Y:S05]  /*7510*/  BSYNC B6 ;  /* 0x0000000000067941 */ /* 0x000fea0003800000 */
.L_x_23494:
        /* <DEDUP_REMOVED lines=21> */
.L_x_23567:
[----:B------:R-:W-:Y:S01]  /*7670*/  STG.E.U8 desc[UR36][R2.64], R18 ;  /* 0x0000001202007986 */ /* 0x000fe2000c101124 */
[----:B------:R-:W-:Y:S05]  /*7680*/  EXIT ;  /* 0x000000000000794d */ /* 0x000fea0003800000 */
.L_x_23566:
        /* <DEDUP_REMOVED lines=10> */
.L_x_23570:
[----:B------:R-:W-:-:S05]  /*7730*/  LOP3.LUT R5, R18, 0xff, RZ, 0xc0, !PT ;  /* 0x000000ff12057812 */ /* 0x000fca00078ec0ff */
[----:B------:R-:W-:Y:S01]  /*7740*/  STG.E desc[UR36][R2.64], R5 ;  /* 0x0000000502007986 */ /* 0x000fe2000c101924 */
[----:B------:R-:W-:Y:S05]  /*7750*/  EXIT ;  /* 0x000000000000794d */ /* 0x000fea0003800000 */
.L_x_23569:
[----:B------:R-:W-:-:S05]  /*7760*/  LOP3.LUT R5, R18, 0xff, RZ, 0xc0, !PT ;  /* 0x000000ff12057812 */ /* 0x000fca00078ec0ff */
[----:B------:R-:W-:Y:S01]  /*7770*/  STG.E.U16 desc[UR36][R2.64], R5 ;  /* 0x0000000502007986 */ /* 0x000fe2000c101524 */
[----:B------:R-:W-:Y:S05]  /*7780*/  EXIT ;  /* 0x000000000000794d */ /* 0x000fea0003800000 */
.L_x_23565:
        /* <DEDUP_REMOVED lines=10> */
.L_x_23572:
[----:B------:R-:W-:-:S04]  /*7830*/  LOP3.LUT R18, R18, 0xff, RZ, 0xc0, !PT ;  /* 0x000000ff12127812 */ /* 0x000fc800078ec0ff */
[----:B------:R-:W0:Y:S02]  /*7840*/  I2F.U16 R0, R18 ;  /* 0x0000001200007306 */ /* 0x000e240000101000 */
[----:B0-----:R-:W-:-:S05]  /*7850*/  F2FP.F16.F32.PACK_AB R0, RZ, R0 ;  /* 0x00000000ff00723e */ /* 0x001fca00000000ff */
[----:B------:R-:W-:Y:S01]  /*7860*/  STG.E.U16 desc[UR36][R2.64], R0 ;  /* 0x0000000002007986 */ /* 0x000fe2000c101524 */
[----:B------:R-:W-:Y:S05]  /*7870*/  EXIT ;  /* 0x000000000000794d */ /* 0x000fea0003800000 */
.L_x_23571:
        /* <DEDUP_REMOVED lines=9> */
[----:B0-----:R-:W-:Y:S01]  /*7910*/  STG.E.64 desc[UR36][R2.64], R18 ;  /* 0x0000001202007986 */ /* 0x001fe2000c101b24 */
[----:B------:R-:W-:Y:S05]  /*7920*/  EXIT ;  /* 0x000000000000794d */ /* 0x000fea0003800000 */
.L_x_23574:
[----:B------:R-:W-:-:S06]  /*7930*/  LOP3.LUT R18, R18, 0xff, RZ, 0xc0, !PT ;  /* 0x000000ff12127812 */ /* 0x000fcc00078ec0ff */
[----:B------:R-:W0:Y:S02]  /*7940*/  I2F.U16 R18, R18 ;  /* 0x0000001200127306 */ /* 0x000e240000101000 */
[----:B0-----:R-:W-:-:S04]  /*7950*/  F2FP.F16.F32.PACK_AB R5, RZ, R18 ;  /* 0x00000012ff05723e */ /* 0x001fc800000000ff */
[----:B------:R-:W-:-:S05]  /*7960*/  PRMT R5, R5, 0x5410, RZ ;  /* 0x0000541005057816 */ /* 0x000fca00000000ff */
[----:B------:R-:W-:Y:S01]  /*7970*/  STG.E desc[UR36][R2.64], R5 ;  /* 0x0000000502007986 */ /* 0x000fe2000c101924 */
[----:B------:R-:W-:Y:S05]  /*7980*/  EXIT ;  /* 0x000000000000794d */ /* 0x000fea0003800000 */
.L_x_23573:
[----:B------:R-:W-:-:S06]  /*7990*/  LOP3.LUT R4, R18, 0xff, RZ, 0xc0, !PT ;  /* 0x000000ff12047812 */ /* 0x000fcc00078ec0ff */
[----:B------:R-:W0:Y:S02]  /*79a0*/  I2F.F64.U16 R4, R4 ;  /* 0x0000000400047312 */ /* 0x000e240000101800 */
[----:B0-----:R-:W-:Y:S01]  /*79b0*/  STG.E.64 desc[UR36][R2.64], R4 ;  /* 0x0000000402007986 */ /* 0x001fe2000c101b24 */
[----:B------:R-:W-:Y:S05]  /*79c0*/  EXIT ;  /* 0x000000000000794d */ /* 0x000fea0003800000 */
.L_x_23564:
        /* <DEDUP_REMOVED lines=12> */
.L_x_23577:
[----:B------:R-:W-:Y:S02]  /*7a90*/  LOP3.LUT R4, R18, 0xff, RZ, 0xc0, !PT ;  /* 0x000000ff12047812 */ /* 0x000fe400078ec0ff */
[----:B--234-:R-:W-:-:S04]  /*7aa0*/  CS2R R6, SRZ ;  /* 0x0000000000067805 */ /* 0x01cfc8000001ff00 */
[----:B------:R-:W0:Y:S02]  /*7ab0*/  I2F.F64.U16 R4, R4 ;  /* 0x0000000400047312 */ /* 0x000e240000101800 */
[----:B0-----:R-:W-:Y:S01]  /*7ac0*/  STG.E.128 desc[UR36][R2.64], R4 ;  /* 0x0000000402007986 */ /* 0x001fe2000c101d24 */
[----:B------:R-:W-:Y:S05]  /*7ad0*/  EXIT ;  /* 0x000000000000794d */ /* 0x000fea0003800000 */
.L_x_23576:
        /* <DEDUP_REMOVED lines=22> */
.L_x_23581:
[----:B------:R-:W-:Y:S05]  /*7c40*/  BSYNC B0 ;  /* 0x0000000000007941 */ /* 0x000fea0003800000 */
.L_x_23580:
[----:B------:R-:W-:-:S05]  /*7c50*/  LOP3.LUT R5, R0, R5, RZ, 0xfc, !PT ;  /* 0x0000000500057212 */ /* 0x000fca00078efcff */
[----:B------:R-:W-:Y:S01]  /*7c60*/  STG.E.U8 desc[UR36][R2.64], R5 ;  /* 0x0000000502007986 */ /* 0x000fe2000c101124 */
[----:B------:R-:W-:Y:S05]  /*7c70*/  EXIT ;  /* 0x000000000000794d */ /* 0x000fea0003800000 */
.L_x_23579:
        /* <DEDUP_REMOVED lines=14> */
.L_x_23583:
[----:B------:R-:W-:Y:S01]  /*7d60*/  IMAD.MOV.U32 R0, RZ, RZ, 0x7f ;  /* 0x0000007fff007424 */ /* 0x000fe200078e00ff */
[----:B------:R-:W-:-:S04]  /*7d70*/  ISETP.GT.U32.AND P0, PT, R4, 0x7f800000, PT ;  /* 0x7f8000000400780c */ /* 0x000fc80003f04070 */
[----:B------:R-:W-:-:S09]  /*7d80*/  SEL R0, R0, 0x7c, P0 ;  /* 0x0000007c00007807 */ /* 0x000fd20000000000 */
.L_x_23584:
[----:B------:R-:W-:Y:S05]  /*7d90*/  BSYNC B0 ;  /* 0x0000000000007941 */ /* 0x000fea0003800000 */
.L_x_23582:
[----:B------:R-:W-:-:S04]  /*7da0*/  LOP3.LUT R4, R5, 0x80000000, RZ, 0xc0, !PT ;  /* 0x8000000005047812 */ /* 0x000fc800078ec0ff */
[----:B------:R-:W-:-:S04]  /*7db0*/  SHF.R.U32.HI R5, RZ, 0x18, R4 ;  /* 0x00000018ff057819 */ /* 0x000fc80000011604 */
[----:B------:R-:W-:-:S05]  /*7dc0*/  LOP3.LUT R5, R0, R5, RZ, 0xfc, !PT ;  /* 0x0000000500057212 */ /* 0x000fca00078efcff */
[----:B------:R-:W-:Y:S01]  /*7dd0*/  STG.E.U8 desc[UR36][R2.64], R5 ;  /* 0x0000000502007986 */ /* 0x000fe2000c101124 */
[----:B------:R-:W-:Y:S05]  /*7de0*/  EXIT ;  /* 0x000000000000794d */ /* 0x000fea0003800000 */
.L_x_23578:
[----:B------:R-:W-:-:S04]  /*7df0*/  LOP3.LUT R18, R18, 0xff, RZ, 0xc0, !PT ;  /* 0x000000ff12127812 */ /* 0x000fc800078ec0ff */
[----:B------:R-:W0:Y:S02]  /*7e00*/  I2F.U16 R0, R18 ;  /* 0x0000001200007306 */ /* 0x000e240000101000 */
[----:B0-----:R-:W-:-:S05]  /*7e10*/  F2FP.BF16.F32.PACK_AB R0, RZ, R0 ;  /* 0x00000000ff00723e */ /* 0x001fca00000010ff */
[----:B------:R-:W-:Y:S01]  /*7e20*/  STG.E.U16 desc[UR36][R2.64], R0 ;  /* 0x0000000002007986 */ /* 0x000fe2000c101524 */
[----:B------:R-:W-:Y:S05]  /*7e30*/  EXIT ;  /* 0x000000000000794d */ /* 0x000fea0003800000 */
.L_x_23575:
        /* <DEDUP_REMOVED lines=11> */
.L_x_23587:
[----:B------:R-:W-:Y:S01]  /*7ef0*/  LOP3.LUT R18, R18, 0xff, RZ, 0xc0, !PT ;  /* 0x000000ff12127812 */ /* 0x000fe200078ec0ff */
[----:B------:R-:W-:Y:S01]  /*7f00*/  BSSY B0, `(.L_x_23588) ;  /* 0x0000015000007945 */ /* 0x000fe20003800000 */
[----:B------:R-:W-:Y:S02]  /*7f10*/  IMAD.MOV.U32 R0, RZ, RZ, 0x80 ;  /* 0x00000080ff007424 */ /* 0x000fe400078e00ff */
[----:B--234-:R-:W0:Y:S02]  /*7f20*/  I2F.U16 R7, R18 ;  /* 0x0000001200077306 */ /* 0x01ce240000101000 */
        /* <DEDUP_REMOVED lines=14> */
.L_x_23590:
[----:B------:R-:W-:-:S04]  /*8010*/  LOP3.LUT R0, R7, 0x80000000, RZ, 0xc0, !PT ;  /* 0x8000000007007812 */ /* 0x000fc800078ec0ff */
[----:B------:R-:W-:-:S04]  /*8020*/  SHF.R.U32.HI R5, RZ, 0x18, R0 ;  /* 0x00000018ff057819 */ /* 0x000fc80000011600 */
[----:B------:R-:W-:-:S04]  /*8030*/  LOP3.LUT R4, R4, R5, RZ, 0xfc, !PT ;  /* 0x0000000504047212 */ /* 0x000fc800078efcff */
[----:B------:R-:W-:-:S07]  /*8040*/  PRMT R0, R4, 0x7610, R0 ;  /* 0x0000761004007816 */ /* 0x000fce0000000000 */
.L_x_23589:
[----:B------:R-:W-:Y:S05]  /*8050*/  BSYNC B0 ;  /* 0x0000000000007941 */ /* 0x000fea0003800000 */
.L_x_23588:
[----:B------:R-:W-:Y:S01]  /*8060*/  STG.E.U8 desc[UR36][R2.64], R0 ;  /* 0x0000000002007986 */ /* 0x000fe2000c101124 */
[----:B------:R-:W-:Y:S05]  /*8070*/  EXIT ;  /* 0x000000000000794d */ /* 0x000fea0003800000 */
.L_x_23586:
        /* <DEDUP_REMOVED lines=18> */
.L_x_23593:
[----:B------:R-:W-:-:S04]  /*81a0*/  LOP3.LUT R0, R7, 0x80000000, RZ, 0xc0, !PT ;  /* 0x8000000007007812 */ /* 0x000fc800078ec0ff */
[----:B------:R-:W-:-:S04]  /*81b0*/  SHF.R.U32.HI R5, RZ, 0x18, R0 ;  /* 0x00000018ff057819 */ /* 0x000fc80000011600 */
[----:B------:R-:W-:-:S04]  /*81c0*/  LOP3.LUT R4, R4, R5, RZ, 0xfc, !PT ;  /* 0x0000000504047212 */ /* 0x000fc800078efcff */
[----:B------:R-:W-:-:S07]  /*81d0*/  PRMT R0, R4, 0x7610, R0 ;  /* 0x0000761004007816 */ /* 0x000fce0000000000 */
.L_x_23592:
[----:B------:R-:W-:Y:S05]  /*81e0*/  BSYNC B0 ;  /* 0x0000000000007941 */ /* 0x000fea0003800000 */
.L_x_23591:
[----:B------:R-:W-:Y:S01]  /*81f0*/  STG.E.U8 desc[UR36][R2.64], R0 ;  /* 0x0000000002007986 */ /* 0x000fe2000c101124 */
[----:B------:R-:W-:Y:S05]  /*8200*/  EXIT ;  /* 0x000000000000794d */ /* 0x000fea0003800000 */
.L_x_23585:
        /* <DEDUP_REMOVED lines=23> */
.L_x_23568:
        /* <DEDUP_REMOVED lines=8> */
[----:B--234-:R-:W-:Y:S02]  /*8400*/  IMAD.U32 R6, RZ, RZ, UR4 ;  /* 0x00000004ff067e24 */ /* 0x01cfe4000f8e00ff */
[----:B------:R-:W-:-:S02]  /*8410*/  IMAD.U32 R7, RZ, RZ, UR5 ;  /* 0x00000005ff077e24 */ /* 0x000fc4000f8e00ff */
[----:B------:R-:W-:Y:S02]  /*8420*/  IMAD.U32 R11, RZ, RZ, UR7 ;  /* 0x00000007ff0b7e24 */ /* 0x000fe4000f8e00ff */
[----:B------:R-:W-:Y:S02]  /*8430*/  IMAD.MOV.U32 R8, RZ, RZ, 0x65 ;  /* 0x00000065ff087424 */ /* 0x000fe400078e00ff */
[----:B------:R-:W-:Y:S02]  /*8440*/  IMAD.MOV.U32 R12, RZ, RZ, 0x1 ;  /* 0x00000001ff0c7424 */ /* 0x000fe400078e00ff */
[----:B0-----:R-:W-:-:S07]  /*8450*/  IMAD.MOV.U32 R13, RZ, RZ, RZ ;  /* 0x000000ffff0d7224 */ /* 0x001fce00078e00ff */
[----:B------:R-:W-:-:S07]  /*8460*/  LEPC R20, `(.L_x_23596) ;  /* 0x000000001014794e */ /* 0x000fce0000000000 */
[----:B-1----:R-:W-:Y:S05]  /*8470*/  CALL.ABS.NOINC R2 ;  /* 0x0000000002007343 */ /* 0x002fea0003c00000 */
.L_x_23596:
[----:B------:R-:W-:Y:S05]  /*8480*/  EXIT ;  /* 0x000000000000794d */ /* 0x000fea0003800000 */
.L_x_23595:
[----:B------:R-:W-:Y:S01]  /*8490*/  LOP3.LUT R18, R18, 0xff, RZ, 0xc0, !PT ;  /* 0x000000ff12127812 */ /* 0x000fe200078ec0ff */
[----:B------:R-:W-:-:S05]  /*84a0*/  IMAD.MOV.U32 R19, RZ, RZ, RZ ;  /* 0x000000ffff137224 */ /* 0x000fca00078e00ff */
[----:B------:R-:W-:Y:S01]  /*84b0*/  STG.E.64 desc[UR36][R2.64], R18 ;  /* 0x0000001202007986 */ /* 0x000fe2000c101b24 */
[----:B------:R-:W-:Y:S05]  /*84c0*/  EXIT ;  /* 0x000000000000794d */ /* 0x000fea0003800000 */
.L_x_23594:
[----:B------:R-:W-:-:S05]  /*84d0*/  LOP3.LUT R5, R18, 0xff, RZ, 0xc0, !PT ;  /* 0x000000ff12057812 */ /* 0x000fca00078ec0ff */
[----:B------:R-:W-:Y:S01]  /*84e0*/  STG.E desc[UR36][R2.64], R5 ;  /* 0x0000000502007986 */ /* 0x000fe2000c101924 */
[----:B------:R-:W-:Y:S05]  /*84f0*/  EXIT ;  /* 0x000000000000794d */ /* 0x000fea0003800000 */
        .weak           $__internal_57_$__cuda_sm20_dblrcp_rn_slowpath_v3
        .type           $__internal_57_$__cuda_sm20_dblrcp_rn_slowpath_v3,@function
        .size           $__internal_57_$__cuda_sm20_dblrcp_rn_slowpath_v3,(.L_x_71499 - $__internal_57_$__cuda_sm20_dblrcp_rn_slowpath_v3)
$__internal_57_$__cuda_sm20_dblrcp_rn_slowpath_v3:
        /* <DEDUP_REMOVED lines=25> */
.L_x_23600:
        /* <DEDUP_REMOVED lines=10> */
.L_x_23598:
[----:B------:R-:W-:Y:S01]  /*8730*/  LOP3.LUT R9, R5, 0x80000, RZ, 0xfc, !PT ;  /* 0x0008000005097812 */ /* 0x000fe200078efcff */
[----:B------:R-:W-:-:S07]  /*8740*/  IMAD.MOV.U32 R8, RZ, RZ, R4 ;  /* 0x000000ffff087224 */ /* 0x000fce00078e0004 */
.L_x_23599:
[----:B------:R-:W-:Y:S05]  /*8750*/  BSYNC B2 ;  /* 0x0000000000027941 */ /* 0x000fea0003800000 */
.L_x_23597:
[----:B------:R-:W-:-:S04]  /*8760*/  IMAD.MOV.U32 R13, RZ, RZ, 0x0 ;  /* 0x00000000ff0d7424 */ /* 0x000fc800078e00ff */
[----:B------:R-:W-:Y:S05]  /*8770*/  RET.REL.NODEC R12 `(_ZN2at6native27unrolled_elementwise_kernelIZNS0_50_GLOBAL__N__2680c7bb_12_PowKernel_cu_7dd49032_316829pow_tensor_scalar_kernel_implIhhEEvRNS_18TensorIteratorBaseET0_EUlhE1_St5arrayIPcLm2EELi4E23TrivialOffsetCalculatorILi1EjESC_NS0_6memory12LoadWithCastILi1EEENSD_13StoreWithCastILi1EEEEEviT_S6_T2_T3_T4_T5_) ;  /* 0xffffff780c207950 */ /* 0x000fea0003c3ffff */
.L_x_23601:
        /* <DEDUP_REMOVED lines=16> */
.L_x_71499:


//--------------------- .text._ZN2at6native18elementwise_kernelILi128ELi4EZNS0_22gpu_kernel_impl_nocastIZNS0_50_GLOBAL__N__2680c7bb_12_PowKernel_cu_7dd49032_316829pow_tensor_scalar_kernel_implIhhEEvRNS_18TensorIteratorBaseET0_EUlhE1_EEvS6_RKT_EUliE_EEviT1_ --------------------------
	.section	.text._ZN2at6native18elementwise_kernelILi128ELi4EZNS0_22gpu_kernel_impl_nocastIZNS0_50_GLOBAL__N__2680c7bb_12_PowKernel_cu_7dd49032_316829pow_tensor_scalar_kernel_implIhhEEvRNS_18TensorIteratorBaseET0_EUlhE1_EEvS6_RKT_EUliE_EEviT1_,"ax",@progbits
	.align	128
        .global         _ZN2at6native18elementwise_kernelILi128ELi4EZNS0_22gpu_kernel_impl_nocastIZNS0_50_GLOBAL__N__2680c7bb_12_PowKernel_cu_7dd49032_316829pow_tensor_scalar_kernel_implIhhEEvRNS_18TensorIteratorBaseET0_EUlhE1_EEvS6_RKT_EUliE_EEviT1_
        .type           _ZN2at6native18elementwise_kernelILi128ELi4EZNS0_22gpu_kernel_impl_nocastIZNS0_50_GLOBAL__N__2680c7bb_12_PowKernel_cu_7dd49032_316829pow_tensor_scalar_kernel_implIhhEEvRNS_18TensorIteratorBaseET0_EUlhE1_EEvS6_RKT_EUliE_EEviT1_,@function
        .size           _ZN2at6native18elementwise_kernelILi128ELi4EZNS0_22gpu_kernel_impl_nocastIZNS0_50_GLOBAL__N__2680c7bb_12_PowKernel_cu_7dd49032_316829pow_tensor_scalar_kernel_implIhhEEvRNS_18TensorIteratorBaseET0_EUlhE1_EEvS6_RKT_EUliE_EEviT1_,(.L_x_71500 - _ZN2at6native18elementwise_kernelILi128ELi4EZNS0_22gpu_kernel_impl_nocastIZNS0_50_GLOBAL__N__2680c7bb_12_PowKernel_cu_7dd49032_316829pow_tensor_scalar_kernel_implIhhEEvRNS_18TensorIteratorBaseET0_EUlhE1_EEvS6_RKT_EUliE_EEviT1_)
        .other          _ZN2at6native18elementwise_kernelILi128ELi4EZNS0_22gpu_kernel_impl_nocastIZNS0_50_GLOBAL__N__2680c7bb_12_PowKernel_cu_7dd49032_316829pow_tensor_scalar_kernel_implIhhEEvRNS_18TensorIteratorBaseET0_EUlhE1_EEvS6_RKT_EUliE_EEviT1_,@"STO_CUDA_ENTRY STV_DEFAULT"
_ZN2at6native18elementwise_kernelILi128ELi4EZNS0_22gpu_kernel_impl_nocastIZNS0_50_GLOBAL__N__2680c7bb_12_PowKernel_cu_7dd49032_316829pow_tensor_scalar_kernel_implIhhEEvRNS_18TensorIteratorBaseET0_EUlhE1_EEvS6_RKT_EUliE_EEviT1_:
.text._ZN2at6native18elementwise_kernelILi128ELi4EZNS0_22gpu_kernel_impl_nocastIZNS0_50_GLOBAL__N__2680c7bb_12_PowKernel_cu_7dd49032_316829pow_tensor_scalar_kernel_implIhhEEvRNS_18TensorIteratorBaseET0_EUlhE1_EEvS6_RKT_EUliE_EEviT1_:
        /* <DEDUP_REMOVED lines=311> */
.L_x_23604:
[----:B------:R-:W-:Y:S02]  /*1370*/  ULDC.64 UR6, c[0x0][0x418] ;  /* 0x0001060000067ab9 */ /* 0x000fe40000000a00 */
[----:B------:R-:W-:-:S05]  /*1380*/  IADD3 R12, P0, R2, UR6, RZ ;  /* 0x00000006020c7c10 */ /* 0x000fca000ff1e0ff */
[----:B------:R-:W-:Y:S01]  /*1390*/  IMAD.X R13, RZ, RZ, UR7, P0 ;  /* 0x00000007ff0d7e24 */ /* 0x000fe200080e06ff */
[----:B------:R-:W-:-:S04]  /*13a0*/  ULDC.64 UR6, c[0x0][0x410] ;  /* 0x0001040000067ab9 */ /* 0x000fc80000000a00 */
[----:B------:R-:W2:Y:S01]  /*13b0*/  LDG.E.U8 R12, desc[UR4][R12.64] ;  /* 0x000000040c0c7981 */ /* 0x000ea2000c1e1100 */
        /* <DEDUP_REMOVED lines=17> */
[----:B------:R-:W-:Y:S05]  /*14d0*/  CALL.REL.NOINC `($__internal_58_$__cuda_sm20_dblrcp_rn_slowpath_v3) ;  /* 0x0000003c00e07944 */ /* 0x000fea0003c00000 */
[----:B------:R-:W-:Y:S02]  /*14e0*/  MOV R8, R10 ;  /* 0x0000000a00087202 */ /* 0x000fe40000000f00 */
[----:B------:R-:W-:-:S07]  /*14f0*/  MOV R9, R11 ;  /* 0x0000000b00097202 */ /* 0x000fce0000000f00 */
.L_x_23606:
[----:B------:R-:W-:Y:S05]  /*1500*/  BSYNC B1 ;  /* 0x0000000000017941 */ /* 0x000fea0003800000 */
.L_x_23605:
[----:B------:R-:W0:Y:S01]  /*1510*/  F2I.U32.F64.TRUNC R9, R8 ;  /* 0x0000000800097311 */ /* 0x000e22000030d000 */
[----:B------:R-:W-:-:S05]  /*1520*/  IMAD R0, R5, 0x200, R0 ;  /* 0x0000020005007824 */ /* 0x000fca00078e0200 */
[----:B------:R-:W-:Y:S01]  /*1530*/  IADD3 R3, R0, 0x80, RZ ;  /* 0x0000008000037810 */ /* 0x000fe20007ffe0ff */
[----:B0-----:R0:W-:Y:S06]  /*1540*/  STG.E.U8 desc[UR4][R6.64], R9 ;  /* 0x0000000906007986 */ /* 0x0011ec000c101104 */
.L_x_23603:
[----:B------:R-:W-:Y:S05]  /*1550*/  BSYNC B0 ;  /* 0x0000000000007941 */ /* 0x000fea0003800000 */
.L_x_23602:
        /* <DEDUP_REMOVED lines=306> */
.L_x_23609:
[----:B------:R-:W-:Y:S02]  /*2880*/  ULDC.64 UR6, c[0x0][0x418] ;  /* 0x0001060000067ab9 */ /* 0x000fe40000000a00 */
[----:B------:R-:W-:-:S04]  /*2890*/  IADD3 R12, P0, R0, UR6, RZ ;  /* 0x00000006000c7c10 */ /* 0x000fc8000ff1e0ff */
[----:B------:R-:W-:Y:S01]  /*28a0*/  IADD3.X R13, RZ, UR7, RZ, P0, !PT ;  /* 0x00000007ff0d7c10 */ /* 0x000fe200087fe4ff */
        /* <DEDUP_REMOVED lines=19> */
[----:B------:R-:W-:Y:S05]  /*29e0*/  CALL.REL.NOINC `($__internal_58_$__cuda_sm20_dblrcp_rn_slowpath_v3) ;  /* 0x00000028009c7944 */ /* 0x000fea0003c00000 */
[----:B------:R-:W-:Y:S02]  /*29f0*/  MOV R8, R10 ;  /* 0x0000000a00087202 */ /* 0x000fe40000000f00 */
[----:B------:R-:W-:-:S07]  /*2a00*/  MOV R9, R11 ;  /* 0x0000000b00097202 */ /* 0x000fce0000000f00 */
.L_x_23611:
[----:B------:R-:W-:Y:S05]  /*2a10*/  BSYNC B1 ;  /* 0x0000000000017941 */ /* 0x000fea0003800000 */
.L_x_23610:
[----:B------:R-:W0:Y:S01]  /*2a20*/  F2I.U32.F64.TRUNC R9, R8 ;  /* 0x0000000800097311 */ /* 0x000e22000030d000 */
[----:B------:R-:W-:Y:S01]  /*2a30*/  IADD3 R3, R3, 0x80, RZ ;  /* 0x0000008003037810 */ /* 0x000fe20007ffe0ff */
[----:B0-----:R1:W-:Y:S06]  /*2a40*/  STG.E.U8 desc[UR4][R4.64], R9 ;  /* 0x0000000904007986 */ /* 0x0013ec000c101104 */
.L_x_23608:
[----:B------:R-:W-:Y:S05]  /*2a50*/  BSYNC B0 ;  /* 0x0000000000007941 */ /* 0x000fea0003800000 */
.L_x_23607:
        /* <DEDUP_REMOVED lines=306> */
.L_x_23614:
        /* <DEDUP_REMOVED lines=22> */
[----:B------:R-:W-:Y:S05]  /*3ee0*/  CALL.REL.NOINC `($__internal_58_$__cuda_sm20_dblrcp_rn_slowpath_v3) ;  /* 0x00000014005c7944 */ /* 0x000fea0003c00000 */
[----:B------:R-:W-:Y:S02]  /*3ef0*/  MOV R8, R10 ;  /* 0x0000000a00087202 */ /* 0x000fe40000000f00 */
[----:B------:R-:W-:-:S07]  /*3f00*/  MOV R9, R11 ;  /* 0x0000000b00097202 */ /* 0x000fce0000000f00 */
.L_x_23616:
[----:B------:R-:W-:Y:S05]  /*3f10*/  BSYNC B1 ;  /* 0x0000000000017941 */ /* 0x000fea0003800000 */
.L_x_23615:
[----:B------:R-:W0:Y:S01]  /*3f20*/  F2I.U32.F64.TRUNC R9, R8 ;  /* 0x0000000800097311 */ /* 0x000e22000030d000 */
[----:B------:R-:W-:Y:S01]  /*3f30*/  IADD3 R3, R3, 0x80, RZ ;  /* 0x0000008003037810 */ /* 0x000fe20007ffe0ff */
[----:B0-----:R2:W-:Y:S06]  /*3f40*/  STG.E.U8 desc[UR4][R4.64], R9 ;  /* 0x0000000904007986 */ /* 0x0015ec000c101104 */
.L_x_23613:
[----:B------:R-:W-:Y:S05]  /*3f50*/  BSYNC B0 ;  /* 0x0000000000007941 */ /* 0x000fea0003800000 */
.L_x_23612:
        /* <DEDUP_REMOVED lines=305> */
.L_x_23617:
        /* <DEDUP_REMOVED lines=24> */
[----:B------:R-:W-:Y:S05]  /*53f0*/  CALL.REL.NOINC `($__internal_58_$__cuda_sm20_dblrcp_rn_slowpath_v3) ;  /* 0x0000000000187944 */ /* 0x000fea0003c00000 */
[----:B------:R-:W-:Y:S02]  /*5400*/  MOV R6, R10 ;  /* 0x0000000a00067202 */ /* 0x000fe40000000f00 */
[----:B------:R-:W-:-:S07]  /*5410*/  MOV R7, R11 ;  /* 0x0000000b00077202 */ /* 0x000fce0000000f00 */
.L_x_23619:
[----:B------:R-:W-:Y:S05]  /*5420*/  BSYNC B0 ;  /* 0x0000000000007941 */ /* 0x000fea0003800000 */
.L_x_23618:
[----:B------:R-:W0:Y:S02]  /*5430*/  F2I.U32.F64.TRUNC R7, R6 ;  /* 0x0000000600077311 */ /* 0x000e24000030d000 */
[----:B0-----:R-:W-:Y:S01]  /*5440*/  STG.E.U8 desc[UR4][R4.64], R7 ;  /* 0x0000000704007986 */ /* 0x001fe2000c101104 */
[----:B------:R-:W-:Y:S05]  /*5450*/  EXIT ;  /* 0x000000000000794d */ /* 0x000fea0003800000 */
        .weak           $__internal_58_$__cuda_sm20_dblrcp_rn_slowpath_v3
        .type           $__internal_58_$__cuda_sm20_dblrcp_rn_slowpath_v3,@function
        .size           $__internal_58_$__cuda_sm20_dblrcp_rn_slowpath_v3,(.L_x_71500 - $__internal_58_$__cuda_sm20_dblrcp_rn_slowpath_v3)
$__internal_58_$__cuda_sm20_dblrcp_rn_slowpath_v3:
        /* <DEDUP_REMOVED lines=26> */
.L_x_23623:
        /* <DEDUP_REMOVED lines=10> */
.L_x_23621:
[----:B------:R-:W-:Y:S02]  /*56a0*/  LOP3.LUT R11, R9, 0x80000, RZ, 0xfc, !PT ;  /* 0x00080000090b7812 */ /* 0x000fe400078efcff */
[----:B------:R-:W-:-:S07]  /*56b0*/  MOV R10, R8 ;  /* 0x00000008000a7202 */ /* 0x000fce0000000f00 */
.L_x_23622:
[----:B------:R-:W-:Y:S05]  /*56c0*/  BSYNC B2 ;  /* 0x0000000000027941 */ /* 0x000fea0003800000 */
.L_x_23620:
[----:B------:R-:W-:Y:S01]  /*56d0*/  HFMA2.MMA R9, -RZ, RZ, 0, 0 ;  /* 0x00000000ff097435 */ /* 0x000fe200000001ff */
[----:B------:R-:W-:-:S05]  /*56e0*/  MOV R8, R2 ;  /* 0x0000000200087202 */ /* 0x000fca0000000f00 */
[----:B------:R-:W-:Y:S05]  /*56f0*/  RET.REL.NODEC R8 `(_ZN2at6native18elementwise_kernelILi128ELi4EZNS0_22gpu_kernel_impl_nocastIZNS0_50_GLOBAL__N__2680c7bb_12_PowKernel_cu_7dd49032_316829pow_tensor_scalar_kernel_implIhhEEvRNS_18TensorIteratorBaseET0_EUlhE1_EEvS6_RKT_EUliE_EEviT1_) ;  /* 0xffffffa808407950 */ /* 0x000fea0003c3ffff */
.L_x_23624:
        /* <DEDUP_REMOVED lines=16> */
.L_x_71500:


//--------------------- .text._ZN2at6native27unrolled_elementwise_kernelIZNS0_50_GLOBAL__N__2680c7bb_12_PowKernel_cu_7dd49032_316829pow_tensor_scalar_kernel_implIhhEEvRNS_18TensorIteratorBaseET0_EUlhE1_St5arrayIPcLm2EELi4E23TrivialOffsetCalculatorILi1EjESC_NS0_6memory15LoadWithoutCastENSD_16StoreWithoutCastEEEviT_S6_T2_T3_T4_T5_ --------------------------
	.section	.text._ZN2at6native27unrolled_elementwise_kernelIZNS0_50_GLOBAL__N__2680c7bb_12_PowKernel_cu_7dd49032_316829pow_tensor_scalar_kernel_implIhhEEvRNS_18TensorIteratorBaseET0_EUlhE1_St5arrayIPcLm2EELi4E23TrivialOffsetCalculatorILi1EjESC_NS0_6memory15LoadWithoutCastENSD_16StoreWithoutCastEEEviT_S6_T2_T3_T4_T5_,"ax",@progbits
	.align	128
        .global         _ZN2at6native27unrolled_elementwise_kernelIZNS0_50_GLOBAL__N__2680c7bb_12_PowKernel_cu_7dd49032_316829pow_tensor_scalar_kernel_implIhhEEvRNS_18TensorIteratorBaseET0_EUlhE1_St5arrayIPcLm2EELi4E23TrivialOffsetCalculatorILi1EjESC_NS0_6memory15LoadWithoutCastENSD_16StoreWithoutCastEEEviT_S6_T2_T3_T4_T5_
        .type           _ZN2at6native27unrolled_elementwise_kernelIZNS0_50_GLOBAL__N__2680c7bb_12_PowKernel_cu_7dd49032_316829pow_tensor_scalar_kernel_implIhhEEvRNS_18TensorIteratorBaseET0_EUlhE1_St5arrayIPcLm2EELi4E23TrivialOffsetCalculatorILi1EjESC_NS0_6memory15LoadWithoutCastENSD_16StoreWithoutCastEEEviT_S6_T2_T3_T4_T5_,@function
        .size           _ZN2at6native27unrolled_elementwise_kernelIZNS0_50_GLOBAL__N__2680c7bb_12_PowKernel_cu_7dd49032_316829pow_tensor_scalar_kernel_implIhhEEvRNS_18TensorIteratorBaseET0_EUlhE1_St5arrayIPcLm2EELi4E23TrivialOffsetCalculatorILi1EjESC_NS0_6memory15LoadWithoutCastENSD_16StoreWithoutCastEEEviT_S6_T2_T3_T4_T5_,(.L_x_71501 - _ZN2at6native27unrolled_elementwise_kernelIZNS0_50_GLOBAL__N__2680c7bb_12_PowKernel_cu_7dd49032_316829pow_tensor_scalar_kernel_implIhhEEvRNS_18TensorIteratorBaseET0_EUlhE1_St5arrayIPcLm2EELi4E23TrivialOffsetCalculatorILi1EjESC_NS0_6memory15LoadWithoutCastENSD_16StoreWithoutCastEEEviT_S6_T2_T3_T4_T5_)
        .other          _ZN2at6native27unrolled_elementwise_kernelIZNS0_50_GLOBAL__N__2680c7bb_12_PowKernel_cu_7dd49032_316829pow_tensor_scalar_kernel_implIhhEEvRNS_18TensorIteratorBaseET0_EUlhE1_St5arrayIPcLm2EELi4E23TrivialOffsetCalculatorILi1EjESC_NS0_6memory15LoadWithoutCastENSD_16StoreWithoutCastEEEviT_S6_T2_T3_T4_T5_,@"STO_CUDA_ENTRY STV_DEFAULT"
_ZN2at6native27unrolled_elementwise_kernelIZNS0_50_GLOBAL__N__2680c7bb_12_PowKernel_cu_7dd49032_316829pow_tensor_scalar_kernel_implIhhEEvRNS_18TensorIteratorBaseET0_EUlhE1_St5arrayIPcLm2EELi4E23TrivialOffsetCalculatorILi1EjESC_NS0_6memory15LoadWithoutCastENSD_16StoreWithoutCastEEEviT_S6_T2_T3_T4_T5_:
.text._ZN2at6native27unrolled_elementwise_kernelIZNS0_50_GLOBAL__N__2680c7bb_12_PowKernel_cu_7dd49032_316829pow_tensor_scalar_kernel_implIhhEEvRNS_18TensorIteratorBaseET0_EUlhE1_St5arrayIPcLm2EELi4E23TrivialOffsetCalculatorILi1EjESC_NS0_6memory15LoadWithoutCastENSD_16StoreWithoutCastEEEviT_S6_T2_T3_T4_T5_:
        /* <DEDUP_REMOVED lines=26> */
[----:B------:R2:W5:Y:S01]  /*01a0*/  @!P0 LDG.E.U8 R15, desc[UR4][R8.64] ;  /* 0x00000004080f8981 */ /* 0x000562000c1e1100 */
[----:B------:R-:W-:Y:S02]  /*01b0*/  IMAD.MOV.U32 R10, RZ, RZ, RZ ;  /* 0x000000ffff0a7224 */ /* 0x000fe400078e00ff */
[----:B------:R-:W-:Y:S01]  /*01c0*/  IMAD.MOV.U32 R0, RZ, RZ, RZ ;  /* 0x000000ffff007224 */ /* 0x000fe200078e00ff */
[----:B0-----:R-:W-:Y:S01]  /*01d0*/  @!P2 IADD3 R4, P6, R19, R4, RZ ;  /* 0x000000041304a210 */ /* 0x001fe20007fde0ff */
[----:B------:R-:W-:-:S03]  /*01e0*/  @!P3 IMAD.X R3, RZ, RZ, R3, P4 ;  /* 0x000000ffff03b224 */ /* 0x000fc600020e0603 */
[----:B------:R-:W-:Y:S02]  /*01f0*/  @!P2 IADD3.X R5, RZ, R5, RZ, P6, !PT ;  /* 0x00000005ff05a210 */ /* 0x000fe400037fe4ff */
[----:B------:R2:W5:Y:S04]  /*0200*/  @!P3 LDG.E.U8 R14, desc[UR4][R2.64] ;  /* 0x00000004020eb981 */ /* 0x000568000c1e1100 */
[----:B------:R2:W5:Y:S01]  /*0210*/  @!P2 LDG.E.U8 R10, desc[UR4][R4.64] ;  /* 0x00000004040aa981 */ /* 0x000562000c1e1100 */
[----:B-1----:R-:W-:-:S05]  /*0220*/  @!P1 IADD3 R6, P5, R17, R6, RZ ;  /* 0x0000000611069210 */ /* 0x002fca0007fbe0ff */
[----:B------:R-:W-:-:S05]  /*0230*/  @!P1 IMAD.X R7, RZ, RZ, R7, P5 ;  /* 0x000000ffff079224 */ /* 0x000fca00028e0607 */
[----:B------:R2:W5:Y:S01]  /*0240*/  @!P1 LDG.E.U8 R0, desc[UR4][R6.64] ;  /* 0x0000000406009981 */ /* 0x000562000c1e1100 */
        /* <DEDUP_REMOVED lines=17> */
[----:B------:R-:W-:Y:S05]  /*0360*/  CALL.REL.NOINC `($__internal_59_$__cuda_sm20_dblrcp_rn_slowpath_v3) ;  /* 0x00000004009c7944 */ /* 0x000fea0003c00000 */
.L_x_23628:
[----:B------:R-:W-:Y:S05]  /*0370*/  BSYNC B1 ;  /* 0x0000000000017941 */ /* 0x000fea0003800000 */
.L_x_23627:
[----:B------:R0:W1:Y:S02]  /*0380*/  F2I.U32.F64.TRUNC R15, R6 ;  /* 0x00000006000f7311 */ /* 0x000064000030d000 */
.L_x_23626:
[----:B------:R-:W-:Y:S05]  /*0390*/  BSYNC B0 ;  /* 0x0000000000007941 */ /* 0x000fea0003800000 */
.L_x_23625:
        /* <DEDUP_REMOVED lines=19> */
[----:B-1----:R-:W-:Y:S05]  /*04d0*/  CALL.REL.NOINC `($__internal_59_$__cuda_sm20_dblrcp_rn_slowpath_v3) ;  /* 0x0000000400407944 */ /* 0x002fea0003c00000 */
.L_x_23632:
[----:B------:R-:W-:Y:S05]  /*04e0*/  BSYNC B1 ;  /* 0x0000000000017941 */ /* 0x000fea0003800000 */
.L_x_23631:
[----:B------:R3:W4:Y:S02]  /*04f0*/  F2I.U32.F64.TRUNC R14, R6 ;  /* 0x00000006000e7311 */ /* 0x000724000030d000 */
.L_x_23630:
[----:B------:R-:W-:Y:S05]  /*0500*/  BSYNC B0 ;  /* 0x0000000000007941 */ /* 0x000fea0003800000 */
.L_x_23629:
        /* <DEDUP_REMOVED lines=19> */
[----:B-1--4-:R-:W-:Y:S05]  /*0640*/  CALL.REL.NOINC `($__internal_59_$__cuda_sm20_dblrcp_rn_slowpath_v3) ;  /* 0x0000000000e47944 */ /* 0x012fea0003c00000 */
.L_x_23636:
[----:B------:R-:W-:Y:S05]  /*0650*/  BSYNC B1 ;  /* 0x0000000000017941 */ /* 0x000fea0003800000 */
.L_x_23635:
[----:B------:R2:W0:Y:S02]  /*0660*/  F2I.U32.F64.TRUNC R10, R6 ;  /* 0x00000006000a7311 */ /* 0x000424000030d000 */
.L_x_23634:
[----:B------:R-:W-:Y:S05]  /*0670*/  BSYNC B0 ;  /* 0x0000000000007941 */ /* 0x000fea0003800000 */
.L_x_23633:
        /* <DEDUP_REMOVED lines=20> */
.L_x_23640:
[----:B------:R-:W-:Y:S05]  /*07c0*/  BSYNC B1 ;  /* 0x0000000000017941 */ /* 0x000fea0003800000 */
.L_x_23639:
[----:B------:R0:W2:Y:S02]  /*07d0*/  F2I.U32.F64.TRUNC R7, R6 ;  /* 0x0000000600077311 */ /* 0x0000a4000030d000 */
.L_x_23638:
[----:B------:R-:W-:Y:S05]  /*07e0*/  BSYNC B0 ;  /* 0x0000000000007941 */ /* 0x000fea0003800000 */
.L_x_23637:
        /* <DEDUP_REMOVED lines=22> */
.L_x_23642:
[----:B------:R-:W-:Y:S05]  /*0950*/  BSYNC B0 ;  /* 0x0000000000007941 */ /* 0x000fea0003800000 */
.L_x_23641:
        /* <DEDUP_REMOVED lines=8> */
        .weak           $__internal_59_$__cuda_sm20_dblrcp_rn_slowpath_v3
        .type           $__internal_59_$__cuda_sm20_dblrcp_rn_slowpath_v3,@function
        .size           $__internal_59_$__cuda_sm20_dblrcp_rn_slowpath_v3,(.L_x_71501 - $__internal_59_$__cuda_sm20_dblrcp_rn_slowpath_v3)
$__internal_59_$__cuda_sm20_dblrcp_rn_slowpath_v3:
        /* <DEDUP_REMOVED lines=25> */
.L_x_23646:
        /* <DEDUP_REMOVED lines=10> */
.L_x_23644:
[----:B------:R-:W-:Y:S01]  /*0c10*/  LOP3.LUT R7, R3, 0x80000, RZ, 0xfc, !PT ;  /* 0x0008000003077812 */ /* 0x000fe200078efcff */
[----:B------:R-:W-:-:S07]  /*0c20*/  IMAD.MOV.U32 R6, RZ, RZ, R2 ;  /* 0x000000ffff067224 */ /* 0x000fce00078e0002 */
.L_x_23645:
[----:B------:R-:W-:Y:S05]  /*0c30*/  BSYNC B2 ;  /* 0x0000000000027941 */ /* 0x000fea0003800000 */
.L_x_23643:
[----:B------:R-:W-:-:S04]  /*0c40*/  IMAD.MOV.U32 R19, RZ, RZ, 0x0 ;  /* 0x00000000ff137424 */ /* 0x000fc800078e00ff */
[----:B------:R-:W-:Y:S05]  /*0c50*/  RET.REL.NODEC R18 `(_ZN2at6native27unrolled_elementwise_kernelIZNS0_50_GLOBAL__N__2680c7bb_12_PowKernel_cu_7dd49032_316829pow_tensor_scalar_kernel_implIhhEEvRNS_18TensorIteratorBaseET0_EUlhE1_St5arrayIPcLm2EELi4E23TrivialOffsetCalculatorILi1EjESC_NS0_6memory15LoadWithoutCastENSD_16StoreWithoutCastEEEviT_S6_T2_T3_T4_T5_) ;  /* 0xfffffff012e87950 */ /* 0x000fea0003c3ffff */
.L_x_23647:
        /* <DEDUP_REMOVED lines=10> */
.L_x_71501:


//--------------------- .text._ZN2at6native29vectorized_elementwise_kernelILi2EZNS0_50_GLOBAL__N__2680c7bb_12_PowKernel_cu_7dd49032_316829pow_tensor_scalar_kernel_implIhhEEvRNS_18TensorIteratorBaseET0_EUlhE1_St5arrayIPcLm2EEEEviS6_T1_ --------------------------
	.section	.text._ZN2at6native29vectorized_elementwise_kernelILi2EZNS0_50_GLOBAL__N__2680c7bb_12_PowKernel_cu_7dd49032_316829pow_tensor_scalar_kernel_implIhhEEvRNS_18TensorIteratorBaseET0_EUlhE1_St5arrayIPcLm2EEEEviS6_T1_,"ax",@progbits
	.align	128
        .global         _ZN2at6native29vectorized_elementwise_kernelILi2EZNS0_50_GLOBAL__N__2680c7bb_12_PowKernel_cu_7dd49032_316829pow_tensor_scalar_kernel_implIhhEEvRNS_18TensorIteratorBaseET0_EUlhE1_St5arrayIPcLm2EEEEviS6_T1_
        .type           _ZN2at6native29vectorized_elementwise_kernelILi2EZNS0_50_GLOBAL__N__2680c7bb_12_PowKernel_cu_7dd49032_316829pow_tensor_scalar_kernel_implIhhEEvRNS_18TensorIteratorBaseET0_EUlhE1_St5arrayIPcLm2EEEEviS6_T1_,@function
        .size           _ZN2at6native29vectorized_elementwise_kernelILi2EZNS0_50_GLOBAL__N__2680c7bb_12_PowKernel_cu_7dd49032_316829pow_tensor_scalar_kernel_implIhhEEvRNS_18TensorIteratorBaseET0_EUlhE1_St5arrayIPcLm2EEEEviS6_T1_,(.L_x_71502 - _ZN2at6native29vectorized_elementwise_kernelILi2EZNS0_50_GLOBAL__N__2680c7bb_12_PowKernel_cu_7dd49032_316829pow_tensor_scalar_kernel_implIhhEEvRNS_18TensorIteratorBaseET0_EUlhE1_St5arrayIPcLm2EEEEviS6_T1_)
        .other          _ZN2at6native29vectorized_elementwise_kernelILi2EZNS0_50_GLOBAL__N__2680c7bb_12_PowKernel_cu_7dd49032_316829pow_tensor_scalar_kernel_implIhhEEvRNS_18TensorIteratorBaseET0_EUlhE1_St5arrayIPcLm2EEEEviS6_T1_,@"STO_CUDA_ENTRY STV_DEFAULT"
_ZN2at6native29vectorized_elementwise_kernelILi2EZNS0_50_GLOBAL__N__2680c7bb_12_PowKernel_cu_7dd49032_316829pow_tensor_scalar_kernel_implIhhEEvRNS_18TensorIteratorBaseET0_EUlhE1_St5arrayIPcLm2EEEEviS6_T1_:
.text._ZN2at6native29vectorized_elementwise_kernelILi2EZNS0_50_GLOBAL__N__2680c7bb_12_PowKernel_cu_7dd49032_316829pow_tensor_scalar_kernel_implIhhEEvRNS_18TensorIteratorBaseET0_EUlhE1_St5arrayIPcLm2EEEEviS6_T1_:
        /* <DEDUP_REMOVED lines=15> */
[----:B------:R-:W2:Y:S01]  /*00f0*/  LDG.E.U16 R9, desc[UR8][R10.64] ;  /* 0x000000080a097981 */ /* 0x000ea2000c1e1500 */
[----:B------:R-:W-:Y:S01]  /*0100*/  BSSY B1, `(.L_x_23649) ;  /* 0x0000012000017945 */ /* 0x000fe20003800000 */
[----:B--2---:R-:W-:-:S05]  /*0110*/  PRMT R0, R9, 0x7770, RZ ;  /* 0x0000777009007816 */ /* 0x004fca00000000ff */
[----:B------:R-:W-:Y:S01]  /*0120*/  IMAD R12, R0, R0, RZ ;  /* 0x00000000000c7224 */ /* 0x000fe200078e02ff */
[----:B------:R-:W-:-:S05]  /*0130*/  PRMT R0, R9, 0x7771, RZ ;  /* 0x0000777109007816 */ /* 0x000fca00000000ff */
        /* <DEDUP_REMOVED lines=13> */
[----:B------:R-:W-:Y:S05]  /*0210*/  CALL.REL.NOINC `($__internal_60_$__cuda_sm20_dblrcp_rn_slowpath_v3) ;  /* 0x0000001c00547944 */ /* 0x000fea0003c00000 */
.L_x_23650:
[----:B------:R-:W-:Y:S05]  /*0220*/  BSYNC B1 ;  /* 0x0000000000017941 */ /* 0x000fea0003800000 */
.L_x_23649:
[----:B------:R-:W-:Y:S01]  /*0230*/  IMAD R12, R0, R0, RZ ;  /* 0x00000000000c7224 */ /* 0x000fe200078e02ff */
[----:B------:R-:W-:Y:S01]  /*0240*/  F2I.U32.F64.TRUNC R7, R14 ;  /* 0x0000000e00077311 */ /* 0x000fe2000030d000 */
[----:B------:R-:W-:Y:S07]  /*0250*/  BSSY B1, `(.L_x_23651) ;  /* 0x0000011000017945 */ /* 0x000fee0003800000 */
        /* <DEDUP_REMOVED lines=14> */
[----:B------:R-:W-:Y:S02]  /*0340*/  IMAD.MOV.U32 R4, RZ, RZ, R14 ;  /* 0x000000ffff047224 */ /* 0x000fe400078e000e */
[----:B------:R-:W-:-:S07]  /*0350*/  IMAD.MOV.U32 R5, RZ, RZ, R15 ;  /* 0x000000ffff057224 */ /* 0x000fce00078e000f */
.L_x_23652:
[----:B------:R-:W-:Y:S05]  /*0360*/  BSYNC B1 ;  /* 0x0000000000017941 */ /* 0x000fea0003800000 */
.L_x_23651:
[----:B------:R-:W2:Y:S01]  /*0370*/  LDG.E.U16 R9, desc[UR8][R10.64+0x100] ;  /* 0x000100080a097981 */ /* 0x000ea2000c1e1500 */
[----:B------:R-:W-:Y:S01]  /*0380*/  F2I.U32.F64.TRUNC R6, R4 ;  /* 0x0000000400067311 */ /* 0x000fe2000030d000 */
        /* <DEDUP_REMOVED lines=17> */
[----:B------:R-:W-:Y:S05]  /*04a0*/  CALL.REL.NOINC `($__internal_60_$__cuda_sm20_dblrcp_rn_slowpath_v3) ;  /* 0x0000001800b07944 */ /* 0x000fea0003c00000 */
.L_x_23654:
[----:B------:R-:W-:Y:S05]  /*04b0*/  BSYNC B1 ;  /* 0x0000000000017941 */ /* 0x000fea0003800000 */
.L_x_23653:
        /* <DEDUP_REMOVED lines=8> */
[----:B------:R-:W-:Y:S02]  /*0540*/  DFMA R16, R2, R4, R2 ;  /* 0x000000040210722b */ /* 0x000fe40000000002 */
[----:B------:R0:W1:Y:S06]  /*0550*/  F2I.U32.F64.TRUNC R5, R14 ;  /* 0x0000000e00057311 */ /* 0x00006c000030d000 */
[----:B------:R-:W-:-:S08]  /*0560*/  DFMA R18, -R12, R16, 1 ;  /* 0x3ff000000c12742b */ /* 0x000fd00000000110 */
[----:B0-----:R-:W-:Y:S01]  /*0570*/  DFMA R14, R16, R18, R16 ;  /* 0x00000012100e722b */ /* 0x001fe20000000010 */
[----:B-1----:R-:W-:Y:S10]  /*0580*/  @P0 BRA `(.L_x_23656) ;  /* 0x0000000000100947 */ /* 0x002ff40003800000 */
[----:B------:R-:W-:Y:S02]  /*0590*/  LOP3.LUT R16, R13, 0x7fffffff, RZ, 0xc0, !PT ;  /* 0x7fffffff0d107812 */ /* 0x000fe400078ec0ff */
[----:B------:R-:W-:-:S03]  /*05a0*/  MOV R2, 0x5d0 ;  /* 0x000005d000027802 */ /* 0x000fc60000000f00 */
[----:B------:R-:W-:-:S07]  /*05b0*/  VIADD R16, R16, 0xfff00000 ;  /* 0xfff0000010107836 */ /* 0x000fce0000000000 */
[----:B------:R-:W-:Y:S05]  /*05c0*/  CALL.REL.NOINC `($__internal_60_$__cuda_sm20_dblrcp_rn_slowpath_v3) ;  /* 0x0000001800687944 */ /* 0x000fea0003c00000 */
.L_x_23656:
[----:B------:R-:W-:Y:S05]  /*05d0*/  BSYNC B1 ;  /* 0x0000000000017941 */ /* 0x000fea0003800000 */
.L_x_23655:
        /* <DEDUP_REMOVED lines=20> */
.L_x_23658:
[----:B------:R-:W-:Y:S05]  /*0720*/  BSYNC B1 ;  /* 0x0000000000017941 */ /* 0x000fea0003800000 */
.L_x_23657:
        /* <DEDUP_REMOVED lines=8> */
[----:B------:R-:W-:Y:S01]  /*07b0*/  DFMA R16, R2, R16, R2 ;  /* 0x000000100210722b */ /* 0x000fe20000000002 */
[----:B------:R0:W1:Y:S07]  /*07c0*/  F2I.U32.F64.TRUNC R3, R14 ;  /* 0x0000000e00037311 */ /* 0x00006e000030d000 */
[----:B------:R-:W-:-:S08]  /*07d0*/  DFMA R18, -R12, R16, 1 ;  /* 0x3ff000000c12742b */ /* 0x000fd00000000110 */
[----:B0-----:R-:W-:Y:S01]  /*07e0*/  DFMA R14, R16, R18, R16 ;  /* 0x00000012100e722b */ /* 0x001fe20000000010 */
[----:B-1----:R-:W-:Y:S10]  /*07f0*/  @P0 BRA `(.L_x_23660) ;  /* 0x0000000000100947 */ /* 0x002ff40003800000 */
[----:B------:R-:W-:Y:S02]  /*0800*/  LOP3.LUT R16, R13, 0x7fffffff, RZ, 0xc0, !PT ;  /* 0x7fffffff0d107812 */ /* 0x000fe400078ec0ff */
[----:B------:R-:W-:-:S03]  /*0810*/  MOV R2, 0x840 ;  /* 0x0000084000027802 */ /* 0x000fc60000000f00 */
[----:B------:R-:W-:-:S07]  /*0820*/  VIADD R16, R16, 0xfff00000 ;  /* 0xfff0000010107836 */ /* 0x000fce0000000000 */
[----:B------:R-:W-:Y:S05]  /*0830*/  CALL.REL.NOINC `($__internal_60_$__cuda_sm20_dblrcp_rn_slowpath_v3) ;  /* 0x0000001400cc7944 */ /* 0x000fea0003c00000 */
.L_x_23660:
[----:B------:R-:W-:Y:S05]  /*0840*/  BSYNC B1 ;  /* 0x0000000000017941 */ /* 0x000fea0003800000 */
.L_x_23659:
[----:B------:R-:W2:Y:S01]  /*0850*/  LDG.E.U16 R9, desc[UR8][R10.64+0x300] ;  /* 0x000300080a097981 */ /* 0x000ea2000c1e1500 */
[----:B------:R-:W-:Y:S01]  /*0860*/  BSSY B1, `(.L_x_23661) ;  /* 0x0000013000017945 */ /* 0x000fe20003800000 */
[C---:B--2---:R-:W-:Y:S02]  /*0870*/  PRMT R0, R9.reuse, 0x7770, RZ ;  /* 0x0000777009007816 */ /* 0x044fe400000000ff */
[----:B------:R-:W-:-:S03]  /*0880*/  PRMT R9, R9, 0x7771, RZ ;  /* 0x0000777109097816 */ /* 0x000fc600000000ff */
[----:B------:R-:W-:Y:S02]  /*0890*/  IMAD R12, R0, R0, RZ ;  /* 0x00000000000c7224 */ /* 0x000fe400078e02ff */
[----:B------:R-:W-:Y:S08]  /*08a0*/  F2I.U32.F64.TRUNC R0, R14 ;  /* 0x0000000e00007311 */ /* 0x000ff0000030d000 */
        /* <DEDUP_REMOVED lines=14> */
.L_x_23662:
[----:B------:R-:W-:Y:S05]  /*0990*/  BSYNC B1 ;  /* 0x0000000000017941 */ /* 0x000fea0003800000 */
.L_x_23661:
[----:B------:R-:W-:Y:S01]  /*09a0*/  IMAD R12, R9, R9, RZ ;  /* 0x00000009090c7224 */ /* 0x000fe200078e02ff */
[----:B------:R-:W-:Y:S01]  /*09b0*/  BSSY B1, `(.L_x_23663) ;  /* 0x0000010000017945 */ /* 0x000fe20003800000 */
        /* <DEDUP_REMOVED lines=15> */
.L_x_23664:
[----:B------:R-:W-:Y:S05]  /*0ab0*/  BSYNC B1 ;  /* 0x0000000000017941 */ /* 0x000fea0003800000 */
.L_x_23663:
[----:B------:R-:W-:Y:S01]  /*0ac0*/  ULDC.64 UR6, c[0x0][0x220] ;  /* 0x0000880000067ab9 */ /* 0x000fe20000000a00 */
[----:B------:R-:W0:Y:S01]  /*0ad0*/  F2I.U32.F64.TRUNC R14, R14 ;  /* 0x0000000e000e7311 */ /* 0x000e22000030d000 */
        /* <DEDUP_REMOVED lines=14> */
.L_x_23648:
        /* <DEDUP_REMOVED lines=22> */
[----:B------:R-:W-:Y:S01]  /*0d20*/  @!P2 IADD3 R9, R9, 0x80, RZ ;  /* 0x000000800909a810 */ /* 0x000fe20007ffe0ff */
[----:B------:R-:W2:Y:S03]  /*0d30*/  @!P2 LDC.64 R6, c[0x0][0x228] ;  /* 0x00008a00ff06ab82 */ /* 0x000ea60000000a00 */
        /* <DEDUP_REMOVED lines=12> */
[----:B------:R-:W-:Y:S01]  /*0e00*/  @!P5 IADD3 R9, R9, 0x80, RZ ;  /* 0x000000800909d810 */ /* 0x000fe20007ffe0ff */
[----:B------:R-:W4:Y:S03]  /*0e10*/  @!P5 LDC.64 R12, c[0x0][0x228] ;  /* 0x00008a00ff0cdb82 */ /* 0x000f260000000a00 */
[----:B------:R-:W-:Y:S01]  /*0e20*/  ISETP.GE.AND P6, PT, R9, R0, PT ;  /* 0x000000000900720c */ /* 0x000fe20003fc6270 */
[----:B------:R-:W-:-:S06]  /*0e30*/  IMAD.MOV.U32 R10, RZ, RZ, RZ ;  /* 0x000000ffff0a7224 */ /* 0x000fcc00078e00ff */
[----:B------:R-:W5:Y:S06]  /*0e40*/  @!P1 LDG.E.U8 R10, desc[UR8][R22.64] ;  /* 0x00000008160a9981 */ /* 0x000f6c000c1e1100 */
[----:B-1----:R-:W1:Y:S01]  /*0e50*/  @!P6 LDC.64 R14, c[0x0][0x228] ;  /* 0x00008a00ff0eeb82 */ /* 0x002e620000000a00 */
[----:B--2---:R-:W-:Y:S01]  /*0e60*/  @!P2 IADD3 R6, P1, R27, R6, RZ ;  /* 0x000000061b06a210 */ /* 0x004fe20007f3e0ff */
[----:B------:R-:W-:-:S04]  /*0e70*/  IMAD.MOV.U32 R20, RZ, RZ, RZ ;  /* 0x000000ffff147224 */ /* 0x000fc800078e00ff */
[----:B------:R-:W-:Y:S01]  /*0e80*/  @!P2 IMAD.X R7, RZ, RZ, R7, P1 ;  /* 0x000000ffff07a224 */ /* 0x000fe200008e0607 */
[----:B0-----:R-:W-:Y:S01]  /*0e90*/  @!P3 IADD3 R18, P1, R11, R18, RZ ;  /* 0x000000120b12b210 */ /* 0x001fe20007f3e0ff */
[----:B------:R-:W-:Y:S01]  /*0ea0*/  IMAD.MOV.U32 R11, RZ, RZ, RZ ;  /* 0x000000ffff0b7224 */ /* 0x000fe200078e00ff */
[----:B------:R-:W-:Y:S01]  /*0eb0*/  PRMT R2, RZ, 0x7610, R2 ;  /* 0x00007610ff027816 */ /* 0x000fe20000000002 */
[----:B------:R-:W-:Y:S01]  /*0ec0*/  @!P6 VIADD R9, R9, UR4 ;  /* 0x000000040909ec36 */ /* 0x000fe20008000000 */
[----:B------:R0:W5:Y:S01]  /*0ed0*/  @!P2 LDG.E.U8 R20, desc[UR8][R6.64] ;  /* 0x000000080614a981 */ /* 0x000162000c1e1100 */
[----:B------:R-:W-:Y:S01]  /*0ee0*/  @!P3 IMAD.X R19, RZ, RZ, R19, P1 ;  /* 0x000000ffff13b224 */ /* 0x000fe200008e0613 */
[----:B---3--:R-:W-:Y:S02]  /*0ef0*/  @!P4 IADD3 R16, P2, R25, R16, RZ ;  /* 0x000000101910c210 */ /* 0x008fe40007f5e0ff */
[----:B----4-:R-:W-:Y:S01]  /*0f00*/  @!P5 IADD3 R12, P1, R21, R12, RZ ;  /* 0x0000000c150cd210 */ /* 0x010fe20007f3e0ff */
[----:B------:R2:W5:Y:S04]  /*0f10*/  @!P0 LDG.E.U8 R2, desc[UR8][R4.64] ;  /* 0x0000000804028981 */ /* 0x000568000c1e1100 */
[----:B------:R3:W5:Y:S01]  /*0f20*/  @!P3 LDG.E.U8 R11, desc[UR8][R18.64] ;  /* 0x00000008120bb981 */ /* 0x000762000c1e1100 */
[----:B0-----:R-:W-:Y:S01]  /*0f30*/  IMAD.MOV.U32 R6, RZ, RZ, RZ ;  /* 0x000000ffff067224 */ /* 0x001fe200078e00ff */
[----:B-1----:R-:W-:Y:S01]  /*0f40*/  @!P6 IADD3 R14, P3, R9, R14, RZ ;  /* 0x0000000e090ee210 */ /* 0x002fe20007f7e0ff */
[----:B------:R-:W-:Y:S01]  /*0f50*/  @!P4 IMAD.X R17, RZ, RZ, R17, P2 ;  /* 0x000000ffff11c224 */ /* 0x000fe200010e0611 */
[----:B--2---:R-:W-:Y:S01]  /*0f60*/  CS2R R4, SRZ ;  /* 0x0000000000047805 */ /* 0x004fe2000001ff00 */
[----:B------:R-:W-:Y:S01]  /*0f70*/  @!P5 IMAD.X R13, RZ, RZ, R13, P1 ;  /* 0x000000ffff0dd224 */ /* 0x000fe200008e060d */
[----:B------:R-:W-:-:S04]  /*0f80*/  @!P6 IADD3.X R15, RZ, R15, RZ, P3, !PT ;  /* 0x0000000fff0fe210 */ /* 0x000fc80001ffe4ff */
[----:B------:R3:W5:Y:S04]  /*0f90*/  @!P4 LDG.E.U8 R4, desc[UR8][R16.64] ;  /* 0x000000081004c981 */ /* 0x000768000c1e1100 */
[----:B------:R3:W5:Y:S04]  /*0fa0*/  @!P5 LDG.E.U8 R5, desc[UR8][R12.64] ;  /* 0x000000080c05d981 */ /* 0x000768000c1e1100 */
[----:B------:R3:W5:Y:S01]  /*0fb0*/  @!P6 LDG.E.U8 R6, desc[UR8][R14.64] ;  /* 0x000000080e06e981 */ /* 0x000762000c1e1100 */
[----:B------:R-:W-:Y:S04]  /*0fc0*/  BSSY B1, `(.L_x_23665) ;  /* 0x0000015000017945 */ /* 0x000fe80003800000 */
[----:B------:R-:W-:Y:S05]  /*0fd0*/  @P0 BRA `(.L_x_23666) ;  /* 0x00000000004c0947 */ /* 0x000fea0003800000 */
[----:B-----5:R-:W-:Y:S01]  /*0fe0*/  LOP3.LUT R2, R2, 0xff, RZ, 0xc0, !PT ;  /* 0x000000ff02027812 */ /* 0x020fe200078ec0ff */
[----:B------:R-:W-:Y:S04]  /*0ff0*/  BSSY B2, `(.L_x_23667) ;  /* 0x0000010000027945 */ /* 0x000fe80003800000 */
[----:B---3--:R-:W-:-:S06]  /*1000*/  IMAD R12, R2, R2, RZ ;  /* 0x00000002020c7224 */ /* 0x008fcc00078e02ff */
        /* <DEDUP_REMOVED lines=14> */
.L_x_23668:
[----:B------:R-:W-:Y:S05]  /*10f0*/  BSYNC B2 ;  /* 0x0000000000027941 */ /* 0x000fea0003800000 */
.L_x_23667:
[----:B------:R0:W1:Y:S02]  /*1100*/  F2I.U32.F64.TRUNC R7, R14 ;  /* 0x0000000e00077311 */ /* 0x000064000030d000 */
.L_x_23666:
[----:B------:R-:W-:Y:S05]  /*1110*/  BSYNC B1 ;  /* 0x0000000000017941 */ /* 0x000fea0003800000 */
.L_x_23665:
[----:B------:R-:W-:Y:S01]  /*1120*/  VIADD R9, R3, 0x80 ;  /* 0x0000008003097836 */ /* 0x000fe20000000000 */
[----:B------:R-:W-:Y:S04]  /*1130*/  BSSY B1, `(.L_x_23669) ;  /* 0x0000015000017945 */ /* 0x000fe80003800000 */
[----:B------:R-:W-:-:S13]  /*1140*/  ISETP.GE.AND P1, PT, R9, R0, PT ;  /* 0x000000000900720c */ /* 0x000fda0003f26270 */
[----:B------:R-:W-:Y:S05]  /*1150*/  @P1 BRA `(.L_x_23670) ;  /* 0x0000000000481947 */ /* 0x000fea0003800000 */
[----:B---3-5:R-:W-:Y:S01]  /*1160*/  IMAD R12, R8, R8, RZ ;  /* 0x00000008080c7224 */ /* 0x028fe200078e02ff */
        /* <DEDUP_REMOVED lines=14> */
[----:B-1----:R-:W-:Y:S05]  /*1250*/  CALL.REL.NOINC `($__internal_60_$__cuda_sm20_dblrcp_rn_slowpath_v3) ;  /* 0x0000000c00447944 */ /* 0x002fea0003c00000 */
.L_x_23672:
[----:B------:R-:W-:Y:S05]  /*1260*/  BSYNC B2 ;  /* 0x0000000000027941 */ /* 0x000fea0003800000 */
.L_x_23671:
[----:B------:R2:W4:Y:S02]  /*1270*/  F2I.U32.F64.TRUNC R8, R14 ;  /* 0x0000000e00087311 */ /* 0x000524000030d000 */
.L_x_23670:
[----:B------:R-:W-:Y:S05]  /*1280*/  BSYNC B1 ;  /* 0x0000000000017941 */ /* 0x000fea0003800000 */
.L_x_23669:
[----:B---3--:R-:W-:Y:S01]  /*1290*/  VIADD R13, R3, 0x100 ;  /* 0x00000100030d7836 */ /* 0x008fe20000000000 */
[----:B------:R-:W-:Y:S04]  /*12a0*/  BSSY B1, `(.L_x_23673) ;  /* 0x0000015000017945 */ /* 0x000fe80003800000 */
[----:B------:R-:W-:-:S13]  /*12b0*/  ISETP.GE.AND P1, PT, R13, R0, PT ;  /* 0x000000000d00720c */ /* 0x000fda0003f26270 */
[----:B------:R-:W-:Y:S05]  /*12c0*/  @P1 BRA `(.L_x_23674) ;  /* 0x0000000000481947 */ /* 0x000fea0003800000 */
[----:B-----5:R-:W-:Y:S01]  /*12d0*/  IMAD R12, R10, R10, RZ ;  /* 0x0000000a0a0c7224 */ /* 0x020fe200078e02ff */
[----:B------:R-:W-:Y:S05]  /*12e0*/  BSSY B2, `(.L_x_23675) ;  /* 0x000000f000027945 */ /* 0x000fea0003800000 */
[----:B------:R-:W0:Y:S08]  /*12f0*/  I2F.F64 R12, R12 ;  /* 0x0000000c000c7312 */ /* 0x000e300000201c00 */
[----:B0-2---:R-:W0:Y:S01]  /*1300*/  MUFU.RCP64H R15, R13 ;  /* 0x0000000d000f7308 */ /* 0x005e220000001800 */
        /* <DEDUP_REMOVED lines=11> */
[----:B-1--4-:R-:W-:Y:S05]  /*13c0*/  CALL.REL.NOINC `($__internal_60_$__cuda_sm20_dblrcp_rn_slowpath_v3) ;  /* 0x0000000800e87944 */ /* 0x012fea0003c00000 */
.L_x_23676:
[----:B------:R-:W-:Y:S05]  /*13d0*/  BSYNC B2 ;  /* 0x0000000000027941 */ /* 0x000fea0003800000 */
.L_x_23675:
[----:B------:R3:W0:Y:S02]  /*13e0*/  F2I.U32.F64.TRUNC R10, R14 ;  /* 0x0000000e000a7311 */ /* 0x000624000030d000 */
.L_x_23674:
[----:B------:R-:W-:Y:S05]  /*13f0*/  BSYNC B1 ;  /* 0x0000000000017941 */ /* 0x000fea0003800000 */
.L_x_23673:
        /* <DEDUP_REMOVED lines=20> */
.L_x_23680:
[----:B------:R-:W-:Y:S05]  /*1540*/  BSYNC B2 ;  /* 0x0000000000027941 */ /* 0x000fea0003800000 */
.L_x_23679:
[----:B------:R0:W2:Y:S02]  /*1550*/  F2I.U32.F64.TRUNC R20, R14 ;  /* 0x0000000e00147311 */ /* 0x0000a4000030d000 */
.L_x_23678:
[----:B------:R-:W-:Y:S05]  /*1560*/  BSYNC B1 ;  /* 0x0000000000017941 */ /* 0x000fea0003800000 */
.L_x_23677:
        /* <DEDUP_REMOVED lines=20> */
.L_x_23684:
[----:B------:R-:W-:Y:S05]  /*16b0*/  BSYNC B2 ;  /* 0x0000000000027941 */ /* 0x000fea0003800000 */
.L_x_23683:
[----:B------:R0:W2:Y:S02]  /*16c0*/  F2I.U32.F64.TRUNC R11, R14 ;  /* 0x0000000e000b7311 */ /* 0x0000a4000030d000 */
.L_x_23682:
[----:B------:R-:W-:Y:S05]  /*16d0*/  BSYNC B1 ;  /* 0x0000000000017941 */ /* 0x000fea0003800000 */
.L_x_23681:
        /* <DEDUP_REMOVED lines=20> */
.L_x_23688:
[----:B------:R-:W-:Y:S05]  /*1820*/  BSYNC B2 ;  /* 0x0000000000027941 */ /* 0x000fea0003800000 */
.L_x_23687:
[----:B------:R0:W2:Y:S02]  /*1830*/  F2I.U32.F64.TRUNC R4, R14 ;  /* 0x0000000e00047311 */ /* 0x0000a4000030d000 */
.L_x_23686:
[----:B------:R-:W-:Y:S05]  /*1840*/  BSYNC B1 ;  /* 0x0000000000017941 */ /* 0x000fea0003800000 */
.L_x_23685:
        /* <DEDUP_REMOVED lines=20> */
.L_x_23692:
[----:B------:R-:W-:Y:S05]  /*1990*/  BSYNC B2 ;  /* 0x0000000000027941 */ /* 0x000fea0003800000 */
.L_x_23691:
[----:B------:R0:W2:Y:S02]  /*19a0*/  F2I.U32.F64.TRUNC R5, R14 ;  /* 0x0000000e00057311 */ /* 0x0000a4000030d000 */
.L_x_23690:
[----:B------:R-:W-:Y:S05]  /*19b0*/  BSYNC B1 ;  /* 0x0000000000017941 */ /* 0x000fea0003800000 */
.L_x_23689:
        /* <DEDUP_REMOVED lines=20> */
.L_x_23696:
[----:B------:R-:W-:Y:S05]  /*1b00*/  BSYNC B2 ;  /* 0x0000000000027941 */ /* 0x000fea0003800000 */
.L_x_23695:
[----:B------:R0:W2:Y:S02]  /*1b10*/  F2I.U32.F64.TRUNC R2, R14 ;  /* 0x0000000e00027311 */ /* 0x0000a4000030d000 */
.L_x_23694:
[----:B------:R-:W-:Y:S05]  /*1b20*/  BSYNC B1 ;  /* 0x0000000000017941 */ /* 0x000fea0003800000 */
.L_x_23693:
[----:B-----5:R-:W0:Y:S01]  /*1b30*/  @!P0 S2R R6, SR_TID.X ;  /* 0x0000000000068919 */ /* 0x020e220000002100 */
[----:B------:R-:W1:Y:S01]  /*1b40*/  @!P0 LDC.64 R12, c[0x0][0x220] ;  /* 0x00008800ff0c8b82 */ /* 0x000e620000000a00 */
[----:B------:R-:W-:Y:S01]  /*1b50*/  @!P0 IMAD.MOV.U32 R3, RZ, RZ, R9 ;  /* 0x000000ffff038224 */ /* 0x000fe200078e0009 */
[----:B------:R-:W-:Y:S04]  /*1b60*/  BSSY B0, `(.L_x_23697) ;  /* 0x0000037000007945 */ /* 0x000fe80003800000 */
[----:B------:R-:W-:Y:S01]  /*1b70*/  BSSY B1, `(.L_x_23698) ;  /* 0x000002e000017945 */ /* 0x000fe20003800000 */
[----:B0-23--:R-:W-:-:S05]  /*1b80*/  @!P0 VIADD R15, R6, UR4 ;  /* 0x00000004060f8c36 */ /* 0x00dfca0008000000 */
[----:B-1----:R-:W-:-:S05]  /*1b90*/  @!P0 IADD3 R12, P1, R15, R12, RZ ;  /* 0x0000000c0f0c8210 */ /* 0x002fca0007f3e0ff */
[----:B------:R-:W-:-:S05]  /*1ba0*/  @!P0 IMAD.X R13, RZ, RZ, R13, P1 ;  /* 0x000000ffff0d8224 */ /* 0x000fca00008e060d */
[----:B------:R0:W-:Y:S01]  /*1bb0*/  @!P0 STG.E.U8 desc[UR8][R12.64], R7 ;  /* 0x000000070c008986 */ /* 0x0001e2000c101108 */
[----:B------:R-:W-:-:S13]  /*1bc0*/  ISETP.GE.AND P0, PT, R3, R0, PT ;  /* 0x000000000300720c */ /* 0x000fda0003f06270 */
[----:B0-----:R-:W-:Y:S05]  /*1bd0*/  @P0 BRA `(.L_x_23699) ;  /* 0x0000000000380947 */ /* 0x001fea0003800000 */
[C---:B------:R-:W-:Y:S01]  /*1be0*/  VIADD R6, R3.reuse, UR4 ;  /* 0x0000000403067c36 */ /* 0x040fe20008000000 */
[----:B------:R-:W-:Y:S01]  /*1bf0*/  ULDC.64 UR6, c[0x0][0x220] ;  /* 0x0000880000067ab9 */ /* 0x000fe20000000a00 */
[----:B------:R-:W-:-:S03]  /*1c00*/  IADD3 R3, R3, 0x80, RZ ;  /* 0x0000008003037810 */ /* 0x000fc60007ffe0ff */
        /* <DEDUP_REMOVED lines=11> */
.L_x_23699:
        /* <DEDUP_REMOVED lines=8> */
.L_x_23700:
[----:B------:R-:W-:-:S13]  /*1d40*/  ISETP.GE.AND P0, PT, R3, R0, PT ;  /* 0x000000000300720c */ /* 0x000fda0003f06270 */
[----:B------:R-:W-:Y:S05]  /*1d50*/  @P0 BRA `(.L_x_23702) ;  /* 0x00000000003c0947 */ /* 0x000fea0003800000 */
[C---:B01----:R-:W-:Y:S01]  /*1d60*/  VIADD R6, R3.reuse, UR4 ;  /* 0x0000000403067c36 */ /* 0x043fe20008000000 */
[----:B------:R-:W-:Y:S01]  /*1d70*/  ULDC.64 UR6, c[0x0][0x220] ;  /* 0x0000880000067ab9 */ /* 0x000fe20000000a00 */
[----:B------:R-:W-:-:S03]  /*1d80*/  IADD3 R3, R3, 0x80, RZ ;  /* 0x0000008003037810 */ /* 0x000fc60007ffe0ff */
[----:B------:R-:W-:-:S05]  /*1d90*/  IADD3 R6, P0, R6, UR6, RZ ;  /* 0x0000000606067c10 */ /* 0x000fca000ff1e0ff */
[----:B------:R-:W-:-:S05]  /*1da0*/  IMAD.X R7, RZ, RZ, UR7, P0 ;  /* 0x00000007ff077e24 */ /* 0x000fca00080e06ff */
[----:B------:R1:W-:Y:S03]  /*1db0*/  STG.E.U8 desc[UR8][R6.64], R11 ;  /* 0x0000000b06007986 */ /* 0x0003e6000c101108 */
.L_x_23701:
        /* <DEDUP_REMOVED lines=9> */
.L_x_23702:
[----:B------:R-:W-:Y:S05]  /*1e50*/  BSYNC B1 ;  /* 0x0000000000017941 */ /* 0x000fea0003800000 */
.L_x_23698:
[----:B------:R-:W-:-:S13]  /*1e60*/  ISETP.GE.AND P0, PT, R3, R0, PT ;  /* 0x000000000300720c */ /* 0x000fda0003f06270 */
[----:B0---4-:R-:W0:Y:S01]  /*1e70*/  @!P0 LDC.64 R8, c[0x0][0x220] ;  /* 0x00008800ff088b82 */ /* 0x011e220000000a00 */
[C---:B-12---:R-:W-:Y:S02]  /*1e80*/  @!P0 VIADD R7, R3.reuse, UR4 ;  /* 0x0000000403078c36 */ /* 0x046fe40008000000 */
[----:B------:R-:W-:-:S03]  /*1e90*/  @!P0 VIADD R3, R3, 0x80 ;  /* 0x0000008003038836 */ /* 0x000fc60000000000 */
[----:B0-----:R-:W-:-:S05]  /*1ea0*/  @!P0 IADD3 R6, P1, R7, R8, RZ ;  /* 0x0000000807068210 */ /* 0x001fca0007f3e0ff */
[----:B------:R-:W-:-:S05]  /*1eb0*/  @!P0 IMAD.X R7, RZ, RZ, R9, P1 ;  /* 0x000000ffff078224 */ /* 0x000fca00008e0609 */
[----:B------:R2:W-:Y:S03]  /*1ec0*/  @!P0 STG.E.U8 desc[UR8][R6.64], R5 ;  /* 0x0000000506008986 */ /* 0x0005e6000c101108 */
.L_x_23703:
[----:B------:R-:W-:Y:S05]  /*1ed0*/  BSYNC B0 ;  /* 0x0000000000007941 */ /* 0x000fea0003800000 */
.L_x_23697:
[----:B------:R-:W-:Y:S05]  /*1ee0*/  WARPSYNC.ALL ;  /* 0x0000000000007948 */ /* 0x000fea0003800000 */
[----:B------:R-:W-:-:S13]  /*1ef0*/  ISETP.GE.AND P0, PT, R3, R0, PT ;  /* 0x000000000300720c */ /* 0x000fda0003f06270 */
[----:B------:R-:W-:Y:S05]  /*1f00*/  @P0 EXIT ;  /* 0x000000000000094d */ /* 0x000fea0003800000 */
[----:B------:R-:W-:Y:S01]  /*1f10*/  VIADD R3, R3, UR4 ;  /* 0x0000000403037c36 */ /* 0x000fe20008000000 */
[----:B------:R-:W-:-:S04]  /*1f20*/  ULDC.64 UR6, c[0x0][0x220] ;  /* 0x0000880000067ab9 */ /* 0x000fc80000000a00 */
[----:B------:R-:W-:-:S05]  /*1f30*/  IADD3 R4, P0, R3, UR6, RZ ;  /* 0x0000000603047c10 */ /* 0x000fca000ff1e0ff */
[----:B--2---:R-:W-:-:S05]  /*1f40*/  IMAD.X R5, RZ, RZ, UR7, P0 ;  /* 0x00000007ff057e24 */ /* 0x004fca00080e06ff */
[----:B------:R-:W-:Y:S01]  /*1f50*/  STG.E.U8 desc[UR8][R4.64], R2 ;  /* 0x0000000204007986 */ /* 0x000fe2000c101108 */
[----:B------:R-:W-:Y:S05]  /*1f60*/  EXIT ;  /* 0x000000000000794d */ /* 0x000fea0003800000 */
        .weak           $__internal_60_$__cuda_sm20_dblrcp_rn_slowpath_v3
        .type           $__internal_60_$__cuda_sm20_dblrcp_rn_slowpath_v3,@function
        .size           $__internal_60_$__cuda_sm20_dblrcp_rn_slowpath_v3,(.L_x_71502 - $__internal_60_$__cuda_sm20_dblrcp_rn_slowpath_v3)
$__internal_60_$__cuda_sm20_dblrcp_rn_slowpath_v3:
        /* <DEDUP_REMOVED lines=24> */
.L_x_23707:
        /* <DEDUP_REMOVED lines=10> */
.L_x_23705:
[----:B------:R-:W-:Y:S01]  /*2190*/  LOP3.LUT R15, R13, 0x80000, RZ, 0xfc, !PT ;  /* 0x000800000d0f7812 */ /* 0x000fe200078efcff */
[----:B------:R-:W-:-:S07]  /*21a0*/  IMAD.MOV.U32 R14, RZ, RZ, R12 ;  /* 0x000000ffff0e7224 */ /* 0x000fce00078e000c */
.L_x_23706:
[----:B------:R-:W-:Y:S05]  /*21b0*/  BSYNC B0 ;  /* 0x0000000000007941 */ /* 0x000fea0003800000 */
.L_x_23704:
[----:B------:R-:W-:Y:S02]  /*21c0*/  IMAD.MOV.U32 R12, RZ, RZ, R2 ;  /* 0x000000ffff0c7224 */ /* 0x000fe400078e0002 */
[----:B------:R-:W-:-:S04]  /*21d0*/  IMAD.MOV.U32 R13, RZ, RZ, 0x0 ;  /* 0x00000000ff0d7424 */ /* 0x000fc800078e00ff */
[----:B------:R-:W-:Y:S05]  /*21e0*/  RET.REL.NODEC R12 `(_ZN2at6native29vectorized_elementwise_kernelILi2EZNS0_50_GLOBAL__N__2680c7bb_12_PowKernel_cu_7dd49032_316829pow_tensor_scalar_kernel_implIhhEEvRNS_18TensorIteratorBaseET0_EUlhE1_St5arrayIPcLm2EEEEviS6_T1_) ;  /* 0xffffffdc0c847950 */ /* 0x000fea0003c3ffff */
.L_x_23708:
        /* <DEDUP_REMOVED lines=9> */
.L_x_71502:


//--------------------- .text._ZN2at6native29vectorized_elementwise_kernelILi4EZNS0_50_GLOBAL__N__2680c7bb_12_PowKernel_cu_7dd49032_316829pow_tensor_scalar_kernel_implIhhEEvRNS_18TensorIteratorBaseET0_EUlhE1_St5arrayIPcLm2EEEEviS6_T1_ --------------------------
	.section	.text._ZN2at6native29vectorized_elementwise_kernelILi4EZNS0_50_GLOBAL__N__2680c7bb_12_PowKernel_cu_7dd49032_316829pow_tensor_scalar_kernel_implIhhEEvRNS_18TensorIteratorBaseET0_EUlhE1_St5arrayIPcLm2EEEEviS6_T1_,"ax",@progbits
	.align	128
        .global         _ZN2at6native29vectorized_elementwise_kernelILi4EZNS0_50_GLOBAL__N__2680c7bb_12_PowKernel_cu_7dd49032_316829pow_tensor_scalar_kernel_implIhhEEvRNS_18TensorIteratorBaseET0_EUlhE1_St5arrayIPcLm2EEEEviS6_T1_
        .type           _ZN2at6native29vectorized_elementwise_kernelILi4EZNS0_50_GLOBAL__N__2680c7bb_12_PowKernel_cu_7dd49032_316829pow_tensor_scalar_kernel_implIhhEEvRNS_18TensorIteratorBaseET0_EUlhE1_St5arrayIPcLm2EEEEviS6_T1_,@function
        .size           _ZN2at6native29vectorized_elementwise_kernelILi4EZNS0_50_GLOBAL__N__2680c7bb_12_PowKernel_cu_7dd49032_316829pow_tensor_scalar_kernel_implIhhEEvRNS_18TensorIteratorBaseET0_EUlhE1_St5arrayIPcLm2EEEEviS6_T1_,(.L_x_71503 - _ZN2at6native29vectorized_elementwise_kernelILi4EZNS0_50_GLOBAL__N__2680c7bb_12_PowKernel_cu_7dd49032_316829pow_tensor_scalar_kernel_implIhhEEvRNS_18TensorIteratorBaseET0_EUlhE1_St5arrayIPcLm2EEEEviS6_T1_)
        .other          _ZN2at6native29vectorized_elementwise_kernelILi4EZNS0_50_GLOBAL__N__2680c7bb_12_PowKernel_cu_7dd49032_316829pow_tensor_scalar_kernel_implIhhEEvRNS_18TensorIteratorBaseET0_EUlhE1_St5arrayIPcLm2EEEEviS6_T1_,@"STO_CUDA_ENTRY STV_DEFAULT"
_ZN2at6native29vectorized_elementwise_kernelILi4EZNS0_50_GLOBAL__N__2680c7bb_12_PowKernel_cu_7dd49032_316829pow_tensor_scalar_kernel_implIhhEEvRNS_18TensorIteratorBaseET0_EUlhE1_St5arrayIPcLm2EEEEviS6_T1_:
.text._ZN2at6native29vectorized_elementwise_kernelILi4EZNS0_50_GLOBAL__N__2680c7bb_12_PowKernel_cu_7dd49032_316829pow_tensor_scalar_kernel_implIhhEEvRNS_18TensorIteratorBaseET0_EUlhE1_St5arrayIPcLm2EEEEviS6_T1_:
        /* <DEDUP_REMOVED lines=15> */
[----:B------:R-:W2:Y:S01]  /*00f0*/  LDG.E R6, desc[UR8][R10.64] ;  /* 0x000000080a067981 */ /* 0x000ea2000c1e1900 */
        /* <DEDUP_REMOVED lines=10> */
[----:B------:R-:W-:Y:S01]  /*01a0*/  DFMA R4, R2, R4, R2 ;  /* 0x000000040204722b */ /* 0x000fe20000000002 */
[----:B------:R-:W-:-:S07]  /*01b0*/  PRMT R3, R6, 0x7772, RZ ;  /* 0x0000777206037816 */ /* 0x000fce00000000ff */
[----:B------:R-:W-:-:S08]  /*01c0*/  DFMA R14, -R12, R4, 1 ;  /* 0x3ff000000c0e742b */ /* 0x000fd00000000104 */
[----:B------:R-:W-:Y:S01]  /*01d0*/  DFMA R14, R4, R14, R4 ;  /* 0x0000000e040e722b */ /* 0x000fe20000000004 */
[----:B------:R-:W-:Y:S01]  /*01e0*/  PRMT R4, R6, 0x7771, RZ ;  /* 0x0000777106047816 */ /* 0x000fe200000000ff */
[----:B------:R-:W-:Y:S09]  /*01f0*/  @P0 BRA `(.L_x_23711) ;  /* 0x0000000000100947 */ /* 0x000ff20003800000 */
[----:B------:R-:W-:Y:S02]  /*0200*/  LOP3.LUT R16, R13, 0x7fffffff, RZ, 0xc0, !PT ;  /* 0x7fffffff0d107812 */ /* 0x000fe400078ec0ff */
[----:B------:R-:W-:-:S03]  /*0210*/  MOV R2, 0x240 ;  /* 0x0000024000027802 */ /* 0x000fc60000000f00 */
[----:B------:R-:W-:-:S07]  /*0220*/  VIADD R16, R16, 0xfff00000 ;  /* 0xfff0000010107836 */ /* 0x000fce0000000000 */
[----:B------:R-:W-:Y:S05]  /*0230*/  CALL.REL.NOINC `($__internal_61_$__cuda_sm20_dblrcp_rn_slowpath_v3) ;  /* 0x0000001c00447944 */ /* 0x000fea0003c00000 */
.L_x_23711:
[----:B------:R-:W-:Y:S05]  /*0240*/  BSYNC B1 ;  /* 0x0000000000017941 */ /* 0x000fea0003800000 */
.L_x_23710:
        /* <DEDUP_REMOVED lines=16> */
[----:B------:R-:W-:Y:S05]  /*0350*/  CALL.REL.NOINC `($__internal_61_$__cuda_sm20_dblrcp_rn_slowpath_v3) ;  /* 0x0000001800fc7944 */ /* 0x000fea0003c00000 */
.L_x_23713:
[----:B------:R-:W-:Y:S05]  /*0360*/  BSYNC B1 ;  /* 0x0000000000017941 */ /* 0x000fea0003800000 */
.L_x_23712:
        /* <DEDUP_REMOVED lines=16> */
[----:B------:R-:W-:Y:S05]  /*0470*/  CALL.REL.NOINC `($__internal_61_$__cuda_sm20_dblrcp_rn_slowpath_v3) ;  /* 0x0000001800b47944 */ /* 0x000fea0003c00000 */
[----:B------:R-:W-:Y:S02]  /*0480*/  IMAD.MOV.U32 R4, RZ, RZ, R14 ;  /* 0x000000ffff047224 */ /* 0x000fe400078e000e */
[----:B------:R-:W-:-:S07]  /*0490*/  IMAD.MOV.U32 R5, RZ, RZ, R15 ;  /* 0x000000ffff057224 */ /* 0x000fce00078e000f */
.L_x_23715:
[----:B------:R-:W-:Y:S05]  /*04a0*/  BSYNC B1 ;  /* 0x0000000000017941 */ /* 0x000fea0003800000 */
.L_x_23714:
[----:B------:R-:W-:Y:S01]  /*04b0*/  IMAD R12, R0, R0, RZ ;  /* 0x00000000000c7224 */ /* 0x000fe200078e02ff */
[----:B------:R-:W-:Y:S01]  /*04c0*/  F2I.U32.F64.TRUNC R5, R4 ;  /* 0x0000000400057311 */ /* 0x000fe2000030d000 */
[----:B------:R-:W-:Y:S07]  /*04d0*/  BSSY B1, `(.L_x_23716) ;  /* 0x000000f000017945 */ /* 0x000fee0003800000 */
        /* <DEDUP_REMOVED lines=14> */
.L_x_23717:
[----:B------:R-:W-:Y:S05]  /*05c0*/  BSYNC B1 ;  /* 0x0000000000017941 */ /* 0x000fea0003800000 */
.L_x_23716:
[----:B------:R-:W2:Y:S01]  /*05d0*/  LDG.E R9, desc[UR8][R10.64+0x200] ;  /* 0x000200080a097981 */ /* 0x000ea2000c1e1900 */
        /* <DEDUP_REMOVED lines=12> */
[C---:B------:R-:W-:Y:S02]  /*06a0*/  PRMT R3, R9.reuse, 0x7771, RZ ;  /* 0x0000777109037816 */ /* 0x040fe400000000ff */
[----:B------:R-:W-:-:S05]  /*06b0*/  PRMT R9, R9, 0x7773, RZ ;  /* 0x0000777309097816 */ /* 0x000fca00000000ff */
[----:B------:R-:W-:-:S08]  /*06c0*/  DFMA R18, -R12, R16, 1 ;  /* 0x3ff000000c12742b */ /* 0x000fd00000000110 */
[----:B------:R-:W-:Y:S01]  /*06d0*/  DFMA R14, R16, R18, R16 ;  /* 0x00000012100e722b */ /* 0x000fe20000000010 */
[----:B------:R-:W-:Y:S10]  /*06e0*/  @P0 BRA `(.L_x_23719) ;  /* 0x0000000000100947 */ /* 0x000ff40003800000 */
[----:B------:R-:W-:Y:S02]  /*06f0*/  LOP3.LUT R16, R13, 0x7fffffff, RZ, 0xc0, !PT ;  /* 0x7fffffff0d107812 */ /* 0x000fe400078ec0ff */
[----:B------:R-:W-:-:S03]  /*0700*/  MOV R2, 0x730 ;  /* 0x0000073000027802 */ /* 0x000fc60000000f00 */
[----:B------:R-:W-:-:S07]  /*0710*/  VIADD R16, R16, 0xfff00000 ;  /* 0xfff0000010107836 */ /* 0x000fce0000000000 */
[----:B------:R-:W-:Y:S05]  /*0720*/  CALL.REL.NOINC `($__internal_61_$__cuda_sm20_dblrcp_rn_slowpath_v3) ;  /* 0x0000001800087944 */ /* 0x000fea0003c00000 */
.L_x_23719:
[----:B------:R-:W-:Y:S05]  /*0730*/  BSYNC B1 ;  /* 0x0000000000017941 */ /* 0x000fea0003800000 */
.L_x_23718:
        /* <DEDUP_REMOVED lines=16> */
[----:B------:R-:W-:Y:S05]  /*0840*/  CALL.REL.NOINC `($__internal_61_$__cuda_sm20_dblrcp_rn_slowpath_v3) ;  /* 0x0000001400c07944 */ /* 0x000fea0003c00000 */
.L_x_23721:
[----:B------:R-:W-:Y:S05]  /*0850*/  BSYNC B1 ;  /* 0x0000000000017941 */ /* 0x000fea0003800000 */
.L_x_23720:
        /* <DEDUP_REMOVED lines=17> */
.L_x_23723:
[----:B------:R-:W-:Y:S05]  /*0970*/  BSYNC B1 ;  /* 0x0000000000017941 */ /* 0x000fea0003800000 */
.L_x_23722:
        /* <DEDUP_REMOVED lines=17> */
.L_x_23725:
[----:B------:R-:W-:Y:S05]  /*0a90*/  BSYNC B1 ;  /* 0x0000000000017941 */ /* 0x000fea0003800000 */
.L_x_23724:
[----:B------:R-:W-:Y:S01]  /*0aa0*/  ULDC.64 UR6, c[0x0][0x220] ;  /* 0x0000880000067ab9 */ /* 0x000fe20000000a00 */
[----:B------:R-:W0:Y:S01]  /*0ab0*/  F2I.U32.F64.TRUNC R14, R14 ;  /* 0x0000000e000e7311 */ /* 0x000e22000030d000 */
[----:B------:R-:W-:Y:S01]  /*0ac0*/  UIADD3 UR5, UP0, UR4, UR6, URZ ;  /* 0x0000000604057290 */ /* 0x000fe2000ff1e03f */
[----:B------:R-:W-:Y:S02]  /*0ad0*/  PRMT R6, R6, 0x7604, R7 ;  /* 0x0000760406067816 */ /* 0x000fe40000000007 */
[----:B------:R-:W-:Y:S01]  /*0ae0*/  PRMT R0, R0, 0x7604, R3 ;  /* 0x0000760400007816 */ /* 0x000fe20000000003 */
[----:B------:R-:W-:Y:S01]  /*0af0*/  UIADD3.X UR6, URZ, UR7, URZ, UP0, !UPT ;  /* 0x000000073f067290 */ /* 0x000fe200087fe43f */
[----:B------:R-:W-:Y:S01]  /*0b00*/  PRMT R5, R5, 0x7054, R6 ;  /* 0x0000705405057816 */ /* 0x000fe20000000006 */
[----:B------:R-:W-:Y:S01]  /*0b10*/  IMAD.U32 R2, RZ, RZ, UR5 ;  /* 0x00000005ff027e24 */ /* 0x000fe2000f8e00ff */
[----:B------:R-:W-:Y:S02]  /*0b20*/  PRMT R7, R9, 0x7054, R0 ;  /* 0x0000705409077816 */ /* 0x000fe40000000000 */
[----:B------:R-:W-:-:S02]  /*0b30*/  PRMT R5, R4, 0x654, R5 ;  /* 0x0000065404057816 */ /* 0x000fc40000000005 */
[----:B------:R-:W-:Y:S02]  /*0b40*/  MOV R3, UR6 ;  /* 0x0000000600037c02 */ /* 0x000fe40008000f00 */
[----:B0-----:R-:W-:Y:S01]  /*0b50*/  PRMT R7, R14, 0x654, R7 ;  /* 0x000006540e077816 */ /* 0x001fe20000000007 */
[----:B------:R-:W-:-:S05]  /*0b60*/  IMAD.WIDE R8, R8, 0x4, R2 ;  /* 0x0000000408087825 */ /* 0x000fca00078e0202 */
[----:B------:R-:W-:Y:S04]  /*0b70*/  STG.E desc[UR8][R8.64], R5 ;  /* 0x0000000508007986 */ /* 0x000fe8000c101908 */
[----:B------:R-:W-:Y:S01]  /*0b80*/  STG.E desc[UR8][R8.64+0x200], R7 ;  /* 0x0002000708007986 */ /* 0x000fe2000c101908 */
[----:B------:R-:W-:Y:S05]  /*0b90*/  EXIT ;  /* 0x000000000000794d */ /* 0x000fea0003800000 */
.L_x_23709:
[----:B------:R-:W0:Y:S01]  /*0ba0*/  S2R R3, SR_TID.X ;  /* 0x0000000000037919 */ /* 0x000e220000002100 */
[----:B------:R-:W-:Y:S01]  /*0bb0*/  IMAD.MOV.U32 R8, RZ, RZ, RZ ;  /* 0x000000ffff087224 */ /* 0x000fe200078e00ff */
[----:B0-----:R-:W-:Y:S01]  /*0bc0*/  ISETP.GE.AND P0, PT, R3, R0, PT ;  /* 0x000000000300720c */ /* 0x001fe20003f06270 */
[----:B------:R-:W-:-:S12]  /*0bd0*/  IMAD.MOV.U32 R9, RZ, RZ, R3 ;  /* 0x000000ffff097224 */ /* 0x000fd800078e0003 */
[C---:B------:R-:W-:Y:S01]  /*0be0*/  @!P0 VIADD R9, R3.reuse, 0x80 ;  /* 0x0000008003098836 */ /* 0x040fe20000000000 */
[----:B------:R-:W0:Y:S01]  /*0bf0*/  @!P0 LDC.64 R6, c[0x0][0x228] ;  /* 0x00008a00ff068b82 */ /* 0x000e220000000a00 */
[----:B------:R-:W-:-:S03]  /*0c00*/  @!P0 IADD3 R5, R3, UR4, RZ ;  /* 0x0000000403058c10 */ /* 0x000fc6000fffe0ff */
        /* <DEDUP_REMOVED lines=33> */
[----:B------:R-:W5:Y:S06]  /*0e20*/  @!P1 LDG.E.U8 R10, desc[UR8][R22.64] ;  /* 0x00000008160a9981 */ /* 0x000f6c000c1e1100 */
        /* <DEDUP_REMOVED lines=8> */
[----:B------:R-:W-:Y:S02]  /*0eb0*/  PRMT R2, RZ, 0x7610, R2 ;  /* 0x00007610ff027816 */ /* 0x000fe40000000002 */
[----:B------:R0:W5:Y:S01]  /*0ec0*/  @!P2 LDG.E.U8 R20, desc[UR8][R6.64] ;  /* 0x000000080614a981 */ /* 0x000162000c1e1100 */
[----:B---3--:R-:W-:-:S02]  /*0ed0*/  @!P4 IADD3 R16, P2, R25, R16, RZ ;  /* 0x000000101910c210 */ /* 0x008fc40007f5e0ff */
[----:B----4-:R-:W-:Y:S01]  /*0ee0*/  @!P5 IADD3 R12, P1, R21, R12, RZ ;  /* 0x0000000c150cd210 */ /* 0x010fe20007f3e0ff */
[----:B------:R-:W5:Y:S04]  /*0ef0*/  @!P3 LDG.E.U8 R11, desc[UR8][R18.64] ;  /* 0x00000008120bb981 */ /* 0x000f68000c1e1100 */
[----:B------:R2:W5:Y:S01]  /*0f00*/  @!P0 LDG.E.U8 R2, desc[UR8][R4.64] ;  /* 0x0000000804028981 */ /* 0x000562000c1e1100 */
[----:B-1----:R-:W-:Y:S01]  /*0f10*/  @!P6 IADD3 R14, P3, R9, R14, RZ ;  /* 0x0000000e090ee210 */ /* 0x002fe20007f7e0ff */
[----:B0-----:R-:W-:Y:S02]  /*0f20*/  IMAD.MOV.U32 R6, RZ, RZ, RZ ;  /* 0x000000ffff067224 */ /* 0x001fe400078e00ff */
[----:B------:R-:W-:Y:S02]  /*0f30*/  @!P4 IMAD.X R17, RZ, RZ, R17, P2 ;  /* 0x000000ffff11c224 */ /* 0x000fe400010e0611 */
[----:B------:R-:W-:-:S02]  /*0f40*/  @!P5 IMAD.X R13, RZ, RZ, R13, P1 ;  /* 0x000000ffff0dd224 */ /* 0x000fc400008e060d */
[----:B------:R-:W-:Y:S01]  /*0f50*/  @!P6 IMAD.X R15, RZ, RZ, R15, P3 ;  /* 0x000000ffff0fe224 */ /* 0x000fe200018e060f */
[----:B--2---:R-:W-:-:S04]  /*0f60*/  CS2R R4, SRZ ;  /* 0x0000000000047805 */ /* 0x004fc8000001ff00 */
[----:B------:R0:W5:Y:S04]  /*0f70*/  @!P6 LDG.E.U8 R6, desc[UR8][R14.64] ;  /* 0x000000080e06e981 */ /* 0x000168000c1e1100 */
[----:B------:R0:W5:Y:S04]  /*0f80*/  @!P4 LDG.E.U8 R4, desc[UR8][R16.64] ;  /* 0x000000081004c981 */ /* 0x000168000c1e1100 */
[----:B------:R0:W5:Y:S01]  /*0f90*/  @!P5 LDG.E.U8 R5, desc[UR8][R12.64] ;  /* 0x000000080c05d981 */ /* 0x000162000c1e1100 */
[----:B------:R-:W-:Y:S04]  /*0fa0*/  BSSY B1, `(.L_x_23726) ;  /* 0x0000015000017945 */ /* 0x000fe80003800000 */
[----:B------:R-:W-:Y:S05]  /*0fb0*/  @P0 BRA `(.L_x_23727) ;  /* 0x00000000004c0947 */ /* 0x000fea0003800000 */
[----:B-----5:R-:W-:Y:S01]  /*0fc0*/  LOP3.LUT R2, R2, 0xff, RZ, 0xc0, !PT ;  /* 0x000000ff02027812 */ /* 0x020fe200078ec0ff */
[----:B------:R-:W-:Y:S04]  /*0fd0*/  BSSY B2, `(.L_x_23728) ;  /* 0x0000010000027945 */ /* 0x000fe80003800000 */
[----:B0-----:R-:W-:-:S06]  /*0fe0*/  IMAD R12, R2, R2, RZ ;  /* 0x00000002020c7224 */ /* 0x001fcc00078e02ff */
        /* <DEDUP_REMOVED lines=14> */
.L_x_23729:
[----:B------:R-:W-:Y:S05]  /*10d0*/  BSYNC B2 ;  /* 0x0000000000027941 */ /* 0x000fea0003800000 */
.L_x_23728:
[----:B------:R1:W2:Y:S02]  /*10e0*/  F2I.U32.F64.TRUNC R7, R14 ;  /* 0x0000000e00077311 */ /* 0x0002a4000030d000 */
.L_x_23727:
[----:B------:R-:W-:Y:S05]  /*10f0*/  BSYNC B1 ;  /* 0x0000000000017941 */ /* 0x000fea0003800000 */
.L_x_23726:
        /* <DEDUP_REMOVED lines=19> */
[----:B--2---:R-:W-:Y:S05]  /*1230*/  CALL.REL.NOINC `($__internal_61_$__cuda_sm20_dblrcp_rn_slowpath_v3) ;  /* 0x0000000c00447944 */ /* 0x004fea0003c00000 */
.L_x_23733:
[----:B------:R-:W-:Y:S05]  /*1240*/  BSYNC B2 ;  /* 0x0000000000027941 */ /* 0x000fea0003800000 */
.L_x_23732:
[----:B------:R3:W4:Y:S02]  /*1250*/  F2I.U32.F64.TRUNC R8, R14 ;  /* 0x0000000e00087311 */ /* 0x000724000030d000 */
.L_x_23731:
[----:B------:R-:W-:Y:S05]  /*1260*/  BSYNC B1 ;  /* 0x0000000000017941 */ /* 0x000fea0003800000 */
.L_x_23730:
        /* <DEDUP_REMOVED lines=19> */
[----:B--2-4-:R-:W-:Y:S05]  /*13a0*/  CALL.REL.NOINC `($__internal_61_$__cuda_sm20_dblrcp_rn_slowpath_v3) ;  /* 0x0000000800e87944 */ /* 0x014fea0003c00000 */
.L_x_23737:
[----:B------:R-:W-:Y:S05]  /*13b0*/  BSYNC B2 ;  /* 0x0000000000027941 */ /* 0x000fea0003800000 */
.L_x_23736:
[----:B------:R0:W1:Y:S02]  /*13c0*/  F2I.U32.F64.TRUNC R10, R14 ;  /* 0x0000000e000a7311 */ /* 0x000064000030d000 */
.L_x_23735:
[----:B------:R-:W-:Y:S05]  /*13d0*/  BSYNC B1 ;  /* 0x0000000000017941 */ /* 0x000fea0003800000 */
.L_x_23734:
        /* <DEDUP_REMOVED lines=20> */
.L_x_23741:
[----:B------:R-:W-:Y:S05]  /*1520*/  BSYNC B2 ;  /* 0x0000000000027941 */ /* 0x000fea0003800000 */
.L_x_23740:
[----:B------:R0:W1:Y:S02]  /*1530*/  F2I.U32.F64.TRUNC R20, R14 ;  /* 0x0000000e00147311 */ /* 0x000064000030d000 */
.L_x_23739:
[----:B------:R-:W-:Y:S05]  /*1540*/  BSYNC B1 ;  /* 0x0000000000017941 */ /* 0x000fea0003800000 */
.L_x_23738:
        /* <DEDUP_REMOVED lines=20> */
.L_x_23745:
[----:B------:R-:W-:Y:S05]  /*1690*/  BSYNC B2 ;  /* 0x0000000000027941 */ /* 0x000fea0003800000 */
.L_x_23744:
[----:B------:R0:W1:Y:S02]  /*16a0*/  F2I.U32.F64.TRUNC R11, R14 ;  /* 0x0000000e000b7311 */ /* 0x000064000030d000 */
.L_x_23743:
[----:B------:R-:W-:Y:S05]  /*16b0*/  BSYNC B1 ;  /* 0x0000000000017941 */ /* 0x000fea0003800000 */
.L_x_23742:
        /* <DEDUP_REMOVED lines=20> */
.L_x_23749:
[----:B------:R-:W-:Y:S05]  /*1800*/  BSYNC B2 ;  /* 0x0000000000027941 */ /* 0x000fea0003800000 */
.L_x_23748:
[----:B------:R0:W1:Y:S02]  /*1810*/  F2I.U32.F64.TRUNC R4, R14 ;  /* 0x0000000e00047311 */ /* 0x000064000030d000 */
.L_x_23747:
[----:B------:R-:W-:Y:S05]  /*1820*/  BSYNC B1 ;  /* 0x0000000000017941 */ /* 0x000fea0003800000 */
.L_x_23746:
        /* <DEDUP_REMOVED lines=20> */
.L_x_23753:
[----:B------:R-:W-:Y:S05]  /*1970*/  BSYNC B2 ;  /* 0x0000000000027941 */ /* 0x000fea0003800000 */
.L_x_23752:
[----:B------:R0:W1:Y:S02]  /*1980*/  F2I.U32.F64.TRUNC R5, R14 ;  /* 0x0000000e00057311 */ /* 0x000064000030d000 */
.L_x_23751:
[----:B------:R-:W-:Y:S05]  /*1990*/  BSYNC B1 ;  /* 0x0000000000017941 */ /* 0x000fea0003800000 */
.L_x_23750:
        /* <DEDUP_REMOVED lines=20> */
.L_x_23757:
[----:B------:R-:W-:Y:S05]  /*1ae0*/  BSYNC B2 ;  /* 0x0000000000027941 */ /* 0x000fea0003800000 */
.L_x_23756:
[----:B------:R0:W1:Y:S02]  /*1af0*/  F2I.U32.F64.TRUNC R2, R14 ;  /* 0x0000000e00027311 */ /* 0x000064000030d000 */
.L_x_23755:
[----:B------:R-:W-:Y:S05]  /*1b00*/  BSYNC B1 ;  /* 0x0000000000017941 */ /* 0x000fea0003800000 */
.L_x_23754:
        /* <DEDUP_REMOVED lines=25> */
.L_x_23760:
        /* <DEDUP_REMOVED lines=8> */
.L_x_23761:
        /* <DEDUP_REMOVED lines=8> */
.L_x_23762:
        /* <DEDUP_REMOVED lines=9> */
.L_x_23763:
[----:B------:R-:W-:Y:S05]  /*1e30*/  BSYNC B1 ;  /* 0x0000000000017941 */ /* 0x000fea0003800000 */
.L_x_23759:
[----:B------:R-:W-:-:S13]  /*1e40*/  ISETP.GE.AND P0, PT, R3, R0, PT ;  /* 0x000000000300720c */ /* 0x000fda0003f06270 */
[----:B0---4-:R-:W0:Y:S01]  /*1e50*/  @!P0 LDC.64 R8, c[0x0][0x220] ;  /* 0x00008800ff088b82 */ /* 0x011e220000000a00 */
[C---:B-12---:R-:W-:Y:S02]  /*1e60*/  @!P0 VIADD R7, R3.reuse, UR4 ;  /* 0x0000000403078c36 */ /* 0x046fe40008000000 */
[----:B------:R-:W-:-:S03]  /*1e70*/  @!P0 VIADD R3, R3, 0x80 ;  /* 0x0000008003038836 */ /* 0x000fc60000000000 */
[----:B0-----:R-:W-:-:S05]  /*1e80*/  @!P0 IADD3 R6, P1, R7, R8, RZ ;  /* 0x0000000807068210 */ /* 0x001fca0007f3e0ff */
[----:B------:R-:W-:-:S05]  /*1e90*/  @!P0 IMAD.X R7, RZ, RZ, R9, P1 ;  /* 0x000000ffff078224 */ /* 0x000fca00008e0609 */
[----:B------:R2:W-:Y:S03]  /*1ea0*/  @!P0 STG.E.U8 desc[UR8][R6.64], R5 ;  /* 0x0000000506008986 */ /* 0x0005e6000c101108 */
.L_x_23764:
[----:B------:R-:W-:Y:S05]  /*1eb0*/  BSYNC B0 ;  /* 0x0000000000007941 */ /* 0x000fea0003800000 */
.L_x_23758:
        /* <DEDUP_REMOVED lines=9> */
        .weak           $__internal_61_$__cuda_sm20_dblrcp_rn_slowpath_v3
        .type           $__internal_61_$__cuda_sm20_dblrcp_rn_slowpath_v3,@function
        .size           $__internal_61_$__cuda_sm20_dblrcp_rn_slowpath_v3,(.L_x_71503 - $__internal_61_$__cuda_sm20_dblrcp_rn_slowpath_v3)
$__internal_61_$__cuda_sm20_dblrcp_rn_slowpath_v3:
        /* <DEDUP_REMOVED lines=24> */
.L_x_23768:
        /* <DEDUP_REMOVED lines=10> */
.L_x_23766:
[----:B------:R-:W-:Y:S01]  /*2170*/  LOP3.LUT R15, R13, 0x80000, RZ, 0xfc, !PT ;  /* 0x000800000d0f7812 */ /* 0x000fe200078efcff */
[----:B------:R-:W-:-:S07]  /*2180*/  IMAD.MOV.U32 R14, RZ, RZ, R12 ;  /* 0x000000ffff0e7224 */ /* 0x000fce00078e000c */
.L_x_23767:
[----:B------:R-:W-:Y:S05]  /*2190*/  BSYNC B0 ;  /* 0x0000000000007941 */ /* 0x000fea0003800000 */
.L_x_23765:
[----:B------:R-:W-:Y:S02]  /*21a0*/  IMAD.MOV.U32 R12, RZ, RZ, R2 ;  /* 0x000000ffff0c7224 */ /* 0x000fe400078e0002 */
[----:B------:R-:W-:-:S04]  /*21b0*/  IMAD.MOV.U32 R13, RZ, RZ, 0x0 ;  /* 0x00000000ff0d7424 */ /* 0x000fc800078e00ff */
[----:B------:R-:W-:Y:S05]  /*21c0*/  RET.REL.NODEC R12 `(_ZN2at6native29vectorized_elementwise_kernelILi4EZNS0_50_GLOBAL__N__2680c7bb_12_PowKernel_cu_7dd49032_316829pow_tensor_scalar_kernel_implIhhEEvRNS_18TensorIteratorBaseET0_EUlhE1_St5arrayIPcLm2EEEEviS6_T1_) ;  /* 0xffffffdc0c8c7950 */ /* 0x000fea0003c3ffff */
.L_x_23769:
        /* <DEDUP_REMOVED lines=11> */
.L_x_71503:


//--------------------- .text._ZN2at6native29vectorized_elementwise_kernelILi8EZNS0_50_GLOBAL__N__2680c7bb_12_PowKernel_cu_7dd49032_316829pow_tensor_scalar_kernel_implIhhEEvRNS_18TensorIteratorBaseET0_EUlhE1_St5arrayIPcLm2EEEEviS6_T1_ --------------------------
	.section	.text._ZN2at6native29vectorized_elementwise_kernelILi8EZNS0_50_GLOBAL__N__2680c7bb_12_PowKernel_cu_7dd49032_316829pow_tensor_scalar_kernel_implIhhEEvRNS_18TensorIteratorBaseET0_EUlhE1_St5arrayIPcLm2EEEEviS6_T1_,"ax",@progbits
	.align	128
        .global         _ZN2at6native29vectorized_elementwise_kernelILi8EZNS0_50_GLOBAL__N__2680c7bb_12_PowKernel_cu_7dd49032_316829pow_tensor_scalar_kernel_implIhhEEvRNS_18TensorIteratorBaseET0_EUlhE1_St5arrayIPcLm2EEEEviS6_T1_
        .type           _ZN2at6native29vectorized_elementwise_kernelILi8EZNS0_50_GLOBAL__N__2680c7bb_12_PowKernel_cu_7dd49032_316829pow_tensor_scalar_kernel_implIhhEEvRNS_18TensorIteratorBaseET0_EUlhE1_St5arrayIPcLm2EEEEviS6_T1_,@function
        .size           _ZN2at6native29vectorized_elementwise_kernelILi8EZNS0_50_GLOBAL__N__2680c7bb_12_PowKernel_cu_7dd49032_316829pow_tensor_scalar_kernel_implIhhEEvRNS_18TensorIteratorBaseET0_EUlhE1_St5arrayIPcLm2EEEEviS6_T1_,(.L_x_71504 - _ZN2at6native29vectorized_elementwise_kernelILi8EZNS0_50_GLOBAL__N__2680c7bb_12_PowKernel_cu_7dd49032_316829pow_tensor_scalar_kernel_implIhhEEvRNS_18TensorIteratorBaseET0_EUlhE1_St5arrayIPcLm2EEEEviS6_T1_)
        .other          _ZN2at6native29vectorized_elementwise_kernelILi8EZNS0_50_GLOBAL__N__2680c7bb_12_PowKernel_cu_7dd49032_316829pow_tensor_scalar_kernel_implIhhEEvRNS_18TensorIteratorBaseET0_EUlhE1_St5arrayIPcLm2EEEEviS6_T1_,@"STO_CUDA_ENTRY STV_DEFAULT"
_ZN2at6native29vectorized_elementwise_kernelILi8EZNS0_50_GLOBAL__N__2680c7bb_12_PowKernel_cu_7dd49032_316829pow_tensor_scalar_kernel_implIhhEEvRNS_18TensorIteratorBaseET0_EUlhE1_St5arrayIPcLm2EEEEviS6_T1_:
.text._ZN2at6native29vectorized_elementwise_kernelILi8EZNS0_50_GLOBAL__N__2680c7bb_12_PowKernel_cu_7dd49032_316829pow_tensor_scalar_kernel_implIhhEEvRNS_18TensorIteratorBaseET0_EUlhE1_St5arrayIPcLm2EEEEviS6_T1_:
        /* <DEDUP_REMOVED lines=17> */
[----:B--2---:R-:W-:-:S05]  /*0110*/  LOP3.LUT R0, R4, 0xff, RZ, 0xc0, !PT ;  /* 0x000000ff04007812 */ /* 0x004fca00078ec0ff */
        /* <DEDUP_REMOVED lines=14> */
[----:B------:R-:W-:Y:S05]  /*0200*/  CALL.REL.NOINC `($__internal_62_$__cuda_sm20_dblrcp_rn_slowpath_v3) ;  /* 0x0000001c007c7944 */ /* 0x000fea0003c00000 */
.L_x_23772:
[----:B------:R-:W-:Y:S05]  /*0210*/  BSYNC B1 ;  /* 0x0000000000017941 */ /* 0x000fea0003800000 */
.L_x_23771:
[----:B------:R-:W-:Y:S01]  /*0220*/  LOP3.LUT R0, R4, 0xffff, RZ, 0xc0, !PT ;  /* 0x0000ffff04007812 */ /* 0x000fe200078ec0ff */
[----:B------:R-:W-:Y:S03]  /*0230*/  BSSY B1, `(.L_x_23773) ;  /* 0x0000016000017945 */ /* 0x000fe60003800000 */
[----:B------:R-:W-:-:S04]  /*0240*/  SHF.R.U32.HI R0, RZ, 0x8, R0 ;  /* 0x00000008ff007819 */ /* 0x000fc80000011600 */
[----:B------:R-:W-:-:S05]  /*0250*/  LOP3.LUT R0, R0, 0xffff, RZ, 0xc0, !PT ;  /* 0x0000ffff00007812 */ /* 0x000fca00078ec0ff */
[----:B------:R-:W-:Y:S01]  /*0260*/  IMAD R12, R0, R0, RZ ;  /* 0x00000000000c7224 */ /* 0x000fe200078e02ff */
[----:B------:R-:W-:-:S05]  /*0270*/  PRMT R0, R4, 0x7632, R0 ;  /* 0x0000763204007816 */ /* 0x000fca0000000000 */
        /* <DEDUP_REMOVED lines=9> */
[----:B------:R-:W-:Y:S01]  /*0310*/  DFMA R8, R8, R10, R8 ;  /* 0x0000000a0808722b */ /* 0x000fe20000000008 */
[----:B01----:R-:W-:Y:S10]  /*0320*/  @P0 BRA `(.L_x_23774) ;  /* 0x0000000000180947 */ /* 0x003ff40003800000 */
[----:B------:R-:W-:Y:S02]  /*0330*/  LOP3.LUT R16, R13, 0x7fffffff, RZ, 0xc0, !PT ;  /* 0x7fffffff0d107812 */ /* 0x000fe400078ec0ff */
[----:B------:R-:W-:-:S03]  /*0340*/  MOV R2, 0x370 ;  /* 0x0000037000027802 */ /* 0x000fc60000000f00 */
[----:B------:R-:W-:-:S07]  /*0350*/  VIADD R16, R16, 0xfff00000 ;  /* 0xfff0000010107836 */ /* 0x000fce0000000000 */
[----:B------:R-:W-:Y:S05]  /*0360*/  CALL.REL.NOINC `($__internal_62_$__cuda_sm20_dblrcp_rn_slowpath_v3) ;  /* 0x0000001c00247944 */ /* 0x000fea0003c00000 */
[----:B------:R-:W-:Y:S02]  /*0370*/  IMAD.MOV.U32 R8, RZ, RZ, R14 ;  /* 0x000000ffff087224 */ /* 0x000fe400078e000e */
[----:B------:R-:W-:-:S07]  /*0380*/  IMAD.MOV.U32 R9, RZ, RZ, R15 ;  /* 0x000000ffff097224 */ /* 0x000fce00078e000f */
.L_x_23774:
[----:B------:R-:W-:Y:S05]  /*0390*/  BSYNC B1 ;  /* 0x0000000000017941 */ /* 0x000fea0003800000 */
.L_x_23773:
[----:B------:R-:W-:Y:S01]  /*03a0*/  LOP3.LUT R0, R0, 0xff, RZ, 0xc0, !PT ;  /* 0x000000ff00007812 */ /* 0x000fe200078ec0ff */
[----:B------:R-:W-:Y:S04]  /*03b0*/  BSSY B1, `(.L_x_23775) ;  /* 0x0000011000017945 */ /* 0x000fe80003800000 */
        /* <DEDUP_REMOVED lines=16> */
.L_x_23776:
[----:B------:R-:W-:Y:S05]  /*04c0*/  BSYNC B1 ;  /* 0x0000000000017941 */ /* 0x000fea0003800000 */
.L_x_23775:
[----:B------:R-:W-:Y:S01]  /*04d0*/  PRMT R2, R4, 0x7732, RZ ;  /* 0x0000773204027816 */ /* 0x000fe200000000ff */
[----:B------:R-:W-:Y:S03]  /*04e0*/  BSSY B1, `(.L_x_23777) ;  /* 0x0000013000017945 */ /* 0x000fe60003800000 */
[----:B------:R-:W-:-:S04]  /*04f0*/  SHF.R.U32.HI R2, RZ, 0x8, R2 ;  /* 0x00000008ff027819 */ /* 0x000fc80000011602 */
[----:B------:R-:W-:-:S05]  /*0500*/  LOP3.LUT R2, R2, 0xffff, RZ, 0xc0, !PT ;  /* 0x0000ffff02027812 */ /* 0x000fca00078ec0ff */
        /* <DEDUP_REMOVED lines=15> */
[----:B------:R-:W-:Y:S05]  /*0600*/  CALL.REL.NOINC `($__internal_62_$__cuda_sm20_dblrcp_rn_slowpath_v3) ;  /* 0x00000018007c7944 */ /* 0x000fea0003c00000 */
.L_x_23778:
[----:B------:R-:W-:Y:S05]  /*0610*/  BSYNC B1 ;  /* 0x0000000000017941 */ /* 0x000fea0003800000 */
.L_x_23777:
[----:B------:R-:W-:Y:S01]  /*0620*/  LOP3.LUT R2, R5, 0xff, RZ, 0xc0, !PT ;  /* 0x000000ff05027812 */ /* 0x000fe200078ec0ff */
[----:B------:R-:W-:Y:S01]  /*0630*/  F2I.U32.F64.TRUNC R7, R14 ;  /* 0x0000000e00077311 */ /* 0x000fe2000030d000 */
        /* <DEDUP_REMOVED lines=16> */
.L_x_23780:
[----:B------:R-:W-:Y:S05]  /*0740*/  BSYNC B1 ;  /* 0x0000000000017941 */ /* 0x000fea0003800000 */
.L_x_23779:
[C---:B------:R-:W-:Y:S01]  /*0750*/  LOP3.LUT R2, R5.reuse, 0xffff, RZ, 0xc0, !PT ;  /* 0x0000ffff05027812 */ /* 0x040fe200078ec0ff */
[----:B------:R-:W-:Y:S01]  /*0760*/  F2I.U32.F64.TRUNC R4, R14 ;  /* 0x0000000e00047311 */ /* 0x000fe2000030d000 */
[----:B------:R-:W-:Y:S01]  /*0770*/  BSSY B1, `(.L_x_23781) ;  /* 0x0000013000017945 */ /* 0x000fe20003800000 */
[----:B------:R-:W-:Y:S02]  /*0780*/  PRMT R9, R5, 0x7632, R9 ;  /* 0x0000763205097816 */ /* 0x000fe40000000009 */
        /* <DEDUP_REMOVED lines=17> */
.L_x_23782:
[----:B------:R-:W-:Y:S05]  /*08a0*/  BSYNC B1 ;  /* 0x0000000000017941 */ /* 0x000fea0003800000 */
.L_x_23781:
        /* <DEDUP_REMOVED lines=18> */
.L_x_23784:
[----:B------:R-:W-:Y:S05]  /*09d0*/  BSYNC B1 ;  /* 0x0000000000017941 */ /* 0x000fea0003800000 */
.L_x_23783:
[----:B------:R-:W-:Y:S01]  /*09e0*/  PRMT R2, R5, 0x7732, RZ ;  /* 0x0000773205027816 */ /* 0x000fe200000000ff */
[----:B------:R-:W-:Y:S01]  /*09f0*/  BSSY B1, `(.L_x_23785) ;  /* 0x0000013000017945 */ /* 0x000fe20003800000 */
[----:B------:R-:W-:Y:S02]  /*0a00*/  F2I.U32.F64.TRUNC R5, R14 ;  /* 0x0000000e00057311 */ /* 0x000fe4000030d000 */
        /* <DEDUP_REMOVED lines=17> */
.L_x_23786:
[----:B------:R-:W-:Y:S05]  /*0b20*/  BSYNC B1 ;  /* 0x0000000000017941 */ /* 0x000fea0003800000 */
.L_x_23785:
[----:B------:R-:W0:Y:S01]  /*0b30*/  F2I.U32.F64.TRUNC R14, R14 ;  /* 0x0000000e000e7311 */ /* 0x000e22000030d000 */
        /* <DEDUP_REMOVED lines=18> */
.L_x_23770:
        /* <DEDUP_REMOVED lines=40> */
[----:B------:R0:W5:Y:S06]  /*0ee0*/  @!P1 LDG.E.U8 R9, desc[UR8][R24.64] ;  /* 0x0000000818099981 */ /* 0x00016c000c1e1100 */
        /* <DEDUP_REMOVED lines=9> */
[----:B------:R-:W5:Y:S01]  /*0f80*/  @!P2 LDG.E.U8 R20, desc[UR8][R22.64] ;  /* 0x000000081614a981 */ /* 0x000f62000c1e1100 */
[----:B---3--:R-:W-:Y:S02]  /*0f90*/  @!P4 IADD3 R16, P2, R27, R16, RZ ;  /* 0x000000101b10c210 */ /* 0x008fe40007f5e0ff */
[----:B----4-:R-:W-:Y:S01]  /*0fa0*/  @!P5 IADD3 R12, P1, R21, R12, RZ ;  /* 0x0000000c150cd210 */ /* 0x010fe20007f3e0ff */
[----:B------:R-:W5:Y:S04]  /*0fb0*/  @!P3 LDG.E.U8 R11, desc[UR8][R18.64] ;  /* 0x00000008120bb981 */ /* 0x000f68000c1e1100 */
[----:B------:R0:W5:Y:S01]  /*0fc0*/  @!P0 LDG.E.U8 R2, desc[UR8][R4.64] ;  /* 0x0000000804028981 */ /* 0x000162000c1e1100 */
[----:B-1----:R-:W-:Y:S01]  /*0fd0*/  @!P6 IADD3 R14, P3, R25, R14, RZ ;  /* 0x0000000e190ee210 */ /* 0x002fe20007f7e0ff */
[----:B------:R-:W-:-:S02]  /*0fe0*/  @!P4 IMAD.X R17, RZ, RZ, R17, P2 ;  /* 0x000000ffff11c224 */ /* 0x000fc400010e0611 */
[----:B------:R-:W-:Y:S02]  /*0ff0*/  @!P5 IMAD.X R13, RZ, RZ, R13, P1 ;  /* 0x000000ffff0dd224 */ /* 0x000fe400008e060d */
[----:B------:R-:W-:Y:S01]  /*1000*/  @!P6 IMAD.X R15, RZ, RZ, R15, P3 ;  /* 0x000000ffff0fe224 */ /* 0x000fe200018e060f */
[----:B------:R1:W5:Y:S01]  /*1010*/  @!P4 LDG.E.U8 R10, desc[UR8][R16.64] ;  /* 0x00000008100ac981 */ /* 0x000362000c1e1100 */
[----:B0-----:R-:W-:-:S06]  /*1020*/  CS2R R4, SRZ ;  /* 0x0000000000047805 */ /* 0x001fcc000001ff00 */
[----:B------:R1:W5:Y:S04]  /*1030*/  @!P5 LDG.E.U8 R4, desc[UR8][R12.64] ;  /* 0x000000080c04d981 */ /* 0x000368000c1e1100 */
[----:B------:R1:W5:Y:S01]  /*1040*/  @!P6 LDG.E.U8 R5, desc[UR8][R14.64] ;  /* 0x000000080e05e981 */ /* 0x000362000c1e1100 */
[----:B------:R-:W-:Y:S04]  /*1050*/  BSSY B1, `(.L_x_23787) ;  /* 0x0000015000017945 */ /* 0x000fe80003800000 */
[----:B------:R-:W-:Y:S05]  /*1060*/  @P0 BRA `(.L_x_23788) ;  /* 0x00000000004c0947 */ /* 0x000fea0003800000 */
[----:B-----5:R-:W-:Y:S01]  /*1070*/  LOP3.LUT R2, R2, 0xff, RZ, 0xc0, !PT ;  /* 0x000000ff02027812 */ /* 0x020fe200078ec0ff */
[----:B------:R-:W-:Y:S04]  /*1080*/  BSSY B2, `(.L_x_23789) ;  /* 0x0000010000027945 */ /* 0x000fe80003800000 */
[----:B-1----:R-:W-:-:S06]  /*1090*/  IMAD R12, R2, R2, RZ ;  /* 0x00000002020c7224 */ /* 0x002fcc00078e02ff */
        /* <DEDUP_REMOVED lines=14> */
.L_x_23790:
[----:B------:R-:W-:Y:S05]  /*1180*/  BSYNC B2 ;  /* 0x0000000000027941 */ /* 0x000fea0003800000 */
.L_x_23789:
[----:B------:R0:W2:Y:S02]  /*1190*/  F2I.U32.F64.TRUNC R6, R14 ;  /* 0x0000000e00067311 */ /* 0x0000a4000030d000 */
.L_x_23788:
[----:B------:R-:W-:Y:S05]  /*11a0*/  BSYNC B1 ;  /* 0x0000000000017941 */ /* 0x000fea0003800000 */
.L_x_23787:
        /* <DEDUP_REMOVED lines=19> */
[----:B--2---:R-:W-:Y:S05]  /*12e0*/  CALL.REL.NOINC `($__internal_62_$__cuda_sm20_dblrcp_rn_slowpath_v3) ;  /* 0x0000000c00447944 */ /* 0x004fea0003c00000 */
.L_x_23794:
[----:B------:R-:W-:Y:S05]  /*12f0*/  BSYNC B2 ;  /* 0x0000000000027941 */ /* 0x000fea0003800000 */
.L_x_23793:
[----:B------:R3:W4:Y:S02]  /*1300*/  F2I.U32.F64.TRUNC R7, R14 ;  /* 0x0000000e00077311 */ /* 0x000724000030d000 */
.L_x_23792:
[----:B------:R-:W-:Y:S05]  /*1310*/  BSYNC B1 ;  /* 0x0000000000017941 */ /* 0x000fea0003800000 */
.L_x_23791:
        /* <DEDUP_REMOVED lines=19> */
[----:B--2-4-:R-:W-:Y:S05]  /*1450*/  CALL.REL.NOINC `($__internal_62_$__cuda_sm20_dblrcp_rn_slowpath_v3) ;  /* 0x0000000800e87944 */ /* 0x014fea0003c00000 */
.L_x_23798:
[----:B------:R-:W-:Y:S05]  /*1460*/  BSYNC B2 ;  /* 0x0000000000027941 */ /* 0x000fea0003800000 */
.L_x_23797:
[----:B------:R0:W1:Y:S02]  /*1470*/  F2I.U32.F64.TRUNC R9, R14 ;  /* 0x0000000e00097311 */ /* 0x000064000030d000 */
.L_x_23796:
[----:B------:R-:W-:Y:S05]  /*1480*/  BSYNC B1 ;  /* 0x0000000000017941 */ /* 0x000fea0003800000 */
.L_x_23795:
        /* <DEDUP_REMOVED lines=20> */
.L_x_23802:
[----:B------:R-:W-:Y:S05]  /*15d0*/  BSYNC B2 ;  /* 0x0000000000027941 */ /* 0x000fea0003800000 */
.L_x_23801:
[----:B------:R0:W1:Y:S02]  /*15e0*/  F2I.U32.F64.TRUNC R20, R14 ;  /* 0x0000000e00147311 */ /* 0x000064000030d000 */
.L_x_23800:
[----:B------:R-:W-:Y:S05]  /*15f0*/  BSYNC B1 ;  /* 0x0000000000017941 */ /* 0x000fea0003800000 */
.L_x_23799:
        /* <DEDUP_REMOVED lines=20> */
.L_x_23806:
[----:B------:R-:W-:Y:S05]  /*1740*/  BSYNC B2 ;  /* 0x0000000000027941 */ /* 0x000fea0003800000 */
.L_x_23805:
[----:B------:R0:W1:Y:S02]  /*1750*/  F2I.U32.F64.TRUNC R11, R14 ;  /* 0x0000000e000b7311 */ /* 0x000064000030d000 */
.L_x_23804:
[----:B------:R-:W-:Y:S05]  /*1760*/  BSYNC B1 ;  /* 0x0000000000017941 */ /* 0x000fea0003800000 */
.L_x_23803:
        /* <DEDUP_REMOVED lines=20> */
.L_x_23810:
[----:B------:R-:W-:Y:S05]  /*18b0*/  BSYNC B2 ;  /* 0x0000000000027941 */ /* 0x000fea0003800000 */
.L_x_23809:
[----:B------:R0:W1:Y:S02]  /*18c0*/  F2I.U32.F64.TRUNC R10, R14 ;  /* 0x0000000e000a7311 */ /* 0x000064000030d000 */
.L_x_23808:
[----:B------:R-:W-:Y:S05]  /*18d0*/  BSYNC B1 ;  /* 0x0000000000017941 */ /* 0x000fea0003800000 */
.L_x_23807:
        /* <DEDUP_REMOVED lines=20> */
.L_x_23814:
[----:B------:R-:W-:Y:S05]  /*1a20*/  BSYNC B2 ;  /* 0x0000000000027941 */ /* 0x000fea0003800000 */
.L_x_23813:
[----:B------:R0:W1:Y:S02]  /*1a30*/  F2I.U32.F64.TRUNC R4, R14 ;  /* 0x0000000e00047311 */ /* 0x000064000030d000 */
.L_x_23812:
[----:B------:R-:W-:Y:S05]  /*1a40*/  BSYNC B1 ;  /* 0x0000000000017941 */ /* 0x000fea0003800000 */
.L_x_23811:
        /* <DEDUP_REMOVED lines=20> */
.L_x_23818:
[----:B------:R-:W-:Y:S05]  /*1b90*/  BSYNC B2 ;  /* 0x0000000000027941 */ /* 0x000fea0003800000 */
.L_x_23817:
[----:B------:R0:W1:Y:S02]  /*1ba0*/  F2I.U32.F64.TRUNC R2, R14 ;  /* 0x0000000e00027311 */ /* 0x000064000030d000 */
.L_x_23816:
[----:B------:R-:W-:Y:S05]  /*1bb0*/  BSYNC B1 ;  /* 0x0000000000017941 */ /* 0x000fea0003800000 */
.L_x_23815:
        /* <DEDUP_REMOVED lines=25> */
.L_x_23821:
        /* <DEDUP_REMOVED lines=8> */
.L_x_23822:
        /* <DEDUP_REMOVED lines=8> */
.L_x_23823:
        /* <DEDUP_REMOVED lines=9> */
.L_x_23824:
[----:B------:R-:W-:Y:S05]  /*1ee0*/  BSYNC B1 ;  /* 0x0000000000017941 */ /* 0x000fea0003800000 */
.L_x_23820:
[----:B------:R-:W-:-:S13]  /*1ef0*/  ISETP.GE.AND P0, PT, R0, R3, PT ;  /* 0x000000030000720c */ /* 0x000fda0003f06270 */
[----:B------:R-:W5:Y:S01]  /*1f00*/  @!P0 LDC.64 R8, c[0x0][0x220] ;  /* 0x00008800ff088b82 */ /* 0x000f620000000a00 */
[C---:B-12-4-:R-:W-:Y:S02]  /*1f10*/  @!P0 VIADD R7, R0.reuse, UR4 ;  /* 0x0000000400078c36 */ /* 0x056fe40008000000 */
[----:B------:R-:W-:-:S03]  /*1f20*/  @!P0 VIADD R0, R0, 0x80 ;  /* 0x0000008000008836 */ /* 0x000fc60000000000 */
[----:B-----5:R-:W-:-:S05]  /*1f30*/  @!P0 IADD3 R6, P1, R7, R8, RZ ;  /* 0x0000000807068210 */ /* 0x020fca0007f3e0ff */
[----:B------:R-:W-:-:S05]  /*1f40*/  @!P0 IMAD.X R7, RZ, RZ, R9, P1 ;  /* 0x000000ffff078224 */ /* 0x000fca00008e0609 */
[----:B------:R1:W-:Y:S03]  /*1f50*/  @!P0 STG.E.U8 desc[UR8][R6.64], R4 ;  /* 0x0000000406008986 */ /* 0x0003e6000c101108 */
.L_x_23825:
[----:B------:R-:W-:Y:S05]  /*1f60*/  BSYNC B0 ;  /* 0x0000000000007941 */ /* 0x000fea0003800000 */
.L_x_23819:
        /* <DEDUP_REMOVED lines=9> */
        .weak           $__internal_62_$__cuda_sm20_dblrcp_rn_slowpath_v3
        .type           $__internal_62_$__cuda_sm20_dblrcp_rn_slowpath_v3,@function
        .size           $__internal_62_$__cuda_sm20_dblrcp_rn_slowpath_v3,(.L_x_71504 - $__internal_62_$__cuda_sm20_dblrcp_rn_slowpath_v3)
$__internal_62_$__cuda_sm20_dblrcp_rn_slowpath_v3:
        /* <DEDUP_REMOVED lines=24> */
.L_x_23829:
        /* <DEDUP_REMOVED lines=9> */
.L_x_23827:
[----:B------:R-:W-:Y:S01]  /*2210*/  LOP3.LUT R15, R13, 0x80000, RZ, 0xfc, !PT ;  /* 0x000800000d0f7812 */ /* 0x000fe200078efcff */
[----:B------:R-:W-:-:S07]  /*2220*/  IMAD.MOV.U32 R14, RZ, RZ, R12 ;  /* 0x000000ffff0e7224 */ /* 0x000fce00078e000c */
.L_x_23828:
[----:B------:R-:W-:Y:S05]  /*2230*/  BSYNC B0 ;  /* 0x0000000000007941 */ /* 0x000fea0003800000 */
.L_x_23826:
[----:B------:R-:W-:Y:S02]  /*2240*/  IMAD.MOV.U32 R12, RZ, RZ, R2 ;  /* 0x000000ffff0c7224 */ /* 0x000fe400078e0002 */
[----:B------:R-:W-:-:S04]  /*2250*/  IMAD.MOV.U32 R13, RZ, RZ, 0x0 ;  /* 0x00000000ff0d7424 */ /* 0x000fc800078e00ff */
[----:B------:R-:W-:Y:S05]  /*2260*/  RET.REL.NODEC R12 `(_ZN2at6native29vectorized_elementwise_kernelILi8EZNS0_50_GLOBAL__N__2680c7bb_12_PowKernel_cu_7dd49032_316829pow_tensor_scalar_kernel_implIhhEEvRNS_18TensorIteratorBaseET0_EUlhE1_St5arrayIPcLm2EEEEviS6_T1_) ;  /* 0xffffffdc0c647950 */ /* 0x000fea0003c3ffff */
.L_x_23830:
        /* <DEDUP_REMOVED lines=9> */
.L_x_71504:


//--------------------- .text._ZN2at6native18elementwise_kernelILi128ELi4EZNS0_15gpu_kernel_implIZNS0_50_GLOBAL__N__2680c7bb_12_PowKernel_cu_7dd49032_316829pow_tensor_scalar_kernel_implIhhEEvRNS_18TensorIteratorBaseET0_EUlhE0_EEvS6_RKT_EUliE_EEviT1_ --------------------------
	.section	.text._ZN2at6native18elementwise_kernelILi128ELi4EZNS0_15gpu_kernel_implIZNS0_50_GLOBAL__N__2680c7bb_12_PowKernel_cu_7dd49032_316829pow_tensor_scalar_kernel_implIhhEEvRNS_18TensorIteratorBaseET0_EUlhE0_EEvS6_RKT_EUliE_EEviT1_,"ax",@progbits
	.align	128
        .global         _ZN2at6native18elementwise_kernelILi128ELi4EZNS0_15gpu_kernel_implIZNS0_50_GLOBAL__N__2680c7bb_12_PowKernel_cu_7dd49032_316829pow_tensor_scalar_kernel_implIhhEEvRNS_18TensorIteratorBaseET0_EUlhE0_EEvS6_RKT_EUliE_EEviT1_
        .type           _ZN2at6native18elementwise_kernelILi128ELi4EZNS0_15gpu_kernel_implIZNS0_50_GLOBAL__N__2680c7bb_12_PowKernel_cu_7dd49032_316829pow_tensor_scalar_kernel_implIhhEEvRNS_18TensorIteratorBaseET0_EUlhE0_EEvS6_RKT_EUliE_EEviT1_,@function
        .size           _ZN2at6native18elementwise_kernelILi128ELi4EZNS0_15gpu_kernel_implIZNS0_50_GLOBAL__N__2680c7bb_12_PowKernel_cu_7dd49032_316829pow_tensor_scalar_kernel_implIhhEEvRNS_18TensorIteratorBaseET0_EUlhE0_EEvS6_RKT_EUliE_EEviT1_,(.L_x_71806 - _ZN2at6native18elementwise_kernelILi128ELi4EZNS0_15gpu_kernel_implIZNS0_50_GLOBAL__N__2680c7bb_12_PowKernel_cu_7dd49032_316829pow_tensor_scalar_kernel_implIhhEEvRNS_18TensorIteratorBaseET0_EUlhE0_EEvS6_RKT_EUliE_EEviT1_)
        .other          _ZN2at6native18elementwise_kernelILi128ELi4EZNS0_15gpu_kernel_implIZNS0_50_GLOBAL__N__2680c7bb_12_PowKernel_cu_7dd49032_316829pow_tensor_scalar_kernel_implIhhEEvRNS_18TensorIteratorBaseET0_EUlhE0_EEvS6_RKT_EUliE_EEviT1_,@"STO_CUDA_ENTRY STV_DEFAULT"
_ZN2at6native18elementwise_kernelILi128ELi4EZNS0_15gpu_kernel_implIZNS0_50_GLOBAL__N__2680c7bb_12_PowKernel_cu_7dd49032_316829pow_tensor_scalar_kernel_implIhhEEvRNS_18TensorIteratorBaseET0_EUlhE0_EEvS6_RKT_EUliE_EEviT1_:
.text._ZN2at6native18elementwise_kernelILi128ELi4EZNS0_15gpu_kernel_implIZNS0_50_GLOBAL__N__2680c7bb_12_PowKernel_cu_7dd49032_316829pow_tensor_scalar_kernel_implIhhEEvRNS_18TensorIteratorBaseET0_EUlhE0_EEvS6_RKT_EUliE_EEviT1_:
        /* <DEDUP_REMOVED lines=313> */
.L_x_23833:
        /* <DEDUP_REMOVED lines=20> */
.L_x_23837:
[----:B------:R0:W5:Y:S01]  /*14d0*/  LDG.E.U8 R0, desc[UR36][R4.64] ;  /* 0x0000002404007981 */ /* 0x000162000c1e1100 */
[----:B------:R-:W-:Y:S05]  /*14e0*/  BRA `(.L_x_23839) ;  /* 0x0000000c00647947 */ /* 0x000fea0003800000 */
.L_x_23836:
        /* <DEDUP_REMOVED lines=8> */
.L_x_23841:
[----:B------:R3:W5:Y:S01]  /*1570*/  LDG.E.U8 R0, desc[UR36][R4.64] ;  /* 0x0000002404007981 */ /* 0x000762000c1e1100 */
[----:B------:R-:W-:Y:S05]  /*1580*/  BRA `(.L_x_23839) ;  /* 0x0000000c003c7947 */ /* 0x000fea0003800000 */
.L_x_23840:
[----:B------:R0:W5:Y:S01]  /*1590*/  LDG.E.U16 R0, desc[UR36][R4.64] ;  /* 0x0000002404007981 */ /* 0x000162000c1e1500 */
[----:B------:R-:W-:Y:S05]  /*15a0*/  BRA `(.L_x_23839) ;  /* 0x0000000c00347947 */ /* 0x000fea0003800000 */
.L_x_23835:
        /* <DEDUP_REMOVED lines=10> */
.L_x_23843:
[----:B------:R-:W2:Y:S02]  /*1650*/  LDG.E.U16 R2, desc[UR36][R4.64] ;  /* 0x0000002404027981 */ /* 0x000ea4000c1e1500 */
[----:B--2---:R-:W-:-:S06]  /*1660*/  HADD2.F32 R2, -RZ, R2.H0_H0 ;  /* 0x20000002ff027230 */ /* 0x004fcc0000004100 */
[----:B------:R-:W0:Y:S02]  /*1670*/  F2I.S64.TRUNC R2, R2 ;  /* 0x0000000200027311 */ /* 0x000e24000020d900 */
[----:B0-----:R-:W-:Y:S01]  /*1680*/  PRMT R0, R2, 0x7610, R0 ;  /* 0x0000761002007816 */ /* 0x001fe20000000000 */
[----:B------:R-:W-:Y:S06]  /*1690*/  BRA `(.L_x_23839) ;  /* 0x0000000800f87947 */ /* 0x000fec0003800000 */
.L_x_23842:
        /* <DEDUP_REMOVED lines=10> */
.L_x_23845:
[----:B------:R-:W2:Y:S02]  /*1740*/  LDG.E.U16 R4, desc[UR36][R4.64] ;  /* 0x0000002404047981 */ /* 0x000ea4000c1e1500 */
[----:B--2---:R-:W-:-:S06]  /*1750*/  HADD2.F32 R2, -RZ, R4.H0_H0 ;  /* 0x20000004ff027230 */ /* 0x004fcc0000004100 */
[----:B------:R-:W0:Y:S02]  /*1760*/  F2I.S64.TRUNC R2, R2 ;  /* 0x0000000200027311 */ /* 0x000e24000020d900 */
[----:B0-----:R-:W-:Y:S01]  /*1770*/  PRMT R0, R2, 0x7610, R0 ;  /* 0x0000761002007816 */ /* 0x001fe20000000000 */
[----:B------:R-:W-:Y:S06]  /*1780*/  BRA `(.L_x_23839) ;  /* 0x0000000800bc7947 */ /* 0x000fec0003800000 */
.L_x_23844:
[----:B------:R-:W2:Y:S02]  /*1790*/  LDG.E.64 R2, desc[UR36][R4.64] ;  /* 0x0000002404027981 */ /* 0x000ea4000c1e1b00 */
[----:B--2---:R-:W0:Y:S02]  /*17a0*/  F2I.S64.F64.TRUNC R2, R2 ;  /* 0x0000000200027311 */ /* 0x004e24000030d900 */
[----:B0-----:R-:W-:Y:S01]  /*17b0*/  PRMT R0, R2, 0x7610, R0 ;  /* 0x0000761002007816 */ /* 0x001fe20000000000 */
[----:B------:R-:W-:Y:S06]  /*17c0*/  BRA `(.L_x_23839) ;  /* 0x0000000800ac7947 */ /* 0x000fec0003800000 */
.L_x_23834:
        /* <DEDUP_REMOVED lines=12> */
.L_x_23848:
[----:B------:R-:W2:Y:S02]  /*1890*/  LDG.E.64 R4, desc[UR36][R4.64] ;  /* 0x0000002404047981 */ /* 0x000ea4000c1e1b00 */
[----:B--2---:R-:W0:Y:S02]  /*18a0*/  F2I.S64.F64.TRUNC R2, R4 ;  /* 0x0000000400027311 */ /* 0x004e24000030d900 */
[----:B0-----:R-:W-:Y:S01]  /*18b0*/  PRMT R0, R2, 0x7610, R0 ;  /* 0x0000761002007816 */ /* 0x001fe20000000000 */
[----:B------:R-:W-:Y:S06]  /*18c0*/  BRA `(.L_x_23839) ;  /* 0x00000008006c7947 */ /* 0x000fec0003800000 */
.L_x_23847:
        /* <DEDUP_REMOVED lines=28> */
.L_x_23850:
        /* <DEDUP_REMOVED lines=15> */
.L_x_23849:
[----:B------:R-:W2:Y:S02]  /*1b80*/  LDG.E.U16 R2, desc[UR36][R4.64] ;  /* 0x0000002404027981 */ /* 0x000ea4000c1e1500 */
[----:B--2---:R-:W-:-:S06]  /*1b90*/  IMAD.U32 R2, R2, 0x10000, RZ ;  /* 0x0001000002027824 */ /* 0x004fcc00078e00ff */
[----:B------:R-:W0:Y:S02]  /*1ba0*/  F2I.S64.TRUNC R2, R2 ;  /* 0x0000000200027311 */ /* 0x000e24000020d900 */
[----:B0-----:R-:W-:Y:S01]  /*1bb0*/  PRMT R0, R2, 0x7610, R0 ;  /* 0x0000761002007816 */ /* 0x001fe20000000000 */
[----:B------:R-:W-:Y:S06]  /*1bc0*/  BRA `(.L_x_23839) ;  /* 0x0000000400ac7947 */ /* 0x000fec0003800000 */
.L_x_23846:
        /* <DEDUP_REMOVED lines=10> */
.L_x_23853:
        /* <DEDUP_REMOVED lines=21> */
.L_x_23857:
[----:B------:R-:W-:Y:S05]  /*1dc0*/  BSYNC B1 ;  /* 0x0000000000017941 */ /* 0x000fea0003800000 */
.L_x_23856:
[----:B------:R-:W-:Y:S01]  /*1dd0*/  IMAD.SHL.U32 R2, R2, 0x100000, RZ ;  /* 0x0010000002027824 */ /* 0x000fe200078e00ff */
[----:B------:R-:W-:-:S04]  /*1de0*/  LEA R3, R0, 0x3b800000, 0x17 ;  /* 0x3b80000000037811 */ /* 0x000fc800078eb8ff */
[----:B------:R-:W-:-:S07]  /*1df0*/  LOP3.LUT R2, R3, R2, R4, 0xfe, !PT ;  /* 0x0000000203027212 */ /* 0x000fce00078efe04 */
.L_x_23855:
[----:B------:R-:W-:Y:S05]  /*1e00*/  BSYNC B0 ;  /* 0x0000000000007941 */ /* 0x000fea0003800000 */
.L_x_23854:
[----:B------:R-:W0:Y:S02]  /*1e10*/  F2I.S64.TRUNC R2, R2 ;  /* 0x0000000200027311 */ /* 0x000e24000020d900 */
[----:B0-----:R-:W-:Y:S01]  /*1e20*/  PRMT R0, R2, 0x7610, R0 ;  /* 0x0000761002007816 */ /* 0x001fe20000000000 */
[----:B------:R-:W-:Y:S06]  /*1e30*/  BRA `(.L_x_23839) ;  /* 0x0000000400107947 */ /* 0x000fec0003800000 */
.L_x_23852:
        /* <DEDUP_REMOVED lines=21> */
.L_x_23861:
[----:B------:R-:W-:Y:S05]  /*1f90*/  BSYNC B1 ;  /* 0x0000000000017941 */ /* 0x000fea0003800000 */
.L_x_23860:
[----:B------:R-:W-:Y:S01]  /*1fa0*/  IMAD.SHL.U32 R2, R2, 0x200000, RZ ;  /* 0x0020000002027824 */ /* 0x000fe200078e00ff */
[----:B------:R-:W-:-:S04]  /*1fb0*/  LEA R3, R0, 0x37800000, 0x17 ;  /* 0x3780000000037811 */ /* 0x000fc800078eb8ff */
[----:B------:R-:W-:-:S07]  /*1fc0*/  LOP3.LUT R2, R3, R2, R4, 0xfe, !PT ;  /* 0x0000000203027212 */ /* 0x000fce00078efe04 */
.L_x_23859:
[----:B------:R-:W-:Y:S05]  /*1fd0*/  BSYNC B0 ;  /* 0x0000000000007941 */ /* 0x000fea0003800000 */
.L_x_23858:
[----:B------:R-:W0:Y:S02]  /*1fe0*/  F2I.S64.TRUNC R2, R2 ;  /* 0x0000000200027311 */ /* 0x000e24000020d900 */
[----:B0-----:R-:W-:Y:S01]  /*1ff0*/  PRMT R0, R2, 0x7610, R0 ;  /* 0x0000761002007816 */ /* 0x001fe20000000000 */
[----:B------:R-:W-:Y:S06]  /*2000*/  BRA `(.L_x_23839) ;  /* 0x00000000009c7947 */ /* 0x000fec0003800000 */
.L_x_23851:
        /* <DEDUP_REMOVED lines=14> */
.L_x_23865:
[----:B------:R-:W-:Y:S05]  /*20f0*/  BSYNC B0 ;  /* 0x0000000000007941 */ /* 0x000fea0003800000 */
.L_x_23864:
[----:B------:R-:W0:Y:S02]  /*2100*/  F2I.S64.TRUNC R2, R2 ;  /* 0x0000000200027311 */ /* 0x000e24000020d900 */
[----:B0-----:R-:W-:Y:S01]  /*2110*/  PRMT R0, R2, 0x7610, R0 ;  /* 0x0000761002007816 */ /* 0x001fe20000000000 */
[----:B------:R-:W-:Y:S06]  /*2120*/  BRA `(.L_x_23839) ;  /* 0x0000000000547947 */ /* 0x000fec0003800000 */
.L_x_23838:
        /* <DEDUP_REMOVED lines=16> */
.L_x_23866:
[----:B------:R-:W-:Y:S01]  /*2230*/  PRMT R0, RZ, 0x7610, R0 ;  /* 0x00007610ff007816 */ /* 0x000fe20000000000 */
[----:B------:R-:W-:Y:S06]  /*2240*/  BRA `(.L_x_23839) ;  /* 0x00000000000c7947 */ /* 0x000fec0003800000 */
.L_x_23863:
[----:B------:R2:W5:Y:S01]  /*2250*/  LDG.E.U8 R0, desc[UR36][R4.64] ;  /* 0x0000002404007981 */ /* 0x000562000c1e1100 */
[----:B------:R-:W-:Y:S05]  /*2260*/  BRA `(.L_x_23839) ;  /* 0x0000000000047947 */ /* 0x000fea0003800000 */
.L_x_23862:
[----:B------:R1:W5:Y:S02]  /*2270*/  LDG.E.U8 R0, desc[UR36][R4.64] ;  /* 0x0000002404007981 */ /* 0x000364000c1e1100 */
.L_x_23839:
[----:B01234-:R-:W0:Y:S01]  /*2280*/  LDC.U8 R5, c[0x0][0x428] ;  /* 0x00010a00ff057b82 */ /* 0x01fe220000000000 */
[----:B-----5:R-:W-:-:S05]  /*2290*/  PRMT R2, R0, 0x9910, RZ ;  /* 0x0000991000027816 */ /* 0x020fca00000000ff */
[----:B------:R-:W-:-:S05]  /*22a0*/  IMAD R0, R2, R2, RZ ;  /* 0x0000000202007224 */ /* 0x000fca00078e02ff */
[----:B------:R-:W-:-:S05]  /*22b0*/  PRMT R3, R0, 0x9910, RZ ;  /* 0x0000991000037816 */ /* 0x000fca00000000ff */
        /* <DEDUP_REMOVED lines=14> */
.L_x_23870:
[----:B------:R3:W-:Y:S01]  /*23a0*/  STG.E.U8 desc[UR36][R16.64], R3 ;  /* 0x0000000310007986 */ /* 0x0007e2000c101124 */
[----:B------:R-:W-:Y:S05]  /*23b0*/  BRA `(.L_x_23872) ;  /* 0x0000000c00987947 */ /* 0x000fea0003800000 */
.L_x_23869:
        /* <DEDUP_REMOVED lines=10> */
.L_x_23874:
[----:B------:R-:W-:-:S05]  /*2460*/  LOP3.LUT R3, R3, 0xff, RZ, 0xc0, !PT ;  /* 0x000000ff03037812 */ /* 0x000fca00078ec0ff */
[----:B------:R1:W-:Y:S01]  /*2470*/  STG.E desc[UR36][R16.64], R3 ;  /* 0x0000000310007986 */ /* 0x0003e2000c101924 */
[----:B------:R-:W-:Y:S05]  /*2480*/  BRA `(.L_x_23872) ;  /* 0x0000000c00647947 */ /* 0x000fea0003800000 */
.L_x_23873:
[----:B------:R-:W-:-:S05]  /*2490*/  LOP3.LUT R3, R3, 0xff, RZ, 0xc0, !PT ;  /* 0x000000ff03037812 */ /* 0x000fca00078ec0ff */
[----:B------:R2:W-:Y:S01]  /*24a0*/  STG.E.U16 desc[UR36][R16.64], R3 ;  /* 0x0000000310007986 */ /* 0x0005e2000c101524 */
[----:B------:R-:W-:Y:S05]  /*24b0*/  BRA `(.L_x_23872) ;  /* 0x0000000c00587947 */ /* 0x000fea0003800000 */
.L_x_23868:
        /* <DEDUP_REMOVED lines=10> */
.L_x_23876:
[----:B------:R-:W-:-:S04]  /*2560*/  LOP3.LUT R3, R3, 0xff, RZ, 0xc0, !PT ;  /* 0x000000ff03037812 */ /* 0x000fc800078ec0ff */
[----:B------:R-:W0:Y:S02]  /*2570*/  I2F.U16 R0, R3 ;  /* 0x0000000300007306 */ /* 0x000e240000101000 */
[----:B0-----:R-:W-:-:S05]  /*2580*/  F2FP.F16.F32.PACK_AB R0, RZ, R0 ;  /* 0x00000000ff00723e */ /* 0x001fca00000000ff */
[----:B------:R0:W-:Y:S01]  /*2590*/  STG.E.U16 desc[UR36][R16.64], R0 ;  /* 0x0000000010007986 */ /* 0x0001e2000c101524 */
[----:B------:R-:W-:Y:S05]  /*25a0*/  BRA `(.L_x_23872) ;  /* 0x0000000c001c7947 */ /* 0x000fea0003800000 */
.L_x_23875:
        /* <DEDUP_REMOVED lines=11> */
.L_x_23878:
[----:B------:R-:W-:-:S06]  /*2660*/  LOP3.LUT R3, R3, 0xff, RZ, 0xc0, !PT ;  /* 0x000000ff03037812 */ /* 0x000fcc00078ec0ff */
[----:B------:R-:W0:Y:S02]  /*2670*/  I2F.U16 R3, R3 ;  /* 0x0000000300037306 */ /* 0x000e240000101000 */
[----:B0-----:R-:W-:-:S04]  /*2680*/  F2FP.F16.F32.PACK_AB R3, RZ, R3 ;  /* 0x00000003ff03723e */ /* 0x001fc800000000ff */
[----:B------:R-:W-:-:S05]  /*2690*/  PRMT R3, R3, 0x5410, RZ ;  /* 0x0000541003037816 */ /* 0x000fca00000000ff */
[----:B------:R0:W-:Y:S01]  /*26a0*/  STG.E desc[UR36][R16.64], R3 ;  /* 0x0000000310007986 */ /* 0x0001e2000c101924 */
[----:B------:R-:W-:Y:S05]  /*26b0*/  BRA `(.L_x_23872) ;  /* 0x0000000800d87947 */ /* 0x000fea0003800000 */
.L_x_23877:
[----:B------:R-:W-:-:S06]  /*26c0*/  LOP3.LUT R3, R3, 0xff, RZ, 0xc0, !PT ;  /* 0x000000ff03037812 */ /* 0x000fcc00078ec0ff */
[----:B------:R-:W0:Y:S02]  /*26d0*/  I2F.F64.U16 R2, R3 ;  /* 0x0000000300027312 */ /* 0x000e240000101800 */
[----:B0-----:R0:W-:Y:S01]  /*26e0*/  STG.E.64 desc[UR36][R16.64], R2 ;  /* 0x0000000210007986 */ /* 0x0011e2000c101b24 */
[----:B------:R-:W-:Y:S05]  /*26f0*/  BRA `(.L_x_23872) ;  /* 0x0000000800c87947 */ /* 0x000fea0003800000 */
.L_x_23867:
        /* <DEDUP_REMOVED lines=12> */
.L_x_23881:
[----:B------:R-:W-:Y:S02]  /*27c0*/  LOP3.LUT R4, R3, 0xff, RZ, 0xc0, !PT ;  /* 0x000000ff03047812 */ /* 0x000fe400078ec0ff */
[----:B------:R-:W-:-:S04]  /*27d0*/  CS2R R6, SRZ ;  /* 0x0000000000067805 */ /* 0x000fc8000001ff00 */
[----:B------:R-:W0:Y:S02]  /*27e0*/  I2F.F64.U16 R4, R4 ;  /* 0x0000000400047312 */ /* 0x000e240000101800 */
[----:B0-----:R0:W-:Y:S01]  /*27f0*/  STG.E.128 desc[UR36][R16.64], R4 ;  /* 0x0000000410007986 */ /* 0x0011e2000c101d24 */
[----:B------:R-:W-:Y:S05]  /*2800*/  BRA `(.L_x_23872) ;  /* 0x0000000800847947 */ /* 0x000fea0003800000 */
.L_x_23880:
        /* <DEDUP_REMOVED lines=22> */
.L_x_23885:
[----:B------:R-:W-:Y:S05]  /*2970*/  BSYNC B0 ;  /* 0x0000000000007941 */ /* 0x000fea0003800000 */
.L_x_23884:
[----:B------:R-:W-:-:S05]  /*2980*/  LOP3.LUT R3, R0, R3, RZ, 0xfc, !PT ;  /* 0x0000000300037212 */ /* 0x000fca00078efcff */
[----:B------:R0:W-:Y:S01]  /*2990*/  STG.E.U8 desc[UR36][R16.64], R3 ;  /* 0x0000000310007986 */ /* 0x0001e2000c101124 */
[----:B------:R-:W-:Y:S05]  /*29a0*/  BRA `(.L_x_23872) ;  /* 0x00000008001c7947 */ /* 0x000fea0003800000 */
.L_x_23883:
        /* <DEDUP_REMOVED lines=14> */
.L_x_23887:
[----:B------:R-:W-:Y:S01]  /*2a90*/  IMAD.MOV.U32 R0, RZ, RZ, 0x7f ;  /* 0x0000007fff007424 */ /* 0x000fe200078e00ff */
[----:B------:R-:W-:-:S04]  /*2aa0*/  ISETP.GT.U32.AND P0, PT, R2, 0x7f800000, PT ;  /* 0x7f8000000200780c */ /* 0x000fc80003f04070 */
[----:B------:R-:W-:-:S09]  /*2ab0*/  SEL R0, R0, 0x7c, P0 ;  /* 0x0000007c00007807 */ /* 0x000fd20000000000 */
.L_x_23888:
[----:B------:R-:W-:Y:S05]  /*2ac0*/  BSYNC B0 ;  /* 0x0000000000007941 */ /* 0x000fea0003800000 */
.L_x_23886:
[----:B------:R-:W-:-:S04]  /*2ad0*/  LOP3.LUT R2, R3, 0x80000000, RZ, 0xc0, !PT ;  /* 0x8000000003027812 */ /* 0x000fc800078ec0ff */
[----:B------:R-:W-:-:S04]  /*2ae0*/  SHF.R.U32.HI R3, RZ, 0x18, R2 ;  /* 0x00000018ff037819 */ /* 0x000fc80000011602 */
[----:B------:R-:W-:-:S05]  /*2af0*/  LOP3.LUT R3, R0, R3, RZ, 0xfc, !PT ;  /* 0x0000000300037212 */ /* 0x000fca00078efcff */
[----:B------:R0:W-:Y:S01]  /*2b00*/  STG.E.U8 desc[UR36][R16.64], R3 ;  /* 0x0000000310007986 */ /* 0x0001e2000c101124 */
[----:B------:R-:W-:Y:S05]  /*2b10*/  BRA `(.L_x_23872) ;  /* 0x0000000400c07947 */ /* 0x000fea0003800000 */
.L_x_23882:
[----:B------:R-:W-:-:S04]  /*2b20*/  LOP3.LUT R3, R3, 0xff, RZ, 0xc0, !PT ;  /* 0x000000ff03037812 */ /* 0x000fc800078ec0ff */
[----:B------:R-:W0:Y:S02]  /*2b30*/  I2F.U16 R0, R3 ;  /* 0x0000000300007306 */ /* 0x000e240000101000 */
[----:B0-----:R-:W-:-:S05]  /*2b40*/  F2FP.BF16.F32.PACK_AB R0, RZ, R0 ;  /* 0x00000000ff00723e */ /* 0x001fca00000010ff */
[----:B------:R0:W-:Y:S01]  /*2b50*/  STG.E.U16 desc[UR36][R16.64], R0 ;  /* 0x0000000010007986 */ /* 0x0001e2000c101524 */
[----:B------:R-:W-:Y:S05]  /*2b60*/  BRA `(.L_x_23872) ;  /* 0x0000000400ac7947 */ /* 0x000fea0003800000 */
.L_x_23879:
        /* <DEDUP_REMOVED lines=11> */
.L_x_23891:
        /* <DEDUP_REMOVED lines=18> */
.L_x_23894:
[----:B------:R-:W-:-:S04]  /*2d40*/  LOP3.LUT R2, R3, 0x80000000, RZ, 0xc0, !PT ;  /* 0x8000000003027812 */ /* 0x000fc800078ec0ff */
[----:B------:R-:W-:-:S04]  /*2d50*/  SHF.R.U32.HI R3, RZ, 0x18, R2 ;  /* 0x00000018ff037819 */ /* 0x000fc80000011602 */
[----:B------:R-:W-:-:S04]  /*2d60*/  LOP3.LUT R0, R0, R3, RZ, 0xfc, !PT ;  /* 0x0000000300007212 */ /* 0x000fc800078efcff */
[----:B------:R-:W-:-:S07]  /*2d70*/  PRMT R8, R0, 0x7610, R8 ;  /* 0x0000761000087816 */ /* 0x000fce0000000008 */
.L_x_23893:
[----:B------:R-:W-:Y:S05]  /*2d80*/  BSYNC B0 ;  /* 0x0000000000007941 */ /* 0x000fea0003800000 */
.L_x_23892:
[----:B------:R0:W-:Y:S01]  /*2d90*/  STG.E.U8 desc[UR36][R16.64], R8 ;  /* 0x0000000810007986 */ /* 0x0001e2000c101124 */
[----:B------:R-:W-:Y:S05]  /*2da0*/  BRA `(.L_x_23872) ;  /* 0x00000004001c7947 */ /* 0x000fea0003800000 */
.L_x_23890:
        /* <DEDUP_REMOVED lines=18> */
.L_x_23897:
[----:B------:R-:W-:-:S04]  /*2ed0*/  LOP3.LUT R2, R3, 0x80000000, RZ, 0xc0, !PT ;  /* 0x8000000003027812 */ /* 0x000fc800078ec0ff */
[----:B------:R-:W-:-:S04]  /*2ee0*/  SHF.R.U32.HI R3, RZ, 0x18, R2 ;  /* 0x00000018ff037819 */ /* 0x000fc80000011602 */
[----:B------:R-:W-:-:S04]  /*2ef0*/  LOP3.LUT R0, R0, R3, RZ, 0xfc, !PT ;  /* 0x0000000300007212 */ /* 0x000fc800078efcff */
[----:B------:R-:W-:-:S07]  /*2f00*/  PRMT R8, R0, 0x7610, R8 ;  /* 0x0000761000087816 */ /* 0x000fce0000000008 */
.L_x_23896:
[----:B------:R-:W-:Y:S05]  /*2f10*/  BSYNC B0 ;  /* 0x0000000000007941 */ /* 0x000fea0003800000 */
.L_x_23895:
[----:B------:R0:W-:Y:S01]  /*2f20*/  STG.E.U8 desc[UR36][R16.64], R8 ;  /* 0x0000000810007986 */ /* 0x0001e2000c101124 */
[----:B------:R-:W-:Y:S05]  /*2f30*/  BRA `(.L_x_23872) ;  /* 0x0000000000b87947 */ /* 0x000fea0003800000 */
.L_x_23889:
        /* <DEDUP_REMOVED lines=23> */
.L_x_23871:
        /* <DEDUP_REMOVED lines=16> */
.L_x_23900:
[----:B------:R-:W-:Y:S05]  /*31b0*/  BRA `(.L_x_23872) ;  /* 0x0000000000187947 */ /* 0x000fea0003800000 */
.L_x_23899:
[----:B------:R-:W-:Y:S01]  /*31c0*/  LOP3.LUT R2, R3, 0xff, RZ, 0xc0, !PT ;  /* 0x000000ff03027812 */ /* 0x000fe200078ec0ff */
[----:B------:R-:W-:-:S05]  /*31d0*/  IMAD.MOV.U32 R3, RZ, RZ, RZ ;  /* 0x000000ffff037224 */ /* 0x000fca00078e00ff */
[----:B------:R0:W-:Y:S01]  /*31e0*/  STG.E.64 desc[UR36][R16.64], R2 ;  /* 0x0000000210007986 */ /* 0x0001e2000c101b24 */
[----:B------:R-:W-:Y:S05]  /*31f0*/  BRA `(.L_x_23872) ;  /* 0x0000000000087947 */ /* 0x000fea0003800000 */
.L_x_23898:
[----:B------:R-:W-:-:S05]  /*3200*/  LOP3.LUT R3, R3, 0xff, RZ, 0xc0, !PT ;  /* 0x000000ff03037812 */ /* 0x000fca00078ec0ff */
[----:B------:R0:W-:Y:S02]  /*3210*/  STG.E desc[UR36][R16.64], R3 ;  /* 0x0000000310007986 */ /* 0x0001e4000c101924 */
.L_x_23872:
[----:B------:R-:W-:-:S04]  /*3220*/  IMAD R18, R23, 0x200, R18 ;  /* 0x0000020017127824 */ /* 0x000fc800078e0212 */
[----:B------:R-:W-:-:S07]  /*3230*/  VIADD R19, R18, 0x80 ;  /* 0x0000008012137836 */ /* 0x000fce0000000000 */
.L_x_23832:
[----:B------:R-:W-:Y:S05]  /*3240*/  BSYNC B6 ;  /* 0x0000000000067941 */ /* 0x000fea0003800000 */
.L_x_23831:
        /* <DEDUP_REMOVED lines=307> */
.L_x_23903:
        /* <DEDUP_REMOVED lines=20> */
.L_x_23907:
[----:B------:R0:W5:Y:S01]  /*46c0*/  LDG.E.U8 R0, desc[UR36][R4.64] ;  /* 0x0000002404007981 */ /* 0x000162000c1e1100 */
[----:B------:R-:W-:Y:S05]  /*46d0*/  BRA `(.L_x_23909) ;  /* 0x0000000c00647947 */ /* 0x000fea0003800000 */
.L_x_23906:
        /* <DEDUP_REMOVED lines=8> */
.L_x_23911:
[----:B------:R4:W5:Y:S01]  /*4760*/  LDG.E.U8 R0, desc[UR36][R4.64] ;  /* 0x0000002404007981 */ /* 0x000962000c1e1100 */
[----:B------:R-:W-:Y:S05]  /*4770*/  BRA `(.L_x_23909) ;  /* 0x0000000c003c7947 */ /* 0x000fea0003800000 */
.L_x_23910:
[----:B------:R3:W5:Y:S01]  /*4780*/  LDG.E.U16 R0, desc[UR36][R4.64] ;  /* 0x0000002404007981 */ /* 0x000762000c1e1500 */
[----:B------:R-:W-:Y:S05]  /*4790*/  BRA `(.L_x_23909) ;  /* 0x0000000c00347947 */ /* 0x000fea0003800000 */
.L_x_23905:
        /* <DEDUP_REMOVED lines=10> */
.L_x_23913:
[----:B------:R-:W2:Y:S02]  /*4840*/  LDG.E.U16 R2, desc[UR36][R4.64] ;  /* 0x0000002404027981 */ /* 0x000ea4000c1e1500 */
[----:B--2---:R-:W-:-:S06]  /*4850*/  HADD2.F32 R2, -RZ, R2.H0_H0 ;  /* 0x20000002ff027230 */ /* 0x004fcc0000004100 */
[----:B------:R-:W0:Y:S02]  /*4860*/  F2I.S64.TRUNC R2, R2 ;  /* 0x0000000200027311 */ /* 0x000e24000020d900 */
[----:B0-----:R-:W-:Y:S01]  /*4870*/  PRMT R0, R2, 0x7610, R0 ;  /* 0x0000761002007816 */ /* 0x001fe20000000000 */
[----:B------:R-:W-:Y:S06]  /*4880*/  BRA `(.L_x_23909) ;  /* 0x0000000800f87947 */ /* 0x000fec0003800000 */
.L_x_23912:
        /* <DEDUP_REMOVED lines=10> */
.L_x_23915:
[----:B------:R-:W2:Y:S02]  /*4930*/  LDG.E.U16 R4, desc[UR36][R4.64] ;  /* 0x0000002404047981 */ /* 0x000ea4000c1e1500 */
[----:B--2---:R-:W-:-:S06]  /*4940*/  HADD2.F32 R2, -RZ, R4.H0_H0 ;  /* 0x20000004ff027230 */ /* 0x004fcc0000004100 */
[----:B------:R-:W0:Y:S02]  /*4950*/  F2I.S64.TRUNC R2, R2 ;  /* 0x0000000200027311 */ /* 0x000e24000020d900 */
[----:B0-----:R-:W-:Y:S01]  /*4960*/  PRMT R0, R2, 0x7610, R0 ;  /* 0x0000761002007816 */ /* 0x001fe20000000000 */
[----:B------:R-:W-:Y:S06]  /*4970*/  BRA `(.L_x_23909) ;  /* 0x0000000800bc7947 */ /* 0x000fec0003800000 */
.L_x_23914:
[----:B------:R-:W2:Y:S02]  /*4980*/  LDG.E.64 R2, desc[UR36][R4.64] ;  /* 0x0000002404027981 */ /* 0x000ea4000c1e1b00 */
[----:B--2---:R-:W0:Y:S02]  /*4990*/  F2I.S64.F64.TRUNC R2, R2 ;  /* 0x0000000200027311 */ /* 0x004e24000030d900 */
[----:B0-----:R-:W-:Y:S01]  /*49a0*/  PRMT R0, R2, 0x7610, R0 ;  /* 0x0000761002007816 */ /* 0x001fe20000000000 */
[----:B------:R-:W-:Y:S06]  /*49b0*/  BRA `(.L_x_23909) ;  /* 0x0000000800ac7947 */ /* 0x000fec0003800000 */
.L_x_23904:
        /* <DEDUP_REMOVED lines=12> */
.L_x_23918:
[----:B------:R-:W2:Y:S02]  /*4a80*/  LDG.E.64 R4, desc[UR36][R4.64] ;  /* 0x0000002404047981 */ /* 0x000ea4000c1e1b00 */
[----:B--2---:R-:W0:Y:S02]  /*4a90*/  F2I.S64.F64.TRUNC R2, R4 ;  /* 0x0000000400027311 */ /* 0x004e24000030d900 */
[----:B0-----:R-:W-:Y:S01]  /*4aa0*/  PRMT R0, R2, 0x7610, R0 ;  /* 0x0000761002007816 */ /* 0x001fe20000000000 */
[----:B------:R-:W-:Y:S06]  /*4ab0*/  BRA `(.L_x_23909) ;  /* 0x00000008006c7947 */ /* 0x000fec0003800000 */
.L_x_23917:
        /* <DEDUP_REMOVED lines=28> */
.L_x_23920:
        /* <DEDUP_REMOVED lines=15> */
.L_x_23919:
[----:B------:R-:W2:Y:S02]  /*4d70*/  LDG.E.U16 R2, desc[UR36][R4.64] ;  /* 0x0000002404027981 */ /* 0x000ea4000c1e1500 */
[----:B--2---:R-:W-:-:S06]  /*4d80*/  IMAD.U32 R2, R2, 0x10000, RZ ;  /* 0x0001000002027824 */ /* 0x004fcc00078e00ff */
[----:B------:R-:W0:Y:S02]  /*4d90*/  F2I.S64.TRUNC R2, R2 ;  /* 0x0000000200027311 */ /* 0x000e24000020d900 */
[----:B0-----:R-:W-:Y:S01]  /*4da0*/  PRMT R0, R2, 0x7610, R0 ;  /* 0x0000761002007816 */ /* 0x001fe20000000000 */
[----:B------:R-:W-:Y:S06]  /*4db0*/  BRA `(.L_x_23909) ;  /* 0x0000000400ac7947 */ /* 0x000fec0003800000 */
.L_x_23916:
        /* <DEDUP_REMOVED lines=10> */
.L_x_23923:
        /* <DEDUP_REMOVED lines=21> */
.L_x_23927:
[----:B------:R-:W-:Y:S05]  /*4fb0*/  BSYNC B1 ;  /* 0x0000000000017941 */ /* 0x000fea0003800000 */
.L_x_23926:
[----:B------:R-:W-:Y:S01]  /*4fc0*/  IMAD.SHL.U32 R2, R2, 0x100000, RZ ;  /* 0x0010000002027824 */ /* 0x000fe200078e00ff */
[----:B------:R-:W-:-:S04]  /*4fd0*/  LEA R3, R0, 0x3b800000, 0x17 ;  /* 0x3b80000000037811 */ /* 0x000fc800078eb8ff */
[----:B------:R-:W-:-:S07]  /*4fe0*/  LOP3.LUT R2, R3, R2, R4, 0xfe, !PT ;  /* 0x0000000203027212 */ /* 0x000fce00078efe04 */
.L_x_23925:
[----:B------:R-:W-:Y:S05]  /*4ff0*/  BSYNC B0 ;  /* 0x0000000000007941 */ /* 0x000fea0003800000 */
.L_x_23924:
[----:B------:R-:W0:Y:S02]  /*5000*/  F2I.S64.TRUNC R2, R2 ;  /* 0x0000000200027311 */ /* 0x000e24000020d900 */
[----:B0-----:R-:W-:Y:S01]  /*5010*/  PRMT R0, R2, 0x7610, R0 ;  /* 0x0000761002007816 */ /* 0x001fe20000000000 */
[----:B------:R-:W-:Y:S06]  /*5020*/  BRA `(.L_x_23909) ;  /* 0x0000000400107947 */ /* 0x000fec0003800000 */
.L_x_23922:
        /* <DEDUP_REMOVED lines=21> */
.L_x_23931:
[----:B------:R-:W-:Y:S05]  /*5180*/  BSYNC B1 ;  /* 0x0000000000017941 */ /* 0x000fea0003800000 */
.L_x_23930:
[----:B------:R-:W-:Y:S01]  /*5190*/  IMAD.SHL.U32 R2, R2, 0x200000, RZ ;  /* 0x0020000002027824 */ /* 0x000fe200078e00ff */
[----:B------:R-:W-:-:S04]  /*51a0*/  LEA R3, R0, 0x37800000, 0x17 ;  /* 0x3780000000037811 */ /* 0x000fc800078eb8ff */
[----:B------:R-:W-:-:S07]  /*51b0*/  LOP3.LUT R2, R3, R2, R4, 0xfe, !PT ;  /* 0x0000000203027212 */ /* 0x000fce00078efe04 */
.L_x_23929:
[----:B------:R-:W-:Y:S05]  /*51c0*/  BSYNC B0 ;  /* 0x0000000000007941 */ /* 0x000fea0003800000 */
.L_x_23928:
[----:B------:R-:W0:Y:S02]  /*51d0*/  F2I.S64.TRUNC R2, R2 ;  /* 0x0000000200027311 */ /* 0x000e24000020d900 */
[----:B0-----:R-:W-:Y:S01]  /*51e0*/  PRMT R0, R2, 0x7610, R0 ;  /* 0x0000761002007816 */ /* 0x001fe20000000000 */
[----:B------:R-:W-:Y:S06]  /*51f0*/  BRA `(.L_x_23909) ;  /* 0x00000000009c7947 */ /* 0x000fec0003800000 */
.L_x_23921:
        /* <DEDUP_REMOVED lines=14> */
.L_x_23935:
[----:B------:R-:W-:Y:S05]  /*52e0*/  BSYNC B0 ;  /* 0x0000000000007941 */ /* 0x000fea0003800000 */
.L_x_23934:
[----:B------:R-:W0:Y:S02]  /*52f0*/  F2I.S64.TRUNC R2, R2 ;  /* 0x0000000200027311 */ /* 0x000e24000020d900 */
[----:B0-----:R-:W-:Y:S01]  /*5300*/  PRMT R0, R2, 0x7610, R0 ;  /* 0x0000761002007816 */ /* 0x001fe20000000000 */
[----:B------:R-:W-:Y:S06]  /*5310*/  BRA `(.L_x_23909) ;  /* 0x0000000000547947 */ /* 0x000fec0003800000 */
.L_x_23908:
        /* <DEDUP_REMOVED lines=16> */
.L_x_23936:
[----:B------:R-:W-:Y:S01]  /*5420*/  PRMT R0, RZ, 0x7610, R0 ;  /* 0x00007610ff007816 */ /* 0x000fe20000000000 */
[----:B------:R-:W-:Y:S06]  /*5430*/  BRA `(.L_x_23909) ;  /* 0x00000000000c7947 */ /* 0x000fec0003800000 */
.L_x_23933:
[----:B------:R2:W5:Y:S01]  /*5440*/  LDG.E.U8 R0, desc[UR36][R4.64] ;  /* 0x0000002404007981 */ /* 0x000562000c1e1100 */
[----:B------:R-:W-:Y:S05]  /*5450*/  BRA `(.L_x_23909) ;  /* 0x0000000000047947 */ /* 0x000fea0003800000 */
.L_x_23932:
[----:B------:R1:W5:Y:S02]  /*5460*/  LDG.E.U8 R0, desc[UR36][R4.64] ;  /* 0x0000002404007981 */ /* 0x000364000c1e1100 */
.L_x_23909:
        /* <DEDUP_REMOVED lines=18> */
.L_x_23940:
[----:B------:R0:W-:Y:S01]  /*5590*/  STG.E.U8 desc[UR36][R16.64], R3 ;  /* 0x0000000310007986 */ /* 0x0001e2000c101124 */
[----:B------:R-:W-:Y:S05]  /*55a0*/  BRA `(.L_x_23942) ;  /* 0x0000000c00987947 */ /* 0x000fea0003800000 */
.L_x_23939:
        /* <DEDUP_REMOVED lines=10> */
.L_x_23944:
[----:B------:R-:W-:-:S05]  /*5650*/  LOP3.LUT R3, R3, 0xff, RZ, 0xc0, !PT ;  /* 0x000000ff03037812 */ /* 0x000fca00078ec0ff */
[----:B------:R0:W-:Y:S01]  /*5660*/  STG.E desc[UR36][R16.64], R3 ;  /* 0x0000000310007986 */ /* 0x0001e2000c101924 */
[----:B------:R-:W-:Y:S05]  /*5670*/  BRA `(.L_x_23942) ;  /* 0x0000000c00647947 */ /* 0x000fea0003800000 */
.L_x_23943:
[----:B------:R-:W-:-:S05]  /*5680*/  LOP3.LUT R3, R3, 0xff, RZ, 0xc0, !PT ;  /* 0x000000ff03037812 */ /* 0x000fca00078ec0ff */
[----:B------:R0:W-:Y:S01]  /*5690*/  STG.E.U16 desc[UR36][R16.64], R3 ;  /* 0x0000000310007986 */ /* 0x0001e2000c101524 */
[----:B------:R-:W-:Y:S05]  /*56a0*/  BRA `(.L_x_23942) ;  /* 0x0000000c00587947 */ /* 0x000fea0003800000 */
.L_x_23938:
        /* <DEDUP_REMOVED lines=10> */
.L_x_23946:
[----:B------:R-:W-:-:S04]  /*5750*/  LOP3.LUT R3, R3, 0xff, RZ, 0xc0, !PT ;  /* 0x000000ff03037812 */ /* 0x000fc800078ec0ff */
[----:B------:R-:W0:Y:S02]  /*5760*/  I2F.U16 R0, R3 ;  /* 0x0000000300007306 */ /* 0x000e240000101000 */
[----:B0-----:R-:W-:-:S05]  /*5770*/  F2FP.F16.F32.PACK_AB R0, RZ, R0 ;  /* 0x00000000ff00723e */ /* 0x001fca00000000ff */
[----:B------:R0:W-:Y:S01]  /*5780*/  STG.E.U16 desc[UR36][R16.64], R0 ;  /* 0x0000000010007986 */ /* 0x0001e2000c101524 */
[----:B------:R-:W-:Y:S05]  /*5790*/  BRA `(.L_x_23942) ;  /* 0x0000000c001c7947 */ /* 0x000fea0003800000 */
.L_x_23945:
        /* <DEDUP_REMOVED lines=11> */
.L_x_23948:
[----:B------:R-:W-:-:S06]  /*5850*/  LOP3.LUT R3, R3, 0xff, RZ, 0xc0, !PT ;  /* 0x000000ff03037812 */ /* 0x000fcc00078ec0ff */
[----:B------:R-:W0:Y:S02]  /*5860*/  I2F.U16 R3, R3 ;  /* 0x0000000300037306 */ /* 0x000e240000101000 */
[----:B0-----:R-:W-:-:S04]  /*5870*/  F2FP.F16.F32.PACK_AB R3, RZ, R3 ;  /* 0x00000003ff03723e */ /* 0x001fc800000000ff */
[----:B------:R-:W-:-:S05]  /*5880*/  PRMT R3, R3, 0x5410, RZ ;  /* 0x0000541003037816 */ /* 0x000fca00000000ff */
[----:B------:R0:W-:Y:S01]  /*5890*/  STG.E desc[UR36][R16.64], R3 ;  /* 0x0000000310007986 */ /* 0x0001e2000c101924 */
[----:B------:R-:W-:Y:S05]  /*58a0*/  BRA `(.L_x_23942) ;  /* 0x0000000800d87947 */ /* 0x000fea0003800000 */
.L_x_23947:
[----:B------:R-:W-:-:S06]  /*58b0*/  LOP3.LUT R3, R3, 0xff, RZ, 0xc0, !PT ;  /* 0x000000ff03037812 */ /* 0x000fcc00078ec0ff */
[----:B------:R-:W0:Y:S02]  /*58c0*/  I2F.F64.U16 R2, R3 ;  /* 0x0000000300027312 */ /* 0x000e240000101800 */
[----:B0-----:R0:W-:Y:S01]  /*58d0*/  STG.E.64 desc[UR36][R16.64], R2 ;  /* 0x0000000210007986 */ /* 0x0011e2000c101b24 */
[----:B------:R-:W-:Y:S05]  /*58e0*/  BRA `(.L_x_23942) ;  /* 0x0000000800c87947 */ /* 0x000fea0003800000 */
.L_x_23937:
        /* <DEDUP_REMOVED lines=12> */
.L_x_23951:
[----:B------:R-:W-:Y:S02]  /*59b0*/  LOP3.LUT R4, R3, 0xff, RZ, 0xc0, !PT ;  /* 0x000000ff03047812 */ /* 0x000fe400078ec0ff */
[----:B------:R-:W-:-:S04]  /*59c0*/  CS2R R6, SRZ ;  /* 0x0000000000067805 */ /* 0x000fc8000001ff00 */
[----:B------:R-:W0:Y:S02]  /*59d0*/  I2F.F64.U16 R4, R4 ;  /* 0x0000000400047312 */ /* 0x000e240000101800 */
[----:B0-----:R0:W-:Y:S01]  /*59e0*/  STG.E.128 desc[UR36][R16.64], R4 ;  /* 0x0000000410007986 */ /* 0x0011e2000c101d24 */
[----:B------:R-:W-:Y:S05]  /*59f0*/  BRA `(.L_x_23942) ;  /* 0x0000000800847947 */ /* 0x000fea0003800000 */
.L_x_23950:
        /* <DEDUP_REMOVED lines=22> */
.L_x_23955:
[----:B------:R-:W-:Y:S05]  /*5b60*/  BSYNC B0 ;  /* 0x0000000000007941 */ /* 0x000fea0003800000 */
.L_x_23954:
[----:B------:R-:W-:-:S05]  /*5b70*/  LOP3.LUT R3, R0, R3, RZ, 0xfc, !PT ;  /* 0x0000000300037212 */ /* 0x000fca00078efcff */
[----:B------:R0:W-:Y:S01]  /*5b80*/  STG.E.U8 desc[UR36][R16.64], R3 ;  /* 0x0000000310007986 */ /* 0x0001e2000c101124 */
[----:B------:R-:W-:Y:S05]  /*5b90*/  BRA `(.L_x_23942) ;  /* 0x00000008001c7947 */ /* 0x000fea0003800000 */
.L_x_23953:
        /* <DEDUP_REMOVED lines=14> */
.L_x_23957:
[----:B------:R-:W-:Y:S01]  /*5c80*/  IMAD.MOV.U32 R0, RZ, RZ, 0x7f ;  /* 0x0000007fff007424 */ /* 0x000fe200078e00ff */
[----:B------:R-:W-:-:S04]  /*5c90*/  ISETP.GT.U32.AND P0, PT, R2, 0x7f800000, PT ;  /* 0x7f8000000200780c */ /* 0x000fc80003f04070 */
[----:B------:R-:W-:-:S09]  /*5ca0*/  SEL R0, R0, 0x7c, P0 ;  /* 0x0000007c00007807 */ /* 0x000fd20000000000 */
.L_x_23958:
[----:B------:R-:W-:Y:S05]  /*5cb0*/  BSYNC B0 ;  /* 0x0000000000007941 */ /* 0x000fea0003800000 */
.L_x_23956:
[----:B------:R-:W-:-:S04]  /*5cc0*/  LOP3.LUT R2, R3, 0x80000000, RZ, 0xc0, !PT ;  /* 0x8000000003027812 */ /* 0x000fc800078ec0ff */
[----:B------:R-:W-:-:S04]  /*5cd0*/  SHF.R.U32.HI R3, RZ, 0x18, R2 ;  /* 0x00000018ff037819 */ /* 0x000fc80000011602 */
[----:B------:R-:W-:-:S05]  /*5ce0*/  LOP3.LUT R3, R0, R3, RZ, 0xfc, !PT ;  /* 0x0000000300037212 */ /* 0x000fca00078efcff */
[----:B------:R0:W-:Y:S01]  /*5cf0*/  STG.E.U8 desc[UR36][R16.64], R3 ;  /* 0x0000000310007986 */ /* 0x0001e2000c101124 */
[----:B------:R-:W-:Y:S05]  /*5d00*/  BRA `(.L_x_23942) ;  /* 0x0000000400c07947 */ /* 0x000fea0003800000 */
.L_x_23952:
[----:B------:R-:W-:-:S04]  /*5d10*/  LOP3.LUT R3, R3, 0xff, RZ, 0xc0, !PT ;  /* 0x000000ff03037812 */ /* 0x000fc800078ec0ff */
[----:B------:R-:W0:Y:S02]  /*5d20*/  I2F.U16 R0, R3 ;  /* 0x0000000300007306 */ /* 0x000e240000101000 */
[----:B0-----:R-:W-:-:S05]  /*5d30*/  F2FP.BF16.F32.PACK_AB R0, RZ, R0 ;  /* 0x00000000ff00723e */ /* 0x001fca00000010ff */
[----:B------:R0:W-:Y:S01]  /*5d40*/  STG.E.U16 desc[UR36][R16.64], R0 ;  /* 0x0000000010007986 */ /* 0x0001e2000c101524 */
[----:B------:R-:W-:Y:S05]  /*5d50*/  BRA `(.L_x_23942) ;  /* 0x0000000400ac7947 */ /* 0x000fea0003800000 */
.L_x_23949:
        /* <DEDUP_REMOVED lines=11> */
.L_x_23961:
        /* <DEDUP_REMOVED lines=18> */
.L_x_23964:
[----:B------:R-:W-:-:S04]  /*5f30*/  LOP3.LUT R2, R3, 0x80000000, RZ, 0xc0, !PT ;  /* 0x8000000003027812 */ /* 0x000fc800078ec0ff */
[----:B------:R-:W-:-:S04]  /*5f40*/  SHF.R.U32.HI R3, RZ, 0x18, R2 ;  /* 0x00000018ff037819 */ /* 0x000fc80000011602 */
[----:B------:R-:W-:-:S04]  /*5f50*/  LOP3.LUT R0, R0, R3, RZ, 0xfc, !PT ;  /* 0x0000000300007212 */ /* 0x000fc800078efcff */
[----:B------:R-:W-:-:S07]  /*5f60*/  PRMT R8, R0, 0x7610, R8 ;  /* 0x0000761000087816 */ /* 0x000fce0000000008 */
.L_x_23963:
[----:B------:R-:W-:Y:S05]  /*5f70*/  BSYNC B0 ;  /* 0x0000000000007941 */ /* 0x000fea0003800000 */
.L_x_23962:
[----:B------:R3:W-:Y:S01]  /*5f80*/  STG.E.U8 desc[UR36][R16.64], R8 ;  /* 0x0000000810007986 */ /* 0x0007e2000c101124 */
[----:B------:R-:W-:Y:S05]  /*5f90*/  BRA `(.L_x_23942) ;  /* 0x00000004001c7947 */ /* 0x000fea0003800000 */
.L_x_23960:
        /* <DEDUP_REMOVED lines=18> */
.L_x_23967:
[----:B------:R-:W-:-:S04]  /*60c0*/  LOP3.LUT R2, R3, 0x80000000, RZ, 0xc0, !PT ;  /* 0x8000000003027812 */ /* 0x000fc800078ec0ff */
[----:B------:R-:W-:-:S04]  /*60d0*/  SHF.R.U32.HI R3, RZ, 0x18, R2 ;  /* 0x00000018ff037819 */ /* 0x000fc80000011602 */
[----:B------:R-:W-:-:S04]  /*60e0*/  LOP3.LUT R0, R0, R3, RZ, 0xfc, !PT ;  /* 0x0000000300007212 */ /* 0x000fc800078efcff */
[----:B------:R-:W-:-:S07]  /*60f0*/  PRMT R8, R0, 0x7610, R8 ;  /* 0x0000761000087816 */ /* 0x000fce0000000008 */
.L_x_23966:
[----:B------:R-:W-:Y:S05]  /*6100*/  BSYNC B0 ;  /* 0x0000000000007941 */ /* 0x000fea0003800000 */
.L_x_23965:
[----:B------:R0:W-:Y:S01]  /*6110*/  STG.E.U8 desc[UR36][R16.64], R8 ;  /* 0x0000000810007986 */ /* 0x0001e2000c101124 */
[----:B------:R-:W-:Y:S05]  /*6120*/  BRA `(.L_x_23942) ;  /* 0x0000000000b87947 */ /* 0x000fea0003800000 */
.L_x_23959:
        /* <DEDUP_REMOVED lines=23> */
.L_x_23941:
        /* <DEDUP_REMOVED lines=16> */
.L_x_23970:
[----:B------:R-:W-:Y:S05]  /*63a0*/  BRA `(.L_x_23942) ;  /* 0x0000000000187947 */ /* 0x000fea0003800000 */
.L_x_23969:
[----:B------:R-:W-:Y:S01]  /*63b0*/  LOP3.LUT R2, R3, 0xff, RZ, 0xc0, !PT ;  /* 0x000000ff03027812 */ /* 0x000fe200078ec0ff */
[----:B------:R-:W-:-:S05]  /*63c0*/  IMAD.MOV.U32 R3, RZ, RZ, RZ ;  /* 0x000000ffff037224 */ /* 0x000fca00078e00ff */
[----:B------:R2:W-:Y:S01]  /*63d0*/  STG.E.64 desc[UR36][R16.64], R2 ;  /* 0x0000000210007986 */ /* 0x0005e2000c101b24 */
[----:B------:R-:W-:Y:S05]  /*63e0*/  BRA `(.L_x_23942) ;  /* 0x0000000000087947 */ /* 0x000fea0003800000 */
.L_x_23968:
[----:B------:R-:W-:-:S05]  /*63f0*/  LOP3.LUT R3, R3, 0xff, RZ, 0xc0, !PT ;  /* 0x000000ff03037812 */ /* 0x000fca00078ec0ff */
[----:B------:R0:W-:Y:S02]  /*6400*/  STG.E desc[UR36][R16.64], R3 ;  /* 0x0000000310007986 */ /* 0x0001e4000c101924 */
.L_x_23942:
[----:B------:R-:W-:-:S07]  /*6410*/  VIADD R19, R19, 0x80 ;  /* 0x0000008013137836 */ /* 0x000fce0000000000 */
.L_x_23902:
[----:B------:R-:W-:Y:S05]  /*6420*/  BSYNC B6 ;  /* 0x0000000000067941 */ /* 0x000fea0003800000 */
.L_x_23901:
        /* <DEDUP_REMOVED lines=307> */
.L_x_23973:
        /* <DEDUP_REMOVED lines=20> */
.L_x_23977:
[----:B------:R0:W5:Y:S01]  /*78a0*/  LDG.E.U8 R0, desc[UR36][R4.64] ;  /* 0x0000002404007981 */ /* 0x000162000c1e1100 */
[----:B------:R-:W-:Y:S05]  /*78b0*/  BRA `(.L_x_23979) ;  /* 0x0000000c00647947 */ /* 0x000fea0003800000 */
.L_x_23976:
        /* <DEDUP_REMOVED lines=8> */
.L_x_23981:
[----:B------:R4:W5:Y:S01]  /*7940*/  LDG.E.U8 R0, desc[UR36][R4.64] ;  /* 0x0000002404007981 */ /* 0x000962000c1e1100 */
[----:B------:R-:W-:Y:S05]  /*7950*/  BRA `(.L_x_23979) ;  /* 0x0000000c003c7947 */ /* 0x000fea0003800000 */
.L_x_23980:
[----:B------:R3:W5:Y:S01]  /*7960*/  LDG.E.U16 R0, desc[UR36][R4.64] ;  /* 0x0000002404007981 */ /* 0x000762000c1e1500 */
[----:B------:R-:W-:Y:S05]  /*7970*/  BRA `(.L_x_23979) ;  /* 0x0000000c00347947 */ /* 0x000fea0003800000 */
.L_x_23975:
        /* <DEDUP_REMOVED lines=10> */
.L_x_23983:
[----:B------:R-:W2:Y:S02]  /*7a20*/  LDG.E.U16 R2, desc[UR36][R4.64] ;  /* 0x0000002404027981 */ /* 0x000ea4000c1e1500 */
[----:B--2---:R-:W-:-:S06]  /*7a30*/  HADD2.F32 R2, -RZ, R2.H0_H0 ;  /* 0x20000002ff027230 */ /* 0x004fcc0000004100 */
[----:B------:R-:W0:Y:S02]  /*7a40*/  F2I.S64.TRUNC R2, R2 ;  /* 0x0000000200027311 */ /* 0x000e24000020d900 */
[----:B0-----:R-:W-:Y:S01]  /*7a50*/  PRMT R0, R2, 0x7610, R0 ;  /* 0x0000761002007816 */ /* 0x001fe20000000000 */
[----:B------:R-:W-:Y:S06]  /*7a60*/  BRA `(.L_x_23979) ;  /* 0x0000000800f87947 */ /* 0x000fec0003800000 */
.L_x_23982:
        /* <DEDUP_REMOVED lines=10> */
.L_x_23985:
[----:B------:R-:W2:Y:S02]  /*7b10*/  LDG.E.U16 R4, desc[UR36][R4.64] ;  /* 0x0000002404047981 */ /* 0x000ea4000c1e1500 */
[----:B--2---:R-:W-:-:S06]  /*7b20*/  HADD2.F32 R2, -RZ, R4.H0_H0 ;  /* 0x20000004ff027230 */ /* 0x004fcc0000004100 */
[----:B------:R-:W0:Y:S02]  /*7b30*/  F2I.S64.TRUNC R2, R2 ;  /* 0x0000000200027311 */ /* 0x000e24000020d900 */
[----:B0-----:R-:W-:Y:S01]  /*7b40*/  PRMT R0, R2, 0x7610, R0 ;  /* 0x0000761002007816 */ /* 0x001fe20000000000 */
[----:B------:R-:W-:Y:S06]  /*7b50*/  BRA `(.L_x_23979) ;  /* 0x0000000800bc7947 */ /* 0x000fec0003800000 */
.L_x_23984:
[----:B------:R-:W2:Y:S02]  /*7b60*/  LDG.E.64 R2, desc[UR36][R4.64] ;  /* 0x0000002404027981 */ /* 0x000ea4000c1e1b00 */
[----:B--2---:R-:W0:Y:S02]  /*7b70*/  F2I.S64.F64.TRUNC R2, R2 ;  /* 0x0000000200027311 */ /* 0x004e24000030d900 */
[----:B0-----:R-:W-:Y:S01]  /*7b80*/  PRMT R0, R2, 0x7610, R0 ;  /* 0x0000761002007816 */ /* 0x001fe20000000000 */
[----:B------:R-:W-:Y:S06]  /*7b90*/  BRA `(.L_x_23979) ;  /* 0x0000000800ac7947 */ /* 0x000fec0003800000 */
.L_x_23974:
        /* <DEDUP_REMOVED lines=12> */
.L_x_23988:
[----:B------:R-:W2:Y:S02]  /*7c60*/  LDG.E.64 R4, desc[UR36][R4.64] ;  /* 0x0000002404047981 */ /* 0x000ea4000c1e1b00 */
[----:B--2---:R-:W0:Y:S02]  /*7c70*/  F2I.S64.F64.TRUNC R2, R4 ;  /* 0x0000000400027311 */ /* 0x004e24000030d900 */
[----:B0-----:R-:W-:Y:S01]  /*7c80*/  PRMT R0, R2, 0x7610, R0 ;  /* 0x0000761002007816 */ /* 0x001fe20000000000 */
[----:B------:R-:W-:Y:S06]  /*7c90*/  BRA `(.L_x_23979) ;  /* 0x00000008006c7947 */ /* 0x000fec0003800000 */
.L_x_23987:
        /* <DEDUP_REMOVED lines=28> */
.L_x_23990:
        /* <DEDUP_REMOVED lines=15> */
.L_x_23989:
[----:B------:R-:W2:Y:S02]  /*7f50*/  LDG.E.U16 R2, desc[UR36][R4.64] ;  /* 0x0000002404027981 */ /* 0x000ea4000c1e1500 */
[----:B--2---:R-:W-:-:S06]  /*7f60*/  IMAD.U32 R2, R2, 0x10000, RZ ;  /* 0x0001000002027824 */ /* 0x004fcc00078e00ff */
[----:B------:R-:W0:Y:S02]  /*7f70*/  F2I.S64.TRUNC R2, R2 ;  /* 0x0000000200027311 */ /* 0x000e24000020d900 */
[----:B0-----:R-:W-:Y:S01]  /*7f80*/  PRMT R0, R2, 0x7610, R0 ;  /* 0x0000761002007816 */ /* 0x001fe20000000000 */
[----:B------:R-:W-:Y:S06]  /*7f90*/  BRA `(.L_x_23979) ;  /* 0x0000000400ac7947 */ /* 0x000fec0003800000 */
.L_x_23986:
        /* <DEDUP_REMOVED lines=10> */
.L_x_23993:
        /* <DEDUP_REMOVED lines=21> */
.L_x_23997:
[----:B------:R-:W-:Y:S05]  /*8190*/  BSYNC B1 ;  /* 0x0000000000017941 */ /* 0x000fea0003800000 */
.L_x_23996:
[----:B------:R-:W-:Y:S01]  /*81a0*/  IMAD.SHL.U32 R2, R2, 0x100000, RZ ;  /* 0x0010000002027824 */ /* 0x000fe200078e00ff */
[----:B------:R-:W-:-:S04]  /*81b0*/  LEA R3, R0, 0x3b800000, 0x17 ;  /* 0x3b80000000037811 */ /* 0x000fc800078eb8ff */
[----:B------:R-:W-:-:S07]  /*81c0*/  LOP3.LUT R2, R3, R2, R4, 0xfe, !PT ;  /* 0x0000000203027212 */ /* 0x000fce00078efe04 */
.L_x_23995:
[----:B------:R-:W-:Y:S05]  /*81d0*/  BSYNC B0 ;  /* 0x0000000000007941 */ /* 0x000fea0003800000 */
.L_x_23994:
[----:B------:R-:W0:Y:S02]  /*81e0*/  F2I.S64.TRUNC R2, R2 ;  /* 0x0000000200027311 */ /* 0x000e24000020d900 */
[----:B0-----:R-:W-:Y:S01]  /*81f0*/  PRMT R0, R2, 0x7610, R0 ;  /* 0x0000761002007816 */ /* 0x001fe20000000000 */
[----:B------:R-:W-:Y:S06]  /*8200*/  BRA `(.L_x_23979) ;  /* 0x0000000400107947 */ /* 0x000fec0003800000 */
.L_x_23992:
        /* <DEDUP_REMOVED lines=21> */
.L_x_24001:
[----:B------:R-:W-:Y:S05]  /*8360*/  BSYNC B1 ;  /* 0x0000000000017941 */ /* 0x000fea0003800000 */
.L_x_24000:
[----:B------:R-:W-:Y:S01]  /*8370*/  IMAD.SHL.U32 R2, R2, 0x200000, RZ ;  /* 0x0020000002027824 */ /* 0x000fe200078e00ff */
[----:B------:R-:W-:-:S04]  /*8380*/  LEA R3, R0, 0x37800000, 0x17 ;  /* 0x3780000000037811 */ /* 0x000fc800078eb8ff */
[----:B------:R-:W-:-:S07]  /*8390*/  LOP3.LUT R2, R3, R2, R4, 0xfe, !PT ;  /* 0x0000000203027212 */ /* 0x000fce00078efe04 */
.L_x_23999:
[----:B------:R-:W-:Y:S05]  /*83a0*/  BSYNC B0 ;  /* 0x0000000000007941 */ /* 0x000fea0003800000 */
.L_x_23998:
[----:B------:R-:W0:Y:S02]  /*83b0*/  F2I.S64.TRUNC R2, R2 ;  /* 0x0000000200027311 */ /* 0x000e24000020d900 */
[----:B0-----:R-:W-:Y:S01]  /*83c0*/  PRMT R0, R2, 0x7610, R0 ;  /* 0x0000761002007816 */ /* 0x001fe20000000000 */
[----:B------:R-:W-:Y:S06]  /*83d0*/  BRA `(.L_x_23979) ;  /* 0x00000000009c7947 */ /* 0x000fec0003800000 */
.L_x_23991:
        /* <DEDUP_REMOVED lines=14> */
.L_x_24005:
[----:B------:R-:W-:Y:S05]  /*84c0*/  BSYNC B0 ;  /* 0x0000000000007941 */ /* 0x000fea0003800000 */
.L_x_24004:
[----:B------:R-:W0:Y:S02]  /*84d0*/  F2I.S64.TRUNC R2, R2 ;  /* 0x0000000200027311 */ /* 0x000e24000020d900 */
[----:B0-----:R-:W-:Y:S01]  /*84e0*/  PRMT R0, R2, 0x7610, R0 ;  /* 0x0000761002007816 */ /* 0x001fe20000000000 */
[----:B------:R-:W-:Y:S06]  /*84f0*/  BRA `(.L_x_23979) ;  /* 0x0000000000547947 */ /* 0x000fec0003800000 */
.L_x_23978:
        /* <DEDUP_REMOVED lines=16> */
.L_x_24006:
[----:B------:R-:W-:Y:S01]  /*8600*/  PRMT R0, RZ, 0x7610, R0 ;  /* 0x00007610ff007816 */ /* 0x000fe20000000000 */
[----:B------:R-:W-:Y:S06]  /*8610*/  BRA `(.L_x_23979) ;  /* 0x00000000000c7947 */ /* 0x000fec0003800000 */
.L_x_24003:
[----:B------:R1:W5:Y:S01]  /*8620*/  LDG.E.U8 R0, desc[UR36][R4.64] ;  /* 0x0000002404007981 */ /* 0x000362000c1e1100 */
[----:B------:R-:W-:Y:S05]  /*8630*/  BRA `(.L_x_23979) ;  /* 0x0000000000047947 */ /* 0x000fea0003800000 */
.L_x_24002:
[----:B------:R2:W5:Y:S02]  /*8640*/  LDG.E.U8 R0, desc[UR36][R4.64] ;  /* 0x0000002404007981 */ /* 0x000564000c1e1100 */
.L_x_23979:
        /* <DEDUP_REMOVED lines=18> */
.L_x_24010:
[----:B------:R3:W-:Y:S01]  /*8770*/  STG.E.U8 desc[UR36][R16.64], R3 ;  /* 0x0000000310007986 */ /* 0x0007e2000c101124 */
[----:B------:R-:W-:Y:S05]  /*8780*/  BRA `(.L_x_24012) ;  /* 0x0000000c00987947 */ /* 0x000fea0003800000 */
.L_x_24009:
        /* <DEDUP_REMOVED lines=10> */
.L_x_24014:
[----:B------:R-:W-:-:S05]  /*8830*/  LOP3.LUT R3, R3, 0xff, RZ, 0xc0, !PT ;  /* 0x000000ff03037812 */ /* 0x000fca00078ec0ff */
[----:B------:R2:W-:Y:S01]  /*8840*/  STG.E desc[UR36][R16.64], R3 ;  /* 0x0000000310007986 */ /* 0x0005e2000c101924 */
[----:B------:R-:W-:Y:S05]  /*8850*/  BRA `(.L_x_24012) ;  /* 0x0000000c00647947 */ /* 0x000fea0003800000 */
.L_x_24013:
[----:B------:R-:W-:-:S05]  /*8860*/  LOP3.LUT R3, R3, 0xff, RZ, 0xc0, !PT ;  /* 0x000000ff03037812 */ /* 0x000fca00078ec0ff */
[----:B------:R0:W-:Y:S01]  /*8870*/  STG.E.U16 desc[UR36][R16.64], R3 ;  /* 0x0000000310007986 */ /* 0x0001e2000c101524 */
[----:B------:R-:W-:Y:S05]  /*8880*/  BRA `(.L_x_24012) ;  /* 0x0000000c00587947 */ /* 0x000fea0003800000 */
.L_x_24008:
        /* <DEDUP_REMOVED lines=10> */
.L_x_24016:
[----:B------:R-:W-:-:S04]  /*8930*/  LOP3.LUT R3, R3, 0xff, RZ, 0xc0, !PT ;  /* 0x000000ff03037812 */ /* 0x000fc800078ec0ff */
[----:B------:R-:W0:Y:S02]  /*8940*/  I2F.U16 R0, R3 ;  /* 0x0000000300007306 */ /* 0x000e240000101000 */
[----:B0-----:R-:W-:-:S05]  /*8950*/  F2FP.F16.F32.PACK_AB R0, RZ, R0 ;  /* 0x00000000ff00723e */ /* 0x001fca00000000ff */
[----:B------:R0:W-:Y:S01]  /*8960*/  STG.E.U16 desc[UR36][R16.64], R0 ;  /* 0x0000000010007986 */ /* 0x0001e2000c101524 */
[----:B------:R-:W-:Y:S05]  /*8970*/  BRA `(.L_x_24012) ;  /* 0x0000000c001c7947 */ /* 0x000fea0003800000 */
.L_x_24015:
        /* <DEDUP_REMOVED lines=11> */
.L_x_24018:
[----:B------:R-:W-:-:S06]  /*8a30*/  LOP3.LUT R3, R3, 0xff, RZ, 0xc0, !PT ;  /* 0x000000ff03037812 */ /* 0x000fcc00078ec0ff */
[----:B------:R-:W0:Y:S02]  /*8a40*/  I2F.U16 R3, R3 ;  /* 0x0000000300037306 */ /* 0x000e240000101000 */
[----:B0-----:R-:W-:-:S04]  /*8a50*/  F2FP.F16.F32.PACK_AB R3, RZ, R3 ;  /* 0x00000003ff03723e */ /* 0x001fc800000000ff */
[----:B------:R-:W-:-:S05]  /*8a60*/  PRMT R3, R3, 0x5410, RZ ;  /* 0x0000541003037816 */ /* 0x000fca00000000ff */
[----:B------:R0:W-:Y:S01]  /*8a70*/  STG.E desc[UR36][R16.64], R3 ;  /* 0x0000000310007986 */ /* 0x0001e2000c101924 */
[----:B------:R-:W-:Y:S05]  /*8a80*/  BRA `(.L_x_24012) ;  /* 0x0000000800d87947 */ /* 0x000fea0003800000 */
.L_x_24017:
[----:B------:R-:W-:-:S06]  /*8a90*/  LOP3.LUT R3, R3, 0xff, RZ, 0xc0, !PT ;  /* 0x000000ff03037812 */ /* 0x000fcc00078ec0ff */
[----:B------:R-:W0:Y:S02]  /*8aa0*/  I2F.F64.U16 R2, R3 ;  /* 0x0000000300027312 */ /* 0x000e240000101800 */
[----:B0-----:R0:W-:Y:S01]  /*8ab0*/  STG.E.64 desc[UR36][R16.64], R2 ;  /* 0x0000000210007986 */ /* 0x0011e2000c101b24 */
[----:B------:R-:W-:Y:S05]  /*8ac0*/  BRA `(.L_x_24012) ;  /* 0x0000000800c87947 */ /* 0x000fea0003800000 */
.L_x_24007:
        /* <DEDUP_REMOVED lines=12> */
.L_x_24021:
[----:B------:R-:W-:Y:S02]  /*8b90*/  LOP3.LUT R4, R3, 0xff, RZ, 0xc0, !PT ;  /* 0x000000ff03047812 */ /* 0x000fe400078ec0ff */
[----:B------:R-:W-:-:S04]  /*8ba0*/  CS2R R6, SRZ ;  /* 0x0000000000067805 */ /* 0x000fc8000001ff00 */
[----:B------:R-:W0:Y:S02]  /*8bb0*/  I2F.F64.U16 R4, R4 ;  /* 0x0000000400047312 */ /* 0x000e240000101800 */
[----:B0-----:R0:W-:Y:S01]  /*8bc0*/  STG.E.128 desc[UR36][R16.64], R4 ;  /* 0x0000000410007986 */ /* 0x0011e2000c101d24 */
[----:B------:R-:W-:Y:S05]  /*8bd0*/  BRA `(.L_x_24012) ;  /* 0x0000000800847947 */ /* 0x000fea0003800000 */
.L_x_24020:
        /* <DEDUP_REMOVED lines=22> */
.L_x_24025:
[----:B------:R-:W-:Y:S05]  /*8d40*/  BSYNC B0 ;  /* 0x0000000000007941 */ /* 0x000fea0003800000 */
.L_x_24024:
[----:B------:R-:W-:-:S05]  /*8d50*/  LOP3.LUT R3, R0, R3, RZ, 0xfc, !PT ;  /* 0x0000000300037212 */ /* 0x000fca00078efcff */
[----:B------:R0:W-:Y:S01]  /*8d60*/  STG.E.U8 desc[UR36][R16.64], R3 ;  /* 0x0000000310007986 */ /* 0x0001e2000c101124 */
[----:B------:R-:W-:Y:S05]  /*8d70*/  BRA `(.L_x_24012) ;  /* 0x00000008001c7947 */ /* 0x000fea0003800000 */
.L_x_24023:
        /* <DEDUP_REMOVED lines=14> */
.L_x_24027:
[----:B------:R-:W-:Y:S01]  /*8e60*/  IMAD.MOV.U32 R0, RZ, RZ, 0x7f ;  /* 0x0000007fff007424 */ /* 0x000fe200078e00ff */
[----:B------:R-:W-:-:S04]  /*8e70*/  ISETP.GT.U32.AND P0, PT, R2, 0x7f800000, PT ;  /* 0x7f8000000200780c */ /* 0x000fc80003f04070 */
[----:B------:R-:W-:-:S09]  /*8e80*/  SEL R0, R0, 0x7c, P0 ;  /* 0x0000007c00007807 */ /* 0x000fd20000000000 */
.L_x_24028:
[----:B------:R-:W-:Y:S05]  /*8e90*/  BSYNC B0 ;  /* 0x0000000000007941 */ /* 0x000fea0003800000 */
.L_x_24026:
[----:B------:R-:W-:-:S04]  /*8ea0*/  LOP3.LUT R2, R3, 0x80000000, RZ, 0xc0, !PT ;  /* 0x8000000003027812 */ /* 0x000fc800078ec0ff */
[----:B------:R-:W-:-:S04]  /*8eb0*/  SHF.R.U32.HI R3, RZ, 0x18, R2 ;  /* 0x00000018ff037819 */ /* 0x000fc80000011602 */
[----:B------:R-:W-:-:S05]  /*8ec0*/  LOP3.LUT R3, R0, R3, RZ, 0xfc, !PT ;  /* 0x0000000300037212 */ /* 0x000fca00078efcff */
[----:B------:R0:W-:Y:S01]  /*8ed0*/  STG.E.U8 desc[UR36][R16.64], R3 ;  /* 0x0000000310007986 */ /* 0x0001e2000c101124 */
[----:B------:R-:W-:Y:S05]  /*8ee0*/  BRA `(.L_x_24012) ;  /* 0x0000000400c07947 */ /* 0x000fea0003800000 */
.L_x_24022:
[----:B------:R-:W-:-:S04]  /*8ef0*/  LOP3.LUT R3, R3, 0xff, RZ, 0xc0, !PT ;  /* 0x000000ff03037812 */ /* 0x000fc800078ec0ff */
[----:B------:R-:W0:Y:S02]  /*8f00*/  I2F.U16 R0, R3 ;  /* 0x0000000300007306 */ /* 0x000e240000101000 */
[----:B0-----:R-:W-:-:S05]  /*8f10*/  F2FP.BF16.F32.PACK_AB R0, RZ, R0 ;  /* 0x00000000ff00723e */ /* 0x001fca00000010ff */
[----:B------:R0:W-:Y:S01]  /*8f20*/  STG.E.U16 desc[UR36][R16.64], R0 ;  /* 0x0000000010007986 */ /* 0x0001e2000c101524 */
[----:B------:R-:W-:Y:S05]  /*8f30*/  BRA `(.L_x_24012) ;  /* 0x0000000400ac7947 */ /* 0x000fea0003800000 */
.L_x_24019:
        /* <DEDUP_REMOVED lines=11> */
.L_x_24031:
        /* <DEDUP_REMOVED lines=18> */
.L_x_24034:
[----:B------:R-:W-:-:S04]  /*9110*/  LOP3.LUT R2, R3, 0x80000000, RZ, 0xc0, !PT ;  /* 0x8000000003027812 */ /* 0x000fc800078ec0ff */
[----:B------:R-:W-:-:S04]  /*9120*/  SHF.R.U32.HI R3, RZ, 0x18, R2 ;  /* 0x00000018ff037819 */ /* 0x000fc80000011602 */
[----:B------:R-:W-:-:S04]  /*9130*/  LOP3.LUT R0, R0, R3, RZ, 0xfc, !PT ;  /* 0x0000000300007212 */ /* 0x000fc800078efcff */
[----:B------:R-:W-:-:S07]  /*9140*/  PRMT R8, R0, 0x7610, R8 ;  /* 0x0000761000087816 */ /* 0x000fce0000000008 */
.L_x_24033:
[----:B------:R-:W-:Y:S05]  /*9150*/  BSYNC B0 ;  /* 0x0000000000007941 */ /* 0x000fea0003800000 */
.L_x_24032:
[----:B------:R0:W-:Y:S01]  /*9160*/  STG.E.U8 desc[UR36][R16.64], R8 ;  /* 0x0000000810007986 */ /* 0x0001e2000c101124 */
[----:B------:R-:W-:Y:S05]  /*9170*/  BRA `(.L_x_24012) ;  /* 0x00000004001c7947 */ /* 0x000fea0003800000 */
.L_x_24030:
        /* <DEDUP_REMOVED lines=18> */
.L_x_24037:
[----:B------:R-:W-:-:S04]  /*92a0*/  LOP3.LUT R2, R3, 0x80000000, RZ, 0xc0, !PT ;  /* 0x8000000003027812 */ /* 0x000fc800078ec0ff */
[----:B------:R-:W-:-:S04]  /*92b0*/  SHF.R.U32.HI R3, RZ, 0x18, R2 ;  /* 0x00000018ff037819 */ /* 0x000fc80000011602 */
[----:B------:R-:W-:-:S04]  /*92c0*/  LOP3.LUT R0, R0, R3, RZ, 0xfc, !PT ;  /* 0x0000000300007212 */ /* 0x000fc800078efcff */
[----:B------:R-:W-:-:S07]  /*92d0*/  PRMT R8, R0, 0x7610, R8 ;  /* 0x0000761000087816 */ /* 0x000fce0000000008 */
.L_x_24036:
[----:B------:R-:W-:Y:S05]  /*92e0*/  BSYNC B0 ;  /* 0x0000000000007941 */ /* 0x000fea0003800000 */
.L_x_24035:
[----:B------:R0:W-:Y:S01]  /*92f0*/  STG.E.U8 desc[UR36][R16.64], R8 ;  /* 0x0000000810007986 */ /* 0x0001e2000c101124 */
[----:B------:R-:W-:Y:S05]  /*9300*/  BRA `(.L_x_24012) ;  /* 0x0000000000b87947 */ /* 0x000fea0003800000 */
.L_x_24029:
        /* <DEDUP_REMOVED lines=23> */
.L_x_24011:
        /* <DEDUP_REMOVED lines=16> */
.L_x_24040:
[----:B------:R-:W-:Y:S05]  /*9580*/  BRA `(.L_x_24012) ;  /* 0x0000000000187947 */ /* 0x000fea0003800000 */
.L_x_24039:
[----:B------:R-:W-:Y:S01]  /*9590*/  LOP3.LUT R2, R3, 0xff, RZ, 0xc0, !PT ;  /* 0x000000ff03027812 */ /* 0x000fe200078ec0ff */
[----:B------:R-:W-:-:S05]  /*95a0*/  IMAD.MOV.U32 R3, RZ, RZ, RZ ;  /* 0x000000ffff037224 */ /* 0x000fca00078e00ff */
[----:B------:R0:W-:Y:S01]  /*95b0*/  STG.E.64 desc[UR36][R16.64], R2 ;  /* 0x0000000210007986 */ /* 0x0001e2000c101b24 */
[----:B------:R-:W-:Y:S05]  /*95c0*/  BRA `(.L_x_24012) ;  /* 0x0000000000087947 */ /* 0x000fea0003800000 */
.L_x_24038:
[----:B------:R-:W-:-:S05]  /*95d0*/  LOP3.LUT R3, R3, 0xff, RZ, 0xc0, !PT ;  /* 0x000000ff03037812 */ /* 0x000fca00078ec0ff */
[----:B------:R0:W-:Y:S02]  /*95e0*/  STG.E desc[UR36][R16.64], R3 ;  /* 0x0000000310007986 */ /* 0x0001e4000c101924 */
.L_x_24012:
[----:B------:R-:W-:-:S07]  /*95f0*/  VIADD R19, R19, 0x80 ;  /* 0x0000008013137836 */ /* 0x000fce0000000000 */
.L_x_23972:
[----:B------:R-:W-:Y:S05]  /*9600*/  BSYNC B6 ;  /* 0x0000000000067941 */ /* 0x000fea0003800000 */
.L_x_23971:
        /* <DEDUP_REMOVED lines=306> */
.L_x_24041:
        /* <DEDUP_REMOVED lines=20> */
.L_x_24045:
[----:B------:R4:W5:Y:S01]  /*aa70*/  LDG.E.U8 R0, desc[UR36][R4.64] ;  /* 0x0000002404007981 */ /* 0x000962000c1e1100 */
[----:B------:R-:W-:Y:S05]  /*aa80*/  BRA `(.L_x_24047) ;  /* 0x0000000c00647947 */ /* 0x000fea0003800000 */
.L_x_24044:
        /* <DEDUP_REMOVED lines=8> */
.L_x_24049:
[----:B------:R2:W5:Y:S01]  /*ab10*/  LDG.E.U8 R0, desc[UR36][R4.64] ;  /* 0x0000002404007981 */ /* 0x000562000c1e1100 */
[----:B------:R-:W-:Y:S05]  /*ab20*/  BRA `(.L_x_24047) ;  /* 0x0000000c003c7947 */ /* 0x000fea0003800000 */
.L_x_24048:
[----:B------:R0:W5:Y:S01]  /*ab30*/  LDG.E.U16 R0, desc[UR36][R4.64] ;  /* 0x0000002404007981 */ /* 0x000162000c1e1500 */
[----:B------:R-:W-:Y:S05]  /*ab40*/  BRA `(.L_x_24047) ;  /* 0x0000000c00347947 */ /* 0x000fea0003800000 */
.L_x_24043:
        /* <DEDUP_REMOVED lines=10> */
.L_x_24051:
[----:B------:R-:W2:Y:S02]  /*abf0*/  LDG.E.U16 R2, desc[UR36][R4.64] ;  /* 0x0000002404027981 */ /* 0x000ea4000c1e1500 */
[----:B--2---:R-:W-:-:S06]  /*ac00*/  HADD2.F32 R2, -RZ, R2.H0_H0 ;  /* 0x20000002ff027230 */ /* 0x004fcc0000004100 */
[----:B------:R-:W0:Y:S02]  /*ac10*/  F2I.S64.TRUNC R2, R2 ;  /* 0x0000000200027311 */ /* 0x000e24000020d900 */
[----:B0-----:R-:W-:Y:S01]  /*ac20*/  PRMT R0, R2, 0x7610, R0 ;  /* 0x0000761002007816 */ /* 0x001fe20000000000 */
[----:B------:R-:W-:Y:S06]  /*ac30*/  BRA `(.L_x_24047) ;  /* 0x0000000800f87947 */ /* 0x000fec0003800000 */
.L_x_24050:
        /* <DEDUP_REMOVED lines=10> */
.L_x_24053:
[----:B------:R-:W2:Y:S02]  /*ace0*/  LDG.E.U16 R4, desc[UR36][R4.64] ;  /* 0x0000002404047981 */ /* 0x000ea4000c1e1500 */
[----:B--2---:R-:W-:-:S06]  /*acf0*/  HADD2.F32 R2, -RZ, R4.H0_H0 ;  /* 0x20000004ff027230 */ /* 0x004fcc0000004100 */
[----:B------:R-:W0:Y:S02]  /*ad00*/  F2I.S64.TRUNC R2, R2 ;  /* 0x0000000200027311 */ /* 0x000e24000020d900 */
[----:B0-----:R-:W-:Y:S01]  /*ad10*/  PRMT R0, R2, 0x7610, R0 ;  /* 0x0000761002007816 */ /* 0x001fe20000000000 */
[----:B------:R-:W-:Y:S06]  /*ad20*/  BRA `(.L_x_24047) ;  /* 0x0000000800bc7947 */ /* 0x000fec0003800000 */
.L_x_24052:
[----:B------:R-:W2:Y:S02]  /*ad30*/  LDG.E.64 R2, desc[UR36][R4.64] ;  /* 0x0000002404027981 */ /* 0x000ea4000c1e1b00 */
[----:B--2---:R-:W0:Y:S02]  /*ad40*/  F2I.S64.F64.TRUNC R2, R2 ;  /* 0x0000000200027311 */ /* 0x004e24000030d900 */
[----:B0-----:R-:W-:Y:S01]  /*ad50*/  PRMT R0, R2, 0x7610, R0 ;  /* 0x0000761002007816 */ /* 0x001fe20000000000 */
[----:B------:R-:W-:Y:S06]  /*ad60*/  BRA `(.L_x_24047) ;  /* 0x0000000800ac7947 */ /* 0x000fec0003800000 */
.L_x_24042:
        /* <DEDUP_REMOVED lines=12> */
.L_x_24056:
[----:B------:R-:W2:Y:S02]  /*ae30*/  LDG.E.64 R4, desc[UR36][R4.64] ;  /* 0x0000002404047981 */ /* 0x000ea4000c1e1b00 */
[----:B--2---:R-:W0:Y:S02]  /*ae40*/  F2I.S64.F64.TRUNC R2, R4 ;  /* 0x0000000400027311 */ /* 0x004e24000030d900 */
[----:B0-----:R-:W-:Y:S01]  /*ae50*/  PRMT R0, R2, 0x7610, R0 ;  /* 0x0000761002007816 */ /* 0x001fe20000000000 */
[----:B------:R-:W-:Y:S06]  /*ae60*/  BRA `(.L_x_24047) ;  /* 0x00000008006c7947 */ /* 0x000fec0003800000 */
.L_x_24055:
        /* <DEDUP_REMOVED lines=28> */
.L_x_24058:
        /* <DEDUP_REMOVED lines=15> */
.L_x_24057:
[----:B------:R-:W2:Y:S02]  /*b120*/  LDG.E.U16 R2, desc[UR36][R4.64] ;  /* 0x0000002404027981 */ /* 0x000ea4000c1e1500 */
[----:B--2---:R-:W-:-:S06]  /*b130*/  IMAD.U32 R2, R2, 0x10000, RZ ;  /* 0x0001000002027824 */ /* 0x004fcc00078e00ff */
[----:B------:R-:W0:Y:S02]  /*b140*/  F2I.S64.TRUNC R2, R2 ;  /* 0x0000000200027311 */ /* 0x000e24000020d900 */
[----:B0-----:R-:W-:Y:S01]  /*b150*/  PRMT R0, R2, 0x7610, R0 ;  /* 0x0000761002007816 */ /* 0x001fe20000000000 */
[----:B------:R-:W-:Y:S06]  /*b160*/  BRA `(.L_x_24047) ;  /* 0x0000000400ac7947 */ /* 0x000fec0003800000 */
.L_x_24054:
        /* <DEDUP_REMOVED lines=10> */
.L_x_24061:
        /* <DEDUP_REMOVED lines=21> */
.L_x_24065:
[----:B------:R-:W-:Y:S05]  /*b360*/  BSYNC B1 ;  /* 0x0000000000017941 */ /* 0x000fea0003800000 */
.L_x_24064:
[----:B------:R-:W-:Y:S01]  /*b370*/  IMAD.SHL.U32 R2, R2, 0x100000, RZ ;  /* 0x0010000002027824 */ /* 0x000fe200078e00ff */
[----:B------:R-:W-:-:S04]  /*b380*/  LEA R3, R0, 0x3b800000, 0x17 ;  /* 0x3b80000000037811 */ /* 0x000fc800078eb8ff */
[----:B------:R-:W-:-:S07]  /*b390*/  LOP3.LUT R2, R3, R2, R4, 0xfe, !PT ;  /* 0x0000000203027212 */ /* 0x000fce00078efe04 */
.L_x_24063:
[----:B------:R-:W-:Y:S05]  /*b3a0*/  BSYNC B0 ;  /* 0x0000000000007941 */ /* 0x000fea0003800000 */
.L_x_24062:
[----:B------:R-:W0:Y:S02]  /*b3b0*/  F2I.S64.TRUNC R2, R2 ;  /* 0x0000000200027311 */ /* 0x000e24000020d900 */
[----:B0-----:R-:W-:Y:S01]  /*b3c0*/  PRMT R0, R2, 0x7610, R0 ;  /* 0x0000761002007816 */ /* 0x001fe20000000000 */
[----:B------:R-:W-:Y:S06]  /*b3d0*/  BRA `(.L_x_24047) ;  /* 0x0000000400107947 */ /* 0x000fec0003800000 */
.L_x_24060:
        /* <DEDUP_REMOVED lines=21> */
.L_x_24069:
[----:B------:R-:W-:Y:S05]  /*b530*/  BSYNC B1 ;  /* 0x0000000000017941 */ /* 0x000fea0003800000 */
.L_x_24068:
[----:B------:R-:W-:Y:S01]  /*b540*/  IMAD.SHL.U32 R2, R2, 0x200000, RZ ;  /* 0x0020000002027824 */ /* 0x000fe200078e00ff */
[----:B------:R-:W-:-:S04]  /*b550*/  LEA R3, R0, 0x37800000, 0x17 ;  /* 0x3780000000037811 */ /* 0x000fc800078eb8ff */
[----:B------:R-:W-:-:S07]  /*b560*/  LOP3.LUT R2, R3, R2, R4, 0xfe, !PT ;  /* 0x0000000203027212 */ /* 0x000fce00078efe04 */
.L_x_24067:
[----:B------:R-:W-:Y:S05]  /*b570*/  BSYNC B0 ;  /* 0x0000000000007941 */ /* 0x000fea0003800000 */
.L_x_24066:
[----:B------:R-:W0:Y:S02]  /*b580*/  F2I.S64.TRUNC R2, R2 ;  /* 0x0000000200027311 */ /* 0x000e24000020d900 */
[----:B0-----:R-:W-:Y:S01]  /*b590*/  PRMT R0, R2, 0x7610, R0 ;  /* 0x0000761002007816 */ /* 0x001fe20000000000 */
[----:B------:R-:W-:Y:S06]  /*b5a0*/  BRA `(.L_x_24047) ;  /* 0x00000000009c7947 */ /* 0x000fec0003800000 */
.L_x_24059:
        /* <DEDUP_REMOVED lines=14> */
.L_x_24073:
[----:B------:R-:W-:Y:S05]  /*b690*/  BSYNC B0 ;  /* 0x0000000000007941 */ /* 0x000fea0003800000 */
.L_x_24072:
[----:B------:R-:W0:Y:S02]  /*b6a0*/  F2I.S64.TRUNC R2, R2 ;  /* 0x0000000200027311 */ /* 0x000e24000020d900 */
[----:B0-----:R-:W-:Y:S01]  /*b6b0*/  PRMT R0, R2, 0x7610, R0 ;  /* 0x0000761002007816 */ /* 0x001fe20000000000 */
[----:B------:R-:W-:Y:S06]  /*b6c0*/  BRA `(.L_x_24047) ;  /* 0x0000000000547947 */ /* 0x000fec0003800000 */
.L_x_24046:
        /* <DEDUP_REMOVED lines=16> */
.L_x_24074:
[----:B------:R-:W-:Y:S01]  /*b7d0*/  PRMT R0, RZ, 0x7610, R0 ;  /* 0x00007610ff007816 */ /* 0x000fe20000000000 */
[----:B------:R-:W-:Y:S06]  /*b7e0*/  BRA `(.L_x_24047) ;  /* 0x00000000000c7947 */ /* 0x000fec0003800000 */
.L_x_24071:
[----:B------:R0:W5:Y:S01]  /*b7f0*/  LDG.E.U8 R0, desc[UR36][R4.64] ;  /* 0x0000002404007981 */ /* 0x000162000c1e1100 */
[----:B------:R-:W-:Y:S05]  /*b800*/  BRA `(.L_x_24047) ;  /* 0x0000000000047947 */ /* 0x000fea0003800000 */
.L_x_24070:
[----:B------:R0:W5:Y:S02]  /*b810*/  LDG.E.U8 R0, desc[UR36][R4.64] ;  /* 0x0000002404007981 */ /* 0x000164000c1e1100 */
.L_x_24047:
        /* <DEDUP_REMOVED lines=18> */
.L_x_24078:
[----:B------:R-:W-:Y:S01]  /*b940*/  STG.E.U8 desc[UR36][R16.64], R3 ;  /* 0x0000000310007986 */ /* 0x000fe2000c101124 */
[----:B------:R-:W-:Y:S05]  /*b950*/  EXIT ;  /* 0x000000000000794d */ /* 0x000fea0003800000 */
.L_x_24077:
        /* <DEDUP_REMOVED lines=10> */
.L_x_24081:
[----:B------:R-:W-:-:S05]  /*ba00*/  LOP3.LUT R3, R3, 0xff, RZ, 0xc0, !PT ;  /* 0x000000ff03037812 */ /* 0x000fca00078ec0ff */
[----:B------:R-:W-:Y:S01]  /*ba10*/  STG.E desc[UR36][R16.64], R3 ;  /* 0x0000000310007986 */ /* 0x000fe2000c101924 */
[----:B------:R-:W-:Y:S05]  /*ba20*/  EXIT ;  /* 0x000000000000794d */ /* 0x000fea0003800000 */
.L_x_24080:
[----:B------:R-:W-:-:S05]  /*ba30*/  LOP3.LUT R3, R3, 0xff, RZ, 0xc0, !PT ;  /* 0x000000ff03037812 */ /* 0x000fca00078ec0ff */
[----:B------:R-:W-:Y:S01]  /*ba40*/  STG.E.U16 desc[UR36][R16.64], R3 ;  /* 0x0000000310007986 */ /* 0x000fe2000c101524 */
[----:B------:R-:W-:Y:S05]  /*ba50*/  EXIT ;  /* 0x000000000000794d */ /* 0x000fea0003800000 */
.L_x_24076:
        /* <DEDUP_REMOVED lines=10> */
.L_x_24083:
[----:B------:R-:W-:-:S04]  /*bb00*/  LOP3.LUT R3, R3, 0xff, RZ, 0xc0, !PT ;  /* 0x000000ff03037812 */ /* 0x000fc800078ec0ff */
[----:B------:R-:W0:Y:S02]  /*bb10*/  I2F.U16 R0, R3 ;  /* 0x0000000300007306 */ /* 0x000e240000101000 */
[----:B0-----:R-:W-:-:S05]  /*bb20*/  F2FP.F16.F32.PACK_AB R0, RZ, R0 ;  /* 0x00000000ff00723e */ /* 0x001fca00000000ff */
[----:B------:R-:W-:Y:S01]  /*bb30*/  STG.E.U16 desc[UR36][R16.64], R0 ;  /* 0x0000000010007986 */ /* 0x000fe2000c101524 */
[----:B------:R-:W-:Y:S05]  /*bb40*/  EXIT ;  /* 0x000000000000794d */ /* 0x000fea0003800000 */
.L_x_24082:
        /* <DEDUP_REMOVED lines=11> */
.L_x_24085:
[----:B------:R-:W-:-:S06]  /*bc00*/  LOP3.LUT R3, R3, 0xff, RZ, 0xc0, !PT ;  /* 0x000000ff03037812 */ /* 0x000fcc00078ec0ff */
[----:B------:R-:W0:Y:S02]  /*bc10*/  I2F.U16 R3, R3 ;  /* 0x0000000300037306 */ /* 0x000e240000101000 */
[----:B0-----:R-:W-:-:S04]  /*bc20*/  F2FP.F16.F32.PACK_AB R3, RZ, R3 ;  /* 0x00000003ff03723e */ /* 0x001fc800000000ff */
[----:B------:R-:W-:-:S05]  /*bc30*/  PRMT R3, R3, 0x5410, RZ ;  /* 0x0000541003037816 */ /* 0x000fca00000000ff */
[----:B------:R-:W-:Y:S01]  /*bc40*/  STG.E desc[UR36][R16.64], R3 ;  /* 0x0000000310007986 */ /* 0x000fe2000c101924 */
[----:B------:R-:W-:Y:S05]  /*bc50*/  EXIT ;  /* 0x000000000000794d */ /* 0x000fea0003800000 */
.L_x_24084:
[----:B------:R-:W-:-:S06]  /*bc60*/  LOP3.LUT R3, R3, 0xff, RZ, 0xc0, !PT ;  /* 0x000000ff03037812 */ /* 0x000fcc00078ec0ff */
[----:B------:R-:W0:Y:S02]  /*bc70*/  I2F.F64.U16 R2, R3 ;  /* 0x0000000300027312 */ /* 0x000e240000101800 */
[----:B0-----:R-:W-:Y:S01]  /*bc80*/  STG.E.64 desc[UR36][R16.64], R2 ;  /* 0x0000000210007986 */ /* 0x001fe2000c101b24 */
[----:B------:R-:W-:Y:S05]  /*bc90*/  EXIT ;  /* 0x000000000000794d */ /* 0x000fea0003800000 */
.L_x_24075:
        /* <DEDUP_REMOVED lines=12> */
.L_x_24088:
[----:B------:R-:W-:Y:S02]  /*bd60*/  LOP3.LUT R4, R3, 0xff, RZ, 0xc0, !PT ;  /* 0x000000ff03047812 */ /* 0x000fe400078ec0ff */
[----:B------:R-:W-:-:S04]  /*bd70*/  CS2R R6, SRZ ;  /* 0x0000000000067805 */ /* 0x000fc8000001ff00 */
[----:B------:R-:W0:Y:S02]  /*bd80*/  I2F.F64.U16 R4, R4 ;  /* 0x0000000400047312 */ /* 0x000e240000101800 */
[----:B0-----:R-:W-:Y:S01]  /*bd90*/  STG.E.128 desc[UR36][R16.64], R4 ;  /* 0x0000000410007986 */ /* 0x001fe2000c101d24 */
[----:B------:R-:W-:Y:S05]  /*bda0*/  EXIT ;  /* 0x000000000000794d */ /* 0x000fea0003800000 */
.L_x_24087:
        /* <DEDUP_REMOVED lines=22> */
.L_x_24092:
[----:B------:R-:W-:Y:S05]  /*bf10*/  BSYNC B0 ;  /* 0x0000000000007941 */ /* 0x000fea0003800000 */
.L_x_24091:
[----:B------:R-:W-:-:S05]  /*bf20*/  LOP3.LUT R3, R0, R3, RZ, 0xfc, !PT ;  /* 0x0000000300037212 */ /* 0x000fca00078efcff */
[----:B------:R-:W-:Y:S01]  /*bf30*/  STG.E.U8 desc[UR36][R16.64], R3 ;  /* 0x0000000310007986 */ /* 0x000fe2000c101124 */
[----:B------:R-:W-:Y:S05]  /*bf40*/  EXIT ;  /* 0x000000000000794d */ /* 0x000fea0003800000 */
.L_x_24090:
        /* <DEDUP_REMOVED lines=14> */
.L_x_24094:
[----:B------:R-:W-:Y:S01]  /*c030*/  IMAD.MOV.U32 R0, RZ, RZ, 0x7f ;  /* 0x0000007fff007424 */ /* 0x000fe200078e00ff */
[----:B------:R-:W-:-:S04]  /*c040*/  ISETP.GT.U32.AND P0, PT, R2, 0x7f800000, PT ;  /* 0x7f8000000200780c */ /* 0x000fc80003f04070 */
[----:B------:R-:W-:-:S09]  /*c050*/  SEL R0, R0, 0x7c, P0 ;  /* 0x0000007c00007807 */ /* 0x000fd20000000000 */
.L_x_24095:
[----:B------:R-:W-:Y:S05]  /*c060*/  BSYNC B0 ;  /* 0x0000000000007941 */ /* 0x000fea0003800000 */
.L_x_24093:
[----:B------:R-:W-:-:S04]  /*c070*/  LOP3.LUT R2, R3, 0x80000000, RZ, 0xc0, !PT ;  /* 0x8000000003027812 */ /* 0x000fc800078ec0ff */
[----:B------:R-:W-:-:S04]  /*c080*/  SHF.R.U32.HI R3, RZ, 0x18, R2 ;  /* 0x00000018ff037819 */ /* 0x000fc80000011602 */
[----:B------:R-:W-:-:S05]  /*c090*/  LOP3.LUT R3, R0, R3, RZ, 0xfc, !PT ;  /* 0x0000000300037212 */ /* 0x000fca00078efcff */
[----:B------:R-:W-:Y:S01]  /*c0a0*/  STG.E.U8 desc[UR36][R16.64], R3 ;  /* 0x0000000310007986 */ /* 0x000fe2000c101124 */
[----:B------:R-:W-:Y:S05]  /*c0b0*/  EXIT ;  /* 0x000000000000794d */ /* 0x000fea0003800000 */
.L_x_24089:
[----:B------:R-:W-:-:S04]  /*c0c0*/  LOP3.LUT R3, R3, 0xff, RZ, 0xc0, !PT ;  /* 0x000000ff03037812 */ /* 0x000fc800078ec0ff */
[----:B------:R-:W0:Y:S02]  /*c0d0*/  I2F.U16 R0, R3 ;  /* 0x0000000300007306 */ /* 0x000e240000101000 */
[----:B0-----:R-:W-:-:S05]  /*c0e0*/  F2FP.BF16.F32.PACK_AB R0, RZ, R0 ;  /* 0x00000000ff00723e */ /* 0x001fca00000010ff */
[----:B------:R-:W-:Y:S01]  /*c0f0*/  STG.E.U16 desc[UR36][R16.64], R0 ;  /* 0x0000000010007986 */ /* 0x000fe2000c101524 */
[----:B------:R-:W-:Y:S05]  /*c100*/  EXIT ;  /* 0x000000000000794d */ /* 0x000fea0003800000 */
.L_x_24086:
        /* <DEDUP_REMOVED lines=11> */
.L_x_24098:
        /* <DEDUP_REMOVED lines=18> */
.L_x_24101:
[----:B------:R-:W-:-:S04]  /*c2e0*/  LOP3.LUT R2, R3, 0x80000000, RZ, 0xc0, !PT ;  /* 0x8000000003027812 */ /* 0x000fc800078ec0ff */
[----:B------:R-:W-:-:S04]  /*c2f0*/  SHF.R.U32.HI R3, RZ, 0x18, R2 ;  /* 0x00000018ff037819 */ /* 0x000fc80000011602 */
[----:B------:R-:W-:-:S04]  /*c300*/  LOP3.LUT R0, R0, R3, RZ, 0xfc, !PT ;  /* 0x0000000300007212 */ /* 0x000fc800078efcff */
[----:B------:R-:W-:-:S07]  /*c310*/  PRMT R8, R0, 0x7610, R8 ;  /* 0x0000761000087816 */ /* 0x000fce0000000008 */
.L_x_24100:
[----:B------:R-:W-:Y:S05]  /*c320*/  BSYNC B0 ;  /* 0x0000000000007941 */ /* 0x000fea0003800000 */
.L_x_24099:
[----:B------:R-:W-:Y:S01]  /*c330*/  STG.E.U8 desc[UR36][R16.64], R8 ;  /* 0x0000000810007986 */ /* 0x000fe2000c101124 */
[----:B------:R-:W-:Y:S05]  /*c340*/  EXIT ;  /* 0x000000000000794d */ /* 0x000fea0003800000 */
.L_x_24097:
        /* <DEDUP_REMOVED lines=18> */
.L_x_24104:
[----:B------:R-:W-:-:S04]  /*c470*/  LOP3.LUT R2, R3, 0x80000000, RZ, 0xc0, !PT ;  /* 0x8000000003027812 */ /* 0x000fc800078ec0ff */
[----:B------:R-:W-:-:S04]  /*c480*/  SHF.R.U32.HI R3, RZ, 0x18, R2 ;  /* 0x00000018ff037819 */ /* 0x000fc80000011602 */
[----:B------:R-:W-:-:S04]  /*c490*/  LOP3.LUT R0, R0, R3, RZ, 0xfc, !PT ;  /* 0x0000000300007212 */ /* 0x000fc800078efcff */
[----:B------:R-:W-:-:S07]  /*c4a0*/  PRMT R8, R0, 0x7610, R8 ;  /* 0x0000761000087816 */ /* 0x000fce0000000008 */
.L_x_24103:
[----:B------:R-:W-:Y:S05]  /*c4b0*/  BSYNC B0 ;  /* 0x0000000000007941 */ /* 0x000fea0003800000 */
.L_x_24102:
[----:B------:R-:W-:Y:S01]  /*c4c0*/  STG.E.U8 desc[UR36][R16.64], R8 ;  /* 0x0000000810007986 */ /* 0x000fe2000c101124 */
[----:B------:R-:W-:Y:S05]  /*c4d0*/  EXIT ;  /* 0x000000000000794d */ /* 0x000fea0003800000 */
.L_x_24096:
        /* <DEDUP_REMOVED lines=23> */
.L_x_24079:
        /* <DEDUP_REMOVED lines=16> */
.L_x_24107:
[----:B------:R-:W-:Y:S05]  /*c750*/  EXIT ;  /* 0x000000000000794d */ /* 0x000fea0003800000 */
.L_x_24106:
[----:B------:R-:W-:Y:S01]  /*c760*/  LOP3.LUT R2, R3, 0xff, RZ, 0xc0, !PT ;  /* 0x000000ff03027812 */ /* 0x000fe200078ec0ff */
[----:B------:R-:W-:-:S05]  /*c770*/  IMAD.MOV.U32 R3, RZ, RZ, RZ ;  /* 0x000000ffff037224 */ /* 0x000fca00078e00ff */
[----:B------:R-:W-:Y:S01]  /*c780*/  STG.E.64 desc[UR36][R16.64], R2 ;  /* 0x0000000210007986 */ /* 0x000fe2000c101b24 */
[----:B------:R-:W-:Y:S05]  /*c790*/  EXIT ;  /* 0x000000000000794d */ /* 0x000fea0003800000 */
.L_x_24105:
[----:B------:R-:W-:-:S05]  /*c7a0*/  LOP3.LUT R3, R3, 0xff, RZ, 0xc0, !PT ;  /* 0x000000ff03037812 */ /* 0x000fca00078ec0ff */
[----:B------:R-:W-:Y:S01]  /*c7b0*/  STG.E desc[UR36][R16.64], R3 ;  /* 0x0000000310007986 */ /* 0x000fe2000c101924 */
[----:B------:R-:W-:Y:S05]  /*c7c0*/  EXIT ;  /* 0x000000000000794d */ /* 0x000fea0003800000 */
.L_x_24108:
        /* <DEDUP_REMOVED lines=11> */
.L_x_71806:


//--------------------- .text._ZN2at6native27unrolled_elementwise_kernelIZNS0_50_GLOBAL__N__2680c7bb_12_PowKernel_cu_7dd49032_316829pow_tensor_scalar_kernel_implIhhEEvRNS_18TensorIteratorBaseET0_EUlhE0_St5arrayIPcLm2EELi4E23TrivialOffsetCalculatorILi1EjESC_NS0_6memory12LoadWithCastILi1EEENSD_13StoreWithCastILi1EEEEEviT_S6_T2_T3_T4_T5_ --------------------------
	.section	.text._ZN2at6native27unrolled_elementwise_kernelIZNS0_50_GLOBAL__N__2680c7bb_12_PowKernel_cu_7dd49032_316829pow_tensor_scalar_kernel_implIhhEEvRNS_18TensorIteratorBaseET0_EUlhE0_St5arrayIPcLm2EELi4E23TrivialOffsetCalculatorILi1EjESC_NS0_6memory12LoadWithCastILi1EEENSD_13StoreWithCastILi1EEEEEviT_S6_T2_T3_T4_T5_,"ax",@progbits
	.align	128
        .global         _ZN2at6native27unrolled_elementwise_kernelIZNS0_50_GLOBAL__N__2680c7bb_12_PowKernel_cu_7dd49032_316829pow_tensor_scalar_kernel_implIhhEEvRNS_18TensorIteratorBaseET0_EUlhE0_St5arrayIPcLm2EELi4E23TrivialOffsetCalculatorILi1EjESC_NS0_6memory12LoadWithCastILi1EEENSD_13StoreWithCastILi1EEEEEviT_S6_T2_T3_T4_T5_
        .type           _ZN2at6native27unrolled_elementwise_kernelIZNS0_50_GLOBAL__N__2680c7bb_12_PowKernel_cu_7dd49032_316829pow_tensor_scalar_kernel_implIhhEEvRNS_18TensorIteratorBaseET0_EUlhE0_St5arrayIPcLm2EELi4E23TrivialOffsetCalculatorILi1EjESC_NS0_6memory12LoadWithCastILi1EEENSD_13StoreWithCastILi1EEEEEviT_S6_T2_T3_T4_T5_,@function
        .size           _ZN2at6native27unrolled_elementwise_kernelIZNS0_50_GLOBAL__N__2680c7bb_12_PowKernel_cu_7dd49032_316829pow_tensor_scalar_kernel_implIhhEEvRNS_18TensorIteratorBaseET0_EUlhE0_St5arrayIPcLm2EELi4E23TrivialOffsetCalculatorILi1EjESC_NS0_6memory12LoadWithCastILi1EEENSD_13StoreWithCastILi1EEEEEviT_S6_T2_T3_T4_T5_,(.L_x_71807 - _ZN2at6native27unrolled_elementwise_kernelIZNS0_50_GLOBAL__N__2680c7bb_12_PowKernel_cu_7dd49032_316829pow_tensor_scalar_kernel_implIhhEEvRNS_18TensorIteratorBaseET0_EUlhE0_St5arrayIPcLm2EELi4E23TrivialOffsetCalculatorILi1EjESC_NS0_6memory12LoadWithCastILi1EEENSD_13StoreWithCastILi1EEEEEviT_S6_T2_T3_T4_T5_)
        .other          _ZN2at6native27unrolled_elementwise_kernelIZNS0_50_GLOBAL__N__2680c7bb_12_PowKernel_cu_7dd49032_316829pow_tensor_scalar_kernel_implIhhEEvRNS_18TensorIteratorBaseET0_EUlhE0_St5arrayIPcLm2EELi4E23TrivialOffsetCalculatorILi1EjESC_NS0_6memory12LoadWithCastILi1EEENSD_13StoreWithCastILi1EEEEEviT_S6_T2_T3_T4_T5_,@"STO_CUDA_ENTRY STV_DEFAULT"
_ZN2at6native27unrolled_elementwise_kernelIZNS0_50_GLOBAL__N__2680c7bb_12_PowKernel_cu_7dd49032_316829pow_tensor_scalar_kernel_implIhhEEvRNS_18TensorIteratorBaseET0_EUlhE0_St5arrayIPcLm2EELi4E23TrivialOffsetCalculatorILi1EjESC_NS0_6memory12LoadWithCastILi1EEENSD_13StoreWithCastILi1EEEEEviT_S6_T2_T3_T4_T5_:
.text._ZN2at6native27unrolled_elementwise_kernelIZNS0_50_GLOBAL__N__2680c7bb_12_PowKernel_cu_7dd49032_316829pow_tensor_scalar_kernel_implIhhEEvRNS_18TensorIteratorBaseET0_EUlhE0_St5arrayIPcLm2EELi4E23TrivialOffsetCalculatorILi1EjESC_NS0_6memory12LoadWithCastILi1EEENSD_13StoreWithCastILi1EEEEEviT_S6_T2_T3_T4_T5_:
        /* <DEDUP_REMOVED lines=31> */
.L_x_24114:
[----:B------:R3:W5:Y:S01]  /*01f0*/  LDG.E.U8 R17, desc[UR36][R4.64] ;  /* 0x0000002404117981 */ /* 0x000762000c1e1100 */
[----:B------:R-:W-:Y:S05]  /*0200*/  BRA `(.L_x_24116) ;  /* 0x0000000c00687947 */ /* 0x000fea0003800000 */
.L_x_24113:
        /* <DEDUP_REMOVED lines=8> */
.L_x_24118:
[----:B------:R1:W5:Y:S01]  /*0290*/  LDG.E.U8 R17, desc[UR36][R4.64] ;  /* 0x0000002404117981 */ /* 0x000362000c1e1100 */
[----:B------:R-:W-:Y:S05]  /*02a0*/  BRA `(.L_x_24116) ;  /* 0x0000000c00407947 */ /* 0x000fea0003800000 */
.L_x_24117:
[----:B------:R2:W5:Y:S01]  /*02b0*/  LDG.E.U16 R17, desc[UR36][R4.64] ;  /* 0x0000002404117981 */ /* 0x000562000c1e1500 */
[----:B------:R-:W-:Y:S05]  /*02c0*/  BRA `(.L_x_24116) ;  /* 0x0000000c00387947 */ /* 0x000fea0003800000 */
.L_x_24112:
        /* <DEDUP_REMOVED lines=10> */
.L_x_24120:
[----:B------:R-:W2:Y:S02]  /*0370*/  LDG.E.U16 R2, desc[UR36][R4.64] ;  /* 0x0000002404027981 */ /* 0x000ea4000c1e1500 */
[----:B--2---:R-:W-:-:S06]  /*0380*/  HADD2.F32 R2, -RZ, R2.H0_H0 ;  /* 0x20000002ff027230 */ /* 0x004fcc0000004100 */
[----:B------:R-:W0:Y:S02]  /*0390*/  F2I.S64.TRUNC R2, R2 ;  /* 0x0000000200027311 */ /* 0x000e24000020d900 */
[----:B0-----:R-:W-:Y:S01]  /*03a0*/  PRMT R17, R2, 0x7610, R17 ;  /* 0x0000761002117816 */ /* 0x001fe20000000011 */
[----:B------:R-:W-:Y:S06]  /*03b0*/  BRA `(.L_x_24116) ;  /* 0x0000000800fc7947 */ /* 0x000fec0003800000 */
.L_x_24119:
        /* <DEDUP_REMOVED lines=10> */
.L_x_24122:
[----:B------:R-:W2:Y:S02]  /*0460*/  LDG.E.U16 R4, desc[UR36][R4.64] ;  /* 0x0000002404047981 */ /* 0x000ea4000c1e1500 */
[----:B--2---:R-:W-:-:S06]  /*0470*/  HADD2.F32 R2, -RZ, R4.H0_H0 ;  /* 0x20000004ff027230 */ /* 0x004fcc0000004100 */
[----:B------:R-:W0:Y:S02]  /*0480*/  F2I.S64.TRUNC R2, R2 ;  /* 0x0000000200027311 */ /* 0x000e24000020d900 */
[----:B0-----:R-:W-:Y:S01]  /*0490*/  PRMT R17, R2, 0x7610, R17 ;  /* 0x0000761002117816 */ /* 0x001fe20000000011 */
[----:B------:R-:W-:Y:S06]  /*04a0*/  BRA `(.L_x_24116) ;  /* 0x0000000800c07947 */ /* 0x000fec0003800000 */
.L_x_24121:
[----:B------:R-:W2:Y:S02]  /*04b0*/  LDG.E.64 R2, desc[UR36][R4.64] ;  /* 0x0000002404027981 */ /* 0x000ea4000c1e1b00 */
[----:B--2---:R-:W0:Y:S02]  /*04c0*/  F2I.S64.F64.TRUNC R2, R2 ;  /* 0x0000000200027311 */ /* 0x004e24000030d900 */
[----:B0-----:R-:W-:Y:S01]  /*04d0*/  PRMT R17, R2, 0x7610, R17 ;  /* 0x0000761002117816 */ /* 0x001fe20000000011 */
[----:B------:R-:W-:Y:S06]  /*04e0*/  BRA `(.L_x_24116) ;  /* 0x0000000800b07947 */ /* 0x000fec0003800000 */
.L_x_24111:
        /* <DEDUP_REMOVED lines=12> */
.L_x_24125:
[----:B------:R-:W2:Y:S02]  /*05b0*/  LDG.E.64 R4, desc[UR36][R4.64] ;  /* 0x0000002404047981 */ /* 0x000ea4000c1e1b00 */
[----:B--2---:R-:W0:Y:S02]  /*05c0*/  F2I.S64.F64.TRUNC R2, R4 ;  /* 0x0000000400027311 */ /* 0x004e24000030d900 */
[----:B0-----:R-:W-:Y:S01]  /*05d0*/  PRMT R17, R2, 0x7610, R17 ;  /* 0x0000761002117816 */ /* 0x001fe20000000011 */
[----:B------:R-:W-:Y:S06]  /*05e0*/  BRA `(.L_x_24116) ;  /* 0x0000000800707947 */ /* 0x000fec0003800000 */
.L_x_24124:
        /* <DEDUP_REMOVED lines=28> */
.L_x_24127:
        /* <DEDUP_REMOVED lines=16> */
.L_x_24126:
[----:B------:R-:W2:Y:S02]  /*08b0*/  LDG.E.U16 R2, desc[UR36][R4.64] ;  /* 0x0000002404027981 */ /* 0x000ea4000c1e1500 */
[----:B--2---:R-:W-:-:S06]  /*08c0*/  IMAD.U32 R2, R2, 0x10000, RZ ;  /* 0x0001000002027824 */ /* 0x004fcc00078e00ff */
[----:B------:R-:W0:Y:S02]  /*08d0*/  F2I.S64.TRUNC R2, R2 ;  /* 0x0000000200027311 */ /* 0x000e24000020d900 */
[----:B0-----:R-:W-:Y:S01]  /*08e0*/  PRMT R17, R2, 0x7610, R17 ;  /* 0x0000761002117816 */ /* 0x001fe20000000011 */
[----:B------:R-:W-:Y:S06]  /*08f0*/  BRA `(.L_x_24116) ;  /* 0x0000000400ac7947 */ /* 0x000fec0003800000 */
.L_x_24123:
        /* <DEDUP_REMOVED lines=10> */
.L_x_24130:
        /* <DEDUP_REMOVED lines=21> */
.L_x_24134:
[----:B------:R-:W-:Y:S05]  /*0af0*/  BSYNC B1 ;  /* 0x0000000000017941 */ /* 0x000fea0003800000 */
.L_x_24133:
[----:B------:R-:W-:Y:S01]  /*0b00*/  IMAD.SHL.U32 R2, R2, 0x100000, RZ ;  /* 0x0010000002027824 */ /* 0x000fe200078e00ff */
[----:B------:R-:W-:-:S04]  /*0b10*/  LEA R3, R0, 0x3b800000, 0x17 ;  /* 0x3b80000000037811 */ /* 0x000fc800078eb8ff */
[----:B------:R-:W-:-:S07]  /*0b20*/  LOP3.LUT R2, R3, R2, R4, 0xfe, !PT ;  /* 0x0000000203027212 */ /* 0x000fce00078efe04 */
.L_x_24132:
[----:B------:R-:W-:Y:S05]  /*0b30*/  BSYNC B0 ;  /* 0x0000000000007941 */ /* 0x000fea0003800000 */
.L_x_24131:
[----:B------:R-:W0:Y:S02]  /*0b40*/  F2I.S64.TRUNC R2, R2 ;  /* 0x0000000200027311 */ /* 0x000e24000020d900 */
[----:B0-----:R-:W-:Y:S01]  /*0b50*/  PRMT R17, R2, 0x7610, R17 ;  /* 0x0000761002117816 */ /* 0x001fe20000000011 */
[----:B------:R-:W-:Y:S06]  /*0b60*/  BRA `(.L_x_24116) ;  /* 0x0000000400107947 */ /* 0x000fec0003800000 */
.L_x_24129:
        /* <DEDUP_REMOVED lines=21> */
.L_x_24138:
[----:B------:R-:W-:Y:S05]  /*0cc0*/  BSYNC B1 ;  /* 0x0000000000017941 */ /* 0x000fea0003800000 */
.L_x_24137:
[----:B------:R-:W-:Y:S01]  /*0cd0*/  IMAD.SHL.U32 R2, R2, 0x200000, RZ ;  /* 0x0020000002027824 */ /* 0x000fe200078e00ff */
[----:B------:R-:W-:-:S04]  /*0ce0*/  LEA R3, R0, 0x37800000, 0x17 ;  /* 0x3780000000037811 */ /* 0x000fc800078eb8ff */
[----:B------:R-:W-:-:S07]  /*0cf0*/  LOP3.LUT R2, R3, R2, R4, 0xfe, !PT ;  /* 0x0000000203027212 */ /* 0x000fce00078efe04 */
.L_x_24136:
[----:B------:R-:W-:Y:S05]  /*0d00*/  BSYNC B0 ;  /* 0x0000000000007941 */ /* 0x000fea0003800000 */
.L_x_24135:
[----:B------:R-:W0:Y:S02]  /*0d10*/  F2I.S64.TRUNC R2, R2 ;  /* 0x0000000200027311 */ /* 0x000e24000020d900 */
[----:B0-----:R-:W-:Y:S01]  /*0d20*/  PRMT R17, R2, 0x7610, R17 ;  /* 0x0000761002117816 */ /* 0x001fe20000000011 */
[----:B------:R-:W-:Y:S06]  /*0d30*/  BRA `(.L_x_24116) ;  /* 0x00000000009c7947 */ /* 0x000fec0003800000 */
.L_x_24128:
        /* <DEDUP_REMOVED lines=14> */
.L_x_24142:
[----:B------:R-:W-:Y:S05]  /*0e20*/  BSYNC B0 ;  /* 0x0000000000007941 */ /* 0x000fea0003800000 */
.L_x_24141:
[----:B------:R-:W0:Y:S02]  /*0e30*/  F2I.S64.TRUNC R2, R2 ;  /* 0x0000000200027311 */ /* 0x000e24000020d900 */
[----:B0-----:R-:W-:Y:S01]  /*0e40*/  PRMT R17, R2, 0x7610, R17 ;  /* 0x0000761002117816 */ /* 0x001fe20000000011 */
[----:B------:R-:W-:Y:S06]  /*0e50*/  BRA `(.L_x_24116) ;  /* 0x0000000000547947 */ /* 0x000fec0003800000 */
.L_x_24115:
        /* <DEDUP_REMOVED lines=16> */
.L_x_24143:
[----:B------:R-:W-:Y:S01]  /*0f60*/  PRMT R17, RZ, 0x7610, R17 ;  /* 0x00007610ff117816 */ /* 0x000fe20000000011 */
[----:B------:R-:W-:Y:S06]  /*0f70*/  BRA `(.L_x_24116) ;  /* 0x00000000000c7947 */ /* 0x000fec0003800000 */
.L_x_24140:
[----:B------:R0:W5:Y:S01]  /*0f80*/  LDG.E.U8 R17, desc[UR36][R4.64] ;  /* 0x0000002404117981 */ /* 0x000162000c1e1100 */
[----:B------:R-:W-:Y:S05]  /*0f90*/  BRA `(.L_x_24116) ;  /* 0x0000000000047947 */ /* 0x000fea0003800000 */
.L_x_24139:
[----:B------:R0:W5:Y:S02]  /*0fa0*/  LDG.E.U8 R17, desc[UR36][R4.64] ;  /* 0x0000002404117981 */ /* 0x000164000c1e1100 */
.L_x_24116:
[----:B------:R-:W1:Y:S02]  /*0fb0*/  S2R R24, SR_TID.X ;  /* 0x0000000000187919 */ /* 0x000e640000002100 */
[----:B-1----:R-:W-:-:S07]  /*0fc0*/  VIADD R24, R24, 0x80 ;  /* 0x0000008018187836 */ /* 0x002fce0000000000 */
.L_x_24110:
[----:B------:R-:W-:Y:S05]  /*0fd0*/  BSYNC B6 ;  /* 0x0000000000067941 */ /* 0x000fea0003800000 */
.L_x_24109:
        /* <DEDUP_REMOVED lines=23> */
.L_x_24149:
[----:B------:R0:W5:Y:S01]  /*1150*/  LDG.E.U8 R16, desc[UR36][R4.64] ;  /* 0x0000002404107981 */ /* 0x000162000c1e1100 */
[----:B------:R-:W-:Y:S05]  /*1160*/  BRA `(.L_x_24151) ;  /* 0x0000000c00647947 */ /* 0x000fea0003800000 */
.L_x_24148:
        /* <DEDUP_REMOVED lines=8> */
.L_x_24153:
[----:B------:R4:W5:Y:S01]  /*11f0*/  LDG.E.U8 R16, desc[UR36][R4.64] ;  /* 0x0000002404107981 */ /* 0x000962000c1e1100 */
[----:B------:R-:W-:Y:S05]  /*1200*/  BRA `(.L_x_24151) ;  /* 0x0000000c003c7947 */ /* 0x000fea0003800000 */
.L_x_24152:
[----:B------:R0:W5:Y:S01]  /*1210*/  LDG.E.U16 R16, desc[UR36][R4.64] ;  /* 0x0000002404107981 */ /* 0x000162000c1e1500 */
[----:B------:R-:W-:Y:S05]  /*1220*/  BRA `(.L_x_24151) ;  /* 0x0000000c00347947 */ /* 0x000fea0003800000 */
.L_x_24147:
        /* <DEDUP_REMOVED lines=10> */
.L_x_24155:
[----:B------:R-:W2:Y:S02]  /*12d0*/  LDG.E.U16 R2, desc[UR36][R4.64] ;  /* 0x0000002404027981 */ /* 0x000ea4000c1e1500 */
[----:B--2---:R-:W-:-:S06]  /*12e0*/  HADD2.F32 R2, -RZ, R2.H0_H0 ;  /* 0x20000002ff027230 */ /* 0x004fcc0000004100 */
[----:B------:R-:W0:Y:S02]  /*12f0*/  F2I.S64.TRUNC R2, R2 ;  /* 0x0000000200027311 */ /* 0x000e24000020d900 */
[----:B0-----:R-:W-:Y:S01]  /*1300*/  PRMT R16, R2, 0x7610, R16 ;  /* 0x0000761002107816 */ /* 0x001fe20000000010 */
[----:B------:R-:W-:Y:S06]  /*1310*/  BRA `(.L_x_24151) ;  /* 0x0000000800f87947 */ /* 0x000fec0003800000 */
.L_x_24154:
        /* <DEDUP_REMOVED lines=10> */
.L_x_24157:
[----:B------:R-:W2:Y:S02]  /*13c0*/  LDG.E.U16 R4, desc[UR36][R4.64] ;  /* 0x0000002404047981 */ /* 0x000ea4000c1e1500 */
[----:B--2---:R-:W-:-:S06]  /*13d0*/  HADD2.F32 R2, -RZ, R4.H0_H0 ;  /* 0x20000004ff027230 */ /* 0x004fcc0000004100 */
[----:B------:R-:W0:Y:S02]  /*13e0*/  F2I.S64.TRUNC R2, R2 ;  /* 0x0000000200027311 */ /* 0x000e24000020d900 */
[----:B0-----:R-:W-:Y:S01]  /*13f0*/  PRMT R16, R2, 0x7610, R16 ;  /* 0x0000761002107816 */ /* 0x001fe20000000010 */
[----:B------:R-:W-:Y:S06]  /*1400*/  BRA `(.L_x_24151) ;  /* 0x0000000800bc7947 */ /* 0x000fec0003800000 */
.L_x_24156:
[----:B------:R-:W2:Y:S02]  /*1410*/  LDG.E.64 R2, desc[UR36][R4.64] ;  /* 0x0000002404027981 */ /* 0x000ea4000c1e1b00 */
[----:B--2---:R-:W0:Y:S02]  /*1420*/  F2I.S64.F64.TRUNC R2, R2 ;  /* 0x0000000200027311 */ /* 0x004e24000030d900 */
[----:B0-----:R-:W-:Y:S01]  /*1430*/  PRMT R16, R2, 0x7610, R16 ;  /* 0x0000761002107816 */ /* 0x001fe20000000010 */
[----:B------:R-:W-:Y:S06]  /*1440*/  BRA `(.L_x_24151) ;  /* 0x0000000800ac7947 */ /* 0x000fec0003800000 */
.L_x_24146:
        /* <DEDUP_REMOVED lines=12> */
.L_x_24160:
[----:B------:R-:W2:Y:S02]  /*1510*/  LDG.E.64 R4, desc[UR36][R4.64] ;  /* 0x0000002404047981 */ /* 0x000ea4000c1e1b00 */
[----:B--2---:R-:W0:Y:S02]  /*1520*/  F2I.S64.F64.TRUNC R2, R4 ;  /* 0x0000000400027311 */ /* 0x004e24000030d900 */
[----:B0-----:R-:W-:Y:S01]  /*1530*/  PRMT R16, R2, 0x7610, R16 ;  /* 0x0000761002107816 */ /* 0x001fe20000000010 */
[----:B------:R-:W-:Y:S06]  /*1540*/  BRA `(.L_x_24151) ;  /* 0x00000008006c7947 */ /* 0x000fec0003800000 */
.L_x_24159:
        /* <DEDUP_REMOVED lines=28> */
.L_x_24162:
        /* <DEDUP_REMOVED lines=15> */
.L_x_24161:
[----:B------:R-:W2:Y:S02]  /*1800*/  LDG.E.U16 R2, desc[UR36][R4.64] ;  /* 0x0000002404027981 */ /* 0x000ea4000c1e1500 */
[----:B--2---:R-:W-:-:S06]  /*1810*/  IMAD.U32 R2, R2, 0x10000, RZ ;  /* 0x0001000002027824 */ /* 0x004fcc00078e00ff */
[----:B------:R-:W0:Y:S02]  /*1820*/  F2I.S64.TRUNC R2, R2 ;  /* 0x0000000200027311 */ /* 0x000e24000020d900 */
[----:B0-----:R-:W-:Y:S01]  /*1830*/  PRMT R16, R2, 0x7610, R16 ;  /* 0x0000761002107816 */ /* 0x001fe20000000010 */
[----:B------:R-:W-:Y:S06]  /*1840*/  BRA `(.L_x_24151) ;  /* 0x0000000400ac7947 */ /* 0x000fec0003800000 */
.L_x_24158:
        /* <DEDUP_REMOVED lines=10> */
.L_x_24165:
        /* <DEDUP_REMOVED lines=21> */
.L_x_24169:
[----:B------:R-:W-:Y:S05]  /*1a40*/  BSYNC B1 ;  /* 0x0000000000017941 */ /* 0x000fea0003800000 */
.L_x_24168:
[----:B------:R-:W-:Y:S01]  /*1a50*/  IMAD.SHL.U32 R2, R2, 0x100000, RZ ;  /* 0x0010000002027824 */ /* 0x000fe200078e00ff */
[----:B------:R-:W-:-:S04]  /*1a60*/  LEA R3, R0, 0x3b800000, 0x17 ;  /* 0x3b80000000037811 */ /* 0x000fc800078eb8ff */
[----:B------:R-:W-:-:S07]  /*1a70*/  LOP3.LUT R2, R3, R2, R4, 0xfe, !PT ;  /* 0x0000000203027212 */ /* 0x000fce00078efe04 */
.L_x_24167:
[----:B------:R-:W-:Y:S05]  /*1a80*/  BSYNC B0 ;  /* 0x0000000000007941 */ /* 0x000fea0003800000 */
.L_x_24166:
[----:B------:R-:W0:Y:S02]  /*1a90*/  F2I.S64.TRUNC R2, R2 ;  /* 0x0000000200027311 */ /* 0x000e24000020d900 */
[----:B0-----:R-:W-:Y:S01]  /*1aa0*/  PRMT R16, R2, 0x7610, R16 ;  /* 0x0000761002107816 */ /* 0x001fe20000000010 */
[----:B------:R-:W-:Y:S06]  /*1ab0*/  BRA `(.L_x_24151) ;  /* 0x0000000400107947 */ /* 0x000fec0003800000 */
.L_x_24164:
        /* <DEDUP_REMOVED lines=21> */
.L_x_24173:
[----:B------:R-:W-:Y:S05]  /*1c10*/  BSYNC B1 ;  /* 0x0000000000017941 */ /* 0x000fea0003800000 */
.L_x_24172:
[----:B------:R-:W-:Y:S01]  /*1c20*/  IMAD.SHL.U32 R2, R2, 0x200000, RZ ;  /* 0x0020000002027824 */ /* 0x000fe200078e00ff */
[----:B------:R-:W-:-:S04]  /*1c30*/  LEA R3, R0, 0x37800000, 0x17 ;  /* 0x3780000000037811 */ /* 0x000fc800078eb8ff */
[----:B------:R-:W-:-:S07]  /*1c40*/  LOP3.LUT R2, R3, R2, R4, 0xfe, !PT ;  /* 0x0000000203027212 */ /* 0x000fce00078efe04 */
.L_x_24171:
[----:B------:R-:W-:Y:S05]  /*1c50*/  BSYNC B0 ;  /* 0x0000000000007941 */ /* 0x000fea0003800000 */
.L_x_24170:
[----:B------:R-:W0:Y:S02]  /*1c60*/  F2I.S64.TRUNC R2, R2 ;  /* 0x0000000200027311 */ /* 0x000e24000020d900 */
[----:B0-----:R-:W-:Y:S01]  /*1c70*/  PRMT R16, R2, 0x7610, R16 ;  /* 0x0000761002107816 */ /* 0x001fe20000000010 */
[----:B------:R-:W-:Y:S06]  /*1c80*/  BRA `(.L_x_24151) ;  /* 0x00000000009c7947 */ /* 0x000fec0003800000 */
.L_x_24163:
        /* <DEDUP_REMOVED lines=14> */
.L_x_24177:
[----:B------:R-:W-:Y:S05]  /*1d70*/  BSYNC B0 ;  /* 0x0000000000007941 */ /* 0x000fea0003800000 */
.L_x_24176:
[----:B------:R-:W0:Y:S02]  /*1d80*/  F2I.S64.TRUNC R2, R2 ;  /* 0x0000000200027311 */ /* 0x000e24000020d900 */
[----:B0-----:R-:W-:Y:S01]  /*1d90*/  PRMT R16, R2, 0x7610, R16 ;  /* 0x0000761002107816 */ /* 0x001fe20000000010 */
[----:B------:R-:W-:Y:S06]  /*1da0*/  BRA `(.L_x_24151) ;  /* 0x0000000000547947 */ /* 0x000fec0003800000 */
.L_x_24150:
        /* <DEDUP_REMOVED lines=16> */
.L_x_24178:
[----:B------:R-:W-:Y:S01]  /*1eb0*/  PRMT R16, RZ, 0x7610, R16 ;  /* 0x00007610ff107816 */ /* 0x000fe20000000010 */
[----:B------:R-:W-:Y:S06]  /*1ec0*/  BRA `(.L_x_24151) ;  /* 0x00000000000c7947 */ /* 0x000fec0003800000 */
.L_x_24175:
[----:B------:R1:W5:Y:S01]  /*1ed0*/  LDG.E.U8 R16, desc[UR36][R4.64] ;  /* 0x0000002404107981 */ /* 0x000362000c1e1100 */
[----:B------:R-:W-:Y:S05]  /*1ee0*/  BRA `(.L_x_24151) ;  /* 0x0000000000047947 */ /* 0x000fea0003800000 */
.L_x_24174:
[----:B------:R0:W5:Y:S02]  /*1ef0*/  LDG.E.U8 R16, desc[UR36][R4.64] ;  /* 0x0000002404107981 */ /* 0x000164000c1e1100 */
.L_x_24151:
[----:B------:R-:W-:-:S07]  /*1f00*/  VIADD R24, R24, 0x80 ;  /* 0x0000008018187836 */ /* 0x000fce0000000000 */
.L_x_24145:
[----:B------:R-:W-:Y:S05]  /*1f10*/  BSYNC B6 ;  /* 0x0000000000067941 */ /* 0x000fea0003800000 */
.L_x_24144:
        /* <DEDUP_REMOVED lines=25> */
.L_x_24184:
[----:B------:R0:W5:Y:S01]  /*20b0*/  LDG.E.U8 R25, desc[UR36][R4.64] ;  /* 0x0000002404197981 */ /* 0x000162000c1e1100 */
[----:B------:R-:W-:Y:S05]  /*20c0*/  BRA `(.L_x_24186) ;  /* 0x0000000c00647947 */ /* 0x000fea0003800000 */
.L_x_24183:
        /* <DEDUP_REMOVED lines=8> */
.L_x_24188:
[----:B------:R3:W5:Y:S01]  /*2150*/  LDG.E.U8 R25, desc[UR36][R4.64] ;  /* 0x0000002404197981 */ /* 0x000762000c1e1100 */
[----:B------:R-:W-:Y:S05]  /*2160*/  BRA `(.L_x_24186) ;  /* 0x0000000c003c7947 */ /* 0x000fea0003800000 */
.L_x_24187:
[----:B------:R0:W5:Y:S01]  /*2170*/  LDG.E.U16 R25, desc[UR36][R4.64] ;  /* 0x0000002404197981 */ /* 0x000162000c1e1500 */
[----:B------:R-:W-:Y:S05]  /*2180*/  BRA `(.L_x_24186) ;  /* 0x0000000c00347947 */ /* 0x000fea0003800000 */
.L_x_24182:
        /* <DEDUP_REMOVED lines=10> */
.L_x_24190:
[----:B------:R-:W2:Y:S02]  /*2230*/  LDG.E.U16 R2, desc[UR36][R4.64] ;  /* 0x0000002404027981 */ /* 0x000ea4000c1e1500 */
[----:B--2---:R-:W-:-:S06]  /*2240*/  HADD2.F32 R2, -RZ, R2.H0_H0 ;  /* 0x20000002ff027230 */ /* 0x004fcc0000004100 */
[----:B------:R-:W0:Y:S02]  /*2250*/  F2I.S64.TRUNC R2, R2 ;  /* 0x0000000200027311 */ /* 0x000e24000020d900 */
[----:B0-----:R-:W-:Y:S01]  /*2260*/  PRMT R25, R2, 0x7610, R25 ;  /* 0x0000761002197816 */ /* 0x001fe20000000019 */
[----:B------:R-:W-:Y:S06]  /*2270*/  BRA `(.L_x_24186) ;  /* 0x0000000800f87947 */ /* 0x000fec0003800000 */
.L_x_24189:
        /* <DEDUP_REMOVED lines=10> */
.L_x_24192:
[----:B------:R-:W2:Y:S02]  /*2320*/  LDG.E.U16 R4, desc[UR36][R4.64] ;  /* 0x0000002404047981 */ /* 0x000ea4000c1e1500 */
[----:B--2---:R-:W-:-:S06]  /*2330*/  HADD2.F32 R2, -RZ, R4.H0_H0 ;  /* 0x20000004ff027230 */ /* 0x004fcc0000004100 */
[----:B------:R-:W0:Y:S02]  /*2340*/  F2I.S64.TRUNC R2, R2 ;  /* 0x0000000200027311 */ /* 0x000e24000020d900 */
[----:B0-----:R-:W-:Y:S01]  /*2350*/  PRMT R25, R2, 0x7610, R25 ;  /* 0x0000761002197816 */ /* 0x001fe20000000019 */
[----:B------:R-:W-:Y:S06]  /*2360*/  BRA `(.L_x_24186) ;  /* 0x0000000800bc7947 */ /* 0x000fec0003800000 */
.L_x_24191:
[----:B------:R-:W2:Y:S02]  /*2370*/  LDG.E.64 R2, desc[UR36][R4.64] ;  /* 0x0000002404027981 */ /* 0x000ea4000c1e1b00 */
[----:B--2---:R-:W0:Y:S02]  /*2380*/  F2I.S64.F64.TRUNC R2, R2 ;  /* 0x0000000200027311 */ /* 0x004e24000030d900 */
[----:B0-----:R-:W-:Y:S01]  /*2390*/  PRMT R25, R2, 0x7610, R25 ;  /* 0x0000761002197816 */ /* 0x001fe20000000019 */
[----:B------:R-:W-:Y:S06]  /*23a0*/  BRA `(.L_x_24186) ;  /* 0x0000000800ac7947 */ /* 0x000fec0003800000 */
.L_x_24181:
        /* <DEDUP_REMOVED lines=12> */
.L_x_24195:
[----:B------:R-:W2:Y:S02]  /*2470*/  LDG.E.64 R4, desc[UR36][R4.64] ;  /* 0x0000002404047981 */ /* 0x000ea4000c1e1b00 */
[----:B--2---:R-:W0:Y:S02]  /*2480*/  F2I.S64.F64.TRUNC R2, R4 ;  /* 0x0000000400027311 */ /* 0x004e24000030d900 */
[----:B0-----:R-:W-:Y:S01]  /*2490*/  PRMT R25, R2, 0x7610, R25 ;  /* 0x0000761002197816 */ /* 0x001fe20000000019 */
[----:B------:R-:W-:Y:S06]  /*24a0*/  BRA `(.L_x_24186) ;  /* 0x00000008006c7947 */ /* 0x000fec0003800000 */
.L_x_24194:
        /* <DEDUP_REMOVED lines=28> */
.L_x_24197:
        /* <DEDUP_REMOVED lines=15> */
.L_x_24196:
[----:B------:R-:W2:Y:S02]  /*2760*/  LDG.E.U16 R2, desc[UR36][R4.64] ;  /* 0x0000002404027981 */ /* 0x000ea4000c1e1500 */
[----:B--2---:R-:W-:-:S06]  /*2770*/  IMAD.U32 R2, R2, 0x10000, RZ ;  /* 0x0001000002027824 */ /* 0x004fcc00078e00ff */
[----:B------:R-:W0:Y:S02]  /*2780*/  F2I.S64.TRUNC R2, R2 ;  /* 0x0000000200027311 */ /* 0x000e24000020d900 */
[----:B0-----:R-:W-:Y:S01]  /*2790*/  PRMT R25, R2, 0x7610, R25 ;  /* 0x0000761002197816 */ /* 0x001fe20000000019 */
[----:B------:R-:W-:Y:S06]  /*27a0*/  BRA `(.L_x_24186) ;  /* 0x0000000400ac7947 */ /* 0x000fec0003800000 */
.L_x_24193:
        /* <DEDUP_REMOVED lines=10> */
.L_x_24200:
        /* <DEDUP_REMOVED lines=21> */
.L_x_24204:
[----:B------:R-:W-:Y:S05]  /*29a0*/  BSYNC B1 ;  /* 0x0000000000017941 */ /* 0x000fea0003800000 */
.L_x_24203:
[----:B------:R-:W-:Y:S01]  /*29b0*/  IMAD.SHL.U32 R2, R2, 0x100000, RZ ;  /* 0x0010000002027824 */ /* 0x000fe200078e00ff */
[----:B------:R-:W-:-:S04]  /*29c0*/  LEA R3, R0, 0x3b800000, 0x17 ;  /* 0x3b80000000037811 */ /* 0x000fc800078eb8ff */
[----:B------:R-:W-:-:S07]  /*29d0*/  LOP3.LUT R2, R3, R2, R4, 0xfe, !PT ;  /* 0x0000000203027212 */ /* 0x000fce00078efe04 */
.L_x_24202:
[----:B------:R-:W-:Y:S05]  /*29e0*/  BSYNC B0 ;  /* 0x0000000000007941 */ /* 0x000fea0003800000 */
.L_x_24201:
[----:B------:R-:W0:Y:S02]  /*29f0*/  F2I.S64.TRUNC R2, R2 ;  /* 0x0000000200027311 */ /* 0x000e24000020d900 */
[----:B0-----:R-:W-:Y:S01]  /*2a00*/  PRMT R25, R2, 0x7610, R25 ;  /* 0x0000761002197816 */ /* 0x001fe20000000019 */
[----:B------:R-:W-:Y:S06]  /*2a10*/  BRA `(.L_x_24186) ;  /* 0x0000000400107947 */ /* 0x000fec0003800000 */
.L_x_24199:
        /* <DEDUP_REMOVED lines=21> */
.L_x_24208:
[----:B------:R-:W-:Y:S05]  /*2b70*/  BSYNC B1 ;  /* 0x0000000000017941 */ /* 0x000fea0003800000 */
.L_x_24207:
[----:B------:R-:W-:Y:S01]  /*2b80*/  IMAD.SHL.U32 R2, R2, 0x200000, RZ ;  /* 0x0020000002027824 */ /* 0x000fe200078e00ff */
[----:B------:R-:W-:-:S04]  /*2b90*/  LEA R3, R0, 0x37800000, 0x17 ;  /* 0x3780000000037811 */ /* 0x000fc800078eb8ff */
[----:B------:R-:W-:-:S07]  /*2ba0*/  LOP3.LUT R2, R3, R2, R4, 0xfe, !PT ;  /* 0x0000000203027212 */ /* 0x000fce00078efe04 */
.L_x_24206:
[----:B------:R-:W-:Y:S05]  /*2bb0*/  BSYNC B0 ;  /* 0x0000000000007941 */ /* 0x000fea0003800000 */
.L_x_24205:
[----:B------:R-:W0:Y:S02]  /*2bc0*/  F2I.S64.TRUNC R2, R2 ;  /* 0x0000000200027311 */ /* 0x000e24000020d900 */
[----:B0-----:R-:W-:Y:S01]  /*2bd0*/  PRMT R25, R2, 0x7610, R25 ;  /* 0x0000761002197816 */ /* 0x001fe20000000019 */
[----:B------:R-:W-:Y:S06]  /*2be0*/  BRA `(.L_x_24186) ;  /* 0x00000000009c7947 */ /* 0x000fec0003800000 */
.L_x_24198:
        /* <DEDUP_REMOVED lines=14> */
.L_x_24212:
[----:B------:R-:W-:Y:S05]  /*2cd0*/  BSYNC B0 ;  /* 0x0000000000007941 */ /* 0x000fea0003800000 */
.L_x_24211:
[----:B------:R-:W0:Y:S02]  /*2ce0*/  F2I.S64.TRUNC R2, R2 ;  /* 0x0000000200027311 */ /* 0x000e24000020d900 */
[----:B0-----:R-:W-:Y:S01]  /*2cf0*/  PRMT R25, R2, 0x7610, R25 ;  /* 0x0000761002197816 */ /* 0x001fe20000000019 */
[----:B------:R-:W-:Y:S06]  /*2d00*/  BRA `(.L_x_24186) ;  /* 0x0000000000547947 */ /* 0x000fec0003800000 */
.L_x_24185:
        /* <DEDUP_REMOVED lines=16> */
.L_x_24213:
[----:B------:R-:W-:Y:S01]  /*2e10*/  PRMT R25, RZ, 0x7610, R25 ;  /* 0x00007610ff197816 */ /* 0x000fe20000000019 */
[----:B------:R-:W-:Y:S06]  /*2e20*/  BRA `(.L_x_24186) ;  /* 0x00000000000c7947 */ /* 0x000fec0003800000 */
.L_x_24210:
[----:B------:R2:W5:Y:S01]  /*2e30*/  LDG.E.U8 R25, desc[UR36][R4.64] ;  /* 0x0000002404197981 */ /* 0x000562000c1e1100 */
[----:B------:R-:W-:Y:S05]  /*2e40*/  BRA `(.L_x_24186) ;  /* 0x0000000000047947 */ /* 0x000fea0003800000 */
.L_x_24209:
[----:B------:R1:W5:Y:S02]  /*2e50*/  LDG.E.U8 R25, desc[UR36][R4.64] ;  /* 0x0000002404197981 */ /* 0x000364000c1e1100 */
.L_x_24186:
[----:B------:R-:W-:-:S07]  /*2e60*/  VIADD R24, R24, 0x80 ;  /* 0x0000008018187836 */ /* 0x000fce0000000000 */
.L_x_24180:
[----:B------:R-:W-:Y:S05]  /*2e70*/  BSYNC B6 ;  /* 0x0000000000067941 */ /* 0x000fea0003800000 */
.L_x_24179:
        /* <DEDUP_REMOVED lines=22> */
.L_x_24219:
[----:B------:R0:W5:Y:S01]  /*2fe0*/  LDG.E.U8 R18, desc[UR36][R4.64] ;  /* 0x0000002404127981 */ /* 0x000162000c1e1100 */
[----:B------:R-:W-:Y:S05]  /*2ff0*/  BRA `(.L_x_24215) ;  /* 0x0000000c00607947 */ /* 0x000fea0003800000 */
.L_x_24218:
        /* <DEDUP_REMOVED lines=8> */
.L_x_24222:
[----:B------:R0:W5:Y:S01]  /*3080*/  LDG.E.U8 R18, desc[UR36][R4.64] ;  /* 0x0000002404127981 */ /* 0x000162000c1e1100 */
[----:B------:R-:W-:Y:S05]  /*3090*/  BRA `(.L_x_24215) ;  /* 0x0000000c00387947 */ /* 0x000fea0003800000 */
.L_x_24221:
[----:B------:R0:W5:Y:S01]  /*30a0*/  LDG.E.U16 R18, desc[UR36][R4.64] ;  /* 0x0000002404127981 */ /* 0x000162000c1e1500 */
[----:B------:R-:W-:Y:S05]  /*30b0*/  BRA `(.L_x_24215) ;  /* 0x0000000c00307947 */ /* 0x000fea0003800000 */
.L_x_24217:
        /* <DEDUP_REMOVED lines=10> */
.L_x_24224:
[----:B------:R-:W2:Y:S02]  /*3160*/  LDG.E.U16 R2, desc[UR36][R4.64] ;  /* 0x0000002404027981 */ /* 0x000ea4000c1e1500 */
[----:B--2---:R-:W-:-:S06]  /*3170*/  HADD2.F32 R2, -RZ, R2.H0_H0 ;  /* 0x20000002ff027230 */ /* 0x004fcc0000004100 */
[----:B------:R-:W0:Y:S02]  /*3180*/  F2I.S64.TRUNC R2, R2 ;  /* 0x0000000200027311 */ /* 0x000e24000020d900 */
[----:B0-----:R-:W-:Y:S01]  /*3190*/  PRMT R18, R2, 0x7610, R18 ;  /* 0x0000761002127816 */ /* 0x001fe20000000012 */
[----:B------:R-:W-:Y:S06]  /*31a0*/  BRA `(.L_x_24215) ;  /* 0x0000000800f47947 */ /* 0x000fec0003800000 */
.L_x_24223:
        /* <DEDUP_REMOVED lines=10> */
.L_x_24226:
[----:B------:R-:W2:Y:S02]  /*3250*/  LDG.E.U16 R4, desc[UR36][R4.64] ;  /* 0x0000002404047981 */ /* 0x000ea4000c1e1500 */
[----:B--2---:R-:W-:-:S06]  /*3260*/  HADD2.F32 R2, -RZ, R4.H0_H0 ;  /* 0x20000004ff027230 */ /* 0x004fcc0000004100 */
[----:B------:R-:W0:Y:S02]  /*3270*/  F2I.S64.TRUNC R2, R2 ;  /* 0x0000000200027311 */ /* 0x000e24000020d900 */
[----:B0-----:R-:W-:Y:S01]  /*3280*/  PRMT R18, R2, 0x7610, R18 ;  /* 0x0000761002127816 */ /* 0x001fe20000000012 */
[----:B------:R-:W-:Y:S06]  /*3290*/  BRA `(.L_x_24215) ;  /* 0x0000000800b87947 */ /* 0x000fec0003800000 */
.L_x_24225:
[----:B------:R-:W2:Y:S02]  /*32a0*/  LDG.E.64 R2, desc[UR36][R4.64] ;  /* 0x0000002404027981 */ /* 0x000ea4000c1e1b00 */
[----:B--2---:R-:W0:Y:S02]  /*32b0*/  F2I.S64.F64.TRUNC R2, R2 ;  /* 0x0000000200027311 */ /* 0x004e24000030d900 */
[----:B0-----:R-:W-:Y:S01]  /*32c0*/  PRMT R18, R2, 0x7610, R18 ;  /* 0x0000761002127816 */ /* 0x001fe20000000012 */
[----:B------:R-:W-:Y:S06]  /*32d0*/  BRA `(.L_x_24215) ;  /* 0x0000000800a87947 */ /* 0x000fec0003800000 */
.L_x_24216:
        /* <DEDUP_REMOVED lines=12> */
.L_x_24229:
[----:B------:R-:W2:Y:S02]  /*33a0*/  LDG.E.64 R4, desc[UR36][R4.64] ;  /* 0x0000002404047981 */ /* 0x000ea4000c1e1b00 */
[----:B--2---:R-:W0:Y:S02]  /*33b0*/  F2I.S64.F64.TRUNC R2, R4 ;  /* 0x0000000400027311 */ /* 0x004e24000030d900 */
[----:B0-----:R-:W-:Y:S01]  /*33c0*/  PRMT R18, R2, 0x7610, R18 ;  /* 0x0000761002127816 */ /* 0x001fe20000000012 */
[----:B------:R-:W-:Y:S06]  /*33d0*/  BRA `(.L_x_24215) ;  /* 0x0000000800687947 */ /* 0x000fec0003800000 */
.L_x_24228:
        /* <DEDUP_REMOVED lines=28> */
.L_x_24231:
        /* <DEDUP_REMOVED lines=15> */
.L_x_24230:
[----:B------:R-:W2:Y:S02]  /*3690*/  LDG.E.U16 R2, desc[UR36][R4.64] ;  /* 0x0000002404027981 */ /* 0x000ea4000c1e1500 */
[----:B--2---:R-:W-:-:S06]  /*36a0*/  IMAD.U32 R2, R2, 0x10000, RZ ;  /* 0x0001000002027824 */ /* 0x004fcc00078e00ff */
[----:B------:R-:W0:Y:S02]  /*36b0*/  F2I.S64.TRUNC R2, R2 ;  /* 0x0000000200027311 */ /* 0x000e24000020d900 */
[----:B0-----:R-:W-:Y:S01]  /*36c0*/  PRMT R18, R2, 0x7610, R18 ;  /* 0x0000761002127816 */ /* 0x001fe20000000012 */
[----:B------:R-:W-:Y:S06]  /*36d0*/  BRA `(.L_x_24215) ;  /* 0x0000000400a87947 */ /* 0x000fec0003800000 */
.L_x_24227:
        /* <DEDUP_REMOVED lines=10> */
.L_x_24234:
        /* <DEDUP_REMOVED lines=21> */
.L_x_24238:
[----:B------:R-:W-:Y:S05]  /*38d0*/  BSYNC B1 ;  /* 0x0000000000017941 */ /* 0x000fea0003800000 */
.L_x_24237:
[----:B------:R-:W-:Y:S01]  /*38e0*/  IMAD.SHL.U32 R2, R2, 0x100000, RZ ;  /* 0x0010000002027824 */ /* 0x000fe200078e00ff */
[----:B------:R-:W-:-:S04]  /*38f0*/  LEA R3, R0, 0x3b800000, 0x17 ;  /* 0x3b80000000037811 */ /* 0x000fc800078eb8ff */
[----:B------:R-:W-:-:S07]  /*3900*/  LOP3.LUT R2, R3, R2, R4, 0xfe, !PT ;  /* 0x0000000203027212 */ /* 0x000fce00078efe04 */
.L_x_24236:
[----:B------:R-:W-:Y:S05]  /*3910*/  BSYNC B0 ;  /* 0x0000000000007941 */ /* 0x000fea0003800000 */
.L_x_24235:
[----:B------:R-:W0:Y:S02]  /*3920*/  F2I.S64.TRUNC R2, R2 ;  /* 0x0000000200027311 */ /* 0x000e24000020d900 */
[----:B0-----:R-:W-:Y:S01]  /*3930*/  PRMT R18, R2, 0x7610, R18 ;  /* 0x0000761002127816 */ /* 0x001fe20000000012 */
[----:B------:R-:W-:Y:S06]  /*3940*/  BRA `(.L_x_24215) ;  /* 0x00000004000c7947 */ /* 0x000fec0003800000 */
.L_x_24233:
        /* <DEDUP_REMOVED lines=21> */
.L_x_24242:
[----:B------:R-:W-:Y:S05]  /*3aa0*/  BSYNC B1 ;  /* 0x0000000000017941 */ /* 0x000fea0003800000 */
.L_x_24241:
[----:B------:R-:W-:Y:S01]  /*3ab0*/  IMAD.SHL.U32 R2, R2, 0x200000, RZ ;  /* 0x0020000002027824 */ /* 0x000fe200078e00ff */
[----:B------:R-:W-:-:S04]  /*3ac0*/  LEA R3, R0, 0x37800000, 0x17 ;  /* 0x3780000000037811 */ /* 0x000fc800078eb8ff */
[----:B------:R-:W-:-:S07]  /*3ad0*/  LOP3.LUT R2, R3, R2, R4, 0xfe, !PT ;  /* 0x0000000203027212 */ /* 0x000fce00078efe04 */
.L_x_24240:
[----:B------:R-:W-:Y:S05]  /*3ae0*/  BSYNC B0 ;  /* 0x0000000000007941 */ /* 0x000fea0003800000 */
.L_x_24239:
[----:B------:R-:W0:Y:S02]  /*3af0*/  F2I.S64.TRUNC R2, R2 ;  /* 0x0000000200027311 */ /* 0x000e24000020d900 */
[----:B0-----:R-:W-:Y:S01]  /*3b00*/  PRMT R18, R2, 0x7610, R18 ;  /* 0x0000761002127816 */ /* 0x001fe20000000012 */
[----:B------:R-:W-:Y:S06]  /*3b10*/  BRA `(.L_x_24215) ;  /* 0x0000000000987947 */ /* 0x000fec0003800000 */
.L_x_24232:
        /* <DEDUP_REMOVED lines=14> */
.L_x_24246:
[----:B------:R-:W-:Y:S05]  /*3c00*/  BSYNC B0 ;  /* 0x0000000000007941 */ /* 0x000fea0003800000 */
.L_x_24245:
[----:B------:R-:W0:Y:S02]  /*3c10*/  F2I.S64.TRUNC R2, R2 ;  /* 0x0000000200027311 */ /* 0x000e24000020d900 */
[----:B0-----:R-:W-:Y:S01]  /*3c20*/  PRMT R18, R2, 0x7610, R18 ;  /* 0x0000761002127816 */ /* 0x001fe20000000012 */
[----:B------:R-:W-:Y:S06]  /*3c30*/  BRA `(.L_x_24215) ;  /* 0x0000000000507947 */ /* 0x000fec0003800000 */
.L_x_24220:
        /* <DEDUP_REMOVED lines=16> */
.L_x_24247:
[----:B------:R-:W-:Y:S05]  /*3d40*/  BRA `(.L_x_24215) ;  /* 0x00000000000c7947 */ /* 0x000fea0003800000 */
.L_x_24244:
[----:B------:R0:W5:Y:S01]  /*3d50*/  LDG.E.U8 R18, desc[UR36][R4.64] ;  /* 0x0000002404127981 */ /* 0x000162000c1e1100 */
[----:B------:R-:W-:Y:S05]  /*3d60*/  BRA `(.L_x_24215) ;  /* 0x0000000000047947 */ /* 0x000fea0003800000 */
.L_x_24243:
[----:B------:R0:W5:Y:S02]  /*3d70*/  LDG.E.U8 R18, desc[UR36][R4.64] ;  /* 0x0000002404127981 */ /* 0x000164000c1e1100 */
.L_x_24215:
[----:B------:R-:W-:Y:S05]  /*3d80*/  BSYNC B6 ;  /* 0x0000000000067941 */ /* 0x000fea0003800000 */
.L_x_24214:
[----:B------:R-:W0:Y:S01]  /*3d90*/  S2R R2, SR_TID.X ;  /* 0x0000000000027919 */ /* 0x000e220000002100 */
[----:B-----5:R-:W-:Y:S01]  /*3da0*/  PRMT R16, R16, 0x9910, RZ ;  /* 0x0000991010107816 */ /* 0x020fe200000000ff */
[----:B------:R-:W0:Y:S01]  /*3db0*/  LDC.U8 R19, c[0x0][0x23c] ;  /* 0x00008f00ff137b82 */ /* 0x000e220000000000 */
        /* <DEDUP_REMOVED lines=8> */
[----:B01234-:R-:W-:Y:S01]  /*3e40*/  IMAD R4, R17, R17, RZ ;  /* 0x0000001111047224 */ /* 0x01ffe200078e02ff */
        /* <DEDUP_REMOVED lines=11> */
[----:B------:R-:W-:Y:S01]  /*3f00*/  ISETP.GE.AND P0, PT, R2, R22, PT ;  /* 0x000000160200720c */ /* 0x000fe20003f06270 */
[----:B------:R-:W-:Y:S02]  /*3f10*/  IMAD R17, R17, R0, RZ ;  /* 0x0000000011117224 */ /* 0x000fe400078e02ff */
[----:B------:R-:W-:-:S10]  /*3f20*/  IMAD R16, R16, R7, RZ ;  /* 0x0000000710107224 */ /* 0x000fd400078e02ff */
        /* <DEDUP_REMOVED lines=22> */
.L_x_24253:
[----:B------:R0:W-:Y:S01]  /*4090*/  STG.E.U8 desc[UR36][R8.64], R3 ;  /* 0x0000000308007986 */ /* 0x0001e2000c101124 */
[----:B------:R-:W-:Y:S05]  /*40a0*/  BRA `(.L_x_24249) ;  /* 0x0000000c00987947 */ /* 0x000fea0003800000 */
.L_x_24252:
        /* <DEDUP_REMOVED lines=10> */
.L_x_24256:
[----:B------:R-:W-:-:S05]  /*4150*/  LOP3.LUT R3, R3, 0xff, RZ, 0xc0, !PT ;  /* 0x000000ff03037812 */ /* 0x000fca00078ec0ff */
[----:B------:R0:W-:Y:S01]  /*4160*/  STG.E desc[UR36][R8.64], R3 ;  /* 0x0000000308007986 */ /* 0x0001e2000c101924 */
[----:B------:R-:W-:Y:S05]  /*4170*/  BRA `(.L_x_24249) ;  /* 0x0000000c00647947 */ /* 0x000fea0003800000 */
.L_x_24255:
[----:B------:R-:W-:-:S05]  /*4180*/  LOP3.LUT R3, R3, 0xff, RZ, 0xc0, !PT ;  /* 0x000000ff03037812 */ /* 0x000fca00078ec0ff */
[----:B------:R0:W-:Y:S01]  /*4190*/  STG.E.U16 desc[UR36][R8.64], R3 ;  /* 0x0000000308007986 */ /* 0x0001e2000c101524 */
[----:B------:R-:W-:Y:S05]  /*41a0*/  BRA `(.L_x_24249) ;  /* 0x0000000c00587947 */ /* 0x000fea0003800000 */
.L_x_24251:
        /* <DEDUP_REMOVED lines=10> */
.L_x_24258:
[----:B------:R-:W-:-:S04]  /*4250*/  LOP3.LUT R3, R3, 0xff, RZ, 0xc0, !PT ;  /* 0x000000ff03037812 */ /* 0x000fc800078ec0ff */
[----:B------:R-:W0:Y:S02]  /*4260*/  I2F.U16 R0, R3 ;  /* 0x0000000300007306 */ /* 0x000e240000101000 */
[----:B0-----:R-:W-:-:S05]  /*4270*/  F2FP.F16.F32.PACK_AB R0, RZ, R0 ;  /* 0x00000000ff00723e */ /* 0x001fca00000000ff */
[----:B------:R0:W-:Y:S01]  /*4280*/  STG.E.U16 desc[UR36][R8.64], R0 ;  /* 0x0000000008007986 */ /* 0x0001e2000c101524 */
[----:B------:R-:W-:Y:S05]  /*4290*/  BRA `(.L_x_24249) ;  /* 0x0000000c001c7947 */ /* 0x000fea0003800000 */
.L_x_24257:
        /* <DEDUP_REMOVED lines=11> */
.L_x_24260:
[----:B------:R-:W-:-:S06]  /*4350*/  LOP3.LUT R3, R3, 0xff, RZ, 0xc0, !PT ;  /* 0x000000ff03037812 */ /* 0x000fcc00078ec0ff */
[----:B------:R-:W0:Y:S02]  /*4360*/  I2F.U16 R3, R3 ;  /* 0x0000000300037306 */ /* 0x000e240000101000 */
[----:B0-----:R-:W-:-:S04]  /*4370*/  F2FP.F16.F32.PACK_AB R3, RZ, R3 ;  /* 0x00000003ff03723e */ /* 0x001fc800000000ff */
[----:B------:R-:W-:-:S05]  /*4380*/  PRMT R3, R3, 0x5410, RZ ;  /* 0x0000541003037816 */ /* 0x000fca00000000ff */
[----:B------:R0:W-:Y:S01]  /*4390*/  STG.E desc[UR36][R8.64], R3 ;  /* 0x0000000308007986 */ /* 0x0001e2000c101924 */
[----:B------:R-:W-:Y:S05]  /*43a0*/  BRA `(.L_x_24249) ;  /* 0x0000000800d87947 */ /* 0x000fea0003800000 */
.L_x_24259:
[----:B------:R-:W-:-:S06]  /*43b0*/  LOP3.LUT R4, R3, 0xff, RZ, 0xc0, !PT ;  /* 0x000000ff03047812 */ /* 0x000fcc00078ec0ff */
[----:B------:R-:W0:Y:S02]  /*43c0*/  I2F.F64.U16 R4, R4 ;  /* 0x0000000400047312 */ /* 0x000e240000101800 */
[----:B0-----:R0:W-:Y:S01]  /*43d0*/  STG.E.64 desc[UR36][R8.64], R4 ;  /* 0x0000000408007986 */ /* 0x0011e2000c101b24 */
[----:B------:R-:W-:Y:S05]  /*43e0*/  BRA `(.L_x_24249) ;  /* 0x0000000800c87947 */ /* 0x000fea0003800000 */
.L_x_24250:
        /* <DEDUP_REMOVED lines=12> */
.L_x_24263:
[----:B------:R-:W-:Y:S02]  /*44b0*/  LOP3.LUT R4, R3, 0xff, RZ, 0xc0, !PT ;  /* 0x000000ff03047812 */ /* 0x000fe400078ec0ff */
[----:B------:R-:W-:-:S04]  /*44c0*/  CS2R R6, SRZ ;  /* 0x0000000000067805 */ /* 0x000fc8000001ff00 */
[----:B------:R-:W0:Y:S02]  /*44d0*/  I2F.F64.U16 R4, R4 ;  /* 0x0000000400047312 */ /* 0x000e240000101800 */
[----:B0-----:R0:W-:Y:S01]  /*44e0*/  STG.E.128 desc[UR36][R8.64], R4 ;  /* 0x0000000408007986 */ /* 0x0011e2000c101d24 */
[----:B------:R-:W-:Y:S05]  /*44f0*/  BRA `(.L_x_24249) ;  /* 0x0000000800847947 */ /* 0x000fea0003800000 */
.L_x_24262:
        /* <DEDUP_REMOVED lines=22> */
.L_x_24267:
[----:B------:R-:W-:Y:S05]  /*4660*/  BSYNC B0 ;  /* 0x0000000000007941 */ /* 0x000fea0003800000 */
.L_x_24266:
[----:B------:R-:W-:-:S05]  /*4670*/  LOP3.LUT R5, R0, R5, RZ, 0xfc, !PT ;  /* 0x0000000500057212 */ /* 0x000fca00078efcff */
[----:B------:R0:W-:Y:S01]  /*4680*/  STG.E.U8 desc[UR36][R8.64], R5 ;  /* 0x0000000508007986 */ /* 0x0001e2000c101124 */
[----:B------:R-:W-:Y:S05]  /*4690*/  BRA `(.L_x_24249) ;  /* 0x00000008001c7947 */ /* 0x000fea0003800000 */
.L_x_24265:
        /* <DEDUP_REMOVED lines=14> */
.L_x_24269:
[----:B------:R-:W-:Y:S01]  /*4780*/  IMAD.MOV.U32 R0, RZ, RZ, 0x7f ;  /* 0x0000007fff007424 */ /* 0x000fe200078e00ff */
[----:B------:R-:W-:-:S04]  /*4790*/  ISETP.GT.U32.AND P0, PT, R3, 0x7f800000, PT ;  /* 0x7f8000000300780c */ /* 0x000fc80003f04070 */
[----:B------:R-:W-:-:S09]  /*47a0*/  SEL R0, R0, 0x7c, P0 ;  /* 0x0000007c00007807 */ /* 0x000fd20000000000 */
.L_x_24270:
[----:B------:R-:W-:Y:S05]  /*47b0*/  BSYNC B0 ;  /* 0x0000000000007941 */ /* 0x000fea0003800000 */
.L_x_24268:
[----:B------:R-:W-:-:S04]  /*47c0*/  LOP3.LUT R3, R5, 0x80000000, RZ, 0xc0, !PT ;  /* 0x8000000005037812 */ /* 0x000fc800078ec0ff */
[----:B------:R-:W-:-:S04]  /*47d0*/  SHF.R.U32.HI R3, RZ, 0x18, R3 ;  /* 0x00000018ff037819 */ /* 0x000fc80000011603 */
[----:B------:R-:W-:-:S05]  /*47e0*/  LOP3.LUT R3, R0, R3, RZ, 0xfc, !PT ;  /* 0x0000000300037212 */ /* 0x000fca00078efcff */
[----:B------:R0:W-:Y:S01]  /*47f0*/  STG.E.U8 desc[UR36][R8.64], R3 ;  /* 0x0000000308007986 */ /* 0x0001e2000c101124 */
[----:B------:R-:W-:Y:S05]  /*4800*/  BRA `(.L_x_24249) ;  /* 0x0000000400c07947 */ /* 0x000fea0003800000 */
.L_x_24264:
[----:B------:R-:W-:-:S04]  /*4810*/  LOP3.LUT R3, R3, 0xff, RZ, 0xc0, !PT ;  /* 0x000000ff03037812 */ /* 0x000fc800078ec0ff */
[----:B------:R-:W0:Y:S02]  /*4820*/  I2F.U16 R0, R3 ;  /* 0x0000000300007306 */ /* 0x000e240000101000 */
[----:B0-----:R-:W-:-:S05]  /*4830*/  F2FP.BF16.F32.PACK_AB R0, RZ, R0 ;  /* 0x00000000ff00723e */ /* 0x001fca00000010ff */
[----:B------:R0:W-:Y:S01]  /*4840*/  STG.E.U16 desc[UR36][R8.64], R0 ;  /* 0x0000000008007986 */ /* 0x0001e2000c101524 */
[----:B------:R-:W-:Y:S05]  /*4850*/  BRA `(.L_x_24249) ;  /* 0x0000000400ac7947 */ /* 0x000fea0003800000 */
.L_x_24261:
        /* <DEDUP_REMOVED lines=11> */
.L_x_24273:
        /* <DEDUP_REMOVED lines=18> */
.L_x_24276:
[----:B------:R-:W-:-:S04]  /*4a30*/  LOP3.LUT R3, R5, 0x80000000, RZ, 0xc0, !PT ;  /* 0x8000000005037812 */ /* 0x000fc800078ec0ff */
[----:B------:R-:W-:-:S04]  /*4a40*/  SHF.R.U32.HI R3, RZ, 0x18, R3 ;  /* 0x00000018ff037819 */ /* 0x000fc80000011603 */
[----:B------:R-:W-:-:S04]  /*4a50*/  LOP3.LUT R0, R0, R3, RZ, 0xfc, !PT ;  /* 0x0000000300007212 */ /* 0x000fc800078efcff */
[----:B------:R-:W-:-:S07]  /*4a60*/  PRMT R4, R0, 0x7610, R4 ;  /* 0x0000761000047816 */ /* 0x000fce0000000004 */
.L_x_24275:
[----:B------:R-:W-:Y:S05]  /*4a70*/  BSYNC B0 ;  /* 0x0000000000007941 */ /* 0x000fea0003800000 */
.L_x_24274:
[----:B------:R3:W-:Y:S01]  /*4a80*/  STG.E.U8 desc[UR36][R8.64], R4 ;  /* 0x0000000408007986 */ /* 0x0007e2000c101124 */
[----:B------:R-:W-:Y:S05]  /*4a90*/  BRA `(.L_x_24249) ;  /* 0x00000004001c7947 */ /* 0x000fea0003800000 */
.L_x_24272:
        /* <DEDUP_REMOVED lines=18> */
.L_x_24279:
[----:B------:R-:W-:-:S04]  /*4bc0*/  LOP3.LUT R3, R5, 0x80000000, RZ, 0xc0, !PT ;  /* 0x8000000005037812 */ /* 0x000fc800078ec0ff */
[----:B------:R-:W-:-:S04]  /*4bd0*/  SHF.R.U32.HI R3, RZ, 0x18, R3 ;  /* 0x00000018ff037819 */ /* 0x000fc80000011603 */
[----:B------:R-:W-:-:S04]  /*4be0*/  LOP3.LUT R0, R0, R3, RZ, 0xfc, !PT ;  /* 0x0000000300007212 */ /* 0x000fc800078efcff */
[----:B------:R-:W-:-:S07]  /*4bf0*/  PRMT R4, R0, 0x7610, R4 ;  /* 0x0000761000047816 */ /* 0x000fce0000000004 */
.L_x_24278:
[----:B------:R-:W-:Y:S05]  /*4c00*/  BSYNC B0 ;  /* 0x0000000000007941 */ /* 0x000fea0003800000 */
.L_x_24277:
[----:B------:R0:W-:Y:S01]  /*4c10*/  STG.E.U8 desc[UR36][R8.64], R4 ;  /* 0x0000000408007986 */ /* 0x0001e2000c101124 */
[----:B------:R-:W-:Y:S05]  /*4c20*/  BRA `(.L_x_24249) ;  /* 0x0000000000b87947 */ /* 0x000fea0003800000 */
.L_x_24271:
        /* <DEDUP_REMOVED lines=23> */
.L_x_24254:
        /* <DEDUP_REMOVED lines=16> */
.L_x_24282:
[----:B------:R-:W-:Y:S05]  /*4ea0*/  BRA `(.L_x_24249) ;  /* 0x0000000000187947 */ /* 0x000fea0003800000 */
.L_x_24281:
[----:B------:R-:W-:Y:S01]  /*4eb0*/  LOP3.LUT R4, R3, 0xff, RZ, 0xc0, !PT ;  /* 0x000000ff03047812 */ /* 0x000fe200078ec0ff */
[----:B------:R-:W-:-:S05]  /*4ec0*/  IMAD.MOV.U32 R5, RZ, RZ, RZ ;  /* 0x000000ffff057224 */ /* 0x000fca00078e00ff */
[----:B------:R2:W-:Y:S01]  /*4ed0*/  STG.E.64 desc[UR36][R8.64], R4 ;  /* 0x0000000408007986 */ /* 0x0005e2000c101b24 */
[----:B------:R-:W-:Y:S05]  /*4ee0*/  BRA `(.L_x_24249) ;  /* 0x0000000000087947 */ /* 0x000fea0003800000 */
.L_x_24280:
[----:B------:R-:W-:-:S05]  /*4ef0*/  LOP3.LUT R3, R3, 0xff, RZ, 0xc0, !PT ;  /* 0x000000ff03037812 */ /* 0x000fca00078ec0ff */
[----:B------:R0:W-:Y:S02]  /*4f00*/  STG.E desc[UR36][R8.64], R3 ;  /* 0x0000000308007986 */ /* 0x0001e4000c101924 */
.L_x_24249:
[----:B------:R-:W-:Y:S05]  /*4f10*/  BSYNC B6 ;  /* 0x0000000000067941 */ /* 0x000fea0003800000 */
.L_x_24248:
        /* <DEDUP_REMOVED lines=23> */
.L_x_24288:
[----:B------:R0:W-:Y:S01]  /*5090*/  STG.E.U8 desc[UR36][R8.64], R18 ;  /* 0x0000001208007986 */ /* 0x0001e2000c101124 */
[----:B------:R-:W-:Y:S05]  /*50a0*/  BRA `(.L_x_24290) ;  /* 0x0000000c00987947 */ /* 0x000fea0003800000 */
.L_x_24287:
        /* <DEDUP_REMOVED lines=10> */
.L_x_24292:
[----:B------:R-:W-:-:S05]  /*5150*/  LOP3.LUT R3, R18, 0xff, RZ, 0xc0, !PT ;  /* 0x000000ff12037812 */ /* 0x000fca00078ec0ff */
[----:B------:R0:W-:Y:S01]  /*5160*/  STG.E desc[UR36][R8.64], R3 ;  /* 0x0000000308007986 */ /* 0x0001e2000c101924 */
[----:B------:R-:W-:Y:S05]  /*5170*/  BRA `(.L_x_24290) ;  /* 0x0000000c00647947 */ /* 0x000fea0003800000 */
.L_x_24291:
[----:B------:R-:W-:-:S05]  /*5180*/  LOP3.LUT R3, R18, 0xff, RZ, 0xc0, !PT ;  /* 0x000000ff12037812 */ /* 0x000fca00078ec0ff */
[----:B------:R0:W-:Y:S01]  /*5190*/  STG.E.U16 desc[UR36][R8.64], R3 ;  /* 0x0000000308007986 */ /* 0x0001e2000c101524 */
[----:B------:R-:W-:Y:S05]  /*51a0*/  BRA `(.L_x_24290) ;  /* 0x0000000c00587947 */ /* 0x000fea0003800000 */
.L_x_24286:
        /* <DEDUP_REMOVED lines=10> */
.L_x_24294:
[----:B------:R-:W-:-:S04]  /*5250*/  LOP3.LUT R18, R18, 0xff, RZ, 0xc0, !PT ;  /* 0x000000ff12127812 */ /* 0x000fc800078ec0ff */
[----:B------:R-:W0:Y:S02]  /*5260*/  I2F.U16 R0, R18 ;  /* 0x0000001200007306 */ /* 0x000e240000101000 */
[----:B0-----:R-:W-:-:S05]  /*5270*/  F2FP.F16.F32.PACK_AB R0, RZ, R0 ;  /* 0x00000000ff00723e */ /* 0x001fca00000000ff */
[----:B------:R0:W-:Y:S01]  /*5280*/  STG.E.U16 desc[UR36][R8.64], R0 ;  /* 0x0000000008007986 */ /* 0x0001e2000c101524 */
[----:B------:R-:W-:Y:S05]  /*5290*/  BRA `(.L_x_24290) ;  /* 0x0000000c001c7947 */ /* 0x000fea0003800000 */
.L_x_24293:
        /* <DEDUP_REMOVED lines=11> */
.L_x_24296:
[----:B------:R-:W-:-:S06]  /*5350*/  LOP3.LUT R18, R18, 0xff, RZ, 0xc0, !PT ;  /* 0x000000ff12127812 */ /* 0x000fcc00078ec0ff */
[----:B------:R-:W0:Y:S02]  /*5360*/  I2F.U16 R18, R18 ;  /* 0x0000001200127306 */ /* 0x000e240000101000 */
[----:B0-----:R-:W-:-:S04]  /*5370*/  F2FP.F16.F32.PACK_AB R3, RZ, R18 ;  /* 0x00000012ff03723e */ /* 0x001fc800000000ff */
[----:B------:R-:W-:-:S05]  /*5380*/  PRMT R3, R3, 0x5410, RZ ;  /* 0x0000541003037816 */ /* 0x000fca00000000ff */
[----:B------:R0:W-:Y:S01]  /*5390*/  STG.E desc[UR36][R8.64], R3 ;  /* 0x0000000308007986 */ /* 0x0001e2000c101924 */
[----:B------:R-:W-:Y:S05]  /*53a0*/  BRA `(.L_x_24290) ;  /* 0x0000000800d87947 */ /* 0x000fea0003800000 */
.L_x_24295:
[----:B------:R-:W-:-:S06]  /*53b0*/  LOP3.LUT R4, R18, 0xff, RZ, 0xc0, !PT ;  /* 0x000000ff12047812 */ /* 0x000fcc00078ec0ff */
[----:B------:R-:W0:Y:S02]  /*53c0*/  I2F.F64.U16 R4, R4 ;  /* 0x0000000400047312 */ /* 0x000e240000101800 */
[----:B0-----:R0:W-:Y:S01]  /*53d0*/  STG.E.64 desc[UR36][R8.64], R4 ;  /* 0x0000000408007986 */ /* 0x0011e2000c101b24 */
[----:B------:R-:W-:Y:S05]  /*53e0*/  BRA `(.L_x_24290) ;  /* 0x0000000800c87947 */ /* 0x000fea0003800000 */
.L_x_24285:
        /* <DEDUP_REMOVED lines=12> */
.L_x_24299:
[----:B------:R-:W-:Y:S02]  /*54b0*/  LOP3.LUT R4, R18, 0xff, RZ, 0xc0, !PT ;  /* 0x000000ff12047812 */ /* 0x000fe400078ec0ff */
[----:B------:R-:W-:-:S04]  /*54c0*/  CS2R R6, SRZ ;  /* 0x0000000000067805 */ /* 0x000fc8000001ff00 */
[----:B------:R-:W0:Y:S02]  /*54d0*/  I2F.F64.U16 R4, R4 ;  /* 0x0000000400047312 */ /* 0x000e240000101800 */
[----:B0-----:R0:W-:Y:S01]  /*54e0*/  STG.E.128 desc[UR36][R8.64], R4 ;  /* 0x0000000408007986 */ /* 0x0011e2000c101d24 */
[----:B------:R-:W-:Y:S05]  /*54f0*/  BRA `(.L_x_24290) ;  /* 0x0000000800847947 */ /* 0x000fea0003800000 */
.L_x_24298:
        /* <DEDUP_REMOVED lines=22> */
.L_x_24303:
[----:B------:R-:W-:Y:S05]  /*5660*/  BSYNC B0 ;  /* 0x0000000000007941 */ /* 0x000fea0003800000 */
.L_x_24302:
[----:B------:R-:W-:-:S05]  /*5670*/  LOP3.LUT R5, R0, R5, RZ, 0xfc, !PT ;  /* 0x0000000500057212 */ /* 0x000fca00078efcff */
[----:B------:R0:W-:Y:S01]  /*5680*/  STG.E.U8 desc[UR36][R8.64], R5 ;  /* 0x0000000508007986 */ /* 0x0001e2000c101124 */
[----:B------:R-:W-:Y:S05]  /*5690*/  BRA `(.L_x_24290) ;  /* 0x00000008001c7947 */ /* 0x000fea0003800000 */
.L_x_24301:
        /* <DEDUP_REMOVED lines=14> */
.L_x_24305:
[----:B------:R-:W-:Y:S01]  /*5780*/  IMAD.MOV.U32 R0, RZ, RZ, 0x7f ;  /* 0x0000007fff007424 */ /* 0x000fe200078e00ff */
[----:B------:R-:W-:-:S04]  /*5790*/  ISETP.GT.U32.AND P0, PT, R3, 0x7f800000, PT ;  /* 0x7f8000000300780c */ /* 0x000fc80003f04070 */
[----:B------:R-:W-:-:S09]  /*57a0*/  SEL R0, R0, 0x7c, P0 ;  /* 0x0000007c00007807 */ /* 0x000fd20000000000 */
.L_x_24306:
[----:B------:R-:W-:Y:S05]  /*57b0*/  BSYNC B0 ;  /* 0x0000000000007941 */ /* 0x000fea0003800000 */
.L_x_24304:
[----:B------:R-:W-:-:S04]  /*57c0*/  LOP3.LUT R3, R5, 0x80000000, RZ, 0xc0, !PT ;  /* 0x8000000005037812 */ /* 0x000fc800078ec0ff */
[----:B------:R-:W-:-:S04]  /*57d0*/  SHF.R.U32.HI R3, RZ, 0x18, R3 ;  /* 0x00000018ff037819 */ /* 0x000fc80000011603 */
[----:B------:R-:W-:-:S05]  /*57e0*/  LOP3.LUT R3, R0, R3, RZ, 0xfc, !PT ;  /* 0x0000000300037212 */ /* 0x000fca00078efcff */
[----:B------:R0:W-:Y:S01]  /*57f0*/  STG.E.U8 desc[UR36][R8.64], R3 ;  /* 0x0000000308007986 */ /* 0x0001e2000c101124 */
[----:B------:R-:W-:Y:S05]  /*5800*/  BRA `(.L_x_24290) ;  /* 0x0000000400c07947 */ /* 0x000fea0003800000 */
.L_x_24300:
[----:B------:R-:W-:-:S04]  /*5810*/  LOP3.LUT R18, R18, 0xff, RZ, 0xc0, !PT ;  /* 0x000000ff12127812 */ /* 0x000fc800078ec0ff */
[----:B------:R-:W0:Y:S02]  /*5820*/  I2F.U16 R0, R18 ;  /* 0x0000001200007306 */ /* 0x000e240000101000 */
[----:B0-----:R-:W-:-:S05]  /*5830*/  F2FP.BF16.F32.PACK_AB R0, RZ, R0 ;  /* 0x00000000ff00723e */ /* 0x001fca00000010ff */
[----:B------:R0:W-:Y:S01]  /*5840*/  STG.E.U16 desc[UR36][R8.64], R0 ;  /* 0x0000000008007986 */ /* 0x0001e2000c101524 */
[----:B------:R-:W-:Y:S05]  /*5850*/  BRA `(.L_x_24290) ;  /* 0x0000000400ac7947 */ /* 0x000fea0003800000 */
.L_x_24297:
        /* <DEDUP_REMOVED lines=11> */
.L_x_24309:
        /* <DEDUP_REMOVED lines=18> */
.L_x_24312:
[----:B------:R-:W-:-:S04]  /*5a30*/  LOP3.LUT R3, R5, 0x80000000, RZ, 0xc0, !PT ;  /* 0x8000000005037812 */ /* 0x000fc800078ec0ff */
[----:B------:R-:W-:-:S04]  /*5a40*/  SHF.R.U32.HI R3, RZ, 0x18, R3 ;  /* 0x00000018ff037819 */ /* 0x000fc80000011603 */
[----:B------:R-:W-:-:S04]  /*5a50*/  LOP3.LUT R0, R0, R3, RZ, 0xfc, !PT ;  /* 0x0000000300007212 */ /* 0x000fc800078efcff */
[----:B------:R-:W-:-:S07]  /*5a60*/  PRMT R4, R0, 0x7610, R4 ;  /* 0x0000761000047816 */ /* 0x000fce0000000004 */
.L_x_24311:
[----:B------:R-:W-:Y:S05]  /*5a70*/  BSYNC B0 ;  /* 0x0000000000007941 */ /* 0x000fea0003800000 */
.L_x_24310:
[----:B------:R3:W-:Y:S01]  /*5a80*/  STG.E.U8 desc[UR36][R8.64], R4 ;  /* 0x0000000408007986 */ /* 0x0007e2000c101124 */
[----:B------:R-:W-:Y:S05]  /*5a90*/  BRA `(.L_x_24290) ;  /* 0x00000004001c7947 */ /* 0x000fea0003800000 */
.L_x_24308:
        /* <DEDUP_REMOVED lines=18> */
.L_x_24315:
[----:B------:R-:W-:-:S04]  /*5bc0*/  LOP3.LUT R3, R5, 0x80000000, RZ, 0xc0, !PT ;  /* 0x8000000005037812 */ /* 0x000fc800078ec0ff */
[----:B------:R-:W-:-:S04]  /*5bd0*/  SHF.R.U32.HI R3, RZ, 0x18, R3 ;  /* 0x00000018ff037819 */ /* 0x000fc80000011603 */
[----:B------:R-:W-:-:S04]  /*5be0*/  LOP3.LUT R0, R0, R3, RZ, 0xfc, !PT ;  /* 0x0000000300007212 */ /* 0x000fc800078efcff */
[----:B------:R-:W-:-:S07]  /*5bf0*/  PRMT R4, R0, 0x7610, R4 ;  /* 0x0000761000047816 */ /* 0x000fce0000000004 */
.L_x_24314:
[----:B------:R-:W-:Y:S05]  /*5c00*/  BSYNC B0 ;  /* 0x0000000000007941 */ /* 0x000fea0003800000 */
.L_x_24313:
[----:B------:R0:W-:Y:S01]  /*5c10*/  STG.E.U8 desc[UR36][R8.64], R4 ;  /* 0x0000000408007986 */ /* 0x0001e2000c101124 */
[----:B------:R-:W-:Y:S05]  /*5c20*/  BRA `(.L_x_24290) ;  /* 0x0000000000b87947 */ /* 0x000fea0003800000 */
.L_x_24307:
        /* <DEDUP_REMOVED lines=23> */
.L_x_24289:
        /* <DEDUP_REMOVED lines=16> */
.L_x_24318:
[----:B------:R-:W-:Y:S05]  /*5ea0*/  BRA `(.L_x_24290) ;  /* 0x0000000000187947 */ /* 0x000fea0003800000 */
.L_x_24317:
[----:B------:R-:W-:Y:S01]  /*5eb0*/  LOP3.LUT R4, R18, 0xff, RZ, 0xc0, !PT ;  /* 0x000000ff12047812 */ /* 0x000fe200078ec0ff */
[----:B------:R-:W-:-:S05]  /*5ec0*/  IMAD.MOV.U32 R5, RZ, RZ, RZ ;  /* 0x000000ffff057224 */ /* 0x000fca00078e00ff */
[----:B------:R2:W-:Y:S01]  /*5ed0*/  STG.E.64 desc[UR36][R8.64], R4 ;  /* 0x0000000408007986 */ /* 0x0005e2000c101b24 */
[----:B------:R-:W-:Y:S05]  /*5ee0*/  BRA `(.L_x_24290) ;  /* 0x0000000000087947 */ /* 0x000fea0003800000 */
.L_x_24316:
[----:B------:R-:W-:-:S05]  /*5ef0*/  LOP3.LUT R3, R18, 0xff, RZ, 0xc0, !PT ;  /* 0x000000ff12037812 */ /* 0x000fca00078ec0ff */
[----:B------:R0:W-:Y:S02]  /*5f00*/  STG.E desc[UR36][R8.64], R3 ;  /* 0x0000000308007986 */ /* 0x0001e4000c101924 */
.L_x_24290:
        /* <DEDUP_REMOVED lines=23> */
.L_x_24322:
[----:B------:R3:W-:Y:S01]  /*6080*/  STG.E.U8 desc[UR36][R8.64], R17 ;  /* 0x0000001108007986 */ /* 0x0007e2000c101124 */
[----:B------:R-:W-:Y:S05]  /*6090*/  BRA `(.L_x_24324) ;  /* 0x0000000c00987947 */ /* 0x000fea0003800000 */
.L_x_24321:
        /* <DEDUP_REMOVED lines=10> */
.L_x_24326:
[----:B------:R-:W-:-:S05]  /*6140*/  LOP3.LUT R17, R17, 0xff, RZ, 0xc0, !PT ;  /* 0x000000ff11117812 */ /* 0x000fca00078ec0ff */
[----:B------:R2:W-:Y:S01]  /*6150*/  STG.E desc[UR36][R8.64], R17 ;  /* 0x0000001108007986 */ /* 0x0005e2000c101924 */
[----:B------:R-:W-:Y:S05]  /*6160*/  BRA `(.L_x_24324) ;  /* 0x0000000c00647947 */ /* 0x000fea0003800000 */
.L_x_24325:
[----:B------:R-:W-:-:S05]  /*6170*/  LOP3.LUT R17, R17, 0xff, RZ, 0xc0, !PT ;  /* 0x000000ff11117812 */ /* 0x000fca00078ec0ff */
[----:B------:R0:W-:Y:S01]  /*6180*/  STG.E.U16 desc[UR36][R8.64], R17 ;  /* 0x0000001108007986 */ /* 0x0001e2000c101524 */
[----:B------:R-:W-:Y:S05]  /*6190*/  BRA `(.L_x_24324) ;  /* 0x0000000c00587947 */ /* 0x000fea0003800000 */
.L_x_24320:
        /* <DEDUP_REMOVED lines=10> */
.L_x_24328:
[----:B------:R-:W-:-:S04]  /*6240*/  LOP3.LUT R17, R17, 0xff, RZ, 0xc0, !PT ;  /* 0x000000ff11117812 */ /* 0x000fc800078ec0ff */
[----:B------:R-:W0:Y:S02]  /*6250*/  I2F.U16 R0, R17 ;  /* 0x0000001100007306 */ /* 0x000e240000101000 */
[----:B0-----:R-:W-:-:S05]  /*6260*/  F2FP.F16.F32.PACK_AB R0, RZ, R0 ;  /* 0x00000000ff00723e */ /* 0x001fca00000000ff */
[----:B------:R0:W-:Y:S01]  /*6270*/  STG.E.U16 desc[UR36][R8.64], R0 ;  /* 0x0000000008007986 */ /* 0x0001e2000c101524 */
[----:B------:R-:W-:Y:S05]  /*6280*/  BRA `(.L_x_24324) ;  /* 0x0000000c001c7947 */ /* 0x000fea0003800000 */
.L_x_24327:
        /* <DEDUP_REMOVED lines=11> */
.L_x_24330:
[----:B------:R-:W-:-:S06]  /*6340*/  LOP3.LUT R17, R17, 0xff, RZ, 0xc0, !PT ;  /* 0x000000ff11117812 */ /* 0x000fcc00078ec0ff */
[----:B------:R-:W0:Y:S02]  /*6350*/  I2F.U16 R17, R17 ;  /* 0x0000001100117306 */ /* 0x000e240000101000 */
[----:B0-----:R-:W-:-:S04]  /*6360*/  F2FP.F16.F32.PACK_AB R3, RZ, R17 ;  /* 0x00000011ff03723e */ /* 0x001fc800000000ff */
[----:B------:R-:W-:-:S05]  /*6370*/  PRMT R3, R3, 0x5410, RZ ;  /* 0x0000541003037816 */ /* 0x000fca00000000ff */
[----:B------:R0:W-:Y:S01]  /*6380*/  STG.E desc[UR36][R8.64], R3 ;  /* 0x0000000308007986 */ /* 0x0001e2000c101924 */
[----:B------:R-:W-:Y:S05]  /*6390*/  BRA `(.L_x_24324) ;  /* 0x0000000800d87947 */ /* 0x000fea0003800000 */
.L_x_24329:
[----:B------:R-:W-:-:S06]  /*63a0*/  LOP3.LUT R4, R17, 0xff, RZ, 0xc0, !PT ;  /* 0x000000ff11047812 */ /* 0x000fcc00078ec0ff */
[----:B------:R-:W0:Y:S02]  /*63b0*/  I2F.F64.U16 R4, R4 ;  /* 0x0000000400047312 */ /* 0x000e240000101800 */
[----:B0-----:R0:W-:Y:S01]  /*63c0*/  STG.E.64 desc[UR36][R8.64], R4 ;  /* 0x0000000408007986 */ /* 0x0011e2000c101b24 */
[----:B------:R-:W-:Y:S05]  /*63d0*/  BRA `(.L_x_24324) ;  /* 0x0000000800c87947 */ /* 0x000fea0003800000 */
.L_x_24319:
        /* <DEDUP_REMOVED lines=12> */
.L_x_24333:
[----:B------:R-:W-:Y:S02]  /*64a0*/  LOP3.LUT R4, R17, 0xff, RZ, 0xc0, !PT ;  /* 0x000000ff11047812 */ /* 0x000fe400078ec0ff */
[----:B------:R-:W-:-:S04]  /*64b0*/  CS2R R6, SRZ ;  /* 0x0000000000067805 */ /* 0x000fc8000001ff00 */
[----:B------:R-:W0:Y:S02]  /*64c0*/  I2F.F64.U16 R4, R4 ;  /* 0x0000000400047312 */ /* 0x000e240000101800 */
[----:B0-----:R0:W-:Y:S01]  /*64d0*/  STG.E.128 desc[UR36][R8.64], R4 ;  /* 0x0000000408007986 */ /* 0x0011e2000c101d24 */
[----:B------:R-:W-:Y:S05]  /*64e0*/  BRA `(.L_x_24324) ;  /* 0x0000000800847947 */ /* 0x000fea0003800000 */
.L_x_24332:
        /* <DEDUP_REMOVED lines=22> */
.L_x_24337:
[----:B------:R-:W-:Y:S05]  /*6650*/  BSYNC B0 ;  /* 0x0000000000007941 */ /* 0x000fea0003800000 */
.L_x_24336:
[----:B------:R-:W-:-:S05]  /*6660*/  LOP3.LUT R5, R0, R5, RZ, 0xfc, !PT ;  /* 0x0000000500057212 */ /* 0x000fca00078efcff */
[----:B------:R0:W-:Y:S01]  /*6670*/  STG.E.U8 desc[UR36][R8.64], R5 ;  /* 0x0000000508007986 */ /* 0x0001e2000c101124 */
[----:B------:R-:W-:Y:S05]  /*6680*/  BRA `(.L_x_24324) ;  /* 0x00000008001c7947 */ /* 0x000fea0003800000 */
.L_x_24335:
        /* <DEDUP_REMOVED lines=14> */
.L_x_24339:
[----:B------:R-:W-:Y:S01]  /*6770*/  IMAD.MOV.U32 R0, RZ, RZ, 0x7f ;  /* 0x0000007fff007424 */ /* 0x000fe200078e00ff */
[----:B------:R-:W-:-:S04]  /*6780*/  ISETP.GT.U32.AND P0, PT, R3, 0x7f800000, PT ;  /* 0x7f8000000300780c */ /* 0x000fc80003f04070 */
[----:B------:R-:W-:-:S09]  /*6790*/  SEL R0, R0, 0x7c, P0 ;  /* 0x0000007c00007807 */ /* 0x000fd20000000000 */
.L_x_24340:
[----:B------:R-:W-:Y:S05]  /*67a0*/  BSYNC B0 ;  /* 0x0000000000007941 */ /* 0x000fea0003800000 */
.L_x_24338:
[----:B------:R-:W-:-:S04]  /*67b0*/  LOP3.LUT R3, R17, 0x80000000, RZ, 0xc0, !PT ;  /* 0x8000000011037812 */ /* 0x000fc800078ec0ff */
[----:B------:R-:W-:-:S04]  /*67c0*/  SHF.R.U32.HI R3, RZ, 0x18, R3 ;  /* 0x00000018ff037819 */ /* 0x000fc80000011603 */
[----:B------:R-:W-:-:S05]  /*67d0*/  LOP3.LUT R3, R0, R3, RZ, 0xfc, !PT ;  /* 0x0000000300037212 */ /* 0x000fca00078efcff */
[----:B------:R0:W-:Y:S01]  /*67e0*/  STG.E.U8 desc[UR36][R8.64], R3 ;  /* 0x0000000308007986 */ /* 0x0001e2000c101124 */
[----:B------:R-:W-:Y:S05]  /*67f0*/  BRA `(.L_x_24324) ;  /* 0x0000000400c07947 */ /* 0x000fea0003800000 */
.L_x_24334:
[----:B------:R-:W-:-:S04]  /*6800*/  LOP3.LUT R17, R17, 0xff, RZ, 0xc0, !PT ;  /* 0x000000ff11117812 */ /* 0x000fc800078ec0ff */
[----:B------:R-:W0:Y:S02]  /*6810*/  I2F.U16 R0, R17 ;  /* 0x0000001100007306 */ /* 0x000e240000101000 */
[----:B0-----:R-:W-:-:S05]  /*6820*/  F2FP.BF16.F32.PACK_AB R0, RZ, R0 ;  /* 0x00000000ff00723e */ /* 0x001fca00000010ff */
[----:B------:R0:W-:Y:S01]  /*6830*/  STG.E.U16 desc[UR36][R8.64], R0 ;  /* 0x0000000008007986 */ /* 0x0001e2000c101524 */
[----:B------:R-:W-:Y:S05]  /*6840*/  BRA `(.L_x_24324) ;  /* 0x0000000400ac7947 */ /* 0x000fea0003800000 */
.L_x_24331:
        /* <DEDUP_REMOVED lines=11> */
.L_x_24343:
        /* <DEDUP_REMOVED lines=18> */
.L_x_24346:
[----:B------:R-:W-:-:S04]  /*6a20*/  LOP3.LUT R3, R17, 0x80000000, RZ, 0xc0, !PT ;  /* 0x8000000011037812 */ /* 0x000fc800078ec0ff */
[----:B------:R-:W-:-:S04]  /*6a30*/  SHF.R.U32.HI R3, RZ, 0x18, R3 ;  /* 0x00000018ff037819 */ /* 0x000fc80000011603 */
[----:B------:R-:W-:-:S04]  /*6a40*/  LOP3.LUT R0, R0, R3, RZ, 0xfc, !PT ;  /* 0x0000000300007212 */ /* 0x000fc800078efcff */
[----:B------:R-:W-:-:S07]  /*6a50*/  PRMT R4, R0, 0x7610, R4 ;  /* 0x0000761000047816 */ /* 0x000fce0000000004 */
.L_x_24345:
[----:B------:R-:W-:Y:S05]  /*6a60*/  BSYNC B0 ;  /* 0x0000000000007941 */ /* 0x000fea0003800000 */
.L_x_24344:
[----:B------:R0:W-:Y:S01]  /*6a70*/  STG.E.U8 desc[UR36][R8.64], R4 ;  /* 0x0000000408007986 */ /* 0x0001e2000c101124 */
[----:B------:R-:W-:Y:S05]  /*6a80*/  BRA `(.L_x_24324) ;  /* 0x00000004001c7947 */ /* 0x000fea0003800000 */
.L_x_24342:
        /* <DEDUP_REMOVED lines=18> */
.L_x_24349:
[----:B------:R-:W-:-:S04]  /*6bb0*/  LOP3.LUT R3, R17, 0x80000000, RZ, 0xc0, !PT ;  /* 0x8000000011037812 */ /* 0x000fc800078ec0ff */
[----:B------:R-:W-:-:S04]  /*6bc0*/  SHF.R.U32.HI R3, RZ, 0x18, R3 ;  /* 0x00000018ff037819 */ /* 0x000fc80000011603 */
[----:B------:R-:W-:-:S04]  /*6bd0*/  LOP3.LUT R0, R0, R3, RZ, 0xfc, !PT ;  /* 0x0000000300007212 */ /* 0x000fc800078efcff */
[----:B------:R-:W-:-:S07]  /*6be0*/  PRMT R4, R0, 0x7610, R4 ;  /* 0x0000761000047816 */ /* 0x000fce0000000004 */
.L_x_24348:
[----:B------:R-:W-:Y:S05]  /*6bf0*/  BSYNC B0 ;  /* 0x0000000000007941 */ /* 0x000fea0003800000 */
.L_x_24347:
[----:B------:R0:W-:Y:S01]  /*6c00*/  STG.E.U8 desc[UR36][R8.64], R4 ;  /* 0x0000000408007986 */ /* 0x0001e2000c101124 */
[----:B------:R-:W-:Y:S05]  /*6c10*/  BRA `(.L_x_24324) ;  /* 0x0000000000b87947 */ /* 0x000fea0003800000 */
.L_x_24341:
        /* <DEDUP_REMOVED lines=23> */
.L_x_24323:
        /* <DEDUP_REMOVED lines=16> */
.L_x_24352:
[----:B------:R-:W-:Y:S05]  /*6e90*/  BRA `(.L_x_24324) ;  /* 0x0000000000187947 */ /* 0x000fea0003800000 */
.L_x_24351:
[----:B------:R-:W-:Y:S01]  /*6ea0*/  LOP3.LUT R4, R17, 0xff, RZ, 0xc0, !PT ;  /* 0x000000ff11047812 */ /* 0x000fe200078ec0ff */
[----:B------:R-:W-:-:S05]  /*6eb0*/  IMAD.MOV.U32 R5, RZ, RZ, RZ ;  /* 0x000000ffff057224 */ /* 0x000fca00078e00ff */
[----:B------:R0:W-:Y:S01]  /*6ec0*/  STG.E.64 desc[UR36][R8.64], R4 ;  /* 0x0000000408007986 */ /* 0x0001e2000c101b24 */
[----:B------:R-:W-:Y:S05]  /*6ed0*/  BRA `(.L_x_24324) ;  /* 0x0000000000087947 */ /* 0x000fea0003800000 */
.L_x_24350:
[----:B------:R-:W-:-:S05]  /*6ee0*/  LOP3.LUT R17, R17, 0xff, RZ, 0xc0, !PT ;  /* 0x000000ff11117812 */ /* 0x000fca00078ec0ff */
[----:B------:R0:W-:Y:S02]  /*6ef0*/  STG.E desc[UR36][R8.64], R17 ;  /* 0x0000001108007986 */ /* 0x0001e4000c101924 */
.L_x_24324:
[----:B------:R-:W-:-:S07]  /*6f00*/  VIADD R2, R2, 0x80 ;  /* 0x0000008002027836 */ /* 0x000fce0000000000 */
.L_x_24284:
[----:B------:R-:W-:Y:S05]  /*6f10*/  BSYNC B6 ;  /* 0x0000000000067941 */ /* 0x000fea0003800000 */
.L_x_24283:
[----:B------:R-:W-:-:S13]  /*6f20*/  ISETP.GE.AND P0, PT, R2, R22, PT ;  /* 0x000000160200720c */ /* 0x000fda0003f06270 */
[----:B------:R-:W-:Y:S05]  /*6f30*/  @P0 EXIT ;  /* 0x000000000000094d */ /* 0x000fea0003800000 */
[----:B0123--:R-:W0:Y:S01]  /*6f40*/  LDC.64 R4, c[0x0][0x220] ;  /* 0x00008800ff047b82 */ /* 0x00fe220000000a00 */
[----:B------:R-:W-:Y:S01]  /*6f50*/  PRMT R0, R19, 0x9910, RZ ;  /* 0x0000991013007816 */ /* 0x000fe200000000ff */
[----:B------:R-:W-:Y:S01]  /*6f60*/  IMAD R2, R23, 0x200, R2 ;  /* 0x0000020017027824 */ /* 0x000fe200078e0202 */
[----:B------:R-:W-:Y:S02]  /*6f70*/  ULDC UR4, c[0x0][0x240] ;  /* 0x0000900000047ab9 */ /* 0x000fe40000000800 */
[----:B------:R-:W-:Y:S01]  /*6f80*/  ISETP.GT.AND P1, PT, R0, 0x9, PT ;  /* 0x000000090000780c */ /* 0x000fe20003f24270 */
[----:B----4-:R-:W-:-:S05]  /*6f90*/  IMAD R3, R2, UR4, RZ ;  /* 0x0000000402037c24 */ /* 0x010fca000f8e02ff */
        /* <DEDUP_REMOVED lines=13> */
.L_x_24356:
[----:B------:R-:W-:Y:S01]  /*7070*/  STG.E.U8 desc[UR36][R2.64], R16 ;  /* 0x0000001002007986 */ /* 0x000fe2000c101124 */
[----:B------:R-:W-:Y:S05]  /*7080*/  EXIT ;  /* 0x000000000000794d */ /* 0x000fea0003800000 */
.L_x_24355:
        /* <DEDUP_REMOVED lines=10> */
.L_x_24359:
[----:B------:R-:W-:-:S05]  /*7130*/  LOP3.LUT R5, R16, 0xff, RZ, 0xc0, !PT ;  /* 0x000000ff10057812 */ /* 0x000fca00078ec0ff */
[----:B------:R-:W-:Y:S01]  /*7140*/  STG.E desc[UR36][R2.64], R5 ;  /* 0x0000000502007986 */ /* 0x000fe2000c101924 */
[----:B------:R-:W-:Y:S05]  /*7150*/  EXIT ;  /* 0x000000000000794d */ /* 0x000fea0003800000 */
.L_x_24358:
[----:B------:R-:W-:-:S05]  /*7160*/  LOP3.LUT R5, R16, 0xff, RZ, 0xc0, !PT ;  /* 0x000000ff10057812 */ /* 0x000fca00078ec0ff */
[----:B------:R-:W-:Y:S01]  /*7170*/  STG.E.U16 desc[UR36][R2.64], R5 ;  /* 0x0000000502007986 */ /* 0x000fe2000c101524 */
[----:B------:R-:W-:Y:S05]  /*7180*/  EXIT ;  /* 0x000000000000794d */ /* 0x000fea0003800000 */
.L_x_24354:
        /* <DEDUP_REMOVED lines=10> */
.L_x_24361:
[----:B------:R-:W-:-:S04]  /*7230*/  LOP3.LUT R16, R16, 0xff, RZ, 0xc0, !PT ;  /* 0x000000ff10107812 */ /* 0x000fc800078ec0ff */
[----:B------:R-:W0:Y:S02]  /*7240*/  I2F.U16 R0, R16 ;  /* 0x0000001000007306 */ /* 0x000e240000101000 */
[----:B0-----:R-:W-:-:S05]  /*7250*/  F2FP.F16.F32.PACK_AB R0, RZ, R0 ;  /* 0x00000000ff00723e */ /* 0x001fca00000000ff */
[----:B------:R-:W-:Y:S01]  /*7260*/  STG.E.U16 desc[UR36][R2.64], R0 ;  /* 0x0000000002007986 */ /* 0x000fe2000c101524 */
[----:B------:R-:W-:Y:S05]  /*7270*/  EXIT ;  /* 0x000000000000794d */ /* 0x000fea0003800000 */
.L_x_24360:
        /* <DEDUP_REMOVED lines=11> */
.L_x_24363:
[----:B------:R-:W-:-:S06]  /*7330*/  LOP3.LUT R16, R16, 0xff, RZ, 0xc0, !PT ;  /* 0x000000ff10107812 */ /* 0x000fcc00078ec0ff */
[----:B------:R-:W0:Y:S02]  /*7340*/  I2F.U16 R16, R16 ;  /* 0x0000001000107306 */ /* 0x000e240000101000 */
[----:B0-----:R-:W-:-:S04]  /*7350*/  F2FP.F16.F32.PACK_AB R5, RZ, R16 ;  /* 0x00000010ff05723e */ /* 0x001fc800000000ff */
[----:B------:R-:W-:-:S05]  /*7360*/  PRMT R5, R5, 0x5410, RZ ;  /* 0x0000541005057816 */ /* 0x000fca00000000ff */
[----:B------:R-:W-:Y:S01]  /*7370*/  STG.E desc[UR36][R2.64], R5 ;  /* 0x0000000502007986 */ /* 0x000fe2000c101924 */
[----:B------:R-:W-:Y:S05]  /*7380*/  EXIT ;  /* 0x000000000000794d */ /* 0x000fea0003800000 */
.L_x_24362:
[----:B------:R-:W-:-:S06]  /*7390*/  LOP3.LUT R4, R16, 0xff, RZ, 0xc0, !PT ;  /* 0x000000ff10047812 */ /* 0x000fcc00078ec0ff */
[----:B------:R-:W0:Y:S02]  /*73a0*/  I2F.F64.U16 R4, R4 ;  /* 0x0000000400047312 */ /* 0x000e240000101800 */
[----:B0-----:R-:W-:Y:S01]  /*73b0*/  STG.E.64 desc[UR36][R2.64], R4 ;  /* 0x0000000402007986 */ /* 0x001fe2000c101b24 */
[----:B------:R-:W-:Y:S05]  /*73c0*/  EXIT ;  /* 0x000000000000794d */ /* 0x000fea0003800000 */
.L_x_24353:
        /* <DEDUP_REMOVED lines=12> */
.L_x_24366:
[----:B------:R-:W-:Y:S02]  /*7490*/  LOP3.LUT R4, R16, 0xff, RZ, 0xc0, !PT ;  /* 0x000000ff10047812 */ /* 0x000fe400078ec0ff */
[----:B------:R-:W-:-:S04]  /*74a0*/  CS2R R6, SRZ ;  /* 0x0000000000067805 */ /* 0x000fc8000001ff00 */
[----:B------:R-:W0:Y:S02]  /*74b0*/  I2F.F64.U16 R4, R4 ;  /* 0x0000000400047312 */ /* 0x000e240000101800 */
[----:B0-----:R-:W-:Y:S01]  /*74c0*/  STG.E.128 desc[UR36][R2.64], R4 ;  /* 0x0000000402007986 */ /* 0x001fe2000c101d24 */
[----:B------:R-:W-:Y:S05]  /*74d0*/  EXIT ;  /* 0x000000000000794d */ /* 0x000fea0003800000 */
.L_x_24365:
        /* <DEDUP_REMOVED lines=22> */
.L_x_24370:
[----:B------:R-:W-:Y:S05]  /*7640*/  BSYNC B0 ;  /* 0x0000000000007941 */ /* 0x000fea0003800000 */
.L_x_24369:
[----:B------:R-:W-:-:S05]  /*7650*/  LOP3.LUT R5, R0, R5, RZ, 0xfc, !PT ;  /* 0x0000000500057212 */ /* 0x000fca00078efcff */
[----:B------:R-:W-:Y:S01]  /*7660*/  STG.E.U8 desc[UR36][R2.64], R5 ;  /* 0x0000000502007986 */ /* 0x000fe2000c101124 */
[----:B------:R-:W-:Y:S05]  /*7670*/  EXIT ;  /* 0x000000000000794d */ /* 0x000fea0003800000 */
.L_x_24368:
        /* <DEDUP_REMOVED lines=14> */
.L_x_24372:
[----:B------:R-:W-:Y:S01]  /*7760*/  IMAD.MOV.U32 R0, RZ, RZ, 0x7f ;  /* 0x0000007fff007424 */ /* 0x000fe200078e00ff */
[----:B------:R-:W-:-:S04]  /*7770*/  ISETP.GT.U32.AND P0, PT, R4, 0x7f800000, PT ;  /* 0x7f8000000400780c */ /* 0x000fc80003f04070 */
[----:B------:R-:W-:-:S09]  /*7780*/  SEL R0, R0, 0x7c, P0 ;  /* 0x0000007c00007807 */ /* 0x000fd20000000000 */
.L_x_24373:
[----:B------:R-:W-:Y:S05]  /*7790*/  BSYNC B0 ;  /* 0x0000000000007941 */ /* 0x000fea0003800000 */
.L_x_24371:
[----:B------:R-:W-:-:S04]  /*77a0*/  LOP3.LUT R4, R5, 0x80000000, RZ, 0xc0, !PT ;  /* 0x8000000005047812 */ /* 0x000fc800078ec0ff */
[----:B------:R-:W-:-:S04]  /*77b0*/  SHF.R.U32.HI R5, RZ, 0x18, R4 ;  /* 0x00000018ff057819 */ /* 0x000fc80000011604 */
[----:B------:R-:W-:-:S05]  /*77c0*/  LOP3.LUT R5, R0, R5, RZ, 0xfc, !PT ;  /* 0x0000000500057212 */ /* 0x000fca00078efcff */
[----:B------:R-:W-:Y:S01]  /*77d0*/  STG.E.U8 desc[UR36][R2.64], R5 ;  /* 0x0000000502007986 */ /* 0x000fe2000c101124 */
[----:B------:R-:W-:Y:S05]  /*77e0*/  EXIT ;  /* 0x000000000000794d */ /* 0x000fea0003800000 */
.L_x_24367:
[----:B------:R-:W-:-:S04]  /*77f0*/  LOP3.LUT R16, R16, 0xff, RZ, 0xc0, !PT ;  /* 0x000000ff10107812 */ /* 0x000fc800078ec0ff */
[----:B------:R-:W0:Y:S02]  /*7800*/  I2F.U16 R0, R16 ;  /* 0x0000001000007306 */ /* 0x000e240000101000 */
[----:B0-----:R-:W-:-:S05]  /*7810*/  F2FP.BF16.F32.PACK_AB R0, RZ, R0 ;  /* 0x00000000ff00723e */ /* 0x001fca00000010ff */
[----:B------:R-:W-:Y:S01]  /*7820*/  STG.E.U16 desc[UR36][R2.64], R0 ;  /* 0x0000000002007986 */ /* 0x000fe2000c101524 */
[----:B------:R-:W-:Y:S05]  /*7830*/  EXIT ;  /* 0x000000000000794d */ /* 0x000fea0003800000 */
.L_x_24364:
        /* <DEDUP_REMOVED lines=11> */
.L_x_24376:
        /* <DEDUP_REMOVED lines=18> */
.L_x_24379:
[----:B------:R-:W-:-:S04]  /*7a10*/  LOP3.LUT R0, R7, 0x80000000, RZ, 0xc0, !PT ;  /* 0x8000000007007812 */ /* 0x000fc800078ec0ff */
[----:B------:R-:W-:-:S04]  /*7a20*/  SHF.R.U32.HI R5, RZ, 0x18, R0 ;  /* 0x00000018ff057819 */ /* 0x000fc80000011600 */
[----:B------:R-:W-:-:S04]  /*7a30*/  LOP3.LUT R4, R4, R5, RZ, 0xfc, !PT ;  /* 0x0000000504047212 */ /* 0x000fc800078efcff */
[----:B------:R-:W-:-:S07]  /*7a40*/  PRMT R0, R4, 0x7610, R0 ;  /* 0x0000761004007816 */ /* 0x000fce0000000000 */
.L_x_24378:
[----:B------:R-:W-:Y:S05]  /*7a50*/  BSYNC B0 ;  /* 0x0000000000007941 */ /* 0x000fea0003800000 */
.L_x_24377:
[----:B------:R-:W-:Y:S01]  /*7a60*/  STG.E.U8 desc[UR36][R2.64], R0 ;  /* 0x0000000002007986 */ /* 0x000fe2000c101124 */
[----:B------:R-:W-:Y:S05]  /*7a70*/  EXIT ;  /* 0x000000000000794d */ /* 0x000fea0003800000 */
.L_x_24375:
        /* <DEDUP_REMOVED lines=18> */
.L_x_24382:
[----:B------:R-:W-:-:S04]  /*7ba0*/  LOP3.LUT R0, R7, 0x80000000, RZ, 0xc0, !PT ;  /* 0x8000000007007812 */ /* 0x000fc800078ec0ff */
[----:B------:R-:W-:-:S04]  /*7bb0*/  SHF.R.U32.HI R5, RZ, 0x18, R0 ;  /* 0x00000018ff057819 */ /* 0x000fc80000011600 */
[----:B------:R-:W-:-:S04]  /*7bc0*/  LOP3.LUT R4, R4, R5, RZ, 0xfc, !PT ;  /* 0x0000000504047212 */ /* 0x000fc800078efcff */
[----:B------:R-:W-:-:S07]  /*7bd0*/  PRMT R0, R4, 0x7610, R0 ;  /* 0x0000761004007816 */ /* 0x000fce0000000000 */
.L_x_24381:
[----:B------:R-:W-:Y:S05]  /*7be0*/  BSYNC B0 ;  /* 0x0000000000007941 */ /* 0x000fea0003800000 */
.L_x_24380:
[----:B------:R-:W-:Y:S01]  /*7bf0*/  STG.E.U8 desc[UR36][R2.64], R0 ;  /* 0x0000000002007986 */ /* 0x000fe2000c101124 */
[----:B------:R-:W-:Y:S05]  /*7c00*/  EXIT ;  /* 0x000000000000794d */ /* 0x000fea0003800000 */
.L_x_24374:
        /* <DEDUP_REMOVED lines=23> */
.L_x_24357:
        /* <DEDUP_REMOVED lines=16> */
.L_x_24385:
[----:B------:R-:W-:Y:S05]  /*7e80*/  EXIT ;  /* 0x000000000000794d */ /* 0x000fea0003800000 */
.L_x_24384:
[----:B------:R-:W-:Y:S01]  /*7e90*/  LOP3.LUT R16, R16, 0xff, RZ, 0xc0, !PT ;  /* 0x000000ff10107812 */ /* 0x000fe200078ec0ff */
[----:B------:R-:W-:-:S05]  /*7ea0*/  IMAD.MOV.U32 R17, RZ, RZ, RZ ;  /* 0x000000ffff117224 */ /* 0x000fca00078e00ff */
[----:B------:R-:W-:Y:S01]  /*7eb0*/  STG.E.64 desc[UR36][R2.64], R16 ;  /* 0x0000001002007986 */ /* 0x000fe2000c101b24 */
[----:B------:R-:W-:Y:S05]  /*7ec0*/  EXIT ;  /* 0x000000000000794d */ /* 0x000fea0003800000 */
.L_x_24383:
[----:B------:R-:W-:-:S05]  /*7ed0*/  LOP3.LUT R5, R16, 0xff, RZ, 0xc0, !PT ;  /* 0x000000ff10057812 */ /* 0x000fca00078ec0ff */
[----:B------:R-:W-:Y:S01]  /*7ee0*/  STG.E desc[UR36][R2.64], R5 ;  /* 0x0000000502007986 */ /* 0x000fe2000c101924 */
[----:B------:R-:W-:Y:S05]  /*7ef0*/  EXIT ;  /* 0x000000000000794d */ /* 0x000fea0003800000 */
.L_x_24386:
        /* <DEDUP_REMOVED lines=16> */
.L_x_71807:


//--------------------- .text._ZN2at6native18elementwise_kernelILi128ELi4EZNS0_22gpu_kernel_impl_nocastIZNS0_50_GLOBAL__N__2680c7bb_12_PowKernel_cu_7dd49032_316829pow_tensor_scalar_kernel_implIhhEEvRNS_18TensorIteratorBaseET0_EUlhE0_EEvS6_RKT_EUliE_EEviT1_ --------------------------
	.section	.text._ZN2at6native18elementwise_kernelILi128ELi4EZNS0_22gpu_kernel_impl_nocastIZNS0_50_GLOBAL__N__2680c7bb_12_PowKernel_cu_7dd49032_316829pow_tensor_scalar_kernel_implIhhEEvRNS_18TensorIteratorBaseET0_EUlhE0_EEvS6_RKT_EUliE_EEviT1_,"ax",@progbits
	.align	128
        .global         _ZN2at6native18elementwise_kernelILi128ELi4EZNS0_22gpu_kernel_impl_nocastIZNS0_50_GLOBAL__N__2680c7bb_12_PowKernel_cu_7dd49032_316829pow_tensor_scalar_kernel_implIhhEEvRNS_18TensorIteratorBaseET0_EUlhE0_EEvS6_RKT_EUliE_EEviT1_
        .type           _ZN2at6native18elementwise_kernelILi128ELi4EZNS0_22gpu_kernel_impl_nocastIZNS0_50_GLOBAL__N__2680c7bb_12_PowKernel_cu_7dd49032_316829pow_tensor_scalar_kernel_implIhhEEvRNS_18TensorIteratorBaseET0_EUlhE0_EEvS6_RKT_EUliE_EEviT1_,@function
        .size           _ZN2at6native18elementwise_kernelILi128ELi4EZNS0_22gpu_kernel_impl_nocastIZNS0_50_GLOBAL__N__2680c7bb_12_PowKernel_cu_7dd49032_316829pow_tensor_scalar_kernel_implIhhEEvRNS_18TensorIteratorBaseET0_EUlhE0_EEvS6_RKT_EUliE_EEviT1_,(.L_x_71808 - _ZN2at6native18elementwise_kernelILi128ELi4EZNS0_22gpu_kernel_impl_nocastIZNS0_50_GLOBAL__N__2680c7bb_12_PowKernel_cu_7dd49032_316829pow_tensor_scalar_kernel_implIhhEEvRNS_18TensorIteratorBaseET0_EUlhE0_EEvS6_RKT_EUliE_EEviT1_)
        .other          _ZN2at6native18elementwise_kernelILi128ELi4EZNS0_22gpu_kernel_impl_nocastIZNS0_50_GLOBAL__N__2680c7bb_12_PowKernel_cu_7dd49032_316829pow_tensor_scalar_kernel_implIhhEEvRNS_18TensorIteratorBaseET0_EUlhE0_EEvS6_RKT_EUliE_EEviT1_,@"STO_CUDA_ENTRY STV_DEFAULT"
_ZN2at6native18elementwise_kernelILi128ELi4EZNS0_22gpu_kernel_impl_nocastIZNS0_50_GLOBAL__N__2680c7bb_12_PowKernel_cu_7dd49032_316829pow_tensor_scalar_kernel_implIhhEEvRNS_18TensorIteratorBaseET0_EUlhE0_EEvS6_RKT_EUliE_EEviT1_:
.text._ZN2at6native18elementwise_kernelILi128ELi4EZNS0_22gpu_kernel_impl_nocastIZNS0_50_GLOBAL__N__2680c7bb_12_PowKernel_cu_7dd49032_316829pow_tensor_scalar_kernel_implIhhEEvRNS_18TensorIteratorBaseET0_EUlhE0_EEvS6_RKT_EUliE_EEviT1_:
        /* <DEDUP_REMOVED lines=311> */
.L_x_24389:
        /* <DEDUP_REMOVED lines=12> */
.L_x_24388:
[----:B------:R-:W-:Y:S05]  /*1430*/  BSYNC B0 ;  /* 0x0000000000007941 */ /* 0x000fea0003800000 */
.L_x_24387:
        /* <DEDUP_REMOVED lines=305> */
.L_x_24392:
        /* <DEDUP_REMOVED lines=316> */
.L_x_24393:
        /* <DEDUP_REMOVED lines=12> */
.L_x_24391:
[----:B------:R-:W-:Y:S05]  /*3bd0*/  BSYNC B0 ;  /* 0x0000000000007941 */ /* 0x000fea0003800000 */
.L_x_24390:
        /* <DEDUP_REMOVED lines=304> */
.L_x_24394:
        /* <DEDUP_REMOVED lines=12> */
.L_x_24395:
        /* <DEDUP_REMOVED lines=14> */
.L_x_71808:


//--------------------- .text._ZN2at6native27unrolled_elementwise_kernelIZNS0_50_GLOBAL__N__2680c7bb_12_PowKernel_cu_7dd49032_316829pow_tensor_scalar_kernel_implIhhEEvRNS_18TensorIteratorBaseET0_EUlhE0_St5arrayIPcLm2EELi4E23TrivialOffsetCalculatorILi1EjESC_NS0_6memory15LoadWithoutCastENSD_16StoreWithoutCastEEEviT_S6_T2_T3_T4_T5_ --------------------------
	.section	.text._ZN2at6native27unrolled_elementwise_kernelIZNS0_50_GLOBAL__N__2680c7bb_12_PowKernel_cu_7dd49032_316829pow_tensor_scalar_kernel_implIhhEEvRNS_18TensorIteratorBaseET0_EUlhE0_St5arrayIPcLm2EELi4E23TrivialOffsetCalculatorILi1EjESC_NS0_6memory15LoadWithoutCastENSD_16StoreWithoutCastEEEviT_S6_T2_T3_T4_T5_,"ax",@progbits
	.align	128
        .global         _ZN2at6native27unrolled_elementwise_kernelIZNS0_50_GLOBAL__N__2680c7bb_12_PowKernel_cu_7dd49032_316829pow_tensor_scalar_kernel_implIhhEEvRNS_18TensorIteratorBaseET0_EUlhE0_St5arrayIPcLm2EELi4E23TrivialOffsetCalculatorILi1EjESC_NS0_6memory15LoadWithoutCastENSD_16StoreWithoutCastEEEviT_S6_T2_T3_T4_T5_
        .type           _ZN2at6native27unrolled_elementwise_kernelIZNS0_50_GLOBAL__N__2680c7bb_12_PowKernel_cu_7dd49032_316829pow_tensor_scalar_kernel_implIhhEEvRNS_18TensorIteratorBaseET0_EUlhE0_St5arrayIPcLm2EELi4E23TrivialOffsetCalculatorILi1EjESC_NS0_6memory15LoadWithoutCastENSD_16StoreWithoutCastEEEviT_S6_T2_T3_T4_T5_,@function
        .size           _ZN2at6native27unrolled_elementwise_kernelIZNS0_50_GLOBAL__N__2680c7bb_12_PowKernel_cu_7dd49032_316829pow_tensor_scalar_kernel_implIhhEEvRNS_18TensorIteratorBaseET0_EUlhE0_St5arrayIPcLm2EELi4E23TrivialOffsetCalculatorILi1EjESC_NS0_6memory15LoadWithoutCastENSD_16StoreWithoutCastEEEviT_S6_T2_T3_T4_T5_,(.L_x_71809 - _ZN2at6native27unrolled_elementwise_kernelIZNS0_50_GLOBAL__N__2680c7bb_12_PowKernel_cu_7dd49032_316829pow_tensor_scalar_kernel_implIhhEEvRNS_18TensorIteratorBaseET0_EUlhE0_St5arrayIPcLm2EELi4E23TrivialOffsetCalculatorILi1EjESC_NS0_6memory15LoadWithoutCastENSD_16StoreWithoutCastEEEviT_S6_T2_T3_T4_T5_)
        .other          _ZN2at6native27unrolled_elementwise_kernelIZNS0_50_GLOBAL__N__2680c7bb_12_PowKernel_cu_7dd49032_316829pow_tensor_scalar_kernel_implIhhEEvRNS_18TensorIteratorBaseET0_EUlhE0_St5arrayIPcLm2EELi4E23TrivialOffsetCalculatorILi1EjESC_NS0_6memory15LoadWithoutCastENSD_16StoreWithoutCastEEEviT_S6_T2_T3_T4_T5_,@"STO_CUDA_ENTRY STV_DEFAULT"
_ZN2at6native27unrolled_elementwise_kernelIZNS0_50_GLOBAL__N__2680c7bb_12_PowKernel_cu_7dd49032_316829pow_tensor_scalar_kernel_implIhhEEvRNS_18TensorIteratorBaseET0_EUlhE0_St5arrayIPcLm2EELi4E23TrivialOffsetCalculatorILi1EjESC_NS0_6memory15LoadWithoutCastENSD_16StoreWithoutCastEEEviT_S6_T2_T3_T4_T5_:
.text._ZN2at6native27unrolled_elementwise_kernelIZNS0_50_GLOBAL__N__2680c7bb_12_PowKernel_cu_7dd49032_316829pow_tensor_scalar_kernel_implIhhEEvRNS_18TensorIteratorBaseET0_EUlhE0_St5arrayIPcLm2EELi4E23TrivialOffsetCalculatorILi1EjESC_NS0_6memory15LoadWithoutCastENSD_16StoreWithoutCastEEEviT_S6_T2_T3_T4_T5_:
        /* <DEDUP_REMOVED lines=50> */
.L_x_24397:
[----:B------:R-:W-:Y:S05]  /*0320*/  BSYNC B0 ;  /* 0x0000000000007941 */ /* 0x000fea0003800000 */
.L_x_24396:
        /* <DEDUP_REMOVED lines=25> */
.L_x_24399:
[----:B------:R-:W-:Y:S05]  /*04c0*/  BSYNC B0 ;  /* 0x0000000000007941 */ /* 0x000fea0003800000 */
.L_x_24398:
        /* <DEDUP_REMOVED lines=12> */
.L_x_24400:
        /* <DEDUP_REMOVED lines=15> */
.L_x_71809:


//--------------------- .text._ZN2at6native29vectorized_elementwise_kernelILi2EZNS0_50_GLOBAL__N__2680c7bb_12_PowKernel_cu_7dd49032_316829pow_tensor_scalar_kernel_implIhhEEvRNS_18TensorIteratorBaseET0_EUlhE0_St5arrayIPcLm2EEEEviS6_T1_ --------------------------
	.section	.text._ZN2at6native29vectorized_elementwise_kernelILi2EZNS0_50_GLOBAL__N__2680c7bb_12_PowKernel_cu_7dd49032_316829pow_tensor_scalar_kernel_implIhhEEvRNS_18TensorIteratorBaseET0_EUlhE0_St5arrayIPcLm2EEEEviS6_T1_,"ax",@progbits
	.align	128
        .global         _ZN2at6native29vectorized_elementwise_kernelILi2EZNS0_50_GLOBAL__N__2680c7bb_12_PowKernel_cu_7dd49032_316829pow_tensor_scalar_kernel_implIhhEEvRNS_18TensorIteratorBaseET0_EUlhE0_St5arrayIPcLm2EEEEviS6_T1_
        .type           _ZN2at6native29vectorized_elementwise_kernelILi2EZNS0_50_GLOBAL__N__2680c7bb_12_PowKernel_cu_7dd49032_316829pow_tensor_scalar_kernel_implIhhEEvRNS_18TensorIteratorBaseET0_EUlhE0_St5arrayIPcLm2EEEEviS6_T1_,@function
        .size           _ZN2at6native29vectorized_elementwise_kernelILi2EZNS0_50_GLOBAL__N__2680c7bb_12_PowKernel_cu_7dd49032_316829pow_tensor_scalar_kernel_implIhhEEvRNS_18TensorIteratorBaseET0_EUlhE0_St5arrayIPcLm2EEEEviS6_T1_,(.L_x_71810 - _ZN2at6native29vectorized_elementwise_kernelILi2EZNS0_50_GLOBAL__N__2680c7bb_12_PowKernel_cu_7dd49032_316829pow_tensor_scalar_kernel_implIhhEEvRNS_18TensorIteratorBaseET0_EUlhE0_St5arrayIPcLm2EEEEviS6_T1_)
        .other          _ZN2at6native29vectorized_elementwise_kernelILi2EZNS0_50_GLOBAL__N__2680c7bb_12_PowKernel_cu_7dd49032_316829pow_tensor_scalar_kernel_implIhhEEvRNS_18TensorIteratorBaseET0_EUlhE0_St5arrayIPcLm2EEEEviS6_T1_,@"STO_CUDA_ENTRY STV_DEFAULT"
_ZN2at6native29vectorized_elementwise_kernelILi2EZNS0_50_GLOBAL__N__2680c7bb_12_PowKernel_cu_7dd49032_316829pow_tensor_scalar_kernel_implIhhEEvRNS_18TensorIteratorBaseET0_EUlhE0_St5arrayIPcLm2EEEEviS6_T1_:
.text._ZN2at6native29vectorized_elementwise_kernelILi2EZNS0_50_GLOBAL__N__2680c7bb_12_PowKernel_cu_7dd49032_316829pow_tensor_scalar_kernel_implIhhEEvRNS_18TensorIteratorBaseET0_EUlhE0_St5arrayIPcLm2EEEEviS6_T1_:
        /* <DEDUP_REMOVED lines=68> */
.L_x_24401:
        /* <DEDUP_REMOVED lines=77> */
.L_x_24403:
[----:B------:R-:W-:Y:S05]  /*0910*/  BSYNC B0 ;  /* 0x0000000000007941 */ /* 0x000fea0003800000 */
.L_x_24402:
        /* <DEDUP_REMOVED lines=26> */
.L_x_24406:
        /* <DEDUP_REMOVED lines=12> */
.L_x_24407:
        /* <DEDUP_REMOVED lines=12> */
.L_x_24408:
        /* <DEDUP_REMOVED lines=13> */
.L_x_24409:
[----:B------:R-:W-:-:S13]  /*0d10*/  ISETP.GE.AND P0, PT, R15, R0, PT ;  /* 0x000000000f00720c */ /* 0x000fda0003f06270 */
[----:B------:R-:W-:Y:S05]  /*0d20*/  @P0 BREAK B1 ;  /* 0x0000000000010942 */ /* 0x000fea0003800000 */
[----:B------:R-:W-:Y:S05]  /*0d30*/  @P0 BRA `(.L_x_24410) ;  /* 0x00000000002c0947 */ /* 0x000fea0003800000 */
[----:B------:R-:W-:Y:S05]  /*0d40*/  BSYNC B1 ;  /* 0x0000000000017941 */ /* 0x000fea0003800000 */
.L_x_24405:
        /* <DEDUP_REMOVED lines=10> */
.L_x_24410:
[----:B------:R-:W-:Y:S05]  /*0df0*/  BSYNC B0 ;  /* 0x0000000000007941 */ /* 0x000fea0003800000 */
.L_x_24404:
        /* <DEDUP_REMOVED lines=13> */
.L_x_24411:
        /* <DEDUP_REMOVED lines=11> */
.L_x_71810:


//--------------------- .text._ZN2at6native29vectorized_elementwise_kernelILi4EZNS0_50_GLOBAL__N__2680c7bb_12_PowKernel_cu_7dd49032_316829pow_tensor_scalar_kernel_implIhhEEvRNS_18TensorIteratorBaseET0_EUlhE0_St5arrayIPcLm2EEEEviS6_T1_ --------------------------
	.section	.text._ZN2at6native29vectorized_elementwise_kernelILi4EZNS0_50_GLOBAL__N__2680c7bb_12_PowKernel_cu_7dd49032_316829pow_tensor_scalar_kernel_implIhhEEvRNS_18TensorIteratorBaseET0_EUlhE0_St5arrayIPcLm2EEEEviS6_T1_,"ax",@progbits
	.align	128
        .global         _ZN2at6native29vectorized_elementwise_kernelILi4EZNS0_50_GLOBAL__N__2680c7bb_12_PowKernel_cu_7dd49032_316829pow_tensor_scalar_kernel_implIhhEEvRNS_18TensorIteratorBaseET0_EUlhE0_St5arrayIPcLm2EEEEviS6_T1_
        .type           _ZN2at6native29vectorized_elementwise_kernelILi4EZNS0_50_GLOBAL__N__2680c7bb_12_PowKernel_cu_7dd49032_316829pow_tensor_scalar_kernel_implIhhEEvRNS_18TensorIteratorBaseET0_EUlhE0_St5arrayIPcLm2EEEEviS6_T1_,@function
        .size           _ZN2at6native29vectorized_elementwise_kernelILi4EZNS0_50_GLOBAL__N__2680c7bb_12_PowKernel_cu_7dd49032_316829pow_tensor_scalar_kernel_implIhhEEvRNS_18TensorIteratorBaseET0_EUlhE0_St5arrayIPcLm2EEEEviS6_T1_,(.L_x_71811 - _ZN2at6native29vectorized_elementwise_kernelILi4EZNS0_50_GLOBAL__N__2680c7bb_12_PowKernel_cu_7dd49032_316829pow_tensor_scalar_kernel_implIhhEEvRNS_18TensorIteratorBaseET0_EUlhE0_St5arrayIPcLm2EEEEviS6_T1_)
        .other          _ZN2at6native29vectorized_elementwise_kernelILi4EZNS0_50_GLOBAL__N__2680c7bb_12_PowKernel_cu_7dd49032_316829pow_tensor_scalar_kernel_implIhhEEvRNS_18TensorIteratorBaseET0_EUlhE0_St5arrayIPcLm2EEEEviS6_T1_,@"STO_CUDA_ENTRY STV_DEFAULT"
_ZN2at6native29vectorized_elementwise_kernelILi4EZNS0_50_GLOBAL__N__2680c7bb_12_PowKernel_cu_7dd49032_316829pow_tensor_scalar_kernel_implIhhEEvRNS_18TensorIteratorBaseET0_EUlhE0_St5arrayIPcLm2EEEEviS6_T1_:
.text._ZN2at6native29vectorized_elementwise_kernelILi4EZNS0_50_GLOBAL__N__2680c7bb_12_PowKernel_cu_7dd49032_316829pow_tensor_scalar_kernel_implIhhEEvRNS_18TensorIteratorBaseET0_EUlhE0_St5arrayIPcLm2EEEEviS6_T1_:
        /* <DEDUP_REMOVED lines=66> */
.L_x_24412:
        /* <DEDUP_REMOVED lines=77> */
.L_x_24414:
[----:B------:R-:W-:Y:S05]  /*08f0*/  BSYNC B0 ;  /* 0x0000000000007941 */ /* 0x000fea0003800000 */
.L_x_24413:
        /* <DEDUP_REMOVED lines=26> */
.L_x_24417:
        /* <DEDUP_REMOVED lines=12> */
.L_x_24418:
        /* <DEDUP_REMOVED lines=12> */
.L_x_24419:
        /* <DEDUP_REMOVED lines=13> */
.L_x_24420:
[----:B------:R-:W-:-:S13]  /*0cf0*/  ISETP.GE.AND P0, PT, R15, R0, PT ;  /* 0x000000000f00720c */ /* 0x000fda0003f06270 */
[----:B------:R-:W-:Y:S05]  /*0d00*/  @P0 BREAK B1 ;  /* 0x0000000000010942 */ /* 0x000fea0003800000 */
[----:B------:R-:W-:Y:S05]  /*0d10*/  @P0 BRA `(.L_x_24421) ;  /* 0x00000000002c0947 */ /* 0x000fea0003800000 */
[----:B------:R-:W-:Y:S05]  /*0d20*/  BSYNC B1 ;  /* 0x0000000000017941 */ /* 0x000fea0003800000 */
.L_x_24416:
        /* <DEDUP_REMOVED lines=10> */
.L_x_24421:
[----:B------:R-:W-:Y:S05]  /*0dd0*/  BSYNC B0 ;  /* 0x0000000000007941 */ /* 0x000fea0003800000 */
.L_x_24415:
        /* <DEDUP_REMOVED lines=13> */
.L_x_24422:
        /* <DEDUP_REMOVED lines=13> */
.L_x_71811:


//--------------------- .text._ZN2at6native29vectorized_elementwise_kernelILi8EZNS0_50_GLOBAL__N__2680c7bb_12_PowKernel_cu_7dd49032_316829pow_tensor_scalar_kernel_implIhhEEvRNS_18TensorIteratorBaseET0_EUlhE0_St5arrayIPcLm2EEEEviS6_T1_ --------------------------
	.section	.text._ZN2at6native29vectorized_elementwise_kernelILi8EZNS0_50_GLOBAL__N__2680c7bb_12_PowKernel_cu_7dd49032_316829pow_tensor_scalar_kernel_implIhhEEvRNS_18TensorIteratorBaseET0_EUlhE0_St5arrayIPcLm2EEEEviS6_T1_,"ax",@progbits
	.align	128
        .global         _ZN2at6native29vectorized_elementwise_kernelILi8EZNS0_50_GLOBAL__N__2680c7bb_12_PowKernel_cu_7dd49032_316829pow_tensor_scalar_kernel_implIhhEEvRNS_18TensorIteratorBaseET0_EUlhE0_St5arrayIPcLm2EEEEviS6_T1_
        .type           _ZN2at6native29vectorized_elementwise_kernelILi8EZNS0_50_GLOBAL__N__2680c7bb_12_PowKernel_cu_7dd49032_316829pow_tensor_scalar_kernel_implIhhEEvRNS_18TensorIteratorBaseET0_EUlhE0_St5arrayIPcLm2EEEEviS6_T1_,@function
        .size           _ZN2at6native29vectorized_elementwise_kernelILi8EZNS0_50_GLOBAL__N__2680c7bb_12_PowKernel_cu_7dd49032_316829pow_tensor_scalar_kernel_implIhhEEvRNS_18TensorIteratorBaseET0_EUlhE0_St5arrayIPcLm2EEEEviS6_T1_,(.L_x_71812 - _ZN2at6native29vectorized_elementwise_kernelILi8EZNS0_50_GLOBAL__N__2680c7bb_12_PowKernel_cu_7dd49032_316829pow_tensor_scalar_kernel_implIhhEEvRNS_18TensorIteratorBaseET0_EUlhE0_St5arrayIPcLm2EEEEviS6_T1_)
        .other          _ZN2at6native29vectorized_elementwise_kernelILi8EZNS0_50_GLOBAL__N__2680c7bb_12_PowKernel_cu_7dd49032_316829pow_tensor_scalar_kernel_implIhhEEvRNS_18TensorIteratorBaseET0_EUlhE0_St5arrayIPcLm2EEEEviS6_T1_,@"STO_CUDA_ENTRY STV_DEFAULT"
_ZN2at6native29vectorized_elementwise_kernelILi8EZNS0_50_GLOBAL__N__2680c7bb_12_PowKernel_cu_7dd49032_316829pow_tensor_scalar_kernel_implIhhEEvRNS_18TensorIteratorBaseET0_EUlhE0_St5arrayIPcLm2EEEEviS6_T1_:
.text._ZN2at6native29vectorized_elementwise_kernelILi8EZNS0_50_GLOBAL__N__2680c7bb_12_PowKernel_cu_7dd49032_316829pow_tensor_scalar_kernel_implIhhEEvRNS_18TensorIteratorBaseET0_EUlhE0_St5arrayIPcLm2EEEEviS6_T1_:
        /* <DEDUP_REMOVED lines=87> */
.L_x_24423:
        /* <DEDUP_REMOVED lines=77> */
.L_x_24425:
[----:B------:R-:W-:Y:S05]  /*0a40*/  BSYNC B0 ;  /* 0x0000000000007941 */ /* 0x000fea0003800000 */
.L_x_24424:
        /* <DEDUP_REMOVED lines=26> */
.L_x_24428:
        /* <DEDUP_REMOVED lines=12> */
.L_x_24429:
        /* <DEDUP_REMOVED lines=12> */
.L_x_24430:
        /* <DEDUP_REMOVED lines=13> */
.L_x_24431:
[----:B------:R-:W-:-:S13]  /*0e40*/  ISETP.GE.AND P0, PT, R15, R0, PT ;  /* 0x000000000f00720c */ /* 0x000fda0003f06270 */
[----:B------:R-:W-:Y:S05]  /*0e50*/  @P0 BREAK B1 ;  /* 0x0000000000010942 */ /* 0x000fea0003800000 */
[----:B------:R-:W-:Y:S05]  /*0e60*/  @P0 BRA `(.L_x_24432) ;  /* 0x00000000002c0947 */ /* 0x000fea0003800000 */
[----:B------:R-:W-:Y:S05]  /*0e70*/  BSYNC B1 ;  /* 0x0000000000017941 */ /* 0x000fea0003800000 */
.L_x_24427:
        /* <DEDUP_REMOVED lines=10> */
.L_x_24432:
[----:B------:R-:W-:Y:S05]  /*0f20*/  BSYNC B0 ;  /* 0x0000000000007941 */ /* 0x000fea0003800000 */
.L_x_24426:
        /* <DEDUP_REMOVED lines=13> */
.L_x_24433:
        /* <DEDUP_REMOVED lines=16> */
.L_x_71812:


//--------------------- .text._ZN2at6native18elementwise_kernelILi128ELi4EZNS0_15gpu_kernel_implIZNS0_50_GLOBAL__N__2680c7bb_12_PowKernel_cu_7dd49032_316829pow_tensor_scalar_kernel_implIhhEEvRNS_18TensorIteratorBaseET0_EUlhE_EEvS6_RKT_EUliE_EEviT1_ --------------------------
	.section	.text._ZN2at6native18elementwise_kernelILi128ELi4EZNS0_15gpu_kernel_implIZNS0_50_GLOBAL__N__2680c7bb_12_PowKernel_cu_7dd49032_316829pow_tensor_scalar_kernel_implIhhEEvRNS_18TensorIteratorBaseET0_EUlhE_EEvS6_RKT_EUliE_EEviT1_,"ax",@progbits
	.align	128
        .global         _ZN2at6native18elementwise_kernelILi128ELi4EZNS0_15gpu_kernel_implIZNS0_50_GLOBAL__N__2680c7bb_12_PowKernel_cu_7dd49032_316829pow_tensor_scalar_kernel_implIhhEEvRNS_18TensorIteratorBaseET0_EUlhE_EEvS6_RKT_EUliE_EEviT1_
        .type           _ZN2at6native18elementwise_kernelILi128ELi4EZNS0_15gpu_kernel_implIZNS0_50_GLOBAL__N__2680c7bb_12_PowKernel_cu_7dd49032_316829pow_tensor_scalar_kernel_implIhhEEvRNS_18TensorIteratorBaseET0_EUlhE_EEvS6_RKT_EUliE_EEviT1_,@function
        .size           _ZN2at6native18elementwise_kernelILi128ELi4EZNS0_15gpu_kernel_implIZNS0_50_GLOBAL__N__2680c7bb_12_PowKernel_cu_7dd49032_316829pow_tensor_scalar_kernel_implIhhEEvRNS_18TensorIteratorBaseET0_EUlhE_EEvS6_RKT_EUliE_EEviT1_,(.L_x_71813 - _ZN2at6native18elementwise_kernelILi128ELi4EZNS0_15gpu_kernel_implIZNS0_50_GLOBAL__N__2680c7bb_12_PowKernel_cu_7dd49032_316829pow_tensor_scalar_kernel_implIhhEEvRNS_18TensorIteratorBaseET0_EUlhE_EEvS6_RKT_EUliE_EEviT1_)
        .other          _ZN2at6native18elementwise_kernelILi128ELi4EZNS0_15gpu_kernel_implIZNS0_50_GLOBAL__N__2680c7bb_12_PowKernel_cu_7dd49032_316829pow_tensor_scalar_kernel_implIhhEEvRNS_18TensorIteratorBaseET0_EUlhE_EEvS6_RKT_EUliE_EEviT1_,@"STO_CUDA_ENTRY STV_DEFAULT"
_ZN2at6native18elementwise_kernelILi128ELi4EZNS0_15gpu_kernel_implIZNS0_50_GLOBAL__N__2680c7bb_12_PowKernel_cu_7dd49032_316829pow_tensor_scalar_kernel_implIhhEEvRNS_18TensorIteratorBaseET0_EUlhE_EEvS6_RKT_EUliE_EEviT1_:
.text._ZN2at6native18elementwise_kernelILi128ELi4EZNS0_15gpu_kernel_implIZNS0_50_GLOBAL__N__2680c7bb_12_PowKernel_cu_7dd49032_316829pow_tensor_scalar_kernel_implIhhEEvRNS_18TensorIteratorBaseET0_EUlhE_EEvS6_RKT_EUliE_EEviT1_:
        /* <DEDUP_REMOVED lines=313> */
.L_x_24436:
        /* <DEDUP_REMOVED lines=20> */
.L_x_24440:
[----:B------:R0:W5:Y:S01]  /*14d0*/  LDG.E.U8 R0, desc[UR36][R4.64] ;  /* 0x0000002404007981 */ /* 0x000162000c1e1100 */
[----:B------:R-:W-:Y:S05]  /*14e0*/  BRA `(.L_x_24442) ;  /* 0x0000000c00647947 */ /* 0x000fea0003800000 */
.L_x_24439:
        /* <DEDUP_REMOVED lines=8> */
.L_x_24444:
[----:B------:R3:W5:Y:S01]  /*1570*/  LDG.E.U8 R0, desc[UR36][R4.64] ;  /* 0x0000002404007981 */ /* 0x000762000c1e1100 */
[----:B------:R-:W-:Y:S05]  /*1580*/  BRA `(.L_x_24442) ;  /* 0x0000000c003c7947 */ /* 0x000fea0003800000 */
.L_x_24443:
[----:B------:R0:W5:Y:S01]  /*1590*/  LDG.E.U16 R0, desc[UR36][R4.64] ;  /* 0x0000002404007981 */ /* 0x000162000c1e1500 */
[----:B------:R-:W-:Y:S05]  /*15a0*/  BRA `(.L_x_24442) ;  /* 0x0000000c00347947 */ /* 0x000fea0003800000 */
.L_x_24438:
        /* <DEDUP_REMOVED lines=10> */
.L_x_24446:
[----:B------:R-:W2:Y:S02]  /*1650*/  LDG.E.U16 R2, desc[UR36][R4.64] ;  /* 0x0000002404027981 */ /* 0x000ea4000c1e1500 */
[----:B--2---:R-:W-:-:S06]  /*1660*/  HADD2.F32 R2, -RZ, R2.H0_H0 ;  /* 0x20000002ff027230 */ /* 0x004fcc0000004100 */
[----:B------:R-:W0:Y:S02]  /*1670*/  F2I.S64.TRUNC R2, R2 ;  /* 0x0000000200027311 */ /* 0x000e24000020d900 */
[----:B0-----:R-:W-:Y:S01]  /*1680*/  PRMT R0, R2, 0x7610, R0 ;  /* 0x0000761002007816 */ /* 0x001fe20000000000 */
[----:B------:R-:W-:Y:S06]  /*1690*/  BRA `(.L_x_24442) ;  /* 0x0000000800f87947 */ /* 0x000fec0003800000 */
.L_x_24445:
        /* <DEDUP_REMOVED lines=10> */
.L_x_24448:
[----:B------:R-:W2:Y:S02]  /*1740*/  LDG.E.U16 R4, desc[UR36][R4.64] ;  /* 0x0000002404047981 */ /* 0x000ea4000c1e1500 */
[----:B--2---:R-:W-:-:S06]  /*1750*/  HADD2.F32 R2, -RZ, R4.H0_H0 ;  /* 0x20000004ff027230 */ /* 0x004fcc0000004100 */
[----:B------:R-:W0:Y:S02]  /*1760*/  F2I.S64.TRUNC R2, R2 ;  /* 0x0000000200027311 */ /* 0x000e24000020d900 */
[----:B0-----:R-:W-:Y:S01]  /*1770*/  PRMT R0, R2, 0x7610, R0 ;  /* 0x0000761002007816 */ /* 0x001fe20000000000 */
[----:B------:R-:W-:Y:S06]  /*1780*/  BRA `(.L_x_24442) ;  /* 0x0000000800bc7947 */ /* 0x000fec0003800000 */
.L_x_24447:
[----:B------:R-:W2:Y:S02]  /*1790*/  LDG.E.64 R2, desc[UR36][R4.64] ;  /* 0x0000002404027981 */ /* 0x000ea4000c1e1b00 */
[----:B--2---:R-:W0:Y:S02]  /*17a0*/  F2I.S64.F64.TRUNC R2, R2 ;  /* 0x0000000200027311 */ /* 0x004e24000030d900 */
[----:B0-----:R-:W-:Y:S01]  /*17b0*/  PRMT R0, R2, 0x7610, R0 ;  /* 0x0000761002007816 */ /* 0x001fe20000000000 */
[----:B------:R-:W-:Y:S06]  /*17c0*/  BRA `(.L_x_24442) ;  /* 0x0000000800ac7947 */ /* 0x000fec0003800000 */
.L_x_24437:
        /* <DEDUP_REMOVED lines=12> */
.L_x_24451:
[----:B------:R-:W2:Y:S02]  /*1890*/  LDG.E.64 R4, desc[UR36][R4.64] ;  /* 0x0000002404047981 */ /* 0x000ea4000c1e1b00 */
[----:B--2---:R-:W0:Y:S02]  /*18a0*/  F2I.S64.F64.TRUNC R2, R4 ;  /* 0x0000000400027311 */ /* 0x004e24000030d900 */
[----:B0-----:R-:W-:Y:S01]  /*18b0*/  PRMT R0, R2, 0x7610, R0 ;  /* 0x0000761002007816 */ /* 0x001fe20000000000 */
[----:B------:R-:W-:Y:S06]  /*18c0*/  BRA `(.L_x_24442) ;  /* 0x00000008006c7947 */ /* 0x000fec0003800000 */
.L_x_24450:
        /* <DEDUP_REMOVED lines=28> */
.L_x_24453:
        /* <DEDUP_REMOVED lines=15> */
.L_x_24452:
[----:B------:R-:W2:Y:S02]  /*1b80*/  LDG.E.U16 R2, desc[UR36][R4.64] ;  /* 0x0000002404027981 */ /* 0x000ea4000c1e1500 */
[----:B--2---:R-:W-:-:S06]  /*1b90*/  IMAD.U32 R2, R2, 0x10000, RZ ;  /* 0x0001000002027824 */ /* 0x004fcc00078e00ff */
[----:B------:R-:W0:Y:S02]  /*1ba0*/  F2I.S64.TRUNC R2, R2 ;  /* 0x0000000200027311 */ /* 0x000e24000020d900 */
[----:B0-----:R-:W-:Y:S01]  /*1bb0*/  PRMT R0, R2, 0x7610, R0 ;  /* 0x0000761002007816 */ /* 0x001fe20000000000 */
[----:B------:R-:W-:Y:S06]  /*1bc0*/  BRA `(.L_x_24442) ;  /* 0x0000000400ac7947 */ /* 0x000fec0003800000 */
.L_x_24449:
        /* <DEDUP_REMOVED lines=10> */
.L_x_24456:
        /* <DEDUP_REMOVED lines=21> */
.L_x_24460:
[----:B------:R-:W-:Y:S05]  /*1dc0*/  BSYNC B1 ;  /* 0x0000000000017941 */ /* 0x000fea0003800000 */
.L_x_24459:
[----:B------:R-:W-:Y:S01]  /*1dd0*/  IMAD.SHL.U32 R2, R2, 0x100000, RZ ;  /* 0x0010000002027824 */ /* 0x000fe200078e00ff */
[----:B------:R-:W-:-:S04]  /*1de0*/  LEA R3, R0, 0x3b800000, 0x17 ;  /* 0x3b80000000037811 */ /* 0x000fc800078eb8ff */
[----:B------:R-:W-:-:S07]  /*1df0*/  LOP3.LUT R2, R3, R2, R4, 0xfe, !PT ;  /* 0x0000000203027212 */ /* 0x000fce00078efe04 */
.L_x_24458:
[----:B------:R-:W-:Y:S05]  /*1e00*/  BSYNC B0 ;  /* 0x0000000000007941 */ /* 0x000fea0003800000 */
.L_x_24457:
[----:B------:R-:W0:Y:S02]  /*1e10*/  F2I.S64.TRUNC R2, R2 ;  /* 0x0000000200027311 */ /* 0x000e24000020d900 */
[----:B0-----:R-:W-:Y:S01]  /*1e20*/  PRMT R0, R2, 0x7610, R0 ;  /* 0x0000761002007816 */ /* 0x001fe20000000000 */
[----:B------:R-:W-:Y:S06]  /*1e30*/  BRA `(.L_x_24442) ;  /* 0x0000000400107947 */ /* 0x000fec0003800000 */
.L_x_24455:
        /* <DEDUP_REMOVED lines=21> */
.L_x_24464:
[----:B------:R-:W-:Y:S05]  /*1f90*/  BSYNC B1 ;  /* 0x0000000000017941 */ /* 0x000fea0003800000 */
.L_x_24463:
[----:B------:R-:W-:Y:S01]  /*1fa0*/  IMAD.SHL.U32 R2, R2, 0x200000, RZ ;  /* 0x0020000002027824 */ /* 0x000fe200078e00ff */
[----:B------:R-:W-:-:S04]  /*1fb0*/  LEA R3, R0, 0x37800000, 0x17 ;  /* 0x3780000000037811 */ /* 0x000fc800078eb8ff */
[----:B------:R-:W-:-:S07]  /*1fc0*/  LOP3.LUT R2, R3, R2, R4, 0xfe, !PT ;  /* 0x0000000203027212 */ /* 0x000fce00078efe04 */
.L_x_24462:
[----:B------:R-:W-:Y:S05]  /*1fd0*/  BSYNC B0 ;  /* 0x0000000000007941 */ /* 0x000fea0003800000 */
.L_x_24461:
[----:B------:R-:W0:Y:S02]  /*1fe0*/  F2I.S64.TRUNC R2, R2 ;  /* 0x0000000200027311 */ /* 0x000e24000020d900 */
[----:B0-----:R-:W-:Y:S01]  /*1ff0*/  PRMT R0, R2, 0x7610, R0 ;  /* 0x0000761002007816 */ /* 0x001fe20000000000 */
[----:B------:R-:W-:Y:S06]  /*2000*/  BRA `(.L_x_24442) ;  /* 0x00000000009c7947 */ /* 0x000fec0003800000 */
.L_x_24454:
        /* <DEDUP_REMOVED lines=14> */
.L_x_24468:
[----:B------:R-:W-:Y:S05]  /*20f0*/  BSYNC B0 ;  /* 0x0000000000007941 */ /* 0x000fea0003800000 */
.L_x_24467:
[----:B------:R-:W0:Y:S02]  /*2100*/  F2I.S64.TRUNC R2, R2 ;  /* 0x0000000200027311 */ /* 0x000e24000020d900 */
[----:B0-----:R-:W-:Y:S01]  /*2110*/  PRMT R0, R2, 0x7610, R0 ;  /* 0x0000761002007816 */ /* 0x001fe20000000000 */
[----:B------:R-:W-:Y:S06]  /*2120*/  BRA `(.L_x_24442) ;  /* 0x0000000000547947 */ /* 0x000fec0003800000 */
.L_x_24441:
        /* <DEDUP_REMOVED lines=16> */
.L_x_24469:
[----:B------:R-:W-:Y:S01]  /*2230*/  PRMT R0, RZ, 0x7610, R0 ;  /* 0x00007610ff007816 */ /* 0x000fe20000000000 */
[----:B------:R-:W-:Y:S06]  /*2240*/  BRA `(.L_x_24442) ;  /* 0x00000000000c7947 */ /* 0x000fec0003800000 */
.L_x_24466:
[----:B------:R2:W5:Y:S01]  /*2250*/  LDG.E.U8 R0, desc[UR36][R4.64] ;  /* 0x0000002404007981 */ /* 0x000562000c1e1100 */
[----:B------:R-:W-:Y:S05]  /*2260*/  BRA `(.L_x_24442) ;  /* 0x0000000000047947 */ /* 0x000fea0003800000 */
.L_x_24465:
[----:B------:R1:W5:Y:S02]  /*2270*/  LDG.E.U8 R0, desc[UR36][R4.64] ;  /* 0x0000002404007981 */ /* 0x000364000c1e1100 */
.L_x_24442:
        /* <DEDUP_REMOVED lines=16> */
.L_x_24473:
[----:B------:R3:W-:Y:S01]  /*2380*/  STG.E.U8 desc[UR36][R16.64], R3 ;  /* 0x0000000310007986 */ /* 0x0007e2000c101124 */
[----:B------:R-:W-:Y:S05]  /*2390*/  BRA `(.L_x_24475) ;  /* 0x0000000c00987947 */ /* 0x000fea0003800000 */
.L_x_24472:
        /* <DEDUP_REMOVED lines=10> */
.L_x_24477:
[----:B------:R-:W-:-:S05]  /*2440*/  LOP3.LUT R3, R3, 0xff, RZ, 0xc0, !PT ;  /* 0x000000ff03037812 */ /* 0x000fca00078ec0ff */
[----:B------:R1:W-:Y:S01]  /*2450*/  STG.E desc[UR36][R16.64], R3 ;  /* 0x0000000310007986 */ /* 0x0003e2000c101924 */
[----:B------:R-:W-:Y:S05]  /*2460*/  BRA `(.L_x_24475) ;  /* 0x0000000c00647947 */ /* 0x000fea0003800000 */
.L_x_24476:
[----:B------:R-:W-:-:S05]  /*2470*/  LOP3.LUT R3, R3, 0xff, RZ, 0xc0, !PT ;  /* 0x000000ff03037812 */ /* 0x000fca00078ec0ff */
[----:B------:R2:W-:Y:S01]  /*2480*/  STG.E.U16 desc[UR36][R16.64], R3 ;  /* 0x0000000310007986 */ /* 0x0005e2000c101524 */
[----:B------:R-:W-:Y:S05]  /*2490*/  BRA `(.L_x_24475) ;  /* 0x0000000c00587947 */ /* 0x000fea0003800000 */
.L_x_24471:
        /* <DEDUP_REMOVED lines=10> */
.L_x_24479:
[----:B------:R-:W-:-:S04]  /*2540*/  LOP3.LUT R3, R3, 0xff, RZ, 0xc0, !PT ;  /* 0x000000ff03037812 */ /* 0x000fc800078ec0ff */
[----:B------:R-:W0:Y:S02]  /*2550*/  I2F.U16 R0, R3 ;  /* 0x0000000300007306 */ /* 0x000e240000101000 */
[----:B0-----:R-:W-:-:S05]  /*2560*/  F2FP.F16.F32.PACK_AB R0, RZ, R0 ;  /* 0x00000000ff00723e */ /* 0x001fca00000000ff */
[----:B------:R0:W-:Y:S01]  /*2570*/  STG.E.U16 desc[UR36][R16.64], R0 ;  /* 0x0000000010007986 */ /* 0x0001e2000c101524 */
[----:B------:R-:W-:Y:S05]  /*2580*/  BRA `(.L_x_24475) ;  /* 0x0000000c001c7947 */ /* 0x000fea0003800000 */
.L_x_24478:
        /* <DEDUP_REMOVED lines=11> */
.L_x_24481:
[----:B------:R-:W-:-:S06]  /*2640*/  LOP3.LUT R3, R3, 0xff, RZ, 0xc0, !PT ;  /* 0x000000ff03037812 */ /* 0x000fcc00078ec0ff */
[----:B------:R-:W0:Y:S02]  /*2650*/  I2F.U16 R3, R3 ;  /* 0x0000000300037306 */ /* 0x000e240000101000 */
[----:B0-----:R-:W-:-:S04]  /*2660*/  F2FP.F16.F32.PACK_AB R3, RZ, R3 ;  /* 0x00000003ff03723e */ /* 0x001fc800000000ff */
[----:B------:R-:W-:-:S05]  /*2670*/  PRMT R3, R3, 0x5410, RZ ;  /* 0x0000541003037816 */ /* 0x000fca00000000ff */
[----:B------:R0:W-:Y:S01]  /*2680*/  STG.E desc[UR36][R16.64], R3 ;  /* 0x0000000310007986 */ /* 0x0001e2000c101924 */
[----:B------:R-:W-:Y:S05]  /*2690*/  BRA `(.L_x_24475) ;  /* 0x0000000800d87947 */ /* 0x000fea0003800000 */
.L_x_24480:
[----:B------:R-:W-:-:S06]  /*26a0*/  LOP3.LUT R3, R3, 0xff, RZ, 0xc0, !PT ;  /* 0x000000ff03037812 */ /* 0x000fcc00078ec0ff */
[----:B------:R-:W0:Y:S02]  /*26b0*/  I2F.F64.U16 R2, R3 ;  /* 0x0000000300027312 */ /* 0x000e240000101800 */
[----:B0-----:R0:W-:Y:S01]  /*26c0*/  STG.E.64 desc[UR36][R16.64], R2 ;  /* 0x0000000210007986 */ /* 0x0011e2000c101b24 */
[----:B------:R-:W-:Y:S05]  /*26d0*/  BRA `(.L_x_24475) ;  /* 0x0000000800c87947 */ /* 0x000fea0003800000 */
.L_x_24470:
        /* <DEDUP_REMOVED lines=12> */
.L_x_24484:
[----:B------:R-:W-:Y:S02]  /*27a0*/  LOP3.LUT R4, R3, 0xff, RZ, 0xc0, !PT ;  /* 0x000000ff03047812 */ /* 0x000fe400078ec0ff */
[----:B------:R-:W-:-:S04]  /*27b0*/  CS2R R6, SRZ ;  /* 0x0000000000067805 */ /* 0x000fc8000001ff00 */
[----:B------:R-:W0:Y:S02]  /*27c0*/  I2F.F64.U16 R4, R4 ;  /* 0x0000000400047312 */ /* 0x000e240000101800 */
[----:B0-----:R0:W-:Y:S01]  /*27d0*/  STG.E.128 desc[UR36][R16.64], R4 ;  /* 0x0000000410007986 */ /* 0x0011e2000c101d24 */
[----:B------:R-:W-:Y:S05]  /*27e0*/  BRA `(.L_x_24475) ;  /* 0x0000000800847947 */ /* 0x000fea0003800000 */
.L_x_24483:
        /* <DEDUP_REMOVED lines=22> */
.L_x_24488:
[----:B------:R-:W-:Y:S05]  /*2950*/  BSYNC B0 ;  /* 0x0000000000007941 */ /* 0x000fea0003800000 */
.L_x_24487:
[----:B------:R-:W-:-:S05]  /*2960*/  LOP3.LUT R3, R0, R3, RZ, 0xfc, !PT ;  /* 0x0000000300037212 */ /* 0x000fca00078efcff */
[----:B------:R0:W-:Y:S01]  /*2970*/  STG.E.U8 desc[UR36][R16.64], R3 ;  /* 0x0000000310007986 */ /* 0x0001e2000c101124 */
[----:B------:R-:W-:Y:S05]  /*2980*/  BRA `(.L_x_24475) ;  /* 0x00000008001c7947 */ /* 0x000fea0003800000 */
.L_x_24486:
        /* <DEDUP_REMOVED lines=14> */
.L_x_24490:
[----:B------:R-:W-:Y:S01]  /*2a70*/  IMAD.MOV.U32 R0, RZ, RZ, 0x7f ;  /* 0x0000007fff007424 */ /* 0x000fe200078e00ff */
[----:B------:R-:W-:-:S04]  /*2a80*/  ISETP.GT.U32.AND P0, PT, R2, 0x7f800000, PT ;  /* 0x7f8000000200780c */ /* 0x000fc80003f04070 */
[----:B------:R-:W-:-:S09]  /*2a90*/  SEL R0, R0, 0x7c, P0 ;  /* 0x0000007c00007807 */ /* 0x000fd20000000000 */
.L_x_24491:
[----:B------:R-:W-:Y:S05]  /*2aa0*/  BSYNC B0 ;  /* 0x0000000000007941 */ /* 0x000fea0003800000 */
.L_x_24489:
[----:B------:R-:W-:-:S04]  /*2ab0*/  LOP3.LUT R2, R3, 0x80000000, RZ, 0xc0, !PT ;  /* 0x8000000003027812 */ /* 0x000fc800078ec0ff */
[----:B------:R-:W-:-:S04]  /*2ac0*/  SHF.R.U32.HI R3, RZ, 0x18, R2 ;  /* 0x00000018ff037819 */ /* 0x000fc80000011602 */
[----:B------:R-:W-:-:S05]  /*2ad0*/  LOP3.LUT R3, R0, R3, RZ, 0xfc, !PT ;  /* 0x0000000300037212 */ /* 0x000fca00078efcff */
[----:B------:R0:W-:Y:S01]  /*2ae0*/  STG.E.U8 desc[UR36][R16.64], R3 ;  /* 0x0000000310007986 */ /* 0x0001e2000c101124 */
[----:B------:R-:W-:Y:S05]  /*2af0*/  BRA `(.L_x_24475) ;  /* 0x0000000400c07947 */ /* 0x000fea0003800000 */
.L_x_24485:
[----:B------:R-:W-:-:S04]  /*2b00*/  LOP3.LUT R3, R3, 0xff, RZ, 0xc0, !PT ;  /* 0x000000ff03037812 */ /* 0x000fc800078ec0ff */
[----:B------:R-:W0:Y:S02]  /*2b10*/  I2F.U16 R0, R3 ;  /* 0x0000000300007306 */ /* 0x000e240000101000 */
[----:B0-----:R-:W-:-:S05]  /*2b20*/  F2FP.BF16.F32.PACK_AB R0, RZ, R0 ;  /* 0x00000000ff00723e */ /* 0x001fca00000010ff */
[----:B------:R0:W-:Y:S01]  /*2b30*/  STG.E.U16 desc[UR36][R16.64], R0 ;  /* 0x0000000010007986 */ /* 0x0001e2000c101524 */
[----:B------:R-:W-:Y:S05]  /*2b40*/  BRA `(.L_x_24475) ;  /* 0x0000000400ac7947 */ /* 0x000fea0003800000 */
.L_x_24482:
        /* <DEDUP_REMOVED lines=11> */
.L_x_24494:
        /* <DEDUP_REMOVED lines=18> */
.L_x_24497:
[----:B------:R-:W-:-:S04]  /*2d20*/  LOP3.LUT R2, R3, 0x80000000, RZ, 0xc0, !PT ;  /* 0x8000000003027812 */ /* 0x000fc800078ec0ff */
[----:B------:R-:W-:-:S04]  /*2d30*/  SHF.R.U32.HI R3, RZ, 0x18, R2 ;  /* 0x00000018ff037819 */ /* 0x000fc80000011602 */
[----:B------:R-:W-:-:S04]  /*2d40*/  LOP3.LUT R0, R0, R3, RZ, 0xfc, !PT ;  /* 0x0000000300007212 */ /* 0x000fc800078efcff */
[----:B------:R-:W-:-:S07]  /*2d50*/  PRMT R8, R0, 0x7610, R8 ;  /* 0x0000761000087816 */ /* 0x000fce0000000008 */
.L_x_24496:
[----:B------:R-:W-:Y:S05]  /*2d60*/  BSYNC B0 ;  /* 0x0000000000007941 */ /* 0x000fea0003800000 */
.L_x_24495:
[----:B------:R0:W-:Y:S01]  /*2d70*/  STG.E.U8 desc[UR36][R16.64], R8 ;  /* 0x0000000810007986 */ /* 0x0001e2000c101124 */
[----:B------:R-:W-:Y:S05]  /*2d80*/  BRA `(.L_x_24475) ;  /* 0x00000004001c7947 */ /* 0x000fea0003800000 */
.L_x_24493:
        /* <DEDUP_REMOVED lines=18> */
.L_x_24500:
[----:B------:R-:W-:-:S04]  /*2eb0*/  LOP3.LUT R2, R3, 0x80000000, RZ, 0xc0, !PT ;  /* 0x8000000003027812 */ /* 0x000fc800078ec0ff */
[----:B------:R-:W-:-:S04]  /*2ec0*/  SHF.R.U32.HI R3, RZ, 0x18, R2 ;  /* 0x00000018ff037819 */ /* 0x000fc80000011602 */
[----:B------:R-:W-:-:S04]  /*2ed0*/  LOP3.LUT R0, R0, R3, RZ, 0xfc, !PT ;  /* 0x0000000300007212 */ /* 0x000fc800078efcff */
[----:B------:R-:W-:-:S07]  /*2ee0*/  PRMT R8, R0, 0x7610, R8 ;  /* 0x0000761000087816 */ /* 0x000fce0000000008 */
.L_x_24499:
[----:B------:R-:W-:Y:S05]  /*2ef0*/  BSYNC B0 ;  /* 0x0000000000007941 */ /* 0x000fea0003800000 */
.L_x_24498:
[----:B------:R0:W-:Y:S01]  /*2f00*/  STG.E.U8 desc[UR36][R16.64], R8 ;  /* 0x0000000810007986 */ /* 0x0001e2000c101124 */
[----:B------:R-:W-:Y:S05]  /*2f10*/  BRA `(.L_x_24475) ;  /* 0x0000000000b87947 */ /* 0x000fea0003800000 */
.L_x_24492:
        /* <DEDUP_REMOVED lines=23> */
.L_x_24474:
        /* <DEDUP_REMOVED lines=16> */
.L_x_24503:
[----:B------:R-:W-:Y:S05]  /*3190*/  BRA `(.L_x_24475) ;  /* 0x0000000000187947 */ /* 0x000fea0003800000 */
.L_x_24502:
[----:B------:R-:W-:Y:S01]  /*31a0*/  LOP3.LUT R2, R3, 0xff, RZ, 0xc0, !PT ;  /* 0x000000ff03027812 */ /* 0x000fe200078ec0ff */
[----:B------:R-:W-:-:S05]  /*31b0*/  IMAD.MOV.U32 R3, RZ, RZ, RZ ;  /* 0x000000ffff037224 */ /* 0x000fca00078e00ff */
[----:B------:R0:W-:Y:S01]  /*31c0*/  STG.E.64 desc[UR36][R16.64], R2 ;  /* 0x0000000210007986 */ /* 0x0001e2000c101b24 */
[----:B------:R-:W-:Y:S05]  /*31d0*/  BRA `(.L_x_24475) ;  /* 0x0000000000087947 */ /* 0x000fea0003800000 */
.L_x_24501:
[----:B------:R-:W-:-:S05]  /*31e0*/  LOP3.LUT R3, R3, 0xff, RZ, 0xc0, !PT ;  /* 0x000000ff03037812 */ /* 0x000fca00078ec0ff */
[----:B------:R0:W-:Y:S02]  /*31f0*/  STG.E desc[UR36][R16.64], R3 ;  /* 0x0000000310007986 */ /* 0x0001e4000c101924 */
.L_x_24475:
[----:B------:R-:W-:-:S04]  /*3200*/  IMAD R18, R23, 0x200, R18 ;  /* 0x0000020017127824 */ /* 0x000fc800078e0212 */
[----:B------:R-:W-:-:S07]  /*3210*/  VIADD R19, R18, 0x80 ;  /* 0x0000008012137836 */ /* 0x000fce0000000000 */
.L_x_24435:
[----:B------:R-:W-:Y:S05]  /*3220*/  BSYNC B6 ;  /* 0x0000000000067941 */ /* 0x000fea0003800000 */
.L_x_24434:
        /* <DEDUP_REMOVED lines=307> */
.L_x_24506:
        /* <DEDUP_REMOVED lines=20> */
.L_x_24510:
[----:B------:R0:W5:Y:S01]  /*46a0*/  LDG.E.U8 R0, desc[UR36][R4.64] ;  /* 0x0000002404007981 */ /* 0x000162000c1e1100 */
[----:B------:R-:W-:Y:S05]  /*46b0*/  BRA `(.L_x_24512) ;  /* 0x0000000c00647947 */ /* 0x000fea0003800000 */
.L_x_24509:
        /* <DEDUP_REMOVED lines=8> */
.L_x_24514:
[----:B------:R4:W5:Y:S01]  /*4740*/  LDG.E.U8 R0, desc[UR36][R4.64] ;  /* 0x0000002404007981 */ /* 0x000962000c1e1100 */
[----:B------:R-:W-:Y:S05]  /*4750*/  BRA `(.L_x_24512) ;  /* 0x0000000c003c7947 */ /* 0x000fea0003800000 */
.L_x_24513:
[----:B------:R3:W5:Y:S01]  /*4760*/  LDG.E.U16 R0, desc[UR36][R4.64] ;  /* 0x0000002404007981 */ /* 0x000762000c1e1500 */
[----:B------:R-:W-:Y:S05]  /*4770*/  BRA `(.L_x_24512) ;  /* 0x0000000c00347947 */ /* 0x000fea0003800000 */
.L_x_24508:
        /* <DEDUP_REMOVED lines=10> */
.L_x_24516:
[----:B------:R-:W2:Y:S02]  /*4820*/  LDG.E.U16 R2, desc[UR36][R4.64] ;  /* 0x0000002404027981 */ /* 0x000ea4000c1e1500 */
[----:B--2---:R-:W-:-:S06]  /*4830*/  HADD2.F32 R2, -RZ, R2.H0_H0 ;  /* 0x20000002ff027230 */ /* 0x004fcc0000004100 */
[----:B------:R-:W0:Y:S02]  /*4840*/  F2I.S64.TRUNC R2, R2 ;  /* 0x0000000200027311 */ /* 0x000e24000020d900 */
[----:B0-----:R-:W-:Y:S01]  /*4850*/  PRMT R0, R2, 0x7610, R0 ;  /* 0x0000761002007816 */ /* 0x001fe20000000000 */
[----:B------:R-:W-:Y:S06]  /*4860*/  BRA `(.L_x_24512) ;  /* 0x0000000800f87947 */ /* 0x000fec0003800000 */
.L_x_24515:
        /* <DEDUP_REMOVED lines=10> */
.L_x_24518:
[----:B------:R-:W2:Y:S02]  /*4910*/  LDG.E.U16 R4, desc[UR36][R4.64] ;  /* 0x0000002404047981 */ /* 0x000ea4000c1e1500 */
[----:B--2---:R-:W-:-:S06]  /*4920*/  HADD2.F32 R2, -RZ, R4.H0_H0 ;  /* 0x20000004ff027230 */ /* 0x004fcc0000004100 */
[----:B------:R-:W0:Y:S02]  /*4930*/  F2I.S64.TRUNC R2, R2 ;  /* 0x0000000200027311 */ /* 0x000e24000020d900 */
[----:B0-----:R-:W-:Y:S01]  /*4940*/  PRMT R0, R2, 0x7610, R0 ;  /* 0x0000761002007816 */ /* 0x001fe20000000000 */
[----:B------:R-:W-:Y:S06]  /*4950*/  BRA `(.L_x_24512) ;  /* 0x0000000800bc7947 */ /* 0x000fec0003800000 */
.L_x_24517:
[----:B------:R-:W2:Y:S02]  /*4960*/  LDG.E.64 R2, desc[UR36][R4.64] ;  /* 0x0000002404027981 */ /* 0x000ea4000c1e1b00 */
[----:B--2---:R-:W0:Y:S02]  /*4970*/  F2I.S64.F64.TRUNC R2, R2 ;  /* 0x0000000200027311 */ /* 0x004e24000030d900 */
[----:B0-----:R-:W-:Y:S01]  /*4980*/  PRMT R0, R2, 0x7610, R0 ;  /* 0x0000761002007816 */ /* 0x001fe20000000000 */
[----:B------:R-:W-:Y:S06]  /*4990*/  BRA `(.L_x_24512) ;  /* 0x0000000800ac7947 */ /* 0x000fec0003800000 */
.L_x_24507:
        /* <DEDUP_REMOVED lines=12> */
.L_x_24521:
[----:B------:R-:W2:Y:S02]  /*4a60*/  LDG.E.64 R4, desc[UR36][R4.64] ;  /* 0x0000002404047981 */ /* 0x000ea4000c1e1b00 */
[----:B--2---:R-:W0:Y:S02]  /*4a70*/  F2I.S64.F64.TRUNC R2, R4 ;  /* 0x0000000400027311 */ /* 0x004e24000030d900 */
[----:B0-----:R-:W-:Y:S01]  /*4a80*/  PRMT R0, R2, 0x7610, R0 ;  /* 0x0000761002007816 */ /* 0x001fe20000000000 */
[----:B------:R-:W-:Y:S06]  /*4a90*/  BRA `(.L_x_24512) ;  /* 0x00000008006c7947 */ /* 0x000fec0003800000 */
.L_x_24520:
        /* <DEDUP_REMOVED lines=28> */
.L_x_24523:
        /* <DEDUP_REMOVED lines=15> */
.L_x_24522:
[----:B------:R-:W2:Y:S02]  /*4d50*/  LDG.E.U16 R2, desc[UR36][R4.64] ;  /* 0x0000002404027981 */ /* 0x000ea4000c1e1500 */
[----:B--2---:R-:W-:-:S06]  /*4d60*/  IMAD.U32 R2, R2, 0x10000, RZ ;  /* 0x0001000002027824 */ /* 0x004fcc00078e00ff */
[----:B------:R-:W0:Y:S02]  /*4d70*/  F2I.S64.TRUNC R2, R2 ;  /* 0x0000000200027311 */ /* 0x000e24000020d900 */
[----:B0-----:R-:W-:Y:S01]  /*4d80*/  PRMT R0, R2, 0x7610, R0 ;  /* 0x0000761002007816 */ /* 0x001fe20000000000 */
[----:B------:R-:W-:Y:S06]  /*4d90*/  BRA `(.L_x_24512) ;  /* 0x0000000400ac7947 */ /* 0x000fec0003800000 */
.L_x_24519:
        /* <DEDUP_REMOVED lines=10> */
.L_x_24526:
        /* <DEDUP_REMOVED lines=21> */
.L_x_24530:
[----:B------:R-:W-:Y:S05]  /*4f90*/  BSYNC B1 ;  /* 0x0000000000017941 */ /* 0x000fea0003800000 */
.L_x_24529:
[----:B------:R-:W-:Y:S01]  /*4fa0*/  IMAD.SHL.U32 R2, R2, 0x100000, RZ ;  /* 0x0010000002027824 */ /* 0x000fe200078e00ff */
[----:B------:R-:W-:-:S04]  /*4fb0*/  LEA R3, R0, 0x3b800000, 0x17 ;  /* 0x3b80000000037811 */ /* 0x000fc800078eb8ff */
[----:B------:R-:W-:-:S07]  /*4fc0*/  LOP3.LUT R2, R3, R2, R4, 0xfe, !PT ;  /* 0x0000000203027212 */ /* 0x000fce00078efe04 */
.L_x_24528:
[----:B------:R-:W-:Y:S05]  /*4fd0*/  BSYNC B0 ;  /* 0x0000000000007941 */ /* 0x000fea0003800000 */
.L_x_24527:
[----:B------:R-:W0:Y:S02]  /*4fe0*/  F2I.S64.TRUNC R2, R2 ;  /* 0x0000000200027311 */ /* 0x000e24000020d900 */
[----:B0-----:R-:W-:Y:S01]  /*4ff0*/  PRMT R0, R2, 0x7610, R0 ;  /* 0x0000761002007816 */ /* 0x001fe20000000000 */
[----:B------:R-:W-:Y:S06]  /*5000*/  BRA `(.L_x_24512) ;  /* 0x0000000400107947 */ /* 0x000fec0003800000 */
.L_x_24525:
        /* <DEDUP_REMOVED lines=21> */
.L_x_24534:
[----:B------:R-:W-:Y:S05]  /*5160*/  BSYNC B1 ;  /* 0x0000000000017941 */ /* 0x000fea0003800000 */
.L_x_24533:
[----:B------:R-:W-:Y:S01]  /*5170*/  IMAD.SHL.U32 R2, R2, 0x200000, RZ ;  /* 0x0020000002027824 */ /* 0x000fe200078e00ff */
[----:B------:R-:W-:-:S04]  /*5180*/  LEA R3, R0, 0x37800000, 0x17 ;  /* 0x3780000000037811 */ /* 0x000fc800078eb8ff */
[----:B------:R-:W-:-:S07]  /*5190*/  LOP3.LUT R2, R3, R2, R4, 0xfe, !PT ;  /* 0x0000000203027212 */ /* 0x000fce00078efe04 */
.L_x_24532:
[----:B------:R-:W-:Y:S05]  /*51a0*/  BSYNC B0 ;  /* 0x0000000000007941 */ /* 0x000fea0003800000 */
.L_x_24531:
[----:B------:R-:W0:Y:S02]  /*51b0*/  F2I.S64.TRUNC R2, R2 ;  /* 0x0000000200027311 */ /* 0x000e24000020d900 */
[----:B0-----:R-:W-:Y:S01]  /*51c0*/  PRMT R0, R2, 0x7610, R0 ;  /* 0x0000761002007816 */ /* 0x001fe20000000000 */
[----:B------:R-:W-:Y:S06]  /*51d0*/  BRA `(.L_x_24512) ;  /* 0x00000000009c7947 */ /* 0x000fec0003800000 */
.L_x_24524:
        /* <DEDUP_REMOVED lines=14> */
.L_x_24538:
[----:B------:R-:W-:Y:S05]  /*52c0*/  BSYNC B0 ;  /* 0x0000000000007941 */ /* 0x000fea0003800000 */
.L_x_24537:
[----:B------:R-:W0:Y:S02]  /*52d0*/  F2I.S64.TRUNC R2, R2 ;  /* 0x0000000200027311 */ /* 0x000e24000020d900 */
[----:B0-----:R-:W-:Y:S01]  /*52e0*/  PRMT R0, R2, 0x7610, R0 ;  /* 0x0000761002007816 */ /* 0x001fe20000000000 */
[----:B------:R-:W-:Y:S06]  /*52f0*/  BRA `(.L_x_24512) ;  /* 0x0000000000547947 */ /* 0x000fec0003800000 */
.L_x_24511:
        /* <DEDUP_REMOVED lines=16> */
.L_x_24539:
[----:B------:R-:W-:Y:S01]  /*5400*/  PRMT R0, RZ, 0x7610, R0 ;  /* 0x00007610ff007816 */ /* 0x000fe20000000000 */
[----:B------:R-:W-:Y:S06]  /*5410*/  BRA `(.L_x_24512) ;  /* 0x00000000000c7947 */ /* 0x000fec0003800000 */
.L_x_24536:
[----:B------:R2:W5:Y:S01]  /*5420*/  LDG.E.U8 R0, desc[UR36][R4.64] ;  /* 0x0000002404007981 */ /* 0x000562000c1e1100 */
[----:B------:R-:W-:Y:S05]  /*5430*/  BRA `(.L_x_24512) ;  /* 0x0000000000047947 */ /* 0x000fea0003800000 */
.L_x_24535:
[----:B------:R1:W5:Y:S02]  /*5440*/  LDG.E.U8 R0, desc[UR36][R4.64] ;  /* 0x0000002404007981 */ /* 0x000364000c1e1100 */
.L_x_24512:
        /* <DEDUP_REMOVED lines=16> */
.L_x_24543:
[----:B------:R0:W-:Y:S01]  /*5550*/  STG.E.U8 desc[UR36][R16.64], R3 ;  /* 0x0000000310007986 */ /* 0x0001e2000c101124 */
[----:B------:R-:W-:Y:S05]  /*5560*/  BRA `(.L_x_24545) ;  /* 0x0000000c00987947 */ /* 0x000fea0003800000 */
.L_x_24542:
        /* <DEDUP_REMOVED lines=10> */
.L_x_24547:
[----:B------:R-:W-:-:S05]  /*5610*/  LOP3.LUT R3, R3, 0xff, RZ, 0xc0, !PT ;  /* 0x000000ff03037812 */ /* 0x000fca00078ec0ff */
[----:B------:R0:W-:Y:S01]  /*5620*/  STG.E desc[UR36][R16.64], R3 ;  /* 0x0000000310007986 */ /* 0x0001e2000c101924 */
[----:B------:R-:W-:Y:S05]  /*5630*/  BRA `(.L_x_24545) ;  /* 0x0000000c00647947 */ /* 0x000fea0003800000 */
.L_x_24546:
[----:B------:R-:W-:-:S05]  /*5640*/  LOP3.LUT R3, R3, 0xff, RZ, 0xc0, !PT ;  /* 0x000000ff03037812 */ /* 0x000fca00078ec0ff */
[----:B------:R0:W-:Y:S01]  /*5650*/  STG.E.U16 desc[UR36][R16.64], R3 ;  /* 0x0000000310007986 */ /* 0x0001e2000c101524 */
[----:B------:R-:W-:Y:S05]  /*5660*/  BRA `(.L_x_24545) ;  /* 0x0000000c00587947 */ /* 0x000fea0003800000 */
.L_x_24541:
        /* <DEDUP_REMOVED lines=10> */
.L_x_24549:
[----:B------:R-:W-:-:S04]  /*5710*/  LOP3.LUT R3, R3, 0xff, RZ, 0xc0, !PT ;  /* 0x000000ff03037812 */ /* 0x000fc800078ec0ff */
[----:B------:R-:W0:Y:S02]  /*5720*/  I2F.U16 R0, R3 ;  /* 0x0000000300007306 */ /* 0x000e240000101000 */
[----:B0-----:R-:W-:-:S05]  /*5730*/  F2FP.F16.F32.PACK_AB R0, RZ, R0 ;  /* 0x00000000ff00723e */ /* 0x001fca00000000ff */
[----:B------:R0:W-:Y:S01]  /*5740*/  STG.E.U16 desc[UR36][R16.64], R0 ;  /* 0x0000000010007986 */ /* 0x0001e2000c101524 */
[----:B------:R-:W-:Y:S05]  /*5750*/  BRA `(.L_x_24545) ;  /* 0x0000000c001c7947 */ /* 0x000fea0003800000 */
.L_x_24548:
        /* <DEDUP_REMOVED lines=11> */
.L_x_24551:
[----:B------:R-:W-:-:S06]  /*5810*/  LOP3.LUT R3, R3, 0xff, RZ, 0xc0, !PT ;  /* 0x000000ff03037812 */ /* 0x000fcc00078ec0ff */
[----:B------:R-:W0:Y:S02]  /*5820*/  I2F.U16 R3, R3 ;  /* 0x0000000300037306 */ /* 0x000e240000101000 */
[----:B0-----:R-:W-:-:S04]  /*5830*/  F2FP.F16.F32.PACK_AB R3, RZ, R3 ;  /* 0x00000003ff03723e */ /* 0x001fc800000000ff */
[----:B------:R-:W-:-:S05]  /*5840*/  PRMT R3, R3, 0x5410, RZ ;  /* 0x0000541003037816 */ /* 0x000fca00000000ff */
[----:B------:R0:W-:Y:S01]  /*5850*/  STG.E desc[UR36][R16.64], R3 ;  /* 0x0000000310007986 */ /* 0x0001e2000c101924 */
[----:B------:R-:W-:Y:S05]  /*5860*/  BRA `(.L_x_24545) ;  /* 0x0000000800d87947 */ /* 0x000fea0003800000 */
.L_x_24550:
[----:B------:R-:W-:-:S06]  /*5870*/  LOP3.LUT R3, R3, 0xff, RZ, 0xc0, !PT ;  /* 0x000000ff03037812 */ /* 0x000fcc00078ec0ff */
[----:B------:R-:W0:Y:S02]  /*5880*/  I2F.F64.U16 R2, R3 ;  /* 0x0000000300027312 */ /* 0x000e240000101800 */
[----:B0-----:R0:W-:Y:S01]  /*5890*/  STG.E.64 desc[UR36][R16.64], R2 ;  /* 0x0000000210007986 */ /* 0x0011e2000c101b24 */
[----:B------:R-:W-:Y:S05]  /*58a0*/  BRA `(.L_x_24545) ;  /* 0x0000000800c87947 */ /* 0x000fea0003800000 */
.L_x_24540:
        /* <DEDUP_REMOVED lines=12> */
.L_x_24554:
[----:B------:R-:W-:Y:S02]  /*5970*/  LOP3.LUT R4, R3, 0xff, RZ, 0xc0, !PT ;  /* 0x000000ff03047812 */ /* 0x000fe400078ec0ff */
[----:B------:R-:W-:-:S04]  /*5980*/  CS2R R6, SRZ ;  /* 0x0000000000067805 */ /* 0x000fc8000001ff00 */
[----:B------:R-:W0:Y:S02]  /*5990*/  I2F.F64.U16 R4, R4 ;  /* 0x0000000400047312 */ /* 0x000e240000101800 */
[----:B0-----:R0:W-:Y:S01]  /*59a0*/  STG.E.128 desc[UR36][R16.64], R4 ;  /* 0x0000000410007986 */ /* 0x0011e2000c101d24 */
[----:B------:R-:W-:Y:S05]  /*59b0*/  BRA `(.L_x_24545) ;  /* 0x0000000800847947 */ /* 0x000fea0003800000 */
.L_x_24553:
        /* <DEDUP_REMOVED lines=22> */
.L_x_24558:
[----:B------:R-:W-:Y:S05]  /*5b20*/  BSYNC B0 ;  /* 0x0000000000007941 */ /* 0x000fea0003800000 */
.L_x_24557:
[----:B------:R-:W-:-:S05]  /*5b30*/  LOP3.LUT R3, R0, R3, RZ, 0xfc, !PT ;  /* 0x0000000300037212 */ /* 0x000fca00078efcff */
[----:B------:R0:W-:Y:S01]  /*5b40*/  STG.E.U8 desc[UR36][R16.64], R3 ;  /* 0x0000000310007986 */ /* 0x0001e2000c101124 */
[----:B------:R-:W-:Y:S05]  /*5b50*/  BRA `(.L_x_24545) ;  /* 0x00000008001c7947 */ /* 0x000fea0003800000 */
.L_x_24556:
        /* <DEDUP_REMOVED lines=14> */
.L_x_24560:
[----:B------:R-:W-:Y:S01]  /*5c40*/  IMAD.MOV.U32 R0, RZ, RZ, 0x7f ;  /* 0x0000007fff007424 */ /* 0x000fe200078e00ff */
[----:B------:R-:W-:-:S04]  /*5c50*/  ISETP.GT.U32.AND P0, PT, R2, 0x7f800000, PT ;  /* 0x7f8000000200780c */ /* 0x000fc80003f04070 */
[----:B------:R-:W-:-:S09]  /*5c60*/  SEL R0, R0, 0x7c, P0 ;  /* 0x0000007c00007807 */ /* 0x000fd20000000000 */
.L_x_24561:
[----:B------:R-:W-:Y:S05]  /*5c70*/  BSYNC B0 ;  /* 0x0000000000007941 */ /* 0x000fea0003800000 */
.L_x_24559:
[----:B------:R-:W-:-:S04]  /*5c80*/  LOP3.LUT R2, R3, 0x80000000, RZ, 0xc0, !PT ;  /* 0x8000000003027812 */ /* 0x000fc800078ec0ff */
[----:B------:R-:W-:-:S04]  /*5c90*/  SHF.R.U32.HI R3, RZ, 0x18, R2 ;  /* 0x00000018ff037819 */ /* 0x000fc80000011602 */
[----:B------:R-:W-:-:S05]  /*5ca0*/  LOP3.LUT R3, R0, R3, RZ, 0xfc, !PT ;  /* 0x0000000300037212 */ /* 0x000fca00078efcff */
[----:B------:R0:W-:Y:S01]  /*5cb0*/  STG.E.U8 desc[UR36][R16.64], R3 ;  /* 0x0000000310007986 */ /* 0x0001e2000c101124 */
[----:B------:R-:W-:Y:S05]  /*5cc0*/  BRA `(.L_x_24545) ;  /* 0x0000000400c07947 */ /* 0x000fea0003800000 */
.L_x_24555:
[----:B------:R-:W-:-:S04]  /*5cd0*/  LOP3.LUT R3, R3, 0xff, RZ, 0xc0, !PT ;  /* 0x000000ff03037812 */ /* 0x000fc800078ec0ff */
[----:B------:R-:W0:Y:S02]  /*5ce0*/  I2F.U16 R0, R3 ;  /* 0x0000000300007306 */ /* 0x000e240000101000 */
[----:B0-----:R-:W-:-:S05]  /*5cf0*/  F2FP.BF16.F32.PACK_AB R0, RZ, R0 ;  /* 0x00000000ff00723e */ /* 0x001fca00000010ff */
[----:B------:R0:W-:Y:S01]  /*5d00*/  STG.E.U16 desc[UR36][R16.64], R0 ;  /* 0x0000000010007986 */ /* 0x0001e2000c101524 */
[----:B------:R-:W-:Y:S05]  /*5d10*/  BRA `(.L_x_24545) ;  /* 0x0000000400ac7947 */ /* 0x000fea0003800000 */
.L_x_24552:
        /* <DEDUP_REMOVED lines=11> */
.L_x_24564:
        /* <DEDUP_REMOVED lines=18> */
.L_x_24567:
[----:B------:R-:W-:-:S04]  /*5ef0*/  LOP3.LUT R2, R3, 0x80000000, RZ, 0xc0, !PT ;  /* 0x8000000003027812 */ /* 0x000fc800078ec0ff */
[----:B------:R-:W-:-:S04]  /*5f00*/  SHF.R.U32.HI R3, RZ, 0x18, R2 ;  /* 0x00000018ff037819 */ /* 0x000fc80000011602 */
[----:B------:R-:W-:-:S04]  /*5f10*/  LOP3.LUT R0, R0, R3, RZ, 0xfc, !PT ;  /* 0x0000000300007212 */ /* 0x000fc800078efcff */
[----:B------:R-:W-:-:S07]  /*5f20*/  PRMT R8, R0, 0x7610, R8 ;  /* 0x0000761000087816 */ /* 0x000fce0000000008 */
.L_x_24566:
[----:B------:R-:W-:Y:S05]  /*5f30*/  BSYNC B0 ;  /* 0x0000000000007941 */ /* 0x000fea0003800000 */
.L_x_24565:
[----:B------:R3:W-:Y:S01]  /*5f40*/  STG.E.U8 desc[UR36][R16.64], R8 ;  /* 0x0000000810007986 */ /* 0x0007e2000c101124 */
[----:B------:R-:W-:Y:S05]  /*5f50*/  BRA `(.L_x_24545) ;  /* 0x00000004001c7947 */ /* 0x000fea0003800000 */
.L_x_24563:
        /* <DEDUP_REMOVED lines=18> */
.L_x_24570:
[----:B------:R-:W-:-:S04]  /*6080*/  LOP3.LUT R2, R3, 0x80000000, RZ, 0xc0, !PT ;  /* 0x8000000003027812 */ /* 0x000fc800078ec0ff */
[----:B------:R-:W-:-:S04]  /*6090*/  SHF.R.U32.HI R3, RZ, 0x18, R2 ;  /* 0x00000018ff037819 */ /* 0x000fc80000011602 */
[----:B------:R-:W-:-:S04]  /*60a0*/  LOP3.LUT R0, R0, R3, RZ, 0xfc, !PT ;  /* 0x0000000300007212 */ /* 0x000fc800078efcff */
[----:B------:R-:W-:-:S07]  /*60b0*/  PRMT R8, R0, 0x7610, R8 ;  /* 0x0000761000087816 */ /* 0x000fce0000000008 */
.L_x_24569:
[----:B------:R-:W-:Y:S05]  /*60c0*/  BSYNC B0 ;  /* 0x0000000000007941 */ /* 0x000fea0003800000 */
.L_x_24568:
[----:B------:R0:W-:Y:S01]  /*60d0*/  STG.E.U8 desc[UR36][R16.64], R8 ;  /* 0x0000000810007986 */ /* 0x0001e2000c101124 */
[----:B------:R-:W-:Y:S05]  /*60e0*/  BRA `(.L_x_24545) ;  /* 0x0000000000b87947 */ /* 0x000fea0003800000 */
.L_x_24562:
        /* <DEDUP_REMOVED lines=23> */
.L_x_24544:
        /* <DEDUP_REMOVED lines=16> */
.L_x_24573:
[----:B------:R-:W-:Y:S05]  /*6360*/  BRA `(.L_x_24545) ;  /* 0x0000000000187947 */ /* 0x000fea0003800000 */
.L_x_24572:
[----:B------:R-:W-:Y:S01]  /*6370*/  LOP3.LUT R2, R3, 0xff, RZ, 0xc0, !PT ;  /* 0x000000ff03027812 */ /* 0x000fe200078ec0ff */
[----:B------:R-:W-:-:S05]  /*6380*/  IMAD.MOV.U32 R3, RZ, RZ, RZ ;  /* 0x000000ffff037224 */ /* 0x000fca00078e00ff */
[----:B------:R2:W-:Y:S01]  /*6390*/  STG.E.64 desc[UR36][R16.64], R2 ;  /* 0x0000000210007986 */ /* 0x0005e2000c101b24 */
[----:B------:R-:W-:Y:S05]  /*63a0*/  BRA `(.L_x_24545) ;  /* 0x0000000000087947 */ /* 0x000fea0003800000 */
.L_x_24571:
[----:B------:R-:W-:-:S05]  /*63b0*/  LOP3.LUT R3, R3, 0xff, RZ, 0xc0, !PT ;  /* 0x000000ff03037812 */ /* 0x000fca00078ec0ff */
[----:B------:R0:W-:Y:S02]  /*63c0*/  STG.E desc[UR36][R16.64], R3 ;  /* 0x0000000310007986 */ /* 0x0001e4000c101924 */
.L_x_24545:
[----:B------:R-:W-:-:S07]  /*63d0*/  VIADD R19, R19, 0x80 ;  /* 0x0000008013137836 */ /* 0x000fce0000000000 */
.L_x_24505:
[----:B------:R-:W-:Y:S05]  /*63e0*/  BSYNC B6 ;  /* 0x0000000000067941 */ /* 0x000fea0003800000 */
.L_x_24504:
        /* <DEDUP_REMOVED lines=307> */
.L_x_24576:
        /* <DEDUP_REMOVED lines=20> */
.L_x_24580:
[----:B------:R0:W5:Y:S01]  /*7860*/  LDG.E.U8 R0, desc[UR36][R4.64] ;  /* 0x0000002404007981 */ /* 0x000162000c1e1100 */
[----:B------:R-:W-:Y:S05]  /*7870*/  BRA `(.L_x_24582) ;  /* 0x0000000c00647947 */ /* 0x000fea0003800000 */
.L_x_24579:
        /* <DEDUP_REMOVED lines=8> */
.L_x_24584:
[----:B------:R4:W5:Y:S01]  /*7900*/  LDG.E.U8 R0, desc[UR36][R4.64] ;  /* 0x0000002404007981 */ /* 0x000962000c1e1100 */
[----:B------:R-:W-:Y:S05]  /*7910*/  BRA `(.L_x_24582) ;  /* 0x0000000c003c7947 */ /* 0x000fea0003800000 */
.L_x_24583:
[----:B------:R3:W5:Y:S01]  /*7920*/  LDG.E.U16 R0, desc[UR36][R4.64] ;  /* 0x0000002404007981 */ /* 0x000762000c1e1500 */
[----:B------:R-:W-:Y:S05]  /*7930*/  BRA `(.L_x_24582) ;  /* 0x0000000c00347947 */ /* 0x000fea0003800000 */
.L_x_24578:
        /* <DEDUP_REMOVED lines=10> */
.L_x_24586:
[----:B------:R-:W2:Y:S02]  /*79e0*/  LDG.E.U16 R2, desc[UR36][R4.64] ;  /* 0x0000002404027981 */ /* 0x000ea4000c1e1500 */
[----:B--2---:R-:W-:-:S06]  /*79f0*/  HADD2.F32 R2, -RZ, R2.H0_H0 ;  /* 0x20000002ff027230 */ /* 0x004fcc0000004100 */
[----:B------:R-:W0:Y:S02]  /*7a00*/  F2I.S64.TRUNC R2, R2 ;  /* 0x0000000200027311 */ /* 0x000e24000020d900 */
[----:B0-----:R-:W-:Y:S01]  /*7a10*/  PRMT R0, R2, 0x7610, R0 ;  /* 0x0000761002007816 */ /* 0x001fe20000000000 */
[----:B------:R-:W-:Y:S06]  /*7a20*/  BRA `(.L_x_24582) ;  /* 0x0000000800f87947 */ /* 0x000fec0003800000 */
.L_x_24585:
        /* <DEDUP_REMOVED lines=10> */
.L_x_24588:
[----:B------:R-:W2:Y:S02]  /*7ad0*/  LDG.E.U16 R4, desc[UR36][R4.64] ;  /* 0x0000002404047981 */ /* 0x000ea4000c1e1500 */
[----:B--2---:R-:W-:-:S06]  /*7ae0*/  HADD2.F32 R2, -RZ, R4.H0_H0 ;  /* 0x20000004ff027230 */ /* 0x004fcc0000004100 */
[----:B------:R-:W0:Y:S02]  /*7af0*/  F2I.S64.TRUNC R2, R2 ;  /* 0x0000000200027311 */ /* 0x000e24000020d900 */
[----:B0-----:R-:W-:Y:S01]  /*7b00*/  PRMT R0, R2, 0x7610, R0 ;  /* 0x0000761002007816 */ /* 0x001fe20000000000 */
[----:B------:R-:W-:Y:S06]  /*7b10*/  BRA `(.L_x_24582) ;  /* 0x0000000800bc7947 */ /* 0x000fec0003800000 */
.L_x_24587:
[----:B------:R-:W2:Y:S02]  /*7b20*/  LDG.E.64 R2, desc[UR36][R4.64] ;  /* 0x0000002404027981 */ /* 0x000ea4000c1e1b00 */
[----:B--2---:R-:W0:Y:S02]  /*7b30*/  F2I.S64.F64.TRUNC R2, R2 ;  /* 0x0000000200027311 */ /* 0x004e24000030d900 */
[----:B0-----:R-:W-:Y:S01]  /*7b40*/  PRMT R0, R2, 0x7610, R0 ;  /* 0x0000761002007816 */ /* 0x001fe20000000000 */
[----:B------:R-:W-:Y:S06]  /*7b50*/  BRA `(.L_x_24582) ;  /* 0x0000000800ac7947 */ /* 0x000fec0003800000 */
.L_x_24577:
        /* <DEDUP_REMOVED lines=12> */
.L_x_24591:
[----:B------:R-:W2:Y:S02]  /*7c20*/  LDG.E.64 R4, desc[UR36][R4.64] ;  /* 0x0000002404047981 */ /* 0x000ea4000c1e1b00 */
[----:B--2---:R-:W0:Y:S02]  /*7c30*/  F2I.S64.F64.TRUNC R2, R4 ;  /* 0x0000000400027311 */ /* 0x004e24000030d900 */
[----:B0-----:R-:W-:Y:S01]  /*7c40*/  PRMT R0, R2, 0x7610, R0 ;  /* 0x0000761002007816 */ /* 0x001fe20000000000 */
[----:B------:R-:W-:Y:S06]  /*7c50*/  BRA `(.L_x_24582) ;  /* 0x00000008006c7947 */ /* 0x000fec0003800000 */
.L_x_24590:
        /* <DEDUP_REMOVED lines=28> */
.L_x_24593:
        /* <DEDUP_REMOVED lines=15> */
.L_x_24592:
[----:B------:R-:W2:Y:S02]  /*7f10*/  LDG.E.U16 R2, desc[UR36][R4.64] ;  /* 0x0000002404027981 */ /* 0x000ea4000c1e1500 */
[----:B--2---:R-:W-:-:S06]  /*7f20*/  IMAD.U32 R2, R2, 0x10000, RZ ;  /* 0x0001000002027824 */ /* 0x004fcc00078e00ff */
[----:B------:R-:W0:Y:S02]  /*7f30*/  F2I.S64.TRUNC R2, R2 ;  /* 0x0000000200027311 */ /* 0x000e24000020d900 */
[----:B0-----:R-:W-:Y:S01]  /*7f40*/  PRMT R0, R2, 0x7610, R0 ;  /* 0x0000761002007816 */ /* 0x001fe20000000000 */
[----:B------:R-:W-:Y:S06]  /*7f50*/  BRA `(.L_x_24582) ;  /* 0x0000000400ac7947 */ /* 0x000fec0003800000 */
.L_x_24589:
        /* <DEDUP_REMOVED lines=10> */
.L_x_24596:
        /* <DEDUP_REMOVED lines=21> */
.L_x_24600:
[----:B------:R-:W-:Y:S05]  /*8150*/  BSYNC B1 ;  /* 0x0000000000017941 */ /* 0x000fea0003800000 */
.L_x_24599:
[----:B------:R-:W-:Y:S01]  /*8160*/  IMAD.SHL.U32 R2, R2, 0x100000, RZ ;  /* 0x0010000002027824 */ /* 0x000fe200078e00ff */
[----:B------:R-:W-:-:S04]  /*8170*/  LEA R3, R0, 0x3b800000, 0x17 ;  /* 0x3b80000000037811 */ /* 0x000fc800078eb8ff */
[----:B------:R-:W-:-:S07]  /*8180*/  LOP3.LUT R2, R3, R2, R4, 0xfe, !PT ;  /* 0x0000000203027212 */ /* 0x000fce00078efe04 */
.L_x_24598:
[----:B------:R-:W-:Y:S05]  /*8190*/  BSYNC B0 ;  /* 0x0000000000007941 */ /* 0x000fea0003800000 */
.L_x_24597:
[----:B------:R-:W0:Y:S02]  /*81a0*/  F2I.S64.TRUNC R2, R2 ;  /* 0x0000000200027311 */ /* 0x000e24000020d900 */
[----:B0-----:R-:W-:Y:S01]  /*81b0*/  PRMT R0, R2, 0x7610, R0 ;  /* 0x0000761002007816 */ /* 0x001fe20000000000 */
[----:B------:R-:W-:Y:S06]  /*81c0*/  BRA `(.L_x_24582) ;  /* 0x0000000400107947 */ /* 0x000fec0003800000 */
.L_x_24595:
        /* <DEDUP_REMOVED lines=21> */
.L_x_24604:
[----:B------:R-:W-:Y:S05]  /*8320*/  BSYNC B1 ;  /* 0x0000000000017941 */ /* 0x000fea0003800000 */
.L_x_24603:
[----:B------:R-:W-:Y:S01]  /*8330*/  IMAD.SHL.U32 R2, R2, 0x200000, RZ ;  /* 0x0020000002027824 */ /* 0x000fe200078e00ff */
[----:B------:R-:W-:-:S04]  /*8340*/  LEA R3, R0, 0x37800000, 0x17 ;  /* 0x3780000000037811 */ /* 0x000fc800078eb8ff */
[----:B------:R-:W-:-:S07]  /*8350*/  LOP3.LUT R2, R3, R2, R4, 0xfe, !PT ;  /* 0x0000000203027212 */ /* 0x000fce00078efe04 */
.L_x_24602:
[----:B------:R-:W-:Y:S05]  /*8360*/  BSYNC B0 ;  /* 0x0000000000007941 */ /* 0x000fea0003800000 */
.L_x_24601:
[----:B------:R-:W0:Y:S02]  /*8370*/  F2I.S64.TRUNC R2, R2 ;  /* 0x0000000200027311 */ /* 0x000e24000020d900 */
[----:B0-----:R-:W-:Y:S01]  /*8380*/  PRMT R0, R2, 0x7610, R0 ;  /* 0x0000761002007816 */ /* 0x001fe20000000000 */
[----:B------:R-:W-:Y:S06]  /*8390*/  BRA `(.L_x_24582) ;  /* 0x00000000009c7947 */ /* 0x000fec0003800000 */
.L_x_24594:
        /* <DEDUP_REMOVED lines=14> */
.L_x_24608:
[----:B------:R-:W-:Y:S05]  /*8480*/  BSYNC B0 ;  /* 0x0000000000007941 */ /* 0x000fea0003800000 */
.L_x_24607:
[----:B------:R-:W0:Y:S02]  /*8490*/  F2I.S64.TRUNC R2, R2 ;  /* 0x0000000200027311 */ /* 0x000e24000020d900 */
[----:B0-----:R-:W-:Y:S01]  /*84a0*/  PRMT R0, R2, 0x7610, R0 ;  /* 0x0000761002007816 */ /* 0x001fe20000000000 */
[----:B------:R-:W-:Y:S06]  /*84b0*/  BRA `(.L_x_24582) ;  /* 0x0000000000547947 */ /* 0x000fec0003800000 */
.L_x_24581:
        /* <DEDUP_REMOVED lines=16> */
.L_x_24609:
[----:B------:R-:W-:Y:S01]  /*85c0*/  PRMT R0, RZ, 0x7610, R0 ;  /* 0x00007610ff007816 */ /* 0x000fe20000000000 */
[----:B------:R-:W-:Y:S06]  /*85d0*/  BRA `(.L_x_24582) ;  /* 0x00000000000c7947 */ /* 0x000fec0003800000 */
.L_x_24606:
[----:B------:R1:W5:Y:S01]  /*85e0*/  LDG.E.U8 R0, desc[UR36][R4.64] ;  /* 0x0000002404007981 */ /* 0x000362000c1e1100 */
[----:B------:R-:W-:Y:S05]  /*85f0*/  BRA `(.L_x_24582) ;  /* 0x0000000000047947 */ /* 0x000fea0003800000 */
.L_x_24605:
[----:B------:R2:W5:Y:S02]  /*8600*/  LDG.E.U8 R0, desc[UR36][R4.64] ;  /* 0x0000002404007981 */ /* 0x000564000c1e1100 */
.L_x_24582:
        /* <DEDUP_REMOVED lines=16> */
.L_x_24613:
[----:B------:R3:W-:Y:S01]  /*8710*/  STG.E.U8 desc[UR36][R16.64], R3 ;  /* 0x0000000310007986 */ /* 0x0007e2000c101124 */
[----:B------:R-:W-:Y:S05]  /*8720*/  BRA `(.L_x_24615) ;  /* 0x0000000c00987947 */ /* 0x000fea0003800000 */
.L_x_24612:
        /* <DEDUP_REMOVED lines=10> */
.L_x_24617:
[----:B------:R-:W-:-:S05]  /*87d0*/  LOP3.LUT R3, R3, 0xff, RZ, 0xc0, !PT ;  /* 0x000000ff03037812 */ /* 0x000fca00078ec0ff */
[----:B------:R2:W-:Y:S01]  /*87e0*/  STG.E desc[UR36][R16.64], R3 ;  /* 0x0000000310007986 */ /* 0x0005e2000c101924 */
[----:B------:R-:W-:Y:S05]  /*87f0*/  BRA `(.L_x_24615) ;  /* 0x0000000c00647947 */ /* 0x000fea0003800000 */
.L_x_24616:
[----:B------:R-:W-:-:S05]  /*8800*/  LOP3.LUT R3, R3, 0xff, RZ, 0xc0, !PT ;  /* 0x000000ff03037812 */ /* 0x000fca00078ec0ff */
[----:B------:R0:W-:Y:S01]  /*8810*/  STG.E.U16 desc[UR36][R16.64], R3 ;  /* 0x0000000310007986 */ /* 0x0001e2000c101524 */
[----:B------:R-:W-:Y:S05]  /*8820*/  BRA `(.L_x_24615) ;  /* 0x0000000c00587947 */ /* 0x000fea0003800000 */
.L_x_24611:
        /* <DEDUP_REMOVED lines=10> */
.L_x_24619:
[----:B------:R-:W-:-:S04]  /*88d0*/  LOP3.LUT R3, R3, 0xff, RZ, 0xc0, !PT ;  /* 0x000000ff03037812 */ /* 0x000fc800078ec0ff */
[----:B------:R-:W0:Y:S02]  /*88e0*/  I2F.U16 R0, R3 ;  /* 0x0000000300007306 */ /* 0x000e240000101000 */
[----:B0-----:R-:W-:-:S05]  /*88f0*/  F2FP.F16.F32.PACK_AB R0, RZ, R0 ;  /* 0x00000000ff00723e */ /* 0x001fca00000000ff */
[----:B------:R0:W-:Y:S01]  /*8900*/  STG.E.U16 desc[UR36][R16.64], R0 ;  /* 0x0000000010007986 */ /* 0x0001e2000c101524 */
[----:B------:R-:W-:Y:S05]  /*8910*/  BRA `(.L_x_24615) ;  /* 0x0000000c001c7947 */ /* 0x000fea0003800000 */
.L_x_24618:
        /* <DEDUP_REMOVED lines=11> */
.L_x_24621:
[----:B------:R-:W-:-:S06]  /*89d0*/  LOP3.LUT R3, R3, 0xff, RZ, 0xc0, !PT ;  /* 0x000000ff03037812 */ /* 0x000fcc00078ec0ff */
[----:B------:R-:W0:Y:S02]  /*89e0*/  I2F.U16 R3, R3 ;  /* 0x0000000300037306 */ /* 0x000e240000101000 */
[----:B0-----:R-:W-:-:S04]  /*89f0*/  F2FP.F16.F32.PACK_AB R3, RZ, R3 ;  /* 0x00000003ff03723e */ /* 0x001fc800000000ff */
[----:B------:R-:W-:-:S05]  /*8a00*/  PRMT R3, R3, 0x5410, RZ ;  /* 0x0000541003037816 */ /* 0x000fca00000000ff */
[----:B------:R0:W-:Y:S01]  /*8a10*/  STG.E desc[UR36][R16.64], R3 ;  /* 0x0000000310007986 */ /* 0x0001e2000c101924 */
[----:B------:R-:W-:Y:S05]  /*8a20*/  BRA `(.L_x_24615) ;  /* 0x0000000800d87947 */ /* 0x000fea0003800000 */
.L_x_24620:
[----:B------:R-:W-:-:S06]  /*8a30*/  LOP3.LUT R3, R3, 0xff, RZ, 0xc0, !PT ;  /* 0x000000ff03037812 */ /* 0x000fcc00078ec0ff */
[----:B------:R-:W0:Y:S02]  /*8a40*/  I2F.F64.U16 R2, R3 ;  /* 0x0000000300027312 */ /* 0x000e240000101800 */
[----:B0-----:R0:W-:Y:S01]  /*8a50*/  STG.E.64 desc[UR36][R16.64], R2 ;  /* 0x0000000210007986 */ /* 0x0011e2000c101b24 */
[----:B------:R-:W-:Y:S05]  /*8a60*/  BRA `(.L_x_24615) ;  /* 0x0000000800c87947 */ /* 0x000fea0003800000 */
.L_x_24610:
        /* <DEDUP_REMOVED lines=12> */
.L_x_24624:
[----:B------:R-:W-:Y:S02]  /*8b30*/  LOP3.LUT R4, R3, 0xff, RZ, 0xc0, !PT ;  /* 0x000000ff03047812 */ /* 0x000fe400078ec0ff */
[----:B------:R-:W-:-:S04]  /*8b40*/  CS2R R6, SRZ ;  /* 0x0000000000067805 */ /* 0x000fc8000001ff00 */
[----:B------:R-:W0:Y:S02]  /*8b50*/  I2F.F64.U16 R4, R4 ;  /* 0x0000000400047312 */ /* 0x000e240000101800 */
[----:B0-----:R0:W-:Y:S01]  /*8b60*/  STG.E.128 desc[UR36][R16.64], R4 ;  /* 0x0000000410007986 */ /* 0x0011e2000c101d24 */
[----:B------:R-:W-:Y:S05]  /*8b70*/  BRA `(.L_x_24615) ;  /* 0x0000000800847947 */ /* 0x000fea0003800000 */
.L_x_24623:
        /* <DEDUP_REMOVED lines=22> */
.L_x_24628:
[----:B------:R-:W-:Y:S05]  /*8ce0*/  BSYNC B0 ;  /* 0x0000000000007941 */ /* 0x000fea0003800000 */
.L_x_24627:
[----:B------:R-:W-:-:S05]  /*8cf0*/  LOP3.LUT R3, R0, R3, RZ, 0xfc, !PT ;  /* 0x0000000300037212 */ /* 0x000fca00078efcff */
[----:B------:R0:W-:Y:S01]  /*8d00*/  STG.E.U8 desc[UR36][R16.64], R3 ;  /* 0x0000000310007986 */ /* 0x0001e2000c101124 */
[----:B------:R-:W-:Y:S05]  /*8d10*/  BRA `(.L_x_24615) ;  /* 0x00000008001c7947 */ /* 0x000fea0003800000 */
.L_x_24626:
        /* <DEDUP_REMOVED lines=14> */
.L_x_24630:
[----:B------:R-:W-:Y:S01]  /*8e00*/  IMAD.MOV.U32 R0, RZ, RZ, 0x7f ;  /* 0x0000007fff007424 */ /* 0x000fe200078e00ff */
[----:B------:R-:W-:-:S04]  /*8e10*/  ISETP.GT.U32.AND P0, PT, R2, 0x7f800000, PT ;  /* 0x7f8000000200780c */ /* 0x000fc80003f04070 */
[----:B------:R-:W-:-:S09]  /*8e20*/  SEL R0, R0, 0x7c, P0 ;  /* 0x0000007c00007807 */ /* 0x000fd20000000000 */
.L_x_24631:
[----:B------:R-:W-:Y:S05]  /*8e30*/  BSYNC B0 ;  /* 0x0000000000007941 */ /* 0x000fea0003800000 */
.L_x_24629:
[----:B------:R-:W-:-:S04]  /*8e40*/  LOP3.LUT R2, R3, 0x80000000, RZ, 0xc0, !PT ;  /* 0x8000000003027812 */ /* 0x000fc800078ec0ff */
[----:B------:R-:W-:-:S04]  /*8e50*/  SHF.R.U32.HI R3, RZ, 0x18, R2 ;  /* 0x00000018ff037819 */ /* 0x000fc80000011602 */
[----:B------:R-:W-:-:S05]  /*8e60*/  LOP3.LUT R3, R0, R3, RZ, 0xfc, !PT ;  /* 0x0000000300037212 */ /* 0x000fca00078efcff */
[----:B------:R0:W-:Y:S01]  /*8e70*/  STG.E.U8 desc[UR36][R16.64], R3 ;  /* 0x0000000310007986 */ /* 0x0001e2000c101124 */
[----:B------:R-:W-:Y:S05]  /*8e80*/  BRA `(.L_x_24615) ;  /* 0x0000000400c07947 */ /* 0x000fea0003800000 */
.L_x_24625:
[----:B------:R-:W-:-:S04]  /*8e90*/  LOP3.LUT R3, R3, 0xff, RZ, 0xc0, !PT ;  /* 0x000000ff03037812 */ /* 0x000fc800078ec0ff */
[----:B------:R-:W0:Y:S02]  /*8ea0*/  I2F.U16 R0, R3 ;  /* 0x0000000300007306 */ /* 0x000e240000101000 */
[----:B0-----:R-:W-:-:S05]  /*8eb0*/  F2FP.BF16.F32.PACK_AB R0, RZ, R0 ;  /* 0x00000000ff00723e */ /* 0x001fca00000010ff */
[----:B------:R0:W-:Y:S01]  /*8ec0*/  STG.E.U16 desc[UR36][R16.64], R0 ;  /* 0x0000000010007986 */ /* 0x0001e2000c101524 */
[----:B------:R-:W-:Y:S05]  /*8ed0*/  BRA `(.L_x_24615) ;  /* 0x0000000400ac7947 */ /* 0x000fea0003800000 */
.L_x_24622:
        /* <DEDUP_REMOVED lines=11> */
.L_x_24634:
        /* <DEDUP_REMOVED lines=18> */
.L_x_24637:
[----:B------:R-:W-:-:S04]  /*90b0*/  LOP3.LUT R2, R3, 0x80000000, RZ, 0xc0, !PT ;  /* 0x8000000003027812 */ /* 0x000fc800078ec0ff */
[----:B------:R-:W-:-:S04]  /*90c0*/  SHF.R.U32.HI R3, RZ, 0x18, R2 ;  /* 0x00000018ff037819 */ /* 0x000fc80000011602 */
[----:B------:R-:W-:-:S04]  /*90d0*/  LOP3.LUT R0, R0, R3, RZ, 0xfc, !PT ;  /* 0x0000000300007212 */ /* 0x000fc800078efcff */
[----:B------:R-:W-:-:S07]  /*90e0*/  PRMT R8, R0, 0x7610, R8 ;  /* 0x0000761000087816 */ /* 0x000fce0000000008 */
.L_x_24636:
[----:B------:R-:W-:Y:S05]  /*90f0*/  BSYNC B0 ;  /* 0x0000000000007941 */ /* 0x000fea0003800000 */
.L_x_24635:
[----:B------:R0:W-:Y:S01]  /*9100*/  STG.E.U8 desc[UR36][R16.64], R8 ;  /* 0x0000000810007986 */ /* 0x0001e2000c101124 */
[----:B------:R-:W-:Y:S05]  /*9110*/  BRA `(.L_x_24615) ;  /* 0x00000004001c7947 */ /* 0x000fea0003800000 */
.L_x_24633:
        /* <DEDUP_REMOVED lines=18> */
.L_x_24640:
[----:B------:R-:W-:-:S04]  /*9240*/  LOP3.LUT R2, R3, 0x80000000, RZ, 0xc0, !PT ;  /* 0x8000000003027812 */ /* 0x000fc800078ec0ff */
[----:B------:R-:W-:-:S04]  /*9250*/  SHF.R.U32.HI R3, RZ, 0x18, R2 ;  /* 0x00000018ff037819 */ /* 0x000fc80000011602 */
[----:B------:R-:W-:-:S04]  /*9260*/  LOP3.LUT R0, R0, R3, RZ, 0xfc, !PT ;  /* 0x0000000300007212 */ /* 0x000fc800078efcff */
[----:B------:R-:W-:-:S07]  /*9270*/  PRMT R8, R0, 0x7610, R8 ;  /* 0x0000761000087816 */ /* 0x000fce0000000008 */
.L_x_24639:
[----:B------:R-:W-:Y:S05]  /*9280*/  BSYNC B0 ;  /* 0x0000000000007941 */ /* 0x000fea0003800000 */
.L_x_24638:
[----:B------:R0:W-:Y:S01]  /*9290*/  STG.E.U8 desc[UR36][R16.64], R8 ;  /* 0x0000000810007986 */ /* 0x0001e2000c101124 */
[----:B------:R-:W-:Y:S05]  /*92a0*/  BRA `(.L_x_24615) ;  /* 0x0000000000b87947 */ /* 0x000fea0003800000 */
.L_x_24632:
        /* <DEDUP_REMOVED lines=23> */
.L_x_24614:
        /* <DEDUP_REMOVED lines=16> */
.L_x_24643:
[----:B------:R-:W-:Y:S05]  /*9520*/  BRA `(.L_x_24615) ;  /* 0x0000000000187947 */ /* 0x000fea0003800000 */
.L_x_24642:
[----:B------:R-:W-:Y:S01]  /*9530*/  LOP3.LUT R2, R3, 0xff, RZ, 0xc0, !PT ;  /* 0x000000ff03027812 */ /* 0x000fe200078ec0ff */
[----:B------:R-:W-:-:S05]  /*9540*/  IMAD.MOV.U32 R3, RZ, RZ, RZ ;  /* 0x000000ffff037224 */ /* 0x000fca00078e00ff */
[----:B------:R0:W-:Y:S01]  /*9550*/  STG.E.64 desc[UR36][R16.64], R2 ;  /* 0x0000000210007986 */ /* 0x0001e2000c101b24 */
[----:B------:R-:W-:Y:S05]  /*9560*/  BRA `(.L_x_24615) ;  /* 0x0000000000087947 */ /* 0x000fea0003800000 */
.L_x_24641:
[----:B------:R-:W-:-:S05]  /*9570*/  LOP3.LUT R3, R3, 0xff, RZ, 0xc0, !PT ;  /* 0x000000ff03037812 */ /* 0x000fca00078ec0ff */
[----:B------:R0:W-:Y:S02]  /*9580*/  STG.E desc[UR36][R16.64], R3 ;  /* 0x0000000310007986 */ /* 0x0001e4000c101924 */
.L_x_24615:
[----:B------:R-:W-:-:S07]  /*9590*/  VIADD R19, R19, 0x80 ;  /* 0x0000008013137836 */ /* 0x000fce0000000000 */
.L_x_24575:
[----:B------:R-:W-:Y:S05]  /*95a0*/  BSYNC B6 ;  /* 0x0000000000067941 */ /* 0x000fea0003800000 */
.L_x_24574:
        /* <DEDUP_REMOVED lines=306> */
.L_x_24644:
        /* <DEDUP_REMOVED lines=20> */
.L_x_24648:
[----:B------:R4:W5:Y:S01]  /*aa10*/  LDG.E.U8 R0, desc[UR36][R4.64] ;  /* 0x0000002404007981 */ /* 0x000962000c1e1100 */
[----:B------:R-:W-:Y:S05]  /*aa20*/  BRA `(.L_x_24650) ;  /* 0x0000000c00647947 */ /* 0x000fea0003800000 */
.L_x_24647:
        /* <DEDUP_REMOVED lines=8> */
.L_x_24652:
[----:B------:R2:W5:Y:S01]  /*aab0*/  LDG.E.U8 R0, desc[UR36][R4.64] ;  /* 0x0000002404007981 */ /* 0x000562000c1e1100 */
[----:B------:R-:W-:Y:S05]  /*aac0*/  BRA `(.L_x_24650) ;  /* 0x0000000c003c7947 */ /* 0x000fea0003800000 */
.L_x_24651:
[----:B------:R0:W5:Y:S01]  /*aad0*/  LDG.E.U16 R0, desc[UR36][R4.64] ;  /* 0x0000002404007981 */ /* 0x000162000c1e1500 */
[----:B------:R-:W-:Y:S05]  /*aae0*/  BRA `(.L_x_24650) ;  /* 0x0000000c00347947 */ /* 0x000fea0003800000 */
.L_x_24646:
        /* <DEDUP_REMOVED lines=10> */
.L_x_24654:
[----:B------:R-:W2:Y:S02]  /*ab90*/  LDG.E.U16 R2, desc[UR36][R4.64] ;  /* 0x0000002404027981 */ /* 0x000ea4000c1e1500 */
[----:B--2---:R-:W-:-:S06]  /*aba0*/  HADD2.F32 R2, -RZ, R2.H0_H0 ;  /* 0x20000002ff027230 */ /* 0x004fcc0000004100 */
[----:B------:R-:W0:Y:S02]  /*abb0*/  F2I.S64.TRUNC R2, R2 ;  /* 0x0000000200027311 */ /* 0x000e24000020d900 */
[----:B0-----:R-:W-:Y:S01]  /*abc0*/  PRMT R0, R2, 0x7610, R0 ;  /* 0x0000761002007816 */ /* 0x001fe20000000000 */
[----:B------:R-:W-:Y:S06]  /*abd0*/  BRA `(.L_x_24650) ;  /* 0x0000000800f87947 */ /* 0x000fec0003800000 */
.L_x_24653:
        /* <DEDUP_REMOVED lines=10> */
.L_x_24656:
[----:B------:R-:W2:Y:S02]  /*ac80*/  LDG.E.U16 R4, desc[UR36][R4.64] ;  /* 0x0000002404047981 */ /* 0x000ea4000c1e1500 */
[----:B--2---:R-:W-:-:S06]  /*ac90*/  HADD2.F32 R2, -RZ, R4.H0_H0 ;  /* 0x20000004ff027230 */ /* 0x004fcc0000004100 */
[----:B------:R-:W0:Y:S02]  /*aca0*/  F2I.S64.TRUNC R2, R2 ;  /* 0x0000000200027311 */ /* 0x000e24000020d900 */
[----:B0-----:R-:W-:Y:S01]  /*acb0*/  PRMT R0, R2, 0x7610, R0 ;  /* 0x0000761002007816 */ /* 0x001fe20000000000 */
[----:B------:R-:W-:Y:S06]  /*acc0*/  BRA `(.L_x_24650) ;  /* 0x0000000800bc7947 */ /* 0x000fec0003800000 */
.L_x_24655:
[----:B------:R-:W2:Y:S02]  /*acd0*/  LDG.E.64 R2, desc[UR36][R4.64] ;  /* 0x0000002404027981 */ /* 0x000ea4000c1e1b00 */
[----:B--2---:R-:W0:Y:S02]  /*ace0*/  F2I.S64.F64.TRUNC R2, R2 ;  /* 0x0000000200027311 */ /* 0x004e24000030d900 */
[----:B0-----:R-:W-:Y:S01]  /*acf0*/  PRMT R0, R2, 0x7610, R0 ;  /* 0x0000761002007816 */ /* 0x001fe20000000000 */
[----:B------:R-:W-:Y:S06]  /*ad00*/  BRA `(.L_x_24650) ;  /* 0x0000000800ac7947 */ /* 0x000fec0003800000 */
.L_x_24645:
        /* <DEDUP_REMOVED lines=12> */
.L_x_24659:
[----:B------:R-:W2:Y:S02]  /*add0*/  LDG.E.64 R4, desc[UR36][R4.64] ;  /* 0x0000002404047981 */ /* 0x000ea4000c1e1b00 */
[----:B--2---:R-:W0:Y:S02]  /*ade0*/  F2I.S64.F64.TRUNC R2, R4 ;  /* 0x0000000400027311 */ /* 0x004e24000030d900 */
[----:B0-----:R-:W-:Y:S01]  /*adf0*/  PRMT R0, R2, 0x7610, R0 ;  /* 0x0000761002007816 */ /* 0x001fe20000000000 */
[----:B------:R-:W-:Y:S06]  /*ae00*/  BRA `(.L_x_24650) ;  /* 0x00000008006c7947 */ /* 0x000fec0003800000 */
.L_x_24658:
        /* <DEDUP_REMOVED lines=28> */
.L_x_24661:
        /* <DEDUP_REMOVED lines=15> */
.L_x_24660:
[----:B------:R-:W2:Y:S02]  /*b0c0*/  LDG.E.U16 R2, desc[UR36][R4.64] ;  /* 0x0000002404027981 */ /* 0x000ea4000c1e1500 */
[----:B--2---:R-:W-:-:S06]  /*b0d0*/  IMAD.U32 R2, R2, 0x10000, RZ ;  /* 0x0001000002027824 */ /* 0x004fcc00078e00ff */
[----:B------:R-:W0:Y:S02]  /*b0e0*/  F2I.S64.TRUNC R2, R2 ;  /* 0x0000000200027311 */ /* 0x000e24000020d900 */
[----:B0-----:R-:W-:Y:S01]  /*b0f0*/  PRMT R0, R2, 0x7610, R0 ;  /* 0x0000761002007816 */ /* 0x001fe20000000000 */
[----:B------:R-:W-:Y:S06]  /*b100*/  BRA `(.L_x_24650) ;  /* 0x0000000400ac7947 */ /* 0x000fec0003800000 */
.L_x_24657:
        /* <DEDUP_REMOVED lines=10> */
.L_x_24664:
        /* <DEDUP_REMOVED lines=21> */
.L_x_24668:
[----:B------:R-:W-:Y:S05]  /*b300*/  BSYNC B1 ;  /* 0x0000000000017941 */ /* 0x000fea0003800000 */
.L_x_24667:
[----:B------:R-:W-:Y:S01]  /*b310*/  IMAD.SHL.U32 R2, R2, 0x100000, RZ ;  /* 0x0010000002027824 */ /* 0x000fe200078e00ff */
[----:B------:R-:W-:-:S04]  /*b320*/  LEA R3, R0, 0x3b800000, 0x17 ;  /* 0x3b80000000037811 */ /* 0x000fc800078eb8ff */
[----:B------:R-:W-:-:S07]  /*b330*/  LOP3.LUT R2, R3, R2, R4, 0xfe, !PT ;  /* 0x0000000203027212 */ /* 0x000fce00078efe04 */
.L_x_24666:
[----:B------:R-:W-:Y:S05]  /*b340*/  BSYNC B0 ;  /* 0x0000000000007941 */ /* 0x000fea0003800000 */
.L_x_24665:
[----:B------:R-:W0:Y:S02]  /*b350*/  F2I.S64.TRUNC R2, R2 ;  /* 0x0000000200027311 */ /* 0x000e24000020d900 */
[----:B0-----:R-:W-:Y:S01]  /*b360*/  PRMT R0, R2, 0x7610, R0 ;  /* 0x0000761002007816 */ /* 0x001fe20000000000 */
[----:B------:R-:W-:Y:S06]  /*b370*/  BRA `(.L_x_24650) ;  /* 0x0000000400107947 */ /* 0x000fec0003800000 */
.L_x_24663:
        /* <DEDUP_REMOVED lines=21> */
.L_x_24672:
[----:B------:R-:W-:Y:S05]  /*b4d0*/  BSYNC B1 ;  /* 0x0000000000017941 */ /* 0x000fea0003800000 */
.L_x_24671:
[----:B------:R-:W-:Y:S01]  /*b4e0*/  IMAD.SHL.U32 R2, R2, 0x200000, RZ ;  /* 0x0020000002027824 */ /* 0x000fe200078e00ff */
[----:B------:R-:W-:-:S04]  /*b4f0*/  LEA R3, R0, 0x37800000, 0x17 ;  /* 0x3780000000037811 */ /* 0x000fc800078eb8ff */
[----:B------:R-:W-:-:S07]  /*b500*/  LOP3.LUT R2, R3, R2, R4, 0xfe, !PT ;  /* 0x0000000203027212 */ /* 0x000fce00078efe04 */
.L_x_24670:
[----:B------:R-:W-:Y:S05]  /*b510*/  BSYNC B0 ;  /* 0x0000000000007941 */ /* 0x000fea0003800000 */
.L_x_24669:
[----:B------:R-:W0:Y:S02]  /*b520*/  F2I.S64.TRUNC R2, R2 ;  /* 0x0000000200027311 */ /* 0x000e24000020d900 */
[----:B0-----:R-:W-:Y:S01]  /*b530*/  PRMT R0, R2, 0x7610, R0 ;  /* 0x0000761002007816 */ /* 0x001fe20000000000 */
[----:B------:R-:W-:Y:S06]  /*b540*/  BRA `(.L_x_24650) ;  /* 0x00000000009c7947 */ /* 0x000fec0003800000 */
.L_x_24662:
        /* <DEDUP_REMOVED lines=14> */
.L_x_24676:
[----:B------:R-:W-:Y:S05]  /*b630*/  BSYNC B0 ;  /* 0x0000000000007941 */ /* 0x000fea0003800000 */
.L_x_24675:
[----:B------:R-:W0:Y:S02]  /*b640*/  F2I.S64.TRUNC R2, R2 ;  /* 0x0000000200027311 */ /* 0x000e24000020d900 */
[----:B0-----:R-:W-:Y:S01]  /*b650*/  PRMT R0, R2, 0x7610, R0 ;  /* 0x0000761002007816 */ /* 0x001fe20000000000 */
[----:B------:R-:W-:Y:S06]  /*b660*/  BRA `(.L_x_24650) ;  /* 0x0000000000547947 */ /* 0x000fec0003800000 */
.L_x_24649:
        /* <DEDUP_REMOVED lines=16> */
.L_x_24677:
[----:B------:R-:W-:Y:S01]  /*b770*/  PRMT R0, RZ, 0x7610, R0 ;  /* 0x00007610ff007816 */ /* 0x000fe20000000000 */
[----:B------:R-:W-:Y:S06]  /*b780*/  BRA `(.L_x_24650) ;  /* 0x00000000000c7947 */ /* 0x000fec0003800000 */
.L_x_24674:
[----:B------:R0:W5:Y:S01]  /*b790*/  LDG.E.U8 R0, desc[UR36][R4.64] ;  /* 0x0000002404007981 */ /* 0x000162000c1e1100 */
[----:B------:R-:W-:Y:S05]  /*b7a0*/  BRA `(.L_x_24650) ;  /* 0x0000000000047947 */ /* 0x000fea0003800000 */
.L_x_24673:
[----:B------:R0:W5:Y:S02]  /*b7b0*/  LDG.E.U8 R0, desc[UR36][R4.64] ;  /* 0x0000002404007981 */ /* 0x000164000c1e1100 */
.L_x_24650:
        /* <DEDUP_REMOVED lines=16> */
.L_x_24681:
[----:B------:R-:W-:Y:S01]  /*b8c0*/  STG.E.U8 desc[UR36][R16.64], R3 ;  /* 0x0000000310007986 */ /* 0x000fe2000c101124 */
[----:B------:R-:W-:Y:S05]  /*b8d0*/  EXIT ;  /* 0x000000000000794d */ /* 0x000fea0003800000 */
.L_x_24680:
        /* <DEDUP_REMOVED lines=10> */
.L_x_24684:
[----:B------:R-:W-:-:S05]  /*b980*/  LOP3.LUT R3, R3, 0xff, RZ, 0xc0, !PT ;  /* 0x000000ff03037812 */ /* 0x000fca00078ec0ff */
[----:B------:R-:W-:Y:S01]  /*b990*/  STG.E desc[UR36][R16.64], R3 ;  /* 0x0000000310007986 */ /* 0x000fe2000c101924 */
[----:B------:R-:W-:Y:S05]  /*b9a0*/  EXIT ;  /* 0x000000000000794d */ /* 0x000fea0003800000 */
.L_x_24683:
[----:B------:R-:W-:-:S05]  /*b9b0*/  LOP3.LUT R3, R3, 0xff, RZ, 0xc0, !PT ;  /* 0x000000ff03037812 */ /* 0x000fca00078ec0ff */
[----:B------:R-:W-:Y:S01]  /*b9c0*/  STG.E.U16 desc[UR36][R16.64], R3 ;  /* 0x0000000310007986 */ /* 0x000fe2000c101524 */
[----:B------:R-:W-:Y:S05]  /*b9d0*/  EXIT ;  /* 0x000000000000794d */ /* 0x000fea0003800000 */
.L_x_24679:
        /* <DEDUP_REMOVED lines=10> */
.L_x_24686:
[----:B------:R-:W-:-:S04]  /*ba80*/  LOP3.LUT R3, R3, 0xff, RZ, 0xc0, !PT ;  /* 0x000000ff03037812 */ /* 0x000fc800078ec0ff */
[----:B------:R-:W0:Y:S02]  /*ba90*/  I2F.U16 R0, R3 ;  /* 0x0000000300007306 */ /* 0x000e240000101000 */
[----:B0-----:R-:W-:-:S05]  /*baa0*/  F2FP.F16.F32.PACK_AB R0, RZ, R0 ;  /* 0x00000000ff00723e */ /* 0x001fca00000000ff */
[----:B------:R-:W-:Y:S01]  /*bab0*/  STG.E.U16 desc[UR36][R16.64], R0 ;  /* 0x0000000010007986 */ /* 0x000fe2000c101524 */
[----:B------:R-:W-:Y:S05]  /*bac0*/  EXIT ;  /* 0x000000000000794d */ /* 0x000fea0003800000 */
.L_x_24685:
        /* <DEDUP_REMOVED lines=11> */
.L_x_24688:
[----:B------:R-:W-:-:S06]  /*bb80*/  LOP3.LUT R3, R3, 0xff, RZ, 0xc0, !PT ;  /* 0x000000ff03037812 */ /* 0x000fcc00078ec0ff */
[----:B------:R-:W0:Y:S02]  /*bb90*/  I2F.U16 R3, R3 ;  /* 0x0000000300037306 */ /* 0x000e240000101000 */
[----:B0-----:R-:W-:-:S04]  /*bba0*/  F2FP.F16.F32.PACK_AB R3, RZ, R3 ;  /* 0x00000003ff03723e */ /* 0x001fc800000000ff */
[----:B------:R-:W-:-:S05]  /*bbb0*/  PRMT R3, R3, 0x5410, RZ ;  /* 0x0000541003037816 */ /* 0x000fca00000000ff */
[----:B------:R-:W-:Y:S01]  /*bbc0*/  STG.E desc[UR36][R16.64], R3 ;  /* 0x0000000310007986 */ /* 0x000fe2000c101924 */
[----:B------:R-:W-:Y:S05]  /*bbd0*/  EXIT ;  /* 0x000000000000794d */ /* 0x000fea0003800000 */
.L_x_24687:
[----:B------:R-:W-:-:S06]  /*bbe0*/  LOP3.LUT R3, R3, 0xff, RZ, 0xc0, !PT ;  /* 0x000000ff03037812 */ /* 0x000fcc00078ec0ff */
[----:B------:R-:W0:Y:S02]  /*bbf0*/  I2F.F64.U16 R2, R3 ;  /* 0x0000000300027312 */ /* 0x000e240000101800 */
[----:B0-----:R-:W-:Y:S01]  /*bc00*/  STG.E.64 desc[UR36][R16.64], R2 ;  /* 0x0000000210007986 */ /* 0x001fe2000c101b24 */
[----:B------:R-:W-:Y:S05]  /*bc10*/  EXIT ;  /* 0x000000000000794d */ /* 0x000fea0003800000 */
.L_x_24678:
        /* <DEDUP_REMOVED lines=12> */
.L_x_24691:
[----:B------:R-:W-:Y:S02]  /*bce0*/  LOP3.LUT R4, R3, 0xff, RZ, 0xc0, !PT ;  /* 0x000000ff03047812 */ /* 0x000fe400078ec0ff */
[----:B------:R-:W-:-:S04]  /*bcf0*/  CS2R R6, SRZ ;  /* 0x0000000000067805 */ /* 0x000fc8000001ff00 */
[----:B------:R-:W0:Y:S02]  /*bd00*/  I2F.F64.U16 R4, R4 ;  /* 0x0000000400047312 */ /* 0x000e240000101800 */
[----:B0-----:R-:W-:Y:S01]  /*bd10*/  STG.E.128 desc[UR36][R16.64], R4 ;  /* 0x0000000410007986 */ /* 0x001fe2000c101d24 */
[----:B------:R-:W-:Y:S05]  /*bd20*/  EXIT ;  /* 0x000000000000794d */ /* 0x000fea0003800000 */
.L_x_24690:
        /* <DEDUP_REMOVED lines=22> */
.L_x_24695:
[----:B------:R-:W-:Y:S05]  /*be90*/  BSYNC B0 ;  /* 0x0000000000007941 */ /* 0x000fea0003800000 */
.L_x_24694:
[----:B------:R-:W-:-:S05]  /*bea0*/  LOP3.LUT R3, R0, R3, RZ, 0xfc, !PT ;  /* 0x0000000300037212 */ /* 0x000fca00078efcff */
[----:B------:R-:W-:Y:S01]  /*beb0*/  STG.E.U8 desc[UR36][R16.64], R3 ;  /* 0x0000000310007986 */ /* 0x000fe2000c101124 */
[----:B------:R-:W-:Y:S05]  /*bec0*/  EXIT ;  /* 0x000000000000794d */ /* 0x000fea0003800000 */
.L_x_24693:
        /* <DEDUP_REMOVED lines=14> */
.L_x_24697:
[----:B------:R-:W-:Y:S01]  /*bfb0*/  IMAD.MOV.U32 R0, RZ, RZ, 0x7f ;  /* 0x0000007fff007424 */ /* 0x000fe200078e00ff */
[----:B------:R-:W-:-:S04]  /*bfc0*/  ISETP.GT.U32.AND P0, PT, R2, 0x7f800000, PT ;  /* 0x7f8000000200780c */ /* 0x000fc80003f04070 */
[----:B------:R-:W-:-:S09]  /*bfd0*/  SEL R0, R0, 0x7c, P0 ;  /* 0x0000007c00007807 */ /* 0x000fd20000000000 */
.L_x_24698:
[----:B------:R-:W-:Y:S05]  /*bfe0*/  BSYNC B0 ;  /* 0x0000000000007941 */ /* 0x000fea0003800000 */
.L_x_24696:
[----:B------:R-:W-:-:S04]  /*bff0*/  LOP3.LUT R2, R3, 0x80000000, RZ, 0xc0, !PT ;  /* 0x8000000003027812 */ /* 0x000fc800078ec0ff */
[----:B------:R-:W-:-:S04]  /*c000*/  SHF.R.U32.HI R3, RZ, 0x18, R2 ;  /* 0x00000018ff037819 */ /* 0x000fc80000011602 */
[----:B------:R-:W-:-:S05]  /*c010*/  LOP3.LUT R3, R0, R3, RZ, 0xfc, !PT ;  /* 0x0000000300037212 */ /* 0x000fca00078efcff */
[----:B------:R-:W-:Y:S01]  /*c020*/  STG.E.U8 desc[UR36][R16.64], R3 ;  /* 0x0000000310007986 */ /* 0x000fe2000c101124 */
[----:B------:R-:W-:Y:S05]  /*c030*/  EXIT ;  /* 0x000000000000794d */ /* 0x000fea0003800000 */
.L_x_24692:
[----:B------:R-:W-:-:S04]  /*c040*/  LOP3.LUT R3, R3, 0xff, RZ, 0xc0, !PT ;  /* 0x000000ff03037812 */ /* 0x000fc800078ec0ff */
[----:B------:R-:W0:Y:S02]  /*c050*/  I2F.U16 R0, R3 ;  /* 0x0000000300007306 */ /* 0x000e240000101000 */
[----:B0-----:R-:W-:-:S05]  /*c060*/  F2FP.BF16.F32.PACK_AB R0, RZ, R0 ;  /* 0x00000000ff00723e */ /* 0x001fca00000010ff */
[----:B------:R-:W-:Y:S01]  /*c070*/  STG.E.U16 desc[UR36][R16.64], R0 ;  /* 0x0000000010007986 */ /* 0x000fe2000c101524 */
[----:B------:R-:W-:Y:S05]  /*c080*/  EXIT ;  /* 0x000000000000794d */ /* 0x000fea0003800000 */
.L_x_24689:
        /* <DEDUP_REMOVED lines=11> */
.L_x_24701:
        /* <DEDUP_REMOVED lines=18> */
.L_x_24704:
[----:B------:R-:W-:-:S04]  /*c260*/  LOP3.LUT R2, R3, 0x80000000, RZ, 0xc0, !PT ;  /* 0x8000000003027812 */ /* 0x000fc800078ec0ff */
[----:B------:R-:W-:-:S04]  /*c270*/  SHF.R.U32.HI R3, RZ, 0x18, R2 ;  /* 0x00000018ff037819 */ /* 0x000fc80000011602 */
[----:B------:R-:W-:-:S04]  /*c280*/  LOP3.LUT R0, R0, R3, RZ, 0xfc, !PT ;  /* 0x0000000300007212 */ /* 0x000fc800078efcff */
[----:B------:R-:W-:-:S07]  /*c290*/  PRMT R8, R0, 0x7610, R8 ;  /* 0x0000761000087816 */ /* 0x000fce0000000008 */
.L_x_24703:
[----:B------:R-:W-:Y:S05]  /*c2a0*/  BSYNC B0 ;  /* 0x0000000000007941 */ /* 0x000fea0003800000 */
.L_x_24702:
[----:B------:R-:W-:Y:S01]  /*c2b0*/  STG.E.U8 desc[UR36][R16.64], R8 ;  /* 0x0000000810007986 */ /* 0x000fe2000c101124 */
[----:B------:R-:W-:Y:S05]  /*c2c0*/  EXIT ;  /* 0x000000000000794d */ /* 0x000fea0003800000 */
.L_x_24700:
        /* <DEDUP_REMOVED lines=18> */
.L_x_24707:
[----:B------:R-:W-:-:S04]  /*c3f0*/  LOP3.LUT R2, R3, 0x80000000, RZ, 0xc0, !PT ;  /* 0x8000000003027812 */ /* 0x000fc800078ec0ff */
[----:B------:R-:W-:-:S04]  /*c400*/  SHF.R.U32.HI R3, RZ, 0x18, R2 ;  /* 0x00000018ff037819 */ /* 0x000fc80000011602 */
[----:B------:R-:W-:-:S04]  /*c410*/  LOP3.LUT R0, R0, R3, RZ, 0xfc, !PT ;  /* 0x0000000300007212 */ /* 0x000fc800078efcff */
[----:B------:R-:W-:-:S07]  /*c420*/  PRMT R8, R0, 0x7610, R8 ;  /* 0x0000761000087816 */ /* 0x000fce0000000008 */
.L_x_24706:
[----:B------:R-:W-:Y:S05]  /*c430*/  BSYNC B0 ;  /* 0x0000000000007941 */ /* 0x000fea0003800000 */
.L_x_24705:
[----:B------:R-:W-:Y:S01]  /*c440*/  STG.E.U8 desc[UR36][R16.64], R8 ;  /* 0x0000000810007986 */ /* 0x000fe2000c101124 */
[----:B------:R-:W-:Y:S05]  /*c450*/  EXIT ;  /* 0x000000000000794d */ /* 0x000fea0003800000 */
.L_x_24699:
        /* <DEDUP_REMOVED lines=23> */
.L_x_24682:
        /* <DEDUP_REMOVED lines=16> */
.L_x_24710:
[----:B------:R-:W-:Y:S05]  /*c6d0*/  EXIT ;  /* 0x000000000000794d */ /* 0x000fea0003800000 */
.L_x_24709:
[----:B------:R-:W-:Y:S01]  /*c6e0*/  LOP3.LUT R2, R3, 0xff, RZ, 0xc0, !PT ;  /* 0x000000ff03027812 */ /* 0x000fe200078ec0ff */
[----:B------:R-:W-:-:S05]  /*c6f0*/  IMAD.MOV.U32 R3, RZ, RZ, RZ ;  /* 0x000000ffff037224 */ /* 0x000fca00078e00ff */
[----:B------:R-:W-:Y:S01]  /*c700*/  STG.E.64 desc[UR36][R16.64], R2 ;  /* 0x0000000210007986 */ /* 0x000fe2000c101b24 */
[----:B------:R-:W-:Y:S05]  /*c710*/  EXIT ;  /* 0x000000000000794d */ /* 0x000fea0003800000 */
.L_x_24708:
[----:B------:R-:W-:-:S05]  /*c720*/  LOP3.LUT R3, R3, 0xff, RZ, 0xc0, !PT ;  /* 0x000000ff03037812 */ /* 0x000fca00078ec0ff */
[----:B------:R-:W-:Y:S01]  /*c730*/  STG.E desc[UR36][R16.64], R3 ;  /* 0x0000000310007986 */ /* 0x000fe2000c101924 */
[----:B------:R-:W-:Y:S05]  /*c740*/  EXIT ;  /* 0x000000000000794d */ /* 0x000fea0003800000 */
.L_x_24711:
        /* <DEDUP_REMOVED lines=11> */
.L_x_71813:


//--------------------- .text._ZN2at6native27unrolled_elementwise_kernelIZNS0_50_GLOBAL__N__2680c7bb_12_PowKernel_cu_7dd49032_316829pow_tensor_scalar_kernel_implIhhEEvRNS_18TensorIteratorBaseET0_EUlhE_St5arrayIPcLm2EELi4E23TrivialOffsetCalculatorILi1EjESC_NS0_6memory12LoadWithCastILi1EEENSD_13StoreWithCastILi1EEEEEviT_S6_T2_T3_T4_T5_ --------------------------
	.section	.text._ZN2at6native27unrolled_elementwise_kernelIZNS0_50_GLOBAL__N__2680c7bb_12_PowKernel_cu_7dd49032_316829pow_tensor_scalar_kernel_implIhhEEvRNS_18TensorIteratorBaseET0_EUlhE_St5arrayIPcLm2EELi4E23TrivialOffsetCalculatorILi1EjESC_NS0_6memory12LoadWithCastILi1EEENSD_13StoreWithCastILi1EEEEEviT_S6_T2_T3_T4_T5_,"ax",@progbits
	.align	128
        .global         _ZN2at6native27unrolled_elementwise_kernelIZNS0_50_GLOBAL__N__2680c7bb_12_PowKernel_cu_7dd49032_316829pow_tensor_scalar_kernel_implIhhEEvRNS_18TensorIteratorBaseET0_EUlhE_St5arrayIPcLm2EELi4E23TrivialOffsetCalculatorILi1EjESC_NS0_6memory12LoadWithCastILi1EEENSD_13StoreWithCastILi1EEEEEviT_S6_T2_T3_T4_T5_
        .type           _ZN2at6native27unrolled_elementwise_kernelIZNS0_50_GLOBAL__N__2680c7bb_12_PowKernel_cu_7dd49032_316829pow_tensor_scalar_kernel_implIhhEEvRNS_18TensorIteratorBaseET0_EUlhE_St5arrayIPcLm2EELi4E23TrivialOffsetCalculatorILi1EjESC_NS0_6memory12LoadWithCastILi1EEENSD_13StoreWithCastILi1EEEEEviT_S6_T2_T3_T4_T5_,@function
        .size           _ZN2at6native27unrolled_elementwise_kernelIZNS0_50_GLOBAL__N__2680c7bb_12_PowKernel_cu_7dd49032_316829pow_tensor_scalar_kernel_implIhhEEvRNS_18TensorIteratorBaseET0_EUlhE_St5arrayIPcLm2EELi4E23TrivialOffsetCalculatorILi1EjESC_NS0_6memory12LoadWithCastILi1EEENSD_13StoreWithCastILi1EEEEEviT_S6_T2_T3_T4_T5_,(.L_x_71814 - _ZN2at6native27unrolled_elementwise_kernelIZNS0_50_GLOBAL__N__2680c7bb_12_PowKernel_cu_7dd49032_316829pow_tensor_scalar_kernel_implIhhEEvRNS_18TensorIteratorBaseET0_EUlhE_St5arrayIPcLm2EELi4E23TrivialOffsetCalculatorILi1EjESC_NS0_6memory12LoadWithCastILi1EEENSD_13StoreWithCastILi1EEEEEviT_S6_T2_T3_T4_T5_)
        .other          _ZN2at6native27unrolled_elementwise_kernelIZNS0_50_GLOBAL__N__2680c7bb_12_PowKernel_cu_7dd49032_316829pow_tensor_scalar_kernel_implIhhEEvRNS_18TensorIteratorBaseET0_EUlhE_St5arrayIPcLm2EELi4E23TrivialOffsetCalculatorILi1EjESC_NS0_6memory12LoadWithCastILi1EEENSD_13StoreWithCastILi1EEEEEviT_S6_T2_T3_T4_T5_,@"STO_CUDA_ENTRY STV_DEFAULT"
_ZN2at6native27unrolled_elementwise_kernelIZNS0_50_GLOBAL__N__2680c7bb_12_PowKernel_cu_7dd49032_316829pow_tensor_scalar_kernel_implIhhEEvRNS_18TensorIteratorBaseET0_EUlhE_St5arrayIPcLm2EELi4E23TrivialOffsetCalculatorILi1EjESC_NS0_6memory12LoadWithCastILi1EEENSD_13StoreWithCastILi1EEEEEviT_S6_T2_T3_T4_T5_:
.text._ZN2at6native27unrolled_elementwise_kernelIZNS0_50_GLOBAL__N__2680c7bb_12_PowKernel_cu_7dd49032_316829pow_tensor_scalar_kernel_implIhhEEvRNS_18TensorIteratorBaseET0_EUlhE_St5arrayIPcLm2EELi4E23TrivialOffsetCalculatorILi1EjESC_NS0_6memory12LoadWithCastILi1EEENSD_13StoreWithCastILi1EEEEEviT_S6_T2_T3_T4_T5_:
        /* <DEDUP_REMOVED lines=31> */
.L_x_24717:
[----:B------:R3:W5:Y:S01]  /*01f0*/  LDG.E.U8 R17, desc[UR36][R4.64] ;  /* 0x0000002404117981 */ /* 0x000762000c1e1100 */
[----:B------:R-:W-:Y:S05]  /*0200*/  BRA `(.L_x_24719) ;  /* 0x0000000c00687947 */ /* 0x000fea0003800000 */
.L_x_24716:
        /* <DEDUP_REMOVED lines=8> */
.L_x_24721:
[----:B------:R1:W5:Y:S01]  /*0290*/  LDG.E.U8 R17, desc[UR36][R4.64] ;  /* 0x0000002404117981 */ /* 0x000362000c1e1100 */
[----:B------:R-:W-:Y:S05]  /*02a0*/  BRA `(.L_x_24719) ;  /* 0x0000000c00407947 */ /* 0x000fea0003800000 */
.L_x_24720:
[----:B------:R2:W5:Y:S01]  /*02b0*/  LDG.E.U16 R17, desc[UR36][R4.64] ;  /* 0x0000002404117981 */ /* 0x000562000c1e1500 */
[----:B------:R-:W-:Y:S05]  /*02c0*/  BRA `(.L_x_24719) ;  /* 0x0000000c00387947 */ /* 0x000fea0003800000 */
.L_x_24715:
        /* <DEDUP_REMOVED lines=10> */
.L_x_24723:
[----:B------:R-:W2:Y:S02]  /*0370*/  LDG.E.U16 R2, desc[UR36][R4.64] ;  /* 0x0000002404027981 */ /* 0x000ea4000c1e1500 */
[----:B--2---:R-:W-:-:S06]  /*0380*/  HADD2.F32 R2, -RZ, R2.H0_H0 ;  /* 0x20000002ff027230 */ /* 0x004fcc0000004100 */
[----:B------:R-:W0:Y:S02]  /*0390*/  F2I.S64.TRUNC R2, R2 ;  /* 0x0000000200027311 */ /* 0x000e24000020d900 */
[----:B0-----:R-:W-:Y:S01]  /*03a0*/  PRMT R17, R2, 0x7610, R17 ;  /* 0x0000761002117816 */ /* 0x001fe20000000011 */
[----:B------:R-:W-:Y:S06]  /*03b0*/  BRA `(.L_x_24719) ;  /* 0x0000000800fc7947 */ /* 0x000fec0003800000 */
.L_x_24722:
        /* <DEDUP_REMOVED lines=10> */
.L_x_24725:
[----:B------:R-:W2:Y:S02]  /*0460*/  LDG.E.U16 R4, desc[UR36][R4.64] ;  /* 0x0000002404047981 */ /* 0x000ea4000c1e1500 */
[----:B--2---:R-:W-:-:S06]  /*0470*/  HADD2.F32 R2, -RZ, R4.H0_H0 ;  /* 0x20000004ff027230 */ /* 0x004fcc0000004100 */
[----:B------:R-:W0:Y:S02]  /*0480*/  F2I.S64.TRUNC R2, R2 ;  /* 0x0000000200027311 */ /* 0x000e24000020d900 */
[----:B0-----:R-:W-:Y:S01]  /*0490*/  PRMT R17, R2, 0x7610, R17 ;  /* 0x0000761002117816 */ /* 0x001fe20000000011 */
[----:B------:R-:W-:Y:S06]  /*04a0*/  BRA `(.L_x_24719) ;  /* 0x0000000800c07947 */ /* 0x000fec0003800000 */
.L_x_24724:
[----:B------:R-:W2:Y:S02]  /*04b0*/  LDG.E.64 R2, desc[UR36][R4.64] ;  /* 0x0000002404027981 */ /* 0x000ea4000c1e1b00 */
[----:B--2---:R-:W0:Y:S02]  /*04c0*/  F2I.S64.F64.TRUNC R2, R2 ;  /* 0x0000000200027311 */ /* 0x004e24000030d900 */
[----:B0-----:R-:W-:Y:S01]  /*04d0*/  PRMT R17, R2, 0x7610, R17 ;  /* 0x0000761002117816 */ /* 0x001fe20000000011 */
[----:B------:R-:W-:Y:S06]  /*04e0*/  BRA `(.L_x_24719) ;  /* 0x0000000800b07947 */ /* 0x000fec0003800000 */
.L_x_24714:
        /* <DEDUP_REMOVED lines=12> */
.L_x_24728:
[----:B------:R-:W2:Y:S02]  /*05b0*/  LDG.E.64 R4, desc[UR36][R4.64] ;  /* 0x0000002404047981 */ /* 0x000ea4000c1e1b00 */
[----:B--2---:R-:W0:Y:S02]  /*05c0*/  F2I.S64.F64.TRUNC R2, R4 ;  /* 0x0000000400027311 */ /* 0x004e24000030d900 */
[----:B0-----:R-:W-:Y:S01]  /*05d0*/  PRMT R17, R2, 0x7610, R17 ;  /* 0x0000761002117816 */ /* 0x001fe20000000011 */
[----:B------:R-:W-:Y:S06]  /*05e0*/  BRA `(.L_x_24719) ;  /* 0x0000000800707947 */ /* 0x000fec0003800000 */
.L_x_24727:
        /* <DEDUP_REMOVED lines=28> */
.L_x_24730:
        /* <DEDUP_REMOVED lines=16> */
.L_x_24729:
[----:B------:R-:W2:Y:S02]  /*08b0*/  LDG.E.U16 R2, desc[UR36][R4.64] ;  /* 0x0000002404027981 */ /* 0x000ea4000c1e1500 */
[----:B--2---:R-:W-:-:S06]  /*08c0*/  IMAD.U32 R2, R2, 0x10000, RZ ;  /* 0x0001000002027824 */ /* 0x004fcc00078e00ff */
[----:B------:R-:W0:Y:S02]  /*08d0*/  F2I.S64.TRUNC R2, R2 ;  /* 0x0000000200027311 */ /* 0x000e24000020d900 */
[----:B0-----:R-:W-:Y:S01]  /*08e0*/  PRMT R17, R2, 0x7610, R17 ;  /* 0x0000761002117816 */ /* 0x001fe20000000011 */
[----:B------:R-:W-:Y:S06]  /*08f0*/  BRA `(.L_x_24719) ;  /* 0x0000000400ac7947 */ /* 0x000fec0003800000 */
.L_x_24726:
        /* <DEDUP_REMOVED lines=10> */
.L_x_24733:
        /* <DEDUP_REMOVED lines=21> */
.L_x_24737:
[----:B------:R-:W-:Y:S05]  /*0af0*/  BSYNC B1 ;  /* 0x0000000000017941 */ /* 0x000fea0003800000 */
.L_x_24736:
[----:B------:R-:W-:Y:S01]  /*0b00*/  IMAD.SHL.U32 R2, R2, 0x100000, RZ ;  /* 0x0010000002027824 */ /* 0x000fe200078e00ff */
[----:B------:R-:W-:-:S04]  /*0b10*/  LEA R3, R0, 0x3b800000, 0x17 ;  /* 0x3b80000000037811 */ /* 0x000fc800078eb8ff */
[----:B------:R-:W-:-:S07]  /*0b20*/  LOP3.LUT R2, R3, R2, R4, 0xfe, !PT ;  /* 0x0000000203027212 */ /* 0x000fce00078efe04 */
.L_x_24735:
[----:B------:R-:W-:Y:S05]  /*0b30*/  BSYNC B0 ;  /* 0x0000000000007941 */ /* 0x000fea0003800000 */
.L_x_24734:
[----:B------:R-:W0:Y:S02]  /*0b40*/  F2I.S64.TRUNC R2, R2 ;  /* 0x0000000200027311 */ /* 0x000e24000020d900 */
[----:B0-----:R-:W-:Y:S01]  /*0b50*/  PRMT R17, R2, 0x7610, R17 ;  /* 0x0000761002117816 */ /* 0x001fe20000000011 */
[----:B------:R-:W-:Y:S06]  /*0b60*/  BRA `(.L_x_24719) ;  /* 0x0000000400107947 */ /* 0x000fec0003800000 */
.L_x_24732:
        /* <DEDUP_REMOVED lines=21> */
.L_x_24741:
[----:B------:R-:W-:Y:S05]  /*0cc0*/  BSYNC B1 ;  /* 0x0000000000017941 */ /* 0x000fea0003800000 */
.L_x_24740:
[----:B------:R-:W-:Y:S01]  /*0cd0*/  IMAD.SHL.U32 R2, R2, 0x200000, RZ ;  /* 0x0020000002027824 */ /* 0x000fe200078e00ff */
[----:B------:R-:W-:-:S04]  /*0ce0*/  LEA R3, R0, 0x37800000, 0x17 ;  /* 0x3780000000037811 */ /* 0x000fc800078eb8ff */
[----:B------:R-:W-:-:S07]  /*0cf0*/  LOP3.LUT R2, R3, R2, R4, 0xfe, !PT ;  /* 0x0000000203027212 */ /* 0x000fce00078efe04 */
.L_x_24739:
[----:B------:R-:W-:Y:S05]  /*0d00*/  BSYNC B0 ;  /* 0x0000000000007941 */ /* 0x000fea0003800000 */
.L_x_24738:
[----:B------:R-:W0:Y:S02]  /*0d10*/  F2I.S64.TRUNC R2, R2 ;  /* 0x0000000200027311 */ /* 0x000e24000020d900 */
[----:B0-----:R-:W-:Y:S01]  /*0d20*/  PRMT R17, R2, 0x7610, R17 ;  /* 0x0000761002117816 */ /* 0x001fe20000000011 */
[----:B------:R-:W-:Y:S06]  /*0d30*/  BRA `(.L_x_24719) ;  /* 0x00000000009c7947 */ /* 0x000fec0003800000 */
.L_x_24731:
        /* <DEDUP_REMOVED lines=14> */
.L_x_24745:
[----:B------:R-:W-:Y:S05]  /*0e20*/  BSYNC B0 ;  /* 0x0000000000007941 */ /* 0x000fea0003800000 */
.L_x_24744:
[----:B------:R-:W0:Y:S02]  /*0e30*/  F2I.S64.TRUNC R2, R2 ;  /* 0x0000000200027311 */ /* 0x000e24000020d900 */
[----:B0-----:R-:W-:Y:S01]  /*0e40*/  PRMT R17, R2, 0x7610, R17 ;  /* 0x0000761002117816 */ /* 0x001fe20000000011 */
[----:B------:R-:W-:Y:S06]  /*0e50*/  BRA `(.L_x_24719) ;  /* 0x0000000000547947 */ /* 0x000fec0003800000 */
.L_x_24718:
        /* <DEDUP_REMOVED lines=16> */
.L_x_24746:
[----:B------:R-:W-:Y:S01]  /*0f60*/  PRMT R17, RZ, 0x7610, R17 ;  /* 0x00007610ff117816 */ /* 0x000fe20000000011 */
[----:B------:R-:W-:Y:S06]  /*0f70*/  BRA `(.L_x_24719) ;  /* 0x00000000000c7947 */ /* 0x000fec0003800000 */
.L_x_24743:
[----:B------:R0:W5:Y:S01]  /*0f80*/  LDG.E.U8 R17, desc[UR36][R4.64] ;  /* 0x0000002404117981 */ /* 0x000162000c1e1100 */
[----:B------:R-:W-:Y:S05]  /*0f90*/  BRA `(.L_x_24719) ;  /* 0x0000000000047947 */ /* 0x000fea0003800000 */
.L_x_24742:
[----:B------:R0:W5:Y:S02]  /*0fa0*/  LDG.E.U8 R17, desc[UR36][R4.64] ;  /* 0x0000002404117981 */ /* 0x000164000c1e1100 */
.L_x_24719:
[----:B------:R-:W1:Y:S02]  /*0fb0*/  S2R R19, SR_TID.X ;  /* 0x0000000000137919 */ /* 0x000e640000002100 */
[----:B-1----:R-:W-:-:S07]  /*0fc0*/  VIADD R19, R19, 0x80 ;  /* 0x0000008013137836 */ /* 0x002fce0000000000 */
.L_x_24713:
[----:B------:R-:W-:Y:S05]  /*0fd0*/  BSYNC B6 ;  /* 0x0000000000067941 */ /* 0x000fea0003800000 */
.L_x_24712:
        /* <DEDUP_REMOVED lines=23> */
.L_x_24752:
[----:B------:R0:W5:Y:S01]  /*1150*/  LDG.E.U8 R18, desc[UR36][R4.64] ;  /* 0x0000002404127981 */ /* 0x000162000c1e1100 */
[----:B------:R-:W-:Y:S05]  /*1160*/  BRA `(.L_x_24754) ;  /* 0x0000000c00647947 */ /* 0x000fea0003800000 */
.L_x_24751:
        /* <DEDUP_REMOVED lines=8> */
.L_x_24756:
[----:B------:R4:W5:Y:S01]  /*11f0*/  LDG.E.U8 R18, desc[UR36][R4.64] ;  /* 0x0000002404127981 */ /* 0x000962000c1e1100 */
[----:B------:R-:W-:Y:S05]  /*1200*/  BRA `(.L_x_24754) ;  /* 0x0000000c003c7947 */ /* 0x000fea0003800000 */
.L_x_24755:
[----:B------:R0:W5:Y:S01]  /*1210*/  LDG.E.U16 R18, desc[UR36][R4.64] ;  /* 0x0000002404127981 */ /* 0x000162000c1e1500 */
[----:B------:R-:W-:Y:S05]  /*1220*/  BRA `(.L_x_24754) ;  /* 0x0000000c00347947 */ /* 0x000fea0003800000 */
.L_x_24750:
        /* <DEDUP_REMOVED lines=10> */
.L_x_24758:
[----:B------:R-:W2:Y:S02]  /*12d0*/  LDG.E.U16 R2, desc[UR36][R4.64] ;  /* 0x0000002404027981 */ /* 0x000ea4000c1e1500 */
[----:B--2---:R-:W-:-:S06]  /*12e0*/  HADD2.F32 R2, -RZ, R2.H0_H0 ;  /* 0x20000002ff027230 */ /* 0x004fcc0000004100 */
[----:B------:R-:W0:Y:S02]  /*12f0*/  F2I.S64.TRUNC R2, R2 ;  /* 0x0000000200027311 */ /* 0x000e24000020d900 */
[----:B0-----:R-:W-:Y:S01]  /*1300*/  PRMT R18, R2, 0x7610, R18 ;  /* 0x0000761002127816 */ /* 0x001fe20000000012 */
[----:B------:R-:W-:Y:S06]  /*1310*/  BRA `(.L_x_24754) ;  /* 0x0000000800f87947 */ /* 0x000fec0003800000 */
.L_x_24757:
        /* <DEDUP_REMOVED lines=10> */
.L_x_24760:
[----:B------:R-:W2:Y:S02]  /*13c0*/  LDG.E.U16 R4, desc[UR36][R4.64] ;  /* 0x0000002404047981 */ /* 0x000ea4000c1e1500 */
[----:B--2---:R-:W-:-:S06]  /*13d0*/  HADD2.F32 R2, -RZ, R4.H0_H0 ;  /* 0x20000004ff027230 */ /* 0x004fcc0000004100 */
[----:B------:R-:W0:Y:S02]  /*13e0*/  F2I.S64.TRUNC R2, R2 ;  /* 0x0000000200027311 */ /* 0x000e24000020d900 */
[----:B0-----:R-:W-:Y:S01]  /*13f0*/  PRMT R18, R2, 0x7610, R18 ;  /* 0x0000761002127816 */ /* 0x001fe20000000012 */
[----:B------:R-:W-:Y:S06]  /*1400*/  BRA `(.L_x_24754) ;  /* 0x0000000800bc7947 */ /* 0x000fec0003800000 */
.L_x_24759:
[----:B------:R-:W2:Y:S02]  /*1410*/  LDG.E.64 R2, desc[UR36][R4.64] ;  /* 0x0000002404027981 */ /* 0x000ea4000c1e1b00 */
[----:B--2---:R-:W0:Y:S02]  /*1420*/  F2I.S64.F64.TRUNC R2, R2 ;  /* 0x0000000200027311 */ /* 0x004e24000030d900 */
[----:B0-----:R-:W-:Y:S01]  /*1430*/  PRMT R18, R2, 0x7610, R18 ;  /* 0x0000761002127816 */ /* 0x001fe20000000012 */
[----:B------:R-:W-:Y:S06]  /*1440*/  BRA `(.L_x_24754) ;  /* 0x0000000800ac7947 */ /* 0x000fec0003800000 */
.L_x_24749:
        /* <DEDUP_REMOVED lines=12> */
.L_x_24763:
[----:B------:R-:W2:Y:S02]  /*1510*/  LDG.E.64 R4, desc[UR36][R4.64] ;  /* 0x0000002404047981 */ /* 0x000ea4000c1e1b00 */
[----:B--2---:R-:W0:Y:S02]  /*1520*/  F2I.S64.F64.TRUNC R2, R4 ;  /* 0x0000000400027311 */ /* 0x004e24000030d900 */
[----:B0-----:R-:W-:Y:S01]  /*1530*/  PRMT R18, R2, 0x7610, R18 ;  /* 0x0000761002127816 */ /* 0x001fe20000000012 */
[----:B------:R-:W-:Y:S06]  /*1540*/  BRA `(.L_x_24754) ;  /* 0x00000008006c7947 */ /* 0x000fec0003800000 */
.L_x_24762:
        /* <DEDUP_REMOVED lines=28> */
.L_x_24765:
        /* <DEDUP_REMOVED lines=15> */
.L_x_24764:
[----:B------:R-:W2:Y:S02]  /*1800*/  LDG.E.U16 R2, desc[UR36][R4.64] ;  /* 0x0000002404027981 */ /* 0x000ea4000c1e1500 */
[----:B--2---:R-:W-:-:S06]  /*1810*/  IMAD.U32 R2, R2, 0x10000, RZ ;  /* 0x0001000002027824 */ /* 0x004fcc00078e00ff */
[----:B------:R-:W0:Y:S02]  /*1820*/  F2I.S64.TRUNC R2, R2 ;  /* 0x0000000200027311 */ /* 0x000e24000020d900 */
[----:B0-----:R-:W-:Y:S01]  /*1830*/  PRMT R18, R2, 0x7610, R18 ;  /* 0x0000761002127816 */ /* 0x001fe20000000012 */
[----:B------:R-:W-:Y:S06]  /*1840*/  BRA `(.L_x_24754) ;  /* 0x0000000400ac7947 */ /* 0x000fec0003800000 */
.L_x_24761:
        /* <DEDUP_REMOVED lines=10> */
.L_x_24768:
        /* <DEDUP_REMOVED lines=21> */
.L_x_24772:
[----:B------:R-:W-:Y:S05]  /*1a40*/  BSYNC B1 ;  /* 0x0000000000017941 */ /* 0x000fea0003800000 */
.L_x_24771:
[----:B------:R-:W-:Y:S01]  /*1a50*/  IMAD.SHL.U32 R2, R2, 0x100000, RZ ;  /* 0x0010000002027824 */ /* 0x000fe200078e00ff */
[----:B------:R-:W-:-:S04]  /*1a60*/  LEA R3, R0, 0x3b800000, 0x17 ;  /* 0x3b80000000037811 */ /* 0x000fc800078eb8ff */
[----:B------:R-:W-:-:S07]  /*1a70*/  LOP3.LUT R2, R3, R2, R4, 0xfe, !PT ;  /* 0x0000000203027212 */ /* 0x000fce00078efe04 */
.L_x_24770:
[----:B------:R-:W-:Y:S05]  /*1a80*/  BSYNC B0 ;  /* 0x0000000000007941 */ /* 0x000fea0003800000 */
.L_x_24769:
[----:B------:R-:W0:Y:S02]  /*1a90*/  F2I.S64.TRUNC R2, R2 ;  /* 0x0000000200027311 */ /* 0x000e24000020d900 */
[----:B0-----:R-:W-:Y:S01]  /*1aa0*/  PRMT R18, R2, 0x7610, R18 ;  /* 0x0000761002127816 */ /* 0x001fe20000000012 */
[----:B------:R-:W-:Y:S06]  /*1ab0*/  BRA `(.L_x_24754) ;  /* 0x0000000400107947 */ /* 0x000fec0003800000 */
.L_x_24767:
        /* <DEDUP_REMOVED lines=21> */
.L_x_24776:
[----:B------:R-:W-:Y:S05]  /*1c10*/  BSYNC B1 ;  /* 0x0000000000017941 */ /* 0x000fea0003800000 */
.L_x_24775:
[----:B------:R-:W-:Y:S01]  /*1c20*/  IMAD.SHL.U32 R2, R2, 0x200000, RZ ;  /* 0x0020000002027824 */ /* 0x000fe200078e00ff */
[----:B------:R-:W-:-:S04]  /*1c30*/  LEA R3, R0, 0x37800000, 0x17 ;  /* 0x3780000000037811 */ /* 0x000fc800078eb8ff */
[----:B------:R-:W-:-:S07]  /*1c40*/  LOP3.LUT R2, R3, R2, R4, 0xfe, !PT ;  /* 0x0000000203027212 */ /* 0x000fce00078efe04 */
.L_x_24774:
[----:B------:R-:W-:Y:S05]  /*1c50*/  BSYNC B0 ;  /* 0x0000000000007941 */ /* 0x000fea0003800000 */
.L_x_24773:
[----:B------:R-:W0:Y:S02]  /*1c60*/  F2I.S64.TRUNC R2, R2 ;  /* 0x0000000200027311 */ /* 0x000e24000020d900 */
[----:B0-----:R-:W-:Y:S01]  /*1c70*/  PRMT R18, R2, 0x7610, R18 ;  /* 0x0000761002127816 */ /* 0x001fe20000000012 */
[----:B------:R-:W-:Y:S06]  /*1c80*/  BRA `(.L_x_24754) ;  /* 0x00000000009c7947 */ /* 0x000fec0003800000 */
.L_x_24766:
        /* <DEDUP_REMOVED lines=14> */
.L_x_24780:
[----:B------:R-:W-:Y:S05]  /*1d70*/  BSYNC B0 ;  /* 0x0000000000007941 */ /* 0x000fea0003800000 */
.L_x_24779:
[----:B------:R-:W0:Y:S02]  /*1d80*/  F2I.S64.TRUNC R2, R2 ;  /* 0x0000000200027311 */ /* 0x000e24000020d900 */
[----:B0-----:R-:W-:Y:S01]  /*1d90*/  PRMT R18, R2, 0x7610, R18 ;  /* 0x0000761002127816 */ /* 0x001fe20000000012 */
[----:B------:R-:W-:Y:S06]  /*1da0*/  BRA `(.L_x_24754) ;  /* 0x0000000000547947 */ /* 0x000fec0003800000 */
.L_x_24753:
        /* <DEDUP_REMOVED lines=16> */
.L_x_24781:
[----:B------:R-:W-:Y:S01]  /*1eb0*/  PRMT R18, RZ, 0x7610, R18 ;  /* 0x00007610ff127816 */ /* 0x000fe20000000012 */
[----:B------:R-:W-:Y:S06]  /*1ec0*/  BRA `(.L_x_24754) ;  /* 0x00000000000c7947 */ /* 0x000fec0003800000 */
.L_x_24778:
[----:B------:R1:W5:Y:S01]  /*1ed0*/  LDG.E.U8 R18, desc[UR36][R4.64] ;  /* 0x0000002404127981 */ /* 0x000362000c1e1100 */
[----:B------:R-:W-:Y:S05]  /*1ee0*/  BRA `(.L_x_24754) ;  /* 0x0000000000047947 */ /* 0x000fea0003800000 */
.L_x_24777:
[----:B------:R0:W5:Y:S02]  /*1ef0*/  LDG.E.U8 R18, desc[UR36][R4.64] ;  /* 0x0000002404127981 */ /* 0x000164000c1e1100 */
.L_x_24754:
[----:B------:R-:W-:-:S07]  /*1f00*/  VIADD R19, R19, 0x80 ;  /* 0x0000008013137836 */ /* 0x000fce0000000000 */
.L_x_24748:
[----:B------:R-:W-:Y:S05]  /*1f10*/  BSYNC B6 ;  /* 0x0000000000067941 */ /* 0x000fea0003800000 */
.L_x_24747:
        /* <DEDUP_REMOVED lines=25> */
.L_x_24787:
[----:B------:R0:W5:Y:S01]  /*20b0*/  LDG.E.U8 R24, desc[UR36][R4.64] ;  /* 0x0000002404187981 */ /* 0x000162000c1e1100 */
[----:B------:R-:W-:Y:S05]  /*20c0*/  BRA `(.L_x_24789) ;  /* 0x0000000c00647947 */ /* 0x000fea0003800000 */
.L_x_24786:
        /* <DEDUP_REMOVED lines=8> */
.L_x_24791:
[----:B------:R3:W5:Y:S01]  /*2150*/  LDG.E.U8 R24, desc[UR36][R4.64] ;  /* 0x0000002404187981 */ /* 0x000762000c1e1100 */
[----:B------:R-:W-:Y:S05]  /*2160*/  BRA `(.L_x_24789) ;  /* 0x0000000c003c7947 */ /* 0x000fea0003800000 */
.L_x_24790:
[----:B------:R0:W5:Y:S01]  /*2170*/  LDG.E.U16 R24, desc[UR36][R4.64] ;  /* 0x0000002404187981 */ /* 0x000162000c1e1500 */
[----:B------:R-:W-:Y:S05]  /*2180*/  BRA `(.L_x_24789) ;  /* 0x0000000c00347947 */ /* 0x000fea0003800000 */
.L_x_24785:
        /* <DEDUP_REMOVED lines=10> */
.L_x_24793:
[----:B------:R-:W2:Y:S02]  /*2230*/  LDG.E.U16 R2, desc[UR36][R4.64] ;  /* 0x0000002404027981 */ /* 0x000ea4000c1e1500 */
[----:B--2---:R-:W-:-:S06]  /*2240*/  HADD2.F32 R2, -RZ, R2.H0_H0 ;  /* 0x20000002ff027230 */ /* 0x004fcc0000004100 */
[----:B------:R-:W0:Y:S02]  /*2250*/  F2I.S64.TRUNC R2, R2 ;  /* 0x0000000200027311 */ /* 0x000e24000020d900 */
[----:B0-----:R-:W-:Y:S01]  /*2260*/  PRMT R24, R2, 0x7610, R24 ;  /* 0x0000761002187816 */ /* 0x001fe20000000018 */
[----:B------:R-:W-:Y:S06]  /*2270*/  BRA `(.L_x_24789) ;  /* 0x0000000800f87947 */ /* 0x000fec0003800000 */
.L_x_24792:
        /* <DEDUP_REMOVED lines=10> */
.L_x_24795:
[----:B------:R-:W2:Y:S02]  /*2320*/  LDG.E.U16 R4, desc[UR36][R4.64] ;  /* 0x0000002404047981 */ /* 0x000ea4000c1e1500 */
[----:B--2---:R-:W-:-:S06]  /*2330*/  HADD2.F32 R2, -RZ, R4.H0_H0 ;  /* 0x20000004ff027230 */ /* 0x004fcc0000004100 */
[----:B------:R-:W0:Y:S02]  /*2340*/  F2I.S64.TRUNC R2, R2 ;  /* 0x0000000200027311 */ /* 0x000e24000020d900 */
[----:B0-----:R-:W-:Y:S01]  /*2350*/  PRMT R24, R2, 0x7610, R24 ;  /* 0x0000761002187816 */ /* 0x001fe20000000018 */
[----:B------:R-:W-:Y:S06]  /*2360*/  BRA `(.L_x_24789) ;  /* 0x0000000800bc7947 */ /* 0x000fec0003800000 */
.L_x_24794:
[----:B------:R-:W2:Y:S02]  /*2370*/  LDG.E.64 R2, desc[UR36][R4.64] ;  /* 0x0000002404027981 */ /* 0x000ea4000c1e1b00 */
[----:B--2---:R-:W0:Y:S02]  /*2380*/  F2I.S64.F64.TRUNC R2, R2 ;  /* 0x0000000200027311 */ /* 0x004e24000030d900 */
[----:B0-----:R-:W-:Y:S01]  /*2390*/  PRMT R24, R2, 0x7610, R24 ;  /* 0x0000761002187816 */ /* 0x001fe20000000018 */
[----:B------:R-:W-:Y:S06]  /*23a0*/  BRA `(.L_x_24789) ;  /* 0x0000000800ac7947 */ /* 0x000fec0003800000 */
.L_x_24784:
        /* <DEDUP_REMOVED lines=12> */
.L_x_24798:
[----:B------:R-:W2:Y:S02]  /*2470*/  LDG.E.64 R4, desc[UR36][R4.64] ;  /* 0x0000002404047981 */ /* 0x000ea4000c1e1b00 */
[----:B--2---:R-:W0:Y:S02]  /*2480*/  F2I.S64.F64.TRUNC R2, R4 ;  /* 0x0000000400027311 */ /* 0x004e24000030d900 */
[----:B0-----:R-:W-:Y:S01]  /*2490*/  PRMT R24, R2, 0x7610, R24 ;  /* 0x0000761002187816 */ /* 0x001fe20000000018 */
[----:B------:R-:W-:Y:S06]  /*24a0*/  BRA `(.L_x_24789) ;  /* 0x00000008006c7947 */ /* 0x000fec0003800000 */
.L_x_24797:
        /* <DEDUP_REMOVED lines=28> */
.L_x_24800:
        /* <DEDUP_REMOVED lines=15> */
.L_x_24799:
[----:B------:R-:W2:Y:S02]  /*2760*/  LDG.E.U16 R2, desc[UR36][R4.64] ;  /* 0x0000002404027981 */ /* 0x000ea4000c1e1500 */
[----:B--2---:R-:W-:-:S06]  /*2770*/  IMAD.U32 R2, R2, 0x10000, RZ ;  /* 0x0001000002027824 */ /* 0x004fcc00078e00ff */
[----:B------:R-:W0:Y:S02]  /*2780*/  F2I.S64.TRUNC R2, R2 ;  /* 0x0000000200027311 */ /* 0x000e24000020d900 */
[----:B0-----:R-:W-:Y:S01]  /*2790*/  PRMT R24, R2, 0x7610, R24 ;  /* 0x0000761002187816 */ /* 0x001fe20000000018 */
[----:B------:R-:W-:Y:S06]  /*27a0*/  BRA `(.L_x_24789) ;  /* 0x0000000400ac7947 */ /* 0x000fec0003800000 */
.L_x_24796:
        /* <DEDUP_REMOVED lines=10> */
.L_x_24803:
        /* <DEDUP_REMOVED lines=21> */
.L_x_24807:
[----:B------:R-:W-:Y:S05]  /*29a0*/  BSYNC B1 ;  /* 0x0000000000017941 */ /* 0x000fea0003800000 */
.L_x_24806:
[----:B------:R-:W-:Y:S01]  /*29b0*/  IMAD.SHL.U32 R2, R2, 0x100000, RZ ;  /* 0x0010000002027824 */ /* 0x000fe200078e00ff */
[----:B------:R-:W-:-:S04]  /*29c0*/  LEA R3, R0, 0x3b800000, 0x17 ;  /* 0x3b80000000037811 */ /* 0x000fc800078eb8ff */
[----:B------:R-:W-:-:S07]  /*29d0*/  LOP3.LUT R2, R3, R2, R4, 0xfe, !PT ;  /* 0x0000000203027212 */ /* 0x000fce00078efe04 */
.L_x_24805:
[----:B------:R-:W-:Y:S05]  /*29e0*/  BSYNC B0 ;  /* 0x0000000000007941 */ /* 0x000fea0003800000 */
.L_x_24804:
[----:B------:R-:W0:Y:S02]  /*29f0*/  F2I.S64.TRUNC R2, R2 ;  /* 0x0000000200027311 */ /* 0x000e24000020d900 */
[----:B0-----:R-:W-:Y:S01]  /*2a00*/  PRMT R24, R2, 0x7610, R24 ;  /* 0x0000761002187816 */ /* 0x001fe20000000018 */
[----:B------:R-:W-:Y:S06]  /*2a10*/  BRA `(.L_x_24789) ;  /* 0x0000000400107947 */ /* 0x000fec0003800000 */
.L_x_24802:
        /* <DEDUP_REMOVED lines=21> */
.L_x_24811:
[----:B------:R-:W-:Y:S05]  /*2b70*/  BSYNC B1 ;  /* 0x0000000000017941 */ /* 0x000fea0003800000 */
.L_x_24810:
[----:B------:R-:W-:Y:S01]  /*2b80*/  IMAD.SHL.U32 R2, R2, 0x200000, RZ ;  /* 0x0020000002027824 */ /* 0x000fe200078e00ff */
[----:B------:R-:W-:-:S04]  /*2b90*/  LEA R3, R0, 0x37800000, 0x17 ;  /* 0x3780000000037811 */ /* 0x000fc800078eb8ff */
[----:B------:R-:W-:-:S07]  /*2ba0*/  LOP3.LUT R2, R3, R2, R4, 0xfe, !PT ;  /* 0x0000000203027212 */ /* 0x000fce00078efe04 */
.L_x_24809:
[----:B------:R-:W-:Y:S05]  /*2bb0*/  BSYNC B0 ;  /* 0x0000000000007941 */ /* 0x000fea0003800000 */
.L_x_24808:
[----:B------:R-:W0:Y:S02]  /*2bc0*/  F2I.S64.TRUNC R2, R2 ;  /* 0x0000000200027311 */ /* 0x000e24000020d900 */
[----:B0-----:R-:W-:Y:S01]  /*2bd0*/  PRMT R24, R2, 0x7610, R24 ;  /* 0x0000761002187816 */ /* 0x001fe20000000018 */
[----:B------:R-:W-:Y:S06]  /*2be0*/  BRA `(.L_x_24789) ;  /* 0x00000000009c7947 */ /* 0x000fec0003800000 */
.L_x_24801:
        /* <DEDUP_REMOVED lines=14> */
.L_x_24815:
[----:B------:R-:W-:Y:S05]  /*2cd0*/  BSYNC B0 ;  /* 0x0000000000007941 */ /* 0x000fea0003800000 */
.L_x_24814:
[----:B------:R-:W0:Y:S02]  /*2ce0*/  F2I.S64.TRUNC R2, R2 ;  /* 0x0000000200027311 */ /* 0x000e24000020d900 */
[----:B0-----:R-:W-:Y:S01]  /*2cf0*/  PRMT R24, R2, 0x7610, R24 ;  /* 0x0000761002187816 */ /* 0x001fe20000000018 */
[----:B------:R-:W-:Y:S06]  /*2d00*/  BRA `(.L_x_24789) ;  /* 0x0000000000547947 */ /* 0x000fec0003800000 */
.L_x_24788:
        /* <DEDUP_REMOVED lines=16> */
.L_x_24816:
[----:B------:R-:W-:Y:S01]  /*2e10*/  PRMT R24, RZ, 0x7610, R24 ;  /* 0x00007610ff187816 */ /* 0x000fe20000000018 */
[----:B------:R-:W-:Y:S06]  /*2e20*/  BRA `(.L_x_24789) ;  /* 0x00000000000c7947 */ /* 0x000fec0003800000 */
.L_x_24813:
[----:B------:R2:W5:Y:S01]  /*2e30*/  LDG.E.U8 R24, desc[UR36][R4.64] ;  /* 0x0000002404187981 */ /* 0x000562000c1e1100 */
[----:B------:R-:W-:Y:S05]  /*2e40*/  BRA `(.L_x_24789) ;  /* 0x0000000000047947 */ /* 0x000fea0003800000 */
.L_x_24812:
[----:B------:R1:W5:Y:S02]  /*2e50*/  LDG.E.U8 R24, desc[UR36][R4.64] ;  /* 0x0000002404187981 */ /* 0x000364000c1e1100 */
.L_x_24789:
[----:B------:R-:W-:-:S07]  /*2e60*/  VIADD R19, R19, 0x80 ;  /* 0x0000008013137836 */ /* 0x000fce0000000000 */
.L_x_24783:
[----:B------:R-:W-:Y:S05]  /*2e70*/  BSYNC B6 ;  /* 0x0000000000067941 */ /* 0x000fea0003800000 */
.L_x_24782:
        /* <DEDUP_REMOVED lines=22> */
.L_x_24822:
[----:B------:R0:W5:Y:S01]  /*2fe0*/  LDG.E.U8 R16, desc[UR36][R4.64] ;  /* 0x0000002404107981 */ /* 0x000162000c1e1100 */
[----:B------:R-:W-:Y:S05]  /*2ff0*/  BRA `(.L_x_24818) ;  /* 0x0000000c00607947 */ /* 0x000fea0003800000 */
.L_x_24821:
        /* <DEDUP_REMOVED lines=8> */
.L_x_24825:
[----:B------:R0:W5:Y:S01]  /*3080*/  LDG.E.U8 R16, desc[UR36][R4.64] ;  /* 0x0000002404107981 */ /* 0x000162000c1e1100 */
[----:B------:R-:W-:Y:S05]  /*3090*/  BRA `(.L_x_24818) ;  /* 0x0000000c00387947 */ /* 0x000fea0003800000 */
.L_x_24824:
[----:B------:R0:W5:Y:S01]  /*30a0*/  LDG.E.U16 R16, desc[UR36][R4.64] ;  /* 0x0000002404107981 */ /* 0x000162000c1e1500 */
[----:B------:R-:W-:Y:S05]  /*30b0*/  BRA `(.L_x_24818) ;  /* 0x0000000c00307947 */ /* 0x000fea0003800000 */
.L_x_24820:
        /* <DEDUP_REMOVED lines=10> */
.L_x_24827:
[----:B------:R-:W2:Y:S02]  /*3160*/  LDG.E.U16 R2, desc[UR36][R4.64] ;  /* 0x0000002404027981 */ /* 0x000ea4000c1e1500 */
[----:B--2---:R-:W-:-:S06]  /*3170*/  HADD2.F32 R2, -RZ, R2.H0_H0 ;  /* 0x20000002ff027230 */ /* 0x004fcc0000004100 */
[----:B------:R-:W0:Y:S02]  /*3180*/  F2I.S64.TRUNC R2, R2 ;  /* 0x0000000200027311 */ /* 0x000e24000020d900 */
[----:B0-----:R-:W-:Y:S01]  /*3190*/  PRMT R16, R2, 0x7610, R16 ;  /* 0x0000761002107816 */ /* 0x001fe20000000010 */
[----:B------:R-:W-:Y:S06]  /*31a0*/  BRA `(.L_x_24818) ;  /* 0x0000000800f47947 */ /* 0x000fec0003800000 */
.L_x_24826:
        /* <DEDUP_REMOVED lines=10> */
.L_x_24829:
[----:B------:R-:W2:Y:S02]  /*3250*/  LDG.E.U16 R4, desc[UR36][R4.64] ;  /* 0x0000002404047981 */ /* 0x000ea4000c1e1500 */
[----:B--2---:R-:W-:-:S06]  /*3260*/  HADD2.F32 R2, -RZ, R4.H0_H0 ;  /* 0x20000004ff027230 */ /* 0x004fcc0000004100 */
[----:B------:R-:W0:Y:S02]  /*3270*/  F2I.S64.TRUNC R2, R2 ;  /* 0x0000000200027311 */ /* 0x000e24000020d900 */
[----:B0-----:R-:W-:Y:S01]  /*3280*/  PRMT R16, R2, 0x7610, R16 ;  /* 0x0000761002107816 */ /* 0x001fe20000000010 */
[----:B------:R-:W-:Y:S06]  /*3290*/  BRA `(.L_x_24818) ;  /* 0x0000000800b87947 */ /* 0x000fec0003800000 */
.L_x_24828:
[----:B------:R-:W2:Y:S02]  /*32a0*/  LDG.E.64 R2, desc[UR36][R4.64] ;  /* 0x0000002404027981 */ /* 0x000ea4000c1e1b00 */
[----:B--2---:R-:W0:Y:S02]  /*32b0*/  F2I.S64.F64.TRUNC R2, R2 ;  /* 0x0000000200027311 */ /* 0x004e24000030d900 */
[----:B0-----:R-:W-:Y:S01]  /*32c0*/  PRMT R16, R2, 0x7610, R16 ;  /* 0x0000761002107816 */ /* 0x001fe20000000010 */
[----:B------:R-:W-:Y:S06]  /*32d0*/  BRA `(.L_x_24818) ;  /* 0x0000000800a87947 */ /* 0x000fec0003800000 */
.L_x_24819:
        /* <DEDUP_REMOVED lines=12> */
.L_x_24832:
[----:B------:R-:W2:Y:S02]  /*33a0*/  LDG.E.64 R4, desc[UR36][R4.64] ;  /* 0x0000002404047981 */ /* 0x000ea4000c1e1b00 */
[----:B--2---:R-:W0:Y:S02]  /*33b0*/  F2I.S64.F64.TRUNC R2, R4 ;  /* 0x0000000400027311 */ /* 0x004e24000030d900 */
[----:B0-----:R-:W-:Y:S01]  /*33c0*/  PRMT R16, R2, 0x7610, R16 ;  /* 0x0000761002107816 */ /* 0x001fe20000000010 */
[----:B------:R-:W-:Y:S06]  /*33d0*/  BRA `(.L_x_24818) ;  /* 0x0000000800687947 */ /* 0x000fec0003800000 */
.L_x_24831:
        /* <DEDUP_REMOVED lines=28> */
.L_x_24834:
        /* <DEDUP_REMOVED lines=15> */
.L_x_24833:
[----:B------:R-:W2:Y:S02]  /*3690*/  LDG.E.U16 R2, desc[UR36][R4.64] ;  /* 0x0000002404027981 */ /* 0x000ea4000c1e1500 */
[----:B--2---:R-:W-:-:S06]  /*36a0*/  IMAD.U32 R2, R2, 0x10000, RZ ;  /* 0x0001000002027824 */ /* 0x004fcc00078e00ff */
[----:B------:R-:W0:Y:S02]  /*36b0*/  F2I.S64.TRUNC R2, R2 ;  /* 0x0000000200027311 */ /* 0x000e24000020d900 */
[----:B0-----:R-:W-:Y:S01]  /*36c0*/  PRMT R16, R2, 0x7610, R16 ;  /* 0x0000761002107816 */ /* 0x001fe20000000010 */
[----:B------:R-:W-:Y:S06]  /*36d0*/  BRA `(.L_x_24818) ;  /* 0x0000000400a87947 */ /* 0x000fec0003800000 */
.L_x_24830:
        /* <DEDUP_REMOVED lines=10> */
.L_x_24837:
        /* <DEDUP_REMOVED lines=21> */
.L_x_24841:
[----:B------:R-:W-:Y:S05]  /*38d0*/  BSYNC B1 ;  /* 0x0000000000017941 */ /* 0x000fea0003800000 */
.L_x_24840:
[----:B------:R-:W-:Y:S01]  /*38e0*/  IMAD.SHL.U32 R2, R2, 0x100000, RZ ;  /* 0x0010000002027824 */ /* 0x000fe200078e00ff */
[----:B------:R-:W-:-:S04]  /*38f0*/  LEA R3, R0, 0x3b800000, 0x17 ;  /* 0x3b80000000037811 */ /* 0x000fc800078eb8ff */
[----:B------:R-:W-:-:S07]  /*3900*/  LOP3.LUT R2, R3, R2, R4, 0xfe, !PT ;  /* 0x0000000203027212 */ /* 0x000fce00078efe04 */
.L_x_24839:
[----:B------:R-:W-:Y:S05]  /*3910*/  BSYNC B0 ;  /* 0x0000000000007941 */ /* 0x000fea0003800000 */
.L_x_24838:
[----:B------:R-:W0:Y:S02]  /*3920*/  F2I.S64.TRUNC R2, R2 ;  /* 0x0000000200027311 */ /* 0x000e24000020d900 */
[----:B0-----:R-:W-:Y:S01]  /*3930*/  PRMT R16, R2, 0x7610, R16 ;  /* 0x0000761002107816 */ /* 0x001fe20000000010 */
[----:B------:R-:W-:Y:S06]  /*3940*/  BRA `(.L_x_24818) ;  /* 0x00000004000c7947 */ /* 0x000fec0003800000 */
.L_x_24836:
        /* <DEDUP_REMOVED lines=21> */
.L_x_24845:
[----:B------:R-:W-:Y:S05]  /*3aa0*/  BSYNC B1 ;  /* 0x0000000000017941 */ /* 0x000fea0003800000 */
.L_x_24844:
[----:B------:R-:W-:Y:S01]  /*3ab0*/  IMAD.SHL.U32 R2, R2, 0x200000, RZ ;  /* 0x0020000002027824 */ /* 0x000fe200078e00ff */
[----:B------:R-:W-:-:S04]  /*3ac0*/  LEA R3, R0, 0x37800000, 0x17 ;  /* 0x3780000000037811 */ /* 0x000fc800078eb8ff */
[----:B------:R-:W-:-:S07]  /*3ad0*/  LOP3.LUT R2, R3, R2, R4, 0xfe, !PT ;  /* 0x0000000203027212 */ /* 0x000fce00078efe04 */
.L_x_24843:
[----:B------:R-:W-:Y:S05]  /*3ae0*/  BSYNC B0 ;  /* 0x0000000000007941 */ /* 0x000fea0003800000 */
.L_x_24842:
[----:B------:R-:W0:Y:S02]  /*3af0*/  F2I.S64.TRUNC R2, R2 ;  /* 0x0000000200027311 */ /* 0x000e24000020d900 */
[----:B0-----:R-:W-:Y:S01]  /*3b00*/  PRMT R16, R2, 0x7610, R16 ;  /* 0x0000761002107816 */ /* 0x001fe20000000010 */
[----:B------:R-:W-:Y:S06]  /*3b10*/  BRA `(.L_x_24818) ;  /* 0x0000000000987947 */ /* 0x000fec0003800000 */
.L_x_24835:
        /* <DEDUP_REMOVED lines=14> */
.L_x_24849:
[----:B------:R-:W-:Y:S05]  /*3c00*/  BSYNC B0 ;  /* 0x0000000000007941 */ /* 0x000fea0003800000 */
.L_x_24848:
[----:B------:R-:W0:Y:S02]  /*3c10*/  F2I.S64.TRUNC R2, R2 ;  /* 0x0000000200027311 */ /* 0x000e24000020d900 */
[----:B0-----:R-:W-:Y:S01]  /*3c20*/  PRMT R16, R2, 0x7610, R16 ;  /* 0x0000761002107816 */ /* 0x001fe20000000010 */
[----:B------:R-:W-:Y:S06]  /*3c30*/  BRA `(.L_x_24818) ;  /* 0x0000000000507947 */ /* 0x000fec0003800000 */
.L_x_24823:
        /* <DEDUP_REMOVED lines=16> */
.L_x_24850:
[----:B------:R-:W-:Y:S05]  /*3d40*/  BRA `(.L_x_24818) ;  /* 0x00000000000c7947 */ /* 0x000fea0003800000 */
.L_x_24847:
[----:B------:R0:W5:Y:S01]  /*3d50*/  LDG.E.U8 R16, desc[UR36][R4.64] ;  /* 0x0000002404107981 */ /* 0x000162000c1e1100 */
[----:B------:R-:W-:Y:S05]  /*3d60*/  BRA `(.L_x_24818) ;  /* 0x0000000000047947 */ /* 0x000fea0003800000 */
.L_x_24846:
[----:B------:R0:W5:Y:S02]  /*3d70*/  LDG.E.U8 R16, desc[UR36][R4.64] ;  /* 0x0000002404107981 */ /* 0x000164000c1e1100 */
.L_x_24818:
[----:B------:R-:W-:Y:S05]  /*3d80*/  BSYNC B6 ;  /* 0x0000000000067941 */ /* 0x000fea0003800000 */
.L_x_24817:
[----:B------:R-:W0:Y:S01]  /*3d90*/  S2R R2, SR_TID.X ;  /* 0x0000000000027919 */ /* 0x000e220000002100 */
[----:B------:R-:W0:Y:S01]  /*3da0*/  LDC.U8 R19, c[0x0][0x23c] ;  /* 0x00008f00ff137b82 */ /* 0x000e220000000000 */
[----:B-----5:R-:W-:Y:S01]  /*3db0*/  PRMT R0, R17, 0x9910, RZ ;  /* 0x0000991011007816 */ /* 0x020fe200000000ff */
[----:B------:R-:W-:Y:S01]  /*3dc0*/  BSSY B6, `(.L_x_24851) ;  /* 0x0000107000067945 */ /* 0x000fe20003800000 */
[----:B------:R-:W-:Y:S02]  /*3dd0*/  PRMT R18, R18, 0x9910, RZ ;  /* 0x0000991012127816 */ /* 0x000fe400000000ff */
[----:B------:R-:W-:Y:S01]  /*3de0*/  PRMT R17, R24, 0x9910, RZ ;  /* 0x0000991018117816 */ /* 0x000fe200000000ff */
[----:B01234-:R-:W-:Y:S01]  /*3df0*/  IMAD R5, R0, R0, RZ ;  /* 0x0000000000057224 */ /* 0x01ffe200078e02ff */
[----:B------:R-:W-:Y:S01]  /*3e00*/  PRMT R16, R16, 0x9910, RZ ;  /* 0x0000991010107816 */ /* 0x000fe200000000ff */
[----:B------:R-:W-:Y:S02]  /*3e10*/  IMAD R18, R18, R18, RZ ;  /* 0x0000001212127224 */ /* 0x000fe400078e02ff */
[----:B------:R-:W-:-:S02]  /*3e20*/  IMAD R17, R17, R17, RZ ;  /* 0x0000001111117224 */ /* 0x000fc400078e02ff */
[----:B------:R-:W-:Y:S01]  /*3e30*/  IMAD R16, R16, R16, RZ ;  /* 0x0000001010107224 */ /* 0x000fe200078e02ff */
[----:B------:R-:W-:-:S13]  /*3e40*/  ISETP.GE.AND P0, PT, R2, R22, PT ;  /* 0x000000160200720c */ /* 0x000fda0003f06270 */
        /* <DEDUP_REMOVED lines=22> */
.L_x_24856:
[----:B------:R0:W-:Y:S01]  /*3fb0*/  STG.E.U8 desc[UR36][R8.64], R5 ;  /* 0x0000000508007986 */ /* 0x0001e2000c101124 */
[----:B------:R-:W-:Y:S05]  /*3fc0*/  BRA `(.L_x_24852) ;  /* 0x0000000c00987947 */ /* 0x000fea0003800000 */
.L_x_24855:
        /* <DEDUP_REMOVED lines=10> */
.L_x_24859:
[----:B------:R-:W-:-:S05]  /*4070*/  LOP3.LUT R5, R5, 0xff, RZ, 0xc0, !PT ;  /* 0x000000ff05057812 */ /* 0x000fca00078ec0ff */
[----:B------:R0:W-:Y:S01]  /*4080*/  STG.E desc[UR36][R8.64], R5 ;  /* 0x0000000508007986 */ /* 0x0001e2000c101924 */
[----:B------:R-:W-:Y:S05]  /*4090*/  BRA `(.L_x_24852) ;  /* 0x0000000c00647947 */ /* 0x000fea0003800000 */
.L_x_24858:
[----:B------:R-:W-:-:S05]  /*40a0*/  LOP3.LUT R3, R5, 0xff, RZ, 0xc0, !PT ;  /* 0x000000ff05037812 */ /* 0x000fca00078ec0ff */
[----:B------:R0:W-:Y:S01]  /*40b0*/  STG.E.U16 desc[UR36][R8.64], R3 ;  /* 0x0000000308007986 */ /* 0x0001e2000c101524 */
[----:B------:R-:W-:Y:S05]  /*40c0*/  BRA `(.L_x_24852) ;  /* 0x0000000c00587947 */ /* 0x000fea0003800000 */
.L_x_24854:
        /* <DEDUP_REMOVED lines=10> */
.L_x_24861:
[----:B------:R-:W-:-:S04]  /*4170*/  LOP3.LUT R5, R5, 0xff, RZ, 0xc0, !PT ;  /* 0x000000ff05057812 */ /* 0x000fc800078ec0ff */
[----:B------:R-:W0:Y:S02]  /*4180*/  I2F.U16 R0, R5 ;  /* 0x0000000500007306 */ /* 0x000e240000101000 */
[----:B0-----:R-:W-:-:S05]  /*4190*/  F2FP.F16.F32.PACK_AB R0, RZ, R0 ;  /* 0x00000000ff00723e */ /* 0x001fca00000000ff */
[----:B------:R0:W-:Y:S01]  /*41a0*/  STG.E.U16 desc[UR36][R8.64], R0 ;  /* 0x0000000008007986 */ /* 0x0001e2000c101524 */
[----:B------:R-:W-:Y:S05]  /*41b0*/  BRA `(.L_x_24852) ;  /* 0x0000000c001c7947 */ /* 0x000fea0003800000 */
.L_x_24860:
        /* <DEDUP_REMOVED lines=11> */
.L_x_24863:
[----:B------:R-:W-:-:S06]  /*4270*/  LOP3.LUT R5, R5, 0xff, RZ, 0xc0, !PT ;  /* 0x000000ff05057812 */ /* 0x000fcc00078ec0ff */
[----:B------:R-:W0:Y:S02]  /*4280*/  I2F.U16 R5, R5 ;  /* 0x0000000500057306 */ /* 0x000e240000101000 */
[----:B0-----:R-:W-:-:S04]  /*4290*/  F2FP.F16.F32.PACK_AB R3, RZ, R5 ;  /* 0x00000005ff03723e */ /* 0x001fc800000000ff */
[----:B------:R-:W-:-:S05]  /*42a0*/  PRMT R3, R3, 0x5410, RZ ;  /* 0x0000541003037816 */ /* 0x000fca00000000ff */
[----:B------:R0:W-:Y:S01]  /*42b0*/  STG.E desc[UR36][R8.64], R3 ;  /* 0x0000000308007986 */ /* 0x0001e2000c101924 */
[----:B------:R-:W-:Y:S05]  /*42c0*/  BRA `(.L_x_24852) ;  /* 0x0000000800d87947 */ /* 0x000fea0003800000 */
.L_x_24862:
[----:B------:R-:W-:-:S06]  /*42d0*/  LOP3.LUT R5, R5, 0xff, RZ, 0xc0, !PT ;  /* 0x000000ff05057812 */ /* 0x000fcc00078ec0ff */
[----:B------:R-:W0:Y:S02]  /*42e0*/  I2F.F64.U16 R4, R5 ;  /* 0x0000000500047312 */ /* 0x000e240000101800 */
[----:B0-----:R0:W-:Y:S01]  /*42f0*/  STG.E.64 desc[UR36][R8.64], R4 ;  /* 0x0000000408007986 */ /* 0x0011e2000c101b24 */
[----:B------:R-:W-:Y:S05]  /*4300*/  BRA `(.L_x_24852) ;  /* 0x0000000800c87947 */ /* 0x000fea0003800000 */
.L_x_24853:
        /* <DEDUP_REMOVED lines=12> */
.L_x_24866:
[----:B------:R-:W-:Y:S02]  /*43d0*/  LOP3.LUT R5, R5, 0xff, RZ, 0xc0, !PT ;  /* 0x000000ff05057812 */ /* 0x000fe400078ec0ff */
[----:B------:R-:W-:-:S04]  /*43e0*/  CS2R R6, SRZ ;  /* 0x0000000000067805 */ /* 0x000fc8000001ff00 */
[----:B------:R-:W0:Y:S02]  /*43f0*/  I2F.F64.U16 R4, R5 ;  /* 0x0000000500047312 */ /* 0x000e240000101800 */
[----:B0-----:R0:W-:Y:S01]  /*4400*/  STG.E.128 desc[UR36][R8.64], R4 ;  /* 0x0000000408007986 */ /* 0x0011e2000c101d24 */
[----:B------:R-:W-:Y:S05]  /*4410*/  BRA `(.L_x_24852) ;  /* 0x0000000800847947 */ /* 0x000fea0003800000 */
.L_x_24865:
        /* <DEDUP_REMOVED lines=22> */
.L_x_24870:
[----:B------:R-:W-:Y:S05]  /*4580*/  BSYNC B0 ;  /* 0x0000000000007941 */ /* 0x000fea0003800000 */
.L_x_24869:
[----:B------:R-:W-:-:S05]  /*4590*/  LOP3.LUT R5, R0, R5, RZ, 0xfc, !PT ;  /* 0x0000000500057212 */ /* 0x000fca00078efcff */
[----:B------:R0:W-:Y:S01]  /*45a0*/  STG.E.U8 desc[UR36][R8.64], R5 ;  /* 0x0000000508007986 */ /* 0x0001e2000c101124 */
[----:B------:R-:W-:Y:S05]  /*45b0*/  BRA `(.L_x_24852) ;  /* 0x00000008001c7947 */ /* 0x000fea0003800000 */
.L_x_24868:
        /* <DEDUP_REMOVED lines=14> */
.L_x_24872:
[----:B------:R-:W-:Y:S01]  /*46a0*/  IMAD.MOV.U32 R0, RZ, RZ, 0x7f ;  /* 0x0000007fff007424 */ /* 0x000fe200078e00ff */
[----:B------:R-:W-:-:S04]  /*46b0*/  ISETP.GT.U32.AND P0, PT, R3, 0x7f800000, PT ;  /* 0x7f8000000300780c */ /* 0x000fc80003f04070 */
[----:B------:R-:W-:-:S09]  /*46c0*/  SEL R0, R0, 0x7c, P0 ;  /* 0x0000007c00007807 */ /* 0x000fd20000000000 */
.L_x_24873:
[----:B------:R-:W-:Y:S05]  /*46d0*/  BSYNC B0 ;  /* 0x0000000000007941 */ /* 0x000fea0003800000 */
.L_x_24871:
[----:B------:R-:W-:-:S04]  /*46e0*/  LOP3.LUT R3, R5, 0x80000000, RZ, 0xc0, !PT ;  /* 0x8000000005037812 */ /* 0x000fc800078ec0ff */
[----:B------:R-:W-:-:S04]  /*46f0*/  SHF.R.U32.HI R3, RZ, 0x18, R3 ;  /* 0x00000018ff037819 */ /* 0x000fc80000011603 */
[----:B------:R-:W-:-:S05]  /*4700*/  LOP3.LUT R3, R0, R3, RZ, 0xfc, !PT ;  /* 0x0000000300037212 */ /* 0x000fca00078efcff */
[----:B------:R0:W-:Y:S01]  /*4710*/  STG.E.U8 desc[UR36][R8.64], R3 ;  /* 0x0000000308007986 */ /* 0x0001e2000c101124 */
[----:B------:R-:W-:Y:S05]  /*4720*/  BRA `(.L_x_24852) ;  /* 0x0000000400c07947 */ /* 0x000fea0003800000 */
.L_x_24867:
[----:B------:R-:W-:-:S04]  /*4730*/  LOP3.LUT R5, R5, 0xff, RZ, 0xc0, !PT ;  /* 0x000000ff05057812 */ /* 0x000fc800078ec0ff */
[----:B------:R-:W0:Y:S02]  /*4740*/  I2F.U16 R0, R5 ;  /* 0x0000000500007306 */ /* 0x000e240000101000 */
[----:B0-----:R-:W-:-:S05]  /*4750*/  F2FP.BF16.F32.PACK_AB R0, RZ, R0 ;  /* 0x00000000ff00723e */ /* 0x001fca00000010ff */
[----:B------:R0:W-:Y:S01]  /*4760*/  STG.E.U16 desc[UR36][R8.64], R0 ;  /* 0x0000000008007986 */ /* 0x0001e2000c101524 */
[----:B------:R-:W-:Y:S05]  /*4770*/  BRA `(.L_x_24852) ;  /* 0x0000000400ac7947 */ /* 0x000fea0003800000 */
.L_x_24864:
        /* <DEDUP_REMOVED lines=11> */
.L_x_24876:
        /* <DEDUP_REMOVED lines=18> */
.L_x_24879:
[----:B------:R-:W-:-:S04]  /*4950*/  LOP3.LUT R3, R5, 0x80000000, RZ, 0xc0, !PT ;  /* 0x8000000005037812 */ /* 0x000fc800078ec0ff */
[----:B------:R-:W-:-:S04]  /*4960*/  SHF.R.U32.HI R3, RZ, 0x18, R3 ;  /* 0x00000018ff037819 */ /* 0x000fc80000011603 */
[----:B------:R-:W-:-:S04]  /*4970*/  LOP3.LUT R0, R0, R3, RZ, 0xfc, !PT ;  /* 0x0000000300007212 */ /* 0x000fc800078efcff */
[----:B------:R-:W-:-:S07]  /*4980*/  PRMT R4, R0, 0x7610, R4 ;  /* 0x0000761000047816 */ /* 0x000fce0000000004 */
.L_x_24878:
[----:B------:R-:W-:Y:S05]  /*4990*/  BSYNC B0 ;  /* 0x0000000000007941 */ /* 0x000fea0003800000 */
.L_x_24877:
[----:B------:R3:W-:Y:S01]  /*49a0*/  STG.E.U8 desc[UR36][R8.64], R4 ;  /* 0x0000000408007986 */ /* 0x0007e2000c101124 */
[----:B------:R-:W-:Y:S05]  /*49b0*/  BRA `(.L_x_24852) ;  /* 0x00000004001c7947 */ /* 0x000fea0003800000 */
.L_x_24875:
        /* <DEDUP_REMOVED lines=18> */
.L_x_24882:
[----:B------:R-:W-:-:S04]  /*4ae0*/  LOP3.LUT R3, R5, 0x80000000, RZ, 0xc0, !PT ;  /* 0x8000000005037812 */ /* 0x000fc800078ec0ff */
[----:B------:R-:W-:-:S04]  /*4af0*/  SHF.R.U32.HI R3, RZ, 0x18, R3 ;  /* 0x00000018ff037819 */ /* 0x000fc80000011603 */
[----:B------:R-:W-:-:S04]  /*4b00*/  LOP3.LUT R0, R0, R3, RZ, 0xfc, !PT ;  /* 0x0000000300007212 */ /* 0x000fc800078efcff */
[----:B------:R-:W-:-:S07]  /*4b10*/  PRMT R4, R0, 0x7610, R4 ;  /* 0x0000761000047816 */ /* 0x000fce0000000004 */
.L_x_24881:
[----:B------:R-:W-:Y:S05]  /*4b20*/  BSYNC B0 ;  /* 0x0000000000007941 */ /* 0x000fea0003800000 */
.L_x_24880:
[----:B------:R0:W-:Y:S01]  /*4b30*/  STG.E.U8 desc[UR36][R8.64], R4 ;  /* 0x0000000408007986 */ /* 0x0001e2000c101124 */
[----:B------:R-:W-:Y:S05]  /*4b40*/  BRA `(.L_x_24852) ;  /* 0x0000000000b87947 */ /* 0x000fea0003800000 */
.L_x_24874:
        /* <DEDUP_REMOVED lines=23> */
.L_x_24857:
        /* <DEDUP_REMOVED lines=16> */
.L_x_24885:
[----:B------:R-:W-:Y:S05]  /*4dc0*/  BRA `(.L_x_24852) ;  /* 0x0000000000187947 */ /* 0x000fea0003800000 */
.L_x_24884:
[----:B------:R-:W-:Y:S01]  /*4dd0*/  LOP3.LUT R4, R5, 0xff, RZ, 0xc0, !PT ;  /* 0x000000ff05047812 */ /* 0x000fe200078ec0ff */
[----:B------:R-:W-:-:S05]  /*4de0*/  IMAD.MOV.U32 R5, RZ, RZ, RZ ;  /* 0x000000ffff057224 */ /* 0x000fca00078e00ff */
[----:B------:R2:W-:Y:S01]  /*4df0*/  STG.E.64 desc[UR36][R8.64], R4 ;  /* 0x0000000408007986 */ /* 0x0005e2000c101b24 */
[----:B------:R-:W-:Y:S05]  /*4e00*/  BRA `(.L_x_24852) ;  /* 0x0000000000087947 */ /* 0x000fea0003800000 */
.L_x_24883:
[----:B------:R-:W-:-:S05]  /*4e10*/  LOP3.LUT R5, R5, 0xff, RZ, 0xc0, !PT ;  /* 0x000000ff05057812 */ /* 0x000fca00078ec0ff */
[----:B------:R0:W-:Y:S02]  /*4e20*/  STG.E desc[UR36][R8.64], R5 ;  /* 0x0000000508007986 */ /* 0x0001e4000c101924 */
.L_x_24852:
[----:B------:R-:W-:Y:S05]  /*4e30*/  BSYNC B6 ;  /* 0x0000000000067941 */ /* 0x000fea0003800000 */
.L_x_24851:
        /* <DEDUP_REMOVED lines=23> */
.L_x_24891:
[----:B------:R0:W-:Y:S01]  /*4fb0*/  STG.E.U8 desc[UR36][R8.64], R18 ;  /* 0x0000001208007986 */ /* 0x0001e2000c101124 */
[----:B------:R-:W-:Y:S05]  /*4fc0*/  BRA `(.L_x_24893) ;  /* 0x0000000c00987947 */ /* 0x000fea0003800000 */
.L_x_24890:
        /* <DEDUP_REMOVED lines=10> */
.L_x_24895:
[----:B------:R-:W-:-:S05]  /*5070*/  LOP3.LUT R3, R18, 0xff, RZ, 0xc0, !PT ;  /* 0x000000ff12037812 */ /* 0x000fca00078ec0ff */
[----:B------:R0:W-:Y:S01]  /*5080*/  STG.E desc[UR36][R8.64], R3 ;  /* 0x0000000308007986 */ /* 0x0001e2000c101924 */
[----:B------:R-:W-:Y:S05]  /*5090*/  BRA `(.L_x_24893) ;  /* 0x0000000c00647947 */ /* 0x000fea0003800000 */
.L_x_24894:
[----:B------:R-:W-:-:S05]  /*50a0*/  LOP3.LUT R3, R18, 0xff, RZ, 0xc0, !PT ;  /* 0x000000ff12037812 */ /* 0x000fca00078ec0ff */
[----:B------:R0:W-:Y:S01]  /*50b0*/  STG.E.U16 desc[UR36][R8.64], R3 ;  /* 0x0000000308007986 */ /* 0x0001e2000c101524 */
[----:B------:R-:W-:Y:S05]  /*50c0*/  BRA `(.L_x_24893) ;  /* 0x0000000c00587947 */ /* 0x000fea0003800000 */
.L_x_24889:
        /* <DEDUP_REMOVED lines=10> */
.L_x_24897:
[----:B------:R-:W-:-:S04]  /*5170*/  LOP3.LUT R18, R18, 0xff, RZ, 0xc0, !PT ;  /* 0x000000ff12127812 */ /* 0x000fc800078ec0ff */
[----:B------:R-:W0:Y:S02]  /*5180*/  I2F.U16 R0, R18 ;  /* 0x0000001200007306 */ /* 0x000e240000101000 */
[----:B0-----:R-:W-:-:S05]  /*5190*/  F2FP.F16.F32.PACK_AB R0, RZ, R0 ;  /* 0x00000000ff00723e */ /* 0x001fca00000000ff */
[----:B------:R0:W-:Y:S01]  /*51a0*/  STG.E.U16 desc[UR36][R8.64], R0 ;  /* 0x0000000008007986 */ /* 0x0001e2000c101524 */
[----:B------:R-:W-:Y:S05]  /*51b0*/  BRA `(.L_x_24893) ;  /* 0x0000000c001c7947 */ /* 0x000fea0003800000 */
.L_x_24896:
        /* <DEDUP_REMOVED lines=11> */
.L_x_24899:
[----:B------:R-:W-:-:S06]  /*5270*/  LOP3.LUT R18, R18, 0xff, RZ, 0xc0, !PT ;  /* 0x000000ff12127812 */ /* 0x000fcc00078ec0ff */
[----:B------:R-:W0:Y:S02]  /*5280*/  I2F.U16 R18, R18 ;  /* 0x0000001200127306 */ /* 0x000e240000101000 */
[----:B0-----:R-:W-:-:S04]  /*5290*/  F2FP.F16.F32.PACK_AB R3, RZ, R18 ;  /* 0x00000012ff03723e */ /* 0x001fc800000000ff */
[----:B------:R-:W-:-:S05]  /*52a0*/  PRMT R3, R3, 0x5410, RZ ;  /* 0x0000541003037816 */ /* 0x000fca00000000ff */
[----:B------:R0:W-:Y:S01]  /*52b0*/  STG.E desc[UR36][R8.64], R3 ;  /* 0x0000000308007986 */ /* 0x0001e2000c101924 */
[----:B------:R-:W-:Y:S05]  /*52c0*/  BRA `(.L_x_24893) ;  /* 0x0000000800d87947 */ /* 0x000fea0003800000 */
.L_x_24898:
[----:B------:R-:W-:-:S06]  /*52d0*/  LOP3.LUT R4, R18, 0xff, RZ, 0xc0, !PT ;  /* 0x000000ff12047812 */ /* 0x000fcc00078ec0ff */
[----:B------:R-:W0:Y:S02]  /*52e0*/  I2F.F64.U16 R4, R4 ;  /* 0x0000000400047312 */ /* 0x000e240000101800 */
[----:B0-----:R0:W-:Y:S01]  /*52f0*/  STG.E.64 desc[UR36][R8.64], R4 ;  /* 0x0000000408007986 */ /* 0x0011e2000c101b24 */
[----:B------:R-:W-:Y:S05]  /*5300*/  BRA `(.L_x_24893) ;  /* 0x0000000800c87947 */ /* 0x000fea0003800000 */
.L_x_24888:
        /* <DEDUP_REMOVED lines=12> */
.L_x_24902:
[----:B------:R-:W-:Y:S02]  /*53d0*/  LOP3.LUT R4, R18, 0xff, RZ, 0xc0, !PT ;  /* 0x000000ff12047812 */ /* 0x000fe400078ec0ff */
[----:B------:R-:W-:-:S04]  /*53e0*/  CS2R R6, SRZ ;  /* 0x0000000000067805 */ /* 0x000fc8000001ff00 */
[----:B------:R-:W0:Y:S02]  /*53f0*/  I2F.F64.U16 R4, R4 ;  /* 0x0000000400047312 */ /* 0x000e240000101800 */
[----:B0-----:R0:W-:Y:S01]  /*5400*/  STG.E.128 desc[UR36][R8.64], R4 ;  /* 0x0000000408007986 */ /* 0x0011e2000c101d24 */
[----:B------:R-:W-:Y:S05]  /*5410*/  BRA `(.L_x_24893) ;  /* 0x0000000800847947 */ /* 0x000fea0003800000 */
.L_x_24901:
        /* <DEDUP_REMOVED lines=22> */
.L_x_24906:
[----:B------:R-:W-:Y:S05]  /*5580*/  BSYNC B0 ;  /* 0x0000000000007941 */ /* 0x000fea0003800000 */
.L_x_24905:
[----:B------:R-:W-:-:S05]  /*5590*/  LOP3.LUT R5, R0, R5, RZ, 0xfc, !PT ;  /* 0x0000000500057212 */ /* 0x000fca00078efcff */
[----:B------:R0:W-:Y:S01]  /*55a0*/  STG.E.U8 desc[UR36][R8.64], R5 ;  /* 0x0000000508007986 */ /* 0x0001e2000c101124 */
[----:B------:R-:W-:Y:S05]  /*55b0*/  BRA `(.L_x_24893) ;  /* 0x00000008001c7947 */ /* 0x000fea0003800000 */
.L_x_24904:
        /* <DEDUP_REMOVED lines=14> */
.L_x_24908:
[----:B------:R-:W-:Y:S01]  /*56a0*/  IMAD.MOV.U32 R0, RZ, RZ, 0x7f ;  /* 0x0000007fff007424 */ /* 0x000fe200078e00ff */
[----:B------:R-:W-:-:S04]  /*56b0*/  ISETP.GT.U32.AND P0, PT, R3, 0x7f800000, PT ;  /* 0x7f8000000300780c */ /* 0x000fc80003f04070 */
[----:B------:R-:W-:-:S09]  /*56c0*/  SEL R0, R0, 0x7c, P0 ;  /* 0x0000007c00007807 */ /* 0x000fd20000000000 */
.L_x_24909:
[----:B------:R-:W-:Y:S05]  /*56d0*/  BSYNC B0 ;  /* 0x0000000000007941 */ /* 0x000fea0003800000 */
.L_x_24907:
[----:B------:R-:W-:-:S04]  /*56e0*/  LOP3.LUT R3, R5, 0x80000000, RZ, 0xc0, !PT ;  /* 0x8000000005037812 */ /* 0x000fc800078ec0ff */
[----:B------:R-:W-:-:S04]  /*56f0*/  SHF.R.U32.HI R3, RZ, 0x18, R3 ;  /* 0x00000018ff037819 */ /* 0x000fc80000011603 */
[----:B------:R-:W-:-:S05]  /*5700*/  LOP3.LUT R3, R0, R3, RZ, 0xfc, !PT ;  /* 0x0000000300037212 */ /* 0x000fca00078efcff */
[----:B------:R0:W-:Y:S01]  /*5710*/  STG.E.U8 desc[UR36][R8.64], R3 ;  /* 0x0000000308007986 */ /* 0x0001e2000c101124 */
[----:B------:R-:W-:Y:S05]  /*5720*/  BRA `(.L_x_24893) ;  /* 0x0000000400c07947 */ /* 0x000fea0003800000 */
.L_x_24903:
[----:B------:R-:W-:-:S04]  /*5730*/  LOP3.LUT R18, R18, 0xff, RZ, 0xc0, !PT ;  /* 0x000000ff12127812 */ /* 0x000fc800078ec0ff */
[----:B------:R-:W0:Y:S02]  /*5740*/  I2F.U16 R0, R18 ;  /* 0x0000001200007306 */ /* 0x000e240000101000 */
[----:B0-----:R-:W-:-:S05]  /*5750*/  F2FP.BF16.F32.PACK_AB R0, RZ, R0 ;  /* 0x00000000ff00723e */ /* 0x001fca00000010ff */
[----:B------:R0:W-:Y:S01]  /*5760*/  STG.E.U16 desc[UR36][R8.64], R0 ;  /* 0x0000000008007986 */ /* 0x0001e2000c101524 */
[----:B------:R-:W-:Y:S05]  /*5770*/  BRA `(.L_x_24893) ;  /* 0x0000000400ac7947 */ /* 0x000fea0003800000 */
.L_x_24900:
        /* <DEDUP_REMOVED lines=11> */
.L_x_24912:
        /* <DEDUP_REMOVED lines=18> */
.L_x_24915:
[----:B------:R-:W-:-:S04]  /*5950*/  LOP3.LUT R3, R5, 0x80000000, RZ, 0xc0, !PT ;  /* 0x8000000005037812 */ /* 0x000fc800078ec0ff */
[----:B------:R-:W-:-:S04]  /*5960*/  SHF.R.U32.HI R3, RZ, 0x18, R3 ;  /* 0x00000018ff037819 */ /* 0x000fc80000011603 */
[----:B------:R-:W-:-:S04]  /*5970*/  LOP3.LUT R0, R0, R3, RZ, 0xfc, !PT ;  /* 0x0000000300007212 */ /* 0x000fc800078efcff */
[----:B------:R-:W-:-:S07]  /*5980*/  PRMT R4, R0, 0x7610, R4 ;  /* 0x0000761000047816 */ /* 0x000fce0000000004 */
.L_x_24914:
[----:B------:R-:W-:Y:S05]  /*5990*/  BSYNC B0 ;  /* 0x0000000000007941 */ /* 0x000fea0003800000 */
.L_x_24913:
[----:B------:R3:W-:Y:S01]  /*59a0*/  STG.E.U8 desc[UR36][R8.64], R4 ;  /* 0x0000000408007986 */ /* 0x0007e2000c101124 */
[----:B------:R-:W-:Y:S05]  /*59b0*/  BRA `(.L_x_24893) ;  /* 0x00000004001c7947 */ /* 0x000fea0003800000 */
.L_x_24911:
        /* <DEDUP_REMOVED lines=18> */
.L_x_24918:
[----:B------:R-:W-:-:S04]  /*5ae0*/  LOP3.LUT R3, R5, 0x80000000, RZ, 0xc0, !PT ;  /* 0x8000000005037812 */ /* 0x000fc800078ec0ff */
[----:B------:R-:W-:-:S04]  /*5af0*/  SHF.R.U32.HI R3, RZ, 0x18, R3 ;  /* 0x00000018ff037819 */ /* 0x000fc80000011603 */
[----:B------:R-:W-:-:S04]  /*5b00*/  LOP3.LUT R0, R0, R3, RZ, 0xfc, !PT ;  /* 0x0000000300007212 */ /* 0x000fc800078efcff */
[----:B------:R-:W-:-:S07]  /*5b10*/  PRMT R4, R0, 0x7610, R4 ;  /* 0x0000761000047816 */ /* 0x000fce0000000004 */
.L_x_24917:
[----:B------:R-:W-:Y:S05]  /*5b20*/  BSYNC B0 ;  /* 0x0000000000007941 */ /* 0x000fea0003800000 */
.L_x_24916:
[----:B------:R0:W-:Y:S01]  /*5b30*/  STG.E.U8 desc[UR36][R8.64], R4 ;  /* 0x0000000408007986 */ /* 0x0001e2000c101124 */
[----:B------:R-:W-:Y:S05]  /*5b40*/  BRA `(.L_x_24893) ;  /* 0x0000000000b87947 */ /* 0x000fea0003800000 */
.L_x_24910:
        /* <DEDUP_REMOVED lines=23> */
.L_x_24892:
        /* <DEDUP_REMOVED lines=16> */
.L_x_24921:
[----:B------:R-:W-:Y:S05]  /*5dc0*/  BRA `(.L_x_24893) ;  /* 0x0000000000187947 */ /* 0x000fea0003800000 */
.L_x_24920:
[----:B------:R-:W-:Y:S01]  /*5dd0*/  LOP3.LUT R4, R18, 0xff, RZ, 0xc0, !PT ;  /* 0x000000ff12047812 */ /* 0x000fe200078ec0ff */
[----:B------:R-:W-:-:S05]  /*5de0*/  IMAD.MOV.U32 R5, RZ, RZ, RZ ;  /* 0x000000ffff057224 */ /* 0x000fca00078e00ff */
[----:B------:R2:W-:Y:S01]  /*5df0*/  STG.E.64 desc[UR36][R8.64], R4 ;  /* 0x0000000408007986 */ /* 0x0005e2000c101b24 */
[----:B------:R-:W-:Y:S05]  /*5e00*/  BRA `(.L_x_24893) ;  /* 0x0000000000087947 */ /* 0x000fea0003800000 */
.L_x_24919:
[----:B------:R-:W-:-:S05]  /*5e10*/  LOP3.LUT R3, R18, 0xff, RZ, 0xc0, !PT ;  /* 0x000000ff12037812 */ /* 0x000fca00078ec0ff */
[----:B------:R0:W-:Y:S02]  /*5e20*/  STG.E desc[UR36][R8.64], R3 ;  /* 0x0000000308007986 */ /* 0x0001e4000c101924 */
.L_x_24893:
        /* <DEDUP_REMOVED lines=23> */
.L_x_24925:
[----:B------:R3:W-:Y:S01]  /*5fa0*/  STG.E.U8 desc[UR36][R8.64], R17 ;  /* 0x0000001108007986 */ /* 0x0007e2000c101124 */
[----:B------:R-:W-:Y:S05]  /*5fb0*/  BRA `(.L_x_24927) ;  /* 0x0000000c00987947 */ /* 0x000fea0003800000 */
.L_x_24924:
        /* <DEDUP_REMOVED lines=10> */
.L_x_24929:
[----:B------:R-:W-:-:S05]  /*6060*/  LOP3.LUT R17, R17, 0xff, RZ, 0xc0, !PT ;  /* 0x000000ff11117812 */ /* 0x000fca00078ec0ff */
[----:B------:R2:W-:Y:S01]  /*6070*/  STG.E desc[UR36][R8.64], R17 ;  /* 0x0000001108007986 */ /* 0x0005e2000c101924 */
[----:B------:R-:W-:Y:S05]  /*6080*/  BRA `(.L_x_24927) ;  /* 0x0000000c00647947 */ /* 0x000fea0003800000 */
.L_x_24928:
[----:B------:R-:W-:-:S05]  /*6090*/  LOP3.LUT R17, R17, 0xff, RZ, 0xc0, !PT ;  /* 0x000000ff11117812 */ /* 0x000fca00078ec0ff */
[----:B------:R0:W-:Y:S01]  /*60a0*/  STG.E.U16 desc[UR36][R8.64], R17 ;  /* 0x0000001108007986 */ /* 0x0001e2000c101524 */
[----:B------:R-:W-:Y:S05]  /*60b0*/  BRA `(.L_x_24927) ;  /* 0x0000000c00587947 */ /* 0x000fea0003800000 */
.L_x_24923:
        /* <DEDUP_REMOVED lines=10> */
.L_x_24931:
[----:B------:R-:W-:-:S04]  /*6160*/  LOP3.LUT R17, R17, 0xff, RZ, 0xc0, !PT ;  /* 0x000000ff11117812 */ /* 0x000fc800078ec0ff */
[----:B------:R-:W0:Y:S02]  /*6170*/  I2F.U16 R0, R17 ;  /* 0x0000001100007306 */ /* 0x000e240000101000 */
[----:B0-----:R-:W-:-:S05]  /*6180*/  F2FP.F16.F32.PACK_AB R0, RZ, R0 ;  /* 0x00000000ff00723e */ /* 0x001fca00000000ff */
[----:B------:R0:W-:Y:S01]  /*6190*/  STG.E.U16 desc[UR36][R8.64], R0 ;  /* 0x0000000008007986 */ /* 0x0001e2000c101524 */
[----:B------:R-:W-:Y:S05]  /*61a0*/  BRA `(.L_x_24927) ;  /* 0x0000000c001c7947 */ /* 0x000fea0003800000 */
.L_x_24930:
        /* <DEDUP_REMOVED lines=11> */
.L_x_24933:
[----:B------:R-:W-:-:S06]  /*6260*/  LOP3.LUT R17, R17, 0xff, RZ, 0xc0, !PT ;  /* 0x000000ff11117812 */ /* 0x000fcc00078ec0ff */
[----:B------:R-:W0:Y:S02]  /*6270*/  I2F.U16 R17, R17 ;  /* 0x0000001100117306 */ /* 0x000e240000101000 */
[----:B0-----:R-:W-:-:S04]  /*6280*/  F2FP.F16.F32.PACK_AB R3, RZ, R17 ;  /* 0x00000011ff03723e */ /* 0x001fc800000000ff */
[----:B------:R-:W-:-:S05]  /*6290*/  PRMT R3, R3, 0x5410, RZ ;  /* 0x0000541003037816 */ /* 0x000fca00000000ff */
[----:B------:R0:W-:Y:S01]  /*62a0*/  STG.E desc[UR36][R8.64], R3 ;  /* 0x0000000308007986 */ /* 0x0001e2000c101924 */
[----:B------:R-:W-:Y:S05]  /*62b0*/  BRA `(.L_x_24927) ;  /* 0x0000000800d87947 */ /* 0x000fea0003800000 */
.L_x_24932:
[----:B------:R-:W-:-:S06]  /*62c0*/  LOP3.LUT R4, R17, 0xff, RZ, 0xc0, !PT ;  /* 0x000000ff11047812 */ /* 0x000fcc00078ec0ff */
[----:B------:R-:W0:Y:S02]  /*62d0*/  I2F.F64.U16 R4, R4 ;  /* 0x0000000400047312 */ /* 0x000e240000101800 */
[----:B0-----:R0:W-:Y:S01]  /*62e0*/  STG.E.64 desc[UR36][R8.64], R4 ;  /* 0x0000000408007986 */ /* 0x0011e2000c101b24 */
[----:B------:R-:W-:Y:S05]  /*62f0*/  BRA `(.L_x_24927) ;  /* 0x0000000800c87947 */ /* 0x000fea0003800000 */
.L_x_24922:
        /* <DEDUP_REMOVED lines=12> */
.L_x_24936:
[----:B------:R-:W-:Y:S02]  /*63c0*/  LOP3.LUT R4, R17, 0xff, RZ, 0xc0, !PT ;  /* 0x000000ff11047812 */ /* 0x000fe400078ec0ff */
[----:B------:R-:W-:-:S04]  /*63d0*/  CS2R R6, SRZ ;  /* 0x0000000000067805 */ /* 0x000fc8000001ff00 */
[----:B------:R-:W0:Y:S02]  /*63e0*/  I2F.F64.U16 R4, R4 ;  /* 0x0000000400047312 */ /* 0x000e240000101800 */
[----:B0-----:R0:W-:Y:S01]  /*63f0*/  STG.E.128 desc[UR36][R8.64], R4 ;  /* 0x0000000408007986 */ /* 0x0011e2000c101d24 */
[----:B------:R-:W-:Y:S05]  /*6400*/  BRA `(.L_x_24927) ;  /* 0x0000000800847947 */ /* 0x000fea0003800000 */
.L_x_24935:
        /* <DEDUP_REMOVED lines=22> */
.L_x_24940:
[----:B------:R-:W-:Y:S05]  /*6570*/  BSYNC B0 ;  /* 0x0000000000007941 */ /* 0x000fea0003800000 */
.L_x_24939:
[----:B------:R-:W-:-:S05]  /*6580*/  LOP3.LUT R5, R0, R5, RZ, 0xfc, !PT ;  /* 0x0000000500057212 */ /* 0x000fca00078efcff */
[----:B------:R0:W-:Y:S01]  /*6590*/  STG.E.U8 desc[UR36][R8.64], R5 ;  /* 0x0000000508007986 */ /* 0x0001e2000c101124 */
[----:B------:R-:W-:Y:S05]  /*65a0*/  BRA `(.L_x_24927) ;  /* 0x00000008001c7947 */ /* 0x000fea0003800000 */
.L_x_24938:
        /* <DEDUP_REMOVED lines=14> */
.L_x_24942:
[----:B------:R-:W-:Y:S01]  /*6690*/  IMAD.MOV.U32 R0, RZ, RZ, 0x7f ;  /* 0x0000007fff007424 */ /* 0x000fe200078e00ff */
[----:B------:R-:W-:-:S04]  /*66a0*/  ISETP.GT.U32.AND P0, PT, R3, 0x7f800000, PT ;  /* 0x7f8000000300780c */ /* 0x000fc80003f04070 */
[----:B------:R-:W-:-:S09]  /*66b0*/  SEL R0, R0, 0x7c, P0 ;  /* 0x0000007c00007807 */ /* 0x000fd20000000000 */
.L_x_24943:
[----:B------:R-:W-:Y:S05]  /*66c0*/  BSYNC B0 ;  /* 0x0000000000007941 */ /* 0x000fea0003800000 */
.L_x_24941:
[----:B------:R-:W-:-:S04]  /*66d0*/  LOP3.LUT R3, R17, 0x80000000, RZ, 0xc0, !PT ;  /* 0x8000000011037812 */ /* 0x000fc800078ec0ff */
[----:B------:R-:W-:-:S04]  /*66e0*/  SHF.R.U32.HI R3, RZ, 0x18, R3 ;  /* 0x00000018ff037819 */ /* 0x000fc80000011603 */
[----:B------:R-:W-:-:S05]  /*66f0*/  LOP3.LUT R3, R0, R3, RZ, 0xfc, !PT ;  /* 0x0000000300037212 */ /* 0x000fca00078efcff */
[----:B------:R0:W-:Y:S01]  /*6700*/  STG.E.U8 desc[UR36][R8.64], R3 ;  /* 0x0000000308007986 */ /* 0x0001e2000c101124 */
[----:B------:R-:W-:Y:S05]  /*6710*/  BRA `(.L_x_24927) ;  /* 0x0000000400c07947 */ /* 0x000fea0003800000 */
.L_x_24937:
[----:B------:R-:W-:-:S04]  /*6720*/  LOP3.LUT R17, R17, 0xff, RZ, 0xc0, !PT ;  /* 0x000000ff11117812 */ /* 0x000fc800078ec0ff */
[----:B------:R-:W0:Y:S02]  /*6730*/  I2F.U16 R0, R17 ;  /* 0x0000001100007306 */ /* 0x000e240000101000 */
[----:B0-----:R-:W-:-:S05]  /*6740*/  F2FP.BF16.F32.PACK_AB R0, RZ, R0 ;  /* 0x00000000ff00723e */ /* 0x001fca00000010ff */
[----:B------:R0:W-:Y:S01]  /*6750*/  STG.E.U16 desc[UR36][R8.64], R0 ;  /* 0x0000000008007986 */ /* 0x0001e2000c101524 */
[----:B------:R-:W-:Y:S05]  /*6760*/  BRA `(.L_x_24927) ;  /* 0x0000000400ac7947 */ /* 0x000fea0003800000 */
.L_x_24934:
        /* <DEDUP_REMOVED lines=11> */
.L_x_24946:
        /* <DEDUP_REMOVED lines=18> */
.L_x_24949:
[----:B------:R-:W-:-:S04]  /*6940*/  LOP3.LUT R3, R17, 0x80000000, RZ, 0xc0, !PT ;  /* 0x8000000011037812 */ /* 0x000fc800078ec0ff */
[----:B------:R-:W-:-:S04]  /*6950*/  SHF.R.U32.HI R3, RZ, 0x18, R3 ;  /* 0x00000018ff037819 */ /* 0x000fc80000011603 */
[----:B------:R-:W-:-:S04]  /*6960*/  LOP3.LUT R0, R0, R3, RZ, 0xfc, !PT ;  /* 0x0000000300007212 */ /* 0x000fc800078efcff */
[----:B------:R-:W-:-:S07]  /*6970*/  PRMT R4, R0, 0x7610, R4 ;  /* 0x0000761000047816 */ /* 0x000fce0000000004 */
.L_x_24948:
[----:B------:R-:W-:Y:S05]  /*6980*/  BSYNC B0 ;  /* 0x0000000000007941 */ /* 0x000fea0003800000 */
.L_x_24947:
[----:B------:R0:W-:Y:S01]  /*6990*/  STG.E.U8 desc[UR36][R8.64], R4 ;  /* 0x0000000408007986 */ /* 0x0001e2000c101124 */
[----:B------:R-:W-:Y:S05]  /*69a0*/  BRA `(.L_x_24927) ;  /* 0x00000004001c7947 */ /* 0x000fea0003800000 */
.L_x_24945:
        /* <DEDUP_REMOVED lines=18> */
.L_x_24952:
[----:B------:R-:W-:-:S04]  /*6ad0*/  LOP3.LUT R3, R17, 0x80000000, RZ, 0xc0, !PT ;  /* 0x8000000011037812 */ /* 0x000fc800078ec0ff */
[----:B------:R-:W-:-:S04]  /*6ae0*/  SHF.R.U32.HI R3, RZ, 0x18, R3 ;  /* 0x00000018ff037819 */ /* 0x000fc80000011603 */
[----:B------:R-:W-:-:S04]  /*6af0*/  LOP3.LUT R0, R0, R3, RZ, 0xfc, !PT ;  /* 0x0000000300007212 */ /* 0x000fc800078efcff */
[----:B------:R-:W-:-:S07]  /*6b00*/  PRMT R4, R0, 0x7610, R4 ;  /* 0x0000761000047816 */ /* 0x000fce0000000004 */
.L_x_24951:
[----:B------:R-:W-:Y:S05]  /*6b10*/  BSYNC B0 ;  /* 0x0000000000007941 */ /* 0x000fea0003800000 */
.L_x_24950:
[----:B------:R0:W-:Y:S01]  /*6b20*/  STG.E.U8 desc[UR36][R8.64], R4 ;  /* 0x0000000408007986 */ /* 0x0001e2000c101124 */
[----:B------:R-:W-:Y:S05]  /*6b30*/  BRA `(.L_x_24927) ;  /* 0x0000000000b87947 */ /* 0x000fea0003800000 */
.L_x_24944:
        /* <DEDUP_REMOVED lines=23> */
.L_x_24926:
        /* <DEDUP_REMOVED lines=16> */
.L_x_24955:
[----:B------:R-:W-:Y:S05]  /*6db0*/  BRA `(.L_x_24927) ;  /* 0x0000000000187947 */ /* 0x000fea0003800000 */
.L_x_24954:
[----:B------:R-:W-:Y:S01]  /*6dc0*/  LOP3.LUT R4, R17, 0xff, RZ, 0xc0, !PT ;  /* 0x000000ff11047812 */ /* 0x000fe200078ec0ff */
[----:B------:R-:W-:-:S05]  /*6dd0*/  IMAD.MOV.U32 R5, RZ, RZ, RZ ;  /* 0x000000ffff057224 */ /* 0x000fca00078e00ff */
[----:B------:R0:W-:Y:S01]  /*6de0*/  STG.E.64 desc[UR36][R8.64], R4 ;  /* 0x0000000408007986 */ /* 0x0001e2000c101b24 */
[----:B------:R-:W-:Y:S05]  /*6df0*/  BRA `(.L_x_24927) ;  /* 0x0000000000087947 */ /* 0x000fea0003800000 */
.L_x_24953:
[----:B------:R-:W-:-:S05]  /*6e00*/  LOP3.LUT R17, R17, 0xff, RZ, 0xc0, !PT ;  /* 0x000000ff11117812 */ /* 0x000fca00078ec0ff */
[----:B------:R0:W-:Y:S02]  /*6e10*/  STG.E desc[UR36][R8.64], R17 ;  /* 0x0000001108007986 */ /* 0x0001e4000c101924 */
.L_x_24927:
[----:B------:R-:W-:-:S07]  /*6e20*/  VIADD R2, R2, 0x80 ;  /* 0x0000008002027836 */ /* 0x000fce0000000000 */
.L_x_24887:
[----:B------:R-:W-:Y:S05]  /*6e30*/  BSYNC B6 ;  /* 0x0000000000067941 */ /* 0x000fea0003800000 */
.L_x_24886:
        /* <DEDUP_REMOVED lines=21> */
.L_x_24959:
[----:B------:R-:W-:Y:S01]  /*6f90*/  STG.E.U8 desc[UR36][R2.64], R16 ;  /* 0x0000001002007986 */ /* 0x000fe2000c101124 */
[----:B------:R-:W-:Y:S05]  /*6fa0*/  EXIT ;  /* 0x000000000000794d */ /* 0x000fea0003800000 */
.L_x_24958:
        /* <DEDUP_REMOVED lines=10> */
.L_x_24962:
[----:B------:R-:W-:-:S05]  /*7050*/  LOP3.LUT R5, R16, 0xff, RZ, 0xc0, !PT ;  /* 0x000000ff10057812 */ /* 0x000fca00078ec0ff */
[----:B------:R-:W-:Y:S01]  /*7060*/  STG.E desc[UR36][R2.64], R5 ;  /* 0x0000000502007986 */ /* 0x000fe2000c101924 */
[----:B------:R-:W-:Y:S05]  /*7070*/  EXIT ;  /* 0x000000000000794d */ /* 0x000fea0003800000 */
.L_x_24961:
[----:B------:R-:W-:-:S05]  /*7080*/  LOP3.LUT R5, R16, 0xff, RZ, 0xc0, !PT ;  /* 0x000000ff10057812 */ /* 0x000fca00078ec0ff */
[----:B------:R-:W-:Y:S01]  /*7090*/  STG.E.U16 desc[UR36][R2.64], R5 ;  /* 0x0000000502007986 */ /* 0x000fe2000c101524 */
[----:B------:R-:W-:Y:S05]  /*70a0*/  EXIT ;  /* 0x000000000000794d */ /* 0x000fea0003800000 */
.L_x_24957:
        /* <DEDUP_REMOVED lines=10> */
.L_x_24964:
[----:B------:R-:W-:-:S04]  /*7150*/  LOP3.LUT R16, R16, 0xff, RZ, 0xc0, !PT ;  /* 0x000000ff10107812 */ /* 0x000fc800078ec0ff */
[----:B------:R-:W0:Y:S02]  /*7160*/  I2F.U16 R0, R16 ;  /* 0x0000001000007306 */ /* 0x000e240000101000 */
[----:B0-----:R-:W-:-:S05]  /*7170*/  F2FP.F16.F32.PACK_AB R0, RZ, R0 ;  /* 0x00000000ff00723e */ /* 0x001fca00000000ff */
[----:B------:R-:W-:Y:S01]  /*7180*/  STG.E.U16 desc[UR36][R2.64], R0 ;  /* 0x0000000002007986 */ /* 0x000fe2000c101524 */
[----:B------:R-:W-:Y:S05]  /*7190*/  EXIT ;  /* 0x000000000000794d */ /* 0x000fea0003800000 */
.L_x_24963:
        /* <DEDUP_REMOVED lines=11> */
.L_x_24966:
[----:B------:R-:W-:-:S06]  /*7250*/  LOP3.LUT R16, R16, 0xff, RZ, 0xc0, !PT ;  /* 0x000000ff10107812 */ /* 0x000fcc00078ec0ff */
[----:B------:R-:W0:Y:S02]  /*7260*/  I2F.U16 R16, R16 ;  /* 0x0000001000107306 */ /* 0x000e240000101000 */
[----:B0-----:R-:W-:-:S04]  /*7270*/  F2FP.F16.F32.PACK_AB R5, RZ, R16 ;  /* 0x00000010ff05723e */ /* 0x001fc800000000ff */
[----:B------:R-:W-:-:S05]  /*7280*/  PRMT R5, R5, 0x5410, RZ ;  /* 0x0000541005057816 */ /* 0x000fca00000000ff */
[----:B------:R-:W-:Y:S01]  /*7290*/  STG.E desc[UR36][R2.64], R5 ;  /* 0x0000000502007986 */ /* 0x000fe2000c101924 */
[----:B------:R-:W-:Y:S05]  /*72a0*/  EXIT ;  /* 0x000000000000794d */ /* 0x000fea0003800000 */
.L_x_24965:
[----:B------:R-:W-:-:S06]  /*72b0*/  LOP3.LUT R4, R16, 0xff, RZ, 0xc0, !PT ;  /* 0x000000ff10047812 */ /* 0x000fcc00078ec0ff */
[----:B------:R-:W0:Y:S02]  /*72c0*/  I2F.F64.U16 R4, R4 ;  /* 0x0000000400047312 */ /* 0x000e240000101800 */
[----:B0-----:R-:W-:Y:S01]  /*72d0*/  STG.E.64 desc[UR36][R2.64], R4 ;  /* 0x0000000402007986 */ /* 0x001fe2000c101b24 */
[----:B------:R-:W-:Y:S05]  /*72e0*/  EXIT ;  /* 0x000000000000794d */ /* 0x000fea0003800000 */
.L_x_24956:
        /* <DEDUP_REMOVED lines=12> */
.L_x_24969:
[----:B------:R-:W-:Y:S02]  /*73b0*/  LOP3.LUT R4, R16, 0xff, RZ, 0xc0, !PT ;  /* 0x000000ff10047812 */ /* 0x000fe400078ec0ff */
[----:B------:R-:W-:-:S04]  /*73c0*/  CS2R R6, SRZ ;  /* 0x0000000000067805 */ /* 0x000fc8000001ff00 */
[----:B------:R-:W0:Y:S02]  /*73d0*/  I2F.F64.U16 R4, R4 ;  /* 0x0000000400047312 */ /* 0x000e240000101800 */
[----:B0-----:R-:W-:Y:S01]  /*73e0*/  STG.E.128 desc[UR36][R2.64], R4 ;  /* 0x0000000402007986 */ /* 0x001fe2000c101d24 */
[----:B------:R-:W-:Y:S05]  /*73f0*/  EXIT ;  /* 0x000000000000794d */ /* 0x000fea0003800000 */
.L_x_24968:
        /* <DEDUP_REMOVED lines=22> */
.L_x_24973:
[----:B------:R-:W-:Y:S05]  /*7560*/  BSYNC B0 ;  /* 0x0000000000007941 */ /* 0x000fea0003800000 */
.L_x_24972:
[----:B------:R-:W-:-:S05]  /*7570*/  LOP3.LUT R5, R0, R5, RZ, 0xfc, !PT ;  /* 0x0000000500057212 */ /* 0x000fca00078efcff */
[----:B------:R-:W-:Y:S01]  /*7580*/  STG.E.U8 desc[UR36][R2.64], R5 ;  /* 0x0000000502007986 */ /* 0x000fe2000c101124 */
[----:B------:R-:W-:Y:S05]  /*7590*/  EXIT ;  /* 0x000000000000794d */ /* 0x000fea0003800000 */
.L_x_24971:
        /* <DEDUP_REMOVED lines=14> */
.L_x_24975:
[----:B------:R-:W-:Y:S01]  /*7680*/  IMAD.MOV.U32 R0, RZ, RZ, 0x7f ;  /* 0x0000007fff007424 */ /* 0x000fe200078e00ff */
[----:B------:R-:W-:-:S04]  /*7690*/  ISETP.GT.U32.AND P0, PT, R4, 0x7f800000, PT ;  /* 0x7f8000000400780c */ /* 0x000fc80003f04070 */
[----:B------:R-:W-:-:S09]  /*76a0*/  SEL R0, R0, 0x7c, P0 ;  /* 0x0000007c00007807 */ /* 0x000fd20000000000 */
.L_x_24976:
[----:B------:R-:W-:Y:S05]  /*76b0*/  BSYNC B0 ;  /* 0x0000000000007941 */ /* 0x000fea0003800000 */
.L_x_24974:
[----:B------:R-:W-:-:S04]  /*76c0*/  LOP3.LUT R4, R5, 0x80000000, RZ, 0xc0, !PT ;  /* 0x8000000005047812 */ /* 0x000fc800078ec0ff */
[----:B------:R-:W-:-:S04]  /*76d0*/  SHF.R.U32.HI R5, RZ, 0x18, R4 ;  /* 0x00000018ff057819 */ /* 0x000fc80000011604 */
[----:B------:R-:W-:-:S05]  /*76e0*/  LOP3.LUT R5, R0, R5, RZ, 0xfc, !PT ;  /* 0x0000000500057212 */ /* 0x000fca00078efcff */
[----:B------:R-:W-:Y:S01]  /*76f0*/  STG.E.U8 desc[UR36][R2.64], R5 ;  /* 0x0000000502007986 */ /* 0x000fe2000c101124 */
[----:B------:R-:W-:Y:S05]  /*7700*/  EXIT ;  /* 0x000000000000794d */ /* 0x000fea0003800000 */
.L_x_24970:
[----:B------:R-:W-:-:S04]  /*7710*/  LOP3.LUT R16, R16, 0xff, RZ, 0xc0, !PT ;  /* 0x000000ff10107812 */ /* 0x000fc800078ec0ff */
[----:B------:R-:W0:Y:S02]  /*7720*/  I2F.U16 R0, R16 ;  /* 0x0000001000007306 */ /* 0x000e240000101000 */
[----:B0-----:R-:W-:-:S05]  /*7730*/  F2FP.BF16.F32.PACK_AB R0, RZ, R0 ;  /* 0x00000000ff00723e */ /* 0x001fca00000010ff */
[----:B------:R-:W-:Y:S01]  /*7740*/  STG.E.U16 desc[UR36][R2.64], R0 ;  /* 0x0000000002007986 */ /* 0x000fe2000c101524 */
[----:B------:R-:W-:Y:S05]  /*7750*/  EXIT ;  /* 0x000000000000794d */ /* 0x000fea0003800000 */
.L_x_24967:
        /* <DEDUP_REMOVED lines=11> */
.L_x_24979:
        /* <DEDUP_REMOVED lines=18> */
.L_x_24982:
[----:B------:R-:W-:-:S04]  /*7930*/  LOP3.LUT R0, R7, 0x80000000, RZ, 0xc0, !PT ;  /* 0x8000000007007812 */ /* 0x000fc800078ec0ff */
[----:B------:R-:W-:-:S04]  /*7940*/  SHF.R.U32.HI R5, RZ, 0x18, R0 ;  /* 0x00000018ff057819 */ /* 0x000fc80000011600 */
[----:B------:R-:W-:-:S04]  /*7950*/  LOP3.LUT R4, R4, R5, RZ, 0xfc, !PT ;  /* 0x0000000504047212 */ /* 0x000fc800078efcff */
[----:B------:R-:W-:-:S07]  /*7960*/  PRMT R0, R4, 0x7610, R0 ;  /* 0x0000761004007816 */ /* 0x000fce0000000000 */
.L_x_24981:
[----:B------:R-:W-:Y:S05]  /*7970*/  BSYNC B0 ;  /* 0x0000000000007941 */ /* 0x000fea0003800000 */
.L_x_24980:
[----:B------:R-:W-:Y:S01]  /*7980*/  STG.E.U8 desc[UR36][R2.64], R0 ;  /* 0x0000000002007986 */ /* 0x000fe2000c101124 */
[----:B------:R-:W-:Y:S05]  /*7990*/  EXIT ;  /* 0x000000000000794d */ /* 0x000fea0003800000 */
.L_x_24978:
        /* <DEDUP_REMOVED lines=18> */
.L_x_24985:
[----:B------:R-:W-:-:S04]  /*7ac0*/  LOP3.LUT R0, R7, 0x80000000, RZ, 0xc0, !PT ;  /* 0x8000000007007812 */ /* 0x000fc800078ec0ff */
[----:B------:R-:W-:-:S04]  /*7ad0*/  SHF.R.U32.HI R5, RZ, 0x18, R0 ;  /* 0x00000018ff057819 */ /* 0x000fc80000011600 */
[----:B------:R-:W-:-:S04]  /*7ae0*/  LOP3.LUT R4, R4, R5, RZ, 0xfc, !PT ;  /* 0x0000000504047212 */ /* 0x000fc800078efcff */
[----:B------:R-:W-:-:S07]  /*7af0*/  PRMT R0, R4, 0x7610, R0 ;  /* 0x0000761004007816 */ /* 0x000fce0000000000 */
.L_x_24984:
[----:B------:R-:W-:Y:S05]  /*7b00*/  BSYNC B0 ;  /* 0x0000000000007941 */ /* 0x000fea0003800000 */
.L_x_24983:
[----:B------:R-:W-:Y:S01]  /*7b10*/  STG.E.U8 desc[UR36][R2.64], R0 ;  /* 0x0000000002007986 */ /* 0x000fe2000c101124 */
[----:B------:R-:W-:Y:S05]  /*7b20*/  EXIT ;  /* 0x000000000000794d */ /* 0x000fea0003800000 */
.L_x_24977:
        /* <DEDUP_REMOVED lines=23> */
.L_x_24960:
        /* <DEDUP_REMOVED lines=16> */
.L_x_24988:
[----:B------:R-:W-:Y:S05]  /*7da0*/  EXIT ;  /* 0x000000000000794d */ /* 0x000fea0003800000 */
.L_x_24987:
[----:B------:R-:W-:Y:S01]  /*7db0*/  LOP3.LUT R16, R16, 0xff, RZ, 0xc0, !PT ;  /* 0x000000ff10107812 */ /* 0x000fe200078ec0ff */
[----:B------:R-:W-:-:S05]  /*7dc0*/  IMAD.MOV.U32 R17, RZ, RZ, RZ ;  /* 0x000000ffff117224 */ /* 0x000fca00078e00ff */
[----:B------:R-:W-:Y:S01]  /*7dd0*/  STG.E.64 desc[UR36][R2.64], R16 ;  /* 0x0000001002007986 */ /* 0x000fe2000c101b24 */
[----:B------:R-:W-:Y:S05]  /*7de0*/  EXIT ;  /* 0x000000000000794d */ /* 0x000fea0003800000 */
.L_x_24986:
[----:B------:R-:W-:-:S05]  /*7df0*/  LOP3.LUT R5, R16, 0xff, RZ, 0xc0, !PT ;  /* 0x000000ff10057812 */ /* 0x000fca00078ec0ff */
[----:B------:R-:W-:Y:S01]  /*7e00*/  STG.E desc[UR36][R2.64], R5 ;  /* 0x0000000502007986 */ /* 0x000fe2000c101924 */
[----:B------:R-:W-:Y:S05]  /*7e10*/  EXIT ;  /* 0x000000000000794d */ /* 0x000fea0003800000 */
.L_x_24989:
        /* <DEDUP_REMOVED lines=14> */
.L_x_71814:


//--------------------- .text._ZN2at6native18elementwise_kernelILi128ELi4EZNS0_22gpu_kernel_impl_nocastIZNS0_50_GLOBAL__N__2680c7bb_12_PowKernel_cu_7dd49032_316829pow_tensor_scalar_kernel_implIhhEEvRNS_18TensorIteratorBaseET0_EUlhE_EEvS6_RKT_EUliE_EEviT1_ --------------------------
	.section	.text._ZN2at6native18elementwise_kernelILi128ELi4EZNS0_22gpu_kernel_impl_nocastIZNS0_50_GLOBAL__N__2680c7bb_12_PowKernel_cu_7dd49032_316829pow_tensor_scalar_kernel_implIhhEEvRNS_18TensorIteratorBaseET0_EUlhE_EEvS6_RKT_EUliE_EEviT1_,"ax",@progbits
	.align	128
        .global         _ZN2at6native18elementwise_kernelILi128ELi4EZNS0_22gpu_kernel_impl_nocastIZNS0_50_GLOBAL__N__2680c7bb_12_PowKernel_cu_7dd49032_316829pow_tensor_scalar_kernel_implIhhEEvRNS_18TensorIteratorBaseET0_EUlhE_EEvS6_RKT_EUliE_EEviT1_
        .type           _ZN2at6native18elementwise_kernelILi128ELi4EZNS0_22gpu_kernel_impl_nocastIZNS0_50_GLOBAL__N__2680c7bb_12_PowKernel_cu_7dd49032_316829pow_tensor_scalar_kernel_implIhhEEvRNS_18TensorIteratorBaseET0_EUlhE_EEvS6_RKT_EUliE_EEviT1_,@function
        .size           _ZN2at6native18elementwise_kernelILi128ELi4EZNS0_22gpu_kernel_impl_nocastIZNS0_50_GLOBAL__N__2680c7bb_12_PowKernel_cu_7dd49032_316829pow_tensor_scalar_kernel_implIhhEEvRNS_18TensorIteratorBaseET0_EUlhE_EEvS6_RKT_EUliE_EEviT1_,(.L_x_71815 - _ZN2at6native18elementwise_kernelILi128ELi4EZNS0_22gpu_kernel_impl_nocastIZNS0_50_GLOBAL__N__2680c7bb_12_PowKernel_cu_7dd49032_316829pow_tensor_scalar_kernel_implIhhEEvRNS_18TensorIteratorBaseET0_EUlhE_EEvS6_RKT_EUliE_EEviT1_)
        .other          _ZN2at6native18elementwise_kernelILi128ELi4EZNS0_22gpu_kernel_impl_nocastIZNS0_50_GLOBAL__N__2680c7bb_12_PowKernel_cu_7dd49032_316829pow_tensor_scalar_kernel_implIhhEEvRNS_18TensorIteratorBaseET0_EUlhE_EEvS6_RKT_EUliE_EEviT1_,@"STO_CUDA_ENTRY STV_DEFAULT"
_ZN2at6native18elementwise_kernelILi128ELi4EZNS0_22gpu_kernel_impl_nocastIZNS0_50_GLOBAL__N__2680c7bb_12_PowKernel_cu_7dd49032_316829pow_tensor_scalar_kernel_implIhhEEvRNS_18TensorIteratorBaseET0_EUlhE_EEvS6_RKT_EUliE_EEviT1_:
.text._ZN2at6native18elementwise_kernelILi128ELi4EZNS0_22gpu_kernel_impl_nocastIZNS0_50_GLOBAL__N__2680c7bb_12_PowKernel_cu_7dd49032_316829pow_tensor_scalar_kernel_implIhhEEvRNS_18TensorIteratorBaseET0_EUlhE_EEvS6_RKT_EUliE_EEviT1_:
        /* <DEDUP_REMOVED lines=311> */
.L_x_24992:
        /* <DEDUP_REMOVED lines=10> */
.L_x_24991:
[----:B------:R-:W-:Y:S05]  /*1410*/  BSYNC B0 ;  /* 0x0000000000007941 */ /* 0x000fea0003800000 */
.L_x_24990:
        /* <DEDUP_REMOVED lines=305> */
.L_x_24995:
        /* <DEDUP_REMOVED lines=314> */
.L_x_24996:
        /* <DEDUP_REMOVED lines=10> */
.L_x_24994:
[----:B------:R-:W-:Y:S05]  /*3b70*/  BSYNC B0 ;  /* 0x0000000000007941 */ /* 0x000fea0003800000 */
.L_x_24993:
        /* <DEDUP_REMOVED lines=304> */
.L_x_24997:
        /* <DEDUP_REMOVED lines=10> */
.L_x_24998:
        /* <DEDUP_REMOVED lines=14> */
.L_x_71815:


//--------------------- .text._ZN2at6native27unrolled_elementwise_kernelIZNS0_50_GLOBAL__N__2680c7bb_12_PowKernel_cu_7dd49032_316829pow_tensor_scalar_kernel_implIhhEEvRNS_18TensorIteratorBaseET0_EUlhE_St5arrayIPcLm2EELi4E23TrivialOffsetCalculatorILi1EjESC_NS0_6memory15LoadWithoutCastENSD_16StoreWithoutCastEEEviT_S6_T2_T3_T4_T5_ --------------------------
	.section	.text._ZN2at6native27unrolled_elementwise_kernelIZNS0_50_GLOBAL__N__2680c7bb_12_PowKernel_cu_7dd49032_316829pow_tensor_scalar_kernel_implIhhEEvRNS_18TensorIteratorBaseET0_EUlhE_St5arrayIPcLm2EELi4E23TrivialOffsetCalculatorILi1EjESC_NS0_6memory15LoadWithoutCastENSD_16StoreWithoutCastEEEviT_S6_T2_T3_T4_T5_,"ax",@progbits
	.align	128
        .global         _ZN2at6native27unrolled_elementwise_kernelIZNS0_50_GLOBAL__N__2680c7bb_12_PowKernel_cu_7dd49032_316829pow_tensor_scalar_kernel_implIhhEEvRNS_18TensorIteratorBaseET0_EUlhE_St5arrayIPcLm2EELi4E23TrivialOffsetCalculatorILi1EjESC_NS0_6memory15LoadWithoutCastENSD_16StoreWithoutCastEEEviT_S6_T2_T3_T4_T5_
        .type           _ZN2at6native27unrolled_elementwise_kernelIZNS0_50_GLOBAL__N__2680c7bb_12_PowKernel_cu_7dd49032_316829pow_tensor_scalar_kernel_implIhhEEvRNS_18TensorIteratorBaseET0_EUlhE_St5arrayIPcLm2EELi4E23TrivialOffsetCalculatorILi1EjESC_NS0_6memory15LoadWithoutCastENSD_16StoreWithoutCastEEEviT_S6_T2_T3_T4_T5_,@function
        .size           _ZN2at6native27unrolled_elementwise_kernelIZNS0_50_GLOBAL__N__2680c7bb_12_PowKernel_cu_7dd49032_316829pow_tensor_scalar_kernel_implIhhEEvRNS_18TensorIteratorBaseET0_EUlhE_St5arrayIPcLm2EELi4E23TrivialOffsetCalculatorILi1EjESC_NS0_6memory15LoadWithoutCastENSD_16StoreWithoutCastEEEviT_S6_T2_T3_T4_T5_,(.L_x_71816 - _ZN2at6native27unrolled_elementwise_kernelIZNS0_50_GLOBAL__N__2680c7bb_12_PowKernel_cu_7dd49032_316829pow_tensor_scalar_kernel_implIhhEEvRNS_18TensorIteratorBaseET0_EUlhE_St5arrayIPcLm2EELi4E23TrivialOffsetCalculatorILi1EjESC_NS0_6memory15LoadWithoutCastENSD_16StoreWithoutCastEEEviT_S6_T2_T3_T4_T5_)
        .other          _ZN2at6native27unrolled_elementwise_kernelIZNS0_50_GLOBAL__N__2680c7bb_12_PowKernel_cu_7dd49032_316829pow_tensor_scalar_kernel_implIhhEEvRNS_18TensorIteratorBaseET0_EUlhE_St5arrayIPcLm2EELi4E23TrivialOffsetCalculatorILi1EjESC_NS0_6memory15LoadWithoutCastENSD_16StoreWithoutCastEEEviT_S6_T2_T3_T4_T5_,@"STO_CUDA_ENTRY STV_DEFAULT"
_ZN2at6native27unrolled_elementwise_kernelIZNS0_50_GLOBAL__N__2680c7bb_12_PowKernel_cu_7dd49032_316829pow_tensor_scalar_kernel_implIhhEEvRNS_18TensorIteratorBaseET0_EUlhE_St5arrayIPcLm2EELi4E23TrivialOffsetCalculatorILi1EjESC_NS0_6memory15LoadWithoutCastENSD_16StoreWithoutCastEEEviT_S6_T2_T3_T4_T5_:
.text._ZN2at6native27unrolled_elementwise_kernelIZNS0_50_GLOBAL__N__2680c7bb_12_PowKernel_cu_7dd49032_316829pow_tensor_scalar_kernel_implIhhEEvRNS_18TensorIteratorBaseET0_EUlhE_St5arrayIPcLm2EELi4E23TrivialOffsetCalculatorILi1EjESC_NS0_6memory15LoadWithoutCastENSD_16StoreWithoutCastEEEviT_S6_T2_T3_T4_T5_:
        /* <DEDUP_REMOVED lines=48> */
.L_x_25000:
[----:B------:R-:W-:Y:S05]  /*0300*/  BSYNC B0 ;  /* 0x0000000000007941 */ /* 0x000fea0003800000 */
.L_x_24999:
        /* <DEDUP_REMOVED lines=21> */
.L_x_25002:
[----:B------:R-:W-:Y:S05]  /*0460*/  BSYNC B0 ;  /* 0x0000000000007941 */ /* 0x000fea0003800000 */
.L_x_25001:
        /* <DEDUP_REMOVED lines=10> */
.L_x_25003:
        /* <DEDUP_REMOVED lines=15> */
.L_x_71816:


//--------------------- .text._ZN2at6native29vectorized_elementwise_kernelILi2EZNS0_50_GLOBAL__N__2680c7bb_12_PowKernel_cu_7dd49032_316829pow_tensor_scalar_kernel_implIhhEEvRNS_18TensorIteratorBaseET0_EUlhE_St5arrayIPcLm2EEEEviS6_T1_ --------------------------
	.section	.text._ZN2at6native29vectorized_elementwise_kernelILi2EZNS0_50_GLOBAL__N__2680c7bb_12_PowKernel_cu_7dd49032_316829pow_tensor_scalar_kernel_implIhhEEvRNS_18TensorIteratorBaseET0_EUlhE_St5arrayIPcLm2EEEEviS6_T1_,"ax",@progbits
	.align	128
        .global         _ZN2at6native29vectorized_elementwise_kernelILi2EZNS0_50_GLOBAL__N__2680c7bb_12_PowKernel_cu_7dd49032_316829pow_tensor_scalar_kernel_implIhhEEvRNS_18TensorIteratorBaseET0_EUlhE_St5arrayIPcLm2EEEEviS6_T1_
        .type           _ZN2at6native29vectorized_elementwise_kernelILi2EZNS0_50_GLOBAL__N__2680c7bb_12_PowKernel_cu_7dd49032_316829pow_tensor_scalar_kernel_implIhhEEvRNS_18TensorIteratorBaseET0_EUlhE_St5arrayIPcLm2EEEEviS6_T1_,@function
        .size           _ZN2at6native29vectorized_elementwise_kernelILi2EZNS0_50_GLOBAL__N__2680c7bb_12_PowKernel_cu_7dd49032_316829pow_tensor_scalar_kernel_implIhhEEvRNS_18TensorIteratorBaseET0_EUlhE_St5arrayIPcLm2EEEEviS6_T1_,(.L_x_71817 - _ZN2at6native29vectorized_elementwise_kernelILi2EZNS0_50_GLOBAL__N__2680c7bb_12_PowKernel_cu_7dd49032_316829pow_tensor_scalar_kernel_implIhhEEvRNS_18TensorIteratorBaseET0_EUlhE_St5arrayIPcLm2EEEEviS6_T1_)
        .other          _ZN2at6native29vectorized_elementwise_kernelILi2EZNS0_50_GLOBAL__N__2680c7bb_12_PowKernel_cu_7dd49032_316829pow_tensor_scalar_kernel_implIhhEEvRNS_18TensorIteratorBaseET0_EUlhE_St5arrayIPcLm2EEEEviS6_T1_,@"STO_CUDA_ENTRY STV_DEFAULT"
_ZN2at6native29vectorized_elementwise_kernelILi2EZNS0_50_GLOBAL__N__2680c7bb_12_PowKernel_cu_7dd49032_316829pow_tensor_scalar_kernel_implIhhEEvRNS_18TensorIteratorBaseET0_EUlhE_St5arrayIPcLm2EEEEviS6_T1_:
.text._ZN2at6native29vectorized_elementwise_kernelILi2EZNS0_50_GLOBAL__N__2680c7bb_12_PowKernel_cu_7dd49032_316829pow_tensor_scalar_kernel_implIhhEEvRNS_18TensorIteratorBaseET0_EUlhE_St5arrayIPcLm2EEEEviS6_T1_:
        /* <DEDUP_REMOVED lines=53> */
.L_x_25004:
        /* <DEDUP_REMOVED lines=75> */
.L_x_25006:
[----:B------:R-:W-:Y:S05]  /*0800*/  BSYNC B0 ;  /* 0x0000000000007941 */ /* 0x000fea0003800000 */
.L_x_25005:
        /* <DEDUP_REMOVED lines=22> */
.L_x_25009:
        /* <DEDUP_REMOVED lines=10> */
.L_x_25010:
        /* <DEDUP_REMOVED lines=10> */
.L_x_25011:
        /* <DEDUP_REMOVED lines=11> */
.L_x_25012:
[----:B------:R-:W-:-:S13]  /*0b60*/  ISETP.GE.AND P0, PT, R15, R0, PT ;  /* 0x000000000f00720c */ /* 0x000fda0003f06270 */
[----:B------:R-:W-:Y:S05]  /*0b70*/  @P0 BREAK B1 ;  /* 0x0000000000010942 */ /* 0x000fea0003800000 */
[----:B------:R-:W-:Y:S05]  /*0b80*/  @P0 BRA `(.L_x_25013) ;  /* 0x0000000000240947 */ /* 0x000fea0003800000 */
[----:B------:R-:W-:Y:S05]  /*0b90*/  BSYNC B1 ;  /* 0x0000000000017941 */ /* 0x000fea0003800000 */
.L_x_25008:
        /* <DEDUP_REMOVED lines=8> */
.L_x_25013:
[----:B------:R-:W-:Y:S05]  /*0c20*/  BSYNC B0 ;  /* 0x0000000000007941 */ /* 0x000fea0003800000 */
.L_x_25007:
        /* <DEDUP_REMOVED lines=11> */
.L_x_25014:
        /* <DEDUP_REMOVED lines=10> */
.L_x_71817:


//--------------------- .text._ZN2at6native29vectorized_elementwise_kernelILi4EZNS0_50_GLOBAL__N__2680c7bb_12_PowKernel_cu_7dd49032_316829pow_tensor_scalar_kernel_implIhhEEvRNS_18TensorIteratorBaseET0_EUlhE_St5arrayIPcLm2EEEEviS6_T1_ --------------------------
	.section	.text._ZN2at6native29vectorized_elementwise_kernelILi4EZNS0_50_GLOBAL__N__2680c7bb_12_PowKernel_cu_7dd49032_316829pow_tensor_scalar_kernel_implIhhEEvRNS_18TensorIteratorBaseET0_EUlhE_St5arrayIPcLm2EEEEviS6_T1_,"ax",@progbits
	.align	128
        .global         _ZN2at6native29vectorized_elementwise_kernelILi4EZNS0_50_GLOBAL__N__2680c7bb_12_PowKernel_cu_7dd49032_316829pow_tensor_scalar_kernel_implIhhEEvRNS_18TensorIteratorBaseET0_EUlhE_St5arrayIPcLm2EEEEviS6_T1_
        .type           _ZN2at6native29vectorized_elementwise_kernelILi4EZNS0_50_GLOBAL__N__2680c7bb_12_PowKernel_cu_7dd49032_316829pow_tensor_scalar_kernel_implIhhEEvRNS_18TensorIteratorBaseET0_EUlhE_St5arrayIPcLm2EEEEviS6_T1_,@function
        .size           _ZN2at6native29vectorized_elementwise_kernelILi4EZNS0_50_GLOBAL__N__2680c7bb_12_PowKernel_cu_7dd49032_316829pow_tensor_scalar_kernel_implIhhEEvRNS_18TensorIteratorBaseET0_EUlhE_St5arrayIPcLm2EEEEviS6_T1_,(.L_x_71818 - _ZN2at6native29vectorized_elementwise_kernelILi4EZNS0_50_GLOBAL__N__2680c7bb_12_PowKernel_cu_7dd49032_316829pow_tensor_scalar_kernel_implIhhEEvRNS_18TensorIteratorBaseET0_EUlhE_St5arrayIPcLm2EEEEviS6_T1_)
        .other          _ZN2at6native29vectorized_elementwise_kernelILi4EZNS0_50_GLOBAL__N__2680c7bb_12_PowKernel_cu_7dd49032_316829pow_tensor_scalar_kernel_implIhhEEvRNS_18TensorIteratorBaseET0_EUlhE_St5arrayIPcLm2EEEEviS6_T1_,@"STO_CUDA_ENTRY STV_DEFAULT"
_ZN2at6native29vectorized_elementwise_kernelILi4EZNS0_50_GLOBAL__N__2680c7bb_12_PowKernel_cu_7dd49032_316829pow_tensor_scalar_kernel_implIhhEEvRNS_18TensorIteratorBaseET0_EUlhE_St5arrayIPcLm2EEEEviS6_T1_:
.text._ZN2at6native29vectorized_elementwise_kernelILi4EZNS0_50_GLOBAL__N__2680c7bb_12_PowKernel_cu_7dd49032_316829pow_tensor_scalar_kernel_implIhhEEvRNS_18TensorIteratorBaseET0_EUlhE_St5arrayIPcLm2EEEEviS6_T1_:
        /* <DEDUP_REMOVED lines=49> */
.L_x_25015:
        /* <DEDUP_REMOVED lines=75> */
.L_x_25017:
[----:B------:R-:W-:Y:S05]  /*07c0*/  BSYNC B0 ;  /* 0x0000000000007941 */ /* 0x000fea0003800000 */
.L_x_25016:
        /* <DEDUP_REMOVED lines=22> */
.L_x_25020:
        /* <DEDUP_REMOVED lines=10> */
.L_x_25021:
        /* <DEDUP_REMOVED lines=10> */
.L_x_25022:
        /* <DEDUP_REMOVED lines=11> */
.L_x_25023:
[----:B------:R-:W-:-:S13]  /*0b20*/  ISETP.GE.AND P0, PT, R15, R0, PT ;  /* 0x000000000f00720c */ /* 0x000fda0003f06270 */
[----:B------:R-:W-:Y:S05]  /*0b30*/  @P0 BREAK B1 ;  /* 0x0000000000010942 */ /* 0x000fea0003800000 */
[----:B------:R-:W-:Y:S05]  /*0b40*/  @P0 BRA `(.L_x_25024) ;  /* 0x0000000000240947 */ /* 0x000fea0003800000 */
[----:B------:R-:W-:Y:S05]  /*0b50*/  BSYNC B1 ;  /* 0x0000000000017941 */ /* 0x000fea0003800000 */
.L_x_25019:
        /* <DEDUP_REMOVED lines=8> */
.L_x_25024:
[----:B------:R-:W-:Y:S05]  /*0be0*/  BSYNC B0 ;  /* 0x0000000000007941 */ /* 0x000fea0003800000 */
.L_x_25018:
        /* <DEDUP_REMOVED lines=11> */
.L_x_25025:
        /* <DEDUP_REMOVED lines=14> */
.L_x_71818:


//--------------------- .text._ZN2at6native29vectorized_elementwise_kernelILi8EZNS0_50_GLOBAL__N__2680c7bb_12_PowKernel_cu_7dd49032_316829pow_tensor_scalar_kernel_implIhhEEvRNS_18TensorIteratorBaseET0_EUlhE_St5arrayIPcLm2EEEEviS6_T1_ --------------------------
	.section	.text._ZN2at6native29vectorized_elementwise_kernelILi8EZNS0_50_GLOBAL__N__2680c7bb_12_PowKernel_cu_7dd49032_316829pow_tensor_scalar_kernel_implIhhEEvRNS_18TensorIteratorBaseET0_EUlhE_St5arrayIPcLm2EEEEviS6_T1_,"ax",@progbits
	.align	128
        .global         _ZN2at6native29vectorized_elementwise_kernelILi8EZNS0_50_GLOBAL__N__2680c7bb_12_PowKernel_cu_7dd49032_316829pow_tensor_scalar_kernel_implIhhEEvRNS_18TensorIteratorBaseET0_EUlhE_St5arrayIPcLm2EEEEviS6_T1_
        .type           _ZN2at6native29vectorized_elementwise_kernelILi8EZNS0_50_GLOBAL__N__2680c7bb_12_PowKernel_cu_7dd49032_316829pow_tensor_scalar_kernel_implIhhEEvRNS_18TensorIteratorBaseET0_EUlhE_St5arrayIPcLm2EEEEviS6_T1_,@function
        .size           _ZN2at6native29vectorized_elementwise_kernelILi8EZNS0_50_GLOBAL__N__2680c7bb_12_PowKernel_cu_7dd49032_316829pow_tensor_scalar_kernel_implIhhEEvRNS_18TensorIteratorBaseET0_EUlhE_St5arrayIPcLm2EEEEviS6_T1_,(.L_x_71819 - _ZN2at6native29vectorized_elementwise_kernelILi8EZNS0_50_GLOBAL__N__2680c7bb_12_PowKernel_cu_7dd49032_316829pow_tensor_scalar_kernel_implIhhEEvRNS_18TensorIteratorBaseET0_EUlhE_St5arrayIPcLm2EEEEviS6_T1_)
        .other          _ZN2at6native29vectorized_elementwise_kernelILi8EZNS0_50_GLOBAL__N__2680c7bb_12_PowKernel_cu_7dd49032_316829pow_tensor_scalar_kernel_implIhhEEvRNS_18TensorIteratorBaseET0_EUlhE_St5arrayIPcLm2EEEEviS6_T1_,@"STO_CUDA_ENTRY STV_DEFAULT"
_ZN2at6native29vectorized_elementwise_kernelILi8EZNS0_50_GLOBAL__N__2680c7bb_12_PowKernel_cu_7dd49032_316829pow_tensor_scalar_kernel_implIhhEEvRNS_18TensorIteratorBaseET0_EUlhE_St5arrayIPcLm2EEEEviS6_T1_:
.text._ZN2at6native29vectorized_elementwise_kernelILi8EZNS0_50_GLOBAL__N__2680c7bb_12_PowKernel_cu_7dd49032_316829pow_tensor_scalar_kernel_implIhhEEvRNS_18TensorIteratorBaseET0_EUlhE_St5arrayIPcLm2EEEEviS6_T1_:
        /* <DEDUP_REMOVED lines=66> */
.L_x_25026:
        /* <DEDUP_REMOVED lines=75> */
.L_x_25028:
[----:B------:R-:W-:Y:S05]  /*08d0*/  BSYNC B0 ;  /* 0x0000000000007941 */ /* 0x000fea0003800000 */
.L_x_25027:
        /* <DEDUP_REMOVED lines=22> */
.L_x_25031:
        /* <DEDUP_REMOVED lines=10> */
.L_x_25032:
        /* <DEDUP_REMOVED lines=10> */
.L_x_25033:
        /* <DEDUP_REMOVED lines=11> */
.L_x_25034:
[----:B------:R-:W-:-:S13]  /*0c30*/  ISETP.GE.AND P0, PT, R15, R0, PT ;  /* 0x000000000f00720c */ /* 0x000fda0003f06270 */
[----:B------:R-:W-:Y:S05]  /*0c40*/  @P0 BREAK B1 ;  /* 0x0000000000010942 */ /* 0x000fea0003800000 */
[----:B------:R-:W-:Y:S05]  /*0c50*/  @P0 BRA `(.L_x_25035) ;  /* 0x0000000000240947 */ /* 0x000fea0003800000 */
[----:B------:R-:W-:Y:S05]  /*0c60*/  BSYNC B1 ;  /* 0x0000000000017941 */ /* 0x000fea0003800000 */
.L_x_25030:
        /* <DEDUP_REMOVED lines=8> */
.L_x_25035:
[----:B------:R-:W-:Y:S05]  /*0cf0*/  BSYNC B0 ;  /* 0x0000000000007941 */ /* 0x000fea0003800000 */
.L_x_25029:
        /* <DEDUP_REMOVED lines=11> */
.L_x_25036:
        /* <DEDUP_REMOVED lines=13> */
.L_x_71819:


//--------------------- .text._ZN2at6native18elementwise_kernelILi128ELi4EZNS0_15gpu_kernel_implIZZZNS0_50_GLOBAL__N__2680c7bb_12_PowKernel_cu_7dd49032_316824pow_tensor_scalar_kernelERNS_18TensorIteratorBaseERKN3c106ScalarEENKUlvE_clEvENKUlvE0_clEvEUlNS6_7complexIfEEE0_EEvS5_RKT_EUliE_EEviT1_ --------------------------
	.section	.text._ZN2at6native18elementwise_kernelILi128ELi4EZNS0_15gpu_kernel_implIZZZNS0_50_GLOBAL__N__2680c7bb_12_PowKernel_cu_7dd49032_316824pow_tensor_scalar_kernelERNS_18TensorIteratorBaseERKN3c106ScalarEENKUlvE_clEvENKUlvE0_clEvEUlNS6_7complexIfEEE0_EEvS5_RKT_EUliE_EEviT1_,"ax",@progbits
	.align	128
        .global         _ZN2at6native18elementwise_kernelILi128ELi4EZNS0_15gpu_kernel_implIZZZNS0_50_GLOBAL__N__2680c7bb_12_PowKernel_cu_7dd49032_316824pow_tensor_scalar_kernelERNS_18TensorIteratorBaseERKN3c106ScalarEENKUlvE_clEvENKUlvE0_clEvEUlNS6_7complexIfEEE0_EEvS5_RKT_EUliE_EEviT1_
        .type           _ZN2at6native18elementwise_kernelILi128ELi4EZNS0_15gpu_kernel_implIZZZNS0_50_GLOBAL__N__2680c7bb_12_PowKernel_cu_7dd49032_316824pow_tensor_scalar_kernelERNS_18TensorIteratorBaseERKN3c106ScalarEENKUlvE_clEvENKUlvE0_clEvEUlNS6_7complexIfEEE0_EEvS5_RKT_EUliE_EEviT1_,@function
        .size           _ZN2at6native18elementwise_kernelILi128ELi4EZNS0_15gpu_kernel_implIZZZNS0_50_GLOBAL__N__2680c7bb_12_PowKernel_cu_7dd49032_316824pow_tensor_scalar_kernelERNS_18TensorIteratorBaseERKN3c106ScalarEENKUlvE_clEvENKUlvE0_clEvEUlNS6_7complexIfEEE0_EEvS5_RKT_EUliE_EEviT1_,(.L_x_71505 - _ZN2at6native18elementwise_kernelILi128ELi4EZNS0_15gpu_kernel_implIZZZNS0_50_GLOBAL__N__2680c7bb_12_PowKernel_cu_7dd49032_316824pow_tensor_scalar_kernelERNS_18TensorIteratorBaseERKN3c106ScalarEENKUlvE_clEvENKUlvE0_clEvEUlNS6_7complexIfEEE0_EEvS5_RKT_EUliE_EEviT1_)
        .other          _ZN2at6native18elementwise_kernelILi128ELi4EZNS0_15gpu_kernel_implIZZZNS0_50_GLOBAL__N__2680c7bb_12_PowKernel_cu_7dd49032_316824pow_tensor_scalar_kernelERNS_18TensorIteratorBaseERKN3c106ScalarEENKUlvE_clEvENKUlvE0_clEvEUlNS6_7complexIfEEE0_EEvS5_RKT_EUliE_EEviT1_,@"STO_CUDA_ENTRY STV_DEFAULT"
_ZN2at6native18elementwise_kernelILi128ELi4EZNS0_15gpu_kernel_implIZZZNS0_50_GLOBAL__N__2680c7bb_12_PowKernel_cu_7dd49032_316824pow_tensor_scalar_kernelERNS_18TensorIteratorBaseERKN3c106ScalarEENKUlvE_clEvENKUlvE0_clEvEUlNS6_7complexIfEEE0_EEvS5_RKT_EUliE_EEviT1_:
.text._ZN2at6native18elementwise_kernelILi128ELi4EZNS0_15gpu_kernel_implIZZZNS0_50_GLOBAL__N__2680c7bb_12_PowKernel_cu_7dd49032_316824pow_tensor_scalar_kernelERNS_18TensorIteratorBaseERKN3c106ScalarEENKUlvE_clEvENKUlvE0_clEvEUlNS6_7complexIfEEE0_EEvS5_RKT_EUliE_EEviT1_:
        /* <DEDUP_REMOVED lines=10> */
[----:B------:R-:W-:Y:S01]  /*00a0*/  HFMA2.MMA R16, -RZ, RZ, 0, 0 ;  /* 0x00000000ff107435 */ /* 0x000fe200000001ff */
        /* <DEDUP_REMOVED lines=301> */
.L_x_25039:
[----:B------:R-:W0:Y:S01]  /*1380*/  LDC.U8 R5, c[0x0][0x431] ;  /* 0x00010c40ff057b82 */ /* 0x000e220000000000 */
[----:B------:R-:W-:Y:S01]  /*1390*/  ULDC.64 UR6, c[0x0][0x418] ;  /* 0x0001060000067ab9 */ /* 0x000fe20000000a00 */
[----:B------:R-:W-:Y:S01]  /*13a0*/  ULDC.64 UR4, c[0x0][0x410] ;  /* 0x0001040000047ab9 */ /* 0x000fe20000000a00 */
[----:B------:R-:W-:Y:S01]  /*13b0*/  IADD3 R2, P2, R0, UR6, RZ ;  /* 0x0000000600027c10 */ /* 0x000fe2000ff5e0ff */
[----:B------:R-:W-:Y:S01]  /*13c0*/  BSSY B7, `(.L_x_25040) ;  /* 0x00000f6000077945 */ /* 0x000fe20003800000 */
        /* <DEDUP_REMOVED lines=14> */
[----:B------:R-:W2:Y:S01]  /*14b0*/  LDG.E.S8 R2, desc[UR36][R2.64] ;  /* 0x0000002402027981 */ /* 0x000ea2000c1e1300 */
[----:B------:R-:W-:Y:S01]  /*14c0*/  IMAD.MOV.U32 R5, RZ, RZ, RZ ;  /* 0x000000ffff057224 */ /* 0x000fe200078e00ff */
[----:B--2---:R0:W1:Y:S01]  /*14d0*/  I2F.S16 R4, R2 ;  /* 0x0000000200047306 */ /* 0x0040620000101400 */
[----:B------:R-:W-:Y:S05]  /*14e0*/  BRA `(.L_x_25046) ;  /* 0x0000000c008c7947 */ /* 0x000fea0003800000 */
.L_x_25044:
[----:B------:R-:W2:Y:S01]  /*14f0*/  LDG.E.U8 R2, desc[UR36][R2.64] ;  /* 0x0000002402027981 */ /* 0x000ea2000c1e1100 */
[----:B------:R-:W-:Y:S02]  /*1500*/  MOV R5, RZ ;  /* 0x000000ff00057202 */ /* 0x000fe40000000f00 */
[----:B--2---:R-:W-:Y:S01]  /*1510*/  I2FP.F32.U32 R4, R2 ;  /* 0x0000000200047245 */ /* 0x004fe20000201000 */
[----:B------:R-:W-:Y:S06]  /*1520*/  BRA `(.L_x_25046) ;  /* 0x0000000c007c7947 */ /* 0x000fec0003800000 */
.L_x_25043:
[----:B------:R-:W-:-:S13]  /*1530*/  ISETP.NE.AND P0, PT, R4, 0x2, PT ;  /* 0x000000020400780c */ /* 0x000fda0003f05270 */
[----:B------:R-:W-:Y:S05]  /*1540*/  @!P0 BRA `(.L_x_25047) ;  /* 0x0000000000308947 */ /* 0x000fea0003800000 */
[----:B------:R-:W-:-:S13]  /*1550*/  ISETP.NE.AND P0, PT, R4, 0x3, PT ;  /* 0x000000030400780c */ /* 0x000fda0003f05270 */
[----:B------:R-:W-:Y:S05]  /*1560*/  @!P0 BRA `(.L_x_25048) ;  /* 0x0000000000188947 */ /* 0x000fea0003800000 */
[----:B------:R-:W-:-:S13]  /*1570*/  ISETP.NE.AND P0, PT, R4, 0x4, PT ;  /* 0x000000040400780c */ /* 0x000fda0003f05270 */
[----:B------:R-:W-:Y:S05]  /*1580*/  @P0 BRA `(.L_x_25045) ;  /* 0x0000000c00000947 */ /* 0x000fea0003800000 */
[----:B------:R-:W2:Y:S01]  /*1590*/  LDG.E.64 R2, desc[UR36][R2.64] ;  /* 0x0000002402027981 */ /* 0x000ea2000c1e1b00 */
[----:B------:R-:W-:Y:S01]  /*15a0*/  IMAD.MOV.U32 R5, RZ, RZ, RZ ;  /* 0x000000ffff057224 */ /* 0x000fe200078e00ff */
[----:B--2---:R4:W0:Y:S01]  /*15b0*/  I2F.S64 R4, R2 ;  /* 0x0000000200047312 */ /* 0x0048220000301400 */
[----:B------:R-:W-:Y:S05]  /*15c0*/  BRA `(.L_x_25046) ;  /* 0x0000000c00547947 */ /* 0x000fea0003800000 */
.L_x_25048:
[----:B------:R-:W2:Y:S01]  /*15d0*/  LDG.E R2, desc[UR36][R2.64] ;  /* 0x0000002402027981 */ /* 0x000ea2000c1e1900 */
[----:B------:R-:W-:Y:S01]  /*15e0*/  IMAD.MOV.U32 R5, RZ, RZ, RZ ;  /* 0x000000ffff057224 */ /* 0x000fe200078e00ff */
[----:B--2---:R-:W-:Y:S01]  /*15f0*/  I2FP.F32.S32 R4, R2 ;  /* 0x0000000200047245 */ /* 0x004fe20000201400 */
[----:B------:R-:W-:Y:S06]  /*1600*/  BRA `(.L_x_25046) ;  /* 0x0000000c00447947 */ /* 0x000fec0003800000 */
.L_x_25047:
[----:B------:R-:W2:Y:S01]  /*1610*/  LDG.E.U16 R2, desc[UR36][R2.64] ;  /* 0x0000002402027981 */ /* 0x000ea2000c1e1500 */
[----:B------:R-:W-:Y:S01]  /*1620*/  HFMA2.MMA R5, -RZ, RZ, 0, 0 ;  /* 0x00000000ff057435 */ /* 0x000fe200000001ff */
[----:B--2---:R0:W1:Y:S01]  /*1630*/  I2F.S16 R4, R2 ;  /* 0x0000000200047306 */ /* 0x0040620000101400 */
[----:B------:R-:W-:Y:S09]  /*1640*/  BRA `(.L_x_25046) ;  /* 0x0000000c00347947 */ /* 0x000ff20003800000 */
.L_x_25042:
[----:B------:R-:W-:-:S13]  /*1650*/  ISETP.GT.AND P0, PT, R4, 0x6, PT ;  /* 0x000000060400780c */ /* 0x000fda0003f04270 */
[----:B------:R-:W-:Y:S05]  /*1660*/  @P0 BRA `(.L_x_25049) ;  /* 0x00000000002c0947 */ /* 0x000fea0003800000 */
[----:B------:R-:W-:-:S13]  /*1670*/  ISETP.NE.AND P0, PT, R4, 0x5, PT ;  /* 0x000000050400780c */ /* 0x000fda0003f05270 */
[----:B------:R-:W-:Y:S05]  /*1680*/  @!P0 BRA `(.L_x_25050) ;  /* 0x0000000000148947 */ /* 0x000fea0003800000 */
[----:B------:R-:W-:-:S13]  /*1690*/  ISETP.NE.AND P0, PT, R4, 0x6, PT ;  /* 0x000000060400780c */ /* 0x000fda0003f05270 */
[----:B------:R-:W-:Y:S05]  /*16a0*/  @P0 BRA `(.L_x_25045) ;  /* 0x0000000800b80947 */ /* 0x000fea0003800000 */
[----:B------:R2:W5:Y:S01]  /*16b0*/  LDG.E R4, desc[UR36][R2.64] ;  /* 0x0000002402047981 */ /* 0x000562000c1e1900 */
[----:B------:R-:W-:Y:S01]  /*16c0*/  IMAD.MOV.U32 R5, RZ, RZ, RZ ;  /* 0x000000ffff057224 */ /* 0x000fe200078e00ff */
[----:B------:R-:W-:Y:S06]  /*16d0*/  BRA `(.L_x_25046) ;  /* 0x0000000c00107947 */ /* 0x000fec0003800000 */
.L_x_25050:
[----:B------:R-:W2:Y:S01]  /*16e0*/  LDG.E.U16 R2, desc[UR36][R2.64] ;  /* 0x0000002402027981 */ /* 0x000ea2000c1e1500 */
[----:B------:R-:W-:Y:S02]  /*16f0*/  IMAD.MOV.U32 R5, RZ, RZ, RZ ;  /* 0x000000ffff057224 */ /* 0x000fe400078e00ff */
[----:B--2---:R-:W-:Y:S01]  /*1700*/  HADD2.F32 R4, -RZ, R2.H0_H0 ;  /* 0x20000002ff047230 */ /* 0x004fe20000004100 */
[----:B------:R-:W-:Y:S06]  /*1710*/  BRA `(.L_x_25046) ;  /* 0x0000000c00007947 */ /* 0x000fec0003800000 */
.L_x_25049:
        /* <DEDUP_REMOVED lines=8> */
.L_x_25052:
[----:B------:R-:W2:Y:S02]  /*17a0*/  LDG.E R2, desc[UR36][R2.64] ;  /* 0x0000002402027981 */ /* 0x000ea4000c1e1900 */
[--C-:B--2---:R-:W-:Y:S02]  /*17b0*/  HADD2.F32 R5, -RZ, R2.reuse.H1_H1 ;  /* 0x30000002ff057230 */ /* 0x104fe40000004100 */
[----:B------:R-:W-:Y:S01]  /*17c0*/  HADD2.F32 R4, -RZ, R2.H0_H0 ;  /* 0x20000002ff047230 */ /* 0x000fe20000004100 */
[----:B------:R-:W-:Y:S06]  /*17d0*/  BRA `(.L_x_25046) ;  /* 0x0000000800d07947 */ /* 0x000fec0003800000 */
.L_x_25051:
[----:B------:R-:W2:Y:S01]  /*17e0*/  LDG.E.64 R2, desc[UR36][R2.64] ;  /* 0x0000002402027981 */ /* 0x000ea2000c1e1b00 */
[----:B------:R-:W-:Y:S01]  /*17f0*/  UMOV UR4, 0xf0000000 ;  /* 0xf000000000047882 */ /* 0x000fe20000000000 */
[----:B------:R-:W-:Y:S01]  /*1800*/  UMOV UR5, 0x380fffff ;  /* 0x380fffff00057882 */ /* 0x000fe20000000000 */
[----:B------:R-:W-:Y:S01]  /*1810*/  MOV R5, RZ ;  /* 0x000000ff00057202 */ /* 0x000fe20000000f00 */
[----:B--2---:R-:W0:Y:S01]  /*1820*/  F2F.F32.F64 R4, R2 ;  /* 0x0000000200047310 */ /* 0x004e220000301000 */
[----:B------:R-:W-:-:S14]  /*1830*/  DSETP.GEU.AND P0, PT, |R2|, UR4, PT ;  /* 0x0000000402007e2a */ /* 0x000fdc000bf0e200 */
[----:B0-----:R-:W-:Y:S01]  /*1840*/  @!P0 FMUL R4, R4, 1.175494350822287508e-38 ;  /* 0x0080000004048820 */ /* 0x001fe20000400000 */
[----:B------:R-:W-:Y:S06]  /*1850*/  BRA `(.L_x_25046) ;  /* 0x0000000800b07947 */ /* 0x000fec0003800000 */
.L_x_25041:
        /* <DEDUP_REMOVED lines=11> */
[----:B------:R-:W-:Y:S01]  /*1910*/  FSEL R4, RZ, 1, !P0 ;  /* 0x3f800000ff047808 */ /* 0x000fe20004000000 */
[----:B------:R-:W-:Y:S08]  /*1920*/  BRA `(.L_x_25046) ;  /* 0x00000008007c7947 */ /* 0x000ff00003800000 */
.L_x_25055:
[----:B------:R-:W2:Y:S01]  /*1930*/  LDG.E.128 R8, desc[UR36][R2.64] ;  /* 0x0000002402087981 */ /* 0x000ea2000c1e1d00 */
[----:B------:R-:W-:Y:S01]  /*1940*/  UMOV UR4, 0xf0000000 ;  /* 0xf000000000047882 */ /* 0x000fe20000000000 */
[----:B------:R-:W-:Y:S01]  /*1950*/  UMOV UR5, 0x380fffff ;  /* 0x380fffff00057882 */ /* 0x000fe20000000000 */
[----:B--2---:R-:W0:Y:S01]  /*1960*/  F2F.F32.F64 R5, R10 ;  /* 0x0000000a00057310 */ /* 0x004e220000301000 */
[----:B------:R-:W-:Y:S02]  /*1970*/  DSETP.GEU.AND P0, PT, |R10|, UR4, PT ;  /* 0x000000040a007e2a */ /* 0x000fe4000bf0e200 */
[----:B------:R-:W-:-:S05]  /*1980*/  DSETP.GEU.AND P1, PT, |R8|, UR4, PT ;  /* 0x0000000408007e2a */ /* 0x000fca000bf2e200 */
[----:B------:R-:W1:Y:S07]  /*1990*/  F2F.F32.F64 R4, R8 ;  /* 0x0000000800047310 */ /* 0x000e6e0000301000 */
[----:B0-----:R-:W-:Y:S02]  /*19a0*/  @!P0 FMUL R5, R5, 1.175494350822287508e-38 ;  /* 0x0080000005058820 */ /* 0x001fe40000400000 */
[----:B-1----:R-:W-:Y:S01]  /*19b0*/  @!P1 FMUL R4, R4, 1.175494350822287508e-38 ;  /* 0x0080000004049820 */ /* 0x002fe20000400000 */
[----:B------:R-:W-:Y:S06]  /*19c0*/  BRA `(.L_x_25046) ;  /* 0x0000000800547947 */ /* 0x000fec0003800000 */
.L_x_25054:
        /* <DEDUP_REMOVED lines=11> */
[C---:B------:R-:W-:Y:S01]  /*1a80*/  VIADD R6, R0.reuse, 0x1000000 ;  /* 0x0100000000067836 */ /* 0x040fe20000000000 */
[----:B------:R-:W-:-:S04]  /*1a90*/  IADD3 R2, R0, -0x1, RZ ;  /* 0xffffffff00027810 */ /* 0x000fc80007ffe0ff */
[----:B------:R-:W-:Y:S02]  /*1aa0*/  SHF.R.S32.HI R6, RZ, 0x8, R6 ;  /* 0x00000008ff067819 */ /* 0x000fe40000011406 */
[----:B------:R-:W-:Y:S02]  /*1ab0*/  SHF.R.S32.HI R2, RZ, 0x1f, R2 ;  /* 0x0000001fff027819 */ /* 0x000fe40000011402 */
[----:B0-----:R-:W-:-:S04]  /*1ac0*/  IADD3 R5, -R5, 0x1f, RZ ;  /* 0x0000001f05057810 */ /* 0x001fc80007ffe1ff */
[C---:B------:R-:W-:Y:S02]  /*1ad0*/  ISETP.GT.U32.AND P0, PT, R5.reuse, 0x4, PT ;  /* 0x000000040500780c */ /* 0x040fe40003f04070 */
[----:B------:R-:W-:-:S04]  /*1ae0*/  IADD3 R5, R5, -0x4, RZ ;  /* 0xfffffffc05057810 */ /* 0x000fc80007ffe0ff */
[----:B------:R-:W-:-:S05]  /*1af0*/  SEL R5, R5, RZ, P0 ;  /* 0x000000ff05057207 */ /* 0x000fca0000000000 */
[----:B------:R-:W-:Y:S01]  /*1b00*/  IMAD R8, R5, R8, 0x3c000000 ;  /* 0x3c00000005087424 */ /* 0x000fe200078e0208 */
[----:B------:R-:W-:-:S04]  /*1b10*/  SHF.L.U32 R5, R0, R5, RZ ;  /* 0x0000000500057219 */ /* 0x000fc800000006ff */
[----:B------:R-:W-:-:S04]  /*1b20*/  LEA.HI R5, R5, R8, RZ, 0x1c ;  /* 0x0000000805057211 */ /* 0x000fc800078fe0ff */
[----:B------:R-:W-:-:S04]  /*1b30*/  LOP3.LUT R5, R5, 0x7f800000, R6, 0xf8, !PT ;  /* 0x7f80000005057812 */ /* 0x000fc800078ef806 */
[----:B------:R-:W-:Y:S01]  /*1b40*/  LOP3.LUT R3, R5, R2, RZ, 0x30, !PT ;  /* 0x0000000205037212 */ /* 0x000fe200078e30ff */
[----:B------:R-:W-:-:S03]  /*1b50*/  IMAD.MOV.U32 R5, RZ, RZ, RZ ;  /* 0x000000ffff057224 */ /* 0x000fc600078e00ff */
[----:B------:R-:W-:Y:S01]  /*1b60*/  LOP3.LUT R4, R3, 0x80000000, R4, 0xf8, !PT ;  /* 0x8000000003047812 */ /* 0x000fe200078ef804 */
[----:B------:R-:W-:Y:S06]  /*1b70*/  BRA `(.L_x_25046) ;  /* 0x0000000400e87947 */ /* 0x000fec0003800000 */
.L_x_25057:
[----:B------:R-:W2:Y:S01]  /*1b80*/  LDG.E.U8 R2, desc[UR36][R2.64] ;  /* 0x0000002402027981 */ /* 0x000ea2000c1e1100 */
[----:B------:R-:W-:Y:S01]  /*1b90*/  MOV R5, RZ ;  /* 0x000000ff00057202 */ /* 0x000fe20000000f00 */
        /* <DEDUP_REMOVED lines=10> */
[----:B------:R-:W-:Y:S01]  /*1c40*/  LOP3.LUT R4, R4, 0x80000000, R7, 0xf8, !PT ;  /* 0x8000000004047812 */ /* 0x000fe200078ef807 */
[----:B------:R-:W-:Y:S06]  /*1c50*/  BRA `(.L_x_25046) ;  /* 0x0000000400b07947 */ /* 0x000fec0003800000 */
.L_x_25056:
[----:B------:R-:W2:Y:S01]  /*1c60*/  LDG.E.U16 R2, desc[UR36][R2.64] ;  /* 0x0000002402027981 */ /* 0x000ea2000c1e1500 */
[----:B------:R-:W-:Y:S02]  /*1c70*/  IMAD.MOV.U32 R5, RZ, RZ, RZ ;  /* 0x000000ffff057224 */ /* 0x000fe400078e00ff */
[----:B--2---:R-:W-:Y:S01]  /*1c80*/  IMAD.U32 R4, R2, 0x10000, RZ ;  /* 0x0001000002047824 */ /* 0x004fe200078e00ff */
[----:B------:R-:W-:Y:S06]  /*1c90*/  BRA `(.L_x_25046) ;  /* 0x0000000400a07947 */ /* 0x000fec0003800000 */
.L_x_25053:
        /* <DEDUP_REMOVED lines=8> */
[----:B------:R-:W2:Y:S01]  /*1d20*/  LDG.E.U16 R2, desc[UR36][R2.64] ;  /* 0x0000002402027981 */ /* 0x000ea2000c1e1500 */
[----:B------:R-:W-:Y:S01]  /*1d30*/  HFMA2.MMA R5, -RZ, RZ, 0, 0 ;  /* 0x00000000ff057435 */ /* 0x000fe200000001ff */
[----:B--2---:R-:W-:Y:S01]  /*1d40*/  I2FP.F32.U32 R4, R2 ;  /* 0x0000000200047245 */ /* 0x004fe20000201000 */
[----:B------:R-:W-:Y:S09]  /*1d50*/  BRA `(.L_x_25046) ;  /* 0x0000000400707947 */ /* 0x000ff20003800000 */
.L_x_25060:
[----:B------:R-:W2:Y:S01]  /*1d60*/  LDG.E.U8 R2, desc[UR36][R2.64] ;  /* 0x0000002402027981 */ /* 0x000ea2000c1e1100 */
[----:B------:R-:W-:Y:S02]  /*1d70*/  CS2R R4, SRZ ;  /* 0x0000000000047805 */ /* 0x000fe4000001ff00 */
        /* <DEDUP_REMOVED lines=18> */
.L_x_25062:
[----:B------:R-:W-:Y:S05]  /*1ea0*/  BSYNC B0 ;  /* 0x0000000000007941 */ /* 0x000fea0003800000 */
.L_x_25061:
[----:B------:R-:W-:Y:S01]  /*1eb0*/  IMAD.SHL.U32 R2, R2, 0x100000, RZ ;  /* 0x0010000002027824 */ /* 0x000fe200078e00ff */
[----:B------:R-:W-:-:S04]  /*1ec0*/  LEA R3, R0, 0x3b800000, 0x17 ;  /* 0x3b80000000037811 */ /* 0x000fc800078eb8ff */
[----:B------:R-:W-:Y:S01]  /*1ed0*/  LOP3.LUT R4, R3, R2, R4, 0xfe, !PT ;  /* 0x0000000203047212 */ /* 0x000fe200078efe04 */
[----:B------:R-:W-:Y:S06]  /*1ee0*/  BRA `(.L_x_25046) ;  /* 0x00000004000c7947 */ /* 0x000fec0003800000 */
.L_x_25059:
        /* <DEDUP_REMOVED lines=20> */
.L_x_25064:
[----:B------:R-:W-:Y:S05]  /*2030*/  BSYNC B0 ;  /* 0x0000000000007941 */ /* 0x000fea0003800000 */
.L_x_25063:
[----:B------:R-:W-:Y:S01]  /*2040*/  IMAD.SHL.U32 R2, R2, 0x200000, RZ ;  /* 0x0020000002027824 */ /* 0x000fe200078e00ff */
[----:B------:R-:W-:-:S04]  /*2050*/  LEA R3, R0, 0x37800000, 0x17 ;  /* 0x3780000000037811 */ /* 0x000fc800078eb8ff */
[----:B------:R-:W-:Y:S01]  /*2060*/  LOP3.LUT R4, R3, R2, R4, 0xfe, !PT ;  /* 0x0000000203047212 */ /* 0x000fe200078efe04 */
[----:B------:R-:W-:Y:S06]  /*2070*/  BRA `(.L_x_25046) ;  /* 0x0000000000a87947 */ /* 0x000fec0003800000 */
.L_x_25058:
        /* <DEDUP_REMOVED lines=8> */
[----:B------:R-:W-:Y:S02]  /*2100*/  MOV R4, 0x400000 ;  /* 0x0040000000047802 */ /* 0x000fe40000000f00 */
[----:B--2---:R-:W-:-:S13]  /*2110*/  ISETP.NE.AND P0, PT, R2, RZ, PT ;  /* 0x000000ff0200720c */ /* 0x004fda0003f05270 */
[----:B------:R-:W-:Y:S05]  /*2120*/  @!P0 BRA `(.L_x_25068) ;  /* 0x00000000000c8947 */ /* 0x000fea0003800000 */
[----:B------:R-:W-:-:S13]  /*2130*/  ISETP.NE.AND P0, PT, R2, 0xff, PT ;  /* 0x000000ff0200780c */ /* 0x000fda0003f05270 */
[----:B------:R-:W-:Y:S02]  /*2140*/  @!P0 IMAD.MOV.U32 R4, RZ, RZ, 0x7f800001 ;  /* 0x7f800001ff048424 */ /* 0x000fe400078e00ff */
[----:B------:R-:W-:-:S07]  /*2150*/  @P0 IMAD.SHL.U32 R4, R2, 0x800000, RZ ;  /* 0x0080000002040824 */ /* 0x000fce00078e00ff */
.L_x_25068:
[----:B------:R-:W-:Y:S05]  /*2160*/  BSYNC B0 ;  /* 0x0000000000007941 */ /* 0x000fea0003800000 */
.L_x_25067:
[----:B------:R-:W-:Y:S01]  /*2170*/  HFMA2.MMA R5, -RZ, RZ, 0, 0 ;  /* 0x00000000ff057435 */ /* 0x000fe200000001ff */
[----:B------:R-:W-:Y:S10]  /*2180*/  BRA `(.L_x_25046) ;  /* 0x0000000000647947 */ /* 0x000ff40003800000 */
.L_x_25045:
[----:B------:R-:W-:Y:S01]  /*2190*/  MOV R0, 0x0 ;  /* 0x0000000000007802 */ /* 0x000fe20000000f00 */
[----:B------:R-:W-:Y:S01]  /*21a0*/  ULDC.64 UR4, c[0x4][0x198] ;  /* 0x0100660000047ab9 */ /* 0x000fe20000000a00 */
[----:B------:R-:W-:Y:S01]  /*21b0*/  ULDC.64 UR6, c[0x4][0x88] ;  /* 0x0100220000067ab9 */ /* 0x000fe20000000a00 */
[----:B------:R-:W-:Y:S01]  /*21c0*/  IMAD.U32 R4, RZ, RZ, UR4 ;  /* 0x00000004ff047e24 */ /* 0x000fe2000f8e00ff */
[----:B------:R0:W1:Y:S01]  /*21d0*/  LDC.64 R2, c[0x4][R0] ;  /* 0x0100000000027b82 */ /* 0x0000620000000a00 */
[----:B------:R-:W-:Y:S01]  /*21e0*/  IMAD.U32 R5, RZ, RZ, UR5 ;  /* 0x00000005ff057e24 */ /* 0x000fe2000f8e00ff */
[----:B------:R-:W-:Y:S01]  /*21f0*/  ULDC.64 UR4, c[0x4][0x1a0] ;  /* 0x0100680000047ab9 */ /* 0x000fe20000000a00 */
[----:B------:R-:W-:Y:S01]  /*2200*/  HFMA2.MMA R13, -RZ, RZ, 0, 0 ;  /* 0x00000000ff0d7435 */ /* 0x000fe200000001ff */
[----:B------:R-:W-:Y:S01]  /*2210*/  MOV R6, UR4 ;  /* 0x0000000400067c02 */ /* 0x000fe20008000f00 */
[----:B------:R-:W-:Y:S01]  /*2220*/  IMAD.U32 R7, RZ, RZ, UR5 ;  /* 0x00000005ff077e24 */ /* 0x000fe2000f8e00ff */
[----:B------:R-:W-:Y:S01]  /*2230*/  MOV R11, UR7 ;  /* 0x00000007000b7c02 */ /* 0x000fe20008000f00 */
[----:B------:R-:W-:-:S02]  /*2240*/  IMAD.U32 R10, RZ, RZ, UR6 ;  /* 0x00000006ff0a7e24 */ /* 0x000fc4000f8e00ff */
[----:B------:R-:W-:Y:S02]  /*2250*/  IMAD.MOV.U32 R8, RZ, RZ, 0x4e ;  /* 0x0000004eff087424 */ /* 0x000fe400078e00ff */
[----:B0-----:R-:W-:-:S07]  /*2260*/  IMAD.MOV.U32 R12, RZ, RZ, 0x1 ;  /* 0x00000001ff0c7424 */ /* 0x001fce00078e00ff */
[----:B------:R-:W-:-:S07]  /*2270*/  LEPC R20, `(.L_x_25069) ;  /* 0x000000001014794e */ /* 0x000fce0000000000 */
[----:B-1----:R-:W-:Y:S05]  /*2280*/  CALL.ABS.NOINC R2 ;  /* 0x0000000002007343 */ /* 0x002fea0003c00000 */
.L_x_25069:
[----:B------:R-:W-:Y:S01]  /*2290*/  CS2R R4, SRZ ;  /* 0x0000000000047805 */ /* 0x000fe2000001ff00 */
[----:B------:R-:W-:Y:S06]  /*22a0*/  BRA `(.L_x_25046) ;  /* 0x00000000001c7947 */ /* 0x000fec0003800000 */
.L_x_25066:
[----:B------:R-:W2:Y:S01]  /*22b0*/  LDG.E.64 R2, desc[UR36][R2.64] ;  /* 0x0000002402027981 */ /* 0x000ea2000c1e1b00 */
[----:B------:R-:W-:Y:S01]  /*22c0*/  IMAD.MOV.U32 R5, RZ, RZ, RZ ;  /* 0x000000ffff057224 */ /* 0x000fe200078e00ff */
[----:B--2---:R0:W1:Y:S01]  /*22d0*/  I2F.U64 R4, R2 ;  /* 0x0000000200047312 */ /* 0x0040620000301000 */
[----:B------:R-:W-:Y:S05]  /*22e0*/  BRA `(.L_x_25046) ;  /* 0x00000000000c7947 */ /* 0x000fea0003800000 */
.L_x_25065:
[----:B------:R-:W2:Y:S01]  /*22f0*/  LDG.E R2, desc[UR36][R2.64] ;  /* 0x0000002402027981 */ /* 0x000ea2000c1e1900 */
[----:B------:R-:W-:Y:S01]  /*2300*/  IMAD.MOV.U32 R5, RZ, RZ, RZ ;  /* 0x000000ffff057224 */ /* 0x000fe200078e00ff */
[----:B--2---:R-:W-:-:S07]  /*2310*/  I2FP.F32.U32 R4, R2 ;  /* 0x0000000200047245 */ /* 0x004fce0000201000 */
.L_x_25046:
[----:B------:R-:W-:Y:S05]  /*2320*/  BSYNC B7 ;  /* 0x0000000000077941 */ /* 0x000fea0003800000 */
.L_x_25040:
[C---:B01---5:R-:W-:Y:S01]  /*2330*/  FSETP.NAN.FTZ.AND P0, PT, R4.reuse, R5, PT ;  /* 0x000000050400720b */ /* 0x063fe20003f18000 */
[----:B------:R-:W-:Y:S01]  /*2340*/  BSSY B0, `(.L_x_25070) ;  /* 0x000027a000007945 */ /* 0x000fe20003800000 */
[----:B------:R-:W-:-:S11]  /*2350*/  FADD.FTZ R14, |R4|, -RZ ;  /* 0x800000ff040e7221 */ /* 0x000fd60000010200 */
[----:B------:R-:W-:Y:S05]  /*2360*/  @P0 BRA `(.L_x_25071) ;  /* 0x0000002000e00947 */ /* 0x000fea0003800000 */
[----:B------:R-:W-:Y:S01]  /*2370*/  FADD.FTZ R15, |R5|, -RZ ;  /* 0x800000ff050f7221 */ /* 0x000fe20000010200 */
[----:B------:R-:W-:-:S04]  /*2380*/  FSETP.GEU.FTZ.AND P3, PT, |R4|, |R5|, PT ;  /* 0x400000050400720b */ /* 0x000fc80003f7e200 */
[----:B--234-:R-:W-:Y:S02]  /*2390*/  FSEL R2, R14, R15, !P3 ;  /* 0x0000000f0e027208 */ /* 0x01cfe40005800000 */
[----:B------:R-:W-:Y:S02]  /*23a0*/  FSEL R13, R15, R14, !P3 ;  /* 0x0000000e0f0d7208 */ /* 0x000fe40005800000 */
[----:B------:R-:W-:-:S13]  /*23b0*/  FSETP.GT.FTZ.AND P0, PT, R2, 9.99999979021476795361e+33, PT ;  /* 0x77f684df0200780b */ /* 0x000fda0003f14000 */
[----:B------:R-:W-:Y:S05]  /*23c0*/  @P0 BRA `(.L_x_25072) ;  /* 0x0000001c00bc0947 */ /* 0x000fea0003800000 */
[----:B------:R-:W-:-:S13]  /*23d0*/  FSETP.NEU.FTZ.AND P0, PT, R13, 1, PT ;  /* 0x3f8000000d00780b */ /* 0x000fda0003f1d000 */
[----:B------:R-:W-:Y:S05]  /*23e0*/  @!P0 BRA `(.L_x_25073) ;  /* 0x0000001400b88947 */ /* 0x000fea0003800000 */
[C---:B------:R-:W-:Y:S02]  /*23f0*/  FSETP.GEU.FTZ.AND P2, PT, R13.reuse, 9.9999999747524270788e-07, PT ;  /* 0x358637bd0d00780b */ /* 0x040fe40003f5e000 */
[C---:B------:R-:W-:Y:S02]  /*2400*/  FSETP.GEU.FTZ.AND P4, PT, R2.reuse, 9.9999999747524270788e-07, PT ;  /* 0x358637bd0200780b */ /* 0x040fe40003f9e000 */
[----:B------:R-:W-:Y:S02]  /*2410*/  FSETP.GT.FTZ.AND P0, PT, R13, 1000000, PT ;  /* 0x497424000d00780b */ /* 0x000fe40003f14000 */
[----:B------:R-:W-:Y:S02]  /*2420*/  FSETP.GT.FTZ.AND P1, PT, R2, 1000000, PT ;  /* 0x497424000200780b */ /* 0x000fe40003f34000 */
[----:B------:R-:W-:-:S04]  /*2430*/  PLOP3.LUT P0, PT, P0, P2, P4, 0xf7, 0x0 ;  /* 0x000000000000781c */ /* 0x000fc80000705e47 */
[----:B------:R-:W-:-:S13]  /*2440*/  PLOP3.LUT P0, PT, P1, P0, PT, 0xa8, 0x0 ;  /* 0x000000000000781c */ /* 0x000fda0000f01570 */
[----:B------:R-:W-:Y:S05]  /*2450*/  @P0 BRA `(.L_x_25074) ;  /* 0x0000001000a40947 */ /* 0x000fea0003800000 */
[----:B------:R-:W-:-:S13]  /*2460*/  FSETP.GE.FTZ.AND P0, PT, R13, 1, PT ;  /* 0x3f8000000d00780b */ /* 0x000fda0003f16000 */
[----:B------:R-:W-:Y:S05]  /*2470*/  @!P0 BRA `(.L_x_25075) ;  /* 0x0000000400488947 */ /* 0x000fea0003800000 */
[C---:B------:R-:W-:Y:S01]  /*2480*/  FADD.FTZ R0, R13.reuse, -1 ;  /* 0xbf8000000d007421 */ /* 0x040fe20000010000 */
[----:B------:R-:W-:Y:S01]  /*2490*/  FADD.FTZ R3, R13, 1 ;  /* 0x3f8000000d037421 */ /* 0x000fe20000010000 */
[----:B------:R-:W-:Y:S01]  /*24a0*/  IMAD.MOV.U32 R7, RZ, RZ, 0x3e800000 ;  /* 0x3e800000ff077424 */ /* 0x000fe200078e00ff */
[----:B------:R-:W-:Y:S01]  /*24b0*/  MOV R8, 0x3d39bf78 ;  /* 0x3d39bf7800087802 */ /* 0x000fe20000000f00 */
[----:B------:R-:W-:Y:S01]  /*24c0*/  FCHK P0, R2, R13 ;  /* 0x0000000d02007302 */ /* 0x000fe20000000000 */
[----:B------:R-:W-:Y:S01]  /*24d0*/  FMUL.FTZ R3, R0, R3 ;  /* 0x0000000300037220 */ /* 0x000fe20000410000 */
[----:B------:R-:W-:Y:S03]  /*24e0*/  BSSY B1, `(.L_x_25076) ;  /* 0x0000022000017945 */ /* 0x000fe60003800000 */
[----:B------:R-:W-:-:S04]  /*24f0*/  FFMA.FTZ R9, R2, R2, R3 ;  /* 0x0000000202097223 */ /* 0x000fc80000010003 */
[C---:B------:R-:W-:Y:S01]  /*2500*/  FADD.FTZ.RZ R0, R9.reuse, 1 ;  /* 0x3f80000009007421 */ /* 0x040fe2000001c000 */
[----:B------:R-:W-:-:S04]  /*2510*/  ISETP.GE.U32.AND P1, PT, R9, 0x7f800000, PT ;  /* 0x7f8000000900780c */ /* 0x000fc80003f26070 */
[----:B------:R-:W-:-:S04]  /*2520*/  IADD3 R0, R0, -0x3f400000, RZ ;  /* 0xc0c0000000007810 */ /* 0x000fc80007ffe0ff */
[----:B------:R-:W-:-:S04]  /*2530*/  LOP3.LUT R0, R0, 0xff800000, RZ, 0xc0, !PT ;  /* 0xff80000000007812 */ /* 0x000fc800078ec0ff */
[----:B------:R-:W-:Y:S01]  /*2540*/  IADD3 R6, -R0, 0x40800000, RZ ;  /* 0x4080000000067810 */ /* 0x000fe20007ffe1ff */
[----:B------:R-:W-:Y:S01]  /*2550*/  IMAD.IADD R3, R9, 0x1, -R0 ;  /* 0x0000000109037824 */ /* 0x000fe200078e0a00 */
[----:B------:R-:W-:-:S03]  /*2560*/  I2FP.F32.S32 R0, R0 ;  /* 0x0000000000007245 */ /* 0x000fc60000201400 */
[----:B------:R-:W-:Y:S02]  /*2570*/  FFMA.FTZ R6, R6, R7, -1 ;  /* 0xbf80000006067423 */ /* 0x000fe40000010007 */
[----:B------:R-:W-:Y:S02]  /*2580*/  FMUL.FTZ R0, R0, 1.1920928955078125e-07 ;  /* 0x3400000000007820 */ /* 0x000fe40000410000 */
[----:B------:R-:W-:-:S04]  /*2590*/  FADD.FTZ R3, R3, R6 ;  /* 0x0000000603037221 */ /* 0x000fc80000010000 */
[C---:B------:R-:W-:Y:S02]  /*25a0*/  FFMA.FTZ R6, R3.reuse, -R8, 0.10546888411045074463 ;  /* 0x3dd8001203067423 */ /* 0x040fe40000010808 */
[----:B------:R-:W0:Y:S02]  /*25b0*/  MUFU.RCP R8, R13 ;  /* 0x0000000d00087308 */ /* 0x000e240000001000 */
[----:B------:R-:W-:-:S04]  /*25c0*/  FFMA.FTZ R6, R3, R6, -0.13229703903198242188 ;  /* 0xbe0778e003067423 */ /* 0x000fc80000010006 */
[----:B------:R-:W-:-:S04]  /*25d0*/  FFMA.FTZ R6, R3, R6, 0.14491446316242218018 ;  /* 0x3e14647503067423 */ /* 0x000fc80000010006 */
[----:B------:R-:W-:-:S04]  /*25e0*/  FFMA.FTZ R6, R3, R6, -0.16641564667224884033 ;  /* 0xbe2a68dd03067423 */ /* 0x000fc80000010006 */
[----:B------:R-:W-:Y:S01]  /*25f0*/  FFMA.FTZ R6, R3, R6, 0.19988867640495300293 ;  /* 0x3e4caf9e03067423 */ /* 0x000fe20000010006 */
[----:B0-----:R-:W-:-:S03]  /*2600*/  FFMA R7, -R13, R8, 1 ;  /* 0x3f8000000d077423 */ /* 0x001fc60000000108 */
[----:B------:R-:W-:Y:S01]  /*2610*/  FFMA.FTZ R6, R3, R6, -0.25000196695327758789 ;  /* 0xbe80004203067423 */ /* 0x000fe20000010006 */
[----:B------:R-:W-:-:S03]  /*2620*/  FFMA R7, R8, R7, R8 ;  /* 0x0000000708077223 */ /* 0x000fc60000000008 */
[----:B------:R-:W-:-:S04]  /*2630*/  FFMA.FTZ R6, R3, R6, 0.33333510160446166992 ;  /* 0x3eaaaae603067423 */ /* 0x000fc80000010006 */
[----:B------:R-:W-:-:S04]  /*2640*/  FFMA.FTZ R6, R3, R6, -0.5 ;  /* 0xbf00000003067423 */ /* 0x000fc80000010006 */
[----:B------:R-:W-:-:S04]  /*2650*/  FMUL.FTZ R6, R3, R6 ;  /* 0x0000000603067220 */ /* 0x000fc80000410000 */
[----:B------:R-:W-:Y:S01]  /*2660*/  FFMA.FTZ R3, R3, R6, R3 ;  /* 0x0000000603037223 */ /* 0x000fe20000010003 */
[----:B------:R-:W-:-:S03]  /*2670*/  FFMA R6, R2, R7, RZ ;  /* 0x0000000702067223 */ /* 0x000fc600000000ff */
[----:B------:R-:W-:Y:S01]  /*2680*/  FFMA.FTZ R14, R0, 0.69314718246459960938, R3 ;  /* 0x3f317218000e7823 */ /* 0x000fe20000010003 */
[----:B------:R-:W-:Y:S01]  /*2690*/  FFMA R8, -R13, R6, R2 ;  /* 0x000000060d087223 */ /* 0x000fe20000000102 */
[----:B------:R-:W-:Y:S06]  /*26a0*/  @!P1 BRA `(.L_x_25077) ;  /* 0x0000000000149947 */ /* 0x000fec0003800000 */
[C---:B------:R-:W-:Y:S02]  /*26b0*/  ISETP.GE.AND P1, PT, R9.reuse, -0x407fffff, PT ;  /* 0xbf8000010900780c */ /* 0x040fe40003f26270 */
[----:B------:R-:W-:-:S11]  /*26c0*/  FSETP.NEU.FTZ.AND P2, PT, R9, RZ, PT ;  /* 0x000000ff0900720b */ /* 0x000fd60003f5d000 */
[----:B------:R-:W-:-:S04]  /*26d0*/  @P1 IMAD.MOV.U32 R0, RZ, RZ, 0x7f800000 ;  /* 0x7f800000ff001424 */ /* 0x000fc800078e00ff */
[----:B------:R-:W-:-:S05]  /*26e0*/  @P1 FFMA.FTZ R14, R9, R0, +INF ;  /* 0x7f800000090e1423 */ /* 0x000fca0000010000 */
[----:B------:R-:W-:-:S07]  /*26f0*/  FSEL R14, R14, -RZ, P2 ;  /* 0x800000ff0e0e7208 */ /* 0x000fce0001000000 */
.L_x_25077:
[----:B------:R-:W-:Y:S05]  /*2700*/  BSYNC B1 ;  /* 0x0000000000017941 */ /* 0x000fea0003800000 */
.L_x_25076:
[----:B------:R-:W-:Y:S01]  /*2710*/  BSSY B3, `(.L_x_25078) ;  /* 0x0000005000037945 */ /* 0x000fe20003800000 */
[----:B------:R-:W-:-:S03]  /*2720*/  FFMA R0, R7, R8, R6 ;  /* 0x0000000807007223 */ /* 0x000fc60000000006 */
[----:B------:R-:W-:Y:S05]  /*2730*/  @!P0 BRA `(.L_x_25079) ;  /* 0x0000000000088947 */ /* 0x000fea0003800000 */
[----:B------:R-:W-:-:S07]  /*2740*/  MOV R6, 0x2760 ;  /* 0x0000276000067802 */ /* 0x000fce0000000f00 */
[----:B------:R-:W-:Y:S05]  /*2750*/  CALL.REL.NOINC `($__internal_63_$__cuda_sm3x_div_rn_ftz_f32_slowpath) ;  /* 0x0000014c00107944 */ /* 0x000fea0003c00000 */
.L_x_25079:
[----:B------:R-:W-:Y:S05]  /*2760*/  BSYNC B3 ;  /* 0x0000000000037941 */ /* 0x000fea0003800000 */
.L_x_25078:
[----:B------:R-:W-:Y:S02]  /*2770*/  IMAD.MOV.U32 R3, RZ, RZ, 0x3b33710b ;  /* 0x3b33710bff037424 */ /* 0x000fe400078e00ff */
[----:B------:R-:W-:Y:S01]  /*2780*/  FMUL.FTZ R2, R0, R0 ;  /* 0x0000000000027220 */ /* 0x000fe20000410000 */
[----:B------:R-:W-:Y:S03]  /*2790*/  BSSY B1, `(.L_x_25080) ;  /* 0x0000014000017945 */ /* 0x000fe60003800000 */
[----:B------:R-:W-:-:S04]  /*27a0*/  FFMA.FTZ R3, R2, R3, -0.015681877732276916504 ;  /* 0xbc80774802037423 */ /* 0x000fc80000010003 */
[----:B------:R-:W-:-:S04]  /*27b0*/  FFMA.FTZ R3, R2, R3, 0.042200751602649688721 ;  /* 0x3d2cdab202037423 */ /* 0x000fc80000010003 */
[----:B------:R-:W-:-:S04]  /*27c0*/  FFMA.FTZ R3, R2, R3, -0.074792981147766113281 ;  /* 0xbd992d1002037423 */ /* 0x000fc80000010003 */
[----:B------:R-:W-:-:S04]  /*27d0*/  FFMA.FTZ R3, R2, R3, 0.10640415549278259277 ;  /* 0x3dd9ea6c02037423 */ /* 0x000fc80000010003 */
[----:B------:R-:W-:-:S04]  /*27e0*/  FFMA.FTZ R3, R2, R3, -0.14207722246646881104 ;  /* 0xbe117cb102037423 */ /* 0x000fc80000010003 */
[----:B------:R-:W-:-:S04]  /*27f0*/  FFMA.FTZ R3, R2, R3, 0.19993925094604492188 ;  /* 0x3e4cbce002037423 */ /* 0x000fc80000010003 */
[----:B------:R-:W-:-:S04]  /*2800*/  FFMA.FTZ R3, R2, R3, -0.33333197236061096191 ;  /* 0xbeaaaa7d02037423 */ /* 0x000fc80000010003 */
[----:B------:R-:W-:-:S04]  /*2810*/  FMUL.FTZ R3, R2, R3 ;  /* 0x0000000302037220 */ /* 0x000fc80000410000 */
[----:B------:R-:W-:Y:S01]  /*2820*/  FFMA.FTZ R0, R3, R0, R0 ;  /* 0x0000000003007223 */ /* 0x000fe20000010000 */
[----:B------:R-:W-:Y:S06]  /*2830*/  @!P3 BRA `(.L_x_25081) ;  /* 0x000000000014b947 */ /* 0x000fec0003800000 */
[----:B------:R-:W-:-:S13]  /*2840*/  ISETP.GT.AND P0, PT, R4, -0x1, PT ;  /* 0xffffffff0400780c */ /* 0x000fda0003f04270 */
[----:B------:R-:W-:Y:S05]  /*2850*/  @P0 BRA `(.L_x_25082) ;  /* 0x00000000001c0947 */ /* 0x000fea0003800000 */
[----:B------:R-:W-:-:S10]  /*2860*/  HFMA2.MMA R3, -RZ, RZ, 1.9599609375, 20144 ;  /* 0x3fd774ebff037435 */ /* 0x000fd400000001ff */
[----:B------:R-:W-:Y:S01]  /*2870*/  FFMA.FTZ R0, R3, 1.8663789033889770508, -R0 ;  /* 0x3feee58103007823 */ /* 0x000fe20000010800 */
[----:B------:R-:W-:Y:S06]  /*2880*/  BRA `(.L_x_25082) ;  /* 0x0000000000107947 */ /* 0x000fec0003800000 */
.L_x_25081:
[----:B------:R-:W-:Y:S01]  /*2890*/  ISETP.GE.AND P0, PT, R4, RZ, PT ;  /* 0x000000ff0400720c */ /* 0x000fe20003f06270 */
[----:B------:R-:W-:-:S12]  /*28a0*/  IMAD.MOV.U32 R3, RZ, RZ, 0x3fd774eb ;  /* 0x3fd774ebff037424 */ /* 0x000fd800078e00ff */
[----:B------:R-:W-:-:S04]  /*28b0*/  @P0 FFMA.FTZ R0, R3, 0.93318945169448852539, -R0 ;  /* 0x3f6ee58103000823 */ /* 0x000fc80000010800 */
[----:B------:R-:W-:-:S07]  /*28c0*/  @!P0 FFMA.FTZ R0, R3, 0.93318945169448852539, R0 ;  /* 0x3f6ee58103008823 */ /* 0x000fce0000010000 */
.L_x_25082:
[----:B------:R-:W-:Y:S05]  /*28d0*/  BSYNC B1 ;  /* 0x0000000000017941 */ /* 0x000fea0003800000 */
.L_x_25080:
[----:B------:R-:W-:Y:S01]  /*28e0*/  FSETP.NEU.FTZ.AND P0, PT, |R4|, |R5|, PT ;  /* 0x400000050400720b */ /* 0x000fe20003f1d200 */
[----:B------:R-:W-:Y:S01]  /*28f0*/  IMAD.MOV.U32 R2, RZ, RZ, 0x4016cbe4 ;  /* 0x4016cbe4ff027424 */ /* 0x000fe200078e00ff */
[----:B------:R-:W-:Y:S01]  /*2900*/  FSETP.NEU.FTZ.AND P1, PT, R13, RZ, PT ;  /* 0x000000ff0d00720b */ /* 0x000fe20003f3d000 */
[----:B------:R-:W-:Y:S01]  /*2910*/  FMUL.FTZ R14, R14, 0.5 ;  /* 0x3f0000000e0e7820 */ /* 0x000fe20000410000 */
[----:B------:R-:W-:-:S09]  /*2920*/  ISETP.GE.AND P2, PT, R4, RZ, PT ;  /* 0x000000ff0400720c */ /* 0x000fd20003f46270 */
[----:B------:R-:W-:Y:S01]  /*2930*/  @!P0 FSEL R0, R2, 0.78539818525314331055, !P2 ;  /* 0x3f490fdb02008808 */ /* 0x000fe20005000000 */
[----:B------:R-:W-:Y:S01]  /*2940*/  FADD.FTZ R2, |R5|, |R4| ;  /* 0x4000000405027221 */ /* 0x000fe20000010200 */
[----:B------:R-:W-:-:S04]  /*2950*/  @!P1 FSEL R0, RZ, 3.1415927410125732422, P2 ;  /* 0x40490fdbff009808 */ /* 0x000fc80001000000 */
[----:B------:R-:W-:Y:S02]  /*2960*/  FSETP.GTU.FTZ.AND P0, PT, |R2|, +INF , PT ;  /* 0x7f8000000200780b */ /* 0x000fe40003f1c200 */
[----:B------:R-:W-:-:S04]  /*2970*/  LOP3.LUT R5, R0, 0x80000000, R5, 0xb8, !PT ;  /* 0x8000000000057812 */ /* 0x000fc800078eb805 */
[----:B------:R-:W-:Y:S01]  /*2980*/  FSEL R2, R2, R5, P0 ;  /* 0x0000000502027208 */ /* 0x000fe20000000000 */
[----:B------:R-:W-:Y:S06]  /*2990*/  BRA `(.L_x_25083) ;  /* 0x0000002000507947 */ /* 0x000fec0003800000 */
.L_x_25075:
[----:B------:R-:W-:-:S04]  /*29a0*/  FMUL.FTZ R0, R2, R2 ;  /* 0x0000000202007220 */ /* 0x000fc80000410000 */
[----:B------:R-:W-:-:S05]  /*29b0*/  FFMA.FTZ R15, R13, R13, R0 ;  /* 0x0000000d0d0f7223 */ /* 0x000fca0000010000 */
[----:B------:R-:W-:-:S13]  /*29c0*/  FSETP.GTU.FTZ.AND P0, PT, R15, 0.69999998807907104492, PT ;  /* 0x3f3333330f00780b */ /* 0x000fda0003f1c000 */
[----:B------:R-:W-:Y:S05]  /*29d0*/  @P0 BRA `(.L_x_25084) ;  /* 0x0000000000c00947 */ /* 0x000fea0003800000 */
[----:B------:R-:W0:Y:S01]  /*29e0*/  MUFU.RCP R0, R13 ;  /* 0x0000000d00007308 */ /* 0x000e220000001000 */
[----:B------:R-:W-:Y:S07]  /*29f0*/  BSSY B3, `(.L_x_25085) ;  /* 0x000000a000037945 */ /* 0x000fee0003800000 */
[----:B------:R-:W1:Y:S01]  /*2a00*/  FCHK P0, R2, R13 ;  /* 0x0000000d02007302 */ /* 0x000e620000000000 */
[----:B0-----:R-:W-:-:S04]  /*2a10*/  FFMA R3, -R13, R0, 1 ;  /* 0x3f8000000d037423 */ /* 0x001fc80000000100 */
[----:B------:R-:W-:-:S04]  /*2a20*/  FFMA R3, R0, R3, R0 ;  /* 0x0000000300037223 */ /* 0x000fc80000000000 */
[----:B------:R-:W-:-:S04]  /*2a30*/  FFMA R0, R2, R3, RZ ;  /* 0x0000000302007223 */ /* 0x000fc800000000ff */
[----:B------:R-:W-:-:S04]  /*2a40*/  FFMA R6, -R13, R0, R2 ;  /* 0x000000000d067223 */ /* 0x000fc80000000102 */
[----:B------:R-:W-:Y:S01]  /*2a50*/  FFMA R0, R3, R6, R0 ;  /* 0x0000000603007223 */ /* 0x000fe20000000000 */
[----:B-1----:R-:W-:Y:S06]  /*2a60*/  @!P0 BRA `(.L_x_25086) ;  /* 0x0000000000088947 */ /* 0x002fec0003800000 */
[----:B------:R-:W-:-:S07]  /*2a70*/  MOV R6, 0x2a90 ;  /* 0x00002a9000067802 */ /* 0x000fce0000000f00 */
[----:B------:R-:W-:Y:S05]  /*2a80*/  CALL.REL.NOINC `($__internal_63_$__cuda_sm3x_div_rn_ftz_f32_slowpath) ;  /* 0x0000014800447944 */ /* 0x000fea0003c00000 */
.L_x_25086:
[----:B------:R-:W-:Y:S05]  /*2a90*/  BSYNC B3 ;  /* 0x0000000000037941 */ /* 0x000fea0003800000 */
.L_x_25085:
[----:B------:R-:W-:Y:S01]  /*2aa0*/  MOV R3, 0x3b33710b ;  /* 0x3b33710b00037802 */ /* 0x000fe20000000f00 */
        /* <DEDUP_REMOVED lines=14> */
[----:B------:R-:W-:-:S04]  /*2b90*/  IMAD.MOV.U32 R3, RZ, RZ, 0x3fd774eb ;  /* 0x3fd774ebff037424 */ /* 0x000fc800078e00ff */
[----:B------:R-:W-:Y:S01]  /*2ba0*/  FFMA.FTZ R0, R3, 1.8663789033889770508, -R0 ;  /* 0x3feee58103007823 */ /* 0x000fe20000010800 */
[----:B------:R-:W-:Y:S06]  /*2bb0*/  BRA `(.L_x_25089) ;  /* 0x0000000000107947 */ /* 0x000fec0003800000 */
.L_x_25088:
[----:B------:R-:W-:Y:S01]  /*2bc0*/  ISETP.GE.AND P0, PT, R4, RZ, PT ;  /* 0x000000ff0400720c */ /* 0x000fe20003f06270 */
[----:B------:R-:W-:-:S12]  /*2bd0*/  IMAD.MOV.U32 R3, RZ, RZ, 0x3fd774eb ;  /* 0x3fd774ebff037424 */ /* 0x000fd800078e00ff */
[----:B------:R-:W-:-:S04]  /*2be0*/  @P0 FFMA.FTZ R0, R3, 0.93318945169448852539, -R0 ;  /* 0x3f6ee58103000823 */ /* 0x000fc80000010800 */
[----:B------:R-:W-:-:S07]  /*2bf0*/  @!P0 FFMA.FTZ R0, R3, 0.93318945169448852539, R0 ;  /* 0x3f6ee58103008823 */ /* 0x000fce0000010000 */
.L_x_25089:
[----:B------:R-:W-:Y:S05]  /*2c00*/  BSYNC B1 ;  /* 0x0000000000017941 */ /* 0x000fea0003800000 */
.L_x_25087:
[C---:B------:R-:W-:Y:S01]  /*2c10*/  FSETP.NEU.FTZ.AND P1, PT, |R4|.reuse, |R5|, PT ;  /* 0x400000050400720b */ /* 0x040fe20003f3d200 */
[----:B------:R-:W-:Y:S01]  /*2c20*/  HFMA2.MMA R2, -RZ, RZ, 2.04296875, -15.78125 ;  /* 0x4016cbe4ff027435 */ /* 0x000fe200000001ff */
[----:B------:R-:W-:Y:S01]  /*2c30*/  FSETP.NEU.FTZ.AND P2, PT, R13, RZ, PT ;  /* 0x000000ff0d00720b */ /* 0x000fe20003f5d000 */
[----:B------:R-:W0:Y:S01]  /*2c40*/  MUFU.LG2 R14, R15 ;  /* 0x0000000f000e7308 */ /* 0x000e220000000c00 */
[----:B------:R-:W-:Y:S01]  /*2c50*/  ISETP.GE.AND P0, PT, R4, RZ, PT ;  /* 0x000000ff0400720c */ /* 0x000fe20003f06270 */
[----:B------:R-:W-:-:S08]  /*2c60*/  FADD.FTZ R3, |R5|, |R4| ;  /* 0x4000000405037221 */ /* 0x000fd00000010200 */
[----:B------:R-:W-:Y:S02]  /*2c70*/  @!P1 FSEL R0, R2, 0.78539818525314331055, !P0 ;  /* 0x3f490fdb02009808 */ /* 0x000fe40004000000 */
[----:B------:R-:W-:Y:S02]  /*2c80*/  @!P2 FSEL R0, RZ, 3.1415927410125732422, P0 ;  /* 0x40490fdbff00a808 */ /* 0x000fe40000000000 */
[----:B------:R-:W-:Y:S02]  /*2c90*/  FSETP.GTU.FTZ.AND P0, PT, |R3|, +INF , PT ;  /* 0x7f8000000300780b */ /* 0x000fe40003f1c200 */
[----:B------:R-:W-:Y:S01]  /*2ca0*/  LOP3.LUT R0, R0, 0x80000000, R5, 0xb8, !PT ;  /* 0x8000000000007812 */ /* 0x000fe200078eb805 */
[----:B0-----:R-:W-:-:S03]  /*2cb0*/  FMUL.FTZ.D2 R14, R14, 0.69314718246459960938 ;  /* 0x3f3172180e0e7820 */ /* 0x001fc60000310000 */
[----:B------:R-:W-:Y:S01]  /*2cc0*/  FSEL R2, R3, R0, P0 ;  /* 0x0000000003027208 */ /* 0x000fe20000000000 */
[----:B------:R-:W-:Y:S06]  /*2cd0*/  BRA `(.L_x_25083) ;  /* 0x0000001c00807947 */ /* 0x000fec0003800000 */
.L_x_25084:
[----:B------:R-:W-:Y:S01]  /*2ce0*/  LOP3.LUT R0, R13, 0xffff0000, RZ, 0xc0, !PT ;  /* 0xffff00000d007812 */ /* 0x000fe200078ec0ff */
[----:B------:R-:W-:Y:S01]  /*2cf0*/  BSSY B1, `(.L_x_25090) ;  /* 0x0000040000017945 */ /* 0x000fe20003800000 */
[----:B------:R-:W-:-:S03]  /*2d00*/  LOP3.LUT R7, R2, 0xffff0000, RZ, 0xc0, !PT ;  /* 0xffff000002077812 */ /* 0x000fc600078ec0ff */
[--C-:B------:R-:W-:Y:S01]  /*2d10*/  FADD.FTZ R3, R13, -R0.reuse ;  /* 0x800000000d037221 */ /* 0x100fe20000010000 */
[----:B------:R-:W-:Y:S01]  /*2d20*/  FMUL.FTZ R8, R0, R0 ;  /* 0x0000000000087220 */ /* 0x000fe20000410000 */
[--C-:B------:R-:W-:Y:S01]  /*2d30*/  FADD.FTZ R6, R2, -R7.reuse ;  /* 0x8000000702067221 */ /* 0x100fe20000010000 */
[----:B------:R-:W-:Y:S01]  /*2d40*/  FMUL.FTZ R11, R7, R7 ;  /* 0x00000007070b7220 */ /* 0x000fe20000410000 */
[----:B------:R-:W-:Y:S01]  /*2d50*/  FADD.FTZ R0, R0, R0 ;  /* 0x0000000000007221 */ /* 0x000fe20000010000 */
[----:B------:R-:W-:Y:S01]  /*2d60*/  LOP3.LUT R2, R3, 0xffff0000, RZ, 0xc0, !PT ;  /* 0xffff000003027812 */ /* 0x000fe200078ec0ff */
[----:B------:R-:W-:Y:S01]  /*2d70*/  FADD.FTZ R7, R7, R7 ;  /* 0x0000000707077221 */ /* 0x000fe20000010000 */
[----:B------:R-:W-:-:S03]  /*2d80*/  LOP3.LUT R9, R6, 0xffff0000, RZ, 0xc0, !PT ;  /* 0xffff000006097812 */ /* 0x000fc600078ec0ff */
[--C-:B------:R-:W-:Y:S01]  /*2d90*/  FADD.FTZ R3, R3, -R2.reuse ;  /* 0x8000000203037221 */ /* 0x100fe20000010000 */
[----:B------:R-:W-:Y:S01]  /*2da0*/  FMUL.FTZ R10, R2, R0 ;  /* 0x00000000020a7220 */ /* 0x000fe20000410000 */
[--C-:B------:R-:W-:Y:S01]  /*2db0*/  FADD.FTZ R6, R6, -R9.reuse ;  /* 0x8000000906067221 */ /* 0x100fe20000010000 */
[C---:B------:R-:W-:Y:S01]  /*2dc0*/  FMUL.FTZ R14, R2.reuse, R2 ;  /* 0x00000002020e7220 */ /* 0x040fe20000410000 */
[C---:B------:R-:W-:Y:S01]  /*2dd0*/  FMUL.FTZ R12, R9.reuse, R7 ;  /* 0x00000007090c7220 */ /* 0x040fe20000410000 */
[C---:B------:R-:W-:Y:S01]  /*2de0*/  FMUL.FTZ R15, R9.reuse, R9 ;  /* 0x00000009090f7220 */ /* 0x040fe20000410000 */
[----:B------:R-:W-:Y:S01]  /*2df0*/  FADD.FTZ R2, R2, R2 ;  /* 0x0000000202027221 */ /* 0x000fe20000010000 */
[----:B------:R-:W-:Y:S01]  /*2e00*/  FADD.FTZ R9, R9, R9 ;  /* 0x0000000909097221 */ /* 0x000fe20000010000 */
[C---:B------:R-:W-:Y:S01]  /*2e10*/  FMUL.FTZ R0, R3.reuse, R0 ;  /* 0x0000000003007220 */ /* 0x040fe20000410000 */
[C---:B------:R-:W-:Y:S01]  /*2e20*/  FMUL.FTZ R7, R6.reuse, R7 ;  /* 0x0000000706077220 */ /* 0x040fe20000410000 */
[C---:B------:R-:W-:Y:S01]  /*2e30*/  FMUL.FTZ R2, R3.reuse, R2 ;  /* 0x0000000203027220 */ /* 0x040fe20000410000 */
[C---:B------:R-:W-:Y:S01]  /*2e40*/  FMUL.FTZ R9, R6.reuse, R9 ;  /* 0x0000000906097220 */ /* 0x040fe20000410000 */
[----:B------:R-:W-:Y:S01]  /*2e50*/  FMUL.FTZ R3, R3, R3 ;  /* 0x0000000303037220 */ /* 0x000fe20000410000 */
[----:B------:R-:W-:-:S07]  /*2e60*/  FMUL.FTZ R6, R6, R6 ;  /* 0x0000000606067220 */ /* 0x000fce0000410000 */
.L_x_25091:
[----:B------:R-:W-:-:S04]  /*2e70*/  FSETP.GEU.FTZ.AND P1, PT, R8, R11, PT ;  /* 0x0000000b0800720b */ /* 0x000fc80003f3e000 */
[----:B------:R-:W-:Y:S02]  /*2e80*/  FSEL R19, R8, R11, !P1 ;  /* 0x0000000b08137208 */ /* 0x000fe40004800000 */
[----:B------:R-:W-:Y:S02]  /*2e90*/  FSEL R8, R11, R8, !P1 ;  /* 0x000000080b087208 */ /* 0x000fe40004800000 */
[----:B------:R-:W-:-:S04]  /*2ea0*/  FSETP.GEU.FTZ.AND P2, PT, R19, R10, PT ;  /* 0x0000000a1300720b */ /* 0x000fc80003f5e000 */
[----:B------:R-:W-:Y:S02]  /*2eb0*/  FSEL R21, R19, R10, !P2 ;  /* 0x0000000a13157208 */ /* 0x000fe40005000000 */
[----:B------:R-:W-:Y:S02]  /*2ec0*/  FSEL R11, R10, R19, !P2 ;  /* 0x000000130a0b7208 */ /* 0x000fe40005000000 */
[----:B------:R-:W-:-:S04]  /*2ed0*/  FSETP.GEU.FTZ.AND P4, PT, R21, R12, PT ;  /* 0x0000000c1500720b */ /* 0x000fc80003f9e000 */
[----:B------:R-:W-:Y:S02]  /*2ee0*/  FSEL R23, R21, R12, !P4 ;  /* 0x0000000c15177208 */ /* 0x000fe40006000000 */
[----:B------:R-:W-:Y:S02]  /*2ef0*/  PLOP3.LUT P1, PT, P4, P2, P1, 0x7f, 0x0 ;  /* 0x000000000000781c */ /* 0x000fe40002724f17 */
[CC--:B------:R-:W-:Y:S02]  /*2f00*/  FSETP.GEU.FTZ.AND P0, PT, R23.reuse, R14.reuse, PT ;  /* 0x0000000e1700720b */ /* 0x0c0fe40003f1e000 */
[----:B------:R-:W-:Y:S02]  /*2f10*/  FSEL R10, R12, R21, !P4 ;  /* 0x000000150c0a7208 */ /* 0x000fe40006000000 */
[----:B------:R-:W-:Y:S02]  /*2f20*/  FSEL R18, R23, R14, !P0 ;  /* 0x0000000e17127208 */ /* 0x000fe40004000000 */
[----:B------:R-:W-:-:S02]  /*2f30*/  FSEL R12, R14, R23, !P0 ;  /* 0x000000170e0c7208 */ /* 0x000fc40004000000 */
[----:B------:R-:W-:-:S04]  /*2f40*/  FSETP.GEU.FTZ.AND P6, PT, R18, R15, PT ;  /* 0x0000000f1200720b */ /* 0x000fc80003fde000 */
[----:B------:R-:W-:Y:S02]  /*2f50*/  FSEL R25, R18, R15, !P6 ;  /* 0x0000000f12197208 */ /* 0x000fe40007000000 */
[----:B------:R-:W-:Y:S02]  /*2f60*/  PLOP3.LUT P1, PT, P6, P0, P1, 0xbf, 0x0 ;  /* 0x000000000000781c */ /* 0x000fe40003721717 */
[----:B------:R-:W-:Y:S02]  /*2f70*/  FSETP.GEU.FTZ.AND P3, PT, R25, R0, PT ;  /* 0x000000001900720b */ /* 0x000fe40003f7e000 */
        /* <DEDUP_REMOVED lines=18> */
[----:B------:R-:W-:Y:S02]  /*30a0*/  PLOP3.LUT P1, PT, P6, P0, P1, 0xbf, 0x0 ;  /* 0x000000000000781c */ /* 0x000fe40003721717 */
[----:B------:R-:W-:Y:S02]  /*30b0*/  FSEL R21, R19, R6, !P6 ;  /* 0x0000000613157208 */ /* 0x000fe40007000000 */
[----:B------:R-:W-:-:S03]  /*30c0*/  FSEL R3, R6, R19, !P6 ;  /* 0x0000001306037208 */ /* 0x000fc60007000000 */
[----:B------:R-:W-:-:S06]  /*30d0*/  IMAD.MOV.U32 R6, RZ, RZ, R21 ;  /* 0x000000ffff067224 */ /* 0x000fcc00078e0015 */
[----:B------:R-:W-:Y:S05]  /*30e0*/  @P1 BRA `(.L_x_25091) ;  /* 0xfffffffc00601947 */ /* 0x000fea000383ffff */
[----:B------:R-:W-:Y:S05]  /*30f0*/  BSYNC B1 ;  /* 0x0000000000017941 */ /* 0x000fea0003800000 */
.L_x_25090:
[----:B------:R-:W-:Y:S01]  /*3100*/  FADD.FTZ R8, R8, -1 ;  /* 0xbf80000008087421 */ /* 0x000fe20000010000 */
[----:B------:R-:W-:Y:S01]  /*3110*/  MOV R6, 0x3e800000 ;  /* 0x3e80000000067802 */ /* 0x000fe20000000f00 */
[----:B------:R-:W-:Y:S01]  /*3120*/  BSSY B1, `(.L_x_25092) ;  /* 0x0000031000017945 */ /* 0x000fe20003800000 */
[----:B------:R-:W-:Y:S01]  /*3130*/  FSETP.GEU.FTZ.AND P3, PT, |R4|, |R5|, PT ;  /* 0x400000050400720b */ /* 0x000fe20003f7e200 */
[----:B------:R-:W-:Y:S02]  /*3140*/  FADD.FTZ R11, R11, R8 ;  /* 0x000000080b0b7221 */ /* 0x000fe40000010000 */
[----:B------:R-:W0:Y:S02]  /*3150*/  MUFU.RCP R8, R13 ;  /* 0x0000000d00087308 */ /* 0x000e240000001000 */
[----:B------:R-:W-:-:S04]  /*3160*/  FADD.FTZ R11, R10, R11 ;  /* 0x0000000b0a0b7221 */ /* 0x000fc80000010000 */
[----:B------:R-:W-:-:S04]  /*3170*/  FADD.FTZ R11, R12, R11 ;  /* 0x0000000b0c0b7221 */ /* 0x000fc80000010000 */
[----:B------:R-:W-:-:S04]  /*3180*/  FADD.FTZ R14, R14, R11 ;  /* 0x0000000b0e0e7221 */ /* 0x000fc80000010000 */
[----:B------:R-:W-:-:S04]  /*3190*/  FADD.FTZ R15, R15, R14 ;  /* 0x0000000e0f0f7221 */ /* 0x000fc80000010000 */
[----:B------:R-:W-:-:S04]  /*31a0*/  FADD.FTZ R0, R0, R15 ;  /* 0x0000000f00007221 */ /* 0x000fc80000010000 */
[----:B------:R-:W-:-:S04]  /*31b0*/  FADD.FTZ R7, R7, R0 ;  /* 0x0000000007077221 */ /* 0x000fc80000010000 */
[----:B------:R-:W-:Y:S01]  /*31c0*/  FADD.FTZ R2, R2, R7 ;  /* 0x0000000702027221 */ /* 0x000fe20000010000 */
[----:B0-----:R-:W-:-:S03]  /*31d0*/  FFMA R7, -R13, R8, 1 ;  /* 0x3f8000000d077423 */ /* 0x001fc60000000108 */
[----:B------:R-:W-:Y:S01]  /*31e0*/  FADD.FTZ R2, R9, R2 ;  /* 0x0000000209027221 */ /* 0x000fe20000010000 */
[----:B------:R-:W-:-:S03]  /*31f0*/  FFMA R9, R8, R7, R8 ;  /* 0x0000000708097223 */ /* 0x000fc60000000008 */
[----:B------:R-:W-:-:S04]  /*3200*/  FADD.FTZ R2, R3, R2 ;  /* 0x0000000203027221 */ /* 0x000fc80000010000 */
[----:B------:R-:W-:-:S04]  /*3210*/  FADD.FTZ R21, R21, R2 ;  /* 0x0000000215157221 */ /* 0x000fc80000010000 */
[C---:B------:R-:W-:Y:S01]  /*3220*/  FADD.FTZ.RZ R0, R21.reuse, 1 ;  /* 0x3f80000015007421 */ /* 0x040fe2000001c000 */
[----:B------:R-:W-:-:S03]  /*3230*/  ISETP.GE.U32.AND P1, PT, R21, 0x7f800000, PT ;  /* 0x7f8000001500780c */ /* 0x000fc60003f26070 */
[----:B------:R-:W-:-:S05]  /*3240*/  VIADD R0, R0, 0xc0c00000 ;  /* 0xc0c0000000007836 */ /* 0x000fca0000000000 */
[----:B------:R-:W-:-:S04]  /*3250*/  LOP3.LUT R2, R0, 0xff800000, RZ, 0xc0, !PT ;  /* 0xff80000000027812 */ /* 0x000fc800078ec0ff */
[----:B------:R-:W-:Y:S01]  /*3260*/  IADD3 R3, -R2, 0x40800000, RZ ;  /* 0x4080000002037810 */ /* 0x000fe20007ffe1ff */
[----:B------:R-:W-:Y:S01]  /*3270*/  IMAD.IADD R0, R21, 0x1, -R2 ;  /* 0x0000000115007824 */ /* 0x000fe200078e0a02 */
[----:B------:R-:W-:-:S03]  /*3280*/  I2FP.F32.S32 R2, R2 ;  /* 0x0000000200027245 */ /* 0x000fc60000201400 */
[----:B------:R-:W-:Y:S01]  /*3290*/  FFMA.FTZ R3, R3, R6, -1 ;  /* 0xbf80000003037423 */ /* 0x000fe20000010006 */
[----:B------:R-:W-:Y:S02]  /*32a0*/  IMAD.MOV.U32 R6, RZ, RZ, 0x3d39bf78 ;  /* 0x3d39bf78ff067424 */ /* 0x000fe400078e00ff */
[----:B------:R-:W-:Y:S01]  /*32b0*/  FMUL.FTZ R2, R2, 1.1920928955078125e-07 ;  /* 0x3400000002027820 */ /* 0x000fe20000410000 */
[----:B------:R-:W-:-:S04]  /*32c0*/  FADD.FTZ R3, R0, R3 ;  /* 0x0000000300037221 */ /* 0x000fc80000010000 */
[----:B------:R-:W-:-:S04]  /*32d0*/  FFMA.FTZ R0, R3, -R6, 0.10546888411045074463 ;  /* 0x3dd8001203007423 */ /* 0x000fc80000010806 */
[----:B------:R-:W-:-:S04]  /*32e0*/  FFMA.FTZ R0, R3, R0, -0.13229703903198242188 ;  /* 0xbe0778e003007423 */ /* 0x000fc80000010000 */
[----:B------:R-:W-:-:S04]  /*32f0*/  FFMA.FTZ R0, R3, R0, 0.14491446316242218018 ;  /* 0x3e14647503007423 */ /* 0x000fc80000010000 */
[----:B------:R-:W-:-:S04]  /*3300*/  FFMA.FTZ R0, R3, R0, -0.16641564667224884033 ;  /* 0xbe2a68dd03007423 */ /* 0x000fc80000010000 */
[----:B------:R-:W-:-:S04]  /*3310*/  FFMA.FTZ R0, R3, R0, 0.19988867640495300293 ;  /* 0x3e4caf9e03007423 */ /* 0x000fc80000010000 */
[----:B------:R-:W-:Y:S01]  /*3320*/  FFMA.FTZ R6, R3, R0, -0.25000196695327758789 ;  /* 0xbe80004203067423 */ /* 0x000fe20000010000 */
[----:B------:R-:W-:Y:S01]  /*3330*/  FADD.FTZ R0, |R5|, -RZ ;  /* 0x800000ff05007221 */ /* 0x000fe20000010200 */
[----:B------:R-:W-:Y:S02]  /*3340*/  @!P3 FADD.FTZ R0, |R4|, -RZ ;  /* 0x800000ff0400b221 */ /* 0x000fe40000010200 */
[C---:B------:R-:W-:Y:S02]  /*3350*/  FFMA.FTZ R6, R3.reuse, R6, 0.33333510160446166992 ;  /* 0x3eaaaae603067423 */ /* 0x040fe40000010006 */
[----:B------:R0:W1:Y:S02]  /*3360*/  FCHK P0, R0, R13 ;  /* 0x0000000d00007302 */ /* 0x0000640000000000 */
[----:B------:R-:W-:-:S04]  /*3370*/  FFMA.FTZ R6, R3, R6, -0.5 ;  /* 0xbf00000003067423 */ /* 0x000fc80000010006 */
[----:B------:R-:W-:-:S04]  /*3380*/  FMUL.FTZ R6, R3, R6 ;  /* 0x0000000603067220 */ /* 0x000fc80000410000 */
[----:B------:R-:W-:Y:S01]  /*3390*/  FFMA.FTZ R3, R3, R6, R3 ;  /* 0x0000000603037223 */ /* 0x000fe20000010003 */
[----:B------:R-:W-:-:S03]  /*33a0*/  FFMA R6, R0, R9, RZ ;  /* 0x0000000900067223 */ /* 0x000fc600000000ff */
[----:B------:R-:W-:Y:S01]  /*33b0*/  FFMA.FTZ R14, R2, 0.69314718246459960938, R3 ;  /* 0x3f317218020e7823 */ /* 0x000fe20000010003 */
[----:B------:R-:W-:Y:S01]  /*33c0*/  FFMA R7, -R13, R6, R0 ;  /* 0x000000060d077223 */ /* 0x000fe20000000100 */
[----:B01----:R-:W-:Y:S06]  /*33d0*/  @!P1 BRA `(.L_x_25093) ;  /* 0x0000000000149947 */ /* 0x003fec0003800000 */
[C---:B------:R-:W-:Y:S02]  /*33e0*/  ISETP.GE.AND P1, PT, R21.reuse, -0x407fffff, PT ;  /* 0xbf8000011500780c */ /* 0x040fe40003f26270 */
[----:B------:R-:W-:-:S11]  /*33f0*/  FSETP.NEU.FTZ.AND P2, PT, R21, RZ, PT ;  /* 0x000000ff1500720b */ /* 0x000fd60003f5d000 */
[----:B------:R-:W-:-:S05]  /*3400*/  @P1 MOV R2, 0x7f800000 ;  /* 0x7f80000000021802 */ /* 0x000fca0000000f00 */
[----:B------:R-:W-:-:S05]  /*3410*/  @P1 FFMA.FTZ R14, R21, R2, +INF ;  /* 0x7f800000150e1423 */ /* 0x000fca0000010002 */
[----:B------:R-:W-:-:S07]  /*3420*/  FSEL R14, R14, -RZ, P2 ;  /* 0x800000ff0e0e7208 */ /* 0x000fce0001000000 */
.L_x_25093:
[----:B------:R-:W-:Y:S05]  /*3430*/  BSYNC B1 ;  /* 0x0000000000017941 */ /* 0x000fea0003800000 */
.L_x_25092:
[----:B------:R-:W-:Y:S01]  /*3440*/  BSSY B3, `(.L_x_25094) ;  /* 0x0000007000037945 */ /* 0x000fe20003800000 */
[----:B------:R-:W-:-:S03]  /*3450*/  FFMA R6, R7, R9, R6 ;  /* 0x0000000907067223 */ /* 0x000fc60000000006 */
[----:B------:R-:W-:Y:S05]  /*3460*/  @!P0 BRA `(.L_x_25095) ;  /* 0x0000000000108947 */ /* 0x000fea0003800000 */
[----:B------:R-:W-:Y:S01]  /*3470*/  IMAD.MOV.U32 R2, RZ, RZ, R0 ;  /* 0x000000ffff027224 */ /* 0x000fe200078e0000 */
[----:B------:R-:W-:-:S07]  /*3480*/  MOV R6, 0x34a0 ;  /* 0x000034a000067802 */ /* 0x000fce0000000f00 */
[----:B------:R-:W-:Y:S05]  /*3490*/  CALL.REL.NOINC `($__internal_63_$__cuda_sm3x_div_rn_ftz_f32_slowpath) ;  /* 0x0000013c00c07944 */ /* 0x000fea0003c00000 */
[----:B------:R-:W-:-:S07]  /*34a0*/  IMAD.MOV.U32 R6, RZ, RZ, R0 ;  /* 0x000000ffff067224 */ /* 0x000fce00078e0000 */
.L_x_25095:
[----:B------:R-:W-:Y:S05]  /*34b0*/  BSYNC B3 ;  /* 0x0000000000037941 */ /* 0x000fea0003800000 */
.L_x_25094:
[----:B------:R-:W-:Y:S01]  /*34c0*/  HFMA2.MMA R3, -RZ, RZ, 0.89990234375, 10328 ;  /* 0x3b33710bff037435 */ /* 0x000fe200000001ff */
[----:B------:R-:W-:Y:S01]  /*34d0*/  FMUL.FTZ R0, R6, R6 ;  /* 0x0000000606007220 */ /* 0x000fe20000410000 */
[----:B------:R-:W-:Y:S08]  /*34e0*/  BSSY B1, `(.L_x_25096) ;  /* 0x0000014000017945 */ /* 0x000ff00003800000 */
        /* <DEDUP_REMOVED lines=15> */
.L_x_25097:
[----:B------:R-:W-:Y:S01]  /*35e0*/  ISETP.GE.AND P0, PT, R4, RZ, PT ;  /* 0x000000ff0400720c */ /* 0x000fe20003f06270 */
[----:B------:R-:W-:-:S12]  /*35f0*/  IMAD.MOV.U32 R0, RZ, RZ, 0x3fd774eb ;  /* 0x3fd774ebff007424 */ /* 0x000fd800078e00ff */
[----:B------:R-:W-:-:S04]  /*3600*/  @P0 FFMA.FTZ R3, R0, 0.93318945169448852539, -R3 ;  /* 0x3f6ee58100030823 */ /* 0x000fc80000010803 */
[----:B------:R-:W-:-:S07]  /*3610*/  @!P0 FFMA.FTZ R3, R0, 0.93318945169448852539, R3 ;  /* 0x3f6ee58100038823 */ /* 0x000fce0000010003 */
.L_x_25098:
[----:B------:R-:W-:Y:S05]  /*3620*/  BSYNC B1 ;  /* 0x0000000000017941 */ /* 0x000fea0003800000 */
.L_x_25096:
[----:B------:R-:W-:Y:S01]  /*3630*/  FSETP.NEU.FTZ.AND P2, PT, |R4|, |R5|, PT ;  /* 0x400000050400720b */ /* 0x000fe20003f5d200 */
[----:B------:R-:W-:Y:S01]  /*3640*/  FADD.FTZ R2, |R5|, |R4| ;  /* 0x4000000405027221 */ /* 0x000fe20000010200 */
[----:B------:R-:W-:Y:S01]  /*3650*/  FSETP.NEU.FTZ.AND P0, PT, R13, RZ, PT ;  /* 0x000000ff0d00720b */ /* 0x000fe20003f1d000 */
[----:B------:R-:W-:Y:S01]  /*3660*/  FMUL.FTZ R14, R14, 0.5 ;  /* 0x3f0000000e0e7820 */ /* 0x000fe20000410000 */
[----:B------:R-:W-:Y:S02]  /*3670*/  ISETP.GE.AND P1, PT, R4, RZ, PT ;  /* 0x000000ff0400720c */ /* 0x000fe40003f26270 */
[----:B------:R-:W-:-:S07]  /*3680*/  MOV R0, 0x4016cbe4 ;  /* 0x4016cbe400007802 */ /* 0x000fce0000000f00 */
[----:B------:R-:W-:Y:S02]  /*3690*/  @!P2 FSEL R3, R0, 0.78539818525314331055, !P1 ;  /* 0x3f490fdb0003a808 */ /* 0x000fe40004800000 */
[----:B------:R-:W-:Y:S02]  /*36a0*/  @!P0 FSEL R3, RZ, 3.1415927410125732422, P1 ;  /* 0x40490fdbff038808 */ /* 0x000fe40000800000 */
[----:B------:R-:W-:Y:S02]  /*36b0*/  FSETP.GTU.FTZ.AND P0, PT, |R2|, +INF , PT ;  /* 0x7f8000000200780b */ /* 0x000fe40003f1c200 */
[----:B------:R-:W-:-:S04]  /*36c0*/  LOP3.LUT R3, R3, 0x80000000, R5, 0xb8, !PT ;  /* 0x8000000003037812 */ /* 0x000fc800078eb805 */
[----:B------:R-:W-:Y:S01]  /*36d0*/  FSEL R2, R2, R3, P0 ;  /* 0x0000000302027208 */ /* 0x000fe20000000000 */
[----:B------:R-:W-:Y:S06]  /*36e0*/  BRA `(.L_x_25083) ;  /* 0x0000001000fc7947 */ /* 0x000fec0003800000 */
.L_x_25074:
        /* <DEDUP_REMOVED lines=11> */
.L_x_25100:
[----:B------:R-:W-:Y:S05]  /*37a0*/  BSYNC B3 ;  /* 0x0000000000037941 */ /* 0x000fea0003800000 */
.L_x_25099:
        /* <DEDUP_REMOVED lines=18> */
.L_x_25102:
[----:B------:R-:W-:Y:S01]  /*38d0*/  ISETP.GE.AND P0, PT, R4, RZ, PT ;  /* 0x000000ff0400720c */ /* 0x000fe20003f06270 */
[----:B------:R-:W-:-:S12]  /*38e0*/  HFMA2.MMA R3, -RZ, RZ, 1.9599609375, 20144 ;  /* 0x3fd774ebff037435 */ /* 0x000fd800000001ff */
[----:B------:R-:W-:-:S04]  /*38f0*/  @P0 FFMA.FTZ R0, R3, 0.93318945169448852539, -R0 ;  /* 0x3f6ee58103000823 */ /* 0x000fc80000010800 */
[----:B------:R-:W-:-:S07]  /*3900*/  @!P0 FFMA.FTZ R0, R3, 0.93318945169448852539, R0 ;  /* 0x3f6ee58103008823 */ /* 0x000fce0000010000 */
.L_x_25103:
[----:B------:R-:W-:Y:S05]  /*3910*/  BSYNC B1 ;  /* 0x0000000000017941 */ /* 0x000fea0003800000 */
.L_x_25101:
[CC--:B------:R-:W-:Y:S02]  /*3920*/  VIMNMX R2, R14.reuse, R15.reuse, !PT ;  /* 0x0000000f0e027248 */ /* 0x0c0fe40007fe0100 */
[----:B------:R-:W-:Y:S02]  /*3930*/  VIMNMX R14, R14, R15, PT ;  /* 0x0000000f0e0e7248 */ /* 0x000fe40003fe0100 */
[----:B------:R-:W-:Y:S02]  /*3940*/  LOP3.LUT R3, R2, 0xfe000000, RZ, 0xc0, !PT ;  /* 0xfe00000002037812 */ /* 0x000fe400078ec0ff */
[----:B------:R-:W-:Y:S02]  /*3950*/  FSETP.NEU.FTZ.AND P0, PT, R14, RZ, PT ;  /* 0x000000ff0e00720b */ /* 0x000fe40003f1d000 */
[C---:B------:R-:W-:Y:S02]  /*3960*/  IADD3 R7, -R3.reuse, 0x7e800000, RZ ;  /* 0x7e80000003077810 */ /* 0x040fe40007ffe1ff */
[----:B------:R-:W-:-:S02]  /*3970*/  LOP3.LUT R3, R3, 0x800000, RZ, 0xfc, !PT ;  /* 0x0080000003037812 */ /* 0x000fc400078efcff */
[----:B------:R-:W-:Y:S01]  /*3980*/  FSETP.NEU.FTZ.AND P1, PT, |R4|, |R5|, PT ;  /* 0x400000050400720b */ /* 0x000fe20003f3d200 */
[-C--:B------:R-:W-:Y:S01]  /*3990*/  FMUL.FTZ R6, R14, R7.reuse ;  /* 0x000000070e067220 */ /* 0x080fe20000410000 */
[----:B------:R-:W-:Y:S01]  /*39a0*/  FMUL.FTZ R7, R2, R7 ;  /* 0x0000000702077220 */ /* 0x000fe20000410000 */
[----:B------:R-:W-:Y:S02]  /*39b0*/  FSETP.NEU.FTZ.AND P2, PT, R13, RZ, PT ;  /* 0x000000ff0d00720b */ /* 0x000fe40003f5d000 */
[----:B------:R-:W-:-:S04]  /*39c0*/  FMUL.FTZ R6, R6, R6 ;  /* 0x0000000606067220 */ /* 0x000fc80000410000 */
[----:B------:R-:W-:Y:S01]  /*39d0*/  FFMA.FTZ R6, R7, R7, R6 ;  /* 0x0000000707067223 */ /* 0x000fe20000010006 */
[----:B------:R-:W-:-:S05]  /*39e0*/  FADD.FTZ R7, |R5|, |R4| ;  /* 0x4000000405077221 */ /* 0x000fca0000010200 */
[----:B------:R-:W0:Y:S02]  /*39f0*/  MUFU.SQRT R6, R6 ;  /* 0x0000000600067308 */ /* 0x000e240000002000 */
[----:B0-----:R-:W-:Y:S01]  /*3a00*/  @P0 FMUL.FTZ R2, R3, R6 ;  /* 0x0000000603020220 */ /* 0x001fe20000410000 */
[----:B------:R-:W-:-:S04]  /*3a10*/  FSETP.NEU.FTZ.AND P0, PT, R14, +INF , PT ;  /* 0x7f8000000e00780b */ /* 0x000fc80003f1d000 */
[----:B------:R-:W-:Y:S01]  /*3a20*/  FSEL R3, R2, +INF , P0 ;  /* 0x7f80000002037808 */ /* 0x000fe20000000000 */
[----:B------:R-:W-:Y:S01]  /*3a30*/  IMAD.MOV.U32 R2, RZ, RZ, 0x4016cbe4 ;  /* 0x4016cbe4ff027424 */ /* 0x000fe200078e00ff */
[----:B------:R-:W-:-:S04]  /*3a40*/  ISETP.GE.AND P0, PT, R4, RZ, PT ;  /* 0x000000ff0400720c */ /* 0x000fc80003f06270 */
[----:B------:R-:W0:Y:S01]  /*3a50*/  MUFU.LG2 R3, R3 ;  /* 0x0000000300037308 */ /* 0x000e220000000c00 */
[----:B------:R-:W-:Y:S02]  /*3a60*/  @!P1 FSEL R0, R2, 0.78539818525314331055, !P0 ;  /* 0x3f490fdb02009808 */ /* 0x000fe40004000000 */
[----:B------:R-:W-:Y:S02]  /*3a70*/  @!P2 FSEL R0, RZ, 3.1415927410125732422, P0 ;  /* 0x40490fdbff00a808 */ /* 0x000fe40000000000 */
[----:B------:R-:W-:Y:S02]  /*3a80*/  FSETP.GTU.FTZ.AND P0, PT, |R7|, +INF , PT ;  /* 0x7f8000000700780b */ /* 0x000fe40003f1c200 */
[----:B------:R-:W-:-:S04]  /*3a90*/  LOP3.LUT R0, R0, 0x80000000, R5, 0xb8, !PT ;  /* 0x8000000000007812 */ /* 0x000fc800078eb805 */
[----:B------:R-:W-:Y:S01]  /*3aa0*/  FSEL R2, R7, R0, P0 ;  /* 0x0000000007027208 */ /* 0x000fe20000000000 */
[----:B0-----:R-:W-:Y:S01]  /*3ab0*/  FMUL.FTZ R14, R3, 0.69314718246459960938 ;  /* 0x3f317218030e7820 */ /* 0x001fe20000410000 */
[----:B------:R-:W-:Y:S06]  /*3ac0*/  BRA `(.L_x_25083) ;  /* 0x0000001000047947 */ /* 0x000fec0003800000 */
.L_x_25073:
[----:B------:R-:W-:-:S13]  /*3ad0*/  FSETP.GEU.FTZ.AND P0, PT, R2, 9.999999682655225389e-20, PT ;  /* 0x1fec1e4a0200780b */ /* 0x000fda0003f1e000 */
[----:B------:R-:W-:Y:S05]  /*3ae0*/  @!P0 BRA `(.L_x_25104) ;  /* 0x0000000400388947 */ /* 0x000fea0003800000 */
[----:B------:R-:W-:Y:S01]  /*3af0*/  FMUL.FTZ R9, R2, R2 ;  /* 0x0000000202097220 */ /* 0x000fe20000410000 */
[----:B------:R-:W-:Y:S01]  /*3b00*/  MOV R7, 0x3e800000 ;  /* 0x3e80000000077802 */ /* 0x000fe20000000f00 */
[----:B------:R-:W-:Y:S01]  /*3b10*/  IMAD.MOV.U32 R8, RZ, RZ, 0x3d39bf78 ;  /* 0x3d39bf78ff087424 */ /* 0x000fe200078e00ff */
[----:B------:R0:W1:Y:S01]  /*3b20*/  FCHK P0, R2, 1 ;  /* 0x3f80000002007902 */ /* 0x0000620000000000 */
[C---:B------:R-:W-:Y:S01]  /*3b30*/  FADD.FTZ.RZ R0, R9.reuse, 1 ;  /* 0x3f80000009007421 */ /* 0x040fe2000001c000 */
[----:B------:R-:W-:Y:S01]  /*3b40*/  ISETP.GE.U32.AND P1, PT, R9, 0x7f800000, PT ;  /* 0x7f8000000900780c */ /* 0x000fe20003f26070 */
[----:B------:R-:W-:Y:S02]  /*3b50*/  BSSY B1, `(.L_x_25105) ;  /* 0x000001f000017945 */ /* 0x000fe40003800000 */
[----:B------:R-:W-:-:S05]  /*3b60*/  VIADD R0, R0, 0xc0c00000 ;  /* 0xc0c0000000007836 */ /* 0x000fca0000000000 */
[----:B------:R-:W-:-:S04]  /*3b70*/  LOP3.LUT R0, R0, 0xff800000, RZ, 0xc0, !PT ;  /* 0xff80000000007812 */ /* 0x000fc800078ec0ff */
[----:B------:R-:W-:Y:S01]  /*3b80*/  IADD3 R6, -R0, 0x40800000, RZ ;  /* 0x4080000000067810 */ /* 0x000fe20007ffe1ff */
[----:B------:R-:W-:Y:S01]  /*3b90*/  IMAD.IADD R3, R9, 0x1, -R0 ;  /* 0x0000000109037824 */ /* 0x000fe200078e0a00 */
[----:B------:R-:W-:-:S03]  /*3ba0*/  I2FP.F32.S32 R0, R0 ;  /* 0x0000000000007245 */ /* 0x000fc60000201400 */
[----:B------:R-:W-:Y:S02]  /*3bb0*/  FFMA.FTZ R6, R6, R7, -1 ;  /* 0xbf80000006067423 */ /* 0x000fe40000010007 */
[----:B------:R-:W-:Y:S02]  /*3bc0*/  FMUL.FTZ R0, R0, 1.1920928955078125e-07 ;  /* 0x3400000000007820 */ /* 0x000fe40000410000 */
[----:B------:R-:W-:-:S04]  /*3bd0*/  FADD.FTZ R3, R3, R6 ;  /* 0x0000000603037221 */ /* 0x000fc80000010000 */
[----:B------:R-:W-:Y:S01]  /*3be0*/  FFMA.FTZ R6, R3, -R8, 0.10546888411045074463 ;  /* 0x3dd8001203067423 */ /* 0x000fe20000010808 */
[----:B------:R-:W-:-:S03]  /*3bf0*/  HFMA2.MMA R8, -RZ, RZ, 1.875, 0 ;  /* 0x3f800000ff087435 */ /* 0x000fc600000001ff */
[----:B------:R-:W-:-:S04]  /*3c00*/  FFMA.FTZ R6, R3, R6, -0.13229703903198242188 ;  /* 0xbe0778e003067423 */ /* 0x000fc80000010006 */
[----:B------:R-:W-:-:S03]  /*3c10*/  FFMA.FTZ R6, R3, R6, 0.14491446316242218018 ;  /* 0x3e14647503067423 */ /* 0x000fc60000010006 */
[----:B------:R-:W-:Y:S01]  /*3c20*/  FFMA R7, R8, -1, R8 ;  /* 0xbf80000008077823 */ /* 0x000fe20000000008 */
[----:B------:R-:W-:-:S03]  /*3c30*/  FFMA.FTZ R6, R3, R6, -0.16641564667224884033 ;  /* 0xbe2a68dd03067423 */ /* 0x000fc60000010006 */
[----:B------:R-:W-:Y:S01]  /*3c40*/  FFMA R7, R7, R8, 1 ;  /* 0x3f80000007077423 */ /* 0x000fe20000000008 */
[----:B------:R-:W-:-:S04]  /*3c50*/  FFMA.FTZ R6, R3, R6, 0.19988867640495300293 ;  /* 0x3e4caf9e03067423 */ /* 0x000fc80000010006 */
[----:B------:R-:W-:-:S04]  /*3c60*/  FFMA.FTZ R6, R3, R6, -0.25000196695327758789 ;  /* 0xbe80004203067423 */ /* 0x000fc80000010006 */
[----:B------:R-:W-:-:S04]  /*3c70*/  FFMA.FTZ R6, R3, R6, 0.33333510160446166992 ;  /* 0x3eaaaae603067423 */ /* 0x000fc80000010006 */
[----:B------:R-:W-:-:S04]  /*3c80*/  FFMA.FTZ R6, R3, R6, -0.5 ;  /* 0xbf00000003067423 */ /* 0x000fc80000010006 */
[----:B------:R-:W-:-:S04]  /*3c90*/  FMUL.FTZ R6, R3, R6 ;  /* 0x0000000603067220 */ /* 0x000fc80000410000 */
[----:B------:R-:W-:Y:S01]  /*3ca0*/  FFMA.FTZ R3, R3, R6, R3 ;  /* 0x0000000603037223 */ /* 0x000fe20000010003 */
[----:B------:R-:W-:-:S03]  /*3cb0*/  FFMA R6, R2, R7, RZ ;  /* 0x0000000702067223 */ /* 0x000fc600000000ff */
[----:B------:R-:W-:Y:S01]  /*3cc0*/  FFMA.FTZ R14, R0, 0.69314718246459960938, R3 ;  /* 0x3f317218000e7823 */ /* 0x000fe20000010003 */
[----:B------:R-:W-:Y:S01]  /*3cd0*/  FFMA R8, R6, -1, R2 ;  /* 0xbf80000006087823 */ /* 0x000fe20000000002 */
[----:B01----:R-:W-:Y:S06]  /*3ce0*/  @!P1 BRA `(.L_x_25106) ;  /* 0x0000000000149947 */ /* 0x003fec0003800000 */
[C---:B------:R-:W-:Y:S02]  /*3cf0*/  ISETP.GE.AND P1, PT, R9.reuse, -0x407fffff, PT ;  /* 0xbf8000010900780c */ /* 0x040fe40003f26270 */
[----:B------:R-:W-:-:S11]  /*3d00*/  FSETP.NEU.FTZ.AND P2, PT, R9, RZ, PT ;  /* 0x000000ff0900720b */ /* 0x000fd60003f5d000 */
[----:B------:R-:W-:-:S04]  /*3d10*/  @P1 IMAD.MOV.U32 R0, RZ, RZ, 0x7f800000 ;  /* 0x7f800000ff001424 */ /* 0x000fc800078e00ff */
[----:B------:R-:W-:-:S05]  /*3d20*/  @P1 FFMA.FTZ R14, R9, R0, +INF ;  /* 0x7f800000090e1423 */ /* 0x000fca0000010000 */
[----:B------:R-:W-:-:S07]  /*3d30*/  FSEL R14, R14, -RZ, P2 ;  /* 0x800000ff0e0e7208 */ /* 0x000fce0001000000 */
.L_x_25106:
[----:B------:R-:W-:Y:S05]  /*3d40*/  BSYNC B1 ;  /* 0x0000000000017941 */ /* 0x000fea0003800000 */
.L_x_25105:
[----:B------:R-:W-:Y:S01]  /*3d50*/  BSSY B3, `(.L_x_25107) ;  /* 0x0000006000037945 */ /* 0x000fe20003800000 */
[----:B------:R-:W-:-:S03]  /*3d60*/  FFMA R0, R7, R8, R6 ;  /* 0x0000000807007223 */ /* 0x000fc60000000006 */
[----:B------:R-:W-:Y:S05]  /*3d70*/  @!P0 BRA `(.L_x_25108) ;  /* 0x00000000000c8947 */ /* 0x000fea0003800000 */
[----:B------:R-:W-:Y:S01]  /*3d80*/  IMAD.MOV.U32 R13, RZ, RZ, 0x3f800000 ;  /* 0x3f800000ff0d7424 */ /* 0x000fe200078e00ff */
[----:B------:R-:W-:-:S07]  /*3d90*/  MOV R6, 0x3db0 ;  /* 0x00003db000067802 */ /* 0x000fce0000000f00 */
[----:B------:R-:W-:Y:S05]  /*3da0*/  CALL.REL.NOINC `($__internal_63_$__cuda_sm3x_div_rn_ftz_f32_slowpath) ;  /* 0x00000134007c7944 */ /* 0x000fea0003c00000 */
.L_x_25108:
[----:B------:R-:W-:Y:S05]  /*3db0*/  BSYNC B3 ;  /* 0x0000000000037941 */ /* 0x000fea0003800000 */
.L_x_25107:
        /* <DEDUP_REMOVED lines=18> */
.L_x_25110:
[----:B------:R-:W-:Y:S01]  /*3ee0*/  ISETP.GE.AND P0, PT, R4, RZ, PT ;  /* 0x000000ff0400720c */ /* 0x000fe20003f06270 */
[----:B------:R-:W-:-:S12]  /*3ef0*/  IMAD.MOV.U32 R3, RZ, RZ, 0x3fd774eb ;  /* 0x3fd774ebff037424 */ /* 0x000fd800078e00ff */
[----:B------:R-:W-:-:S04]  /*3f00*/  @P0 FFMA.FTZ R0, R3, 0.93318945169448852539, -R0 ;  /* 0x3f6ee58103000823 */ /* 0x000fc80000010800 */
[----:B------:R-:W-:-:S07]  /*3f10*/  @!P0 FFMA.FTZ R0, R3, 0.93318945169448852539, R0 ;  /* 0x3f6ee58103008823 */ /* 0x000fce0000010000 */
.L_x_25111:
[----:B------:R-:W-:Y:S05]  /*3f20*/  BSYNC B1 ;  /* 0x0000000000017941 */ /* 0x000fea0003800000 */
.L_x_25109:
[C---:B------:R-:W-:Y:S01]  /*3f30*/  FSETP.NEU.FTZ.AND P1, PT, |R4|.reuse, |R5|, PT ;  /* 0x400000050400720b */ /* 0x040fe20003f3d200 */
[----:B------:R-:W-:Y:S01]  /*3f40*/  HFMA2.MMA R2, -RZ, RZ, 2.04296875, -15.78125 ;  /* 0x4016cbe4ff027435 */ /* 0x000fe200000001ff */
[----:B------:R-:W-:Y:S01]  /*3f50*/  ISETP.GE.AND P0, PT, R4, RZ, PT ;  /* 0x000000ff0400720c */ /* 0x000fe20003f06270 */
[----:B------:R-:W-:Y:S01]  /*3f60*/  FADD.FTZ R3, |R5|, |R4| ;  /* 0x4000000405037221 */ /* 0x000fe20000010200 */
[----:B------:R-:W-:-:S09]  /*3f70*/  FMUL.FTZ R14, R14, 0.5 ;  /* 0x3f0000000e0e7820 */ /* 0x000fd20000410000 */
[----:B------:R-:W-:Y:S02]  /*3f80*/  @!P1 FSEL R0, R2, 0.78539818525314331055, !P0 ;  /* 0x3f490fdb02009808 */ /* 0x000fe40004000000 */
[----:B------:R-:W-:Y:S02]  /*3f90*/  FSETP.GTU.FTZ.AND P0, PT, |R3|, +INF , PT ;  /* 0x7f8000000300780b */ /* 0x000fe40003f1c200 */
[----:B------:R-:W-:-:S04]  /*3fa0*/  LOP3.LUT R0, R0, 0x80000000, R5, 0xb8, !PT ;  /* 0x8000000000007812 */ /* 0x000fc800078eb805 */
[----:B------:R-:W-:Y:S01]  /*3fb0*/  FSEL R2, R3, R0, P0 ;  /* 0x0000000003027208 */ /* 0x000fe20000000000 */
[----:B------:R-:W-:Y:S06]  /*3fc0*/  BRA `(.L_x_25083) ;  /* 0x0000000800c47947 */ /* 0x000fec0003800000 */
.L_x_25104:
[----:B------:R-:W-:Y:S01]  /*3fd0*/  IMAD.MOV.U32 R3, RZ, RZ, 0x3f800000 ;  /* 0x3f800000ff037424 */ /* 0x000fe200078e00ff */
[----:B------:R-:W0:Y:S01]  /*3fe0*/  FCHK P0, R2, 1 ;  /* 0x3f80000002007902 */ /* 0x000e220000000000 */
[----:B------:R-:W-:Y:S02]  /*3ff0*/  BSSY B3, `(.L_x_25112) ;  /* 0x000000a000037945 */ /* 0x000fe40003800000 */
[----:B------:R-:W-:-:S04]  /*4000*/  FFMA R0, R3, -R3, 1 ;  /* 0x3f80000003007423 */ /* 0x000fc80000000803 */
[----:B------:R-:W-:-:S04]  /*4010*/  FFMA R3, R0, R3, 1 ;  /* 0x3f80000000037423 */ /* 0x000fc80000000003 */
[----:B------:R-:W-:-:S04]  /*4020*/  FFMA R0, R2, R3, RZ ;  /* 0x0000000302007223 */ /* 0x000fc800000000ff */
[----:B------:R-:W-:-:S04]  /*4030*/  FFMA R6, R0, -1, R2 ;  /* 0xbf80000000067823 */ /* 0x000fc80000000002 */
[----:B------:R-:W-:Y:S01]  /*4040*/  FFMA R0, R3, R6, R0 ;  /* 0x0000000603007223 */ /* 0x000fe20000000000 */
[----:B0-----:R-:W-:Y:S06]  /*4050*/  @!P0 BRA `(.L_x_25113) ;  /* 0x00000000000c8947 */ /* 0x001fec0003800000 */
[----:B------:R-:W-:Y:S01]  /*4060*/  IMAD.MOV.U32 R13, RZ, RZ, 0x3f800000 ;  /* 0x3f800000ff0d7424 */ /* 0x000fe200078e00ff */
[----:B------:R-:W-:-:S07]  /*4070*/  MOV R6, 0x4090 ;  /* 0x0000409000067802 */ /* 0x000fce0000000f00 */
[----:B------:R-:W-:Y:S05]  /*4080*/  CALL.REL.NOINC `($__internal_63_$__cuda_sm3x_div_rn_ftz_f32_slowpath) ;  /* 0x0000013000c47944 */ /* 0x000fea0003c00000 */
.L_x_25113:
[----:B------:R-:W-:Y:S05]  /*4090*/  BSYNC B3 ;  /* 0x0000000000037941 */ /* 0x000fea0003800000 */
.L_x_25112:
        /* <DEDUP_REMOVED lines=18> */
.L_x_25115:
[----:B------:R-:W-:Y:S01]  /*41c0*/  ISETP.GE.AND P0, PT, R4, RZ, PT ;  /* 0x000000ff0400720c */ /* 0x000fe20003f06270 */
[----:B------:R-:W-:-:S12]  /*41d0*/  IMAD.MOV.U32 R3, RZ, RZ, 0x3fd774eb ;  /* 0x3fd774ebff037424 */ /* 0x000fd800078e00ff */
[----:B------:R-:W-:-:S04]  /*41e0*/  @P0 FFMA.FTZ R0, R3, 0.93318945169448852539, -R0 ;  /* 0x3f6ee58103000823 */ /* 0x000fc80000010800 */
[----:B------:R-:W-:-:S07]  /*41f0*/  @!P0 FFMA.FTZ R0, R3, 0.93318945169448852539, R0 ;  /* 0x3f6ee58103008823 */ /* 0x000fce0000010000 */
.L_x_25116:
[----:B------:R-:W-:Y:S05]  /*4200*/  BSYNC B1 ;  /* 0x0000000000017941 */ /* 0x000fea0003800000 */
.L_x_25114:
[C---:B------:R-:W-:Y:S01]  /*4210*/  FSETP.NEU.FTZ.AND P1, PT, |R4|.reuse, |R5|, PT ;  /* 0x400000050400720b */ /* 0x040fe20003f3d200 */
[----:B------:R-:W-:Y:S01]  /*4220*/  HFMA2.MMA R3, -RZ, RZ, 2.04296875, -15.78125 ;  /* 0x4016cbe4ff037435 */ /* 0x000fe200000001ff */
[----:B------:R-:W-:Y:S01]  /*4230*/  ISETP.GE.AND P0, PT, R4, RZ, PT ;  /* 0x000000ff0400720c */ /* 0x000fe20003f06270 */
[----:B------:R-:W-:-:S10]  /*4240*/  FADD.FTZ R7, |R5|, |R4| ;  /* 0x4000000405077221 */ /* 0x000fd40000010200 */
[----:B------:R-:W-:Y:S01]  /*4250*/  @!P1 FSEL R0, R3, 0.78539818525314331055, !P0 ;  /* 0x3f490fdb03009808 */ /* 0x000fe20004000000 */
[----:B------:R-:W-:Y:S01]  /*4260*/  FMUL.FTZ R3, R2, 0.5 ;  /* 0x3f00000002037820 */ /* 0x000fe20000410000 */
[----:B------:R-:W-:Y:S02]  /*4270*/  FSETP.GTU.FTZ.AND P0, PT, |R7|, +INF , PT ;  /* 0x7f8000000700780b */ /* 0x000fe40003f1c200 */
[----:B------:R-:W-:Y:S01]  /*4280*/  LOP3.LUT R0, R0, 0x80000000, R5, 0xb8, !PT ;  /* 0x8000000000007812 */ /* 0x000fe200078eb805 */
[----:B------:R-:W-:-:S03]  /*4290*/  FMUL.FTZ R14, R2, R3 ;  /* 0x00000003020e7220 */ /* 0x000fc60000410000 */
[----:B------:R-:W-:Y:S01]  /*42a0*/  FSEL R2, R7, R0, P0 ;  /* 0x0000000007027208 */ /* 0x000fe20000000000 */
[----:B------:R-:W-:Y:S06]  /*42b0*/  BRA `(.L_x_25083) ;  /* 0x0000000800087947 */ /* 0x000fec0003800000 */
.L_x_25072:
[----:B------:R-:W-:Y:S01]  /*42c0*/  FMUL.FTZ R0, R4, 0.36787945032119750977 ;  /* 0x3ebc5ab204007820 */ /* 0x000fe20000410000 */
[----:B------:R-:W-:Y:S01]  /*42d0*/  FMUL.FTZ R3, R5, 0.36787945032119750977 ;  /* 0x3ebc5ab205037820 */ /* 0x000fe20000410000 */
[----:B------:R-:W0:Y:S01]  /*42e0*/  MUFU.RCP R10, R13 ;  /* 0x0000000d000a7308 */ /* 0x000e220000001000 */
[----:B------:R-:W-:Y:S01]  /*42f0*/  BSSY B3, `(.L_x_25117) ;  /* 0x000001d000037945 */ /* 0x000fe20003800000 */
[----:B------:R-:W-:Y:S01]  /*4300*/  FADD.FTZ R0, |R0|, -RZ ;  /* 0x800000ff00007221 */ /* 0x000fe20000010200 */
[----:B------:R-:W-:-:S05]  /*4310*/  FADD.FTZ R3, |R3|, -RZ ;  /* 0x800000ff03037221 */ /* 0x000fca0000010200 */
[CC--:B------:R-:W-:Y:S02]  /*4320*/  VIMNMX R6, R0.reuse, R3.reuse, !PT ;  /* 0x0000000300067248 */ /* 0x0c0fe40007fe0100 */
[----:B------:R-:W-:Y:S02]  /*4330*/  VIMNMX R0, R0, R3, PT ;  /* 0x0000000300007248 */ /* 0x000fe40003fe0100 */
[----:B------:R-:W-:Y:S02]  /*4340*/  LOP3.LUT R7, R6, 0xfe000000, RZ, 0xc0, !PT ;  /* 0xfe00000006077812 */ /* 0x000fe400078ec0ff */
[----:B------:R-:W-:Y:S02]  /*4350*/  FSETP.NEU.FTZ.AND P0, PT, R0, RZ, PT ;  /* 0x000000ff0000720b */ /* 0x000fe40003f1d000 */
[C---:B------:R-:W-:Y:S02]  /*4360*/  IADD3 R3, -R7.reuse, 0x7e800000, RZ ;  /* 0x7e80000007037810 */ /* 0x040fe40007ffe1ff */
[----:B------:R-:W-:-:S03]  /*4370*/  LOP3.LUT R7, R7, 0x800000, RZ, 0xfc, !PT ;  /* 0x0080000007077812 */ /* 0x000fc600078efcff */
[-C--:B------:R-:W-:Y:S01]  /*4380*/  FMUL.FTZ R8, R0, R3.reuse ;  /* 0x0000000300087220 */ /* 0x080fe20000410000 */
[----:B------:R-:W-:-:S03]  /*4390*/  FMUL.FTZ R3, R6, R3 ;  /* 0x0000000306037220 */ /* 0x000fc60000410000 */
[----:B------:R-:W-:-:S04]  /*43a0*/  FMUL.FTZ R8, R8, R8 ;  /* 0x0000000808087220 */ /* 0x000fc80000410000 */
[----:B------:R-:W-:Y:S01]  /*43b0*/  FFMA.FTZ R8, R3, R3, R8 ;  /* 0x0000000303087223 */ /* 0x000fe20000010008 */
[----:B0-----:R-:W-:-:S05]  /*43c0*/  FFMA R3, -R13, R10, 1 ;  /* 0x3f8000000d037423 */ /* 0x001fca000000010a */
[----:B------:R-:W0:Y:S02]  /*43d0*/  MUFU.SQRT R8, R8 ;  /* 0x0000000800087308 */ /* 0x000e240000002000 */
[----:B0-----:R-:W-:Y:S01]  /*43e0*/  @P0 FMUL.FTZ R6, R8, R7 ;  /* 0x0000000708060220 */ /* 0x001fe20000410000 */
[----:B------:R-:W-:Y:S01]  /*43f0*/  FSETP.NEU.FTZ.AND P0, PT, R0, +INF , PT ;  /* 0x7f8000000000780b */ /* 0x000fe20003f1d000 */
[----:B------:R-:W-:Y:S01]  /*4400*/  FFMA R7, R10, R3, R10 ;  /* 0x000000030a077223 */ /* 0x000fe2000000000a */
[----:B------:R-:W-:Y:S02]  /*4410*/  IMAD.MOV.U32 R3, RZ, RZ, 0x3f800000 ;  /* 0x3f800000ff037424 */ /* 0x000fe400078e00ff */
[----:B------:R-:W-:Y:S01]  /*4420*/  FSEL R6, R6, +INF , P0 ;  /* 0x7f80000006067808 */ /* 0x000fe20000000000 */
[----:B------:R-:W-:-:S04]  /*4430*/  FFMA R0, R2, R7, RZ ;  /* 0x0000000702007223 */ /* 0x000fc800000000ff */
[----:B------:R-:W-:Y:S01]  /*4440*/  FFMA R8, -R13, R0, R2 ;  /* 0x000000000d087223 */ /* 0x000fe20000000102 */
[----:B------:R-:W0:Y:S03]  /*4450*/  MUFU.LG2 R6, R6 ;  /* 0x0000000600067308 */ /* 0x000e260000000c00 */
[----:B------:R-:W-:-:S05]  /*4460*/  FFMA R0, R7, R8, R0 ;  /* 0x0000000807007223 */ /* 0x000fca0000000000 */
[----:B------:R-:W1:Y:S01]  /*4470*/  FCHK P0, R2, R13 ;  /* 0x0000000d02007302 */ /* 0x000e620000000000 */
[----:B0-----:R-:W-:Y:S01]  /*4480*/  FFMA.FTZ R14, R6, 0.69314718246459960938, R3 ;  /* 0x3f317218060e7823 */ /* 0x001fe20000010003 */
[----:B-1----:R-:W-:Y:S06]  /*4490*/  @!P0 BRA `(.L_x_25118) ;  /* 0x0000000000088947 */ /* 0x002fec0003800000 */
[----:B------:R-:W-:-:S07]  /*44a0*/  MOV R6, 0x44c0 ;  /* 0x000044c000067802 */ /* 0x000fce0000000f00 */
[----:B------:R-:W-:Y:S05]  /*44b0*/  CALL.REL.NOINC `($__internal_63_$__cuda_sm3x_div_rn_ftz_f32_slowpath) ;  /* 0x0000012c00b87944 */ /* 0x000fea0003c00000 */
.L_x_25118:
[----:B------:R-:W-:Y:S05]  /*44c0*/  BSYNC B3 ;  /* 0x0000000000037941 */ /* 0x000fea0003800000 */
.L_x_25117:
        /* <DEDUP_REMOVED lines=15> */
[----:B------:R-:W-:-:S05]  /*45c0*/  MOV R3, 0x3fd774eb ;  /* 0x3fd774eb00037802 */ /* 0x000fca0000000f00 */
[----:B------:R-:W-:Y:S01]  /*45d0*/  FFMA.FTZ R0, R3, 1.8663789033889770508, -R0 ;  /* 0x3feee58103007823 */ /* 0x000fe20000010800 */
[----:B------:R-:W-:Y:S06]  /*45e0*/  BRA `(.L_x_25121) ;  /* 0x0000000000107947 */ /* 0x000fec0003800000 */
.L_x_25120:
[----:B------:R-:W-:Y:S01]  /*45f0*/  ISETP.GE.AND P0, PT, R4, RZ, PT ;  /* 0x000000ff0400720c */ /* 0x000fe20003f06270 */
[----:B------:R-:W-:-:S12]  /*4600*/  IMAD.MOV.U32 R3, RZ, RZ, 0x3fd774eb ;  /* 0x3fd774ebff037424 */ /* 0x000fd800078e00ff */
[----:B------:R-:W-:-:S04]  /*4610*/  @P0 FFMA.FTZ R0, R3, 0.93318945169448852539, -R0 ;  /* 0x3f6ee58103000823 */ /* 0x000fc80000010800 */
[----:B------:R-:W-:-:S07]  /*4620*/  @!P0 FFMA.FTZ R0, R3, 0.93318945169448852539, R0 ;  /* 0x3f6ee58103008823 */ /* 0x000fce0000010000 */
.L_x_25121:
[----:B------:R-:W-:Y:S05]  /*4630*/  BSYNC B1 ;  /* 0x0000000000017941 */ /* 0x000fea0003800000 */
.L_x_25119:
[C---:B------:R-:W-:Y:S01]  /*4640*/  FSETP.NEU.FTZ.AND P1, PT, |R4|.reuse, |R5|, PT ;  /* 0x400000050400720b */ /* 0x040fe20003f3d200 */
[----:B------:R-:W-:Y:S01]  /*4650*/  IMAD.MOV.U32 R2, RZ, RZ, 0x4016cbe4 ;  /* 0x4016cbe4ff027424 */ /* 0x000fe200078e00ff */
[----:B------:R-:W-:Y:S01]  /*4660*/  FSETP.NEU.FTZ.AND P2, PT, R13, RZ, PT ;  /* 0x000000ff0d00720b */ /* 0x000fe20003f5d000 */
[----:B------:R-:W-:Y:S01]  /*4670*/  FADD.FTZ R3, |R5|, |R4| ;  /* 0x4000000405037221 */ /* 0x000fe20000010200 */
[----:B------:R-:W-:-:S09]  /*4680*/  ISETP.GE.AND P0, PT, R4, RZ, PT ;  /* 0x000000ff0400720c */ /* 0x000fd20003f06270 */
[----:B------:R-:W-:Y:S02]  /*4690*/  @!P1 FSEL R0, R2, 0.78539818525314331055, !P0 ;  /* 0x3f490fdb02009808 */ /* 0x000fe40004000000 */
[----:B------:R-:W-:Y:S02]  /*46a0*/  @!P2 FSEL R0, RZ, 3.1415927410125732422, P0 ;  /* 0x40490fdbff00a808 */ /* 0x000fe40000000000 */
[----:B------:R-:W-:Y:S02]  /*46b0*/  FSETP.GTU.FTZ.AND P0, PT, |R3|, +INF , PT ;  /* 0x7f8000000300780b */ /* 0x000fe40003f1c200 */
[----:B------:R-:W-:-:S04]  /*46c0*/  LOP3.LUT R0, R0, 0x80000000, R5, 0xb8, !PT ;  /* 0x8000000000007812 */ /* 0x000fc800078eb805 */
[----:B------:R-:W-:Y:S01]  /*46d0*/  FSEL R2, R3, R0, P0 ;  /* 0x0000000003027208 */ /* 0x000fe20000000000 */
[----:B------:R-:W-:Y:S06]  /*46e0*/  BRA `(.L_x_25083) ;  /* 0x0000000000fc7947 */ /* 0x000fec0003800000 */
.L_x_25071:
[C---:B--234-:R-:W-:Y:S01]  /*46f0*/  FADD.FTZ R3, |R5|.reuse, -RZ ;  /* 0x800000ff05037221 */ /* 0x05cfe20000010200 */
[----:B------:R-:W-:Y:S01]  /*4700*/  FSETP.GT.FTZ.AND P3, PT, |R5|, |R4|, PT ;  /* 0x400000040500720b */ /* 0x000fe20003f74200 */
[----:B------:R-:W-:Y:S01]  /*4710*/  BSSY B3, `(.L_x_25122) ;  /* 0x0000019000037945 */ /* 0x000fe20003800000 */
[----:B------:R-:W-:Y:S02]  /*4720*/  FSETP.GEU.FTZ.AND P0, PT, |R4|, 1.084202172485504434e-19, PT ;  /* 0x200000000400780b */ /* 0x000fe40003f1e200 */
[----:B------:R-:W-:Y:S02]  /*4730*/  FSEL R13, R3, R14, P3 ;  /* 0x0000000e030d7208 */ /* 0x000fe40001800000 */
[----:B------:R-:W-:Y:S02]  /*4740*/  FSETP.GEU.FTZ.AND P1, PT, |R5|, 1.084202172485504434e-19, PT ;  /* 0x200000000500780b */ /* 0x000fe40003f3e200 */
[----:B------:R-:W0:Y:S01]  /*4750*/  MUFU.RCP R2, R13 ;  /* 0x0000000d00027308 */ /* 0x000e220000001000 */
[----:B------:R-:W-:-:S02]  /*4760*/  FSEL R0, R14, R3, P3 ;  /* 0x000000030e007208 */ /* 0x000fc40001800000 */
[----:B------:R-:W-:-:S07]  /*4770*/  PLOP3.LUT P0, PT, P0, P1, PT, 0x2, 0x0 ;  /* 0x000000000000781c */ /* 0x000fce0000702072 */
[----:B------:R-:W1:Y:S06]  /*4780*/  FCHK P1, R0, R13 ;  /* 0x0000000d00007302 */ /* 0x000e6c0000020000 */
[----:B------:R-:W-:Y:S01]  /*4790*/  @P0 FMUL.FTZ R3, R5, 4 ;  /* 0x4080000005030820 */ /* 0x000fe20000410000 */
[----:B0-----:R-:W-:Y:S01]  /*47a0*/  FFMA R7, -R13, R2, 1 ;  /* 0x3f8000000d077423 */ /* 0x001fe20000000102 */
[----:B------:R-:W-:Y:S02]  /*47b0*/  @!P0 FMUL.FTZ R15, R5, R5 ;  /* 0x00000005050f8220 */ /* 0x000fe40000410000 */
[----:B------:R-:W-:Y:S01]  /*47c0*/  @P0 FMUL.FTZ R3, R3, R3 ;  /* 0x0000000303030220 */ /* 0x000fe20000410000 */
[----:B------:R-:W-:Y:S01]  /*47d0*/  FFMA R7, R2, R7, R2 ;  /* 0x0000000702077223 */ /* 0x000fe20000000002 */
[C---:B------:R-:W-:Y:S01]  /*47e0*/  @P0 FMUL.FTZ R2, R4.reuse, 4 ;  /* 0x4080000004020820 */ /* 0x040fe20000410000 */
[----:B------:R-:W-:-:S02]  /*47f0*/  @!P0 FFMA.FTZ R15, R4, R4, R15 ;  /* 0x00000004040f8223 */ /* 0x000fc4000001000f */
[----:B------:R-:W-:Y:S01]  /*4800*/  FFMA R6, R0, R7, RZ ;  /* 0x0000000700067223 */ /* 0x000fe200000000ff */
[----:B------:R-:W-:-:S03]  /*4810*/  @P0 FFMA.FTZ R3, R2, R2, R3 ;  /* 0x0000000202030223 */ /* 0x000fc60000010003 */
[----:B------:R-:W-:Y:S01]  /*4820*/  FFMA R2, -R13, R6, R0 ;  /* 0x000000060d027223 */ /* 0x000fe20000000100 */
[----:B------:R-:W-:-:S03]  /*4830*/  @P0 FMUL.FTZ R15, R3, 0.0625 ;  /* 0x3d800000030f0820 */ /* 0x000fc60000410000 */
[----:B------:R-:W-:Y:S01]  /*4840*/  FFMA R2, R7, R2, R6 ;  /* 0x0000000207027223 */ /* 0x000fe20000000006 */
[----:B-1----:R-:W-:Y:S06]  /*4850*/  @!P1 BRA `(.L_x_25123) ;  /* 0x0000000000109947 */ /* 0x002fec0003800000 */
[----:B------:R-:W-:Y:S02]  /*4860*/  MOV R2, R0 ;  /* 0x0000000000027202 */ /* 0x000fe40000000f00 */
[----:B------:R-:W-:-:S07]  /*4870*/  MOV R6, 0x4890 ;  /* 0x0000489000067802 */ /* 0x000fce0000000f00 */
[----:B------:R-:W-:Y:S05]  /*4880*/  CALL.REL.NOINC `($__internal_63_$__cuda_sm3x_div_rn_ftz_f32_slowpath) ;  /* 0x0000012800c47944 */ /* 0x000fea0003c00000 */
[----:B------:R-:W-:-:S07]  /*4890*/  IMAD.MOV.U32 R2, RZ, RZ, R0 ;  /* 0x000000ffff027224 */ /* 0x000fce00078e0000 */
.L_x_25123:
[----:B------:R-:W-:Y:S05]  /*48a0*/  BSYNC B3 ;  /* 0x0000000000037941 */ /* 0x000fea0003800000 */
.L_x_25122:
        /* <DEDUP_REMOVED lines=12> */
[----:B------:R-:W-:Y:S06]  /*4970*/  @P3 BRA `(.L_x_25125) ;  /* 0x0000000000143947 */ /* 0x000fec0003800000 */
[----:B------:R-:W-:-:S13]  /*4980*/  ISETP.GT.AND P0, PT, R4, -0x1, PT ;  /* 0xffffffff0400780c */ /* 0x000fda0003f04270 */
[----:B------:R-:W-:Y:S05]  /*4990*/  @P0 BRA `(.L_x_25126) ;  /* 0x00000000001c0947 */ /* 0x000fea0003800000 */
[----:B------:R-:W-:-:S10]  /*49a0*/  HFMA2.MMA R3, -RZ, RZ, 1.9599609375, 20144 ;  /* 0x3fd774ebff037435 */ /* 0x000fd400000001ff */
[----:B------:R-:W-:Y:S01]  /*49b0*/  FFMA.FTZ R2, R3, 1.8663789033889770508, -R2 ;  /* 0x3feee58103027823 */ /* 0x000fe20000010802 */
[----:B------:R-:W-:Y:S06]  /*49c0*/  BRA `(.L_x_25126) ;  /* 0x0000000000107947 */ /* 0x000fec0003800000 */
.L_x_25125:
[----:B------:R-:W-:Y:S01]  /*49d0*/  ISETP.GE.AND P0, PT, R4, RZ, PT ;  /* 0x000000ff0400720c */ /* 0x000fe20003f06270 */
[----:B------:R-:W-:-:S12]  /*49e0*/  IMAD.MOV.U32 R3, RZ, RZ, 0x3fd774eb ;  /* 0x3fd774ebff037424 */ /* 0x000fd800078e00ff */
[----:B------:R-:W-:-:S04]  /*49f0*/  @P0 FFMA.FTZ R2, R3, 0.93318945169448852539, -R2 ;  /* 0x3f6ee58103020823 */ /* 0x000fc80000010802 */
[----:B------:R-:W-:-:S07]  /*4a00*/  @!P0 FFMA.FTZ R2, R3, 0.93318945169448852539, R2 ;  /* 0x3f6ee58103028823 */ /* 0x000fce0000010002 */
.L_x_25126:
[----:B------:R-:W-:Y:S05]  /*4a10*/  BSYNC B1 ;  /* 0x0000000000017941 */ /* 0x000fea0003800000 */
.L_x_25124:
[C---:B------:R-:W-:Y:S01]  /*4a20*/  FSETP.NEU.FTZ.AND P2, PT, |R4|.reuse, |R5|, PT ;  /* 0x400000050400720b */ /* 0x040fe20003f5d200 */
[----:B------:R-:W0:Y:S01]  /*4a30*/  MUFU.LG2 R15, R15 ;  /* 0x0000000f000f7308 */ /* 0x000e220000000c00 */
[----:B------:R-:W-:Y:S01]  /*4a40*/  FSETP.NEU.FTZ.AND P0, PT, R13, RZ, PT ;  /* 0x000000ff0d00720b */ /* 0x000fe20003f1d000 */
[----:B------:R-:W-:Y:S01]  /*4a50*/  IMAD.MOV.U32 R0, RZ, RZ, 0x4016cbe4 ;  /* 0x4016cbe4ff007424 */ /* 0x000fe200078e00ff */
[----:B------:R-:W-:Y:S01]  /*4a60*/  ISETP.GE.AND P1, PT, R4, RZ, PT ;  /* 0x000000ff0400720c */ /* 0x000fe20003f26270 */
[----:B------:R-:W-:-:S08]  /*4a70*/  FADD.FTZ R3, |R5|, |R4| ;  /* 0x4000000405037221 */ /* 0x000fd00000010200 */
[----:B------:R-:W-:Y:S02]  /*4a80*/  @!P2 FSEL R2, R0, 0.78539818525314331055, !P1 ;  /* 0x3f490fdb0002a808 */ /* 0x000fe40004800000 */
[----:B------:R-:W-:Y:S02]  /*4a90*/  @!P0 FSEL R2, RZ, 3.1415927410125732422, P1 ;  /* 0x40490fdbff028808 */ /* 0x000fe40000800000 */
[----:B------:R-:W-:Y:S01]  /*4aa0*/  FSETP.GTU.FTZ.AND P0, PT, |R3|, +INF , PT ;  /* 0x7f8000000300780b */ /* 0x000fe20003f1c200 */
[----:B0-----:R-:W-:Y:S01]  /*4ab0*/  FMUL.FTZ R14, R15, 0.69314718246459960938 ;  /* 0x3f3172180f0e7820 */ /* 0x001fe20000410000 */
[----:B------:R-:W-:-:S04]  /*4ac0*/  LOP3.LUT R2, R2, 0x80000000, R5, 0xb8, !PT ;  /* 0x8000000002027812 */ /* 0x000fc800078eb805 */
[----:B------:R-:W-:-:S07]  /*4ad0*/  FSEL R2, R3, R2, P0 ;  /* 0x0000000203027208 */ /* 0x000fce0000000000 */
.L_x_25083:
[----:B------:R-:W-:Y:S05]  /*4ae0*/  BSYNC B0 ;  /* 0x0000000000007941 */ /* 0x000fea0003800000 */
.L_x_25070:
[----:B------:R-:W-:Y:S01]  /*4af0*/  ULDC.64 UR4, c[0x0][0x420] ;  /* 0x0001080000047ab9 */ /* 0x000fe20000000a00 */
[----:B------:R-:W-:Y:S01]  /*4b00*/  BSSY B0, `(.L_x_25127) ;  /* 0x000003b000007945 */ /* 0x000fe20003800000 */
[----:B------:R-:W-:-:S04]  /*4b10*/  FMUL.FTZ R3, R2, UR4 ;  /* 0x0000000402037c20 */ /* 0x000fc80008410000 */
[----:B------:R-:W-:Y:S01]  /*4b20*/  FFMA.FTZ R6, R14, UR5, R3 ;  /* 0x000000050e067c23 */ /* 0x000fe20008010003 */
[----:B------:R-:W-:-:S04]  /*4b30*/  FMUL.FTZ R3, R2, UR5 ;  /* 0x0000000502037c20 */ /* 0x000fc80008410000 */
[----:B------:R-:W-:Y:S01]  /*4b40*/  LOP3.LUT P0, R0, R6, 0x7fffffff, RZ, 0xc0, !PT ;  /* 0x7fffffff06007812 */ /* 0x000fe2000780c0ff */
[----:B------:R-:W-:-:S12]  /*4b50*/  FFMA.FTZ R14, R14, UR4, -R3 ;  /* 0x000000040e0e7c23 */ /* 0x000fd80008010803 */
[----:B------:R-:W-:Y:S05]  /*4b60*/  @!P0 BRA `(.L_x_25128) ;  /* 0x0000000000c48947 */ /* 0x000fea0003800000 */
[----:B------:R-:W-:-:S13]  /*4b70*/  LOP3.LUT P0, R2, R14, 0x7fffffff, RZ, 0xc0, !PT ;  /* 0x7fffffff0e027812 */ /* 0x000fda000780c0ff */
[----:B------:R-:W-:Y:S05]  /*4b80*/  @!P0 BRA `(.L_x_25129) ;  /* 0x0000000000ac8947 */ /* 0x000fea0003800000 */
[----:B------:R-:W-:-:S13]  /*4b90*/  ISETP.GT.U32.AND P0, PT, R0, 0x7f7fffff, PT ;  /* 0x7f7fffff0000780c */ /* 0x000fda0003f04070 */
[----:B------:R-:W-:Y:S05]  /*4ba0*/  @P0 BRA `(.L_x_25130) ;  /* 0x00000000007c0947 */ /* 0x000fea0003800000 */
[----:B------:R-:W-:-:S04]  /*4bb0*/  IADD3 R0, R14, -0x42b17218, RZ ;  /* 0xbd4e8de80e007810 */ /* 0x000fc80007ffe0ff */
[----:B------:R-:W-:-:S13]  /*4bc0*/  ISETP.GE.U32.AND P0, PT, R0, 0x8e8e5d, PT ;  /* 0x008e8e5d0000780c */ /* 0x000fda0003f06070 */
[----:B------:R-:W-:Y:S01]  /*4bd0*/  @P0 FMUL.FTZ R0, R14, 1.4426950216293334961 ;  /* 0x3fb8aa3b0e000820 */ /* 0x000fe20000410000 */
[----:B------:R-:W-:-:S04]  /*4be0*/  @P0 FMUL.RZ R4, R6, 0.15915493667125701904 ;  /* 0x3e22f98306040820 */ /* 0x000fc8000040c000 */
[----:B------:R-:W-:Y:S08]  /*4bf0*/  @P0 MUFU.SIN R3, R4 ;  /* 0x0000000400030308 */ /* 0x000ff00000000400 */
[----:B------:R-:W0:Y:S08]  /*4c00*/  @P0 MUFU.EX2 R0, R0 ;  /* 0x0000000000000308 */ /* 0x000e300000000800 */
[----:B------:R-:W1:Y:S01]  /*4c10*/  @P0 MUFU.COS R5, R4 ;  /* 0x0000000400050308 */ /* 0x000e620000000000 */
[C---:B0-----:R-:W-:Y:S01]  /*4c20*/  @P0 FMUL.FTZ R3, R0.reuse, R3 ;  /* 0x0000000300030220 */ /* 0x041fe20000410000 */
[----:B-1----:R-:W-:Y:S01]  /*4c30*/  @P0 FMUL.FTZ R2, R0, R5 ;  /* 0x0000000500020220 */ /* 0x002fe20000410000 */
[----:B------:R-:W-:Y:S06]  /*4c40*/  @P0 BRA `(.L_x_25131) ;  /* 0x0000000000980947 */ /* 0x000fec0003800000 */
[----:B------:R-:W-:Y:S01]  /*4c50*/  FADD.FTZ R0, R14, -162.88958740234375 ;  /* 0xc322e3bc0e007421 */ /* 0x000fe20000010000 */
[----:B------:R-:W-:-:S03]  /*4c60*/  FMUL.RZ R6, R6, 0.15915493667125701904 ;  /* 0x3e22f98306067820 */ /* 0x000fc6000040c000 */
[----:B------:R-:W-:Y:S01]  /*4c70*/  FMUL.FTZ R0, R0, 1.4426950216293334961 ;  /* 0x3fb8aa3b00007820 */ /* 0x000fe20000410000 */
[----:B------:R-:W-:Y:S08]  /*4c80*/  MUFU.SIN R7, R6 ;  /* 0x0000000600077308 */ /* 0x000ff00000000400 */
[----:B------:R-:W0:Y:S08]  /*4c90*/  MUFU.EX2 R0, R0 ;  /* 0x0000000000007308 */ /* 0x000e300000000800 */
[----:B------:R-:W1:Y:S01]  /*4ca0*/  MUFU.COS R5, R6 ;  /* 0x0000000600057308 */ /* 0x000e620000000000 */
[----:B0-----:R-:W-:-:S02]  /*4cb0*/  LEA.HI R3, R0, 0xffffffed, RZ, 0x9 ;  /* 0xffffffed00037811 */ /* 0x001fc400078f48ff */
[----:B------:R-:W-:Y:S02]  /*4cc0*/  LOP3.LUT R2, R0, 0x7fffff, RZ, 0xc0, !PT ;  /* 0x007fffff00027812 */ /* 0x000fe400078ec0ff */
[----:B------:R-:W-:Y:S02]  /*4cd0*/  LEA.HI R4, R3, R3, RZ, 0x1 ;  /* 0x0000000303047211 */ /* 0x000fe400078f08ff */
[----:B------:R-:W-:Y:S02]  /*4ce0*/  LOP3.LUT R2, R2, 0x7f000000, RZ, 0xfc, !PT ;  /* 0x7f00000002027812 */ /* 0x000fe400078efcff */
[----:B------:R-:W-:-:S03]  /*4cf0*/  SHF.R.S32.HI R4, RZ, 0x1, R4 ;  /* 0x00000001ff047819 */ /* 0x000fc60000011404 */
[C---:B------:R-:W-:Y:S01]  /*4d00*/  FMUL.FTZ R7, R2.reuse, R7 ;  /* 0x0000000702077220 */ /* 0x040fe20000410000 */
[----:B-1----:R-:W-:Y:S01]  /*4d10*/  FMUL.FTZ R5, R2, R5 ;  /* 0x0000000502057220 */ /* 0x002fe20000410000 */
[----:B------:R-:W-:Y:S01]  /*4d20*/  IMAD.IADD R3, R3, 0x1, -R4 ;  /* 0x0000000103037824 */ /* 0x000fe200078e0a04 */
[----:B------:R-:W-:-:S04]  /*4d30*/  LEA R4, R4, 0x3f800000, 0x17 ;  /* 0x3f80000004047811 */ /* 0x000fc800078eb8ff */
[----:B------:R-:W-:Y:S01]  /*4d40*/  LEA R2, R3, 0x3f800000, 0x17 ;  /* 0x3f80000003027811 */ /* 0x000fe200078eb8ff */
[C---:B------:R-:W-:Y:S01]  /*4d50*/  FMUL.FTZ R7, R4.reuse, R7 ;  /* 0x0000000704077220 */ /* 0x040fe20000410000 */
[----:B------:R-:W-:-:S03]  /*4d60*/  FMUL.FTZ R5, R4, R5 ;  /* 0x0000000504057220 */ /* 0x000fc60000410000 */
[C---:B------:R-:W-:Y:S01]  /*4d70*/  FMUL.FTZ R3, R2.reuse, R7 ;  /* 0x0000000702037220 */ /* 0x040fe20000410000 */
[----:B------:R-:W-:Y:S01]  /*4d80*/  FMUL.FTZ R2, R2, R5 ;  /* 0x0000000502027220 */ /* 0x000fe20000410000 */
[----:B------:R-:W-:Y:S06]  /*4d90*/  BRA `(.L_x_25131) ;  /* 0x0000000000447947 */ /* 0x000fec0003800000 */
.L_x_25130:
[----:B------:R-:W-:-:S13]  /*4da0*/  ISETP.NE.AND P0, PT, R2, 0x7f800000, PT ;  /* 0x7f8000000200780c */ /* 0x000fda0003f05270 */
[----:B------:R-:W-:-:S04]  /*4db0*/  @P0 FADD.FTZ R2, R6, -R6 ;  /* 0x8000000606020221 */ /* 0x000fc80000010000 */
[----:B------:R-:W-:Y:S01]  /*4dc0*/  @P0 IMAD.MOV.U32 R3, RZ, RZ, R2 ;  /* 0x000000ffff030224 */ /* 0x000fe200078e0002 */
[----:B------:R-:W-:Y:S06]  /*4dd0*/  @P0 BRA `(.L_x_25131) ;  /* 0x0000000000340947 */ /* 0x000fec0003800000 */
[----:B------:R-:W-:Y:S02]  /*4de0*/  ISETP.GE.AND P0, PT, R14, RZ, PT ;  /* 0x000000ff0e00720c */ /* 0x000fe40003f06270 */
[----:B------:R-:W-:-:S11]  /*4df0*/  CS2R R2, SRZ ;  /* 0x0000000000027805 */ /* 0x000fd6000001ff00 */
[----:B------:R-:W-:Y:S05]  /*4e00*/  @!P0 BRA `(.L_x_25131) ;  /* 0x0000000000288947 */ /* 0x000fea0003800000 */
[----:B------:R-:W-:Y:S01]  /*4e10*/  FADD.FTZ R3, R6, -R6 ;  /* 0x8000000606037221 */ /* 0x000fe20000010000 */
[----:B------:R-:W-:Y:S01]  /*4e20*/  MOV R2, R14 ;  /* 0x0000000e00027202 */ /* 0x000fe20000000f00 */
[----:B------:R-:W-:Y:S06]  /*4e30*/  BRA `(.L_x_25131) ;  /* 0x00000000001c7947 */ /* 0x000fec0003800000 */
.L_x_25129:
[----:B------:R-:W-:-:S04]  /*4e40*/  FMUL.RZ R6, R6, 0.15915493667125701904 ;  /* 0x3e22f98306067820 */ /* 0x000fc8000040c000 */
[----:B------:R1:W2:Y:S08]  /*4e50*/  MUFU.SIN R3, R6 ;  /* 0x0000000600037308 */ /* 0x0002b00000000400 */
[----:B------:R1:W3:Y:S01]  /*4e60*/  MUFU.COS R2, R6 ;  /* 0x0000000600027308 */ /* 0x0002e20000000000 */
[----:B------:R-:W-:Y:S05]  /*4e70*/  BRA `(.L_x_25131) ;  /* 0x00000000000c7947 */ /* 0x000fea0003800000 */
.L_x_25128:
[----:B------:R-:W-:Y:S01]  /*4e80*/  FMUL.FTZ R2, R14, 1.4426950216293334961 ;  /* 0x3fb8aa3b0e027820 */ /* 0x000fe20000410000 */
[----:B------:R-:W-:-:S05]  /*4e90*/  IMAD.MOV.U32 R3, RZ, RZ, R6 ;  /* 0x000000ffff037224 */ /* 0x000fca00078e0006 */
[----:B------:R-:W0:Y:S02]  /*4ea0*/  MUFU.EX2 R2, R2 ;  /* 0x0000000200027308 */ /* 0x000e240000000800 */
.L_x_25131:
[----:B------:R-:W-:Y:S05]  /*4eb0*/  BSYNC B0 ;  /* 0x0000000000007941 */ /* 0x000fea0003800000 */
.L_x_25127:
[----:B------:R-:W4:Y:S02]  /*4ec0*/  LDC.U8 R4, c[0x0][0x430] ;  /* 0x00010c00ff047b82 */ /* 0x000f240000000000 */
[----:B----4-:R-:W-:-:S04]  /*4ed0*/  PRMT R0, R4, 0x9910, RZ ;  /* 0x0000991004007816 */ /* 0x010fc800000000ff */
        /* <DEDUP_REMOVED lines=10> */
[----:B0-23--:R-:W0:Y:S02]  /*4f80*/  F2I.FTZ.TRUNC.NTZ R3, R2 ;  /* 0x0000000200037305 */ /* 0x00de24000021f100 */
[----:B0-----:R0:W-:Y:S01]  /*4f90*/  STG.E.U8 desc[UR36][R16.64], R3 ;  /* 0x0000000310007986 */ /* 0x0011e2000c101124 */
[----:B------:R-:W-:Y:S05]  /*4fa0*/  BRA `(.L_x_25137) ;  /* 0x0000000c00547947 */ /* 0x000fea0003800000 */
.L_x_25135:
[----:B0-23--:R-:W0:Y:S02]  /*4fb0*/  F2I.S64.TRUNC R2, R2 ;  /* 0x0000000200027311 */ /* 0x00de24000020d900 */
[----:B0-----:R-:W-:-:S05]  /*4fc0*/  IMAD.MOV.U32 R5, RZ, RZ, R2 ;  /* 0x000000ffff057224 */ /* 0x001fca00078e0002 */
[----:B------:R2:W-:Y:S01]  /*4fd0*/  STG.E.U8 desc[UR36][R16.64], R5 ;  /* 0x0000000510007986 */ /* 0x0005e2000c101124 */
[----:B------:R-:W-:Y:S05]  /*4fe0*/  BRA `(.L_x_25137) ;  /* 0x0000000c00447947 */ /* 0x000fea0003800000 */
.L_x_25134:
[----:B------:R-:W-:-:S13]  /*4ff0*/  ISETP.NE.AND P0, PT, R0, 0x2, PT ;  /* 0x000000020000780c */ /* 0x000fda0003f05270 */
[----:B------:R-:W-:Y:S05]  /*5000*/  @!P0 BRA `(.L_x_25138) ;  /* 0x0000000000288947 */ /* 0x000fea0003800000 */
[----:B------:R-:W-:-:S13]  /*5010*/  ISETP.NE.AND P0, PT, R0, 0x3, PT ;  /* 0x000000030000780c */ /* 0x000fda0003f05270 */
[----:B------:R-:W-:Y:S05]  /*5020*/  @!P0 BRA `(.L_x_25139) ;  /* 0x0000000000148947 */ /* 0x000fea0003800000 */
[----:B------:R-:W-:-:S13]  /*5030*/  ISETP.NE.AND P0, PT, R0, 0x4, PT ;  /* 0x000000040000780c */ /* 0x000fda0003f05270 */
[----:B------:R-:W-:Y:S05]  /*5040*/  @P0 BRA `(.L_x_25136) ;  /* 0x0000000800d40947 */ /* 0x000fea0003800000 */
[----:B0-23--:R-:W0:Y:S02]  /*5050*/  F2I.S64.TRUNC R2, R2 ;  /* 0x0000000200027311 */ /* 0x00de24000020d900 */
[----:B0-----:R0:W-:Y:S01]  /*5060*/  STG.E.64 desc[UR36][R16.64], R2 ;  /* 0x0000000210007986 */ /* 0x0011e2000c101b24 */
[----:B------:R-:W-:Y:S05]  /*5070*/  BRA `(.L_x_25137) ;  /* 0x0000000c00207947 */ /* 0x000fea0003800000 */
.L_x_25139:
[----:B0-23--:R-:W0:Y:S02]  /*5080*/  F2I.FTZ.TRUNC.NTZ R3, R2 ;  /* 0x0000000200037305 */ /* 0x00de24000021f100 */
[----:B0-----:R4:W-:Y:S01]  /*5090*/  STG.E desc[UR36][R16.64], R3 ;  /* 0x0000000310007986 */ /* 0x0019e2000c101924 */
[----:B------:R-:W-:Y:S05]  /*50a0*/  BRA `(.L_x_25137) ;  /* 0x0000000c00147947 */ /* 0x000fea0003800000 */
.L_x_25138:
[----:B0-23--:R-:W0:Y:S02]  /*50b0*/  F2I.FTZ.TRUNC.NTZ R3, R2 ;  /* 0x0000000200037305 */ /* 0x00de24000021f100 */
[----:B0-----:R3:W-:Y:S01]  /*50c0*/  STG.E.U16 desc[UR36][R16.64], R3 ;  /* 0x0000000310007986 */ /* 0x0017e2000c101524 */
[----:B------:R-:W-:Y:S05]  /*50d0*/  BRA `(.L_x_25137) ;  /* 0x0000000c00087947 */ /* 0x000fea0003800000 */
.L_x_25133:
[----:B------:R-:W-:-:S13]  /*50e0*/  ISETP.GT.AND P0, PT, R0, 0x6, PT ;  /* 0x000000060000780c */ /* 0x000fda0003f04270 */
[----:B------:R-:W-:Y:S05]  /*50f0*/  @P0 BRA `(.L_x_25140) ;  /* 0x0000000000240947 */ /* 0x000fea0003800000 */
[----:B------:R-:W-:-:S13]  /*5100*/  ISETP.NE.AND P0, PT, R0, 0x5, PT ;  /* 0x000000050000780c */ /* 0x000fda0003f05270 */
[----:B------:R-:W-:Y:S05]  /*5110*/  @!P0 BRA `(.L_x_25141) ;  /* 0x0000000000108947 */ /* 0x000fea0003800000 */
[----:B------:R-:W-:-:S13]  /*5120*/  ISETP.NE.AND P0, PT, R0, 0x6, PT ;  /* 0x000000060000780c */ /* 0x000fda0003f05270 */
[----:B------:R-:W-:Y:S05]  /*5130*/  @P0 BRA `(.L_x_25136) ;  /* 0x0000000800980947 */ /* 0x000fea0003800000 */
[----:B0--3--:R0:W-:Y:S01]  /*5140*/  STG.E desc[UR36][R16.64], R2 ;  /* 0x0000000210007986 */ /* 0x0091e2000c101924 */
[----:B------:R-:W-:Y:S05]  /*5150*/  BRA `(.L_x_25137) ;  /* 0x0000000800e87947 */ /* 0x000fea0003800000 */
.L_x_25141:
[----:B0--3--:R-:W-:-:S05]  /*5160*/  F2FP.F16.F32.PACK_AB R2, RZ, R2 ;  /* 0x00000002ff02723e */ /* 0x009fca00000000ff */
[----:B------:R0:W-:Y:S01]  /*5170*/  STG.E.U16 desc[UR36][R16.64], R2 ;  /* 0x0000000210007986 */ /* 0x0001e2000c101524 */
[----:B------:R-:W-:Y:S05]  /*5180*/  BRA `(.L_x_25137) ;  /* 0x0000000800dc7947 */ /* 0x000fea0003800000 */
.L_x_25140:
[----:B------:R-:W-:-:S13]  /*5190*/  ISETP.NE.AND P0, PT, R0, 0x7, PT ;  /* 0x000000070000780c */ /* 0x000fda0003f05270 */
[----:B------:R-:W-:Y:S05]  /*51a0*/  @!P0 BRA `(.L_x_25142) ;  /* 0x0000000000248947 */ /* 0x000fea0003800000 */
[----:B------:R-:W-:-:S13]  /*51b0*/  ISETP.NE.AND P0, PT, R0, 0x8, PT ;  /* 0x000000080000780c */ /* 0x000fda0003f05270 */
[----:B------:R-:W-:Y:S05]  /*51c0*/  @!P0 BRA `(.L_x_25143) ;  /* 0x0000000000108947 */ /* 0x000fea0003800000 */
[----:B------:R-:W-:-:S13]  /*51d0*/  ISETP.NE.AND P0, PT, R0, 0x9, PT ;  /* 0x000000090000780c */ /* 0x000fda0003f05270 */
[----:B------:R-:W-:Y:S05]  /*51e0*/  @P0 BRA `(.L_x_25136) ;  /* 0x00000008006c0947 */ /* 0x000fea0003800000 */
[----:B0-23--:R0:W-:Y:S01]  /*51f0*/  STG.E.64 desc[UR36][R16.64], R2 ;  /* 0x0000000210007986 */ /* 0x00d1e2000c101b24 */
[----:B------:R-:W-:Y:S05]  /*5200*/  BRA `(.L_x_25137) ;  /* 0x0000000800bc7947 */ /* 0x000fea0003800000 */
.L_x_25143:
[----:B0-23--:R-:W-:-:S05]  /*5210*/  F2FP.F16.F32.PACK_AB R3, R3, R2 ;  /* 0x000000020303723e */ /* 0x00dfca00000000ff */
[----:B------:R0:W-:Y:S01]  /*5220*/  STG.E desc[UR36][R16.64], R3 ;  /* 0x0000000310007986 */ /* 0x0001e2000c101924 */
[----:B------:R-:W-:Y:S05]  /*5230*/  BRA `(.L_x_25137) ;  /* 0x0000000800b07947 */ /* 0x000fea0003800000 */
.L_x_25142:
[----:B0--3--:R-:W-:-:S06]  /*5240*/  FMUL.FTZ R2, R2, 1 ;  /* 0x3f80000002027820 */ /* 0x009fcc0000410000 */
[----:B--2---:R-:W0:Y:S02]  /*5250*/  F2F.F64.F32 R2, R2 ;  /* 0x0000000200027310 */ /* 0x004e240000201800 */
[----:B0-----:R0:W-:Y:S01]  /*5260*/  STG.E.64 desc[UR36][R16.64], R2 ;  /* 0x0000000210007986 */ /* 0x0011e2000c101b24 */
[----:B------:R-:W-:Y:S05]  /*5270*/  BRA `(.L_x_25137) ;  /* 0x0000000800a07947 */ /* 0x000fea0003800000 */
.L_x_25132:
        /* <DEDUP_REMOVED lines=8> */
[----:B0--3--:R-:W-:Y:S02]  /*5300*/  FSETP.NEU.FTZ.AND P0, PT, R2, RZ, PT ;  /* 0x000000ff0200720b */ /* 0x009fe40003f1d000 */
[----:B--2---:R-:W-:-:S04]  /*5310*/  FSETP.NEU.FTZ.AND P1, PT, R3, RZ, PT ;  /* 0x000000ff0300720b */ /* 0x004fc80003f3d000 */
[----:B------:R-:W-:-:S04]  /*5320*/  PLOP3.LUT P0, PT, P0, P1, PT, 0xa8, 0x0 ;  /* 0x000000000000781c */ /* 0x000fc80000703570 */
[----:B------:R-:W-:-:S05]  /*5330*/  SEL R3, RZ, 0x1, !P0 ;  /* 0x00000001ff037807 */ /* 0x000fca0004000000 */
[----:B------:R0:W-:Y:S01]  /*5340*/  STG.E.U8 desc[UR36][R16.64], R3 ;  /* 0x0000000310007986 */ /* 0x0001e2000c101124 */
[----:B------:R-:W-:Y:S05]  /*5350*/  BRA `(.L_x_25137) ;  /* 0x0000000800687947 */ /* 0x000fea0003800000 */
.L_x_25146:
[----:B-12---:R-:W-:Y:S01]  /*5360*/  FMUL.FTZ R6, R3, 1 ;  /* 0x3f80000003067820 */ /* 0x006fe20000410000 */
[----:B0--3--:R-:W-:-:S05]  /*5370*/  FMUL.FTZ R4, R2, 1 ;  /* 0x3f80000002047820 */ /* 0x009fca0000410000 */
[----:B------:R-:W-:Y:S08]  /*5380*/  F2F.F64.F32 R6, R6 ;  /* 0x0000000600067310 */ /* 0x000ff00000201800 */
[----:B------:R-:W0:Y:S02]  /*5390*/  F2F.F64.F32 R4, R4 ;  /* 0x0000000400047310 */ /* 0x000e240000201800 */
[----:B0-----:R0:W-:Y:S01]  /*53a0*/  STG.E.128 desc[UR36][R16.64], R4 ;  /* 0x0000000410007986 */ /* 0x0011e2000c101d24 */
[----:B------:R-:W-:Y:S05]  /*53b0*/  BRA `(.L_x_25137) ;  /* 0x0000000800507947 */ /* 0x000fea0003800000 */
.L_x_25145:
[----:B------:R-:W-:-:S13]  /*53c0*/  ISETP.NE.AND P0, PT, R0, 0xf, PT ;  /* 0x0000000f0000780c */ /* 0x000fda0003f05270 */
[----:B------:R-:W-:Y:S05]  /*53d0*/  @!P0 BRA `(.L_x_25147) ;  /* 0x0000000000ac8947 */ /* 0x000fea0003800000 */
[----:B------:R-:W-:-:S13]  /*53e0*/  ISETP.NE.AND P0, PT, R0, 0x17, PT ;  /* 0x000000170000780c */ /* 0x000fda0003f05270 */
[----:B------:R-:W-:Y:S05]  /*53f0*/  @!P0 BRA `(.L_x_25148) ;  /* 0x0000000000508947 */ /* 0x000fea0003800000 */
[----:B------:R-:W-:-:S13]  /*5400*/  ISETP.NE.AND P0, PT, R0, 0x18, PT ;  /* 0x000000180000780c */ /* 0x000fda0003f05270 */
[----:B------:R-:W-:Y:S05]  /*5410*/  @P0 BRA `(.L_x_25136) ;  /* 0x0000000400e00947 */ /* 0x000fea0003800000 */
[C---:B0--3--:R-:W-:Y:S01]  /*5420*/  LOP3.LUT R4, R2.reuse, 0x7fffffff, RZ, 0xc0, !PT ;  /* 0x7fffffff02047812 */ /* 0x049fe200078ec0ff */
[----:B------:R-:W-:Y:S01]  /*5430*/  BSSY B0, `(.L_x_25149) ;  /* 0x000000d000007945 */ /* 0x000fe20003800000 */
[----:B------:R-:W-:Y:S02]  /*5440*/  LOP3.LUT R0, R2, 0x80000000, RZ, 0xc0, !PT ;  /* 0x8000000002007812 */ /* 0x000fe400078ec0ff */
[----:B------:R-:W-:Y:S02]  /*5450*/  ISETP.GT.U32.AND P0, PT, R4, 0x43efffff, PT ;  /* 0x43efffff0400780c */ /* 0x000fe40003f04070 */
[----:B------:R-:W-:Y:S01]  /*5460*/  SHF.R.U32.HI R5, RZ, 0x18, R0 ;  /* 0x00000018ff057819 */ /* 0x000fe20000011600 */
[----:B------:R-:W-:-:S10]  /*5470*/  HFMA2.MMA R0, -RZ, RZ, 0, 7.569789886474609375e-06 ;  /* 0x0000007fff007435 */ /* 0x000fd400000001ff */
[----:B------:R-:W-:Y:S05]  /*5480*/  @P0 BRA `(.L_x_25150) ;  /* 0x00000000001c0947 */ /* 0x000fea0003800000 */
[----:B------:R-:W-:-:S13]  /*5490*/  ISETP.GE.U32.AND P0, PT, R4, 0x3c800000, PT ;  /* 0x3c8000000400780c */ /* 0x000fda0003f06070 */
[----:B------:R-:W-:-:S04]  /*54a0*/  @P0 SHF.R.U32.HI R0, RZ, 0x14, R2 ;  /* 0x00000014ff000819 */ /* 0x000fc80000011602 */
[----:B--2---:R-:W-:-:S04]  /*54b0*/  @P0 LOP3.LUT R3, R0, 0x1, RZ, 0xc0, !PT ;  /* 0x0000000100030812 */ /* 0x004fc800078ec0ff */
[----:B------:R-:W-:Y:S01]  /*54c0*/  @P0 IADD3 R3, R2, 0x407ffff, R3 ;  /* 0x0407ffff02030810 */ /* 0x000fe20007ffe003 */
[----:B------:R-:W-:-:S03]  /*54d0*/  @!P0 FADD.FTZ R2, R4, 16384 ;  /* 0x4680000004028421 */ /* 0x000fc60000010000 */
[----:B------:R-:W-:Y:S01]  /*54e0*/  @P0 SHF.R.U32.HI R0, RZ, 0x14, R3 ;  /* 0x00000014ff000819 */ /* 0x000fe20000011603 */
[----:B------:R-:W-:-:S07]  /*54f0*/  @!P0 VIADD R0, R2, 0xb9800000 ;  /* 0xb980000002008836 */ /* 0x000fce0000000000 */
.L_x_25150:
[----:B------:R-:W-:Y:S05]  /*5500*/  BSYNC B0 ;  /* 0x0000000000007941 */ /* 0x000fea0003800000 */
.L_x_25149:
[----:B------:R-:W-:-:S05]  /*5510*/  LOP3.LUT R5, R0, R5, RZ, 0xfc, !PT ;  /* 0x0000000500057212 */ /* 0x000fca00078efcff */
[----:B------:R0:W-:Y:S01]  /*5520*/  STG.E.U8 desc[UR36][R16.64], R5 ;  /* 0x0000000510007986 */ /* 0x0001e2000c101124 */
[----:B------:R-:W-:Y:S05]  /*5530*/  BRA `(.L_x_25137) ;  /* 0x0000000400f07947 */ /* 0x000fea0003800000 */
.L_x_25148:
[----:B0--3--:R-:W-:Y:S01]  /*5540*/  LOP3.LUT R4, R2, 0x7fffffff, RZ, 0xc0, !PT ;  /* 0x7fffffff02047812 */ /* 0x009fe200078ec0ff */
[----:B------:R-:W-:Y:S03]  /*5550*/  BSSY B0, `(.L_x_25151) ;  /* 0x000000e000007945 */ /* 0x000fe60003800000 */
[----:B------:R-:W-:-:S13]  /*5560*/  ISETP.GT.U32.AND P0, PT, R4, 0x477fffff, PT ;  /* 0x477fffff0400780c */ /* 0x000fda0003f04070 */
[----:B------:R-:W-:Y:S05]  /*5570*/  @P0 BRA `(.L_x_25152) ;  /* 0x0000000000200947 */ /* 0x000fea0003800000 */
[----:B------:R-:W-:-:S13]  /*5580*/  ISETP.GE.U32.AND P0, PT, R4, 0x38800000, PT ;  /* 0x388000000400780c */ /* 0x000fda0003f06070 */
[----:B------:R-:W-:-:S04]  /*5590*/  @P0 SHF.R.U32.HI R0, RZ, 0x15, R2 ;  /* 0x00000015ff000819 */ /* 0x000fc80000011602 */
[----:B--2---:R-:W-:-:S04]  /*55a0*/  @P0 LOP3.LUT R3, R0, 0x1, RZ, 0xc0, !PT ;  /* 0x0000000100030812 */ /* 0x004fc800078ec0ff */
[----:B------:R-:W-:Y:S01]  /*55b0*/  @P0 IADD3 R0, R2, 0x80fffff, R3 ;  /* 0x080fffff02000810 */ /* 0x000fe20007ffe003 */
[----:B------:R-:W-:-:S03]  /*55c0*/  @!P0 FADD.FTZ R3, R4, 128 ;  /* 0x4300000004038421 */ /* 0x000fc60000010000 */
[----:B------:R-:W-:Y:S01]  /*55d0*/  @P0 SHF.R.U32.HI R0, RZ, 0x15, R0 ;  /* 0x00000015ff000819 */ /* 0x000fe20000011600 */
[----:B------:R-:W-:Y:S01]  /*55e0*/  @!P0 VIADD R0, R3, 0xbd000000 ;  /* 0xbd00000003008836 */ /* 0x000fe20000000000 */
[----:B------:R-:W-:Y:S06]  /*55f0*/  BRA `(.L_x_25153) ;  /* 0x00000000000c7947 */ /* 0x000fec0003800000 */
.L_x_25152:
[----:B------:R-:W-:Y:S02]  /*5600*/  ISETP.GT.U32.AND P0, PT, R4, 0x7f800000, PT ;  /* 0x7f8000000400780c */ /* 0x000fe40003f04070 */
[----:B------:R-:W-:-:S04]  /*5610*/  MOV R0, 0x7f ;  /* 0x0000007f00007802 */ /* 0x000fc80000000f00 */
[----:B------:R-:W-:-:S07]  /*5620*/  SEL R0, R0, 0x7c, P0 ;  /* 0x0000007c00007807 */ /* 0x000fce0000000000 */
.L_x_25153:
[----:B------:R-:W-:Y:S05]  /*5630*/  BSYNC B0 ;  /* 0x0000000000007941 */ /* 0x000fea0003800000 */
.L_x_25151:
[----:B------:R-:W-:-:S04]  /*5640*/  LOP3.LUT R2, R2, 0x80000000, RZ, 0xc0, !PT ;  /* 0x8000000002027812 */ /* 0x000fc800078ec0ff */
[----:B--2---:R-:W-:-:S04]  /*5650*/  SHF.R.U32.HI R3, RZ, 0x18, R2 ;  /* 0x00000018ff037819 */ /* 0x004fc80000011602 */
[----:B------:R-:W-:-:S05]  /*5660*/  LOP3.LUT R3, R0, R3, RZ, 0xfc, !PT ;  /* 0x0000000300037212 */ /* 0x000fca00078efcff */
[----:B------:R0:W-:Y:S01]  /*5670*/  STG.E.U8 desc[UR36][R16.64], R3 ;  /* 0x0000000310007986 */ /* 0x0001e2000c101124 */
[----:B------:R-:W-:Y:S05]  /*5680*/  BRA `(.L_x_25137) ;  /* 0x00000004009c7947 */ /* 0x000fea0003800000 */
.L_x_25147:
[----:B0--3--:R-:W-:-:S05]  /*5690*/  F2FP.BF16.F32.PACK_AB R2, RZ, R2 ;  /* 0x00000002ff02723e */ /* 0x009fca00000010ff */
[----:B------:R0:W-:Y:S01]  /*56a0*/  STG.E.U16 desc[UR36][R16.64], R2 ;  /* 0x0000000210007986 */ /* 0x0001e2000c101524 */
[----:B------:R-:W-:Y:S05]  /*56b0*/  BRA `(.L_x_25137) ;  /* 0x0000000400907947 */ /* 0x000fea0003800000 */
.L_x_25144:
        /* <DEDUP_REMOVED lines=8> */
[----:B0-23--:R-:W0:Y:S02]  /*5740*/  F2I.FTZ.U32.TRUNC.NTZ R3, R2 ;  /* 0x0000000200037305 */ /* 0x00de24000021f000 */
[----:B0-----:R0:W-:Y:S01]  /*5750*/  STG.E.U16 desc[UR36][R16.64], R3 ;  /* 0x0000000310007986 */ /* 0x0011e2000c101524 */
[----:B------:R-:W-:Y:S05]  /*5760*/  BRA `(.L_x_25137) ;  /* 0x0000000400647947 */ /* 0x000fea0003800000 */
.L_x_25156:
[----:B0-23--:R-:W-:Y:S01]  /*5770*/  LOP3.LUT R3, R2, 0x7fffffff, RZ, 0xc0, !PT ;  /* 0x7fffffff02037812 */ /* 0x00dfe200078ec0ff */
        /* <DEDUP_REMOVED lines=15> */
.L_x_25159:
[----:B------:R-:W-:-:S04]  /*5870*/  LOP3.LUT R2, R2, 0x80000000, RZ, 0xc0, !PT ;  /* 0x8000000002027812 */ /* 0x000fc800078ec0ff */
[----:B------:R-:W-:-:S04]  /*5880*/  SHF.R.U32.HI R3, RZ, 0x18, R2 ;  /* 0x00000018ff037819 */ /* 0x000fc80000011602 */
[----:B------:R-:W-:-:S04]  /*5890*/  LOP3.LUT R0, R0, R3, RZ, 0xfc, !PT ;  /* 0x0000000300007212 */ /* 0x000fc800078efcff */
[----:B------:R-:W-:-:S07]  /*58a0*/  PRMT R8, R0, 0x7610, R8 ;  /* 0x0000761000087816 */ /* 0x000fce0000000008 */
.L_x_25158:
[----:B------:R-:W-:Y:S05]  /*58b0*/  BSYNC B0 ;  /* 0x0000000000007941 */ /* 0x000fea0003800000 */
.L_x_25157:
[----:B------:R0:W-:Y:S01]  /*58c0*/  STG.E.U8 desc[UR36][R16.64], R8 ;  /* 0x0000000810007986 */ /* 0x0001e2000c101124 */
[----:B------:R-:W-:Y:S05]  /*58d0*/  BRA `(.L_x_25137) ;  /* 0x0000000400087947 */ /* 0x000fea0003800000 */
.L_x_25155:
        /* <DEDUP_REMOVED lines=16> */
.L_x_25162:
[----:B------:R-:W-:-:S04]  /*59e0*/  LOP3.LUT R2, R2, 0x80000000, RZ, 0xc0, !PT ;  /* 0x8000000002027812 */ /* 0x000fc800078ec0ff */
[----:B------:R-:W-:-:S04]  /*59f0*/  SHF.R.U32.HI R3, RZ, 0x18, R2 ;  /* 0x00000018ff037819 */ /* 0x000fc80000011602 */
[----:B------:R-:W-:-:S04]  /*5a00*/  LOP3.LUT R0, R0, R3, RZ, 0xfc, !PT ;  /* 0x0000000300007212 */ /* 0x000fc800078efcff */
[----:B------:R-:W-:-:S07]  /*5a10*/  PRMT R8, R0, 0x7610, R8 ;  /* 0x0000761000087816 */ /* 0x000fce0000000008 */
.L_x_25161:
[----:B------:R-:W-:Y:S05]  /*5a20*/  BSYNC B0 ;  /* 0x0000000000007941 */ /* 0x000fea0003800000 */
.L_x_25160:
[----:B------:R0:W-:Y:S01]  /*5a30*/  STG.E.U8 desc[UR36][R16.64], R8 ;  /* 0x0000000810007986 */ /* 0x0001e2000c101124 */
[----:B------:R-:W-:Y:S05]  /*5a40*/  BRA `(.L_x_25137) ;  /* 0x0000000000ac7947 */ /* 0x000fea0003800000 */
.L_x_25154:
[----:B------:R-:W-:-:S13]  /*5a50*/  ISETP.NE.AND P0, PT, R0, 0x1c, PT ;  /* 0x0000001c0000780c */ /* 0x000fda0003f05270 */
[----:B------:R-:W-:Y:S05]  /*5a60*/  @!P0 BRA `(.L_x_25163) ;  /* 0x00000000009c8947 */ /* 0x000fea0003800000 */
[----:B------:R-:W-:-:S13]  /*5a70*/  ISETP.NE.AND P0, PT, R0, 0x1d, PT ;  /* 0x0000001d0000780c */ /* 0x000fda0003f05270 */
[----:B------:R-:W-:Y:S05]  /*5a80*/  @!P0 BRA `(.L_x_25164) ;  /* 0x0000000000888947 */ /* 0x000fea0003800000 */
[----:B------:R-:W-:-:S13]  /*5a90*/  ISETP.NE.AND P0, PT, R0, 0x2c, PT ;  /* 0x0000002c0000780c */ /* 0x000fda0003f05270 */
[----:B------:R-:W-:Y:S05]  /*5aa0*/  @P0 BRA `(.L_x_25136) ;  /* 0x00000000003c0947 */ /* 0x000fea0003800000 */
[----:B0--3--:R-:W-:-:S04]  /*5ab0*/  SHF.R.U32.HI R4, RZ, 0x17, R2 ;  /* 0x00000017ff047819 */ /* 0x009fc80000011602 */
[----:B--2---:R-:W-:-:S04]  /*5ac0*/  LOP3.LUT R3, R4, 0xff, RZ, 0xc0, !PT ;  /* 0x000000ff04037812 */ /* 0x004fc800078ec0ff */
        /* <DEDUP_REMOVED lines=13> */
.L_x_25136:
[----:B------:R-:W-:Y:S01]  /*5ba0*/  MOV R0, 0x0 ;  /* 0x0000000000007802 */ /* 0x000fe20000000f00 */
[----:B------:R-:W-:Y:S01]  /*5bb0*/  ULDC.64 UR4, c[0x4][0x198] ;  /* 0x0100660000047ab9 */ /* 0x000fe20000000a00 */
[----:B------:R-:W-:Y:S01]  /*5bc0*/  ULDC.64 UR6, c[0x4][0x1a0] ;  /* 0x0100680000067ab9 */ /* 0x000fe20000000a00 */
[----:B------:R-:W-:Y:S01]  /*5bd0*/  IMAD.U32 R4, RZ, RZ, UR4 ;  /* 0x00000004ff047e24 */ /* 0x000fe2000f8e00ff */
[----:B0-23--:R0:W2:Y:S01]  /*5be0*/  LDC.64 R2, c[0x4][R0] ;  /* 0x0100000000027b82 */ /* 0x00d0a20000000a00 */
[----:B------:R-:W-:Y:S01]  /*5bf0*/  IMAD.U32 R5, RZ, RZ, UR5 ;  /* 0x00000005ff057e24 */ /* 0x000fe2000f8e00ff */
[----:B------:R-:W-:Y:S01]  /*5c00*/  ULDC.64 UR4, c[0x4][0x90] ;  /* 0x0100240000047ab9 */ /* 0x000fe20000000a00 */
[----:B------:R-:W-:Y:S01]  /*5c10*/  HFMA2.MMA R13, -RZ, RZ, 0, 0 ;  /* 0x00000000ff0d7435 */ /* 0x000fe200000001ff */
[----:B-1----:R-:W-:Y:S01]  /*5c20*/  MOV R6, UR6 ;  /* 0x0000000600067c02 */ /* 0x002fe20008000f00 */
[----:B------:R-:W-:Y:S01]  /*5c30*/  IMAD.U32 R7, RZ, RZ, UR7 ;  /* 0x00000007ff077e24 */ /* 0x000fe2000f8e00ff */
[----:B------:R-:W-:Y:S01]  /*5c40*/  MOV R11, UR5 ;  /* 0x00000005000b7c02 */ /* 0x000fe20008000f00 */
[----:B------:R-:W-:-:S02]  /*5c50*/  IMAD.U32 R10, RZ, RZ, UR4 ;  /* 0x00000004ff0a7e24 */ /* 0x000fc4000f8e00ff */
[----:B------:R-:W-:Y:S02]  /*5c60*/  IMAD.MOV.U32 R8, RZ, RZ, 0x65 ;  /* 0x00000065ff087424 */ /* 0x000fe400078e00ff */
[----:B0-----:R-:W-:-:S07]  /*5c70*/  IMAD.MOV.U32 R12, RZ, RZ, 0x1 ;  /* 0x00000001ff0c7424 */ /* 0x001fce00078e00ff */
[----:B------:R-:W-:-:S07]  /*5c80*/  LEPC R20, `(.L_x_25165) ;  /* 0x000000001014794e */ /* 0x000fce0000000000 */
[----:B--2---:R-:W-:Y:S05]  /*5c90*/  CALL.ABS.NOINC R2 ;  /* 0x0000000002007343 */ /* 0x004fea0003c00000 */
.L_x_25165:
[----:B------:R-:W-:Y:S05]  /*5ca0*/  BRA `(.L_x_25137) ;  /* 0x0000000000147947 */ /* 0x000fea0003800000 */
.L_x_25164:
[----:B0-23--:R-:W0:Y:S02]  /*5cb0*/  F2I.U64.TRUNC R2, R2 ;  /* 0x0000000200027311 */ /* 0x00de24000020d800 */
[----:B0-----:R0:W-:Y:S01]  /*5cc0*/  STG.E.64 desc[UR36][R16.64], R2 ;  /* 0x0000000210007986 */ /* 0x0011e2000c101b24 */
[----:B------:R-:W-:Y:S05]  /*5cd0*/  BRA `(.L_x_25137) ;  /* 0x0000000000087947 */ /* 0x000fea0003800000 */
.L_x_25163:
[----:B0-23--:R-:W0:Y:S02]  /*5ce0*/  F2I.FTZ.U32.TRUNC.NTZ R3, R2 ;  /* 0x0000000200037305 */ /* 0x00de24000021f000 */
[----:B0-----:R0:W-:Y:S02]  /*5cf0*/  STG.E desc[UR36][R16.64], R3 ;  /* 0x0000000310007986 */ /* 0x0011e4000c101924 */
.L_x_25137:
[----:B------:R-:W5:Y:S01]  /*5d00*/  S2R R0, SR_TID.X ;  /* 0x0000000000007919 */ /* 0x000f620000002100 */
[----:B0-234-:R-:W5:Y:S02]  /*5d10*/  S2R R3, SR_CTAID.X ;  /* 0x0000000000037919 */ /* 0x01df640000002500 */
[----:B-----5:R-:W-:-:S04]  /*5d20*/  IMAD R0, R3, 0x200, R0 ;  /* 0x0000020003007824 */ /* 0x020fc800078e0200 */
[----:B------:R-:W-:-:S07]  /*5d30*/  VIADD R19, R0, 0x80 ;  /* 0x0000008000137836 */ /* 0x000fce0000000000 */
.L_x_25038:
[----:B------:R-:W-:Y:S05]  /*5d40*/  BSYNC B6 ;  /* 0x0000000000067941 */ /* 0x000fea0003800000 */
.L_x_25037:
[----:B------:R-:W-:Y:S01]  /*5d50*/  ULDC UR4, c[0x0][0x210] ;  /* 0x0000840000047ab9 */ /* 0x000fe20000000800 */
[----:B------:R-:W-:Y:S01]  /*5d60*/  BSSY B6, `(.L_x_25166) ;  /* 0x00005cb000067945 */ /* 0x000fe20003800000 */
[----:B------:R-:W-:-:S13]  /*5d70*/  ISETP.GE.AND P0, PT, R19, UR4, PT ;  /* 0x0000000413007c0c */ /* 0x000fda000bf06270 */
[----:B------:R-:W-:Y:S05]  /*5d80*/  @P0 BRA `(.L_x_25167) ;  /* 0x0000005c00200947 */ /* 0x000fea0003800000 */
[----:B-1----:R-:W0:Y:S01]  /*5d90*/  LDC R6, c[0x0][0x218] ;  /* 0x00008600ff067b82 */ /* 0x002e220000000800 */
[----:B------:R-:W-:Y:S01]  /*5da0*/  MOV R0, RZ ;  /* 0x000000ff00007202 */ /* 0x000fe20000000f00 */
        /* <DEDUP_REMOVED lines=301> */
.L_x_25168:
        /* <DEDUP_REMOVED lines=20> */
[----:B------:R-:W-:Y:S01]  /*71c0*/  HFMA2.MMA R5, -RZ, RZ, 0, 0 ;  /* 0x00000000ff057435 */ /* 0x000fe200000001ff */
[----:B--2---:R0:W1:Y:S01]  /*71d0*/  I2F.S16 R4, R2 ;  /* 0x0000000200047306 */ /* 0x0040620000101400 */
[----:B------:R-:W-:Y:S09]  /*71e0*/  BRA `(.L_x_25175) ;  /* 0x0000000c008c7947 */ /* 0x000ff20003800000 */
.L_x_25173:
[----:B------:R-:W2:Y:S01]  /*71f0*/  LDG.E.U8 R2, desc[UR36][R2.64] ;  /* 0x0000002402027981 */ /* 0x000ea2000c1e1100 */
[----:B------:R-:W-:Y:S01]  /*7200*/  IMAD.MOV.U32 R5, RZ, RZ, RZ ;  /* 0x000000ffff057224 */ /* 0x000fe200078e00ff */
[----:B--2---:R-:W-:Y:S01]  /*7210*/  I2FP.F32.U32 R4, R2 ;  /* 0x0000000200047245 */ /* 0x004fe20000201000 */
[----:B------:R-:W-:Y:S06]  /*7220*/  BRA `(.L_x_25175) ;  /* 0x0000000c007c7947 */ /* 0x000fec0003800000 */
.L_x_25172:
        /* <DEDUP_REMOVED lines=8> */
[----:B--2---:R2:W3:Y:S01]  /*72b0*/  I2F.S64 R4, R2 ;  /* 0x0000000200047312 */ /* 0x0044e20000301400 */
[----:B------:R-:W-:Y:S05]  /*72c0*/  BRA `(.L_x_25175) ;  /* 0x0000000c00547947 */ /* 0x000fea0003800000 */
.L_x_25177:
[----:B------:R-:W2:Y:S01]  /*72d0*/  LDG.E R2, desc[UR36][R2.64] ;  /* 0x0000002402027981 */ /* 0x000ea2000c1e1900 */
[----:B------:R-:W-:Y:S02]  /*72e0*/  MOV R5, RZ ;  /* 0x000000ff00057202 */ /* 0x000fe40000000f00 */
[----:B--2---:R-:W-:Y:S01]  /*72f0*/  I2FP.F32.S32 R4, R2 ;  /* 0x0000000200047245 */ /* 0x004fe20000201400 */
[----:B------:R-:W-:Y:S06]  /*7300*/  BRA `(.L_x_25175) ;  /* 0x0000000c00447947 */ /* 0x000fec0003800000 */
.L_x_25176:
[----:B------:R-:W2:Y:S01]  /*7310*/  LDG.E.U16 R2, desc[UR36][R2.64] ;  /* 0x0000002402027981 */ /* 0x000ea2000c1e1500 */
[----:B------:R-:W-:Y:S01]  /*7320*/  IMAD.MOV.U32 R5, RZ, RZ, RZ ;  /* 0x000000ffff057224 */ /* 0x000fe200078e00ff */
[----:B--2---:R4:W0:Y:S01]  /*7330*/  I2F.S16 R4, R2 ;  /* 0x0000000200047306 */ /* 0x0048220000101400 */
[----:B------:R-:W-:Y:S05]  /*7340*/  BRA `(.L_x_25175) ;  /* 0x0000000c00347947 */ /* 0x000fea0003800000 */
.L_x_25171:
        /* <DEDUP_REMOVED lines=9> */
.L_x_25179:
[----:B------:R-:W2:Y:S01]  /*73e0*/  LDG.E.U16 R2, desc[UR36][R2.64] ;  /* 0x0000002402027981 */ /* 0x000ea2000c1e1500 */
[----:B------:R-:W-:Y:S01]  /*73f0*/  HFMA2.MMA R5, -RZ, RZ, 0, 0 ;  /* 0x00000000ff057435 */ /* 0x000fe200000001ff */
[----:B--2---:R-:W-:Y:S01]  /*7400*/  HADD2.F32 R4, -RZ, R2.H0_H0 ;  /* 0x20000002ff047230 */ /* 0x004fe20000004100 */
[----:B------:R-:W-:Y:S09]  /*7410*/  BRA `(.L_x_25175) ;  /* 0x0000000c00007947 */ /* 0x000ff20003800000 */
.L_x_25178:
        /* <DEDUP_REMOVED lines=8> */
.L_x_25181:
[----:B------:R-:W2:Y:S02]  /*74a0*/  LDG.E R2, desc[UR36][R2.64] ;  /* 0x0000002402027981 */ /* 0x000ea4000c1e1900 */
[--C-:B--2---:R-:W-:Y:S02]  /*74b0*/  HADD2.F32 R5, -RZ, R2.reuse.H1_H1 ;  /* 0x30000002ff057230 */ /* 0x104fe40000004100 */
[----:B------:R-:W-:Y:S01]  /*74c0*/  HADD2.F32 R4, -RZ, R2.H0_H0 ;  /* 0x20000002ff047230 */ /* 0x000fe20000004100 */
[----:B------:R-:W-:Y:S06]  /*74d0*/  BRA `(.L_x_25175) ;  /* 0x0000000800d07947 */ /* 0x000fec0003800000 */
.L_x_25180:
[----:B------:R-:W2:Y:S01]  /*74e0*/  LDG.E.64 R2, desc[UR36][R2.64] ;  /* 0x0000002402027981 */ /* 0x000ea2000c1e1b00 */
[----:B------:R-:W-:Y:S01]  /*74f0*/  UMOV UR4, 0xf0000000 ;  /* 0xf000000000047882 */ /* 0x000fe20000000000 */
[----:B------:R-:W-:Y:S01]  /*7500*/  UMOV UR5, 0x380fffff ;  /* 0x380fffff00057882 */ /* 0x000fe20000000000 */
[----:B------:R-:W-:Y:S01]  /*7510*/  IMAD.MOV.U32 R5, RZ, RZ, RZ ;  /* 0x000000ffff057224 */ /* 0x000fe200078e00ff */
[----:B--2---:R-:W0:Y:S01]  /*7520*/  F2F.F32.F64 R4, R2 ;  /* 0x0000000200047310 */ /* 0x004e220000301000 */
[----:B------:R-:W-:-:S14]  /*7530*/  DSETP.GEU.AND P0, PT, |R2|, UR4, PT ;  /* 0x0000000402007e2a */ /* 0x000fdc000bf0e200 */
[----:B0-----:R-:W-:Y:S01]  /*7540*/  @!P0 FMUL R4, R4, 1.175494350822287508e-38 ;  /* 0x0080000004048820 */ /* 0x001fe20000400000 */
[----:B------:R-:W-:Y:S06]  /*7550*/  BRA `(.L_x_25175) ;  /* 0x0000000800b07947 */ /* 0x000fec0003800000 */
.L_x_25170:
        /* <DEDUP_REMOVED lines=13> */
.L_x_25184:
        /* <DEDUP_REMOVED lines=10> */
.L_x_25183:
[----:B------:R-:W-:-:S13]  /*76d0*/  ISETP.NE.AND P0, PT, R4, 0xf, PT ;  /* 0x0000000f0400780c */ /* 0x000fda0003f05270 */
[----:B------:R-:W-:Y:S05]  /*76e0*/  @!P0 BRA `(.L_x_25185) ;  /* 0x00000000009c8947 */ /* 0x000fea0003800000 */
[----:B------:R-:W-:-:S13]  /*76f0*/  ISETP.NE.AND P0, PT, R4, 0x17, PT ;  /* 0x000000170400780c */ /* 0x000fda0003f05270 */
[----:B------:R-:W-:Y:S05]  /*7700*/  @!P0 BRA `(.L_x_25186) ;  /* 0x00000000005c8947 */ /* 0x000fea0003800000 */
[----:B------:R-:W-:-:S13]  /*7710*/  ISETP.NE.AND P0, PT, R4, 0x18, PT ;  /* 0x000000180400780c */ /* 0x000fda0003f05270 */
[----:B------:R-:W-:Y:S05]  /*7720*/  @P0 BRA `(.L_x_25174) ;  /* 0x0000000400d80947 */ /* 0x000fea0003800000 */
[----:B------:R-:W2:Y:S01]  /*7730*/  LDG.E.U8 R4, desc[UR36][R2.64] ;  /* 0x0000002402047981 */ /* 0x000ea2000c1e1100 */
[----:B------:R-:W-:Y:S01]  /*7740*/  IMAD.MOV.U32 R8, RZ, RZ, -0x800000 ;  /* 0xff800000ff087424 */ /* 0x000fe200078e00ff */
[----:B--2---:R-:W-:-:S04]  /*7750*/  SHF.L.U32 R4, R4, 0x18, RZ ;  /* 0x0000001804047819 */ /* 0x004fc800000006ff */
[----:B------:R-:W-:-:S04]  /*7760*/  LOP3.LUT R0, R4, 0x7f000000, RZ, 0xc0, !PT ;  /* 0x7f00000004007812 */ /* 0x000fc800078ec0ff */
[----:B------:R-:W0:Y:S01]  /*7770*/  FLO.U32 R5, R0 ;  /* 0x0000000000057300 */ /* 0x000e2200000e0000 */
[C---:B------:R-:W-:Y:S01]  /*7780*/  IADD3 R6, R0.reuse, 0x1000000, RZ ;  /* 0x0100000000067810 */ /* 0x040fe20007ffe0ff */
        /* <DEDUP_REMOVED lines=15> */
.L_x_25186:
[----:B------:R-:W2:Y:S01]  /*7880*/  LDG.E.U8 R2, desc[UR36][R2.64] ;  /* 0x0000002402027981 */ /* 0x000ea2000c1e1100 */
[----:B------:R-:W-:Y:S01]  /*7890*/  IMAD.MOV.U32 R5, RZ, RZ, RZ ;  /* 0x000000ffff057224 */ /* 0x000fe200078e00ff */
[C---:B--2---:R-:W-:Y:S02]  /*78a0*/  SHF.L.U32 R0, R2.reuse, 0x19, RZ ;  /* 0x0000001902007819 */ /* 0x044fe400000006ff */
[----:B------:R-:W-:Y:S02]  /*78b0*/  SHF.L.U32 R7, R2, 0x18, RZ ;  /* 0x0000001802077819 */ /* 0x000fe400000006ff */
        /* <DEDUP_REMOVED lines=10> */
.L_x_25185:
[----:B------:R-:W2:Y:S01]  /*7960*/  LDG.E.U16 R2, desc[UR36][R2.64] ;  /* 0x0000002402027981 */ /* 0x000ea2000c1e1500 */
[----:B------:R-:W-:Y:S01]  /*7970*/  IMAD.MOV.U32 R5, RZ, RZ, RZ ;  /* 0x000000ffff057224 */ /* 0x000fe200078e00ff */
[----:B--2---:R-:W-:Y:S01]  /*7980*/  SHF.L.U32 R4, R2, 0x10, RZ ;  /* 0x0000001002047819 */ /* 0x004fe200000006ff */
[----:B------:R-:W-:Y:S06]  /*7990*/  BRA `(.L_x_25175) ;  /* 0x0000000400a07947 */ /* 0x000fec0003800000 */
.L_x_25182:
        /* <DEDUP_REMOVED lines=9> */
[----:B------:R-:W-:Y:S01]  /*7a30*/  IMAD.MOV.U32 R5, RZ, RZ, RZ ;  /* 0x000000ffff057224 */ /* 0x000fe200078e00ff */
[----:B--2---:R-:W-:Y:S01]  /*7a40*/  I2FP.F32.U32 R4, R2 ;  /* 0x0000000200047245 */ /* 0x004fe20000201000 */
[----:B------:R-:W-:Y:S06]  /*7a50*/  BRA `(.L_x_25175) ;  /* 0x0000000400707947 */ /* 0x000fec0003800000 */
.L_x_25189:
        /* <DEDUP_REMOVED lines=20> */
.L_x_25191:
[----:B------:R-:W-:Y:S05]  /*7ba0*/  BSYNC B0 ;  /* 0x0000000000007941 */ /* 0x000fea0003800000 */
.L_x_25190:
[----:B------:R-:W-:Y:S01]  /*7bb0*/  IMAD.SHL.U32 R2, R2, 0x100000, RZ ;  /* 0x0010000002027824 */ /* 0x000fe200078e00ff */
[----:B------:R-:W-:-:S04]  /*7bc0*/  LEA R3, R0, 0x3b800000, 0x17 ;  /* 0x3b80000000037811 */ /* 0x000fc800078eb8ff */
[----:B------:R-:W-:Y:S01]  /*7bd0*/  LOP3.LUT R4, R3, R2, R4, 0xfe, !PT ;  /* 0x0000000203047212 */ /* 0x000fe200078efe04 */
[----:B------:R-:W-:Y:S06]  /*7be0*/  BRA `(.L_x_25175) ;  /* 0x00000004000c7947 */ /* 0x000fec0003800000 */
.L_x_25188:
[----:B------:R-:W2:Y:S01]  /*7bf0*/  LDG.E.U8 R2, desc[UR36][R2.64] ;  /* 0x0000002402027981 */ /* 0x000ea2000c1e1100 */
[----:B------:R-:W-:Y:S02]  /*7c00*/  CS2R R4, SRZ ;  /* 0x0000000000047805 */ /* 0x000fe4000001ff00 */
[----:B--2---:R-:W-:-:S13]  /*7c10*/  ISETP.NE.AND P0, PT, R2, RZ, PT ;  /* 0x000000ff0200720c */ /* 0x004fda0003f05270 */
[----:B------:R-:W-:Y:S05]  /*7c20*/  @!P0 BRA `(.L_x_25175) ;  /* 0x0000000000fc8947 */ /* 0x000fea0003800000 */
[----:B------:R-:W-:-:S13]  /*7c30*/  ISETP.NE.AND P0, PT, R2, 0x80, PT ;  /* 0x000000800200780c */ /* 0x000fda0003f05270 */
[----:B------:R-:W-:Y:S01]  /*7c40*/  @!P0 MOV R4, 0x7f800001 ;  /* 0x7f80000100048802 */ /* 0x000fe20000000f00 */
        /* <DEDUP_REMOVED lines=14> */
.L_x_25193:
[----:B------:R-:W-:Y:S05]  /*7d30*/  BSYNC B0 ;  /* 0x0000000000007941 */ /* 0x000fea0003800000 */
.L_x_25192:
[----:B------:R-:W-:Y:S02]  /*7d40*/  LEA R3, R0, 0x37800000, 0x17 ;  /* 0x3780000000037811 */ /* 0x000fe400078eb8ff */
[----:B------:R-:W-:-:S04]  /*7d50*/  SHF.L.U32 R2, R2, 0x15, RZ ;  /* 0x0000001502027819 */ /* 0x000fc800000006ff */
[----:B------:R-:W-:Y:S01]  /*7d60*/  LOP3.LUT R4, R3, R2, R4, 0xfe, !PT ;  /* 0x0000000203047212 */ /* 0x000fe200078efe04 */
[----:B------:R-:W-:Y:S06]  /*7d70*/  BRA `(.L_x_25175) ;  /* 0x0000000000a87947 */ /* 0x000fec0003800000 */
.L_x_25187:
        /* <DEDUP_REMOVED lines=14> */
.L_x_25197:
[----:B------:R-:W-:Y:S05]  /*7e60*/  BSYNC B0 ;  /* 0x0000000000007941 */ /* 0x000fea0003800000 */
.L_x_25196:
[----:B------:R-:W-:Y:S01]  /*7e70*/  IMAD.MOV.U32 R5, RZ, RZ, RZ ;  /* 0x000000ffff057224 */ /* 0x000fe200078e00ff */
[----:B------:R-:W-:Y:S06]  /*7e80*/  BRA `(.L_x_25175) ;  /* 0x0000000000647947 */ /* 0x000fec0003800000 */
.L_x_25174:
[----:B------:R-:W-:Y:S01]  /*7e90*/  MOV R0, 0x0 ;  /* 0x0000000000007802 */ /* 0x000fe20000000f00 */
[----:B------:R-:W-:Y:S01]  /*7ea0*/  ULDC.64 UR4, c[0x4][0x198] ;  /* 0x0100660000047ab9 */ /* 0x000fe20000000a00 */
[----:B------:R-:W-:Y:S01]  /*7eb0*/  ULDC.64 UR6, c[0x4][0x88] ;  /* 0x0100220000067ab9 */ /* 0x000fe20000000a00 */
[----:B------:R-:W-:Y:S01]  /*7ec0*/  IMAD.U32 R4, RZ, RZ, UR4 ;  /* 0x00000004ff047e24 */ /* 0x000fe2000f8e00ff */
[----:B------:R0:W1:Y:S01]  /*7ed0*/  LDC.64 R2, c[0x4][R0] ;  /* 0x0100000000027b82 */ /* 0x0000620000000a00 */
[----:B------:R-:W-:Y:S01]  /*7ee0*/  MOV R5, UR5 ;  /* 0x0000000500057c02 */ /* 0x000fe20008000f00 */
[----:B------:R-:W-:Y:S01]  /*7ef0*/  ULDC.64 UR4, c[0x4][0x1a0] ;  /* 0x0100680000047ab9 */ /* 0x000fe20000000a00 */
[----:B------:R-:W-:Y:S01]  /*7f00*/  HFMA2.MMA R12, -RZ, RZ, 0, 5.9604644775390625e-08 ;  /* 0x00000001ff0c7435 */ /* 0x000fe200000001ff */
[----:B------:R-:W-:Y:S01]  /*7f10*/  IMAD.U32 R6, RZ, RZ, UR4 ;  /* 0x00000004ff067e24 */ /* 0x000fe2000f8e00ff */
[----:B------:R-:W-:Y:S01]  /*7f20*/  MOV R10, UR6 ;  /* 0x00000006000a7c02 */ /* 0x000fe20008000f00 */
[----:B------:R-:W-:-:S02]  /*7f30*/  IMAD.U32 R7, RZ, RZ, UR5 ;  /* 0x00000005ff077e24 */ /* 0x000fc4000f8e00ff */
[----:B------:R-:W-:Y:S02]  /*7f40*/  IMAD.U32 R11, RZ, RZ, UR7 ;  /* 0x00000007ff0b7e24 */ /* 0x000fe4000f8e00ff */
[----:B------:R-:W-:Y:S02]  /*7f50*/  IMAD.MOV.U32 R8, RZ, RZ, 0x4e ;  /* 0x0000004eff087424 */ /* 0x000fe400078e00ff */
[----:B0-----:R-:W-:-:S07]  /*7f60*/  IMAD.MOV.U32 R13, RZ, RZ, RZ ;  /* 0x000000ffff0d7224 */ /* 0x001fce00078e00ff */
[----:B------:R-:W-:-:S07]  /*7f70*/  LEPC R20, `(.L_x_25198) ;  /* 0x000000001014794e */ /* 0x000fce0000000000 */
[----:B-1----:R-:W-:Y:S05]  /*7f80*/  CALL.ABS.NOINC R2 ;  /* 0x0000000002007343 */ /* 0x002fea0003c00000 */
.L_x_25198:
[----:B------:R-:W-:Y:S01]  /*7f90*/  CS2R R4, SRZ ;  /* 0x0000000000047805 */ /* 0x000fe2000001ff00 */
[----:B------:R-:W-:Y:S06]  /*7fa0*/  BRA `(.L_x_25175) ;  /* 0x00000000001c7947 */ /* 0x000fec0003800000 */
.L_x_25195:
[----:B------:R-:W2:Y:S01]  /*7fb0*/  LDG.E.64 R2, desc[UR36][R2.64] ;  /* 0x0000002402027981 */ /* 0x000ea2000c1e1b00 */
[----:B------:R-:W-:Y:S01]  /*7fc0*/  IMAD.MOV.U32 R5, RZ, RZ, RZ ;  /* 0x000000ffff057224 */ /* 0x000fe200078e00ff */
[----:B--2---:R0:W1:Y:S01]  /*7fd0*/  I2F.U64 R4, R2 ;  /* 0x0000000200047312 */ /* 0x0040620000301000 */
[----:B------:R-:W-:Y:S05]  /*7fe0*/  BRA `(.L_x_25175) ;  /* 0x00000000000c7947 */ /* 0x000fea0003800000 */
.L_x_25194:
[----:B------:R-:W2:Y:S01]  /*7ff0*/  LDG.E R2, desc[UR36][R2.64] ;  /* 0x0000002402027981 */ /* 0x000ea2000c1e1900 */
[----:B------:R-:W-:Y:S02]  /*8000*/  MOV R5, RZ ;  /* 0x000000ff00057202 */ /* 0x000fe40000000f00 */
[----:B--2---:R-:W-:-:S07]  /*8010*/  I2FP.F32.U32 R4, R2 ;  /* 0x0000000200047245 */ /* 0x004fce0000201000 */
.L_x_25175:
[----:B------:R-:W-:Y:S05]  /*8020*/  BSYNC B7 ;  /* 0x0000000000077941 */ /* 0x000fea0003800000 */
.L_x_25169:
[C---:B01-3-5:R-:W-:Y:S01]  /*8030*/  FSETP.NAN.FTZ.AND P0, PT, R4.reuse, R5, PT ;  /* 0x000000050400720b */ /* 0x06bfe20003f18000 */
[----:B------:R-:W-:Y:S01]  /*8040*/  BSSY B0, `(.L_x_25199) ;  /* 0x000027a000007945 */ /* 0x000fe20003800000 */
[----:B------:R-:W-:-:S11]  /*8050*/  FADD.FTZ R14, |R4|, -RZ ;  /* 0x800000ff040e7221 */ /* 0x000fd60000010200 */
[----:B------:R-:W-:Y:S05]  /*8060*/  @P0 BRA `(.L_x_25200) ;  /* 0x0000002000e00947 */ /* 0x000fea0003800000 */
[----:B------:R-:W-:Y:S01]  /*8070*/  FADD.FTZ R15, |R5|, -RZ ;  /* 0x800000ff050f7221 */ /* 0x000fe20000010200 */
[----:B------:R-:W-:-:S04]  /*8080*/  FSETP.GEU.FTZ.AND P3, PT, |R4|, |R5|, PT ;  /* 0x400000050400720b */ /* 0x000fc80003f7e200 */
[----:B--2-4-:R-:W-:Y:S02]  /*8090*/  FSEL R2, R14, R15, !P3 ;  /* 0x0000000f0e027208 */ /* 0x014fe40005800000 */
        /* <DEDUP_REMOVED lines=16> */
[----:B------:R-:W-:Y:S01]  /*81a0*/  HFMA2.MMA R7, -RZ, RZ, 1.625, 0 ;  /* 0x3e800000ff077435 */ /* 0x000fe200000001ff */
[----:B------:R-:W-:Y:S01]  /*81b0*/  MOV R8, 0x3d39bf78 ;  /* 0x3d39bf7800087802 */ /* 0x000fe20000000f00 */
[----:B------:R-:W-:Y:S01]  /*81c0*/  FCHK P0, R2, R13 ;  /* 0x0000000d02007302 */ /* 0x000fe20000000000 */
[----:B------:R-:W-:Y:S01]  /*81d0*/  FMUL.FTZ R3, R0, R3 ;  /* 0x0000000300037220 */ /* 0x000fe20000410000 */
[----:B------:R-:W-:Y:S03]  /*81e0*/  BSSY B1, `(.L_x_25205) ;  /* 0x0000022000017945 */ /* 0x000fe60003800000 */
[----:B------:R-:W-:-:S04]  /*81f0*/  FFMA.FTZ R9, R2, R2, R3 ;  /* 0x0000000202097223 */ /* 0x000fc80000010003 */
[C---:B------:R-:W-:Y:S01]  /*8200*/  FADD.FTZ.RZ R0, R9.reuse, 1 ;  /* 0x3f80000009007421 */ /* 0x040fe2000001c000 */
[----:B------:R-:W-:-:S03]  /*8210*/  ISETP.GE.U32.AND P1, PT, R9, 0x7f800000, PT ;  /* 0x7f8000000900780c */ /* 0x000fc60003f26070 */
        /* <DEDUP_REMOVED lines=30> */
.L_x_25206:
[----:B------:R-:W-:Y:S05]  /*8400*/  BSYNC B1 ;  /* 0x0000000000017941 */ /* 0x000fea0003800000 */
.L_x_25205:
[----:B------:R-:W-:Y:S01]  /*8410*/  BSSY B3, `(.L_x_25207) ;  /* 0x0000005000037945 */ /* 0x000fe20003800000 */
[----:B------:R-:W-:-:S03]  /*8420*/  FFMA R0, R7, R8, R6 ;  /* 0x0000000807007223 */ /* 0x000fc60000000006 */
[----:B------:R-:W-:Y:S05]  /*8430*/  @!P0 BRA `(.L_x_25208) ;  /* 0x0000000000088947 */ /* 0x000fea0003800000 */
[----:B------:R-:W-:-:S07]  /*8440*/  MOV R6, 0x8460 ;  /* 0x0000846000067802 */ /* 0x000fce0000000f00 */
[----:B------:R-:W-:Y:S05]  /*8450*/  CALL.REL.NOINC `($__internal_63_$__cuda_sm3x_div_rn_ftz_f32_slowpath) ;  /* 0x000000ec00d07944 */ /* 0x000fea0003c00000 */
.L_x_25208:
[----:B------:R-:W-:Y:S05]  /*8460*/  BSYNC B3 ;  /* 0x0000000000037941 */ /* 0x000fea0003800000 */
.L_x_25207:
        /* <DEDUP_REMOVED lines=18> */
.L_x_25210:
[----:B------:R-:W-:Y:S02]  /*8590*/  ISETP.GE.AND P0, PT, R4, RZ, PT ;  /* 0x000000ff0400720c */ /* 0x000fe40003f06270 */
[----:B------:R-:W-:-:S11]  /*85a0*/  MOV R3, 0x3fd774eb ;  /* 0x3fd774eb00037802 */ /* 0x000fd60000000f00 */
[----:B------:R-:W-:-:S04]  /*85b0*/  @P0 FFMA.FTZ R0, R3, 0.93318945169448852539, -R0 ;  /* 0x3f6ee58103000823 */ /* 0x000fc80000010800 */
[----:B------:R-:W-:-:S07]  /*85c0*/  @!P0 FFMA.FTZ R0, R3, 0.93318945169448852539, R0 ;  /* 0x3f6ee58103008823 */ /* 0x000fce0000010000 */
.L_x_25211:
[----:B------:R-:W-:Y:S05]  /*85d0*/  BSYNC B1 ;  /* 0x0000000000017941 */ /* 0x000fea0003800000 */
.L_x_25209:
        /* <DEDUP_REMOVED lines=12> */
.L_x_25204:
        /* <DEDUP_REMOVED lines=15> */
.L_x_25215:
[----:B------:R-:W-:Y:S05]  /*8790*/  BSYNC B3 ;  /* 0x0000000000037941 */ /* 0x000fea0003800000 */
.L_x_25214:
        /* <DEDUP_REMOVED lines=18> */
.L_x_25217:
[----:B------:R-:W-:Y:S01]  /*88c0*/  ISETP.GE.AND P0, PT, R4, RZ, PT ;  /* 0x000000ff0400720c */ /* 0x000fe20003f06270 */
[----:B------:R-:W-:-:S12]  /*88d0*/  HFMA2.MMA R3, -RZ, RZ, 1.9599609375, 20144 ;  /* 0x3fd774ebff037435 */ /* 0x000fd800000001ff */
[----:B------:R-:W-:-:S04]  /*88e0*/  @P0 FFMA.FTZ R0, R3, 0.93318945169448852539, -R0 ;  /* 0x3f6ee58103000823 */ /* 0x000fc80000010800 */
[----:B------:R-:W-:-:S07]  /*88f0*/  @!P0 FFMA.FTZ R0, R3, 0.93318945169448852539, R0 ;  /* 0x3f6ee58103008823 */ /* 0x000fce0000010000 */
.L_x_25218:
[----:B------:R-:W-:Y:S05]  /*8900*/  BSYNC B1 ;  /* 0x0000000000017941 */ /* 0x000fea0003800000 */
.L_x_25216:
        /* <DEDUP_REMOVED lines=9> */
[----:B0-----:R-:W-:Y:S01]  /*89a0*/  FMUL.FTZ.D2 R14, R14, 0.69314718246459960938 ;  /* 0x3f3172180e0e7820 */ /* 0x001fe20000310000 */
[----:B------:R-:W-:-:S04]  /*89b0*/  LOP3.LUT R0, R0, 0x80000000, R5, 0xb8, !PT ;  /* 0x8000000000007812 */ /* 0x000fc800078eb805 */
[----:B------:R-:W-:Y:S01]  /*89c0*/  FSEL R2, R3, R0, P0 ;  /* 0x0000000003027208 */ /* 0x000fe20000000000 */
[----:B------:R-:W-:Y:S06]  /*89d0*/  BRA `(.L_x_25212) ;  /* 0x0000001c00807947 */ /* 0x000fec0003800000 */
.L_x_25213:
        /* <DEDUP_REMOVED lines=25> */
.L_x_25220:
        /* <DEDUP_REMOVED lines=37> */
[----:B------:R-:W-:Y:S02]  /*8dc0*/  FSEL R3, R6, R21, !P6 ;  /* 0x0000001506037208 */ /* 0x000fe40007000000 */
[----:B------:R-:W-:-:S07]  /*8dd0*/  MOV R6, R23 ;  /* 0x0000001700067202 */ /* 0x000fce0000000f00 */
[----:B------:R-:W-:Y:S05]  /*8de0*/  @P1 BRA `(.L_x_25220) ;  /* 0xfffffffc00601947 */ /* 0x000fea000383ffff */
[----:B------:R-:W-:Y:S05]  /*8df0*/  BSYNC B1 ;  /* 0x0000000000017941 */ /* 0x000fea0003800000 */
.L_x_25219:
[----:B------:R-:W-:Y:S01]  /*8e00*/  FADD.FTZ R8, R8, -1 ;  /* 0xbf80000008087421 */ /* 0x000fe20000010000 */
[----:B------:R-:W-:Y:S01]  /*8e10*/  HFMA2.MMA R6, -RZ, RZ, 1.625, 0 ;  /* 0x3e800000ff067435 */ /* 0x000fe200000001ff */
[----:B------:R-:W-:Y:S01]  /*8e20*/  FSETP.GEU.FTZ.AND P3, PT, |R4|, |R5|, PT ;  /* 0x400000050400720b */ /* 0x000fe20003f7e200 */
[----:B------:R-:W-:Y:S01]  /*8e30*/  BSSY B1, `(.L_x_25221) ;  /* 0x0000030000017945 */ /* 0x000fe20003800000 */
        /* <DEDUP_REMOVED lines=22> */
[----:B------:R-:W-:Y:S01]  /*8fa0*/  MOV R6, 0x3d39bf78 ;  /* 0x3d39bf7800067802 */ /* 0x000fe20000000f00 */
[----:B------:R-:W-:Y:S02]  /*8fb0*/  FMUL.FTZ R2, R2, 1.1920928955078125e-07 ;  /* 0x3400000002027820 */ /* 0x000fe40000410000 */
        /* <DEDUP_REMOVED lines=20> */
[----:B------:R-:W-:-:S04]  /*9100*/  @P1 IMAD.MOV.U32 R2, RZ, RZ, 0x7f800000 ;  /* 0x7f800000ff021424 */ /* 0x000fc800078e00ff */
[----:B------:R-:W-:-:S05]  /*9110*/  @P1 FFMA.FTZ R14, R23, R2, +INF ;  /* 0x7f800000170e1423 */ /* 0x000fca0000010002 */
[----:B------:R-:W-:-:S07]  /*9120*/  FSEL R14, R14, -RZ, P2 ;  /* 0x800000ff0e0e7208 */ /* 0x000fce0001000000 */
.L_x_25222:
[----:B------:R-:W-:Y:S05]  /*9130*/  BSYNC B1 ;  /* 0x0000000000017941 */ /* 0x000fea0003800000 */
.L_x_25221:
[----:B------:R-:W-:Y:S01]  /*9140*/  BSSY B3, `(.L_x_25223) ;  /* 0x0000007000037945 */ /* 0x000fe20003800000 */
[----:B------:R-:W-:-:S03]  /*9150*/  FFMA R6, R7, R9, R6 ;  /* 0x0000000907067223 */ /* 0x000fc60000000006 */
[----:B------:R-:W-:Y:S05]  /*9160*/  @!P0 BRA `(.L_x_25224) ;  /* 0x0000000000108947 */ /* 0x000fea0003800000 */
[----:B------:R-:W-:Y:S02]  /*9170*/  MOV R2, R0 ;  /* 0x0000000000027202 */ /* 0x000fe40000000f00 */
[----:B------:R-:W-:-:S07]  /*9180*/  MOV R6, 0x91a0 ;  /* 0x000091a000067802 */ /* 0x000fce0000000f00 */
[----:B------:R-:W-:Y:S05]  /*9190*/  CALL.REL.NOINC `($__internal_63_$__cuda_sm3x_div_rn_ftz_f32_slowpath) ;  /* 0x000000e000807944 */ /* 0x000fea0003c00000 */
[----:B------:R-:W-:-:S07]  /*91a0*/  IMAD.MOV.U32 R6, RZ, RZ, R0 ;  /* 0x000000ffff067224 */ /* 0x000fce00078e0000 */
.L_x_25224:
[----:B------:R-:W-:Y:S05]  /*91b0*/  BSYNC B3 ;  /* 0x0000000000037941 */ /* 0x000fea0003800000 */
.L_x_25223:
        /* <DEDUP_REMOVED lines=18> */
.L_x_25226:
[----:B------:R-:W-:Y:S02]  /*92e0*/  ISETP.GE.AND P0, PT, R4, RZ, PT ;  /* 0x000000ff0400720c */ /* 0x000fe40003f06270 */
[----:B------:R-:W-:-:S11]  /*92f0*/  MOV R0, 0x3fd774eb ;  /* 0x3fd774eb00007802 */ /* 0x000fd60000000f00 */
[----:B------:R-:W-:-:S04]  /*9300*/  @P0 FFMA.FTZ R3, R0, 0.93318945169448852539, -R3 ;  /* 0x3f6ee58100030823 */ /* 0x000fc80000010803 */
[----:B------:R-:W-:-:S07]  /*9310*/  @!P0 FFMA.FTZ R3, R0, 0.93318945169448852539, R3 ;  /* 0x3f6ee58100038823 */ /* 0x000fce0000010003 */
.L_x_25227:
[----:B------:R-:W-:Y:S05]  /*9320*/  BSYNC B1 ;  /* 0x0000000000017941 */ /* 0x000fea0003800000 */
.L_x_25225:
[C---:B------:R-:W-:Y:S01]  /*9330*/  FSETP.NEU.FTZ.AND P2, PT, |R4|.reuse, |R5|, PT ;  /* 0x400000050400720b */ /* 0x040fe20003f5d200 */
[----:B------:R-:W-:Y:S01]  /*9340*/  IMAD.MOV.U32 R0, RZ, RZ, 0x4016cbe4 ;  /* 0x4016cbe4ff007424 */ /* 0x000fe200078e00ff */
[----:B------:R-:W-:Y:S01]  /*9350*/  FSETP.NEU.FTZ.AND P0, PT, R13, RZ, PT ;  /* 0x000000ff0d00720b */ /* 0x000fe20003f1d000 */
[----:B------:R-:W-:Y:S01]  /*9360*/  FADD.FTZ R2, |R5|, |R4| ;  /* 0x4000000405027221 */ /* 0x000fe20000010200 */
[----:B------:R-:W-:Y:S01]  /*9370*/  ISETP.GE.AND P1, PT, R4, RZ, PT ;  /* 0x000000ff0400720c */ /* 0x000fe20003f26270 */
[----:B------:R-:W-:-:S08]  /*9380*/  FMUL.FTZ R14, R14, 0.5 ;  /* 0x3f0000000e0e7820 */ /* 0x000fd00000410000 */
[----:B------:R-:W-:Y:S02]  /*9390*/  @!P2 FSEL R3, R0, 0.78539818525314331055, !P1 ;  /* 0x3f490fdb0003a808 */ /* 0x000fe40004800000 */
[----:B------:R-:W-:Y:S02]  /*93a0*/  @!P0 FSEL R3, RZ, 3.1415927410125732422, P1 ;  /* 0x40490fdbff038808 */ /* 0x000fe40000800000 */
[----:B------:R-:W-:Y:S02]  /*93b0*/  FSETP.GTU.FTZ.AND P0, PT, |R2|, +INF , PT ;  /* 0x7f8000000200780b */ /* 0x000fe40003f1c200 */
[----:B------:R-:W-:-:S04]  /*93c0*/  LOP3.LUT R3, R3, 0x80000000, R5, 0xb8, !PT ;  /* 0x8000000003037812 */ /* 0x000fc800078eb805 */
[----:B------:R-:W-:Y:S01]  /*93d0*/  FSEL R2, R2, R3, P0 ;  /* 0x0000000302027208 */ /* 0x000fe20000000000 */
[----:B------:R-:W-:Y:S06]  /*93e0*/  BRA `(.L_x_25212) ;  /* 0x0000001000fc7947 */ /* 0x000fec0003800000 */
.L_x_25203:
        /* <DEDUP_REMOVED lines=11> */
.L_x_25229:
[----:B------:R-:W-:Y:S05]  /*94a0*/  BSYNC B3 ;  /* 0x0000000000037941 */ /* 0x000fea0003800000 */
.L_x_25228:
        /* <DEDUP_REMOVED lines=18> */
.L_x_25231:
[----:B------:R-:W-:Y:S01]  /*95d0*/  ISETP.GE.AND P0, PT, R4, RZ, PT ;  /* 0x000000ff0400720c */ /* 0x000fe20003f06270 */
[----:B------:R-:W-:-:S12]  /*95e0*/  HFMA2.MMA R3, -RZ, RZ, 1.9599609375, 20144 ;  /* 0x3fd774ebff037435 */ /* 0x000fd800000001ff */
[----:B------:R-:W-:-:S04]  /*95f0*/  @P0 FFMA.FTZ R0, R3, 0.93318945169448852539, -R0 ;  /* 0x3f6ee58103000823 */ /* 0x000fc80000010800 */
[----:B------:R-:W-:-:S07]  /*9600*/  @!P0 FFMA.FTZ R0, R3, 0.93318945169448852539, R0 ;  /* 0x3f6ee58103008823 */ /* 0x000fce0000010000 */
.L_x_25232:
[----:B------:R-:W-:Y:S05]  /*9610*/  BSYNC B1 ;  /* 0x0000000000017941 */ /* 0x000fea0003800000 */
.L_x_25230:
        /* <DEDUP_REMOVED lines=27> */
.L_x_25202:
[----:B------:R-:W-:-:S13]  /*97d0*/  FSETP.GEU.FTZ.AND P0, PT, R2, 9.999999682655225389e-20, PT ;  /* 0x1fec1e4a0200780b */ /* 0x000fda0003f1e000 */
[----:B------:R-:W-:Y:S05]  /*97e0*/  @!P0 BRA `(.L_x_25233) ;  /* 0x0000000400388947 */ /* 0x000fea0003800000 */
[----:B------:R-:W-:Y:S01]  /*97f0*/  FMUL.FTZ R9, R2, R2 ;  /* 0x0000000202097220 */ /* 0x000fe20000410000 */
[----:B------:R-:W-:Y:S01]  /*9800*/  IMAD.MOV.U32 R7, RZ, RZ, 0x3e800000 ;  /* 0x3e800000ff077424 */ /* 0x000fe200078e00ff */
[----:B------:R-:W-:Y:S01]  /*9810*/  MOV R8, 0x3f800000 ;  /* 0x3f80000000087802 */ /* 0x000fe20000000f00 */
[----:B------:R0:W1:Y:S01]  /*9820*/  FCHK P0, R2, 1 ;  /* 0x3f80000002007902 */ /* 0x0000620000000000 */
[C---:B------:R-:W-:Y:S01]  /*9830*/  FADD.FTZ.RZ R0, R9.reuse, 1 ;  /* 0x3f80000009007421 */ /* 0x040fe2000001c000 */
[----:B------:R-:W-:Y:S01]  /*9840*/  ISETP.GE.U32.AND P1, PT, R9, 0x7f800000, PT ;  /* 0x7f8000000900780c */ /* 0x000fe20003f26070 */
[----:B------:R-:W-:Y:S01]  /*9850*/  BSSY B1, `(.L_x_25234) ;  /* 0x000001f000017945 */ /* 0x000fe20003800000 */
[----:B------:R-:W-:Y:S02]  /*9860*/  FFMA R11, R8, -1, R8 ;  /* 0xbf800000080b7823 */ /* 0x000fe40000000008 */
[----:B------:R-:W-:-:S04]  /*9870*/  IADD3 R0, R0, -0x3f400000, RZ ;  /* 0xc0c0000000007810 */ /* 0x000fc80007ffe0ff */
[----:B------:R-:W-:-:S04]  /*9880*/  LOP3.LUT R0, R0, 0xff800000, RZ, 0xc0, !PT ;  /* 0xff80000000007812 */ /* 0x000fc800078ec0ff */
[----:B------:R-:W-:Y:S02]  /*9890*/  IADD3 R6, -R0, 0x40800000, RZ ;  /* 0x4080000000067810 */ /* 0x000fe40007ffe1ff */
[-C--:B------:R-:W-:Y:S02]  /*98a0*/  IADD3 R3, R9, -R0.reuse, RZ ;  /* 0x8000000009037210 */ /* 0x080fe40007ffe0ff */
[----:B------:R-:W-:Y:S01]  /*98b0*/  I2FP.F32.S32 R0, R0 ;  /* 0x0000000000007245 */ /* 0x000fe20000201400 */
[----:B------:R-:W-:Y:S01]  /*98c0*/  FFMA.FTZ R6, R6, R7, -1 ;  /* 0xbf80000006067423 */ /* 0x000fe20000010007 */
[----:B------:R-:W-:-:S03]  /*98d0*/  IMAD.MOV.U32 R7, RZ, RZ, 0x3d39bf78 ;  /* 0x3d39bf78ff077424 */ /* 0x000fc600078e00ff */
[----:B------:R-:W-:Y:S01]  /*98e0*/  FADD.FTZ R6, R3, R6 ;  /* 0x0000000603067221 */ /* 0x000fe20000010000 */
[----:B------:R-:W-:-:S03]  /*98f0*/  FMUL.FTZ R0, R0, 1.1920928955078125e-07 ;  /* 0x3400000000007820 */ /* 0x000fc60000410000 */
[----:B------:R-:W-:-:S04]  /*9900*/  FFMA.FTZ R3, R6, -R7, 0.10546888411045074463 ;  /* 0x3dd8001206037423 */ /* 0x000fc80000010807 */
[----:B------:R-:W-:-:S04]  /*9910*/  FFMA.FTZ R3, R6, R3, -0.13229703903198242188 ;  /* 0xbe0778e006037423 */ /* 0x000fc80000010003 */
[----:B------:R-:W-:-:S04]  /*9920*/  FFMA.FTZ R3, R6, R3, 0.14491446316242218018 ;  /* 0x3e14647506037423 */ /* 0x000fc80000010003 */
[----:B------:R-:W-:-:S04]  /*9930*/  FFMA.FTZ R3, R6, R3, -0.16641564667224884033 ;  /* 0xbe2a68dd06037423 */ /* 0x000fc80000010003 */
[----:B------:R-:W-:-:S04]  /*9940*/  FFMA.FTZ R3, R6, R3, 0.19988867640495300293 ;  /* 0x3e4caf9e06037423 */ /* 0x000fc80000010003 */
[----:B------:R-:W-:-:S04]  /*9950*/  FFMA.FTZ R3, R6, R3, -0.25000196695327758789 ;  /* 0xbe80004206037423 */ /* 0x000fc80000010003 */
[----:B------:R-:W-:-:S04]  /*9960*/  FFMA.FTZ R3, R6, R3, 0.33333510160446166992 ;  /* 0x3eaaaae606037423 */ /* 0x000fc80000010003 */
[----:B------:R-:W-:Y:S01]  /*9970*/  FFMA.FTZ R7, R6, R3, -0.5 ;  /* 0xbf00000006077423 */ /* 0x000fe20000010003 */
[----:B------:R-:W-:-:S03]  /*9980*/  FFMA R3, R11, R8, 1 ;  /* 0x3f8000000b037423 */ /* 0x000fc60000000008 */
        /* <DEDUP_REMOVED lines=11> */
.L_x_25235:
[----:B------:R-:W-:Y:S05]  /*9a40*/  BSYNC B1 ;  /* 0x0000000000017941 */ /* 0x000fea0003800000 */
.L_x_25234:
[----:B------:R-:W-:Y:S01]  /*9a50*/  BSSY B3, `(.L_x_25236) ;  /* 0x0000006000037945 */ /* 0x000fe20003800000 */
[----:B------:R-:W-:-:S03]  /*9a60*/  FFMA R0, R3, R8, R6 ;  /* 0x0000000803007223 */ /* 0x000fc60000000006 */
[----:B------:R-:W-:Y:S05]  /*9a70*/  @!P0 BRA `(.L_x_25237) ;  /* 0x00000000000c8947 */ /* 0x000fea0003800000 */
[----:B------:R-:W-:Y:S01]  /*9a80*/  HFMA2.MMA R13, -RZ, RZ, 1.875, 0 ;  /* 0x3f800000ff0d7435 */ /* 0x000fe200000001ff */
[----:B------:R-:W-:-:S10]  /*9a90*/  MOV R6, 0x9ab0 ;  /* 0x00009ab000067802 */ /* 0x000fd40000000f00 */
[----:B------:R-:W-:Y:S05]  /*9aa0*/  CALL.REL.NOINC `($__internal_63_$__cuda_sm3x_div_rn_ftz_f32_slowpath) ;  /* 0x000000d8003c7944 */ /* 0x000fea0003c00000 */
.L_x_25237:
[----:B------:R-:W-:Y:S05]  /*9ab0*/  BSYNC B3 ;  /* 0x0000000000037941 */ /* 0x000fea0003800000 */
.L_x_25236:
        /* <DEDUP_REMOVED lines=18> */
.L_x_25239:
[----:B------:R-:W-:Y:S01]  /*9be0*/  ISETP.GE.AND P0, PT, R4, RZ, PT ;  /* 0x000000ff0400720c */ /* 0x000fe20003f06270 */
[----:B------:R-:W-:-:S12]  /*9bf0*/  IMAD.MOV.U32 R3, RZ, RZ, 0x3fd774eb ;  /* 0x3fd774ebff037424 */ /* 0x000fd800078e00ff */
[----:B------:R-:W-:-:S04]  /*9c00*/  @P0 FFMA.FTZ R0, R3, 0.93318945169448852539, -R0 ;  /* 0x3f6ee58103000823 */ /* 0x000fc80000010800 */
[----:B------:R-:W-:-:S07]  /*9c10*/  @!P0 FFMA.FTZ R0, R3, 0.93318945169448852539, R0 ;  /* 0x3f6ee58103008823 */ /* 0x000fce0000010000 */
.L_x_25240:
[----:B------:R-:W-:Y:S05]  /*9c20*/  BSYNC B1 ;  /* 0x0000000000017941 */ /* 0x000fea0003800000 */
.L_x_25238:
        /* <DEDUP_REMOVED lines=10> */
.L_x_25233:
        /* <DEDUP_REMOVED lines=9> */
[----:B------:R-:W-:Y:S02]  /*9d60*/  MOV R13, 0x3f800000 ;  /* 0x3f800000000d7802 */ /* 0x000fe40000000f00 */
[----:B------:R-:W-:-:S07]  /*9d70*/  MOV R6, 0x9d90 ;  /* 0x00009d9000067802 */ /* 0x000fce0000000f00 */
[----:B------:R-:W-:Y:S05]  /*9d80*/  CALL.REL.NOINC `($__internal_63_$__cuda_sm3x_div_rn_ftz_f32_slowpath) ;  /* 0x000000d400847944 */ /* 0x000fea0003c00000 */
.L_x_25242:
[----:B------:R-:W-:Y:S05]  /*9d90*/  BSYNC B3 ;  /* 0x0000000000037941 */ /* 0x000fea0003800000 */
.L_x_25241:
        /* <DEDUP_REMOVED lines=18> */
.L_x_25244:
[----:B------:R-:W-:Y:S01]  /*9ec0*/  ISETP.GE.AND P0, PT, R4, RZ, PT ;  /* 0x000000ff0400720c */ /* 0x000fe20003f06270 */
[----:B------:R-:W-:-:S12]  /*9ed0*/  IMAD.MOV.U32 R3, RZ, RZ, 0x3fd774eb ;  /* 0x3fd774ebff037424 */ /* 0x000fd800078e00ff */
[----:B------:R-:W-:-:S04]  /*9ee0*/  @P0 FFMA.FTZ R0, R3, 0.93318945169448852539, -R0 ;  /* 0x3f6ee58103000823 */ /* 0x000fc80000010800 */
[----:B------:R-:W-:-:S07]  /*9ef0*/  @!P0 FFMA.FTZ R0, R3, 0.93318945169448852539, R0 ;  /* 0x3f6ee58103008823 */ /* 0x000fce0000010000 */
.L_x_25245:
[----:B------:R-:W-:Y:S05]  /*9f00*/  BSYNC B1 ;  /* 0x0000000000017941 */ /* 0x000fea0003800000 */
.L_x_25243:
[C---:B------:R-:W-:Y:S01]  /*9f10*/  FSETP.NEU.FTZ.AND P1, PT, |R4|.reuse, |R5|, PT ;  /* 0x400000050400720b */ /* 0x040fe20003f3d200 */
[----:B------:R-:W-:Y:S01]  /*9f20*/  FADD.FTZ R7, |R5|, |R4| ;  /* 0x4000000405077221 */ /* 0x000fe20000010200 */
[----:B------:R-:W-:Y:S02]  /*9f30*/  ISETP.GE.AND P0, PT, R4, RZ, PT ;  /* 0x000000ff0400720c */ /* 0x000fe40003f06270 */
[----:B------:R-:W-:-:S09]  /*9f40*/  MOV R3, 0x4016cbe4 ;  /* 0x4016cbe400037802 */ /* 0x000fd20000000f00 */
[----:B------:R-:W-:Y:S01]  /*9f50*/  @!P1 FSEL R0, R3, 0.78539818525314331055, !P0 ;  /* 0x3f490fdb03009808 */ /* 0x000fe20004000000 */
[----:B------:R-:W-:Y:S01]  /*9f60*/  FMUL.FTZ R3, R2, 0.5 ;  /* 0x3f00000002037820 */ /* 0x000fe20000410000 */
[----:B------:R-:W-:Y:S02]  /*9f70*/  FSETP.GTU.FTZ.AND P0, PT, |R7|, +INF , PT ;  /* 0x7f8000000700780b */ /* 0x000fe40003f1c200 */
[----:B------:R-:W-:Y:S01]  /*9f80*/  LOP3.LUT R0, R0, 0x80000000, R5, 0xb8, !PT ;  /* 0x8000000000007812 */ /* 0x000fe200078eb805 */
[----:B------:R-:W-:-:S03]  /*9f90*/  FMUL.FTZ R14, R2, R3 ;  /* 0x00000003020e7220 */ /* 0x000fc60000410000 */
[----:B------:R-:W-:Y:S01]  /*9fa0*/  FSEL R2, R7, R0, P0 ;  /* 0x0000000007027208 */ /* 0x000fe20000000000 */
[----:B------:R-:W-:Y:S06]  /*9fb0*/  BRA `(.L_x_25212) ;  /* 0x0000000800087947 */ /* 0x000fec0003800000 */
.L_x_25201:
        /* <DEDUP_REMOVED lines=32> */
.L_x_25247:
[----:B------:R-:W-:Y:S05]  /*a1c0*/  BSYNC B3 ;  /* 0x0000000000037941 */ /* 0x000fea0003800000 */
.L_x_25246:
        /* <DEDUP_REMOVED lines=18> */
.L_x_25249:
[----:B------:R-:W-:Y:S02]  /*a2f0*/  ISETP.GE.AND P0, PT, R4, RZ, PT ;  /* 0x000000ff0400720c */ /* 0x000fe40003f06270 */
[----:B------:R-:W-:-:S11]  /*a300*/  MOV R3, 0x3fd774eb ;  /* 0x3fd774eb00037802 */ /* 0x000fd60000000f00 */
[----:B------:R-:W-:-:S04]  /*a310*/  @P0 FFMA.FTZ R0, R3, 0.93318945169448852539, -R0 ;  /* 0x3f6ee58103000823 */ /* 0x000fc80000010800 */
[----:B------:R-:W-:-:S07]  /*a320*/  @!P0 FFMA.FTZ R0, R3, 0.93318945169448852539, R0 ;  /* 0x3f6ee58103008823 */ /* 0x000fce0000010000 */
.L_x_25250:
[----:B------:R-:W-:Y:S05]  /*a330*/  BSYNC B1 ;  /* 0x0000000000017941 */ /* 0x000fea0003800000 */
.L_x_25248:
        /* <DEDUP_REMOVED lines=11> */
.L_x_25200:
[C---:B--2---:R-:W-:Y:S01]  /*a3f0*/  FADD.FTZ R3, |R5|.reuse, -RZ ;  /* 0x800000ff05037221 */ /* 0x044fe20000010200 */
[----:B------:R-:W-:Y:S01]  /*a400*/  FSETP.GT.FTZ.AND P3, PT, |R5|, |R4|, PT ;  /* 0x400000040500720b */ /* 0x000fe20003f74200 */
[----:B------:R-:W-:Y:S01]  /*a410*/  BSSY B3, `(.L_x_25251) ;  /* 0x0000019000037945 */ /* 0x000fe20003800000 */
[----:B------:R-:W-:Y:S02]  /*a420*/  FSETP.GEU.FTZ.AND P0, PT, |R4|, 1.084202172485504434e-19, PT ;  /* 0x200000000400780b */ /* 0x000fe40003f1e200 */
[----:B------:R-:W-:Y:S02]  /*a430*/  FSEL R13, R3, R14, P3 ;  /* 0x0000000e030d7208 */ /* 0x000fe40001800000 */
[----:B------:R-:W-:Y:S02]  /*a440*/  FSETP.GEU.FTZ.AND P1, PT, |R5|, 1.084202172485504434e-19, PT ;  /* 0x200000000500780b */ /* 0x000fe40003f3e200 */
[----:B----4-:R-:W0:Y:S01]  /*a450*/  MUFU.RCP R2, R13 ;  /* 0x0000000d00027308 */ /* 0x010e220000001000 */
        /* <DEDUP_REMOVED lines=20> */
.L_x_25252:
[----:B------:R-:W-:Y:S05]  /*a5a0*/  BSYNC B3 ;  /* 0x0000000000037941 */ /* 0x000fea0003800000 */
.L_x_25251:
        /* <DEDUP_REMOVED lines=15> */
[----:B------:R-:W-:-:S04]  /*a6a0*/  IMAD.MOV.U32 R3, RZ, RZ, 0x3fd774eb ;  /* 0x3fd774ebff037424 */ /* 0x000fc800078e00ff */
[----:B------:R-:W-:Y:S01]  /*a6b0*/  FFMA.FTZ R2, R3, 1.8663789033889770508, -R2 ;  /* 0x3feee58103027823 */ /* 0x000fe20000010802 */
[----:B------:R-:W-:Y:S06]  /*a6c0*/  BRA `(.L_x_25255) ;  /* 0x0000000000107947 */ /* 0x000fec0003800000 */
.L_x_25254:
[----:B------:R-:W-:Y:S02]  /*a6d0*/  ISETP.GE.AND P0, PT, R4, RZ, PT ;  /* 0x000000ff0400720c */ /* 0x000fe40003f06270 */
[----:B------:R-:W-:-:S11]  /*a6e0*/  MOV R3, 0x3fd774eb ;  /* 0x3fd774eb00037802 */ /* 0x000fd60000000f00 */
[----:B------:R-:W-:-:S04]  /*a6f0*/  @P0 FFMA.FTZ R2, R3, 0.93318945169448852539, -R2 ;  /* 0x3f6ee58103020823 */ /* 0x000fc80000010802 */
[----:B------:R-:W-:-:S07]  /*a700*/  @!P0 FFMA.FTZ R2, R3, 0.93318945169448852539, R2 ;  /* 0x3f6ee58103028823 */ /* 0x000fce0000010002 */
.L_x_25255:
[----:B------:R-:W-:Y:S05]  /*a710*/  BSYNC B1 ;  /* 0x0000000000017941 */ /* 0x000fea0003800000 */
.L_x_25253:
        /* <DEDUP_REMOVED lines=12> */
.L_x_25212:
[----:B------:R-:W-:Y:S05]  /*a7e0*/  BSYNC B0 ;  /* 0x0000000000007941 */ /* 0x000fea0003800000 */
.L_x_25199:
        /* <DEDUP_REMOVED lines=43> */
.L_x_25259:
[----:B------:R-:W-:-:S13]  /*aaa0*/  ISETP.NE.AND P0, PT, R2, 0x7f800000, PT ;  /* 0x7f8000000200780c */ /* 0x000fda0003f05270 */
[----:B------:R-:W-:-:S05]  /*aab0*/  @P0 FADD.FTZ R2, R6, -R6 ;  /* 0x8000000606020221 */ /* 0x000fca0000010000 */
[----:B------:R-:W-:Y:S01]  /*aac0*/  @P0 MOV R3, R2 ;  /* 0x0000000200030202 */ /* 0x000fe20000000f00 */
[----:B------:R-:W-:Y:S06]  /*aad0*/  @P0 BRA `(.L_x_25260) ;  /* 0x0000000000340947 */ /* 0x000fec0003800000 */
[----:B------:R-:W-:Y:S02]  /*aae0*/  ISETP.GE.AND P0, PT, R14, RZ, PT ;  /* 0x000000ff0e00720c */ /* 0x000fe40003f06270 */
[----:B------:R-:W-:-:S11]  /*aaf0*/  CS2R R2, SRZ ;  /* 0x0000000000027805 */ /* 0x000fd6000001ff00 */
[----:B------:R-:W-:Y:S05]  /*ab00*/  @!P0 BRA `(.L_x_25260) ;  /* 0x0000000000288947 */ /* 0x000fea0003800000 */
[----:B------:R-:W-:Y:S01]  /*ab10*/  FADD.FTZ R3, R6, -R6 ;  /* 0x8000000606037221 */ /* 0x000fe20000010000 */
[----:B------:R-:W-:Y:S01]  /*ab20*/  IMAD.MOV.U32 R2, RZ, RZ, R14 ;  /* 0x000000ffff027224 */ /* 0x000fe200078e000e */
[----:B------:R-:W-:Y:S06]  /*ab30*/  BRA `(.L_x_25260) ;  /* 0x00000000001c7947 */ /* 0x000fec0003800000 */
.L_x_25258:
[----:B------:R-:W-:-:S04]  /*ab40*/  FMUL.RZ R6, R6, 0.15915493667125701904 ;  /* 0x3e22f98306067820 */ /* 0x000fc8000040c000 */
[----:B------:R1:W2:Y:S08]  /*ab50*/  MUFU.SIN R3, R6 ;  /* 0x0000000600037308 */ /* 0x0002b00000000400 */
[----:B------:R1:W3:Y:S01]  /*ab60*/  MUFU.COS R2, R6 ;  /* 0x0000000600027308 */ /* 0x0002e20000000000 */
[----:B------:R-:W-:Y:S05]  /*ab70*/  BRA `(.L_x_25260) ;  /* 0x00000000000c7947 */ /* 0x000fea0003800000 */
.L_x_25257:
[----:B------:R-:W-:Y:S01]  /*ab80*/  FMUL.FTZ R2, R14, 1.4426950216293334961 ;  /* 0x3fb8aa3b0e027820 */ /* 0x000fe20000410000 */
[----:B------:R-:W-:-:S05]  /*ab90*/  MOV R3, R6 ;  /* 0x0000000600037202 */ /* 0x000fca0000000f00 */
[----:B------:R-:W0:Y:S02]  /*aba0*/  MUFU.EX2 R2, R2 ;  /* 0x0000000200027308 */ /* 0x000e240000000800 */
.L_x_25260:
[----:B------:R-:W-:Y:S05]  /*abb0*/  BSYNC B0 ;  /* 0x0000000000007941 */ /* 0x000fea0003800000 */
.L_x_25256:
        /* <DEDUP_REMOVED lines=15> */
.L_x_25264:
[----:B0-23--:R-:W0:Y:S02]  /*acb0*/  F2I.S64.TRUNC R2, R2 ;  /* 0x0000000200027311 */ /* 0x00de24000020d900 */
[----:B0-----:R-:W-:-:S05]  /*acc0*/  IMAD.MOV.U32 R5, RZ, RZ, R2 ;  /* 0x000000ffff057224 */ /* 0x001fca00078e0002 */
[----:B------:R0:W-:Y:S01]  /*acd0*/  STG.E.U8 desc[UR36][R16.64], R5 ;  /* 0x0000000510007986 */ /* 0x0001e2000c101124 */
[----:B------:R-:W-:Y:S05]  /*ace0*/  BRA `(.L_x_25266) ;  /* 0x0000000c00447947 */ /* 0x000fea0003800000 */
.L_x_25263:
        /* <DEDUP_REMOVED lines=9> */
.L_x_25268:
[----:B0-23--:R-:W0:Y:S02]  /*ad80*/  F2I.FTZ.TRUNC.NTZ R3, R2 ;  /* 0x0000000200037305 */ /* 0x00de24000021f100 */
[----:B0-----:R4:W-:Y:S01]  /*ad90*/  STG.E desc[UR36][R16.64], R3 ;  /* 0x0000000310007986 */ /* 0x0019e2000c101924 */
[----:B------:R-:W-:Y:S05]  /*ada0*/  BRA `(.L_x_25266) ;  /* 0x0000000c00147947 */ /* 0x000fea0003800000 */
.L_x_25267:
[----:B0-23--:R-:W0:Y:S02]  /*adb0*/  F2I.FTZ.TRUNC.NTZ R3, R2 ;  /* 0x0000000200037305 */ /* 0x00de24000021f100 */
[----:B0-----:R3:W-:Y:S01]  /*adc0*/  STG.E.U16 desc[UR36][R16.64], R3 ;  /* 0x0000000310007986 */ /* 0x0017e2000c101524 */
[----:B------:R-:W-:Y:S05]  /*add0*/  BRA `(.L_x_25266) ;  /* 0x0000000c00087947 */ /* 0x000fea0003800000 */
.L_x_25262:
        /* <DEDUP_REMOVED lines=8> */
.L_x_25270:
[----:B0--3--:R-:W-:-:S05]  /*ae60*/  F2FP.F16.F32.PACK_AB R2, RZ, R2 ;  /* 0x00000002ff02723e */ /* 0x009fca00000000ff */
[----:B------:R0:W-:Y:S01]  /*ae70*/  STG.E.U16 desc[UR36][R16.64], R2 ;  /* 0x0000000210007986 */ /* 0x0001e2000c101524 */
[----:B------:R-:W-:Y:S05]  /*ae80*/  BRA `(.L_x_25266) ;  /* 0x0000000800dc7947 */ /* 0x000fea0003800000 */
.L_x_25269:
        /* <DEDUP_REMOVED lines=8> */
.L_x_25272:
[----:B0-23--:R-:W-:-:S05]  /*af10*/  F2FP.F16.F32.PACK_AB R3, R3, R2 ;  /* 0x000000020303723e */ /* 0x00dfca00000000ff */
[----:B------:R0:W-:Y:S01]  /*af20*/  STG.E desc[UR36][R16.64], R3 ;  /* 0x0000000310007986 */ /* 0x0001e2000c101924 */
[----:B------:R-:W-:Y:S05]  /*af30*/  BRA `(.L_x_25266) ;  /* 0x0000000800b07947 */ /* 0x000fea0003800000 */
.L_x_25271:
[----:B0--3--:R-:W-:-:S06]  /*af40*/  FMUL.FTZ R2, R2, 1 ;  /* 0x3f80000002027820 */ /* 0x009fcc0000410000 */
[----:B--2---:R-:W0:Y:S02]  /*af50*/  F2F.F64.F32 R2, R2 ;  /* 0x0000000200027310 */ /* 0x004e240000201800 */
[----:B0-----:R0:W-:Y:S01]  /*af60*/  STG.E.64 desc[UR36][R16.64], R2 ;  /* 0x0000000210007986 */ /* 0x0011e2000c101b24 */
[----:B------:R-:W-:Y:S05]  /*af70*/  BRA `(.L_x_25266) ;  /* 0x0000000800a07947 */ /* 0x000fea0003800000 */
.L_x_25261:
        /* <DEDUP_REMOVED lines=14> */
.L_x_25275:
[----:B-12---:R-:W-:Y:S01]  /*b060*/  FMUL.FTZ R6, R3, 1 ;  /* 0x3f80000003067820 */ /* 0x006fe20000410000 */
[----:B0--3--:R-:W-:-:S05]  /*b070*/  FMUL.FTZ R4, R2, 1 ;  /* 0x3f80000002047820 */ /* 0x009fca0000410000 */
[----:B------:R-:W-:Y:S08]  /*b080*/  F2F.F64.F32 R6, R6 ;  /* 0x0000000600067310 */ /* 0x000ff00000201800 */
[----:B------:R-:W0:Y:S02]  /*b090*/  F2F.F64.F32 R4, R4 ;  /* 0x0000000400047310 */ /* 0x000e240000201800 */
[----:B0-----:R0:W-:Y:S01]  /*b0a0*/  STG.E.128 desc[UR36][R16.64], R4 ;  /* 0x0000000410007986 */ /* 0x0011e2000c101d24 */
[----:B------:R-:W-:Y:S05]  /*b0b0*/  BRA `(.L_x_25266) ;  /* 0x0000000800507947 */ /* 0x000fea0003800000 */
.L_x_25274:
        /* <DEDUP_REMOVED lines=20> */
.L_x_25279:
[----:B------:R-:W-:Y:S05]  /*b200*/  BSYNC B0 ;  /* 0x0000000000007941 */ /* 0x000fea0003800000 */
.L_x_25278:
[----:B------:R-:W-:-:S05]  /*b210*/  LOP3.LUT R5, R0, R5, RZ, 0xfc, !PT ;  /* 0x0000000500057212 */ /* 0x000fca00078efcff */
[----:B------:R0:W-:Y:S01]  /*b220*/  STG.E.U8 desc[UR36][R16.64], R5 ;  /* 0x0000000510007986 */ /* 0x0001e2000c101124 */
[----:B------:R-:W-:Y:S05]  /*b230*/  BRA `(.L_x_25266) ;  /* 0x0000000400f07947 */ /* 0x000fea0003800000 */
.L_x_25277:
        /* <DEDUP_REMOVED lines=9> */
[----:B------:R-:W-:Y:S02]  /*b2d0*/  @P0 SHF.R.U32.HI R0, RZ, 0x15, R0 ;  /* 0x00000015ff000819 */ /* 0x000fe40000011600 */
[----:B------:R-:W-:Y:S01]  /*b2e0*/  @!P0 IADD3 R0, R3, -0x43000000, RZ ;  /* 0xbd00000003008810 */ /* 0x000fe20007ffe0ff */
[----:B------:R-:W-:Y:S06]  /*b2f0*/  BRA `(.L_x_25282) ;  /* 0x00000000000c7947 */ /* 0x000fec0003800000 */
.L_x_25281:
[----:B------:R-:W-:Y:S01]  /*b300*/  IMAD.MOV.U32 R0, RZ, RZ, 0x7f ;  /* 0x0000007fff007424 */ /* 0x000fe200078e00ff */
[----:B------:R-:W-:-:S04]  /*b310*/  ISETP.GT.U32.AND P0, PT, R4, 0x7f800000, PT ;  /* 0x7f8000000400780c */ /* 0x000fc80003f04070 */
[----:B------:R-:W-:-:S09]  /*b320*/  SEL R0, R0, 0x7c, P0 ;  /* 0x0000007c00007807 */ /* 0x000fd20000000000 */
.L_x_25282:
[----:B------:R-:W-:Y:S05]  /*b330*/  BSYNC B0 ;  /* 0x0000000000007941 */ /* 0x000fea0003800000 */
.L_x_25280:
[----:B------:R-:W-:-:S04]  /*b340*/  LOP3.LUT R2, R2, 0x80000000, RZ, 0xc0, !PT ;  /* 0x8000000002027812 */ /* 0x000fc800078ec0ff */
[----:B--2---:R-:W-:-:S04]  /*b350*/  SHF.R.U32.HI R3, RZ, 0x18, R2 ;  /* 0x00000018ff037819 */ /* 0x004fc80000011602 */
[----:B------:R-:W-:-:S05]  /*b360*/  LOP3.LUT R3, R0, R3, RZ, 0xfc, !PT ;  /* 0x0000000300037212 */ /* 0x000fca00078efcff */
[----:B------:R0:W-:Y:S01]  /*b370*/  STG.E.U8 desc[UR36][R16.64], R3 ;  /* 0x0000000310007986 */ /* 0x0001e2000c101124 */
[----:B------:R-:W-:Y:S05]  /*b380*/  BRA `(.L_x_25266) ;  /* 0x00000004009c7947 */ /* 0x000fea0003800000 */
.L_x_25276:
[----:B0--3--:R-:W-:-:S05]  /*b390*/  F2FP.BF16.F32.PACK_AB R2, RZ, R2 ;  /* 0x00000002ff02723e */ /* 0x009fca00000010ff */
[----:B------:R0:W-:Y:S01]  /*b3a0*/  STG.E.U16 desc[UR36][R16.64], R2 ;  /* 0x0000000210007986 */ /* 0x0001e2000c101524 */
[----:B------:R-:W-:Y:S05]  /*b3b0*/  BRA `(.L_x_25266) ;  /* 0x0000000400907947 */ /* 0x000fea0003800000 */
.L_x_25273:
        /* <DEDUP_REMOVED lines=11> */
.L_x_25285:
[----:B0-23--:R-:W-:Y:S01]  /*b470*/  LOP3.LUT R3, R2, 0x7fffffff, RZ, 0xc0, !PT ;  /* 0x7fffffff02037812 */ /* 0x00dfe200078ec0ff */
[----:B------:R-:W-:Y:S01]  /*b480*/  BSSY B0, `(.L_x_25286) ;  /* 0x0000013000007945 */ /* 0x000fe20003800000 */
[----:B------:R-:W-:Y:S02]  /*b490*/  MOV R8, 0x80 ;  /* 0x0000008000087802 */ /* 0x000fe40000000f00 */
        /* <DEDUP_REMOVED lines=13> */
.L_x_25288:
[----:B------:R-:W-:-:S04]  /*b570*/  LOP3.LUT R2, R2, 0x80000000, RZ, 0xc0, !PT ;  /* 0x8000000002027812 */ /* 0x000fc800078ec0ff */
[----:B------:R-:W-:-:S04]  /*b580*/  SHF.R.U32.HI R3, RZ, 0x18, R2 ;  /* 0x00000018ff037819 */ /* 0x000fc80000011602 */
[----:B------:R-:W-:-:S04]  /*b590*/  LOP3.LUT R0, R0, R3, RZ, 0xfc, !PT ;  /* 0x0000000300007212 */ /* 0x000fc800078efcff */
[----:B------:R-:W-:-:S07]  /*b5a0*/  PRMT R8, R0, 0x7610, R8 ;  /* 0x0000761000087816 */ /* 0x000fce0000000008 */
.L_x_25287:
[----:B------:R-:W-:Y:S05]  /*b5b0*/  BSYNC B0 ;  /* 0x0000000000007941 */ /* 0x000fea0003800000 */
.L_x_25286:
[----:B------:R0:W-:Y:S01]  /*b5c0*/  STG.E.U8 desc[UR36][R16.64], R8 ;  /* 0x0000000810007986 */ /* 0x0001e2000c101124 */
[----:B------:R-:W-:Y:S05]  /*b5d0*/  BRA `(.L_x_25266) ;  /* 0x0000000400087947 */ /* 0x000fea0003800000 */
.L_x_25284:
        /* <DEDUP_REMOVED lines=16> */
.L_x_25291:
[----:B------:R-:W-:-:S04]  /*b6e0*/  LOP3.LUT R2, R2, 0x80000000, RZ, 0xc0, !PT ;  /* 0x8000000002027812 */ /* 0x000fc800078ec0ff */
[----:B------:R-:W-:-:S04]  /*b6f0*/  SHF.R.U32.HI R3, RZ, 0x18, R2 ;  /* 0x00000018ff037819 */ /* 0x000fc80000011602 */
[----:B------:R-:W-:-:S04]  /*b700*/  LOP3.LUT R0, R0, R3, RZ, 0xfc, !PT ;  /* 0x0000000300007212 */ /* 0x000fc800078efcff */
[----:B------:R-:W-:-:S07]  /*b710*/  PRMT R8, R0, 0x7610, R8 ;  /* 0x0000761000087816 */ /* 0x000fce0000000008 */
.L_x_25290:
[----:B------:R-:W-:Y:S05]  /*b720*/  BSYNC B0 ;  /* 0x0000000000007941 */ /* 0x000fea0003800000 */
.L_x_25289:
[----:B------:R0:W-:Y:S01]  /*b730*/  STG.E.U8 desc[UR36][R16.64], R8 ;  /* 0x0000000810007986 */ /* 0x0001e2000c101124 */
[----:B------:R-:W-:Y:S05]  /*b740*/  BRA `(.L_x_25266) ;  /* 0x0000000000ac7947 */ /* 0x000fea0003800000 */
.L_x_25283:
        /* <DEDUP_REMOVED lines=17> */
[----:B------:R-:W-:-:S05]  /*b860*/  @!P0 IADD3 R0, R4, RZ, RZ ;  /* 0x000000ff04008210 */ /* 0x000fca0007ffe0ff */
[----:B------:R-:W-:-:S05]  /*b870*/  @P2 IMAD.MOV.U32 R3, RZ, RZ, R0 ;  /* 0x000000ffff032224 */ /* 0x000fca00078e0000 */
[----:B------:R0:W-:Y:S01]  /*b880*/  STG.E.U8 desc[UR36][R16.64], R3 ;  /* 0x0000000310007986 */ /* 0x0001e2000c101124 */
[----:B------:R-:W-:Y:S05]  /*b890*/  BRA `(.L_x_25266) ;  /* 0x0000000000587947 */ /* 0x000fea0003800000 */
.L_x_25265:
[----:B------:R-:W-:Y:S01]  /*b8a0*/  MOV R0, 0x0 ;  /* 0x0000000000007802 */ /* 0x000fe20000000f00 */
[----:B------:R-:W-:Y:S01]  /*b8b0*/  ULDC.64 UR4, c[0x4][0x198] ;  /* 0x0100660000047ab9 */ /* 0x000fe20000000a00 */
[----:B------:R-:W-:Y:S01]  /*b8c0*/  ULDC.64 UR6, c[0x4][0x90] ;  /* 0x0100240000067ab9 */ /* 0x000fe20000000a00 */
[----:B------:R-:W-:Y:S01]  /*b8d0*/  MOV R4, UR4 ;  /* 0x0000000400047c02 */ /* 0x000fe20008000f00 */
[----:B0-23--:R0:W2:Y:S01]  /*b8e0*/  LDC.64 R2, c[0x4][R0] ;  /* 0x0100000000027b82 */ /* 0x00d0a20000000a00 */
[----:B------:R-:W-:Y:S01]  /*b8f0*/  IMAD.U32 R5, RZ, RZ, UR5 ;  /* 0x00000005ff057e24 */ /* 0x000fe2000f8e00ff */
[----:B------:R-:W-:Y:S01]  /*b900*/  ULDC.64 UR4, c[0x4][0x1a0] ;  /* 0x0100680000047ab9 */ /* 0x000fe20000000a00 */
[----:B------:R-:W-:Y:S01]  /*b910*/  HFMA2.MMA R8, -RZ, RZ, 0, 6.020069122314453125e-06 ;  /* 0x00000065ff087435 */ /* 0x000fe200000001ff */
[----:B-1----:R-:W-:Y:S01]  /*b920*/  MOV R6, UR4 ;  /* 0x0000000400067c02 */ /* 0x002fe20008000f00 */
[----:B------:R-:W-:Y:S01]  /*b930*/  IMAD.U32 R7, RZ, RZ, UR5 ;  /* 0x00000005ff077e24 */ /* 0x000fe2000f8e00ff */
[----:B------:R-:W-:Y:S01]  /*b940*/  MOV R10, UR6 ;  /* 0x00000006000a7c02 */ /* 0x000fe20008000f00 */
[----:B------:R-:W-:Y:S01]  /*b950*/  IMAD.U32 R11, RZ, RZ, UR7 ;  /* 0x00000007ff0b7e24 */ /* 0x000fe2000f8e00ff */
[----:B------:R-:W-:Y:S01]  /*b960*/  MOV R13, RZ ;  /* 0x000000ff000d7202 */ /* 0x000fe20000000f00 */
[----:B0-----:R-:W-:-:S07]  /*b970*/  IMAD.MOV.U32 R12, RZ, RZ, 0x1 ;  /* 0x00000001ff0c7424 */ /* 0x001fce00078e00ff */
[----:B------:R-:W-:-:S07]  /*b980*/  LEPC R20, `(.L_x_25294) ;  /* 0x000000001014794e */ /* 0x000fce0000000000 */
[----:B--2---:R-:W-:Y:S05]  /*b990*/  CALL.ABS.NOINC R2 ;  /* 0x0000000002007343 */ /* 0x004fea0003c00000 */
.L_x_25294:
[----:B------:R-:W-:Y:S05]  /*b9a0*/  BRA `(.L_x_25266) ;  /* 0x0000000000147947 */ /* 0x000fea0003800000 */
.L_x_25293:
[----:B0-23--:R-:W0:Y:S02]  /*b9b0*/  F2I.U64.TRUNC R2, R2 ;  /* 0x0000000200027311 */ /* 0x00de24000020d800 */
[----:B0-----:R0:W-:Y:S01]  /*b9c0*/  STG.E.64 desc[UR36][R16.64], R2 ;  /* 0x0000000210007986 */ /* 0x0011e2000c101b24 */
[----:B------:R-:W-:Y:S05]  /*b9d0*/  BRA `(.L_x_25266) ;  /* 0x0000000000087947 */ /* 0x000fea0003800000 */
.L_x_25292:
[----:B0-23--:R-:W0:Y:S02]  /*b9e0*/  F2I.FTZ.U32.TRUNC.NTZ R3, R2 ;  /* 0x0000000200037305 */ /* 0x00de24000021f000 */
[----:B0-----:R0:W-:Y:S02]  /*b9f0*/  STG.E desc[UR36][R16.64], R3 ;  /* 0x0000000310007986 */ /* 0x0011e4000c101924 */
.L_x_25266:
[----:B------:R-:W-:-:S07]  /*ba00*/  VIADD R19, R19, 0x80 ;  /* 0x0000008013137836 */ /* 0x000fce0000000000 */
.L_x_25167:
[----:B------:R-:W-:Y:S05]  /*ba10*/  BSYNC B6 ;  /* 0x0000000000067941 */ /* 0x000fea0003800000 */
.L_x_25166:
[----:B------:R-:W-:Y:S01]  /*ba20*/  ULDC UR4, c[0x0][0x210] ;  /* 0x0000840000047ab9 */ /* 0x000fe20000000800 */
[----:B------:R-:W-:Y:S01]  /*ba30*/  BSSY B6, `(.L_x_25295) ;  /* 0x00005cb000067945 */ /* 0x000fe20003800000 */
[----:B------:R-:W-:-:S13]  /*ba40*/  ISETP.GE.AND P0, PT, R19, UR4, PT ;  /* 0x0000000413007c0c */ /* 0x000fda000bf06270 */
[----:B------:R-:W-:Y:S05]  /*ba50*/  @P0 BRA `(.L_x_25296) ;  /* 0x0000005c00200947 */ /* 0x000fea0003800000 */
[----:B01----:R-:W0:Y:S01]  /*ba60*/  LDC R6, c[0x0][0x218] ;  /* 0x00008600ff067b82 */ /* 0x003e220000000800 */
[----:B------:R-:W-:Y:S01]  /*ba70*/  HFMA2.MMA R0, -RZ, RZ, 0, 0 ;  /* 0x00000000ff007435 */ /* 0x000fe200000001ff */
[----:B--234-:R-:W-:Y:S01]  /*ba80*/  IMAD.MOV.U32 R16, RZ, RZ, RZ ;  /* 0x000000ffff107224 */ /* 0x01cfe200078e00ff */
[----:B0-----:R-:W-:-:S13]  /*ba90*/  ISETP.NE.AND P0, PT, R6, RZ, PT ;  /* 0x000000ff0600720c */ /* 0x001fda0003f05270 */
[----:B------:R-:W-:Y:S05]  /*baa0*/  @!P0 BRA `(.L_x_25297) ;  /* 0x0000001000a88947 */ /* 0x000fea0003800000 */
        /* <DEDUP_REMOVED lines=289> */
[----:B------:R-:W-:-:S04]  /*ccc0*/  ULDC.64 UR4, c[0x0][0x340] ;  /* 0x0000d00000047ab9 */ /* 0x000fc80000000a00 */
        /* <DEDUP_REMOVED lines=8> */
.L_x_25297:
        /* <DEDUP_REMOVED lines=20> */
[----:B------:R-:W-:Y:S01]  /*ce90*/  MOV R5, RZ ;  /* 0x000000ff00057202 */ /* 0x000fe20000000f00 */
[----:B--2---:R0:W1:Y:S01]  /*cea0*/  I2F.S16 R4, R2 ;  /* 0x0000000200047306 */ /* 0x0040620000101400 */
[----:B------:R-:W-:Y:S05]  /*ceb0*/  BRA `(.L_x_25304) ;  /* 0x0000000c008c7947 */ /* 0x000fea0003800000 */
.L_x_25302:
[----:B------:R-:W2:Y:S01]  /*cec0*/  LDG.E.U8 R2, desc[UR36][R2.64] ;  /* 0x0000002402027981 */ /* 0x000ea2000c1e1100 */
[----:B------:R-:W-:Y:S01]  /*ced0*/  IMAD.MOV.U32 R5, RZ, RZ, RZ ;  /* 0x000000ffff057224 */ /* 0x000fe200078e00ff */
[----:B--2---:R-:W-:Y:S01]  /*cee0*/  I2FP.F32.U32 R4, R2 ;  /* 0x0000000200047245 */ /* 0x004fe20000201000 */
[----:B------:R-:W-:Y:S06]  /*cef0*/  BRA `(.L_x_25304) ;  /* 0x0000000c007c7947 */ /* 0x000fec0003800000 */
.L_x_25301:
[----:B------:R-:W-:-:S13]  /*cf00*/  ISETP.NE.AND P0, PT, R4, 0x2, PT ;  /* 0x000000020400780c */ /* 0x000fda0003f05270 */
[----:B------:R-:W-:Y:S05]  /*cf10*/  @!P0 BRA `(.L_x_25305) ;  /* 0x0000000000308947 */ /* 0x000fea0003800000 */
[----:B------:R-:W-:-:S13]  /*cf20*/  ISETP.NE.AND P0, PT, R4, 0x3, PT ;  /* 0x000000030400780c */ /* 0x000fda0003f05270 */
[----:B------:R-:W-:Y:S05]  /*cf30*/  @!P0 BRA `(.L_x_25306) ;  /* 0x0000000000188947 */ /* 0x000fea0003800000 */
[----:B------:R-:W-:-:S13]  /*cf40*/  ISETP.NE.AND P0, PT, R4, 0x4, PT ;  /* 0x000000040400780c */ /* 0x000fda0003f05270 */
[----:B------:R-:W-:Y:S05]  /*cf50*/  @P0 BRA `(.L_x_25303) ;  /* 0x0000000c00000947 */ /* 0x000fea0003800000 */
[----:B------:R-:W2:Y:S01]  /*cf60*/  LDG.E.64 R2, desc[UR36][R2.64] ;  /* 0x0000002402027981 */ /* 0x000ea2000c1e1b00 */
[----:B------:R-:W-:Y:S01]  /*cf70*/  HFMA2.MMA R5, -RZ, RZ, 0, 0 ;  /* 0x00000000ff057435 */ /* 0x000fe200000001ff */
[----:B--2---:R4:W0:Y:S01]  /*cf80*/  I2F.S64 R4, R2 ;  /* 0x0000000200047312 */ /* 0x0048220000301400 */
[----:B------:R-:W-:Y:S09]  /*cf90*/  BRA `(.L_x_25304) ;  /* 0x0000000c00547947 */ /* 0x000ff20003800000 */
.L_x_25306:
[----:B------:R-:W2:Y:S01]  /*cfa0*/  LDG.E R2, desc[UR36][R2.64] ;  /* 0x0000002402027981 */ /* 0x000ea2000c1e1900 */
[----:B------:R-:W-:Y:S01]  /*cfb0*/  IMAD.MOV.U32 R5, RZ, RZ, RZ ;  /* 0x000000ffff057224 */ /* 0x000fe200078e00ff */
[----:B--2---:R-:W-:Y:S01]  /*cfc0*/  I2FP.F32.S32 R4, R2 ;  /* 0x0000000200047245 */ /* 0x004fe20000201400 */
[----:B------:R-:W-:Y:S06]  /*cfd0*/  BRA `(.L_x_25304) ;  /* 0x0000000c00447947 */ /* 0x000fec0003800000 */
.L_x_25305:
[----:B------:R-:W2:Y:S01]  /*cfe0*/  LDG.E.U16 R2, desc[UR36][R2.64] ;  /* 0x0000002402027981 */ /* 0x000ea2000c1e1500 */
[----:B------:R-:W-:Y:S01]  /*cff0*/  MOV R5, RZ ;  /* 0x000000ff00057202 */ /* 0x000fe20000000f00 */
[----:B--2---:R2:W3:Y:S01]  /*d000*/  I2F.S16 R4, R2 ;  /* 0x0000000200047306 */ /* 0x0044e20000101400 */
[----:B------:R-:W-:Y:S05]  /*d010*/  BRA `(.L_x_25304) ;  /* 0x0000000c00347947 */ /* 0x000fea0003800000 */
.L_x_25300:
        /* <DEDUP_REMOVED lines=9> */
.L_x_25308:
[----:B------:R-:W2:Y:S01]  /*d0b0*/  LDG.E.U16 R2, desc[UR36][R2.64] ;  /* 0x0000002402027981 */ /* 0x000ea2000c1e1500 */
[----:B------:R-:W-:Y:S01]  /*d0c0*/  HFMA2.MMA R5, -RZ, RZ, 0, 0 ;  /* 0x00000000ff057435 */ /* 0x000fe200000001ff */
[----:B--2---:R-:W-:Y:S01]  /*d0d0*/  HADD2.F32 R4, -RZ, R2.H0_H0 ;  /* 0x20000002ff047230 */ /* 0x004fe20000004100 */
[----:B------:R-:W-:Y:S09]  /*d0e0*/  BRA `(.L_x_25304) ;  /* 0x0000000c00007947 */ /* 0x000ff20003800000 */
.L_x_25307:
        /* <DEDUP_REMOVED lines=8> */
.L_x_25310:
[----:B------:R-:W2:Y:S02]  /*d170*/  LDG.E R2, desc[UR36][R2.64] ;  /* 0x0000002402027981 */ /* 0x000ea4000c1e1900 */
[--C-:B--2---:R-:W-:Y:S02]  /*d180*/  HADD2.F32 R5, -RZ, R2.reuse.H1_H1 ;  /* 0x30000002ff057230 */ /* 0x104fe40000004100 */
[----:B------:R-:W-:Y:S01]  /*d190*/  HADD2.F32 R4, -RZ, R2.H0_H0 ;  /* 0x20000002ff047230 */ /* 0x000fe20000004100 */
[----:B------:R-:W-:Y:S06]  /*d1a0*/  BRA `(.L_x_25304) ;  /* 0x0000000800d07947 */ /* 0x000fec0003800000 */
.L_x_25309:
        /* <DEDUP_REMOVED lines=8> */
.L_x_25299:
        /* <DEDUP_REMOVED lines=9> */
[----:B------:R-:W-:Y:S02]  /*d2c0*/  MOV R5, RZ ;  /* 0x000000ff00057202 */ /* 0x000fe40000000f00 */
[----:B--2---:R-:W-:-:S04]  /*d2d0*/  ISETP.NE.AND P0, PT, R2, RZ, PT ;  /* 0x000000ff0200720c */ /* 0x004fc80003f05270 */
[----:B------:R-:W-:Y:S01]  /*d2e0*/  FSEL R4, RZ, 1, !P0 ;  /* 0x3f800000ff047808 */ /* 0x000fe20004000000 */
[----:B------:R-:W-:Y:S08]  /*d2f0*/  BRA `(.L_x_25304) ;  /* 0x00000008007c7947 */ /* 0x000ff00003800000 */
.L_x_25313:
        /* <DEDUP_REMOVED lines=10> */
.L_x_25312:
        /* <DEDUP_REMOVED lines=11> */
[C---:B------:R-:W-:Y:S01]  /*d450*/  IADD3 R6, R0.reuse, 0x1000000, RZ ;  /* 0x0100000000067810 */ /* 0x040fe20007ffe0ff */
[----:B------:R-:W-:-:S03]  /*d460*/  VIADD R2, R0, 0xffffffff ;  /* 0xffffffff00027836 */ /* 0x000fc60000000000 */
        /* <DEDUP_REMOVED lines=10> */
[----:B------:R-:W-:Y:S02]  /*d510*/  LOP3.LUT R3, R5, R2, RZ, 0x30, !PT ;  /* 0x0000000205037212 */ /* 0x000fe400078e30ff */
[----:B------:R-:W-:Y:S02]  /*d520*/  MOV R5, RZ ;  /* 0x000000ff00057202 */ /* 0x000fe40000000f00 */
[----:B------:R-:W-:Y:S01]  /*d530*/  LOP3.LUT R4, R3, 0x80000000, R4, 0xf8, !PT ;  /* 0x8000000003047812 */ /* 0x000fe200078ef804 */
[----:B------:R-:W-:Y:S06]  /*d540*/  BRA `(.L_x_25304) ;  /* 0x0000000400e87947 */ /* 0x000fec0003800000 */
.L_x_25315:
[----:B------:R-:W2:Y:S01]  /*d550*/  LDG.E.U8 R2, desc[UR36][R2.64] ;  /* 0x0000002402027981 */ /* 0x000ea2000c1e1100 */
[----:B------:R-:W-:Y:S02]  /*d560*/  IMAD.MOV.U32 R5, RZ, RZ, RZ ;  /* 0x000000ffff057224 */ /* 0x000fe400078e00ff */
[C---:B--2---:R-:W-:Y:S01]  /*d570*/  IMAD.SHL.U32 R0, R2.reuse, 0x2000000, RZ ;  /* 0x0200000002007824 */ /* 0x044fe200078e00ff */
[----:B------:R-:W-:-:S04]  /*d580*/  SHF.L.U32 R7, R2, 0x18, RZ ;  /* 0x0000001802077819 */ /* 0x000fc800000006ff */
        /* <DEDUP_REMOVED lines=10> */
.L_x_25314:
[----:B------:R-:W2:Y:S01]  /*d630*/  LDG.E.U16 R2, desc[UR36][R2.64] ;  /* 0x0000002402027981 */ /* 0x000ea2000c1e1500 */
[----:B------:R-:W-:Y:S01]  /*d640*/  HFMA2.MMA R5, -RZ, RZ, 0, 0 ;  /* 0x00000000ff057435 */ /* 0x000fe200000001ff */
[----:B--2---:R-:W-:Y:S01]  /*d650*/  IMAD.U32 R4, R2, 0x10000, RZ ;  /* 0x0001000002047824 */ /* 0x004fe200078e00ff */
[----:B------:R-:W-:Y:S09]  /*d660*/  BRA `(.L_x_25304) ;  /* 0x0000000400a07947 */ /* 0x000ff20003800000 */
.L_x_25311:
        /* <DEDUP_REMOVED lines=9> */
[----:B------:R-:W-:Y:S02]  /*d700*/  MOV R5, RZ ;  /* 0x000000ff00057202 */ /* 0x000fe40000000f00 */
[----:B--2---:R-:W-:Y:S01]  /*d710*/  I2FP.F32.U32 R4, R2 ;  /* 0x0000000200047245 */ /* 0x004fe20000201000 */
[----:B------:R-:W-:Y:S06]  /*d720*/  BRA `(.L_x_25304) ;  /* 0x0000000400707947 */ /* 0x000fec0003800000 */
.L_x_25318:
        /* <DEDUP_REMOVED lines=20> */
.L_x_25320:
[----:B------:R-:W-:Y:S05]  /*d870*/  BSYNC B0 ;  /* 0x0000000000007941 */ /* 0x000fea0003800000 */
.L_x_25319:
[----:B------:R-:W-:Y:S02]  /*d880*/  LEA R3, R0, 0x3b800000, 0x17 ;  /* 0x3b80000000037811 */ /* 0x000fe400078eb8ff */
[----:B------:R-:W-:-:S04]  /*d890*/  SHF.L.U32 R2, R2, 0x14, RZ ;  /* 0x0000001402027819 */ /* 0x000fc800000006ff */
[----:B------:R-:W-:Y:S01]  /*d8a0*/  LOP3.LUT R4, R3, R2, R4, 0xfe, !PT ;  /* 0x0000000203047212 */ /* 0x000fe200078efe04 */
[----:B------:R-:W-:Y:S06]  /*d8b0*/  BRA `(.L_x_25304) ;  /* 0x00000004000c7947 */ /* 0x000fec0003800000 */
.L_x_25317:
        /* <DEDUP_REMOVED lines=20> */
.L_x_25322:
[----:B------:R-:W-:Y:S05]  /*da00*/  BSYNC B0 ;  /* 0x0000000000007941 */ /* 0x000fea0003800000 */
.L_x_25321:
[----:B------:R-:W-:Y:S02]  /*da10*/  LEA R3, R0, 0x37800000, 0x17 ;  /* 0x3780000000037811 */ /* 0x000fe400078eb8ff */
[----:B------:R-:W-:-:S04]  /*da20*/  SHF.L.U32 R2, R2, 0x15, RZ ;  /* 0x0000001502027819 */ /* 0x000fc800000006ff */
[----:B------:R-:W-:Y:S01]  /*da30*/  LOP3.LUT R4, R3, R2, R4, 0xfe, !PT ;  /* 0x0000000203047212 */ /* 0x000fe200078efe04 */
[----:B------:R-:W-:Y:S06]  /*da40*/  BRA `(.L_x_25304) ;  /* 0x0000000000a87947 */ /* 0x000fec0003800000 */
.L_x_25316:
        /* <DEDUP_REMOVED lines=14> */
.L_x_25326:
[----:B------:R-:W-:Y:S05]  /*db30*/  BSYNC B0 ;  /* 0x0000000000007941 */ /* 0x000fea0003800000 */
.L_x_25325:
[----:B------:R-:W-:Y:S01]  /*db40*/  HFMA2.MMA R5, -RZ, RZ, 0, 0 ;  /* 0x00000000ff057435 */ /* 0x000fe200000001ff */
[----:B------:R-:W-:Y:S10]  /*db50*/  BRA `(.L_x_25304) ;  /* 0x0000000000647947 */ /* 0x000ff40003800000 */
.L_x_25303:
        /* <DEDUP_REMOVED lines=10> */
[----:B------:R-:W-:Y:S01]  /*dc00*/  IMAD.U32 R10, RZ, RZ, UR6 ;  /* 0x00000006ff0a7e24 */ /* 0x000fe2000f8e00ff */
[----:B------:R-:W-:Y:S01]  /*dc10*/  MOV R11, UR7 ;  /* 0x00000007000b7c02 */ /* 0x000fe20008000f00 */
[----:B------:R-:W-:-:S02]  /*dc20*/  IMAD.MOV.U32 R8, RZ, RZ, 0x4e ;  /* 0x0000004eff087424 */ /* 0x000fc400078e00ff */
[----:B0-----:R-:W-:-:S07]  /*dc30*/  IMAD.MOV.U32 R13, RZ, RZ, RZ ;  /* 0x000000ffff0d7224 */ /* 0x001fce00078e00ff */
[----:B------:R-:W-:-:S07]  /*dc40*/  LEPC R20, `(.L_x_25327) ;  /* 0x000000001014794e */ /* 0x000fce0000000000 */
[----:B-1----:R-:W-:Y:S05]  /*dc50*/  CALL.ABS.NOINC R2 ;  /* 0x0000000002007343 */ /* 0x002fea0003c00000 */
.L_x_25327:
[----:B------:R-:W-:Y:S01]  /*dc60*/  CS2R R4, SRZ ;  /* 0x0000000000047805 */ /* 0x000fe2000001ff00 */
[----:B------:R-:W-:Y:S06]  /*dc70*/  BRA `(.L_x_25304) ;  /* 0x00000000001c7947 */ /* 0x000fec0003800000 */
.L_x_25324:
[----:B------:R-:W2:Y:S01]  /*dc80*/  LDG.E.64 R2, desc[UR36][R2.64] ;  /* 0x0000002402027981 */ /* 0x000ea2000c1e1b00 */
[----:B------:R-:W-:Y:S01]  /*dc90*/  MOV R5, RZ ;  /* 0x000000ff00057202 */ /* 0x000fe20000000f00 */
[----:B--2---:R0:W1:Y:S01]  /*dca0*/  I2F.U64 R4, R2 ;  /* 0x0000000200047312 */ /* 0x0040620000301000 */
[----:B------:R-:W-:Y:S05]  /*dcb0*/  BRA `(.L_x_25304) ;  /* 0x00000000000c7947 */ /* 0x000fea0003800000 */
.L_x_25323:
[----:B------:R-:W2:Y:S01]  /*dcc0*/  LDG.E R2, desc[UR36][R2.64] ;  /* 0x0000002402027981 */ /* 0x000ea2000c1e1900 */
[----:B------:R-:W-:Y:S01]  /*dcd0*/  IMAD.MOV.U32 R5, RZ, RZ, RZ ;  /* 0x000000ffff057224 */ /* 0x000fe200078e00ff */
[----:B--2---:R-:W-:-:S07]  /*dce0*/  I2FP.F32.U32 R4, R2 ;  /* 0x0000000200047245 */ /* 0x004fce0000201000 */
.L_x_25304:
[----:B------:R-:W-:Y:S05]  /*dcf0*/  BSYNC B7 ;  /* 0x0000000000077941 */ /* 0x000fea0003800000 */
.L_x_25298:
        /* <DEDUP_REMOVED lines=24> */
[----:B------:R-:W-:Y:S01]  /*de80*/  FCHK P0, R2, R13 ;  /* 0x0000000d02007302 */ /* 0x000fe20000000000 */
[----:B------:R-:W-:Y:S02]  /*de90*/  IMAD.MOV.U32 R8, RZ, RZ, 0x3d39bf78 ;  /* 0x3d39bf78ff087424 */ /* 0x000fe400078e00ff */
[----:B------:R-:W-:Y:S01]  /*dea0*/  FMUL.FTZ R3, R0, R3 ;  /* 0x0000000300037220 */ /* 0x000fe20000410000 */
[----:B------:R-:W-:Y:S03]  /*deb0*/  BSSY B1, `(.L_x_25334) ;  /* 0x0000022000017945 */ /* 0x000fe60003800000 */
[----:B------:R-:W-:-:S04]  /*dec0*/  FFMA.FTZ R9, R2, R2, R3 ;  /* 0x0000000202097223 */ /* 0x000fc80000010003 */
[C---:B------:R-:W-:Y:S01]  /*ded0*/  FADD.FTZ.RZ R0, R9.reuse, 1 ;  /* 0x3f80000009007421 */ /* 0x040fe2000001c000 */
[----:B------:R-:W-:-:S04]  /*dee0*/  ISETP.GE.U32.AND P1, PT, R9, 0x7f800000, PT ;  /* 0x7f8000000900780c */ /* 0x000fc80003f26070 */
[----:B------:R-:W-:-:S04]  /*def0*/  IADD3 R0, R0, -0x3f400000, RZ ;  /* 0xc0c0000000007810 */ /* 0x000fc80007ffe0ff */
[----:B------:R-:W-:-:S04]  /*df00*/  LOP3.LUT R0, R0, 0xff800000, RZ, 0xc0, !PT ;  /* 0xff80000000007812 */ /* 0x000fc800078ec0ff */
[----:B------:R-:W-:Y:S02]  /*df10*/  IADD3 R6, -R0, 0x40800000, RZ ;  /* 0x4080000000067810 */ /* 0x000fe40007ffe1ff */
[-C--:B------:R-:W-:Y:S02]  /*df20*/  IADD3 R3, R9, -R0.reuse, RZ ;  /* 0x8000000009037210 */ /* 0x080fe40007ffe0ff */
[----:B------:R-:W-:Y:S01]  /*df30*/  I2FP.F32.S32 R0, R0 ;  /* 0x0000000000007245 */ /* 0x000fe20000201400 */
[----:B------:R-:W-:-:S04]  /*df40*/  FFMA.FTZ R6, R6, R7, -1 ;  /* 0xbf80000006067423 */ /* 0x000fc80000010007 */
[----:B------:R-:W-:Y:S01]  /*df50*/  FADD.FTZ R3, R3, R6 ;  /* 0x0000000603037221 */ /* 0x000fe20000010000 */
[----:B------:R-:W-:-:S03]  /*df60*/  FMUL.FTZ R0, R0, 1.1920928955078125e-07 ;  /* 0x3400000000007820 */ /* 0x000fc60000410000 */
        /* <DEDUP_REMOVED lines=19> */
[----:B------:R-:W-:-:S05]  /*e0a0*/  @P1 MOV R0, 0x7f800000 ;  /* 0x7f80000000001802 */ /* 0x000fca0000000f00 */
[----:B------:R-:W-:-:S05]  /*e0b0*/  @P1 FFMA.FTZ R14, R9, R0, +INF ;  /* 0x7f800000090e1423 */ /* 0x000fca0000010000 */
[----:B------:R-:W-:-:S07]  /*e0c0*/  FSEL R14, R14, -RZ, P2 ;  /* 0x800000ff0e0e7208 */ /* 0x000fce0001000000 */
.L_x_25335:
[----:B------:R-:W-:Y:S05]  /*e0d0*/  BSYNC B1 ;  /* 0x0000000000017941 */ /* 0x000fea0003800000 */
.L_x_25334:
[----:B------:R-:W-:Y:S01]  /*e0e0*/  BSSY B3, `(.L_x_25336) ;  /* 0x0000005000037945 */ /* 0x000fe20003800000 */
[----:B------:R-:W-:-:S03]  /*e0f0*/  FFMA R0, R7, R8, R6 ;  /* 0x0000000807007223 */ /* 0x000fc60000000006 */
[----:B------:R-:W-:Y:S05]  /*e100*/  @!P0 BRA `(.L_x_25337) ;  /* 0x0000000000088947 */ /* 0x000fea0003800000 */
[----:B------:R-:W-:-:S07]  /*e110*/  MOV R6, 0xe130 ;  /* 0x0000e13000067802 */ /* 0x000fce0000000f00 */
[----:B------:R-:W-:Y:S05]  /*e120*/  CALL.REL.NOINC `($__internal_63_$__cuda_sm3x_div_rn_ftz_f32_slowpath) ;  /* 0x00000090009c7944 */ /* 0x000fea0003c00000 */
.L_x_25337:
[----:B------:R-:W-:Y:S05]  /*e130*/  BSYNC B3 ;  /* 0x0000000000037941 */ /* 0x000fea0003800000 */
.L_x_25336:
        /* <DEDUP_REMOVED lines=18> */
.L_x_25339:
[----:B------:R-:W-:Y:S01]  /*e260*/  ISETP.GE.AND P0, PT, R4, RZ, PT ;  /* 0x000000ff0400720c */ /* 0x000fe20003f06270 */
[----:B------:R-:W-:-:S12]  /*e270*/  IMAD.MOV.U32 R3, RZ, RZ, 0x3fd774eb ;  /* 0x3fd774ebff037424 */ /* 0x000fd800078e00ff */
[----:B------:R-:W-:-:S04]  /*e280*/  @P0 FFMA.FTZ R0, R3, 0.93318945169448852539, -R0 ;  /* 0x3f6ee58103000823 */ /* 0x000fc80000010800 */
[----:B------:R-:W-:-:S07]  /*e290*/  @!P0 FFMA.FTZ R0, R3, 0.93318945169448852539, R0 ;  /* 0x3f6ee58103008823 */ /* 0x000fce0000010000 */
.L_x_25340:
[----:B------:R-:W-:Y:S05]  /*e2a0*/  BSYNC B1 ;  /* 0x0000000000017941 */ /* 0x000fea0003800000 */
.L_x_25338:
[----:B------:R-:W-:Y:S01]  /*e2b0*/  FSETP.NEU.FTZ.AND P0, PT, |R4|, |R5|, PT ;  /* 0x400000050400720b */ /* 0x000fe20003f1d200 */
[----:B------:R-:W-:Y:S01]  /*e2c0*/  FMUL.FTZ R14, R14, 0.5 ;  /* 0x3f0000000e0e7820 */ /* 0x000fe20000410000 */
[----:B------:R-:W-:Y:S02]  /*e2d0*/  FSETP.NEU.FTZ.AND P1, PT, R13, RZ, PT ;  /* 0x000000ff0d00720b */ /* 0x000fe40003f3d000 */
[----:B------:R-:W-:Y:S02]  /*e2e0*/  ISETP.GE.AND P2, PT, R4, RZ, PT ;  /* 0x000000ff0400720c */ /* 0x000fe40003f46270 */
[----:B------:R-:W-:-:S07]  /*e2f0*/  MOV R2, 0x4016cbe4 ;  /* 0x4016cbe400027802 */ /* 0x000fce0000000f00 */
[----:B------:R-:W-:Y:S01]  /*e300*/  @!P0 FSEL R0, R2, 0.78539818525314331055, !P2 ;  /* 0x3f490fdb02008808 */ /* 0x000fe20005000000 */
[----:B------:R-:W-:Y:S01]  /*e310*/  FADD.FTZ R2, |R5|, |R4| ;  /* 0x4000000405027221 */ /* 0x000fe20000010200 */
[----:B------:R-:W-:-:S04]  /*e320*/  @!P1 FSEL R0, RZ, 3.1415927410125732422, P2 ;  /* 0x40490fdbff009808 */ /* 0x000fc80001000000 */
[----:B------:R-:W-:Y:S02]  /*e330*/  FSETP.GTU.FTZ.AND P0, PT, |R2|, +INF , PT ;  /* 0x7f8000000200780b */ /* 0x000fe40003f1c200 */
[----:B------:R-:W-:-:S04]  /*e340*/  LOP3.LUT R5, R0, 0x80000000, R5, 0xb8, !PT ;  /* 0x8000000000057812 */ /* 0x000fc800078eb805 */
[----:B------:R-:W-:Y:S01]  /*e350*/  FSEL R2, R2, R5, P0 ;  /* 0x0000000502027208 */ /* 0x000fe20000000000 */
[----:B------:R-:W-:Y:S06]  /*e360*/  BRA `(.L_x_25341) ;  /* 0x0000002000507947 */ /* 0x000fec0003800000 */
.L_x_25333:
        /* <DEDUP_REMOVED lines=15> */
.L_x_25344:
[----:B------:R-:W-:Y:S05]  /*e460*/  BSYNC B3 ;  /* 0x0000000000037941 */ /* 0x000fea0003800000 */
.L_x_25343:
        /* <DEDUP_REMOVED lines=18> */
.L_x_25346:
[----:B------:R-:W-:Y:S01]  /*e590*/  ISETP.GE.AND P0, PT, R4, RZ, PT ;  /* 0x000000ff0400720c */ /* 0x000fe20003f06270 */
[----:B------:R-:W-:-:S12]  /*e5a0*/  IMAD.MOV.U32 R3, RZ, RZ, 0x3fd774eb ;  /* 0x3fd774ebff037424 */ /* 0x000fd800078e00ff */
[----:B------:R-:W-:-:S04]  /*e5b0*/  @P0 FFMA.FTZ R0, R3, 0.93318945169448852539, -R0 ;  /* 0x3f6ee58103000823 */ /* 0x000fc80000010800 */
[----:B------:R-:W-:-:S07]  /*e5c0*/  @!P0 FFMA.FTZ R0, R3, 0.93318945169448852539, R0 ;  /* 0x3f6ee58103008823 */ /* 0x000fce0000010000 */
.L_x_25347:
[----:B------:R-:W-:Y:S05]  /*e5d0*/  BSYNC B1 ;  /* 0x0000000000017941 */ /* 0x000fea0003800000 */
.L_x_25345:
[C---:B------:R-:W-:Y:S01]  /*e5e0*/  FSETP.NEU.FTZ.AND P1, PT, |R4|.reuse, |R5|, PT ;  /* 0x400000050400720b */ /* 0x040fe20003f3d200 */
[----:B------:R-:W0:Y:S01]  /*e5f0*/  MUFU.LG2 R14, R15 ;  /* 0x0000000f000e7308 */ /* 0x000e220000000c00 */
[----:B------:R-:W-:Y:S01]  /*e600*/  FSETP.NEU.FTZ.AND P2, PT, R13, RZ, PT ;  /* 0x000000ff0d00720b */ /* 0x000fe20003f5d000 */
[----:B------:R-:W-:Y:S01]  /*e610*/  FADD.FTZ R3, |R5|, |R4| ;  /* 0x4000000405037221 */ /* 0x000fe20000010200 */
[----:B------:R-:W-:Y:S02]  /*e620*/  ISETP.GE.AND P0, PT, R4, RZ, PT ;  /* 0x000000ff0400720c */ /* 0x000fe40003f06270 */
[----:B------:R-:W-:-:S07]  /*e630*/  MOV R2, 0x4016cbe4 ;  /* 0x4016cbe400027802 */ /* 0x000fce0000000f00 */
[----:B------:R-:W-:Y:S02]  /*e640*/  @!P1 FSEL R0, R2, 0.78539818525314331055, !P0 ;  /* 0x3f490fdb02009808 */ /* 0x000fe40004000000 */
[----:B------:R-:W-:Y:S02]  /*e650*/  @!P2 FSEL R0, RZ, 3.1415927410125732422, P0 ;  /* 0x40490fdbff00a808 */ /* 0x000fe40000000000 */
[----:B------:R-:W-:Y:S01]  /*e660*/  FSETP.GTU.FTZ.AND P0, PT, |R3|, +INF , PT ;  /* 0x7f8000000300780b */ /* 0x000fe20003f1c200 */
[----:B0-----:R-:W-:Y:S01]  /*e670*/  FMUL.FTZ.D2 R14, R14, 0.69314718246459960938 ;  /* 0x3f3172180e0e7820 */ /* 0x001fe20000310000 */
[----:B------:R-:W-:-:S04]  /*e680*/  LOP3.LUT R0, R0, 0x80000000, R5, 0xb8, !PT ;  /* 0x8000000000007812 */ /* 0x000fc800078eb805 */
[----:B------:R-:W-:Y:S01]  /*e690*/  FSEL R2, R3, R0, P0 ;  /* 0x0000000003027208 */ /* 0x000fe20000000000 */
[----:B------:R-:W-:Y:S06]  /*e6a0*/  BRA `(.L_x_25341) ;  /* 0x0000001c00807947 */ /* 0x000fec0003800000 */
.L_x_25342:
        /* <DEDUP_REMOVED lines=25> */
.L_x_25349:
        /* <DEDUP_REMOVED lines=41> */
.L_x_25348:
[----:B------:R-:W-:Y:S01]  /*ead0*/  FADD.FTZ R8, R8, -1 ;  /* 0xbf80000008087421 */ /* 0x000fe20000010000 */
[----:B------:R-:W-:Y:S01]  /*eae0*/  IMAD.MOV.U32 R6, RZ, RZ, 0x3e800000 ;  /* 0x3e800000ff067424 */ /* 0x000fe200078e00ff */
        /* <DEDUP_REMOVED lines=17> */
[----:B------:R-:W-:-:S04]  /*ec00*/  ISETP.GE.U32.AND P1, PT, R23, 0x7f800000, PT ;  /* 0x7f8000001700780c */ /* 0x000fc80003f26070 */
        /* <DEDUP_REMOVED lines=31> */
.L_x_25351:
[----:B------:R-:W-:Y:S05]  /*ee00*/  BSYNC B1 ;  /* 0x0000000000017941 */ /* 0x000fea0003800000 */
.L_x_25350:
[----:B------:R-:W-:Y:S01]  /*ee10*/  BSSY B3, `(.L_x_25352) ;  /* 0x0000007000037945 */ /* 0x000fe20003800000 */
[----:B------:R-:W-:-:S03]  /*ee20*/  FFMA R6, R7, R9, R6 ;  /* 0x0000000907067223 */ /* 0x000fc60000000006 */
[----:B------:R-:W-:Y:S05]  /*ee30*/  @!P0 BRA `(.L_x_25353) ;  /* 0x0000000000108947 */ /* 0x000fea0003800000 */
[----:B------:R-:W-:Y:S01]  /*ee40*/  IMAD.MOV.U32 R2, RZ, RZ, R0 ;  /* 0x000000ffff027224 */ /* 0x000fe200078e0000 */
[----:B------:R-:W-:-:S07]  /*ee50*/  MOV R6, 0xee70 ;  /* 0x0000ee7000067802 */ /* 0x000fce0000000f00 */
[----:B------:R-:W-:Y:S05]  /*ee60*/  CALL.REL.NOINC `($__internal_63_$__cuda_sm3x_div_rn_ftz_f32_slowpath) ;  /* 0x00000084004c7944 */ /* 0x000fea0003c00000 */
[----:B------:R-:W-:-:S07]  /*ee70*/  MOV R6, R0 ;  /* 0x0000000000067202 */ /* 0x000fce0000000f00 */
.L_x_25353:
[----:B------:R-:W-:Y:S05]  /*ee80*/  BSYNC B3 ;  /* 0x0000000000037941 */ /* 0x000fea0003800000 */
.L_x_25352:
        /* <DEDUP_REMOVED lines=18> */
.L_x_25355:
[----:B------:R-:W-:Y:S01]  /*efb0*/  ISETP.GE.AND P0, PT, R4, RZ, PT ;  /* 0x000000ff0400720c */ /* 0x000fe20003f06270 */
[----:B------:R-:W-:-:S12]  /*efc0*/  IMAD.MOV.U32 R0, RZ, RZ, 0x3fd774eb ;  /* 0x3fd774ebff007424 */ /* 0x000fd800078e00ff */
[----:B------:R-:W-:-:S04]  /*efd0*/  @P0 FFMA.FTZ R3, R0, 0.93318945169448852539, -R3 ;  /* 0x3f6ee58100030823 */ /* 0x000fc80000010803 */
[----:B------:R-:W-:-:S07]  /*efe0*/  @!P0 FFMA.FTZ R3, R0, 0.93318945169448852539, R3 ;  /* 0x3f6ee58100038823 */ /* 0x000fce0000010003 */
.L_x_25356:
[----:B------:R-:W-:Y:S05]  /*eff0*/  BSYNC B1 ;  /* 0x0000000000017941 */ /* 0x000fea0003800000 */
.L_x_25354:
        /* <DEDUP_REMOVED lines=12> */
.L_x_25332:
        /* <DEDUP_REMOVED lines=11> */
.L_x_25358:
[----:B------:R-:W-:Y:S05]  /*f170*/  BSYNC B3 ;  /* 0x0000000000037941 */ /* 0x000fea0003800000 */
.L_x_25357:
        /* <DEDUP_REMOVED lines=18> */
.L_x_25360:
[----:B------:R-:W-:Y:S01]  /*f2a0*/  ISETP.GE.AND P0, PT, R4, RZ, PT ;  /* 0x000000ff0400720c */ /* 0x000fe20003f06270 */
[----:B------:R-:W-:-:S12]  /*f2b0*/  IMAD.MOV.U32 R3, RZ, RZ, 0x3fd774eb ;  /* 0x3fd774ebff037424 */ /* 0x000fd800078e00ff */
[----:B------:R-:W-:-:S04]  /*f2c0*/  @P0 FFMA.FTZ R0, R3, 0.93318945169448852539, -R0 ;  /* 0x3f6ee58103000823 */ /* 0x000fc80000010800 */
[----:B------:R-:W-:-:S07]  /*f2d0*/  @!P0 FFMA.FTZ R0, R3, 0.93318945169448852539, R0 ;  /* 0x3f6ee58103008823 */ /* 0x000fce0000010000 */
.L_x_25361:
[----:B------:R-:W-:Y:S05]  /*f2e0*/  BSYNC B1 ;  /* 0x0000000000017941 */ /* 0x000fea0003800000 */
.L_x_25359:
        /* <DEDUP_REMOVED lines=16> */
[----:B------:R-:W-:Y:S02]  /*f3f0*/  FSEL R3, R2, +INF , P0 ;  /* 0x7f80000002037808 */ /* 0x000fe40000000000 */
[----:B------:R-:W-:Y:S02]  /*f400*/  ISETP.GE.AND P0, PT, R4, RZ, PT ;  /* 0x000000ff0400720c */ /* 0x000fe40003f06270 */
[----:B------:R-:W-:Y:S02]  /*f410*/  MOV R2, 0x4016cbe4 ;  /* 0x4016cbe400027802 */ /* 0x000fe40000000f00 */
[----:B------:R-:W0:Y:S02]  /*f420*/  MUFU.LG2 R3, R3 ;  /* 0x0000000300037308 */ /* 0x000e240000000c00 */
[----:B------:R-:W-:Y:S02]  /*f430*/  @!P1 FSEL R0, R2, 0.78539818525314331055, !P0 ;  /* 0x3f490fdb02009808 */ /* 0x000fe40004000000 */
[----:B------:R-:W-:-:S02]  /*f440*/  @!P2 FSEL R0, RZ, 3.1415927410125732422, P0 ;  /* 0x40490fdbff00a808 */ /* 0x000fc40000000000 */
[----:B------:R-:W-:Y:S02]  /*f450*/  FSETP.GTU.FTZ.AND P0, PT, |R7|, +INF , PT ;  /* 0x7f8000000700780b */ /* 0x000fe40003f1c200 */
[----:B------:R-:W-:-:S04]  /*f460*/  LOP3.LUT R0, R0, 0x80000000, R5, 0xb8, !PT ;  /* 0x8000000000007812 */ /* 0x000fc800078eb805 */
[----:B------:R-:W-:Y:S01]  /*f470*/  FSEL R2, R7, R0, P0 ;  /* 0x0000000007027208 */ /* 0x000fe20000000000 */
[----:B0-----:R-:W-:Y:S01]  /*f480*/  FMUL.FTZ R14, R3, 0.69314718246459960938 ;  /* 0x3f317218030e7820 */ /* 0x001fe20000410000 */
[----:B------:R-:W-:Y:S06]  /*f490*/  BRA `(.L_x_25341) ;  /* 0x0000001000047947 */ /* 0x000fec0003800000 */
.L_x_25331:
[----:B------:R-:W-:-:S13]  /*f4a0*/  FSETP.GEU.FTZ.AND P0, PT, R2, 9.999999682655225389e-20, PT ;  /* 0x1fec1e4a0200780b */ /* 0x000fda0003f1e000 */
[----:B------:R-:W-:Y:S05]  /*f4b0*/  @!P0 BRA `(.L_x_25362) ;  /* 0x0000000400388947 */ /* 0x000fea0003800000 */
[----:B------:R-:W-:Y:S01]  /*f4c0*/  FMUL.FTZ R9, R2, R2 ;  /* 0x0000000202097220 */ /* 0x000fe20000410000 */
[----:B------:R-:W-:Y:S01]  /*f4d0*/  HFMA2.MMA R7, -RZ, RZ, 1.625, 0 ;  /* 0x3e800000ff077435 */ /* 0x000fe200000001ff */
[----:B------:R-:W-:Y:S01]  /*f4e0*/  IMAD.MOV.U32 R8, RZ, RZ, 0x3f800000 ;  /* 0x3f800000ff087424 */ /* 0x000fe200078e00ff */
[----:B------:R0:W1:Y:S01]  /*f4f0*/  FCHK P0, R2, 1 ;  /* 0x3f80000002007902 */ /* 0x0000620000000000 */
[C---:B------:R-:W-:Y:S01]  /*f500*/  FADD.FTZ.RZ R0, R9.reuse, 1 ;  /* 0x3f80000009007421 */ /* 0x040fe2000001c000 */
[----:B------:R-:W-:Y:S01]  /*f510*/  ISETP.GE.U32.AND P1, PT, R9, 0x7f800000, PT ;  /* 0x7f8000000900780c */ /* 0x000fe20003f26070 */
[----:B------:R-:W-:Y:S01]  /*f520*/  FFMA R11, R8, -1, R8 ;  /* 0xbf800000080b7823 */ /* 0x000fe20000000008 */
[----:B------:R-:W-:Y:S01]  /*f530*/  BSSY B1, `(.L_x_25363) ;  /* 0x000001e000017945 */ /* 0x000fe20003800000 */
        /* <DEDUP_REMOVED lines=26> */
[----:B------:R-:W-:-:S05]  /*f6e0*/  @P1 MOV R0, 0x7f800000 ;  /* 0x7f80000000001802 */ /* 0x000fca0000000f00 */
[----:B------:R-:W-:-:S05]  /*f6f0*/  @P1 FFMA.FTZ R14, R9, R0, +INF ;  /* 0x7f800000090e1423 */ /* 0x000fca0000010000 */
[----:B------:R-:W-:-:S07]  /*f700*/  FSEL R14, R14, -RZ, P2 ;  /* 0x800000ff0e0e7208 */ /* 0x000fce0001000000 */
.L_x_25364:
[----:B------:R-:W-:Y:S05]  /*f710*/  BSYNC B1 ;  /* 0x0000000000017941 */ /* 0x000fea0003800000 */
.L_x_25363:
[----:B------:R-:W-:Y:S01]  /*f720*/  BSSY B3, `(.L_x_25365) ;  /* 0x0000006000037945 */ /* 0x000fe20003800000 */
[----:B------:R-:W-:-:S03]  /*f730*/  FFMA R0, R3, R8, R6 ;  /* 0x0000000803007223 */ /* 0x000fc60000000006 */
[----:B------:R-:W-:Y:S05]  /*f740*/  @!P0 BRA `(.L_x_25366) ;  /* 0x00000000000c8947 */ /* 0x000fea0003800000 */
[----:B------:R-:W-:Y:S01]  /*f750*/  IMAD.MOV.U32 R13, RZ, RZ, 0x3f800000 ;  /* 0x3f800000ff0d7424 */ /* 0x000fe200078e00ff */
[----:B------:R-:W-:-:S07]  /*f760*/  MOV R6, 0xf780 ;  /* 0x0000f78000067802 */ /* 0x000fce0000000f00 */
[----:B------:R-:W-:Y:S05]  /*f770*/  CALL.REL.NOINC `($__internal_63_$__cuda_sm3x_div_rn_ftz_f32_slowpath) ;  /* 0x0000007c00087944 */ /* 0x000fea0003c00000 */
.L_x_25366:
[----:B------:R-:W-:Y:S05]  /*f780*/  BSYNC B3 ;  /* 0x0000000000037941 */ /* 0x000fea0003800000 */
.L_x_25365:
        /* <DEDUP_REMOVED lines=18> */
.L_x_25368:
[----:B------:R-:W-:Y:S02]  /*f8b0*/  ISETP.GE.AND P0, PT, R4, RZ, PT ;  /* 0x000000ff0400720c */ /* 0x000fe40003f06270 */
[----:B------:R-:W-:-:S11]  /*f8c0*/  MOV R3, 0x3fd774eb ;  /* 0x3fd774eb00037802 */ /* 0x000fd60000000f00 */
[----:B------:R-:W-:-:S04]  /*f8d0*/  @P0 FFMA.FTZ R0, R3, 0.93318945169448852539, -R0 ;  /* 0x3f6ee58103000823 */ /* 0x000fc80000010800 */
[----:B------:R-:W-:-:S07]  /*f8e0*/  @!P0 FFMA.FTZ R0, R3, 0.93318945169448852539, R0 ;  /* 0x3f6ee58103008823 */ /* 0x000fce0000010000 */
.L_x_25369:
[----:B------:R-:W-:Y:S05]  /*f8f0*/  BSYNC B1 ;  /* 0x0000000000017941 */ /* 0x000fea0003800000 */
.L_x_25367:
[C---:B------:R-:W-:Y:S01]  /*f900*/  FSETP.NEU.FTZ.AND P1, PT, |R4|.reuse, |R5|, PT ;  /* 0x400000050400720b */ /* 0x040fe20003f3d200 */
[----:B------:R-:W-:Y:S01]  /*f910*/  IMAD.MOV.U32 R2, RZ, RZ, 0x4016cbe4 ;  /* 0x4016cbe4ff027424 */ /* 0x000fe200078e00ff */
        /* <DEDUP_REMOVED lines=8> */
.L_x_25362:
[----:B------:R-:W-:Y:S01]  /*f9a0*/  MOV R3, 0x3f800000 ;  /* 0x3f80000000037802 */ /* 0x000fe20000000f00 */
[----:B------:R-:W0:Y:S01]  /*f9b0*/  FCHK P0, R2, 1 ;  /* 0x3f80000002007902 */ /* 0x000e220000000000 */
[----:B------:R-:W-:Y:S03]  /*f9c0*/  BSSY B3, `(.L_x_25370) ;  /* 0x000000a000037945 */ /* 0x000fe60003800000 */
        /* <DEDUP_REMOVED lines=9> */
.L_x_25371:
[----:B------:R-:W-:Y:S05]  /*fa60*/  BSYNC B3 ;  /* 0x0000000000037941 */ /* 0x000fea0003800000 */
.L_x_25370:
        /* <DEDUP_REMOVED lines=18> */
.L_x_25373:
[----:B------:R-:W-:Y:S02]  /*fb90*/  ISETP.GE.AND P0, PT, R4, RZ, PT ;  /* 0x000000ff0400720c */ /* 0x000fe40003f06270 */
[----:B------:R-:W-:-:S11]  /*fba0*/  MOV R3, 0x3fd774eb ;  /* 0x3fd774eb00037802 */ /* 0x000fd60000000f00 */
[----:B------:R-:W-:-:S04]  /*fbb0*/  @P0 FFMA.FTZ R0, R3, 0.93318945169448852539, -R0 ;  /* 0x3f6ee58103000823 */ /* 0x000fc80000010800 */
[----:B------:R-:W-:-:S07]  /*fbc0*/  @!P0 FFMA.FTZ R0, R3, 0.93318945169448852539, R0 ;  /* 0x3f6ee58103008823 */ /* 0x000fce0000010000 */
.L_x_25374:
[----:B------:R-:W-:Y:S05]  /*fbd0*/  BSYNC B1 ;  /* 0x0000000000017941 */ /* 0x000fea0003800000 */
.L_x_25372:
[C---:B------:R-:W-:Y:S01]  /*fbe0*/  FSETP.NEU.FTZ.AND P1, PT, |R4|.reuse, |R5|, PT ;  /* 0x400000050400720b */ /* 0x040fe20003f3d200 */
[----:B------:R-:W-:Y:S01]  /*fbf0*/  IMAD.MOV.U32 R3, RZ, RZ, 0x4016cbe4 ;  /* 0x4016cbe4ff037424 */ /* 0x000fe200078e00ff */
        /* <DEDUP_REMOVED lines=9> */
.L_x_25330:
        /* <DEDUP_REMOVED lines=21> */
[----:B------:R-:W-:Y:S02]  /*fde0*/  MOV R3, 0x3f800000 ;  /* 0x3f80000000037802 */ /* 0x000fe40000000f00 */
        /* <DEDUP_REMOVED lines=10> */
.L_x_25376:
[----:B------:R-:W-:Y:S05]  /*fe90*/  BSYNC B3 ;  /* 0x0000000000037941 */ /* 0x000fea0003800000 */
.L_x_25375:
        /* <DEDUP_REMOVED lines=18> */
.L_x_25378:
[----:B------:R-:W-:Y:S01]  /*ffc0*/  ISETP.GE.AND P0, PT, R4, RZ, PT ;  /* 0x000000ff0400720c */ /* 0x000fe20003f06270 */
[----:B------:R-:W-:-:S12]  /*ffd0*/  IMAD.MOV.U32 R3, RZ, RZ, 0x3fd774eb ;  /* 0x3fd774ebff037424 */ /* 0x000fd800078e00ff */
[----:B------:R-:W-:-:S04]  /*ffe0*/  @P0 FFMA.FTZ R0, R3, 0.93318945169448852539, -R0 ;  /* 0x3f6ee58103000823 */ /* 0x000fc80000010800 */
[----:B------:R-:W-:-:S07]  /*fff0*/  @!P0 FFMA.FTZ R0, R3, 0.93318945169448852539, R0 ;  /* 0x3f6ee58103008823 */ /* 0x000fce0000010000 */
.L_x_25379:
[----:B------:R-:W-:Y:S05]  /*10000*/  BSYNC B1 ;  /* 0x0000000000017941 */ /* 0x000fea0003800000 */
.L_x_25377:
[C---:B------:R-:W-:Y:S01]  /*10010*/  FSETP.NEU.FTZ.AND P1, PT, |R4|.reuse, |R5|, PT ;  /* 0x400000050400720b */ /* 0x040fe20003f3d200 */
[----:B------:R-:W-:Y:S01]  /*10020*/  FADD.FTZ R3, |R5|, |R4| ;  /* 0x4000000405037221 */ /* 0x000fe20000010200 */
[----:B------:R-:W-:Y:S02]  /*10030*/  FSETP.NEU.FTZ.AND P2, PT, R13, RZ, PT ;  /* 0x000000ff0d00720b */ /* 0x000fe40003f5d000 */
        /* <DEDUP_REMOVED lines=8> */
.L_x_25329:
[C---:B----4-:R-:W-:Y:S01]  /*100c0*/  FADD.FTZ R3, |R5|.reuse, -RZ ;  /* 0x800000ff05037221 */ /* 0x050fe20000010200 */
[----:B------:R-:W-:Y:S01]  /*100d0*/  FSETP.GT.FTZ.AND P3, PT, |R5|, |R4|, PT ;  /* 0x400000040500720b */ /* 0x000fe20003f74200 */
[----:B------:R-:W-:Y:S01]  /*100e0*/  BSSY B3, `(.L_x_25380) ;  /* 0x0000019000037945 */ /* 0x000fe20003800000 */
[----:B------:R-:W-:Y:S02]  /*100f0*/  FSETP.GEU.FTZ.AND P0, PT, |R4|, 1.084202172485504434e-19, PT ;  /* 0x200000000400780b */ /* 0x000fe40003f1e200 */
[----:B------:R-:W-:Y:S02]  /*10100*/  FSEL R13, R3, R14, P3 ;  /* 0x0000000e030d7208 */ /* 0x000fe40001800000 */
[----:B------:R-:W-:Y:S02]  /*10110*/  FSETP.GEU.FTZ.AND P1, PT, |R5|, 1.084202172485504434e-19, PT ;  /* 0x200000000500780b */ /* 0x000fe40003f3e200 */
[----:B--2---:R-:W0:Y:S01]  /*10120*/  MUFU.RCP R2, R13 ;  /* 0x0000000d00027308 */ /* 0x004e220000001000 */
        /* <DEDUP_REMOVED lines=16> */
[----:B------:R-:W-:Y:S01]  /*10230*/  IMAD.MOV.U32 R2, RZ, RZ, R0 ;  /* 0x000000ffff027224 */ /* 0x000fe200078e0000 */
[----:B------:R-:W-:-:S07]  /*10240*/  MOV R6, 0x10260 ;  /* 0x0001026000067802 */ /* 0x000fce0000000f00 */
[----:B------:R-:W-:Y:S05]  /*10250*/  CALL.REL.NOINC `($__internal_63_$__cuda_sm3x_div_rn_ftz_f32_slowpath) ;  /* 0x0000007000507944 */ /* 0x000fea0003c00000 */
[----:B------:R-:W-:-:S07]  /*10260*/  MOV R2, R0 ;  /* 0x0000000000027202 */ /* 0x000fce0000000f00 */
.L_x_25381:
[----:B------:R-:W-:Y:S05]  /*10270*/  BSYNC B3 ;  /* 0x0000000000037941 */ /* 0x000fea0003800000 */
.L_x_25380:
        /* <DEDUP_REMOVED lines=18> */
.L_x_25383:
[----:B------:R-:W-:Y:S01]  /*103a0*/  ISETP.GE.AND P0, PT, R4, RZ, PT ;  /* 0x000000ff0400720c */ /* 0x000fe20003f06270 */
[----:B------:R-:W-:-:S12]  /*103b0*/  IMAD.MOV.U32 R3, RZ, RZ, 0x3fd774eb ;  /* 0x3fd774ebff037424 */ /* 0x000fd800078e00ff */
[----:B------:R-:W-:-:S04]  /*103c0*/  @P0 FFMA.FTZ R2, R3, 0.93318945169448852539, -R2 ;  /* 0x3f6ee58103020823 */ /* 0x000fc80000010802 */
[----:B------:R-:W-:-:S07]  /*103d0*/  @!P0 FFMA.FTZ R2, R3, 0.93318945169448852539, R2 ;  /* 0x3f6ee58103028823 */ /* 0x000fce0000010002 */
.L_x_25384:
[----:B------:R-:W-:Y:S05]  /*103e0*/  BSYNC B1 ;  /* 0x0000000000017941 */ /* 0x000fea0003800000 */
.L_x_25382:
        /* <DEDUP_REMOVED lines=9> */
[----:B0-----:R-:W-:Y:S01]  /*10480*/  FMUL.FTZ R14, R15, 0.69314718246459960938 ;  /* 0x3f3172180f0e7820 */ /* 0x001fe20000410000 */
[----:B------:R-:W-:-:S04]  /*10490*/  LOP3.LUT R2, R2, 0x80000000, R5, 0xb8, !PT ;  /* 0x8000000002027812 */ /* 0x000fc800078eb805 */
[----:B------:R-:W-:-:S07]  /*104a0*/  FSEL R2, R3, R2, P0 ;  /* 0x0000000203027208 */ /* 0x000fce0000000000 */
.L_x_25341:
[----:B------:R-:W-:Y:S05]  /*104b0*/  BSYNC B0 ;  /* 0x0000000000007941 */ /* 0x000fea0003800000 */
.L_x_25328:
        /* <DEDUP_REMOVED lines=12> */
[----:B------:R-:W-:-:S05]  /*10580*/  VIADD R0, R14, 0xbd4e8de8 ;  /* 0xbd4e8de80e007836 */ /* 0x000fca0000000000 */
        /* <DEDUP_REMOVED lines=21> */
[----:B------:R-:W-:Y:S01]  /*106e0*/  IADD3 R3, R3, -R4, RZ ;  /* 0x8000000403037210 */ /* 0x000fe20007ffe0ff */
[----:B-1----:R-:W-:Y:S01]  /*106f0*/  FMUL.FTZ R5, R2, R5 ;  /* 0x0000000502057220 */ /* 0x002fe20000410000 */
[----:B------:R-:W-:Y:S02]  /*10700*/  LEA R4, R4, 0x3f800000, 0x17 ;  /* 0x3f80000004047811 */ /* 0x000fe400078eb8ff */
[----:B------:R-:W-:-:S03]  /*10710*/  LEA R2, R3, 0x3f800000, 0x17 ;  /* 0x3f80000003027811 */ /* 0x000fc600078eb8ff */
[C---:B------:R-:W-:Y:S01]  /*10720*/  FMUL.FTZ R7, R4.reuse, R7 ;  /* 0x0000000704077220 */ /* 0x040fe20000410000 */
[----:B------:R-:W-:-:S03]  /*10730*/  FMUL.FTZ R5, R4, R5 ;  /* 0x0000000504057220 */ /* 0x000fc60000410000 */
[C---:B------:R-:W-:Y:S01]  /*10740*/  FMUL.FTZ R3, R2.reuse, R7 ;  /* 0x0000000702037220 */ /* 0x040fe20000410000 */
[----:B------:R-:W-:Y:S01]  /*10750*/  FMUL.FTZ R2, R2, R5 ;  /* 0x0000000502027220 */ /* 0x000fe20000410000 */
[----:B------:R-:W-:Y:S06]  /*10760*/  BRA `(.L_x_25389) ;  /* 0x0000000000447947 */ /* 0x000fec0003800000 */
.L_x_25388:
        /* <DEDUP_REMOVED lines=10> */
.L_x_25387:
[----:B------:R-:W-:-:S04]  /*10810*/  FMUL.RZ R6, R6, 0.15915493667125701904 ;  /* 0x3e22f98306067820 */ /* 0x000fc8000040c000 */
[----:B------:R1:W2:Y:S08]  /*10820*/  MUFU.SIN R3, R6 ;  /* 0x0000000600037308 */ /* 0x0002b00000000400 */
[----:B------:R1:W3:Y:S01]  /*10830*/  MUFU.COS R2, R6 ;  /* 0x0000000600027308 */ /* 0x0002e20000000000 */
[----:B------:R-:W-:Y:S05]  /*10840*/  BRA `(.L_x_25389) ;  /* 0x00000000000c7947 */ /* 0x000fea0003800000 */
.L_x_25386:
[----:B------:R-:W-:Y:S01]  /*10850*/  FMUL.FTZ R2, R14, 1.4426950216293334961 ;  /* 0x3fb8aa3b0e027820 */ /* 0x000fe20000410000 */
[----:B------:R-:W-:-:S05]  /*10860*/  IMAD.MOV.U32 R3, RZ, RZ, R6 ;  /* 0x000000ffff037224 */ /* 0x000fca00078e0006 */
[----:B------:R-:W0:Y:S02]  /*10870*/  MUFU.EX2 R2, R2 ;  /* 0x0000000200027308 */ /* 0x000e240000000800 */
.L_x_25389:
[----:B------:R-:W-:Y:S05]  /*10880*/  BSYNC B0 ;  /* 0x0000000000007941 */ /* 0x000fea0003800000 */
.L_x_25385:
        /* <DEDUP_REMOVED lines=15> */
.L_x_25393:
[----:B0-23--:R-:W0:Y:S02]  /*10980*/  F2I.S64.TRUNC R2, R2 ;  /* 0x0000000200027311 */ /* 0x00de24000020d900 */
[----:B0-----:R-:W-:-:S05]  /*10990*/  MOV R5, R2 ;  /* 0x0000000200057202 */ /* 0x001fca0000000f00 */
[----:B------:R0:W-:Y:S01]  /*109a0*/  STG.E.U8 desc[UR36][R16.64], R5 ;  /* 0x0000000510007986 */ /* 0x0001e2000c101124 */
[----:B------:R-:W-:Y:S05]  /*109b0*/  BRA `(.L_x_25395) ;  /* 0x0000000c00447947 */ /* 0x000fea0003800000 */
.L_x_25392:
        /* <DEDUP_REMOVED lines=9> */
.L_x_25397:
[----:B0-23--:R-:W0:Y:S02]  /*10a50*/  F2I.FTZ.TRUNC.NTZ R3, R2 ;  /* 0x0000000200037305 */ /* 0x00de24000021f100 */
[----:B0-----:R0:W-:Y:S01]  /*10a60*/  STG.E desc[UR36][R16.64], R3 ;  /* 0x0000000310007986 */ /* 0x0011e2000c101924 */
[----:B------:R-:W-:Y:S05]  /*10a70*/  BRA `(.L_x_25395) ;  /* 0x0000000c00147947 */ /* 0x000fea0003800000 */
.L_x_25396:
[----:B0-23--:R-:W0:Y:S02]  /*10a80*/  F2I.FTZ.TRUNC.NTZ R3, R2 ;  /* 0x0000000200037305 */ /* 0x00de24000021f100 */
[----:B0-----:R0:W-:Y:S01]  /*10a90*/  STG.E.U16 desc[UR36][R16.64], R3 ;  /* 0x0000000310007986 */ /* 0x0011e2000c101524 */
[----:B------:R-:W-:Y:S05]  /*10aa0*/  BRA `(.L_x_25395) ;  /* 0x0000000c00087947 */ /* 0x000fea0003800000 */
.L_x_25391:
        /* <DEDUP_REMOVED lines=8> */
.L_x_25399:
[----:B0--3--:R-:W-:-:S05]  /*10b30*/  F2FP.F16.F32.PACK_AB R2, RZ, R2 ;  /* 0x00000002ff02723e */ /* 0x009fca00000000ff */
[----:B------:R0:W-:Y:S01]  /*10b40*/  STG.E.U16 desc[UR36][R16.64], R2 ;  /* 0x0000000210007986 */ /* 0x0001e2000c101524 */
[----:B------:R-:W-:Y:S05]  /*10b50*/  BRA `(.L_x_25395) ;  /* 0x0000000800dc7947 */ /* 0x000fea0003800000 */
.L_x_25398:
        /* <DEDUP_REMOVED lines=8> */
.L_x_25401:
[----:B0-23--:R-:W-:-:S05]  /*10be0*/  F2FP.F16.F32.PACK_AB R3, R3, R2 ;  /* 0x000000020303723e */ /* 0x00dfca00000000ff */
[----:B------:R0:W-:Y:S01]  /*10bf0*/  STG.E desc[UR36][R16.64], R3 ;  /* 0x0000000310007986 */ /* 0x0001e2000c101924 */
[----:B------:R-:W-:Y:S05]  /*10c00*/  BRA `(.L_x_25395) ;  /* 0x0000000800b07947 */ /* 0x000fea0003800000 */
.L_x_25400:
[----:B0--3--:R-:W-:-:S06]  /*10c10*/  FMUL.FTZ R2, R2, 1 ;  /* 0x3f80000002027820 */ /* 0x009fcc0000410000 */
[----:B--2---:R-:W0:Y:S02]  /*10c20*/  F2F.F64.F32 R2, R2 ;  /* 0x0000000200027310 */ /* 0x004e240000201800 */
[----:B0-----:R0:W-:Y:S01]  /*10c30*/  STG.E.64 desc[UR36][R16.64], R2 ;  /* 0x0000000210007986 */ /* 0x0011e2000c101b24 */
[----:B------:R-:W-:Y:S05]  /*10c40*/  BRA `(.L_x_25395) ;  /* 0x0000000800a07947 */ /* 0x000fea0003800000 */
.L_x_25390:
        /* <DEDUP_REMOVED lines=14> */
.L_x_25404:
[----:B-12---:R-:W-:Y:S01]  /*10d30*/  FMUL.FTZ R6, R3, 1 ;  /* 0x3f80000003067820 */ /* 0x006fe20000410000 */
[----:B0--3--:R-:W-:-:S05]  /*10d40*/  FMUL.FTZ R4, R2, 1 ;  /* 0x3f80000002047820 */ /* 0x009fca0000410000 */
[----:B------:R-:W-:Y:S08]  /*10d50*/  F2F.F64.F32 R6, R6 ;  /* 0x0000000600067310 */ /* 0x000ff00000201800 */
[----:B------:R-:W0:Y:S02]  /*10d60*/  F2F.F64.F32 R4, R4 ;  /* 0x0000000400047310 */ /* 0x000e240000201800 */
[----:B0-----:R2:W-:Y:S01]  /*10d70*/  STG.E.128 desc[UR36][R16.64], R4 ;  /* 0x0000000410007986 */ /* 0x0015e2000c101d24 */
[----:B------:R-:W-:Y:S05]  /*10d80*/  BRA `(.L_x_25395) ;  /* 0x0000000800507947 */ /* 0x000fea0003800000 */
.L_x_25403:
        /* <DEDUP_REMOVED lines=15> */
[----:B--2---:R-:W-:-:S04]  /*10e80*/  @P0 LOP3.LUT R3, R0, 0x1, RZ, 0xc0, !PT ;  /* 0x0000000100030812 */ /* 0x004fc800078ec0ff */
[----:B------:R-:W-:Y:S01]  /*10e90*/  @P0 IADD3 R3, R2, 0x407ffff, R3 ;  /* 0x0407ffff02030810 */ /* 0x000fe20007ffe003 */
[----:B------:R-:W-:-:S03]  /*10ea0*/  @!P0 FADD.FTZ R2, R4, 16384 ;  /* 0x4680000004028421 */ /* 0x000fc60000010000 */
[----:B------:R-:W-:Y:S02]  /*10eb0*/  @P0 SHF.R.U32.HI R0, RZ, 0x14, R3 ;  /* 0x00000014ff000819 */ /* 0x000fe40000011603 */
[----:B------:R-:W-:-:S07]  /*10ec0*/  @!P0 IADD3 R0, R2, -0x46800000, RZ ;  /* 0xb980000002008810 */ /* 0x000fce0007ffe0ff */
.L_x_25408:
[----:B------:R-:W-:Y:S05]  /*10ed0*/  BSYNC B0 ;  /* 0x0000000000007941 */ /* 0x000fea0003800000 */
.L_x_25407:
[----:B------:R-:W-:-:S05]  /*10ee0*/  LOP3.LUT R5, R0, R5, RZ, 0xfc, !PT ;  /* 0x0000000500057212 */ /* 0x000fca00078efcff */
[----:B------:R0:W-:Y:S01]  /*10ef0*/  STG.E.U8 desc[UR36][R16.64], R5 ;  /* 0x0000000510007986 */ /* 0x0001e2000c101124 */
[----:B------:R-:W-:Y:S05]  /*10f00*/  BRA `(.L_x_25395) ;  /* 0x0000000400f07947 */ /* 0x000fea0003800000 */
.L_x_25406:
        /* <DEDUP_REMOVED lines=12> */
.L_x_25410:
[----:B------:R-:W-:Y:S01]  /*10fd0*/  HFMA2.MMA R0, -RZ, RZ, 0, 7.569789886474609375e-06 ;  /* 0x0000007fff007435 */ /* 0x000fe200000001ff */
[----:B------:R-:W-:-:S09]  /*10fe0*/  ISETP.GT.U32.AND P0, PT, R4, 0x7f800000, PT ;  /* 0x7f8000000400780c */ /* 0x000fd20003f04070 */
[----:B------:R-:W-:-:S07]  /*10ff0*/  SEL R0, R0, 0x7c, P0 ;  /* 0x0000007c00007807 */ /* 0x000fce0000000000 */
.L_x_25411:
[----:B------:R-:W-:Y:S05]  /*11000*/  BSYNC B0 ;  /* 0x0000000000007941 */ /* 0x000fea0003800000 */
.L_x_25409:
[----:B------:R-:W-:-:S04]  /*11010*/  LOP3.LUT R2, R2, 0x80000000, RZ, 0xc0, !PT ;  /* 0x8000000002027812 */ /* 0x000fc800078ec0ff */
[----:B--2---:R-:W-:-:S04]  /*11020*/  SHF.R.U32.HI R3, RZ, 0x18, R2 ;  /* 0x00000018ff037819 */ /* 0x004fc80000011602 */
[----:B------:R-:W-:-:S05]  /*11030*/  LOP3.LUT R3, R0, R3, RZ, 0xfc, !PT ;  /* 0x0000000300037212 */ /* 0x000fca00078efcff */
[----:B------:R4:W-:Y:S01]  /*11040*/  STG.E.U8 desc[UR36][R16.64], R3 ;  /* 0x0000000310007986 */ /* 0x0009e2000c101124 */
[----:B------:R-:W-:Y:S05]  /*11050*/  BRA `(.L_x_25395) ;  /* 0x00000004009c7947 */ /* 0x000fea0003800000 */
.L_x_25405:
[----:B0--3--:R-:W-:-:S05]  /*11060*/  F2FP.BF16.F32.PACK_AB R2, RZ, R2 ;  /* 0x00000002ff02723e */ /* 0x009fca00000010ff */
[----:B------:R3:W-:Y:S01]  /*11070*/  STG.E.U16 desc[UR36][R16.64], R2 ;  /* 0x0000000210007986 */ /* 0x0007e2000c101524 */
[----:B------:R-:W-:Y:S05]  /*11080*/  BRA `(.L_x_25395) ;  /* 0x0000000400907947 */ /* 0x000fea0003800000 */
.L_x_25402:
        /* <DEDUP_REMOVED lines=11> */
.L_x_25414:
        /* <DEDUP_REMOVED lines=16> */
.L_x_25417:
[----:B------:R-:W-:-:S04]  /*11240*/  LOP3.LUT R2, R2, 0x80000000, RZ, 0xc0, !PT ;  /* 0x8000000002027812 */ /* 0x000fc800078ec0ff */
[----:B------:R-:W-:-:S04]  /*11250*/  SHF.R.U32.HI R3, RZ, 0x18, R2 ;  /* 0x00000018ff037819 */ /* 0x000fc80000011602 */
[----:B------:R-:W-:-:S04]  /*11260*/  LOP3.LUT R0, R0, R3, RZ, 0xfc, !PT ;  /* 0x0000000300007212 */ /* 0x000fc800078efcff */
[----:B------:R-:W-:-:S07]  /*11270*/  PRMT R8, R0, 0x7610, R8 ;  /* 0x0000761000087816 */ /* 0x000fce0000000008 */
.L_x_25416:
[----:B------:R-:W-:Y:S05]  /*11280*/  BSYNC B0 ;  /* 0x0000000000007941 */ /* 0x000fea0003800000 */
.L_x_25415:
[----:B------:R0:W-:Y:S01]  /*11290*/  STG.E.U8 desc[UR36][R16.64], R8 ;  /* 0x0000000810007986 */ /* 0x0001e2000c101124 */
[----:B------:R-:W-:Y:S05]  /*112a0*/  BRA `(.L_x_25395) ;  /* 0x0000000400087947 */ /* 0x000fea0003800000 */
.L_x_25413:
        /* <DEDUP_REMOVED lines=16> */
.L_x_25420:
[----:B------:R-:W-:-:S04]  /*113b0*/  LOP3.LUT R2, R2, 0x80000000, RZ, 0xc0, !PT ;  /* 0x8000000002027812 */ /* 0x000fc800078ec0ff */
[----:B------:R-:W-:-:S04]  /*113c0*/  SHF.R.U32.HI R3, RZ, 0x18, R2 ;  /* 0x00000018ff037819 */ /* 0x000fc80000011602 */
[----:B------:R-:W-:-:S04]  /*113d0*/  LOP3.LUT R0, R0, R3, RZ, 0xfc, !PT ;  /* 0x0000000300007212 */ /* 0x000fc800078efcff */
[----:B------:R-:W-:-:S07]  /*113e0*/  PRMT R8, R0, 0x7610, R8 ;  /* 0x0000761000087816 */ /* 0x000fce0000000008 */
.L_x_25419:
[----:B------:R-:W-:Y:S05]  /*113f0*/  BSYNC B0 ;  /* 0x0000000000007941 */ /* 0x000fea0003800000 */
.L_x_25418:
[----:B------:R0:W-:Y:S01]  /*11400*/  STG.E.U8 desc[UR36][R16.64], R8 ;  /* 0x0000000810007986 */ /* 0x0001e2000c101124 */
[----:B------:R-:W-:Y:S05]  /*11410*/  BRA `(.L_x_25395) ;  /* 0x0000000000ac7947 */ /* 0x000fea0003800000 */
.L_x_25412:
        /* <DEDUP_REMOVED lines=11> */
[----:B------:R-:W-:Y:S01]  /*114d0*/  IMAD.MOV.U32 R3, RZ, RZ, 0xff ;  /* 0x000000ffff037424 */ /* 0x000fe200078e00ff */
[----:B------:R-:W-:-:S04]  /*114e0*/  @P2 LOP3.LUT R0, R0, 0x1, RZ, 0xc0, !PT ;  /* 0x0000000100002812 */ /* 0x000fc800078ec0ff */
[----:B------:R-:W-:Y:S02]  /*114f0*/  @P2 ISETP.EQ.U32.AND P1, PT, R0, 0x1, P0 ;  /* 0x000000010000280c */ /* 0x000fe40000722070 */
[----:B------:R-:W-:Y:S02]  /*11500*/  PLOP3.LUT P0, PT, PT, PT, PT, 0x80, 0x0 ;  /* 0x000000000000781c */ /* 0x000fe40003f0f070 */
[----:B------:R-:W-:Y:S02]  /*11510*/  @P2 PLOP3.LUT P0, PT, P1, PT, PT, 0x80, 0x0 ;  /* 0x000000000000281c */ /* 0x000fe40000f0f070 */
[----:B------:R-:W-:-:S11]  /*11520*/  @P2 IADD3 R0, R4, 0x1, RZ ;  /* 0x0000000104002810 */ /* 0x000fd60007ffe0ff */
[----:B------:R-:W-:-:S05]  /*11530*/  @!P0 IMAD.MOV R0, RZ, RZ, R4 ;  /* 0x000000ffff008224 */ /* 0x000fca00078e0204 */
[----:B------:R-:W-:-:S05]  /*11540*/  @P2 MOV R3, R0 ;  /* 0x0000000000032202 */ /* 0x000fca0000000f00 */
[----:B------:R0:W-:Y:S01]  /*11550*/  STG.E.U8 desc[UR36][R16.64], R3 ;  /* 0x0000000310007986 */ /* 0x0001e2000c101124 */
[----:B------:R-:W-:Y:S05]  /*11560*/  BRA `(.L_x_25395) ;  /* 0x0000000000587947 */ /* 0x000fea0003800000 */
.L_x_25394:
[----:B------:R-:W-:Y:S01]  /*11570*/  MOV R0, 0x0 ;  /* 0x0000000000007802 */ /* 0x000fe20000000f00 */
[----:B------:R-:W-:Y:S01]  /*11580*/  ULDC.64 UR4, c[0x4][0x198] ;  /* 0x0100660000047ab9 */ /* 0x000fe20000000a00 */
[----:B------:R-:W-:Y:S01]  /*11590*/  ULDC.64 UR6, c[0x4][0x90] ;  /* 0x0100240000067ab9 */ /* 0x000fe20000000a00 */
[----:B------:R-:W-:Y:S01]  /*115a0*/  IMAD.U32 R4, RZ, RZ, UR4 ;  /* 0x00000004ff047e24 */ /* 0x000fe2000f8e00ff */
[----:B0-23--:R0:W2:Y:S01]  /*115b0*/  LDC.64 R2, c[0x4][R0] ;  /* 0x0100000000027b82 */ /* 0x00d0a20000000a00 */
[----:B------:R-:W-:Y:S01]  /*115c0*/  MOV R5, UR5 ;  /* 0x0000000500057c02 */ /* 0x000fe20008000f00 */
[----:B------:R-:W-:Y:S01]  /*115d0*/  ULDC.64 UR4, c[0x4][0x1a0] ;  /* 0x0100680000047ab9 */ /* 0x000fe20000000a00 */
[----:B------:R-:W-:Y:S01]  /*115e0*/  HFMA2.MMA R12, -RZ, RZ, 0, 5.9604644775390625e-08 ;  /* 0x00000001ff0c7435 */ /* 0x000fe200000001ff */
[----:B-1----:R-:W-:Y:S01]  /*115f0*/  IMAD.U32 R6, RZ, RZ, UR4 ;  /* 0x00000004ff067e24 */ /* 0x002fe2000f8e00ff */
[----:B------:R-:W-:Y:S01]  /*11600*/  MOV R7, UR5 ;  /* 0x0000000500077c02 */ /* 0x000fe20008000f00 */
[----:B------:R-:W-:Y:S01]  /*11610*/  IMAD.U32 R10, RZ, RZ, UR6 ;  /* 0x00000006ff0a7e24 */ /* 0x000fe2000f8e00ff */
[----:B------:R-:W-:Y:S01]  /*11620*/  MOV R11, UR7 ;  /* 0x00000007000b7c02 */ /* 0x000fe20008000f00 */
[----:B------:R-:W-:-:S02]  /*11630*/  IMAD.MOV.U32 R8, RZ, RZ, 0x65 ;  /* 0x00000065ff087424 */ /* 0x000fc400078e00ff */
[----:B0-----:R-:W-:-:S07]  /*11640*/  IMAD.MOV.U32 R13, RZ, RZ, RZ ;  /* 0x000000ffff0d7224 */ /* 0x001fce00078e00ff */
[----:B------:R-:W-:-:S07]  /*11650*/  LEPC R20, `(.L_x_25423) ;  /* 0x000000001014794e */ /* 0x000fce0000000000 */
[----:B--2---:R-:W-:Y:S05]  /*11660*/  CALL.ABS.NOINC R2 ;  /* 0x0000000002007343 */ /* 0x004fea0003c00000 */
.L_x_25423:
[----:B------:R-:W-:Y:S05]  /*11670*/  BRA `(.L_x_25395) ;  /* 0x0000000000147947 */ /* 0x000fea0003800000 */
.L_x_25422:
[----:B0-23--:R-:W0:Y:S02]  /*11680*/  F2I.U64.TRUNC R2, R2 ;  /* 0x0000000200027311 */ /* 0x00de24000020d800 */
[----:B0-----:R0:W-:Y:S01]  /*11690*/  STG.E.64 desc[UR36][R16.64], R2 ;  /* 0x0000000210007986 */ /* 0x0011e2000c101b24 */
[----:B------:R-:W-:Y:S05]  /*116a0*/  BRA `(.L_x_25395) ;  /* 0x0000000000087947 */ /* 0x000fea0003800000 */
.L_x_25421:
[----:B0-23--:R-:W0:Y:S02]  /*116b0*/  F2I.FTZ.U32.TRUNC.NTZ R3, R2 ;  /* 0x0000000200037305 */ /* 0x00de24000021f000 */
[----:B0-----:R0:W-:Y:S02]  /*116c0*/  STG.E desc[UR36][R16.64], R3 ;  /* 0x0000000310007986 */ /* 0x0011e4000c101924 */
.L_x_25395:
[----:B------:R-:W-:-:S07]  /*116d0*/  IADD3 R19, R19, 0x80, RZ ;  /* 0x0000008013137810 */ /* 0x000fce0007ffe0ff */
.L_x_25296:
[----:B------:R-:W-:Y:S05]  /*116e0*/  BSYNC B6 ;  /* 0x0000000000067941 */ /* 0x000fea0003800000 */
.L_x_25295:
[----:B------:R-:W-:Y:S02]  /*116f0*/  ULDC UR4, c[0x0][0x210] ;  /* 0x0000840000047ab9 */ /* 0x000fe40000000800 */
[----:B------:R-:W-:-:S13]  /*11700*/  ISETP.GE.AND P0, PT, R19, UR4, PT ;  /* 0x0000000413007c0c */ /* 0x000fda000bf06270 */
[----:B------:R-:W-:Y:S05]  /*11710*/  @P0 EXIT ;  /* 0x000000000000094d */ /* 0x000fea0003800000 */
[----:B012---:R-:W0:Y:S01]  /*11720*/  LDC R6, c[0x0][0x218] ;  /* 0x00008600ff067b82 */ /* 0x007e220000000800 */
[----:B------:R-:W-:Y:S01]  /*11730*/  IMAD.MOV.U32 R0, RZ, RZ, RZ ;  /* 0x000000ffff007224 */ /* 0x000fe200078e00ff */
[----:B---34-:R-:W-:Y:S02]  /*11740*/  MOV R16, RZ ;  /* 0x000000ff00107202 */ /* 0x018fe40000000f00 */
        /* <DEDUP_REMOVED lines=300> */
.L_x_25424:
        /* <DEDUP_REMOVED lines=21> */
[----:B--2---:R4:W0:Y:S01]  /*12b60*/  I2F.S16 R4, R2 ;  /* 0x0000000200047306 */ /* 0x0048220000101400 */
[----:B------:R-:W-:Y:S05]  /*12b70*/  BRA `(.L_x_25431) ;  /* 0x0000000c008c7947 */ /* 0x000fea0003800000 */
.L_x_25429:
[----:B------:R-:W2:Y:S01]  /*12b80*/  LDG.E.U8 R2, desc[UR36][R2.64] ;  /* 0x0000002402027981 */ /* 0x000ea2000c1e1100 */
[----:B------:R-:W-:Y:S01]  /*12b90*/  HFMA2.MMA R5, -RZ, RZ, 0, 0 ;  /* 0x00000000ff057435 */ /* 0x000fe200000001ff */
[----:B--2---:R-:W-:Y:S01]  /*12ba0*/  I2FP.F32.U32 R4, R2 ;  /* 0x0000000200047245 */ /* 0x004fe20000201000 */
[----:B------:R-:W-:Y:S09]  /*12bb0*/  BRA `(.L_x_25431) ;  /* 0x0000000c007c7947 */ /* 0x000ff20003800000 */
.L_x_25428:
        /* <DEDUP_REMOVED lines=8> */
[----:B--2---:R0:W1:Y:S01]  /*12c40*/  I2F.S64 R4, R2 ;  /* 0x0000000200047312 */ /* 0x0040620000301400 */
[----:B------:R-:W-:Y:S05]  /*12c50*/  BRA `(.L_x_25431) ;  /* 0x0000000c00547947 */ /* 0x000fea0003800000 */
.L_x_25433:
[----:B------:R-:W2:Y:S01]  /*12c60*/  LDG.E R2, desc[UR36][R2.64] ;  /* 0x0000002402027981 */ /* 0x000ea2000c1e1900 */
[----:B------:R-:W-:Y:S02]  /*12c70*/  MOV R5, RZ ;  /* 0x000000ff00057202 */ /* 0x000fe40000000f00 */
[----:B--2---:R-:W-:Y:S01]  /*12c80*/  I2FP.F32.S32 R4, R2 ;  /* 0x0000000200047245 */ /* 0x004fe20000201400 */
[----:B------:R-:W-:Y:S06]  /*12c90*/  BRA `(.L_x_25431) ;  /* 0x0000000c00447947 */ /* 0x000fec0003800000 */
.L_x_25432:
[----:B------:R-:W2:Y:S01]  /*12ca0*/  LDG.E.U16 R2, desc[UR36][R2.64] ;  /* 0x0000002402027981 */ /* 0x000ea2000c1e1500 */
[----:B------:R-:W-:Y:S01]  /*12cb0*/  IMAD.MOV.U32 R5, RZ, RZ, RZ ;  /* 0x000000ffff057224 */ /* 0x000fe200078e00ff */
[----:B--2---:R2:W3:Y:S01]  /*12cc0*/  I2F.S16 R4, R2 ;  /* 0x0000000200047306 */ /* 0x0044e20000101400 */
[----:B------:R-:W-:Y:S05]  /*12cd0*/  BRA `(.L_x_25431) ;  /* 0x0000000c00347947 */ /* 0x000fea0003800000 */
.L_x_25427:
[----:B------:R-:W-:-:S13]  /*12ce0*/  ISETP.GT.AND P0, PT, R4, 0x6, PT ;  /* 0x000000060400780c */ /* 0x000fda0003f04270 */
[----:B------:R-:W-:Y:S05]  /*12cf0*/  @P0 BRA `(.L_x_25434) ;  /* 0x00000000002c0947 */ /* 0x000fea0003800000 */
[----:B------:R-:W-:-:S13]  /*12d00*/  ISETP.NE.AND P0, PT, R4, 0x5, PT ;  /* 0x000000050400780c */ /* 0x000fda0003f05270 */
[----:B------:R-:W-:Y:S05]  /*12d10*/  @!P0 BRA `(.L_x_25435) ;  /* 0x0000000000148947 */ /* 0x000fea0003800000 */
[----:B------:R-:W-:-:S13]  /*12d20*/  ISETP.NE.AND P0, PT, R4, 0x6, PT ;  /* 0x000000060400780c */ /* 0x000fda0003f05270 */
[----:B------:R-:W-:Y:S05]  /*12d30*/  @P0 BRA `(.L_x_25430) ;  /* 0x0000000800b80947 */ /* 0x000fea0003800000 */
[----:B------:R0:W5:Y:S01]  /*12d40*/  LDG.E R4, desc[UR36][R2.64] ;  /* 0x0000002402047981 */ /* 0x000162000c1e1900 */
[----:B------:R-:W-:Y:S01]  /*12d50*/  HFMA2.MMA R5, -RZ, RZ, 0, 0 ;  /* 0x00000000ff057435 */ /* 0x000fe200000001ff */
[----:B------:R-:W-:Y:S10]  /*12d60*/  BRA `(.L_x_25431) ;  /* 0x0000000c00107947 */ /* 0x000ff40003800000 */
.L_x_25435:
[----:B------:R-:W2:Y:S01]  /*12d70*/  LDG.E.U16 R2, desc[UR36][R2.64] ;  /* 0x0000002402027981 */ /* 0x000ea2000c1e1500 */
[----:B------:R-:W-:Y:S02]  /*12d80*/  IMAD.MOV.U32 R5, RZ, RZ, RZ ;  /* 0x000000ffff057224 */ /* 0x000fe400078e00ff */
[----:B--2---:R-:W-:Y:S01]  /*12d90*/  HADD2.F32 R4, -RZ, R2.H0_H0 ;  /* 0x20000002ff047230 */ /* 0x004fe20000004100 */
[----:B------:R-:W-:Y:S06]  /*12da0*/  BRA `(.L_x_25431) ;  /* 0x0000000c00007947 */ /* 0x000fec0003800000 */
.L_x_25434:
        /* <DEDUP_REMOVED lines=8> */
.L_x_25437:
[----:B------:R-:W2:Y:S02]  /*12e30*/  LDG.E R2, desc[UR36][R2.64] ;  /* 0x0000002402027981 */ /* 0x000ea4000c1e1900 */
[--C-:B--2---:R-:W-:Y:S02]  /*12e40*/  HADD2.F32 R5, -RZ, R2.reuse.H1_H1 ;  /* 0x30000002ff057230 */ /* 0x104fe40000004100 */
[----:B------:R-:W-:Y:S01]  /*12e50*/  HADD2.F32 R4, -RZ, R2.H0_H0 ;  /* 0x20000002ff047230 */ /* 0x000fe20000004100 */
[----:B------:R-:W-:Y:S06]  /*12e60*/  BRA `(.L_x_25431) ;  /* 0x0000000800d07947 */ /* 0x000fec0003800000 */
.L_x_25436:
        /* <DEDUP_REMOVED lines=8> */
.L_x_25426:
        /* <DEDUP_REMOVED lines=13> */
.L_x_25440:
        /* <DEDUP_REMOVED lines=10> */
.L_x_25439:
[----:B------:R-:W-:-:S13]  /*13060*/  ISETP.NE.AND P0, PT, R4, 0xf, PT ;  /* 0x0000000f0400780c */ /* 0x000fda0003f05270 */
[----:B------:R-:W-:Y:S05]  /*13070*/  @!P0 BRA `(.L_x_25441) ;  /* 0x00000000009c8947 */ /* 0x000fea0003800000 */
[----:B------:R-:W-:-:S13]  /*13080*/  ISETP.NE.AND P0, PT, R4, 0x17, PT ;  /* 0x000000170400780c */ /* 0x000fda0003f05270 */
[----:B------:R-:W-:Y:S05]  /*13090*/  @!P0 BRA `(.L_x_25442) ;  /* 0x00000000005c8947 */ /* 0x000fea0003800000 */
[----:B------:R-:W-:-:S13]  /*130a0*/  ISETP.NE.AND P0, PT, R4, 0x18, PT ;  /* 0x000000180400780c */ /* 0x000fda0003f05270 */
[----:B------:R-:W-:Y:S05]  /*130b0*/  @P0 BRA `(.L_x_25430) ;  /* 0x0000000400d80947 */ /* 0x000fea0003800000 */
[----:B------:R-:W2:Y:S01]  /*130c0*/  LDG.E.U8 R4, desc[UR36][R2.64] ;  /* 0x0000002402047981 */ /* 0x000ea2000c1e1100 */
[----:B------:R-:W-:Y:S02]  /*130d0*/  MOV R8, 0xff800000 ;  /* 0xff80000000087802 */ /* 0x000fe40000000f00 */
[----:B--2---:R-:W-:-:S04]  /*130e0*/  SHF.L.U32 R4, R4, 0x18, RZ ;  /* 0x0000001804047819 */ /* 0x004fc800000006ff */
[----:B------:R-:W-:-:S04]  /*130f0*/  LOP3.LUT R0, R4, 0x7f000000, RZ, 0xc0, !PT ;  /* 0x7f00000004007812 */ /* 0x000fc800078ec0ff */
[----:B------:R-:W0:Y:S01]  /*13100*/  FLO.U32 R5, R0 ;  /* 0x0000000000057300 */ /* 0x000e2200000e0000 */
[C---:B------:R-:W-:Y:S01]  /*13110*/  VIADD R6, R0.reuse, 0x1000000 ;  /* 0x0100000000067836 */ /* 0x040fe20000000000 */
[----:B------:R-:W-:-:S04]  /*13120*/  IADD3 R2, R0, -0x1, RZ ;  /* 0xffffffff00027810 */ /* 0x000fc80007ffe0ff */
        /* <DEDUP_REMOVED lines=14> */
.L_x_25442:
[----:B------:R-:W2:Y:S01]  /*13210*/  LDG.E.U8 R2, desc[UR36][R2.64] ;  /* 0x0000002402027981 */ /* 0x000ea2000c1e1100 */
[----:B------:R-:W-:Y:S01]  /*13220*/  HFMA2.MMA R5, -RZ, RZ, 0, 0 ;  /* 0x00000000ff057435 */ /* 0x000fe200000001ff */
[C---:B--2---:R-:W-:Y:S01]  /*13230*/  SHF.L.U32 R0, R2.reuse, 0x19, RZ ;  /* 0x0000001902007819 */ /* 0x044fe200000006ff */
[----:B------:R-:W-:-:S03]  /*13240*/  IMAD.SHL.U32 R7, R2, 0x1000000, RZ ;  /* 0x0100000002077824 */ /* 0x000fc600078e00ff */
[----:B------:R-:W-:-:S13]  /*13250*/  ISETP.GE.U32.AND P0, PT, R0, 0x8000000, PT ;  /* 0x080000000000780c */ /* 0x000fda0003f06070 */
[C---:B------:R-:W-:Y:S01]  /*13260*/  @!P0 SHF.L.U32 R0, R2.reuse, 0x8, RZ ;  /* 0x0000000802008819 */ /* 0x040fe200000006ff */
        /* <DEDUP_REMOVED lines=8> */
.L_x_25441:
[----:B------:R-:W2:Y:S01]  /*132f0*/  LDG.E.U16 R2, desc[UR36][R2.64] ;  /* 0x0000002402027981 */ /* 0x000ea2000c1e1500 */
[----:B------:R-:W-:Y:S01]  /*13300*/  IMAD.MOV.U32 R5, RZ, RZ, RZ ;  /* 0x000000ffff057224 */ /* 0x000fe200078e00ff */
[----:B--2---:R-:W-:Y:S01]  /*13310*/  SHF.L.U32 R4, R2, 0x10, RZ ;  /* 0x0000001002047819 */ /* 0x004fe200000006ff */
[----:B------:R-:W-:Y:S06]  /*13320*/  BRA `(.L_x_25431) ;  /* 0x0000000400a07947 */ /* 0x000fec0003800000 */
.L_x_25438:
        /* <DEDUP_REMOVED lines=12> */
.L_x_25445:
        /* <DEDUP_REMOVED lines=20> */
.L_x_25447:
[----:B------:R-:W-:Y:S05]  /*13530*/  BSYNC B0 ;  /* 0x0000000000007941 */ /* 0x000fea0003800000 */
.L_x_25446:
[----:B------:R-:W-:Y:S01]  /*13540*/  IMAD.SHL.U32 R2, R2, 0x100000, RZ ;  /* 0x0010000002027824 */ /* 0x000fe200078e00ff */
[----:B------:R-:W-:-:S04]  /*13550*/  LEA R3, R0, 0x3b800000, 0x17 ;  /* 0x3b80000000037811 */ /* 0x000fc800078eb8ff */
[----:B------:R-:W-:Y:S01]  /*13560*/  LOP3.LUT R4, R3, R2, R4, 0xfe, !PT ;  /* 0x0000000203047212 */ /* 0x000fe200078efe04 */
[----:B------:R-:W-:Y:S06]  /*13570*/  BRA `(.L_x_25431) ;  /* 0x00000004000c7947 */ /* 0x000fec0003800000 */
.L_x_25444:
        /* <DEDUP_REMOVED lines=20> */
.L_x_25449:
[----:B------:R-:W-:Y:S05]  /*136c0*/  BSYNC B0 ;  /* 0x0000000000007941 */ /* 0x000fea0003800000 */
.L_x_25448:
[----:B------:R-:W-:Y:S01]  /*136d0*/  IMAD.SHL.U32 R2, R2, 0x200000, RZ ;  /* 0x0020000002027824 */ /* 0x000fe200078e00ff */
[----:B------:R-:W-:-:S04]  /*136e0*/  LEA R3, R0, 0x37800000, 0x17 ;  /* 0x3780000000037811 */ /* 0x000fc800078eb8ff */
[----:B------:R-:W-:Y:S01]  /*136f0*/  LOP3.LUT R4, R3, R2, R4, 0xfe, !PT ;  /* 0x0000000203047212 */ /* 0x000fe200078efe04 */
[----:B------:R-:W-:Y:S06]  /*13700*/  BRA `(.L_x_25431) ;  /* 0x0000000000a87947 */ /* 0x000fec0003800000 */
.L_x_25443:
        /* <DEDUP_REMOVED lines=8> */
[----:B------:R-:W-:Y:S01]  /*13790*/  HFMA2.MMA R4, -RZ, RZ, 3.814697265625e-06, 0 ;  /* 0x00400000ff047435 */ /* 0x000fe200000001ff */
[----:B--2---:R-:W-:-:S13]  /*137a0*/  ISETP.NE.AND P0, PT, R2, RZ, PT ;  /* 0x000000ff0200720c */ /* 0x004fda0003f05270 */
[----:B------:R-:W-:Y:S05]  /*137b0*/  @!P0 BRA `(.L_x_25453) ;  /* 0x00000000000c8947 */ /* 0x000fea0003800000 */
[----:B------:R-:W-:-:S13]  /*137c0*/  ISETP.NE.AND P0, PT, R2, 0xff, PT ;  /* 0x000000ff0200780c */ /* 0x000fda0003f05270 */
[----:B------:R-:W-:Y:S01]  /*137d0*/  @!P0 IMAD.MOV.U32 R4, RZ, RZ, 0x7f800001 ;  /* 0x7f800001ff048424 */ /* 0x000fe200078e00ff */
[----:B------:R-:W-:-:S07]  /*137e0*/  @P0 SHF.L.U32 R4, R2, 0x17, RZ ;  /* 0x0000001702040819 */ /* 0x000fce00000006ff */
.L_x_25453:
[----:B------:R-:W-:Y:S05]  /*137f0*/  BSYNC B0 ;  /* 0x0000000000007941 */ /* 0x000fea0003800000 */
.L_x_25452:
[----:B------:R-:W-:Y:S01]  /*13800*/  IMAD.MOV.U32 R5, RZ, RZ, RZ ;  /* 0x000000ffff057224 */ /* 0x000fe200078e00ff */
[----:B------:R-:W-:Y:S06]  /*13810*/  BRA `(.L_x_25431) ;  /* 0x0000000000647947 */ /* 0x000fec0003800000 */
.L_x_25430:
[----:B------:R-:W-:Y:S01]  /*13820*/  MOV R0, 0x0 ;  /* 0x0000000000007802 */ /* 0x000fe20000000f00 */
[----:B------:R-:W-:Y:S01]  /*13830*/  ULDC.64 UR4, c[0x4][0x198] ;  /* 0x0100660000047ab9 */ /* 0x000fe20000000a00 */
[----:B------:R-:W-:Y:S01]  /*13840*/  ULDC.64 UR6, c[0x4][0x88] ;  /* 0x0100220000067ab9 */ /* 0x000fe20000000a00 */
[----:B------:R-:W-:Y:S01]  /*13850*/  MOV R4, UR4 ;  /* 0x0000000400047c02 */ /* 0x000fe20008000f00 */
[----:B------:R0:W1:Y:S01]  /*13860*/  LDC.64 R2, c[0x4][R0] ;  /* 0x0100000000027b82 */ /* 0x0000620000000a00 */
[----:B------:R-:W-:Y:S01]  /*13870*/  IMAD.U32 R5, RZ, RZ, UR5 ;  /* 0x00000005ff057e24 */ /* 0x000fe2000f8e00ff */
[----:B------:R-:W-:Y:S01]  /*13880*/  ULDC.64 UR4, c[0x4][0x1a0] ;  /* 0x0100680000047ab9 */ /* 0x000fe20000000a00 */
[----:B------:R-:W-:Y:S01]  /*13890*/  HFMA2.MMA R8, -RZ, RZ, 0, 4.64916229248046875e-06 ;  /* 0x0000004eff087435 */ /* 0x000fe200000001ff */
[----:B------:R-:W-:Y:S01]  /*138a0*/  MOV R6, UR4 ;  /* 0x0000000400067c02 */ /* 0x000fe20008000f00 */
[----:B------:R-:W-:Y:S01]  /*138b0*/  IMAD.U32 R7, RZ, RZ, UR5 ;  /* 0x00000005ff077e24 */ /* 0x000fe2000f8e00ff */
[----:B------:R-:W-:Y:S01]  /*138c0*/  MOV R10, UR6 ;  /* 0x00000006000a7c02 */ /* 0x000fe20008000f00 */
[----:B------:R-:W-:Y:S01]  /*138d0*/  IMAD.U32 R11, RZ, RZ, UR7 ;  /* 0x00000007ff0b7e24 */ /* 0x000fe2000f8e00ff */
[----:B------:R-:W-:Y:S01]  /*138e0*/  MOV R13, RZ ;  /* 0x000000ff000d7202 */ /* 0x000fe20000000f00 */
[----:B0-----:R-:W-:-:S07]  /*138f0*/  IMAD.MOV.U32 R12, RZ, RZ, 0x1 ;  /* 0x00000001ff0c7424 */ /* 0x001fce00078e00ff */
[----:B------:R-:W-:-:S07]  /*13900*/  LEPC R20, `(.L_x_25454) ;  /* 0x000000001014794e */ /* 0x000fce0000000000 */
[----:B-1----:R-:W-:Y:S05]  /*13910*/  CALL.ABS.NOINC R2 ;  /* 0x0000000002007343 */ /* 0x002fea0003c00000 */
.L_x_25454:
[----:B------:R-:W-:Y:S01]  /*13920*/  CS2R R4, SRZ ;  /* 0x0000000000047805 */ /* 0x000fe2000001ff00 */
[----:B------:R-:W-:Y:S06]  /*13930*/  BRA `(.L_x_25431) ;  /* 0x00000000001c7947 */ /* 0x000fec0003800000 */
.L_x_25451:
[----:B------:R-:W2:Y:S01]  /*13940*/  LDG.E.64 R2, desc[UR36][R2.64] ;  /* 0x0000002402027981 */ /* 0x000ea2000c1e1b00 */
[----:B------:R-:W-:Y:S01]  /*13950*/  IMAD.MOV.U32 R5, RZ, RZ, RZ ;  /* 0x000000ffff057224 */ /* 0x000fe200078e00ff */
[----:B--2---:R0:W1:Y:S01]  /*13960*/  I2F.U64 R4, R2 ;  /* 0x0000000200047312 */ /* 0x0040620000301000 */
[----:B------:R-:W-:Y:S05]  /*13970*/  BRA `(.L_x_25431) ;  /* 0x00000000000c7947 */ /* 0x000fea0003800000 */
.L_x_25450:
[----:B------:R-:W2:Y:S01]  /*13980*/  LDG.E R2, desc[UR36][R2.64] ;  /* 0x0000002402027981 */ /* 0x000ea2000c1e1900 */
[----:B------:R-:W-:Y:S01]  /*13990*/  HFMA2.MMA R5, -RZ, RZ, 0, 0 ;  /* 0x00000000ff057435 */ /* 0x000fe200000001ff */
[----:B--2---:R-:W-:-:S10]  /*139a0*/  I2FP.F32.U32 R4, R2 ;  /* 0x0000000200047245 */ /* 0x004fd40000201000 */
.L_x_25431:
[----:B------:R-:W-:Y:S05]  /*139b0*/  BSYNC B6 ;  /* 0x0000000000067941 */ /* 0x000fea0003800000 */
.L_x_25425:
        /* <DEDUP_REMOVED lines=23> */
[----:B------:R-:W-:Y:S01]  /*13b30*/  MOV R7, 0x3e800000 ;  /* 0x3e80000000077802 */ /* 0x000fe20000000f00 */
[----:B------:R-:W-:Y:S01]  /*13b40*/  HFMA2.MMA R8, -RZ, RZ, 1.3056640625, -1.8671875 ;  /* 0x3d39bf78ff087435 */ /* 0x000fe200000001ff */
        /* <DEDUP_REMOVED lines=36> */
.L_x_25462:
[----:B------:R-:W-:Y:S05]  /*13d90*/  BSYNC B1 ;  /* 0x0000000000017941 */ /* 0x000fea0003800000 */
.L_x_25461:
[----:B------:R-:W-:Y:S01]  /*13da0*/  BSSY B3, `(.L_x_25463) ;  /* 0x0000005000037945 */ /* 0x000fe20003800000 */
[----:B------:R-:W-:-:S03]  /*13db0*/  FFMA R0, R7, R8, R6 ;  /* 0x0000000807007223 */ /* 0x000fc60000000006 */
[----:B------:R-:W-:Y:S05]  /*13dc0*/  @!P0 BRA `(.L_x_25464) ;  /* 0x0000000000088947 */ /* 0x000fea0003800000 */
[----:B------:R-:W-:-:S07]  /*13dd0*/  MOV R6, 0x13df0 ;  /* 0x00013df000067802 */ /* 0x000fce0000000f00 */
[----:B------:R-:W-:Y:S05]  /*13de0*/  CALL.REL.NOINC `($__internal_63_$__cuda_sm3x_div_rn_ftz_f32_slowpath) ;  /* 0x00000034006c7944 */ /* 0x000fea0003c00000 */
.L_x_25464:
[----:B------:R-:W-:Y:S05]  /*13df0*/  BSYNC B3 ;  /* 0x0000000000037941 */ /* 0x000fea0003800000 */
.L_x_25463:
        /* <DEDUP_REMOVED lines=18> */
.L_x_25466:
[----:B------:R-:W-:Y:S01]  /*13f20*/  ISETP.GE.AND P0, PT, R4, RZ, PT ;  /* 0x000000ff0400720c */ /* 0x000fe20003f06270 */
[----:B------:R-:W-:-:S12]  /*13f30*/  HFMA2.MMA R3, -RZ, RZ, 1.9599609375, 20144 ;  /* 0x3fd774ebff037435 */ /* 0x000fd800000001ff */
[----:B------:R-:W-:-:S04]  /*13f40*/  @P0 FFMA.FTZ R0, R3, 0.93318945169448852539, -R0 ;  /* 0x3f6ee58103000823 */ /* 0x000fc80000010800 */
[----:B------:R-:W-:-:S07]  /*13f50*/  @!P0 FFMA.FTZ R0, R3, 0.93318945169448852539, R0 ;  /* 0x3f6ee58103008823 */ /* 0x000fce0000010000 */
.L_x_25467:
[----:B------:R-:W-:Y:S05]  /*13f60*/  BSYNC B1 ;  /* 0x0000000000017941 */ /* 0x000fea0003800000 */
.L_x_25465:
        /* <DEDUP_REMOVED lines=12> */
.L_x_25460:
        /* <DEDUP_REMOVED lines=15> */
.L_x_25471:
[----:B------:R-:W-:Y:S05]  /*14120*/  BSYNC B3 ;  /* 0x0000000000037941 */ /* 0x000fea0003800000 */
.L_x_25470:
        /* <DEDUP_REMOVED lines=18> */
.L_x_25473:
[----:B------:R-:W-:Y:S01]  /*14250*/  ISETP.GE.AND P0, PT, R4, RZ, PT ;  /* 0x000000ff0400720c */ /* 0x000fe20003f06270 */
[----:B------:R-:W-:-:S12]  /*14260*/  HFMA2.MMA R3, -RZ, RZ, 1.9599609375, 20144 ;  /* 0x3fd774ebff037435 */ /* 0x000fd800000001ff */
[----:B------:R-:W-:-:S04]  /*14270*/  @P0 FFMA.FTZ R0, R3, 0.93318945169448852539, -R0 ;  /* 0x3f6ee58103000823 */ /* 0x000fc80000010800 */
[----:B------:R-:W-:-:S07]  /*14280*/  @!P0 FFMA.FTZ R0, R3, 0.93318945169448852539, R0 ;  /* 0x3f6ee58103008823 */ /* 0x000fce0000010000 */
.L_x_25474:
[----:B------:R-:W-:Y:S05]  /*14290*/  BSYNC B1 ;  /* 0x0000000000017941 */ /* 0x000fea0003800000 */
.L_x_25472:
        /* <DEDUP_REMOVED lines=13> */
.L_x_25469:
        /* <DEDUP_REMOVED lines=25> */
.L_x_25476:
        /* <DEDUP_REMOVED lines=41> */
.L_x_25475:
        /* <DEDUP_REMOVED lines=51> */
.L_x_25478:
[----:B------:R-:W-:Y:S05]  /*14ac0*/  BSYNC B1 ;  /* 0x0000000000017941 */ /* 0x000fea0003800000 */
.L_x_25477:
[----:B------:R-:W-:Y:S01]  /*14ad0*/  BSSY B3, `(.L_x_25479) ;  /* 0x0000007000037945 */ /* 0x000fe20003800000 */
[----:B------:R-:W-:-:S03]  /*14ae0*/  FFMA R6, R7, R9, R6 ;  /* 0x0000000907067223 */ /* 0x000fc60000000006 */
[----:B------:R-:W-:Y:S05]  /*14af0*/  @!P0 BRA `(.L_x_25480) ;  /* 0x0000000000108947 */ /* 0x000fea0003800000 */
[----:B------:R-:W-:Y:S02]  /*14b00*/  MOV R2, R0 ;  /* 0x0000000000027202 */ /* 0x000fe40000000f00 */
[----:B------:R-:W-:-:S07]  /*14b10*/  MOV R6, 0x14b30 ;  /* 0x00014b3000067802 */ /* 0x000fce0000000f00 */
[----:B------:R-:W-:Y:S05]  /*14b20*/  CALL.REL.NOINC `($__internal_63_$__cuda_sm3x_div_rn_ftz_f32_slowpath) ;  /* 0x00000028001c7944 */ /* 0x000fea0003c00000 */
[----:B------:R-:W-:-:S07]  /*14b30*/  IMAD.MOV.U32 R6, RZ, RZ, R0 ;  /* 0x000000ffff067224 */ /* 0x000fce00078e0000 */
.L_x_25480:
[----:B------:R-:W-:Y:S05]  /*14b40*/  BSYNC B3 ;  /* 0x0000000000037941 */ /* 0x000fea0003800000 */
.L_x_25479:
        /* <DEDUP_REMOVED lines=18> */
.L_x_25482:
[----:B------:R-:W-:Y:S02]  /*14c70*/  ISETP.GE.AND P0, PT, R4, RZ, PT ;  /* 0x000000ff0400720c */ /* 0x000fe40003f06270 */
[----:B------:R-:W-:-:S11]  /*14c80*/  MOV R0, 0x3fd774eb ;  /* 0x3fd774eb00007802 */ /* 0x000fd60000000f00 */
[----:B------:R-:W-:-:S04]  /*14c90*/  @P0 FFMA.FTZ R3, R0, 0.93318945169448852539, -R3 ;  /* 0x3f6ee58100030823 */ /* 0x000fc80000010803 */
[----:B------:R-:W-:-:S07]  /*14ca0*/  @!P0 FFMA.FTZ R3, R0, 0.93318945169448852539, R3 ;  /* 0x3f6ee58100038823 */ /* 0x000fce0000010003 */
.L_x_25483:
[----:B------:R-:W-:Y:S05]  /*14cb0*/  BSYNC B1 ;  /* 0x0000000000017941 */ /* 0x000fea0003800000 */
.L_x_25481:
        /* <DEDUP_REMOVED lines=12> */
.L_x_25459:
        /* <DEDUP_REMOVED lines=11> */
.L_x_25485:
[----:B------:R-:W-:Y:S05]  /*14e30*/  BSYNC B3 ;  /* 0x0000000000037941 */ /* 0x000fea0003800000 */
.L_x_25484:
        /* <DEDUP_REMOVED lines=18> */
.L_x_25487:
[----:B------:R-:W-:Y:S01]  /*14f60*/  ISETP.GE.AND P0, PT, R4, RZ, PT ;  /* 0x000000ff0400720c */ /* 0x000fe20003f06270 */
[----:B------:R-:W-:-:S12]  /*14f70*/  HFMA2.MMA R3, -RZ, RZ, 1.9599609375, 20144 ;  /* 0x3fd774ebff037435 */ /* 0x000fd800000001ff */
[----:B------:R-:W-:-:S04]  /*14f80*/  @P0 FFMA.FTZ R0, R3, 0.93318945169448852539, -R0 ;  /* 0x3f6ee58103000823 */ /* 0x000fc80000010800 */
[----:B------:R-:W-:-:S07]  /*14f90*/  @!P0 FFMA.FTZ R0, R3, 0.93318945169448852539, R0 ;  /* 0x3f6ee58103008823 */ /* 0x000fce0000010000 */
.L_x_25488:
[----:B------:R-:W-:Y:S05]  /*14fa0*/  BSYNC B1 ;  /* 0x0000000000017941 */ /* 0x000fea0003800000 */
.L_x_25486:
        /* <DEDUP_REMOVED lines=27> */
.L_x_25458:
        /* <DEDUP_REMOVED lines=39> */
.L_x_25491:
[----:B------:R-:W-:Y:S05]  /*153d0*/  BSYNC B1 ;  /* 0x0000000000017941 */ /* 0x000fea0003800000 */
.L_x_25490:
[----:B------:R-:W-:Y:S01]  /*153e0*/  BSSY B3, `(.L_x_25492) ;  /* 0x0000006000037945 */ /* 0x000fe20003800000 */
[----:B------:R-:W-:-:S03]  /*153f0*/  FFMA R0, R3, R8, R6 ;  /* 0x0000000803007223 */ /* 0x000fc60000000006 */
[----:B------:R-:W-:Y:S05]  /*15400*/  @!P0 BRA `(.L_x_25493) ;  /* 0x00000000000c8947 */ /* 0x000fea0003800000 */
[----:B------:R-:W-:Y:S01]  /*15410*/  HFMA2.MMA R13, -RZ, RZ, 1.875, 0 ;  /* 0x3f800000ff0d7435 */ /* 0x000fe200000001ff */
[----:B------:R-:W-:-:S10]  /*15420*/  MOV R6, 0x15440 ;  /* 0x0001544000067802 */ /* 0x000fd40000000f00 */
[----:B------:R-:W-:Y:S05]  /*15430*/  CALL.REL.NOINC `($__internal_63_$__cuda_sm3x_div_rn_ftz_f32_slowpath) ;  /* 0x0000001c00d87944 */ /* 0x000fea0003c00000 */
.L_x_25493:
[----:B------:R-:W-:Y:S05]  /*15440*/  BSYNC B3 ;  /* 0x0000000000037941 */ /* 0x000fea0003800000 */
.L_x_25492:
        /* <DEDUP_REMOVED lines=18> */
.L_x_25495:
[----:B------:R-:W-:Y:S01]  /*15570*/  ISETP.GE.AND P0, PT, R4, RZ, PT ;  /* 0x000000ff0400720c */ /* 0x000fe20003f06270 */
[----:B------:R-:W-:-:S12]  /*15580*/  IMAD.MOV.U32 R3, RZ, RZ, 0x3fd774eb ;  /* 0x3fd774ebff037424 */ /* 0x000fd800078e00ff */
[----:B------:R-:W-:-:S04]  /*15590*/  @P0 FFMA.FTZ R0, R3, 0.93318945169448852539, -R0 ;  /* 0x3f6ee58103000823 */ /* 0x000fc80000010800 */
[----:B------:R-:W-:-:S07]  /*155a0*/  @!P0 FFMA.FTZ R0, R3, 0.93318945169448852539, R0 ;  /* 0x3f6ee58103008823 */ /* 0x000fce0000010000 */
.L_x_25496:
[----:B------:R-:W-:Y:S05]  /*155b0*/  BSYNC B1 ;  /* 0x0000000000017941 */ /* 0x000fea0003800000 */
.L_x_25494:
        /* <DEDUP_REMOVED lines=10> */
.L_x_25489:
        /* <DEDUP_REMOVED lines=12> */
.L_x_25498:
[----:B------:R-:W-:Y:S05]  /*15720*/  BSYNC B3 ;  /* 0x0000000000037941 */ /* 0x000fea0003800000 */
.L_x_25497:
        /* <DEDUP_REMOVED lines=18> */
.L_x_25500:
[----:B------:R-:W-:Y:S01]  /*15850*/  ISETP.GE.AND P0, PT, R4, RZ, PT ;  /* 0x000000ff0400720c */ /* 0x000fe20003f06270 */
[----:B------:R-:W-:-:S12]  /*15860*/  IMAD.MOV.U32 R3, RZ, RZ, 0x3fd774eb ;  /* 0x3fd774ebff037424 */ /* 0x000fd800078e00ff */
[----:B------:R-:W-:-:S04]  /*15870*/  @P0 FFMA.FTZ R0, R3, 0.93318945169448852539, -R0 ;  /* 0x3f6ee58103000823 */ /* 0x000fc80000010800 */
[----:B------:R-:W-:-:S07]  /*15880*/  @!P0 FFMA.FTZ R0, R3, 0.93318945169448852539, R0 ;  /* 0x3f6ee58103008823 */ /* 0x000fce0000010000 */
.L_x_25501:
[----:B------:R-:W-:Y:S05]  /*15890*/  BSYNC B1 ;  /* 0x0000000000017941 */ /* 0x000fea0003800000 */
.L_x_25499:
        /* <DEDUP_REMOVED lines=11> */
.L_x_25457:
        /* <DEDUP_REMOVED lines=32> */
.L_x_25503:
[----:B------:R-:W-:Y:S05]  /*15b50*/  BSYNC B3 ;  /* 0x0000000000037941 */ /* 0x000fea0003800000 */
.L_x_25502:
        /* <DEDUP_REMOVED lines=18> */
.L_x_25505:
[----:B------:R-:W-:Y:S02]  /*15c80*/  ISETP.GE.AND P0, PT, R4, RZ, PT ;  /* 0x000000ff0400720c */ /* 0x000fe40003f06270 */
[----:B------:R-:W-:-:S11]  /*15c90*/  MOV R3, 0x3fd774eb ;  /* 0x3fd774eb00037802 */ /* 0x000fd60000000f00 */
[----:B------:R-:W-:-:S04]  /*15ca0*/  @P0 FFMA.FTZ R0, R3, 0.93318945169448852539, -R0 ;  /* 0x3f6ee58103000823 */ /* 0x000fc80000010800 */
[----:B------:R-:W-:-:S07]  /*15cb0*/  @!P0 FFMA.FTZ R0, R3, 0.93318945169448852539, R0 ;  /* 0x3f6ee58103008823 */ /* 0x000fce0000010000 */
.L_x_25506:
[----:B------:R-:W-:Y:S05]  /*15cc0*/  BSYNC B1 ;  /* 0x0000000000017941 */ /* 0x000fea0003800000 */
.L_x_25504:
        /* <DEDUP_REMOVED lines=11> */
.L_x_25456:
[C---:B------:R-:W-:Y:S01]  /*15d80*/  FADD.FTZ R3, |R5|.reuse, -RZ ;  /* 0x800000ff05037221 */ /* 0x040fe20000010200 */
[----:B------:R-:W-:Y:S01]  /*15d90*/  FSETP.GT.FTZ.AND P3, PT, |R5|, |R4|, PT ;  /* 0x400000040500720b */ /* 0x000fe20003f74200 */
[----:B------:R-:W-:Y:S01]  /*15da0*/  BSSY B3, `(.L_x_25507) ;  /* 0x0000019000037945 */ /* 0x000fe20003800000 */
[----:B------:R-:W-:Y:S02]  /*15db0*/  FSETP.GEU.FTZ.AND P0, PT, |R4|, 1.084202172485504434e-19, PT ;  /* 0x200000000400780b */ /* 0x000fe40003f1e200 */
[----:B------:R-:W-:Y:S02]  /*15dc0*/  FSEL R13, R3, R14, P3 ;  /* 0x0000000e030d7208 */ /* 0x000fe40001800000 */
[----:B------:R-:W-:Y:S02]  /*15dd0*/  FSETP.GEU.FTZ.AND P1, PT, |R5|, 1.084202172485504434e-19, PT ;  /* 0x200000000500780b */ /* 0x000fe40003f3e200 */
[----:B--2-4-:R-:W0:Y:S01]  /*15de0*/  MUFU.RCP R2, R13 ;  /* 0x0000000d00027308 */ /* 0x014e220000001000 */
        /* <DEDUP_REMOVED lines=20> */
.L_x_25508:
[----:B------:R-:W-:Y:S05]  /*15f30*/  BSYNC B3 ;  /* 0x0000000000037941 */ /* 0x000fea0003800000 */
.L_x_25507:
        /* <DEDUP_REMOVED lines=18> */
.L_x_25510:
[----:B------:R-:W-:Y:S02]  /*16060*/  ISETP.GE.AND P0, PT, R4, RZ, PT ;  /* 0x000000ff0400720c */ /* 0x000fe40003f06270 */
[----:B------:R-:W-:-:S11]  /*16070*/  MOV R3, 0x3fd774eb ;  /* 0x3fd774eb00037802 */ /* 0x000fd60000000f00 */
[----:B------:R-:W-:-:S04]  /*16080*/  @P0 FFMA.FTZ R2, R3, 0.93318945169448852539, -R2 ;  /* 0x3f6ee58103020823 */ /* 0x000fc80000010802 */
[----:B------:R-:W-:-:S07]  /*16090*/  @!P0 FFMA.FTZ R2, R3, 0.93318945169448852539, R2 ;  /* 0x3f6ee58103028823 */ /* 0x000fce0000010002 */
.L_x_25511:
[----:B------:R-:W-:Y:S05]  /*160a0*/  BSYNC B1 ;  /* 0x0000000000017941 */ /* 0x000fea0003800000 */
.L_x_25509:
        /* <DEDUP_REMOVED lines=12> */
.L_x_25468:
[----:B------:R-:W-:Y:S05]  /*16170*/  BSYNC B0 ;  /* 0x0000000000007941 */ /* 0x000fea0003800000 */
.L_x_25455:
        /* <DEDUP_REMOVED lines=43> */
.L_x_25515:
        /* <DEDUP_REMOVED lines=10> */
.L_x_25514:
[----:B------:R-:W-:-:S04]  /*164d0*/  FMUL.RZ R6, R6, 0.15915493667125701904 ;  /* 0x3e22f98306067820 */ /* 0x000fc8000040c000 */
[----:B------:R1:W2:Y:S08]  /*164e0*/  MUFU.SIN R3, R6 ;  /* 0x0000000600037308 */ /* 0x0002b00000000400 */
[----:B------:R1:W3:Y:S01]  /*164f0*/  MUFU.COS R2, R6 ;  /* 0x0000000600027308 */ /* 0x0002e20000000000 */
[----:B------:R-:W-:Y:S05]  /*16500*/  BRA `(.L_x_25516) ;  /* 0x00000000000c7947 */ /* 0x000fea0003800000 */
.L_x_25513:
[----:B------:R-:W-:Y:S01]  /*16510*/  FMUL.FTZ R2, R14, 1.4426950216293334961 ;  /* 0x3fb8aa3b0e027820 */ /* 0x000fe20000410000 */
[----:B------:R-:W-:-:S05]  /*16520*/  MOV R3, R6 ;  /* 0x0000000600037202 */ /* 0x000fca0000000f00 */
[----:B------:R-:W0:Y:S02]  /*16530*/  MUFU.EX2 R2, R2 ;  /* 0x0000000200027308 */ /* 0x000e240000000800 */
.L_x_25516:
[----:B------:R-:W-:Y:S05]  /*16540*/  BSYNC B0 ;  /* 0x0000000000007941 */ /* 0x000fea0003800000 */
.L_x_25512:
        /* <DEDUP_REMOVED lines=13> */
[----:B0-----:R-:W-:Y:S01]  /*16620*/  STG.E.U8 desc[UR36][R16.64], R3 ;  /* 0x0000000310007986 */ /* 0x001fe2000c101124 */
[----:B------:R-:W-:Y:S05]  /*16630*/  EXIT ;  /* 0x000000000000794d */ /* 0x000fea0003800000 */
.L_x_25520:
[----:B0-23--:R-:W0:Y:S02]  /*16640*/  F2I.S64.TRUNC R2, R2 ;  /* 0x0000000200027311 */ /* 0x00de24000020d900 */
[----:B0-----:R-:W-:-:S05]  /*16650*/  IMAD.MOV.U32 R5, RZ, RZ, R2 ;  /* 0x000000ffff057224 */ /* 0x001fca00078e0002 */
[----:B------:R-:W-:Y:S01]  /*16660*/  STG.E.U8 desc[UR36][R16.64], R5 ;  /* 0x0000000510007986 */ /* 0x000fe2000c101124 */
[----:B------:R-:W-:Y:S05]  /*16670*/  EXIT ;  /* 0x000000000000794d */ /* 0x000fea0003800000 */
.L_x_25519:
[----:B------:R-:W-:-:S13]  /*16680*/  ISETP.NE.AND P0, PT, R0, 0x2, PT ;  /* 0x000000020000780c */ /* 0x000fda0003f05270 */
[----:B------:R-:W-:Y:S05]  /*16690*/  @!P0 BRA `(.L_x_25522) ;  /* 0x0000000000288947 */ /* 0x000fea0003800000 */
[----:B------:R-:W-:-:S13]  /*166a0*/  ISETP.NE.AND P0, PT, R0, 0x3, PT ;  /* 0x000000030000780c */ /* 0x000fda0003f05270 */
[----:B------:R-:W-:Y:S05]  /*166b0*/  @!P0 BRA `(.L_x_25523) ;  /* 0x0000000000148947 */ /* 0x000fea0003800000 */
[----:B------:R-:W-:-:S13]  /*166c0*/  ISETP.NE.AND P0, PT, R0, 0x4, PT ;  /* 0x000000040000780c */ /* 0x000fda0003f05270 */
[----:B------:R-:W-:Y:S05]  /*166d0*/  @P0 BRA `(.L_x_25521) ;  /* 0x0000000800d40947 */ /* 0x000fea0003800000 */
[----:B0-23--:R-:W0:Y:S02]  /*166e0*/  F2I.S64.TRUNC R2, R2 ;  /* 0x0000000200027311 */ /* 0x00de24000020d900 */
[----:B0-----:R-:W-:Y:S01]  /*166f0*/  STG.E.64 desc[UR36][R16.64], R2 ;  /* 0x0000000210007986 */ /* 0x001fe2000c101b24 */
[----:B------:R-:W-:Y:S05]  /*16700*/  EXIT ;  /* 0x000000000000794d */ /* 0x000fea0003800000 */
.L_x_25523:
[----:B0-23--:R-:W0:Y:S02]  /*16710*/  F2I.FTZ.TRUNC.NTZ R3, R2 ;  /* 0x0000000200037305 */ /* 0x00de24000021f100 */
[----:B0-----:R-:W-:Y:S01]  /*16720*/  STG.E desc[UR36][R16.64], R3 ;  /* 0x0000000310007986 */ /* 0x001fe2000c101924 */
[----:B------:R-:W-:Y:S05]  /*16730*/  EXIT ;  /* 0x000000000000794d */ /* 0x000fea0003800000 */
.L_x_25522:
[----:B0-23--:R-:W0:Y:S02]  /*16740*/  F2I.FTZ.TRUNC.NTZ R3, R2 ;  /* 0x0000000200037305 */ /* 0x00de24000021f100 */
[----:B0-----:R-:W-:Y:S01]  /*16750*/  STG.E.U16 desc[UR36][R16.64], R3 ;  /* 0x0000000310007986 */ /* 0x001fe2000c101524 */
[----:B------:R-:W-:Y:S05]  /*16760*/  EXIT ;  /* 0x000000000000794d */ /* 0x000fea0003800000 */
.L_x_25518:
[----:B------:R-:W-:-:S13]  /*16770*/  ISETP.GT.AND P0, PT, R0, 0x6, PT ;  /* 0x000000060000780c */ /* 0x000fda0003f04270 */
[----:B------:R-:W-:Y:S05]  /*16780*/  @P0 BRA `(.L_x_25524) ;  /* 0x0000000000240947 */ /* 0x000fea0003800000 */
[----:B------:R-:W-:-:S13]  /*16790*/  ISETP.NE.AND P0, PT, R0, 0x5, PT ;  /* 0x000000050000780c */ /* 0x000fda0003f05270 */
[----:B------:R-:W-:Y:S05]  /*167a0*/  @!P0 BRA `(.L_x_25525) ;  /* 0x0000000000108947 */ /* 0x000fea0003800000 */
[----:B------:R-:W-:-:S13]  /*167b0*/  ISETP.NE.AND P0, PT, R0, 0x6, PT ;  /* 0x000000060000780c */ /* 0x000fda0003f05270 */
[----:B------:R-:W-:Y:S05]  /*167c0*/  @P0 BRA `(.L_x_25521) ;  /* 0x0000000800980947 */ /* 0x000fea0003800000 */
[----:B0--3--:R-:W-:Y:S01]  /*167d0*/  STG.E desc[UR36][R16.64], R2 ;  /* 0x0000000210007986 */ /* 0x009fe2000c101924 */
[----:B------:R-:W-:Y:S05]  /*167e0*/  EXIT ;  /* 0x000000000000794d */ /* 0x000fea0003800000 */
.L_x_25525:
[----:B0--3--:R-:W-:-:S05]  /*167f0*/  F2FP.F16.F32.PACK_AB R2, RZ, R2 ;  /* 0x00000002ff02723e */ /* 0x009fca00000000ff */
[----:B------:R-:W-:Y:S01]  /*16800*/  STG.E.U16 desc[UR36][R16.64], R2 ;  /* 0x0000000210007986 */ /* 0x000fe2000c101524 */
[----:B------:R-:W-:Y:S05]  /*16810*/  EXIT ;  /* 0x000000000000794d */ /* 0x000fea0003800000 */
.L_x_25524:
[----:B------:R-:W-:-:S13]  /*16820*/  ISETP.NE.AND P0, PT, R0, 0x7, PT ;  /* 0x000000070000780c */ /* 0x000fda0003f05270 */
[----:B------:R-:W-:Y:S05]  /*16830*/  @!P0 BRA `(.L_x_25526) ;  /* 0x0000000000248947 */ /* 0x000fea0003800000 */
[----:B------:R-:W-:-:S13]  /*16840*/  ISETP.NE.AND P0, PT, R0, 0x8, PT ;  /* 0x000000080000780c */ /* 0x000fda0003f05270 */
[----:B------:R-:W-:Y:S05]  /*16850*/  @!P0 BRA `(.L_x_25527) ;  /* 0x0000000000108947 */ /* 0x000fea0003800000 */
[----:B------:R-:W-:-:S13]  /*16860*/  ISETP.NE.AND P0, PT, R0, 0x9, PT ;  /* 0x000000090000780c */ /* 0x000fda0003f05270 */
[----:B------:R-:W-:Y:S05]  /*16870*/  @P0 BRA `(.L_x_25521) ;  /* 0x00000008006c0947 */ /* 0x000fea0003800000 */
[----:B0-23--:R-:W-:Y:S01]  /*16880*/  STG.E.64 desc[UR36][R16.64], R2 ;  /* 0x0000000210007986 */ /* 0x00dfe2000c101b24 */
[----:B------:R-:W-:Y:S05]  /*16890*/  EXIT ;  /* 0x000000000000794d */ /* 0x000fea0003800000 */
.L_x_25527:
[----:B0-23--:R-:W-:-:S05]  /*168a0*/  F2FP.F16.F32.PACK_AB R3, R3, R2 ;  /* 0x000000020303723e */ /* 0x00dfca00000000ff */
[----:B------:R-:W-:Y:S01]  /*168b0*/  STG.E desc[UR36][R16.64], R3 ;  /* 0x0000000310007986 */ /* 0x000fe2000c101924 */
[----:B------:R-:W-:Y:S05]  /*168c0*/  EXIT ;  /* 0x000000000000794d */ /* 0x000fea0003800000 */
.L_x_25526:
[----:B0--3--:R-:W-:-:S06]  /*168d0*/  FMUL.FTZ R2, R2, 1 ;  /* 0x3f80000002027820 */ /* 0x009fcc0000410000 */
[----:B--2---:R-:W0:Y:S02]  /*168e0*/  F2F.F64.F32 R2, R2 ;  /* 0x0000000200027310 */ /* 0x004e240000201800 */
[----:B0-----:R-:W-:Y:S01]  /*168f0*/  STG.E.64 desc[UR36][R16.64], R2 ;  /* 0x0000000210007986 */ /* 0x001fe2000c101b24 */
[----:B------:R-:W-:Y:S05]  /*16900*/  EXIT ;  /* 0x000000000000794d */ /* 0x000fea0003800000 */
.L_x_25517:
        /* <DEDUP_REMOVED lines=12> */
[----:B------:R-:W-:Y:S01]  /*169d0*/  STG.E.U8 desc[UR36][R16.64], R3 ;  /* 0x0000000310007986 */ /* 0x000fe2000c101124 */
[----:B------:R-:W-:Y:S05]  /*169e0*/  EXIT ;  /* 0x000000000000794d */ /* 0x000fea0003800000 */
.L_x_25530:
[----:B-12---:R-:W-:Y:S01]  /*169f0*/  FMUL.FTZ R6, R3, 1 ;  /* 0x3f80000003067820 */ /* 0x006fe20000410000 */
[----:B0--3--:R-:W-:-:S05]  /*16a00*/  FMUL.FTZ R4, R2, 1 ;  /* 0x3f80000002047820 */ /* 0x009fca0000410000 */
[----:B------:R-:W-:Y:S08]  /*16a10*/  F2F.F64.F32 R6, R6 ;  /* 0x0000000600067310 */ /* 0x000ff00000201800 */
[----:B------:R-:W0:Y:S02]  /*16a20*/  F2F.F64.F32 R4, R4 ;  /* 0x0000000400047310 */ /* 0x000e240000201800 */
[----:B0-----:R-:W-:Y:S01]  /*16a30*/  STG.E.128 desc[UR36][R16.64], R4 ;  /* 0x0000000410007986 */ /* 0x001fe2000c101d24 */
[----:B------:R-:W-:Y:S05]  /*16a40*/  EXIT ;  /* 0x000000000000794d */ /* 0x000fea0003800000 */
.L_x_25529:
        /* <DEDUP_REMOVED lines=20> */
.L_x_25534:
[----:B------:R-:W-:Y:S05]  /*16b90*/  BSYNC B0 ;  /* 0x0000000000007941 */ /* 0x000fea0003800000 */
.L_x_25533:
[----:B------:R-:W-:-:S05]  /*16ba0*/  LOP3.LUT R5, R0, R5, RZ, 0xfc, !PT ;  /* 0x0000000500057212 */ /* 0x000fca00078efcff */
[----:B------:R-:W-:Y:S01]  /*16bb0*/  STG.E.U8 desc[UR36][R16.64], R5 ;  /* 0x0000000510007986 */ /* 0x000fe2000c101124 */
[----:B------:R-:W-:Y:S05]  /*16bc0*/  EXIT ;  /* 0x000000000000794d */ /* 0x000fea0003800000 */
.L_x_25532:
        /* <DEDUP_REMOVED lines=12> */
.L_x_25536:
[----:B------:R-:W-:Y:S01]  /*16c90*/  IMAD.MOV.U32 R0, RZ, RZ, 0x7f ;  /* 0x0000007fff007424 */ /* 0x000fe200078e00ff */
[----:B------:R-:W-:-:S04]  /*16ca0*/  ISETP.GT.U32.AND P0, PT, R4, 0x7f800000, PT ;  /* 0x7f8000000400780c */ /* 0x000fc80003f04070 */
[----:B------:R-:W-:-:S09]  /*16cb0*/  SEL R0, R0, 0x7c, P0 ;  /* 0x0000007c00007807 */ /* 0x000fd20000000000 */
.L_x_25537:
[----:B------:R-:W-:Y:S05]  /*16cc0*/  BSYNC B0 ;  /* 0x0000000000007941 */ /* 0x000fea0003800000 */
.L_x_25535:
[----:B------:R-:W-:-:S04]  /*16cd0*/  LOP3.LUT R2, R2, 0x80000000, RZ, 0xc0, !PT ;  /* 0x8000000002027812 */ /* 0x000fc800078ec0ff */
[----:B--2---:R-:W-:-:S04]  /*16ce0*/  SHF.R.U32.HI R3, RZ, 0x18, R2 ;  /* 0x00000018ff037819 */ /* 0x004fc80000011602 */
[----:B------:R-:W-:-:S05]  /*16cf0*/  LOP3.LUT R3, R0, R3, RZ, 0xfc, !PT ;  /* 0x0000000300037212 */ /* 0x000fca00078efcff */
[----:B------:R-:W-:Y:S01]  /*16d00*/  STG.E.U8 desc[UR36][R16.64], R3 ;  /* 0x0000000310007986 */ /* 0x000fe2000c101124 */
[----:B------:R-:W-:Y:S05]  /*16d10*/  EXIT ;  /* 0x000000000000794d */ /* 0x000fea0003800000 */
.L_x_25531:
[----:B0--3--:R-:W-:-:S05]  /*16d20*/  F2FP.BF16.F32.PACK_AB R2, RZ, R2 ;  /* 0x00000002ff02723e */ /* 0x009fca00000010ff */
[----:B------:R-:W-:Y:S01]  /*16d30*/  STG.E.U16 desc[UR36][R16.64], R2 ;  /* 0x0000000210007986 */ /* 0x000fe2000c101524 */
[----:B------:R-:W-:Y:S05]  /*16d40*/  EXIT ;  /* 0x000000000000794d */ /* 0x000fea0003800000 */
.L_x_25528:
        /* <DEDUP_REMOVED lines=9> */
[----:B0-----:R-:W-:Y:S01]  /*16de0*/  STG.E.U16 desc[UR36][R16.64], R3 ;  /* 0x0000000310007986 */ /* 0x001fe2000c101524 */
[----:B------:R-:W-:Y:S05]  /*16df0*/  EXIT ;  /* 0x000000000000794d */ /* 0x000fea0003800000 */
.L_x_25540:
        /* <DEDUP_REMOVED lines=16> */
.L_x_25543:
[----:B------:R-:W-:-:S04]  /*16f00*/  LOP3.LUT R2, R2, 0x80000000, RZ, 0xc0, !PT ;  /* 0x8000000002027812 */ /* 0x000fc800078ec0ff */
[----:B------:R-:W-:-:S04]  /*16f10*/  SHF.R.U32.HI R3, RZ, 0x18, R2 ;  /* 0x00000018ff037819 */ /* 0x000fc80000011602 */
[----:B------:R-:W-:-:S04]  /*16f20*/  LOP3.LUT R0, R0, R3, RZ, 0xfc, !PT ;  /* 0x0000000300007212 */ /* 0x000fc800078efcff */
[----:B------:R-:W-:-:S07]  /*16f30*/  PRMT R8, R0, 0x7610, R8 ;  /* 0x0000761000087816 */ /* 0x000fce0000000008 */
.L_x_25542:
[----:B------:R-:W-:Y:S05]  /*16f40*/  BSYNC B0 ;  /* 0x0000000000007941 */ /* 0x000fea0003800000 */
.L_x_25541:
[----:B------:R-:W-:Y:S01]  /*16f50*/  STG.E.U8 desc[UR36][R16.64], R8 ;  /* 0x0000000810007986 */ /* 0x000fe2000c101124 */
[----:B------:R-:W-:Y:S05]  /*16f60*/  EXIT ;  /* 0x000000000000794d */ /* 0x000fea0003800000 */
.L_x_25539:
        /* <DEDUP_REMOVED lines=16> */
.L_x_25546:
[----:B------:R-:W-:-:S04]  /*17070*/  LOP3.LUT R2, R2, 0x80000000, RZ, 0xc0, !PT ;  /* 0x8000000002027812 */ /* 0x000fc800078ec0ff */
[----:B------:R-:W-:-:S04]  /*17080*/  SHF.R.U32.HI R3, RZ, 0x18, R2 ;  /* 0x00000018ff037819 */ /* 0x000fc80000011602 */
[----:B------:R-:W-:-:S04]  /*17090*/  LOP3.LUT R0, R0, R3, RZ, 0xfc, !PT ;  /* 0x0000000300007212 */ /* 0x000fc800078efcff */
[----:B------:R-:W-:-:S07]  /*170a0*/  PRMT R8, R0, 0x7610, R8 ;  /* 0x0000761000087816 */ /* 0x000fce0000000008 */
.L_x_25545:
[----:B------:R-:W-:Y:S05]  /*170b0*/  BSYNC B0 ;  /* 0x0000000000007941 */ /* 0x000fea0003800000 */
.L_x_25544:
[----:B------:R-:W-:Y:S01]  /*170c0*/  STG.E.U8 desc[UR36][R16.64], R8 ;  /* 0x0000000810007986 */ /* 0x000fe2000c101124 */
[----:B------:R-:W-:Y:S05]  /*170d0*/  EXIT ;  /* 0x000000000000794d */ /* 0x000fea0003800000 */
.L_x_25538:
        /* <DEDUP_REMOVED lines=19> */
[----:B------:R-:W-:Y:S01]  /*17210*/  STG.E.U8 desc[UR36][R16.64], R3 ;  /* 0x0000000310007986 */ /* 0x000fe2000c101124 */
[----:B------:R-:W-:Y:S05]  /*17220*/  EXIT ;  /* 0x000000000000794d */ /* 0x000fea0003800000 */
.L_x_25521:
        /* <DEDUP_REMOVED lines=16> */
.L_x_25549:
[----:B------:R-:W-:Y:S05]  /*17330*/  EXIT ;  /* 0x000000000000794d */ /* 0x000fea0003800000 */
.L_x_25548:
[----:B0-23--:R-:W0:Y:S02]  /*17340*/  F2I.U64.TRUNC R2, R2 ;  /* 0x0000000200027311 */ /* 0x00de24000020d800 */
[----:B0-----:R-:W-:Y:S01]  /*17350*/  STG.E.64 desc[UR36][R16.64], R2 ;  /* 0x0000000210007986 */ /* 0x001fe2000c101b24 */
[----:B------:R-:W-:Y:S05]  /*17360*/  EXIT ;  /* 0x000000000000794d */ /* 0x000fea0003800000 */
.L_x_25547:
[----:B0-23--:R-:W0:Y:S02]  /*17370*/  F2I.FTZ.U32.TRUNC.NTZ R3, R2 ;  /* 0x0000000200037305 */ /* 0x00de24000021f000 */
[----:B0-----:R-:W-:Y:S01]  /*17380*/  STG.E desc[UR36][R16.64], R3 ;  /* 0x0000000310007986 */ /* 0x001fe2000c101924 */
[----:B------:R-:W-:Y:S05]  /*17390*/  EXIT ;  /* 0x000000000000794d */ /* 0x000fea0003800000 */
        .weak           $__internal_63_$__cuda_sm3x_div_rn_ftz_f32_slowpath
        .type           $__internal_63_$__cuda_sm3x_div_rn_ftz_f32_slowpath,@function
        .size           $__internal_63_$__cuda_sm3x_div_rn_ftz_f32_slowpath,(.L_x_71505 - $__internal_63_$__cuda_sm3x_div_rn_ftz_f32_slowpath)
$__internal_63_$__cuda_sm3x_div_rn_ftz_f32_slowpath:
[----:B------:R-:W-:Y:S01]  /*173a0*/  SHF.R.U32.HI R3, RZ, 0x17, R13 ;  /* 0x00000017ff037819 */ /* 0x000fe2000001160d */
[----:B------:R-:W-:Y:S01]  /*173b0*/  BSSY B1, `(.L_x_25550) ;  /* 0x0000047000017945 */ /* 0x000fe20003800000 */
[----:B------:R-:W-:-:S03]  /*173c0*/  SHF.R.U32.HI R8, RZ, 0x17, R2 ;  /* 0x00000017ff087819 */ /* 0x000fc60000011602 */
[----:B------:R-:W-:Y:S01]  /*173d0*/  BSSY B2, `(.L_x_25551) ;  /* 0x000001d000027945 */ /* 0x000fe20003800000 */
[----:B------:R-:W-:Y:S02]  /*173e0*/  LOP3.LUT R3, R3, 0xff, RZ, 0xc0, !PT ;  /* 0x000000ff03037812 */ /* 0x000fe400078ec0ff */
[----:B------:R-:W-:-:S03]  /*173f0*/  LOP3.LUT R8, R8, 0xff, RZ, 0xc0, !PT ;  /* 0x000000ff08087812 */ /* 0x000fc600078ec0ff */
[----:B------:R-:W-:Y:S01]  /*17400*/  VIADD R0, R3, 0xffffffff ;  /* 0xffffffff03007836 */ /* 0x000fe20000000000 */
[----:B------:R-:W-:-:S04]  /*17410*/  IADD3 R7, R8, -0x1, RZ ;  /* 0xffffffff08077810 */ /* 0x000fc80007ffe0ff */
[----:B------:R-:W-:-:S04]  /*17420*/  ISETP.GT.U32.AND P0, PT, R0, 0xfd, PT ;  /* 0x000000fd0000780c */ /* 0x000fc80003f04070 */
[----:B------:R-:W-:-:S13]  /*17430*/  ISETP.GT.U32.OR P0, PT, R7, 0xfd, P0 ;  /* 0x000000fd0700780c */ /* 0x000fda0000704470 */
[----:B------:R-:W-:Y:S05]  /*17440*/  @!P0 BRA `(.L_x_25552) ;  /* 0x0000000000548947 */ /* 0x000fea0003800000 */
[----:B------:R-:W-:Y:S02]  /*17450*/  FSETP.GTU.FTZ.AND P1, PT, |R2|, +INF , PT ;  /* 0x7f8000000200780b */ /* 0x000fe40003f3c200 */
[----:B------:R-:W-:-:S04]  /*17460*/  FSETP.GTU.FTZ.AND P0, PT, |R13|, +INF , PT ;  /* 0x7f8000000d00780b */ /* 0x000fc80003f1c200 */
[----:B------:R-:W-:-:S13]  /*17470*/  PLOP3.LUT P0, PT, P1, P0, PT, 0xa8, 0x0 ;  /* 0x000000000000781c */ /* 0x000fda0000f01570 */
[----:B------:R-:W-:Y:S05]  /*17480*/  @P0 BREAK B2 ;  /* 0x0000000000020942 */ /* 0x000fea0003800000 */
[----:B------:R-:W-:Y:S05]  /*17490*/  @P0 BRA `(.L_x_25553) ;  /* 0x0000000000dc0947 */ /* 0x000fea0003800000 */
[C---:B------:R-:W-:Y:S02]  /*174a0*/  FSETP.NEU.FTZ.AND P0, PT, R2.reuse, RZ, PT ;  /* 0x000000ff0200720b */ /* 0x040fe40003f1d000 */
[----:B------:R-:W-:Y:S02]  /*174b0*/  FSETP.NEU.FTZ.AND P4, PT, R13, RZ, PT ;  /* 0x000000ff0d00720b */ /* 0x000fe40003f9d000 */
[----:B------:R-:W-:-:S11]  /*174c0*/  FSETP.NEU.FTZ.AND P6, PT, R2, RZ, PT ;  /* 0x000000ff0200720b */ /* 0x000fd60003fdd000 */
[----:B------:R-:W-:Y:S05]  /*174d0*/  @!P4 BREAK !P0, B2 ;  /* 0x000000000002c942 */ /* 0x000fea0004000000 */
[----:B------:R-:W-:Y:S05]  /*174e0*/  @!P4 BRA !P0, `(.L_x_25554) ;  /* 0x0000000000c0c947 */ /* 0x000fea0004000000 */
[C---:B------:R-:W-:Y:S02]  /*174f0*/  FSETP.NEU.FTZ.AND P1, PT, |R2|.reuse, +INF , PT ;  /* 0x7f8000000200780b */ /* 0x040fe40003f3d200 */
[----:B------:R-:W-:Y:S02]  /*17500*/  FSETP.NEU.FTZ.AND P0, PT, |R13|, +INF , PT ;  /* 0x7f8000000d00780b */ /* 0x000fe40003f1d200 */
[----:B------:R-:W-:-:S11]  /*17510*/  FSETP.NEU.FTZ.AND P5, PT, |R2|, +INF , PT ;  /* 0x7f8000000200780b */ /* 0x000fd60003fbd200 */
[----:B------:R-:W-:Y:S05]  /*17520*/  @!P0 BREAK !P1, B2 ;  /* 0x0000000000028942 */ /* 0x000fea0004800000 */
[----:B------:R-:W-:Y:S05]  /*17530*/  @!P0 BRA !P1, `(.L_x_25554) ;  /* 0x0000000000ac8947 */ /* 0x000fea0004800000 */
[----:B------:R-:W-:-:S13]  /*17540*/  PLOP3.LUT P0, PT, P0, P6, PT, 0x2a, 0x0 ;  /* 0x000000000000781c */ /* 0x000fda000070c572 */
[----:B------:R-:W-:Y:S05]  /*17550*/  @P0 BREAK B2 ;  /* 0x0000000000020942 */ /* 0x000fea0003800000 */
[----:B------:R-:W-:Y:S05]  /*17560*/  @P0 BRA `(.L_x_25555) ;  /* 0x0000000000980947 */ /* 0x000fea0003800000 */
[----:B------:R-:W-:-:S13]  /*17570*/  PLOP3.LUT P4, PT, P5, P4, PT, 0x2a, 0x0 ;  /* 0x000000000000781c */ /* 0x000fda0002f88572 */
[----:B------:R-:W-:Y:S05]  /*17580*/  @P4 BREAK B2 ;  /* 0x0000000000024942 */ /* 0x000fea0003800000 */
[----:B------:R-:W-:Y:S05]  /*17590*/  @P4 BRA `(.L_x_25556) ;  /* 0x0000000000804947 */ /* 0x000fea0003800000 */
.L_x_25552:
[----:B------:R-:W-:Y:S05]  /*175a0*/  BSYNC B2 ;  /* 0x0000000000027941 */ /* 0x000fea0003800000 */
.L_x_25551:
[----:B------:R-:W-:Y:S01]  /*175b0*/  VIADD R3, R3, 0xffffff81 ;  /* 0xffffff8103037836 */ /* 0x000fe20000000000 */
[----:B------:R-:W-:Y:S01]  /*175c0*/  IADD3 R8, R8, -0x7f, RZ ;  /* 0xffffff8108087810 */ /* 0x000fe20007ffe0ff */
[----:B------:R-:W-:Y:S02]  /*175d0*/  BSSY B2, `(.L_x_25557) ;  /* 0x000001a000027945 */ /* 0x000fe40003800000 */
[----:B------:R-:W-:Y:S02]  /*175e0*/  IMAD R12, R3, -0x800000, R13 ;  /* 0xff800000030c7824 */ /* 0x000fe400078e020d */
[----:B------:R-:W-:Y:S02]  /*175f0*/  IMAD R0, R8, -0x800000, R2 ;  /* 0xff80000008007824 */ /* 0x000fe400078e0202 */
[----:B------:R-:W0:Y:S01]  /*17600*/  MUFU.RCP R10, R12 ;  /* 0x0000000c000a7308 */ /* 0x000e220000001000 */
[----:B------:R-:W-:Y:S01]  /*17610*/  FADD.FTZ R7, -R12, -RZ ;  /* 0x800000ff0c077221 */ /* 0x000fe20000010100 */
[----:B------:R-:W-:-:S03]  /*17620*/  IMAD.IADD R8, R8, 0x1, -R3 ;  /* 0x0000000108087824 */ /* 0x000fc600078e0a03 */
[----:B0-----:R-:W-:-:S04]  /*17630*/  FFMA R9, R10, R7, 1 ;  /* 0x3f8000000a097423 */ /* 0x001fc80000000007 */
[----:B------:R-:W-:-:S04]  /*17640*/  FFMA R9, R10, R9, R10 ;  /* 0x000000090a097223 */ /* 0x000fc8000000000a */
[----:B------:R-:W-:-:S04]  /*17650*/  FFMA R10, R0, R9, RZ ;  /* 0x00000009000a7223 */ /* 0x000fc800000000ff */
[----:B------:R-:W-:-:S04]  /*17660*/  FFMA R11, R7, R10, R0 ;  /* 0x0000000a070b7223 */ /* 0x000fc80000000000 */
[----:B------:R-:W-:-:S04]  /*17670*/  FFMA R11, R9, R11, R10 ;  /* 0x0000000b090b7223 */ /* 0x000fc8000000000a */
[----:B------:R-:W-:-:S04]  /*17680*/  FFMA R0, R7, R11, R0 ;  /* 0x0000000b07007223 */ /* 0x000fc80000000000 */
[----:B------:R-:W-:-:S05]  /*17690*/  FFMA.FTZ R9, R9, R0, R11 ;  /* 0x0000000009097223 */ /* 0x000fca000001000b */
[----:B------:R-:W-:-:S04]  /*176a0*/  SHF.R.U32.HI R0, RZ, 0x17, R9 ;  /* 0x00000017ff007819 */ /* 0x000fc80000011609 */
[----:B------:R-:W-:-:S04]  /*176b0*/  LOP3.LUT R3, R0, 0xff, RZ, 0xc0, !PT ;  /* 0x000000ff00037812 */ /* 0x000fc800078ec0ff */
[----:B------:R-:W-:-:S05]  /*176c0*/  IADD3 R0, R3, R8, RZ ;  /* 0x0000000803007210 */ /* 0x000fca0007ffe0ff */
[----:B------:R-:W-:-:S05]  /*176d0*/  VIADD R3, R0, 0xffffffff ;  /* 0xffffffff00037836 */ /* 0x000fca0000000000 */
[----:B------:R-:W-:-:S13]  /*176e0*/  ISETP.GE.U32.AND P0, PT, R3, 0xfe, PT ;  /* 0x000000fe0300780c */ /* 0x000fda0003f06070 */
[----:B------:R-:W-:Y:S05]  /*176f0*/  @!P0 BRA `(.L_x_25558) ;  /* 0x0000000000188947 */ /* 0x000fea0003800000 */
[----:B------:R-:W-:Y:S02]  /*17700*/  ISETP.GT.AND P0, PT, R0, 0xfe, PT ;  /* 0x000000fe0000780c */ /* 0x000fe40003f04270 */
[----:B------:R-:W-:-:S11]  /*17710*/  LOP3.LUT R8, R9, 0x80000000, RZ, 0xc0, !PT ;  /* 0x8000000009087812 */ /* 0x000fd600078ec0ff */
[----:B------:R-:W-:-:S04]  /*17720*/  @!P0 ISETP.GE.AND P1, PT, R0, 0x1, PT ;  /* 0x000000010000880c */ /* 0x000fc80003f26270 */
[C---:B------:R-:W-:Y:S02]  /*17730*/  @!P0 SEL R9, R8.reuse, R9, !P1 ;  /* 0x0000000908098207 */ /* 0x040fe40004800000 */
[----:B------:R-:W-:Y:S01]  /*17740*/  @P0 LOP3.LUT R9, R8, 0x7f800000, RZ, 0xfc, !PT ;  /* 0x7f80000008090812 */ /* 0x000fe200078efcff */
[----:B------:R-:W-:Y:S06]  /*17750*/  BRA `(.L_x_25559) ;  /* 0x0000000000047947 */ /* 0x000fec0003800000 */
.L_x_25558:
[----:B------:R-:W-:-:S07]  /*17760*/  LEA R9, R8, R9, 0x17 ;  /* 0x0000000908097211 */ /* 0x000fce00078eb8ff */
.L_x_25559:
[----:B------:R-:W-:Y:S05]  /*17770*/  BSYNC B2 ;  /* 0x0000000000027941 */ /* 0x000fea0003800000 */
.L_x_25557:
[----:B------:R-:W-:Y:S01]  /*17780*/  IMAD.MOV.U32 R0, RZ, RZ, R9 ;  /* 0x000000ffff007224 */ /* 0x000fe200078e0009 */
[----:B------:R-:W-:Y:S06]  /*17790*/  BRA `(.L_x_25560) ;  /* 0x0000000000207947 */ /* 0x000fec0003800000 */
.L_x_25556:
[----:B------:R-:W-:-:S04]  /*177a0*/  LOP3.LUT R0, R13, 0x80000000, R2, 0x48, !PT ;  /* 0x800000000d007812 */ /* 0x000fc800078e4802 */
[----:B------:R-:W-:Y:S01]  /*177b0*/  LOP3.LUT R0, R0, 0x7f800000, RZ, 0xfc, !PT ;  /* 0x7f80000000007812 */ /* 0x000fe200078efcff */
[----:B------:R-:W-:Y:S06]  /*177c0*/  BRA `(.L_x_25560) ;  /* 0x0000000000147947 */ /* 0x000fec0003800000 */
.L_x_25555:
[----:B------:R-:W-:Y:S01]  /*177d0*/  LOP3.LUT R0, R13, 0x80000000, R2, 0x48, !PT ;  /* 0x800000000d007812 */ /* 0x000fe200078e4802 */
[----:B------:R-:W-:Y:S06]  /*177e0*/  BRA `(.L_x_25560) ;  /* 0x00000000000c7947 */ /* 0x000fec0003800000 */
.L_x_25554:
[----:B------:R-:W0:Y:S01]  /*177f0*/  MUFU.RSQ R0, -QNAN ;  /* 0xffc0000000007908 */ /* 0x000e220000001400 */
[----:B------:R-:W-:Y:S05]  /*17800*/  BRA `(.L_x_25560) ;  /* 0x0000000000047947 */ /* 0x000fea0003800000 */
.L_x_25553:
[----:B------:R-:W-:-:S07]  /*17810*/  FADD.FTZ R0, R2, R13 ;  /* 0x0000000d02007221 */ /* 0x000fce0000010000 */
.L_x_25560:
[----:B------:R-:W-:Y:S05]  /*17820*/  BSYNC B1 ;  /* 0x0000000000017941 */ /* 0x000fea0003800000 */
.L_x_25550:
[----:B------:R-:W-:-:S06]  /*17830*/  HFMA2.MMA R7, -RZ, RZ, 0, 0 ;  /* 0x00000000ff077435 */ /* 0x000fcc00000001ff */
[----:B0-----:R-:W-:Y:S05]  /*17840*/  RET.REL.NODEC R6 `(_ZN2at6native18elementwise_kernelILi128ELi4EZNS0_15gpu_kernel_implIZZZNS0_50_GLOBAL__N__2680c7bb_12_PowKernel_cu_7dd49032_316824pow_tensor_scalar_kernelERNS_18TensorIteratorBaseERKN3c106ScalarEENKUlvE_clEvENKUlvE0_clEvEUlNS6_7complexIfEEE0_EEvS5_RKT_EUliE_EEviT1_) ;  /* 0xfffffe8406ec7950 */ /* 0x001fea0003c3ffff */
.L_x_25561:
        /* <DEDUP_REMOVED lines=11> */
.L_x_71505:


//--------------------- .text._ZN2at6native27unrolled_elementwise_kernelIZZZNS0_50_GLOBAL__N__2680c7bb_12_PowKernel_cu_7dd49032_316824pow_tensor_scalar_kernelERNS_18TensorIteratorBaseERKN3c106ScalarEENKUlvE_clEvENKUlvE0_clEvEUlNS5_7complexIfEEE0_St5arrayIPcLm2EELi4E23TrivialOffsetCalculatorILi1EjESI_NS0_6memory12LoadWithCastILi1EEENSJ_13StoreWithCastILi1EEEEEviT_T0_T2_T3_T4_T5_ --------------------------
	.section	.text._ZN2at6native27unrolled_elementwise_kernelIZZZNS0_50_GLOBAL__N__2680c7bb_12_PowKernel_cu_7dd49032_316824pow_tensor_scalar_kernelERNS_18TensorIteratorBaseERKN3c106ScalarEENKUlvE_clEvENKUlvE0_clEvEUlNS5_7complexIfEEE0_St5arrayIPcLm2EELi4E23TrivialOffsetCalculatorILi1EjESI_NS0_6memory12LoadWithCastILi1EEENSJ_13StoreWithCastILi1EEEEEviT_T0_T2_T3_T4_T5_,"ax",@progbits
	.align	128
        .global         _ZN2at6native27unrolled_elementwise_kernelIZZZNS0_50_GLOBAL__N__2680c7bb_12_PowKernel_cu_7dd49032_316824pow_tensor_scalar_kernelERNS_18TensorIteratorBaseERKN3c106ScalarEENKUlvE_clEvENKUlvE0_clEvEUlNS5_7complexIfEEE0_St5arrayIPcLm2EELi4E23TrivialOffsetCalculatorILi1EjESI_NS0_6memory12LoadWithCastILi1EEENSJ_13StoreWithCastILi1EEEEEviT_T0_T2_T3_T4_T5_
        .type           _ZN2at6native27unrolled_elementwise_kernelIZZZNS0_50_GLOBAL__N__2680c7bb_12_PowKernel_cu_7dd49032_316824pow_tensor_scalar_kernelERNS_18TensorIteratorBaseERKN3c106ScalarEENKUlvE_clEvENKUlvE0_clEvEUlNS5_7complexIfEEE0_St5arrayIPcLm2EELi4E23TrivialOffsetCalculatorILi1EjESI_NS0_6memory12LoadWithCastILi1EEENSJ_13StoreWithCastILi1EEEEEviT_T0_T2_T3_T4_T5_,@function
        .size           _ZN2at6native27unrolled_elementwise_kernelIZZZNS0_50_GLOBAL__N__2680c7bb_12_PowKernel_cu_7dd49032_316824pow_tensor_scalar_kernelERNS_18TensorIteratorBaseERKN3c106ScalarEENKUlvE_clEvENKUlvE0_clEvEUlNS5_7complexIfEEE0_St5arrayIPcLm2EELi4E23TrivialOffsetCalculatorILi1EjESI_NS0_6memory12LoadWithCastILi1EEENSJ_13StoreWithCastILi1EEEEEviT_T0_T2_T3_T4_T5_,(.L_x_71506 - _ZN2at6native27unrolled_elementwise_kernelIZZZNS0_50_GLOBAL__N__2680c7bb_12_PowKernel_cu_7dd49032_316824pow_tensor_scalar_kernelERNS_18TensorIteratorBaseERKN3c106ScalarEENKUlvE_clEvENKUlvE0_clEvEUlNS5_7complexIfEEE0_St5arrayIPcLm2EELi4E23TrivialOffsetCalculatorILi1EjESI_NS0_6memory12LoadWithCastILi1EEENSJ_13StoreWithCastILi1EEEEEviT_T0_T2_T3_T4_T5_)
        .other          _ZN2at6native27unrolled_elementwise_kernelIZZZNS0_50_GLOBAL__N__2680c7bb_12_PowKernel_cu_7dd49032_316824pow_tensor_scalar_kernelERNS_18TensorIteratorBaseERKN3c106ScalarEENKUlvE_clEvENKUlvE0_clEvEUlNS5_7complexIfEEE0_St5arrayIPcLm2EELi4E23TrivialOffsetCalculatorILi1EjESI_NS0_6memory12LoadWithCastILi1EEENSJ_13StoreWithCastILi1EEEEEviT_T0_T2_T3_T4_T5_,@"STO_CUDA_ENTRY STV_DEFAULT"
_ZN2at6native27unrolled_elementwise_kernelIZZZNS0_50_GLOBAL__N__2680c7bb_12_PowKernel_cu_7dd49032_316824pow_tensor_scalar_kernelERNS_18TensorIteratorBaseERKN3c106ScalarEENKUlvE_clEvENKUlvE0_clEvEUlNS5_7complexIfEEE0_St5arrayIPcLm2EELi4E23TrivialOffsetCalculatorILi1EjESI_NS0_6memory12LoadWithCastILi1EEENSJ_13StoreWithCastILi1EEEEEviT_T0_T2_T3_T4_T5_:
.text._ZN2at6native27unrolled_elementwise_kernelIZZZNS0_50_GLOBAL__N__2680c7bb_12_PowKernel_cu_7dd49032_316824pow_tensor_scalar_kernelERNS_18TensorIteratorBaseERKN3c106ScalarEENKUlvE_clEvENKUlvE0_clEvEUlNS5_7complexIfEEE0_St5arrayIPcLm2EELi4E23TrivialOffsetCalculatorILi1EjESI_NS0_6memory12LoadWithCastILi1EEENSJ_13StoreWithCastILi1EEEEEviT_T0_T2_T3_T4_T5_:
[----:B------:R-:W0:Y:S01]  /*0000*/  LDC R1, c[0x0][0x28] ;  /* 0x00000a00ff017b82 */ /* 0x000e220000000800 */
[----:B------:R-:W1:Y:S07]  /*0010*/  S2R R29, SR_CTAID.X ;  /* 0x00000000001d7919 */ /* 0x000e6e0000002500 */
[----:B------:R-:W1:Y:S01]  /*0020*/  LDC R28, c[0x0][0x210] ;  /* 0x00008400ff1c7b82 */ /* 0x000e620000000800 */
[----:B------:R-:W-:Y:S01]  /*0030*/  ULDC.64 UR36, c[0x0][0x208] ;  /* 0x0000820000247ab9 */ /* 0x000fe20000000a00 */
[----:B------:R-:W-:Y:S01]  /*0040*/  BSSY B6, `(.L_x_25562) ;  /* 0x0000105000067945 */ /* 0x000fe20003800000 */
[----:B------:R-:W2:Y:S01]  /*0050*/  S2R R26, SR_TID.X ;  /* 0x00000000001a7919 */ /* 0x000ea20000002100 */
[----:B------:R-:W-:Y:S01]  /*0060*/  IMAD.MOV.U32 R17, RZ, RZ, RZ ;  /* 0x000000ffff117224 */ /* 0x000fe200078e00ff */
[----:B------:R-:W-:-:S03]  /*0070*/  CS2R R18, SRZ ;  /* 0x0000000000127805 */ /* 0x000fc6000001ff00 */
[----:B------:R-:W3:Y:S01]  /*0080*/  LDC.U8 R24, c[0x0][0x23c] ;  /* 0x00008f00ff187b82 */ /* 0x000ee20000000000 */
[----:B-1----:R-:W-:-:S05]  /*0090*/  IMAD R28, R29, -0x200, R28 ;  /* 0xfffffe001d1c7824 */ /* 0x002fca00078e021c */
[----:B--2---:R-:W-:-:S04]  /*00a0*/  ISETP.GE.AND P0, PT, R26, R28, PT ;  /* 0x0000001c1a00720c */ /* 0x004fc80003f06270 */
[----:B------:R-:W-:-:S09]  /*00b0*/  P2R R27, PR, RZ, 0x1 ;  /* 0x00000001ff1b7803 */ /* 0x000fd20000000000 */
[----:B0--3--:R-:W-:Y:S05]  /*00c0*/  @P0 BRA `(.L_x_25563) ;  /* 0x0000000c00f00947 */ /* 0x009fea0003800000 */
[----:B------:R-:W0:Y:S01]  /*00d0*/  LDC.64 R2, c[0x0][0x230] ;  /* 0x00008c00ff027b82 */ /* 0x000e220000000a00 */
        /* <DEDUP_REMOVED lines=20> */
[----:B--2---:R4:W0:Y:S01]  /*0220*/  I2F.S16 R18, R2 ;  /* 0x0000000200127306 */ /* 0x0048220000101400 */
[----:B------:R-:W-:Y:S09]  /*0230*/  BRA `(.L_x_25570) ;  /* 0x0000000c008c7947 */ /* 0x000ff20003800000 */
.L_x_25568:
[----:B------:R-:W2:Y:S01]  /*0240*/  LDG.E.U8 R2, desc[UR36][R2.64] ;  /* 0x0000002402027981 */ /* 0x000ea2000c1e1100 */
[----:B------:R-:W-:Y:S01]  /*0250*/  IMAD.MOV.U32 R19, RZ, RZ, RZ ;  /* 0x000000ffff137224 */ /* 0x000fe200078e00ff */
[----:B--2---:R-:W-:Y:S01]  /*0260*/  I2FP.F32.U32 R18, R2 ;  /* 0x0000000200127245 */ /* 0x004fe20000201000 */
[----:B------:R-:W-:Y:S06]  /*0270*/  BRA `(.L_x_25570) ;  /* 0x0000000c007c7947 */ /* 0x000fec0003800000 */
.L_x_25567:
        /* <DEDUP_REMOVED lines=10> */
.L_x_25572:
[----:B------:R-:W2:Y:S01]  /*0320*/  LDG.E R2, desc[UR36][R2.64] ;  /* 0x0000002402027981 */ /* 0x000ea2000c1e1900 */
[----:B------:R-:W-:Y:S01]  /*0330*/  IMAD.MOV.U32 R19, RZ, RZ, RZ ;  /* 0x000000ffff137224 */ /* 0x000fe200078e00ff */
[----:B--2---:R-:W-:Y:S01]  /*0340*/  I2FP.F32.S32 R18, R2 ;  /* 0x0000000200127245 */ /* 0x004fe20000201400 */
[----:B------:R-:W-:Y:S06]  /*0350*/  BRA `(.L_x_25570) ;  /* 0x0000000c00447947 */ /* 0x000fec0003800000 */
.L_x_25571:
[----:B------:R-:W2:Y:S01]  /*0360*/  LDG.E.U16 R2, desc[UR36][R2.64] ;  /* 0x0000002402027981 */ /* 0x000ea2000c1e1500 */
[----:B------:R-:W-:Y:S01]  /*0370*/  IMAD.MOV.U32 R19, RZ, RZ, RZ ;  /* 0x000000ffff137224 */ /* 0x000fe200078e00ff */
[----:B--2---:R2:W3:Y:S01]  /*0380*/  I2F.S16 R18, R2 ;  /* 0x0000000200127306 */ /* 0x0044e20000101400 */
[----:B------:R-:W-:Y:S05]  /*0390*/  BRA `(.L_x_25570) ;  /* 0x0000000c00347947 */ /* 0x000fea0003800000 */
.L_x_25566:
[----:B------:R-:W-:-:S13]  /*03a0*/  ISETP.GT.AND P0, PT, R0, 0x6, PT ;  /* 0x000000060000780c */ /* 0x000fda0003f04270 */
[----:B------:R-:W-:Y:S05]  /*03b0*/  @P0 BRA `(.L_x_25573) ;  /* 0x00000000002c0947 */ /* 0x000fea0003800000 */
[----:B------:R-:W-:-:S13]  /*03c0*/  ISETP.NE.AND P0, PT, R0, 0x5, PT ;  /* 0x000000050000780c */ /* 0x000fda0003f05270 */
[----:B------:R-:W-:Y:S05]  /*03d0*/  @!P0 BRA `(.L_x_25574) ;  /* 0x0000000000148947 */ /* 0x000fea0003800000 */
[----:B------:R-:W-:-:S13]  /*03e0*/  ISETP.NE.AND P0, PT, R0, 0x6, PT ;  /* 0x000000060000780c */ /* 0x000fda0003f05270 */
[----:B------:R-:W-:Y:S05]  /*03f0*/  @P0 BRA `(.L_x_25569) ;  /* 0x0000000800b80947 */ /* 0x000fea0003800000 */
[----:B------:R0:W5:Y:S01]  /*0400*/  LDG.E R18, desc[UR36][R2.64] ;  /* 0x0000002402127981 */ /* 0x000162000c1e1900 */
[----:B------:R-:W-:Y:S01]  /*0410*/  MOV R19, RZ ;  /* 0x000000ff00137202 */ /* 0x000fe20000000f00 */
[----:B------:R-:W-:Y:S06]  /*0420*/  BRA `(.L_x_25570) ;  /* 0x0000000c00107947 */ /* 0x000fec0003800000 */
.L_x_25574:
[----:B------:R-:W2:Y:S01]  /*0430*/  LDG.E.U16 R2, desc[UR36][R2.64] ;  /* 0x0000002402027981 */ /* 0x000ea2000c1e1500 */
[----:B------:R-:W-:Y:S02]  /*0440*/  IMAD.MOV.U32 R19, RZ, RZ, RZ ;  /* 0x000000ffff137224 */ /* 0x000fe400078e00ff */
[----:B--2---:R-:W-:Y:S01]  /*0450*/  HADD2.F32 R18, -RZ, R2.H0_H0 ;  /* 0x20000002ff127230 */ /* 0x004fe20000004100 */
[----:B------:R-:W-:Y:S06]  /*0460*/  BRA `(.L_x_25570) ;  /* 0x0000000c00007947 */ /* 0x000fec0003800000 */
.L_x_25573:
        /* <DEDUP_REMOVED lines=8> */
.L_x_25576:
[----:B------:R-:W2:Y:S02]  /*04f0*/  LDG.E R2, desc[UR36][R2.64] ;  /* 0x0000002402027981 */ /* 0x000ea4000c1e1900 */
[--C-:B--2---:R-:W-:Y:S02]  /*0500*/  HADD2.F32 R19, -RZ, R2.reuse.H1_H1 ;  /* 0x30000002ff137230 */ /* 0x104fe40000004100 */
[----:B------:R-:W-:Y:S01]  /*0510*/  HADD2.F32 R18, -RZ, R2.H0_H0 ;  /* 0x20000002ff127230 */ /* 0x000fe20000004100 */
[----:B------:R-:W-:Y:S06]  /*0520*/  BRA `(.L_x_25570) ;  /* 0x0000000800d07947 */ /* 0x000fec0003800000 */
.L_x_25575:
        /* <DEDUP_REMOVED lines=8> */
.L_x_25565:
        /* <DEDUP_REMOVED lines=13> */
.L_x_25579:
        /* <DEDUP_REMOVED lines=10> */
.L_x_25578:
        /* <DEDUP_REMOVED lines=8> */
[----:B------:R-:W-:Y:S02]  /*07a0*/  IMAD.MOV.U32 R19, RZ, RZ, RZ ;  /* 0x000000ffff137224 */ /* 0x000fe400078e00ff */
[----:B--2---:R-:W-:-:S05]  /*07b0*/  IMAD.SHL.U32 R18, R18, 0x1000000, RZ ;  /* 0x0100000012127824 */ /* 0x004fca00078e00ff */
[----:B------:R-:W-:-:S04]  /*07c0*/  LOP3.LUT R0, R18, 0x7f000000, RZ, 0xc0, !PT ;  /* 0x7f00000012007812 */ /* 0x000fc800078ec0ff */
[----:B------:R-:W0:Y:S01]  /*07d0*/  FLO.U32 R4, R0 ;  /* 0x0000000000047300 */ /* 0x000e2200000e0000 */
[----:B------:R-:W-:-:S05]  /*07e0*/  VIADD R2, R0, 0xffffffff ;  /* 0xffffffff00027836 */ /* 0x000fca0000000000 */
[----:B------:R-:W-:Y:S02]  /*07f0*/  SHF.R.S32.HI R2, RZ, 0x1f, R2 ;  /* 0x0000001fff027819 */ /* 0x000fe40000011402 */
[----:B0-----:R-:W-:-:S04]  /*0800*/  IADD3 R4, -R4, 0x1f, RZ ;  /* 0x0000001f04047810 */ /* 0x001fc80007ffe1ff */
[C---:B------:R-:W-:Y:S02]  /*0810*/  ISETP.GT.U32.AND P0, PT, R4.reuse, 0x4, PT ;  /* 0x000000040400780c */ /* 0x040fe40003f04070 */
[----:B------:R-:W-:-:S04]  /*0820*/  IADD3 R4, R4, -0x4, RZ ;  /* 0xfffffffc04047810 */ /* 0x000fc80007ffe0ff */
[----:B------:R-:W-:Y:S01]  /*0830*/  SEL R5, R4, RZ, P0 ;  /* 0x000000ff04057207 */ /* 0x000fe20000000000 */
[----:B------:R-:W-:-:S04]  /*0840*/  VIADD R4, R0, 0x1000000 ;  /* 0x0100000000047836 */ /* 0x000fc80000000000 */
[----:B------:R-:W-:Y:S01]  /*0850*/  IMAD R6, R5, R6, 0x3c000000 ;  /* 0x3c00000005067424 */ /* 0x000fe200078e0206 */
[----:B------:R-:W-:Y:S02]  /*0860*/  SHF.L.U32 R5, R0, R5, RZ ;  /* 0x0000000500057219 */ /* 0x000fe400000006ff */
[----:B------:R-:W-:Y:S02]  /*0870*/  SHF.R.S32.HI R4, RZ, 0x8, R4 ;  /* 0x00000008ff047819 */ /* 0x000fe40000011404 */
[----:B------:R-:W-:-:S04]  /*0880*/  LEA.HI R5, R5, R6, RZ, 0x1c ;  /* 0x0000000605057211 */ /* 0x000fc800078fe0ff */
[----:B------:R-:W-:-:S04]  /*0890*/  LOP3.LUT R5, R5, 0x7f800000, R4, 0xf8, !PT ;  /* 0x7f80000005057812 */ /* 0x000fc800078ef804 */
[----:B------:R-:W-:-:S04]  /*08a0*/  LOP3.LUT R5, R5, R2, RZ, 0x30, !PT ;  /* 0x0000000205057212 */ /* 0x000fc800078e30ff */
[----:B------:R-:W-:Y:S01]  /*08b0*/  LOP3.LUT R18, R5, 0x80000000, R18, 0xf8, !PT ;  /* 0x8000000005127812 */ /* 0x000fe200078ef812 */
[----:B------:R-:W-:Y:S06]  /*08c0*/  BRA `(.L_x_25570) ;  /* 0x0000000400e87947 */ /* 0x000fec0003800000 */
.L_x_25581:
[----:B------:R-:W2:Y:S01]  /*08d0*/  LDG.E.U8 R2, desc[UR36][R2.64] ;  /* 0x0000002402027981 */ /* 0x000ea2000c1e1100 */
[----:B------:R-:W-:Y:S01]  /*08e0*/  IMAD.MOV.U32 R19, RZ, RZ, RZ ;  /* 0x000000ffff137224 */ /* 0x000fe200078e00ff */
[C---:B--2---:R-:W-:Y:S01]  /*08f0*/  SHF.L.U32 R0, R2.reuse, 0x19, RZ ;  /* 0x0000001902007819 */ /* 0x044fe200000006ff */
        /* <DEDUP_REMOVED lines=11> */
.L_x_25580:
[----:B------:R-:W2:Y:S01]  /*09b0*/  LDG.E.U16 R2, desc[UR36][R2.64] ;  /* 0x0000002402027981 */ /* 0x000ea2000c1e1500 */
[----:B------:R-:W-:Y:S01]  /*09c0*/  MOV R19, RZ ;  /* 0x000000ff00137202 */ /* 0x000fe20000000f00 */
[----:B--2---:R-:W-:Y:S01]  /*09d0*/  IMAD.U32 R18, R2, 0x10000, RZ ;  /* 0x0001000002127824 */ /* 0x004fe200078e00ff */
[----:B------:R-:W-:Y:S06]  /*09e0*/  BRA `(.L_x_25570) ;  /* 0x0000000400a07947 */ /* 0x000fec0003800000 */
.L_x_25577:
        /* <DEDUP_REMOVED lines=12> */
.L_x_25584:
        /* <DEDUP_REMOVED lines=20> */
.L_x_25586:
[----:B------:R-:W-:Y:S05]  /*0bf0*/  BSYNC B0 ;  /* 0x0000000000007941 */ /* 0x000fea0003800000 */
.L_x_25585:
[----:B------:R-:W-:Y:S01]  /*0c00*/  IMAD.SHL.U32 R2, R2, 0x100000, RZ ;  /* 0x0010000002027824 */ /* 0x000fe200078e00ff */
[----:B------:R-:W-:-:S04]  /*0c10*/  LEA R3, R0, 0x3b800000, 0x17 ;  /* 0x3b80000000037811 */ /* 0x000fc800078eb8ff */
[----:B------:R-:W-:Y:S01]  /*0c20*/  LOP3.LUT R18, R3, R2, R18, 0xfe, !PT ;  /* 0x0000000203127212 */ /* 0x000fe200078efe12 */
[----:B------:R-:W-:Y:S06]  /*0c30*/  BRA `(.L_x_25570) ;  /* 0x00000004000c7947 */ /* 0x000fec0003800000 */
.L_x_25583:
        /* <DEDUP_REMOVED lines=20> */
.L_x_25588:
[----:B------:R-:W-:Y:S05]  /*0d80*/  BSYNC B0 ;  /* 0x0000000000007941 */ /* 0x000fea0003800000 */
.L_x_25587:
[----:B------:R-:W-:Y:S02]  /*0d90*/  LEA R3, R0, 0x37800000, 0x17 ;  /* 0x3780000000037811 */ /* 0x000fe400078eb8ff */
[----:B------:R-:W-:-:S04]  /*0da0*/  SHF.L.U32 R2, R2, 0x15, RZ ;  /* 0x0000001502027819 */ /* 0x000fc800000006ff */
[----:B------:R-:W-:Y:S01]  /*0db0*/  LOP3.LUT R18, R3, R2, R18, 0xfe, !PT ;  /* 0x0000000203127212 */ /* 0x000fe200078efe12 */
[----:B------:R-:W-:Y:S06]  /*0dc0*/  BRA `(.L_x_25570) ;  /* 0x0000000000a87947 */ /* 0x000fec0003800000 */
.L_x_25582:
        /* <DEDUP_REMOVED lines=14> */
.L_x_25592:
[----:B------:R-:W-:Y:S05]  /*0eb0*/  BSYNC B0 ;  /* 0x0000000000007941 */ /* 0x000fea0003800000 */
.L_x_25591:
[----:B------:R-:W-:Y:S01]  /*0ec0*/  IMAD.MOV.U32 R19, RZ, RZ, RZ ;  /* 0x000000ffff137224 */ /* 0x000fe200078e00ff */
[----:B------:R-:W-:Y:S06]  /*0ed0*/  BRA `(.L_x_25570) ;  /* 0x0000000000647947 */ /* 0x000fec0003800000 */
.L_x_25569:
[----:B------:R-:W-:Y:S01]  /*0ee0*/  MOV R2, 0x0 ;  /* 0x0000000000027802 */ /* 0x000fe20000000f00 */
[----:B------:R-:W-:Y:S01]  /*0ef0*/  ULDC.64 UR4, c[0x4][0x198] ;  /* 0x0100660000047ab9 */ /* 0x000fe20000000a00 */
[----:B------:R-:W-:Y:S01]  /*0f00*/  ULDC.64 UR6, c[0x4][0x88] ;  /* 0x0100220000067ab9 */ /* 0x000fe20000000a00 */
[----:B------:R-:W-:Y:S01]  /*0f10*/  MOV R4, UR4 ;  /* 0x0000000400047c02 */ /* 0x000fe20008000f00 */
[----:B------:R-:W-:Y:S01]  /*0f20*/  IMAD.U32 R5, RZ, RZ, UR5 ;  /* 0x00000005ff057e24 */ /* 0x000fe2000f8e00ff */
[----:B------:R-:W-:Y:S01]  /*0f30*/  ULDC.64 UR4, c[0x4][0x1a0] ;  /* 0x0100680000047ab9 */ /* 0x000fe20000000a00 */
[----:B------:R-:W0:Y:S01]  /*0f40*/  LDC.64 R2, c[0x4][R2] ;  /* 0x0100000002027b82 */ /* 0x000e220000000a00 */
[----:B------:R-:W-:Y:S01]  /*0f50*/  IMAD.U32 R6, RZ, RZ, UR4 ;  /* 0x00000004ff067e24 */ /* 0x000fe2000f8e00ff */
[----:B------:R-:W-:Y:S01]  /*0f60*/  MOV R11, UR7 ;  /* 0x00000007000b7c02 */ /* 0x000fe20008000f00 */
[----:B------:R-:W-:Y:S02]  /*0f70*/  IMAD.U32 R7, RZ, RZ, UR5 ;  /* 0x00000005ff077e24 */ /* 0x000fe4000f8e00ff */
[----:B------:R-:W-:-:S02]  /*0f80*/  IMAD.U32 R10, RZ, RZ, UR6 ;  /* 0x00000006ff0a7e24 */ /* 0x000fc4000f8e00ff */
[----:B------:R-:W-:Y:S02]  /*0f90*/  IMAD.MOV.U32 R8, RZ, RZ, 0x4e ;  /* 0x0000004eff087424 */ /* 0x000fe400078e00ff */
[----:B------:R-:W-:Y:S02]  /*0fa0*/  IMAD.MOV.U32 R12, RZ, RZ, 0x1 ;  /* 0x00000001ff0c7424 */ /* 0x000fe400078e00ff */
[----:B------:R-:W-:-:S07]  /*0fb0*/  IMAD.MOV.U32 R13, RZ, RZ, RZ ;  /* 0x000000ffff0d7224 */ /* 0x000fce00078e00ff */
[----:B------:R-:W-:-:S07]  /*0fc0*/  LEPC R20, `(.L_x_25593) ;  /* 0x000000001014794e */ /* 0x000fce0000000000 */
[----:B0-----:R-:W-:Y:S05]  /*0fd0*/  CALL.ABS.NOINC R2 ;  /* 0x0000000002007343 */ /* 0x001fea0003c00000 */
.L_x_25593:
[----:B------:R-:W-:Y:S01]  /*0fe0*/  CS2R R18, SRZ ;  /* 0x0000000000127805 */ /* 0x000fe2000001ff00 */
[----:B------:R-:W-:Y:S06]  /*0ff0*/  BRA `(.L_x_25570) ;  /* 0x00000000001c7947 */ /* 0x000fec0003800000 */
.L_x_25590:
[----:B------:R-:W2:Y:S01]  /*1000*/  LDG.E.64 R2, desc[UR36][R2.64] ;  /* 0x0000002402027981 */ /* 0x000ea2000c1e1b00 */
[----:B------:R-:W-:Y:S01]  /*1010*/  IMAD.MOV.U32 R19, RZ, RZ, RZ ;  /* 0x000000ffff137224 */ /* 0x000fe200078e00ff */
[----:B--2---:R0:W1:Y:S01]  /*1020*/  I2F.U64 R18, R2 ;  /* 0x0000000200127312 */ /* 0x0040620000301000 */
[----:B------:R-:W-:Y:S05]  /*1030*/  BRA `(.L_x_25570) ;  /* 0x00000000000c7947 */ /* 0x000fea0003800000 */
.L_x_25589:
[----:B------:R-:W2:Y:S01]  /*1040*/  LDG.E R2, desc[UR36][R2.64] ;  /* 0x0000002402027981 */ /* 0x000ea2000c1e1900 */
[----:B------:R-:W-:Y:S01]  /*1050*/  HFMA2.MMA R19, -RZ, RZ, 0, 0 ;  /* 0x00000000ff137435 */ /* 0x000fe200000001ff */
[----:B--2---:R-:W-:-:S10]  /*1060*/  I2FP.F32.U32 R18, R2 ;  /* 0x0000000200127245 */ /* 0x004fd40000201000 */
.L_x_25570:
[----:B------:R-:W-:Y:S05]  /*1070*/  BSYNC B7 ;  /* 0x0000000000077941 */ /* 0x000fea0003800000 */
.L_x_25564:
[----:B------:R-:W-:-:S07]  /*1080*/  VIADD R26, R26, 0x80 ;  /* 0x000000801a1a7836 */ /* 0x000fce0000000000 */
.L_x_25563:
[----:B------:R-:W-:Y:S05]  /*1090*/  BSYNC B6 ;  /* 0x0000000000067941 */ /* 0x000fea0003800000 */
.L_x_25562:
[----:B------:R-:W-:Y:S01]  /*10a0*/  ISETP.GE.AND P0, PT, R26, R28, PT ;  /* 0x0000001c1a00720c */ /* 0x000fe20003f06270 */
[----:B------:R-:W-:Y:S01]  /*10b0*/  BSSY B6, `(.L_x_25594) ;  /* 0x00000ff000067945 */ /* 0x000fe20003800000 */
[----:B------:R-:W-:-:S11]  /*10c0*/  IMAD.MOV.U32 R16, RZ, RZ, RZ ;  /* 0x000000ffff107224 */ /* 0x000fd600078e00ff */
        /* <DEDUP_REMOVED lines=9> */
[----:B0-----:R-:W-:-:S04]  /*1160*/  IADD3 R2, P0, R5, R2, RZ ;  /* 0x0000000205027210 */ /* 0x001fc80007f1e0ff */
[----:B------:R-:W-:-:S07]  /*1170*/  IADD3.X R3, RZ, R3, RZ, P0, !PT ;  /* 0x00000003ff037210 */ /* 0x000fce00007fe4ff */
        /* <DEDUP_REMOVED lines=11> */
[----:B--2---:R0:W2:Y:S01]  /*1230*/  I2F.S16 R16, R2 ;  /* 0x0000000200107306 */ /* 0x0040a20000101400 */
[----:B------:R-:W-:Y:S05]  /*1240*/  BRA `(.L_x_25602) ;  /* 0x0000000c008c7947 */ /* 0x000fea0003800000 */
.L_x_25600:
[----:B------:R-:W2:Y:S01]  /*1250*/  LDG.E.U8 R2, desc[UR36][R2.64] ;  /* 0x0000002402027981 */ /* 0x000ea2000c1e1100 */
[----:B------:R-:W-:Y:S01]  /*1260*/  IMAD.MOV.U32 R17, RZ, RZ, RZ ;  /* 0x000000ffff117224 */ /* 0x000fe200078e00ff */
[----:B--2---:R-:W-:Y:S01]  /*1270*/  I2FP.F32.U32 R16, R2 ;  /* 0x0000000200107245 */ /* 0x004fe20000201000 */
[----:B------:R-:W-:Y:S06]  /*1280*/  BRA `(.L_x_25602) ;  /* 0x0000000c007c7947 */ /* 0x000fec0003800000 */
.L_x_25599:
        /* <DEDUP_REMOVED lines=8> */
[----:B--2---:R0:W2:Y:S01]  /*1310*/  I2F.S64 R16, R2 ;  /* 0x0000000200107312 */ /* 0x0040a20000301400 */
[----:B------:R-:W-:Y:S05]  /*1320*/  BRA `(.L_x_25602) ;  /* 0x0000000c00547947 */ /* 0x000fea0003800000 */
.L_x_25604:
[----:B------:R-:W2:Y:S01]  /*1330*/  LDG.E R2, desc[UR36][R2.64] ;  /* 0x0000002402027981 */ /* 0x000ea2000c1e1900 */
[----:B------:R-:W-:Y:S01]  /*1340*/  IMAD.MOV.U32 R17, RZ, RZ, RZ ;  /* 0x000000ffff117224 */ /* 0x000fe200078e00ff */
[----:B--2---:R-:W-:Y:S01]  /*1350*/  I2FP.F32.S32 R16, R2 ;  /* 0x0000000200107245 */ /* 0x004fe20000201400 */
[----:B------:R-:W-:Y:S06]  /*1360*/  BRA `(.L_x_25602) ;  /* 0x0000000c00447947 */ /* 0x000fec0003800000 */
.L_x_25603:
[----:B------:R-:W2:Y:S01]  /*1370*/  LDG.E.U16 R2, desc[UR36][R2.64] ;  /* 0x0000002402027981 */ /* 0x000ea2000c1e1500 */
[----:B------:R-:W-:Y:S01]  /*1380*/  MOV R17, RZ ;  /* 0x000000ff00117202 */ /* 0x000fe20000000f00 */
[----:B--2---:R4:W0:Y:S01]  /*1390*/  I2F.S16 R16, R2 ;  /* 0x0000000200107306 */ /* 0x0048220000101400 */
[----:B------:R-:W-:Y:S05]  /*13a0*/  BRA `(.L_x_25602) ;  /* 0x0000000c00347947 */ /* 0x000fea0003800000 */
.L_x_25598:
        /* <DEDUP_REMOVED lines=9> */
.L_x_25606:
[----:B------:R-:W2:Y:S01]  /*1440*/  LDG.E.U16 R2, desc[UR36][R2.64] ;  /* 0x0000002402027981 */ /* 0x000ea2000c1e1500 */
[----:B------:R-:W-:Y:S02]  /*1450*/  IMAD.MOV.U32 R17, RZ, RZ, RZ ;  /* 0x000000ffff117224 */ /* 0x000fe400078e00ff */
[----:B--2---:R-:W-:Y:S01]  /*1460*/  HADD2.F32 R16, -RZ, R2.H0_H0 ;  /* 0x20000002ff107230 */ /* 0x004fe20000004100 */
[----:B------:R-:W-:Y:S06]  /*1470*/  BRA `(.L_x_25602) ;  /* 0x0000000c00007947 */ /* 0x000fec0003800000 */
.L_x_25605:
        /* <DEDUP_REMOVED lines=8> */
.L_x_25608:
[----:B------:R-:W2:Y:S02]  /*1500*/  LDG.E R2, desc[UR36][R2.64] ;  /* 0x0000002402027981 */ /* 0x000ea4000c1e1900 */
[--C-:B--2---:R-:W-:Y:S02]  /*1510*/  HADD2.F32 R17, -RZ, R2.reuse.H1_H1 ;  /* 0x30000002ff117230 */ /* 0x104fe40000004100 */
[----:B------:R-:W-:Y:S01]  /*1520*/  HADD2.F32 R16, -RZ, R2.H0_H0 ;  /* 0x20000002ff107230 */ /* 0x000fe20000004100 */
[----:B------:R-:W-:Y:S06]  /*1530*/  BRA `(.L_x_25602) ;  /* 0x0000000800d07947 */ /* 0x000fec0003800000 */
.L_x_25607:
        /* <DEDUP_REMOVED lines=8> */
.L_x_25597:
        /* <DEDUP_REMOVED lines=13> */
.L_x_25611:
[----:B------:R-:W2:Y:S01]  /*1690*/  LDG.E.128 R4, desc[UR36][R2.64] ;  /* 0x0000002402047981 */ /* 0x000ea2000c1e1d00 */
[----:B------:R-:W-:Y:S01]  /*16a0*/  UMOV UR4, 0xf0000000 ;  /* 0xf000000000047882 */ /* 0x000fe20000000000 */
[----:B------:R-:W-:Y:S01]  /*16b0*/  UMOV UR5, 0x380fffff ;  /* 0x380fffff00057882 */ /* 0x000fe20000000000 */
[----:B--2---:R-:W0:Y:S01]  /*16c0*/  F2F.F32.F64 R17, R6 ;  /* 0x0000000600117310 */ /* 0x004e220000301000 */
[----:B------:R-:W-:Y:S02]  /*16d0*/  DSETP.GEU.AND P0, PT, |R6|, UR4, PT ;  /* 0x0000000406007e2a */ /* 0x000fe4000bf0e200 */
[----:B------:R-:W-:-:S05]  /*16e0*/  DSETP.GEU.AND P1, PT, |R4|, UR4, PT ;  /* 0x0000000404007e2a */ /* 0x000fca000bf2e200 */
[----:B------:R-:W2:Y:S07]  /*16f0*/  F2F.F32.F64 R16, R4 ;  /* 0x0000000400107310 */ /* 0x000eae0000301000 */
[----:B0-----:R-:W-:Y:S02]  /*1700*/  @!P0 FMUL R17, R17, 1.175494350822287508e-38 ;  /* 0x0080000011118820 */ /* 0x001fe40000400000 */
[----:B--2---:R-:W-:Y:S01]  /*1710*/  @!P1 FMUL R16, R16, 1.175494350822287508e-38 ;  /* 0x0080000010109820 */ /* 0x004fe20000400000 */
[----:B------:R-:W-:Y:S06]  /*1720*/  BRA `(.L_x_25602) ;  /* 0x0000000800547947 */ /* 0x000fec0003800000 */
.L_x_25610:
        /* <DEDUP_REMOVED lines=8> */
[----:B------:R-:W-:Y:S02]  /*17b0*/  MOV R17, RZ ;  /* 0x000000ff00117202 */ /* 0x000fe40000000f00 */
[----:B--2---:R-:W-:-:S04]  /*17c0*/  SHF.L.U32 R16, R16, 0x18, RZ ;  /* 0x0000001810107819 */ /* 0x004fc800000006ff */
[----:B------:R-:W-:-:S04]  /*17d0*/  LOP3.LUT R0, R16, 0x7f000000, RZ, 0xc0, !PT ;  /* 0x7f00000010007812 */ /* 0x000fc800078ec0ff */
[----:B------:R-:W0:Y:S01]  /*17e0*/  FLO.U32 R4, R0 ;  /* 0x0000000000047300 */ /* 0x000e2200000e0000 */
[----:B------:R-:W-:-:S05]  /*17f0*/  VIADD R2, R0, 0xffffffff ;  /* 0xffffffff00027836 */ /* 0x000fca0000000000 */
[----:B------:R-:W-:Y:S02]  /*1800*/  SHF.R.S32.HI R2, RZ, 0x1f, R2 ;  /* 0x0000001fff027819 */ /* 0x000fe40000011402 */
[----:B0-----:R-:W-:-:S04]  /*1810*/  IADD3 R4, -R4, 0x1f, RZ ;  /* 0x0000001f04047810 */ /* 0x001fc80007ffe1ff */
[C---:B------:R-:W-:Y:S01]  /*1820*/  ISETP.GT.U32.AND P0, PT, R4.reuse, 0x4, PT ;  /* 0x000000040400780c */ /* 0x040fe20003f04070 */
[----:B------:R-:W-:-:S05]  /*1830*/  VIADD R4, R4, 0xfffffffc ;  /* 0xfffffffc04047836 */ /* 0x000fca0000000000 */
        /* <DEDUP_REMOVED lines=10> */
.L_x_25613:
[----:B------:R-:W2:Y:S01]  /*18e0*/  LDG.E.U8 R2, desc[UR36][R2.64] ;  /* 0x0000002402027981 */ /* 0x000ea2000c1e1100 */
[----:B------:R-:W-:Y:S01]  /*18f0*/  HFMA2.MMA R17, -RZ, RZ, 0, 0 ;  /* 0x00000000ff117435 */ /* 0x000fe200000001ff */
        /* <DEDUP_REMOVED lines=12> */
.L_x_25612:
[----:B------:R-:W2:Y:S01]  /*19c0*/  LDG.E.U16 R2, desc[UR36][R2.64] ;  /* 0x0000002402027981 */ /* 0x000ea2000c1e1500 */
[----:B------:R-:W-:Y:S02]  /*19d0*/  IMAD.MOV.U32 R17, RZ, RZ, RZ ;  /* 0x000000ffff117224 */ /* 0x000fe400078e00ff */
[----:B--2---:R-:W-:Y:S01]  /*19e0*/  IMAD.U32 R16, R2, 0x10000, RZ ;  /* 0x0001000002107824 */ /* 0x004fe200078e00ff */
[----:B------:R-:W-:Y:S06]  /*19f0*/  BRA `(.L_x_25602) ;  /* 0x0000000400a07947 */ /* 0x000fec0003800000 */
.L_x_25609:
        /* <DEDUP_REMOVED lines=12> */
.L_x_25616:
        /* <DEDUP_REMOVED lines=20> */
.L_x_25618:
[----:B------:R-:W-:Y:S05]  /*1c00*/  BSYNC B0 ;  /* 0x0000000000007941 */ /* 0x000fea0003800000 */
.L_x_25617:
[----:B------:R-:W-:Y:S01]  /*1c10*/  IMAD.SHL.U32 R2, R2, 0x100000, RZ ;  /* 0x0010000002027824 */ /* 0x000fe200078e00ff */
[----:B------:R-:W-:-:S04]  /*1c20*/  LEA R3, R0, 0x3b800000, 0x17 ;  /* 0x3b80000000037811 */ /* 0x000fc800078eb8ff */
[----:B------:R-:W-:Y:S01]  /*1c30*/  LOP3.LUT R16, R3, R2, R16, 0xfe, !PT ;  /* 0x0000000203107212 */ /* 0x000fe200078efe10 */
[----:B------:R-:W-:Y:S06]  /*1c40*/  BRA `(.L_x_25602) ;  /* 0x00000004000c7947 */ /* 0x000fec0003800000 */
.L_x_25615:
        /* <DEDUP_REMOVED lines=20> */
.L_x_25620:
[----:B------:R-:W-:Y:S05]  /*1d90*/  BSYNC B0 ;  /* 0x0000000000007941 */ /* 0x000fea0003800000 */
.L_x_25619:
[----:B------:R-:W-:Y:S01]  /*1da0*/  IMAD.SHL.U32 R2, R2, 0x200000, RZ ;  /* 0x0020000002027824 */ /* 0x000fe200078e00ff */
[----:B------:R-:W-:-:S04]  /*1db0*/  LEA R3, R0, 0x37800000, 0x17 ;  /* 0x3780000000037811 */ /* 0x000fc800078eb8ff */
[----:B------:R-:W-:Y:S01]  /*1dc0*/  LOP3.LUT R16, R3, R2, R16, 0xfe, !PT ;  /* 0x0000000203107212 */ /* 0x000fe200078efe10 */
[----:B------:R-:W-:Y:S06]  /*1dd0*/  BRA `(.L_x_25602) ;  /* 0x0000000000a87947 */ /* 0x000fec0003800000 */
.L_x_25614:
        /* <DEDUP_REMOVED lines=14> */
.L_x_25624:
[----:B------:R-:W-:Y:S05]  /*1ec0*/  BSYNC B0 ;  /* 0x0000000000007941 */ /* 0x000fea0003800000 */
.L_x_25623:
[----:B------:R-:W-:Y:S01]  /*1ed0*/  IMAD.MOV.U32 R17, RZ, RZ, RZ ;  /* 0x000000ffff117224 */ /* 0x000fe200078e00ff */
[----:B------:R-:W-:Y:S06]  /*1ee0*/  BRA `(.L_x_25602) ;  /* 0x0000000000647947 */ /* 0x000fec0003800000 */
.L_x_25601:
[----:B------:R-:W-:Y:S01]  /*1ef0*/  MOV R2, 0x0 ;  /* 0x0000000000027802 */ /* 0x000fe20000000f00 */
[----:B------:R-:W-:Y:S01]  /*1f00*/  ULDC.64 UR4, c[0x4][0x198] ;  /* 0x0100660000047ab9 */ /* 0x000fe20000000a00 */
[----:B------:R-:W-:Y:S01]  /*1f10*/  ULDC.64 UR6, c[0x4][0x88] ;  /* 0x0100220000067ab9 */ /* 0x000fe20000000a00 */
[----:B------:R-:W-:Y:S01]  /*1f20*/  IMAD.U32 R4, RZ, RZ, UR4 ;  /* 0x00000004ff047e24 */ /* 0x000fe2000f8e00ff */
[----:B------:R-:W-:Y:S01]  /*1f30*/  MOV R5, UR5 ;  /* 0x0000000500057c02 */ /* 0x000fe20008000f00 */
        /* <DEDUP_REMOVED lines=10> */
[----:B01-3-5:R-:W-:Y:S05]  /*1fe0*/  CALL.ABS.NOINC R2 ;  /* 0x0000000002007343 */ /* 0x02bfea0003c00000 */
.L_x_25625:
[----:B------:R-:W-:Y:S01]  /*1ff0*/  CS2R R16, SRZ ;  /* 0x0000000000107805 */ /* 0x000fe2000001ff00 */
[----:B------:R-:W-:Y:S06]  /*2000*/  BRA `(.L_x_25602) ;  /* 0x00000000001c7947 */ /* 0x000fec0003800000 */
.L_x_25622:
[----:B------:R-:W2:Y:S01]  /*2010*/  LDG.E.64 R2, desc[UR36][R2.64] ;  /* 0x0000002402027981 */ /* 0x000ea2000c1e1b00 */
[----:B------:R-:W-:Y:S01]  /*2020*/  HFMA2.MMA R17, -RZ, RZ, 0, 0 ;  /* 0x00000000ff117435 */ /* 0x000fe200000001ff */
[----:B--2---:R0:W2:Y:S01]  /*2030*/  I2F.U64 R16, R2 ;  /* 0x0000000200107312 */ /* 0x0040a20000301000 */
[----:B------:R-:W-:Y:S09]  /*2040*/  BRA `(.L_x_25602) ;  /* 0x00000000000c7947 */ /* 0x000ff20003800000 */
.L_x_25621:
[----:B------:R-:W2:Y:S01]  /*2050*/  LDG.E R2, desc[UR36][R2.64] ;  /* 0x0000002402027981 */ /* 0x000ea2000c1e1900 */
[----:B------:R-:W-:Y:S01]  /*2060*/  IMAD.MOV.U32 R17, RZ, RZ, RZ ;  /* 0x000000ffff117224 */ /* 0x000fe200078e00ff */
[----:B--2---:R-:W-:-:S07]  /*2070*/  I2FP.F32.U32 R16, R2 ;  /* 0x0000000200107245 */ /* 0x004fce0000201000 */
.L_x_25602:
[----:B------:R-:W-:Y:S05]  /*2080*/  BSYNC B7 ;  /* 0x0000000000077941 */ /* 0x000fea0003800000 */
.L_x_25596:
[----:B------:R-:W-:-:S07]  /*2090*/  VIADD R26, R26, 0x80 ;  /* 0x000000801a1a7836 */ /* 0x000fce0000000000 */
.L_x_25595:
[----:B------:R-:W-:Y:S05]  /*20a0*/  BSYNC B6 ;  /* 0x0000000000067941 */ /* 0x000fea0003800000 */
.L_x_25594:
[----:B------:R-:W-:Y:S01]  /*20b0*/  ISETP.GE.AND P0, PT, R26, R28, PT ;  /* 0x0000001c1a00720c */ /* 0x000fe20003f06270 */
[----:B------:R-:W-:Y:S01]  /*20c0*/  BSSY B6, `(.L_x_25626) ;  /* 0x0000100000067945 */ /* 0x000fe20003800000 */
[----:B------:R-:W-:Y:S01]  /*20d0*/  IMAD.MOV.U32 R25, RZ, RZ, RZ ;  /* 0x000000ffff197224 */ /* 0x000fe200078e00ff */
[----:B------:R-:W-:-:S10]  /*20e0*/  CS2R R22, SRZ ;  /* 0x0000000000167805 */ /* 0x000fd4000001ff00 */
[----:B------:R-:W-:Y:S05]  /*20f0*/  @P0 BRA `(.L_x_25627) ;  /* 0x0000000c00f00947 */ /* 0x000fea0003800000 */
[----:B0-2-4-:R-:W0:Y:S01]  /*2100*/  LDC.64 R2, c[0x0][0x230] ;  /* 0x00008c00ff027b82 */ /* 0x015e220000000a00 */
[----:B------:R-:W-:Y:S01]  /*2110*/  LEA R0, R29, R26, 0x9 ;  /* 0x0000001a1d007211 */ /* 0x000fe200078e48ff */
[----:B------:R-:W-:Y:S01]  /*2120*/  ULDC UR4, c[0x0][0x240] ;  /* 0x0000900000047ab9 */ /* 0x000fe20000000800 */
[----:B------:R-:W-:Y:S01]  /*2130*/  PRMT R4, R24, 0x9910, RZ ;  /* 0x0000991018047816 */ /* 0x000fe200000000ff */
[----:B------:R-:W-:Y:S02]  /*2140*/  BSSY B7, `(.L_x_25628) ;  /* 0x00000f6000077945 */ /* 0x000fe40003800000 */
        /* <DEDUP_REMOVED lines=18> */
.L_x_25632:
[----:B------:R-:W2:Y:S01]  /*2270*/  LDG.E.U8 R2, desc[UR36][R2.64] ;  /* 0x0000002402027981 */ /* 0x000ea2000c1e1100 */
[----:B------:R-:W-:Y:S02]  /*2280*/  MOV R23, RZ ;  /* 0x000000ff00177202 */ /* 0x000fe40000000f00 */
[----:B--2---:R-:W-:Y:S01]  /*2290*/  I2FP.F32.U32 R22, R2 ;  /* 0x0000000200167245 */ /* 0x004fe20000201000 */
[----:B------:R-:W-:Y:S06]  /*22a0*/  BRA `(.L_x_25634) ;  /* 0x0000000c007c7947 */ /* 0x000fec0003800000 */
.L_x_25631:
        /* <DEDUP_REMOVED lines=10> */
.L_x_25636:
[----:B------:R-:W2:Y:S01]  /*2350*/  LDG.E R2, desc[UR36][R2.64] ;  /* 0x0000002402027981 */ /* 0x000ea2000c1e1900 */
[----:B------:R-:W-:Y:S01]  /*2360*/  IMAD.MOV.U32 R23, RZ, RZ, RZ ;  /* 0x000000ffff177224 */ /* 0x000fe200078e00ff */
[----:B--2---:R-:W-:Y:S01]  /*2370*/  I2FP.F32.S32 R22, R2 ;  /* 0x0000000200167245 */ /* 0x004fe20000201400 */
[----:B------:R-:W-:Y:S06]  /*2380*/  BRA `(.L_x_25634) ;  /* 0x0000000c00447947 */ /* 0x000fec0003800000 */
.L_x_25635:
[----:B------:R-:W2:Y:S01]  /*2390*/  LDG.E.U16 R2, desc[UR36][R2.64] ;  /* 0x0000002402027981 */ /* 0x000ea2000c1e1500 */
[----:B------:R-:W-:Y:S01]  /*23a0*/  IMAD.MOV.U32 R23, RZ, RZ, RZ ;  /* 0x000000ffff177224 */ /* 0x000fe200078e00ff */
[----:B--2---:R0:W2:Y:S01]  /*23b0*/  I2F.S16 R22, R2 ;  /* 0x0000000200167306 */ /* 0x0040a20000101400 */
[----:B------:R-:W-:Y:S05]  /*23c0*/  BRA `(.L_x_25634) ;  /* 0x0000000c00347947 */ /* 0x000fea0003800000 */
.L_x_25630:
        /* <DEDUP_REMOVED lines=9> */
.L_x_25638:
[----:B------:R-:W2:Y:S01]  /*2460*/  LDG.E.U16 R2, desc[UR36][R2.64] ;  /* 0x0000002402027981 */ /* 0x000ea2000c1e1500 */
[----:B------:R-:W-:Y:S02]  /*2470*/  IMAD.MOV.U32 R23, RZ, RZ, RZ ;  /* 0x000000ffff177224 */ /* 0x000fe400078e00ff */
[----:B--2---:R-:W-:Y:S01]  /*2480*/  HADD2.F32 R22, -RZ, R2.H0_H0 ;  /* 0x20000002ff167230 */ /* 0x004fe20000004100 */
[----:B------:R-:W-:Y:S06]  /*2490*/  BRA `(.L_x_25634) ;  /* 0x0000000c00007947 */ /* 0x000fec0003800000 */
.L_x_25637:
        /* <DEDUP_REMOVED lines=8> */
.L_x_25640:
[----:B------:R-:W2:Y:S02]  /*2520*/  LDG.E R2, desc[UR36][R2.64] ;  /* 0x0000002402027981 */ /* 0x000ea4000c1e1900 */
[--C-:B--2---:R-:W-:Y:S02]  /*2530*/  HADD2.F32 R23, -RZ, R2.reuse.H1_H1 ;  /* 0x30000002ff177230 */ /* 0x104fe40000004100 */
[----:B------:R-:W-:Y:S01]  /*2540*/  HADD2.F32 R22, -RZ, R2.H0_H0 ;  /* 0x20000002ff167230 */ /* 0x000fe20000004100 */
[----:B------:R-:W-:Y:S06]  /*2550*/  BRA `(.L_x_25634) ;  /* 0x0000000800d07947 */ /* 0x000fec0003800000 */
.L_x_25639:
        /* <DEDUP_REMOVED lines=8> */
.L_x_25629:
        /* <DEDUP_REMOVED lines=13> */
.L_x_25643:
        /* <DEDUP_REMOVED lines=10> */
.L_x_25642:
        /* <DEDUP_REMOVED lines=8> */
[----:B------:R-:W-:Y:S01]  /*27d0*/  IMAD.MOV.U32 R23, RZ, RZ, RZ ;  /* 0x000000ffff177224 */ /* 0x000fe200078e00ff */
[----:B--2---:R-:W-:-:S04]  /*27e0*/  SHF.L.U32 R22, R22, 0x18, RZ ;  /* 0x0000001816167819 */ /* 0x004fc800000006ff */
[----:B------:R-:W-:-:S04]  /*27f0*/  LOP3.LUT R0, R22, 0x7f000000, RZ, 0xc0, !PT ;  /* 0x7f00000016007812 */ /* 0x000fc800078ec0ff */
[----:B------:R-:W0:Y:S01]  /*2800*/  FLO.U32 R4, R0 ;  /* 0x0000000000047300 */ /* 0x000e2200000e0000 */
[----:B------:R-:W-:-:S04]  /*2810*/  IADD3 R2, R0, -0x1, RZ ;  /* 0xffffffff00027810 */ /* 0x000fc80007ffe0ff */
        /* <DEDUP_REMOVED lines=14> */
.L_x_25645:
[----:B------:R-:W2:Y:S01]  /*2900*/  LDG.E.U8 R2, desc[UR36][R2.64] ;  /* 0x0000002402027981 */ /* 0x000ea2000c1e1100 */
[----:B------:R-:W-:Y:S02]  /*2910*/  IMAD.MOV.U32 R23, RZ, RZ, RZ ;  /* 0x000000ffff177224 */ /* 0x000fe400078e00ff */
[C---:B--2---:R-:W-:Y:S02]  /*2920*/  IMAD.SHL.U32 R0, R2.reuse, 0x2000000, RZ ;  /* 0x0200000002007824 */ /* 0x044fe400078e00ff */
        /* <DEDUP_REMOVED lines=11> */
.L_x_25644:
[----:B------:R-:W2:Y:S01]  /*29e0*/  LDG.E.U16 R2, desc[UR36][R2.64] ;  /* 0x0000002402027981 */ /* 0x000ea2000c1e1500 */
[----:B------:R-:W-:Y:S01]  /*29f0*/  IMAD.MOV.U32 R23, RZ, RZ, RZ ;  /* 0x000000ffff177224 */ /* 0x000fe200078e00ff */
[----:B--2---:R-:W-:Y:S01]  /*2a00*/  SHF.L.U32 R22, R2, 0x10, RZ ;  /* 0x0000001002167819 */ /* 0x004fe200000006ff */
[----:B------:R-:W-:Y:S06]  /*2a10*/  BRA `(.L_x_25634) ;  /* 0x0000000400a07947 */ /* 0x000fec0003800000 */
.L_x_25641:
        /* <DEDUP_REMOVED lines=12> */
.L_x_25648:
        /* <DEDUP_REMOVED lines=20> */
.L_x_25650:
[----:B------:R-:W-:Y:S05]  /*2c20*/  BSYNC B0 ;  /* 0x0000000000007941 */ /* 0x000fea0003800000 */
.L_x_25649:
[----:B------:R-:W-:Y:S01]  /*2c30*/  IMAD.SHL.U32 R2, R2, 0x100000, RZ ;  /* 0x0010000002027824 */ /* 0x000fe200078e00ff */
[----:B------:R-:W-:-:S04]  /*2c40*/  LEA R3, R0, 0x3b800000, 0x17 ;  /* 0x3b80000000037811 */ /* 0x000fc800078eb8ff */
[----:B------:R-:W-:Y:S01]  /*2c50*/  LOP3.LUT R22, R3, R2, R22, 0xfe, !PT ;  /* 0x0000000203167212 */ /* 0x000fe200078efe16 */
[----:B------:R-:W-:Y:S06]  /*2c60*/  BRA `(.L_x_25634) ;  /* 0x00000004000c7947 */ /* 0x000fec0003800000 */
.L_x_25647:
        /* <DEDUP_REMOVED lines=20> */
.L_x_25652:
[----:B------:R-:W-:Y:S05]  /*2db0*/  BSYNC B0 ;  /* 0x0000000000007941 */ /* 0x000fea0003800000 */
.L_x_25651:
[----:B------:R-:W-:Y:S01]  /*2dc0*/  IMAD.SHL.U32 R2, R2, 0x200000, RZ ;  /* 0x0020000002027824 */ /* 0x000fe200078e00ff */
[----:B------:R-:W-:-:S04]  /*2dd0*/  LEA R3, R0, 0x37800000, 0x17 ;  /* 0x3780000000037811 */ /* 0x000fc800078eb8ff */
[----:B------:R-:W-:Y:S01]  /*2de0*/  LOP3.LUT R22, R3, R2, R22, 0xfe, !PT ;  /* 0x0000000203167212 */ /* 0x000fe200078efe16 */
[----:B------:R-:W-:Y:S06]  /*2df0*/  BRA `(.L_x_25634) ;  /* 0x0000000000a87947 */ /* 0x000fec0003800000 */
.L_x_25646:
        /* <DEDUP_REMOVED lines=14> */
.L_x_25656:
[----:B------:R-:W-:Y:S05]  /*2ee0*/  BSYNC B0 ;  /* 0x0000000000007941 */ /* 0x000fea0003800000 */
.L_x_25655:
[----:B------:R-:W-:Y:S01]  /*2ef0*/  IMAD.MOV.U32 R23, RZ, RZ, RZ ;  /* 0x000000ffff177224 */ /* 0x000fe200078e00ff */
[----:B------:R-:W-:Y:S06]  /*2f00*/  BRA `(.L_x_25634) ;  /* 0x0000000000647947 */ /* 0x000fec0003800000 */
.L_x_25633:
[----:B------:R-:W-:Y:S01]  /*2f10*/  MOV R2, 0x0 ;  /* 0x0000000000027802 */ /* 0x000fe20000000f00 */
[----:B------:R-:W-:Y:S01]  /*2f20*/  ULDC.64 UR4, c[0x4][0x198] ;  /* 0x0100660000047ab9 */ /* 0x000fe20000000a00 */
[----:B------:R-:W-:Y:S01]  /*2f30*/  ULDC.64 UR6, c[0x4][0x88] ;  /* 0x0100220000067ab9 */ /* 0x000fe20000000a00 */
[----:B------:R-:W-:Y:S01]  /*2f40*/  IMAD.U32 R4, RZ, RZ, UR4 ;  /* 0x00000004ff047e24 */ /* 0x000fe2000f8e00ff */
[----:B------:R-:W-:Y:S01]  /*2f50*/  HFMA2.MMA R8, -RZ, RZ, 0, 4.64916229248046875e-06 ;  /* 0x0000004eff087435 */ /* 0x000fe200000001ff */
[----:B------:R-:W-:Y:S01]  /*2f60*/  IMAD.U32 R5, RZ, RZ, UR5 ;  /* 0x00000005ff057e24 */ /* 0x000fe2000f8e00ff */
[----:B------:R-:W0:Y:S01]  /*2f70*/  LDC.64 R2, c[0x4][R2] ;  /* 0x0100000002027b82 */ /* 0x000e220000000a00 */
[----:B------:R-:W-:Y:S01]  /*2f80*/  ULDC.64 UR4, c[0x4][0x1a0] ;  /* 0x0100680000047ab9 */ /* 0x000fe20000000a00 */
[----:B------:R-:W-:Y:S01]  /*2f90*/  IMAD.U32 R10, RZ, RZ, UR6 ;  /* 0x00000006ff0a7e24 */ /* 0x000fe2000f8e00ff */
[----:B------:R-:W-:Y:S01]  /*2fa0*/  MOV R6, UR4 ;  /* 0x0000000400067c02 */ /* 0x000fe20008000f00 */
[----:B------:R-:W-:-:S02]  /*2fb0*/  IMAD.U32 R7, RZ, RZ, UR5 ;  /* 0x00000005ff077e24 */ /* 0x000fc4000f8e00ff */
[----:B------:R-:W-:Y:S02]  /*2fc0*/  IMAD.U32 R11, RZ, RZ, UR7 ;  /* 0x00000007ff0b7e24 */ /* 0x000fe4000f8e00ff */
[----:B------:R-:W-:Y:S02]  /*2fd0*/  IMAD.MOV.U32 R12, RZ, RZ, 0x1 ;  /* 0x00000001ff0c7424 */ /* 0x000fe400078e00ff */
[----:B------:R-:W-:-:S07]  /*2fe0*/  IMAD.MOV.U32 R13, RZ, RZ, RZ ;  /* 0x000000ffff0d7224 */ /* 0x000fce00078e00ff */
[----:B------:R-:W-:-:S07]  /*2ff0*/  LEPC R20, `(.L_x_25657) ;  /* 0x000000001014794e */ /* 0x000fce0000000000 */
[----:B01-3-5:R-:W-:Y:S05]  /*3000*/  CALL.ABS.NOINC R2 ;  /* 0x0000000002007343 */ /* 0x02bfea0003c00000 */
.L_x_25657:
[----:B------:R-:W-:Y:S01]  /*3010*/  CS2R R22, SRZ ;  /* 0x0000000000167805 */ /* 0x000fe2000001ff00 */
[----:B------:R-:W-:Y:S06]  /*3020*/  BRA `(.L_x_25634) ;  /* 0x00000000001c7947 */ /* 0x000fec0003800000 */
.L_x_25654:
[----:B------:R-:W2:Y:S01]  /*3030*/  LDG.E.64 R2, desc[UR36][R2.64] ;  /* 0x0000002402027981 */ /* 0x000ea2000c1e1b00 */
[----:B------:R-:W-:Y:S01]  /*3040*/  IMAD.MOV.U32 R23, RZ, RZ, RZ ;  /* 0x000000ffff177224 */ /* 0x000fe200078e00ff */
[----:B--2---:R0:W2:Y:S01]  /*3050*/  I2F.U64 R22, R2 ;  /* 0x0000000200167312 */ /* 0x0040a20000301000 */
[----:B------:R-:W-:Y:S05]  /*3060*/  BRA `(.L_x_25634) ;  /* 0x00000000000c7947 */ /* 0x000fea0003800000 */
.L_x_25653:
[----:B------:R-:W2:Y:S01]  /*3070*/  LDG.E R2, desc[UR36][R2.64] ;  /* 0x0000002402027981 */ /* 0x000ea2000c1e1900 */
[----:B------:R-:W-:Y:S02]  /*3080*/  MOV R23, RZ ;  /* 0x000000ff00177202 */ /* 0x000fe40000000f00 */
[----:B--2---:R-:W-:-:S07]  /*3090*/  I2FP.F32.U32 R22, R2 ;  /* 0x0000000200167245 */ /* 0x004fce0000201000 */
.L_x_25634:
[----:B------:R-:W-:Y:S05]  /*30a0*/  BSYNC B7 ;  /* 0x0000000000077941 */ /* 0x000fea0003800000 */
.L_x_25628:
[----:B------:R-:W-:-:S07]  /*30b0*/  VIADD R26, R26, 0x80 ;  /* 0x000000801a1a7836 */ /* 0x000fce0000000000 */
.L_x_25627:
[----:B------:R-:W-:Y:S05]  /*30c0*/  BSYNC B6 ;  /* 0x0000000000067941 */ /* 0x000fea0003800000 */
.L_x_25626:
[----:B------:R-:W-:Y:S01]  /*30d0*/  ISETP.GE.AND P0, PT, R26, R28, PT ;  /* 0x0000001c1a00720c */ /* 0x000fe20003f06270 */
[----:B------:R-:W-:Y:S01]  /*30e0*/  BSSY B6, `(.L_x_25658) ;  /* 0x00000fc000067945 */ /* 0x000fe20003800000 */
[----:B------:R-:W-:-:S11]  /*30f0*/  IMAD.MOV.U32 R24, RZ, RZ, RZ ;  /* 0x000000ffff187224 */ /* 0x000fd600078e00ff */
[----:B------:R-:W-:Y:S05]  /*3100*/  @P0 BRA `(.L_x_25659) ;  /* 0x0000000c00e40947 */ /* 0x000fea0003800000 */
[----:B------:R-:W1:Y:S01]  /*3110*/  LDC.U8 R4, c[0x0][0x23c] ;  /* 0x00008f00ff047b82 */ /* 0x000e620000000000 */
[----:B------:R-:W-:Y:S01]  /*3120*/  IMAD R26, R29, 0x200, R26 ;  /* 0x000002001d1a7824 */ /* 0x000fe200078e021a */
[----:B------:R-:W-:-:S03]  /*3130*/  ULDC UR4, c[0x0][0x240] ;  /* 0x0000900000047ab9 */ /* 0x000fc60000000800 */
[----:B------:R-:W-:-:S03]  /*3140*/  IMAD R5, R26, UR4, RZ ;  /* 0x000000041a057c24 */ /* 0x000fc6000f8e02ff */
[----:B0-2-4-:R-:W0:Y:S01]  /*3150*/  LDC.64 R2, c[0x0][0x230] ;  /* 0x00008c00ff027b82 */ /* 0x015e220000000a00 */
[----:B-1----:R-:W-:-:S04]  /*3160*/  PRMT R0, R4, 0x9910, RZ ;  /* 0x0000991004007816 */ /* 0x002fc800000000ff */
        /* <DEDUP_REMOVED lines=16> */
.L_x_25663:
[----:B------:R-:W2:Y:S01]  /*3270*/  LDG.E.U8 R2, desc[UR36][R2.64] ;  /* 0x0000002402027981 */ /* 0x000ea2000c1e1100 */
[----:B------:R-:W-:Y:S01]  /*3280*/  IMAD.MOV.U32 R25, RZ, RZ, RZ ;  /* 0x000000ffff197224 */ /* 0x000fe200078e00ff */
[----:B--2---:R-:W-:Y:S01]  /*3290*/  I2FP.F32.U32 R24, R2 ;  /* 0x0000000200187245 */ /* 0x004fe20000201000 */
[----:B------:R-:W-:Y:S06]  /*32a0*/  BRA `(.L_x_25659) ;  /* 0x0000000c007c7947 */ /* 0x000fec0003800000 */
.L_x_25662:
        /* <DEDUP_REMOVED lines=10> */
.L_x_25666:
[----:B------:R-:W2:Y:S01]  /*3350*/  LDG.E R2, desc[UR36][R2.64] ;  /* 0x0000002402027981 */ /* 0x000ea2000c1e1900 */
[----:B------:R-:W-:Y:S01]  /*3360*/  HFMA2.MMA R25, -RZ, RZ, 0, 0 ;  /* 0x00000000ff197435 */ /* 0x000fe200000001ff */
[----:B--2---:R-:W-:Y:S01]  /*3370*/  I2FP.F32.S32 R24, R2 ;  /* 0x0000000200187245 */ /* 0x004fe20000201400 */
[----:B------:R-:W-:Y:S09]  /*3380*/  BRA `(.L_x_25659) ;  /* 0x0000000c00447947 */ /* 0x000ff20003800000 */
.L_x_25665:
[----:B------:R-:W2:Y:S01]  /*3390*/  LDG.E.U16 R2, desc[UR36][R2.64] ;  /* 0x0000002402027981 */ /* 0x000ea2000c1e1500 */
[----:B------:R-:W-:Y:S01]  /*33a0*/  IMAD.MOV.U32 R25, RZ, RZ, RZ ;  /* 0x000000ffff197224 */ /* 0x000fe200078e00ff */
[----:B--2---:R0:W1:Y:S01]  /*33b0*/  I2F.S16 R24, R2 ;  /* 0x0000000200187306 */ /* 0x0040620000101400 */
[----:B------:R-:W-:Y:S05]  /*33c0*/  BRA `(.L_x_25659) ;  /* 0x0000000c00347947 */ /* 0x000fea0003800000 */
.L_x_25661:
        /* <DEDUP_REMOVED lines=9> */
.L_x_25668:
[----:B------:R-:W2:Y:S01]  /*3460*/  LDG.E.U16 R2, desc[UR36][R2.64] ;  /* 0x0000002402027981 */ /* 0x000ea2000c1e1500 */
[----:B------:R-:W-:Y:S02]  /*3470*/  IMAD.MOV.U32 R25, RZ, RZ, RZ ;  /* 0x000000ffff197224 */ /* 0x000fe400078e00ff */
[----:B--2---:R-:W-:Y:S01]  /*3480*/  HADD2.F32 R24, -RZ, R2.H0_H0 ;  /* 0x20000002ff187230 */ /* 0x004fe20000004100 */
[----:B------:R-:W-:Y:S06]  /*3490*/  BRA `(.L_x_25659) ;  /* 0x0000000c00007947 */ /* 0x000fec0003800000 */
.L_x_25667:
        /* <DEDUP_REMOVED lines=8> */
.L_x_25670:
[----:B------:R-:W2:Y:S02]  /*3520*/  LDG.E R2, desc[UR36][R2.64] ;  /* 0x0000002402027981 */ /* 0x000ea4000c1e1900 */
[--C-:B--2---:R-:W-:Y:S02]  /*3530*/  HADD2.F32 R25, -RZ, R2.reuse.H1_H1 ;  /* 0x30000002ff197230 */ /* 0x104fe40000004100 */
[----:B------:R-:W-:Y:S01]  /*3540*/  HADD2.F32 R24, -RZ, R2.H0_H0 ;  /* 0x20000002ff187230 */ /* 0x000fe20000004100 */
[----:B------:R-:W-:Y:S06]  /*3550*/  BRA `(.L_x_25659) ;  /* 0x0000000800d07947 */ /* 0x000fec0003800000 */
.L_x_25669:
        /* <DEDUP_REMOVED lines=8> */
.L_x_25660:
        /* <DEDUP_REMOVED lines=13> */
.L_x_25673:
        /* <DEDUP_REMOVED lines=10> */
.L_x_25672:
        /* <DEDUP_REMOVED lines=8> */
[----:B------:R-:W-:Y:S02]  /*37d0*/  IMAD.MOV.U32 R25, RZ, RZ, RZ ;  /* 0x000000ffff197224 */ /* 0x000fe400078e00ff */
        /* <DEDUP_REMOVED lines=18> */
.L_x_25675:
[----:B------:R-:W2:Y:S01]  /*3900*/  LDG.E.U8 R2, desc[UR36][R2.64] ;  /* 0x0000002402027981 */ /* 0x000ea2000c1e1100 */
[----:B------:R-:W-:Y:S01]  /*3910*/  HFMA2.MMA R25, -RZ, RZ, 0, 0 ;  /* 0x00000000ff197435 */ /* 0x000fe200000001ff */
        /* <DEDUP_REMOVED lines=12> */
.L_x_25674:
[----:B------:R-:W2:Y:S01]  /*39e0*/  LDG.E.U16 R2, desc[UR36][R2.64] ;  /* 0x0000002402027981 */ /* 0x000ea2000c1e1500 */
[----:B------:R-:W-:Y:S02]  /*39f0*/  IMAD.MOV.U32 R25, RZ, RZ, RZ ;  /* 0x000000ffff197224 */ /* 0x000fe400078e00ff */
[----:B--2---:R-:W-:Y:S01]  /*3a00*/  IMAD.U32 R24, R2, 0x10000, RZ ;  /* 0x0001000002187824 */ /* 0x004fe200078e00ff */
[----:B------:R-:W-:Y:S06]  /*3a10*/  BRA `(.L_x_25659) ;  /* 0x0000000400a07947 */ /* 0x000fec0003800000 */
.L_x_25671:
        /* <DEDUP_REMOVED lines=12> */
.L_x_25678:
        /* <DEDUP_REMOVED lines=20> */
.L_x_25680:
[----:B------:R-:W-:Y:S05]  /*3c20*/  BSYNC B0 ;  /* 0x0000000000007941 */ /* 0x000fea0003800000 */
.L_x_25679:
[----:B------:R-:W-:Y:S01]  /*3c30*/  IMAD.SHL.U32 R2, R2, 0x100000, RZ ;  /* 0x0010000002027824 */ /* 0x000fe200078e00ff */
[----:B------:R-:W-:-:S04]  /*3c40*/  LEA R3, R0, 0x3b800000, 0x17 ;  /* 0x3b80000000037811 */ /* 0x000fc800078eb8ff */
[----:B------:R-:W-:Y:S01]  /*3c50*/  LOP3.LUT R24, R3, R2, R24, 0xfe, !PT ;  /* 0x0000000203187212 */ /* 0x000fe200078efe18 */
[----:B------:R-:W-:Y:S06]  /*3c60*/  BRA `(.L_x_25659) ;  /* 0x00000004000c7947 */ /* 0x000fec0003800000 */
.L_x_25677:
        /* <DEDUP_REMOVED lines=20> */
.L_x_25682:
[----:B------:R-:W-:Y:S05]  /*3db0*/  BSYNC B0 ;  /* 0x0000000000007941 */ /* 0x000fea0003800000 */
.L_x_25681:
[----:B------:R-:W-:Y:S01]  /*3dc0*/  IMAD.SHL.U32 R2, R2, 0x200000, RZ ;  /* 0x0020000002027824 */ /* 0x000fe200078e00ff */
[----:B------:R-:W-:-:S04]  /*3dd0*/  LEA R3, R0, 0x37800000, 0x17 ;  /* 0x3780000000037811 */ /* 0x000fc800078eb8ff */
[----:B------:R-:W-:Y:S01]  /*3de0*/  LOP3.LUT R24, R3, R2, R24, 0xfe, !PT ;  /* 0x0000000203187212 */ /* 0x000fe200078efe18 */
[----:B------:R-:W-:Y:S06]  /*3df0*/  BRA `(.L_x_25659) ;  /* 0x0000000000a87947 */ /* 0x000fec0003800000 */
.L_x_25676:
        /* <DEDUP_REMOVED lines=12> */
[----:B------:R-:W-:Y:S02]  /*3ec0*/  @!P0 IMAD.MOV.U32 R24, RZ, RZ, 0x7f800001 ;  /* 0x7f800001ff188424 */ /* 0x000fe400078e00ff */
[----:B------:R-:W-:-:S07]  /*3ed0*/  @P0 IMAD.SHL.U32 R24, R2, 0x800000, RZ ;  /* 0x0080000002180824 */ /* 0x000fce00078e00ff */
.L_x_25686:
[----:B------:R-:W-:Y:S05]  /*3ee0*/  BSYNC B0 ;  /* 0x0000000000007941 */ /* 0x000fea0003800000 */
.L_x_25685:
[----:B------:R-:W-:Y:S01]  /*3ef0*/  IMAD.MOV.U32 R25, RZ, RZ, RZ ;  /* 0x000000ffff197224 */ /* 0x000fe200078e00ff */
[----:B------:R-:W-:Y:S06]  /*3f00*/  BRA `(.L_x_25659) ;  /* 0x0000000000647947 */ /* 0x000fec0003800000 */
.L_x_25664:
[----:B------:R-:W-:Y:S01]  /*3f10*/  MOV R2, 0x0 ;  /* 0x0000000000027802 */ /* 0x000fe20000000f00 */
[----:B------:R-:W-:Y:S01]  /*3f20*/  ULDC.64 UR4, c[0x4][0x198] ;  /* 0x0100660000047ab9 */ /* 0x000fe20000000a00 */
[----:B------:R-:W-:Y:S01]  /*3f30*/  ULDC.64 UR6, c[0x4][0x88] ;  /* 0x0100220000067ab9 */ /* 0x000fe20000000a00 */
[----:B------:R-:W-:Y:S01]  /*3f40*/  MOV R4, UR4 ;  /* 0x0000000400047c02 */ /* 0x000fe20008000f00 */
[----:B------:R-:W-:Y:S01]  /*3f50*/  IMAD.U32 R5, RZ, RZ, UR5 ;  /* 0x00000005ff057e24 */ /* 0x000fe2000f8e00ff */
[----:B------:R-:W-:Y:S01]  /*3f60*/  ULDC.64 UR4, c[0x4][0x1a0] ;  /* 0x0100680000047ab9 */ /* 0x000fe20000000a00 */
[----:B------:R-:W0:Y:S01]  /*3f70*/  LDC.64 R2, c[0x4][R2] ;  /* 0x0100000002027b82 */ /* 0x000e220000000a00 */
[----:B------:R-:W-:Y:S01]  /*3f80*/  HFMA2.MMA R13, -RZ, RZ, 0, 0 ;  /* 0x00000000ff0d7435 */ /* 0x000fe200000001ff */
[----:B------:R-:W-:Y:S01]  /*3f90*/  IMAD.U32 R6, RZ, RZ, UR4 ;  /* 0x00000004ff067e24 */ /* 0x000fe2000f8e00ff */
[----:B------:R-:W-:Y:S01]  /*3fa0*/  MOV R10, UR6 ;  /* 0x00000006000a7c02 */ /* 0x000fe20008000f00 */
[----:B------:R-:W-:-:S02]  /*3fb0*/  IMAD.U32 R7, RZ, RZ, UR5 ;  /* 0x00000005ff077e24 */ /* 0x000fc4000f8e00ff */
[----:B------:R-:W-:Y:S02]  /*3fc0*/  IMAD.U32 R11, RZ, RZ, UR7 ;  /* 0x00000007ff0b7e24 */ /* 0x000fe4000f8e00ff */
[----:B------:R-:W-:Y:S02]  /*3fd0*/  IMAD.MOV.U32 R8, RZ, RZ, 0x4e ;  /* 0x0000004eff087424 */ /* 0x000fe400078e00ff */
[----:B------:R-:W-:-:S07]  /*3fe0*/  IMAD.MOV.U32 R12, RZ, RZ, 0x1 ;  /* 0x00000001ff0c7424 */ /* 0x000fce00078e00ff */
[----:B------:R-:W-:-:S07]  /*3ff0*/  LEPC R20, `(.L_x_25687) ;  /* 0x000000001014794e */ /* 0x000fce0000000000 */
[----:B0--3-5:R-:W-:Y:S05]  /*4000*/  CALL.ABS.NOINC R2 ;  /* 0x0000000002007343 */ /* 0x029fea0003c00000 */
.L_x_25687:
[----:B------:R-:W-:Y:S01]  /*4010*/  CS2R R24, SRZ ;  /* 0x0000000000187805 */ /* 0x000fe2000001ff00 */
[----:B------:R-:W-:Y:S06]  /*4020*/  BRA `(.L_x_25659) ;  /* 0x00000000001c7947 */ /* 0x000fec0003800000 */
.L_x_25684:
[----:B------:R-:W2:Y:S01]  /*4030*/  LDG.E.64 R2, desc[UR36][R2.64] ;  /* 0x0000002402027981 */ /* 0x000ea2000c1e1b00 */
[----:B------:R-:W-:Y:S01]  /*4040*/  IMAD.MOV.U32 R25, RZ, RZ, RZ ;  /* 0x000000ffff197224 */ /* 0x000fe200078e00ff */
[----:B--2---:R0:W1:Y:S01]  /*4050*/  I2F.U64 R24, R2 ;  /* 0x0000000200187312 */ /* 0x0040620000301000 */
[----:B------:R-:W-:Y:S05]  /*4060*/  BRA `(.L_x_25659) ;  /* 0x00000000000c7947 */ /* 0x000fea0003800000 */
.L_x_25683:
[----:B------:R-:W2:Y:S01]  /*4070*/  LDG.E R2, desc[UR36][R2.64] ;  /* 0x0000002402027981 */ /* 0x000ea2000c1e1900 */
[----:B------:R-:W-:Y:S01]  /*4080*/  IMAD.MOV.U32 R25, RZ, RZ, RZ ;  /* 0x000000ffff197224 */ /* 0x000fe200078e00ff */
[----:B--2---:R-:W-:-:S07]  /*4090*/  I2FP.F32.U32 R24, R2 ;  /* 0x0000000200187245 */ /* 0x004fce0000201000 */
.L_x_25659:
[----:B------:R-:W-:Y:S05]  /*40a0*/  BSYNC B6 ;  /* 0x0000000000067941 */ /* 0x000fea0003800000 */
.L_x_25658:
[----:B------:R-:W-:Y:S01]  /*40b0*/  ISETP.NE.AND P0, PT, R27, RZ, PT ;  /* 0x000000ff1b00720c */ /* 0x000fe20003f05270 */
[----:B------:R-:W-:Y:S01]  /*40c0*/  BSSY B2, `(.L_x_25688) ;  /* 0x00002bb000027945 */ /* 0x000fe20003800000 */
[----:B------:R-:W-:-:S11]  /*40d0*/  CS2R R6, SRZ ;  /* 0x0000000000067805 */ /* 0x000fd6000001ff00 */
[----:B------:R-:W-:Y:S05]  /*40e0*/  @P0 BRA `(.L_x_25689) ;  /* 0x0000002800e00947 */ /* 0x000fea0003800000 */
        /* <DEDUP_REMOVED lines=24> */
[----:B------:R-:W-:Y:S01]  /*4270*/  IMAD.MOV.U32 R7, RZ, RZ, 0x3d39bf78 ;  /* 0x3d39bf78ff077424 */ /* 0x000fe200078e00ff */
        /* <DEDUP_REMOVED lines=12> */
[----:B------:R-:W0:Y:S01]  /*4340*/  MUFU.RCP R6, R9 ;  /* 0x0000000900067308 */ /* 0x000e220000001000 */
[----:B------:R-:W-:Y:S01]  /*4350*/  FMUL.FTZ R3, R3, 1.1920928955078125e-07 ;  /* 0x3400000003037820 */ /* 0x000fe20000410000 */
[----:B------:R-:W-:-:S04]  /*4360*/  FADD.FTZ R4, R4, R5 ;  /* 0x0000000504047221 */ /* 0x000fc80000010000 */
[----:B------:R-:W-:-:S04]  /*4370*/  FFMA.FTZ R5, R4, -R7, 0.10546888411045074463 ;  /* 0x3dd8001204057423 */ /* 0x000fc80000010807 */
[----:B------:R-:W-:-:S04]  /*4380*/  FFMA.FTZ R5, R4, R5, -0.13229703903198242188 ;  /* 0xbe0778e004057423 */ /* 0x000fc80000010005 */
[----:B------:R-:W-:Y:S01]  /*4390*/  FFMA.FTZ R5, R4, R5, 0.14491446316242218018 ;  /* 0x3e14647504057423 */ /* 0x000fe20000010005 */
[----:B0-----:R-:W-:-:S03]  /*43a0*/  FFMA R7, -R9, R6, 1 ;  /* 0x3f80000009077423 */ /* 0x001fc60000000106 */
[----:B------:R-:W-:Y:S01]  /*43b0*/  FFMA.FTZ R5, R4, R5, -0.16641564667224884033 ;  /* 0xbe2a68dd04057423 */ /* 0x000fe20000010005 */
[----:B------:R-:W-:-:S03]  /*43c0*/  FFMA R7, R6, R7, R6 ;  /* 0x0000000706077223 */ /* 0x000fc60000000006 */
[----:B------:R-:W-:Y:S01]  /*43d0*/  FFMA.FTZ R5, R4, R5, 0.19988867640495300293 ;  /* 0x3e4caf9e04057423 */ /* 0x000fe20000010005 */
[----:B------:R-:W-:-:S03]  /*43e0*/  FFMA R8, R2, R7, RZ ;  /* 0x0000000702087223 */ /* 0x000fc600000000ff */
[----:B------:R-:W-:-:S04]  /*43f0*/  FFMA.FTZ R5, R4, R5, -0.25000196695327758789 ;  /* 0xbe80004204057423 */ /* 0x000fc80000010005 */
[----:B------:R-:W-:-:S04]  /*4400*/  FFMA.FTZ R5, R4, R5, 0.33333510160446166992 ;  /* 0x3eaaaae604057423 */ /* 0x000fc80000010005 */
[----:B------:R-:W-:-:S04]  /*4410*/  FFMA.FTZ R5, R4, R5, -0.5 ;  /* 0xbf00000004057423 */ /* 0x000fc80000010005 */
[----:B------:R-:W-:-:S04]  /*4420*/  FMUL.FTZ R5, R4, R5 ;  /* 0x0000000504057220 */ /* 0x000fc80000410000 */
[----:B------:R-:W-:Y:S01]  /*4430*/  FFMA.FTZ R4, R4, R5, R4 ;  /* 0x0000000504047223 */ /* 0x000fe20000010004 */
[----:B------:R-:W-:-:S03]  /*4440*/  FFMA R5, -R9, R8, R2 ;  /* 0x0000000809057223 */ /* 0x000fc60000000102 */
[----:B------:R-:W-:Y:S01]  /*4450*/  FFMA.FTZ R6, R3, 0.69314718246459960938, R4 ;  /* 0x3f31721803067823 */ /* 0x000fe20000010004 */
[----:B------:R-:W-:Y:S06]  /*4460*/  @!P1 BRA `(.L_x_25697) ;  /* 0x0000000000149947 */ /* 0x000fec0003800000 */
[C---:B------:R-:W-:Y:S02]  /*4470*/  ISETP.GE.AND P1, PT, R0.reuse, -0x407fffff, PT ;  /* 0xbf8000010000780c */ /* 0x040fe40003f26270 */
[----:B------:R-:W-:-:S11]  /*4480*/  FSETP.NEU.FTZ.AND P2, PT, R0, RZ, PT ;  /* 0x000000ff0000720b */ /* 0x000fd60003f5d000 */
[----:B------:R-:W-:-:S04]  /*4490*/  @P1 IMAD.MOV.U32 R3, RZ, RZ, 0x7f800000 ;  /* 0x7f800000ff031424 */ /* 0x000fc800078e00ff */
[----:B------:R-:W-:-:S05]  /*44a0*/  @P1 FFMA.FTZ R6, R0, R3, +INF ;  /* 0x7f80000000061423 */ /* 0x000fca0000010003 */
[----:B------:R-:W-:-:S07]  /*44b0*/  FSEL R6, R6, -RZ, P2 ;  /* 0x800000ff06067208 */ /* 0x000fce0001000000 */
.L_x_25697:
[----:B------:R-:W-:Y:S05]  /*44c0*/  BSYNC B0 ;  /* 0x0000000000007941 */ /* 0x000fea0003800000 */
.L_x_25696:
[----:B------:R-:W-:Y:S01]  /*44d0*/  BSSY B4, `(.L_x_25698) ;  /* 0x0000006000047945 */ /* 0x000fe20003800000 */
[----:B------:R-:W-:-:S03]  /*44e0*/  FFMA R0, R7, R5, R8 ;  /* 0x0000000507007223 */ /* 0x000fc60000000008 */
[----:B------:R-:W-:Y:S05]  /*44f0*/  @!P0 BRA `(.L_x_25699) ;  /* 0x00000000000c8947 */ /* 0x000fea0003800000 */
[----:B------:R-:W-:Y:S02]  /*4500*/  MOV R0, R9 ;  /* 0x0000000900007202 */ /* 0x000fe40000000f00 */
[----:B------:R-:W-:-:S07]  /*4510*/  MOV R3, 0x4530 ;  /* 0x0000453000037802 */ /* 0x000fce0000000f00 */
[----:B------:R-:W-:Y:S05]  /*4520*/  CALL.REL.NOINC `($__internal_64_$__cuda_sm3x_div_rn_ftz_f32_slowpath) ;  /* 0x000000e8000c7944 */ /* 0x000fea0003c00000 */
.L_x_25699:
[----:B------:R-:W-:Y:S05]  /*4530*/  BSYNC B4 ;  /* 0x0000000000047941 */ /* 0x000fea0003800000 */
.L_x_25698:
        /* <DEDUP_REMOVED lines=18> */
.L_x_25701:
[----:B------:R-:W-:Y:S01]  /*4660*/  ISETP.GE.AND P0, PT, R18, RZ, PT ;  /* 0x000000ff1200720c */ /* 0x000fe20003f06270 */
[----:B------:R-:W-:-:S12]  /*4670*/  IMAD.MOV.U32 R3, RZ, RZ, 0x3fd774eb ;  /* 0x3fd774ebff037424 */ /* 0x000fd800078e00ff */
[----:B------:R-:W-:-:S04]  /*4680*/  @P0 FFMA.FTZ R0, R3, 0.93318945169448852539, -R0 ;  /* 0x3f6ee58103000823 */ /* 0x000fc80000010800 */
[----:B------:R-:W-:-:S07]  /*4690*/  @!P0 FFMA.FTZ R0, R3, 0.93318945169448852539, R0 ;  /* 0x3f6ee58103008823 */ /* 0x000fce0000010000 */
.L_x_25702:
[----:B------:R-:W-:Y:S05]  /*46a0*/  BSYNC B0 ;  /* 0x0000000000007941 */ /* 0x000fea0003800000 */
.L_x_25700:
[----:B------:R-:W-:Y:S01]  /*46b0*/  FSETP.NEU.FTZ.AND P0, PT, |R18|, |R19|, PT ;  /* 0x400000131200720b */ /* 0x000fe20003f1d200 */
[----:B------:R-:W-:Y:S01]  /*46c0*/  HFMA2.MMA R2, -RZ, RZ, 2.04296875, -15.78125 ;  /* 0x4016cbe4ff027435 */ /* 0x000fe200000001ff */
[----:B------:R-:W-:Y:S01]  /*46d0*/  FSETP.NEU.FTZ.AND P1, PT, R9, RZ, PT ;  /* 0x000000ff0900720b */ /* 0x000fe20003f3d000 */
[----:B------:R-:W-:Y:S01]  /*46e0*/  FMUL.FTZ R6, R6, 0.5 ;  /* 0x3f00000006067820 */ /* 0x000fe20000410000 */
[C---:B------:R-:W-:Y:S01]  /*46f0*/  ISETP.GE.AND P2, PT, R18.reuse, RZ, PT ;  /* 0x000000ff1200720c */ /* 0x040fe20003f46270 */
[----:B------:R-:W-:-:S08]  /*4700*/  FADD.FTZ R18, |R18|, |R19| ;  /* 0x4000001312127221 */ /* 0x000fd00000010200 */
[----:B------:R-:W-:Y:S02]  /*4710*/  @!P0 FSEL R0, R2, 0.78539818525314331055, !P2 ;  /* 0x3f490fdb02008808 */ /* 0x000fe40005000000 */
[----:B------:R-:W-:Y:S02]  /*4720*/  @!P1 FSEL R0, RZ, 3.1415927410125732422, P2 ;  /* 0x40490fdbff009808 */ /* 0x000fe40001000000 */
[----:B------:R-:W-:Y:S02]  /*4730*/  FSETP.GTU.FTZ.AND P0, PT, |R18|, +INF , PT ;  /* 0x7f8000001200780b */ /* 0x000fe40003f1c200 */
[----:B------:R-:W-:-:S04]  /*4740*/  LOP3.LUT R19, R0, 0x80000000, R19, 0xb8, !PT ;  /* 0x8000000000137812 */ /* 0x000fc800078eb813 */
[----:B------:R-:W-:Y:S01]  /*4750*/  FSEL R0, R18, R19, P0 ;  /* 0x0000001312007208 */ /* 0x000fe20000000000 */
[----:B------:R-:W-:Y:S06]  /*4760*/  BRA `(.L_x_25703) ;  /* 0x0000002000507947 */ /* 0x000fec0003800000 */
.L_x_25695:
        /* <DEDUP_REMOVED lines=13> */
[----:B------:R-:W-:Y:S01]  /*4840*/  IMAD.MOV.U32 R0, RZ, RZ, R9 ;  /* 0x000000ffff007224 */ /* 0x000fe200078e0009 */
[----:B------:R-:W-:-:S07]  /*4850*/  MOV R3, 0x4870 ;  /* 0x0000487000037802 */ /* 0x000fce0000000f00 */
[----:B------:R-:W-:Y:S05]  /*4860*/  CALL.REL.NOINC `($__internal_64_$__cuda_sm3x_div_rn_ftz_f32_slowpath) ;  /* 0x000000e4003c7944 */ /* 0x000fea0003c00000 */
.L_x_25706:
[----:B------:R-:W-:Y:S05]  /*4870*/  BSYNC B4 ;  /* 0x0000000000047941 */ /* 0x000fea0003800000 */
.L_x_25705:
        /* <DEDUP_REMOVED lines=18> */
.L_x_25708:
[----:B------:R-:W-:Y:S02]  /*49a0*/  ISETP.GE.AND P0, PT, R18, RZ, PT ;  /* 0x000000ff1200720c */ /* 0x000fe40003f06270 */
[----:B------:R-:W-:-:S11]  /*49b0*/  MOV R3, 0x3fd774eb ;  /* 0x3fd774eb00037802 */ /* 0x000fd60000000f00 */
[----:B------:R-:W-:-:S04]  /*49c0*/  @P0 FFMA.FTZ R0, R3, 0.93318945169448852539, -R0 ;  /* 0x3f6ee58103000823 */ /* 0x000fc80000010800 */
[----:B------:R-:W-:-:S07]  /*49d0*/  @!P0 FFMA.FTZ R0, R3, 0.93318945169448852539, R0 ;  /* 0x3f6ee58103008823 */ /* 0x000fce0000010000 */
.L_x_25709:
[----:B------:R-:W-:Y:S05]  /*49e0*/  BSYNC B0 ;  /* 0x0000000000007941 */ /* 0x000fea0003800000 */
.L_x_25707:
[C---:B------:R-:W-:Y:S01]  /*49f0*/  FSETP.NEU.FTZ.AND P1, PT, |R18|.reuse, |R19|, PT ;  /* 0x400000131200720b */ /* 0x040fe20003f3d200 */
[----:B------:R-:W0:Y:S01]  /*4a00*/  MUFU.LG2 R6, R6 ;  /* 0x0000000600067308 */ /* 0x000e220000000c00 */
[----:B------:R-:W-:Y:S01]  /*4a10*/  FSETP.NEU.FTZ.AND P2, PT, R9, RZ, PT ;  /* 0x000000ff0900720b */ /* 0x000fe20003f5d000 */
[----:B------:R-:W-:Y:S01]  /*4a20*/  IMAD.MOV.U32 R2, RZ, RZ, 0x4016cbe4 ;  /* 0x4016cbe4ff027424 */ /* 0x000fe200078e00ff */
[C---:B------:R-:W-:Y:S01]  /*4a30*/  ISETP.GE.AND P0, PT, R18.reuse, RZ, PT ;  /* 0x000000ff1200720c */ /* 0x040fe20003f06270 */
        /* <DEDUP_REMOVED lines=8> */
.L_x_25704:
[----:B------:R-:W-:Y:S01]  /*4ac0*/  LOP3.LUT R4, R9, 0xffff0000, RZ, 0xc0, !PT ;  /* 0xffff000009047812 */ /* 0x000fe200078ec0ff */
[----:B------:R-:W-:Y:S01]  /*4ad0*/  BSSY B0, `(.L_x_25710) ;  /* 0x000003f000007945 */ /* 0x000fe20003800000 */
[----:B------:R-:W-:-:S03]  /*4ae0*/  LOP3.LUT R7, R2, 0xffff0000, RZ, 0xc0, !PT ;  /* 0xffff000002077812 */ /* 0x000fc600078ec0ff */
[--C-:B------:R-:W-:Y:S01]  /*4af0*/  FADD.FTZ R5, R9, -R4.reuse ;  /* 0x8000000409057221 */ /* 0x100fe20000010000 */
[----:B------:R-:W-:Y:S01]  /*4b00*/  FADD.FTZ R8, R4, R4 ;  /* 0x0000000404087221 */ /* 0x000fe20000010000 */
[--C-:B------:R-:W-:Y:S01]  /*4b10*/  FADD.FTZ R2, R2, -R7.reuse ;  /* 0x8000000702027221 */ /* 0x100fe20000010000 */
[----:B------:R-:W-:Y:S01]  /*4b20*/  FADD.FTZ R10, R7, R7 ;  /* 0x00000007070a7221 */ /* 0x000fe20000010000 */
[----:B------:R-:W-:Y:S01]  /*4b30*/  FMUL.FTZ R0, R4, R4 ;  /* 0x0000000404007220 */ /* 0x000fe20000410000 */
[----:B------:R-:W-:Y:S01]  /*4b40*/  LOP3.LUT R6, R5, 0xffff0000, RZ, 0xc0, !PT ;  /* 0xffff000005067812 */ /* 0x000fe200078ec0ff */
[----:B------:R-:W-:Y:S01]  /*4b50*/  FMUL.FTZ R3, R7, R7 ;  /* 0x0000000707037220 */ /* 0x000fe20000410000 */
[----:B------:R-:W-:-:S03]  /*4b60*/  LOP3.LUT R13, R2, 0xffff0000, RZ, 0xc0, !PT ;  /* 0xffff0000020d7812 */ /* 0x000fc600078ec0ff */
[--C-:B------:R-:W-:Y:S01]  /*4b70*/  FADD.FTZ R11, R5, -R6.reuse ;  /* 0x80000006050b7221 */ /* 0x100fe20000010000 */
[----:B------:R-:W-:Y:S01]  /*4b80*/  FMUL.FTZ R4, R6, R6 ;  /* 0x0000000606047220 */ /* 0x000fe20000410000 */
[--C-:B------:R-:W-:Y:S01]  /*4b90*/  FADD.FTZ R14, R2, -R13.reuse ;  /* 0x8000000d020e7221 */ /* 0x100fe20000010000 */
[C---:B------:R-:W-:Y:S01]  /*4ba0*/  FMUL.FTZ R2, R6.reuse, R8 ;  /* 0x0000000806027220 */ /* 0x040fe20000410000 */
[----:B------:R-:W-:Y:S01]  /*4bb0*/  FADD.FTZ R12, R6, R6 ;  /* 0x00000006060c7221 */ /* 0x000fe20000010000 */
[C---:B------:R-:W-:Y:S01]  /*4bc0*/  FMUL.FTZ R5, R13.reuse, R10 ;  /* 0x0000000a0d057220 */ /* 0x040fe20000410000 */
[C---:B------:R-:W-:Y:S01]  /*4bd0*/  FMUL.FTZ R6, R13.reuse, R13 ;  /* 0x0000000d0d067220 */ /* 0x040fe20000410000 */
[----:B------:R-:W-:Y:S01]  /*4be0*/  FADD.FTZ R13, R13, R13 ;  /* 0x0000000d0d0d7221 */ /* 0x000fe20000010000 */
[C---:B------:R-:W-:Y:S01]  /*4bf0*/  FMUL.FTZ R7, R11.reuse, R8 ;  /* 0x000000080b077220 */ /* 0x040fe20000410000 */
[C---:B------:R-:W-:Y:S01]  /*4c00*/  FMUL.FTZ R8, R14.reuse, R10 ;  /* 0x0000000a0e087220 */ /* 0x040fe20000410000 */
[C---:B------:R-:W-:Y:S01]  /*4c10*/  FMUL.FTZ R10, R11.reuse, R12 ;  /* 0x0000000c0b0a7220 */ /* 0x040fe20000410000 */
[C---:B------:R-:W-:Y:S01]  /*4c20*/  FMUL.FTZ R12, R14.reuse, R13 ;  /* 0x0000000d0e0c7220 */ /* 0x040fe20000410000 */
[----:B------:R-:W-:Y:S01]  /*4c30*/  FMUL.FTZ R11, R11, R11 ;  /* 0x0000000b0b0b7220 */ /* 0x000fe20000410000 */
[----:B------:R-:W-:-:S07]  /*4c40*/  FMUL.FTZ R13, R14, R14 ;  /* 0x0000000e0e0d7220 */ /* 0x000fce0000410000 */
.L_x_25711:
        /* <DEDUP_REMOVED lines=8> */
[----:B------:R-:W-:Y:S02]  /*4cd0*/  FSEL R2, R5, R14, !P6 ;  /* 0x0000000e05027208 */ /* 0x000fe40007000000 */
[CC--:B------:R-:W-:Y:S02]  /*4ce0*/  FSETP.GEU.FTZ.AND P1, PT, R21.reuse, R4.reuse, PT ;  /* 0x000000041500720b */ /* 0x0c0fe40003f3e000 */
[----:B------:R-:W-:Y:S02]  /*4cf0*/  PLOP3.LUT P3, PT, P6, P4, P3, 0x7f, 0x0 ;  /* 0x000000000000781c */ /* 0x000fe40003768f37 */
[----:B------:R-:W-:Y:S02]  /*4d00*/  FSEL R27, R21, R4, !P1 ;  /* 0x00000004151b7208 */ /* 0x000fe40004800000 */
[----:B------:R-:W-:-:S02]  /*4d10*/  FSEL R5, R4, R21, !P1 ;  /* 0x0000001504057208 */ /* 0x000fc40004800000 */
        /* <DEDUP_REMOVED lines=22> */
[----:B------:R-:W-:Y:S02]  /*4e80*/  PLOP3.LUT P3, PT, P0, P1, P3, 0xbf, 0x0 ;  /* 0x000000000000781c */ /* 0x000fe40000763737 */
[----:B------:R-:W-:Y:S02]  /*4e90*/  FSEL R11, R13, R20, !P0 ;  /* 0x000000140d0b7208 */ /* 0x000fe40004000000 */
[----:B------:R-:W-:-:S09]  /*4ea0*/  FSEL R13, R20, R13, !P0 ;  /* 0x0000000d140d7208 */ /* 0x000fd20004000000 */
[----:B------:R-:W-:Y:S05]  /*4eb0*/  @P3 BRA `(.L_x_25711) ;  /* 0xfffffffc00643947 */ /* 0x000fea000383ffff */
[----:B------:R-:W-:Y:S05]  /*4ec0*/  BSYNC B0 ;  /* 0x0000000000007941 */ /* 0x000fea0003800000 */
.L_x_25710:
[----:B------:R-:W-:Y:S01]  /*4ed0*/  FADD.FTZ R0, R0, -1 ;  /* 0xbf80000000007421 */ /* 0x000fe20000010000 */
[----:B------:R-:W-:Y:S01]  /*4ee0*/  FSETP.GEU.FTZ.AND P3, PT, |R18|, |R19|, PT ;  /* 0x400000131200720b */ /* 0x000fe20003f7e200 */
[----:B------:R-:W-:Y:S02]  /*4ef0*/  BSSY B0, `(.L_x_25712) ;  /* 0x0000031000007945 */ /* 0x000fe40003800000 */
[----:B------:R-:W-:-:S04]  /*4f00*/  FADD.FTZ R3, R3, R0 ;  /* 0x0000000003037221 */ /* 0x000fc80000010000 */
[----:B------:R-:W-:-:S04]  /*4f10*/  FADD.FTZ R2, R2, R3 ;  /* 0x0000000302027221 */ /* 0x000fc80000010000 */
[----:B------:R-:W-:-:S04]  /*4f20*/  FADD.FTZ R5, R5, R2 ;  /* 0x0000000205057221 */ /* 0x000fc80000010000 */
[----:B------:R-:W-:Y:S01]  /*4f30*/  FADD.FTZ R5, R4, R5 ;  /* 0x0000000504057221 */ /* 0x000fe20000010000 */
[----:B------:R-:W-:-:S03]  /*4f40*/  IMAD.MOV.U32 R4, RZ, RZ, 0x3e800000 ;  /* 0x3e800000ff047424 */ /* 0x000fc600078e00ff */
[----:B------:R-:W-:-:S04]  /*4f50*/  FADD.FTZ R6, R6, R5 ;  /* 0x0000000506067221 */ /* 0x000fc80000010000 */
[----:B------:R-:W-:Y:S02]  /*4f60*/  FADD.FTZ R7, R7, R6 ;  /* 0x0000000607077221 */ /* 0x000fe40000010000 */
[----:B------:R-:W0:Y:S02]  /*4f70*/  MUFU.RCP R6, R9 ;  /* 0x0000000900067308 */ /* 0x000e240000001000 */
[----:B------:R-:W-:-:S04]  /*4f80*/  FADD.FTZ R7, R8, R7 ;  /* 0x0000000708077221 */ /* 0x000fc80000010000 */
[----:B------:R-:W-:-:S04]  /*4f90*/  FADD.FTZ R7, R10, R7 ;  /* 0x000000070a077221 */ /* 0x000fc80000010000 */
[----:B------:R-:W-:-:S04]  /*4fa0*/  FADD.FTZ R12, R12, R7 ;  /* 0x000000070c0c7221 */ /* 0x000fc80000010000 */
[----:B------:R-:W-:Y:S01]  /*4fb0*/  FADD.FTZ R12, R11, R12 ;  /* 0x0000000c0b0c7221 */ /* 0x000fe20000010000 */
[----:B0-----:R-:W-:-:S03]  /*4fc0*/  FFMA R5, -R9, R6, 1 ;  /* 0x3f80000009057423 */ /* 0x001fc60000000106 */
[----:B------:R-:W-:Y:S01]  /*4fd0*/  FADD.FTZ R13, R13, R12 ;  /* 0x0000000c0d0d7221 */ /* 0x000fe20000010000 */
[----:B------:R-:W-:-:S03]  /*4fe0*/  FFMA R7, R6, R5, R6 ;  /* 0x0000000506077223 */ /* 0x000fc60000000006 */
[C---:B------:R-:W-:Y:S01]  /*4ff0*/  FADD.FTZ.RZ R0, R13.reuse, 1 ;  /* 0x3f8000000d007421 */ /* 0x040fe2000001c000 */
[----:B------:R-:W-:-:S03]  /*5000*/  ISETP.GE.U32.AND P1, PT, R13, 0x7f800000, PT ;  /* 0x7f8000000d00780c */ /* 0x000fc60003f26070 */
[----:B------:R-:W-:-:S05]  /*5010*/  VIADD R0, R0, 0xc0c00000 ;  /* 0xc0c0000000007836 */ /* 0x000fca0000000000 */
        /* <DEDUP_REMOVED lines=30> */
.L_x_25713:
[----:B------:R-:W-:Y:S05]  /*5200*/  BSYNC B0 ;  /* 0x0000000000007941 */ /* 0x000fea0003800000 */
.L_x_25712:
[----:B------:R-:W-:Y:S01]  /*5210*/  BSSY B4, `(.L_x_25714) ;  /* 0x0000006000047945 */ /* 0x000fe20003800000 */
[----:B------:R-:W-:-:S03]  /*5220*/  FFMA R0, R5, R7, R4 ;  /* 0x0000000705007223 */ /* 0x000fc60000000004 */
[----:B------:R-:W-:Y:S05]  /*5230*/  @!P0 BRA `(.L_x_25715) ;  /* 0x00000000000c8947 */ /* 0x000fea0003800000 */
[----:B------:R-:W-:Y:S01]  /*5240*/  IMAD.MOV.U32 R0, RZ, RZ, R9 ;  /* 0x000000ffff007224 */ /* 0x000fe200078e0009 */
[----:B------:R-:W-:-:S07]  /*5250*/  MOV R3, 0x5270 ;  /* 0x0000527000037802 */ /* 0x000fce0000000f00 */
[----:B------:R-:W-:Y:S05]  /*5260*/  CALL.REL.NOINC `($__internal_64_$__cuda_sm3x_div_rn_ftz_f32_slowpath) ;  /* 0x000000d800bc7944 */ /* 0x000fea0003c00000 */
.L_x_25715:
[----:B------:R-:W-:Y:S05]  /*5270*/  BSYNC B4 ;  /* 0x0000000000047941 */ /* 0x000fea0003800000 */
.L_x_25714:
        /* <DEDUP_REMOVED lines=18> */
.L_x_25717:
[----:B------:R-:W-:Y:S01]  /*53a0*/  ISETP.GE.AND P0, PT, R18, RZ, PT ;  /* 0x000000ff1200720c */ /* 0x000fe20003f06270 */
[----:B------:R-:W-:-:S12]  /*53b0*/  IMAD.MOV.U32 R3, RZ, RZ, 0x3fd774eb ;  /* 0x3fd774ebff037424 */ /* 0x000fd800078e00ff */
[----:B------:R-:W-:-:S04]  /*53c0*/  @P0 FFMA.FTZ R0, R3, 0.93318945169448852539, -R0 ;  /* 0x3f6ee58103000823 */ /* 0x000fc80000010800 */
[----:B------:R-:W-:-:S07]  /*53d0*/  @!P0 FFMA.FTZ R0, R3, 0.93318945169448852539, R0 ;  /* 0x3f6ee58103008823 */ /* 0x000fce0000010000 */
.L_x_25718:
[----:B------:R-:W-:Y:S05]  /*53e0*/  BSYNC B0 ;  /* 0x0000000000007941 */ /* 0x000fea0003800000 */
.L_x_25716:
[C---:B------:R-:W-:Y:S01]  /*53f0*/  FSETP.NEU.FTZ.AND P2, PT, |R18|.reuse, |R19|, PT ;  /* 0x400000131200720b */ /* 0x040fe20003f5d200 */
[----:B------:R-:W-:Y:S01]  /*5400*/  IMAD.MOV.U32 R2, RZ, RZ, 0x4016cbe4 ;  /* 0x4016cbe4ff027424 */ /* 0x000fe200078e00ff */
[----:B------:R-:W-:Y:S01]  /*5410*/  FSETP.NEU.FTZ.AND P0, PT, R9, RZ, PT ;  /* 0x000000ff0900720b */ /* 0x000fe20003f1d000 */
[C---:B------:R-:W-:Y:S01]  /*5420*/  FADD.FTZ R3, |R18|.reuse, |R19| ;  /* 0x4000001312037221 */ /* 0x040fe20000010200 */
        /* <DEDUP_REMOVED lines=8> */
.L_x_25694:
        /* <DEDUP_REMOVED lines=9> */
[----:B------:R-:W-:Y:S02]  /*5540*/  MOV R0, R9 ;  /* 0x0000000900007202 */ /* 0x000fe40000000f00 */
[----:B------:R-:W-:-:S07]  /*5550*/  MOV R3, 0x5570 ;  /* 0x0000557000037802 */ /* 0x000fce0000000f00 */
[----:B------:R-:W-:Y:S05]  /*5560*/  CALL.REL.NOINC `($__internal_64_$__cuda_sm3x_div_rn_ftz_f32_slowpath) ;  /* 0x000000d400fc7944 */ /* 0x000fea0003c00000 */
.L_x_25720:
[----:B------:R-:W-:Y:S05]  /*5570*/  BSYNC B4 ;  /* 0x0000000000047941 */ /* 0x000fea0003800000 */
.L_x_25719:
        /* <DEDUP_REMOVED lines=18> */
.L_x_25722:
[----:B------:R-:W-:Y:S01]  /*56a0*/  ISETP.GE.AND P0, PT, R18, RZ, PT ;  /* 0x000000ff1200720c */ /* 0x000fe20003f06270 */
[----:B------:R-:W-:-:S12]  /*56b0*/  IMAD.MOV.U32 R3, RZ, RZ, 0x3fd774eb ;  /* 0x3fd774ebff037424 */ /* 0x000fd800078e00ff */
[----:B------:R-:W-:-:S04]  /*56c0*/  @P0 FFMA.FTZ R0, R3, 0.93318945169448852539, -R0 ;  /* 0x3f6ee58103000823 */ /* 0x000fc80000010800 */
[----:B------:R-:W-:-:S07]  /*56d0*/  @!P0 FFMA.FTZ R0, R3, 0.93318945169448852539, R0 ;  /* 0x3f6ee58103008823 */ /* 0x000fce0000010000 */
.L_x_25723:
[----:B------:R-:W-:Y:S05]  /*56e0*/  BSYNC B0 ;  /* 0x0000000000007941 */ /* 0x000fea0003800000 */
.L_x_25721:
        /* <DEDUP_REMOVED lines=11> */
[----:B------:R-:W-:-:S06]  /*57a0*/  FFMA.FTZ R4, R5, R5, R4 ;  /* 0x0000000505047223 */ /* 0x000fcc0000010004 */
[----:B------:R-:W0:Y:S02]  /*57b0*/  MUFU.SQRT R4, R4 ;  /* 0x0000000400047308 */ /* 0x000e240000002000 */
[----:B0-----:R-:W-:Y:S01]  /*57c0*/  @P0 FMUL.FTZ R2, R3, R4 ;  /* 0x0000000403020220 */ /* 0x001fe20000410000 */
[----:B------:R-:W-:Y:S01]  /*57d0*/  FSETP.NEU.FTZ.AND P0, PT, R6, +INF , PT ;  /* 0x7f8000000600780b */ /* 0x000fe20003f1d000 */
[----:B------:R-:W-:-:S03]  /*57e0*/  HFMA2.MMA R3, -RZ, RZ, 2.04296875, -15.78125 ;  /* 0x4016cbe4ff037435 */ /* 0x000fc600000001ff */
[----:B------:R-:W-:Y:S02]  /*57f0*/  FSEL R2, R2, +INF , P0 ;  /* 0x7f80000002027808 */ /* 0x000fe40000000000 */
[----:B------:R-:W-:-:S04]  /*5800*/  ISETP.GE.AND P0, PT, R18, RZ, PT ;  /* 0x000000ff1200720c */ /* 0x000fc80003f06270 */
[----:B------:R-:W0:Y:S01]  /*5810*/  MUFU.LG2 R2, R2 ;  /* 0x0000000200027308 */ /* 0x000e220000000c00 */
[----:B------:R-:W-:Y:S01]  /*5820*/  @!P1 FSEL R0, R3, 0.78539818525314331055, !P0 ;  /* 0x3f490fdb03009808 */ /* 0x000fe20004000000 */
[----:B------:R-:W-:Y:S01]  /*5830*/  FADD.FTZ R3, |R18|, |R19| ;  /* 0x4000001312037221 */ /* 0x000fe20000010200 */
[----:B------:R-:W-:-:S04]  /*5840*/  @!P2 FSEL R0, RZ, 3.1415927410125732422, P0 ;  /* 0x40490fdbff00a808 */ /* 0x000fc80000000000 */
[----:B------:R-:W-:Y:S02]  /*5850*/  FSETP.GTU.FTZ.AND P0, PT, |R3|, +INF , PT ;  /* 0x7f8000000300780b */ /* 0x000fe40003f1c200 */
[----:B------:R-:W-:-:S04]  /*5860*/  LOP3.LUT R0, R0, 0x80000000, R19, 0xb8, !PT ;  /* 0x8000000000007812 */ /* 0x000fc800078eb813 */
[----:B------:R-:W-:Y:S01]  /*5870*/  FSEL R0, R3, R0, P0 ;  /* 0x0000000003007208 */ /* 0x000fe20000000000 */
[----:B0-----:R-:W-:Y:S01]  /*5880*/  FMUL.FTZ R6, R2, 0.69314718246459960938 ;  /* 0x3f31721802067820 */ /* 0x001fe20000410000 */
[----:B------:R-:W-:Y:S06]  /*5890*/  BRA `(.L_x_25703) ;  /* 0x0000001000047947 */ /* 0x000fec0003800000 */
.L_x_25693:
        /* <DEDUP_REMOVED lines=18> */
[----:B------:R-:W-:-:S03]  /*59c0*/  IMAD.MOV.U32 R7, RZ, RZ, 0x3f800000 ;  /* 0x3f800000ff077424 */ /* 0x000fc600078e00ff */
[----:B------:R-:W-:Y:S01]  /*59d0*/  FFMA.FTZ R5, R4, R5, -0.13229703903198242188 ;  /* 0xbe0778e004057423 */ /* 0x000fe20000010005 */
[----:B------:R-:W-:-:S03]  /*59e0*/  FFMA R6, R7, -1, R7 ;  /* 0xbf80000007067823 */ /* 0x000fc60000000007 */
[----:B------:R-:W-:Y:S01]  /*59f0*/  FFMA.FTZ R5, R4, R5, 0.14491446316242218018 ;  /* 0x3e14647504057423 */ /* 0x000fe20000010005 */
[----:B------:R-:W-:-:S03]  /*5a00*/  FFMA R7, R6, R7, 1 ;  /* 0x3f80000006077423 */ /* 0x000fc60000000007 */
[----:B------:R-:W-:-:S04]  /*5a10*/  FFMA.FTZ R5, R4, R5, -0.16641564667224884033 ;  /* 0xbe2a68dd04057423 */ /* 0x000fc80000010005 */
        /* <DEDUP_REMOVED lines=15> */
.L_x_25726:
[----:B------:R-:W-:Y:S05]  /*5b10*/  BSYNC B0 ;  /* 0x0000000000007941 */ /* 0x000fea0003800000 */
.L_x_25725:
[----:B------:R-:W-:Y:S01]  /*5b20*/  BSSY B4, `(.L_x_25727) ;  /* 0x0000006000047945 */ /* 0x000fe20003800000 */
[----:B------:R-:W-:-:S03]  /*5b30*/  FFMA R0, R7, R8, R5 ;  /* 0x0000000807007223 */ /* 0x000fc60000000005 */
[----:B------:R-:W-:Y:S05]  /*5b40*/  @!P0 BRA `(.L_x_25728) ;  /* 0x00000000000c8947 */ /* 0x000fea0003800000 */
[----:B------:R-:W-:Y:S01]  /*5b50*/  IMAD.MOV.U32 R0, RZ, RZ, 0x3f800000 ;  /* 0x3f800000ff007424 */ /* 0x000fe200078e00ff */
[----:B------:R-:W-:-:S07]  /*5b60*/  MOV R3, 0x5b80 ;  /* 0x00005b8000037802 */ /* 0x000fce0000000f00 */
[----:B------:R-:W-:Y:S05]  /*5b70*/  CALL.REL.NOINC `($__internal_64_$__cuda_sm3x_div_rn_ftz_f32_slowpath) ;  /* 0x000000d000787944 */ /* 0x000fea0003c00000 */
.L_x_25728:
[----:B------:R-:W-:Y:S05]  /*5b80*/  BSYNC B4 ;  /* 0x0000000000047941 */ /* 0x000fea0003800000 */
.L_x_25727:
        /* <DEDUP_REMOVED lines=18> */
.L_x_25730:
[----:B------:R-:W-:Y:S01]  /*5cb0*/  ISETP.GE.AND P0, PT, R18, RZ, PT ;  /* 0x000000ff1200720c */ /* 0x000fe20003f06270 */
[----:B------:R-:W-:-:S12]  /*5cc0*/  IMAD.MOV.U32 R3, RZ, RZ, 0x3fd774eb ;  /* 0x3fd774ebff037424 */ /* 0x000fd800078e00ff */
[----:B------:R-:W-:-:S04]  /*5cd0*/  @P0 FFMA.FTZ R0, R3, 0.93318945169448852539, -R0 ;  /* 0x3f6ee58103000823 */ /* 0x000fc80000010800 */
[----:B------:R-:W-:-:S07]  /*5ce0*/  @!P0 FFMA.FTZ R0, R3, 0.93318945169448852539, R0 ;  /* 0x3f6ee58103008823 */ /* 0x000fce0000010000 */
.L_x_25731:
[----:B------:R-:W-:Y:S05]  /*5cf0*/  BSYNC B0 ;  /* 0x0000000000007941 */ /* 0x000fea0003800000 */
.L_x_25729:
[C---:B------:R-:W-:Y:S01]  /*5d00*/  FSETP.NEU.FTZ.AND P1, PT, |R18|.reuse, |R19|, PT ;  /* 0x400000131200720b */ /* 0x040fe20003f3d200 */
[----:B------:R-:W-:Y:S01]  /*5d10*/  IMAD.MOV.U32 R2, RZ, RZ, 0x4016cbe4 ;  /* 0x4016cbe4ff027424 */ /* 0x000fe200078e00ff */
[C---:B------:R-:W-:Y:S01]  /*5d20*/  ISETP.GE.AND P0, PT, R18.reuse, RZ, PT ;  /* 0x000000ff1200720c */ /* 0x040fe20003f06270 */
[----:B------:R-:W-:Y:S01]  /*5d30*/  FADD.FTZ R3, |R18|, |R19| ;  /* 0x4000001312037221 */ /* 0x000fe20000010200 */
[----:B------:R-:W-:-:S09]  /*5d40*/  FMUL.FTZ R6, R6, 0.5 ;  /* 0x3f00000006067820 */ /* 0x000fd20000410000 */
[----:B------:R-:W-:Y:S02]  /*5d50*/  @!P1 FSEL R0, R2, 0.78539818525314331055, !P0 ;  /* 0x3f490fdb02009808 */ /* 0x000fe40004000000 */
[----:B------:R-:W-:Y:S02]  /*5d60*/  FSETP.GTU.FTZ.AND P0, PT, |R3|, +INF , PT ;  /* 0x7f8000000300780b */ /* 0x000fe40003f1c200 */
[----:B------:R-:W-:-:S04]  /*5d70*/  LOP3.LUT R0, R0, 0x80000000, R19, 0xb8, !PT ;  /* 0x8000000000007812 */ /* 0x000fc800078eb813 */
[----:B------:R-:W-:Y:S01]  /*5d80*/  FSEL R0, R3, R0, P0 ;  /* 0x0000000003007208 */ /* 0x000fe20000000000 */
[----:B------:R-:W-:Y:S06]  /*5d90*/  BRA `(.L_x_25703) ;  /* 0x0000000800c47947 */ /* 0x000fec0003800000 */
.L_x_25724:
        /* <DEDUP_REMOVED lines=11> */
[----:B------:R-:W-:Y:S05]  /*5e50*/  CALL.REL.NOINC `($__internal_64_$__cuda_sm3x_div_rn_ftz_f32_slowpath) ;  /* 0x000000cc00c07944 */ /* 0x000fea0003c00000 */
.L_x_25733:
[----:B------:R-:W-:Y:S05]  /*5e60*/  BSYNC B4 ;  /* 0x0000000000047941 */ /* 0x000fea0003800000 */
.L_x_25732:
        /* <DEDUP_REMOVED lines=18> */
.L_x_25735:
[----:B------:R-:W-:Y:S01]  /*5f90*/  ISETP.GE.AND P0, PT, R18, RZ, PT ;  /* 0x000000ff1200720c */ /* 0x000fe20003f06270 */
[----:B------:R-:W-:-:S12]  /*5fa0*/  HFMA2.MMA R3, -RZ, RZ, 1.9599609375, 20144 ;  /* 0x3fd774ebff037435 */ /* 0x000fd800000001ff */
[----:B------:R-:W-:-:S04]  /*5fb0*/  @P0 FFMA.FTZ R0, R3, 0.93318945169448852539, -R0 ;  /* 0x3f6ee58103000823 */ /* 0x000fc80000010800 */
[----:B------:R-:W-:-:S07]  /*5fc0*/  @!P0 FFMA.FTZ R0, R3, 0.93318945169448852539, R0 ;  /* 0x3f6ee58103008823 */ /* 0x000fce0000010000 */
.L_x_25736:
[----:B------:R-:W-:Y:S05]  /*5fd0*/  BSYNC B0 ;  /* 0x0000000000007941 */ /* 0x000fea0003800000 */
.L_x_25734:
[C---:B------:R-:W-:Y:S01]  /*5fe0*/  FSETP.NEU.FTZ.AND P1, PT, |R18|.reuse, |R19|, PT ;  /* 0x400000131200720b */ /* 0x040fe20003f3d200 */
[----:B------:R-:W-:Y:S01]  /*5ff0*/  IMAD.MOV.U32 R3, RZ, RZ, 0x4016cbe4 ;  /* 0x4016cbe4ff037424 */ /* 0x000fe200078e00ff */
[C---:B------:R-:W-:Y:S01]  /*6000*/  ISETP.GE.AND P0, PT, R18.reuse, RZ, PT ;  /* 0x000000ff1200720c */ /* 0x040fe20003f06270 */
        /* <DEDUP_REMOVED lines=8> */
.L_x_25692:
        /* <DEDUP_REMOVED lines=30> */
[----:B------:R-:W-:Y:S01]  /*6270*/  IMAD.MOV.U32 R0, RZ, RZ, R9 ;  /* 0x000000ffff007224 */ /* 0x000fe200078e0009 */
[----:B------:R-:W-:-:S07]  /*6280*/  MOV R3, 0x62a0 ;  /* 0x000062a000037802 */ /* 0x000fce0000000f00 */
[----:B------:R-:W-:Y:S05]  /*6290*/  CALL.REL.NOINC `($__internal_64_$__cuda_sm3x_div_rn_ftz_f32_slowpath) ;  /* 0x000000c800b07944 */ /* 0x000fea0003c00000 */
.L_x_25738:
[----:B------:R-:W-:Y:S05]  /*62a0*/  BSYNC B4 ;  /* 0x0000000000047941 */ /* 0x000fea0003800000 */
.L_x_25737:
        /* <DEDUP_REMOVED lines=18> */
.L_x_25740:
[----:B------:R-:W-:Y:S01]  /*63d0*/  ISETP.GE.AND P0, PT, R18, RZ, PT ;  /* 0x000000ff1200720c */ /* 0x000fe20003f06270 */
[----:B------:R-:W-:-:S12]  /*63e0*/  IMAD.MOV.U32 R3, RZ, RZ, 0x3fd774eb ;  /* 0x3fd774ebff037424 */ /* 0x000fd800078e00ff */
[----:B------:R-:W-:-:S04]  /*63f0*/  @P0 FFMA.FTZ R0, R3, 0.93318945169448852539, -R0 ;  /* 0x3f6ee58103000823 */ /* 0x000fc80000010800 */
[----:B------:R-:W-:-:S07]  /*6400*/  @!P0 FFMA.FTZ R0, R3, 0.93318945169448852539, R0 ;  /* 0x3f6ee58103008823 */ /* 0x000fce0000010000 */
.L_x_25741:
[----:B------:R-:W-:Y:S05]  /*6410*/  BSYNC B0 ;  /* 0x0000000000007941 */ /* 0x000fea0003800000 */
.L_x_25739:
[C---:B------:R-:W-:Y:S01]  /*6420*/  FSETP.NEU.FTZ.AND P1, PT, |R18|.reuse, |R19|, PT ;  /* 0x400000131200720b */ /* 0x040fe20003f3d200 */
[----:B------:R-:W-:Y:S01]  /*6430*/  IMAD.MOV.U32 R2, RZ, RZ, 0x4016cbe4 ;  /* 0x4016cbe4ff027424 */ /* 0x000fe200078e00ff */
[----:B------:R-:W-:Y:S01]  /*6440*/  FSETP.NEU.FTZ.AND P2, PT, R9, RZ, PT ;  /* 0x000000ff0900720b */ /* 0x000fe20003f5d000 */
[C---:B------:R-:W-:Y:S01]  /*6450*/  FADD.FTZ R3, |R18|.reuse, |R19| ;  /* 0x4000001312037221 */ /* 0x040fe20000010200 */
[----:B------:R-:W-:-:S09]  /*6460*/  ISETP.GE.AND P0, PT, R18, RZ, PT ;  /* 0x000000ff1200720c */ /* 0x000fd20003f06270 */
[----:B------:R-:W-:Y:S02]  /*6470*/  @!P1 FSEL R0, R2, 0.78539818525314331055, !P0 ;  /* 0x3f490fdb02009808 */ /* 0x000fe40004000000 */
[----:B------:R-:W-:Y:S02]  /*6480*/  @!P2 FSEL R0, RZ, 3.1415927410125732422, P0 ;  /* 0x40490fdbff00a808 */ /* 0x000fe40000000000 */
[----:B------:R-:W-:Y:S02]  /*6490*/  FSETP.GTU.FTZ.AND P0, PT, |R3|, +INF , PT ;  /* 0x7f8000000300780b */ /* 0x000fe40003f1c200 */
[----:B------:R-:W-:-:S04]  /*64a0*/  LOP3.LUT R0, R0, 0x80000000, R19, 0xb8, !PT ;  /* 0x8000000000007812 */ /* 0x000fc800078eb813 */
[----:B------:R-:W-:Y:S01]  /*64b0*/  FSEL R0, R3, R0, P0 ;  /* 0x0000000003007208 */ /* 0x000fe20000000000 */
[----:B------:R-:W-:Y:S06]  /*64c0*/  BRA `(.L_x_25703) ;  /* 0x0000000000f87947 */ /* 0x000fec0003800000 */
.L_x_25691:
[C---:B--2-4-:R-:W-:Y:S01]  /*64d0*/  FADD.FTZ R2, |R19|.reuse, -RZ ;  /* 0x800000ff13027221 */ /* 0x054fe20000010200 */
[C---:B------:R-:W-:Y:S01]  /*64e0*/  FSETP.GT.FTZ.AND P3, PT, |R19|.reuse, |R18|, PT ;  /* 0x400000121300720b */ /* 0x040fe20003f74200 */
        /* <DEDUP_REMOVED lines=9> */
[----:B0-----:R-:W-:-:S03]  /*6580*/  FFMA R5, -R9, R0, 1 ;  /* 0x3f80000009057423 */ /* 0x001fc60000000100 */
[----:B------:R-:W-:Y:S01]  /*6590*/  @P0 FMUL.FTZ R3, R3, R3 ;  /* 0x0000000303030220 */ /* 0x000fe20000410000 */
[----:B------:R-:W-:Y:S01]  /*65a0*/  FFMA R7, R0, R5, R0 ;  /* 0x0000000500077223 */ /* 0x000fe20000000000 */
[----:B------:R-:W-:Y:S01]  /*65b0*/  @P0 FMUL.FTZ R0, R18, 4 ;  /* 0x4080000012000820 */ /* 0x000fe20000410000 */
[----:B------:R-:W-:Y:S02]  /*65c0*/  @!P0 FMUL.FTZ R5, R19, R19 ;  /* 0x0000001313058220 */ /* 0x000fe40000410000 */
[----:B------:R-:W-:Y:S01]  /*65d0*/  FFMA R4, R2, R7, RZ ;  /* 0x0000000702047223 */ /* 0x000fe200000000ff */
[----:B------:R-:W-:Y:S01]  /*65e0*/  @P0 FFMA.FTZ R3, R0, R0, R3 ;  /* 0x0000000000030223 */ /* 0x000fe20000010003 */
[----:B------:R-:W-:Y:S02]  /*65f0*/  @!P0 FFMA.FTZ R6, R18, R18, R5 ;  /* 0x0000001212068223 */ /* 0x000fe40000010005 */
[----:B------:R-:W-:Y:S01]  /*6600*/  FFMA R0, -R9, R4, R2 ;  /* 0x0000000409007223 */ /* 0x000fe20000000102 */
[----:B------:R-:W-:-:S03]  /*6610*/  @P0 FMUL.FTZ R6, R3, 0.0625 ;  /* 0x3d80000003060820 */ /* 0x000fc60000410000 */
[----:B------:R-:W-:Y:S01]  /*6620*/  FFMA R0, R7, R0, R4 ;  /* 0x0000000007007223 */ /* 0x000fe20000000004 */
[----:B-1----:R-:W-:Y:S06]  /*6630*/  @!P1 BRA `(.L_x_25743) ;  /* 0x00000000000c9947 */ /* 0x002fec0003800000 */
[----:B------:R-:W-:Y:S02]  /*6640*/  MOV R0, R9 ;  /* 0x0000000900007202 */ /* 0x000fe40000000f00 */
[----:B------:R-:W-:-:S07]  /*6650*/  MOV R3, 0x6670 ;  /* 0x0000667000037802 */ /* 0x000fce0000000f00 */
[----:B------:R-:W-:Y:S05]  /*6660*/  CALL.REL.NOINC `($__internal_64_$__cuda_sm3x_div_rn_ftz_f32_slowpath) ;  /* 0x000000c400bc7944 */ /* 0x000fea0003c00000 */
.L_x_25743:
[----:B------:R-:W-:Y:S05]  /*6670*/  BSYNC B4 ;  /* 0x0000000000047941 */ /* 0x000fea0003800000 */
.L_x_25742:
        /* <DEDUP_REMOVED lines=18> */
.L_x_25745:
[----:B------:R-:W-:Y:S01]  /*67a0*/  ISETP.GE.AND P0, PT, R18, RZ, PT ;  /* 0x000000ff1200720c */ /* 0x000fe20003f06270 */
[----:B------:R-:W-:-:S12]  /*67b0*/  IMAD.MOV.U32 R3, RZ, RZ, 0x3fd774eb ;  /* 0x3fd774ebff037424 */ /* 0x000fd800078e00ff */
[----:B------:R-:W-:-:S04]  /*67c0*/  @P0 FFMA.FTZ R0, R3, 0.93318945169448852539, -R0 ;  /* 0x3f6ee58103000823 */ /* 0x000fc80000010800 */
[----:B------:R-:W-:-:S07]  /*67d0*/  @!P0 FFMA.FTZ R0, R3, 0.93318945169448852539, R0 ;  /* 0x3f6ee58103008823 */ /* 0x000fce0000010000 */
.L_x_25746:
[----:B------:R-:W-:Y:S05]  /*67e0*/  BSYNC B0 ;  /* 0x0000000000007941 */ /* 0x000fea0003800000 */
.L_x_25744:
[C---:B------:R-:W-:Y:S01]  /*67f0*/  FSETP.NEU.FTZ.AND P2, PT, |R18|.reuse, |R19|, PT ;  /* 0x400000131200720b */ /* 0x040fe20003f5d200 */
[----:B------:R-:W-:Y:S01]  /*6800*/  HFMA2.MMA R2, -RZ, RZ, 2.04296875, -15.78125 ;  /* 0x4016cbe4ff027435 */ /* 0x000fe200000001ff */
[----:B------:R-:W-:Y:S01]  /*6810*/  FSETP.NEU.FTZ.AND P0, PT, R9, RZ, PT ;  /* 0x000000ff0900720b */ /* 0x000fe20003f1d000 */
[----:B------:R-:W0:Y:S01]  /*6820*/  MUFU.LG2 R6, R6 ;  /* 0x0000000600067308 */ /* 0x000e220000000c00 */
[C---:B------:R-:W-:Y:S01]  /*6830*/  ISETP.GE.AND P1, PT, R18.reuse, RZ, PT ;  /* 0x000000ff1200720c */ /* 0x040fe20003f26270 */
[----:B------:R-:W-:-:S08]  /*6840*/  FADD.FTZ R3, |R18|, |R19| ;  /* 0x4000001312037221 */ /* 0x000fd00000010200 */
[----:B------:R-:W-:Y:S02]  /*6850*/  @!P2 FSEL R0, R2, 0.78539818525314331055, !P1 ;  /* 0x3f490fdb0200a808 */ /* 0x000fe40004800000 */
[----:B------:R-:W-:Y:S02]  /*6860*/  @!P0 FSEL R0, RZ, 3.1415927410125732422, P1 ;  /* 0x40490fdbff008808 */ /* 0x000fe40000800000 */
[----:B------:R-:W-:Y:S02]  /*6870*/  FSETP.GTU.FTZ.AND P0, PT, |R3|, +INF , PT ;  /* 0x7f8000000300780b */ /* 0x000fe40003f1c200 */
[----:B------:R-:W-:Y:S01]  /*6880*/  LOP3.LUT R0, R0, 0x80000000, R19, 0xb8, !PT ;  /* 0x8000000000007812 */ /* 0x000fe200078eb813 */
[----:B0-----:R-:W-:-:S03]  /*6890*/  FMUL.FTZ R6, R6, 0.69314718246459960938 ;  /* 0x3f31721806067820 */ /* 0x001fc60000410000 */
[----:B------:R-:W-:-:S07]  /*68a0*/  FSEL R0, R3, R0, P0 ;  /* 0x0000000003007208 */ /* 0x000fce0000000000 */
.L_x_25703:
[----:B------:R-:W-:Y:S05]  /*68b0*/  BSYNC B1 ;  /* 0x0000000000017941 */ /* 0x000fea0003800000 */
.L_x_25690:
[----:B------:R-:W-:Y:S02]  /*68c0*/  ULDC.64 UR4, c[0x0][0x218] ;  /* 0x0000860000047ab9 */ /* 0x000fe40000000a00 */
        /* <DEDUP_REMOVED lines=41> */
.L_x_25749:
        /* <DEDUP_REMOVED lines=10> */
.L_x_25748:
[----:B------:R-:W-:-:S04]  /*6c00*/  FMUL.RZ R5, R5, 0.15915493667125701904 ;  /* 0x3e22f98305057820 */ /* 0x000fc8000040c000 */
[----:B------:R0:W1:Y:S08]  /*6c10*/  MUFU.SIN R7, R5 ;  /* 0x0000000500077308 */ /* 0x0000700000000400 */
[----:B------:R0:W2:Y:S01]  /*6c20*/  MUFU.COS R6, R5 ;  /* 0x0000000500067308 */ /* 0x0000a20000000000 */
[----:B------:R-:W-:Y:S05]  /*6c30*/  BRA `(.L_x_25689) ;  /* 0x00000000000c7947 */ /* 0x000fea0003800000 */
.L_x_25747:
[----:B------:R-:W-:Y:S01]  /*6c40*/  FMUL.FTZ R4, R4, 1.4426950216293334961 ;  /* 0x3fb8aa3b04047820 */ /* 0x000fe20000410000 */
[----:B------:R-:W-:-:S03]  /*6c50*/  IMAD.MOV.U32 R7, RZ, RZ, R5 ;  /* 0x000000ffff077224 */ /* 0x000fc600078e0005 */
[----:B------:R0:W1:Y:S04]  /*6c60*/  MUFU.EX2 R6, R4 ;  /* 0x0000000400067308 */ /* 0x0000680000000800 */
.L_x_25689:
[----:B------:R-:W-:Y:S05]  /*6c70*/  BSYNC B2 ;  /* 0x0000000000027941 */ /* 0x000fea0003800000 */
.L_x_25688:
[----:B0-2---:R-:W0:Y:S01]  /*6c80*/  S2R R3, SR_TID.X ;  /* 0x0000000000037919 */ /* 0x005e220000002100 */
[----:B------:R-:W-:Y:S01]  /*6c90*/  BSSY B2, `(.L_x_25750) ;  /* 0x00002bd000027945 */ /* 0x000fe20003800000 */
[----:B-1-3-5:R-:W-:Y:S01]  /*6ca0*/  CS2R R18, SRZ ;  /* 0x0000000000127805 */ /* 0x02afe2000001ff00 */
[----:B0-----:R-:W-:-:S05]  /*6cb0*/  VIADD R3, R3, 0x80 ;  /* 0x0000008003037836 */ /* 0x001fca0000000000 */
[----:B------:R-:W-:-:S13]  /*6cc0*/  ISETP.GE.AND P0, PT, R3, R28, PT ;  /* 0x0000001c0300720c */ /* 0x000fda0003f06270 */
[----:B------:R-:W-:Y:S05]  /*6cd0*/  @P0 BRA `(.L_x_25751) ;  /* 0x0000002800e00947 */ /* 0x000fea0003800000 */
[C---:B------:R-:W-:Y:S01]  /*6ce0*/  FSETP.NAN.FTZ.AND P0, PT, R16.reuse, R17, PT ;  /* 0x000000111000720b */ /* 0x040fe20003f18000 */
[----:B------:R-:W-:Y:S01]  /*6cf0*/  BSSY B1, `(.L_x_25752) ;  /* 0x000027b000017945 */ /* 0x000fe20003800000 */
[----:B------:R-:W-:-:S11]  /*6d00*/  FADD.FTZ R10, |R16|, -RZ ;  /* 0x800000ff100a7221 */ /* 0x000fd60000010200 */
[----:B------:R-:W-:Y:S05]  /*6d10*/  @P0 BRA `(.L_x_25753) ;  /* 0x0000002000e80947 */ /* 0x000fea0003800000 */
[----:B------:R-:W-:Y:S01]  /*6d20*/  FADD.FTZ R9, |R17|, -RZ ;  /* 0x800000ff11097221 */ /* 0x000fe20000010200 */
[----:B------:R-:W-:-:S04]  /*6d30*/  FSETP.GEU.FTZ.AND P3, PT, |R16|, |R17|, PT ;  /* 0x400000111000720b */ /* 0x000fc80003f7e200 */
[----:B----4-:R-:W-:Y:S02]  /*6d40*/  FSEL R2, R10, R9, !P3 ;  /* 0x000000090a027208 */ /* 0x010fe40005800000 */
        /* <DEDUP_REMOVED lines=16> */
[----:B------:R-:W-:Y:S01]  /*6e50*/  HFMA2.MMA R8, -RZ, RZ, 1.875, 0 ;  /* 0x3f800000ff087435 */ /* 0x000fe200000001ff */
        /* <DEDUP_REMOVED lines=12> */
[----:B------:R-:W-:Y:S02]  /*6f20*/  FFMA.FTZ R5, R5, 0.25, -R8 ;  /* 0x3e80000005057823 */ /* 0x000fe40000010808 */
        /* <DEDUP_REMOVED lines=24> */
.L_x_25759:
[----:B------:R-:W-:Y:S05]  /*70b0*/  BSYNC B0 ;  /* 0x0000000000007941 */ /* 0x000fea0003800000 */
.L_x_25758:
[----:B------:R-:W-:Y:S01]  /*70c0*/  BSSY B4, `(.L_x_25760) ;  /* 0x0000006000047945 */ /* 0x000fe20003800000 */
[----:B------:R-:W-:-:S03]  /*70d0*/  FFMA R0, R13, R5, R8 ;  /* 0x000000050d007223 */ /* 0x000fc60000000008 */
[----:B------:R-:W-:Y:S05]  /*70e0*/  @!P0 BRA `(.L_x_25761) ;  /* 0x00000000000c8947 */ /* 0x000fea0003800000 */
[----:B------:R-:W-:Y:S02]  /*70f0*/  MOV R0, R11 ;  /* 0x0000000b00007202 */ /* 0x000fe40000000f00 */
[----:B------:R-:W-:-:S07]  /*7100*/  MOV R3, 0x7120 ;  /* 0x0000712000037802 */ /* 0x000fce0000000f00 */
[----:B------:R-:W-:Y:S05]  /*7110*/  CALL.REL.NOINC `($__internal_64_$__cuda_sm3x_div_rn_ftz_f32_slowpath) ;  /* 0x000000bc00107944 */ /* 0x000fea0003c00000 */
.L_x_25761:
[----:B------:R-:W-:Y:S05]  /*7120*/  BSYNC B4 ;  /* 0x0000000000047941 */ /* 0x000fea0003800000 */
.L_x_25760:
        /* <DEDUP_REMOVED lines=18> */
.L_x_25763:
[----:B------:R-:W-:Y:S01]  /*7250*/  ISETP.GE.AND P0, PT, R16, RZ, PT ;  /* 0x000000ff1000720c */ /* 0x000fe20003f06270 */
[----:B------:R-:W-:-:S12]  /*7260*/  IMAD.MOV.U32 R3, RZ, RZ, 0x3fd774eb ;  /* 0x3fd774ebff037424 */ /* 0x000fd800078e00ff */
[----:B------:R-:W-:-:S04]  /*7270*/  @P0 FFMA.FTZ R0, R3, 0.93318945169448852539, -R0 ;  /* 0x3f6ee58103000823 */ /* 0x000fc80000010800 */
[----:B------:R-:W-:-:S07]  /*7280*/  @!P0 FFMA.FTZ R0, R3, 0.93318945169448852539, R0 ;  /* 0x3f6ee58103008823 */ /* 0x000fce0000010000 */
.L_x_25764:
[----:B------:R-:W-:Y:S05]  /*7290*/  BSYNC B0 ;  /* 0x0000000000007941 */ /* 0x000fea0003800000 */
.L_x_25762:
[C---:B------:R-:W-:Y:S01]  /*72a0*/  FSETP.NEU.FTZ.AND P0, PT, |R16|.reuse, |R17|, PT ;  /* 0x400000111000720b */ /* 0x040fe20003f1d200 */
        /* <DEDUP_REMOVED lines=11> */
.L_x_25757:
        /* <DEDUP_REMOVED lines=16> */
.L_x_25768:
[----:B------:R-:W-:Y:S05]  /*7460*/  BSYNC B4 ;  /* 0x0000000000047941 */ /* 0x000fea0003800000 */
.L_x_25767:
        /* <DEDUP_REMOVED lines=18> */
.L_x_25770:
[----:B------:R-:W-:Y:S02]  /*7590*/  ISETP.GE.AND P0, PT, R16, RZ, PT ;  /* 0x000000ff1000720c */ /* 0x000fe40003f06270 */
[----:B------:R-:W-:-:S11]  /*75a0*/  MOV R3, 0x3fd774eb ;  /* 0x3fd774eb00037802 */ /* 0x000fd60000000f00 */
[----:B------:R-:W-:-:S04]  /*75b0*/  @P0 FFMA.FTZ R0, R3, 0.93318945169448852539, -R0 ;  /* 0x3f6ee58103000823 */ /* 0x000fc80000010800 */
[----:B------:R-:W-:-:S07]  /*75c0*/  @!P0 FFMA.FTZ R0, R3, 0.93318945169448852539, R0 ;  /* 0x3f6ee58103008823 */ /* 0x000fce0000010000 */
.L_x_25771:
[----:B------:R-:W-:Y:S05]  /*75d0*/  BSYNC B0 ;  /* 0x0000000000007941 */ /* 0x000fea0003800000 */
.L_x_25769:
        /* <DEDUP_REMOVED lines=13> */
.L_x_25766:
        /* <DEDUP_REMOVED lines=25> */
.L_x_25773:
        /* <DEDUP_REMOVED lines=40> */
.L_x_25772:
        /* <DEDUP_REMOVED lines=51> */
.L_x_25775:
[----:B------:R-:W-:Y:S05]  /*7df0*/  BSYNC B0 ;  /* 0x0000000000007941 */ /* 0x000fea0003800000 */
.L_x_25774:
[----:B------:R-:W-:Y:S01]  /*7e00*/  BSSY B4, `(.L_x_25776) ;  /* 0x0000006000047945 */ /* 0x000fe20003800000 */
[----:B------:R-:W-:-:S03]  /*7e10*/  FFMA R0, R5, R13, R4 ;  /* 0x0000000d05007223 */ /* 0x000fc60000000004 */
[----:B------:R-:W-:Y:S05]  /*7e20*/  @!P0 BRA `(.L_x_25777) ;  /* 0x00000000000c8947 */ /* 0x000fea0003800000 */
[----:B------:R-:W-:Y:S01]  /*7e30*/  IMAD.MOV.U32 R0, RZ, RZ, R11 ;  /* 0x000000ffff007224 */ /* 0x000fe200078e000b */
[----:B------:R-:W-:-:S07]  /*7e40*/  MOV R3, 0x7e60 ;  /* 0x00007e6000037802 */ /* 0x000fce0000000f00 */
[----:B------:R-:W-:Y:S05]  /*7e50*/  CALL.REL.NOINC `($__internal_64_$__cuda_sm3x_div_rn_ftz_f32_slowpath) ;  /* 0x000000ac00c07944 */ /* 0x000fea0003c00000 */
.L_x_25777:
[----:B------:R-:W-:Y:S05]  /*7e60*/  BSYNC B4 ;  /* 0x0000000000047941 */ /* 0x000fea0003800000 */
.L_x_25776:
        /* <DEDUP_REMOVED lines=18> */
.L_x_25779:
[----:B------:R-:W-:Y:S01]  /*7f90*/  ISETP.GE.AND P0, PT, R16, RZ, PT ;  /* 0x000000ff1000720c */ /* 0x000fe20003f06270 */
[----:B------:R-:W-:-:S12]  /*7fa0*/  IMAD.MOV.U32 R3, RZ, RZ, 0x3fd774eb ;  /* 0x3fd774ebff037424 */ /* 0x000fd800078e00ff */
[----:B------:R-:W-:-:S04]  /*7fb0*/  @P0 FFMA.FTZ R0, R3, 0.93318945169448852539, -R0 ;  /* 0x3f6ee58103000823 */ /* 0x000fc80000010800 */
[----:B------:R-:W-:-:S07]  /*7fc0*/  @!P0 FFMA.FTZ R0, R3, 0.93318945169448852539, R0 ;  /* 0x3f6ee58103008823 */ /* 0x000fce0000010000 */
.L_x_25780:
[----:B------:R-:W-:Y:S05]  /*7fd0*/  BSYNC B0 ;  /* 0x0000000000007941 */ /* 0x000fea0003800000 */
.L_x_25778:
        /* <DEDUP_REMOVED lines=12> */
.L_x_25756:
        /* <DEDUP_REMOVED lines=12> */
.L_x_25782:
[----:B------:R-:W-:Y:S05]  /*8160*/  BSYNC B4 ;  /* 0x0000000000047941 */ /* 0x000fea0003800000 */
.L_x_25781:
        /* <DEDUP_REMOVED lines=18> */
.L_x_25784:
[----:B------:R-:W-:Y:S01]  /*8290*/  ISETP.GE.AND P0, PT, R16, RZ, PT ;  /* 0x000000ff1000720c */ /* 0x000fe20003f06270 */
[----:B------:R-:W-:-:S12]  /*82a0*/  IMAD.MOV.U32 R3, RZ, RZ, 0x3fd774eb ;  /* 0x3fd774ebff037424 */ /* 0x000fd800078e00ff */
[----:B------:R-:W-:-:S04]  /*82b0*/  @P0 FFMA.FTZ R0, R3, 0.93318945169448852539, -R0 ;  /* 0x3f6ee58103000823 */ /* 0x000fc80000010800 */
[----:B------:R-:W-:-:S07]  /*82c0*/  @!P0 FFMA.FTZ R0, R3, 0.93318945169448852539, R0 ;  /* 0x3f6ee58103008823 */ /* 0x000fce0000010000 */
.L_x_25785:
[----:B------:R-:W-:Y:S05]  /*82d0*/  BSYNC B0 ;  /* 0x0000000000007941 */ /* 0x000fea0003800000 */
.L_x_25783:
        /* <DEDUP_REMOVED lines=11> */
[----:B------:R-:W-:-:S04]  /*8390*/  FFMA.FTZ R5, R4, R4, R5 ;  /* 0x0000000404057223 */ /* 0x000fc80000010005 */
        /* <DEDUP_REMOVED lines=15> */
.L_x_25755:
[----:B------:R-:W-:-:S13]  /*8490*/  FSETP.GEU.FTZ.AND P0, PT, R2, 9.999999682655225389e-20, PT ;  /* 0x1fec1e4a0200780b */ /* 0x000fda0003f1e000 */
[----:B------:R-:W-:Y:S05]  /*84a0*/  @!P0 BRA `(.L_x_25786) ;  /* 0x0000000400388947 */ /* 0x000fea0003800000 */
[----:B------:R-:W-:Y:S01]  /*84b0*/  FMUL.FTZ R0, R2, R2 ;  /* 0x0000000202007220 */ /* 0x000fe20000410000 */
[----:B------:R-:W-:Y:S01]  /*84c0*/  IMAD.MOV.U32 R9, RZ, RZ, 0x3e800000 ;  /* 0x3e800000ff097424 */ /* 0x000fe200078e00ff */
[----:B------:R0:W1:Y:S01]  /*84d0*/  FCHK P0, R2, 1 ;  /* 0x3f80000002007902 */ /* 0x0000620000000000 */
[----:B------:R-:W-:Y:S02]  /*84e0*/  IMAD.MOV.U32 R8, RZ, RZ, 0x3f800000 ;  /* 0x3f800000ff087424 */ /* 0x000fe400078e00ff */
[C---:B------:R-:W-:Y:S01]  /*84f0*/  FADD.FTZ.RZ R3, R0.reuse, 1 ;  /* 0x3f80000000037421 */ /* 0x040fe2000001c000 */
[----:B------:R-:W-:Y:S01]  /*8500*/  ISETP.GE.U32.AND P1, PT, R0, 0x7f800000, PT ;  /* 0x7f8000000000780c */ /* 0x000fe20003f26070 */
[----:B------:R-:W-:Y:S01]  /*8510*/  BSSY B0, `(.L_x_25787) ;  /* 0x000001f000007945 */ /* 0x000fe20003800000 */
[----:B------:R-:W-:Y:S01]  /*8520*/  FFMA R11, R8, -1, R8 ;  /* 0xbf800000080b7823 */ /* 0x000fe20000000008 */
        /* <DEDUP_REMOVED lines=18> */
[----:B------:R-:W-:Y:S01]  /*8650*/  FMUL.FTZ R9, R4, R9 ;  /* 0x0000000904097220 */ /* 0x000fe20000410000 */
[----:B------:R-:W-:-:S03]  /*8660*/  FFMA R8, R3, R2, RZ ;  /* 0x0000000203087223 */ /* 0x000fc600000000ff */
[----:B------:R-:W-:Y:S01]  /*8670*/  FFMA.FTZ R4, R4, R9, R4 ;  /* 0x0000000904047223 */ /* 0x000fe20000010004 */
[----:B------:R-:W-:-:S03]  /*8680*/  FFMA R10, R8, -1, R2 ;  /* 0xbf800000080a7823 */ /* 0x000fc60000000002 */
[----:B------:R-:W-:Y:S01]  /*8690*/  FFMA.FTZ R9, R5, 0.69314718246459960938, R4 ;  /* 0x3f31721805097823 */ /* 0x000fe20000010004 */
[----:B01----:R-:W-:Y:S06]  /*86a0*/  @!P1 BRA `(.L_x_25788) ;  /* 0x0000000000149947 */ /* 0x003fec0003800000 */
[C---:B------:R-:W-:Y:S02]  /*86b0*/  ISETP.GE.AND P1, PT, R0.reuse, -0x407fffff, PT ;  /* 0xbf8000010000780c */ /* 0x040fe40003f26270 */
[----:B------:R-:W-:-:S11]  /*86c0*/  FSETP.NEU.FTZ.AND P2, PT, R0, RZ, PT ;  /* 0x000000ff0000720b */ /* 0x000fd60003f5d000 */
[----:B------:R-:W-:-:S04]  /*86d0*/  @P1 IMAD.MOV.U32 R5, RZ, RZ, 0x7f800000 ;  /* 0x7f800000ff051424 */ /* 0x000fc800078e00ff */
[----:B------:R-:W-:-:S05]  /*86e0*/  @P1 FFMA.FTZ R9, R0, R5, +INF ;  /* 0x7f80000000091423 */ /* 0x000fca0000010005 */
[----:B------:R-:W-:-:S07]  /*86f0*/  FSEL R9, R9, -RZ, P2 ;  /* 0x800000ff09097208 */ /* 0x000fce0001000000 */
.L_x_25788:
[----:B------:R-:W-:Y:S05]  /*8700*/  BSYNC B0 ;  /* 0x0000000000007941 */ /* 0x000fea0003800000 */
.L_x_25787:
[----:B------:R-:W-:Y:S01]  /*8710*/  BSSY B4, `(.L_x_25789) ;  /* 0x0000006000047945 */ /* 0x000fe20003800000 */
[----:B------:R-:W-:-:S03]  /*8720*/  FFMA R0, R3, R10, R8 ;  /* 0x0000000a03007223 */ /* 0x000fc60000000008 */
[----:B------:R-:W-:Y:S05]  /*8730*/  @!P0 BRA `(.L_x_25790) ;  /* 0x00000000000c8947 */ /* 0x000fea0003800000 */
[----:B------:R-:W-:Y:S01]  /*8740*/  IMAD.MOV.U32 R0, RZ, RZ, 0x3f800000 ;  /* 0x3f800000ff007424 */ /* 0x000fe200078e00ff */
[----:B------:R-:W-:-:S07]  /*8750*/  MOV R3, 0x8770 ;  /* 0x0000877000037802 */ /* 0x000fce0000000f00 */
[----:B------:R-:W-:Y:S05]  /*8760*/  CALL.REL.NOINC `($__internal_64_$__cuda_sm3x_div_rn_ftz_f32_slowpath) ;  /* 0x000000a4007c7944 */ /* 0x000fea0003c00000 */
.L_x_25790:
[----:B------:R-:W-:Y:S05]  /*8770*/  BSYNC B4 ;  /* 0x0000000000047941 */ /* 0x000fea0003800000 */
.L_x_25789:
        /* <DEDUP_REMOVED lines=18> */
.L_x_25792:
[----:B------:R-:W-:Y:S01]  /*88a0*/  ISETP.GE.AND P0, PT, R16, RZ, PT ;  /* 0x000000ff1000720c */ /* 0x000fe20003f06270 */
[----:B------:R-:W-:-:S12]  /*88b0*/  IMAD.MOV.U32 R3, RZ, RZ, 0x3fd774eb ;  /* 0x3fd774ebff037424 */ /* 0x000fd800078e00ff */
[----:B------:R-:W-:-:S04]  /*88c0*/  @P0 FFMA.FTZ R0, R3, 0.93318945169448852539, -R0 ;  /* 0x3f6ee58103000823 */ /* 0x000fc80000010800 */
[----:B------:R-:W-:-:S07]  /*88d0*/  @!P0 FFMA.FTZ R0, R3, 0.93318945169448852539, R0 ;  /* 0x3f6ee58103008823 */ /* 0x000fce0000010000 */
.L_x_25793:
[----:B------:R-:W-:Y:S05]  /*88e0*/  BSYNC B0 ;  /* 0x0000000000007941 */ /* 0x000fea0003800000 */
.L_x_25791:
        /* <DEDUP_REMOVED lines=10> */
.L_x_25786:
        /* <DEDUP_REMOVED lines=12> */
.L_x_25795:
[----:B------:R-:W-:Y:S05]  /*8a50*/  BSYNC B4 ;  /* 0x0000000000047941 */ /* 0x000fea0003800000 */
.L_x_25794:
        /* <DEDUP_REMOVED lines=18> */
.L_x_25797:
[----:B------:R-:W-:Y:S01]  /*8b80*/  ISETP.GE.AND P0, PT, R16, RZ, PT ;  /* 0x000000ff1000720c */ /* 0x000fe20003f06270 */
[----:B------:R-:W-:-:S12]  /*8b90*/  HFMA2.MMA R3, -RZ, RZ, 1.9599609375, 20144 ;  /* 0x3fd774ebff037435 */ /* 0x000fd800000001ff */
[----:B------:R-:W-:-:S04]  /*8ba0*/  @P0 FFMA.FTZ R0, R3, 0.93318945169448852539, -R0 ;  /* 0x3f6ee58103000823 */ /* 0x000fc80000010800 */
[----:B------:R-:W-:-:S07]  /*8bb0*/  @!P0 FFMA.FTZ R0, R3, 0.93318945169448852539, R0 ;  /* 0x3f6ee58103008823 */ /* 0x000fce0000010000 */
.L_x_25798:
[----:B------:R-:W-:Y:S05]  /*8bc0*/  BSYNC B0 ;  /* 0x0000000000007941 */ /* 0x000fea0003800000 */
.L_x_25796:
[C---:B------:R-:W-:Y:S01]  /*8bd0*/  FSETP.NEU.FTZ.AND P1, PT, |R16|.reuse, |R17|, PT ;  /* 0x400000111000720b */ /* 0x040fe20003f3d200 */
[----:B------:R-:W-:Y:S01]  /*8be0*/  IMAD.MOV.U32 R4, RZ, RZ, 0x4016cbe4 ;  /* 0x4016cbe4ff047424 */ /* 0x000fe200078e00ff */
[C---:B------:R-:W-:Y:S01]  /*8bf0*/  ISETP.GE.AND P0, PT, R16.reuse, RZ, PT ;  /* 0x000000ff1000720c */ /* 0x040fe20003f06270 */
[----:B------:R-:W-:Y:S01]  /*8c00*/  FADD.FTZ R3, |R16|, |R17| ;  /* 0x4000001110037221 */ /* 0x000fe20000010200 */
[----:B------:R-:W-:-:S04]  /*8c10*/  FMUL.FTZ R9, R2, 0.5 ;  /* 0x3f00000002097820 */ /* 0x000fc80000410000 */
[----:B------:R-:W-:-:S05]  /*8c20*/  FMUL.FTZ R9, R2, R9 ;  /* 0x0000000902097220 */ /* 0x000fca0000410000 */
[----:B------:R-:W-:Y:S02]  /*8c30*/  @!P1 FSEL R0, R4, 0.78539818525314331055, !P0 ;  /* 0x3f490fdb04009808 */ /* 0x000fe40004000000 */
[----:B------:R-:W-:Y:S02]  /*8c40*/  FSETP.GTU.FTZ.AND P0, PT, |R3|, +INF , PT ;  /* 0x7f8000000300780b */ /* 0x000fe40003f1c200 */
[----:B------:R-:W-:-:S04]  /*8c50*/  LOP3.LUT R0, R0, 0x80000000, R17, 0xb8, !PT ;  /* 0x8000000000007812 */ /* 0x000fc800078eb811 */
[----:B------:R-:W-:Y:S01]  /*8c60*/  FSEL R0, R3, R0, P0 ;  /* 0x0000000003007208 */ /* 0x000fe20000000000 */
[----:B------:R-:W-:Y:S06]  /*8c70*/  BRA `(.L_x_25765) ;  /* 0x0000000800087947 */ /* 0x000fec0003800000 */
.L_x_25754:
[----:B------:R-:W-:Y:S01]  /*8c80*/  FMUL.FTZ R0, R16, 0.36787945032119750977 ;  /* 0x3ebc5ab210007820 */ /* 0x000fe20000410000 */
[----:B------:R-:W-:Y:S01]  /*8c90*/  FMUL.FTZ R3, R17, 0.36787945032119750977 ;  /* 0x3ebc5ab211037820 */ /* 0x000fe20000410000 */
[----:B------:R-:W0:Y:S01]  /*8ca0*/  MUFU.RCP R10, R11 ;  /* 0x0000000b000a7308 */ /* 0x000e220000001000 */
[----:B------:R-:W-:Y:S02]  /*8cb0*/  IMAD.MOV.U32 R9, RZ, RZ, 0x3f800000 ;  /* 0x3f800000ff097424 */ /* 0x000fe400078e00ff */
[----:B------:R-:W-:Y:S01]  /*8cc0*/  FADD.FTZ R0, |R0|, -RZ ;  /* 0x800000ff00007221 */ /* 0x000fe20000010200 */
[----:B------:R-:W-:Y:S01]  /*8cd0*/  FADD.FTZ R3, |R3|, -RZ ;  /* 0x800000ff03037221 */ /* 0x000fe20000010200 */
[----:B------:R-:W-:Y:S04]  /*8ce0*/  BSSY B4, `(.L_x_25799) ;  /* 0x000001b000047945 */ /* 0x000fe80003800000 */
[----:B------:R-:W-:-:S02]  /*8cf0*/  VIMNMX R4, R0, R3, !PT ;  /* 0x0000000300047248 */ /* 0x000fc40007fe0100 */
        /* <DEDUP_REMOVED lines=9> */
[----:B0-----:R-:W-:-:S04]  /*8d90*/  FFMA R3, -R11, R10, 1 ;  /* 0x3f8000000b037423 */ /* 0x001fc8000000010a */
[----:B------:R-:W-:Y:S01]  /*8da0*/  FFMA R3, R10, R3, R10 ;  /* 0x000000030a037223 */ /* 0x000fe2000000000a */
[----:B------:R-:W0:Y:S02]  /*8db0*/  MUFU.SQRT R8, R8 ;  /* 0x0000000800087308 */ /* 0x000e240000002000 */
[----:B0-----:R-:W-:Y:S01]  /*8dc0*/  @P0 FMUL.FTZ R4, R8, R5 ;  /* 0x0000000508040220 */ /* 0x001fe20000410000 */
[----:B------:R-:W-:Y:S01]  /*8dd0*/  FSETP.NEU.FTZ.AND P0, PT, R0, +INF , PT ;  /* 0x7f8000000000780b */ /* 0x000fe20003f1d000 */
[----:B------:R-:W-:-:S03]  /*8de0*/  FFMA R0, R2, R3, RZ ;  /* 0x0000000302007223 */ /* 0x000fc600000000ff */
[----:B------:R-:W-:Y:S01]  /*8df0*/  FSEL R4, R4, +INF , P0 ;  /* 0x7f80000004047808 */ /* 0x000fe20000000000 */
[----:B------:R-:W-:-:S04]  /*8e00*/  FFMA R5, -R11, R0, R2 ;  /* 0x000000000b057223 */ /* 0x000fc80000000102 */
[----:B------:R-:W-:Y:S01]  /*8e10*/  FFMA R0, R3, R5, R0 ;  /* 0x0000000503007223 */ /* 0x000fe20000000000 */
[----:B------:R-:W0:Y:S08]  /*8e20*/  MUFU.LG2 R4, R4 ;  /* 0x0000000400047308 */ /* 0x000e300000000c00 */
[----:B------:R-:W1:Y:S01]  /*8e30*/  FCHK P0, R2, R11 ;  /* 0x0000000b02007302 */ /* 0x000e620000000000 */
[----:B0-----:R-:W-:Y:S01]  /*8e40*/  FFMA.FTZ R9, R4, 0.69314718246459960938, R9 ;  /* 0x3f31721804097823 */ /* 0x001fe20000010009 */
[----:B-1----:R-:W-:Y:S06]  /*8e50*/  @!P0 BRA `(.L_x_25800) ;  /* 0x00000000000c8947 */ /* 0x002fec0003800000 */
[----:B------:R-:W-:Y:S01]  /*8e60*/  IMAD.MOV.U32 R0, RZ, RZ, R11 ;  /* 0x000000ffff007224 */ /* 0x000fe200078e000b */
[----:B------:R-:W-:-:S07]  /*8e70*/  MOV R3, 0x8e90 ;  /* 0x00008e9000037802 */ /* 0x000fce0000000f00 */
[----:B------:R-:W-:Y:S05]  /*8e80*/  CALL.REL.NOINC `($__internal_64_$__cuda_sm3x_div_rn_ftz_f32_slowpath) ;  /* 0x0000009c00b47944 */ /* 0x000fea0003c00000 */
.L_x_25800:
[----:B------:R-:W-:Y:S05]  /*8e90*/  BSYNC B4 ;  /* 0x0000000000047941 */ /* 0x000fea0003800000 */
.L_x_25799:
        /* <DEDUP_REMOVED lines=18> */
.L_x_25802:
[----:B------:R-:W-:Y:S01]  /*8fc0*/  ISETP.GE.AND P0, PT, R16, RZ, PT ;  /* 0x000000ff1000720c */ /* 0x000fe20003f06270 */
[----:B------:R-:W-:-:S12]  /*8fd0*/  IMAD.MOV.U32 R3, RZ, RZ, 0x3fd774eb ;  /* 0x3fd774ebff037424 */ /* 0x000fd800078e00ff */
[----:B------:R-:W-:-:S04]  /*8fe0*/  @P0 FFMA.FTZ R0, R3, 0.93318945169448852539, -R0 ;  /* 0x3f6ee58103000823 */ /* 0x000fc80000010800 */
[----:B------:R-:W-:-:S07]  /*8ff0*/  @!P0 FFMA.FTZ R0, R3, 0.93318945169448852539, R0 ;  /* 0x3f6ee58103008823 */ /* 0x000fce0000010000 */
.L_x_25803:
[----:B------:R-:W-:Y:S05]  /*9000*/  BSYNC B0 ;  /* 0x0000000000007941 */ /* 0x000fea0003800000 */
.L_x_25801:
        /* <DEDUP_REMOVED lines=11> */
.L_x_25753:
[C---:B------:R-:W-:Y:S01]  /*90c0*/  FADD.FTZ R3, |R17|.reuse, -RZ ;  /* 0x800000ff11037221 */ /* 0x040fe20000010200 */
[----:B------:R-:W-:Y:S01]  /*90d0*/  FSETP.GT.FTZ.AND P3, PT, |R17|, |R16|, PT ;  /* 0x400000101100720b */ /* 0x000fe20003f74200 */
[----:B------:R-:W-:Y:S01]  /*90e0*/  BSSY B4, `(.L_x_25804) ;  /* 0x0000018000047945 */ /* 0x000fe20003800000 */
[----:B------:R-:W-:Y:S02]  /*90f0*/  FSETP.GEU.FTZ.AND P0, PT, |R16|, 1.084202172485504434e-19, PT ;  /* 0x200000001000780b */ /* 0x000fe40003f1e200 */
[----:B------:R-:W-:Y:S02]  /*9100*/  FSEL R11, R3, R10, P3 ;  /* 0x0000000a030b7208 */ /* 0x000fe40001800000 */
[----:B------:R-:W-:Y:S02]  /*9110*/  FSETP.GEU.FTZ.AND P1, PT, |R17|, 1.084202172485504434e-19, PT ;  /* 0x200000001100780b */ /* 0x000fe40003f3e200 */
[----:B------:R-:W0:Y:S01]  /*9120*/  MUFU.RCP R0, R11 ;  /* 0x0000000b00007308 */ /* 0x000e220000001000 */
[----:B----4-:R-:W-:-:S02]  /*9130*/  FSEL R2, R10, R3, P3 ;  /* 0x000000030a027208 */ /* 0x010fc40001800000 */
        /* <DEDUP_REMOVED lines=17> */
[----:B------:R-:W-:Y:S05]  /*9250*/  CALL.REL.NOINC `($__internal_64_$__cuda_sm3x_div_rn_ftz_f32_slowpath) ;  /* 0x0000009800c07944 */ /* 0x000fea0003c00000 */
.L_x_25805:
[----:B------:R-:W-:Y:S05]  /*9260*/  BSYNC B4 ;  /* 0x0000000000047941 */ /* 0x000fea0003800000 */
.L_x_25804:
        /* <DEDUP_REMOVED lines=18> */
.L_x_25807:
[----:B------:R-:W-:Y:S01]  /*9390*/  ISETP.GE.AND P0, PT, R16, RZ, PT ;  /* 0x000000ff1000720c */ /* 0x000fe20003f06270 */
[----:B------:R-:W-:-:S12]  /*93a0*/  IMAD.MOV.U32 R3, RZ, RZ, 0x3fd774eb ;  /* 0x3fd774ebff037424 */ /* 0x000fd800078e00ff */
[----:B------:R-:W-:-:S04]  /*93b0*/  @P0 FFMA.FTZ R0, R3, 0.93318945169448852539, -R0 ;  /* 0x3f6ee58103000823 */ /* 0x000fc80000010800 */
[----:B------:R-:W-:-:S07]  /*93c0*/  @!P0 FFMA.FTZ R0, R3, 0.93318945169448852539, R0 ;  /* 0x3f6ee58103008823 */ /* 0x000fce0000010000 */
.L_x_25808:
[----:B------:R-:W-:Y:S05]  /*93d0*/  BSYNC B0 ;  /* 0x0000000000007941 */ /* 0x000fea0003800000 */
.L_x_25806:
        /* <DEDUP_REMOVED lines=12> */
.L_x_25765:
[----:B------:R-:W-:Y:S05]  /*94a0*/  BSYNC B1 ;  /* 0x0000000000017941 */ /* 0x000fea0003800000 */
.L_x_25752:
[----:B------:R-:W-:Y:S02]  /*94b0*/  ULDC.64 UR4, c[0x0][0x218] ;  /* 0x0000860000047ab9 */ /* 0x000fe40000000a00 */
[C---:B------:R-:W-:Y:S01]  /*94c0*/  FMUL.FTZ R2, R0.reuse, UR4 ;  /* 0x0000000400027c20 */ /* 0x040fe20008410000 */
[----:B------:R-:W-:-:S03]  /*94d0*/  FMUL.FTZ R0, R0, UR5 ;  /* 0x0000000500007c20 */ /* 0x000fc60008410000 */
[C---:B------:R-:W-:Y:S01]  /*94e0*/  FFMA.FTZ R4, R9.reuse, UR5, R2 ;  /* 0x0000000509047c23 */ /* 0x040fe20008010002 */
[----:B------:R-:W-:-:S04]  /*94f0*/  FFMA.FTZ R9, R9, UR4, -R0 ;  /* 0x0000000409097c23 */ /* 0x000fc80008010800 */
[----:B------:R-:W-:-:S13]  /*9500*/  LOP3.LUT P0, R2, R4, 0x7fffffff, RZ, 0xc0, !PT ;  /* 0x7fffffff04027812 */ /* 0x000fda000780c0ff */
        /* <DEDUP_REMOVED lines=36> */
.L_x_25811:
        /* <DEDUP_REMOVED lines=10> */
.L_x_25810:
[----:B------:R-:W-:-:S04]  /*97f0*/  FMUL.RZ R4, R4, 0.15915493667125701904 ;  /* 0x3e22f98304047820 */ /* 0x000fc8000040c000 */
[----:B------:R2:W3:Y:S08]  /*9800*/  MUFU.SIN R19, R4 ;  /* 0x0000000400137308 */ /* 0x0004f00000000400 */
[----:B------:R2:W0:Y:S01]  /*9810*/  MUFU.COS R18, R4 ;  /* 0x0000000400127308 */ /* 0x0004220000000000 */
[----:B------:R-:W-:Y:S05]  /*9820*/  BRA `(.L_x_25751) ;  /* 0x00000000000c7947 */ /* 0x000fea0003800000 */
.L_x_25809:
[----:B------:R-:W-:Y:S01]  /*9830*/  FMUL.FTZ R9, R9, 1.4426950216293334961 ;  /* 0x3fb8aa3b09097820 */ /* 0x000fe20000410000 */
[----:B------:R-:W-:-:S03]  /*9840*/  IMAD.MOV.U32 R19, RZ, RZ, R4 ;  /* 0x000000ffff137224 */ /* 0x000fc600078e0004 */
[----:B------:R0:W1:Y:S04]  /*9850*/  MUFU.EX2 R18, R9 ;  /* 0x0000000900127308 */ /* 0x0000680000000800 */
.L_x_25751:
[----:B------:R-:W-:Y:S05]  /*9860*/  BSYNC B2 ;  /* 0x0000000000027941 */ /* 0x000fea0003800000 */
.L_x_25750:
[----:B------:R-:W5:Y:S01]  /*9870*/  S2R R3, SR_TID.X ;  /* 0x0000000000037919 */ /* 0x000f620000002100 */
[----:B------:R-:W-:Y:S01]  /*9880*/  BSSY B2, `(.L_x_25812) ;  /* 0x00002bd000027945 */ /* 0x000fe20003800000 */
[----:B------:R-:W-:Y:S01]  /*9890*/  CS2R R16, SRZ ;  /* 0x0000000000107805 */ /* 0x000fe2000001ff00 */
[----:B-----5:R-:W-:-:S05]  /*98a0*/  VIADD R3, R3, 0x100 ;  /* 0x0000010003037836 */ /* 0x020fca0000000000 */
[----:B------:R-:W-:-:S13]  /*98b0*/  ISETP.GE.AND P0, PT, R3, R28, PT ;  /* 0x0000001c0300720c */ /* 0x000fda0003f06270 */
[----:B------:R-:W-:Y:S05]  /*98c0*/  @P0 BRA `(.L_x_25813) ;  /* 0x0000002800e00947 */ /* 0x000fea0003800000 */
[C---:B------:R-:W-:Y:S01]  /*98d0*/  FSETP.NAN.FTZ.AND P0, PT, R22.reuse, R23, PT ;  /* 0x000000171600720b */ /* 0x040fe20003f18000 */
[----:B------:R-:W-:Y:S01]  /*98e0*/  BSSY B1, `(.L_x_25814) ;  /* 0x000027b000017945 */ /* 0x000fe20003800000 */
[----:B------:R-:W-:-:S11]  /*98f0*/  FADD.FTZ R10, |R22|, -RZ ;  /* 0x800000ff160a7221 */ /* 0x000fd60000010200 */
[----:B------:R-:W-:Y:S05]  /*9900*/  @P0 BRA `(.L_x_25815) ;  /* 0x0000002000e80947 */ /* 0x000fea0003800000 */
[----:B0-----:R-:W-:Y:S01]  /*9910*/  FADD.FTZ R9, |R23|, -RZ ;  /* 0x800000ff17097221 */ /* 0x001fe20000010200 */
        /* <DEDUP_REMOVED lines=29> */
[----:B--2---:R-:W-:Y:S01]  /*9af0*/  IMAD.IADD R4, R0, 0x1, -R3 ;  /* 0x0000000100047824 */ /* 0x004fe200078e0a03 */
        /* <DEDUP_REMOVED lines=26> */
.L_x_25821:
[----:B------:R-:W-:Y:S05]  /*9ca0*/  BSYNC B0 ;  /* 0x0000000000007941 */ /* 0x000fea0003800000 */
.L_x_25820:
[----:B------:R-:W-:Y:S01]  /*9cb0*/  BSSY B4, `(.L_x_25822) ;  /* 0x0000006000047945 */ /* 0x000fe20003800000 */
[----:B------:R-:W-:-:S03]  /*9cc0*/  FFMA R0, R13, R5, R8 ;  /* 0x000000050d007223 */ /* 0x000fc60000000008 */
[----:B------:R-:W-:Y:S05]  /*9cd0*/  @!P0 BRA `(.L_x_25823) ;  /* 0x00000000000c8947 */ /* 0x000fea0003800000 */
[----:B------:R-:W-:Y:S02]  /*9ce0*/  MOV R0, R11 ;  /* 0x0000000b00007202 */ /* 0x000fe40000000f00 */
[----:B------:R-:W-:-:S07]  /*9cf0*/  MOV R3, 0x9d10 ;  /* 0x00009d1000037802 */ /* 0x000fce0000000f00 */
[----:B-1-3--:R-:W-:Y:S05]  /*9d00*/  CALL.REL.NOINC `($__internal_64_$__cuda_sm3x_div_rn_ftz_f32_slowpath) ;  /* 0x0000009000147944 */ /* 0x00afea0003c00000 */
.L_x_25823:
[----:B------:R-:W-:Y:S05]  /*9d10*/  BSYNC B4 ;  /* 0x0000000000047941 */ /* 0x000fea0003800000 */
.L_x_25822:
        /* <DEDUP_REMOVED lines=18> */
.L_x_25825:
[----:B------:R-:W-:Y:S01]  /*9e40*/  ISETP.GE.AND P0, PT, R22, RZ, PT ;  /* 0x000000ff1600720c */ /* 0x000fe20003f06270 */
[----:B------:R-:W-:-:S12]  /*9e50*/  IMAD.MOV.U32 R3, RZ, RZ, 0x3fd774eb ;  /* 0x3fd774ebff037424 */ /* 0x000fd800078e00ff */
[----:B------:R-:W-:-:S04]  /*9e60*/  @P0 FFMA.FTZ R0, R3, 0.93318945169448852539, -R0 ;  /* 0x3f6ee58103000823 */ /* 0x000fc80000010800 */
[----:B------:R-:W-:-:S07]  /*9e70*/  @!P0 FFMA.FTZ R0, R3, 0.93318945169448852539, R0 ;  /* 0x3f6ee58103008823 */ /* 0x000fce0000010000 */
.L_x_25826:
[----:B------:R-:W-:Y:S05]  /*9e80*/  BSYNC B0 ;  /* 0x0000000000007941 */ /* 0x000fea0003800000 */
.L_x_25824:
        /* <DEDUP_REMOVED lines=12> */
.L_x_25819:
[----:B------:R-:W-:-:S04]  /*9f50*/  FMUL.FTZ R0, R2, R2 ;  /* 0x0000000202007220 */ /* 0x000fc80000410000 */
[----:B------:R-:W-:-:S05]  /*9f60*/  FFMA.FTZ R9, R11, R11, R0 ;  /* 0x0000000b0b097223 */ /* 0x000fca0000010000 */
[----:B------:R-:W-:-:S13]  /*9f70*/  FSETP.GTU.FTZ.AND P0, PT, R9, 0.69999998807907104492, PT ;  /* 0x3f3333330900780b */ /* 0x000fda0003f1c000 */
[----:B------:R-:W-:Y:S05]  /*9f80*/  @P0 BRA `(.L_x_25828) ;  /* 0x0000000000c40947 */ /* 0x000fea0003800000 */
[----:B------:R-:W0:Y:S01]  /*9f90*/  MUFU.RCP R0, R11 ;  /* 0x0000000b00007308 */ /* 0x000e220000001000 */
[----:B------:R-:W-:Y:S07]  /*9fa0*/  BSSY B4, `(.L_x_25829) ;  /* 0x000000b000047945 */ /* 0x000fee0003800000 */
[----:B------:R-:W4:Y:S01]  /*9fb0*/  FCHK P0, R2, R11 ;  /* 0x0000000b02007302 */ /* 0x000f220000000000 */
[----:B0-----:R-:W-:-:S04]  /*9fc0*/  FFMA R3, -R11, R0, 1 ;  /* 0x3f8000000b037423 */ /* 0x001fc80000000100 */
[----:B------:R-:W-:-:S04]  /*9fd0*/  FFMA R3, R0, R3, R0 ;  /* 0x0000000300037223 */ /* 0x000fc80000000000 */
[----:B------:R-:W-:-:S04]  /*9fe0*/  FFMA R0, R2, R3, RZ ;  /* 0x0000000302007223 */ /* 0x000fc800000000ff */
[----:B--2---:R-:W-:-:S04]  /*9ff0*/  FFMA R4, -R11, R0, R2 ;  /* 0x000000000b047223 */ /* 0x004fc80000000102 */
[----:B------:R-:W-:Y:S01]  /*a000*/  FFMA R0, R3, R4, R0 ;  /* 0x0000000403007223 */ /* 0x000fe20000000000 */
[----:B----4-:R-:W-:Y:S06]  /*a010*/  @!P0 BRA `(.L_x_25830) ;  /* 0x00000000000c8947 */ /* 0x010fec0003800000 */
[----:B------:R-:W-:Y:S01]  /*a020*/  IMAD.MOV.U32 R0, RZ, RZ, R11 ;  /* 0x000000ffff007224 */ /* 0x000fe200078e000b */
[----:B------:R-:W-:-:S07]  /*a030*/  MOV R3, 0xa050 ;  /* 0x0000a05000037802 */ /* 0x000fce0000000f00 */
[----:B-1-3--:R-:W-:Y:S05]  /*a040*/  CALL.REL.NOINC `($__internal_64_$__cuda_sm3x_div_rn_ftz_f32_slowpath) ;  /* 0x0000008c00447944 */ /* 0x00afea0003c00000 */
.L_x_25830:
[----:B------:R-:W-:Y:S05]  /*a050*/  BSYNC B4 ;  /* 0x0000000000047941 */ /* 0x000fea0003800000 */
.L_x_25829:
        /* <DEDUP_REMOVED lines=18> */
.L_x_25832:
[----:B------:R-:W-:Y:S02]  /*a180*/  ISETP.GE.AND P0, PT, R22, RZ, PT ;  /* 0x000000ff1600720c */ /* 0x000fe40003f06270 */
[----:B------:R-:W-:-:S11]  /*a190*/  MOV R3, 0x3fd774eb ;  /* 0x3fd774eb00037802 */ /* 0x000fd60000000f00 */
[----:B------:R-:W-:-:S04]  /*a1a0*/  @P0 FFMA.FTZ R0, R3, 0.93318945169448852539, -R0 ;  /* 0x3f6ee58103000823 */ /* 0x000fc80000010800 */
[----:B------:R-:W-:-:S07]  /*a1b0*/  @!P0 FFMA.FTZ R0, R3, 0.93318945169448852539, R0 ;  /* 0x3f6ee58103008823 */ /* 0x000fce0000010000 */
.L_x_25833:
[----:B------:R-:W-:Y:S05]  /*a1c0*/  BSYNC B0 ;  /* 0x0000000000007941 */ /* 0x000fea0003800000 */
.L_x_25831:
        /* <DEDUP_REMOVED lines=13> */
.L_x_25828:
[----:B--2---:R-:W-:Y:S01]  /*a2a0*/  LOP3.LUT R4, R11, 0xffff0000, RZ, 0xc0, !PT ;  /* 0xffff00000b047812 */ /* 0x004fe200078ec0ff */
        /* <DEDUP_REMOVED lines=24> */
.L_x_25835:
        /* <DEDUP_REMOVED lines=40> */
.L_x_25834:
        /* <DEDUP_REMOVED lines=38> */
[----:B------:R0:W2:Y:S02]  /*a910*/  FCHK P0, R2, R11 ;  /* 0x0000000b02007302 */ /* 0x0000a40000000000 */
[----:B------:R-:W-:-:S04]  /*a920*/  FFMA.FTZ R4, R3, R4, -0.5 ;  /* 0xbf00000003047423 */ /* 0x000fc80000010004 */
[----:B------:R-:W-:-:S04]  /*a930*/  FMUL.FTZ R4, R3, R4 ;  /* 0x0000000403047220 */ /* 0x000fc80000410000 */
[----:B------:R-:W-:Y:S01]  /*a940*/  FFMA.FTZ R3, R3, R4, R3 ;  /* 0x0000000403037223 */ /* 0x000fe20000010003 */
[----:B------:R-:W-:-:S03]  /*a950*/  FFMA R4, R2, R13, RZ ;  /* 0x0000000d02047223 */ /* 0x000fc600000000ff */
[----:B------:R-:W-:Y:S01]  /*a960*/  FFMA.FTZ R9, R0, 0.69314718246459960938, R3 ;  /* 0x3f31721800097823 */ /* 0x000fe20000010003 */
[----:B------:R-:W-:Y:S01]  /*a970*/  FFMA R5, -R11, R4, R2 ;  /* 0x000000040b057223 */ /* 0x000fe20000000102 */
[----:B0-2---:R-:W-:Y:S06]  /*a980*/  @!P1 BRA `(.L_x_25837) ;  /* 0x0000000000149947 */ /* 0x005fec0003800000 */
[C---:B------:R-:W-:Y:S02]  /*a990*/  ISETP.GE.AND P1, PT, R15.reuse, -0x407fffff, PT ;  /* 0xbf8000010f00780c */ /* 0x040fe40003f26270 */
[----:B------:R-:W-:-:S11]  /*a9a0*/  FSETP.NEU.FTZ.AND P2, PT, R15, RZ, PT ;  /* 0x000000ff0f00720b */ /* 0x000fd60003f5d000 */
[----:B------:R-:W-:-:S04]  /*a9b0*/  @P1 IMAD.MOV.U32 R0, RZ, RZ, 0x7f800000 ;  /* 0x7f800000ff001424 */ /* 0x000fc800078e00ff */
[----:B------:R-:W-:-:S05]  /*a9c0*/  @P1 FFMA.FTZ R9, R15, R0, +INF ;  /* 0x7f8000000f091423 */ /* 0x000fca0000010000 */
[----:B------:R-:W-:-:S07]  /*a9d0*/  FSEL R9, R9, -RZ, P2 ;  /* 0x800000ff09097208 */ /* 0x000fce0001000000 */
.L_x_25837:
[----:B------:R-:W-:Y:S05]  /*a9e0*/  BSYNC B0 ;  /* 0x0000000000007941 */ /* 0x000fea0003800000 */
.L_x_25836:
[----:B------:R-:W-:Y:S01]  /*a9f0*/  BSSY B4, `(.L_x_25838) ;  /* 0x0000006000047945 */ /* 0x000fe20003800000 */
[----:B------:R-:W-:-:S03]  /*aa00*/  FFMA R0, R5, R13, R4 ;  /* 0x0000000d05007223 */ /* 0x000fc60000000004 */
[----:B------:R-:W-:Y:S05]  /*aa10*/  @!P0 BRA `(.L_x_25839) ;  /* 0x00000000000c8947 */ /* 0x000fea0003800000 */
[----:B------:R-:W-:Y:S01]  /*aa20*/  IMAD.MOV.U32 R0, RZ, RZ, R11 ;  /* 0x000000ffff007224 */ /* 0x000fe200078e000b */
[----:B------:R-:W-:-:S07]  /*aa30*/  MOV R3, 0xaa50 ;  /* 0x0000aa5000037802 */ /* 0x000fce0000000f00 */
[----:B-1-3--:R-:W-:Y:S05]  /*aa40*/  CALL.REL.NOINC `($__internal_64_$__cuda_sm3x_div_rn_ftz_f32_slowpath) ;  /* 0x0000008000c47944 */ /* 0x00afea0003c00000 */
.L_x_25839:
[----:B------:R-:W-:Y:S05]  /*aa50*/  BSYNC B4 ;  /* 0x0000000000047941 */ /* 0x000fea0003800000 */
.L_x_25838:
        /* <DEDUP_REMOVED lines=18> */
.L_x_25841:
[----:B------:R-:W-:Y:S01]  /*ab80*/  ISETP.GE.AND P0, PT, R22, RZ, PT ;  /* 0x000000ff1600720c */ /* 0x000fe20003f06270 */
[----:B------:R-:W-:-:S12]  /*ab90*/  IMAD.MOV.U32 R3, RZ, RZ, 0x3fd774eb ;  /* 0x3fd774ebff037424 */ /* 0x000fd800078e00ff */
[----:B------:R-:W-:-:S04]  /*aba0*/  @P0 FFMA.FTZ R0, R3, 0.93318945169448852539, -R0 ;  /* 0x3f6ee58103000823 */ /* 0x000fc80000010800 */
[----:B------:R-:W-:-:S07]  /*abb0*/  @!P0 FFMA.FTZ R0, R3, 0.93318945169448852539, R0 ;  /* 0x3f6ee58103008823 */ /* 0x000fce0000010000 */
.L_x_25842:
[----:B------:R-:W-:Y:S05]  /*abc0*/  BSYNC B0 ;  /* 0x0000000000007941 */ /* 0x000fea0003800000 */
.L_x_25840:
        /* <DEDUP_REMOVED lines=12> */
.L_x_25818:
        /* <DEDUP_REMOVED lines=9> */
[----:B------:R-:W-:Y:S02]  /*ad20*/  MOV R0, R11 ;  /* 0x0000000b00007202 */ /* 0x000fe40000000f00 */
[----:B------:R-:W-:-:S07]  /*ad30*/  MOV R3, 0xad50 ;  /* 0x0000ad5000037802 */ /* 0x000fce0000000f00 */
[----:B-1-3--:R-:W-:Y:S05]  /*ad40*/  CALL.REL.NOINC `($__internal_64_$__cuda_sm3x_div_rn_ftz_f32_slowpath) ;  /* 0x0000008000047944 */ /* 0x00afea0003c00000 */
.L_x_25844:
[----:B------:R-:W-:Y:S05]  /*ad50*/  BSYNC B4 ;  /* 0x0000000000047941 */ /* 0x000fea0003800000 */
.L_x_25843:
        /* <DEDUP_REMOVED lines=18> */
.L_x_25846:
[----:B------:R-:W-:Y:S01]  /*ae80*/  ISETP.GE.AND P0, PT, R22, RZ, PT ;  /* 0x000000ff1600720c */ /* 0x000fe20003f06270 */
[----:B------:R-:W-:-:S12]  /*ae90*/  IMAD.MOV.U32 R3, RZ, RZ, 0x3fd774eb ;  /* 0x3fd774ebff037424 */ /* 0x000fd800078e00ff */
[----:B------:R-:W-:-:S04]  /*aea0*/  @P0 FFMA.FTZ R0, R3, 0.93318945169448852539, -R0 ;  /* 0x3f6ee58103000823 */ /* 0x000fc80000010800 */
[----:B------:R-:W-:-:S07]  /*aeb0*/  @!P0 FFMA.FTZ R0, R3, 0.93318945169448852539, R0 ;  /* 0x3f6ee58103008823 */ /* 0x000fce0000010000 */
.L_x_25847:
[----:B------:R-:W-:Y:S05]  /*aec0*/  BSYNC B0 ;  /* 0x0000000000007941 */ /* 0x000fea0003800000 */
.L_x_25845:
        /* <DEDUP_REMOVED lines=27> */
.L_x_25817:
[----:B------:R-:W-:-:S13]  /*b080*/  FSETP.GEU.FTZ.AND P0, PT, R2, 9.999999682655225389e-20, PT ;  /* 0x1fec1e4a0200780b */ /* 0x000fda0003f1e000 */
[----:B------:R-:W-:Y:S05]  /*b090*/  @!P0 BRA `(.L_x_25848) ;  /* 0x0000000400388947 */ /* 0x000fea0003800000 */
[----:B------:R-:W-:Y:S01]  /*b0a0*/  FMUL.FTZ R0, R2, R2 ;  /* 0x0000000202007220 */ /* 0x000fe20000410000 */
[----:B------:R-:W-:Y:S01]  /*b0b0*/  IMAD.MOV.U32 R9, RZ, RZ, 0x3e800000 ;  /* 0x3e800000ff097424 */ /* 0x000fe200078e00ff */
[----:B------:R0:W4:Y:S01]  /*b0c0*/  FCHK P0, R2, 1 ;  /* 0x3f80000002007902 */ /* 0x0001220000000000 */
[----:B------:R-:W-:Y:S02]  /*b0d0*/  IMAD.MOV.U32 R8, RZ, RZ, 0x3f800000 ;  /* 0x3f800000ff087424 */ /* 0x000fe400078e00ff */
[C---:B------:R-:W-:Y:S01]  /*b0e0*/  FADD.FTZ.RZ R3, R0.reuse, 1 ;  /* 0x3f80000000037421 */ /* 0x040fe2000001c000 */
[----:B------:R-:W-:Y:S01]  /*b0f0*/  ISETP.GE.U32.AND P1, PT, R0, 0x7f800000, PT ;  /* 0x7f8000000000780c */ /* 0x000fe20003f26070 */
[----:B------:R-:W-:Y:S01]  /*b100*/  BSSY B0, `(.L_x_25849) ;  /* 0x000001f000007945 */ /* 0x000fe20003800000 */
[----:B------:R-:W-:Y:S01]  /*b110*/  FFMA R11, R8, -1, R8 ;  /* 0xbf800000080b7823 */ /* 0x000fe20000000008 */
[----:B------:R-:W-:-:S05]  /*b120*/  VIADD R3, R3, 0xc0c00000 ;  /* 0xc0c0000003037836 */ /* 0x000fca0000000000 */
[----:B------:R-:W-:-:S04]  /*b130*/  LOP3.LUT R5, R3, 0xff800000, RZ, 0xc0, !PT ;  /* 0xff80000003057812 */ /* 0x000fc800078ec0ff */
[----:B--2---:R-:W-:Y:S01]  /*b140*/  IADD3 R4, -R5, 0x40800000, RZ ;  /* 0x4080000005047810 */ /* 0x004fe20007ffe1ff */
        /* <DEDUP_REMOVED lines=20> */
[----:B0---4-:R-:W-:Y:S06]  /*b290*/  @!P1 BRA `(.L_x_25850) ;  /* 0x0000000000149947 */ /* 0x011fec0003800000 */
[C---:B------:R-:W-:Y:S02]  /*b2a0*/  ISETP.GE.AND P1, PT, R0.reuse, -0x407fffff, PT ;  /* 0xbf8000010000780c */ /* 0x040fe40003f26270 */
[----:B------:R-:W-:-:S11]  /*b2b0*/  FSETP.NEU.FTZ.AND P2, PT, R0, RZ, PT ;  /* 0x000000ff0000720b */ /* 0x000fd60003f5d000 */
[----:B------:R-:W-:-:S04]  /*b2c0*/  @P1 IMAD.MOV.U32 R5, RZ, RZ, 0x7f800000 ;  /* 0x7f800000ff051424 */ /* 0x000fc800078e00ff */
[----:B------:R-:W-:-:S05]  /*b2d0*/  @P1 FFMA.FTZ R9, R0, R5, +INF ;  /* 0x7f80000000091423 */ /* 0x000fca0000010005 */
[----:B------:R-:W-:-:S07]  /*b2e0*/  FSEL R9, R9, -RZ, P2 ;  /* 0x800000ff09097208 */ /* 0x000fce0001000000 */
.L_x_25850:
[----:B------:R-:W-:Y:S05]  /*b2f0*/  BSYNC B0 ;  /* 0x0000000000007941 */ /* 0x000fea0003800000 */
.L_x_25849:
[----:B------:R-:W-:Y:S01]  /*b300*/  BSSY B4, `(.L_x_25851) ;  /* 0x0000006000047945 */ /* 0x000fe20003800000 */
[----:B------:R-:W-:-:S03]  /*b310*/  FFMA R0, R3, R10, R8 ;  /* 0x0000000a03007223 */ /* 0x000fc60000000008 */
[----:B------:R-:W-:Y:S05]  /*b320*/  @!P0 BRA `(.L_x_25852) ;  /* 0x00000000000c8947 */ /* 0x000fea0003800000 */
[----:B------:R-:W-:Y:S01]  /*b330*/  IMAD.MOV.U32 R0, RZ, RZ, 0x3f800000 ;  /* 0x3f800000ff007424 */ /* 0x000fe200078e00ff */
[----:B------:R-:W-:-:S07]  /*b340*/  MOV R3, 0xb360 ;  /* 0x0000b36000037802 */ /* 0x000fce0000000f00 */
[----:B-1-3--:R-:W-:Y:S05]  /*b350*/  CALL.REL.NOINC `($__internal_64_$__cuda_sm3x_div_rn_ftz_f32_slowpath) ;  /* 0x0000007800807944 */ /* 0x00afea0003c00000 */
.L_x_25852:
[----:B------:R-:W-:Y:S05]  /*b360*/  BSYNC B4 ;  /* 0x0000000000047941 */ /* 0x000fea0003800000 */
.L_x_25851:
        /* <DEDUP_REMOVED lines=18> */
.L_x_25854:
[----:B------:R-:W-:Y:S01]  /*b490*/  ISETP.GE.AND P0, PT, R22, RZ, PT ;  /* 0x000000ff1600720c */ /* 0x000fe20003f06270 */
[----:B------:R-:W-:-:S12]  /*b4a0*/  IMAD.MOV.U32 R3, RZ, RZ, 0x3fd774eb ;  /* 0x3fd774ebff037424 */ /* 0x000fd800078e00ff */
[----:B------:R-:W-:-:S04]  /*b4b0*/  @P0 FFMA.FTZ R0, R3, 0.93318945169448852539, -R0 ;  /* 0x3f6ee58103000823 */ /* 0x000fc80000010800 */
[----:B------:R-:W-:-:S07]  /*b4c0*/  @!P0 FFMA.FTZ R0, R3, 0.93318945169448852539, R0 ;  /* 0x3f6ee58103008823 */ /* 0x000fce0000010000 */
.L_x_25855:
[----:B------:R-:W-:Y:S05]  /*b4d0*/  BSYNC B0 ;  /* 0x0000000000007941 */ /* 0x000fea0003800000 */
.L_x_25853:
        /* <DEDUP_REMOVED lines=10> */
.L_x_25848:
        /* <DEDUP_REMOVED lines=11> */
[----:B-123--:R-:W-:Y:S05]  /*b630*/  CALL.REL.NOINC `($__internal_64_$__cuda_sm3x_div_rn_ftz_f32_slowpath) ;  /* 0x0000007400c87944 */ /* 0x00efea0003c00000 */
.L_x_25857:
[----:B------:R-:W-:Y:S05]  /*b640*/  BSYNC B4 ;  /* 0x0000000000047941 */ /* 0x000fea0003800000 */
.L_x_25856:
[----:B--2---:R-:W-:Y:S02]  /*b650*/  IMAD.MOV.U32 R4, RZ, RZ, 0x3b33710b ;  /* 0x3b33710bff047424 */ /* 0x004fe400078e00ff */
        /* <DEDUP_REMOVED lines=17> */
.L_x_25859:
[----:B------:R-:W-:Y:S01]  /*b770*/  ISETP.GE.AND P0, PT, R22, RZ, PT ;  /* 0x000000ff1600720c */ /* 0x000fe20003f06270 */
[----:B------:R-:W-:-:S12]  /*b780*/  HFMA2.MMA R3, -RZ, RZ, 1.9599609375, 20144 ;  /* 0x3fd774ebff037435 */ /* 0x000fd800000001ff */
[----:B------:R-:W-:-:S04]  /*b790*/  @P0 FFMA.FTZ R0, R3, 0.93318945169448852539, -R0 ;  /* 0x3f6ee58103000823 */ /* 0x000fc80000010800 */
[----:B------:R-:W-:-:S07]  /*b7a0*/  @!P0 FFMA.FTZ R0, R3, 0.93318945169448852539, R0 ;  /* 0x3f6ee58103008823 */ /* 0x000fce0000010000 */
.L_x_25860:
[----:B------:R-:W-:Y:S05]  /*b7b0*/  BSYNC B0 ;  /* 0x0000000000007941 */ /* 0x000fea0003800000 */
.L_x_25858:
        /* <DEDUP_REMOVED lines=11> */
.L_x_25816:
[----:B------:R-:W-:Y:S01]  /*b870*/  FMUL.FTZ R0, R22, 0.36787945032119750977 ;  /* 0x3ebc5ab216007820 */ /* 0x000fe20000410000 */
[----:B------:R-:W-:Y:S01]  /*b880*/  FMUL.FTZ R3, R23, 0.36787945032119750977 ;  /* 0x3ebc5ab217037820 */ /* 0x000fe20000410000 */
[----:B------:R-:W0:Y:S01]  /*b890*/  MUFU.RCP R10, R11 ;  /* 0x0000000b000a7308 */ /* 0x000e220000001000 */
[----:B------:R-:W-:Y:S02]  /*b8a0*/  IMAD.MOV.U32 R9, RZ, RZ, 0x3f800000 ;  /* 0x3f800000ff097424 */ /* 0x000fe400078e00ff */
[----:B------:R-:W-:Y:S01]  /*b8b0*/  FADD.FTZ R0, |R0|, -RZ ;  /* 0x800000ff00007221 */ /* 0x000fe20000010200 */
[----:B------:R-:W-:Y:S01]  /*b8c0*/  FADD.FTZ R3, |R3|, -RZ ;  /* 0x800000ff03037221 */ /* 0x000fe20000010200 */
[----:B------:R-:W-:Y:S04]  /*b8d0*/  BSSY B4, `(.L_x_25861) ;  /* 0x000001b000047945 */ /* 0x000fe80003800000 */
[----:B--2---:R-:W-:-:S02]  /*b8e0*/  VIMNMX R4, R0, R3, !PT ;  /* 0x0000000300047248 */ /* 0x004fc40007fe0100 */
        /* <DEDUP_REMOVED lines=19> */
[----:B------:R-:W2:Y:S01]  /*ba20*/  FCHK P0, R2, R11 ;  /* 0x0000000b02007302 */ /* 0x000ea20000000000 */
[----:B0-----:R-:W-:Y:S01]  /*ba30*/  FFMA.FTZ R9, R4, 0.69314718246459960938, R9 ;  /* 0x3f31721804097823 */ /* 0x001fe20000010009 */
[----:B--2---:R-:W-:Y:S06]  /*ba40*/  @!P0 BRA `(.L_x_25862) ;  /* 0x00000000000c8947 */ /* 0x004fec0003800000 */
[----:B------:R-:W-:Y:S01]  /*ba50*/  IMAD.MOV.U32 R0, RZ, RZ, R11 ;  /* 0x000000ffff007224 */ /* 0x000fe200078e000b */
[----:B------:R-:W-:-:S07]  /*ba60*/  MOV R3, 0xba80 ;  /* 0x0000ba8000037802 */ /* 0x000fce0000000f00 */
[----:B-1-3--:R-:W-:Y:S05]  /*ba70*/  CALL.REL.NOINC `($__internal_64_$__cuda_sm3x_div_rn_ftz_f32_slowpath) ;  /* 0x0000007000b87944 */ /* 0x00afea0003c00000 */
.L_x_25862:
[----:B------:R-:W-:Y:S05]  /*ba80*/  BSYNC B4 ;  /* 0x0000000000047941 */ /* 0x000fea0003800000 */
.L_x_25861:
        /* <DEDUP_REMOVED lines=18> */
.L_x_25864:
[----:B------:R-:W-:Y:S01]  /*bbb0*/  ISETP.GE.AND P0, PT, R22, RZ, PT ;  /* 0x000000ff1600720c */ /* 0x000fe20003f06270 */
[----:B------:R-:W-:-:S12]  /*bbc0*/  IMAD.MOV.U32 R3, RZ, RZ, 0x3fd774eb ;  /* 0x3fd774ebff037424 */ /* 0x000fd800078e00ff */
[----:B------:R-:W-:-:S04]  /*bbd0*/  @P0 FFMA.FTZ R0, R3, 0.93318945169448852539, -R0 ;  /* 0x3f6ee58103000823 */ /* 0x000fc80000010800 */
[----:B------:R-:W-:-:S07]  /*bbe0*/  @!P0 FFMA.FTZ R0, R3, 0.93318945169448852539, R0 ;  /* 0x3f6ee58103008823 */ /* 0x000fce0000010000 */
.L_x_25865:
[----:B------:R-:W-:Y:S05]  /*bbf0*/  BSYNC B0 ;  /* 0x0000000000007941 */ /* 0x000fea0003800000 */
.L_x_25863:
        /* <DEDUP_REMOVED lines=11> */
.L_x_25815:
[C---:B------:R-:W-:Y:S01]  /*bcb0*/  FADD.FTZ R3, |R23|.reuse, -RZ ;  /* 0x800000ff17037221 */ /* 0x040fe20000010200 */
[----:B------:R-:W-:Y:S01]  /*bcc0*/  FSETP.GT.FTZ.AND P3, PT, |R23|, |R22|, PT ;  /* 0x400000161700720b */ /* 0x000fe20003f74200 */
[----:B------:R-:W-:Y:S01]  /*bcd0*/  BSSY B4, `(.L_x_25866) ;  /* 0x0000018000047945 */ /* 0x000fe20003800000 */
[----:B------:R-:W-:Y:S02]  /*bce0*/  FSETP.GEU.FTZ.AND P0, PT, |R22|, 1.084202172485504434e-19, PT ;  /* 0x200000001600780b */ /* 0x000fe40003f1e200 */
[----:B------:R-:W-:Y:S02]  /*bcf0*/  FSEL R11, R3, R10, P3 ;  /* 0x0000000a030b7208 */ /* 0x000fe40001800000 */
[----:B------:R-:W-:Y:S02]  /*bd00*/  FSETP.GEU.FTZ.AND P1, PT, |R23|, 1.084202172485504434e-19, PT ;  /* 0x200000001700780b */ /* 0x000fe40003f3e200 */
[----:B------:R-:W5:Y:S01]  /*bd10*/  MUFU.RCP R0, R11 ;  /* 0x0000000b00007308 */ /* 0x000f620000001000 */
[----:B----4-:R-:W-:-:S02]  /*bd20*/  FSEL R2, R10, R3, P3 ;  /* 0x000000030a027208 */ /* 0x010fc40001800000 */
[----:B------:R-:W-:-:S07]  /*bd30*/  PLOP3.LUT P0, PT, P0, P1, PT, 0x2, 0x0 ;  /* 0x000000000000781c */ /* 0x000fce0000702072 */
[----:B------:R-:W4:Y:S06]  /*bd40*/  FCHK P1, R2, R11 ;  /* 0x0000000b02007302 */ /* 0x000f2c0000020000 */
[----:B------:R-:W-:Y:S01]  /*bd50*/  @P0 FMUL.FTZ R3, R23, 4 ;  /* 0x4080000017030820 */ /* 0x000fe20000410000 */
[----:B-----5:R-:W-:Y:S01]  /*bd60*/  FFMA R5, -R11, R0, 1 ;  /* 0x3f8000000b057423 */ /* 0x020fe20000000100 */
[----:B0-----:R-:W-:Y:S02]  /*bd70*/  @!P0 FMUL.FTZ R9, R23, R23 ;  /* 0x0000001717098220 */ /* 0x001fe40000410000 */
[----:B------:R-:W-:Y:S01]  /*bd80*/  @P0 FMUL.FTZ R3, R3, R3 ;  /* 0x0000000303030220 */ /* 0x000fe20000410000 */
[----:B------:R-:W-:Y:S01]  /*bd90*/  FFMA R5, R0, R5, R0 ;  /* 0x0000000500057223 */ /* 0x000fe20000000000 */
[C---:B------:R-:W-:Y:S01]  /*bda0*/  @P0 FMUL.FTZ R0, R22.reuse, 4 ;  /* 0x4080000016000820 */ /* 0x040fe20000410000 */
[----:B------:R-:W-:-:S02]  /*bdb0*/  @!P0 FFMA.FTZ R9, R22, R22, R9 ;  /* 0x0000001616098223 */ /* 0x000fc40000010009 */
[----:B--2---:R-:W-:Y:S01]  /*bdc0*/  FFMA R4, R2, R5, RZ ;  /* 0x0000000502047223 */ /* 0x004fe200000000ff */
[----:B------:R-:W-:-:S03]  /*bdd0*/  @P0 FFMA.FTZ R3, R0, R0, R3 ;  /* 0x0000000000030223 */ /* 0x000fc60000010003 */
[----:B------:R-:W-:Y:S01]  /*bde0*/  FFMA R0, -R11, R4, R2 ;  /* 0x000000040b007223 */ /* 0x000fe20000000102 */
[----:B------:R-:W-:-:S03]  /*bdf0*/  @P0 FMUL.FTZ R9, R3, 0.0625 ;  /* 0x3d80000003090820 */ /* 0x000fc60000410000 */
[----:B------:R-:W-:Y:S01]  /*be00*/  FFMA R0, R5, R0, R4 ;  /* 0x0000000005007223 */ /* 0x000fe20000000004 */
[----:B----4-:R-:W-:Y:S06]  /*be10*/  @!P1 BRA `(.L_x_25867) ;  /* 0x00000000000c9947 */ /* 0x010fec0003800000 */
[----:B------:R-:W-:Y:S02]  /*be20*/  MOV R0, R11 ;  /* 0x0000000b00007202 */ /* 0x000fe40000000f00 */
[----:B------:R-:W-:-:S07]  /*be30*/  MOV R3, 0xbe50 ;  /* 0x0000be5000037802 */ /* 0x000fce0000000f00 */
[----:B-1-3--:R-:W-:Y:S05]  /*be40*/  CALL.REL.NOINC `($__internal_64_$__cuda_sm3x_div_rn_ftz_f32_slowpath) ;  /* 0x0000006c00c47944 */ /* 0x00afea0003c00000 */
.L_x_25867:
[----:B------:R-:W-:Y:S05]  /*be50*/  BSYNC B4 ;  /* 0x0000000000047941 */ /* 0x000fea0003800000 */
.L_x_25866:
        /* <DEDUP_REMOVED lines=18> */
.L_x_25869:
[----:B------:R-:W-:Y:S01]  /*bf80*/  ISETP.GE.AND P0, PT, R22, RZ, PT ;  /* 0x000000ff1600720c */ /* 0x000fe20003f06270 */
[----:B------:R-:W-:-:S12]  /*bf90*/  IMAD.MOV.U32 R3, RZ, RZ, 0x3fd774eb ;  /* 0x3fd774ebff037424 */ /* 0x000fd800078e00ff */
[----:B------:R-:W-:-:S04]  /*bfa0*/  @P0 FFMA.FTZ R0, R3, 0.93318945169448852539, -R0 ;  /* 0x3f6ee58103000823 */ /* 0x000fc80000010800 */
[----:B------:R-:W-:-:S07]  /*bfb0*/  @!P0 FFMA.FTZ R0, R3, 0.93318945169448852539, R0 ;  /* 0x3f6ee58103008823 */ /* 0x000fce0000010000 */
.L_x_25870:
[----:B------:R-:W-:Y:S05]  /*bfc0*/  BSYNC B0 ;  /* 0x0000000000007941 */ /* 0x000fea0003800000 */
.L_x_25868:
        /* <DEDUP_REMOVED lines=12> */
.L_x_25827:
[----:B------:R-:W-:Y:S05]  /*c090*/  BSYNC B1 ;  /* 0x0000000000017941 */ /* 0x000fea0003800000 */
.L_x_25814:
        /* <DEDUP_REMOVED lines=17> */
[----:B------:R-:W2:Y:S01]  /*c1b0*/  @P0 MUFU.COS R3, R2 ;  /* 0x0000000200030308 */ /* 0x000ea20000000000 */
[C---:B0-----:R-:W-:Y:S01]  /*c1c0*/  @P0 FMUL.FTZ R17, R0.reuse, R17 ;  /* 0x0000001100110220 */ /* 0x041fe20000410000 */
[----:B--2---:R-:W-:Y:S01]  /*c1d0*/  @P0 FMUL.FTZ R16, R0, R3 ;  /* 0x0000000300100220 */ /* 0x004fe20000410000 */
[----:B------:R-:W-:Y:S06]  /*c1e0*/  @P0 BRA `(.L_x_25813) ;  /* 0x0000000000980947 */ /* 0x000fec0003800000 */
[----:B------:R-:W-:Y:S01]  /*c1f0*/  FADD.FTZ R0, R9, -162.88958740234375 ;  /* 0xc322e3bc09007421 */ /* 0x000fe20000010000 */
[----:B------:R-:W-:-:S03]  /*c200*/  FMUL.RZ R8, R4, 0.15915493667125701904 ;  /* 0x3e22f98304087820 */ /* 0x000fc6000040c000 */
[----:B------:R-:W-:Y:S01]  /*c210*/  FMUL.FTZ R0, R0, 1.4426950216293334961 ;  /* 0x3fb8aa3b00007820 */ /* 0x000fe20000410000 */
[----:B------:R-:W-:Y:S08]  /*c220*/  MUFU.SIN R9, R8 ;  /* 0x0000000800097308 */ /* 0x000ff00000000400 */
[----:B------:R-:W0:Y:S08]  /*c230*/  MUFU.EX2 R0, R0 ;  /* 0x0000000000007308 */ /* 0x000e300000000800 */
[----:B------:R-:W2:Y:S01]  /*c240*/  MUFU.COS R5, R8 ;  /* 0x0000000800057308 */ /* 0x000ea20000000000 */
[----:B0-----:R-:W-:-:S02]  /*c250*/  LEA.HI R3, R0, 0xffffffed, RZ, 0x9 ;  /* 0xffffffed00037811 */ /* 0x001fc400078f48ff */
[----:B------:R-:W-:Y:S02]  /*c260*/  LOP3.LUT R2, R0, 0x7fffff, RZ, 0xc0, !PT ;  /* 0x007fffff00027812 */ /* 0x000fe400078ec0ff */
[----:B------:R-:W-:Y:S02]  /*c270*/  LEA.HI R4, R3, R3, RZ, 0x1 ;  /* 0x0000000303047211 */ /* 0x000fe400078f08ff */
[----:B------:R-:W-:Y:S02]  /*c280*/  LOP3.LUT R2, R2, 0x7f000000, RZ, 0xfc, !PT ;  /* 0x7f00000002027812 */ /* 0x000fe400078efcff */
[----:B------:R-:W-:-:S03]  /*c290*/  SHF.R.S32.HI R4, RZ, 0x1, R4 ;  /* 0x00000001ff047819 */ /* 0x000fc60000011404 */
[C---:B------:R-:W-:Y:S01]  /*c2a0*/  FMUL.FTZ R9, R2.reuse, R9 ;  /* 0x0000000902097220 */ /* 0x040fe20000410000 */
[----:B--2---:R-:W-:Y:S01]  /*c2b0*/  FMUL.FTZ R5, R2, R5 ;  /* 0x0000000502057220 */ /* 0x004fe20000410000 */
        /* <DEDUP_REMOVED lines=8> */
.L_x_25873:
        /* <DEDUP_REMOVED lines=10> */
.L_x_25872:
[----:B------:R-:W-:-:S04]  /*c3e0*/  FMUL.RZ R4, R4, 0.15915493667125701904 ;  /* 0x3e22f98304047820 */ /* 0x000fc8000040c000 */
[----:B------:R0:W2:Y:S08]  /*c3f0*/  MUFU.SIN R17, R4 ;  /* 0x0000000400117308 */ /* 0x0000b00000000400 */
[----:B------:R0:W4:Y:S01]  /*c400*/  MUFU.COS R16, R4 ;  /* 0x0000000400107308 */ /* 0x0001220000000000 */
[----:B------:R-:W-:Y:S05]  /*c410*/  BRA `(.L_x_25813) ;  /* 0x00000000000c7947 */ /* 0x000fea0003800000 */
.L_x_25871:
[----:B------:R-:W-:Y:S01]  /*c420*/  FMUL.FTZ R9, R9, 1.4426950216293334961 ;  /* 0x3fb8aa3b09097820 */ /* 0x000fe20000410000 */
[----:B------:R-:W-:-:S03]  /*c430*/  IMAD.MOV.U32 R17, RZ, RZ, R4 ;  /* 0x000000ffff117224 */ /* 0x000fc600078e0004 */
[----:B------:R0:W2:Y:S04]  /*c440*/  MUFU.EX2 R16, R9 ;  /* 0x0000000900107308 */ /* 0x0000a80000000800 */
.L_x_25813:
[----:B------:R-:W-:Y:S05]  /*c450*/  BSYNC B2 ;  /* 0x0000000000027941 */ /* 0x000fea0003800000 */
.L_x_25812:
        /* <DEDUP_REMOVED lines=67> */
.L_x_25883:
[----:B------:R-:W-:Y:S05]  /*c890*/  BSYNC B0 ;  /* 0x0000000000007941 */ /* 0x000fea0003800000 */
.L_x_25882:
[----:B------:R-:W-:Y:S01]  /*c8a0*/  BSSY B4, `(.L_x_25884) ;  /* 0x0000006000047945 */ /* 0x000fe20003800000 */
[----:B------:R-:W-:-:S03]  /*c8b0*/  FFMA R0, R13, R5, R8 ;  /* 0x000000050d007223 */ /* 0x000fc60000000008 */
[----:B------:R-:W-:Y:S05]  /*c8c0*/  @!P0 BRA `(.L_x_25885) ;  /* 0x00000000000c8947 */ /* 0x000fea0003800000 */
[----:B------:R-:W-:Y:S02]  /*c8d0*/  MOV R0, R11 ;  /* 0x0000000b00007202 */ /* 0x000fe40000000f00 */
[----:B------:R-:W-:-:S07]  /*c8e0*/  MOV R3, 0xc900 ;  /* 0x0000c90000037802 */ /* 0x000fce0000000f00 */
[----:B-1-3--:R-:W-:Y:S05]  /*c8f0*/  CALL.REL.NOINC `($__internal_64_$__cuda_sm3x_div_rn_ftz_f32_slowpath) ;  /* 0x0000006400187944 */ /* 0x00afea0003c00000 */
.L_x_25885:
[----:B------:R-:W-:Y:S05]  /*c900*/  BSYNC B4 ;  /* 0x0000000000047941 */ /* 0x000fea0003800000 */
.L_x_25884:
        /* <DEDUP_REMOVED lines=18> */
.L_x_25887:
[----:B------:R-:W-:Y:S01]  /*ca30*/  ISETP.GE.AND P0, PT, R24, RZ, PT ;  /* 0x000000ff1800720c */ /* 0x000fe20003f06270 */
[----:B------:R-:W-:-:S12]  /*ca40*/  IMAD.MOV.U32 R3, RZ, RZ, 0x3fd774eb ;  /* 0x3fd774ebff037424 */ /* 0x000fd800078e00ff */
[----:B------:R-:W-:-:S04]  /*ca50*/  @P0 FFMA.FTZ R0, R3, 0.93318945169448852539, -R0 ;  /* 0x3f6ee58103000823 */ /* 0x000fc80000010800 */
[----:B------:R-:W-:-:S07]  /*ca60*/  @!P0 FFMA.FTZ R0, R3, 0.93318945169448852539, R0 ;  /* 0x3f6ee58103008823 */ /* 0x000fce0000010000 */
.L_x_25888:
[----:B------:R-:W-:Y:S05]  /*ca70*/  BSYNC B0 ;  /* 0x0000000000007941 */ /* 0x000fea0003800000 */
.L_x_25886:
        /* <DEDUP_REMOVED lines=12> */
.L_x_25881:
        /* <DEDUP_REMOVED lines=16> */
.L_x_25892:
[----:B------:R-:W-:Y:S05]  /*cc40*/  BSYNC B4 ;  /* 0x0000000000047941 */ /* 0x000fea0003800000 */
.L_x_25891:
        /* <DEDUP_REMOVED lines=18> */
.L_x_25894:
[----:B------:R-:W-:Y:S02]  /*cd70*/  ISETP.GE.AND P0, PT, R24, RZ, PT ;  /* 0x000000ff1800720c */ /* 0x000fe40003f06270 */
[----:B------:R-:W-:-:S11]  /*cd80*/  MOV R3, 0x3fd774eb ;  /* 0x3fd774eb00037802 */ /* 0x000fd60000000f00 */
[----:B------:R-:W-:-:S04]  /*cd90*/  @P0 FFMA.FTZ R0, R3, 0.93318945169448852539, -R0 ;  /* 0x3f6ee58103000823 */ /* 0x000fc80000010800 */
[----:B------:R-:W-:-:S07]  /*cda0*/  @!P0 FFMA.FTZ R0, R3, 0.93318945169448852539, R0 ;  /* 0x3f6ee58103008823 */ /* 0x000fce0000010000 */
.L_x_25895:
[----:B------:R-:W-:Y:S05]  /*cdb0*/  BSYNC B0 ;  /* 0x0000000000007941 */ /* 0x000fea0003800000 */
.L_x_25893:
        /* <DEDUP_REMOVED lines=13> */
.L_x_25890:
        /* <DEDUP_REMOVED lines=25> */
.L_x_25897:
        /* <DEDUP_REMOVED lines=40> */
.L_x_25896:
        /* <DEDUP_REMOVED lines=51> */
.L_x_25899:
[----:B------:R-:W-:Y:S05]  /*d5d0*/  BSYNC B0 ;  /* 0x0000000000007941 */ /* 0x000fea0003800000 */
.L_x_25898:
[----:B------:R-:W-:Y:S01]  /*d5e0*/  BSSY B4, `(.L_x_25900) ;  /* 0x0000006000047945 */ /* 0x000fe20003800000 */
[----:B------:R-:W-:-:S03]  /*d5f0*/  FFMA R0, R5, R13, R4 ;  /* 0x0000000d05007223 */ /* 0x000fc60000000004 */
[----:B------:R-:W-:Y:S05]  /*d600*/  @!P0 BRA `(.L_x_25901) ;  /* 0x00000000000c8947 */ /* 0x000fea0003800000 */
[----:B------:R-:W-:Y:S01]  /*d610*/  IMAD.MOV.U32 R0, RZ, RZ, R11 ;  /* 0x000000ffff007224 */ /* 0x000fe200078e000b */
[----:B------:R-:W-:-:S07]  /*d620*/  MOV R3, 0xd640 ;  /* 0x0000d64000037802 */ /* 0x000fce0000000f00 */
[----:B-1-3--:R-:W-:Y:S05]  /*d630*/  CALL.REL.NOINC `($__internal_64_$__cuda_sm3x_div_rn_ftz_f32_slowpath) ;  /* 0x0000005400c87944 */ /* 0x00afea0003c00000 */
.L_x_25901:
[----:B------:R-:W-:Y:S05]  /*d640*/  BSYNC B4 ;  /* 0x0000000000047941 */ /* 0x000fea0003800000 */
.L_x_25900:
        /* <DEDUP_REMOVED lines=18> */
.L_x_25903:
[----:B------:R-:W-:Y:S01]  /*d770*/  ISETP.GE.AND P0, PT, R24, RZ, PT ;  /* 0x000000ff1800720c */ /* 0x000fe20003f06270 */
[----:B------:R-:W-:-:S12]  /*d780*/  IMAD.MOV.U32 R3, RZ, RZ, 0x3fd774eb ;  /* 0x3fd774ebff037424 */ /* 0x000fd800078e00ff */
[----:B------:R-:W-:-:S04]  /*d790*/  @P0 FFMA.FTZ R0, R3, 0.93318945169448852539, -R0 ;  /* 0x3f6ee58103000823 */ /* 0x000fc80000010800 */
[----:B------:R-:W-:-:S07]  /*d7a0*/  @!P0 FFMA.FTZ R0, R3, 0.93318945169448852539, R0 ;  /* 0x3f6ee58103008823 */ /* 0x000fce0000010000 */
.L_x_25904:
[----:B------:R-:W-:Y:S05]  /*d7b0*/  BSYNC B0 ;  /* 0x0000000000007941 */ /* 0x000fea0003800000 */
.L_x_25902:
        /* <DEDUP_REMOVED lines=12> */
.L_x_25880:
        /* <DEDUP_REMOVED lines=12> */
.L_x_25906:
[----:B------:R-:W-:Y:S05]  /*d940*/  BSYNC B4 ;  /* 0x0000000000047941 */ /* 0x000fea0003800000 */
.L_x_25905:
        /* <DEDUP_REMOVED lines=18> */
.L_x_25908:
[----:B------:R-:W-:Y:S01]  /*da70*/  ISETP.GE.AND P0, PT, R24, RZ, PT ;  /* 0x000000ff1800720c */ /* 0x000fe20003f06270 */
[----:B------:R-:W-:-:S12]  /*da80*/  IMAD.MOV.U32 R3, RZ, RZ, 0x3fd774eb ;  /* 0x3fd774ebff037424 */ /* 0x000fd800078e00ff */
[----:B------:R-:W-:-:S04]  /*da90*/  @P0 FFMA.FTZ R0, R3, 0.93318945169448852539, -R0 ;  /* 0x3f6ee58103000823 */ /* 0x000fc80000010800 */
[----:B------:R-:W-:-:S07]  /*daa0*/  @!P0 FFMA.FTZ R0, R3, 0.93318945169448852539, R0 ;  /* 0x3f6ee58103008823 */ /* 0x000fce0000010000 */
.L_x_25909:
[----:B------:R-:W-:Y:S05]  /*dab0*/  BSYNC B0 ;  /* 0x0000000000007941 */ /* 0x000fea0003800000 */
.L_x_25907:
        /* <DEDUP_REMOVED lines=27> */
.L_x_25879:
        /* <DEDUP_REMOVED lines=39> */
.L_x_25912:
[----:B------:R-:W-:Y:S05]  /*dee0*/  BSYNC B0 ;  /* 0x0000000000007941 */ /* 0x000fea0003800000 */
.L_x_25911:
[----:B------:R-:W-:Y:S01]  /*def0*/  BSSY B4, `(.L_x_25913) ;  /* 0x0000006000047945 */ /* 0x000fe20003800000 */
[----:B------:R-:W-:-:S03]  /*df00*/  FFMA R0, R3, R10, R8 ;  /* 0x0000000a03007223 */ /* 0x000fc60000000008 */
[----:B------:R-:W-:Y:S05]  /*df10*/  @!P0 BRA `(.L_x_25914) ;  /* 0x00000000000c8947 */ /* 0x000fea0003800000 */
[----:B------:R-:W-:Y:S01]  /*df20*/  IMAD.MOV.U32 R0, RZ, RZ, 0x3f800000 ;  /* 0x3f800000ff007424 */ /* 0x000fe200078e00ff */
[----:B------:R-:W-:-:S07]  /*df30*/  MOV R3, 0xdf50 ;  /* 0x0000df5000037802 */ /* 0x000fce0000000f00 */
[----:B-1-3--:R-:W-:Y:S05]  /*df40*/  CALL.REL.NOINC `($__internal_64_$__cuda_sm3x_div_rn_ftz_f32_slowpath) ;  /* 0x0000004c00847944 */ /* 0x00afea0003c00000 */
.L_x_25914:
[----:B------:R-:W-:Y:S05]  /*df50*/  BSYNC B4 ;  /* 0x0000000000047941 */ /* 0x000fea0003800000 */
.L_x_25913:
        /* <DEDUP_REMOVED lines=18> */
.L_x_25916:
[----:B------:R-:W-:Y:S01]  /*e080*/  ISETP.GE.AND P0, PT, R24, RZ, PT ;  /* 0x000000ff1800720c */ /* 0x000fe20003f06270 */
[----:B------:R-:W-:-:S12]  /*e090*/  IMAD.MOV.U32 R3, RZ, RZ, 0x3fd774eb ;  /* 0x3fd774ebff037424 */ /* 0x000fd800078e00ff */
[----:B------:R-:W-:-:S04]  /*e0a0*/  @P0 FFMA.FTZ R0, R3, 0.93318945169448852539, -R0 ;  /* 0x3f6ee58103000823 */ /* 0x000fc80000010800 */
[----:B------:R-:W-:-:S07]  /*e0b0*/  @!P0 FFMA.FTZ R0, R3, 0.93318945169448852539, R0 ;  /* 0x3f6ee58103008823 */ /* 0x000fce0000010000 */
.L_x_25917:
[----:B------:R-:W-:Y:S05]  /*e0c0*/  BSYNC B0 ;  /* 0x0000000000007941 */ /* 0x000fea0003800000 */
.L_x_25915:
        /* <DEDUP_REMOVED lines=10> */
.L_x_25910:
        /* <DEDUP_REMOVED lines=12> */
.L_x_25919:
[----:B------:R-:W-:Y:S05]  /*e230*/  BSYNC B4 ;  /* 0x0000000000047941 */ /* 0x000fea0003800000 */
.L_x_25918:
        /* <DEDUP_REMOVED lines=18> */
.L_x_25921:
[----:B------:R-:W-:Y:S01]  /*e360*/  ISETP.GE.AND P0, PT, R24, RZ, PT ;  /* 0x000000ff1800720c */ /* 0x000fe20003f06270 */
[----:B------:R-:W-:-:S12]  /*e370*/  HFMA2.MMA R3, -RZ, RZ, 1.9599609375, 20144 ;  /* 0x3fd774ebff037435 */ /* 0x000fd800000001ff */
[----:B------:R-:W-:-:S04]  /*e380*/  @P0 FFMA.FTZ R0, R3, 0.93318945169448852539, -R0 ;  /* 0x3f6ee58103000823 */ /* 0x000fc80000010800 */
[----:B------:R-:W-:-:S07]  /*e390*/  @!P0 FFMA.FTZ R0, R3, 0.93318945169448852539, R0 ;  /* 0x3f6ee58103008823 */ /* 0x000fce0000010000 */
.L_x_25922:
[----:B------:R-:W-:Y:S05]  /*e3a0*/  BSYNC B0 ;  /* 0x0000000000007941 */ /* 0x000fea0003800000 */
.L_x_25920:
        /* <DEDUP_REMOVED lines=11> */
.L_x_25878:
        /* <DEDUP_REMOVED lines=33> */
.L_x_25924:
[----:B------:R-:W-:Y:S05]  /*e670*/  BSYNC B4 ;  /* 0x0000000000047941 */ /* 0x000fea0003800000 */
.L_x_25923:
        /* <DEDUP_REMOVED lines=18> */
.L_x_25926:
[----:B------:R-:W-:Y:S01]  /*e7a0*/  ISETP.GE.AND P0, PT, R24, RZ, PT ;  /* 0x000000ff1800720c */ /* 0x000fe20003f06270 */
[----:B------:R-:W-:-:S12]  /*e7b0*/  IMAD.MOV.U32 R3, RZ, RZ, 0x3fd774eb ;  /* 0x3fd774ebff037424 */ /* 0x000fd800078e00ff */
[----:B------:R-:W-:-:S04]  /*e7c0*/  @P0 FFMA.FTZ R0, R3, 0.93318945169448852539, -R0 ;  /* 0x3f6ee58103000823 */ /* 0x000fc80000010800 */
[----:B------:R-:W-:-:S07]  /*e7d0*/  @!P0 FFMA.FTZ R0, R3, 0.93318945169448852539, R0 ;  /* 0x3f6ee58103008823 */ /* 0x000fce0000010000 */
.L_x_25927:
[----:B------:R-:W-:Y:S05]  /*e7e0*/  BSYNC B0 ;  /* 0x0000000000007941 */ /* 0x000fea0003800000 */
.L_x_25925:
        /* <DEDUP_REMOVED lines=11> */
.L_x_25877:
        /* <DEDUP_REMOVED lines=26> */
.L_x_25929:
[----:B------:R-:W-:Y:S05]  /*ea40*/  BSYNC B4 ;  /* 0x0000000000047941 */ /* 0x000fea0003800000 */
.L_x_25928:
        /* <DEDUP_REMOVED lines=18> */
.L_x_25931:
[----:B------:R-:W-:Y:S01]  /*eb70*/  ISETP.GE.AND P0, PT, R24, RZ, PT ;  /* 0x000000ff1800720c */ /* 0x000fe20003f06270 */
[----:B------:R-:W-:-:S12]  /*eb80*/  IMAD.MOV.U32 R3, RZ, RZ, 0x3fd774eb ;  /* 0x3fd774ebff037424 */ /* 0x000fd800078e00ff */
[----:B------:R-:W-:-:S04]  /*eb90*/  @P0 FFMA.FTZ R0, R3, 0.93318945169448852539, -R0 ;  /* 0x3f6ee58103000823 */ /* 0x000fc80000010800 */
[----:B------:R-:W-:-:S07]  /*eba0*/  @!P0 FFMA.FTZ R0, R3, 0.93318945169448852539, R0 ;  /* 0x3f6ee58103008823 */ /* 0x000fce0000010000 */
.L_x_25932:
[----:B------:R-:W-:Y:S05]  /*ebb0*/  BSYNC B0 ;  /* 0x0000000000007941 */ /* 0x000fea0003800000 */
.L_x_25930:
        /* <DEDUP_REMOVED lines=12> */
.L_x_25889:
[----:B------:R-:W-:Y:S05]  /*ec80*/  BSYNC B1 ;  /* 0x0000000000017941 */ /* 0x000fea0003800000 */
.L_x_25876:
        /* <DEDUP_REMOVED lines=42> */
.L_x_25935:
        /* <DEDUP_REMOVED lines=10> */
.L_x_25934:
[----:B------:R-:W-:-:S04]  /*efd0*/  FMUL.RZ R4, R4, 0.15915493667125701904 ;  /* 0x3e22f98304047820 */ /* 0x000fc8000040c000 */
[----:B------:R0:W2:Y:S08]  /*efe0*/  MUFU.SIN R23, R4 ;  /* 0x0000000400177308 */ /* 0x0000b00000000400 */
[----:B------:R0:W4:Y:S01]  /*eff0*/  MUFU.COS R22, R4 ;  /* 0x0000000400167308 */ /* 0x0001220000000000 */
[----:B------:R-:W-:Y:S05]  /*f000*/  BRA `(.L_x_25875) ;  /* 0x00000000000c7947 */ /* 0x000fea0003800000 */
.L_x_25933:
[----:B------:R-:W-:Y:S01]  /*f010*/  FMUL.FTZ R9, R9, 1.4426950216293334961 ;  /* 0x3fb8aa3b09097820 */ /* 0x000fe20000410000 */
[----:B------:R-:W-:-:S03]  /*f020*/  IMAD.MOV.U32 R23, RZ, RZ, R4 ;  /* 0x000000ffff177224 */ /* 0x000fc600078e0004 */
[----:B------:R0:W2:Y:S04]  /*f030*/  MUFU.EX2 R22, R9 ;  /* 0x0000000900167308 */ /* 0x0000a80000000800 */
.L_x_25875:
[----:B------:R-:W-:Y:S05]  /*f040*/  BSYNC B2 ;  /* 0x0000000000027941 */ /* 0x000fea0003800000 */
.L_x_25874:
[----:B------:R-:W5:Y:S01]  /*f050*/  S2R R24, SR_TID.X ;  /* 0x0000000000187919 */ /* 0x000f620000002100 */
[----:B------:R-:W0:Y:S01]  /*f060*/  LDC.U8 R25, c[0x0][0x244] ;  /* 0x00009100ff197b82 */ /* 0x000e220000000000 */
[----:B------:R-:W-:Y:S01]  /*f070*/  BSSY B6, `(.L_x_25936) ;  /* 0x0000104000067945 */ /* 0x000fe20003800000 */
[----:B-----5:R-:W-:-:S13]  /*f080*/  ISETP.GE.AND P0, PT, R24, R28, PT ;  /* 0x0000001c1800720c */ /* 0x020fda0003f06270 */
[----:B------:R-:W-:Y:S05]  /*f090*/  @P0 BRA `(.L_x_25937) ;  /* 0x0000001000040947 */ /* 0x000fea0003800000 */
[----:B------:R-:W5:Y:S01]  /*f0a0*/  S2R R5, SR_CTAID.X ;  /* 0x0000000000057919 */ /* 0x000f620000002500 */
[----:B----4-:R-:W4:Y:S01]  /*f0b0*/  LDC.64 R2, c[0x0][0x228] ;  /* 0x00008a00ff027b82 */ /* 0x010f220000000a00 */
[----:B0-2---:R-:W-:Y:S01]  /*f0c0*/  PRMT R4, R25, 0x9910, RZ ;  /* 0x0000991019047816 */ /* 0x005fe200000000ff */
[----:B------:R-:W-:Y:S01]  /*f0d0*/  ULDC UR4, c[0x0][0x248] ;  /* 0x0000920000047ab9 */ /* 0x000fe20000000800 */
[----:B-----5:R-:W-:-:S04]  /*f0e0*/  IMAD R0, R5, 0x200, R24 ;  /* 0x0000020005007824 */ /* 0x020fc800078e0218 */
[----:B------:R-:W-:Y:S02]  /*f0f0*/  IMAD R5, R0, UR4, RZ ;  /* 0x0000000400057c24 */ /* 0x000fe4000f8e02ff */
[----:B------:R-:W-:-:S03]  /*f100*/  IMAD.MOV.U32 R0, RZ, RZ, R4 ;  /* 0x000000ffff007224 */ /* 0x000fc600078e0004 */
[----:B----4-:R-:W-:Y:S02]  /*f110*/  IADD3 R2, P1, R5, R2, RZ ;  /* 0x0000000205027210 */ /* 0x010fe40007f3e0ff */
[----:B------:R-:W-:Y:S02]  /*f120*/  ISETP.GT.AND P0, PT, R0, 0x9, PT ;  /* 0x000000090000780c */ /* 0x000fe40003f04270 */
[----:B------:R-:W-:-:S11]  /*f130*/  IADD3.X R3, RZ, R3, RZ, P1, !PT ;  /* 0x00000003ff037210 */ /* 0x000fd60000ffe4ff */
        /* <DEDUP_REMOVED lines=10> */
[----:B------:R-:W-:Y:S01]  /*f1e0*/  VIADD R24, R24, 0x80 ;  /* 0x0000008018187836 */ /* 0x000fe20000000000 */
[----:B0-----:R0:W-:Y:S01]  /*f1f0*/  STG.E.U8 desc[UR36][R2.64], R5 ;  /* 0x0000000502007986 */ /* 0x0011e2000c101124 */
[----:B------:R-:W-:Y:S05]  /*f200*/  BRA `(.L_x_25937) ;  /* 0x0000000c00a87947 */ /* 0x000fea0003800000 */
.L_x_25941:
[----:B------:R-:W0:Y:S01]  /*f210*/  F2I.S64.TRUNC R6, R6 ;  /* 0x0000000600067311 */ /* 0x000e22000020d900 */
[----:B------:R-:W-:Y:S02]  /*f220*/  VIADD R24, R24, 0x80 ;  /* 0x0000008018187836 */ /* 0x000fe40000000000 */
[----:B0-----:R-:W-:-:S05]  /*f230*/  IMAD.MOV.U32 R5, RZ, RZ, R6 ;  /* 0x000000ffff057224 */ /* 0x001fca00078e0006 */
[----:B------:R0:W-:Y:S01]  /*f240*/  STG.E.U8 desc[UR36][R2.64], R5 ;  /* 0x0000000502007986 */ /* 0x0001e2000c101124 */
[----:B------:R-:W-:Y:S05]  /*f250*/  BRA `(.L_x_25937) ;  /* 0x0000000c00947947 */ /* 0x000fea0003800000 */
.L_x_25940:
[----:B------:R-:W-:-:S13]  /*f260*/  ISETP.NE.AND P0, PT, R0, 0x2, PT ;  /* 0x000000020000780c */ /* 0x000fda0003f05270 */
[----:B------:R-:W-:Y:S05]  /*f270*/  @!P0 BRA `(.L_x_25943) ;  /* 0x0000000000308947 */ /* 0x000fea0003800000 */
[----:B------:R-:W-:-:S13]  /*f280*/  ISETP.NE.AND P0, PT, R0, 0x3, PT ;  /* 0x000000030000780c */ /* 0x000fda0003f05270 */
[----:B------:R-:W-:Y:S05]  /*f290*/  @!P0 BRA `(.L_x_25944) ;  /* 0x0000000000188947 */ /* 0x000fea0003800000 */
[----:B------:R-:W-:-:S13]  /*f2a0*/  ISETP.NE.AND P0, PT, R0, 0x4, PT ;  /* 0x000000040000780c */ /* 0x000fda0003f05270 */
[----:B------:R-:W-:Y:S05]  /*f2b0*/  @P0 BRA `(.L_x_25942) ;  /* 0x0000000c00180947 */ /* 0x000fea0003800000 */
[----:B------:R-:W0:Y:S01]  /*f2c0*/  F2I.S64.TRUNC R6, R6 ;  /* 0x0000000600067311 */ /* 0x000e22000020d900 */
[----:B------:R-:W-:Y:S01]  /*f2d0*/  IADD3 R24, R24, 0x80, RZ ;  /* 0x0000008018187810 */ /* 0x000fe20007ffe0ff */
[----:B0-----:R0:W-:Y:S01]  /*f2e0*/  STG.E.64 desc[UR36][R2.64], R6 ;  /* 0x0000000602007986 */ /* 0x0011e2000c101b24 */
[----:B------:R-:W-:Y:S05]  /*f2f0*/  BRA `(.L_x_25937) ;  /* 0x0000000c006c7947 */ /* 0x000fea0003800000 */
.L_x_25944:
[----:B------:R-:W0:Y:S01]  /*f300*/  F2I.FTZ.TRUNC.NTZ R5, R6 ;  /* 0x0000000600057305 */ /* 0x000e22000021f100 */
[----:B------:R-:W-:Y:S01]  /*f310*/  VIADD R24, R24, 0x80 ;  /* 0x0000008018187836 */ /* 0x000fe20000000000 */
[----:B0-----:R0:W-:Y:S01]  /*f320*/  STG.E desc[UR36][R2.64], R5 ;  /* 0x0000000502007986 */ /* 0x0011e2000c101924 */
[----:B------:R-:W-:Y:S05]  /*f330*/  BRA `(.L_x_25937) ;  /* 0x0000000c005c7947 */ /* 0x000fea0003800000 */
.L_x_25943:
[----:B------:R-:W0:Y:S01]  /*f340*/  F2I.FTZ.TRUNC.NTZ R5, R6 ;  /* 0x0000000600057305 */ /* 0x000e22000021f100 */
[----:B------:R-:W-:Y:S01]  /*f350*/  VIADD R24, R24, 0x80 ;  /* 0x0000008018187836 */ /* 0x000fe20000000000 */
[----:B0-----:R0:W-:Y:S01]  /*f360*/  STG.E.U16 desc[UR36][R2.64], R5 ;  /* 0x0000000502007986 */ /* 0x0011e2000c101524 */
[----:B------:R-:W-:Y:S05]  /*f370*/  BRA `(.L_x_25937) ;  /* 0x0000000c004c7947 */ /* 0x000fea0003800000 */
.L_x_25939:
[----:B------:R-:W-:-:S13]  /*f380*/  ISETP.GT.AND P0, PT, R0, 0x6, PT ;  /* 0x000000060000780c */ /* 0x000fda0003f04270 */
[----:B------:R-:W-:Y:S05]  /*f390*/  @P0 BRA `(.L_x_25945) ;  /* 0x00000000002c0947 */ /* 0x000fea0003800000 */
[----:B------:R-:W-:-:S13]  /*f3a0*/  ISETP.NE.AND P0, PT, R0, 0x5, PT ;  /* 0x000000050000780c */ /* 0x000fda0003f05270 */
[----:B------:R-:W-:Y:S05]  /*f3b0*/  @!P0 BRA `(.L_x_25946) ;  /* 0x0000000000148947 */ /* 0x000fea0003800000 */
[----:B------:R-:W-:-:S13]  /*f3c0*/  ISETP.NE.AND P0, PT, R0, 0x6, PT ;  /* 0x000000060000780c */ /* 0x000fda0003f05270 */
[----:B------:R-:W-:Y:S05]  /*f3d0*/  @P0 BRA `(.L_x_25942) ;  /* 0x0000000800d00947 */ /* 0x000fea0003800000 */
[----:B------:R0:W-:Y:S01]  /*f3e0*/  STG.E desc[UR36][R2.64], R6 ;  /* 0x0000000602007986 */ /* 0x0001e2000c101924 */
[----:B------:R-:W-:Y:S01]  /*f3f0*/  VIADD R24, R24, 0x80 ;  /* 0x0000008018187836 */ /* 0x000fe20000000000 */
[----:B------:R-:W-:Y:S06]  /*f400*/  BRA `(.L_x_25937) ;  /* 0x0000000c00287947 */ /* 0x000fec0003800000 */
.L_x_25946:
[----:B------:R-:W-:Y:S02]  /*f410*/  F2FP.F16.F32.PACK_AB R6, RZ, R6 ;  /* 0x00000006ff06723e */ /* 0x000fe400000000ff */
[----:B------:R-:W-:-:S03]  /*f420*/  IADD3 R24, R24, 0x80, RZ ;  /* 0x0000008018187810 */ /* 0x000fc60007ffe0ff */
[----:B------:R0:W-:Y:S01]  /*f430*/  STG.E.U16 desc[UR36][R2.64], R6 ;  /* 0x0000000602007986 */ /* 0x0001e2000c101524 */
[----:B------:R-:W-:Y:S05]  /*f440*/  BRA `(.L_x_25937) ;  /* 0x0000000c00187947 */ /* 0x000fea0003800000 */
.L_x_25945:
[----:B------:R-:W-:-:S13]  /*f450*/  ISETP.NE.AND P0, PT, R0, 0x7, PT ;  /* 0x000000070000780c */ /* 0x000fda0003f05270 */
[----:B------:R-:W-:Y:S05]  /*f460*/  @!P0 BRA `(.L_x_25947) ;  /* 0x00000000002c8947 */ /* 0x000fea0003800000 */
[----:B------:R-:W-:-:S13]  /*f470*/  ISETP.NE.AND P0, PT, R0, 0x8, PT ;  /* 0x000000080000780c */ /* 0x000fda0003f05270 */
[----:B------:R-:W-:Y:S05]  /*f480*/  @!P0 BRA `(.L_x_25948) ;  /* 0x0000000000148947 */ /* 0x000fea0003800000 */
[----:B------:R-:W-:-:S13]  /*f490*/  ISETP.NE.AND P0, PT, R0, 0x9, PT ;  /* 0x000000090000780c */ /* 0x000fda0003f05270 */
[----:B------:R-:W-:Y:S05]  /*f4a0*/  @P0 BRA `(.L_x_25942) ;  /* 0x00000008009c0947 */ /* 0x000fea0003800000 */
[----:B------:R0:W-:Y:S01]  /*f4b0*/  STG.E.64 desc[UR36][R2.64], R6 ;  /* 0x0000000602007986 */ /* 0x0001e2000c101b24 */
[----:B------:R-:W-:Y:S01]  /*f4c0*/  VIADD R24, R24, 0x80 ;  /* 0x0000008018187836 */ /* 0x000fe20000000000 */
[----:B------:R-:W-:Y:S06]  /*f4d0*/  BRA `(.L_x_25937) ;  /* 0x0000000800f47947 */ /* 0x000fec0003800000 */
.L_x_25948:
[----:B------:R-:W-:Y:S01]  /*f4e0*/  F2FP.F16.F32.PACK_AB R5, R7, R6 ;  /* 0x000000060705723e */ /* 0x000fe200000000ff */
[----:B------:R-:W-:-:S04]  /*f4f0*/  VIADD R24, R24, 0x80 ;  /* 0x0000008018187836 */ /* 0x000fc80000000000 */
[----:B------:R0:W-:Y:S01]  /*f500*/  STG.E desc[UR36][R2.64], R5 ;  /* 0x0000000502007986 */ /* 0x0001e2000c101924 */
[----:B------:R-:W-:Y:S05]  /*f510*/  BRA `(.L_x_25937) ;  /* 0x0000000800e47947 */ /* 0x000fea0003800000 */
.L_x_25947:
[----:B------:R-:W-:Y:S01]  /*f520*/  FMUL.FTZ R4, R6, 1 ;  /* 0x3f80000006047820 */ /* 0x000fe20000410000 */
[----:B------:R-:W-:-:S05]  /*f530*/  VIADD R24, R24, 0x80 ;  /* 0x0000008018187836 */ /* 0x000fca0000000000 */
[----:B------:R-:W0:Y:S02]  /*f540*/  F2F.F64.F32 R4, R4 ;  /* 0x0000000400047310 */ /* 0x000e240000201800 */
[----:B0-----:R0:W-:Y:S01]  /*f550*/  STG.E.64 desc[UR36][R2.64], R4 ;  /* 0x0000000402007986 */ /* 0x0011e2000c101b24 */
[----:B------:R-:W-:Y:S05]  /*f560*/  BRA `(.L_x_25937) ;  /* 0x0000000800d07947 */ /* 0x000fea0003800000 */
.L_x_25938:
        /* <DEDUP_REMOVED lines=8> */
[----:B------:R-:W-:Y:S02]  /*f5f0*/  FSETP.NEU.FTZ.AND P0, PT, R6, RZ, PT ;  /* 0x000000ff0600720b */ /* 0x000fe40003f1d000 */
[----:B------:R-:W-:Y:S02]  /*f600*/  FSETP.NEU.FTZ.AND P1, PT, R7, RZ, PT ;  /* 0x000000ff0700720b */ /* 0x000fe40003f3d000 */
[----:B------:R-:W-:Y:S02]  /*f610*/  IADD3 R24, R24, 0x80, RZ ;  /* 0x0000008018187810 */ /* 0x000fe40007ffe0ff */
[----:B------:R-:W-:-:S04]  /*f620*/  PLOP3.LUT P0, PT, P0, P1, PT, 0xa8, 0x0 ;  /* 0x000000000000781c */ /* 0x000fc80000703570 */
[----:B------:R-:W-:-:S05]  /*f630*/  SEL R5, RZ, 0x1, !P0 ;  /* 0x00000001ff057807 */ /* 0x000fca0004000000 */
[----:B------:R0:W-:Y:S01]  /*f640*/  STG.E.U8 desc[UR36][R2.64], R5 ;  /* 0x0000000502007986 */ /* 0x0001e2000c101124 */
[----:B------:R-:W-:Y:S05]  /*f650*/  BRA `(.L_x_25937) ;  /* 0x0000000800947947 */ /* 0x000fea0003800000 */
.L_x_25951:
[----:B------:R-:W-:Y:S01]  /*f660*/  FMUL.FTZ R10, R7, 1 ;  /* 0x3f800000070a7820 */ /* 0x000fe20000410000 */
[----:B------:R-:W-:Y:S01]  /*f670*/  FMUL.FTZ R8, R6, 1 ;  /* 0x3f80000006087820 */ /* 0x000fe20000410000 */
[----:B------:R-:W-:-:S04]  /*f680*/  VIADD R24, R24, 0x80 ;  /* 0x0000008018187836 */ /* 0x000fc80000000000 */
[----:B------:R-:W-:Y:S08]  /*f690*/  F2F.F64.F32 R10, R10 ;  /* 0x0000000a000a7310 */ /* 0x000ff00000201800 */
[----:B------:R-:W0:Y:S02]  /*f6a0*/  F2F.F64.F32 R8, R8 ;  /* 0x0000000800087310 */ /* 0x000e240000201800 */
[----:B0-----:R0:W-:Y:S01]  /*f6b0*/  STG.E.128 desc[UR36][R2.64], R8 ;  /* 0x0000000802007986 */ /* 0x0011e2000c101d24 */
[----:B------:R-:W-:Y:S05]  /*f6c0*/  BRA `(.L_x_25937) ;  /* 0x0000000800787947 */ /* 0x000fea0003800000 */
.L_x_25950:
        /* <DEDUP_REMOVED lines=20> */
.L_x_25955:
[----:B------:R-:W-:Y:S05]  /*f810*/  BSYNC B0 ;  /* 0x0000000000007941 */ /* 0x000fea0003800000 */
.L_x_25954:
[----:B------:R-:W-:Y:S02]  /*f820*/  LOP3.LUT R7, R0, R7, RZ, 0xfc, !PT ;  /* 0x0000000700077212 */ /* 0x000fe400078efcff */
[----:B------:R-:W-:-:S03]  /*f830*/  IADD3 R24, R24, 0x80, RZ ;  /* 0x0000008018187810 */ /* 0x000fc60007ffe0ff */
[----:B------:R0:W-:Y:S01]  /*f840*/  STG.E.U8 desc[UR36][R2.64], R7 ;  /* 0x0000000702007986 */ /* 0x0001e2000c101124 */
[----:B------:R-:W-:Y:S05]  /*f850*/  BRA `(.L_x_25937) ;  /* 0x0000000800147947 */ /* 0x000fea0003800000 */
.L_x_25953:
        /* <DEDUP_REMOVED lines=12> */
.L_x_25957:
[----:B------:R-:W-:Y:S01]  /*f920*/  IMAD.MOV.U32 R0, RZ, RZ, 0x7f ;  /* 0x0000007fff007424 */ /* 0x000fe200078e00ff */
[----:B------:R-:W-:-:S04]  /*f930*/  ISETP.GT.U32.AND P0, PT, R4, 0x7f800000, PT ;  /* 0x7f8000000400780c */ /* 0x000fc80003f04070 */
[----:B------:R-:W-:-:S09]  /*f940*/  SEL R0, R0, 0x7c, P0 ;  /* 0x0000007c00007807 */ /* 0x000fd20000000000 */
.L_x_25958:
[----:B------:R-:W-:Y:S05]  /*f950*/  BSYNC B0 ;  /* 0x0000000000007941 */ /* 0x000fea0003800000 */
.L_x_25956:
[----:B------:R-:W-:Y:S01]  /*f960*/  LOP3.LUT R6, R6, 0x80000000, RZ, 0xc0, !PT ;  /* 0x8000000006067812 */ /* 0x000fe200078ec0ff */
[----:B------:R-:W-:-:S03]  /*f970*/  VIADD R24, R24, 0x80 ;  /* 0x0000008018187836 */ /* 0x000fc60000000000 */
[----:B------:R-:W-:-:S04]  /*f980*/  SHF.R.U32.HI R5, RZ, 0x18, R6 ;  /* 0x00000018ff057819 */ /* 0x000fc80000011606 */
[----:B------:R-:W-:-:S05]  /*f990*/  LOP3.LUT R5, R0, R5, RZ, 0xfc, !PT ;  /* 0x0000000500057212 */ /* 0x000fca00078efcff */
[----:B------:R0:W-:Y:S01]  /*f9a0*/  STG.E.U8 desc[UR36][R2.64], R5 ;  /* 0x0000000502007986 */ /* 0x0001e2000c101124 */
[----:B------:R-:W-:Y:S05]  /*f9b0*/  BRA `(.L_x_25937) ;  /* 0x0000000400bc7947 */ /* 0x000fea0003800000 */
.L_x_25952:
[----:B------:R-:W-:Y:S02]  /*f9c0*/  F2FP.BF16.F32.PACK_AB R6, RZ, R6 ;  /* 0x00000006ff06723e */ /* 0x000fe400000010ff */
[----:B------:R-:W-:-:S03]  /*f9d0*/  IADD3 R24, R24, 0x80, RZ ;  /* 0x0000008018187810 */ /* 0x000fc60007ffe0ff */
[----:B------:R0:W-:Y:S01]  /*f9e0*/  STG.E.U16 desc[UR36][R2.64], R6 ;  /* 0x0000000602007986 */ /* 0x0001e2000c101524 */
[----:B------:R-:W-:Y:S05]  /*f9f0*/  BRA `(.L_x_25937) ;  /* 0x0000000400ac7947 */ /* 0x000fea0003800000 */
.L_x_25949:
        /* <DEDUP_REMOVED lines=9> */
[----:B------:R-:W-:Y:S01]  /*fa90*/  VIADD R24, R24, 0x80 ;  /* 0x0000008018187836 */ /* 0x000fe20000000000 */
[----:B0-----:R0:W-:Y:S01]  /*faa0*/  STG.E.U16 desc[UR36][R2.64], R5 ;  /* 0x0000000502007986 */ /* 0x0011e2000c101524 */
[----:B------:R-:W-:Y:S05]  /*fab0*/  BRA `(.L_x_25937) ;  /* 0x00000004007c7947 */ /* 0x000fea0003800000 */
.L_x_25961:
        /* <DEDUP_REMOVED lines=16> */
.L_x_25964:
[----:B------:R-:W-:-:S04]  /*fbc0*/  LOP3.LUT R6, R6, 0x80000000, RZ, 0xc0, !PT ;  /* 0x8000000006067812 */ /* 0x000fc800078ec0ff */
[----:B------:R-:W-:-:S04]  /*fbd0*/  SHF.R.U32.HI R5, RZ, 0x18, R6 ;  /* 0x00000018ff057819 */ /* 0x000fc80000011606 */
[----:B------:R-:W-:-:S04]  /*fbe0*/  LOP3.LUT R4, R4, R5, RZ, 0xfc, !PT ;  /* 0x0000000504047212 */ /* 0x000fc800078efcff */
[----:B------:R-:W-:-:S07]  /*fbf0*/  PRMT R0, R4, 0x7610, R0 ;  /* 0x0000761004007816 */ /* 0x000fce0000000000 */
.L_x_25963:
[----:B------:R-:W-:Y:S05]  /*fc00*/  BSYNC B0 ;  /* 0x0000000000007941 */ /* 0x000fea0003800000 */
.L_x_25962:
[----:B------:R0:W-:Y:S01]  /*fc10*/  STG.E.U8 desc[UR36][R2.64], R0 ;  /* 0x0000000002007986 */ /* 0x0001e2000c101124 */
[----:B------:R-:W-:Y:S01]  /*fc20*/  VIADD R24, R24, 0x80 ;  /* 0x0000008018187836 */ /* 0x000fe20000000000 */
[----:B------:R-:W-:Y:S06]  /*fc30*/  BRA `(.L_x_25937) ;  /* 0x00000004001c7947 */ /* 0x000fec0003800000 */
.L_x_25960:
[----:B------:R-:W-:Y:S01]  /*fc40*/  LOP3.LUT R5, R6, 0x7fffffff, RZ, 0xc0, !PT ;  /* 0x7fffffff06057812 */ /* 0x000fe200078ec0ff */
[----:B------:R-:W-:Y:S01]  /*fc50*/  BSSY B0, `(.L_x_25965) ;  /* 0x0000013000007945 */ /* 0x000fe20003800000 */
[----:B------:R-:W-:Y:S02]  /*fc60*/  HFMA2.MMA R0, -RZ, RZ, 0, 7.62939453125e-06 ;  /* 0x00000080ff007435 */ /* 0x000fe400000001ff */
        /* <DEDUP_REMOVED lines=13> */
.L_x_25967:
[----:B------:R-:W-:-:S04]  /*fd40*/  LOP3.LUT R6, R6, 0x80000000, RZ, 0xc0, !PT ;  /* 0x8000000006067812 */ /* 0x000fc800078ec0ff */
[----:B------:R-:W-:-:S04]  /*fd50*/  SHF.R.U32.HI R5, RZ, 0x18, R6 ;  /* 0x00000018ff057819 */ /* 0x000fc80000011606 */
[----:B------:R-:W-:-:S04]  /*fd60*/  LOP3.LUT R4, R4, R5, RZ, 0xfc, !PT ;  /* 0x0000000504047212 */ /* 0x000fc800078efcff */
[----:B------:R-:W-:-:S07]  /*fd70*/  PRMT R0, R4, 0x7610, R0 ;  /* 0x0000761004007816 */ /* 0x000fce0000000000 */
.L_x_25966:
[----:B------:R-:W-:Y:S05]  /*fd80*/  BSYNC B0 ;  /* 0x0000000000007941 */ /* 0x000fea0003800000 */
.L_x_25965:
[----:B------:R0:W-:Y:S01]  /*fd90*/  STG.E.U8 desc[UR36][R2.64], R0 ;  /* 0x0000000002007986 */ /* 0x0001e2000c101124 */
[----:B------:R-:W-:Y:S01]  /*fda0*/  VIADD R24, R24, 0x80 ;  /* 0x0000008018187836 */ /* 0x000fe20000000000 */
[----:B------:R-:W-:Y:S06]  /*fdb0*/  BRA `(.L_x_25937) ;  /* 0x0000000000bc7947 */ /* 0x000fec0003800000 */
.L_x_25959:
[----:B------:R-:W-:-:S13]  /*fdc0*/  ISETP.NE.AND P0, PT, R0, 0x1c, PT ;  /* 0x0000001c0000780c */ /* 0x000fda0003f05270 */
[----:B------:R-:W-:Y:S05]  /*fdd0*/  @!P0 BRA `(.L_x_25968) ;  /* 0x0000000000a88947 */ /* 0x000fea0003800000 */
[----:B------:R-:W-:-:S13]  /*fde0*/  ISETP.NE.AND P0, PT, R0, 0x1d, PT ;  /* 0x0000001d0000780c */ /* 0x000fda0003f05270 */
[----:B------:R-:W-:Y:S05]  /*fdf0*/  @!P0 BRA `(.L_x_25969) ;  /* 0x0000000000908947 */ /* 0x000fea0003800000 */
[----:B------:R-:W-:-:S13]  /*fe00*/  ISETP.NE.AND P0, PT, R0, 0x2c, PT ;  /* 0x0000002c0000780c */ /* 0x000fda0003f05270 */
[----:B------:R-:W-:Y:S05]  /*fe10*/  @P0 BRA `(.L_x_25942) ;  /* 0x0000000000400947 */ /* 0x000fea0003800000 */
[----:B------:R-:W-:Y:S01]  /*fe20*/  SHF.R.U32.HI R4, RZ, 0x17, R6 ;  /* 0x00000017ff047819 */ /* 0x000fe20000011606 */
[----:B------:R-:W-:-:S03]  /*fe30*/  VIADD R24, R24, 0x80 ;  /* 0x0000008018187836 */ /* 0x000fc60000000000 */
        /* <DEDUP_REMOVED lines=14> */
.L_x_25942:
        /* <DEDUP_REMOVED lines=15> */
[----:B01-3--:R-:W-:Y:S05]  /*10010*/  CALL.ABS.NOINC R2 ;  /* 0x0000000002007343 */ /* 0x00bfea0003c00000 */
.L_x_25970:
[----:B------:R-:W-:Y:S01]  /*10020*/  IADD3 R24, R24, 0x80, RZ ;  /* 0x0000008018187810 */ /* 0x000fe20007ffe0ff */
[----:B------:R-:W-:Y:S06]  /*10030*/  BRA `(.L_x_25937) ;  /* 0x00000000001c7947 */ /* 0x000fec0003800000 */
.L_x_25969:
[----:B------:R-:W0:Y:S01]  /*10040*/  F2I.U64.TRUNC R6, R6 ;  /* 0x0000000600067311 */ /* 0x000e22000020d800 */
[----:B------:R-:W-:Y:S01]  /*10050*/  VIADD R24, R24, 0x80 ;  /* 0x0000008018187836 */ /* 0x000fe20000000000 */
[----:B0-----:R0:W-:Y:S01]  /*10060*/  STG.E.64 desc[UR36][R2.64], R6 ;  /* 0x0000000602007986 */ /* 0x0011e2000c101b24 */
[----:B------:R-:W-:Y:S05]  /*10070*/  BRA `(.L_x_25937) ;  /* 0x00000000000c7947 */ /* 0x000fea0003800000 */
.L_x_25968:
[----:B------:R-:W0:Y:S01]  /*10080*/  F2I.FTZ.U32.TRUNC.NTZ R5, R6 ;  /* 0x0000000600057305 */ /* 0x000e22000021f000 */
[----:B------:R-:W-:Y:S01]  /*10090*/  VIADD R24, R24, 0x80 ;  /* 0x0000008018187836 */ /* 0x000fe20000000000 */
[----:B0-----:R0:W-:Y:S06]  /*100a0*/  STG.E desc[UR36][R2.64], R5 ;  /* 0x0000000502007986 */ /* 0x0011ec000c101924 */
.L_x_25937:
[----:B------:R-:W-:Y:S05]  /*100b0*/  BSYNC B6 ;  /* 0x0000000000067941 */ /* 0x000fea0003800000 */
.L_x_25936:
[----:B------:R-:W-:Y:S01]  /*100c0*/  ISETP.GE.AND P0, PT, R24, R28, PT ;  /* 0x0000001c1800720c */ /* 0x000fe20003f06270 */
[----:B------:R-:W-:-:S12]  /*100d0*/  BSSY B6, `(.L_x_25971) ;  /* 0x00001db000067945 */ /* 0x000fd80003800000 */
[----:B------:R-:W-:Y:S05]  /*100e0*/  @P0 BRA `(.L_x_25972) ;  /* 0x0000001c00640947 */ /* 0x000fea0003800000 */
[----:B0-----:R-:W0:Y:S01]  /*100f0*/  S2R R3, SR_CTAID.X ;  /* 0x0000000000037919 */ /* 0x001e220000002500 */
[----:B--2---:R-:W2:Y:S01]  /*10100*/  LDC.64 R4, c[0x0][0x228] ;  /* 0x00008a00ff047b82 */ /* 0x004ea20000000a00 */
[----:B----4-:R-:W-:Y:S01]  /*10110*/  PRMT R2, R25, 0x9910, RZ ;  /* 0x0000991019027816 */ /* 0x010fe200000000ff */
[----:B------:R-:W-:Y:S01]  /*10120*/  ULDC UR4, c[0x0][0x248] ;  /* 0x0000920000047ab9 */ /* 0x000fe20000000800 */
[----:B0-----:R-:W-:-:S04]  /*10130*/  IMAD R0, R3, 0x200, R24 ;  /* 0x0000020003007824 */ /* 0x001fc800078e0218 */
[----:B------:R-:W-:Y:S01]  /*10140*/  IMAD R3, R0, UR4, RZ ;  /* 0x0000000400037c24 */ /* 0x000fe2000f8e02ff */
[----:B------:R-:W-:-:S04]  /*10150*/  MOV R0, R2 ;  /* 0x0000000200007202 */ /* 0x000fc80000000f00 */
        /* <DEDUP_REMOVED lines=12> */
[----:B-1----:R-:W0:Y:S02]  /*10220*/  F2I.FTZ.TRUNC.NTZ R5, R18 ;  /* 0x0000001200057305 */ /* 0x002e24000021f100 */
[----:B0-----:R0:W-:Y:S01]  /*10230*/  STG.E.U8 desc[UR36][R2.64], R5 ;  /* 0x0000000502007986 */ /* 0x0011e2000c101124 */
[----:B------:R-:W-:Y:S05]  /*10240*/  BRA `(.L_x_25978) ;  /* 0x0000000c00547947 */ /* 0x000fea0003800000 */
.L_x_25976:
[----:B-1-3--:R-:W0:Y:S02]  /*10250*/  F2I.S64.TRUNC R18, R18 ;  /* 0x0000001200127311 */ /* 0x00ae24000020d900 */
[----:B0-----:R-:W-:-:S05]  /*10260*/  IMAD.MOV.U32 R5, RZ, RZ, R18 ;  /* 0x000000ffff057224 */ /* 0x001fca00078e0012 */
[----:B------:R0:W-:Y:S01]  /*10270*/  STG.E.U8 desc[UR36][R2.64], R5 ;  /* 0x0000000502007986 */ /* 0x0001e2000c101124 */
[----:B------:R-:W-:Y:S05]  /*10280*/  BRA `(.L_x_25978) ;  /* 0x0000000c00447947 */ /* 0x000fea0003800000 */
.L_x_25975:
        /* <DEDUP_REMOVED lines=9> */
.L_x_25980:
[----:B-1----:R-:W0:Y:S02]  /*10320*/  F2I.FTZ.TRUNC.NTZ R5, R18 ;  /* 0x0000001200057305 */ /* 0x002e24000021f100 */
[----:B0-----:R0:W-:Y:S01]  /*10330*/  STG.E desc[UR36][R2.64], R5 ;  /* 0x0000000502007986 */ /* 0x0011e2000c101924 */
[----:B------:R-:W-:Y:S05]  /*10340*/  BRA `(.L_x_25978) ;  /* 0x0000000c00147947 */ /* 0x000fea0003800000 */
.L_x_25979:
[----:B-1----:R-:W0:Y:S02]  /*10350*/  F2I.FTZ.TRUNC.NTZ R5, R18 ;  /* 0x0000001200057305 */ /* 0x002e24000021f100 */
[----:B0-----:R0:W-:Y:S01]  /*10360*/  STG.E.U16 desc[UR36][R2.64], R5 ;  /* 0x0000000502007986 */ /* 0x0011e2000c101524 */
[----:B------:R-:W-:Y:S05]  /*10370*/  BRA `(.L_x_25978) ;  /* 0x0000000c00087947 */ /* 0x000fea0003800000 */
.L_x_25974:
[----:B------:R-:W-:-:S13]  /*10380*/  ISETP.GT.AND P0, PT, R0, 0x6, PT ;  /* 0x000000060000780c */ /* 0x000fda0003f04270 */
[----:B------:R-:W-:Y:S05]  /*10390*/  @P0 BRA `(.L_x_25981) ;  /* 0x0000000000240947 */ /* 0x000fea0003800000 */
[----:B------:R-:W-:-:S13]  /*103a0*/  ISETP.NE.AND P0, PT, R0, 0x5, PT ;  /* 0x000000050000780c */ /* 0x000fda0003f05270 */
[----:B------:R-:W-:Y:S05]  /*103b0*/  @!P0 BRA `(.L_x_25982) ;  /* 0x0000000000108947 */ /* 0x000fea0003800000 */
[----:B------:R-:W-:-:S13]  /*103c0*/  ISETP.NE.AND P0, PT, R0, 0x6, PT ;  /* 0x000000060000780c */ /* 0x000fda0003f05270 */
[----:B------:R-:W-:Y:S05]  /*103d0*/  @P0 BRA `(.L_x_25977) ;  /* 0x0000000800980947 */ /* 0x000fea0003800000 */
[----:B-1----:R0:W-:Y:S01]  /*103e0*/  STG.E desc[UR36][R2.64], R18 ;  /* 0x0000001202007986 */ /* 0x0021e2000c101924 */
[----:B------:R-:W-:Y:S05]  /*103f0*/  BRA `(.L_x_25978) ;  /* 0x0000000800e87947 */ /* 0x000fea0003800000 */
.L_x_25982:
[----:B-1----:R-:W-:-:S05]  /*10400*/  F2FP.F16.F32.PACK_AB R18, RZ, R18 ;  /* 0x00000012ff12723e */ /* 0x002fca00000000ff */
[----:B------:R0:W-:Y:S01]  /*10410*/  STG.E.U16 desc[UR36][R2.64], R18 ;  /* 0x0000001202007986 */ /* 0x0001e2000c101524 */
[----:B------:R-:W-:Y:S05]  /*10420*/  BRA `(.L_x_25978) ;  /* 0x0000000800dc7947 */ /* 0x000fea0003800000 */
.L_x_25981:
[----:B------:R-:W-:-:S13]  /*10430*/  ISETP.NE.AND P0, PT, R0, 0x7, PT ;  /* 0x000000070000780c */ /* 0x000fda0003f05270 */
[----:B------:R-:W-:Y:S05]  /*10440*/  @!P0 BRA `(.L_x_25983) ;  /* 0x0000000000248947 */ /* 0x000fea0003800000 */
[----:B------:R-:W-:-:S13]  /*10450*/  ISETP.NE.AND P0, PT, R0, 0x8, PT ;  /* 0x000000080000780c */ /* 0x000fda0003f05270 */
[----:B------:R-:W-:Y:S05]  /*10460*/  @!P0 BRA `(.L_x_25984) ;  /* 0x0000000000108947 */ /* 0x000fea0003800000 */
[----:B------:R-:W-:-:S13]  /*10470*/  ISETP.NE.AND P0, PT, R0, 0x9, PT ;  /* 0x000000090000780c */ /* 0x000fda0003f05270 */
[----:B------:R-:W-:Y:S05]  /*10480*/  @P0 BRA `(.L_x_25977) ;  /* 0x00000008006c0947 */ /* 0x000fea0003800000 */
[----:B-1-3--:R0:W-:Y:S01]  /*10490*/  STG.E.64 desc[UR36][R2.64], R18 ;  /* 0x0000001202007986 */ /* 0x00a1e2000c101b24 */
[----:B------:R-:W-:Y:S05]  /*104a0*/  BRA `(.L_x_25978) ;  /* 0x0000000800bc7947 */ /* 0x000fea0003800000 */
.L_x_25984:
[----:B-1-3--:R-:W-:-:S05]  /*104b0*/  F2FP.F16.F32.PACK_AB R5, R19, R18 ;  /* 0x000000121305723e */ /* 0x00afca00000000ff */
[----:B------:R0:W-:Y:S01]  /*104c0*/  STG.E desc[UR36][R2.64], R5 ;  /* 0x0000000502007986 */ /* 0x0001e2000c101924 */
[----:B------:R-:W-:Y:S05]  /*104d0*/  BRA `(.L_x_25978) ;  /* 0x0000000800b07947 */ /* 0x000fea0003800000 */
.L_x_25983:
[----:B-1----:R-:W-:-:S06]  /*104e0*/  FMUL.FTZ R4, R18, 1 ;  /* 0x3f80000012047820 */ /* 0x002fcc0000410000 */
[----:B------:R-:W0:Y:S02]  /*104f0*/  F2F.F64.F32 R4, R4 ;  /* 0x0000000400047310 */ /* 0x000e240000201800 */
[----:B0-----:R0:W-:Y:S01]  /*10500*/  STG.E.64 desc[UR36][R2.64], R4 ;  /* 0x0000000402007986 */ /* 0x0011e2000c101b24 */
[----:B------:R-:W-:Y:S05]  /*10510*/  BRA `(.L_x_25978) ;  /* 0x0000000800a07947 */ /* 0x000fea0003800000 */
.L_x_25973:
        /* <DEDUP_REMOVED lines=8> */
[----:B-1----:R-:W-:Y:S02]  /*105a0*/  FSETP.NEU.FTZ.AND P0, PT, R18, RZ, PT ;  /* 0x000000ff1200720b */ /* 0x002fe40003f1d000 */
[----:B---3--:R-:W-:-:S04]  /*105b0*/  FSETP.NEU.FTZ.AND P1, PT, R19, RZ, PT ;  /* 0x000000ff1300720b */ /* 0x008fc80003f3d000 */
[----:B------:R-:W-:-:S04]  /*105c0*/  PLOP3.LUT P0, PT, P0, P1, PT, 0xa8, 0x0 ;  /* 0x000000000000781c */ /* 0x000fc80000703570 */
[----:B------:R-:W-:-:S05]  /*105d0*/  SEL R5, RZ, 0x1, !P0 ;  /* 0x00000001ff057807 */ /* 0x000fca0004000000 */
[----:B------:R0:W-:Y:S01]  /*105e0*/  STG.E.U8 desc[UR36][R2.64], R5 ;  /* 0x0000000502007986 */ /* 0x0001e2000c101124 */
[----:B------:R-:W-:Y:S05]  /*105f0*/  BRA `(.L_x_25978) ;  /* 0x0000000800687947 */ /* 0x000fea0003800000 */
.L_x_25987:
[----:B---3--:R-:W-:Y:S01]  /*10600*/  FMUL.FTZ R6, R19, 1 ;  /* 0x3f80000013067820 */ /* 0x008fe20000410000 */
[----:B-1----:R-:W-:-:S05]  /*10610*/  FMUL.FTZ R4, R18, 1 ;  /* 0x3f80000012047820 */ /* 0x002fca0000410000 */
[----:B------:R-:W-:Y:S08]  /*10620*/  F2F.F64.F32 R6, R6 ;  /* 0x0000000600067310 */ /* 0x000ff00000201800 */
[----:B------:R-:W0:Y:S02]  /*10630*/  F2F.F64.F32 R4, R4 ;  /* 0x0000000400047310 */ /* 0x000e240000201800 */
[----:B0-----:R1:W-:Y:S01]  /*10640*/  STG.E.128 desc[UR36][R2.64], R4 ;  /* 0x0000000402007986 */ /* 0x0013e2000c101d24 */
[----:B------:R-:W-:Y:S05]  /*10650*/  BRA `(.L_x_25978) ;  /* 0x0000000800507947 */ /* 0x000fea0003800000 */
.L_x_25986:
[----:B------:R-:W-:-:S13]  /*10660*/  ISETP.NE.AND P0, PT, R0, 0xf, PT ;  /* 0x0000000f0000780c */ /* 0x000fda0003f05270 */
[----:B------:R-:W-:Y:S05]  /*10670*/  @!P0 BRA `(.L_x_25988) ;  /* 0x0000000000ac8947 */ /* 0x000fea0003800000 */
[----:B------:R-:W-:-:S13]  /*10680*/  ISETP.NE.AND P0, PT, R0, 0x17, PT ;  /* 0x000000170000780c */ /* 0x000fda0003f05270 */
[----:B------:R-:W-:Y:S05]  /*10690*/  @!P0 BRA `(.L_x_25989) ;  /* 0x0000000000508947 */ /* 0x000fea0003800000 */
[----:B------:R-:W-:-:S13]  /*106a0*/  ISETP.NE.AND P0, PT, R0, 0x18, PT ;  /* 0x000000180000780c */ /* 0x000fda0003f05270 */
[----:B------:R-:W-:Y:S05]  /*106b0*/  @P0 BRA `(.L_x_25977) ;  /* 0x0000000400e00947 */ /* 0x000fea0003800000 */
[C---:B-1----:R-:W-:Y:S01]  /*106c0*/  LOP3.LUT R4, R18.reuse, 0x7fffffff, RZ, 0xc0, !PT ;  /* 0x7fffffff12047812 */ /* 0x042fe200078ec0ff */
        /* <DEDUP_REMOVED lines=11> */
[----:B------:R-:W-:Y:S02]  /*10780*/  @P0 SHF.R.U32.HI R0, RZ, 0x14, R5 ;  /* 0x00000014ff000819 */ /* 0x000fe40000011605 */
[----:B------:R-:W-:-:S07]  /*10790*/  @!P0 IADD3 R0, R4, -0x46800000, RZ ;  /* 0xb980000004008810 */ /* 0x000fce0007ffe0ff */
.L_x_25991:
[----:B------:R-:W-:Y:S05]  /*107a0*/  BSYNC B0 ;  /* 0x0000000000007941 */ /* 0x000fea0003800000 */
.L_x_25990:
[----:B------:R-:W-:-:S05]  /*107b0*/  LOP3.LUT R7, R0, R7, RZ, 0xfc, !PT ;  /* 0x0000000700077212 */ /* 0x000fca00078efcff */
[----:B------:R2:W-:Y:S01]  /*107c0*/  STG.E.U8 desc[UR36][R2.64], R7 ;  /* 0x0000000702007986 */ /* 0x0005e2000c101124 */
[----:B------:R-:W-:Y:S05]  /*107d0*/  BRA `(.L_x_25978) ;  /* 0x0000000400f07947 */ /* 0x000fea0003800000 */
.L_x_25989:
[----:B-1----:R-:W-:Y:S01]  /*107e0*/  LOP3.LUT R4, R18, 0x7fffffff, RZ, 0xc0, !PT ;  /* 0x7fffffff12047812 */ /* 0x002fe200078ec0ff */
        /* <DEDUP_REMOVED lines=11> */
.L_x_25993:
[----:B------:R-:W-:Y:S01]  /*108a0*/  IMAD.MOV.U32 R0, RZ, RZ, 0x7f ;  /* 0x0000007fff007424 */ /* 0x000fe200078e00ff */
[----:B------:R-:W-:-:S04]  /*108b0*/  ISETP.GT.U32.AND P0, PT, R4, 0x7f800000, PT ;  /* 0x7f8000000400780c */ /* 0x000fc80003f04070 */
[----:B------:R-:W-:-:S09]  /*108c0*/  SEL R0, R0, 0x7c, P0 ;  /* 0x0000007c00007807 */ /* 0x000fd20000000000 */
.L_x_25994:
[----:B------:R-:W-:Y:S05]  /*108d0*/  BSYNC B0 ;  /* 0x0000000000007941 */ /* 0x000fea0003800000 */
.L_x_25992:
[----:B------:R-:W-:-:S04]  /*108e0*/  LOP3.LUT R18, R18, 0x80000000, RZ, 0xc0, !PT ;  /* 0x8000000012127812 */ /* 0x000fc800078ec0ff */
[----:B------:R-:W-:-:S04]  /*108f0*/  SHF.R.U32.HI R5, RZ, 0x18, R18 ;  /* 0x00000018ff057819 */ /* 0x000fc80000011612 */
[----:B------:R-:W-:-:S05]  /*10900*/  LOP3.LUT R5, R0, R5, RZ, 0xfc, !PT ;  /* 0x0000000500057212 */ /* 0x000fca00078efcff */
[----:B------:R4:W-:Y:S01]  /*10910*/  STG.E.U8 desc[UR36][R2.64], R5 ;  /* 0x0000000502007986 */ /* 0x0009e2000c101124 */
[----:B------:R-:W-:Y:S05]  /*10920*/  BRA `(.L_x_25978) ;  /* 0x00000004009c7947 */ /* 0x000fea0003800000 */
.L_x_25988:
[----:B-1----:R-:W-:-:S05]  /*10930*/  F2FP.BF16.F32.PACK_AB R18, RZ, R18 ;  /* 0x00000012ff12723e */ /* 0x002fca00000010ff */
[----:B------:R0:W-:Y:S01]  /*10940*/  STG.E.U16 desc[UR36][R2.64], R18 ;  /* 0x0000001202007986 */ /* 0x0001e2000c101524 */
[----:B------:R-:W-:Y:S05]  /*10950*/  BRA `(.L_x_25978) ;  /* 0x0000000400907947 */ /* 0x000fea0003800000 */
.L_x_25985:
        /* <DEDUP_REMOVED lines=8> */
[----:B-1----:R-:W0:Y:S02]  /*109e0*/  F2I.FTZ.U32.TRUNC.NTZ R5, R18 ;  /* 0x0000001200057305 */ /* 0x002e24000021f000 */
[----:B0-----:R0:W-:Y:S01]  /*109f0*/  STG.E.U16 desc[UR36][R2.64], R5 ;  /* 0x0000000502007986 */ /* 0x0011e2000c101524 */
[----:B------:R-:W-:Y:S05]  /*10a00*/  BRA `(.L_x_25978) ;  /* 0x0000000400647947 */ /* 0x000fea0003800000 */
.L_x_25997:
[----:B-1----:R-:W-:Y:S01]  /*10a10*/  LOP3.LUT R5, R18, 0x7fffffff, RZ, 0xc0, !PT ;  /* 0x7fffffff12057812 */ /* 0x002fe200078ec0ff */
        /* <DEDUP_REMOVED lines=15> */
.L_x_26000:
[----:B------:R-:W-:-:S04]  /*10b10*/  LOP3.LUT R18, R18, 0x80000000, RZ, 0xc0, !PT ;  /* 0x8000000012127812 */ /* 0x000fc800078ec0ff */
[----:B------:R-:W-:-:S04]  /*10b20*/  SHF.R.U32.HI R5, RZ, 0x18, R18 ;  /* 0x00000018ff057819 */ /* 0x000fc80000011612 */
[----:B------:R-:W-:-:S04]  /*10b30*/  LOP3.LUT R4, R4, R5, RZ, 0xfc, !PT ;  /* 0x0000000504047212 */ /* 0x000fc800078efcff */
[----:B------:R-:W-:-:S07]  /*10b40*/  PRMT R0, R4, 0x7610, R0 ;  /* 0x0000761004007816 */ /* 0x000fce0000000000 */
.L_x_25999:
[----:B------:R-:W-:Y:S05]  /*10b50*/  BSYNC B0 ;  /* 0x0000000000007941 */ /* 0x000fea0003800000 */
.L_x_25998:
[----:B------:R0:W-:Y:S01]  /*10b60*/  STG.E.U8 desc[UR36][R2.64], R0 ;  /* 0x0000000002007986 */ /* 0x0001e2000c101124 */
[----:B------:R-:W-:Y:S05]  /*10b70*/  BRA `(.L_x_25978) ;  /* 0x0000000400087947 */ /* 0x000fea0003800000 */
.L_x_25996:
[----:B-1----:R-:W-:Y:S01]  /*10b80*/  LOP3.LUT R5, R18, 0x7fffffff, RZ, 0xc0, !PT ;  /* 0x7fffffff12057812 */ /* 0x002fe200078ec0ff */
        /* <DEDUP_REMOVED lines=15> */
.L_x_26003:
[----:B------:R-:W-:-:S04]  /*10c80*/  LOP3.LUT R18, R18, 0x80000000, RZ, 0xc0, !PT ;  /* 0x8000000012127812 */ /* 0x000fc800078ec0ff */
[----:B------:R-:W-:-:S04]  /*10c90*/  SHF.R.U32.HI R5, RZ, 0x18, R18 ;  /* 0x00000018ff057819 */ /* 0x000fc80000011612 */
[----:B------:R-:W-:-:S04]  /*10ca0*/  LOP3.LUT R4, R4, R5, RZ, 0xfc, !PT ;  /* 0x0000000504047212 */ /* 0x000fc800078efcff */
[----:B------:R-:W-:-:S07]  /*10cb0*/  PRMT R0, R4, 0x7610, R0 ;  /* 0x0000761004007816 */ /* 0x000fce0000000000 */
.L_x_26002:
[----:B------:R-:W-:Y:S05]  /*10cc0*/  BSYNC B0 ;  /* 0x0000000000007941 */ /* 0x000fea0003800000 */
.L_x_26001:
[----:B------:R0:W-:Y:S01]  /*10cd0*/  STG.E.U8 desc[UR36][R2.64], R0 ;  /* 0x0000000002007986 */ /* 0x0001e2000c101124 */
[----:B------:R-:W-:Y:S05]  /*10ce0*/  BRA `(.L_x_25978) ;  /* 0x0000000000ac7947 */ /* 0x000fea0003800000 */
.L_x_25995:
[----:B------:R-:W-:-:S13]  /*10cf0*/  ISETP.NE.AND P0, PT, R0, 0x1c, PT ;  /* 0x0000001c0000780c */ /* 0x000fda0003f05270 */
[----:B------:R-:W-:Y:S05]  /*10d00*/  @!P0 BRA `(.L_x_26004) ;  /* 0x00000000009c8947 */ /* 0x000fea0003800000 */
[----:B------:R-:W-:-:S13]  /*10d10*/  ISETP.NE.AND P0, PT, R0, 0x1d, PT ;  /* 0x0000001d0000780c */ /* 0x000fda0003f05270 */
[----:B------:R-:W-:Y:S05]  /*10d20*/  @!P0 BRA `(.L_x_26005) ;  /* 0x0000000000888947 */ /* 0x000fea0003800000 */
[----:B------:R-:W-:-:S13]  /*10d30*/  ISETP.NE.AND P0, PT, R0, 0x2c, PT ;  /* 0x0000002c0000780c */ /* 0x000fda0003f05270 */
[----:B------:R-:W-:Y:S05]  /*10d40*/  @P0 BRA `(.L_x_25977) ;  /* 0x00000000003c0947 */ /* 0x000fea0003800000 */
[----:B-1----:R-:W-:-:S04]  /*10d50*/  SHF.R.U32.HI R4, RZ, 0x17, R18 ;  /* 0x00000017ff047819 */ /* 0x002fc80000011612 */
        /* <DEDUP_REMOVED lines=14> */
.L_x_25977:
[----:B------:R-:W-:Y:S01]  /*10e40*/  MOV R2, 0x0 ;  /* 0x0000000000027802 */ /* 0x000fe20000000f00 */
[----:B------:R-:W-:Y:S01]  /*10e50*/  ULDC.64 UR4, c[0x4][0x198] ;  /* 0x0100660000047ab9 */ /* 0x000fe20000000a00 */
[----:B------:R-:W-:Y:S01]  /*10e60*/  ULDC.64 UR6, c[0x4][0x90] ;  /* 0x0100240000067ab9 */ /* 0x000fe20000000a00 */
[----:B------:R-:W-:Y:S01]  /*10e70*/  IMAD.U32 R4, RZ, RZ, UR4 ;  /* 0x00000004ff047e24 */ /* 0x000fe2000f8e00ff */
[----:B------:R-:W-:Y:S01]  /*10e80*/  HFMA2.MMA R12, -RZ, RZ, 0, 5.9604644775390625e-08 ;  /* 0x00000001ff0c7435 */ /* 0x000fe200000001ff */
        /* <DEDUP_REMOVED lines=10> */
[----:B01-3--:R-:W-:Y:S05]  /*10f30*/  CALL.ABS.NOINC R2 ;  /* 0x0000000002007343 */ /* 0x00bfea0003c00000 */
.L_x_26006:
[----:B------:R-:W-:Y:S05]  /*10f40*/  BRA `(.L_x_25978) ;  /* 0x0000000000147947 */ /* 0x000fea0003800000 */
.L_x_26005:
[----:B-1-3--:R-:W0:Y:S02]  /*10f50*/  F2I.U64.TRUNC R18, R18 ;  /* 0x0000001200127311 */ /* 0x00ae24000020d800 */
[----:B0-----:R0:W-:Y:S01]  /*10f60*/  STG.E.64 desc[UR36][R2.64], R18 ;  /* 0x0000001202007986 */ /* 0x0011e2000c101b24 */
[----:B------:R-:W-:Y:S05]  /*10f70*/  BRA `(.L_x_25978) ;  /* 0x0000000000087947 */ /* 0x000fea0003800000 */
.L_x_26004:
[----:B-1----:R-:W0:Y:S02]  /*10f80*/  F2I.FTZ.U32.TRUNC.NTZ R5, R18 ;  /* 0x0000001200057305 */ /* 0x002e24000021f000 */
[----:B0-----:R0:W-:Y:S02]  /*10f90*/  STG.E desc[UR36][R2.64], R5 ;  /* 0x0000000502007986 */ /* 0x0011e4000c101924 */
.L_x_25978:
[----:B------:R-:W-:-:S05]  /*10fa0*/  VIADD R24, R24, 0x80 ;  /* 0x0000008018187836 */ /* 0x000fca0000000000 */
[----:B------:R-:W-:-:S13]  /*10fb0*/  ISETP.GE.AND P0, PT, R24, R28, PT ;  /* 0x0000001c1800720c */ /* 0x000fda0003f06270 */
[----:B------:R-:W-:Y:S05]  /*10fc0*/  @P0 BRA `(.L_x_25972) ;  /* 0x0000000c00ac0947 */ /* 0x000fea0003800000 */
[----:B012-4-:R-:W0:Y:S01]  /*10fd0*/  S2R R3, SR_CTAID.X ;  /* 0x0000000000037919 */ /* 0x017e220000002500 */
[----:B------:R-:W1:Y:S01]  /*10fe0*/  LDC.64 R4, c[0x0][0x228] ;  /* 0x00008a00ff047b82 */ /* 0x000e620000000a00 */
[----:B------:R-:W-:Y:S01]  /*10ff0*/  PRMT R0, R25, 0x9910, RZ ;  /* 0x0000991019007816 */ /* 0x000fe200000000ff */
[----:B------:R-:W-:-:S03]  /*11000*/  ULDC UR4, c[0x0][0x248] ;  /* 0x0000920000047ab9 */ /* 0x000fc60000000800 */
[----:B------:R-:W-:Y:S01]  /*11010*/  ISETP.GT.AND P1, PT, R0, 0x9, PT ;  /* 0x000000090000780c */ /* 0x000fe20003f24270 */
[----:B0-----:R-:W-:-:S04]  /*11020*/  IMAD R3, R3, 0x200, R24 ;  /* 0x0000020003037824 */ /* 0x001fc800078e0218 */
[----:B------:R-:W-:-:S05]  /*11030*/  IMAD R3, R3, UR4, RZ ;  /* 0x0000000403037c24 */ /* 0x000fca000f8e02ff */
[----:B-1----:R-:W-:-:S04]  /*11040*/  IADD3 R2, P0, R3, R4, RZ ;  /* 0x0000000403027210 */ /* 0x002fc80007f1e0ff */
[----:B------:R-:W-:Y:S01]  /*11050*/  IADD3.X R3, RZ, R5, RZ, P0, !PT ;  /* 0x00000005ff037210 */ /* 0x000fe200007fe4ff */
[----:B------:R-:W-:Y:S08]  /*11060*/  @P1 BRA `(.L_x_26007) ;  /* 0x0000000000e01947 */ /* 0x000ff00003800000 */
        /* <DEDUP_REMOVED lines=11> */
.L_x_26010:
[----:B------:R-:W0:Y:S02]  /*11120*/  F2I.S64.TRUNC R16, R16 ;  /* 0x0000001000107311 */ /* 0x000e24000020d900 */
[----:B0-----:R-:W-:-:S05]  /*11130*/  IMAD.MOV.U32 R5, RZ, RZ, R16 ;  /* 0x000000ffff057224 */ /* 0x001fca00078e0010 */
[----:B------:R1:W-:Y:S01]  /*11140*/  STG.E.U8 desc[UR36][R2.64], R5 ;  /* 0x0000000502007986 */ /* 0x0003e2000c101124 */
[----:B------:R-:W-:Y:S05]  /*11150*/  BRA `(.L_x_26012) ;  /* 0x0000000c00447947 */ /* 0x000fea0003800000 */
.L_x_26009:
        /* <DEDUP_REMOVED lines=9> */
.L_x_26014:
[----:B------:R-:W0:Y:S02]  /*111f0*/  F2I.FTZ.TRUNC.NTZ R5, R16 ;  /* 0x0000001000057305 */ /* 0x000e24000021f100 */
[----:B0-----:R4:W-:Y:S01]  /*11200*/  STG.E desc[UR36][R2.64], R5 ;  /* 0x0000000502007986 */ /* 0x0019e2000c101924 */
[----:B------:R-:W-:Y:S05]  /*11210*/  BRA `(.L_x_26012) ;  /* 0x0000000c00147947 */ /* 0x000fea0003800000 */
.L_x_26013:
[----:B------:R-:W0:Y:S02]  /*11220*/  F2I.FTZ.TRUNC.NTZ R5, R16 ;  /* 0x0000001000057305 */ /* 0x000e24000021f100 */
[----:B0-----:R0:W-:Y:S01]  /*11230*/  STG.E.U16 desc[UR36][R2.64], R5 ;  /* 0x0000000502007986 */ /* 0x0011e2000c101524 */
[----:B------:R-:W-:Y:S05]  /*11240*/  BRA `(.L_x_26012) ;  /* 0x0000000c00087947 */ /* 0x000fea0003800000 */
.L_x_26008:
        /* <DEDUP_REMOVED lines=8> */
.L_x_26016:
[----:B------:R-:W-:-:S05]  /*112d0*/  F2FP.F16.F32.PACK_AB R16, RZ, R16 ;  /* 0x00000010ff10723e */ /* 0x000fca00000000ff */
[----:B------:R0:W-:Y:S01]  /*112e0*/  STG.E.U16 desc[UR36][R2.64], R16 ;  /* 0x0000001002007986 */ /* 0x0001e2000c101524 */
[----:B------:R-:W-:Y:S05]  /*112f0*/  BRA `(.L_x_26012) ;  /* 0x0000000800dc7947 */ /* 0x000fea0003800000 */
.L_x_26015:
        /* <DEDUP_REMOVED lines=8> */
.L_x_26018:
[----:B------:R-:W-:-:S05]  /*11380*/  F2FP.F16.F32.PACK_AB R5, R17, R16 ;  /* 0x000000101105723e */ /* 0x000fca00000000ff */
[----:B------:R0:W-:Y:S01]  /*11390*/  STG.E desc[UR36][R2.64], R5 ;  /* 0x0000000502007986 */ /* 0x0001e2000c101924 */
[----:B------:R-:W-:Y:S05]  /*113a0*/  BRA `(.L_x_26012) ;  /* 0x0000000800b07947 */ /* 0x000fea0003800000 */
.L_x_26017:
[----:B------:R-:W-:-:S06]  /*113b0*/  FMUL.FTZ R4, R16, 1 ;  /* 0x3f80000010047820 */ /* 0x000fcc0000410000 */
[----:B------:R-:W0:Y:S02]  /*113c0*/  F2F.F64.F32 R4, R4 ;  /* 0x0000000400047310 */ /* 0x000e240000201800 */
[----:B0-----:R0:W-:Y:S01]  /*113d0*/  STG.E.64 desc[UR36][R2.64], R4 ;  /* 0x0000000402007986 */ /* 0x0011e2000c101b24 */
[----:B------:R-:W-:Y:S05]  /*113e0*/  BRA `(.L_x_26012) ;  /* 0x0000000800a07947 */ /* 0x000fea0003800000 */
.L_x_26007:
        /* <DEDUP_REMOVED lines=9> */
[----:B------:R-:W-:-:S04]  /*11480*/  FSETP.NEU.FTZ.AND P1, PT, R17, RZ, PT ;  /* 0x000000ff1100720b */ /* 0x000fc80003f3d000 */
[----:B------:R-:W-:-:S04]  /*11490*/  PLOP3.LUT P0, PT, P0, P1, PT, 0xa8, 0x0 ;  /* 0x000000000000781c */ /* 0x000fc80000703570 */
[----:B------:R-:W-:-:S05]  /*114a0*/  SEL R5, RZ, 0x1, !P0 ;  /* 0x00000001ff057807 */ /* 0x000fca0004000000 */
[----:B------:R0:W-:Y:S01]  /*114b0*/  STG.E.U8 desc[UR36][R2.64], R5 ;  /* 0x0000000502007986 */ /* 0x0001e2000c101124 */
[----:B------:R-:W-:Y:S05]  /*114c0*/  BRA `(.L_x_26012) ;  /* 0x0000000800687947 */ /* 0x000fea0003800000 */
.L_x_26021:
[----:B------:R-:W-:Y:S01]  /*114d0*/  FMUL.FTZ R6, R17, 1 ;  /* 0x3f80000011067820 */ /* 0x000fe20000410000 */
[----:B------:R-:W-:-:S05]  /*114e0*/  FMUL.FTZ R4, R16, 1 ;  /* 0x3f80000010047820 */ /* 0x000fca0000410000 */
[----:B------:R-:W-:Y:S08]  /*114f0*/  F2F.F64.F32 R6, R6 ;  /* 0x0000000600067310 */ /* 0x000ff00000201800 */
[----:B------:R-:W0:Y:S02]  /*11500*/  F2F.F64.F32 R4, R4 ;  /* 0x0000000400047310 */ /* 0x000e240000201800 */
[----:B0-----:R0:W-:Y:S01]  /*11510*/  STG.E.128 desc[UR36][R2.64], R4 ;  /* 0x0000000402007986 */ /* 0x0011e2000c101d24 */
[----:B------:R-:W-:Y:S05]  /*11520*/  BRA `(.L_x_26012) ;  /* 0x0000000800507947 */ /* 0x000fea0003800000 */
.L_x_26020:
        /* <DEDUP_REMOVED lines=20> */
.L_x_26025:
[----:B------:R-:W-:Y:S05]  /*11670*/  BSYNC B0 ;  /* 0x0000000000007941 */ /* 0x000fea0003800000 */
.L_x_26024:
[----:B------:R-:W-:-:S05]  /*11680*/  LOP3.LUT R7, R0, R7, RZ, 0xfc, !PT ;  /* 0x0000000700077212 */ /* 0x000fca00078efcff */
[----:B------:R0:W-:Y:S01]  /*11690*/  STG.E.U8 desc[UR36][R2.64], R7 ;  /* 0x0000000702007986 */ /* 0x0001e2000c101124 */
[----:B------:R-:W-:Y:S05]  /*116a0*/  BRA `(.L_x_26012) ;  /* 0x0000000400f07947 */ /* 0x000fea0003800000 */
.L_x_26023:
        /* <DEDUP_REMOVED lines=12> */
.L_x_26027:
[----:B------:R-:W-:Y:S01]  /*11770*/  IMAD.MOV.U32 R0, RZ, RZ, 0x7f ;  /* 0x0000007fff007424 */ /* 0x000fe200078e00ff */
[----:B------:R-:W-:-:S04]  /*11780*/  ISETP.GT.U32.AND P0, PT, R4, 0x7f800000, PT ;  /* 0x7f8000000400780c */ /* 0x000fc80003f04070 */
[----:B------:R-:W-:-:S09]  /*11790*/  SEL R0, R0, 0x7c, P0 ;  /* 0x0000007c00007807 */ /* 0x000fd20000000000 */
.L_x_26028:
[----:B------:R-:W-:Y:S05]  /*117a0*/  BSYNC B0 ;  /* 0x0000000000007941 */ /* 0x000fea0003800000 */
.L_x_26026:
[----:B------:R-:W-:-:S04]  /*117b0*/  LOP3.LUT R16, R16, 0x80000000, RZ, 0xc0, !PT ;  /* 0x8000000010107812 */ /* 0x000fc800078ec0ff */
[----:B------:R-:W-:-:S04]  /*117c0*/  SHF.R.U32.HI R5, RZ, 0x18, R16 ;  /* 0x00000018ff057819 */ /* 0x000fc80000011610 */
[----:B------:R-:W-:-:S05]  /*117d0*/  LOP3.LUT R5, R0, R5, RZ, 0xfc, !PT ;  /* 0x0000000500057212 */ /* 0x000fca00078efcff */
[----:B------:R0:W-:Y:S01]  /*117e0*/  STG.E.U8 desc[UR36][R2.64], R5 ;  /* 0x0000000502007986 */ /* 0x0001e2000c101124 */
[----:B------:R-:W-:Y:S05]  /*117f0*/  BRA `(.L_x_26012) ;  /* 0x00000004009c7947 */ /* 0x000fea0003800000 */
.L_x_26022:
[----:B------:R-:W-:-:S05]  /*11800*/  F2FP.BF16.F32.PACK_AB R16, RZ, R16 ;  /* 0x00000010ff10723e */ /* 0x000fca00000010ff */
[----:B------:R0:W-:Y:S01]  /*11810*/  STG.E.U16 desc[UR36][R2.64], R16 ;  /* 0x0000001002007986 */ /* 0x0001e2000c101524 */
[----:B------:R-:W-:Y:S05]  /*11820*/  BRA `(.L_x_26012) ;  /* 0x0000000400907947 */ /* 0x000fea0003800000 */
.L_x_26019:
        /* <DEDUP_REMOVED lines=11> */
.L_x_26031:
        /* <DEDUP_REMOVED lines=16> */
.L_x_26034:
[----:B------:R-:W-:-:S04]  /*119e0*/  LOP3.LUT R16, R16, 0x80000000, RZ, 0xc0, !PT ;  /* 0x8000000010107812 */ /* 0x000fc800078ec0ff */
[----:B------:R-:W-:-:S04]  /*119f0*/  SHF.R.U32.HI R5, RZ, 0x18, R16 ;  /* 0x00000018ff057819 */ /* 0x000fc80000011610 */
[----:B------:R-:W-:-:S04]  /*11a00*/  LOP3.LUT R4, R4, R5, RZ, 0xfc, !PT ;  /* 0x0000000504047212 */ /* 0x000fc800078efcff */
[----:B------:R-:W-:-:S07]  /*11a10*/  PRMT R0, R4, 0x7610, R0 ;  /* 0x0000761004007816 */ /* 0x000fce0000000000 */
.L_x_26033:
[----:B------:R-:W-:Y:S05]  /*11a20*/  BSYNC B0 ;  /* 0x0000000000007941 */ /* 0x000fea0003800000 */
.L_x_26032:
[----:B------:R0:W-:Y:S01]  /*11a30*/  STG.E.U8 desc[UR36][R2.64], R0 ;  /* 0x0000000002007986 */ /* 0x0001e2000c101124 */
[----:B------:R-:W-:Y:S05]  /*11a40*/  BRA `(.L_x_26012) ;  /* 0x0000000400087947 */ /* 0x000fea0003800000 */
.L_x_26030:
        /* <DEDUP_REMOVED lines=16> */
.L_x_26037:
[----:B------:R-:W-:-:S04]  /*11b50*/  LOP3.LUT R16, R16, 0x80000000, RZ, 0xc0, !PT ;  /* 0x8000000010107812 */ /* 0x000fc800078ec0ff */
[----:B------:R-:W-:-:S04]  /*11b60*/  SHF.R.U32.HI R5, RZ, 0x18, R16 ;  /* 0x00000018ff057819 */ /* 0x000fc80000011610 */
[----:B------:R-:W-:-:S04]  /*11b70*/  LOP3.LUT R4, R4, R5, RZ, 0xfc, !PT ;  /* 0x0000000504047212 */ /* 0x000fc800078efcff */
[----:B------:R-:W-:-:S07]  /*11b80*/  PRMT R0, R4, 0x7610, R0 ;  /* 0x0000761004007816 */ /* 0x000fce0000000000 */
.L_x_26036:
[----:B------:R-:W-:Y:S05]  /*11b90*/  BSYNC B0 ;  /* 0x0000000000007941 */ /* 0x000fea0003800000 */
.L_x_26035:
[----:B------:R0:W-:Y:S01]  /*11ba0*/  STG.E.U8 desc[UR36][R2.64], R0 ;  /* 0x0000000002007986 */ /* 0x0001e2000c101124 */
[----:B------:R-:W-:Y:S05]  /*11bb0*/  BRA `(.L_x_26012) ;  /* 0x0000000000ac7947 */ /* 0x000fea0003800000 */
.L_x_26029:
        /* <DEDUP_REMOVED lines=21> */
.L_x_26011:
        /* <DEDUP_REMOVED lines=15> */
[----:B0--3--:R-:W-:Y:S05]  /*11e00*/  CALL.ABS.NOINC R2 ;  /* 0x0000000002007343 */ /* 0x009fea0003c00000 */
.L_x_26040:
[----:B------:R-:W-:Y:S05]  /*11e10*/  BRA `(.L_x_26012) ;  /* 0x0000000000147947 */ /* 0x000fea0003800000 */
.L_x_26039:
[----:B------:R-:W0:Y:S02]  /*11e20*/  F2I.U64.TRUNC R16, R16 ;  /* 0x0000001000107311 */ /* 0x000e24000020d800 */
[----:B0-----:R0:W-:Y:S01]  /*11e30*/  STG.E.64 desc[UR36][R2.64], R16 ;  /* 0x0000001002007986 */ /* 0x0011e2000c101b24 */
[----:B------:R-:W-:Y:S05]  /*11e40*/  BRA `(.L_x_26012) ;  /* 0x0000000000087947 */ /* 0x000fea0003800000 */
.L_x_26038:
[----:B------:R-:W0:Y:S02]  /*11e50*/  F2I.FTZ.U32.TRUNC.NTZ R5, R16 ;  /* 0x0000001000057305 */ /* 0x000e24000021f000 */
[----:B0-----:R0:W-:Y:S02]  /*11e60*/  STG.E desc[UR36][R2.64], R5 ;  /* 0x0000000502007986 */ /* 0x0011e4000c101924 */
.L_x_26012:
[----:B------:R-:W-:-:S07]  /*11e70*/  VIADD R24, R24, 0x80 ;  /* 0x0000008018187836 */ /* 0x000fce0000000000 */
.L_x_25972:
[----:B------:R-:W-:Y:S05]  /*11e80*/  BSYNC B6 ;  /* 0x0000000000067941 */ /* 0x000fea0003800000 */
.L_x_25971:
[----:B------:R-:W-:-:S13]  /*11e90*/  ISETP.GE.AND P0, PT, R24, R28, PT ;  /* 0x0000001c1800720c */ /* 0x000fda0003f06270 */
[----:B------:R-:W-:Y:S05]  /*11ea0*/  @P0 EXIT ;  /* 0x000000000000094d */ /* 0x000fea0003800000 */
[----:B012-4-:R-:W0:Y:S01]  /*11eb0*/  S2R R3, SR_CTAID.X ;  /* 0x0000000000037919 */ /* 0x017e220000002500 */
[----:B------:R-:W1:Y:S01]  /*11ec0*/  LDC.64 R4, c[0x0][0x228] ;  /* 0x00008a00ff047b82 */ /* 0x000e620000000a00 */
[----:B------:R-:W-:Y:S01]  /*11ed0*/  PRMT R0, R25, 0x9910, RZ ;  /* 0x0000991019007816 */ /* 0x000fe200000000ff */
[----:B------:R-:W-:-:S03]  /*11ee0*/  ULDC UR4, c[0x0][0x248] ;  /* 0x0000920000047ab9 */ /* 0x000fc60000000800 */
[----:B------:R-:W-:Y:S01]  /*11ef0*/  ISETP.GT.AND P1, PT, R0, 0x9, PT ;  /* 0x000000090000780c */ /* 0x000fe20003f24270 */
[----:B0-----:R-:W-:-:S04]  /*11f00*/  IMAD R24, R3, 0x200, R24 ;  /* 0x0000020003187824 */ /* 0x001fc800078e0218 */
[----:B------:R-:W-:-:S05]  /*11f10*/  IMAD R3, R24, UR4, RZ ;  /* 0x0000000418037c24 */ /* 0x000fca000f8e02ff */
[----:B-1----:R-:W-:-:S05]  /*11f20*/  IADD3 R2, P0, R3, R4, RZ ;  /* 0x0000000403027210 */ /* 0x002fca0007f1e0ff */
[----:B------:R-:W-:Y:S01]  /*11f30*/  IMAD.X R3, RZ, RZ, R5, P0 ;  /* 0x000000ffff037224 */ /* 0x000fe200000e0605 */
[----:B------:R-:W-:Y:S07]  /*11f40*/  @P1 BRA `(.L_x_26041) ;  /* 0x0000000000e01947 */ /* 0x000fee0003800000 */
        /* <DEDUP_REMOVED lines=11> */
.L_x_26044:
[----:B------:R-:W0:Y:S02]  /*12000*/  F2I.S64.TRUNC R22, R22 ;  /* 0x0000001600167311 */ /* 0x000e24000020d900 */
[----:B0-----:R-:W-:-:S05]  /*12010*/  MOV R5, R22 ;  /* 0x0000001600057202 */ /* 0x001fca0000000f00 */
[----:B------:R-:W-:Y:S01]  /*12020*/  STG.E.U8 desc[UR36][R2.64], R5 ;  /* 0x0000000502007986 */ /* 0x000fe2000c101124 */
[----:B------:R-:W-:Y:S05]  /*12030*/  EXIT ;  /* 0x000000000000794d */ /* 0x000fea0003800000 */
.L_x_26043:
        /* <DEDUP_REMOVED lines=9> */
.L_x_26047:
[----:B------:R-:W0:Y:S02]  /*120d0*/  F2I.FTZ.TRUNC.NTZ R5, R22 ;  /* 0x0000001600057305 */ /* 0x000e24000021f100 */
[----:B0-----:R-:W-:Y:S01]  /*120e0*/  STG.E desc[UR36][R2.64], R5 ;  /* 0x0000000502007986 */ /* 0x001fe2000c101924 */
[----:B------:R-:W-:Y:S05]  /*120f0*/  EXIT ;  /* 0x000000000000794d */ /* 0x000fea0003800000 */
.L_x_26046:
[----:B------:R-:W0:Y:S02]  /*12100*/  F2I.FTZ.TRUNC.NTZ R5, R22 ;  /* 0x0000001600057305 */ /* 0x000e24000021f100 */
[----:B0-----:R-:W-:Y:S01]  /*12110*/  STG.E.U16 desc[UR36][R2.64], R5 ;  /* 0x0000000502007986 */ /* 0x001fe2000c101524 */
[----:B------:R-:W-:Y:S05]  /*12120*/  EXIT ;  /* 0x000000000000794d */ /* 0x000fea0003800000 */
.L_x_26042:
        /* <DEDUP_REMOVED lines=8> */
.L_x_26049:
[----:B------:R-:W-:-:S05]  /*121b0*/  F2FP.F16.F32.PACK_AB R22, RZ, R22 ;  /* 0x00000016ff16723e */ /* 0x000fca00000000ff */
[----:B------:R-:W-:Y:S01]  /*121c0*/  STG.E.U16 desc[UR36][R2.64], R22 ;  /* 0x0000001602007986 */ /* 0x000fe2000c101524 */
[----:B------:R-:W-:Y:S05]  /*121d0*/  EXIT ;  /* 0x000000000000794d */ /* 0x000fea0003800000 */
.L_x_26048:
        /* <DEDUP_REMOVED lines=8> */
.L_x_26051:
[----:B------:R-:W-:-:S05]  /*12260*/  F2FP.F16.F32.PACK_AB R5, R23, R22 ;  /* 0x000000161705723e */ /* 0x000fca00000000ff */
[----:B------:R-:W-:Y:S01]  /*12270*/  STG.E desc[UR36][R2.64], R5 ;  /* 0x0000000502007986 */ /* 0x000fe2000c101924 */
[----:B------:R-:W-:Y:S05]  /*12280*/  EXIT ;  /* 0x000000000000794d */ /* 0x000fea0003800000 */
.L_x_26050:
[----:B------:R-:W-:-:S06]  /*12290*/  FMUL.FTZ R4, R22, 1 ;  /* 0x3f80000016047820 */ /* 0x000fcc0000410000 */
[----:B------:R-:W0:Y:S02]  /*122a0*/  F2F.F64.F32 R4, R4 ;  /* 0x0000000400047310 */ /* 0x000e240000201800 */
[----:B0-----:R-:W-:Y:S01]  /*122b0*/  STG.E.64 desc[UR36][R2.64], R4 ;  /* 0x0000000402007986 */ /* 0x001fe2000c101b24 */
[----:B------:R-:W-:Y:S05]  /*122c0*/  EXIT ;  /* 0x000000000000794d */ /* 0x000fea0003800000 */
.L_x_26041:
        /* <DEDUP_REMOVED lines=12> */
[----:B------:R-:W-:Y:S01]  /*12390*/  STG.E.U8 desc[UR36][R2.64], R5 ;  /* 0x0000000502007986 */ /* 0x000fe2000c101124 */
[----:B------:R-:W-:Y:S05]  /*123a0*/  EXIT ;  /* 0x000000000000794d */ /* 0x000fea0003800000 */
.L_x_26054:
[----:B------:R-:W-:Y:S01]  /*123b0*/  FMUL.FTZ R6, R23, 1 ;  /* 0x3f80000017067820 */ /* 0x000fe20000410000 */
[----:B------:R-:W-:-:S05]  /*123c0*/  FMUL.FTZ R4, R22, 1 ;  /* 0x3f80000016047820 */ /* 0x000fca0000410000 */
[----:B------:R-:W-:Y:S08]  /*123d0*/  F2F.F64.F32 R6, R6 ;  /* 0x0000000600067310 */ /* 0x000ff00000201800 */
[----:B------:R-:W0:Y:S02]  /*123e0*/  F2F.F64.F32 R4, R4 ;  /* 0x0000000400047310 */ /* 0x000e240000201800 */
[----:B0-----:R-:W-:Y:S01]  /*123f0*/  STG.E.128 desc[UR36][R2.64], R4 ;  /* 0x0000000402007986 */ /* 0x001fe2000c101d24 */
[----:B------:R-:W-:Y:S05]  /*12400*/  EXIT ;  /* 0x000000000000794d */ /* 0x000fea0003800000 */
.L_x_26053:
        /* <DEDUP_REMOVED lines=20> */
.L_x_26058:
[----:B------:R-:W-:Y:S05]  /*12550*/  BSYNC B0 ;  /* 0x0000000000007941 */ /* 0x000fea0003800000 */
.L_x_26057:
[----:B------:R-:W-:-:S05]  /*12560*/  LOP3.LUT R7, R0, R7, RZ, 0xfc, !PT ;  /* 0x0000000700077212 */ /* 0x000fca00078efcff */
[----:B------:R-:W-:Y:S01]  /*12570*/  STG.E.U8 desc[UR36][R2.64], R7 ;  /* 0x0000000702007986 */ /* 0x000fe2000c101124 */
[----:B------:R-:W-:Y:S05]  /*12580*/  EXIT ;  /* 0x000000000000794d */ /* 0x000fea0003800000 */
.L_x_26056:
        /* <DEDUP_REMOVED lines=12> */
.L_x_26060:
[----:B------:R-:W-:Y:S01]  /*12650*/  HFMA2.MMA R0, -RZ, RZ, 0, 7.569789886474609375e-06 ;  /* 0x0000007fff007435 */ /* 0x000fe200000001ff */
[----:B------:R-:W-:-:S09]  /*12660*/  ISETP.GT.U32.AND P0, PT, R4, 0x7f800000, PT ;  /* 0x7f8000000400780c */ /* 0x000fd20003f04070 */
[----:B------:R-:W-:-:S07]  /*12670*/  SEL R0, R0, 0x7c, P0 ;  /* 0x0000007c00007807 */ /* 0x000fce0000000000 */
.L_x_26061:
[----:B------:R-:W-:Y:S05]  /*12680*/  BSYNC B0 ;  /* 0x0000000000007941 */ /* 0x000fea0003800000 */
.L_x_26059:
[----:B------:R-:W-:-:S04]  /*12690*/  LOP3.LUT R22, R22, 0x80000000, RZ, 0xc0, !PT ;  /* 0x8000000016167812 */ /* 0x000fc800078ec0ff */
[----:B------:R-:W-:-:S04]  /*126a0*/  SHF.R.U32.HI R5, RZ, 0x18, R22 ;  /* 0x00000018ff057819 */ /* 0x000fc80000011616 */
[----:B------:R-:W-:-:S05]  /*126b0*/  LOP3.LUT R5, R0, R5, RZ, 0xfc, !PT ;  /* 0x0000000500057212 */ /* 0x000fca00078efcff */
[----:B------:R-:W-:Y:S01]  /*126c0*/  STG.E.U8 desc[UR36][R2.64], R5 ;  /* 0x0000000502007986 */ /* 0x000fe2000c101124 */
[----:B------:R-:W-:Y:S05]  /*126d0*/  EXIT ;  /* 0x000000000000794d */ /* 0x000fea0003800000 */
.L_x_26055:
[----:B------:R-:W-:-:S05]  /*126e0*/  F2FP.BF16.F32.PACK_AB R22, RZ, R22 ;  /* 0x00000016ff16723e */ /* 0x000fca00000010ff */
[----:B------:R-:W-:Y:S01]  /*126f0*/  STG.E.U16 desc[UR36][R2.64], R22 ;  /* 0x0000001602007986 */ /* 0x000fe2000c101524 */
[----:B------:R-:W-:Y:S05]  /*12700*/  EXIT ;  /* 0x000000000000794d */ /* 0x000fea0003800000 */
.L_x_26052:
        /* <DEDUP_REMOVED lines=11> */
.L_x_26064:
        /* <DEDUP_REMOVED lines=16> */
.L_x_26067:
[----:B------:R-:W-:-:S04]  /*128c0*/  LOP3.LUT R22, R22, 0x80000000, RZ, 0xc0, !PT ;  /* 0x8000000016167812 */ /* 0x000fc800078ec0ff */
[----:B------:R-:W-:-:S04]  /*128d0*/  SHF.R.U32.HI R5, RZ, 0x18, R22 ;  /* 0x00000018ff057819 */ /* 0x000fc80000011616 */
[----:B------:R-:W-:-:S04]  /*128e0*/  LOP3.LUT R4, R4, R5, RZ, 0xfc, !PT ;  /* 0x0000000504047212 */ /* 0x000fc800078efcff */
[----:B------:R-:W-:-:S07]  /*128f0*/  PRMT R0, R4, 0x7610, R0 ;  /* 0x0000761004007816 */ /* 0x000fce0000000000 */
.L_x_26066:
[----:B------:R-:W-:Y:S05]  /*12900*/  BSYNC B0 ;  /* 0x0000000000007941 */ /* 0x000fea0003800000 */
.L_x_26065:
[----:B------:R-:W-:Y:S01]  /*12910*/  STG.E.U8 desc[UR36][R2.64], R0 ;  /* 0x0000000002007986 */ /* 0x000fe2000c101124 */
[----:B------:R-:W-:Y:S05]  /*12920*/  EXIT ;  /* 0x000000000000794d */ /* 0x000fea0003800000 */
.L_x_26063:
        /* <DEDUP_REMOVED lines=16> */
.L_x_26070:
[----:B------:R-:W-:-:S04]  /*12a30*/  LOP3.LUT R22, R22, 0x80000000, RZ, 0xc0, !PT ;  /* 0x8000000016167812 */ /* 0x000fc800078ec0ff */
[----:B------:R-:W-:-:S04]  /*12a40*/  SHF.R.U32.HI R5, RZ, 0x18, R22 ;  /* 0x00000018ff057819 */ /* 0x000fc80000011616 */
[----:B------:R-:W-:-:S04]  /*12a50*/  LOP3.LUT R4, R4, R5, RZ, 0xfc, !PT ;  /* 0x0000000504047212 */ /* 0x000fc800078efcff */
[----:B------:R-:W-:-:S07]  /*12a60*/  PRMT R0, R4, 0x7610, R0 ;  /* 0x0000761004007816 */ /* 0x000fce0000000000 */
.L_x_26069:
[----:B------:R-:W-:Y:S05]  /*12a70*/  BSYNC B0 ;  /* 0x0000000000007941 */ /* 0x000fea0003800000 */
.L_x_26068:
[----:B------:R-:W-:Y:S01]  /*12a80*/  STG.E.U8 desc[UR36][R2.64], R0 ;  /* 0x0000000002007986 */ /* 0x000fe2000c101124 */
[----:B------:R-:W-:Y:S05]  /*12a90*/  EXIT ;  /* 0x000000000000794d */ /* 0x000fea0003800000 */
.L_x_26062:
        /* <DEDUP_REMOVED lines=17> */
[----:B------:R-:W-:-:S04]  /*12bb0*/  @!P0 IMAD.MOV R0, RZ, RZ, R4 ;  /* 0x000000ffff008224 */ /* 0x000fc800078e0204 */
[----:B------:R-:W-:-:S05]  /*12bc0*/  @P2 IMAD.MOV.U32 R5, RZ, RZ, R0 ;  /* 0x000000ffff052224 */ /* 0x000fca00078e0000 */
[----:B------:R-:W-:Y:S01]  /*12bd0*/  STG.E.U8 desc[UR36][R2.64], R5 ;  /* 0x0000000502007986 */ /* 0x000fe2000c101124 */
[----:B------:R-:W-:Y:S05]  /*12be0*/  EXIT ;  /* 0x000000000000794d */ /* 0x000fea0003800000 */
.L_x_26045:
[----:B------:R-:W-:Y:S01]  /*12bf0*/  MOV R0, 0x0 ;  /* 0x0000000000007802 */ /* 0x000fe20000000f00 */
[----:B------:R-:W-:Y:S01]  /*12c00*/  ULDC.64 UR4, c[0x4][0x198] ;  /* 0x0100660000047ab9 */ /* 0x000fe20000000a00 */
[----:B------:R-:W-:Y:S01]  /*12c10*/  ULDC.64 UR6, c[0x4][0x90] ;  /* 0x0100240000067ab9 */ /* 0x000fe20000000a00 */
[----:B------:R-:W-:Y:S01]  /*12c20*/  IMAD.U32 R4, RZ, RZ, UR4 ;  /* 0x00000004ff047e24 */ /* 0x000fe2000f8e00ff */
[----:B------:R0:W1:Y:S01]  /*12c30*/  LDC.64 R2, c[0x4][R0] ;  /* 0x0100000000027b82 */ /* 0x0000620000000a00 */
[----:B------:R-:W-:Y:S01]  /*12c40*/  MOV R5, UR5 ;  /* 0x0000000500057c02 */ /* 0x000fe20008000f00 */
        /* <DEDUP_REMOVED lines=9> */
[----:B-1-3--:R-:W-:Y:S05]  /*12ce0*/  CALL.ABS.NOINC R2 ;  /* 0x0000000002007343 */ /* 0x00afea0003c00000 */
.L_x_26073:
[----:B------:R-:W-:Y:S05]  /*12cf0*/  EXIT ;  /* 0x000000000000794d */ /* 0x000fea0003800000 */
.L_x_26072:
[----:B------:R-:W0:Y:S02]  /*12d00*/  F2I.U64.TRUNC R22, R22 ;  /* 0x0000001600167311 */ /* 0x000e24000020d800 */
[----:B0-----:R-:W-:Y:S01]  /*12d10*/  STG.E.64 desc[UR36][R2.64], R22 ;  /* 0x0000001602007986 */ /* 0x001fe2000c101b24 */
[----:B------:R-:W-:Y:S05]  /*12d20*/  EXIT ;  /* 0x000000000000794d */ /* 0x000fea0003800000 */
.L_x_26071:
[----:B------:R-:W0:Y:S02]  /*12d30*/  F2I.FTZ.U32.TRUNC.NTZ R5, R22 ;  /* 0x0000001600057305 */ /* 0x000e24000021f000 */
[----:B0-----:R-:W-:Y:S01]  /*12d40*/  STG.E desc[UR36][R2.64], R5 ;  /* 0x0000000502007986 */ /* 0x001fe2000c101924 */
[----:B------:R-:W-:Y:S05]  /*12d50*/  EXIT ;  /* 0x000000000000794d */ /* 0x000fea0003800000 */
        .weak           $__internal_64_$__cuda_sm3x_div_rn_ftz_f32_slowpath
        .type           $__internal_64_$__cuda_sm3x_div_rn_ftz_f32_slowpath,@function
        .size           $__internal_64_$__cuda_sm3x_div_rn_ftz_f32_slowpath,(.L_x_71506 - $__internal_64_$__cuda_sm3x_div_rn_ftz_f32_slowpath)
$__internal_64_$__cuda_sm3x_div_rn_ftz_f32_slowpath:
[----:B------:R-:W-:Y:S01]  /*12d60*/  SHF.R.U32.HI R4, RZ, 0x17, R0 ;  /* 0x00000017ff047819 */ /* 0x000fe20000011600 */
[----:B------:R-:W-:Y:S01]  /*12d70*/  BSSY B0, `(.L_x_26074) ;  /* 0x0000047000007945 */ /* 0x000fe20003800000 */
[----:B------:R-:W-:-:S03]  /*12d80*/  SHF.R.U32.HI R5, RZ, 0x17, R2 ;  /* 0x00000017ff057819 */ /* 0x000fc60000011602 */
[----:B------:R-:W-:Y:S01]  /*12d90*/  BSSY B3, `(.L_x_26075) ;  /* 0x000001d000037945 */ /* 0x000fe20003800000 */
[----:B------:R-:W-:Y:S02]  /*12da0*/  LOP3.LUT R4, R4, 0xff, RZ, 0xc0, !PT ;  /* 0x000000ff04047812 */ /* 0x000fe400078ec0ff */
[----:B------:R-:W-:Y:S02]  /*12db0*/  LOP3.LUT R5, R5, 0xff, RZ, 0xc0, !PT ;  /* 0x000000ff05057812 */ /* 0x000fe400078ec0ff */
[----:B------:R-:W-:-:S03]  /*12dc0*/  IADD3 R8, R4, -0x1, RZ ;  /* 0xffffffff04087810 */ /* 0x000fc60007ffe0ff */
[----:B------:R-:W-:Y:S01]  /*12dd0*/  VIADD R12, R5, 0xffffffff ;  /* 0xffffffff050c7836 */ /* 0x000fe20000000000 */
        /* <DEDUP_REMOVED lines=8> */
[----:B------:R-:W-:Y:S02]  /*12e60*/  FSETP.NEU.FTZ.AND P0, PT, R2, RZ, PT ;  /* 0x000000ff0200720b */ /* 0x000fe40003f1d000 */
[----:B------:R-:W-:Y:S02]  /*12e70*/  FSETP.NEU.FTZ.AND P4, PT, R0, RZ, PT ;  /* 0x000000ff0000720b */ /* 0x000fe40003f9d000 */
[----:B------:R-:W-:-:S11]  /*12e80*/  FSETP.NEU.FTZ.AND P6, PT, R2, RZ, PT ;  /* 0x000000ff0200720b */ /* 0x000fd60003fdd000 */
[----:B------:R-:W-:Y:S05]  /*12e90*/  @!P4 BREAK !P0, B3 ;  /* 0x000000000003c942 */ /* 0x000fea0004000000 */
[----:B------:R-:W-:Y:S05]  /*12ea0*/  @!P4 BRA !P0, `(.L_x_26078) ;  /* 0x0000000000c0c947 */ /* 0x000fea0004000000 */
[----:B------:R-:W-:Y:S02]  /*12eb0*/  FSETP.NEU.FTZ.AND P1, PT, |R2|, +INF , PT ;  /* 0x7f8000000200780b */ /* 0x000fe40003f3d200 */
        /* <DEDUP_REMOVED lines=10> */
.L_x_26076:
[----:B------:R-:W-:Y:S05]  /*12f60*/  BSYNC B3 ;  /* 0x0000000000037941 */ /* 0x000fea0003800000 */
.L_x_26075:
[----:B------:R-:W-:Y:S01]  /*12f70*/  VIADD R13, R4, 0xffffff81 ;  /* 0xffffff81040d7836 */ /* 0x000fe20000000000 */
[----:B------:R-:W-:Y:S01]  /*12f80*/  BSSY B3, `(.L_x_26081) ;  /* 0x000001b000037945 */ /* 0x000fe20003800000 */
[----:B------:R-:W-:Y:S02]  /*12f90*/  VIADD R12, R5, 0xffffff81 ;  /* 0xffffff81050c7836 */ /* 0x000fe40000000000 */
[----:B------:R-:W-:Y:S02]  /*12fa0*/  IMAD R4, R13, -0x800000, R0 ;  /* 0xff8000000d047824 */ /* 0x000fe400078e0200 */
[----:B------:R-:W-:Y:S02]  /*12fb0*/  IMAD R0, R12, -0x800000, R2 ;  /* 0xff8000000c007824 */ /* 0x000fe400078e0202 */
[----:B------:R0:W1:Y:S02]  /*12fc0*/  MUFU.RCP R8, R4 ;  /* 0x0000000400087308 */ /* 0x0000640000001000 */
[----:B0-----:R-:W-:-:S04]  /*12fd0*/  FADD.FTZ R4, -R4, -RZ ;  /* 0x800000ff04047221 */ /* 0x001fc80000010100 */
[----:B-1----:R-:W-:-:S04]  /*12fe0*/  FFMA R5, R8, R4, 1 ;  /* 0x3f80000008057423 */ /* 0x002fc80000000004 */
[----:B------:R-:W-:-:S04]  /*12ff0*/  FFMA R5, R8, R5, R8 ;  /* 0x0000000508057223 */ /* 0x000fc80000000008 */
[----:B------:R-:W-:-:S04]  /*13000*/  FFMA R8, R0, R5, RZ ;  /* 0x0000000500087223 */ /* 0x000fc800000000ff */
[----:B------:R-:W-:-:S04]  /*13010*/  FFMA R14, R4, R8, R0 ;  /* 0x00000008040e7223 */ /* 0x000fc80000000000 */
[----:B------:R-:W-:-:S04]  /*13020*/  FFMA R8, R5, R14, R8 ;  /* 0x0000000e05087223 */ /* 0x000fc80000000008 */
[----:B------:R-:W-:Y:S01]  /*13030*/  FFMA R0, R4, R8, R0 ;  /* 0x0000000804007223 */ /* 0x000fe20000000000 */
[----:B------:R-:W-:-:S03]  /*13040*/  IADD3 R4, R12, -R13, RZ ;  /* 0x8000000d0c047210 */ /* 0x000fc60007ffe0ff */
[----:B------:R-:W-:-:S05]  /*13050*/  FFMA.FTZ R5, R5, R0, R8 ;  /* 0x0000000005057223 */ /* 0x000fca0000010008 */
[----:B------:R-:W-:-:S04]  /*13060*/  SHF.R.U32.HI R0, RZ, 0x17, R5 ;  /* 0x00000017ff007819 */ /* 0x000fc80000011605 */
[----:B------:R-:W-:-:S05]  /*13070*/  LOP3.LUT R0, R0, 0xff, RZ, 0xc0, !PT ;  /* 0x000000ff00007812 */ /* 0x000fca00078ec0ff */
[----:B------:R-:W-:-:S04]  /*13080*/  IMAD.IADD R0, R0, 0x1, R4 ;  /* 0x0000000100007824 */ /* 0x000fc800078e0204 */
        /* <DEDUP_REMOVED lines=9> */
.L_x_26082:
[----:B------:R-:W-:-:S07]  /*13120*/  IMAD R5, R4, 0x800000, R5 ;  /* 0x0080000004057824 */ /* 0x000fce00078e0205 */
.L_x_26083:
[----:B------:R-:W-:Y:S05]  /*13130*/  BSYNC B3 ;  /* 0x0000000000037941 */ /* 0x000fea0003800000 */
.L_x_26081:
[----:B------:R-:W-:Y:S01]  /*13140*/  MOV R0, R5 ;  /* 0x0000000500007202 */ /* 0x000fe20000000f00 */
[----:B------:R-:W-:Y:S06]  /*13150*/  BRA `(.L_x_26084) ;  /* 0x0000000000207947 */ /* 0x000fec0003800000 */
.L_x_26080:
[----:B------:R-:W-:-:S04]  /*13160*/  LOP3.LUT R0, R0, 0x80000000, R2, 0x48, !PT ;  /* 0x8000000000007812 */ /* 0x000fc800078e4802 */
[----:B------:R-:W-:Y:S01]  /*13170*/  LOP3.LUT R0, R0, 0x7f800000, RZ, 0xfc, !PT ;  /* 0x7f80000000007812 */ /* 0x000fe200078efcff */
[----:B------:R-:W-:Y:S06]  /*13180*/  BRA `(.L_x_26084) ;  /* 0x0000000000147947 */ /* 0x000fec0003800000 */
.L_x_26079:
[----:B------:R-:W-:Y:S01]  /*13190*/  LOP3.LUT R0, R0, 0x80000000, R2, 0x48, !PT ;  /* 0x8000000000007812 */ /* 0x000fe200078e4802 */
[----:B------:R-:W-:Y:S06]  /*131a0*/  BRA `(.L_x_26084) ;  /* 0x00000000000c7947 */ /* 0x000fec0003800000 */
.L_x_26078:
[----:B------:R-:W0:Y:S01]  /*131b0*/  MUFU.RSQ R0, -QNAN ;  /* 0xffc0000000007908 */ /* 0x000e220000001400 */
[----:B------:R-:W-:Y:S05]  /*131c0*/  BRA `(.L_x_26084) ;  /* 0x0000000000047947 */ /* 0x000fea0003800000 */
.L_x_26077:
[----:B------:R-:W-:-:S07]  /*131d0*/  FADD.FTZ R0, R2, R0 ;  /* 0x0000000002007221 */ /* 0x000fce0000010000 */
.L_x_26084:
[----:B------:R-:W-:Y:S05]  /*131e0*/  BSYNC B0 ;  /* 0x0000000000007941 */ /* 0x000fea0003800000 */
.L_x_26074:
[----:B------:R-:W-:Y:S02]  /*131f0*/  IMAD.MOV.U32 R4, RZ, RZ, R3 ;  /* 0x000000ffff047224 */ /* 0x000fe400078e0003 */
[----:B------:R-:W-:-:S04]  /*13200*/  IMAD.MOV.U32 R5, RZ, RZ, 0x0 ;  /* 0x00000000ff057424 */ /* 0x000fc800078e00ff */
[----:B0-----:R-:W-:Y:S05]  /*13210*/  RET.REL.NODEC R4 `(_ZN2at6native27unrolled_elementwise_kernelIZZZNS0_50_GLOBAL__N__2680c7bb_12_PowKernel_cu_7dd49032_316824pow_tensor_scalar_kernelERNS_18TensorIteratorBaseERKN3c106ScalarEENKUlvE_clEvENKUlvE0_clEvEUlNS5_7complexIfEEE0_St5arrayIPcLm2EELi4E23TrivialOffsetCalculatorILi1EjESI_NS0_6memory12LoadWithCastILi1EEENSJ_13StoreWithCastILi1EEEEEviT_T0_T2_T3_T4_T5_) ;  /* 0xfffffecc04787950 */ /* 0x001fea0003c3ffff */
.L_x_26085:
        /* <DEDUP_REMOVED lines=14> */
.L_x_71506:


//--------------------- .text._ZN2at6native18elementwise_kernelILi128ELi2EZNS0_22gpu_kernel_impl_nocastIZZZNS0_50_GLOBAL__N__2680c7bb_12_PowKernel_cu_7dd49032_316824pow_tensor_scalar_kernelERNS_18TensorIteratorBaseERKN3c106ScalarEENKUlvE_clEvENKUlvE0_clEvEUlNS6_7complexIfEEE0_EEvS5_RKT_EUliE_EEviT1_ --------------------------
	.section	.text._ZN2at6native18elementwise_kernelILi128ELi2EZNS0_22gpu_kernel_impl_nocastIZZZNS0_50_GLOBAL__N__2680c7bb_12_PowKernel_cu_7dd49032_316824pow_tensor_scalar_kernelERNS_18TensorIteratorBaseERKN3c106ScalarEENKUlvE_clEvENKUlvE0_clEvEUlNS6_7complexIfEEE0_EEvS5_RKT_EUliE_EEviT1_,"ax",@progbits
	.align	128
        .global         _ZN2at6native18elementwise_kernelILi128ELi2EZNS0_22gpu_kernel_impl_nocastIZZZNS0_50_GLOBAL__N__2680c7bb_12_PowKernel_cu_7dd49032_316824pow_tensor_scalar_kernelERNS_18TensorIteratorBaseERKN3c106ScalarEENKUlvE_clEvENKUlvE0_clEvEUlNS6_7complexIfEEE0_EEvS5_RKT_EUliE_EEviT1_
        .type           _ZN2at6native18elementwise_kernelILi128ELi2EZNS0_22gpu_kernel_impl_nocastIZZZNS0_50_GLOBAL__N__2680c7bb_12_PowKernel_cu_7dd49032_316824pow_tensor_scalar_kernelERNS_18TensorIteratorBaseERKN3c106ScalarEENKUlvE_clEvENKUlvE0_clEvEUlNS6_7complexIfEEE0_EEvS5_RKT_EUliE_EEviT1_,@function
        .size           _ZN2at6native18elementwise_kernelILi128ELi2EZNS0_22gpu_kernel_impl_nocastIZZZNS0_50_GLOBAL__N__2680c7bb_12_PowKernel_cu_7dd49032_316824pow_tensor_scalar_kernelERNS_18TensorIteratorBaseERKN3c106ScalarEENKUlvE_clEvENKUlvE0_clEvEUlNS6_7complexIfEEE0_EEvS5_RKT_EUliE_EEviT1_,(.L_x_71507 - _ZN2at6native18elementwise_kernelILi128ELi2EZNS0_22gpu_kernel_impl_nocastIZZZNS0_50_GLOBAL__N__2680c7bb_12_PowKernel_cu_7dd49032_316824pow_tensor_scalar_kernelERNS_18TensorIteratorBaseERKN3c106ScalarEENKUlvE_clEvENKUlvE0_clEvEUlNS6_7complexIfEEE0_EEvS5_RKT_EUliE_EEviT1_)
        .other          _ZN2at6native18elementwise_kernelILi128ELi2EZNS0_22gpu_kernel_impl_nocastIZZZNS0_50_GLOBAL__N__2680c7bb_12_PowKernel_cu_7dd49032_316824pow_tensor_scalar_kernelERNS_18TensorIteratorBaseERKN3c106ScalarEENKUlvE_clEvENKUlvE0_clEvEUlNS6_7complexIfEEE0_EEvS5_RKT_EUliE_EEviT1_,@"STO_CUDA_ENTRY STV_DEFAULT"
_ZN2at6native18elementwise_kernelILi128ELi2EZNS0_22gpu_kernel_impl_nocastIZZZNS0_50_GLOBAL__N__2680c7bb_12_PowKernel_cu_7dd49032_316824pow_tensor_scalar_kernelERNS_18TensorIteratorBaseERKN3c106ScalarEENKUlvE_clEvENKUlvE0_clEvEUlNS6_7complexIfEEE0_EEvS5_RKT_EUliE_EEviT1_:
.text._ZN2at6native18elementwise_kernelILi128ELi2EZNS0_22gpu_kernel_impl_nocastIZZZNS0_50_GLOBAL__N__2680c7bb_12_PowKernel_cu_7dd49032_316824pow_tensor_scalar_kernelERNS_18TensorIteratorBaseERKN3c106ScalarEENKUlvE_clEvENKUlvE0_clEvEUlNS6_7complexIfEEE0_EEvS5_RKT_EUliE_EEviT1_:
        /* <DEDUP_REMOVED lines=312> */
.L_x_26088:
[----:B------:R-:W-:Y:S02]  /*1380*/  ULDC.64 UR6, c[0x0][0x418] ;  /* 0x0001060000067ab9 */ /* 0x000fe40000000a00 */
[----:B------:R-:W-:-:S04]  /*1390*/  IADD3 R10, P0, R0, UR6, RZ ;  /* 0x00000006000a7c10 */ /* 0x000fc8000ff1e0ff */
[----:B------:R-:W-:-:S06]  /*13a0*/  IADD3.X R11, RZ, UR7, RZ, P0, !PT ;  /* 0x00000007ff0b7c10 */ /* 0x000fcc00087fe4ff */
[----:B------:R-:W2:Y:S01]  /*13b0*/  LDG.E.64 R10, desc[UR4][R10.64] ;  /* 0x000000040a0a7981 */ /* 0x000ea2000c1e1b00 */
[----:B------:R-:W-:Y:S01]  /*13c0*/  BSSY B0, `(.L_x_26089) ;  /* 0x000027d000007945 */ /* 0x000fe20003800000 */
[C---:B--2---:R-:W-:Y:S01]  /*13d0*/  FSETP.NAN.FTZ.AND P0, PT, R10.reuse, R11, PT ;  /* 0x0000000b0a00720b */ /* 0x044fe20003f18000 */
[----:B------:R-:W-:-:S12]  /*13e0*/  FADD.FTZ R17, |R10|, -RZ ;  /* 0x800000ff0a117221 */ /* 0x000fd80000010200 */
[----:B------:R-:W-:Y:S05]  /*13f0*/  @P0 BRA `(.L_x_26090) ;  /* 0x0000002000ec0947 */ /* 0x000fea0003800000 */
[----:B------:R-:W-:Y:S01]  /*1400*/  FADD.FTZ R12, |R11|, -RZ ;  /* 0x800000ff0b0c7221 */ /* 0x000fe20000010200 */
[----:B------:R-:W-:-:S04]  /*1410*/  FSETP.GEU.FTZ.AND P3, PT, |R10|, |R11|, PT ;  /* 0x4000000b0a00720b */ /* 0x000fc80003f7e200 */
[----:B------:R-:W-:Y:S02]  /*1420*/  FSEL R2, R17, R12, !P3 ;  /* 0x0000000c11027208 */ /* 0x000fe40005800000 */
        /* <DEDUP_REMOVED lines=29> */
[----:B------:R-:W-:Y:S02]  /*1600*/  FFMA.FTZ R5, R5, R6, -1 ;  /* 0xbf80000005057423 */ /* 0x000fe40000010006 */
[----:B------:R-:W0:Y:S02]  /*1610*/  MUFU.RCP R6, R15 ;  /* 0x0000000f00067308 */ /* 0x000e240000001000 */
[----:B------:R-:W-:Y:S01]  /*1620*/  FADD.FTZ R4, R4, R5 ;  /* 0x0000000504047221 */ /* 0x000fe20000010000 */
[----:B------:R-:W-:-:S03]  /*1630*/  FMUL.FTZ R3, R3, 1.1920928955078125e-07 ;  /* 0x3400000003037820 */ /* 0x000fc60000410000 */
        /* <DEDUP_REMOVED lines=18> */
[----:B------:R-:W-:-:S05]  /*1760*/  @P1 MOV R3, 0x7f800000 ;  /* 0x7f80000000031802 */ /* 0x000fca0000000f00 */
[----:B------:R-:W-:-:S05]  /*1770*/  @P1 FFMA.FTZ R16, R0, R3, +INF ;  /* 0x7f80000000101423 */ /* 0x000fca0000010003 */
[----:B------:R-:W-:-:S07]  /*1780*/  FSEL R16, R16, -RZ, P2 ;  /* 0x800000ff10107208 */ /* 0x000fce0001000000 */
.L_x_26096:
[----:B------:R-:W-:Y:S05]  /*1790*/  BSYNC B2 ;  /* 0x0000000000027941 */ /* 0x000fea0003800000 */
.L_x_26095:
[----:B------:R-:W-:Y:S01]  /*17a0*/  BSSY B4, `(.L_x_26097) ;  /* 0x0000006000047945 */ /* 0x000fe20003800000 */
[----:B------:R-:W-:-:S03]  /*17b0*/  FFMA R0, R7, R5, R6 ;  /* 0x0000000507007223 */ /* 0x000fc60000000006 */
[----:B------:R-:W-:Y:S05]  /*17c0*/  @!P0 BRA `(.L_x_26098) ;  /* 0x00000000000c8947 */ /* 0x000fea0003800000 */
[----:B------:R-:W-:Y:S02]  /*17d0*/  MOV R7, R15 ;  /* 0x0000000f00077202 */ /* 0x000fe40000000f00 */
[----:B------:R-:W-:-:S07]  /*17e0*/  MOV R4, 0x1800 ;  /* 0x0000180000047802 */ /* 0x000fce0000000f00 */
[----:B------:R-:W-:Y:S05]  /*17f0*/  CALL.REL.NOINC `($__internal_65_$__cuda_sm3x_div_rn_ftz_f32_slowpath) ;  /* 0x0000006400d87944 */ /* 0x000fea0003c00000 */
.L_x_26098:
[----:B------:R-:W-:Y:S05]  /*1800*/  BSYNC B4 ;  /* 0x0000000000047941 */ /* 0x000fea0003800000 */
.L_x_26097:
        /* <DEDUP_REMOVED lines=18> */
.L_x_26100:
[----:B------:R-:W-:Y:S02]  /*1930*/  ISETP.GE.AND P0, PT, R10, RZ, PT ;  /* 0x000000ff0a00720c */ /* 0x000fe40003f06270 */
[----:B------:R-:W-:-:S11]  /*1940*/  MOV R3, 0x3fd774eb ;  /* 0x3fd774eb00037802 */ /* 0x000fd60000000f00 */
[----:B------:R-:W-:-:S04]  /*1950*/  @P0 FFMA.FTZ R0, R3, 0.93318945169448852539, -R0 ;  /* 0x3f6ee58103000823 */ /* 0x000fc80000010800 */
[----:B------:R-:W-:-:S07]  /*1960*/  @!P0 FFMA.FTZ R0, R3, 0.93318945169448852539, R0 ;  /* 0x3f6ee58103008823 */ /* 0x000fce0000010000 */
.L_x_26101:
[----:B------:R-:W-:Y:S05]  /*1970*/  BSYNC B2 ;  /* 0x0000000000027941 */ /* 0x000fea0003800000 */
.L_x_26099:
        /* <DEDUP_REMOVED lines=12> */
.L_x_26094:
        /* <DEDUP_REMOVED lines=15> */
[----:B------:R-:W-:Y:S05]  /*1b30*/  CALL.REL.NOINC `($__internal_65_$__cuda_sm3x_div_rn_ftz_f32_slowpath) ;  /* 0x0000006400087944 */ /* 0x000fea0003c00000 */
.L_x_26105:
[----:B------:R-:W-:Y:S05]  /*1b40*/  BSYNC B4 ;  /* 0x0000000000047941 */ /* 0x000fea0003800000 */
.L_x_26104:
        /* <DEDUP_REMOVED lines=18> */
.L_x_26107:
[----:B------:R-:W-:Y:S02]  /*1c70*/  ISETP.GE.AND P0, PT, R10, RZ, PT ;  /* 0x000000ff0a00720c */ /* 0x000fe40003f06270 */
[----:B------:R-:W-:-:S11]  /*1c80*/  MOV R3, 0x3fd774eb ;  /* 0x3fd774eb00037802 */ /* 0x000fd60000000f00 */
[----:B------:R-:W-:-:S04]  /*1c90*/  @P0 FFMA.FTZ R0, R3, 0.93318945169448852539, -R0 ;  /* 0x3f6ee58103000823 */ /* 0x000fc80000010800 */
[----:B------:R-:W-:-:S07]  /*1ca0*/  @!P0 FFMA.FTZ R0, R3, 0.93318945169448852539, R0 ;  /* 0x3f6ee58103008823 */ /* 0x000fce0000010000 */
.L_x_26108:
[----:B------:R-:W-:Y:S05]  /*1cb0*/  BSYNC B2 ;  /* 0x0000000000027941 */ /* 0x000fea0003800000 */
.L_x_26106:
        /* <DEDUP_REMOVED lines=13> */
.L_x_26103:
        /* <DEDUP_REMOVED lines=12> */
[----:B------:R-:W-:Y:S01]  /*1e50*/  FADD.FTZ R19, R6, R6 ;  /* 0x0000000606137221 */ /* 0x000fe20000010000 */
[--C-:B------:R-:W-:Y:S01]  /*1e60*/  FADD.FTZ R16, R2, -R9.reuse ;  /* 0x8000000902107221 */ /* 0x100fe20000010000 */
[C---:B------:R-:W-:Y:S01]  /*1e70*/  FADD.FTZ R21, R9.reuse, R9 ;  /* 0x0000000909157221 */ /* 0x040fe20000010000 */
[C---:B------:R-:W-:Y:S01]  /*1e80*/  FMUL.FTZ R4, R6.reuse, R17 ;  /* 0x0000001106047220 */ /* 0x040fe20000410000 */
[----:B------:R-:W-:Y:S01]  /*1e90*/  FMUL.FTZ R2, R6, R6 ;  /* 0x0000000606027220 */ /* 0x000fe20000410000 */
[CC--:B------:R-:W-:Y:S01]  /*1ea0*/  FMUL.FTZ R6, R9.reuse, R8.reuse ;  /* 0x0000000809067220 */ /* 0x0c0fe20000410000 */
[----:B------:R-:W-:Y:S01]  /*1eb0*/  FMUL.FTZ R5, R9, R9 ;  /* 0x0000000909057220 */ /* 0x000fe20000410000 */
[C---:B------:R-:W-:Y:S01]  /*1ec0*/  FMUL.FTZ R7, R12.reuse, R17 ;  /* 0x000000110c077220 */ /* 0x040fe20000410000 */
[----:B------:R-:W-:Y:S01]  /*1ed0*/  FMUL.FTZ R9, R12, R19 ;  /* 0x000000130c097220 */ /* 0x000fe20000410000 */
[----:B------:R-:W-:Y:S01]  /*1ee0*/  FMUL.FTZ R8, R16, R8 ;  /* 0x0000000810087220 */ /* 0x000fe20000410000 */
[----:B------:R-:W-:Y:S01]  /*1ef0*/  FMUL.FTZ R12, R12, R12 ;  /* 0x0000000c0c0c7220 */ /* 0x000fe20000410000 */
[C---:B------:R-:W-:Y:S01]  /*1f00*/  FMUL.FTZ R14, R16.reuse, R21 ;  /* 0x00000015100e7220 */ /* 0x040fe20000410000 */
[----:B------:R-:W-:-:S07]  /*1f10*/  FMUL.FTZ R17, R16, R16 ;  /* 0x0000001010117220 */ /* 0x000fce0000410000 */
.L_x_26110:
        /* <DEDUP_REMOVED lines=41> */
.L_x_26109:
[----:B------:R-:W-:Y:S01]  /*21b0*/  FADD.FTZ R0, R0, -1 ;  /* 0xbf80000000007421 */ /* 0x000fe20000010000 */
[----:B------:R-:W-:Y:S01]  /*21c0*/  FSETP.GEU.FTZ.AND P3, PT, |R10|, |R11|, PT ;  /* 0x4000000b0a00720b */ /* 0x000fe20003f7e200 */
[----:B------:R-:W-:Y:S02]  /*21d0*/  BSSY B2, `(.L_x_26111) ;  /* 0x0000031000027945 */ /* 0x000fe40003800000 */
[----:B------:R-:W-:-:S04]  /*21e0*/  FADD.FTZ R3, R3, R0 ;  /* 0x0000000003037221 */ /* 0x000fc80000010000 */
[----:B------:R-:W-:-:S04]  /*21f0*/  FADD.FTZ R3, R4, R3 ;  /* 0x0000000304037221 */ /* 0x000fc80000010000 */
[----:B------:R-:W-:Y:S02]  /*2200*/  FADD.FTZ R3, R6, R3 ;  /* 0x0000000306037221 */ /* 0x000fe40000010000 */
[----:B------:R-:W0:Y:S02]  /*2210*/  MUFU.RCP R6, R15 ;  /* 0x0000000f00067308 */ /* 0x000e240000001000 */
[----:B------:R-:W-:-:S04]  /*2220*/  FADD.FTZ R2, R2, R3 ;  /* 0x0000000302027221 */ /* 0x000fc80000010000 */
[----:B------:R-:W-:Y:S01]  /*2230*/  FADD.FTZ R2, R5, R2 ;  /* 0x0000000205027221 */ /* 0x000fe20000010000 */
[----:B------:R-:W-:-:S03]  /*2240*/  HFMA2.MMA R5, -RZ, RZ, 1.625, 0 ;  /* 0x3e800000ff057435 */ /* 0x000fc600000001ff */
[----:B------:R-:W-:-:S04]  /*2250*/  FADD.FTZ R7, R7, R2 ;  /* 0x0000000207077221 */ /* 0x000fc80000010000 */
[----:B------:R-:W-:Y:S01]  /*2260*/  FADD.FTZ R8, R8, R7 ;  /* 0x0000000708087221 */ /* 0x000fe20000010000 */
[----:B0-----:R-:W-:-:S03]  /*2270*/  FFMA R7, -R15, R6, 1 ;  /* 0x3f8000000f077423 */ /* 0x001fc60000000106 */
[----:B------:R-:W-:Y:S01]  /*2280*/  FADD.FTZ R9, R9, R8 ;  /* 0x0000000809097221 */ /* 0x000fe20000010000 */
[----:B------:R-:W-:-:S03]  /*2290*/  FFMA R7, R6, R7, R6 ;  /* 0x0000000706077223 */ /* 0x000fc60000000006 */
[----:B------:R-:W-:-:S04]  /*22a0*/  FADD.FTZ R9, R14, R9 ;  /* 0x000000090e097221 */ /* 0x000fc80000010000 */
        /* <DEDUP_REMOVED lines=10> */
[----:B------:R-:W-:-:S03]  /*2350*/  MOV R4, 0x3d39bf78 ;  /* 0x3d39bf7800047802 */ /* 0x000fc60000000f00 */
        /* <DEDUP_REMOVED lines=24> */
.L_x_26112:
[----:B------:R-:W-:Y:S05]  /*24e0*/  BSYNC B2 ;  /* 0x0000000000027941 */ /* 0x000fea0003800000 */
.L_x_26111:
[----:B------:R-:W-:Y:S01]  /*24f0*/  BSSY B4, `(.L_x_26113) ;  /* 0x0000006000047945 */ /* 0x000fe20003800000 */
[----:B------:R-:W-:-:S03]  /*2500*/  FFMA R0, R6, R7, R5 ;  /* 0x0000000706007223 */ /* 0x000fc60000000005 */
[----:B------:R-:W-:Y:S05]  /*2510*/  @!P0 BRA `(.L_x_26114) ;  /* 0x00000000000c8947 */ /* 0x000fea0003800000 */
[----:B------:R-:W-:Y:S02]  /*2520*/  MOV R7, R15 ;  /* 0x0000000f00077202 */ /* 0x000fe40000000f00 */
[----:B------:R-:W-:-:S07]  /*2530*/  MOV R4, 0x2550 ;  /* 0x0000255000047802 */ /* 0x000fce0000000f00 */
[----:B------:R-:W-:Y:S05]  /*2540*/  CALL.REL.NOINC `($__internal_65_$__cuda_sm3x_div_rn_ftz_f32_slowpath) ;  /* 0x0000005800847944 */ /* 0x000fea0003c00000 */
.L_x_26114:
[----:B------:R-:W-:Y:S05]  /*2550*/  BSYNC B4 ;  /* 0x0000000000047941 */ /* 0x000fea0003800000 */
.L_x_26113:
        /* <DEDUP_REMOVED lines=18> */
.L_x_26116:
[----:B------:R-:W-:Y:S02]  /*2680*/  ISETP.GE.AND P0, PT, R10, RZ, PT ;  /* 0x000000ff0a00720c */ /* 0x000fe40003f06270 */
[----:B------:R-:W-:-:S11]  /*2690*/  MOV R3, 0x3fd774eb ;  /* 0x3fd774eb00037802 */ /* 0x000fd60000000f00 */
[----:B------:R-:W-:-:S04]  /*26a0*/  @P0 FFMA.FTZ R0, R3, 0.93318945169448852539, -R0 ;  /* 0x3f6ee58103000823 */ /* 0x000fc80000010800 */
[----:B------:R-:W-:-:S07]  /*26b0*/  @!P0 FFMA.FTZ R0, R3, 0.93318945169448852539, R0 ;  /* 0x3f6ee58103008823 */ /* 0x000fce0000010000 */
.L_x_26117:
[----:B------:R-:W-:Y:S05]  /*26c0*/  BSYNC B2 ;  /* 0x0000000000027941 */ /* 0x000fea0003800000 */
.L_x_26115:
[C---:B------:R-:W-:Y:S01]  /*26d0*/  FSETP.NEU.FTZ.AND P2, PT, |R10|.reuse, |R11|, PT ;  /* 0x4000000b0a00720b */ /* 0x040fe20003f5d200 */
[----:B------:R-:W-:Y:S01]  /*26e0*/  HFMA2.MMA R2, -RZ, RZ, 2.04296875, -15.78125 ;  /* 0x4016cbe4ff027435 */ /* 0x000fe200000001ff */
        /* <DEDUP_REMOVED lines=10> */
.L_x_26093:
        /* <DEDUP_REMOVED lines=12> */
.L_x_26119:
[----:B------:R-:W-:Y:S05]  /*2850*/  BSYNC B4 ;  /* 0x0000000000047941 */ /* 0x000fea0003800000 */
.L_x_26118:
        /* <DEDUP_REMOVED lines=18> */
.L_x_26121:
[----:B------:R-:W-:Y:S02]  /*2980*/  ISETP.GE.AND P0, PT, R10, RZ, PT ;  /* 0x000000ff0a00720c */ /* 0x000fe40003f06270 */
[----:B------:R-:W-:-:S11]  /*2990*/  MOV R3, 0x3fd774eb ;  /* 0x3fd774eb00037802 */ /* 0x000fd60000000f00 */
[----:B------:R-:W-:-:S04]  /*29a0*/  @P0 FFMA.FTZ R0, R3, 0.93318945169448852539, -R0 ;  /* 0x3f6ee58103000823 */ /* 0x000fc80000010800 */
[----:B------:R-:W-:-:S07]  /*29b0*/  @!P0 FFMA.FTZ R0, R3, 0.93318945169448852539, R0 ;  /* 0x3f6ee58103008823 */ /* 0x000fce0000010000 */
.L_x_26122:
[----:B------:R-:W-:Y:S05]  /*29c0*/  BSYNC B2 ;  /* 0x0000000000027941 */ /* 0x000fea0003800000 */
.L_x_26120:
        /* <DEDUP_REMOVED lines=27> */
.L_x_26092:
[----:B------:R-:W-:-:S13]  /*2b80*/  FSETP.GEU.FTZ.AND P0, PT, R2, 9.999999682655225389e-20, PT ;  /* 0x1fec1e4a0200780b */ /* 0x000fda0003f1e000 */
[----:B------:R-:W-:Y:S05]  /*2b90*/  @!P0 BRA `(.L_x_26123) ;  /* 0x0000000400388947 */ /* 0x000fea0003800000 */
[----:B------:R-:W-:Y:S01]  /*2ba0*/  FMUL.FTZ R0, R2, R2 ;  /* 0x0000000202007220 */ /* 0x000fe20000410000 */
[----:B------:R-:W-:Y:S01]  /*2bb0*/  MOV R6, 0x3e800000 ;  /* 0x3e80000000067802 */ /* 0x000fe20000000f00 */
[----:B------:R-:W-:Y:S01]  /*2bc0*/  HFMA2.MMA R7, -RZ, RZ, 1.3056640625, -1.8671875 ;  /* 0x3d39bf78ff077435 */ /* 0x000fe200000001ff */
[----:B------:R0:W1:Y:S01]  /*2bd0*/  FCHK P0, R2, 1 ;  /* 0x3f80000002007902 */ /* 0x0000620000000000 */
[C---:B------:R-:W-:Y:S01]  /*2be0*/  FADD.FTZ.RZ R3, R0.reuse, 1 ;  /* 0x3f80000000037421 */ /* 0x040fe2000001c000 */
[----:B------:R-:W-:Y:S01]  /*2bf0*/  ISETP.GE.U32.AND P1, PT, R0, 0x7f800000, PT ;  /* 0x7f8000000000780c */ /* 0x000fe20003f26070 */
[----:B------:R-:W-:Y:S03]  /*2c00*/  BSSY B2, `(.L_x_26124) ;  /* 0x000001f000027945 */ /* 0x000fe60003800000 */
        /* <DEDUP_REMOVED lines=8> */
[----:B------:R-:W-:Y:S01]  /*2c90*/  FFMA.FTZ R5, R4, -R7, 0.10546888411045074463 ;  /* 0x3dd8001204057423 */ /* 0x000fe20000010807 */
[----:B------:R-:W-:-:S03]  /*2ca0*/  MOV R7, 0x3f800000 ;  /* 0x3f80000000077802 */ /* 0x000fc60000000f00 */
[C---:B------:R-:W-:Y:S02]  /*2cb0*/  FFMA.FTZ R5, R4.reuse, R5, -0.13229703903198242188 ;  /* 0xbe0778e004057423 */ /* 0x040fe40000010005 */
[----:B------:R-:W-:Y:S02]  /*2cc0*/  FFMA R6, R7, -1, R7 ;  /* 0xbf80000007067823 */ /* 0x000fe40000000007 */
[----:B------:R-:W-:Y:S02]  /*2cd0*/  FFMA.FTZ R5, R4, R5, 0.14491446316242218018 ;  /* 0x3e14647504057423 */ /* 0x000fe40000010005 */
[----:B------:R-:W-:Y:S02]  /*2ce0*/  FFMA R7, R6, R7, 1 ;  /* 0x3f80000006077423 */ /* 0x000fe40000000007 */
        /* <DEDUP_REMOVED lines=16> */
.L_x_26125:
[----:B------:R-:W-:Y:S05]  /*2df0*/  BSYNC B2 ;  /* 0x0000000000027941 */ /* 0x000fea0003800000 */
.L_x_26124:
[----:B------:R-:W-:Y:S01]  /*2e00*/  BSSY B4, `(.L_x_26126) ;  /* 0x0000006000047945 */ /* 0x000fe20003800000 */
[----:B------:R-:W-:-:S03]  /*2e10*/  FFMA R0, R7, R6, R5 ;  /* 0x0000000607007223 */ /* 0x000fc60000000005 */
[----:B------:R-:W-:Y:S05]  /*2e20*/  @!P0 BRA `(.L_x_26127) ;  /* 0x00000000000c8947 */ /* 0x000fea0003800000 */
[----:B------:R-:W-:Y:S01]  /*2e30*/  HFMA2.MMA R7, -RZ, RZ, 1.875, 0 ;  /* 0x3f800000ff077435 */ /* 0x000fe200000001ff */
[----:B------:R-:W-:-:S10]  /*2e40*/  MOV R4, 0x2e60 ;  /* 0x00002e6000047802 */ /* 0x000fd40000000f00 */
[----:B------:R-:W-:Y:S05]  /*2e50*/  CALL.REL.NOINC `($__internal_65_$__cuda_sm3x_div_rn_ftz_f32_slowpath) ;  /* 0x0000005000407944 */ /* 0x000fea0003c00000 */
.L_x_26127:
[----:B------:R-:W-:Y:S05]  /*2e60*/  BSYNC B4 ;  /* 0x0000000000047941 */ /* 0x000fea0003800000 */
.L_x_26126:
        /* <DEDUP_REMOVED lines=18> */
.L_x_26129:
[----:B------:R-:W-:Y:S02]  /*2f90*/  ISETP.GE.AND P0, PT, R10, RZ, PT ;  /* 0x000000ff0a00720c */ /* 0x000fe40003f06270 */
[----:B------:R-:W-:-:S11]  /*2fa0*/  MOV R3, 0x3fd774eb ;  /* 0x3fd774eb00037802 */ /* 0x000fd60000000f00 */
[----:B------:R-:W-:-:S04]  /*2fb0*/  @P0 FFMA.FTZ R0, R3, 0.93318945169448852539, -R0 ;  /* 0x3f6ee58103000823 */ /* 0x000fc80000010800 */
[----:B------:R-:W-:-:S07]  /*2fc0*/  @!P0 FFMA.FTZ R0, R3, 0.93318945169448852539, R0 ;  /* 0x3f6ee58103008823 */ /* 0x000fce0000010000 */
.L_x_26130:
[----:B------:R-:W-:Y:S05]  /*2fd0*/  BSYNC B2 ;  /* 0x0000000000027941 */ /* 0x000fea0003800000 */
.L_x_26128:
[C---:B------:R-:W-:Y:S01]  /*2fe0*/  FSETP.NEU.FTZ.AND P1, PT, |R10|.reuse, |R11|, PT ;  /* 0x4000000b0a00720b */ /* 0x040fe20003f3d200 */
[----:B------:R-:W-:Y:S01]  /*2ff0*/  HFMA2.MMA R2, -RZ, RZ, 2.04296875, -15.78125 ;  /* 0x4016cbe4ff027435 */ /* 0x000fe200000001ff */
        /* <DEDUP_REMOVED lines=8> */
.L_x_26123:
        /* <DEDUP_REMOVED lines=9> */
[----:B------:R-:W-:Y:S01]  /*3110*/  HFMA2.MMA R7, -RZ, RZ, 1.875, 0 ;  /* 0x3f800000ff077435 */ /* 0x000fe200000001ff */
[----:B------:R-:W-:-:S10]  /*3120*/  MOV R4, 0x3140 ;  /* 0x0000314000047802 */ /* 0x000fd40000000f00 */
[----:B------:R-:W-:Y:S05]  /*3130*/  CALL.REL.NOINC `($__internal_65_$__cuda_sm3x_div_rn_ftz_f32_slowpath) ;  /* 0x0000004c00887944 */ /* 0x000fea0003c00000 */
.L_x_26132:
[----:B------:R-:W-:Y:S05]  /*3140*/  BSYNC B4 ;  /* 0x0000000000047941 */ /* 0x000fea0003800000 */
.L_x_26131:
        /* <DEDUP_REMOVED lines=18> */
.L_x_26134:
[----:B------:R-:W-:Y:S02]  /*3270*/  ISETP.GE.AND P0, PT, R10, RZ, PT ;  /* 0x000000ff0a00720c */ /* 0x000fe40003f06270 */
[----:B------:R-:W-:-:S11]  /*3280*/  MOV R3, 0x3fd774eb ;  /* 0x3fd774eb00037802 */ /* 0x000fd60000000f00 */
[----:B------:R-:W-:-:S04]  /*3290*/  @P0 FFMA.FTZ R0, R3, 0.93318945169448852539, -R0 ;  /* 0x3f6ee58103000823 */ /* 0x000fc80000010800 */
[----:B------:R-:W-:-:S07]  /*32a0*/  @!P0 FFMA.FTZ R0, R3, 0.93318945169448852539, R0 ;  /* 0x3f6ee58103008823 */ /* 0x000fce0000010000 */
.L_x_26135:
[----:B------:R-:W-:Y:S05]  /*32b0*/  BSYNC B2 ;  /* 0x0000000000027941 */ /* 0x000fea0003800000 */
.L_x_26133:
[C---:B------:R-:W-:Y:S01]  /*32c0*/  FSETP.NEU.FTZ.AND P1, PT, |R10|.reuse, |R11|, PT ;  /* 0x4000000b0a00720b */ /* 0x040fe20003f3d200 */
[----:B------:R-:W-:Y:S01]  /*32d0*/  HFMA2.MMA R3, -RZ, RZ, 2.04296875, -15.78125 ;  /* 0x4016cbe4ff037435 */ /* 0x000fe200000001ff */
        /* <DEDUP_REMOVED lines=9> */
.L_x_26091:
        /* <DEDUP_REMOVED lines=30> */
[----:B------:R-:W-:Y:S02]  /*3550*/  MOV R7, R15 ;  /* 0x0000000f00077202 */ /* 0x000fe40000000f00 */
[----:B------:R-:W-:-:S07]  /*3560*/  MOV R4, 0x3580 ;  /* 0x0000358000047802 */ /* 0x000fce0000000f00 */
[----:B------:R-:W-:Y:S05]  /*3570*/  CALL.REL.NOINC `($__internal_65_$__cuda_sm3x_div_rn_ftz_f32_slowpath) ;  /* 0x0000004800787944 */ /* 0x000fea0003c00000 */
.L_x_26137:
[----:B------:R-:W-:Y:S05]  /*3580*/  BSYNC B4 ;  /* 0x0000000000047941 */ /* 0x000fea0003800000 */
.L_x_26136:
        /* <DEDUP_REMOVED lines=18> */
.L_x_26139:
[----:B------:R-:W-:Y:S02]  /*36b0*/  ISETP.GE.AND P0, PT, R10, RZ, PT ;  /* 0x000000ff0a00720c */ /* 0x000fe40003f06270 */
[----:B------:R-:W-:-:S11]  /*36c0*/  MOV R3, 0x3fd774eb ;  /* 0x3fd774eb00037802 */ /* 0x000fd60000000f00 */
[----:B------:R-:W-:-:S04]  /*36d0*/  @P0 FFMA.FTZ R0, R3, 0.93318945169448852539, -R0 ;  /* 0x3f6ee58103000823 */ /* 0x000fc80000010800 */
[----:B------:R-:W-:-:S07]  /*36e0*/  @!P0 FFMA.FTZ R0, R3, 0.93318945169448852539, R0 ;  /* 0x3f6ee58103008823 */ /* 0x000fce0000010000 */
.L_x_26140:
[----:B------:R-:W-:Y:S05]  /*36f0*/  BSYNC B2 ;  /* 0x0000000000027941 */ /* 0x000fea0003800000 */
.L_x_26138:
[C---:B------:R-:W-:Y:S01]  /*3700*/  FSETP.NEU.FTZ.AND P1, PT, |R10|.reuse, |R11|, PT ;  /* 0x4000000b0a00720b */ /* 0x040fe20003f3d200 */
[----:B------:R-:W-:Y:S01]  /*3710*/  HFMA2.MMA R2, -RZ, RZ, 2.04296875, -15.78125 ;  /* 0x4016cbe4ff027435 */ /* 0x000fe200000001ff */
        /* <DEDUP_REMOVED lines=9> */
.L_x_26090:
[C---:B------:R-:W-:Y:S01]  /*37b0*/  FADD.FTZ R2, |R11|.reuse, -RZ ;  /* 0x800000ff0b027221 */ /* 0x040fe20000010200 */
        /* <DEDUP_REMOVED lines=9> */
[C---:B------:R-:W-:Y:S01]  /*3850*/  @P0 FMUL.FTZ R3, R11.reuse, 4 ;  /* 0x408000000b030820 */ /* 0x040fe20000410000 */
        /* <DEDUP_REMOVED lines=14> */
[----:B------:R-:W-:Y:S05]  /*3940*/  CALL.REL.NOINC `($__internal_65_$__cuda_sm3x_div_rn_ftz_f32_slowpath) ;  /* 0x0000004400847944 */ /* 0x000fea0003c00000 */
.L_x_26142:
[----:B------:R-:W-:Y:S05]  /*3950*/  BSYNC B4 ;  /* 0x0000000000047941 */ /* 0x000fea0003800000 */
.L_x_26141:
        /* <DEDUP_REMOVED lines=15> */
[----:B------:R-:W-:-:S05]  /*3a50*/  MOV R3, 0x3fd774eb ;  /* 0x3fd774eb00037802 */ /* 0x000fca0000000f00 */
[----:B------:R-:W-:Y:S01]  /*3a60*/  FFMA.FTZ R0, R3, 1.8663789033889770508, -R0 ;  /* 0x3feee58103007823 */ /* 0x000fe20000010800 */
[----:B------:R-:W-:Y:S06]  /*3a70*/  BRA `(.L_x_26145) ;  /* 0x0000000000107947 */ /* 0x000fec0003800000 */
.L_x_26144:
[----:B------:R-:W-:Y:S02]  /*3a80*/  ISETP.GE.AND P0, PT, R10, RZ, PT ;  /* 0x000000ff0a00720c */ /* 0x000fe40003f06270 */
[----:B------:R-:W-:-:S11]  /*3a90*/  MOV R3, 0x3fd774eb ;  /* 0x3fd774eb00037802 */ /* 0x000fd60000000f00 */
[----:B------:R-:W-:-:S04]  /*3aa0*/  @P0 FFMA.FTZ R0, R3, 0.93318945169448852539, -R0 ;  /* 0x3f6ee58103000823 */ /* 0x000fc80000010800 */
[----:B------:R-:W-:-:S07]  /*3ab0*/  @!P0 FFMA.FTZ R0, R3, 0.93318945169448852539, R0 ;  /* 0x3f6ee58103008823 */ /* 0x000fce0000010000 */
.L_x_26145:
[----:B------:R-:W-:Y:S05]  /*3ac0*/  BSYNC B2 ;  /* 0x0000000000027941 */ /* 0x000fea0003800000 */
.L_x_26143:
[----:B------:R-:W-:Y:S01]  /*3ad0*/  FSETP.NEU.FTZ.AND P2, PT, |R10|, |R11|, PT ;  /* 0x4000000b0a00720b */ /* 0x000fe20003f5d200 */
        /* <DEDUP_REMOVED lines=11> */
.L_x_26102:
[----:B------:R-:W-:Y:S05]  /*3b90*/  BSYNC B0 ;  /* 0x0000000000007941 */ /* 0x000fea0003800000 */
.L_x_26089:
        /* <DEDUP_REMOVED lines=43> */
.L_x_26149:
        /* <DEDUP_REMOVED lines=8> */
[----:B------:R-:W-:Y:S01]  /*3ed0*/  MOV R6, R16 ;  /* 0x0000001000067202 */ /* 0x000fe20000000f00 */
[----:B------:R-:W-:Y:S06]  /*3ee0*/  BRA `(.L_x_26150) ;  /* 0x00000000001c7947 */ /* 0x000fec0003800000 */
.L_x_26148:
[----:B------:R-:W-:-:S04]  /*3ef0*/  FMUL.RZ R4, R4, 0.15915493667125701904 ;  /* 0x3e22f98304047820 */ /* 0x000fc8000040c000 */
[----:B------:R1:W2:Y:S08]  /*3f00*/  MUFU.SIN R7, R4 ;  /* 0x0000000400077308 */ /* 0x0002b00000000400 */
[----:B------:R1:W3:Y:S01]  /*3f10*/  MUFU.COS R6, R4 ;  /* 0x0000000400067308 */ /* 0x0002e20000000000 */
[----:B------:R-:W-:Y:S05]  /*3f20*/  BRA `(.L_x_26150) ;  /* 0x00000000000c7947 */ /* 0x000fea0003800000 */
.L_x_26147:
[----:B------:R-:W-:Y:S01]  /*3f30*/  FMUL.FTZ R6, R16, 1.4426950216293334961 ;  /* 0x3fb8aa3b10067820 */ /* 0x000fe20000410000 */
[----:B------:R-:W-:-:S05]  /*3f40*/  MOV R7, R4 ;  /* 0x0000000400077202 */ /* 0x000fca0000000f00 */
[----:B------:R-:W0:Y:S02]  /*3f50*/  MUFU.EX2 R6, R6 ;  /* 0x0000000600067308 */ /* 0x000e240000000800 */
.L_x_26150:
[----:B------:R-:W-:Y:S05]  /*3f60*/  BSYNC B0 ;  /* 0x0000000000007941 */ /* 0x000fea0003800000 */
.L_x_26146:
[----:B------:R-:W4:Y:S01]  /*3f70*/  S2R R0, SR_TID.X ;  /* 0x0000000000007919 */ /* 0x000f220000002100 */
[----:B------:R-:W-:Y:S02]  /*3f80*/  ULDC.64 UR6, c[0x0][0x410] ;  /* 0x0001040000067ab9 */ /* 0x000fe40000000a00 */
[----:B------:R-:W-:Y:S01]  /*3f90*/  IADD3 R2, P0, R13, UR6, RZ ;  /* 0x000000060d027c10 */ /* 0x000fe2000ff1e0ff */
[----:B------:R-:W4:Y:S03]  /*3fa0*/  S2R R5, SR_CTAID.X ;  /* 0x0000000000057919 */ /* 0x000f260000002500 */
[----:B------:R-:W-:-:S05]  /*3fb0*/  IADD3.X R3, RZ, UR7, RZ, P0, !PT ;  /* 0x00000007ff037c10 */ /* 0x000fca00087fe4ff */
[----:B0-23--:R0:W-:Y:S01]  /*3fc0*/  STG.E.64 desc[UR4][R2.64], R6 ;  /* 0x0000000602007986 */ /* 0x00d1e2000c101b04 */
[----:B----4-:R-:W-:-:S04]  /*3fd0*/  LEA R5, R5, R0, 0x8 ;  /* 0x0000000005057211 */ /* 0x010fc800078e40ff */
[----:B0-----:R-:W-:-:S07]  /*3fe0*/  IADD3 R5, R5, 0x80, RZ ;  /* 0x0000008005057810 */ /* 0x001fce0007ffe0ff */
.L_x_26087:
[----:B------:R-:W-:Y:S05]  /*3ff0*/  BSYNC B1 ;  /* 0x0000000000017941 */ /* 0x000fea0003800000 */
.L_x_26086:
[----:B------:R-:W-:Y:S02]  /*4000*/  ULDC UR6, c[0x0][0x210] ;  /* 0x0000840000067ab9 */ /* 0x000fe40000000800 */
[----:B------:R-:W-:-:S13]  /*4010*/  ISETP.GE.AND P0, PT, R5, UR6, PT ;  /* 0x0000000605007c0c */ /* 0x000fda000bf06270 */
[----:B------:R-:W-:Y:S05]  /*4020*/  @P0 EXIT ;  /* 0x000000000000094d */ /* 0x000fea0003800000 */
        /* <DEDUP_REMOVED lines=22> */
[----:B-1----:R-:W-:-:S05]  /*4190*/  IMAD.HI.U32 R4, R3, UR9, R2 ;  /* 0x0000000903047c27 */ /* 0x002fca000f8e0002 */
        /* <DEDUP_REMOVED lines=280> */
.L_x_26151:
        /* <DEDUP_REMOVED lines=38> */
[-C--:B-1----:R-:W-:Y:S02]  /*5580*/  IADD3 R4, R0, -R3.reuse, RZ ;  /* 0x8000000300047210 */ /* 0x082fe40007ffe0ff */
[----:B------:R-:W-:Y:S01]  /*5590*/  I2FP.F32.S32 R3, R3 ;  /* 0x0000000300037245 */ /* 0x000fe20000201400 */
[----:B------:R-:W-:Y:S02]  /*55a0*/  FFMA.FTZ R5, R5, 0.25, -R6 ;  /* 0x3e80000005057823 */ /* 0x000fe40000010806 */
        /* <DEDUP_REMOVED lines=24> */
.L_x_26159:
[----:B------:R-:W-:Y:S05]  /*5730*/  BSYNC B1 ;  /* 0x0000000000017941 */ /* 0x000fea0003800000 */
.L_x_26158:
[----:B------:R-:W-:Y:S01]  /*5740*/  BSSY B1, `(.L_x_26160) ;  /* 0x0000006000017945 */ /* 0x000fe20003800000 */
[----:B------:R-:W-:-:S03]  /*5750*/  FFMA R0, R7, R5, R6 ;  /* 0x0000000507007223 */ /* 0x000fc60000000006 */
[----:B------:R-:W-:Y:S05]  /*5760*/  @!P0 BRA `(.L_x_26161) ;  /* 0x00000000000c8947 */ /* 0x000fea0003800000 */
[----:B------:R-:W-:Y:S02]  /*5770*/  MOV R7, R13 ;  /* 0x0000000d00077202 */ /* 0x000fe40000000f00 */
[----:B------:R-:W-:-:S07]  /*5780*/  MOV R4, 0x57a0 ;  /* 0x000057a000047802 */ /* 0x000fce0000000f00 */
[----:B------:R-:W-:Y:S05]  /*5790*/  CALL.REL.NOINC `($__internal_65_$__cuda_sm3x_div_rn_ftz_f32_slowpath) ;  /* 0x0000002400f07944 */ /* 0x000fea0003c00000 */
.L_x_26161:
[----:B------:R-:W-:Y:S05]  /*57a0*/  BSYNC B1 ;  /* 0x0000000000017941 */ /* 0x000fea0003800000 */
.L_x_26160:
        /* <DEDUP_REMOVED lines=18> */
.L_x_26163:
[----:B------:R-:W-:Y:S02]  /*58d0*/  ISETP.GE.AND P0, PT, R16, RZ, PT ;  /* 0x000000ff1000720c */ /* 0x000fe40003f06270 */
[----:B------:R-:W-:-:S11]  /*58e0*/  MOV R3, 0x3fd774eb ;  /* 0x3fd774eb00037802 */ /* 0x000fd60000000f00 */
[----:B------:R-:W-:-:S04]  /*58f0*/  @P0 FFMA.FTZ R0, R3, 0.93318945169448852539, -R0 ;  /* 0x3f6ee58103000823 */ /* 0x000fc80000010800 */
[----:B------:R-:W-:-:S07]  /*5900*/  @!P0 FFMA.FTZ R0, R3, 0.93318945169448852539, R0 ;  /* 0x3f6ee58103008823 */ /* 0x000fce0000010000 */
.L_x_26164:
[----:B------:R-:W-:Y:S05]  /*5910*/  BSYNC B1 ;  /* 0x0000000000017941 */ /* 0x000fea0003800000 */
.L_x_26162:
        /* <DEDUP_REMOVED lines=12> */
.L_x_26157:
[----:B------:R-:W-:-:S04]  /*59e0*/  FMUL.FTZ R10, R2, R2 ;  /* 0x00000002020a7220 */ /* 0x000fc80000410000 */
[----:B------:R-:W-:-:S05]  /*59f0*/  FFMA.FTZ R10, R13, R13, R10 ;  /* 0x0000000d0d0a7223 */ /* 0x000fca000001000a */
[----:B------:R-:W-:-:S13]  /*5a00*/  FSETP.GTU.FTZ.AND P0, PT, R10, 0.69999998807907104492, PT ;  /* 0x3f3333330a00780b */ /* 0x000fda0003f1c000 */
[----:B------:R-:W-:Y:S05]  /*5a10*/  @P0 BRA `(.L_x_26166) ;  /* 0x0000000000c40947 */ /* 0x000fea0003800000 */
[----:B------:R-:W0:Y:S01]  /*5a20*/  MUFU.RCP R0, R13 ;  /* 0x0000000d00007308 */ /* 0x000e220000001000 */
[----:B------:R-:W-:Y:S07]  /*5a30*/  BSSY B1, `(.L_x_26167) ;  /* 0x000000b000017945 */ /* 0x000fee0003800000 */
[----:B------:R-:W2:Y:S01]  /*5a40*/  FCHK P0, R2, R13 ;  /* 0x0000000d02007302 */ /* 0x000ea20000000000 */
[----:B0-----:R-:W-:-:S04]  /*5a50*/  FFMA R3, -R13, R0, 1 ;  /* 0x3f8000000d037423 */ /* 0x001fc80000000100 */
[----:B------:R-:W-:-:S04]  /*5a60*/  FFMA R3, R0, R3, R0 ;  /* 0x0000000300037223 */ /* 0x000fc80000000000 */
[----:B------:R-:W-:-:S04]  /*5a70*/  FFMA R0, R2, R3, RZ ;  /* 0x0000000302007223 */ /* 0x000fc800000000ff */
[----:B-1----:R-:W-:-:S04]  /*5a80*/  FFMA R4, -R13, R0, R2 ;  /* 0x000000000d047223 */ /* 0x002fc80000000102 */
[----:B------:R-:W-:Y:S01]  /*5a90*/  FFMA R0, R3, R4, R0 ;  /* 0x0000000403007223 */ /* 0x000fe20000000000 */
[----:B--2---:R-:W-:Y:S06]  /*5aa0*/  @!P0 BRA `(.L_x_26168) ;  /* 0x00000000000c8947 */ /* 0x004fec0003800000 */
[----:B------:R-:W-:Y:S02]  /*5ab0*/  MOV R7, R13 ;  /* 0x0000000d00077202 */ /* 0x000fe40000000f00 */
[----:B------:R-:W-:-:S07]  /*5ac0*/  MOV R4, 0x5ae0 ;  /* 0x00005ae000047802 */ /* 0x000fce0000000f00 */
[----:B------:R-:W-:Y:S05]  /*5ad0*/  CALL.REL.NOINC `($__internal_65_$__cuda_sm3x_div_rn_ftz_f32_slowpath) ;  /* 0x0000002400207944 */ /* 0x000fea0003c00000 */
.L_x_26168:
[----:B------:R-:W-:Y:S05]  /*5ae0*/  BSYNC B1 ;  /* 0x0000000000017941 */ /* 0x000fea0003800000 */
.L_x_26167:
        /* <DEDUP_REMOVED lines=18> */
.L_x_26170:
[----:B------:R-:W-:Y:S02]  /*5c10*/  ISETP.GE.AND P0, PT, R16, RZ, PT ;  /* 0x000000ff1000720c */ /* 0x000fe40003f06270 */
[----:B------:R-:W-:-:S11]  /*5c20*/  MOV R3, 0x3fd774eb ;  /* 0x3fd774eb00037802 */ /* 0x000fd60000000f00 */
[----:B------:R-:W-:-:S04]  /*5c30*/  @P0 FFMA.FTZ R0, R3, 0.93318945169448852539, -R0 ;  /* 0x3f6ee58103000823 */ /* 0x000fc80000010800 */
[----:B------:R-:W-:-:S07]  /*5c40*/  @!P0 FFMA.FTZ R0, R3, 0.93318945169448852539, R0 ;  /* 0x3f6ee58103008823 */ /* 0x000fce0000010000 */
.L_x_26171:
[----:B------:R-:W-:Y:S05]  /*5c50*/  BSYNC B1 ;  /* 0x0000000000017941 */ /* 0x000fea0003800000 */
.L_x_26169:
        /* <DEDUP_REMOVED lines=13> */
.L_x_26166:
[----:B-1----:R-:W-:Y:S01]  /*5d30*/  LOP3.LUT R4, R13, 0xffff0000, RZ, 0xc0, !PT ;  /* 0xffff00000d047812 */ /* 0x002fe200078ec0ff */
        /* <DEDUP_REMOVED lines=24> */
.L_x_26173:
        /* <DEDUP_REMOVED lines=41> */
.L_x_26172:
[----:B------:R-:W-:Y:S01]  /*6150*/  FADD.FTZ R0, R0, -1 ;  /* 0xbf80000000007421 */ /* 0x000fe20000010000 */
[----:B------:R-:W-:Y:S01]  /*6160*/  FSETP.GEU.FTZ.AND P3, PT, |R16|, |R17|, PT ;  /* 0x400000111000720b */ /* 0x000fe20003f7e200 */
[----:B------:R-:W-:Y:S02]  /*6170*/  BSSY B1, `(.L_x_26174) ;  /* 0x0000031000017945 */ /* 0x000fe40003800000 */
[----:B------:R-:W-:-:S04]  /*6180*/  FADD.FTZ R3, R3, R0 ;  /* 0x0000000003037221 */ /* 0x000fc80000010000 */
[----:B------:R-:W-:Y:S02]  /*6190*/  FADD.FTZ R3, R4, R3 ;  /* 0x0000000304037221 */ /* 0x000fe40000010000 */
[----:B------:R-:W0:Y:S02]  /*61a0*/  MUFU.RCP R4, R13 ;  /* 0x0000000d00047308 */ /* 0x000e240000001000 */
[----:B------:R-:W-:-:S04]  /*61b0*/  FADD.FTZ R3, R6, R3 ;  /* 0x0000000306037221 */ /* 0x000fc80000010000 */
[----:B------:R-:W-:-:S04]  /*61c0*/  FADD.FTZ R2, R2, R3 ;  /* 0x0000000302027221 */ /* 0x000fc80000010000 */
[----:B------:R-:W-:Y:S01]  /*61d0*/  FADD.FTZ R2, R5, R2 ;  /* 0x0000000205027221 */ /* 0x000fe20000010000 */
[----:B------:R-:W-:-:S03]  /*61e0*/  HFMA2.MMA R5, -RZ, RZ, 1.625, 0 ;  /* 0x3e800000ff057435 */ /* 0x000fc600000001ff */
[----:B------:R-:W-:-:S04]  /*61f0*/  FADD.FTZ R7, R7, R2 ;  /* 0x0000000207077221 */ /* 0x000fc80000010000 */
[----:B------:R-:W-:Y:S01]  /*6200*/  FADD.FTZ R8, R8, R7 ;  /* 0x0000000708087221 */ /* 0x000fe20000010000 */
[----:B------:R-:W-:-:S03]  /*6210*/  MOV R7, 0x3d39bf78 ;  /* 0x3d39bf7800077802 */ /* 0x000fc60000000f00 */
[----:B------:R-:W-:-:S04]  /*6220*/  FADD.FTZ R9, R9, R8 ;  /* 0x0000000809097221 */ /* 0x000fc80000010000 */
        /* <DEDUP_REMOVED lines=11> */
[----:B------:R-:W-:Y:S01]  /*62e0*/  FADD.FTZ R2, |R17|, -RZ ;  /* 0x800000ff11027221 */ /* 0x000fe20000010200 */
[----:B------:R-:W-:Y:S02]  /*62f0*/  @!P3 FADD.FTZ R2, |R16|, -RZ ;  /* 0x800000ff1002b221 */ /* 0x000fe40000010200 */
[----:B------:R-:W-:Y:S01]  /*6300*/  FADD.FTZ R0, R0, R5 ;  /* 0x0000000500007221 */ /* 0x000fe20000010000 */
[----:B------:R-:W-:Y:S01]  /*6310*/  FMUL.FTZ R3, R3, 1.1920928955078125e-07 ;  /* 0x3400000003037820 */ /* 0x000fe20000410000 */
[----:B------:R1:W2:Y:S02]  /*6320*/  FCHK P0, R2, R13 ;  /* 0x0000000d02007302 */ /* 0x0002a40000000000 */
[----:B------:R-:W-:Y:S01]  /*6330*/  FFMA.FTZ R5, R0, -R7, 0.10546888411045074463 ;  /* 0x3dd8001200057423 */ /* 0x000fe20000010807 */
[----:B0-----:R-:W-:-:S03]  /*6340*/  FFMA R7, -R13, R4, 1 ;  /* 0x3f8000000d077423 */ /* 0x001fc60000000104 */
[----:B------:R-:W-:Y:S01]  /*6350*/  FFMA.FTZ R5, R0, R5, -0.13229703903198242188 ;  /* 0xbe0778e000057423 */ /* 0x000fe20000010005 */
[----:B------:R-:W-:-:S03]  /*6360*/  FFMA R7, R4, R7, R4 ;  /* 0x0000000704077223 */ /* 0x000fc60000000004 */
[----:B------:R-:W-:Y:S01]  /*6370*/  FFMA.FTZ R5, R0, R5, 0.14491446316242218018 ;  /* 0x3e14647500057423 */ /* 0x000fe20000010005 */
[----:B------:R-:W-:-:S03]  /*6380*/  FFMA R4, R2, R7, RZ ;  /* 0x0000000702047223 */ /* 0x000fc600000000ff */
[----:B------:R-:W-:-:S04]  /*6390*/  FFMA.FTZ R5, R0, R5, -0.16641564667224884033 ;  /* 0xbe2a68dd00057423 */ /* 0x000fc80000010005 */
[----:B------:R-:W-:-:S04]  /*63a0*/  FFMA.FTZ R5, R0, R5, 0.19988867640495300293 ;  /* 0x3e4caf9e00057423 */ /* 0x000fc80000010005 */
[----:B------:R-:W-:-:S04]  /*63b0*/  FFMA.FTZ R5, R0, R5, -0.25000196695327758789 ;  /* 0xbe80004200057423 */ /* 0x000fc80000010005 */
[----:B------:R-:W-:-:S04]  /*63c0*/  FFMA.FTZ R5, R0, R5, 0.33333510160446166992 ;  /* 0x3eaaaae600057423 */ /* 0x000fc80000010005 */
[----:B------:R-:W-:-:S04]  /*63d0*/  FFMA.FTZ R5, R0, R5, -0.5 ;  /* 0xbf00000000057423 */ /* 0x000fc80000010005 */
[----:B------:R-:W-:-:S04]  /*63e0*/  FMUL.FTZ R5, R0, R5 ;  /* 0x0000000500057220 */ /* 0x000fc80000410000 */
[----:B------:R-:W-:Y:S01]  /*63f0*/  FFMA.FTZ R0, R0, R5, R0 ;  /* 0x0000000500007223 */ /* 0x000fe20000010000 */
[----:B------:R-:W-:-:S03]  /*6400*/  FFMA R5, -R13, R4, R2 ;  /* 0x000000040d057223 */ /* 0x000fc60000000102 */
[----:B------:R-:W-:Y:S01]  /*6410*/  FFMA.FTZ R12, R3, 0.69314718246459960938, R0 ;  /* 0x3f317218030c7823 */ /* 0x000fe20000010000 */
[----:B-12---:R-:W-:Y:S06]  /*6420*/  @!P1 BRA `(.L_x_26175) ;  /* 0x0000000000149947 */ /* 0x006fec0003800000 */
[C---:B------:R-:W-:Y:S02]  /*6430*/  ISETP.GE.AND P1, PT, R14.reuse, -0x407fffff, PT ;  /* 0xbf8000010e00780c */ /* 0x040fe40003f26270 */
[----:B------:R-:W-:-:S11]  /*6440*/  FSETP.NEU.FTZ.AND P2, PT, R14, RZ, PT ;  /* 0x000000ff0e00720b */ /* 0x000fd60003f5d000 */
[----:B------:R-:W-:-:S05]  /*6450*/  @P1 MOV R3, 0x7f800000 ;  /* 0x7f80000000031802 */ /* 0x000fca0000000f00 */
[----:B------:R-:W-:-:S05]  /*6460*/  @P1 FFMA.FTZ R12, R14, R3, +INF ;  /* 0x7f8000000e0c1423 */ /* 0x000fca0000010003 */
[----:B------:R-:W-:-:S07]  /*6470*/  FSEL R12, R12, -RZ, P2 ;  /* 0x800000ff0c0c7208 */ /* 0x000fce0001000000 */
.L_x_26175:
[----:B------:R-:W-:Y:S05]  /*6480*/  BSYNC B1 ;  /* 0x0000000000017941 */ /* 0x000fea0003800000 */
.L_x_26174:
[----:B------:R-:W-:Y:S01]  /*6490*/  BSSY B1, `(.L_x_26176) ;  /* 0x0000006000017945 */ /* 0x000fe20003800000 */
[----:B------:R-:W-:-:S03]  /*64a0*/  FFMA R0, R5, R7, R4 ;  /* 0x0000000705007223 */ /* 0x000fc60000000004 */
[----:B------:R-:W-:Y:S05]  /*64b0*/  @!P0 BRA `(.L_x_26177) ;  /* 0x00000000000c8947 */ /* 0x000fea0003800000 */
[----:B------:R-:W-:Y:S02]  /*64c0*/  MOV R7, R13 ;  /* 0x0000000d00077202 */ /* 0x000fe40000000f00 */
[----:B------:R-:W-:-:S07]  /*64d0*/  MOV R4, 0x64f0 ;  /* 0x000064f000047802 */ /* 0x000fce0000000f00 */
[----:B------:R-:W-:Y:S05]  /*64e0*/  CALL.REL.NOINC `($__internal_65_$__cuda_sm3x_div_rn_ftz_f32_slowpath) ;  /* 0x00000018009c7944 */ /* 0x000fea0003c00000 */
.L_x_26177:
[----:B------:R-:W-:Y:S05]  /*64f0*/  BSYNC B1 ;  /* 0x0000000000017941 */ /* 0x000fea0003800000 */
.L_x_26176:
        /* <DEDUP_REMOVED lines=18> */
.L_x_26179:
[----:B------:R-:W-:Y:S02]  /*6620*/  ISETP.GE.AND P0, PT, R16, RZ, PT ;  /* 0x000000ff1000720c */ /* 0x000fe40003f06270 */
[----:B------:R-:W-:-:S11]  /*6630*/  MOV R3, 0x3fd774eb ;  /* 0x3fd774eb00037802 */ /* 0x000fd60000000f00 */
[----:B------:R-:W-:-:S04]  /*6640*/  @P0 FFMA.FTZ R0, R3, 0.93318945169448852539, -R0 ;  /* 0x3f6ee58103000823 */ /* 0x000fc80000010800 */
[----:B------:R-:W-:-:S07]  /*6650*/  @!P0 FFMA.FTZ R0, R3, 0.93318945169448852539, R0 ;  /* 0x3f6ee58103008823 */ /* 0x000fce0000010000 */
.L_x_26180:
[----:B------:R-:W-:Y:S05]  /*6660*/  BSYNC B1 ;  /* 0x0000000000017941 */ /* 0x000fea0003800000 */
.L_x_26178:
        /* <DEDUP_REMOVED lines=12> */
.L_x_26156:
        /* <DEDUP_REMOVED lines=12> */
.L_x_26182:
[----:B------:R-:W-:Y:S05]  /*67f0*/  BSYNC B1 ;  /* 0x0000000000017941 */ /* 0x000fea0003800000 */
.L_x_26181:
        /* <DEDUP_REMOVED lines=18> */
.L_x_26184:
[----:B------:R-:W-:Y:S02]  /*6920*/  ISETP.GE.AND P0, PT, R16, RZ, PT ;  /* 0x000000ff1000720c */ /* 0x000fe40003f06270 */
[----:B------:R-:W-:-:S11]  /*6930*/  MOV R3, 0x3fd774eb ;  /* 0x3fd774eb00037802 */ /* 0x000fd60000000f00 */
[----:B------:R-:W-:-:S04]  /*6940*/  @P0 FFMA.FTZ R0, R3, 0.93318945169448852539, -R0 ;  /* 0x3f6ee58103000823 */ /* 0x000fc80000010800 */
[----:B------:R-:W-:-:S07]  /*6950*/  @!P0 FFMA.FTZ R0, R3, 0.93318945169448852539, R0 ;  /* 0x3f6ee58103008823 */ /* 0x000fce0000010000 */
.L_x_26185:
[----:B------:R-:W-:Y:S05]  /*6960*/  BSYNC B1 ;  /* 0x0000000000017941 */ /* 0x000fea0003800000 */
.L_x_26183:
        /* <DEDUP_REMOVED lines=27> */
.L_x_26155:
[----:B------:R-:W-:-:S13]  /*6b20*/  FSETP.GEU.FTZ.AND P0, PT, R2, 9.999999682655225389e-20, PT ;  /* 0x1fec1e4a0200780b */ /* 0x000fda0003f1e000 */
[----:B------:R-:W-:Y:S05]  /*6b30*/  @!P0 BRA `(.L_x_26186) ;  /* 0x0000000400388947 */ /* 0x000fea0003800000 */
[----:B------:R-:W-:Y:S01]  /*6b40*/  FMUL.FTZ R0, R2, R2 ;  /* 0x0000000202007220 */ /* 0x000fe20000410000 */
[----:B------:R-:W-:Y:S01]  /*6b50*/  MOV R7, 0x3e800000 ;  /* 0x3e80000000077802 */ /* 0x000fe20000000f00 */
[----:B------:R0:W2:Y:S01]  /*6b60*/  FCHK P0, R2, 1 ;  /* 0x3f80000002007902 */ /* 0x0000a20000000000 */
[----:B------:R-:W-:Y:S01]  /*6b70*/  MOV R6, 0x3f800000 ;  /* 0x3f80000000067802 */ /* 0x000fe20000000f00 */
[C---:B------:R-:W-:Y:S01]  /*6b80*/  FADD.FTZ.RZ R3, R0.reuse, 1 ;  /* 0x3f80000000037421 */ /* 0x040fe2000001c000 */
[----:B------:R-:W-:Y:S01]  /*6b90*/  ISETP.GE.U32.AND P1, PT, R0, 0x7f800000, PT ;  /* 0x7f8000000000780c */ /* 0x000fe20003f26070 */
[----:B------:R-:W-:Y:S02]  /*6ba0*/  BSSY B1, `(.L_x_26187) ;  /* 0x000001f000017945 */ /* 0x000fe40003800000 */
[----:B------:R-:W-:Y:S01]  /*6bb0*/  FFMA R9, R6, -1, R6 ;  /* 0xbf80000006097823 */ /* 0x000fe20000000006 */
[----:B------:R-:W-:-:S04]  /*6bc0*/  IADD3 R3, R3, -0x3f400000, RZ ;  /* 0xc0c0000003037810 */ /* 0x000fc80007ffe0ff */
[----:B------:R-:W-:-:S04]  /*6bd0*/  LOP3.LUT R5, R3, 0xff800000, RZ, 0xc0, !PT ;  /* 0xff80000003057812 */ /* 0x000fc800078ec0ff */
[----:B-1----:R-:W-:Y:S02]  /*6be0*/  IADD3 R4, -R5, 0x40800000, RZ ;  /* 0x4080000005047810 */ /* 0x002fe40007ffe1ff */
[-C--:B------:R-:W-:Y:S02]  /*6bf0*/  IADD3 R3, R0, -R5.reuse, RZ ;  /* 0x8000000500037210 */ /* 0x080fe40007ffe0ff */
[----:B------:R-:W-:Y:S01]  /*6c00*/  I2FP.F32.S32 R5, R5 ;  /* 0x0000000500057245 */ /* 0x000fe20000201400 */
[----:B------:R-:W-:Y:S01]  /*6c10*/  FFMA.FTZ R4, R4, R7, -1 ;  /* 0xbf80000004047423 */ /* 0x000fe20000010007 */
[----:B------:R-:W-:-:S03]  /*6c20*/  HFMA2.MMA R7, -RZ, RZ, 1.3056640625, -1.8671875 ;  /* 0x3d39bf78ff077435 */ /* 0x000fc600000001ff */
[----:B------:R-:W-:Y:S01]  /*6c30*/  FADD.FTZ R4, R3, R4 ;  /* 0x0000000403047221 */ /* 0x000fe20000010000 */
[----:B------:R-:W-:-:S06]  /*6c40*/  FMUL.FTZ R5, R5, 1.1920928955078125e-07 ;  /* 0x3400000005057820 */ /* 0x000fcc0000410000 */
        /* <DEDUP_REMOVED lines=14> */
[----:B0-2---:R-:W-:Y:S06]  /*6d30*/  @!P1 BRA `(.L_x_26188) ;  /* 0x0000000000149947 */ /* 0x005fec0003800000 */
[C---:B------:R-:W-:Y:S02]  /*6d40*/  ISETP.GE.AND P1, PT, R0.reuse, -0x407fffff, PT ;  /* 0xbf8000010000780c */ /* 0x040fe40003f26270 */
[----:B------:R-:W-:-:S11]  /*6d50*/  FSETP.NEU.FTZ.AND P2, PT, R0, RZ, PT ;  /* 0x000000ff0000720b */ /* 0x000fd60003f5d000 */
[----:B------:R-:W-:-:S05]  /*6d60*/  @P1 MOV R5, 0x7f800000 ;  /* 0x7f80000000051802 */ /* 0x000fca0000000f00 */
[----:B------:R-:W-:-:S05]  /*6d70*/  @P1 FFMA.FTZ R12, R0, R5, +INF ;  /* 0x7f800000000c1423 */ /* 0x000fca0000010005 */
[----:B------:R-:W-:-:S07]  /*6d80*/  FSEL R12, R12, -RZ, P2 ;  /* 0x800000ff0c0c7208 */ /* 0x000fce0001000000 */
.L_x_26188:
[----:B------:R-:W-:Y:S05]  /*6d90*/  BSYNC B1 ;  /* 0x0000000000017941 */ /* 0x000fea0003800000 */
.L_x_26187:
[----:B------:R-:W-:Y:S01]  /*6da0*/  BSSY B1, `(.L_x_26189) ;  /* 0x0000006000017945 */ /* 0x000fe20003800000 */
[----:B------:R-:W-:-:S03]  /*6db0*/  FFMA R0, R3, R7, R6 ;  /* 0x0000000703007223 */ /* 0x000fc60000000006 */
[----:B------:R-:W-:Y:S05]  /*6dc0*/  @!P0 BRA `(.L_x_26190) ;  /* 0x00000000000c8947 */ /* 0x000fea0003800000 */
[----:B------:R-:W-:Y:S01]  /*6dd0*/  HFMA2.MMA R7, -RZ, RZ, 1.875, 0 ;  /* 0x3f800000ff077435 */ /* 0x000fe200000001ff */
[----:B------:R-:W-:-:S10]  /*6de0*/  MOV R4, 0x6e00 ;  /* 0x00006e0000047802 */ /* 0x000fd40000000f00 */
[----:B------:R-:W-:Y:S05]  /*6df0*/  CALL.REL.NOINC `($__internal_65_$__cuda_sm3x_div_rn_ftz_f32_slowpath) ;  /* 0x0000001000587944 */ /* 0x000fea0003c00000 */
.L_x_26190:
[----:B------:R-:W-:Y:S05]  /*6e00*/  BSYNC B1 ;  /* 0x0000000000017941 */ /* 0x000fea0003800000 */
.L_x_26189:
        /* <DEDUP_REMOVED lines=18> */
.L_x_26192:
[----:B------:R-:W-:Y:S02]  /*6f30*/  ISETP.GE.AND P0, PT, R16, RZ, PT ;  /* 0x000000ff1000720c */ /* 0x000fe40003f06270 */
[----:B------:R-:W-:-:S11]  /*6f40*/  MOV R3, 0x3fd774eb ;  /* 0x3fd774eb00037802 */ /* 0x000fd60000000f00 */
[----:B------:R-:W-:-:S04]  /*6f50*/  @P0 FFMA.FTZ R0, R3, 0.93318945169448852539, -R0 ;  /* 0x3f6ee58103000823 */ /* 0x000fc80000010800 */
[----:B------:R-:W-:-:S07]  /*6f60*/  @!P0 FFMA.FTZ R0, R3, 0.93318945169448852539, R0 ;  /* 0x3f6ee58103008823 */ /* 0x000fce0000010000 */
.L_x_26193:
[----:B------:R-:W-:Y:S05]  /*6f70*/  BSYNC B1 ;  /* 0x0000000000017941 */ /* 0x000fea0003800000 */
.L_x_26191:
        /* <DEDUP_REMOVED lines=10> */
.L_x_26186:
        /* <DEDUP_REMOVED lines=10> */
[----:B-1----:R-:W-:-:S10]  /*70c0*/  MOV R4, 0x70e0 ;  /* 0x000070e000047802 */ /* 0x002fd40000000f00 */
[----:B------:R-:W-:Y:S05]  /*70d0*/  CALL.REL.NOINC `($__internal_65_$__cuda_sm3x_div_rn_ftz_f32_slowpath) ;  /* 0x0000000c00a07944 */ /* 0x000fea0003c00000 */
.L_x_26195:
[----:B------:R-:W-:Y:S05]  /*70e0*/  BSYNC B1 ;  /* 0x0000000000017941 */ /* 0x000fea0003800000 */
.L_x_26194:
[----:B-1----:R-:W-:Y:S01]  /*70f0*/  MOV R4, 0x3b33710b ;  /* 0x3b33710b00047802 */ /* 0x002fe20000000f00 */
        /* <DEDUP_REMOVED lines=17> */
.L_x_26197:
[----:B------:R-:W-:Y:S02]  /*7210*/  ISETP.GE.AND P0, PT, R16, RZ, PT ;  /* 0x000000ff1000720c */ /* 0x000fe40003f06270 */
[----:B------:R-:W-:-:S11]  /*7220*/  MOV R3, 0x3fd774eb ;  /* 0x3fd774eb00037802 */ /* 0x000fd60000000f00 */
[----:B------:R-:W-:-:S04]  /*7230*/  @P0 FFMA.FTZ R0, R3, 0.93318945169448852539, -R0 ;  /* 0x3f6ee58103000823 */ /* 0x000fc80000010800 */
[----:B------:R-:W-:-:S07]  /*7240*/  @!P0 FFMA.FTZ R0, R3, 0.93318945169448852539, R0 ;  /* 0x3f6ee58103008823 */ /* 0x000fce0000010000 */
.L_x_26198:
[----:B------:R-:W-:Y:S05]  /*7250*/  BSYNC B1 ;  /* 0x0000000000017941 */ /* 0x000fea0003800000 */
.L_x_26196:
        /* <DEDUP_REMOVED lines=11> */
.L_x_26154:
[----:B------:R-:W-:Y:S01]  /*7310*/  FMUL.FTZ R0, R16, 0.36787945032119750977 ;  /* 0x3ebc5ab210007820 */ /* 0x000fe20000410000 */
[----:B------:R-:W-:Y:S01]  /*7320*/  FMUL.FTZ R3, R17, 0.36787945032119750977 ;  /* 0x3ebc5ab211037820 */ /* 0x000fe20000410000 */
[----:B------:R-:W0:Y:S01]  /*7330*/  MUFU.RCP R8, R13 ;  /* 0x0000000d00087308 */ /* 0x000e220000001000 */
[----:B------:R-:W-:Y:S01]  /*7340*/  BSSY B1, `(.L_x_26199) ;  /* 0x000001e000017945 */ /* 0x000fe20003800000 */
[----:B------:R-:W-:Y:S01]  /*7350*/  FADD.FTZ R0, |R0|, -RZ ;  /* 0x800000ff00007221 */ /* 0x000fe20000010200 */
[----:B------:R-:W-:-:S05]  /*7360*/  FADD.FTZ R3, |R3|, -RZ ;  /* 0x800000ff03037221 */ /* 0x000fca0000010200 */
[CC--:B-1----:R-:W-:Y:S02]  /*7370*/  VIMNMX R4, R0.reuse, R3.reuse, !PT ;  /* 0x0000000300047248 */ /* 0x0c2fe40007fe0100 */
        /* <DEDUP_REMOVED lines=26> */
.L_x_26200:
[----:B------:R-:W-:Y:S05]  /*7520*/  BSYNC B1 ;  /* 0x0000000000017941 */ /* 0x000fea0003800000 */
.L_x_26199:
        /* <DEDUP_REMOVED lines=18> */
.L_x_26202:
[----:B------:R-:W-:Y:S02]  /*7650*/  ISETP.GE.AND P0, PT, R16, RZ, PT ;  /* 0x000000ff1000720c */ /* 0x000fe40003f06270 */
[----:B------:R-:W-:-:S11]  /*7660*/  MOV R3, 0x3fd774eb ;  /* 0x3fd774eb00037802 */ /* 0x000fd60000000f00 */
[----:B------:R-:W-:-:S04]  /*7670*/  @P0 FFMA.FTZ R0, R3, 0.93318945169448852539, -R0 ;  /* 0x3f6ee58103000823 */ /* 0x000fc80000010800 */
[----:B------:R-:W-:-:S07]  /*7680*/  @!P0 FFMA.FTZ R0, R3, 0.93318945169448852539, R0 ;  /* 0x3f6ee58103008823 */ /* 0x000fce0000010000 */
.L_x_26203:
[----:B------:R-:W-:Y:S05]  /*7690*/  BSYNC B1 ;  /* 0x0000000000017941 */ /* 0x000fea0003800000 */
.L_x_26201:
        /* <DEDUP_REMOVED lines=11> */
.L_x_26153:
[C---:B------:R-:W-:Y:S01]  /*7750*/  FADD.FTZ R3, |R17|.reuse, -RZ ;  /* 0x800000ff11037221 */ /* 0x040fe20000010200 */
        /* <DEDUP_REMOVED lines=8> */
[----:B------:R-:W2:Y:S06]  /*77e0*/  FCHK P1, R2, R12 ;  /* 0x0000000c02007302 */ /* 0x000eac0000020000 */
[----:B------:R-:W-:Y:S01]  /*77f0*/  @P0 FMUL.FTZ R3, R17, 4 ;  /* 0x4080000011030820 */ /* 0x000fe20000410000 */
[----:B0-----:R-:W-:-:S03]  /*7800*/  FFMA R0, -R12, R5, 1 ;  /* 0x3f8000000c007423 */ /* 0x001fc60000000105 */
[----:B------:R-:W-:Y:S01]  /*7810*/  @P0 FMUL.FTZ R3, R3, R3 ;  /* 0x0000000303030220 */ /* 0x000fe20000410000 */
[----:B------:R-:W-:Y:S01]  /*7820*/  FFMA R7, R5, R0, R5 ;  /* 0x0000000005077223 */ /* 0x000fe20000000005 */
[----:B------:R-:W-:Y:S01]  /*7830*/  @P0 FMUL.FTZ R0, R16, 4 ;  /* 0x4080000010000820 */ /* 0x000fe20000410000 */
[----:B------:R-:W-:Y:S02]  /*7840*/  @!P0 FMUL.FTZ R5, R17, R17 ;  /* 0x0000001111058220 */ /* 0x000fe40000410000 */
[----:B-1----:R-:W-:Y:S01]  /*7850*/  FFMA R4, R2, R7, RZ ;  /* 0x0000000702047223 */ /* 0x002fe200000000ff */
[----:B------:R-:W-:Y:S01]  /*7860*/  @P0 FFMA.FTZ R3, R0, R0, R3 ;  /* 0x0000000000030223 */ /* 0x000fe20000010003 */
[----:B------:R-:W-:Y:S02]  /*7870*/  @!P0 FFMA.FTZ R10, R16, R16, R5 ;  /* 0x00000010100a8223 */ /* 0x000fe40000010005 */
[----:B------:R-:W-:Y:S01]  /*7880*/  FFMA R0, -R12, R4, R2 ;  /* 0x000000040c007223 */ /* 0x000fe20000000102 */
[----:B------:R-:W-:-:S03]  /*7890*/  @P0 FMUL.FTZ R10, R3, 0.0625 ;  /* 0x3d800000030a0820 */ /* 0x000fc60000410000 */
[----:B------:R-:W-:Y:S01]  /*78a0*/  FFMA R0, R7, R0, R4 ;  /* 0x0000000007007223 */ /* 0x000fe20000000004 */
[----:B--2---:R-:W-:Y:S06]  /*78b0*/  @!P1 BRA `(.L_x_26205) ;  /* 0x00000000000c9947 */ /* 0x004fec0003800000 */
[----:B------:R-:W-:Y:S02]  /*78c0*/  MOV R7, R12 ;  /* 0x0000000c00077202 */ /* 0x000fe40000000f00 */
[----:B------:R-:W-:-:S07]  /*78d0*/  MOV R4, 0x78f0 ;  /* 0x000078f000047802 */ /* 0x000fce0000000f00 */
[----:B------:R-:W-:Y:S05]  /*78e0*/  CALL.REL.NOINC `($__internal_65_$__cuda_sm3x_div_rn_ftz_f32_slowpath) ;  /* 0x00000004009c7944 */ /* 0x000fea0003c00000 */
.L_x_26205:
[----:B------:R-:W-:Y:S05]  /*78f0*/  BSYNC B1 ;  /* 0x0000000000017941 */ /* 0x000fea0003800000 */
.L_x_26204:
        /* <DEDUP_REMOVED lines=18> */
.L_x_26207:
[----:B------:R-:W-:Y:S02]  /*7a20*/  ISETP.GE.AND P0, PT, R16, RZ, PT ;  /* 0x000000ff1000720c */ /* 0x000fe40003f06270 */
[----:B------:R-:W-:-:S11]  /*7a30*/  MOV R3, 0x3fd774eb ;  /* 0x3fd774eb00037802 */ /* 0x000fd60000000f00 */
[----:B------:R-:W-:-:S04]  /*7a40*/  @P0 FFMA.FTZ R0, R3, 0.93318945169448852539, -R0 ;  /* 0x3f6ee58103000823 */ /* 0x000fc80000010800 */
[----:B------:R-:W-:-:S07]  /*7a50*/  @!P0 FFMA.FTZ R0, R3, 0.93318945169448852539, R0 ;  /* 0x3f6ee58103008823 */ /* 0x000fce0000010000 */
.L_x_26208:
[----:B------:R-:W-:Y:S05]  /*7a60*/  BSYNC B1 ;  /* 0x0000000000017941 */ /* 0x000fea0003800000 */
.L_x_26206:
        /* <DEDUP_REMOVED lines=12> */
.L_x_26165:
[----:B------:R-:W-:Y:S05]  /*7b30*/  BSYNC B0 ;  /* 0x0000000000007941 */ /* 0x000fea0003800000 */
.L_x_26152:
        /* <DEDUP_REMOVED lines=43> */
.L_x_26212:
        /* <DEDUP_REMOVED lines=10> */
.L_x_26211:
[----:B------:R-:W-:-:S04]  /*7e90*/  FMUL.RZ R6, R6, 0.15915493667125701904 ;  /* 0x3e22f98306067820 */ /* 0x000fc8000040c000 */
[----:B------:R1:W2:Y:S08]  /*7ea0*/  MUFU.SIN R5, R6 ;  /* 0x0000000600057308 */ /* 0x0002b00000000400 */
[----:B------:R1:W3:Y:S01]  /*7eb0*/  MUFU.COS R4, R6 ;  /* 0x0000000600047308 */ /* 0x0002e20000000000 */
[----:B------:R-:W-:Y:S05]  /*7ec0*/  BRA `(.L_x_26213) ;  /* 0x00000000000c7947 */ /* 0x000fea0003800000 */
.L_x_26210:
[----:B------:R-:W-:Y:S01]  /*7ed0*/  FMUL.FTZ R4, R12, 1.4426950216293334961 ;  /* 0x3fb8aa3b0c047820 */ /* 0x000fe20000410000 */
[----:B------:R-:W-:-:S05]  /*7ee0*/  MOV R5, R6 ;  /* 0x0000000600057202 */ /* 0x000fca0000000f00 */
[----:B------:R-:W0:Y:S02]  /*7ef0*/  MUFU.EX2 R4, R4 ;  /* 0x0000000400047308 */ /* 0x000e240000000800 */
.L_x_26213:
[----:B------:R-:W-:Y:S05]  /*7f00*/  BSYNC B0 ;  /* 0x0000000000007941 */ /* 0x000fea0003800000 */
.L_x_26209:
[----:B------:R-:W-:Y:S02]  /*7f10*/  ULDC.64 UR6, c[0x0][0x410] ;  /* 0x0001040000067ab9 */ /* 0x000fe40000000a00 */
[----:B------:R-:W-:-:S04]  /*7f20*/  IADD3 R2, P0, R11, UR6, RZ ;  /* 0x000000060b027c10 */ /* 0x000fc8000ff1e0ff */
[----:B------:R-:W-:-:S05]  /*7f30*/  IADD3.X R3, RZ, UR7, RZ, P0, !PT ;  /* 0x00000007ff037c10 */ /* 0x000fca00087fe4ff */
[----:B0-23--:R-:W-:Y:S01]  /*7f40*/  STG.E.64 desc[UR4][R2.64], R4 ;  /* 0x0000000402007986 */ /* 0x00dfe2000c101b04 */
[----:B------:R-:W-:Y:S05]  /*7f50*/  EXIT ;  /* 0x000000000000794d */ /* 0x000fea0003800000 */
        .weak           $__internal_65_$__cuda_sm3x_div_rn_ftz_f32_slowpath
        .type           $__internal_65_$__cuda_sm3x_div_rn_ftz_f32_slowpath,@function
        .size           $__internal_65_$__cuda_sm3x_div_rn_ftz_f32_slowpath,(.L_x_71507 - $__internal_65_$__cuda_sm3x_div_rn_ftz_f32_slowpath)
$__internal_65_$__cuda_sm3x_div_rn_ftz_f32_slowpath:
[----:B------:R-:W-:Y:S01]  /*7f60*/  SHF.R.U32.HI R3, RZ, 0x17, R7 ;  /* 0x00000017ff037819 */ /* 0x000fe20000011607 */
[----:B------:R-:W-:Y:S01]  /*7f70*/  BSSY B2, `(.L_x_26214) ;  /* 0x0000046000027945 */ /* 0x000fe20003800000 */
[----:B------:R-:W-:-:S03]  /*7f80*/  SHF.R.U32.HI R6, RZ, 0x17, R2 ;  /* 0x00000017ff067819 */ /* 0x000fc60000011602 */
[----:B------:R-:W-:Y:S01]  /*7f90*/  BSSY B3, `(.L_x_26215) ;  /* 0x000001d000037945 */ /* 0x000fe20003800000 */
[----:B------:R-:W-:Y:S02]  /*7fa0*/  LOP3.LUT R3, R3, 0xff, RZ, 0xc0, !PT ;  /* 0x000000ff03037812 */ /* 0x000fe400078ec0ff */
[----:B------:R-:W-:Y:S02]  /*7fb0*/  LOP3.LUT R6, R6, 0xff, RZ, 0xc0, !PT ;  /* 0x000000ff06067812 */ /* 0x000fe400078ec0ff */
[----:B------:R-:W-:Y:S02]  /*7fc0*/  IADD3 R0, R3, -0x1, RZ ;  /* 0xffffffff03007810 */ /* 0x000fe40007ffe0ff */
[----:B------:R-:W-:Y:S02]  /*7fd0*/  IADD3 R5, R6, -0x1, RZ ;  /* 0xffffffff06057810 */ /* 0x000fe40007ffe0ff */
        /* <DEDUP_REMOVED lines=24> */
.L_x_26216:
[----:B------:R-:W-:Y:S05]  /*8160*/  BSYNC B3 ;  /* 0x0000000000037941 */ /* 0x000fea0003800000 */
.L_x_26215:
[----:B------:R-:W-:Y:S01]  /*8170*/  IADD3 R3, R3, -0x7f, RZ ;  /* 0xffffff8103037810 */ /* 0x000fe20007ffe0ff */
[----:B------:R-:W-:Y:S01]  /*8180*/  BSSY B3, `(.L_x_26221) ;  /* 0x000001b000037945 */ /* 0x000fe20003800000 */
[----:B------:R-:W-:-:S03]  /*8190*/  IADD3 R6, R6, -0x7f, RZ ;  /* 0xffffff8106067810 */ /* 0x000fc60007ffe0ff */
[----:B------:R-:W-:Y:S01]  /*81a0*/  IMAD R14, R3, -0x800000, R7 ;  /* 0xff800000030e7824 */ /* 0x000fe200078e0207 */
[C---:B------:R-:W-:Y:S01]  /*81b0*/  IADD3 R3, R6.reuse, -R3, RZ ;  /* 0x8000000306037210 */ /* 0x040fe20007ffe0ff */
[----:B------:R-:W-:Y:S02]  /*81c0*/  IMAD R0, R6, -0x800000, R2 ;  /* 0xff80000006007824 */ /* 0x000fe400078e0202 */
[----:B------:R-:W0:Y:S01]  /*81d0*/  MUFU.RCP R8, R14 ;  /* 0x0000000e00087308 */ /* 0x000e220000001000 */
[----:B------:R-:W-:-:S04]  /*81e0*/  FADD.FTZ R5, -R14, -RZ ;  /* 0x800000ff0e057221 */ /* 0x000fc80000010100 */
        /* <DEDUP_REMOVED lines=9> */
[----:B------:R-:W-:-:S04]  /*8280*/  IADD3 R5, R6, R3, RZ ;  /* 0x0000000306057210 */ /* 0x000fc80007ffe0ff */
[----:B------:R-:W-:-:S04]  /*8290*/  IADD3 R6, R5, -0x1, RZ ;  /* 0xffffffff05067810 */ /* 0x000fc80007ffe0ff */
        /* <DEDUP_REMOVED lines=8> */
.L_x_26222:
[----:B------:R-:W-:-:S07]  /*8320*/  LEA R0, R3, R0, 0x17 ;  /* 0x0000000003007211 */ /* 0x000fce00078eb8ff */
.L_x_26223:
[----:B------:R-:W-:Y:S05]  /*8330*/  BSYNC B3 ;  /* 0x0000000000037941 */ /* 0x000fea0003800000 */
.L_x_26221:
[----:B------:R-:W-:Y:S05]  /*8340*/  BRA `(.L_x_26224) ;  /* 0x0000000000207947 */ /* 0x000fea0003800000 */
.L_x_26220:
[----:B------:R-:W-:-:S04]  /*8350*/  LOP3.LUT R0, R7, 0x80000000, R2, 0x48, !PT ;  /* 0x8000000007007812 */ /* 0x000fc800078e4802 */
[----:B------:R-:W-:Y:S01]  /*8360*/  LOP3.LUT R0, R0, 0x7f800000, RZ, 0xfc, !PT ;  /* 0x7f80000000007812 */ /* 0x000fe200078efcff */
[----:B------:R-:W-:Y:S06]  /*8370*/  BRA `(.L_x_26224) ;  /* 0x0000000000147947 */ /* 0x000fec0003800000 */
.L_x_26219:
[----:B------:R-:W-:Y:S01]  /*8380*/  LOP3.LUT R0, R7, 0x80000000, R2, 0x48, !PT ;  /* 0x8000000007007812 */ /* 0x000fe200078e4802 */
[----:B------:R-:W-:Y:S06]  /*8390*/  BRA `(.L_x_26224) ;  /* 0x00000000000c7947 */ /* 0x000fec0003800000 */
.L_x_26218:
[----:B------:R-:W0:Y:S01]  /*83a0*/  MUFU.RSQ R0, -QNAN ;  /* 0xffc0000000007908 */ /* 0x000e220000001400 */
[----:B------:R-:W-:Y:S05]  /*83b0*/  BRA `(.L_x_26224) ;  /* 0x0000000000047947 */ /* 0x000fea0003800000 */
.L_x_26217:
[----:B------:R-:W-:-:S07]  /*83c0*/  FADD.FTZ R0, R2, R7 ;  /* 0x0000000702007221 */ /* 0x000fce0000010000 */
.L_x_26224:
[----:B------:R-:W-:Y:S05]  /*83d0*/  BSYNC B2 ;  /* 0x0000000000027941 */ /* 0x000fea0003800000 */
.L_x_26214:
[----:B------:R-:W-:-:S06]  /*83e0*/  HFMA2.MMA R5, -RZ, RZ, 0, 0 ;  /* 0x00000000ff057435 */ /* 0x000fcc00000001ff */
[----:B0-----:R-:W-:Y:S05]  /*83f0*/  RET.REL.NODEC R4 `(_ZN2at6native18elementwise_kernelILi128ELi2EZNS0_22gpu_kernel_impl_nocastIZZZNS0_50_GLOBAL__N__2680c7bb_12_PowKernel_cu_7dd49032_316824pow_tensor_scalar_kernelERNS_18TensorIteratorBaseERKN3c106ScalarEENKUlvE_clEvENKUlvE0_clEvEUlNS6_7complexIfEEE0_EEvS5_RKT_EUliE_EEviT1_) ;  /* 0xffffff7c04007950 */ /* 0x001fea0003c3ffff */
.L_x_26225:
        /* <DEDUP_REMOVED lines=16> */
.L_x_71507:


//--------------------- .text._ZN2at6native27unrolled_elementwise_kernelIZZZNS0_50_GLOBAL__N__2680c7bb_12_PowKernel_cu_7dd49032_316824pow_tensor_scalar_kernelERNS_18TensorIteratorBaseERKN3c106ScalarEENKUlvE_clEvENKUlvE0_clEvEUlNS5_7complexIfEEE0_St5arrayIPcLm2EELi4E23TrivialOffsetCalculatorILi1EjESI_NS0_6memory15LoadWithoutCastENSJ_16StoreWithoutCastEEEviT_T0_T2_T3_T4_T5_ --------------------------
	.section	.text._ZN2at6native27unrolled_elementwise_kernelIZZZNS0_50_GLOBAL__N__2680c7bb_12_PowKernel_cu_7dd49032_316824pow_tensor_scalar_kernelERNS_18TensorIteratorBaseERKN3c106ScalarEENKUlvE_clEvENKUlvE0_clEvEUlNS5_7complexIfEEE0_St5arrayIPcLm2EELi4E23TrivialOffsetCalculatorILi1EjESI_NS0_6memory15LoadWithoutCastENSJ_16StoreWithoutCastEEEviT_T0_T2_T3_T4_T5_,"ax",@progbits
	.align	128
        .global         _ZN2at6native27unrolled_elementwise_kernelIZZZNS0_50_GLOBAL__N__2680c7bb_12_PowKernel_cu_7dd49032_316824pow_tensor_scalar_kernelERNS_18TensorIteratorBaseERKN3c106ScalarEENKUlvE_clEvENKUlvE0_clEvEUlNS5_7complexIfEEE0_St5arrayIPcLm2EELi4E23TrivialOffsetCalculatorILi1EjESI_NS0_6memory15LoadWithoutCastENSJ_16StoreWithoutCastEEEviT_T0_T2_T3_T4_T5_
        .type           _ZN2at6native27unrolled_elementwise_kernelIZZZNS0_50_GLOBAL__N__2680c7bb_12_PowKernel_cu_7dd49032_316824pow_tensor_scalar_kernelERNS_18TensorIteratorBaseERKN3c106ScalarEENKUlvE_clEvENKUlvE0_clEvEUlNS5_7complexIfEEE0_St5arrayIPcLm2EELi4E23TrivialOffsetCalculatorILi1EjESI_NS0_6memory15LoadWithoutCastENSJ_16StoreWithoutCastEEEviT_T0_T2_T3_T4_T5_,@function
        .size           _ZN2at6native27unrolled_elementwise_kernelIZZZNS0_50_GLOBAL__N__2680c7bb_12_PowKernel_cu_7dd49032_316824pow_tensor_scalar_kernelERNS_18TensorIteratorBaseERKN3c106ScalarEENKUlvE_clEvENKUlvE0_clEvEUlNS5_7complexIfEEE0_St5arrayIPcLm2EELi4E23TrivialOffsetCalculatorILi1EjESI_NS0_6memory15LoadWithoutCastENSJ_16StoreWithoutCastEEEviT_T0_T2_T3_T4_T5_,(.L_x_71508 - _ZN2at6native27unrolled_elementwise_kernelIZZZNS0_50_GLOBAL__N__2680c7bb_12_PowKernel_cu_7dd49032_316824pow_tensor_scalar_kernelERNS_18TensorIteratorBaseERKN3c106ScalarEENKUlvE_clEvENKUlvE0_clEvEUlNS5_7complexIfEEE0_St5arrayIPcLm2EELi4E23TrivialOffsetCalculatorILi1EjESI_NS0_6memory15LoadWithoutCastENSJ_16StoreWithoutCastEEEviT_T0_T2_T3_T4_T5_)
        .other          _ZN2at6native27unrolled_elementwise_kernelIZZZNS0_50_GLOBAL__N__2680c7bb_12_PowKernel_cu_7dd49032_316824pow_tensor_scalar_kernelERNS_18TensorIteratorBaseERKN3c106ScalarEENKUlvE_clEvENKUlvE0_clEvEUlNS5_7complexIfEEE0_St5arrayIPcLm2EELi4E23TrivialOffsetCalculatorILi1EjESI_NS0_6memory15LoadWithoutCastENSJ_16StoreWithoutCastEEEviT_T0_T2_T3_T4_T5_,@"STO_CUDA_ENTRY STV_DEFAULT"
_ZN2at6native27unrolled_elementwise_kernelIZZZNS0_50_GLOBAL__N__2680c7bb_12_PowKernel_cu_7dd49032_316824pow_tensor_scalar_kernelERNS_18TensorIteratorBaseERKN3c106ScalarEENKUlvE_clEvENKUlvE0_clEvEUlNS5_7complexIfEEE0_St5arrayIPcLm2EELi4E23TrivialOffsetCalculatorILi1EjESI_NS0_6memory15LoadWithoutCastENSJ_16StoreWithoutCastEEEviT_T0_T2_T3_T4_T5_:
.text._ZN2at6native27unrolled_elementwise_kernelIZZZNS0_50_GLOBAL__N__2680c7bb_12_PowKernel_cu_7dd49032_316824pow_tensor_scalar_kernelERNS_18TensorIteratorBaseERKN3c106ScalarEENKUlvE_clEvENKUlvE0_clEvEUlNS5_7complexIfEEE0_St5arrayIPcLm2EELi4E23TrivialOffsetCalculatorILi1EjESI_NS0_6memory15LoadWithoutCastENSJ_16StoreWithoutCastEEEviT_T0_T2_T3_T4_T5_:
[----:B------:R-:W-:Y:S01]  /*0000*/  LDC R1, c[0x0][0x28] ;  /* 0x00000a00ff017b82 */ /* 0x000fe20000000800 */
[----:B------:R-:W0:Y:S07]  /*0010*/  S2R R15, SR_CTAID.X ;  /* 0x00000000000f7919 */ /* 0x000e2e0000002500 */
[----:B------:R-:W0:Y:S01]  /*0020*/  LDC R2, c[0x0][0x210] ;  /* 0x00008400ff027b82 */ /* 0x000e220000000800 */
[----:B------:R-:W-:Y:S01]  /*0030*/  CS2R R18, SRZ ;  /* 0x0000000000127805 */ /* 0x000fe2000001ff00 */
[----:B------:R-:W-:Y:S01]  /*0040*/  ULDC.64 UR4, c[0x0][0x208] ;  /* 0x0000820000047ab9 */ /* 0x000fe20000000a00 */
[----:B------:R-:W1:Y:S01]  /*0050*/  S2R R0, SR_TID.X ;  /* 0x0000000000007919 */ /* 0x000e620000002100 */
[----:B0-----:R-:W-:-:S05]  /*0060*/  IMAD R3, R15, -0x200, R2 ;  /* 0xfffffe000f037824 */ /* 0x001fca00078e0202 */
[----:B-1----:R-:W-:-:S13]  /*0070*/  ISETP.GE.AND P2, PT, R0, R3, PT ;  /* 0x000000030000720c */ /* 0x002fda0003f46270 */
[----:B------:R-:W-:Y:S01]  /*0080*/  @!P2 LEA R9, R15, R0, 0x9 ;  /* 0x000000000f09a211 */ /* 0x000fe200078e48ff */
[----:B------:R-:W0:Y:S01]  /*0090*/  @!P2 LDC.64 R4, c[0x0][0x230] ;  /* 0x00008c00ff04ab82 */ /* 0x000e220000000a00 */
[----:B------:R-:W-:-:S04]  /*00a0*/  @!P2 IADD3 R0, R0, 0x80, RZ ;  /* 0x000000800000a810 */ /* 0x000fc80007ffe0ff */
[----:B------:R-:W-:-:S13]  /*00b0*/  ISETP.GE.AND P0, PT, R0, R3, PT ;  /* 0x000000030000720c */ /* 0x000fda0003f06270 */
[----:B------:R-:W-:Y:S01]  /*00c0*/  @!P0 LEA R17, R15, R0, 0x9 ;  /* 0x000000000f118211 */ /* 0x000fe200078e48ff */
[----:B------:R-:W1:Y:S01]  /*00d0*/  @!P0 LDC.64 R6, c[0x0][0x230] ;  /* 0x00008c00ff068b82 */ /* 0x000e620000000a00 */
[----:B------:R-:W-:-:S04]  /*00e0*/  @!P0 IADD3 R0, R0, 0x80, RZ ;  /* 0x0000008000008810 */ /* 0x000fc80007ffe0ff */
[----:B------:R-:W-:Y:S01]  /*00f0*/  ISETP.GE.AND P3, PT, R0, R3, PT ;  /* 0x000000030000720c */ /* 0x000fe20003f66270 */
[----:B0-----:R-:W-:-:S12]  /*0100*/  @!P2 IMAD.WIDE.U32 R4, R9, 0x8, R4 ;  /* 0x000000080904a825 */ /* 0x001fd800078e0004 */
[----:B------:R-:W-:Y:S01]  /*0110*/  @!P3 LEA R21, R15, R0, 0x9 ;  /* 0x000000000f15b211 */ /* 0x000fe200078e48ff */
[----:B------:R-:W0:Y:S01]  /*0120*/  @!P3 LDC.64 R10, c[0x0][0x230] ;  /* 0x00008c00ff0abb82 */ /* 0x000e220000000a00 */
[----:B------:R-:W-:-:S04]  /*0130*/  @!P3 IADD3 R0, R0, 0x80, RZ ;  /* 0x000000800000b810 */ /* 0x000fc80007ffe0ff */
[----:B------:R-:W-:Y:S01]  /*0140*/  ISETP.GE.AND P1, PT, R0, R3, PT ;  /* 0x000000030000720c */ /* 0x000fe20003f26270 */
[----:B-1----:R-:W-:Y:S01]  /*0150*/  @!P0 IMAD.WIDE.U32 R8, R17, 0x8, R6 ;  /* 0x0000000811088825 */ /* 0x002fe200078e0006 */
[----:B------:R-:W-:-:S04]  /*0160*/  CS2R R16, SRZ ;  /* 0x0000000000107805 */ /* 0x000fc8000001ff00 */
[----:B------:R1:W5:Y:S07]  /*0170*/  @!P0 LDG.E.64 R18, desc[UR4][R8.64] ;  /* 0x0000000408128981 */ /* 0x00036e000c1e1b00 */
[----:B------:R-:W2:Y:S01]  /*0180*/  @!P1 LDC.64 R12, c[0x0][0x230] ;  /* 0x00008c00ff0c9b82 */ /* 0x000ea20000000a00 */
[----:B------:R-:W-:Y:S01]  /*0190*/  @!P1 LEA R15, R15, R0, 0x9 ;  /* 0x000000000f0f9211 */ /* 0x000fe200078e48ff */
[----:B0-----:R-:W-:Y:S01]  /*01a0*/  @!P3 IMAD.WIDE.U32 R20, R21, 0x8, R10 ;  /* 0x000000081514b825 */ /* 0x001fe200078e000a */
[----:B------:R-:W-:-:S04]  /*01b0*/  CS2R R10, SRZ ;  /* 0x00000000000a7805 */ /* 0x000fc8000001ff00 */
[----:B------:R1:W5:Y:S04]  /*01c0*/  @!P3 LDG.E.64 R16, desc[UR4][R20.64] ;  /* 0x000000041410b981 */ /* 0x000368000c1e1b00 */
[----:B------:R1:W5:Y:S01]  /*01d0*/  @!P2 LDG.E.64 R10, desc[UR4][R4.64] ;  /* 0x00000004040aa981 */ /* 0x000362000c1e1b00 */
[----:B--2---:R-:W-:Y:S01]  /*01e0*/  @!P1 IMAD.WIDE.U32 R6, R15, 0x8, R12 ;  /* 0x000000080f069825 */ /* 0x004fe200078e000c */
[----:B------:R-:W-:-:S06]  /*01f0*/  CS2R R14, SRZ ;  /* 0x00000000000e7805 */ /* 0x000fcc000001ff00 */
[----:B------:R1:W5:Y:S01]  /*0200*/  @!P1 LDG.E.64 R14, desc[UR4][R6.64] ;  /* 0x00000004060e9981 */ /* 0x000362000c1e1b00 */
[----:B------:R-:W-:Y:S01]  /*0210*/  BSSY B2, `(.L_x_26226) ;  /* 0x00002b5000027945 */ /* 0x000fe20003800000 */
[----:B------:R-:W-:-:S03]  /*0220*/  CS2R R12, SRZ ;  /* 0x00000000000c7805 */ /* 0x000fc6000001ff00 */
[----:B------:R-:W-:Y:S05]  /*0230*/  @P2 BRA `(.L_x_26227) ;  /* 0x0000002800c82947 */ /* 0x000fea0003800000 */
[C---:B-----5:R-:W-:Y:S01]  /*0240*/  FSETP.NAN.FTZ.AND P0, PT, R10.reuse, R11, PT ;  /* 0x0000000b0a00720b */ /* 0x060fe20003f18000 */
[----:B------:R-:W-:Y:S01]  /*0250*/  BSSY B1, `(.L_x_26228) ;  /* 0x0000275000017945 */ /* 0x000fe20003800000 */
[----:B------:R-:W-:-:S11]  /*0260*/  FADD.FTZ R13, |R10|, -RZ ;  /* 0x800000ff0a0d7221 */ /* 0x000fd60000010200 */
        /* <DEDUP_REMOVED lines=19> */
[----:B-1----:R-:W-:Y:S01]  /*03a0*/  FADD.FTZ R5, R23, 1 ;  /* 0x3f80000017057421 */ /* 0x002fe20000010000 */
[----:B------:R-:W-:Y:S01]  /*03b0*/  HFMA2.MMA R7, -RZ, RZ, 1.625, 0 ;  /* 0x3e800000ff077435 */ /* 0x000fe200000001ff */
        /* <DEDUP_REMOVED lines=37> */
.L_x_26235:
[----:B------:R-:W-:Y:S05]  /*0610*/  BSYNC B0 ;  /* 0x0000000000007941 */ /* 0x000fea0003800000 */
.L_x_26234:
[----:B------:R-:W-:Y:S01]  /*0620*/  BSSY B4, `(.L_x_26236) ;  /* 0x0000005000047945 */ /* 0x000fe20003800000 */
[----:B------:R-:W-:-:S03]  /*0630*/  FFMA R0, R9, R7, R6 ;  /* 0x0000000709007223 */ /* 0x000fc60000000006 */
[----:B------:R-:W-:Y:S05]  /*0640*/  @!P0 BRA `(.L_x_26237) ;  /* 0x0000000000088947 */ /* 0x000fea0003800000 */
[----:B------:R-:W-:-:S07]  /*0650*/  MOV R4, 0x670 ;  /* 0x0000067000047802 */ /* 0x000fce0000000f00 */
[----:B------:R-:W-:Y:S05]  /*0660*/  CALL.REL.NOINC `($__internal_66_$__cuda_sm3x_div_rn_ftz_f32_slowpath) ;  /* 0x000000a800ec7944 */ /* 0x000fea0003c00000 */
.L_x_26237:
[----:B------:R-:W-:Y:S05]  /*0670*/  BSYNC B4 ;  /* 0x0000000000047941 */ /* 0x000fea0003800000 */
.L_x_26236:
        /* <DEDUP_REMOVED lines=18> */
.L_x_26239:
[----:B------:R-:W-:Y:S02]  /*07a0*/  ISETP.GE.AND P0, PT, R10, RZ, PT ;  /* 0x000000ff0a00720c */ /* 0x000fe40003f06270 */
[----:B------:R-:W-:-:S11]  /*07b0*/  MOV R5, 0x3fd774eb ;  /* 0x3fd774eb00057802 */ /* 0x000fd60000000f00 */
[----:B------:R-:W-:-:S04]  /*07c0*/  @P0 FFMA.FTZ R0, R5, 0.93318945169448852539, -R0 ;  /* 0x3f6ee58105000823 */ /* 0x000fc80000010800 */
[----:B------:R-:W-:-:S07]  /*07d0*/  @!P0 FFMA.FTZ R0, R5, 0.93318945169448852539, R0 ;  /* 0x3f6ee58105008823 */ /* 0x000fce0000010000 */
.L_x_26240:
[----:B------:R-:W-:Y:S05]  /*07e0*/  BSYNC B0 ;  /* 0x0000000000007941 */ /* 0x000fea0003800000 */
.L_x_26238:
        /* <DEDUP_REMOVED lines=12> */
.L_x_26233:
[----:B------:R-:W-:-:S04]  /*08b0*/  FMUL.FTZ R12, R2, R2 ;  /* 0x00000002020c7220 */ /* 0x000fc80000410000 */
[----:B------:R-:W-:-:S05]  /*08c0*/  FFMA.FTZ R12, R23, R23, R12 ;  /* 0x00000017170c7223 */ /* 0x000fca000001000c */
[----:B------:R-:W-:-:S13]  /*08d0*/  FSETP.GTU.FTZ.AND P0, PT, R12, 0.69999998807907104492, PT ;  /* 0x3f3333330c00780b */ /* 0x000fda0003f1c000 */
[----:B------:R-:W-:Y:S05]  /*08e0*/  @P0 BRA `(.L_x_26242) ;  /* 0x0000000000c00947 */ /* 0x000fea0003800000 */
[----:B------:R-:W1:Y:S01]  /*08f0*/  MUFU.RCP R0, R23 ;  /* 0x0000001700007308 */ /* 0x000e620000001000 */
[----:B------:R-:W-:Y:S07]  /*0900*/  BSSY B4, `(.L_x_26243) ;  /* 0x000000a000047945 */ /* 0x000fee0003800000 */
[----:B------:R-:W0:Y:S01]  /*0910*/  FCHK P0, R2, R23 ;  /* 0x0000001702007302 */ /* 0x000e220000000000 */
[----:B-1----:R-:W-:-:S04]  /*0920*/  FFMA R5, -R23, R0, 1 ;  /* 0x3f80000017057423 */ /* 0x002fc80000000100 */
[----:B------:R-:W-:-:S04]  /*0930*/  FFMA R5, R0, R5, R0 ;  /* 0x0000000500057223 */ /* 0x000fc80000000000 */
[----:B------:R-:W-:-:S04]  /*0940*/  FFMA R0, R2, R5, RZ ;  /* 0x0000000502007223 */ /* 0x000fc800000000ff */
[----:B------:R-:W-:-:S04]  /*0950*/  FFMA R4, -R23, R0, R2 ;  /* 0x0000000017047223 */ /* 0x000fc80000000102 */
[----:B------:R-:W-:Y:S01]  /*0960*/  FFMA R0, R5, R4, R0 ;  /* 0x0000000405007223 */ /* 0x000fe20000000000 */
[----:B0-----:R-:W-:Y:S06]  /*0970*/  @!P0 BRA `(.L_x_26244) ;  /* 0x0000000000088947 */ /* 0x001fec0003800000 */
[----:B------:R-:W-:-:S07]  /*0980*/  MOV R4, 0x9a0 ;  /* 0x000009a000047802 */ /* 0x000fce0000000f00 */
[----:B------:R-:W-:Y:S05]  /*0990*/  CALL.REL.NOINC `($__internal_66_$__cuda_sm3x_div_rn_ftz_f32_slowpath) ;  /* 0x000000a800207944 */ /* 0x000fea0003c00000 */
.L_x_26244:
[----:B------:R-:W-:Y:S05]  /*09a0*/  BSYNC B4 ;  /* 0x0000000000047941 */ /* 0x000fea0003800000 */
.L_x_26243:
        /* <DEDUP_REMOVED lines=18> */
.L_x_26246:
[----:B------:R-:W-:Y:S02]  /*0ad0*/  ISETP.GE.AND P0, PT, R10, RZ, PT ;  /* 0x000000ff0a00720c */ /* 0x000fe40003f06270 */
[----:B------:R-:W-:-:S11]  /*0ae0*/  MOV R5, 0x3fd774eb ;  /* 0x3fd774eb00057802 */ /* 0x000fd60000000f00 */
[----:B------:R-:W-:-:S04]  /*0af0*/  @P0 FFMA.FTZ R0, R5, 0.93318945169448852539, -R0 ;  /* 0x3f6ee58105000823 */ /* 0x000fc80000010800 */
[----:B------:R-:W-:-:S07]  /*0b00*/  @!P0 FFMA.FTZ R0, R5, 0.93318945169448852539, R0 ;  /* 0x3f6ee58105008823 */ /* 0x000fce0000010000 */
.L_x_26247:
[----:B------:R-:W-:Y:S05]  /*0b10*/  BSYNC B0 ;  /* 0x0000000000007941 */ /* 0x000fea0003800000 */
.L_x_26245:
        /* <DEDUP_REMOVED lines=13> */
.L_x_26242:
[----:B-1----:R-:W-:Y:S01]  /*0bf0*/  LOP3.LUT R9, R2, 0xffff0000, RZ, 0xc0, !PT ;  /* 0xffff000002097812 */ /* 0x002fe200078ec0ff */
[----:B------:R-:W-:Y:S01]  /*0c00*/  BSSY B0, `(.L_x_26248) ;  /* 0x000003f000007945 */ /* 0x000fe20003800000 */
[----:B------:R-:W-:-:S03]  /*0c10*/  LOP3.LUT R4, R23, 0xffff0000, RZ, 0xc0, !PT ;  /* 0xffff000017047812 */ /* 0x000fc600078ec0ff */
[--C-:B------:R-:W-:Y:S01]  /*0c20*/  FADD.FTZ R2, R2, -R9.reuse ;  /* 0x8000000902027221 */ /* 0x100fe20000010000 */
[----:B------:R-:W-:Y:S01]  /*0c30*/  FMUL.FTZ R5, R9, R9 ;  /* 0x0000000909057220 */ /* 0x000fe20000410000 */
[--C-:B------:R-:W-:Y:S01]  /*0c40*/  FADD.FTZ R6, R23, -R4.reuse ;  /* 0x8000000417067221 */ /* 0x100fe20000010000 */
[----:B------:R-:W-:Y:S01]  /*0c50*/  FADD.FTZ R8, R4, R4 ;  /* 0x0000000404087221 */ /* 0x000fe20000010000 */
[----:B------:R-:W-:Y:S01]  /*0c60*/  FADD.FTZ R9, R9, R9 ;  /* 0x0000000909097221 */ /* 0x000fe20000010000 */
[----:B------:R-:W-:Y:S01]  /*0c70*/  LOP3.LUT R21, R2, 0xffff0000, RZ, 0xc0, !PT ;  /* 0xffff000002157812 */ /* 0x000fe200078ec0ff */
[----:B------:R-:W-:Y:S01]  /*0c80*/  FMUL.FTZ R0, R4, R4 ;  /* 0x0000000404007220 */ /* 0x000fe20000410000 */
[----:B------:R-:W-:-:S03]  /*0c90*/  LOP3.LUT R7, R6, 0xffff0000, RZ, 0xc0, !PT ;  /* 0xffff000006077812 */ /* 0x000fc600078ec0ff */
[----:B------:R-:W-:Y:S02]  /*0ca0*/  FADD.FTZ R22, R2, -R21 ;  /* 0x8000001502167221 */ /* 0x000fe40000010000 */
[--C-:B------:R-:W-:Y:S01]  /*0cb0*/  FADD.FTZ R13, R6, -R7.reuse ;  /* 0x80000007060d7221 */ /* 0x100fe20000010000 */
[CC--:B------:R-:W-:Y:S01]  /*0cc0*/  FMUL.FTZ R2, R7.reuse, R8.reuse ;  /* 0x0000000807027220 */ /* 0x0c0fe20000410000 */
        /* <DEDUP_REMOVED lines=11> */
.L_x_26249:
        /* <DEDUP_REMOVED lines=40> */
.L_x_26248:
[----:B------:R-:W-:Y:S01]  /*1000*/  FADD.FTZ R0, R0, -1 ;  /* 0xbf80000000007421 */ /* 0x000fe20000010000 */
[----:B------:R-:W-:Y:S01]  /*1010*/  FSETP.GEU.FTZ.AND P3, PT, |R10|, |R11|, PT ;  /* 0x4000000b0a00720b */ /* 0x000fe20003f7e200 */
[----:B------:R-:W-:Y:S02]  /*1020*/  BSSY B0, `(.L_x_26250) ;  /* 0x0000031000007945 */ /* 0x000fe40003800000 */
[----:B------:R-:W-:-:S04]  /*1030*/  FADD.FTZ R5, R5, R0 ;  /* 0x0000000005057221 */ /* 0x000fc80000010000 */
[----:B------:R-:W-:-:S04]  /*1040*/  FADD.FTZ R5, R2, R5 ;  /* 0x0000000502057221 */ /* 0x000fc80000010000 */
[----:B------:R-:W-:Y:S02]  /*1050*/  FADD.FTZ R5, R6, R5 ;  /* 0x0000000506057221 */ /* 0x000fe40000010000 */
[----:B------:R-:W0:Y:S02]  /*1060*/  MUFU.RCP R6, R23 ;  /* 0x0000001700067308 */ /* 0x000e240000001000 */
[----:B------:R-:W-:Y:S01]  /*1070*/  FADD.FTZ R4, R4, R5 ;  /* 0x0000000504047221 */ /* 0x000fe20000010000 */
[----:B------:R-:W-:-:S03]  /*1080*/  MOV R5, 0x3e800000 ;  /* 0x3e80000000057802 */ /* 0x000fc60000000f00 */
[----:B------:R-:W-:-:S04]  /*1090*/  FADD.FTZ R7, R7, R4 ;  /* 0x0000000407077221 */ /* 0x000fc80000010000 */
[----:B------:R-:W-:-:S04]  /*10a0*/  FADD.FTZ R8, R8, R7 ;  /* 0x0000000708087221 */ /* 0x000fc80000010000 */
[----:B------:R-:W-:Y:S01]  /*10b0*/  FADD.FTZ R9, R9, R8 ;  /* 0x0000000809097221 */ /* 0x000fe20000010000 */
[----:B0-----:R-:W-:-:S03]  /*10c0*/  FFMA R7, -R23, R6, 1 ;  /* 0x3f80000017077423 */ /* 0x001fc60000000106 */
[----:B------:R-:W-:-:S04]  /*10d0*/  FADD.FTZ R9, R12, R9 ;  /* 0x000000090c097221 */ /* 0x000fc80000010000 */
        /* <DEDUP_REMOVED lines=37> */
.L_x_26251:
[----:B------:R-:W-:Y:S05]  /*1330*/  BSYNC B0 ;  /* 0x0000000000007941 */ /* 0x000fea0003800000 */
.L_x_26250:
[----:B------:R-:W-:Y:S01]  /*1340*/  BSSY B4, `(.L_x_26252) ;  /* 0x0000005000047945 */ /* 0x000fe20003800000 */
[----:B------:R-:W-:-:S03]  /*1350*/  FFMA R0, R7, R9, R4 ;  /* 0x0000000907007223 */ /* 0x000fc60000000004 */
[----:B------:R-:W-:Y:S05]  /*1360*/  @!P0 BRA `(.L_x_26253) ;  /* 0x0000000000088947 */ /* 0x000fea0003800000 */
[----:B------:R-:W-:-:S07]  /*1370*/  MOV R4, 0x1390 ;  /* 0x0000139000047802 */ /* 0x000fce0000000f00 */
[----:B------:R-:W-:Y:S05]  /*1380*/  CALL.REL.NOINC `($__internal_66_$__cuda_sm3x_div_rn_ftz_f32_slowpath) ;  /* 0x0000009c00a47944 */ /* 0x000fea0003c00000 */
.L_x_26253:
[----:B------:R-:W-:Y:S05]  /*1390*/  BSYNC B4 ;  /* 0x0000000000047941 */ /* 0x000fea0003800000 */
.L_x_26252:
        /* <DEDUP_REMOVED lines=18> */
.L_x_26255:
[----:B------:R-:W-:Y:S02]  /*14c0*/  ISETP.GE.AND P0, PT, R10, RZ, PT ;  /* 0x000000ff0a00720c */ /* 0x000fe40003f06270 */
[----:B------:R-:W-:-:S11]  /*14d0*/  MOV R5, 0x3fd774eb ;  /* 0x3fd774eb00057802 */ /* 0x000fd60000000f00 */
[----:B------:R-:W-:-:S04]  /*14e0*/  @P0 FFMA.FTZ R0, R5, 0.93318945169448852539, -R0 ;  /* 0x3f6ee58105000823 */ /* 0x000fc80000010800 */
[----:B------:R-:W-:-:S07]  /*14f0*/  @!P0 FFMA.FTZ R0, R5, 0.93318945169448852539, R0 ;  /* 0x3f6ee58105008823 */ /* 0x000fce0000010000 */
.L_x_26256:
[----:B------:R-:W-:Y:S05]  /*1500*/  BSYNC B0 ;  /* 0x0000000000007941 */ /* 0x000fea0003800000 */
.L_x_26254:
        /* <DEDUP_REMOVED lines=12> */
.L_x_26232:
        /* <DEDUP_REMOVED lines=11> */
.L_x_26258:
[----:B------:R-:W-:Y:S05]  /*1680*/  BSYNC B4 ;  /* 0x0000000000047941 */ /* 0x000fea0003800000 */
.L_x_26257:
        /* <DEDUP_REMOVED lines=18> */
.L_x_26260:
[----:B------:R-:W-:Y:S02]  /*17b0*/  ISETP.GE.AND P0, PT, R10, RZ, PT ;  /* 0x000000ff0a00720c */ /* 0x000fe40003f06270 */
[----:B------:R-:W-:-:S11]  /*17c0*/  MOV R5, 0x3fd774eb ;  /* 0x3fd774eb00057802 */ /* 0x000fd60000000f00 */
[----:B------:R-:W-:-:S04]  /*17d0*/  @P0 FFMA.FTZ R0, R5, 0.93318945169448852539, -R0 ;  /* 0x3f6ee58105000823 */ /* 0x000fc80000010800 */
[----:B------:R-:W-:-:S07]  /*17e0*/  @!P0 FFMA.FTZ R0, R5, 0.93318945169448852539, R0 ;  /* 0x3f6ee58105008823 */ /* 0x000fce0000010000 */
.L_x_26261:
[----:B------:R-:W-:Y:S05]  /*17f0*/  BSYNC B0 ;  /* 0x0000000000007941 */ /* 0x000fea0003800000 */
.L_x_26259:
        /* <DEDUP_REMOVED lines=15> */
[----:B------:R-:W-:Y:S01]  /*18f0*/  HFMA2.MMA R4, -RZ, RZ, 2.04296875, -15.78125 ;  /* 0x4016cbe4ff047435 */ /* 0x000fe200000001ff */
[----:B------:R-:W-:Y:S02]  /*1900*/  FADD.FTZ R5, |R10|, |R11| ;  /* 0x4000000b0a057221 */ /* 0x000fe40000010200 */
[----:B------:R-:W-:Y:S02]  /*1910*/  FSEL R2, R2, +INF , P0 ;  /* 0x7f80000002027808 */ /* 0x000fe40000000000 */
        /* <DEDUP_REMOVED lines=9> */
.L_x_26231:
[----:B------:R-:W-:-:S13]  /*19b0*/  FSETP.GEU.FTZ.AND P0, PT, R2, 9.999999682655225389e-20, PT ;  /* 0x1fec1e4a0200780b */ /* 0x000fda0003f1e000 */
[----:B------:R-:W-:Y:S05]  /*19c0*/  @!P0 BRA `(.L_x_26262) ;  /* 0x0000000400388947 */ /* 0x000fea0003800000 */
[----:B------:R-:W-:Y:S01]  /*19d0*/  FMUL.FTZ R0, R2, R2 ;  /* 0x0000000202007220 */ /* 0x000fe20000410000 */
[----:B-1----:R-:W-:Y:S01]  /*19e0*/  MOV R7, 0x3e800000 ;  /* 0x3e80000000077802 */ /* 0x002fe20000000f00 */
        /* <DEDUP_REMOVED lines=19> */
[----:B------:R-:W-:Y:S02]  /*1b20*/  FFMA.FTZ R7, R4, R7, -0.16641564667224884033 ;  /* 0xbe2a68dd04077423 */ /* 0x000fe40000010007 */
[----:B------:R-:W-:-:S02]  /*1b30*/  FFMA R6, R2, R9, RZ ;  /* 0x0000000902067223 */ /* 0x000fc400000000ff */
[----:B------:R-:W-:-:S04]  /*1b40*/  FFMA.FTZ R7, R4, R7, 0.19988867640495300293 ;  /* 0x3e4caf9e04077423 */ /* 0x000fc80000010007 */
[----:B------:R-:W-:-:S04]  /*1b50*/  FFMA.FTZ R7, R4, R7, -0.25000196695327758789 ;  /* 0xbe80004204077423 */ /* 0x000fc80000010007 */
[----:B------:R-:W-:-:S04]  /*1b60*/  FFMA.FTZ R7, R4, R7, 0.33333510160446166992 ;  /* 0x3eaaaae604077423 */ /* 0x000fc80000010007 */
[----:B------:R-:W-:-:S04]  /*1b70*/  FFMA.FTZ R7, R4, R7, -0.5 ;  /* 0xbf00000004077423 */ /* 0x000fc80000010007 */
[----:B------:R-:W-:-:S04]  /*1b80*/  FMUL.FTZ R7, R4, R7 ;  /* 0x0000000704077220 */ /* 0x000fc80000410000 */
[----:B------:R-:W-:Y:S01]  /*1b90*/  FFMA.FTZ R4, R4, R7, R4 ;  /* 0x0000000704047223 */ /* 0x000fe20000010004 */
[----:B------:R-:W-:-:S03]  /*1ba0*/  FFMA R7, R6, -1, R2 ;  /* 0xbf80000006077823 */ /* 0x000fc60000000002 */
[----:B------:R-:W-:Y:S01]  /*1bb0*/  FFMA.FTZ R13, R5, 0.69314718246459960938, R4 ;  /* 0x3f317218050d7823 */ /* 0x000fe20000010004 */
[----:B01----:R-:W-:Y:S06]  /*1bc0*/  @!P1 BRA `(.L_x_26264) ;  /* 0x0000000000149947 */ /* 0x003fec0003800000 */
[C---:B------:R-:W-:Y:S02]  /*1bd0*/  ISETP.GE.AND P1, PT, R0.reuse, -0x407fffff, PT ;  /* 0xbf8000010000780c */ /* 0x040fe40003f26270 */
[----:B------:R-:W-:-:S11]  /*1be0*/  FSETP.NEU.FTZ.AND P2, PT, R0, RZ, PT ;  /* 0x000000ff0000720b */ /* 0x000fd60003f5d000 */
[----:B------:R-:W-:-:S05]  /*1bf0*/  @P1 MOV R5, 0x7f800000 ;  /* 0x7f80000000051802 */ /* 0x000fca0000000f00 */
[----:B------:R-:W-:-:S05]  /*1c00*/  @P1 FFMA.FTZ R13, R0, R5, +INF ;  /* 0x7f800000000d1423 */ /* 0x000fca0000010005 */
[----:B------:R-:W-:-:S07]  /*1c10*/  FSEL R13, R13, -RZ, P2 ;  /* 0x800000ff0d0d7208 */ /* 0x000fce0001000000 */
.L_x_26264:
[----:B------:R-:W-:Y:S05]  /*1c20*/  BSYNC B0 ;  /* 0x0000000000007941 */ /* 0x000fea0003800000 */
.L_x_26263:
[----:B------:R-:W-:Y:S01]  /*1c30*/  BSSY B4, `(.L_x_26265) ;  /* 0x0000006000047945 */ /* 0x000fe20003800000 */
[----:B------:R-:W-:-:S03]  /*1c40*/  FFMA R0, R9, R7, R6 ;  /* 0x0000000709007223 */ /* 0x000fc60000000006 */
[----:B------:R-:W-:Y:S05]  /*1c50*/  @!P0 BRA `(.L_x_26266) ;  /* 0x00000000000c8947 */ /* 0x000fea0003800000 */
[----:B------:R-:W-:Y:S01]  /*1c60*/  HFMA2.MMA R23, -RZ, RZ, 1.875, 0 ;  /* 0x3f800000ff177435 */ /* 0x000fe200000001ff */
[----:B------:R-:W-:-:S10]  /*1c70*/  MOV R4, 0x1c90 ;  /* 0x00001c9000047802 */ /* 0x000fd40000000f00 */
[----:B------:R-:W-:Y:S05]  /*1c80*/  CALL.REL.NOINC `($__internal_66_$__cuda_sm3x_div_rn_ftz_f32_slowpath) ;  /* 0x0000009400647944 */ /* 0x000fea0003c00000 */
.L_x_26266:
[----:B------:R-:W-:Y:S05]  /*1c90*/  BSYNC B4 ;  /* 0x0000000000047941 */ /* 0x000fea0003800000 */
.L_x_26265:
        /* <DEDUP_REMOVED lines=18> */
.L_x_26268:
[----:B------:R-:W-:Y:S02]  /*1dc0*/  ISETP.GE.AND P0, PT, R10, RZ, PT ;  /* 0x000000ff0a00720c */ /* 0x000fe40003f06270 */
[----:B------:R-:W-:-:S11]  /*1dd0*/  MOV R5, 0x3fd774eb ;  /* 0x3fd774eb00057802 */ /* 0x000fd60000000f00 */
[----:B------:R-:W-:-:S04]  /*1de0*/  @P0 FFMA.FTZ R0, R5, 0.93318945169448852539, -R0 ;  /* 0x3f6ee58105000823 */ /* 0x000fc80000010800 */
[----:B------:R-:W-:-:S07]  /*1df0*/  @!P0 FFMA.FTZ R0, R5, 0.93318945169448852539, R0 ;  /* 0x3f6ee58105008823 */ /* 0x000fce0000010000 */
.L_x_26269:
[----:B------:R-:W-:Y:S05]  /*1e00*/  BSYNC B0 ;  /* 0x0000000000007941 */ /* 0x000fea0003800000 */
.L_x_26267:
        /* <DEDUP_REMOVED lines=10> */
.L_x_26262:
[----:B-1----:R-:W-:Y:S01]  /*1eb0*/  MOV R5, 0x3f800000 ;  /* 0x3f80000000057802 */ /* 0x002fe20000000f00 */
        /* <DEDUP_REMOVED lines=10> */
[----:B------:R-:W-:Y:S05]  /*1f60*/  CALL.REL.NOINC `($__internal_66_$__cuda_sm3x_div_rn_ftz_f32_slowpath) ;  /* 0x0000009000ac7944 */ /* 0x000fea0003c00000 */
.L_x_26271:
[----:B------:R-:W-:Y:S05]  /*1f70*/  BSYNC B4 ;  /* 0x0000000000047941 */ /* 0x000fea0003800000 */
.L_x_26270:
        /* <DEDUP_REMOVED lines=18> */
.L_x_26273:
[----:B------:R-:W-:Y:S02]  /*20a0*/  ISETP.GE.AND P0, PT, R10, RZ, PT ;  /* 0x000000ff0a00720c */ /* 0x000fe40003f06270 */
[----:B------:R-:W-:-:S11]  /*20b0*/  MOV R5, 0x3fd774eb ;  /* 0x3fd774eb00057802 */ /* 0x000fd60000000f00 */
[----:B------:R-:W-:-:S04]  /*20c0*/  @P0 FFMA.FTZ R0, R5, 0.93318945169448852539, -R0 ;  /* 0x3f6ee58105000823 */ /* 0x000fc80000010800 */
[----:B------:R-:W-:-:S07]  /*20d0*/  @!P0 FFMA.FTZ R0, R5, 0.93318945169448852539, R0 ;  /* 0x3f6ee58105008823 */ /* 0x000fce0000010000 */
.L_x_26274:
[----:B------:R-:W-:Y:S05]  /*20e0*/  BSYNC B0 ;  /* 0x0000000000007941 */ /* 0x000fea0003800000 */
.L_x_26272:
[C---:B------:R-:W-:Y:S01]  /*20f0*/  FSETP.NEU.FTZ.AND P1, PT, |R10|.reuse, |R11|, PT ;  /* 0x4000000b0a00720b */ /* 0x040fe20003f3d200 */
[----:B------:R-:W-:Y:S01]  /*2100*/  HFMA2.MMA R4, -RZ, RZ, 2.04296875, -15.78125 ;  /* 0x4016cbe4ff047435 */ /* 0x000fe200000001ff */
        /* <DEDUP_REMOVED lines=9> */
.L_x_26230:
[----:B------:R-:W-:Y:S01]  /*21a0*/  FMUL.FTZ R0, R10, 0.36787945032119750977 ;  /* 0x3ebc5ab20a007820 */ /* 0x000fe20000410000 */
[----:B-1----:R-:W-:Y:S01]  /*21b0*/  FMUL.FTZ R4, R11, 0.36787945032119750977 ;  /* 0x3ebc5ab20b047820 */ /* 0x002fe20000410000 */
[----:B------:R-:W-:Y:S01]  /*21c0*/  MUFU.RCP R12, R23 ;  /* 0x00000017000c7308 */ /* 0x000fe20000001000 */
[----:B------:R-:W-:Y:S01]  /*21d0*/  MOV R13, 0x3f800000 ;  /* 0x3f800000000d7802 */ /* 0x000fe20000000f00 */
[----:B------:R-:W-:Y:S01]  /*21e0*/  FADD.FTZ R0, |R0|, -RZ ;  /* 0x800000ff00007221 */ /* 0x000fe20000010200 */
[----:B------:R-:W-:Y:S01]  /*21f0*/  FADD.FTZ R5, |R4|, -RZ ;  /* 0x800000ff04057221 */ /* 0x000fe20000010200 */
[----:B------:R-:W-:Y:S04]  /*2200*/  BSSY B4, `(.L_x_26275) ;  /* 0x000001a000047945 */ /* 0x000fe80003800000 */
[----:B------:R-:W-:-:S02]  /*2210*/  VIMNMX R4, R0, R5, !PT ;  /* 0x0000000500047248 */ /* 0x000fc40007fe0100 */
[----:B------:R-:W-:Y:S02]  /*2220*/  VIMNMX R0, R0, R5, PT ;  /* 0x0000000500007248 */ /* 0x000fe40003fe0100 */
[----:B------:R-:W-:Y:S02]  /*2230*/  LOP3.LUT R6, R4, 0xfe000000, RZ, 0xc0, !PT ;  /* 0xfe00000004067812 */ /* 0x000fe400078ec0ff */
[----:B------:R-:W-:Y:S02]  /*2240*/  FSETP.NEU.FTZ.AND P0, PT, R0, RZ, PT ;  /* 0x000000ff0000720b */ /* 0x000fe40003f1d000 */
[----:B------:R-:W-:-:S05]  /*2250*/  IADD3 R5, -R6, 0x7e800000, RZ ;  /* 0x7e80000006057810 */ /* 0x000fca0007ffe1ff */
[-C--:B------:R-:W-:Y:S01]  /*2260*/  FMUL.FTZ R7, R0, R5.reuse ;  /* 0x0000000500077220 */ /* 0x080fe20000410000 */
[----:B------:R-:W-:-:S03]  /*2270*/  FMUL.FTZ R5, R4, R5 ;  /* 0x0000000504057220 */ /* 0x000fc60000410000 */
[----:B------:R-:W-:-:S04]  /*2280*/  FMUL.FTZ R8, R7, R7 ;  /* 0x0000000707087220 */ /* 0x000fc80000410000 */
[----:B------:R-:W-:Y:S01]  /*2290*/  FFMA.FTZ R8, R5, R5, R8 ;  /* 0x0000000505087223 */ /* 0x000fe20000010008 */
[----:B------:R-:W-:-:S05]  /*22a0*/  LOP3.LUT R5, R6, 0x800000, RZ, 0xfc, !PT ;  /* 0x0080000006057812 */ /* 0x000fca00078efcff */
[----:B------:R-:W0:Y:S02]  /*22b0*/  MUFU.SQRT R8, R8 ;  /* 0x0000000800087308 */ /* 0x000e240000002000 */
[----:B0-----:R-:W-:Y:S01]  /*22c0*/  @P0 FMUL.FTZ R4, R8, R5 ;  /* 0x0000000508040220 */ /* 0x001fe20000410000 */
[----:B------:R-:W-:Y:S01]  /*22d0*/  FSETP.NEU.FTZ.AND P0, PT, R0, +INF , PT ;  /* 0x7f8000000000780b */ /* 0x000fe20003f1d000 */
[----:B------:R-:W-:-:S03]  /*22e0*/  FFMA R5, -R23, R12, 1 ;  /* 0x3f80000017057423 */ /* 0x000fc6000000010c */
[----:B------:R-:W-:Y:S01]  /*22f0*/  FSEL R4, R4, +INF , P0 ;  /* 0x7f80000004047808 */ /* 0x000fe20000000000 */
[----:B------:R-:W-:-:S04]  /*2300*/  FFMA R5, R12, R5, R12 ;  /* 0x000000050c057223 */ /* 0x000fc8000000000c */
[----:B------:R-:W-:Y:S01]  /*2310*/  FFMA R0, R2, R5, RZ ;  /* 0x0000000502007223 */ /* 0x000fe200000000ff */
[----:B------:R-:W0:Y:S03]  /*2320*/  MUFU.LG2 R4, R4 ;  /* 0x0000000400047308 */ /* 0x000e260000000c00 */
[----:B------:R-:W-:-:S04]  /*2330*/  FFMA R6, -R23, R0, R2 ;  /* 0x0000000017067223 */ /* 0x000fc80000000102 */
[----:B------:R-:W-:Y:S01]  /*2340*/  FFMA R0, R5, R6, R0 ;  /* 0x0000000605007223 */ /* 0x000fe20000000000 */
[----:B------:R-:W1:Y:S01]  /*2350*/  FCHK P0, R2, R23 ;  /* 0x0000001702007302 */ /* 0x000e620000000000 */
[----:B0-----:R-:W-:Y:S01]  /*2360*/  FFMA.FTZ R13, R4, 0.69314718246459960938, R13 ;  /* 0x3f317218040d7823 */ /* 0x001fe2000001000d */
[----:B-1----:R-:W-:Y:S06]  /*2370*/  @!P0 BRA `(.L_x_26276) ;  /* 0x0000000000088947 */ /* 0x002fec0003800000 */
[----:B------:R-:W-:-:S07]  /*2380*/  MOV R4, 0x23a0 ;  /* 0x000023a000047802 */ /* 0x000fce0000000f00 */
[----:B------:R-:W-:Y:S05]  /*2390*/  CALL.REL.NOINC `($__internal_66_$__cuda_sm3x_div_rn_ftz_f32_slowpath) ;  /* 0x0000008c00a07944 */ /* 0x000fea0003c00000 */
.L_x_26276:
[----:B------:R-:W-:Y:S05]  /*23a0*/  BSYNC B4 ;  /* 0x0000000000047941 */ /* 0x000fea0003800000 */
.L_x_26275:
        /* <DEDUP_REMOVED lines=18> */
.L_x_26278:
[----:B------:R-:W-:Y:S02]  /*24d0*/  ISETP.GE.AND P0, PT, R10, RZ, PT ;  /* 0x000000ff0a00720c */ /* 0x000fe40003f06270 */
[----:B------:R-:W-:-:S11]  /*24e0*/  MOV R5, 0x3fd774eb ;  /* 0x3fd774eb00057802 */ /* 0x000fd60000000f00 */
[----:B------:R-:W-:-:S04]  /*24f0*/  @P0 FFMA.FTZ R0, R5, 0.93318945169448852539, -R0 ;  /* 0x3f6ee58105000823 */ /* 0x000fc80000010800 */
[----:B------:R-:W-:-:S07]  /*2500*/  @!P0 FFMA.FTZ R0, R5, 0.93318945169448852539, R0 ;  /* 0x3f6ee58105008823 */ /* 0x000fce0000010000 */
.L_x_26279:
[----:B------:R-:W-:Y:S05]  /*2510*/  BSYNC B0 ;  /* 0x0000000000007941 */ /* 0x000fea0003800000 */
.L_x_26277:
        /* <DEDUP_REMOVED lines=11> */
.L_x_26229:
        /* <DEDUP_REMOVED lines=10> */
[----:B-1----:R-:W-:Y:S01]  /*2670*/  @P0 FMUL.FTZ R4, R11, 4 ;  /* 0x408000000b040820 */ /* 0x002fe20000410000 */
[----:B0-----:R-:W-:Y:S01]  /*2680*/  FFMA R5, -R23, R0, 1 ;  /* 0x3f80000017057423 */ /* 0x001fe20000000100 */
[----:B------:R-:W-:-:S03]  /*2690*/  @!P0 FMUL.FTZ R7, R11, R11 ;  /* 0x0000000b0b078220 */ /* 0x000fc60000410000 */
[----:B------:R-:W-:Y:S01]  /*26a0*/  FFMA R9, R0, R5, R0 ;  /* 0x0000000500097223 */ /* 0x000fe20000000000 */
[----:B------:R-:W-:Y:S01]  /*26b0*/  @P0 FMUL.FTZ R0, R10, 4 ;  /* 0x408000000a000820 */ /* 0x000fe20000410000 */
[----:B------:R-:W-:Y:S01]  /*26c0*/  @P0 FMUL.FTZ R5, R4, R4 ;  /* 0x0000000404050220 */ /* 0x000fe20000410000 */
[----:B------:R-:W-:Y:S01]  /*26d0*/  @!P0 FFMA.FTZ R12, R10, R10, R7 ;  /* 0x0000000a0a0c8223 */ /* 0x000fe20000010007 */
[----:B------:R-:W-:Y:S02]  /*26e0*/  FFMA R4, R2, R9, RZ ;  /* 0x0000000902047223 */ /* 0x000fe400000000ff */
[----:B------:R-:W-:Y:S02]  /*26f0*/  @P0 FFMA.FTZ R5, R0, R0, R5 ;  /* 0x0000000000050223 */ /* 0x000fe40000010005 */
[----:B------:R-:W-:Y:S02]  /*2700*/  FFMA R0, -R23, R4, R2 ;  /* 0x0000000417007223 */ /* 0x000fe40000000102 */
[----:B------:R-:W-:-:S02]  /*2710*/  @P0 FMUL.FTZ R12, R5, 0.0625 ;  /* 0x3d800000050c0820 */ /* 0x000fc40000410000 */
[----:B------:R-:W-:Y:S01]  /*2720*/  FFMA R0, R9, R0, R4 ;  /* 0x0000000009007223 */ /* 0x000fe20000000004 */
[----:B--2---:R-:W-:Y:S06]  /*2730*/  @!P1 BRA `(.L_x_26281) ;  /* 0x0000000000089947 */ /* 0x004fec0003800000 */
[----:B------:R-:W-:-:S07]  /*2740*/  MOV R4, 0x2760 ;  /* 0x0000276000047802 */ /* 0x000fce0000000f00 */
[----:B------:R-:W-:Y:S05]  /*2750*/  CALL.REL.NOINC `($__internal_66_$__cuda_sm3x_div_rn_ftz_f32_slowpath) ;  /* 0x0000008800b07944 */ /* 0x000fea0003c00000 */
.L_x_26281:
[----:B------:R-:W-:Y:S05]  /*2760*/  BSYNC B4 ;  /* 0x0000000000047941 */ /* 0x000fea0003800000 */
.L_x_26280:
        /* <DEDUP_REMOVED lines=18> */
.L_x_26283:
[----:B------:R-:W-:Y:S02]  /*2890*/  ISETP.GE.AND P0, PT, R10, RZ, PT ;  /* 0x000000ff0a00720c */ /* 0x000fe40003f06270 */
[----:B------:R-:W-:-:S11]  /*28a0*/  MOV R5, 0x3fd774eb ;  /* 0x3fd774eb00057802 */ /* 0x000fd60000000f00 */
[----:B------:R-:W-:-:S04]  /*28b0*/  @P0 FFMA.FTZ R0, R5, 0.93318945169448852539, -R0 ;  /* 0x3f6ee58105000823 */ /* 0x000fc80000010800 */
[----:B------:R-:W-:-:S07]  /*28c0*/  @!P0 FFMA.FTZ R0, R5, 0.93318945169448852539, R0 ;  /* 0x3f6ee58105008823 */ /* 0x000fce0000010000 */
.L_x_26284:
[----:B------:R-:W-:Y:S05]  /*28d0*/  BSYNC B0 ;  /* 0x0000000000007941 */ /* 0x000fea0003800000 */
.L_x_26282:
        /* <DEDUP_REMOVED lines=12> */
.L_x_26241:
[----:B------:R-:W-:Y:S05]  /*29a0*/  BSYNC B1 ;  /* 0x0000000000017941 */ /* 0x000fea0003800000 */
.L_x_26228:
        /* <DEDUP_REMOVED lines=32> */
[----:B------:R-:W-:Y:S01]  /*2bb0*/  FMUL.FTZ R0, R2, R9 ;  /* 0x0000000902007220 */ /* 0x000fe20000410000 */
        /* <DEDUP_REMOVED lines=9> */
.L_x_26287:
        /* <DEDUP_REMOVED lines=10> */
.L_x_26286:
[----:B------:R-:W-:-:S04]  /*2cf0*/  FMUL.RZ R6, R6, 0.15915493667125701904 ;  /* 0x3e22f98306067820 */ /* 0x000fc8000040c000 */
[----:B------:R3:W4:Y:S08]  /*2d00*/  MUFU.SIN R13, R6 ;  /* 0x00000006000d7308 */ /* 0x0007300000000400 */
[----:B------:R3:W0:Y:S01]  /*2d10*/  MUFU.COS R12, R6 ;  /* 0x00000006000c7308 */ /* 0x0006220000000000 */
[----:B------:R-:W-:Y:S05]  /*2d20*/  BRA `(.L_x_26227) ;  /* 0x00000000000c7947 */ /* 0x000fea0003800000 */
.L_x_26285:
[----:B------:R-:W-:Y:S01]  /*2d30*/  FMUL.FTZ R4, R4, 1.4426950216293334961 ;  /* 0x3fb8aa3b04047820 */ /* 0x000fe20000410000 */
[----:B------:R-:W-:-:S03]  /*2d40*/  MOV R13, R6 ;  /* 0x00000006000d7202 */ /* 0x000fc60000000f00 */
[----:B------:R0:W2:Y:S04]  /*2d50*/  MUFU.EX2 R12, R4 ;  /* 0x00000004000c7308 */ /* 0x0000a80000000800 */
.L_x_26227:
[----:B------:R-:W-:Y:S05]  /*2d60*/  BSYNC B2 ;  /* 0x0000000000027941 */ /* 0x000fea0003800000 */
.L_x_26226:
[----:B------:R-:W1:Y:S01]  /*2d70*/  S2R R0, SR_TID.X ;  /* 0x0000000000007919 */ /* 0x000e620000002100 */
[----:B------:R-:W-:Y:S01]  /*2d80*/  BSSY B2, `(.L_x_26288) ;  /* 0x00002b7000027945 */ /* 0x000fe20003800000 */
[----:B-----5:R-:W-:Y:S02]  /*2d90*/  CS2R R10, SRZ ;  /* 0x00000000000a7805 */ /* 0x020fe4000001ff00 */
[----:B-1----:R-:W-:-:S04]  /*2da0*/  IADD3 R0, R0, 0x80, RZ ;  /* 0x0000008000007810 */ /* 0x002fc80007ffe0ff */
        /* <DEDUP_REMOVED lines=26> */
[----:B------:R-:W-:Y:S01]  /*2f50*/  MOV R9, 0x3d39bf78 ;  /* 0x3d39bf7800097802 */ /* 0x000fe20000000f00 */
[----:B------:R-:W-:Y:S01]  /*2f60*/  FCHK P0, R2, R23 ;  /* 0x0000001702007302 */ /* 0x000fe20000000000 */
[----:B------:R-:W-:Y:S01]  /*2f70*/  FMUL.FTZ R5, R0, R5 ;  /* 0x0000000500057220 */ /* 0x000fe20000410000 */
[----:B------:R-:W-:Y:S03]  /*2f80*/  BSSY B0, `(.L_x_26296) ;  /* 0x0000022000007945 */ /* 0x000fe60003800000 */
[----:B------:R-:W-:-:S04]  /*2f90*/  FFMA.FTZ R0, R2, R2, R5 ;  /* 0x0000000202007223 */ /* 0x000fc80000010005 */
[C---:B0-----:R-:W-:Y:S01]  /*2fa0*/  FADD.FTZ.RZ R4, R0.reuse, 1 ;  /* 0x3f80000000047421 */ /* 0x041fe2000001c000 */
[----:B------:R-:W-:-:S04]  /*2fb0*/  ISETP.GE.U32.AND P1, PT, R0, 0x7f800000, PT ;  /* 0x7f8000000000780c */ /* 0x000fc80003f26070 */
[----:B------:R-:W-:-:S04]  /*2fc0*/  IADD3 R4, R4, -0x3f400000, RZ ;  /* 0xc0c0000004047810 */ /* 0x000fc80007ffe0ff */
[----:B------:R-:W-:-:S04]  /*2fd0*/  LOP3.LUT R5, R4, 0xff800000, RZ, 0xc0, !PT ;  /* 0xff80000004057812 */ /* 0x000fc800078ec0ff */
[----:B---3--:R-:W-:Y:S02]  /*2fe0*/  IADD3 R6, -R5, 0x40800000, RZ ;  /* 0x4080000005067810 */ /* 0x008fe40007ffe1ff */
[-C--:B------:R-:W-:Y:S02]  /*2ff0*/  IADD3 R4, R0, -R5.reuse, RZ ;  /* 0x8000000500047210 */ /* 0x080fe40007ffe0ff */
        /* <DEDUP_REMOVED lines=26> */
.L_x_26297:
[----:B------:R-:W-:Y:S05]  /*31a0*/  BSYNC B0 ;  /* 0x0000000000007941 */ /* 0x000fea0003800000 */
.L_x_26296:
[----:B------:R-:W-:Y:S01]  /*31b0*/  BSSY B4, `(.L_x_26298) ;  /* 0x0000005000047945 */ /* 0x000fe20003800000 */
[----:B------:R-:W-:-:S03]  /*31c0*/  FFMA R0, R9, R7, R6 ;  /* 0x0000000709007223 */ /* 0x000fc60000000006 */
[----:B------:R-:W-:Y:S05]  /*31d0*/  @!P0 BRA `(.L_x_26299) ;  /* 0x0000000000088947 */ /* 0x000fea0003800000 */
[----:B------:R-:W-:-:S07]  /*31e0*/  MOV R4, 0x3200 ;  /* 0x0000320000047802 */ /* 0x000fce0000000f00 */
[----:B--2-4-:R-:W-:Y:S05]  /*31f0*/  CALL.REL.NOINC `($__internal_66_$__cuda_sm3x_div_rn_ftz_f32_slowpath) ;  /* 0x0000008000087944 */ /* 0x014fea0003c00000 */
.L_x_26299:
[----:B------:R-:W-:Y:S05]  /*3200*/  BSYNC B4 ;  /* 0x0000000000047941 */ /* 0x000fea0003800000 */
.L_x_26298:
        /* <DEDUP_REMOVED lines=18> */
.L_x_26301:
[----:B------:R-:W-:Y:S02]  /*3330*/  ISETP.GE.AND P0, PT, R18, RZ, PT ;  /* 0x000000ff1200720c */ /* 0x000fe40003f06270 */
[----:B------:R-:W-:-:S11]  /*3340*/  MOV R5, 0x3fd774eb ;  /* 0x3fd774eb00057802 */ /* 0x000fd60000000f00 */
[----:B------:R-:W-:-:S04]  /*3350*/  @P0 FFMA.FTZ R0, R5, 0.93318945169448852539, -R0 ;  /* 0x3f6ee58105000823 */ /* 0x000fc80000010800 */
[----:B------:R-:W-:-:S07]  /*3360*/  @!P0 FFMA.FTZ R0, R5, 0.93318945169448852539, R0 ;  /* 0x3f6ee58105008823 */ /* 0x000fce0000010000 */
.L_x_26302:
[----:B------:R-:W-:Y:S05]  /*3370*/  BSYNC B0 ;  /* 0x0000000000007941 */ /* 0x000fea0003800000 */
.L_x_26300:
        /* <DEDUP_REMOVED lines=12> */
.L_x_26295:
[----:B------:R-:W-:-:S04]  /*3440*/  FMUL.FTZ R10, R2, R2 ;  /* 0x00000002020a7220 */ /* 0x000fc80000410000 */
[----:B------:R-:W-:-:S05]  /*3450*/  FFMA.FTZ R10, R23, R23, R10 ;  /* 0x00000017170a7223 */ /* 0x000fca000001000a */
[----:B------:R-:W-:-:S13]  /*3460*/  FSETP.GTU.FTZ.AND P0, PT, R10, 0.69999998807907104492, PT ;  /* 0x3f3333330a00780b */ /* 0x000fda0003f1c000 */
[----:B------:R-:W-:Y:S05]  /*3470*/  @P0 BRA `(.L_x_26304) ;  /* 0x0000000000c00947 */ /* 0x000fea0003800000 */
[----:B------:R-:W1:Y:S01]  /*3480*/  MUFU.RCP R0, R23 ;  /* 0x0000001700007308 */ /* 0x000e620000001000 */
[----:B------:R-:W-:Y:S07]  /*3490*/  BSSY B4, `(.L_x_26305) ;  /* 0x000000a000047945 */ /* 0x000fee0003800000 */
[----:B------:R-:W5:Y:S01]  /*34a0*/  FCHK P0, R2, R23 ;  /* 0x0000001702007302 */ /* 0x000f620000000000 */
[----:B-1----:R-:W-:-:S04]  /*34b0*/  FFMA R5, -R23, R0, 1 ;  /* 0x3f80000017057423 */ /* 0x002fc80000000100 */
[----:B------:R-:W-:-:S04]  /*34c0*/  FFMA R5, R0, R5, R0 ;  /* 0x0000000500057223 */ /* 0x000fc80000000000 */
[----:B------:R-:W-:-:S04]  /*34d0*/  FFMA R0, R2, R5, RZ ;  /* 0x0000000502007223 */ /* 0x000fc800000000ff */
[----:B0-----:R-:W-:-:S04]  /*34e0*/  FFMA R4, -R23, R0, R2 ;  /* 0x0000000017047223 */ /* 0x001fc80000000102 */
[----:B------:R-:W-:Y:S01]  /*34f0*/  FFMA R0, R5, R4, R0 ;  /* 0x0000000405007223 */ /* 0x000fe20000000000 */
[----:B-----5:R-:W-:Y:S06]  /*3500*/  @!P0 BRA `(.L_x_26306) ;  /* 0x0000000000088947 */ /* 0x020fec0003800000 */
[----:B------:R-:W-:-:S07]  /*3510*/  MOV R4, 0x3530 ;  /* 0x0000353000047802 */ /* 0x000fce0000000f00 */
[----:B--234-:R-:W-:Y:S05]  /*3520*/  CALL.REL.NOINC `($__internal_66_$__cuda_sm3x_div_rn_ftz_f32_slowpath) ;  /* 0x0000007c003c7944 */ /* 0x01cfea0003c00000 */
.L_x_26306:
[----:B------:R-:W-:Y:S05]  /*3530*/  BSYNC B4 ;  /* 0x0000000000047941 */ /* 0x000fea0003800000 */
.L_x_26305:
        /* <DEDUP_REMOVED lines=18> */
.L_x_26308:
[----:B------:R-:W-:Y:S02]  /*3660*/  ISETP.GE.AND P0, PT, R18, RZ, PT ;  /* 0x000000ff1200720c */ /* 0x000fe40003f06270 */
[----:B------:R-:W-:-:S11]  /*3670*/  MOV R5, 0x3fd774eb ;  /* 0x3fd774eb00057802 */ /* 0x000fd60000000f00 */
[----:B------:R-:W-:-:S04]  /*3680*/  @P0 FFMA.FTZ R0, R5, 0.93318945169448852539, -R0 ;  /* 0x3f6ee58105000823 */ /* 0x000fc80000010800 */
[----:B------:R-:W-:-:S07]  /*3690*/  @!P0 FFMA.FTZ R0, R5, 0.93318945169448852539, R0 ;  /* 0x3f6ee58105008823 */ /* 0x000fce0000010000 */
.L_x_26309:
[----:B------:R-:W-:Y:S05]  /*36a0*/  BSYNC B0 ;  /* 0x0000000000007941 */ /* 0x000fea0003800000 */
.L_x_26307:
        /* <DEDUP_REMOVED lines=13> */
.L_x_26304:
[----:B------:R-:W-:Y:S01]  /*3780*/  LOP3.LUT R9, R2, 0xffff0000, RZ, 0xc0, !PT ;  /* 0xffff000002097812 */ /* 0x000fe200078ec0ff */
[----:B------:R-:W-:Y:S01]  /*3790*/  BSSY B0, `(.L_x_26310) ;  /* 0x000003f000007945 */ /* 0x000fe20003800000 */
[----:B0-----:R-:W-:-:S03]  /*37a0*/  LOP3.LUT R4, R23, 0xffff0000, RZ, 0xc0, !PT ;  /* 0xffff000017047812 */ /* 0x001fc600078ec0ff */
[--C-:B------:R-:W-:Y:S01]  /*37b0*/  FADD.FTZ R2, R2, -R9.reuse ;  /* 0x8000000902027221 */ /* 0x100fe20000010000 */
[----:B------:R-:W-:Y:S01]  /*37c0*/  FMUL.FTZ R5, R9, R9 ;  /* 0x0000000909057220 */ /* 0x000fe20000410000 */
[--C-:B---3--:R-:W-:Y:S01]  /*37d0*/  FADD.FTZ R6, R23, -R4.reuse ;  /* 0x8000000417067221 */ /* 0x108fe20000010000 */
        /* <DEDUP_REMOVED lines=19> */
.L_x_26311:
        /* <DEDUP_REMOVED lines=40> */
.L_x_26310:
        /* <DEDUP_REMOVED lines=51> */
.L_x_26313:
[----:B------:R-:W-:Y:S05]  /*3ec0*/  BSYNC B0 ;  /* 0x0000000000007941 */ /* 0x000fea0003800000 */
.L_x_26312:
[----:B------:R-:W-:Y:S01]  /*3ed0*/  BSSY B4, `(.L_x_26314) ;  /* 0x0000005000047945 */ /* 0x000fe20003800000 */
[----:B------:R-:W-:-:S03]  /*3ee0*/  FFMA R0, R7, R9, R4 ;  /* 0x0000000907007223 */ /* 0x000fc60000000004 */
[----:B------:R-:W-:Y:S05]  /*3ef0*/  @!P0 BRA `(.L_x_26315) ;  /* 0x0000000000088947 */ /* 0x000fea0003800000 */
[----:B------:R-:W-:-:S07]  /*3f00*/  MOV R4, 0x3f20 ;  /* 0x00003f2000047802 */ /* 0x000fce0000000f00 */
[----:B--2-4-:R-:W-:Y:S05]  /*3f10*/  CALL.REL.NOINC `($__internal_66_$__cuda_sm3x_div_rn_ftz_f32_slowpath) ;  /* 0x0000007000c07944 */ /* 0x014fea0003c00000 */
.L_x_26315:
[----:B------:R-:W-:Y:S05]  /*3f20*/  BSYNC B4 ;  /* 0x0000000000047941 */ /* 0x000fea0003800000 */
.L_x_26314:
        /* <DEDUP_REMOVED lines=18> */
.L_x_26317:
[----:B------:R-:W-:Y:S02]  /*4050*/  ISETP.GE.AND P0, PT, R18, RZ, PT ;  /* 0x000000ff1200720c */ /* 0x000fe40003f06270 */
[----:B------:R-:W-:-:S11]  /*4060*/  MOV R5, 0x3fd774eb ;  /* 0x3fd774eb00057802 */ /* 0x000fd60000000f00 */
[----:B------:R-:W-:-:S04]  /*4070*/  @P0 FFMA.FTZ R0, R5, 0.93318945169448852539, -R0 ;  /* 0x3f6ee58105000823 */ /* 0x000fc80000010800 */
[----:B------:R-:W-:-:S07]  /*4080*/  @!P0 FFMA.FTZ R0, R5, 0.93318945169448852539, R0 ;  /* 0x3f6ee58105008823 */ /* 0x000fce0000010000 */
.L_x_26318:
[----:B------:R-:W-:Y:S05]  /*4090*/  BSYNC B0 ;  /* 0x0000000000007941 */ /* 0x000fea0003800000 */
.L_x_26316:
        /* <DEDUP_REMOVED lines=12> */
.L_x_26294:
        /* <DEDUP_REMOVED lines=11> */
.L_x_26320:
[----:B------:R-:W-:Y:S05]  /*4210*/  BSYNC B4 ;  /* 0x0000000000047941 */ /* 0x000fea0003800000 */
.L_x_26319:
        /* <DEDUP_REMOVED lines=18> */
.L_x_26322:
[----:B------:R-:W-:Y:S02]  /*4340*/  ISETP.GE.AND P0, PT, R18, RZ, PT ;  /* 0x000000ff1200720c */ /* 0x000fe40003f06270 */
[----:B------:R-:W-:-:S11]  /*4350*/  MOV R5, 0x3fd774eb ;  /* 0x3fd774eb00057802 */ /* 0x000fd60000000f00 */
[----:B------:R-:W-:-:S04]  /*4360*/  @P0 FFMA.FTZ R0, R5, 0.93318945169448852539, -R0 ;  /* 0x3f6ee58105000823 */ /* 0x000fc80000010800 */
[----:B------:R-:W-:-:S07]  /*4370*/  @!P0 FFMA.FTZ R0, R5, 0.93318945169448852539, R0 ;  /* 0x3f6ee58105008823 */ /* 0x000fce0000010000 */
.L_x_26323:
[----:B------:R-:W-:Y:S05]  /*4380*/  BSYNC B0 ;  /* 0x0000000000007941 */ /* 0x000fea0003800000 */
.L_x_26321:
[CC--:B------:R-:W-:Y:S02]  /*4390*/  VIMNMX R2, R11.reuse, R10.reuse, !PT ;  /* 0x0000000a0b027248 */ /* 0x0c0fe40007fe0100 */
[----:B------:R-:W-:Y:S02]  /*43a0*/  VIMNMX R10, R11, R10, PT ;  /* 0x0000000a0b0a7248 */ /* 0x000fe40003fe0100 */
[----:B------:R-:W-:Y:S02]  /*43b0*/  LOP3.LUT R4, R2, 0xfe000000, RZ, 0xc0, !PT ;  /* 0xfe00000002047812 */ /* 0x000fe400078ec0ff */
[----:B------:R-:W-:Y:S02]  /*43c0*/  FSETP.NEU.FTZ.AND P0, PT, R10, RZ, PT ;  /* 0x000000ff0a00720b */ /* 0x000fe40003f1d000 */
[C---:B------:R-:W-:Y:S02]  /*43d0*/  IADD3 R5, -R4.reuse, 0x7e800000, RZ ;  /* 0x7e80000004057810 */ /* 0x040fe40007ffe1ff */
[----:B------:R-:W-:-:S02]  /*43e0*/  LOP3.LUT R4, R4, 0x800000, RZ, 0xfc, !PT ;  /* 0x0080000004047812 */ /* 0x000fc400078efcff */
[----:B------:R-:W-:Y:S01]  /*43f0*/  FSETP.NEU.FTZ.AND P1, PT, |R18|, |R19|, PT ;  /* 0x400000131200720b */ /* 0x000fe20003f3d200 */
[-C--:B---3--:R-:W-:Y:S01]  /*4400*/  FMUL.FTZ R6, R10, R5.reuse ;  /* 0x000000050a067220 */ /* 0x088fe20000410000 */
        /* <DEDUP_REMOVED lines=19> */
.L_x_26293:
[----:B------:R-:W-:-:S13]  /*4540*/  FSETP.GEU.FTZ.AND P0, PT, R2, 9.999999682655225389e-20, PT ;  /* 0x1fec1e4a0200780b */ /* 0x000fda0003f1e000 */
[----:B------:R-:W-:Y:S05]  /*4550*/  @!P0 BRA `(.L_x_26324) ;  /* 0x0000000400388947 */ /* 0x000fea0003800000 */
[----:B------:R-:W-:Y:S01]  /*4560*/  FMUL.FTZ R0, R2, R2 ;  /* 0x0000000202007220 */ /* 0x000fe20000410000 */
[----:B---3--:R-:W-:Y:S01]  /*4570*/  MOV R6, 0x3e800000 ;  /* 0x3e80000000067802 */ /* 0x008fe20000000f00 */
[----:B------:R-:W-:Y:S01]  /*4580*/  HFMA2.MMA R9, -RZ, RZ, 1.3056640625, -1.8671875 ;  /* 0x3d39bf78ff097435 */ /* 0x000fe200000001ff */
[----:B------:R1:W3:Y:S01]  /*4590*/  FCHK P0, R2, 1 ;  /* 0x3f80000002007902 */ /* 0x0002e20000000000 */
[C---:B0-----:R-:W-:Y:S01]  /*45a0*/  FADD.FTZ.RZ R4, R0.reuse, 1 ;  /* 0x3f80000000047421 */ /* 0x041fe2000001c000 */
[----:B------:R-:W-:Y:S01]  /*45b0*/  ISETP.GE.U32.AND P1, PT, R0, 0x7f800000, PT ;  /* 0x7f8000000000780c */ /* 0x000fe20003f26070 */
[----:B------:R-:W-:Y:S03]  /*45c0*/  BSSY B0, `(.L_x_26325) ;  /* 0x000001f000007945 */ /* 0x000fe60003800000 */
        /* <DEDUP_REMOVED lines=8> */
[----:B------:R-:W-:Y:S01]  /*4650*/  FMUL.FTZ R7, R7, 1.1920928955078125e-07 ;  /* 0x3400000007077820 */ /* 0x000fe20000410000 */
[----:B------:R-:W-:Y:S02]  /*4660*/  FFMA R11, R6, -1, R6 ;  /* 0xbf800000060b7823 */ /* 0x000fe40000000006 */
        /* <DEDUP_REMOVED lines=14> */
[----:B-1-3--:R-:W-:Y:S06]  /*4750*/  @!P1 BRA `(.L_x_26326) ;  /* 0x0000000000149947 */ /* 0x00afec0003800000 */
[C---:B------:R-:W-:Y:S02]  /*4760*/  ISETP.GE.AND P1, PT, R0.reuse, -0x407fffff, PT ;  /* 0xbf8000010000780c */ /* 0x040fe40003f26270 */
[----:B------:R-:W-:-:S11]  /*4770*/  FSETP.NEU.FTZ.AND P2, PT, R0, RZ, PT ;  /* 0x000000ff0000720b */ /* 0x000fd60003f5d000 */
[----:B------:R-:W-:-:S05]  /*4780*/  @P1 MOV R7, 0x7f800000 ;  /* 0x7f80000000071802 */ /* 0x000fca0000000f00 */
[----:B------:R-:W-:-:S05]  /*4790*/  @P1 FFMA.FTZ R11, R0, R7, +INF ;  /* 0x7f800000000b1423 */ /* 0x000fca0000010007 */
[----:B------:R-:W-:-:S07]  /*47a0*/  FSEL R11, R11, -RZ, P2 ;  /* 0x800000ff0b0b7208 */ /* 0x000fce0001000000 */
.L_x_26326:
[----:B------:R-:W-:Y:S05]  /*47b0*/  BSYNC B0 ;  /* 0x0000000000007941 */ /* 0x000fea0003800000 */
.L_x_26325:
[----:B------:R-:W-:Y:S01]  /*47c0*/  BSSY B4, `(.L_x_26327) ;  /* 0x0000006000047945 */ /* 0x000fe20003800000 */
[----:B------:R-:W-:-:S03]  /*47d0*/  FFMA R0, R5, R8, R6 ;  /* 0x0000000805007223 */ /* 0x000fc60000000006 */
[----:B------:R-:W-:Y:S05]  /*47e0*/  @!P0 BRA `(.L_x_26328) ;  /* 0x00000000000c8947 */ /* 0x000fea0003800000 */
[----:B------:R-:W-:Y:S01]  /*47f0*/  HFMA2.MMA R23, -RZ, RZ, 1.875, 0 ;  /* 0x3f800000ff177435 */ /* 0x000fe200000001ff */
[----:B------:R-:W-:-:S10]  /*4800*/  MOV R4, 0x4820 ;  /* 0x0000482000047802 */ /* 0x000fd40000000f00 */
[----:B--2-4-:R-:W-:Y:S05]  /*4810*/  CALL.REL.NOINC `($__internal_66_$__cuda_sm3x_div_rn_ftz_f32_slowpath) ;  /* 0x0000006800807944 */ /* 0x014fea0003c00000 */
.L_x_26328:
[----:B------:R-:W-:Y:S05]  /*4820*/  BSYNC B4 ;  /* 0x0000000000047941 */ /* 0x000fea0003800000 */
.L_x_26327:
        /* <DEDUP_REMOVED lines=18> */
.L_x_26330:
[----:B------:R-:W-:Y:S02]  /*4950*/  ISETP.GE.AND P0, PT, R18, RZ, PT ;  /* 0x000000ff1200720c */ /* 0x000fe40003f06270 */
[----:B------:R-:W-:-:S11]  /*4960*/  MOV R5, 0x3fd774eb ;  /* 0x3fd774eb00057802 */ /* 0x000fd60000000f00 */
[----:B------:R-:W-:-:S04]  /*4970*/  @P0 FFMA.FTZ R0, R5, 0.93318945169448852539, -R0 ;  /* 0x3f6ee58105000823 */ /* 0x000fc80000010800 */
[----:B------:R-:W-:-:S07]  /*4980*/  @!P0 FFMA.FTZ R0, R5, 0.93318945169448852539, R0 ;  /* 0x3f6ee58105008823 */ /* 0x000fce0000010000 */
.L_x_26331:
[----:B------:R-:W-:Y:S05]  /*4990*/  BSYNC B0 ;  /* 0x0000000000007941 */ /* 0x000fea0003800000 */
.L_x_26329:
        /* <DEDUP_REMOVED lines=10> */
.L_x_26324:
[----:B------:R-:W-:Y:S01]  /*4a40*/  MOV R5, 0x3f800000 ;  /* 0x3f80000000057802 */ /* 0x000fe20000000f00 */
[----:B------:R-:W1:Y:S01]  /*4a50*/  FCHK P0, R2, 1 ;  /* 0x3f80000002007902 */ /* 0x000e620000000000 */
[----:B------:R-:W-:Y:S03]  /*4a60*/  BSSY B4, `(.L_x_26332) ;  /* 0x000000a000047945 */ /* 0x000fe60003800000 */
[----:B------:R-:W-:-:S04]  /*4a70*/  FFMA R0, R5, -R5, 1 ;  /* 0x3f80000005007423 */ /* 0x000fc80000000805 */
[----:B------:R-:W-:-:S04]  /*4a80*/  FFMA R5, R0, R5, 1 ;  /* 0x3f80000000057423 */ /* 0x000fc80000000005 */
[----:B------:R-:W-:-:S04]  /*4a90*/  FFMA R7, R5, R2, RZ ;  /* 0x0000000205077223 */ /* 0x000fc800000000ff */
[----:B------:R-:W-:-:S04]  /*4aa0*/  FFMA R0, R7, -1, R2 ;  /* 0xbf80000007007823 */ /* 0x000fc80000000002 */
[----:B------:R-:W-:Y:S01]  /*4ab0*/  FFMA R0, R5, R0, R7 ;  /* 0x0000000005007223 */ /* 0x000fe20000000007 */
[----:B-1----:R-:W-:Y:S06]  /*4ac0*/  @!P0 BRA `(.L_x_26333) ;  /* 0x00000000000c8947 */ /* 0x002fec0003800000 */
[----:B------:R-:W-:Y:S01]  /*4ad0*/  HFMA2.MMA R23, -RZ, RZ, 1.875, 0 ;  /* 0x3f800000ff177435 */ /* 0x000fe200000001ff */
[----:B0-----:R-:W-:-:S10]  /*4ae0*/  MOV R4, 0x4b00 ;  /* 0x00004b0000047802 */ /* 0x001fd40000000f00 */
[----:B--234-:R-:W-:Y:S05]  /*4af0*/  CALL.REL.NOINC `($__internal_66_$__cuda_sm3x_div_rn_ftz_f32_slowpath) ;  /* 0x0000006400c87944 */ /* 0x01cfea0003c00000 */
.L_x_26333:
[----:B------:R-:W-:Y:S05]  /*4b00*/  BSYNC B4 ;  /* 0x0000000000047941 */ /* 0x000fea0003800000 */
.L_x_26332:
[----:B------:R-:W-:Y:S01]  /*4b10*/  MOV R5, 0x3b33710b ;  /* 0x3b33710b00057802 */ /* 0x000fe20000000f00 */
[----:B0-----:R-:W-:Y:S01]  /*4b20*/  FMUL.FTZ R4, R0, R0 ;  /* 0x0000000000047220 */ /* 0x001fe20000410000 */
        /* <DEDUP_REMOVED lines=16> */
.L_x_26335:
[----:B------:R-:W-:Y:S02]  /*4c30*/  ISETP.GE.AND P0, PT, R18, RZ, PT ;  /* 0x000000ff1200720c */ /* 0x000fe40003f06270 */
[----:B------:R-:W-:-:S11]  /*4c40*/  MOV R5, 0x3fd774eb ;  /* 0x3fd774eb00057802 */ /* 0x000fd60000000f00 */
[----:B------:R-:W-:-:S04]  /*4c50*/  @P0 FFMA.FTZ R0, R5, 0.93318945169448852539, -R0 ;  /* 0x3f6ee58105000823 */ /* 0x000fc80000010800 */
[----:B------:R-:W-:-:S07]  /*4c60*/  @!P0 FFMA.FTZ R0, R5, 0.93318945169448852539, R0 ;  /* 0x3f6ee58105008823 */ /* 0x000fce0000010000 */
.L_x_26336:
[----:B------:R-:W-:Y:S05]  /*4c70*/  BSYNC B0 ;  /* 0x0000000000007941 */ /* 0x000fea0003800000 */
.L_x_26334:
        /* <DEDUP_REMOVED lines=11> */
.L_x_26292:
[----:B------:R-:W-:Y:S01]  /*4d30*/  FMUL.FTZ R0, R18, 0.36787945032119750977 ;  /* 0x3ebc5ab212007820 */ /* 0x000fe20000410000 */
[----:B0-----:R-:W-:Y:S01]  /*4d40*/  FMUL.FTZ R4, R19, 0.36787945032119750977 ;  /* 0x3ebc5ab213047820 */ /* 0x001fe20000410000 */
[----:B------:R-:W-:Y:S01]  /*4d50*/  MUFU.RCP R10, R23 ;  /* 0x00000017000a7308 */ /* 0x000fe20000001000 */
[----:B------:R-:W-:Y:S01]  /*4d60*/  MOV R11, 0x3f800000 ;  /* 0x3f800000000b7802 */ /* 0x000fe20000000f00 */
[----:B------:R-:W-:Y:S01]  /*4d70*/  FADD.FTZ R0, |R0|, -RZ ;  /* 0x800000ff00007221 */ /* 0x000fe20000010200 */
[----:B------:R-:W-:Y:S01]  /*4d80*/  FADD.FTZ R5, |R4|, -RZ ;  /* 0x800000ff04057221 */ /* 0x000fe20000010200 */
[----:B------:R-:W-:Y:S04]  /*4d90*/  BSSY B4, `(.L_x_26337) ;  /* 0x000001a000047945 */ /* 0x000fe80003800000 */
[----:B------:R-:W-:-:S02]  /*4da0*/  VIMNMX R4, R0, R5, !PT ;  /* 0x0000000500047248 */ /* 0x000fc40007fe0100 */
[----:B------:R-:W-:Y:S02]  /*4db0*/  VIMNMX R0, R0, R5, PT ;  /* 0x0000000500007248 */ /* 0x000fe40003fe0100 */
[----:B---3--:R-:W-:Y:S02]  /*4dc0*/  LOP3.LUT R6, R4, 0xfe000000, RZ, 0xc0, !PT ;  /* 0xfe00000004067812 */ /* 0x008fe400078ec0ff */
        /* <DEDUP_REMOVED lines=21> */
[----:B--2-4-:R-:W-:Y:S05]  /*4f20*/  CALL.REL.NOINC `($__internal_66_$__cuda_sm3x_div_rn_ftz_f32_slowpath) ;  /* 0x0000006000bc7944 */ /* 0x014fea0003c00000 */
.L_x_26338:
[----:B------:R-:W-:Y:S05]  /*4f30*/  BSYNC B4 ;  /* 0x0000000000047941 */ /* 0x000fea0003800000 */
.L_x_26337:
        /* <DEDUP_REMOVED lines=18> */
.L_x_26340:
[----:B------:R-:W-:Y:S02]  /*5060*/  ISETP.GE.AND P0, PT, R18, RZ, PT ;  /* 0x000000ff1200720c */ /* 0x000fe40003f06270 */
[----:B------:R-:W-:-:S11]  /*5070*/  MOV R5, 0x3fd774eb ;  /* 0x3fd774eb00057802 */ /* 0x000fd60000000f00 */
[----:B------:R-:W-:-:S04]  /*5080*/  @P0 FFMA.FTZ R0, R5, 0.93318945169448852539, -R0 ;  /* 0x3f6ee58105000823 */ /* 0x000fc80000010800 */
[----:B------:R-:W-:-:S07]  /*5090*/  @!P0 FFMA.FTZ R0, R5, 0.93318945169448852539, R0 ;  /* 0x3f6ee58105008823 */ /* 0x000fce0000010000 */
.L_x_26341:
[----:B------:R-:W-:Y:S05]  /*50a0*/  BSYNC B0 ;  /* 0x0000000000007941 */ /* 0x000fea0003800000 */
.L_x_26339:
        /* <DEDUP_REMOVED lines=11> */
.L_x_26291:
[C---:B------:R-:W-:Y:S01]  /*5160*/  FADD.FTZ R2, |R19|.reuse, -RZ ;  /* 0x800000ff13027221 */ /* 0x040fe20000010200 */
[C---:B------:R-:W-:Y:S01]  /*5170*/  FSETP.GT.FTZ.AND P3, PT, |R19|.reuse, |R18|, PT ;  /* 0x400000121300720b */ /* 0x040fe20003f74200 */
[----:B------:R-:W-:Y:S01]  /*5180*/  BSSY B4, `(.L_x_26342) ;  /* 0x0000017000047945 */ /* 0x000fe20003800000 */
[----:B------:R-:W-:Y:S02]  /*5190*/  FSETP.GEU.FTZ.AND P0, PT, |R18|, 1.084202172485504434e-19, PT ;  /* 0x200000001200780b */ /* 0x000fe40003f1e200 */
[----:B------:R-:W-:Y:S02]  /*51a0*/  FSEL R23, R2, R11, P3 ;  /* 0x0000000b02177208 */ /* 0x000fe40001800000 */
[----:B------:R-:W-:Y:S02]  /*51b0*/  FSETP.GEU.FTZ.AND P1, PT, |R19|, 1.084202172485504434e-19, PT ;  /* 0x200000001300780b */ /* 0x000fe40003f3e200 */
[----:B------:R-:W1:Y:S01]  /*51c0*/  MUFU.RCP R0, R23 ;  /* 0x0000001700007308 */ /* 0x000e620000001000 */
[----:B------:R-:W-:-:S02]  /*51d0*/  FSEL R2, R11, R2, P3 ;  /* 0x000000020b027208 */ /* 0x000fc40001800000 */
[----:B------:R-:W-:-:S07]  /*51e0*/  PLOP3.LUT P0, PT, P0, P1, PT, 0x2, 0x0 ;  /* 0x000000000000781c */ /* 0x000fce0000702072 */
[----:B------:R-:W5:Y:S06]  /*51f0*/  FCHK P1, R2, R23 ;  /* 0x0000001702007302 */ /* 0x000f6c0000020000 */
[----:B0-----:R-:W-:Y:S01]  /*5200*/  @P0 FMUL.FTZ R4, R19, 4 ;  /* 0x4080000013040820 */ /* 0x001fe20000410000 */
[----:B-1----:R-:W-:Y:S01]  /*5210*/  FFMA R5, -R23, R0, 1 ;  /* 0x3f80000017057423 */ /* 0x002fe20000000100 */
        /* <DEDUP_REMOVED lines=10> */
[----:B-----5:R-:W-:Y:S06]  /*52c0*/  @!P1 BRA `(.L_x_26343) ;  /* 0x0000000000089947 */ /* 0x020fec0003800000 */
[----:B------:R-:W-:-:S07]  /*52d0*/  MOV R4, 0x52f0 ;  /* 0x000052f000047802 */ /* 0x000fce0000000f00 */
[----:B--234-:R-:W-:Y:S05]  /*52e0*/  CALL.REL.NOINC `($__internal_66_$__cuda_sm3x_div_rn_ftz_f32_slowpath) ;  /* 0x0000005c00cc7944 */ /* 0x01cfea0003c00000 */
.L_x_26343:
[----:B------:R-:W-:Y:S05]  /*52f0*/  BSYNC B4 ;  /* 0x0000000000047941 */ /* 0x000fea0003800000 */
.L_x_26342:
        /* <DEDUP_REMOVED lines=18> */
.L_x_26345:
[----:B------:R-:W-:Y:S02]  /*5420*/  ISETP.GE.AND P0, PT, R18, RZ, PT ;  /* 0x000000ff1200720c */ /* 0x000fe40003f06270 */
[----:B------:R-:W-:-:S11]  /*5430*/  MOV R5, 0x3fd774eb ;  /* 0x3fd774eb00057802 */ /* 0x000fd60000000f00 */
[----:B------:R-:W-:-:S04]  /*5440*/  @P0 FFMA.FTZ R0, R5, 0.93318945169448852539, -R0 ;  /* 0x3f6ee58105000823 */ /* 0x000fc80000010800 */
[----:B------:R-:W-:-:S07]  /*5450*/  @!P0 FFMA.FTZ R0, R5, 0.93318945169448852539, R0 ;  /* 0x3f6ee58105008823 */ /* 0x000fce0000010000 */
.L_x_26346:
[----:B------:R-:W-:Y:S05]  /*5460*/  BSYNC B0 ;  /* 0x0000000000007941 */ /* 0x000fea0003800000 */
.L_x_26344:
        /* <DEDUP_REMOVED lines=12> */
.L_x_26303:
[----:B------:R-:W-:Y:S05]  /*5530*/  BSYNC B1 ;  /* 0x0000000000017941 */ /* 0x000fea0003800000 */
.L_x_26290:
[----:B------:R-:W-:Y:S02]  /*5540*/  ULDC.64 UR6, c[0x0][0x218] ;  /* 0x0000860000067ab9 */ /* 0x000fe40000000a00 */
[C---:B------:R-:W-:Y:S01]  /*5550*/  FMUL.FTZ R2, R0.reuse, UR6 ;  /* 0x0000000600027c20 */ /* 0x040fe20008410000 */
[----:B------:R-:W-:-:S03]  /*5560*/  FMUL.FTZ R0, R0, UR7 ;  /* 0x0000000700007c20 */ /* 0x000fc60008410000 */
[C---:B---3--:R-:W-:Y:S01]  /*5570*/  FFMA.FTZ R6, R11.reuse, UR7, R2 ;  /* 0x000000070b067c23 */ /* 0x048fe20008010002 */
        /* <DEDUP_REMOVED lines=38> */
.L_x_26349:
        /* <DEDUP_REMOVED lines=10> */
.L_x_26348:
[----:B------:R-:W-:-:S04]  /*5880*/  FMUL.RZ R6, R6, 0.15915493667125701904 ;  /* 0x3e22f98306067820 */ /* 0x000fc8000040c000 */
[----:B------:R0:W1:Y:S08]  /*5890*/  MUFU.SIN R11, R6 ;  /* 0x00000006000b7308 */ /* 0x0000700000000400 */
[----:B------:R0:W3:Y:S01]  /*58a0*/  MUFU.COS R10, R6 ;  /* 0x00000006000a7308 */ /* 0x0000e20000000000 */
[----:B------:R-:W-:Y:S05]  /*58b0*/  BRA `(.L_x_26289) ;  /* 0x00000000000c7947 */ /* 0x000fea0003800000 */
.L_x_26347:
[----:B------:R-:W-:Y:S01]  /*58c0*/  FMUL.FTZ R4, R4, 1.4426950216293334961 ;  /* 0x3fb8aa3b04047820 */ /* 0x000fe20000410000 */
[----:B------:R-:W-:-:S03]  /*58d0*/  MOV R11, R6 ;  /* 0x00000006000b7202 */ /* 0x000fc60000000f00 */
[----:B------:R1:W0:Y:S04]  /*58e0*/  MUFU.EX2 R10, R4 ;  /* 0x00000004000a7308 */ /* 0x0002280000000800 */
.L_x_26289:
[----:B------:R-:W-:Y:S05]  /*58f0*/  BSYNC B2 ;  /* 0x0000000000027941 */ /* 0x000fea0003800000 */
.L_x_26288:
[----:B------:R-:W5:Y:S01]  /*5900*/  S2R R0, SR_TID.X ;  /* 0x0000000000007919 */ /* 0x000f620000002100 */
[----:B------:R-:W-:Y:S01]  /*5910*/  BSSY B2, `(.L_x_26350) ;  /* 0x00002b7000027945 */ /* 0x000fe20003800000 */
[----:B------:R-:W-:Y:S02]  /*5920*/  CS2R R18, SRZ ;  /* 0x0000000000127805 */ /* 0x000fe4000001ff00 */
[----:B-----5:R-:W-:-:S04]  /*5930*/  IADD3 R0, R0, 0x100, RZ ;  /* 0x0000010000007810 */ /* 0x020fc80007ffe0ff */
        /* <DEDUP_REMOVED lines=31> */
[C---:B01----:R-:W-:Y:S01]  /*5b30*/  FADD.FTZ.RZ R4, R0.reuse, 1 ;  /* 0x3f80000000047421 */ /* 0x043fe2000001c000 */
        /* <DEDUP_REMOVED lines=31> */
.L_x_26359:
[----:B------:R-:W-:Y:S05]  /*5d30*/  BSYNC B0 ;  /* 0x0000000000007941 */ /* 0x000fea0003800000 */
.L_x_26358:
[----:B------:R-:W-:Y:S01]  /*5d40*/  BSSY B4, `(.L_x_26360) ;  /* 0x0000005000047945 */ /* 0x000fe20003800000 */
[----:B------:R-:W-:-:S03]  /*5d50*/  FFMA R0, R9, R7, R6 ;  /* 0x0000000709007223 */ /* 0x000fc60000000006 */
[----:B------:R-:W-:Y:S05]  /*5d60*/  @!P0 BRA `(.L_x_26361) ;  /* 0x0000000000088947 */ /* 0x000fea0003800000 */
[----:B------:R-:W-:-:S07]  /*5d70*/  MOV R4, 0x5d90 ;  /* 0x00005d9000047802 */ /* 0x000fce0000000f00 */
[----:B--2-4-:R-:W-:Y:S05]  /*5d80*/  CALL.REL.NOINC `($__internal_66_$__cuda_sm3x_div_rn_ftz_f32_slowpath) ;  /* 0x0000005400247944 */ /* 0x014fea0003c00000 */
.L_x_26361:
[----:B------:R-:W-:Y:S05]  /*5d90*/  BSYNC B4 ;  /* 0x0000000000047941 */ /* 0x000fea0003800000 */
.L_x_26360:
        /* <DEDUP_REMOVED lines=18> */
.L_x_26363:
[----:B------:R-:W-:Y:S02]  /*5ec0*/  ISETP.GE.AND P0, PT, R16, RZ, PT ;  /* 0x000000ff1000720c */ /* 0x000fe40003f06270 */
[----:B------:R-:W-:-:S11]  /*5ed0*/  MOV R5, 0x3fd774eb ;  /* 0x3fd774eb00057802 */ /* 0x000fd60000000f00 */
[----:B------:R-:W-:-:S04]  /*5ee0*/  @P0 FFMA.FTZ R0, R5, 0.93318945169448852539, -R0 ;  /* 0x3f6ee58105000823 */ /* 0x000fc80000010800 */
[----:B------:R-:W-:-:S07]  /*5ef0*/  @!P0 FFMA.FTZ R0, R5, 0.93318945169448852539, R0 ;  /* 0x3f6ee58105008823 */ /* 0x000fce0000010000 */
.L_x_26364:
[----:B------:R-:W-:Y:S05]  /*5f00*/  BSYNC B0 ;  /* 0x0000000000007941 */ /* 0x000fea0003800000 */
.L_x_26362:
        /* <DEDUP_REMOVED lines=12> */
.L_x_26357:
[----:B------:R-:W-:-:S04]  /*5fd0*/  FMUL.FTZ R18, R2, R2 ;  /* 0x0000000202127220 */ /* 0x000fc80000410000 */
[----:B------:R-:W-:-:S05]  /*5fe0*/  FFMA.FTZ R18, R23, R23, R18 ;  /* 0x0000001717127223 */ /* 0x000fca0000010012 */
[----:B------:R-:W-:-:S13]  /*5ff0*/  FSETP.GTU.FTZ.AND P0, PT, R18, 0.69999998807907104492, PT ;  /* 0x3f3333331200780b */ /* 0x000fda0003f1c000 */
[----:B------:R-:W-:Y:S05]  /*6000*/  @P0 BRA `(.L_x_26366) ;  /* 0x0000000000c00947 */ /* 0x000fea0003800000 */
[----:B------:R-:W5:Y:S01]  /*6010*/  MUFU.RCP R0, R23 ;  /* 0x0000001700007308 */ /* 0x000f620000001000 */
[----:B------:R-:W-:Y:S07]  /*6020*/  BSSY B4, `(.L_x_26367) ;  /* 0x000000a000047945 */ /* 0x000fee0003800000 */
[----:B------:R-:W2:Y:S01]  /*6030*/  FCHK P0, R2, R23 ;  /* 0x0000001702007302 */ /* 0x000ea20000000000 */
[----:B-----5:R-:W-:-:S04]  /*6040*/  FFMA R5, -R23, R0, 1 ;  /* 0x3f80000017057423 */ /* 0x020fc80000000100 */
[----:B------:R-:W-:-:S04]  /*6050*/  FFMA R5, R0, R5, R0 ;  /* 0x0000000500057223 */ /* 0x000fc80000000000 */
[----:B------:R-:W-:-:S04]  /*6060*/  FFMA R0, R2, R5, RZ ;  /* 0x0000000502007223 */ /* 0x000fc800000000ff */
[----:B01----:R-:W-:-:S04]  /*6070*/  FFMA R4, -R23, R0, R2 ;  /* 0x0000000017047223 */ /* 0x003fc80000000102 */
[----:B------:R-:W-:Y:S01]  /*6080*/  FFMA R0, R5, R4, R0 ;  /* 0x0000000405007223 */ /* 0x000fe20000000000 */
[----:B--2---:R-:W-:Y:S06]  /*6090*/  @!P0 BRA `(.L_x_26368) ;  /* 0x0000000000088947 */ /* 0x004fec0003800000 */
[----:B------:R-:W-:-:S07]  /*60a0*/  MOV R4, 0x60c0 ;  /* 0x000060c000047802 */ /* 0x000fce0000000f00 */
[----:B---34-:R-:W-:Y:S05]  /*60b0*/  CALL.REL.NOINC `($__internal_66_$__cuda_sm3x_div_rn_ftz_f32_slowpath) ;  /* 0x0000005000587944 */ /* 0x018fea0003c00000 */
.L_x_26368:
[----:B------:R-:W-:Y:S05]  /*60c0*/  BSYNC B4 ;  /* 0x0000000000047941 */ /* 0x000fea0003800000 */
.L_x_26367:
        /* <DEDUP_REMOVED lines=18> */
.L_x_26370:
[----:B------:R-:W-:Y:S02]  /*61f0*/  ISETP.GE.AND P0, PT, R16, RZ, PT ;  /* 0x000000ff1000720c */ /* 0x000fe40003f06270 */
[----:B------:R-:W-:-:S11]  /*6200*/  MOV R5, 0x3fd774eb ;  /* 0x3fd774eb00057802 */ /* 0x000fd60000000f00 */
[----:B------:R-:W-:-:S04]  /*6210*/  @P0 FFMA.FTZ R0, R5, 0.93318945169448852539, -R0 ;  /* 0x3f6ee58105000823 */ /* 0x000fc80000010800 */
[----:B------:R-:W-:-:S07]  /*6220*/  @!P0 FFMA.FTZ R0, R5, 0.93318945169448852539, R0 ;  /* 0x3f6ee58105008823 */ /* 0x000fce0000010000 */
.L_x_26371:
[----:B------:R-:W-:Y:S05]  /*6230*/  BSYNC B0 ;  /* 0x0000000000007941 */ /* 0x000fea0003800000 */
.L_x_26369:
        /* <DEDUP_REMOVED lines=13> */
.L_x_26366:
[----:B------:R-:W-:Y:S01]  /*6310*/  LOP3.LUT R9, R2, 0xffff0000, RZ, 0xc0, !PT ;  /* 0xffff000002097812 */ /* 0x000fe200078ec0ff */
[----:B------:R-:W-:Y:S01]  /*6320*/  BSSY B0, `(.L_x_26372) ;  /* 0x000003f000007945 */ /* 0x000fe20003800000 */
[----:B01----:R-:W-:-:S03]  /*6330*/  LOP3.LUT R4, R23, 0xffff0000, RZ, 0xc0, !PT ;  /* 0xffff000017047812 */ /* 0x003fc600078ec0ff */
        /* <DEDUP_REMOVED lines=22> */
.L_x_26373:
        /* <DEDUP_REMOVED lines=40> */
.L_x_26372:
        /* <DEDUP_REMOVED lines=51> */
.L_x_26375:
[----:B------:R-:W-:Y:S05]  /*6a50*/  BSYNC B0 ;  /* 0x0000000000007941 */ /* 0x000fea0003800000 */
.L_x_26374:
[----:B------:R-:W-:Y:S01]  /*6a60*/  BSSY B4, `(.L_x_26376) ;  /* 0x0000005000047945 */ /* 0x000fe20003800000 */
[----:B------:R-:W-:-:S03]  /*6a70*/  FFMA R0, R7, R9, R4 ;  /* 0x0000000907007223 */ /* 0x000fc60000000004 */
[----:B------:R-:W-:Y:S05]  /*6a80*/  @!P0 BRA `(.L_x_26377) ;  /* 0x0000000000088947 */ /* 0x000fea0003800000 */
[----:B------:R-:W-:-:S07]  /*6a90*/  MOV R4, 0x6ab0 ;  /* 0x00006ab000047802 */ /* 0x000fce0000000f00 */
[----:B--2-4-:R-:W-:Y:S05]  /*6aa0*/  CALL.REL.NOINC `($__internal_66_$__cuda_sm3x_div_rn_ftz_f32_slowpath) ;  /* 0x0000004400dc7944 */ /* 0x014fea0003c00000 */
.L_x_26377:
[----:B------:R-:W-:Y:S05]  /*6ab0*/  BSYNC B4 ;  /* 0x0000000000047941 */ /* 0x000fea0003800000 */
.L_x_26376:
        /* <DEDUP_REMOVED lines=18> */
.L_x_26379:
[----:B------:R-:W-:Y:S02]  /*6be0*/  ISETP.GE.AND P0, PT, R16, RZ, PT ;  /* 0x000000ff1000720c */ /* 0x000fe40003f06270 */
[----:B------:R-:W-:-:S11]  /*6bf0*/  MOV R5, 0x3fd774eb ;  /* 0x3fd774eb00057802 */ /* 0x000fd60000000f00 */
[----:B------:R-:W-:-:S04]  /*6c00*/  @P0 FFMA.FTZ R0, R5, 0.93318945169448852539, -R0 ;  /* 0x3f6ee58105000823 */ /* 0x000fc80000010800 */
[----:B------:R-:W-:-:S07]  /*6c10*/  @!P0 FFMA.FTZ R0, R5, 0.93318945169448852539, R0 ;  /* 0x3f6ee58105008823 */ /* 0x000fce0000010000 */
.L_x_26380:
[----:B------:R-:W-:Y:S05]  /*6c20*/  BSYNC B0 ;  /* 0x0000000000007941 */ /* 0x000fea0003800000 */
.L_x_26378:
        /* <DEDUP_REMOVED lines=12> */
.L_x_26356:
        /* <DEDUP_REMOVED lines=11> */
.L_x_26382:
[----:B------:R-:W-:Y:S05]  /*6da0*/  BSYNC B4 ;  /* 0x0000000000047941 */ /* 0x000fea0003800000 */
.L_x_26381:
        /* <DEDUP_REMOVED lines=18> */
.L_x_26384:
[----:B------:R-:W-:Y:S02]  /*6ed0*/  ISETP.GE.AND P0, PT, R16, RZ, PT ;  /* 0x000000ff1000720c */ /* 0x000fe40003f06270 */
[----:B------:R-:W-:-:S11]  /*6ee0*/  MOV R5, 0x3fd774eb ;  /* 0x3fd774eb00057802 */ /* 0x000fd60000000f00 */
[----:B------:R-:W-:-:S04]  /*6ef0*/  @P0 FFMA.FTZ R0, R5, 0.93318945169448852539, -R0 ;  /* 0x3f6ee58105000823 */ /* 0x000fc80000010800 */
[----:B------:R-:W-:-:S07]  /*6f00*/  @!P0 FFMA.FTZ R0, R5, 0.93318945169448852539, R0 ;  /* 0x3f6ee58105008823 */ /* 0x000fce0000010000 */
.L_x_26385:
[----:B------:R-:W-:Y:S05]  /*6f10*/  BSYNC B0 ;  /* 0x0000000000007941 */ /* 0x000fea0003800000 */
.L_x_26383:
        /* <DEDUP_REMOVED lines=27> */
.L_x_26355:
[----:B------:R-:W-:-:S13]  /*70d0*/  FSETP.GEU.FTZ.AND P0, PT, R2, 9.999999682655225389e-20, PT ;  /* 0x1fec1e4a0200780b */ /* 0x000fda0003f1e000 */
[----:B------:R-:W-:Y:S05]  /*70e0*/  @!P0 BRA `(.L_x_26386) ;  /* 0x0000000400388947 */ /* 0x000fea0003800000 */
[----:B------:R-:W-:Y:S01]  /*70f0*/  FMUL.FTZ R0, R2, R2 ;  /* 0x0000000202007220 */ /* 0x000fe20000410000 */
[----:B0--3--:R-:W-:Y:S01]  /*7100*/  MOV R6, 0x3e800000 ;  /* 0x3e80000000067802 */ /* 0x009fe20000000f00 */
[----:B------:R-:W-:Y:S01]  /*7110*/  HFMA2.MMA R9, -RZ, RZ, 1.3056640625, -1.8671875 ;  /* 0x3d39bf78ff097435 */ /* 0x000fe200000001ff */
[----:B------:R0:W3:Y:S01]  /*7120*/  FCHK P0, R2, 1 ;  /* 0x3f80000002007902 */ /* 0x0000e20000000000 */
[C---:B-1----:R-:W-:Y:S01]  /*7130*/  FADD.FTZ.RZ R4, R0.reuse, 1 ;  /* 0x3f80000000047421 */ /* 0x042fe2000001c000 */
        /* <DEDUP_REMOVED lines=26> */
[----:B0--3--:R-:W-:Y:S06]  /*72e0*/  @!P1 BRA `(.L_x_26388) ;  /* 0x0000000000149947 */ /* 0x009fec0003800000 */
[C---:B------:R-:W-:Y:S02]  /*72f0*/  ISETP.GE.AND P1, PT, R0.reuse, -0x407fffff, PT ;  /* 0xbf8000010000780c */ /* 0x040fe40003f26270 */
[----:B------:R-:W-:-:S11]  /*7300*/  FSETP.NEU.FTZ.AND P2, PT, R0, RZ, PT ;  /* 0x000000ff0000720b */ /* 0x000fd60003f5d000 */
[----:B------:R-:W-:-:S05]  /*7310*/  @P1 MOV R7, 0x7f800000 ;  /* 0x7f80000000071802 */ /* 0x000fca0000000f00 */
[----:B------:R-:W-:-:S05]  /*7320*/  @P1 FFMA.FTZ R19, R0, R7, +INF ;  /* 0x7f80000000131423 */ /* 0x000fca0000010007 */
[----:B------:R-:W-:-:S07]  /*7330*/  FSEL R19, R19, -RZ, P2 ;  /* 0x800000ff13137208 */ /* 0x000fce0001000000 */
.L_x_26388:
[----:B------:R-:W-:Y:S05]  /*7340*/  BSYNC B0 ;  /* 0x0000000000007941 */ /* 0x000fea0003800000 */
.L_x_26387:
[----:B------:R-:W-:Y:S01]  /*7350*/  BSSY B4, `(.L_x_26389) ;  /* 0x0000006000047945 */ /* 0x000fe20003800000 */
[----:B------:R-:W-:-:S03]  /*7360*/  FFMA R0, R5, R8, R6 ;  /* 0x0000000805007223 */ /* 0x000fc60000000006 */
[----:B------:R-:W-:Y:S05]  /*7370*/  @!P0 BRA `(.L_x_26390) ;  /* 0x00000000000c8947 */ /* 0x000fea0003800000 */
[----:B------:R-:W-:Y:S01]  /*7380*/  HFMA2.MMA R23, -RZ, RZ, 1.875, 0 ;  /* 0x3f800000ff177435 */ /* 0x000fe200000001ff */
[----:B------:R-:W-:-:S10]  /*7390*/  MOV R4, 0x73b0 ;  /* 0x000073b000047802 */ /* 0x000fd40000000f00 */
[----:B--2-4-:R-:W-:Y:S05]  /*73a0*/  CALL.REL.NOINC `($__internal_66_$__cuda_sm3x_div_rn_ftz_f32_slowpath) ;  /* 0x0000003c009c7944 */ /* 0x014fea0003c00000 */
.L_x_26390:
[----:B------:R-:W-:Y:S05]  /*73b0*/  BSYNC B4 ;  /* 0x0000000000047941 */ /* 0x000fea0003800000 */
.L_x_26389:
        /* <DEDUP_REMOVED lines=18> */
.L_x_26392:
[----:B------:R-:W-:Y:S02]  /*74e0*/  ISETP.GE.AND P0, PT, R16, RZ, PT ;  /* 0x000000ff1000720c */ /* 0x000fe40003f06270 */
[----:B------:R-:W-:-:S11]  /*74f0*/  MOV R5, 0x3fd774eb ;  /* 0x3fd774eb00057802 */ /* 0x000fd60000000f00 */
[----:B------:R-:W-:-:S04]  /*7500*/  @P0 FFMA.FTZ R0, R5, 0.93318945169448852539, -R0 ;  /* 0x3f6ee58105000823 */ /* 0x000fc80000010800 */
[----:B------:R-:W-:-:S07]  /*7510*/  @!P0 FFMA.FTZ R0, R5, 0.93318945169448852539, R0 ;  /* 0x3f6ee58105008823 */ /* 0x000fce0000010000 */
.L_x_26393:
[----:B------:R-:W-:Y:S05]  /*7520*/  BSYNC B0 ;  /* 0x0000000000007941 */ /* 0x000fea0003800000 */
.L_x_26391:
        /* <DEDUP_REMOVED lines=10> */
.L_x_26386:
[----:B------:R-:W-:Y:S01]  /*75d0*/  MOV R5, 0x3f800000 ;  /* 0x3f80000000057802 */ /* 0x000fe20000000f00 */
[----:B------:R-:W5:Y:S01]  /*75e0*/  FCHK P0, R2, 1 ;  /* 0x3f80000002007902 */ /* 0x000f620000000000 */
[----:B------:R-:W-:Y:S03]  /*75f0*/  BSSY B4, `(.L_x_26394) ;  /* 0x000000a000047945 */ /* 0x000fe60003800000 */
[----:B------:R-:W-:-:S04]  /*7600*/  FFMA R0, R5, -R5, 1 ;  /* 0x3f80000005007423 */ /* 0x000fc80000000805 */
[----:B------:R-:W-:-:S04]  /*7610*/  FFMA R5, R0, R5, 1 ;  /* 0x3f80000000057423 */ /* 0x000fc80000000005 */
[----:B------:R-:W-:-:S04]  /*7620*/  FFMA R7, R5, R2, RZ ;  /* 0x0000000205077223 */ /* 0x000fc800000000ff */
[----:B------:R-:W-:-:S04]  /*7630*/  FFMA R0, R7, -1, R2 ;  /* 0xbf80000007007823 */ /* 0x000fc80000000002 */
[----:B------:R-:W-:Y:S01]  /*7640*/  FFMA R0, R5, R0, R7 ;  /* 0x0000000005007223 */ /* 0x000fe20000000007 */
[----:B-----5:R-:W-:Y:S06]  /*7650*/  @!P0 BRA `(.L_x_26395) ;  /* 0x00000000000c8947 */ /* 0x020fec0003800000 */
[----:B------:R-:W-:Y:S01]  /*7660*/  HFMA2.MMA R23, -RZ, RZ, 1.875, 0 ;  /* 0x3f800000ff177435 */ /* 0x000fe200000001ff */
[----:B01----:R-:W-:-:S10]  /*7670*/  MOV R4, 0x7690 ;  /* 0x0000769000047802 */ /* 0x003fd40000000f00 */
[----:B--234-:R-:W-:Y:S05]  /*7680*/  CALL.REL.NOINC `($__internal_66_$__cuda_sm3x_div_rn_ftz_f32_slowpath) ;  /* 0x0000003800e47944 */ /* 0x01cfea0003c00000 */
.L_x_26395:
[----:B------:R-:W-:Y:S05]  /*7690*/  BSYNC B4 ;  /* 0x0000000000047941 */ /* 0x000fea0003800000 */
.L_x_26394:
[----:B------:R-:W-:Y:S01]  /*76a0*/  MOV R5, 0x3b33710b ;  /* 0x3b33710b00057802 */ /* 0x000fe20000000f00 */
[----:B01----:R-:W-:Y:S01]  /*76b0*/  FMUL.FTZ R4, R0, R0 ;  /* 0x0000000000047220 */ /* 0x003fe20000410000 */
        /* <DEDUP_REMOVED lines=16> */
.L_x_26397:
[----:B------:R-:W-:Y:S02]  /*77c0*/  ISETP.GE.AND P0, PT, R16, RZ, PT ;  /* 0x000000ff1000720c */ /* 0x000fe40003f06270 */
[----:B------:R-:W-:-:S11]  /*77d0*/  MOV R5, 0x3fd774eb ;  /* 0x3fd774eb00057802 */ /* 0x000fd60000000f00 */
[----:B------:R-:W-:-:S04]  /*77e0*/  @P0 FFMA.FTZ R0, R5, 0.93318945169448852539, -R0 ;  /* 0x3f6ee58105000823 */ /* 0x000fc80000010800 */
[----:B------:R-:W-:-:S07]  /*77f0*/  @!P0 FFMA.FTZ R0, R5, 0.93318945169448852539, R0 ;  /* 0x3f6ee58105008823 */ /* 0x000fce0000010000 */
.L_x_26398:
[----:B------:R-:W-:Y:S05]  /*7800*/  BSYNC B0 ;  /* 0x0000000000007941 */ /* 0x000fea0003800000 */
.L_x_26396:
        /* <DEDUP_REMOVED lines=11> */
.L_x_26354:
[----:B------:R-:W-:Y:S01]  /*78c0*/  FMUL.FTZ R0, R16, 0.36787945032119750977 ;  /* 0x3ebc5ab210007820 */ /* 0x000fe20000410000 */
[----:B01----:R-:W-:Y:S01]  /*78d0*/  FMUL.FTZ R4, R17, 0.36787945032119750977 ;  /* 0x3ebc5ab211047820 */ /* 0x003fe20000410000 */
        /* <DEDUP_REMOVED lines=30> */
.L_x_26400:
[----:B------:R-:W-:Y:S05]  /*7ac0*/  BSYNC B4 ;  /* 0x0000000000047941 */ /* 0x000fea0003800000 */
.L_x_26399:
        /* <DEDUP_REMOVED lines=18> */
.L_x_26402:
[----:B------:R-:W-:Y:S02]  /*7bf0*/  ISETP.GE.AND P0, PT, R16, RZ, PT ;  /* 0x000000ff1000720c */ /* 0x000fe40003f06270 */
[----:B------:R-:W-:-:S11]  /*7c00*/  MOV R5, 0x3fd774eb ;  /* 0x3fd774eb00057802 */ /* 0x000fd60000000f00 */
[----:B------:R-:W-:-:S04]  /*7c10*/  @P0 FFMA.FTZ R0, R5, 0.93318945169448852539, -R0 ;  /* 0x3f6ee58105000823 */ /* 0x000fc80000010800 */
[----:B------:R-:W-:-:S07]  /*7c20*/  @!P0 FFMA.FTZ R0, R5, 0.93318945169448852539, R0 ;  /* 0x3f6ee58105008823 */ /* 0x000fce0000010000 */
.L_x_26403:
[----:B------:R-:W-:Y:S05]  /*7c30*/  BSYNC B0 ;  /* 0x0000000000007941 */ /* 0x000fea0003800000 */
.L_x_26401:
        /* <DEDUP_REMOVED lines=11> */
.L_x_26353:
[C---:B------:R-:W-:Y:S01]  /*7cf0*/  FADD.FTZ R2, |R17|.reuse, -RZ ;  /* 0x800000ff11027221 */ /* 0x040fe20000010200 */
[C---:B------:R-:W-:Y:S01]  /*7d00*/  FSETP.GT.FTZ.AND P3, PT, |R17|.reuse, |R16|, PT ;  /* 0x400000101100720b */ /* 0x040fe20003f74200 */
[----:B------:R-:W-:Y:S01]  /*7d10*/  BSSY B4, `(.L_x_26404) ;  /* 0x0000017000047945 */ /* 0x000fe20003800000 */
[----:B------:R-:W-:Y:S02]  /*7d20*/  FSETP.GEU.FTZ.AND P0, PT, |R16|, 1.084202172485504434e-19, PT ;  /* 0x200000001000780b */ /* 0x000fe40003f1e200 */
[----:B------:R-:W-:Y:S02]  /*7d30*/  FSEL R23, R2, R19, P3 ;  /* 0x0000001302177208 */ /* 0x000fe40001800000 */
[----:B------:R-:W-:Y:S02]  /*7d40*/  FSETP.GEU.FTZ.AND P1, PT, |R17|, 1.084202172485504434e-19, PT ;  /* 0x200000001100780b */ /* 0x000fe40003f3e200 */
[----:B------:R-:W5:Y:S01]  /*7d50*/  MUFU.RCP R0, R23 ;  /* 0x0000001700007308 */ /* 0x000f620000001000 */
[----:B------:R-:W-:-:S02]  /*7d60*/  FSEL R2, R19, R2, P3 ;  /* 0x0000000213027208 */ /* 0x000fc40001800000 */
[----:B------:R-:W-:-:S07]  /*7d70*/  PLOP3.LUT P0, PT, P0, P1, PT, 0x2, 0x0 ;  /* 0x000000000000781c */ /* 0x000fce0000702072 */
[----:B------:R-:W2:Y:S06]  /*7d80*/  FCHK P1, R2, R23 ;  /* 0x0000001702007302 */ /* 0x000eac0000020000 */
[----:B01----:R-:W-:Y:S01]  /*7d90*/  @P0 FMUL.FTZ R4, R17, 4 ;  /* 0x4080000011040820 */ /* 0x003fe20000410000 */
[----:B-----5:R-:W-:Y:S01]  /*7da0*/  FFMA R5, -R23, R0, 1 ;  /* 0x3f80000017057423 */ /* 0x020fe20000000100 */
        /* <DEDUP_REMOVED lines=12> */
[----:B---34-:R-:W-:Y:S05]  /*7e70*/  CALL.REL.NOINC `($__internal_66_$__cuda_sm3x_div_rn_ftz_f32_slowpath) ;  /* 0x0000003000e87944 */ /* 0x018fea0003c00000 */
.L_x_26405:
[----:B------:R-:W-:Y:S05]  /*7e80*/  BSYNC B4 ;  /* 0x0000000000047941 */ /* 0x000fea0003800000 */
.L_x_26404:
        /* <DEDUP_REMOVED lines=18> */
.L_x_26407:
[----:B------:R-:W-:Y:S02]  /*7fb0*/  ISETP.GE.AND P0, PT, R16, RZ, PT ;  /* 0x000000ff1000720c */ /* 0x000fe40003f06270 */
[----:B------:R-:W-:-:S11]  /*7fc0*/  MOV R5, 0x3fd774eb ;  /* 0x3fd774eb00057802 */ /* 0x000fd60000000f00 */
[----:B------:R-:W-:-:S04]  /*7fd0*/  @P0 FFMA.FTZ R0, R5, 0.93318945169448852539, -R0 ;  /* 0x3f6ee58105000823 */ /* 0x000fc80000010800 */
[----:B------:R-:W-:-:S07]  /*7fe0*/  @!P0 FFMA.FTZ R0, R5, 0.93318945169448852539, R0 ;  /* 0x3f6ee58105008823 */ /* 0x000fce0000010000 */
.L_x_26408:
[----:B------:R-:W-:Y:S05]  /*7ff0*/  BSYNC B0 ;  /* 0x0000000000007941 */ /* 0x000fea0003800000 */
.L_x_26406:
        /* <DEDUP_REMOVED lines=12> */
.L_x_26365:
[----:B------:R-:W-:Y:S05]  /*80c0*/  BSYNC B1 ;  /* 0x0000000000017941 */ /* 0x000fea0003800000 */
.L_x_26352:
        /* <DEDUP_REMOVED lines=42> */
.L_x_26411:
        /* <DEDUP_REMOVED lines=10> */
.L_x_26410:
[----:B------:R-:W-:-:S04]  /*8410*/  FMUL.RZ R6, R6, 0.15915493667125701904 ;  /* 0x3e22f98306067820 */ /* 0x000fc8000040c000 */
[----:B------:R0:W1:Y:S08]  /*8420*/  MUFU.SIN R19, R6 ;  /* 0x0000000600137308 */ /* 0x0000700000000400 */
[----:B------:R0:W3:Y:S01]  /*8430*/  MUFU.COS R18, R6 ;  /* 0x0000000600127308 */ /* 0x0000e20000000000 */
[----:B------:R-:W-:Y:S05]  /*8440*/  BRA `(.L_x_26351) ;  /* 0x00000000000c7947 */ /* 0x000fea0003800000 */
.L_x_26409:
[----:B------:R-:W-:Y:S01]  /*8450*/  FMUL.FTZ R4, R4, 1.4426950216293334961 ;  /* 0x3fb8aa3b04047820 */ /* 0x000fe20000410000 */
[----:B------:R-:W-:-:S03]  /*8460*/  MOV R19, R6 ;  /* 0x0000000600137202 */ /* 0x000fc60000000f00 */
[----:B------:R0:W1:Y:S04]  /*8470*/  MUFU.EX2 R18, R4 ;  /* 0x0000000400127308 */ /* 0x0000680000000800 */
.L_x_26351:
[----:B------:R-:W-:Y:S05]  /*8480*/  BSYNC B2 ;  /* 0x0000000000027941 */ /* 0x000fea0003800000 */
.L_x_26350:
[----:B------:R-:W5:Y:S01]  /*8490*/  S2R R0, SR_TID.X ;  /* 0x0000000000007919 */ /* 0x000f620000002100 */
[----:B------:R-:W-:Y:S01]  /*84a0*/  BSSY B2, `(.L_x_26412) ;  /* 0x00002b7000027945 */ /* 0x000fe20003800000 */
[----:B01----:R-:W-:Y:S02]  /*84b0*/  CS2R R4, SRZ ;  /* 0x0000000000047805 */ /* 0x003fe4000001ff00 */
        /* <DEDUP_REMOVED lines=64> */
.L_x_26421:
[----:B------:R-:W-:Y:S05]  /*88c0*/  BSYNC B0 ;  /* 0x0000000000007941 */ /* 0x000fea0003800000 */
.L_x_26420:
[----:B------:R-:W-:Y:S01]  /*88d0*/  BSSY B4, `(.L_x_26422) ;  /* 0x0000005000047945 */ /* 0x000fe20003800000 */
[----:B------:R-:W-:-:S03]  /*88e0*/  FFMA R0, R9, R7, R6 ;  /* 0x0000000709007223 */ /* 0x000fc60000000006 */
[----:B------:R-:W-:Y:S05]  /*88f0*/  @!P0 BRA `(.L_x_26423) ;  /* 0x0000000000088947 */ /* 0x000fea0003800000 */
[----:B------:R-:W-:-:S07]  /*8900*/  MOV R4, 0x8920 ;  /* 0x0000892000047802 */ /* 0x000fce0000000f00 */
[----:B--2-4-:R-:W-:Y:S05]  /*8910*/  CALL.REL.NOINC `($__internal_66_$__cuda_sm3x_div_rn_ftz_f32_slowpath) ;  /* 0x0000002800407944 */ /* 0x014fea0003c00000 */
.L_x_26423:
[----:B------:R-:W-:Y:S05]  /*8920*/  BSYNC B4 ;  /* 0x0000000000047941 */ /* 0x000fea0003800000 */
.L_x_26422:
        /* <DEDUP_REMOVED lines=18> */
.L_x_26425:
[----:B------:R-:W-:Y:S02]  /*8a50*/  ISETP.GE.AND P0, PT, R14, RZ, PT ;  /* 0x000000ff0e00720c */ /* 0x000fe40003f06270 */
[----:B------:R-:W-:-:S11]  /*8a60*/  MOV R5, 0x3fd774eb ;  /* 0x3fd774eb00057802 */ /* 0x000fd60000000f00 */
[----:B------:R-:W-:-:S04]  /*8a70*/  @P0 FFMA.FTZ R0, R5, 0.93318945169448852539, -R0 ;  /* 0x3f6ee58105000823 */ /* 0x000fc80000010800 */
[----:B------:R-:W-:-:S07]  /*8a80*/  @!P0 FFMA.FTZ R0, R5, 0.93318945169448852539, R0 ;  /* 0x3f6ee58105008823 */ /* 0x000fce0000010000 */
.L_x_26426:
[----:B------:R-:W-:Y:S05]  /*8a90*/  BSYNC B0 ;  /* 0x0000000000007941 */ /* 0x000fea0003800000 */
.L_x_26424:
        /* <DEDUP_REMOVED lines=12> */
.L_x_26419:
        /* <DEDUP_REMOVED lines=14> */
[----:B--234-:R-:W-:Y:S05]  /*8c40*/  CALL.REL.NOINC `($__internal_66_$__cuda_sm3x_div_rn_ftz_f32_slowpath) ;  /* 0x0000002400747944 */ /* 0x01cfea0003c00000 */
.L_x_26430:
[----:B------:R-:W-:Y:S05]  /*8c50*/  BSYNC B4 ;  /* 0x0000000000047941 */ /* 0x000fea0003800000 */
.L_x_26429:
        /* <DEDUP_REMOVED lines=18> */
.L_x_26432:
[----:B------:R-:W-:Y:S02]  /*8d80*/  ISETP.GE.AND P0, PT, R14, RZ, PT ;  /* 0x000000ff0e00720c */ /* 0x000fe40003f06270 */
[----:B------:R-:W-:-:S11]  /*8d90*/  MOV R5, 0x3fd774eb ;  /* 0x3fd774eb00057802 */ /* 0x000fd60000000f00 */
[----:B------:R-:W-:-:S04]  /*8da0*/  @P0 FFMA.FTZ R0, R5, 0.93318945169448852539, -R0 ;  /* 0x3f6ee58105000823 */ /* 0x000fc80000010800 */
[----:B------:R-:W-:-:S07]  /*8db0*/  @!P0 FFMA.FTZ R0, R5, 0.93318945169448852539, R0 ;  /* 0x3f6ee58105008823 */ /* 0x000fce0000010000 */
.L_x_26433:
[----:B------:R-:W-:Y:S05]  /*8dc0*/  BSYNC B0 ;  /* 0x0000000000007941 */ /* 0x000fea0003800000 */
.L_x_26431:
        /* <DEDUP_REMOVED lines=13> */
.L_x_26428:
[----:B------:R-:W-:Y:S01]  /*8ea0*/  LOP3.LUT R9, R2, 0xffff0000, RZ, 0xc0, !PT ;  /* 0xffff000002097812 */ /* 0x000fe200078ec0ff */
[----:B------:R-:W-:Y:S01]  /*8eb0*/  BSSY B0, `(.L_x_26434) ;  /* 0x000003f000007945 */ /* 0x000fe20003800000 */
[----:B------:R-:W-:-:S03]  /*8ec0*/  LOP3.LUT R4, R23, 0xffff0000, RZ, 0xc0, !PT ;  /* 0xffff000017047812 */ /* 0x000fc600078ec0ff */
        /* <DEDUP_REMOVED lines=22> */
.L_x_26435:
        /* <DEDUP_REMOVED lines=40> */
.L_x_26434:
        /* <DEDUP_REMOVED lines=51> */
.L_x_26437:
[----:B------:R-:W-:Y:S05]  /*95e0*/  BSYNC B0 ;  /* 0x0000000000007941 */ /* 0x000fea0003800000 */
.L_x_26436:
[----:B------:R-:W-:Y:S01]  /*95f0*/  BSSY B4, `(.L_x_26438) ;  /* 0x0000005000047945 */ /* 0x000fe20003800000 */
[----:B------:R-:W-:-:S03]  /*9600*/  FFMA R0, R7, R9, R4 ;  /* 0x0000000907007223 */ /* 0x000fc60000000004 */
[----:B------:R-:W-:Y:S05]  /*9610*/  @!P0 BRA `(.L_x_26439) ;  /* 0x0000000000088947 */ /* 0x000fea0003800000 */
[----:B------:R-:W-:-:S07]  /*9620*/  MOV R4, 0x9640 ;  /* 0x0000964000047802 */ /* 0x000fce0000000f00 */
[----:B--2-4-:R-:W-:Y:S05]  /*9630*/  CALL.REL.NOINC `($__internal_66_$__cuda_sm3x_div_rn_ftz_f32_slowpath) ;  /* 0x0000001800f87944 */ /* 0x014fea0003c00000 */
.L_x_26439:
[----:B------:R-:W-:Y:S05]  /*9640*/  BSYNC B4 ;  /* 0x0000000000047941 */ /* 0x000fea0003800000 */
.L_x_26438:
        /* <DEDUP_REMOVED lines=18> */
.L_x_26441:
[----:B------:R-:W-:Y:S02]  /*9770*/  ISETP.GE.AND P0, PT, R14, RZ, PT ;  /* 0x000000ff0e00720c */ /* 0x000fe40003f06270 */
[----:B------:R-:W-:-:S11]  /*9780*/  MOV R5, 0x3fd774eb ;  /* 0x3fd774eb00057802 */ /* 0x000fd60000000f00 */
[----:B------:R-:W-:-:S04]  /*9790*/  @P0 FFMA.FTZ R0, R5, 0.93318945169448852539, -R0 ;  /* 0x3f6ee58105000823 */ /* 0x000fc80000010800 */
[----:B------:R-:W-:-:S07]  /*97a0*/  @!P0 FFMA.FTZ R0, R5, 0.93318945169448852539, R0 ;  /* 0x3f6ee58105008823 */ /* 0x000fce0000010000 */
.L_x_26442:
[----:B------:R-:W-:Y:S05]  /*97b0*/  BSYNC B0 ;  /* 0x0000000000007941 */ /* 0x000fea0003800000 */
.L_x_26440:
        /* <DEDUP_REMOVED lines=12> */
.L_x_26418:
        /* <DEDUP_REMOVED lines=11> */
.L_x_26444:
[----:B------:R-:W-:Y:S05]  /*9930*/  BSYNC B4 ;  /* 0x0000000000047941 */ /* 0x000fea0003800000 */
.L_x_26443:
        /* <DEDUP_REMOVED lines=18> */
.L_x_26446:
[----:B------:R-:W-:Y:S02]  /*9a60*/  ISETP.GE.AND P0, PT, R14, RZ, PT ;  /* 0x000000ff0e00720c */ /* 0x000fe40003f06270 */
[----:B------:R-:W-:-:S11]  /*9a70*/  MOV R5, 0x3fd774eb ;  /* 0x3fd774eb00057802 */ /* 0x000fd60000000f00 */
[----:B------:R-:W-:-:S04]  /*9a80*/  @P0 FFMA.FTZ R0, R5, 0.93318945169448852539, -R0 ;  /* 0x3f6ee58105000823 */ /* 0x000fc80000010800 */
[----:B------:R-:W-:-:S07]  /*9a90*/  @!P0 FFMA.FTZ R0, R5, 0.93318945169448852539, R0 ;  /* 0x3f6ee58105008823 */ /* 0x000fce0000010000 */
.L_x_26447:
[----:B------:R-:W-:Y:S05]  /*9aa0*/  BSYNC B0 ;  /* 0x0000000000007941 */ /* 0x000fea0003800000 */
.L_x_26445:
        /* <DEDUP_REMOVED lines=27> */
.L_x_26417:
[----:B------:R-:W-:-:S13]  /*9c60*/  FSETP.GEU.FTZ.AND P0, PT, R2, 9.999999682655225389e-20, PT ;  /* 0x1fec1e4a0200780b */ /* 0x000fda0003f1e000 */
[----:B------:R-:W-:Y:S05]  /*9c70*/  @!P0 BRA `(.L_x_26448) ;  /* 0x0000000400388947 */ /* 0x000fea0003800000 */
[----:B------:R-:W-:Y:S01]  /*9c80*/  FMUL.FTZ R0, R2, R2 ;  /* 0x0000000202007220 */ /* 0x000fe20000410000 */
[----:B---3--:R-:W-:Y:S01]  /*9c90*/  MOV R6, 0x3e800000 ;  /* 0x3e80000000067802 */ /* 0x008fe20000000f00 */
        /* <DEDUP_REMOVED lines=35> */
.L_x_26450:
[----:B------:R-:W-:Y:S05]  /*9ed0*/  BSYNC B0 ;  /* 0x0000000000007941 */ /* 0x000fea0003800000 */
.L_x_26449:
[----:B------:R-:W-:Y:S01]  /*9ee0*/  BSSY B4, `(.L_x_26451) ;  /* 0x0000006000047945 */ /* 0x000fe20003800000 */
[----:B------:R-:W-:-:S03]  /*9ef0*/  FFMA R0, R5, R8, R6 ;  /* 0x0000000805007223 */ /* 0x000fc60000000006 */
[----:B------:R-:W-:Y:S05]  /*9f00*/  @!P0 BRA `(.L_x_26452) ;  /* 0x00000000000c8947 */ /* 0x000fea0003800000 */
[----:B------:R-:W-:Y:S01]  /*9f10*/  HFMA2.MMA R23, -RZ, RZ, 1.875, 0 ;  /* 0x3f800000ff177435 */ /* 0x000fe200000001ff */
[----:B------:R-:W-:-:S10]  /*9f20*/  MOV R4, 0x9f40 ;  /* 0x00009f4000047802 */ /* 0x000fd40000000f00 */
[----:B--2-4-:R-:W-:Y:S05]  /*9f30*/  CALL.REL.NOINC `($__internal_66_$__cuda_sm3x_div_rn_ftz_f32_slowpath) ;  /* 0x0000001000b87944 */ /* 0x014fea0003c00000 */
.L_x_26452:
[----:B------:R-:W-:Y:S05]  /*9f40*/  BSYNC B4 ;  /* 0x0000000000047941 */ /* 0x000fea0003800000 */
.L_x_26451:
        /* <DEDUP_REMOVED lines=18> */
.L_x_26454:
[----:B------:R-:W-:Y:S02]  /*a070*/  ISETP.GE.AND P0, PT, R14, RZ, PT ;  /* 0x000000ff0e00720c */ /* 0x000fe40003f06270 */
[----:B------:R-:W-:-:S11]  /*a080*/  MOV R5, 0x3fd774eb ;  /* 0x3fd774eb00057802 */ /* 0x000fd60000000f00 */
[----:B------:R-:W-:-:S04]  /*a090*/  @P0 FFMA.FTZ R0, R5, 0.93318945169448852539, -R0 ;  /* 0x3f6ee58105000823 */ /* 0x000fc80000010800 */
[----:B------:R-:W-:-:S07]  /*a0a0*/  @!P0 FFMA.FTZ R0, R5, 0.93318945169448852539, R0 ;  /* 0x3f6ee58105008823 */ /* 0x000fce0000010000 */
.L_x_26455:
[----:B------:R-:W-:Y:S05]  /*a0b0*/  BSYNC B0 ;  /* 0x0000000000007941 */ /* 0x000fea0003800000 */
.L_x_26453:
        /* <DEDUP_REMOVED lines=10> */
.L_x_26448:
        /* <DEDUP_REMOVED lines=11> */
[----:B--234-:R-:W-:Y:S05]  /*a210*/  CALL.REL.NOINC `($__internal_66_$__cuda_sm3x_div_rn_ftz_f32_slowpath) ;  /* 0x0000001000007944 */ /* 0x01cfea0003c00000 */
.L_x_26457:
[----:B------:R-:W-:Y:S05]  /*a220*/  BSYNC B4 ;  /* 0x0000000000047941 */ /* 0x000fea0003800000 */
.L_x_26456:
        /* <DEDUP_REMOVED lines=18> */
.L_x_26459:
[----:B------:R-:W-:Y:S02]  /*a350*/  ISETP.GE.AND P0, PT, R14, RZ, PT ;  /* 0x000000ff0e00720c */ /* 0x000fe40003f06270 */
[----:B------:R-:W-:-:S11]  /*a360*/  MOV R5, 0x3fd774eb ;  /* 0x3fd774eb00057802 */ /* 0x000fd60000000f00 */
[----:B------:R-:W-:-:S04]  /*a370*/  @P0 FFMA.FTZ R0, R5, 0.93318945169448852539, -R0 ;  /* 0x3f6ee58105000823 */ /* 0x000fc80000010800 */
[----:B------:R-:W-:-:S07]  /*a380*/  @!P0 FFMA.FTZ R0, R5, 0.93318945169448852539, R0 ;  /* 0x3f6ee58105008823 */ /* 0x000fce0000010000 */
.L_x_26460:
[----:B------:R-:W-:Y:S05]  /*a390*/  BSYNC B0 ;  /* 0x0000000000007941 */ /* 0x000fea0003800000 */
.L_x_26458:
        /* <DEDUP_REMOVED lines=11> */
.L_x_26416:
[----:B------:R-:W-:Y:S01]  /*a450*/  FMUL.FTZ R0, R14, 0.36787945032119750977 ;  /* 0x3ebc5ab20e007820 */ /* 0x000fe20000410000 */
[----:B------:R-:W-:Y:S01]  /*a460*/  FMUL.FTZ R4, R15, 0.36787945032119750977 ;  /* 0x3ebc5ab20f047820 */ /* 0x000fe20000410000 */
        /* <DEDUP_REMOVED lines=30> */
.L_x_26462:
[----:B------:R-:W-:Y:S05]  /*a650*/  BSYNC B4 ;  /* 0x0000000000047941 */ /* 0x000fea0003800000 */
.L_x_26461:
        /* <DEDUP_REMOVED lines=18> */
.L_x_26464:
[----:B------:R-:W-:Y:S02]  /*a780*/  ISETP.GE.AND P0, PT, R14, RZ, PT ;  /* 0x000000ff0e00720c */ /* 0x000fe40003f06270 */
[----:B------:R-:W-:-:S11]  /*a790*/  MOV R5, 0x3fd774eb ;  /* 0x3fd774eb00057802 */ /* 0x000fd60000000f00 */
[----:B------:R-:W-:-:S04]  /*a7a0*/  @P0 FFMA.FTZ R0, R5, 0.93318945169448852539, -R0 ;  /* 0x3f6ee58105000823 */ /* 0x000fc80000010800 */
[----:B------:R-:W-:-:S07]  /*a7b0*/  @!P0 FFMA.FTZ R0, R5, 0.93318945169448852539, R0 ;  /* 0x3f6ee58105008823 */ /* 0x000fce0000010000 */
.L_x_26465:
[----:B------:R-:W-:Y:S05]  /*a7c0*/  BSYNC B0 ;  /* 0x0000000000007941 */ /* 0x000fea0003800000 */
.L_x_26463:
        /* <DEDUP_REMOVED lines=11> */
.L_x_26415:
        /* <DEDUP_REMOVED lines=22> */
[----:B-1----:R-:W-:Y:S06]  /*a9e0*/  @!P1 BRA `(.L_x_26467) ;  /* 0x0000000000089947 */ /* 0x002fec0003800000 */
[----:B------:R-:W-:-:S07]  /*a9f0*/  MOV R4, 0xaa10 ;  /* 0x0000aa1000047802 */ /* 0x000fce0000000f00 */
[----:B--234-:R-:W-:Y:S05]  /*aa00*/  CALL.REL.NOINC `($__internal_66_$__cuda_sm3x_div_rn_ftz_f32_slowpath) ;  /* 0x0000000800047944 */ /* 0x01cfea0003c00000 */
.L_x_26467:
[----:B------:R-:W-:Y:S05]  /*aa10*/  BSYNC B4 ;  /* 0x0000000000047941 */ /* 0x000fea0003800000 */
.L_x_26466:
        /* <DEDUP_REMOVED lines=18> */
.L_x_26469:
[----:B------:R-:W-:Y:S02]  /*ab40*/  ISETP.GE.AND P0, PT, R14, RZ, PT ;  /* 0x000000ff0e00720c */ /* 0x000fe40003f06270 */
[----:B------:R-:W-:-:S11]  /*ab50*/  MOV R5, 0x3fd774eb ;  /* 0x3fd774eb00057802 */ /* 0x000fd60000000f00 */
[----:B------:R-:W-:-:S04]  /*ab60*/  @P0 FFMA.FTZ R0, R5, 0.93318945169448852539, -R0 ;  /* 0x3f6ee58105000823 */ /* 0x000fc80000010800 */
[----:B------:R-:W-:-:S07]  /*ab70*/  @!P0 FFMA.FTZ R0, R5, 0.93318945169448852539, R0 ;  /* 0x3f6ee58105008823 */ /* 0x000fce0000010000 */
.L_x_26470:
[----:B------:R-:W-:Y:S05]  /*ab80*/  BSYNC B0 ;  /* 0x0000000000007941 */ /* 0x000fea0003800000 */
.L_x_26468:
        /* <DEDUP_REMOVED lines=12> */
.L_x_26427:
[----:B------:R-:W-:Y:S05]  /*ac50*/  BSYNC B1 ;  /* 0x0000000000017941 */ /* 0x000fea0003800000 */
.L_x_26414:
        /* <DEDUP_REMOVED lines=42> */
.L_x_26473:
        /* <DEDUP_REMOVED lines=10> */
.L_x_26472:
[----:B------:R-:W-:-:S04]  /*afa0*/  FMUL.RZ R6, R6, 0.15915493667125701904 ;  /* 0x3e22f98306067820 */ /* 0x000fc8000040c000 */
[----:B------:R1:W0:Y:S08]  /*afb0*/  MUFU.SIN R5, R6 ;  /* 0x0000000600057308 */ /* 0x0002300000000400 */
[----:B------:R1:W3:Y:S01]  /*afc0*/  MUFU.COS R4, R6 ;  /* 0x0000000600047308 */ /* 0x0002e20000000000 */
[----:B------:R-:W-:Y:S05]  /*afd0*/  BRA `(.L_x_26413) ;  /* 0x00000000000c7947 */ /* 0x000fea0003800000 */
.L_x_26471:
[----:B------:R-:W-:Y:S01]  /*afe0*/  FMUL.FTZ R4, R17, 1.4426950216293334961 ;  /* 0x3fb8aa3b11047820 */ /* 0x000fe20000410000 */
[----:B------:R-:W-:-:S05]  /*aff0*/  MOV R5, R6 ;  /* 0x0000000600057202 */ /* 0x000fca0000000f00 */
[----:B------:R-:W0:Y:S02]  /*b000*/  MUFU.EX2 R4, R4 ;  /* 0x0000000400047308 */ /* 0x000e240000000800 */
.L_x_26413:
[----:B------:R-:W-:Y:S05]  /*b010*/  BSYNC B2 ;  /* 0x0000000000027941 */ /* 0x000fea0003800000 */
.L_x_26412:
[----:B------:R-:W5:Y:S01]  /*b020*/  S2R R2, SR_TID.X ;  /* 0x0000000000027919 */ /* 0x000f620000002100 */
[----:B------:R-:W-:Y:S01]  /*b030*/  BSSY B0, `(.L_x_26474) ;  /* 0x0000016000007945 */ /* 0x000fe20003800000 */
[----:B-----5:R-:W-:Y:S02]  /*b040*/  ISETP.GE.AND P1, PT, R2, R3, PT ;  /* 0x000000030200720c */ /* 0x020fe40003f26270 */
[----:B------:R-:W-:-:S11]  /*b050*/  MOV R0, R2 ;  /* 0x0000000200007202 */ /* 0x000fd60000000f00 */
[----:B------:R-:W5:Y:S01]  /*b060*/  @!P1 S2R R9, SR_CTAID.X ;  /* 0x0000000000099919 */ /* 0x000f620000002500 */
[----:B-1-3--:R-:W1:Y:S01]  /*b070*/  @!P1 LDC.64 R6, c[0x0][0x228] ;  /* 0x00008a00ff069b82 */ /* 0x00ae620000000a00 */
[----:B------:R-:W-:-:S04]  /*b080*/  @!P1 IADD3 R0, R2, 0x80, RZ ;  /* 0x0000008002009810 */ /* 0x000fc80007ffe0ff */
[----:B------:R-:W-:Y:S02]  /*b090*/  ISETP.GE.AND P0, PT, R0, R3, PT ;  /* 0x000000030000720c */ /* 0x000fe40003f06270 */
[----:B-----5:R-:W-:-:S05]  /*b0a0*/  @!P1 LEA R9, R9, R2, 0x9 ;  /* 0x0000000209099211 */ /* 0x020fca00078e48ff */
[----:B-1----:R-:W-:-:S05]  /*b0b0*/  @!P1 IMAD.WIDE.U32 R6, R9, 0x8, R6 ;  /* 0x0000000809069825 */ /* 0x002fca00078e0006 */
[----:B--2-4-:R1:W-:Y:S01]  /*b0c0*/  @!P1 STG.E.64 desc[UR4][R6.64], R12 ;  /* 0x0000000c06009986 */ /* 0x0143e2000c101b04 */
[----:B------:R-:W-:Y:S05]  /*b0d0*/  @P0 BRA `(.L_x_26475) ;  /* 0x00000000002c0947 */ /* 0x000fea0003800000 */
[----:B-1----:R-:W1:Y:S01]  /*b0e0*/  S2R R13, SR_CTAID.X ;  /* 0x00000000000d7919 */ /* 0x002e620000002500 */
[----:B------:R-:W2:Y:S01]  /*b0f0*/  LDC.64 R8, c[0x0][0x228] ;  /* 0x00008a00ff087b82 */ /* 0x000ea20000000a00 */
[----:B-1----:R-:W-:Y:S02]  /*b100*/  LEA R7, R13, R0, 0x9 ;  /* 0x000000000d077211 */ /* 0x002fe400078e48ff */
[----:B------:R-:W-:-:S03]  /*b110*/  IADD3 R0, R0, 0x80, RZ ;  /* 0x0000008000007810 */ /* 0x000fc60007ffe0ff */
[----:B--2---:R-:W-:Y:S01]  /*b120*/  IMAD.WIDE.U32 R6, R7, 0x8, R8 ;  /* 0x0000000807067825 */ /* 0x004fe200078e0008 */
[----:B------:R-:W-:-:S04]  /*b130*/  ISETP.GE.AND P0, PT, R0, R3, PT ;  /* 0x000000030000720c */ /* 0x000fc80003f06270 */
[----:B------:R2:W-:Y:S09]  /*b140*/  STG.E.64 desc[UR4][R6.64], R10 ;  /* 0x0000000a06007986 */ /* 0x0005f2000c101b04 */
[----:B------:R-:W-:Y:S02]  /*b150*/  @!P0 LEA R13, R13, R0, 0x9 ;  /* 0x000000000d0d8211 */ /* 0x000fe400078e48ff */
[----:B------:R-:W-:-:S03]  /*b160*/  @!P0 IADD3 R0, R0, 0x80, RZ ;  /* 0x0000008000008810 */ /* 0x000fc60007ffe0ff */
[----:B------:R-:W-:-:S05]  /*b170*/  @!P0 IMAD.WIDE.U32 R8, R13, 0x8, R8 ;  /* 0x000000080d088825 */ /* 0x000fca00078e0008 */
[----:B------:R2:W-:Y:S02]  /*b180*/  @!P0 STG.E.64 desc[UR4][R8.64], R18 ;  /* 0x0000001208008986 */ /* 0x0005e4000c101b04 */
.L_x_26475:
[----:B------:R-:W-:Y:S05]  /*b190*/  BSYNC B0 ;  /* 0x0000000000007941 */ /* 0x000fea0003800000 */
.L_x_26474:
[----:B------:R-:W-:-:S13]  /*b1a0*/  ISETP.GE.AND P0, PT, R0, R3, PT ;  /* 0x000000030000720c */ /* 0x000fda0003f06270 */
[----:B------:R-:W-:Y:S05]  /*b1b0*/  @P0 EXIT ;  /* 0x000000000000094d */ /* 0x000fea0003800000 */
[----:B-12---:R-:W1:Y:S01]  /*b1c0*/  S2R R7, SR_CTAID.X ;  /* 0x0000000000077919 */ /* 0x006e620000002500 */
[----:B------:R-:W2:Y:S01]  /*b1d0*/  LDC.64 R2, c[0x0][0x228] ;  /* 0x00008a00ff027b82 */ /* 0x000ea20000000a00 */
[----:B-1----:R-:W-:-:S05]  /*b1e0*/  LEA R7, R7, R0, 0x9 ;  /* 0x0000000007077211 */ /* 0x002fca00078e48ff */
[----:B--2---:R-:W-:-:S05]  /*b1f0*/  IMAD.WIDE.U32 R2, R7, 0x8, R2 ;  /* 0x0000000807027825 */ /* 0x004fca00078e0002 */
[----:B0-----:R-:W-:Y:S01]  /*b200*/  STG.E.64 desc[UR4][R2.64], R4 ;  /* 0x0000000402007986 */ /* 0x001fe2000c101b04 */
[----:B------:R-:W-:Y:S05]  /*b210*/  EXIT ;  /* 0x000000000000794d */ /* 0x000fea0003800000 */
        .weak           $__internal_66_$__cuda_sm3x_div_rn_ftz_f32_slowpath
        .type           $__internal_66_$__cuda_sm3x_div_rn_ftz_f32_slowpath,@function
        .size           $__internal_66_$__cuda_sm3x_div_rn_ftz_f32_slowpath,(.L_x_71508 - $__internal_66_$__cuda_sm3x_div_rn_ftz_f32_slowpath)
$__internal_66_$__cuda_sm3x_div_rn_ftz_f32_slowpath:
        /* <DEDUP_REMOVED lines=32> */
.L_x_26478:
[----:B------:R-:W-:Y:S05]  /*b420*/  BSYNC B3 ;  /* 0x0000000000037941 */ /* 0x000fea0003800000 */
.L_x_26477:
        /* <DEDUP_REMOVED lines=27> */
.L_x_26484:
[----:B------:R-:W-:-:S07]  /*b5e0*/  LEA R0, R5, R0, 0x17 ;  /* 0x0000000005007211 */ /* 0x000fce00078eb8ff */
.L_x_26485:
[----:B------:R-:W-:Y:S05]  /*b5f0*/  BSYNC B3 ;  /* 0x0000000000037941 */ /* 0x000fea0003800000 */
.L_x_26483:
[----:B------:R-:W-:Y:S05]  /*b600*/  BRA `(.L_x_26486) ;  /* 0x0000000000207947 */ /* 0x000fea0003800000 */
.L_x_26482:
[----:B------:R-:W-:-:S04]  /*b610*/  LOP3.LUT R0, R23, 0x80000000, R2, 0x48, !PT ;  /* 0x8000000017007812 */ /* 0x000fc800078e4802 */
[----:B------:R-:W-:Y:S01]  /*b620*/  LOP3.LUT R0, R0, 0x7f800000, RZ, 0xfc, !PT ;  /* 0x7f80000000007812 */ /* 0x000fe200078efcff */
[----:B------:R-:W-:Y:S06]  /*b630*/  BRA `(.L_x_26486) ;  /* 0x0000000000147947 */ /* 0x000fec0003800000 */
.L_x_26481:
[----:B------:R-:W-:Y:S01]  /*b640*/  LOP3.LUT R0, R23, 0x80000000, R2, 0x48, !PT ;  /* 0x8000000017007812 */ /* 0x000fe200078e4802 */
[----:B------:R-:W-:Y:S06]  /*b650*/  BRA `(.L_x_26486) ;  /* 0x00000000000c7947 */ /* 0x000fec0003800000 */
.L_x_26480:
[----:B------:R-:W0:Y:S01]  /*b660*/  MUFU.RSQ R0, -QNAN ;  /* 0xffc0000000007908 */ /* 0x000e220000001400 */
[----:B------:R-:W-:Y:S05]  /*b670*/  BRA `(.L_x_26486) ;  /* 0x0000000000047947 */ /* 0x000fea0003800000 */
.L_x_26479:
[----:B------:R-:W-:-:S07]  /*b680*/  FADD.FTZ R0, R2, R23 ;  /* 0x0000001702007221 */ /* 0x000fce0000010000 */
.L_x_26486:
[----:B------:R-:W-:Y:S05]  /*b690*/  BSYNC B0 ;  /* 0x0000000000007941 */ /* 0x000fea0003800000 */
.L_x_26476:
[----:B------:R-:W-:-:S06]  /*b6a0*/  HFMA2.MMA R5, -RZ, RZ, 0, 0 ;  /* 0x00000000ff057435 */ /* 0x000fcc00000001ff */
[----:B0-----:R-:W-:Y:S05]  /*b6b0*/  RET.REL.NODEC R4 `(_ZN2at6native27unrolled_elementwise_kernelIZZZNS0_50_GLOBAL__N__2680c7bb_12_PowKernel_cu_7dd49032_316824pow_tensor_scalar_kernelERNS_18TensorIteratorBaseERKN3c106ScalarEENKUlvE_clEvENKUlvE0_clEvEUlNS5_7complexIfEEE0_St5arrayIPcLm2EELi4E23TrivialOffsetCalculatorILi1EjESI_NS0_6memory15LoadWithoutCastENSJ_16StoreWithoutCastEEEviT_T0_T2_T3_T4_T5_) ;  /* 0xffffff4804507950 */ /* 0x001fea0003c3ffff */
.L_x_26487:
        /* <DEDUP_REMOVED lines=12> */
.L_x_71508:


//--------------------- .text._ZN2at6native29vectorized_elementwise_kernelILi2EZZZNS0_50_GLOBAL__N__2680c7bb_12_PowKernel_cu_7dd49032_316824pow_tensor_scalar_kernelERNS_18TensorIteratorBaseERKN3c106ScalarEENKUlvE_clEvENKUlvE0_clEvEUlNS5_7complexIfEEE0_St5arrayIPcLm2EEEEviT0_T1_ --------------------------
	.section	.text._ZN2at6native29vectorized_elementwise_kernelILi2EZZZNS0_50_GLOBAL__N__2680c7bb_12_PowKernel_cu_7dd49032_316824pow_tensor_scalar_kernelERNS_18TensorIteratorBaseERKN3c106ScalarEENKUlvE_clEvENKUlvE0_clEvEUlNS5_7complexIfEEE0_St5arrayIPcLm2EEEEviT0_T1_,"ax",@progbits
	.align	128
        .global         _ZN2at6native29vectorized_elementwise_kernelILi2EZZZNS0_50_GLOBAL__N__2680c7bb_12_PowKernel_cu_7dd49032_316824pow_tensor_scalar_kernelERNS_18TensorIteratorBaseERKN3c106ScalarEENKUlvE_clEvENKUlvE0_clEvEUlNS5_7complexIfEEE0_St5arrayIPcLm2EEEEviT0_T1_
        .type           _ZN2at6native29vectorized_elementwise_kernelILi2EZZZNS0_50_GLOBAL__N__2680c7bb_12_PowKernel_cu_7dd49032_316824pow_tensor_scalar_kernelERNS_18TensorIteratorBaseERKN3c106ScalarEENKUlvE_clEvENKUlvE0_clEvEUlNS5_7complexIfEEE0_St5arrayIPcLm2EEEEviT0_T1_,@function
        .size           _ZN2at6native29vectorized_elementwise_kernelILi2EZZZNS0_50_GLOBAL__N__2680c7bb_12_PowKernel_cu_7dd49032_316824pow_tensor_scalar_kernelERNS_18TensorIteratorBaseERKN3c106ScalarEENKUlvE_clEvENKUlvE0_clEvEUlNS5_7complexIfEEE0_St5arrayIPcLm2EEEEviT0_T1_,(.L_x_71509 - _ZN2at6native29vectorized_elementwise_kernelILi2EZZZNS0_50_GLOBAL__N__2680c7bb_12_PowKernel_cu_7dd49032_316824pow_tensor_scalar_kernelERNS_18TensorIteratorBaseERKN3c106ScalarEENKUlvE_clEvENKUlvE0_clEvEUlNS5_7complexIfEEE0_St5arrayIPcLm2EEEEviT0_T1_)
        .other          _ZN2at6native29vectorized_elementwise_kernelILi2EZZZNS0_50_GLOBAL__N__2680c7bb_12_PowKernel_cu_7dd49032_316824pow_tensor_scalar_kernelERNS_18TensorIteratorBaseERKN3c106ScalarEENKUlvE_clEvENKUlvE0_clEvEUlNS5_7complexIfEEE0_St5arrayIPcLm2EEEEviT0_T1_,@"STO_CUDA_ENTRY STV_DEFAULT"
_ZN2at6native29vectorized_elementwise_kernelILi2EZZZNS0_50_GLOBAL__N__2680c7bb_12_PowKernel_cu_7dd49032_316824pow_tensor_scalar_kernelERNS_18TensorIteratorBaseERKN3c106ScalarEENKUlvE_clEvENKUlvE0_clEvEUlNS5_7complexIfEEE0_St5arrayIPcLm2EEEEviT0_T1_:
.text._ZN2at6native29vectorized_elementwise_kernelILi2EZZZNS0_50_GLOBAL__N__2680c7bb_12_PowKernel_cu_7dd49032_316824pow_tensor_scalar_kernelERNS_18TensorIteratorBaseERKN3c106ScalarEENKUlvE_clEvENKUlvE0_clEvEUlNS5_7complexIfEEE0_St5arrayIPcLm2EEEEviT0_T1_:
        /* <DEDUP_REMOVED lines=12> */
[----:B------:R-:W-:Y:S02]  /*00c0*/  MOV R2, UR4 ;  /* 0x0000000400027c02 */ /* 0x000fe40008000f00 */
[----:B------:R-:W-:-:S03]  /*00d0*/  MOV R3, UR5 ;  /* 0x0000000500037c02 */ /* 0x000fc60008000f00 */
[----:B0-----:R-:W-:-:S05]  /*00e0*/  IMAD.WIDE.U32 R2, R26, 0x10, R2 ;  /* 0x000000101a027825 */ /* 0x001fca00078e0002 */
[----:B------:R-:W2:Y:S04]  /*00f0*/  LDG.E.128 R16, desc[UR8][R2.64] ;  /* 0x0000000802107981 */ /* 0x000ea8000c1e1d00 */
[----:B------:R0:W5:Y:S04]  /*0100*/  LDG.E.128 R20, desc[UR8][R2.64+0x800] ;  /* 0x0008000802147981 */ /* 0x000168000c1e1d00 */
[----:B------:R0:W5:Y:S04]  /*0110*/  LDG.E.128 R8, desc[UR8][R2.64+0x1000] ;  /* 0x0010000802087981 */ /* 0x000168000c1e1d00 */
[----:B------:R0:W5:Y:S01]  /*0120*/  LDG.E.128 R12, desc[UR8][R2.64+0x1800] ;  /* 0x00180008020c7981 */ /* 0x000162000c1e1d00 */
[----:B------:R-:W-:Y:S01]  /*0130*/  BSSY B2, `(.L_x_26489) ;  /* 0x0000280000027945 */ /* 0x000fe20003800000 */
[C---:B--2---:R-:W-:Y:S01]  /*0140*/  FSETP.NAN.FTZ.AND P0, PT, R16.reuse, R17, PT ;  /* 0x000000111000720b */ /* 0x044fe20003f18000 */
[----:B------:R-:W-:-:S12]  /*0150*/  FADD.FTZ R30, |R16|, -RZ ;  /* 0x800000ff101e7221 */ /* 0x000fd80000010200 */
[----:B0-----:R-:W-:Y:S05]  /*0160*/  @P0 BRA `(.L_x_26490) ;  /* 0x0000002000f80947 */ /* 0x001fea0003800000 */
        /* <DEDUP_REMOVED lines=57> */
.L_x_26496:
[----:B------:R-:W-:Y:S05]  /*0500*/  BSYNC B0 ;  /* 0x0000000000007941 */ /* 0x000fea0003800000 */
.L_x_26495:
[----:B------:R-:W-:Y:S01]  /*0510*/  BSSY B3, `(.L_x_26497) ;  /* 0x0000007000037945 */ /* 0x000fe20003800000 */
[----:B------:R-:W-:-:S03]  /*0520*/  FFMA R0, R4, R6, R5 ;  /* 0x0000000604007223 */ /* 0x000fc60000000005 */
[----:B------:R-:W-:Y:S05]  /*0530*/  @!P0 BRA `(.L_x_26498) ;  /* 0x0000000000108947 */ /* 0x000fea0003800000 */
[----:B------:R-:W-:Y:S02]  /*0540*/  MOV R25, R29 ;  /* 0x0000001d00197202 */ /* 0x000fe40000000f00 */
[----:B------:R-:W-:Y:S02]  /*0550*/  MOV R0, R32 ;  /* 0x0000002000007202 */ /* 0x000fe40000000f00 */
[----:B------:R-:W-:-:S07]  /*0560*/  MOV R2, 0x580 ;  /* 0x0000058000027802 */ /* 0x000fce0000000f00 */
[----:B-----5:R-:W-:Y:S05]  /*0570*/  CALL.REL.NOINC `($__internal_67_$__cuda_sm3x_div_rn_ftz_f32_slowpath) ;  /* 0x000002c4003c7944 */ /* 0x020fea0003c00000 */
.L_x_26498:
[----:B------:R-:W-:Y:S05]  /*0580*/  BSYNC B3 ;  /* 0x0000000000037941 */ /* 0x000fea0003800000 */
.L_x_26497:
        /* <DEDUP_REMOVED lines=18> */
.L_x_26500:
[----:B------:R-:W-:Y:S02]  /*06b0*/  ISETP.GE.AND P0, PT, R16, RZ, PT ;  /* 0x000000ff1000720c */ /* 0x000fe40003f06270 */
[----:B------:R-:W-:-:S11]  /*06c0*/  MOV R3, 0x3fd774eb ;  /* 0x3fd774eb00037802 */ /* 0x000fd60000000f00 */
[----:B------:R-:W-:-:S04]  /*06d0*/  @P0 FFMA.FTZ R0, R3, 0.93318945169448852539, -R0 ;  /* 0x3f6ee58103000823 */ /* 0x000fc80000010800 */
[----:B------:R-:W-:-:S07]  /*06e0*/  @!P0 FFMA.FTZ R0, R3, 0.93318945169448852539, R0 ;  /* 0x3f6ee58103008823 */ /* 0x000fce0000010000 */
.L_x_26501:
[----:B------:R-:W-:Y:S05]  /*06f0*/  BSYNC B0 ;  /* 0x0000000000007941 */ /* 0x000fea0003800000 */
.L_x_26499:
        /* <DEDUP_REMOVED lines=12> */
.L_x_26494:
        /* <DEDUP_REMOVED lines=14> */
[----:B------:R-:W-:Y:S02]  /*08a0*/  MOV R0, R32 ;  /* 0x0000002000007202 */ /* 0x000fe40000000f00 */
[----:B------:R-:W-:-:S07]  /*08b0*/  MOV R2, 0x8d0 ;  /* 0x000008d000027802 */ /* 0x000fce0000000f00 */
[----:B-----5:R-:W-:Y:S05]  /*08c0*/  CALL.REL.NOINC `($__internal_67_$__cuda_sm3x_div_rn_ftz_f32_slowpath) ;  /* 0x000002c000687944 */ /* 0x020fea0003c00000 */
.L_x_26505:
[----:B------:R-:W-:Y:S05]  /*08d0*/  BSYNC B3 ;  /* 0x0000000000037941 */ /* 0x000fea0003800000 */
.L_x_26504:
        /* <DEDUP_REMOVED lines=18> */
.L_x_26507:
[----:B------:R-:W-:Y:S02]  /*0a00*/  ISETP.GE.AND P0, PT, R16, RZ, PT ;  /* 0x000000ff1000720c */ /* 0x000fe40003f06270 */
[----:B------:R-:W-:-:S11]  /*0a10*/  MOV R3, 0x3fd774eb ;  /* 0x3fd774eb00037802 */ /* 0x000fd60000000f00 */
[----:B------:R-:W-:-:S04]  /*0a20*/  @P0 FFMA.FTZ R0, R3, 0.93318945169448852539, -R0 ;  /* 0x3f6ee58103000823 */ /* 0x000fc80000010800 */
[----:B------:R-:W-:-:S07]  /*0a30*/  @!P0 FFMA.FTZ R0, R3, 0.93318945169448852539, R0 ;  /* 0x3f6ee58103008823 */ /* 0x000fce0000010000 */
.L_x_26508:
[----:B------:R-:W-:Y:S05]  /*0a40*/  BSYNC B0 ;  /* 0x0000000000007941 */ /* 0x000fea0003800000 */
.L_x_26506:
        /* <DEDUP_REMOVED lines=13> */
.L_x_26503:
        /* <DEDUP_REMOVED lines=16> */
[C---:B------:R-:W-:Y:S01]  /*0c20*/  FADD.FTZ R30, R24.reuse, R24 ;  /* 0x00000018181e7221 */ /* 0x040fe20000010000 */
[C---:B------:R-:W-:Y:S01]  /*0c30*/  FMUL.FTZ R5, R24.reuse, R27 ;  /* 0x0000001b18057220 */ /* 0x040fe20000410000 */
[----:B------:R-:W-:Y:S01]  /*0c40*/  FMUL.FTZ R6, R24, R24 ;  /* 0x0000001818067220 */ /* 0x000fe20000410000 */
[C---:B------:R-:W-:Y:S01]  /*0c50*/  FMUL.FTZ R24, R28.reuse, R25 ;  /* 0x000000191c187220 */ /* 0x040fe20000410000 */
[C---:B------:R-:W-:Y:S01]  /*0c60*/  FMUL.FTZ R25, R7.reuse, R27 ;  /* 0x0000001b07197220 */ /* 0x040fe20000410000 */
[C---:B------:R-:W-:Y:S01]  /*0c70*/  FMUL.FTZ R27, R28.reuse, R31 ;  /* 0x0000001f1c1b7220 */ /* 0x040fe20000410000 */
[C---:B------:R-:W-:Y:S01]  /*0c80*/  FMUL.FTZ R30, R7.reuse, R30 ;  /* 0x0000001e071e7220 */ /* 0x040fe20000410000 */
[----:B------:R-:W-:Y:S01]  /*0c90*/  FMUL.FTZ R28, R28, R28 ;  /* 0x0000001c1c1c7220 */ /* 0x000fe20000410000 */
[----:B------:R-:W-:-:S07]  /*0ca0*/  FMUL.FTZ R7, R7, R7 ;  /* 0x0000000707077220 */ /* 0x000fce0000410000 */
.L_x_26510:
        /* <DEDUP_REMOVED lines=40> */
.L_x_26509:
[----:B------:R-:W-:Y:S01]  /*0f30*/  FADD.FTZ R0, R0, -1 ;  /* 0xbf80000000007421 */ /* 0x000fe20000010000 */
[----:B------:R-:W-:Y:S01]  /*0f40*/  FCHK P3, R29, R32 ;  /* 0x000000201d007302 */ /* 0x000fe20000060000 */
[----:B------:R-:W-:Y:S02]  /*0f50*/  BSSY B0, `(.L_x_26511) ;  /* 0x000002e000007945 */ /* 0x000fe40003800000 */
[----:B------:R-:W-:-:S04]  /*0f60*/  FADD.FTZ R3, R3, R0 ;  /* 0x0000000003037221 */ /* 0x000fc80000010000 */
[----:B------:R-:W-:-:S04]  /*0f70*/  FADD.FTZ R2, R2, R3 ;  /* 0x0000000302027221 */ /* 0x000fc80000010000 */
[----:B------:R-:W-:-:S04]  /*0f80*/  FADD.FTZ R5, R5, R2 ;  /* 0x0000000205057221 */ /* 0x000fc80000010000 */
[----:B------:R-:W-:Y:S01]  /*0f90*/  FADD.FTZ R5, R4, R5 ;  /* 0x0000000504057221 */ /* 0x000fe20000010000 */
[----:B------:R-:W-:-:S03]  /*0fa0*/  MOV R4, 0x3e800000 ;  /* 0x3e80000000047802 */ /* 0x000fc60000000f00 */
[----:B------:R-:W-:-:S04]  /*0fb0*/  FADD.FTZ R5, R6, R5 ;  /* 0x0000000506057221 */ /* 0x000fc80000010000 */
[----:B------:R-:W-:Y:S01]  /*0fc0*/  FADD.FTZ R24, R24, R5 ;  /* 0x0000000518187221 */ /* 0x000fe20000010000 */
[----:B------:R-:W-:-:S03]  /*0fd0*/  HFMA2.MMA R5, -RZ, RZ, 1.3056640625, -1.8671875 ;  /* 0x3d39bf78ff057435 */ /* 0x000fc600000001ff */
[----:B------:R-:W-:-:S04]  /*0fe0*/  FADD.FTZ R24, R25, R24 ;  /* 0x0000001819187221 */ /* 0x000fc80000010000 */
        /* <DEDUP_REMOVED lines=23> */
[----:B------:R-:W-:Y:S01]  /*1160*/  FFMA.FTZ R3, R2, R3, 0.33333510160446166992 ;  /* 0x3eaaaae602037423 */ /* 0x000fe20000010003 */
[----:B------:R-:W-:-:S03]  /*1170*/  FFMA R5, R29, R4, RZ ;  /* 0x000000041d057223 */ /* 0x000fc600000000ff */
        /* <DEDUP_REMOVED lines=11> */
.L_x_26512:
[----:B------:R-:W-:Y:S05]  /*1230*/  BSYNC B0 ;  /* 0x0000000000007941 */ /* 0x000fea0003800000 */
.L_x_26511:
[----:B------:R-:W-:Y:S01]  /*1240*/  BSSY B3, `(.L_x_26513) ;  /* 0x0000007000037945 */ /* 0x000fe20003800000 */
[----:B------:R-:W-:-:S03]  /*1250*/  FFMA R0, R4, R2, R5 ;  /* 0x0000000204007223 */ /* 0x000fc60000000005 */
[----:B------:R-:W-:Y:S05]  /*1260*/  @!P3 BRA `(.L_x_26514) ;  /* 0x000000000010b947 */ /* 0x000fea0003800000 */
[----:B------:R-:W-:Y:S02]  /*1270*/  MOV R25, R29 ;  /* 0x0000001d00197202 */ /* 0x000fe40000000f00 */
[----:B------:R-:W-:Y:S02]  /*1280*/  MOV R0, R32 ;  /* 0x0000002000007202 */ /* 0x000fe40000000f00 */
[----:B------:R-:W-:-:S07]  /*1290*/  MOV R2, 0x12b0 ;  /* 0x000012b000027802 */ /* 0x000fce0000000f00 */
[----:B-----5:R-:W-:Y:S05]  /*12a0*/  CALL.REL.NOINC `($__internal_67_$__cuda_sm3x_div_rn_ftz_f32_slowpath) ;  /* 0x000002b400f07944 */ /* 0x020fea0003c00000 */
.L_x_26514:
[----:B------:R-:W-:Y:S05]  /*12b0*/  BSYNC B3 ;  /* 0x0000000000037941 */ /* 0x000fea0003800000 */
.L_x_26513:
        /* <DEDUP_REMOVED lines=18> */
.L_x_26516:
[----:B------:R-:W-:Y:S02]  /*13e0*/  ISETP.GE.AND P0, PT, R16, RZ, PT ;  /* 0x000000ff1000720c */ /* 0x000fe40003f06270 */
[----:B------:R-:W-:-:S11]  /*13f0*/  MOV R3, 0x3fd774eb ;  /* 0x3fd774eb00037802 */ /* 0x000fd60000000f00 */
[----:B------:R-:W-:-:S04]  /*1400*/  @P0 FFMA.FTZ R0, R3, 0.93318945169448852539, -R0 ;  /* 0x3f6ee58103000823 */ /* 0x000fc80000010800 */
[----:B------:R-:W-:-:S07]  /*1410*/  @!P0 FFMA.FTZ R0, R3, 0.93318945169448852539, R0 ;  /* 0x3f6ee58103008823 */ /* 0x000fce0000010000 */
.L_x_26517:
[----:B------:R-:W-:Y:S05]  /*1420*/  BSYNC B0 ;  /* 0x0000000000007941 */ /* 0x000fea0003800000 */
.L_x_26515:
[----:B------:R-:W-:Y:S01]  /*1430*/  FSETP.NEU.FTZ.AND P1, PT, |R16|, |R17|, PT ;  /* 0x400000111000720b */ /* 0x000fe20003f3d200 */
        /* <DEDUP_REMOVED lines=11> */
.L_x_26493:
        /* <DEDUP_REMOVED lines=13> */
.L_x_26519:
[----:B------:R-:W-:Y:S05]  /*15c0*/  BSYNC B3 ;  /* 0x0000000000037941 */ /* 0x000fea0003800000 */
.L_x_26518:
        /* <DEDUP_REMOVED lines=18> */
.L_x_26521:
[----:B------:R-:W-:Y:S02]  /*16f0*/  ISETP.GE.AND P0, PT, R16, RZ, PT ;  /* 0x000000ff1000720c */ /* 0x000fe40003f06270 */
[----:B------:R-:W-:-:S11]  /*1700*/  MOV R3, 0x3fd774eb ;  /* 0x3fd774eb00037802 */ /* 0x000fd60000000f00 */
[----:B------:R-:W-:-:S04]  /*1710*/  @P0 FFMA.FTZ R0, R3, 0.93318945169448852539, -R0 ;  /* 0x3f6ee58103000823 */ /* 0x000fc80000010800 */
[----:B------:R-:W-:-:S07]  /*1720*/  @!P0 FFMA.FTZ R0, R3, 0.93318945169448852539, R0 ;  /* 0x3f6ee58103008823 */ /* 0x000fce0000010000 */
.L_x_26522:
[----:B------:R-:W-:Y:S05]  /*1730*/  BSYNC B0 ;  /* 0x0000000000007941 */ /* 0x000fea0003800000 */
.L_x_26520:
        /* <DEDUP_REMOVED lines=27> */
.L_x_26492:
        /* <DEDUP_REMOVED lines=11> */
[C---:B------:R-:W-:Y:S02]  /*19a0*/  IADD3 R4, -R3.reuse, 0x40800000, RZ ;  /* 0x4080000003047810 */ /* 0x040fe40007ffe1ff */
[----:B------:R-:W-:Y:S02]  /*19b0*/  IADD3 R2, -R3, R0, RZ ;  /* 0x0000000003027210 */ /* 0x000fe40007ffe1ff */
        /* <DEDUP_REMOVED lines=26> */
.L_x_26525:
[----:B------:R-:W-:Y:S05]  /*1b60*/  BSYNC B0 ;  /* 0x0000000000007941 */ /* 0x000fea0003800000 */
.L_x_26524:
[----:B------:R-:W-:Y:S01]  /*1b70*/  BSSY B3, `(.L_x_26526) ;  /* 0x0000007000037945 */ /* 0x000fe20003800000 */
[----:B------:R-:W-:-:S03]  /*1b80*/  FFMA R0, R4, R6, R5 ;  /* 0x0000000604007223 */ /* 0x000fc60000000005 */
[----:B------:R-:W-:Y:S05]  /*1b90*/  @!P0 BRA `(.L_x_26527) ;  /* 0x0000000000108947 */ /* 0x000fea0003800000 */
[----:B------:R-:W-:Y:S01]  /*1ba0*/  HFMA2.MMA R0, -RZ, RZ, 1.875, 0 ;  /* 0x3f800000ff007435 */ /* 0x000fe200000001ff */
[----:B------:R-:W-:Y:S02]  /*1bb0*/  MOV R25, R29 ;  /* 0x0000001d00197202 */ /* 0x000fe40000000f00 */
[----:B------:R-:W-:-:S08]  /*1bc0*/  MOV R2, 0x1be0 ;  /* 0x00001be000027802 */ /* 0x000fd00000000f00 */
[----:B-----5:R-:W-:Y:S05]  /*1bd0*/  CALL.REL.NOINC `($__internal_67_$__cuda_sm3x_div_rn_ftz_f32_slowpath) ;  /* 0x000002ac00a47944 */ /* 0x020fea0003c00000 */
.L_x_26527:
[----:B------:R-:W-:Y:S05]  /*1be0*/  BSYNC B3 ;  /* 0x0000000000037941 */ /* 0x000fea0003800000 */
.L_x_26526:
        /* <DEDUP_REMOVED lines=18> */
.L_x_26529:
[----:B------:R-:W-:Y:S02]  /*1d10*/  ISETP.GE.AND P0, PT, R16, RZ, PT ;  /* 0x000000ff1000720c */ /* 0x000fe40003f06270 */
[----:B------:R-:W-:-:S11]  /*1d20*/  MOV R3, 0x3fd774eb ;  /* 0x3fd774eb00037802 */ /* 0x000fd60000000f00 */
[----:B------:R-:W-:-:S04]  /*1d30*/  @P0 FFMA.FTZ R0, R3, 0.93318945169448852539, -R0 ;  /* 0x3f6ee58103000823 */ /* 0x000fc80000010800 */
[----:B------:R-:W-:-:S07]  /*1d40*/  @!P0 FFMA.FTZ R0, R3, 0.93318945169448852539, R0 ;  /* 0x3f6ee58103008823 */ /* 0x000fce0000010000 */
.L_x_26530:
[----:B------:R-:W-:Y:S05]  /*1d50*/  BSYNC B0 ;  /* 0x0000000000007941 */ /* 0x000fea0003800000 */
.L_x_26528:
        /* <DEDUP_REMOVED lines=10> */
.L_x_26523:
        /* <DEDUP_REMOVED lines=10> */
[----:B------:R-:W-:Y:S02]  /*1ea0*/  MOV R25, R29 ;  /* 0x0000001d00197202 */ /* 0x000fe40000000f00 */
[----:B------:R-:W-:-:S08]  /*1eb0*/  MOV R2, 0x1ed0 ;  /* 0x00001ed000027802 */ /* 0x000fd00000000f00 */
[----:B-----5:R-:W-:Y:S05]  /*1ec0*/  CALL.REL.NOINC `($__internal_67_$__cuda_sm3x_div_rn_ftz_f32_slowpath) ;  /* 0x000002a800e87944 */ /* 0x020fea0003c00000 */
.L_x_26532:
[----:B------:R-:W-:Y:S05]  /*1ed0*/  BSYNC B3 ;  /* 0x0000000000037941 */ /* 0x000fea0003800000 */
.L_x_26531:
        /* <DEDUP_REMOVED lines=18> */
.L_x_26534:
[----:B------:R-:W-:Y:S02]  /*2000*/  ISETP.GE.AND P0, PT, R16, RZ, PT ;  /* 0x000000ff1000720c */ /* 0x000fe40003f06270 */
[----:B------:R-:W-:-:S11]  /*2010*/  MOV R3, 0x3fd774eb ;  /* 0x3fd774eb00037802 */ /* 0x000fd60000000f00 */
[----:B------:R-:W-:-:S04]  /*2020*/  @P0 FFMA.FTZ R0, R3, 0.93318945169448852539, -R0 ;  /* 0x3f6ee58103000823 */ /* 0x000fc80000010800 */
[----:B------:R-:W-:-:S07]  /*2030*/  @!P0 FFMA.FTZ R0, R3, 0.93318945169448852539, R0 ;  /* 0x3f6ee58103008823 */ /* 0x000fce0000010000 */
.L_x_26535:
[----:B------:R-:W-:Y:S05]  /*2040*/  BSYNC B0 ;  /* 0x0000000000007941 */ /* 0x000fea0003800000 */
.L_x_26533:
        /* <DEDUP_REMOVED lines=11> */
.L_x_26491:
[----:B------:R-:W-:Y:S01]  /*2100*/  FMUL.FTZ R0, R16, 0.36787945032119750977 ;  /* 0x3ebc5ab210007820 */ /* 0x000fe20000410000 */
[----:B------:R-:W-:Y:S01]  /*2110*/  FMUL.FTZ R2, R17, 0.36787945032119750977 ;  /* 0x3ebc5ab211027820 */ /* 0x000fe20000410000 */
[----:B------:R-:W-:Y:S02]  /*2120*/  BSSY B3, `(.L_x_26536) ;  /* 0x0000020000037945 */ /* 0x000fe40003800000 */
[----:B------:R-:W-:Y:S01]  /*2130*/  FADD.FTZ R0, |R0|, -RZ ;  /* 0x800000ff00007221 */ /* 0x000fe20000010200 */
[----:B------:R-:W-:-:S05]  /*2140*/  FADD.FTZ R3, |R2|, -RZ ;  /* 0x800000ff02037221 */ /* 0x000fca0000010200 */
[CC--:B------:R-:W-:Y:S02]  /*2150*/  VIMNMX R2, R0.reuse, R3.reuse, !PT ;  /* 0x0000000300027248 */ /* 0x0c0fe40007fe0100 */
[----:B------:R-:W-:Y:S02]  /*2160*/  VIMNMX R0, R0, R3, PT ;  /* 0x0000000300007248 */ /* 0x000fe40003fe0100 */
[----:B------:R-:W-:Y:S02]  /*2170*/  LOP3.LUT R4, R2, 0xfe000000, RZ, 0xc0, !PT ;  /* 0xfe00000002047812 */ /* 0x000fe400078ec0ff */
[----:B------:R-:W-:Y:S02]  /*2180*/  FSETP.NEU.FTZ.AND P0, PT, R0, RZ, PT ;  /* 0x000000ff0000720b */ /* 0x000fe40003f1d000 */
[----:B------:R-:W-:-:S05]  /*2190*/  IADD3 R3, -R4, 0x7e800000, RZ ;  /* 0x7e80000004037810 */ /* 0x000fca0007ffe1ff */
[-C--:B------:R-:W-:Y:S01]  /*21a0*/  FMUL.FTZ R5, R0, R3.reuse ;  /* 0x0000000300057220 */ /* 0x080fe20000410000 */
[----:B------:R-:W-:-:S03]  /*21b0*/  FMUL.FTZ R3, R2, R3 ;  /* 0x0000000302037220 */ /* 0x000fc60000410000 */
[----:B------:R-:W-:Y:S02]  /*21c0*/  FMUL.FTZ R6, R5, R5 ;  /* 0x0000000505067220 */ /* 0x000fe40000410000 */
[----:B------:R-:W-:Y:S02]  /*21d0*/  MUFU.RCP R5, R32 ;  /* 0x0000002000057308 */ /* 0x000fe40000001000 */
[----:B------:R-:W-:Y:S01]  /*21e0*/  FFMA.FTZ R6, R3, R3, R6 ;  /* 0x0000000303067223 */ /* 0x000fe20000010006 */
[----:B------:R-:W-:-:S05]  /*21f0*/  LOP3.LUT R3, R4, 0x800000, RZ, 0xfc, !PT ;  /* 0x0080000004037812 */ /* 0x000fca00078efcff */
[----:B------:R-:W0:Y:S02]  /*2200*/  MUFU.SQRT R6, R6 ;  /* 0x0000000600067308 */ /* 0x000e240000002000 */
[----:B0-----:R-:W-:Y:S01]  /*2210*/  @P0 FMUL.FTZ R2, R6, R3 ;  /* 0x0000000306020220 */ /* 0x001fe20000410000 */
[----:B------:R-:W-:Y:S01]  /*2220*/  FSETP.NEU.FTZ.AND P0, PT, R0, +INF , PT ;  /* 0x7f8000000000780b */ /* 0x000fe20003f1d000 */
[----:B------:R-:W-:Y:S01]  /*2230*/  FFMA R0, -R32, R5, 1 ;  /* 0x3f80000020007423 */ /* 0x000fe20000000105 */
[----:B------:R-:W-:Y:S02]  /*2240*/  MOV R3, 0x3f800000 ;  /* 0x3f80000000037802 */ /* 0x000fe40000000f00 */
        /* <DEDUP_REMOVED lines=9> */
[----:B------:R-:W-:Y:S02]  /*22e0*/  MOV R25, R29 ;  /* 0x0000001d00197202 */ /* 0x000fe40000000f00 */
[----:B------:R-:W-:Y:S02]  /*22f0*/  MOV R0, R32 ;  /* 0x0000002000007202 */ /* 0x000fe40000000f00 */
[----:B------:R-:W-:-:S07]  /*2300*/  MOV R2, 0x2320 ;  /* 0x0000232000027802 */ /* 0x000fce0000000f00 */
[----:B-----5:R-:W-:Y:S05]  /*2310*/  CALL.REL.NOINC `($__internal_67_$__cuda_sm3x_div_rn_ftz_f32_slowpath) ;  /* 0x000002a400d47944 */ /* 0x020fea0003c00000 */
.L_x_26537:
[----:B------:R-:W-:Y:S05]  /*2320*/  BSYNC B3 ;  /* 0x0000000000037941 */ /* 0x000fea0003800000 */
.L_x_26536:
        /* <DEDUP_REMOVED lines=18> */
.L_x_26539:
[----:B------:R-:W-:Y:S02]  /*2450*/  ISETP.GE.AND P0, PT, R16, RZ, PT ;  /* 0x000000ff1000720c */ /* 0x000fe40003f06270 */
[----:B------:R-:W-:-:S11]  /*2460*/  MOV R3, 0x3fd774eb ;  /* 0x3fd774eb00037802 */ /* 0x000fd60000000f00 */
[----:B------:R-:W-:-:S04]  /*2470*/  @P0 FFMA.FTZ R0, R3, 0.93318945169448852539, -R0 ;  /* 0x3f6ee58103000823 */ /* 0x000fc80000010800 */
[----:B------:R-:W-:-:S07]  /*2480*/  @!P0 FFMA.FTZ R0, R3, 0.93318945169448852539, R0 ;  /* 0x3f6ee58103008823 */ /* 0x000fce0000010000 */
.L_x_26540:
[----:B------:R-:W-:Y:S05]  /*2490*/  BSYNC B0 ;  /* 0x0000000000007941 */ /* 0x000fea0003800000 */
.L_x_26538:
[----:B------:R-:W-:Y:S01]  /*24a0*/  FSETP.NEU.FTZ.AND P1, PT, |R16|, |R17|, PT ;  /* 0x400000111000720b */ /* 0x000fe20003f3d200 */
        /* <DEDUP_REMOVED lines=10> */
.L_x_26490:
        /* <DEDUP_REMOVED lines=23> */
[----:B------:R-:W-:Y:S02]  /*26c0*/  MOV R0, R27 ;  /* 0x0000001b00007202 */ /* 0x000fe40000000f00 */
[----:B------:R-:W-:-:S07]  /*26d0*/  MOV R2, 0x26f0 ;  /* 0x000026f000027802 */ /* 0x000fce0000000f00 */
[----:B-----5:R-:W-:Y:S05]  /*26e0*/  CALL.REL.NOINC `($__internal_67_$__cuda_sm3x_div_rn_ftz_f32_slowpath) ;  /* 0x000002a000e07944 */ /* 0x020fea0003c00000 */
.L_x_26542:
[----:B------:R-:W-:Y:S05]  /*26f0*/  BSYNC B3 ;  /* 0x0000000000037941 */ /* 0x000fea0003800000 */
.L_x_26541:
        /* <DEDUP_REMOVED lines=18> */
.L_x_26544:
[----:B------:R-:W-:Y:S02]  /*2820*/  ISETP.GE.AND P0, PT, R16, RZ, PT ;  /* 0x000000ff1000720c */ /* 0x000fe40003f06270 */
[----:B------:R-:W-:-:S11]  /*2830*/  MOV R3, 0x3fd774eb ;  /* 0x3fd774eb00037802 */ /* 0x000fd60000000f00 */
[----:B------:R-:W-:-:S04]  /*2840*/  @P0 FFMA.FTZ R0, R3, 0.93318945169448852539, -R0 ;  /* 0x3f6ee58103000823 */ /* 0x000fc80000010800 */
[----:B------:R-:W-:-:S07]  /*2850*/  @!P0 FFMA.FTZ R0, R3, 0.93318945169448852539, R0 ;  /* 0x3f6ee58103008823 */ /* 0x000fce0000010000 */
.L_x_26545:
[----:B------:R-:W-:Y:S05]  /*2860*/  BSYNC B0 ;  /* 0x0000000000007941 */ /* 0x000fea0003800000 */
.L_x_26543:
        /* <DEDUP_REMOVED lines=12> */
.L_x_26502:
[----:B------:R-:W-:Y:S05]  /*2930*/  BSYNC B2 ;  /* 0x0000000000027941 */ /* 0x000fea0003800000 */
.L_x_26489:
        /* <DEDUP_REMOVED lines=43> */
.L_x_26549:
        /* <DEDUP_REMOVED lines=10> */
.L_x_26548:
[----:B------:R-:W-:-:S04]  /*2c90*/  FMUL.RZ R4, R4, 0.15915493667125701904 ;  /* 0x3e22f98304047820 */ /* 0x000fc8000040c000 */
[----:B------:R1:W2:Y:S08]  /*2ca0*/  MUFU.SIN R17, R4 ;  /* 0x0000000400117308 */ /* 0x0002b00000000400 */
[----:B------:R1:W3:Y:S01]  /*2cb0*/  MUFU.COS R16, R4 ;  /* 0x0000000400107308 */ /* 0x0002e20000000000 */
[----:B------:R-:W-:Y:S05]  /*2cc0*/  BRA `(.L_x_26550) ;  /* 0x00000000000c7947 */ /* 0x000fea0003800000 */
.L_x_26547:
[----:B------:R-:W-:Y:S01]  /*2cd0*/  FMUL.FTZ R16, R30, 1.4426950216293334961 ;  /* 0x3fb8aa3b1e107820 */ /* 0x000fe20000410000 */
[----:B------:R-:W-:-:S05]  /*2ce0*/  MOV R17, R4 ;  /* 0x0000000400117202 */ /* 0x000fca0000000f00 */
[----:B------:R-:W0:Y:S02]  /*2cf0*/  MUFU.EX2 R16, R16 ;  /* 0x0000001000107308 */ /* 0x000e240000000800 */
.L_x_26550:
[----:B------:R-:W-:Y:S05]  /*2d00*/  BSYNC B0 ;  /* 0x0000000000007941 */ /* 0x000fea0003800000 */
.L_x_26546:
        /* <DEDUP_REMOVED lines=33> */
[----:B-1----:R-:W-:Y:S02]  /*2f20*/  IADD3 R4, -R3, 0x40800000, RZ ;  /* 0x4080000003047810 */ /* 0x002fe40007ffe1ff */
[-C--:B------:R-:W-:Y:S02]  /*2f30*/  IADD3 R2, R0, -R3.reuse, RZ ;  /* 0x8000000300027210 */ /* 0x080fe40007ffe0ff */
[----:B------:R-:W-:Y:S01]  /*2f40*/  I2FP.F32.S32 R3, R3 ;  /* 0x0000000300037245 */ /* 0x000fe20000201400 */
[----:B------:R-:W-:-:S04]  /*2f50*/  FFMA.FTZ R5, R4, 0.25, -R5 ;  /* 0x3e80000004057823 */ /* 0x000fc80000010805 */
[----:B------:R-:W-:Y:S01]  /*2f60*/  FADD.FTZ R2, R2, R5 ;  /* 0x0000000502027221 */ /* 0x000fe20000010000 */
[----:B------:R-:W-:-:S03]  /*2f70*/  FMUL.FTZ R3, R3, 1.1920928955078125e-07 ;  /* 0x3400000003037820 */ /* 0x000fc60000410000 */
[C---:B------:R-:W-:Y:S02]  /*2f80*/  FFMA.FTZ R5, R2.reuse, -R7, 0.10546888411045074463 ;  /* 0x3dd8001202057423 */ /* 0x040fe40000010807 */
[----:B------:R-:W1:Y:S02]  /*2f90*/  MUFU.RCP R7, R32 ;  /* 0x0000002000077308 */ /* 0x000e640000001000 */
[----:B------:R-:W-:-:S04]  /*2fa0*/  FFMA.FTZ R5, R2, R5, -0.13229703903198242188 ;  /* 0xbe0778e002057423 */ /* 0x000fc80000010005 */
[----:B------:R-:W-:-:S04]  /*2fb0*/  FFMA.FTZ R5, R2, R5, 0.14491446316242218018 ;  /* 0x3e14647502057423 */ /* 0x000fc80000010005 */
[----:B------:R-:W-:-:S04]  /*2fc0*/  FFMA.FTZ R5, R2, R5, -0.16641564667224884033 ;  /* 0xbe2a68dd02057423 */ /* 0x000fc80000010005 */
[----:B------:R-:W-:Y:S01]  /*2fd0*/  FFMA.FTZ R5, R2, R5, 0.19988867640495300293 ;  /* 0x3e4caf9e02057423 */ /* 0x000fe20000010005 */
[----:B-1----:R-:W-:-:S03]  /*2fe0*/  FFMA R4, -R32, R7, 1 ;  /* 0x3f80000020047423 */ /* 0x002fc60000000107 */
        /* <DEDUP_REMOVED lines=15> */
.L_x_26558:
[----:B------:R-:W-:Y:S05]  /*30e0*/  BSYNC B0 ;  /* 0x0000000000007941 */ /* 0x000fea0003800000 */
.L_x_26557:
[----:B------:R-:W-:Y:S01]  /*30f0*/  BSSY B3, `(.L_x_26559) ;  /* 0x0000007000037945 */ /* 0x000fe20003800000 */
[----:B------:R-:W-:-:S03]  /*3100*/  FFMA R0, R4, R6, R5 ;  /* 0x0000000604007223 */ /* 0x000fc60000000005 */
[----:B------:R-:W-:Y:S05]  /*3110*/  @!P0 BRA `(.L_x_26560) ;  /* 0x0000000000108947 */ /* 0x000fea0003800000 */
[----:B------:R-:W-:Y:S02]  /*3120*/  MOV R25, R29 ;  /* 0x0000001d00197202 */ /* 0x000fe40000000f00 */
[----:B------:R-:W-:Y:S02]  /*3130*/  MOV R0, R32 ;  /* 0x0000002000007202 */ /* 0x000fe40000000f00 */
[----:B------:R-:W-:-:S07]  /*3140*/  MOV R2, 0x3160 ;  /* 0x0000316000027802 */ /* 0x000fce0000000f00 */
[----:B0-23-5:R-:W-:Y:S05]  /*3150*/  CALL.REL.NOINC `($__internal_67_$__cuda_sm3x_div_rn_ftz_f32_slowpath) ;  /* 0x0000029800447944 */ /* 0x02dfea0003c00000 */
.L_x_26560:
[----:B------:R-:W-:Y:S05]  /*3160*/  BSYNC B3 ;  /* 0x0000000000037941 */ /* 0x000fea0003800000 */
.L_x_26559:
        /* <DEDUP_REMOVED lines=18> */
.L_x_26562:
[----:B------:R-:W-:Y:S02]  /*3290*/  ISETP.GE.AND P0, PT, R18, RZ, PT ;  /* 0x000000ff1200720c */ /* 0x000fe40003f06270 */
[----:B------:R-:W-:-:S11]  /*32a0*/  MOV R3, 0x3fd774eb ;  /* 0x3fd774eb00037802 */ /* 0x000fd60000000f00 */
[----:B------:R-:W-:-:S04]  /*32b0*/  @P0 FFMA.FTZ R0, R3, 0.93318945169448852539, -R0 ;  /* 0x3f6ee58103000823 */ /* 0x000fc80000010800 */
[----:B------:R-:W-:-:S07]  /*32c0*/  @!P0 FFMA.FTZ R0, R3, 0.93318945169448852539, R0 ;  /* 0x3f6ee58103008823 */ /* 0x000fce0000010000 */
.L_x_26563:
[----:B------:R-:W-:Y:S05]  /*32d0*/  BSYNC B0 ;  /* 0x0000000000007941 */ /* 0x000fea0003800000 */
.L_x_26561:
        /* <DEDUP_REMOVED lines=12> */
.L_x_26556:
[----:B------:R-:W-:-:S04]  /*33a0*/  FMUL.FTZ R27, R29, R29 ;  /* 0x0000001d1d1b7220 */ /* 0x000fc80000410000 */
[----:B------:R-:W-:-:S05]  /*33b0*/  FFMA.FTZ R27, R32, R32, R27 ;  /* 0x00000020201b7223 */ /* 0x000fca000001001b */
[----:B------:R-:W-:-:S13]  /*33c0*/  FSETP.GTU.FTZ.AND P0, PT, R27, 0.69999998807907104492, PT ;  /* 0x3f3333331b00780b */ /* 0x000fda0003f1c000 */
[----:B------:R-:W-:Y:S05]  /*33d0*/  @P0 BRA `(.L_x_26565) ;  /* 0x0000000000c80947 */ /* 0x000fea0003800000 */
[----:B------:R-:W4:Y:S01]  /*33e0*/  MUFU.RCP R3, R32 ;  /* 0x0000002000037308 */ /* 0x000f220000001000 */
[----:B------:R-:W-:Y:S07]  /*33f0*/  BSSY B3, `(.L_x_26566) ;  /* 0x000000c000037945 */ /* 0x000fee0003800000 */
[----:B------:R-:W0:Y:S01]  /*3400*/  FCHK P0, R29, R32 ;  /* 0x000000201d007302 */ /* 0x000e220000000000 */
[----:B----4-:R-:W-:-:S04]  /*3410*/  FFMA R0, -R32, R3, 1 ;  /* 0x3f80000020007423 */ /* 0x010fc80000000103 */
[----:B------:R-:W-:-:S04]  /*3420*/  FFMA R0, R3, R0, R3 ;  /* 0x0000000003007223 */ /* 0x000fc80000000003 */
[----:B------:R-:W-:-:S04]  /*3430*/  FFMA R3, R29, R0, RZ ;  /* 0x000000001d037223 */ /* 0x000fc800000000ff */
[----:B------:R-:W-:-:S04]  /*3440*/  FFMA R2, -R32, R3, R29 ;  /* 0x0000000320027223 */ /* 0x000fc8000000011d */
[----:B------:R-:W-:Y:S01]  /*3450*/  FFMA R0, R0, R2, R3 ;  /* 0x0000000200007223 */ /* 0x000fe20000000003 */
[----:B0-----:R-:W-:Y:S06]  /*3460*/  @!P0 BRA `(.L_x_26567) ;  /* 0x0000000000108947 */ /* 0x001fec0003800000 */
[----:B------:R-:W-:Y:S02]  /*3470*/  MOV R25, R29 ;  /* 0x0000001d00197202 */ /* 0x000fe40000000f00 */
[----:B------:R-:W-:Y:S02]  /*3480*/  MOV R0, R32 ;  /* 0x0000002000007202 */ /* 0x000fe40000000f00 */
[----:B------:R-:W-:-:S07]  /*3490*/  MOV R2, 0x34b0 ;  /* 0x000034b000027802 */ /* 0x000fce0000000f00 */
[----:B-123-5:R-:W-:Y:S05]  /*34a0*/  CALL.REL.NOINC `($__internal_67_$__cuda_sm3x_div_rn_ftz_f32_slowpath) ;  /* 0x0000029400707944 */ /* 0x02efea0003c00000 */
.L_x_26567:
[----:B------:R-:W-:Y:S05]  /*34b0*/  BSYNC B3 ;  /* 0x0000000000037941 */ /* 0x000fea0003800000 */
.L_x_26566:
        /* <DEDUP_REMOVED lines=18> */
.L_x_26569:
[----:B------:R-:W-:Y:S02]  /*35e0*/  ISETP.GE.AND P0, PT, R18, RZ, PT ;  /* 0x000000ff1200720c */ /* 0x000fe40003f06270 */
[----:B------:R-:W-:-:S11]  /*35f0*/  MOV R3, 0x3fd774eb ;  /* 0x3fd774eb00037802 */ /* 0x000fd60000000f00 */
[----:B------:R-:W-:-:S04]  /*3600*/  @P0 FFMA.FTZ R0, R3, 0.93318945169448852539, -R0 ;  /* 0x3f6ee58103000823 */ /* 0x000fc80000010800 */
[----:B------:R-:W-:-:S07]  /*3610*/  @!P0 FFMA.FTZ R0, R3, 0.93318945169448852539, R0 ;  /* 0x3f6ee58103008823 */ /* 0x000fce0000010000 */
.L_x_26570:
[----:B------:R-:W-:Y:S05]  /*3620*/  BSYNC B0 ;  /* 0x0000000000007941 */ /* 0x000fea0003800000 */
.L_x_26568:
        /* <DEDUP_REMOVED lines=13> */
.L_x_26565:
[----:B------:R-:W-:Y:S01]  /*3700*/  LOP3.LUT R3, R32, 0xffff0000, RZ, 0xc0, !PT ;  /* 0xffff000020037812 */ /* 0x000fe200078ec0ff */
[----:B------:R-:W-:Y:S01]  /*3710*/  BSSY B0, `(.L_x_26571) ;  /* 0x000003f000007945 */ /* 0x000fe20003800000 */
[----:B-1----:R-:W-:-:S03]  /*3720*/  LOP3.LUT R4, R29, 0xffff0000, RZ, 0xc0, !PT ;  /* 0xffff00001d047812 */ /* 0x002fc600078ec0ff */
        /* <DEDUP_REMOVED lines=22> */
.L_x_26572:
        /* <DEDUP_REMOVED lines=40> */
.L_x_26571:
        /* <DEDUP_REMOVED lines=48> */
.L_x_26574:
[----:B------:R-:W-:Y:S05]  /*3e10*/  BSYNC B0 ;  /* 0x0000000000007941 */ /* 0x000fea0003800000 */
.L_x_26573:
[----:B------:R-:W-:Y:S01]  /*3e20*/  BSSY B3, `(.L_x_26575) ;  /* 0x0000007000037945 */ /* 0x000fe20003800000 */
[----:B------:R-:W-:-:S03]  /*3e30*/  FFMA R0, R4, R2, R5 ;  /* 0x0000000204007223 */ /* 0x000fc60000000005 */
[----:B------:R-:W-:Y:S05]  /*3e40*/  @!P3 BRA `(.L_x_26576) ;  /* 0x000000000010b947 */ /* 0x000fea0003800000 */
[----:B------:R-:W-:Y:S02]  /*3e50*/  MOV R25, R29 ;  /* 0x0000001d00197202 */ /* 0x000fe40000000f00 */
[----:B------:R-:W-:Y:S02]  /*3e60*/  MOV R0, R32 ;  /* 0x0000002000007202 */ /* 0x000fe40000000f00 */
[----:B------:R-:W-:-:S07]  /*3e70*/  MOV R2, 0x3e90 ;  /* 0x00003e9000027802 */ /* 0x000fce0000000f00 */
[----:B0-23-5:R-:W-:Y:S05]  /*3e80*/  CALL.REL.NOINC `($__internal_67_$__cuda_sm3x_div_rn_ftz_f32_slowpath) ;  /* 0x0000028800f87944 */ /* 0x02dfea0003c00000 */
.L_x_26576:
[----:B------:R-:W-:Y:S05]  /*3e90*/  BSYNC B3 ;  /* 0x0000000000037941 */ /* 0x000fea0003800000 */
.L_x_26575:
        /* <DEDUP_REMOVED lines=18> */
.L_x_26578:
[----:B------:R-:W-:Y:S02]  /*3fc0*/  ISETP.GE.AND P0, PT, R18, RZ, PT ;  /* 0x000000ff1200720c */ /* 0x000fe40003f06270 */
[----:B------:R-:W-:-:S11]  /*3fd0*/  MOV R3, 0x3fd774eb ;  /* 0x3fd774eb00037802 */ /* 0x000fd60000000f00 */
[----:B------:R-:W-:-:S04]  /*3fe0*/  @P0 FFMA.FTZ R0, R3, 0.93318945169448852539, -R0 ;  /* 0x3f6ee58103000823 */ /* 0x000fc80000010800 */
[----:B------:R-:W-:-:S07]  /*3ff0*/  @!P0 FFMA.FTZ R0, R3, 0.93318945169448852539, R0 ;  /* 0x3f6ee58103008823 */ /* 0x000fce0000010000 */
.L_x_26579:
[----:B------:R-:W-:Y:S05]  /*4000*/  BSYNC B0 ;  /* 0x0000000000007941 */ /* 0x000fea0003800000 */
.L_x_26577:
        /* <DEDUP_REMOVED lines=12> */
.L_x_26555:
        /* <DEDUP_REMOVED lines=13> */
.L_x_26581:
[----:B------:R-:W-:Y:S05]  /*41a0*/  BSYNC B3 ;  /* 0x0000000000037941 */ /* 0x000fea0003800000 */
.L_x_26580:
        /* <DEDUP_REMOVED lines=18> */
.L_x_26583:
[----:B------:R-:W-:Y:S02]  /*42d0*/  ISETP.GE.AND P0, PT, R18, RZ, PT ;  /* 0x000000ff1200720c */ /* 0x000fe40003f06270 */
[----:B------:R-:W-:-:S11]  /*42e0*/  MOV R3, 0x3fd774eb ;  /* 0x3fd774eb00037802 */ /* 0x000fd60000000f00 */
[----:B------:R-:W-:-:S04]  /*42f0*/  @P0 FFMA.FTZ R0, R3, 0.93318945169448852539, -R0 ;  /* 0x3f6ee58103000823 */ /* 0x000fc80000010800 */
[----:B------:R-:W-:-:S07]  /*4300*/  @!P0 FFMA.FTZ R0, R3, 0.93318945169448852539, R0 ;  /* 0x3f6ee58103008823 */ /* 0x000fce0000010000 */
.L_x_26584:
[----:B------:R-:W-:Y:S05]  /*4310*/  BSYNC B0 ;  /* 0x0000000000007941 */ /* 0x000fea0003800000 */
.L_x_26582:
[CC--:B------:R-:W-:Y:S02]  /*4320*/  VIMNMX R2, R30.reuse, R27.reuse, !PT ;  /* 0x0000001b1e027248 */ /* 0x0c0fe40007fe0100 */
[----:B------:R-:W-:Y:S02]  /*4330*/  VIMNMX R27, R30, R27, PT ;  /* 0x0000001b1e1b7248 */ /* 0x000fe40003fe0100 */
[----:B------:R-:W-:Y:S02]  /*4340*/  LOP3.LUT R3, R2, 0xfe000000, RZ, 0xc0, !PT ;  /* 0xfe00000002037812 */ /* 0x000fe400078ec0ff */
[----:B------:R-:W-:Y:S02]  /*4350*/  FSETP.NEU.FTZ.AND P0, PT, R27, RZ, PT ;  /* 0x000000ff1b00720b */ /* 0x000fe40003f1d000 */
[C---:B-1----:R-:W-:Y:S02]  /*4360*/  IADD3 R4, -R3.reuse, 0x7e800000, RZ ;  /* 0x7e80000003047810 */ /* 0x042fe40007ffe1ff */
        /* <DEDUP_REMOVED lines=22> */
.L_x_26554:
[----:B------:R-:W-:-:S13]  /*44d0*/  FSETP.GEU.FTZ.AND P0, PT, R29, 9.999999682655225389e-20, PT ;  /* 0x1fec1e4a1d00780b */ /* 0x000fda0003f1e000 */
[----:B------:R-:W-:Y:S05]  /*44e0*/  @!P0 BRA `(.L_x_26585) ;  /* 0x00000004003c8947 */ /* 0x000fea0003800000 */
[----:B------:R-:W-:Y:S01]  /*44f0*/  FMUL.FTZ R2, R29, R29 ;  /* 0x0000001d1d027220 */ /* 0x000fe20000410000 */
[----:B------:R-:W-:Y:S01]  /*4500*/  MOV R5, 0x3e800000 ;  /* 0x3e80000000057802 */ /* 0x000fe20000000f00 */
[----:B------:R4:W0:Y:S01]  /*4510*/  FCHK P0, R29, 1 ;  /* 0x3f8000001d007902 */ /* 0x0008220000000000 */
[----:B------:R-:W-:Y:S01]  /*4520*/  MOV R6, 0x3f800000 ;  /* 0x3f80000000067802 */ /* 0x000fe20000000f00 */
[C---:B------:R-:W-:Y:S01]  /*4530*/  FADD.FTZ.RZ R0, R2.reuse, 1 ;  /* 0x3f80000002007421 */ /* 0x040fe2000001c000 */
[----:B------:R-:W-:Y:S01]  /*4540*/  ISETP.GE.U32.AND P1, PT, R2, 0x7f800000, PT ;  /* 0x7f8000000200780c */ /* 0x000fe20003f26070 */
[----:B------:R-:W-:Y:S02]  /*4550*/  BSSY B0, `(.L_x_26586) ;  /* 0x000001f000007945 */ /* 0x000fe40003800000 */
[----:B------:R-:W-:Y:S01]  /*4560*/  FFMA R7, R6, -1, R6 ;  /* 0xbf80000006077823 */ /* 0x000fe20000000006 */
[----:B------:R-:W-:-:S04]  /*4570*/  IADD3 R0, R0, -0x3f400000, RZ ;  /* 0xc0c0000000007810 */ /* 0x000fc80007ffe0ff */
[----:B------:R-:W-:-:S04]  /*4580*/  LOP3.LUT R3, R0, 0xff800000, RZ, 0xc0, !PT ;  /* 0xff80000000037812 */ /* 0x000fc800078ec0ff */
[C---:B-1----:R-:W-:Y:S02]  /*4590*/  IADD3 R4, -R3.reuse, 0x40800000, RZ ;  /* 0x4080000003047810 */ /* 0x042fe40007ffe1ff */
[----:B------:R-:W-:Y:S02]  /*45a0*/  IADD3 R0, -R3, R2, RZ ;  /* 0x0000000203007210 */ /* 0x000fe40007ffe1ff */
        /* <DEDUP_REMOVED lines=19> */
[----:B0---4-:R-:W-:Y:S06]  /*46e0*/  @!P1 BRA `(.L_x_26587) ;  /* 0x0000000000149947 */ /* 0x011fec0003800000 */
[C---:B------:R-:W-:Y:S02]  /*46f0*/  ISETP.GE.AND P1, PT, R2.reuse, -0x407fffff, PT ;  /* 0xbf8000010200780c */ /* 0x040fe40003f26270 */
[----:B------:R-:W-:-:S11]  /*4700*/  FSETP.NEU.FTZ.AND P3, PT, R2, RZ, PT ;  /* 0x000000ff0200720b */ /* 0x000fd60003f7d000 */
[----:B------:R-:W-:-:S05]  /*4710*/  @P1 MOV R3, 0x7f800000 ;  /* 0x7f80000000031802 */ /* 0x000fca0000000f00 */
[----:B------:R-:W-:-:S05]  /*4720*/  @P1 FFMA.FTZ R30, R2, R3, +INF ;  /* 0x7f800000021e1423 */ /* 0x000fca0000010003 */
[----:B------:R-:W-:-:S07]  /*4730*/  FSEL R30, R30, -RZ, P3 ;  /* 0x800000ff1e1e7208 */ /* 0x000fce0001800000 */
.L_x_26587:
[----:B------:R-:W-:Y:S05]  /*4740*/  BSYNC B0 ;  /* 0x0000000000007941 */ /* 0x000fea0003800000 */
.L_x_26586:
[----:B------:R-:W-:Y:S01]  /*4750*/  BSSY B3, `(.L_x_26588) ;  /* 0x0000007000037945 */ /* 0x000fe20003800000 */
[----:B------:R-:W-:-:S03]  /*4760*/  FFMA R0, R0, R6, R5 ;  /* 0x0000000600007223 */ /* 0x000fc60000000005 */
[----:B------:R-:W-:Y:S05]  /*4770*/  @!P0 BRA `(.L_x_26589) ;  /* 0x0000000000108947 */ /* 0x000fea0003800000 */
[----:B------:R-:W-:Y:S01]  /*4780*/  HFMA2.MMA R0, -RZ, RZ, 1.875, 0 ;  /* 0x3f800000ff007435 */ /* 0x000fe200000001ff */
[----:B------:R-:W-:Y:S02]  /*4790*/  MOV R25, R29 ;  /* 0x0000001d00197202 */ /* 0x000fe40000000f00 */
[----:B------:R-:W-:-:S08]  /*47a0*/  MOV R2, 0x47c0 ;  /* 0x000047c000027802 */ /* 0x000fd00000000f00 */
[----:B--23-5:R-:W-:Y:S05]  /*47b0*/  CALL.REL.NOINC `($__internal_67_$__cuda_sm3x_div_rn_ftz_f32_slowpath) ;  /* 0x0000028000ac7944 */ /* 0x02cfea0003c00000 */
.L_x_26589:
[----:B------:R-:W-:Y:S05]  /*47c0*/  BSYNC B3 ;  /* 0x0000000000037941 */ /* 0x000fea0003800000 */
.L_x_26588:
        /* <DEDUP_REMOVED lines=18> */
.L_x_26591:
[----:B------:R-:W-:Y:S02]  /*48f0*/  ISETP.GE.AND P0, PT, R18, RZ, PT ;  /* 0x000000ff1200720c */ /* 0x000fe40003f06270 */
[----:B------:R-:W-:-:S11]  /*4900*/  MOV R3, 0x3fd774eb ;  /* 0x3fd774eb00037802 */ /* 0x000fd60000000f00 */
[----:B------:R-:W-:-:S04]  /*4910*/  @P0 FFMA.FTZ R0, R3, 0.93318945169448852539, -R0 ;  /* 0x3f6ee58103000823 */ /* 0x000fc80000010800 */
[----:B------:R-:W-:-:S07]  /*4920*/  @!P0 FFMA.FTZ R0, R3, 0.93318945169448852539, R0 ;  /* 0x3f6ee58103008823 */ /* 0x000fce0000010000 */
.L_x_26592:
[----:B------:R-:W-:Y:S05]  /*4930*/  BSYNC B0 ;  /* 0x0000000000007941 */ /* 0x000fea0003800000 */
.L_x_26590:
        /* <DEDUP_REMOVED lines=10> */
.L_x_26585:
[----:B------:R-:W-:Y:S01]  /*49e0*/  MOV R0, 0x3f800000 ;  /* 0x3f80000000007802 */ /* 0x000fe20000000f00 */
[----:B------:R-:W4:Y:S01]  /*49f0*/  FCHK P0, R29, 1 ;  /* 0x3f8000001d007902 */ /* 0x000f220000000000 */
[----:B------:R-:W-:Y:S03]  /*4a00*/  BSSY B3, `(.L_x_26593) ;  /* 0x000000b000037945 */ /* 0x000fe60003800000 */
[----:B------:R-:W-:-:S04]  /*4a10*/  FFMA R3, R0, -R0, 1 ;  /* 0x3f80000000037423 */ /* 0x000fc80000000800 */
[----:B------:R-:W-:-:S04]  /*4a20*/  FFMA R0, R3, R0, 1 ;  /* 0x3f80000003007423 */ /* 0x000fc80000000000 */
[----:B------:R-:W-:-:S04]  /*4a30*/  FFMA R2, R0, R29, RZ ;  /* 0x0000001d00027223 */ /* 0x000fc800000000ff */
[----:B------:R-:W-:-:S04]  /*4a40*/  FFMA R3, R2, -1, R29 ;  /* 0xbf80000002037823 */ /* 0x000fc8000000001d */
[----:B------:R-:W-:Y:S01]  /*4a50*/  FFMA R0, R0, R3, R2 ;  /* 0x0000000300007223 */ /* 0x000fe20000000002 */
[----:B----4-:R-:W-:Y:S06]  /*4a60*/  @!P0 BRA `(.L_x_26594) ;  /* 0x0000000000108947 */ /* 0x010fec0003800000 */
[----:B------:R-:W-:Y:S01]  /*4a70*/  HFMA2.MMA R0, -RZ, RZ, 1.875, 0 ;  /* 0x3f800000ff007435 */ /* 0x000fe200000001ff */
[----:B------:R-:W-:Y:S02]  /*4a80*/  MOV R25, R29 ;  /* 0x0000001d00197202 */ /* 0x000fe40000000f00 */
[----:B------:R-:W-:-:S08]  /*4a90*/  MOV R2, 0x4ab0 ;  /* 0x00004ab000027802 */ /* 0x000fd00000000f00 */
[----:B0123-5:R-:W-:Y:S05]  /*4aa0*/  CALL.REL.NOINC `($__internal_67_$__cuda_sm3x_div_rn_ftz_f32_slowpath) ;  /* 0x0000027c00f07944 */ /* 0x02ffea0003c00000 */
.L_x_26594:
[----:B------:R-:W-:Y:S05]  /*4ab0*/  BSYNC B3 ;  /* 0x0000000000037941 */ /* 0x000fea0003800000 */
.L_x_26593:
        /* <DEDUP_REMOVED lines=18> */
.L_x_26596:
[----:B------:R-:W-:Y:S02]  /*4be0*/  ISETP.GE.AND P0, PT, R18, RZ, PT ;  /* 0x000000ff1200720c */ /* 0x000fe40003f06270 */
[----:B------:R-:W-:-:S11]  /*4bf0*/  MOV R3, 0x3fd774eb ;  /* 0x3fd774eb00037802 */ /* 0x000fd60000000f00 */
[----:B------:R-:W-:-:S04]  /*4c00*/  @P0 FFMA.FTZ R0, R3, 0.93318945169448852539, -R0 ;  /* 0x3f6ee58103000823 */ /* 0x000fc80000010800 */
[----:B------:R-:W-:-:S07]  /*4c10*/  @!P0 FFMA.FTZ R0, R3, 0.93318945169448852539, R0 ;  /* 0x3f6ee58103008823 */ /* 0x000fce0000010000 */
.L_x_26597:
[----:B------:R-:W-:Y:S05]  /*4c20*/  BSYNC B0 ;  /* 0x0000000000007941 */ /* 0x000fea0003800000 */
.L_x_26595:
        /* <DEDUP_REMOVED lines=11> */
.L_x_26553:
[----:B------:R-:W-:Y:S01]  /*4ce0*/  FMUL.FTZ R0, R18, 0.36787945032119750977 ;  /* 0x3ebc5ab212007820 */ /* 0x000fe20000410000 */
[----:B------:R-:W-:Y:S01]  /*4cf0*/  FMUL.FTZ R2, R19, 0.36787945032119750977 ;  /* 0x3ebc5ab213027820 */ /* 0x000fe20000410000 */
[----:B------:R-:W-:Y:S02]  /*4d00*/  BSSY B3, `(.L_x_26598) ;  /* 0x0000020000037945 */ /* 0x000fe40003800000 */
[----:B------:R-:W-:Y:S01]  /*4d10*/  FADD.FTZ R0, |R0|, -RZ ;  /* 0x800000ff00007221 */ /* 0x000fe20000010200 */
[----:B------:R-:W-:-:S05]  /*4d20*/  FADD.FTZ R3, |R2|, -RZ ;  /* 0x800000ff02037221 */ /* 0x000fca0000010200 */
[CC--:B------:R-:W-:Y:S02]  /*4d30*/  VIMNMX R2, R0.reuse, R3.reuse, !PT ;  /* 0x0000000300027248 */ /* 0x0c0fe40007fe0100 */
[----:B------:R-:W-:Y:S02]  /*4d40*/  VIMNMX R0, R0, R3, PT ;  /* 0x0000000300007248 */ /* 0x000fe40003fe0100 */
[----:B-1----:R-:W-:Y:S02]  /*4d50*/  LOP3.LUT R4, R2, 0xfe000000, RZ, 0xc0, !PT ;  /* 0xfe00000002047812 */ /* 0x002fe400078ec0ff */
        /* <DEDUP_REMOVED lines=8> */
[----:B------:R-:W1:Y:S02]  /*4de0*/  MUFU.SQRT R6, R6 ;  /* 0x0000000600067308 */ /* 0x000e640000002000 */
[----:B-1----:R-:W-:Y:S01]  /*4df0*/  @P0 FMUL.FTZ R2, R6, R3 ;  /* 0x0000000306020220 */ /* 0x002fe20000410000 */
[----:B------:R-:W-:Y:S01]  /*4e00*/  FSETP.NEU.FTZ.AND P0, PT, R0, +INF , PT ;  /* 0x7f8000000000780b */ /* 0x000fe20003f1d000 */
[----:B------:R-:W-:Y:S01]  /*4e10*/  FFMA R0, -R32, R5, 1 ;  /* 0x3f80000020007423 */ /* 0x000fe20000000105 */
[----:B------:R-:W-:Y:S02]  /*4e20*/  MOV R3, 0x3f800000 ;  /* 0x3f80000000037802 */ /* 0x000fe40000000f00 */
[----:B------:R-:W-:Y:S01]  /*4e30*/  FSEL R2, R2, +INF , P0 ;  /* 0x7f80000002027808 */ /* 0x000fe20000000000 */
[----:B------:R-:W-:-:S04]  /*4e40*/  FFMA R0, R5, R0, R5 ;  /* 0x0000000005007223 */ /* 0x000fc80000000005 */
[----:B------:R-:W-:Y:S01]  /*4e50*/  FFMA R5, R29, R0, RZ ;  /* 0x000000001d057223 */ /* 0x000fe200000000ff */
[----:B------:R-:W1:Y:S03]  /*4e60*/  MUFU.LG2 R2, R2 ;  /* 0x0000000200027308 */ /* 0x000e660000000c00 */
[----:B------:R-:W-:-:S04]  /*4e70*/  FFMA R4, -R32, R5, R29 ;  /* 0x0000000520047223 */ /* 0x000fc8000000011d */
[----:B------:R-:W-:Y:S01]  /*4e80*/  FFMA R0, R0, R4, R5 ;  /* 0x0000000400007223 */ /* 0x000fe20000000005 */
[----:B------:R-:W4:Y:S01]  /*4e90*/  FCHK P0, R29, R32 ;  /* 0x000000201d007302 */ /* 0x000f220000000000 */
[----:B-1----:R-:W-:Y:S01]  /*4ea0*/  FFMA.FTZ R30, R2, 0.69314718246459960938, R3 ;  /* 0x3f317218021e7823 */ /* 0x002fe20000010003 */
[----:B----4-:R-:W-:Y:S06]  /*4eb0*/  @!P0 BRA `(.L_x_26599) ;  /* 0x0000000000108947 */ /* 0x010fec0003800000 */
[----:B------:R-:W-:Y:S02]  /*4ec0*/  MOV R25, R29 ;  /* 0x0000001d00197202 */ /* 0x000fe40000000f00 */
[----:B------:R-:W-:Y:S02]  /*4ed0*/  MOV R0, R32 ;  /* 0x0000002000007202 */ /* 0x000fe40000000f00 */
[----:B------:R-:W-:-:S07]  /*4ee0*/  MOV R2, 0x4f00 ;  /* 0x00004f0000027802 */ /* 0x000fce0000000f00 */
[----:B0-23-5:R-:W-:Y:S05]  /*4ef0*/  CALL.REL.NOINC `($__internal_67_$__cuda_sm3x_div_rn_ftz_f32_slowpath) ;  /* 0x0000027800dc7944 */ /* 0x02dfea0003c00000 */
.L_x_26599:
[----:B------:R-:W-:Y:S05]  /*4f00*/  BSYNC B3 ;  /* 0x0000000000037941 */ /* 0x000fea0003800000 */
.L_x_26598:
        /* <DEDUP_REMOVED lines=18> */
.L_x_26601:
[----:B------:R-:W-:Y:S02]  /*5030*/  ISETP.GE.AND P0, PT, R18, RZ, PT ;  /* 0x000000ff1200720c */ /* 0x000fe40003f06270 */
[----:B------:R-:W-:-:S11]  /*5040*/  MOV R3, 0x3fd774eb ;  /* 0x3fd774eb00037802 */ /* 0x000fd60000000f00 */
[----:B------:R-:W-:-:S04]  /*5050*/  @P0 FFMA.FTZ R0, R3, 0.93318945169448852539, -R0 ;  /* 0x3f6ee58103000823 */ /* 0x000fc80000010800 */
[----:B------:R-:W-:-:S07]  /*5060*/  @!P0 FFMA.FTZ R0, R3, 0.93318945169448852539, R0 ;  /* 0x3f6ee58103008823 */ /* 0x000fce0000010000 */
.L_x_26602:
[----:B------:R-:W-:Y:S05]  /*5070*/  BSYNC B0 ;  /* 0x0000000000007941 */ /* 0x000fea0003800000 */
.L_x_26600:
        /* <DEDUP_REMOVED lines=11> */
.L_x_26552:
[C---:B------:R-:W-:Y:S01]  /*5130*/  FADD.FTZ R25, |R19|.reuse, -RZ ;  /* 0x800000ff13197221 */ /* 0x040fe20000010200 */
[----:B------:R-:W-:Y:S01]  /*5140*/  FSETP.GT.FTZ.AND P2, PT, |R19|, |R18|, PT ;  /* 0x400000121300720b */ /* 0x000fe20003f54200 */
[----:B------:R-:W-:Y:S01]  /*5150*/  BSSY B3, `(.L_x_26603) ;  /* 0x0000018000037945 */ /* 0x000fe20003800000 */
[----:B------:R-:W-:Y:S02]  /*5160*/  FSETP.GEU.FTZ.AND P0, PT, |R18|, 1.084202172485504434e-19, PT ;  /* 0x200000001200780b */ /* 0x000fe40003f1e200 */
[----:B------:R-:W-:Y:S02]  /*5170*/  FSEL R27, R25, R30, P2 ;  /* 0x0000001e191b7208 */ /* 0x000fe40001000000 */
[----:B------:R-:W-:Y:S02]  /*5180*/  FSETP.GEU.FTZ.AND P1, PT, |R19|, 1.084202172485504434e-19, PT ;  /* 0x200000001300780b */ /* 0x000fe40003f3e200 */
[----:B------:R-:W4:Y:S01]  /*5190*/  MUFU.RCP R0, R27 ;  /* 0x0000001b00007308 */ /* 0x000f220000001000 */
[----:B------:R-:W-:-:S02]  /*51a0*/  FSEL R25, R30, R25, P2 ;  /* 0x000000191e197208 */ /* 0x000fc40001000000 */
[----:B------:R-:W-:-:S07]  /*51b0*/  PLOP3.LUT P0, PT, P0, P1, PT, 0x2, 0x0 ;  /* 0x000000000000781c */ /* 0x000fce0000702072 */
[----:B------:R-:W0:Y:S06]  /*51c0*/  FCHK P1, R25, R27 ;  /* 0x0000001b19007302 */ /* 0x000e2c0000020000 */
[----:B------:R-:W-:Y:S01]  /*51d0*/  @P0 FMUL.FTZ R2, R19, 4 ;  /* 0x4080000013020820 */ /* 0x000fe20000410000 */
[----:B----4-:R-:W-:Y:S01]  /*51e0*/  FFMA R3, -R27, R0, 1 ;  /* 0x3f8000001b037423 */ /* 0x010fe20000000100 */
[----:B------:R-:W-:-:S03]  /*51f0*/  @!P0 FMUL.FTZ R29, R19, R19 ;  /* 0x00000013131d8220 */ /* 0x000fc60000410000 */
[----:B-1----:R-:W-:Y:S01]  /*5200*/  FFMA R4, R0, R3, R0 ;  /* 0x0000000300047223 */ /* 0x002fe20000000000 */
        /* <DEDUP_REMOVED lines=8> */
[----:B0-----:R-:W-:Y:S06]  /*5290*/  @!P1 BRA `(.L_x_26604) ;  /* 0x00000000000c9947 */ /* 0x001fec0003800000 */
[----:B------:R-:W-:Y:S02]  /*52a0*/  MOV R0, R27 ;  /* 0x0000001b00007202 */ /* 0x000fe40000000f00 */
[----:B------:R-:W-:-:S07]  /*52b0*/  MOV R2, 0x52d0 ;  /* 0x000052d000027802 */ /* 0x000fce0000000f00 */
[----:B--23-5:R-:W-:Y:S05]  /*52c0*/  CALL.REL.NOINC `($__internal_67_$__cuda_sm3x_div_rn_ftz_f32_slowpath) ;  /* 0x0000027400e87944 */ /* 0x02cfea0003c00000 */
.L_x_26604:
[----:B------:R-:W-:Y:S05]  /*52d0*/  BSYNC B3 ;  /* 0x0000000000037941 */ /* 0x000fea0003800000 */
.L_x_26603:
        /* <DEDUP_REMOVED lines=18> */
.L_x_26606:
[----:B------:R-:W-:Y:S02]  /*5400*/  ISETP.GE.AND P0, PT, R18, RZ, PT ;  /* 0x000000ff1200720c */ /* 0x000fe40003f06270 */
[----:B------:R-:W-:-:S11]  /*5410*/  MOV R3, 0x3fd774eb ;  /* 0x3fd774eb00037802 */ /* 0x000fd60000000f00 */
[----:B------:R-:W-:-:S04]  /*5420*/  @P0 FFMA.FTZ R0, R3, 0.93318945169448852539, -R0 ;  /* 0x3f6ee58103000823 */ /* 0x000fc80000010800 */
[----:B------:R-:W-:-:S07]  /*5430*/  @!P0 FFMA.FTZ R0, R3, 0.93318945169448852539, R0 ;  /* 0x3f6ee58103008823 */ /* 0x000fce0000010000 */
.L_x_26607:
[----:B------:R-:W-:Y:S05]  /*5440*/  BSYNC B0 ;  /* 0x0000000000007941 */ /* 0x000fea0003800000 */
.L_x_26605:
        /* <DEDUP_REMOVED lines=12> */
.L_x_26564:
[----:B------:R-:W-:Y:S05]  /*5510*/  BSYNC B2 ;  /* 0x0000000000027941 */ /* 0x000fea0003800000 */
.L_x_26551:
[----:B------:R-:W-:Y:S01]  /*5520*/  ULDC.64 UR4, c[0x0][0x218] ;  /* 0x0000860000047ab9 */ /* 0x000fe20000000a00 */
[----:B------:R-:W-:Y:S01]  /*5530*/  BSSY B0, `(.L_x_26608) ;  /* 0x000003b000007945 */ /* 0x000fe20003800000 */
[----:B------:R-:W-:-:S04]  /*5540*/  FMUL.FTZ R3, R0, UR4 ;  /* 0x0000000400037c20 */ /* 0x000fc80008410000 */
[----:B-1----:R-:W-:Y:S01]  /*5550*/  FFMA.FTZ R4, R30, UR5, R3 ;  /* 0x000000051e047c23 */ /* 0x002fe20008010003 */
        /* <DEDUP_REMOVED lines=13> */
[----:B------:R-:W1:Y:S08]  /*5630*/  @P0 MUFU.EX2 R0, R0 ;  /* 0x0000000000000308 */ /* 0x000e700000000800 */
[----:B------:R-:W4:Y:S01]  /*5640*/  @P0 MUFU.COS R3, R2 ;  /* 0x0000000200030308 */ /* 0x000f220000000000 */
[C---:B-1----:R-:W-:Y:S01]  /*5650*/  @P0 FMUL.FTZ R19, R0.reuse, R19 ;  /* 0x0000001300130220 */ /* 0x042fe20000410000 */
[----:B----4-:R-:W-:Y:S01]  /*5660*/  @P0 FMUL.FTZ R18, R0, R3 ;  /* 0x0000000300120220 */ /* 0x010fe20000410000 */
[----:B------:R-:W-:Y:S06]  /*5670*/  @P0 BRA `(.L_x_26612) ;  /* 0x0000000000980947 */ /* 0x000fec0003800000 */
[----:B------:R-:W-:Y:S01]  /*5680*/  FADD.FTZ R0, R30, -162.88958740234375 ;  /* 0xc322e3bc1e007421 */ /* 0x000fe20000010000 */
[----:B------:R-:W-:-:S03]  /*5690*/  FMUL.RZ R6, R4, 0.15915493667125701904 ;  /* 0x3e22f98304067820 */ /* 0x000fc6000040c000 */
[----:B------:R-:W-:Y:S01]  /*56a0*/  FMUL.FTZ R0, R0, 1.4426950216293334961 ;  /* 0x3fb8aa3b00007820 */ /* 0x000fe20000410000 */
[----:B------:R-:W-:Y:S08]  /*56b0*/  MUFU.SIN R7, R6 ;  /* 0x0000000600077308 */ /* 0x000ff00000000400 */
[----:B------:R-:W1:Y:S08]  /*56c0*/  MUFU.EX2 R0, R0 ;  /* 0x0000000000007308 */ /* 0x000e700000000800 */
[----:B------:R-:W4:Y:S01]  /*56d0*/  MUFU.COS R5, R6 ;  /* 0x0000000600057308 */ /* 0x000f220000000000 */
[----:B-1----:R-:W-:-:S02]  /*56e0*/  LEA.HI R3, R0, 0xffffffed, RZ, 0x9 ;  /* 0xffffffed00037811 */ /* 0x002fc400078f48ff */
[----:B------:R-:W-:Y:S02]  /*56f0*/  LOP3.LUT R2, R0, 0x7fffff, RZ, 0xc0, !PT ;  /* 0x007fffff00027812 */ /* 0x000fe400078ec0ff */
[----:B------:R-:W-:Y:S02]  /*5700*/  LEA.HI R4, R3, R3, RZ, 0x1 ;  /* 0x0000000303047211 */ /* 0x000fe400078f08ff */
[----:B------:R-:W-:Y:S02]  /*5710*/  LOP3.LUT R2, R2, 0x7f000000, RZ, 0xfc, !PT ;  /* 0x7f00000002027812 */ /* 0x000fe400078efcff */
[----:B------:R-:W-:-:S03]  /*5720*/  SHF.R.S32.HI R4, RZ, 0x1, R4 ;  /* 0x00000001ff047819 */ /* 0x000fc60000011404 */
[C---:B------:R-:W-:Y:S01]  /*5730*/  FMUL.FTZ R7, R2.reuse, R7 ;  /* 0x0000000702077220 */ /* 0x040fe20000410000 */
[----:B------:R-:W-:Y:S01]  /*5740*/  IADD3 R3, R3, -R4, RZ ;  /* 0x8000000403037210 */ /* 0x000fe20007ffe0ff */
[----:B----4-:R-:W-:Y:S01]  /*5750*/  FMUL.FTZ R5, R2, R5 ;  /* 0x0000000502057220 */ /* 0x010fe20000410000 */
[----:B------:R-:W-:Y:S02]  /*5760*/  LEA R4, R4, 0x3f800000, 0x17 ;  /* 0x3f80000004047811 */ /* 0x000fe400078eb8ff */
[----:B------:R-:W-:-:S03]  /*5770*/  LEA R3, R3, 0x3f800000, 0x17 ;  /* 0x3f80000003037811 */ /* 0x000fc600078eb8ff */
[C---:B------:R-:W-:Y:S01]  /*5780*/  FMUL.FTZ R0, R4.reuse, R7 ;  /* 0x0000000704007220 */ /* 0x040fe20000410000 */
[----:B------:R-:W-:-:S03]  /*5790*/  FMUL.FTZ R4, R4, R5 ;  /* 0x0000000504047220 */ /* 0x000fc60000410000 */
[C---:B------:R-:W-:Y:S01]  /*57a0*/  FMUL.FTZ R19, R3.reuse, R0 ;  /* 0x0000000003137220 */ /* 0x040fe20000410000 */
[----:B------:R-:W-:Y:S01]  /*57b0*/  FMUL.FTZ R18, R3, R4 ;  /* 0x0000000403127220 */ /* 0x000fe20000410000 */
[----:B------:R-:W-:Y:S06]  /*57c0*/  BRA `(.L_x_26612) ;  /* 0x0000000000447947 */ /* 0x000fec0003800000 */
.L_x_26611:
        /* <DEDUP_REMOVED lines=10> */
.L_x_26610:
[----:B------:R-:W-:-:S04]  /*5870*/  FMUL.RZ R4, R4, 0.15915493667125701904 ;  /* 0x3e22f98304047820 */ /* 0x000fc8000040c000 */
[----:B------:R4:W1:Y:S08]  /*5880*/  MUFU.SIN R19, R4 ;  /* 0x0000000400137308 */ /* 0x0008700000000400 */
[----:B------:R4:W0:Y:S01]  /*5890*/  MUFU.COS R18, R4 ;  /* 0x0000000400127308 */ /* 0x0008220000000000 */
[----:B------:R-:W-:Y:S05]  /*58a0*/  BRA `(.L_x_26612) ;  /* 0x00000000000c7947 */ /* 0x000fea0003800000 */
.L_x_26609:
[----:B------:R-:W-:Y:S01]  /*58b0*/  FMUL.FTZ R18, R30, 1.4426950216293334961 ;  /* 0x3fb8aa3b1e127820 */ /* 0x000fe20000410000 */
[----:B------:R-:W-:-:S05]  /*58c0*/  MOV R19, R4 ;  /* 0x0000000400137202 */ /* 0x000fca0000000f00 */
[----:B------:R-:W1:Y:S02]  /*58d0*/  MUFU.EX2 R18, R18 ;  /* 0x0000001200127308 */ /* 0x000e640000000800 */
.L_x_26612:
[----:B------:R-:W-:Y:S05]  /*58e0*/  BSYNC B0 ;  /* 0x0000000000007941 */ /* 0x000fea0003800000 */
.L_x_26608:
        /* <DEDUP_REMOVED lines=33> */
[----:B----4-:R-:W-:Y:S02]  /*5b00*/  IADD3 R4, -R3, 0x40800000, RZ ;  /* 0x4080000003047810 */ /* 0x010fe40007ffe1ff */
[-C--:B------:R-:W-:Y:S02]  /*5b10*/  IADD3 R2, R0, -R3.reuse, RZ ;  /* 0x8000000300027210 */ /* 0x080fe40007ffe0ff */
[----:B------:R-:W-:Y:S01]  /*5b20*/  I2FP.F32.S32 R3, R3 ;  /* 0x0000000300037245 */ /* 0x000fe20000201400 */
[----:B------:R-:W-:-:S04]  /*5b30*/  FFMA.FTZ R5, R4, 0.25, -R5 ;  /* 0x3e80000004057823 */ /* 0x000fc80000010805 */
[----:B------:R-:W-:Y:S01]  /*5b40*/  FADD.FTZ R2, R2, R5 ;  /* 0x0000000502027221 */ /* 0x000fe20000010000 */
[----:B------:R-:W-:-:S03]  /*5b50*/  FMUL.FTZ R3, R3, 1.1920928955078125e-07 ;  /* 0x3400000003037820 */ /* 0x000fc60000410000 */
[C---:B------:R-:W-:Y:S02]  /*5b60*/  FFMA.FTZ R5, R2.reuse, -R7, 0.10546888411045074463 ;  /* 0x3dd8001202057423 */ /* 0x040fe40000010807 */
[----:B------:R-:W4:Y:S02]  /*5b70*/  MUFU.RCP R7, R32 ;  /* 0x0000002000077308 */ /* 0x000f240000001000 */
[----:B------:R-:W-:-:S04]  /*5b80*/  FFMA.FTZ R5, R2, R5, -0.13229703903198242188 ;  /* 0xbe0778e002057423 */ /* 0x000fc80000010005 */
[----:B------:R-:W-:-:S04]  /*5b90*/  FFMA.FTZ R5, R2, R5, 0.14491446316242218018 ;  /* 0x3e14647502057423 */ /* 0x000fc80000010005 */
[----:B------:R-:W-:-:S04]  /*5ba0*/  FFMA.FTZ R5, R2, R5, -0.16641564667224884033 ;  /* 0xbe2a68dd02057423 */ /* 0x000fc80000010005 */
[----:B------:R-:W-:Y:S01]  /*5bb0*/  FFMA.FTZ R5, R2, R5, 0.19988867640495300293 ;  /* 0x3e4caf9e02057423 */ /* 0x000fe20000010005 */
[----:B----4-:R-:W-:-:S03]  /*5bc0*/  FFMA R4, -R32, R7, 1 ;  /* 0x3f80000020047423 */ /* 0x010fc60000000107 */
        /* <DEDUP_REMOVED lines=15> */
.L_x_26620:
[----:B------:R-:W-:Y:S05]  /*5cc0*/  BSYNC B0 ;  /* 0x0000000000007941 */ /* 0x000fea0003800000 */
.L_x_26619:
[----:B------:R-:W-:Y:S01]  /*5cd0*/  BSSY B3, `(.L_x_26621) ;  /* 0x0000007000037945 */ /* 0x000fe20003800000 */
[----:B------:R-:W-:-:S03]  /*5ce0*/  FFMA R0, R4, R6, R5 ;  /* 0x0000000604007223 */ /* 0x000fc60000000005 */
[----:B------:R-:W-:Y:S05]  /*5cf0*/  @!P0 BRA `(.L_x_26622) ;  /* 0x0000000000108947 */ /* 0x000fea0003800000 */
[----:B------:R-:W-:Y:S02]  /*5d00*/  MOV R25, R29 ;  /* 0x0000001d00197202 */ /* 0x000fe40000000f00 */
[----:B------:R-:W-:Y:S02]  /*5d10*/  MOV R0, R32 ;  /* 0x0000002000007202 */ /* 0x000fe40000000f00 */
[----:B------:R-:W-:-:S07]  /*5d20*/  MOV R2, 0x5d40 ;  /* 0x00005d4000027802 */ /* 0x000fce0000000f00 */
[----:B0123--:R-:W-:Y:S05]  /*5d30*/  CALL.REL.NOINC `($__internal_67_$__cuda_sm3x_div_rn_ftz_f32_slowpath) ;  /* 0x0000026c004c7944 */ /* 0x00ffea0003c00000 */
.L_x_26622:
[----:B------:R-:W-:Y:S05]  /*5d40*/  BSYNC B3 ;  /* 0x0000000000037941 */ /* 0x000fea0003800000 */
.L_x_26621:
        /* <DEDUP_REMOVED lines=18> */
.L_x_26624:
[----:B------:R-:W-:Y:S02]  /*5e70*/  ISETP.GE.AND P0, PT, R20, RZ, PT ;  /* 0x000000ff1400720c */ /* 0x000fe40003f06270 */
[----:B------:R-:W-:-:S11]  /*5e80*/  MOV R3, 0x3fd774eb ;  /* 0x3fd774eb00037802 */ /* 0x000fd60000000f00 */
[----:B------:R-:W-:-:S04]  /*5e90*/  @P0 FFMA.FTZ R0, R3, 0.93318945169448852539, -R0 ;  /* 0x3f6ee58103000823 */ /* 0x000fc80000010800 */
[----:B------:R-:W-:-:S07]  /*5ea0*/  @!P0 FFMA.FTZ R0, R3, 0.93318945169448852539, R0 ;  /* 0x3f6ee58103008823 */ /* 0x000fce0000010000 */
.L_x_26625:
[----:B------:R-:W-:Y:S05]  /*5eb0*/  BSYNC B0 ;  /* 0x0000000000007941 */ /* 0x000fea0003800000 */
.L_x_26623:
        /* <DEDUP_REMOVED lines=12> */
.L_x_26618:
[----:B------:R-:W-:-:S04]  /*5f80*/  FMUL.FTZ R27, R29, R29 ;  /* 0x0000001d1d1b7220 */ /* 0x000fc80000410000 */
[----:B------:R-:W-:-:S05]  /*5f90*/  FFMA.FTZ R27, R32, R32, R27 ;  /* 0x00000020201b7223 */ /* 0x000fca000001001b */
[----:B------:R-:W-:-:S13]  /*5fa0*/  FSETP.GTU.FTZ.AND P0, PT, R27, 0.69999998807907104492, PT ;  /* 0x3f3333331b00780b */ /* 0x000fda0003f1c000 */
[----:B------:R-:W-:Y:S05]  /*5fb0*/  @P0 BRA `(.L_x_26627) ;  /* 0x0000000000c80947 */ /* 0x000fea0003800000 */
[----:B------:R-:W5:Y:S01]  /*5fc0*/  MUFU.RCP R3, R32 ;  /* 0x0000002000037308 */ /* 0x000f620000001000 */
[----:B------:R-:W-:Y:S07]  /*5fd0*/  BSSY B3, `(.L_x_26628) ;  /* 0x000000c000037945 */ /* 0x000fee0003800000 */
[----:B------:R-:W0:Y:S01]  /*5fe0*/  FCHK P0, R29, R32 ;  /* 0x000000201d007302 */ /* 0x000e220000000000 */
[----:B-----5:R-:W-:-:S04]  /*5ff0*/  FFMA R0, -R32, R3, 1 ;  /* 0x3f80000020007423 */ /* 0x020fc80000000103 */
        /* <DEDUP_REMOVED lines=8> */
[----:B-1234-:R-:W-:Y:S05]  /*6080*/  CALL.REL.NOINC `($__internal_67_$__cuda_sm3x_div_rn_ftz_f32_slowpath) ;  /* 0x0000026800787944 */ /* 0x01efea0003c00000 */
.L_x_26629:
[----:B------:R-:W-:Y:S05]  /*6090*/  BSYNC B3 ;  /* 0x0000000000037941 */ /* 0x000fea0003800000 */
.L_x_26628:
        /* <DEDUP_REMOVED lines=18> */
.L_x_26631:
[----:B------:R-:W-:Y:S02]  /*61c0*/  ISETP.GE.AND P0, PT, R20, RZ, PT ;  /* 0x000000ff1400720c */ /* 0x000fe40003f06270 */
[----:B------:R-:W-:-:S11]  /*61d0*/  MOV R3, 0x3fd774eb ;  /* 0x3fd774eb00037802 */ /* 0x000fd60000000f00 */
[----:B------:R-:W-:-:S04]  /*61e0*/  @P0 FFMA.FTZ R0, R3, 0.93318945169448852539, -R0 ;  /* 0x3f6ee58103000823 */ /* 0x000fc80000010800 */
[----:B------:R-:W-:-:S07]  /*61f0*/  @!P0 FFMA.FTZ R0, R3, 0.93318945169448852539, R0 ;  /* 0x3f6ee58103008823 */ /* 0x000fce0000010000 */
.L_x_26632:
[----:B------:R-:W-:Y:S05]  /*6200*/  BSYNC B0 ;  /* 0x0000000000007941 */ /* 0x000fea0003800000 */
.L_x_26630:
        /* <DEDUP_REMOVED lines=13> */
.L_x_26627:
[----:B------:R-:W-:Y:S01]  /*62e0*/  LOP3.LUT R3, R32, 0xffff0000, RZ, 0xc0, !PT ;  /* 0xffff000020037812 */ /* 0x000fe200078ec0ff */
[----:B------:R-:W-:Y:S01]  /*62f0*/  BSSY B0, `(.L_x_26633) ;  /* 0x000003f000007945 */ /* 0x000fe20003800000 */
[----:B----4-:R-:W-:-:S03]  /*6300*/  LOP3.LUT R4, R29, 0xffff0000, RZ, 0xc0, !PT ;  /* 0xffff00001d047812 */ /* 0x010fc600078ec0ff */
        /* <DEDUP_REMOVED lines=22> */
.L_x_26634:
        /* <DEDUP_REMOVED lines=40> */
.L_x_26633:
        /* <DEDUP_REMOVED lines=48> */
.L_x_26636:
[----:B------:R-:W-:Y:S05]  /*69f0*/  BSYNC B0 ;  /* 0x0000000000007941 */ /* 0x000fea0003800000 */
.L_x_26635:
[----:B------:R-:W-:Y:S01]  /*6a00*/  BSSY B3, `(.L_x_26637) ;  /* 0x0000007000037945 */ /* 0x000fe20003800000 */
[----:B------:R-:W-:-:S03]  /*6a10*/  FFMA R0, R4, R2, R5 ;  /* 0x0000000204007223 */ /* 0x000fc60000000005 */
[----:B------:R-:W-:Y:S05]  /*6a20*/  @!P3 BRA `(.L_x_26638) ;  /* 0x000000000010b947 */ /* 0x000fea0003800000 */
[----:B------:R-:W-:Y:S02]  /*6a30*/  MOV R25, R29 ;  /* 0x0000001d00197202 */ /* 0x000fe40000000f00 */
[----:B------:R-:W-:Y:S02]  /*6a40*/  MOV R0, R32 ;  /* 0x0000002000007202 */ /* 0x000fe40000000f00 */
[----:B------:R-:W-:-:S07]  /*6a50*/  MOV R2, 0x6a70 ;  /* 0x00006a7000027802 */ /* 0x000fce0000000f00 */
[----:B0123--:R-:W-:Y:S05]  /*6a60*/  CALL.REL.NOINC `($__internal_67_$__cuda_sm3x_div_rn_ftz_f32_slowpath) ;  /* 0x0000026000007944 */ /* 0x00ffea0003c00000 */
.L_x_26638:
[----:B------:R-:W-:Y:S05]  /*6a70*/  BSYNC B3 ;  /* 0x0000000000037941 */ /* 0x000fea0003800000 */
.L_x_26637:
        /* <DEDUP_REMOVED lines=18> */
.L_x_26640:
[----:B------:R-:W-:Y:S02]  /*6ba0*/  ISETP.GE.AND P0, PT, R20, RZ, PT ;  /* 0x000000ff1400720c */ /* 0x000fe40003f06270 */
[----:B------:R-:W-:-:S11]  /*6bb0*/  MOV R3, 0x3fd774eb ;  /* 0x3fd774eb00037802 */ /* 0x000fd60000000f00 */
[----:B------:R-:W-:-:S04]  /*6bc0*/  @P0 FFMA.FTZ R0, R3, 0.93318945169448852539, -R0 ;  /* 0x3f6ee58103000823 */ /* 0x000fc80000010800 */
[----:B------:R-:W-:-:S07]  /*6bd0*/  @!P0 FFMA.FTZ R0, R3, 0.93318945169448852539, R0 ;  /* 0x3f6ee58103008823 */ /* 0x000fce0000010000 */
.L_x_26641:
[----:B------:R-:W-:Y:S05]  /*6be0*/  BSYNC B0 ;  /* 0x0000000000007941 */ /* 0x000fea0003800000 */
.L_x_26639:
        /* <DEDUP_REMOVED lines=12> */
.L_x_26617:
        /* <DEDUP_REMOVED lines=13> */
.L_x_26643:
[----:B------:R-:W-:Y:S05]  /*6d80*/  BSYNC B3 ;  /* 0x0000000000037941 */ /* 0x000fea0003800000 */
.L_x_26642:
        /* <DEDUP_REMOVED lines=18> */
.L_x_26645:
[----:B------:R-:W-:Y:S02]  /*6eb0*/  ISETP.GE.AND P0, PT, R20, RZ, PT ;  /* 0x000000ff1400720c */ /* 0x000fe40003f06270 */
[----:B------:R-:W-:-:S11]  /*6ec0*/  MOV R3, 0x3fd774eb ;  /* 0x3fd774eb00037802 */ /* 0x000fd60000000f00 */
[----:B------:R-:W-:-:S04]  /*6ed0*/  @P0 FFMA.FTZ R0, R3, 0.93318945169448852539, -R0 ;  /* 0x3f6ee58103000823 */ /* 0x000fc80000010800 */
[----:B------:R-:W-:-:S07]  /*6ee0*/  @!P0 FFMA.FTZ R0, R3, 0.93318945169448852539, R0 ;  /* 0x3f6ee58103008823 */ /* 0x000fce0000010000 */
.L_x_26646:
[----:B------:R-:W-:Y:S05]  /*6ef0*/  BSYNC B0 ;  /* 0x0000000000007941 */ /* 0x000fea0003800000 */
.L_x_26644:
[CC--:B------:R-:W-:Y:S02]  /*6f00*/  VIMNMX R2, R30.reuse, R27.reuse, !PT ;  /* 0x0000001b1e027248 */ /* 0x0c0fe40007fe0100 */
[----:B------:R-:W-:Y:S02]  /*6f10*/  VIMNMX R27, R30, R27, PT ;  /* 0x0000001b1e1b7248 */ /* 0x000fe40003fe0100 */
[----:B------:R-:W-:Y:S02]  /*6f20*/  LOP3.LUT R3, R2, 0xfe000000, RZ, 0xc0, !PT ;  /* 0xfe00000002037812 */ /* 0x000fe400078ec0ff */
[----:B------:R-:W-:Y:S02]  /*6f30*/  FSETP.NEU.FTZ.AND P0, PT, R27, RZ, PT ;  /* 0x000000ff1b00720b */ /* 0x000fe40003f1d000 */
[C---:B----4-:R-:W-:Y:S02]  /*6f40*/  IADD3 R4, -R3.reuse, 0x7e800000, RZ ;  /* 0x7e80000003047810 */ /* 0x050fe40007ffe1ff */
        /* <DEDUP_REMOVED lines=22> */
.L_x_26616:
        /* <DEDUP_REMOVED lines=12> */
[C---:B----4-:R-:W-:Y:S02]  /*7170*/  IADD3 R4, -R3.reuse, 0x40800000, RZ ;  /* 0x4080000003047810 */ /* 0x050fe40007ffe1ff */
        /* <DEDUP_REMOVED lines=20> */
[----:B0-----:R-:W-:Y:S06]  /*72c0*/  @!P1 BRA `(.L_x_26649) ;  /* 0x0000000000149947 */ /* 0x001fec0003800000 */
[C---:B------:R-:W-:Y:S02]  /*72d0*/  ISETP.GE.AND P1, PT, R2.reuse, -0x407fffff, PT ;  /* 0xbf8000010200780c */ /* 0x040fe40003f26270 */
[----:B------:R-:W-:-:S11]  /*72e0*/  FSETP.NEU.FTZ.AND P3, PT, R2, RZ, PT ;  /* 0x000000ff0200720b */ /* 0x000fd60003f7d000 */
[----:B------:R-:W-:-:S05]  /*72f0*/  @P1 MOV R3, 0x7f800000 ;  /* 0x7f80000000031802 */ /* 0x000fca0000000f00 */
[----:B------:R-:W-:-:S05]  /*7300*/  @P1 FFMA.FTZ R30, R2, R3, +INF ;  /* 0x7f800000021e1423 */ /* 0x000fca0000010003 */
[----:B------:R-:W-:-:S07]  /*7310*/  FSEL R30, R30, -RZ, P3 ;  /* 0x800000ff1e1e7208 */ /* 0x000fce0001800000 */
.L_x_26649:
[----:B------:R-:W-:Y:S05]  /*7320*/  BSYNC B0 ;  /* 0x0000000000007941 */ /* 0x000fea0003800000 */
.L_x_26648:
[----:B------:R-:W-:Y:S01]  /*7330*/  BSSY B3, `(.L_x_26650) ;  /* 0x0000007000037945 */ /* 0x000fe20003800000 */
[----:B------:R-:W-:-:S03]  /*7340*/  FFMA R0, R0, R6, R5 ;  /* 0x0000000600007223 */ /* 0x000fc60000000005 */
[----:B------:R-:W-:Y:S05]  /*7350*/  @!P0 BRA `(.L_x_26651) ;  /* 0x0000000000108947 */ /* 0x000fea0003800000 */
[----:B------:R-:W-:Y:S01]  /*7360*/  HFMA2.MMA R0, -RZ, RZ, 1.875, 0 ;  /* 0x3f800000ff007435 */ /* 0x000fe200000001ff */
[----:B------:R-:W-:Y:S02]  /*7370*/  MOV R25, R29 ;  /* 0x0000001d00197202 */ /* 0x000fe40000000f00 */
[----:B------:R-:W-:-:S08]  /*7380*/  MOV R2, 0x73a0 ;  /* 0x000073a000027802 */ /* 0x000fd00000000f00 */
[----:B-123--:R-:W-:Y:S05]  /*7390*/  CALL.REL.NOINC `($__internal_67_$__cuda_sm3x_div_rn_ftz_f32_slowpath) ;  /* 0x0000025400b47944 */ /* 0x00efea0003c00000 */
.L_x_26651:
[----:B------:R-:W-:Y:S05]  /*73a0*/  BSYNC B3 ;  /* 0x0000000000037941 */ /* 0x000fea0003800000 */
.L_x_26650:
        /* <DEDUP_REMOVED lines=18> */
.L_x_26653:
[----:B------:R-:W-:Y:S02]  /*74d0*/  ISETP.GE.AND P0, PT, R20, RZ, PT ;  /* 0x000000ff1400720c */ /* 0x000fe40003f06270 */
[----:B------:R-:W-:-:S11]  /*74e0*/  MOV R3, 0x3fd774eb ;  /* 0x3fd774eb00037802 */ /* 0x000fd60000000f00 */
[----:B------:R-:W-:-:S04]  /*74f0*/  @P0 FFMA.FTZ R0, R3, 0.93318945169448852539, -R0 ;  /* 0x3f6ee58103000823 */ /* 0x000fc80000010800 */
[----:B------:R-:W-:-:S07]  /*7500*/  @!P0 FFMA.FTZ R0, R3, 0.93318945169448852539, R0 ;  /* 0x3f6ee58103008823 */ /* 0x000fce0000010000 */
.L_x_26654:
[----:B------:R-:W-:Y:S05]  /*7510*/  BSYNC B0 ;  /* 0x0000000000007941 */ /* 0x000fea0003800000 */
.L_x_26652:
        /* <DEDUP_REMOVED lines=10> */
.L_x_26647:
        /* <DEDUP_REMOVED lines=10> */
[----:B------:R-:W-:Y:S02]  /*7660*/  MOV R25, R29 ;  /* 0x0000001d00197202 */ /* 0x000fe40000000f00 */
[----:B------:R-:W-:-:S08]  /*7670*/  MOV R2, 0x7690 ;  /* 0x0000769000027802 */ /* 0x000fd00000000f00 */
[----:B01234-:R-:W-:Y:S05]  /*7680*/  CALL.REL.NOINC `($__internal_67_$__cuda_sm3x_div_rn_ftz_f32_slowpath) ;  /* 0x0000025000f87944 */ /* 0x01ffea0003c00000 */
.L_x_26656:
[----:B------:R-:W-:Y:S05]  /*7690*/  BSYNC B3 ;  /* 0x0000000000037941 */ /* 0x000fea0003800000 */
.L_x_26655:
        /* <DEDUP_REMOVED lines=18> */
.L_x_26658:
[----:B------:R-:W-:Y:S02]  /*77c0*/  ISETP.GE.AND P0, PT, R20, RZ, PT ;  /* 0x000000ff1400720c */ /* 0x000fe40003f06270 */
[----:B------:R-:W-:-:S11]  /*77d0*/  MOV R3, 0x3fd774eb ;  /* 0x3fd774eb00037802 */ /* 0x000fd60000000f00 */
[----:B------:R-:W-:-:S04]  /*77e0*/  @P0 FFMA.FTZ R0, R3, 0.93318945169448852539, -R0 ;  /* 0x3f6ee58103000823 */ /* 0x000fc80000010800 */
[----:B------:R-:W-:-:S07]  /*77f0*/  @!P0 FFMA.FTZ R0, R3, 0.93318945169448852539, R0 ;  /* 0x3f6ee58103008823 */ /* 0x000fce0000010000 */
.L_x_26659:
[----:B------:R-:W-:Y:S05]  /*7800*/  BSYNC B0 ;  /* 0x0000000000007941 */ /* 0x000fea0003800000 */
.L_x_26657:
        /* <DEDUP_REMOVED lines=11> */
.L_x_26615:
[----:B------:R-:W-:Y:S01]  /*78c0*/  FMUL.FTZ R0, R20, 0.36787945032119750977 ;  /* 0x3ebc5ab214007820 */ /* 0x000fe20000410000 */
[----:B------:R-:W-:Y:S01]  /*78d0*/  FMUL.FTZ R2, R21, 0.36787945032119750977 ;  /* 0x3ebc5ab215027820 */ /* 0x000fe20000410000 */
[----:B------:R-:W-:Y:S02]  /*78e0*/  BSSY B3, `(.L_x_26660) ;  /* 0x0000020000037945 */ /* 0x000fe40003800000 */
[----:B------:R-:W-:Y:S01]  /*78f0*/  FADD.FTZ R0, |R0|, -RZ ;  /* 0x800000ff00007221 */ /* 0x000fe20000010200 */
[----:B------:R-:W-:-:S05]  /*7900*/  FADD.FTZ R3, |R2|, -RZ ;  /* 0x800000ff02037221 */ /* 0x000fca0000010200 */
[CC--:B------:R-:W-:Y:S02]  /*7910*/  VIMNMX R2, R0.reuse, R3.reuse, !PT ;  /* 0x0000000300027248 */ /* 0x0c0fe40007fe0100 */
[----:B------:R-:W-:Y:S02]  /*7920*/  VIMNMX R0, R0, R3, PT ;  /* 0x0000000300007248 */ /* 0x000fe40003fe0100 */
[----:B----4-:R-:W-:Y:S02]  /*7930*/  LOP3.LUT R4, R2, 0xfe000000, RZ, 0xc0, !PT ;  /* 0xfe00000002047812 */ /* 0x010fe400078ec0ff */
        /* <DEDUP_REMOVED lines=8> */
[----:B------:R-:W4:Y:S02]  /*79c0*/  MUFU.SQRT R6, R6 ;  /* 0x0000000600067308 */ /* 0x000f240000002000 */
[----:B----4-:R-:W-:Y:S01]  /*79d0*/  @P0 FMUL.FTZ R2, R6, R3 ;  /* 0x0000000306020220 */ /* 0x010fe20000410000 */
[----:B------:R-:W-:Y:S01]  /*79e0*/  FSETP.NEU.FTZ.AND P0, PT, R0, +INF , PT ;  /* 0x7f8000000000780b */ /* 0x000fe20003f1d000 */
[----:B------:R-:W-:Y:S01]  /*79f0*/  FFMA R0, -R32, R5, 1 ;  /* 0x3f80000020007423 */ /* 0x000fe20000000105 */
[----:B------:R-:W-:Y:S02]  /*7a00*/  MOV R3, 0x3f800000 ;  /* 0x3f80000000037802 */ /* 0x000fe40000000f00 */
[----:B------:R-:W-:Y:S01]  /*7a10*/  FSEL R2, R2, +INF , P0 ;  /* 0x7f80000002027808 */ /* 0x000fe20000000000 */
[----:B------:R-:W-:-:S04]  /*7a20*/  FFMA R0, R5, R0, R5 ;  /* 0x0000000005007223 */ /* 0x000fc80000000005 */
[----:B------:R-:W-:Y:S01]  /*7a30*/  FFMA R5, R29, R0, RZ ;  /* 0x000000001d057223 */ /* 0x000fe200000000ff */
[----:B------:R-:W4:Y:S03]  /*7a40*/  MUFU.LG2 R2, R2 ;  /* 0x0000000200027308 */ /* 0x000f260000000c00 */
[----:B------:R-:W-:-:S04]  /*7a50*/  FFMA R4, -R32, R5, R29 ;  /* 0x0000000520047223 */ /* 0x000fc8000000011d */
[----:B------:R-:W-:Y:S01]  /*7a60*/  FFMA R0, R0, R4, R5 ;  /* 0x0000000400007223 */ /* 0x000fe20000000005 */
[----:B------:R-:W5:Y:S01]  /*7a70*/  FCHK P0, R29, R32 ;  /* 0x000000201d007302 */ /* 0x000f620000000000 */
[----:B----4-:R-:W-:Y:S01]  /*7a80*/  FFMA.FTZ R30, R2, 0.69314718246459960938, R3 ;  /* 0x3f317218021e7823 */ /* 0x010fe20000010003 */
[----:B-----5:R-:W-:Y:S06]  /*7a90*/  @!P0 BRA `(.L_x_26661) ;  /* 0x0000000000108947 */ /* 0x020fec0003800000 */
[----:B------:R-:W-:Y:S02]  /*7aa0*/  MOV R25, R29 ;  /* 0x0000001d00197202 */ /* 0x000fe40000000f00 */
[----:B------:R-:W-:Y:S02]  /*7ab0*/  MOV R0, R32 ;  /* 0x0000002000007202 */ /* 0x000fe40000000f00 */
[----:B------:R-:W-:-:S07]  /*7ac0*/  MOV R2, 0x7ae0 ;  /* 0x00007ae000027802 */ /* 0x000fce0000000f00 */
[----:B0123--:R-:W-:Y:S05]  /*7ad0*/  CALL.REL.NOINC `($__internal_67_$__cuda_sm3x_div_rn_ftz_f32_slowpath) ;  /* 0x0000024c00e47944 */ /* 0x00ffea0003c00000 */
.L_x_26661:
[----:B------:R-:W-:Y:S05]  /*7ae0*/  BSYNC B3 ;  /* 0x0000000000037941 */ /* 0x000fea0003800000 */
.L_x_26660:
        /* <DEDUP_REMOVED lines=18> */
.L_x_26663:
[----:B------:R-:W-:Y:S02]  /*7c10*/  ISETP.GE.AND P0, PT, R20, RZ, PT ;  /* 0x000000ff1400720c */ /* 0x000fe40003f06270 */
[----:B------:R-:W-:-:S11]  /*7c20*/  MOV R3, 0x3fd774eb ;  /* 0x3fd774eb00037802 */ /* 0x000fd60000000f00 */
[----:B------:R-:W-:-:S04]  /*7c30*/  @P0 FFMA.FTZ R0, R3, 0.93318945169448852539, -R0 ;  /* 0x3f6ee58103000823 */ /* 0x000fc80000010800 */
[----:B------:R-:W-:-:S07]  /*7c40*/  @!P0 FFMA.FTZ R0, R3, 0.93318945169448852539, R0 ;  /* 0x3f6ee58103008823 */ /* 0x000fce0000010000 */
.L_x_26664:
[----:B------:R-:W-:Y:S05]  /*7c50*/  BSYNC B0 ;  /* 0x0000000000007941 */ /* 0x000fea0003800000 */
.L_x_26662:
        /* <DEDUP_REMOVED lines=11> */
.L_x_26614:
[C---:B------:R-:W-:Y:S01]  /*7d10*/  FADD.FTZ R25, |R21|.reuse, -RZ ;  /* 0x800000ff15197221 */ /* 0x040fe20000010200 */
[----:B------:R-:W-:Y:S01]  /*7d20*/  FSETP.GT.FTZ.AND P2, PT, |R21|, |R20|, PT ;  /* 0x400000141500720b */ /* 0x000fe20003f54200 */
[----:B------:R-:W-:Y:S01]  /*7d30*/  BSSY B3, `(.L_x_26665) ;  /* 0x0000018000037945 */ /* 0x000fe20003800000 */
[----:B------:R-:W-:Y:S02]  /*7d40*/  FSETP.GEU.FTZ.AND P0, PT, |R20|, 1.084202172485504434e-19, PT ;  /* 0x200000001400780b */ /* 0x000fe40003f1e200 */
[----:B------:R-:W-:Y:S02]  /*7d50*/  FSEL R27, R25, R30, P2 ;  /* 0x0000001e191b7208 */ /* 0x000fe40001000000 */
[----:B------:R-:W-:Y:S02]  /*7d60*/  FSETP.GEU.FTZ.AND P1, PT, |R21|, 1.084202172485504434e-19, PT ;  /* 0x200000001500780b */ /* 0x000fe40003f3e200 */
[----:B------:R-:W5:Y:S01]  /*7d70*/  MUFU.RCP R0, R27 ;  /* 0x0000001b00007308 */ /* 0x000f620000001000 */
[----:B------:R-:W-:-:S02]  /*7d80*/  FSEL R25, R30, R25, P2 ;  /* 0x000000191e197208 */ /* 0x000fc40001000000 */
[----:B------:R-:W-:-:S07]  /*7d90*/  PLOP3.LUT P0, PT, P0, P1, PT, 0x2, 0x0 ;  /* 0x000000000000781c */ /* 0x000fce0000702072 */
[----:B------:R-:W0:Y:S06]  /*7da0*/  FCHK P1, R25, R27 ;  /* 0x0000001b19007302 */ /* 0x000e2c0000020000 */
[----:B------:R-:W-:Y:S01]  /*7db0*/  @P0 FMUL.FTZ R2, R21, 4 ;  /* 0x4080000015020820 */ /* 0x000fe20000410000 */
[----:B-----5:R-:W-:Y:S01]  /*7dc0*/  FFMA R3, -R27, R0, 1 ;  /* 0x3f8000001b037423 */ /* 0x020fe20000000100 */
[----:B------:R-:W-:-:S03]  /*7dd0*/  @!P0 FMUL.FTZ R29, R21, R21 ;  /* 0x00000015151d8220 */ /* 0x000fc60000410000 */
[----:B----4-:R-:W-:Y:S01]  /*7de0*/  FFMA R4, R0, R3, R0 ;  /* 0x0000000300047223 */ /* 0x010fe20000000000 */
        /* <DEDUP_REMOVED lines=11> */
[----:B-123--:R-:W-:Y:S05]  /*7ea0*/  CALL.REL.NOINC `($__internal_67_$__cuda_sm3x_div_rn_ftz_f32_slowpath) ;  /* 0x0000024800f07944 */ /* 0x00efea0003c00000 */
.L_x_26666:
[----:B------:R-:W-:Y:S05]  /*7eb0*/  BSYNC B3 ;  /* 0x0000000000037941 */ /* 0x000fea0003800000 */
.L_x_26665:
        /* <DEDUP_REMOVED lines=18> */
.L_x_26668:
[----:B------:R-:W-:Y:S02]  /*7fe0*/  ISETP.GE.AND P0, PT, R20, RZ, PT ;  /* 0x000000ff1400720c */ /* 0x000fe40003f06270 */
[----:B------:R-:W-:-:S11]  /*7ff0*/  MOV R3, 0x3fd774eb ;  /* 0x3fd774eb00037802 */ /* 0x000fd60000000f00 */
[----:B------:R-:W-:-:S04]  /*8000*/  @P0 FFMA.FTZ R0, R3, 0.93318945169448852539, -R0 ;  /* 0x3f6ee58103000823 */ /* 0x000fc80000010800 */
[----:B------:R-:W-:-:S07]  /*8010*/  @!P0 FFMA.FTZ R0, R3, 0.93318945169448852539, R0 ;  /* 0x3f6ee58103008823 */ /* 0x000fce0000010000 */
.L_x_26669:
[----:B------:R-:W-:Y:S05]  /*8020*/  BSYNC B0 ;  /* 0x0000000000007941 */ /* 0x000fea0003800000 */
.L_x_26667:
        /* <DEDUP_REMOVED lines=12> */
.L_x_26626:
[----:B------:R-:W-:Y:S05]  /*80f0*/  BSYNC B2 ;  /* 0x0000000000027941 */ /* 0x000fea0003800000 */
.L_x_26613:
[----:B------:R-:W-:Y:S01]  /*8100*/  ULDC.64 UR4, c[0x0][0x218] ;  /* 0x0000860000047ab9 */ /* 0x000fe20000000a00 */
[----:B------:R-:W-:Y:S01]  /*8110*/  BSSY B0, `(.L_x_26670) ;  /* 0x000003b000007945 */ /* 0x000fe20003800000 */
[----:B------:R-:W-:-:S04]  /*8120*/  FMUL.FTZ R3, R0, UR4 ;  /* 0x0000000400037c20 */ /* 0x000fc80008410000 */
[----:B----4-:R-:W-:Y:S01]  /*8130*/  FFMA.FTZ R4, R30, UR5, R3 ;  /* 0x000000051e047c23 */ /* 0x010fe20008010003 */
        /* <DEDUP_REMOVED lines=13> */
[----:B------:R-:W4:Y:S08]  /*8210*/  @P0 MUFU.EX2 R0, R0 ;  /* 0x0000000000000308 */ /* 0x000f300000000800 */
[----:B------:R-:W5:Y:S01]  /*8220*/  @P0 MUFU.COS R3, R2 ;  /* 0x0000000200030308 */ /* 0x000f620000000000 */
[C---:B----4-:R-:W-:Y:S01]  /*8230*/  @P0 FMUL.FTZ R21, R0.reuse, R21 ;  /* 0x0000001500150220 */ /* 0x050fe20000410000 */
[----:B-----5:R-:W-:Y:S01]  /*8240*/  @P0 FMUL.FTZ R20, R0, R3 ;  /* 0x0000000300140220 */ /* 0x020fe20000410000 */
[----:B------:R-:W-:Y:S06]  /*8250*/  @P0 BRA `(.L_x_26674) ;  /* 0x0000000000980947 */ /* 0x000fec0003800000 */
[----:B------:R-:W-:Y:S01]  /*8260*/  FADD.FTZ R0, R30, -162.88958740234375 ;  /* 0xc322e3bc1e007421 */ /* 0x000fe20000010000 */
[----:B------:R-:W-:-:S03]  /*8270*/  FMUL.RZ R6, R4, 0.15915493667125701904 ;  /* 0x3e22f98304067820 */ /* 0x000fc6000040c000 */
[----:B------:R-:W-:Y:S01]  /*8280*/  FMUL.FTZ R0, R0, 1.4426950216293334961 ;  /* 0x3fb8aa3b00007820 */ /* 0x000fe20000410000 */
[----:B------:R-:W-:Y:S08]  /*8290*/  MUFU.SIN R7, R6 ;  /* 0x0000000600077308 */ /* 0x000ff00000000400 */
[----:B------:R-:W4:Y:S08]  /*82a0*/  MUFU.EX2 R0, R0 ;  /* 0x0000000000007308 */ /* 0x000f300000000800 */
[----:B------:R-:W5:Y:S01]  /*82b0*/  MUFU.COS R5, R6 ;  /* 0x0000000600057308 */ /* 0x000f620000000000 */
[----:B----4-:R-:W-:-:S02]  /*82c0*/  LEA.HI R3, R0, 0xffffffed, RZ, 0x9 ;  /* 0xffffffed00037811 */ /* 0x010fc400078f48ff */
[----:B------:R-:W-:Y:S02]  /*82d0*/  LOP3.LUT R2, R0, 0x7fffff, RZ, 0xc0, !PT ;  /* 0x007fffff00027812 */ /* 0x000fe400078ec0ff */
[----:B------:R-:W-:Y:S02]  /*82e0*/  LEA.HI R4, R3, R3, RZ, 0x1 ;  /* 0x0000000303047211 */ /* 0x000fe400078f08ff */
[----:B------:R-:W-:Y:S02]  /*82f0*/  LOP3.LUT R2, R2, 0x7f000000, RZ, 0xfc, !PT ;  /* 0x7f00000002027812 */ /* 0x000fe400078efcff */
[----:B------:R-:W-:-:S03]  /*8300*/  SHF.R.S32.HI R4, RZ, 0x1, R4 ;  /* 0x00000001ff047819 */ /* 0x000fc60000011404 */
[C---:B------:R-:W-:Y:S01]  /*8310*/  FMUL.FTZ R7, R2.reuse, R7 ;  /* 0x0000000702077220 */ /* 0x040fe20000410000 */
[----:B------:R-:W-:Y:S01]  /*8320*/  IADD3 R3, R3, -R4, RZ ;  /* 0x8000000403037210 */ /* 0x000fe20007ffe0ff */
[----:B-----5:R-:W-:Y:S01]  /*8330*/  FMUL.FTZ R5, R2, R5 ;  /* 0x0000000502057220 */ /* 0x020fe20000410000 */
[----:B------:R-:W-:Y:S02]  /*8340*/  LEA R4, R4, 0x3f800000, 0x17 ;  /* 0x3f80000004047811 */ /* 0x000fe400078eb8ff */
[----:B------:R-:W-:-:S03]  /*8350*/  LEA R3, R3, 0x3f800000, 0x17 ;  /* 0x3f80000003037811 */ /* 0x000fc600078eb8ff */
[C---:B------:R-:W-:Y:S01]  /*8360*/  FMUL.FTZ R0, R4.reuse, R7 ;  /* 0x0000000704007220 */ /* 0x040fe20000410000 */
[----:B------:R-:W-:-:S03]  /*8370*/  FMUL.FTZ R4, R4, R5 ;  /* 0x0000000504047220 */ /* 0x000fc60000410000 */
[C---:B------:R-:W-:Y:S01]  /*8380*/  FMUL.FTZ R21, R3.reuse, R0 ;  /* 0x0000000003157220 */ /* 0x040fe20000410000 */
[----:B------:R-:W-:Y:S01]  /*8390*/  FMUL.FTZ R20, R3, R4 ;  /* 0x0000000403147220 */ /* 0x000fe20000410000 */
[----:B------:R-:W-:Y:S06]  /*83a0*/  BRA `(.L_x_26674) ;  /* 0x0000000000447947 */ /* 0x000fec0003800000 */
.L_x_26673:
        /* <DEDUP_REMOVED lines=10> */
.L_x_26672:
[----:B------:R-:W-:-:S04]  /*8450*/  FMUL.RZ R4, R4, 0.15915493667125701904 ;  /* 0x3e22f98304047820 */ /* 0x000fc8000040c000 */
[----:B------:R4:W0:Y:S08]  /*8460*/  MUFU.SIN R21, R4 ;  /* 0x0000000400157308 */ /* 0x0008300000000400 */
[----:B------:R4:W0:Y:S01]  /*8470*/  MUFU.COS R20, R4 ;  /* 0x0000000400147308 */ /* 0x0008220000000000 */
[----:B------:R-:W-:Y:S05]  /*8480*/  BRA `(.L_x_26674) ;  /* 0x00000000000c7947 */ /* 0x000fea0003800000 */
.L_x_26671:
[----:B------:R-:W-:Y:S01]  /*8490*/  FMUL.FTZ R20, R30, 1.4426950216293334961 ;  /* 0x3fb8aa3b1e147820 */ /* 0x000fe20000410000 */
[----:B------:R-:W-:-:S05]  /*84a0*/  MOV R21, R4 ;  /* 0x0000000400157202 */ /* 0x000fca0000000f00 */
[----:B------:R-:W4:Y:S02]  /*84b0*/  MUFU.EX2 R20, R20 ;  /* 0x0000001400147308 */ /* 0x000f240000000800 */
.L_x_26674:
[----:B------:R-:W-:Y:S05]  /*84c0*/  BSYNC B0 ;  /* 0x0000000000007941 */ /* 0x000fea0003800000 */
.L_x_26670:
        /* <DEDUP_REMOVED lines=61> */
.L_x_26682:
[----:B------:R-:W-:Y:S05]  /*88a0*/  BSYNC B0 ;  /* 0x0000000000007941 */ /* 0x000fea0003800000 */
.L_x_26681:
[----:B------:R-:W-:Y:S01]  /*88b0*/  BSSY B3, `(.L_x_26683) ;  /* 0x0000007000037945 */ /* 0x000fe20003800000 */
[----:B------:R-:W-:-:S03]  /*88c0*/  FFMA R0, R4, R6, R5 ;  /* 0x0000000604007223 */ /* 0x000fc60000000005 */
[----:B------:R-:W-:Y:S05]  /*88d0*/  @!P0 BRA `(.L_x_26684) ;  /* 0x0000000000108947 */ /* 0x000fea0003800000 */
[----:B------:R-:W-:Y:S02]  /*88e0*/  MOV R25, R29 ;  /* 0x0000001d00197202 */ /* 0x000fe40000000f00 */
[----:B------:R-:W-:Y:S02]  /*88f0*/  MOV R0, R32 ;  /* 0x0000002000007202 */ /* 0x000fe40000000f00 */
[----:B------:R-:W-:-:S07]  /*8900*/  MOV R2, 0x8920 ;  /* 0x0000892000027802 */ /* 0x000fce0000000f00 */
[----:B0123--:R-:W-:Y:S05]  /*8910*/  CALL.REL.NOINC `($__internal_67_$__cuda_sm3x_div_rn_ftz_f32_slowpath) ;  /* 0x0000024000547944 */ /* 0x00ffea0003c00000 */
.L_x_26684:
[----:B------:R-:W-:Y:S05]  /*8920*/  BSYNC B3 ;  /* 0x0000000000037941 */ /* 0x000fea0003800000 */
.L_x_26683:
        /* <DEDUP_REMOVED lines=18> */
.L_x_26686:
[----:B------:R-:W-:Y:S02]  /*8a50*/  ISETP.GE.AND P0, PT, R22, RZ, PT ;  /* 0x000000ff1600720c */ /* 0x000fe40003f06270 */
[----:B------:R-:W-:-:S11]  /*8a60*/  MOV R3, 0x3fd774eb ;  /* 0x3fd774eb00037802 */ /* 0x000fd60000000f00 */
[----:B------:R-:W-:-:S04]  /*8a70*/  @P0 FFMA.FTZ R0, R3, 0.93318945169448852539, -R0 ;  /* 0x3f6ee58103000823 */ /* 0x000fc80000010800 */
[----:B------:R-:W-:-:S07]  /*8a80*/  @!P0 FFMA.FTZ R0, R3, 0.93318945169448852539, R0 ;  /* 0x3f6ee58103008823 */ /* 0x000fce0000010000 */
.L_x_26687:
[----:B------:R-:W-:Y:S05]  /*8a90*/  BSYNC B0 ;  /* 0x0000000000007941 */ /* 0x000fea0003800000 */
.L_x_26685:
        /* <DEDUP_REMOVED lines=12> */
.L_x_26680:
        /* <DEDUP_REMOVED lines=17> */
.L_x_26691:
[----:B------:R-:W-:Y:S05]  /*8c70*/  BSYNC B3 ;  /* 0x0000000000037941 */ /* 0x000fea0003800000 */
.L_x_26690:
        /* <DEDUP_REMOVED lines=18> */
.L_x_26693:
[----:B------:R-:W-:Y:S02]  /*8da0*/  ISETP.GE.AND P0, PT, R22, RZ, PT ;  /* 0x000000ff1600720c */ /* 0x000fe40003f06270 */
[----:B------:R-:W-:-:S11]  /*8db0*/  MOV R3, 0x3fd774eb ;  /* 0x3fd774eb00037802 */ /* 0x000fd60000000f00 */
[----:B------:R-:W-:-:S04]  /*8dc0*/  @P0 FFMA.FTZ R0, R3, 0.93318945169448852539, -R0 ;  /* 0x3f6ee58103000823 */ /* 0x000fc80000010800 */
[----:B------:R-:W-:-:S07]  /*8dd0*/  @!P0 FFMA.FTZ R0, R3, 0.93318945169448852539, R0 ;  /* 0x3f6ee58103008823 */ /* 0x000fce0000010000 */
.L_x_26694:
[----:B------:R-:W-:Y:S05]  /*8de0*/  BSYNC B0 ;  /* 0x0000000000007941 */ /* 0x000fea0003800000 */
.L_x_26692:
        /* <DEDUP_REMOVED lines=13> */
.L_x_26689:
        /* <DEDUP_REMOVED lines=25> */
.L_x_26696:
        /* <DEDUP_REMOVED lines=40> */
.L_x_26695:
        /* <DEDUP_REMOVED lines=48> */
.L_x_26698:
[----:B------:R-:W-:Y:S05]  /*95d0*/  BSYNC B0 ;  /* 0x0000000000007941 */ /* 0x000fea0003800000 */
.L_x_26697:
[----:B------:R-:W-:Y:S01]  /*95e0*/  BSSY B3, `(.L_x_26699) ;  /* 0x0000007000037945 */ /* 0x000fe20003800000 */
[----:B------:R-:W-:-:S03]  /*95f0*/  FFMA R0, R4, R2, R5 ;  /* 0x0000000204007223 */ /* 0x000fc60000000005 */
[----:B------:R-:W-:Y:S05]  /*9600*/  @!P3 BRA `(.L_x_26700) ;  /* 0x000000000010b947 */ /* 0x000fea0003800000 */
[----:B------:R-:W-:Y:S02]  /*9610*/  MOV R25, R29 ;  /* 0x0000001d00197202 */ /* 0x000fe40000000f00 */
[----:B------:R-:W-:Y:S02]  /*9620*/  MOV R0, R32 ;  /* 0x0000002000007202 */ /* 0x000fe40000000f00 */
[----:B------:R-:W-:-:S07]  /*9630*/  MOV R2, 0x9650 ;  /* 0x0000965000027802 */ /* 0x000fce0000000f00 */
[----:B0123--:R-:W-:Y:S05]  /*9640*/  CALL.REL.NOINC `($__internal_67_$__cuda_sm3x_div_rn_ftz_f32_slowpath) ;  /* 0x0000023400087944 */ /* 0x00ffea0003c00000 */
.L_x_26700:
[----:B------:R-:W-:Y:S05]  /*9650*/  BSYNC B3 ;  /* 0x0000000000037941 */ /* 0x000fea0003800000 */
.L_x_26699:
        /* <DEDUP_REMOVED lines=18> */
.L_x_26702:
[----:B------:R-:W-:Y:S02]  /*9780*/  ISETP.GE.AND P0, PT, R22, RZ, PT ;  /* 0x000000ff1600720c */ /* 0x000fe40003f06270 */
[----:B------:R-:W-:-:S11]  /*9790*/  MOV R3, 0x3fd774eb ;  /* 0x3fd774eb00037802 */ /* 0x000fd60000000f00 */
[----:B------:R-:W-:-:S04]  /*97a0*/  @P0 FFMA.FTZ R0, R3, 0.93318945169448852539, -R0 ;  /* 0x3f6ee58103000823 */ /* 0x000fc80000010800 */
[----:B------:R-:W-:-:S07]  /*97b0*/  @!P0 FFMA.FTZ R0, R3, 0.93318945169448852539, R0 ;  /* 0x3f6ee58103008823 */ /* 0x000fce0000010000 */
.L_x_26703:
[----:B------:R-:W-:Y:S05]  /*97c0*/  BSYNC B0 ;  /* 0x0000000000007941 */ /* 0x000fea0003800000 */
.L_x_26701:
        /* <DEDUP_REMOVED lines=12> */
.L_x_26679:
        /* <DEDUP_REMOVED lines=13> */
.L_x_26705:
[----:B------:R-:W-:Y:S05]  /*9960*/  BSYNC B3 ;  /* 0x0000000000037941 */ /* 0x000fea0003800000 */
.L_x_26704:
        /* <DEDUP_REMOVED lines=18> */
.L_x_26707:
[----:B------:R-:W-:Y:S02]  /*9a90*/  ISETP.GE.AND P0, PT, R22, RZ, PT ;  /* 0x000000ff1600720c */ /* 0x000fe40003f06270 */
[----:B------:R-:W-:-:S11]  /*9aa0*/  MOV R3, 0x3fd774eb ;  /* 0x3fd774eb00037802 */ /* 0x000fd60000000f00 */
[----:B------:R-:W-:-:S04]  /*9ab0*/  @P0 FFMA.FTZ R0, R3, 0.93318945169448852539, -R0 ;  /* 0x3f6ee58103000823 */ /* 0x000fc80000010800 */
[----:B------:R-:W-:-:S07]  /*9ac0*/  @!P0 FFMA.FTZ R0, R3, 0.93318945169448852539, R0 ;  /* 0x3f6ee58103008823 */ /* 0x000fce0000010000 */
.L_x_26708:
[----:B------:R-:W-:Y:S05]  /*9ad0*/  BSYNC B0 ;  /* 0x0000000000007941 */ /* 0x000fea0003800000 */
.L_x_26706:
        /* <DEDUP_REMOVED lines=27> */
.L_x_26678:
        /* <DEDUP_REMOVED lines=39> */
.L_x_26711:
[----:B------:R-:W-:Y:S05]  /*9f00*/  BSYNC B0 ;  /* 0x0000000000007941 */ /* 0x000fea0003800000 */
.L_x_26710:
[----:B------:R-:W-:Y:S01]  /*9f10*/  BSSY B3, `(.L_x_26712) ;  /* 0x0000007000037945 */ /* 0x000fe20003800000 */
[----:B------:R-:W-:-:S03]  /*9f20*/  FFMA R0, R0, R6, R5 ;  /* 0x0000000600007223 */ /* 0x000fc60000000005 */
[----:B------:R-:W-:Y:S05]  /*9f30*/  @!P0 BRA `(.L_x_26713) ;  /* 0x0000000000108947 */ /* 0x000fea0003800000 */
[----:B------:R-:W-:Y:S01]  /*9f40*/  HFMA2.MMA R0, -RZ, RZ, 1.875, 0 ;  /* 0x3f800000ff007435 */ /* 0x000fe200000001ff */
[----:B------:R-:W-:Y:S02]  /*9f50*/  MOV R25, R29 ;  /* 0x0000001d00197202 */ /* 0x000fe40000000f00 */
[----:B------:R-:W-:-:S08]  /*9f60*/  MOV R2, 0x9f80 ;  /* 0x00009f8000027802 */ /* 0x000fd00000000f00 */
[----:B-123--:R-:W-:Y:S05]  /*9f70*/  CALL.REL.NOINC `($__internal_67_$__cuda_sm3x_div_rn_ftz_f32_slowpath) ;  /* 0x0000022800bc7944 */ /* 0x00efea0003c00000 */
.L_x_26713:
[----:B------:R-:W-:Y:S05]  /*9f80*/  BSYNC B3 ;  /* 0x0000000000037941 */ /* 0x000fea0003800000 */
.L_x_26712:
        /* <DEDUP_REMOVED lines=18> */
.L_x_26715:
[----:B------:R-:W-:Y:S02]  /*a0b0*/  ISETP.GE.AND P0, PT, R22, RZ, PT ;  /* 0x000000ff1600720c */ /* 0x000fe40003f06270 */
[----:B------:R-:W-:-:S11]  /*a0c0*/  MOV R3, 0x3fd774eb ;  /* 0x3fd774eb00037802 */ /* 0x000fd60000000f00 */
[----:B------:R-:W-:-:S04]  /*a0d0*/  @P0 FFMA.FTZ R0, R3, 0.93318945169448852539, -R0 ;  /* 0x3f6ee58103000823 */ /* 0x000fc80000010800 */
[----:B------:R-:W-:-:S07]  /*a0e0*/  @!P0 FFMA.FTZ R0, R3, 0.93318945169448852539, R0 ;  /* 0x3f6ee58103008823 */ /* 0x000fce0000010000 */
.L_x_26716:
[----:B------:R-:W-:Y:S05]  /*a0f0*/  BSYNC B0 ;  /* 0x0000000000007941 */ /* 0x000fea0003800000 */
.L_x_26714:
        /* <DEDUP_REMOVED lines=10> */
.L_x_26709:
        /* <DEDUP_REMOVED lines=13> */
.L_x_26718:
[----:B------:R-:W-:Y:S05]  /*a270*/  BSYNC B3 ;  /* 0x0000000000037941 */ /* 0x000fea0003800000 */
.L_x_26717:
        /* <DEDUP_REMOVED lines=18> */
.L_x_26720:
[----:B------:R-:W-:Y:S02]  /*a3a0*/  ISETP.GE.AND P0, PT, R22, RZ, PT ;  /* 0x000000ff1600720c */ /* 0x000fe40003f06270 */
[----:B------:R-:W-:-:S11]  /*a3b0*/  MOV R3, 0x3fd774eb ;  /* 0x3fd774eb00037802 */ /* 0x000fd60000000f00 */
[----:B------:R-:W-:-:S04]  /*a3c0*/  @P0 FFMA.FTZ R0, R3, 0.93318945169448852539, -R0 ;  /* 0x3f6ee58103000823 */ /* 0x000fc80000010800 */
[----:B------:R-:W-:-:S07]  /*a3d0*/  @!P0 FFMA.FTZ R0, R3, 0.93318945169448852539, R0 ;  /* 0x3f6ee58103008823 */ /* 0x000fce0000010000 */
.L_x_26721:
[----:B------:R-:W-:Y:S05]  /*a3e0*/  BSYNC B0 ;  /* 0x0000000000007941 */ /* 0x000fea0003800000 */
.L_x_26719:
        /* <DEDUP_REMOVED lines=11> */
.L_x_26677:
        /* <DEDUP_REMOVED lines=34> */
.L_x_26723:
[----:B------:R-:W-:Y:S05]  /*a6c0*/  BSYNC B3 ;  /* 0x0000000000037941 */ /* 0x000fea0003800000 */
.L_x_26722:
        /* <DEDUP_REMOVED lines=18> */
.L_x_26725:
[----:B------:R-:W-:Y:S02]  /*a7f0*/  ISETP.GE.AND P0, PT, R22, RZ, PT ;  /* 0x000000ff1600720c */ /* 0x000fe40003f06270 */
[----:B------:R-:W-:-:S11]  /*a800*/  MOV R3, 0x3fd774eb ;  /* 0x3fd774eb00037802 */ /* 0x000fd60000000f00 */
[----:B------:R-:W-:-:S04]  /*a810*/  @P0 FFMA.FTZ R0, R3, 0.93318945169448852539, -R0 ;  /* 0x3f6ee58103000823 */ /* 0x000fc80000010800 */
[----:B------:R-:W-:-:S07]  /*a820*/  @!P0 FFMA.FTZ R0, R3, 0.93318945169448852539, R0 ;  /* 0x3f6ee58103008823 */ /* 0x000fce0000010000 */
.L_x_26726:
[----:B------:R-:W-:Y:S05]  /*a830*/  BSYNC B0 ;  /* 0x0000000000007941 */ /* 0x000fea0003800000 */
.L_x_26724:
        /* <DEDUP_REMOVED lines=11> */
.L_x_26676:
        /* <DEDUP_REMOVED lines=26> */
.L_x_26728:
[----:B------:R-:W-:Y:S05]  /*aa90*/  BSYNC B3 ;  /* 0x0000000000037941 */ /* 0x000fea0003800000 */
.L_x_26727:
        /* <DEDUP_REMOVED lines=18> */
.L_x_26730:
[----:B------:R-:W-:Y:S02]  /*abc0*/  ISETP.GE.AND P0, PT, R22, RZ, PT ;  /* 0x000000ff1600720c */ /* 0x000fe40003f06270 */
[----:B------:R-:W-:-:S11]  /*abd0*/  MOV R3, 0x3fd774eb ;  /* 0x3fd774eb00037802 */ /* 0x000fd60000000f00 */
[----:B------:R-:W-:-:S04]  /*abe0*/  @P0 FFMA.FTZ R0, R3, 0.93318945169448852539, -R0 ;  /* 0x3f6ee58103000823 */ /* 0x000fc80000010800 */
[----:B------:R-:W-:-:S07]  /*abf0*/  @!P0 FFMA.FTZ R0, R3, 0.93318945169448852539, R0 ;  /* 0x3f6ee58103008823 */ /* 0x000fce0000010000 */
.L_x_26731:
[----:B------:R-:W-:Y:S05]  /*ac00*/  BSYNC B0 ;  /* 0x0000000000007941 */ /* 0x000fea0003800000 */
.L_x_26729:
        /* <DEDUP_REMOVED lines=12> */
.L_x_26688:
[----:B------:R-:W-:Y:S05]  /*acd0*/  BSYNC B2 ;  /* 0x0000000000027941 */ /* 0x000fea0003800000 */
.L_x_26675:
        /* <DEDUP_REMOVED lines=43> */
.L_x_26735:
        /* <DEDUP_REMOVED lines=10> */
.L_x_26734:
[----:B------:R-:W-:-:S04]  /*b030*/  FMUL.RZ R4, R4, 0.15915493667125701904 ;  /* 0x3e22f98304047820 */ /* 0x000fc8000040c000 */
[----:B------:R4:W0:Y:S08]  /*b040*/  MUFU.SIN R23, R4 ;  /* 0x0000000400177308 */ /* 0x0008300000000400 */
[----:B------:R4:W0:Y:S01]  /*b050*/  MUFU.COS R22, R4 ;  /* 0x0000000400167308 */ /* 0x0008220000000000 */
[----:B------:R-:W-:Y:S05]  /*b060*/  BRA `(.L_x_26736) ;  /* 0x00000000000c7947 */ /* 0x000fea0003800000 */
.L_x_26733:
[----:B------:R-:W-:Y:S01]  /*b070*/  FMUL.FTZ R22, R30, 1.4426950216293334961 ;  /* 0x3fb8aa3b1e167820 */ /* 0x000fe20000410000 */
[----:B------:R-:W-:-:S05]  /*b080*/  MOV R23, R4 ;  /* 0x0000000400177202 */ /* 0x000fca0000000f00 */
[----:B------:R-:W4:Y:S02]  /*b090*/  MUFU.EX2 R22, R22 ;  /* 0x0000001600167308 */ /* 0x000f240000000800 */
.L_x_26736:
[----:B------:R-:W-:Y:S05]  /*b0a0*/  BSYNC B0 ;  /* 0x0000000000007941 */ /* 0x000fea0003800000 */
.L_x_26732:
        /* <DEDUP_REMOVED lines=61> */
.L_x_26744:
[----:B------:R-:W-:Y:S05]  /*b480*/  BSYNC B0 ;  /* 0x0000000000007941 */ /* 0x000fea0003800000 */
.L_x_26743:
[----:B------:R-:W-:Y:S01]  /*b490*/  BSSY B3, `(.L_x_26745) ;  /* 0x0000007000037945 */ /* 0x000fe20003800000 */
[----:B------:R-:W-:-:S03]  /*b4a0*/  FFMA R0, R4, R6, R5 ;  /* 0x0000000604007223 */ /* 0x000fc60000000005 */
[----:B------:R-:W-:Y:S05]  /*b4b0*/  @!P0 BRA `(.L_x_26746) ;  /* 0x0000000000108947 */ /* 0x000fea0003800000 */
[----:B------:R-:W-:Y:S02]  /*b4c0*/  MOV R25, R29 ;  /* 0x0000001d00197202 */ /* 0x000fe40000000f00 */
[----:B------:R-:W-:Y:S02]  /*b4d0*/  MOV R0, R32 ;  /* 0x0000002000007202 */ /* 0x000fe40000000f00 */
[----:B------:R-:W-:-:S07]  /*b4e0*/  MOV R2, 0xb500 ;  /* 0x0000b50000027802 */ /* 0x000fce0000000f00 */
[----:B0123--:R-:W-:Y:S05]  /*b4f0*/  CALL.REL.NOINC `($__internal_67_$__cuda_sm3x_div_rn_ftz_f32_slowpath) ;  /* 0x00000214005c7944 */ /* 0x00ffea0003c00000 */
.L_x_26746:
[----:B------:R-:W-:Y:S05]  /*b500*/  BSYNC B3 ;  /* 0x0000000000037941 */ /* 0x000fea0003800000 */
.L_x_26745:
        /* <DEDUP_REMOVED lines=18> */
.L_x_26748:
[----:B------:R-:W-:Y:S02]  /*b630*/  ISETP.GE.AND P0, PT, R8, RZ, PT ;  /* 0x000000ff0800720c */ /* 0x000fe40003f06270 */
[----:B------:R-:W-:-:S11]  /*b640*/  MOV R3, 0x3fd774eb ;  /* 0x3fd774eb00037802 */ /* 0x000fd60000000f00 */
[----:B------:R-:W-:-:S04]  /*b650*/  @P0 FFMA.FTZ R0, R3, 0.93318945169448852539, -R0 ;  /* 0x3f6ee58103000823 */ /* 0x000fc80000010800 */
[----:B------:R-:W-:-:S07]  /*b660*/  @!P0 FFMA.FTZ R0, R3, 0.93318945169448852539, R0 ;  /* 0x3f6ee58103008823 */ /* 0x000fce0000010000 */
.L_x_26749:
[----:B------:R-:W-:Y:S05]  /*b670*/  BSYNC B0 ;  /* 0x0000000000007941 */ /* 0x000fea0003800000 */
.L_x_26747:
        /* <DEDUP_REMOVED lines=12> */
.L_x_26742:
        /* <DEDUP_REMOVED lines=17> */
.L_x_26753:
[----:B------:R-:W-:Y:S05]  /*b850*/  BSYNC B3 ;  /* 0x0000000000037941 */ /* 0x000fea0003800000 */
.L_x_26752:
        /* <DEDUP_REMOVED lines=18> */
.L_x_26755:
[----:B------:R-:W-:Y:S02]  /*b980*/  ISETP.GE.AND P0, PT, R8, RZ, PT ;  /* 0x000000ff0800720c */ /* 0x000fe40003f06270 */
[----:B------:R-:W-:-:S11]  /*b990*/  MOV R3, 0x3fd774eb ;  /* 0x3fd774eb00037802 */ /* 0x000fd60000000f00 */
[----:B------:R-:W-:-:S04]  /*b9a0*/  @P0 FFMA.FTZ R0, R3, 0.93318945169448852539, -R0 ;  /* 0x3f6ee58103000823 */ /* 0x000fc80000010800 */
[----:B------:R-:W-:-:S07]  /*b9b0*/  @!P0 FFMA.FTZ R0, R3, 0.93318945169448852539, R0 ;  /* 0x3f6ee58103008823 */ /* 0x000fce0000010000 */
.L_x_26756:
[----:B------:R-:W-:Y:S05]  /*b9c0*/  BSYNC B0 ;  /* 0x0000000000007941 */ /* 0x000fea0003800000 */
.L_x_26754:
        /* <DEDUP_REMOVED lines=13> */
.L_x_26751:
        /* <DEDUP_REMOVED lines=25> */
.L_x_26758:
        /* <DEDUP_REMOVED lines=40> */
.L_x_26757:
        /* <DEDUP_REMOVED lines=48> */
.L_x_26760:
[----:B------:R-:W-:Y:S05]  /*c1b0*/  BSYNC B0 ;  /* 0x0000000000007941 */ /* 0x000fea0003800000 */
.L_x_26759:
[----:B------:R-:W-:Y:S01]  /*c1c0*/  BSSY B3, `(.L_x_26761) ;  /* 0x0000007000037945 */ /* 0x000fe20003800000 */
[----:B------:R-:W-:-:S03]  /*c1d0*/  FFMA R0, R4, R2, R5 ;  /* 0x0000000204007223 */ /* 0x000fc60000000005 */
[----:B------:R-:W-:Y:S05]  /*c1e0*/  @!P3 BRA `(.L_x_26762) ;  /* 0x000000000010b947 */ /* 0x000fea0003800000 */
[----:B------:R-:W-:Y:S02]  /*c1f0*/  MOV R25, R29 ;  /* 0x0000001d00197202 */ /* 0x000fe40000000f00 */
[----:B------:R-:W-:Y:S02]  /*c200*/  MOV R0, R32 ;  /* 0x0000002000007202 */ /* 0x000fe40000000f00 */
[----:B------:R-:W-:-:S07]  /*c210*/  MOV R2, 0xc230 ;  /* 0x0000c23000027802 */ /* 0x000fce0000000f00 */
[----:B0123--:R-:W-:Y:S05]  /*c220*/  CALL.REL.NOINC `($__internal_67_$__cuda_sm3x_div_rn_ftz_f32_slowpath) ;  /* 0x0000020800107944 */ /* 0x00ffea0003c00000 */
.L_x_26762:
[----:B------:R-:W-:Y:S05]  /*c230*/  BSYNC B3 ;  /* 0x0000000000037941 */ /* 0x000fea0003800000 */
.L_x_26761:
        /* <DEDUP_REMOVED lines=18> */
.L_x_26764:
[----:B------:R-:W-:Y:S02]  /*c360*/  ISETP.GE.AND P0, PT, R8, RZ, PT ;  /* 0x000000ff0800720c */ /* 0x000fe40003f06270 */
[----:B------:R-:W-:-:S11]  /*c370*/  MOV R3, 0x3fd774eb ;  /* 0x3fd774eb00037802 */ /* 0x000fd60000000f00 */
[----:B------:R-:W-:-:S04]  /*c380*/  @P0 FFMA.FTZ R0, R3, 0.93318945169448852539, -R0 ;  /* 0x3f6ee58103000823 */ /* 0x000fc80000010800 */
[----:B------:R-:W-:-:S07]  /*c390*/  @!P0 FFMA.FTZ R0, R3, 0.93318945169448852539, R0 ;  /* 0x3f6ee58103008823 */ /* 0x000fce0000010000 */
.L_x_26765:
[----:B------:R-:W-:Y:S05]  /*c3a0*/  BSYNC B0 ;  /* 0x0000000000007941 */ /* 0x000fea0003800000 */
.L_x_26763:
        /* <DEDUP_REMOVED lines=12> */
.L_x_26741:
        /* <DEDUP_REMOVED lines=13> */
.L_x_26767:
[----:B------:R-:W-:Y:S05]  /*c540*/  BSYNC B3 ;  /* 0x0000000000037941 */ /* 0x000fea0003800000 */
.L_x_26766:
        /* <DEDUP_REMOVED lines=18> */
.L_x_26769:
[----:B------:R-:W-:Y:S02]  /*c670*/  ISETP.GE.AND P0, PT, R8, RZ, PT ;  /* 0x000000ff0800720c */ /* 0x000fe40003f06270 */
[----:B------:R-:W-:-:S11]  /*c680*/  MOV R3, 0x3fd774eb ;  /* 0x3fd774eb00037802 */ /* 0x000fd60000000f00 */
[----:B------:R-:W-:-:S04]  /*c690*/  @P0 FFMA.FTZ R0, R3, 0.93318945169448852539, -R0 ;  /* 0x3f6ee58103000823 */ /* 0x000fc80000010800 */
[----:B------:R-:W-:-:S07]  /*c6a0*/  @!P0 FFMA.FTZ R0, R3, 0.93318945169448852539, R0 ;  /* 0x3f6ee58103008823 */ /* 0x000fce0000010000 */
.L_x_26770:
[----:B------:R-:W-:Y:S05]  /*c6b0*/  BSYNC B0 ;  /* 0x0000000000007941 */ /* 0x000fea0003800000 */
.L_x_26768:
        /* <DEDUP_REMOVED lines=27> */
.L_x_26740:
        /* <DEDUP_REMOVED lines=39> */
.L_x_26773:
[----:B------:R-:W-:Y:S05]  /*cae0*/  BSYNC B0 ;  /* 0x0000000000007941 */ /* 0x000fea0003800000 */
.L_x_26772:
[----:B------:R-:W-:Y:S01]  /*caf0*/  BSSY B3, `(.L_x_26774) ;  /* 0x0000007000037945 */ /* 0x000fe20003800000 */
[----:B------:R-:W-:-:S03]  /*cb00*/  FFMA R0, R0, R6, R5 ;  /* 0x0000000600007223 */ /* 0x000fc60000000005 */
[----:B------:R-:W-:Y:S05]  /*cb10*/  @!P0 BRA `(.L_x_26775) ;  /* 0x0000000000108947 */ /* 0x000fea0003800000 */
[----:B------:R-:W-:Y:S01]  /*cb20*/  HFMA2.MMA R0, -RZ, RZ, 1.875, 0 ;  /* 0x3f800000ff007435 */ /* 0x000fe200000001ff */
[----:B------:R-:W-:Y:S02]  /*cb30*/  MOV R25, R29 ;  /* 0x0000001d00197202 */ /* 0x000fe40000000f00 */
[----:B------:R-:W-:-:S08]  /*cb40*/  MOV R2, 0xcb60 ;  /* 0x0000cb6000027802 */ /* 0x000fd00000000f00 */
[----:B-123--:R-:W-:Y:S05]  /*cb50*/  CALL.REL.NOINC `($__internal_67_$__cuda_sm3x_div_rn_ftz_f32_slowpath) ;  /* 0x000001fc00c47944 */ /* 0x00efea0003c00000 */
.L_x_26775:
[----:B------:R-:W-:Y:S05]  /*cb60*/  BSYNC B3 ;  /* 0x0000000000037941 */ /* 0x000fea0003800000 */
.L_x_26774:
        /* <DEDUP_REMOVED lines=18> */
.L_x_26777:
[----:B------:R-:W-:Y:S02]  /*cc90*/  ISETP.GE.AND P0, PT, R8, RZ, PT ;  /* 0x000000ff0800720c */ /* 0x000fe40003f06270 */
[----:B------:R-:W-:-:S11]  /*cca0*/  MOV R3, 0x3fd774eb ;  /* 0x3fd774eb00037802 */ /* 0x000fd60000000f00 */
[----:B------:R-:W-:-:S04]  /*ccb0*/  @P0 FFMA.FTZ R0, R3, 0.93318945169448852539, -R0 ;  /* 0x3f6ee58103000823 */ /* 0x000fc80000010800 */
[----:B------:R-:W-:-:S07]  /*ccc0*/  @!P0 FFMA.FTZ R0, R3, 0.93318945169448852539, R0 ;  /* 0x3f6ee58103008823 */ /* 0x000fce0000010000 */
.L_x_26778:
[----:B------:R-:W-:Y:S05]  /*ccd0*/  BSYNC B0 ;  /* 0x0000000000007941 */ /* 0x000fea0003800000 */
.L_x_26776:
        /* <DEDUP_REMOVED lines=10> */
.L_x_26771:
        /* <DEDUP_REMOVED lines=13> */
.L_x_26780:
[----:B------:R-:W-:Y:S05]  /*ce50*/  BSYNC B3 ;  /* 0x0000000000037941 */ /* 0x000fea0003800000 */
.L_x_26779:
        /* <DEDUP_REMOVED lines=18> */
.L_x_26782:
[----:B------:R-:W-:Y:S02]  /*cf80*/  ISETP.GE.AND P0, PT, R8, RZ, PT ;  /* 0x000000ff0800720c */ /* 0x000fe40003f06270 */
[----:B------:R-:W-:-:S11]  /*cf90*/  MOV R3, 0x3fd774eb ;  /* 0x3fd774eb00037802 */ /* 0x000fd60000000f00 */
[----:B------:R-:W-:-:S04]  /*cfa0*/  @P0 FFMA.FTZ R0, R3, 0.93318945169448852539, -R0 ;  /* 0x3f6ee58103000823 */ /* 0x000fc80000010800 */
[----:B------:R-:W-:-:S07]  /*cfb0*/  @!P0 FFMA.FTZ R0, R3, 0.93318945169448852539, R0 ;  /* 0x3f6ee58103008823 */ /* 0x000fce0000010000 */
.L_x_26783:
[----:B------:R-:W-:Y:S05]  /*cfc0*/  BSYNC B0 ;  /* 0x0000000000007941 */ /* 0x000fea0003800000 */
.L_x_26781:
        /* <DEDUP_REMOVED lines=11> */
.L_x_26739:
        /* <DEDUP_REMOVED lines=34> */
.L_x_26785:
[----:B------:R-:W-:Y:S05]  /*d2a0*/  BSYNC B3 ;  /* 0x0000000000037941 */ /* 0x000fea0003800000 */
.L_x_26784:
        /* <DEDUP_REMOVED lines=18> */
.L_x_26787:
[----:B------:R-:W-:Y:S02]  /*d3d0*/  ISETP.GE.AND P0, PT, R8, RZ, PT ;  /* 0x000000ff0800720c */ /* 0x000fe40003f06270 */
[----:B------:R-:W-:-:S11]  /*d3e0*/  MOV R3, 0x3fd774eb ;  /* 0x3fd774eb00037802 */ /* 0x000fd60000000f00 */
[----:B------:R-:W-:-:S04]  /*d3f0*/  @P0 FFMA.FTZ R0, R3, 0.93318945169448852539, -R0 ;  /* 0x3f6ee58103000823 */ /* 0x000fc80000010800 */
[----:B------:R-:W-:-:S07]  /*d400*/  @!P0 FFMA.FTZ R0, R3, 0.93318945169448852539, R0 ;  /* 0x3f6ee58103008823 */ /* 0x000fce0000010000 */
.L_x_26788:
[----:B------:R-:W-:Y:S05]  /*d410*/  BSYNC B0 ;  /* 0x0000000000007941 */ /* 0x000fea0003800000 */
.L_x_26786:
        /* <DEDUP_REMOVED lines=11> */
.L_x_26738:
        /* <DEDUP_REMOVED lines=26> */
.L_x_26790:
[----:B------:R-:W-:Y:S05]  /*d670*/  BSYNC B3 ;  /* 0x0000000000037941 */ /* 0x000fea0003800000 */
.L_x_26789:
        /* <DEDUP_REMOVED lines=18> */
.L_x_26792:
[----:B------:R-:W-:Y:S02]  /*d7a0*/  ISETP.GE.AND P0, PT, R8, RZ, PT ;  /* 0x000000ff0800720c */ /* 0x000fe40003f06270 */
[----:B------:R-:W-:-:S11]  /*d7b0*/  MOV R3, 0x3fd774eb ;  /* 0x3fd774eb00037802 */ /* 0x000fd60000000f00 */
[----:B------:R-:W-:-:S04]  /*d7c0*/  @P0 FFMA.FTZ R0, R3, 0.93318945169448852539, -R0 ;  /* 0x3f6ee58103000823 */ /* 0x000fc80000010800 */
[----:B------:R-:W-:-:S07]  /*d7d0*/  @!P0 FFMA.FTZ R0, R3, 0.93318945169448852539, R0 ;  /* 0x3f6ee58103008823 */ /* 0x000fce0000010000 */
.L_x_26793:
[----:B------:R-:W-:Y:S05]  /*d7e0*/  BSYNC B0 ;  /* 0x0000000000007941 */ /* 0x000fea0003800000 */
.L_x_26791:
        /* <DEDUP_REMOVED lines=12> */
.L_x_26750:
[----:B------:R-:W-:Y:S05]  /*d8b0*/  BSYNC B2 ;  /* 0x0000000000027941 */ /* 0x000fea0003800000 */
.L_x_26737:
        /* <DEDUP_REMOVED lines=43> */
.L_x_26797:
        /* <DEDUP_REMOVED lines=10> */
.L_x_26796:
[----:B------:R-:W-:-:S04]  /*dc10*/  FMUL.RZ R4, R4, 0.15915493667125701904 ;  /* 0x3e22f98304047820 */ /* 0x000fc8000040c000 */
[----:B------:R4:W0:Y:S08]  /*dc20*/  MUFU.SIN R9, R4 ;  /* 0x0000000400097308 */ /* 0x0008300000000400 */
[----:B------:R4:W0:Y:S01]  /*dc30*/  MUFU.COS R8, R4 ;  /* 0x0000000400087308 */ /* 0x0008220000000000 */
[----:B------:R-:W-:Y:S05]  /*dc40*/  BRA `(.L_x_26798) ;  /* 0x00000000000c7947 */ /* 0x000fea0003800000 */
.L_x_26795:
[----:B------:R-:W-:Y:S01]  /*dc50*/  FMUL.FTZ R8, R30, 1.4426950216293334961 ;  /* 0x3fb8aa3b1e087820 */ /* 0x000fe20000410000 */
[----:B------:R-:W-:-:S05]  /*dc60*/  MOV R9, R4 ;  /* 0x0000000400097202 */ /* 0x000fca0000000f00 */
[----:B------:R-:W4:Y:S02]  /*dc70*/  MUFU.EX2 R8, R8 ;  /* 0x0000000800087308 */ /* 0x000f240000000800 */
.L_x_26798:
[----:B------:R-:W-:Y:S05]  /*dc80*/  BSYNC B0 ;  /* 0x0000000000007941 */ /* 0x000fea0003800000 */
.L_x_26794:
        /* <DEDUP_REMOVED lines=61> */
.L_x_26806:
[----:B------:R-:W-:Y:S05]  /*e060*/  BSYNC B0 ;  /* 0x0000000000007941 */ /* 0x000fea0003800000 */
.L_x_26805:
[----:B------:R-:W-:Y:S01]  /*e070*/  BSSY B3, `(.L_x_26807) ;  /* 0x0000007000037945 */ /* 0x000fe20003800000 */
[----:B------:R-:W-:-:S03]  /*e080*/  FFMA R0, R4, R6, R5 ;  /* 0x0000000604007223 */ /* 0x000fc60000000005 */
[----:B------:R-:W-:Y:S05]  /*e090*/  @!P0 BRA `(.L_x_26808) ;  /* 0x0000000000108947 */ /* 0x000fea0003800000 */
[----:B------:R-:W-:Y:S02]  /*e0a0*/  MOV R25, R29 ;  /* 0x0000001d00197202 */ /* 0x000fe40000000f00 */
[----:B------:R-:W-:Y:S02]  /*e0b0*/  MOV R0, R32 ;  /* 0x0000002000007202 */ /* 0x000fe40000000f00 */
[----:B------:R-:W-:-:S07]  /*e0c0*/  MOV R2, 0xe0e0 ;  /* 0x0000e0e000027802 */ /* 0x000fce0000000f00 */
[----:B0123--:R-:W-:Y:S05]  /*e0d0*/  CALL.REL.NOINC `($__internal_67_$__cuda_sm3x_div_rn_ftz_f32_slowpath) ;  /* 0x000001e800647944 */ /* 0x00ffea0003c00000 */
.L_x_26808:
[----:B------:R-:W-:Y:S05]  /*e0e0*/  BSYNC B3 ;  /* 0x0000000000037941 */ /* 0x000fea0003800000 */
.L_x_26807:
        /* <DEDUP_REMOVED lines=18> */
.L_x_26810:
[----:B------:R-:W-:Y:S02]  /*e210*/  ISETP.GE.AND P0, PT, R10, RZ, PT ;  /* 0x000000ff0a00720c */ /* 0x000fe40003f06270 */
[----:B------:R-:W-:-:S11]  /*e220*/  MOV R3, 0x3fd774eb ;  /* 0x3fd774eb00037802 */ /* 0x000fd60000000f00 */
[----:B------:R-:W-:-:S04]  /*e230*/  @P0 FFMA.FTZ R0, R3, 0.93318945169448852539, -R0 ;  /* 0x3f6ee58103000823 */ /* 0x000fc80000010800 */
[----:B------:R-:W-:-:S07]  /*e240*/  @!P0 FFMA.FTZ R0, R3, 0.93318945169448852539, R0 ;  /* 0x3f6ee58103008823 */ /* 0x000fce0000010000 */
.L_x_26811:
[----:B------:R-:W-:Y:S05]  /*e250*/  BSYNC B0 ;  /* 0x0000000000007941 */ /* 0x000fea0003800000 */
.L_x_26809:
        /* <DEDUP_REMOVED lines=12> */
.L_x_26804:
        /* <DEDUP_REMOVED lines=17> */
.L_x_26815:
[----:B------:R-:W-:Y:S05]  /*e430*/  BSYNC B3 ;  /* 0x0000000000037941 */ /* 0x000fea0003800000 */
.L_x_26814:
        /* <DEDUP_REMOVED lines=18> */
.L_x_26817:
[----:B------:R-:W-:Y:S02]  /*e560*/  ISETP.GE.AND P0, PT, R10, RZ, PT ;  /* 0x000000ff0a00720c */ /* 0x000fe40003f06270 */
[----:B------:R-:W-:-:S11]  /*e570*/  MOV R3, 0x3fd774eb ;  /* 0x3fd774eb00037802 */ /* 0x000fd60000000f00 */
[----:B------:R-:W-:-:S04]  /*e580*/  @P0 FFMA.FTZ R0, R3, 0.93318945169448852539, -R0 ;  /* 0x3f6ee58103000823 */ /* 0x000fc80000010800 */
[----:B------:R-:W-:-:S07]  /*e590*/  @!P0 FFMA.FTZ R0, R3, 0.93318945169448852539, R0 ;  /* 0x3f6ee58103008823 */ /* 0x000fce0000010000 */
.L_x_26818:
[----:B------:R-:W-:Y:S05]  /*e5a0*/  BSYNC B0 ;  /* 0x0000000000007941 */ /* 0x000fea0003800000 */
.L_x_26816:
        /* <DEDUP_REMOVED lines=13> */
.L_x_26813:
        /* <DEDUP_REMOVED lines=25> */
.L_x_26820:
        /* <DEDUP_REMOVED lines=40> */
.L_x_26819:
        /* <DEDUP_REMOVED lines=48> */
.L_x_26822:
[----:B------:R-:W-:Y:S05]  /*ed90*/  BSYNC B0 ;  /* 0x0000000000007941 */ /* 0x000fea0003800000 */
.L_x_26821:
[----:B------:R-:W-:Y:S01]  /*eda0*/  BSSY B3, `(.L_x_26823) ;  /* 0x0000007000037945 */ /* 0x000fe20003800000 */
[----:B------:R-:W-:-:S03]  /*edb0*/  FFMA R0, R4, R2, R5 ;  /* 0x0000000204007223 */ /* 0x000fc60000000005 */
[----:B------:R-:W-:Y:S05]  /*edc0*/  @!P3 BRA `(.L_x_26824) ;  /* 0x000000000010b947 */ /* 0x000fea0003800000 */
[----:B------:R-:W-:Y:S02]  /*edd0*/  MOV R25, R29 ;  /* 0x0000001d00197202 */ /* 0x000fe40000000f00 */
[----:B------:R-:W-:Y:S02]  /*ede0*/  MOV R0, R32 ;  /* 0x0000002000007202 */ /* 0x000fe40000000f00 */
[----:B------:R-:W-:-:S07]  /*edf0*/  MOV R2, 0xee10 ;  /* 0x0000ee1000027802 */ /* 0x000fce0000000f00 */
[----:B0123--:R-:W-:Y:S05]  /*ee00*/  CALL.REL.NOINC `($__internal_67_$__cuda_sm3x_div_rn_ftz_f32_slowpath) ;  /* 0x000001dc00187944 */ /* 0x00ffea0003c00000 */
.L_x_26824:
[----:B------:R-:W-:Y:S05]  /*ee10*/  BSYNC B3 ;  /* 0x0000000000037941 */ /* 0x000fea0003800000 */
.L_x_26823:
        /* <DEDUP_REMOVED lines=18> */
.L_x_26826:
[----:B------:R-:W-:Y:S02]  /*ef40*/  ISETP.GE.AND P0, PT, R10, RZ, PT ;  /* 0x000000ff0a00720c */ /* 0x000fe40003f06270 */
[----:B------:R-:W-:-:S11]  /*ef50*/  MOV R3, 0x3fd774eb ;  /* 0x3fd774eb00037802 */ /* 0x000fd60000000f00 */
[----:B------:R-:W-:-:S04]  /*ef60*/  @P0 FFMA.FTZ R0, R3, 0.93318945169448852539, -R0 ;  /* 0x3f6ee58103000823 */ /* 0x000fc80000010800 */
[----:B------:R-:W-:-:S07]  /*ef70*/  @!P0 FFMA.FTZ R0, R3, 0.93318945169448852539, R0 ;  /* 0x3f6ee58103008823 */ /* 0x000fce0000010000 */
.L_x_26827:
[----:B------:R-:W-:Y:S05]  /*ef80*/  BSYNC B0 ;  /* 0x0000000000007941 */ /* 0x000fea0003800000 */
.L_x_26825:
        /* <DEDUP_REMOVED lines=12> */
.L_x_26803:
        /* <DEDUP_REMOVED lines=13> */
.L_x_26829:
[----:B------:R-:W-:Y:S05]  /*f120*/  BSYNC B3 ;  /* 0x0000000000037941 */ /* 0x000fea0003800000 */
.L_x_26828:
        /* <DEDUP_REMOVED lines=18> */
.L_x_26831:
[----:B------:R-:W-:Y:S02]  /*f250*/  ISETP.GE.AND P0, PT, R10, RZ, PT ;  /* 0x000000ff0a00720c */ /* 0x000fe40003f06270 */
[----:B------:R-:W-:-:S11]  /*f260*/  MOV R3, 0x3fd774eb ;  /* 0x3fd774eb00037802 */ /* 0x000fd60000000f00 */
[----:B------:R-:W-:-:S04]  /*f270*/  @P0 FFMA.FTZ R0, R3, 0.93318945169448852539, -R0 ;  /* 0x3f6ee58103000823 */ /* 0x000fc80000010800 */
[----:B------:R-:W-:-:S07]  /*f280*/  @!P0 FFMA.FTZ R0, R3, 0.93318945169448852539, R0 ;  /* 0x3f6ee58103008823 */ /* 0x000fce0000010000 */
.L_x_26832:
[----:B------:R-:W-:Y:S05]  /*f290*/  BSYNC B0 ;  /* 0x0000000000007941 */ /* 0x000fea0003800000 */
.L_x_26830:
        /* <DEDUP_REMOVED lines=27> */
.L_x_26802:
        /* <DEDUP_REMOVED lines=39> */
.L_x_26835:
[----:B------:R-:W-:Y:S05]  /*f6c0*/  BSYNC B0 ;  /* 0x0000000000007941 */ /* 0x000fea0003800000 */
.L_x_26834:
[----:B------:R-:W-:Y:S01]  /*f6d0*/  BSSY B3, `(.L_x_26836) ;  /* 0x0000007000037945 */ /* 0x000fe20003800000 */
[----:B------:R-:W-:-:S03]  /*f6e0*/  FFMA R0, R0, R6, R5 ;  /* 0x0000000600007223 */ /* 0x000fc60000000005 */
[----:B------:R-:W-:Y:S05]  /*f6f0*/  @!P0 BRA `(.L_x_26837) ;  /* 0x0000000000108947 */ /* 0x000fea0003800000 */
[----:B------:R-:W-:Y:S01]  /*f700*/  HFMA2.MMA R0, -RZ, RZ, 1.875, 0 ;  /* 0x3f800000ff007435 */ /* 0x000fe200000001ff */
[----:B------:R-:W-:Y:S02]  /*f710*/  MOV R25, R29 ;  /* 0x0000001d00197202 */ /* 0x000fe40000000f00 */
[----:B------:R-:W-:-:S08]  /*f720*/  MOV R2, 0xf740 ;  /* 0x0000f74000027802 */ /* 0x000fd00000000f00 */
[----:B-123--:R-:W-:Y:S05]  /*f730*/  CALL.REL.NOINC `($__internal_67_$__cuda_sm3x_div_rn_ftz_f32_slowpath) ;  /* 0x000001d000cc7944 */ /* 0x00efea0003c00000 */
.L_x_26837:
[----:B------:R-:W-:Y:S05]  /*f740*/  BSYNC B3 ;  /* 0x0000000000037941 */ /* 0x000fea0003800000 */
.L_x_26836:
        /* <DEDUP_REMOVED lines=18> */
.L_x_26839:
[----:B------:R-:W-:Y:S02]  /*f870*/  ISETP.GE.AND P0, PT, R10, RZ, PT ;  /* 0x000000ff0a00720c */ /* 0x000fe40003f06270 */
[----:B------:R-:W-:-:S11]  /*f880*/  MOV R3, 0x3fd774eb ;  /* 0x3fd774eb00037802 */ /* 0x000fd60000000f00 */
[----:B------:R-:W-:-:S04]  /*f890*/  @P0 FFMA.FTZ R0, R3, 0.93318945169448852539, -R0 ;  /* 0x3f6ee58103000823 */ /* 0x000fc80000010800 */
[----:B------:R-:W-:-:S07]  /*f8a0*/  @!P0 FFMA.FTZ R0, R3, 0.93318945169448852539, R0 ;  /* 0x3f6ee58103008823 */ /* 0x000fce0000010000 */
.L_x_26840:
[----:B------:R-:W-:Y:S05]  /*f8b0*/  BSYNC B0 ;  /* 0x0000000000007941 */ /* 0x000fea0003800000 */
.L_x_26838:
        /* <DEDUP_REMOVED lines=10> */
.L_x_26833:
        /* <DEDUP_REMOVED lines=13> */
.L_x_26842:
[----:B------:R-:W-:Y:S05]  /*fa30*/  BSYNC B3 ;  /* 0x0000000000037941 */ /* 0x000fea0003800000 */
.L_x_26841:
        /* <DEDUP_REMOVED lines=18> */
.L_x_26844:
[----:B------:R-:W-:Y:S02]  /*fb60*/  ISETP.GE.AND P0, PT, R10, RZ, PT ;  /* 0x000000ff0a00720c */ /* 0x000fe40003f06270 */
[----:B------:R-:W-:-:S11]  /*fb70*/  MOV R3, 0x3fd774eb ;  /* 0x3fd774eb00037802 */ /* 0x000fd60000000f00 */
[----:B------:R-:W-:-:S04]  /*fb80*/  @P0 FFMA.FTZ R0, R3, 0.93318945169448852539, -R0 ;  /* 0x3f6ee58103000823 */ /* 0x000fc80000010800 */
[----:B------:R-:W-:-:S07]  /*fb90*/  @!P0 FFMA.FTZ R0, R3, 0.93318945169448852539, R0 ;  /* 0x3f6ee58103008823 */ /* 0x000fce0000010000 */
.L_x_26845:
[----:B------:R-:W-:Y:S05]  /*fba0*/  BSYNC B0 ;  /* 0x0000000000007941 */ /* 0x000fea0003800000 */
.L_x_26843:
        /* <DEDUP_REMOVED lines=11> */
.L_x_26801:
        /* <DEDUP_REMOVED lines=34> */
.L_x_26847:
[----:B------:R-:W-:Y:S05]  /*fe80*/  BSYNC B3 ;  /* 0x0000000000037941 */ /* 0x000fea0003800000 */
.L_x_26846:
        /* <DEDUP_REMOVED lines=18> */
.L_x_26849:
[----:B------:R-:W-:Y:S02]  /*ffb0*/  ISETP.GE.AND P0, PT, R10, RZ, PT ;  /* 0x000000ff0a00720c */ /* 0x000fe40003f06270 */
[----:B------:R-:W-:-:S11]  /*ffc0*/  MOV R3, 0x3fd774eb ;  /* 0x3fd774eb00037802 */ /* 0x000fd60000000f00 */
[----:B------:R-:W-:-:S04]  /*ffd0*/  @P0 FFMA.FTZ R0, R3, 0.93318945169448852539, -R0 ;  /* 0x3f6ee58103000823 */ /* 0x000fc80000010800 */
[----:B------:R-:W-:-:S07]  /*ffe0*/  @!P0 FFMA.FTZ R0, R3, 0.93318945169448852539, R0 ;  /* 0x3f6ee58103008823 */ /* 0x000fce0000010000 */
.L_x_26850:
[----:B------:R-:W-:Y:S05]  /*fff0*/  BSYNC B0 ;  /* 0x0000000000007941 */ /* 0x000fea0003800000 */
.L_x_26848:
        /* <DEDUP_REMOVED lines=11> */
.L_x_26800:
        /* <DEDUP_REMOVED lines=26> */
.L_x_26852:
[----:B------:R-:W-:Y:S05]  /*10250*/  BSYNC B3 ;  /* 0x0000000000037941 */ /* 0x000fea0003800000 */
.L_x_26851:
        /* <DEDUP_REMOVED lines=18> */
.L_x_26854:
[----:B------:R-:W-:Y:S02]  /*10380*/  ISETP.GE.AND P0, PT, R10, RZ, PT ;  /* 0x000000ff0a00720c */ /* 0x000fe40003f06270 */
[----:B------:R-:W-:-:S11]  /*10390*/  MOV R3, 0x3fd774eb ;  /* 0x3fd774eb00037802 */ /* 0x000fd60000000f00 */
[----:B------:R-:W-:-:S04]  /*103a0*/  @P0 FFMA.FTZ R0, R3, 0.93318945169448852539, -R0 ;  /* 0x3f6ee58103000823 */ /* 0x000fc80000010800 */
[----:B------:R-:W-:-:S07]  /*103b0*/  @!P0 FFMA.FTZ R0, R3, 0.93318945169448852539, R0 ;  /* 0x3f6ee58103008823 */ /* 0x000fce0000010000 */
.L_x_26855:
[----:B------:R-:W-:Y:S05]  /*103c0*/  BSYNC B0 ;  /* 0x0000000000007941 */ /* 0x000fea0003800000 */
.L_x_26853:
        /* <DEDUP_REMOVED lines=12> */
.L_x_26812:
[----:B------:R-:W-:Y:S05]  /*10490*/  BSYNC B2 ;  /* 0x0000000000027941 */ /* 0x000fea0003800000 */
.L_x_26799:
        /* <DEDUP_REMOVED lines=43> */
.L_x_26859:
        /* <DEDUP_REMOVED lines=10> */
.L_x_26858:
[----:B------:R-:W-:-:S04]  /*107f0*/  FMUL.RZ R4, R4, 0.15915493667125701904 ;  /* 0x3e22f98304047820 */ /* 0x000fc8000040c000 */
[----:B------:R4:W0:Y:S08]  /*10800*/  MUFU.SIN R11, R4 ;  /* 0x00000004000b7308 */ /* 0x0008300000000400 */
[----:B------:R4:W0:Y:S01]  /*10810*/  MUFU.COS R10, R4 ;  /* 0x00000004000a7308 */ /* 0x0008220000000000 */
[----:B------:R-:W-:Y:S05]  /*10820*/  BRA `(.L_x_26860) ;  /* 0x00000000000c7947 */ /* 0x000fea0003800000 */
.L_x_26857:
[----:B------:R-:W-:Y:S01]  /*10830*/  FMUL.FTZ R10, R30, 1.4426950216293334961 ;  /* 0x3fb8aa3b1e0a7820 */ /* 0x000fe20000410000 */
[----:B------:R-:W-:-:S05]  /*10840*/  MOV R11, R4 ;  /* 0x00000004000b7202 */ /* 0x000fca0000000f00 */
[----:B------:R-:W4:Y:S02]  /*10850*/  MUFU.EX2 R10, R10 ;  /* 0x0000000a000a7308 */ /* 0x000f240000000800 */
.L_x_26860:
[----:B------:R-:W-:Y:S05]  /*10860*/  BSYNC B0 ;  /* 0x0000000000007941 */ /* 0x000fea0003800000 */
.L_x_26856:
        /* <DEDUP_REMOVED lines=61> */
.L_x_26868:
[----:B------:R-:W-:Y:S05]  /*10c40*/  BSYNC B0 ;  /* 0x0000000000007941 */ /* 0x000fea0003800000 */
.L_x_26867:
[----:B------:R-:W-:Y:S01]  /*10c50*/  BSSY B3, `(.L_x_26869) ;  /* 0x0000007000037945 */ /* 0x000fe20003800000 */
[----:B------:R-:W-:-:S03]  /*10c60*/  FFMA R0, R4, R6, R5 ;  /* 0x0000000604007223 */ /* 0x000fc60000000005 */
[----:B------:R-:W-:Y:S05]  /*10c70*/  @!P0 BRA `(.L_x_26870) ;  /* 0x0000000000108947 */ /* 0x000fea0003800000 */
[----:B------:R-:W-:Y:S02]  /*10c80*/  MOV R25, R29 ;  /* 0x0000001d00197202 */ /* 0x000fe40000000f00 */
[----:B------:R-:W-:Y:S02]  /*10c90*/  MOV R0, R32 ;  /* 0x0000002000007202 */ /* 0x000fe40000000f00 */
[----:B------:R-:W-:-:S07]  /*10ca0*/  MOV R2, 0x10cc0 ;  /* 0x00010cc000027802 */ /* 0x000fce0000000f00 */
[----:B0123--:R-:W-:Y:S05]  /*10cb0*/  CALL.REL.NOINC `($__internal_67_$__cuda_sm3x_div_rn_ftz_f32_slowpath) ;  /* 0x000001bc006c7944 */ /* 0x00ffea0003c00000 */
.L_x_26870:
[----:B------:R-:W-:Y:S05]  /*10cc0*/  BSYNC B3 ;  /* 0x0000000000037941 */ /* 0x000fea0003800000 */
.L_x_26869:
        /* <DEDUP_REMOVED lines=18> */
.L_x_26872:
[----:B------:R-:W-:Y:S02]  /*10df0*/  ISETP.GE.AND P0, PT, R12, RZ, PT ;  /* 0x000000ff0c00720c */ /* 0x000fe40003f06270 */
[----:B------:R-:W-:-:S11]  /*10e00*/  MOV R3, 0x3fd774eb ;  /* 0x3fd774eb00037802 */ /* 0x000fd60000000f00 */
[----:B------:R-:W-:-:S04]  /*10e10*/  @P0 FFMA.FTZ R0, R3, 0.93318945169448852539, -R0 ;  /* 0x3f6ee58103000823 */ /* 0x000fc80000010800 */
[----:B------:R-:W-:-:S07]  /*10e20*/  @!P0 FFMA.FTZ R0, R3, 0.93318945169448852539, R0 ;  /* 0x3f6ee58103008823 */ /* 0x000fce0000010000 */
.L_x_26873:
[----:B------:R-:W-:Y:S05]  /*10e30*/  BSYNC B0 ;  /* 0x0000000000007941 */ /* 0x000fea0003800000 */
.L_x_26871:
        /* <DEDUP_REMOVED lines=12> */
.L_x_26866:
        /* <DEDUP_REMOVED lines=17> */
.L_x_26877:
[----:B------:R-:W-:Y:S05]  /*11010*/  BSYNC B3 ;  /* 0x0000000000037941 */ /* 0x000fea0003800000 */
.L_x_26876:
        /* <DEDUP_REMOVED lines=18> */
.L_x_26879:
[----:B------:R-:W-:Y:S02]  /*11140*/  ISETP.GE.AND P0, PT, R12, RZ, PT ;  /* 0x000000ff0c00720c */ /* 0x000fe40003f06270 */
[----:B------:R-:W-:-:S11]  /*11150*/  MOV R3, 0x3fd774eb ;  /* 0x3fd774eb00037802 */ /* 0x000fd60000000f00 */
[----:B------:R-:W-:-:S04]  /*11160*/  @P0 FFMA.FTZ R0, R3, 0.93318945169448852539, -R0 ;  /* 0x3f6ee58103000823 */ /* 0x000fc80000010800 */
[----:B------:R-:W-:-:S07]  /*11170*/  @!P0 FFMA.FTZ R0, R3, 0.93318945169448852539, R0 ;  /* 0x3f6ee58103008823 */ /* 0x000fce0000010000 */
.L_x_26880:
[----:B------:R-:W-:Y:S05]  /*11180*/  BSYNC B0 ;  /* 0x0000000000007941 */ /* 0x000fea0003800000 */
.L_x_26878:
        /* <DEDUP_REMOVED lines=13> */
.L_x_26875:
        /* <DEDUP_REMOVED lines=25> */
.L_x_26882:
        /* <DEDUP_REMOVED lines=40> */
.L_x_26881:
        /* <DEDUP_REMOVED lines=48> */
.L_x_26884:
[----:B------:R-:W-:Y:S05]  /*11970*/  BSYNC B0 ;  /* 0x0000000000007941 */ /* 0x000fea0003800000 */
.L_x_26883:
[----:B------:R-:W-:Y:S01]  /*11980*/  BSSY B3, `(.L_x_26885) ;  /* 0x0000007000037945 */ /* 0x000fe20003800000 */
[----:B------:R-:W-:-:S03]  /*11990*/  FFMA R0, R4, R2, R5 ;  /* 0x0000000204007223 */ /* 0x000fc60000000005 */
[----:B------:R-:W-:Y:S05]  /*119a0*/  @!P3 BRA `(.L_x_26886) ;  /* 0x000000000010b947 */ /* 0x000fea0003800000 */
[----:B------:R-:W-:Y:S02]  /*119b0*/  MOV R25, R29 ;  /* 0x0000001d00197202 */ /* 0x000fe40000000f00 */
[----:B------:R-:W-:Y:S02]  /*119c0*/  MOV R0, R32 ;  /* 0x0000002000007202 */ /* 0x000fe40000000f00 */
[----:B------:R-:W-:-:S07]  /*119d0*/  MOV R2, 0x119f0 ;  /* 0x000119f000027802 */ /* 0x000fce0000000f00 */
[----:B0123--:R-:W-:Y:S05]  /*119e0*/  CALL.REL.NOINC `($__internal_67_$__cuda_sm3x_div_rn_ftz_f32_slowpath) ;  /* 0x000001b000207944 */ /* 0x00ffea0003c00000 */
.L_x_26886:
[----:B------:R-:W-:Y:S05]  /*119f0*/  BSYNC B3 ;  /* 0x0000000000037941 */ /* 0x000fea0003800000 */
.L_x_26885:
        /* <DEDUP_REMOVED lines=18> */
.L_x_26888:
[----:B------:R-:W-:Y:S02]  /*11b20*/  ISETP.GE.AND P0, PT, R12, RZ, PT ;  /* 0x000000ff0c00720c */ /* 0x000fe40003f06270 */
[----:B------:R-:W-:-:S11]  /*11b30*/  MOV R3, 0x3fd774eb ;  /* 0x3fd774eb00037802 */ /* 0x000fd60000000f00 */
[----:B------:R-:W-:-:S04]  /*11b40*/  @P0 FFMA.FTZ R0, R3, 0.93318945169448852539, -R0 ;  /* 0x3f6ee58103000823 */ /* 0x000fc80000010800 */
[----:B------:R-:W-:-:S07]  /*11b50*/  @!P0 FFMA.FTZ R0, R3, 0.93318945169448852539, R0 ;  /* 0x3f6ee58103008823 */ /* 0x000fce0000010000 */
.L_x_26889:
[----:B------:R-:W-:Y:S05]  /*11b60*/  BSYNC B0 ;  /* 0x0000000000007941 */ /* 0x000fea0003800000 */
.L_x_26887:
        /* <DEDUP_REMOVED lines=12> */
.L_x_26865:
        /* <DEDUP_REMOVED lines=13> */
.L_x_26891:
[----:B------:R-:W-:Y:S05]  /*11d00*/  BSYNC B3 ;  /* 0x0000000000037941 */ /* 0x000fea0003800000 */
.L_x_26890:
        /* <DEDUP_REMOVED lines=18> */
.L_x_26893:
[----:B------:R-:W-:Y:S02]  /*11e30*/  ISETP.GE.AND P0, PT, R12, RZ, PT ;  /* 0x000000ff0c00720c */ /* 0x000fe40003f06270 */
[----:B------:R-:W-:-:S11]  /*11e40*/  MOV R3, 0x3fd774eb ;  /* 0x3fd774eb00037802 */ /* 0x000fd60000000f00 */
[----:B------:R-:W-:-:S04]  /*11e50*/  @P0 FFMA.FTZ R0, R3, 0.93318945169448852539, -R0 ;  /* 0x3f6ee58103000823 */ /* 0x000fc80000010800 */
[----:B------:R-:W-:-:S07]  /*11e60*/  @!P0 FFMA.FTZ R0, R3, 0.93318945169448852539, R0 ;  /* 0x3f6ee58103008823 */ /* 0x000fce0000010000 */
.L_x_26894:
[----:B------:R-:W-:Y:S05]  /*11e70*/  BSYNC B0 ;  /* 0x0000000000007941 */ /* 0x000fea0003800000 */
.L_x_26892:
        /* <DEDUP_REMOVED lines=27> */
.L_x_26864:
        /* <DEDUP_REMOVED lines=39> */
.L_x_26897:
[----:B------:R-:W-:Y:S05]  /*122a0*/  BSYNC B0 ;  /* 0x0000000000007941 */ /* 0x000fea0003800000 */
.L_x_26896:
[----:B------:R-:W-:Y:S01]  /*122b0*/  BSSY B3, `(.L_x_26898) ;  /* 0x0000007000037945 */ /* 0x000fe20003800000 */
[----:B------:R-:W-:-:S03]  /*122c0*/  FFMA R0, R0, R6, R5 ;  /* 0x0000000600007223 */ /* 0x000fc60000000005 */
[----:B------:R-:W-:Y:S05]  /*122d0*/  @!P0 BRA `(.L_x_26899) ;  /* 0x0000000000108947 */ /* 0x000fea0003800000 */
[----:B------:R-:W-:Y:S01]  /*122e0*/  HFMA2.MMA R0, -RZ, RZ, 1.875, 0 ;  /* 0x3f800000ff007435 */ /* 0x000fe200000001ff */
[----:B------:R-:W-:Y:S02]  /*122f0*/  MOV R25, R29 ;  /* 0x0000001d00197202 */ /* 0x000fe40000000f00 */
[----:B------:R-:W-:-:S08]  /*12300*/  MOV R2, 0x12320 ;  /* 0x0001232000027802 */ /* 0x000fd00000000f00 */
[----:B-123--:R-:W-:Y:S05]  /*12310*/  CALL.REL.NOINC `($__internal_67_$__cuda_sm3x_div_rn_ftz_f32_slowpath) ;  /* 0x000001a400d47944 */ /* 0x00efea0003c00000 */
.L_x_26899:
[----:B------:R-:W-:Y:S05]  /*12320*/  BSYNC B3 ;  /* 0x0000000000037941 */ /* 0x000fea0003800000 */
.L_x_26898:
        /* <DEDUP_REMOVED lines=18> */
.L_x_26901:
[----:B------:R-:W-:Y:S02]  /*12450*/  ISETP.GE.AND P0, PT, R12, RZ, PT ;  /* 0x000000ff0c00720c */ /* 0x000fe40003f06270 */
[----:B------:R-:W-:-:S11]  /*12460*/  MOV R3, 0x3fd774eb ;  /* 0x3fd774eb00037802 */ /* 0x000fd60000000f00 */
[----:B------:R-:W-:-:S04]  /*12470*/  @P0 FFMA.FTZ R0, R3, 0.93318945169448852539, -R0 ;  /* 0x3f6ee58103000823 */ /* 0x000fc80000010800 */
[----:B------:R-:W-:-:S07]  /*12480*/  @!P0 FFMA.FTZ R0, R3, 0.93318945169448852539, R0 ;  /* 0x3f6ee58103008823 */ /* 0x000fce0000010000 */
.L_x_26902:
[----:B------:R-:W-:Y:S05]  /*12490*/  BSYNC B0 ;  /* 0x0000000000007941 */ /* 0x000fea0003800000 */
.L_x_26900:
        /* <DEDUP_REMOVED lines=10> */
.L_x_26895:
        /* <DEDUP_REMOVED lines=13> */
.L_x_26904:
[----:B------:R-:W-:Y:S05]  /*12610*/  BSYNC B3 ;  /* 0x0000000000037941 */ /* 0x000fea0003800000 */
.L_x_26903:
        /* <DEDUP_REMOVED lines=18> */
.L_x_26906:
[----:B------:R-:W-:Y:S02]  /*12740*/  ISETP.GE.AND P0, PT, R12, RZ, PT ;  /* 0x000000ff0c00720c */ /* 0x000fe40003f06270 */
[----:B------:R-:W-:-:S11]  /*12750*/  MOV R3, 0x3fd774eb ;  /* 0x3fd774eb00037802 */ /* 0x000fd60000000f00 */
[----:B------:R-:W-:-:S04]  /*12760*/  @P0 FFMA.FTZ R0, R3, 0.93318945169448852539, -R0 ;  /* 0x3f6ee58103000823 */ /* 0x000fc80000010800 */
[----:B------:R-:W-:-:S07]  /*12770*/  @!P0 FFMA.FTZ R0, R3, 0.93318945169448852539, R0 ;  /* 0x3f6ee58103008823 */ /* 0x000fce0000010000 */
.L_x_26907:
[----:B------:R-:W-:Y:S05]  /*12780*/  BSYNC B0 ;  /* 0x0000000000007941 */ /* 0x000fea0003800000 */
.L_x_26905:
        /* <DEDUP_REMOVED lines=11> */
.L_x_26863:
        /* <DEDUP_REMOVED lines=34> */
.L_x_26909:
[----:B------:R-:W-:Y:S05]  /*12a60*/  BSYNC B3 ;  /* 0x0000000000037941 */ /* 0x000fea0003800000 */
.L_x_26908:
        /* <DEDUP_REMOVED lines=18> */
.L_x_26911:
[----:B------:R-:W-:Y:S02]  /*12b90*/  ISETP.GE.AND P0, PT, R12, RZ, PT ;  /* 0x000000ff0c00720c */ /* 0x000fe40003f06270 */
[----:B------:R-:W-:-:S11]  /*12ba0*/  MOV R3, 0x3fd774eb ;  /* 0x3fd774eb00037802 */ /* 0x000fd60000000f00 */
[----:B------:R-:W-:-:S04]  /*12bb0*/  @P0 FFMA.FTZ R0, R3, 0.93318945169448852539, -R0 ;  /* 0x3f6ee58103000823 */ /* 0x000fc80000010800 */
[----:B------:R-:W-:-:S07]  /*12bc0*/  @!P0 FFMA.FTZ R0, R3, 0.93318945169448852539, R0 ;  /* 0x3f6ee58103008823 */ /* 0x000fce0000010000 */
.L_x_26912:
[----:B------:R-:W-:Y:S05]  /*12bd0*/  BSYNC B0 ;  /* 0x0000000000007941 */ /* 0x000fea0003800000 */
.L_x_26910:
        /* <DEDUP_REMOVED lines=11> */
.L_x_26862:
        /* <DEDUP_REMOVED lines=26> */
.L_x_26914:
[----:B------:R-:W-:Y:S05]  /*12e30*/  BSYNC B3 ;  /* 0x0000000000037941 */ /* 0x000fea0003800000 */
.L_x_26913:
        /* <DEDUP_REMOVED lines=18> */
.L_x_26916:
[----:B------:R-:W-:Y:S02]  /*12f60*/  ISETP.GE.AND P0, PT, R12, RZ, PT ;  /* 0x000000ff0c00720c */ /* 0x000fe40003f06270 */
[----:B------:R-:W-:-:S11]  /*12f70*/  MOV R3, 0x3fd774eb ;  /* 0x3fd774eb00037802 */ /* 0x000fd60000000f00 */
[----:B------:R-:W-:-:S04]  /*12f80*/  @P0 FFMA.FTZ R0, R3, 0.93318945169448852539, -R0 ;  /* 0x3f6ee58103000823 */ /* 0x000fc80000010800 */
[----:B------:R-:W-:-:S07]  /*12f90*/  @!P0 FFMA.FTZ R0, R3, 0.93318945169448852539, R0 ;  /* 0x3f6ee58103008823 */ /* 0x000fce0000010000 */
.L_x_26917:
[----:B------:R-:W-:Y:S05]  /*12fa0*/  BSYNC B0 ;  /* 0x0000000000007941 */ /* 0x000fea0003800000 */
.L_x_26915:
        /* <DEDUP_REMOVED lines=12> */
.L_x_26874:
[----:B------:R-:W-:Y:S05]  /*13070*/  BSYNC B2 ;  /* 0x0000000000027941 */ /* 0x000fea0003800000 */
.L_x_26861:
        /* <DEDUP_REMOVED lines=43> */
.L_x_26921:
        /* <DEDUP_REMOVED lines=10> */
.L_x_26920:
[----:B------:R-:W-:-:S04]  /*133d0*/  FMUL.RZ R4, R4, 0.15915493667125701904 ;  /* 0x3e22f98304047820 */ /* 0x000fc8000040c000 */
[----:B------:R4:W0:Y:S08]  /*133e0*/  MUFU.SIN R13, R4 ;  /* 0x00000004000d7308 */ /* 0x0008300000000400 */
[----:B------:R4:W0:Y:S01]  /*133f0*/  MUFU.COS R12, R4 ;  /* 0x00000004000c7308 */ /* 0x0008220000000000 */
[----:B------:R-:W-:Y:S05]  /*13400*/  BRA `(.L_x_26922) ;  /* 0x00000000000c7947 */ /* 0x000fea0003800000 */
.L_x_26919:
[----:B------:R-:W-:Y:S01]  /*13410*/  FMUL.FTZ R12, R30, 1.4426950216293334961 ;  /* 0x3fb8aa3b1e0c7820 */ /* 0x000fe20000410000 */
[----:B------:R-:W-:-:S05]  /*13420*/  MOV R13, R4 ;  /* 0x00000004000d7202 */ /* 0x000fca0000000f00 */
[----:B------:R-:W4:Y:S02]  /*13430*/  MUFU.EX2 R12, R12 ;  /* 0x0000000c000c7308 */ /* 0x000f240000000800 */
.L_x_26922:
[----:B------:R-:W-:Y:S05]  /*13440*/  BSYNC B0 ;  /* 0x0000000000007941 */ /* 0x000fea0003800000 */
.L_x_26918:
        /* <DEDUP_REMOVED lines=61> */
.L_x_26930:
[----:B------:R-:W-:Y:S05]  /*13820*/  BSYNC B0 ;  /* 0x0000000000007941 */ /* 0x000fea0003800000 */
.L_x_26929:
[----:B------:R-:W-:Y:S01]  /*13830*/  BSSY B3, `(.L_x_26931) ;  /* 0x0000007000037945 */ /* 0x000fe20003800000 */
[----:B------:R-:W-:-:S03]  /*13840*/  FFMA R0, R4, R6, R5 ;  /* 0x0000000604007223 */ /* 0x000fc60000000005 */
[----:B------:R-:W-:Y:S05]  /*13850*/  @!P0 BRA `(.L_x_26932) ;  /* 0x0000000000108947 */ /* 0x000fea0003800000 */
[----:B------:R-:W-:Y:S02]  /*13860*/  MOV R25, R29 ;  /* 0x0000001d00197202 */ /* 0x000fe40000000f00 */
[----:B------:R-:W-:Y:S02]  /*13870*/  MOV R0, R32 ;  /* 0x0000002000007202 */ /* 0x000fe40000000f00 */
[----:B------:R-:W-:-:S07]  /*13880*/  MOV R2, 0x138a0 ;  /* 0x000138a000027802 */ /* 0x000fce0000000f00 */
[----:B0123--:R-:W-:Y:S05]  /*13890*/  CALL.REL.NOINC `($__internal_67_$__cuda_sm3x_div_rn_ftz_f32_slowpath) ;  /* 0x0000019000747944 */ /* 0x00ffea0003c00000 */
.L_x_26932:
[----:B------:R-:W-:Y:S05]  /*138a0*/  BSYNC B3 ;  /* 0x0000000000037941 */ /* 0x000fea0003800000 */
.L_x_26931:
        /* <DEDUP_REMOVED lines=18> */
.L_x_26934:
[----:B------:R-:W-:Y:S02]  /*139d0*/  ISETP.GE.AND P0, PT, R14, RZ, PT ;  /* 0x000000ff0e00720c */ /* 0x000fe40003f06270 */
[----:B------:R-:W-:-:S11]  /*139e0*/  MOV R3, 0x3fd774eb ;  /* 0x3fd774eb00037802 */ /* 0x000fd60000000f00 */
[----:B------:R-:W-:-:S04]  /*139f0*/  @P0 FFMA.FTZ R0, R3, 0.93318945169448852539, -R0 ;  /* 0x3f6ee58103000823 */ /* 0x000fc80000010800 */
[----:B------:R-:W-:-:S07]  /*13a00*/  @!P0 FFMA.FTZ R0, R3, 0.93318945169448852539, R0 ;  /* 0x3f6ee58103008823 */ /* 0x000fce0000010000 */
.L_x_26935:
[----:B------:R-:W-:Y:S05]  /*13a10*/  BSYNC B0 ;  /* 0x0000000000007941 */ /* 0x000fea0003800000 */
.L_x_26933:
        /* <DEDUP_REMOVED lines=12> */
.L_x_26928:
        /* <DEDUP_REMOVED lines=17> */
.L_x_26939:
[----:B------:R-:W-:Y:S05]  /*13bf0*/  BSYNC B3 ;  /* 0x0000000000037941 */ /* 0x000fea0003800000 */
.L_x_26938:
        /* <DEDUP_REMOVED lines=18> */
.L_x_26941:
[----:B------:R-:W-:Y:S02]  /*13d20*/  ISETP.GE.AND P0, PT, R14, RZ, PT ;  /* 0x000000ff0e00720c */ /* 0x000fe40003f06270 */
[----:B------:R-:W-:-:S11]  /*13d30*/  MOV R3, 0x3fd774eb ;  /* 0x3fd774eb00037802 */ /* 0x000fd60000000f00 */
[----:B------:R-:W-:-:S04]  /*13d40*/  @P0 FFMA.FTZ R0, R3, 0.93318945169448852539, -R0 ;  /* 0x3f6ee58103000823 */ /* 0x000fc80000010800 */
[----:B------:R-:W-:-:S07]  /*13d50*/  @!P0 FFMA.FTZ R0, R3, 0.93318945169448852539, R0 ;  /* 0x3f6ee58103008823 */ /* 0x000fce0000010000 */
.L_x_26942:
[----:B------:R-:W-:Y:S05]  /*13d60*/  BSYNC B0 ;  /* 0x0000000000007941 */ /* 0x000fea0003800000 */
.L_x_26940:
        /* <DEDUP_REMOVED lines=13> */
.L_x_26937:
        /* <DEDUP_REMOVED lines=25> */
.L_x_26944:
        /* <DEDUP_REMOVED lines=40> */
.L_x_26943:
        /* <DEDUP_REMOVED lines=48> */
.L_x_26946:
[----:B------:R-:W-:Y:S05]  /*14550*/  BSYNC B0 ;  /* 0x0000000000007941 */ /* 0x000fea0003800000 */
.L_x_26945:
[----:B------:R-:W-:Y:S01]  /*14560*/  BSSY B3, `(.L_x_26947) ;  /* 0x0000007000037945 */ /* 0x000fe20003800000 */
[----:B------:R-:W-:-:S03]  /*14570*/  FFMA R0, R4, R2, R5 ;  /* 0x0000000204007223 */ /* 0x000fc60000000005 */
[----:B------:R-:W-:Y:S05]  /*14580*/  @!P3 BRA `(.L_x_26948) ;  /* 0x000000000010b947 */ /* 0x000fea0003800000 */
[----:B------:R-:W-:Y:S02]  /*14590*/  MOV R25, R29 ;  /* 0x0000001d00197202 */ /* 0x000fe40000000f00 */
[----:B------:R-:W-:Y:S02]  /*145a0*/  MOV R0, R32 ;  /* 0x0000002000007202 */ /* 0x000fe40000000f00 */
[----:B------:R-:W-:-:S07]  /*145b0*/  MOV R2, 0x145d0 ;  /* 0x000145d000027802 */ /* 0x000fce0000000f00 */
[----:B0123--:R-:W-:Y:S05]  /*145c0*/  CALL.REL.NOINC `($__internal_67_$__cuda_sm3x_div_rn_ftz_f32_slowpath) ;  /* 0x0000018400287944 */ /* 0x00ffea0003c00000 */
.L_x_26948:
[----:B------:R-:W-:Y:S05]  /*145d0*/  BSYNC B3 ;  /* 0x0000000000037941 */ /* 0x000fea0003800000 */
.L_x_26947:
        /* <DEDUP_REMOVED lines=18> */
.L_x_26950:
[----:B------:R-:W-:Y:S02]  /*14700*/  ISETP.GE.AND P0, PT, R14, RZ, PT ;  /* 0x000000ff0e00720c */ /* 0x000fe40003f06270 */
[----:B------:R-:W-:-:S11]  /*14710*/  MOV R3, 0x3fd774eb ;  /* 0x3fd774eb00037802 */ /* 0x000fd60000000f00 */
[----:B------:R-:W-:-:S04]  /*14720*/  @P0 FFMA.FTZ R0, R3, 0.93318945169448852539, -R0 ;  /* 0x3f6ee58103000823 */ /* 0x000fc80000010800 */
[----:B------:R-:W-:-:S07]  /*14730*/  @!P0 FFMA.FTZ R0, R3, 0.93318945169448852539, R0 ;  /* 0x3f6ee58103008823 */ /* 0x000fce0000010000 */
.L_x_26951:
[----:B------:R-:W-:Y:S05]  /*14740*/  BSYNC B0 ;  /* 0x0000000000007941 */ /* 0x000fea0003800000 */
.L_x_26949:
        /* <DEDUP_REMOVED lines=12> */
.L_x_26927:
        /* <DEDUP_REMOVED lines=13> */
.L_x_26953:
[----:B------:R-:W-:Y:S05]  /*148e0*/  BSYNC B3 ;  /* 0x0000000000037941 */ /* 0x000fea0003800000 */
.L_x_26952:
        /* <DEDUP_REMOVED lines=18> */
.L_x_26955:
[----:B------:R-:W-:Y:S02]  /*14a10*/  ISETP.GE.AND P0, PT, R14, RZ, PT ;  /* 0x000000ff0e00720c */ /* 0x000fe40003f06270 */
[----:B------:R-:W-:-:S11]  /*14a20*/  MOV R3, 0x3fd774eb ;  /* 0x3fd774eb00037802 */ /* 0x000fd60000000f00 */
[----:B------:R-:W-:-:S04]  /*14a30*/  @P0 FFMA.FTZ R0, R3, 0.93318945169448852539, -R0 ;  /* 0x3f6ee58103000823 */ /* 0x000fc80000010800 */
[----:B------:R-:W-:-:S07]  /*14a40*/  @!P0 FFMA.FTZ R0, R3, 0.93318945169448852539, R0 ;  /* 0x3f6ee58103008823 */ /* 0x000fce0000010000 */
.L_x_26956:
[----:B------:R-:W-:Y:S05]  /*14a50*/  BSYNC B0 ;  /* 0x0000000000007941 */ /* 0x000fea0003800000 */
.L_x_26954:
        /* <DEDUP_REMOVED lines=27> */
.L_x_26926:
        /* <DEDUP_REMOVED lines=39> */
.L_x_26959:
[----:B------:R-:W-:Y:S05]  /*14e80*/  BSYNC B0 ;  /* 0x0000000000007941 */ /* 0x000fea0003800000 */
.L_x_26958:
[----:B------:R-:W-:Y:S01]  /*14e90*/  BSSY B3, `(.L_x_26960) ;  /* 0x0000007000037945 */ /* 0x000fe20003800000 */
[----:B------:R-:W-:-:S03]  /*14ea0*/  FFMA R0, R0, R6, R5 ;  /* 0x0000000600007223 */ /* 0x000fc60000000005 */
[----:B------:R-:W-:Y:S05]  /*14eb0*/  @!P0 BRA `(.L_x_26961) ;  /* 0x0000000000108947 */ /* 0x000fea0003800000 */
[----:B------:R-:W-:Y:S01]  /*14ec0*/  HFMA2.MMA R0, -RZ, RZ, 1.875, 0 ;  /* 0x3f800000ff007435 */ /* 0x000fe200000001ff */
[----:B------:R-:W-:Y:S02]  /*14ed0*/  MOV R25, R29 ;  /* 0x0000001d00197202 */ /* 0x000fe40000000f00 */
[----:B------:R-:W-:-:S08]  /*14ee0*/  MOV R2, 0x14f00 ;  /* 0x00014f0000027802 */ /* 0x000fd00000000f00 */
[----:B-123--:R-:W-:Y:S05]  /*14ef0*/  CALL.REL.NOINC `($__internal_67_$__cuda_sm3x_div_rn_ftz_f32_slowpath) ;  /* 0x0000017800dc7944 */ /* 0x00efea0003c00000 */
.L_x_26961:
[----:B------:R-:W-:Y:S05]  /*14f00*/  BSYNC B3 ;  /* 0x0000000000037941 */ /* 0x000fea0003800000 */
.L_x_26960:
        /* <DEDUP_REMOVED lines=18> */
.L_x_26963:
[----:B------:R-:W-:Y:S02]  /*15030*/  ISETP.GE.AND P0, PT, R14, RZ, PT ;  /* 0x000000ff0e00720c */ /* 0x000fe40003f06270 */
[----:B------:R-:W-:-:S11]  /*15040*/  MOV R3, 0x3fd774eb ;  /* 0x3fd774eb00037802 */ /* 0x000fd60000000f00 */
[----:B------:R-:W-:-:S04]  /*15050*/  @P0 FFMA.FTZ R0, R3, 0.93318945169448852539, -R0 ;  /* 0x3f6ee58103000823 */ /* 0x000fc80000010800 */
[----:B------:R-:W-:-:S07]  /*15060*/  @!P0 FFMA.FTZ R0, R3, 0.93318945169448852539, R0 ;  /* 0x3f6ee58103008823 */ /* 0x000fce0000010000 */
.L_x_26964:
[----:B------:R-:W-:Y:S05]  /*15070*/  BSYNC B0 ;  /* 0x0000000000007941 */ /* 0x000fea0003800000 */
.L_x_26962:
        /* <DEDUP_REMOVED lines=10> */
.L_x_26957:
        /* <DEDUP_REMOVED lines=13> */
.L_x_26966:
[----:B------:R-:W-:Y:S05]  /*151f0*/  BSYNC B3 ;  /* 0x0000000000037941 */ /* 0x000fea0003800000 */
.L_x_26965:
        /* <DEDUP_REMOVED lines=18> */
.L_x_26968:
[----:B------:R-:W-:Y:S02]  /*15320*/  ISETP.GE.AND P0, PT, R14, RZ, PT ;  /* 0x000000ff0e00720c */ /* 0x000fe40003f06270 */
[----:B------:R-:W-:-:S11]  /*15330*/  MOV R3, 0x3fd774eb ;  /* 0x3fd774eb00037802 */ /* 0x000fd60000000f00 */
[----:B------:R-:W-:-:S04]  /*15340*/  @P0 FFMA.FTZ R0, R3, 0.93318945169448852539, -R0 ;  /* 0x3f6ee58103000823 */ /* 0x000fc80000010800 */
[----:B------:R-:W-:-:S07]  /*15350*/  @!P0 FFMA.FTZ R0, R3, 0.93318945169448852539, R0 ;  /* 0x3f6ee58103008823 */ /* 0x000fce0000010000 */
.L_x_26969:
[----:B------:R-:W-:Y:S05]  /*15360*/  BSYNC B0 ;  /* 0x0000000000007941 */ /* 0x000fea0003800000 */
.L_x_26967:
        /* <DEDUP_REMOVED lines=11> */
.L_x_26925:
        /* <DEDUP_REMOVED lines=34> */
.L_x_26971:
[----:B------:R-:W-:Y:S05]  /*15640*/  BSYNC B3 ;  /* 0x0000000000037941 */ /* 0x000fea0003800000 */
.L_x_26970:
        /* <DEDUP_REMOVED lines=18> */
.L_x_26973:
[----:B------:R-:W-:Y:S02]  /*15770*/  ISETP.GE.AND P0, PT, R14, RZ, PT ;  /* 0x000000ff0e00720c */ /* 0x000fe40003f06270 */
[----:B------:R-:W-:-:S11]  /*15780*/  MOV R3, 0x3fd774eb ;  /* 0x3fd774eb00037802 */ /* 0x000fd60000000f00 */
[----:B------:R-:W-:-:S04]  /*15790*/  @P0 FFMA.FTZ R0, R3, 0.93318945169448852539, -R0 ;  /* 0x3f6ee58103000823 */ /* 0x000fc80000010800 */
[----:B------:R-:W-:-:S07]  /*157a0*/  @!P0 FFMA.FTZ R0, R3, 0.93318945169448852539, R0 ;  /* 0x3f6ee58103008823 */ /* 0x000fce0000010000 */
.L_x_26974:
[----:B------:R-:W-:Y:S05]  /*157b0*/  BSYNC B0 ;  /* 0x0000000000007941 */ /* 0x000fea0003800000 */
.L_x_26972:
        /* <DEDUP_REMOVED lines=11> */
.L_x_26924:
        /* <DEDUP_REMOVED lines=26> */
.L_x_26976:
[----:B------:R-:W-:Y:S05]  /*15a10*/  BSYNC B3 ;  /* 0x0000000000037941 */ /* 0x000fea0003800000 */
.L_x_26975:
        /* <DEDUP_REMOVED lines=18> */
.L_x_26978:
[----:B------:R-:W-:Y:S02]  /*15b40*/  ISETP.GE.AND P0, PT, R14, RZ, PT ;  /* 0x000000ff0e00720c */ /* 0x000fe40003f06270 */
[----:B------:R-:W-:-:S11]  /*15b50*/  MOV R3, 0x3fd774eb ;  /* 0x3fd774eb00037802 */ /* 0x000fd60000000f00 */
[----:B------:R-:W-:-:S04]  /*15b60*/  @P0 FFMA.FTZ R0, R3, 0.93318945169448852539, -R0 ;  /* 0x3f6ee58103000823 */ /* 0x000fc80000010800 */
[----:B------:R-:W-:-:S07]  /*15b70*/  @!P0 FFMA.FTZ R0, R3, 0.93318945169448852539, R0 ;  /* 0x3f6ee58103008823 */ /* 0x000fce0000010000 */
.L_x_26979:
[----:B------:R-:W-:Y:S05]  /*15b80*/  BSYNC B0 ;  /* 0x0000000000007941 */ /* 0x000fea0003800000 */
.L_x_26977:
        /* <DEDUP_REMOVED lines=12> */
.L_x_26936:
[----:B------:R-:W-:Y:S05]  /*15c50*/  BSYNC B2 ;  /* 0x0000000000027941 */ /* 0x000fea0003800000 */
.L_x_26923:
        /* <DEDUP_REMOVED lines=43> */
.L_x_26983:
        /* <DEDUP_REMOVED lines=10> */
.L_x_26982:
[----:B------:R-:W-:-:S04]  /*15fb0*/  FMUL.RZ R4, R4, 0.15915493667125701904 ;  /* 0x3e22f98304047820 */ /* 0x000fc8000040c000 */
[----:B------:R4:W0:Y:S08]  /*15fc0*/  MUFU.SIN R15, R4 ;  /* 0x00000004000f7308 */ /* 0x0008300000000400 */
[----:B------:R4:W0:Y:S01]  /*15fd0*/  MUFU.COS R14, R4 ;  /* 0x00000004000e7308 */ /* 0x0008220000000000 */
[----:B------:R-:W-:Y:S05]  /*15fe0*/  BRA `(.L_x_26984) ;  /* 0x00000000000c7947 */ /* 0x000fea0003800000 */
.L_x_26981:
[----:B------:R-:W-:Y:S01]  /*15ff0*/  FMUL.FTZ R14, R30, 1.4426950216293334961 ;  /* 0x3fb8aa3b1e0e7820 */ /* 0x000fe20000410000 */
[----:B------:R-:W-:-:S05]  /*16000*/  MOV R15, R4 ;  /* 0x00000004000f7202 */ /* 0x000fca0000000f00 */
[----:B------:R-:W4:Y:S02]  /*16010*/  MUFU.EX2 R14, R14 ;  /* 0x0000000e000e7308 */ /* 0x000f240000000800 */
.L_x_26984:
[----:B------:R-:W-:Y:S05]  /*16020*/  BSYNC B0 ;  /* 0x0000000000007941 */ /* 0x000fea0003800000 */
.L_x_26980:
[----:B------:R-:W-:Y:S02]  /*16030*/  ULDC.64 UR4, c[0x0][0x228] ;  /* 0x00008a0000047ab9 */ /* 0x000fe40000000a00 */
[----:B------:R-:W-:-:S06]  /*16040*/  UIMAD.WIDE.U32 UR4, UR6, 0x8, UR4 ;  /* 0x00000008060478a5 */ /* 0x000fcc000f8e0004 */
[----:B------:R-:W-:Y:S02]  /*16050*/  MOV R2, UR4 ;  /* 0x0000000400027c02 */ /* 0x000fe40008000f00 */
[----:B------:R-:W-:-:S03]  /*16060*/  MOV R3, UR5 ;  /* 0x0000000500037c02 */ /* 0x000fc60008000f00 */
[----:B------:R-:W-:-:S05]  /*16070*/  IMAD.WIDE R26, R26, 0x10, R2 ;  /* 0x000000101a1a7825 */ /* 0x000fca00078e0202 */
[----:B0123--:R-:W-:Y:S04]  /*16080*/  STG.E.128 desc[UR8][R26.64], R16 ;  /* 0x000000101a007986 */ /* 0x00ffe8000c101d08 */
[----:B------:R-:W-:Y:S04]  /*16090*/  STG.E.128 desc[UR8][R26.64+0x800], R20 ;  /* 0x000800141a007986 */ /* 0x000fe8000c101d08 */
[----:B------:R-:W-:Y:S04]  /*160a0*/  STG.E.128 desc[UR8][R26.64+0x1000], R8 ;  /* 0x001000081a007986 */ /* 0x000fe8000c101d08 */
[----:B----4-:R-:W-:Y:S01]  /*160b0*/  STG.E.128 desc[UR8][R26.64+0x1800], R12 ;  /* 0x0018000c1a007986 */ /* 0x010fe2000c101d08 */
[----:B------:R-:W-:Y:S05]  /*160c0*/  EXIT ;  /* 0x000000000000794d */ /* 0x000fea0003800000 */
.L_x_26488:
[----:B------:R-:W0:Y:S01]  /*160d0*/  S2R R0, SR_TID.X ;  /* 0x0000000000007919 */ /* 0x000e220000002100 */
[----:B------:R-:W-:Y:S02]  /*160e0*/  CS2R R22, SRZ ;  /* 0x0000000000167805 */ /* 0x000fe4000001ff00 */
[----:B0-----:R-:W-:-:S13]  /*160f0*/  ISETP.GE.AND P0, PT, R0, UR4, PT ;  /* 0x0000000400007c0c */ /* 0x001fda000bf06270 */
[C---:B------:R-:W-:Y:S01]  /*16100*/  @!P0 IADD3 R21, R0.reuse, UR6, RZ ;  /* 0x0000000600158c10 */ /* 0x040fe2000fffe0ff */
[----:B------:R-:W0:Y:S01]  /*16110*/  @!P0 LDC.64 R6, c[0x0][0x230] ;  /* 0x00008c00ff068b82 */ /* 0x000e220000000a00 */
[----:B------:R-:W-:-:S04]  /*16120*/  @!P0 IADD3 R0, R0, 0x80, RZ ;  /* 0x0000008000008810 */ /* 0x000fc80007ffe0ff */
[----:B------:R-:W-:-:S13]  /*16130*/  ISETP.GE.AND P6, PT, R0, UR4, PT ;  /* 0x0000000400007c0c */ /* 0x000fda000bfc6270 */
[C---:B------:R-:W-:Y:S01]  /*16140*/  @!P6 IADD3 R5, R0.reuse, UR6, RZ ;  /* 0x000000060005ec10 */ /* 0x040fe2000fffe0ff */
[----:B------:R-:W1:Y:S01]  /*16150*/  @!P6 LDC.64 R2, c[0x0][0x230] ;  /* 0x00008c00ff02eb82 */ /* 0x000e620000000a00 */
[----:B------:R-:W-:-:S04]  /*16160*/  @!P6 IADD3 R0, R0, 0x80, RZ ;  /* 0x000000800000e810 */ /* 0x000fc80007ffe0ff */
[----:B------:R-:W-:-:S13]  /*16170*/  ISETP.GE.AND P5, PT, R0, UR4, PT ;  /* 0x0000000400007c0c */ /* 0x000fda000bfa6270 */
[C---:B------:R-:W-:Y:S01]  /*16180*/  @!P5 IADD3 R27, R0.reuse, UR6, RZ ;  /* 0x00000006001bdc10 */ /* 0x040fe2000fffe0ff */
[----:B0-----:R-:W-:Y:S01]  /*16190*/  @!P0 IMAD.WIDE.U32 R6, R21, 0x8, R6 ;  /* 0x0000000815068825 */ /* 0x001fe200078e0006 */
[----:B------:R-:W-:Y:S01]  /*161a0*/  @!P5 IADD3 R0, R0, 0x80, RZ ;  /* 0x000000800000d810 */ /* 0x000fe20007ffe0ff */
[----:B------:R-:W0:Y:S03]  /*161b0*/  @!P5 LDC.64 R18, c[0x0][0x230] ;  /* 0x00008c00ff12db82 */ /* 0x000e260000000a00 */
[----:B------:R-:W-:Y:S01]  /*161c0*/  ISETP.GE.AND P4, PT, R0, UR4, PT ;  /* 0x0000000400007c0c */ /* 0x000fe2000bf86270 */
[----:B-1----:R-:W-:-:S05]  /*161d0*/  @!P6 IMAD.WIDE.U32 R2, R5, 0x8, R2 ;  /* 0x000000080502e825 */ /* 0x002fca00078e0002 */
[----:B------:R1:W5:Y:S07]  /*161e0*/  @!P6 LDG.E.64 R22, desc[UR8][R2.64] ;  /* 0x000000080216e981 */ /* 0x00036e000c1e1b00 */
[C---:B------:R-:W-:Y:S01]  /*161f0*/  @!P4 IADD3 R29, R0.reuse, UR6, RZ ;  /* 0x00000006001dcc10 */ /* 0x040fe2000fffe0ff */
[----:B------:R-:W1:Y:S01]  /*16200*/  @!P4 LDC.64 R4, c[0x0][0x230] ;  /* 0x00008c00ff04cb82 */ /* 0x000e620000000a00 */
[----:B------:R-:W-:-:S04]  /*16210*/  @!P4 IADD3 R0, R0, 0x80, RZ ;  /* 0x000000800000c810 */ /* 0x000fc80007ffe0ff */
[----:B------:R-:W-:-:S13]  /*16220*/  ISETP.GE.AND P3, PT, R0, UR4, PT ;  /* 0x0000000400007c0c */ /* 0x000fda000bf66270 */
[C---:B------:R-:W-:Y:S01]  /*16230*/  @!P3 IADD3 R31, R0.reuse, UR6, RZ ;  /* 0x00000006001fbc10 */ /* 0x040fe2000fffe0ff */
[----:B------:R-:W2:Y:S01]  /*16240*/  @!P3 LDC.64 R16, c[0x0][0x230] ;  /* 0x00008c00ff10bb82 */ /* 0x000ea20000000a00 */
[----:B------:R-:W-:-:S04]  /*16250*/  @!P3 IADD3 R0, R0, 0x80, RZ ;  /* 0x000000800000b810 */ /* 0x000fc80007ffe0ff */
[----:B------:R-:W-:-:S13]  /*16260*/  ISETP.GE.AND P2, PT, R0, UR4, PT ;  /* 0x0000000400007c0c */ /* 0x000fda000bf46270 */
[C---:B------:R-:W-:Y:S01]  /*16270*/  @!P2 IADD3 R25, R0.reuse, UR6, RZ ;  /* 0x000000060019ac10 */ /* 0x040fe2000fffe0ff */
[----:B------:R-:W3:Y:S01]  /*16280*/  @!P2 LDC.64 R12, c[0x0][0x230] ;  /* 0x00008c00ff0cab82 */ /* 0x000ee20000000a00 */
[----:B------:R-:W-:-:S04]  /*16290*/  @!P2 IADD3 R0, R0, 0x80, RZ ;  /* 0x000000800000a810 */ /* 0x000fc80007ffe0ff */
[----:B------:R-:W-:-:S13]  /*162a0*/  ISETP.GE.AND P1, PT, R0, UR4, PT ;  /* 0x0000000400007c0c */ /* 0x000fda000bf26270 */
[C---:B------:R-:W-:Y:S01]  /*162b0*/  @!P1 IADD3 R15, R0.reuse, UR6, RZ ;  /* 0x00000006000f9c10 */ /* 0x040fe2000fffe0ff */
[----:B------:R-:W4:Y:S01]  /*162c0*/  @!P1 LDC.64 R10, c[0x0][0x230] ;  /* 0x00008c00ff0a9b82 */ /* 0x000f220000000a00 */
[----:B------:R-:W-:-:S04]  /*162d0*/  @!P1 IADD3 R0, R0, 0x80, RZ ;  /* 0x0000008000009810 */ /* 0x000fc80007ffe0ff */
[----:B------:R-:W-:-:S13]  /*162e0*/  ISETP.GE.AND P6, PT, R0, UR4, PT ;  /* 0x0000000400007c0c */ /* 0x000fda000bfc6270 */
[----:B------:R-:W0:Y:S01]  /*162f0*/  @!P6 LDC.64 R8, c[0x0][0x230] ;  /* 0x00008c00ff08eb82 */ /* 0x000e220000000a00 */
[----:B-1----:R-:W-:Y:S01]  /*16300*/  @!P4 IMAD.WIDE.U32 R2, R29, 0x8, R4 ;  /* 0x000000081d02c825 */ /* 0x002fe200078e0004 */
[----:B------:R-:W-:Y:S02]  /*16310*/  @!P6 IADD3 R29, R0, UR6, RZ ;  /* 0x00000006001dec10 */ /* 0x000fe4000fffe0ff */
[----:B------:R-:W-:Y:S01]  /*16320*/  CS2R R20, SRZ ;  /* 0x0000000000147805 */ /* 0x000fe2000001ff00 */
[----:B--2---:R-:W-:Y:S01]  /*16330*/  @!P3 IMAD.WIDE.U32 R4, R31, 0x8, R16 ;  /* 0x000000081f04b825 */ /* 0x004fe200078e0010 */
[----:B------:R-:W-:-:S03]  /*16340*/  CS2R R16, SRZ ;  /* 0x0000000000107805 */ /* 0x000fc6000001ff00 */
[----:B---3--:R-:W-:Y:S01]  /*16350*/  @!P2 IMAD.WIDE.U32 R24, R25, 0x8, R12 ;  /* 0x000000081918a825 */ /* 0x008fe200078e000c */
[----:B------:R-:W-:Y:S01]  /*16360*/  CS2R R12, SRZ ;  /* 0x00000000000c7805 */ /* 0x000fe2000001ff00 */
[----:B------:R-:W5:Y:S02]  /*16370*/  @!P0 LDG.E.64 R20, desc[UR8][R6.64] ;  /* 0x0000000806148981 */ /* 0x000f64000c1e1b00 */
[----:B----4-:R-:W-:Y:S01]  /*16380*/  @!P1 IMAD.WIDE.U32 R30, R15, 0x8, R10 ;  /* 0x000000080f1e9825 */ /* 0x010fe200078e000a */
[----:B------:R-:W-:Y:S02]  /*16390*/  CS2R R10, SRZ ;  /* 0x00000000000a7805 */ /* 0x000fe4000001ff00 */
[----:B------:R-:W-:Y:S01]  /*163a0*/  CS2R R14, SRZ ;  /* 0x00000000000e7805 */ /* 0x000fe2000001ff00 */
[----:B------:R-:W5:Y:S04]  /*163b0*/  @!P2 LDG.E.64 R12, desc[UR8][R24.64] ;  /* 0x00000008180ca981 */ /* 0x000f68000c1e1b00 */
[----:B------:R-:W5:Y:S01]  /*163c0*/  @!P3 LDG.E.64 R10, desc[UR8][R4.64] ;  /* 0x00000008040ab981 */ /* 0x000f62000c1e1b00 */
[----:B0-----:R-:W-:Y:S01]  /*163d0*/  @!P6 IMAD.WIDE.U32 R28, R29, 0x8, R8 ;  /* 0x000000081d1ce825 */ /* 0x001fe200078e0008 */
[----:B------:R-:W-:-:S02]  /*163e0*/  CS2R R8, SRZ ;  /* 0x0000000000087805 */ /* 0x000fc4000001ff00 */
[----:B------:R-:W5:Y:S04]  /*163f0*/  @!P1 LDG.E.64 R14, desc[UR8][R30.64] ;  /* 0x000000081e0e9981 */ /* 0x000f68000c1e1b00 */
[----:B------:R-:W5:Y:S04]  /*16400*/  @!P6 LDG.E.64 R16, desc[UR8][R28.64] ;  /* 0x000000081c10e981 */ /* 0x000f68000c1e1b00 */
[----:B------:R-:W5:Y:S01]  /*16410*/  @!P4 LDG.E.64 R8, desc[UR8][R2.64] ;  /* 0x000000080208c981 */ /* 0x000f62000c1e1b00 */
[----:B------:R-:W-:Y:S01]  /*16420*/  @!P5 IMAD.WIDE.U32 R18, R27, 0x8, R18 ;  /* 0x000000081b12d825 */ /* 0x000fe200078e0012 */
[----:B------:R-:W-:Y:S01]  /*16430*/  CS2R R26, SRZ ;  /* 0x00000000001a7805 */ /* 0x000fe2000001ff00 */
[----:B------:R-:W-:Y:S05]  /*16440*/  BSSY B3, `(.L_x_26985) ;  /* 0x00002c2000037945 */ /* 0x000fea0003800000 */
[----:B------:R0:W5:Y:S02]  /*16450*/  @!P5 LDG.E.64 R26, desc[UR8][R18.64] ;  /* 0x00000008121ad981 */ /* 0x000164000c1e1b00 */
[----:B0-----:R-:W-:Y:S01]  /*16460*/  CS2R R18, SRZ ;  /* 0x0000000000127805 */ /* 0x001fe2000001ff00 */
[----:B------:R-:W-:Y:S06]  /*16470*/  @P0 BRA `(.L_x_26986) ;  /* 0x0000002800f80947 */ /* 0x000fec0003800000 */
        /* <DEDUP_REMOVED lines=36> */
[----:B------:R-:W-:-:S04]  /*166c0*/  FFMA.FTZ R5, R4, 0.25, -R5 ;  /* 0x3e80000004057823 */ /* 0x000fc80000010805 */
        /* <DEDUP_REMOVED lines=24> */
.L_x_26994:
[----:B------:R-:W-:Y:S05]  /*16850*/  BSYNC B0 ;  /* 0x0000000000007941 */ /* 0x000fea0003800000 */
.L_x_26993:
[----:B------:R-:W-:Y:S01]  /*16860*/  BSSY B4, `(.L_x_26995) ;  /* 0x0000007000047945 */ /* 0x000fe20003800000 */
[----:B------:R-:W-:-:S03]  /*16870*/  FFMA R0, R4, R6, R5 ;  /* 0x0000000604007223 */ /* 0x000fc60000000005 */
[----:B------:R-:W-:Y:S05]  /*16880*/  @!P0 BRA `(.L_x_26996) ;  /* 0x0000000000108947 */ /* 0x000fea0003800000 */
[----:B------:R-:W-:Y:S02]  /*16890*/  MOV R25, R29 ;  /* 0x0000001d00197202 */ /* 0x000fe40000000f00 */
[----:B------:R-:W-:Y:S02]  /*168a0*/  MOV R0, R30 ;  /* 0x0000001e00007202 */ /* 0x000fe40000000f00 */
[----:B------:R-:W-:-:S07]  /*168b0*/  MOV R2, 0x168d0 ;  /* 0x000168d000027802 */ /* 0x000fce0000000f00 */
[----:B------:R-:W-:Y:S05]  /*168c0*/  CALL.REL.NOINC `($__internal_67_$__cuda_sm3x_div_rn_ftz_f32_slowpath) ;  /* 0x0000016000687944 */ /* 0x000fea0003c00000 */
.L_x_26996:
[----:B------:R-:W-:Y:S05]  /*168d0*/  BSYNC B4 ;  /* 0x0000000000047941 */ /* 0x000fea0003800000 */
.L_x_26995:
        /* <DEDUP_REMOVED lines=18> */
.L_x_26998:
[----:B------:R-:W-:Y:S02]  /*16a00*/  ISETP.GE.AND P0, PT, R20, RZ, PT ;  /* 0x000000ff1400720c */ /* 0x000fe40003f06270 */
[----:B------:R-:W-:-:S11]  /*16a10*/  MOV R3, 0x3fd774eb ;  /* 0x3fd774eb00037802 */ /* 0x000fd60000000f00 */
[----:B------:R-:W-:-:S04]  /*16a20*/  @P0 FFMA.FTZ R0, R3, 0.93318945169448852539, -R0 ;  /* 0x3f6ee58103000823 */ /* 0x000fc80000010800 */
[----:B------:R-:W-:-:S07]  /*16a30*/  @!P0 FFMA.FTZ R0, R3, 0.93318945169448852539, R0 ;  /* 0x3f6ee58103008823 */ /* 0x000fce0000010000 */
.L_x_26999:
[----:B------:R-:W-:Y:S05]  /*16a40*/  BSYNC B0 ;  /* 0x0000000000007941 */ /* 0x000fea0003800000 */
.L_x_26997:
        /* <DEDUP_REMOVED lines=12> */
.L_x_26992:
        /* <DEDUP_REMOVED lines=16> */
[----:B------:R-:W-:Y:S05]  /*16c10*/  CALL.REL.NOINC `($__internal_67_$__cuda_sm3x_div_rn_ftz_f32_slowpath) ;  /* 0x0000015c00947944 */ /* 0x000fea0003c00000 */
.L_x_27003:
[----:B------:R-:W-:Y:S05]  /*16c20*/  BSYNC B4 ;  /* 0x0000000000047941 */ /* 0x000fea0003800000 */
.L_x_27002:
        /* <DEDUP_REMOVED lines=18> */
.L_x_27005:
[----:B------:R-:W-:Y:S02]  /*16d50*/  ISETP.GE.AND P0, PT, R20, RZ, PT ;  /* 0x000000ff1400720c */ /* 0x000fe40003f06270 */
[----:B------:R-:W-:-:S11]  /*16d60*/  MOV R3, 0x3fd774eb ;  /* 0x3fd774eb00037802 */ /* 0x000fd60000000f00 */
[----:B------:R-:W-:-:S04]  /*16d70*/  @P0 FFMA.FTZ R0, R3, 0.93318945169448852539, -R0 ;  /* 0x3f6ee58103000823 */ /* 0x000fc80000010800 */
[----:B------:R-:W-:-:S07]  /*16d80*/  @!P0 FFMA.FTZ R0, R3, 0.93318945169448852539, R0 ;  /* 0x3f6ee58103008823 */ /* 0x000fce0000010000 */
.L_x_27006:
[----:B------:R-:W-:Y:S05]  /*16d90*/  BSYNC B0 ;  /* 0x0000000000007941 */ /* 0x000fea0003800000 */
.L_x_27004:
        /* <DEDUP_REMOVED lines=13> */
.L_x_27001:
[----:B------:R-:W-:Y:S01]  /*16e70*/  LOP3.LUT R4, R29, 0xffff0000, RZ, 0xc0, !PT ;  /* 0xffff00001d047812 */ /* 0x000fe200078ec0ff */
[----:B------:R-:W-:Y:S01]  /*16e80*/  BSSY B0, `(.L_x_27007) ;  /* 0x000003f000007945 */ /* 0x000fe20003800000 */
[----:B------:R-:W-:-:S03]  /*16e90*/  LOP3.LUT R3, R30, 0xffff0000, RZ, 0xc0, !PT ;  /* 0xffff00001e037812 */ /* 0x000fc600078ec0ff */
[--C-:B------:R-:W-:Y:S01]  /*16ea0*/  FADD.FTZ R29, R29, -R4.reuse ;  /* 0x800000041d1d7221 */ /* 0x100fe20000010000 */
[----:B------:R-:W-:Y:S01]  /*16eb0*/  FADD.FTZ R19, R4, R4 ;  /* 0x0000000404137221 */ /* 0x000fe20000010000 */
[--C-:B------:R-:W-:Y:S01]  /*16ec0*/  FADD.FTZ R2, R30, -R3.reuse ;  /* 0x800000031e027221 */ /* 0x100fe20000010000 */
[C---:B------:R-:W-:Y:S01]  /*16ed0*/  FADD.FTZ R7, R3.reuse, R3 ;  /* 0x0000000303077221 */ /* 0x040fe20000010000 */
        /* <DEDUP_REMOVED lines=12> */
[----:B------:R-:W-:Y:S01]  /*16fa0*/  FMUL.FTZ R18, R28, R19 ;  /* 0x000000131c127220 */ /* 0x000fe20000410000 */
[C---:B------:R-:W-:Y:S01]  /*16fb0*/  FMUL.FTZ R19, R24.reuse, R25 ;  /* 0x0000001918137220 */ /* 0x040fe20000410000 */
[----:B------:R-:W-:Y:S01]  /*16fc0*/  FMUL.FTZ R7, R24, R7 ;  /* 0x0000000718077220 */ /* 0x000fe20000410000 */
[----:B------:R-:W-:Y:S01]  /*16fd0*/  FMUL.FTZ R25, R28, R29 ;  /* 0x0000001d1c197220 */ /* 0x000fe20000410000 */
[----:B------:R-:W-:Y:S01]  /*16fe0*/  FMUL.FTZ R24, R24, R24 ;  /* 0x0000001818187220 */ /* 0x000fe20000410000 */
[----:B------:R-:W-:-:S07]  /*16ff0*/  FMUL.FTZ R28, R28, R28 ;  /* 0x0000001c1c1c7220 */ /* 0x000fce0000410000 */
.L_x_27008:
        /* <DEDUP_REMOVED lines=40> */
.L_x_27007:
[----:B------:R-:W-:Y:S01]  /*17280*/  FADD.FTZ R0, R0, -1 ;  /* 0xbf80000000007421 */ /* 0x000fe20000010000 */
[----:B------:R-:W-:Y:S01]  /*17290*/  FSETP.GEU.FTZ.AND P2, PT, |R20|, |R21|, PT ;  /* 0x400000151400720b */ /* 0x000fe20003f5e200 */
[----:B------:R-:W-:Y:S02]  /*172a0*/  BSSY B0, `(.L_x_27009) ;  /* 0x0000031000007945 */ /* 0x000fe40003800000 */
[----:B------:R-:W-:-:S04]  /*172b0*/  FADD.FTZ R3, R3, R0 ;  /* 0x0000000003037221 */ /* 0x000fc80000010000 */
        /* <DEDUP_REMOVED lines=11> */
[----:B------:R-:W-:Y:S01]  /*17370*/  FADD.FTZ R28, R28, R25 ;  /* 0x000000191c1c7221 */ /* 0x000fe20000010000 */
[----:B------:R-:W-:Y:S01]  /*17380*/  FADD.FTZ R25, |R21|, -RZ ;  /* 0x800000ff15197221 */ /* 0x000fe20000010200 */
[----:B------:R-:W-:Y:S02]  /*17390*/  @!P2 FADD.FTZ R25, |R20|, -RZ ;  /* 0x800000ff1419a221 */ /* 0x000fe40000010200 */
[C---:B------:R-:W-:Y:S01]  /*173a0*/  FADD.FTZ.RZ R0, R28.reuse, 1 ;  /* 0x3f8000001c007421 */ /* 0x040fe2000001c000 */
[----:B------:R-:W-:Y:S01]  /*173b0*/  ISETP.GE.U32.AND P1, PT, R28, 0x7f800000, PT ;  /* 0x7f8000001c00780c */ /* 0x000fe20003f26070 */
[----:B------:R-:W-:Y:S03]  /*173c0*/  FCHK P0, R25, R30 ;  /* 0x0000001e19007302 */ /* 0x000fe60000000000 */
        /* <DEDUP_REMOVED lines=30> */
.L_x_27010:
[----:B------:R-:W-:Y:S05]  /*175b0*/  BSYNC B0 ;  /* 0x0000000000007941 */ /* 0x000fea0003800000 */
.L_x_27009:
[----:B------:R-:W-:Y:S01]  /*175c0*/  BSSY B4, `(.L_x_27011) ;  /* 0x0000006000047945 */ /* 0x000fe20003800000 */
[----:B------:R-:W-:-:S03]  /*175d0*/  FFMA R0, R5, R4, R2 ;  /* 0x0000000405007223 */ /* 0x000fc60000000002 */
[----:B------:R-:W-:Y:S05]  /*175e0*/  @!P0 BRA `(.L_x_27012) ;  /* 0x00000000000c8947 */ /* 0x000fea0003800000 */
[----:B------:R-:W-:Y:S02]  /*175f0*/  MOV R0, R30 ;  /* 0x0000001e00007202 */ /* 0x000fe40000000f00 */
[----:B------:R-:W-:-:S07]  /*17600*/  MOV R2, 0x17620 ;  /* 0x0001762000027802 */ /* 0x000fce0000000f00 */
[----:B------:R-:W-:Y:S05]  /*17610*/  CALL.REL.NOINC `($__internal_67_$__cuda_sm3x_div_rn_ftz_f32_slowpath) ;  /* 0x0000015400147944 */ /* 0x000fea0003c00000 */
.L_x_27012:
[----:B------:R-:W-:Y:S05]  /*17620*/  BSYNC B4 ;  /* 0x0000000000047941 */ /* 0x000fea0003800000 */
.L_x_27011:
        /* <DEDUP_REMOVED lines=18> */
.L_x_27014:
[----:B------:R-:W-:Y:S02]  /*17750*/  ISETP.GE.AND P0, PT, R20, RZ, PT ;  /* 0x000000ff1400720c */ /* 0x000fe40003f06270 */
[----:B------:R-:W-:-:S11]  /*17760*/  MOV R3, 0x3fd774eb ;  /* 0x3fd774eb00037802 */ /* 0x000fd60000000f00 */
[----:B------:R-:W-:-:S04]  /*17770*/  @P0 FFMA.FTZ R0, R3, 0.93318945169448852539, -R0 ;  /* 0x3f6ee58103000823 */ /* 0x000fc80000010800 */
[----:B------:R-:W-:-:S07]  /*17780*/  @!P0 FFMA.FTZ R0, R3, 0.93318945169448852539, R0 ;  /* 0x3f6ee58103008823 */ /* 0x000fce0000010000 */
.L_x_27015:
[----:B------:R-:W-:Y:S05]  /*17790*/  BSYNC B0 ;  /* 0x0000000000007941 */ /* 0x000fea0003800000 */
.L_x_27013:
        /* <DEDUP_REMOVED lines=12> */
.L_x_26991:
        /* <DEDUP_REMOVED lines=13> */
.L_x_27017:
[----:B------:R-:W-:Y:S05]  /*17930*/  BSYNC B4 ;  /* 0x0000000000047941 */ /* 0x000fea0003800000 */
.L_x_27016:
        /* <DEDUP_REMOVED lines=18> */
.L_x_27019:
[----:B------:R-:W-:Y:S02]  /*17a60*/  ISETP.GE.AND P0, PT, R20, RZ, PT ;  /* 0x000000ff1400720c */ /* 0x000fe40003f06270 */
[----:B------:R-:W-:-:S11]  /*17a70*/  MOV R3, 0x3fd774eb ;  /* 0x3fd774eb00037802 */ /* 0x000fd60000000f00 */
[----:B------:R-:W-:-:S04]  /*17a80*/  @P0 FFMA.FTZ R0, R3, 0.93318945169448852539, -R0 ;  /* 0x3f6ee58103000823 */ /* 0x000fc80000010800 */
[----:B------:R-:W-:-:S07]  /*17a90*/  @!P0 FFMA.FTZ R0, R3, 0.93318945169448852539, R0 ;  /* 0x3f6ee58103008823 */ /* 0x000fce0000010000 */
.L_x_27020:
[----:B------:R-:W-:Y:S05]  /*17aa0*/  BSYNC B0 ;  /* 0x0000000000007941 */ /* 0x000fea0003800000 */
.L_x_27018:
        /* <DEDUP_REMOVED lines=27> */
.L_x_26990:
        /* <DEDUP_REMOVED lines=18> */
[----:B------:R-:W-:Y:S01]  /*17d80*/  FFMA.FTZ R5, R2, -R7, 0.10546888411045074463 ;  /* 0x3dd8001202057423 */ /* 0x000fe20000010807 */
[----:B------:R-:W-:-:S03]  /*17d90*/  FFMA R7, R4, -1, R4 ;  /* 0xbf80000004077823 */ /* 0x000fc60000000004 */
[----:B------:R-:W-:Y:S01]  /*17da0*/  FFMA.FTZ R5, R2, R5, -0.13229703903198242188 ;  /* 0xbe0778e002057423 */ /* 0x000fe20000010005 */
[----:B------:R-:W-:-:S03]  /*17db0*/  FFMA R7, R7, R4, 1 ;  /* 0x3f80000007077423 */ /* 0x000fc60000000004 */
        /* <DEDUP_REMOVED lines=17> */
.L_x_27023:
[----:B------:R-:W-:Y:S05]  /*17ed0*/  BSYNC B0 ;  /* 0x0000000000007941 */ /* 0x000fea0003800000 */
.L_x_27022:
[----:B------:R-:W-:Y:S01]  /*17ee0*/  BSSY B4, `(.L_x_27024) ;  /* 0x0000007000047945 */ /* 0x000fe20003800000 */
[----:B------:R-:W-:-:S03]  /*17ef0*/  FFMA R0, R7, R5, R4 ;  /* 0x0000000507007223 */ /* 0x000fc60000000004 */
[----:B------:R-:W-:Y:S05]  /*17f00*/  @!P0 BRA `(.L_x_27025) ;  /* 0x0000000000108947 */ /* 0x000fea0003800000 */
[----:B------:R-:W-:Y:S01]  /*17f10*/  HFMA2.MMA R0, -RZ, RZ, 1.875, 0 ;  /* 0x3f800000ff007435 */ /* 0x000fe200000001ff */
[----:B------:R-:W-:Y:S02]  /*17f20*/  MOV R25, R29 ;  /* 0x0000001d00197202 */ /* 0x000fe40000000f00 */
[----:B------:R-:W-:-:S08]  /*17f30*/  MOV R2, 0x17f50 ;  /* 0x00017f5000027802 */ /* 0x000fd00000000f00 */
[----:B------:R-:W-:Y:S05]  /*17f40*/  CALL.REL.NOINC `($__internal_67_$__cuda_sm3x_div_rn_ftz_f32_slowpath) ;  /* 0x0000014800c87944 */ /* 0x000fea0003c00000 */
.L_x_27025:
[----:B------:R-:W-:Y:S05]  /*17f50*/  BSYNC B4 ;  /* 0x0000000000047941 */ /* 0x000fea0003800000 */
.L_x_27024:
        /* <DEDUP_REMOVED lines=18> */
.L_x_27027:
[----:B------:R-:W-:Y:S02]  /*18080*/  ISETP.GE.AND P0, PT, R20, RZ, PT ;  /* 0x000000ff1400720c */ /* 0x000fe40003f06270 */
[----:B------:R-:W-:-:S11]  /*18090*/  MOV R3, 0x3fd774eb ;  /* 0x3fd774eb00037802 */ /* 0x000fd60000000f00 */
[----:B------:R-:W-:-:S04]  /*180a0*/  @P0 FFMA.FTZ R0, R3, 0.93318945169448852539, -R0 ;  /* 0x3f6ee58103000823 */ /* 0x000fc80000010800 */
[----:B------:R-:W-:-:S07]  /*180b0*/  @!P0 FFMA.FTZ R0, R3, 0.93318945169448852539, R0 ;  /* 0x3f6ee58103008823 */ /* 0x000fce0000010000 */
.L_x_27028:
[----:B------:R-:W-:Y:S05]  /*180c0*/  BSYNC B0 ;  /* 0x0000000000007941 */ /* 0x000fea0003800000 */
.L_x_27026:
        /* <DEDUP_REMOVED lines=10> */
.L_x_27021:
        /* <DEDUP_REMOVED lines=12> */
[----:B------:R-:W-:Y:S05]  /*18230*/  CALL.REL.NOINC `($__internal_67_$__cuda_sm3x_div_rn_ftz_f32_slowpath) ;  /* 0x00000148000c7944 */ /* 0x000fea0003c00000 */
.L_x_27030:
[----:B------:R-:W-:Y:S05]  /*18240*/  BSYNC B4 ;  /* 0x0000000000047941 */ /* 0x000fea0003800000 */
.L_x_27029:
        /* <DEDUP_REMOVED lines=18> */
.L_x_27032:
[----:B------:R-:W-:Y:S02]  /*18370*/  ISETP.GE.AND P0, PT, R20, RZ, PT ;  /* 0x000000ff1400720c */ /* 0x000fe40003f06270 */
[----:B------:R-:W-:-:S11]  /*18380*/  MOV R3, 0x3fd774eb ;  /* 0x3fd774eb00037802 */ /* 0x000fd60000000f00 */
[----:B------:R-:W-:-:S04]  /*18390*/  @P0 FFMA.FTZ R0, R3, 0.93318945169448852539, -R0 ;  /* 0x3f6ee58103000823 */ /* 0x000fc80000010800 */
[----:B------:R-:W-:-:S07]  /*183a0*/  @!P0 FFMA.FTZ R0, R3, 0.93318945169448852539, R0 ;  /* 0x3f6ee58103008823 */ /* 0x000fce0000010000 */
.L_x_27033:
[----:B------:R-:W-:Y:S05]  /*183b0*/  BSYNC B0 ;  /* 0x0000000000007941 */ /* 0x000fea0003800000 */
.L_x_27031:
        /* <DEDUP_REMOVED lines=11> */
.L_x_26989:
[----:B------:R-:W-:Y:S01]  /*18470*/  FMUL.FTZ R0, R20, 0.36787945032119750977 ;  /* 0x3ebc5ab214007820 */ /* 0x000fe20000410000 */
[----:B------:R-:W-:Y:S01]  /*18480*/  FMUL.FTZ R2, R21, 0.36787945032119750977 ;  /* 0x3ebc5ab215027820 */ /* 0x000fe20000410000 */
[----:B------:R-:W-:Y:S01]  /*18490*/  MOV R19, 0x3f800000 ;  /* 0x3f80000000137802 */ /* 0x000fe20000000f00 */
[----:B------:R-:W-:Y:S01]  /*184a0*/  BSSY B4, `(.L_x_27034) ;  /* 0x000001f000047945 */ /* 0x000fe20003800000 */
        /* <DEDUP_REMOVED lines=29> */
[----:B------:R-:W-:Y:S05]  /*18680*/  CALL.REL.NOINC `($__internal_67_$__cuda_sm3x_div_rn_ftz_f32_slowpath) ;  /* 0x0000014000f87944 */ /* 0x000fea0003c00000 */
.L_x_27035:
[----:B------:R-:W-:Y:S05]  /*18690*/  BSYNC B4 ;  /* 0x0000000000047941 */ /* 0x000fea0003800000 */
.L_x_27034:
        /* <DEDUP_REMOVED lines=18> */
.L_x_27037:
[----:B------:R-:W-:Y:S02]  /*187c0*/  ISETP.GE.AND P0, PT, R20, RZ, PT ;  /* 0x000000ff1400720c */ /* 0x000fe40003f06270 */
[----:B------:R-:W-:-:S11]  /*187d0*/  MOV R3, 0x3fd774eb ;  /* 0x3fd774eb00037802 */ /* 0x000fd60000000f00 */
[----:B------:R-:W-:-:S04]  /*187e0*/  @P0 FFMA.FTZ R0, R3, 0.93318945169448852539, -R0 ;  /* 0x3f6ee58103000823 */ /* 0x000fc80000010800 */
[----:B------:R-:W-:-:S07]  /*187f0*/  @!P0 FFMA.FTZ R0, R3, 0.93318945169448852539, R0 ;  /* 0x3f6ee58103008823 */ /* 0x000fce0000010000 */
.L_x_27038:
[----:B------:R-:W-:Y:S05]  /*18800*/  BSYNC B0 ;  /* 0x0000000000007941 */ /* 0x000fea0003800000 */
.L_x_27036:
        /* <DEDUP_REMOVED lines=11> */
.L_x_26988:
        /* <DEDUP_REMOVED lines=25> */
[----:B------:R-:W-:Y:S05]  /*18a50*/  CALL.REL.NOINC `($__internal_67_$__cuda_sm3x_div_rn_ftz_f32_slowpath) ;  /* 0x0000014000047944 */ /* 0x000fea0003c00000 */
.L_x_27040:
[----:B------:R-:W-:Y:S05]  /*18a60*/  BSYNC B4 ;  /* 0x0000000000047941 */ /* 0x000fea0003800000 */
.L_x_27039:
        /* <DEDUP_REMOVED lines=18> */
.L_x_27042:
[----:B------:R-:W-:Y:S02]  /*18b90*/  ISETP.GE.AND P0, PT, R20, RZ, PT ;  /* 0x000000ff1400720c */ /* 0x000fe40003f06270 */
[----:B------:R-:W-:-:S11]  /*18ba0*/  MOV R3, 0x3fd774eb ;  /* 0x3fd774eb00037802 */ /* 0x000fd60000000f00 */
[----:B------:R-:W-:-:S04]  /*18bb0*/  @P0 FFMA.FTZ R0, R3, 0.93318945169448852539, -R0 ;  /* 0x3f6ee58103000823 */ /* 0x000fc80000010800 */
[----:B------:R-:W-:-:S07]  /*18bc0*/  @!P0 FFMA.FTZ R0, R3, 0.93318945169448852539, R0 ;  /* 0x3f6ee58103008823 */ /* 0x000fce0000010000 */
.L_x_27043:
[----:B------:R-:W-:Y:S05]  /*18bd0*/  BSYNC B0 ;  /* 0x0000000000007941 */ /* 0x000fea0003800000 */
.L_x_27041:
        /* <DEDUP_REMOVED lines=12> */
.L_x_27000:
[----:B------:R-:W-:Y:S05]  /*18ca0*/  BSYNC B2 ;  /* 0x0000000000027941 */ /* 0x000fea0003800000 */
.L_x_26987:
        /* <DEDUP_REMOVED lines=42> */
.L_x_27046:
        /* <DEDUP_REMOVED lines=10> */
.L_x_27045:
[----:B------:R-:W-:-:S04]  /*18ff0*/  FMUL.RZ R5, R5, 0.15915493667125701904 ;  /* 0x3e22f98305057820 */ /* 0x000fc8000040c000 */
[----:B------:R2:W3:Y:S08]  /*19000*/  MUFU.SIN R19, R5 ;  /* 0x0000000500137308 */ /* 0x0004f00000000400 */
[----:B------:R2:W4:Y:S01]  /*19010*/  MUFU.COS R18, R5 ;  /* 0x0000000500127308 */ /* 0x0005220000000000 */
[----:B------:R-:W-:Y:S05]  /*19020*/  BRA `(.L_x_26986) ;  /* 0x00000000000c7947 */ /* 0x000fea0003800000 */
.L_x_27044:
[----:B------:R-:W-:Y:S01]  /*19030*/  FMUL.FTZ R4, R4, 1.4426950216293334961 ;  /* 0x3fb8aa3b04047820 */ /* 0x000fe20000410000 */
[----:B------:R-:W-:-:S03]  /*19040*/  MOV R19, R5 ;  /* 0x0000000500137202 */ /* 0x000fc60000000f00 */
[----:B------:R0:W1:Y:S04]  /*19050*/  MUFU.EX2 R18, R4 ;  /* 0x0000000400127308 */ /* 0x0000680000000800 */
.L_x_26986:
[----:B------:R-:W-:Y:S05]  /*19060*/  BSYNC B3 ;  /* 0x0000000000037941 */ /* 0x000fea0003800000 */
.L_x_26985:
[----:B------:R-:W0:Y:S01]  /*19070*/  S2R R0, SR_TID.X ;  /* 0x0000000000007919 */ /* 0x000e220000002100 */
[----:B------:R-:W-:Y:S01]  /*19080*/  BSSY B3, `(.L_x_27047) ;  /* 0x00002c3000037945 */ /* 0x000fe20003800000 */
[----:B-----5:R-:W-:Y:S02]  /*19090*/  CS2R R20, SRZ ;  /* 0x0000000000147805 */ /* 0x020fe4000001ff00 */
[----:B0-----:R-:W-:-:S04]  /*190a0*/  IADD3 R0, R0, 0x80, RZ ;  /* 0x0000008000007810 */ /* 0x001fc80007ffe0ff */
[----:B------:R-:W-:-:S13]  /*190b0*/  ISETP.GE.AND P0, PT, R0, UR4, PT ;  /* 0x0000000400007c0c */ /* 0x000fda000bf06270 */
        /* <DEDUP_REMOVED lines=24> */
[----:B--2---:R-:W-:Y:S01]  /*19240*/  HFMA2.MMA R5, -RZ, RZ, 1.875, 0 ;  /* 0x3f800000ff057435 */ /* 0x004fe200000001ff */
        /* <DEDUP_REMOVED lines=37> */
.L_x_27056:
[----:B------:R-:W-:Y:S05]  /*194a0*/  BSYNC B0 ;  /* 0x0000000000007941 */ /* 0x000fea0003800000 */
.L_x_27055:
[----:B------:R-:W-:Y:S01]  /*194b0*/  BSSY B4, `(.L_x_27057) ;  /* 0x0000007000047945 */ /* 0x000fe20003800000 */
[----:B------:R-:W-:-:S03]  /*194c0*/  FFMA R0, R4, R6, R5 ;  /* 0x0000000604007223 */ /* 0x000fc60000000005 */
[----:B------:R-:W-:Y:S05]  /*194d0*/  @!P0 BRA `(.L_x_27058) ;  /* 0x0000000000108947 */ /* 0x000fea0003800000 */
[----:B------:R-:W-:Y:S02]  /*194e0*/  MOV R25, R29 ;  /* 0x0000001d00197202 */ /* 0x000fe40000000f00 */
[----:B------:R-:W-:Y:S02]  /*194f0*/  MOV R0, R30 ;  /* 0x0000001e00007202 */ /* 0x000fe40000000f00 */
[----:B------:R-:W-:-:S07]  /*19500*/  MOV R2, 0x19520 ;  /* 0x0001952000027802 */ /* 0x000fce0000000f00 */
[----:B-1-34-:R-:W-:Y:S05]  /*19510*/  CALL.REL.NOINC `($__internal_67_$__cuda_sm3x_div_rn_ftz_f32_slowpath) ;  /* 0x0000013400547944 */ /* 0x01afea0003c00000 */
.L_x_27058:
[----:B------:R-:W-:Y:S05]  /*19520*/  BSYNC B4 ;  /* 0x0000000000047941 */ /* 0x000fea0003800000 */
.L_x_27057:
        /* <DEDUP_REMOVED lines=18> */
.L_x_27060:
[----:B------:R-:W-:Y:S02]  /*19650*/  ISETP.GE.AND P0, PT, R22, RZ, PT ;  /* 0x000000ff1600720c */ /* 0x000fe40003f06270 */
[----:B------:R-:W-:-:S11]  /*19660*/  MOV R3, 0x3fd774eb ;  /* 0x3fd774eb00037802 */ /* 0x000fd60000000f00 */
[----:B------:R-:W-:-:S04]  /*19670*/  @P0 FFMA.FTZ R0, R3, 0.93318945169448852539, -R0 ;  /* 0x3f6ee58103000823 */ /* 0x000fc80000010800 */
[----:B------:R-:W-:-:S07]  /*19680*/  @!P0 FFMA.FTZ R0, R3, 0.93318945169448852539, R0 ;  /* 0x3f6ee58103008823 */ /* 0x000fce0000010000 */
.L_x_27061:
[----:B------:R-:W-:Y:S05]  /*19690*/  BSYNC B0 ;  /* 0x0000000000007941 */ /* 0x000fea0003800000 */
.L_x_27059:
        /* <DEDUP_REMOVED lines=12> */
.L_x_27054:
[----:B------:R-:W-:-:S04]  /*19760*/  FMUL.FTZ R3, R29, R29 ;  /* 0x0000001d1d037220 */ /* 0x000fc80000410000 */
[----:B------:R-:W-:-:S05]  /*19770*/  FFMA.FTZ R20, R30, R30, R3 ;  /* 0x0000001e1e147223 */ /* 0x000fca0000010003 */
[----:B------:R-:W-:-:S13]  /*19780*/  FSETP.GTU.FTZ.AND P0, PT, R20, 0.69999998807907104492, PT ;  /* 0x3f3333331400780b */ /* 0x000fda0003f1c000 */
[----:B------:R-:W-:Y:S05]  /*19790*/  @P0 BRA `(.L_x_27063) ;  /* 0x0000000000c80947 */ /* 0x000fea0003800000 */
[----:B------:R-:W0:Y:S01]  /*197a0*/  MUFU.RCP R3, R30 ;  /* 0x0000001e00037308 */ /* 0x000e220000001000 */
[----:B------:R-:W-:Y:S07]  /*197b0*/  BSSY B4, `(.L_x_27064) ;  /* 0x000000c000047945 */ /* 0x000fee0003800000 */
[----:B------:R-:W5:Y:S01]  /*197c0*/  FCHK P0, R29, R30 ;  /* 0x0000001e1d007302 */ /* 0x000f620000000000 */
[----:B0-----:R-:W-:-:S04]  /*197d0*/  FFMA R0, -R30, R3, 1 ;  /* 0x3f8000001e007423 */ /* 0x001fc80000000103 */
[----:B------:R-:W-:-:S04]  /*197e0*/  FFMA R0, R3, R0, R3 ;  /* 0x0000000003007223 */ /* 0x000fc80000000003 */
[----:B------:R-:W-:-:S04]  /*197f0*/  FFMA R3, R29, R0, RZ ;  /* 0x000000001d037223 */ /* 0x000fc800000000ff */
[----:B------:R-:W-:-:S04]  /*19800*/  FFMA R2, -R30, R3, R29 ;  /* 0x000000031e027223 */ /* 0x000fc8000000011d */
[----:B------:R-:W-:Y:S01]  /*19810*/  FFMA R0, R0, R2, R3 ;  /* 0x0000000200007223 */ /* 0x000fe20000000003 */
[----:B-----5:R-:W-:Y:S06]  /*19820*/  @!P0 BRA `(.L_x_27065) ;  /* 0x0000000000108947 */ /* 0x020fec0003800000 */
[----:B------:R-:W-:Y:S02]  /*19830*/  MOV R25, R29 ;  /* 0x0000001d00197202 */ /* 0x000fe40000000f00 */
[----:B------:R-:W-:Y:S02]  /*19840*/  MOV R0, R30 ;  /* 0x0000001e00007202 */ /* 0x000fe40000000f00 */
[----:B------:R-:W-:-:S07]  /*19850*/  MOV R2, 0x19870 ;  /* 0x0001987000027802 */ /* 0x000fce0000000f00 */
[----:B-1234-:R-:W-:Y:S05]  /*19860*/  CALL.REL.NOINC `($__internal_67_$__cuda_sm3x_div_rn_ftz_f32_slowpath) ;  /* 0x0000013000807944 */ /* 0x01efea0003c00000 */
.L_x_27065:
[----:B------:R-:W-:Y:S05]  /*19870*/  BSYNC B4 ;  /* 0x0000000000047941 */ /* 0x000fea0003800000 */
.L_x_27064:
        /* <DEDUP_REMOVED lines=18> */
.L_x_27067:
[----:B------:R-:W-:Y:S02]  /*199a0*/  ISETP.GE.AND P0, PT, R22, RZ, PT ;  /* 0x000000ff1600720c */ /* 0x000fe40003f06270 */
[----:B------:R-:W-:-:S11]  /*199b0*/  MOV R3, 0x3fd774eb ;  /* 0x3fd774eb00037802 */ /* 0x000fd60000000f00 */
[----:B------:R-:W-:-:S04]  /*199c0*/  @P0 FFMA.FTZ R0, R3, 0.93318945169448852539, -R0 ;  /* 0x3f6ee58103000823 */ /* 0x000fc80000010800 */
[----:B------:R-:W-:-:S07]  /*199d0*/  @!P0 FFMA.FTZ R0, R3, 0.93318945169448852539, R0 ;  /* 0x3f6ee58103008823 */ /* 0x000fce0000010000 */
.L_x_27068:
[----:B------:R-:W-:Y:S05]  /*199e0*/  BSYNC B0 ;  /* 0x0000000000007941 */ /* 0x000fea0003800000 */
.L_x_27066:
        /* <DEDUP_REMOVED lines=13> */
.L_x_27063:
        /* <DEDUP_REMOVED lines=10> */
[----:B--2---:R-:W-:-:S03]  /*19b60*/  LOP3.LUT R5, R2, 0xffff0000, RZ, 0xc0, !PT ;  /* 0xffff000002057812 */ /* 0x004fc600078ec0ff */
        /* <DEDUP_REMOVED lines=14> */
.L_x_27070:
        /* <DEDUP_REMOVED lines=40> */
.L_x_27069:
        /* <DEDUP_REMOVED lines=51> */
.L_x_27072:
[----:B------:R-:W-:Y:S05]  /*1a200*/  BSYNC B0 ;  /* 0x0000000000007941 */ /* 0x000fea0003800000 */
.L_x_27071:
[----:B------:R-:W-:Y:S01]  /*1a210*/  BSSY B4, `(.L_x_27073) ;  /* 0x0000006000047945 */ /* 0x000fe20003800000 */
[----:B------:R-:W-:-:S03]  /*1a220*/  FFMA R0, R5, R4, R2 ;  /* 0x0000000405007223 */ /* 0x000fc60000000002 */
[----:B------:R-:W-:Y:S05]  /*1a230*/  @!P0 BRA `(.L_x_27074) ;  /* 0x00000000000c8947 */ /* 0x000fea0003800000 */
[----:B------:R-:W-:Y:S02]  /*1a240*/  MOV R0, R30 ;  /* 0x0000001e00007202 */ /* 0x000fe40000000f00 */
[----:B------:R-:W-:-:S07]  /*1a250*/  MOV R2, 0x1a270 ;  /* 0x0001a27000027802 */ /* 0x000fce0000000f00 */
[----:B-1-34-:R-:W-:Y:S05]  /*1a260*/  CALL.REL.NOINC `($__internal_67_$__cuda_sm3x_div_rn_ftz_f32_slowpath) ;  /* 0x0000012800007944 */ /* 0x01afea0003c00000 */
.L_x_27074:
[----:B------:R-:W-:Y:S05]  /*1a270*/  BSYNC B4 ;  /* 0x0000000000047941 */ /* 0x000fea0003800000 */
.L_x_27073:
        /* <DEDUP_REMOVED lines=18> */
.L_x_27076:
[----:B------:R-:W-:Y:S02]  /*1a3a0*/  ISETP.GE.AND P0, PT, R22, RZ, PT ;  /* 0x000000ff1600720c */ /* 0x000fe40003f06270 */
[----:B------:R-:W-:-:S11]  /*1a3b0*/  MOV R3, 0x3fd774eb ;  /* 0x3fd774eb00037802 */ /* 0x000fd60000000f00 */
[----:B------:R-:W-:-:S04]  /*1a3c0*/  @P0 FFMA.FTZ R0, R3, 0.93318945169448852539, -R0 ;  /* 0x3f6ee58103000823 */ /* 0x000fc80000010800 */
[----:B------:R-:W-:-:S07]  /*1a3d0*/  @!P0 FFMA.FTZ R0, R3, 0.93318945169448852539, R0 ;  /* 0x3f6ee58103008823 */ /* 0x000fce0000010000 */
.L_x_27077:
[----:B------:R-:W-:Y:S05]  /*1a3e0*/  BSYNC B0 ;  /* 0x0000000000007941 */ /* 0x000fea0003800000 */
.L_x_27075:
        /* <DEDUP_REMOVED lines=12> */
.L_x_27053:
        /* <DEDUP_REMOVED lines=13> */
.L_x_27079:
[----:B------:R-:W-:Y:S05]  /*1a580*/  BSYNC B4 ;  /* 0x0000000000047941 */ /* 0x000fea0003800000 */
.L_x_27078:
        /* <DEDUP_REMOVED lines=18> */
.L_x_27081:
[----:B------:R-:W-:Y:S02]  /*1a6b0*/  ISETP.GE.AND P0, PT, R22, RZ, PT ;  /* 0x000000ff1600720c */ /* 0x000fe40003f06270 */
[----:B------:R-:W-:-:S11]  /*1a6c0*/  MOV R3, 0x3fd774eb ;  /* 0x3fd774eb00037802 */ /* 0x000fd60000000f00 */
[----:B------:R-:W-:-:S04]  /*1a6d0*/  @P0 FFMA.FTZ R0, R3, 0.93318945169448852539, -R0 ;  /* 0x3f6ee58103000823 */ /* 0x000fc80000010800 */
[----:B------:R-:W-:-:S07]  /*1a6e0*/  @!P0 FFMA.FTZ R0, R3, 0.93318945169448852539, R0 ;  /* 0x3f6ee58103008823 */ /* 0x000fce0000010000 */
.L_x_27082:
[----:B------:R-:W-:Y:S05]  /*1a6f0*/  BSYNC B0 ;  /* 0x0000000000007941 */ /* 0x000fea0003800000 */
.L_x_27080:
[CC--:B------:R-:W-:Y:S02]  /*1a700*/  VIMNMX R2, R21.reuse, R20.reuse, !PT ;  /* 0x0000001415027248 */ /* 0x0c0fe40007fe0100 */
[----:B------:R-:W-:Y:S02]  /*1a710*/  VIMNMX R20, R21, R20, PT ;  /* 0x0000001415147248 */ /* 0x000fe40003fe0100 */
[----:B------:R-:W-:Y:S02]  /*1a720*/  LOP3.LUT R3, R2, 0xfe000000, RZ, 0xc0, !PT ;  /* 0xfe00000002037812 */ /* 0x000fe400078ec0ff */
[----:B------:R-:W-:Y:S02]  /*1a730*/  FSETP.NEU.FTZ.AND P0, PT, R20, RZ, PT ;  /* 0x000000ff1400720b */ /* 0x000fe40003f1d000 */
[C---:B--2---:R-:W-:Y:S02]  /*1a740*/  IADD3 R5, -R3.reuse, 0x7e800000, RZ ;  /* 0x7e80000003057810 */ /* 0x044fe40007ffe1ff */
        /* <DEDUP_REMOVED lines=22> */
.L_x_27052:
[----:B------:R-:W-:-:S13]  /*1a8b0*/  FSETP.GEU.FTZ.AND P0, PT, R29, 9.999999682655225389e-20, PT ;  /* 0x1fec1e4a1d00780b */ /* 0x000fda0003f1e000 */
[----:B------:R-:W-:Y:S05]  /*1a8c0*/  @!P0 BRA `(.L_x_27083) ;  /* 0x00000004003c8947 */ /* 0x000fea0003800000 */
[----:B------:R-:W-:Y:S01]  /*1a8d0*/  FMUL.FTZ R2, R29, R29 ;  /* 0x0000001d1d027220 */ /* 0x000fe20000410000 */
[----:B--2---:R-:W-:Y:S01]  /*1a8e0*/  MOV R5, 0x3e800000 ;  /* 0x3e80000000057802 */ /* 0x004fe20000000f00 */
        /* <DEDUP_REMOVED lines=29> */
[----:B0-2---:R-:W-:Y:S06]  /*1aac0*/  @!P1 BRA `(.L_x_27085) ;  /* 0x0000000000149947 */ /* 0x005fec0003800000 */
[C---:B------:R-:W-:Y:S02]  /*1aad0*/  ISETP.GE.AND P1, PT, R2.reuse, -0x407fffff, PT ;  /* 0xbf8000010200780c */ /* 0x040fe40003f26270 */
[----:B------:R-:W-:-:S11]  /*1aae0*/  FSETP.NEU.FTZ.AND P3, PT, R2, RZ, PT ;  /* 0x000000ff0200720b */ /* 0x000fd60003f7d000 */
[----:B------:R-:W-:-:S05]  /*1aaf0*/  @P1 MOV R3, 0x7f800000 ;  /* 0x7f80000000031802 */ /* 0x000fca0000000f00 */
[----:B------:R-:W-:-:S05]  /*1ab00*/  @P1 FFMA.FTZ R21, R2, R3, +INF ;  /* 0x7f80000002151423 */ /* 0x000fca0000010003 */
[----:B------:R-:W-:-:S07]  /*1ab10*/  FSEL R21, R21, -RZ, P3 ;  /* 0x800000ff15157208 */ /* 0x000fce0001800000 */
.L_x_27085:
[----:B------:R-:W-:Y:S05]  /*1ab20*/  BSYNC B0 ;  /* 0x0000000000007941 */ /* 0x000fea0003800000 */
.L_x_27084:
[----:B------:R-:W-:Y:S01]  /*1ab30*/  BSSY B4, `(.L_x_27086) ;  /* 0x0000007000047945 */ /* 0x000fe20003800000 */
[----:B------:R-:W-:-:S03]  /*1ab40*/  FFMA R0, R0, R6, R5 ;  /* 0x0000000600007223 */ /* 0x000fc60000000005 */
[----:B------:R-:W-:Y:S05]  /*1ab50*/  @!P0 BRA `(.L_x_27087) ;  /* 0x0000000000108947 */ /* 0x000fea0003800000 */
[----:B------:R-:W-:Y:S01]  /*1ab60*/  HFMA2.MMA R0, -RZ, RZ, 1.875, 0 ;  /* 0x3f800000ff007435 */ /* 0x000fe200000001ff */
[----:B------:R-:W-:Y:S02]  /*1ab70*/  MOV R25, R29 ;  /* 0x0000001d00197202 */ /* 0x000fe40000000f00 */
[----:B------:R-:W-:-:S08]  /*1ab80*/  MOV R2, 0x1aba0 ;  /* 0x0001aba000027802 */ /* 0x000fd00000000f00 */
[----:B-1-34-:R-:W-:Y:S05]  /*1ab90*/  CALL.REL.NOINC `($__internal_67_$__cuda_sm3x_div_rn_ftz_f32_slowpath) ;  /* 0x0000011c00b47944 */ /* 0x01afea0003c00000 */
.L_x_27087:
[----:B------:R-:W-:Y:S05]  /*1aba0*/  BSYNC B4 ;  /* 0x0000000000047941 */ /* 0x000fea0003800000 */
.L_x_27086:
        /* <DEDUP_REMOVED lines=18> */
.L_x_27089:
[----:B------:R-:W-:Y:S02]  /*1acd0*/  ISETP.GE.AND P0, PT, R22, RZ, PT ;  /* 0x000000ff1600720c */ /* 0x000fe40003f06270 */
[----:B------:R-:W-:-:S11]  /*1ace0*/  MOV R3, 0x3fd774eb ;  /* 0x3fd774eb00037802 */ /* 0x000fd60000000f00 */
[----:B------:R-:W-:-:S04]  /*1acf0*/  @P0 FFMA.FTZ R0, R3, 0.93318945169448852539, -R0 ;  /* 0x3f6ee58103000823 */ /* 0x000fc80000010800 */
[----:B------:R-:W-:-:S07]  /*1ad00*/  @!P0 FFMA.FTZ R0, R3, 0.93318945169448852539, R0 ;  /* 0x3f6ee58103008823 */ /* 0x000fce0000010000 */
.L_x_27090:
[----:B------:R-:W-:Y:S05]  /*1ad10*/  BSYNC B0 ;  /* 0x0000000000007941 */ /* 0x000fea0003800000 */
.L_x_27088:
        /* <DEDUP_REMOVED lines=10> */
.L_x_27083:
        /* <DEDUP_REMOVED lines=12> */
[----:B-1234-:R-:W-:Y:S05]  /*1ae80*/  CALL.REL.NOINC `($__internal_67_$__cuda_sm3x_div_rn_ftz_f32_slowpath) ;  /* 0x0000011800f87944 */ /* 0x01efea0003c00000 */
.L_x_27092:
[----:B------:R-:W-:Y:S05]  /*1ae90*/  BSYNC B4 ;  /* 0x0000000000047941 */ /* 0x000fea0003800000 */
.L_x_27091:
        /* <DEDUP_REMOVED lines=18> */
.L_x_27094:
[----:B------:R-:W-:Y:S02]  /*1afc0*/  ISETP.GE.AND P0, PT, R22, RZ, PT ;  /* 0x000000ff1600720c */ /* 0x000fe40003f06270 */
[----:B------:R-:W-:-:S11]  /*1afd0*/  MOV R3, 0x3fd774eb ;  /* 0x3fd774eb00037802 */ /* 0x000fd60000000f00 */
[----:B------:R-:W-:-:S04]  /*1afe0*/  @P0 FFMA.FTZ R0, R3, 0.93318945169448852539, -R0 ;  /* 0x3f6ee58103000823 */ /* 0x000fc80000010800 */
[----:B------:R-:W-:-:S07]  /*1aff0*/  @!P0 FFMA.FTZ R0, R3, 0.93318945169448852539, R0 ;  /* 0x3f6ee58103008823 */ /* 0x000fce0000010000 */
.L_x_27095:
[----:B------:R-:W-:Y:S05]  /*1b000*/  BSYNC B0 ;  /* 0x0000000000007941 */ /* 0x000fea0003800000 */
.L_x_27093:
        /* <DEDUP_REMOVED lines=11> */
.L_x_27051:
        /* <DEDUP_REMOVED lines=11> */
[-C--:B--2---:R-:W-:Y:S01]  /*1b170*/  FMUL.FTZ R5, R0, R3.reuse ;  /* 0x0000000300057220 */ /* 0x084fe20000410000 */
        /* <DEDUP_REMOVED lines=15> */
[----:B------:R-:W2:Y:S01]  /*1b270*/  FCHK P0, R29, R30 ;  /* 0x0000001e1d007302 */ /* 0x000ea20000000000 */
[----:B0-----:R-:W-:Y:S01]  /*1b280*/  FFMA.FTZ R21, R2, 0.69314718246459960938, R21 ;  /* 0x3f31721802157823 */ /* 0x001fe20000010015 */
[----:B--2---:R-:W-:Y:S06]  /*1b290*/  @!P0 BRA `(.L_x_27097) ;  /* 0x0000000000108947 */ /* 0x004fec0003800000 */
[----:B------:R-:W-:Y:S02]  /*1b2a0*/  MOV R25, R29 ;  /* 0x0000001d00197202 */ /* 0x000fe40000000f00 */
[----:B------:R-:W-:Y:S02]  /*1b2b0*/  MOV R0, R30 ;  /* 0x0000001e00007202 */ /* 0x000fe40000000f00 */
[----:B------:R-:W-:-:S07]  /*1b2c0*/  MOV R2, 0x1b2e0 ;  /* 0x0001b2e000027802 */ /* 0x000fce0000000f00 */
[----:B-1-34-:R-:W-:Y:S05]  /*1b2d0*/  CALL.REL.NOINC `($__internal_67_$__cuda_sm3x_div_rn_ftz_f32_slowpath) ;  /* 0x0000011400e47944 */ /* 0x01afea0003c00000 */
.L_x_27097:
[----:B------:R-:W-:Y:S05]  /*1b2e0*/  BSYNC B4 ;  /* 0x0000000000047941 */ /* 0x000fea0003800000 */
.L_x_27096:
        /* <DEDUP_REMOVED lines=18> */
.L_x_27099:
[----:B------:R-:W-:Y:S02]  /*1b410*/  ISETP.GE.AND P0, PT, R22, RZ, PT ;  /* 0x000000ff1600720c */ /* 0x000fe40003f06270 */
[----:B------:R-:W-:-:S11]  /*1b420*/  MOV R3, 0x3fd774eb ;  /* 0x3fd774eb00037802 */ /* 0x000fd60000000f00 */
[----:B------:R-:W-:-:S04]  /*1b430*/  @P0 FFMA.FTZ R0, R3, 0.93318945169448852539, -R0 ;  /* 0x3f6ee58103000823 */ /* 0x000fc80000010800 */
[----:B------:R-:W-:-:S07]  /*1b440*/  @!P0 FFMA.FTZ R0, R3, 0.93318945169448852539, R0 ;  /* 0x3f6ee58103008823 */ /* 0x000fce0000010000 */
.L_x_27100:
[----:B------:R-:W-:Y:S05]  /*1b450*/  BSYNC B0 ;  /* 0x0000000000007941 */ /* 0x000fea0003800000 */
.L_x_27098:
        /* <DEDUP_REMOVED lines=11> */
.L_x_27050:
        /* <DEDUP_REMOVED lines=9> */
[----:B------:R-:W5:Y:S06]  /*1b5a0*/  FCHK P1, R25, R20 ;  /* 0x0000001419007302 */ /* 0x000f6c0000020000 */
[C---:B------:R-:W-:Y:S01]  /*1b5b0*/  @P0 FMUL.FTZ R2, R23.reuse, 4 ;  /* 0x4080000017020820 */ /* 0x040fe20000410000 */
[----:B0-----:R-:W-:Y:S01]  /*1b5c0*/  FFMA R0, -R20, R3, 1 ;  /* 0x3f80000014007423 */ /* 0x001fe20000000103 */
[----:B------:R-:W-:-:S03]  /*1b5d0*/  @!P0 FMUL.FTZ R29, R23, R23 ;  /* 0x00000017171d8220 */ /* 0x000fc60000410000 */
[----:B------:R-:W-:Y:S01]  /*1b5e0*/  FFMA R4, R3, R0, R3 ;  /* 0x0000000003047223 */ /* 0x000fe20000000003 */
[----:B------:R-:W-:Y:S01]  /*1b5f0*/  @P0 FMUL.FTZ R0, R22, 4 ;  /* 0x4080000016000820 */ /* 0x000fe20000410000 */
[----:B------:R-:W-:Y:S01]  /*1b600*/  @P0 FMUL.FTZ R3, R2, R2 ;  /* 0x0000000202030220 */ /* 0x000fe20000410000 */
[----:B------:R-:W-:Y:S01]  /*1b610*/  @!P0 FFMA.FTZ R29, R22, R22, R29 ;  /* 0x00000016161d8223 */ /* 0x000fe2000001001d */
[----:B--2---:R-:W-:Y:S02]  /*1b620*/  FFMA R5, R25, R4, RZ ;  /* 0x0000000419057223 */ /* 0x004fe400000000ff */
[----:B------:R-:W-:Y:S02]  /*1b630*/  @P0 FFMA.FTZ R3, R0, R0, R3 ;  /* 0x0000000000030223 */ /* 0x000fe40000010003 */
[----:B------:R-:W-:Y:S02]  /*1b640*/  FFMA R0, -R20, R5, R25 ;  /* 0x0000000514007223 */ /* 0x000fe40000000119 */
[----:B------:R-:W-:-:S02]  /*1b650*/  @P0 FMUL.FTZ R29, R3, 0.0625 ;  /* 0x3d800000031d0820 */ /* 0x000fc40000410000 */
[----:B------:R-:W-:Y:S01]  /*1b660*/  FFMA R0, R4, R0, R5 ;  /* 0x0000000004007223 */ /* 0x000fe20000000005 */
[----:B-----5:R-:W-:Y:S06]  /*1b670*/  @!P1 BRA `(.L_x_27102) ;  /* 0x00000000000c9947 */ /* 0x020fec0003800000 */
[----:B------:R-:W-:Y:S02]  /*1b680*/  MOV R0, R20 ;  /* 0x0000001400007202 */ /* 0x000fe40000000f00 */
[----:B------:R-:W-:-:S07]  /*1b690*/  MOV R2, 0x1b6b0 ;  /* 0x0001b6b000027802 */ /* 0x000fce0000000f00 */
[----:B-1-34-:R-:W-:Y:S05]  /*1b6a0*/  CALL.REL.NOINC `($__internal_67_$__cuda_sm3x_div_rn_ftz_f32_slowpath) ;  /* 0x0000011000f07944 */ /* 0x01afea0003c00000 */
.L_x_27102:
[----:B------:R-:W-:Y:S05]  /*1b6b0*/  BSYNC B4 ;  /* 0x0000000000047941 */ /* 0x000fea0003800000 */
.L_x_27101:
        /* <DEDUP_REMOVED lines=18> */
.L_x_27104:
[----:B------:R-:W-:Y:S02]  /*1b7e0*/  ISETP.GE.AND P0, PT, R22, RZ, PT ;  /* 0x000000ff1600720c */ /* 0x000fe40003f06270 */
[----:B------:R-:W-:-:S11]  /*1b7f0*/  MOV R3, 0x3fd774eb ;  /* 0x3fd774eb00037802 */ /* 0x000fd60000000f00 */
[----:B------:R-:W-:-:S04]  /*1b800*/  @P0 FFMA.FTZ R0, R3, 0.93318945169448852539, -R0 ;  /* 0x3f6ee58103000823 */ /* 0x000fc80000010800 */
[----:B------:R-:W-:-:S07]  /*1b810*/  @!P0 FFMA.FTZ R0, R3, 0.93318945169448852539, R0 ;  /* 0x3f6ee58103008823 */ /* 0x000fce0000010000 */
.L_x_27105:
[----:B------:R-:W-:Y:S05]  /*1b820*/  BSYNC B0 ;  /* 0x0000000000007941 */ /* 0x000fea0003800000 */
.L_x_27103:
        /* <DEDUP_REMOVED lines=12> */
.L_x_27062:
[----:B------:R-:W-:Y:S05]  /*1b8f0*/  BSYNC B2 ;  /* 0x0000000000027941 */ /* 0x000fea0003800000 */
.L_x_27049:
[----:B------:R-:W-:Y:S02]  /*1b900*/  ULDC.64 UR10, c[0x0][0x218] ;  /* 0x00008600000a7ab9 */ /* 0x000fe40000000a00 */
[C---:B------:R-:W-:Y:S01]  /*1b910*/  FMUL.FTZ R2, R0.reuse, UR10 ;  /* 0x0000000a00027c20 */ /* 0x040fe20008410000 */
[----:B------:R-:W-:-:S03]  /*1b920*/  FMUL.FTZ R0, R0, UR11 ;  /* 0x0000000b00007c20 */ /* 0x000fc60008410000 */
[C---:B--2---:R-:W-:Y:S01]  /*1b930*/  FFMA.FTZ R5, R21.reuse, UR11, R2 ;  /* 0x0000000b15057c23 */ /* 0x044fe20008010002 */
        /* <DEDUP_REMOVED lines=29> */
[----:B------:R-:W-:Y:S01]  /*1bb10*/  IADD3 R3, R3, -R4, RZ ;  /* 0x8000000403037210 */ /* 0x000fe20007ffe0ff */
[----:B--2---:R-:W-:Y:S01]  /*1bb20*/  FMUL.FTZ R5, R2, R5 ;  /* 0x0000000502057220 */ /* 0x004fe20000410000 */
[----:B------:R-:W-:Y:S02]  /*1bb30*/  LEA R4, R4, 0x3f800000, 0x17 ;  /* 0x3f80000004047811 */ /* 0x000fe400078eb8ff */
[----:B------:R-:W-:-:S03]  /*1bb40*/  LEA R3, R3, 0x3f800000, 0x17 ;  /* 0x3f80000003037811 */ /* 0x000fc600078eb8ff */
[C---:B------:R-:W-:Y:S01]  /*1bb50*/  FMUL.FTZ R0, R4.reuse, R7 ;  /* 0x0000000704007220 */ /* 0x040fe20000410000 */
[----:B------:R-:W-:-:S03]  /*1bb60*/  FMUL.FTZ R4, R4, R5 ;  /* 0x0000000504047220 */ /* 0x000fc60000410000 */
[C---:B------:R-:W-:Y:S01]  /*1bb70*/  FMUL.FTZ R21, R3.reuse, R0 ;  /* 0x0000000003157220 */ /* 0x040fe20000410000 */
[----:B------:R-:W-:Y:S01]  /*1bb80*/  FMUL.FTZ R20, R3, R4 ;  /* 0x0000000403147220 */ /* 0x000fe20000410000 */
[----:B------:R-:W-:Y:S06]  /*1bb90*/  BRA `(.L_x_27048) ;  /* 0x0000000000447947 */ /* 0x000fec0003800000 */
.L_x_27108:
        /* <DEDUP_REMOVED lines=10> */
.L_x_27107:
[----:B------:R-:W-:-:S04]  /*1bc40*/  FMUL.RZ R5, R5, 0.15915493667125701904 ;  /* 0x3e22f98305057820 */ /* 0x000fc8000040c000 */
[----:B------:R0:W2:Y:S08]  /*1bc50*/  MUFU.SIN R21, R5 ;  /* 0x0000000500157308 */ /* 0x0000b00000000400 */
[----:B------:R0:W0:Y:S01]  /*1bc60*/  MUFU.COS R20, R5 ;  /* 0x0000000500147308 */ /* 0x0000220000000000 */
[----:B------:R-:W-:Y:S05]  /*1bc70*/  BRA `(.L_x_27048) ;  /* 0x00000000000c7947 */ /* 0x000fea0003800000 */
.L_x_27106:
[----:B------:R-:W-:Y:S01]  /*1bc80*/  FMUL.FTZ R4, R4, 1.4426950216293334961 ;  /* 0x3fb8aa3b04047820 */ /* 0x000fe20000410000 */
[----:B------:R-:W-:-:S03]  /*1bc90*/  MOV R21, R5 ;  /* 0x0000000500157202 */ /* 0x000fc60000000f00 */
[----:B------:R0:W2:Y:S04]  /*1bca0*/  MUFU.EX2 R20, R4 ;  /* 0x0000000400147308 */ /* 0x0000a80000000800 */
.L_x_27048:
[----:B------:R-:W-:Y:S05]  /*1bcb0*/  BSYNC B3 ;  /* 0x0000000000037941 */ /* 0x000fea0003800000 */
.L_x_27047:
[----:B------:R-:W5:Y:S01]  /*1bcc0*/  S2R R0, SR_TID.X ;  /* 0x0000000000007919 */ /* 0x000f620000002100 */
[----:B------:R-:W-:Y:S01]  /*1bcd0*/  BSSY B3, `(.L_x_27109) ;  /* 0x00002c3000037945 */ /* 0x000fe20003800000 */
[----:B------:R-:W-:Y:S02]  /*1bce0*/  CS2R R22, SRZ ;  /* 0x0000000000167805 */ /* 0x000fe4000001ff00 */
[----:B-----5:R-:W-:-:S04]  /*1bcf0*/  IADD3 R0, R0, 0x100, RZ ;  /* 0x0000010000007810 */ /* 0x020fc80007ffe0ff */
        /* <DEDUP_REMOVED lines=25> */
[----:B0-2---:R-:W-:Y:S01]  /*1be90*/  HFMA2.MMA R5, -RZ, RZ, 1.875, 0 ;  /* 0x3f800000ff057435 */ /* 0x005fe200000001ff */
        /* <DEDUP_REMOVED lines=37> */
.L_x_27118:
[----:B------:R-:W-:Y:S05]  /*1c0f0*/  BSYNC B0 ;  /* 0x0000000000007941 */ /* 0x000fea0003800000 */
.L_x_27117:
[----:B------:R-:W-:Y:S01]  /*1c100*/  BSSY B4, `(.L_x_27119) ;  /* 0x0000007000047945 */ /* 0x000fe20003800000 */
[----:B------:R-:W-:-:S03]  /*1c110*/  FFMA R0, R4, R6, R5 ;  /* 0x0000000604007223 */ /* 0x000fc60000000005 */
[----:B------:R-:W-:Y:S05]  /*1c120*/  @!P0 BRA `(.L_x_27120) ;  /* 0x0000000000108947 */ /* 0x000fea0003800000 */
[----:B------:R-:W-:Y:S02]  /*1c130*/  MOV R25, R29 ;  /* 0x0000001d00197202 */ /* 0x000fe40000000f00 */
[----:B------:R-:W-:Y:S02]  /*1c140*/  MOV R0, R30 ;  /* 0x0000001e00007202 */ /* 0x000fe40000000f00 */
[----:B------:R-:W-:-:S07]  /*1c150*/  MOV R2, 0x1c170 ;  /* 0x0001c17000027802 */ /* 0x000fce0000000f00 */
[----:B-1-34-:R-:W-:Y:S05]  /*1c160*/  CALL.REL.NOINC `($__internal_67_$__cuda_sm3x_div_rn_ftz_f32_slowpath) ;  /* 0x0000010800407944 */ /* 0x01afea0003c00000 */
.L_x_27120:
[----:B------:R-:W-:Y:S05]  /*1c170*/  BSYNC B4 ;  /* 0x0000000000047941 */ /* 0x000fea0003800000 */
.L_x_27119:
        /* <DEDUP_REMOVED lines=18> */
.L_x_27122:
[----:B------:R-:W-:Y:S02]  /*1c2a0*/  ISETP.GE.AND P0, PT, R26, RZ, PT ;  /* 0x000000ff1a00720c */ /* 0x000fe40003f06270 */
[----:B------:R-:W-:-:S11]  /*1c2b0*/  MOV R3, 0x3fd774eb ;  /* 0x3fd774eb00037802 */ /* 0x000fd60000000f00 */
[----:B------:R-:W-:-:S04]  /*1c2c0*/  @P0 FFMA.FTZ R0, R3, 0.93318945169448852539, -R0 ;  /* 0x3f6ee58103000823 */ /* 0x000fc80000010800 */
[----:B------:R-:W-:-:S07]  /*1c2d0*/  @!P0 FFMA.FTZ R0, R3, 0.93318945169448852539, R0 ;  /* 0x3f6ee58103008823 */ /* 0x000fce0000010000 */
.L_x_27123:
[----:B------:R-:W-:Y:S05]  /*1c2e0*/  BSYNC B0 ;  /* 0x0000000000007941 */ /* 0x000fea0003800000 */
.L_x_27121:
        /* <DEDUP_REMOVED lines=12> */
.L_x_27116:
        /* <DEDUP_REMOVED lines=17> */
.L_x_27127:
[----:B------:R-:W-:Y:S05]  /*1c4c0*/  BSYNC B4 ;  /* 0x0000000000047941 */ /* 0x000fea0003800000 */
.L_x_27126:
        /* <DEDUP_REMOVED lines=18> */
.L_x_27129:
[----:B------:R-:W-:Y:S02]  /*1c5f0*/  ISETP.GE.AND P0, PT, R26, RZ, PT ;  /* 0x000000ff1a00720c */ /* 0x000fe40003f06270 */
[----:B------:R-:W-:-:S11]  /*1c600*/  MOV R3, 0x3fd774eb ;  /* 0x3fd774eb00037802 */ /* 0x000fd60000000f00 */
[----:B------:R-:W-:-:S04]  /*1c610*/  @P0 FFMA.FTZ R0, R3, 0.93318945169448852539, -R0 ;  /* 0x3f6ee58103000823 */ /* 0x000fc80000010800 */
[----:B------:R-:W-:-:S07]  /*1c620*/  @!P0 FFMA.FTZ R0, R3, 0.93318945169448852539, R0 ;  /* 0x3f6ee58103008823 */ /* 0x000fce0000010000 */
.L_x_27130:
[----:B------:R-:W-:Y:S05]  /*1c630*/  BSYNC B0 ;  /* 0x0000000000007941 */ /* 0x000fea0003800000 */
.L_x_27128:
        /* <DEDUP_REMOVED lines=13> */
.L_x_27125:
[----:B0-----:R-:W-:Y:S01]  /*1c710*/  LOP3.LUT R4, R29, 0xffff0000, RZ, 0xc0, !PT ;  /* 0xffff00001d047812 */ /* 0x001fe200078ec0ff */
        /* <DEDUP_REMOVED lines=24> */
.L_x_27132:
        /* <DEDUP_REMOVED lines=40> */
.L_x_27131:
        /* <DEDUP_REMOVED lines=51> */
.L_x_27134:
[----:B------:R-:W-:Y:S05]  /*1ce50*/  BSYNC B0 ;  /* 0x0000000000007941 */ /* 0x000fea0003800000 */
.L_x_27133:
[----:B------:R-:W-:Y:S01]  /*1ce60*/  BSSY B4, `(.L_x_27135) ;  /* 0x0000006000047945 */ /* 0x000fe20003800000 */
[----:B------:R-:W-:-:S03]  /*1ce70*/  FFMA R0, R5, R4, R2 ;  /* 0x0000000405007223 */ /* 0x000fc60000000002 */
[----:B------:R-:W-:Y:S05]  /*1ce80*/  @!P0 BRA `(.L_x_27136) ;  /* 0x00000000000c8947 */ /* 0x000fea0003800000 */
[----:B------:R-:W-:Y:S02]  /*1ce90*/  MOV R0, R30 ;  /* 0x0000001e00007202 */ /* 0x000fe40000000f00 */
[----:B------:R-:W-:-:S07]  /*1cea0*/  MOV R2, 0x1cec0 ;  /* 0x0001cec000027802 */ /* 0x000fce0000000f00 */
[----:B-1-34-:R-:W-:Y:S05]  /*1ceb0*/  CALL.REL.NOINC `($__internal_67_$__cuda_sm3x_div_rn_ftz_f32_slowpath) ;  /* 0x000000f800ec7944 */ /* 0x01afea0003c00000 */
.L_x_27136:
[----:B------:R-:W-:Y:S05]  /*1cec0*/  BSYNC B4 ;  /* 0x0000000000047941 */ /* 0x000fea0003800000 */
.L_x_27135:
        /* <DEDUP_REMOVED lines=18> */
.L_x_27138:
[----:B------:R-:W-:Y:S02]  /*1cff0*/  ISETP.GE.AND P0, PT, R26, RZ, PT ;  /* 0x000000ff1a00720c */ /* 0x000fe40003f06270 */
[----:B------:R-:W-:-:S11]  /*1d000*/  MOV R3, 0x3fd774eb ;  /* 0x3fd774eb00037802 */ /* 0x000fd60000000f00 */
[----:B------:R-:W-:-:S04]  /*1d010*/  @P0 FFMA.FTZ R0, R3, 0.93318945169448852539, -R0 ;  /* 0x3f6ee58103000823 */ /* 0x000fc80000010800 */
[----:B------:R-:W-:-:S07]  /*1d020*/  @!P0 FFMA.FTZ R0, R3, 0.93318945169448852539, R0 ;  /* 0x3f6ee58103008823 */ /* 0x000fce0000010000 */
.L_x_27139:
[----:B------:R-:W-:Y:S05]  /*1d030*/  BSYNC B0 ;  /* 0x0000000000007941 */ /* 0x000fea0003800000 */
.L_x_27137:
        /* <DEDUP_REMOVED lines=12> */
.L_x_27115:
        /* <DEDUP_REMOVED lines=13> */
.L_x_27141:
[----:B------:R-:W-:Y:S05]  /*1d1d0*/  BSYNC B4 ;  /* 0x0000000000047941 */ /* 0x000fea0003800000 */
.L_x_27140:
        /* <DEDUP_REMOVED lines=18> */
.L_x_27143:
[----:B------:R-:W-:Y:S02]  /*1d300*/  ISETP.GE.AND P0, PT, R26, RZ, PT ;  /* 0x000000ff1a00720c */ /* 0x000fe40003f06270 */
[----:B------:R-:W-:-:S11]  /*1d310*/  MOV R3, 0x3fd774eb ;  /* 0x3fd774eb00037802 */ /* 0x000fd60000000f00 */
[----:B------:R-:W-:-:S04]  /*1d320*/  @P0 FFMA.FTZ R0, R3, 0.93318945169448852539, -R0 ;  /* 0x3f6ee58103000823 */ /* 0x000fc80000010800 */
[----:B------:R-:W-:-:S07]  /*1d330*/  @!P0 FFMA.FTZ R0, R3, 0.93318945169448852539, R0 ;  /* 0x3f6ee58103008823 */ /* 0x000fce0000010000 */
.L_x_27144:
[----:B------:R-:W-:Y:S05]  /*1d340*/  BSYNC B0 ;  /* 0x0000000000007941 */ /* 0x000fea0003800000 */
.L_x_27142:
        /* <DEDUP_REMOVED lines=27> */
.L_x_27114:
[----:B------:R-:W-:-:S13]  /*1d500*/  FSETP.GEU.FTZ.AND P0, PT, R29, 9.999999682655225389e-20, PT ;  /* 0x1fec1e4a1d00780b */ /* 0x000fda0003f1e000 */
[----:B------:R-:W-:Y:S05]  /*1d510*/  @!P0 BRA `(.L_x_27145) ;  /* 0x00000004003c8947 */ /* 0x000fea0003800000 */
[----:B------:R-:W-:Y:S01]  /*1d520*/  FMUL.FTZ R2, R29, R29 ;  /* 0x0000001d1d027220 */ /* 0x000fe20000410000 */
[----:B0-2---:R-:W-:Y:S01]  /*1d530*/  MOV R5, 0x3e800000 ;  /* 0x3e80000000057802 */ /* 0x005fe20000000f00 */
        /* <DEDUP_REMOVED lines=35> */
.L_x_27147:
[----:B------:R-:W-:Y:S05]  /*1d770*/  BSYNC B0 ;  /* 0x0000000000007941 */ /* 0x000fea0003800000 */
.L_x_27146:
[----:B------:R-:W-:Y:S01]  /*1d780*/  BSSY B4, `(.L_x_27148) ;  /* 0x0000007000047945 */ /* 0x000fe20003800000 */
[----:B------:R-:W-:-:S03]  /*1d790*/  FFMA R0, R0, R6, R5 ;  /* 0x0000000600007223 */ /* 0x000fc60000000005 */
[----:B------:R-:W-:Y:S05]  /*1d7a0*/  @!P0 BRA `(.L_x_27149) ;  /* 0x0000000000108947 */ /* 0x000fea0003800000 */
[----:B------:R-:W-:Y:S01]  /*1d7b0*/  HFMA2.MMA R0, -RZ, RZ, 1.875, 0 ;  /* 0x3f800000ff007435 */ /* 0x000fe200000001ff */
[----:B------:R-:W-:Y:S02]  /*1d7c0*/  MOV R25, R29 ;  /* 0x0000001d00197202 */ /* 0x000fe40000000f00 */
[----:B------:R-:W-:-:S08]  /*1d7d0*/  MOV R2, 0x1d7f0 ;  /* 0x0001d7f000027802 */ /* 0x000fd00000000f00 */
[----:B-1-34-:R-:W-:Y:S05]  /*1d7e0*/  CALL.REL.NOINC `($__internal_67_$__cuda_sm3x_div_rn_ftz_f32_slowpath) ;  /* 0x000000f000a07944 */ /* 0x01afea0003c00000 */
.L_x_27149:
[----:B------:R-:W-:Y:S05]  /*1d7f0*/  BSYNC B4 ;  /* 0x0000000000047941 */ /* 0x000fea0003800000 */
.L_x_27148:
        /* <DEDUP_REMOVED lines=18> */
.L_x_27151:
[----:B------:R-:W-:Y:S02]  /*1d920*/  ISETP.GE.AND P0, PT, R26, RZ, PT ;  /* 0x000000ff1a00720c */ /* 0x000fe40003f06270 */
[----:B------:R-:W-:-:S11]  /*1d930*/  MOV R3, 0x3fd774eb ;  /* 0x3fd774eb00037802 */ /* 0x000fd60000000f00 */
[----:B------:R-:W-:-:S04]  /*1d940*/  @P0 FFMA.FTZ R0, R3, 0.93318945169448852539, -R0 ;  /* 0x3f6ee58103000823 */ /* 0x000fc80000010800 */
[----:B------:R-:W-:-:S07]  /*1d950*/  @!P0 FFMA.FTZ R0, R3, 0.93318945169448852539, R0 ;  /* 0x3f6ee58103008823 */ /* 0x000fce0000010000 */
.L_x_27152:
[----:B------:R-:W-:Y:S05]  /*1d960*/  BSYNC B0 ;  /* 0x0000000000007941 */ /* 0x000fea0003800000 */
.L_x_27150:
        /* <DEDUP_REMOVED lines=10> */
.L_x_27145:
        /* <DEDUP_REMOVED lines=13> */
.L_x_27154:
[----:B------:R-:W-:Y:S05]  /*1dae0*/  BSYNC B4 ;  /* 0x0000000000047941 */ /* 0x000fea0003800000 */
.L_x_27153:
        /* <DEDUP_REMOVED lines=18> */
.L_x_27156:
[----:B------:R-:W-:Y:S02]  /*1dc10*/  ISETP.GE.AND P0, PT, R26, RZ, PT ;  /* 0x000000ff1a00720c */ /* 0x000fe40003f06270 */
[----:B------:R-:W-:-:S11]  /*1dc20*/  MOV R3, 0x3fd774eb ;  /* 0x3fd774eb00037802 */ /* 0x000fd60000000f00 */
[----:B------:R-:W-:-:S04]  /*1dc30*/  @P0 FFMA.FTZ R0, R3, 0.93318945169448852539, -R0 ;  /* 0x3f6ee58103000823 */ /* 0x000fc80000010800 */
[----:B------:R-:W-:-:S07]  /*1dc40*/  @!P0 FFMA.FTZ R0, R3, 0.93318945169448852539, R0 ;  /* 0x3f6ee58103008823 */ /* 0x000fce0000010000 */
.L_x_27157:
[----:B------:R-:W-:Y:S05]  /*1dc50*/  BSYNC B0 ;  /* 0x0000000000007941 */ /* 0x000fea0003800000 */
.L_x_27155:
        /* <DEDUP_REMOVED lines=11> */
.L_x_27113:
        /* <DEDUP_REMOVED lines=8> */
[----:B0-----:R-:W-:Y:S02]  /*1dd90*/  LOP3.LUT R4, R2, 0xfe000000, RZ, 0xc0, !PT ;  /* 0xfe00000002047812 */ /* 0x001fe400078ec0ff */
        /* <DEDUP_REMOVED lines=25> */
.L_x_27159:
[----:B------:R-:W-:Y:S05]  /*1df30*/  BSYNC B4 ;  /* 0x0000000000047941 */ /* 0x000fea0003800000 */
.L_x_27158:
        /* <DEDUP_REMOVED lines=18> */
.L_x_27161:
[----:B------:R-:W-:Y:S02]  /*1e060*/  ISETP.GE.AND P0, PT, R26, RZ, PT ;  /* 0x000000ff1a00720c */ /* 0x000fe40003f06270 */
[----:B------:R-:W-:-:S11]  /*1e070*/  MOV R3, 0x3fd774eb ;  /* 0x3fd774eb00037802 */ /* 0x000fd60000000f00 */
[----:B------:R-:W-:-:S04]  /*1e080*/  @P0 FFMA.FTZ R0, R3, 0.93318945169448852539, -R0 ;  /* 0x3f6ee58103000823 */ /* 0x000fc80000010800 */
[----:B------:R-:W-:-:S07]  /*1e090*/  @!P0 FFMA.FTZ R0, R3, 0.93318945169448852539, R0 ;  /* 0x3f6ee58103008823 */ /* 0x000fce0000010000 */
.L_x_27162:
[----:B------:R-:W-:Y:S05]  /*1e0a0*/  BSYNC B0 ;  /* 0x0000000000007941 */ /* 0x000fea0003800000 */
.L_x_27160:
        /* <DEDUP_REMOVED lines=11> */
.L_x_27112:
        /* <DEDUP_REMOVED lines=9> */
[----:B------:R-:W1:Y:S06]  /*1e1f0*/  FCHK P1, R25, R22 ;  /* 0x0000001619007302 */ /* 0x000e6c0000020000 */
[C---:B------:R-:W-:Y:S01]  /*1e200*/  @P0 FMUL.FTZ R2, R27.reuse, 4 ;  /* 0x408000001b020820 */ /* 0x040fe20000410000 */
[----:B-----5:R-:W-:Y:S01]  /*1e210*/  FFMA R0, -R22, R3, 1 ;  /* 0x3f80000016007423 */ /* 0x020fe20000000103 */
[----:B------:R-:W-:-:S03]  /*1e220*/  @!P0 FMUL.FTZ R29, R27, R27 ;  /* 0x0000001b1b1d8220 */ /* 0x000fc60000410000 */
[----:B0-----:R-:W-:Y:S01]  /*1e230*/  FFMA R4, R3, R0, R3 ;  /* 0x0000000003047223 */ /* 0x001fe20000000003 */
        /* <DEDUP_REMOVED lines=8> */
[----:B-1----:R-:W-:Y:S06]  /*1e2c0*/  @!P1 BRA `(.L_x_27164) ;  /* 0x00000000000c9947 */ /* 0x002fec0003800000 */
[----:B------:R-:W-:Y:S02]  /*1e2d0*/  MOV R0, R22 ;  /* 0x0000001600007202 */ /* 0x000fe40000000f00 */
[----:B------:R-:W-:-:S07]  /*1e2e0*/  MOV R2, 0x1e300 ;  /* 0x0001e30000027802 */ /* 0x000fce0000000f00 */
[----:B---34-:R-:W-:Y:S05]  /*1e2f0*/  CALL.REL.NOINC `($__internal_67_$__cuda_sm3x_div_rn_ftz_f32_slowpath) ;  /* 0x000000e400dc7944 */ /* 0x018fea0003c00000 */
.L_x_27164:
[----:B------:R-:W-:Y:S05]  /*1e300*/  BSYNC B4 ;  /* 0x0000000000047941 */ /* 0x000fea0003800000 */
.L_x_27163:
        /* <DEDUP_REMOVED lines=18> */
.L_x_27166:
[----:B------:R-:W-:Y:S02]  /*1e430*/  ISETP.GE.AND P0, PT, R26, RZ, PT ;  /* 0x000000ff1a00720c */ /* 0x000fe40003f06270 */
[----:B------:R-:W-:-:S11]  /*1e440*/  MOV R3, 0x3fd774eb ;  /* 0x3fd774eb00037802 */ /* 0x000fd60000000f00 */
[----:B------:R-:W-:-:S04]  /*1e450*/  @P0 FFMA.FTZ R0, R3, 0.93318945169448852539, -R0 ;  /* 0x3f6ee58103000823 */ /* 0x000fc80000010800 */
[----:B------:R-:W-:-:S07]  /*1e460*/  @!P0 FFMA.FTZ R0, R3, 0.93318945169448852539, R0 ;  /* 0x3f6ee58103008823 */ /* 0x000fce0000010000 */
.L_x_27167:
[----:B------:R-:W-:Y:S05]  /*1e470*/  BSYNC B0 ;  /* 0x0000000000007941 */ /* 0x000fea0003800000 */
.L_x_27165:
        /* <DEDUP_REMOVED lines=12> */
.L_x_27124:
[----:B------:R-:W-:Y:S05]  /*1e540*/  BSYNC B2 ;  /* 0x0000000000027941 */ /* 0x000fea0003800000 */
.L_x_27111:
[----:B------:R-:W-:Y:S02]  /*1e550*/  ULDC.64 UR10, c[0x0][0x218] ;  /* 0x00008600000a7ab9 */ /* 0x000fe40000000a00 */
[C---:B------:R-:W-:Y:S01]  /*1e560*/  FMUL.FTZ R2, R0.reuse, UR10 ;  /* 0x0000000a00027c20 */ /* 0x040fe20008410000 */
[----:B------:R-:W-:-:S03]  /*1e570*/  FMUL.FTZ R0, R0, UR11 ;  /* 0x0000000b00007c20 */ /* 0x000fc60008410000 */
[C---:B0-2---:R-:W-:Y:S01]  /*1e580*/  FFMA.FTZ R5, R23.reuse, UR11, R2 ;  /* 0x0000000b17057c23 */ /* 0x045fe20008010002 */
        /* <DEDUP_REMOVED lines=38> */
.L_x_27170:
        /* <DEDUP_REMOVED lines=10> */
.L_x_27169:
[----:B------:R-:W-:-:S04]  /*1e890*/  FMUL.RZ R5, R5, 0.15915493667125701904 ;  /* 0x3e22f98305057820 */ /* 0x000fc8000040c000 */
[----:B------:R0:W2:Y:S08]  /*1e8a0*/  MUFU.SIN R23, R5 ;  /* 0x0000000500177308 */ /* 0x0000b00000000400 */
[----:B------:R0:W0:Y:S01]  /*1e8b0*/  MUFU.COS R22, R5 ;  /* 0x0000000500167308 */ /* 0x0000220000000000 */
[----:B------:R-:W-:Y:S05]  /*1e8c0*/  BRA `(.L_x_27110) ;  /* 0x00000000000c7947 */ /* 0x000fea0003800000 */
.L_x_27168:
[----:B------:R-:W-:Y:S01]  /*1e8d0*/  FMUL.FTZ R4, R4, 1.4426950216293334961 ;  /* 0x3fb8aa3b04047820 */ /* 0x000fe20000410000 */
[----:B------:R-:W-:-:S03]  /*1e8e0*/  MOV R23, R5 ;  /* 0x0000000500177202 */ /* 0x000fc60000000f00 */
[----:B------:R0:W2:Y:S04]  /*1e8f0*/  MUFU.EX2 R22, R4 ;  /* 0x0000000400167308 */ /* 0x0000a80000000800 */
.L_x_27110:
[----:B------:R-:W-:Y:S05]  /*1e900*/  BSYNC B3 ;  /* 0x0000000000037941 */ /* 0x000fea0003800000 */
.L_x_27109:
        /* <DEDUP_REMOVED lines=67> */
.L_x_27180:
[----:B------:R-:W-:Y:S05]  /*1ed40*/  BSYNC B0 ;  /* 0x0000000000007941 */ /* 0x000fea0003800000 */
.L_x_27179:
[----:B------:R-:W-:Y:S01]  /*1ed50*/  BSSY B4, `(.L_x_27181) ;  /* 0x0000007000047945 */ /* 0x000fe20003800000 */
[----:B------:R-:W-:-:S03]  /*1ed60*/  FFMA R0, R4, R6, R5 ;  /* 0x0000000604007223 */ /* 0x000fc60000000005 */
[----:B------:R-:W-:Y:S05]  /*1ed70*/  @!P0 BRA `(.L_x_27182) ;  /* 0x0000000000108947 */ /* 0x000fea0003800000 */
[----:B------:R-:W-:Y:S02]  /*1ed80*/  MOV R25, R29 ;  /* 0x0000001d00197202 */ /* 0x000fe40000000f00 */
[----:B------:R-:W-:Y:S02]  /*1ed90*/  MOV R0, R30 ;  /* 0x0000001e00007202 */ /* 0x000fe40000000f00 */
[----:B------:R-:W-:-:S07]  /*1eda0*/  MOV R2, 0x1edc0 ;  /* 0x0001edc000027802 */ /* 0x000fce0000000f00 */
[----:B-1-34-:R-:W-:Y:S05]  /*1edb0*/  CALL.REL.NOINC `($__internal_67_$__cuda_sm3x_div_rn_ftz_f32_slowpath) ;  /* 0x000000dc002c7944 */ /* 0x01afea0003c00000 */
.L_x_27182:
[----:B------:R-:W-:Y:S05]  /*1edc0*/  BSYNC B4 ;  /* 0x0000000000047941 */ /* 0x000fea0003800000 */
.L_x_27181:
        /* <DEDUP_REMOVED lines=18> */
.L_x_27184:
[----:B------:R-:W-:Y:S02]  /*1eef0*/  ISETP.GE.AND P0, PT, R8, RZ, PT ;  /* 0x000000ff0800720c */ /* 0x000fe40003f06270 */
[----:B------:R-:W-:-:S11]  /*1ef00*/  MOV R3, 0x3fd774eb ;  /* 0x3fd774eb00037802 */ /* 0x000fd60000000f00 */
[----:B------:R-:W-:-:S04]  /*1ef10*/  @P0 FFMA.FTZ R0, R3, 0.93318945169448852539, -R0 ;  /* 0x3f6ee58103000823 */ /* 0x000fc80000010800 */
[----:B------:R-:W-:-:S07]  /*1ef20*/  @!P0 FFMA.FTZ R0, R3, 0.93318945169448852539, R0 ;  /* 0x3f6ee58103008823 */ /* 0x000fce0000010000 */
.L_x_27185:
[----:B------:R-:W-:Y:S05]  /*1ef30*/  BSYNC B0 ;  /* 0x0000000000007941 */ /* 0x000fea0003800000 */
.L_x_27183:
        /* <DEDUP_REMOVED lines=12> */
.L_x_27178:
        /* <DEDUP_REMOVED lines=17> */
.L_x_27189:
[----:B------:R-:W-:Y:S05]  /*1f110*/  BSYNC B4 ;  /* 0x0000000000047941 */ /* 0x000fea0003800000 */
.L_x_27188:
        /* <DEDUP_REMOVED lines=18> */
.L_x_27191:
[----:B------:R-:W-:Y:S02]  /*1f240*/  ISETP.GE.AND P0, PT, R8, RZ, PT ;  /* 0x000000ff0800720c */ /* 0x000fe40003f06270 */
[----:B------:R-:W-:-:S11]  /*1f250*/  MOV R3, 0x3fd774eb ;  /* 0x3fd774eb00037802 */ /* 0x000fd60000000f00 */
[----:B------:R-:W-:-:S04]  /*1f260*/  @P0 FFMA.FTZ R0, R3, 0.93318945169448852539, -R0 ;  /* 0x3f6ee58103000823 */ /* 0x000fc80000010800 */
[----:B------:R-:W-:-:S07]  /*1f270*/  @!P0 FFMA.FTZ R0, R3, 0.93318945169448852539, R0 ;  /* 0x3f6ee58103008823 */ /* 0x000fce0000010000 */
.L_x_27192:
[----:B------:R-:W-:Y:S05]  /*1f280*/  BSYNC B0 ;  /* 0x0000000000007941 */ /* 0x000fea0003800000 */
.L_x_27190:
        /* <DEDUP_REMOVED lines=13> */
.L_x_27187:
        /* <DEDUP_REMOVED lines=25> */
.L_x_27194:
        /* <DEDUP_REMOVED lines=40> */
.L_x_27193:
        /* <DEDUP_REMOVED lines=12> */
[----:B------:R-:W-:Y:S01]  /*1f830*/  FADD.FTZ R24, R25, R24 ;  /* 0x0000001819187221 */ /* 0x000fe20000010000 */
[----:B------:R-:W-:Y:S01]  /*1f840*/  FADD.FTZ R25, |R9|, -RZ ;  /* 0x800000ff09197221 */ /* 0x000fe20000010200 */
[----:B------:R-:W-:Y:S02]  /*1f850*/  @!P2 FADD.FTZ R25, |R8|, -RZ ;  /* 0x800000ff0819a221 */ /* 0x000fe40000010200 */
[----:B------:R-:W-:Y:S02]  /*1f860*/  FADD.FTZ R27, R27, R24 ;  /* 0x000000181b1b7221 */ /* 0x000fe40000010000 */
[----:B------:R-:W-:Y:S02]  /*1f870*/  FCHK P0, R25, R30 ;  /* 0x0000001e19007302 */ /* 0x000fe40000000000 */
        /* <DEDUP_REMOVED lines=34> */
.L_x_27196:
[----:B------:R-:W-:Y:S05]  /*1faa0*/  BSYNC B0 ;  /* 0x0000000000007941 */ /* 0x000fea0003800000 */
.L_x_27195:
[----:B------:R-:W-:Y:S01]  /*1fab0*/  BSSY B4, `(.L_x_27197) ;  /* 0x0000006000047945 */ /* 0x000fe20003800000 */
[----:B------:R-:W-:-:S03]  /*1fac0*/  FFMA R0, R5, R4, R2 ;  /* 0x0000000405007223 */ /* 0x000fc60000000002 */
[----:B------:R-:W-:Y:S05]  /*1fad0*/  @!P0 BRA `(.L_x_27198) ;  /* 0x00000000000c8947 */ /* 0x000fea0003800000 */
[----:B------:R-:W-:Y:S02]  /*1fae0*/  MOV R0, R30 ;  /* 0x0000001e00007202 */ /* 0x000fe40000000f00 */
[----:B------:R-:W-:-:S07]  /*1faf0*/  MOV R2, 0x1fb10 ;  /* 0x0001fb1000027802 */ /* 0x000fce0000000f00 */
[----:B-1-34-:R-:W-:Y:S05]  /*1fb00*/  CALL.REL.NOINC `($__internal_67_$__cuda_sm3x_div_rn_ftz_f32_slowpath) ;  /* 0x000000cc00d87944 */ /* 0x01afea0003c00000 */
.L_x_27198:
[----:B------:R-:W-:Y:S05]  /*1fb10*/  BSYNC B4 ;  /* 0x0000000000047941 */ /* 0x000fea0003800000 */
.L_x_27197:
        /* <DEDUP_REMOVED lines=18> */
.L_x_27200:
[----:B------:R-:W-:Y:S02]  /*1fc40*/  ISETP.GE.AND P0, PT, R8, RZ, PT ;  /* 0x000000ff0800720c */ /* 0x000fe40003f06270 */
[----:B------:R-:W-:-:S11]  /*1fc50*/  MOV R3, 0x3fd774eb ;  /* 0x3fd774eb00037802 */ /* 0x000fd60000000f00 */
[----:B------:R-:W-:-:S04]  /*1fc60*/  @P0 FFMA.FTZ R0, R3, 0.93318945169448852539, -R0 ;  /* 0x3f6ee58103000823 */ /* 0x000fc80000010800 */
[----:B------:R-:W-:-:S07]  /*1fc70*/  @!P0 FFMA.FTZ R0, R3, 0.93318945169448852539, R0 ;  /* 0x3f6ee58103008823 */ /* 0x000fce0000010000 */
.L_x_27201:
[----:B------:R-:W-:Y:S05]  /*1fc80*/  BSYNC B0 ;  /* 0x0000000000007941 */ /* 0x000fea0003800000 */
.L_x_27199:
        /* <DEDUP_REMOVED lines=12> */
.L_x_27177:
        /* <DEDUP_REMOVED lines=13> */
.L_x_27203:
[----:B------:R-:W-:Y:S05]  /*1fe20*/  BSYNC B4 ;  /* 0x0000000000047941 */ /* 0x000fea0003800000 */
.L_x_27202:
        /* <DEDUP_REMOVED lines=18> */
.L_x_27205:
[----:B------:R-:W-:Y:S02]  /*1ff50*/  ISETP.GE.AND P0, PT, R8, RZ, PT ;  /* 0x000000ff0800720c */ /* 0x000fe40003f06270 */
[----:B------:R-:W-:-:S11]  /*1ff60*/  MOV R3, 0x3fd774eb ;  /* 0x3fd774eb00037802 */ /* 0x000fd60000000f00 */
[----:B------:R-:W-:-:S04]  /*1ff70*/  @P0 FFMA.FTZ R0, R3, 0.93318945169448852539, -R0 ;  /* 0x3f6ee58103000823 */ /* 0x000fc80000010800 */
[----:B------:R-:W-:-:S07]  /*1ff80*/  @!P0 FFMA.FTZ R0, R3, 0.93318945169448852539, R0 ;  /* 0x3f6ee58103008823 */ /* 0x000fce0000010000 */
.L_x_27206:
[----:B------:R-:W-:Y:S05]  /*1ff90*/  BSYNC B0 ;  /* 0x0000000000007941 */ /* 0x000fea0003800000 */
.L_x_27204:
        /* <DEDUP_REMOVED lines=27> */
.L_x_27176:
        /* <DEDUP_REMOVED lines=39> */
.L_x_27209:
[----:B------:R-:W-:Y:S05]  /*203c0*/  BSYNC B0 ;  /* 0x0000000000007941 */ /* 0x000fea0003800000 */
.L_x_27208:
[----:B------:R-:W-:Y:S01]  /*203d0*/  BSSY B4, `(.L_x_27210) ;  /* 0x0000007000047945 */ /* 0x000fe20003800000 */
[----:B------:R-:W-:-:S03]  /*203e0*/  FFMA R0, R0, R6, R5 ;  /* 0x0000000600007223 */ /* 0x000fc60000000005 */
[----:B------:R-:W-:Y:S05]  /*203f0*/  @!P0 BRA `(.L_x_27211) ;  /* 0x0000000000108947 */ /* 0x000fea0003800000 */
[----:B------:R-:W-:Y:S01]  /*20400*/  HFMA2.MMA R0, -RZ, RZ, 1.875, 0 ;  /* 0x3f800000ff007435 */ /* 0x000fe200000001ff */
[----:B------:R-:W-:Y:S02]  /*20410*/  MOV R25, R29 ;  /* 0x0000001d00197202 */ /* 0x000fe40000000f00 */
[----:B------:R-:W-:-:S08]  /*20420*/  MOV R2, 0x20440 ;  /* 0x0002044000027802 */ /* 0x000fd00000000f00 */
[----:B-1-34-:R-:W-:Y:S05]  /*20430*/  CALL.REL.NOINC `($__internal_67_$__cuda_sm3x_div_rn_ftz_f32_slowpath) ;  /* 0x000000c4008c7944 */ /* 0x01afea0003c00000 */
.L_x_27211:
[----:B------:R-:W-:Y:S05]  /*20440*/  BSYNC B4 ;  /* 0x0000000000047941 */ /* 0x000fea0003800000 */
.L_x_27210:
        /* <DEDUP_REMOVED lines=18> */
.L_x_27213:
[----:B------:R-:W-:Y:S02]  /*20570*/  ISETP.GE.AND P0, PT, R8, RZ, PT ;  /* 0x000000ff0800720c */ /* 0x000fe40003f06270 */
[----:B------:R-:W-:-:S11]  /*20580*/  MOV R3, 0x3fd774eb ;  /* 0x3fd774eb00037802 */ /* 0x000fd60000000f00 */
[----:B------:R-:W-:-:S04]  /*20590*/  @P0 FFMA.FTZ R0, R3, 0.93318945169448852539, -R0 ;  /* 0x3f6ee58103000823 */ /* 0x000fc80000010800 */
[----:B------:R-:W-:-:S07]  /*205a0*/  @!P0 FFMA.FTZ R0, R3, 0.93318945169448852539, R0 ;  /* 0x3f6ee58103008823 */ /* 0x000fce0000010000 */
.L_x_27214:
[----:B------:R-:W-:Y:S05]  /*205b0*/  BSYNC B0 ;  /* 0x0000000000007941 */ /* 0x000fea0003800000 */
.L_x_27212:
        /* <DEDUP_REMOVED lines=10> */
.L_x_27207:
        /* <DEDUP_REMOVED lines=13> */
.L_x_27216:
[----:B------:R-:W-:Y:S05]  /*20730*/  BSYNC B4 ;  /* 0x0000000000047941 */ /* 0x000fea0003800000 */
.L_x_27215:
        /* <DEDUP_REMOVED lines=18> */
.L_x_27218:
[----:B------:R-:W-:Y:S02]  /*20860*/  ISETP.GE.AND P0, PT, R8, RZ, PT ;  /* 0x000000ff0800720c */ /* 0x000fe40003f06270 */
[----:B------:R-:W-:-:S11]  /*20870*/  MOV R3, 0x3fd774eb ;  /* 0x3fd774eb00037802 */ /* 0x000fd60000000f00 */
[----:B------:R-:W-:-:S04]  /*20880*/  @P0 FFMA.FTZ R0, R3, 0.93318945169448852539, -R0 ;  /* 0x3f6ee58103000823 */ /* 0x000fc80000010800 */
[----:B------:R-:W-:-:S07]  /*20890*/  @!P0 FFMA.FTZ R0, R3, 0.93318945169448852539, R0 ;  /* 0x3f6ee58103008823 */ /* 0x000fce0000010000 */
.L_x_27219:
[----:B------:R-:W-:Y:S05]  /*208a0*/  BSYNC B0 ;  /* 0x0000000000007941 */ /* 0x000fea0003800000 */
.L_x_27217:
        /* <DEDUP_REMOVED lines=11> */
.L_x_27175:
        /* <DEDUP_REMOVED lines=34> */
.L_x_27221:
[----:B------:R-:W-:Y:S05]  /*20b80*/  BSYNC B4 ;  /* 0x0000000000047941 */ /* 0x000fea0003800000 */
.L_x_27220:
        /* <DEDUP_REMOVED lines=18> */
.L_x_27223:
[----:B------:R-:W-:Y:S02]  /*20cb0*/  ISETP.GE.AND P0, PT, R8, RZ, PT ;  /* 0x000000ff0800720c */ /* 0x000fe40003f06270 */
[----:B------:R-:W-:-:S11]  /*20cc0*/  MOV R3, 0x3fd774eb ;  /* 0x3fd774eb00037802 */ /* 0x000fd60000000f00 */
[----:B------:R-:W-:-:S04]  /*20cd0*/  @P0 FFMA.FTZ R0, R3, 0.93318945169448852539, -R0 ;  /* 0x3f6ee58103000823 */ /* 0x000fc80000010800 */
[----:B------:R-:W-:-:S07]  /*20ce0*/  @!P0 FFMA.FTZ R0, R3, 0.93318945169448852539, R0 ;  /* 0x3f6ee58103008823 */ /* 0x000fce0000010000 */
.L_x_27224:
[----:B------:R-:W-:Y:S05]  /*20cf0*/  BSYNC B0 ;  /* 0x0000000000007941 */ /* 0x000fea0003800000 */
.L_x_27222:
        /* <DEDUP_REMOVED lines=11> */
.L_x_27174:
        /* <DEDUP_REMOVED lines=26> */
.L_x_27226:
[----:B------:R-:W-:Y:S05]  /*20f50*/  BSYNC B4 ;  /* 0x0000000000047941 */ /* 0x000fea0003800000 */
.L_x_27225:
        /* <DEDUP_REMOVED lines=18> */
.L_x_27228:
[----:B------:R-:W-:Y:S02]  /*21080*/  ISETP.GE.AND P0, PT, R8, RZ, PT ;  /* 0x000000ff0800720c */ /* 0x000fe40003f06270 */
[----:B------:R-:W-:-:S11]  /*21090*/  MOV R3, 0x3fd774eb ;  /* 0x3fd774eb00037802 */ /* 0x000fd60000000f00 */
[----:B------:R-:W-:-:S04]  /*210a0*/  @P0 FFMA.FTZ R0, R3, 0.93318945169448852539, -R0 ;  /* 0x3f6ee58103000823 */ /* 0x000fc80000010800 */
[----:B------:R-:W-:-:S07]  /*210b0*/  @!P0 FFMA.FTZ R0, R3, 0.93318945169448852539, R0 ;  /* 0x3f6ee58103008823 */ /* 0x000fce0000010000 */
.L_x_27229:
[----:B------:R-:W-:Y:S05]  /*210c0*/  BSYNC B0 ;  /* 0x0000000000007941 */ /* 0x000fea0003800000 */
.L_x_27227:
        /* <DEDUP_REMOVED lines=12> */
.L_x_27186:
[----:B------:R-:W-:Y:S05]  /*21190*/  BSYNC B2 ;  /* 0x0000000000027941 */ /* 0x000fea0003800000 */
.L_x_27173:
        /* <DEDUP_REMOVED lines=42> */
.L_x_27232:
        /* <DEDUP_REMOVED lines=10> */
.L_x_27231:
[----:B------:R-:W-:-:S04]  /*214e0*/  FMUL.RZ R5, R5, 0.15915493667125701904 ;  /* 0x3e22f98305057820 */ /* 0x000fc8000040c000 */
[----:B------:R0:W2:Y:S08]  /*214f0*/  MUFU.SIN R27, R5 ;  /* 0x00000005001b7308 */ /* 0x0000b00000000400 */
[----:B------:R0:W0:Y:S01]  /*21500*/  MUFU.COS R26, R5 ;  /* 0x00000005001a7308 */ /* 0x0000220000000000 */
[----:B------:R-:W-:Y:S05]  /*21510*/  BRA `(.L_x_27172) ;  /* 0x00000000000c7947 */ /* 0x000fea0003800000 */
.L_x_27230:
[----:B------:R-:W-:Y:S01]  /*21520*/  FMUL.FTZ R4, R4, 1.4426950216293334961 ;  /* 0x3fb8aa3b04047820 */ /* 0x000fe20000410000 */
[----:B------:R-:W-:-:S03]  /*21530*/  MOV R27, R5 ;  /* 0x00000005001b7202 */ /* 0x000fc60000000f00 */
[----:B------:R0:W2:Y:S04]  /*21540*/  MUFU.EX2 R26, R4 ;  /* 0x00000004001a7308 */ /* 0x0000a80000000800 */
.L_x_27172:
[----:B------:R-:W-:Y:S05]  /*21550*/  BSYNC B3 ;  /* 0x0000000000037941 */ /* 0x000fea0003800000 */
.L_x_27171:
        /* <DEDUP_REMOVED lines=67> */
.L_x_27242:
[----:B------:R-:W-:Y:S05]  /*21990*/  BSYNC B0 ;  /* 0x0000000000007941 */ /* 0x000fea0003800000 */
.L_x_27241:
[----:B------:R-:W-:Y:S01]  /*219a0*/  BSSY B4, `(.L_x_27243) ;  /* 0x0000007000047945 */ /* 0x000fe20003800000 */
[----:B------:R-:W-:-:S03]  /*219b0*/  FFMA R0, R4, R6, R5 ;  /* 0x0000000604007223 */ /* 0x000fc60000000005 */
[----:B------:R-:W-:Y:S05]  /*219c0*/  @!P0 BRA `(.L_x_27244) ;  /* 0x0000000000108947 */ /* 0x000fea0003800000 */
[----:B------:R-:W-:Y:S02]  /*219d0*/  MOV R25, R29 ;  /* 0x0000001d00197202 */ /* 0x000fe40000000f00 */
[----:B------:R-:W-:Y:S02]  /*219e0*/  MOV R0, R30 ;  /* 0x0000001e00007202 */ /* 0x000fe40000000f00 */
[----:B------:R-:W-:-:S07]  /*219f0*/  MOV R2, 0x21a10 ;  /* 0x00021a1000027802 */ /* 0x000fce0000000f00 */
[----:B-1-34-:R-:W-:Y:S05]  /*21a00*/  CALL.REL.NOINC `($__internal_67_$__cuda_sm3x_div_rn_ftz_f32_slowpath) ;  /* 0x000000b000187944 */ /* 0x01afea0003c00000 */
.L_x_27244:
[----:B------:R-:W-:Y:S05]  /*21a10*/  BSYNC B4 ;  /* 0x0000000000047941 */ /* 0x000fea0003800000 */
.L_x_27243:
        /* <DEDUP_REMOVED lines=18> */
.L_x_27246:
[----:B------:R-:W-:Y:S02]  /*21b40*/  ISETP.GE.AND P0, PT, R10, RZ, PT ;  /* 0x000000ff0a00720c */ /* 0x000fe40003f06270 */
[----:B------:R-:W-:-:S11]  /*21b50*/  MOV R3, 0x3fd774eb ;  /* 0x3fd774eb00037802 */ /* 0x000fd60000000f00 */
[----:B------:R-:W-:-:S04]  /*21b60*/  @P0 FFMA.FTZ R0, R3, 0.93318945169448852539, -R0 ;  /* 0x3f6ee58103000823 */ /* 0x000fc80000010800 */
[----:B------:R-:W-:-:S07]  /*21b70*/  @!P0 FFMA.FTZ R0, R3, 0.93318945169448852539, R0 ;  /* 0x3f6ee58103008823 */ /* 0x000fce0000010000 */
.L_x_27247:
[----:B------:R-:W-:Y:S05]  /*21b80*/  BSYNC B0 ;  /* 0x0000000000007941 */ /* 0x000fea0003800000 */
.L_x_27245:
        /* <DEDUP_REMOVED lines=12> */
.L_x_27240:
        /* <DEDUP_REMOVED lines=17> */
.L_x_27251:
[----:B------:R-:W-:Y:S05]  /*21d60*/  BSYNC B4 ;  /* 0x0000000000047941 */ /* 0x000fea0003800000 */
.L_x_27250:
        /* <DEDUP_REMOVED lines=18> */
.L_x_27253:
[----:B------:R-:W-:Y:S02]  /*21e90*/  ISETP.GE.AND P0, PT, R10, RZ, PT ;  /* 0x000000ff0a00720c */ /* 0x000fe40003f06270 */
[----:B------:R-:W-:-:S11]  /*21ea0*/  MOV R3, 0x3fd774eb ;  /* 0x3fd774eb00037802 */ /* 0x000fd60000000f00 */
[----:B------:R-:W-:-:S04]  /*21eb0*/  @P0 FFMA.FTZ R0, R3, 0.93318945169448852539, -R0 ;  /* 0x3f6ee58103000823 */ /* 0x000fc80000010800 */
[----:B------:R-:W-:-:S07]  /*21ec0*/  @!P0 FFMA.FTZ R0, R3, 0.93318945169448852539, R0 ;  /* 0x3f6ee58103008823 */ /* 0x000fce0000010000 */
.L_x_27254:
[----:B------:R-:W-:Y:S05]  /*21ed0*/  BSYNC B0 ;  /* 0x0000000000007941 */ /* 0x000fea0003800000 */
.L_x_27252:
        /* <DEDUP_REMOVED lines=13> */
.L_x_27249:
        /* <DEDUP_REMOVED lines=25> */
.L_x_27256:
        /* <DEDUP_REMOVED lines=40> */
.L_x_27255:
        /* <DEDUP_REMOVED lines=51> */
.L_x_27258:
[----:B------:R-:W-:Y:S05]  /*226f0*/  BSYNC B0 ;  /* 0x0000000000007941 */ /* 0x000fea0003800000 */
.L_x_27257:
[----:B------:R-:W-:Y:S01]  /*22700*/  BSSY B4, `(.L_x_27259) ;  /* 0x0000006000047945 */ /* 0x000fe20003800000 */
[----:B------:R-:W-:-:S03]  /*22710*/  FFMA R0, R5, R4, R2 ;  /* 0x0000000405007223 */ /* 0x000fc60000000002 */
[----:B------:R-:W-:Y:S05]  /*22720*/  @!P0 BRA `(.L_x_27260) ;  /* 0x00000000000c8947 */ /* 0x000fea0003800000 */
[----:B------:R-:W-:Y:S02]  /*22730*/  MOV R0, R30 ;  /* 0x0000001e00007202 */ /* 0x000fe40000000f00 */
[----:B------:R-:W-:-:S07]  /*22740*/  MOV R2, 0x22760 ;  /* 0x0002276000027802 */ /* 0x000fce0000000f00 */
[----:B-1-34-:R-:W-:Y:S05]  /*22750*/  CALL.REL.NOINC `($__internal_67_$__cuda_sm3x_div_rn_ftz_f32_slowpath) ;  /* 0x000000a000c47944 */ /* 0x01afea0003c00000 */
.L_x_27260:
[----:B------:R-:W-:Y:S05]  /*22760*/  BSYNC B4 ;  /* 0x0000000000047941 */ /* 0x000fea0003800000 */
.L_x_27259:
        /* <DEDUP_REMOVED lines=18> */
.L_x_27262:
[----:B------:R-:W-:Y:S02]  /*22890*/  ISETP.GE.AND P0, PT, R10, RZ, PT ;  /* 0x000000ff0a00720c */ /* 0x000fe40003f06270 */
[----:B------:R-:W-:-:S11]  /*228a0*/  MOV R3, 0x3fd774eb ;  /* 0x3fd774eb00037802 */ /* 0x000fd60000000f00 */
[----:B------:R-:W-:-:S04]  /*228b0*/  @P0 FFMA.FTZ R0, R3, 0.93318945169448852539, -R0 ;  /* 0x3f6ee58103000823 */ /* 0x000fc80000010800 */
[----:B------:R-:W-:-:S07]  /*228c0*/  @!P0 FFMA.FTZ R0, R3, 0.93318945169448852539, R0 ;  /* 0x3f6ee58103008823 */ /* 0x000fce0000010000 */
.L_x_27263:
[----:B------:R-:W-:Y:S05]  /*228d0*/  BSYNC B0 ;  /* 0x0000000000007941 */ /* 0x000fea0003800000 */
.L_x_27261:
        /* <DEDUP_REMOVED lines=12> */
.L_x_27239:
        /* <DEDUP_REMOVED lines=13> */
.L_x_27265:
[----:B------:R-:W-:Y:S05]  /*22a70*/  BSYNC B4 ;  /* 0x0000000000047941 */ /* 0x000fea0003800000 */
.L_x_27264:
        /* <DEDUP_REMOVED lines=18> */
.L_x_27267:
[----:B------:R-:W-:Y:S02]  /*22ba0*/  ISETP.GE.AND P0, PT, R10, RZ, PT ;  /* 0x000000ff0a00720c */ /* 0x000fe40003f06270 */
[----:B------:R-:W-:-:S11]  /*22bb0*/  MOV R3, 0x3fd774eb ;  /* 0x3fd774eb00037802 */ /* 0x000fd60000000f00 */
[----:B------:R-:W-:-:S04]  /*22bc0*/  @P0 FFMA.FTZ R0, R3, 0.93318945169448852539, -R0 ;  /* 0x3f6ee58103000823 */ /* 0x000fc80000010800 */
[----:B------:R-:W-:-:S07]  /*22bd0*/  @!P0 FFMA.FTZ R0, R3, 0.93318945169448852539, R0 ;  /* 0x3f6ee58103008823 */ /* 0x000fce0000010000 */
.L_x_27268:
[----:B------:R-:W-:Y:S05]  /*22be0*/  BSYNC B0 ;  /* 0x0000000000007941 */ /* 0x000fea0003800000 */
.L_x_27266:
        /* <DEDUP_REMOVED lines=27> */
.L_x_27238:
        /* <DEDUP_REMOVED lines=39> */
.L_x_27271:
[----:B------:R-:W-:Y:S05]  /*23010*/  BSYNC B0 ;  /* 0x0000000000007941 */ /* 0x000fea0003800000 */
.L_x_27270:
[----:B------:R-:W-:Y:S01]  /*23020*/  BSSY B4, `(.L_x_27272) ;  /* 0x0000007000047945 */ /* 0x000fe20003800000 */
[----:B------:R-:W-:-:S03]  /*23030*/  FFMA R0, R0, R6, R5 ;  /* 0x0000000600007223 */ /* 0x000fc60000000005 */
[----:B------:R-:W-:Y:S05]  /*23040*/  @!P0 BRA `(.L_x_27273) ;  /* 0x0000000000108947 */ /* 0x000fea0003800000 */
[----:B------:R-:W-:Y:S01]  /*23050*/  HFMA2.MMA R0, -RZ, RZ, 1.875, 0 ;  /* 0x3f800000ff007435 */ /* 0x000fe200000001ff */
[----:B------:R-:W-:Y:S02]  /*23060*/  MOV R25, R29 ;  /* 0x0000001d00197202 */ /* 0x000fe40000000f00 */
[----:B------:R-:W-:-:S08]  /*23070*/  MOV R2, 0x23090 ;  /* 0x0002309000027802 */ /* 0x000fd00000000f00 */
[----:B-1-34-:R-:W-:Y:S05]  /*23080*/  CALL.REL.NOINC `($__internal_67_$__cuda_sm3x_div_rn_ftz_f32_slowpath) ;  /* 0x0000009800787944 */ /* 0x01afea0003c00000 */
.L_x_27273:
[----:B------:R-:W-:Y:S05]  /*23090*/  BSYNC B4 ;  /* 0x0000000000047941 */ /* 0x000fea0003800000 */
.L_x_27272:
        /* <DEDUP_REMOVED lines=18> */
.L_x_27275:
[----:B------:R-:W-:Y:S02]  /*231c0*/  ISETP.GE.AND P0, PT, R10, RZ, PT ;  /* 0x000000ff0a00720c */ /* 0x000fe40003f06270 */
[----:B------:R-:W-:-:S11]  /*231d0*/  MOV R3, 0x3fd774eb ;  /* 0x3fd774eb00037802 */ /* 0x000fd60000000f00 */
[----:B------:R-:W-:-:S04]  /*231e0*/  @P0 FFMA.FTZ R0, R3, 0.93318945169448852539, -R0 ;  /* 0x3f6ee58103000823 */ /* 0x000fc80000010800 */
[----:B------:R-:W-:-:S07]  /*231f0*/  @!P0 FFMA.FTZ R0, R3, 0.93318945169448852539, R0 ;  /* 0x3f6ee58103008823 */ /* 0x000fce0000010000 */
.L_x_27276:
[----:B------:R-:W-:Y:S05]  /*23200*/  BSYNC B0 ;  /* 0x0000000000007941 */ /* 0x000fea0003800000 */
.L_x_27274:
        /* <DEDUP_REMOVED lines=10> */
.L_x_27269:
        /* <DEDUP_REMOVED lines=13> */
.L_x_27278:
[----:B------:R-:W-:Y:S05]  /*23380*/  BSYNC B4 ;  /* 0x0000000000047941 */ /* 0x000fea0003800000 */
.L_x_27277:
        /* <DEDUP_REMOVED lines=18> */
.L_x_27280:
[----:B------:R-:W-:Y:S02]  /*234b0*/  ISETP.GE.AND P0, PT, R10, RZ, PT ;  /* 0x000000ff0a00720c */ /* 0x000fe40003f06270 */
[----:B------:R-:W-:-:S11]  /*234c0*/  MOV R3, 0x3fd774eb ;  /* 0x3fd774eb00037802 */ /* 0x000fd60000000f00 */
[----:B------:R-:W-:-:S04]  /*234d0*/  @P0 FFMA.FTZ R0, R3, 0.93318945169448852539, -R0 ;  /* 0x3f6ee58103000823 */ /* 0x000fc80000010800 */
[----:B------:R-:W-:-:S07]  /*234e0*/  @!P0 FFMA.FTZ R0, R3, 0.93318945169448852539, R0 ;  /* 0x3f6ee58103008823 */ /* 0x000fce0000010000 */
.L_x_27281:
[----:B------:R-:W-:Y:S05]  /*234f0*/  BSYNC B0 ;  /* 0x0000000000007941 */ /* 0x000fea0003800000 */
.L_x_27279:
        /* <DEDUP_REMOVED lines=11> */
.L_x_27237:
        /* <DEDUP_REMOVED lines=34> */
.L_x_27283:
[----:B------:R-:W-:Y:S05]  /*237d0*/  BSYNC B4 ;  /* 0x0000000000047941 */ /* 0x000fea0003800000 */
.L_x_27282:
        /* <DEDUP_REMOVED lines=18> */
.L_x_27285:
[----:B------:R-:W-:Y:S02]  /*23900*/  ISETP.GE.AND P0, PT, R10, RZ, PT ;  /* 0x000000ff0a00720c */ /* 0x000fe40003f06270 */
[----:B------:R-:W-:-:S11]  /*23910*/  MOV R3, 0x3fd774eb ;  /* 0x3fd774eb00037802 */ /* 0x000fd60000000f00 */
[----:B------:R-:W-:-:S04]  /*23920*/  @P0 FFMA.FTZ R0, R3, 0.93318945169448852539, -R0 ;  /* 0x3f6ee58103000823 */ /* 0x000fc80000010800 */
[----:B------:R-:W-:-:S07]  /*23930*/  @!P0 FFMA.FTZ R0, R3, 0.93318945169448852539, R0 ;  /* 0x3f6ee58103008823 */ /* 0x000fce0000010000 */
.L_x_27286:
[----:B------:R-:W-:Y:S05]  /*23940*/  BSYNC B0 ;  /* 0x0000000000007941 */ /* 0x000fea0003800000 */
.L_x_27284:
        /* <DEDUP_REMOVED lines=11> */
.L_x_27236:
        /* <DEDUP_REMOVED lines=26> */
.L_x_27288:
[----:B------:R-:W-:Y:S05]  /*23ba0*/  BSYNC B4 ;  /* 0x0000000000047941 */ /* 0x000fea0003800000 */
.L_x_27287:
        /* <DEDUP_REMOVED lines=18> */
.L_x_27290:
[----:B------:R-:W-:Y:S02]  /*23cd0*/  ISETP.GE.AND P0, PT, R10, RZ, PT ;  /* 0x000000ff0a00720c */ /* 0x000fe40003f06270 */
[----:B------:R-:W-:-:S11]  /*23ce0*/  MOV R3, 0x3fd774eb ;  /* 0x3fd774eb00037802 */ /* 0x000fd60000000f00 */
[----:B------:R-:W-:-:S04]  /*23cf0*/  @P0 FFMA.FTZ R0, R3, 0.93318945169448852539, -R0 ;  /* 0x3f6ee58103000823 */ /* 0x000fc80000010800 */
[----:B------:R-:W-:-:S07]  /*23d00*/  @!P0 FFMA.FTZ R0, R3, 0.93318945169448852539, R0 ;  /* 0x3f6ee58103008823 */ /* 0x000fce0000010000 */
.L_x_27291:
[----:B------:R-:W-:Y:S05]  /*23d10*/  BSYNC B0 ;  /* 0x0000000000007941 */ /* 0x000fea0003800000 */
.L_x_27289:
        /* <DEDUP_REMOVED lines=12> */
.L_x_27248:
[----:B------:R-:W-:Y:S05]  /*23de0*/  BSYNC B2 ;  /* 0x0000000000027941 */ /* 0x000fea0003800000 */
.L_x_27235:
        /* <DEDUP_REMOVED lines=42> */
.L_x_27294:
        /* <DEDUP_REMOVED lines=10> */
.L_x_27293:
[----:B------:R-:W-:-:S04]  /*24130*/  FMUL.RZ R5, R5, 0.15915493667125701904 ;  /* 0x3e22f98305057820 */ /* 0x000fc8000040c000 */
[----:B------:R0:W2:Y:S08]  /*24140*/  MUFU.SIN R9, R5 ;  /* 0x0000000500097308 */ /* 0x0000b00000000400 */
[----:B------:R0:W0:Y:S01]  /*24150*/  MUFU.COS R8, R5 ;  /* 0x0000000500087308 */ /* 0x0000220000000000 */
[----:B------:R-:W-:Y:S05]  /*24160*/  BRA `(.L_x_27234) ;  /* 0x00000000000c7947 */ /* 0x000fea0003800000 */
.L_x_27292:
[----:B------:R-:W-:Y:S01]  /*24170*/  FMUL.FTZ R4, R4, 1.4426950216293334961 ;  /* 0x3fb8aa3b04047820 */ /* 0x000fe20000410000 */
[----:B------:R-:W-:-:S03]  /*24180*/  MOV R9, R5 ;  /* 0x0000000500097202 */ /* 0x000fc60000000f00 */
[----:B------:R0:W2:Y:S04]  /*24190*/  MUFU.EX2 R8, R4 ;  /* 0x0000000400087308 */ /* 0x0000a80000000800 */
.L_x_27234:
[----:B------:R-:W-:Y:S05]  /*241a0*/  BSYNC B3 ;  /* 0x0000000000037941 */ /* 0x000fea0003800000 */
.L_x_27233:
        /* <DEDUP_REMOVED lines=67> */
.L_x_27304:
[----:B------:R-:W-:Y:S05]  /*245e0*/  BSYNC B0 ;  /* 0x0000000000007941 */ /* 0x000fea0003800000 */
.L_x_27303:
[----:B------:R-:W-:Y:S01]  /*245f0*/  BSSY B4, `(.L_x_27305) ;  /* 0x0000007000047945 */ /* 0x000fe20003800000 */
[----:B------:R-:W-:-:S03]  /*24600*/  FFMA R0, R4, R6, R5 ;  /* 0x0000000604007223 */ /* 0x000fc60000000005 */
[----:B------:R-:W-:Y:S05]  /*24610*/  @!P0 BRA `(.L_x_27306) ;  /* 0x0000000000108947 */ /* 0x000fea0003800000 */
[----:B------:R-:W-:Y:S02]  /*24620*/  MOV R25, R29 ;  /* 0x0000001d00197202 */ /* 0x000fe40000000f00 */
[----:B------:R-:W-:Y:S02]  /*24630*/  MOV R0, R30 ;  /* 0x0000001e00007202 */ /* 0x000fe40000000f00 */
[----:B------:R-:W-:-:S07]  /*24640*/  MOV R2, 0x24660 ;  /* 0x0002466000027802 */ /* 0x000fce0000000f00 */
[----:B-1-34-:R-:W-:Y:S05]  /*24650*/  CALL.REL.NOINC `($__internal_67_$__cuda_sm3x_div_rn_ftz_f32_slowpath) ;  /* 0x0000008400047944 */ /* 0x01afea0003c00000 */
.L_x_27306:
[----:B------:R-:W-:Y:S05]  /*24660*/  BSYNC B4 ;  /* 0x0000000000047941 */ /* 0x000fea0003800000 */
.L_x_27305:
        /* <DEDUP_REMOVED lines=18> */
.L_x_27308:
[----:B------:R-:W-:Y:S02]  /*24790*/  ISETP.GE.AND P0, PT, R12, RZ, PT ;  /* 0x000000ff0c00720c */ /* 0x000fe40003f06270 */
[----:B------:R-:W-:-:S11]  /*247a0*/  MOV R3, 0x3fd774eb ;  /* 0x3fd774eb00037802 */ /* 0x000fd60000000f00 */
[----:B------:R-:W-:-:S04]  /*247b0*/  @P0 FFMA.FTZ R0, R3, 0.93318945169448852539, -R0 ;  /* 0x3f6ee58103000823 */ /* 0x000fc80000010800 */
[----:B------:R-:W-:-:S07]  /*247c0*/  @!P0 FFMA.FTZ R0, R3, 0.93318945169448852539, R0 ;  /* 0x3f6ee58103008823 */ /* 0x000fce0000010000 */
.L_x_27309:
[----:B------:R-:W-:Y:S05]  /*247d0*/  BSYNC B0 ;  /* 0x0000000000007941 */ /* 0x000fea0003800000 */
.L_x_27307:
        /* <DEDUP_REMOVED lines=12> */
.L_x_27302:
        /* <DEDUP_REMOVED lines=17> */
.L_x_27313:
[----:B------:R-:W-:Y:S05]  /*249b0*/  BSYNC B4 ;  /* 0x0000000000047941 */ /* 0x000fea0003800000 */
.L_x_27312:
        /* <DEDUP_REMOVED lines=18> */
.L_x_27315:
[----:B------:R-:W-:Y:S02]  /*24ae0*/  ISETP.GE.AND P0, PT, R12, RZ, PT ;  /* 0x000000ff0c00720c */ /* 0x000fe40003f06270 */
[----:B------:R-:W-:-:S11]  /*24af0*/  MOV R3, 0x3fd774eb ;  /* 0x3fd774eb00037802 */ /* 0x000fd60000000f00 */
[----:B------:R-:W-:-:S04]  /*24b00*/  @P0 FFMA.FTZ R0, R3, 0.93318945169448852539, -R0 ;  /* 0x3f6ee58103000823 */ /* 0x000fc80000010800 */
[----:B------:R-:W-:-:S07]  /*24b10*/  @!P0 FFMA.FTZ R0, R3, 0.93318945169448852539, R0 ;  /* 0x3f6ee58103008823 */ /* 0x000fce0000010000 */
.L_x_27316:
[----:B------:R-:W-:Y:S05]  /*24b20*/  BSYNC B0 ;  /* 0x0000000000007941 */ /* 0x000fea0003800000 */
.L_x_27314:
        /* <DEDUP_REMOVED lines=13> */
.L_x_27311:
        /* <DEDUP_REMOVED lines=25> */
.L_x_27318:
        /* <DEDUP_REMOVED lines=40> */
.L_x_27317:
        /* <DEDUP_REMOVED lines=51> */
.L_x_27320:
[----:B------:R-:W-:Y:S05]  /*25340*/  BSYNC B0 ;  /* 0x0000000000007941 */ /* 0x000fea0003800000 */
.L_x_27319:
[----:B------:R-:W-:Y:S01]  /*25350*/  BSSY B4, `(.L_x_27321) ;  /* 0x0000006000047945 */ /* 0x000fe20003800000 */
[----:B------:R-:W-:-:S03]  /*25360*/  FFMA R0, R5, R4, R2 ;  /* 0x0000000405007223 */ /* 0x000fc60000000002 */
[----:B------:R-:W-:Y:S05]  /*25370*/  @!P0 BRA `(.L_x_27322) ;  /* 0x00000000000c8947 */ /* 0x000fea0003800000 */
[----:B------:R-:W-:Y:S02]  /*25380*/  MOV R0, R30 ;  /* 0x0000001e00007202 */ /* 0x000fe40000000f00 */
[----:B------:R-:W-:-:S07]  /*25390*/  MOV R2, 0x253b0 ;  /* 0x000253b000027802 */ /* 0x000fce0000000f00 */
[----:B-1-34-:R-:W-:Y:S05]  /*253a0*/  CALL.REL.NOINC `($__internal_67_$__cuda_sm3x_div_rn_ftz_f32_slowpath) ;  /* 0x0000007400b07944 */ /* 0x01afea0003c00000 */
.L_x_27322:
[----:B------:R-:W-:Y:S05]  /*253b0*/  BSYNC B4 ;  /* 0x0000000000047941 */ /* 0x000fea0003800000 */
.L_x_27321:
        /* <DEDUP_REMOVED lines=18> */
.L_x_27324:
[----:B------:R-:W-:Y:S02]  /*254e0*/  ISETP.GE.AND P0, PT, R12, RZ, PT ;  /* 0x000000ff0c00720c */ /* 0x000fe40003f06270 */
[----:B------:R-:W-:-:S11]  /*254f0*/  MOV R3, 0x3fd774eb ;  /* 0x3fd774eb00037802 */ /* 0x000fd60000000f00 */
[----:B------:R-:W-:-:S04]  /*25500*/  @P0 FFMA.FTZ R0, R3, 0.93318945169448852539, -R0 ;  /* 0x3f6ee58103000823 */ /* 0x000fc80000010800 */
[----:B------:R-:W-:-:S07]  /*25510*/  @!P0 FFMA.FTZ R0, R3, 0.93318945169448852539, R0 ;  /* 0x3f6ee58103008823 */ /* 0x000fce0000010000 */
.L_x_27325:
[----:B------:R-:W-:Y:S05]  /*25520*/  BSYNC B0 ;  /* 0x0000000000007941 */ /* 0x000fea0003800000 */
.L_x_27323:
        /* <DEDUP_REMOVED lines=12> */
.L_x_27301:
        /* <DEDUP_REMOVED lines=13> */
.L_x_27327:
[----:B------:R-:W-:Y:S05]  /*256c0*/  BSYNC B4 ;  /* 0x0000000000047941 */ /* 0x000fea0003800000 */
.L_x_27326:
        /* <DEDUP_REMOVED lines=18> */
.L_x_27329:
[----:B------:R-:W-:Y:S02]  /*257f0*/  ISETP.GE.AND P0, PT, R12, RZ, PT ;  /* 0x000000ff0c00720c */ /* 0x000fe40003f06270 */
[----:B------:R-:W-:-:S11]  /*25800*/  MOV R3, 0x3fd774eb ;  /* 0x3fd774eb00037802 */ /* 0x000fd60000000f00 */
[----:B------:R-:W-:-:S04]  /*25810*/  @P0 FFMA.FTZ R0, R3, 0.93318945169448852539, -R0 ;  /* 0x3f6ee58103000823 */ /* 0x000fc80000010800 */
[----:B------:R-:W-:-:S07]  /*25820*/  @!P0 FFMA.FTZ R0, R3, 0.93318945169448852539, R0 ;  /* 0x3f6ee58103008823 */ /* 0x000fce0000010000 */
.L_x_27330:
[----:B------:R-:W-:Y:S05]  /*25830*/  BSYNC B0 ;  /* 0x0000000000007941 */ /* 0x000fea0003800000 */
.L_x_27328:
        /* <DEDUP_REMOVED lines=27> */
.L_x_27300:
        /* <DEDUP_REMOVED lines=39> */
.L_x_27333:
[----:B------:R-:W-:Y:S05]  /*25c60*/  BSYNC B0 ;  /* 0x0000000000007941 */ /* 0x000fea0003800000 */
.L_x_27332:
[----:B------:R-:W-:Y:S01]  /*25c70*/  BSSY B4, `(.L_x_27334) ;  /* 0x0000007000047945 */ /* 0x000fe20003800000 */
[----:B------:R-:W-:-:S03]  /*25c80*/  FFMA R0, R0, R6, R5 ;  /* 0x0000000600007223 */ /* 0x000fc60000000005 */
[----:B------:R-:W-:Y:S05]  /*25c90*/  @!P0 BRA `(.L_x_27335) ;  /* 0x0000000000108947 */ /* 0x000fea0003800000 */
[----:B------:R-:W-:Y:S01]  /*25ca0*/  HFMA2.MMA R0, -RZ, RZ, 1.875, 0 ;  /* 0x3f800000ff007435 */ /* 0x000fe200000001ff */
[----:B------:R-:W-:Y:S02]  /*25cb0*/  MOV R25, R29 ;  /* 0x0000001d00197202 */ /* 0x000fe40000000f00 */
[----:B------:R-:W-:-:S08]  /*25cc0*/  MOV R2, 0x25ce0 ;  /* 0x00025ce000027802 */ /* 0x000fd00000000f00 */
[----:B-1-34-:R-:W-:Y:S05]  /*25cd0*/  CALL.REL.NOINC `($__internal_67_$__cuda_sm3x_div_rn_ftz_f32_slowpath) ;  /* 0x0000006c00647944 */ /* 0x01afea0003c00000 */
.L_x_27335:
[----:B------:R-:W-:Y:S05]  /*25ce0*/  BSYNC B4 ;  /* 0x0000000000047941 */ /* 0x000fea0003800000 */
.L_x_27334:
        /* <DEDUP_REMOVED lines=18> */
.L_x_27337:
[----:B------:R-:W-:Y:S02]  /*25e10*/  ISETP.GE.AND P0, PT, R12, RZ, PT ;  /* 0x000000ff0c00720c */ /* 0x000fe40003f06270 */
[----:B------:R-:W-:-:S11]  /*25e20*/  MOV R3, 0x3fd774eb ;  /* 0x3fd774eb00037802 */ /* 0x000fd60000000f00 */
[----:B------:R-:W-:-:S04]  /*25e30*/  @P0 FFMA.FTZ R0, R3, 0.93318945169448852539, -R0 ;  /* 0x3f6ee58103000823 */ /* 0x000fc80000010800 */
[----:B------:R-:W-:-:S07]  /*25e40*/  @!P0 FFMA.FTZ R0, R3, 0.93318945169448852539, R0 ;  /* 0x3f6ee58103008823 */ /* 0x000fce0000010000 */
.L_x_27338:
[----:B------:R-:W-:Y:S05]  /*25e50*/  BSYNC B0 ;  /* 0x0000000000007941 */ /* 0x000fea0003800000 */
.L_x_27336:
        /* <DEDUP_REMOVED lines=10> */
.L_x_27331:
        /* <DEDUP_REMOVED lines=13> */
.L_x_27340:
[----:B------:R-:W-:Y:S05]  /*25fd0*/  BSYNC B4 ;  /* 0x0000000000047941 */ /* 0x000fea0003800000 */
.L_x_27339:
        /* <DEDUP_REMOVED lines=18> */
.L_x_27342:
[----:B------:R-:W-:Y:S02]  /*26100*/  ISETP.GE.AND P0, PT, R12, RZ, PT ;  /* 0x000000ff0c00720c */ /* 0x000fe40003f06270 */
[----:B------:R-:W-:-:S11]  /*26110*/  MOV R3, 0x3fd774eb ;  /* 0x3fd774eb00037802 */ /* 0x000fd60000000f00 */
[----:B------:R-:W-:-:S04]  /*26120*/  @P0 FFMA.FTZ R0, R3, 0.93318945169448852539, -R0 ;  /* 0x3f6ee58103000823 */ /* 0x000fc80000010800 */
[----:B------:R-:W-:-:S07]  /*26130*/  @!P0 FFMA.FTZ R0, R3, 0.93318945169448852539, R0 ;  /* 0x3f6ee58103008823 */ /* 0x000fce0000010000 */
.L_x_27343:
[----:B------:R-:W-:Y:S05]  /*26140*/  BSYNC B0 ;  /* 0x0000000000007941 */ /* 0x000fea0003800000 */
.L_x_27341:
        /* <DEDUP_REMOVED lines=11> */
.L_x_27299:
        /* <DEDUP_REMOVED lines=34> */
.L_x_27345:
[----:B------:R-:W-:Y:S05]  /*26420*/  BSYNC B4 ;  /* 0x0000000000047941 */ /* 0x000fea0003800000 */
.L_x_27344:
        /* <DEDUP_REMOVED lines=18> */
.L_x_27347:
[----:B------:R-:W-:Y:S02]  /*26550*/  ISETP.GE.AND P0, PT, R12, RZ, PT ;  /* 0x000000ff0c00720c */ /* 0x000fe40003f06270 */
[----:B------:R-:W-:-:S11]  /*26560*/  MOV R3, 0x3fd774eb ;  /* 0x3fd774eb00037802 */ /* 0x000fd60000000f00 */
[----:B------:R-:W-:-:S04]  /*26570*/  @P0 FFMA.FTZ R0, R3, 0.93318945169448852539, -R0 ;  /* 0x3f6ee58103000823 */ /* 0x000fc80000010800 */
[----:B------:R-:W-:-:S07]  /*26580*/  @!P0 FFMA.FTZ R0, R3, 0.93318945169448852539, R0 ;  /* 0x3f6ee58103008823 */ /* 0x000fce0000010000 */
.L_x_27348:
[----:B------:R-:W-:Y:S05]  /*26590*/  BSYNC B0 ;  /* 0x0000000000007941 */ /* 0x000fea0003800000 */
.L_x_27346:
        /* <DEDUP_REMOVED lines=11> */
.L_x_27298:
        /* <DEDUP_REMOVED lines=26> */
.L_x_27350:
[----:B------:R-:W-:Y:S05]  /*267f0*/  BSYNC B4 ;  /* 0x0000000000047941 */ /* 0x000fea0003800000 */
.L_x_27349:
        /* <DEDUP_REMOVED lines=18> */
.L_x_27352:
[----:B------:R-:W-:Y:S02]  /*26920*/  ISETP.GE.AND P0, PT, R12, RZ, PT ;  /* 0x000000ff0c00720c */ /* 0x000fe40003f06270 */
[----:B------:R-:W-:-:S11]  /*26930*/  MOV R3, 0x3fd774eb ;  /* 0x3fd774eb00037802 */ /* 0x000fd60000000f00 */
[----:B------:R-:W-:-:S04]  /*26940*/  @P0 FFMA.FTZ R0, R3, 0.93318945169448852539, -R0 ;  /* 0x3f6ee58103000823 */ /* 0x000fc80000010800 */
[----:B------:R-:W-:-:S07]  /*26950*/  @!P0 FFMA.FTZ R0, R3, 0.93318945169448852539, R0 ;  /* 0x3f6ee58103008823 */ /* 0x000fce0000010000 */
.L_x_27353:
[----:B------:R-:W-:Y:S05]  /*26960*/  BSYNC B0 ;  /* 0x0000000000007941 */ /* 0x000fea0003800000 */
.L_x_27351:
        /* <DEDUP_REMOVED lines=12> */
.L_x_27310:
[----:B------:R-:W-:Y:S05]  /*26a30*/  BSYNC B2 ;  /* 0x0000000000027941 */ /* 0x000fea0003800000 */
.L_x_27297:
        /* <DEDUP_REMOVED lines=42> */
.L_x_27356:
        /* <DEDUP_REMOVED lines=10> */
.L_x_27355:
[----:B------:R-:W-:-:S04]  /*26d80*/  FMUL.RZ R5, R5, 0.15915493667125701904 ;  /* 0x3e22f98305057820 */ /* 0x000fc8000040c000 */
[----:B------:R0:W2:Y:S08]  /*26d90*/  MUFU.SIN R11, R5 ;  /* 0x00000005000b7308 */ /* 0x0000b00000000400 */
[----:B------:R0:W0:Y:S01]  /*26da0*/  MUFU.COS R10, R5 ;  /* 0x00000005000a7308 */ /* 0x0000220000000000 */
[----:B------:R-:W-:Y:S05]  /*26db0*/  BRA `(.L_x_27296) ;  /* 0x00000000000c7947 */ /* 0x000fea0003800000 */
.L_x_27354:
[----:B------:R-:W-:Y:S01]  /*26dc0*/  FMUL.FTZ R4, R4, 1.4426950216293334961 ;  /* 0x3fb8aa3b04047820 */ /* 0x000fe20000410000 */
[----:B------:R-:W-:-:S03]  /*26dd0*/  MOV R11, R5 ;  /* 0x00000005000b7202 */ /* 0x000fc60000000f00 */
[----:B------:R0:W2:Y:S04]  /*26de0*/  MUFU.EX2 R10, R4 ;  /* 0x00000004000a7308 */ /* 0x0000a80000000800 */
.L_x_27296:
[----:B------:R-:W-:Y:S05]  /*26df0*/  BSYNC B3 ;  /* 0x0000000000037941 */ /* 0x000fea0003800000 */
.L_x_27295:
        /* <DEDUP_REMOVED lines=67> */
.L_x_27366:
[----:B------:R-:W-:Y:S05]  /*27230*/  BSYNC B0 ;  /* 0x0000000000007941 */ /* 0x000fea0003800000 */
.L_x_27365:
[----:B------:R-:W-:Y:S01]  /*27240*/  BSSY B4, `(.L_x_27367) ;  /* 0x0000007000047945 */ /* 0x000fe20003800000 */
[----:B------:R-:W-:-:S03]  /*27250*/  FFMA R0, R4, R6, R5 ;  /* 0x0000000604007223 */ /* 0x000fc60000000005 */
[----:B------:R-:W-:Y:S05]  /*27260*/  @!P0 BRA `(.L_x_27368) ;  /* 0x0000000000108947 */ /* 0x000fea0003800000 */
[----:B------:R-:W-:Y:S02]  /*27270*/  MOV R25, R29 ;  /* 0x0000001d00197202 */ /* 0x000fe40000000f00 */
[----:B------:R-:W-:Y:S02]  /*27280*/  MOV R0, R30 ;  /* 0x0000001e00007202 */ /* 0x000fe40000000f00 */
[----:B------:R-:W-:-:S07]  /*27290*/  MOV R2, 0x272b0 ;  /* 0x000272b000027802 */ /* 0x000fce0000000f00 */
[----:B-1-34-:R-:W-:Y:S05]  /*272a0*/  CALL.REL.NOINC `($__internal_67_$__cuda_sm3x_div_rn_ftz_f32_slowpath) ;  /* 0x0000005400f07944 */ /* 0x01afea0003c00000 */
.L_x_27368:
[----:B------:R-:W-:Y:S05]  /*272b0*/  BSYNC B4 ;  /* 0x0000000000047941 */ /* 0x000fea0003800000 */
.L_x_27367:
        /* <DEDUP_REMOVED lines=18> */
.L_x_27370:
[----:B------:R-:W-:Y:S02]  /*273e0*/  ISETP.GE.AND P0, PT, R14, RZ, PT ;  /* 0x000000ff0e00720c */ /* 0x000fe40003f06270 */
[----:B------:R-:W-:-:S11]  /*273f0*/  MOV R3, 0x3fd774eb ;  /* 0x3fd774eb00037802 */ /* 0x000fd60000000f00 */
[----:B------:R-:W-:-:S04]  /*27400*/  @P0 FFMA.FTZ R0, R3, 0.93318945169448852539, -R0 ;  /* 0x3f6ee58103000823 */ /* 0x000fc80000010800 */
[----:B------:R-:W-:-:S07]  /*27410*/  @!P0 FFMA.FTZ R0, R3, 0.93318945169448852539, R0 ;  /* 0x3f6ee58103008823 */ /* 0x000fce0000010000 */
.L_x_27371:
[----:B------:R-:W-:Y:S05]  /*27420*/  BSYNC B0 ;  /* 0x0000000000007941 */ /* 0x000fea0003800000 */
.L_x_27369:
        /* <DEDUP_REMOVED lines=12> */
.L_x_27364:
        /* <DEDUP_REMOVED lines=17> */
.L_x_27375:
[----:B------:R-:W-:Y:S05]  /*27600*/  BSYNC B4 ;  /* 0x0000000000047941 */ /* 0x000fea0003800000 */
.L_x_27374:
        /* <DEDUP_REMOVED lines=18> */
.L_x_27377:
[----:B------:R-:W-:Y:S02]  /*27730*/  ISETP.GE.AND P0, PT, R14, RZ, PT ;  /* 0x000000ff0e00720c */ /* 0x000fe40003f06270 */
[----:B------:R-:W-:-:S11]  /*27740*/  MOV R3, 0x3fd774eb ;  /* 0x3fd774eb00037802 */ /* 0x000fd60000000f00 */
[----:B------:R-:W-:-:S04]  /*27750*/  @P0 FFMA.FTZ R0, R3, 0.93318945169448852539, -R0 ;  /* 0x3f6ee58103000823 */ /* 0x000fc80000010800 */
[----:B------:R-:W-:-:S07]  /*27760*/  @!P0 FFMA.FTZ R0, R3, 0.93318945169448852539, R0 ;  /* 0x3f6ee58103008823 */ /* 0x000fce0000010000 */
.L_x_27378:
[----:B------:R-:W-:Y:S05]  /*27770*/  BSYNC B0 ;  /* 0x0000000000007941 */ /* 0x000fea0003800000 */
.L_x_27376:
        /* <DEDUP_REMOVED lines=13> */
.L_x_27373:
        /* <DEDUP_REMOVED lines=25> */
.L_x_27380:
        /* <DEDUP_REMOVED lines=40> */
.L_x_27379:
        /* <DEDUP_REMOVED lines=51> */
.L_x_27382:
[----:B------:R-:W-:Y:S05]  /*27f90*/  BSYNC B0 ;  /* 0x0000000000007941 */ /* 0x000fea0003800000 */
.L_x_27381:
[----:B------:R-:W-:Y:S01]  /*27fa0*/  BSSY B4, `(.L_x_27383) ;  /* 0x0000006000047945 */ /* 0x000fe20003800000 */
[----:B------:R-:W-:-:S03]  /*27fb0*/  FFMA R0, R5, R4, R2 ;  /* 0x0000000405007223 */ /* 0x000fc60000000002 */
[----:B------:R-:W-:Y:S05]  /*27fc0*/  @!P0 BRA `(.L_x_27384) ;  /* 0x00000000000c8947 */ /* 0x000fea0003800000 */
[----:B------:R-:W-:Y:S02]  /*27fd0*/  MOV R0, R30 ;  /* 0x0000001e00007202 */ /* 0x000fe40000000f00 */
[----:B------:R-:W-:-:S07]  /*27fe0*/  MOV R2, 0x28000 ;  /* 0x0002800000027802 */ /* 0x000fce0000000f00 */
[----:B-1-34-:R-:W-:Y:S05]  /*27ff0*/  CALL.REL.NOINC `($__internal_67_$__cuda_sm3x_div_rn_ftz_f32_slowpath) ;  /* 0x00000048009c7944 */ /* 0x01afea0003c00000 */
.L_x_27384:
[----:B------:R-:W-:Y:S05]  /*28000*/  BSYNC B4 ;  /* 0x0000000000047941 */ /* 0x000fea0003800000 */
.L_x_27383:
        /* <DEDUP_REMOVED lines=18> */
.L_x_27386:
[----:B------:R-:W-:Y:S02]  /*28130*/  ISETP.GE.AND P0, PT, R14, RZ, PT ;  /* 0x000000ff0e00720c */ /* 0x000fe40003f06270 */
[----:B------:R-:W-:-:S11]  /*28140*/  MOV R3, 0x3fd774eb ;  /* 0x3fd774eb00037802 */ /* 0x000fd60000000f00 */
[----:B------:R-:W-:-:S04]  /*28150*/  @P0 FFMA.FTZ R0, R3, 0.93318945169448852539, -R0 ;  /* 0x3f6ee58103000823 */ /* 0x000fc80000010800 */
[----:B------:R-:W-:-:S07]  /*28160*/  @!P0 FFMA.FTZ R0, R3, 0.93318945169448852539, R0 ;  /* 0x3f6ee58103008823 */ /* 0x000fce0000010000 */
.L_x_27387:
[----:B------:R-:W-:Y:S05]  /*28170*/  BSYNC B0 ;  /* 0x0000000000007941 */ /* 0x000fea0003800000 */
.L_x_27385:
        /* <DEDUP_REMOVED lines=12> */
.L_x_27363:
        /* <DEDUP_REMOVED lines=13> */
.L_x_27389:
[----:B------:R-:W-:Y:S05]  /*28310*/  BSYNC B4 ;  /* 0x0000000000047941 */ /* 0x000fea0003800000 */
.L_x_27388:
        /* <DEDUP_REMOVED lines=18> */
.L_x_27391:
[----:B------:R-:W-:Y:S02]  /*28440*/  ISETP.GE.AND P0, PT, R14, RZ, PT ;  /* 0x000000ff0e00720c */ /* 0x000fe40003f06270 */
[----:B------:R-:W-:-:S11]  /*28450*/  MOV R3, 0x3fd774eb ;  /* 0x3fd774eb00037802 */ /* 0x000fd60000000f00 */
[----:B------:R-:W-:-:S04]  /*28460*/  @P0 FFMA.FTZ R0, R3, 0.93318945169448852539, -R0 ;  /* 0x3f6ee58103000823 */ /* 0x000fc80000010800 */
[----:B------:R-:W-:-:S07]  /*28470*/  @!P0 FFMA.FTZ R0, R3, 0.93318945169448852539, R0 ;  /* 0x3f6ee58103008823 */ /* 0x000fce0000010000 */
.L_x_27392:
[----:B------:R-:W-:Y:S05]  /*28480*/  BSYNC B0 ;  /* 0x0000000000007941 */ /* 0x000fea0003800000 */
.L_x_27390:
        /* <DEDUP_REMOVED lines=27> */
.L_x_27362:
        /* <DEDUP_REMOVED lines=39> */
.L_x_27395:
[----:B------:R-:W-:Y:S05]  /*288b0*/  BSYNC B0 ;  /* 0x0000000000007941 */ /* 0x000fea0003800000 */
.L_x_27394:
[----:B------:R-:W-:Y:S01]  /*288c0*/  BSSY B4, `(.L_x_27396) ;  /* 0x0000007000047945 */ /* 0x000fe20003800000 */
[----:B------:R-:W-:-:S03]  /*288d0*/  FFMA R0, R0, R6, R5 ;  /* 0x0000000600007223 */ /* 0x000fc60000000005 */
[----:B------:R-:W-:Y:S05]  /*288e0*/  @!P0 BRA `(.L_x_27397) ;  /* 0x0000000000108947 */ /* 0x000fea0003800000 */
[----:B------:R-:W-:Y:S01]  /*288f0*/  HFMA2.MMA R0, -RZ, RZ, 1.875, 0 ;  /* 0x3f800000ff007435 */ /* 0x000fe200000001ff */
[----:B------:R-:W-:Y:S02]  /*28900*/  MOV R25, R29 ;  /* 0x0000001d00197202 */ /* 0x000fe40000000f00 */
[----:B------:R-:W-:-:S08]  /*28910*/  MOV R2, 0x28930 ;  /* 0x0002893000027802 */ /* 0x000fd00000000f00 */
[----:B-1-34-:R-:W-:Y:S05]  /*28920*/  CALL.REL.NOINC `($__internal_67_$__cuda_sm3x_div_rn_ftz_f32_slowpath) ;  /* 0x0000004000507944 */ /* 0x01afea0003c00000 */
.L_x_27397:
[----:B------:R-:W-:Y:S05]  /*28930*/  BSYNC B4 ;  /* 0x0000000000047941 */ /* 0x000fea0003800000 */
.L_x_27396:
        /* <DEDUP_REMOVED lines=18> */
.L_x_27399:
[----:B------:R-:W-:Y:S02]  /*28a60*/  ISETP.GE.AND P0, PT, R14, RZ, PT ;  /* 0x000000ff0e00720c */ /* 0x000fe40003f06270 */
[----:B------:R-:W-:-:S11]  /*28a70*/  MOV R3, 0x3fd774eb ;  /* 0x3fd774eb00037802 */ /* 0x000fd60000000f00 */
[----:B------:R-:W-:-:S04]  /*28a80*/  @P0 FFMA.FTZ R0, R3, 0.93318945169448852539, -R0 ;  /* 0x3f6ee58103000823 */ /* 0x000fc80000010800 */
[----:B------:R-:W-:-:S07]  /*28a90*/  @!P0 FFMA.FTZ R0, R3, 0.93318945169448852539, R0 ;  /* 0x3f6ee58103008823 */ /* 0x000fce0000010000 */
.L_x_27400:
[----:B------:R-:W-:Y:S05]  /*28aa0*/  BSYNC B0 ;  /* 0x0000000000007941 */ /* 0x000fea0003800000 */
.L_x_27398:
        /* <DEDUP_REMOVED lines=10> */
.L_x_27393:
        /* <DEDUP_REMOVED lines=13> */
.L_x_27402:
[----:B------:R-:W-:Y:S05]  /*28c20*/  BSYNC B4 ;  /* 0x0000000000047941 */ /* 0x000fea0003800000 */
.L_x_27401:
        /* <DEDUP_REMOVED lines=18> */
.L_x_27404:
[----:B------:R-:W-:Y:S02]  /*28d50*/  ISETP.GE.AND P0, PT, R14, RZ, PT ;  /* 0x000000ff0e00720c */ /* 0x000fe40003f06270 */
[----:B------:R-:W-:-:S11]  /*28d60*/  MOV R3, 0x3fd774eb ;  /* 0x3fd774eb00037802 */ /* 0x000fd60000000f00 */
[----:B------:R-:W-:-:S04]  /*28d70*/  @P0 FFMA.FTZ R0, R3, 0.93318945169448852539, -R0 ;  /* 0x3f6ee58103000823 */ /* 0x000fc80000010800 */
[----:B------:R-:W-:-:S07]  /*28d80*/  @!P0 FFMA.FTZ R0, R3, 0.93318945169448852539, R0 ;  /* 0x3f6ee58103008823 */ /* 0x000fce0000010000 */
.L_x_27405:
[----:B------:R-:W-:Y:S05]  /*28d90*/  BSYNC B0 ;  /* 0x0000000000007941 */ /* 0x000fea0003800000 */
.L_x_27403:
        /* <DEDUP_REMOVED lines=11> */
.L_x_27361:
        /* <DEDUP_REMOVED lines=34> */
.L_x_27407:
[----:B------:R-:W-:Y:S05]  /*29070*/  BSYNC B4 ;  /* 0x0000000000047941 */ /* 0x000fea0003800000 */
.L_x_27406:
        /* <DEDUP_REMOVED lines=18> */
.L_x_27409:
[----:B------:R-:W-:Y:S02]  /*291a0*/  ISETP.GE.AND P0, PT, R14, RZ, PT ;  /* 0x000000ff0e00720c */ /* 0x000fe40003f06270 */
[----:B------:R-:W-:-:S11]  /*291b0*/  MOV R3, 0x3fd774eb ;  /* 0x3fd774eb00037802 */ /* 0x000fd60000000f00 */
[----:B------:R-:W-:-:S04]  /*291c0*/  @P0 FFMA.FTZ R0, R3, 0.93318945169448852539, -R0 ;  /* 0x3f6ee58103000823 */ /* 0x000fc80000010800 */
[----:B------:R-:W-:-:S07]  /*291d0*/  @!P0 FFMA.FTZ R0, R3, 0.93318945169448852539, R0 ;  /* 0x3f6ee58103008823 */ /* 0x000fce0000010000 */
.L_x_27410:
[----:B------:R-:W-:Y:S05]  /*291e0*/  BSYNC B0 ;  /* 0x0000000000007941 */ /* 0x000fea0003800000 */
.L_x_27408:
        /* <DEDUP_REMOVED lines=11> */
.L_x_27360:
        /* <DEDUP_REMOVED lines=26> */
.L_x_27412:
[----:B------:R-:W-:Y:S05]  /*29440*/  BSYNC B4 ;  /* 0x0000000000047941 */ /* 0x000fea0003800000 */
.L_x_27411:
        /* <DEDUP_REMOVED lines=18> */
.L_x_27414:
[----:B------:R-:W-:Y:S02]  /*29570*/  ISETP.GE.AND P0, PT, R14, RZ, PT ;  /* 0x000000ff0e00720c */ /* 0x000fe40003f06270 */
[----:B------:R-:W-:-:S11]  /*29580*/  MOV R3, 0x3fd774eb ;  /* 0x3fd774eb00037802 */ /* 0x000fd60000000f00 */
[----:B------:R-:W-:-:S04]  /*29590*/  @P0 FFMA.FTZ R0, R3, 0.93318945169448852539, -R0 ;  /* 0x3f6ee58103000823 */ /* 0x000fc80000010800 */
[----:B------:R-:W-:-:S07]  /*295a0*/  @!P0 FFMA.FTZ R0, R3, 0.93318945169448852539, R0 ;  /* 0x3f6ee58103008823 */ /* 0x000fce0000010000 */
.L_x_27415:
[----:B------:R-:W-:Y:S05]  /*295b0*/  BSYNC B0 ;  /* 0x0000000000007941 */ /* 0x000fea0003800000 */
.L_x_27413:
        /* <DEDUP_REMOVED lines=12> */
.L_x_27372:
[----:B------:R-:W-:Y:S05]  /*29680*/  BSYNC B2 ;  /* 0x0000000000027941 */ /* 0x000fea0003800000 */
.L_x_27359:
        /* <DEDUP_REMOVED lines=42> */
.L_x_27418:
        /* <DEDUP_REMOVED lines=10> */
.L_x_27417:
[----:B------:R-:W-:-:S04]  /*299d0*/  FMUL.RZ R5, R5, 0.15915493667125701904 ;  /* 0x3e22f98305057820 */ /* 0x000fc8000040c000 */
[----:B------:R0:W2:Y:S08]  /*299e0*/  MUFU.SIN R13, R5 ;  /* 0x00000005000d7308 */ /* 0x0000b00000000400 */
[----:B------:R0:W0:Y:S01]  /*299f0*/  MUFU.COS R12, R5 ;  /* 0x00000005000c7308 */ /* 0x0000220000000000 */
[----:B------:R-:W-:Y:S05]  /*29a00*/  BRA `(.L_x_27358) ;  /* 0x00000000000c7947 */ /* 0x000fea0003800000 */
.L_x_27416:
[----:B------:R-:W-:Y:S01]  /*29a10*/  FMUL.FTZ R4, R4, 1.4426950216293334961 ;  /* 0x3fb8aa3b04047820 */ /* 0x000fe20000410000 */
[----:B------:R-:W-:-:S03]  /*29a20*/  MOV R13, R5 ;  /* 0x00000005000d7202 */ /* 0x000fc60000000f00 */
[----:B------:R0:W2:Y:S04]  /*29a30*/  MUFU.EX2 R12, R4 ;  /* 0x00000004000c7308 */ /* 0x0000a80000000800 */
.L_x_27358:
[----:B------:R-:W-:Y:S05]  /*29a40*/  BSYNC B3 ;  /* 0x0000000000037941 */ /* 0x000fea0003800000 */
.L_x_27357:
        /* <DEDUP_REMOVED lines=67> */
.L_x_27428:
[----:B------:R-:W-:Y:S05]  /*29e80*/  BSYNC B0 ;  /* 0x0000000000007941 */ /* 0x000fea0003800000 */
.L_x_27427:
[----:B------:R-:W-:Y:S01]  /*29e90*/  BSSY B4, `(.L_x_27429) ;  /* 0x0000007000047945 */ /* 0x000fe20003800000 */
[----:B------:R-:W-:-:S03]  /*29ea0*/  FFMA R0, R4, R6, R5 ;  /* 0x0000000604007223 */ /* 0x000fc60000000005 */
[----:B------:R-:W-:Y:S05]  /*29eb0*/  @!P0 BRA `(.L_x_27430) ;  /* 0x0000000000108947 */ /* 0x000fea0003800000 */
[----:B------:R-:W-:Y:S02]  /*29ec0*/  MOV R25, R29 ;  /* 0x0000001d00197202 */ /* 0x000fe40000000f00 */
[----:B------:R-:W-:Y:S02]  /*29ed0*/  MOV R0, R30 ;  /* 0x0000001e00007202 */ /* 0x000fe40000000f00 */
[----:B------:R-:W-:-:S07]  /*29ee0*/  MOV R2, 0x29f00 ;  /* 0x00029f0000027802 */ /* 0x000fce0000000f00 */
[----:B-1-34-:R-:W-:Y:S05]  /*29ef0*/  CALL.REL.NOINC `($__internal_67_$__cuda_sm3x_div_rn_ftz_f32_slowpath) ;  /* 0x0000002800dc7944 */ /* 0x01afea0003c00000 */
.L_x_27430:
[----:B------:R-:W-:Y:S05]  /*29f00*/  BSYNC B4 ;  /* 0x0000000000047941 */ /* 0x000fea0003800000 */
.L_x_27429:
        /* <DEDUP_REMOVED lines=18> */
.L_x_27432:
[----:B------:R-:W-:Y:S02]  /*2a030*/  ISETP.GE.AND P0, PT, R16, RZ, PT ;  /* 0x000000ff1000720c */ /* 0x000fe40003f06270 */
[----:B------:R-:W-:-:S11]  /*2a040*/  MOV R3, 0x3fd774eb ;  /* 0x3fd774eb00037802 */ /* 0x000fd60000000f00 */
[----:B------:R-:W-:-:S04]  /*2a050*/  @P0 FFMA.FTZ R0, R3, 0.93318945169448852539, -R0 ;  /* 0x3f6ee58103000823 */ /* 0x000fc80000010800 */
[----:B------:R-:W-:-:S07]  /*2a060*/  @!P0 FFMA.FTZ R0, R3, 0.93318945169448852539, R0 ;  /* 0x3f6ee58103008823 */ /* 0x000fce0000010000 */
.L_x_27433:
[----:B------:R-:W-:Y:S05]  /*2a070*/  BSYNC B0 ;  /* 0x0000000000007941 */ /* 0x000fea0003800000 */
.L_x_27431:
        /* <DEDUP_REMOVED lines=12> */
.L_x_27426:
        /* <DEDUP_REMOVED lines=17> */
.L_x_27437:
[----:B------:R-:W-:Y:S05]  /*2a250*/  BSYNC B4 ;  /* 0x0000000000047941 */ /* 0x000fea0003800000 */
.L_x_27436:
        /* <DEDUP_REMOVED lines=18> */
.L_x_27439:
[----:B------:R-:W-:Y:S02]  /*2a380*/  ISETP.GE.AND P0, PT, R16, RZ, PT ;  /* 0x000000ff1000720c */ /* 0x000fe40003f06270 */
[----:B------:R-:W-:-:S11]  /*2a390*/  MOV R3, 0x3fd774eb ;  /* 0x3fd774eb00037802 */ /* 0x000fd60000000f00 */
[----:B------:R-:W-:-:S04]  /*2a3a0*/  @P0 FFMA.FTZ R0, R3, 0.93318945169448852539, -R0 ;  /* 0x3f6ee58103000823 */ /* 0x000fc80000010800 */
[----:B------:R-:W-:-:S07]  /*2a3b0*/  @!P0 FFMA.FTZ R0, R3, 0.93318945169448852539, R0 ;  /* 0x3f6ee58103008823 */ /* 0x000fce0000010000 */
.L_x_27440:
[----:B------:R-:W-:Y:S05]  /*2a3c0*/  BSYNC B0 ;  /* 0x0000000000007941 */ /* 0x000fea0003800000 */
.L_x_27438:
        /* <DEDUP_REMOVED lines=13> */
.L_x_27435:
        /* <DEDUP_REMOVED lines=25> */
.L_x_27442:
        /* <DEDUP_REMOVED lines=40> */
.L_x_27441:
        /* <DEDUP_REMOVED lines=51> */
.L_x_27444:
[----:B------:R-:W-:Y:S05]  /*2abe0*/  BSYNC B0 ;  /* 0x0000000000007941 */ /* 0x000fea0003800000 */
.L_x_27443:
[----:B------:R-:W-:Y:S01]  /*2abf0*/  BSSY B4, `(.L_x_27445) ;  /* 0x0000006000047945 */ /* 0x000fe20003800000 */
[----:B------:R-:W-:-:S03]  /*2ac00*/  FFMA R0, R5, R4, R2 ;  /* 0x0000000405007223 */ /* 0x000fc60000000002 */
[----:B------:R-:W-:Y:S05]  /*2ac10*/  @!P0 BRA `(.L_x_27446) ;  /* 0x00000000000c8947 */ /* 0x000fea0003800000 */
[----:B------:R-:W-:Y:S02]  /*2ac20*/  MOV R0, R30 ;  /* 0x0000001e00007202 */ /* 0x000fe40000000f00 */
[----:B------:R-:W-:-:S07]  /*2ac30*/  MOV R2, 0x2ac50 ;  /* 0x0002ac5000027802 */ /* 0x000fce0000000f00 */
[----:B-1-34-:R-:W-:Y:S05]  /*2ac40*/  CALL.REL.NOINC `($__internal_67_$__cuda_sm3x_div_rn_ftz_f32_slowpath) ;  /* 0x0000001c00887944 */ /* 0x01afea0003c00000 */
.L_x_27446:
[----:B------:R-:W-:Y:S05]  /*2ac50*/  BSYNC B4 ;  /* 0x0000000000047941 */ /* 0x000fea0003800000 */
.L_x_27445:
        /* <DEDUP_REMOVED lines=18> */
.L_x_27448:
[----:B------:R-:W-:Y:S02]  /*2ad80*/  ISETP.GE.AND P0, PT, R16, RZ, PT ;  /* 0x000000ff1000720c */ /* 0x000fe40003f06270 */
[----:B------:R-:W-:-:S11]  /*2ad90*/  MOV R3, 0x3fd774eb ;  /* 0x3fd774eb00037802 */ /* 0x000fd60000000f00 */
[----:B------:R-:W-:-:S04]  /*2ada0*/  @P0 FFMA.FTZ R0, R3, 0.93318945169448852539, -R0 ;  /* 0x3f6ee58103000823 */ /* 0x000fc80000010800 */
[----:B------:R-:W-:-:S07]  /*2adb0*/  @!P0 FFMA.FTZ R0, R3, 0.93318945169448852539, R0 ;  /* 0x3f6ee58103008823 */ /* 0x000fce0000010000 */
.L_x_27449:
[----:B------:R-:W-:Y:S05]  /*2adc0*/  BSYNC B0 ;  /* 0x0000000000007941 */ /* 0x000fea0003800000 */
.L_x_27447:
        /* <DEDUP_REMOVED lines=12> */
.L_x_27425:
        /* <DEDUP_REMOVED lines=13> */
.L_x_27451:
[----:B------:R-:W-:Y:S05]  /*2af60*/  BSYNC B4 ;  /* 0x0000000000047941 */ /* 0x000fea0003800000 */
.L_x_27450:
        /* <DEDUP_REMOVED lines=18> */
.L_x_27453:
[----:B------:R-:W-:Y:S02]  /*2b090*/  ISETP.GE.AND P0, PT, R16, RZ, PT ;  /* 0x000000ff1000720c */ /* 0x000fe40003f06270 */
[----:B------:R-:W-:-:S11]  /*2b0a0*/  MOV R3, 0x3fd774eb ;  /* 0x3fd774eb00037802 */ /* 0x000fd60000000f00 */
[----:B------:R-:W-:-:S04]  /*2b0b0*/  @P0 FFMA.FTZ R0, R3, 0.93318945169448852539, -R0 ;  /* 0x3f6ee58103000823 */ /* 0x000fc80000010800 */
[----:B------:R-:W-:-:S07]  /*2b0c0*/  @!P0 FFMA.FTZ R0, R3, 0.93318945169448852539, R0 ;  /* 0x3f6ee58103008823 */ /* 0x000fce0000010000 */
.L_x_27454:
[----:B------:R-:W-:Y:S05]  /*2b0d0*/  BSYNC B0 ;  /* 0x0000000000007941 */ /* 0x000fea0003800000 */
.L_x_27452:
        /* <DEDUP_REMOVED lines=27> */
.L_x_27424:
        /* <DEDUP_REMOVED lines=39> */
.L_x_27457:
[----:B------:R-:W-:Y:S05]  /*2b500*/  BSYNC B0 ;  /* 0x0000000000007941 */ /* 0x000fea0003800000 */
.L_x_27456:
[----:B------:R-:W-:Y:S01]  /*2b510*/  BSSY B4, `(.L_x_27458) ;  /* 0x0000007000047945 */ /* 0x000fe20003800000 */
[----:B------:R-:W-:-:S03]  /*2b520*/  FFMA R0, R0, R6, R5 ;  /* 0x0000000600007223 */ /* 0x000fc60000000005 */
[----:B------:R-:W-:Y:S05]  /*2b530*/  @!P0 BRA `(.L_x_27459) ;  /* 0x0000000000108947 */ /* 0x000fea0003800000 */
[----:B------:R-:W-:Y:S01]  /*2b540*/  HFMA2.MMA R0, -RZ, RZ, 1.875, 0 ;  /* 0x3f800000ff007435 */ /* 0x000fe200000001ff */
[----:B------:R-:W-:Y:S02]  /*2b550*/  MOV R25, R29 ;  /* 0x0000001d00197202 */ /* 0x000fe40000000f00 */
[----:B------:R-:W-:-:S08]  /*2b560*/  MOV R2, 0x2b580 ;  /* 0x0002b58000027802 */ /* 0x000fd00000000f00 */
[----:B-1-34-:R-:W-:Y:S05]  /*2b570*/  CALL.REL.NOINC `($__internal_67_$__cuda_sm3x_div_rn_ftz_f32_slowpath) ;  /* 0x00000014003c7944 */ /* 0x01afea0003c00000 */
.L_x_27459:
[----:B------:R-:W-:Y:S05]  /*2b580*/  BSYNC B4 ;  /* 0x0000000000047941 */ /* 0x000fea0003800000 */
.L_x_27458:
        /* <DEDUP_REMOVED lines=18> */
.L_x_27461:
[----:B------:R-:W-:Y:S02]  /*2b6b0*/  ISETP.GE.AND P0, PT, R16, RZ, PT ;  /* 0x000000ff1000720c */ /* 0x000fe40003f06270 */
[----:B------:R-:W-:-:S11]  /*2b6c0*/  MOV R3, 0x3fd774eb ;  /* 0x3fd774eb00037802 */ /* 0x000fd60000000f00 */
[----:B------:R-:W-:-:S04]  /*2b6d0*/  @P0 FFMA.FTZ R0, R3, 0.93318945169448852539, -R0 ;  /* 0x3f6ee58103000823 */ /* 0x000fc80000010800 */
[----:B------:R-:W-:-:S07]  /*2b6e0*/  @!P0 FFMA.FTZ R0, R3, 0.93318945169448852539, R0 ;  /* 0x3f6ee58103008823 */ /* 0x000fce0000010000 */
.L_x_27462:
[----:B------:R-:W-:Y:S05]  /*2b6f0*/  BSYNC B0 ;  /* 0x0000000000007941 */ /* 0x000fea0003800000 */
.L_x_27460:
        /* <DEDUP_REMOVED lines=10> */
.L_x_27455:
        /* <DEDUP_REMOVED lines=13> */
.L_x_27464:
[----:B------:R-:W-:Y:S05]  /*2b870*/  BSYNC B4 ;  /* 0x0000000000047941 */ /* 0x000fea0003800000 */
.L_x_27463:
        /* <DEDUP_REMOVED lines=18> */
.L_x_27466:
[----:B------:R-:W-:Y:S02]  /*2b9a0*/  ISETP.GE.AND P0, PT, R16, RZ, PT ;  /* 0x000000ff1000720c */ /* 0x000fe40003f06270 */
[----:B------:R-:W-:-:S11]  /*2b9b0*/  MOV R3, 0x3fd774eb ;  /* 0x3fd774eb00037802 */ /* 0x000fd60000000f00 */
[----:B------:R-:W-:-:S04]  /*2b9c0*/  @P0 FFMA.FTZ R0, R3, 0.93318945169448852539, -R0 ;  /* 0x3f6ee58103000823 */ /* 0x000fc80000010800 */
[----:B------:R-:W-:-:S07]  /*2b9d0*/  @!P0 FFMA.FTZ R0, R3, 0.93318945169448852539, R0 ;  /* 0x3f6ee58103008823 */ /* 0x000fce0000010000 */
.L_x_27467:
[----:B------:R-:W-:Y:S05]  /*2b9e0*/  BSYNC B0 ;  /* 0x0000000000007941 */ /* 0x000fea0003800000 */
.L_x_27465:
        /* <DEDUP_REMOVED lines=11> */
.L_x_27423:
        /* <DEDUP_REMOVED lines=34> */
.L_x_27469:
[----:B------:R-:W-:Y:S05]  /*2bcc0*/  BSYNC B4 ;  /* 0x0000000000047941 */ /* 0x000fea0003800000 */
.L_x_27468:
        /* <DEDUP_REMOVED lines=18> */
.L_x_27471:
[----:B------:R-:W-:Y:S02]  /*2bdf0*/  ISETP.GE.AND P0, PT, R16, RZ, PT ;  /* 0x000000ff1000720c */ /* 0x000fe40003f06270 */
[----:B------:R-:W-:-:S11]  /*2be00*/  MOV R3, 0x3fd774eb ;  /* 0x3fd774eb00037802 */ /* 0x000fd60000000f00 */
[----:B------:R-:W-:-:S04]  /*2be10*/  @P0 FFMA.FTZ R0, R3, 0.93318945169448852539, -R0 ;  /* 0x3f6ee58103000823 */ /* 0x000fc80000010800 */
[----:B------:R-:W-:-:S07]  /*2be20*/  @!P0 FFMA.FTZ R0, R3, 0.93318945169448852539, R0 ;  /* 0x3f6ee58103008823 */ /* 0x000fce0000010000 */
.L_x_27472:
[----:B------:R-:W-:Y:S05]  /*2be30*/  BSYNC B0 ;  /* 0x0000000000007941 */ /* 0x000fea0003800000 */
.L_x_27470:
        /* <DEDUP_REMOVED lines=11> */
.L_x_27422:
        /* <DEDUP_REMOVED lines=26> */
.L_x_27474:
[----:B------:R-:W-:Y:S05]  /*2c090*/  BSYNC B4 ;  /* 0x0000000000047941 */ /* 0x000fea0003800000 */
.L_x_27473:
        /* <DEDUP_REMOVED lines=18> */
.L_x_27476:
[----:B------:R-:W-:Y:S02]  /*2c1c0*/  ISETP.GE.AND P0, PT, R16, RZ, PT ;  /* 0x000000ff1000720c */ /* 0x000fe40003f06270 */
[----:B------:R-:W-:-:S11]  /*2c1d0*/  MOV R3, 0x3fd774eb ;  /* 0x3fd774eb00037802 */ /* 0x000fd60000000f00 */
[----:B------:R-:W-:-:S04]  /*2c1e0*/  @P0 FFMA.FTZ R0, R3, 0.93318945169448852539, -R0 ;  /* 0x3f6ee58103000823 */ /* 0x000fc80000010800 */
[----:B------:R-:W-:-:S07]  /*2c1f0*/  @!P0 FFMA.FTZ R0, R3, 0.93318945169448852539, R0 ;  /* 0x3f6ee58103008823 */ /* 0x000fce0000010000 */
.L_x_27477:
[----:B------:R-:W-:Y:S05]  /*2c200*/  BSYNC B0 ;  /* 0x0000000000007941 */ /* 0x000fea0003800000 */
.L_x_27475:
        /* <DEDUP_REMOVED lines=12> */
.L_x_27434:
[----:B------:R-:W-:Y:S05]  /*2c2d0*/  BSYNC B2 ;  /* 0x0000000000027941 */ /* 0x000fea0003800000 */
.L_x_27421:
        /* <DEDUP_REMOVED lines=14> */
[----:B0-----:R-:W-:-:S04]  /*2c3c0*/  @P0 FMUL.RZ R4, R6, 0.15915493667125701904 ;  /* 0x3e22f98306040820 */ /* 0x001fc8000040c000 */
[----:B------:R-:W-:Y:S08]  /*2c3d0*/  @P0 MUFU.SIN R3, R4 ;  /* 0x0000000400030308 */ /* 0x000ff00000000400 */
[----:B------:R-:W0:Y:S08]  /*2c3e0*/  @P0 MUFU.EX2 R0, R0 ;  /* 0x0000000000000308 */ /* 0x000e300000000800 */
[----:B--2---:R-:W2:Y:S01]  /*2c3f0*/  @P0 MUFU.COS R5, R4 ;  /* 0x0000000400050308 */ /* 0x004ea20000000000 */
        /* <DEDUP_REMOVED lines=24> */
.L_x_27480:
        /* <DEDUP_REMOVED lines=10> */
.L_x_27479:
[----:B------:R-:W-:-:S04]  /*2c620*/  FMUL.RZ R6, R6, 0.15915493667125701904 ;  /* 0x3e22f98306067820 */ /* 0x000fc8000040c000 */
[----:B------:R0:W0:Y:S08]  /*2c630*/  MUFU.SIN R3, R6 ;  /* 0x0000000600037308 */ /* 0x0000300000000400 */
[----:B------:R0:W0:Y:S01]  /*2c640*/  MUFU.COS R2, R6 ;  /* 0x0000000600027308 */ /* 0x0000220000000000 */
[----:B------:R-:W-:Y:S05]  /*2c650*/  BRA `(.L_x_27420) ;  /* 0x00000000000c7947 */ /* 0x000fea0003800000 */
.L_x_27478:
[----:B------:R-:W-:Y:S01]  /*2c660*/  FMUL.FTZ R2, R15, 1.4426950216293334961 ;  /* 0x3fb8aa3b0f027820 */ /* 0x000fe20000410000 */
[----:B------:R-:W-:-:S05]  /*2c670*/  MOV R3, R6 ;  /* 0x0000000600037202 */ /* 0x000fca0000000f00 */
[----:B------:R-:W0:Y:S02]  /*2c680*/  MUFU.EX2 R2, R2 ;  /* 0x0000000200027308 */ /* 0x000e240000000800 */
.L_x_27420:
[----:B------:R-:W-:Y:S05]  /*2c690*/  BSYNC B3 ;  /* 0x0000000000037941 */ /* 0x000fea0003800000 */
.L_x_27419:
[----:B------:R-:W5:Y:S01]  /*2c6a0*/  S2R R0, SR_TID.X ;  /* 0x0000000000007919 */ /* 0x000f620000002100 */
[----:B------:R-:W-:Y:S04]  /*2c6b0*/  BSSY B0, `(.L_x_27481) ;  /* 0x0000033000007945 */ /* 0x000fe80003800000 */
[----:B------:R-:W-:Y:S01]  /*2c6c0*/  BSSY B1, `(.L_x_27482) ;  /* 0x000002b000017945 */ /* 0x000fe20003800000 */
[----:B-----5:R-:W-:-:S13]  /*2c6d0*/  ISETP.GE.AND P0, PT, R0, UR4, PT ;  /* 0x0000000400007c0c */ /* 0x020fda000bf06270 */
[----:B0-2---:R-:W0:Y:S01]  /*2c6e0*/  @!P0 LDC.64 R4, c[0x0][0x228] ;  /* 0x00008a00ff048b82 */ /* 0x005e220000000a00 */
[C---:B------:R-:W-:Y:S02]  /*2c6f0*/  @!P0 IADD3 R7, R0.reuse, UR6, RZ ;  /* 0x0000000600078c10 */ /* 0x040fe4000fffe0ff */
[----:B------:R-:W-:-:S03]  /*2c700*/  @!P0 IADD3 R0, R0, 0x80, RZ ;  /* 0x0000008000008810 */ /* 0x000fc60007ffe0ff */
[----:B0-----:R-:W-:-:S05]  /*2c710*/  @!P0 IMAD.WIDE.U32 R4, R7, 0x8, R4 ;  /* 0x0000000807048825 */ /* 0x001fca00078e0004 */
[----:B-1-34-:R0:W-:Y:S01]  /*2c720*/  @!P0 STG.E.64 desc[UR8][R4.64], R18 ;  /* 0x0000001204008986 */ /* 0x01a1e2000c101b08 */
[----:B------:R-:W-:-:S13]  /*2c730*/  ISETP.GE.AND P0, PT, R0, UR4, PT ;  /* 0x0000000400007c0c */ /* 0x000fda000bf06270 */
[----:B0-----:R-:W-:Y:S05]  /*2c740*/  @P0 BRA `(.L_x_27483) ;  /* 0x0000000000300947 */ /* 0x001fea0003800000 */
[----:B------:R-:W0:Y:S01]  /*2c750*/  LDC.64 R4, c[0x0][0x228] ;  /* 0x00008a00ff047b82 */ /* 0x000e220000000a00 */
[C---:B------:R-:W-:Y:S02]  /*2c760*/  IADD3 R7, R0.reuse, UR6, RZ ;  /* 0x0000000600077c10 */ /* 0x040fe4000fffe0ff */
[----:B------:R-:W-:-:S04]  /*2c770*/  IADD3 R0, R0, 0x80, RZ ;  /* 0x0000008000007810 */ /* 0x000fc80007ffe0ff */
[----:B------:R-:W-:Y:S01]  /*2c780*/  ISETP.GE.AND P0, PT, R0, UR4, PT ;  /* 0x0000000400007c0c */ /* 0x000fe2000bf06270 */
[----:B0-----:R-:W-:-:S05]  /*2c790*/  IMAD.WIDE.U32 R4, R7, 0x8, R4 ;  /* 0x0000000807047825 */ /* 0x001fca00078e0004 */
[----:B------:R0:W-:Y:S07]  /*2c7a0*/  STG.E.64 desc[UR8][R4.64], R20 ;  /* 0x0000001404007986 */ /* 0x0001ee000c101b08 */
[----:B------:R-:W-:Y:S05]  /*2c7b0*/  @P0 BRA `(.L_x_27484) ;  /* 0x0000000000300947 */ /* 0x000fea0003800000 */
[----:B0-----:R-:W0:Y:S01]  /*2c7c0*/  LDC.64 R4, c[0x0][0x228] ;  /* 0x00008a00ff047b82 */ /* 0x001e220000000a00 */
[C---:B------:R-:W-:Y:S02]  /*2c7d0*/  IADD3 R7, R0.reuse, UR6, RZ ;  /* 0x0000000600077c10 */ /* 0x040fe4000fffe0ff */
[----:B------:R-:W-:-:S03]  /*2c7e0*/  IADD3 R0, R0, 0x80, RZ ;  /* 0x0000008000007810 */ /* 0x000fc60007ffe0ff */
[----:B0-----:R-:W-:-:S05]  /*2c7f0*/  IMAD.WIDE.U32 R4, R7, 0x8, R4 ;  /* 0x0000000807047825 */ /* 0x001fca00078e0004 */
[----:B------:R0:W-:Y:S02]  /*2c800*/  STG.E.64 desc[UR8][R4.64], R22 ;  /* 0x0000001604007986 */ /* 0x0001e4000c101b08 */
.L_x_27483:
[----:B------:R-:W-:-:S13]  /*2c810*/  ISETP.GE.AND P0, PT, R0, UR4, PT ;  /* 0x0000000400007c0c */ /* 0x000fda000bf06270 */
[----:B------:R-:W-:Y:S05]  /*2c820*/  @P0 BRA `(.L_x_27485) ;  /* 0x0000000000300947 */ /* 0x000fea0003800000 */
[----:B0-----:R-:W0:Y:S01]  /*2c830*/  LDC.64 R4, c[0x0][0x228] ;  /* 0x00008a00ff047b82 */ /* 0x001e220000000a00 */
[C---:B------:R-:W-:Y:S02]  /*2c840*/  IADD3 R7, R0.reuse, UR6, RZ ;  /* 0x0000000600077c10 */ /* 0x040fe4000fffe0ff */
[----:B------:R-:W-:-:S03]  /*2c850*/  IADD3 R0, R0, 0x80, RZ ;  /* 0x0000008000007810 */ /* 0x000fc60007ffe0ff */
[----:B0-----:R-:W-:-:S05]  /*2c860*/  IMAD.WIDE.U32 R4, R7, 0x8, R4 ;  /* 0x0000000807047825 */ /* 0x001fca00078e0004 */
[----:B------:R1:W-:Y:S02]  /*2c870*/  STG.E.64 desc[UR8][R4.64], R26 ;  /* 0x0000001a04007986 */ /* 0x0003e4000c101b08 */
.L_x_27484:
[----:B------:R-:W-:-:S13]  /*2c880*/  ISETP.GE.AND P0, PT, R0, UR4, PT ;  /* 0x0000000400007c0c */ /* 0x000fda000bf06270 */
[----:B------:R-:W-:Y:S05]  /*2c890*/  @P0 BRA `(.L_x_27486) ;  /* 0x0000000000340947 */ /* 0x000fea0003800000 */
[----:B01----:R-:W0:Y:S01]  /*2c8a0*/  LDC.64 R4, c[0x0][0x228] ;  /* 0x00008a00ff047b82 */ /* 0x003e220000000a00 */
[C---:B------:R-:W-:Y:S02]  /*2c8b0*/  IADD3 R7, R0.reuse, UR6, RZ ;  /* 0x0000000600077c10 */ /* 0x040fe4000fffe0ff */
[----:B------:R-:W-:-:S03]  /*2c8c0*/  IADD3 R0, R0, 0x80, RZ ;  /* 0x0000008000007810 */ /* 0x000fc60007ffe0ff */
[----:B0-----:R-:W-:-:S05]  /*2c8d0*/  IMAD.WIDE.U32 R4, R7, 0x8, R4 ;  /* 0x0000000807047825 */ /* 0x001fca00078e0004 */
[----:B------:R1:W-:Y:S02]  /*2c8e0*/  STG.E.64 desc[UR8][R4.64], R8 ;  /* 0x0000000804007986 */ /* 0x0003e4000c101b08 */
.L_x_27485:
[----:B------:R-:W-:-:S13]  /*2c8f0*/  ISETP.GE.AND P0, PT, R0, UR4, PT ;  /* 0x0000000400007c0c */ /* 0x000fda000bf06270 */
[----:B------:R-:W-:Y:S05]  /*2c900*/  @P0 BREAK B1 ;  /* 0x0000000000010942 */ /* 0x000fea0003800000 */
[----:B------:R-:W-:Y:S05]  /*2c910*/  @P0 BRA `(.L_x_27487) ;  /* 0x0000000000300947 */ /* 0x000fea0003800000 */
[----:B01----:R-:W0:Y:S01]  /*2c920*/  LDC.64 R4, c[0x0][0x228] ;  /* 0x00008a00ff047b82 */ /* 0x003e220000000a00 */
[C---:B------:R-:W-:Y:S02]  /*2c930*/  IADD3 R7, R0.reuse, UR6, RZ ;  /* 0x0000000600077c10 */ /* 0x040fe4000fffe0ff */
[----:B------:R-:W-:-:S03]  /*2c940*/  IADD3 R0, R0, 0x80, RZ ;  /* 0x0000008000007810 */ /* 0x000fc60007ffe0ff */
[----:B0-----:R-:W-:-:S05]  /*2c950*/  IMAD.WIDE.U32 R4, R7, 0x8, R4 ;  /* 0x0000000807047825 */ /* 0x001fca00078e0004 */
[----:B------:R2:W-:Y:S02]  /*2c960*/  STG.E.64 desc[UR8][R4.64], R10 ;  /* 0x0000000a04007986 */ /* 0x0005e4000c101b08 */
.L_x_27486:
[----:B------:R-:W-:Y:S05]  /*2c970*/  BSYNC B1 ;  /* 0x0000000000017941 */ /* 0x000fea0003800000 */
.L_x_27482:
[----:B------:R-:W-:-:S13]  /*2c980*/  ISETP.GE.AND P0, PT, R0, UR4, PT ;  /* 0x0000000400007c0c */ /* 0x000fda000bf06270 */
[----:B012---:R-:W0:Y:S01]  /*2c990*/  @!P0 LDC.64 R4, c[0x0][0x228] ;  /* 0x00008a00ff048b82 */ /* 0x007e220000000a00 */
[C---:B------:R-:W-:Y:S02]  /*2c9a0*/  @!P0 IADD3 R7, R0.reuse, UR6, RZ ;  /* 0x0000000600078c10 */ /* 0x040fe4000fffe0ff */
[----:B------:R-:W-:-:S03]  /*2c9b0*/  @!P0 IADD3 R0, R0, 0x80, RZ ;  /* 0x0000008000008810 */ /* 0x000fc60007ffe0ff */
[----:B0-----:R-:W-:-:S05]  /*2c9c0*/  @!P0 IMAD.WIDE.U32 R4, R7, 0x8, R4 ;  /* 0x0000000807048825 */ /* 0x001fca00078e0004 */
[----:B------:R2:W-:Y:S02]  /*2c9d0*/  @!P0 STG.E.64 desc[UR8][R4.64], R12 ;  /* 0x0000000c04008986 */ /* 0x0005e4000c101b08 */
.L_x_27487:
[----:B------:R-:W-:Y:S05]  /*2c9e0*/  BSYNC B0 ;  /* 0x0000000000007941 */ /* 0x000fea0003800000 */
.L_x_27481:
[----:B------:R-:W-:Y:S05]  /*2c9f0*/  WARPSYNC.ALL ;  /* 0x0000000000007948 */ /* 0x000fea0003800000 */
[----:B------:R-:W-:-:S13]  /*2ca00*/  ISETP.GE.AND P0, PT, R0, UR4, PT ;  /* 0x0000000400007c0c */ /* 0x000fda000bf06270 */
[----:B------:R-:W-:Y:S05]  /*2ca10*/  @P0 EXIT ;  /* 0x000000000000094d */ /* 0x000fea0003800000 */
[----:B012---:R-:W0:Y:S01]  /*2ca20*/  LDC.64 R4, c[0x0][0x228] ;  /* 0x00008a00ff047b82 */ /* 0x007e220000000a00 */
[----:B------:R-:W-:-:S05]  /*2ca30*/  IADD3 R7, R0, UR6, RZ ;  /* 0x0000000600077c10 */ /* 0x000fca000fffe0ff */
[----:B0-----:R-:W-:-:S05]  /*2ca40*/  IMAD.WIDE.U32 R4, R7, 0x8, R4 ;  /* 0x0000000807047825 */ /* 0x001fca00078e0004 */
[----:B------:R-:W-:Y:S01]  /*2ca50*/  STG.E.64 desc[UR8][R4.64], R2 ;  /* 0x0000000204007986 */ /* 0x000fe2000c101b08 */
[----:B------:R-:W-:Y:S05]  /*2ca60*/  EXIT ;  /* 0x000000000000794d */ /* 0x000fea0003800000 */
        .weak           $__internal_67_$__cuda_sm3x_div_rn_ftz_f32_slowpath
        .type           $__internal_67_$__cuda_sm3x_div_rn_ftz_f32_slowpath,@function
        .size           $__internal_67_$__cuda_sm3x_div_rn_ftz_f32_slowpath,(.L_x_71509 - $__internal_67_$__cuda_sm3x_div_rn_ftz_f32_slowpath)
$__internal_67_$__cuda_sm3x_div_rn_ftz_f32_slowpath:
        /* <DEDUP_REMOVED lines=32> */
.L_x_27490:
[----:B------:R-:W-:Y:S05]  /*2cc70*/  BSYNC B1 ;  /* 0x0000000000017941 */ /* 0x000fea0003800000 */
.L_x_27489:
        /* <DEDUP_REMOVED lines=27> */
.L_x_27496:
[----:B------:R-:W-:-:S07]  /*2ce30*/  LEA R0, R3, R0, 0x17 ;  /* 0x0000000003007211 */ /* 0x000fce00078eb8ff */
.L_x_27497:
[----:B------:R-:W-:Y:S05]  /*2ce40*/  BSYNC B1 ;  /* 0x0000000000017941 */ /* 0x000fea0003800000 */
.L_x_27495:
[----:B------:R-:W-:Y:S05]  /*2ce50*/  BRA `(.L_x_27498) ;  /* 0x0000000000207947 */ /* 0x000fea0003800000 */
.L_x_27494:
[----:B------:R-:W-:-:S04]  /*2ce60*/  LOP3.LUT R0, R0, 0x80000000, R25, 0x48, !PT ;  /* 0x8000000000007812 */ /* 0x000fc800078e4819 */
[----:B------:R-:W-:Y:S01]  /*2ce70*/  LOP3.LUT R0, R0, 0x7f800000, RZ, 0xfc, !PT ;  /* 0x7f80000000007812 */ /* 0x000fe200078efcff */
[----:B------:R-:W-:Y:S06]  /*2ce80*/  BRA `(.L_x_27498) ;  /* 0x0000000000147947 */ /* 0x000fec0003800000 */
.L_x_27493:
[----:B------:R-:W-:Y:S01]  /*2ce90*/  LOP3.LUT R0, R0, 0x80000000, R25, 0x48, !PT ;  /* 0x8000000000007812 */ /* 0x000fe200078e4819 */
[----:B------:R-:W-:Y:S06]  /*2cea0*/  BRA `(.L_x_27498) ;  /* 0x00000000000c7947 */ /* 0x000fec0003800000 */
.L_x_27492:
[----:B------:R-:W0:Y:S01]  /*2ceb0*/  MUFU.RSQ R0, -QNAN ;  /* 0xffc0000000007908 */ /* 0x000e220000001400 */
[----:B------:R-:W-:Y:S05]  /*2cec0*/  BRA `(.L_x_27498) ;  /* 0x0000000000047947 */ /* 0x000fea0003800000 */
.L_x_27491:
[----:B------:R-:W-:-:S07]  /*2ced0*/  FADD.FTZ R0, R25, R0 ;  /* 0x0000000019007221 */ /* 0x000fce0000010000 */
.L_x_27498:
[----:B------:R-:W-:Y:S05]  /*2cee0*/  BSYNC B0 ;  /* 0x0000000000007941 */ /* 0x000fea0003800000 */
.L_x_27488:
[----:B------:R-:W-:-:S06]  /*2cef0*/  HFMA2.MMA R3, -RZ, RZ, 0, 0 ;  /* 0x00000000ff037435 */ /* 0x000fcc00000001ff */
[----:B0-----:R-:W-:Y:S05]  /*2cf00*/  RET.REL.NODEC R2 `(_ZN2at6native29vectorized_elementwise_kernelILi2EZZZNS0_50_GLOBAL__N__2680c7bb_12_PowKernel_cu_7dd49032_316824pow_tensor_scalar_kernelERNS_18TensorIteratorBaseERKN3c106ScalarEENKUlvE_clEvENKUlvE0_clEvEUlNS5_7complexIfEEE0_St5arrayIPcLm2EEEEviT0_T1_) ;  /* 0xfffffd30023c7950 */ /* 0x001fea0003c3ffff */
.L_x_27499:
        /* <DEDUP_REMOVED lines=15> */
.L_x_71509:


//--------------------- .text._ZN2at6native29vectorized_elementwise_kernelILi4EZZZNS0_50_GLOBAL__N__2680c7bb_12_PowKernel_cu_7dd49032_316824pow_tensor_scalar_kernelERNS_18TensorIteratorBaseERKN3c106ScalarEENKUlvE_clEvENKUlvE0_clEvEUlNS5_7complexIfEEE0_St5arrayIPcLm2EEEEviT0_T1_ --------------------------
	.section	.text._ZN2at6native29vectorized_elementwise_kernelILi4EZZZNS0_50_GLOBAL__N__2680c7bb_12_PowKernel_cu_7dd49032_316824pow_tensor_scalar_kernelERNS_18TensorIteratorBaseERKN3c106ScalarEENKUlvE_clEvENKUlvE0_clEvEUlNS5_7complexIfEEE0_St5arrayIPcLm2EEEEviT0_T1_,"ax",@progbits
	.align	128
        .global         _ZN2at6native29vectorized_elementwise_kernelILi4EZZZNS0_50_GLOBAL__N__2680c7bb_12_PowKernel_cu_7dd49032_316824pow_tensor_scalar_kernelERNS_18TensorIteratorBaseERKN3c106ScalarEENKUlvE_clEvENKUlvE0_clEvEUlNS5_7complexIfEEE0_St5arrayIPcLm2EEEEviT0_T1_
        .type           _ZN2at6native29vectorized_elementwise_kernelILi4EZZZNS0_50_GLOBAL__N__2680c7bb_12_PowKernel_cu_7dd49032_316824pow_tensor_scalar_kernelERNS_18TensorIteratorBaseERKN3c106ScalarEENKUlvE_clEvENKUlvE0_clEvEUlNS5_7complexIfEEE0_St5arrayIPcLm2EEEEviT0_T1_,@function
        .size           _ZN2at6native29vectorized_elementwise_kernelILi4EZZZNS0_50_GLOBAL__N__2680c7bb_12_PowKernel_cu_7dd49032_316824pow_tensor_scalar_kernelERNS_18TensorIteratorBaseERKN3c106ScalarEENKUlvE_clEvENKUlvE0_clEvEUlNS5_7complexIfEEE0_St5arrayIPcLm2EEEEviT0_T1_,(.L_x_71510 - _ZN2at6native29vectorized_elementwise_kernelILi4EZZZNS0_50_GLOBAL__N__2680c7bb_12_PowKernel_cu_7dd49032_316824pow_tensor_scalar_kernelERNS_18TensorIteratorBaseERKN3c106ScalarEENKUlvE_clEvENKUlvE0_clEvEUlNS5_7complexIfEEE0_St5arrayIPcLm2EEEEviT0_T1_)
        .other          _ZN2at6native29vectorized_elementwise_kernelILi4EZZZNS0_50_GLOBAL__N__2680c7bb_12_PowKernel_cu_7dd49032_316824pow_tensor_scalar_kernelERNS_18TensorIteratorBaseERKN3c106ScalarEENKUlvE_clEvENKUlvE0_clEvEUlNS5_7complexIfEEE0_St5arrayIPcLm2EEEEviT0_T1_,@"STO_CUDA_ENTRY STV_DEFAULT"
_ZN2at6native29vectorized_elementwise_kernelILi4EZZZNS0_50_GLOBAL__N__2680c7bb_12_PowKernel_cu_7dd49032_316824pow_tensor_scalar_kernelERNS_18TensorIteratorBaseERKN3c106ScalarEENKUlvE_clEvENKUlvE0_clEvEUlNS5_7complexIfEEE0_St5arrayIPcLm2EEEEviT0_T1_:
.text._ZN2at6native29vectorized_elementwise_kernelILi4EZZZNS0_50_GLOBAL__N__2680c7bb_12_PowKernel_cu_7dd49032_316824pow_tensor_scalar_kernelERNS_18TensorIteratorBaseERKN3c106ScalarEENKUlvE_clEvENKUlvE0_clEvEUlNS5_7complexIfEEE0_St5arrayIPcLm2EEEEviT0_T1_:
        /* <DEDUP_REMOVED lines=80> */
.L_x_27508:
[----:B------:R-:W-:Y:S05]  /*0500*/  BSYNC B0 ;  /* 0x0000000000007941 */ /* 0x000fea0003800000 */
.L_x_27507:
[----:B------:R-:W-:Y:S01]  /*0510*/  BSSY B3, `(.L_x_27509) ;  /* 0x0000007000037945 */ /* 0x000fe20003800000 */
[----:B------:R-:W-:-:S03]  /*0520*/  FFMA R0, R4, R6, R5 ;  /* 0x0000000604007223 */ /* 0x000fc60000000005 */
[----:B------:R-:W-:Y:S05]  /*0530*/  @!P0 BRA `(.L_x_27510) ;  /* 0x0000000000108947 */ /* 0x000fea0003800000 */
[----:B------:R-:W-:Y:S02]  /*0540*/  MOV R25, R29 ;  /* 0x0000001d00197202 */ /* 0x000fe40000000f00 */
[----:B------:R-:W-:Y:S02]  /*0550*/  MOV R0, R32 ;  /* 0x0000002000007202 */ /* 0x000fe40000000f00 */
[----:B------:R-:W-:-:S07]  /*0560*/  MOV R2, 0x580 ;  /* 0x0000058000027802 */ /* 0x000fce0000000f00 */
[----:B-----5:R-:W-:Y:S05]  /*0570*/  CALL.REL.NOINC `($__internal_68_$__cuda_sm3x_div_rn_ftz_f32_slowpath) ;  /* 0x000002c4003c7944 */ /* 0x020fea0003c00000 */
.L_x_27510:
[----:B------:R-:W-:Y:S05]  /*0580*/  BSYNC B3 ;  /* 0x0000000000037941 */ /* 0x000fea0003800000 */
.L_x_27509:
        /* <DEDUP_REMOVED lines=18> */
.L_x_27512:
[----:B------:R-:W-:Y:S02]  /*06b0*/  ISETP.GE.AND P0, PT, R16, RZ, PT ;  /* 0x000000ff1000720c */ /* 0x000fe40003f06270 */
[----:B------:R-:W-:-:S11]  /*06c0*/  MOV R3, 0x3fd774eb ;  /* 0x3fd774eb00037802 */ /* 0x000fd60000000f00 */
[----:B------:R-:W-:-:S04]  /*06d0*/  @P0 FFMA.FTZ R0, R3, 0.93318945169448852539, -R0 ;  /* 0x3f6ee58103000823 */ /* 0x000fc80000010800 */
[----:B------:R-:W-:-:S07]  /*06e0*/  @!P0 FFMA.FTZ R0, R3, 0.93318945169448852539, R0 ;  /* 0x3f6ee58103008823 */ /* 0x000fce0000010000 */
.L_x_27513:
[----:B------:R-:W-:Y:S05]  /*06f0*/  BSYNC B0 ;  /* 0x0000000000007941 */ /* 0x000fea0003800000 */
.L_x_27511:
        /* <DEDUP_REMOVED lines=12> */
.L_x_27506:
        /* <DEDUP_REMOVED lines=16> */
[----:B-----5:R-:W-:Y:S05]  /*08c0*/  CALL.REL.NOINC `($__internal_68_$__cuda_sm3x_div_rn_ftz_f32_slowpath) ;  /* 0x000002c000687944 */ /* 0x020fea0003c00000 */
.L_x_27517:
[----:B------:R-:W-:Y:S05]  /*08d0*/  BSYNC B3 ;  /* 0x0000000000037941 */ /* 0x000fea0003800000 */
.L_x_27516:
        /* <DEDUP_REMOVED lines=18> */
.L_x_27519:
[----:B------:R-:W-:Y:S02]  /*0a00*/  ISETP.GE.AND P0, PT, R16, RZ, PT ;  /* 0x000000ff1000720c */ /* 0x000fe40003f06270 */
[----:B------:R-:W-:-:S11]  /*0a10*/  MOV R3, 0x3fd774eb ;  /* 0x3fd774eb00037802 */ /* 0x000fd60000000f00 */
[----:B------:R-:W-:-:S04]  /*0a20*/  @P0 FFMA.FTZ R0, R3, 0.93318945169448852539, -R0 ;  /* 0x3f6ee58103000823 */ /* 0x000fc80000010800 */
[----:B------:R-:W-:-:S07]  /*0a30*/  @!P0 FFMA.FTZ R0, R3, 0.93318945169448852539, R0 ;  /* 0x3f6ee58103008823 */ /* 0x000fce0000010000 */
.L_x_27520:
[----:B------:R-:W-:Y:S05]  /*0a40*/  BSYNC B0 ;  /* 0x0000000000007941 */ /* 0x000fea0003800000 */
.L_x_27518:
        /* <DEDUP_REMOVED lines=13> */
.L_x_27515:
        /* <DEDUP_REMOVED lines=25> */
.L_x_27522:
        /* <DEDUP_REMOVED lines=40> */
.L_x_27521:
        /* <DEDUP_REMOVED lines=48> */
.L_x_27524:
[----:B------:R-:W-:Y:S05]  /*1230*/  BSYNC B0 ;  /* 0x0000000000007941 */ /* 0x000fea0003800000 */
.L_x_27523:
[----:B------:R-:W-:Y:S01]  /*1240*/  BSSY B3, `(.L_x_27525) ;  /* 0x0000007000037945 */ /* 0x000fe20003800000 */
[----:B------:R-:W-:-:S03]  /*1250*/  FFMA R0, R4, R2, R5 ;  /* 0x0000000204007223 */ /* 0x000fc60000000005 */
[----:B------:R-:W-:Y:S05]  /*1260*/  @!P3 BRA `(.L_x_27526) ;  /* 0x000000000010b947 */ /* 0x000fea0003800000 */
[----:B------:R-:W-:Y:S02]  /*1270*/  MOV R25, R29 ;  /* 0x0000001d00197202 */ /* 0x000fe40000000f00 */
[----:B------:R-:W-:Y:S02]  /*1280*/  MOV R0, R32 ;  /* 0x0000002000007202 */ /* 0x000fe40000000f00 */
[----:B------:R-:W-:-:S07]  /*1290*/  MOV R2, 0x12b0 ;  /* 0x000012b000027802 */ /* 0x000fce0000000f00 */
[----:B-----5:R-:W-:Y:S05]  /*12a0*/  CALL.REL.NOINC `($__internal_68_$__cuda_sm3x_div_rn_ftz_f32_slowpath) ;  /* 0x000002b400f07944 */ /* 0x020fea0003c00000 */
.L_x_27526:
[----:B------:R-:W-:Y:S05]  /*12b0*/  BSYNC B3 ;  /* 0x0000000000037941 */ /* 0x000fea0003800000 */
.L_x_27525:
        /* <DEDUP_REMOVED lines=18> */
.L_x_27528:
[----:B------:R-:W-:Y:S02]  /*13e0*/  ISETP.GE.AND P0, PT, R16, RZ, PT ;  /* 0x000000ff1000720c */ /* 0x000fe40003f06270 */
[----:B------:R-:W-:-:S11]  /*13f0*/  MOV R3, 0x3fd774eb ;  /* 0x3fd774eb00037802 */ /* 0x000fd60000000f00 */
[----:B------:R-:W-:-:S04]  /*1400*/  @P0 FFMA.FTZ R0, R3, 0.93318945169448852539, -R0 ;  /* 0x3f6ee58103000823 */ /* 0x000fc80000010800 */
[----:B------:R-:W-:-:S07]  /*1410*/  @!P0 FFMA.FTZ R0, R3, 0.93318945169448852539, R0 ;  /* 0x3f6ee58103008823 */ /* 0x000fce0000010000 */
.L_x_27529:
[----:B------:R-:W-:Y:S05]  /*1420*/  BSYNC B0 ;  /* 0x0000000000007941 */ /* 0x000fea0003800000 */
.L_x_27527:
        /* <DEDUP_REMOVED lines=12> */
.L_x_27505:
        /* <DEDUP_REMOVED lines=13> */
.L_x_27531:
[----:B------:R-:W-:Y:S05]  /*15c0*/  BSYNC B3 ;  /* 0x0000000000037941 */ /* 0x000fea0003800000 */
.L_x_27530:
        /* <DEDUP_REMOVED lines=18> */
.L_x_27533:
[----:B------:R-:W-:Y:S02]  /*16f0*/  ISETP.GE.AND P0, PT, R16, RZ, PT ;  /* 0x000000ff1000720c */ /* 0x000fe40003f06270 */
[----:B------:R-:W-:-:S11]  /*1700*/  MOV R3, 0x3fd774eb ;  /* 0x3fd774eb00037802 */ /* 0x000fd60000000f00 */
[----:B------:R-:W-:-:S04]  /*1710*/  @P0 FFMA.FTZ R0, R3, 0.93318945169448852539, -R0 ;  /* 0x3f6ee58103000823 */ /* 0x000fc80000010800 */
[----:B------:R-:W-:-:S07]  /*1720*/  @!P0 FFMA.FTZ R0, R3, 0.93318945169448852539, R0 ;  /* 0x3f6ee58103008823 */ /* 0x000fce0000010000 */
.L_x_27534:
[----:B------:R-:W-:Y:S05]  /*1730*/  BSYNC B0 ;  /* 0x0000000000007941 */ /* 0x000fea0003800000 */
.L_x_27532:
        /* <DEDUP_REMOVED lines=27> */
.L_x_27504:
        /* <DEDUP_REMOVED lines=39> */
.L_x_27537:
[----:B------:R-:W-:Y:S05]  /*1b60*/  BSYNC B0 ;  /* 0x0000000000007941 */ /* 0x000fea0003800000 */
.L_x_27536:
[----:B------:R-:W-:Y:S01]  /*1b70*/  BSSY B3, `(.L_x_27538) ;  /* 0x0000007000037945 */ /* 0x000fe20003800000 */
[----:B------:R-:W-:-:S03]  /*1b80*/  FFMA R0, R4, R6, R5 ;  /* 0x0000000604007223 */ /* 0x000fc60000000005 */
[----:B------:R-:W-:Y:S05]  /*1b90*/  @!P0 BRA `(.L_x_27539) ;  /* 0x0000000000108947 */ /* 0x000fea0003800000 */
[----:B------:R-:W-:Y:S01]  /*1ba0*/  HFMA2.MMA R0, -RZ, RZ, 1.875, 0 ;  /* 0x3f800000ff007435 */ /* 0x000fe200000001ff */
[----:B------:R-:W-:Y:S02]  /*1bb0*/  MOV R25, R29 ;  /* 0x0000001d00197202 */ /* 0x000fe40000000f00 */
[----:B------:R-:W-:-:S08]  /*1bc0*/  MOV R2, 0x1be0 ;  /* 0x00001be000027802 */ /* 0x000fd00000000f00 */
[----:B-----5:R-:W-:Y:S05]  /*1bd0*/  CALL.REL.NOINC `($__internal_68_$__cuda_sm3x_div_rn_ftz_f32_slowpath) ;  /* 0x000002ac00a47944 */ /* 0x020fea0003c00000 */
.L_x_27539:
[----:B------:R-:W-:Y:S05]  /*1be0*/  BSYNC B3 ;  /* 0x0000000000037941 */ /* 0x000fea0003800000 */
.L_x_27538:
        /* <DEDUP_REMOVED lines=18> */
.L_x_27541:
[----:B------:R-:W-:Y:S02]  /*1d10*/  ISETP.GE.AND P0, PT, R16, RZ, PT ;  /* 0x000000ff1000720c */ /* 0x000fe40003f06270 */
[----:B------:R-:W-:-:S11]  /*1d20*/  MOV R3, 0x3fd774eb ;  /* 0x3fd774eb00037802 */ /* 0x000fd60000000f00 */
[----:B------:R-:W-:-:S04]  /*1d30*/  @P0 FFMA.FTZ R0, R3, 0.93318945169448852539, -R0 ;  /* 0x3f6ee58103000823 */ /* 0x000fc80000010800 */
[----:B------:R-:W-:-:S07]  /*1d40*/  @!P0 FFMA.FTZ R0, R3, 0.93318945169448852539, R0 ;  /* 0x3f6ee58103008823 */ /* 0x000fce0000010000 */
.L_x_27542:
[----:B------:R-:W-:Y:S05]  /*1d50*/  BSYNC B0 ;  /* 0x0000000000007941 */ /* 0x000fea0003800000 */
.L_x_27540:
        /* <DEDUP_REMOVED lines=10> */
.L_x_27535:
        /* <DEDUP_REMOVED lines=12> */
[----:B-----5:R-:W-:Y:S05]  /*1ec0*/  CALL.REL.NOINC `($__internal_68_$__cuda_sm3x_div_rn_ftz_f32_slowpath) ;  /* 0x000002a800e87944 */ /* 0x020fea0003c00000 */
.L_x_27544:
[----:B------:R-:W-:Y:S05]  /*1ed0*/  BSYNC B3 ;  /* 0x0000000000037941 */ /* 0x000fea0003800000 */
.L_x_27543:
        /* <DEDUP_REMOVED lines=18> */
.L_x_27546:
[----:B------:R-:W-:Y:S02]  /*2000*/  ISETP.GE.AND P0, PT, R16, RZ, PT ;  /* 0x000000ff1000720c */ /* 0x000fe40003f06270 */
[----:B------:R-:W-:-:S11]  /*2010*/  MOV R3, 0x3fd774eb ;  /* 0x3fd774eb00037802 */ /* 0x000fd60000000f00 */
[----:B------:R-:W-:-:S04]  /*2020*/  @P0 FFMA.FTZ R0, R3, 0.93318945169448852539, -R0 ;  /* 0x3f6ee58103000823 */ /* 0x000fc80000010800 */
[----:B------:R-:W-:-:S07]  /*2030*/  @!P0 FFMA.FTZ R0, R3, 0.93318945169448852539, R0 ;  /* 0x3f6ee58103008823 */ /* 0x000fce0000010000 */
.L_x_27547:
[----:B------:R-:W-:Y:S05]  /*2040*/  BSYNC B0 ;  /* 0x0000000000007941 */ /* 0x000fea0003800000 */
.L_x_27545:
        /* <DEDUP_REMOVED lines=11> */
.L_x_27503:
        /* <DEDUP_REMOVED lines=33> */
[----:B-----5:R-:W-:Y:S05]  /*2310*/  CALL.REL.NOINC `($__internal_68_$__cuda_sm3x_div_rn_ftz_f32_slowpath) ;  /* 0x000002a400d47944 */ /* 0x020fea0003c00000 */
.L_x_27549:
[----:B------:R-:W-:Y:S05]  /*2320*/  BSYNC B3 ;  /* 0x0000000000037941 */ /* 0x000fea0003800000 */
.L_x_27548:
        /* <DEDUP_REMOVED lines=18> */
.L_x_27551:
[----:B------:R-:W-:Y:S02]  /*2450*/  ISETP.GE.AND P0, PT, R16, RZ, PT ;  /* 0x000000ff1000720c */ /* 0x000fe40003f06270 */
[----:B------:R-:W-:-:S11]  /*2460*/  MOV R3, 0x3fd774eb ;  /* 0x3fd774eb00037802 */ /* 0x000fd60000000f00 */
[----:B------:R-:W-:-:S04]  /*2470*/  @P0 FFMA.FTZ R0, R3, 0.93318945169448852539, -R0 ;  /* 0x3f6ee58103000823 */ /* 0x000fc80000010800 */
[----:B------:R-:W-:-:S07]  /*2480*/  @!P0 FFMA.FTZ R0, R3, 0.93318945169448852539, R0 ;  /* 0x3f6ee58103008823 */ /* 0x000fce0000010000 */
.L_x_27552:
[----:B------:R-:W-:Y:S05]  /*2490*/  BSYNC B0 ;  /* 0x0000000000007941 */ /* 0x000fea0003800000 */
.L_x_27550:
        /* <DEDUP_REMOVED lines=11> */
.L_x_27502:
        /* <DEDUP_REMOVED lines=25> */
[----:B-----5:R-:W-:Y:S05]  /*26e0*/  CALL.REL.NOINC `($__internal_68_$__cuda_sm3x_div_rn_ftz_f32_slowpath) ;  /* 0x000002a000e07944 */ /* 0x020fea0003c00000 */
.L_x_27554:
[----:B------:R-:W-:Y:S05]  /*26f0*/  BSYNC B3 ;  /* 0x0000000000037941 */ /* 0x000fea0003800000 */
.L_x_27553:
        /* <DEDUP_REMOVED lines=18> */
.L_x_27556:
[----:B------:R-:W-:Y:S02]  /*2820*/  ISETP.GE.AND P0, PT, R16, RZ, PT ;  /* 0x000000ff1000720c */ /* 0x000fe40003f06270 */
[----:B------:R-:W-:-:S11]  /*2830*/  MOV R3, 0x3fd774eb ;  /* 0x3fd774eb00037802 */ /* 0x000fd60000000f00 */
[----:B------:R-:W-:-:S04]  /*2840*/  @P0 FFMA.FTZ R0, R3, 0.93318945169448852539, -R0 ;  /* 0x3f6ee58103000823 */ /* 0x000fc80000010800 */
[----:B------:R-:W-:-:S07]  /*2850*/  @!P0 FFMA.FTZ R0, R3, 0.93318945169448852539, R0 ;  /* 0x3f6ee58103008823 */ /* 0x000fce0000010000 */
.L_x_27557:
[----:B------:R-:W-:Y:S05]  /*2860*/  BSYNC B0 ;  /* 0x0000000000007941 */ /* 0x000fea0003800000 */
.L_x_27555:
        /* <DEDUP_REMOVED lines=12> */
.L_x_27514:
[----:B------:R-:W-:Y:S05]  /*2930*/  BSYNC B2 ;  /* 0x0000000000027941 */ /* 0x000fea0003800000 */
.L_x_27501:
        /* <DEDUP_REMOVED lines=43> */
.L_x_27561:
        /* <DEDUP_REMOVED lines=10> */
.L_x_27560:
[----:B------:R-:W-:-:S04]  /*2c90*/  FMUL.RZ R4, R4, 0.15915493667125701904 ;  /* 0x3e22f98304047820 */ /* 0x000fc8000040c000 */
[----:B------:R1:W2:Y:S08]  /*2ca0*/  MUFU.SIN R17, R4 ;  /* 0x0000000400117308 */ /* 0x0002b00000000400 */
[----:B------:R1:W3:Y:S01]  /*2cb0*/  MUFU.COS R16, R4 ;  /* 0x0000000400107308 */ /* 0x0002e20000000000 */
[----:B------:R-:W-:Y:S05]  /*2cc0*/  BRA `(.L_x_27562) ;  /* 0x00000000000c7947 */ /* 0x000fea0003800000 */
.L_x_27559:
[----:B------:R-:W-:Y:S01]  /*2cd0*/  FMUL.FTZ R16, R30, 1.4426950216293334961 ;  /* 0x3fb8aa3b1e107820 */ /* 0x000fe20000410000 */
[----:B------:R-:W-:-:S05]  /*2ce0*/  MOV R17, R4 ;  /* 0x0000000400117202 */ /* 0x000fca0000000f00 */
[----:B------:R-:W0:Y:S02]  /*2cf0*/  MUFU.EX2 R16, R16 ;  /* 0x0000001000107308 */ /* 0x000e240000000800 */
.L_x_27562:
[----:B------:R-:W-:Y:S05]  /*2d00*/  BSYNC B0 ;  /* 0x0000000000007941 */ /* 0x000fea0003800000 */
.L_x_27558:
        /* <DEDUP_REMOVED lines=61> */
.L_x_27570:
[----:B------:R-:W-:Y:S05]  /*30e0*/  BSYNC B0 ;  /* 0x0000000000007941 */ /* 0x000fea0003800000 */
.L_x_27569:
[----:B------:R-:W-:Y:S01]  /*30f0*/  BSSY B3, `(.L_x_27571) ;  /* 0x0000007000037945 */ /* 0x000fe20003800000 */
[----:B------:R-:W-:-:S03]  /*3100*/  FFMA R0, R4, R6, R5 ;  /* 0x0000000604007223 */ /* 0x000fc60000000005 */
[----:B------:R-:W-:Y:S05]  /*3110*/  @!P0 BRA `(.L_x_27572) ;  /* 0x0000000000108947 */ /* 0x000fea0003800000 */
[----:B------:R-:W-:Y:S02]  /*3120*/  MOV R25, R29 ;  /* 0x0000001d00197202 */ /* 0x000fe40000000f00 */
[----:B------:R-:W-:Y:S02]  /*3130*/  MOV R0, R32 ;  /* 0x0000002000007202 */ /* 0x000fe40000000f00 */
[----:B------:R-:W-:-:S07]  /*3140*/  MOV R2, 0x3160 ;  /* 0x0000316000027802 */ /* 0x000fce0000000f00 */
[----:B0-23-5:R-:W-:Y:S05]  /*3150*/  CALL.REL.NOINC `($__internal_68_$__cuda_sm3x_div_rn_ftz_f32_slowpath) ;  /* 0x0000029800447944 */ /* 0x02dfea0003c00000 */
.L_x_27572:
[----:B------:R-:W-:Y:S05]  /*3160*/  BSYNC B3 ;  /* 0x0000000000037941 */ /* 0x000fea0003800000 */
.L_x_27571:
        /* <DEDUP_REMOVED lines=18> */
.L_x_27574:
[----:B------:R-:W-:Y:S02]  /*3290*/  ISETP.GE.AND P0, PT, R18, RZ, PT ;  /* 0x000000ff1200720c */ /* 0x000fe40003f06270 */
[----:B------:R-:W-:-:S11]  /*32a0*/  MOV R3, 0x3fd774eb ;  /* 0x3fd774eb00037802 */ /* 0x000fd60000000f00 */
[----:B------:R-:W-:-:S04]  /*32b0*/  @P0 FFMA.FTZ R0, R3, 0.93318945169448852539, -R0 ;  /* 0x3f6ee58103000823 */ /* 0x000fc80000010800 */
[----:B------:R-:W-:-:S07]  /*32c0*/  @!P0 FFMA.FTZ R0, R3, 0.93318945169448852539, R0 ;  /* 0x3f6ee58103008823 */ /* 0x000fce0000010000 */
.L_x_27575:
[----:B------:R-:W-:Y:S05]  /*32d0*/  BSYNC B0 ;  /* 0x0000000000007941 */ /* 0x000fea0003800000 */
.L_x_27573:
        /* <DEDUP_REMOVED lines=12> */
.L_x_27568:
        /* <DEDUP_REMOVED lines=16> */
[----:B-123-5:R-:W-:Y:S05]  /*34a0*/  CALL.REL.NOINC `($__internal_68_$__cuda_sm3x_div_rn_ftz_f32_slowpath) ;  /* 0x0000029400707944 */ /* 0x02efea0003c00000 */
.L_x_27579:
[----:B------:R-:W-:Y:S05]  /*34b0*/  BSYNC B3 ;  /* 0x0000000000037941 */ /* 0x000fea0003800000 */
.L_x_27578:
        /* <DEDUP_REMOVED lines=18> */
.L_x_27581:
[----:B------:R-:W-:Y:S02]  /*35e0*/  ISETP.GE.AND P0, PT, R18, RZ, PT ;  /* 0x000000ff1200720c */ /* 0x000fe40003f06270 */
[----:B------:R-:W-:-:S11]  /*35f0*/  MOV R3, 0x3fd774eb ;  /* 0x3fd774eb00037802 */ /* 0x000fd60000000f00 */
[----:B------:R-:W-:-:S04]  /*3600*/  @P0 FFMA.FTZ R0, R3, 0.93318945169448852539, -R0 ;  /* 0x3f6ee58103000823 */ /* 0x000fc80000010800 */
[----:B------:R-:W-:-:S07]  /*3610*/  @!P0 FFMA.FTZ R0, R3, 0.93318945169448852539, R0 ;  /* 0x3f6ee58103008823 */ /* 0x000fce0000010000 */
.L_x_27582:
[----:B------:R-:W-:Y:S05]  /*3620*/  BSYNC B0 ;  /* 0x0000000000007941 */ /* 0x000fea0003800000 */
.L_x_27580:
        /* <DEDUP_REMOVED lines=13> */
.L_x_27577:
        /* <DEDUP_REMOVED lines=25> */
.L_x_27584:
        /* <DEDUP_REMOVED lines=40> */
.L_x_27583:
        /* <DEDUP_REMOVED lines=48> */
.L_x_27586:
[----:B------:R-:W-:Y:S05]  /*3e10*/  BSYNC B0 ;  /* 0x0000000000007941 */ /* 0x000fea0003800000 */
.L_x_27585:
[----:B------:R-:W-:Y:S01]  /*3e20*/  BSSY B3, `(.L_x_27587) ;  /* 0x0000007000037945 */ /* 0x000fe20003800000 */
[----:B------:R-:W-:-:S03]  /*3e30*/  FFMA R0, R4, R2, R5 ;  /* 0x0000000204007223 */ /* 0x000fc60000000005 */
[----:B------:R-:W-:Y:S05]  /*3e40*/  @!P3 BRA `(.L_x_27588) ;  /* 0x000000000010b947 */ /* 0x000fea0003800000 */
[----:B------:R-:W-:Y:S02]  /*3e50*/  MOV R25, R29 ;  /* 0x0000001d00197202 */ /* 0x000fe40000000f00 */
[----:B------:R-:W-:Y:S02]  /*3e60*/  MOV R0, R32 ;  /* 0x0000002000007202 */ /* 0x000fe40000000f00 */
[----:B------:R-:W-:-:S07]  /*3e70*/  MOV R2, 0x3e90 ;  /* 0x00003e9000027802 */ /* 0x000fce0000000f00 */
[----:B0-23-5:R-:W-:Y:S05]  /*3e80*/  CALL.REL.NOINC `($__internal_68_$__cuda_sm3x_div_rn_ftz_f32_slowpath) ;  /* 0x0000028800f87944 */ /* 0x02dfea0003c00000 */
.L_x_27588:
[----:B------:R-:W-:Y:S05]  /*3e90*/  BSYNC B3 ;  /* 0x0000000000037941 */ /* 0x000fea0003800000 */
.L_x_27587:
        /* <DEDUP_REMOVED lines=18> */
.L_x_27590:
[----:B------:R-:W-:Y:S02]  /*3fc0*/  ISETP.GE.AND P0, PT, R18, RZ, PT ;  /* 0x000000ff1200720c */ /* 0x000fe40003f06270 */
[----:B------:R-:W-:-:S11]  /*3fd0*/  MOV R3, 0x3fd774eb ;  /* 0x3fd774eb00037802 */ /* 0x000fd60000000f00 */
[----:B------:R-:W-:-:S04]  /*3fe0*/  @P0 FFMA.FTZ R0, R3, 0.93318945169448852539, -R0 ;  /* 0x3f6ee58103000823 */ /* 0x000fc80000010800 */
[----:B------:R-:W-:-:S07]  /*3ff0*/  @!P0 FFMA.FTZ R0, R3, 0.93318945169448852539, R0 ;  /* 0x3f6ee58103008823 */ /* 0x000fce0000010000 */
.L_x_27591:
[----:B------:R-:W-:Y:S05]  /*4000*/  BSYNC B0 ;  /* 0x0000000000007941 */ /* 0x000fea0003800000 */
.L_x_27589:
        /* <DEDUP_REMOVED lines=12> */
.L_x_27567:
        /* <DEDUP_REMOVED lines=13> */
.L_x_27593:
[----:B------:R-:W-:Y:S05]  /*41a0*/  BSYNC B3 ;  /* 0x0000000000037941 */ /* 0x000fea0003800000 */
.L_x_27592:
        /* <DEDUP_REMOVED lines=18> */
.L_x_27595:
[----:B------:R-:W-:Y:S02]  /*42d0*/  ISETP.GE.AND P0, PT, R18, RZ, PT ;  /* 0x000000ff1200720c */ /* 0x000fe40003f06270 */
[----:B------:R-:W-:-:S11]  /*42e0*/  MOV R3, 0x3fd774eb ;  /* 0x3fd774eb00037802 */ /* 0x000fd60000000f00 */
[----:B------:R-:W-:-:S04]  /*42f0*/  @P0 FFMA.FTZ R0, R3, 0.93318945169448852539, -R0 ;  /* 0x3f6ee58103000823 */ /* 0x000fc80000010800 */
[----:B------:R-:W-:-:S07]  /*4300*/  @!P0 FFMA.FTZ R0, R3, 0.93318945169448852539, R0 ;  /* 0x3f6ee58103008823 */ /* 0x000fce0000010000 */
.L_x_27596:
[----:B------:R-:W-:Y:S05]  /*4310*/  BSYNC B0 ;  /* 0x0000000000007941 */ /* 0x000fea0003800000 */
.L_x_27594:
        /* <DEDUP_REMOVED lines=27> */
.L_x_27566:
        /* <DEDUP_REMOVED lines=39> */
.L_x_27599:
[----:B------:R-:W-:Y:S05]  /*4740*/  BSYNC B0 ;  /* 0x0000000000007941 */ /* 0x000fea0003800000 */
.L_x_27598:
[----:B------:R-:W-:Y:S01]  /*4750*/  BSSY B3, `(.L_x_27600) ;  /* 0x0000007000037945 */ /* 0x000fe20003800000 */
[----:B------:R-:W-:-:S03]  /*4760*/  FFMA R0, R0, R6, R5 ;  /* 0x0000000600007223 */ /* 0x000fc60000000005 */
[----:B------:R-:W-:Y:S05]  /*4770*/  @!P0 BRA `(.L_x_27601) ;  /* 0x0000000000108947 */ /* 0x000fea0003800000 */
[----:B------:R-:W-:Y:S01]  /*4780*/  HFMA2.MMA R0, -RZ, RZ, 1.875, 0 ;  /* 0x3f800000ff007435 */ /* 0x000fe200000001ff */
[----:B------:R-:W-:Y:S02]  /*4790*/  MOV R25, R29 ;  /* 0x0000001d00197202 */ /* 0x000fe40000000f00 */
[----:B------:R-:W-:-:S08]  /*47a0*/  MOV R2, 0x47c0 ;  /* 0x000047c000027802 */ /* 0x000fd00000000f00 */
[----:B--23-5:R-:W-:Y:S05]  /*47b0*/  CALL.REL.NOINC `($__internal_68_$__cuda_sm3x_div_rn_ftz_f32_slowpath) ;  /* 0x0000028000ac7944 */ /* 0x02cfea0003c00000 */
.L_x_27601:
[----:B------:R-:W-:Y:S05]  /*47c0*/  BSYNC B3 ;  /* 0x0000000000037941 */ /* 0x000fea0003800000 */
.L_x_27600:
        /* <DEDUP_REMOVED lines=18> */
.L_x_27603:
[----:B------:R-:W-:Y:S02]  /*48f0*/  ISETP.GE.AND P0, PT, R18, RZ, PT ;  /* 0x000000ff1200720c */ /* 0x000fe40003f06270 */
[----:B------:R-:W-:-:S11]  /*4900*/  MOV R3, 0x3fd774eb ;  /* 0x3fd774eb00037802 */ /* 0x000fd60000000f00 */
[----:B------:R-:W-:-:S04]  /*4910*/  @P0 FFMA.FTZ R0, R3, 0.93318945169448852539, -R0 ;  /* 0x3f6ee58103000823 */ /* 0x000fc80000010800 */
[----:B------:R-:W-:-:S07]  /*4920*/  @!P0 FFMA.FTZ R0, R3, 0.93318945169448852539, R0 ;  /* 0x3f6ee58103008823 */ /* 0x000fce0000010000 */
.L_x_27604:
[----:B------:R-:W-:Y:S05]  /*4930*/  BSYNC B0 ;  /* 0x0000000000007941 */ /* 0x000fea0003800000 */
.L_x_27602:
        /* <DEDUP_REMOVED lines=10> */
.L_x_27597:
        /* <DEDUP_REMOVED lines=12> */
[----:B0123-5:R-:W-:Y:S05]  /*4aa0*/  CALL.REL.NOINC `($__internal_68_$__cuda_sm3x_div_rn_ftz_f32_slowpath) ;  /* 0x0000027c00f07944 */ /* 0x02ffea0003c00000 */
.L_x_27606:
[----:B------:R-:W-:Y:S05]  /*4ab0*/  BSYNC B3 ;  /* 0x0000000000037941 */ /* 0x000fea0003800000 */
.L_x_27605:
        /* <DEDUP_REMOVED lines=18> */
.L_x_27608:
[----:B------:R-:W-:Y:S02]  /*4be0*/  ISETP.GE.AND P0, PT, R18, RZ, PT ;  /* 0x000000ff1200720c */ /* 0x000fe40003f06270 */
[----:B------:R-:W-:-:S11]  /*4bf0*/  MOV R3, 0x3fd774eb ;  /* 0x3fd774eb00037802 */ /* 0x000fd60000000f00 */
[----:B------:R-:W-:-:S04]  /*4c00*/  @P0 FFMA.FTZ R0, R3, 0.93318945169448852539, -R0 ;  /* 0x3f6ee58103000823 */ /* 0x000fc80000010800 */
[----:B------:R-:W-:-:S07]  /*4c10*/  @!P0 FFMA.FTZ R0, R3, 0.93318945169448852539, R0 ;  /* 0x3f6ee58103008823 */ /* 0x000fce0000010000 */
.L_x_27609:
[----:B------:R-:W-:Y:S05]  /*4c20*/  BSYNC B0 ;  /* 0x0000000000007941 */ /* 0x000fea0003800000 */
.L_x_27607:
        /* <DEDUP_REMOVED lines=11> */
.L_x_27565:
        /* <DEDUP_REMOVED lines=33> */
[----:B0-23-5:R-:W-:Y:S05]  /*4ef0*/  CALL.REL.NOINC `($__internal_68_$__cuda_sm3x_div_rn_ftz_f32_slowpath) ;  /* 0x0000027800dc7944 */ /* 0x02dfea0003c00000 */
.L_x_27611:
[----:B------:R-:W-:Y:S05]  /*4f00*/  BSYNC B3 ;  /* 0x0000000000037941 */ /* 0x000fea0003800000 */
.L_x_27610:
        /* <DEDUP_REMOVED lines=18> */
.L_x_27613:
[----:B------:R-:W-:Y:S02]  /*5030*/  ISETP.GE.AND P0, PT, R18, RZ, PT ;  /* 0x000000ff1200720c */ /* 0x000fe40003f06270 */
[----:B------:R-:W-:-:S11]  /*5040*/  MOV R3, 0x3fd774eb ;  /* 0x3fd774eb00037802 */ /* 0x000fd60000000f00 */
[----:B------:R-:W-:-:S04]  /*5050*/  @P0 FFMA.FTZ R0, R3, 0.93318945169448852539, -R0 ;  /* 0x3f6ee58103000823 */ /* 0x000fc80000010800 */
[----:B------:R-:W-:-:S07]  /*5060*/  @!P0 FFMA.FTZ R0, R3, 0.93318945169448852539, R0 ;  /* 0x3f6ee58103008823 */ /* 0x000fce0000010000 */
.L_x_27614:
[----:B------:R-:W-:Y:S05]  /*5070*/  BSYNC B0 ;  /* 0x0000000000007941 */ /* 0x000fea0003800000 */
.L_x_27612:
        /* <DEDUP_REMOVED lines=11> */
.L_x_27564:
        /* <DEDUP_REMOVED lines=25> */
[----:B--23-5:R-:W-:Y:S05]  /*52c0*/  CALL.REL.NOINC `($__internal_68_$__cuda_sm3x_div_rn_ftz_f32_slowpath) ;  /* 0x0000027400e87944 */ /* 0x02cfea0003c00000 */
.L_x_27616:
[----:B------:R-:W-:Y:S05]  /*52d0*/  BSYNC B3 ;  /* 0x0000000000037941 */ /* 0x000fea0003800000 */
.L_x_27615:
        /* <DEDUP_REMOVED lines=18> */
.L_x_27618:
[----:B------:R-:W-:Y:S02]  /*5400*/  ISETP.GE.AND P0, PT, R18, RZ, PT ;  /* 0x000000ff1200720c */ /* 0x000fe40003f06270 */
[----:B------:R-:W-:-:S11]  /*5410*/  MOV R3, 0x3fd774eb ;  /* 0x3fd774eb00037802 */ /* 0x000fd60000000f00 */
[----:B------:R-:W-:-:S04]  /*5420*/  @P0 FFMA.FTZ R0, R3, 0.93318945169448852539, -R0 ;  /* 0x3f6ee58103000823 */ /* 0x000fc80000010800 */
[----:B------:R-:W-:-:S07]  /*5430*/  @!P0 FFMA.FTZ R0, R3, 0.93318945169448852539, R0 ;  /* 0x3f6ee58103008823 */ /* 0x000fce0000010000 */
.L_x_27619:
[----:B------:R-:W-:Y:S05]  /*5440*/  BSYNC B0 ;  /* 0x0000000000007941 */ /* 0x000fea0003800000 */
.L_x_27617:
        /* <DEDUP_REMOVED lines=12> */
.L_x_27576:
[----:B------:R-:W-:Y:S05]  /*5510*/  BSYNC B2 ;  /* 0x0000000000027941 */ /* 0x000fea0003800000 */
.L_x_27563:
        /* <DEDUP_REMOVED lines=43> */
.L_x_27623:
        /* <DEDUP_REMOVED lines=10> */
.L_x_27622:
[----:B------:R-:W-:-:S04]  /*5870*/  FMUL.RZ R4, R4, 0.15915493667125701904 ;  /* 0x3e22f98304047820 */ /* 0x000fc8000040c000 */
[----:B------:R4:W1:Y:S08]  /*5880*/  MUFU.SIN R19, R4 ;  /* 0x0000000400137308 */ /* 0x0008700000000400 */
[----:B------:R4:W0:Y:S01]  /*5890*/  MUFU.COS R18, R4 ;  /* 0x0000000400127308 */ /* 0x0008220000000000 */
[----:B------:R-:W-:Y:S05]  /*58a0*/  BRA `(.L_x_27624) ;  /* 0x00000000000c7947 */ /* 0x000fea0003800000 */
.L_x_27621:
[----:B------:R-:W-:Y:S01]  /*58b0*/  FMUL.FTZ R18, R30, 1.4426950216293334961 ;  /* 0x3fb8aa3b1e127820 */ /* 0x000fe20000410000 */
[----:B------:R-:W-:-:S05]  /*58c0*/  MOV R19, R4 ;  /* 0x0000000400137202 */ /* 0x000fca0000000f00 */
[----:B------:R-:W1:Y:S02]  /*58d0*/  MUFU.EX2 R18, R18 ;  /* 0x0000001200127308 */ /* 0x000e640000000800 */
.L_x_27624:
[----:B------:R-:W-:Y:S05]  /*58e0*/  BSYNC B0 ;  /* 0x0000000000007941 */ /* 0x000fea0003800000 */
.L_x_27620:
        /* <DEDUP_REMOVED lines=61> */
.L_x_27632:
[----:B------:R-:W-:Y:S05]  /*5cc0*/  BSYNC B0 ;  /* 0x0000000000007941 */ /* 0x000fea0003800000 */
.L_x_27631:
[----:B------:R-:W-:Y:S01]  /*5cd0*/  BSSY B3, `(.L_x_27633) ;  /* 0x0000007000037945 */ /* 0x000fe20003800000 */
[----:B------:R-:W-:-:S03]  /*5ce0*/  FFMA R0, R4, R6, R5 ;  /* 0x0000000604007223 */ /* 0x000fc60000000005 */
[----:B------:R-:W-:Y:S05]  /*5cf0*/  @!P0 BRA `(.L_x_27634) ;  /* 0x0000000000108947 */ /* 0x000fea0003800000 */
[----:B------:R-:W-:Y:S02]  /*5d00*/  MOV R25, R29 ;  /* 0x0000001d00197202 */ /* 0x000fe40000000f00 */
[----:B------:R-:W-:Y:S02]  /*5d10*/  MOV R0, R32 ;  /* 0x0000002000007202 */ /* 0x000fe40000000f00 */
[----:B------:R-:W-:-:S07]  /*5d20*/  MOV R2, 0x5d40 ;  /* 0x00005d4000027802 */ /* 0x000fce0000000f00 */
[----:B0123--:R-:W-:Y:S05]  /*5d30*/  CALL.REL.NOINC `($__internal_68_$__cuda_sm3x_div_rn_ftz_f32_slowpath) ;  /* 0x0000026c004c7944 */ /* 0x00ffea0003c00000 */
.L_x_27634:
[----:B------:R-:W-:Y:S05]  /*5d40*/  BSYNC B3 ;  /* 0x0000000000037941 */ /* 0x000fea0003800000 */
.L_x_27633:
        /* <DEDUP_REMOVED lines=18> */
.L_x_27636:
[----:B------:R-:W-:Y:S02]  /*5e70*/  ISETP.GE.AND P0, PT, R20, RZ, PT ;  /* 0x000000ff1400720c */ /* 0x000fe40003f06270 */
[----:B------:R-:W-:-:S11]  /*5e80*/  MOV R3, 0x3fd774eb ;  /* 0x3fd774eb00037802 */ /* 0x000fd60000000f00 */
[----:B------:R-:W-:-:S04]  /*5e90*/  @P0 FFMA.FTZ R0, R3, 0.93318945169448852539, -R0 ;  /* 0x3f6ee58103000823 */ /* 0x000fc80000010800 */
[----:B------:R-:W-:-:S07]  /*5ea0*/  @!P0 FFMA.FTZ R0, R3, 0.93318945169448852539, R0 ;  /* 0x3f6ee58103008823 */ /* 0x000fce0000010000 */
.L_x_27637:
[----:B------:R-:W-:Y:S05]  /*5eb0*/  BSYNC B0 ;  /* 0x0000000000007941 */ /* 0x000fea0003800000 */
.L_x_27635:
        /* <DEDUP_REMOVED lines=12> */
.L_x_27630:
        /* <DEDUP_REMOVED lines=16> */
[----:B-1234-:R-:W-:Y:S05]  /*6080*/  CALL.REL.NOINC `($__internal_68_$__cuda_sm3x_div_rn_ftz_f32_slowpath) ;  /* 0x0000026800787944 */ /* 0x01efea0003c00000 */
.L_x_27641:
[----:B------:R-:W-:Y:S05]  /*6090*/  BSYNC B3 ;  /* 0x0000000000037941 */ /* 0x000fea0003800000 */
.L_x_27640:
        /* <DEDUP_REMOVED lines=18> */
.L_x_27643:
[----:B------:R-:W-:Y:S02]  /*61c0*/  ISETP.GE.AND P0, PT, R20, RZ, PT ;  /* 0x000000ff1400720c */ /* 0x000fe40003f06270 */
[----:B------:R-:W-:-:S11]  /*61d0*/  MOV R3, 0x3fd774eb ;  /* 0x3fd774eb00037802 */ /* 0x000fd60000000f00 */
[----:B------:R-:W-:-:S04]  /*61e0*/  @P0 FFMA.FTZ R0, R3, 0.93318945169448852539, -R0 ;  /* 0x3f6ee58103000823 */ /* 0x000fc80000010800 */
[----:B------:R-:W-:-:S07]  /*61f0*/  @!P0 FFMA.FTZ R0, R3, 0.93318945169448852539, R0 ;  /* 0x3f6ee58103008823 */ /* 0x000fce0000010000 */
.L_x_27644:
[----:B------:R-:W-:Y:S05]  /*6200*/  BSYNC B0 ;  /* 0x0000000000007941 */ /* 0x000fea0003800000 */
.L_x_27642:
        /* <DEDUP_REMOVED lines=13> */
.L_x_27639:
        /* <DEDUP_REMOVED lines=25> */
.L_x_27646:
        /* <DEDUP_REMOVED lines=40> */
.L_x_27645:
        /* <DEDUP_REMOVED lines=48> */
.L_x_27648:
[----:B------:R-:W-:Y:S05]  /*69f0*/  BSYNC B0 ;  /* 0x0000000000007941 */ /* 0x000fea0003800000 */
.L_x_27647:
[----:B------:R-:W-:Y:S01]  /*6a00*/  BSSY B3, `(.L_x_27649) ;  /* 0x0000007000037945 */ /* 0x000fe20003800000 */
[----:B------:R-:W-:-:S03]  /*6a10*/  FFMA R0, R4, R2, R5 ;  /* 0x0000000204007223 */ /* 0x000fc60000000005 */
[----:B------:R-:W-:Y:S05]  /*6a20*/  @!P3 BRA `(.L_x_27650) ;  /* 0x000000000010b947 */ /* 0x000fea0003800000 */
[----:B------:R-:W-:Y:S02]  /*6a30*/  MOV R25, R29 ;  /* 0x0000001d00197202 */ /* 0x000fe40000000f00 */
[----:B------:R-:W-:Y:S02]  /*6a40*/  MOV R0, R32 ;  /* 0x0000002000007202 */ /* 0x000fe40000000f00 */
[----:B------:R-:W-:-:S07]  /*6a50*/  MOV R2, 0x6a70 ;  /* 0x00006a7000027802 */ /* 0x000fce0000000f00 */
[----:B0123--:R-:W-:Y:S05]  /*6a60*/  CALL.REL.NOINC `($__internal_68_$__cuda_sm3x_div_rn_ftz_f32_slowpath) ;  /* 0x0000026000007944 */ /* 0x00ffea0003c00000 */
.L_x_27650:
[----:B------:R-:W-:Y:S05]  /*6a70*/  BSYNC B3 ;  /* 0x0000000000037941 */ /* 0x000fea0003800000 */
.L_x_27649:
        /* <DEDUP_REMOVED lines=18> */
.L_x_27652:
[----:B------:R-:W-:Y:S02]  /*6ba0*/  ISETP.GE.AND P0, PT, R20, RZ, PT ;  /* 0x000000ff1400720c */ /* 0x000fe40003f06270 */
[----:B------:R-:W-:-:S11]  /*6bb0*/  MOV R3, 0x3fd774eb ;  /* 0x3fd774eb00037802 */ /* 0x000fd60000000f00 */
[----:B------:R-:W-:-:S04]  /*6bc0*/  @P0 FFMA.FTZ R0, R3, 0.93318945169448852539, -R0 ;  /* 0x3f6ee58103000823 */ /* 0x000fc80000010800 */
[----:B------:R-:W-:-:S07]  /*6bd0*/  @!P0 FFMA.FTZ R0, R3, 0.93318945169448852539, R0 ;  /* 0x3f6ee58103008823 */ /* 0x000fce0000010000 */
.L_x_27653:
[----:B------:R-:W-:Y:S05]  /*6be0*/  BSYNC B0 ;  /* 0x0000000000007941 */ /* 0x000fea0003800000 */
.L_x_27651:
        /* <DEDUP_REMOVED lines=12> */
.L_x_27629:
        /* <DEDUP_REMOVED lines=13> */
.L_x_27655:
[----:B------:R-:W-:Y:S05]  /*6d80*/  BSYNC B3 ;  /* 0x0000000000037941 */ /* 0x000fea0003800000 */
.L_x_27654:
        /* <DEDUP_REMOVED lines=18> */
.L_x_27657:
[----:B------:R-:W-:Y:S02]  /*6eb0*/  ISETP.GE.AND P0, PT, R20, RZ, PT ;  /* 0x000000ff1400720c */ /* 0x000fe40003f06270 */
[----:B------:R-:W-:-:S11]  /*6ec0*/  MOV R3, 0x3fd774eb ;  /* 0x3fd774eb00037802 */ /* 0x000fd60000000f00 */
[----:B------:R-:W-:-:S04]  /*6ed0*/  @P0 FFMA.FTZ R0, R3, 0.93318945169448852539, -R0 ;  /* 0x3f6ee58103000823 */ /* 0x000fc80000010800 */
[----:B------:R-:W-:-:S07]  /*6ee0*/  @!P0 FFMA.FTZ R0, R3, 0.93318945169448852539, R0 ;  /* 0x3f6ee58103008823 */ /* 0x000fce0000010000 */
.L_x_27658:
[----:B------:R-:W-:Y:S05]  /*6ef0*/  BSYNC B0 ;  /* 0x0000000000007941 */ /* 0x000fea0003800000 */
.L_x_27656:
        /* <DEDUP_REMOVED lines=27> */
.L_x_27628:
        /* <DEDUP_REMOVED lines=39> */
.L_x_27661:
[----:B------:R-:W-:Y:S05]  /*7320*/  BSYNC B0 ;  /* 0x0000000000007941 */ /* 0x000fea0003800000 */
.L_x_27660:
[----:B------:R-:W-:Y:S01]  /*7330*/  BSSY B3, `(.L_x_27662) ;  /* 0x0000007000037945 */ /* 0x000fe20003800000 */
[----:B------:R-:W-:-:S03]  /*7340*/  FFMA R0, R0, R6, R5 ;  /* 0x0000000600007223 */ /* 0x000fc60000000005 */
[----:B------:R-:W-:Y:S05]  /*7350*/  @!P0 BRA `(.L_x_27663) ;  /* 0x0000000000108947 */ /* 0x000fea0003800000 */
[----:B------:R-:W-:Y:S01]  /*7360*/  HFMA2.MMA R0, -RZ, RZ, 1.875, 0 ;  /* 0x3f800000ff007435 */ /* 0x000fe200000001ff */
[----:B------:R-:W-:Y:S02]  /*7370*/  MOV R25, R29 ;  /* 0x0000001d00197202 */ /* 0x000fe40000000f00 */
[----:B------:R-:W-:-:S08]  /*7380*/  MOV R2, 0x73a0 ;  /* 0x000073a000027802 */ /* 0x000fd00000000f00 */
[----:B-123--:R-:W-:Y:S05]  /*7390*/  CALL.REL.NOINC `($__internal_68_$__cuda_sm3x_div_rn_ftz_f32_slowpath) ;  /* 0x0000025400b47944 */ /* 0x00efea0003c00000 */
.L_x_27663:
[----:B------:R-:W-:Y:S05]  /*73a0*/  BSYNC B3 ;  /* 0x0000000000037941 */ /* 0x000fea0003800000 */
.L_x_27662:
        /* <DEDUP_REMOVED lines=18> */
.L_x_27665:
[----:B------:R-:W-:Y:S02]  /*74d0*/  ISETP.GE.AND P0, PT, R20, RZ, PT ;  /* 0x000000ff1400720c */ /* 0x000fe40003f06270 */
[----:B------:R-:W-:-:S11]  /*74e0*/  MOV R3, 0x3fd774eb ;  /* 0x3fd774eb00037802 */ /* 0x000fd60000000f00 */
[----:B------:R-:W-:-:S04]  /*74f0*/  @P0 FFMA.FTZ R0, R3, 0.93318945169448852539, -R0 ;  /* 0x3f6ee58103000823 */ /* 0x000fc80000010800 */
[----:B------:R-:W-:-:S07]  /*7500*/  @!P0 FFMA.FTZ R0, R3, 0.93318945169448852539, R0 ;  /* 0x3f6ee58103008823 */ /* 0x000fce0000010000 */
.L_x_27666:
[----:B------:R-:W-:Y:S05]  /*7510*/  BSYNC B0 ;  /* 0x0000000000007941 */ /* 0x000fea0003800000 */
.L_x_27664:
        /* <DEDUP_REMOVED lines=10> */
.L_x_27659:
        /* <DEDUP_REMOVED lines=12> */
[----:B01234-:R-:W-:Y:S05]  /*7680*/  CALL.REL.NOINC `($__internal_68_$__cuda_sm3x_div_rn_ftz_f32_slowpath) ;  /* 0x0000025000f87944 */ /* 0x01ffea0003c00000 */
.L_x_27668:
[----:B------:R-:W-:Y:S05]  /*7690*/  BSYNC B3 ;  /* 0x0000000000037941 */ /* 0x000fea0003800000 */
.L_x_27667:
        /* <DEDUP_REMOVED lines=18> */
.L_x_27670:
[----:B------:R-:W-:Y:S02]  /*77c0*/  ISETP.GE.AND P0, PT, R20, RZ, PT ;  /* 0x000000ff1400720c */ /* 0x000fe40003f06270 */
[----:B------:R-:W-:-:S11]  /*77d0*/  MOV R3, 0x3fd774eb ;  /* 0x3fd774eb00037802 */ /* 0x000fd60000000f00 */
[----:B------:R-:W-:-:S04]  /*77e0*/  @P0 FFMA.FTZ R0, R3, 0.93318945169448852539, -R0 ;  /* 0x3f6ee58103000823 */ /* 0x000fc80000010800 */
[----:B------:R-:W-:-:S07]  /*77f0*/  @!P0 FFMA.FTZ R0, R3, 0.93318945169448852539, R0 ;  /* 0x3f6ee58103008823 */ /* 0x000fce0000010000 */
.L_x_27671:
[----:B------:R-:W-:Y:S05]  /*7800*/  BSYNC B0 ;  /* 0x0000000000007941 */ /* 0x000fea0003800000 */
.L_x_27669:
        /* <DEDUP_REMOVED lines=11> */
.L_x_27627:
        /* <DEDUP_REMOVED lines=33> */
[----:B0123--:R-:W-:Y:S05]  /*7ad0*/  CALL.REL.NOINC `($__internal_68_$__cuda_sm3x_div_rn_ftz_f32_slowpath) ;  /* 0x0000024c00e47944 */ /* 0x00ffea0003c00000 */
.L_x_27673:
[----:B------:R-:W-:Y:S05]  /*7ae0*/  BSYNC B3 ;  /* 0x0000000000037941 */ /* 0x000fea0003800000 */
.L_x_27672:
        /* <DEDUP_REMOVED lines=18> */
.L_x_27675:
[----:B------:R-:W-:Y:S02]  /*7c10*/  ISETP.GE.AND P0, PT, R20, RZ, PT ;  /* 0x000000ff1400720c */ /* 0x000fe40003f06270 */
[----:B------:R-:W-:-:S11]  /*7c20*/  MOV R3, 0x3fd774eb ;  /* 0x3fd774eb00037802 */ /* 0x000fd60000000f00 */
[----:B------:R-:W-:-:S04]  /*7c30*/  @P0 FFMA.FTZ R0, R3, 0.93318945169448852539, -R0 ;  /* 0x3f6ee58103000823 */ /* 0x000fc80000010800 */
[----:B------:R-:W-:-:S07]  /*7c40*/  @!P0 FFMA.FTZ R0, R3, 0.93318945169448852539, R0 ;  /* 0x3f6ee58103008823 */ /* 0x000fce0000010000 */
.L_x_27676:
[----:B------:R-:W-:Y:S05]  /*7c50*/  BSYNC B0 ;  /* 0x0000000000007941 */ /* 0x000fea0003800000 */
.L_x_27674:
        /* <DEDUP_REMOVED lines=11> */
.L_x_27626:
        /* <DEDUP_REMOVED lines=25> */
[----:B-123--:R-:W-:Y:S05]  /*7ea0*/  CALL.REL.NOINC `($__internal_68_$__cuda_sm3x_div_rn_ftz_f32_slowpath) ;  /* 0x0000024800f07944 */ /* 0x00efea0003c00000 */
.L_x_27678:
[----:B------:R-:W-:Y:S05]  /*7eb0*/  BSYNC B3 ;  /* 0x0000000000037941 */ /* 0x000fea0003800000 */
.L_x_27677:
        /* <DEDUP_REMOVED lines=18> */
.L_x_27680:
[----:B------:R-:W-:Y:S02]  /*7fe0*/  ISETP.GE.AND P0, PT, R20, RZ, PT ;  /* 0x000000ff1400720c */ /* 0x000fe40003f06270 */
[----:B------:R-:W-:-:S11]  /*7ff0*/  MOV R3, 0x3fd774eb ;  /* 0x3fd774eb00037802 */ /* 0x000fd60000000f00 */
[----:B------:R-:W-:-:S04]  /*8000*/  @P0 FFMA.FTZ R0, R3, 0.93318945169448852539, -R0 ;  /* 0x3f6ee58103000823 */ /* 0x000fc80000010800 */
[----:B------:R-:W-:-:S07]  /*8010*/  @!P0 FFMA.FTZ R0, R3, 0.93318945169448852539, R0 ;  /* 0x3f6ee58103008823 */ /* 0x000fce0000010000 */
.L_x_27681:
[----:B------:R-:W-:Y:S05]  /*8020*/  BSYNC B0 ;  /* 0x0000000000007941 */ /* 0x000fea0003800000 */
.L_x_27679:
        /* <DEDUP_REMOVED lines=12> */
.L_x_27638:
[----:B------:R-:W-:Y:S05]  /*80f0*/  BSYNC B2 ;  /* 0x0000000000027941 */ /* 0x000fea0003800000 */
.L_x_27625:
        /* <DEDUP_REMOVED lines=43> */
.L_x_27685:
        /* <DEDUP_REMOVED lines=10> */
.L_x_27684:
[----:B------:R-:W-:-:S04]  /*8450*/  FMUL.RZ R4, R4, 0.15915493667125701904 ;  /* 0x3e22f98304047820 */ /* 0x000fc8000040c000 */
[----:B------:R4:W0:Y:S08]  /*8460*/  MUFU.SIN R21, R4 ;  /* 0x0000000400157308 */ /* 0x0008300000000400 */
[----:B------:R4:W0:Y:S01]  /*8470*/  MUFU.COS R20, R4 ;  /* 0x0000000400147308 */ /* 0x0008220000000000 */
[----:B------:R-:W-:Y:S05]  /*8480*/  BRA `(.L_x_27686) ;  /* 0x00000000000c7947 */ /* 0x000fea0003800000 */
.L_x_27683:
[----:B------:R-:W-:Y:S01]  /*8490*/  FMUL.FTZ R20, R30, 1.4426950216293334961 ;  /* 0x3fb8aa3b1e147820 */ /* 0x000fe20000410000 */
[----:B------:R-:W-:-:S05]  /*84a0*/  MOV R21, R4 ;  /* 0x0000000400157202 */ /* 0x000fca0000000f00 */
[----:B------:R-:W4:Y:S02]  /*84b0*/  MUFU.EX2 R20, R20 ;  /* 0x0000001400147308 */ /* 0x000f240000000800 */
.L_x_27686:
[----:B------:R-:W-:Y:S05]  /*84c0*/  BSYNC B0 ;  /* 0x0000000000007941 */ /* 0x000fea0003800000 */
.L_x_27682:
        /* <DEDUP_REMOVED lines=61> */
.L_x_27694:
[----:B------:R-:W-:Y:S05]  /*88a0*/  BSYNC B0 ;  /* 0x0000000000007941 */ /* 0x000fea0003800000 */
.L_x_27693:
[----:B------:R-:W-:Y:S01]  /*88b0*/  BSSY B3, `(.L_x_27695) ;  /* 0x0000007000037945 */ /* 0x000fe20003800000 */
[----:B------:R-:W-:-:S03]  /*88c0*/  FFMA R0, R4, R6, R5 ;  /* 0x0000000604007223 */ /* 0x000fc60000000005 */
[----:B------:R-:W-:Y:S05]  /*88d0*/  @!P0 BRA `(.L_x_27696) ;  /* 0x0000000000108947 */ /* 0x000fea0003800000 */
[----:B------:R-:W-:Y:S02]  /*88e0*/  MOV R25, R29 ;  /* 0x0000001d00197202 */ /* 0x000fe40000000f00 */
[----:B------:R-:W-:Y:S02]  /*88f0*/  MOV R0, R32 ;  /* 0x0000002000007202 */ /* 0x000fe40000000f00 */
[----:B------:R-:W-:-:S07]  /*8900*/  MOV R2, 0x8920 ;  /* 0x0000892000027802 */ /* 0x000fce0000000f00 */
[----:B0123--:R-:W-:Y:S05]  /*8910*/  CALL.REL.NOINC `($__internal_68_$__cuda_sm3x_div_rn_ftz_f32_slowpath) ;  /* 0x0000024000547944 */ /* 0x00ffea0003c00000 */
.L_x_27696:
[----:B------:R-:W-:Y:S05]  /*8920*/  BSYNC B3 ;  /* 0x0000000000037941 */ /* 0x000fea0003800000 */
.L_x_27695:
        /* <DEDUP_REMOVED lines=18> */
.L_x_27698:
[----:B------:R-:W-:Y:S02]  /*8a50*/  ISETP.GE.AND P0, PT, R22, RZ, PT ;  /* 0x000000ff1600720c */ /* 0x000fe40003f06270 */
[----:B------:R-:W-:-:S11]  /*8a60*/  MOV R3, 0x3fd774eb ;  /* 0x3fd774eb00037802 */ /* 0x000fd60000000f00 */
[----:B------:R-:W-:-:S04]  /*8a70*/  @P0 FFMA.FTZ R0, R3, 0.93318945169448852539, -R0 ;  /* 0x3f6ee58103000823 */ /* 0x000fc80000010800 */
[----:B------:R-:W-:-:S07]  /*8a80*/  @!P0 FFMA.FTZ R0, R3, 0.93318945169448852539, R0 ;  /* 0x3f6ee58103008823 */ /* 0x000fce0000010000 */
.L_x_27699:
[----:B------:R-:W-:Y:S05]  /*8a90*/  BSYNC B0 ;  /* 0x0000000000007941 */ /* 0x000fea0003800000 */
.L_x_27697:
        /* <DEDUP_REMOVED lines=12> */
.L_x_27692:
        /* <DEDUP_REMOVED lines=17> */
.L_x_27703:
[----:B------:R-:W-:Y:S05]  /*8c70*/  BSYNC B3 ;  /* 0x0000000000037941 */ /* 0x000fea0003800000 */
.L_x_27702:
        /* <DEDUP_REMOVED lines=18> */
.L_x_27705:
[----:B------:R-:W-:Y:S02]  /*8da0*/  ISETP.GE.AND P0, PT, R22, RZ, PT ;  /* 0x000000ff1600720c */ /* 0x000fe40003f06270 */
[----:B------:R-:W-:-:S11]  /*8db0*/  MOV R3, 0x3fd774eb ;  /* 0x3fd774eb00037802 */ /* 0x000fd60000000f00 */
[----:B------:R-:W-:-:S04]  /*8dc0*/  @P0 FFMA.FTZ R0, R3, 0.93318945169448852539, -R0 ;  /* 0x3f6ee58103000823 */ /* 0x000fc80000010800 */
[----:B------:R-:W-:-:S07]  /*8dd0*/  @!P0 FFMA.FTZ R0, R3, 0.93318945169448852539, R0 ;  /* 0x3f6ee58103008823 */ /* 0x000fce0000010000 */
.L_x_27706:
[----:B------:R-:W-:Y:S05]  /*8de0*/  BSYNC B0 ;  /* 0x0000000000007941 */ /* 0x000fea0003800000 */
.L_x_27704:
        /* <DEDUP_REMOVED lines=13> */
.L_x_27701:
        /* <DEDUP_REMOVED lines=25> */
.L_x_27708:
        /* <DEDUP_REMOVED lines=40> */
.L_x_27707:
        /* <DEDUP_REMOVED lines=48> */
.L_x_27710:
[----:B------:R-:W-:Y:S05]  /*95d0*/  BSYNC B0 ;  /* 0x0000000000007941 */ /* 0x000fea0003800000 */
.L_x_27709:
[----:B------:R-:W-:Y:S01]  /*95e0*/  BSSY B3, `(.L_x_27711) ;  /* 0x0000007000037945 */ /* 0x000fe20003800000 */
[----:B------:R-:W-:-:S03]  /*95f0*/  FFMA R0, R4, R2, R5 ;  /* 0x0000000204007223 */ /* 0x000fc60000000005 */
[----:B------:R-:W-:Y:S05]  /*9600*/  @!P3 BRA `(.L_x_27712) ;  /* 0x000000000010b947 */ /* 0x000fea0003800000 */
[----:B------:R-:W-:Y:S02]  /*9610*/  MOV R25, R29 ;  /* 0x0000001d00197202 */ /* 0x000fe40000000f00 */
[----:B------:R-:W-:Y:S02]  /*9620*/  MOV R0, R32 ;  /* 0x0000002000007202 */ /* 0x000fe40000000f00 */
[----:B------:R-:W-:-:S07]  /*9630*/  MOV R2, 0x9650 ;  /* 0x0000965000027802 */ /* 0x000fce0000000f00 */
[----:B0123--:R-:W-:Y:S05]  /*9640*/  CALL.REL.NOINC `($__internal_68_$__cuda_sm3x_div_rn_ftz_f32_slowpath) ;  /* 0x0000023400087944 */ /* 0x00ffea0003c00000 */
.L_x_27712:
[----:B------:R-:W-:Y:S05]  /*9650*/  BSYNC B3 ;  /* 0x0000000000037941 */ /* 0x000fea0003800000 */
.L_x_27711:
        /* <DEDUP_REMOVED lines=18> */
.L_x_27714:
[----:B------:R-:W-:Y:S02]  /*9780*/  ISETP.GE.AND P0, PT, R22, RZ, PT ;  /* 0x000000ff1600720c */ /* 0x000fe40003f06270 */
[----:B------:R-:W-:-:S11]  /*9790*/  MOV R3, 0x3fd774eb ;  /* 0x3fd774eb00037802 */ /* 0x000fd60000000f00 */
[----:B------:R-:W-:-:S04]  /*97a0*/  @P0 FFMA.FTZ R0, R3, 0.93318945169448852539, -R0 ;  /* 0x3f6ee58103000823 */ /* 0x000fc80000010800 */
[----:B------:R-:W-:-:S07]  /*97b0*/  @!P0 FFMA.FTZ R0, R3, 0.93318945169448852539, R0 ;  /* 0x3f6ee58103008823 */ /* 0x000fce0000010000 */
.L_x_27715:
[----:B------:R-:W-:Y:S05]  /*97c0*/  BSYNC B0 ;  /* 0x0000000000007941 */ /* 0x000fea0003800000 */
.L_x_27713:
        /* <DEDUP_REMOVED lines=12> */
.L_x_27691:
        /* <DEDUP_REMOVED lines=13> */
.L_x_27717:
[----:B------:R-:W-:Y:S05]  /*9960*/  BSYNC B3 ;  /* 0x0000000000037941 */ /* 0x000fea0003800000 */
.L_x_27716:
        /* <DEDUP_REMOVED lines=18> */
.L_x_27719:
[----:B------:R-:W-:Y:S02]  /*9a90*/  ISETP.GE.AND P0, PT, R22, RZ, PT ;  /* 0x000000ff1600720c */ /* 0x000fe40003f06270 */
[----:B------:R-:W-:-:S11]  /*9aa0*/  MOV R3, 0x3fd774eb ;  /* 0x3fd774eb00037802 */ /* 0x000fd60000000f00 */
[----:B------:R-:W-:-:S04]  /*9ab0*/  @P0 FFMA.FTZ R0, R3, 0.93318945169448852539, -R0 ;  /* 0x3f6ee58103000823 */ /* 0x000fc80000010800 */
[----:B------:R-:W-:-:S07]  /*9ac0*/  @!P0 FFMA.FTZ R0, R3, 0.93318945169448852539, R0 ;  /* 0x3f6ee58103008823 */ /* 0x000fce0000010000 */
.L_x_27720:
[----:B------:R-:W-:Y:S05]  /*9ad0*/  BSYNC B0 ;  /* 0x0000000000007941 */ /* 0x000fea0003800000 */
.L_x_27718:
        /* <DEDUP_REMOVED lines=27> */
.L_x_27690:
        /* <DEDUP_REMOVED lines=39> */
.L_x_27723:
[----:B------:R-:W-:Y:S05]  /*9f00*/  BSYNC B0 ;  /* 0x0000000000007941 */ /* 0x000fea0003800000 */
.L_x_27722:
[----:B------:R-:W-:Y:S01]  /*9f10*/  BSSY B3, `(.L_x_27724) ;  /* 0x0000007000037945 */ /* 0x000fe20003800000 */
[----:B------:R-:W-:-:S03]  /*9f20*/  FFMA R0, R0, R6, R5 ;  /* 0x0000000600007223 */ /* 0x000fc60000000005 */
[----:B------:R-:W-:Y:S05]  /*9f30*/  @!P0 BRA `(.L_x_27725) ;  /* 0x0000000000108947 */ /* 0x000fea0003800000 */
[----:B------:R-:W-:Y:S01]  /*9f40*/  HFMA2.MMA R0, -RZ, RZ, 1.875, 0 ;  /* 0x3f800000ff007435 */ /* 0x000fe200000001ff */
[----:B------:R-:W-:Y:S02]  /*9f50*/  MOV R25, R29 ;  /* 0x0000001d00197202 */ /* 0x000fe40000000f00 */
[----:B------:R-:W-:-:S08]  /*9f60*/  MOV R2, 0x9f80 ;  /* 0x00009f8000027802 */ /* 0x000fd00000000f00 */
[----:B-123--:R-:W-:Y:S05]  /*9f70*/  CALL.REL.NOINC `($__internal_68_$__cuda_sm3x_div_rn_ftz_f32_slowpath) ;  /* 0x0000022800bc7944 */ /* 0x00efea0003c00000 */
.L_x_27725:
[----:B------:R-:W-:Y:S05]  /*9f80*/  BSYNC B3 ;  /* 0x0000000000037941 */ /* 0x000fea0003800000 */
.L_x_27724:
        /* <DEDUP_REMOVED lines=18> */
.L_x_27727:
[----:B------:R-:W-:Y:S02]  /*a0b0*/  ISETP.GE.AND P0, PT, R22, RZ, PT ;  /* 0x000000ff1600720c */ /* 0x000fe40003f06270 */
[----:B------:R-:W-:-:S11]  /*a0c0*/  MOV R3, 0x3fd774eb ;  /* 0x3fd774eb00037802 */ /* 0x000fd60000000f00 */
[----:B------:R-:W-:-:S04]  /*a0d0*/  @P0 FFMA.FTZ R0, R3, 0.93318945169448852539, -R0 ;  /* 0x3f6ee58103000823 */ /* 0x000fc80000010800 */
[----:B------:R-:W-:-:S07]  /*a0e0*/  @!P0 FFMA.FTZ R0, R3, 0.93318945169448852539, R0 ;  /* 0x3f6ee58103008823 */ /* 0x000fce0000010000 */
.L_x_27728:
[----:B------:R-:W-:Y:S05]  /*a0f0*/  BSYNC B0 ;  /* 0x0000000000007941 */ /* 0x000fea0003800000 */
.L_x_27726:
        /* <DEDUP_REMOVED lines=10> */
.L_x_27721:
        /* <DEDUP_REMOVED lines=13> */
.L_x_27730:
[----:B------:R-:W-:Y:S05]  /*a270*/  BSYNC B3 ;  /* 0x0000000000037941 */ /* 0x000fea0003800000 */
.L_x_27729:
        /* <DEDUP_REMOVED lines=18> */
.L_x_27732:
[----:B------:R-:W-:Y:S02]  /*a3a0*/  ISETP.GE.AND P0, PT, R22, RZ, PT ;  /* 0x000000ff1600720c */ /* 0x000fe40003f06270 */
[----:B------:R-:W-:-:S11]  /*a3b0*/  MOV R3, 0x3fd774eb ;  /* 0x3fd774eb00037802 */ /* 0x000fd60000000f00 */
[----:B------:R-:W-:-:S04]  /*a3c0*/  @P0 FFMA.FTZ R0, R3, 0.93318945169448852539, -R0 ;  /* 0x3f6ee58103000823 */ /* 0x000fc80000010800 */
[----:B------:R-:W-:-:S07]  /*a3d0*/  @!P0 FFMA.FTZ R0, R3, 0.93318945169448852539, R0 ;  /* 0x3f6ee58103008823 */ /* 0x000fce0000010000 */
.L_x_27733:
[----:B------:R-:W-:Y:S05]  /*a3e0*/  BSYNC B0 ;  /* 0x0000000000007941 */ /* 0x000fea0003800000 */
.L_x_27731:
        /* <DEDUP_REMOVED lines=11> */
.L_x_27689:
        /* <DEDUP_REMOVED lines=34> */
.L_x_27735:
[----:B------:R-:W-:Y:S05]  /*a6c0*/  BSYNC B3 ;  /* 0x0000000000037941 */ /* 0x000fea0003800000 */
.L_x_27734:
        /* <DEDUP_REMOVED lines=18> */
.L_x_27737:
[----:B------:R-:W-:Y:S02]  /*a7f0*/  ISETP.GE.AND P0, PT, R22, RZ, PT ;  /* 0x000000ff1600720c */ /* 0x000fe40003f06270 */
[----:B------:R-:W-:-:S11]  /*a800*/  MOV R3, 0x3fd774eb ;  /* 0x3fd774eb00037802 */ /* 0x000fd60000000f00 */
[----:B------:R-:W-:-:S04]  /*a810*/  @P0 FFMA.FTZ R0, R3, 0.93318945169448852539, -R0 ;  /* 0x3f6ee58103000823 */ /* 0x000fc80000010800 */
[----:B------:R-:W-:-:S07]  /*a820*/  @!P0 FFMA.FTZ R0, R3, 0.93318945169448852539, R0 ;  /* 0x3f6ee58103008823 */ /* 0x000fce0000010000 */
.L_x_27738:
[----:B------:R-:W-:Y:S05]  /*a830*/  BSYNC B0 ;  /* 0x0000000000007941 */ /* 0x000fea0003800000 */
.L_x_27736:
        /* <DEDUP_REMOVED lines=11> */
.L_x_27688:
        /* <DEDUP_REMOVED lines=26> */
.L_x_27740:
[----:B------:R-:W-:Y:S05]  /*aa90*/  BSYNC B3 ;  /* 0x0000000000037941 */ /* 0x000fea0003800000 */
.L_x_27739:
        /* <DEDUP_REMOVED lines=18> */
.L_x_27742:
[----:B------:R-:W-:Y:S02]  /*abc0*/  ISETP.GE.AND P0, PT, R22, RZ, PT ;  /* 0x000000ff1600720c */ /* 0x000fe40003f06270 */
[----:B------:R-:W-:-:S11]  /*abd0*/  MOV R3, 0x3fd774eb ;  /* 0x3fd774eb00037802 */ /* 0x000fd60000000f00 */
[----:B------:R-:W-:-:S04]  /*abe0*/  @P0 FFMA.FTZ R0, R3, 0.93318945169448852539, -R0 ;  /* 0x3f6ee58103000823 */ /* 0x000fc80000010800 */
[----:B------:R-:W-:-:S07]  /*abf0*/  @!P0 FFMA.FTZ R0, R3, 0.93318945169448852539, R0 ;  /* 0x3f6ee58103008823 */ /* 0x000fce0000010000 */
.L_x_27743:
[----:B------:R-:W-:Y:S05]  /*ac00*/  BSYNC B0 ;  /* 0x0000000000007941 */ /* 0x000fea0003800000 */
.L_x_27741:
        /* <DEDUP_REMOVED lines=12> */
.L_x_27700:
[----:B------:R-:W-:Y:S05]  /*acd0*/  BSYNC B2 ;  /* 0x0000000000027941 */ /* 0x000fea0003800000 */
.L_x_27687:
        /* <DEDUP_REMOVED lines=43> */
.L_x_27747:
        /* <DEDUP_REMOVED lines=10> */
.L_x_27746:
[----:B------:R-:W-:-:S04]  /*b030*/  FMUL.RZ R4, R4, 0.15915493667125701904 ;  /* 0x3e22f98304047820 */ /* 0x000fc8000040c000 */
[----:B------:R4:W0:Y:S08]  /*b040*/  MUFU.SIN R23, R4 ;  /* 0x0000000400177308 */ /* 0x0008300000000400 */
[----:B------:R4:W0:Y:S01]  /*b050*/  MUFU.COS R22, R4 ;  /* 0x0000000400167308 */ /* 0x0008220000000000 */
[----:B------:R-:W-:Y:S05]  /*b060*/  BRA `(.L_x_27748) ;  /* 0x00000000000c7947 */ /* 0x000fea0003800000 */
.L_x_27745:
[----:B------:R-:W-:Y:S01]  /*b070*/  FMUL.FTZ R22, R30, 1.4426950216293334961 ;  /* 0x3fb8aa3b1e167820 */ /* 0x000fe20000410000 */
[----:B------:R-:W-:-:S05]  /*b080*/  MOV R23, R4 ;  /* 0x0000000400177202 */ /* 0x000fca0000000f00 */
[----:B------:R-:W4:Y:S02]  /*b090*/  MUFU.EX2 R22, R22 ;  /* 0x0000001600167308 */ /* 0x000f240000000800 */
.L_x_27748:
[----:B------:R-:W-:Y:S05]  /*b0a0*/  BSYNC B0 ;  /* 0x0000000000007941 */ /* 0x000fea0003800000 */
.L_x_27744:
        /* <DEDUP_REMOVED lines=61> */
.L_x_27756:
[----:B------:R-:W-:Y:S05]  /*b480*/  BSYNC B0 ;  /* 0x0000000000007941 */ /* 0x000fea0003800000 */
.L_x_27755:
[----:B------:R-:W-:Y:S01]  /*b490*/  BSSY B3, `(.L_x_27757) ;  /* 0x0000007000037945 */ /* 0x000fe20003800000 */
[----:B------:R-:W-:-:S03]  /*b4a0*/  FFMA R0, R4, R6, R5 ;  /* 0x0000000604007223 */ /* 0x000fc60000000005 */
[----:B------:R-:W-:Y:S05]  /*b4b0*/  @!P0 BRA `(.L_x_27758) ;  /* 0x0000000000108947 */ /* 0x000fea0003800000 */
[----:B------:R-:W-:Y:S02]  /*b4c0*/  MOV R25, R29 ;  /* 0x0000001d00197202 */ /* 0x000fe40000000f00 */
[----:B------:R-:W-:Y:S02]  /*b4d0*/  MOV R0, R32 ;  /* 0x0000002000007202 */ /* 0x000fe40000000f00 */
[----:B------:R-:W-:-:S07]  /*b4e0*/  MOV R2, 0xb500 ;  /* 0x0000b50000027802 */ /* 0x000fce0000000f00 */
[----:B0123--:R-:W-:Y:S05]  /*b4f0*/  CALL.REL.NOINC `($__internal_68_$__cuda_sm3x_div_rn_ftz_f32_slowpath) ;  /* 0x00000214005c7944 */ /* 0x00ffea0003c00000 */
.L_x_27758:
[----:B------:R-:W-:Y:S05]  /*b500*/  BSYNC B3 ;  /* 0x0000000000037941 */ /* 0x000fea0003800000 */
.L_x_27757:
        /* <DEDUP_REMOVED lines=18> */
.L_x_27760:
[----:B------:R-:W-:Y:S02]  /*b630*/  ISETP.GE.AND P0, PT, R8, RZ, PT ;  /* 0x000000ff0800720c */ /* 0x000fe40003f06270 */
[----:B------:R-:W-:-:S11]  /*b640*/  MOV R3, 0x3fd774eb ;  /* 0x3fd774eb00037802 */ /* 0x000fd60000000f00 */
[----:B------:R-:W-:-:S04]  /*b650*/  @P0 FFMA.FTZ R0, R3, 0.93318945169448852539, -R0 ;  /* 0x3f6ee58103000823 */ /* 0x000fc80000010800 */
[----:B------:R-:W-:-:S07]  /*b660*/  @!P0 FFMA.FTZ R0, R3, 0.93318945169448852539, R0 ;  /* 0x3f6ee58103008823 */ /* 0x000fce0000010000 */
.L_x_27761:
[----:B------:R-:W-:Y:S05]  /*b670*/  BSYNC B0 ;  /* 0x0000000000007941 */ /* 0x000fea0003800000 */
.L_x_27759:
        /* <DEDUP_REMOVED lines=12> */
.L_x_27754:
        /* <DEDUP_REMOVED lines=17> */
.L_x_27765:
[----:B------:R-:W-:Y:S05]  /*b850*/  BSYNC B3 ;  /* 0x0000000000037941 */ /* 0x000fea0003800000 */
.L_x_27764:
        /* <DEDUP_REMOVED lines=18> */
.L_x_27767:
[----:B------:R-:W-:Y:S02]  /*b980*/  ISETP.GE.AND P0, PT, R8, RZ, PT ;  /* 0x000000ff0800720c */ /* 0x000fe40003f06270 */
[----:B------:R-:W-:-:S11]  /*b990*/  MOV R3, 0x3fd774eb ;  /* 0x3fd774eb00037802 */ /* 0x000fd60000000f00 */
[----:B------:R-:W-:-:S04]  /*b9a0*/  @P0 FFMA.FTZ R0, R3, 0.93318945169448852539, -R0 ;  /* 0x3f6ee58103000823 */ /* 0x000fc80000010800 */
[----:B------:R-:W-:-:S07]  /*b9b0*/  @!P0 FFMA.FTZ R0, R3, 0.93318945169448852539, R0 ;  /* 0x3f6ee58103008823 */ /* 0x000fce0000010000 */
.L_x_27768:
[----:B------:R-:W-:Y:S05]  /*b9c0*/  BSYNC B0 ;  /* 0x0000000000007941 */ /* 0x000fea0003800000 */
.L_x_27766:
        /* <DEDUP_REMOVED lines=13> */
.L_x_27763:
        /* <DEDUP_REMOVED lines=25> */
.L_x_27770:
        /* <DEDUP_REMOVED lines=40> */
.L_x_27769:
        /* <DEDUP_REMOVED lines=48> */
.L_x_27772:
[----:B------:R-:W-:Y:S05]  /*c1b0*/  BSYNC B0 ;  /* 0x0000000000007941 */ /* 0x000fea0003800000 */
.L_x_27771:
[----:B------:R-:W-:Y:S01]  /*c1c0*/  BSSY B3, `(.L_x_27773) ;  /* 0x0000007000037945 */ /* 0x000fe20003800000 */
[----:B------:R-:W-:-:S03]  /*c1d0*/  FFMA R0, R4, R2, R5 ;  /* 0x0000000204007223 */ /* 0x000fc60000000005 */
[----:B------:R-:W-:Y:S05]  /*c1e0*/  @!P3 BRA `(.L_x_27774) ;  /* 0x000000000010b947 */ /* 0x000fea0003800000 */
[----:B------:R-:W-:Y:S02]  /*c1f0*/  MOV R25, R29 ;  /* 0x0000001d00197202 */ /* 0x000fe40000000f00 */
[----:B------:R-:W-:Y:S02]  /*c200*/  MOV R0, R32 ;  /* 0x0000002000007202 */ /* 0x000fe40000000f00 */
[----:B------:R-:W-:-:S07]  /*c210*/  MOV R2, 0xc230 ;  /* 0x0000c23000027802 */ /* 0x000fce0000000f00 */
[----:B0123--:R-:W-:Y:S05]  /*c220*/  CALL.REL.NOINC `($__internal_68_$__cuda_sm3x_div_rn_ftz_f32_slowpath) ;  /* 0x0000020800107944 */ /* 0x00ffea0003c00000 */
.L_x_27774:
[----:B------:R-:W-:Y:S05]  /*c230*/  BSYNC B3 ;  /* 0x0000000000037941 */ /* 0x000fea0003800000 */
.L_x_27773:
        /* <DEDUP_REMOVED lines=18> */
.L_x_27776:
[----:B------:R-:W-:Y:S02]  /*c360*/  ISETP.GE.AND P0, PT, R8, RZ, PT ;  /* 0x000000ff0800720c */ /* 0x000fe40003f06270 */
[----:B------:R-:W-:-:S11]  /*c370*/  MOV R3, 0x3fd774eb ;  /* 0x3fd774eb00037802 */ /* 0x000fd60000000f00 */
[----:B------:R-:W-:-:S04]  /*c380*/  @P0 FFMA.FTZ R0, R3, 0.93318945169448852539, -R0 ;  /* 0x3f6ee58103000823 */ /* 0x000fc80000010800 */
[----:B------:R-:W-:-:S07]  /*c390*/  @!P0 FFMA.FTZ R0, R3, 0.93318945169448852539, R0 ;  /* 0x3f6ee58103008823 */ /* 0x000fce0000010000 */
.L_x_27777:
[----:B------:R-:W-:Y:S05]  /*c3a0*/  BSYNC B0 ;  /* 0x0000000000007941 */ /* 0x000fea0003800000 */
.L_x_27775:
        /* <DEDUP_REMOVED lines=12> */
.L_x_27753:
        /* <DEDUP_REMOVED lines=13> */
.L_x_27779:
[----:B------:R-:W-:Y:S05]  /*c540*/  BSYNC B3 ;  /* 0x0000000000037941 */ /* 0x000fea0003800000 */
.L_x_27778:
        /* <DEDUP_REMOVED lines=18> */
.L_x_27781:
[----:B------:R-:W-:Y:S02]  /*c670*/  ISETP.GE.AND P0, PT, R8, RZ, PT ;  /* 0x000000ff0800720c */ /* 0x000fe40003f06270 */
[----:B------:R-:W-:-:S11]  /*c680*/  MOV R3, 0x3fd774eb ;  /* 0x3fd774eb00037802 */ /* 0x000fd60000000f00 */
[----:B------:R-:W-:-:S04]  /*c690*/  @P0 FFMA.FTZ R0, R3, 0.93318945169448852539, -R0 ;  /* 0x3f6ee58103000823 */ /* 0x000fc80000010800 */
[----:B------:R-:W-:-:S07]  /*c6a0*/  @!P0 FFMA.FTZ R0, R3, 0.93318945169448852539, R0 ;  /* 0x3f6ee58103008823 */ /* 0x000fce0000010000 */
.L_x_27782:
[----:B------:R-:W-:Y:S05]  /*c6b0*/  BSYNC B0 ;  /* 0x0000000000007941 */ /* 0x000fea0003800000 */
.L_x_27780:
        /* <DEDUP_REMOVED lines=27> */
.L_x_27752:
        /* <DEDUP_REMOVED lines=39> */
.L_x_27785:
[----:B------:R-:W-:Y:S05]  /*cae0*/  BSYNC B0 ;  /* 0x0000000000007941 */ /* 0x000fea0003800000 */
.L_x_27784:
[----:B------:R-:W-:Y:S01]  /*caf0*/  BSSY B3, `(.L_x_27786) ;  /* 0x0000007000037945 */ /* 0x000fe20003800000 */
[----:B------:R-:W-:-:S03]  /*cb00*/  FFMA R0, R0, R6, R5 ;  /* 0x0000000600007223 */ /* 0x000fc60000000005 */
[----:B------:R-:W-:Y:S05]  /*cb10*/  @!P0 BRA `(.L_x_27787) ;  /* 0x0000000000108947 */ /* 0x000fea0003800000 */
[----:B------:R-:W-:Y:S01]  /*cb20*/  HFMA2.MMA R0, -RZ, RZ, 1.875, 0 ;  /* 0x3f800000ff007435 */ /* 0x000fe200000001ff */
[----:B------:R-:W-:Y:S02]  /*cb30*/  MOV R25, R29 ;  /* 0x0000001d00197202 */ /* 0x000fe40000000f00 */
[----:B------:R-:W-:-:S08]  /*cb40*/  MOV R2, 0xcb60 ;  /* 0x0000cb6000027802 */ /* 0x000fd00000000f00 */
[----:B-123--:R-:W-:Y:S05]  /*cb50*/  CALL.REL.NOINC `($__internal_68_$__cuda_sm3x_div_rn_ftz_f32_slowpath) ;  /* 0x000001fc00c47944 */ /* 0x00efea0003c00000 */
.L_x_27787:
[----:B------:R-:W-:Y:S05]  /*cb60*/  BSYNC B3 ;  /* 0x0000000000037941 */ /* 0x000fea0003800000 */
.L_x_27786:
        /* <DEDUP_REMOVED lines=18> */
.L_x_27789:
[----:B------:R-:W-:Y:S02]  /*cc90*/  ISETP.GE.AND P0, PT, R8, RZ, PT ;  /* 0x000000ff0800720c */ /* 0x000fe40003f06270 */
[----:B------:R-:W-:-:S11]  /*cca0*/  MOV R3, 0x3fd774eb ;  /* 0x3fd774eb00037802 */ /* 0x000fd60000000f00 */
[----:B------:R-:W-:-:S04]  /*ccb0*/  @P0 FFMA.FTZ R0, R3, 0.93318945169448852539, -R0 ;  /* 0x3f6ee58103000823 */ /* 0x000fc80000010800 */
[----:B------:R-:W-:-:S07]  /*ccc0*/  @!P0 FFMA.FTZ R0, R3, 0.93318945169448852539, R0 ;  /* 0x3f6ee58103008823 */ /* 0x000fce0000010000 */
.L_x_27790:
[----:B------:R-:W-:Y:S05]  /*ccd0*/  BSYNC B0 ;  /* 0x0000000000007941 */ /* 0x000fea0003800000 */
.L_x_27788:
        /* <DEDUP_REMOVED lines=10> */
.L_x_27783:
        /* <DEDUP_REMOVED lines=13> */
.L_x_27792:
[----:B------:R-:W-:Y:S05]  /*ce50*/  BSYNC B3 ;  /* 0x0000000000037941 */ /* 0x000fea0003800000 */
.L_x_27791:
        /* <DEDUP_REMOVED lines=18> */
.L_x_27794:
[----:B------:R-:W-:Y:S02]  /*cf80*/  ISETP.GE.AND P0, PT, R8, RZ, PT ;  /* 0x000000ff0800720c */ /* 0x000fe40003f06270 */
[----:B------:R-:W-:-:S11]  /*cf90*/  MOV R3, 0x3fd774eb ;  /* 0x3fd774eb00037802 */ /* 0x000fd60000000f00 */
[----:B------:R-:W-:-:S04]  /*cfa0*/  @P0 FFMA.FTZ R0, R3, 0.93318945169448852539, -R0 ;  /* 0x3f6ee58103000823 */ /* 0x000fc80000010800 */
[----:B------:R-:W-:-:S07]  /*cfb0*/  @!P0 FFMA.FTZ R0, R3, 0.93318945169448852539, R0 ;  /* 0x3f6ee58103008823 */ /* 0x000fce0000010000 */
.L_x_27795:
[----:B------:R-:W-:Y:S05]  /*cfc0*/  BSYNC B0 ;  /* 0x0000000000007941 */ /* 0x000fea0003800000 */
.L_x_27793:
        /* <DEDUP_REMOVED lines=11> */
.L_x_27751:
        /* <DEDUP_REMOVED lines=34> */
.L_x_27797:
[----:B------:R-:W-:Y:S05]  /*d2a0*/  BSYNC B3 ;  /* 0x0000000000037941 */ /* 0x000fea0003800000 */
.L_x_27796:
        /* <DEDUP_REMOVED lines=18> */
.L_x_27799:
[----:B------:R-:W-:Y:S02]  /*d3d0*/  ISETP.GE.AND P0, PT, R8, RZ, PT ;  /* 0x000000ff0800720c */ /* 0x000fe40003f06270 */
[----:B------:R-:W-:-:S11]  /*d3e0*/  MOV R3, 0x3fd774eb ;  /* 0x3fd774eb00037802 */ /* 0x000fd60000000f00 */
[----:B------:R-:W-:-:S04]  /*d3f0*/  @P0 FFMA.FTZ R0, R3, 0.93318945169448852539, -R0 ;  /* 0x3f6ee58103000823 */ /* 0x000fc80000010800 */
[----:B------:R-:W-:-:S07]  /*d400*/  @!P0 FFMA.FTZ R0, R3, 0.93318945169448852539, R0 ;  /* 0x3f6ee58103008823 */ /* 0x000fce0000010000 */
.L_x_27800:
[----:B------:R-:W-:Y:S05]  /*d410*/  BSYNC B0 ;  /* 0x0000000000007941 */ /* 0x000fea0003800000 */
.L_x_27798:
        /* <DEDUP_REMOVED lines=11> */
.L_x_27750:
        /* <DEDUP_REMOVED lines=26> */
.L_x_27802:
[----:B------:R-:W-:Y:S05]  /*d670*/  BSYNC B3 ;  /* 0x0000000000037941 */ /* 0x000fea0003800000 */
.L_x_27801:
        /* <DEDUP_REMOVED lines=18> */
.L_x_27804:
[----:B------:R-:W-:Y:S02]  /*d7a0*/  ISETP.GE.AND P0, PT, R8, RZ, PT ;  /* 0x000000ff0800720c */ /* 0x000fe40003f06270 */
[----:B------:R-:W-:-:S11]  /*d7b0*/  MOV R3, 0x3fd774eb ;  /* 0x3fd774eb00037802 */ /* 0x000fd60000000f00 */
[----:B------:R-:W-:-:S04]  /*d7c0*/  @P0 FFMA.FTZ R0, R3, 0.93318945169448852539, -R0 ;  /* 0x3f6ee58103000823 */ /* 0x000fc80000010800 */
[----:B------:R-:W-:-:S07]  /*d7d0*/  @!P0 FFMA.FTZ R0, R3, 0.93318945169448852539, R0 ;  /* 0x3f6ee58103008823 */ /* 0x000fce0000010000 */
.L_x_27805:
[----:B------:R-:W-:Y:S05]  /*d7e0*/  BSYNC B0 ;  /* 0x0000000000007941 */ /* 0x000fea0003800000 */
.L_x_27803:
        /* <DEDUP_REMOVED lines=12> */
.L_x_27762:
[----:B------:R-:W-:Y:S05]  /*d8b0*/  BSYNC B2 ;  /* 0x0000000000027941 */ /* 0x000fea0003800000 */
.L_x_27749:
        /* <DEDUP_REMOVED lines=43> */
.L_x_27809:
        /* <DEDUP_REMOVED lines=10> */
.L_x_27808:
[----:B------:R-:W-:-:S04]  /*dc10*/  FMUL.RZ R4, R4, 0.15915493667125701904 ;  /* 0x3e22f98304047820 */ /* 0x000fc8000040c000 */
[----:B------:R4:W0:Y:S08]  /*dc20*/  MUFU.SIN R9, R4 ;  /* 0x0000000400097308 */ /* 0x0008300000000400 */
[----:B------:R4:W0:Y:S01]  /*dc30*/  MUFU.COS R8, R4 ;  /* 0x0000000400087308 */ /* 0x0008220000000000 */
[----:B------:R-:W-:Y:S05]  /*dc40*/  BRA `(.L_x_27810) ;  /* 0x00000000000c7947 */ /* 0x000fea0003800000 */
.L_x_27807:
[----:B------:R-:W-:Y:S01]  /*dc50*/  FMUL.FTZ R8, R30, 1.4426950216293334961 ;  /* 0x3fb8aa3b1e087820 */ /* 0x000fe20000410000 */
[----:B------:R-:W-:-:S05]  /*dc60*/  MOV R9, R4 ;  /* 0x0000000400097202 */ /* 0x000fca0000000f00 */
[----:B------:R-:W4:Y:S02]  /*dc70*/  MUFU.EX2 R8, R8 ;  /* 0x0000000800087308 */ /* 0x000f240000000800 */
.L_x_27810:
[----:B------:R-:W-:Y:S05]  /*dc80*/  BSYNC B0 ;  /* 0x0000000000007941 */ /* 0x000fea0003800000 */
.L_x_27806:
        /* <DEDUP_REMOVED lines=61> */
.L_x_27818:
[----:B------:R-:W-:Y:S05]  /*e060*/  BSYNC B0 ;  /* 0x0000000000007941 */ /* 0x000fea0003800000 */
.L_x_27817:
[----:B------:R-:W-:Y:S01]  /*e070*/  BSSY B3, `(.L_x_27819) ;  /* 0x0000007000037945 */ /* 0x000fe20003800000 */
[----:B------:R-:W-:-:S03]  /*e080*/  FFMA R0, R4, R6, R5 ;  /* 0x0000000604007223 */ /* 0x000fc60000000005 */
[----:B------:R-:W-:Y:S05]  /*e090*/  @!P0 BRA `(.L_x_27820) ;  /* 0x0000000000108947 */ /* 0x000fea0003800000 */
[----:B------:R-:W-:Y:S02]  /*e0a0*/  MOV R25, R29 ;  /* 0x0000001d00197202 */ /* 0x000fe40000000f00 */
[----:B------:R-:W-:Y:S02]  /*e0b0*/  MOV R0, R32 ;  /* 0x0000002000007202 */ /* 0x000fe40000000f00 */
[----:B------:R-:W-:-:S07]  /*e0c0*/  MOV R2, 0xe0e0 ;  /* 0x0000e0e000027802 */ /* 0x000fce0000000f00 */
[----:B0123--:R-:W-:Y:S05]  /*e0d0*/  CALL.REL.NOINC `($__internal_68_$__cuda_sm3x_div_rn_ftz_f32_slowpath) ;  /* 0x000001e800647944 */ /* 0x00ffea0003c00000 */
.L_x_27820:
[----:B------:R-:W-:Y:S05]  /*e0e0*/  BSYNC B3 ;  /* 0x0000000000037941 */ /* 0x000fea0003800000 */
.L_x_27819:
        /* <DEDUP_REMOVED lines=18> */
.L_x_27822:
[----:B------:R-:W-:Y:S02]  /*e210*/  ISETP.GE.AND P0, PT, R10, RZ, PT ;  /* 0x000000ff0a00720c */ /* 0x000fe40003f06270 */
[----:B------:R-:W-:-:S11]  /*e220*/  MOV R3, 0x3fd774eb ;  /* 0x3fd774eb00037802 */ /* 0x000fd60000000f00 */
[----:B------:R-:W-:-:S04]  /*e230*/  @P0 FFMA.FTZ R0, R3, 0.93318945169448852539, -R0 ;  /* 0x3f6ee58103000823 */ /* 0x000fc80000010800 */
[----:B------:R-:W-:-:S07]  /*e240*/  @!P0 FFMA.FTZ R0, R3, 0.93318945169448852539, R0 ;  /* 0x3f6ee58103008823 */ /* 0x000fce0000010000 */
.L_x_27823:
[----:B------:R-:W-:Y:S05]  /*e250*/  BSYNC B0 ;  /* 0x0000000000007941 */ /* 0x000fea0003800000 */
.L_x_27821:
        /* <DEDUP_REMOVED lines=12> */
.L_x_27816:
        /* <DEDUP_REMOVED lines=17> */
.L_x_27827:
[----:B------:R-:W-:Y:S05]  /*e430*/  BSYNC B3 ;  /* 0x0000000000037941 */ /* 0x000fea0003800000 */
.L_x_27826:
        /* <DEDUP_REMOVED lines=18> */
.L_x_27829:
[----:B------:R-:W-:Y:S02]  /*e560*/  ISETP.GE.AND P0, PT, R10, RZ, PT ;  /* 0x000000ff0a00720c */ /* 0x000fe40003f06270 */
[----:B------:R-:W-:-:S11]  /*e570*/  MOV R3, 0x3fd774eb ;  /* 0x3fd774eb00037802 */ /* 0x000fd60000000f00 */
[----:B------:R-:W-:-:S04]  /*e580*/  @P0 FFMA.FTZ R0, R3, 0.93318945169448852539, -R0 ;  /* 0x3f6ee58103000823 */ /* 0x000fc80000010800 */
[----:B------:R-:W-:-:S07]  /*e590*/  @!P0 FFMA.FTZ R0, R3, 0.93318945169448852539, R0 ;  /* 0x3f6ee58103008823 */ /* 0x000fce0000010000 */
.L_x_27830:
[----:B------:R-:W-:Y:S05]  /*e5a0*/  BSYNC B0 ;  /* 0x0000000000007941 */ /* 0x000fea0003800000 */
.L_x_27828:
        /* <DEDUP_REMOVED lines=13> */
.L_x_27825:
        /* <DEDUP_REMOVED lines=25> */
.L_x_27832:
        /* <DEDUP_REMOVED lines=40> */
.L_x_27831:
        /* <DEDUP_REMOVED lines=48> */
.L_x_27834:
[----:B------:R-:W-:Y:S05]  /*ed90*/  BSYNC B0 ;  /* 0x0000000000007941 */ /* 0x000fea0003800000 */
.L_x_27833:
[----:B------:R-:W-:Y:S01]  /*eda0*/  BSSY B3, `(.L_x_27835) ;  /* 0x0000007000037945 */ /* 0x000fe20003800000 */
[----:B------:R-:W-:-:S03]  /*edb0*/  FFMA R0, R4, R2, R5 ;  /* 0x0000000204007223 */ /* 0x000fc60000000005 */
[----:B------:R-:W-:Y:S05]  /*edc0*/  @!P3 BRA `(.L_x_27836) ;  /* 0x000000000010b947 */ /* 0x000fea0003800000 */
[----:B------:R-:W-:Y:S02]  /*edd0*/  MOV R25, R29 ;  /* 0x0000001d00197202 */ /* 0x000fe40000000f00 */
[----:B------:R-:W-:Y:S02]  /*ede0*/  MOV R0, R32 ;  /* 0x0000002000007202 */ /* 0x000fe40000000f00 */
[----:B------:R-:W-:-:S07]  /*edf0*/  MOV R2, 0xee10 ;  /* 0x0000ee1000027802 */ /* 0x000fce0000000f00 */
[----:B0123--:R-:W-:Y:S05]  /*ee00*/  CALL.REL.NOINC `($__internal_68_$__cuda_sm3x_div_rn_ftz_f32_slowpath) ;  /* 0x000001dc00187944 */ /* 0x00ffea0003c00000 */
.L_x_27836:
[----:B------:R-:W-:Y:S05]  /*ee10*/  BSYNC B3 ;  /* 0x0000000000037941 */ /* 0x000fea0003800000 */
.L_x_27835:
        /* <DEDUP_REMOVED lines=18> */
.L_x_27838:
[----:B------:R-:W-:Y:S02]  /*ef40*/  ISETP.GE.AND P0, PT, R10, RZ, PT ;  /* 0x000000ff0a00720c */ /* 0x000fe40003f06270 */
[----:B------:R-:W-:-:S11]  /*ef50*/  MOV R3, 0x3fd774eb ;  /* 0x3fd774eb00037802 */ /* 0x000fd60000000f00 */
[----:B------:R-:W-:-:S04]  /*ef60*/  @P0 FFMA.FTZ R0, R3, 0.93318945169448852539, -R0 ;  /* 0x3f6ee58103000823 */ /* 0x000fc80000010800 */
[----:B------:R-:W-:-:S07]  /*ef70*/  @!P0 FFMA.FTZ R0, R3, 0.93318945169448852539, R0 ;  /* 0x3f6ee58103008823 */ /* 0x000fce0000010000 */
.L_x_27839:
[----:B------:R-:W-:Y:S05]  /*ef80*/  BSYNC B0 ;  /* 0x0000000000007941 */ /* 0x000fea0003800000 */
.L_x_27837:
        /* <DEDUP_REMOVED lines=12> */
.L_x_27815:
        /* <DEDUP_REMOVED lines=13> */
.L_x_27841:
[----:B------:R-:W-:Y:S05]  /*f120*/  BSYNC B3 ;  /* 0x0000000000037941 */ /* 0x000fea0003800000 */
.L_x_27840:
        /* <DEDUP_REMOVED lines=18> */
.L_x_27843:
[----:B------:R-:W-:Y:S02]  /*f250*/  ISETP.GE.AND P0, PT, R10, RZ, PT ;  /* 0x000000ff0a00720c */ /* 0x000fe40003f06270 */
[----:B------:R-:W-:-:S11]  /*f260*/  MOV R3, 0x3fd774eb ;  /* 0x3fd774eb00037802 */ /* 0x000fd60000000f00 */
[----:B------:R-:W-:-:S04]  /*f270*/  @P0 FFMA.FTZ R0, R3, 0.93318945169448852539, -R0 ;  /* 0x3f6ee58103000823 */ /* 0x000fc80000010800 */
[----:B------:R-:W-:-:S07]  /*f280*/  @!P0 FFMA.FTZ R0, R3, 0.93318945169448852539, R0 ;  /* 0x3f6ee58103008823 */ /* 0x000fce0000010000 */
.L_x_27844:
[----:B------:R-:W-:Y:S05]  /*f290*/  BSYNC B0 ;  /* 0x0000000000007941 */ /* 0x000fea0003800000 */
.L_x_27842:
        /* <DEDUP_REMOVED lines=27> */
.L_x_27814:
        /* <DEDUP_REMOVED lines=39> */
.L_x_27847:
[----:B------:R-:W-:Y:S05]  /*f6c0*/  BSYNC B0 ;  /* 0x0000000000007941 */ /* 0x000fea0003800000 */
.L_x_27846:
[----:B------:R-:W-:Y:S01]  /*f6d0*/  BSSY B3, `(.L_x_27848) ;  /* 0x0000007000037945 */ /* 0x000fe20003800000 */
[----:B------:R-:W-:-:S03]  /*f6e0*/  FFMA R0, R0, R6, R5 ;  /* 0x0000000600007223 */ /* 0x000fc60000000005 */
[----:B------:R-:W-:Y:S05]  /*f6f0*/  @!P0 BRA `(.L_x_27849) ;  /* 0x0000000000108947 */ /* 0x000fea0003800000 */
[----:B------:R-:W-:Y:S01]  /*f700*/  HFMA2.MMA R0, -RZ, RZ, 1.875, 0 ;  /* 0x3f800000ff007435 */ /* 0x000fe200000001ff */
[----:B------:R-:W-:Y:S02]  /*f710*/  MOV R25, R29 ;  /* 0x0000001d00197202 */ /* 0x000fe40000000f00 */
[----:B------:R-:W-:-:S08]  /*f720*/  MOV R2, 0xf740 ;  /* 0x0000f74000027802 */ /* 0x000fd00000000f00 */
[----:B-123--:R-:W-:Y:S05]  /*f730*/  CALL.REL.NOINC `($__internal_68_$__cuda_sm3x_div_rn_ftz_f32_slowpath) ;  /* 0x000001d000cc7944 */ /* 0x00efea0003c00000 */
.L_x_27849:
[----:B------:R-:W-:Y:S05]  /*f740*/  BSYNC B3 ;  /* 0x0000000000037941 */ /* 0x000fea0003800000 */
.L_x_27848:
        /* <DEDUP_REMOVED lines=18> */
.L_x_27851:
[----:B------:R-:W-:Y:S02]  /*f870*/  ISETP.GE.AND P0, PT, R10, RZ, PT ;  /* 0x000000ff0a00720c */ /* 0x000fe40003f06270 */
[----:B------:R-:W-:-:S11]  /*f880*/  MOV R3, 0x3fd774eb ;  /* 0x3fd774eb00037802 */ /* 0x000fd60000000f00 */
[----:B------:R-:W-:-:S04]  /*f890*/  @P0 FFMA.FTZ R0, R3, 0.93318945169448852539, -R0 ;  /* 0x3f6ee58103000823 */ /* 0x000fc80000010800 */
[----:B------:R-:W-:-:S07]  /*f8a0*/  @!P0 FFMA.FTZ R0, R3, 0.93318945169448852539, R0 ;  /* 0x3f6ee58103008823 */ /* 0x000fce0000010000 */
.L_x_27852:
[----:B------:R-:W-:Y:S05]  /*f8b0*/  BSYNC B0 ;  /* 0x0000000000007941 */ /* 0x000fea0003800000 */
.L_x_27850:
        /* <DEDUP_REMOVED lines=10> */
.L_x_27845:
        /* <DEDUP_REMOVED lines=13> */
.L_x_27854:
[----:B------:R-:W-:Y:S05]  /*fa30*/  BSYNC B3 ;  /* 0x0000000000037941 */ /* 0x000fea0003800000 */
.L_x_27853:
        /* <DEDUP_REMOVED lines=18> */
.L_x_27856:
[----:B------:R-:W-:Y:S02]  /*fb60*/  ISETP.GE.AND P0, PT, R10, RZ, PT ;  /* 0x000000ff0a00720c */ /* 0x000fe40003f06270 */
[----:B------:R-:W-:-:S11]  /*fb70*/  MOV R3, 0x3fd774eb ;  /* 0x3fd774eb00037802 */ /* 0x000fd60000000f00 */
[----:B------:R-:W-:-:S04]  /*fb80*/  @P0 FFMA.FTZ R0, R3, 0.93318945169448852539, -R0 ;  /* 0x3f6ee58103000823 */ /* 0x000fc80000010800 */
[----:B------:R-:W-:-:S07]  /*fb90*/  @!P0 FFMA.FTZ R0, R3, 0.93318945169448852539, R0 ;  /* 0x3f6ee58103008823 */ /* 0x000fce0000010000 */
.L_x_27857:
[----:B------:R-:W-:Y:S05]  /*fba0*/  BSYNC B0 ;  /* 0x0000000000007941 */ /* 0x000fea0003800000 */
.L_x_27855:
        /* <DEDUP_REMOVED lines=11> */
.L_x_27813:
        /* <DEDUP_REMOVED lines=34> */
.L_x_27859:
[----:B------:R-:W-:Y:S05]  /*fe80*/  BSYNC B3 ;  /* 0x0000000000037941 */ /* 0x000fea0003800000 */
.L_x_27858:
        /* <DEDUP_REMOVED lines=18> */
.L_x_27861:
[----:B------:R-:W-:Y:S02]  /*ffb0*/  ISETP.GE.AND P0, PT, R10, RZ, PT ;  /* 0x000000ff0a00720c */ /* 0x000fe40003f06270 */
[----:B------:R-:W-:-:S11]  /*ffc0*/  MOV R3, 0x3fd774eb ;  /* 0x3fd774eb00037802 */ /* 0x000fd60000000f00 */
[----:B------:R-:W-:-:S04]  /*ffd0*/  @P0 FFMA.FTZ R0, R3, 0.93318945169448852539, -R0 ;  /* 0x3f6ee58103000823 */ /* 0x000fc80000010800 */
[----:B------:R-:W-:-:S07]  /*ffe0*/  @!P0 FFMA.FTZ R0, R3, 0.93318945169448852539, R0 ;  /* 0x3f6ee58103008823 */ /* 0x000fce0000010000 */
.L_x_27862:
[----:B------:R-:W-:Y:S05]  /*fff0*/  BSYNC B0 ;  /* 0x0000000000007941 */ /* 0x000fea0003800000 */
.L_x_27860:
        /* <DEDUP_REMOVED lines=11> */
.L_x_27812:
        /* <DEDUP_REMOVED lines=26> */
.L_x_27864:
[----:B------:R-:W-:Y:S05]  /*10250*/  BSYNC B3 ;  /* 0x0000000000037941 */ /* 0x000fea0003800000 */
.L_x_27863:
        /* <DEDUP_REMOVED lines=18> */
.L_x_27866:
[----:B------:R-:W-:Y:S02]  /*10380*/  ISETP.GE.AND P0, PT, R10, RZ, PT ;  /* 0x000000ff0a00720c */ /* 0x000fe40003f06270 */
[----:B------:R-:W-:-:S11]  /*10390*/  MOV R3, 0x3fd774eb ;  /* 0x3fd774eb00037802 */ /* 0x000fd60000000f00 */
[----:B------:R-:W-:-:S04]  /*103a0*/  @P0 FFMA.FTZ R0, R3, 0.93318945169448852539, -R0 ;  /* 0x3f6ee58103000823 */ /* 0x000fc80000010800 */
[----:B------:R-:W-:-:S07]  /*103b0*/  @!P0 FFMA.FTZ R0, R3, 0.93318945169448852539, R0 ;  /* 0x3f6ee58103008823 */ /* 0x000fce0000010000 */
.L_x_27867:
[----:B------:R-:W-:Y:S05]  /*103c0*/  BSYNC B0 ;  /* 0x0000000000007941 */ /* 0x000fea0003800000 */
.L_x_27865:
        /* <DEDUP_REMOVED lines=12> */
.L_x_27824:
[----:B------:R-:W-:Y:S05]  /*10490*/  BSYNC B2 ;  /* 0x0000000000027941 */ /* 0x000fea0003800000 */
.L_x_27811:
        /* <DEDUP_REMOVED lines=43> */
.L_x_27871:
        /* <DEDUP_REMOVED lines=10> */
.L_x_27870:
[----:B------:R-:W-:-:S04]  /*107f0*/  FMUL.RZ R4, R4, 0.15915493667125701904 ;  /* 0x3e22f98304047820 */ /* 0x000fc8000040c000 */
[----:B------:R4:W0:Y:S08]  /*10800*/  MUFU.SIN R11, R4 ;  /* 0x00000004000b7308 */ /* 0x0008300000000400 */
[----:B------:R4:W0:Y:S01]  /*10810*/  MUFU.COS R10, R4 ;  /* 0x00000004000a7308 */ /* 0x0008220000000000 */
[----:B------:R-:W-:Y:S05]  /*10820*/  BRA `(.L_x_27872) ;  /* 0x00000000000c7947 */ /* 0x000fea0003800000 */
.L_x_27869:
[----:B------:R-:W-:Y:S01]  /*10830*/  FMUL.FTZ R10, R30, 1.4426950216293334961 ;  /* 0x3fb8aa3b1e0a7820 */ /* 0x000fe20000410000 */
[----:B------:R-:W-:-:S05]  /*10840*/  MOV R11, R4 ;  /* 0x00000004000b7202 */ /* 0x000fca0000000f00 */
[----:B------:R-:W4:Y:S02]  /*10850*/  MUFU.EX2 R10, R10 ;  /* 0x0000000a000a7308 */ /* 0x000f240000000800 */
.L_x_27872:
[----:B------:R-:W-:Y:S05]  /*10860*/  BSYNC B0 ;  /* 0x0000000000007941 */ /* 0x000fea0003800000 */
.L_x_27868:
        /* <DEDUP_REMOVED lines=61> */
.L_x_27880:
[----:B------:R-:W-:Y:S05]  /*10c40*/  BSYNC B0 ;  /* 0x0000000000007941 */ /* 0x000fea0003800000 */
.L_x_27879:
[----:B------:R-:W-:Y:S01]  /*10c50*/  BSSY B3, `(.L_x_27881) ;  /* 0x0000007000037945 */ /* 0x000fe20003800000 */
[----:B------:R-:W-:-:S03]  /*10c60*/  FFMA R0, R4, R6, R5 ;  /* 0x0000000604007223 */ /* 0x000fc60000000005 */
[----:B------:R-:W-:Y:S05]  /*10c70*/  @!P0 BRA `(.L_x_27882) ;  /* 0x0000000000108947 */ /* 0x000fea0003800000 */
[----:B------:R-:W-:Y:S02]  /*10c80*/  MOV R25, R29 ;  /* 0x0000001d00197202 */ /* 0x000fe40000000f00 */
[----:B------:R-:W-:Y:S02]  /*10c90*/  MOV R0, R32 ;  /* 0x0000002000007202 */ /* 0x000fe40000000f00 */
[----:B------:R-:W-:-:S07]  /*10ca0*/  MOV R2, 0x10cc0 ;  /* 0x00010cc000027802 */ /* 0x000fce0000000f00 */
[----:B0123--:R-:W-:Y:S05]  /*10cb0*/  CALL.REL.NOINC `($__internal_68_$__cuda_sm3x_div_rn_ftz_f32_slowpath) ;  /* 0x000001bc006c7944 */ /* 0x00ffea0003c00000 */
.L_x_27882:
[----:B------:R-:W-:Y:S05]  /*10cc0*/  BSYNC B3 ;  /* 0x0000000000037941 */ /* 0x000fea0003800000 */
.L_x_27881:
        /* <DEDUP_REMOVED lines=18> */
.L_x_27884:
[----:B------:R-:W-:Y:S02]  /*10df0*/  ISETP.GE.AND P0, PT, R12, RZ, PT ;  /* 0x000000ff0c00720c */ /* 0x000fe40003f06270 */
[----:B------:R-:W-:-:S11]  /*10e00*/  MOV R3, 0x3fd774eb ;  /* 0x3fd774eb00037802 */ /* 0x000fd60000000f00 */
[----:B------:R-:W-:-:S04]  /*10e10*/  @P0 FFMA.FTZ R0, R3, 0.93318945169448852539, -R0 ;  /* 0x3f6ee58103000823 */ /* 0x000fc80000010800 */
[----:B------:R-:W-:-:S07]  /*10e20*/  @!P0 FFMA.FTZ R0, R3, 0.93318945169448852539, R0 ;  /* 0x3f6ee58103008823 */ /* 0x000fce0000010000 */
.L_x_27885:
[----:B------:R-:W-:Y:S05]  /*10e30*/  BSYNC B0 ;  /* 0x0000000000007941 */ /* 0x000fea0003800000 */
.L_x_27883:
        /* <DEDUP_REMOVED lines=12> */
.L_x_27878:
        /* <DEDUP_REMOVED lines=17> */
.L_x_27889:
[----:B------:R-:W-:Y:S05]  /*11010*/  BSYNC B3 ;  /* 0x0000000000037941 */ /* 0x000fea0003800000 */
.L_x_27888:
        /* <DEDUP_REMOVED lines=18> */
.L_x_27891:
[----:B------:R-:W-:Y:S02]  /*11140*/  ISETP.GE.AND P0, PT, R12, RZ, PT ;  /* 0x000000ff0c00720c */ /* 0x000fe40003f06270 */
[----:B------:R-:W-:-:S11]  /*11150*/  MOV R3, 0x3fd774eb ;  /* 0x3fd774eb00037802 */ /* 0x000fd60000000f00 */
[----:B------:R-:W-:-:S04]  /*11160*/  @P0 FFMA.FTZ R0, R3, 0.93318945169448852539, -R0 ;  /* 0x3f6ee58103000823 */ /* 0x000fc80000010800 */
[----:B------:R-:W-:-:S07]  /*11170*/  @!P0 FFMA.FTZ R0, R3, 0.93318945169448852539, R0 ;  /* 0x3f6ee58103008823 */ /* 0x000fce0000010000 */
.L_x_27892:
[----:B------:R-:W-:Y:S05]  /*11180*/  BSYNC B0 ;  /* 0x0000000000007941 */ /* 0x000fea0003800000 */
.L_x_27890:
        /* <DEDUP_REMOVED lines=13> */
.L_x_27887:
        /* <DEDUP_REMOVED lines=25> */
.L_x_27894:
        /* <DEDUP_REMOVED lines=40> */
.L_x_27893:
        /* <DEDUP_REMOVED lines=48> */
.L_x_27896:
[----:B------:R-:W-:Y:S05]  /*11970*/  BSYNC B0 ;  /* 0x0000000000007941 */ /* 0x000fea0003800000 */
.L_x_27895:
[----:B------:R-:W-:Y:S01]  /*11980*/  BSSY B3, `(.L_x_27897) ;  /* 0x0000007000037945 */ /* 0x000fe20003800000 */
[----:B------:R-:W-:-:S03]  /*11990*/  FFMA R0, R4, R2, R5 ;  /* 0x0000000204007223 */ /* 0x000fc60000000005 */
[----:B------:R-:W-:Y:S05]  /*119a0*/  @!P3 BRA `(.L_x_27898) ;  /* 0x000000000010b947 */ /* 0x000fea0003800000 */
[----:B------:R-:W-:Y:S02]  /*119b0*/  MOV R25, R29 ;  /* 0x0000001d00197202 */ /* 0x000fe40000000f00 */
[----:B------:R-:W-:Y:S02]  /*119c0*/  MOV R0, R32 ;  /* 0x0000002000007202 */ /* 0x000fe40000000f00 */
[----:B------:R-:W-:-:S07]  /*119d0*/  MOV R2, 0x119f0 ;  /* 0x000119f000027802 */ /* 0x000fce0000000f00 */
[----:B0123--:R-:W-:Y:S05]  /*119e0*/  CALL.REL.NOINC `($__internal_68_$__cuda_sm3x_div_rn_ftz_f32_slowpath) ;  /* 0x000001b000207944 */ /* 0x00ffea0003c00000 */
.L_x_27898:
[----:B------:R-:W-:Y:S05]  /*119f0*/  BSYNC B3 ;  /* 0x0000000000037941 */ /* 0x000fea0003800000 */
.L_x_27897:
        /* <DEDUP_REMOVED lines=18> */
.L_x_27900:
[----:B------:R-:W-:Y:S02]  /*11b20*/  ISETP.GE.AND P0, PT, R12, RZ, PT ;  /* 0x000000ff0c00720c */ /* 0x000fe40003f06270 */
[----:B------:R-:W-:-:S11]  /*11b30*/  MOV R3, 0x3fd774eb ;  /* 0x3fd774eb00037802 */ /* 0x000fd60000000f00 */
[----:B------:R-:W-:-:S04]  /*11b40*/  @P0 FFMA.FTZ R0, R3, 0.93318945169448852539, -R0 ;  /* 0x3f6ee58103000823 */ /* 0x000fc80000010800 */
[----:B------:R-:W-:-:S07]  /*11b50*/  @!P0 FFMA.FTZ R0, R3, 0.93318945169448852539, R0 ;  /* 0x3f6ee58103008823 */ /* 0x000fce0000010000 */
.L_x_27901:
[----:B------:R-:W-:Y:S05]  /*11b60*/  BSYNC B0 ;  /* 0x0000000000007941 */ /* 0x000fea0003800000 */
.L_x_27899:
        /* <DEDUP_REMOVED lines=12> */
.L_x_27877:
        /* <DEDUP_REMOVED lines=13> */
.L_x_27903:
[----:B------:R-:W-:Y:S05]  /*11d00*/  BSYNC B3 ;  /* 0x0000000000037941 */ /* 0x000fea0003800000 */
.L_x_27902:
        /* <DEDUP_REMOVED lines=18> */
.L_x_27905:
[----:B------:R-:W-:Y:S02]  /*11e30*/  ISETP.GE.AND P0, PT, R12, RZ, PT ;  /* 0x000000ff0c00720c */ /* 0x000fe40003f06270 */
[----:B------:R-:W-:-:S11]  /*11e40*/  MOV R3, 0x3fd774eb ;  /* 0x3fd774eb00037802 */ /* 0x000fd60000000f00 */
[----:B------:R-:W-:-:S04]  /*11e50*/  @P0 FFMA.FTZ R0, R3, 0.93318945169448852539, -R0 ;  /* 0x3f6ee58103000823 */ /* 0x000fc80000010800 */
[----:B------:R-:W-:-:S07]  /*11e60*/  @!P0 FFMA.FTZ R0, R3, 0.93318945169448852539, R0 ;  /* 0x3f6ee58103008823 */ /* 0x000fce0000010000 */
.L_x_27906:
[----:B------:R-:W-:Y:S05]  /*11e70*/  BSYNC B0 ;  /* 0x0000000000007941 */ /* 0x000fea0003800000 */
.L_x_27904:
        /* <DEDUP_REMOVED lines=27> */
.L_x_27876:
        /* <DEDUP_REMOVED lines=39> */
.L_x_27909:
[----:B------:R-:W-:Y:S05]  /*122a0*/  BSYNC B0 ;  /* 0x0000000000007941 */ /* 0x000fea0003800000 */
.L_x_27908:
[----:B------:R-:W-:Y:S01]  /*122b0*/  BSSY B3, `(.L_x_27910) ;  /* 0x0000007000037945 */ /* 0x000fe20003800000 */
[----:B------:R-:W-:-:S03]  /*122c0*/  FFMA R0, R0, R6, R5 ;  /* 0x0000000600007223 */ /* 0x000fc60000000005 */
[----:B------:R-:W-:Y:S05]  /*122d0*/  @!P0 BRA `(.L_x_27911) ;  /* 0x0000000000108947 */ /* 0x000fea0003800000 */
[----:B------:R-:W-:Y:S01]  /*122e0*/  HFMA2.MMA R0, -RZ, RZ, 1.875, 0 ;  /* 0x3f800000ff007435 */ /* 0x000fe200000001ff */
[----:B------:R-:W-:Y:S02]  /*122f0*/  MOV R25, R29 ;  /* 0x0000001d00197202 */ /* 0x000fe40000000f00 */
[----:B------:R-:W-:-:S08]  /*12300*/  MOV R2, 0x12320 ;  /* 0x0001232000027802 */ /* 0x000fd00000000f00 */
[----:B-123--:R-:W-:Y:S05]  /*12310*/  CALL.REL.NOINC `($__internal_68_$__cuda_sm3x_div_rn_ftz_f32_slowpath) ;  /* 0x000001a400d47944 */ /* 0x00efea0003c00000 */
.L_x_27911:
[----:B------:R-:W-:Y:S05]  /*12320*/  BSYNC B3 ;  /* 0x0000000000037941 */ /* 0x000fea0003800000 */
.L_x_27910:
        /* <DEDUP_REMOVED lines=18> */
.L_x_27913:
[----:B------:R-:W-:Y:S02]  /*12450*/  ISETP.GE.AND P0, PT, R12, RZ, PT ;  /* 0x000000ff0c00720c */ /* 0x000fe40003f06270 */
[----:B------:R-:W-:-:S11]  /*12460*/  MOV R3, 0x3fd774eb ;  /* 0x3fd774eb00037802 */ /* 0x000fd60000000f00 */
[----:B------:R-:W-:-:S04]  /*12470*/  @P0 FFMA.FTZ R0, R3, 0.93318945169448852539, -R0 ;  /* 0x3f6ee58103000823 */ /* 0x000fc80000010800 */
[----:B------:R-:W-:-:S07]  /*12480*/  @!P0 FFMA.FTZ R0, R3, 0.93318945169448852539, R0 ;  /* 0x3f6ee58103008823 */ /* 0x000fce0000010000 */
.L_x_27914:
[----:B------:R-:W-:Y:S05]  /*12490*/  BSYNC B0 ;  /* 0x0000000000007941 */ /* 0x000fea0003800000 */
.L_x_27912:
        /* <DEDUP_REMOVED lines=10> */
.L_x_27907:
        /* <DEDUP_REMOVED lines=13> */
.L_x_27916:
[----:B------:R-:W-:Y:S05]  /*12610*/  BSYNC B3 ;  /* 0x0000000000037941 */ /* 0x000fea0003800000 */
.L_x_27915:
        /* <DEDUP_REMOVED lines=18> */
.L_x_27918:
[----:B------:R-:W-:Y:S02]  /*12740*/  ISETP.GE.AND P0, PT, R12, RZ, PT ;  /* 0x000000ff0c00720c */ /* 0x000fe40003f06270 */
[----:B------:R-:W-:-:S11]  /*12750*/  MOV R3, 0x3fd774eb ;  /* 0x3fd774eb00037802 */ /* 0x000fd60000000f00 */
[----:B------:R-:W-:-:S04]  /*12760*/  @P0 FFMA.FTZ R0, R3, 0.93318945169448852539, -R0 ;  /* 0x3f6ee58103000823 */ /* 0x000fc80000010800 */
[----:B------:R-:W-:-:S07]  /*12770*/  @!P0 FFMA.FTZ R0, R3, 0.93318945169448852539, R0 ;  /* 0x3f6ee58103008823 */ /* 0x000fce0000010000 */
.L_x_27919:
[----:B------:R-:W-:Y:S05]  /*12780*/  BSYNC B0 ;  /* 0x0000000000007941 */ /* 0x000fea0003800000 */
.L_x_27917:
        /* <DEDUP_REMOVED lines=11> */
.L_x_27875:
        /* <DEDUP_REMOVED lines=34> */
.L_x_27921:
[----:B------:R-:W-:Y:S05]  /*12a60*/  BSYNC B3 ;  /* 0x0000000000037941 */ /* 0x000fea0003800000 */
.L_x_27920:
        /* <DEDUP_REMOVED lines=18> */
.L_x_27923:
[----:B------:R-:W-:Y:S02]  /*12b90*/  ISETP.GE.AND P0, PT, R12, RZ, PT ;  /* 0x000000ff0c00720c */ /* 0x000fe40003f06270 */
[----:B------:R-:W-:-:S11]  /*12ba0*/  MOV R3, 0x3fd774eb ;  /* 0x3fd774eb00037802 */ /* 0x000fd60000000f00 */
[----:B------:R-:W-:-:S04]  /*12bb0*/  @P0 FFMA.FTZ R0, R3, 0.93318945169448852539, -R0 ;  /* 0x3f6ee58103000823 */ /* 0x000fc80000010800 */
[----:B------:R-:W-:-:S07]  /*12bc0*/  @!P0 FFMA.FTZ R0, R3, 0.93318945169448852539, R0 ;  /* 0x3f6ee58103008823 */ /* 0x000fce0000010000 */
.L_x_27924:
[----:B------:R-:W-:Y:S05]  /*12bd0*/  BSYNC B0 ;  /* 0x0000000000007941 */ /* 0x000fea0003800000 */
.L_x_27922:
        /* <DEDUP_REMOVED lines=11> */
.L_x_27874:
        /* <DEDUP_REMOVED lines=26> */
.L_x_27926:
[----:B------:R-:W-:Y:S05]  /*12e30*/  BSYNC B3 ;  /* 0x0000000000037941 */ /* 0x000fea0003800000 */
.L_x_27925:
        /* <DEDUP_REMOVED lines=18> */
.L_x_27928:
[----:B------:R-:W-:Y:S02]  /*12f60*/  ISETP.GE.AND P0, PT, R12, RZ, PT ;  /* 0x000000ff0c00720c */ /* 0x000fe40003f06270 */
[----:B------:R-:W-:-:S11]  /*12f70*/  MOV R3, 0x3fd774eb ;  /* 0x3fd774eb00037802 */ /* 0x000fd60000000f00 */
[----:B------:R-:W-:-:S04]  /*12f80*/  @P0 FFMA.FTZ R0, R3, 0.93318945169448852539, -R0 ;  /* 0x3f6ee58103000823 */ /* 0x000fc80000010800 */
[----:B------:R-:W-:-:S07]  /*12f90*/  @!P0 FFMA.FTZ R0, R3, 0.93318945169448852539, R0 ;  /* 0x3f6ee58103008823 */ /* 0x000fce0000010000 */
.L_x_27929:
[----:B------:R-:W-:Y:S05]  /*12fa0*/  BSYNC B0 ;  /* 0x0000000000007941 */ /* 0x000fea0003800000 */
.L_x_27927:
        /* <DEDUP_REMOVED lines=12> */
.L_x_27886:
[----:B------:R-:W-:Y:S05]  /*13070*/  BSYNC B2 ;  /* 0x0000000000027941 */ /* 0x000fea0003800000 */
.L_x_27873:
        /* <DEDUP_REMOVED lines=43> */
.L_x_27933:
        /* <DEDUP_REMOVED lines=10> */
.L_x_27932:
[----:B------:R-:W-:-:S04]  /*133d0*/  FMUL.RZ R4, R4, 0.15915493667125701904 ;  /* 0x3e22f98304047820 */ /* 0x000fc8000040c000 */
[----:B------:R4:W0:Y:S08]  /*133e0*/  MUFU.SIN R13, R4 ;  /* 0x00000004000d7308 */ /* 0x0008300000000400 */
[----:B------:R4:W0:Y:S01]  /*133f0*/  MUFU.COS R12, R4 ;  /* 0x00000004000c7308 */ /* 0x0008220000000000 */
[----:B------:R-:W-:Y:S05]  /*13400*/  BRA `(.L_x_27934) ;  /* 0x00000000000c7947 */ /* 0x000fea0003800000 */
.L_x_27931:
[----:B------:R-:W-:Y:S01]  /*13410*/  FMUL.FTZ R12, R30, 1.4426950216293334961 ;  /* 0x3fb8aa3b1e0c7820 */ /* 0x000fe20000410000 */
[----:B------:R-:W-:-:S05]  /*13420*/  MOV R13, R4 ;  /* 0x00000004000d7202 */ /* 0x000fca0000000f00 */
[----:B------:R-:W4:Y:S02]  /*13430*/  MUFU.EX2 R12, R12 ;  /* 0x0000000c000c7308 */ /* 0x000f240000000800 */
.L_x_27934:
[----:B------:R-:W-:Y:S05]  /*13440*/  BSYNC B0 ;  /* 0x0000000000007941 */ /* 0x000fea0003800000 */
.L_x_27930:
        /* <DEDUP_REMOVED lines=61> */
.L_x_27942:
[----:B------:R-:W-:Y:S05]  /*13820*/  BSYNC B0 ;  /* 0x0000000000007941 */ /* 0x000fea0003800000 */
.L_x_27941:
[----:B------:R-:W-:Y:S01]  /*13830*/  BSSY B3, `(.L_x_27943) ;  /* 0x0000007000037945 */ /* 0x000fe20003800000 */
[----:B------:R-:W-:-:S03]  /*13840*/  FFMA R0, R4, R6, R5 ;  /* 0x0000000604007223 */ /* 0x000fc60000000005 */
[----:B------:R-:W-:Y:S05]  /*13850*/  @!P0 BRA `(.L_x_27944) ;  /* 0x0000000000108947 */ /* 0x000fea0003800000 */
[----:B------:R-:W-:Y:S02]  /*13860*/  MOV R25, R29 ;  /* 0x0000001d00197202 */ /* 0x000fe40000000f00 */
[----:B------:R-:W-:Y:S02]  /*13870*/  MOV R0, R32 ;  /* 0x0000002000007202 */ /* 0x000fe40000000f00 */
[----:B------:R-:W-:-:S07]  /*13880*/  MOV R2, 0x138a0 ;  /* 0x000138a000027802 */ /* 0x000fce0000000f00 */
[----:B0123--:R-:W-:Y:S05]  /*13890*/  CALL.REL.NOINC `($__internal_68_$__cuda_sm3x_div_rn_ftz_f32_slowpath) ;  /* 0x0000019000747944 */ /* 0x00ffea0003c00000 */
.L_x_27944:
[----:B------:R-:W-:Y:S05]  /*138a0*/  BSYNC B3 ;  /* 0x0000000000037941 */ /* 0x000fea0003800000 */
.L_x_27943:
        /* <DEDUP_REMOVED lines=18> */
.L_x_27946:
[----:B------:R-:W-:Y:S02]  /*139d0*/  ISETP.GE.AND P0, PT, R14, RZ, PT ;  /* 0x000000ff0e00720c */ /* 0x000fe40003f06270 */
[----:B------:R-:W-:-:S11]  /*139e0*/  MOV R3, 0x3fd774eb ;  /* 0x3fd774eb00037802 */ /* 0x000fd60000000f00 */
[----:B------:R-:W-:-:S04]  /*139f0*/  @P0 FFMA.FTZ R0, R3, 0.93318945169448852539, -R0 ;  /* 0x3f6ee58103000823 */ /* 0x000fc80000010800 */
[----:B------:R-:W-:-:S07]  /*13a00*/  @!P0 FFMA.FTZ R0, R3, 0.93318945169448852539, R0 ;  /* 0x3f6ee58103008823 */ /* 0x000fce0000010000 */
.L_x_27947:
[----:B------:R-:W-:Y:S05]  /*13a10*/  BSYNC B0 ;  /* 0x0000000000007941 */ /* 0x000fea0003800000 */
.L_x_27945:
        /* <DEDUP_REMOVED lines=12> */
.L_x_27940:
        /* <DEDUP_REMOVED lines=17> */
.L_x_27951:
[----:B------:R-:W-:Y:S05]  /*13bf0*/  BSYNC B3 ;  /* 0x0000000000037941 */ /* 0x000fea0003800000 */
.L_x_27950:
        /* <DEDUP_REMOVED lines=18> */
.L_x_27953:
[----:B------:R-:W-:Y:S02]  /*13d20*/  ISETP.GE.AND P0, PT, R14, RZ, PT ;  /* 0x000000ff0e00720c */ /* 0x000fe40003f06270 */
[----:B------:R-:W-:-:S11]  /*13d30*/  MOV R3, 0x3fd774eb ;  /* 0x3fd774eb00037802 */ /* 0x000fd60000000f00 */
[----:B------:R-:W-:-:S04]  /*13d40*/  @P0 FFMA.FTZ R0, R3, 0.93318945169448852539, -R0 ;  /* 0x3f6ee58103000823 */ /* 0x000fc80000010800 */
[----:B------:R-:W-:-:S07]  /*13d50*/  @!P0 FFMA.FTZ R0, R3, 0.93318945169448852539, R0 ;  /* 0x3f6ee58103008823 */ /* 0x000fce0000010000 */
.L_x_27954:
[----:B------:R-:W-:Y:S05]  /*13d60*/  BSYNC B0 ;  /* 0x0000000000007941 */ /* 0x000fea0003800000 */
.L_x_27952:
        /* <DEDUP_REMOVED lines=13> */
.L_x_27949:
        /* <DEDUP_REMOVED lines=25> */
.L_x_27956:
        /* <DEDUP_REMOVED lines=40> */
.L_x_27955:
        /* <DEDUP_REMOVED lines=48> */
.L_x_27958:
[----:B------:R-:W-:Y:S05]  /*14550*/  BSYNC B0 ;  /* 0x0000000000007941 */ /* 0x000fea0003800000 */
.L_x_27957:
[----:B------:R-:W-:Y:S01]  /*14560*/  BSSY B3, `(.L_x_27959) ;  /* 0x0000007000037945 */ /* 0x000fe20003800000 */
[----:B------:R-:W-:-:S03]  /*14570*/  FFMA R0, R4, R2, R5 ;  /* 0x0000000204007223 */ /* 0x000fc60000000005 */
[----:B------:R-:W-:Y:S05]  /*14580*/  @!P3 BRA `(.L_x_27960) ;  /* 0x000000000010b947 */ /* 0x000fea0003800000 */
[----:B------:R-:W-:Y:S02]  /*14590*/  MOV R25, R29 ;  /* 0x0000001d00197202 */ /* 0x000fe40000000f00 */
[----:B------:R-:W-:Y:S02]  /*145a0*/  MOV R0, R32 ;  /* 0x0000002000007202 */ /* 0x000fe40000000f00 */
[----:B------:R-:W-:-:S07]  /*145b0*/  MOV R2, 0x145d0 ;  /* 0x000145d000027802 */ /* 0x000fce0000000f00 */
[----:B0123--:R-:W-:Y:S05]  /*145c0*/  CALL.REL.NOINC `($__internal_68_$__cuda_sm3x_div_rn_ftz_f32_slowpath) ;  /* 0x0000018400287944 */ /* 0x00ffea0003c00000 */
.L_x_27960:
[----:B------:R-:W-:Y:S05]  /*145d0*/  BSYNC B3 ;  /* 0x0000000000037941 */ /* 0x000fea0003800000 */
.L_x_27959:
        /* <DEDUP_REMOVED lines=18> */
.L_x_27962:
[----:B------:R-:W-:Y:S02]  /*14700*/  ISETP.GE.AND P0, PT, R14, RZ, PT ;  /* 0x000000ff0e00720c */ /* 0x000fe40003f06270 */
[----:B------:R-:W-:-:S11]  /*14710*/  MOV R3, 0x3fd774eb ;  /* 0x3fd774eb00037802 */ /* 0x000fd60000000f00 */
[----:B------:R-:W-:-:S04]  /*14720*/  @P0 FFMA.FTZ R0, R3, 0.93318945169448852539, -R0 ;  /* 0x3f6ee58103000823 */ /* 0x000fc80000010800 */
[----:B------:R-:W-:-:S07]  /*14730*/  @!P0 FFMA.FTZ R0, R3, 0.93318945169448852539, R0 ;  /* 0x3f6ee58103008823 */ /* 0x000fce0000010000 */
.L_x_27963:
[----:B------:R-:W-:Y:S05]  /*14740*/  BSYNC B0 ;  /* 0x0000000000007941 */ /* 0x000fea0003800000 */
.L_x_27961:
        /* <DEDUP_REMOVED lines=12> */
.L_x_27939:
        /* <DEDUP_REMOVED lines=13> */
.L_x_27965:
[----:B------:R-:W-:Y:S05]  /*148e0*/  BSYNC B3 ;  /* 0x0000000000037941 */ /* 0x000fea0003800000 */
.L_x_27964:
        /* <DEDUP_REMOVED lines=18> */
.L_x_27967:
[----:B------:R-:W-:Y:S02]  /*14a10*/  ISETP.GE.AND P0, PT, R14, RZ, PT ;  /* 0x000000ff0e00720c */ /* 0x000fe40003f06270 */
[----:B------:R-:W-:-:S11]  /*14a20*/  MOV R3, 0x3fd774eb ;  /* 0x3fd774eb00037802 */ /* 0x000fd60000000f00 */
[----:B------:R-:W-:-:S04]  /*14a30*/  @P0 FFMA.FTZ R0, R3, 0.93318945169448852539, -R0 ;  /* 0x3f6ee58103000823 */ /* 0x000fc80000010800 */
[----:B------:R-:W-:-:S07]  /*14a40*/  @!P0 FFMA.FTZ R0, R3, 0.93318945169448852539, R0 ;  /* 0x3f6ee58103008823 */ /* 0x000fce0000010000 */
.L_x_27968:
[----:B------:R-:W-:Y:S05]  /*14a50*/  BSYNC B0 ;  /* 0x0000000000007941 */ /* 0x000fea0003800000 */
.L_x_27966:
        /* <DEDUP_REMOVED lines=27> */
.L_x_27938:
        /* <DEDUP_REMOVED lines=39> */
.L_x_27971:
[----:B------:R-:W-:Y:S05]  /*14e80*/  BSYNC B0 ;  /* 0x0000000000007941 */ /* 0x000fea0003800000 */
.L_x_27970:
[----:B------:R-:W-:Y:S01]  /*14e90*/  BSSY B3, `(.L_x_27972) ;  /* 0x0000007000037945 */ /* 0x000fe20003800000 */
[----:B------:R-:W-:-:S03]  /*14ea0*/  FFMA R0, R0, R6, R5 ;  /* 0x0000000600007223 */ /* 0x000fc60000000005 */
[----:B------:R-:W-:Y:S05]  /*14eb0*/  @!P0 BRA `(.L_x_27973) ;  /* 0x0000000000108947 */ /* 0x000fea0003800000 */
[----:B------:R-:W-:Y:S01]  /*14ec0*/  HFMA2.MMA R0, -RZ, RZ, 1.875, 0 ;  /* 0x3f800000ff007435 */ /* 0x000fe200000001ff */
[----:B------:R-:W-:Y:S02]  /*14ed0*/  MOV R25, R29 ;  /* 0x0000001d00197202 */ /* 0x000fe40000000f00 */
[----:B------:R-:W-:-:S08]  /*14ee0*/  MOV R2, 0x14f00 ;  /* 0x00014f0000027802 */ /* 0x000fd00000000f00 */
[----:B-123--:R-:W-:Y:S05]  /*14ef0*/  CALL.REL.NOINC `($__internal_68_$__cuda_sm3x_div_rn_ftz_f32_slowpath) ;  /* 0x0000017800dc7944 */ /* 0x00efea0003c00000 */
.L_x_27973:
[----:B------:R-:W-:Y:S05]  /*14f00*/  BSYNC B3 ;  /* 0x0000000000037941 */ /* 0x000fea0003800000 */
.L_x_27972:
        /* <DEDUP_REMOVED lines=18> */
.L_x_27975:
[----:B------:R-:W-:Y:S02]  /*15030*/  ISETP.GE.AND P0, PT, R14, RZ, PT ;  /* 0x000000ff0e00720c */ /* 0x000fe40003f06270 */
[----:B------:R-:W-:-:S11]  /*15040*/  MOV R3, 0x3fd774eb ;  /* 0x3fd774eb00037802 */ /* 0x000fd60000000f00 */
[----:B------:R-:W-:-:S04]  /*15050*/  @P0 FFMA.FTZ R0, R3, 0.93318945169448852539, -R0 ;  /* 0x3f6ee58103000823 */ /* 0x000fc80000010800 */
[----:B------:R-:W-:-:S07]  /*15060*/  @!P0 FFMA.FTZ R0, R3, 0.93318945169448852539, R0 ;  /* 0x3f6ee58103008823 */ /* 0x000fce0000010000 */
.L_x_27976:
[----:B------:R-:W-:Y:S05]  /*15070*/  BSYNC B0 ;  /* 0x0000000000007941 */ /* 0x000fea0003800000 */
.L_x_27974:
        /* <DEDUP_REMOVED lines=10> */
.L_x_27969:
        /* <DEDUP_REMOVED lines=13> */
.L_x_27978:
[----:B------:R-:W-:Y:S05]  /*151f0*/  BSYNC B3 ;  /* 0x0000000000037941 */ /* 0x000fea0003800000 */
.L_x_27977:
        /* <DEDUP_REMOVED lines=18> */
.L_x_27980:
[----:B------:R-:W-:Y:S02]  /*15320*/  ISETP.GE.AND P0, PT, R14, RZ, PT ;  /* 0x000000ff0e00720c */ /* 0x000fe40003f06270 */
[----:B------:R-:W-:-:S11]  /*15330*/  MOV R3, 0x3fd774eb ;  /* 0x3fd774eb00037802 */ /* 0x000fd60000000f00 */
[----:B------:R-:W-:-:S04]  /*15340*/  @P0 FFMA.FTZ R0, R3, 0.93318945169448852539, -R0 ;  /* 0x3f6ee58103000823 */ /* 0x000fc80000010800 */
[----:B------:R-:W-:-:S07]  /*15350*/  @!P0 FFMA.FTZ R0, R3, 0.93318945169448852539, R0 ;  /* 0x3f6ee58103008823 */ /* 0x000fce0000010000 */
.L_x_27981:
[----:B------:R-:W-:Y:S05]  /*15360*/  BSYNC B0 ;  /* 0x0000000000007941 */ /* 0x000fea0003800000 */
.L_x_27979:
        /* <DEDUP_REMOVED lines=11> */
.L_x_27937:
        /* <DEDUP_REMOVED lines=34> */
.L_x_27983:
[----:B------:R-:W-:Y:S05]  /*15640*/  BSYNC B3 ;  /* 0x0000000000037941 */ /* 0x000fea0003800000 */
.L_x_27982:
        /* <DEDUP_REMOVED lines=18> */
.L_x_27985:
[----:B------:R-:W-:Y:S02]  /*15770*/  ISETP.GE.AND P0, PT, R14, RZ, PT ;  /* 0x000000ff0e00720c */ /* 0x000fe40003f06270 */
[----:B------:R-:W-:-:S11]  /*15780*/  MOV R3, 0x3fd774eb ;  /* 0x3fd774eb00037802 */ /* 0x000fd60000000f00 */
[----:B------:R-:W-:-:S04]  /*15790*/  @P0 FFMA.FTZ R0, R3, 0.93318945169448852539, -R0 ;  /* 0x3f6ee58103000823 */ /* 0x000fc80000010800 */
[----:B------:R-:W-:-:S07]  /*157a0*/  @!P0 FFMA.FTZ R0, R3, 0.93318945169448852539, R0 ;  /* 0x3f6ee58103008823 */ /* 0x000fce0000010000 */
.L_x_27986:
[----:B------:R-:W-:Y:S05]  /*157b0*/  BSYNC B0 ;  /* 0x0000000000007941 */ /* 0x000fea0003800000 */
.L_x_27984:
        /* <DEDUP_REMOVED lines=11> */
.L_x_27936:
        /* <DEDUP_REMOVED lines=26> */
.L_x_27988:
[----:B------:R-:W-:Y:S05]  /*15a10*/  BSYNC B3 ;  /* 0x0000000000037941 */ /* 0x000fea0003800000 */
.L_x_27987:
        /* <DEDUP_REMOVED lines=18> */
.L_x_27990:
[----:B------:R-:W-:Y:S02]  /*15b40*/  ISETP.GE.AND P0, PT, R14, RZ, PT ;  /* 0x000000ff0e00720c */ /* 0x000fe40003f06270 */
[----:B------:R-:W-:-:S11]  /*15b50*/  MOV R3, 0x3fd774eb ;  /* 0x3fd774eb00037802 */ /* 0x000fd60000000f00 */
[----:B------:R-:W-:-:S04]  /*15b60*/  @P0 FFMA.FTZ R0, R3, 0.93318945169448852539, -R0 ;  /* 0x3f6ee58103000823 */ /* 0x000fc80000010800 */
[----:B------:R-:W-:-:S07]  /*15b70*/  @!P0 FFMA.FTZ R0, R3, 0.93318945169448852539, R0 ;  /* 0x3f6ee58103008823 */ /* 0x000fce0000010000 */
.L_x_27991:
[----:B------:R-:W-:Y:S05]  /*15b80*/  BSYNC B0 ;  /* 0x0000000000007941 */ /* 0x000fea0003800000 */
.L_x_27989:
        /* <DEDUP_REMOVED lines=12> */
.L_x_27948:
[----:B------:R-:W-:Y:S05]  /*15c50*/  BSYNC B2 ;  /* 0x0000000000027941 */ /* 0x000fea0003800000 */
.L_x_27935:
        /* <DEDUP_REMOVED lines=43> */
.L_x_27995:
        /* <DEDUP_REMOVED lines=10> */
.L_x_27994:
[----:B------:R-:W-:-:S04]  /*15fb0*/  FMUL.RZ R4, R4, 0.15915493667125701904 ;  /* 0x3e22f98304047820 */ /* 0x000fc8000040c000 */
[----:B------:R4:W0:Y:S08]  /*15fc0*/  MUFU.SIN R15, R4 ;  /* 0x00000004000f7308 */ /* 0x0008300000000400 */
[----:B------:R4:W0:Y:S01]  /*15fd0*/  MUFU.COS R14, R4 ;  /* 0x00000004000e7308 */ /* 0x0008220000000000 */
[----:B------:R-:W-:Y:S05]  /*15fe0*/  BRA `(.L_x_27996) ;  /* 0x00000000000c7947 */ /* 0x000fea0003800000 */
.L_x_27993:
[----:B------:R-:W-:Y:S01]  /*15ff0*/  FMUL.FTZ R14, R30, 1.4426950216293334961 ;  /* 0x3fb8aa3b1e0e7820 */ /* 0x000fe20000410000 */
[----:B------:R-:W-:-:S05]  /*16000*/  MOV R15, R4 ;  /* 0x00000004000f7202 */ /* 0x000fca0000000f00 */
[----:B------:R-:W4:Y:S02]  /*16010*/  MUFU.EX2 R14, R14 ;  /* 0x0000000e000e7308 */ /* 0x000f240000000800 */
.L_x_27996:
[----:B------:R-:W-:Y:S05]  /*16020*/  BSYNC B0 ;  /* 0x0000000000007941 */ /* 0x000fea0003800000 */
.L_x_27992:
        /* <DEDUP_REMOVED lines=10> */
.L_x_27500:
        /* <DEDUP_REMOVED lines=120> */
.L_x_28006:
[----:B------:R-:W-:Y:S05]  /*16850*/  BSYNC B0 ;  /* 0x0000000000007941 */ /* 0x000fea0003800000 */
.L_x_28005:
[----:B------:R-:W-:Y:S01]  /*16860*/  BSSY B4, `(.L_x_28007) ;  /* 0x0000007000047945 */ /* 0x000fe20003800000 */
[----:B------:R-:W-:-:S03]  /*16870*/  FFMA R0, R4, R6, R5 ;  /* 0x0000000604007223 */ /* 0x000fc60000000005 */
[----:B------:R-:W-:Y:S05]  /*16880*/  @!P0 BRA `(.L_x_28008) ;  /* 0x0000000000108947 */ /* 0x000fea0003800000 */
[----:B------:R-:W-:Y:S02]  /*16890*/  MOV R25, R29 ;  /* 0x0000001d00197202 */ /* 0x000fe40000000f00 */
[----:B------:R-:W-:Y:S02]  /*168a0*/  MOV R0, R30 ;  /* 0x0000001e00007202 */ /* 0x000fe40000000f00 */
[----:B------:R-:W-:-:S07]  /*168b0*/  MOV R2, 0x168d0 ;  /* 0x000168d000027802 */ /* 0x000fce0000000f00 */
[----:B------:R-:W-:Y:S05]  /*168c0*/  CALL.REL.NOINC `($__internal_68_$__cuda_sm3x_div_rn_ftz_f32_slowpath) ;  /* 0x0000016000687944 */ /* 0x000fea0003c00000 */
.L_x_28008:
[----:B------:R-:W-:Y:S05]  /*168d0*/  BSYNC B4 ;  /* 0x0000000000047941 */ /* 0x000fea0003800000 */
.L_x_28007:
        /* <DEDUP_REMOVED lines=18> */
.L_x_28010:
[----:B------:R-:W-:Y:S02]  /*16a00*/  ISETP.GE.AND P0, PT, R20, RZ, PT ;  /* 0x000000ff1400720c */ /* 0x000fe40003f06270 */
[----:B------:R-:W-:-:S11]  /*16a10*/  MOV R3, 0x3fd774eb ;  /* 0x3fd774eb00037802 */ /* 0x000fd60000000f00 */
[----:B------:R-:W-:-:S04]  /*16a20*/  @P0 FFMA.FTZ R0, R3, 0.93318945169448852539, -R0 ;  /* 0x3f6ee58103000823 */ /* 0x000fc80000010800 */
[----:B------:R-:W-:-:S07]  /*16a30*/  @!P0 FFMA.FTZ R0, R3, 0.93318945169448852539, R0 ;  /* 0x3f6ee58103008823 */ /* 0x000fce0000010000 */
.L_x_28011:
[----:B------:R-:W-:Y:S05]  /*16a40*/  BSYNC B0 ;  /* 0x0000000000007941 */ /* 0x000fea0003800000 */
.L_x_28009:
        /* <DEDUP_REMOVED lines=12> */
.L_x_28004:
        /* <DEDUP_REMOVED lines=16> */
[----:B------:R-:W-:Y:S05]  /*16c10*/  CALL.REL.NOINC `($__internal_68_$__cuda_sm3x_div_rn_ftz_f32_slowpath) ;  /* 0x0000015c00947944 */ /* 0x000fea0003c00000 */
.L_x_28015:
[----:B------:R-:W-:Y:S05]  /*16c20*/  BSYNC B4 ;  /* 0x0000000000047941 */ /* 0x000fea0003800000 */
.L_x_28014:
        /* <DEDUP_REMOVED lines=18> */
.L_x_28017:
[----:B------:R-:W-:Y:S02]  /*16d50*/  ISETP.GE.AND P0, PT, R20, RZ, PT ;  /* 0x000000ff1400720c */ /* 0x000fe40003f06270 */
[----:B------:R-:W-:-:S11]  /*16d60*/  MOV R3, 0x3fd774eb ;  /* 0x3fd774eb00037802 */ /* 0x000fd60000000f00 */
[----:B------:R-:W-:-:S04]  /*16d70*/  @P0 FFMA.FTZ R0, R3, 0.93318945169448852539, -R0 ;  /* 0x3f6ee58103000823 */ /* 0x000fc80000010800 */
[----:B------:R-:W-:-:S07]  /*16d80*/  @!P0 FFMA.FTZ R0, R3, 0.93318945169448852539, R0 ;  /* 0x3f6ee58103008823 */ /* 0x000fce0000010000 */
.L_x_28018:
[----:B------:R-:W-:Y:S05]  /*16d90*/  BSYNC B0 ;  /* 0x0000000000007941 */ /* 0x000fea0003800000 */
.L_x_28016:
        /* <DEDUP_REMOVED lines=13> */
.L_x_28013:
        /* <DEDUP_REMOVED lines=25> */
.L_x_28020:
        /* <DEDUP_REMOVED lines=40> */
.L_x_28019:
        /* <DEDUP_REMOVED lines=51> */
.L_x_28022:
[----:B------:R-:W-:Y:S05]  /*175b0*/  BSYNC B0 ;  /* 0x0000000000007941 */ /* 0x000fea0003800000 */
.L_x_28021:
[----:B------:R-:W-:Y:S01]  /*175c0*/  BSSY B4, `(.L_x_28023) ;  /* 0x0000006000047945 */ /* 0x000fe20003800000 */
[----:B------:R-:W-:-:S03]  /*175d0*/  FFMA R0, R5, R4, R2 ;  /* 0x0000000405007223 */ /* 0x000fc60000000002 */
[----:B------:R-:W-:Y:S05]  /*175e0*/  @!P0 BRA `(.L_x_28024) ;  /* 0x00000000000c8947 */ /* 0x000fea0003800000 */
[----:B------:R-:W-:Y:S02]  /*175f0*/  MOV R0, R30 ;  /* 0x0000001e00007202 */ /* 0x000fe40000000f00 */
[----:B------:R-:W-:-:S07]  /*17600*/  MOV R2, 0x17620 ;  /* 0x0001762000027802 */ /* 0x000fce0000000f00 */
[----:B------:R-:W-:Y:S05]  /*17610*/  CALL.REL.NOINC `($__internal_68_$__cuda_sm3x_div_rn_ftz_f32_slowpath) ;  /* 0x0000015400147944 */ /* 0x000fea0003c00000 */
.L_x_28024:
[----:B------:R-:W-:Y:S05]  /*17620*/  BSYNC B4 ;  /* 0x0000000000047941 */ /* 0x000fea0003800000 */
.L_x_28023:
        /* <DEDUP_REMOVED lines=18> */
.L_x_28026:
[----:B------:R-:W-:Y:S02]  /*17750*/  ISETP.GE.AND P0, PT, R20, RZ, PT ;  /* 0x000000ff1400720c */ /* 0x000fe40003f06270 */
[----:B------:R-:W-:-:S11]  /*17760*/  MOV R3, 0x3fd774eb ;  /* 0x3fd774eb00037802 */ /* 0x000fd60000000f00 */
[----:B------:R-:W-:-:S04]  /*17770*/  @P0 FFMA.FTZ R0, R3, 0.93318945169448852539, -R0 ;  /* 0x3f6ee58103000823 */ /* 0x000fc80000010800 */
[----:B------:R-:W-:-:S07]  /*17780*/  @!P0 FFMA.FTZ R0, R3, 0.93318945169448852539, R0 ;  /* 0x3f6ee58103008823 */ /* 0x000fce0000010000 */
.L_x_28027:
[----:B------:R-:W-:Y:S05]  /*17790*/  BSYNC B0 ;  /* 0x0000000000007941 */ /* 0x000fea0003800000 */
.L_x_28025:
        /* <DEDUP_REMOVED lines=12> */
.L_x_28003:
        /* <DEDUP_REMOVED lines=13> */
.L_x_28029:
[----:B------:R-:W-:Y:S05]  /*17930*/  BSYNC B4 ;  /* 0x0000000000047941 */ /* 0x000fea0003800000 */
.L_x_28028:
        /* <DEDUP_REMOVED lines=18> */
.L_x_28031:
[----:B------:R-:W-:Y:S02]  /*17a60*/  ISETP.GE.AND P0, PT, R20, RZ, PT ;  /* 0x000000ff1400720c */ /* 0x000fe40003f06270 */
[----:B------:R-:W-:-:S11]  /*17a70*/  MOV R3, 0x3fd774eb ;  /* 0x3fd774eb00037802 */ /* 0x000fd60000000f00 */
[----:B------:R-:W-:-:S04]  /*17a80*/  @P0 FFMA.FTZ R0, R3, 0.93318945169448852539, -R0 ;  /* 0x3f6ee58103000823 */ /* 0x000fc80000010800 */
[----:B------:R-:W-:-:S07]  /*17a90*/  @!P0 FFMA.FTZ R0, R3, 0.93318945169448852539, R0 ;  /* 0x3f6ee58103008823 */ /* 0x000fce0000010000 */
.L_x_28032:
[----:B------:R-:W-:Y:S05]  /*17aa0*/  BSYNC B0 ;  /* 0x0000000000007941 */ /* 0x000fea0003800000 */
.L_x_28030:
        /* <DEDUP_REMOVED lines=27> */
.L_x_28002:
        /* <DEDUP_REMOVED lines=39> */
.L_x_28035:
[----:B------:R-:W-:Y:S05]  /*17ed0*/  BSYNC B0 ;  /* 0x0000000000007941 */ /* 0x000fea0003800000 */
.L_x_28034:
[----:B------:R-:W-:Y:S01]  /*17ee0*/  BSSY B4, `(.L_x_28036) ;  /* 0x0000007000047945 */ /* 0x000fe20003800000 */
[----:B------:R-:W-:-:S03]  /*17ef0*/  FFMA R0, R7, R5, R4 ;  /* 0x0000000507007223 */ /* 0x000fc60000000004 */
[----:B------:R-:W-:Y:S05]  /*17f00*/  @!P0 BRA `(.L_x_28037) ;  /* 0x0000000000108947 */ /* 0x000fea0003800000 */
[----:B------:R-:W-:Y:S01]  /*17f10*/  HFMA2.MMA R0, -RZ, RZ, 1.875, 0 ;  /* 0x3f800000ff007435 */ /* 0x000fe200000001ff */
[----:B------:R-:W-:Y:S02]  /*17f20*/  MOV R25, R29 ;  /* 0x0000001d00197202 */ /* 0x000fe40000000f00 */
[----:B------:R-:W-:-:S08]  /*17f30*/  MOV R2, 0x17f50 ;  /* 0x00017f5000027802 */ /* 0x000fd00000000f00 */
[----:B------:R-:W-:Y:S05]  /*17f40*/  CALL.REL.NOINC `($__internal_68_$__cuda_sm3x_div_rn_ftz_f32_slowpath) ;  /* 0x0000014800c87944 */ /* 0x000fea0003c00000 */
.L_x_28037:
[----:B------:R-:W-:Y:S05]  /*17f50*/  BSYNC B4 ;  /* 0x0000000000047941 */ /* 0x000fea0003800000 */
.L_x_28036:
        /* <DEDUP_REMOVED lines=18> */
.L_x_28039:
[----:B------:R-:W-:Y:S02]  /*18080*/  ISETP.GE.AND P0, PT, R20, RZ, PT ;  /* 0x000000ff1400720c */ /* 0x000fe40003f06270 */
[----:B------:R-:W-:-:S11]  /*18090*/  MOV R3, 0x3fd774eb ;  /* 0x3fd774eb00037802 */ /* 0x000fd60000000f00 */
[----:B------:R-:W-:-:S04]  /*180a0*/  @P0 FFMA.FTZ R0, R3, 0.93318945169448852539, -R0 ;  /* 0x3f6ee58103000823 */ /* 0x000fc80000010800 */
[----:B------:R-:W-:-:S07]  /*180b0*/  @!P0 FFMA.FTZ R0, R3, 0.93318945169448852539, R0 ;  /* 0x3f6ee58103008823 */ /* 0x000fce0000010000 */
.L_x_28040:
[----:B------:R-:W-:Y:S05]  /*180c0*/  BSYNC B0 ;  /* 0x0000000000007941 */ /* 0x000fea0003800000 */
.L_x_28038:
        /* <DEDUP_REMOVED lines=10> */
.L_x_28033:
        /* <DEDUP_REMOVED lines=12> */
[----:B------:R-:W-:Y:S05]  /*18230*/  CALL.REL.NOINC `($__internal_68_$__cuda_sm3x_div_rn_ftz_f32_slowpath) ;  /* 0x00000148000c7944 */ /* 0x000fea0003c00000 */
.L_x_28042:
[----:B------:R-:W-:Y:S05]  /*18240*/  BSYNC B4 ;  /* 0x0000000000047941 */ /* 0x000fea0003800000 */
.L_x_28041:
        /* <DEDUP_REMOVED lines=18> */
.L_x_28044:
[----:B------:R-:W-:Y:S02]  /*18370*/  ISETP.GE.AND P0, PT, R20, RZ, PT ;  /* 0x000000ff1400720c */ /* 0x000fe40003f06270 */
[----:B------:R-:W-:-:S11]  /*18380*/  MOV R3, 0x3fd774eb ;  /* 0x3fd774eb00037802 */ /* 0x000fd60000000f00 */
[----:B------:R-:W-:-:S04]  /*18390*/  @P0 FFMA.FTZ R0, R3, 0.93318945169448852539, -R0 ;  /* 0x3f6ee58103000823 */ /* 0x000fc80000010800 */
[----:B------:R-:W-:-:S07]  /*183a0*/  @!P0 FFMA.FTZ R0, R3, 0.93318945169448852539, R0 ;  /* 0x3f6ee58103008823 */ /* 0x000fce0000010000 */
.L_x_28045:
[----:B------:R-:W-:Y:S05]  /*183b0*/  BSYNC B0 ;  /* 0x0000000000007941 */ /* 0x000fea0003800000 */
.L_x_28043:
        /* <DEDUP_REMOVED lines=11> */
.L_x_28001:
        /* <DEDUP_REMOVED lines=33> */
[----:B------:R-:W-:Y:S05]  /*18680*/  CALL.REL.NOINC `($__internal_68_$__cuda_sm3x_div_rn_ftz_f32_slowpath) ;  /* 0x0000014000f87944 */ /* 0x000fea0003c00000 */
.L_x_28047:
[----:B------:R-:W-:Y:S05]  /*18690*/  BSYNC B4 ;  /* 0x0000000000047941 */ /* 0x000fea0003800000 */
.L_x_28046:
        /* <DEDUP_REMOVED lines=18> */
.L_x_28049:
[----:B------:R-:W-:Y:S02]  /*187c0*/  ISETP.GE.AND P0, PT, R20, RZ, PT ;  /* 0x000000ff1400720c */ /* 0x000fe40003f06270 */
[----:B------:R-:W-:-:S11]  /*187d0*/  MOV R3, 0x3fd774eb ;  /* 0x3fd774eb00037802 */ /* 0x000fd60000000f00 */
[----:B------:R-:W-:-:S04]  /*187e0*/  @P0 FFMA.FTZ R0, R3, 0.93318945169448852539, -R0 ;  /* 0x3f6ee58103000823 */ /* 0x000fc80000010800 */
[----:B------:R-:W-:-:S07]  /*187f0*/  @!P0 FFMA.FTZ R0, R3, 0.93318945169448852539, R0 ;  /* 0x3f6ee58103008823 */ /* 0x000fce0000010000 */
.L_x_28050:
[----:B------:R-:W-:Y:S05]  /*18800*/  BSYNC B0 ;  /* 0x0000000000007941 */ /* 0x000fea0003800000 */
.L_x_28048:
        /* <DEDUP_REMOVED lines=11> */
.L_x_28000:
        /* <DEDUP_REMOVED lines=25> */
[----:B------:R-:W-:Y:S05]  /*18a50*/  CALL.REL.NOINC `($__internal_68_$__cuda_sm3x_div_rn_ftz_f32_slowpath) ;  /* 0x0000014000047944 */ /* 0x000fea0003c00000 */
.L_x_28052:
[----:B------:R-:W-:Y:S05]  /*18a60*/  BSYNC B4 ;  /* 0x0000000000047941 */ /* 0x000fea0003800000 */
.L_x_28051:
        /* <DEDUP_REMOVED lines=18> */
.L_x_28054:
[----:B------:R-:W-:Y:S02]  /*18b90*/  ISETP.GE.AND P0, PT, R20, RZ, PT ;  /* 0x000000ff1400720c */ /* 0x000fe40003f06270 */
[----:B------:R-:W-:-:S11]  /*18ba0*/  MOV R3, 0x3fd774eb ;  /* 0x3fd774eb00037802 */ /* 0x000fd60000000f00 */
[----:B------:R-:W-:-:S04]  /*18bb0*/  @P0 FFMA.FTZ R0, R3, 0.93318945169448852539, -R0 ;  /* 0x3f6ee58103000823 */ /* 0x000fc80000010800 */
[----:B------:R-:W-:-:S07]  /*18bc0*/  @!P0 FFMA.FTZ R0, R3, 0.93318945169448852539, R0 ;  /* 0x3f6ee58103008823 */ /* 0x000fce0000010000 */
.L_x_28055:
[----:B------:R-:W-:Y:S05]  /*18bd0*/  BSYNC B0 ;  /* 0x0000000000007941 */ /* 0x000fea0003800000 */
.L_x_28053:
        /* <DEDUP_REMOVED lines=12> */
.L_x_28012:
[----:B------:R-:W-:Y:S05]  /*18ca0*/  BSYNC B2 ;  /* 0x0000000000027941 */ /* 0x000fea0003800000 */
.L_x_27999:
        /* <DEDUP_REMOVED lines=42> */
.L_x_28058:
        /* <DEDUP_REMOVED lines=10> */
.L_x_28057:
[----:B------:R-:W-:-:S04]  /*18ff0*/  FMUL.RZ R5, R5, 0.15915493667125701904 ;  /* 0x3e22f98305057820 */ /* 0x000fc8000040c000 */
[----:B------:R2:W3:Y:S08]  /*19000*/  MUFU.SIN R19, R5 ;  /* 0x0000000500137308 */ /* 0x0004f00000000400 */
[----:B------:R2:W4:Y:S01]  /*19010*/  MUFU.COS R18, R5 ;  /* 0x0000000500127308 */ /* 0x0005220000000000 */
[----:B------:R-:W-:Y:S05]  /*19020*/  BRA `(.L_x_27998) ;  /* 0x00000000000c7947 */ /* 0x000fea0003800000 */
.L_x_28056:
[----:B------:R-:W-:Y:S01]  /*19030*/  FMUL.FTZ R4, R4, 1.4426950216293334961 ;  /* 0x3fb8aa3b04047820 */ /* 0x000fe20000410000 */
[----:B------:R-:W-:-:S03]  /*19040*/  MOV R19, R5 ;  /* 0x0000000500137202 */ /* 0x000fc60000000f00 */
[----:B------:R0:W1:Y:S04]  /*19050*/  MUFU.EX2 R18, R4 ;  /* 0x0000000400127308 */ /* 0x0000680000000800 */
.L_x_27998:
[----:B------:R-:W-:Y:S05]  /*19060*/  BSYNC B3 ;  /* 0x0000000000037941 */ /* 0x000fea0003800000 */
.L_x_27997:
        /* <DEDUP_REMOVED lines=67> */
.L_x_28068:
[----:B------:R-:W-:Y:S05]  /*194a0*/  BSYNC B0 ;  /* 0x0000000000007941 */ /* 0x000fea0003800000 */
.L_x_28067:
[----:B------:R-:W-:Y:S01]  /*194b0*/  BSSY B4, `(.L_x_28069) ;  /* 0x0000007000047945 */ /* 0x000fe20003800000 */
[----:B------:R-:W-:-:S03]  /*194c0*/  FFMA R0, R4, R6, R5 ;  /* 0x0000000604007223 */ /* 0x000fc60000000005 */
[----:B------:R-:W-:Y:S05]  /*194d0*/  @!P0 BRA `(.L_x_28070) ;  /* 0x0000000000108947 */ /* 0x000fea0003800000 */
[----:B------:R-:W-:Y:S02]  /*194e0*/  MOV R25, R29 ;  /* 0x0000001d00197202 */ /* 0x000fe40000000f00 */
[----:B------:R-:W-:Y:S02]  /*194f0*/  MOV R0, R30 ;  /* 0x0000001e00007202 */ /* 0x000fe40000000f00 */
[----:B------:R-:W-:-:S07]  /*19500*/  MOV R2, 0x19520 ;  /* 0x0001952000027802 */ /* 0x000fce0000000f00 */
[----:B-1-34-:R-:W-:Y:S05]  /*19510*/  CALL.REL.NOINC `($__internal_68_$__cuda_sm3x_div_rn_ftz_f32_slowpath) ;  /* 0x0000013400547944 */ /* 0x01afea0003c00000 */
.L_x_28070:
[----:B------:R-:W-:Y:S05]  /*19520*/  BSYNC B4 ;  /* 0x0000000000047941 */ /* 0x000fea0003800000 */
.L_x_28069:
        /* <DEDUP_REMOVED lines=18> */
.L_x_28072:
[----:B------:R-:W-:Y:S02]  /*19650*/  ISETP.GE.AND P0, PT, R22, RZ, PT ;  /* 0x000000ff1600720c */ /* 0x000fe40003f06270 */
[----:B------:R-:W-:-:S11]  /*19660*/  MOV R3, 0x3fd774eb ;  /* 0x3fd774eb00037802 */ /* 0x000fd60000000f00 */
[----:B------:R-:W-:-:S04]  /*19670*/  @P0 FFMA.FTZ R0, R3, 0.93318945169448852539, -R0 ;  /* 0x3f6ee58103000823 */ /* 0x000fc80000010800 */
[----:B------:R-:W-:-:S07]  /*19680*/  @!P0 FFMA.FTZ R0, R3, 0.93318945169448852539, R0 ;  /* 0x3f6ee58103008823 */ /* 0x000fce0000010000 */
.L_x_28073:
[----:B------:R-:W-:Y:S05]  /*19690*/  BSYNC B0 ;  /* 0x0000000000007941 */ /* 0x000fea0003800000 */
.L_x_28071:
        /* <DEDUP_REMOVED lines=12> */
.L_x_28066:
        /* <DEDUP_REMOVED lines=16> */
[----:B-1234-:R-:W-:Y:S05]  /*19860*/  CALL.REL.NOINC `($__internal_68_$__cuda_sm3x_div_rn_ftz_f32_slowpath) ;  /* 0x0000013000807944 */ /* 0x01efea0003c00000 */
.L_x_28077:
[----:B------:R-:W-:Y:S05]  /*19870*/  BSYNC B4 ;  /* 0x0000000000047941 */ /* 0x000fea0003800000 */
.L_x_28076:
        /* <DEDUP_REMOVED lines=18> */
.L_x_28079:
[----:B------:R-:W-:Y:S02]  /*199a0*/  ISETP.GE.AND P0, PT, R22, RZ, PT ;  /* 0x000000ff1600720c */ /* 0x000fe40003f06270 */
[----:B------:R-:W-:-:S11]  /*199b0*/  MOV R3, 0x3fd774eb ;  /* 0x3fd774eb00037802 */ /* 0x000fd60000000f00 */
[----:B------:R-:W-:-:S04]  /*199c0*/  @P0 FFMA.FTZ R0, R3, 0.93318945169448852539, -R0 ;  /* 0x3f6ee58103000823 */ /* 0x000fc80000010800 */
[----:B------:R-:W-:-:S07]  /*199d0*/  @!P0 FFMA.FTZ R0, R3, 0.93318945169448852539, R0 ;  /* 0x3f6ee58103008823 */ /* 0x000fce0000010000 */
.L_x_28080:
[----:B------:R-:W-:Y:S05]  /*199e0*/  BSYNC B0 ;  /* 0x0000000000007941 */ /* 0x000fea0003800000 */
.L_x_28078:
        /* <DEDUP_REMOVED lines=13> */
.L_x_28075:
        /* <DEDUP_REMOVED lines=25> */
.L_x_28082:
        /* <DEDUP_REMOVED lines=40> */
.L_x_28081:
        /* <DEDUP_REMOVED lines=51> */
.L_x_28084:
[----:B------:R-:W-:Y:S05]  /*1a200*/  BSYNC B0 ;  /* 0x0000000000007941 */ /* 0x000fea0003800000 */
.L_x_28083:
[----:B------:R-:W-:Y:S01]  /*1a210*/  BSSY B4, `(.L_x_28085) ;  /* 0x0000006000047945 */ /* 0x000fe20003800000 */
[----:B------:R-:W-:-:S03]  /*1a220*/  FFMA R0, R5, R4, R2 ;  /* 0x0000000405007223 */ /* 0x000fc60000000002 */
[----:B------:R-:W-:Y:S05]  /*1a230*/  @!P0 BRA `(.L_x_28086) ;  /* 0x00000000000c8947 */ /* 0x000fea0003800000 */
[----:B------:R-:W-:Y:S02]  /*1a240*/  MOV R0, R30 ;  /* 0x0000001e00007202 */ /* 0x000fe40000000f00 */
[----:B------:R-:W-:-:S07]  /*1a250*/  MOV R2, 0x1a270 ;  /* 0x0001a27000027802 */ /* 0x000fce0000000f00 */
[----:B-1-34-:R-:W-:Y:S05]  /*1a260*/  CALL.REL.NOINC `($__internal_68_$__cuda_sm3x_div_rn_ftz_f32_slowpath) ;  /* 0x0000012800007944 */ /* 0x01afea0003c00000 */
.L_x_28086:
[----:B------:R-:W-:Y:S05]  /*1a270*/  BSYNC B4 ;  /* 0x0000000000047941 */ /* 0x000fea0003800000 */
.L_x_28085:
        /* <DEDUP_REMOVED lines=18> */
.L_x_28088:
[----:B------:R-:W-:Y:S02]  /*1a3a0*/  ISETP.GE.AND P0, PT, R22, RZ, PT ;  /* 0x000000ff1600720c */ /* 0x000fe40003f06270 */
[----:B------:R-:W-:-:S11]  /*1a3b0*/  MOV R3, 0x3fd774eb ;  /* 0x3fd774eb00037802 */ /* 0x000fd60000000f00 */
[----:B------:R-:W-:-:S04]  /*1a3c0*/  @P0 FFMA.FTZ R0, R3, 0.93318945169448852539, -R0 ;  /* 0x3f6ee58103000823 */ /* 0x000fc80000010800 */
[----:B------:R-:W-:-:S07]  /*1a3d0*/  @!P0 FFMA.FTZ R0, R3, 0.93318945169448852539, R0 ;  /* 0x3f6ee58103008823 */ /* 0x000fce0000010000 */
.L_x_28089:
[----:B------:R-:W-:Y:S05]  /*1a3e0*/  BSYNC B0 ;  /* 0x0000000000007941 */ /* 0x000fea0003800000 */
.L_x_28087:
        /* <DEDUP_REMOVED lines=12> */
.L_x_28065:
        /* <DEDUP_REMOVED lines=13> */
.L_x_28091:
[----:B------:R-:W-:Y:S05]  /*1a580*/  BSYNC B4 ;  /* 0x0000000000047941 */ /* 0x000fea0003800000 */
.L_x_28090:
        /* <DEDUP_REMOVED lines=18> */
.L_x_28093:
[----:B------:R-:W-:Y:S02]  /*1a6b0*/  ISETP.GE.AND P0, PT, R22, RZ, PT ;  /* 0x000000ff1600720c */ /* 0x000fe40003f06270 */
[----:B------:R-:W-:-:S11]  /*1a6c0*/  MOV R3, 0x3fd774eb ;  /* 0x3fd774eb00037802 */ /* 0x000fd60000000f00 */
[----:B------:R-:W-:-:S04]  /*1a6d0*/  @P0 FFMA.FTZ R0, R3, 0.93318945169448852539, -R0 ;  /* 0x3f6ee58103000823 */ /* 0x000fc80000010800 */
[----:B------:R-:W-:-:S07]  /*1a6e0*/  @!P0 FFMA.FTZ R0, R3, 0.93318945169448852539, R0 ;  /* 0x3f6ee58103008823 */ /* 0x000fce0000010000 */
.L_x_28094:
[----:B------:R-:W-:Y:S05]  /*1a6f0*/  BSYNC B0 ;  /* 0x0000000000007941 */ /* 0x000fea0003800000 */
.L_x_28092:
        /* <DEDUP_REMOVED lines=27> */
.L_x_28064:
        /* <DEDUP_REMOVED lines=39> */
.L_x_28097:
[----:B------:R-:W-:Y:S05]  /*1ab20*/  BSYNC B0 ;  /* 0x0000000000007941 */ /* 0x000fea0003800000 */
.L_x_28096:
[----:B------:R-:W-:Y:S01]  /*1ab30*/  BSSY B4, `(.L_x_28098) ;  /* 0x0000007000047945 */ /* 0x000fe20003800000 */
[----:B------:R-:W-:-:S03]  /*1ab40*/  FFMA R0, R0, R6, R5 ;  /* 0x0000000600007223 */ /* 0x000fc60000000005 */
[----:B------:R-:W-:Y:S05]  /*1ab50*/  @!P0 BRA `(.L_x_28099) ;  /* 0x0000000000108947 */ /* 0x000fea0003800000 */
[----:B------:R-:W-:Y:S01]  /*1ab60*/  HFMA2.MMA R0, -RZ, RZ, 1.875, 0 ;  /* 0x3f800000ff007435 */ /* 0x000fe200000001ff */
[----:B------:R-:W-:Y:S02]  /*1ab70*/  MOV R25, R29 ;  /* 0x0000001d00197202 */ /* 0x000fe40000000f00 */
[----:B------:R-:W-:-:S08]  /*1ab80*/  MOV R2, 0x1aba0 ;  /* 0x0001aba000027802 */ /* 0x000fd00000000f00 */
[----:B-1-34-:R-:W-:Y:S05]  /*1ab90*/  CALL.REL.NOINC `($__internal_68_$__cuda_sm3x_div_rn_ftz_f32_slowpath) ;  /* 0x0000011c00b47944 */ /* 0x01afea0003c00000 */
.L_x_28099:
[----:B------:R-:W-:Y:S05]  /*1aba0*/  BSYNC B4 ;  /* 0x0000000000047941 */ /* 0x000fea0003800000 */
.L_x_28098:
        /* <DEDUP_REMOVED lines=18> */
.L_x_28101:
[----:B------:R-:W-:Y:S02]  /*1acd0*/  ISETP.GE.AND P0, PT, R22, RZ, PT ;  /* 0x000000ff1600720c */ /* 0x000fe40003f06270 */
[----:B------:R-:W-:-:S11]  /*1ace0*/  MOV R3, 0x3fd774eb ;  /* 0x3fd774eb00037802 */ /* 0x000fd60000000f00 */
[----:B------:R-:W-:-:S04]  /*1acf0*/  @P0 FFMA.FTZ R0, R3, 0.93318945169448852539, -R0 ;  /* 0x3f6ee58103000823 */ /* 0x000fc80000010800 */
[----:B------:R-:W-:-:S07]  /*1ad00*/  @!P0 FFMA.FTZ R0, R3, 0.93318945169448852539, R0 ;  /* 0x3f6ee58103008823 */ /* 0x000fce0000010000 */
.L_x_28102:
[----:B------:R-:W-:Y:S05]  /*1ad10*/  BSYNC B0 ;  /* 0x0000000000007941 */ /* 0x000fea0003800000 */
.L_x_28100:
        /* <DEDUP_REMOVED lines=10> */
.L_x_28095:
        /* <DEDUP_REMOVED lines=12> */
[----:B-1234-:R-:W-:Y:S05]  /*1ae80*/  CALL.REL.NOINC `($__internal_68_$__cuda_sm3x_div_rn_ftz_f32_slowpath) ;  /* 0x0000011800f87944 */ /* 0x01efea0003c00000 */
.L_x_28104:
[----:B------:R-:W-:Y:S05]  /*1ae90*/  BSYNC B4 ;  /* 0x0000000000047941 */ /* 0x000fea0003800000 */
.L_x_28103:
        /* <DEDUP_REMOVED lines=18> */
.L_x_28106:
[----:B------:R-:W-:Y:S02]  /*1afc0*/  ISETP.GE.AND P0, PT, R22, RZ, PT ;  /* 0x000000ff1600720c */ /* 0x000fe40003f06270 */
[----:B------:R-:W-:-:S11]  /*1afd0*/  MOV R3, 0x3fd774eb ;  /* 0x3fd774eb00037802 */ /* 0x000fd60000000f00 */
[----:B------:R-:W-:-:S04]  /*1afe0*/  @P0 FFMA.FTZ R0, R3, 0.93318945169448852539, -R0 ;  /* 0x3f6ee58103000823 */ /* 0x000fc80000010800 */
[----:B------:R-:W-:-:S07]  /*1aff0*/  @!P0 FFMA.FTZ R0, R3, 0.93318945169448852539, R0 ;  /* 0x3f6ee58103008823 */ /* 0x000fce0000010000 */
.L_x_28107:
[----:B------:R-:W-:Y:S05]  /*1b000*/  BSYNC B0 ;  /* 0x0000000000007941 */ /* 0x000fea0003800000 */
.L_x_28105:
        /* <DEDUP_REMOVED lines=11> */
.L_x_28063:
        /* <DEDUP_REMOVED lines=33> */
[----:B-1-34-:R-:W-:Y:S05]  /*1b2d0*/  CALL.REL.NOINC `($__internal_68_$__cuda_sm3x_div_rn_ftz_f32_slowpath) ;  /* 0x0000011400e47944 */ /* 0x01afea0003c00000 */
.L_x_28109:
[----:B------:R-:W-:Y:S05]  /*1b2e0*/  BSYNC B4 ;  /* 0x0000000000047941 */ /* 0x000fea0003800000 */
.L_x_28108:
        /* <DEDUP_REMOVED lines=18> */
.L_x_28111:
[----:B------:R-:W-:Y:S02]  /*1b410*/  ISETP.GE.AND P0, PT, R22, RZ, PT ;  /* 0x000000ff1600720c */ /* 0x000fe40003f06270 */
[----:B------:R-:W-:-:S11]  /*1b420*/  MOV R3, 0x3fd774eb ;  /* 0x3fd774eb00037802 */ /* 0x000fd60000000f00 */
[----:B------:R-:W-:-:S04]  /*1b430*/  @P0 FFMA.FTZ R0, R3, 0.93318945169448852539, -R0 ;  /* 0x3f6ee58103000823 */ /* 0x000fc80000010800 */
[----:B------:R-:W-:-:S07]  /*1b440*/  @!P0 FFMA.FTZ R0, R3, 0.93318945169448852539, R0 ;  /* 0x3f6ee58103008823 */ /* 0x000fce0000010000 */
.L_x_28112:
[----:B------:R-:W-:Y:S05]  /*1b450*/  BSYNC B0 ;  /* 0x0000000000007941 */ /* 0x000fea0003800000 */
.L_x_28110:
        /* <DEDUP_REMOVED lines=11> */
.L_x_28062:
        /* <DEDUP_REMOVED lines=25> */
[----:B-1-34-:R-:W-:Y:S05]  /*1b6a0*/  CALL.REL.NOINC `($__internal_68_$__cuda_sm3x_div_rn_ftz_f32_slowpath) ;  /* 0x0000011000f07944 */ /* 0x01afea0003c00000 */
.L_x_28114:
[----:B------:R-:W-:Y:S05]  /*1b6b0*/  BSYNC B4 ;  /* 0x0000000000047941 */ /* 0x000fea0003800000 */
.L_x_28113:
        /* <DEDUP_REMOVED lines=18> */
.L_x_28116:
[----:B------:R-:W-:Y:S02]  /*1b7e0*/  ISETP.GE.AND P0, PT, R22, RZ, PT ;  /* 0x000000ff1600720c */ /* 0x000fe40003f06270 */
[----:B------:R-:W-:-:S11]  /*1b7f0*/  MOV R3, 0x3fd774eb ;  /* 0x3fd774eb00037802 */ /* 0x000fd60000000f00 */
[----:B------:R-:W-:-:S04]  /*1b800*/  @P0 FFMA.FTZ R0, R3, 0.93318945169448852539, -R0 ;  /* 0x3f6ee58103000823 */ /* 0x000fc80000010800 */
[----:B------:R-:W-:-:S07]  /*1b810*/  @!P0 FFMA.FTZ R0, R3, 0.93318945169448852539, R0 ;  /* 0x3f6ee58103008823 */ /* 0x000fce0000010000 */
.L_x_28117:
[----:B------:R-:W-:Y:S05]  /*1b820*/  BSYNC B0 ;  /* 0x0000000000007941 */ /* 0x000fea0003800000 */
.L_x_28115:
        /* <DEDUP_REMOVED lines=12> */
.L_x_28074:
[----:B------:R-:W-:Y:S05]  /*1b8f0*/  BSYNC B2 ;  /* 0x0000000000027941 */ /* 0x000fea0003800000 */
.L_x_28061:
        /* <DEDUP_REMOVED lines=42> */
.L_x_28120:
        /* <DEDUP_REMOVED lines=10> */
.L_x_28119:
[----:B------:R-:W-:-:S04]  /*1bc40*/  FMUL.RZ R5, R5, 0.15915493667125701904 ;  /* 0x3e22f98305057820 */ /* 0x000fc8000040c000 */
[----:B------:R0:W2:Y:S08]  /*1bc50*/  MUFU.SIN R21, R5 ;  /* 0x0000000500157308 */ /* 0x0000b00000000400 */
[----:B------:R0:W0:Y:S01]  /*1bc60*/  MUFU.COS R20, R5 ;  /* 0x0000000500147308 */ /* 0x0000220000000000 */
[----:B------:R-:W-:Y:S05]  /*1bc70*/  BRA `(.L_x_28060) ;  /* 0x00000000000c7947 */ /* 0x000fea0003800000 */
.L_x_28118:
[----:B------:R-:W-:Y:S01]  /*1bc80*/  FMUL.FTZ R4, R4, 1.4426950216293334961 ;  /* 0x3fb8aa3b04047820 */ /* 0x000fe20000410000 */
[----:B------:R-:W-:-:S03]  /*1bc90*/  MOV R21, R5 ;  /* 0x0000000500157202 */ /* 0x000fc60000000f00 */
[----:B------:R0:W2:Y:S04]  /*1bca0*/  MUFU.EX2 R20, R4 ;  /* 0x0000000400147308 */ /* 0x0000a80000000800 */
.L_x_28060:
[----:B------:R-:W-:Y:S05]  /*1bcb0*/  BSYNC B3 ;  /* 0x0000000000037941 */ /* 0x000fea0003800000 */
.L_x_28059:
        /* <DEDUP_REMOVED lines=67> */
.L_x_28130:
[----:B------:R-:W-:Y:S05]  /*1c0f0*/  BSYNC B0 ;  /* 0x0000000000007941 */ /* 0x000fea0003800000 */
.L_x_28129:
[----:B------:R-:W-:Y:S01]  /*1c100*/  BSSY B4, `(.L_x_28131) ;  /* 0x0000007000047945 */ /* 0x000fe20003800000 */
[----:B------:R-:W-:-:S03]  /*1c110*/  FFMA R0, R4, R6, R5 ;  /* 0x0000000604007223 */ /* 0x000fc60000000005 */
[----:B------:R-:W-:Y:S05]  /*1c120*/  @!P0 BRA `(.L_x_28132) ;  /* 0x0000000000108947 */ /* 0x000fea0003800000 */
[----:B------:R-:W-:Y:S02]  /*1c130*/  MOV R25, R29 ;  /* 0x0000001d00197202 */ /* 0x000fe40000000f00 */
[----:B------:R-:W-:Y:S02]  /*1c140*/  MOV R0, R30 ;  /* 0x0000001e00007202 */ /* 0x000fe40000000f00 */
[----:B------:R-:W-:-:S07]  /*1c150*/  MOV R2, 0x1c170 ;  /* 0x0001c17000027802 */ /* 0x000fce0000000f00 */
[----:B-1-34-:R-:W-:Y:S05]  /*1c160*/  CALL.REL.NOINC `($__internal_68_$__cuda_sm3x_div_rn_ftz_f32_slowpath) ;  /* 0x0000010800407944 */ /* 0x01afea0003c00000 */
.L_x_28132:
[----:B------:R-:W-:Y:S05]  /*1c170*/  BSYNC B4 ;  /* 0x0000000000047941 */ /* 0x000fea0003800000 */
.L_x_28131:
        /* <DEDUP_REMOVED lines=18> */
.L_x_28134:
[----:B------:R-:W-:Y:S02]  /*1c2a0*/  ISETP.GE.AND P0, PT, R26, RZ, PT ;  /* 0x000000ff1a00720c */ /* 0x000fe40003f06270 */
[----:B------:R-:W-:-:S11]  /*1c2b0*/  MOV R3, 0x3fd774eb ;  /* 0x3fd774eb00037802 */ /* 0x000fd60000000f00 */
[----:B------:R-:W-:-:S04]  /*1c2c0*/  @P0 FFMA.FTZ R0, R3, 0.93318945169448852539, -R0 ;  /* 0x3f6ee58103000823 */ /* 0x000fc80000010800 */
[----:B------:R-:W-:-:S07]  /*1c2d0*/  @!P0 FFMA.FTZ R0, R3, 0.93318945169448852539, R0 ;  /* 0x3f6ee58103008823 */ /* 0x000fce0000010000 */
.L_x_28135:
[----:B------:R-:W-:Y:S05]  /*1c2e0*/  BSYNC B0 ;  /* 0x0000000000007941 */ /* 0x000fea0003800000 */
.L_x_28133:
        /* <DEDUP_REMOVED lines=12> */
.L_x_28128:
        /* <DEDUP_REMOVED lines=17> */
.L_x_28139:
[----:B------:R-:W-:Y:S05]  /*1c4c0*/  BSYNC B4 ;  /* 0x0000000000047941 */ /* 0x000fea0003800000 */
.L_x_28138:
        /* <DEDUP_REMOVED lines=18> */
.L_x_28141:
[----:B------:R-:W-:Y:S02]  /*1c5f0*/  ISETP.GE.AND P0, PT, R26, RZ, PT ;  /* 0x000000ff1a00720c */ /* 0x000fe40003f06270 */
[----:B------:R-:W-:-:S11]  /*1c600*/  MOV R3, 0x3fd774eb ;  /* 0x3fd774eb00037802 */ /* 0x000fd60000000f00 */
[----:B------:R-:W-:-:S04]  /*1c610*/  @P0 FFMA.FTZ R0, R3, 0.93318945169448852539, -R0 ;  /* 0x3f6ee58103000823 */ /* 0x000fc80000010800 */
[----:B------:R-:W-:-:S07]  /*1c620*/  @!P0 FFMA.FTZ R0, R3, 0.93318945169448852539, R0 ;  /* 0x3f6ee58103008823 */ /* 0x000fce0000010000 */
.L_x_28142:
[----:B------:R-:W-:Y:S05]  /*1c630*/  BSYNC B0 ;  /* 0x0000000000007941 */ /* 0x000fea0003800000 */
.L_x_28140:
        /* <DEDUP_REMOVED lines=13> */
.L_x_28137:
        /* <DEDUP_REMOVED lines=25> */
.L_x_28144:
        /* <DEDUP_REMOVED lines=40> */
.L_x_28143:
        /* <DEDUP_REMOVED lines=51> */
.L_x_28146:
[----:B------:R-:W-:Y:S05]  /*1ce50*/  BSYNC B0 ;  /* 0x0000000000007941 */ /* 0x000fea0003800000 */
.L_x_28145:
[----:B------:R-:W-:Y:S01]  /*1ce60*/  BSSY B4, `(.L_x_28147) ;  /* 0x0000006000047945 */ /* 0x000fe20003800000 */
[----:B------:R-:W-:-:S03]  /*1ce70*/  FFMA R0, R5, R4, R2 ;  /* 0x0000000405007223 */ /* 0x000fc60000000002 */
[----:B------:R-:W-:Y:S05]  /*1ce80*/  @!P0 BRA `(.L_x_28148) ;  /* 0x00000000000c8947 */ /* 0x000fea0003800000 */
[----:B------:R-:W-:Y:S02]  /*1ce90*/  MOV R0, R30 ;  /* 0x0000001e00007202 */ /* 0x000fe40000000f00 */
[----:B------:R-:W-:-:S07]  /*1cea0*/  MOV R2, 0x1cec0 ;  /* 0x0001cec000027802 */ /* 0x000fce0000000f00 */
[----:B-1-34-:R-:W-:Y:S05]  /*1ceb0*/  CALL.REL.NOINC `($__internal_68_$__cuda_sm3x_div_rn_ftz_f32_slowpath) ;  /* 0x000000f800ec7944 */ /* 0x01afea0003c00000 */
.L_x_28148:
[----:B------:R-:W-:Y:S05]  /*1cec0*/  BSYNC B4 ;  /* 0x0000000000047941 */ /* 0x000fea0003800000 */
.L_x_28147:
        /* <DEDUP_REMOVED lines=18> */
.L_x_28150:
[----:B------:R-:W-:Y:S02]  /*1cff0*/  ISETP.GE.AND P0, PT, R26, RZ, PT ;  /* 0x000000ff1a00720c */ /* 0x000fe40003f06270 */
[----:B------:R-:W-:-:S11]  /*1d000*/  MOV R3, 0x3fd774eb ;  /* 0x3fd774eb00037802 */ /* 0x000fd60000000f00 */
[----:B------:R-:W-:-:S04]  /*1d010*/  @P0 FFMA.FTZ R0, R3, 0.93318945169448852539, -R0 ;  /* 0x3f6ee58103000823 */ /* 0x000fc80000010800 */
[----:B------:R-:W-:-:S07]  /*1d020*/  @!P0 FFMA.FTZ R0, R3, 0.93318945169448852539, R0 ;  /* 0x3f6ee58103008823 */ /* 0x000fce0000010000 */
.L_x_28151:
[----:B------:R-:W-:Y:S05]  /*1d030*/  BSYNC B0 ;  /* 0x0000000000007941 */ /* 0x000fea0003800000 */
.L_x_28149:
        /* <DEDUP_REMOVED lines=12> */
.L_x_28127:
        /* <DEDUP_REMOVED lines=13> */
.L_x_28153:
[----:B------:R-:W-:Y:S05]  /*1d1d0*/  BSYNC B4 ;  /* 0x0000000000047941 */ /* 0x000fea0003800000 */
.L_x_28152:
        /* <DEDUP_REMOVED lines=18> */
.L_x_28155:
[----:B------:R-:W-:Y:S02]  /*1d300*/  ISETP.GE.AND P0, PT, R26, RZ, PT ;  /* 0x000000ff1a00720c */ /* 0x000fe40003f06270 */
[----:B------:R-:W-:-:S11]  /*1d310*/  MOV R3, 0x3fd774eb ;  /* 0x3fd774eb00037802 */ /* 0x000fd60000000f00 */
[----:B------:R-:W-:-:S04]  /*1d320*/  @P0 FFMA.FTZ R0, R3, 0.93318945169448852539, -R0 ;  /* 0x3f6ee58103000823 */ /* 0x000fc80000010800 */
[----:B------:R-:W-:-:S07]  /*1d330*/  @!P0 FFMA.FTZ R0, R3, 0.93318945169448852539, R0 ;  /* 0x3f6ee58103008823 */ /* 0x000fce0000010000 */
.L_x_28156:
[----:B------:R-:W-:Y:S05]  /*1d340*/  BSYNC B0 ;  /* 0x0000000000007941 */ /* 0x000fea0003800000 */
.L_x_28154:
        /* <DEDUP_REMOVED lines=27> */
.L_x_28126:
        /* <DEDUP_REMOVED lines=39> */
.L_x_28159:
[----:B------:R-:W-:Y:S05]  /*1d770*/  BSYNC B0 ;  /* 0x0000000000007941 */ /* 0x000fea0003800000 */
.L_x_28158:
[----:B------:R-:W-:Y:S01]  /*1d780*/  BSSY B4, `(.L_x_28160) ;  /* 0x0000007000047945 */ /* 0x000fe20003800000 */
[----:B------:R-:W-:-:S03]  /*1d790*/  FFMA R0, R0, R6, R5 ;  /* 0x0000000600007223 */ /* 0x000fc60000000005 */
[----:B------:R-:W-:Y:S05]  /*1d7a0*/  @!P0 BRA `(.L_x_28161) ;  /* 0x0000000000108947 */ /* 0x000fea0003800000 */
[----:B------:R-:W-:Y:S01]  /*1d7b0*/  HFMA2.MMA R0, -RZ, RZ, 1.875, 0 ;  /* 0x3f800000ff007435 */ /* 0x000fe200000001ff */
[----:B------:R-:W-:Y:S02]  /*1d7c0*/  MOV R25, R29 ;  /* 0x0000001d00197202 */ /* 0x000fe40000000f00 */
[----:B------:R-:W-:-:S08]  /*1d7d0*/  MOV R2, 0x1d7f0 ;  /* 0x0001d7f000027802 */ /* 0x000fd00000000f00 */
[----:B-1-34-:R-:W-:Y:S05]  /*1d7e0*/  CALL.REL.NOINC `($__internal_68_$__cuda_sm3x_div_rn_ftz_f32_slowpath) ;  /* 0x000000f000a07944 */ /* 0x01afea0003c00000 */
.L_x_28161:
[----:B------:R-:W-:Y:S05]  /*1d7f0*/  BSYNC B4 ;  /* 0x0000000000047941 */ /* 0x000fea0003800000 */
.L_x_28160:
        /* <DEDUP_REMOVED lines=18> */
.L_x_28163:
[----:B------:R-:W-:Y:S02]  /*1d920*/  ISETP.GE.AND P0, PT, R26, RZ, PT ;  /* 0x000000ff1a00720c */ /* 0x000fe40003f06270 */
[----:B------:R-:W-:-:S11]  /*1d930*/  MOV R3, 0x3fd774eb ;  /* 0x3fd774eb00037802 */ /* 0x000fd60000000f00 */
[----:B------:R-:W-:-:S04]  /*1d940*/  @P0 FFMA.FTZ R0, R3, 0.93318945169448852539, -R0 ;  /* 0x3f6ee58103000823 */ /* 0x000fc80000010800 */
[----:B------:R-:W-:-:S07]  /*1d950*/  @!P0 FFMA.FTZ R0, R3, 0.93318945169448852539, R0 ;  /* 0x3f6ee58103008823 */ /* 0x000fce0000010000 */
.L_x_28164:
[----:B------:R-:W-:Y:S05]  /*1d960*/  BSYNC B0 ;  /* 0x0000000000007941 */ /* 0x000fea0003800000 */
.L_x_28162:
        /* <DEDUP_REMOVED lines=10> */
.L_x_28157:
        /* <DEDUP_REMOVED lines=13> */
.L_x_28166:
[----:B------:R-:W-:Y:S05]  /*1dae0*/  BSYNC B4 ;  /* 0x0000000000047941 */ /* 0x000fea0003800000 */
.L_x_28165:
        /* <DEDUP_REMOVED lines=18> */
.L_x_28168:
[----:B------:R-:W-:Y:S02]  /*1dc10*/  ISETP.GE.AND P0, PT, R26, RZ, PT ;  /* 0x000000ff1a00720c */ /* 0x000fe40003f06270 */
[----:B------:R-:W-:-:S11]  /*1dc20*/  MOV R3, 0x3fd774eb ;  /* 0x3fd774eb00037802 */ /* 0x000fd60000000f00 */
[----:B------:R-:W-:-:S04]  /*1dc30*/  @P0 FFMA.FTZ R0, R3, 0.93318945169448852539, -R0 ;  /* 0x3f6ee58103000823 */ /* 0x000fc80000010800 */
[----:B------:R-:W-:-:S07]  /*1dc40*/  @!P0 FFMA.FTZ R0, R3, 0.93318945169448852539, R0 ;  /* 0x3f6ee58103008823 */ /* 0x000fce0000010000 */
.L_x_28169:
[----:B------:R-:W-:Y:S05]  /*1dc50*/  BSYNC B0 ;  /* 0x0000000000007941 */ /* 0x000fea0003800000 */
.L_x_28167:
        /* <DEDUP_REMOVED lines=11> */
.L_x_28125:
        /* <DEDUP_REMOVED lines=34> */
.L_x_28171:
[----:B------:R-:W-:Y:S05]  /*1df30*/  BSYNC B4 ;  /* 0x0000000000047941 */ /* 0x000fea0003800000 */
.L_x_28170:
        /* <DEDUP_REMOVED lines=18> */
.L_x_28173:
[----:B------:R-:W-:Y:S02]  /*1e060*/  ISETP.GE.AND P0, PT, R26, RZ, PT ;  /* 0x000000ff1a00720c */ /* 0x000fe40003f06270 */
[----:B------:R-:W-:-:S11]  /*1e070*/  MOV R3, 0x3fd774eb ;  /* 0x3fd774eb00037802 */ /* 0x000fd60000000f00 */
[----:B------:R-:W-:-:S04]  /*1e080*/  @P0 FFMA.FTZ R0, R3, 0.93318945169448852539, -R0 ;  /* 0x3f6ee58103000823 */ /* 0x000fc80000010800 */
[----:B------:R-:W-:-:S07]  /*1e090*/  @!P0 FFMA.FTZ R0, R3, 0.93318945169448852539, R0 ;  /* 0x3f6ee58103008823 */ /* 0x000fce0000010000 */
.L_x_28174:
[----:B------:R-:W-:Y:S05]  /*1e0a0*/  BSYNC B0 ;  /* 0x0000000000007941 */ /* 0x000fea0003800000 */
.L_x_28172:
        /* <DEDUP_REMOVED lines=11> */
.L_x_28124:
        /* <DEDUP_REMOVED lines=25> */
[----:B---34-:R-:W-:Y:S05]  /*1e2f0*/  CALL.REL.NOINC `($__internal_68_$__cuda_sm3x_div_rn_ftz_f32_slowpath) ;  /* 0x000000e400dc7944 */ /* 0x018fea0003c00000 */
.L_x_28176:
[----:B------:R-:W-:Y:S05]  /*1e300*/  BSYNC B4 ;  /* 0x0000000000047941 */ /* 0x000fea0003800000 */
.L_x_28175:
        /* <DEDUP_REMOVED lines=18> */
.L_x_28178:
[----:B------:R-:W-:Y:S02]  /*1e430*/  ISETP.GE.AND P0, PT, R26, RZ, PT ;  /* 0x000000ff1a00720c */ /* 0x000fe40003f06270 */
[----:B------:R-:W-:-:S11]  /*1e440*/  MOV R3, 0x3fd774eb ;  /* 0x3fd774eb00037802 */ /* 0x000fd60000000f00 */
[----:B------:R-:W-:-:S04]  /*1e450*/  @P0 FFMA.FTZ R0, R3, 0.93318945169448852539, -R0 ;  /* 0x3f6ee58103000823 */ /* 0x000fc80000010800 */
[----:B------:R-:W-:-:S07]  /*1e460*/  @!P0 FFMA.FTZ R0, R3, 0.93318945169448852539, R0 ;  /* 0x3f6ee58103008823 */ /* 0x000fce0000010000 */
.L_x_28179:
[----:B------:R-:W-:Y:S05]  /*1e470*/  BSYNC B0 ;  /* 0x0000000000007941 */ /* 0x000fea0003800000 */
.L_x_28177:
        /* <DEDUP_REMOVED lines=12> */
.L_x_28136:
[----:B------:R-:W-:Y:S05]  /*1e540*/  BSYNC B2 ;  /* 0x0000000000027941 */ /* 0x000fea0003800000 */
.L_x_28123:
        /* <DEDUP_REMOVED lines=42> */
.L_x_28182:
        /* <DEDUP_REMOVED lines=10> */
.L_x_28181:
[----:B------:R-:W-:-:S04]  /*1e890*/  FMUL.RZ R5, R5, 0.15915493667125701904 ;  /* 0x3e22f98305057820 */ /* 0x000fc8000040c000 */
[----:B------:R0:W2:Y:S08]  /*1e8a0*/  MUFU.SIN R23, R5 ;  /* 0x0000000500177308 */ /* 0x0000b00000000400 */
[----:B------:R0:W0:Y:S01]  /*1e8b0*/  MUFU.COS R22, R5 ;  /* 0x0000000500167308 */ /* 0x0000220000000000 */
[----:B------:R-:W-:Y:S05]  /*1e8c0*/  BRA `(.L_x_28122) ;  /* 0x00000000000c7947 */ /* 0x000fea0003800000 */
.L_x_28180:
[----:B------:R-:W-:Y:S01]  /*1e8d0*/  FMUL.FTZ R4, R4, 1.4426950216293334961 ;  /* 0x3fb8aa3b04047820 */ /* 0x000fe20000410000 */
[----:B------:R-:W-:-:S03]  /*1e8e0*/  MOV R23, R5 ;  /* 0x0000000500177202 */ /* 0x000fc60000000f00 */
[----:B------:R0:W2:Y:S04]  /*1e8f0*/  MUFU.EX2 R22, R4 ;  /* 0x0000000400167308 */ /* 0x0000a80000000800 */
.L_x_28122:
[----:B------:R-:W-:Y:S05]  /*1e900*/  BSYNC B3 ;  /* 0x0000000000037941 */ /* 0x000fea0003800000 */
.L_x_28121:
        /* <DEDUP_REMOVED lines=67> */
.L_x_28192:
[----:B------:R-:W-:Y:S05]  /*1ed40*/  BSYNC B0 ;  /* 0x0000000000007941 */ /* 0x000fea0003800000 */
.L_x_28191:
[----:B------:R-:W-:Y:S01]  /*1ed50*/  BSSY B4, `(.L_x_28193) ;  /* 0x0000007000047945 */ /* 0x000fe20003800000 */
[----:B------:R-:W-:-:S03]  /*1ed60*/  FFMA R0, R4, R6, R5 ;  /* 0x0000000604007223 */ /* 0x000fc60000000005 */
[----:B------:R-:W-:Y:S05]  /*1ed70*/  @!P0 BRA `(.L_x_28194) ;  /* 0x0000000000108947 */ /* 0x000fea0003800000 */
[----:B------:R-:W-:Y:S02]  /*1ed80*/  MOV R25, R29 ;  /* 0x0000001d00197202 */ /* 0x000fe40000000f00 */
[----:B------:R-:W-:Y:S02]  /*1ed90*/  MOV R0, R30 ;  /* 0x0000001e00007202 */ /* 0x000fe40000000f00 */
[----:B------:R-:W-:-:S07]  /*1eda0*/  MOV R2, 0x1edc0 ;  /* 0x0001edc000027802 */ /* 0x000fce0000000f00 */
[----:B-1-34-:R-:W-:Y:S05]  /*1edb0*/  CALL.REL.NOINC `($__internal_68_$__cuda_sm3x_div_rn_ftz_f32_slowpath) ;  /* 0x000000dc002c7944 */ /* 0x01afea0003c00000 */
.L_x_28194:
[----:B------:R-:W-:Y:S05]  /*1edc0*/  BSYNC B4 ;  /* 0x0000000000047941 */ /* 0x000fea0003800000 */
.L_x_28193:
        /* <DEDUP_REMOVED lines=18> */
.L_x_28196:
[----:B------:R-:W-:Y:S02]  /*1eef0*/  ISETP.GE.AND P0, PT, R8, RZ, PT ;  /* 0x000000ff0800720c */ /* 0x000fe40003f06270 */
[----:B------:R-:W-:-:S11]  /*1ef00*/  MOV R3, 0x3fd774eb ;  /* 0x3fd774eb00037802 */ /* 0x000fd60000000f00 */
[----:B------:R-:W-:-:S04]  /*1ef10*/  @P0 FFMA.FTZ R0, R3, 0.93318945169448852539, -R0 ;  /* 0x3f6ee58103000823 */ /* 0x000fc80000010800 */
[----:B------:R-:W-:-:S07]  /*1ef20*/  @!P0 FFMA.FTZ R0, R3, 0.93318945169448852539, R0 ;  /* 0x3f6ee58103008823 */ /* 0x000fce0000010000 */
.L_x_28197:
[----:B------:R-:W-:Y:S05]  /*1ef30*/  BSYNC B0 ;  /* 0x0000000000007941 */ /* 0x000fea0003800000 */
.L_x_28195:
        /* <DEDUP_REMOVED lines=12> */
.L_x_28190:
        /* <DEDUP_REMOVED lines=17> */
.L_x_28201:
[----:B------:R-:W-:Y:S05]  /*1f110*/  BSYNC B4 ;  /* 0x0000000000047941 */ /* 0x000fea0003800000 */
.L_x_28200:
        /* <DEDUP_REMOVED lines=18> */
.L_x_28203:
[----:B------:R-:W-:Y:S02]  /*1f240*/  ISETP.GE.AND P0, PT, R8, RZ, PT ;  /* 0x000000ff0800720c */ /* 0x000fe40003f06270 */
[----:B------:R-:W-:-:S11]  /*1f250*/  MOV R3, 0x3fd774eb ;  /* 0x3fd774eb00037802 */ /* 0x000fd60000000f00 */
[----:B------:R-:W-:-:S04]  /*1f260*/  @P0 FFMA.FTZ R0, R3, 0.93318945169448852539, -R0 ;  /* 0x3f6ee58103000823 */ /* 0x000fc80000010800 */
[----:B------:R-:W-:-:S07]  /*1f270*/  @!P0 FFMA.FTZ R0, R3, 0.93318945169448852539, R0 ;  /* 0x3f6ee58103008823 */ /* 0x000fce0000010000 */
.L_x_28204:
[----:B------:R-:W-:Y:S05]  /*1f280*/  BSYNC B0 ;  /* 0x0000000000007941 */ /* 0x000fea0003800000 */
.L_x_28202:
        /* <DEDUP_REMOVED lines=13> */
.L_x_28199:
        /* <DEDUP_REMOVED lines=25> */
.L_x_28206:
        /* <DEDUP_REMOVED lines=40> */
.L_x_28205:
        /* <DEDUP_REMOVED lines=51> */
.L_x_28208:
[----:B------:R-:W-:Y:S05]  /*1faa0*/  BSYNC B0 ;  /* 0x0000000000007941 */ /* 0x000fea0003800000 */
.L_x_28207:
[----:B------:R-:W-:Y:S01]  /*1fab0*/  BSSY B4, `(.L_x_28209) ;  /* 0x0000006000047945 */ /* 0x000fe20003800000 */
[----:B------:R-:W-:-:S03]  /*1fac0*/  FFMA R0, R5, R4, R2 ;  /* 0x0000000405007223 */ /* 0x000fc60000000002 */
[----:B------:R-:W-:Y:S05]  /*1fad0*/  @!P0 BRA `(.L_x_28210) ;  /* 0x00000000000c8947 */ /* 0x000fea0003800000 */
[----:B------:R-:W-:Y:S02]  /*1fae0*/  MOV R0, R30 ;  /* 0x0000001e00007202 */ /* 0x000fe40000000f00 */
[----:B------:R-:W-:-:S07]  /*1faf0*/  MOV R2, 0x1fb10 ;  /* 0x0001fb1000027802 */ /* 0x000fce0000000f00 */
[----:B-1-34-:R-:W-:Y:S05]  /*1fb00*/  CALL.REL.NOINC `($__internal_68_$__cuda_sm3x_div_rn_ftz_f32_slowpath) ;  /* 0x000000cc00d87944 */ /* 0x01afea0003c00000 */
.L_x_28210:
[----:B------:R-:W-:Y:S05]  /*1fb10*/  BSYNC B4 ;  /* 0x0000000000047941 */ /* 0x000fea0003800000 */
.L_x_28209:
        /* <DEDUP_REMOVED lines=18> */
.L_x_28212:
[----:B------:R-:W-:Y:S02]  /*1fc40*/  ISETP.GE.AND P0, PT, R8, RZ, PT ;  /* 0x000000ff0800720c */ /* 0x000fe40003f06270 */
[----:B------:R-:W-:-:S11]  /*1fc50*/  MOV R3, 0x3fd774eb ;  /* 0x3fd774eb00037802 */ /* 0x000fd60000000f00 */
[----:B------:R-:W-:-:S04]  /*1fc60*/  @P0 FFMA.FTZ R0, R3, 0.93318945169448852539, -R0 ;  /* 0x3f6ee58103000823 */ /* 0x000fc80000010800 */
[----:B------:R-:W-:-:S07]  /*1fc70*/  @!P0 FFMA.FTZ R0, R3, 0.93318945169448852539, R0 ;  /* 0x3f6ee58103008823 */ /* 0x000fce0000010000 */
.L_x_28213:
[----:B------:R-:W-:Y:S05]  /*1fc80*/  BSYNC B0 ;  /* 0x0000000000007941 */ /* 0x000fea0003800000 */
.L_x_28211:
        /* <DEDUP_REMOVED lines=12> */
.L_x_28189:
        /* <DEDUP_REMOVED lines=13> */
.L_x_28215:
[----:B------:R-:W-:Y:S05]  /*1fe20*/  BSYNC B4 ;  /* 0x0000000000047941 */ /* 0x000fea0003800000 */
.L_x_28214:
        /* <DEDUP_REMOVED lines=18> */
.L_x_28217:
[----:B------:R-:W-:Y:S02]  /*1ff50*/  ISETP.GE.AND P0, PT, R8, RZ, PT ;  /* 0x000000ff0800720c */ /* 0x000fe40003f06270 */
[----:B------:R-:W-:-:S11]  /*1ff60*/  MOV R3, 0x3fd774eb ;  /* 0x3fd774eb00037802 */ /* 0x000fd60000000f00 */
[----:B------:R-:W-:-:S04]  /*1ff70*/  @P0 FFMA.FTZ R0, R3, 0.93318945169448852539, -R0 ;  /* 0x3f6ee58103000823 */ /* 0x000fc80000010800 */
[----:B------:R-:W-:-:S07]  /*1ff80*/  @!P0 FFMA.FTZ R0, R3, 0.93318945169448852539, R0 ;  /* 0x3f6ee58103008823 */ /* 0x000fce0000010000 */
.L_x_28218:
[----:B------:R-:W-:Y:S05]  /*1ff90*/  BSYNC B0 ;  /* 0x0000000000007941 */ /* 0x000fea0003800000 */
.L_x_28216:
        /* <DEDUP_REMOVED lines=27> */
.L_x_28188:
        /* <DEDUP_REMOVED lines=39> */
.L_x_28221:
[----:B------:R-:W-:Y:S05]  /*203c0*/  BSYNC B0 ;  /* 0x0000000000007941 */ /* 0x000fea0003800000 */
.L_x_28220:
[----:B------:R-:W-:Y:S01]  /*203d0*/  BSSY B4, `(.L_x_28222) ;  /* 0x0000007000047945 */ /* 0x000fe20003800000 */
[----:B------:R-:W-:-:S03]  /*203e0*/  FFMA R0, R0, R6, R5 ;  /* 0x0000000600007223 */ /* 0x000fc60000000005 */
[----:B------:R-:W-:Y:S05]  /*203f0*/  @!P0 BRA `(.L_x_28223) ;  /* 0x0000000000108947 */ /* 0x000fea0003800000 */
[----:B------:R-:W-:Y:S01]  /*20400*/  HFMA2.MMA R0, -RZ, RZ, 1.875, 0 ;  /* 0x3f800000ff007435 */ /* 0x000fe200000001ff */
[----:B------:R-:W-:Y:S02]  /*20410*/  MOV R25, R29 ;  /* 0x0000001d00197202 */ /* 0x000fe40000000f00 */
[----:B------:R-:W-:-:S08]  /*20420*/  MOV R2, 0x20440 ;  /* 0x0002044000027802 */ /* 0x000fd00000000f00 */
[----:B-1-34-:R-:W-:Y:S05]  /*20430*/  CALL.REL.NOINC `($__internal_68_$__cuda_sm3x_div_rn_ftz_f32_slowpath) ;  /* 0x000000c4008c7944 */ /* 0x01afea0003c00000 */
.L_x_28223:
[----:B------:R-:W-:Y:S05]  /*20440*/  BSYNC B4 ;  /* 0x0000000000047941 */ /* 0x000fea0003800000 */
.L_x_28222:
        /* <DEDUP_REMOVED lines=18> */
.L_x_28225:
[----:B------:R-:W-:Y:S02]  /*20570*/  ISETP.GE.AND P0, PT, R8, RZ, PT ;  /* 0x000000ff0800720c */ /* 0x000fe40003f06270 */
[----:B------:R-:W-:-:S11]  /*20580*/  MOV R3, 0x3fd774eb ;  /* 0x3fd774eb00037802 */ /* 0x000fd60000000f00 */
[----:B------:R-:W-:-:S04]  /*20590*/  @P0 FFMA.FTZ R0, R3, 0.93318945169448852539, -R0 ;  /* 0x3f6ee58103000823 */ /* 0x000fc80000010800 */
[----:B------:R-:W-:-:S07]  /*205a0*/  @!P0 FFMA.FTZ R0, R3, 0.93318945169448852539, R0 ;  /* 0x3f6ee58103008823 */ /* 0x000fce0000010000 */
.L_x_28226:
[----:B------:R-:W-:Y:S05]  /*205b0*/  BSYNC B0 ;  /* 0x0000000000007941 */ /* 0x000fea0003800000 */
.L_x_28224:
        /* <DEDUP_REMOVED lines=10> */
.L_x_28219:
        /* <DEDUP_REMOVED lines=13> */
.L_x_28228:
[----:B------:R-:W-:Y:S05]  /*20730*/  BSYNC B4 ;  /* 0x0000000000047941 */ /* 0x000fea0003800000 */
.L_x_28227:
        /* <DEDUP_REMOVED lines=18> */
.L_x_28230:
[----:B------:R-:W-:Y:S02]  /*20860*/  ISETP.GE.AND P0, PT, R8, RZ, PT ;  /* 0x000000ff0800720c */ /* 0x000fe40003f06270 */
[----:B------:R-:W-:-:S11]  /*20870*/  MOV R3, 0x3fd774eb ;  /* 0x3fd774eb00037802 */ /* 0x000fd60000000f00 */
[----:B------:R-:W-:-:S04]  /*20880*/  @P0 FFMA.FTZ R0, R3, 0.93318945169448852539, -R0 ;  /* 0x3f6ee58103000823 */ /* 0x000fc80000010800 */
[----:B------:R-:W-:-:S07]  /*20890*/  @!P0 FFMA.FTZ R0, R3, 0.93318945169448852539, R0 ;  /* 0x3f6ee58103008823 */ /* 0x000fce0000010000 */
.L_x_28231:
[----:B------:R-:W-:Y:S05]  /*208a0*/  BSYNC B0 ;  /* 0x0000000000007941 */ /* 0x000fea0003800000 */
.L_x_28229:
        /* <DEDUP_REMOVED lines=11> */
.L_x_28187:
        /* <DEDUP_REMOVED lines=34> */
.L_x_28233:
[----:B------:R-:W-:Y:S05]  /*20b80*/  BSYNC B4 ;  /* 0x0000000000047941 */ /* 0x000fea0003800000 */
.L_x_28232:
        /* <DEDUP_REMOVED lines=18> */
.L_x_28235:
[----:B------:R-:W-:Y:S02]  /*20cb0*/  ISETP.GE.AND P0, PT, R8, RZ, PT ;  /* 0x000000ff0800720c */ /* 0x000fe40003f06270 */
[----:B------:R-:W-:-:S11]  /*20cc0*/  MOV R3, 0x3fd774eb ;  /* 0x3fd774eb00037802 */ /* 0x000fd60000000f00 */
[----:B------:R-:W-:-:S04]  /*20cd0*/  @P0 FFMA.FTZ R0, R3, 0.93318945169448852539, -R0 ;  /* 0x3f6ee58103000823 */ /* 0x000fc80000010800 */
[----:B------:R-:W-:-:S07]  /*20ce0*/  @!P0 FFMA.FTZ R0, R3, 0.93318945169448852539, R0 ;  /* 0x3f6ee58103008823 */ /* 0x000fce0000010000 */
.L_x_28236:
[----:B------:R-:W-:Y:S05]  /*20cf0*/  BSYNC B0 ;  /* 0x0000000000007941 */ /* 0x000fea0003800000 */
.L_x_28234:
        /* <DEDUP_REMOVED lines=11> */
.L_x_28186:
        /* <DEDUP_REMOVED lines=26> */
.L_x_28238:
[----:B------:R-:W-:Y:S05]  /*20f50*/  BSYNC B4 ;  /* 0x0000000000047941 */ /* 0x000fea0003800000 */
.L_x_28237:
        /* <DEDUP_REMOVED lines=18> */
.L_x_28240:
[----:B------:R-:W-:Y:S02]  /*21080*/  ISETP.GE.AND P0, PT, R8, RZ, PT ;  /* 0x000000ff0800720c */ /* 0x000fe40003f06270 */
[----:B------:R-:W-:-:S11]  /*21090*/  MOV R3, 0x3fd774eb ;  /* 0x3fd774eb00037802 */ /* 0x000fd60000000f00 */
[----:B------:R-:W-:-:S04]  /*210a0*/  @P0 FFMA.FTZ R0, R3, 0.93318945169448852539, -R0 ;  /* 0x3f6ee58103000823 */ /* 0x000fc80000010800 */
[----:B------:R-:W-:-:S07]  /*210b0*/  @!P0 FFMA.FTZ R0, R3, 0.93318945169448852539, R0 ;  /* 0x3f6ee58103008823 */ /* 0x000fce0000010000 */
.L_x_28241:
[----:B------:R-:W-:Y:S05]  /*210c0*/  BSYNC B0 ;  /* 0x0000000000007941 */ /* 0x000fea0003800000 */
.L_x_28239:
        /* <DEDUP_REMOVED lines=12> */
.L_x_28198:
[----:B------:R-:W-:Y:S05]  /*21190*/  BSYNC B2 ;  /* 0x0000000000027941 */ /* 0x000fea0003800000 */
.L_x_28185:
        /* <DEDUP_REMOVED lines=42> */
.L_x_28244:
        /* <DEDUP_REMOVED lines=10> */
.L_x_28243:
[----:B------:R-:W-:-:S04]  /*214e0*/  FMUL.RZ R5, R5, 0.15915493667125701904 ;  /* 0x3e22f98305057820 */ /* 0x000fc8000040c000 */
[----:B------:R0:W2:Y:S08]  /*214f0*/  MUFU.SIN R27, R5 ;  /* 0x00000005001b7308 */ /* 0x0000b00000000400 */
[----:B------:R0:W0:Y:S01]  /*21500*/  MUFU.COS R26, R5 ;  /* 0x00000005001a7308 */ /* 0x0000220000000000 */
[----:B------:R-:W-:Y:S05]  /*21510*/  BRA `(.L_x_28184) ;  /* 0x00000000000c7947 */ /* 0x000fea0003800000 */
.L_x_28242:
[----:B------:R-:W-:Y:S01]  /*21520*/  FMUL.FTZ R4, R4, 1.4426950216293334961 ;  /* 0x3fb8aa3b04047820 */ /* 0x000fe20000410000 */
[----:B------:R-:W-:-:S03]  /*21530*/  MOV R27, R5 ;  /* 0x00000005001b7202 */ /* 0x000fc60000000f00 */
[----:B------:R0:W2:Y:S04]  /*21540*/  MUFU.EX2 R26, R4 ;  /* 0x00000004001a7308 */ /* 0x0000a80000000800 */
.L_x_28184:
[----:B------:R-:W-:Y:S05]  /*21550*/  BSYNC B3 ;  /* 0x0000000000037941 */ /* 0x000fea0003800000 */
.L_x_28183:
        /* <DEDUP_REMOVED lines=67> */
.L_x_28254:
[----:B------:R-:W-:Y:S05]  /*21990*/  BSYNC B0 ;  /* 0x0000000000007941 */ /* 0x000fea0003800000 */
.L_x_28253:
[----:B------:R-:W-:Y:S01]  /*219a0*/  BSSY B4, `(.L_x_28255) ;  /* 0x0000007000047945 */ /* 0x000fe20003800000 */
[----:B------:R-:W-:-:S03]  /*219b0*/  FFMA R0, R4, R6, R5 ;  /* 0x0000000604007223 */ /* 0x000fc60000000005 */
[----:B------:R-:W-:Y:S05]  /*219c0*/  @!P0 BRA `(.L_x_28256) ;  /* 0x0000000000108947 */ /* 0x000fea0003800000 */
[----:B------:R-:W-:Y:S02]  /*219d0*/  MOV R25, R29 ;  /* 0x0000001d00197202 */ /* 0x000fe40000000f00 */
[----:B------:R-:W-:Y:S02]  /*219e0*/  MOV R0, R30 ;  /* 0x0000001e00007202 */ /* 0x000fe40000000f00 */
[----:B------:R-:W-:-:S07]  /*219f0*/  MOV R2, 0x21a10 ;  /* 0x00021a1000027802 */ /* 0x000fce0000000f00 */
[----:B-1-34-:R-:W-:Y:S05]  /*21a00*/  CALL.REL.NOINC `($__internal_68_$__cuda_sm3x_div_rn_ftz_f32_slowpath) ;  /* 0x000000b000187944 */ /* 0x01afea0003c00000 */
.L_x_28256:
[----:B------:R-:W-:Y:S05]  /*21a10*/  BSYNC B4 ;  /* 0x0000000000047941 */ /* 0x000fea0003800000 */
.L_x_28255:
        /* <DEDUP_REMOVED lines=18> */
.L_x_28258:
[----:B------:R-:W-:Y:S02]  /*21b40*/  ISETP.GE.AND P0, PT, R10, RZ, PT ;  /* 0x000000ff0a00720c */ /* 0x000fe40003f06270 */
[----:B------:R-:W-:-:S11]  /*21b50*/  MOV R3, 0x3fd774eb ;  /* 0x3fd774eb00037802 */ /* 0x000fd60000000f00 */
[----:B------:R-:W-:-:S04]  /*21b60*/  @P0 FFMA.FTZ R0, R3, 0.93318945169448852539, -R0 ;  /* 0x3f6ee58103000823 */ /* 0x000fc80000010800 */
[----:B------:R-:W-:-:S07]  /*21b70*/  @!P0 FFMA.FTZ R0, R3, 0.93318945169448852539, R0 ;  /* 0x3f6ee58103008823 */ /* 0x000fce0000010000 */
.L_x_28259:
[----:B------:R-:W-:Y:S05]  /*21b80*/  BSYNC B0 ;  /* 0x0000000000007941 */ /* 0x000fea0003800000 */
.L_x_28257:
        /* <DEDUP_REMOVED lines=12> */
.L_x_28252:
        /* <DEDUP_REMOVED lines=17> */
.L_x_28263:
[----:B------:R-:W-:Y:S05]  /*21d60*/  BSYNC B4 ;  /* 0x0000000000047941 */ /* 0x000fea0003800000 */
.L_x_28262:
        /* <DEDUP_REMOVED lines=18> */
.L_x_28265:
[----:B------:R-:W-:Y:S02]  /*21e90*/  ISETP.GE.AND P0, PT, R10, RZ, PT ;  /* 0x000000ff0a00720c */ /* 0x000fe40003f06270 */
[----:B------:R-:W-:-:S11]  /*21ea0*/  MOV R3, 0x3fd774eb ;  /* 0x3fd774eb00037802 */ /* 0x000fd60000000f00 */
[----:B------:R-:W-:-:S04]  /*21eb0*/  @P0 FFMA.FTZ R0, R3, 0.93318945169448852539, -R0 ;  /* 0x3f6ee58103000823 */ /* 0x000fc80000010800 */
[----:B------:R-:W-:-:S07]  /*21ec0*/  @!P0 FFMA.FTZ R0, R3, 0.93318945169448852539, R0 ;  /* 0x3f6ee58103008823 */ /* 0x000fce0000010000 */
.L_x_28266:
[----:B------:R-:W-:Y:S05]  /*21ed0*/  BSYNC B0 ;  /* 0x0000000000007941 */ /* 0x000fea0003800000 */
.L_x_28264:
        /* <DEDUP_REMOVED lines=13> */
.L_x_28261:
        /* <DEDUP_REMOVED lines=25> */
.L_x_28268:
        /* <DEDUP_REMOVED lines=40> */
.L_x_28267:
        /* <DEDUP_REMOVED lines=51> */
.L_x_28270:
[----:B------:R-:W-:Y:S05]  /*226f0*/  BSYNC B0 ;  /* 0x0000000000007941 */ /* 0x000fea0003800000 */
.L_x_28269:
[----:B------:R-:W-:Y:S01]  /*22700*/  BSSY B4, `(.L_x_28271) ;  /* 0x0000006000047945 */ /* 0x000fe20003800000 */
[----:B------:R-:W-:-:S03]  /*22710*/  FFMA R0, R5, R4, R2 ;  /* 0x0000000405007223 */ /* 0x000fc60000000002 */
[----:B------:R-:W-:Y:S05]  /*22720*/  @!P0 BRA `(.L_x_28272) ;  /* 0x00000000000c8947 */ /* 0x000fea0003800000 */
[----:B------:R-:W-:Y:S02]  /*22730*/  MOV R0, R30 ;  /* 0x0000001e00007202 */ /* 0x000fe40000000f00 */
[----:B------:R-:W-:-:S07]  /*22740*/  MOV R2, 0x22760 ;  /* 0x0002276000027802 */ /* 0x000fce0000000f00 */
[----:B-1-34-:R-:W-:Y:S05]  /*22750*/  CALL.REL.NOINC `($__internal_68_$__cuda_sm3x_div_rn_ftz_f32_slowpath) ;  /* 0x000000a000c47944 */ /* 0x01afea0003c00000 */
.L_x_28272:
[----:B------:R-:W-:Y:S05]  /*22760*/  BSYNC B4 ;  /* 0x0000000000047941 */ /* 0x000fea0003800000 */
.L_x_28271:
        /* <DEDUP_REMOVED lines=18> */
.L_x_28274:
[----:B------:R-:W-:Y:S02]  /*22890*/  ISETP.GE.AND P0, PT, R10, RZ, PT ;  /* 0x000000ff0a00720c */ /* 0x000fe40003f06270 */
[----:B------:R-:W-:-:S11]  /*228a0*/  MOV R3, 0x3fd774eb ;  /* 0x3fd774eb00037802 */ /* 0x000fd60000000f00 */
[----:B------:R-:W-:-:S04]  /*228b0*/  @P0 FFMA.FTZ R0, R3, 0.93318945169448852539, -R0 ;  /* 0x3f6ee58103000823 */ /* 0x000fc80000010800 */
[----:B------:R-:W-:-:S07]  /*228c0*/  @!P0 FFMA.FTZ R0, R3, 0.93318945169448852539, R0 ;  /* 0x3f6ee58103008823 */ /* 0x000fce0000010000 */
.L_x_28275:
[----:B------:R-:W-:Y:S05]  /*228d0*/  BSYNC B0 ;  /* 0x0000000000007941 */ /* 0x000fea0003800000 */
.L_x_28273:
        /* <DEDUP_REMOVED lines=12> */
.L_x_28251:
        /* <DEDUP_REMOVED lines=13> */
.L_x_28277:
[----:B------:R-:W-:Y:S05]  /*22a70*/  BSYNC B4 ;  /* 0x0000000000047941 */ /* 0x000fea0003800000 */
.L_x_28276:
        /* <DEDUP_REMOVED lines=18> */
.L_x_28279:
[----:B------:R-:W-:Y:S02]  /*22ba0*/  ISETP.GE.AND P0, PT, R10, RZ, PT ;  /* 0x000000ff0a00720c */ /* 0x000fe40003f06270 */
[----:B------:R-:W-:-:S11]  /*22bb0*/  MOV R3, 0x3fd774eb ;  /* 0x3fd774eb00037802 */ /* 0x000fd60000000f00 */
[----:B------:R-:W-:-:S04]  /*22bc0*/  @P0 FFMA.FTZ R0, R3, 0.93318945169448852539, -R0 ;  /* 0x3f6ee58103000823 */ /* 0x000fc80000010800 */
[----:B------:R-:W-:-:S07]  /*22bd0*/  @!P0 FFMA.FTZ R0, R3, 0.93318945169448852539, R0 ;  /* 0x3f6ee58103008823 */ /* 0x000fce0000010000 */
.L_x_28280:
[----:B------:R-:W-:Y:S05]  /*22be0*/  BSYNC B0 ;  /* 0x0000000000007941 */ /* 0x000fea0003800000 */
.L_x_28278:
        /* <DEDUP_REMOVED lines=27> */
.L_x_28250:
        /* <DEDUP_REMOVED lines=39> */
.L_x_28283:
[----:B------:R-:W-:Y:S05]  /*23010*/  BSYNC B0 ;  /* 0x0000000000007941 */ /* 0x000fea0003800000 */
.L_x_28282:
[----:B------:R-:W-:Y:S01]  /*23020*/  BSSY B4, `(.L_x_28284) ;  /* 0x0000007000047945 */ /* 0x000fe20003800000 */
[----:B------:R-:W-:-:S03]  /*23030*/  FFMA R0, R0, R6, R5 ;  /* 0x0000000600007223 */ /* 0x000fc60000000005 */
[----:B------:R-:W-:Y:S05]  /*23040*/  @!P0 BRA `(.L_x_28285) ;  /* 0x0000000000108947 */ /* 0x000fea0003800000 */
[----:B------:R-:W-:Y:S01]  /*23050*/  HFMA2.MMA R0, -RZ, RZ, 1.875, 0 ;  /* 0x3f800000ff007435 */ /* 0x000fe200000001ff */
[----:B------:R-:W-:Y:S02]  /*23060*/  MOV R25, R29 ;  /* 0x0000001d00197202 */ /* 0x000fe40000000f00 */
[----:B------:R-:W-:-:S08]  /*23070*/  MOV R2, 0x23090 ;  /* 0x0002309000027802 */ /* 0x000fd00000000f00 */
[----:B-1-34-:R-:W-:Y:S05]  /*23080*/  CALL.REL.NOINC `($__internal_68_$__cuda_sm3x_div_rn_ftz_f32_slowpath) ;  /* 0x0000009800787944 */ /* 0x01afea0003c00000 */
.L_x_28285:
[----:B------:R-:W-:Y:S05]  /*23090*/  BSYNC B4 ;  /* 0x0000000000047941 */ /* 0x000fea0003800000 */
.L_x_28284:
        /* <DEDUP_REMOVED lines=18> */
.L_x_28287:
[----:B------:R-:W-:Y:S02]  /*231c0*/  ISETP.GE.AND P0, PT, R10, RZ, PT ;  /* 0x000000ff0a00720c */ /* 0x000fe40003f06270 */
[----:B------:R-:W-:-:S11]  /*231d0*/  MOV R3, 0x3fd774eb ;  /* 0x3fd774eb00037802 */ /* 0x000fd60000000f00 */
[----:B------:R-:W-:-:S04]  /*231e0*/  @P0 FFMA.FTZ R0, R3, 0.93318945169448852539, -R0 ;  /* 0x3f6ee58103000823 */ /* 0x000fc80000010800 */
[----:B------:R-:W-:-:S07]  /*231f0*/  @!P0 FFMA.FTZ R0, R3, 0.93318945169448852539, R0 ;  /* 0x3f6ee58103008823 */ /* 0x000fce0000010000 */
.L_x_28288:
[----:B------:R-:W-:Y:S05]  /*23200*/  BSYNC B0 ;  /* 0x0000000000007941 */ /* 0x000fea0003800000 */
.L_x_28286:
        /* <DEDUP_REMOVED lines=10> */
.L_x_28281:
        /* <DEDUP_REMOVED lines=13> */
.L_x_28290:
[----:B------:R-:W-:Y:S05]  /*23380*/  BSYNC B4 ;  /* 0x0000000000047941 */ /* 0x000fea0003800000 */
.L_x_28289:
        /* <DEDUP_REMOVED lines=18> */
.L_x_28292:
[----:B------:R-:W-:Y:S02]  /*234b0*/  ISETP.GE.AND P0, PT, R10, RZ, PT ;  /* 0x000000ff0a00720c */ /* 0x000fe40003f06270 */
[----:B------:R-:W-:-:S11]  /*234c0*/  MOV R3, 0x3fd774eb ;  /* 0x3fd774eb00037802 */ /* 0x000fd60000000f00 */
[----:B------:R-:W-:-:S04]  /*234d0*/  @P0 FFMA.FTZ R0, R3, 0.93318945169448852539, -R0 ;  /* 0x3f6ee58103000823 */ /* 0x000fc80000010800 */
[----:B------:R-:W-:-:S07]  /*234e0*/  @!P0 FFMA.FTZ R0, R3, 0.93318945169448852539, R0 ;  /* 0x3f6ee58103008823 */ /* 0x000fce0000010000 */
.L_x_28293:
[----:B------:R-:W-:Y:S05]  /*234f0*/  BSYNC B0 ;  /* 0x0000000000007941 */ /* 0x000fea0003800000 */
.L_x_28291:
        /* <DEDUP_REMOVED lines=11> */
.L_x_28249:
        /* <DEDUP_REMOVED lines=34> */
.L_x_28295:
[----:B------:R-:W-:Y:S05]  /*237d0*/  BSYNC B4 ;  /* 0x0000000000047941 */ /* 0x000fea0003800000 */
.L_x_28294:
        /* <DEDUP_REMOVED lines=18> */
.L_x_28297:
[----:B------:R-:W-:Y:S02]  /*23900*/  ISETP.GE.AND P0, PT, R10, RZ, PT ;  /* 0x000000ff0a00720c */ /* 0x000fe40003f06270 */
[----:B------:R-:W-:-:S11]  /*23910*/  MOV R3, 0x3fd774eb ;  /* 0x3fd774eb00037802 */ /* 0x000fd60000000f00 */
[----:B------:R-:W-:-:S04]  /*23920*/  @P0 FFMA.FTZ R0, R3, 0.93318945169448852539, -R0 ;  /* 0x3f6ee58103000823 */ /* 0x000fc80000010800 */
[----:B------:R-:W-:-:S07]  /*23930*/  @!P0 FFMA.FTZ R0, R3, 0.93318945169448852539, R0 ;  /* 0x3f6ee58103008823 */ /* 0x000fce0000010000 */
.L_x_28298:
[----:B------:R-:W-:Y:S05]  /*23940*/  BSYNC B0 ;  /* 0x0000000000007941 */ /* 0x000fea0003800000 */
.L_x_28296:
        /* <DEDUP_REMOVED lines=11> */
.L_x_28248:
        /* <DEDUP_REMOVED lines=26> */
.L_x_28300:
[----:B------:R-:W-:Y:S05]  /*23ba0*/  BSYNC B4 ;  /* 0x0000000000047941 */ /* 0x000fea0003800000 */
.L_x_28299:
        /* <DEDUP_REMOVED lines=18> */
.L_x_28302:
[----:B------:R-:W-:Y:S02]  /*23cd0*/  ISETP.GE.AND P0, PT, R10, RZ, PT ;  /* 0x000000ff0a00720c */ /* 0x000fe40003f06270 */
[----:B------:R-:W-:-:S11]  /*23ce0*/  MOV R3, 0x3fd774eb ;  /* 0x3fd774eb00037802 */ /* 0x000fd60000000f00 */
[----:B------:R-:W-:-:S04]  /*23cf0*/  @P0 FFMA.FTZ R0, R3, 0.93318945169448852539, -R0 ;  /* 0x3f6ee58103000823 */ /* 0x000fc80000010800 */
[----:B------:R-:W-:-:S07]  /*23d00*/  @!P0 FFMA.FTZ R0, R3, 0.93318945169448852539, R0 ;  /* 0x3f6ee58103008823 */ /* 0x000fce0000010000 */
.L_x_28303:
[----:B------:R-:W-:Y:S05]  /*23d10*/  BSYNC B0 ;  /* 0x0000000000007941 */ /* 0x000fea0003800000 */
.L_x_28301:
        /* <DEDUP_REMOVED lines=12> */
.L_x_28260:
[----:B------:R-:W-:Y:S05]  /*23de0*/  BSYNC B2 ;  /* 0x0000000000027941 */ /* 0x000fea0003800000 */
.L_x_28247:
        /* <DEDUP_REMOVED lines=42> */
.L_x_28306:
        /* <DEDUP_REMOVED lines=10> */
.L_x_28305:
[----:B------:R-:W-:-:S04]  /*24130*/  FMUL.RZ R5, R5, 0.15915493667125701904 ;  /* 0x3e22f98305057820 */ /* 0x000fc8000040c000 */
[----:B------:R0:W2:Y:S08]  /*24140*/  MUFU.SIN R9, R5 ;  /* 0x0000000500097308 */ /* 0x0000b00000000400 */
[----:B------:R0:W0:Y:S01]  /*24150*/  MUFU.COS R8, R5 ;  /* 0x0000000500087308 */ /* 0x0000220000000000 */
[----:B------:R-:W-:Y:S05]  /*24160*/  BRA `(.L_x_28246) ;  /* 0x00000000000c7947 */ /* 0x000fea0003800000 */
.L_x_28304:
[----:B------:R-:W-:Y:S01]  /*24170*/  FMUL.FTZ R4, R4, 1.4426950216293334961 ;  /* 0x3fb8aa3b04047820 */ /* 0x000fe20000410000 */
[----:B------:R-:W-:-:S03]  /*24180*/  MOV R9, R5 ;  /* 0x0000000500097202 */ /* 0x000fc60000000f00 */
[----:B------:R0:W2:Y:S04]  /*24190*/  MUFU.EX2 R8, R4 ;  /* 0x0000000400087308 */ /* 0x0000a80000000800 */
.L_x_28246:
[----:B------:R-:W-:Y:S05]  /*241a0*/  BSYNC B3 ;  /* 0x0000000000037941 */ /* 0x000fea0003800000 */
.L_x_28245:
        /* <DEDUP_REMOVED lines=67> */
.L_x_28316:
[----:B------:R-:W-:Y:S05]  /*245e0*/  BSYNC B0 ;  /* 0x0000000000007941 */ /* 0x000fea0003800000 */
.L_x_28315:
[----:B------:R-:W-:Y:S01]  /*245f0*/  BSSY B4, `(.L_x_28317) ;  /* 0x0000007000047945 */ /* 0x000fe20003800000 */
[----:B------:R-:W-:-:S03]  /*24600*/  FFMA R0, R4, R6, R5 ;  /* 0x0000000604007223 */ /* 0x000fc60000000005 */
[----:B------:R-:W-:Y:S05]  /*24610*/  @!P0 BRA `(.L_x_28318) ;  /* 0x0000000000108947 */ /* 0x000fea0003800000 */
[----:B------:R-:W-:Y:S02]  /*24620*/  MOV R25, R29 ;  /* 0x0000001d00197202 */ /* 0x000fe40000000f00 */
[----:B------:R-:W-:Y:S02]  /*24630*/  MOV R0, R30 ;  /* 0x0000001e00007202 */ /* 0x000fe40000000f00 */
[----:B------:R-:W-:-:S07]  /*24640*/  MOV R2, 0x24660 ;  /* 0x0002466000027802 */ /* 0x000fce0000000f00 */
[----:B-1-34-:R-:W-:Y:S05]  /*24650*/  CALL.REL.NOINC `($__internal_68_$__cuda_sm3x_div_rn_ftz_f32_slowpath) ;  /* 0x0000008400047944 */ /* 0x01afea0003c00000 */
.L_x_28318:
[----:B------:R-:W-:Y:S05]  /*24660*/  BSYNC B4 ;  /* 0x0000000000047941 */ /* 0x000fea0003800000 */
.L_x_28317:
        /* <DEDUP_REMOVED lines=18> */
.L_x_28320:
[----:B------:R-:W-:Y:S02]  /*24790*/  ISETP.GE.AND P0, PT, R12, RZ, PT ;  /* 0x000000ff0c00720c */ /* 0x000fe40003f06270 */
[----:B------:R-:W-:-:S11]  /*247a0*/  MOV R3, 0x3fd774eb ;  /* 0x3fd774eb00037802 */ /* 0x000fd60000000f00 */
[----:B------:R-:W-:-:S04]  /*247b0*/  @P0 FFMA.FTZ R0, R3, 0.93318945169448852539, -R0 ;  /* 0x3f6ee58103000823 */ /* 0x000fc80000010800 */
[----:B------:R-:W-:-:S07]  /*247c0*/  @!P0 FFMA.FTZ R0, R3, 0.93318945169448852539, R0 ;  /* 0x3f6ee58103008823 */ /* 0x000fce0000010000 */
.L_x_28321:
[----:B------:R-:W-:Y:S05]  /*247d0*/  BSYNC B0 ;  /* 0x0000000000007941 */ /* 0x000fea0003800000 */
.L_x_28319:
        /* <DEDUP_REMOVED lines=12> */
.L_x_28314:
        /* <DEDUP_REMOVED lines=17> */
.L_x_28325:
[----:B------:R-:W-:Y:S05]  /*249b0*/  BSYNC B4 ;  /* 0x0000000000047941 */ /* 0x000fea0003800000 */
.L_x_28324:
        /* <DEDUP_REMOVED lines=18> */
.L_x_28327:
[----:B------:R-:W-:Y:S02]  /*24ae0*/  ISETP.GE.AND P0, PT, R12, RZ, PT ;  /* 0x000000ff0c00720c */ /* 0x000fe40003f06270 */
[----:B------:R-:W-:-:S11]  /*24af0*/  MOV R3, 0x3fd774eb ;  /* 0x3fd774eb00037802 */ /* 0x000fd60000000f00 */
[----:B------:R-:W-:-:S04]  /*24b00*/  @P0 FFMA.FTZ R0, R3, 0.93318945169448852539, -R0 ;  /* 0x3f6ee58103000823 */ /* 0x000fc80000010800 */
[----:B------:R-:W-:-:S07]  /*24b10*/  @!P0 FFMA.FTZ R0, R3, 0.93318945169448852539, R0 ;  /* 0x3f6ee58103008823 */ /* 0x000fce0000010000 */
.L_x_28328:
[----:B------:R-:W-:Y:S05]  /*24b20*/  BSYNC B0 ;  /* 0x0000000000007941 */ /* 0x000fea0003800000 */
.L_x_28326:
        /* <DEDUP_REMOVED lines=13> */
.L_x_28323:
        /* <DEDUP_REMOVED lines=25> */
.L_x_28330:
        /* <DEDUP_REMOVED lines=40> */
.L_x_28329:
        /* <DEDUP_REMOVED lines=51> */
.L_x_28332:
[----:B------:R-:W-:Y:S05]  /*25340*/  BSYNC B0 ;  /* 0x0000000000007941 */ /* 0x000fea0003800000 */
.L_x_28331:
[----:B------:R-:W-:Y:S01]  /*25350*/  BSSY B4, `(.L_x_28333) ;  /* 0x0000006000047945 */ /* 0x000fe20003800000 */
[----:B------:R-:W-:-:S03]  /*25360*/  FFMA R0, R5, R4, R2 ;  /* 0x0000000405007223 */ /* 0x000fc60000000002 */
[----:B------:R-:W-:Y:S05]  /*25370*/  @!P0 BRA `(.L_x_28334) ;  /* 0x00000000000c8947 */ /* 0x000fea0003800000 */
[----:B------:R-:W-:Y:S02]  /*25380*/  MOV R0, R30 ;  /* 0x0000001e00007202 */ /* 0x000fe40000000f00 */
[----:B------:R-:W-:-:S07]  /*25390*/  MOV R2, 0x253b0 ;  /* 0x000253b000027802 */ /* 0x000fce0000000f00 */
[----:B-1-34-:R-:W-:Y:S05]  /*253a0*/  CALL.REL.NOINC `($__internal_68_$__cuda_sm3x_div_rn_ftz_f32_slowpath) ;  /* 0x0000007400b07944 */ /* 0x01afea0003c00000 */
.L_x_28334:
[----:B------:R-:W-:Y:S05]  /*253b0*/  BSYNC B4 ;  /* 0x0000000000047941 */ /* 0x000fea0003800000 */
.L_x_28333:
        /* <DEDUP_REMOVED lines=18> */
.L_x_28336:
[----:B------:R-:W-:Y:S02]  /*254e0*/  ISETP.GE.AND P0, PT, R12, RZ, PT ;  /* 0x000000ff0c00720c */ /* 0x000fe40003f06270 */
[----:B------:R-:W-:-:S11]  /*254f0*/  MOV R3, 0x3fd774eb ;  /* 0x3fd774eb00037802 */ /* 0x000fd60000000f00 */
[----:B------:R-:W-:-:S04]  /*25500*/  @P0 FFMA.FTZ R0, R3, 0.93318945169448852539, -R0 ;  /* 0x3f6ee58103000823 */ /* 0x000fc80000010800 */
[----:B------:R-:W-:-:S07]  /*25510*/  @!P0 FFMA.FTZ R0, R3, 0.93318945169448852539, R0 ;  /* 0x3f6ee58103008823 */ /* 0x000fce0000010000 */
.L_x_28337:
[----:B------:R-:W-:Y:S05]  /*25520*/  BSYNC B0 ;  /* 0x0000000000007941 */ /* 0x000fea0003800000 */
.L_x_28335:
        /* <DEDUP_REMOVED lines=12> */
.L_x_28313:
        /* <DEDUP_REMOVED lines=13> */
.L_x_28339:
[----:B------:R-:W-:Y:S05]  /*256c0*/  BSYNC B4 ;  /* 0x0000000000047941 */ /* 0x000fea0003800000 */
.L_x_28338:
        /* <DEDUP_REMOVED lines=18> */
.L_x_28341:
[----:B------:R-:W-:Y:S02]  /*257f0*/  ISETP.GE.AND P0, PT, R12, RZ, PT ;  /* 0x000000ff0c00720c */ /* 0x000fe40003f06270 */
[----:B------:R-:W-:-:S11]  /*25800*/  MOV R3, 0x3fd774eb ;  /* 0x3fd774eb00037802 */ /* 0x000fd60000000f00 */
[----:B------:R-:W-:-:S04]  /*25810*/  @P0 FFMA.FTZ R0, R3, 0.93318945169448852539, -R0 ;  /* 0x3f6ee58103000823 */ /* 0x000fc80000010800 */
[----:B------:R-:W-:-:S07]  /*25820*/  @!P0 FFMA.FTZ R0, R3, 0.93318945169448852539, R0 ;  /* 0x3f6ee58103008823 */ /* 0x000fce0000010000 */
.L_x_28342:
[----:B------:R-:W-:Y:S05]  /*25830*/  BSYNC B0 ;  /* 0x0000000000007941 */ /* 0x000fea0003800000 */
.L_x_28340:
        /* <DEDUP_REMOVED lines=27> */
.L_x_28312:
        /* <DEDUP_REMOVED lines=39> */
.L_x_28345:
[----:B------:R-:W-:Y:S05]  /*25c60*/  BSYNC B0 ;  /* 0x0000000000007941 */ /* 0x000fea0003800000 */
.L_x_28344:
[----:B------:R-:W-:Y:S01]  /*25c70*/  BSSY B4, `(.L_x_28346) ;  /* 0x0000007000047945 */ /* 0x000fe20003800000 */
[----:B------:R-:W-:-:S03]  /*25c80*/  FFMA R0, R0, R6, R5 ;  /* 0x0000000600007223 */ /* 0x000fc60000000005 */
[----:B------:R-:W-:Y:S05]  /*25c90*/  @!P0 BRA `(.L_x_28347) ;  /* 0x0000000000108947 */ /* 0x000fea0003800000 */
[----:B------:R-:W-:Y:S01]  /*25ca0*/  HFMA2.MMA R0, -RZ, RZ, 1.875, 0 ;  /* 0x3f800000ff007435 */ /* 0x000fe200000001ff */
[----:B------:R-:W-:Y:S02]  /*25cb0*/  MOV R25, R29 ;  /* 0x0000001d00197202 */ /* 0x000fe40000000f00 */
[----:B------:R-:W-:-:S08]  /*25cc0*/  MOV R2, 0x25ce0 ;  /* 0x00025ce000027802 */ /* 0x000fd00000000f00 */
[----:B-1-34-:R-:W-:Y:S05]  /*25cd0*/  CALL.REL.NOINC `($__internal_68_$__cuda_sm3x_div_rn_ftz_f32_slowpath) ;  /* 0x0000006c00647944 */ /* 0x01afea0003c00000 */
.L_x_28347:
[----:B------:R-:W-:Y:S05]  /*25ce0*/  BSYNC B4 ;  /* 0x0000000000047941 */ /* 0x000fea0003800000 */
.L_x_28346:
        /* <DEDUP_REMOVED lines=18> */
.L_x_28349:
[----:B------:R-:W-:Y:S02]  /*25e10*/  ISETP.GE.AND P0, PT, R12, RZ, PT ;  /* 0x000000ff0c00720c */ /* 0x000fe40003f06270 */
[----:B------:R-:W-:-:S11]  /*25e20*/  MOV R3, 0x3fd774eb ;  /* 0x3fd774eb00037802 */ /* 0x000fd60000000f00 */
[----:B------:R-:W-:-:S04]  /*25e30*/  @P0 FFMA.FTZ R0, R3, 0.93318945169448852539, -R0 ;  /* 0x3f6ee58103000823 */ /* 0x000fc80000010800 */
[----:B------:R-:W-:-:S07]  /*25e40*/  @!P0 FFMA.FTZ R0, R3, 0.93318945169448852539, R0 ;  /* 0x3f6ee58103008823 */ /* 0x000fce0000010000 */
.L_x_28350:
[----:B------:R-:W-:Y:S05]  /*25e50*/  BSYNC B0 ;  /* 0x0000000000007941 */ /* 0x000fea0003800000 */
.L_x_28348:
        /* <DEDUP_REMOVED lines=10> */
.L_x_28343:
        /* <DEDUP_REMOVED lines=13> */
.L_x_28352:
[----:B------:R-:W-:Y:S05]  /*25fd0*/  BSYNC B4 ;  /* 0x0000000000047941 */ /* 0x000fea0003800000 */
.L_x_28351:
        /* <DEDUP_REMOVED lines=18> */
.L_x_28354:
[----:B------:R-:W-:Y:S02]  /*26100*/  ISETP.GE.AND P0, PT, R12, RZ, PT ;  /* 0x000000ff0c00720c */ /* 0x000fe40003f06270 */
[----:B------:R-:W-:-:S11]  /*26110*/  MOV R3, 0x3fd774eb ;  /* 0x3fd774eb00037802 */ /* 0x000fd60000000f00 */
[----:B------:R-:W-:-:S04]  /*26120*/  @P0 FFMA.FTZ R0, R3, 0.93318945169448852539, -R0 ;  /* 0x3f6ee58103000823 */ /* 0x000fc80000010800 */
[----:B------:R-:W-:-:S07]  /*26130*/  @!P0 FFMA.FTZ R0, R3, 0.93318945169448852539, R0 ;  /* 0x3f6ee58103008823 */ /* 0x000fce0000010000 */
.L_x_28355:
[----:B------:R-:W-:Y:S05]  /*26140*/  BSYNC B0 ;  /* 0x0000000000007941 */ /* 0x000fea0003800000 */
.L_x_28353:
        /* <DEDUP_REMOVED lines=11> */
.L_x_28311:
        /* <DEDUP_REMOVED lines=34> */
.L_x_28357:
[----:B------:R-:W-:Y:S05]  /*26420*/  BSYNC B4 ;  /* 0x0000000000047941 */ /* 0x000fea0003800000 */
.L_x_28356:
        /* <DEDUP_REMOVED lines=18> */
.L_x_28359:
[----:B------:R-:W-:Y:S02]  /*26550*/  ISETP.GE.AND P0, PT, R12, RZ, PT ;  /* 0x000000ff0c00720c */ /* 0x000fe40003f06270 */
[----:B------:R-:W-:-:S11]  /*26560*/  MOV R3, 0x3fd774eb ;  /* 0x3fd774eb00037802 */ /* 0x000fd60000000f00 */
[----:B------:R-:W-:-:S04]  /*26570*/  @P0 FFMA.FTZ R0, R3, 0.93318945169448852539, -R0 ;  /* 0x3f6ee58103000823 */ /* 0x000fc80000010800 */
[----:B------:R-:W-:-:S07]  /*26580*/  @!P0 FFMA.FTZ R0, R3, 0.93318945169448852539, R0 ;  /* 0x3f6ee58103008823 */ /* 0x000fce0000010000 */
.L_x_28360:
[----:B------:R-:W-:Y:S05]  /*26590*/  BSYNC B0 ;  /* 0x0000000000007941 */ /* 0x000fea0003800000 */
.L_x_28358:
        /* <DEDUP_REMOVED lines=11> */
.L_x_28310:
        /* <DEDUP_REMOVED lines=26> */
.L_x_28362:
[----:B------:R-:W-:Y:S05]  /*267f0*/  BSYNC B4 ;  /* 0x0000000000047941 */ /* 0x000fea0003800000 */
.L_x_28361:
        /* <DEDUP_REMOVED lines=18> */
.L_x_28364:
[----:B------:R-:W-:Y:S02]  /*26920*/  ISETP.GE.AND P0, PT, R12, RZ, PT ;  /* 0x000000ff0c00720c */ /* 0x000fe40003f06270 */
[----:B------:R-:W-:-:S11]  /*26930*/  MOV R3, 0x3fd774eb ;  /* 0x3fd774eb00037802 */ /* 0x000fd60000000f00 */
[----:B------:R-:W-:-:S04]  /*26940*/  @P0 FFMA.FTZ R0, R3, 0.93318945169448852539, -R0 ;  /* 0x3f6ee58103000823 */ /* 0x000fc80000010800 */
[----:B------:R-:W-:-:S07]  /*26950*/  @!P0 FFMA.FTZ R0, R3, 0.93318945169448852539, R0 ;  /* 0x3f6ee58103008823 */ /* 0x000fce0000010000 */
.L_x_28365:
[----:B------:R-:W-:Y:S05]  /*26960*/  BSYNC B0 ;  /* 0x0000000000007941 */ /* 0x000fea0003800000 */
.L_x_28363:
        /* <DEDUP_REMOVED lines=12> */
.L_x_28322:
[----:B------:R-:W-:Y:S05]  /*26a30*/  BSYNC B2 ;  /* 0x0000000000027941 */ /* 0x000fea0003800000 */
.L_x_28309:
        /* <DEDUP_REMOVED lines=42> */
.L_x_28368:
        /* <DEDUP_REMOVED lines=10> */
.L_x_28367:
[----:B------:R-:W-:-:S04]  /*26d80*/  FMUL.RZ R5, R5, 0.15915493667125701904 ;  /* 0x3e22f98305057820 */ /* 0x000fc8000040c000 */
[----:B------:R0:W2:Y:S08]  /*26d90*/  MUFU.SIN R11, R5 ;  /* 0x00000005000b7308 */ /* 0x0000b00000000400 */
[----:B------:R0:W0:Y:S01]  /*26da0*/  MUFU.COS R10, R5 ;  /* 0x00000005000a7308 */ /* 0x0000220000000000 */
[----:B------:R-:W-:Y:S05]  /*26db0*/  BRA `(.L_x_28308) ;  /* 0x00000000000c7947 */ /* 0x000fea0003800000 */
.L_x_28366:
[----:B------:R-:W-:Y:S01]  /*26dc0*/  FMUL.FTZ R4, R4, 1.4426950216293334961 ;  /* 0x3fb8aa3b04047820 */ /* 0x000fe20000410000 */
[----:B------:R-:W-:-:S03]  /*26dd0*/  MOV R11, R5 ;  /* 0x00000005000b7202 */ /* 0x000fc60000000f00 */
[----:B------:R0:W2:Y:S04]  /*26de0*/  MUFU.EX2 R10, R4 ;  /* 0x00000004000a7308 */ /* 0x0000a80000000800 */
.L_x_28308:
[----:B------:R-:W-:Y:S05]  /*26df0*/  BSYNC B3 ;  /* 0x0000000000037941 */ /* 0x000fea0003800000 */
.L_x_28307:
        /* <DEDUP_REMOVED lines=67> */
.L_x_28378:
[----:B------:R-:W-:Y:S05]  /*27230*/  BSYNC B0 ;  /* 0x0000000000007941 */ /* 0x000fea0003800000 */
.L_x_28377:
[----:B------:R-:W-:Y:S01]  /*27240*/  BSSY B4, `(.L_x_28379) ;  /* 0x0000007000047945 */ /* 0x000fe20003800000 */
[----:B------:R-:W-:-:S03]  /*27250*/  FFMA R0, R4, R6, R5 ;  /* 0x0000000604007223 */ /* 0x000fc60000000005 */
[----:B------:R-:W-:Y:S05]  /*27260*/  @!P0 BRA `(.L_x_28380) ;  /* 0x0000000000108947 */ /* 0x000fea0003800000 */
[----:B------:R-:W-:Y:S02]  /*27270*/  MOV R25, R29 ;  /* 0x0000001d00197202 */ /* 0x000fe40000000f00 */
[----:B------:R-:W-:Y:S02]  /*27280*/  MOV R0, R30 ;  /* 0x0000001e00007202 */ /* 0x000fe40000000f00 */
[----:B------:R-:W-:-:S07]  /*27290*/  MOV R2, 0x272b0 ;  /* 0x000272b000027802 */ /* 0x000fce0000000f00 */
[----:B-1-34-:R-:W-:Y:S05]  /*272a0*/  CALL.REL.NOINC `($__internal_68_$__cuda_sm3x_div_rn_ftz_f32_slowpath) ;  /* 0x0000005400f07944 */ /* 0x01afea0003c00000 */
.L_x_28380:
[----:B------:R-:W-:Y:S05]  /*272b0*/  BSYNC B4 ;  /* 0x0000000000047941 */ /* 0x000fea0003800000 */
.L_x_28379:
        /* <DEDUP_REMOVED lines=18> */
.L_x_28382:
[----:B------:R-:W-:Y:S02]  /*273e0*/  ISETP.GE.AND P0, PT, R14, RZ, PT ;  /* 0x000000ff0e00720c */ /* 0x000fe40003f06270 */
[----:B------:R-:W-:-:S11]  /*273f0*/  MOV R3, 0x3fd774eb ;  /* 0x3fd774eb00037802 */ /* 0x000fd60000000f00 */
[----:B------:R-:W-:-:S04]  /*27400*/  @P0 FFMA.FTZ R0, R3, 0.93318945169448852539, -R0 ;  /* 0x3f6ee58103000823 */ /* 0x000fc80000010800 */
[----:B------:R-:W-:-:S07]  /*27410*/  @!P0 FFMA.FTZ R0, R3, 0.93318945169448852539, R0 ;  /* 0x3f6ee58103008823 */ /* 0x000fce0000010000 */
.L_x_28383:
[----:B------:R-:W-:Y:S05]  /*27420*/  BSYNC B0 ;  /* 0x0000000000007941 */ /* 0x000fea0003800000 */
.L_x_28381:
        /* <DEDUP_REMOVED lines=12> */
.L_x_28376:
        /* <DEDUP_REMOVED lines=17> */
.L_x_28387:
[----:B------:R-:W-:Y:S05]  /*27600*/  BSYNC B4 ;  /* 0x0000000000047941 */ /* 0x000fea0003800000 */
.L_x_28386:
        /* <DEDUP_REMOVED lines=18> */
.L_x_28389:
[----:B------:R-:W-:Y:S02]  /*27730*/  ISETP.GE.AND P0, PT, R14, RZ, PT ;  /* 0x000000ff0e00720c */ /* 0x000fe40003f06270 */
[----:B------:R-:W-:-:S11]  /*27740*/  MOV R3, 0x3fd774eb ;  /* 0x3fd774eb00037802 */ /* 0x000fd60000000f00 */
[----:B------:R-:W-:-:S04]  /*27750*/  @P0 FFMA.FTZ R0, R3, 0.93318945169448852539, -R0 ;  /* 0x3f6ee58103000823 */ /* 0x000fc80000010800 */
[----:B------:R-:W-:-:S07]  /*27760*/  @!P0 FFMA.FTZ R0, R3, 0.93318945169448852539, R0 ;  /* 0x3f6ee58103008823 */ /* 0x000fce0000010000 */
.L_x_28390:
[----:B------:R-:W-:Y:S05]  /*27770*/  BSYNC B0 ;  /* 0x0000000000007941 */ /* 0x000fea0003800000 */
.L_x_28388:
        /* <DEDUP_REMOVED lines=13> */
.L_x_28385:
        /* <DEDUP_REMOVED lines=25> */
.L_x_28392:
        /* <DEDUP_REMOVED lines=40> */
.L_x_28391:
        /* <DEDUP_REMOVED lines=51> */
.L_x_28394:
[----:B------:R-:W-:Y:S05]  /*27f90*/  BSYNC B0 ;  /* 0x0000000000007941 */ /* 0x000fea0003800000 */
.L_x_28393:
[----:B------:R-:W-:Y:S01]  /*27fa0*/  BSSY B4, `(.L_x_28395) ;  /* 0x0000006000047945 */ /* 0x000fe20003800000 */
[----:B------:R-:W-:-:S03]  /*27fb0*/  FFMA R0, R5, R4, R2 ;  /* 0x0000000405007223 */ /* 0x000fc60000000002 */
[----:B------:R-:W-:Y:S05]  /*27fc0*/  @!P0 BRA `(.L_x_28396) ;  /* 0x00000000000c8947 */ /* 0x000fea0003800000 */
[----:B------:R-:W-:Y:S02]  /*27fd0*/  MOV R0, R30 ;  /* 0x0000001e00007202 */ /* 0x000fe40000000f00 */
[----:B------:R-:W-:-:S07]  /*27fe0*/  MOV R2, 0x28000 ;  /* 0x0002800000027802 */ /* 0x000fce0000000f00 */
[----:B-1-34-:R-:W-:Y:S05]  /*27ff0*/  CALL.REL.NOINC `($__internal_68_$__cuda_sm3x_div_rn_ftz_f32_slowpath) ;  /* 0x00000048009c7944 */ /* 0x01afea0003c00000 */
.L_x_28396:
[----:B------:R-:W-:Y:S05]  /*28000*/  BSYNC B4 ;  /* 0x0000000000047941 */ /* 0x000fea0003800000 */
.L_x_28395:
        /* <DEDUP_REMOVED lines=18> */
.L_x_28398:
[----:B------:R-:W-:Y:S02]  /*28130*/  ISETP.GE.AND P0, PT, R14, RZ, PT ;  /* 0x000000ff0e00720c */ /* 0x000fe40003f06270 */
[----:B------:R-:W-:-:S11]  /*28140*/  MOV R3, 0x3fd774eb ;  /* 0x3fd774eb00037802 */ /* 0x000fd60000000f00 */
[----:B------:R-:W-:-:S04]  /*28150*/  @P0 FFMA.FTZ R0, R3, 0.93318945169448852539, -R0 ;  /* 0x3f6ee58103000823 */ /* 0x000fc80000010800 */
[----:B------:R-:W-:-:S07]  /*28160*/  @!P0 FFMA.FTZ R0, R3, 0.93318945169448852539, R0 ;  /* 0x3f6ee58103008823 */ /* 0x000fce0000010000 */
.L_x_28399:
[----:B------:R-:W-:Y:S05]  /*28170*/  BSYNC B0 ;  /* 0x0000000000007941 */ /* 0x000fea0003800000 */
.L_x_28397:
        /* <DEDUP_REMOVED lines=12> */
.L_x_28375:
        /* <DEDUP_REMOVED lines=13> */
.L_x_28401:
[----:B------:R-:W-:Y:S05]  /*28310*/  BSYNC B4 ;  /* 0x0000000000047941 */ /* 0x000fea0003800000 */
.L_x_28400:
        /* <DEDUP_REMOVED lines=18> */
.L_x_28403:
[----:B------:R-:W-:Y:S02]  /*28440*/  ISETP.GE.AND P0, PT, R14, RZ, PT ;  /* 0x000000ff0e00720c */ /* 0x000fe40003f06270 */
[----:B------:R-:W-:-:S11]  /*28450*/  MOV R3, 0x3fd774eb ;  /* 0x3fd774eb00037802 */ /* 0x000fd60000000f00 */
[----:B------:R-:W-:-:S04]  /*28460*/  @P0 FFMA.FTZ R0, R3, 0.93318945169448852539, -R0 ;  /* 0x3f6ee58103000823 */ /* 0x000fc80000010800 */
[----:B------:R-:W-:-:S07]  /*28470*/  @!P0 FFMA.FTZ R0, R3, 0.93318945169448852539, R0 ;  /* 0x3f6ee58103008823 */ /* 0x000fce0000010000 */
.L_x_28404:
[----:B------:R-:W-:Y:S05]  /*28480*/  BSYNC B0 ;  /* 0x0000000000007941 */ /* 0x000fea0003800000 */
.L_x_28402:
        /* <DEDUP_REMOVED lines=27> */
.L_x_28374:
        /* <DEDUP_REMOVED lines=39> */
.L_x_28407:
[----:B------:R-:W-:Y:S05]  /*288b0*/  BSYNC B0 ;  /* 0x0000000000007941 */ /* 0x000fea0003800000 */
.L_x_28406:
[----:B------:R-:W-:Y:S01]  /*288c0*/  BSSY B4, `(.L_x_28408) ;  /* 0x0000007000047945 */ /* 0x000fe20003800000 */
[----:B------:R-:W-:-:S03]  /*288d0*/  FFMA R0, R0, R6, R5 ;  /* 0x0000000600007223 */ /* 0x000fc60000000005 */
[----:B------:R-:W-:Y:S05]  /*288e0*/  @!P0 BRA `(.L_x_28409) ;  /* 0x0000000000108947 */ /* 0x000fea0003800000 */
[----:B------:R-:W-:Y:S01]  /*288f0*/  HFMA2.MMA R0, -RZ, RZ, 1.875, 0 ;  /* 0x3f800000ff007435 */ /* 0x000fe200000001ff */
[----:B------:R-:W-:Y:S02]  /*28900*/  MOV R25, R29 ;  /* 0x0000001d00197202 */ /* 0x000fe40000000f00 */
[----:B------:R-:W-:-:S08]  /*28910*/  MOV R2, 0x28930 ;  /* 0x0002893000027802 */ /* 0x000fd00000000f00 */
[----:B-1-34-:R-:W-:Y:S05]  /*28920*/  CALL.REL.NOINC `($__internal_68_$__cuda_sm3x_div_rn_ftz_f32_slowpath) ;  /* 0x0000004000507944 */ /* 0x01afea0003c00000 */
.L_x_28409:
[----:B------:R-:W-:Y:S05]  /*28930*/  BSYNC B4 ;  /* 0x0000000000047941 */ /* 0x000fea0003800000 */
.L_x_28408:
        /* <DEDUP_REMOVED lines=18> */
.L_x_28411:
[----:B------:R-:W-:Y:S02]  /*28a60*/  ISETP.GE.AND P0, PT, R14, RZ, PT ;  /* 0x000000ff0e00720c */ /* 0x000fe40003f06270 */
[----:B------:R-:W-:-:S11]  /*28a70*/  MOV R3, 0x3fd774eb ;  /* 0x3fd774eb00037802 */ /* 0x000fd60000000f00 */
[----:B------:R-:W-:-:S04]  /*28a80*/  @P0 FFMA.FTZ R0, R3, 0.93318945169448852539, -R0 ;  /* 0x3f6ee58103000823 */ /* 0x000fc80000010800 */
[----:B------:R-:W-:-:S07]  /*28a90*/  @!P0 FFMA.FTZ R0, R3, 0.93318945169448852539, R0 ;  /* 0x3f6ee58103008823 */ /* 0x000fce0000010000 */
.L_x_28412:
[----:B------:R-:W-:Y:S05]  /*28aa0*/  BSYNC B0 ;  /* 0x0000000000007941 */ /* 0x000fea0003800000 */
.L_x_28410:
        /* <DEDUP_REMOVED lines=10> */
.L_x_28405:
        /* <DEDUP_REMOVED lines=13> */
.L_x_28414:
[----:B------:R-:W-:Y:S05]  /*28c20*/  BSYNC B4 ;  /* 0x0000000000047941 */ /* 0x000fea0003800000 */
.L_x_28413:
        /* <DEDUP_REMOVED lines=18> */
.L_x_28416:
[----:B------:R-:W-:Y:S02]  /*28d50*/  ISETP.GE.AND P0, PT, R14, RZ, PT ;  /* 0x000000ff0e00720c */ /* 0x000fe40003f06270 */
[----:B------:R-:W-:-:S11]  /*28d60*/  MOV R3, 0x3fd774eb ;  /* 0x3fd774eb00037802 */ /* 0x000fd60000000f00 */
[----:B------:R-:W-:-:S04]  /*28d70*/  @P0 FFMA.FTZ R0, R3, 0.93318945169448852539, -R0 ;  /* 0x3f6ee58103000823 */ /* 0x000fc80000010800 */
[----:B------:R-:W-:-:S07]  /*28d80*/  @!P0 FFMA.FTZ R0, R3, 0.93318945169448852539, R0 ;  /* 0x3f6ee58103008823 */ /* 0x000fce0000010000 */
.L_x_28417:
[----:B------:R-:W-:Y:S05]  /*28d90*/  BSYNC B0 ;  /* 0x0000000000007941 */ /* 0x000fea0003800000 */
.L_x_28415:
        /* <DEDUP_REMOVED lines=11> */
.L_x_28373:
        /* <DEDUP_REMOVED lines=34> */
.L_x_28419:
[----:B------:R-:W-:Y:S05]  /*29070*/  BSYNC B4 ;  /* 0x0000000000047941 */ /* 0x000fea0003800000 */
.L_x_28418:
        /* <DEDUP_REMOVED lines=18> */
.L_x_28421:
[----:B------:R-:W-:Y:S02]  /*291a0*/  ISETP.GE.AND P0, PT, R14, RZ, PT ;  /* 0x000000ff0e00720c */ /* 0x000fe40003f06270 */
[----:B------:R-:W-:-:S11]  /*291b0*/  MOV R3, 0x3fd774eb ;  /* 0x3fd774eb00037802 */ /* 0x000fd60000000f00 */
[----:B------:R-:W-:-:S04]  /*291c0*/  @P0 FFMA.FTZ R0, R3, 0.93318945169448852539, -R0 ;  /* 0x3f6ee58103000823 */ /* 0x000fc80000010800 */
[----:B------:R-:W-:-:S07]  /*291d0*/  @!P0 FFMA.FTZ R0, R3, 0.93318945169448852539, R0 ;  /* 0x3f6ee58103008823 */ /* 0x000fce0000010000 */
.L_x_28422:
[----:B------:R-:W-:Y:S05]  /*291e0*/  BSYNC B0 ;  /* 0x0000000000007941 */ /* 0x000fea0003800000 */
.L_x_28420:
        /* <DEDUP_REMOVED lines=11> */
.L_x_28372:
        /* <DEDUP_REMOVED lines=26> */
.L_x_28424:
[----:B------:R-:W-:Y:S05]  /*29440*/  BSYNC B4 ;  /* 0x0000000000047941 */ /* 0x000fea0003800000 */
.L_x_28423:
        /* <DEDUP_REMOVED lines=18> */
.L_x_28426:
[----:B------:R-:W-:Y:S02]  /*29570*/  ISETP.GE.AND P0, PT, R14, RZ, PT ;  /* 0x000000ff0e00720c */ /* 0x000fe40003f06270 */
[----:B------:R-:W-:-:S11]  /*29580*/  MOV R3, 0x3fd774eb ;  /* 0x3fd774eb00037802 */ /* 0x000fd60000000f00 */
[----:B------:R-:W-:-:S04]  /*29590*/  @P0 FFMA.FTZ R0, R3, 0.93318945169448852539, -R0 ;  /* 0x3f6ee58103000823 */ /* 0x000fc80000010800 */
[----:B------:R-:W-:-:S07]  /*295a0*/  @!P0 FFMA.FTZ R0, R3, 0.93318945169448852539, R0 ;  /* 0x3f6ee58103008823 */ /* 0x000fce0000010000 */
.L_x_28427:
[----:B------:R-:W-:Y:S05]  /*295b0*/  BSYNC B0 ;  /* 0x0000000000007941 */ /* 0x000fea0003800000 */
.L_x_28425:
        /* <DEDUP_REMOVED lines=12> */
.L_x_28384:
[----:B------:R-:W-:Y:S05]  /*29680*/  BSYNC B2 ;  /* 0x0000000000027941 */ /* 0x000fea0003800000 */
.L_x_28371:
        /* <DEDUP_REMOVED lines=42> */
.L_x_28430:
        /* <DEDUP_REMOVED lines=10> */
.L_x_28429:
[----:B------:R-:W-:-:S04]  /*299d0*/  FMUL.RZ R5, R5, 0.15915493667125701904 ;  /* 0x3e22f98305057820 */ /* 0x000fc8000040c000 */
[----:B------:R0:W2:Y:S08]  /*299e0*/  MUFU.SIN R13, R5 ;  /* 0x00000005000d7308 */ /* 0x0000b00000000400 */
[----:B------:R0:W0:Y:S01]  /*299f0*/  MUFU.COS R12, R5 ;  /* 0x00000005000c7308 */ /* 0x0000220000000000 */
[----:B------:R-:W-:Y:S05]  /*29a00*/  BRA `(.L_x_28370) ;  /* 0x00000000000c7947 */ /* 0x000fea0003800000 */
.L_x_28428:
[----:B------:R-:W-:Y:S01]  /*29a10*/  FMUL.FTZ R4, R4, 1.4426950216293334961 ;  /* 0x3fb8aa3b04047820 */ /* 0x000fe20000410000 */
[----:B------:R-:W-:-:S03]  /*29a20*/  MOV R13, R5 ;  /* 0x00000005000d7202 */ /* 0x000fc60000000f00 */
[----:B------:R0:W2:Y:S04]  /*29a30*/  MUFU.EX2 R12, R4 ;  /* 0x00000004000c7308 */ /* 0x0000a80000000800 */
.L_x_28370:
[----:B------:R-:W-:Y:S05]  /*29a40*/  BSYNC B3 ;  /* 0x0000000000037941 */ /* 0x000fea0003800000 */
.L_x_28369:
        /* <DEDUP_REMOVED lines=67> */
.L_x_28440:
[----:B------:R-:W-:Y:S05]  /*29e80*/  BSYNC B0 ;  /* 0x0000000000007941 */ /* 0x000fea0003800000 */
.L_x_28439:
[----:B------:R-:W-:Y:S01]  /*29e90*/  BSSY B4, `(.L_x_28441) ;  /* 0x0000007000047945 */ /* 0x000fe20003800000 */
[----:B------:R-:W-:-:S03]  /*29ea0*/  FFMA R0, R4, R6, R5 ;  /* 0x0000000604007223 */ /* 0x000fc60000000005 */
[----:B------:R-:W-:Y:S05]  /*29eb0*/  @!P0 BRA `(.L_x_28442) ;  /* 0x0000000000108947 */ /* 0x000fea0003800000 */
[----:B------:R-:W-:Y:S02]  /*29ec0*/  MOV R25, R29 ;  /* 0x0000001d00197202 */ /* 0x000fe40000000f00 */
[----:B------:R-:W-:Y:S02]  /*29ed0*/  MOV R0, R30 ;  /* 0x0000001e00007202 */ /* 0x000fe40000000f00 */
[----:B------:R-:W-:-:S07]  /*29ee0*/  MOV R2, 0x29f00 ;  /* 0x00029f0000027802 */ /* 0x000fce0000000f00 */
[----:B-1-34-:R-:W-:Y:S05]  /*29ef0*/  CALL.REL.NOINC `($__internal_68_$__cuda_sm3x_div_rn_ftz_f32_slowpath) ;  /* 0x0000002800dc7944 */ /* 0x01afea0003c00000 */
.L_x_28442:
[----:B------:R-:W-:Y:S05]  /*29f00*/  BSYNC B4 ;  /* 0x0000000000047941 */ /* 0x000fea0003800000 */
.L_x_28441:
        /* <DEDUP_REMOVED lines=18> */
.L_x_28444:
[----:B------:R-:W-:Y:S02]  /*2a030*/  ISETP.GE.AND P0, PT, R16, RZ, PT ;  /* 0x000000ff1000720c */ /* 0x000fe40003f06270 */
[----:B------:R-:W-:-:S11]  /*2a040*/  MOV R3, 0x3fd774eb ;  /* 0x3fd774eb00037802 */ /* 0x000fd60000000f00 */
[----:B------:R-:W-:-:S04]  /*2a050*/  @P0 FFMA.FTZ R0, R3, 0.93318945169448852539, -R0 ;  /* 0x3f6ee58103000823 */ /* 0x000fc80000010800 */
[----:B------:R-:W-:-:S07]  /*2a060*/  @!P0 FFMA.FTZ R0, R3, 0.93318945169448852539, R0 ;  /* 0x3f6ee58103008823 */ /* 0x000fce0000010000 */
.L_x_28445:
[----:B------:R-:W-:Y:S05]  /*2a070*/  BSYNC B0 ;  /* 0x0000000000007941 */ /* 0x000fea0003800000 */
.L_x_28443:
        /* <DEDUP_REMOVED lines=12> */
.L_x_28438:
        /* <DEDUP_REMOVED lines=17> */
.L_x_28449:
[----:B------:R-:W-:Y:S05]  /*2a250*/  BSYNC B4 ;  /* 0x0000000000047941 */ /* 0x000fea0003800000 */
.L_x_28448:
        /* <DEDUP_REMOVED lines=18> */
.L_x_28451:
[----:B------:R-:W-:Y:S02]  /*2a380*/  ISETP.GE.AND P0, PT, R16, RZ, PT ;  /* 0x000000ff1000720c */ /* 0x000fe40003f06270 */
[----:B------:R-:W-:-:S11]  /*2a390*/  MOV R3, 0x3fd774eb ;  /* 0x3fd774eb00037802 */ /* 0x000fd60000000f00 */
[----:B------:R-:W-:-:S04]  /*2a3a0*/  @P0 FFMA.FTZ R0, R3, 0.93318945169448852539, -R0 ;  /* 0x3f6ee58103000823 */ /* 0x000fc80000010800 */
[----:B------:R-:W-:-:S07]  /*2a3b0*/  @!P0 FFMA.FTZ R0, R3, 0.93318945169448852539, R0 ;  /* 0x3f6ee58103008823 */ /* 0x000fce0000010000 */
.L_x_28452:
[----:B------:R-:W-:Y:S05]  /*2a3c0*/  BSYNC B0 ;  /* 0x0000000000007941 */ /* 0x000fea0003800000 */
.L_x_28450:
        /* <DEDUP_REMOVED lines=13> */
.L_x_28447:
        /* <DEDUP_REMOVED lines=25> */
.L_x_28454:
        /* <DEDUP_REMOVED lines=40> */
.L_x_28453:
        /* <DEDUP_REMOVED lines=51> */
.L_x_28456:
[----:B------:R-:W-:Y:S05]  /*2abe0*/  BSYNC B0 ;  /* 0x0000000000007941 */ /* 0x000fea0003800000 */
.L_x_28455:
[----:B------:R-:W-:Y:S01]  /*2abf0*/  BSSY B4, `(.L_x_28457) ;  /* 0x0000006000047945 */ /* 0x000fe20003800000 */
[----:B------:R-:W-:-:S03]  /*2ac00*/  FFMA R0, R5, R4, R2 ;  /* 0x0000000405007223 */ /* 0x000fc60000000002 */
[----:B------:R-:W-:Y:S05]  /*2ac10*/  @!P0 BRA `(.L_x_28458) ;  /* 0x00000000000c8947 */ /* 0x000fea0003800000 */
[----:B------:R-:W-:Y:S02]  /*2ac20*/  MOV R0, R30 ;  /* 0x0000001e00007202 */ /* 0x000fe40000000f00 */
[----:B------:R-:W-:-:S07]  /*2ac30*/  MOV R2, 0x2ac50 ;  /* 0x0002ac5000027802 */ /* 0x000fce0000000f00 */
[----:B-1-34-:R-:W-:Y:S05]  /*2ac40*/  CALL.REL.NOINC `($__internal_68_$__cuda_sm3x_div_rn_ftz_f32_slowpath) ;  /* 0x0000001c00887944 */ /* 0x01afea0003c00000 */
.L_x_28458:
[----:B------:R-:W-:Y:S05]  /*2ac50*/  BSYNC B4 ;  /* 0x0000000000047941 */ /* 0x000fea0003800000 */
.L_x_28457:
        /* <DEDUP_REMOVED lines=18> */
.L_x_28460:
[----:B------:R-:W-:Y:S02]  /*2ad80*/  ISETP.GE.AND P0, PT, R16, RZ, PT ;  /* 0x000000ff1000720c */ /* 0x000fe40003f06270 */
[----:B------:R-:W-:-:S11]  /*2ad90*/  MOV R3, 0x3fd774eb ;  /* 0x3fd774eb00037802 */ /* 0x000fd60000000f00 */
[----:B------:R-:W-:-:S04]  /*2ada0*/  @P0 FFMA.FTZ R0, R3, 0.93318945169448852539, -R0 ;  /* 0x3f6ee58103000823 */ /* 0x000fc80000010800 */
[----:B------:R-:W-:-:S07]  /*2adb0*/  @!P0 FFMA.FTZ R0, R3, 0.93318945169448852539, R0 ;  /* 0x3f6ee58103008823 */ /* 0x000fce0000010000 */
.L_x_28461:
[----:B------:R-:W-:Y:S05]  /*2adc0*/  BSYNC B0 ;  /* 0x0000000000007941 */ /* 0x000fea0003800000 */
.L_x_28459:
        /* <DEDUP_REMOVED lines=12> */
.L_x_28437:
        /* <DEDUP_REMOVED lines=13> */
.L_x_28463:
[----:B------:R-:W-:Y:S05]  /*2af60*/  BSYNC B4 ;  /* 0x0000000000047941 */ /* 0x000fea0003800000 */
.L_x_28462:
        /* <DEDUP_REMOVED lines=18> */
.L_x_28465:
[----:B------:R-:W-:Y:S02]  /*2b090*/  ISETP.GE.AND P0, PT, R16, RZ, PT ;  /* 0x000000ff1000720c */ /* 0x000fe40003f06270 */
[----:B------:R-:W-:-:S11]  /*2b0a0*/  MOV R3, 0x3fd774eb ;  /* 0x3fd774eb00037802 */ /* 0x000fd60000000f00 */
[----:B------:R-:W-:-:S04]  /*2b0b0*/  @P0 FFMA.FTZ R0, R3, 0.93318945169448852539, -R0 ;  /* 0x3f6ee58103000823 */ /* 0x000fc80000010800 */
[----:B------:R-:W-:-:S07]  /*2b0c0*/  @!P0 FFMA.FTZ R0, R3, 0.93318945169448852539, R0 ;  /* 0x3f6ee58103008823 */ /* 0x000fce0000010000 */
.L_x_28466:
[----:B------:R-:W-:Y:S05]  /*2b0d0*/  BSYNC B0 ;  /* 0x0000000000007941 */ /* 0x000fea0003800000 */
.L_x_28464:
        /* <DEDUP_REMOVED lines=27> */
.L_x_28436:
        /* <DEDUP_REMOVED lines=39> */
.L_x_28469:
[----:B------:R-:W-:Y:S05]  /*2b500*/  BSYNC B0 ;  /* 0x0000000000007941 */ /* 0x000fea0003800000 */
.L_x_28468:
[----:B------:R-:W-:Y:S01]  /*2b510*/  BSSY B4, `(.L_x_28470) ;  /* 0x0000007000047945 */ /* 0x000fe20003800000 */
[----:B------:R-:W-:-:S03]  /*2b520*/  FFMA R0, R0, R6, R5 ;  /* 0x0000000600007223 */ /* 0x000fc60000000005 */
[----:B------:R-:W-:Y:S05]  /*2b530*/  @!P0 BRA `(.L_x_28471) ;  /* 0x0000000000108947 */ /* 0x000fea0003800000 */
[----:B------:R-:W-:Y:S01]  /*2b540*/  HFMA2.MMA R0, -RZ, RZ, 1.875, 0 ;  /* 0x3f800000ff007435 */ /* 0x000fe200000001ff */
[----:B------:R-:W-:Y:S02]  /*2b550*/  MOV R25, R29 ;  /* 0x0000001d00197202 */ /* 0x000fe40000000f00 */
[----:B------:R-:W-:-:S08]  /*2b560*/  MOV R2, 0x2b580 ;  /* 0x0002b58000027802 */ /* 0x000fd00000000f00 */
[----:B-1-34-:R-:W-:Y:S05]  /*2b570*/  CALL.REL.NOINC `($__internal_68_$__cuda_sm3x_div_rn_ftz_f32_slowpath) ;  /* 0x00000014003c7944 */ /* 0x01afea0003c00000 */
.L_x_28471:
[----:B------:R-:W-:Y:S05]  /*2b580*/  BSYNC B4 ;  /* 0x0000000000047941 */ /* 0x000fea0003800000 */
.L_x_28470:
        /* <DEDUP_REMOVED lines=18> */
.L_x_28473:
[----:B------:R-:W-:Y:S02]  /*2b6b0*/  ISETP.GE.AND P0, PT, R16, RZ, PT ;  /* 0x000000ff1000720c */ /* 0x000fe40003f06270 */
[----:B------:R-:W-:-:S11]  /*2b6c0*/  MOV R3, 0x3fd774eb ;  /* 0x3fd774eb00037802 */ /* 0x000fd60000000f00 */
[----:B------:R-:W-:-:S04]  /*2b6d0*/  @P0 FFMA.FTZ R0, R3, 0.93318945169448852539, -R0 ;  /* 0x3f6ee58103000823 */ /* 0x000fc80000010800 */
[----:B------:R-:W-:-:S07]  /*2b6e0*/  @!P0 FFMA.FTZ R0, R3, 0.93318945169448852539, R0 ;  /* 0x3f6ee58103008823 */ /* 0x000fce0000010000 */
.L_x_28474:
[----:B------:R-:W-:Y:S05]  /*2b6f0*/  BSYNC B0 ;  /* 0x0000000000007941 */ /* 0x000fea0003800000 */
.L_x_28472:
        /* <DEDUP_REMOVED lines=10> */
.L_x_28467:
        /* <DEDUP_REMOVED lines=13> */
.L_x_28476:
[----:B------:R-:W-:Y:S05]  /*2b870*/  BSYNC B4 ;  /* 0x0000000000047941 */ /* 0x000fea0003800000 */
.L_x_28475:
        /* <DEDUP_REMOVED lines=18> */
.L_x_28478:
[----:B------:R-:W-:Y:S02]  /*2b9a0*/  ISETP.GE.AND P0, PT, R16, RZ, PT ;  /* 0x000000ff1000720c */ /* 0x000fe40003f06270 */
[----:B------:R-:W-:-:S11]  /*2b9b0*/  MOV R3, 0x3fd774eb ;  /* 0x3fd774eb00037802 */ /* 0x000fd60000000f00 */
[----:B------:R-:W-:-:S04]  /*2b9c0*/  @P0 FFMA.FTZ R0, R3, 0.93318945169448852539, -R0 ;  /* 0x3f6ee58103000823 */ /* 0x000fc80000010800 */
[----:B------:R-:W-:-:S07]  /*2b9d0*/  @!P0 FFMA.FTZ R0, R3, 0.93318945169448852539, R0 ;  /* 0x3f6ee58103008823 */ /* 0x000fce0000010000 */
.L_x_28479:
[----:B------:R-:W-:Y:S05]  /*2b9e0*/  BSYNC B0 ;  /* 0x0000000000007941 */ /* 0x000fea0003800000 */
.L_x_28477:
        /* <DEDUP_REMOVED lines=11> */
.L_x_28435:
        /* <DEDUP_REMOVED lines=34> */
.L_x_28481:
[----:B------:R-:W-:Y:S05]  /*2bcc0*/  BSYNC B4 ;  /* 0x0000000000047941 */ /* 0x000fea0003800000 */
.L_x_28480:
        /* <DEDUP_REMOVED lines=18> */
.L_x_28483:
[----:B------:R-:W-:Y:S02]  /*2bdf0*/  ISETP.GE.AND P0, PT, R16, RZ, PT ;  /* 0x000000ff1000720c */ /* 0x000fe40003f06270 */
[----:B------:R-:W-:-:S11]  /*2be00*/  MOV R3, 0x3fd774eb ;  /* 0x3fd774eb00037802 */ /* 0x000fd60000000f00 */
[----:B------:R-:W-:-:S04]  /*2be10*/  @P0 FFMA.FTZ R0, R3, 0.93318945169448852539, -R0 ;  /* 0x3f6ee58103000823 */ /* 0x000fc80000010800 */
[----:B------:R-:W-:-:S07]  /*2be20*/  @!P0 FFMA.FTZ R0, R3, 0.93318945169448852539, R0 ;  /* 0x3f6ee58103008823 */ /* 0x000fce0000010000 */
.L_x_28484:
[----:B------:R-:W-:Y:S05]  /*2be30*/  BSYNC B0 ;  /* 0x0000000000007941 */ /* 0x000fea0003800000 */
.L_x_28482:
        /* <DEDUP_REMOVED lines=11> */
.L_x_28434:
        /* <DEDUP_REMOVED lines=26> */
.L_x_28486:
[----:B------:R-:W-:Y:S05]  /*2c090*/  BSYNC B4 ;  /* 0x0000000000047941 */ /* 0x000fea0003800000 */
.L_x_28485:
        /* <DEDUP_REMOVED lines=18> */
.L_x_28488:
[----:B------:R-:W-:Y:S02]  /*2c1c0*/  ISETP.GE.AND P0, PT, R16, RZ, PT ;  /* 0x000000ff1000720c */ /* 0x000fe40003f06270 */
[----:B------:R-:W-:-:S11]  /*2c1d0*/  MOV R3, 0x3fd774eb ;  /* 0x3fd774eb00037802 */ /* 0x000fd60000000f00 */
[----:B------:R-:W-:-:S04]  /*2c1e0*/  @P0 FFMA.FTZ R0, R3, 0.93318945169448852539, -R0 ;  /* 0x3f6ee58103000823 */ /* 0x000fc80000010800 */
[----:B------:R-:W-:-:S07]  /*2c1f0*/  @!P0 FFMA.FTZ R0, R3, 0.93318945169448852539, R0 ;  /* 0x3f6ee58103008823 */ /* 0x000fce0000010000 */
.L_x_28489:
[----:B------:R-:W-:Y:S05]  /*2c200*/  BSYNC B0 ;  /* 0x0000000000007941 */ /* 0x000fea0003800000 */
.L_x_28487:
        /* <DEDUP_REMOVED lines=12> */
.L_x_28446:
[----:B------:R-:W-:Y:S05]  /*2c2d0*/  BSYNC B2 ;  /* 0x0000000000027941 */ /* 0x000fea0003800000 */
.L_x_28433:
        /* <DEDUP_REMOVED lines=42> */
.L_x_28492:
        /* <DEDUP_REMOVED lines=10> */
.L_x_28491:
[----:B------:R-:W-:-:S04]  /*2c620*/  FMUL.RZ R6, R6, 0.15915493667125701904 ;  /* 0x3e22f98306067820 */ /* 0x000fc8000040c000 */
[----:B------:R0:W0:Y:S08]  /*2c630*/  MUFU.SIN R3, R6 ;  /* 0x0000000600037308 */ /* 0x0000300000000400 */
[----:B------:R0:W0:Y:S01]  /*2c640*/  MUFU.COS R2, R6 ;  /* 0x0000000600027308 */ /* 0x0000220000000000 */
[----:B------:R-:W-:Y:S05]  /*2c650*/  BRA `(.L_x_28432) ;  /* 0x00000000000c7947 */ /* 0x000fea0003800000 */
.L_x_28490:
[----:B------:R-:W-:Y:S01]  /*2c660*/  FMUL.FTZ R2, R15, 1.4426950216293334961 ;  /* 0x3fb8aa3b0f027820 */ /* 0x000fe20000410000 */
[----:B------:R-:W-:-:S05]  /*2c670*/  MOV R3, R6 ;  /* 0x0000000600037202 */ /* 0x000fca0000000f00 */
[----:B------:R-:W0:Y:S02]  /*2c680*/  MUFU.EX2 R2, R2 ;  /* 0x0000000200027308 */ /* 0x000e240000000800 */
.L_x_28432:
[----:B------:R-:W-:Y:S05]  /*2c690*/  BSYNC B3 ;  /* 0x0000000000037941 */ /* 0x000fea0003800000 */
.L_x_28431:
        /* <DEDUP_REMOVED lines=23> */
.L_x_28495:
[----:B------:R-:W-:-:S13]  /*2c810*/  ISETP.GE.AND P0, PT, R0, UR4, PT ;  /* 0x0000000400007c0c */ /* 0x000fda000bf06270 */
[----:B------:R-:W-:Y:S05]  /*2c820*/  @P0 BRA `(.L_x_28497) ;  /* 0x0000000000300947 */ /* 0x000fea0003800000 */
[----:B0-----:R-:W0:Y:S01]  /*2c830*/  LDC.64 R4, c[0x0][0x228] ;  /* 0x00008a00ff047b82 */ /* 0x001e220000000a00 */
[C---:B------:R-:W-:Y:S02]  /*2c840*/  IADD3 R7, R0.reuse, UR6, RZ ;  /* 0x0000000600077c10 */ /* 0x040fe4000fffe0ff */
[----:B------:R-:W-:-:S03]  /*2c850*/  IADD3 R0, R0, 0x80, RZ ;  /* 0x0000008000007810 */ /* 0x000fc60007ffe0ff */
[----:B0-----:R-:W-:-:S05]  /*2c860*/  IMAD.WIDE.U32 R4, R7, 0x8, R4 ;  /* 0x0000000807047825 */ /* 0x001fca00078e0004 */
[----:B------:R1:W-:Y:S02]  /*2c870*/  STG.E.64 desc[UR8][R4.64], R26 ;  /* 0x0000001a04007986 */ /* 0x0003e4000c101b08 */
.L_x_28496:
[----:B------:R-:W-:-:S13]  /*2c880*/  ISETP.GE.AND P0, PT, R0, UR4, PT ;  /* 0x0000000400007c0c */ /* 0x000fda000bf06270 */
[----:B------:R-:W-:Y:S05]  /*2c890*/  @P0 BRA `(.L_x_28498) ;  /* 0x0000000000340947 */ /* 0x000fea0003800000 */
[----:B01----:R-:W0:Y:S01]  /*2c8a0*/  LDC.64 R4, c[0x0][0x228] ;  /* 0x00008a00ff047b82 */ /* 0x003e220000000a00 */
[C---:B------:R-:W-:Y:S02]  /*2c8b0*/  IADD3 R7, R0.reuse, UR6, RZ ;  /* 0x0000000600077c10 */ /* 0x040fe4000fffe0ff */
[----:B------:R-:W-:-:S03]  /*2c8c0*/  IADD3 R0, R0, 0x80, RZ ;  /* 0x0000008000007810 */ /* 0x000fc60007ffe0ff */
[----:B0-----:R-:W-:-:S05]  /*2c8d0*/  IMAD.WIDE.U32 R4, R7, 0x8, R4 ;  /* 0x0000000807047825 */ /* 0x001fca00078e0004 */
[----:B------:R1:W-:Y:S02]  /*2c8e0*/  STG.E.64 desc[UR8][R4.64], R8 ;  /* 0x0000000804007986 */ /* 0x0003e4000c101b08 */
.L_x_28497:
        /* <DEDUP_REMOVED lines=8> */
.L_x_28498:
[----:B------:R-:W-:Y:S05]  /*2c970*/  BSYNC B1 ;  /* 0x0000000000017941 */ /* 0x000fea0003800000 */
.L_x_28494:
[----:B------:R-:W-:-:S13]  /*2c980*/  ISETP.GE.AND P0, PT, R0, UR4, PT ;  /* 0x0000000400007c0c */ /* 0x000fda000bf06270 */
[----:B012---:R-:W0:Y:S01]  /*2c990*/  @!P0 LDC.64 R4, c[0x0][0x228] ;  /* 0x00008a00ff048b82 */ /* 0x007e220000000a00 */
[C---:B------:R-:W-:Y:S02]  /*2c9a0*/  @!P0 IADD3 R7, R0.reuse, UR6, RZ ;  /* 0x0000000600078c10 */ /* 0x040fe4000fffe0ff */
[----:B------:R-:W-:-:S03]  /*2c9b0*/  @!P0 IADD3 R0, R0, 0x80, RZ ;  /* 0x0000008000008810 */ /* 0x000fc60007ffe0ff */
[----:B0-----:R-:W-:-:S05]  /*2c9c0*/  @!P0 IMAD.WIDE.U32 R4, R7, 0x8, R4 ;  /* 0x0000000807048825 */ /* 0x001fca00078e0004 */
[----:B------:R2:W-:Y:S02]  /*2c9d0*/  @!P0 STG.E.64 desc[UR8][R4.64], R12 ;  /* 0x0000000c04008986 */ /* 0x0005e4000c101b08 */
.L_x_28499:
[----:B------:R-:W-:Y:S05]  /*2c9e0*/  BSYNC B0 ;  /* 0x0000000000007941 */ /* 0x000fea0003800000 */
.L_x_28493:
        /* <DEDUP_REMOVED lines=8> */
        .weak           $__internal_68_$__cuda_sm3x_div_rn_ftz_f32_slowpath
        .type           $__internal_68_$__cuda_sm3x_div_rn_ftz_f32_slowpath,@function
        .size           $__internal_68_$__cuda_sm3x_div_rn_ftz_f32_slowpath,(.L_x_71510 - $__internal_68_$__cuda_sm3x_div_rn_ftz_f32_slowpath)
$__internal_68_$__cuda_sm3x_div_rn_ftz_f32_slowpath:
        /* <DEDUP_REMOVED lines=32> */
.L_x_28502:
[----:B------:R-:W-:Y:S05]  /*2cc70*/  BSYNC B1 ;  /* 0x0000000000017941 */ /* 0x000fea0003800000 */
.L_x_28501:
        /* <DEDUP_REMOVED lines=27> */
.L_x_28508:
[----:B------:R-:W-:-:S07]  /*2ce30*/  LEA R0, R3, R0, 0x17 ;  /* 0x0000000003007211 */ /* 0x000fce00078eb8ff */
.L_x_28509:
[----:B------:R-:W-:Y:S05]  /*2ce40*/  BSYNC B1 ;  /* 0x0000000000017941 */ /* 0x000fea0003800000 */
.L_x_28507:
[----:B------:R-:W-:Y:S05]  /*2ce50*/  BRA `(.L_x_28510) ;  /* 0x0000000000207947 */ /* 0x000fea0003800000 */
.L_x_28506:
[----:B------:R-:W-:-:S04]  /*2ce60*/  LOP3.LUT R0, R0, 0x80000000, R25, 0x48, !PT ;  /* 0x8000000000007812 */ /* 0x000fc800078e4819 */
[----:B------:R-:W-:Y:S01]  /*2ce70*/  LOP3.LUT R0, R0, 0x7f800000, RZ, 0xfc, !PT ;  /* 0x7f80000000007812 */ /* 0x000fe200078efcff */
[----:B------:R-:W-:Y:S06]  /*2ce80*/  BRA `(.L_x_28510) ;  /* 0x0000000000147947 */ /* 0x000fec0003800000 */
.L_x_28505:
[----:B------:R-:W-:Y:S01]  /*2ce90*/  LOP3.LUT R0, R0, 0x80000000, R25, 0x48, !PT ;  /* 0x8000000000007812 */ /* 0x000fe200078e4819 */
[----:B------:R-:W-:Y:S06]  /*2cea0*/  BRA `(.L_x_28510) ;  /* 0x00000000000c7947 */ /* 0x000fec0003800000 */
.L_x_28504:
[----:B------:R-:W0:Y:S01]  /*2ceb0*/  MUFU.RSQ R0, -QNAN ;  /* 0xffc0000000007908 */ /* 0x000e220000001400 */
[----:B------:R-:W-:Y:S05]  /*2cec0*/  BRA `(.L_x_28510) ;  /* 0x0000000000047947 */ /* 0x000fea0003800000 */
.L_x_28503:
[----:B------:R-:W-:-:S07]  /*2ced0*/  FADD.FTZ R0, R25, R0 ;  /* 0x0000000019007221 */ /* 0x000fce0000010000 */
.L_x_28510:
[----:B------:R-:W-:Y:S05]  /*2cee0*/  BSYNC B0 ;  /* 0x0000000000007941 */ /* 0x000fea0003800000 */
.L_x_28500:
[----:B------:R-:W-:-:S06]  /*2cef0*/  HFMA2.MMA R3, -RZ, RZ, 0, 0 ;  /* 0x00000000ff037435 */ /* 0x000fcc00000001ff */
[----:B0-----:R-:W-:Y:S05]  /*2cf00*/  RET.REL.NODEC R2 `(_ZN2at6native29vectorized_elementwise_kernelILi4EZZZNS0_50_GLOBAL__N__2680c7bb_12_PowKernel_cu_7dd49032_316824pow_tensor_scalar_kernelERNS_18TensorIteratorBaseERKN3c106ScalarEENKUlvE_clEvENKUlvE0_clEvEUlNS5_7complexIfEEE0_St5arrayIPcLm2EEEEviT0_T1_) ;  /* 0xfffffd30023c7950 */ /* 0x001fea0003c3ffff */
.L_x_28511:
        /* <DEDUP_REMOVED lines=15> */
.L_x_71510:


//--------------------- .text._ZN2at6native29vectorized_elementwise_kernelILi8EZZZNS0_50_GLOBAL__N__2680c7bb_12_PowKernel_cu_7dd49032_316824pow_tensor_scalar_kernelERNS_18TensorIteratorBaseERKN3c106ScalarEENKUlvE_clEvENKUlvE0_clEvEUlNS5_7complexIfEEE0_St5arrayIPcLm2EEEEviT0_T1_ --------------------------
	.section	.text._ZN2at6native29vectorized_elementwise_kernelILi8EZZZNS0_50_GLOBAL__N__2680c7bb_12_PowKernel_cu_7dd49032_316824pow_tensor_scalar_kernelERNS_18TensorIteratorBaseERKN3c106ScalarEENKUlvE_clEvENKUlvE0_clEvEUlNS5_7complexIfEEE0_St5arrayIPcLm2EEEEviT0_T1_,"ax",@progbits
	.align	128
        .global         _ZN2at6native29vectorized_elementwise_kernelILi8EZZZNS0_50_GLOBAL__N__2680c7bb_12_PowKernel_cu_7dd49032_316824pow_tensor_scalar_kernelERNS_18TensorIteratorBaseERKN3c106ScalarEENKUlvE_clEvENKUlvE0_clEvEUlNS5_7complexIfEEE0_St5arrayIPcLm2EEEEviT0_T1_
        .type           _ZN2at6native29vectorized_elementwise_kernelILi8EZZZNS0_50_GLOBAL__N__2680c7bb_12_PowKernel_cu_7dd49032_316824pow_tensor_scalar_kernelERNS_18TensorIteratorBaseERKN3c106ScalarEENKUlvE_clEvENKUlvE0_clEvEUlNS5_7complexIfEEE0_St5arrayIPcLm2EEEEviT0_T1_,@function
        .size           _ZN2at6native29vectorized_elementwise_kernelILi8EZZZNS0_50_GLOBAL__N__2680c7bb_12_PowKernel_cu_7dd49032_316824pow_tensor_scalar_kernelERNS_18TensorIteratorBaseERKN3c106ScalarEENKUlvE_clEvENKUlvE0_clEvEUlNS5_7complexIfEEE0_St5arrayIPcLm2EEEEviT0_T1_,(.L_x_71511 - _ZN2at6native29vectorized_elementwise_kernelILi8EZZZNS0_50_GLOBAL__N__2680c7bb_12_PowKernel_cu_7dd49032_316824pow_tensor_scalar_kernelERNS_18TensorIteratorBaseERKN3c106ScalarEENKUlvE_clEvENKUlvE0_clEvEUlNS5_7complexIfEEE0_St5arrayIPcLm2EEEEviT0_T1_)
        .other          _ZN2at6native29vectorized_elementwise_kernelILi8EZZZNS0_50_GLOBAL__N__2680c7bb_12_PowKernel_cu_7dd49032_316824pow_tensor_scalar_kernelERNS_18TensorIteratorBaseERKN3c106ScalarEENKUlvE_clEvENKUlvE0_clEvEUlNS5_7complexIfEEE0_St5arrayIPcLm2EEEEviT0_T1_,@"STO_CUDA_ENTRY STV_DEFAULT"
_ZN2at6native29vectorized_elementwise_kernelILi8EZZZNS0_50_GLOBAL__N__2680c7bb_12_PowKernel_cu_7dd49032_316824pow_tensor_scalar_kernelERNS_18TensorIteratorBaseERKN3c106ScalarEENKUlvE_clEvENKUlvE0_clEvEUlNS5_7complexIfEEE0_St5arrayIPcLm2EEEEviT0_T1_:
.text._ZN2at6native29vectorized_elementwise_kernelILi8EZZZNS0_50_GLOBAL__N__2680c7bb_12_PowKernel_cu_7dd49032_316824pow_tensor_scalar_kernelERNS_18TensorIteratorBaseERKN3c106ScalarEENKUlvE_clEvENKUlvE0_clEvEUlNS5_7complexIfEEE0_St5arrayIPcLm2EEEEviT0_T1_:
        /* <DEDUP_REMOVED lines=80> */
.L_x_28520:
[----:B------:R-:W-:Y:S05]  /*0500*/  BSYNC B0 ;  /* 0x0000000000007941 */ /* 0x000fea0003800000 */
.L_x_28519:
[----:B------:R-:W-:Y:S01]  /*0510*/  BSSY B3, `(.L_x_28521) ;  /* 0x0000007000037945 */ /* 0x000fe20003800000 */
[----:B------:R-:W-:-:S03]  /*0520*/  FFMA R0, R4, R6, R5 ;  /* 0x0000000604007223 */ /* 0x000fc60000000005 */
[----:B------:R-:W-:Y:S05]  /*0530*/  @!P0 BRA `(.L_x_28522) ;  /* 0x0000000000108947 */ /* 0x000fea0003800000 */
[----:B------:R-:W-:Y:S02]  /*0540*/  MOV R25, R29 ;  /* 0x0000001d00197202 */ /* 0x000fe40000000f00 */
[----:B------:R-:W-:Y:S02]  /*0550*/  MOV R0, R32 ;  /* 0x0000002000007202 */ /* 0x000fe40000000f00 */
[----:B------:R-:W-:-:S07]  /*0560*/  MOV R2, 0x580 ;  /* 0x0000058000027802 */ /* 0x000fce0000000f00 */
[----:B-----5:R-:W-:Y:S05]  /*0570*/  CALL.REL.NOINC `($__internal_69_$__cuda_sm3x_div_rn_ftz_f32_slowpath) ;  /* 0x000002c4003c7944 */ /* 0x020fea0003c00000 */
.L_x_28522:
[----:B------:R-:W-:Y:S05]  /*0580*/  BSYNC B3 ;  /* 0x0000000000037941 */ /* 0x000fea0003800000 */
.L_x_28521:
        /* <DEDUP_REMOVED lines=18> */
.L_x_28524:
[----:B------:R-:W-:Y:S02]  /*06b0*/  ISETP.GE.AND P0, PT, R16, RZ, PT ;  /* 0x000000ff1000720c */ /* 0x000fe40003f06270 */
[----:B------:R-:W-:-:S11]  /*06c0*/  MOV R3, 0x3fd774eb ;  /* 0x3fd774eb00037802 */ /* 0x000fd60000000f00 */
[----:B------:R-:W-:-:S04]  /*06d0*/  @P0 FFMA.FTZ R0, R3, 0.93318945169448852539, -R0 ;  /* 0x3f6ee58103000823 */ /* 0x000fc80000010800 */
[----:B------:R-:W-:-:S07]  /*06e0*/  @!P0 FFMA.FTZ R0, R3, 0.93318945169448852539, R0 ;  /* 0x3f6ee58103008823 */ /* 0x000fce0000010000 */
.L_x_28525:
[----:B------:R-:W-:Y:S05]  /*06f0*/  BSYNC B0 ;  /* 0x0000000000007941 */ /* 0x000fea0003800000 */
.L_x_28523:
        /* <DEDUP_REMOVED lines=12> */
.L_x_28518:
        /* <DEDUP_REMOVED lines=16> */
[----:B-----5:R-:W-:Y:S05]  /*08c0*/  CALL.REL.NOINC `($__internal_69_$__cuda_sm3x_div_rn_ftz_f32_slowpath) ;  /* 0x000002c000687944 */ /* 0x020fea0003c00000 */
.L_x_28529:
[----:B------:R-:W-:Y:S05]  /*08d0*/  BSYNC B3 ;  /* 0x0000000000037941 */ /* 0x000fea0003800000 */
.L_x_28528:
        /* <DEDUP_REMOVED lines=18> */
.L_x_28531:
[----:B------:R-:W-:Y:S02]  /*0a00*/  ISETP.GE.AND P0, PT, R16, RZ, PT ;  /* 0x000000ff1000720c */ /* 0x000fe40003f06270 */
[----:B------:R-:W-:-:S11]  /*0a10*/  MOV R3, 0x3fd774eb ;  /* 0x3fd774eb00037802 */ /* 0x000fd60000000f00 */
[----:B------:R-:W-:-:S04]  /*0a20*/  @P0 FFMA.FTZ R0, R3, 0.93318945169448852539, -R0 ;  /* 0x3f6ee58103000823 */ /* 0x000fc80000010800 */
[----:B------:R-:W-:-:S07]  /*0a30*/  @!P0 FFMA.FTZ R0, R3, 0.93318945169448852539, R0 ;  /* 0x3f6ee58103008823 */ /* 0x000fce0000010000 */
.L_x_28532:
[----:B------:R-:W-:Y:S05]  /*0a40*/  BSYNC B0 ;  /* 0x0000000000007941 */ /* 0x000fea0003800000 */
.L_x_28530:
        /* <DEDUP_REMOVED lines=13> */
.L_x_28527:
        /* <DEDUP_REMOVED lines=25> */
.L_x_28534:
        /* <DEDUP_REMOVED lines=40> */
.L_x_28533:
[----:B------:R-:W-:Y:S01]  /*0f30*/  FADD.FTZ R3, R3, -1 ;  /* 0xbf80000003037421 */ /* 0x000fe20000010000 */
[----:B------:R-:W-:Y:S01]  /*0f40*/  FCHK P3, R29, R32 ;  /* 0x000000201d007302 */ /* 0x000fe20000060000 */
[----:B------:R-:W-:Y:S02]  /*0f50*/  BSSY B0, `(.L_x_28535) ;  /* 0x000002e000007945 */ /* 0x000fe40003800000 */
[----:B------:R-:W-:-:S04]  /*0f60*/  FADD.FTZ R3, R0, R3 ;  /* 0x0000000300037221 */ /* 0x000fc80000010000 */
[----:B------:R-:W-:Y:S01]  /*0f70*/  FADD.FTZ R3, R4, R3 ;  /* 0x0000000304037221 */ /* 0x000fe20000010000 */
[----:B------:R-:W-:-:S03]  /*0f80*/  MOV R4, 0x3e800000 ;  /* 0x3e80000000047802 */ /* 0x000fc60000000f00 */
[----:B------:R-:W-:-:S04]  /*0f90*/  FADD.FTZ R3, R6, R3 ;  /* 0x0000000306037221 */ /* 0x000fc80000010000 */
[----:B------:R-:W-:-:S04]  /*0fa0*/  FADD.FTZ R2, R2, R3 ;  /* 0x0000000302027221 */ /* 0x000fc80000010000 */
        /* <DEDUP_REMOVED lines=40> */
.L_x_28536:
[----:B------:R-:W-:Y:S05]  /*1230*/  BSYNC B0 ;  /* 0x0000000000007941 */ /* 0x000fea0003800000 */
.L_x_28535:
[----:B------:R-:W-:Y:S01]  /*1240*/  BSSY B3, `(.L_x_28537) ;  /* 0x0000007000037945 */ /* 0x000fe20003800000 */
[----:B------:R-:W-:-:S03]  /*1250*/  FFMA R0, R4, R2, R5 ;  /* 0x0000000204007223 */ /* 0x000fc60000000005 */
[----:B------:R-:W-:Y:S05]  /*1260*/  @!P3 BRA `(.L_x_28538) ;  /* 0x000000000010b947 */ /* 0x000fea0003800000 */
[----:B------:R-:W-:Y:S02]  /*1270*/  MOV R25, R29 ;  /* 0x0000001d00197202 */ /* 0x000fe40000000f00 */
[----:B------:R-:W-:Y:S02]  /*1280*/  MOV R0, R32 ;  /* 0x0000002000007202 */ /* 0x000fe40000000f00 */
[----:B------:R-:W-:-:S07]  /*1290*/  MOV R2, 0x12b0 ;  /* 0x000012b000027802 */ /* 0x000fce0000000f00 */
[----:B-----5:R-:W-:Y:S05]  /*12a0*/  CALL.REL.NOINC `($__internal_69_$__cuda_sm3x_div_rn_ftz_f32_slowpath) ;  /* 0x000002b400f07944 */ /* 0x020fea0003c00000 */
.L_x_28538:
[----:B------:R-:W-:Y:S05]  /*12b0*/  BSYNC B3 ;  /* 0x0000000000037941 */ /* 0x000fea0003800000 */
.L_x_28537:
        /* <DEDUP_REMOVED lines=18> */
.L_x_28540:
[----:B------:R-:W-:Y:S02]  /*13e0*/  ISETP.GE.AND P0, PT, R16, RZ, PT ;  /* 0x000000ff1000720c */ /* 0x000fe40003f06270 */
[----:B------:R-:W-:-:S11]  /*13f0*/  MOV R3, 0x3fd774eb ;  /* 0x3fd774eb00037802 */ /* 0x000fd60000000f00 */
[----:B------:R-:W-:-:S04]  /*1400*/  @P0 FFMA.FTZ R0, R3, 0.93318945169448852539, -R0 ;  /* 0x3f6ee58103000823 */ /* 0x000fc80000010800 */
[----:B------:R-:W-:-:S07]  /*1410*/  @!P0 FFMA.FTZ R0, R3, 0.93318945169448852539, R0 ;  /* 0x3f6ee58103008823 */ /* 0x000fce0000010000 */
.L_x_28541:
[----:B------:R-:W-:Y:S05]  /*1420*/  BSYNC B0 ;  /* 0x0000000000007941 */ /* 0x000fea0003800000 */
.L_x_28539:
        /* <DEDUP_REMOVED lines=12> */
.L_x_28517:
        /* <DEDUP_REMOVED lines=13> */
.L_x_28543:
[----:B------:R-:W-:Y:S05]  /*15c0*/  BSYNC B3 ;  /* 0x0000000000037941 */ /* 0x000fea0003800000 */
.L_x_28542:
        /* <DEDUP_REMOVED lines=18> */
.L_x_28545:
[----:B------:R-:W-:Y:S02]  /*16f0*/  ISETP.GE.AND P0, PT, R16, RZ, PT ;  /* 0x000000ff1000720c */ /* 0x000fe40003f06270 */
[----:B------:R-:W-:-:S11]  /*1700*/  MOV R3, 0x3fd774eb ;  /* 0x3fd774eb00037802 */ /* 0x000fd60000000f00 */
[----:B------:R-:W-:-:S04]  /*1710*/  @P0 FFMA.FTZ R0, R3, 0.93318945169448852539, -R0 ;  /* 0x3f6ee58103000823 */ /* 0x000fc80000010800 */
[----:B------:R-:W-:-:S07]  /*1720*/  @!P0 FFMA.FTZ R0, R3, 0.93318945169448852539, R0 ;  /* 0x3f6ee58103008823 */ /* 0x000fce0000010000 */
.L_x_28546:
[----:B------:R-:W-:Y:S05]  /*1730*/  BSYNC B0 ;  /* 0x0000000000007941 */ /* 0x000fea0003800000 */
.L_x_28544:
        /* <DEDUP_REMOVED lines=27> */
.L_x_28516:
        /* <DEDUP_REMOVED lines=39> */
.L_x_28549:
[----:B------:R-:W-:Y:S05]  /*1b60*/  BSYNC B0 ;  /* 0x0000000000007941 */ /* 0x000fea0003800000 */
.L_x_28548:
[----:B------:R-:W-:Y:S01]  /*1b70*/  BSSY B3, `(.L_x_28550) ;  /* 0x0000007000037945 */ /* 0x000fe20003800000 */
[----:B------:R-:W-:-:S03]  /*1b80*/  FFMA R0, R4, R6, R5 ;  /* 0x0000000604007223 */ /* 0x000fc60000000005 */
[----:B------:R-:W-:Y:S05]  /*1b90*/  @!P0 BRA `(.L_x_28551) ;  /* 0x0000000000108947 */ /* 0x000fea0003800000 */
[----:B------:R-:W-:Y:S01]  /*1ba0*/  HFMA2.MMA R0, -RZ, RZ, 1.875, 0 ;  /* 0x3f800000ff007435 */ /* 0x000fe200000001ff */
[----:B------:R-:W-:Y:S02]  /*1bb0*/  MOV R25, R29 ;  /* 0x0000001d00197202 */ /* 0x000fe40000000f00 */
[----:B------:R-:W-:-:S08]  /*1bc0*/  MOV R2, 0x1be0 ;  /* 0x00001be000027802 */ /* 0x000fd00000000f00 */
[----:B-----5:R-:W-:Y:S05]  /*1bd0*/  CALL.REL.NOINC `($__internal_69_$__cuda_sm3x_div_rn_ftz_f32_slowpath) ;  /* 0x000002ac00a47944 */ /* 0x020fea0003c00000 */
.L_x_28551:
[----:B------:R-:W-:Y:S05]  /*1be0*/  BSYNC B3 ;  /* 0x0000000000037941 */ /* 0x000fea0003800000 */
.L_x_28550:
        /* <DEDUP_REMOVED lines=18> */
.L_x_28553:
[----:B------:R-:W-:Y:S02]  /*1d10*/  ISETP.GE.AND P0, PT, R16, RZ, PT ;  /* 0x000000ff1000720c */ /* 0x000fe40003f06270 */
[----:B------:R-:W-:-:S11]  /*1d20*/  MOV R3, 0x3fd774eb ;  /* 0x3fd774eb00037802 */ /* 0x000fd60000000f00 */
[----:B------:R-:W-:-:S04]  /*1d30*/  @P0 FFMA.FTZ R0, R3, 0.93318945169448852539, -R0 ;  /* 0x3f6ee58103000823 */ /* 0x000fc80000010800 */
[----:B------:R-:W-:-:S07]  /*1d40*/  @!P0 FFMA.FTZ R0, R3, 0.93318945169448852539, R0 ;  /* 0x3f6ee58103008823 */ /* 0x000fce0000010000 */
.L_x_28554:
[----:B------:R-:W-:Y:S05]  /*1d50*/  BSYNC B0 ;  /* 0x0000000000007941 */ /* 0x000fea0003800000 */
.L_x_28552:
        /* <DEDUP_REMOVED lines=10> */
.L_x_28547:
        /* <DEDUP_REMOVED lines=12> */
[----:B-----5:R-:W-:Y:S05]  /*1ec0*/  CALL.REL.NOINC `($__internal_69_$__cuda_sm3x_div_rn_ftz_f32_slowpath) ;  /* 0x000002a800e87944 */ /* 0x020fea0003c00000 */
.L_x_28556:
[----:B------:R-:W-:Y:S05]  /*1ed0*/  BSYNC B3 ;  /* 0x0000000000037941 */ /* 0x000fea0003800000 */
.L_x_28555:
        /* <DEDUP_REMOVED lines=18> */
.L_x_28558:
[----:B------:R-:W-:Y:S02]  /*2000*/  ISETP.GE.AND P0, PT, R16, RZ, PT ;  /* 0x000000ff1000720c */ /* 0x000fe40003f06270 */
[----:B------:R-:W-:-:S11]  /*2010*/  MOV R3, 0x3fd774eb ;  /* 0x3fd774eb00037802 */ /* 0x000fd60000000f00 */
[----:B------:R-:W-:-:S04]  /*2020*/  @P0 FFMA.FTZ R0, R3, 0.93318945169448852539, -R0 ;  /* 0x3f6ee58103000823 */ /* 0x000fc80000010800 */
[----:B------:R-:W-:-:S07]  /*2030*/  @!P0 FFMA.FTZ R0, R3, 0.93318945169448852539, R0 ;  /* 0x3f6ee58103008823 */ /* 0x000fce0000010000 */
.L_x_28559:
[----:B------:R-:W-:Y:S05]  /*2040*/  BSYNC B0 ;  /* 0x0000000000007941 */ /* 0x000fea0003800000 */
.L_x_28557:
        /* <DEDUP_REMOVED lines=11> */
.L_x_28515:
        /* <DEDUP_REMOVED lines=33> */
[----:B-----5:R-:W-:Y:S05]  /*2310*/  CALL.REL.NOINC `($__internal_69_$__cuda_sm3x_div_rn_ftz_f32_slowpath) ;  /* 0x000002a400d47944 */ /* 0x020fea0003c00000 */
.L_x_28561:
[----:B------:R-:W-:Y:S05]  /*2320*/  BSYNC B3 ;  /* 0x0000000000037941 */ /* 0x000fea0003800000 */
.L_x_28560:
        /* <DEDUP_REMOVED lines=18> */
.L_x_28563:
[----:B------:R-:W-:Y:S02]  /*2450*/  ISETP.GE.AND P0, PT, R16, RZ, PT ;  /* 0x000000ff1000720c */ /* 0x000fe40003f06270 */
[----:B------:R-:W-:-:S11]  /*2460*/  MOV R3, 0x3fd774eb ;  /* 0x3fd774eb00037802 */ /* 0x000fd60000000f00 */
[----:B------:R-:W-:-:S04]  /*2470*/  @P0 FFMA.FTZ R0, R3, 0.93318945169448852539, -R0 ;  /* 0x3f6ee58103000823 */ /* 0x000fc80000010800 */
[----:B------:R-:W-:-:S07]  /*2480*/  @!P0 FFMA.FTZ R0, R3, 0.93318945169448852539, R0 ;  /* 0x3f6ee58103008823 */ /* 0x000fce0000010000 */
.L_x_28564:
[----:B------:R-:W-:Y:S05]  /*2490*/  BSYNC B0 ;  /* 0x0000000000007941 */ /* 0x000fea0003800000 */
.L_x_28562:
        /* <DEDUP_REMOVED lines=11> */
.L_x_28514:
        /* <DEDUP_REMOVED lines=25> */
[----:B-----5:R-:W-:Y:S05]  /*26e0*/  CALL.REL.NOINC `($__internal_69_$__cuda_sm3x_div_rn_ftz_f32_slowpath) ;  /* 0x000002a000e07944 */ /* 0x020fea0003c00000 */
.L_x_28566:
[----:B------:R-:W-:Y:S05]  /*26f0*/  BSYNC B3 ;  /* 0x0000000000037941 */ /* 0x000fea0003800000 */
.L_x_28565:
        /* <DEDUP_REMOVED lines=18> */
.L_x_28568:
[----:B------:R-:W-:Y:S02]  /*2820*/  ISETP.GE.AND P0, PT, R16, RZ, PT ;  /* 0x000000ff1000720c */ /* 0x000fe40003f06270 */
[----:B------:R-:W-:-:S11]  /*2830*/  MOV R3, 0x3fd774eb ;  /* 0x3fd774eb00037802 */ /* 0x000fd60000000f00 */
[----:B------:R-:W-:-:S04]  /*2840*/  @P0 FFMA.FTZ R0, R3, 0.93318945169448852539, -R0 ;  /* 0x3f6ee58103000823 */ /* 0x000fc80000010800 */
[----:B------:R-:W-:-:S07]  /*2850*/  @!P0 FFMA.FTZ R0, R3, 0.93318945169448852539, R0 ;  /* 0x3f6ee58103008823 */ /* 0x000fce0000010000 */
.L_x_28569:
[----:B------:R-:W-:Y:S05]  /*2860*/  BSYNC B0 ;  /* 0x0000000000007941 */ /* 0x000fea0003800000 */
.L_x_28567:
        /* <DEDUP_REMOVED lines=12> */
.L_x_28526:
[----:B------:R-:W-:Y:S05]  /*2930*/  BSYNC B2 ;  /* 0x0000000000027941 */ /* 0x000fea0003800000 */
.L_x_28513:
        /* <DEDUP_REMOVED lines=43> */
.L_x_28573:
        /* <DEDUP_REMOVED lines=10> */
.L_x_28572:
[----:B------:R-:W-:-:S04]  /*2c90*/  FMUL.RZ R4, R4, 0.15915493667125701904 ;  /* 0x3e22f98304047820 */ /* 0x000fc8000040c000 */
[----:B------:R1:W2:Y:S08]  /*2ca0*/  MUFU.SIN R17, R4 ;  /* 0x0000000400117308 */ /* 0x0002b00000000400 */
[----:B------:R1:W3:Y:S01]  /*2cb0*/  MUFU.COS R16, R4 ;  /* 0x0000000400107308 */ /* 0x0002e20000000000 */
[----:B------:R-:W-:Y:S05]  /*2cc0*/  BRA `(.L_x_28574) ;  /* 0x00000000000c7947 */ /* 0x000fea0003800000 */
.L_x_28571:
[----:B------:R-:W-:Y:S01]  /*2cd0*/  FMUL.FTZ R16, R30, 1.4426950216293334961 ;  /* 0x3fb8aa3b1e107820 */ /* 0x000fe20000410000 */
[----:B------:R-:W-:-:S05]  /*2ce0*/  MOV R17, R4 ;  /* 0x0000000400117202 */ /* 0x000fca0000000f00 */
[----:B------:R-:W0:Y:S02]  /*2cf0*/  MUFU.EX2 R16, R16 ;  /* 0x0000001000107308 */ /* 0x000e240000000800 */
.L_x_28574:
[----:B------:R-:W-:Y:S05]  /*2d00*/  BSYNC B0 ;  /* 0x0000000000007941 */ /* 0x000fea0003800000 */
.L_x_28570:
        /* <DEDUP_REMOVED lines=61> */
.L_x_28582:
[----:B------:R-:W-:Y:S05]  /*30e0*/  BSYNC B0 ;  /* 0x0000000000007941 */ /* 0x000fea0003800000 */
.L_x_28581:
[----:B------:R-:W-:Y:S01]  /*30f0*/  BSSY B3, `(.L_x_28583) ;  /* 0x0000007000037945 */ /* 0x000fe20003800000 */
[----:B------:R-:W-:-:S03]  /*3100*/  FFMA R0, R4, R6, R5 ;  /* 0x0000000604007223 */ /* 0x000fc60000000005 */
[----:B------:R-:W-:Y:S05]  /*3110*/  @!P0 BRA `(.L_x_28584) ;  /* 0x0000000000108947 */ /* 0x000fea0003800000 */
[----:B------:R-:W-:Y:S02]  /*3120*/  MOV R25, R29 ;  /* 0x0000001d00197202 */ /* 0x000fe40000000f00 */
[----:B------:R-:W-:Y:S02]  /*3130*/  MOV R0, R32 ;  /* 0x0000002000007202 */ /* 0x000fe40000000f00 */
[----:B------:R-:W-:-:S07]  /*3140*/  MOV R2, 0x3160 ;  /* 0x0000316000027802 */ /* 0x000fce0000000f00 */
[----:B0-23-5:R-:W-:Y:S05]  /*3150*/  CALL.REL.NOINC `($__internal_69_$__cuda_sm3x_div_rn_ftz_f32_slowpath) ;  /* 0x0000029800447944 */ /* 0x02dfea0003c00000 */
.L_x_28584:
[----:B------:R-:W-:Y:S05]  /*3160*/  BSYNC B3 ;  /* 0x0000000000037941 */ /* 0x000fea0003800000 */
.L_x_28583:
        /* <DEDUP_REMOVED lines=18> */
.L_x_28586:
[----:B------:R-:W-:Y:S02]  /*3290*/  ISETP.GE.AND P0, PT, R18, RZ, PT ;  /* 0x000000ff1200720c */ /* 0x000fe40003f06270 */
[----:B------:R-:W-:-:S11]  /*32a0*/  MOV R3, 0x3fd774eb ;  /* 0x3fd774eb00037802 */ /* 0x000fd60000000f00 */
[----:B------:R-:W-:-:S04]  /*32b0*/  @P0 FFMA.FTZ R0, R3, 0.93318945169448852539, -R0 ;  /* 0x3f6ee58103000823 */ /* 0x000fc80000010800 */
[----:B------:R-:W-:-:S07]  /*32c0*/  @!P0 FFMA.FTZ R0, R3, 0.93318945169448852539, R0 ;  /* 0x3f6ee58103008823 */ /* 0x000fce0000010000 */
.L_x_28587:
[----:B------:R-:W-:Y:S05]  /*32d0*/  BSYNC B0 ;  /* 0x0000000000007941 */ /* 0x000fea0003800000 */
.L_x_28585:
        /* <DEDUP_REMOVED lines=12> */
.L_x_28580:
        /* <DEDUP_REMOVED lines=16> */
[----:B-123-5:R-:W-:Y:S05]  /*34a0*/  CALL.REL.NOINC `($__internal_69_$__cuda_sm3x_div_rn_ftz_f32_slowpath) ;  /* 0x0000029400707944 */ /* 0x02efea0003c00000 */
.L_x_28591:
[----:B------:R-:W-:Y:S05]  /*34b0*/  BSYNC B3 ;  /* 0x0000000000037941 */ /* 0x000fea0003800000 */
.L_x_28590:
        /* <DEDUP_REMOVED lines=18> */
.L_x_28593:
[----:B------:R-:W-:Y:S02]  /*35e0*/  ISETP.GE.AND P0, PT, R18, RZ, PT ;  /* 0x000000ff1200720c */ /* 0x000fe40003f06270 */
[----:B------:R-:W-:-:S11]  /*35f0*/  MOV R3, 0x3fd774eb ;  /* 0x3fd774eb00037802 */ /* 0x000fd60000000f00 */
[----:B------:R-:W-:-:S04]  /*3600*/  @P0 FFMA.FTZ R0, R3, 0.93318945169448852539, -R0 ;  /* 0x3f6ee58103000823 */ /* 0x000fc80000010800 */
[----:B------:R-:W-:-:S07]  /*3610*/  @!P0 FFMA.FTZ R0, R3, 0.93318945169448852539, R0 ;  /* 0x3f6ee58103008823 */ /* 0x000fce0000010000 */
.L_x_28594:
[----:B------:R-:W-:Y:S05]  /*3620*/  BSYNC B0 ;  /* 0x0000000000007941 */ /* 0x000fea0003800000 */
.L_x_28592:
        /* <DEDUP_REMOVED lines=13> */
.L_x_28589:
        /* <DEDUP_REMOVED lines=25> */
.L_x_28596:
        /* <DEDUP_REMOVED lines=40> */
.L_x_28595:
        /* <DEDUP_REMOVED lines=48> */
.L_x_28598:
[----:B------:R-:W-:Y:S05]  /*3e10*/  BSYNC B0 ;  /* 0x0000000000007941 */ /* 0x000fea0003800000 */
.L_x_28597:
[----:B------:R-:W-:Y:S01]  /*3e20*/  BSSY B3, `(.L_x_28599) ;  /* 0x0000007000037945 */ /* 0x000fe20003800000 */
[----:B------:R-:W-:-:S03]  /*3e30*/  FFMA R0, R4, R2, R5 ;  /* 0x0000000204007223 */ /* 0x000fc60000000005 */
[----:B------:R-:W-:Y:S05]  /*3e40*/  @!P3 BRA `(.L_x_28600) ;  /* 0x000000000010b947 */ /* 0x000fea0003800000 */
[----:B------:R-:W-:Y:S02]  /*3e50*/  MOV R25, R29 ;  /* 0x0000001d00197202 */ /* 0x000fe40000000f00 */
[----:B------:R-:W-:Y:S02]  /*3e60*/  MOV R0, R32 ;  /* 0x0000002000007202 */ /* 0x000fe40000000f00 */
[----:B------:R-:W-:-:S07]  /*3e70*/  MOV R2, 0x3e90 ;  /* 0x00003e9000027802 */ /* 0x000fce0000000f00 */
[----:B0-23-5:R-:W-:Y:S05]  /*3e80*/  CALL.REL.NOINC `($__internal_69_$__cuda_sm3x_div_rn_ftz_f32_slowpath) ;  /* 0x0000028800f87944 */ /* 0x02dfea0003c00000 */
.L_x_28600:
[----:B------:R-:W-:Y:S05]  /*3e90*/  BSYNC B3 ;  /* 0x0000000000037941 */ /* 0x000fea0003800000 */
.L_x_28599:
        /* <DEDUP_REMOVED lines=18> */
.L_x_28602:
[----:B------:R-:W-:Y:S02]  /*3fc0*/  ISETP.GE.AND P0, PT, R18, RZ, PT ;  /* 0x000000ff1200720c */ /* 0x000fe40003f06270 */
[----:B------:R-:W-:-:S11]  /*3fd0*/  MOV R3, 0x3fd774eb ;  /* 0x3fd774eb00037802 */ /* 0x000fd60000000f00 */
[----:B------:R-:W-:-:S04]  /*3fe0*/  @P0 FFMA.FTZ R0, R3, 0.93318945169448852539, -R0 ;  /* 0x3f6ee58103000823 */ /* 0x000fc80000010800 */
[----:B------:R-:W-:-:S07]  /*3ff0*/  @!P0 FFMA.FTZ R0, R3, 0.93318945169448852539, R0 ;  /* 0x3f6ee58103008823 */ /* 0x000fce0000010000 */
.L_x_28603:
[----:B------:R-:W-:Y:S05]  /*4000*/  BSYNC B0 ;  /* 0x0000000000007941 */ /* 0x000fea0003800000 */
.L_x_28601:
        /* <DEDUP_REMOVED lines=12> */
.L_x_28579:
        /* <DEDUP_REMOVED lines=13> */
.L_x_28605:
[----:B------:R-:W-:Y:S05]  /*41a0*/  BSYNC B3 ;  /* 0x0000000000037941 */ /* 0x000fea0003800000 */
.L_x_28604:
        /* <DEDUP_REMOVED lines=18> */
.L_x_28607:
[----:B------:R-:W-:Y:S02]  /*42d0*/  ISETP.GE.AND P0, PT, R18, RZ, PT ;  /* 0x000000ff1200720c */ /* 0x000fe40003f06270 */
[----:B------:R-:W-:-:S11]  /*42e0*/  MOV R3, 0x3fd774eb ;  /* 0x3fd774eb00037802 */ /* 0x000fd60000000f00 */
[----:B------:R-:W-:-:S04]  /*42f0*/  @P0 FFMA.FTZ R0, R3, 0.93318945169448852539, -R0 ;  /* 0x3f6ee58103000823 */ /* 0x000fc80000010800 */
[----:B------:R-:W-:-:S07]  /*4300*/  @!P0 FFMA.FTZ R0, R3, 0.93318945169448852539, R0 ;  /* 0x3f6ee58103008823 */ /* 0x000fce0000010000 */
.L_x_28608:
[----:B------:R-:W-:Y:S05]  /*4310*/  BSYNC B0 ;  /* 0x0000000000007941 */ /* 0x000fea0003800000 */
.L_x_28606:
        /* <DEDUP_REMOVED lines=27> */
.L_x_28578:
        /* <DEDUP_REMOVED lines=39> */
.L_x_28611:
[----:B------:R-:W-:Y:S05]  /*4740*/  BSYNC B0 ;  /* 0x0000000000007941 */ /* 0x000fea0003800000 */
.L_x_28610:
[----:B------:R-:W-:Y:S01]  /*4750*/  BSSY B3, `(.L_x_28612) ;  /* 0x0000007000037945 */ /* 0x000fe20003800000 */
[----:B------:R-:W-:-:S03]  /*4760*/  FFMA R0, R0, R6, R5 ;  /* 0x0000000600007223 */ /* 0x000fc60000000005 */
[----:B------:R-:W-:Y:S05]  /*4770*/  @!P0 BRA `(.L_x_28613) ;  /* 0x0000000000108947 */ /* 0x000fea0003800000 */
[----:B------:R-:W-:Y:S01]  /*4780*/  HFMA2.MMA R0, -RZ, RZ, 1.875, 0 ;  /* 0x3f800000ff007435 */ /* 0x000fe200000001ff */
[----:B------:R-:W-:Y:S02]  /*4790*/  MOV R25, R29 ;  /* 0x0000001d00197202 */ /* 0x000fe40000000f00 */
[----:B------:R-:W-:-:S08]  /*47a0*/  MOV R2, 0x47c0 ;  /* 0x000047c000027802 */ /* 0x000fd00000000f00 */
[----:B--23-5:R-:W-:Y:S05]  /*47b0*/  CALL.REL.NOINC `($__internal_69_$__cuda_sm3x_div_rn_ftz_f32_slowpath) ;  /* 0x0000028000ac7944 */ /* 0x02cfea0003c00000 */
.L_x_28613:
[----:B------:R-:W-:Y:S05]  /*47c0*/  BSYNC B3 ;  /* 0x0000000000037941 */ /* 0x000fea0003800000 */
.L_x_28612:
        /* <DEDUP_REMOVED lines=18> */
.L_x_28615:
[----:B------:R-:W-:Y:S02]  /*48f0*/  ISETP.GE.AND P0, PT, R18, RZ, PT ;  /* 0x000000ff1200720c */ /* 0x000fe40003f06270 */
[----:B------:R-:W-:-:S11]  /*4900*/  MOV R3, 0x3fd774eb ;  /* 0x3fd774eb00037802 */ /* 0x000fd60000000f00 */
[----:B------:R-:W-:-:S04]  /*4910*/  @P0 FFMA.FTZ R0, R3, 0.93318945169448852539, -R0 ;  /* 0x3f6ee58103000823 */ /* 0x000fc80000010800 */
[----:B------:R-:W-:-:S07]  /*4920*/  @!P0 FFMA.FTZ R0, R3, 0.93318945169448852539, R0 ;  /* 0x3f6ee58103008823 */ /* 0x000fce0000010000 */
.L_x_28616:
[----:B------:R-:W-:Y:S05]  /*4930*/  BSYNC B0 ;  /* 0x0000000000007941 */ /* 0x000fea0003800000 */
.L_x_28614:
        /* <DEDUP_REMOVED lines=10> */
.L_x_28609:
        /* <DEDUP_REMOVED lines=12> */
[----:B0123-5:R-:W-:Y:S05]  /*4aa0*/  CALL.REL.NOINC `($__internal_69_$__cuda_sm3x_div_rn_ftz_f32_slowpath) ;  /* 0x0000027c00f07944 */ /* 0x02ffea0003c00000 */
.L_x_28618:
[----:B------:R-:W-:Y:S05]  /*4ab0*/  BSYNC B3 ;  /* 0x0000000000037941 */ /* 0x000fea0003800000 */
.L_x_28617:
        /* <DEDUP_REMOVED lines=18> */
.L_x_28620:
[----:B------:R-:W-:Y:S02]  /*4be0*/  ISETP.GE.AND P0, PT, R18, RZ, PT ;  /* 0x000000ff1200720c */ /* 0x000fe40003f06270 */
[----:B------:R-:W-:-:S11]  /*4bf0*/  MOV R3, 0x3fd774eb ;  /* 0x3fd774eb00037802 */ /* 0x000fd60000000f00 */
[----:B------:R-:W-:-:S04]  /*4c00*/  @P0 FFMA.FTZ R0, R3, 0.93318945169448852539, -R0 ;  /* 0x3f6ee58103000823 */ /* 0x000fc80000010800 */
[----:B------:R-:W-:-:S07]  /*4c10*/  @!P0 FFMA.FTZ R0, R3, 0.93318945169448852539, R0 ;  /* 0x3f6ee58103008823 */ /* 0x000fce0000010000 */
.L_x_28621:
[----:B------:R-:W-:Y:S05]  /*4c20*/  BSYNC B0 ;  /* 0x0000000000007941 */ /* 0x000fea0003800000 */
.L_x_28619:
        /* <DEDUP_REMOVED lines=11> */
.L_x_28577:
        /* <DEDUP_REMOVED lines=33> */
[----:B0-23-5:R-:W-:Y:S05]  /*4ef0*/  CALL.REL.NOINC `($__internal_69_$__cuda_sm3x_div_rn_ftz_f32_slowpath) ;  /* 0x0000027800dc7944 */ /* 0x02dfea0003c00000 */
.L_x_28623:
[----:B------:R-:W-:Y:S05]  /*4f00*/  BSYNC B3 ;  /* 0x0000000000037941 */ /* 0x000fea0003800000 */
.L_x_28622:
        /* <DEDUP_REMOVED lines=18> */
.L_x_28625:
[----:B------:R-:W-:Y:S02]  /*5030*/  ISETP.GE.AND P0, PT, R18, RZ, PT ;  /* 0x000000ff1200720c */ /* 0x000fe40003f06270 */
[----:B------:R-:W-:-:S11]  /*5040*/  MOV R3, 0x3fd774eb ;  /* 0x3fd774eb00037802 */ /* 0x000fd60000000f00 */
[----:B------:R-:W-:-:S04]  /*5050*/  @P0 FFMA.FTZ R0, R3, 0.93318945169448852539, -R0 ;  /* 0x3f6ee58103000823 */ /* 0x000fc80000010800 */
[----:B------:R-:W-:-:S07]  /*5060*/  @!P0 FFMA.FTZ R0, R3, 0.93318945169448852539, R0 ;  /* 0x3f6ee58103008823 */ /* 0x000fce0000010000 */
.L_x_28626:
[----:B------:R-:W-:Y:S05]  /*5070*/  BSYNC B0 ;  /* 0x0000000000007941 */ /* 0x000fea0003800000 */
.L_x_28624:
        /* <DEDUP_REMOVED lines=11> */
.L_x_28576:
        /* <DEDUP_REMOVED lines=25> */
[----:B--23-5:R-:W-:Y:S05]  /*52c0*/  CALL.REL.NOINC `($__internal_69_$__cuda_sm3x_div_rn_ftz_f32_slowpath) ;  /* 0x0000027400e87944 */ /* 0x02cfea0003c00000 */
.L_x_28628:
[----:B------:R-:W-:Y:S05]  /*52d0*/  BSYNC B3 ;  /* 0x0000000000037941 */ /* 0x000fea0003800000 */
.L_x_28627:
        /* <DEDUP_REMOVED lines=18> */
.L_x_28630:
[----:B------:R-:W-:Y:S02]  /*5400*/  ISETP.GE.AND P0, PT, R18, RZ, PT ;  /* 0x000000ff1200720c */ /* 0x000fe40003f06270 */
[----:B------:R-:W-:-:S11]  /*5410*/  MOV R3, 0x3fd774eb ;  /* 0x3fd774eb00037802 */ /* 0x000fd60000000f00 */
[----:B------:R-:W-:-:S04]  /*5420*/  @P0 FFMA.FTZ R0, R3, 0.93318945169448852539, -R0 ;  /* 0x3f6ee58103000823 */ /* 0x000fc80000010800 */
[----:B------:R-:W-:-:S07]  /*5430*/  @!P0 FFMA.FTZ R0, R3, 0.93318945169448852539, R0 ;  /* 0x3f6ee58103008823 */ /* 0x000fce0000010000 */
.L_x_28631:
[----:B------:R-:W-:Y:S05]  /*5440*/  BSYNC B0 ;  /* 0x0000000000007941 */ /* 0x000fea0003800000 */
.L_x_28629:
        /* <DEDUP_REMOVED lines=12> */
.L_x_28588:
[----:B------:R-:W-:Y:S05]  /*5510*/  BSYNC B2 ;  /* 0x0000000000027941 */ /* 0x000fea0003800000 */
.L_x_28575:
        /* <DEDUP_REMOVED lines=43> */
.L_x_28635:
        /* <DEDUP_REMOVED lines=10> */
.L_x_28634:
[----:B------:R-:W-:-:S04]  /*5870*/  FMUL.RZ R4, R4, 0.15915493667125701904 ;  /* 0x3e22f98304047820 */ /* 0x000fc8000040c000 */
[----:B------:R4:W1:Y:S08]  /*5880*/  MUFU.SIN R19, R4 ;  /* 0x0000000400137308 */ /* 0x0008700000000400 */
[----:B------:R4:W0:Y:S01]  /*5890*/  MUFU.COS R18, R4 ;  /* 0x0000000400127308 */ /* 0x0008220000000000 */
[----:B------:R-:W-:Y:S05]  /*58a0*/  BRA `(.L_x_28636) ;  /* 0x00000000000c7947 */ /* 0x000fea0003800000 */
.L_x_28633:
[----:B------:R-:W-:Y:S01]  /*58b0*/  FMUL.FTZ R18, R30, 1.4426950216293334961 ;  /* 0x3fb8aa3b1e127820 */ /* 0x000fe20000410000 */
[----:B------:R-:W-:-:S05]  /*58c0*/  MOV R19, R4 ;  /* 0x0000000400137202 */ /* 0x000fca0000000f00 */
[----:B------:R-:W1:Y:S02]  /*58d0*/  MUFU.EX2 R18, R18 ;  /* 0x0000001200127308 */ /* 0x000e640000000800 */
.L_x_28636:
[----:B------:R-:W-:Y:S05]  /*58e0*/  BSYNC B0 ;  /* 0x0000000000007941 */ /* 0x000fea0003800000 */
.L_x_28632:
        /* <DEDUP_REMOVED lines=61> */
.L_x_28644:
[----:B------:R-:W-:Y:S05]  /*5cc0*/  BSYNC B0 ;  /* 0x0000000000007941 */ /* 0x000fea0003800000 */
.L_x_28643:
[----:B------:R-:W-:Y:S01]  /*5cd0*/  BSSY B3, `(.L_x_28645) ;  /* 0x0000007000037945 */ /* 0x000fe20003800000 */
[----:B------:R-:W-:-:S03]  /*5ce0*/  FFMA R0, R4, R6, R5 ;  /* 0x0000000604007223 */ /* 0x000fc60000000005 */
[----:B------:R-:W-:Y:S05]  /*5cf0*/  @!P0 BRA `(.L_x_28646) ;  /* 0x0000000000108947 */ /* 0x000fea0003800000 */
[----:B------:R-:W-:Y:S02]  /*5d00*/  MOV R25, R29 ;  /* 0x0000001d00197202 */ /* 0x000fe40000000f00 */
[----:B------:R-:W-:Y:S02]  /*5d10*/  MOV R0, R32 ;  /* 0x0000002000007202 */ /* 0x000fe40000000f00 */
[----:B------:R-:W-:-:S07]  /*5d20*/  MOV R2, 0x5d40 ;  /* 0x00005d4000027802 */ /* 0x000fce0000000f00 */
[----:B0123--:R-:W-:Y:S05]  /*5d30*/  CALL.REL.NOINC `($__internal_69_$__cuda_sm3x_div_rn_ftz_f32_slowpath) ;  /* 0x0000026c004c7944 */ /* 0x00ffea0003c00000 */
.L_x_28646:
[----:B------:R-:W-:Y:S05]  /*5d40*/  BSYNC B3 ;  /* 0x0000000000037941 */ /* 0x000fea0003800000 */
.L_x_28645:
        /* <DEDUP_REMOVED lines=18> */
.L_x_28648:
[----:B------:R-:W-:Y:S02]  /*5e70*/  ISETP.GE.AND P0, PT, R20, RZ, PT ;  /* 0x000000ff1400720c */ /* 0x000fe40003f06270 */
[----:B------:R-:W-:-:S11]  /*5e80*/  MOV R3, 0x3fd774eb ;  /* 0x3fd774eb00037802 */ /* 0x000fd60000000f00 */
[----:B------:R-:W-:-:S04]  /*5e90*/  @P0 FFMA.FTZ R0, R3, 0.93318945169448852539, -R0 ;  /* 0x3f6ee58103000823 */ /* 0x000fc80000010800 */
[----:B------:R-:W-:-:S07]  /*5ea0*/  @!P0 FFMA.FTZ R0, R3, 0.93318945169448852539, R0 ;  /* 0x3f6ee58103008823 */ /* 0x000fce0000010000 */
.L_x_28649:
[----:B------:R-:W-:Y:S05]  /*5eb0*/  BSYNC B0 ;  /* 0x0000000000007941 */ /* 0x000fea0003800000 */
.L_x_28647:
        /* <DEDUP_REMOVED lines=12> */
.L_x_28642:
        /* <DEDUP_REMOVED lines=16> */
[----:B-1234-:R-:W-:Y:S05]  /*6080*/  CALL.REL.NOINC `($__internal_69_$__cuda_sm3x_div_rn_ftz_f32_slowpath) ;  /* 0x0000026800787944 */ /* 0x01efea0003c00000 */
.L_x_28653:
[----:B------:R-:W-:Y:S05]  /*6090*/  BSYNC B3 ;  /* 0x0000000000037941 */ /* 0x000fea0003800000 */
.L_x_28652:
        /* <DEDUP_REMOVED lines=18> */
.L_x_28655:
[----:B------:R-:W-:Y:S02]  /*61c0*/  ISETP.GE.AND P0, PT, R20, RZ, PT ;  /* 0x000000ff1400720c */ /* 0x000fe40003f06270 */
[----:B------:R-:W-:-:S11]  /*61d0*/  MOV R3, 0x3fd774eb ;  /* 0x3fd774eb00037802 */ /* 0x000fd60000000f00 */
[----:B------:R-:W-:-:S04]  /*61e0*/  @P0 FFMA.FTZ R0, R3, 0.93318945169448852539, -R0 ;  /* 0x3f6ee58103000823 */ /* 0x000fc80000010800 */
[----:B------:R-:W-:-:S07]  /*61f0*/  @!P0 FFMA.FTZ R0, R3, 0.93318945169448852539, R0 ;  /* 0x3f6ee58103008823 */ /* 0x000fce0000010000 */
.L_x_28656:
[----:B------:R-:W-:Y:S05]  /*6200*/  BSYNC B0 ;  /* 0x0000000000007941 */ /* 0x000fea0003800000 */
.L_x_28654:
        /* <DEDUP_REMOVED lines=13> */
.L_x_28651:
        /* <DEDUP_REMOVED lines=25> */
.L_x_28658:
        /* <DEDUP_REMOVED lines=40> */
.L_x_28657:
        /* <DEDUP_REMOVED lines=48> */
.L_x_28660:
[----:B------:R-:W-:Y:S05]  /*69f0*/  BSYNC B0 ;  /* 0x0000000000007941 */ /* 0x000fea0003800000 */
.L_x_28659:
[----:B------:R-:W-:Y:S01]  /*6a00*/  BSSY B3, `(.L_x_28661) ;  /* 0x0000007000037945 */ /* 0x000fe20003800000 */
[----:B------:R-:W-:-:S03]  /*6a10*/  FFMA R0, R4, R2, R5 ;  /* 0x0000000204007223 */ /* 0x000fc60000000005 */
[----:B------:R-:W-:Y:S05]  /*6a20*/  @!P3 BRA `(.L_x_28662) ;  /* 0x000000000010b947 */ /* 0x000fea0003800000 */
[----:B------:R-:W-:Y:S02]  /*6a30*/  MOV R25, R29 ;  /* 0x0000001d00197202 */ /* 0x000fe40000000f00 */
[----:B------:R-:W-:Y:S02]  /*6a40*/  MOV R0, R32 ;  /* 0x0000002000007202 */ /* 0x000fe40000000f00 */
[----:B------:R-:W-:-:S07]  /*6a50*/  MOV R2, 0x6a70 ;  /* 0x00006a7000027802 */ /* 0x000fce0000000f00 */
[----:B0123--:R-:W-:Y:S05]  /*6a60*/  CALL.REL.NOINC `($__internal_69_$__cuda_sm3x_div_rn_ftz_f32_slowpath) ;  /* 0x0000026000007944 */ /* 0x00ffea0003c00000 */
.L_x_28662:
[----:B------:R-:W-:Y:S05]  /*6a70*/  BSYNC B3 ;  /* 0x0000000000037941 */ /* 0x000fea0003800000 */
.L_x_28661:
        /* <DEDUP_REMOVED lines=18> */
.L_x_28664:
[----:B------:R-:W-:Y:S02]  /*6ba0*/  ISETP.GE.AND P0, PT, R20, RZ, PT ;  /* 0x000000ff1400720c */ /* 0x000fe40003f06270 */
[----:B------:R-:W-:-:S11]  /*6bb0*/  MOV R3, 0x3fd774eb ;  /* 0x3fd774eb00037802 */ /* 0x000fd60000000f00 */
[----:B------:R-:W-:-:S04]  /*6bc0*/  @P0 FFMA.FTZ R0, R3, 0.93318945169448852539, -R0 ;  /* 0x3f6ee58103000823 */ /* 0x000fc80000010800 */
[----:B------:R-:W-:-:S07]  /*6bd0*/  @!P0 FFMA.FTZ R0, R3, 0.93318945169448852539, R0 ;  /* 0x3f6ee58103008823 */ /* 0x000fce0000010000 */
.L_x_28665:
[----:B------:R-:W-:Y:S05]  /*6be0*/  BSYNC B0 ;  /* 0x0000000000007941 */ /* 0x000fea0003800000 */
.L_x_28663:
        /* <DEDUP_REMOVED lines=12> */
.L_x_28641:
        /* <DEDUP_REMOVED lines=13> */
.L_x_28667:
[----:B------:R-:W-:Y:S05]  /*6d80*/  BSYNC B3 ;  /* 0x0000000000037941 */ /* 0x000fea0003800000 */
.L_x_28666:
        /* <DEDUP_REMOVED lines=18> */
.L_x_28669:
[----:B------:R-:W-:Y:S02]  /*6eb0*/  ISETP.GE.AND P0, PT, R20, RZ, PT ;  /* 0x000000ff1400720c */ /* 0x000fe40003f06270 */
[----:B------:R-:W-:-:S11]  /*6ec0*/  MOV R3, 0x3fd774eb ;  /* 0x3fd774eb00037802 */ /* 0x000fd60000000f00 */
[----:B------:R-:W-:-:S04]  /*6ed0*/  @P0 FFMA.FTZ R0, R3, 0.93318945169448852539, -R0 ;  /* 0x3f6ee58103000823 */ /* 0x000fc80000010800 */
[----:B------:R-:W-:-:S07]  /*6ee0*/  @!P0 FFMA.FTZ R0, R3, 0.93318945169448852539, R0 ;  /* 0x3f6ee58103008823 */ /* 0x000fce0000010000 */
.L_x_28670:
[----:B------:R-:W-:Y:S05]  /*6ef0*/  BSYNC B0 ;  /* 0x0000000000007941 */ /* 0x000fea0003800000 */
.L_x_28668:
        /* <DEDUP_REMOVED lines=27> */
.L_x_28640:
        /* <DEDUP_REMOVED lines=39> */
.L_x_28673:
[----:B------:R-:W-:Y:S05]  /*7320*/  BSYNC B0 ;  /* 0x0000000000007941 */ /* 0x000fea0003800000 */
.L_x_28672:
[----:B------:R-:W-:Y:S01]  /*7330*/  BSSY B3, `(.L_x_28674) ;  /* 0x0000007000037945 */ /* 0x000fe20003800000 */
[----:B------:R-:W-:-:S03]  /*7340*/  FFMA R0, R0, R6, R5 ;  /* 0x0000000600007223 */ /* 0x000fc60000000005 */
[----:B------:R-:W-:Y:S05]  /*7350*/  @!P0 BRA `(.L_x_28675) ;  /* 0x0000000000108947 */ /* 0x000fea0003800000 */
[----:B------:R-:W-:Y:S01]  /*7360*/  HFMA2.MMA R0, -RZ, RZ, 1.875, 0 ;  /* 0x3f800000ff007435 */ /* 0x000fe200000001ff */
[----:B------:R-:W-:Y:S02]  /*7370*/  MOV R25, R29 ;  /* 0x0000001d00197202 */ /* 0x000fe40000000f00 */
[----:B------:R-:W-:-:S08]  /*7380*/  MOV R2, 0x73a0 ;  /* 0x000073a000027802 */ /* 0x000fd00000000f00 */
[----:B-123--:R-:W-:Y:S05]  /*7390*/  CALL.REL.NOINC `($__internal_69_$__cuda_sm3x_div_rn_ftz_f32_slowpath) ;  /* 0x0000025400b47944 */ /* 0x00efea0003c00000 */
.L_x_28675:
[----:B------:R-:W-:Y:S05]  /*73a0*/  BSYNC B3 ;  /* 0x0000000000037941 */ /* 0x000fea0003800000 */
.L_x_28674:
        /* <DEDUP_REMOVED lines=18> */
.L_x_28677:
[----:B------:R-:W-:Y:S02]  /*74d0*/  ISETP.GE.AND P0, PT, R20, RZ, PT ;  /* 0x000000ff1400720c */ /* 0x000fe40003f06270 */
[----:B------:R-:W-:-:S11]  /*74e0*/  MOV R3, 0x3fd774eb ;  /* 0x3fd774eb00037802 */ /* 0x000fd60000000f00 */
[----:B------:R-:W-:-:S04]  /*74f0*/  @P0 FFMA.FTZ R0, R3, 0.93318945169448852539, -R0 ;  /* 0x3f6ee58103000823 */ /* 0x000fc80000010800 */
[----:B------:R-:W-:-:S07]  /*7500*/  @!P0 FFMA.FTZ R0, R3, 0.93318945169448852539, R0 ;  /* 0x3f6ee58103008823 */ /* 0x000fce0000010000 */
.L_x_28678:
[----:B------:R-:W-:Y:S05]  /*7510*/  BSYNC B0 ;  /* 0x0000000000007941 */ /* 0x000fea0003800000 */
.L_x_28676:
        /* <DEDUP_REMOVED lines=10> */
.L_x_28671:
        /* <DEDUP_REMOVED lines=12> */
[----:B01234-:R-:W-:Y:S05]  /*7680*/  CALL.REL.NOINC `($__internal_69_$__cuda_sm3x_div_rn_ftz_f32_slowpath) ;  /* 0x0000025000f87944 */ /* 0x01ffea0003c00000 */
.L_x_28680:
[----:B------:R-:W-:Y:S05]  /*7690*/  BSYNC B3 ;  /* 0x0000000000037941 */ /* 0x000fea0003800000 */
.L_x_28679:
        /* <DEDUP_REMOVED lines=18> */
.L_x_28682:
[----:B------:R-:W-:Y:S02]  /*77c0*/  ISETP.GE.AND P0, PT, R20, RZ, PT ;  /* 0x000000ff1400720c */ /* 0x000fe40003f06270 */
[----:B------:R-:W-:-:S11]  /*77d0*/  MOV R3, 0x3fd774eb ;  /* 0x3fd774eb00037802 */ /* 0x000fd60000000f00 */
[----:B------:R-:W-:-:S04]  /*77e0*/  @P0 FFMA.FTZ R0, R3, 0.93318945169448852539, -R0 ;  /* 0x3f6ee58103000823 */ /* 0x000fc80000010800 */
[----:B------:R-:W-:-:S07]  /*77f0*/  @!P0 FFMA.FTZ R0, R3, 0.93318945169448852539, R0 ;  /* 0x3f6ee58103008823 */ /* 0x000fce0000010000 */
.L_x_28683:
[----:B------:R-:W-:Y:S05]  /*7800*/  BSYNC B0 ;  /* 0x0000000000007941 */ /* 0x000fea0003800000 */
.L_x_28681:
        /* <DEDUP_REMOVED lines=11> */
.L_x_28639:
        /* <DEDUP_REMOVED lines=33> */
[----:B0123--:R-:W-:Y:S05]  /*7ad0*/  CALL.REL.NOINC `($__internal_69_$__cuda_sm3x_div_rn_ftz_f32_slowpath) ;  /* 0x0000024c00e47944 */ /* 0x00ffea0003c00000 */
.L_x_28685:
[----:B------:R-:W-:Y:S05]  /*7ae0*/  BSYNC B3 ;  /* 0x0000000000037941 */ /* 0x000fea0003800000 */
.L_x_28684:
        /* <DEDUP_REMOVED lines=18> */
.L_x_28687:
[----:B------:R-:W-:Y:S02]  /*7c10*/  ISETP.GE.AND P0, PT, R20, RZ, PT ;  /* 0x000000ff1400720c */ /* 0x000fe40003f06270 */
[----:B------:R-:W-:-:S11]  /*7c20*/  MOV R3, 0x3fd774eb ;  /* 0x3fd774eb00037802 */ /* 0x000fd60000000f00 */
[----:B------:R-:W-:-:S04]  /*7c30*/  @P0 FFMA.FTZ R0, R3, 0.93318945169448852539, -R0 ;  /* 0x3f6ee58103000823 */ /* 0x000fc80000010800 */
[----:B------:R-:W-:-:S07]  /*7c40*/  @!P0 FFMA.FTZ R0, R3, 0.93318945169448852539, R0 ;  /* 0x3f6ee58103008823 */ /* 0x000fce0000010000 */
.L_x_28688:
[----:B------:R-:W-:Y:S05]  /*7c50*/  BSYNC B0 ;  /* 0x0000000000007941 */ /* 0x000fea0003800000 */
.L_x_28686:
        /* <DEDUP_REMOVED lines=11> */
.L_x_28638:
        /* <DEDUP_REMOVED lines=25> */
[----:B-123--:R-:W-:Y:S05]  /*7ea0*/  CALL.REL.NOINC `($__internal_69_$__cuda_sm3x_div_rn_ftz_f32_slowpath) ;  /* 0x0000024800f07944 */ /* 0x00efea0003c00000 */
.L_x_28690:
[----:B------:R-:W-:Y:S05]  /*7eb0*/  BSYNC B3 ;  /* 0x0000000000037941 */ /* 0x000fea0003800000 */
.L_x_28689:
        /* <DEDUP_REMOVED lines=18> */
.L_x_28692:
[----:B------:R-:W-:Y:S02]  /*7fe0*/  ISETP.GE.AND P0, PT, R20, RZ, PT ;  /* 0x000000ff1400720c */ /* 0x000fe40003f06270 */
[----:B------:R-:W-:-:S11]  /*7ff0*/  MOV R3, 0x3fd774eb ;  /* 0x3fd774eb00037802 */ /* 0x000fd60000000f00 */
[----:B------:R-:W-:-:S04]  /*8000*/  @P0 FFMA.FTZ R0, R3, 0.93318945169448852539, -R0 ;  /* 0x3f6ee58103000823 */ /* 0x000fc80000010800 */
[----:B------:R-:W-:-:S07]  /*8010*/  @!P0 FFMA.FTZ R0, R3, 0.93318945169448852539, R0 ;  /* 0x3f6ee58103008823 */ /* 0x000fce0000010000 */
.L_x_28693:
[----:B------:R-:W-:Y:S05]  /*8020*/  BSYNC B0 ;  /* 0x0000000000007941 */ /* 0x000fea0003800000 */
.L_x_28691:
        /* <DEDUP_REMOVED lines=12> */
.L_x_28650:
[----:B------:R-:W-:Y:S05]  /*80f0*/  BSYNC B2 ;  /* 0x0000000000027941 */ /* 0x000fea0003800000 */
.L_x_28637:
        /* <DEDUP_REMOVED lines=43> */
.L_x_28697:
        /* <DEDUP_REMOVED lines=10> */
.L_x_28696:
[----:B------:R-:W-:-:S04]  /*8450*/  FMUL.RZ R4, R4, 0.15915493667125701904 ;  /* 0x3e22f98304047820 */ /* 0x000fc8000040c000 */
[----:B------:R4:W0:Y:S08]  /*8460*/  MUFU.SIN R21, R4 ;  /* 0x0000000400157308 */ /* 0x0008300000000400 */
[----:B------:R4:W0:Y:S01]  /*8470*/  MUFU.COS R20, R4 ;  /* 0x0000000400147308 */ /* 0x0008220000000000 */
[----:B------:R-:W-:Y:S05]  /*8480*/  BRA `(.L_x_28698) ;  /* 0x00000000000c7947 */ /* 0x000fea0003800000 */
.L_x_28695:
[----:B------:R-:W-:Y:S01]  /*8490*/  FMUL.FTZ R20, R30, 1.4426950216293334961 ;  /* 0x3fb8aa3b1e147820 */ /* 0x000fe20000410000 */
[----:B------:R-:W-:-:S05]  /*84a0*/  MOV R21, R4 ;  /* 0x0000000400157202 */ /* 0x000fca0000000f00 */
[----:B------:R-:W4:Y:S02]  /*84b0*/  MUFU.EX2 R20, R20 ;  /* 0x0000001400147308 */ /* 0x000f240000000800 */
.L_x_28698:
[----:B------:R-:W-:Y:S05]  /*84c0*/  BSYNC B0 ;  /* 0x0000000000007941 */ /* 0x000fea0003800000 */
.L_x_28694:
        /* <DEDUP_REMOVED lines=61> */
.L_x_28706:
[----:B------:R-:W-:Y:S05]  /*88a0*/  BSYNC B0 ;  /* 0x0000000000007941 */ /* 0x000fea0003800000 */
.L_x_28705:
[----:B------:R-:W-:Y:S01]  /*88b0*/  BSSY B3, `(.L_x_28707) ;  /* 0x0000007000037945 */ /* 0x000fe20003800000 */
[----:B------:R-:W-:-:S03]  /*88c0*/  FFMA R0, R4, R6, R5 ;  /* 0x0000000604007223 */ /* 0x000fc60000000005 */
[----:B------:R-:W-:Y:S05]  /*88d0*/  @!P0 BRA `(.L_x_28708) ;  /* 0x0000000000108947 */ /* 0x000fea0003800000 */
[----:B------:R-:W-:Y:S02]  /*88e0*/  MOV R25, R29 ;  /* 0x0000001d00197202 */ /* 0x000fe40000000f00 */
[----:B------:R-:W-:Y:S02]  /*88f0*/  MOV R0, R32 ;  /* 0x0000002000007202 */ /* 0x000fe40000000f00 */
[----:B------:R-:W-:-:S07]  /*8900*/  MOV R2, 0x8920 ;  /* 0x0000892000027802 */ /* 0x000fce0000000f00 */
[----:B0123--:R-:W-:Y:S05]  /*8910*/  CALL.REL.NOINC `($__internal_69_$__cuda_sm3x_div_rn_ftz_f32_slowpath) ;  /* 0x0000024000547944 */ /* 0x00ffea0003c00000 */
.L_x_28708:
[----:B------:R-:W-:Y:S05]  /*8920*/  BSYNC B3 ;  /* 0x0000000000037941 */ /* 0x000fea0003800000 */
.L_x_28707:
        /* <DEDUP_REMOVED lines=18> */
.L_x_28710:
[----:B------:R-:W-:Y:S02]  /*8a50*/  ISETP.GE.AND P0, PT, R22, RZ, PT ;  /* 0x000000ff1600720c */ /* 0x000fe40003f06270 */
[----:B------:R-:W-:-:S11]  /*8a60*/  MOV R3, 0x3fd774eb ;  /* 0x3fd774eb00037802 */ /* 0x000fd60000000f00 */
[----:B------:R-:W-:-:S04]  /*8a70*/  @P0 FFMA.FTZ R0, R3, 0.93318945169448852539, -R0 ;  /* 0x3f6ee58103000823 */ /* 0x000fc80000010800 */
[----:B------:R-:W-:-:S07]  /*8a80*/  @!P0 FFMA.FTZ R0, R3, 0.93318945169448852539, R0 ;  /* 0x3f6ee58103008823 */ /* 0x000fce0000010000 */
.L_x_28711:
[----:B------:R-:W-:Y:S05]  /*8a90*/  BSYNC B0 ;  /* 0x0000000000007941 */ /* 0x000fea0003800000 */
.L_x_28709:
        /* <DEDUP_REMOVED lines=12> */
.L_x_28704:
        /* <DEDUP_REMOVED lines=17> */
.L_x_28715:
[----:B------:R-:W-:Y:S05]  /*8c70*/  BSYNC B3 ;  /* 0x0000000000037941 */ /* 0x000fea0003800000 */
.L_x_28714:
        /* <DEDUP_REMOVED lines=18> */
.L_x_28717:
[----:B------:R-:W-:Y:S02]  /*8da0*/  ISETP.GE.AND P0, PT, R22, RZ, PT ;  /* 0x000000ff1600720c */ /* 0x000fe40003f06270 */
[----:B------:R-:W-:-:S11]  /*8db0*/  MOV R3, 0x3fd774eb ;  /* 0x3fd774eb00037802 */ /* 0x000fd60000000f00 */
[----:B------:R-:W-:-:S04]  /*8dc0*/  @P0 FFMA.FTZ R0, R3, 0.93318945169448852539, -R0 ;  /* 0x3f6ee58103000823 */ /* 0x000fc80000010800 */
[----:B------:R-:W-:-:S07]  /*8dd0*/  @!P0 FFMA.FTZ R0, R3, 0.93318945169448852539, R0 ;  /* 0x3f6ee58103008823 */ /* 0x000fce0000010000 */
.L_x_28718:
[----:B------:R-:W-:Y:S05]  /*8de0*/  BSYNC B0 ;  /* 0x0000000000007941 */ /* 0x000fea0003800000 */
.L_x_28716:
        /* <DEDUP_REMOVED lines=13> */
.L_x_28713:
        /* <DEDUP_REMOVED lines=25> */
.L_x_28720:
        /* <DEDUP_REMOVED lines=40> */
.L_x_28719:
        /* <DEDUP_REMOVED lines=48> */
.L_x_28722:
[----:B------:R-:W-:Y:S05]  /*95d0*/  BSYNC B0 ;  /* 0x0000000000007941 */ /* 0x000fea0003800000 */
.L_x_28721:
[----:B------:R-:W-:Y:S01]  /*95e0*/  BSSY B3, `(.L_x_28723) ;  /* 0x0000007000037945 */ /* 0x000fe20003800000 */
[----:B------:R-:W-:-:S03]  /*95f0*/  FFMA R0, R4, R2, R5 ;  /* 0x0000000204007223 */ /* 0x000fc60000000005 */
[----:B------:R-:W-:Y:S05]  /*9600*/  @!P3 BRA `(.L_x_28724) ;  /* 0x000000000010b947 */ /* 0x000fea0003800000 */
[----:B------:R-:W-:Y:S02]  /*9610*/  MOV R25, R29 ;  /* 0x0000001d00197202 */ /* 0x000fe40000000f00 */
[----:B------:R-:W-:Y:S02]  /*9620*/  MOV R0, R32 ;  /* 0x0000002000007202 */ /* 0x000fe40000000f00 */
[----:B------:R-:W-:-:S07]  /*9630*/  MOV R2, 0x9650 ;  /* 0x0000965000027802 */ /* 0x000fce0000000f00 */
[----:B0123--:R-:W-:Y:S05]  /*9640*/  CALL.REL.NOINC `($__internal_69_$__cuda_sm3x_div_rn_ftz_f32_slowpath) ;  /* 0x0000023400087944 */ /* 0x00ffea0003c00000 */
.L_x_28724:
[----:B------:R-:W-:Y:S05]  /*9650*/  BSYNC B3 ;  /* 0x0000000000037941 */ /* 0x000fea0003800000 */
.L_x_28723:
        /* <DEDUP_REMOVED lines=18> */
.L_x_28726:
[----:B------:R-:W-:Y:S02]  /*9780*/  ISETP.GE.AND P0, PT, R22, RZ, PT ;  /* 0x000000ff1600720c */ /* 0x000fe40003f06270 */
[----:B------:R-:W-:-:S11]  /*9790*/  MOV R3, 0x3fd774eb ;  /* 0x3fd774eb00037802 */ /* 0x000fd60000000f00 */
[----:B------:R-:W-:-:S04]  /*97a0*/  @P0 FFMA.FTZ R0, R3, 0.93318945169448852539, -R0 ;  /* 0x3f6ee58103000823 */ /* 0x000fc80000010800 */
[----:B------:R-:W-:-:S07]  /*97b0*/  @!P0 FFMA.FTZ R0, R3, 0.93318945169448852539, R0 ;  /* 0x3f6ee58103008823 */ /* 0x000fce0000010000 */
.L_x_28727:
[----:B------:R-:W-:Y:S05]  /*97c0*/  BSYNC B0 ;  /* 0x0000000000007941 */ /* 0x000fea0003800000 */
.L_x_28725:
        /* <DEDUP_REMOVED lines=12> */
.L_x_28703:
        /* <DEDUP_REMOVED lines=13> */
.L_x_28729:
[----:B------:R-:W-:Y:S05]  /*9960*/  BSYNC B3 ;  /* 0x0000000000037941 */ /* 0x000fea0003800000 */
.L_x_28728:
        /* <DEDUP_REMOVED lines=18> */
.L_x_28731:
[----:B------:R-:W-:Y:S02]  /*9a90*/  ISETP.GE.AND P0, PT, R22, RZ, PT ;  /* 0x000000ff1600720c */ /* 0x000fe40003f06270 */
[----:B------:R-:W-:-:S11]  /*9aa0*/  MOV R3, 0x3fd774eb ;  /* 0x3fd774eb00037802 */ /* 0x000fd60000000f00 */
[----:B------:R-:W-:-:S04]  /*9ab0*/  @P0 FFMA.FTZ R0, R3, 0.93318945169448852539, -R0 ;  /* 0x3f6ee58103000823 */ /* 0x000fc80000010800 */
[----:B------:R-:W-:-:S07]  /*9ac0*/  @!P0 FFMA.FTZ R0, R3, 0.93318945169448852539, R0 ;  /* 0x3f6ee58103008823 */ /* 0x000fce0000010000 */
.L_x_28732:
[----:B------:R-:W-:Y:S05]  /*9ad0*/  BSYNC B0 ;  /* 0x0000000000007941 */ /* 0x000fea0003800000 */
.L_x_28730:
        /* <DEDUP_REMOVED lines=27> */
.L_x_28702:
        /* <DEDUP_REMOVED lines=39> */
.L_x_28735:
[----:B------:R-:W-:Y:S05]  /*9f00*/  BSYNC B0 ;  /* 0x0000000000007941 */ /* 0x000fea0003800000 */
.L_x_28734:
[----:B------:R-:W-:Y:S01]  /*9f10*/  BSSY B3, `(.L_x_28736) ;  /* 0x0000007000037945 */ /* 0x000fe20003800000 */
[----:B------:R-:W-:-:S03]  /*9f20*/  FFMA R0, R0, R6, R5 ;  /* 0x0000000600007223 */ /* 0x000fc60000000005 */
[----:B------:R-:W-:Y:S05]  /*9f30*/  @!P0 BRA `(.L_x_28737) ;  /* 0x0000000000108947 */ /* 0x000fea0003800000 */
[----:B------:R-:W-:Y:S01]  /*9f40*/  HFMA2.MMA R0, -RZ, RZ, 1.875, 0 ;  /* 0x3f800000ff007435 */ /* 0x000fe200000001ff */
[----:B------:R-:W-:Y:S02]  /*9f50*/  MOV R25, R29 ;  /* 0x0000001d00197202 */ /* 0x000fe40000000f00 */
[----:B------:R-:W-:-:S08]  /*9f60*/  MOV R2, 0x9f80 ;  /* 0x00009f8000027802 */ /* 0x000fd00000000f00 */
[----:B-123--:R-:W-:Y:S05]  /*9f70*/  CALL.REL.NOINC `($__internal_69_$__cuda_sm3x_div_rn_ftz_f32_slowpath) ;  /* 0x0000022800bc7944 */ /* 0x00efea0003c00000 */
.L_x_28737:
[----:B------:R-:W-:Y:S05]  /*9f80*/  BSYNC B3 ;  /* 0x0000000000037941 */ /* 0x000fea0003800000 */
.L_x_28736:
        /* <DEDUP_REMOVED lines=18> */
.L_x_28739:
[----:B------:R-:W-:Y:S02]  /*a0b0*/  ISETP.GE.AND P0, PT, R22, RZ, PT ;  /* 0x000000ff1600720c */ /* 0x000fe40003f06270 */
[----:B------:R-:W-:-:S11]  /*a0c0*/  MOV R3, 0x3fd774eb ;  /* 0x3fd774eb00037802 */ /* 0x000fd60000000f00 */
[----:B------:R-:W-:-:S04]  /*a0d0*/  @P0 FFMA.FTZ R0, R3, 0.93318945169448852539, -R0 ;  /* 0x3f6ee58103000823 */ /* 0x000fc80000010800 */
[----:B------:R-:W-:-:S07]  /*a0e0*/  @!P0 FFMA.FTZ R0, R3, 0.93318945169448852539, R0 ;  /* 0x3f6ee58103008823 */ /* 0x000fce0000010000 */
.L_x_28740:
[----:B------:R-:W-:Y:S05]  /*a0f0*/  BSYNC B0 ;  /* 0x0000000000007941 */ /* 0x000fea0003800000 */
.L_x_28738:
        /* <DEDUP_REMOVED lines=10> */
.L_x_28733:
        /* <DEDUP_REMOVED lines=13> */
.L_x_28742:
[----:B------:R-:W-:Y:S05]  /*a270*/  BSYNC B3 ;  /* 0x0000000000037941 */ /* 0x000fea0003800000 */
.L_x_28741:
        /* <DEDUP_REMOVED lines=18> */
.L_x_28744:
[----:B------:R-:W-:Y:S02]  /*a3a0*/  ISETP.GE.AND P0, PT, R22, RZ, PT ;  /* 0x000000ff1600720c */ /* 0x000fe40003f06270 */
[----:B------:R-:W-:-:S11]  /*a3b0*/  MOV R3, 0x3fd774eb ;  /* 0x3fd774eb00037802 */ /* 0x000fd60000000f00 */
[----:B------:R-:W-:-:S04]  /*a3c0*/  @P0 FFMA.FTZ R0, R3, 0.93318945169448852539, -R0 ;  /* 0x3f6ee58103000823 */ /* 0x000fc80000010800 */
[----:B------:R-:W-:-:S07]  /*a3d0*/  @!P0 FFMA.FTZ R0, R3, 0.93318945169448852539, R0 ;  /* 0x3f6ee58103008823 */ /* 0x000fce0000010000 */
.L_x_28745:
[----:B------:R-:W-:Y:S05]  /*a3e0*/  BSYNC B0 ;  /* 0x0000000000007941 */ /* 0x000fea0003800000 */
.L_x_28743:
        /* <DEDUP_REMOVED lines=11> */
.L_x_28701:
        /* <DEDUP_REMOVED lines=34> */
.L_x_28747:
[----:B------:R-:W-:Y:S05]  /*a6c0*/  BSYNC B3 ;  /* 0x0000000000037941 */ /* 0x000fea0003800000 */
.L_x_28746:
        /* <DEDUP_REMOVED lines=18> */
.L_x_28749:
[----:B------:R-:W-:Y:S02]  /*a7f0*/  ISETP.GE.AND P0, PT, R22, RZ, PT ;  /* 0x000000ff1600720c */ /* 0x000fe40003f06270 */
[----:B------:R-:W-:-:S11]  /*a800*/  MOV R3, 0x3fd774eb ;  /* 0x3fd774eb00037802 */ /* 0x000fd60000000f00 */
[----:B------:R-:W-:-:S04]  /*a810*/  @P0 FFMA.FTZ R0, R3, 0.93318945169448852539, -R0 ;  /* 0x3f6ee58103000823 */ /* 0x000fc80000010800 */
[----:B------:R-:W-:-:S07]  /*a820*/  @!P0 FFMA.FTZ R0, R3, 0.93318945169448852539, R0 ;  /* 0x3f6ee58103008823 */ /* 0x000fce0000010000 */
.L_x_28750:
[----:B------:R-:W-:Y:S05]  /*a830*/  BSYNC B0 ;  /* 0x0000000000007941 */ /* 0x000fea0003800000 */
.L_x_28748:
        /* <DEDUP_REMOVED lines=11> */
.L_x_28700:
        /* <DEDUP_REMOVED lines=26> */
.L_x_28752:
[----:B------:R-:W-:Y:S05]  /*aa90*/  BSYNC B3 ;  /* 0x0000000000037941 */ /* 0x000fea0003800000 */
.L_x_28751:
        /* <DEDUP_REMOVED lines=18> */
.L_x_28754:
[----:B------:R-:W-:Y:S02]  /*abc0*/  ISETP.GE.AND P0, PT, R22, RZ, PT ;  /* 0x000000ff1600720c */ /* 0x000fe40003f06270 */
[----:B------:R-:W-:-:S11]  /*abd0*/  MOV R3, 0x3fd774eb ;  /* 0x3fd774eb00037802 */ /* 0x000fd60000000f00 */
[----:B------:R-:W-:-:S04]  /*abe0*/  @P0 FFMA.FTZ R0, R3, 0.93318945169448852539, -R0 ;  /* 0x3f6ee58103000823 */ /* 0x000fc80000010800 */
[----:B------:R-:W-:-:S07]  /*abf0*/  @!P0 FFMA.FTZ R0, R3, 0.93318945169448852539, R0 ;  /* 0x3f6ee58103008823 */ /* 0x000fce0000010000 */
.L_x_28755:
[----:B------:R-:W-:Y:S05]  /*ac00*/  BSYNC B0 ;  /* 0x0000000000007941 */ /* 0x000fea0003800000 */
.L_x_28753:
        /* <DEDUP_REMOVED lines=12> */
.L_x_28712:
[----:B------:R-:W-:Y:S05]  /*acd0*/  BSYNC B2 ;  /* 0x0000000000027941 */ /* 0x000fea0003800000 */
.L_x_28699:
        /* <DEDUP_REMOVED lines=43> */
.L_x_28759:
        /* <DEDUP_REMOVED lines=10> */
.L_x_28758:
[----:B------:R-:W-:-:S04]  /*b030*/  FMUL.RZ R4, R4, 0.15915493667125701904 ;  /* 0x3e22f98304047820 */ /* 0x000fc8000040c000 */
[----:B------:R4:W0:Y:S08]  /*b040*/  MUFU.SIN R23, R4 ;  /* 0x0000000400177308 */ /* 0x0008300000000400 */
[----:B------:R4:W0:Y:S01]  /*b050*/  MUFU.COS R22, R4 ;  /* 0x0000000400167308 */ /* 0x0008220000000000 */
[----:B------:R-:W-:Y:S05]  /*b060*/  BRA `(.L_x_28760) ;  /* 0x00000000000c7947 */ /* 0x000fea0003800000 */
.L_x_28757:
[----:B------:R-:W-:Y:S01]  /*b070*/  FMUL.FTZ R22, R30, 1.4426950216293334961 ;  /* 0x3fb8aa3b1e167820 */ /* 0x000fe20000410000 */
[----:B------:R-:W-:-:S05]  /*b080*/  MOV R23, R4 ;  /* 0x0000000400177202 */ /* 0x000fca0000000f00 */
[----:B------:R-:W4:Y:S02]  /*b090*/  MUFU.EX2 R22, R22 ;  /* 0x0000001600167308 */ /* 0x000f240000000800 */
.L_x_28760:
[----:B------:R-:W-:Y:S05]  /*b0a0*/  BSYNC B0 ;  /* 0x0000000000007941 */ /* 0x000fea0003800000 */
.L_x_28756:
        /* <DEDUP_REMOVED lines=61> */
.L_x_28768:
[----:B------:R-:W-:Y:S05]  /*b480*/  BSYNC B0 ;  /* 0x0000000000007941 */ /* 0x000fea0003800000 */
.L_x_28767:
[----:B------:R-:W-:Y:S01]  /*b490*/  BSSY B3, `(.L_x_28769) ;  /* 0x0000007000037945 */ /* 0x000fe20003800000 */
[----:B------:R-:W-:-:S03]  /*b4a0*/  FFMA R0, R4, R6, R5 ;  /* 0x0000000604007223 */ /* 0x000fc60000000005 */
[----:B------:R-:W-:Y:S05]  /*b4b0*/  @!P0 BRA `(.L_x_28770) ;  /* 0x0000000000108947 */ /* 0x000fea0003800000 */
[----:B------:R-:W-:Y:S02]  /*b4c0*/  MOV R25, R29 ;  /* 0x0000001d00197202 */ /* 0x000fe40000000f00 */
[----:B------:R-:W-:Y:S02]  /*b4d0*/  MOV R0, R32 ;  /* 0x0000002000007202 */ /* 0x000fe40000000f00 */
[----:B------:R-:W-:-:S07]  /*b4e0*/  MOV R2, 0xb500 ;  /* 0x0000b50000027802 */ /* 0x000fce0000000f00 */
[----:B0123--:R-:W-:Y:S05]  /*b4f0*/  CALL.REL.NOINC `($__internal_69_$__cuda_sm3x_div_rn_ftz_f32_slowpath) ;  /* 0x00000214005c7944 */ /* 0x00ffea0003c00000 */
.L_x_28770:
[----:B------:R-:W-:Y:S05]  /*b500*/  BSYNC B3 ;  /* 0x0000000000037941 */ /* 0x000fea0003800000 */
.L_x_28769:
        /* <DEDUP_REMOVED lines=18> */
.L_x_28772:
[----:B------:R-:W-:Y:S02]  /*b630*/  ISETP.GE.AND P0, PT, R8, RZ, PT ;  /* 0x000000ff0800720c */ /* 0x000fe40003f06270 */
[----:B------:R-:W-:-:S11]  /*b640*/  MOV R3, 0x3fd774eb ;  /* 0x3fd774eb00037802 */ /* 0x000fd60000000f00 */
[----:B------:R-:W-:-:S04]  /*b650*/  @P0 FFMA.FTZ R0, R3, 0.93318945169448852539, -R0 ;  /* 0x3f6ee58103000823 */ /* 0x000fc80000010800 */
[----:B------:R-:W-:-:S07]  /*b660*/  @!P0 FFMA.FTZ R0, R3, 0.93318945169448852539, R0 ;  /* 0x3f6ee58103008823 */ /* 0x000fce0000010000 */
.L_x_28773:
[----:B------:R-:W-:Y:S05]  /*b670*/  BSYNC B0 ;  /* 0x0000000000007941 */ /* 0x000fea0003800000 */
.L_x_28771:
        /* <DEDUP_REMOVED lines=12> */
.L_x_28766:
        /* <DEDUP_REMOVED lines=17> */
.L_x_28777:
[----:B------:R-:W-:Y:S05]  /*b850*/  BSYNC B3 ;  /* 0x0000000000037941 */ /* 0x000fea0003800000 */
.L_x_28776:
        /* <DEDUP_REMOVED lines=18> */
.L_x_28779:
[----:B------:R-:W-:Y:S02]  /*b980*/  ISETP.GE.AND P0, PT, R8, RZ, PT ;  /* 0x000000ff0800720c */ /* 0x000fe40003f06270 */
[----:B------:R-:W-:-:S11]  /*b990*/  MOV R3, 0x3fd774eb ;  /* 0x3fd774eb00037802 */ /* 0x000fd60000000f00 */
[----:B------:R-:W-:-:S04]  /*b9a0*/  @P0 FFMA.FTZ R0, R3, 0.93318945169448852539, -R0 ;  /* 0x3f6ee58103000823 */ /* 0x000fc80000010800 */
[----:B------:R-:W-:-:S07]  /*b9b0*/  @!P0 FFMA.FTZ R0, R3, 0.93318945169448852539, R0 ;  /* 0x3f6ee58103008823 */ /* 0x000fce0000010000 */
.L_x_28780:
[----:B------:R-:W-:Y:S05]  /*b9c0*/  BSYNC B0 ;  /* 0x0000000000007941 */ /* 0x000fea0003800000 */
.L_x_28778:
        /* <DEDUP_REMOVED lines=13> */
.L_x_28775:
        /* <DEDUP_REMOVED lines=25> */
.L_x_28782:
        /* <DEDUP_REMOVED lines=40> */
.L_x_28781:
        /* <DEDUP_REMOVED lines=48> */
.L_x_28784:
[----:B------:R-:W-:Y:S05]  /*c1b0*/  BSYNC B0 ;  /* 0x0000000000007941 */ /* 0x000fea0003800000 */
.L_x_28783:
[----:B------:R-:W-:Y:S01]  /*c1c0*/  BSSY B3, `(.L_x_28785) ;  /* 0x0000007000037945 */ /* 0x000fe20003800000 */
[----:B------:R-:W-:-:S03]  /*c1d0*/  FFMA R0, R4, R2, R5 ;  /* 0x0000000204007223 */ /* 0x000fc60000000005 */
[----:B------:R-:W-:Y:S05]  /*c1e0*/  @!P3 BRA `(.L_x_28786) ;  /* 0x000000000010b947 */ /* 0x000fea0003800000 */
[----:B------:R-:W-:Y:S02]  /*c1f0*/  MOV R25, R29 ;  /* 0x0000001d00197202 */ /* 0x000fe40000000f00 */
[----:B------:R-:W-:Y:S02]  /*c200*/  MOV R0, R32 ;  /* 0x0000002000007202 */ /* 0x000fe40000000f00 */
[----:B------:R-:W-:-:S07]  /*c210*/  MOV R2, 0xc230 ;  /* 0x0000c23000027802 */ /* 0x000fce0000000f00 */
[----:B0123--:R-:W-:Y:S05]  /*c220*/  CALL.REL.NOINC `($__internal_69_$__cuda_sm3x_div_rn_ftz_f32_slowpath) ;  /* 0x0000020800107944 */ /* 0x00ffea0003c00000 */
.L_x_28786:
[----:B------:R-:W-:Y:S05]  /*c230*/  BSYNC B3 ;  /* 0x0000000000037941 */ /* 0x000fea0003800000 */
.L_x_28785:
        /* <DEDUP_REMOVED lines=18> */
.L_x_28788:
[----:B------:R-:W-:Y:S02]  /*c360*/  ISETP.GE.AND P0, PT, R8, RZ, PT ;  /* 0x000000ff0800720c */ /* 0x000fe40003f06270 */
[----:B------:R-:W-:-:S11]  /*c370*/  MOV R3, 0x3fd774eb ;  /* 0x3fd774eb00037802 */ /* 0x000fd60000000f00 */
[----:B------:R-:W-:-:S04]  /*c380*/  @P0 FFMA.FTZ R0, R3, 0.93318945169448852539, -R0 ;  /* 0x3f6ee58103000823 */ /* 0x000fc80000010800 */
[----:B------:R-:W-:-:S07]  /*c390*/  @!P0 FFMA.FTZ R0, R3, 0.93318945169448852539, R0 ;  /* 0x3f6ee58103008823 */ /* 0x000fce0000010000 */
.L_x_28789:
[----:B------:R-:W-:Y:S05]  /*c3a0*/  BSYNC B0 ;  /* 0x0000000000007941 */ /* 0x000fea0003800000 */
.L_x_28787:
        /* <DEDUP_REMOVED lines=12> */
.L_x_28765:
        /* <DEDUP_REMOVED lines=13> */
.L_x_28791:
[----:B------:R-:W-:Y:S05]  /*c540*/  BSYNC B3 ;  /* 0x0000000000037941 */ /* 0x000fea0003800000 */
.L_x_28790:
        /* <DEDUP_REMOVED lines=18> */
.L_x_28793:
[----:B------:R-:W-:Y:S02]  /*c670*/  ISETP.GE.AND P0, PT, R8, RZ, PT ;  /* 0x000000ff0800720c */ /* 0x000fe40003f06270 */
[----:B------:R-:W-:-:S11]  /*c680*/  MOV R3, 0x3fd774eb ;  /* 0x3fd774eb00037802 */ /* 0x000fd60000000f00 */
[----:B------:R-:W-:-:S04]  /*c690*/  @P0 FFMA.FTZ R0, R3, 0.93318945169448852539, -R0 ;  /* 0x3f6ee58103000823 */ /* 0x000fc80000010800 */
[----:B------:R-:W-:-:S07]  /*c6a0*/  @!P0 FFMA.FTZ R0, R3, 0.93318945169448852539, R0 ;  /* 0x3f6ee58103008823 */ /* 0x000fce0000010000 */
.L_x_28794:
[----:B------:R-:W-:Y:S05]  /*c6b0*/  BSYNC B0 ;  /* 0x0000000000007941 */ /* 0x000fea0003800000 */
.L_x_28792:
        /* <DEDUP_REMOVED lines=27> */
.L_x_28764:
        /* <DEDUP_REMOVED lines=39> */
.L_x_28797:
[----:B------:R-:W-:Y:S05]  /*cae0*/  BSYNC B0 ;  /* 0x0000000000007941 */ /* 0x000fea0003800000 */
.L_x_28796:
[----:B------:R-:W-:Y:S01]  /*caf0*/  BSSY B3, `(.L_x_28798) ;  /* 0x0000007000037945 */ /* 0x000fe20003800000 */
[----:B------:R-:W-:-:S03]  /*cb00*/  FFMA R0, R0, R6, R5 ;  /* 0x0000000600007223 */ /* 0x000fc60000000005 */
[----:B------:R-:W-:Y:S05]  /*cb10*/  @!P0 BRA `(.L_x_28799) ;  /* 0x0000000000108947 */ /* 0x000fea0003800000 */
[----:B------:R-:W-:Y:S01]  /*cb20*/  HFMA2.MMA R0, -RZ, RZ, 1.875, 0 ;  /* 0x3f800000ff007435 */ /* 0x000fe200000001ff */
[----:B------:R-:W-:Y:S02]  /*cb30*/  MOV R25, R29 ;  /* 0x0000001d00197202 */ /* 0x000fe40000000f00 */
[----:B------:R-:W-:-:S08]  /*cb40*/  MOV R2, 0xcb60 ;  /* 0x0000cb6000027802 */ /* 0x000fd00000000f00 */
[----:B-123--:R-:W-:Y:S05]  /*cb50*/  CALL.REL.NOINC `($__internal_69_$__cuda_sm3x_div_rn_ftz_f32_slowpath) ;  /* 0x000001fc00c47944 */ /* 0x00efea0003c00000 */
.L_x_28799:
[----:B------:R-:W-:Y:S05]  /*cb60*/  BSYNC B3 ;  /* 0x0000000000037941 */ /* 0x000fea0003800000 */
.L_x_28798:
        /* <DEDUP_REMOVED lines=18> */
.L_x_28801:
[----:B------:R-:W-:Y:S02]  /*cc90*/  ISETP.GE.AND P0, PT, R8, RZ, PT ;  /* 0x000000ff0800720c */ /* 0x000fe40003f06270 */
[----:B------:R-:W-:-:S11]  /*cca0*/  MOV R3, 0x3fd774eb ;  /* 0x3fd774eb00037802 */ /* 0x000fd60000000f00 */
[----:B------:R-:W-:-:S04]  /*ccb0*/  @P0 FFMA.FTZ R0, R3, 0.93318945169448852539, -R0 ;  /* 0x3f6ee58103000823 */ /* 0x000fc80000010800 */
[----:B------:R-:W-:-:S07]  /*ccc0*/  @!P0 FFMA.FTZ R0, R3, 0.93318945169448852539, R0 ;  /* 0x3f6ee58103008823 */ /* 0x000fce0000010000 */
.L_x_28802:
[----:B------:R-:W-:Y:S05]  /*ccd0*/  BSYNC B0 ;  /* 0x0000000000007941 */ /* 0x000fea0003800000 */
.L_x_28800:
        /* <DEDUP_REMOVED lines=10> */
.L_x_28795:
        /* <DEDUP_REMOVED lines=13> */
.L_x_28804:
[----:B------:R-:W-:Y:S05]  /*ce50*/  BSYNC B3 ;  /* 0x0000000000037941 */ /* 0x000fea0003800000 */
.L_x_28803:
        /* <DEDUP_REMOVED lines=18> */
.L_x_28806:
[----:B------:R-:W-:Y:S02]  /*cf80*/  ISETP.GE.AND P0, PT, R8, RZ, PT ;  /* 0x000000ff0800720c */ /* 0x000fe40003f06270 */
[----:B------:R-:W-:-:S11]  /*cf90*/  MOV R3, 0x3fd774eb ;  /* 0x3fd774eb00037802 */ /* 0x000fd60000000f00 */
[----:B------:R-:W-:-:S04]  /*cfa0*/  @P0 FFMA.FTZ R0, R3, 0.93318945169448852539, -R0 ;  /* 0x3f6ee58103000823 */ /* 0x000fc80000010800 */
[----:B------:R-:W-:-:S07]  /*cfb0*/  @!P0 FFMA.FTZ R0, R3, 0.93318945169448852539, R0 ;  /* 0x3f6ee58103008823 */ /* 0x000fce0000010000 */
.L_x_28807:
[----:B------:R-:W-:Y:S05]  /*cfc0*/  BSYNC B0 ;  /* 0x0000000000007941 */ /* 0x000fea0003800000 */
.L_x_28805:
        /* <DEDUP_REMOVED lines=11> */
.L_x_28763:
        /* <DEDUP_REMOVED lines=34> */
.L_x_28809:
[----:B------:R-:W-:Y:S05]  /*d2a0*/  BSYNC B3 ;  /* 0x0000000000037941 */ /* 0x000fea0003800000 */
.L_x_28808:
        /* <DEDUP_REMOVED lines=18> */
.L_x_28811:
[----:B------:R-:W-:Y:S02]  /*d3d0*/  ISETP.GE.AND P0, PT, R8, RZ, PT ;  /* 0x000000ff0800720c */ /* 0x000fe40003f06270 */
[----:B------:R-:W-:-:S11]  /*d3e0*/  MOV R3, 0x3fd774eb ;  /* 0x3fd774eb00037802 */ /* 0x000fd60000000f00 */
[----:B------:R-:W-:-:S04]  /*d3f0*/  @P0 FFMA.FTZ R0, R3, 0.93318945169448852539, -R0 ;  /* 0x3f6ee58103000823 */ /* 0x000fc80000010800 */
[----:B------:R-:W-:-:S07]  /*d400*/  @!P0 FFMA.FTZ R0, R3, 0.93318945169448852539, R0 ;  /* 0x3f6ee58103008823 */ /* 0x000fce0000010000 */
.L_x_28812:
[----:B------:R-:W-:Y:S05]  /*d410*/  BSYNC B0 ;  /* 0x0000000000007941 */ /* 0x000fea0003800000 */
.L_x_28810:
        /* <DEDUP_REMOVED lines=11> */
.L_x_28762:
        /* <DEDUP_REMOVED lines=26> */
.L_x_28814:
[----:B------:R-:W-:Y:S05]  /*d670*/  BSYNC B3 ;  /* 0x0000000000037941 */ /* 0x000fea0003800000 */
.L_x_28813:
        /* <DEDUP_REMOVED lines=18> */
.L_x_28816:
[----:B------:R-:W-:Y:S02]  /*d7a0*/  ISETP.GE.AND P0, PT, R8, RZ, PT ;  /* 0x000000ff0800720c */ /* 0x000fe40003f06270 */
[----:B------:R-:W-:-:S11]  /*d7b0*/  MOV R3, 0x3fd774eb ;  /* 0x3fd774eb00037802 */ /* 0x000fd60000000f00 */
[----:B------:R-:W-:-:S04]  /*d7c0*/  @P0 FFMA.FTZ R0, R3, 0.93318945169448852539, -R0 ;  /* 0x3f6ee58103000823 */ /* 0x000fc80000010800 */
[----:B------:R-:W-:-:S07]  /*d7d0*/  @!P0 FFMA.FTZ R0, R3, 0.93318945169448852539, R0 ;  /* 0x3f6ee58103008823 */ /* 0x000fce0000010000 */
.L_x_28817:
[----:B------:R-:W-:Y:S05]  /*d7e0*/  BSYNC B0 ;  /* 0x0000000000007941 */ /* 0x000fea0003800000 */
.L_x_28815:
        /* <DEDUP_REMOVED lines=12> */
.L_x_28774:
[----:B------:R-:W-:Y:S05]  /*d8b0*/  BSYNC B2 ;  /* 0x0000000000027941 */ /* 0x000fea0003800000 */
.L_x_28761:
        /* <DEDUP_REMOVED lines=43> */
.L_x_28821:
        /* <DEDUP_REMOVED lines=10> */
.L_x_28820:
[----:B------:R-:W-:-:S04]  /*dc10*/  FMUL.RZ R4, R4, 0.15915493667125701904 ;  /* 0x3e22f98304047820 */ /* 0x000fc8000040c000 */
[----:B------:R4:W0:Y:S08]  /*dc20*/  MUFU.SIN R9, R4 ;  /* 0x0000000400097308 */ /* 0x0008300000000400 */
[----:B------:R4:W0:Y:S01]  /*dc30*/  MUFU.COS R8, R4 ;  /* 0x0000000400087308 */ /* 0x0008220000000000 */
[----:B------:R-:W-:Y:S05]  /*dc40*/  BRA `(.L_x_28822) ;  /* 0x00000000000c7947 */ /* 0x000fea0003800000 */
.L_x_28819:
[----:B------:R-:W-:Y:S01]  /*dc50*/  FMUL.FTZ R8, R30, 1.4426950216293334961 ;  /* 0x3fb8aa3b1e087820 */ /* 0x000fe20000410000 */
[----:B------:R-:W-:-:S05]  /*dc60*/  MOV R9, R4 ;  /* 0x0000000400097202 */ /* 0x000fca0000000f00 */
[----:B------:R-:W4:Y:S02]  /*dc70*/  MUFU.EX2 R8, R8 ;  /* 0x0000000800087308 */ /* 0x000f240000000800 */
.L_x_28822:
[----:B------:R-:W-:Y:S05]  /*dc80*/  BSYNC B0 ;  /* 0x0000000000007941 */ /* 0x000fea0003800000 */
.L_x_28818:
        /* <DEDUP_REMOVED lines=61> */
.L_x_28830:
[----:B------:R-:W-:Y:S05]  /*e060*/  BSYNC B0 ;  /* 0x0000000000007941 */ /* 0x000fea0003800000 */
.L_x_28829:
[----:B------:R-:W-:Y:S01]  /*e070*/  BSSY B3, `(.L_x_28831) ;  /* 0x0000007000037945 */ /* 0x000fe20003800000 */
[----:B------:R-:W-:-:S03]  /*e080*/  FFMA R0, R4, R6, R5 ;  /* 0x0000000604007223 */ /* 0x000fc60000000005 */
[----:B------:R-:W-:Y:S05]  /*e090*/  @!P0 BRA `(.L_x_28832) ;  /* 0x0000000000108947 */ /* 0x000fea0003800000 */
[----:B------:R-:W-:Y:S02]  /*e0a0*/  MOV R25, R29 ;  /* 0x0000001d00197202 */ /* 0x000fe40000000f00 */
[----:B------:R-:W-:Y:S02]  /*e0b0*/  MOV R0, R32 ;  /* 0x0000002000007202 */ /* 0x000fe40000000f00 */
[----:B------:R-:W-:-:S07]  /*e0c0*/  MOV R2, 0xe0e0 ;  /* 0x0000e0e000027802 */ /* 0x000fce0000000f00 */
[----:B0123--:R-:W-:Y:S05]  /*e0d0*/  CALL.REL.NOINC `($__internal_69_$__cuda_sm3x_div_rn_ftz_f32_slowpath) ;  /* 0x000001e800647944 */ /* 0x00ffea0003c00000 */
.L_x_28832:
[----:B------:R-:W-:Y:S05]  /*e0e0*/  BSYNC B3 ;  /* 0x0000000000037941 */ /* 0x000fea0003800000 */
.L_x_28831:
        /* <DEDUP_REMOVED lines=18> */
.L_x_28834:
[----:B------:R-:W-:Y:S02]  /*e210*/  ISETP.GE.AND P0, PT, R10, RZ, PT ;  /* 0x000000ff0a00720c */ /* 0x000fe40003f06270 */
[----:B------:R-:W-:-:S11]  /*e220*/  MOV R3, 0x3fd774eb ;  /* 0x3fd774eb00037802 */ /* 0x000fd60000000f00 */
[----:B------:R-:W-:-:S04]  /*e230*/  @P0 FFMA.FTZ R0, R3, 0.93318945169448852539, -R0 ;  /* 0x3f6ee58103000823 */ /* 0x000fc80000010800 */
[----:B------:R-:W-:-:S07]  /*e240*/  @!P0 FFMA.FTZ R0, R3, 0.93318945169448852539, R0 ;  /* 0x3f6ee58103008823 */ /* 0x000fce0000010000 */
.L_x_28835:
[----:B------:R-:W-:Y:S05]  /*e250*/  BSYNC B0 ;  /* 0x0000000000007941 */ /* 0x000fea0003800000 */
.L_x_28833:
        /* <DEDUP_REMOVED lines=12> */
.L_x_28828:
        /* <DEDUP_REMOVED lines=17> */
.L_x_28839:
[----:B------:R-:W-:Y:S05]  /*e430*/  BSYNC B3 ;  /* 0x0000000000037941 */ /* 0x000fea0003800000 */
.L_x_28838:
        /* <DEDUP_REMOVED lines=18> */
.L_x_28841:
[----:B------:R-:W-:Y:S02]  /*e560*/  ISETP.GE.AND P0, PT, R10, RZ, PT ;  /* 0x000000ff0a00720c */ /* 0x000fe40003f06270 */
[----:B------:R-:W-:-:S11]  /*e570*/  MOV R3, 0x3fd774eb ;  /* 0x3fd774eb00037802 */ /* 0x000fd60000000f00 */
[----:B------:R-:W-:-:S04]  /*e580*/  @P0 FFMA.FTZ R0, R3, 0.93318945169448852539, -R0 ;  /* 0x3f6ee58103000823 */ /* 0x000fc80000010800 */
[----:B------:R-:W-:-:S07]  /*e590*/  @!P0 FFMA.FTZ R0, R3, 0.93318945169448852539, R0 ;  /* 0x3f6ee58103008823 */ /* 0x000fce0000010000 */
.L_x_28842:
[----:B------:R-:W-:Y:S05]  /*e5a0*/  BSYNC B0 ;  /* 0x0000000000007941 */ /* 0x000fea0003800000 */
.L_x_28840:
        /* <DEDUP_REMOVED lines=13> */
.L_x_28837:
        /* <DEDUP_REMOVED lines=25> */
.L_x_28844:
        /* <DEDUP_REMOVED lines=40> */
.L_x_28843:
        /* <DEDUP_REMOVED lines=48> */
.L_x_28846:
[----:B------:R-:W-:Y:S05]  /*ed90*/  BSYNC B0 ;  /* 0x0000000000007941 */ /* 0x000fea0003800000 */
.L_x_28845:
[----:B------:R-:W-:Y:S01]  /*eda0*/  BSSY B3, `(.L_x_28847) ;  /* 0x0000007000037945 */ /* 0x000fe20003800000 */
[----:B------:R-:W-:-:S03]  /*edb0*/  FFMA R0, R4, R2, R5 ;  /* 0x0000000204007223 */ /* 0x000fc60000000005 */
[----:B------:R-:W-:Y:S05]  /*edc0*/  @!P3 BRA `(.L_x_28848) ;  /* 0x000000000010b947 */ /* 0x000fea0003800000 */
[----:B------:R-:W-:Y:S02]  /*edd0*/  MOV R25, R29 ;  /* 0x0000001d00197202 */ /* 0x000fe40000000f00 */
[----:B------:R-:W-:Y:S02]  /*ede0*/  MOV R0, R32 ;  /* 0x0000002000007202 */ /* 0x000fe40000000f00 */
[----:B------:R-:W-:-:S07]  /*edf0*/  MOV R2, 0xee10 ;  /* 0x0000ee1000027802 */ /* 0x000fce0000000f00 */
[----:B0123--:R-:W-:Y:S05]  /*ee00*/  CALL.REL.NOINC `($__internal_69_$__cuda_sm3x_div_rn_ftz_f32_slowpath) ;  /* 0x000001dc00187944 */ /* 0x00ffea0003c00000 */
.L_x_28848:
[----:B------:R-:W-:Y:S05]  /*ee10*/  BSYNC B3 ;  /* 0x0000000000037941 */ /* 0x000fea0003800000 */
.L_x_28847:
        /* <DEDUP_REMOVED lines=18> */
.L_x_28850:
[----:B------:R-:W-:Y:S02]  /*ef40*/  ISETP.GE.AND P0, PT, R10, RZ, PT ;  /* 0x000000ff0a00720c */ /* 0x000fe40003f06270 */
[----:B------:R-:W-:-:S11]  /*ef50*/  MOV R3, 0x3fd774eb ;  /* 0x3fd774eb00037802 */ /* 0x000fd60000000f00 */
[----:B------:R-:W-:-:S04]  /*ef60*/  @P0 FFMA.FTZ R0, R3, 0.93318945169448852539, -R0 ;  /* 0x3f6ee58103000823 */ /* 0x000fc80000010800 */
[----:B------:R-:W-:-:S07]  /*ef70*/  @!P0 FFMA.FTZ R0, R3, 0.93318945169448852539, R0 ;  /* 0x3f6ee58103008823 */ /* 0x000fce0000010000 */
.L_x_28851:
[----:B------:R-:W-:Y:S05]  /*ef80*/  BSYNC B0 ;  /* 0x0000000000007941 */ /* 0x000fea0003800000 */
.L_x_28849:
        /* <DEDUP_REMOVED lines=12> */
.L_x_28827:
        /* <DEDUP_REMOVED lines=13> */
.L_x_28853:
[----:B------:R-:W-:Y:S05]  /*f120*/  BSYNC B3 ;  /* 0x0000000000037941 */ /* 0x000fea0003800000 */
.L_x_28852:
        /* <DEDUP_REMOVED lines=18> */
.L_x_28855:
[----:B------:R-:W-:Y:S02]  /*f250*/  ISETP.GE.AND P0, PT, R10, RZ, PT ;  /* 0x000000ff0a00720c */ /* 0x000fe40003f06270 */
[----:B------:R-:W-:-:S11]  /*f260*/  MOV R3, 0x3fd774eb ;  /* 0x3fd774eb00037802 */ /* 0x000fd60000000f00 */
[----:B------:R-:W-:-:S04]  /*f270*/  @P0 FFMA.FTZ R0, R3, 0.93318945169448852539, -R0 ;  /* 0x3f6ee58103000823 */ /* 0x000fc80000010800 */
[----:B------:R-:W-:-:S07]  /*f280*/  @!P0 FFMA.FTZ R0, R3, 0.93318945169448852539, R0 ;  /* 0x3f6ee58103008823 */ /* 0x000fce0000010000 */
.L_x_28856:
[----:B------:R-:W-:Y:S05]  /*f290*/  BSYNC B0 ;  /* 0x0000000000007941 */ /* 0x000fea0003800000 */
.L_x_28854:
        /* <DEDUP_REMOVED lines=27> */
.L_x_28826:
        /* <DEDUP_REMOVED lines=39> */
.L_x_28859:
[----:B------:R-:W-:Y:S05]  /*f6c0*/  BSYNC B0 ;  /* 0x0000000000007941 */ /* 0x000fea0003800000 */
.L_x_28858:
[----:B------:R-:W-:Y:S01]  /*f6d0*/  BSSY B3, `(.L_x_28860) ;  /* 0x0000007000037945 */ /* 0x000fe20003800000 */
[----:B------:R-:W-:-:S03]  /*f6e0*/  FFMA R0, R0, R6, R5 ;  /* 0x0000000600007223 */ /* 0x000fc60000000005 */
[----:B------:R-:W-:Y:S05]  /*f6f0*/  @!P0 BRA `(.L_x_28861) ;  /* 0x0000000000108947 */ /* 0x000fea0003800000 */
[----:B------:R-:W-:Y:S01]  /*f700*/  HFMA2.MMA R0, -RZ, RZ, 1.875, 0 ;  /* 0x3f800000ff007435 */ /* 0x000fe200000001ff */
[----:B------:R-:W-:Y:S02]  /*f710*/  MOV R25, R29 ;  /* 0x0000001d00197202 */ /* 0x000fe40000000f00 */
[----:B------:R-:W-:-:S08]  /*f720*/  MOV R2, 0xf740 ;  /* 0x0000f74000027802 */ /* 0x000fd00000000f00 */
[----:B-123--:R-:W-:Y:S05]  /*f730*/  CALL.REL.NOINC `($__internal_69_$__cuda_sm3x_div_rn_ftz_f32_slowpath) ;  /* 0x000001d000cc7944 */ /* 0x00efea0003c00000 */
.L_x_28861:
[----:B------:R-:W-:Y:S05]  /*f740*/  BSYNC B3 ;  /* 0x0000000000037941 */ /* 0x000fea0003800000 */
.L_x_28860:
        /* <DEDUP_REMOVED lines=18> */
.L_x_28863:
[----:B------:R-:W-:Y:S02]  /*f870*/  ISETP.GE.AND P0, PT, R10, RZ, PT ;  /* 0x000000ff0a00720c */ /* 0x000fe40003f06270 */
[----:B------:R-:W-:-:S11]  /*f880*/  MOV R3, 0x3fd774eb ;  /* 0x3fd774eb00037802 */ /* 0x000fd60000000f00 */
[----:B------:R-:W-:-:S04]  /*f890*/  @P0 FFMA.FTZ R0, R3, 0.93318945169448852539, -R0 ;  /* 0x3f6ee58103000823 */ /* 0x000fc80000010800 */
[----:B------:R-:W-:-:S07]  /*f8a0*/  @!P0 FFMA.FTZ R0, R3, 0.93318945169448852539, R0 ;  /* 0x3f6ee58103008823 */ /* 0x000fce0000010000 */
.L_x_28864:
[----:B------:R-:W-:Y:S05]  /*f8b0*/  BSYNC B0 ;  /* 0x0000000000007941 */ /* 0x000fea0003800000 */
.L_x_28862:
        /* <DEDUP_REMOVED lines=10> */
.L_x_28857:
        /* <DEDUP_REMOVED lines=13> */
.L_x_28866:
[----:B------:R-:W-:Y:S05]  /*fa30*/  BSYNC B3 ;  /* 0x0000000000037941 */ /* 0x000fea0003800000 */
.L_x_28865:
        /* <DEDUP_REMOVED lines=18> */
.L_x_28868:
[----:B------:R-:W-:Y:S02]  /*fb60*/  ISETP.GE.AND P0, PT, R10, RZ, PT ;  /* 0x000000ff0a00720c */ /* 0x000fe40003f06270 */
[----:B------:R-:W-:-:S11]  /*fb70*/  MOV R3, 0x3fd774eb ;  /* 0x3fd774eb00037802 */ /* 0x000fd60000000f00 */
[----:B------:R-:W-:-:S04]  /*fb80*/  @P0 FFMA.FTZ R0, R3, 0.93318945169448852539, -R0 ;  /* 0x3f6ee58103000823 */ /* 0x000fc80000010800 */
[----:B------:R-:W-:-:S07]  /*fb90*/  @!P0 FFMA.FTZ R0, R3, 0.93318945169448852539, R0 ;  /* 0x3f6ee58103008823 */ /* 0x000fce0000010000 */
.L_x_28869:
[----:B------:R-:W-:Y:S05]  /*fba0*/  BSYNC B0 ;  /* 0x0000000000007941 */ /* 0x000fea0003800000 */
.L_x_28867:
        /* <DEDUP_REMOVED lines=11> */
.L_x_28825:
        /* <DEDUP_REMOVED lines=34> */
.L_x_28871:
[----:B------:R-:W-:Y:S05]  /*fe80*/  BSYNC B3 ;  /* 0x0000000000037941 */ /* 0x000fea0003800000 */
.L_x_28870:
        /* <DEDUP_REMOVED lines=18> */
.L_x_28873:
[----:B------:R-:W-:Y:S02]  /*ffb0*/  ISETP.GE.AND P0, PT, R10, RZ, PT ;  /* 0x000000ff0a00720c */ /* 0x000fe40003f06270 */
[----:B------:R-:W-:-:S11]  /*ffc0*/  MOV R3, 0x3fd774eb ;  /* 0x3fd774eb00037802 */ /* 0x000fd60000000f00 */
[----:B------:R-:W-:-:S04]  /*ffd0*/  @P0 FFMA.FTZ R0, R3, 0.93318945169448852539, -R0 ;  /* 0x3f6ee58103000823 */ /* 0x000fc80000010800 */
[----:B------:R-:W-:-:S07]  /*ffe0*/  @!P0 FFMA.FTZ R0, R3, 0.93318945169448852539, R0 ;  /* 0x3f6ee58103008823 */ /* 0x000fce0000010000 */
.L_x_28874:
[----:B------:R-:W-:Y:S05]  /*fff0*/  BSYNC B0 ;  /* 0x0000000000007941 */ /* 0x000fea0003800000 */
.L_x_28872:
        /* <DEDUP_REMOVED lines=11> */
.L_x_28824:
        /* <DEDUP_REMOVED lines=26> */
.L_x_28876:
[----:B------:R-:W-:Y:S05]  /*10250*/  BSYNC B3 ;  /* 0x0000000000037941 */ /* 0x000fea0003800000 */
.L_x_28875:
        /* <DEDUP_REMOVED lines=18> */
.L_x_28878:
[----:B------:R-:W-:Y:S02]  /*10380*/  ISETP.GE.AND P0, PT, R10, RZ, PT ;  /* 0x000000ff0a00720c */ /* 0x000fe40003f06270 */
[----:B------:R-:W-:-:S11]  /*10390*/  MOV R3, 0x3fd774eb ;  /* 0x3fd774eb00037802 */ /* 0x000fd60000000f00 */
[----:B------:R-:W-:-:S04]  /*103a0*/  @P0 FFMA.FTZ R0, R3, 0.93318945169448852539, -R0 ;  /* 0x3f6ee58103000823 */ /* 0x000fc80000010800 */
[----:B------:R-:W-:-:S07]  /*103b0*/  @!P0 FFMA.FTZ R0, R3, 0.93318945169448852539, R0 ;  /* 0x3f6ee58103008823 */ /* 0x000fce0000010000 */
.L_x_28879:
[----:B------:R-:W-:Y:S05]  /*103c0*/  BSYNC B0 ;  /* 0x0000000000007941 */ /* 0x000fea0003800000 */
.L_x_28877:
        /* <DEDUP_REMOVED lines=12> */
.L_x_28836:
[----:B------:R-:W-:Y:S05]  /*10490*/  BSYNC B2 ;  /* 0x0000000000027941 */ /* 0x000fea0003800000 */
.L_x_28823:
        /* <DEDUP_REMOVED lines=43> */
.L_x_28883:
        /* <DEDUP_REMOVED lines=10> */
.L_x_28882:
[----:B------:R-:W-:-:S04]  /*107f0*/  FMUL.RZ R4, R4, 0.15915493667125701904 ;  /* 0x3e22f98304047820 */ /* 0x000fc8000040c000 */
[----:B------:R4:W0:Y:S08]  /*10800*/  MUFU.SIN R11, R4 ;  /* 0x00000004000b7308 */ /* 0x0008300000000400 */
[----:B------:R4:W0:Y:S01]  /*10810*/  MUFU.COS R10, R4 ;  /* 0x00000004000a7308 */ /* 0x0008220000000000 */
[----:B------:R-:W-:Y:S05]  /*10820*/  BRA `(.L_x_28884) ;  /* 0x00000000000c7947 */ /* 0x000fea0003800000 */
.L_x_28881:
[----:B------:R-:W-:Y:S01]  /*10830*/  FMUL.FTZ R10, R30, 1.4426950216293334961 ;  /* 0x3fb8aa3b1e0a7820 */ /* 0x000fe20000410000 */
[----:B------:R-:W-:-:S05]  /*10840*/  MOV R11, R4 ;  /* 0x00000004000b7202 */ /* 0x000fca0000000f00 */
[----:B------:R-:W4:Y:S02]  /*10850*/  MUFU.EX2 R10, R10 ;  /* 0x0000000a000a7308 */ /* 0x000f240000000800 */
.L_x_28884:
[----:B------:R-:W-:Y:S05]  /*10860*/  BSYNC B0 ;  /* 0x0000000000007941 */ /* 0x000fea0003800000 */
.L_x_28880:
        /* <DEDUP_REMOVED lines=61> */
.L_x_28892:
[----:B------:R-:W-:Y:S05]  /*10c40*/  BSYNC B0 ;  /* 0x0000000000007941 */ /* 0x000fea0003800000 */
.L_x_28891:
[----:B------:R-:W-:Y:S01]  /*10c50*/  BSSY B3, `(.L_x_28893) ;  /* 0x0000007000037945 */ /* 0x000fe20003800000 */
[----:B------:R-:W-:-:S03]  /*10c60*/  FFMA R0, R4, R6, R5 ;  /* 0x0000000604007223 */ /* 0x000fc60000000005 */
[----:B------:R-:W-:Y:S05]  /*10c70*/  @!P0 BRA `(.L_x_28894) ;  /* 0x0000000000108947 */ /* 0x000fea0003800000 */
[----:B------:R-:W-:Y:S02]  /*10c80*/  MOV R25, R29 ;  /* 0x0000001d00197202 */ /* 0x000fe40000000f00 */
[----:B------:R-:W-:Y:S02]  /*10c90*/  MOV R0, R32 ;  /* 0x0000002000007202 */ /* 0x000fe40000000f00 */
[----:B------:R-:W-:-:S07]  /*10ca0*/  MOV R2, 0x10cc0 ;  /* 0x00010cc000027802 */ /* 0x000fce0000000f00 */
[----:B0123--:R-:W-:Y:S05]  /*10cb0*/  CALL.REL.NOINC `($__internal_69_$__cuda_sm3x_div_rn_ftz_f32_slowpath) ;  /* 0x000001bc006c7944 */ /* 0x00ffea0003c00000 */
.L_x_28894:
[----:B------:R-:W-:Y:S05]  /*10cc0*/  BSYNC B3 ;  /* 0x0000000000037941 */ /* 0x000fea0003800000 */
.L_x_28893:
        /* <DEDUP_REMOVED lines=18> */
.L_x_28896:
[----:B------:R-:W-:Y:S02]  /*10df0*/  ISETP.GE.AND P0, PT, R12, RZ, PT ;  /* 0x000000ff0c00720c */ /* 0x000fe40003f06270 */
[----:B------:R-:W-:-:S11]  /*10e00*/  MOV R3, 0x3fd774eb ;  /* 0x3fd774eb00037802 */ /* 0x000fd60000000f00 */
[----:B------:R-:W-:-:S04]  /*10e10*/  @P0 FFMA.FTZ R0, R3, 0.93318945169448852539, -R0 ;  /* 0x3f6ee58103000823 */ /* 0x000fc80000010800 */
[----:B------:R-:W-:-:S07]  /*10e20*/  @!P0 FFMA.FTZ R0, R3, 0.93318945169448852539, R0 ;  /* 0x3f6ee58103008823 */ /* 0x000fce0000010000 */
.L_x_28897:
[----:B------:R-:W-:Y:S05]  /*10e30*/  BSYNC B0 ;  /* 0x0000000000007941 */ /* 0x000fea0003800000 */
.L_x_28895:
        /* <DEDUP_REMOVED lines=12> */
.L_x_28890:
        /* <DEDUP_REMOVED lines=17> */
.L_x_28901:
[----:B------:R-:W-:Y:S05]  /*11010*/  BSYNC B3 ;  /* 0x0000000000037941 */ /* 0x000fea0003800000 */
.L_x_28900:
        /* <DEDUP_REMOVED lines=18> */
.L_x_28903:
[----:B------:R-:W-:Y:S02]  /*11140*/  ISETP.GE.AND P0, PT, R12, RZ, PT ;  /* 0x000000ff0c00720c */ /* 0x000fe40003f06270 */
[----:B------:R-:W-:-:S11]  /*11150*/  MOV R3, 0x3fd774eb ;  /* 0x3fd774eb00037802 */ /* 0x000fd60000000f00 */
[----:B------:R-:W-:-:S04]  /*11160*/  @P0 FFMA.FTZ R0, R3, 0.93318945169448852539, -R0 ;  /* 0x3f6ee58103000823 */ /* 0x000fc80000010800 */
[----:B------:R-:W-:-:S07]  /*11170*/  @!P0 FFMA.FTZ R0, R3, 0.93318945169448852539, R0 ;  /* 0x3f6ee58103008823 */ /* 0x000fce0000010000 */
.L_x_28904:
[----:B------:R-:W-:Y:S05]  /*11180*/  BSYNC B0 ;  /* 0x0000000000007941 */ /* 0x000fea0003800000 */
.L_x_28902:
        /* <DEDUP_REMOVED lines=13> */
.L_x_28899:
        /* <DEDUP_REMOVED lines=25> */
.L_x_28906:
        /* <DEDUP_REMOVED lines=40> */
.L_x_28905:
        /* <DEDUP_REMOVED lines=48> */
.L_x_28908:
[----:B------:R-:W-:Y:S05]  /*11970*/  BSYNC B0 ;  /* 0x0000000000007941 */ /* 0x000fea0003800000 */
.L_x_28907:
[----:B------:R-:W-:Y:S01]  /*11980*/  BSSY B3, `(.L_x_28909) ;  /* 0x0000007000037945 */ /* 0x000fe20003800000 */
[----:B------:R-:W-:-:S03]  /*11990*/  FFMA R0, R4, R2, R5 ;  /* 0x0000000204007223 */ /* 0x000fc60000000005 */
[----:B------:R-:W-:Y:S05]  /*119a0*/  @!P3 BRA `(.L_x_28910) ;  /* 0x000000000010b947 */ /* 0x000fea0003800000 */
[----:B------:R-:W-:Y:S02]  /*119b0*/  MOV R25, R29 ;  /* 0x0000001d00197202 */ /* 0x000fe40000000f00 */
[----:B------:R-:W-:Y:S02]  /*119c0*/  MOV R0, R32 ;  /* 0x0000002000007202 */ /* 0x000fe40000000f00 */
[----:B------:R-:W-:-:S07]  /*119d0*/  MOV R2, 0x119f0 ;  /* 0x000119f000027802 */ /* 0x000fce0000000f00 */
[----:B0123--:R-:W-:Y:S05]  /*119e0*/  CALL.REL.NOINC `($__internal_69_$__cuda_sm3x_div_rn_ftz_f32_slowpath) ;  /* 0x000001b000207944 */ /* 0x00ffea0003c00000 */
.L_x_28910:
[----:B------:R-:W-:Y:S05]  /*119f0*/  BSYNC B3 ;  /* 0x0000000000037941 */ /* 0x000fea0003800000 */
.L_x_28909:
        /* <DEDUP_REMOVED lines=18> */
.L_x_28912:
[----:B------:R-:W-:Y:S02]  /*11b20*/  ISETP.GE.AND P0, PT, R12, RZ, PT ;  /* 0x000000ff0c00720c */ /* 0x000fe40003f06270 */
[----:B------:R-:W-:-:S11]  /*11b30*/  MOV R3, 0x3fd774eb ;  /* 0x3fd774eb00037802 */ /* 0x000fd60000000f00 */
[----:B------:R-:W-:-:S04]  /*11b40*/  @P0 FFMA.FTZ R0, R3, 0.93318945169448852539, -R0 ;  /* 0x3f6ee58103000823 */ /* 0x000fc80000010800 */
[----:B------:R-:W-:-:S07]  /*11b50*/  @!P0 FFMA.FTZ R0, R3, 0.93318945169448852539, R0 ;  /* 0x3f6ee58103008823 */ /* 0x000fce0000010000 */
.L_x_28913:
[----:B------:R-:W-:Y:S05]  /*11b60*/  BSYNC B0 ;  /* 0x0000000000007941 */ /* 0x000fea0003800000 */
.L_x_28911:
        /* <DEDUP_REMOVED lines=12> */
.L_x_28889:
        /* <DEDUP_REMOVED lines=13> */
.L_x_28915:
[----:B------:R-:W-:Y:S05]  /*11d00*/  BSYNC B3 ;  /* 0x0000000000037941 */ /* 0x000fea0003800000 */
.L_x_28914:
        /* <DEDUP_REMOVED lines=18> */
.L_x_28917:
[----:B------:R-:W-:Y:S02]  /*11e30*/  ISETP.GE.AND P0, PT, R12, RZ, PT ;  /* 0x000000ff0c00720c */ /* 0x000fe40003f06270 */
[----:B------:R-:W-:-:S11]  /*11e40*/  MOV R3, 0x3fd774eb ;  /* 0x3fd774eb00037802 */ /* 0x000fd60000000f00 */
[----:B------:R-:W-:-:S04]  /*11e50*/  @P0 FFMA.FTZ R0, R3, 0.93318945169448852539, -R0 ;  /* 0x3f6ee58103000823 */ /* 0x000fc80000010800 */
[----:B------:R-:W-:-:S07]  /*11e60*/  @!P0 FFMA.FTZ R0, R3, 0.93318945169448852539, R0 ;  /* 0x3f6ee58103008823 */ /* 0x000fce0000010000 */
.L_x_28918:
[----:B------:R-:W-:Y:S05]  /*11e70*/  BSYNC B0 ;  /* 0x0000000000007941 */ /* 0x000fea0003800000 */
.L_x_28916:
        /* <DEDUP_REMOVED lines=27> */
.L_x_28888:
        /* <DEDUP_REMOVED lines=39> */
.L_x_28921:
[----:B------:R-:W-:Y:S05]  /*122a0*/  BSYNC B0 ;  /* 0x0000000000007941 */ /* 0x000fea0003800000 */
.L_x_28920:
[----:B------:R-:W-:Y:S01]  /*122b0*/  BSSY B3, `(.L_x_28922) ;  /* 0x0000007000037945 */ /* 0x000fe20003800000 */
[----:B------:R-:W-:-:S03]  /*122c0*/  FFMA R0, R0, R6, R5 ;  /* 0x0000000600007223 */ /* 0x000fc60000000005 */
[----:B------:R-:W-:Y:S05]  /*122d0*/  @!P0 BRA `(.L_x_28923) ;  /* 0x0000000000108947 */ /* 0x000fea0003800000 */
[----:B------:R-:W-:Y:S01]  /*122e0*/  HFMA2.MMA R0, -RZ, RZ, 1.875, 0 ;  /* 0x3f800000ff007435 */ /* 0x000fe200000001ff */
[----:B------:R-:W-:Y:S02]  /*122f0*/  MOV R25, R29 ;  /* 0x0000001d00197202 */ /* 0x000fe40000000f00 */
[----:B------:R-:W-:-:S08]  /*12300*/  MOV R2, 0x12320 ;  /* 0x0001232000027802 */ /* 0x000fd00000000f00 */
[----:B-123--:R-:W-:Y:S05]  /*12310*/  CALL.REL.NOINC `($__internal_69_$__cuda_sm3x_div_rn_ftz_f32_slowpath) ;  /* 0x000001a400d47944 */ /* 0x00efea0003c00000 */
.L_x_28923:
[----:B------:R-:W-:Y:S05]  /*12320*/  BSYNC B3 ;  /* 0x0000000000037941 */ /* 0x000fea0003800000 */
.L_x_28922:
        /* <DEDUP_REMOVED lines=18> */
.L_x_28925:
[----:B------:R-:W-:Y:S02]  /*12450*/  ISETP.GE.AND P0, PT, R12, RZ, PT ;  /* 0x000000ff0c00720c */ /* 0x000fe40003f06270 */
[----:B------:R-:W-:-:S11]  /*12460*/  MOV R3, 0x3fd774eb ;  /* 0x3fd774eb00037802 */ /* 0x000fd60000000f00 */
[----:B------:R-:W-:-:S04]  /*12470*/  @P0 FFMA.FTZ R0, R3, 0.93318945169448852539, -R0 ;  /* 0x3f6ee58103000823 */ /* 0x000fc80000010800 */
[----:B------:R-:W-:-:S07]  /*12480*/  @!P0 FFMA.FTZ R0, R3, 0.93318945169448852539, R0 ;  /* 0x3f6ee58103008823 */ /* 0x000fce0000010000 */
.L_x_28926:
[----:B------:R-:W-:Y:S05]  /*12490*/  BSYNC B0 ;  /* 0x0000000000007941 */ /* 0x000fea0003800000 */
.L_x_28924:
        /* <DEDUP_REMOVED lines=10> */
.L_x_28919:
        /* <DEDUP_REMOVED lines=13> */
.L_x_28928:
[----:B------:R-:W-:Y:S05]  /*12610*/  BSYNC B3 ;  /* 0x0000000000037941 */ /* 0x000fea0003800000 */
.L_x_28927:
        /* <DEDUP_REMOVED lines=18> */
.L_x_28930:
[----:B------:R-:W-:Y:S02]  /*12740*/  ISETP.GE.AND P0, PT, R12, RZ, PT ;  /* 0x000000ff0c00720c */ /* 0x000fe40003f06270 */
[----:B------:R-:W-:-:S11]  /*12750*/  MOV R3, 0x3fd774eb ;  /* 0x3fd774eb00037802 */ /* 0x000fd60000000f00 */
[----:B------:R-:W-:-:S04]  /*12760*/  @P0 FFMA.FTZ R0, R3, 0.93318945169448852539, -R0 ;  /* 0x3f6ee58103000823 */ /* 0x000fc80000010800 */
[----:B------:R-:W-:-:S07]  /*12770*/  @!P0 FFMA.FTZ R0, R3, 0.93318945169448852539, R0 ;  /* 0x3f6ee58103008823 */ /* 0x000fce0000010000 */
.L_x_28931:
[----:B------:R-:W-:Y:S05]  /*12780*/  BSYNC B0 ;  /* 0x0000000000007941 */ /* 0x000fea0003800000 */
.L_x_28929:
        /* <DEDUP_REMOVED lines=11> */
.L_x_28887:
        /* <DEDUP_REMOVED lines=34> */
.L_x_28933:
[----:B------:R-:W-:Y:S05]  /*12a60*/  BSYNC B3 ;  /* 0x0000000000037941 */ /* 0x000fea0003800000 */
.L_x_28932:
        /* <DEDUP_REMOVED lines=18> */
.L_x_28935:
[----:B------:R-:W-:Y:S02]  /*12b90*/  ISETP.GE.AND P0, PT, R12, RZ, PT ;  /* 0x000000ff0c00720c */ /* 0x000fe40003f06270 */
[----:B------:R-:W-:-:S11]  /*12ba0*/  MOV R3, 0x3fd774eb ;  /* 0x3fd774eb00037802 */ /* 0x000fd60000000f00 */
[----:B------:R-:W-:-:S04]  /*12bb0*/  @P0 FFMA.FTZ R0, R3, 0.93318945169448852539, -R0 ;  /* 0x3f6ee58103000823 */ /* 0x000fc80000010800 */
[----:B------:R-:W-:-:S07]  /*12bc0*/  @!P0 FFMA.FTZ R0, R3, 0.93318945169448852539, R0 ;  /* 0x3f6ee58103008823 */ /* 0x000fce0000010000 */
.L_x_28936:
[----:B------:R-:W-:Y:S05]  /*12bd0*/  BSYNC B0 ;  /* 0x0000000000007941 */ /* 0x000fea0003800000 */
.L_x_28934:
        /* <DEDUP_REMOVED lines=11> */
.L_x_28886:
        /* <DEDUP_REMOVED lines=26> */
.L_x_28938:
[----:B------:R-:W-:Y:S05]  /*12e30*/  BSYNC B3 ;  /* 0x0000000000037941 */ /* 0x000fea0003800000 */
.L_x_28937:
        /* <DEDUP_REMOVED lines=18> */
.L_x_28940:
[----:B------:R-:W-:Y:S02]  /*12f60*/  ISETP.GE.AND P0, PT, R12, RZ, PT ;  /* 0x000000ff0c00720c */ /* 0x000fe40003f06270 */
[----:B------:R-:W-:-:S11]  /*12f70*/  MOV R3, 0x3fd774eb ;  /* 0x3fd774eb00037802 */ /* 0x000fd60000000f00 */
[----:B------:R-:W-:-:S04]  /*12f80*/  @P0 FFMA.FTZ R0, R3, 0.93318945169448852539, -R0 ;  /* 0x3f6ee58103000823 */ /* 0x000fc80000010800 */
[----:B------:R-:W-:-:S07]  /*12f90*/  @!P0 FFMA.FTZ R0, R3, 0.93318945169448852539, R0 ;  /* 0x3f6ee58103008823 */ /* 0x000fce0000010000 */
.L_x_28941:
[----:B------:R-:W-:Y:S05]  /*12fa0*/  BSYNC B0 ;  /* 0x0000000000007941 */ /* 0x000fea0003800000 */
.L_x_28939:
        /* <DEDUP_REMOVED lines=12> */
.L_x_28898:
[----:B------:R-:W-:Y:S05]  /*13070*/  BSYNC B2 ;  /* 0x0000000000027941 */ /* 0x000fea0003800000 */
.L_x_28885:
        /* <DEDUP_REMOVED lines=43> */
.L_x_28945:
        /* <DEDUP_REMOVED lines=10> */
.L_x_28944:
[----:B------:R-:W-:-:S04]  /*133d0*/  FMUL.RZ R4, R4, 0.15915493667125701904 ;  /* 0x3e22f98304047820 */ /* 0x000fc8000040c000 */
[----:B------:R4:W0:Y:S08]  /*133e0*/  MUFU.SIN R13, R4 ;  /* 0x00000004000d7308 */ /* 0x0008300000000400 */
[----:B------:R4:W0:Y:S01]  /*133f0*/  MUFU.COS R12, R4 ;  /* 0x00000004000c7308 */ /* 0x0008220000000000 */
[----:B------:R-:W-:Y:S05]  /*13400*/  BRA `(.L_x_28946) ;  /* 0x00000000000c7947 */ /* 0x000fea0003800000 */
.L_x_28943:
[----:B------:R-:W-:Y:S01]  /*13410*/  FMUL.FTZ R12, R30, 1.4426950216293334961 ;  /* 0x3fb8aa3b1e0c7820 */ /* 0x000fe20000410000 */
[----:B------:R-:W-:-:S05]  /*13420*/  MOV R13, R4 ;  /* 0x00000004000d7202 */ /* 0x000fca0000000f00 */
[----:B------:R-:W4:Y:S02]  /*13430*/  MUFU.EX2 R12, R12 ;  /* 0x0000000c000c7308 */ /* 0x000f240000000800 */
.L_x_28946:
[----:B------:R-:W-:Y:S05]  /*13440*/  BSYNC B0 ;  /* 0x0000000000007941 */ /* 0x000fea0003800000 */
.L_x_28942:
        /* <DEDUP_REMOVED lines=61> */
.L_x_28954:
[----:B------:R-:W-:Y:S05]  /*13820*/  BSYNC B0 ;  /* 0x0000000000007941 */ /* 0x000fea0003800000 */
.L_x_28953:
[----:B------:R-:W-:Y:S01]  /*13830*/  BSSY B3, `(.L_x_28955) ;  /* 0x0000007000037945 */ /* 0x000fe20003800000 */
[----:B------:R-:W-:-:S03]  /*13840*/  FFMA R0, R4, R6, R5 ;  /* 0x0000000604007223 */ /* 0x000fc60000000005 */
[----:B------:R-:W-:Y:S05]  /*13850*/  @!P0 BRA `(.L_x_28956) ;  /* 0x0000000000108947 */ /* 0x000fea0003800000 */
[----:B------:R-:W-:Y:S02]  /*13860*/  MOV R25, R29 ;  /* 0x0000001d00197202 */ /* 0x000fe40000000f00 */
[----:B------:R-:W-:Y:S02]  /*13870*/  MOV R0, R32 ;  /* 0x0000002000007202 */ /* 0x000fe40000000f00 */
[----:B------:R-:W-:-:S07]  /*13880*/  MOV R2, 0x138a0 ;  /* 0x000138a000027802 */ /* 0x000fce0000000f00 */
[----:B0123--:R-:W-:Y:S05]  /*13890*/  CALL.REL.NOINC `($__internal_69_$__cuda_sm3x_div_rn_ftz_f32_slowpath) ;  /* 0x0000019000747944 */ /* 0x00ffea0003c00000 */
.L_x_28956:
[----:B------:R-:W-:Y:S05]  /*138a0*/  BSYNC B3 ;  /* 0x0000000000037941 */ /* 0x000fea0003800000 */
.L_x_28955:
        /* <DEDUP_REMOVED lines=18> */
.L_x_28958:
[----:B------:R-:W-:Y:S02]  /*139d0*/  ISETP.GE.AND P0, PT, R14, RZ, PT ;  /* 0x000000ff0e00720c */ /* 0x000fe40003f06270 */
[----:B------:R-:W-:-:S11]  /*139e0*/  MOV R3, 0x3fd774eb ;  /* 0x3fd774eb00037802 */ /* 0x000fd60000000f00 */
[----:B------:R-:W-:-:S04]  /*139f0*/  @P0 FFMA.FTZ R0, R3, 0.93318945169448852539, -R0 ;  /* 0x3f6ee58103000823 */ /* 0x000fc80000010800 */
[----:B------:R-:W-:-:S07]  /*13a00*/  @!P0 FFMA.FTZ R0, R3, 0.93318945169448852539, R0 ;  /* 0x3f6ee58103008823 */ /* 0x000fce0000010000 */
.L_x_28959:
[----:B------:R-:W-:Y:S05]  /*13a10*/  BSYNC B0 ;  /* 0x0000000000007941 */ /* 0x000fea0003800000 */
.L_x_28957:
        /* <DEDUP_REMOVED lines=12> */
.L_x_28952:
        /* <DEDUP_REMOVED lines=17> */
.L_x_28963:
[----:B------:R-:W-:Y:S05]  /*13bf0*/  BSYNC B3 ;  /* 0x0000000000037941 */ /* 0x000fea0003800000 */
.L_x_28962:
        /* <DEDUP_REMOVED lines=18> */
.L_x_28965:
[----:B------:R-:W-:Y:S02]  /*13d20*/  ISETP.GE.AND P0, PT, R14, RZ, PT ;  /* 0x000000ff0e00720c */ /* 0x000fe40003f06270 */
[----:B------:R-:W-:-:S11]  /*13d30*/  MOV R3, 0x3fd774eb ;  /* 0x3fd774eb00037802 */ /* 0x000fd60000000f00 */
[----:B------:R-:W-:-:S04]  /*13d40*/  @P0 FFMA.FTZ R0, R3, 0.93318945169448852539, -R0 ;  /* 0x3f6ee58103000823 */ /* 0x000fc80000010800 */
[----:B------:R-:W-:-:S07]  /*13d50*/  @!P0 FFMA.FTZ R0, R3, 0.93318945169448852539, R0 ;  /* 0x3f6ee58103008823 */ /* 0x000fce0000010000 */
.L_x_28966:
[----:B------:R-:W-:Y:S05]  /*13d60*/  BSYNC B0 ;  /* 0x0000000000007941 */ /* 0x000fea0003800000 */
.L_x_28964:
        /* <DEDUP_REMOVED lines=13> */
.L_x_28961:
        /* <DEDUP_REMOVED lines=25> */
.L_x_28968:
        /* <DEDUP_REMOVED lines=40> */
.L_x_28967:
        /* <DEDUP_REMOVED lines=48> */
.L_x_28970:
[----:B------:R-:W-:Y:S05]  /*14550*/  BSYNC B0 ;  /* 0x0000000000007941 */ /* 0x000fea0003800000 */
.L_x_28969:
[----:B------:R-:W-:Y:S01]  /*14560*/  BSSY B3, `(.L_x_28971) ;  /* 0x0000007000037945 */ /* 0x000fe20003800000 */
[----:B------:R-:W-:-:S03]  /*14570*/  FFMA R0, R4, R2, R5 ;  /* 0x0000000204007223 */ /* 0x000fc60000000005 */
[----:B------:R-:W-:Y:S05]  /*14580*/  @!P3 BRA `(.L_x_28972) ;  /* 0x000000000010b947 */ /* 0x000fea0003800000 */
[----:B------:R-:W-:Y:S02]  /*14590*/  MOV R25, R29 ;  /* 0x0000001d00197202 */ /* 0x000fe40000000f00 */
[----:B------:R-:W-:Y:S02]  /*145a0*/  MOV R0, R32 ;  /* 0x0000002000007202 */ /* 0x000fe40000000f00 */
[----:B------:R-:W-:-:S07]  /*145b0*/  MOV R2, 0x145d0 ;  /* 0x000145d000027802 */ /* 0x000fce0000000f00 */
[----:B0123--:R-:W-:Y:S05]  /*145c0*/  CALL.REL.NOINC `($__internal_69_$__cuda_sm3x_div_rn_ftz_f32_slowpath) ;  /* 0x0000018400287944 */ /* 0x00ffea0003c00000 */
.L_x_28972:
[----:B------:R-:W-:Y:S05]  /*145d0*/  BSYNC B3 ;  /* 0x0000000000037941 */ /* 0x000fea0003800000 */
.L_x_28971:
        /* <DEDUP_REMOVED lines=18> */
.L_x_28974:
[----:B------:R-:W-:Y:S02]  /*14700*/  ISETP.GE.AND P0, PT, R14, RZ, PT ;  /* 0x000000ff0e00720c */ /* 0x000fe40003f06270 */
[----:B------:R-:W-:-:S11]  /*14710*/  MOV R3, 0x3fd774eb ;  /* 0x3fd774eb00037802 */ /* 0x000fd60000000f00 */
[----:B------:R-:W-:-:S04]  /*14720*/  @P0 FFMA.FTZ R0, R3, 0.93318945169448852539, -R0 ;  /* 0x3f6ee58103000823 */ /* 0x000fc80000010800 */
[----:B------:R-:W-:-:S07]  /*14730*/  @!P0 FFMA.FTZ R0, R3, 0.93318945169448852539, R0 ;  /* 0x3f6ee58103008823 */ /* 0x000fce0000010000 */
.L_x_28975:
[----:B------:R-:W-:Y:S05]  /*14740*/  BSYNC B0 ;  /* 0x0000000000007941 */ /* 0x000fea0003800000 */
.L_x_28973:
        /* <DEDUP_REMOVED lines=12> */
.L_x_28951:
        /* <DEDUP_REMOVED lines=13> */
.L_x_28977:
[----:B------:R-:W-:Y:S05]  /*148e0*/  BSYNC B3 ;  /* 0x0000000000037941 */ /* 0x000fea0003800000 */
.L_x_28976:
        /* <DEDUP_REMOVED lines=18> */
.L_x_28979:
[----:B------:R-:W-:Y:S02]  /*14a10*/  ISETP.GE.AND P0, PT, R14, RZ, PT ;  /* 0x000000ff0e00720c */ /* 0x000fe40003f06270 */
[----:B------:R-:W-:-:S11]  /*14a20*/  MOV R3, 0x3fd774eb ;  /* 0x3fd774eb00037802 */ /* 0x000fd60000000f00 */
[----:B------:R-:W-:-:S04]  /*14a30*/  @P0 FFMA.FTZ R0, R3, 0.93318945169448852539, -R0 ;  /* 0x3f6ee58103000823 */ /* 0x000fc80000010800 */
[----:B------:R-:W-:-:S07]  /*14a40*/  @!P0 FFMA.FTZ R0, R3, 0.93318945169448852539, R0 ;  /* 0x3f6ee58103008823 */ /* 0x000fce0000010000 */
.L_x_28980:
[----:B------:R-:W-:Y:S05]  /*14a50*/  BSYNC B0 ;  /* 0x0000000000007941 */ /* 0x000fea0003800000 */
.L_x_28978:
        /* <DEDUP_REMOVED lines=27> */
.L_x_28950:
        /* <DEDUP_REMOVED lines=39> */
.L_x_28983:
[----:B------:R-:W-:Y:S05]  /*14e80*/  BSYNC B0 ;  /* 0x0000000000007941 */ /* 0x000fea0003800000 */
.L_x_28982:
[----:B------:R-:W-:Y:S01]  /*14e90*/  BSSY B3, `(.L_x_28984) ;  /* 0x0000007000037945 */ /* 0x000fe20003800000 */
[----:B------:R-:W-:-:S03]  /*14ea0*/  FFMA R0, R0, R6, R5 ;  /* 0x0000000600007223 */ /* 0x000fc60000000005 */
[----:B------:R-:W-:Y:S05]  /*14eb0*/  @!P0 BRA `(.L_x_28985) ;  /* 0x0000000000108947 */ /* 0x000fea0003800000 */
[----:B------:R-:W-:Y:S01]  /*14ec0*/  HFMA2.MMA R0, -RZ, RZ, 1.875, 0 ;  /* 0x3f800000ff007435 */ /* 0x000fe200000001ff */
[----:B------:R-:W-:Y:S02]  /*14ed0*/  MOV R25, R29 ;  /* 0x0000001d00197202 */ /* 0x000fe40000000f00 */
[----:B------:R-:W-:-:S08]  /*14ee0*/  MOV R2, 0x14f00 ;  /* 0x00014f0000027802 */ /* 0x000fd00000000f00 */
[----:B-123--:R-:W-:Y:S05]  /*14ef0*/  CALL.REL.NOINC `($__internal_69_$__cuda_sm3x_div_rn_ftz_f32_slowpath) ;  /* 0x0000017800dc7944 */ /* 0x00efea0003c00000 */
.L_x_28985:
[----:B------:R-:W-:Y:S05]  /*14f00*/  BSYNC B3 ;  /* 0x0000000000037941 */ /* 0x000fea0003800000 */
.L_x_28984:
        /* <DEDUP_REMOVED lines=18> */
.L_x_28987:
[----:B------:R-:W-:Y:S02]  /*15030*/  ISETP.GE.AND P0, PT, R14, RZ, PT ;  /* 0x000000ff0e00720c */ /* 0x000fe40003f06270 */
[----:B------:R-:W-:-:S11]  /*15040*/  MOV R3, 0x3fd774eb ;  /* 0x3fd774eb00037802 */ /* 0x000fd60000000f00 */
[----:B------:R-:W-:-:S04]  /*15050*/  @P0 FFMA.FTZ R0, R3, 0.93318945169448852539, -R0 ;  /* 0x3f6ee58103000823 */ /* 0x000fc80000010800 */
[----:B------:R-:W-:-:S07]  /*15060*/  @!P0 FFMA.FTZ R0, R3, 0.93318945169448852539, R0 ;  /* 0x3f6ee58103008823 */ /* 0x000fce0000010000 */
.L_x_28988:
[----:B------:R-:W-:Y:S05]  /*15070*/  BSYNC B0 ;  /* 0x0000000000007941 */ /* 0x000fea0003800000 */
.L_x_28986:
        /* <DEDUP_REMOVED lines=10> */
.L_x_28981:
        /* <DEDUP_REMOVED lines=13> */
.L_x_28990:
[----:B------:R-:W-:Y:S05]  /*151f0*/  BSYNC B3 ;  /* 0x0000000000037941 */ /* 0x000fea0003800000 */
.L_x_28989:
        /* <DEDUP_REMOVED lines=18> */
.L_x_28992:
[----:B------:R-:W-:Y:S02]  /*15320*/  ISETP.GE.AND P0, PT, R14, RZ, PT ;  /* 0x000000ff0e00720c */ /* 0x000fe40003f06270 */
[----:B------:R-:W-:-:S11]  /*15330*/  MOV R3, 0x3fd774eb ;  /* 0x3fd774eb00037802 */ /* 0x000fd60000000f00 */
[----:B------:R-:W-:-:S04]  /*15340*/  @P0 FFMA.FTZ R0, R3, 0.93318945169448852539, -R0 ;  /* 0x3f6ee58103000823 */ /* 0x000fc80000010800 */
[----:B------:R-:W-:-:S07]  /*15350*/  @!P0 FFMA.FTZ R0, R3, 0.93318945169448852539, R0 ;  /* 0x3f6ee58103008823 */ /* 0x000fce0000010000 */
.L_x_28993:
[----:B------:R-:W-:Y:S05]  /*15360*/  BSYNC B0 ;  /* 0x0000000000007941 */ /* 0x000fea0003800000 */
.L_x_28991:
        /* <DEDUP_REMOVED lines=11> */
.L_x_28949:
        /* <DEDUP_REMOVED lines=34> */
.L_x_28995:
[----:B------:R-:W-:Y:S05]  /*15640*/  BSYNC B3 ;  /* 0x0000000000037941 */ /* 0x000fea0003800000 */
.L_x_28994:
        /* <DEDUP_REMOVED lines=18> */
.L_x_28997:
[----:B------:R-:W-:Y:S02]  /*15770*/  ISETP.GE.AND P0, PT, R14, RZ, PT ;  /* 0x000000ff0e00720c */ /* 0x000fe40003f06270 */
[----:B------:R-:W-:-:S11]  /*15780*/  MOV R3, 0x3fd774eb ;  /* 0x3fd774eb00037802 */ /* 0x000fd60000000f00 */
[----:B------:R-:W-:-:S04]  /*15790*/  @P0 FFMA.FTZ R0, R3, 0.93318945169448852539, -R0 ;  /* 0x3f6ee58103000823 */ /* 0x000fc80000010800 */
[----:B------:R-:W-:-:S07]  /*157a0*/  @!P0 FFMA.FTZ R0, R3, 0.93318945169448852539, R0 ;  /* 0x3f6ee58103008823 */ /* 0x000fce0000010000 */
.L_x_28998:
[----:B------:R-:W-:Y:S05]  /*157b0*/  BSYNC B0 ;  /* 0x0000000000007941 */ /* 0x000fea0003800000 */
.L_x_28996:
        /* <DEDUP_REMOVED lines=11> */
.L_x_28948:
        /* <DEDUP_REMOVED lines=26> */
.L_x_29000:
[----:B------:R-:W-:Y:S05]  /*15a10*/  BSYNC B3 ;  /* 0x0000000000037941 */ /* 0x000fea0003800000 */
.L_x_28999:
        /* <DEDUP_REMOVED lines=18> */
.L_x_29002:
[----:B------:R-:W-:Y:S02]  /*15b40*/  ISETP.GE.AND P0, PT, R14, RZ, PT ;  /* 0x000000ff0e00720c */ /* 0x000fe40003f06270 */
[----:B------:R-:W-:-:S11]  /*15b50*/  MOV R3, 0x3fd774eb ;  /* 0x3fd774eb00037802 */ /* 0x000fd60000000f00 */
[----:B------:R-:W-:-:S04]  /*15b60*/  @P0 FFMA.FTZ R0, R3, 0.93318945169448852539, -R0 ;  /* 0x3f6ee58103000823 */ /* 0x000fc80000010800 */
[----:B------:R-:W-:-:S07]  /*15b70*/  @!P0 FFMA.FTZ R0, R3, 0.93318945169448852539, R0 ;  /* 0x3f6ee58103008823 */ /* 0x000fce0000010000 */
.L_x_29003:
[----:B------:R-:W-:Y:S05]  /*15b80*/  BSYNC B0 ;  /* 0x0000000000007941 */ /* 0x000fea0003800000 */
.L_x_29001:
        /* <DEDUP_REMOVED lines=12> */
.L_x_28960:
[----:B------:R-:W-:Y:S05]  /*15c50*/  BSYNC B2 ;  /* 0x0000000000027941 */ /* 0x000fea0003800000 */
.L_x_28947:
        /* <DEDUP_REMOVED lines=43> */
.L_x_29007:
        /* <DEDUP_REMOVED lines=10> */
.L_x_29006:
[----:B------:R-:W-:-:S04]  /*15fb0*/  FMUL.RZ R4, R4, 0.15915493667125701904 ;  /* 0x3e22f98304047820 */ /* 0x000fc8000040c000 */
[----:B------:R4:W0:Y:S08]  /*15fc0*/  MUFU.SIN R15, R4 ;  /* 0x00000004000f7308 */ /* 0x0008300000000400 */
[----:B------:R4:W0:Y:S01]  /*15fd0*/  MUFU.COS R14, R4 ;  /* 0x00000004000e7308 */ /* 0x0008220000000000 */
[----:B------:R-:W-:Y:S05]  /*15fe0*/  BRA `(.L_x_29008) ;  /* 0x00000000000c7947 */ /* 0x000fea0003800000 */
.L_x_29005:
[----:B------:R-:W-:Y:S01]  /*15ff0*/  FMUL.FTZ R14, R30, 1.4426950216293334961 ;  /* 0x3fb8aa3b1e0e7820 */ /* 0x000fe20000410000 */
[----:B------:R-:W-:-:S05]  /*16000*/  MOV R15, R4 ;  /* 0x00000004000f7202 */ /* 0x000fca0000000f00 */
[----:B------:R-:W4:Y:S02]  /*16010*/  MUFU.EX2 R14, R14 ;  /* 0x0000000e000e7308 */ /* 0x000f240000000800 */
.L_x_29008:
[----:B------:R-:W-:Y:S05]  /*16020*/  BSYNC B0 ;  /* 0x0000000000007941 */ /* 0x000fea0003800000 */
.L_x_29004:
        /* <DEDUP_REMOVED lines=10> */
.L_x_28512:
        /* <DEDUP_REMOVED lines=120> */
.L_x_29018:
[----:B------:R-:W-:Y:S05]  /*16850*/  BSYNC B0 ;  /* 0x0000000000007941 */ /* 0x000fea0003800000 */
.L_x_29017:
[----:B------:R-:W-:Y:S01]  /*16860*/  BSSY B4, `(.L_x_29019) ;  /* 0x0000007000047945 */ /* 0x000fe20003800000 */
[----:B------:R-:W-:-:S03]  /*16870*/  FFMA R0, R4, R6, R5 ;  /* 0x0000000604007223 */ /* 0x000fc60000000005 */
[----:B------:R-:W-:Y:S05]  /*16880*/  @!P0 BRA `(.L_x_29020) ;  /* 0x0000000000108947 */ /* 0x000fea0003800000 */
[----:B------:R-:W-:Y:S02]  /*16890*/  MOV R25, R29 ;  /* 0x0000001d00197202 */ /* 0x000fe40000000f00 */
[----:B------:R-:W-:Y:S02]  /*168a0*/  MOV R0, R30 ;  /* 0x0000001e00007202 */ /* 0x000fe40000000f00 */
[----:B------:R-:W-:-:S07]  /*168b0*/  MOV R2, 0x168d0 ;  /* 0x000168d000027802 */ /* 0x000fce0000000f00 */
[----:B------:R-:W-:Y:S05]  /*168c0*/  CALL.REL.NOINC `($__internal_69_$__cuda_sm3x_div_rn_ftz_f32_slowpath) ;  /* 0x0000016000687944 */ /* 0x000fea0003c00000 */
.L_x_29020:
[----:B------:R-:W-:Y:S05]  /*168d0*/  BSYNC B4 ;  /* 0x0000000000047941 */ /* 0x000fea0003800000 */
.L_x_29019:
        /* <DEDUP_REMOVED lines=18> */
.L_x_29022:
[----:B------:R-:W-:Y:S02]  /*16a00*/  ISETP.GE.AND P0, PT, R20, RZ, PT ;  /* 0x000000ff1400720c */ /* 0x000fe40003f06270 */
[----:B------:R-:W-:-:S11]  /*16a10*/  MOV R3, 0x3fd774eb ;  /* 0x3fd774eb00037802 */ /* 0x000fd60000000f00 */
[----:B------:R-:W-:-:S04]  /*16a20*/  @P0 FFMA.FTZ R0, R3, 0.93318945169448852539, -R0 ;  /* 0x3f6ee58103000823 */ /* 0x000fc80000010800 */
[----:B------:R-:W-:-:S07]  /*16a30*/  @!P0 FFMA.FTZ R0, R3, 0.93318945169448852539, R0 ;  /* 0x3f6ee58103008823 */ /* 0x000fce0000010000 */
.L_x_29023:
[----:B------:R-:W-:Y:S05]  /*16a40*/  BSYNC B0 ;  /* 0x0000000000007941 */ /* 0x000fea0003800000 */
.L_x_29021:
        /* <DEDUP_REMOVED lines=12> */
.L_x_29016:
        /* <DEDUP_REMOVED lines=16> */
[----:B------:R-:W-:Y:S05]  /*16c10*/  CALL.REL.NOINC `($__internal_69_$__cuda_sm3x_div_rn_ftz_f32_slowpath) ;  /* 0x0000015c00947944 */ /* 0x000fea0003c00000 */
.L_x_29027:
[----:B------:R-:W-:Y:S05]  /*16c20*/  BSYNC B4 ;  /* 0x0000000000047941 */ /* 0x000fea0003800000 */
.L_x_29026:
        /* <DEDUP_REMOVED lines=18> */
.L_x_29029:
[----:B------:R-:W-:Y:S02]  /*16d50*/  ISETP.GE.AND P0, PT, R20, RZ, PT ;  /* 0x000000ff1400720c */ /* 0x000fe40003f06270 */
[----:B------:R-:W-:-:S11]  /*16d60*/  MOV R3, 0x3fd774eb ;  /* 0x3fd774eb00037802 */ /* 0x000fd60000000f00 */
[----:B------:R-:W-:-:S04]  /*16d70*/  @P0 FFMA.FTZ R0, R3, 0.93318945169448852539, -R0 ;  /* 0x3f6ee58103000823 */ /* 0x000fc80000010800 */
[----:B------:R-:W-:-:S07]  /*16d80*/  @!P0 FFMA.FTZ R0, R3, 0.93318945169448852539, R0 ;  /* 0x3f6ee58103008823 */ /* 0x000fce0000010000 */
.L_x_29030:
[----:B------:R-:W-:Y:S05]  /*16d90*/  BSYNC B0 ;  /* 0x0000000000007941 */ /* 0x000fea0003800000 */
.L_x_29028:
        /* <DEDUP_REMOVED lines=13> */
.L_x_29025:
        /* <DEDUP_REMOVED lines=14> */
[C---:B------:R-:W-:Y:S01]  /*16f50*/  FADD.FTZ R29, R7.reuse, R7 ;  /* 0x00000007071d7221 */ /* 0x040fe20000010000 */
[C---:B------:R-:W-:Y:S01]  /*16f60*/  FADD.FTZ R31, R18.reuse, R18 ;  /* 0x00000012121f7221 */ /* 0x040fe20000010000 */
[----:B------:R-:W-:Y:S01]  /*16f70*/  FMUL.FTZ R4, R7, R7 ;  /* 0x0000000707047220 */ /* 0x000fe20000410000 */
[C---:B------:R-:W-:Y:S01]  /*16f80*/  FMUL.FTZ R5, R18.reuse, R25 ;  /* 0x0000001912057220 */ /* 0x040fe20000410000 */
[----:B------:R-:W-:Y:S01]  /*16f90*/  FMUL.FTZ R6, R18, R18 ;  /* 0x0000001212067220 */ /* 0x000fe20000410000 */
[----:B------:R-:W-:Y:S01]  /*16fa0*/  FMUL.FTZ R7, R24, R19 ;  /* 0x0000001318077220 */ /* 0x000fe20000410000 */
[----:B------:R-:W-:Y:S01]  /*16fb0*/  FMUL.FTZ R18, R28, R25 ;  /* 0x000000191c127220 */ /* 0x000fe20000410000 */
[----:B------:R-:W-:Y:S01]  /*16fc0*/  FMUL.FTZ R19, R24, R29 ;  /* 0x0000001d18137220 */ /* 0x000fe20000410000 */
[----:B------:R-:W-:Y:S01]  /*16fd0*/  FMUL.FTZ R25, R28, R31 ;  /* 0x0000001f1c197220 */ /* 0x000fe20000410000 */
[----:B------:R-:W-:Y:S01]  /*16fe0*/  FMUL.FTZ R24, R24, R24 ;  /* 0x0000001818187220 */ /* 0x000fe20000410000 */
[----:B------:R-:W-:-:S07]  /*16ff0*/  FMUL.FTZ R28, R28, R28 ;  /* 0x0000001c1c1c7220 */ /* 0x000fce0000410000 */
.L_x_29032:
        /* <DEDUP_REMOVED lines=40> */
.L_x_29031:
        /* <DEDUP_REMOVED lines=51> */
.L_x_29034:
[----:B------:R-:W-:Y:S05]  /*175b0*/  BSYNC B0 ;  /* 0x0000000000007941 */ /* 0x000fea0003800000 */
.L_x_29033:
[----:B------:R-:W-:Y:S01]  /*175c0*/  BSSY B4, `(.L_x_29035) ;  /* 0x0000006000047945 */ /* 0x000fe20003800000 */
[----:B------:R-:W-:-:S03]  /*175d0*/  FFMA R0, R5, R4, R2 ;  /* 0x0000000405007223 */ /* 0x000fc60000000002 */
[----:B------:R-:W-:Y:S05]  /*175e0*/  @!P0 BRA `(.L_x_29036) ;  /* 0x00000000000c8947 */ /* 0x000fea0003800000 */
[----:B------:R-:W-:Y:S02]  /*175f0*/  MOV R0, R30 ;  /* 0x0000001e00007202 */ /* 0x000fe40000000f00 */
[----:B------:R-:W-:-:S07]  /*17600*/  MOV R2, 0x17620 ;  /* 0x0001762000027802 */ /* 0x000fce0000000f00 */
[----:B------:R-:W-:Y:S05]  /*17610*/  CALL.REL.NOINC `($__internal_69_$__cuda_sm3x_div_rn_ftz_f32_slowpath) ;  /* 0x0000015400147944 */ /* 0x000fea0003c00000 */
.L_x_29036:
[----:B------:R-:W-:Y:S05]  /*17620*/  BSYNC B4 ;  /* 0x0000000000047941 */ /* 0x000fea0003800000 */
.L_x_29035:
        /* <DEDUP_REMOVED lines=18> */
.L_x_29038:
[----:B------:R-:W-:Y:S02]  /*17750*/  ISETP.GE.AND P0, PT, R20, RZ, PT ;  /* 0x000000ff1400720c */ /* 0x000fe40003f06270 */
[----:B------:R-:W-:-:S11]  /*17760*/  MOV R3, 0x3fd774eb ;  /* 0x3fd774eb00037802 */ /* 0x000fd60000000f00 */
[----:B------:R-:W-:-:S04]  /*17770*/  @P0 FFMA.FTZ R0, R3, 0.93318945169448852539, -R0 ;  /* 0x3f6ee58103000823 */ /* 0x000fc80000010800 */
[----:B------:R-:W-:-:S07]  /*17780*/  @!P0 FFMA.FTZ R0, R3, 0.93318945169448852539, R0 ;  /* 0x3f6ee58103008823 */ /* 0x000fce0000010000 */
.L_x_29039:
[----:B------:R-:W-:Y:S05]  /*17790*/  BSYNC B0 ;  /* 0x0000000000007941 */ /* 0x000fea0003800000 */
.L_x_29037:
        /* <DEDUP_REMOVED lines=12> */
.L_x_29015:
        /* <DEDUP_REMOVED lines=13> */
.L_x_29041:
[----:B------:R-:W-:Y:S05]  /*17930*/  BSYNC B4 ;  /* 0x0000000000047941 */ /* 0x000fea0003800000 */
.L_x_29040:
        /* <DEDUP_REMOVED lines=18> */
.L_x_29043:
[----:B------:R-:W-:Y:S02]  /*17a60*/  ISETP.GE.AND P0, PT, R20, RZ, PT ;  /* 0x000000ff1400720c */ /* 0x000fe40003f06270 */
[----:B------:R-:W-:-:S11]  /*17a70*/  MOV R3, 0x3fd774eb ;  /* 0x3fd774eb00037802 */ /* 0x000fd60000000f00 */
[----:B------:R-:W-:-:S04]  /*17a80*/  @P0 FFMA.FTZ R0, R3, 0.93318945169448852539, -R0 ;  /* 0x3f6ee58103000823 */ /* 0x000fc80000010800 */
[----:B------:R-:W-:-:S07]  /*17a90*/  @!P0 FFMA.FTZ R0, R3, 0.93318945169448852539, R0 ;  /* 0x3f6ee58103008823 */ /* 0x000fce0000010000 */
.L_x_29044:
[----:B------:R-:W-:Y:S05]  /*17aa0*/  BSYNC B0 ;  /* 0x0000000000007941 */ /* 0x000fea0003800000 */
.L_x_29042:
        /* <DEDUP_REMOVED lines=27> */
.L_x_29014:
        /* <DEDUP_REMOVED lines=39> */
.L_x_29047:
[----:B------:R-:W-:Y:S05]  /*17ed0*/  BSYNC B0 ;  /* 0x0000000000007941 */ /* 0x000fea0003800000 */
.L_x_29046:
[----:B------:R-:W-:Y:S01]  /*17ee0*/  BSSY B4, `(.L_x_29048) ;  /* 0x0000007000047945 */ /* 0x000fe20003800000 */
[----:B------:R-:W-:-:S03]  /*17ef0*/  FFMA R0, R7, R5, R4 ;  /* 0x0000000507007223 */ /* 0x000fc60000000004 */
[----:B------:R-:W-:Y:S05]  /*17f00*/  @!P0 BRA `(.L_x_29049) ;  /* 0x0000000000108947 */ /* 0x000fea0003800000 */
[----:B------:R-:W-:Y:S01]  /*17f10*/  HFMA2.MMA R0, -RZ, RZ, 1.875, 0 ;  /* 0x3f800000ff007435 */ /* 0x000fe200000001ff */
[----:B------:R-:W-:Y:S02]  /*17f20*/  MOV R25, R29 ;  /* 0x0000001d00197202 */ /* 0x000fe40000000f00 */
[----:B------:R-:W-:-:S08]  /*17f30*/  MOV R2, 0x17f50 ;  /* 0x00017f5000027802 */ /* 0x000fd00000000f00 */
[----:B------:R-:W-:Y:S05]  /*17f40*/  CALL.REL.NOINC `($__internal_69_$__cuda_sm3x_div_rn_ftz_f32_slowpath) ;  /* 0x0000014800c87944 */ /* 0x000fea0003c00000 */
.L_x_29049:
[----:B------:R-:W-:Y:S05]  /*17f50*/  BSYNC B4 ;  /* 0x0000000000047941 */ /* 0x000fea0003800000 */
.L_x_29048:
        /* <DEDUP_REMOVED lines=18> */
.L_x_29051:
[----:B------:R-:W-:Y:S02]  /*18080*/  ISETP.GE.AND P0, PT, R20, RZ, PT ;  /* 0x000000ff1400720c */ /* 0x000fe40003f06270 */
[----:B------:R-:W-:-:S11]  /*18090*/  MOV R3, 0x3fd774eb ;  /* 0x3fd774eb00037802 */ /* 0x000fd60000000f00 */
[----:B------:R-:W-:-:S04]  /*180a0*/  @P0 FFMA.FTZ R0, R3, 0.93318945169448852539, -R0 ;  /* 0x3f6ee58103000823 */ /* 0x000fc80000010800 */
[----:B------:R-:W-:-:S07]  /*180b0*/  @!P0 FFMA.FTZ R0, R3, 0.93318945169448852539, R0 ;  /* 0x3f6ee58103008823 */ /* 0x000fce0000010000 */
.L_x_29052:
[----:B------:R-:W-:Y:S05]  /*180c0*/  BSYNC B0 ;  /* 0x0000000000007941 */ /* 0x000fea0003800000 */
.L_x_29050:
        /* <DEDUP_REMOVED lines=10> */
.L_x_29045:
        /* <DEDUP_REMOVED lines=12> */
[----:B------:R-:W-:Y:S05]  /*18230*/  CALL.REL.NOINC `($__internal_69_$__cuda_sm3x_div_rn_ftz_f32_slowpath) ;  /* 0x00000148000c7944 */ /* 0x000fea0003c00000 */
.L_x_29054:
[----:B------:R-:W-:Y:S05]  /*18240*/  BSYNC B4 ;  /* 0x0000000000047941 */ /* 0x000fea0003800000 */
.L_x_29053:
        /* <DEDUP_REMOVED lines=18> */
.L_x_29056:
[----:B------:R-:W-:Y:S02]  /*18370*/  ISETP.GE.AND P0, PT, R20, RZ, PT ;  /* 0x000000ff1400720c */ /* 0x000fe40003f06270 */
[----:B------:R-:W-:-:S11]  /*18380*/  MOV R3, 0x3fd774eb ;  /* 0x3fd774eb00037802 */ /* 0x000fd60000000f00 */
[----:B------:R-:W-:-:S04]  /*18390*/  @P0 FFMA.FTZ R0, R3, 0.93318945169448852539, -R0 ;  /* 0x3f6ee58103000823 */ /* 0x000fc80000010800 */
[----:B------:R-:W-:-:S07]  /*183a0*/  @!P0 FFMA.FTZ R0, R3, 0.93318945169448852539, R0 ;  /* 0x3f6ee58103008823 */ /* 0x000fce0000010000 */
.L_x_29057:
[----:B------:R-:W-:Y:S05]  /*183b0*/  BSYNC B0 ;  /* 0x0000000000007941 */ /* 0x000fea0003800000 */
.L_x_29055:
        /* <DEDUP_REMOVED lines=11> */
.L_x_29013:
        /* <DEDUP_REMOVED lines=33> */
[----:B------:R-:W-:Y:S05]  /*18680*/  CALL.REL.NOINC `($__internal_69_$__cuda_sm3x_div_rn_ftz_f32_slowpath) ;  /* 0x0000014000f87944 */ /* 0x000fea0003c00000 */
.L_x_29059:
[----:B------:R-:W-:Y:S05]  /*18690*/  BSYNC B4 ;  /* 0x0000000000047941 */ /* 0x000fea0003800000 */
.L_x_29058:
        /* <DEDUP_REMOVED lines=18> */
.L_x_29061:
[----:B------:R-:W-:Y:S02]  /*187c0*/  ISETP.GE.AND P0, PT, R20, RZ, PT ;  /* 0x000000ff1400720c */ /* 0x000fe40003f06270 */
[----:B------:R-:W-:-:S11]  /*187d0*/  MOV R3, 0x3fd774eb ;  /* 0x3fd774eb00037802 */ /* 0x000fd60000000f00 */
[----:B------:R-:W-:-:S04]  /*187e0*/  @P0 FFMA.FTZ R0, R3, 0.93318945169448852539, -R0 ;  /* 0x3f6ee58103000823 */ /* 0x000fc80000010800 */
[----:B------:R-:W-:-:S07]  /*187f0*/  @!P0 FFMA.FTZ R0, R3, 0.93318945169448852539, R0 ;  /* 0x3f6ee58103008823 */ /* 0x000fce0000010000 */
.L_x_29062:
[----:B------:R-:W-:Y:S05]  /*18800*/  BSYNC B0 ;  /* 0x0000000000007941 */ /* 0x000fea0003800000 */
.L_x_29060:
        /* <DEDUP_REMOVED lines=11> */
.L_x_29012:
        /* <DEDUP_REMOVED lines=25> */
[----:B------:R-:W-:Y:S05]  /*18a50*/  CALL.REL.NOINC `($__internal_69_$__cuda_sm3x_div_rn_ftz_f32_slowpath) ;  /* 0x0000014000047944 */ /* 0x000fea0003c00000 */
.L_x_29064:
[----:B------:R-:W-:Y:S05]  /*18a60*/  BSYNC B4 ;  /* 0x0000000000047941 */ /* 0x000fea0003800000 */
.L_x_29063:
        /* <DEDUP_REMOVED lines=18> */
.L_x_29066:
[----:B------:R-:W-:Y:S02]  /*18b90*/  ISETP.GE.AND P0, PT, R20, RZ, PT ;  /* 0x000000ff1400720c */ /* 0x000fe40003f06270 */
[----:B------:R-:W-:-:S11]  /*18ba0*/  MOV R3, 0x3fd774eb ;  /* 0x3fd774eb00037802 */ /* 0x000fd60000000f00 */
[----:B------:R-:W-:-:S04]  /*18bb0*/  @P0 FFMA.FTZ R0, R3, 0.93318945169448852539, -R0 ;  /* 0x3f6ee58103000823 */ /* 0x000fc80000010800 */
[----:B------:R-:W-:-:S07]  /*18bc0*/  @!P0 FFMA.FTZ R0, R3, 0.93318945169448852539, R0 ;  /* 0x3f6ee58103008823 */ /* 0x000fce0000010000 */
.L_x_29067:
[----:B------:R-:W-:Y:S05]  /*18bd0*/  BSYNC B0 ;  /* 0x0000000000007941 */ /* 0x000fea0003800000 */
.L_x_29065:
        /* <DEDUP_REMOVED lines=12> */
.L_x_29024:
[----:B------:R-:W-:Y:S05]  /*18ca0*/  BSYNC B2 ;  /* 0x0000000000027941 */ /* 0x000fea0003800000 */
.L_x_29011:
        /* <DEDUP_REMOVED lines=42> */
.L_x_29070:
        /* <DEDUP_REMOVED lines=10> */
.L_x_29069:
[----:B------:R-:W-:-:S04]  /*18ff0*/  FMUL.RZ R5, R5, 0.15915493667125701904 ;  /* 0x3e22f98305057820 */ /* 0x000fc8000040c000 */
[----:B------:R2:W3:Y:S08]  /*19000*/  MUFU.SIN R19, R5 ;  /* 0x0000000500137308 */ /* 0x0004f00000000400 */
[----:B------:R2:W4:Y:S01]  /*19010*/  MUFU.COS R18, R5 ;  /* 0x0000000500127308 */ /* 0x0005220000000000 */
[----:B------:R-:W-:Y:S05]  /*19020*/  BRA `(.L_x_29010) ;  /* 0x00000000000c7947 */ /* 0x000fea0003800000 */
.L_x_29068:
[----:B------:R-:W-:Y:S01]  /*19030*/  FMUL.FTZ R4, R4, 1.4426950216293334961 ;  /* 0x3fb8aa3b04047820 */ /* 0x000fe20000410000 */
[----:B------:R-:W-:-:S03]  /*19040*/  MOV R19, R5 ;  /* 0x0000000500137202 */ /* 0x000fc60000000f00 */
[----:B------:R0:W1:Y:S04]  /*19050*/  MUFU.EX2 R18, R4 ;  /* 0x0000000400127308 */ /* 0x0000680000000800 */
.L_x_29010:
[----:B------:R-:W-:Y:S05]  /*19060*/  BSYNC B3 ;  /* 0x0000000000037941 */ /* 0x000fea0003800000 */
.L_x_29009:
        /* <DEDUP_REMOVED lines=67> */
.L_x_29080:
[----:B------:R-:W-:Y:S05]  /*194a0*/  BSYNC B0 ;  /* 0x0000000000007941 */ /* 0x000fea0003800000 */
.L_x_29079:
[----:B------:R-:W-:Y:S01]  /*194b0*/  BSSY B4, `(.L_x_29081) ;  /* 0x0000007000047945 */ /* 0x000fe20003800000 */
[----:B------:R-:W-:-:S03]  /*194c0*/  FFMA R0, R4, R6, R5 ;  /* 0x0000000604007223 */ /* 0x000fc60000000005 */
[----:B------:R-:W-:Y:S05]  /*194d0*/  @!P0 BRA `(.L_x_29082) ;  /* 0x0000000000108947 */ /* 0x000fea0003800000 */
[----:B------:R-:W-:Y:S02]  /*194e0*/  MOV R25, R29 ;  /* 0x0000001d00197202 */ /* 0x000fe40000000f00 */
[----:B------:R-:W-:Y:S02]  /*194f0*/  MOV R0, R30 ;  /* 0x0000001e00007202 */ /* 0x000fe40000000f00 */
[----:B------:R-:W-:-:S07]  /*19500*/  MOV R2, 0x19520 ;  /* 0x0001952000027802 */ /* 0x000fce0000000f00 */
[----:B-1-34-:R-:W-:Y:S05]  /*19510*/  CALL.REL.NOINC `($__internal_69_$__cuda_sm3x_div_rn_ftz_f32_slowpath) ;  /* 0x0000013400547944 */ /* 0x01afea0003c00000 */
.L_x_29082:
[----:B------:R-:W-:Y:S05]  /*19520*/  BSYNC B4 ;  /* 0x0000000000047941 */ /* 0x000fea0003800000 */
.L_x_29081:
        /* <DEDUP_REMOVED lines=18> */
.L_x_29084:
[----:B------:R-:W-:Y:S02]  /*19650*/  ISETP.GE.AND P0, PT, R22, RZ, PT ;  /* 0x000000ff1600720c */ /* 0x000fe40003f06270 */
[----:B------:R-:W-:-:S11]  /*19660*/  MOV R3, 0x3fd774eb ;  /* 0x3fd774eb00037802 */ /* 0x000fd60000000f00 */
[----:B------:R-:W-:-:S04]  /*19670*/  @P0 FFMA.FTZ R0, R3, 0.93318945169448852539, -R0 ;  /* 0x3f6ee58103000823 */ /* 0x000fc80000010800 */
[----:B------:R-:W-:-:S07]  /*19680*/  @!P0 FFMA.FTZ R0, R3, 0.93318945169448852539, R0 ;  /* 0x3f6ee58103008823 */ /* 0x000fce0000010000 */
.L_x_29085:
[----:B------:R-:W-:Y:S05]  /*19690*/  BSYNC B0 ;  /* 0x0000000000007941 */ /* 0x000fea0003800000 */
.L_x_29083:
        /* <DEDUP_REMOVED lines=12> */
.L_x_29078:
        /* <DEDUP_REMOVED lines=16> */
[----:B-1234-:R-:W-:Y:S05]  /*19860*/  CALL.REL.NOINC `($__internal_69_$__cuda_sm3x_div_rn_ftz_f32_slowpath) ;  /* 0x0000013000807944 */ /* 0x01efea0003c00000 */
.L_x_29089:
[----:B------:R-:W-:Y:S05]  /*19870*/  BSYNC B4 ;  /* 0x0000000000047941 */ /* 0x000fea0003800000 */
.L_x_29088:
        /* <DEDUP_REMOVED lines=18> */
.L_x_29091:
[----:B------:R-:W-:Y:S02]  /*199a0*/  ISETP.GE.AND P0, PT, R22, RZ, PT ;  /* 0x000000ff1600720c */ /* 0x000fe40003f06270 */
[----:B------:R-:W-:-:S11]  /*199b0*/  MOV R3, 0x3fd774eb ;  /* 0x3fd774eb00037802 */ /* 0x000fd60000000f00 */
[----:B------:R-:W-:-:S04]  /*199c0*/  @P0 FFMA.FTZ R0, R3, 0.93318945169448852539, -R0 ;  /* 0x3f6ee58103000823 */ /* 0x000fc80000010800 */
[----:B------:R-:W-:-:S07]  /*199d0*/  @!P0 FFMA.FTZ R0, R3, 0.93318945169448852539, R0 ;  /* 0x3f6ee58103008823 */ /* 0x000fce0000010000 */
.L_x_29092:
[----:B------:R-:W-:Y:S05]  /*199e0*/  BSYNC B0 ;  /* 0x0000000000007941 */ /* 0x000fea0003800000 */
.L_x_29090:
        /* <DEDUP_REMOVED lines=13> */
.L_x_29087:
        /* <DEDUP_REMOVED lines=25> */
.L_x_29094:
        /* <DEDUP_REMOVED lines=40> */
.L_x_29093:
        /* <DEDUP_REMOVED lines=51> */
.L_x_29096:
[----:B------:R-:W-:Y:S05]  /*1a200*/  BSYNC B0 ;  /* 0x0000000000007941 */ /* 0x000fea0003800000 */
.L_x_29095:
[----:B------:R-:W-:Y:S01]  /*1a210*/  BSSY B4, `(.L_x_29097) ;  /* 0x0000006000047945 */ /* 0x000fe20003800000 */
[----:B------:R-:W-:-:S03]  /*1a220*/  FFMA R0, R5, R4, R2 ;  /* 0x0000000405007223 */ /* 0x000fc60000000002 */
[----:B------:R-:W-:Y:S05]  /*1a230*/  @!P0 BRA `(.L_x_29098) ;  /* 0x00000000000c8947 */ /* 0x000fea0003800000 */
[----:B------:R-:W-:Y:S02]  /*1a240*/  MOV R0, R30 ;  /* 0x0000001e00007202 */ /* 0x000fe40000000f00 */
[----:B------:R-:W-:-:S07]  /*1a250*/  MOV R2, 0x1a270 ;  /* 0x0001a27000027802 */ /* 0x000fce0000000f00 */
[----:B-1-34-:R-:W-:Y:S05]  /*1a260*/  CALL.REL.NOINC `($__internal_69_$__cuda_sm3x_div_rn_ftz_f32_slowpath) ;  /* 0x0000012800007944 */ /* 0x01afea0003c00000 */
.L_x_29098:
[----:B------:R-:W-:Y:S05]  /*1a270*/  BSYNC B4 ;  /* 0x0000000000047941 */ /* 0x000fea0003800000 */
.L_x_29097:
        /* <DEDUP_REMOVED lines=18> */
.L_x_29100:
[----:B------:R-:W-:Y:S02]  /*1a3a0*/  ISETP.GE.AND P0, PT, R22, RZ, PT ;  /* 0x000000ff1600720c */ /* 0x000fe40003f06270 */
[----:B------:R-:W-:-:S11]  /*1a3b0*/  MOV R3, 0x3fd774eb ;  /* 0x3fd774eb00037802 */ /* 0x000fd60000000f00 */
[----:B------:R-:W-:-:S04]  /*1a3c0*/  @P0 FFMA.FTZ R0, R3, 0.93318945169448852539, -R0 ;  /* 0x3f6ee58103000823 */ /* 0x000fc80000010800 */
[----:B------:R-:W-:-:S07]  /*1a3d0*/  @!P0 FFMA.FTZ R0, R3, 0.93318945169448852539, R0 ;  /* 0x3f6ee58103008823 */ /* 0x000fce0000010000 */
.L_x_29101:
[----:B------:R-:W-:Y:S05]  /*1a3e0*/  BSYNC B0 ;  /* 0x0000000000007941 */ /* 0x000fea0003800000 */
.L_x_29099:
        /* <DEDUP_REMOVED lines=12> */
.L_x_29077:
        /* <DEDUP_REMOVED lines=13> */
.L_x_29103:
[----:B------:R-:W-:Y:S05]  /*1a580*/  BSYNC B4 ;  /* 0x0000000000047941 */ /* 0x000fea0003800000 */
.L_x_29102:
        /* <DEDUP_REMOVED lines=18> */
.L_x_29105:
[----:B------:R-:W-:Y:S02]  /*1a6b0*/  ISETP.GE.AND P0, PT, R22, RZ, PT ;  /* 0x000000ff1600720c */ /* 0x000fe40003f06270 */
[----:B------:R-:W-:-:S11]  /*1a6c0*/  MOV R3, 0x3fd774eb ;  /* 0x3fd774eb00037802 */ /* 0x000fd60000000f00 */
[----:B------:R-:W-:-:S04]  /*1a6d0*/  @P0 FFMA.FTZ R0, R3, 0.93318945169448852539, -R0 ;  /* 0x3f6ee58103000823 */ /* 0x000fc80000010800 */
[----:B------:R-:W-:-:S07]  /*1a6e0*/  @!P0 FFMA.FTZ R0, R3, 0.93318945169448852539, R0 ;  /* 0x3f6ee58103008823 */ /* 0x000fce0000010000 */
.L_x_29106:
[----:B------:R-:W-:Y:S05]  /*1a6f0*/  BSYNC B0 ;  /* 0x0000000000007941 */ /* 0x000fea0003800000 */
.L_x_29104:
        /* <DEDUP_REMOVED lines=27> */
.L_x_29076:
        /* <DEDUP_REMOVED lines=39> */
.L_x_29109:
[----:B------:R-:W-:Y:S05]  /*1ab20*/  BSYNC B0 ;  /* 0x0000000000007941 */ /* 0x000fea0003800000 */
.L_x_29108:
[----:B------:R-:W-:Y:S01]  /*1ab30*/  BSSY B4, `(.L_x_29110) ;  /* 0x0000007000047945 */ /* 0x000fe20003800000 */
[----:B------:R-:W-:-:S03]  /*1ab40*/  FFMA R0, R0, R6, R5 ;  /* 0x0000000600007223 */ /* 0x000fc60000000005 */
[----:B------:R-:W-:Y:S05]  /*1ab50*/  @!P0 BRA `(.L_x_29111) ;  /* 0x0000000000108947 */ /* 0x000fea0003800000 */
[----:B------:R-:W-:Y:S01]  /*1ab60*/  HFMA2.MMA R0, -RZ, RZ, 1.875, 0 ;  /* 0x3f800000ff007435 */ /* 0x000fe200000001ff */
[----:B------:R-:W-:Y:S02]  /*1ab70*/  MOV R25, R29 ;  /* 0x0000001d00197202 */ /* 0x000fe40000000f00 */
[----:B------:R-:W-:-:S08]  /*1ab80*/  MOV R2, 0x1aba0 ;  /* 0x0001aba000027802 */ /* 0x000fd00000000f00 */
[----:B-1-34-:R-:W-:Y:S05]  /*1ab90*/  CALL.REL.NOINC `($__internal_69_$__cuda_sm3x_div_rn_ftz_f32_slowpath) ;  /* 0x0000011c00b47944 */ /* 0x01afea0003c00000 */
.L_x_29111:
[----:B------:R-:W-:Y:S05]  /*1aba0*/  BSYNC B4 ;  /* 0x0000000000047941 */ /* 0x000fea0003800000 */
.L_x_29110:
        /* <DEDUP_REMOVED lines=18> */
.L_x_29113:
[----:B------:R-:W-:Y:S02]  /*1acd0*/  ISETP.GE.AND P0, PT, R22, RZ, PT ;  /* 0x000000ff1600720c */ /* 0x000fe40003f06270 */
[----:B------:R-:W-:-:S11]  /*1ace0*/  MOV R3, 0x3fd774eb ;  /* 0x3fd774eb00037802 */ /* 0x000fd60000000f00 */
[----:B------:R-:W-:-:S04]  /*1acf0*/  @P0 FFMA.FTZ R0, R3, 0.93318945169448852539, -R0 ;  /* 0x3f6ee58103000823 */ /* 0x000fc80000010800 */
[----:B------:R-:W-:-:S07]  /*1ad00*/  @!P0 FFMA.FTZ R0, R3, 0.93318945169448852539, R0 ;  /* 0x3f6ee58103008823 */ /* 0x000fce0000010000 */
.L_x_29114:
[----:B------:R-:W-:Y:S05]  /*1ad10*/  BSYNC B0 ;  /* 0x0000000000007941 */ /* 0x000fea0003800000 */
.L_x_29112:
        /* <DEDUP_REMOVED lines=10> */
.L_x_29107:
        /* <DEDUP_REMOVED lines=12> */
[----:B-1234-:R-:W-:Y:S05]  /*1ae80*/  CALL.REL.NOINC `($__internal_69_$__cuda_sm3x_div_rn_ftz_f32_slowpath) ;  /* 0x0000011800f87944 */ /* 0x01efea0003c00000 */
.L_x_29116:
[----:B------:R-:W-:Y:S05]  /*1ae90*/  BSYNC B4 ;  /* 0x0000000000047941 */ /* 0x000fea0003800000 */
.L_x_29115:
        /* <DEDUP_REMOVED lines=18> */
.L_x_29118:
[----:B------:R-:W-:Y:S02]  /*1afc0*/  ISETP.GE.AND P0, PT, R22, RZ, PT ;  /* 0x000000ff1600720c */ /* 0x000fe40003f06270 */
[----:B------:R-:W-:-:S11]  /*1afd0*/  MOV R3, 0x3fd774eb ;  /* 0x3fd774eb00037802 */ /* 0x000fd60000000f00 */
[----:B------:R-:W-:-:S04]  /*1afe0*/  @P0 FFMA.FTZ R0, R3, 0.93318945169448852539, -R0 ;  /* 0x3f6ee58103000823 */ /* 0x000fc80000010800 */
[----:B------:R-:W-:-:S07]  /*1aff0*/  @!P0 FFMA.FTZ R0, R3, 0.93318945169448852539, R0 ;  /* 0x3f6ee58103008823 */ /* 0x000fce0000010000 */
.L_x_29119:
[----:B------:R-:W-:Y:S05]  /*1b000*/  BSYNC B0 ;  /* 0x0000000000007941 */ /* 0x000fea0003800000 */
.L_x_29117:
        /* <DEDUP_REMOVED lines=11> */
.L_x_29075:
        /* <DEDUP_REMOVED lines=33> */
[----:B-1-34-:R-:W-:Y:S05]  /*1b2d0*/  CALL.REL.NOINC `($__internal_69_$__cuda_sm3x_div_rn_ftz_f32_slowpath) ;  /* 0x0000011400e47944 */ /* 0x01afea0003c00000 */
.L_x_29121:
[----:B------:R-:W-:Y:S05]  /*1b2e0*/  BSYNC B4 ;  /* 0x0000000000047941 */ /* 0x000fea0003800000 */
.L_x_29120:
        /* <DEDUP_REMOVED lines=18> */
.L_x_29123:
[----:B------:R-:W-:Y:S02]  /*1b410*/  ISETP.GE.AND P0, PT, R22, RZ, PT ;  /* 0x000000ff1600720c */ /* 0x000fe40003f06270 */
[----:B------:R-:W-:-:S11]  /*1b420*/  MOV R3, 0x3fd774eb ;  /* 0x3fd774eb00037802 */ /* 0x000fd60000000f00 */
[----:B------:R-:W-:-:S04]  /*1b430*/  @P0 FFMA.FTZ R0, R3, 0.93318945169448852539, -R0 ;  /* 0x3f6ee58103000823 */ /* 0x000fc80000010800 */
[----:B------:R-:W-:-:S07]  /*1b440*/  @!P0 FFMA.FTZ R0, R3, 0.93318945169448852539, R0 ;  /* 0x3f6ee58103008823 */ /* 0x000fce0000010000 */
.L_x_29124:
[----:B------:R-:W-:Y:S05]  /*1b450*/  BSYNC B0 ;  /* 0x0000000000007941 */ /* 0x000fea0003800000 */
.L_x_29122:
        /* <DEDUP_REMOVED lines=11> */
.L_x_29074:
        /* <DEDUP_REMOVED lines=25> */
[----:B-1-34-:R-:W-:Y:S05]  /*1b6a0*/  CALL.REL.NOINC `($__internal_69_$__cuda_sm3x_div_rn_ftz_f32_slowpath) ;  /* 0x0000011000f07944 */ /* 0x01afea0003c00000 */
.L_x_29126:
[----:B------:R-:W-:Y:S05]  /*1b6b0*/  BSYNC B4 ;  /* 0x0000000000047941 */ /* 0x000fea0003800000 */
.L_x_29125:
        /* <DEDUP_REMOVED lines=18> */
.L_x_29128:
[----:B------:R-:W-:Y:S02]  /*1b7e0*/  ISETP.GE.AND P0, PT, R22, RZ, PT ;  /* 0x000000ff1600720c */ /* 0x000fe40003f06270 */
[----:B------:R-:W-:-:S11]  /*1b7f0*/  MOV R3, 0x3fd774eb ;  /* 0x3fd774eb00037802 */ /* 0x000fd60000000f00 */
[----:B------:R-:W-:-:S04]  /*1b800*/  @P0 FFMA.FTZ R0, R3, 0.93318945169448852539, -R0 ;  /* 0x3f6ee58103000823 */ /* 0x000fc80000010800 */
[----:B------:R-:W-:-:S07]  /*1b810*/  @!P0 FFMA.FTZ R0, R3, 0.93318945169448852539, R0 ;  /* 0x3f6ee58103008823 */ /* 0x000fce0000010000 */
.L_x_29129:
[----:B------:R-:W-:Y:S05]  /*1b820*/  BSYNC B0 ;  /* 0x0000000000007941 */ /* 0x000fea0003800000 */
.L_x_29127:
        /* <DEDUP_REMOVED lines=12> */
.L_x_29086:
[----:B------:R-:W-:Y:S05]  /*1b8f0*/  BSYNC B2 ;  /* 0x0000000000027941 */ /* 0x000fea0003800000 */
.L_x_29073:
        /* <DEDUP_REMOVED lines=42> */
.L_x_29132:
        /* <DEDUP_REMOVED lines=10> */
.L_x_29131:
[----:B------:R-:W-:-:S04]  /*1bc40*/  FMUL.RZ R5, R5, 0.15915493667125701904 ;  /* 0x3e22f98305057820 */ /* 0x000fc8000040c000 */
[----:B------:R0:W2:Y:S08]  /*1bc50*/  MUFU.SIN R21, R5 ;  /* 0x0000000500157308 */ /* 0x0000b00000000400 */
[----:B------:R0:W0:Y:S01]  /*1bc60*/  MUFU.COS R20, R5 ;  /* 0x0000000500147308 */ /* 0x0000220000000000 */
[----:B------:R-:W-:Y:S05]  /*1bc70*/  BRA `(.L_x_29072) ;  /* 0x00000000000c7947 */ /* 0x000fea0003800000 */
.L_x_29130:
[----:B------:R-:W-:Y:S01]  /*1bc80*/  FMUL.FTZ R4, R4, 1.4426950216293334961 ;  /* 0x3fb8aa3b04047820 */ /* 0x000fe20000410000 */
[----:B------:R-:W-:-:S03]  /*1bc90*/  MOV R21, R5 ;  /* 0x0000000500157202 */ /* 0x000fc60000000f00 */
[----:B------:R0:W2:Y:S04]  /*1bca0*/  MUFU.EX2 R20, R4 ;  /* 0x0000000400147308 */ /* 0x0000a80000000800 */
.L_x_29072:
[----:B------:R-:W-:Y:S05]  /*1bcb0*/  BSYNC B3 ;  /* 0x0000000000037941 */ /* 0x000fea0003800000 */
.L_x_29071:
        /* <DEDUP_REMOVED lines=67> */
.L_x_29142:
[----:B------:R-:W-:Y:S05]  /*1c0f0*/  BSYNC B0 ;  /* 0x0000000000007941 */ /* 0x000fea0003800000 */
.L_x_29141:
[----:B------:R-:W-:Y:S01]  /*1c100*/  BSSY B4, `(.L_x_29143) ;  /* 0x0000007000047945 */ /* 0x000fe20003800000 */
[----:B------:R-:W-:-:S03]  /*1c110*/  FFMA R0, R4, R6, R5 ;  /* 0x0000000604007223 */ /* 0x000fc60000000005 */
[----:B------:R-:W-:Y:S05]  /*1c120*/  @!P0 BRA `(.L_x_29144) ;  /* 0x0000000000108947 */ /* 0x000fea0003800000 */
[----:B------:R-:W-:Y:S02]  /*1c130*/  MOV R25, R29 ;  /* 0x0000001d00197202 */ /* 0x000fe40000000f00 */
[----:B------:R-:W-:Y:S02]  /*1c140*/  MOV R0, R30 ;  /* 0x0000001e00007202 */ /* 0x000fe40000000f00 */
[----:B------:R-:W-:-:S07]  /*1c150*/  MOV R2, 0x1c170 ;  /* 0x0001c17000027802 */ /* 0x000fce0000000f00 */
[----:B-1-34-:R-:W-:Y:S05]  /*1c160*/  CALL.REL.NOINC `($__internal_69_$__cuda_sm3x_div_rn_ftz_f32_slowpath) ;  /* 0x0000010800407944 */ /* 0x01afea0003c00000 */
.L_x_29144:
[----:B------:R-:W-:Y:S05]  /*1c170*/  BSYNC B4 ;  /* 0x0000000000047941 */ /* 0x000fea0003800000 */
.L_x_29143:
        /* <DEDUP_REMOVED lines=18> */
.L_x_29146:
[----:B------:R-:W-:Y:S02]  /*1c2a0*/  ISETP.GE.AND P0, PT, R26, RZ, PT ;  /* 0x000000ff1a00720c */ /* 0x000fe40003f06270 */
[----:B------:R-:W-:-:S11]  /*1c2b0*/  MOV R3, 0x3fd774eb ;  /* 0x3fd774eb00037802 */ /* 0x000fd60000000f00 */
[----:B------:R-:W-:-:S04]  /*1c2c0*/  @P0 FFMA.FTZ R0, R3, 0.93318945169448852539, -R0 ;  /* 0x3f6ee58103000823 */ /* 0x000fc80000010800 */
[----:B------:R-:W-:-:S07]  /*1c2d0*/  @!P0 FFMA.FTZ R0, R3, 0.93318945169448852539, R0 ;  /* 0x3f6ee58103008823 */ /* 0x000fce0000010000 */
.L_x_29147:
[----:B------:R-:W-:Y:S05]  /*1c2e0*/  BSYNC B0 ;  /* 0x0000000000007941 */ /* 0x000fea0003800000 */
.L_x_29145:
        /* <DEDUP_REMOVED lines=12> */
.L_x_29140:
        /* <DEDUP_REMOVED lines=17> */
.L_x_29151:
[----:B------:R-:W-:Y:S05]  /*1c4c0*/  BSYNC B4 ;  /* 0x0000000000047941 */ /* 0x000fea0003800000 */
.L_x_29150:
        /* <DEDUP_REMOVED lines=18> */
.L_x_29153:
[----:B------:R-:W-:Y:S02]  /*1c5f0*/  ISETP.GE.AND P0, PT, R26, RZ, PT ;  /* 0x000000ff1a00720c */ /* 0x000fe40003f06270 */
[----:B------:R-:W-:-:S11]  /*1c600*/  MOV R3, 0x3fd774eb ;  /* 0x3fd774eb00037802 */ /* 0x000fd60000000f00 */
[----:B------:R-:W-:-:S04]  /*1c610*/  @P0 FFMA.FTZ R0, R3, 0.93318945169448852539, -R0 ;  /* 0x3f6ee58103000823 */ /* 0x000fc80000010800 */
[----:B------:R-:W-:-:S07]  /*1c620*/  @!P0 FFMA.FTZ R0, R3, 0.93318945169448852539, R0 ;  /* 0x3f6ee58103008823 */ /* 0x000fce0000010000 */
.L_x_29154:
[----:B------:R-:W-:Y:S05]  /*1c630*/  BSYNC B0 ;  /* 0x0000000000007941 */ /* 0x000fea0003800000 */
.L_x_29152:
        /* <DEDUP_REMOVED lines=13> */
.L_x_29149:
[----:B0-2---:R-:W-:Y:S01]  /*1c710*/  LOP3.LUT R5, R30, 0xffff0000, RZ, 0xc0, !PT ;  /* 0xffff00001e057812 */ /* 0x005fe200078ec0ff */
        /* <DEDUP_REMOVED lines=24> */
.L_x_29156:
        /* <DEDUP_REMOVED lines=40> */
.L_x_29155:
        /* <DEDUP_REMOVED lines=51> */
.L_x_29158:
[----:B------:R-:W-:Y:S05]  /*1ce50*/  BSYNC B0 ;  /* 0x0000000000007941 */ /* 0x000fea0003800000 */
.L_x_29157:
[----:B------:R-:W-:Y:S01]  /*1ce60*/  BSSY B4, `(.L_x_29159) ;  /* 0x0000006000047945 */ /* 0x000fe20003800000 */
[----:B------:R-:W-:-:S03]  /*1ce70*/  FFMA R0, R5, R4, R2 ;  /* 0x0000000405007223 */ /* 0x000fc60000000002 */
[----:B------:R-:W-:Y:S05]  /*1ce80*/  @!P0 BRA `(.L_x_29160) ;  /* 0x00000000000c8947 */ /* 0x000fea0003800000 */
[----:B------:R-:W-:Y:S02]  /*1ce90*/  MOV R0, R30 ;  /* 0x0000001e00007202 */ /* 0x000fe40000000f00 */
[----:B------:R-:W-:-:S07]  /*1cea0*/  MOV R2, 0x1cec0 ;  /* 0x0001cec000027802 */ /* 0x000fce0000000f00 */
[----:B-1-34-:R-:W-:Y:S05]  /*1ceb0*/  CALL.REL.NOINC `($__internal_69_$__cuda_sm3x_div_rn_ftz_f32_slowpath) ;  /* 0x000000f800ec7944 */ /* 0x01afea0003c00000 */
.L_x_29160:
[----:B------:R-:W-:Y:S05]  /*1cec0*/  BSYNC B4 ;  /* 0x0000000000047941 */ /* 0x000fea0003800000 */
.L_x_29159:
        /* <DEDUP_REMOVED lines=18> */
.L_x_29162:
[----:B------:R-:W-:Y:S02]  /*1cff0*/  ISETP.GE.AND P0, PT, R26, RZ, PT ;  /* 0x000000ff1a00720c */ /* 0x000fe40003f06270 */
[----:B------:R-:W-:-:S11]  /*1d000*/  MOV R3, 0x3fd774eb ;  /* 0x3fd774eb00037802 */ /* 0x000fd60000000f00 */
[----:B------:R-:W-:-:S04]  /*1d010*/  @P0 FFMA.FTZ R0, R3, 0.93318945169448852539, -R0 ;  /* 0x3f6ee58103000823 */ /* 0x000fc80000010800 */
[----:B------:R-:W-:-:S07]  /*1d020*/  @!P0 FFMA.FTZ R0, R3, 0.93318945169448852539, R0 ;  /* 0x3f6ee58103008823 */ /* 0x000fce0000010000 */
.L_x_29163:
[----:B------:R-:W-:Y:S05]  /*1d030*/  BSYNC B0 ;  /* 0x0000000000007941 */ /* 0x000fea0003800000 */
.L_x_29161:
        /* <DEDUP_REMOVED lines=12> */
.L_x_29139:
        /* <DEDUP_REMOVED lines=13> */
.L_x_29165:
[----:B------:R-:W-:Y:S05]  /*1d1d0*/  BSYNC B4 ;  /* 0x0000000000047941 */ /* 0x000fea0003800000 */
.L_x_29164:
        /* <DEDUP_REMOVED lines=18> */
.L_x_29167:
[----:B------:R-:W-:Y:S02]  /*1d300*/  ISETP.GE.AND P0, PT, R26, RZ, PT ;  /* 0x000000ff1a00720c */ /* 0x000fe40003f06270 */
[----:B------:R-:W-:-:S11]  /*1d310*/  MOV R3, 0x3fd774eb ;  /* 0x3fd774eb00037802 */ /* 0x000fd60000000f00 */
[----:B------:R-:W-:-:S04]  /*1d320*/  @P0 FFMA.FTZ R0, R3, 0.93318945169448852539, -R0 ;  /* 0x3f6ee58103000823 */ /* 0x000fc80000010800 */
[----:B------:R-:W-:-:S07]  /*1d330*/  @!P0 FFMA.FTZ R0, R3, 0.93318945169448852539, R0 ;  /* 0x3f6ee58103008823 */ /* 0x000fce0000010000 */
.L_x_29168:
[----:B------:R-:W-:Y:S05]  /*1d340*/  BSYNC B0 ;  /* 0x0000000000007941 */ /* 0x000fea0003800000 */
.L_x_29166:
        /* <DEDUP_REMOVED lines=27> */
.L_x_29138:
        /* <DEDUP_REMOVED lines=39> */
.L_x_29171:
[----:B------:R-:W-:Y:S05]  /*1d770*/  BSYNC B0 ;  /* 0x0000000000007941 */ /* 0x000fea0003800000 */
.L_x_29170:
[----:B------:R-:W-:Y:S01]  /*1d780*/  BSSY B4, `(.L_x_29172) ;  /* 0x0000007000047945 */ /* 0x000fe20003800000 */
[----:B------:R-:W-:-:S03]  /*1d790*/  FFMA R0, R0, R6, R5 ;  /* 0x0000000600007223 */ /* 0x000fc60000000005 */
[----:B------:R-:W-:Y:S05]  /*1d7a0*/  @!P0 BRA `(.L_x_29173) ;  /* 0x0000000000108947 */ /* 0x000fea0003800000 */
[----:B------:R-:W-:Y:S01]  /*1d7b0*/  HFMA2.MMA R0, -RZ, RZ, 1.875, 0 ;  /* 0x3f800000ff007435 */ /* 0x000fe200000001ff */
[----:B------:R-:W-:Y:S02]  /*1d7c0*/  MOV R25, R29 ;  /* 0x0000001d00197202 */ /* 0x000fe40000000f00 */
[----:B------:R-:W-:-:S08]  /*1d7d0*/  MOV R2, 0x1d7f0 ;  /* 0x0001d7f000027802 */ /* 0x000fd00000000f00 */
[----:B-1-34-:R-:W-:Y:S05]  /*1d7e0*/  CALL.REL.NOINC `($__internal_69_$__cuda_sm3x_div_rn_ftz_f32_slowpath) ;  /* 0x000000f000a07944 */ /* 0x01afea0003c00000 */
.L_x_29173:
[----:B------:R-:W-:Y:S05]  /*1d7f0*/  BSYNC B4 ;  /* 0x0000000000047941 */ /* 0x000fea0003800000 */
.L_x_29172:
        /* <DEDUP_REMOVED lines=18> */
.L_x_29175:
[----:B------:R-:W-:Y:S02]  /*1d920*/  ISETP.GE.AND P0, PT, R26, RZ, PT ;  /* 0x000000ff1a00720c */ /* 0x000fe40003f06270 */
[----:B------:R-:W-:-:S11]  /*1d930*/  MOV R3, 0x3fd774eb ;  /* 0x3fd774eb00037802 */ /* 0x000fd60000000f00 */
[----:B------:R-:W-:-:S04]  /*1d940*/  @P0 FFMA.FTZ R0, R3, 0.93318945169448852539, -R0 ;  /* 0x3f6ee58103000823 */ /* 0x000fc80000010800 */
[----:B------:R-:W-:-:S07]  /*1d950*/  @!P0 FFMA.FTZ R0, R3, 0.93318945169448852539, R0 ;  /* 0x3f6ee58103008823 */ /* 0x000fce0000010000 */
.L_x_29176:
[----:B------:R-:W-:Y:S05]  /*1d960*/  BSYNC B0 ;  /* 0x0000000000007941 */ /* 0x000fea0003800000 */
.L_x_29174:
        /* <DEDUP_REMOVED lines=10> */
.L_x_29169:
        /* <DEDUP_REMOVED lines=13> */
.L_x_29178:
[----:B------:R-:W-:Y:S05]  /*1dae0*/  BSYNC B4 ;  /* 0x0000000000047941 */ /* 0x000fea0003800000 */
.L_x_29177:
        /* <DEDUP_REMOVED lines=18> */
.L_x_29180:
[----:B------:R-:W-:Y:S02]  /*1dc10*/  ISETP.GE.AND P0, PT, R26, RZ, PT ;  /* 0x000000ff1a00720c */ /* 0x000fe40003f06270 */
[----:B------:R-:W-:-:S11]  /*1dc20*/  MOV R3, 0x3fd774eb ;  /* 0x3fd774eb00037802 */ /* 0x000fd60000000f00 */
[----:B------:R-:W-:-:S04]  /*1dc30*/  @P0 FFMA.FTZ R0, R3, 0.93318945169448852539, -R0 ;  /* 0x3f6ee58103000823 */ /* 0x000fc80000010800 */
[----:B------:R-:W-:-:S07]  /*1dc40*/  @!P0 FFMA.FTZ R0, R3, 0.93318945169448852539, R0 ;  /* 0x3f6ee58103008823 */ /* 0x000fce0000010000 */
.L_x_29181:
[----:B------:R-:W-:Y:S05]  /*1dc50*/  BSYNC B0 ;  /* 0x0000000000007941 */ /* 0x000fea0003800000 */
.L_x_29179:
        /* <DEDUP_REMOVED lines=11> */
.L_x_29137:
        /* <DEDUP_REMOVED lines=34> */
.L_x_29183:
[----:B------:R-:W-:Y:S05]  /*1df30*/  BSYNC B4 ;  /* 0x0000000000047941 */ /* 0x000fea0003800000 */
.L_x_29182:
        /* <DEDUP_REMOVED lines=18> */
.L_x_29185:
[----:B------:R-:W-:Y:S02]  /*1e060*/  ISETP.GE.AND P0, PT, R26, RZ, PT ;  /* 0x000000ff1a00720c */ /* 0x000fe40003f06270 */
[----:B------:R-:W-:-:S11]  /*1e070*/  MOV R3, 0x3fd774eb ;  /* 0x3fd774eb00037802 */ /* 0x000fd60000000f00 */
[----:B------:R-:W-:-:S04]  /*1e080*/  @P0 FFMA.FTZ R0, R3, 0.93318945169448852539, -R0 ;  /* 0x3f6ee58103000823 */ /* 0x000fc80000010800 */
[----:B------:R-:W-:-:S07]  /*1e090*/  @!P0 FFMA.FTZ R0, R3, 0.93318945169448852539, R0 ;  /* 0x3f6ee58103008823 */ /* 0x000fce0000010000 */
.L_x_29186:
[----:B------:R-:W-:Y:S05]  /*1e0a0*/  BSYNC B0 ;  /* 0x0000000000007941 */ /* 0x000fea0003800000 */
.L_x_29184:
        /* <DEDUP_REMOVED lines=11> */
.L_x_29136:
        /* <DEDUP_REMOVED lines=25> */
[----:B---34-:R-:W-:Y:S05]  /*1e2f0*/  CALL.REL.NOINC `($__internal_69_$__cuda_sm3x_div_rn_ftz_f32_slowpath) ;  /* 0x000000e400dc7944 */ /* 0x018fea0003c00000 */
.L_x_29188:
[----:B------:R-:W-:Y:S05]  /*1e300*/  BSYNC B4 ;  /* 0x0000000000047941 */ /* 0x000fea0003800000 */
.L_x_29187:
        /* <DEDUP_REMOVED lines=18> */
.L_x_29190:
[----:B------:R-:W-:Y:S02]  /*1e430*/  ISETP.GE.AND P0, PT, R26, RZ, PT ;  /* 0x000000ff1a00720c */ /* 0x000fe40003f06270 */
[----:B------:R-:W-:-:S11]  /*1e440*/  MOV R3, 0x3fd774eb ;  /* 0x3fd774eb00037802 */ /* 0x000fd60000000f00 */
[----:B------:R-:W-:-:S04]  /*1e450*/  @P0 FFMA.FTZ R0, R3, 0.93318945169448852539, -R0 ;  /* 0x3f6ee58103000823 */ /* 0x000fc80000010800 */
[----:B------:R-:W-:-:S07]  /*1e460*/  @!P0 FFMA.FTZ R0, R3, 0.93318945169448852539, R0 ;  /* 0x3f6ee58103008823 */ /* 0x000fce0000010000 */
.L_x_29191:
[----:B------:R-:W-:Y:S05]  /*1e470*/  BSYNC B0 ;  /* 0x0000000000007941 */ /* 0x000fea0003800000 */
.L_x_29189:
        /* <DEDUP_REMOVED lines=12> */
.L_x_29148:
[----:B------:R-:W-:Y:S05]  /*1e540*/  BSYNC B2 ;  /* 0x0000000000027941 */ /* 0x000fea0003800000 */
.L_x_29135:
        /* <DEDUP_REMOVED lines=42> */
.L_x_29194:
        /* <DEDUP_REMOVED lines=10> */
.L_x_29193:
[----:B------:R-:W-:-:S04]  /*1e890*/  FMUL.RZ R5, R5, 0.15915493667125701904 ;  /* 0x3e22f98305057820 */ /* 0x000fc8000040c000 */
[----:B------:R0:W2:Y:S08]  /*1e8a0*/  MUFU.SIN R23, R5 ;  /* 0x0000000500177308 */ /* 0x0000b00000000400 */
[----:B------:R0:W0:Y:S01]  /*1e8b0*/  MUFU.COS R22, R5 ;  /* 0x0000000500167308 */ /* 0x0000220000000000 */
[----:B------:R-:W-:Y:S05]  /*1e8c0*/  BRA `(.L_x_29134) ;  /* 0x00000000000c7947 */ /* 0x000fea0003800000 */
.L_x_29192:
[----:B------:R-:W-:Y:S01]  /*1e8d0*/  FMUL.FTZ R4, R4, 1.4426950216293334961 ;  /* 0x3fb8aa3b04047820 */ /* 0x000fe20000410000 */
[----:B------:R-:W-:-:S03]  /*1e8e0*/  MOV R23, R5 ;  /* 0x0000000500177202 */ /* 0x000fc60000000f00 */
[----:B------:R0:W2:Y:S04]  /*1e8f0*/  MUFU.EX2 R22, R4 ;  /* 0x0000000400167308 */ /* 0x0000a80000000800 */
.L_x_29134:
[----:B------:R-:W-:Y:S05]  /*1e900*/  BSYNC B3 ;  /* 0x0000000000037941 */ /* 0x000fea0003800000 */
.L_x_29133:
        /* <DEDUP_REMOVED lines=67> */
.L_x_29204:
[----:B------:R-:W-:Y:S05]  /*1ed40*/  BSYNC B0 ;  /* 0x0000000000007941 */ /* 0x000fea0003800000 */
.L_x_29203:
[----:B------:R-:W-:Y:S01]  /*1ed50*/  BSSY B4, `(.L_x_29205) ;  /* 0x0000007000047945 */ /* 0x000fe20003800000 */
[----:B------:R-:W-:-:S03]  /*1ed60*/  FFMA R0, R4, R6, R5 ;  /* 0x0000000604007223 */ /* 0x000fc60000000005 */
[----:B------:R-:W-:Y:S05]  /*1ed70*/  @!P0 BRA `(.L_x_29206) ;  /* 0x0000000000108947 */ /* 0x000fea0003800000 */
[----:B------:R-:W-:Y:S02]  /*1ed80*/  MOV R25, R29 ;  /* 0x0000001d00197202 */ /* 0x000fe40000000f00 */
[----:B------:R-:W-:Y:S02]  /*1ed90*/  MOV R0, R30 ;  /* 0x0000001e00007202 */ /* 0x000fe40000000f00 */
[----:B------:R-:W-:-:S07]  /*1eda0*/  MOV R2, 0x1edc0 ;  /* 0x0001edc000027802 */ /* 0x000fce0000000f00 */
[----:B-1-34-:R-:W-:Y:S05]  /*1edb0*/  CALL.REL.NOINC `($__internal_69_$__cuda_sm3x_div_rn_ftz_f32_slowpath) ;  /* 0x000000dc002c7944 */ /* 0x01afea0003c00000 */
.L_x_29206:
[----:B------:R-:W-:Y:S05]  /*1edc0*/  BSYNC B4 ;  /* 0x0000000000047941 */ /* 0x000fea0003800000 */
.L_x_29205:
        /* <DEDUP_REMOVED lines=18> */
.L_x_29208:
[----:B------:R-:W-:Y:S02]  /*1eef0*/  ISETP.GE.AND P0, PT, R8, RZ, PT ;  /* 0x000000ff0800720c */ /* 0x000fe40003f06270 */
[----:B------:R-:W-:-:S11]  /*1ef00*/  MOV R3, 0x3fd774eb ;  /* 0x3fd774eb00037802 */ /* 0x000fd60000000f00 */
[----:B------:R-:W-:-:S04]  /*1ef10*/  @P0 FFMA.FTZ R0, R3, 0.93318945169448852539, -R0 ;  /* 0x3f6ee58103000823 */ /* 0x000fc80000010800 */
[----:B------:R-:W-:-:S07]  /*1ef20*/  @!P0 FFMA.FTZ R0, R3, 0.93318945169448852539, R0 ;  /* 0x3f6ee58103008823 */ /* 0x000fce0000010000 */
.L_x_29209:
[----:B------:R-:W-:Y:S05]  /*1ef30*/  BSYNC B0 ;  /* 0x0000000000007941 */ /* 0x000fea0003800000 */
.L_x_29207:
        /* <DEDUP_REMOVED lines=12> */
.L_x_29202:
        /* <DEDUP_REMOVED lines=17> */
.L_x_29213:
[----:B------:R-:W-:Y:S05]  /*1f110*/  BSYNC B4 ;  /* 0x0000000000047941 */ /* 0x000fea0003800000 */
.L_x_29212:
        /* <DEDUP_REMOVED lines=18> */
.L_x_29215:
[----:B------:R-:W-:Y:S02]  /*1f240*/  ISETP.GE.AND P0, PT, R8, RZ, PT ;  /* 0x000000ff0800720c */ /* 0x000fe40003f06270 */
[----:B------:R-:W-:-:S11]  /*1f250*/  MOV R3, 0x3fd774eb ;  /* 0x3fd774eb00037802 */ /* 0x000fd60000000f00 */
[----:B------:R-:W-:-:S04]  /*1f260*/  @P0 FFMA.FTZ R0, R3, 0.93318945169448852539, -R0 ;  /* 0x3f6ee58103000823 */ /* 0x000fc80000010800 */
[----:B------:R-:W-:-:S07]  /*1f270*/  @!P0 FFMA.FTZ R0, R3, 0.93318945169448852539, R0 ;  /* 0x3f6ee58103008823 */ /* 0x000fce0000010000 */
.L_x_29216:
[----:B------:R-:W-:Y:S05]  /*1f280*/  BSYNC B0 ;  /* 0x0000000000007941 */ /* 0x000fea0003800000 */
.L_x_29214:
        /* <DEDUP_REMOVED lines=13> */
.L_x_29211:
        /* <DEDUP_REMOVED lines=25> */
.L_x_29218:
        /* <DEDUP_REMOVED lines=40> */
.L_x_29217:
        /* <DEDUP_REMOVED lines=51> */
.L_x_29220:
[----:B------:R-:W-:Y:S05]  /*1faa0*/  BSYNC B0 ;  /* 0x0000000000007941 */ /* 0x000fea0003800000 */
.L_x_29219:
[----:B------:R-:W-:Y:S01]  /*1fab0*/  BSSY B4, `(.L_x_29221) ;  /* 0x0000006000047945 */ /* 0x000fe20003800000 */
[----:B------:R-:W-:-:S03]  /*1fac0*/  FFMA R0, R5, R4, R2 ;  /* 0x0000000405007223 */ /* 0x000fc60000000002 */
[----:B------:R-:W-:Y:S05]  /*1fad0*/  @!P0 BRA `(.L_x_29222) ;  /* 0x00000000000c8947 */ /* 0x000fea0003800000 */
[----:B------:R-:W-:Y:S02]  /*1fae0*/  MOV R0, R30 ;  /* 0x0000001e00007202 */ /* 0x000fe40000000f00 */
[----:B------:R-:W-:-:S07]  /*1faf0*/  MOV R2, 0x1fb10 ;  /* 0x0001fb1000027802 */ /* 0x000fce0000000f00 */
[----:B-1-34-:R-:W-:Y:S05]  /*1fb00*/  CALL.REL.NOINC `($__internal_69_$__cuda_sm3x_div_rn_ftz_f32_slowpath) ;  /* 0x000000cc00d87944 */ /* 0x01afea0003c00000 */
.L_x_29222:
[----:B------:R-:W-:Y:S05]  /*1fb10*/  BSYNC B4 ;  /* 0x0000000000047941 */ /* 0x000fea0003800000 */
.L_x_29221:
        /* <DEDUP_REMOVED lines=18> */
.L_x_29224:
[----:B------:R-:W-:Y:S02]  /*1fc40*/  ISETP.GE.AND P0, PT, R8, RZ, PT ;  /* 0x000000ff0800720c */ /* 0x000fe40003f06270 */
[----:B------:R-:W-:-:S11]  /*1fc50*/  MOV R3, 0x3fd774eb ;  /* 0x3fd774eb00037802 */ /* 0x000fd60000000f00 */
[----:B------:R-:W-:-:S04]  /*1fc60*/  @P0 FFMA.FTZ R0, R3, 0.93318945169448852539, -R0 ;  /* 0x3f6ee58103000823 */ /* 0x000fc80000010800 */
[----:B------:R-:W-:-:S07]  /*1fc70*/  @!P0 FFMA.FTZ R0, R3, 0.93318945169448852539, R0 ;  /* 0x3f6ee58103008823 */ /* 0x000fce0000010000 */
.L_x_29225:
[----:B------:R-:W-:Y:S05]  /*1fc80*/  BSYNC B0 ;  /* 0x0000000000007941 */ /* 0x000fea0003800000 */
.L_x_29223:
        /* <DEDUP_REMOVED lines=12> */
.L_x_29201:
        /* <DEDUP_REMOVED lines=13> */
.L_x_29227:
[----:B------:R-:W-:Y:S05]  /*1fe20*/  BSYNC B4 ;  /* 0x0000000000047941 */ /* 0x000fea0003800000 */
.L_x_29226:
        /* <DEDUP_REMOVED lines=18> */
.L_x_29229:
[----:B------:R-:W-:Y:S02]  /*1ff50*/  ISETP.GE.AND P0, PT, R8, RZ, PT ;  /* 0x000000ff0800720c */ /* 0x000fe40003f06270 */
[----:B------:R-:W-:-:S11]  /*1ff60*/  MOV R3, 0x3fd774eb ;  /* 0x3fd774eb00037802 */ /* 0x000fd60000000f00 */
[----:B------:R-:W-:-:S04]  /*1ff70*/  @P0 FFMA.FTZ R0, R3, 0.93318945169448852539, -R0 ;  /* 0x3f6ee58103000823 */ /* 0x000fc80000010800 */
[----:B------:R-:W-:-:S07]  /*1ff80*/  @!P0 FFMA.FTZ R0, R3, 0.93318945169448852539, R0 ;  /* 0x3f6ee58103008823 */ /* 0x000fce0000010000 */
.L_x_29230:
[----:B------:R-:W-:Y:S05]  /*1ff90*/  BSYNC B0 ;  /* 0x0000000000007941 */ /* 0x000fea0003800000 */
.L_x_29228:
        /* <DEDUP_REMOVED lines=27> */
.L_x_29200:
        /* <DEDUP_REMOVED lines=39> */
.L_x_29233:
[----:B------:R-:W-:Y:S05]  /*203c0*/  BSYNC B0 ;  /* 0x0000000000007941 */ /* 0x000fea0003800000 */
.L_x_29232:
[----:B------:R-:W-:Y:S01]  /*203d0*/  BSSY B4, `(.L_x_29234) ;  /* 0x0000007000047945 */ /* 0x000fe20003800000 */
[----:B------:R-:W-:-:S03]  /*203e0*/  FFMA R0, R0, R6, R5 ;  /* 0x0000000600007223 */ /* 0x000fc60000000005 */
[----:B------:R-:W-:Y:S05]  /*203f0*/  @!P0 BRA `(.L_x_29235) ;  /* 0x0000000000108947 */ /* 0x000fea0003800000 */
[----:B------:R-:W-:Y:S01]  /*20400*/  HFMA2.MMA R0, -RZ, RZ, 1.875, 0 ;  /* 0x3f800000ff007435 */ /* 0x000fe200000001ff */
[----:B------:R-:W-:Y:S02]  /*20410*/  MOV R25, R29 ;  /* 0x0000001d00197202 */ /* 0x000fe40000000f00 */
[----:B------:R-:W-:-:S08]  /*20420*/  MOV R2, 0x20440 ;  /* 0x0002044000027802 */ /* 0x000fd00000000f00 */
[----:B-1-34-:R-:W-:Y:S05]  /*20430*/  CALL.REL.NOINC `($__internal_69_$__cuda_sm3x_div_rn_ftz_f32_slowpath) ;  /* 0x000000c4008c7944 */ /* 0x01afea0003c00000 */
.L_x_29235:
[----:B------:R-:W-:Y:S05]  /*20440*/  BSYNC B4 ;  /* 0x0000000000047941 */ /* 0x000fea0003800000 */
.L_x_29234:
        /* <DEDUP_REMOVED lines=18> */
.L_x_29237:
[----:B------:R-:W-:Y:S02]  /*20570*/  ISETP.GE.AND P0, PT, R8, RZ, PT ;  /* 0x000000ff0800720c */ /* 0x000fe40003f06270 */
[----:B------:R-:W-:-:S11]  /*20580*/  MOV R3, 0x3fd774eb ;  /* 0x3fd774eb00037802 */ /* 0x000fd60000000f00 */
[----:B------:R-:W-:-:S04]  /*20590*/  @P0 FFMA.FTZ R0, R3, 0.93318945169448852539, -R0 ;  /* 0x3f6ee58103000823 */ /* 0x000fc80000010800 */
[----:B------:R-:W-:-:S07]  /*205a0*/  @!P0 FFMA.FTZ R0, R3, 0.93318945169448852539, R0 ;  /* 0x3f6ee58103008823 */ /* 0x000fce0000010000 */
.L_x_29238:
[----:B------:R-:W-:Y:S05]  /*205b0*/  BSYNC B0 ;  /* 0x0000000000007941 */ /* 0x000fea0003800000 */
.L_x_29236:
        /* <DEDUP_REMOVED lines=10> */
.L_x_29231:
        /* <DEDUP_REMOVED lines=13> */
.L_x_29240:
[----:B------:R-:W-:Y:S05]  /*20730*/  BSYNC B4 ;  /* 0x0000000000047941 */ /* 0x000fea0003800000 */
.L_x_29239:
        /* <DEDUP_REMOVED lines=18> */
.L_x_29242:
[----:B------:R-:W-:Y:S02]  /*20860*/  ISETP.GE.AND P0, PT, R8, RZ, PT ;  /* 0x000000ff0800720c */ /* 0x000fe40003f06270 */
[----:B------:R-:W-:-:S11]  /*20870*/  MOV R3, 0x3fd774eb ;  /* 0x3fd774eb00037802 */ /* 0x000fd60000000f00 */
[----:B------:R-:W-:-:S04]  /*20880*/  @P0 FFMA.FTZ R0, R3, 0.93318945169448852539, -R0 ;  /* 0x3f6ee58103000823 */ /* 0x000fc80000010800 */
[----:B------:R-:W-:-:S07]  /*20890*/  @!P0 FFMA.FTZ R0, R3, 0.93318945169448852539, R0 ;  /* 0x3f6ee58103008823 */ /* 0x000fce0000010000 */
.L_x_29243:
[----:B------:R-:W-:Y:S05]  /*208a0*/  BSYNC B0 ;  /* 0x0000000000007941 */ /* 0x000fea0003800000 */
.L_x_29241:
        /* <DEDUP_REMOVED lines=11> */
.L_x_29199:
        /* <DEDUP_REMOVED lines=34> */
.L_x_29245:
[----:B------:R-:W-:Y:S05]  /*20b80*/  BSYNC B4 ;  /* 0x0000000000047941 */ /* 0x000fea0003800000 */
.L_x_29244:
        /* <DEDUP_REMOVED lines=18> */
.L_x_29247:
[----:B------:R-:W-:Y:S02]  /*20cb0*/  ISETP.GE.AND P0, PT, R8, RZ, PT ;  /* 0x000000ff0800720c */ /* 0x000fe40003f06270 */
[----:B------:R-:W-:-:S11]  /*20cc0*/  MOV R3, 0x3fd774eb ;  /* 0x3fd774eb00037802 */ /* 0x000fd60000000f00 */
[----:B------:R-:W-:-:S04]  /*20cd0*/  @P0 FFMA.FTZ R0, R3, 0.93318945169448852539, -R0 ;  /* 0x3f6ee58103000823 */ /* 0x000fc80000010800 */
[----:B------:R-:W-:-:S07]  /*20ce0*/  @!P0 FFMA.FTZ R0, R3, 0.93318945169448852539, R0 ;  /* 0x3f6ee58103008823 */ /* 0x000fce0000010000 */
.L_x_29248:
[----:B------:R-:W-:Y:S05]  /*20cf0*/  BSYNC B0 ;  /* 0x0000000000007941 */ /* 0x000fea0003800000 */
.L_x_29246:
        /* <DEDUP_REMOVED lines=11> */
.L_x_29198:
        /* <DEDUP_REMOVED lines=26> */
.L_x_29250:
[----:B------:R-:W-:Y:S05]  /*20f50*/  BSYNC B4 ;  /* 0x0000000000047941 */ /* 0x000fea0003800000 */
.L_x_29249:
        /* <DEDUP_REMOVED lines=18> */
.L_x_29252:
[----:B------:R-:W-:Y:S02]  /*21080*/  ISETP.GE.AND P0, PT, R8, RZ, PT ;  /* 0x000000ff0800720c */ /* 0x000fe40003f06270 */
[----:B------:R-:W-:-:S11]  /*21090*/  MOV R3, 0x3fd774eb ;  /* 0x3fd774eb00037802 */ /* 0x000fd60000000f00 */
[----:B------:R-:W-:-:S04]  /*210a0*/  @P0 FFMA.FTZ R0, R3, 0.93318945169448852539, -R0 ;  /* 0x3f6ee58103000823 */ /* 0x000fc80000010800 */
[----:B------:R-:W-:-:S07]  /*210b0*/  @!P0 FFMA.FTZ R0, R3, 0.93318945169448852539, R0 ;  /* 0x3f6ee58103008823 */ /* 0x000fce0000010000 */
.L_x_29253:
[----:B------:R-:W-:Y:S05]  /*210c0*/  BSYNC B0 ;  /* 0x0000000000007941 */ /* 0x000fea0003800000 */
.L_x_29251:
        /* <DEDUP_REMOVED lines=12> */
.L_x_29210:
[----:B------:R-:W-:Y:S05]  /*21190*/  BSYNC B2 ;  /* 0x0000000000027941 */ /* 0x000fea0003800000 */
.L_x_29197:
        /* <DEDUP_REMOVED lines=42> */
.L_x_29256:
        /* <DEDUP_REMOVED lines=10> */
.L_x_29255:
[----:B------:R-:W-:-:S04]  /*214e0*/  FMUL.RZ R5, R5, 0.15915493667125701904 ;  /* 0x3e22f98305057820 */ /* 0x000fc8000040c000 */
[----:B------:R0:W2:Y:S08]  /*214f0*/  MUFU.SIN R27, R5 ;  /* 0x00000005001b7308 */ /* 0x0000b00000000400 */
[----:B------:R0:W0:Y:S01]  /*21500*/  MUFU.COS R26, R5 ;  /* 0x00000005001a7308 */ /* 0x0000220000000000 */
[----:B------:R-:W-:Y:S05]  /*21510*/  BRA `(.L_x_29196) ;  /* 0x00000000000c7947 */ /* 0x000fea0003800000 */
.L_x_29254:
[----:B------:R-:W-:Y:S01]  /*21520*/  FMUL.FTZ R4, R4, 1.4426950216293334961 ;  /* 0x3fb8aa3b04047820 */ /* 0x000fe20000410000 */
[----:B------:R-:W-:-:S03]  /*21530*/  MOV R27, R5 ;  /* 0x00000005001b7202 */ /* 0x000fc60000000f00 */
[----:B------:R0:W2:Y:S04]  /*21540*/  MUFU.EX2 R26, R4 ;  /* 0x00000004001a7308 */ /* 0x0000a80000000800 */
.L_x_29196:
[----:B------:R-:W-:Y:S05]  /*21550*/  BSYNC B3 ;  /* 0x0000000000037941 */ /* 0x000fea0003800000 */
.L_x_29195:
        /* <DEDUP_REMOVED lines=67> */
.L_x_29266:
[----:B------:R-:W-:Y:S05]  /*21990*/  BSYNC B0 ;  /* 0x0000000000007941 */ /* 0x000fea0003800000 */
.L_x_29265:
[----:B------:R-:W-:Y:S01]  /*219a0*/  BSSY B4, `(.L_x_29267) ;  /* 0x0000007000047945 */ /* 0x000fe20003800000 */
[----:B------:R-:W-:-:S03]  /*219b0*/  FFMA R0, R4, R6, R5 ;  /* 0x0000000604007223 */ /* 0x000fc60000000005 */
[----:B------:R-:W-:Y:S05]  /*219c0*/  @!P0 BRA `(.L_x_29268) ;  /* 0x0000000000108947 */ /* 0x000fea0003800000 */
[----:B------:R-:W-:Y:S02]  /*219d0*/  MOV R25, R29 ;  /* 0x0000001d00197202 */ /* 0x000fe40000000f00 */
[----:B------:R-:W-:Y:S02]  /*219e0*/  MOV R0, R30 ;  /* 0x0000001e00007202 */ /* 0x000fe40000000f00 */
[----:B------:R-:W-:-:S07]  /*219f0*/  MOV R2, 0x21a10 ;  /* 0x00021a1000027802 */ /* 0x000fce0000000f00 */
[----:B-1-34-:R-:W-:Y:S05]  /*21a00*/  CALL.REL.NOINC `($__internal_69_$__cuda_sm3x_div_rn_ftz_f32_slowpath) ;  /* 0x000000b000187944 */ /* 0x01afea0003c00000 */
.L_x_29268:
[----:B------:R-:W-:Y:S05]  /*21a10*/  BSYNC B4 ;  /* 0x0000000000047941 */ /* 0x000fea0003800000 */
.L_x_29267:
        /* <DEDUP_REMOVED lines=18> */
.L_x_29270:
[----:B------:R-:W-:Y:S02]  /*21b40*/  ISETP.GE.AND P0, PT, R10, RZ, PT ;  /* 0x000000ff0a00720c */ /* 0x000fe40003f06270 */
[----:B------:R-:W-:-:S11]  /*21b50*/  MOV R3, 0x3fd774eb ;  /* 0x3fd774eb00037802 */ /* 0x000fd60000000f00 */
[----:B------:R-:W-:-:S04]  /*21b60*/  @P0 FFMA.FTZ R0, R3, 0.93318945169448852539, -R0 ;  /* 0x3f6ee58103000823 */ /* 0x000fc80000010800 */
[----:B------:R-:W-:-:S07]  /*21b70*/  @!P0 FFMA.FTZ R0, R3, 0.93318945169448852539, R0 ;  /* 0x3f6ee58103008823 */ /* 0x000fce0000010000 */
.L_x_29271:
[----:B------:R-:W-:Y:S05]  /*21b80*/  BSYNC B0 ;  /* 0x0000000000007941 */ /* 0x000fea0003800000 */
.L_x_29269:
        /* <DEDUP_REMOVED lines=12> */
.L_x_29264:
        /* <DEDUP_REMOVED lines=17> */
.L_x_29275:
[----:B------:R-:W-:Y:S05]  /*21d60*/  BSYNC B4 ;  /* 0x0000000000047941 */ /* 0x000fea0003800000 */
.L_x_29274:
        /* <DEDUP_REMOVED lines=18> */
.L_x_29277:
[----:B------:R-:W-:Y:S02]  /*21e90*/  ISETP.GE.AND P0, PT, R10, RZ, PT ;  /* 0x000000ff0a00720c */ /* 0x000fe40003f06270 */
[----:B------:R-:W-:-:S11]  /*21ea0*/  MOV R3, 0x3fd774eb ;  /* 0x3fd774eb00037802 */ /* 0x000fd60000000f00 */
[----:B------:R-:W-:-:S04]  /*21eb0*/  @P0 FFMA.FTZ R0, R3, 0.93318945169448852539, -R0 ;  /* 0x3f6ee58103000823 */ /* 0x000fc80000010800 */
[----:B------:R-:W-:-:S07]  /*21ec0*/  @!P0 FFMA.FTZ R0, R3, 0.93318945169448852539, R0 ;  /* 0x3f6ee58103008823 */ /* 0x000fce0000010000 */
.L_x_29278:
[----:B------:R-:W-:Y:S05]  /*21ed0*/  BSYNC B0 ;  /* 0x0000000000007941 */ /* 0x000fea0003800000 */
.L_x_29276:
        /* <DEDUP_REMOVED lines=13> */
.L_x_29273:
        /* <DEDUP_REMOVED lines=25> */
.L_x_29280:
        /* <DEDUP_REMOVED lines=40> */
.L_x_29279:
        /* <DEDUP_REMOVED lines=51> */
.L_x_29282:
[----:B------:R-:W-:Y:S05]  /*226f0*/  BSYNC B0 ;  /* 0x0000000000007941 */ /* 0x000fea0003800000 */
.L_x_29281:
[----:B------:R-:W-:Y:S01]  /*22700*/  BSSY B4, `(.L_x_29283) ;  /* 0x0000006000047945 */ /* 0x000fe20003800000 */
[----:B------:R-:W-:-:S03]  /*22710*/  FFMA R0, R5, R4, R2 ;  /* 0x0000000405007223 */ /* 0x000fc60000000002 */
[----:B------:R-:W-:Y:S05]  /*22720*/  @!P0 BRA `(.L_x_29284) ;  /* 0x00000000000c8947 */ /* 0x000fea0003800000 */
[----:B------:R-:W-:Y:S02]  /*22730*/  MOV R0, R30 ;  /* 0x0000001e00007202 */ /* 0x000fe40000000f00 */
[----:B------:R-:W-:-:S07]  /*22740*/  MOV R2, 0x22760 ;  /* 0x0002276000027802 */ /* 0x000fce0000000f00 */
[----:B-1-34-:R-:W-:Y:S05]  /*22750*/  CALL.REL.NOINC `($__internal_69_$__cuda_sm3x_div_rn_ftz_f32_slowpath) ;  /* 0x000000a000c47944 */ /* 0x01afea0003c00000 */
.L_x_29284:
[----:B------:R-:W-:Y:S05]  /*22760*/  BSYNC B4 ;  /* 0x0000000000047941 */ /* 0x000fea0003800000 */
.L_x_29283:
        /* <DEDUP_REMOVED lines=18> */
.L_x_29286:
[----:B------:R-:W-:Y:S02]  /*22890*/  ISETP.GE.AND P0, PT, R10, RZ, PT ;  /* 0x000000ff0a00720c */ /* 0x000fe40003f06270 */
[----:B------:R-:W-:-:S11]  /*228a0*/  MOV R3, 0x3fd774eb ;  /* 0x3fd774eb00037802 */ /* 0x000fd60000000f00 */
[----:B------:R-:W-:-:S04]  /*228b0*/  @P0 FFMA.FTZ R0, R3, 0.93318945169448852539, -R0 ;  /* 0x3f6ee58103000823 */ /* 0x000fc80000010800 */
[----:B------:R-:W-:-:S07]  /*228c0*/  @!P0 FFMA.FTZ R0, R3, 0.93318945169448852539, R0 ;  /* 0x3f6ee58103008823 */ /* 0x000fce0000010000 */
.L_x_29287:
[----:B------:R-:W-:Y:S05]  /*228d0*/  BSYNC B0 ;  /* 0x0000000000007941 */ /* 0x000fea0003800000 */
.L_x_29285:
        /* <DEDUP_REMOVED lines=12> */
.L_x_29263:
        /* <DEDUP_REMOVED lines=13> */
.L_x_29289:
[----:B------:R-:W-:Y:S05]  /*22a70*/  BSYNC B4 ;  /* 0x0000000000047941 */ /* 0x000fea0003800000 */
.L_x_29288:
        /* <DEDUP_REMOVED lines=18> */
.L_x_29291:
[----:B------:R-:W-:Y:S02]  /*22ba0*/  ISETP.GE.AND P0, PT, R10, RZ, PT ;  /* 0x000000ff0a00720c */ /* 0x000fe40003f06270 */
[----:B------:R-:W-:-:S11]  /*22bb0*/  MOV R3, 0x3fd774eb ;  /* 0x3fd774eb00037802 */ /* 0x000fd60000000f00 */
[----:B------:R-:W-:-:S04]  /*22bc0*/  @P0 FFMA.FTZ R0, R3, 0.93318945169448852539, -R0 ;  /* 0x3f6ee58103000823 */ /* 0x000fc80000010800 */
[----:B------:R-:W-:-:S07]  /*22bd0*/  @!P0 FFMA.FTZ R0, R3, 0.93318945169448852539, R0 ;  /* 0x3f6ee58103008823 */ /* 0x000fce0000010000 */
.L_x_29292:
[----:B------:R-:W-:Y:S05]  /*22be0*/  BSYNC B0 ;  /* 0x0000000000007941 */ /* 0x000fea0003800000 */
.L_x_29290:
        /* <DEDUP_REMOVED lines=27> */
.L_x_29262:
        /* <DEDUP_REMOVED lines=39> */
.L_x_29295:
[----:B------:R-:W-:Y:S05]  /*23010*/  BSYNC B0 ;  /* 0x0000000000007941 */ /* 0x000fea0003800000 */
.L_x_29294:
[----:B------:R-:W-:Y:S01]  /*23020*/  BSSY B4, `(.L_x_29296) ;  /* 0x0000007000047945 */ /* 0x000fe20003800000 */
[----:B------:R-:W-:-:S03]  /*23030*/  FFMA R0, R0, R6, R5 ;  /* 0x0000000600007223 */ /* 0x000fc60000000005 */
[----:B------:R-:W-:Y:S05]  /*23040*/  @!P0 BRA `(.L_x_29297) ;  /* 0x0000000000108947 */ /* 0x000fea0003800000 */
[----:B------:R-:W-:Y:S01]  /*23050*/  HFMA2.MMA R0, -RZ, RZ, 1.875, 0 ;  /* 0x3f800000ff007435 */ /* 0x000fe200000001ff */
[----:B------:R-:W-:Y:S02]  /*23060*/  MOV R25, R29 ;  /* 0x0000001d00197202 */ /* 0x000fe40000000f00 */
[----:B------:R-:W-:-:S08]  /*23070*/  MOV R2, 0x23090 ;  /* 0x0002309000027802 */ /* 0x000fd00000000f00 */
[----:B-1-34-:R-:W-:Y:S05]  /*23080*/  CALL.REL.NOINC `($__internal_69_$__cuda_sm3x_div_rn_ftz_f32_slowpath) ;  /* 0x0000009800787944 */ /* 0x01afea0003c00000 */
.L_x_29297:
[----:B------:R-:W-:Y:S05]  /*23090*/  BSYNC B4 ;  /* 0x0000000000047941 */ /* 0x000fea0003800000 */
.L_x_29296:
        /* <DEDUP_REMOVED lines=18> */
.L_x_29299:
[----:B------:R-:W-:Y:S02]  /*231c0*/  ISETP.GE.AND P0, PT, R10, RZ, PT ;  /* 0x000000ff0a00720c */ /* 0x000fe40003f06270 */
[----:B------:R-:W-:-:S11]  /*231d0*/  MOV R3, 0x3fd774eb ;  /* 0x3fd774eb00037802 */ /* 0x000fd60000000f00 */
[----:B------:R-:W-:-:S04]  /*231e0*/  @P0 FFMA.FTZ R0, R3, 0.93318945169448852539, -R0 ;  /* 0x3f6ee58103000823 */ /* 0x000fc80000010800 */
[----:B------:R-:W-:-:S07]  /*231f0*/  @!P0 FFMA.FTZ R0, R3, 0.93318945169448852539, R0 ;  /* 0x3f6ee58103008823 */ /* 0x000fce0000010000 */
.L_x_29300:
[----:B------:R-:W-:Y:S05]  /*23200*/  BSYNC B0 ;  /* 0x0000000000007941 */ /* 0x000fea0003800000 */
.L_x_29298:
        /* <DEDUP_REMOVED lines=10> */
.L_x_29293:
        /* <DEDUP_REMOVED lines=13> */
.L_x_29302:
[----:B------:R-:W-:Y:S05]  /*23380*/  BSYNC B4 ;  /* 0x0000000000047941 */ /* 0x000fea0003800000 */
.L_x_29301:
        /* <DEDUP_REMOVED lines=18> */
.L_x_29304:
[----:B------:R-:W-:Y:S02]  /*234b0*/  ISETP.GE.AND P0, PT, R10, RZ, PT ;  /* 0x000000ff0a00720c */ /* 0x000fe40003f06270 */
[----:B------:R-:W-:-:S11]  /*234c0*/  MOV R3, 0x3fd774eb ;  /* 0x3fd774eb00037802 */ /* 0x000fd60000000f00 */
[----:B------:R-:W-:-:S04]  /*234d0*/  @P0 FFMA.FTZ R0, R3, 0.93318945169448852539, -R0 ;  /* 0x3f6ee58103000823 */ /* 0x000fc80000010800 */
[----:B------:R-:W-:-:S07]  /*234e0*/  @!P0 FFMA.FTZ R0, R3, 0.93318945169448852539, R0 ;  /* 0x3f6ee58103008823 */ /* 0x000fce0000010000 */
.L_x_29305:
[----:B------:R-:W-:Y:S05]  /*234f0*/  BSYNC B0 ;  /* 0x0000000000007941 */ /* 0x000fea0003800000 */
.L_x_29303:
        /* <DEDUP_REMOVED lines=11> */
.L_x_29261:
        /* <DEDUP_REMOVED lines=34> */
.L_x_29307:
[----:B------:R-:W-:Y:S05]  /*237d0*/  BSYNC B4 ;  /* 0x0000000000047941 */ /* 0x000fea0003800000 */
.L_x_29306:
        /* <DEDUP_REMOVED lines=18> */
.L_x_29309:
[----:B------:R-:W-:Y:S02]  /*23900*/  ISETP.GE.AND P0, PT, R10, RZ, PT ;  /* 0x000000ff0a00720c */ /* 0x000fe40003f06270 */
[----:B------:R-:W-:-:S11]  /*23910*/  MOV R3, 0x3fd774eb ;  /* 0x3fd774eb00037802 */ /* 0x000fd60000000f00 */
[----:B------:R-:W-:-:S04]  /*23920*/  @P0 FFMA.FTZ R0, R3, 0.93318945169448852539, -R0 ;  /* 0x3f6ee58103000823 */ /* 0x000fc80000010800 */
[----:B------:R-:W-:-:S07]  /*23930*/  @!P0 FFMA.FTZ R0, R3, 0.93318945169448852539, R0 ;  /* 0x3f6ee58103008823 */ /* 0x000fce0000010000 */
.L_x_29310:
[----:B------:R-:W-:Y:S05]  /*23940*/  BSYNC B0 ;  /* 0x0000000000007941 */ /* 0x000fea0003800000 */
.L_x_29308:
        /* <DEDUP_REMOVED lines=11> */
.L_x_29260:
        /* <DEDUP_REMOVED lines=26> */
.L_x_29312:
[----:B------:R-:W-:Y:S05]  /*23ba0*/  BSYNC B4 ;  /* 0x0000000000047941 */ /* 0x000fea0003800000 */
.L_x_29311:
        /* <DEDUP_REMOVED lines=18> */
.L_x_29314:
[----:B------:R-:W-:Y:S02]  /*23cd0*/  ISETP.GE.AND P0, PT, R10, RZ, PT ;  /* 0x000000ff0a00720c */ /* 0x000fe40003f06270 */
[----:B------:R-:W-:-:S11]  /*23ce0*/  MOV R3, 0x3fd774eb ;  /* 0x3fd774eb00037802 */ /* 0x000fd60000000f00 */
[----:B------:R-:W-:-:S04]  /*23cf0*/  @P0 FFMA.FTZ R0, R3, 0.93318945169448852539, -R0 ;  /* 0x3f6ee58103000823 */ /* 0x000fc80000010800 */
[----:B------:R-:W-:-:S07]  /*23d00*/  @!P0 FFMA.FTZ R0, R3, 0.93318945169448852539, R0 ;  /* 0x3f6ee58103008823 */ /* 0x000fce0000010000 */
.L_x_29315:
[----:B------:R-:W-:Y:S05]  /*23d10*/  BSYNC B0 ;  /* 0x0000000000007941 */ /* 0x000fea0003800000 */
.L_x_29313:
        /* <DEDUP_REMOVED lines=12> */
.L_x_29272:
[----:B------:R-:W-:Y:S05]  /*23de0*/  BSYNC B2 ;  /* 0x0000000000027941 */ /* 0x000fea0003800000 */
.L_x_29259:
        /* <DEDUP_REMOVED lines=42> */
.L_x_29318:
        /* <DEDUP_REMOVED lines=10> */
.L_x_29317:
[----:B------:R-:W-:-:S04]  /*24130*/  FMUL.RZ R5, R5, 0.15915493667125701904 ;  /* 0x3e22f98305057820 */ /* 0x000fc8000040c000 */
[----:B------:R0:W2:Y:S08]  /*24140*/  MUFU.SIN R9, R5 ;  /* 0x0000000500097308 */ /* 0x0000b00000000400 */
[----:B------:R0:W0:Y:S01]  /*24150*/  MUFU.COS R8, R5 ;  /* 0x0000000500087308 */ /* 0x0000220000000000 */
[----:B------:R-:W-:Y:S05]  /*24160*/  BRA `(.L_x_29258) ;  /* 0x00000000000c7947 */ /* 0x000fea0003800000 */
.L_x_29316:
[----:B------:R-:W-:Y:S01]  /*24170*/  FMUL.FTZ R4, R4, 1.4426950216293334961 ;  /* 0x3fb8aa3b04047820 */ /* 0x000fe20000410000 */
[----:B------:R-:W-:-:S03]  /*24180*/  MOV R9, R5 ;  /* 0x0000000500097202 */ /* 0x000fc60000000f00 */
[----:B------:R0:W2:Y:S04]  /*24190*/  MUFU.EX2 R8, R4 ;  /* 0x0000000400087308 */ /* 0x0000a80000000800 */
.L_x_29258:
[----:B------:R-:W-:Y:S05]  /*241a0*/  BSYNC B3 ;  /* 0x0000000000037941 */ /* 0x000fea0003800000 */
.L_x_29257:
        /* <DEDUP_REMOVED lines=67> */
.L_x_29328:
[----:B------:R-:W-:Y:S05]  /*245e0*/  BSYNC B0 ;  /* 0x0000000000007941 */ /* 0x000fea0003800000 */
.L_x_29327:
[----:B------:R-:W-:Y:S01]  /*245f0*/  BSSY B4, `(.L_x_29329) ;  /* 0x0000007000047945 */ /* 0x000fe20003800000 */
[----:B------:R-:W-:-:S03]  /*24600*/  FFMA R0, R4, R6, R5 ;  /* 0x0000000604007223 */ /* 0x000fc60000000005 */
[----:B------:R-:W-:Y:S05]  /*24610*/  @!P0 BRA `(.L_x_29330) ;  /* 0x0000000000108947 */ /* 0x000fea0003800000 */
[----:B------:R-:W-:Y:S02]  /*24620*/  MOV R25, R29 ;  /* 0x0000001d00197202 */ /* 0x000fe40000000f00 */
[----:B------:R-:W-:Y:S02]  /*24630*/  MOV R0, R30 ;  /* 0x0000001e00007202 */ /* 0x000fe40000000f00 */
[----:B------:R-:W-:-:S07]  /*24640*/  MOV R2, 0x24660 ;  /* 0x0002466000027802 */ /* 0x000fce0000000f00 */
[----:B-1-34-:R-:W-:Y:S05]  /*24650*/  CALL.REL.NOINC `($__internal_69_$__cuda_sm3x_div_rn_ftz_f32_slowpath) ;  /* 0x0000008400047944 */ /* 0x01afea0003c00000 */
.L_x_29330:
[----:B------:R-:W-:Y:S05]  /*24660*/  BSYNC B4 ;  /* 0x0000000000047941 */ /* 0x000fea0003800000 */
.L_x_29329:
        /* <DEDUP_REMOVED lines=18> */
.L_x_29332:
[----:B------:R-:W-:Y:S02]  /*24790*/  ISETP.GE.AND P0, PT, R12, RZ, PT ;  /* 0x000000ff0c00720c */ /* 0x000fe40003f06270 */
[----:B------:R-:W-:-:S11]  /*247a0*/  MOV R3, 0x3fd774eb ;  /* 0x3fd774eb00037802 */ /* 0x000fd60000000f00 */
[----:B------:R-:W-:-:S04]  /*247b0*/  @P0 FFMA.FTZ R0, R3, 0.93318945169448852539, -R0 ;  /* 0x3f6ee58103000823 */ /* 0x000fc80000010800 */
[----:B------:R-:W-:-:S07]  /*247c0*/  @!P0 FFMA.FTZ R0, R3, 0.93318945169448852539, R0 ;  /* 0x3f6ee58103008823 */ /* 0x000fce0000010000 */
.L_x_29333:
[----:B------:R-:W-:Y:S05]  /*247d0*/  BSYNC B0 ;  /* 0x0000000000007941 */ /* 0x000fea0003800000 */
.L_x_29331:
        /* <DEDUP_REMOVED lines=12> */
.L_x_29326:
        /* <DEDUP_REMOVED lines=17> */
.L_x_29337:
[----:B------:R-:W-:Y:S05]  /*249b0*/  BSYNC B4 ;  /* 0x0000000000047941 */ /* 0x000fea0003800000 */
.L_x_29336:
        /* <DEDUP_REMOVED lines=18> */
.L_x_29339:
[----:B------:R-:W-:Y:S02]  /*24ae0*/  ISETP.GE.AND P0, PT, R12, RZ, PT ;  /* 0x000000ff0c00720c */ /* 0x000fe40003f06270 */
[----:B------:R-:W-:-:S11]  /*24af0*/  MOV R3, 0x3fd774eb ;  /* 0x3fd774eb00037802 */ /* 0x000fd60000000f00 */
[----:B------:R-:W-:-:S04]  /*24b00*/  @P0 FFMA.FTZ R0, R3, 0.93318945169448852539, -R0 ;  /* 0x3f6ee58103000823 */ /* 0x000fc80000010800 */
[----:B------:R-:W-:-:S07]  /*24b10*/  @!P0 FFMA.FTZ R0, R3, 0.93318945169448852539, R0 ;  /* 0x3f6ee58103008823 */ /* 0x000fce0000010000 */
.L_x_29340:
[----:B------:R-:W-:Y:S05]  /*24b20*/  BSYNC B0 ;  /* 0x0000000000007941 */ /* 0x000fea0003800000 */
.L_x_29338:
        /* <DEDUP_REMOVED lines=13> */
.L_x_29335:
        /* <DEDUP_REMOVED lines=25> */
.L_x_29342:
        /* <DEDUP_REMOVED lines=40> */
.L_x_29341:
        /* <DEDUP_REMOVED lines=51> */
.L_x_29344:
[----:B------:R-:W-:Y:S05]  /*25340*/  BSYNC B0 ;  /* 0x0000000000007941 */ /* 0x000fea0003800000 */
.L_x_29343:
[----:B------:R-:W-:Y:S01]  /*25350*/  BSSY B4, `(.L_x_29345) ;  /* 0x0000006000047945 */ /* 0x000fe20003800000 */
[----:B------:R-:W-:-:S03]  /*25360*/  FFMA R0, R5, R4, R2 ;  /* 0x0000000405007223 */ /* 0x000fc60000000002 */
[----:B------:R-:W-:Y:S05]  /*25370*/  @!P0 BRA `(.L_x_29346) ;  /* 0x00000000000c8947 */ /* 0x000fea0003800000 */
[----:B------:R-:W-:Y:S02]  /*25380*/  MOV R0, R30 ;  /* 0x0000001e00007202 */ /* 0x000fe40000000f00 */
[----:B------:R-:W-:-:S07]  /*25390*/  MOV R2, 0x253b0 ;  /* 0x000253b000027802 */ /* 0x000fce0000000f00 */
[----:B-1-34-:R-:W-:Y:S05]  /*253a0*/  CALL.REL.NOINC `($__internal_69_$__cuda_sm3x_div_rn_ftz_f32_slowpath) ;  /* 0x0000007400b07944 */ /* 0x01afea0003c00000 */
.L_x_29346:
[----:B------:R-:W-:Y:S05]  /*253b0*/  BSYNC B4 ;  /* 0x0000000000047941 */ /* 0x000fea0003800000 */
.L_x_29345:
        /* <DEDUP_REMOVED lines=18> */
.L_x_29348:
[----:B------:R-:W-:Y:S02]  /*254e0*/  ISETP.GE.AND P0, PT, R12, RZ, PT ;  /* 0x000000ff0c00720c */ /* 0x000fe40003f06270 */
[----:B------:R-:W-:-:S11]  /*254f0*/  MOV R3, 0x3fd774eb ;  /* 0x3fd774eb00037802 */ /* 0x000fd60000000f00 */
[----:B------:R-:W-:-:S04]  /*25500*/  @P0 FFMA.FTZ R0, R3, 0.93318945169448852539, -R0 ;  /* 0x3f6ee58103000823 */ /* 0x000fc80000010800 */
[----:B------:R-:W-:-:S07]  /*25510*/  @!P0 FFMA.FTZ R0, R3, 0.93318945169448852539, R0 ;  /* 0x3f6ee58103008823 */ /* 0x000fce0000010000 */
.L_x_29349:
[----:B------:R-:W-:Y:S05]  /*25520*/  BSYNC B0 ;  /* 0x0000000000007941 */ /* 0x000fea0003800000 */
.L_x_29347:
        /* <DEDUP_REMOVED lines=12> */
.L_x_29325:
        /* <DEDUP_REMOVED lines=13> */
.L_x_29351:
[----:B------:R-:W-:Y:S05]  /*256c0*/  BSYNC B4 ;  /* 0x0000000000047941 */ /* 0x000fea0003800000 */
.L_x_29350:
        /* <DEDUP_REMOVED lines=18> */
.L_x_29353:
[----:B------:R-:W-:Y:S02]  /*257f0*/  ISETP.GE.AND P0, PT, R12, RZ, PT ;  /* 0x000000ff0c00720c */ /* 0x000fe40003f06270 */
[----:B------:R-:W-:-:S11]  /*25800*/  MOV R3, 0x3fd774eb ;  /* 0x3fd774eb00037802 */ /* 0x000fd60000000f00 */
[----:B------:R-:W-:-:S04]  /*25810*/  @P0 FFMA.FTZ R0, R3, 0.93318945169448852539, -R0 ;  /* 0x3f6ee58103000823 */ /* 0x000fc80000010800 */
[----:B------:R-:W-:-:S07]  /*25820*/  @!P0 FFMA.FTZ R0, R3, 0.93318945169448852539, R0 ;  /* 0x3f6ee58103008823 */ /* 0x000fce0000010000 */
.L_x_29354:
[----:B------:R-:W-:Y:S05]  /*25830*/  BSYNC B0 ;  /* 0x0000000000007941 */ /* 0x000fea0003800000 */
.L_x_29352:
        /* <DEDUP_REMOVED lines=27> */
.L_x_29324:
        /* <DEDUP_REMOVED lines=39> */
.L_x_29357:
[----:B------:R-:W-:Y:S05]  /*25c60*/  BSYNC B0 ;  /* 0x0000000000007941 */ /* 0x000fea0003800000 */
.L_x_29356:
[----:B------:R-:W-:Y:S01]  /*25c70*/  BSSY B4, `(.L_x_29358) ;  /* 0x0000007000047945 */ /* 0x000fe20003800000 */
[----:B------:R-:W-:-:S03]  /*25c80*/  FFMA R0, R0, R6, R5 ;  /* 0x0000000600007223 */ /* 0x000fc60000000005 */
[----:B------:R-:W-:Y:S05]  /*25c90*/  @!P0 BRA `(.L_x_29359) ;  /* 0x0000000000108947 */ /* 0x000fea0003800000 */
[----:B------:R-:W-:Y:S01]  /*25ca0*/  HFMA2.MMA R0, -RZ, RZ, 1.875, 0 ;  /* 0x3f800000ff007435 */ /* 0x000fe200000001ff */
[----:B------:R-:W-:Y:S02]  /*25cb0*/  MOV R25, R29 ;  /* 0x0000001d00197202 */ /* 0x000fe40000000f00 */
[----:B------:R-:W-:-:S08]  /*25cc0*/  MOV R2, 0x25ce0 ;  /* 0x00025ce000027802 */ /* 0x000fd00000000f00 */
[----:B-1-34-:R-:W-:Y:S05]  /*25cd0*/  CALL.REL.NOINC `($__internal_69_$__cuda_sm3x_div_rn_ftz_f32_slowpath) ;  /* 0x0000006c00647944 */ /* 0x01afea0003c00000 */
.L_x_29359:
[----:B------:R-:W-:Y:S05]  /*25ce0*/  BSYNC B4 ;  /* 0x0000000000047941 */ /* 0x000fea0003800000 */
.L_x_29358:
        /* <DEDUP_REMOVED lines=18> */
.L_x_29361:
[----:B------:R-:W-:Y:S02]  /*25e10*/  ISETP.GE.AND P0, PT, R12, RZ, PT ;  /* 0x000000ff0c00720c */ /* 0x000fe40003f06270 */
[----:B------:R-:W-:-:S11]  /*25e20*/  MOV R3, 0x3fd774eb ;  /* 0x3fd774eb00037802 */ /* 0x000fd60000000f00 */
[----:B------:R-:W-:-:S04]  /*25e30*/  @P0 FFMA.FTZ R0, R3, 0.93318945169448852539, -R0 ;  /* 0x3f6ee58103000823 */ /* 0x000fc80000010800 */
[----:B------:R-:W-:-:S07]  /*25e40*/  @!P0 FFMA.FTZ R0, R3, 0.93318945169448852539, R0 ;  /* 0x3f6ee58103008823 */ /* 0x000fce0000010000 */
.L_x_29362:
[----:B------:R-:W-:Y:S05]  /*25e50*/  BSYNC B0 ;  /* 0x0000000000007941 */ /* 0x000fea0003800000 */
.L_x_29360:
        /* <DEDUP_REMOVED lines=10> */
.L_x_29355:
        /* <DEDUP_REMOVED lines=13> */
.L_x_29364:
[----:B------:R-:W-:Y:S05]  /*25fd0*/  BSYNC B4 ;  /* 0x0000000000047941 */ /* 0x000fea0003800000 */
.L_x_29363:
        /* <DEDUP_REMOVED lines=18> */
.L_x_29366:
[----:B------:R-:W-:Y:S02]  /*26100*/  ISETP.GE.AND P0, PT, R12, RZ, PT ;  /* 0x000000ff0c00720c */ /* 0x000fe40003f06270 */
[----:B------:R-:W-:-:S11]  /*26110*/  MOV R3, 0x3fd774eb ;  /* 0x3fd774eb00037802 */ /* 0x000fd60000000f00 */
[----:B------:R-:W-:-:S04]  /*26120*/  @P0 FFMA.FTZ R0, R3, 0.93318945169448852539, -R0 ;  /* 0x3f6ee58103000823 */ /* 0x000fc80000010800 */
[----:B------:R-:W-:-:S07]  /*26130*/  @!P0 FFMA.FTZ R0, R3, 0.93318945169448852539, R0 ;  /* 0x3f6ee58103008823 */ /* 0x000fce0000010000 */
.L_x_29367:
[----:B------:R-:W-:Y:S05]  /*26140*/  BSYNC B0 ;  /* 0x0000000000007941 */ /* 0x000fea0003800000 */
.L_x_29365:
        /* <DEDUP_REMOVED lines=11> */
.L_x_29323:
        /* <DEDUP_REMOVED lines=34> */
.L_x_29369:
[----:B------:R-:W-:Y:S05]  /*26420*/  BSYNC B4 ;  /* 0x0000000000047941 */ /* 0x000fea0003800000 */
.L_x_29368:
        /* <DEDUP_REMOVED lines=18> */
.L_x_29371:
[----:B------:R-:W-:Y:S02]  /*26550*/  ISETP.GE.AND P0, PT, R12, RZ, PT ;  /* 0x000000ff0c00720c */ /* 0x000fe40003f06270 */
[----:B------:R-:W-:-:S11]  /*26560*/  MOV R3, 0x3fd774eb ;  /* 0x3fd774eb00037802 */ /* 0x000fd60000000f00 */
[----:B------:R-:W-:-:S04]  /*26570*/  @P0 FFMA.FTZ R0, R3, 0.93318945169448852539, -R0 ;  /* 0x3f6ee58103000823 */ /* 0x000fc80000010800 */
[----:B------:R-:W-:-:S07]  /*26580*/  @!P0 FFMA.FTZ R0, R3, 0.93318945169448852539, R0 ;  /* 0x3f6ee58103008823 */ /* 0x000fce0000010000 */
.L_x_29372:
[----:B------:R-:W-:Y:S05]  /*26590*/  BSYNC B0 ;  /* 0x0000000000007941 */ /* 0x000fea0003800000 */
.L_x_29370:
        /* <DEDUP_REMOVED lines=11> */
.L_x_29322:
        /* <DEDUP_REMOVED lines=26> */
.L_x_29374:
[----:B------:R-:W-:Y:S05]  /*267f0*/  BSYNC B4 ;  /* 0x0000000000047941 */ /* 0x000fea0003800000 */
.L_x_29373:
        /* <DEDUP_REMOVED lines=18> */
.L_x_29376:
[----:B------:R-:W-:Y:S02]  /*26920*/  ISETP.GE.AND P0, PT, R12, RZ, PT ;  /* 0x000000ff0c00720c */ /* 0x000fe40003f06270 */
[----:B------:R-:W-:-:S11]  /*26930*/  MOV R3, 0x3fd774eb ;  /* 0x3fd774eb00037802 */ /* 0x000fd60000000f00 */
[----:B------:R-:W-:-:S04]  /*26940*/  @P0 FFMA.FTZ R0, R3, 0.93318945169448852539, -R0 ;  /* 0x3f6ee58103000823 */ /* 0x000fc80000010800 */
[----:B------:R-:W-:-:S07]  /*26950*/  @!P0 FFMA.FTZ R0, R3, 0.93318945169448852539, R0 ;  /* 0x3f6ee58103008823 */ /* 0x000fce0000010000 */
.L_x_29377:
[----:B------:R-:W-:Y:S05]  /*26960*/  BSYNC B0 ;  /* 0x0000000000007941 */ /* 0x000fea0003800000 */
.L_x_29375:
        /* <DEDUP_REMOVED lines=12> */
.L_x_29334:
[----:B------:R-:W-:Y:S05]  /*26a30*/  BSYNC B2 ;  /* 0x0000000000027941 */ /* 0x000fea0003800000 */
.L_x_29321:
        /* <DEDUP_REMOVED lines=42> */
.L_x_29380:
        /* <DEDUP_REMOVED lines=10> */
.L_x_29379:
[----:B------:R-:W-:-:S04]  /*26d80*/  FMUL.RZ R5, R5, 0.15915493667125701904 ;  /* 0x3e22f98305057820 */ /* 0x000fc8000040c000 */
[----:B------:R0:W2:Y:S08]  /*26d90*/  MUFU.SIN R11, R5 ;  /* 0x00000005000b7308 */ /* 0x0000b00000000400 */
[----:B------:R0:W0:Y:S01]  /*26da0*/  MUFU.COS R10, R5 ;  /* 0x00000005000a7308 */ /* 0x0000220000000000 */
[----:B------:R-:W-:Y:S05]  /*26db0*/  BRA `(.L_x_29320) ;  /* 0x00000000000c7947 */ /* 0x000fea0003800000 */
.L_x_29378:
[----:B------:R-:W-:Y:S01]  /*26dc0*/  FMUL.FTZ R4, R4, 1.4426950216293334961 ;  /* 0x3fb8aa3b04047820 */ /* 0x000fe20000410000 */
[----:B------:R-:W-:-:S03]  /*26dd0*/  MOV R11, R5 ;  /* 0x00000005000b7202 */ /* 0x000fc60000000f00 */
[----:B------:R0:W2:Y:S04]  /*26de0*/  MUFU.EX2 R10, R4 ;  /* 0x00000004000a7308 */ /* 0x0000a80000000800 */
.L_x_29320:
[----:B------:R-:W-:Y:S05]  /*26df0*/  BSYNC B3 ;  /* 0x0000000000037941 */ /* 0x000fea0003800000 */
.L_x_29319:
        /* <DEDUP_REMOVED lines=67> */
.L_x_29390:
[----:B------:R-:W-:Y:S05]  /*27230*/  BSYNC B0 ;  /* 0x0000000000007941 */ /* 0x000fea0003800000 */
.L_x_29389:
[----:B------:R-:W-:Y:S01]  /*27240*/  BSSY B4, `(.L_x_29391) ;  /* 0x0000007000047945 */ /* 0x000fe20003800000 */
[----:B------:R-:W-:-:S03]  /*27250*/  FFMA R0, R4, R6, R5 ;  /* 0x0000000604007223 */ /* 0x000fc60000000005 */
[----:B------:R-:W-:Y:S05]  /*27260*/  @!P0 BRA `(.L_x_29392) ;  /* 0x0000000000108947 */ /* 0x000fea0003800000 */
[----:B------:R-:W-:Y:S02]  /*27270*/  MOV R25, R29 ;  /* 0x0000001d00197202 */ /* 0x000fe40000000f00 */
[----:B------:R-:W-:Y:S02]  /*27280*/  MOV R0, R30 ;  /* 0x0000001e00007202 */ /* 0x000fe40000000f00 */
[----:B------:R-:W-:-:S07]  /*27290*/  MOV R2, 0x272b0 ;  /* 0x000272b000027802 */ /* 0x000fce0000000f00 */
[----:B-1-34-:R-:W-:Y:S05]  /*272a0*/  CALL.REL.NOINC `($__internal_69_$__cuda_sm3x_div_rn_ftz_f32_slowpath) ;  /* 0x0000005400f07944 */ /* 0x01afea0003c00000 */
.L_x_29392:
[----:B------:R-:W-:Y:S05]  /*272b0*/  BSYNC B4 ;  /* 0x0000000000047941 */ /* 0x000fea0003800000 */
.L_x_29391:
        /* <DEDUP_REMOVED lines=18> */
.L_x_29394:
[----:B------:R-:W-:Y:S02]  /*273e0*/  ISETP.GE.AND P0, PT, R14, RZ, PT ;  /* 0x000000ff0e00720c */ /* 0x000fe40003f06270 */
[----:B------:R-:W-:-:S11]  /*273f0*/  MOV R3, 0x3fd774eb ;  /* 0x3fd774eb00037802 */ /* 0x000fd60000000f00 */
[----:B------:R-:W-:-:S04]  /*27400*/  @P0 FFMA.FTZ R0, R3, 0.93318945169448852539, -R0 ;  /* 0x3f6ee58103000823 */ /* 0x000fc80000010800 */
[----:B------:R-:W-:-:S07]  /*27410*/  @!P0 FFMA.FTZ R0, R3, 0.93318945169448852539, R0 ;  /* 0x3f6ee58103008823 */ /* 0x000fce0000010000 */
.L_x_29395:
[----:B------:R-:W-:Y:S05]  /*27420*/  BSYNC B0 ;  /* 0x0000000000007941 */ /* 0x000fea0003800000 */
.L_x_29393:
        /* <DEDUP_REMOVED lines=12> */
.L_x_29388:
        /* <DEDUP_REMOVED lines=17> */
.L_x_29399:
[----:B------:R-:W-:Y:S05]  /*27600*/  BSYNC B4 ;  /* 0x0000000000047941 */ /* 0x000fea0003800000 */
.L_x_29398:
        /* <DEDUP_REMOVED lines=18> */
.L_x_29401:
[----:B------:R-:W-:Y:S02]  /*27730*/  ISETP.GE.AND P0, PT, R14, RZ, PT ;  /* 0x000000ff0e00720c */ /* 0x000fe40003f06270 */
[----:B------:R-:W-:-:S11]  /*27740*/  MOV R3, 0x3fd774eb ;  /* 0x3fd774eb00037802 */ /* 0x000fd60000000f00 */
[----:B------:R-:W-:-:S04]  /*27750*/  @P0 FFMA.FTZ R0, R3, 0.93318945169448852539, -R0 ;  /* 0x3f6ee58103000823 */ /* 0x000fc80000010800 */
[----:B------:R-:W-:-:S07]  /*27760*/  @!P0 FFMA.FTZ R0, R3, 0.93318945169448852539, R0 ;  /* 0x3f6ee58103008823 */ /* 0x000fce0000010000 */
.L_x_29402:
[----:B------:R-:W-:Y:S05]  /*27770*/  BSYNC B0 ;  /* 0x0000000000007941 */ /* 0x000fea0003800000 */
.L_x_29400:
        /* <DEDUP_REMOVED lines=13> */
.L_x_29397:
        /* <DEDUP_REMOVED lines=25> */
.L_x_29404:
        /* <DEDUP_REMOVED lines=40> */
.L_x_29403:
        /* <DEDUP_REMOVED lines=51> */
.L_x_29406:
[----:B------:R-:W-:Y:S05]  /*27f90*/  BSYNC B0 ;  /* 0x0000000000007941 */ /* 0x000fea0003800000 */
.L_x_29405:
[----:B------:R-:W-:Y:S01]  /*27fa0*/  BSSY B4, `(.L_x_29407) ;  /* 0x0000006000047945 */ /* 0x000fe20003800000 */
[----:B------:R-:W-:-:S03]  /*27fb0*/  FFMA R0, R5, R4, R2 ;  /* 0x0000000405007223 */ /* 0x000fc60000000002 */
[----:B------:R-:W-:Y:S05]  /*27fc0*/  @!P0 BRA `(.L_x_29408) ;  /* 0x00000000000c8947 */ /* 0x000fea0003800000 */
[----:B------:R-:W-:Y:S02]  /*27fd0*/  MOV R0, R30 ;  /* 0x0000001e00007202 */ /* 0x000fe40000000f00 */
[----:B------:R-:W-:-:S07]  /*27fe0*/  MOV R2, 0x28000 ;  /* 0x0002800000027802 */ /* 0x000fce0000000f00 */
[----:B-1-34-:R-:W-:Y:S05]  /*27ff0*/  CALL.REL.NOINC `($__internal_69_$__cuda_sm3x_div_rn_ftz_f32_slowpath) ;  /* 0x00000048009c7944 */ /* 0x01afea0003c00000 */
.L_x_29408:
[----:B------:R-:W-:Y:S05]  /*28000*/  BSYNC B4 ;  /* 0x0000000000047941 */ /* 0x000fea0003800000 */
.L_x_29407:
        /* <DEDUP_REMOVED lines=18> */
.L_x_29410:
[----:B------:R-:W-:Y:S02]  /*28130*/  ISETP.GE.AND P0, PT, R14, RZ, PT ;  /* 0x000000ff0e00720c */ /* 0x000fe40003f06270 */
[----:B------:R-:W-:-:S11]  /*28140*/  MOV R3, 0x3fd774eb ;  /* 0x3fd774eb00037802 */ /* 0x000fd60000000f00 */
[----:B------:R-:W-:-:S04]  /*28150*/  @P0 FFMA.FTZ R0, R3, 0.93318945169448852539, -R0 ;  /* 0x3f6ee58103000823 */ /* 0x000fc80000010800 */
[----:B------:R-:W-:-:S07]  /*28160*/  @!P0 FFMA.FTZ R0, R3, 0.93318945169448852539, R0 ;  /* 0x3f6ee58103008823 */ /* 0x000fce0000010000 */
.L_x_29411:
[----:B------:R-:W-:Y:S05]  /*28170*/  BSYNC B0 ;  /* 0x0000000000007941 */ /* 0x000fea0003800000 */
.L_x_29409:
        /* <DEDUP_REMOVED lines=12> */
.L_x_29387:
        /* <DEDUP_REMOVED lines=13> */
.L_x_29413:
[----:B------:R-:W-:Y:S05]  /*28310*/  BSYNC B4 ;  /* 0x0000000000047941 */ /* 0x000fea0003800000 */
.L_x_29412:
        /* <DEDUP_REMOVED lines=18> */
.L_x_29415:
[----:B------:R-:W-:Y:S02]  /*28440*/  ISETP.GE.AND P0, PT, R14, RZ, PT ;  /* 0x000000ff0e00720c */ /* 0x000fe40003f06270 */
[----:B------:R-:W-:-:S11]  /*28450*/  MOV R3, 0x3fd774eb ;  /* 0x3fd774eb00037802 */ /* 0x000fd60000000f00 */
[----:B------:R-:W-:-:S04]  /*28460*/  @P0 FFMA.FTZ R0, R3, 0.93318945169448852539, -R0 ;  /* 0x3f6ee58103000823 */ /* 0x000fc80000010800 */
[----:B------:R-:W-:-:S07]  /*28470*/  @!P0 FFMA.FTZ R0, R3, 0.93318945169448852539, R0 ;  /* 0x3f6ee58103008823 */ /* 0x000fce0000010000 */
.L_x_29416:
[----:B------:R-:W-:Y:S05]  /*28480*/  BSYNC B0 ;  /* 0x0000000000007941 */ /* 0x000fea0003800000 */
.L_x_29414:
        /* <DEDUP_REMOVED lines=27> */
.L_x_29386:
        /* <DEDUP_REMOVED lines=39> */
.L_x_29419:
[----:B------:R-:W-:Y:S05]  /*288b0*/  BSYNC B0 ;  /* 0x0000000000007941 */ /* 0x000fea0003800000 */
.L_x_29418:
[----:B------:R-:W-:Y:S01]  /*288c0*/  BSSY B4, `(.L_x_29420) ;  /* 0x0000007000047945 */ /* 0x000fe20003800000 */
[----:B------:R-:W-:-:S03]  /*288d0*/  FFMA R0, R0, R6, R5 ;  /* 0x0000000600007223 */ /* 0x000fc60000000005 */
[----:B------:R-:W-:Y:S05]  /*288e0*/  @!P0 BRA `(.L_x_29421) ;  /* 0x0000000000108947 */ /* 0x000fea0003800000 */
[----:B------:R-:W-:Y:S01]  /*288f0*/  HFMA2.MMA R0, -RZ, RZ, 1.875, 0 ;  /* 0x3f800000ff007435 */ /* 0x000fe200000001ff */
[----:B------:R-:W-:Y:S02]  /*28900*/  MOV R25, R29 ;  /* 0x0000001d00197202 */ /* 0x000fe40000000f00 */
[----:B------:R-:W-:-:S08]  /*28910*/  MOV R2, 0x28930 ;  /* 0x0002893000027802 */ /* 0x000fd00000000f00 */
[----:B-1-34-:R-:W-:Y:S05]  /*28920*/  CALL.REL.NOINC `($__internal_69_$__cuda_sm3x_div_rn_ftz_f32_slowpath) ;  /* 0x0000004000507944 */ /* 0x01afea0003c00000 */
.L_x_29421:
[----:B------:R-:W-:Y:S05]  /*28930*/  BSYNC B4 ;  /* 0x0000000000047941 */ /* 0x000fea0003800000 */
.L_x_29420:
        /* <DEDUP_REMOVED lines=18> */
.L_x_29423:
[----:B------:R-:W-:Y:S02]  /*28a60*/  ISETP.GE.AND P0, PT, R14, RZ, PT ;  /* 0x000000ff0e00720c */ /* 0x000fe40003f06270 */
[----:B------:R-:W-:-:S11]  /*28a70*/  MOV R3, 0x3fd774eb ;  /* 0x3fd774eb00037802 */ /* 0x000fd60000000f00 */
[----:B------:R-:W-:-:S04]  /*28a80*/  @P0 FFMA.FTZ R0, R3, 0.93318945169448852539, -R0 ;  /* 0x3f6ee58103000823 */ /* 0x000fc80000010800 */
[----:B------:R-:W-:-:S07]  /*28a90*/  @!P0 FFMA.FTZ R0, R3, 0.93318945169448852539, R0 ;  /* 0x3f6ee58103008823 */ /* 0x000fce0000010000 */
.L_x_29424:
[----:B------:R-:W-:Y:S05]  /*28aa0*/  BSYNC B0 ;  /* 0x0000000000007941 */ /* 0x000fea0003800000 */
.L_x_29422:
        /* <DEDUP_REMOVED lines=10> */
.L_x_29417:
        /* <DEDUP_REMOVED lines=13> */
.L_x_29426:
[----:B------:R-:W-:Y:S05]  /*28c20*/  BSYNC B4 ;  /* 0x0000000000047941 */ /* 0x000fea0003800000 */
.L_x_29425:
        /* <DEDUP_REMOVED lines=18> */
.L_x_29428:
[----:B------:R-:W-:Y:S02]  /*28d50*/  ISETP.GE.AND P0, PT, R14, RZ, PT ;  /* 0x000000ff0e00720c */ /* 0x000fe40003f06270 */
[----:B------:R-:W-:-:S11]  /*28d60*/  MOV R3, 0x3fd774eb ;  /* 0x3fd774eb00037802 */ /* 0x000fd60000000f00 */
[----:B------:R-:W-:-:S04]  /*28d70*/  @P0 FFMA.FTZ R0, R3, 0.93318945169448852539, -R0 ;  /* 0x3f6ee58103000823 */ /* 0x000fc80000010800 */
[----:B------:R-:W-:-:S07]  /*28d80*/  @!P0 FFMA.FTZ R0, R3, 0.93318945169448852539, R0 ;  /* 0x3f6ee58103008823 */ /* 0x000fce0000010000 */
.L_x_29429:
[----:B------:R-:W-:Y:S05]  /*28d90*/  BSYNC B0 ;  /* 0x0000000000007941 */ /* 0x000fea0003800000 */
.L_x_29427:
        /* <DEDUP_REMOVED lines=11> */
.L_x_29385:
        /* <DEDUP_REMOVED lines=34> */
.L_x_29431:
[----:B------:R-:W-:Y:S05]  /*29070*/  BSYNC B4 ;  /* 0x0000000000047941 */ /* 0x000fea0003800000 */
.L_x_29430:
        /* <DEDUP_REMOVED lines=18> */
.L_x_29433:
[----:B------:R-:W-:Y:S02]  /*291a0*/  ISETP.GE.AND P0, PT, R14, RZ, PT ;  /* 0x000000ff0e00720c */ /* 0x000fe40003f06270 */
[----:B------:R-:W-:-:S11]  /*291b0*/  MOV R3, 0x3fd774eb ;  /* 0x3fd774eb00037802 */ /* 0x000fd60000000f00 */
[----:B------:R-:W-:-:S04]  /*291c0*/  @P0 FFMA.FTZ R0, R3, 0.93318945169448852539, -R0 ;  /* 0x3f6ee58103000823 */ /* 0x000fc80000010800 */
[----:B------:R-:W-:-:S07]  /*291d0*/  @!P0 FFMA.FTZ R0, R3, 0.93318945169448852539, R0 ;  /* 0x3f6ee58103008823 */ /* 0x000fce0000010000 */
.L_x_29434:
[----:B------:R-:W-:Y:S05]  /*291e0*/  BSYNC B0 ;  /* 0x0000000000007941 */ /* 0x000fea0003800000 */
.L_x_29432:
        /* <DEDUP_REMOVED lines=11> */
.L_x_29384:
        /* <DEDUP_REMOVED lines=26> */
.L_x_29436:
[----:B------:R-:W-:Y:S05]  /*29440*/  BSYNC B4 ;  /* 0x0000000000047941 */ /* 0x000fea0003800000 */
.L_x_29435:
        /* <DEDUP_REMOVED lines=18> */
.L_x_29438:
[----:B------:R-:W-:Y:S02]  /*29570*/  ISETP.GE.AND P0, PT, R14, RZ, PT ;  /* 0x000000ff0e00720c */ /* 0x000fe40003f06270 */
[----:B------:R-:W-:-:S11]  /*29580*/  MOV R3, 0x3fd774eb ;  /* 0x3fd774eb00037802 */ /* 0x000fd60000000f00 */
[----:B------:R-:W-:-:S04]  /*29590*/  @P0 FFMA.FTZ R0, R3, 0.93318945169448852539, -R0 ;  /* 0x3f6ee58103000823 */ /* 0x000fc80000010800 */
[----:B------:R-:W-:-:S07]  /*295a0*/  @!P0 FFMA.FTZ R0, R3, 0.93318945169448852539, R0 ;  /* 0x3f6ee58103008823 */ /* 0x000fce0000010000 */
.L_x_29439:
[----:B------:R-:W-:Y:S05]  /*295b0*/  BSYNC B0 ;  /* 0x0000000000007941 */ /* 0x000fea0003800000 */
.L_x_29437:
        /* <DEDUP_REMOVED lines=12> */
.L_x_29396:
[----:B------:R-:W-:Y:S05]  /*29680*/  BSYNC B2 ;  /* 0x0000000000027941 */ /* 0x000fea0003800000 */
.L_x_29383:
        /* <DEDUP_REMOVED lines=42> */
.L_x_29442:
        /* <DEDUP_REMOVED lines=10> */
.L_x_29441:
[----:B------:R-:W-:-:S04]  /*299d0*/  FMUL.RZ R5, R5, 0.15915493667125701904 ;  /* 0x3e22f98305057820 */ /* 0x000fc8000040c000 */
[----:B------:R0:W2:Y:S08]  /*299e0*/  MUFU.SIN R13, R5 ;  /* 0x00000005000d7308 */ /* 0x0000b00000000400 */
[----:B------:R0:W0:Y:S01]  /*299f0*/  MUFU.COS R12, R5 ;  /* 0x00000005000c7308 */ /* 0x0000220000000000 */
[----:B------:R-:W-:Y:S05]  /*29a00*/  BRA `(.L_x_29382) ;  /* 0x00000000000c7947 */ /* 0x000fea0003800000 */
.L_x_29440:
[----:B------:R-:W-:Y:S01]  /*29a10*/  FMUL.FTZ R4, R4, 1.4426950216293334961 ;  /* 0x3fb8aa3b04047820 */ /* 0x000fe20000410000 */
[----:B------:R-:W-:-:S03]  /*29a20*/  MOV R13, R5 ;  /* 0x00000005000d7202 */ /* 0x000fc60000000f00 */
[----:B------:R0:W2:Y:S04]  /*29a30*/  MUFU.EX2 R12, R4 ;  /* 0x00000004000c7308 */ /* 0x0000a80000000800 */
.L_x_29382:
[----:B------:R-:W-:Y:S05]  /*29a40*/  BSYNC B3 ;  /* 0x0000000000037941 */ /* 0x000fea0003800000 */
.L_x_29381:
        /* <DEDUP_REMOVED lines=67> */
.L_x_29452:
[----:B------:R-:W-:Y:S05]  /*29e80*/  BSYNC B0 ;  /* 0x0000000000007941 */ /* 0x000fea0003800000 */
.L_x_29451:
[----:B------:R-:W-:Y:S01]  /*29e90*/  BSSY B4, `(.L_x_29453) ;  /* 0x0000007000047945 */ /* 0x000fe20003800000 */
[----:B------:R-:W-:-:S03]  /*29ea0*/  FFMA R0, R4, R6, R5 ;  /* 0x0000000604007223 */ /* 0x000fc60000000005 */
[----:B------:R-:W-:Y:S05]  /*29eb0*/  @!P0 BRA `(.L_x_29454) ;  /* 0x0000000000108947 */ /* 0x000fea0003800000 */
[----:B------:R-:W-:Y:S02]  /*29ec0*/  MOV R25, R29 ;  /* 0x0000001d00197202 */ /* 0x000fe40000000f00 */
[----:B------:R-:W-:Y:S02]  /*29ed0*/  MOV R0, R30 ;  /* 0x0000001e00007202 */ /* 0x000fe40000000f00 */
[----:B------:R-:W-:-:S07]  /*29ee0*/  MOV R2, 0x29f00 ;  /* 0x00029f0000027802 */ /* 0x000fce0000000f00 */
[----:B-1-34-:R-:W-:Y:S05]  /*29ef0*/  CALL.REL.NOINC `($__internal_69_$__cuda_sm3x_div_rn_ftz_f32_slowpath) ;  /* 0x0000002800dc7944 */ /* 0x01afea0003c00000 */
.L_x_29454:
[----:B------:R-:W-:Y:S05]  /*29f00*/  BSYNC B4 ;  /* 0x0000000000047941 */ /* 0x000fea0003800000 */
.L_x_29453:
        /* <DEDUP_REMOVED lines=18> */
.L_x_29456:
[----:B------:R-:W-:Y:S02]  /*2a030*/  ISETP.GE.AND P0, PT, R16, RZ, PT ;  /* 0x000000ff1000720c */ /* 0x000fe40003f06270 */
[----:B------:R-:W-:-:S11]  /*2a040*/  MOV R3, 0x3fd774eb ;  /* 0x3fd774eb00037802 */ /* 0x000fd60000000f00 */
[----:B------:R-:W-:-:S04]  /*2a050*/  @P0 FFMA.FTZ R0, R3, 0.93318945169448852539, -R0 ;  /* 0x3f6ee58103000823 */ /* 0x000fc80000010800 */
[----:B------:R-:W-:-:S07]  /*2a060*/  @!P0 FFMA.FTZ R0, R3, 0.93318945169448852539, R0 ;  /* 0x3f6ee58103008823 */ /* 0x000fce0000010000 */
.L_x_29457:
[----:B------:R-:W-:Y:S05]  /*2a070*/  BSYNC B0 ;  /* 0x0000000000007941 */ /* 0x000fea0003800000 */
.L_x_29455:
        /* <DEDUP_REMOVED lines=12> */
.L_x_29450:
        /* <DEDUP_REMOVED lines=17> */
.L_x_29461:
[----:B------:R-:W-:Y:S05]  /*2a250*/  BSYNC B4 ;  /* 0x0000000000047941 */ /* 0x000fea0003800000 */
.L_x_29460:
        /* <DEDUP_REMOVED lines=18> */
.L_x_29463:
[----:B------:R-:W-:Y:S02]  /*2a380*/  ISETP.GE.AND P0, PT, R16, RZ, PT ;  /* 0x000000ff1000720c */ /* 0x000fe40003f06270 */
[----:B------:R-:W-:-:S11]  /*2a390*/  MOV R3, 0x3fd774eb ;  /* 0x3fd774eb00037802 */ /* 0x000fd60000000f00 */
[----:B------:R-:W-:-:S04]  /*2a3a0*/  @P0 FFMA.FTZ R0, R3, 0.93318945169448852539, -R0 ;  /* 0x3f6ee58103000823 */ /* 0x000fc80000010800 */
[----:B------:R-:W-:-:S07]  /*2a3b0*/  @!P0 FFMA.FTZ R0, R3, 0.93318945169448852539, R0 ;  /* 0x3f6ee58103008823 */ /* 0x000fce0000010000 */
.L_x_29464:
[----:B------:R-:W-:Y:S05]  /*2a3c0*/  BSYNC B0 ;  /* 0x0000000000007941 */ /* 0x000fea0003800000 */
.L_x_29462:
        /* <DEDUP_REMOVED lines=13> */
.L_x_29459:
        /* <DEDUP_REMOVED lines=25> */
.L_x_29466:
        /* <DEDUP_REMOVED lines=40> */
.L_x_29465:
        /* <DEDUP_REMOVED lines=51> */
.L_x_29468:
[----:B------:R-:W-:Y:S05]  /*2abe0*/  BSYNC B0 ;  /* 0x0000000000007941 */ /* 0x000fea0003800000 */
.L_x_29467:
[----:B------:R-:W-:Y:S01]  /*2abf0*/  BSSY B4, `(.L_x_29469) ;  /* 0x0000006000047945 */ /* 0x000fe20003800000 */
[----:B------:R-:W-:-:S03]  /*2ac00*/  FFMA R0, R5, R4, R2 ;  /* 0x0000000405007223 */ /* 0x000fc60000000002 */
[----:B------:R-:W-:Y:S05]  /*2ac10*/  @!P0 BRA `(.L_x_29470) ;  /* 0x00000000000c8947 */ /* 0x000fea0003800000 */
[----:B------:R-:W-:Y:S02]  /*2ac20*/  MOV R0, R30 ;  /* 0x0000001e00007202 */ /* 0x000fe40000000f00 */
[----:B------:R-:W-:-:S07]  /*2ac30*/  MOV R2, 0x2ac50 ;  /* 0x0002ac5000027802 */ /* 0x000fce0000000f00 */
[----:B-1-34-:R-:W-:Y:S05]  /*2ac40*/  CALL.REL.NOINC `($__internal_69_$__cuda_sm3x_div_rn_ftz_f32_slowpath) ;  /* 0x0000001c00887944 */ /* 0x01afea0003c00000 */
.L_x_29470:
[----:B------:R-:W-:Y:S05]  /*2ac50*/  BSYNC B4 ;  /* 0x0000000000047941 */ /* 0x000fea0003800000 */
.L_x_29469:
        /* <DEDUP_REMOVED lines=18> */
.L_x_29472:
[----:B------:R-:W-:Y:S02]  /*2ad80*/  ISETP.GE.AND P0, PT, R16, RZ, PT ;  /* 0x000000ff1000720c */ /* 0x000fe40003f06270 */
[----:B------:R-:W-:-:S11]  /*2ad90*/  MOV R3, 0x3fd774eb ;  /* 0x3fd774eb00037802 */ /* 0x000fd60000000f00 */
[----:B------:R-:W-:-:S04]  /*2ada0*/  @P0 FFMA.FTZ R0, R3, 0.93318945169448852539, -R0 ;  /* 0x3f6ee58103000823 */ /* 0x000fc80000010800 */
[----:B------:R-:W-:-:S07]  /*2adb0*/  @!P0 FFMA.FTZ R0, R3, 0.93318945169448852539, R0 ;  /* 0x3f6ee58103008823 */ /* 0x000fce0000010000 */
.L_x_29473:
[----:B------:R-:W-:Y:S05]  /*2adc0*/  BSYNC B0 ;  /* 0x0000000000007941 */ /* 0x000fea0003800000 */
.L_x_29471:
        /* <DEDUP_REMOVED lines=12> */
.L_x_29449:
        /* <DEDUP_REMOVED lines=13> */
.L_x_29475:
[----:B------:R-:W-:Y:S05]  /*2af60*/  BSYNC B4 ;  /* 0x0000000000047941 */ /* 0x000fea0003800000 */
.L_x_29474:
        /* <DEDUP_REMOVED lines=18> */
.L_x_29477:
[----:B------:R-:W-:Y:S02]  /*2b090*/  ISETP.GE.AND P0, PT, R16, RZ, PT ;  /* 0x000000ff1000720c */ /* 0x000fe40003f06270 */
[----:B------:R-:W-:-:S11]  /*2b0a0*/  MOV R3, 0x3fd774eb ;  /* 0x3fd774eb00037802 */ /* 0x000fd60000000f00 */
[----:B------:R-:W-:-:S04]  /*2b0b0*/  @P0 FFMA.FTZ R0, R3, 0.93318945169448852539, -R0 ;  /* 0x3f6ee58103000823 */ /* 0x000fc80000010800 */
[----:B------:R-:W-:-:S07]  /*2b0c0*/  @!P0 FFMA.FTZ R0, R3, 0.93318945169448852539, R0 ;  /* 0x3f6ee58103008823 */ /* 0x000fce0000010000 */
.L_x_29478:
[----:B------:R-:W-:Y:S05]  /*2b0d0*/  BSYNC B0 ;  /* 0x0000000000007941 */ /* 0x000fea0003800000 */
.L_x_29476:
        /* <DEDUP_REMOVED lines=27> */
.L_x_29448:
        /* <DEDUP_REMOVED lines=39> */
.L_x_29481:
[----:B------:R-:W-:Y:S05]  /*2b500*/  BSYNC B0 ;  /* 0x0000000000007941 */ /* 0x000fea0003800000 */
.L_x_29480:
[----:B------:R-:W-:Y:S01]  /*2b510*/  BSSY B4, `(.L_x_29482) ;  /* 0x0000007000047945 */ /* 0x000fe20003800000 */
[----:B------:R-:W-:-:S03]  /*2b520*/  FFMA R0, R0, R6, R5 ;  /* 0x0000000600007223 */ /* 0x000fc60000000005 */
[----:B------:R-:W-:Y:S05]  /*2b530*/  @!P0 BRA `(.L_x_29483) ;  /* 0x0000000000108947 */ /* 0x000fea0003800000 */
[----:B------:R-:W-:Y:S01]  /*2b540*/  HFMA2.MMA R0, -RZ, RZ, 1.875, 0 ;  /* 0x3f800000ff007435 */ /* 0x000fe200000001ff */
[----:B------:R-:W-:Y:S02]  /*2b550*/  MOV R25, R29 ;  /* 0x0000001d00197202 */ /* 0x000fe40000000f00 */
[----:B------:R-:W-:-:S08]  /*2b560*/  MOV R2, 0x2b580 ;  /* 0x0002b58000027802 */ /* 0x000fd00000000f00 */
[----:B-1-34-:R-:W-:Y:S05]  /*2b570*/  CALL.REL.NOINC `($__internal_69_$__cuda_sm3x_div_rn_ftz_f32_slowpath) ;  /* 0x00000014003c7944 */ /* 0x01afea0003c00000 */
.L_x_29483:
[----:B------:R-:W-:Y:S05]  /*2b580*/  BSYNC B4 ;  /* 0x0000000000047941 */ /* 0x000fea0003800000 */
.L_x_29482:
        /* <DEDUP_REMOVED lines=18> */
.L_x_29485:
[----:B------:R-:W-:Y:S02]  /*2b6b0*/  ISETP.GE.AND P0, PT, R16, RZ, PT ;  /* 0x000000ff1000720c */ /* 0x000fe40003f06270 */
[----:B------:R-:W-:-:S11]  /*2b6c0*/  MOV R3, 0x3fd774eb ;  /* 0x3fd774eb00037802 */ /* 0x000fd60000000f00 */
[----:B------:R-:W-:-:S04]  /*2b6d0*/  @P0 FFMA.FTZ R0, R3, 0.93318945169448852539, -R0 ;  /* 0x3f6ee58103000823 */ /* 0x000fc80000010800 */
[----:B------:R-:W-:-:S07]  /*2b6e0*/  @!P0 FFMA.FTZ R0, R3, 0.93318945169448852539, R0 ;  /* 0x3f6ee58103008823 */ /* 0x000fce0000010000 */
.L_x_29486:
[----:B------:R-:W-:Y:S05]  /*2b6f0*/  BSYNC B0 ;  /* 0x0000000000007941 */ /* 0x000fea0003800000 */
.L_x_29484:
        /* <DEDUP_REMOVED lines=10> */
.L_x_29479:
        /* <DEDUP_REMOVED lines=13> */
.L_x_29488:
[----:B------:R-:W-:Y:S05]  /*2b870*/  BSYNC B4 ;  /* 0x0000000000047941 */ /* 0x000fea0003800000 */
.L_x_29487:
        /* <DEDUP_REMOVED lines=18> */
.L_x_29490:
[----:B------:R-:W-:Y:S02]  /*2b9a0*/  ISETP.GE.AND P0, PT, R16, RZ, PT ;  /* 0x000000ff1000720c */ /* 0x000fe40003f06270 */
[----:B------:R-:W-:-:S11]  /*2b9b0*/  MOV R3, 0x3fd774eb ;  /* 0x3fd774eb00037802 */ /* 0x000fd60000000f00 */
[----:B------:R-:W-:-:S04]  /*2b9c0*/  @P0 FFMA.FTZ R0, R3, 0.93318945169448852539, -R0 ;  /* 0x3f6ee58103000823 */ /* 0x000fc80000010800 */
[----:B------:R-:W-:-:S07]  /*2b9d0*/  @!P0 FFMA.FTZ R0, R3, 0.93318945169448852539, R0 ;  /* 0x3f6ee58103008823 */ /* 0x000fce0000010000 */
.L_x_29491:
[----:B------:R-:W-:Y:S05]  /*2b9e0*/  BSYNC B0 ;  /* 0x0000000000007941 */ /* 0x000fea0003800000 */
.L_x_29489:
        /* <DEDUP_REMOVED lines=11> */
.L_x_29447:
        /* <DEDUP_REMOVED lines=34> */
.L_x_29493:
[----:B------:R-:W-:Y:S05]  /*2bcc0*/  BSYNC B4 ;  /* 0x0000000000047941 */ /* 0x000fea0003800000 */
.L_x_29492:
        /* <DEDUP_REMOVED lines=18> */
.L_x_29495:
[----:B------:R-:W-:Y:S02]  /*2bdf0*/  ISETP.GE.AND P0, PT, R16, RZ, PT ;  /* 0x000000ff1000720c */ /* 0x000fe40003f06270 */
[----:B------:R-:W-:-:S11]  /*2be00*/  MOV R3, 0x3fd774eb ;  /* 0x3fd774eb00037802 */ /* 0x000fd60000000f00 */
[----:B------:R-:W-:-:S04]  /*2be10*/  @P0 FFMA.FTZ R0, R3, 0.93318945169448852539, -R0 ;  /* 0x3f6ee58103000823 */ /* 0x000fc80000010800 */
[----:B------:R-:W-:-:S07]  /*2be20*/  @!P0 FFMA.FTZ R0, R3, 0.93318945169448852539, R0 ;  /* 0x3f6ee58103008823 */ /* 0x000fce0000010000 */
.L_x_29496:
[----:B------:R-:W-:Y:S05]  /*2be30*/  BSYNC B0 ;  /* 0x0000000000007941 */ /* 0x000fea0003800000 */
.L_x_29494:
        /* <DEDUP_REMOVED lines=11> */
.L_x_29446:
        /* <DEDUP_REMOVED lines=26> */
.L_x_29498:
[----:B------:R-:W-:Y:S05]  /*2c090*/  BSYNC B4 ;  /* 0x0000000000047941 */ /* 0x000fea0003800000 */
.L_x_29497:
        /* <DEDUP_REMOVED lines=18> */
.L_x_29500:
[----:B------:R-:W-:Y:S02]  /*2c1c0*/  ISETP.GE.AND P0, PT, R16, RZ, PT ;  /* 0x000000ff1000720c */ /* 0x000fe40003f06270 */
[----:B------:R-:W-:-:S11]  /*2c1d0*/  MOV R3, 0x3fd774eb ;  /* 0x3fd774eb00037802 */ /* 0x000fd60000000f00 */
[----:B------:R-:W-:-:S04]  /*2c1e0*/  @P0 FFMA.FTZ R0, R3, 0.93318945169448852539, -R0 ;  /* 0x3f6ee58103000823 */ /* 0x000fc80000010800 */
[----:B------:R-:W-:-:S07]  /*2c1f0*/  @!P0 FFMA.FTZ R0, R3, 0.93318945169448852539, R0 ;  /* 0x3f6ee58103008823 */ /* 0x000fce0000010000 */
.L_x_29501:
[----:B------:R-:W-:Y:S05]  /*2c200*/  BSYNC B0 ;  /* 0x0000000000007941 */ /* 0x000fea0003800000 */
.L_x_29499:
        /* <DEDUP_REMOVED lines=12> */
.L_x_29458:
[----:B------:R-:W-:Y:S05]  /*2c2d0*/  BSYNC B2 ;  /* 0x0000000000027941 */ /* 0x000fea0003800000 */
.L_x_29445:
        /* <DEDUP_REMOVED lines=42> */
.L_x_29504:
        /* <DEDUP_REMOVED lines=10> */
.L_x_29503:
[----:B------:R-:W-:-:S04]  /*2c620*/  FMUL.RZ R6, R6, 0.15915493667125701904 ;  /* 0x3e22f98306067820 */ /* 0x000fc8000040c000 */
[----:B------:R0:W0:Y:S08]  /*2c630*/  MUFU.SIN R3, R6 ;  /* 0x0000000600037308 */ /* 0x0000300000000400 */
[----:B------:R0:W0:Y:S01]  /*2c640*/  MUFU.COS R2, R6 ;  /* 0x0000000600027308 */ /* 0x0000220000000000 */
[----:B------:R-:W-:Y:S05]  /*2c650*/  BRA `(.L_x_29444) ;  /* 0x00000000000c7947 */ /* 0x000fea0003800000 */
.L_x_29502:
[----:B------:R-:W-:Y:S01]  /*2c660*/  FMUL.FTZ R2, R15, 1.4426950216293334961 ;  /* 0x3fb8aa3b0f027820 */ /* 0x000fe20000410000 */
[----:B------:R-:W-:-:S05]  /*2c670*/  MOV R3, R6 ;  /* 0x0000000600037202 */ /* 0x000fca0000000f00 */
[----:B------:R-:W0:Y:S02]  /*2c680*/  MUFU.EX2 R2, R2 ;  /* 0x0000000200027308 */ /* 0x000e240000000800 */
.L_x_29444:
[----:B------:R-:W-:Y:S05]  /*2c690*/  BSYNC B3 ;  /* 0x0000000000037941 */ /* 0x000fea0003800000 */
.L_x_29443:
        /* <DEDUP_REMOVED lines=23> */
.L_x_29507:
[----:B------:R-:W-:-:S13]  /*2c810*/  ISETP.GE.AND P0, PT, R0, UR4, PT ;  /* 0x0000000400007c0c */ /* 0x000fda000bf06270 */
[----:B------:R-:W-:Y:S05]  /*2c820*/  @P0 BRA `(.L_x_29509) ;  /* 0x0000000000300947 */ /* 0x000fea0003800000 */
[----:B0-----:R-:W0:Y:S01]  /*2c830*/  LDC.64 R4, c[0x0][0x228] ;  /* 0x00008a00ff047b82 */ /* 0x001e220000000a00 */
[C---:B------:R-:W-:Y:S02]  /*2c840*/  IADD3 R7, R0.reuse, UR6, RZ ;  /* 0x0000000600077c10 */ /* 0x040fe4000fffe0ff */
[----:B------:R-:W-:-:S03]  /*2c850*/  IADD3 R0, R0, 0x80, RZ ;  /* 0x0000008000007810 */ /* 0x000fc60007ffe0ff */
[----:B0-----:R-:W-:-:S05]  /*2c860*/  IMAD.WIDE.U32 R4, R7, 0x8, R4 ;  /* 0x0000000807047825 */ /* 0x001fca00078e0004 */
[----:B------:R1:W-:Y:S02]  /*2c870*/  STG.E.64 desc[UR8][R4.64], R26 ;  /* 0x0000001a04007986 */ /* 0x0003e4000c101b08 */
.L_x_29508:
[----:B------:R-:W-:-:S13]  /*2c880*/  ISETP.GE.AND P0, PT, R0, UR4, PT ;  /* 0x0000000400007c0c */ /* 0x000fda000bf06270 */
[----:B------:R-:W-:Y:S05]  /*2c890*/  @P0 BRA `(.L_x_29510) ;  /* 0x0000000000340947 */ /* 0x000fea0003800000 */
[----:B01----:R-:W0:Y:S01]  /*2c8a0*/  LDC.64 R4, c[0x0][0x228] ;  /* 0x00008a00ff047b82 */ /* 0x003e220000000a00 */
[C---:B------:R-:W-:Y:S02]  /*2c8b0*/  IADD3 R7, R0.reuse, UR6, RZ ;  /* 0x0000000600077c10 */ /* 0x040fe4000fffe0ff */
[----:B------:R-:W-:-:S03]  /*2c8c0*/  IADD3 R0, R0, 0x80, RZ ;  /* 0x0000008000007810 */ /* 0x000fc60007ffe0ff */
[----:B0-----:R-:W-:-:S05]  /*2c8d0*/  IMAD.WIDE.U32 R4, R7, 0x8, R4 ;  /* 0x0000000807047825 */ /* 0x001fca00078e0004 */
[----:B------:R1:W-:Y:S02]  /*2c8e0*/  STG.E.64 desc[UR8][R4.64], R8 ;  /* 0x0000000804007986 */ /* 0x0003e4000c101b08 */
.L_x_29509:
        /* <DEDUP_REMOVED lines=8> */
.L_x_29510:
[----:B------:R-:W-:Y:S05]  /*2c970*/  BSYNC B1 ;  /* 0x0000000000017941 */ /* 0x000fea0003800000 */
.L_x_29506:
[----:B------:R-:W-:-:S13]  /*2c980*/  ISETP.GE.AND P0, PT, R0, UR4, PT ;  /* 0x0000000400007c0c */ /* 0x000fda000bf06270 */
[----:B012---:R-:W0:Y:S01]  /*2c990*/  @!P0 LDC.64 R4, c[0x0][0x228] ;  /* 0x00008a00ff048b82 */ /* 0x007e220000000a00 */
[C---:B------:R-:W-:Y:S02]  /*2c9a0*/  @!P0 IADD3 R7, R0.reuse, UR6, RZ ;  /* 0x0000000600078c10 */ /* 0x040fe4000fffe0ff */
[----:B------:R-:W-:-:S03]  /*2c9b0*/  @!P0 IADD3 R0, R0, 0x80, RZ ;  /* 0x0000008000008810 */ /* 0x000fc60007ffe0ff */
[----:B0-----:R-:W-:-:S05]  /*2c9c0*/  @!P0 IMAD.WIDE.U32 R4, R7, 0x8, R4 ;  /* 0x0000000807048825 */ /* 0x001fca00078e0004 */
[----:B------:R2:W-:Y:S02]  /*2c9d0*/  @!P0 STG.E.64 desc[UR8][R4.64], R12 ;  /* 0x0000000c04008986 */ /* 0x0005e4000c101b08 */
.L_x_29511:
[----:B------:R-:W-:Y:S05]  /*2c9e0*/  BSYNC B0 ;  /* 0x0000000000007941 */ /* 0x000fea0003800000 */
.L_x_29505:
        /* <DEDUP_REMOVED lines=8> */
        .weak           $__internal_69_$__cuda_sm3x_div_rn_ftz_f32_slowpath
        .type           $__internal_69_$__cuda_sm3x_div_rn_ftz_f32_slowpath,@function
        .size           $__internal_69_$__cuda_sm3x_div_rn_ftz_f32_slowpath,(.L_x_71511 - $__internal_69_$__cuda_sm3x_div_rn_ftz_f32_slowpath)
$__internal_69_$__cuda_sm3x_div_rn_ftz_f32_slowpath:
        /* <DEDUP_REMOVED lines=32> */
.L_x_29514:
[----:B------:R-:W-:Y:S05]  /*2cc70*/  BSYNC B1 ;  /* 0x0000000000017941 */ /* 0x000fea0003800000 */
.L_x_29513:
        /* <DEDUP_REMOVED lines=27> */
.L_x_29520:
[----:B------:R-:W-:-:S07]  /*2ce30*/  LEA R0, R3, R0, 0x17 ;  /* 0x0000000003007211 */ /* 0x000fce00078eb8ff */
.L_x_29521:
[----:B------:R-:W-:Y:S05]  /*2ce40*/  BSYNC B1 ;  /* 0x0000000000017941 */ /* 0x000fea0003800000 */
.L_x_29519:
[----:B------:R-:W-:Y:S05]  /*2ce50*/  BRA `(.L_x_29522) ;  /* 0x0000000000207947 */ /* 0x000fea0003800000 */
.L_x_29518:
[----:B------:R-:W-:-:S04]  /*2ce60*/  LOP3.LUT R0, R0, 0x80000000, R25, 0x48, !PT ;  /* 0x8000000000007812 */ /* 0x000fc800078e4819 */
[----:B------:R-:W-:Y:S01]  /*2ce70*/  LOP3.LUT R0, R0, 0x7f800000, RZ, 0xfc, !PT ;  /* 0x7f80000000007812 */ /* 0x000fe200078efcff */
[----:B------:R-:W-:Y:S06]  /*2ce80*/  BRA `(.L_x_29522) ;  /* 0x0000000000147947 */ /* 0x000fec0003800000 */
.L_x_29517:
[----:B------:R-:W-:Y:S01]  /*2ce90*/  LOP3.LUT R0, R0, 0x80000000, R25, 0x48, !PT ;  /* 0x8000000000007812 */ /* 0x000fe200078e4819 */
[----:B------:R-:W-:Y:S06]  /*2cea0*/  BRA `(.L_x_29522) ;  /* 0x00000000000c7947 */ /* 0x000fec0003800000 */
.L_x_29516:
[----:B------:R-:W0:Y:S01]  /*2ceb0*/  MUFU.RSQ R0, -QNAN ;  /* 0xffc0000000007908 */ /* 0x000e220000001400 */
[----:B------:R-:W-:Y:S05]  /*2cec0*/  BRA `(.L_x_29522) ;  /* 0x0000000000047947 */ /* 0x000fea0003800000 */
.L_x_29515:
[----:B------:R-:W-:-:S07]  /*2ced0*/  FADD.FTZ R0, R25, R0 ;  /* 0x0000000019007221 */ /* 0x000fce0000010000 */
.L_x_29522:
[----:B------:R-:W-:Y:S05]  /*2cee0*/  BSYNC B0 ;  /* 0x0000000000007941 */ /* 0x000fea0003800000 */
.L_x_29512:
[----:B------:R-:W-:-:S06]  /*2cef0*/  HFMA2.MMA R3, -RZ, RZ, 0, 0 ;  /* 0x00000000ff037435 */ /* 0x000fcc00000001ff */
[----:B0-----:R-:W-:Y:S05]  /*2cf00*/  RET.REL.NODEC R2 `(_ZN2at6native29vectorized_elementwise_kernelILi8EZZZNS0_50_GLOBAL__N__2680c7bb_12_PowKernel_cu_7dd49032_316824pow_tensor_scalar_kernelERNS_18TensorIteratorBaseERKN3c106ScalarEENKUlvE_clEvENKUlvE0_clEvEUlNS5_7complexIfEEE0_St5arrayIPcLm2EEEEviT0_T1_) ;  /* 0xfffffd30023c7950 */ /* 0x001fea0003c3ffff */
.L_x_29523:
        /* <DEDUP_REMOVED lines=15> */
.L_x_71511:


//--------------------- .text._ZN2at6native18elementwise_kernelILi128ELi4EZNS0_15gpu_kernel_implIZZZNS0_50_GLOBAL__N__2680c7bb_12_PowKernel_cu_7dd49032_316824pow_tensor_scalar_kernelERNS_18TensorIteratorBaseERKN3c106ScalarEENKUlvE_clEvENKUlvE0_clEvEUlNS6_7complexIfEEE_EEvS5_RKT_EUliE_EEviT1_ --------------------------
	.section	.text._ZN2at6native18elementwise_kernelILi128ELi4EZNS0_15gpu_kernel_implIZZZNS0_50_GLOBAL__N__2680c7bb_12_PowKernel_cu_7dd49032_316824pow_tensor_scalar_kernelERNS_18TensorIteratorBaseERKN3c106ScalarEENKUlvE_clEvENKUlvE0_clEvEUlNS6_7complexIfEEE_EEvS5_RKT_EUliE_EEviT1_,"ax",@progbits
	.align	128
        .global         _ZN2at6native18elementwise_kernelILi128ELi4EZNS0_15gpu_kernel_implIZZZNS0_50_GLOBAL__N__2680c7bb_12_PowKernel_cu_7dd49032_316824pow_tensor_scalar_kernelERNS_18TensorIteratorBaseERKN3c106ScalarEENKUlvE_clEvENKUlvE0_clEvEUlNS6_7complexIfEEE_EEvS5_RKT_EUliE_EEviT1_
        .type           _ZN2at6native18elementwise_kernelILi128ELi4EZNS0_15gpu_kernel_implIZZZNS0_50_GLOBAL__N__2680c7bb_12_PowKernel_cu_7dd49032_316824pow_tensor_scalar_kernelERNS_18TensorIteratorBaseERKN3c106ScalarEENKUlvE_clEvENKUlvE0_clEvEUlNS6_7complexIfEEE_EEvS5_RKT_EUliE_EEviT1_,@function
        .size           _ZN2at6native18elementwise_kernelILi128ELi4EZNS0_15gpu_kernel_implIZZZNS0_50_GLOBAL__N__2680c7bb_12_PowKernel_cu_7dd49032_316824pow_tensor_scalar_kernelERNS_18TensorIteratorBaseERKN3c106ScalarEENKUlvE_clEvENKUlvE0_clEvEUlNS6_7complexIfEEE_EEvS5_RKT_EUliE_EEviT1_,(.L_x_71827 - _ZN2at6native18elementwise_kernelILi128ELi4EZNS0_15gpu_kernel_implIZZZNS0_50_GLOBAL__N__2680c7bb_12_PowKernel_cu_7dd49032_316824pow_tensor_scalar_kernelERNS_18TensorIteratorBaseERKN3c106ScalarEENKUlvE_clEvENKUlvE0_clEvEUlNS6_7complexIfEEE_EEvS5_RKT_EUliE_EEviT1_)
        .other          _ZN2at6native18elementwise_kernelILi128ELi4EZNS0_15gpu_kernel_implIZZZNS0_50_GLOBAL__N__2680c7bb_12_PowKernel_cu_7dd49032_316824pow_tensor_scalar_kernelERNS_18TensorIteratorBaseERKN3c106ScalarEENKUlvE_clEvENKUlvE0_clEvEUlNS6_7complexIfEEE_EEvS5_RKT_EUliE_EEviT1_,@"STO_CUDA_ENTRY STV_DEFAULT"
_ZN2at6native18elementwise_kernelILi128ELi4EZNS0_15gpu_kernel_implIZZZNS0_50_GLOBAL__N__2680c7bb_12_PowKernel_cu_7dd49032_316824pow_tensor_scalar_kernelERNS_18TensorIteratorBaseERKN3c106ScalarEENKUlvE_clEvENKUlvE0_clEvEUlNS6_7complexIfEEE_EEvS5_RKT_EUliE_EEviT1_:
.text._ZN2at6native18elementwise_kernelILi128ELi4EZNS0_15gpu_kernel_implIZZZNS0_50_GLOBAL__N__2680c7bb_12_PowKernel_cu_7dd49032_316824pow_tensor_scalar_kernelERNS_18TensorIteratorBaseERKN3c106ScalarEENKUlvE_clEvENKUlvE0_clEvEUlNS6_7complexIfEEE_EEvS5_RKT_EUliE_EEviT1_:
        /* <DEDUP_REMOVED lines=313> */
.L_x_29526:
        /* <DEDUP_REMOVED lines=21> */
[----:B--2---:R-:W0:Y:S01]  /*14e0*/  I2F.S16 R2, R2 ;  /* 0x0000000200027306 */ /* 0x004e220000101400 */
[----:B------:R-:W-:Y:S05]  /*14f0*/  BRA `(.L_x_29533) ;  /* 0x0000000c008c7947 */ /* 0x000fea0003800000 */
.L_x_29531:
[----:B------:R-:W2:Y:S01]  /*1500*/  LDG.E.U8 R2, desc[UR36][R4.64] ;  /* 0x0000002404027981 */ /* 0x000ea2000c1e1100 */
[----:B------:R-:W-:Y:S01]  /*1510*/  IMAD.MOV.U32 R3, RZ, RZ, RZ ;  /* 0x000000ffff037224 */ /* 0x000fe200078e00ff */
[----:B--2---:R-:W-:Y:S01]  /*1520*/  I2FP.F32.U32 R2, R2 ;  /* 0x0000000200027245 */ /* 0x004fe20000201000 */
[----:B------:R-:W-:Y:S06]  /*1530*/  BRA `(.L_x_29533) ;  /* 0x0000000c007c7947 */ /* 0x000fec0003800000 */
.L_x_29530:
        /* <DEDUP_REMOVED lines=10> */
.L_x_29535:
[----:B------:R-:W2:Y:S01]  /*15e0*/  LDG.E R2, desc[UR36][R4.64] ;  /* 0x0000002404027981 */ /* 0x000ea2000c1e1900 */
[----:B------:R-:W-:Y:S01]  /*15f0*/  IMAD.MOV.U32 R3, RZ, RZ, RZ ;  /* 0x000000ffff037224 */ /* 0x000fe200078e00ff */
[----:B--2---:R-:W-:Y:S01]  /*1600*/  I2FP.F32.S32 R2, R2 ;  /* 0x0000000200027245 */ /* 0x004fe20000201400 */
[----:B------:R-:W-:Y:S06]  /*1610*/  BRA `(.L_x_29533) ;  /* 0x0000000c00447947 */ /* 0x000fec0003800000 */
.L_x_29534:
[----:B------:R-:W2:Y:S01]  /*1620*/  LDG.E.U16 R2, desc[UR36][R4.64] ;  /* 0x0000002404027981 */ /* 0x000ea2000c1e1500 */
[----:B------:R-:W-:Y:S01]  /*1630*/  IMAD.MOV.U32 R3, RZ, RZ, RZ ;  /* 0x000000ffff037224 */ /* 0x000fe200078e00ff */
[----:B--2---:R-:W0:Y:S01]  /*1640*/  I2F.S16 R2, R2 ;  /* 0x0000000200027306 */ /* 0x004e220000101400 */
[----:B------:R-:W-:Y:S05]  /*1650*/  BRA `(.L_x_29533) ;  /* 0x0000000c00347947 */ /* 0x000fea0003800000 */
.L_x_29529:
        /* <DEDUP_REMOVED lines=9> */
.L_x_29537:
[----:B------:R-:W2:Y:S01]  /*16f0*/  LDG.E.U16 R2, desc[UR36][R4.64] ;  /* 0x0000002404027981 */ /* 0x000ea2000c1e1500 */
[----:B------:R-:W-:Y:S02]  /*1700*/  IMAD.MOV.U32 R3, RZ, RZ, RZ ;  /* 0x000000ffff037224 */ /* 0x000fe400078e00ff */
[----:B--2---:R-:W-:Y:S01]  /*1710*/  HADD2.F32 R2, -RZ, R2.H0_H0 ;  /* 0x20000002ff027230 */ /* 0x004fe20000004100 */
[----:B------:R-:W-:Y:S06]  /*1720*/  BRA `(.L_x_29533) ;  /* 0x0000000c00007947 */ /* 0x000fec0003800000 */
.L_x_29536:
        /* <DEDUP_REMOVED lines=8> */
.L_x_29539:
[----:B------:R-:W2:Y:S02]  /*17b0*/  LDG.E R2, desc[UR36][R4.64] ;  /* 0x0000002404027981 */ /* 0x000ea4000c1e1900 */
[--C-:B--2---:R-:W-:Y:S02]  /*17c0*/  HADD2.F32 R3, -RZ, R2.reuse.H1_H1 ;  /* 0x30000002ff037230 */ /* 0x104fe40000004100 */
[----:B------:R-:W-:Y:S01]  /*17d0*/  HADD2.F32 R2, -RZ, R2.H0_H0 ;  /* 0x20000002ff027230 */ /* 0x000fe20000004100 */
[----:B------:R-:W-:Y:S06]  /*17e0*/  BRA `(.L_x_29533) ;  /* 0x0000000800d07947 */ /* 0x000fec0003800000 */
.L_x_29538:
        /* <DEDUP_REMOVED lines=8> */
.L_x_29528:
        /* <DEDUP_REMOVED lines=13> */
.L_x_29542:
        /* <DEDUP_REMOVED lines=10> */
.L_x_29541:
        /* <DEDUP_REMOVED lines=23> */
[----:B------:R-:W-:Y:S01]  /*1b50*/  LOP3.LUT R5, R6, R3, RZ, 0x30, !PT ;  /* 0x0000000306057212 */ /* 0x000fe200078e30ff */
[----:B------:R-:W-:-:S03]  /*1b60*/  IMAD.MOV.U32 R3, RZ, RZ, RZ ;  /* 0x000000ffff037224 */ /* 0x000fc600078e00ff */
[----:B------:R-:W-:Y:S01]  /*1b70*/  LOP3.LUT R2, R5, 0x80000000, R2, 0xf8, !PT ;  /* 0x8000000005027812 */ /* 0x000fe200078ef802 */
[----:B------:R-:W-:Y:S06]  /*1b80*/  BRA `(.L_x_29533) ;  /* 0x0000000400e87947 */ /* 0x000fec0003800000 */
.L_x_29544:
[----:B------:R-:W2:Y:S01]  /*1b90*/  LDG.E.U8 R4, desc[UR36][R4.64] ;  /* 0x0000002404047981 */ /* 0x000ea2000c1e1100 */
[----:B------:R-:W-:Y:S02]  /*1ba0*/  IMAD.MOV.U32 R3, RZ, RZ, RZ ;  /* 0x000000ffff037224 */ /* 0x000fe400078e00ff */
        /* <DEDUP_REMOVED lines=12> */
.L_x_29543:
[----:B------:R-:W2:Y:S01]  /*1c70*/  LDG.E.U16 R2, desc[UR36][R4.64] ;  /* 0x0000002404027981 */ /* 0x000ea2000c1e1500 */
[----:B------:R-:W-:Y:S02]  /*1c80*/  IMAD.MOV.U32 R3, RZ, RZ, RZ ;  /* 0x000000ffff037224 */ /* 0x000fe400078e00ff */
[----:B--2---:R-:W-:Y:S01]  /*1c90*/  IMAD.U32 R2, R2, 0x10000, RZ ;  /* 0x0001000002027824 */ /* 0x004fe200078e00ff */
[----:B------:R-:W-:Y:S06]  /*1ca0*/  BRA `(.L_x_29533) ;  /* 0x0000000400a07947 */ /* 0x000fec0003800000 */
.L_x_29540:
        /* <DEDUP_REMOVED lines=12> */
.L_x_29547:
        /* <DEDUP_REMOVED lines=20> */
.L_x_29549:
[----:B------:R-:W-:Y:S05]  /*1eb0*/  BSYNC B0 ;  /* 0x0000000000007941 */ /* 0x000fea0003800000 */
.L_x_29548:
[----:B------:R-:W-:Y:S01]  /*1ec0*/  IMAD.SHL.U32 R2, R2, 0x100000, RZ ;  /* 0x0010000002027824 */ /* 0x000fe200078e00ff */
[----:B------:R-:W-:-:S04]  /*1ed0*/  LEA R5, R0, 0x3b800000, 0x17 ;  /* 0x3b80000000057811 */ /* 0x000fc800078eb8ff */
[----:B------:R-:W-:Y:S01]  /*1ee0*/  LOP3.LUT R2, R5, R2, R6, 0xfe, !PT ;  /* 0x0000000205027212 */ /* 0x000fe200078efe06 */
[----:B------:R-:W-:Y:S06]  /*1ef0*/  BRA `(.L_x_29533) ;  /* 0x00000004000c7947 */ /* 0x000fec0003800000 */
.L_x_29546:
        /* <DEDUP_REMOVED lines=20> */
.L_x_29551:
[----:B------:R-:W-:Y:S05]  /*2040*/  BSYNC B0 ;  /* 0x0000000000007941 */ /* 0x000fea0003800000 */
.L_x_29550:
[----:B------:R-:W-:Y:S01]  /*2050*/  IMAD.SHL.U32 R2, R2, 0x200000, RZ ;  /* 0x0020000002027824 */ /* 0x000fe200078e00ff */
[----:B------:R-:W-:-:S04]  /*2060*/  LEA R5, R0, 0x37800000, 0x17 ;  /* 0x3780000000057811 */ /* 0x000fc800078eb8ff */
[----:B------:R-:W-:Y:S01]  /*2070*/  LOP3.LUT R2, R5, R2, R6, 0xfe, !PT ;  /* 0x0000000205027212 */ /* 0x000fe200078efe06 */
[----:B------:R-:W-:Y:S06]  /*2080*/  BRA `(.L_x_29533) ;  /* 0x0000000000a87947 */ /* 0x000fec0003800000 */
.L_x_29545:
        /* <DEDUP_REMOVED lines=14> */
.L_x_29555:
[----:B------:R-:W-:Y:S05]  /*2170*/  BSYNC B0 ;  /* 0x0000000000007941 */ /* 0x000fea0003800000 */
.L_x_29554:
[----:B------:R-:W-:Y:S01]  /*2180*/  IMAD.MOV.U32 R3, RZ, RZ, RZ ;  /* 0x000000ffff037224 */ /* 0x000fe200078e00ff */
[----:B------:R-:W-:Y:S06]  /*2190*/  BRA `(.L_x_29533) ;  /* 0x0000000000647947 */ /* 0x000fec0003800000 */
.L_x_29532:
        /* <DEDUP_REMOVED lines=16> */
.L_x_29556:
[----:B------:R-:W-:Y:S01]  /*22a0*/  CS2R R2, SRZ ;  /* 0x0000000000027805 */ /* 0x000fe2000001ff00 */
[----:B------:R-:W-:Y:S06]  /*22b0*/  BRA `(.L_x_29533) ;  /* 0x00000000001c7947 */ /* 0x000fec0003800000 */
.L_x_29553:
[----:B------:R-:W2:Y:S01]  /*22c0*/  LDG.E.64 R4, desc[UR36][R4.64] ;  /* 0x0000002404047981 */ /* 0x000ea2000c1e1b00 */
[----:B------:R-:W-:Y:S01]  /*22d0*/  IMAD.MOV.U32 R3, RZ, RZ, RZ ;  /* 0x000000ffff037224 */ /* 0x000fe200078e00ff */
[----:B--2---:R0:W1:Y:S01]  /*22e0*/  I2F.U64 R2, R4 ;  /* 0x0000000400027312 */ /* 0x0040620000301000 */
[----:B------:R-:W-:Y:S05]  /*22f0*/  BRA `(.L_x_29533) ;  /* 0x00000000000c7947 */ /* 0x000fea0003800000 */
.L_x_29552:
[----:B------:R-:W2:Y:S01]  /*2300*/  LDG.E R2, desc[UR36][R4.64] ;  /* 0x0000002404027981 */ /* 0x000ea2000c1e1900 */
[----:B------:R-:W-:Y:S01]  /*2310*/  IMAD.MOV.U32 R3, RZ, RZ, RZ ;  /* 0x000000ffff037224 */ /* 0x000fe200078e00ff */
[----:B--2---:R-:W-:-:S07]  /*2320*/  I2FP.F32.U32 R2, R2 ;  /* 0x0000000200027245 */ /* 0x004fce0000201000 */
.L_x_29533:
[----:B------:R-:W-:Y:S05]  /*2330*/  BSYNC B6 ;  /* 0x0000000000067941 */ /* 0x000fea0003800000 */
.L_x_29527:
[----:B------:R-:W2:Y:S01]  /*2340*/  LDC.U8 R6, c[0x0][0x428] ;  /* 0x00010a00ff067b82 */ /* 0x000ea20000000000 */
[C---:B01---5:R-:W-:Y:S01]  /*2350*/  FMUL.FTZ R0, R3.reuse, R2 ;  /* 0x0000000203007220 */ /* 0x063fe20000410000 */
[----:B--234-:R-:W-:-:S03]  /*2360*/  FMUL.FTZ R5, R3, R3 ;  /* 0x0000000303057220 */ /* 0x01cfc60000410000 */
[-C--:B------:R-:W-:Y:S01]  /*2370*/  FFMA.FTZ R3, R3, R2.reuse, R0 ;  /* 0x0000000203037223 */ /* 0x080fe20000010000 */
[----:B------:R-:W-:Y:S01]  /*2380*/  FFMA.FTZ R2, R2, R2, -R5 ;  /* 0x0000000202027223 */ /* 0x000fe20000010805 */
        /* <DEDUP_REMOVED lines=14> */
.L_x_29560:
[----:B------:R-:W0:Y:S02]  /*2470*/  F2I.S64.TRUNC R2, R2 ;  /* 0x0000000200027311 */ /* 0x000e24000020d900 */
[----:B0-----:R-:W-:-:S05]  /*2480*/  IMAD.MOV.U32 R5, RZ, RZ, R2 ;  /* 0x000000ffff057224 */ /* 0x001fca00078e0002 */
[----:B------:R0:W-:Y:S01]  /*2490*/  STG.E.U8 desc[UR36][R16.64], R5 ;  /* 0x0000000510007986 */ /* 0x0001e2000c101124 */
[----:B------:R-:W-:Y:S05]  /*24a0*/  BRA `(.L_x_29562) ;  /* 0x0000000c00447947 */ /* 0x000fea0003800000 */
.L_x_29559:
        /* <DEDUP_REMOVED lines=9> */
.L_x_29564:
[----:B------:R-:W0:Y:S02]  /*2540*/  F2I.FTZ.TRUNC.NTZ R3, R2 ;  /* 0x0000000200037305 */ /* 0x000e24000021f100 */
[----:B0-----:R0:W-:Y:S01]  /*2550*/  STG.E desc[UR36][R16.64], R3 ;  /* 0x0000000310007986 */ /* 0x0011e2000c101924 */
[----:B------:R-:W-:Y:S05]  /*2560*/  BRA `(.L_x_29562) ;  /* 0x0000000c00147947 */ /* 0x000fea0003800000 */
.L_x_29563:
[----:B------:R-:W0:Y:S02]  /*2570*/  F2I.FTZ.TRUNC.NTZ R3, R2 ;  /* 0x0000000200037305 */ /* 0x000e24000021f100 */
[----:B0-----:R0:W-:Y:S01]  /*2580*/  STG.E.U16 desc[UR36][R16.64], R3 ;  /* 0x0000000310007986 */ /* 0x0011e2000c101524 */
[----:B------:R-:W-:Y:S05]  /*2590*/  BRA `(.L_x_29562) ;  /* 0x0000000c00087947 */ /* 0x000fea0003800000 */
.L_x_29558:
        /* <DEDUP_REMOVED lines=8> */
.L_x_29566:
[----:B------:R-:W-:-:S05]  /*2620*/  F2FP.F16.F32.PACK_AB R2, RZ, R2 ;  /* 0x00000002ff02723e */ /* 0x000fca00000000ff */
[----:B------:R0:W-:Y:S01]  /*2630*/  STG.E.U16 desc[UR36][R16.64], R2 ;  /* 0x0000000210007986 */ /* 0x0001e2000c101524 */
[----:B------:R-:W-:Y:S05]  /*2640*/  BRA `(.L_x_29562) ;  /* 0x0000000800dc7947 */ /* 0x000fea0003800000 */
.L_x_29565:
        /* <DEDUP_REMOVED lines=8> */
.L_x_29568:
[----:B------:R-:W-:-:S05]  /*26d0*/  F2FP.F16.F32.PACK_AB R3, R3, R2 ;  /* 0x000000020303723e */ /* 0x000fca00000000ff */
[----:B------:R0:W-:Y:S01]  /*26e0*/  STG.E desc[UR36][R16.64], R3 ;  /* 0x0000000310007986 */ /* 0x0001e2000c101924 */
[----:B------:R-:W-:Y:S05]  /*26f0*/  BRA `(.L_x_29562) ;  /* 0x0000000800b07947 */ /* 0x000fea0003800000 */
.L_x_29567:
[----:B------:R-:W-:-:S06]  /*2700*/  FMUL.FTZ R2, R2, 1 ;  /* 0x3f80000002027820 */ /* 0x000fcc0000410000 */
[----:B------:R-:W0:Y:S02]  /*2710*/  F2F.F64.F32 R2, R2 ;  /* 0x0000000200027310 */ /* 0x000e240000201800 */
[----:B0-----:R0:W-:Y:S01]  /*2720*/  STG.E.64 desc[UR36][R16.64], R2 ;  /* 0x0000000210007986 */ /* 0x0011e2000c101b24 */
[----:B------:R-:W-:Y:S05]  /*2730*/  BRA `(.L_x_29562) ;  /* 0x0000000800a07947 */ /* 0x000fea0003800000 */
.L_x_29557:
        /* <DEDUP_REMOVED lines=14> */
.L_x_29571:
[----:B------:R-:W-:Y:S01]  /*2820*/  FMUL.FTZ R6, R3, 1 ;  /* 0x3f80000003067820 */ /* 0x000fe20000410000 */
[----:B------:R-:W-:-:S05]  /*2830*/  FMUL.FTZ R4, R2, 1 ;  /* 0x3f80000002047820 */ /* 0x000fca0000410000 */
[----:B------:R-:W-:Y:S08]  /*2840*/  F2F.F64.F32 R6, R6 ;  /* 0x0000000600067310 */ /* 0x000ff00000201800 */
[----:B------:R-:W0:Y:S02]  /*2850*/  F2F.F64.F32 R4, R4 ;  /* 0x0000000400047310 */ /* 0x000e240000201800 */
[----:B0-----:R0:W-:Y:S01]  /*2860*/  STG.E.128 desc[UR36][R16.64], R4 ;  /* 0x0000000410007986 */ /* 0x0011e2000c101d24 */
[----:B------:R-:W-:Y:S05]  /*2870*/  BRA `(.L_x_29562) ;  /* 0x0000000800507947 */ /* 0x000fea0003800000 */
.L_x_29570:
        /* <DEDUP_REMOVED lines=20> */
.L_x_29575:
[----:B------:R-:W-:Y:S05]  /*29c0*/  BSYNC B0 ;  /* 0x0000000000007941 */ /* 0x000fea0003800000 */
.L_x_29574:
[----:B------:R-:W-:-:S05]  /*29d0*/  LOP3.LUT R5, R0, R5, RZ, 0xfc, !PT ;  /* 0x0000000500057212 */ /* 0x000fca00078efcff */
[----:B------:R0:W-:Y:S01]  /*29e0*/  STG.E.U8 desc[UR36][R16.64], R5 ;  /* 0x0000000510007986 */ /* 0x0001e2000c101124 */
[----:B------:R-:W-:Y:S05]  /*29f0*/  BRA `(.L_x_29562) ;  /* 0x0000000400f07947 */ /* 0x000fea0003800000 */
.L_x_29573:
        /* <DEDUP_REMOVED lines=12> */
.L_x_29577:
[----:B------:R-:W-:Y:S01]  /*2ac0*/  IMAD.MOV.U32 R0, RZ, RZ, 0x7f ;  /* 0x0000007fff007424 */ /* 0x000fe200078e00ff */
[----:B------:R-:W-:-:S04]  /*2ad0*/  ISETP.GT.U32.AND P0, PT, R4, 0x7f800000, PT ;  /* 0x7f8000000400780c */ /* 0x000fc80003f04070 */
[----:B------:R-:W-:-:S09]  /*2ae0*/  SEL R0, R0, 0x7c, P0 ;  /* 0x0000007c00007807 */ /* 0x000fd20000000000 */
.L_x_29578:
[----:B------:R-:W-:Y:S05]  /*2af0*/  BSYNC B0 ;  /* 0x0000000000007941 */ /* 0x000fea0003800000 */
.L_x_29576:
[----:B------:R-:W-:-:S04]  /*2b00*/  LOP3.LUT R2, R2, 0x80000000, RZ, 0xc0, !PT ;  /* 0x8000000002027812 */ /* 0x000fc800078ec0ff */
[----:B------:R-:W-:-:S04]  /*2b10*/  SHF.R.U32.HI R3, RZ, 0x18, R2 ;  /* 0x00000018ff037819 */ /* 0x000fc80000011602 */
[----:B------:R-:W-:-:S05]  /*2b20*/  LOP3.LUT R3, R0, R3, RZ, 0xfc, !PT ;  /* 0x0000000300037212 */ /* 0x000fca00078efcff */
[----:B------:R0:W-:Y:S01]  /*2b30*/  STG.E.U8 desc[UR36][R16.64], R3 ;  /* 0x0000000310007986 */ /* 0x0001e2000c101124 */
[----:B------:R-:W-:Y:S05]  /*2b40*/  BRA `(.L_x_29562) ;  /* 0x00000004009c7947 */ /* 0x000fea0003800000 */
.L_x_29572:
[----:B------:R-:W-:-:S05]  /*2b50*/  F2FP.BF16.F32.PACK_AB R2, RZ, R2 ;  /* 0x00000002ff02723e */ /* 0x000fca00000010ff */
[----:B------:R0:W-:Y:S01]  /*2b60*/  STG.E.U16 desc[UR36][R16.64], R2 ;  /* 0x0000000210007986 */ /* 0x0001e2000c101524 */
[----:B------:R-:W-:Y:S05]  /*2b70*/  BRA `(.L_x_29562) ;  /* 0x0000000400907947 */ /* 0x000fea0003800000 */
.L_x_29569:
        /* <DEDUP_REMOVED lines=11> */
.L_x_29581:
        /* <DEDUP_REMOVED lines=16> */
.L_x_29584:
[----:B------:R-:W-:-:S04]  /*2d30*/  LOP3.LUT R2, R2, 0x80000000, RZ, 0xc0, !PT ;  /* 0x8000000002027812 */ /* 0x000fc800078ec0ff */
[----:B------:R-:W-:-:S04]  /*2d40*/  SHF.R.U32.HI R3, RZ, 0x18, R2 ;  /* 0x00000018ff037819 */ /* 0x000fc80000011602 */
[----:B------:R-:W-:-:S04]  /*2d50*/  LOP3.LUT R0, R0, R3, RZ, 0xfc, !PT ;  /* 0x0000000300007212 */ /* 0x000fc800078efcff */
[----:B------:R-:W-:-:S07]  /*2d60*/  PRMT R8, R0, 0x7610, R8 ;  /* 0x0000761000087816 */ /* 0x000fce0000000008 */
.L_x_29583:
[----:B------:R-:W-:Y:S05]  /*2d70*/  BSYNC B0 ;  /* 0x0000000000007941 */ /* 0x000fea0003800000 */
.L_x_29582:
[----:B------:R3:W-:Y:S01]  /*2d80*/  STG.E.U8 desc[UR36][R16.64], R8 ;  /* 0x0000000810007986 */ /* 0x0007e2000c101124 */
[----:B------:R-:W-:Y:S05]  /*2d90*/  BRA `(.L_x_29562) ;  /* 0x0000000400087947 */ /* 0x000fea0003800000 */
.L_x_29580:
        /* <DEDUP_REMOVED lines=16> */
.L_x_29587:
[----:B------:R-:W-:-:S04]  /*2ea0*/  LOP3.LUT R2, R2, 0x80000000, RZ, 0xc0, !PT ;  /* 0x8000000002027812 */ /* 0x000fc800078ec0ff */
[----:B------:R-:W-:-:S04]  /*2eb0*/  SHF.R.U32.HI R3, RZ, 0x18, R2 ;  /* 0x00000018ff037819 */ /* 0x000fc80000011602 */
[----:B------:R-:W-:-:S04]  /*2ec0*/  LOP3.LUT R0, R0, R3, RZ, 0xfc, !PT ;  /* 0x0000000300007212 */ /* 0x000fc800078efcff */
[----:B------:R-:W-:-:S07]  /*2ed0*/  PRMT R8, R0, 0x7610, R8 ;  /* 0x0000761000087816 */ /* 0x000fce0000000008 */
.L_x_29586:
[----:B------:R-:W-:Y:S05]  /*2ee0*/  BSYNC B0 ;  /* 0x0000000000007941 */ /* 0x000fea0003800000 */
.L_x_29585:
[----:B------:R0:W-:Y:S01]  /*2ef0*/  STG.E.U8 desc[UR36][R16.64], R8 ;  /* 0x0000000810007986 */ /* 0x0001e2000c101124 */
[----:B------:R-:W-:Y:S05]  /*2f00*/  BRA `(.L_x_29562) ;  /* 0x0000000000ac7947 */ /* 0x000fea0003800000 */
.L_x_29579:
        /* <DEDUP_REMOVED lines=21> */
.L_x_29561:
[----:B------:R-:W-:Y:S01]  /*3060*/  MOV R2, 0x0 ;  /* 0x0000000000027802 */ /* 0x000fe20000000f00 */
[----:B------:R-:W-:Y:S01]  /*3070*/  ULDC.64 UR4, c[0x4][0x198] ;  /* 0x0100660000047ab9 */ /* 0x000fe20000000a00 */
[----:B------:R-:W-:Y:S01]  /*3080*/  ULDC.64 UR6, c[0x4][0x1a0] ;  /* 0x0100680000067ab9 */ /* 0x000fe20000000a00 */
[----:B------:R-:W-:Y:S01]  /*3090*/  IMAD.U32 R4, RZ, RZ, UR4 ;  /* 0x00000004ff047e24 */ /* 0x000fe2000f8e00ff */
[----:B------:R-:W-:Y:S01]  /*30a0*/  HFMA2.MMA R8, -RZ, RZ, 0, 6.020069122314453125e-06 ;  /* 0x00000065ff087435 */ /* 0x000fe200000001ff */
        /* <DEDUP_REMOVED lines=8> */
[----:B------:R-:W-:-:S07]  /*3130*/  IMAD.MOV.U32 R13, RZ, RZ, RZ ;  /* 0x000000ffff0d7224 */ /* 0x000fce00078e00ff */
[----:B------:R-:W-:-:S07]  /*3140*/  LEPC R20, `(.L_x_29590) ;  /* 0x000000001014794e */ /* 0x000fce0000000000 */
[----:B0-----:R-:W-:Y:S05]  /*3150*/  CALL.ABS.NOINC R2 ;  /* 0x0000000002007343 */ /* 0x001fea0003c00000 */
.L_x_29590:
[----:B------:R-:W-:Y:S05]  /*3160*/  BRA `(.L_x_29562) ;  /* 0x0000000000147947 */ /* 0x000fea0003800000 */
.L_x_29589:
[----:B------:R-:W0:Y:S02]  /*3170*/  F2I.U64.TRUNC R2, R2 ;  /* 0x0000000200027311 */ /* 0x000e24000020d800 */
[----:B0-----:R1:W-:Y:S01]  /*3180*/  STG.E.64 desc[UR36][R16.64], R2 ;  /* 0x0000000210007986 */ /* 0x0013e2000c101b24 */
[----:B------:R-:W-:Y:S05]  /*3190*/  BRA `(.L_x_29562) ;  /* 0x0000000000087947 */ /* 0x000fea0003800000 */
.L_x_29588:
[----:B------:R-:W0:Y:S02]  /*31a0*/  F2I.FTZ.U32.TRUNC.NTZ R3, R2 ;  /* 0x0000000200037305 */ /* 0x000e24000021f000 */
[----:B0-----:R0:W-:Y:S02]  /*31b0*/  STG.E desc[UR36][R16.64], R3 ;  /* 0x0000000310007986 */ /* 0x0011e4000c101924 */
.L_x_29562:
[----:B------:R-:W-:-:S04]  /*31c0*/  IMAD R18, R23, 0x200, R18 ;  /* 0x0000020017127824 */ /* 0x000fc800078e0212 */
[----:B------:R-:W-:-:S07]  /*31d0*/  VIADD R19, R18, 0x80 ;  /* 0x0000008012137836 */ /* 0x000fce0000000000 */
.L_x_29525:
[----:B------:R-:W-:Y:S05]  /*31e0*/  BSYNC B7 ;  /* 0x0000000000077941 */ /* 0x000fea0003800000 */
.L_x_29524:
        /* <DEDUP_REMOVED lines=307> */
.L_x_29593:
        /* <DEDUP_REMOVED lines=21> */
[----:B--2---:R-:W3:Y:S01]  /*4670*/  I2F.S16 R2, R2 ;  /* 0x0000000200027306 */ /* 0x004ee20000101400 */
[----:B------:R-:W-:Y:S05]  /*4680*/  BRA `(.L_x_29600) ;  /* 0x0000000c008c7947 */ /* 0x000fea0003800000 */
.L_x_29598:
[----:B------:R-:W2:Y:S01]  /*4690*/  LDG.E.U8 R2, desc[UR36][R4.64] ;  /* 0x0000002404027981 */ /* 0x000ea2000c1e1100 */
[----:B------:R-:W-:Y:S01]  /*46a0*/  IMAD.MOV.U32 R3, RZ, RZ, RZ ;  /* 0x000000ffff037224 */ /* 0x000fe200078e00ff */
[----:B--2---:R-:W-:Y:S01]  /*46b0*/  I2FP.F32.U32 R2, R2 ;  /* 0x0000000200027245 */ /* 0x004fe20000201000 */
[----:B------:R-:W-:Y:S06]  /*46c0*/  BRA `(.L_x_29600) ;  /* 0x0000000c007c7947 */ /* 0x000fec0003800000 */
.L_x_29597:
        /* <DEDUP_REMOVED lines=10> */
.L_x_29602:
[----:B------:R-:W2:Y:S01]  /*4770*/  LDG.E R2, desc[UR36][R4.64] ;  /* 0x0000002404027981 */ /* 0x000ea2000c1e1900 */
[----:B------:R-:W-:Y:S01]  /*4780*/  IMAD.MOV.U32 R3, RZ, RZ, RZ ;  /* 0x000000ffff037224 */ /* 0x000fe200078e00ff */
[----:B--2---:R-:W-:Y:S01]  /*4790*/  I2FP.F32.S32 R2, R2 ;  /* 0x0000000200027245 */ /* 0x004fe20000201400 */
[----:B------:R-:W-:Y:S06]  /*47a0*/  BRA `(.L_x_29600) ;  /* 0x0000000c00447947 */ /* 0x000fec0003800000 */
.L_x_29601:
[----:B------:R-:W2:Y:S01]  /*47b0*/  LDG.E.U16 R2, desc[UR36][R4.64] ;  /* 0x0000002404027981 */ /* 0x000ea2000c1e1500 */
[----:B------:R-:W-:Y:S01]  /*47c0*/  IMAD.MOV.U32 R3, RZ, RZ, RZ ;  /* 0x000000ffff037224 */ /* 0x000fe200078e00ff */
[----:B--2---:R-:W2:Y:S01]  /*47d0*/  I2F.S16 R2, R2 ;  /* 0x0000000200027306 */ /* 0x004ea20000101400 */
[----:B------:R-:W-:Y:S05]  /*47e0*/  BRA `(.L_x_29600) ;  /* 0x0000000c00347947 */ /* 0x000fea0003800000 */
.L_x_29596:
        /* <DEDUP_REMOVED lines=9> */
.L_x_29604:
[----:B------:R-:W2:Y:S01]  /*4880*/  LDG.E.U16 R2, desc[UR36][R4.64] ;  /* 0x0000002404027981 */ /* 0x000ea2000c1e1500 */
[----:B------:R-:W-:Y:S02]  /*4890*/  IMAD.MOV.U32 R3, RZ, RZ, RZ ;  /* 0x000000ffff037224 */ /* 0x000fe400078e00ff */
[----:B--2---:R-:W-:Y:S01]  /*48a0*/  HADD2.F32 R2, -RZ, R2.H0_H0 ;  /* 0x20000002ff027230 */ /* 0x004fe20000004100 */
[----:B------:R-:W-:Y:S06]  /*48b0*/  BRA `(.L_x_29600) ;  /* 0x0000000c00007947 */ /* 0x000fec0003800000 */
.L_x_29603:
        /* <DEDUP_REMOVED lines=8> */
.L_x_29606:
[----:B------:R-:W2:Y:S02]  /*4940*/  LDG.E R2, desc[UR36][R4.64] ;  /* 0x0000002404027981 */ /* 0x000ea4000c1e1900 */
[--C-:B--2---:R-:W-:Y:S02]  /*4950*/  HADD2.F32 R3, -RZ, R2.reuse.H1_H1 ;  /* 0x30000002ff037230 */ /* 0x104fe40000004100 */
[----:B------:R-:W-:Y:S01]  /*4960*/  HADD2.F32 R2, -RZ, R2.H0_H0 ;  /* 0x20000002ff027230 */ /* 0x000fe20000004100 */
[----:B------:R-:W-:Y:S06]  /*4970*/  BRA `(.L_x_29600) ;  /* 0x0000000800d07947 */ /* 0x000fec0003800000 */
.L_x_29605:
        /* <DEDUP_REMOVED lines=8> */
.L_x_29595:
        /* <DEDUP_REMOVED lines=13> */
.L_x_29609:
        /* <DEDUP_REMOVED lines=10> */
.L_x_29608:
        /* <DEDUP_REMOVED lines=27> */
.L_x_29611:
[----:B------:R-:W2:Y:S01]  /*4d20*/  LDG.E.U8 R4, desc[UR36][R4.64] ;  /* 0x0000002404047981 */ /* 0x000ea2000c1e1100 */
[----:B------:R-:W-:Y:S02]  /*4d30*/  IMAD.MOV.U32 R3, RZ, RZ, RZ ;  /* 0x000000ffff037224 */ /* 0x000fe400078e00ff */
        /* <DEDUP_REMOVED lines=12> */
.L_x_29610:
[----:B------:R-:W2:Y:S01]  /*4e00*/  LDG.E.U16 R2, desc[UR36][R4.64] ;  /* 0x0000002404027981 */ /* 0x000ea2000c1e1500 */
[----:B------:R-:W-:Y:S02]  /*4e10*/  IMAD.MOV.U32 R3, RZ, RZ, RZ ;  /* 0x000000ffff037224 */ /* 0x000fe400078e00ff */
[----:B--2---:R-:W-:Y:S01]  /*4e20*/  IMAD.U32 R2, R2, 0x10000, RZ ;  /* 0x0001000002027824 */ /* 0x004fe200078e00ff */
[----:B------:R-:W-:Y:S06]  /*4e30*/  BRA `(.L_x_29600) ;  /* 0x0000000400a07947 */ /* 0x000fec0003800000 */
.L_x_29607:
        /* <DEDUP_REMOVED lines=12> */
.L_x_29614:
        /* <DEDUP_REMOVED lines=20> */
.L_x_29616:
[----:B------:R-:W-:Y:S05]  /*5040*/  BSYNC B0 ;  /* 0x0000000000007941 */ /* 0x000fea0003800000 */
.L_x_29615:
[----:B------:R-:W-:Y:S01]  /*5050*/  IMAD.SHL.U32 R2, R2, 0x100000, RZ ;  /* 0x0010000002027824 */ /* 0x000fe200078e00ff */
[----:B------:R-:W-:-:S04]  /*5060*/  LEA R5, R0, 0x3b800000, 0x17 ;  /* 0x3b80000000057811 */ /* 0x000fc800078eb8ff */
[----:B------:R-:W-:Y:S01]  /*5070*/  LOP3.LUT R2, R5, R2, R6, 0xfe, !PT ;  /* 0x0000000205027212 */ /* 0x000fe200078efe06 */
[----:B------:R-:W-:Y:S06]  /*5080*/  BRA `(.L_x_29600) ;  /* 0x00000004000c7947 */ /* 0x000fec0003800000 */
.L_x_29613:
        /* <DEDUP_REMOVED lines=20> */
.L_x_29618:
[----:B------:R-:W-:Y:S05]  /*51d0*/  BSYNC B0 ;  /* 0x0000000000007941 */ /* 0x000fea0003800000 */
.L_x_29617:
[----:B------:R-:W-:Y:S01]  /*51e0*/  IMAD.SHL.U32 R2, R2, 0x200000, RZ ;  /* 0x0020000002027824 */ /* 0x000fe200078e00ff */
[----:B------:R-:W-:-:S04]  /*51f0*/  LEA R5, R0, 0x37800000, 0x17 ;  /* 0x3780000000057811 */ /* 0x000fc800078eb8ff */
[----:B------:R-:W-:Y:S01]  /*5200*/  LOP3.LUT R2, R5, R2, R6, 0xfe, !PT ;  /* 0x0000000205027212 */ /* 0x000fe200078efe06 */
[----:B------:R-:W-:Y:S06]  /*5210*/  BRA `(.L_x_29600) ;  /* 0x0000000000a87947 */ /* 0x000fec0003800000 */
.L_x_29612:
        /* <DEDUP_REMOVED lines=14> */
.L_x_29622:
[----:B------:R-:W-:Y:S05]  /*5300*/  BSYNC B0 ;  /* 0x0000000000007941 */ /* 0x000fea0003800000 */
.L_x_29621:
[----:B------:R-:W-:Y:S01]  /*5310*/  IMAD.MOV.U32 R3, RZ, RZ, RZ ;  /* 0x000000ffff037224 */ /* 0x000fe200078e00ff */
[----:B------:R-:W-:Y:S06]  /*5320*/  BRA `(.L_x_29600) ;  /* 0x0000000000647947 */ /* 0x000fec0003800000 */
.L_x_29599:
        /* <DEDUP_REMOVED lines=16> */
.L_x_29623:
[----:B------:R-:W-:Y:S01]  /*5430*/  CS2R R2, SRZ ;  /* 0x0000000000027805 */ /* 0x000fe2000001ff00 */
[----:B------:R-:W-:Y:S06]  /*5440*/  BRA `(.L_x_29600) ;  /* 0x00000000001c7947 */ /* 0x000fec0003800000 */
.L_x_29620:
[----:B------:R-:W2:Y:S01]  /*5450*/  LDG.E.64 R4, desc[UR36][R4.64] ;  /* 0x0000002404047981 */ /* 0x000ea2000c1e1b00 */
[----:B------:R-:W-:Y:S01]  /*5460*/  IMAD.MOV.U32 R3, RZ, RZ, RZ ;  /* 0x000000ffff037224 */ /* 0x000fe200078e00ff */
[----:B--2---:R0:W1:Y:S01]  /*5470*/  I2F.U64 R2, R4 ;  /* 0x0000000400027312 */ /* 0x0040620000301000 */
[----:B------:R-:W-:Y:S05]  /*5480*/  BRA `(.L_x_29600) ;  /* 0x00000000000c7947 */ /* 0x000fea0003800000 */
.L_x_29619:
[----:B------:R-:W2:Y:S01]  /*5490*/  LDG.E R2, desc[UR36][R4.64] ;  /* 0x0000002404027981 */ /* 0x000ea2000c1e1900 */
[----:B------:R-:W-:Y:S01]  /*54a0*/  IMAD.MOV.U32 R3, RZ, RZ, RZ ;  /* 0x000000ffff037224 */ /* 0x000fe200078e00ff */
[----:B--2---:R-:W-:-:S07]  /*54b0*/  I2FP.F32.U32 R2, R2 ;  /* 0x0000000200027245 */ /* 0x004fce0000201000 */
.L_x_29600:
[----:B------:R-:W-:Y:S05]  /*54c0*/  BSYNC B6 ;  /* 0x0000000000067941 */ /* 0x000fea0003800000 */
.L_x_29594:
[----:B------:R-:W0:Y:S01]  /*54d0*/  LDC.U8 R6, c[0x0][0x428] ;  /* 0x00010a00ff067b82 */ /* 0x000e220000000000 */
[C---:B-123-5:R-:W-:Y:S01]  /*54e0*/  FMUL.FTZ R0, R3.reuse, R2 ;  /* 0x0000000203007220 */ /* 0x06efe20000410000 */
[----:B0---4-:R-:W-:-:S03]  /*54f0*/  FMUL.FTZ R5, R3, R3 ;  /* 0x0000000303057220 */ /* 0x011fc60000410000 */
        /* <DEDUP_REMOVED lines=16> */
.L_x_29627:
[----:B------:R-:W0:Y:S02]  /*5600*/  F2I.S64.TRUNC R2, R2 ;  /* 0x0000000200027311 */ /* 0x000e24000020d900 */
[----:B0-----:R-:W-:-:S05]  /*5610*/  IMAD.MOV.U32 R5, RZ, RZ, R2 ;  /* 0x000000ffff057224 */ /* 0x001fca00078e0002 */
[----:B------:R0:W-:Y:S01]  /*5620*/  STG.E.U8 desc[UR36][R16.64], R5 ;  /* 0x0000000510007986 */ /* 0x0001e2000c101124 */
[----:B------:R-:W-:Y:S05]  /*5630*/  BRA `(.L_x_29629) ;  /* 0x0000000c00447947 */ /* 0x000fea0003800000 */
.L_x_29626:
        /* <DEDUP_REMOVED lines=9> */
.L_x_29631:
[----:B------:R-:W0:Y:S02]  /*56d0*/  F2I.FTZ.TRUNC.NTZ R3, R2 ;  /* 0x0000000200037305 */ /* 0x000e24000021f100 */
[----:B0-----:R0:W-:Y:S01]  /*56e0*/  STG.E desc[UR36][R16.64], R3 ;  /* 0x0000000310007986 */ /* 0x0011e2000c101924 */
[----:B------:R-:W-:Y:S05]  /*56f0*/  BRA `(.L_x_29629) ;  /* 0x0000000c00147947 */ /* 0x000fea0003800000 */
.L_x_29630:
[----:B------:R-:W0:Y:S02]  /*5700*/  F2I.FTZ.TRUNC.NTZ R3, R2 ;  /* 0x0000000200037305 */ /* 0x000e24000021f100 */
[----:B0-----:R0:W-:Y:S01]  /*5710*/  STG.E.U16 desc[UR36][R16.64], R3 ;  /* 0x0000000310007986 */ /* 0x0011e2000c101524 */
[----:B------:R-:W-:Y:S05]  /*5720*/  BRA `(.L_x_29629) ;  /* 0x0000000c00087947 */ /* 0x000fea0003800000 */
.L_x_29625:
        /* <DEDUP_REMOVED lines=8> */
.L_x_29633:
[----:B------:R-:W-:-:S05]  /*57b0*/  F2FP.F16.F32.PACK_AB R2, RZ, R2 ;  /* 0x00000002ff02723e */ /* 0x000fca00000000ff */
[----:B------:R0:W-:Y:S01]  /*57c0*/  STG.E.U16 desc[UR36][R16.64], R2 ;  /* 0x0000000210007986 */ /* 0x0001e2000c101524 */
[----:B------:R-:W-:Y:S05]  /*57d0*/  BRA `(.L_x_29629) ;  /* 0x0000000800dc7947 */ /* 0x000fea0003800000 */
.L_x_29632:
        /* <DEDUP_REMOVED lines=8> */
.L_x_29635:
[----:B------:R-:W-:-:S05]  /*5860*/  F2FP.F16.F32.PACK_AB R3, R3, R2 ;  /* 0x000000020303723e */ /* 0x000fca00000000ff */
[----:B------:R0:W-:Y:S01]  /*5870*/  STG.E desc[UR36][R16.64], R3 ;  /* 0x0000000310007986 */ /* 0x0001e2000c101924 */
[----:B------:R-:W-:Y:S05]  /*5880*/  BRA `(.L_x_29629) ;  /* 0x0000000800b07947 */ /* 0x000fea0003800000 */
.L_x_29634:
[----:B------:R-:W-:-:S06]  /*5890*/  FMUL.FTZ R2, R2, 1 ;  /* 0x3f80000002027820 */ /* 0x000fcc0000410000 */
[----:B------:R-:W0:Y:S02]  /*58a0*/  F2F.F64.F32 R2, R2 ;  /* 0x0000000200027310 */ /* 0x000e240000201800 */
[----:B0-----:R0:W-:Y:S01]  /*58b0*/  STG.E.64 desc[UR36][R16.64], R2 ;  /* 0x0000000210007986 */ /* 0x0011e2000c101b24 */
[----:B------:R-:W-:Y:S05]  /*58c0*/  BRA `(.L_x_29629) ;  /* 0x0000000800a07947 */ /* 0x000fea0003800000 */
.L_x_29624:
        /* <DEDUP_REMOVED lines=14> */
.L_x_29638:
[----:B------:R-:W-:Y:S01]  /*59b0*/  FMUL.FTZ R6, R3, 1 ;  /* 0x3f80000003067820 */ /* 0x000fe20000410000 */
[----:B------:R-:W-:-:S05]  /*59c0*/  FMUL.FTZ R4, R2, 1 ;  /* 0x3f80000002047820 */ /* 0x000fca0000410000 */
[----:B------:R-:W-:Y:S08]  /*59d0*/  F2F.F64.F32 R6, R6 ;  /* 0x0000000600067310 */ /* 0x000ff00000201800 */
[----:B------:R-:W0:Y:S02]  /*59e0*/  F2F.F64.F32 R4, R4 ;  /* 0x0000000400047310 */ /* 0x000e240000201800 */
[----:B0-----:R0:W-:Y:S01]  /*59f0*/  STG.E.128 desc[UR36][R16.64], R4 ;  /* 0x0000000410007986 */ /* 0x0011e2000c101d24 */
[----:B------:R-:W-:Y:S05]  /*5a00*/  BRA `(.L_x_29629) ;  /* 0x0000000800507947 */ /* 0x000fea0003800000 */
.L_x_29637:
        /* <DEDUP_REMOVED lines=20> */
.L_x_29642:
[----:B------:R-:W-:Y:S05]  /*5b50*/  BSYNC B0 ;  /* 0x0000000000007941 */ /* 0x000fea0003800000 */
.L_x_29641:
[----:B------:R-:W-:-:S05]  /*5b60*/  LOP3.LUT R5, R0, R5, RZ, 0xfc, !PT ;  /* 0x0000000500057212 */ /* 0x000fca00078efcff */
[----:B------:R0:W-:Y:S01]  /*5b70*/  STG.E.U8 desc[UR36][R16.64], R5 ;  /* 0x0000000510007986 */ /* 0x0001e2000c101124 */
[----:B------:R-:W-:Y:S05]  /*5b80*/  BRA `(.L_x_29629) ;  /* 0x0000000400f07947 */ /* 0x000fea0003800000 */
.L_x_29640:
        /* <DEDUP_REMOVED lines=12> */
.L_x_29644:
[----:B------:R-:W-:Y:S01]  /*5c50*/  IMAD.MOV.U32 R0, RZ, RZ, 0x7f ;  /* 0x0000007fff007424 */ /* 0x000fe200078e00ff */
[----:B------:R-:W-:-:S04]  /*5c60*/  ISETP.GT.U32.AND P0, PT, R4, 0x7f800000, PT ;  /* 0x7f8000000400780c */ /* 0x000fc80003f04070 */
[----:B------:R-:W-:-:S09]  /*5c70*/  SEL R0, R0, 0x7c, P0 ;  /* 0x0000007c00007807 */ /* 0x000fd20000000000 */
.L_x_29645:
[----:B------:R-:W-:Y:S05]  /*5c80*/  BSYNC B0 ;  /* 0x0000000000007941 */ /* 0x000fea0003800000 */
.L_x_29643:
[----:B------:R-:W-:-:S04]  /*5c90*/  LOP3.LUT R2, R2, 0x80000000, RZ, 0xc0, !PT ;  /* 0x8000000002027812 */ /* 0x000fc800078ec0ff */
[----:B------:R-:W-:-:S04]  /*5ca0*/  SHF.R.U32.HI R3, RZ, 0x18, R2 ;  /* 0x00000018ff037819 */ /* 0x000fc80000011602 */
[----:B------:R-:W-:-:S05]  /*5cb0*/  LOP3.LUT R3, R0, R3, RZ, 0xfc, !PT ;  /* 0x0000000300037212 */ /* 0x000fca00078efcff */
[----:B------:R0:W-:Y:S01]  /*5cc0*/  STG.E.U8 desc[UR36][R16.64], R3 ;  /* 0x0000000310007986 */ /* 0x0001e2000c101124 */
[----:B------:R-:W-:Y:S05]  /*5cd0*/  BRA `(.L_x_29629) ;  /* 0x00000004009c7947 */ /* 0x000fea0003800000 */
.L_x_29639:
[----:B------:R-:W-:-:S05]  /*5ce0*/  F2FP.BF16.F32.PACK_AB R2, RZ, R2 ;  /* 0x00000002ff02723e */ /* 0x000fca00000010ff */
[----:B------:R0:W-:Y:S01]  /*5cf0*/  STG.E.U16 desc[UR36][R16.64], R2 ;  /* 0x0000000210007986 */ /* 0x0001e2000c101524 */
[----:B------:R-:W-:Y:S05]  /*5d00*/  BRA `(.L_x_29629) ;  /* 0x0000000400907947 */ /* 0x000fea0003800000 */
.L_x_29636:
        /* <DEDUP_REMOVED lines=11> */
.L_x_29648:
        /* <DEDUP_REMOVED lines=16> */
.L_x_29651:
[----:B------:R-:W-:-:S04]  /*5ec0*/  LOP3.LUT R2, R2, 0x80000000, RZ, 0xc0, !PT ;  /* 0x8000000002027812 */ /* 0x000fc800078ec0ff */
[----:B------:R-:W-:-:S04]  /*5ed0*/  SHF.R.U32.HI R3, RZ, 0x18, R2 ;  /* 0x00000018ff037819 */ /* 0x000fc80000011602 */
[----:B------:R-:W-:-:S04]  /*5ee0*/  LOP3.LUT R0, R0, R3, RZ, 0xfc, !PT ;  /* 0x0000000300007212 */ /* 0x000fc800078efcff */
[----:B------:R-:W-:-:S07]  /*5ef0*/  PRMT R8, R0, 0x7610, R8 ;  /* 0x0000761000087816 */ /* 0x000fce0000000008 */
.L_x_29650:
[----:B------:R-:W-:Y:S05]  /*5f00*/  BSYNC B0 ;  /* 0x0000000000007941 */ /* 0x000fea0003800000 */
.L_x_29649:
[----:B------:R3:W-:Y:S01]  /*5f10*/  STG.E.U8 desc[UR36][R16.64], R8 ;  /* 0x0000000810007986 */ /* 0x0007e2000c101124 */
[----:B------:R-:W-:Y:S05]  /*5f20*/  BRA `(.L_x_29629) ;  /* 0x0000000400087947 */ /* 0x000fea0003800000 */
.L_x_29647:
        /* <DEDUP_REMOVED lines=16> */
.L_x_29654:
[----:B------:R-:W-:-:S04]  /*6030*/  LOP3.LUT R2, R2, 0x80000000, RZ, 0xc0, !PT ;  /* 0x8000000002027812 */ /* 0x000fc800078ec0ff */
[----:B------:R-:W-:-:S04]  /*6040*/  SHF.R.U32.HI R3, RZ, 0x18, R2 ;  /* 0x00000018ff037819 */ /* 0x000fc80000011602 */
[----:B------:R-:W-:-:S04]  /*6050*/  LOP3.LUT R0, R0, R3, RZ, 0xfc, !PT ;  /* 0x0000000300007212 */ /* 0x000fc800078efcff */
[----:B------:R-:W-:-:S07]  /*6060*/  PRMT R8, R0, 0x7610, R8 ;  /* 0x0000761000087816 */ /* 0x000fce0000000008 */
.L_x_29653:
[----:B------:R-:W-:Y:S05]  /*6070*/  BSYNC B0 ;  /* 0x0000000000007941 */ /* 0x000fea0003800000 */
.L_x_29652:
[----:B------:R0:W-:Y:S01]  /*6080*/  STG.E.U8 desc[UR36][R16.64], R8 ;  /* 0x0000000810007986 */ /* 0x0001e2000c101124 */
[----:B------:R-:W-:Y:S05]  /*6090*/  BRA `(.L_x_29629) ;  /* 0x0000000000ac7947 */ /* 0x000fea0003800000 */
.L_x_29646:
        /* <DEDUP_REMOVED lines=21> */
.L_x_29628:
        /* <DEDUP_REMOVED lines=16> */
.L_x_29657:
[----:B------:R-:W-:Y:S05]  /*62f0*/  BRA `(.L_x_29629) ;  /* 0x0000000000147947 */ /* 0x000fea0003800000 */
.L_x_29656:
[----:B------:R-:W0:Y:S02]  /*6300*/  F2I.U64.TRUNC R2, R2 ;  /* 0x0000000200027311 */ /* 0x000e24000020d800 */
[----:B0-----:R2:W-:Y:S01]  /*6310*/  STG.E.64 desc[UR36][R16.64], R2 ;  /* 0x0000000210007986 */ /* 0x0015e2000c101b24 */
[----:B------:R-:W-:Y:S05]  /*6320*/  BRA `(.L_x_29629) ;  /* 0x0000000000087947 */ /* 0x000fea0003800000 */
.L_x_29655:
[----:B------:R-:W0:Y:S02]  /*6330*/  F2I.FTZ.U32.TRUNC.NTZ R3, R2 ;  /* 0x0000000200037305 */ /* 0x000e24000021f000 */
[----:B0-----:R0:W-:Y:S02]  /*6340*/  STG.E desc[UR36][R16.64], R3 ;  /* 0x0000000310007986 */ /* 0x0011e4000c101924 */
.L_x_29629:
[----:B------:R-:W-:-:S07]  /*6350*/  VIADD R19, R19, 0x80 ;  /* 0x0000008013137836 */ /* 0x000fce0000000000 */
.L_x_29592:
[----:B------:R-:W-:Y:S05]  /*6360*/  BSYNC B7 ;  /* 0x0000000000077941 */ /* 0x000fea0003800000 */
.L_x_29591:
        /* <DEDUP_REMOVED lines=307> */
.L_x_29660:
        /* <DEDUP_REMOVED lines=21> */
[----:B--2---:R-:W2:Y:S01]  /*77f0*/  I2F.S16 R2, R2 ;  /* 0x0000000200027306 */ /* 0x004ea20000101400 */
[----:B------:R-:W-:Y:S05]  /*7800*/  BRA `(.L_x_29667) ;  /* 0x0000000c008c7947 */ /* 0x000fea0003800000 */
.L_x_29665:
[----:B------:R-:W2:Y:S01]  /*7810*/  LDG.E.U8 R2, desc[UR36][R4.64] ;  /* 0x0000002404027981 */ /* 0x000ea2000c1e1100 */
[----:B------:R-:W-:Y:S01]  /*7820*/  IMAD.MOV.U32 R3, RZ, RZ, RZ ;  /* 0x000000ffff037224 */ /* 0x000fe200078e00ff */
[----:B--2---:R-:W-:Y:S01]  /*7830*/  I2FP.F32.U32 R2, R2 ;  /* 0x0000000200027245 */ /* 0x004fe20000201000 */
[----:B------:R-:W-:Y:S06]  /*7840*/  BRA `(.L_x_29667) ;  /* 0x0000000c007c7947 */ /* 0x000fec0003800000 */
.L_x_29664:
        /* <DEDUP_REMOVED lines=8> */
[----:B--2---:R3:W4:Y:S01]  /*78d0*/  I2F.S64 R2, R4 ;  /* 0x0000000400027312 */ /* 0x0047220000301400 */
[----:B------:R-:W-:Y:S05]  /*78e0*/  BRA `(.L_x_29667) ;  /* 0x0000000c00547947 */ /* 0x000fea0003800000 */
.L_x_29669:
[----:B------:R-:W2:Y:S01]  /*78f0*/  LDG.E R2, desc[UR36][R4.64] ;  /* 0x0000002404027981 */ /* 0x000ea2000c1e1900 */
[----:B------:R-:W-:Y:S01]  /*7900*/  IMAD.MOV.U32 R3, RZ, RZ, RZ ;  /* 0x000000ffff037224 */ /* 0x000fe200078e00ff */
[----:B--2---:R-:W-:Y:S01]  /*7910*/  I2FP.F32.S32 R2, R2 ;  /* 0x0000000200027245 */ /* 0x004fe20000201400 */
[----:B------:R-:W-:Y:S06]  /*7920*/  BRA `(.L_x_29667) ;  /* 0x0000000c00447947 */ /* 0x000fec0003800000 */
.L_x_29668:
[----:B------:R-:W2:Y:S01]  /*7930*/  LDG.E.U16 R2, desc[UR36][R4.64] ;  /* 0x0000002404027981 */ /* 0x000ea2000c1e1500 */
[----:B------:R-:W-:Y:S01]  /*7940*/  MOV R3, RZ ;  /* 0x000000ff00037202 */ /* 0x000fe20000000f00 */
[----:B--2---:R-:W0:Y:S01]  /*7950*/  I2F.S16 R2, R2 ;  /* 0x0000000200027306 */ /* 0x004e220000101400 */
[----:B------:R-:W-:Y:S05]  /*7960*/  BRA `(.L_x_29667) ;  /* 0x0000000c00347947 */ /* 0x000fea0003800000 */
.L_x_29663:
        /* <DEDUP_REMOVED lines=9> */
.L_x_29671:
[----:B------:R-:W2:Y:S01]  /*7a00*/  LDG.E.U16 R2, desc[UR36][R4.64] ;  /* 0x0000002404027981 */ /* 0x000ea2000c1e1500 */
[----:B------:R-:W-:Y:S02]  /*7a10*/  IMAD.MOV.U32 R3, RZ, RZ, RZ ;  /* 0x000000ffff037224 */ /* 0x000fe400078e00ff */
[----:B--2---:R-:W-:Y:S01]  /*7a20*/  HADD2.F32 R2, -RZ, R2.H0_H0 ;  /* 0x20000002ff027230 */ /* 0x004fe20000004100 */
[----:B------:R-:W-:Y:S06]  /*7a30*/  BRA `(.L_x_29667) ;  /* 0x0000000c00007947 */ /* 0x000fec0003800000 */
.L_x_29670:
        /* <DEDUP_REMOVED lines=8> */
.L_x_29673:
[----:B------:R-:W2:Y:S02]  /*7ac0*/  LDG.E R2, desc[UR36][R4.64] ;  /* 0x0000002404027981 */ /* 0x000ea4000c1e1900 */
[--C-:B--2---:R-:W-:Y:S02]  /*7ad0*/  HADD2.F32 R3, -RZ, R2.reuse.H1_H1 ;  /* 0x30000002ff037230 */ /* 0x104fe40000004100 */
[----:B------:R-:W-:Y:S01]  /*7ae0*/  HADD2.F32 R2, -RZ, R2.H0_H0 ;  /* 0x20000002ff027230 */ /* 0x000fe20000004100 */
[----:B------:R-:W-:Y:S06]  /*7af0*/  BRA `(.L_x_29667) ;  /* 0x0000000800d07947 */ /* 0x000fec0003800000 */
.L_x_29672:
        /* <DEDUP_REMOVED lines=8> */
.L_x_29662:
        /* <DEDUP_REMOVED lines=13> */
.L_x_29676:
        /* <DEDUP_REMOVED lines=10> */
.L_x_29675:
        /* <DEDUP_REMOVED lines=27> */
.L_x_29678:
        /* <DEDUP_REMOVED lines=14> */
.L_x_29677:
[----:B------:R-:W2:Y:S01]  /*7f80*/  LDG.E.U16 R2, desc[UR36][R4.64] ;  /* 0x0000002404027981 */ /* 0x000ea2000c1e1500 */
[----:B------:R-:W-:Y:S02]  /*7f90*/  IMAD.MOV.U32 R3, RZ, RZ, RZ ;  /* 0x000000ffff037224 */ /* 0x000fe400078e00ff */
[----:B--2---:R-:W-:Y:S01]  /*7fa0*/  IMAD.U32 R2, R2, 0x10000, RZ ;  /* 0x0001000002027824 */ /* 0x004fe200078e00ff */
[----:B------:R-:W-:Y:S06]  /*7fb0*/  BRA `(.L_x_29667) ;  /* 0x0000000400a07947 */ /* 0x000fec0003800000 */
.L_x_29674:
        /* <DEDUP_REMOVED lines=12> */
.L_x_29681:
        /* <DEDUP_REMOVED lines=20> */
.L_x_29683:
[----:B------:R-:W-:Y:S05]  /*81c0*/  BSYNC B0 ;  /* 0x0000000000007941 */ /* 0x000fea0003800000 */
.L_x_29682:
[----:B------:R-:W-:Y:S01]  /*81d0*/  IMAD.SHL.U32 R2, R2, 0x100000, RZ ;  /* 0x0010000002027824 */ /* 0x000fe200078e00ff */
[----:B------:R-:W-:-:S04]  /*81e0*/  LEA R5, R0, 0x3b800000, 0x17 ;  /* 0x3b80000000057811 */ /* 0x000fc800078eb8ff */
[----:B------:R-:W-:Y:S01]  /*81f0*/  LOP3.LUT R2, R5, R2, R6, 0xfe, !PT ;  /* 0x0000000205027212 */ /* 0x000fe200078efe06 */
[----:B------:R-:W-:Y:S06]  /*8200*/  BRA `(.L_x_29667) ;  /* 0x00000004000c7947 */ /* 0x000fec0003800000 */
.L_x_29680:
        /* <DEDUP_REMOVED lines=20> */
.L_x_29685:
[----:B------:R-:W-:Y:S05]  /*8350*/  BSYNC B0 ;  /* 0x0000000000007941 */ /* 0x000fea0003800000 */
.L_x_29684:
[----:B------:R-:W-:Y:S01]  /*8360*/  IMAD.SHL.U32 R2, R2, 0x200000, RZ ;  /* 0x0020000002027824 */ /* 0x000fe200078e00ff */
[----:B------:R-:W-:-:S04]  /*8370*/  LEA R5, R0, 0x37800000, 0x17 ;  /* 0x3780000000057811 */ /* 0x000fc800078eb8ff */
[----:B------:R-:W-:Y:S01]  /*8380*/  LOP3.LUT R2, R5, R2, R6, 0xfe, !PT ;  /* 0x0000000205027212 */ /* 0x000fe200078efe06 */
[----:B------:R-:W-:Y:S06]  /*8390*/  BRA `(.L_x_29667) ;  /* 0x0000000000a87947 */ /* 0x000fec0003800000 */
.L_x_29679:
        /* <DEDUP_REMOVED lines=14> */
.L_x_29689:
[----:B------:R-:W-:Y:S05]  /*8480*/  BSYNC B0 ;  /* 0x0000000000007941 */ /* 0x000fea0003800000 */
.L_x_29688:
[----:B------:R-:W-:Y:S01]  /*8490*/  IMAD.MOV.U32 R3, RZ, RZ, RZ ;  /* 0x000000ffff037224 */ /* 0x000fe200078e00ff */
[----:B------:R-:W-:Y:S06]  /*84a0*/  BRA `(.L_x_29667) ;  /* 0x0000000000647947 */ /* 0x000fec0003800000 */
.L_x_29666:
        /* <DEDUP_REMOVED lines=16> */
.L_x_29690:
[----:B------:R-:W-:Y:S01]  /*85b0*/  CS2R R2, SRZ ;  /* 0x0000000000027805 */ /* 0x000fe2000001ff00 */
[----:B------:R-:W-:Y:S06]  /*85c0*/  BRA `(.L_x_29667) ;  /* 0x00000000001c7947 */ /* 0x000fec0003800000 */
.L_x_29687:
[----:B------:R-:W2:Y:S01]  /*85d0*/  LDG.E.64 R4, desc[UR36][R4.64] ;  /* 0x0000002404047981 */ /* 0x000ea2000c1e1b00 */
[----:B------:R-:W-:Y:S01]  /*85e0*/  IMAD.MOV.U32 R3, RZ, RZ, RZ ;  /* 0x000000ffff037224 */ /* 0x000fe200078e00ff */
[----:B--2---:R0:W1:Y:S01]  /*85f0*/  I2F.U64 R2, R4 ;  /* 0x0000000400027312 */ /* 0x0040620000301000 */
[----:B------:R-:W-:Y:S05]  /*8600*/  BRA `(.L_x_29667) ;  /* 0x00000000000c7947 */ /* 0x000fea0003800000 */
.L_x_29686:
[----:B------:R-:W2:Y:S01]  /*8610*/  LDG.E R2, desc[UR36][R4.64] ;  /* 0x0000002404027981 */ /* 0x000ea2000c1e1900 */
[----:B------:R-:W-:Y:S01]  /*8620*/  IMAD.MOV.U32 R3, RZ, RZ, RZ ;  /* 0x000000ffff037224 */ /* 0x000fe200078e00ff */
[----:B--2---:R-:W-:-:S07]  /*8630*/  I2FP.F32.U32 R2, R2 ;  /* 0x0000000200027245 */ /* 0x004fce0000201000 */
.L_x_29667:
[----:B------:R-:W-:Y:S05]  /*8640*/  BSYNC B6 ;  /* 0x0000000000067941 */ /* 0x000fea0003800000 */
.L_x_29661:
[----:B------:R-:W3:Y:S01]  /*8650*/  LDC.U8 R6, c[0x0][0x428] ;  /* 0x00010a00ff067b82 */ /* 0x000ee20000000000 */
[C---:B012-45:R-:W-:Y:S01]  /*8660*/  FMUL.FTZ R0, R3.reuse, R2 ;  /* 0x0000000203007220 */ /* 0x077fe20000410000 */
[----:B---3--:R-:W-:-:S03]  /*8670*/  FMUL.FTZ R5, R3, R3 ;  /* 0x0000000303057220 */ /* 0x008fc60000410000 */
        /* <DEDUP_REMOVED lines=16> */
.L_x_29694:
[----:B------:R-:W0:Y:S02]  /*8780*/  F2I.S64.TRUNC R2, R2 ;  /* 0x0000000200027311 */ /* 0x000e24000020d900 */
[----:B0-----:R-:W-:-:S05]  /*8790*/  IMAD.MOV.U32 R5, RZ, RZ, R2 ;  /* 0x000000ffff057224 */ /* 0x001fca00078e0002 */
[----:B------:R0:W-:Y:S01]  /*87a0*/  STG.E.U8 desc[UR36][R16.64], R5 ;  /* 0x0000000510007986 */ /* 0x0001e2000c101124 */
[----:B------:R-:W-:Y:S05]  /*87b0*/  BRA `(.L_x_29696) ;  /* 0x0000000c00447947 */ /* 0x000fea0003800000 */
.L_x_29693:
        /* <DEDUP_REMOVED lines=9> */
.L_x_29698:
[----:B------:R-:W0:Y:S02]  /*8850*/  F2I.FTZ.TRUNC.NTZ R3, R2 ;  /* 0x0000000200037305 */ /* 0x000e24000021f100 */
[----:B0-----:R0:W-:Y:S01]  /*8860*/  STG.E desc[UR36][R16.64], R3 ;  /* 0x0000000310007986 */ /* 0x0011e2000c101924 */
[----:B------:R-:W-:Y:S05]  /*8870*/  BRA `(.L_x_29696) ;  /* 0x0000000c00147947 */ /* 0x000fea0003800000 */
.L_x_29697:
[----:B------:R-:W0:Y:S02]  /*8880*/  F2I.FTZ.TRUNC.NTZ R3, R2 ;  /* 0x0000000200037305 */ /* 0x000e24000021f100 */
[----:B0-----:R0:W-:Y:S01]  /*8890*/  STG.E.U16 desc[UR36][R16.64], R3 ;  /* 0x0000000310007986 */ /* 0x0011e2000c101524 */
[----:B------:R-:W-:Y:S05]  /*88a0*/  BRA `(.L_x_29696) ;  /* 0x0000000c00087947 */ /* 0x000fea0003800000 */
.L_x_29692:
        /* <DEDUP_REMOVED lines=8> */
.L_x_29700:
[----:B------:R-:W-:-:S05]  /*8930*/  F2FP.F16.F32.PACK_AB R2, RZ, R2 ;  /* 0x00000002ff02723e */ /* 0x000fca00000000ff */
[----:B------:R0:W-:Y:S01]  /*8940*/  STG.E.U16 desc[UR36][R16.64], R2 ;  /* 0x0000000210007986 */ /* 0x0001e2000c101524 */
[----:B------:R-:W-:Y:S05]  /*8950*/  BRA `(.L_x_29696) ;  /* 0x0000000800dc7947 */ /* 0x000fea0003800000 */
.L_x_29699:
        /* <DEDUP_REMOVED lines=8> */
.L_x_29702:
[----:B------:R-:W-:-:S05]  /*89e0*/  F2FP.F16.F32.PACK_AB R3, R3, R2 ;  /* 0x000000020303723e */ /* 0x000fca00000000ff */
[----:B------:R0:W-:Y:S01]  /*89f0*/  STG.E desc[UR36][R16.64], R3 ;  /* 0x0000000310007986 */ /* 0x0001e2000c101924 */
[----:B------:R-:W-:Y:S05]  /*8a00*/  BRA `(.L_x_29696) ;  /* 0x0000000800b07947 */ /* 0x000fea0003800000 */
.L_x_29701:
[----:B------:R-:W-:-:S06]  /*8a10*/  FMUL.FTZ R2, R2, 1 ;  /* 0x3f80000002027820 */ /* 0x000fcc0000410000 */
[----:B------:R-:W0:Y:S02]  /*8a20*/  F2F.F64.F32 R2, R2 ;  /* 0x0000000200027310 */ /* 0x000e240000201800 */
[----:B0-----:R0:W-:Y:S01]  /*8a30*/  STG.E.64 desc[UR36][R16.64], R2 ;  /* 0x0000000210007986 */ /* 0x0011e2000c101b24 */
[----:B------:R-:W-:Y:S05]  /*8a40*/  BRA `(.L_x_29696) ;  /* 0x0000000800a07947 */ /* 0x000fea0003800000 */
.L_x_29691:
        /* <DEDUP_REMOVED lines=14> */
.L_x_29705:
[----:B------:R-:W-:Y:S01]  /*8b30*/  FMUL.FTZ R6, R3, 1 ;  /* 0x3f80000003067820 */ /* 0x000fe20000410000 */
[----:B------:R-:W-:-:S05]  /*8b40*/  FMUL.FTZ R4, R2, 1 ;  /* 0x3f80000002047820 */ /* 0x000fca0000410000 */
[----:B------:R-:W-:Y:S08]  /*8b50*/  F2F.F64.F32 R6, R6 ;  /* 0x0000000600067310 */ /* 0x000ff00000201800 */
[----:B------:R-:W0:Y:S02]  /*8b60*/  F2F.F64.F32 R4, R4 ;  /* 0x0000000400047310 */ /* 0x000e240000201800 */
[----:B0-----:R0:W-:Y:S01]  /*8b70*/  STG.E.128 desc[UR36][R16.64], R4 ;  /* 0x0000000410007986 */ /* 0x0011e2000c101d24 */
[----:B------:R-:W-:Y:S05]  /*8b80*/  BRA `(.L_x_29696) ;  /* 0x0000000800507947 */ /* 0x000fea0003800000 */
.L_x_29704:
        /* <DEDUP_REMOVED lines=20> */
.L_x_29709:
[----:B------:R-:W-:Y:S05]  /*8cd0*/  BSYNC B0 ;  /* 0x0000000000007941 */ /* 0x000fea0003800000 */
.L_x_29708:
[----:B------:R-:W-:-:S05]  /*8ce0*/  LOP3.LUT R5, R0, R5, RZ, 0xfc, !PT ;  /* 0x0000000500057212 */ /* 0x000fca00078efcff */
[----:B------:R0:W-:Y:S01]  /*8cf0*/  STG.E.U8 desc[UR36][R16.64], R5 ;  /* 0x0000000510007986 */ /* 0x0001e2000c101124 */
[----:B------:R-:W-:Y:S05]  /*8d00*/  BRA `(.L_x_29696) ;  /* 0x0000000400f07947 */ /* 0x000fea0003800000 */
.L_x_29707:
        /* <DEDUP_REMOVED lines=12> */
.L_x_29711:
[----:B------:R-:W-:Y:S01]  /*8dd0*/  HFMA2.MMA R0, -RZ, RZ, 0, 7.569789886474609375e-06 ;  /* 0x0000007fff007435 */ /* 0x000fe200000001ff */
[----:B------:R-:W-:-:S09]  /*8de0*/  ISETP.GT.U32.AND P0, PT, R4, 0x7f800000, PT ;  /* 0x7f8000000400780c */ /* 0x000fd20003f04070 */
[----:B------:R-:W-:-:S07]  /*8df0*/  SEL R0, R0, 0x7c, P0 ;  /* 0x0000007c00007807 */ /* 0x000fce0000000000 */
.L_x_29712:
[----:B------:R-:W-:Y:S05]  /*8e00*/  BSYNC B0 ;  /* 0x0000000000007941 */ /* 0x000fea0003800000 */
.L_x_29710:
[----:B------:R-:W-:-:S04]  /*8e10*/  LOP3.LUT R2, R2, 0x80000000, RZ, 0xc0, !PT ;  /* 0x8000000002027812 */ /* 0x000fc800078ec0ff */
[----:B------:R-:W-:-:S04]  /*8e20*/  SHF.R.U32.HI R3, RZ, 0x18, R2 ;  /* 0x00000018ff037819 */ /* 0x000fc80000011602 */
[----:B------:R-:W-:-:S05]  /*8e30*/  LOP3.LUT R3, R0, R3, RZ, 0xfc, !PT ;  /* 0x0000000300037212 */ /* 0x000fca00078efcff */
[----:B------:R0:W-:Y:S01]  /*8e40*/  STG.E.U8 desc[UR36][R16.64], R3 ;  /* 0x0000000310007986 */ /* 0x0001e2000c101124 */
[----:B------:R-:W-:Y:S05]  /*8e50*/  BRA `(.L_x_29696) ;  /* 0x00000004009c7947 */ /* 0x000fea0003800000 */
.L_x_29706:
[----:B------:R-:W-:-:S05]  /*8e60*/  F2FP.BF16.F32.PACK_AB R2, RZ, R2 ;  /* 0x00000002ff02723e */ /* 0x000fca00000010ff */
[----:B------:R0:W-:Y:S01]  /*8e70*/  STG.E.U16 desc[UR36][R16.64], R2 ;  /* 0x0000000210007986 */ /* 0x0001e2000c101524 */
[----:B------:R-:W-:Y:S05]  /*8e80*/  BRA `(.L_x_29696) ;  /* 0x0000000400907947 */ /* 0x000fea0003800000 */
.L_x_29703:
        /* <DEDUP_REMOVED lines=11> */
.L_x_29715:
        /* <DEDUP_REMOVED lines=16> */
.L_x_29718:
[----:B------:R-:W-:-:S04]  /*9040*/  LOP3.LUT R2, R2, 0x80000000, RZ, 0xc0, !PT ;  /* 0x8000000002027812 */ /* 0x000fc800078ec0ff */
[----:B------:R-:W-:-:S04]  /*9050*/  SHF.R.U32.HI R3, RZ, 0x18, R2 ;  /* 0x00000018ff037819 */ /* 0x000fc80000011602 */
[----:B------:R-:W-:-:S04]  /*9060*/  LOP3.LUT R0, R0, R3, RZ, 0xfc, !PT ;  /* 0x0000000300007212 */ /* 0x000fc800078efcff */
[----:B------:R-:W-:-:S07]  /*9070*/  PRMT R8, R0, 0x7610, R8 ;  /* 0x0000761000087816 */ /* 0x000fce0000000008 */
.L_x_29717:
[----:B------:R-:W-:Y:S05]  /*9080*/  BSYNC B0 ;  /* 0x0000000000007941 */ /* 0x000fea0003800000 */
.L_x_29716:
[----:B------:R3:W-:Y:S01]  /*9090*/  STG.E.U8 desc[UR36][R16.64], R8 ;  /* 0x0000000810007986 */ /* 0x0007e2000c101124 */
[----:B------:R-:W-:Y:S05]  /*90a0*/  BRA `(.L_x_29696) ;  /* 0x0000000400087947 */ /* 0x000fea0003800000 */
.L_x_29714:
        /* <DEDUP_REMOVED lines=16> */
.L_x_29721:
[----:B------:R-:W-:-:S04]  /*91b0*/  LOP3.LUT R2, R2, 0x80000000, RZ, 0xc0, !PT ;  /* 0x8000000002027812 */ /* 0x000fc800078ec0ff */
[----:B------:R-:W-:-:S04]  /*91c0*/  SHF.R.U32.HI R3, RZ, 0x18, R2 ;  /* 0x00000018ff037819 */ /* 0x000fc80000011602 */
[----:B------:R-:W-:-:S04]  /*91d0*/  LOP3.LUT R0, R0, R3, RZ, 0xfc, !PT ;  /* 0x0000000300007212 */ /* 0x000fc800078efcff */
[----:B------:R-:W-:-:S07]  /*91e0*/  PRMT R8, R0, 0x7610, R8 ;  /* 0x0000761000087816 */ /* 0x000fce0000000008 */
.L_x_29720:
[----:B------:R-:W-:Y:S05]  /*91f0*/  BSYNC B0 ;  /* 0x0000000000007941 */ /* 0x000fea0003800000 */
.L_x_29719:
[----:B------:R0:W-:Y:S01]  /*9200*/  STG.E.U8 desc[UR36][R16.64], R8 ;  /* 0x0000000810007986 */ /* 0x0001e2000c101124 */
[----:B------:R-:W-:Y:S05]  /*9210*/  BRA `(.L_x_29696) ;  /* 0x0000000000ac7947 */ /* 0x000fea0003800000 */
.L_x_29713:
        /* <DEDUP_REMOVED lines=21> */
.L_x_29695:
        /* <DEDUP_REMOVED lines=16> */
.L_x_29724:
[----:B------:R-:W-:Y:S05]  /*9470*/  BRA `(.L_x_29696) ;  /* 0x0000000000147947 */ /* 0x000fea0003800000 */
.L_x_29723:
[----:B------:R-:W0:Y:S02]  /*9480*/  F2I.U64.TRUNC R2, R2 ;  /* 0x0000000200027311 */ /* 0x000e24000020d800 */
[----:B0-----:R2:W-:Y:S01]  /*9490*/  STG.E.64 desc[UR36][R16.64], R2 ;  /* 0x0000000210007986 */ /* 0x0015e2000c101b24 */
[----:B------:R-:W-:Y:S05]  /*94a0*/  BRA `(.L_x_29696) ;  /* 0x0000000000087947 */ /* 0x000fea0003800000 */
.L_x_29722:
[----:B------:R-:W0:Y:S02]  /*94b0*/  F2I.FTZ.U32.TRUNC.NTZ R3, R2 ;  /* 0x0000000200037305 */ /* 0x000e24000021f000 */
[----:B0-----:R0:W-:Y:S02]  /*94c0*/  STG.E desc[UR36][R16.64], R3 ;  /* 0x0000000310007986 */ /* 0x0011e4000c101924 */
.L_x_29696:
[----:B------:R-:W-:-:S07]  /*94d0*/  VIADD R19, R19, 0x80 ;  /* 0x0000008013137836 */ /* 0x000fce0000000000 */
.L_x_29659:
[----:B------:R-:W-:Y:S05]  /*94e0*/  BSYNC B7 ;  /* 0x0000000000077941 */ /* 0x000fea0003800000 */
.L_x_29658:
        /* <DEDUP_REMOVED lines=306> */
.L_x_29725:
        /* <DEDUP_REMOVED lines=21> */
[----:B--2---:R-:W4:Y:S01]  /*a960*/  I2F.S16 R2, R2 ;  /* 0x0000000200027306 */ /* 0x004f220000101400 */
[----:B------:R-:W-:Y:S05]  /*a970*/  BRA `(.L_x_29732) ;  /* 0x0000000c008c7947 */ /* 0x000fea0003800000 */
.L_x_29730:
[----:B------:R-:W2:Y:S01]  /*a980*/  LDG.E.U8 R2, desc[UR36][R4.64] ;  /* 0x0000002404027981 */ /* 0x000ea2000c1e1100 */
[----:B------:R-:W-:Y:S01]  /*a990*/  IMAD.MOV.U32 R3, RZ, RZ, RZ ;  /* 0x000000ffff037224 */ /* 0x000fe200078e00ff */
[----:B--2---:R-:W-:Y:S01]  /*a9a0*/  I2FP.F32.U32 R2, R2 ;  /* 0x0000000200027245 */ /* 0x004fe20000201000 */
[----:B------:R-:W-:Y:S06]  /*a9b0*/  BRA `(.L_x_29732) ;  /* 0x0000000c007c7947 */ /* 0x000fec0003800000 */
.L_x_29729:
        /* <DEDUP_REMOVED lines=10> */
.L_x_29734:
[----:B------:R-:W2:Y:S01]  /*aa60*/  LDG.E R2, desc[UR36][R4.64] ;  /* 0x0000002404027981 */ /* 0x000ea2000c1e1900 */
[----:B------:R-:W-:Y:S01]  /*aa70*/  IMAD.MOV.U32 R3, RZ, RZ, RZ ;  /* 0x000000ffff037224 */ /* 0x000fe200078e00ff */
[----:B--2---:R-:W-:Y:S01]  /*aa80*/  I2FP.F32.S32 R2, R2 ;  /* 0x0000000200027245 */ /* 0x004fe20000201400 */
[----:B------:R-:W-:Y:S06]  /*aa90*/  BRA `(.L_x_29732) ;  /* 0x0000000c00447947 */ /* 0x000fec0003800000 */
.L_x_29733:
[----:B------:R-:W2:Y:S01]  /*aaa0*/  LDG.E.U16 R2, desc[UR36][R4.64] ;  /* 0x0000002404027981 */ /* 0x000ea2000c1e1500 */
[----:B------:R-:W-:Y:S01]  /*aab0*/  IMAD.MOV.U32 R3, RZ, RZ, RZ ;  /* 0x000000ffff037224 */ /* 0x000fe200078e00ff */
[----:B--2---:R-:W0:Y:S01]  /*aac0*/  I2F.S16 R2, R2 ;  /* 0x0000000200027306 */ /* 0x004e220000101400 */
[----:B------:R-:W-:Y:S05]  /*aad0*/  BRA `(.L_x_29732) ;  /* 0x0000000c00347947 */ /* 0x000fea0003800000 */
.L_x_29728:
        /* <DEDUP_REMOVED lines=9> */
.L_x_29736:
[----:B------:R-:W2:Y:S01]  /*ab70*/  LDG.E.U16 R2, desc[UR36][R4.64] ;  /* 0x0000002404027981 */ /* 0x000ea2000c1e1500 */
[----:B------:R-:W-:Y:S02]  /*ab80*/  IMAD.MOV.U32 R3, RZ, RZ, RZ ;  /* 0x000000ffff037224 */ /* 0x000fe400078e00ff */
[----:B--2---:R-:W-:Y:S01]  /*ab90*/  HADD2.F32 R2, -RZ, R2.H0_H0 ;  /* 0x20000002ff027230 */ /* 0x004fe20000004100 */
[----:B------:R-:W-:Y:S06]  /*aba0*/  BRA `(.L_x_29732) ;  /* 0x0000000c00007947 */ /* 0x000fec0003800000 */
.L_x_29735:
        /* <DEDUP_REMOVED lines=8> */
.L_x_29738:
[----:B------:R-:W2:Y:S02]  /*ac30*/  LDG.E R2, desc[UR36][R4.64] ;  /* 0x0000002404027981 */ /* 0x000ea4000c1e1900 */
[--C-:B--2---:R-:W-:Y:S02]  /*ac40*/  HADD2.F32 R3, -RZ, R2.reuse.H1_H1 ;  /* 0x30000002ff037230 */ /* 0x104fe40000004100 */
[----:B------:R-:W-:Y:S01]  /*ac50*/  HADD2.F32 R2, -RZ, R2.H0_H0 ;  /* 0x20000002ff027230 */ /* 0x000fe20000004100 */
[----:B------:R-:W-:Y:S06]  /*ac60*/  BRA `(.L_x_29732) ;  /* 0x0000000800d07947 */ /* 0x000fec0003800000 */
.L_x_29737:
        /* <DEDUP_REMOVED lines=8> */
.L_x_29727:
        /* <DEDUP_REMOVED lines=13> */
.L_x_29741:
        /* <DEDUP_REMOVED lines=10> */
.L_x_29740:
        /* <DEDUP_REMOVED lines=27> */
.L_x_29743:
        /* <DEDUP_REMOVED lines=14> */
.L_x_29742:
[----:B------:R-:W2:Y:S01]  /*b0f0*/  LDG.E.U16 R2, desc[UR36][R4.64] ;  /* 0x0000002404027981 */ /* 0x000ea2000c1e1500 */
[----:B------:R-:W-:Y:S01]  /*b100*/  IMAD.MOV.U32 R3, RZ, RZ, RZ ;  /* 0x000000ffff037224 */ /* 0x000fe200078e00ff */
[----:B--2---:R-:W-:Y:S01]  /*b110*/  SHF.L.U32 R2, R2, 0x10, RZ ;  /* 0x0000001002027819 */ /* 0x004fe200000006ff */
[----:B------:R-:W-:Y:S06]  /*b120*/  BRA `(.L_x_29732) ;  /* 0x0000000400a07947 */ /* 0x000fec0003800000 */
.L_x_29739:
        /* <DEDUP_REMOVED lines=12> */
.L_x_29746:
        /* <DEDUP_REMOVED lines=20> */
.L_x_29748:
[----:B------:R-:W-:Y:S05]  /*b330*/  BSYNC B0 ;  /* 0x0000000000007941 */ /* 0x000fea0003800000 */
.L_x_29747:
[----:B------:R-:W-:Y:S01]  /*b340*/  IMAD.SHL.U32 R2, R2, 0x100000, RZ ;  /* 0x0010000002027824 */ /* 0x000fe200078e00ff */
[----:B------:R-:W-:-:S04]  /*b350*/  LEA R5, R0, 0x3b800000, 0x17 ;  /* 0x3b80000000057811 */ /* 0x000fc800078eb8ff */
[----:B------:R-:W-:Y:S01]  /*b360*/  LOP3.LUT R2, R5, R2, R6, 0xfe, !PT ;  /* 0x0000000205027212 */ /* 0x000fe200078efe06 */
[----:B------:R-:W-:Y:S06]  /*b370*/  BRA `(.L_x_29732) ;  /* 0x00000004000c7947 */ /* 0x000fec0003800000 */
.L_x_29745:
        /* <DEDUP_REMOVED lines=20> */
.L_x_29750:
[----:B------:R-:W-:Y:S05]  /*b4c0*/  BSYNC B0 ;  /* 0x0000000000007941 */ /* 0x000fea0003800000 */
.L_x_29749:
[----:B------:R-:W-:Y:S01]  /*b4d0*/  IMAD.SHL.U32 R2, R2, 0x200000, RZ ;  /* 0x0020000002027824 */ /* 0x000fe200078e00ff */
[----:B------:R-:W-:-:S04]  /*b4e0*/  LEA R5, R0, 0x37800000, 0x17 ;  /* 0x3780000000057811 */ /* 0x000fc800078eb8ff */
[----:B------:R-:W-:Y:S01]  /*b4f0*/  LOP3.LUT R2, R5, R2, R6, 0xfe, !PT ;  /* 0x0000000205027212 */ /* 0x000fe200078efe06 */
[----:B------:R-:W-:Y:S06]  /*b500*/  BRA `(.L_x_29732) ;  /* 0x0000000000a87947 */ /* 0x000fec0003800000 */
.L_x_29744:
        /* <DEDUP_REMOVED lines=14> */
.L_x_29754:
[----:B------:R-:W-:Y:S05]  /*b5f0*/  BSYNC B0 ;  /* 0x0000000000007941 */ /* 0x000fea0003800000 */
.L_x_29753:
[----:B------:R-:W-:Y:S01]  /*b600*/  IMAD.MOV.U32 R3, RZ, RZ, RZ ;  /* 0x000000ffff037224 */ /* 0x000fe200078e00ff */
[----:B------:R-:W-:Y:S06]  /*b610*/  BRA `(.L_x_29732) ;  /* 0x0000000000647947 */ /* 0x000fec0003800000 */
.L_x_29731:
        /* <DEDUP_REMOVED lines=16> */
.L_x_29755:
[----:B------:R-:W-:Y:S01]  /*b720*/  CS2R R2, SRZ ;  /* 0x0000000000027805 */ /* 0x000fe2000001ff00 */
[----:B------:R-:W-:Y:S06]  /*b730*/  BRA `(.L_x_29732) ;  /* 0x00000000001c7947 */ /* 0x000fec0003800000 */
.L_x_29752:
[----:B------:R-:W2:Y:S01]  /*b740*/  LDG.E.64 R4, desc[UR36][R4.64] ;  /* 0x0000002404047981 */ /* 0x000ea2000c1e1b00 */
[----:B------:R-:W-:Y:S01]  /*b750*/  HFMA2.MMA R3, -RZ, RZ, 0, 0 ;  /* 0x00000000ff037435 */ /* 0x000fe200000001ff */
[----:B--2---:R0:W1:Y:S01]  /*b760*/  I2F.U64 R2, R4 ;  /* 0x0000000400027312 */ /* 0x0040620000301000 */
[----:B------:R-:W-:Y:S09]  /*b770*/  BRA `(.L_x_29732) ;  /* 0x00000000000c7947 */ /* 0x000ff20003800000 */
.L_x_29751:
[----:B------:R-:W2:Y:S01]  /*b780*/  LDG.E R2, desc[UR36][R4.64] ;  /* 0x0000002404027981 */ /* 0x000ea2000c1e1900 */
[----:B------:R-:W-:Y:S01]  /*b790*/  IMAD.MOV.U32 R3, RZ, RZ, RZ ;  /* 0x000000ffff037224 */ /* 0x000fe200078e00ff */
[----:B--2---:R-:W-:-:S07]  /*b7a0*/  I2FP.F32.U32 R2, R2 ;  /* 0x0000000200027245 */ /* 0x004fce0000201000 */
.L_x_29732:
[----:B------:R-:W-:Y:S05]  /*b7b0*/  BSYNC B6 ;  /* 0x0000000000067941 */ /* 0x000fea0003800000 */
.L_x_29726:
[----:B------:R-:W2:Y:S01]  /*b7c0*/  LDC.U8 R6, c[0x0][0x428] ;  /* 0x00010a00ff067b82 */ /* 0x000ea20000000000 */
[C---:B01--45:R-:W-:Y:S01]  /*b7d0*/  FMUL.FTZ R0, R3.reuse, R2 ;  /* 0x0000000203007220 */ /* 0x073fe20000410000 */
[----:B--23--:R-:W-:-:S03]  /*b7e0*/  FMUL.FTZ R5, R3, R3 ;  /* 0x0000000303057220 */ /* 0x00cfc60000410000 */
        /* <DEDUP_REMOVED lines=16> */
.L_x_29759:
[----:B------:R-:W0:Y:S02]  /*b8f0*/  F2I.S64.TRUNC R2, R2 ;  /* 0x0000000200027311 */ /* 0x000e24000020d900 */
[----:B0-----:R-:W-:-:S05]  /*b900*/  IMAD.MOV.U32 R5, RZ, RZ, R2 ;  /* 0x000000ffff057224 */ /* 0x001fca00078e0002 */
[----:B------:R-:W-:Y:S01]  /*b910*/  STG.E.U8 desc[UR36][R16.64], R5 ;  /* 0x0000000510007986 */ /* 0x000fe2000c101124 */
[----:B------:R-:W-:Y:S05]  /*b920*/  EXIT ;  /* 0x000000000000794d */ /* 0x000fea0003800000 */
.L_x_29758:
        /* <DEDUP_REMOVED lines=9> */
.L_x_29762:
[----:B------:R-:W0:Y:S02]  /*b9c0*/  F2I.FTZ.TRUNC.NTZ R3, R2 ;  /* 0x0000000200037305 */ /* 0x000e24000021f100 */
[----:B0-----:R-:W-:Y:S01]  /*b9d0*/  STG.E desc[UR36][R16.64], R3 ;  /* 0x0000000310007986 */ /* 0x001fe2000c101924 */
[----:B------:R-:W-:Y:S05]  /*b9e0*/  EXIT ;  /* 0x000000000000794d */ /* 0x000fea0003800000 */
.L_x_29761:
[----:B------:R-:W0:Y:S02]  /*b9f0*/  F2I.FTZ.TRUNC.NTZ R3, R2 ;  /* 0x0000000200037305 */ /* 0x000e24000021f100 */
[----:B0-----:R-:W-:Y:S01]  /*ba00*/  STG.E.U16 desc[UR36][R16.64], R3 ;  /* 0x0000000310007986 */ /* 0x001fe2000c101524 */
[----:B------:R-:W-:Y:S05]  /*ba10*/  EXIT ;  /* 0x000000000000794d */ /* 0x000fea0003800000 */
.L_x_29757:
        /* <DEDUP_REMOVED lines=8> */
.L_x_29764:
[----:B------:R-:W-:-:S05]  /*baa0*/  F2FP.F16.F32.PACK_AB R2, RZ, R2 ;  /* 0x00000002ff02723e */ /* 0x000fca00000000ff */
[----:B------:R-:W-:Y:S01]  /*bab0*/  STG.E.U16 desc[UR36][R16.64], R2 ;  /* 0x0000000210007986 */ /* 0x000fe2000c101524 */
[----:B------:R-:W-:Y:S05]  /*bac0*/  EXIT ;  /* 0x000000000000794d */ /* 0x000fea0003800000 */
.L_x_29763:
        /* <DEDUP_REMOVED lines=8> */
.L_x_29766:
[----:B------:R-:W-:-:S05]  /*bb50*/  F2FP.F16.F32.PACK_AB R3, R3, R2 ;  /* 0x000000020303723e */ /* 0x000fca00000000ff */
[----:B------:R-:W-:Y:S01]  /*bb60*/  STG.E desc[UR36][R16.64], R3 ;  /* 0x0000000310007986 */ /* 0x000fe2000c101924 */
[----:B------:R-:W-:Y:S05]  /*bb70*/  EXIT ;  /* 0x000000000000794d */ /* 0x000fea0003800000 */
.L_x_29765:
[----:B------:R-:W-:-:S06]  /*bb80*/  FMUL.FTZ R2, R2, 1 ;  /* 0x3f80000002027820 */ /* 0x000fcc0000410000 */
[----:B------:R-:W0:Y:S02]  /*bb90*/  F2F.F64.F32 R2, R2 ;  /* 0x0000000200027310 */ /* 0x000e240000201800 */
[----:B0-----:R-:W-:Y:S01]  /*bba0*/  STG.E.64 desc[UR36][R16.64], R2 ;  /* 0x0000000210007986 */ /* 0x001fe2000c101b24 */
[----:B------:R-:W-:Y:S05]  /*bbb0*/  EXIT ;  /* 0x000000000000794d */ /* 0x000fea0003800000 */
.L_x_29756:
        /* <DEDUP_REMOVED lines=14> */
.L_x_29769:
[----:B------:R-:W-:Y:S01]  /*bca0*/  FMUL.FTZ R6, R3, 1 ;  /* 0x3f80000003067820 */ /* 0x000fe20000410000 */
[----:B------:R-:W-:-:S05]  /*bcb0*/  FMUL.FTZ R4, R2, 1 ;  /* 0x3f80000002047820 */ /* 0x000fca0000410000 */
[----:B------:R-:W-:Y:S08]  /*bcc0*/  F2F.F64.F32 R6, R6 ;  /* 0x0000000600067310 */ /* 0x000ff00000201800 */
[----:B------:R-:W0:Y:S02]  /*bcd0*/  F2F.F64.F32 R4, R4 ;  /* 0x0000000400047310 */ /* 0x000e240000201800 */
[----:B0-----:R-:W-:Y:S01]  /*bce0*/  STG.E.128 desc[UR36][R16.64], R4 ;  /* 0x0000000410007986 */ /* 0x001fe2000c101d24 */
[----:B------:R-:W-:Y:S05]  /*bcf0*/  EXIT ;  /* 0x000000000000794d */ /* 0x000fea0003800000 */
.L_x_29768:
        /* <DEDUP_REMOVED lines=20> */
.L_x_29773:
[----:B------:R-:W-:Y:S05]  /*be40*/  BSYNC B0 ;  /* 0x0000000000007941 */ /* 0x000fea0003800000 */
.L_x_29772:
[----:B------:R-:W-:-:S05]  /*be50*/  LOP3.LUT R5, R0, R5, RZ, 0xfc, !PT ;  /* 0x0000000500057212 */ /* 0x000fca00078efcff */
[----:B------:R-:W-:Y:S01]  /*be60*/  STG.E.U8 desc[UR36][R16.64], R5 ;  /* 0x0000000510007986 */ /* 0x000fe2000c101124 */
[----:B------:R-:W-:Y:S05]  /*be70*/  EXIT ;  /* 0x000000000000794d */ /* 0x000fea0003800000 */
.L_x_29771:
        /* <DEDUP_REMOVED lines=12> */
.L_x_29775:
[----:B------:R-:W-:Y:S01]  /*bf40*/  IMAD.MOV.U32 R0, RZ, RZ, 0x7f ;  /* 0x0000007fff007424 */ /* 0x000fe200078e00ff */
[----:B------:R-:W-:-:S04]  /*bf50*/  ISETP.GT.U32.AND P0, PT, R4, 0x7f800000, PT ;  /* 0x7f8000000400780c */ /* 0x000fc80003f04070 */
[----:B------:R-:W-:-:S09]  /*bf60*/  SEL R0, R0, 0x7c, P0 ;  /* 0x0000007c00007807 */ /* 0x000fd20000000000 */
.L_x_29776:
[----:B------:R-:W-:Y:S05]  /*bf70*/  BSYNC B0 ;  /* 0x0000000000007941 */ /* 0x000fea0003800000 */
.L_x_29774:
[----:B------:R-:W-:-:S04]  /*bf80*/  LOP3.LUT R2, R2, 0x80000000, RZ, 0xc0, !PT ;  /* 0x8000000002027812 */ /* 0x000fc800078ec0ff */
[----:B------:R-:W-:-:S04]  /*bf90*/  SHF.R.U32.HI R3, RZ, 0x18, R2 ;  /* 0x00000018ff037819 */ /* 0x000fc80000011602 */
[----:B------:R-:W-:-:S05]  /*bfa0*/  LOP3.LUT R3, R0, R3, RZ, 0xfc, !PT ;  /* 0x0000000300037212 */ /* 0x000fca00078efcff */
[----:B------:R-:W-:Y:S01]  /*bfb0*/  STG.E.U8 desc[UR36][R16.64], R3 ;  /* 0x0000000310007986 */ /* 0x000fe2000c101124 */
[----:B------:R-:W-:Y:S05]  /*bfc0*/  EXIT ;  /* 0x000000000000794d */ /* 0x000fea0003800000 */
.L_x_29770:
[----:B------:R-:W-:-:S05]  /*bfd0*/  F2FP.BF16.F32.PACK_AB R2, RZ, R2 ;  /* 0x00000002ff02723e */ /* 0x000fca00000010ff */
[----:B------:R-:W-:Y:S01]  /*bfe0*/  STG.E.U16 desc[UR36][R16.64], R2 ;  /* 0x0000000210007986 */ /* 0x000fe2000c101524 */
[----:B------:R-:W-:Y:S05]  /*bff0*/  EXIT ;  /* 0x000000000000794d */ /* 0x000fea0003800000 */
.L_x_29767:
        /* <DEDUP_REMOVED lines=11> */
.L_x_29779:
        /* <DEDUP_REMOVED lines=16> */
.L_x_29782:
[----:B------:R-:W-:-:S04]  /*c1b0*/  LOP3.LUT R2, R2, 0x80000000, RZ, 0xc0, !PT ;  /* 0x8000000002027812 */ /* 0x000fc800078ec0ff */
[----:B------:R-:W-:-:S04]  /*c1c0*/  SHF.R.U32.HI R3, RZ, 0x18, R2 ;  /* 0x00000018ff037819 */ /* 0x000fc80000011602 */
[----:B------:R-:W-:-:S04]  /*c1d0*/  LOP3.LUT R0, R0, R3, RZ, 0xfc, !PT ;  /* 0x0000000300007212 */ /* 0x000fc800078efcff */
[----:B------:R-:W-:-:S07]  /*c1e0*/  PRMT R8, R0, 0x7610, R8 ;  /* 0x0000761000087816 */ /* 0x000fce0000000008 */
.L_x_29781:
[----:B------:R-:W-:Y:S05]  /*c1f0*/  BSYNC B0 ;  /* 0x0000000000007941 */ /* 0x000fea0003800000 */
.L_x_29780:
[----:B------:R-:W-:Y:S01]  /*c200*/  STG.E.U8 desc[UR36][R16.64], R8 ;  /* 0x0000000810007986 */ /* 0x000fe2000c101124 */
[----:B------:R-:W-:Y:S05]  /*c210*/  EXIT ;  /* 0x000000000000794d */ /* 0x000fea0003800000 */
.L_x_29778:
        /* <DEDUP_REMOVED lines=16> */
.L_x_29785:
[----:B------:R-:W-:-:S04]  /*c320*/  LOP3.LUT R2, R2, 0x80000000, RZ, 0xc0, !PT ;  /* 0x8000000002027812 */ /* 0x000fc800078ec0ff */
[----:B------:R-:W-:-:S04]  /*c330*/  SHF.R.U32.HI R3, RZ, 0x18, R2 ;  /* 0x00000018ff037819 */ /* 0x000fc80000011602 */
[----:B------:R-:W-:-:S04]  /*c340*/  LOP3.LUT R0, R0, R3, RZ, 0xfc, !PT ;  /* 0x0000000300007212 */ /* 0x000fc800078efcff */
[----:B------:R-:W-:-:S07]  /*c350*/  PRMT R8, R0, 0x7610, R8 ;  /* 0x0000761000087816 */ /* 0x000fce0000000008 */
.L_x_29784:
[----:B------:R-:W-:Y:S05]  /*c360*/  BSYNC B0 ;  /* 0x0000000000007941 */ /* 0x000fea0003800000 */
.L_x_29783:
[----:B------:R-:W-:Y:S01]  /*c370*/  STG.E.U8 desc[UR36][R16.64], R8 ;  /* 0x0000000810007986 */ /* 0x000fe2000c101124 */
[----:B------:R-:W-:Y:S05]  /*c380*/  EXIT ;  /* 0x000000000000794d */ /* 0x000fea0003800000 */
.L_x_29777:
        /* <DEDUP_REMOVED lines=21> */
.L_x_29760:
        /* <DEDUP_REMOVED lines=16> */
.L_x_29788:
[----:B------:R-:W-:Y:S05]  /*c5e0*/  EXIT ;  /* 0x000000000000794d */ /* 0x000fea0003800000 */
.L_x_29787:
[----:B------:R-:W0:Y:S02]  /*c5f0*/  F2I.U64.TRUNC R2, R2 ;  /* 0x0000000200027311 */ /* 0x000e24000020d800 */
[----:B0-----:R-:W-:Y:S01]  /*c600*/  STG.E.64 desc[UR36][R16.64], R2 ;  /* 0x0000000210007986 */ /* 0x001fe2000c101b24 */
[----:B------:R-:W-:Y:S05]  /*c610*/  EXIT ;  /* 0x000000000000794d */ /* 0x000fea0003800000 */
.L_x_29786:
[----:B------:R-:W0:Y:S02]  /*c620*/  F2I.FTZ.U32.TRUNC.NTZ R3, R2 ;  /* 0x0000000200037305 */ /* 0x000e24000021f000 */
[----:B0-----:R-:W-:Y:S01]  /*c630*/  STG.E desc[UR36][R16.64], R3 ;  /* 0x0000000310007986 */ /* 0x001fe2000c101924 */
[----:B------:R-:W-:Y:S05]  /*c640*/  EXIT ;  /* 0x000000000000794d */ /* 0x000fea0003800000 */
.L_x_29789:
        /* <DEDUP_REMOVED lines=11> */
.L_x_71827:


//--------------------- .text._ZN2at6native27unrolled_elementwise_kernelIZZZNS0_50_GLOBAL__N__2680c7bb_12_PowKernel_cu_7dd49032_316824pow_tensor_scalar_kernelERNS_18TensorIteratorBaseERKN3c106ScalarEENKUlvE_clEvENKUlvE0_clEvEUlNS5_7complexIfEEE_St5arrayIPcLm2EELi4E23TrivialOffsetCalculatorILi1EjESI_NS0_6memory12LoadWithCastILi1EEENSJ_13StoreWithCastILi1EEEEEviT_T0_T2_T3_T4_T5_ --------------------------
	.section	.text._ZN2at6native27unrolled_elementwise_kernelIZZZNS0_50_GLOBAL__N__2680c7bb_12_PowKernel_cu_7dd49032_316824pow_tensor_scalar_kernelERNS_18TensorIteratorBaseERKN3c106ScalarEENKUlvE_clEvENKUlvE0_clEvEUlNS5_7complexIfEEE_St5arrayIPcLm2EELi4E23TrivialOffsetCalculatorILi1EjESI_NS0_6memory12LoadWithCastILi1EEENSJ_13StoreWithCastILi1EEEEEviT_T0_T2_T3_T4_T5_,"ax",@progbits
	.align	128
        .global         _ZN2at6native27unrolled_elementwise_kernelIZZZNS0_50_GLOBAL__N__2680c7bb_12_PowKernel_cu_7dd49032_316824pow_tensor_scalar_kernelERNS_18TensorIteratorBaseERKN3c106ScalarEENKUlvE_clEvENKUlvE0_clEvEUlNS5_7complexIfEEE_St5arrayIPcLm2EELi4E23TrivialOffsetCalculatorILi1EjESI_NS0_6memory12LoadWithCastILi1EEENSJ_13StoreWithCastILi1EEEEEviT_T0_T2_T3_T4_T5_
        .type           _ZN2at6native27unrolled_elementwise_kernelIZZZNS0_50_GLOBAL__N__2680c7bb_12_PowKernel_cu_7dd49032_316824pow_tensor_scalar_kernelERNS_18TensorIteratorBaseERKN3c106ScalarEENKUlvE_clEvENKUlvE0_clEvEUlNS5_7complexIfEEE_St5arrayIPcLm2EELi4E23TrivialOffsetCalculatorILi1EjESI_NS0_6memory12LoadWithCastILi1EEENSJ_13StoreWithCastILi1EEEEEviT_T0_T2_T3_T4_T5_,@function
        .size           _ZN2at6native27unrolled_elementwise_kernelIZZZNS0_50_GLOBAL__N__2680c7bb_12_PowKernel_cu_7dd49032_316824pow_tensor_scalar_kernelERNS_18TensorIteratorBaseERKN3c106ScalarEENKUlvE_clEvENKUlvE0_clEvEUlNS5_7complexIfEEE_St5arrayIPcLm2EELi4E23TrivialOffsetCalculatorILi1EjESI_NS0_6memory12LoadWithCastILi1EEENSJ_13StoreWithCastILi1EEEEEviT_T0_T2_T3_T4_T5_,(.L_x_71828 - _ZN2at6native27unrolled_elementwise_kernelIZZZNS0_50_GLOBAL__N__2680c7bb_12_PowKernel_cu_7dd49032_316824pow_tensor_scalar_kernelERNS_18TensorIteratorBaseERKN3c106ScalarEENKUlvE_clEvENKUlvE0_clEvEUlNS5_7complexIfEEE_St5arrayIPcLm2EELi4E23TrivialOffsetCalculatorILi1EjESI_NS0_6memory12LoadWithCastILi1EEENSJ_13StoreWithCastILi1EEEEEviT_T0_T2_T3_T4_T5_)
        .other          _ZN2at6native27unrolled_elementwise_kernelIZZZNS0_50_GLOBAL__N__2680c7bb_12_PowKernel_cu_7dd49032_316824pow_tensor_scalar_kernelERNS_18TensorIteratorBaseERKN3c106ScalarEENKUlvE_clEvENKUlvE0_clEvEUlNS5_7complexIfEEE_St5arrayIPcLm2EELi4E23TrivialOffsetCalculatorILi1EjESI_NS0_6memory12LoadWithCastILi1EEENSJ_13StoreWithCastILi1EEEEEviT_T0_T2_T3_T4_T5_,@"STO_CUDA_ENTRY STV_DEFAULT"
_ZN2at6native27unrolled_elementwise_kernelIZZZNS0_50_GLOBAL__N__2680c7bb_12_PowKernel_cu_7dd49032_316824pow_tensor_scalar_kernelERNS_18TensorIteratorBaseERKN3c106ScalarEENKUlvE_clEvENKUlvE0_clEvEUlNS5_7complexIfEEE_St5arrayIPcLm2EELi4E23TrivialOffsetCalculatorILi1EjESI_NS0_6memory12LoadWithCastILi1EEENSJ_13StoreWithCastILi1EEEEEviT_T0_T2_T3_T4_T5_:
.text._ZN2at6native27unrolled_elementwise_kernelIZZZNS0_50_GLOBAL__N__2680c7bb_12_PowKernel_cu_7dd49032_316824pow_tensor_scalar_kernelERNS_18TensorIteratorBaseERKN3c106ScalarEENKUlvE_clEvENKUlvE0_clEvEUlNS5_7complexIfEEE_St5arrayIPcLm2EELi4E23TrivialOffsetCalculatorILi1EjESI_NS0_6memory12LoadWithCastILi1EEENSJ_13StoreWithCastILi1EEEEEviT_T0_T2_T3_T4_T5_:
        /* <DEDUP_REMOVED lines=10> */
[----:B--2---:R-:W-:-:S13]  /*00a0*/  ISETP.GE.AND P0, PT, R29, R26, PT ;  /* 0x0000001a1d00720c */ /* 0x004fda0003f06270 */
        /* <DEDUP_REMOVED lines=24> */
.L_x_29796:
[----:B------:R-:W2:Y:S01]  /*0230*/  LDG.E.U8 R4, desc[UR36][R4.64] ;  /* 0x0000002404047981 */ /* 0x000ea2000c1e1100 */
[----:B------:R-:W-:Y:S01]  /*0240*/  IMAD.MOV.U32 R19, RZ, RZ, RZ ;  /* 0x000000ffff137224 */ /* 0x000fe200078e00ff */
[----:B--2---:R-:W-:Y:S01]  /*0250*/  I2FP.F32.U32 R18, R4 ;  /* 0x0000000400127245 */ /* 0x004fe20000201000 */
[----:B------:R-:W-:Y:S06]  /*0260*/  BRA `(.L_x_29798) ;  /* 0x0000000c007c7947 */ /* 0x000fec0003800000 */
.L_x_29795:
        /* <DEDUP_REMOVED lines=10> */
.L_x_29800:
[----:B------:R-:W2:Y:S01]  /*0310*/  LDG.E R4, desc[UR36][R4.64] ;  /* 0x0000002404047981 */ /* 0x000ea2000c1e1900 */
[----:B------:R-:W-:Y:S01]  /*0320*/  IMAD.MOV.U32 R19, RZ, RZ, RZ ;  /* 0x000000ffff137224 */ /* 0x000fe200078e00ff */
[----:B--2---:R-:W-:Y:S01]  /*0330*/  I2FP.F32.S32 R18, R4 ;  /* 0x0000000400127245 */ /* 0x004fe20000201400 */
[----:B------:R-:W-:Y:S06]  /*0340*/  BRA `(.L_x_29798) ;  /* 0x0000000c00447947 */ /* 0x000fec0003800000 */
.L_x_29799:
[----:B------:R-:W2:Y:S01]  /*0350*/  LDG.E.U16 R4, desc[UR36][R4.64] ;  /* 0x0000002404047981 */ /* 0x000ea2000c1e1500 */
[----:B------:R-:W-:Y:S01]  /*0360*/  IMAD.MOV.U32 R19, RZ, RZ, RZ ;  /* 0x000000ffff137224 */ /* 0x000fe200078e00ff */
[----:B--2---:R2:W3:Y:S01]  /*0370*/  I2F.S16 R18, R4 ;  /* 0x0000000400127306 */ /* 0x0044e20000101400 */
[----:B------:R-:W-:Y:S05]  /*0380*/  BRA `(.L_x_29798) ;  /* 0x0000000c00347947 */ /* 0x000fea0003800000 */
.L_x_29794:
        /* <DEDUP_REMOVED lines=9> */
.L_x_29802:
[----:B------:R-:W2:Y:S01]  /*0420*/  LDG.E.U16 R4, desc[UR36][R4.64] ;  /* 0x0000002404047981 */ /* 0x000ea2000c1e1500 */
[----:B------:R-:W-:Y:S02]  /*0430*/  IMAD.MOV.U32 R19, RZ, RZ, RZ ;  /* 0x000000ffff137224 */ /* 0x000fe400078e00ff */
[----:B--2---:R-:W-:Y:S01]  /*0440*/  HADD2.F32 R18, -RZ, R4.H0_H0 ;  /* 0x20000004ff127230 */ /* 0x004fe20000004100 */
[----:B------:R-:W-:Y:S06]  /*0450*/  BRA `(.L_x_29798) ;  /* 0x0000000c00007947 */ /* 0x000fec0003800000 */
.L_x_29801:
        /* <DEDUP_REMOVED lines=8> */
.L_x_29804:
[----:B------:R-:W2:Y:S02]  /*04e0*/  LDG.E R4, desc[UR36][R4.64] ;  /* 0x0000002404047981 */ /* 0x000ea4000c1e1900 */
[--C-:B--2---:R-:W-:Y:S02]  /*04f0*/  HADD2.F32 R19, -RZ, R4.reuse.H1_H1 ;  /* 0x30000004ff137230 */ /* 0x104fe40000004100 */
[----:B------:R-:W-:Y:S01]  /*0500*/  HADD2.F32 R18, -RZ, R4.H0_H0 ;  /* 0x20000004ff127230 */ /* 0x000fe20000004100 */
[----:B------:R-:W-:Y:S06]  /*0510*/  BRA `(.L_x_29798) ;  /* 0x0000000800d07947 */ /* 0x000fec0003800000 */
.L_x_29803:
        /* <DEDUP_REMOVED lines=8> */
.L_x_29793:
        /* <DEDUP_REMOVED lines=13> */
.L_x_29807:
        /* <DEDUP_REMOVED lines=10> */
.L_x_29806:
        /* <DEDUP_REMOVED lines=27> */
.L_x_29809:
[----:B------:R-:W2:Y:S01]  /*08c0*/  LDG.E.U8 R4, desc[UR36][R4.64] ;  /* 0x0000002404047981 */ /* 0x000ea2000c1e1100 */
[----:B------:R-:W-:Y:S02]  /*08d0*/  IMAD.MOV.U32 R19, RZ, RZ, RZ ;  /* 0x000000ffff137224 */ /* 0x000fe400078e00ff */
        /* <DEDUP_REMOVED lines=12> */
.L_x_29808:
[----:B------:R-:W2:Y:S01]  /*09a0*/  LDG.E.U16 R4, desc[UR36][R4.64] ;  /* 0x0000002404047981 */ /* 0x000ea2000c1e1500 */
[----:B------:R-:W-:Y:S02]  /*09b0*/  IMAD.MOV.U32 R19, RZ, RZ, RZ ;  /* 0x000000ffff137224 */ /* 0x000fe400078e00ff */
[----:B--2---:R-:W-:Y:S01]  /*09c0*/  IMAD.U32 R18, R4, 0x10000, RZ ;  /* 0x0001000004127824 */ /* 0x004fe200078e00ff */
[----:B------:R-:W-:Y:S06]  /*09d0*/  BRA `(.L_x_29798) ;  /* 0x0000000400a07947 */ /* 0x000fec0003800000 */
.L_x_29805:
        /* <DEDUP_REMOVED lines=12> */
.L_x_29812:
        /* <DEDUP_REMOVED lines=20> */
.L_x_29814:
[----:B------:R-:W-:Y:S05]  /*0be0*/  BSYNC B0 ;  /* 0x0000000000007941 */ /* 0x000fea0003800000 */
.L_x_29813:
[----:B------:R-:W-:Y:S01]  /*0bf0*/  IMAD.SHL.U32 R3, R3, 0x100000, RZ ;  /* 0x0010000003037824 */ /* 0x000fe200078e00ff */
[----:B------:R-:W-:-:S04]  /*0c00*/  LEA R5, R0, 0x3b800000, 0x17 ;  /* 0x3b80000000057811 */ /* 0x000fc800078eb8ff */
[----:B------:R-:W-:Y:S01]  /*0c10*/  LOP3.LUT R18, R5, R3, R18, 0xfe, !PT ;  /* 0x0000000305127212 */ /* 0x000fe200078efe12 */
[----:B------:R-:W-:Y:S06]  /*0c20*/  BRA `(.L_x_29798) ;  /* 0x00000004000c7947 */ /* 0x000fec0003800000 */
.L_x_29811:
        /* <DEDUP_REMOVED lines=20> */
.L_x_29816:
[----:B------:R-:W-:Y:S05]  /*0d70*/  BSYNC B0 ;  /* 0x0000000000007941 */ /* 0x000fea0003800000 */
.L_x_29815:
[----:B------:R-:W-:Y:S01]  /*0d80*/  IMAD.SHL.U32 R3, R3, 0x200000, RZ ;  /* 0x0020000003037824 */ /* 0x000fe200078e00ff */
[----:B------:R-:W-:-:S04]  /*0d90*/  LEA R5, R0, 0x37800000, 0x17 ;  /* 0x3780000000057811 */ /* 0x000fc800078eb8ff */
[----:B------:R-:W-:Y:S01]  /*0da0*/  LOP3.LUT R18, R5, R3, R18, 0xfe, !PT ;  /* 0x0000000305127212 */ /* 0x000fe200078efe12 */
[----:B------:R-:W-:Y:S06]  /*0db0*/  BRA `(.L_x_29798) ;  /* 0x0000000000a87947 */ /* 0x000fec0003800000 */
.L_x_29810:
        /* <DEDUP_REMOVED lines=14> */
.L_x_29820:
[----:B------:R-:W-:Y:S05]  /*0ea0*/  BSYNC B0 ;  /* 0x0000000000007941 */ /* 0x000fea0003800000 */
.L_x_29819:
[----:B------:R-:W-:Y:S01]  /*0eb0*/  IMAD.MOV.U32 R19, RZ, RZ, RZ ;  /* 0x000000ffff137224 */ /* 0x000fe200078e00ff */
[----:B------:R-:W-:Y:S06]  /*0ec0*/  BRA `(.L_x_29798) ;  /* 0x0000000000647947 */ /* 0x000fec0003800000 */
.L_x_29797:
        /* <DEDUP_REMOVED lines=16> */
.L_x_29821:
[----:B------:R-:W-:Y:S01]  /*0fd0*/  CS2R R18, SRZ ;  /* 0x0000000000127805 */ /* 0x000fe2000001ff00 */
[----:B------:R-:W-:Y:S06]  /*0fe0*/  BRA `(.L_x_29798) ;  /* 0x00000000001c7947 */ /* 0x000fec0003800000 */
.L_x_29818:
[----:B------:R-:W2:Y:S01]  /*0ff0*/  LDG.E.64 R4, desc[UR36][R4.64] ;  /* 0x0000002404047981 */ /* 0x000ea2000c1e1b00 */
[----:B------:R-:W-:Y:S01]  /*1000*/  IMAD.MOV.U32 R19, RZ, RZ, RZ ;  /* 0x000000ffff137224 */ /* 0x000fe200078e00ff */
[----:B--2---:R0:W1:Y:S01]  /*1010*/  I2F.U64 R18, R4 ;  /* 0x0000000400127312 */ /* 0x0040620000301000 */
[----:B------:R-:W-:Y:S05]  /*1020*/  BRA `(.L_x_29798) ;  /* 0x00000000000c7947 */ /* 0x000fea0003800000 */
.L_x_29817:
[----:B------:R-:W2:Y:S01]  /*1030*/  LDG.E R4, desc[UR36][R4.64] ;  /* 0x0000002404047981 */ /* 0x000ea2000c1e1900 */
[----:B------:R-:W-:Y:S01]  /*1040*/  IMAD.MOV.U32 R19, RZ, RZ, RZ ;  /* 0x000000ffff137224 */ /* 0x000fe200078e00ff */
[----:B--2---:R-:W-:-:S07]  /*1050*/  I2FP.F32.U32 R18, R4 ;  /* 0x0000000400127245 */ /* 0x004fce0000201000 */
.L_x_29798:
[----:B------:R-:W-:Y:S05]  /*1060*/  BSYNC B6 ;  /* 0x0000000000067941 */ /* 0x000fea0003800000 */
.L_x_29792:
[----:B------:R-:W-:-:S07]  /*1070*/  VIADD R29, R29, 0x80 ;  /* 0x000000801d1d7836 */ /* 0x000fce0000000000 */
.L_x_29791:
[----:B------:R-:W-:Y:S05]  /*1080*/  BSYNC B7 ;  /* 0x0000000000077941 */ /* 0x000fea0003800000 */
.L_x_29790:
        /* <DEDUP_REMOVED lines=27> */
.L_x_29828:
[----:B------:R-:W2:Y:S01]  /*1240*/  LDG.E.U8 R4, desc[UR36][R4.64] ;  /* 0x0000002404047981 */ /* 0x000ea2000c1e1100 */
[----:B------:R-:W-:Y:S01]  /*1250*/  IMAD.MOV.U32 R23, RZ, RZ, RZ ;  /* 0x000000ffff177224 */ /* 0x000fe200078e00ff */
[----:B--2---:R-:W-:Y:S01]  /*1260*/  I2FP.F32.U32 R22, R4 ;  /* 0x0000000400167245 */ /* 0x004fe20000201000 */
[----:B------:R-:W-:Y:S06]  /*1270*/  BRA `(.L_x_29830) ;  /* 0x0000000c00807947 */ /* 0x000fec0003800000 */
.L_x_29827:
        /* <DEDUP_REMOVED lines=10> */
.L_x_29832:
[----:B------:R-:W2:Y:S01]  /*1320*/  LDG.E R4, desc[UR36][R4.64] ;  /* 0x0000002404047981 */ /* 0x000ea2000c1e1900 */
[----:B------:R-:W-:Y:S01]  /*1330*/  IMAD.MOV.U32 R23, RZ, RZ, RZ ;  /* 0x000000ffff177224 */ /* 0x000fe200078e00ff */
[----:B--2---:R-:W-:Y:S01]  /*1340*/  I2FP.F32.S32 R22, R4 ;  /* 0x0000000400167245 */ /* 0x004fe20000201400 */
[----:B------:R-:W-:Y:S06]  /*1350*/  BRA `(.L_x_29830) ;  /* 0x0000000c00487947 */ /* 0x000fec0003800000 */
.L_x_29831:
[----:B------:R-:W2:Y:S01]  /*1360*/  LDG.E.U16 R4, desc[UR36][R4.64] ;  /* 0x0000002404047981 */ /* 0x000ea2000c1e1500 */
[----:B------:R-:W-:Y:S01]  /*1370*/  IMAD.MOV.U32 R23, RZ, RZ, RZ ;  /* 0x000000ffff177224 */ /* 0x000fe200078e00ff */
[----:B--2---:R4:W0:Y:S01]  /*1380*/  I2F.S16 R22, R4 ;  /* 0x0000000400167306 */ /* 0x0048220000101400 */
[----:B------:R-:W-:Y:S05]  /*1390*/  BRA `(.L_x_29830) ;  /* 0x0000000c00387947 */ /* 0x000fea0003800000 */
.L_x_29826:
        /* <DEDUP_REMOVED lines=9> */
.L_x_29834:
[----:B------:R-:W2:Y:S01]  /*1430*/  LDG.E.U16 R4, desc[UR36][R4.64] ;  /* 0x0000002404047981 */ /* 0x000ea2000c1e1500 */
[----:B------:R-:W-:Y:S02]  /*1440*/  IMAD.MOV.U32 R23, RZ, RZ, RZ ;  /* 0x000000ffff177224 */ /* 0x000fe400078e00ff */
[----:B--2---:R-:W-:Y:S01]  /*1450*/  HADD2.F32 R22, -RZ, R4.H0_H0 ;  /* 0x20000004ff167230 */ /* 0x004fe20000004100 */
[----:B------:R-:W-:Y:S06]  /*1460*/  BRA `(.L_x_29830) ;  /* 0x0000000c00047947 */ /* 0x000fec0003800000 */
.L_x_29833:
        /* <DEDUP_REMOVED lines=8> */
.L_x_29836:
[----:B------:R-:W2:Y:S02]  /*14f0*/  LDG.E R4, desc[UR36][R4.64] ;  /* 0x0000002404047981 */ /* 0x000ea4000c1e1900 */
[--C-:B--2---:R-:W-:Y:S02]  /*1500*/  HADD2.F32 R23, -RZ, R4.reuse.H1_H1 ;  /* 0x30000004ff177230 */ /* 0x104fe40000004100 */
[----:B------:R-:W-:Y:S01]  /*1510*/  HADD2.F32 R22, -RZ, R4.H0_H0 ;  /* 0x20000004ff167230 */ /* 0x000fe20000004100 */
[----:B------:R-:W-:Y:S06]  /*1520*/  BRA `(.L_x_29830) ;  /* 0x0000000800d47947 */ /* 0x000fec0003800000 */
.L_x_29835:
        /* <DEDUP_REMOVED lines=8> */
.L_x_29825:
        /* <DEDUP_REMOVED lines=13> */
.L_x_29839:
        /* <DEDUP_REMOVED lines=10> */
.L_x_29838:
        /* <DEDUP_REMOVED lines=27> */
.L_x_29841:
[----:B------:R-:W2:Y:S01]  /*18d0*/  LDG.E.U8 R4, desc[UR36][R4.64] ;  /* 0x0000002404047981 */ /* 0x000ea2000c1e1100 */
[----:B------:R-:W-:Y:S02]  /*18e0*/  IMAD.MOV.U32 R23, RZ, RZ, RZ ;  /* 0x000000ffff177224 */ /* 0x000fe400078e00ff */
        /* <DEDUP_REMOVED lines=13> */
.L_x_29840:
[----:B------:R-:W2:Y:S01]  /*19c0*/  LDG.E.U16 R4, desc[UR36][R4.64] ;  /* 0x0000002404047981 */ /* 0x000ea2000c1e1500 */
[----:B------:R-:W-:Y:S02]  /*19d0*/  IMAD.MOV.U32 R23, RZ, RZ, RZ ;  /* 0x000000ffff177224 */ /* 0x000fe400078e00ff */
[----:B--2---:R-:W-:Y:S01]  /*19e0*/  IMAD.U32 R22, R4, 0x10000, RZ ;  /* 0x0001000004167824 */ /* 0x004fe200078e00ff */
[----:B------:R-:W-:Y:S06]  /*19f0*/  BRA `(.L_x_29830) ;  /* 0x0000000400a07947 */ /* 0x000fec0003800000 */
.L_x_29837:
        /* <DEDUP_REMOVED lines=12> */
.L_x_29844:
        /* <DEDUP_REMOVED lines=20> */
.L_x_29846:
[----:B------:R-:W-:Y:S05]  /*1c00*/  BSYNC B0 ;  /* 0x0000000000007941 */ /* 0x000fea0003800000 */
.L_x_29845:
[----:B------:R-:W-:Y:S01]  /*1c10*/  IMAD.SHL.U32 R3, R3, 0x100000, RZ ;  /* 0x0010000003037824 */ /* 0x000fe200078e00ff */
[----:B------:R-:W-:-:S04]  /*1c20*/  LEA R5, R0, 0x3b800000, 0x17 ;  /* 0x3b80000000057811 */ /* 0x000fc800078eb8ff */
[----:B------:R-:W-:Y:S01]  /*1c30*/  LOP3.LUT R22, R5, R3, R22, 0xfe, !PT ;  /* 0x0000000305167212 */ /* 0x000fe200078efe16 */
[----:B------:R-:W-:Y:S06]  /*1c40*/  BRA `(.L_x_29830) ;  /* 0x00000004000c7947 */ /* 0x000fec0003800000 */
.L_x_29843:
        /* <DEDUP_REMOVED lines=20> */
.L_x_29848:
[----:B------:R-:W-:Y:S05]  /*1d90*/  BSYNC B0 ;  /* 0x0000000000007941 */ /* 0x000fea0003800000 */
.L_x_29847:
[----:B------:R-:W-:Y:S01]  /*1da0*/  IMAD.SHL.U32 R3, R3, 0x200000, RZ ;  /* 0x0020000003037824 */ /* 0x000fe200078e00ff */
[----:B------:R-:W-:-:S04]  /*1db0*/  LEA R5, R0, 0x37800000, 0x17 ;  /* 0x3780000000057811 */ /* 0x000fc800078eb8ff */
[----:B------:R-:W-:Y:S01]  /*1dc0*/  LOP3.LUT R22, R5, R3, R22, 0xfe, !PT ;  /* 0x0000000305167212 */ /* 0x000fe200078efe16 */
[----:B------:R-:W-:Y:S06]  /*1dd0*/  BRA `(.L_x_29830) ;  /* 0x0000000000a87947 */ /* 0x000fec0003800000 */
.L_x_29842:
        /* <DEDUP_REMOVED lines=14> */
.L_x_29852:
[----:B------:R-:W-:Y:S05]  /*1ec0*/  BSYNC B0 ;  /* 0x0000000000007941 */ /* 0x000fea0003800000 */
.L_x_29851:
[----:B------:R-:W-:Y:S01]  /*1ed0*/  IMAD.MOV.U32 R23, RZ, RZ, RZ ;  /* 0x000000ffff177224 */ /* 0x000fe200078e00ff */
[----:B------:R-:W-:Y:S06]  /*1ee0*/  BRA `(.L_x_29830) ;  /* 0x0000000000647947 */ /* 0x000fec0003800000 */
.L_x_29829:
        /* <DEDUP_REMOVED lines=16> */
.L_x_29853:
[----:B------:R-:W-:Y:S01]  /*1ff0*/  CS2R R22, SRZ ;  /* 0x0000000000167805 */ /* 0x000fe2000001ff00 */
[----:B------:R-:W-:Y:S06]  /*2000*/  BRA `(.L_x_29830) ;  /* 0x00000000001c7947 */ /* 0x000fec0003800000 */
.L_x_29850:
[----:B------:R-:W2:Y:S01]  /*2010*/  LDG.E.64 R4, desc[UR36][R4.64] ;  /* 0x0000002404047981 */ /* 0x000ea2000c1e1b00 */
[----:B------:R-:W-:Y:S01]  /*2020*/  IMAD.MOV.U32 R23, RZ, RZ, RZ ;  /* 0x000000ffff177224 */ /* 0x000fe200078e00ff */
[----:B--2---:R0:W2:Y:S01]  /*2030*/  I2F.U64 R22, R4 ;  /* 0x0000000400167312 */ /* 0x0040a20000301000 */
[----:B------:R-:W-:Y:S05]  /*2040*/  BRA `(.L_x_29830) ;  /* 0x00000000000c7947 */ /* 0x000fea0003800000 */
.L_x_29849:
[----:B------:R-:W2:Y:S01]  /*2050*/  LDG.E R4, desc[UR36][R4.64] ;  /* 0x0000002404047981 */ /* 0x000ea2000c1e1900 */
[----:B------:R-:W-:Y:S01]  /*2060*/  IMAD.MOV.U32 R23, RZ, RZ, RZ ;  /* 0x000000ffff177224 */ /* 0x000fe200078e00ff */
[----:B--2---:R-:W-:-:S07]  /*2070*/  I2FP.F32.U32 R22, R4 ;  /* 0x0000000400167245 */ /* 0x004fce0000201000 */
.L_x_29830:
[----:B------:R-:W-:Y:S05]  /*2080*/  BSYNC B6 ;  /* 0x0000000000067941 */ /* 0x000fea0003800000 */
.L_x_29824:
[----:B------:R-:W-:-:S07]  /*2090*/  VIADD R29, R29, 0x80 ;  /* 0x000000801d1d7836 */ /* 0x000fce0000000000 */
.L_x_29823:
[----:B------:R-:W-:Y:S05]  /*20a0*/  BSYNC B7 ;  /* 0x0000000000077941 */ /* 0x000fea0003800000 */
.L_x_29822:
[----:B------:R-:W-:Y:S01]  /*20b0*/  ISETP.GE.AND P0, PT, R29, R26, PT ;  /* 0x0000001a1d00720c */ /* 0x000fe20003f06270 */
[----:B------:R-:W-:Y:S01]  /*20c0*/  BSSY B7, `(.L_x_29854) ;  /* 0x0000100000077945 */ /* 0x000fe20003800000 */
[----:B------:R-:W-:Y:S01]  /*20d0*/  IMAD.MOV.U32 R25, RZ, RZ, RZ ;  /* 0x000000ffff197224 */ /* 0x000fe200078e00ff */
[----:B------:R-:W-:-:S10]  /*20e0*/  CS2R R16, SRZ ;  /* 0x0000000000107805 */ /* 0x000fd4000001ff00 */
        /* <DEDUP_REMOVED lines=24> */
.L_x_29860:
[----:B------:R-:W2:Y:S01]  /*2270*/  LDG.E.U8 R4, desc[UR36][R4.64] ;  /* 0x0000002404047981 */ /* 0x000ea2000c1e1100 */
[----:B------:R-:W-:Y:S01]  /*2280*/  IMAD.MOV.U32 R17, RZ, RZ, RZ ;  /* 0x000000ffff117224 */ /* 0x000fe200078e00ff */
[----:B--2---:R-:W-:Y:S01]  /*2290*/  I2FP.F32.U32 R16, R4 ;  /* 0x0000000400107245 */ /* 0x004fe20000201000 */
[----:B------:R-:W-:Y:S06]  /*22a0*/  BRA `(.L_x_29862) ;  /* 0x0000000c007c7947 */ /* 0x000fec0003800000 */
.L_x_29859:
        /* <DEDUP_REMOVED lines=10> */
.L_x_29864:
[----:B------:R-:W2:Y:S01]  /*2350*/  LDG.E R4, desc[UR36][R4.64] ;  /* 0x0000002404047981 */ /* 0x000ea2000c1e1900 */
[----:B------:R-:W-:Y:S01]  /*2360*/  IMAD.MOV.U32 R17, RZ, RZ, RZ ;  /* 0x000000ffff117224 */ /* 0x000fe200078e00ff */
[----:B--2---:R-:W-:Y:S01]  /*2370*/  I2FP.F32.S32 R16, R4 ;  /* 0x0000000400107245 */ /* 0x004fe20000201400 */
[----:B------:R-:W-:Y:S06]  /*2380*/  BRA `(.L_x_29862) ;  /* 0x0000000c00447947 */ /* 0x000fec0003800000 */
.L_x_29863:
[----:B------:R-:W2:Y:S01]  /*2390*/  LDG.E.U16 R4, desc[UR36][R4.64] ;  /* 0x0000002404047981 */ /* 0x000ea2000c1e1500 */
[----:B------:R-:W-:Y:S01]  /*23a0*/  IMAD.MOV.U32 R17, RZ, RZ, RZ ;  /* 0x000000ffff117224 */ /* 0x000fe200078e00ff */
[----:B--2---:R0:W2:Y:S01]  /*23b0*/  I2F.S16 R16, R4 ;  /* 0x0000000400107306 */ /* 0x0040a20000101400 */
[----:B------:R-:W-:Y:S05]  /*23c0*/  BRA `(.L_x_29862) ;  /* 0x0000000c00347947 */ /* 0x000fea0003800000 */
.L_x_29858:
        /* <DEDUP_REMOVED lines=9> */
.L_x_29866:
[----:B------:R-:W2:Y:S01]  /*2460*/  LDG.E.U16 R4, desc[UR36][R4.64] ;  /* 0x0000002404047981 */ /* 0x000ea2000c1e1500 */
[----:B------:R-:W-:Y:S02]  /*2470*/  IMAD.MOV.U32 R17, RZ, RZ, RZ ;  /* 0x000000ffff117224 */ /* 0x000fe400078e00ff */
[----:B--2---:R-:W-:Y:S01]  /*2480*/  HADD2.F32 R16, -RZ, R4.H0_H0 ;  /* 0x20000004ff107230 */ /* 0x004fe20000004100 */
[----:B------:R-:W-:Y:S06]  /*2490*/  BRA `(.L_x_29862) ;  /* 0x0000000c00007947 */ /* 0x000fec0003800000 */
.L_x_29865:
        /* <DEDUP_REMOVED lines=8> */
.L_x_29868:
[----:B------:R-:W2:Y:S02]  /*2520*/  LDG.E R4, desc[UR36][R4.64] ;  /* 0x0000002404047981 */ /* 0x000ea4000c1e1900 */
[--C-:B--2---:R-:W-:Y:S02]  /*2530*/  HADD2.F32 R17, -RZ, R4.reuse.H1_H1 ;  /* 0x30000004ff117230 */ /* 0x104fe40000004100 */
[----:B------:R-:W-:Y:S01]  /*2540*/  HADD2.F32 R16, -RZ, R4.H0_H0 ;  /* 0x20000004ff107230 */ /* 0x000fe20000004100 */
[----:B------:R-:W-:Y:S06]  /*2550*/  BRA `(.L_x_29862) ;  /* 0x0000000800d07947 */ /* 0x000fec0003800000 */
.L_x_29867:
        /* <DEDUP_REMOVED lines=8> */
.L_x_29857:
        /* <DEDUP_REMOVED lines=13> */
.L_x_29871:
        /* <DEDUP_REMOVED lines=10> */
.L_x_29870:
        /* <DEDUP_REMOVED lines=27> */
.L_x_29873:
        /* <DEDUP_REMOVED lines=14> */
.L_x_29872:
[----:B------:R-:W2:Y:S01]  /*29e0*/  LDG.E.U16 R4, desc[UR36][R4.64] ;  /* 0x0000002404047981 */ /* 0x000ea2000c1e1500 */
[----:B------:R-:W-:Y:S02]  /*29f0*/  IMAD.MOV.U32 R17, RZ, RZ, RZ ;  /* 0x000000ffff117224 */ /* 0x000fe400078e00ff */
[----:B--2---:R-:W-:Y:S01]  /*2a00*/  IMAD.U32 R16, R4, 0x10000, RZ ;  /* 0x0001000004107824 */ /* 0x004fe200078e00ff */
[----:B------:R-:W-:Y:S06]  /*2a10*/  BRA `(.L_x_29862) ;  /* 0x0000000400a07947 */ /* 0x000fec0003800000 */
.L_x_29869:
        /* <DEDUP_REMOVED lines=12> */
.L_x_29876:
        /* <DEDUP_REMOVED lines=20> */
.L_x_29878:
[----:B------:R-:W-:Y:S05]  /*2c20*/  BSYNC B0 ;  /* 0x0000000000007941 */ /* 0x000fea0003800000 */
.L_x_29877:
[----:B------:R-:W-:Y:S01]  /*2c30*/  IMAD.SHL.U32 R3, R3, 0x100000, RZ ;  /* 0x0010000003037824 */ /* 0x000fe200078e00ff */
[----:B------:R-:W-:-:S04]  /*2c40*/  LEA R5, R0, 0x3b800000, 0x17 ;  /* 0x3b80000000057811 */ /* 0x000fc800078eb8ff */
[----:B------:R-:W-:Y:S01]  /*2c50*/  LOP3.LUT R16, R5, R3, R16, 0xfe, !PT ;  /* 0x0000000305107212 */ /* 0x000fe200078efe10 */
[----:B------:R-:W-:Y:S06]  /*2c60*/  BRA `(.L_x_29862) ;  /* 0x00000004000c7947 */ /* 0x000fec0003800000 */
.L_x_29875:
        /* <DEDUP_REMOVED lines=20> */
.L_x_29880:
[----:B------:R-:W-:Y:S05]  /*2db0*/  BSYNC B0 ;  /* 0x0000000000007941 */ /* 0x000fea0003800000 */
.L_x_29879:
[----:B------:R-:W-:Y:S01]  /*2dc0*/  IMAD.SHL.U32 R3, R3, 0x200000, RZ ;  /* 0x0020000003037824 */ /* 0x000fe200078e00ff */
[----:B------:R-:W-:-:S04]  /*2dd0*/  LEA R5, R0, 0x37800000, 0x17 ;  /* 0x3780000000057811 */ /* 0x000fc800078eb8ff */
[----:B------:R-:W-:Y:S01]  /*2de0*/  LOP3.LUT R16, R5, R3, R16, 0xfe, !PT ;  /* 0x0000000305107212 */ /* 0x000fe200078efe10 */
[----:B------:R-:W-:Y:S06]  /*2df0*/  BRA `(.L_x_29862) ;  /* 0x0000000000a87947 */ /* 0x000fec0003800000 */
.L_x_29874:
        /* <DEDUP_REMOVED lines=14> */
.L_x_29884:
[----:B------:R-:W-:Y:S05]  /*2ee0*/  BSYNC B0 ;  /* 0x0000000000007941 */ /* 0x000fea0003800000 */
.L_x_29883:
[----:B------:R-:W-:Y:S01]  /*2ef0*/  IMAD.MOV.U32 R17, RZ, RZ, RZ ;  /* 0x000000ffff117224 */ /* 0x000fe200078e00ff */
[----:B------:R-:W-:Y:S06]  /*2f00*/  BRA `(.L_x_29862) ;  /* 0x0000000000647947 */ /* 0x000fec0003800000 */
.L_x_29861:
        /* <DEDUP_REMOVED lines=16> */
.L_x_29885:
[----:B------:R-:W-:Y:S01]  /*3010*/  CS2R R16, SRZ ;  /* 0x0000000000107805 */ /* 0x000fe2000001ff00 */
[----:B------:R-:W-:Y:S06]  /*3020*/  BRA `(.L_x_29862) ;  /* 0x00000000001c7947 */ /* 0x000fec0003800000 */
.L_x_29882:
[----:B------:R-:W2:Y:S01]  /*3030*/  LDG.E.64 R4, desc[UR36][R4.64] ;  /* 0x0000002404047981 */ /* 0x000ea2000c1e1b00 */
[----:B------:R-:W-:Y:S01]  /*3040*/  IMAD.MOV.U32 R17, RZ, RZ, RZ ;  /* 0x000000ffff117224 */ /* 0x000fe200078e00ff */
[----:B--2---:R0:W2:Y:S01]  /*3050*/  I2F.U64 R16, R4 ;  /* 0x0000000400107312 */ /* 0x0040a20000301000 */
[----:B------:R-:W-:Y:S05]  /*3060*/  BRA `(.L_x_29862) ;  /* 0x00000000000c7947 */ /* 0x000fea0003800000 */
.L_x_29881:
[----:B------:R-:W2:Y:S01]  /*3070*/  LDG.E R4, desc[UR36][R4.64] ;  /* 0x0000002404047981 */ /* 0x000ea2000c1e1900 */
[----:B------:R-:W-:Y:S01]  /*3080*/  IMAD.MOV.U32 R17, RZ, RZ, RZ ;  /* 0x000000ffff117224 */ /* 0x000fe200078e00ff */
[----:B--2---:R-:W-:-:S07]  /*3090*/  I2FP.F32.U32 R16, R4 ;  /* 0x0000000400107245 */ /* 0x004fce0000201000 */
.L_x_29862:
[----:B------:R-:W-:Y:S05]  /*30a0*/  BSYNC B6 ;  /* 0x0000000000067941 */ /* 0x000fea0003800000 */
.L_x_29856:
[----:B------:R-:W-:-:S07]  /*30b0*/  VIADD R29, R29, 0x80 ;  /* 0x000000801d1d7836 */ /* 0x000fce0000000000 */
.L_x_29855:
[----:B------:R-:W-:Y:S05]  /*30c0*/  BSYNC B7 ;  /* 0x0000000000077941 */ /* 0x000fea0003800000 */
.L_x_29854:
[----:B------:R-:W-:Y:S01]  /*30d0*/  ISETP.GE.AND P0, PT, R29, R26, PT ;  /* 0x0000001a1d00720c */ /* 0x000fe20003f06270 */
[----:B------:R-:W-:Y:S01]  /*30e0*/  BSSY B6, `(.L_x_29886) ;  /* 0x00000fb000067945 */ /* 0x000fe20003800000 */
[----:B------:R-:W-:-:S11]  /*30f0*/  IMAD.MOV.U32 R24, RZ, RZ, RZ ;  /* 0x000000ffff187224 */ /* 0x000fd600078e00ff */
        /* <DEDUP_REMOVED lines=22> */
.L_x_29891:
[----:B------:R-:W2:Y:S01]  /*3260*/  LDG.E.U8 R4, desc[UR36][R4.64] ;  /* 0x0000002404047981 */ /* 0x000ea2000c1e1100 */
[----:B------:R-:W-:Y:S01]  /*3270*/  IMAD.MOV.U32 R25, RZ, RZ, RZ ;  /* 0x000000ffff197224 */ /* 0x000fe200078e00ff */
[----:B--2---:R-:W-:Y:S01]  /*3280*/  I2FP.F32.U32 R24, R4 ;  /* 0x0000000400187245 */ /* 0x004fe20000201000 */
[----:B------:R-:W-:Y:S06]  /*3290*/  BRA `(.L_x_29887) ;  /* 0x0000000c007c7947 */ /* 0x000fec0003800000 */
.L_x_29890:
        /* <DEDUP_REMOVED lines=10> */
.L_x_29894:
[----:B------:R-:W2:Y:S01]  /*3340*/  LDG.E R4, desc[UR36][R4.64] ;  /* 0x0000002404047981 */ /* 0x000ea2000c1e1900 */
[----:B------:R-:W-:Y:S01]  /*3350*/  IMAD.MOV.U32 R25, RZ, RZ, RZ ;  /* 0x000000ffff197224 */ /* 0x000fe200078e00ff */
[----:B--2---:R-:W-:Y:S01]  /*3360*/  I2FP.F32.S32 R24, R4 ;  /* 0x0000000400187245 */ /* 0x004fe20000201400 */
[----:B------:R-:W-:Y:S06]  /*3370*/  BRA `(.L_x_29887) ;  /* 0x0000000c00447947 */ /* 0x000fec0003800000 */
.L_x_29893:
[----:B------:R-:W2:Y:S01]  /*3380*/  LDG.E.U16 R4, desc[UR36][R4.64] ;  /* 0x0000002404047981 */ /* 0x000ea2000c1e1500 */
[----:B------:R-:W-:Y:S01]  /*3390*/  IMAD.MOV.U32 R25, RZ, RZ, RZ ;  /* 0x000000ffff197224 */ /* 0x000fe200078e00ff */
[----:B--2---:R0:W2:Y:S01]  /*33a0*/  I2F.S16 R24, R4 ;  /* 0x0000000400187306 */ /* 0x0040a20000101400 */
[----:B------:R-:W-:Y:S05]  /*33b0*/  BRA `(.L_x_29887) ;  /* 0x0000000c00347947 */ /* 0x000fea0003800000 */
.L_x_29889:
        /* <DEDUP_REMOVED lines=9> */
.L_x_29896:
[----:B------:R-:W2:Y:S01]  /*3450*/  LDG.E.U16 R4, desc[UR36][R4.64] ;  /* 0x0000002404047981 */ /* 0x000ea2000c1e1500 */
[----:B------:R-:W-:Y:S02]  /*3460*/  IMAD.MOV.U32 R25, RZ, RZ, RZ ;  /* 0x000000ffff197224 */ /* 0x000fe400078e00ff */
[----:B--2---:R-:W-:Y:S01]  /*3470*/  HADD2.F32 R24, -RZ, R4.H0_H0 ;  /* 0x20000004ff187230 */ /* 0x004fe20000004100 */
[----:B------:R-:W-:Y:S06]  /*3480*/  BRA `(.L_x_29887) ;  /* 0x0000000c00007947 */ /* 0x000fec0003800000 */
.L_x_29895:
        /* <DEDUP_REMOVED lines=8> */
.L_x_29898:
[----:B------:R-:W2:Y:S02]  /*3510*/  LDG.E R4, desc[UR36][R4.64] ;  /* 0x0000002404047981 */ /* 0x000ea4000c1e1900 */
[--C-:B--2---:R-:W-:Y:S02]  /*3520*/  HADD2.F32 R25, -RZ, R4.reuse.H1_H1 ;  /* 0x30000004ff197230 */ /* 0x104fe40000004100 */
[----:B------:R-:W-:Y:S01]  /*3530*/  HADD2.F32 R24, -RZ, R4.H0_H0 ;  /* 0x20000004ff187230 */ /* 0x000fe20000004100 */
[----:B------:R-:W-:Y:S06]  /*3540*/  BRA `(.L_x_29887) ;  /* 0x0000000800d07947 */ /* 0x000fec0003800000 */
.L_x_29897:
        /* <DEDUP_REMOVED lines=8> */
.L_x_29888:
        /* <DEDUP_REMOVED lines=13> */
.L_x_29901:
        /* <DEDUP_REMOVED lines=10> */
.L_x_29900:
        /* <DEDUP_REMOVED lines=27> */
.L_x_29903:
        /* <DEDUP_REMOVED lines=14> */
.L_x_29902:
[----:B------:R-:W2:Y:S01]  /*39d0*/  LDG.E.U16 R4, desc[UR36][R4.64] ;  /* 0x0000002404047981 */ /* 0x000ea2000c1e1500 */
[----:B------:R-:W-:Y:S02]  /*39e0*/  IMAD.MOV.U32 R25, RZ, RZ, RZ ;  /* 0x000000ffff197224 */ /* 0x000fe400078e00ff */
[----:B--2---:R-:W-:Y:S01]  /*39f0*/  IMAD.U32 R24, R4, 0x10000, RZ ;  /* 0x0001000004187824 */ /* 0x004fe200078e00ff */
[----:B------:R-:W-:Y:S06]  /*3a00*/  BRA `(.L_x_29887) ;  /* 0x0000000400a07947 */ /* 0x000fec0003800000 */
.L_x_29899:
        /* <DEDUP_REMOVED lines=12> */
.L_x_29906:
        /* <DEDUP_REMOVED lines=20> */
.L_x_29908:
[----:B------:R-:W-:Y:S05]  /*3c10*/  BSYNC B0 ;  /* 0x0000000000007941 */ /* 0x000fea0003800000 */
.L_x_29907:
[----:B------:R-:W-:Y:S01]  /*3c20*/  IMAD.SHL.U32 R3, R3, 0x100000, RZ ;  /* 0x0010000003037824 */ /* 0x000fe200078e00ff */
[----:B------:R-:W-:-:S04]  /*3c30*/  LEA R5, R0, 0x3b800000, 0x17 ;  /* 0x3b80000000057811 */ /* 0x000fc800078eb8ff */
[----:B------:R-:W-:Y:S01]  /*3c40*/  LOP3.LUT R24, R5, R3, R24, 0xfe, !PT ;  /* 0x0000000305187212 */ /* 0x000fe200078efe18 */
[----:B------:R-:W-:Y:S06]  /*3c50*/  BRA `(.L_x_29887) ;  /* 0x00000004000c7947 */ /* 0x000fec0003800000 */
.L_x_29905:
        /* <DEDUP_REMOVED lines=20> */
.L_x_29910:
[----:B------:R-:W-:Y:S05]  /*3da0*/  BSYNC B0 ;  /* 0x0000000000007941 */ /* 0x000fea0003800000 */
.L_x_29909:
[----:B------:R-:W-:Y:S01]  /*3db0*/  IMAD.SHL.U32 R3, R3, 0x200000, RZ ;  /* 0x0020000003037824 */ /* 0x000fe200078e00ff */
[----:B------:R-:W-:-:S04]  /*3dc0*/  LEA R5, R0, 0x37800000, 0x17 ;  /* 0x3780000000057811 */ /* 0x000fc800078eb8ff */
[----:B------:R-:W-:Y:S01]  /*3dd0*/  LOP3.LUT R24, R5, R3, R24, 0xfe, !PT ;  /* 0x0000000305187212 */ /* 0x000fe200078efe18 */
[----:B------:R-:W-:Y:S06]  /*3de0*/  BRA `(.L_x_29887) ;  /* 0x0000000000a87947 */ /* 0x000fec0003800000 */
.L_x_29904:
        /* <DEDUP_REMOVED lines=14> */
.L_x_29914:
[----:B------:R-:W-:Y:S05]  /*3ed0*/  BSYNC B0 ;  /* 0x0000000000007941 */ /* 0x000fea0003800000 */
.L_x_29913:
[----:B------:R-:W-:Y:S01]  /*3ee0*/  IMAD.MOV.U32 R25, RZ, RZ, RZ ;  /* 0x000000ffff197224 */ /* 0x000fe200078e00ff */
[----:B------:R-:W-:Y:S06]  /*3ef0*/  BRA `(.L_x_29887) ;  /* 0x0000000000647947 */ /* 0x000fec0003800000 */
.L_x_29892:
        /* <DEDUP_REMOVED lines=16> */
.L_x_29915:
[----:B------:R-:W-:Y:S01]  /*4000*/  CS2R R24, SRZ ;  /* 0x0000000000187805 */ /* 0x000fe2000001ff00 */
[----:B------:R-:W-:Y:S06]  /*4010*/  BRA `(.L_x_29887) ;  /* 0x00000000001c7947 */ /* 0x000fec0003800000 */
.L_x_29912:
[----:B------:R-:W2:Y:S01]  /*4020*/  LDG.E.64 R4, desc[UR36][R4.64] ;  /* 0x0000002404047981 */ /* 0x000ea2000c1e1b00 */
[----:B------:R-:W-:Y:S01]  /*4030*/  IMAD.MOV.U32 R25, RZ, RZ, RZ ;  /* 0x000000ffff197224 */ /* 0x000fe200078e00ff */
[----:B--2---:R0:W2:Y:S01]  /*4040*/  I2F.U64 R24, R4 ;  /* 0x0000000400187312 */ /* 0x0040a20000301000 */
[----:B------:R-:W-:Y:S05]  /*4050*/  BRA `(.L_x_29887) ;  /* 0x00000000000c7947 */ /* 0x000fea0003800000 */
.L_x_29911:
[----:B------:R-:W2:Y:S01]  /*4060*/  LDG.E R4, desc[UR36][R4.64] ;  /* 0x0000002404047981 */ /* 0x000ea2000c1e1900 */
[----:B------:R-:W-:Y:S01]  /*4070*/  IMAD.MOV.U32 R25, RZ, RZ, RZ ;  /* 0x000000ffff197224 */ /* 0x000fe200078e00ff */
[----:B--2---:R-:W-:-:S07]  /*4080*/  I2FP.F32.U32 R24, R4 ;  /* 0x0000000400187245 */ /* 0x004fce0000201000 */
.L_x_29887:
[----:B------:R-:W-:Y:S05]  /*4090*/  BSYNC B6 ;  /* 0x0000000000067941 */ /* 0x000fea0003800000 */
.L_x_29886:
[----:B------:R-:W1:Y:S01]  /*40a0*/  S2R R3, SR_TID.X ;  /* 0x0000000000037919 */ /* 0x000e620000002100 */
[----:B------:R-:W1:Y:S01]  /*40b0*/  LDC.U8 R27, c[0x0][0x23c] ;  /* 0x00008f00ff1b7b82 */ /* 0x000e620000000000 */
[----:B-----5:R-:W-:Y:S01]  /*40c0*/  FMUL.FTZ R7, R19, R19 ;  /* 0x0000001313077220 */ /* 0x020fe20000410000 */
[----:B0-2---:R-:W-:Y:S01]  /*40d0*/  FMUL.FTZ R9, R22, R23 ;  /* 0x0000001716097220 */ /* 0x005fe20000410000 */
[-C--:B------:R-:W-:Y:S01]  /*40e0*/  FMUL.FTZ R13, R16, R17.reuse ;  /* 0x00000011100d7220 */ /* 0x080fe20000410000 */
[----:B------:R-:W-:Y:S01]  /*40f0*/  FMUL.FTZ R11, R17, R17 ;  /* 0x00000011110b7220 */ /* 0x000fe20000410000 */
[----:B-1-34-:R-:W-:Y:S01]  /*4100*/  FFMA.FTZ R4, R18, R18, -R7 ;  /* 0x0000001212047223 */ /* 0x01afe20000010807 */
[-C--:B------:R-:W-:Y:S01]  /*4110*/  FMUL.FTZ R7, R23, R23.reuse ;  /* 0x0000001717077220 */ /* 0x080fe20000410000 */
[----:B------:R-:W-:Y:S01]  /*4120*/  FFMA.FTZ R23, R22, R23, R9 ;  /* 0x0000001716177223 */ /* 0x000fe20000010009 */
[C---:B------:R-:W-:Y:S01]  /*4130*/  FFMA.FTZ R17, R16.reuse, R17, R13 ;  /* 0x0000001110117223 */ /* 0x040fe2000001000d */
[----:B------:R-:W-:Y:S01]  /*4140*/  FFMA.FTZ R16, R16, R16, -R11 ;  /* 0x0000001010107223 */ /* 0x000fe2000001080b */
[----:B------:R-:W-:Y:S01]  /*4150*/  FFMA.FTZ R22, R22, R22, -R7 ;  /* 0x0000001616167223 */ /* 0x000fe20000010807 */
[----:B------:R-:W-:Y:S01]  /*4160*/  FMUL.FTZ R5, R18, R19 ;  /* 0x0000001312057220 */ /* 0x000fe20000410000 */
[-C--:B------:R-:W-:Y:S01]  /*4170*/  FMUL.FTZ R11, R25, R25.reuse ;  /* 0x00000019190b7220 */ /* 0x080fe20000410000 */
[----:B------:R-:W-:Y:S01]  /*4180*/  FMUL.FTZ R13, R24, R25 ;  /* 0x00000019180d7220 */ /* 0x000fe20000410000 */
[----:B------:R-:W-:Y:S01]  /*4190*/  BSSY B6, `(.L_x_29916) ;  /* 0x0000115000067945 */ /* 0x000fe20003800000 */
[----:B------:R-:W-:Y:S01]  /*41a0*/  FFMA.FTZ R5, R18, R19, R5 ;  /* 0x0000001312057223 */ /* 0x000fe20000010005 */
[C---:B------:R-:W-:Y:S01]  /*41b0*/  FFMA.FTZ R11, R24.reuse, R24, -R11 ;  /* 0x00000018180b7223 */ /* 0x040fe2000001080b */
[----:B------:R-:W-:Y:S01]  /*41c0*/  FFMA.FTZ R13, R24, R25, R13 ;  /* 0x00000019180d7223 */ /* 0x000fe2000001000d */
[CC--:B------:R-:W-:Y:S01]  /*41d0*/  ISETP.GE.AND P4, PT, R3.reuse, R26.reuse, PT ;  /* 0x0000001a0300720c */ /* 0x0c0fe20003f86270 */
[C---:B------:R-:W-:Y:S01]  /*41e0*/  VIADD R7, R3.reuse, 0x100 ;  /* 0x0000010003077836 */ /* 0x040fe20000000000 */
[C---:B------:R-:W-:Y:S01]  /*41f0*/  ISETP.GE.AND P0, PT, R3.reuse, R26, PT ;  /* 0x0000001a0300720c */ /* 0x040fe20003f06270 */
[----:B------:R-:W-:-:S02]  /*4200*/  VIADD R9, R3, 0x180 ;  /* 0x0000018003097836 */ /* 0x000fc40000000000 */
[----:B------:R-:W-:Y:S01]  /*4210*/  VIADD R29, R3, 0x80 ;  /* 0x00000080031d7836 */ /* 0x000fe20000000000 */
[-C--:B------:R-:W-:Y:S01]  /*4220*/  ISETP.GE.AND P2, PT, R7, R26.reuse, PT ;  /* 0x0000001a0700720c */ /* 0x080fe20003f46270 */
[----:B------:R-:W-:Y:S01]  /*4230*/  IMAD.MOV.U32 R25, RZ, RZ, R3 ;  /* 0x000000ffff197224 */ /* 0x000fe200078e0003 */
[-C--:B------:R-:W-:Y:S02]  /*4240*/  ISETP.GE.AND P3, PT, R9, R26.reuse, PT ;  /* 0x0000001a0900720c */ /* 0x080fe40003f66270 */
[----:B------:R-:W-:Y:S02]  /*4250*/  ISETP.GE.AND P1, PT, R29, R26, PT ;  /* 0x0000001a1d00720c */ /* 0x000fe40003f26270 */
[----:B------:R-:W-:Y:S02]  /*4260*/  FSEL R5, R5, RZ, !P0 ;  /* 0x000000ff05057208 */ /* 0x000fe40004000000 */
[----:B------:R-:W-:Y:S02]  /*4270*/  FSEL R4, R4, RZ, !P0 ;  /* 0x000000ff04047208 */ /* 0x000fe40004000000 */
[----:B------:R-:W-:-:S02]  /*4280*/  FSEL R17, R17, RZ, !P2 ;  /* 0x000000ff11117208 */ /* 0x000fc40005000000 */
[----:B------:R-:W-:Y:S02]  /*4290*/  FSEL R16, R16, RZ, !P2 ;  /* 0x000000ff10107208 */ /* 0x000fe40005000000 */
[----:B------:R-:W-:Y:S02]  /*42a0*/  FSEL R19, R13, RZ, !P3 ;  /* 0x000000ff0d137208 */ /* 0x000fe40005800000 */
[----:B------:R-:W-:Y:S02]  /*42b0*/  FSEL R18, R11, RZ, !P3 ;  /* 0x000000ff0b127208 */ /* 0x000fe40005800000 */
[----:B------:R-:W-:Y:S02]  /*42c0*/  FSEL R23, R23, RZ, !P1 ;  /* 0x000000ff17177208 */ /* 0x000fe40004800000 */
[----:B------:R-:W-:Y:S01]  /*42d0*/  FSEL R22, R22, RZ, !P1 ;  /* 0x000000ff16167208 */ /* 0x000fe20004800000 */
        /* <DEDUP_REMOVED lines=22> */
.L_x_29921:
[----:B------:R-:W0:Y:S01]  /*4440*/  F2I.S64.TRUNC R4, R4 ;  /* 0x0000000400047311 */ /* 0x000e22000020d900 */
[----:B------:R-:W-:Y:S02]  /*4450*/  IMAD.MOV.U32 R25, RZ, RZ, R29 ;  /* 0x000000ffff197224 */ /* 0x000fe400078e001d */
[----:B0-----:R-:W-:-:S05]  /*4460*/  IMAD.MOV.U32 R3, RZ, RZ, R4 ;  /* 0x000000ffff037224 */ /* 0x001fca00078e0004 */
[----:B------:R0:W-:Y:S01]  /*4470*/  STG.E.U8 desc[UR36][R8.64], R3 ;  /* 0x0000000308007986 */ /* 0x0001e2000c101124 */
[----:B------:R-:W-:Y:S05]  /*4480*/  BRA `(.L_x_29917) ;  /* 0x0000000c00947947 */ /* 0x000fea0003800000 */
.L_x_29920:
        /* <DEDUP_REMOVED lines=10> */
.L_x_29924:
[----:B------:R-:W0:Y:S01]  /*4530*/  F2I.FTZ.TRUNC.NTZ R3, R4 ;  /* 0x0000000400037305 */ /* 0x000e22000021f100 */
[----:B------:R-:W-:Y:S01]  /*4540*/  IMAD.MOV.U32 R25, RZ, RZ, R29 ;  /* 0x000000ffff197224 */ /* 0x000fe200078e001d */
[----:B0-----:R0:W-:Y:S01]  /*4550*/  STG.E desc[UR36][R8.64], R3 ;  /* 0x0000000308007986 */ /* 0x0011e2000c101924 */
[----:B------:R-:W-:Y:S05]  /*4560*/  BRA `(.L_x_29917) ;  /* 0x0000000c005c7947 */ /* 0x000fea0003800000 */
.L_x_29923:
[----:B------:R-:W0:Y:S01]  /*4570*/  F2I.FTZ.TRUNC.NTZ R3, R4 ;  /* 0x0000000400037305 */ /* 0x000e22000021f100 */
[----:B------:R-:W-:Y:S01]  /*4580*/  IMAD.MOV.U32 R25, RZ, RZ, R29 ;  /* 0x000000ffff197224 */ /* 0x000fe200078e001d */
[----:B0-----:R0:W-:Y:S01]  /*4590*/  STG.E.U16 desc[UR36][R8.64], R3 ;  /* 0x0000000308007986 */ /* 0x0011e2000c101524 */
[----:B------:R-:W-:Y:S05]  /*45a0*/  BRA `(.L_x_29917) ;  /* 0x0000000c004c7947 */ /* 0x000fea0003800000 */
.L_x_29919:
        /* <DEDUP_REMOVED lines=9> */
.L_x_29926:
[----:B------:R-:W-:Y:S01]  /*4640*/  F2FP.F16.F32.PACK_AB R4, RZ, R4 ;  /* 0x00000004ff04723e */ /* 0x000fe200000000ff */
[----:B------:R-:W-:-:S04]  /*4650*/  IMAD.MOV.U32 R25, RZ, RZ, R29 ;  /* 0x000000ffff197224 */ /* 0x000fc800078e001d */
[----:B------:R0:W-:Y:S01]  /*4660*/  STG.E.U16 desc[UR36][R8.64], R4 ;  /* 0x0000000408007986 */ /* 0x0001e2000c101524 */
[----:B------:R-:W-:Y:S05]  /*4670*/  BRA `(.L_x_29917) ;  /* 0x0000000c00187947 */ /* 0x000fea0003800000 */
.L_x_29925:
        /* <DEDUP_REMOVED lines=9> */
.L_x_29928:
[----:B------:R-:W-:Y:S01]  /*4710*/  F2FP.F16.F32.PACK_AB R5, R5, R4 ;  /* 0x000000040505723e */ /* 0x000fe200000000ff */
[----:B------:R-:W-:-:S04]  /*4720*/  IMAD.MOV.U32 R25, RZ, RZ, R29 ;  /* 0x000000ffff197224 */ /* 0x000fc800078e001d */
[----:B------:R0:W-:Y:S01]  /*4730*/  STG.E desc[UR36][R8.64], R5 ;  /* 0x0000000508007986 */ /* 0x0001e2000c101924 */
[----:B------:R-:W-:Y:S05]  /*4740*/  BRA `(.L_x_29917) ;  /* 0x0000000800e47947 */ /* 0x000fea0003800000 */
.L_x_29927:
[----:B------:R-:W-:Y:S01]  /*4750*/  FMUL.FTZ R4, R4, 1 ;  /* 0x3f80000004047820 */ /* 0x000fe20000410000 */
[----:B------:R-:W-:-:S05]  /*4760*/  IMAD.MOV.U32 R25, RZ, RZ, R29 ;  /* 0x000000ffff197224 */ /* 0x000fca00078e001d */
[----:B------:R-:W0:Y:S02]  /*4770*/  F2F.F64.F32 R4, R4 ;  /* 0x0000000400047310 */ /* 0x000e240000201800 */
[----:B0-----:R0:W-:Y:S01]  /*4780*/  STG.E.64 desc[UR36][R8.64], R4 ;  /* 0x0000000408007986 */ /* 0x0011e2000c101b24 */
[----:B------:R-:W-:Y:S05]  /*4790*/  BRA `(.L_x_29917) ;  /* 0x0000000800d07947 */ /* 0x000fea0003800000 */
.L_x_29918:
        /* <DEDUP_REMOVED lines=9> */
[----:B------:R-:W-:Y:S01]  /*4830*/  IMAD.MOV.U32 R25, RZ, RZ, R29 ;  /* 0x000000ffff197224 */ /* 0x000fe200078e001d */
[----:B------:R-:W-:-:S04]  /*4840*/  FSETP.NEU.FTZ.AND P1, PT, R5, RZ, PT ;  /* 0x000000ff0500720b */ /* 0x000fc80003f3d000 */
[----:B------:R-:W-:-:S04]  /*4850*/  PLOP3.LUT P0, PT, P0, P1, PT, 0xa8, 0x0 ;  /* 0x000000000000781c */ /* 0x000fc80000703570 */
[----:B------:R-:W-:-:S05]  /*4860*/  SEL R3, RZ, 0x1, !P0 ;  /* 0x00000001ff037807 */ /* 0x000fca0004000000 */
[----:B------:R0:W-:Y:S01]  /*4870*/  STG.E.U8 desc[UR36][R8.64], R3 ;  /* 0x0000000308007986 */ /* 0x0001e2000c101124 */
[----:B------:R-:W-:Y:S05]  /*4880*/  BRA `(.L_x_29917) ;  /* 0x0000000800947947 */ /* 0x000fea0003800000 */
.L_x_29931:
[----:B------:R-:W-:Y:S01]  /*4890*/  FMUL.FTZ R6, R5, 1 ;  /* 0x3f80000005067820 */ /* 0x000fe20000410000 */
[----:B------:R-:W-:Y:S01]  /*48a0*/  FMUL.FTZ R4, R4, 1 ;  /* 0x3f80000004047820 */ /* 0x000fe20000410000 */
[----:B------:R-:W-:-:S04]  /*48b0*/  IMAD.MOV.U32 R25, RZ, RZ, R29 ;  /* 0x000000ffff197224 */ /* 0x000fc800078e001d */
[----:B------:R-:W-:Y:S08]  /*48c0*/  F2F.F64.F32 R6, R6 ;  /* 0x0000000600067310 */ /* 0x000ff00000201800 */
[----:B------:R-:W0:Y:S02]  /*48d0*/  F2F.F64.F32 R4, R4 ;  /* 0x0000000400047310 */ /* 0x000e240000201800 */
[----:B0-----:R0:W-:Y:S01]  /*48e0*/  STG.E.128 desc[UR36][R8.64], R4 ;  /* 0x0000000408007986 */ /* 0x0011e2000c101d24 */
[----:B------:R-:W-:Y:S05]  /*48f0*/  BRA `(.L_x_29917) ;  /* 0x0000000800787947 */ /* 0x000fea0003800000 */
.L_x_29930:
        /* <DEDUP_REMOVED lines=20> */
.L_x_29935:
[----:B------:R-:W-:Y:S05]  /*4a40*/  BSYNC B0 ;  /* 0x0000000000007941 */ /* 0x000fea0003800000 */
.L_x_29934:
[----:B------:R-:W-:Y:S01]  /*4a50*/  LOP3.LUT R5, R0, R5, RZ, 0xfc, !PT ;  /* 0x0000000500057212 */ /* 0x000fe200078efcff */
[----:B------:R-:W-:-:S04]  /*4a60*/  IMAD.MOV.U32 R25, RZ, RZ, R29 ;  /* 0x000000ffff197224 */ /* 0x000fc800078e001d */
[----:B------:R0:W-:Y:S01]  /*4a70*/  STG.E.U8 desc[UR36][R8.64], R5 ;  /* 0x0000000508007986 */ /* 0x0001e2000c101124 */
[----:B------:R-:W-:Y:S05]  /*4a80*/  BRA `(.L_x_29917) ;  /* 0x0000000800147947 */ /* 0x000fea0003800000 */
.L_x_29933:
        /* <DEDUP_REMOVED lines=12> */
.L_x_29937:
[----:B------:R-:W-:Y:S01]  /*4b50*/  IMAD.MOV.U32 R0, RZ, RZ, 0x7f ;  /* 0x0000007fff007424 */ /* 0x000fe200078e00ff */
[----:B------:R-:W-:-:S04]  /*4b60*/  ISETP.GT.U32.AND P0, PT, R5, 0x7f800000, PT ;  /* 0x7f8000000500780c */ /* 0x000fc80003f04070 */
[----:B------:R-:W-:-:S09]  /*4b70*/  SEL R0, R0, 0x7c, P0 ;  /* 0x0000007c00007807 */ /* 0x000fd20000000000 */
.L_x_29938:
[----:B------:R-:W-:Y:S05]  /*4b80*/  BSYNC B0 ;  /* 0x0000000000007941 */ /* 0x000fea0003800000 */
.L_x_29936:
[----:B------:R-:W-:Y:S01]  /*4b90*/  LOP3.LUT R4, R4, 0x80000000, RZ, 0xc0, !PT ;  /* 0x8000000004047812 */ /* 0x000fe200078ec0ff */
[----:B------:R-:W-:-:S03]  /*4ba0*/  IMAD.MOV.U32 R25, RZ, RZ, R29 ;  /* 0x000000ffff197224 */ /* 0x000fc600078e001d */
[----:B------:R-:W-:-:S04]  /*4bb0*/  SHF.R.U32.HI R3, RZ, 0x18, R4 ;  /* 0x00000018ff037819 */ /* 0x000fc80000011604 */
[----:B------:R-:W-:-:S05]  /*4bc0*/  LOP3.LUT R3, R0, R3, RZ, 0xfc, !PT ;  /* 0x0000000300037212 */ /* 0x000fca00078efcff */
[----:B------:R0:W-:Y:S01]  /*4bd0*/  STG.E.U8 desc[UR36][R8.64], R3 ;  /* 0x0000000308007986 */ /* 0x0001e2000c101124 */
[----:B------:R-:W-:Y:S05]  /*4be0*/  BRA `(.L_x_29917) ;  /* 0x0000000400bc7947 */ /* 0x000fea0003800000 */
.L_x_29932:
[----:B------:R-:W-:Y:S01]  /*4bf0*/  F2FP.BF16.F32.PACK_AB R4, RZ, R4 ;  /* 0x00000004ff04723e */ /* 0x000fe200000010ff */
[----:B------:R-:W-:-:S04]  /*4c00*/  IMAD.MOV.U32 R25, RZ, RZ, R29 ;  /* 0x000000ffff197224 */ /* 0x000fc800078e001d */
[----:B------:R0:W-:Y:S01]  /*4c10*/  STG.E.U16 desc[UR36][R8.64], R4 ;  /* 0x0000000408007986 */ /* 0x0001e2000c101524 */
[----:B------:R-:W-:Y:S05]  /*4c20*/  BRA `(.L_x_29917) ;  /* 0x0000000400ac7947 */ /* 0x000fea0003800000 */
.L_x_29929:
        /* <DEDUP_REMOVED lines=12> */
.L_x_29941:
        /* <DEDUP_REMOVED lines=16> */
.L_x_29944:
[----:B------:R-:W-:-:S04]  /*4df0*/  LOP3.LUT R4, R4, 0x80000000, RZ, 0xc0, !PT ;  /* 0x8000000004047812 */ /* 0x000fc800078ec0ff */
[----:B------:R-:W-:-:S04]  /*4e00*/  SHF.R.U32.HI R4, RZ, 0x18, R4 ;  /* 0x00000018ff047819 */ /* 0x000fc80000011604 */
[----:B------:R-:W-:-:S04]  /*4e10*/  LOP3.LUT R3, R3, R4, RZ, 0xfc, !PT ;  /* 0x0000000403037212 */ /* 0x000fc800078efcff */
[----:B------:R-:W-:-:S07]  /*4e20*/  PRMT R0, R3, 0x7610, R0 ;  /* 0x0000761003007816 */ /* 0x000fce0000000000 */
.L_x_29943:
[----:B------:R-:W-:Y:S05]  /*4e30*/  BSYNC B0 ;  /* 0x0000000000007941 */ /* 0x000fea0003800000 */
.L_x_29942:
[----:B------:R3:W-:Y:S01]  /*4e40*/  STG.E.U8 desc[UR36][R8.64], R0 ;  /* 0x0000000008007986 */ /* 0x0007e2000c101124 */
[----:B------:R-:W-:Y:S01]  /*4e50*/  IMAD.MOV.U32 R25, RZ, RZ, R29 ;  /* 0x000000ffff197224 */ /* 0x000fe200078e001d */
[----:B------:R-:W-:Y:S06]  /*4e60*/  BRA `(.L_x_29917) ;  /* 0x00000004001c7947 */ /* 0x000fec0003800000 */
.L_x_29940:
        /* <DEDUP_REMOVED lines=16> */
.L_x_29947:
[----:B------:R-:W-:-:S04]  /*4f70*/  LOP3.LUT R4, R4, 0x80000000, RZ, 0xc0, !PT ;  /* 0x8000000004047812 */ /* 0x000fc800078ec0ff */
[----:B------:R-:W-:-:S04]  /*4f80*/  SHF.R.U32.HI R4, RZ, 0x18, R4 ;  /* 0x00000018ff047819 */ /* 0x000fc80000011604 */
[----:B------:R-:W-:-:S04]  /*4f90*/  LOP3.LUT R3, R3, R4, RZ, 0xfc, !PT ;  /* 0x0000000403037212 */ /* 0x000fc800078efcff */
[----:B------:R-:W-:-:S07]  /*4fa0*/  PRMT R0, R3, 0x7610, R0 ;  /* 0x0000761003007816 */ /* 0x000fce0000000000 */
.L_x_29946:
[----:B------:R-:W-:Y:S05]  /*4fb0*/  BSYNC B0 ;  /* 0x0000000000007941 */ /* 0x000fea0003800000 */
.L_x_29945:
[----:B------:R0:W-:Y:S01]  /*4fc0*/  STG.E.U8 desc[UR36][R8.64], R0 ;  /* 0x0000000008007986 */ /* 0x0001e2000c101124 */
[----:B------:R-:W-:Y:S01]  /*4fd0*/  IMAD.MOV.U32 R25, RZ, RZ, R29 ;  /* 0x000000ffff197224 */ /* 0x000fe200078e001d */
[----:B------:R-:W-:Y:S06]  /*4fe0*/  BRA `(.L_x_29917) ;  /* 0x0000000000bc7947 */ /* 0x000fec0003800000 */
.L_x_29939:
        /* <DEDUP_REMOVED lines=22> */
.L_x_29922:
        /* <DEDUP_REMOVED lines=16> */
.L_x_29950:
[----:B------:R-:W-:Y:S01]  /*5250*/  IMAD.MOV.U32 R25, RZ, RZ, R29 ;  /* 0x000000ffff197224 */ /* 0x000fe200078e001d */
[----:B------:R-:W-:Y:S06]  /*5260*/  BRA `(.L_x_29917) ;  /* 0x00000000001c7947 */ /* 0x000fec0003800000 */
.L_x_29949:
[----:B------:R-:W0:Y:S01]  /*5270*/  F2I.U64.TRUNC R4, R4 ;  /* 0x0000000400047311 */ /* 0x000e22000020d800 */
[----:B------:R-:W-:Y:S01]  /*5280*/  IMAD.MOV.U32 R25, RZ, RZ, R29 ;  /* 0x000000ffff197224 */ /* 0x000fe200078e001d */
[----:B0-----:R2:W-:Y:S01]  /*5290*/  STG.E.64 desc[UR36][R8.64], R4 ;  /* 0x0000000408007986 */ /* 0x0015e2000c101b24 */
[----:B------:R-:W-:Y:S05]  /*52a0*/  BRA `(.L_x_29917) ;  /* 0x00000000000c7947 */ /* 0x000fea0003800000 */
.L_x_29948:
[----:B------:R-:W0:Y:S01]  /*52b0*/  F2I.FTZ.U32.TRUNC.NTZ R3, R4 ;  /* 0x0000000400037305 */ /* 0x000e22000021f000 */
[----:B------:R-:W-:Y:S01]  /*52c0*/  IMAD.MOV.U32 R25, RZ, RZ, R29 ;  /* 0x000000ffff197224 */ /* 0x000fe200078e001d */
[----:B0-----:R0:W-:Y:S06]  /*52d0*/  STG.E desc[UR36][R8.64], R3 ;  /* 0x0000000308007986 */ /* 0x0011ec000c101924 */
.L_x_29917:
[----:B------:R-:W-:Y:S05]  /*52e0*/  BSYNC B6 ;  /* 0x0000000000067941 */ /* 0x000fea0003800000 */
.L_x_29916:
        /* <DEDUP_REMOVED lines=24> */
.L_x_29956:
[----:B------:R-:W0:Y:S02]  /*5470*/  F2I.S64.TRUNC R22, R22 ;  /* 0x0000001600167311 */ /* 0x000e24000020d900 */
[----:B0-----:R-:W-:-:S05]  /*5480*/  IMAD.MOV.U32 R3, RZ, RZ, R22 ;  /* 0x000000ffff037224 */ /* 0x001fca00078e0016 */
[----:B------:R0:W-:Y:S01]  /*5490*/  STG.E.U8 desc[UR36][R8.64], R3 ;  /* 0x0000000308007986 */ /* 0x0001e2000c101124 */
[----:B------:R-:W-:Y:S05]  /*54a0*/  BRA `(.L_x_29958) ;  /* 0x0000000c00447947 */ /* 0x000fea0003800000 */
.L_x_29955:
        /* <DEDUP_REMOVED lines=9> */
.L_x_29960:
[----:B------:R-:W0:Y:S02]  /*5540*/  F2I.FTZ.TRUNC.NTZ R3, R22 ;  /* 0x0000001600037305 */ /* 0x000e24000021f100 */
[----:B0-----:R0:W-:Y:S01]  /*5550*/  STG.E desc[UR36][R8.64], R3 ;  /* 0x0000000308007986 */ /* 0x0011e2000c101924 */
[----:B------:R-:W-:Y:S05]  /*5560*/  BRA `(.L_x_29958) ;  /* 0x0000000c00147947 */ /* 0x000fea0003800000 */
.L_x_29959:
[----:B------:R-:W0:Y:S02]  /*5570*/  F2I.FTZ.TRUNC.NTZ R3, R22 ;  /* 0x0000001600037305 */ /* 0x000e24000021f100 */
[----:B0-----:R0:W-:Y:S01]  /*5580*/  STG.E.U16 desc[UR36][R8.64], R3 ;  /* 0x0000000308007986 */ /* 0x0011e2000c101524 */
[----:B------:R-:W-:Y:S05]  /*5590*/  BRA `(.L_x_29958) ;  /* 0x0000000c00087947 */ /* 0x000fea0003800000 */
.L_x_29954:
        /* <DEDUP_REMOVED lines=8> */
.L_x_29962:
[----:B------:R-:W-:-:S05]  /*5620*/  F2FP.F16.F32.PACK_AB R22, RZ, R22 ;  /* 0x00000016ff16723e */ /* 0x000fca00000000ff */
[----:B------:R0:W-:Y:S01]  /*5630*/  STG.E.U16 desc[UR36][R8.64], R22 ;  /* 0x0000001608007986 */ /* 0x0001e2000c101524 */
[----:B------:R-:W-:Y:S05]  /*5640*/  BRA `(.L_x_29958) ;  /* 0x0000000800dc7947 */ /* 0x000fea0003800000 */
.L_x_29961:
        /* <DEDUP_REMOVED lines=8> */
.L_x_29964:
[----:B------:R-:W-:-:S05]  /*56d0*/  F2FP.F16.F32.PACK_AB R23, R23, R22 ;  /* 0x000000161717723e */ /* 0x000fca00000000ff */
[----:B------:R0:W-:Y:S01]  /*56e0*/  STG.E desc[UR36][R8.64], R23 ;  /* 0x0000001708007986 */ /* 0x0001e2000c101924 */
[----:B------:R-:W-:Y:S05]  /*56f0*/  BRA `(.L_x_29958) ;  /* 0x0000000800b07947 */ /* 0x000fea0003800000 */
.L_x_29963:
[----:B------:R-:W-:-:S06]  /*5700*/  FMUL.FTZ R4, R22, 1 ;  /* 0x3f80000016047820 */ /* 0x000fcc0000410000 */
[----:B------:R-:W0:Y:S02]  /*5710*/  F2F.F64.F32 R4, R4 ;  /* 0x0000000400047310 */ /* 0x000e240000201800 */
[----:B0-----:R0:W-:Y:S01]  /*5720*/  STG.E.64 desc[UR36][R8.64], R4 ;  /* 0x0000000408007986 */ /* 0x0011e2000c101b24 */
[----:B------:R-:W-:Y:S05]  /*5730*/  BRA `(.L_x_29958) ;  /* 0x0000000800a07947 */ /* 0x000fea0003800000 */
.L_x_29953:
        /* <DEDUP_REMOVED lines=14> */
.L_x_29967:
[----:B------:R-:W-:Y:S01]  /*5820*/  FMUL.FTZ R6, R23, 1 ;  /* 0x3f80000017067820 */ /* 0x000fe20000410000 */
[----:B------:R-:W-:-:S05]  /*5830*/  FMUL.FTZ R4, R22, 1 ;  /* 0x3f80000016047820 */ /* 0x000fca0000410000 */
[----:B------:R-:W-:Y:S08]  /*5840*/  F2F.F64.F32 R6, R6 ;  /* 0x0000000600067310 */ /* 0x000ff00000201800 */
[----:B------:R-:W0:Y:S02]  /*5850*/  F2F.F64.F32 R4, R4 ;  /* 0x0000000400047310 */ /* 0x000e240000201800 */
[----:B0-----:R0:W-:Y:S01]  /*5860*/  STG.E.128 desc[UR36][R8.64], R4 ;  /* 0x0000000408007986 */ /* 0x0011e2000c101d24 */
[----:B------:R-:W-:Y:S05]  /*5870*/  BRA `(.L_x_29958) ;  /* 0x0000000800507947 */ /* 0x000fea0003800000 */
.L_x_29966:
        /* <DEDUP_REMOVED lines=20> */
.L_x_29971:
[----:B------:R-:W-:Y:S05]  /*59c0*/  BSYNC B0 ;  /* 0x0000000000007941 */ /* 0x000fea0003800000 */
.L_x_29970:
[----:B------:R-:W-:-:S05]  /*59d0*/  LOP3.LUT R5, R0, R5, RZ, 0xfc, !PT ;  /* 0x0000000500057212 */ /* 0x000fca00078efcff */
[----:B------:R0:W-:Y:S01]  /*59e0*/  STG.E.U8 desc[UR36][R8.64], R5 ;  /* 0x0000000508007986 */ /* 0x0001e2000c101124 */
[----:B------:R-:W-:Y:S05]  /*59f0*/  BRA `(.L_x_29958) ;  /* 0x0000000400f07947 */ /* 0x000fea0003800000 */
.L_x_29969:
        /* <DEDUP_REMOVED lines=12> */
.L_x_29973:
[----:B------:R-:W-:Y:S01]  /*5ac0*/  IMAD.MOV.U32 R0, RZ, RZ, 0x7f ;  /* 0x0000007fff007424 */ /* 0x000fe200078e00ff */
[----:B------:R-:W-:-:S04]  /*5ad0*/  ISETP.GT.U32.AND P0, PT, R4, 0x7f800000, PT ;  /* 0x7f8000000400780c */ /* 0x000fc80003f04070 */
[----:B------:R-:W-:-:S09]  /*5ae0*/  SEL R0, R0, 0x7c, P0 ;  /* 0x0000007c00007807 */ /* 0x000fd20000000000 */
.L_x_29974:
[----:B------:R-:W-:Y:S05]  /*5af0*/  BSYNC B0 ;  /* 0x0000000000007941 */ /* 0x000fea0003800000 */
.L_x_29972:
[----:B------:R-:W-:-:S04]  /*5b00*/  LOP3.LUT R22, R22, 0x80000000, RZ, 0xc0, !PT ;  /* 0x8000000016167812 */ /* 0x000fc800078ec0ff */
[----:B------:R-:W-:-:S04]  /*5b10*/  SHF.R.U32.HI R3, RZ, 0x18, R22 ;  /* 0x00000018ff037819 */ /* 0x000fc80000011616 */
[----:B------:R-:W-:-:S05]  /*5b20*/  LOP3.LUT R3, R0, R3, RZ, 0xfc, !PT ;  /* 0x0000000300037212 */ /* 0x000fca00078efcff */
[----:B------:R0:W-:Y:S01]  /*5b30*/  STG.E.U8 desc[UR36][R8.64], R3 ;  /* 0x0000000308007986 */ /* 0x0001e2000c101124 */
[----:B------:R-:W-:Y:S05]  /*5b40*/  BRA `(.L_x_29958) ;  /* 0x00000004009c7947 */ /* 0x000fea0003800000 */
.L_x_29968:
[----:B------:R-:W-:-:S05]  /*5b50*/  F2FP.BF16.F32.PACK_AB R22, RZ, R22 ;  /* 0x00000016ff16723e */ /* 0x000fca00000010ff */
[----:B------:R0:W-:Y:S01]  /*5b60*/  STG.E.U16 desc[UR36][R8.64], R22 ;  /* 0x0000001608007986 */ /* 0x0001e2000c101524 */
[----:B------:R-:W-:Y:S05]  /*5b70*/  BRA `(.L_x_29958) ;  /* 0x0000000400907947 */ /* 0x000fea0003800000 */
.L_x_29965:
        /* <DEDUP_REMOVED lines=11> */
.L_x_29977:
        /* <DEDUP_REMOVED lines=16> */
.L_x_29980:
[----:B------:R-:W-:-:S04]  /*5d30*/  LOP3.LUT R22, R22, 0x80000000, RZ, 0xc0, !PT ;  /* 0x8000000016167812 */ /* 0x000fc800078ec0ff */
[----:B------:R-:W-:-:S04]  /*5d40*/  SHF.R.U32.HI R3, RZ, 0x18, R22 ;  /* 0x00000018ff037819 */ /* 0x000fc80000011616 */
[----:B------:R-:W-:-:S04]  /*5d50*/  LOP3.LUT R0, R0, R3, RZ, 0xfc, !PT ;  /* 0x0000000300007212 */ /* 0x000fc800078efcff */
[----:B------:R-:W-:-:S07]  /*5d60*/  PRMT R4, R0, 0x7610, R4 ;  /* 0x0000761000047816 */ /* 0x000fce0000000004 */
.L_x_29979:
[----:B------:R-:W-:Y:S05]  /*5d70*/  BSYNC B0 ;  /* 0x0000000000007941 */ /* 0x000fea0003800000 */
.L_x_29978:
[----:B------:R3:W-:Y:S01]  /*5d80*/  STG.E.U8 desc[UR36][R8.64], R4 ;  /* 0x0000000408007986 */ /* 0x0007e2000c101124 */
[----:B------:R-:W-:Y:S05]  /*5d90*/  BRA `(.L_x_29958) ;  /* 0x0000000400087947 */ /* 0x000fea0003800000 */
.L_x_29976:
        /* <DEDUP_REMOVED lines=16> */
.L_x_29983:
[----:B------:R-:W-:-:S04]  /*5ea0*/  LOP3.LUT R22, R22, 0x80000000, RZ, 0xc0, !PT ;  /* 0x8000000016167812 */ /* 0x000fc800078ec0ff */
[----:B------:R-:W-:-:S04]  /*5eb0*/  SHF.R.U32.HI R3, RZ, 0x18, R22 ;  /* 0x00000018ff037819 */ /* 0x000fc80000011616 */
[----:B------:R-:W-:-:S04]  /*5ec0*/  LOP3.LUT R0, R0, R3, RZ, 0xfc, !PT ;  /* 0x0000000300007212 */ /* 0x000fc800078efcff */
[----:B------:R-:W-:-:S07]  /*5ed0*/  PRMT R4, R0, 0x7610, R4 ;  /* 0x0000761000047816 */ /* 0x000fce0000000004 */
.L_x_29982:
[----:B------:R-:W-:Y:S05]  /*5ee0*/  BSYNC B0 ;  /* 0x0000000000007941 */ /* 0x000fea0003800000 */
.L_x_29981:
[----:B------:R0:W-:Y:S01]  /*5ef0*/  STG.E.U8 desc[UR36][R8.64], R4 ;  /* 0x0000000408007986 */ /* 0x0001e2000c101124 */
[----:B------:R-:W-:Y:S05]  /*5f00*/  BRA `(.L_x_29958) ;  /* 0x0000000000ac7947 */ /* 0x000fea0003800000 */
.L_x_29975:
        /* <DEDUP_REMOVED lines=21> */
.L_x_29957:
        /* <DEDUP_REMOVED lines=16> */
.L_x_29986:
[----:B------:R-:W-:Y:S05]  /*6160*/  BRA `(.L_x_29958) ;  /* 0x0000000000147947 */ /* 0x000fea0003800000 */
.L_x_29985:
[----:B------:R-:W0:Y:S02]  /*6170*/  F2I.U64.TRUNC R22, R22 ;  /* 0x0000001600167311 */ /* 0x000e24000020d800 */
[----:B0-----:R2:W-:Y:S01]  /*6180*/  STG.E.64 desc[UR36][R8.64], R22 ;  /* 0x0000001608007986 */ /* 0x0015e2000c101b24 */
[----:B------:R-:W-:Y:S05]  /*6190*/  BRA `(.L_x_29958) ;  /* 0x0000000000087947 */ /* 0x000fea0003800000 */
.L_x_29984:
[----:B------:R-:W0:Y:S02]  /*61a0*/  F2I.FTZ.U32.TRUNC.NTZ R3, R22 ;  /* 0x0000001600037305 */ /* 0x000e24000021f000 */
[----:B0-----:R0:W-:Y:S02]  /*61b0*/  STG.E desc[UR36][R8.64], R3 ;  /* 0x0000000308007986 */ /* 0x0011e4000c101924 */
.L_x_29958:
        /* <DEDUP_REMOVED lines=24> */
.L_x_29990:
[----:B------:R-:W0:Y:S02]  /*6340*/  F2I.S64.TRUNC R16, R16 ;  /* 0x0000001000107311 */ /* 0x000e24000020d900 */
[----:B0-----:R-:W-:-:S05]  /*6350*/  IMAD.MOV.U32 R3, RZ, RZ, R16 ;  /* 0x000000ffff037224 */ /* 0x001fca00078e0010 */
[----:B------:R0:W-:Y:S01]  /*6360*/  STG.E.U8 desc[UR36][R8.64], R3 ;  /* 0x0000000308007986 */ /* 0x0001e2000c101124 */
[----:B------:R-:W-:Y:S05]  /*6370*/  BRA `(.L_x_29992) ;  /* 0x0000000c00447947 */ /* 0x000fea0003800000 */
.L_x_29989:
        /* <DEDUP_REMOVED lines=9> */
.L_x_29994:
[----:B------:R-:W0:Y:S02]  /*6410*/  F2I.FTZ.TRUNC.NTZ R3, R16 ;  /* 0x0000001000037305 */ /* 0x000e24000021f100 */
[----:B0-----:R3:W-:Y:S01]  /*6420*/  STG.E desc[UR36][R8.64], R3 ;  /* 0x0000000308007986 */ /* 0x0017e2000c101924 */
[----:B------:R-:W-:Y:S05]  /*6430*/  BRA `(.L_x_29992) ;  /* 0x0000000c00147947 */ /* 0x000fea0003800000 */
.L_x_29993:
[----:B------:R-:W0:Y:S02]  /*6440*/  F2I.FTZ.TRUNC.NTZ R3, R16 ;  /* 0x0000001000037305 */ /* 0x000e24000021f100 */
[----:B0-----:R2:W-:Y:S01]  /*6450*/  STG.E.U16 desc[UR36][R8.64], R3 ;  /* 0x0000000308007986 */ /* 0x0015e2000c101524 */
[----:B------:R-:W-:Y:S05]  /*6460*/  BRA `(.L_x_29992) ;  /* 0x0000000c00087947 */ /* 0x000fea0003800000 */
.L_x_29988:
        /* <DEDUP_REMOVED lines=8> */
.L_x_29996:
[----:B------:R-:W-:-:S05]  /*64f0*/  F2FP.F16.F32.PACK_AB R16, RZ, R16 ;  /* 0x00000010ff10723e */ /* 0x000fca00000000ff */
[----:B------:R0:W-:Y:S01]  /*6500*/  STG.E.U16 desc[UR36][R8.64], R16 ;  /* 0x0000001008007986 */ /* 0x0001e2000c101524 */
[----:B------:R-:W-:Y:S05]  /*6510*/  BRA `(.L_x_29992) ;  /* 0x0000000800dc7947 */ /* 0x000fea0003800000 */
.L_x_29995:
        /* <DEDUP_REMOVED lines=8> */
.L_x_29998:
[----:B------:R-:W-:-:S05]  /*65a0*/  F2FP.F16.F32.PACK_AB R17, R17, R16 ;  /* 0x000000101111723e */ /* 0x000fca00000000ff */
[----:B------:R0:W-:Y:S01]  /*65b0*/  STG.E desc[UR36][R8.64], R17 ;  /* 0x0000001108007986 */ /* 0x0001e2000c101924 */
[----:B------:R-:W-:Y:S05]  /*65c0*/  BRA `(.L_x_29992) ;  /* 0x0000000800b07947 */ /* 0x000fea0003800000 */
.L_x_29997:
[----:B------:R-:W-:-:S06]  /*65d0*/  FMUL.FTZ R4, R16, 1 ;  /* 0x3f80000010047820 */ /* 0x000fcc0000410000 */
[----:B------:R-:W0:Y:S02]  /*65e0*/  F2F.F64.F32 R4, R4 ;  /* 0x0000000400047310 */ /* 0x000e240000201800 */
[----:B0-----:R0:W-:Y:S01]  /*65f0*/  STG.E.64 desc[UR36][R8.64], R4 ;  /* 0x0000000408007986 */ /* 0x0011e2000c101b24 */
[----:B------:R-:W-:Y:S05]  /*6600*/  BRA `(.L_x_29992) ;  /* 0x0000000800a07947 */ /* 0x000fea0003800000 */
.L_x_29987:
        /* <DEDUP_REMOVED lines=14> */
.L_x_30001:
[----:B------:R-:W-:Y:S01]  /*66f0*/  FMUL.FTZ R6, R17, 1 ;  /* 0x3f80000011067820 */ /* 0x000fe20000410000 */
[----:B------:R-:W-:-:S05]  /*6700*/  FMUL.FTZ R4, R16, 1 ;  /* 0x3f80000010047820 */ /* 0x000fca0000410000 */
[----:B------:R-:W-:Y:S08]  /*6710*/  F2F.F64.F32 R6, R6 ;  /* 0x0000000600067310 */ /* 0x000ff00000201800 */
[----:B------:R-:W0:Y:S02]  /*6720*/  F2F.F64.F32 R4, R4 ;  /* 0x0000000400047310 */ /* 0x000e240000201800 */
[----:B0-----:R0:W-:Y:S01]  /*6730*/  STG.E.128 desc[UR36][R8.64], R4 ;  /* 0x0000000408007986 */ /* 0x0011e2000c101d24 */
[----:B------:R-:W-:Y:S05]  /*6740*/  BRA `(.L_x_29992) ;  /* 0x0000000800507947 */ /* 0x000fea0003800000 */
.L_x_30000:
        /* <DEDUP_REMOVED lines=20> */
.L_x_30005:
[----:B------:R-:W-:Y:S05]  /*6890*/  BSYNC B0 ;  /* 0x0000000000007941 */ /* 0x000fea0003800000 */
.L_x_30004:
[----:B------:R-:W-:-:S05]  /*68a0*/  LOP3.LUT R5, R0, R5, RZ, 0xfc, !PT ;  /* 0x0000000500057212 */ /* 0x000fca00078efcff */
[----:B------:R0:W-:Y:S01]  /*68b0*/  STG.E.U8 desc[UR36][R8.64], R5 ;  /* 0x0000000508007986 */ /* 0x0001e2000c101124 */
[----:B------:R-:W-:Y:S05]  /*68c0*/  BRA `(.L_x_29992) ;  /* 0x0000000400f07947 */ /* 0x000fea0003800000 */
.L_x_30003:
        /* <DEDUP_REMOVED lines=12> */
.L_x_30007:
[----:B------:R-:W-:Y:S01]  /*6990*/  IMAD.MOV.U32 R0, RZ, RZ, 0x7f ;  /* 0x0000007fff007424 */ /* 0x000fe200078e00ff */
[----:B------:R-:W-:-:S04]  /*69a0*/  ISETP.GT.U32.AND P0, PT, R4, 0x7f800000, PT ;  /* 0x7f8000000400780c */ /* 0x000fc80003f04070 */
[----:B------:R-:W-:-:S09]  /*69b0*/  SEL R0, R0, 0x7c, P0 ;  /* 0x0000007c00007807 */ /* 0x000fd20000000000 */
.L_x_30008:
[----:B------:R-:W-:Y:S05]  /*69c0*/  BSYNC B0 ;  /* 0x0000000000007941 */ /* 0x000fea0003800000 */
.L_x_30006:
[----:B------:R-:W-:-:S04]  /*69d0*/  LOP3.LUT R16, R16, 0x80000000, RZ, 0xc0, !PT ;  /* 0x8000000010107812 */ /* 0x000fc800078ec0ff */
[----:B------:R-:W-:-:S04]  /*69e0*/  SHF.R.U32.HI R3, RZ, 0x18, R16 ;  /* 0x00000018ff037819 */ /* 0x000fc80000011610 */
[----:B------:R-:W-:-:S05]  /*69f0*/  LOP3.LUT R3, R0, R3, RZ, 0xfc, !PT ;  /* 0x0000000300037212 */ /* 0x000fca00078efcff */
[----:B------:R0:W-:Y:S01]  /*6a00*/  STG.E.U8 desc[UR36][R8.64], R3 ;  /* 0x0000000308007986 */ /* 0x0001e2000c101124 */
[----:B------:R-:W-:Y:S05]  /*6a10*/  BRA `(.L_x_29992) ;  /* 0x00000004009c7947 */ /* 0x000fea0003800000 */
.L_x_30002:
[----:B------:R-:W-:-:S05]  /*6a20*/  F2FP.BF16.F32.PACK_AB R16, RZ, R16 ;  /* 0x00000010ff10723e */ /* 0x000fca00000010ff */
[----:B------:R0:W-:Y:S01]  /*6a30*/  STG.E.U16 desc[UR36][R8.64], R16 ;  /* 0x0000001008007986 */ /* 0x0001e2000c101524 */
[----:B------:R-:W-:Y:S05]  /*6a40*/  BRA `(.L_x_29992) ;  /* 0x0000000400907947 */ /* 0x000fea0003800000 */
.L_x_29999:
        /* <DEDUP_REMOVED lines=11> */
.L_x_30011:
        /* <DEDUP_REMOVED lines=16> */
.L_x_30014:
[----:B------:R-:W-:-:S04]  /*6c00*/  LOP3.LUT R16, R16, 0x80000000, RZ, 0xc0, !PT ;  /* 0x8000000010107812 */ /* 0x000fc800078ec0ff */
[----:B------:R-:W-:-:S04]  /*6c10*/  SHF.R.U32.HI R3, RZ, 0x18, R16 ;  /* 0x00000018ff037819 */ /* 0x000fc80000011610 */
[----:B------:R-:W-:-:S04]  /*6c20*/  LOP3.LUT R0, R0, R3, RZ, 0xfc, !PT ;  /* 0x0000000300007212 */ /* 0x000fc800078efcff */
[----:B------:R-:W-:-:S07]  /*6c30*/  PRMT R4, R0, 0x7610, R4 ;  /* 0x0000761000047816 */ /* 0x000fce0000000004 */
.L_x_30013:
[----:B------:R-:W-:Y:S05]  /*6c40*/  BSYNC B0 ;  /* 0x0000000000007941 */ /* 0x000fea0003800000 */
.L_x_30012:
[----:B------:R0:W-:Y:S01]  /*6c50*/  STG.E.U8 desc[UR36][R8.64], R4 ;  /* 0x0000000408007986 */ /* 0x0001e2000c101124 */
[----:B------:R-:W-:Y:S05]  /*6c60*/  BRA `(.L_x_29992) ;  /* 0x0000000400087947 */ /* 0x000fea0003800000 */
.L_x_30010:
        /* <DEDUP_REMOVED lines=16> */
.L_x_30017:
[----:B------:R-:W-:-:S04]  /*6d70*/  LOP3.LUT R16, R16, 0x80000000, RZ, 0xc0, !PT ;  /* 0x8000000010107812 */ /* 0x000fc800078ec0ff */
[----:B------:R-:W-:-:S04]  /*6d80*/  SHF.R.U32.HI R3, RZ, 0x18, R16 ;  /* 0x00000018ff037819 */ /* 0x000fc80000011610 */
[----:B------:R-:W-:-:S04]  /*6d90*/  LOP3.LUT R0, R0, R3, RZ, 0xfc, !PT ;  /* 0x0000000300007212 */ /* 0x000fc800078efcff */
[----:B------:R-:W-:-:S07]  /*6da0*/  PRMT R4, R0, 0x7610, R4 ;  /* 0x0000761000047816 */ /* 0x000fce0000000004 */
.L_x_30016:
[----:B------:R-:W-:Y:S05]  /*6db0*/  BSYNC B0 ;  /* 0x0000000000007941 */ /* 0x000fea0003800000 */
.L_x_30015:
[----:B------:R0:W-:Y:S01]  /*6dc0*/  STG.E.U8 desc[UR36][R8.64], R4 ;  /* 0x0000000408007986 */ /* 0x0001e2000c101124 */
[----:B------:R-:W-:Y:S05]  /*6dd0*/  BRA `(.L_x_29992) ;  /* 0x0000000000ac7947 */ /* 0x000fea0003800000 */
.L_x_30009:
        /* <DEDUP_REMOVED lines=21> */
.L_x_29991:
        /* <DEDUP_REMOVED lines=16> */
.L_x_30020:
[----:B------:R-:W-:Y:S05]  /*7030*/  BRA `(.L_x_29992) ;  /* 0x0000000000147947 */ /* 0x000fea0003800000 */
.L_x_30019:
[----:B------:R-:W0:Y:S02]  /*7040*/  F2I.U64.TRUNC R16, R16 ;  /* 0x0000001000107311 */ /* 0x000e24000020d800 */
[----:B0-----:R0:W-:Y:S01]  /*7050*/  STG.E.64 desc[UR36][R8.64], R16 ;  /* 0x0000001008007986 */ /* 0x0011e2000c101b24 */
[----:B------:R-:W-:Y:S05]  /*7060*/  BRA `(.L_x_29992) ;  /* 0x0000000000087947 */ /* 0x000fea0003800000 */
.L_x_30018:
[----:B------:R-:W0:Y:S02]  /*7070*/  F2I.FTZ.U32.TRUNC.NTZ R3, R16 ;  /* 0x0000001000037305 */ /* 0x000e24000021f000 */
[----:B0-----:R0:W-:Y:S02]  /*7080*/  STG.E desc[UR36][R8.64], R3 ;  /* 0x0000000308007986 */ /* 0x0011e4000c101924 */
.L_x_29992:
[----:B------:R-:W-:-:S07]  /*7090*/  VIADD R25, R25, 0x80 ;  /* 0x0000008019197836 */ /* 0x000fce0000000000 */
.L_x_29952:
[----:B------:R-:W-:Y:S05]  /*70a0*/  BSYNC B6 ;  /* 0x0000000000067941 */ /* 0x000fea0003800000 */
.L_x_29951:
        /* <DEDUP_REMOVED lines=22> */
.L_x_30024:
[----:B------:R-:W0:Y:S02]  /*7210*/  F2I.S64.TRUNC R18, R18 ;  /* 0x0000001200127311 */ /* 0x000e24000020d900 */
[----:B0-----:R-:W-:-:S05]  /*7220*/  IMAD.MOV.U32 R5, RZ, RZ, R18 ;  /* 0x000000ffff057224 */ /* 0x001fca00078e0012 */
[----:B------:R-:W-:Y:S01]  /*7230*/  STG.E.U8 desc[UR36][R2.64], R5 ;  /* 0x0000000502007986 */ /* 0x000fe2000c101124 */
[----:B------:R-:W-:Y:S05]  /*7240*/  EXIT ;  /* 0x000000000000794d */ /* 0x000fea0003800000 */
.L_x_30023:
        /* <DEDUP_REMOVED lines=9> */
.L_x_30027:
[----:B------:R-:W0:Y:S02]  /*72e0*/  F2I.FTZ.TRUNC.NTZ R5, R18 ;  /* 0x0000001200057305 */ /* 0x000e24000021f100 */
[----:B0-----:R-:W-:Y:S01]  /*72f0*/  STG.E desc[UR36][R2.64], R5 ;  /* 0x0000000502007986 */ /* 0x001fe2000c101924 */
[----:B------:R-:W-:Y:S05]  /*7300*/  EXIT ;  /* 0x000000000000794d */ /* 0x000fea0003800000 */
.L_x_30026:
[----:B------:R-:W0:Y:S02]  /*7310*/  F2I.FTZ.TRUNC.NTZ R5, R18 ;  /* 0x0000001200057305 */ /* 0x000e24000021f100 */
[----:B0-----:R-:W-:Y:S01]  /*7320*/  STG.E.U16 desc[UR36][R2.64], R5 ;  /* 0x0000000502007986 */ /* 0x001fe2000c101524 */
[----:B------:R-:W-:Y:S05]  /*7330*/  EXIT ;  /* 0x000000000000794d */ /* 0x000fea0003800000 */
.L_x_30022:
        /* <DEDUP_REMOVED lines=8> */
.L_x_30029:
[----:B------:R-:W-:-:S05]  /*73c0*/  F2FP.F16.F32.PACK_AB R18, RZ, R18 ;  /* 0x00000012ff12723e */ /* 0x000fca00000000ff */
[----:B------:R-:W-:Y:S01]  /*73d0*/  STG.E.U16 desc[UR36][R2.64], R18 ;  /* 0x0000001202007986 */ /* 0x000fe2000c101524 */
[----:B------:R-:W-:Y:S05]  /*73e0*/  EXIT ;  /* 0x000000000000794d */ /* 0x000fea0003800000 */
.L_x_30028:
        /* <DEDUP_REMOVED lines=8> */
.L_x_30031:
[----:B------:R-:W-:-:S05]  /*7470*/  F2FP.F16.F32.PACK_AB R19, R19, R18 ;  /* 0x000000121313723e */ /* 0x000fca00000000ff */
[----:B------:R-:W-:Y:S01]  /*7480*/  STG.E desc[UR36][R2.64], R19 ;  /* 0x0000001302007986 */ /* 0x000fe2000c101924 */
[----:B------:R-:W-:Y:S05]  /*7490*/  EXIT ;  /* 0x000000000000794d */ /* 0x000fea0003800000 */
.L_x_30030:
[----:B------:R-:W-:-:S06]  /*74a0*/  FMUL.FTZ R4, R18, 1 ;  /* 0x3f80000012047820 */ /* 0x000fcc0000410000 */
[----:B------:R-:W0:Y:S02]  /*74b0*/  F2F.F64.F32 R4, R4 ;  /* 0x0000000400047310 */ /* 0x000e240000201800 */
[----:B0-----:R-:W-:Y:S01]  /*74c0*/  STG.E.64 desc[UR36][R2.64], R4 ;  /* 0x0000000402007986 */ /* 0x001fe2000c101b24 */
[----:B------:R-:W-:Y:S05]  /*74d0*/  EXIT ;  /* 0x000000000000794d */ /* 0x000fea0003800000 */
.L_x_30021:
        /* <DEDUP_REMOVED lines=14> */
.L_x_30034:
[----:B------:R-:W-:Y:S01]  /*75c0*/  FMUL.FTZ R6, R19, 1 ;  /* 0x3f80000013067820 */ /* 0x000fe20000410000 */
[----:B------:R-:W-:-:S05]  /*75d0*/  FMUL.FTZ R4, R18, 1 ;  /* 0x3f80000012047820 */ /* 0x000fca0000410000 */
[----:B------:R-:W-:Y:S08]  /*75e0*/  F2F.F64.F32 R6, R6 ;  /* 0x0000000600067310 */ /* 0x000ff00000201800 */
[----:B------:R-:W0:Y:S02]  /*75f0*/  F2F.F64.F32 R4, R4 ;  /* 0x0000000400047310 */ /* 0x000e240000201800 */
[----:B0-----:R-:W-:Y:S01]  /*7600*/  STG.E.128 desc[UR36][R2.64], R4 ;  /* 0x0000000402007986 */ /* 0x001fe2000c101d24 */
[----:B------:R-:W-:Y:S05]  /*7610*/  EXIT ;  /* 0x000000000000794d */ /* 0x000fea0003800000 */
.L_x_30033:
        /* <DEDUP_REMOVED lines=20> */
.L_x_30038:
[----:B------:R-:W-:Y:S05]  /*7760*/  BSYNC B0 ;  /* 0x0000000000007941 */ /* 0x000fea0003800000 */
.L_x_30037:
[----:B------:R-:W-:-:S05]  /*7770*/  LOP3.LUT R7, R0, R7, RZ, 0xfc, !PT ;  /* 0x0000000700077212 */ /* 0x000fca00078efcff */
[----:B------:R-:W-:Y:S01]  /*7780*/  STG.E.U8 desc[UR36][R2.64], R7 ;  /* 0x0000000702007986 */ /* 0x000fe2000c101124 */
[----:B------:R-:W-:Y:S05]  /*7790*/  EXIT ;  /* 0x000000000000794d */ /* 0x000fea0003800000 */
.L_x_30036:
        /* <DEDUP_REMOVED lines=12> */
.L_x_30040:
[----:B------:R-:W-:Y:S01]  /*7860*/  IMAD.MOV.U32 R0, RZ, RZ, 0x7f ;  /* 0x0000007fff007424 */ /* 0x000fe200078e00ff */
[----:B------:R-:W-:-:S04]  /*7870*/  ISETP.GT.U32.AND P0, PT, R4, 0x7f800000, PT ;  /* 0x7f8000000400780c */ /* 0x000fc80003f04070 */
[----:B------:R-:W-:-:S09]  /*7880*/  SEL R0, R0, 0x7c, P0 ;  /* 0x0000007c00007807 */ /* 0x000fd20000000000 */
.L_x_30041:
[----:B------:R-:W-:Y:S05]  /*7890*/  BSYNC B0 ;  /* 0x0000000000007941 */ /* 0x000fea0003800000 */
.L_x_30039:
[----:B------:R-:W-:-:S04]  /*78a0*/  LOP3.LUT R18, R18, 0x80000000, RZ, 0xc0, !PT ;  /* 0x8000000012127812 */ /* 0x000fc800078ec0ff */
[----:B------:R-:W-:-:S04]  /*78b0*/  SHF.R.U32.HI R5, RZ, 0x18, R18 ;  /* 0x00000018ff057819 */ /* 0x000fc80000011612 */
[----:B------:R-:W-:-:S05]  /*78c0*/  LOP3.LUT R5, R0, R5, RZ, 0xfc, !PT ;  /* 0x0000000500057212 */ /* 0x000fca00078efcff */
[----:B------:R-:W-:Y:S01]  /*78d0*/  STG.E.U8 desc[UR36][R2.64], R5 ;  /* 0x0000000502007986 */ /* 0x000fe2000c101124 */
[----:B------:R-:W-:Y:S05]  /*78e0*/  EXIT ;  /* 0x000000000000794d */ /* 0x000fea0003800000 */
.L_x_30035:
[----:B------:R-:W-:-:S05]  /*78f0*/  F2FP.BF16.F32.PACK_AB R18, RZ, R18 ;  /* 0x00000012ff12723e */ /* 0x000fca00000010ff */
[----:B------:R-:W-:Y:S01]  /*7900*/  STG.E.U16 desc[UR36][R2.64], R18 ;  /* 0x0000001202007986 */ /* 0x000fe2000c101524 */
[----:B------:R-:W-:Y:S05]  /*7910*/  EXIT ;  /* 0x000000000000794d */ /* 0x000fea0003800000 */
.L_x_30032:
        /* <DEDUP_REMOVED lines=11> */
.L_x_30044:
        /* <DEDUP_REMOVED lines=16> */
.L_x_30047:
[----:B------:R-:W-:-:S04]  /*7ad0*/  LOP3.LUT R18, R18, 0x80000000, RZ, 0xc0, !PT ;  /* 0x8000000012127812 */ /* 0x000fc800078ec0ff */
[----:B------:R-:W-:-:S04]  /*7ae0*/  SHF.R.U32.HI R5, RZ, 0x18, R18 ;  /* 0x00000018ff057819 */ /* 0x000fc80000011612 */
[----:B------:R-:W-:-:S04]  /*7af0*/  LOP3.LUT R4, R4, R5, RZ, 0xfc, !PT ;  /* 0x0000000504047212 */ /* 0x000fc800078efcff */
[----:B------:R-:W-:-:S07]  /*7b00*/  PRMT R0, R4, 0x7610, R0 ;  /* 0x0000761004007816 */ /* 0x000fce0000000000 */
.L_x_30046:
[----:B------:R-:W-:Y:S05]  /*7b10*/  BSYNC B0 ;  /* 0x0000000000007941 */ /* 0x000fea0003800000 */
.L_x_30045:
[----:B------:R-:W-:Y:S01]  /*7b20*/  STG.E.U8 desc[UR36][R2.64], R0 ;  /* 0x0000000002007986 */ /* 0x000fe2000c101124 */
[----:B------:R-:W-:Y:S05]  /*7b30*/  EXIT ;  /* 0x000000000000794d */ /* 0x000fea0003800000 */
.L_x_30043:
        /* <DEDUP_REMOVED lines=16> */
.L_x_30050:
[----:B------:R-:W-:-:S04]  /*7c40*/  LOP3.LUT R18, R18, 0x80000000, RZ, 0xc0, !PT ;  /* 0x8000000012127812 */ /* 0x000fc800078ec0ff */
[----:B------:R-:W-:-:S04]  /*7c50*/  SHF.R.U32.HI R5, RZ, 0x18, R18 ;  /* 0x00000018ff057819 */ /* 0x000fc80000011612 */
[----:B------:R-:W-:-:S04]  /*7c60*/  LOP3.LUT R4, R4, R5, RZ, 0xfc, !PT ;  /* 0x0000000504047212 */ /* 0x000fc800078efcff */
[----:B------:R-:W-:-:S07]  /*7c70*/  PRMT R0, R4, 0x7610, R0 ;  /* 0x0000761004007816 */ /* 0x000fce0000000000 */
.L_x_30049:
[----:B------:R-:W-:Y:S05]  /*7c80*/  BSYNC B0 ;  /* 0x0000000000007941 */ /* 0x000fea0003800000 */
.L_x_30048:
[----:B------:R-:W-:Y:S01]  /*7c90*/  STG.E.U8 desc[UR36][R2.64], R0 ;  /* 0x0000000002007986 */ /* 0x000fe2000c101124 */
[----:B------:R-:W-:Y:S05]  /*7ca0*/  EXIT ;  /* 0x000000000000794d */ /* 0x000fea0003800000 */
.L_x_30042:
        /* <DEDUP_REMOVED lines=21> */
.L_x_30025:
        /* <DEDUP_REMOVED lines=16> */
.L_x_30053:
[----:B------:R-:W-:Y:S05]  /*7f00*/  EXIT ;  /* 0x000000000000794d */ /* 0x000fea0003800000 */
.L_x_30052:
[----:B------:R-:W0:Y:S02]  /*7f10*/  F2I.U64.TRUNC R18, R18 ;  /* 0x0000001200127311 */ /* 0x000e24000020d800 */
[----:B0-----:R-:W-:Y:S01]  /*7f20*/  STG.E.64 desc[UR36][R2.64], R18 ;  /* 0x0000001202007986 */ /* 0x001fe2000c101b24 */
[----:B------:R-:W-:Y:S05]  /*7f30*/  EXIT ;  /* 0x000000000000794d */ /* 0x000fea0003800000 */
.L_x_30051:
[----:B------:R-:W0:Y:S02]  /*7f40*/  F2I.FTZ.U32.TRUNC.NTZ R5, R18 ;  /* 0x0000001200057305 */ /* 0x000e24000021f000 */
[----:B0-----:R-:W-:Y:S01]  /*7f50*/  STG.E desc[UR36][R2.64], R5 ;  /* 0x0000000502007986 */ /* 0x001fe2000c101924 */
[----:B------:R-:W-:Y:S05]  /*7f60*/  EXIT ;  /* 0x000000000000794d */ /* 0x000fea0003800000 */
.L_x_30054:
        /* <DEDUP_REMOVED lines=9> */
.L_x_71828:


//--------------------- .text._ZN2at6native18elementwise_kernelILi128ELi2EZNS0_22gpu_kernel_impl_nocastIZZZNS0_50_GLOBAL__N__2680c7bb_12_PowKernel_cu_7dd49032_316824pow_tensor_scalar_kernelERNS_18TensorIteratorBaseERKN3c106ScalarEENKUlvE_clEvENKUlvE0_clEvEUlNS6_7complexIfEEE_EEvS5_RKT_EUliE_EEviT1_ --------------------------
	.section	.text._ZN2at6native18elementwise_kernelILi128ELi2EZNS0_22gpu_kernel_impl_nocastIZZZNS0_50_GLOBAL__N__2680c7bb_12_PowKernel_cu_7dd49032_316824pow_tensor_scalar_kernelERNS_18TensorIteratorBaseERKN3c106ScalarEENKUlvE_clEvENKUlvE0_clEvEUlNS6_7complexIfEEE_EEvS5_RKT_EUliE_EEviT1_,"ax",@progbits
	.align	128
        .global         _ZN2at6native18elementwise_kernelILi128ELi2EZNS0_22gpu_kernel_impl_nocastIZZZNS0_50_GLOBAL__N__2680c7bb_12_PowKernel_cu_7dd49032_316824pow_tensor_scalar_kernelERNS_18TensorIteratorBaseERKN3c106ScalarEENKUlvE_clEvENKUlvE0_clEvEUlNS6_7complexIfEEE_EEvS5_RKT_EUliE_EEviT1_
        .type           _ZN2at6native18elementwise_kernelILi128ELi2EZNS0_22gpu_kernel_impl_nocastIZZZNS0_50_GLOBAL__N__2680c7bb_12_PowKernel_cu_7dd49032_316824pow_tensor_scalar_kernelERNS_18TensorIteratorBaseERKN3c106ScalarEENKUlvE_clEvENKUlvE0_clEvEUlNS6_7complexIfEEE_EEvS5_RKT_EUliE_EEviT1_,@function
        .size           _ZN2at6native18elementwise_kernelILi128ELi2EZNS0_22gpu_kernel_impl_nocastIZZZNS0_50_GLOBAL__N__2680c7bb_12_PowKernel_cu_7dd49032_316824pow_tensor_scalar_kernelERNS_18TensorIteratorBaseERKN3c106ScalarEENKUlvE_clEvENKUlvE0_clEvEUlNS6_7complexIfEEE_EEvS5_RKT_EUliE_EEviT1_,(.L_x_71829 - _ZN2at6native18elementwise_kernelILi128ELi2EZNS0_22gpu_kernel_impl_nocastIZZZNS0_50_GLOBAL__N__2680c7bb_12_PowKernel_cu_7dd49032_316824pow_tensor_scalar_kernelERNS_18TensorIteratorBaseERKN3c106ScalarEENKUlvE_clEvENKUlvE0_clEvEUlNS6_7complexIfEEE_EEvS5_RKT_EUliE_EEviT1_)
        .other          _ZN2at6native18elementwise_kernelILi128ELi2EZNS0_22gpu_kernel_impl_nocastIZZZNS0_50_GLOBAL__N__2680c7bb_12_PowKernel_cu_7dd49032_316824pow_tensor_scalar_kernelERNS_18TensorIteratorBaseERKN3c106ScalarEENKUlvE_clEvENKUlvE0_clEvEUlNS6_7complexIfEEE_EEvS5_RKT_EUliE_EEviT1_,@"STO_CUDA_ENTRY STV_DEFAULT"
_ZN2at6native18elementwise_kernelILi128ELi2EZNS0_22gpu_kernel_impl_nocastIZZZNS0_50_GLOBAL__N__2680c7bb_12_PowKernel_cu_7dd49032_316824pow_tensor_scalar_kernelERNS_18TensorIteratorBaseERKN3c106ScalarEENKUlvE_clEvENKUlvE0_clEvEUlNS6_7complexIfEEE_EEvS5_RKT_EUliE_EEviT1_:
.text._ZN2at6native18elementwise_kernelILi128ELi2EZNS0_22gpu_kernel_impl_nocastIZZZNS0_50_GLOBAL__N__2680c7bb_12_PowKernel_cu_7dd49032_316824pow_tensor_scalar_kernelERNS_18TensorIteratorBaseERKN3c106ScalarEENKUlvE_clEvENKUlvE0_clEvEUlNS6_7complexIfEEE_EEvS5_RKT_EUliE_EEviT1_:
        /* <DEDUP_REMOVED lines=312> */
.L_x_30057:
[----:B------:R-:W-:Y:S02]  /*1380*/  ULDC.64 UR8, c[0x0][0x418] ;  /* 0x0001060000087ab9 */ /* 0x000fe40000000a00 */
[----:B------:R-:W-:-:S04]  /*1390*/  IADD3 R4, P0, R2, UR8, RZ ;  /* 0x0000000802047c10 */ /* 0x000fc8000ff1e0ff */
[----:B------:R-:W-:Y:S01]  /*13a0*/  IADD3.X R5, RZ, UR9, RZ, P0, !PT ;  /* 0x00000009ff057c10 */ /* 0x000fe200087fe4ff */
[----:B------:R-:W-:-:S05]  /*13b0*/  ULDC.64 UR8, c[0x0][0x410] ;  /* 0x0001040000087ab9 */ /* 0x000fca0000000a00 */
[----:B------:R-:W2:Y:S01]  /*13c0*/  LDG.E.64 R4, desc[UR4][R4.64] ;  /* 0x0000000404047981 */ /* 0x000ea2000c1e1b00 */
[----:B------:R-:W-:-:S04]  /*13d0*/  IADD3 R2, P0, R3, UR8, RZ ;  /* 0x0000000803027c10 */ /* 0x000fc8000ff1e0ff */
[----:B------:R-:W-:Y:S01]  /*13e0*/  IADD3.X R3, RZ, UR9, RZ, P0, !PT ;  /* 0x00000009ff037c10 */ /* 0x000fe200087fe4ff */
[-C--:B--2---:R-:W-:Y:S01]  /*13f0*/  FMUL.FTZ R9, R4, R5.reuse ;  /* 0x0000000504097220 */ /* 0x084fe20000410000 */
[----:B------:R-:W-:-:S03]  /*1400*/  FMUL.FTZ R7, R5, R5 ;  /* 0x0000000505077220 */ /* 0x000fc60000410000 */
[C---:B------:R-:W-:Y:S01]  /*1410*/  FFMA.FTZ R9, R4.reuse, R5, R9 ;  /* 0x0000000504097223 */ /* 0x040fe20000010009 */
[----:B------:R-:W-:Y:S01]  /*1420*/  FFMA.FTZ R8, R4, R4, -R7 ;  /* 0x0000000404087223 */ /* 0x000fe20000010807 */
[----:B------:R-:W-:-:S04]  /*1430*/  IADD3 R7, R0, 0x80, RZ ;  /* 0x0000008000077810 */ /* 0x000fc80007ffe0ff */
[----:B------:R0:W-:Y:S03]  /*1440*/  STG.E.64 desc[UR4][R2.64], R8 ;  /* 0x0000000802007986 */ /* 0x0001e6000c101b04 */
.L_x_30056:
[----:B------:R-:W-:Y:S05]  /*1450*/  BSYNC B0 ;  /* 0x0000000000007941 */ /* 0x000fea0003800000 */
.L_x_30055:
        /* <DEDUP_REMOVED lines=305> */
.L_x_30058:
        /* <DEDUP_REMOVED lines=10> */
[----:B------:R-:W-:-:S05]  /*2810*/  FFMA.FTZ R8, R4, R4, -R7 ;  /* 0x0000000404087223 */ /* 0x000fca0000010807 */
[----:B------:R-:W-:Y:S01]  /*2820*/  STG.E.64 desc[UR4][R2.64], R8 ;  /* 0x0000000802007986 */ /* 0x000fe2000c101b04 */
[----:B------:R-:W-:Y:S05]  /*2830*/  EXIT ;  /* 0x000000000000794d */ /* 0x000fea0003800000 */
.L_x_30059:
        /* <DEDUP_REMOVED lines=12> */
.L_x_71829:


//--------------------- .text._ZN2at6native27unrolled_elementwise_kernelIZZZNS0_50_GLOBAL__N__2680c7bb_12_PowKernel_cu_7dd49032_316824pow_tensor_scalar_kernelERNS_18TensorIteratorBaseERKN3c106ScalarEENKUlvE_clEvENKUlvE0_clEvEUlNS5_7complexIfEEE_St5arrayIPcLm2EELi4E23TrivialOffsetCalculatorILi1EjESI_NS0_6memory15LoadWithoutCastENSJ_16StoreWithoutCastEEEviT_T0_T2_T3_T4_T5_ --------------------------
	.section	.text._ZN2at6native27unrolled_elementwise_kernelIZZZNS0_50_GLOBAL__N__2680c7bb_12_PowKernel_cu_7dd49032_316824pow_tensor_scalar_kernelERNS_18TensorIteratorBaseERKN3c106ScalarEENKUlvE_clEvENKUlvE0_clEvEUlNS5_7complexIfEEE_St5arrayIPcLm2EELi4E23TrivialOffsetCalculatorILi1EjESI_NS0_6memory15LoadWithoutCastENSJ_16StoreWithoutCastEEEviT_T0_T2_T3_T4_T5_,"ax",@progbits
	.align	128
        .global         _ZN2at6native27unrolled_elementwise_kernelIZZZNS0_50_GLOBAL__N__2680c7bb_12_PowKernel_cu_7dd49032_316824pow_tensor_scalar_kernelERNS_18TensorIteratorBaseERKN3c106ScalarEENKUlvE_clEvENKUlvE0_clEvEUlNS5_7complexIfEEE_St5arrayIPcLm2EELi4E23TrivialOffsetCalculatorILi1EjESI_NS0_6memory15LoadWithoutCastENSJ_16StoreWithoutCastEEEviT_T0_T2_T3_T4_T5_
        .type           _ZN2at6native27unrolled_elementwise_kernelIZZZNS0_50_GLOBAL__N__2680c7bb_12_PowKernel_cu_7dd49032_316824pow_tensor_scalar_kernelERNS_18TensorIteratorBaseERKN3c106ScalarEENKUlvE_clEvENKUlvE0_clEvEUlNS5_7complexIfEEE_St5arrayIPcLm2EELi4E23TrivialOffsetCalculatorILi1EjESI_NS0_6memory15LoadWithoutCastENSJ_16StoreWithoutCastEEEviT_T0_T2_T3_T4_T5_,@function
        .size           _ZN2at6native27unrolled_elementwise_kernelIZZZNS0_50_GLOBAL__N__2680c7bb_12_PowKernel_cu_7dd49032_316824pow_tensor_scalar_kernelERNS_18TensorIteratorBaseERKN3c106ScalarEENKUlvE_clEvENKUlvE0_clEvEUlNS5_7complexIfEEE_St5arrayIPcLm2EELi4E23TrivialOffsetCalculatorILi1EjESI_NS0_6memory15LoadWithoutCastENSJ_16StoreWithoutCastEEEviT_T0_T2_T3_T4_T5_,(.L_x_71830 - _ZN2at6native27unrolled_elementwise_kernelIZZZNS0_50_GLOBAL__N__2680c7bb_12_PowKernel_cu_7dd49032_316824pow_tensor_scalar_kernelERNS_18TensorIteratorBaseERKN3c106ScalarEENKUlvE_clEvENKUlvE0_clEvEUlNS5_7complexIfEEE_St5arrayIPcLm2EELi4E23TrivialOffsetCalculatorILi1EjESI_NS0_6memory15LoadWithoutCastENSJ_16StoreWithoutCastEEEviT_T0_T2_T3_T4_T5_)
        .other          _ZN2at6native27unrolled_elementwise_kernelIZZZNS0_50_GLOBAL__N__2680c7bb_12_PowKernel_cu_7dd49032_316824pow_tensor_scalar_kernelERNS_18TensorIteratorBaseERKN3c106ScalarEENKUlvE_clEvENKUlvE0_clEvEUlNS5_7complexIfEEE_St5arrayIPcLm2EELi4E23TrivialOffsetCalculatorILi1EjESI_NS0_6memory15LoadWithoutCastENSJ_16StoreWithoutCastEEEviT_T0_T2_T3_T4_T5_,@"STO_CUDA_ENTRY STV_DEFAULT"
_ZN2at6native27unrolled_elementwise_kernelIZZZNS0_50_GLOBAL__N__2680c7bb_12_PowKernel_cu_7dd49032_316824pow_tensor_scalar_kernelERNS_18TensorIteratorBaseERKN3c106ScalarEENKUlvE_clEvENKUlvE0_clEvEUlNS5_7complexIfEEE_St5arrayIPcLm2EELi4E23TrivialOffsetCalculatorILi1EjESI_NS0_6memory15LoadWithoutCastENSJ_16StoreWithoutCastEEEviT_T0_T2_T3_T4_T5_:
.text._ZN2at6native27unrolled_elementwise_kernelIZZZNS0_50_GLOBAL__N__2680c7bb_12_PowKernel_cu_7dd49032_316824pow_tensor_scalar_kernelERNS_18TensorIteratorBaseERKN3c106ScalarEENKUlvE_clEvENKUlvE0_clEvEUlNS5_7complexIfEEE_St5arrayIPcLm2EELi4E23TrivialOffsetCalculatorILi1EjESI_NS0_6memory15LoadWithoutCastENSJ_16StoreWithoutCastEEEviT_T0_T2_T3_T4_T5_:
        /* <DEDUP_REMOVED lines=16> */
[----:B0-----:R-:W-:Y:S01]  /*0100*/  @!P0 IMAD.WIDE.U32 R8, R7, 0x8, R8 ;  /* 0x0000000807088825 */ /* 0x001fe200078e0008 */
[----:B------:R-:W-:-:S06]  /*0110*/  CS2R R6, SRZ ;  /* 0x0000000000067805 */ /* 0x000fcc000001ff00 */
[----:B------:R-:W2:Y:S05]  /*0120*/  @!P0 LDG.E.64 R6, desc[UR4][R8.64] ;  /* 0x0000000408068981 */ /* 0x000eaa000c1e1b00 */
[----:B------:R-:W0:Y:S01]  /*0130*/  @!P2 LDC.64 R10, c[0x0][0x228] ;  /* 0x00008a00ff0aab82 */ /* 0x000e220000000a00 */
[----:B------:R-:W-:Y:S02]  /*0140*/  @!P2 IMAD R17, R0, 0x200, R19 ;  /* 0x000002000011a824 */ /* 0x000fe400078e0213 */
[----:B-1----:R-:W-:Y:S01]  /*0150*/  @!P1 IMAD.WIDE.U32 R12, R13, 0x8, R4 ;  /* 0x000000080d0c9825 */ /* 0x002fe200078e0004 */
[----:B------:R-:W-:-:S06]  /*0160*/  CS2R R4, SRZ ;  /* 0x0000000000047805 */ /* 0x000fcc000001ff00 */
[----:B------:R1:W3:Y:S01]  /*0170*/  @!P1 LDG.E.64 R4, desc[UR4][R12.64] ;  /* 0x000000040c049981 */ /* 0x0002e2000c1e1b00 */
[----:B0-----:R-:W-:Y:S01]  /*0180*/  @!P2 IMAD.WIDE.U32 R16, R17, 0x8, R10 ;  /* 0x000000081110a825 */ /* 0x001fe200078e000a */
[----:B------:R-:W-:Y:S02]  /*0190*/  CS2R R10, SRZ ;  /* 0x00000000000a7805 */ /* 0x000fe4000001ff00 */
[----:B------:R-:W-:Y:S01]  /*01a0*/  @!P2 IADD3 R19, R19, 0x80, RZ ;  /* 0x000000801313a810 */ /* 0x000fe20007ffe0ff */
[----:B-1----:R-:W0:Y:S03]  /*01b0*/  @!P0 LDC.64 R12, c[0x0][0x220] ;  /* 0x00008800ff0c8b82 */ /* 0x002e260000000a00 */
[----:B------:R1:W4:Y:S01]  /*01c0*/  @!P2 LDG.E.64 R10, desc[UR4][R16.64] ;  /* 0x00000004100aa981 */ /* 0x000322000c1e1b00 */
[----:B------:R-:W-:-:S13]  /*01d0*/  ISETP.GE.AND P1, PT, R19, R2, PT ;  /* 0x000000021300720c */ /* 0x000fda0003f26270 */
[----:B------:R-:W1:Y:S01]  /*01e0*/  @!P1 LDC.64 R14, c[0x0][0x228] ;  /* 0x00008a00ff0e9b82 */ /* 0x000e620000000a00 */
[C---:B------:R-:W-:Y:S01]  /*01f0*/  @!P1 IMAD R9, R0.reuse, 0x200, R19 ;  /* 0x0000020000099824 */ /* 0x040fe200078e0213 */
[C---:B------:R-:W-:Y:S01]  /*0200*/  IADD3 R21, R3.reuse, 0x100, RZ ;  /* 0x0000010003157810 */ /* 0x040fe20007ffe0ff */
[----:B------:R-:W-:Y:S01]  /*0210*/  @!P0 IMAD R23, R0, 0x200, R3 ;  /* 0x0000020000178824 */ /* 0x000fe200078e0203 */
[----:B------:R-:W-:-:S03]  /*0220*/  ISETP.GE.AND P3, PT, R3, R2, PT ;  /* 0x000000020300720c */ /* 0x000fc60003f66270 */
[----:B0-----:R-:W-:-:S04]  /*0230*/  @!P0 IMAD.WIDE.U32 R12, R23, 0x8, R12 ;  /* 0x00000008170c8825 */ /* 0x001fc800078e000c */
[----:B-1----:R-:W-:Y:S01]  /*0240*/  @!P1 IMAD.WIDE.U32 R14, R9, 0x8, R14 ;  /* 0x00000008090e9825 */ /* 0x002fe200078e000e */
[----:B------:R-:W-:-:S06]  /*0250*/  CS2R R8, SRZ ;  /* 0x0000000000087805 */ /* 0x000fcc000001ff00 */
[----:B------:R0:W5:Y:S01]  /*0260*/  @!P1 LDG.E.64 R8, desc[UR4][R14.64] ;  /* 0x000000040e089981 */ /* 0x000162000c1e1b00 */
[----:B------:R-:W-:Y:S01]  /*0270*/  ISETP.GE.AND P1, PT, R21, R2, PT ;  /* 0x000000021500720c */ /* 0x000fe20003f26270 */
[----:B------:R-:W-:-:S05]  /*0280*/  VIADD R21, R3, 0x80 ;  /* 0x0000008003157836 */ /* 0x000fca0000000000 */
[----:B------:R-:W-:Y:S01]  /*0290*/  ISETP.GE.AND P2, PT, R21, R2, PT ;  /* 0x000000021500720c */ /* 0x000fe20003f46270 */
[----:B------:R-:W-:Y:S01]  /*02a0*/  BSSY B0, `(.L_x_30060) ;  /* 0x0000022000007945 */ /* 0x000fe20003800000 */
[-C--:B--2---:R-:W-:Y:S01]  /*02b0*/  FMUL.FTZ R19, R6, R7.reuse ;  /* 0x0000000706137220 */ /* 0x084fe20000410000 */
[----:B------:R-:W-:-:S03]  /*02c0*/  FMUL.FTZ R17, R7, R7 ;  /* 0x0000000707117220 */ /* 0x000fc60000410000 */
[C---:B------:R-:W-:Y:S01]  /*02d0*/  FFMA.FTZ R19, R6.reuse, R7, R19 ;  /* 0x0000000706137223 */ /* 0x040fe20000010013 */
[----:B------:R-:W-:-:S04]  /*02e0*/  FFMA.FTZ R17, R6, R6, -R17 ;  /* 0x0000000606117223 */ /* 0x000fc80000010811 */
[----:B0-----:R-:W-:Y:S02]  /*02f0*/  FSEL R15, R19, RZ, !P3 ;  /* 0x000000ff130f7208 */ /* 0x001fe40005800000 */
[----:B------:R-:W-:Y:S02]  /*0300*/  FSEL R14, R17, RZ, !P3 ;  /* 0x000000ff110e7208 */ /* 0x000fe40005800000 */
[----:B------:R-:W-:Y:S02]  /*0310*/  MOV R7, R3 ;  /* 0x0000000300077202 */ /* 0x000fe40000000f00 */
[----:B------:R-:W-:Y:S01]  /*0320*/  @!P0 MOV R7, R21 ;  /* 0x0000001500078202 */ /* 0x000fe20000000f00 */
[----:B------:R0:W-:Y:S01]  /*0330*/  @!P0 STG.E.64 desc[UR4][R12.64], R14 ;  /* 0x0000000e0c008986 */ /* 0x0001e2000c101b04 */
[----:B---3--:R-:W-:Y:S02]  /*0340*/  FMUL.FTZ R21, R4, R5 ;  /* 0x0000000504157220 */ /* 0x008fe40000410000 */
[----:B------:R-:W-:-:S02]  /*0350*/  ISETP.GE.AND P3, PT, R7, R2, PT ;  /* 0x000000020700720c */ /* 0x000fc40003f66270 */
[-C--:B------:R-:W-:Y:S01]  /*0360*/  FFMA.FTZ R21, R4, R5.reuse, R21 ;  /* 0x0000000504157223 */ /* 0x080fe20000010015 */
[----:B------:R-:W-:-:S04]  /*0370*/  FMUL.FTZ R5, R5, R5 ;  /* 0x0000000505057220 */ /* 0x000fc80000410000 */
[----:B------:R-:W-:Y:S01]  /*0380*/  FFMA.FTZ R4, R4, R4, -R5 ;  /* 0x0000000404047223 */ /* 0x000fe20000010805 */
[-C--:B----4-:R-:W-:Y:S01]  /*0390*/  FMUL.FTZ R19, R10, R11.reuse ;  /* 0x0000000b0a137220 */ /* 0x090fe20000410000 */
[----:B------:R-:W-:-:S03]  /*03a0*/  FMUL.FTZ R17, R11, R11 ;  /* 0x0000000b0b117220 */ /* 0x000fc60000410000 */
[C---:B------:R-:W-:Y:S01]  /*03b0*/  FFMA.FTZ R19, R10.reuse, R11, R19 ;  /* 0x0000000b0a137223 */ /* 0x040fe20000010013 */
[----:B------:R-:W-:Y:S01]  /*03c0*/  FFMA.FTZ R17, R10, R10, -R17 ;  /* 0x0000000a0a117223 */ /* 0x000fe20000010811 */
[----:B------:R-:W-:Y:S02]  /*03d0*/  FSEL R5, R21, RZ, !P2 ;  /* 0x000000ff15057208 */ /* 0x000fe40005000000 */
[----:B------:R-:W-:Y:S02]  /*03e0*/  FSEL R4, R4, RZ, !P2 ;  /* 0x000000ff04047208 */ /* 0x000fe40005000000 */
[----:B------:R-:W-:Y:S02]  /*03f0*/  FSEL R19, R19, RZ, !P1 ;  /* 0x000000ff13137208 */ /* 0x000fe40004800000 */
[----:B------:R-:W-:Y:S01]  /*0400*/  FSEL R18, R17, RZ, !P1 ;  /* 0x000000ff11127208 */ /* 0x000fe20004800000 */
[----:B0-----:R-:W-:Y:S06]  /*0410*/  @P3 BRA `(.L_x_30061) ;  /* 0x0000000000283947 */ /* 0x001fec0003800000 */
[----:B------:R-:W0:Y:S01]  /*0420*/  LDC.64 R12, c[0x0][0x220] ;  /* 0x00008800ff0c7b82 */ /* 0x000e220000000a00 */
[----:B------:R-:W-:Y:S01]  /*0430*/  IMAD R11, R0, 0x200, R7 ;  /* 0x00000200000b7824 */ /* 0x000fe200078e0207 */
[----:B------:R-:W-:-:S04]  /*0440*/  IADD3 R7, R7, 0x80, RZ ;  /* 0x0000008007077810 */ /* 0x000fc80007ffe0ff */
[----:B------:R-:W-:-:S13]  /*0450*/  ISETP.GE.AND P0, PT, R7, R2, PT ;  /* 0x000000020700720c */ /* 0x000fda0003f06270 */
[----:B------:R-:W-:Y:S01]  /*0460*/  @!P0 LEA R15, R0, R7, 0x9 ;  /* 0x00000007000f8211 */ /* 0x000fe200078e48ff */
[----:B------:R-:W-:Y:S02]  /*0470*/  @!P0 VIADD R7, R7, 0x80 ;  /* 0x0000008007078836 */ /* 0x000fe40000000000 */
[----:B0-----:R-:W-:-:S04]  /*0480*/  IMAD.WIDE.U32 R10, R11, 0x8, R12 ;  /* 0x000000080b0a7825 */ /* 0x001fc800078e000c */
[----:B------:R-:W-:Y:S01]  /*0490*/  @!P0 IMAD.WIDE.U32 R12, R15, 0x8, R12 ;  /* 0x000000080f0c8825 */ /* 0x000fe200078e000c */
[----:B------:R0:W-:Y:S04]  /*04a0*/  STG.E.64 desc[UR4][R10.64], R4 ;  /* 0x000000040a007986 */ /* 0x0001e8000c101b04 */
[----:B------:R0:W-:Y:S02]  /*04b0*/  @!P0 STG.E.64 desc[UR4][R12.64], R18 ;  /* 0x000000120c008986 */ /* 0x0001e4000c101b04 */
.L_x_30061:
[----:B------:R-:W-:Y:S05]  /*04c0*/  BSYNC B0 ;  /* 0x0000000000007941 */ /* 0x000fea0003800000 */
.L_x_30060:
[----:B------:R-:W-:-:S13]  /*04d0*/  ISETP.GE.AND P0, PT, R7, R2, PT ;  /* 0x000000020700720c */ /* 0x000fda0003f06270 */
[----:B------:R-:W-:Y:S05]  /*04e0*/  @P0 EXIT ;  /* 0x000000000000094d */ /* 0x000fea0003800000 */
[----:B0-----:R-:W0:Y:S01]  /*04f0*/  LDC.64 R4, c[0x0][0x220] ;  /* 0x00008800ff047b82 */ /* 0x001e220000000a00 */
[----:B------:R-:W-:Y:S01]  /*0500*/  IADD3 R3, R3, 0x180, RZ ;  /* 0x0000018003037810 */ /* 0x000fe20007ffe0ff */
[CC--:B-----5:R-:W-:Y:S01]  /*0510*/  FMUL.FTZ R13, R8.reuse, R9.reuse ;  /* 0x00000009080d7220 */ /* 0x0e0fe20000410000 */
[-C--:B------:R-:W-:Y:S02]  /*0520*/  FMUL.FTZ R11, R9, R9.reuse ;  /* 0x00000009090b7220 */ /* 0x080fe40000410000 */
[----:B------:R-:W-:Y:S01]  /*0530*/  ISETP.GE.AND P0, PT, R3, R2, PT ;  /* 0x000000020300720c */ /* 0x000fe20003f06270 */
[C---:B------:R-:W-:Y:S01]  /*0540*/  FFMA.FTZ R13, R8.reuse, R9, R13 ;  /* 0x00000009080d7223 */ /* 0x040fe2000001000d */
[----:B------:R-:W-:Y:S01]  /*0550*/  FFMA.FTZ R11, R8, R8, -R11 ;  /* 0x00000008080b7223 */ /* 0x000fe2000001080b */
[----:B------:R-:W-:-:S03]  /*0560*/  LEA R3, R0, R7, 0x9 ;  /* 0x0000000700037211 */ /* 0x000fc600078e48ff */
[----:B------:R-:W-:Y:S02]  /*0570*/  FSEL R13, R13, RZ, !P0 ;  /* 0x000000ff0d0d7208 */ /* 0x000fe40004000000 */
[----:B------:R-:W-:Y:S01]  /*0580*/  FSEL R12, R11, RZ, !P0 ;  /* 0x000000ff0b0c7208 */ /* 0x000fe20004000000 */
[----:B0-----:R-:W-:-:S05]  /*0590*/  IMAD.WIDE.U32 R2, R3, 0x8, R4 ;  /* 0x0000000803027825 */ /* 0x001fca00078e0004 */
[----:B------:R-:W-:Y:S01]  /*05a0*/  STG.E.64 desc[UR4][R2.64], R12 ;  /* 0x0000000c02007986 */ /* 0x000fe2000c101b04 */
[----:B------:R-:W-:Y:S05]  /*05b0*/  EXIT ;  /* 0x000000000000794d */ /* 0x000fea0003800000 */
.L_x_30062:
        /* <DEDUP_REMOVED lines=12> */
.L_x_71830:


//--------------------- .text._ZN2at6native29vectorized_elementwise_kernelILi2EZZZNS0_50_GLOBAL__N__2680c7bb_12_PowKernel_cu_7dd49032_316824pow_tensor_scalar_kernelERNS_18TensorIteratorBaseERKN3c106ScalarEENKUlvE_clEvENKUlvE0_clEvEUlNS5_7complexIfEEE_St5arrayIPcLm2EEEEviT0_T1_ --------------------------
	.section	.text._ZN2at6native29vectorized_elementwise_kernelILi2EZZZNS0_50_GLOBAL__N__2680c7bb_12_PowKernel_cu_7dd49032_316824pow_tensor_scalar_kernelERNS_18TensorIteratorBaseERKN3c106ScalarEENKUlvE_clEvENKUlvE0_clEvEUlNS5_7complexIfEEE_St5arrayIPcLm2EEEEviT0_T1_,"ax",@progbits
	.align	128
        .global         _ZN2at6native29vectorized_elementwise_kernelILi2EZZZNS0_50_GLOBAL__N__2680c7bb_12_PowKernel_cu_7dd49032_316824pow_tensor_scalar_kernelERNS_18TensorIteratorBaseERKN3c106ScalarEENKUlvE_clEvENKUlvE0_clEvEUlNS5_7complexIfEEE_St5arrayIPcLm2EEEEviT0_T1_
        .type           _ZN2at6native29vectorized_elementwise_kernelILi2EZZZNS0_50_GLOBAL__N__2680c7bb_12_PowKernel_cu_7dd49032_316824pow_tensor_scalar_kernelERNS_18TensorIteratorBaseERKN3c106ScalarEENKUlvE_clEvENKUlvE0_clEvEUlNS5_7complexIfEEE_St5arrayIPcLm2EEEEviT0_T1_,@function
        .size           _ZN2at6native29vectorized_elementwise_kernelILi2EZZZNS0_50_GLOBAL__N__2680c7bb_12_PowKernel_cu_7dd49032_316824pow_tensor_scalar_kernelERNS_18TensorIteratorBaseERKN3c106ScalarEENKUlvE_clEvENKUlvE0_clEvEUlNS5_7complexIfEEE_St5arrayIPcLm2EEEEviT0_T1_,(.L_x_71831 - _ZN2at6native29vectorized_elementwise_kernelILi2EZZZNS0_50_GLOBAL__N__2680c7bb_12_PowKernel_cu_7dd49032_316824pow_tensor_scalar_kernelERNS_18TensorIteratorBaseERKN3c106ScalarEENKUlvE_clEvENKUlvE0_clEvEUlNS5_7complexIfEEE_St5arrayIPcLm2EEEEviT0_T1_)
        .other          _ZN2at6native29vectorized_elementwise_kernelILi2EZZZNS0_50_GLOBAL__N__2680c7bb_12_PowKernel_cu_7dd49032_316824pow_tensor_scalar_kernelERNS_18TensorIteratorBaseERKN3c106ScalarEENKUlvE_clEvENKUlvE0_clEvEUlNS5_7complexIfEEE_St5arrayIPcLm2EEEEviT0_T1_,@"STO_CUDA_ENTRY STV_DEFAULT"
_ZN2at6native29vectorized_elementwise_kernelILi2EZZZNS0_50_GLOBAL__N__2680c7bb_12_PowKernel_cu_7dd49032_316824pow_tensor_scalar_kernelERNS_18TensorIteratorBaseERKN3c106ScalarEENKUlvE_clEvENKUlvE0_clEvEUlNS5_7complexIfEEE_St5arrayIPcLm2EEEEviT0_T1_:
.text._ZN2at6native29vectorized_elementwise_kernelILi2EZZZNS0_50_GLOBAL__N__2680c7bb_12_PowKernel_cu_7dd49032_316824pow_tensor_scalar_kernelERNS_18TensorIteratorBaseERKN3c106ScalarEENKUlvE_clEvENKUlvE0_clEvEUlNS5_7complexIfEEE_St5arrayIPcLm2EEEEviT0_T1_:
        /* <DEDUP_REMOVED lines=18> */
[-C--:B---3--:R-:W-:Y:S01]  /*0120*/  FMUL.FTZ R25, R16, R17.reuse ;  /* 0x0000001110197220 */ /* 0x088fe20000410000 */
[----:B------:R-:W-:Y:S01]  /*0130*/  FMUL.FTZ R3, R17, R17 ;  /* 0x0000001111037220 */ /* 0x000fe20000410000 */
[-C--:B------:R-:W-:Y:S01]  /*0140*/  FMUL.FTZ R29, R18, R19.reuse ;  /* 0x00000013121d7220 */ /* 0x080fe20000410000 */
[----:B------:R-:W-:Y:S01]  /*0150*/  FMUL.FTZ R27, R19, R19 ;  /* 0x00000013131b7220 */ /* 0x000fe20000410000 */
[C---:B------:R-:W-:Y:S01]  /*0160*/  FFMA.FTZ R17, R16.reuse, R17, R25 ;  /* 0x0000001110117223 */ /* 0x040fe20000010019 */
[----:B------:R-:W-:Y:S01]  /*0170*/  FFMA.FTZ R16, R16, R16, -R3 ;  /* 0x0000001010107223 */ /* 0x000fe20000010803 */
[----:B------:R-:W-:Y:S01]  /*0180*/  FFMA.FTZ R19, R18, R19, R29 ;  /* 0x0000001312137223 */ /* 0x000fe2000001001d */
[----:B----4-:R-:W-:Y:S01]  /*0190*/  FMUL.FTZ R3, R14, R15 ;  /* 0x0000000f0e037220 */ /* 0x010fe20000410000 */
[----:B------:R-:W-:Y:S01]  /*01a0*/  FFMA.FTZ R18, R18, R18, -R27 ;  /* 0x0000001212127223 */ /* 0x000fe2000001081b */
[-C--:B------:R-:W-:Y:S01]  /*01b0*/  FMUL.FTZ R25, R12, R13.reuse ;  /* 0x0000000d0c197220 */ /* 0x080fe20000410000 */
[----:B0-----:R-:W-:Y:S01]  /*01c0*/  FMUL.FTZ R23, R13, R13 ;  /* 0x0000000d0d177220 */ /* 0x001fe20000410000 */
[-C--:B------:R-:W-:Y:S01]  /*01d0*/  FMUL.FTZ R27, R15, R15.reuse ;  /* 0x0000000f0f1b7220 */ /* 0x080fe20000410000 */
[----:B------:R-:W-:Y:S01]  /*01e0*/  FFMA.FTZ R15, R14, R15, R3 ;  /* 0x0000000f0e0f7223 */ /* 0x000fe20000010003 */
[----:B------:R-:W-:Y:S01]  /*01f0*/  FFMA.FTZ R13, R12, R13, R25 ;  /* 0x0000000d0c0d7223 */ /* 0x000fe20000010019 */
[----:B------:R-:W-:-:S04]  /*0200*/  IMAD.WIDE R2, R2, 0x10, R20 ;  /* 0x0000001002027825 */ /* 0x000fc800078e0214 */
[----:B------:R-:W-:Y:S01]  /*0210*/  FFMA.FTZ R12, R12, R12, -R23 ;  /* 0x0000000c0c0c7223 */ /* 0x000fe20000010817 */
[----:B------:R-:W-:Y:S01]  /*0220*/  FFMA.FTZ R14, R14, R14, -R27 ;  /* 0x0000000e0e0e7223 */ /* 0x000fe2000001081b */
[----:B-----5:R-:W-:Y:S01]  /*0230*/  FMUL.FTZ R25, R8, R9 ;  /* 0x0000000908197220 */ /* 0x020fe20000410000 */
[----:B------:R-:W-:Y:S01]  /*0240*/  FMUL.FTZ R21, R10, R11 ;  /* 0x0000000b0a157220 */ /* 0x000fe20000410000 */
[----:B------:R-:W-:Y:S01]  /*0250*/  FMUL.FTZ R23, R9, R9 ;  /* 0x0000000909177220 */ /* 0x000fe20000410000 */
[----:B------:R-:W-:Y:S01]  /*0260*/  FMUL.FTZ R27, R11, R11 ;  /* 0x0000000b0b1b7220 */ /* 0x000fe20000410000 */
[----:B------:R-:W-:Y:S01]  /*0270*/  FFMA.FTZ R9, R8, R9, R25 ;  /* 0x0000000908097223 */ /* 0x000fe20000010019 */
[----:B------:R-:W-:Y:S01]  /*0280*/  FFMA.FTZ R11, R10, R11, R21 ;  /* 0x0000000b0a0b7223 */ /* 0x000fe20000010015 */
[----:B------:R-:W-:Y:S01]  /*0290*/  FFMA.FTZ R8, R8, R8, -R23 ;  /* 0x0000000808087223 */ /* 0x000fe20000010817 */
[----:B------:R-:W-:Y:S01]  /*02a0*/  FFMA.FTZ R10, R10, R10, -R27 ;  /* 0x0000000a0a0a7223 */ /* 0x000fe2000001081b */
[----:B------:R-:W-:Y:S01]  /*02b0*/  FMUL.FTZ R23, R4, R5 ;  /* 0x0000000504177220 */ /* 0x000fe20000410000 */
[----:B------:R-:W-:Y:S01]  /*02c0*/  FMUL.FTZ R27, R6, R7 ;  /* 0x00000007061b7220 */ /* 0x000fe20000410000 */
[----:B------:R-:W-:Y:S01]  /*02d0*/  FMUL.FTZ R21, R5, R5 ;  /* 0x0000000505157220 */ /* 0x000fe20000410000 */
[----:B------:R-:W-:Y:S01]  /*02e0*/  FMUL.FTZ R25, R7, R7 ;  /* 0x0000000707197220 */ /* 0x000fe20000410000 */
[----:B------:R-:W-:Y:S01]  /*02f0*/  FFMA.FTZ R5, R4, R5, R23 ;  /* 0x0000000504057223 */ /* 0x000fe20000010017 */
[----:B------:R-:W-:Y:S01]  /*0300*/  FFMA.FTZ R7, R6, R7, R27 ;  /* 0x0000000706077223 */ /* 0x000fe2000001001b */
[----:B------:R-:W-:Y:S01]  /*0310*/  FFMA.FTZ R4, R4, R4, -R21 ;  /* 0x0000000404047223 */ /* 0x000fe20000010815 */
[----:B------:R-:W-:Y:S01]  /*0320*/  FFMA.FTZ R6, R6, R6, -R25 ;  /* 0x0000000606067223 */ /* 0x000fe20000010819 */
[----:B------:R-:W-:Y:S04]  /*0330*/  STG.E.128 desc[UR4][R2.64], R16 ;  /* 0x0000001002007986 */ /* 0x000fe8000c101d04 */
[----:B------:R-:W-:Y:S04]  /*0340*/  STG.E.128 desc[UR4][R2.64+0x1000], R12 ;  /* 0x0010000c02007986 */ /* 0x000fe8000c101d04 */
[----:B------:R-:W-:Y:S04]  /*0350*/  STG.E.128 desc[UR4][R2.64+0x800], R8 ;  /* 0x0008000802007986 */ /* 0x000fe8000c101d04 */
[----:B------:R-:W-:Y:S01]  /*0360*/  STG.E.128 desc[UR4][R2.64+0x1800], R4 ;  /* 0x0018000402007986 */ /* 0x000fe2000c101d04 */
[----:B------:R-:W-:Y:S05]  /*0370*/  EXIT ;  /* 0x000000000000794d */ /* 0x000fea0003800000 */
.L_x_30063:
[----:B------:R-:W0:Y:S01]  /*0380*/  S2R R3, SR_TID.X ;  /* 0x0000000000037919 */ /* 0x000e220000002100 */
[----:B------:R-:W-:Y:S02]  /*0390*/  CS2R R18, SRZ ;  /* 0x0000000000127805 */ /* 0x000fe4000001ff00 */
[----:B0-----:R-:W-:Y:S02]  /*03a0*/  ISETP.GE.AND P0, PT, R3, R2, PT ;  /* 0x000000020300720c */ /* 0x001fe40003f06270 */
[----:B------:R-:W-:-:S11]  /*03b0*/  MOV R5, R3 ;  /* 0x0000000300057202 */ /* 0x000fd60000000f00 */
[----:B------:R-:W-:Y:S01]  /*03c0*/  @!P0 IADD3 R17, R0, R5, RZ ;  /* 0x0000000500118210 */ /* 0x000fe20007ffe0ff */
[----:B------:R-:W0:Y:S01]  /*03d0*/  @!P0 LDC.64 R10, c[0x0][0x228] ;  /* 0x00008a00ff0a8b82 */ /* 0x000e220000000a00 */
[----:B------:R-:W-:-:S04]  /*03e0*/  @!P0 IADD3 R5, R5, 0x80, RZ ;  /* 0x0000008005058810 */ /* 0x000fc80007ffe0ff */
[----:B------:R-:W-:-:S13]  /*03f0*/  ISETP.GE.AND P6, PT, R5, R2, PT ;  /* 0x000000020500720c */ /* 0x000fda0003fc6270 */
[----:B------:R-:W-:Y:S01]  /*0400*/  @!P6 IADD3 R15, R0, R5, RZ ;  /* 0x00000005000fe210 */ /* 0x000fe20007ffe0ff */
[----:B------:R-:W1:Y:S01]  /*0410*/  @!P6 LDC.64 R12, c[0x0][0x228] ;  /* 0x00008a00ff0ceb82 */ /* 0x000e620000000a00 */
[----:B------:R-:W-:-:S04]  /*0420*/  @!P6 IADD3 R5, R5, 0x80, RZ ;  /* 0x000000800505e810 */ /* 0x000fc80007ffe0ff */
[----:B------:R-:W-:Y:S01]  /*0430*/  ISETP.GE.AND P5, PT, R5, R2, PT ;  /* 0x000000020500720c */ /* 0x000fe20003fa6270 */
[----:B0-----:R-:W-:-:S12]  /*0440*/  @!P0 IMAD.WIDE.U32 R10, R17, 0x8, R10 ;  /* 0x00000008110a8825 */ /* 0x001fd800078e000a */
[----:B------:R-:W-:Y:S01]  /*0450*/  @!P5 IADD3 R9, R0, R5, RZ ;  /* 0x000000050009d210 */ /* 0x000fe20007ffe0ff */
[----:B------:R-:W0:Y:S01]  /*0460*/  @!P5 LDC.64 R26, c[0x0][0x228] ;  /* 0x00008a00ff1adb82 */ /* 0x000e220000000a00 */
[----:B------:R-:W-:-:S04]  /*0470*/  @!P5 IADD3 R5, R5, 0x80, RZ ;  /* 0x000000800505d810 */ /* 0x000fc80007ffe0ff */
[----:B------:R-:W-:Y:S01]  /*0480*/  ISETP.GE.AND P4, PT, R5, R2, PT ;  /* 0x000000020500720c */ /* 0x000fe20003f86270 */
[----:B-1----:R-:W-:-:S05]  /*0490*/  @!P6 IMAD.WIDE.U32 R14, R15, 0x8, R12 ;  /* 0x000000080f0ee825 */ /* 0x002fca00078e000c */
[----:B------:R-:W2:Y:S07]  /*04a0*/  @!P6 LDG.E.64 R18, desc[UR4][R14.64] ;  /* 0x000000040e12e981 */ /* 0x000eae000c1e1b00 */
[----:B------:R-:W-:Y:S01]  /*04b0*/  @!P4 IADD3 R7, R0, R5, RZ ;  /* 0x000000050007c210 */ /* 0x000fe20007ffe0ff */
[----:B------:R-:W1:Y:S01]  /*04c0*/  @!P4 LDC.64 R12, c[0x0][0x228] ;  /* 0x00008a00ff0ccb82 */ /* 0x000e620000000a00 */
[----:B------:R-:W-:-:S04]  /*04d0*/  @!P4 IADD3 R5, R5, 0x80, RZ ;  /* 0x000000800505c810 */ /* 0x000fc80007ffe0ff */
[----:B------:R-:W-:-:S13]  /*04e0*/  ISETP.GE.AND P3, PT, R5, R2, PT ;  /* 0x000000020500720c */ /* 0x000fda0003f66270 */
[----:B------:R-:W-:Y:S02]  /*04f0*/  @!P3 IADD3 R29, R0, R5, RZ ;  /* 0x00000005001db210 */ /* 0x000fe40007ffe0ff */
[----:B------:R-:W-:Y:S02]  /*0500*/  CS2R R16, SRZ ;  /* 0x0000000000107805 */ /* 0x000fe4000001ff00 */
[----:B------:R-:W-:Y:S01]  /*0510*/  @!P3 IADD3 R5, R5, 0x80, RZ ;  /* 0x000000800505b810 */ /* 0x000fe20007ffe0ff */
[----:B------:R-:W3:Y:S03]  /*0520*/  @!P3 LDC.64 R22, c[0x0][0x228] ;  /* 0x00008a00ff16bb82 */ /* 0x000ee60000000a00 */
[----:B------:R-:W-:Y:S01]  /*0530*/  ISETP.GE.AND P2, PT, R5, R2, PT ;  /* 0x000000020500720c */ /* 0x000fe20003f46270 */
[----:B------:R4:W5:-:S12]  /*0540*/  @!P0 LDG.E.64 R16, desc[UR4][R10.64] ;  /* 0x000000040a108981 */ /* 0x000958000c1e1b00 */
[----:B------:R-:W-:Y:S01]  /*0550*/  @!P2 IADD3 R4, R0, R5, RZ ;  /* 0x000000050004a210 */ /* 0x000fe20007ffe0ff */
[----:B------:R-:W3:Y:S01]  /*0560*/  @!P2 LDC.64 R20, c[0x0][0x228] ;  /* 0x00008a00ff14ab82 */ /* 0x000ee20000000a00 */
[----:B------:R-:W-:-:S04]  /*0570*/  @!P2 IADD3 R5, R5, 0x80, RZ ;  /* 0x000000800505a810 */ /* 0x000fc80007ffe0ff */
[----:B------:R-:W-:-:S13]  /*0580*/  ISETP.GE.AND P1, PT, R5, R2, PT ;  /* 0x000000020500720c */ /* 0x000fda0003f26270 */
[----:B------:R-:W-:Y:S01]  /*0590*/  @!P1 IADD3 R25, R0, R5, RZ ;  /* 0x0000000500199210 */ /* 0x000fe20007ffe0ff */
[----:B----4-:R-:W4:Y:S01]  /*05a0*/  @!P1 LDC.64 R10, c[0x0][0x228] ;  /* 0x00008a00ff0a9b82 */ /* 0x010f220000000a00 */
[----:B------:R-:W-:-:S04]  /*05b0*/  @!P1 IADD3 R5, R5, 0x80, RZ ;  /* 0x0000008005059810 */ /* 0x000fc80007ffe0ff */
[----:B------:R-:W-:Y:S01]  /*05c0*/  ISETP.GE.AND P6, PT, R5, R2, PT ;  /* 0x000000020500720c */ /* 0x000fe20003fc6270 */
[----:B0-----:R-:W-:Y:S01]  /*05d0*/  @!P5 IMAD.WIDE.U32 R26, R9, 0x8, R26 ;  /* 0x00000008091ad825 */ /* 0x001fe200078e001a */
[----:B------:R-:W-:-:S06]  /*05e0*/  CS2R R8, SRZ ;  /* 0x0000000000087805 */ /* 0x000fcc000001ff00 */
[----:B------:R0:W2:Y:S05]  /*05f0*/  @!P5 LDG.E.64 R8, desc[UR4][R26.64] ;  /* 0x000000041a08d981 */ /* 0x0000aa000c1e1b00 */
[----:B------:R-:W4:Y:S01]  /*0600*/  @!P6 LDC.64 R14, c[0x0][0x228] ;  /* 0x00008a00ff0eeb82 */ /* 0x000f220000000a00 */
[----:B-1----:R-:W-:Y:S01]  /*0610*/  @!P4 IMAD.WIDE.U32 R12, R7, 0x8, R12 ;  /* 0x00000008070cc825 */ /* 0x002fe200078e000c */
[----:B------:R-:W-:Y:S02]  /*0620*/  CS2R R6, SRZ ;  /* 0x0000000000067805 */ /* 0x000fe4000001ff00 */
[----:B------:R-:W-:Y:S01]  /*0630*/  @!P6 IADD3 R24, R0, R5, RZ ;  /* 0x000000050018e210 */ /* 0x000fe20007ffe0ff */
[----:B---3--:R-:W-:Y:S01]  /*0640*/  @!P3 IMAD.WIDE.U32 R22, R29, 0x8, R22 ;  /* 0x000000081d16b825 */ /* 0x008fe200078e0016 */
[----:B------:R-:W-:-:S02]  /*0650*/  CS2R R28, SRZ ;  /* 0x00000000001c7805 */ /* 0x000fc4000001ff00 */
[----:B------:R1:W3:Y:S01]  /*0660*/  @!P4 LDG.E.64 R6, desc[UR4][R12.64] ;  /* 0x000000040c06c981 */ /* 0x0002e2000c1e1b00 */
[----:B------:R-:W-:Y:S01]  /*0670*/  @!P2 IMAD.WIDE.U32 R20, R4, 0x8, R20 ;  /* 0x000000080414a825 */ /* 0x000fe200078e0014 */
[----:B------:R-:W-:Y:S01]  /*0680*/  CS2R R4, SRZ ;  /* 0x0000000000047805 */ /* 0x000fe2000001ff00 */
[----:B0-----:R-:W0:Y:S01]  /*0690*/  @!P0 LDC.64 R26, c[0x0][0x220] ;  /* 0x00008800ff1a8b82 */ /* 0x001e220000000a00 */
[----:B------:R-:W3:Y:S01]  /*06a0*/  @!P3 LDG.E.64 R28, desc[UR4][R22.64] ;  /* 0x00000004161cb981 */ /* 0x000ee2000c1e1b00 */
[----:B----4-:R-:W-:-:S03]  /*06b0*/  @!P1 IMAD.WIDE.U32 R10, R25, 0x8, R10 ;  /* 0x00000008190a9825 */ /* 0x010fc600078e000a */
[----:B------:R-:W4:Y:S01]  /*06c0*/  @!P2 LDG.E.64 R4, desc[UR4][R20.64] ;  /* 0x000000041404a981 */ /* 0x000f22000c1e1b00 */
[----:B-1----:R-:W-:Y:S01]  /*06d0*/  CS2R R12, SRZ ;  /* 0x00000000000c7805 */ /* 0x002fe2000001ff00 */
[----:B------:R-:W-:Y:S01]  /*06e0*/  @!P6 IMAD.WIDE.U32 R14, R24, 0x8, R14 ;  /* 0x00000008180ee825 */ /* 0x000fe200078e000e */
[----:B------:R-:W-:-:S04]  /*06f0*/  CS2R R24, SRZ ;  /* 0x0000000000187805 */ /* 0x000fc8000001ff00 */
[----:B------:R1:W4:Y:S04]  /*0700*/  @!P6 LDG.E.64 R12, desc[UR4][R14.64] ;  /* 0x000000040e0ce981 */ /* 0x000328000c1e1b00 */
[----:B------:R0:W4:Y:S01]  /*0710*/  @!P1 LDG.E.64 R24, desc[UR4][R10.64] ;  /* 0x000000040a189981 */ /* 0x000122000c1e1b00 */
[C---:B-1----:R-:W-:Y:S01]  /*0720*/  VIADD R15, R3.reuse, 0x180 ;  /* 0x00000180030f7836 */ /* 0x042fe20000000000 */
[----:B0-----:R-:W-:-:S04]  /*0730*/  IADD3 R11, R3, 0x100, RZ ;  /* 0x00000100030b7810 */ /* 0x001fc80007ffe0ff */
[-C--:B------:R-:W-:Y:S02]  /*0740*/  ISETP.GE.AND P5, PT, R15, R2.reuse, PT ;  /* 0x000000020f00720c */ /* 0x080fe40003fa6270 */
[----:B------:R-:W-:Y:S02]  /*0750*/  @!P0 IADD3 R15, R0, R3, RZ ;  /* 0x00000003000f8210 */ /* 0x000fe40007ffe0ff */
[----:B------:R-:W-:Y:S02]  /*0760*/  IADD3 R23, R3, 0x200, RZ ;  /* 0x0000020003177810 */ /* 0x000fe40007ffe0ff */
[-C--:B------:R-:W-:Y:S01]  /*0770*/  ISETP.GE.AND P6, PT, R11, R2.reuse, PT ;  /* 0x000000020b00720c */ /* 0x080fe20003fc6270 */
[----:B------:R-:W-:Y:S01]  /*0780*/  @!P0 IMAD.WIDE.U32 R26, R15, 0x8, R26 ;  /* 0x000000080f1a8825 */ /* 0x000fe200078e001a */
[----:B------:R-:W-:Y:S02]  /*0790*/  ISETP.GE.AND P4, PT, R23, R2, PT ;  /* 0x000000021700720c */ /* 0x000fe40003f86270 */
[----:B------:R-:W-:-:S02]  /*07a0*/  IADD3 R23, R3, 0x280, RZ ;  /* 0x0000028003177810 */ /* 0x000fc40007ffe0ff */
[-C--:B------:R-:W-:Y:S02]  /*07b0*/  ISETP.GE.AND P1, PT, R3, R2.reuse, PT ;  /* 0x000000020300720c */ /* 0x080fe40003f26270 */
[-C--:B------:R-:W-:Y:S02]  /*07c0*/  ISETP.GE.AND P3, PT, R23, R2.reuse, PT ;  /* 0x000000021700720c */ /* 0x080fe40003f66270 */
[C---:B------:R-:W-:Y:S02]  /*07d0*/  IADD3 R23, R3.reuse, 0x300, RZ ;  /* 0x0000030003177810 */ /* 0x040fe40007ffe0ff */
[----:B------:R-:W-:Y:S02]  /*07e0*/  IADD3 R14, R3, 0x380, RZ ;  /* 0x00000380030e7810 */ /* 0x000fe40007ffe0ff */
[----:B------:R-:W-:Y:S01]  /*07f0*/  ISETP.GE.AND P2, PT, R23, R2, PT ;  /* 0x000000021700720c */ /* 0x000fe20003f46270 */
[----:B------:R-:W-:Y:S04]  /*0800*/  BSSY B0, `(.L_x_30064) ;  /* 0x0000062000007945 */ /* 0x000fe80003800000 */
[----:B------:R-:W-:Y:S01]  /*0810*/  BSSY B1, `(.L_x_30065) ;  /* 0x000005a000017945 */ /* 0x000fe20003800000 */
[-C--:B-----5:R-:W-:Y:S01]  /*0820*/  FMUL.FTZ R21, R16, R17.reuse ;  /* 0x0000001110157220 */ /* 0x0a0fe20000410000 */
[----:B------:R-:W-:-:S03]  /*0830*/  FMUL.FTZ R11, R17, R17 ;  /* 0x00000011110b7220 */ /* 0x000fc60000410000 */
[C---:B------:R-:W-:Y:S01]  /*0840*/  FFMA.FTZ R21, R16.reuse, R17, R21 ;  /* 0x0000001110157223 */ /* 0x040fe20000010015 */
[----:B------:R-:W-:-:S04]  /*0850*/  FFMA.FTZ R10, R16, R16, -R11 ;  /* 0x00000010100a7223 */ /* 0x000fc8000001080b */
[----:B------:R-:W-:Y:S02]  /*0860*/  FSEL R11, R21, RZ, !P1 ;  /* 0x000000ff150b7208 */ /* 0x000fe40004800000 */
[----:B------:R-:W-:-:S05]  /*0870*/  FSEL R10, R10, RZ, !P1 ;  /* 0x000000ff0a0a7208 */ /* 0x000fca0004800000 */
[----:B------:R0:W-:Y:S01]  /*0880*/  @!P0 STG.E.64 desc[UR4][R26.64], R10 ;  /* 0x0000000a1a008986 */ /* 0x0001e2000c101b04 */
[----:B------:R-:W-:Y:S01]  /*0890*/  ISETP.GE.AND P1, PT, R14, R2, PT ;  /* 0x000000020e00720c */ /* 0x000fe20003f26270 */
[-C--:B--2---:R-:W-:Y:S01]  /*08a0*/  FMUL.FTZ R17, R8, R9.reuse ;  /* 0x0000000908117220 */ /* 0x084fe20000410000 */
[----:B------:R-:W-:-:S03]  /*08b0*/  FMUL.FTZ R15, R9, R9 ;  /* 0x00000009090f7220 */ /* 0x000fc60000410000 */
[C---:B------:R-:W-:Y:S01]  /*08c0*/  FFMA.FTZ R9, R8.reuse, R9, R17 ;  /* 0x0000000908097223 */ /* 0x040fe20000010011 */
[----:B------:R-:W-:Y:S01]  /*08d0*/  FFMA.FTZ R8, R8, R8, -R15 ;  /* 0x0000000808087223 */ /* 0x000fe2000001080f */
[----:B------:R-:W-:Y:S01]  /*08e0*/  IADD3 R15, R3, 0x80, RZ ;  /* 0x00000080030f7810 */ /* 0x000fe20007ffe0ff */
[----:B------:R-:W-:Y:S02]  /*08f0*/  FMUL.FTZ R17, R18, R19 ;  /* 0x0000001312117220 */ /* 0x000fe40000410000 */
[----:B------:R-:W-:Y:S02]  /*0900*/  FSEL R9, R9, RZ, !P6 ;  /* 0x000000ff09097208 */ /* 0x000fe40007000000 */
[----:B------:R-:W-:Y:S02]  /*0910*/  FSEL R8, R8, RZ, !P6 ;  /* 0x000000ff08087208 */ /* 0x000fe40007000000 */
[----:B------:R-:W-:Y:S02]  /*0920*/  ISETP.GE.AND P6, PT, R15, R2, PT ;  /* 0x000000020f00720c */ /* 0x000fe40003fc6270 */
[----:B------:R-:W-:Y:S01]  /*0930*/  @!P0 MOV R3, R15 ;  /* 0x0000000f00038202 */ /* 0x000fe20000000f00 */
[----:B------:R-:W-:Y:S01]  /*0940*/  FMUL.FTZ R15, R19, R19 ;  /* 0x00000013130f7220 */ /* 0x000fe20000410000 */
[-C--:B---3--:R-:W-:Y:S01]  /*0950*/  FMUL.FTZ R23, R6, R7.reuse ;  /* 0x0000000706177220 */ /* 0x088fe20000410000 */
[----:B------:R-:W-:Y:S01]  /*0960*/  FMUL.FTZ R21, R7, R7 ;  /* 0x0000000707157220 */ /* 0x000fe20000410000 */
[C---:B------:R-:W-:Y:S01]  /*0970*/  FFMA.FTZ R19, R18.reuse, R19, R17 ;  /* 0x0000001312137223 */ /* 0x040fe20000010011 */
[----:B------:R-:W-:Y:S01]  /*0980*/  FFMA.FTZ R18, R18, R18, -R15 ;  /* 0x0000001212127223 */ /* 0x000fe2000001080f */
[C---:B------:R-:W-:Y:S01]  /*0990*/  FFMA.FTZ R7, R6.reuse, R7, R23 ;  /* 0x0000000706077223 */ /* 0x040fe20000010017 */
[----:B------:R-:W-:Y:S01]  /*09a0*/  FMUL.FTZ R15, R29, R29 ;  /* 0x0000001d1d0f7220 */ /* 0x000fe20000410000 */
[----:B------:R-:W-:Y:S01]  /*09b0*/  FFMA.FTZ R6, R6, R6, -R21 ;  /* 0x0000000606067223 */ /* 0x000fe20000010815 */
[-C--:B----4-:R-:W-:Y:S01]  /*09c0*/  FMUL.FTZ R17, R5, R5.reuse ;  /* 0x0000000505117220 */ /* 0x090fe20000410000 */
[----:B------:R-:W-:Y:S01]  /*09d0*/  ISETP.GE.AND P0, PT, R3, R2, PT ;  /* 0x000000020300720c */ /* 0x000fe20003f06270 */
[----:B------:R-:W-:Y:S01]  /*09e0*/  FMUL.FTZ R21, R4, R5 ;  /* 0x0000000504157220 */ /* 0x000fe20000410000 */
[----:B0-----:R-:W-:Y:S01]  /*09f0*/  FFMA.FTZ R10, R28, R28, -R15 ;  /* 0x0000001c1c0a7223 */ /* 0x001fe2000001080f */
[----:B------:R-:W-:Y:S01]  /*0a00*/  FFMA.FTZ R15, R4, R4, -R17 ;  /* 0x00000004040f7223 */ /* 0x000fe20000010811 */
[----:B------:R-:W-:Y:S01]  /*0a10*/  FMUL.FTZ R11, R28, R29 ;  /* 0x0000001d1c0b7220 */ /* 0x000fe20000410000 */
[----:B------:R-:W-:Y:S01]  /*0a20*/  FFMA.FTZ R14, R4, R5, R21 ;  /* 0x00000005040e7223 */ /* 0x000fe20000010015 */
[-C--:B------:R-:W-:Y:S01]  /*0a30*/  FMUL.FTZ R23, R12, R13.reuse ;  /* 0x0000000d0c177220 */ /* 0x080fe20000410000 */
[----:B------:R-:W-:Y:S01]  /*0a40*/  FMUL.FTZ R21, R13, R13 ;  /* 0x0000000d0d157220 */ /* 0x000fe20000410000 */
[-C--:B------:R-:W-:Y:S01]  /*0a50*/  FMUL.FTZ R17, R24, R25.reuse ;  /* 0x0000001918117220 */ /* 0x080fe20000410000 */
[----:B------:R-:W-:Y:S01]  /*0a60*/  FMUL.FTZ R5, R25, R25 ;  /* 0x0000001919057220 */ /* 0x000fe20000410000 */
[----:B------:R-:W-:Y:S01]  /*0a70*/  FFMA.FTZ R11, R28, R29, R11 ;  /* 0x0000001d1c0b7223 */ /* 0x000fe2000001000b */
[----:B------:R-:W-:Y:S01]  /*0a80*/  FFMA.FTZ R16, R12, R12, -R21 ;  /* 0x0000000c0c107223 */ /* 0x000fe20000010815 */
[C---:B------:R-:W-:Y:S01]  /*0a90*/  FFMA.FTZ R25, R24.reuse, R25, R17 ;  /* 0x0000001918197223 */ /* 0x040fe20000010011 */
[----:B------:R-:W-:Y:S01]  /*0aa0*/  FFMA.FTZ R24, R24, R24, -R5 ;  /* 0x0000001818187223 */ /* 0x000fe20000010805 */
[----:B------:R-:W-:Y:S01]  /*0ab0*/  FFMA.FTZ R17, R12, R13, R23 ;  /* 0x0000000d0c117223 */ /* 0x000fe20000010017 */
[----:B------:R-:W-:-:S02]  /*0ac0*/  FSEL R13, R14, RZ, !P3 ;  /* 0x000000ff0e0d7208 */ /* 0x000fc40005800000 */
[----:B------:R-:W-:Y:S02]  /*0ad0*/  FSEL R12, R15, RZ, !P3 ;  /* 0x000000ff0f0c7208 */ /* 0x000fe40005800000 */
[----:B------:R-:W-:Y:S02]  /*0ae0*/  FSEL R5, R19, RZ, !P6 ;  /* 0x000000ff13057208 */ /* 0x000fe40007000000 */
[----:B------:R-:W-:Y:S02]  /*0af0*/  FSEL R4, R18, RZ, !P6 ;  /* 0x000000ff12047208 */ /* 0x000fe40007000000 */
        /* <DEDUP_REMOVED lines=10> */
[----:B------:R-:W-:Y:S02]  /*0ba0*/  IADD3 R21, R0, R3, RZ ;  /* 0x0000000300157210 */ /* 0x000fe40007ffe0ff */
        /* <DEDUP_REMOVED lines=10> */
.L_x_30066:
[----:B------:R-:W-:-:S13]  /*0c50*/  ISETP.GE.AND P0, PT, R3, R2, PT ;  /* 0x000000020300720c */ /* 0x000fda0003f06270 */
[----:B------:R-:W-:Y:S05]  /*0c60*/  @P0 BRA `(.L_x_30068) ;  /* 0x0000000000300947 */ /* 0x000fea0003800000 */
[----:B0-----:R-:W0:Y:S01]  /*0c70*/  LDC.64 R4, c[0x0][0x220] ;  /* 0x00008800ff047b82 */ /* 0x001e220000000a00 */
[----:B------:R-:W-:Y:S02]  /*0c80*/  IADD3 R9, R0, R3, RZ ;  /* 0x0000000300097210 */ /* 0x000fe40007ffe0ff */
[----:B------:R-:W-:-:S03]  /*0c90*/  IADD3 R3, R3, 0x80, RZ ;  /* 0x0000008003037810 */ /* 0x000fc60007ffe0ff */
[----:B0-----:R-:W-:-:S05]  /*0ca0*/  IMAD.WIDE.U32 R4, R9, 0x8, R4 ;  /* 0x0000000809047825 */ /* 0x001fca00078e0004 */
[----:B------:R1:W-:Y:S02]  /*0cb0*/  STG.E.64 desc[UR4][R4.64], R6 ;  /* 0x0000000604007986 */ /* 0x0003e4000c101b04 */
.L_x_30067:
[----:B------:R-:W-:-:S13]  /*0cc0*/  ISETP.GE.AND P0, PT, R3, R2, PT ;  /* 0x000000020300720c */ /* 0x000fda0003f06270 */
[----:B------:R-:W-:Y:S05]  /*0cd0*/  @P0 BRA `(.L_x_30069) ;  /* 0x0000000000340947 */ /* 0x000fea0003800000 */
[----:B01----:R-:W0:Y:S01]  /*0ce0*/  LDC.64 R4, c[0x0][0x220] ;  /* 0x00008800ff047b82 */ /* 0x003e220000000a00 */
[----:B------:R-:W-:Y:S02]  /*0cf0*/  IADD3 R7, R0, R3, RZ ;  /* 0x0000000300077210 */ /* 0x000fe40007ffe0ff */
[----:B------:R-:W-:-:S03]  /*0d00*/  IADD3 R3, R3, 0x80, RZ ;  /* 0x0000008003037810 */ /* 0x000fc60007ffe0ff */
[----:B0-----:R-:W-:-:S05]  /*0d10*/  IMAD.WIDE.U32 R4, R7, 0x8, R4 ;  /* 0x0000000807047825 */ /* 0x001fca00078e0004 */
[----:B------:R1:W-:Y:S02]  /*0d20*/  STG.E.64 desc[UR4][R4.64], R10 ;  /* 0x0000000a04007986 */ /* 0x0003e4000c101b04 */
.L_x_30068:
[----:B------:R-:W-:-:S13]  /*0d30*/  ISETP.GE.AND P0, PT, R3, R2, PT ;  /* 0x000000020300720c */ /* 0x000fda0003f06270 */
[----:B------:R-:W-:Y:S05]  /*0d40*/  @P0 BREAK B1 ;  /* 0x0000000000010942 */ /* 0x000fea0003800000 */
[----:B------:R-:W-:Y:S05]  /*0d50*/  @P0 BRA `(.L_x_30070) ;  /* 0x0000000000300947 */ /* 0x000fea0003800000 */
[----:B01----:R-:W0:Y:S01]  /*0d60*/  LDC.64 R4, c[0x0][0x220] ;  /* 0x00008800ff047b82 */ /* 0x003e220000000a00 */
[----:B------:R-:W-:Y:S02]  /*0d70*/  IADD3 R7, R0, R3, RZ ;  /* 0x0000000300077210 */ /* 0x000fe40007ffe0ff */
[----:B------:R-:W-:-:S03]  /*0d80*/  IADD3 R3, R3, 0x80, RZ ;  /* 0x0000008003037810 */ /* 0x000fc60007ffe0ff */
[----:B0-----:R-:W-:-:S05]  /*0d90*/  IMAD.WIDE.U32 R4, R7, 0x8, R4 ;  /* 0x0000000807047825 */ /* 0x001fca00078e0004 */
[----:B------:R2:W-:Y:S02]  /*0da0*/  STG.E.64 desc[UR4][R4.64], R12 ;  /* 0x0000000c04007986 */ /* 0x0005e4000c101b04 */
.L_x_30069:
[----:B------:R-:W-:Y:S05]  /*0db0*/  BSYNC B1 ;  /* 0x0000000000017941 */ /* 0x000fea0003800000 */
.L_x_30065:
[----:B------:R-:W-:-:S13]  /*0dc0*/  ISETP.GE.AND P0, PT, R3, R2, PT ;  /* 0x000000020300720c */ /* 0x000fda0003f06270 */
[----:B012---:R-:W0:Y:S01]  /*0dd0*/  @!P0 LDC.64 R4, c[0x0][0x220] ;  /* 0x00008800ff048b82 */ /* 0x007e220000000a00 */
[----:B------:R-:W-:Y:S02]  /*0de0*/  @!P0 IADD3 R7, R0, R3, RZ ;  /* 0x0000000300078210 */ /* 0x000fe40007ffe0ff */
[----:B------:R-:W-:-:S03]  /*0df0*/  @!P0 IADD3 R3, R3, 0x80, RZ ;  /* 0x0000008003038810 */ /* 0x000fc60007ffe0ff */
[----:B0-----:R-:W-:-:S05]  /*0e00*/  @!P0 IMAD.WIDE.U32 R4, R7, 0x8, R4 ;  /* 0x0000000807048825 */ /* 0x001fca00078e0004 */
[----:B------:R2:W-:Y:S02]  /*0e10*/  @!P0 STG.E.64 desc[UR4][R4.64], R14 ;  /* 0x0000000e04008986 */ /* 0x0005e4000c101b04 */
.L_x_30070:
[----:B------:R-:W-:Y:S05]  /*0e20*/  BSYNC B0 ;  /* 0x0000000000007941 */ /* 0x000fea0003800000 */
.L_x_30064:
        /* <DEDUP_REMOVED lines=8> */
.L_x_30071:
        /* <DEDUP_REMOVED lines=13> */
.L_x_71831:


//--------------------- .text._ZN2at6native29vectorized_elementwise_kernelILi4EZZZNS0_50_GLOBAL__N__2680c7bb_12_PowKernel_cu_7dd49032_316824pow_tensor_scalar_kernelERNS_18TensorIteratorBaseERKN3c106ScalarEENKUlvE_clEvENKUlvE0_clEvEUlNS5_7complexIfEEE_St5arrayIPcLm2EEEEviT0_T1_ --------------------------
	.section	.text._ZN2at6native29vectorized_elementwise_kernelILi4EZZZNS0_50_GLOBAL__N__2680c7bb_12_PowKernel_cu_7dd49032_316824pow_tensor_scalar_kernelERNS_18TensorIteratorBaseERKN3c106ScalarEENKUlvE_clEvENKUlvE0_clEvEUlNS5_7complexIfEEE_St5arrayIPcLm2EEEEviT0_T1_,"ax",@progbits
	.align	128
        .global         _ZN2at6native29vectorized_elementwise_kernelILi4EZZZNS0_50_GLOBAL__N__2680c7bb_12_PowKernel_cu_7dd49032_316824pow_tensor_scalar_kernelERNS_18TensorIteratorBaseERKN3c106ScalarEENKUlvE_clEvENKUlvE0_clEvEUlNS5_7complexIfEEE_St5arrayIPcLm2EEEEviT0_T1_
        .type           _ZN2at6native29vectorized_elementwise_kernelILi4EZZZNS0_50_GLOBAL__N__2680c7bb_12_PowKernel_cu_7dd49032_316824pow_tensor_scalar_kernelERNS_18TensorIteratorBaseERKN3c106ScalarEENKUlvE_clEvENKUlvE0_clEvEUlNS5_7complexIfEEE_St5arrayIPcLm2EEEEviT0_T1_,@function
        .size           _ZN2at6native29vectorized_elementwise_kernelILi4EZZZNS0_50_GLOBAL__N__2680c7bb_12_PowKernel_cu_7dd49032_316824pow_tensor_scalar_kernelERNS_18TensorIteratorBaseERKN3c106ScalarEENKUlvE_clEvENKUlvE0_clEvEUlNS5_7complexIfEEE_St5arrayIPcLm2EEEEviT0_T1_,(.L_x_71832 - _ZN2at6native29vectorized_elementwise_kernelILi4EZZZNS0_50_GLOBAL__N__2680c7bb_12_PowKernel_cu_7dd49032_316824pow_tensor_scalar_kernelERNS_18TensorIteratorBaseERKN3c106ScalarEENKUlvE_clEvENKUlvE0_clEvEUlNS5_7complexIfEEE_St5arrayIPcLm2EEEEviT0_T1_)
        .other          _ZN2at6native29vectorized_elementwise_kernelILi4EZZZNS0_50_GLOBAL__N__2680c7bb_12_PowKernel_cu_7dd49032_316824pow_tensor_scalar_kernelERNS_18TensorIteratorBaseERKN3c106ScalarEENKUlvE_clEvENKUlvE0_clEvEUlNS5_7complexIfEEE_St5arrayIPcLm2EEEEviT0_T1_,@"STO_CUDA_ENTRY STV_DEFAULT"
_ZN2at6native29vectorized_elementwise_kernelILi4EZZZNS0_50_GLOBAL__N__2680c7bb_12_PowKernel_cu_7dd49032_316824pow_tensor_scalar_kernelERNS_18TensorIteratorBaseERKN3c106ScalarEENKUlvE_clEvENKUlvE0_clEvEUlNS5_7complexIfEEE_St5arrayIPcLm2EEEEviT0_T1_:
.text._ZN2at6native29vectorized_elementwise_kernelILi4EZZZNS0_50_GLOBAL__N__2680c7bb_12_PowKernel_cu_7dd49032_316824pow_tensor_scalar_kernelERNS_18TensorIteratorBaseERKN3c106ScalarEENKUlvE_clEvENKUlvE0_clEvEUlNS5_7complexIfEEE_St5arrayIPcLm2EEEEviT0_T1_:
        /* <DEDUP_REMOVED lines=56> */
.L_x_30072:
        /* <DEDUP_REMOVED lines=141> */
.L_x_30075:
[----:B------:R-:W-:-:S13]  /*0c50*/  ISETP.GE.AND P0, PT, R3, R2, PT ;  /* 0x000000020300720c */ /* 0x000fda0003f06270 */
[----:B------:R-:W-:Y:S05]  /*0c60*/  @P0 BRA `(.L_x_30077) ;  /* 0x0000000000300947 */ /* 0x000fea0003800000 */
[----:B0-----:R-:W0:Y:S01]  /*0c70*/  LDC.64 R4, c[0x0][0x220] ;  /* 0x00008800ff047b82 */ /* 0x001e220000000a00 */
[----:B------:R-:W-:Y:S02]  /*0c80*/  IADD3 R9, R0, R3, RZ ;  /* 0x0000000300097210 */ /* 0x000fe40007ffe0ff */
[----:B------:R-:W-:-:S03]  /*0c90*/  IADD3 R3, R3, 0x80, RZ ;  /* 0x0000008003037810 */ /* 0x000fc60007ffe0ff */
[----:B0-----:R-:W-:-:S05]  /*0ca0*/  IMAD.WIDE.U32 R4, R9, 0x8, R4 ;  /* 0x0000000809047825 */ /* 0x001fca00078e0004 */
[----:B------:R1:W-:Y:S02]  /*0cb0*/  STG.E.64 desc[UR4][R4.64], R6 ;  /* 0x0000000604007986 */ /* 0x0003e4000c101b04 */
.L_x_30076:
[----:B------:R-:W-:-:S13]  /*0cc0*/  ISETP.GE.AND P0, PT, R3, R2, PT ;  /* 0x000000020300720c */ /* 0x000fda0003f06270 */
[----:B------:R-:W-:Y:S05]  /*0cd0*/  @P0 BRA `(.L_x_30078) ;  /* 0x0000000000340947 */ /* 0x000fea0003800000 */
[----:B01----:R-:W0:Y:S01]  /*0ce0*/  LDC.64 R4, c[0x0][0x220] ;  /* 0x00008800ff047b82 */ /* 0x003e220000000a00 */
[----:B------:R-:W-:Y:S02]  /*0cf0*/  IADD3 R7, R0, R3, RZ ;  /* 0x0000000300077210 */ /* 0x000fe40007ffe0ff */
[----:B------:R-:W-:-:S03]  /*0d00*/  IADD3 R3, R3, 0x80, RZ ;  /* 0x0000008003037810 */ /* 0x000fc60007ffe0ff */
[----:B0-----:R-:W-:-:S05]  /*0d10*/  IMAD.WIDE.U32 R4, R7, 0x8, R4 ;  /* 0x0000000807047825 */ /* 0x001fca00078e0004 */
[----:B------:R1:W-:Y:S02]  /*0d20*/  STG.E.64 desc[UR4][R4.64], R10 ;  /* 0x0000000a04007986 */ /* 0x0003e4000c101b04 */
.L_x_30077:
        /* <DEDUP_REMOVED lines=8> */
.L_x_30078:
[----:B------:R-:W-:Y:S05]  /*0db0*/  BSYNC B1 ;  /* 0x0000000000017941 */ /* 0x000fea0003800000 */
.L_x_30074:
[----:B------:R-:W-:-:S13]  /*0dc0*/  ISETP.GE.AND P0, PT, R3, R2, PT ;  /* 0x000000020300720c */ /* 0x000fda0003f06270 */
[----:B012---:R-:W0:Y:S01]  /*0dd0*/  @!P0 LDC.64 R4, c[0x0][0x220] ;  /* 0x00008800ff048b82 */ /* 0x007e220000000a00 */
[----:B------:R-:W-:Y:S02]  /*0de0*/  @!P0 IADD3 R7, R0, R3, RZ ;  /* 0x0000000300078210 */ /* 0x000fe40007ffe0ff */
[----:B------:R-:W-:-:S03]  /*0df0*/  @!P0 IADD3 R3, R3, 0x80, RZ ;  /* 0x0000008003038810 */ /* 0x000fc60007ffe0ff */
[----:B0-----:R-:W-:-:S05]  /*0e00*/  @!P0 IMAD.WIDE.U32 R4, R7, 0x8, R4 ;  /* 0x0000000807048825 */ /* 0x001fca00078e0004 */
[----:B------:R2:W-:Y:S02]  /*0e10*/  @!P0 STG.E.64 desc[UR4][R4.64], R14 ;  /* 0x0000000e04008986 */ /* 0x0005e4000c101b04 */
.L_x_30079:
[----:B------:R-:W-:Y:S05]  /*0e20*/  BSYNC B0 ;  /* 0x0000000000007941 */ /* 0x000fea0003800000 */
.L_x_30073:
        /* <DEDUP_REMOVED lines=8> */
.L_x_30080:
        /* <DEDUP_REMOVED lines=13> */
.L_x_71832:


//--------------------- .text._ZN2at6native29vectorized_elementwise_kernelILi8EZZZNS0_50_GLOBAL__N__2680c7bb_12_PowKernel_cu_7dd49032_316824pow_tensor_scalar_kernelERNS_18TensorIteratorBaseERKN3c106ScalarEENKUlvE_clEvENKUlvE0_clEvEUlNS5_7complexIfEEE_St5arrayIPcLm2EEEEviT0_T1_ --------------------------
	.section	.text._ZN2at6native29vectorized_elementwise_kernelILi8EZZZNS0_50_GLOBAL__N__2680c7bb_12_PowKernel_cu_7dd49032_316824pow_tensor_scalar_kernelERNS_18TensorIteratorBaseERKN3c106ScalarEENKUlvE_clEvENKUlvE0_clEvEUlNS5_7complexIfEEE_St5arrayIPcLm2EEEEviT0_T1_,"ax",@progbits
	.align	128
        .global         _ZN2at6native29vectorized_elementwise_kernelILi8EZZZNS0_50_GLOBAL__N__2680c7bb_12_PowKernel_cu_7dd49032_316824pow_tensor_scalar_kernelERNS_18TensorIteratorBaseERKN3c106ScalarEENKUlvE_clEvENKUlvE0_clEvEUlNS5_7complexIfEEE_St5arrayIPcLm2EEEEviT0_T1_
        .type           _ZN2at6native29vectorized_elementwise_kernelILi8EZZZNS0_50_GLOBAL__N__2680c7bb_12_PowKernel_cu_7dd49032_316824pow_tensor_scalar_kernelERNS_18TensorIteratorBaseERKN3c106ScalarEENKUlvE_clEvENKUlvE0_clEvEUlNS5_7complexIfEEE_St5arrayIPcLm2EEEEviT0_T1_,@function
        .size           _ZN2at6native29vectorized_elementwise_kernelILi8EZZZNS0_50_GLOBAL__N__2680c7bb_12_PowKernel_cu_7dd49032_316824pow_tensor_scalar_kernelERNS_18TensorIteratorBaseERKN3c106ScalarEENKUlvE_clEvENKUlvE0_clEvEUlNS5_7complexIfEEE_St5arrayIPcLm2EEEEviT0_T1_,(.L_x_71833 - _ZN2at6native29vectorized_elementwise_kernelILi8EZZZNS0_50_GLOBAL__N__2680c7bb_12_PowKernel_cu_7dd49032_316824pow_tensor_scalar_kernelERNS_18TensorIteratorBaseERKN3c106ScalarEENKUlvE_clEvENKUlvE0_clEvEUlNS5_7complexIfEEE_St5arrayIPcLm2EEEEviT0_T1_)
        .other          _ZN2at6native29vectorized_elementwise_kernelILi8EZZZNS0_50_GLOBAL__N__2680c7bb_12_PowKernel_cu_7dd49032_316824pow_tensor_scalar_kernelERNS_18TensorIteratorBaseERKN3c106ScalarEENKUlvE_clEvENKUlvE0_clEvEUlNS5_7complexIfEEE_St5arrayIPcLm2EEEEviT0_T1_,@"STO_CUDA_ENTRY STV_DEFAULT"
_ZN2at6native29vectorized_elementwise_kernelILi8EZZZNS0_50_GLOBAL__N__2680c7bb_12_PowKernel_cu_7dd49032_316824pow_tensor_scalar_kernelERNS_18TensorIteratorBaseERKN3c106ScalarEENKUlvE_clEvENKUlvE0_clEvEUlNS5_7complexIfEEE_St5arrayIPcLm2EEEEviT0_T1_:
.text._ZN2at6native29vectorized_elementwise_kernelILi8EZZZNS0_50_GLOBAL__N__2680c7bb_12_PowKernel_cu_7dd49032_316824pow_tensor_scalar_kernelERNS_18TensorIteratorBaseERKN3c106ScalarEENKUlvE_clEvENKUlvE0_clEvEUlNS5_7complexIfEEE_St5arrayIPcLm2EEEEviT0_T1_:
        /* <DEDUP_REMOVED lines=56> */
.L_x_30081:
        /* <DEDUP_REMOVED lines=141> */
.L_x_30084:
[----:B------:R-:W-:-:S13]  /*0c50*/  ISETP.GE.AND P0, PT, R3, R2, PT ;  /* 0x000000020300720c */ /* 0x000fda0003f06270 */
[----:B------:R-:W-:Y:S05]  /*0c60*/  @P0 BRA `(.L_x_30086) ;  /* 0x0000000000300947 */ /* 0x000fea0003800000 */
[----:B0-----:R-:W0:Y:S01]  /*0c70*/  LDC.64 R4, c[0x0][0x220] ;  /* 0x00008800ff047b82 */ /* 0x001e220000000a00 */
[----:B------:R-:W-:Y:S02]  /*0c80*/  IADD3 R9, R0, R3, RZ ;  /* 0x0000000300097210 */ /* 0x000fe40007ffe0ff */
[----:B------:R-:W-:-:S03]  /*0c90*/  IADD3 R3, R3, 0x80, RZ ;  /* 0x0000008003037810 */ /* 0x000fc60007ffe0ff */
[----:B0-----:R-:W-:-:S05]  /*0ca0*/  IMAD.WIDE.U32 R4, R9, 0x8, R4 ;  /* 0x0000000809047825 */ /* 0x001fca00078e0004 */
[----:B------:R1:W-:Y:S02]  /*0cb0*/  STG.E.64 desc[UR4][R4.64], R6 ;  /* 0x0000000604007986 */ /* 0x0003e4000c101b04 */
.L_x_30085:
[----:B------:R-:W-:-:S13]  /*0cc0*/  ISETP.GE.AND P0, PT, R3, R2, PT ;  /* 0x000000020300720c */ /* 0x000fda0003f06270 */
[----:B------:R-:W-:Y:S05]  /*0cd0*/  @P0 BRA `(.L_x_30087) ;  /* 0x0000000000340947 */ /* 0x000fea0003800000 */
[----:B01----:R-:W0:Y:S01]  /*0ce0*/  LDC.64 R4, c[0x0][0x220] ;  /* 0x00008800ff047b82 */ /* 0x003e220000000a00 */
[----:B------:R-:W-:Y:S02]  /*0cf0*/  IADD3 R7, R0, R3, RZ ;  /* 0x0000000300077210 */ /* 0x000fe40007ffe0ff */
[----:B------:R-:W-:-:S03]  /*0d00*/  IADD3 R3, R3, 0x80, RZ ;  /* 0x0000008003037810 */ /* 0x000fc60007ffe0ff */
[----:B0-----:R-:W-:-:S05]  /*0d10*/  IMAD.WIDE.U32 R4, R7, 0x8, R4 ;  /* 0x0000000807047825 */ /* 0x001fca00078e0004 */
[----:B------:R1:W-:Y:S02]  /*0d20*/  STG.E.64 desc[UR4][R4.64], R10 ;  /* 0x0000000a04007986 */ /* 0x0003e4000c101b04 */
.L_x_30086:
        /* <DEDUP_REMOVED lines=8> */
.L_x_30087:
[----:B------:R-:W-:Y:S05]  /*0db0*/  BSYNC B1 ;  /* 0x0000000000017941 */ /* 0x000fea0003800000 */
.L_x_30083:
[----:B------:R-:W-:-:S13]  /*0dc0*/  ISETP.GE.AND P0, PT, R3, R2, PT ;  /* 0x000000020300720c */ /* 0x000fda0003f06270 */
[----:B012---:R-:W0:Y:S01]  /*0dd0*/  @!P0 LDC.64 R4, c[0x0][0x220] ;  /* 0x00008800ff048b82 */ /* 0x007e220000000a00 */
[----:B------:R-:W-:Y:S02]  /*0de0*/  @!P0 IADD3 R7, R0, R3, RZ ;  /* 0x0000000300078210 */ /* 0x000fe40007ffe0ff */
[----:B------:R-:W-:-:S03]  /*0df0*/  @!P0 IADD3 R3, R3, 0x80, RZ ;  /* 0x0000008003038810 */ /* 0x000fc60007ffe0ff */
[----:B0-----:R-:W-:-:S05]  /*0e00*/  @!P0 IMAD.WIDE.U32 R4, R7, 0x8, R4 ;  /* 0x0000000807048825 */ /* 0x001fca00078e0004 */
[----:B------:R2:W-:Y:S02]  /*0e10*/  @!P0 STG.E.64 desc[UR4][R4.64], R14 ;  /* 0x0000000e04008986 */ /* 0x0005e4000c101b04 */
.L_x_30088:
[----:B------:R-:W-:Y:S05]  /*0e20*/  BSYNC B0 ;  /* 0x0000000000007941 */ /* 0x000fea0003800000 */
.L_x_30082:
        /* <DEDUP_REMOVED lines=8> */
.L_x_30089:
        /* <DEDUP_REMOVED lines=13> */
.L_x_71833:


//--------------------- .text._ZN2at6native18elementwise_kernelILi128ELi4EZNS0_15gpu_kernel_implIZZZNS0_50_GLOBAL__N__2680c7bb_12_PowKernel_cu_7dd49032_316824pow_tensor_scalar_kernelERNS_18TensorIteratorBaseERKN3c106ScalarEENKUlvE_clEvENKUlvE_clEvEUlNS6_7complexIdEEE0_EEvS5_RKT_EUliE_EEviT1_ --------------------------
	.section	.text._ZN2at6native18elementwise_kernelILi128ELi4EZNS0_15gpu_kernel_implIZZZNS0_50_GLOBAL__N__2680c7bb_12_PowKernel_cu_7dd49032_316824pow_tensor_scalar_kernelERNS_18TensorIteratorBaseERKN3c106ScalarEENKUlvE_clEvENKUlvE_clEvEUlNS6_7complexIdEEE0_EEvS5_RKT_EUliE_EEviT1_,"ax",@progbits
	.align	128
        .global         _ZN2at6native18elementwise_kernelILi128ELi4EZNS0_15gpu_kernel_implIZZZNS0_50_GLOBAL__N__2680c7bb_12_PowKernel_cu_7dd49032_316824pow_tensor_scalar_kernelERNS_18TensorIteratorBaseERKN3c106ScalarEENKUlvE_clEvENKUlvE_clEvEUlNS6_7complexIdEEE0_EEvS5_RKT_EUliE_EEviT1_
        .type           _ZN2at6native18elementwise_kernelILi128ELi4EZNS0_15gpu_kernel_implIZZZNS0_50_GLOBAL__N__2680c7bb_12_PowKernel_cu_7dd49032_316824pow_tensor_scalar_kernelERNS_18TensorIteratorBaseERKN3c106ScalarEENKUlvE_clEvENKUlvE_clEvEUlNS6_7complexIdEEE0_EEvS5_RKT_EUliE_EEviT1_,@function
        .size           _ZN2at6native18elementwise_kernelILi128ELi4EZNS0_15gpu_kernel_implIZZZNS0_50_GLOBAL__N__2680c7bb_12_PowKernel_cu_7dd49032_316824pow_tensor_scalar_kernelERNS_18TensorIteratorBaseERKN3c106ScalarEENKUlvE_clEvENKUlvE_clEvEUlNS6_7complexIdEEE0_EEvS5_RKT_EUliE_EEviT1_,(.L_x_71513 - _ZN2at6native18elementwise_kernelILi128ELi4EZNS0_15gpu_kernel_implIZZZNS0_50_GLOBAL__N__2680c7bb_12_PowKernel_cu_7dd49032_316824pow_tensor_scalar_kernelERNS_18TensorIteratorBaseERKN3c106ScalarEENKUlvE_clEvENKUlvE_clEvEUlNS6_7complexIdEEE0_EEvS5_RKT_EUliE_EEviT1_)
        .other          _ZN2at6native18elementwise_kernelILi128ELi4EZNS0_15gpu_kernel_implIZZZNS0_50_GLOBAL__N__2680c7bb_12_PowKernel_cu_7dd49032_316824pow_tensor_scalar_kernelERNS_18TensorIteratorBaseERKN3c106ScalarEENKUlvE_clEvENKUlvE_clEvEUlNS6_7complexIdEEE0_EEvS5_RKT_EUliE_EEviT1_,@"STO_CUDA_ENTRY STV_DEFAULT"
_ZN2at6native18elementwise_kernelILi128ELi4EZNS0_15gpu_kernel_implIZZZNS0_50_GLOBAL__N__2680c7bb_12_PowKernel_cu_7dd49032_316824pow_tensor_scalar_kernelERNS_18TensorIteratorBaseERKN3c106ScalarEENKUlvE_clEvENKUlvE_clEvEUlNS6_7complexIdEEE0_EEvS5_RKT_EUliE_EEviT1_:
.text._ZN2at6native18elementwise_kernelILi128ELi4EZNS0_15gpu_kernel_implIZZZNS0_50_GLOBAL__N__2680c7bb_12_PowKernel_cu_7dd49032_316824pow_tensor_scalar_kernelERNS_18TensorIteratorBaseERKN3c106ScalarEENKUlvE_clEvENKUlvE_clEvEUlNS6_7complexIdEEE0_EEvS5_RKT_EUliE_EEviT1_:
[----:B------:R-:W0:Y:S01]  /*0000*/  LDC R1, c[0x0][0x28] ;  /* 0x00000a00ff017b82 */ /* 0x000e220000000800 */
[----:B------:R-:W1:Y:S01]  /*0010*/  S2R R16, SR_CTAID.X ;  /* 0x0000000000107919 */ /* 0x000e620000002500 */
[----:B------:R-:W-:Y:S01]  /*0020*/  ULDC UR4, c[0x0][0x210] ;  /* 0x0000840000047ab9 */ /* 0x000fe20000000800 */
[----:B------:R-:W-:Y:S01]  /*0030*/  ULDC.64 UR36, c[0x0][0x208] ;  /* 0x0000820000247ab9 */ /* 0x000fe20000000a00 */
[----:B------:R-:W-:Y:S01]  /*0040*/  BSSY B6, `(.L_x_30090) ;  /* 0x0000cfe000067945 */ /* 0x000fe20003800000 */
[----:B------:R-:W1:Y:S01]  /*0050*/  S2R R0, SR_TID.X ;  /* 0x0000000000007919 */ /* 0x000e620000002100 */
[----:B0-----:R-:W-:Y:S02]  /*0060*/  VIADD R1, R1, 0xffffffd8 ;  /* 0xffffffd801017836 */ /* 0x001fe40000000000 */
[----:B-1----:R-:W-:-:S05]  /*0070*/  IMAD R16, R16, 0x200, R0 ;  /* 0x0000020010107824 */ /* 0x002fca00078e0200 */
[----:B------:R-:W-:-:S13]  /*0080*/  ISETP.GE.AND P0, PT, R16, UR4, PT ;  /* 0x0000000410007c0c */ /* 0x000fda000bf06270 */
[----:B------:R-:W-:Y:S05]  /*0090*/  @P0 BRA `(.L_x_30091) ;  /* 0x000000cc00e00947 */ /* 0x000fea0003800000 */
        /* <DEDUP_REMOVED lines=304> */
.L_x_30092:
        /* <DEDUP_REMOVED lines=19> */
[----:B------:R-:W-:Y:S01]  /*14d0*/  CS2R R10, SRZ ;  /* 0x00000000000a7805 */ /* 0x000fe2000001ff00 */
[----:B--2---:R0:W1:Y:S01]  /*14e0*/  I2F.F64.S16 R8, R2 ;  /* 0x0000000200087312 */ /* 0x0040620000101c00 */
[----:B------:R-:W-:Y:S05]  /*14f0*/  BRA `(.L_x_30098) ;  /* 0x0000000c00dc7947 */ /* 0x000fea0003800000 */
.L_x_30096:
[----:B------:R-:W2:Y:S01]  /*1500*/  LDG.E.U8 R2, desc[UR36][R2.64] ;  /* 0x0000002402027981 */ /* 0x000ea2000c1e1100 */
[----:B------:R-:W-:Y:S01]  /*1510*/  CS2R R10, SRZ ;  /* 0x00000000000a7805 */ /* 0x000fe2000001ff00 */
[----:B--2---:R0:W1:Y:S01]  /*1520*/  I2F.F64.U16 R8, R2 ;  /* 0x0000000200087312 */ /* 0x0040620000101800 */
[----:B------:R-:W-:Y:S05]  /*1530*/  BRA `(.L_x_30098) ;  /* 0x0000000c00cc7947 */ /* 0x000fea0003800000 */
.L_x_30095:
[----:B------:R-:W-:-:S13]  /*1540*/  ISETP.NE.AND P0, PT, R4, 0x2, PT ;  /* 0x000000020400780c */ /* 0x000fda0003f05270 */
[----:B------:R-:W-:Y:S05]  /*1550*/  @!P0 BRA `(.L_x_30099) ;  /* 0x0000000000308947 */ /* 0x000fea0003800000 */
[----:B------:R-:W-:-:S13]  /*1560*/  ISETP.NE.AND P0, PT, R4, 0x3, PT ;  /* 0x000000030400780c */ /* 0x000fda0003f05270 */
[----:B------:R-:W-:Y:S05]  /*1570*/  @!P0 BRA `(.L_x_30100) ;  /* 0x0000000000188947 */ /* 0x000fea0003800000 */
[----:B------:R-:W-:-:S13]  /*1580*/  ISETP.NE.AND P0, PT, R4, 0x4, PT ;  /* 0x000000040400780c */ /* 0x000fda0003f05270 */
[----:B------:R-:W-:Y:S05]  /*1590*/  @P0 BRA `(.L_x_30097) ;  /* 0x0000000c004c0947 */ /* 0x000fea0003800000 */
[----:B------:R-:W2:Y:S01]  /*15a0*/  LDG.E.64 R8, desc[UR36][R2.64] ;  /* 0x0000002402087981 */ /* 0x000ea2000c1e1b00 */
[----:B------:R-:W-:Y:S01]  /*15b0*/  CS2R R10, SRZ ;  /* 0x00000000000a7805 */ /* 0x000fe2000001ff00 */
[----:B--2---:R-:W0:Y:S01]  /*15c0*/  I2F.F64.S64 R8, R8 ;  /* 0x0000000800087312 */ /* 0x004e220000301c00 */
[----:B------:R-:W-:Y:S05]  /*15d0*/  BRA `(.L_x_30098) ;  /* 0x0000000c00a47947 */ /* 0x000fea0003800000 */
.L_x_30100:
[----:B------:R-:W2:Y:S01]  /*15e0*/  LDG.E R2, desc[UR36][R2.64] ;  /* 0x0000002402027981 */ /* 0x000ea2000c1e1900 */
[----:B------:R-:W-:Y:S01]  /*15f0*/  CS2R R10, SRZ ;  /* 0x00000000000a7805 */ /* 0x000fe2000001ff00 */
[----:B--2---:R0:W1:Y:S01]  /*1600*/  I2F.F64 R8, R2 ;  /* 0x0000000200087312 */ /* 0x0040620000201c00 */
[----:B------:R-:W-:Y:S05]  /*1610*/  BRA `(.L_x_30098) ;  /* 0x0000000c00947947 */ /* 0x000fea0003800000 */
.L_x_30099:
[----:B------:R-:W2:Y:S01]  /*1620*/  LDG.E.U16 R2, desc[UR36][R2.64] ;  /* 0x0000002402027981 */ /* 0x000ea2000c1e1500 */
[----:B------:R-:W-:Y:S01]  /*1630*/  CS2R R10, SRZ ;  /* 0x00000000000a7805 */ /* 0x000fe2000001ff00 */
[----:B--2---:R0:W1:Y:S01]  /*1640*/  I2F.F64.S16 R8, R2 ;  /* 0x0000000200087312 */ /* 0x0040620000101c00 */
[----:B------:R-:W-:Y:S05]  /*1650*/  BRA `(.L_x_30098) ;  /* 0x0000000c00847947 */ /* 0x000fea0003800000 */
.L_x_30094:
[----:B------:R-:W-:-:S13]  /*1660*/  ISETP.GT.AND P0, PT, R4, 0x6, PT ;  /* 0x000000060400780c */ /* 0x000fda0003f04270 */
[----:B------:R-:W-:Y:S05]  /*1670*/  @P0 BRA `(.L_x_30101) ;  /* 0x00000000003c0947 */ /* 0x000fea0003800000 */
[----:B------:R-:W-:-:S13]  /*1680*/  ISETP.NE.AND P0, PT, R4, 0x5, PT ;  /* 0x000000050400780c */ /* 0x000fda0003f05270 */
[----:B------:R-:W-:Y:S05]  /*1690*/  @!P0 BRA `(.L_x_30102) ;  /* 0x00000000001c8947 */ /* 0x000fea0003800000 */
[----:B------:R-:W-:-:S13]  /*16a0*/  ISETP.NE.AND P0, PT, R4, 0x6, PT ;  /* 0x000000060400780c */ /* 0x000fda0003f05270 */
[----:B------:R-:W-:Y:S05]  /*16b0*/  @P0 BRA `(.L_x_30097) ;  /* 0x0000000c00040947 */ /* 0x000fea0003800000 */
[----:B------:R-:W2:Y:S01]  /*16c0*/  LDG.E R8, desc[UR36][R2.64] ;  /* 0x0000002402087981 */ /* 0x000ea2000c1e1900 */
[----:B------:R-:W-:Y:S01]  /*16d0*/  CS2R R10, SRZ ;  /* 0x00000000000a7805 */ /* 0x000fe2000001ff00 */
[----:B--2---:R-:W-:-:S06]  /*16e0*/  FMUL.FTZ R8, R8, 1 ;  /* 0x3f80000008087820 */ /* 0x004fcc0000410000 */
[----:B------:R-:W0:Y:S01]  /*16f0*/  F2F.F64.F32 R8, R8 ;  /* 0x0000000800087310 */ /* 0x000e220000201800 */
[----:B------:R-:W-:Y:S05]  /*1700*/  BRA `(.L_x_30098) ;  /* 0x0000000c00587947 */ /* 0x000fea0003800000 */
.L_x_30102:
[----:B------:R-:W2:Y:S01]  /*1710*/  LDG.E.U16 R0, desc[UR36][R2.64] ;  /* 0x0000002402007981 */ /* 0x000ea2000c1e1500 */
[----:B------:R-:W-:Y:S01]  /*1720*/  CS2R R10, SRZ ;  /* 0x00000000000a7805 */ /* 0x000fe2000001ff00 */
[----:B--2---:R-:W-:-:S05]  /*1730*/  HADD2.F32 R0, -RZ, R0.H0_H0 ;  /* 0x20000000ff007230 */ /* 0x004fca0000004100 */
[----:B------:R-:W-:-:S04]  /*1740*/  FMUL.FTZ R0, R0, 1 ;  /* 0x3f80000000007820 */ /* 0x000fc80000410000 */
[----:B------:R0:W1:Y:S01]  /*1750*/  F2F.F64.F32 R8, R0 ;  /* 0x0000000000087310 */ /* 0x0000620000201800 */
[----:B------:R-:W-:Y:S05]  /*1760*/  BRA `(.L_x_30098) ;  /* 0x0000000c00407947 */ /* 0x000fea0003800000 */
.L_x_30101:
[----:B------:R-:W-:-:S13]  /*1770*/  ISETP.NE.AND P0, PT, R4, 0x7, PT ;  /* 0x000000070400780c */ /* 0x000fda0003f05270 */
[----:B------:R-:W-:Y:S05]  /*1780*/  @!P0 BRA `(.L_x_30103) ;  /* 0x0000000000488947 */ /* 0x000fea0003800000 */
[----:B------:R-:W-:-:S13]  /*1790*/  ISETP.NE.AND P0, PT, R4, 0x8, PT ;  /* 0x000000080400780c */ /* 0x000fda0003f05270 */
[----:B------:R-:W-:Y:S05]  /*17a0*/  @!P0 BRA `(.L_x_30104) ;  /* 0x0000000000208947 */ /* 0x000fea0003800000 */
[----:B------:R-:W-:-:S13]  /*17b0*/  ISETP.NE.AND P0, PT, R4, 0x9, PT ;  /* 0x000000090400780c */ /* 0x000fda0003f05270 */
[----:B------:R-:W-:Y:S05]  /*17c0*/  @P0 BRA `(.L_x_30097) ;  /* 0x0000000800c00947 */ /* 0x000fea0003800000 */
[----:B------:R-:W2:Y:S02]  /*17d0*/  LDG.E.64 R2, desc[UR36][R2.64] ;  /* 0x0000002402027981 */ /* 0x000ea4000c1e1b00 */
[----:B--2---:R-:W-:Y:S01]  /*17e0*/  FMUL.FTZ R3, R3, 1 ;  /* 0x3f80000003037820 */ /* 0x004fe20000410000 */
[----:B------:R-:W-:-:S03]  /*17f0*/  FMUL.FTZ R2, R2, 1 ;  /* 0x3f80000002027820 */ /* 0x000fc60000410000 */
[----:B------:R0:W1:Y:S08]  /*1800*/  F2F.F64.F32 R10, R3 ;  /* 0x00000003000a7310 */ /* 0x0000700000201800 */
[----:B------:R0:W2:Y:S01]  /*1810*/  F2F.F64.F32 R8, R2 ;  /* 0x0000000200087310 */ /* 0x0000a20000201800 */
[----:B------:R-:W-:Y:S05]  /*1820*/  BRA `(.L_x_30098) ;  /* 0x0000000c00107947 */ /* 0x000fea0003800000 */
.L_x_30104:
[----:B------:R-:W2:Y:S02]  /*1830*/  LDG.E R0, desc[UR36][R2.64] ;  /* 0x0000002402007981 */ /* 0x000ea4000c1e1900 */
[--C-:B--2---:R-:W-:Y:S02]  /*1840*/  HADD2.F32 R2, -RZ, R0.reuse.H1_H1 ;  /* 0x30000000ff027230 */ /* 0x104fe40000004100 */
[----:B------:R-:W-:-:S03]  /*1850*/  HADD2.F32 R0, -RZ, R0.H0_H0 ;  /* 0x20000000ff007230 */ /* 0x000fc60000004100 */
[----:B------:R-:W-:Y:S02]  /*1860*/  FMUL.FTZ R2, R2, 1 ;  /* 0x3f80000002027820 */ /* 0x000fe40000410000 */
[----:B------:R-:W-:Y:S02]  /*1870*/  FMUL.FTZ R0, R0, 1 ;  /* 0x3f80000000007820 */ /* 0x000fe40000410000 */
[----:B------:R0:W1:Y:S08]  /*1880*/  F2F.F64.F32 R10, R2 ;  /* 0x00000002000a7310 */ /* 0x0000700000201800 */
[----:B------:R0:W2:Y:S01]  /*1890*/  F2F.F64.F32 R8, R0 ;  /* 0x0000000000087310 */ /* 0x0000a20000201800 */
[----:B------:R-:W-:Y:S05]  /*18a0*/  BRA `(.L_x_30098) ;  /* 0x0000000800f07947 */ /* 0x000fea0003800000 */
.L_x_30103:
[----:B------:R0:W5:Y:S01]  /*18b0*/  LDG.E.64 R8, desc[UR36][R2.64] ;  /* 0x0000002402087981 */ /* 0x000162000c1e1b00 */
[----:B------:R-:W-:Y:S01]  /*18c0*/  CS2R R10, SRZ ;  /* 0x00000000000a7805 */ /* 0x000fe2000001ff00 */
[----:B------:R-:W-:Y:S06]  /*18d0*/  BRA `(.L_x_30098) ;  /* 0x0000000800e47947 */ /* 0x000fec0003800000 */
.L_x_30093:
        /* <DEDUP_REMOVED lines=9> */
[----:B------:R-:W-:Y:S02]  /*1970*/  CS2R R10, SRZ ;  /* 0x00000000000a7805 */ /* 0x000fe4000001ff00 */
[----:B--2---:R-:W-:-:S04]  /*1980*/  ISETP.NE.AND P0, PT, R2, RZ, PT ;  /* 0x000000ff0200720c */ /* 0x004fc80003f05270 */
[----:B------:R-:W-:-:S05]  /*1990*/  FSEL R8, RZ, 1.875, !P0 ;  /* 0x3ff00000ff087808 */ /* 0x000fca0004000000 */
[----:B------:R-:W-:Y:S02]  /*19a0*/  IMAD.MOV.U32 R9, RZ, RZ, R8 ;  /* 0x000000ffff097224 */ /* 0x000fe400078e0008 */
[----:B------:R-:W-:Y:S01]  /*19b0*/  IMAD.MOV.U32 R8, RZ, RZ, RZ ;  /* 0x000000ffff087224 */ /* 0x000fe200078e00ff */
[----:B------:R-:W-:Y:S06]  /*19c0*/  BRA `(.L_x_30098) ;  /* 0x0000000800a87947 */ /* 0x000fec0003800000 */
.L_x_30107:
[----:B------:R0:W5:Y:S01]  /*19d0*/  LDG.E.128 R8, desc[UR36][R2.64] ;  /* 0x0000002402087981 */ /* 0x000162000c1e1d00 */
[----:B------:R-:W-:Y:S05]  /*19e0*/  BRA `(.L_x_30098) ;  /* 0x0000000800a07947 */ /* 0x000fea0003800000 */
.L_x_30106:
        /* <DEDUP_REMOVED lines=8> */
[----:B------:R-:W-:Y:S01]  /*1a70*/  CS2R R10, SRZ ;  /* 0x00000000000a7805 */ /* 0x000fe2000001ff00 */
        /* <DEDUP_REMOVED lines=8> */
[----:B------:R-:W-:-:S05]  /*1b00*/  SEL R3, R3, RZ, P0 ;  /* 0x000000ff03037207 */ /* 0x000fca0000000000 */
[----:B------:R-:W-:Y:S01]  /*1b10*/  IMAD R5, R3, R5, 0x3c000000 ;  /* 0x3c00000003057424 */ /* 0x000fe200078e0205 */
[C---:B------:R-:W-:Y:S01]  /*1b20*/  SHF.L.U32 R3, R2.reuse, R3, RZ ;  /* 0x0000000302037219 */ /* 0x040fe200000006ff */
        /* <DEDUP_REMOVED lines=9> */
.L_x_30109:
[----:B------:R-:W2:Y:S01]  /*1bc0*/  LDG.E.U8 R3, desc[UR36][R2.64] ;  /* 0x0000002402037981 */ /* 0x000ea2000c1e1100 */
[----:B------:R-:W-:Y:S01]  /*1bd0*/  CS2R R10, SRZ ;  /* 0x00000000000a7805 */ /* 0x000fe2000001ff00 */
        /* <DEDUP_REMOVED lines=14> */
.L_x_30108:
[----:B------:R-:W2:Y:S01]  /*1cc0*/  LDG.E.U16 R0, desc[UR36][R2.64] ;  /* 0x0000002402007981 */ /* 0x000ea2000c1e1500 */
[----:B------:R-:W-:Y:S01]  /*1cd0*/  CS2R R10, SRZ ;  /* 0x00000000000a7805 */ /* 0x000fe2000001ff00 */
[----:B--2---:R-:W-:-:S04]  /*1ce0*/  IMAD.U32 R0, R0, 0x10000, RZ ;  /* 0x0001000000007824 */ /* 0x004fc800078e00ff */
[----:B------:R-:W-:-:S04]  /*1cf0*/  FMUL.FTZ R0, R0, 1 ;  /* 0x3f80000000007820 */ /* 0x000fc80000410000 */
[----:B------:R0:W1:Y:S01]  /*1d00*/  F2F.F64.F32 R8, R0 ;  /* 0x0000000000087310 */ /* 0x0000620000201800 */
[----:B------:R-:W-:Y:S05]  /*1d10*/  BRA `(.L_x_30098) ;  /* 0x0000000400d47947 */ /* 0x000fea0003800000 */
.L_x_30105:
        /* <DEDUP_REMOVED lines=9> */
[----:B------:R-:W-:Y:S01]  /*1db0*/  CS2R R10, SRZ ;  /* 0x00000000000a7805 */ /* 0x000fe2000001ff00 */
[----:B--2---:R0:W1:Y:S01]  /*1dc0*/  I2F.F64.U16 R8, R2 ;  /* 0x0000000200087312 */ /* 0x0040620000101800 */
[----:B------:R-:W-:Y:S05]  /*1dd0*/  BRA `(.L_x_30098) ;  /* 0x0000000400a47947 */ /* 0x000fea0003800000 */
.L_x_30112:
        /* <DEDUP_REMOVED lines=21> */
.L_x_30116:
[----:B------:R-:W-:Y:S05]  /*1f30*/  BSYNC B1 ;  /* 0x0000000000017941 */ /* 0x000fea0003800000 */
.L_x_30115:
[----:B------:R-:W-:Y:S01]  /*1f40*/  IMAD.SHL.U32 R2, R2, 0x100000, RZ ;  /* 0x0010000002027824 */ /* 0x000fe200078e00ff */
[----:B------:R-:W-:-:S04]  /*1f50*/  LEA R0, R0, 0x3b800000, 0x17 ;  /* 0x3b80000000007811 */ /* 0x000fc800078eb8ff */
[----:B------:R-:W-:-:S07]  /*1f60*/  LOP3.LUT R0, R0, R2, R5, 0xfe, !PT ;  /* 0x0000000200007212 */ /* 0x000fce00078efe05 */
.L_x_30114:
[----:B------:R-:W-:Y:S05]  /*1f70*/  BSYNC B0 ;  /* 0x0000000000007941 */ /* 0x000fea0003800000 */
.L_x_30113:
[----:B------:R-:W-:Y:S01]  /*1f80*/  FMUL.FTZ R0, R0, 1 ;  /* 0x3f80000000007820 */ /* 0x000fe20000410000 */
[----:B------:R-:W-:-:S03]  /*1f90*/  CS2R R10, SRZ ;  /* 0x00000000000a7805 */ /* 0x000fc6000001ff00 */
[----:B------:R2:W3:Y:S01]  /*1fa0*/  F2F.F64.F32 R8, R0 ;  /* 0x0000000000087310 */ /* 0x0004e20000201800 */
[----:B------:R-:W-:Y:S05]  /*1fb0*/  BRA `(.L_x_30098) ;  /* 0x00000004002c7947 */ /* 0x000fea0003800000 */
.L_x_30111:
        /* <DEDUP_REMOVED lines=21> */
.L_x_30120:
[----:B------:R-:W-:Y:S05]  /*2110*/  BSYNC B1 ;  /* 0x0000000000017941 */ /* 0x000fea0003800000 */
.L_x_30119:
[----:B------:R-:W-:Y:S01]  /*2120*/  IMAD.SHL.U32 R2, R2, 0x200000, RZ ;  /* 0x0020000002027824 */ /* 0x000fe200078e00ff */
[----:B------:R-:W-:-:S04]  /*2130*/  LEA R0, R0, 0x37800000, 0x17 ;  /* 0x3780000000007811 */ /* 0x000fc800078eb8ff */
[----:B------:R-:W-:-:S07]  /*2140*/  LOP3.LUT R0, R0, R2, R5, 0xfe, !PT ;  /* 0x0000000200007212 */ /* 0x000fce00078efe05 */
.L_x_30118:
[----:B------:R-:W-:Y:S05]  /*2150*/  BSYNC B0 ;  /* 0x0000000000007941 */ /* 0x000fea0003800000 */
.L_x_30117:
[----:B------:R-:W-:Y:S01]  /*2160*/  FMUL.FTZ R0, R0, 1 ;  /* 0x3f80000000007820 */ /* 0x000fe20000410000 */
[----:B------:R-:W-:-:S03]  /*2170*/  CS2R R10, SRZ ;  /* 0x00000000000a7805 */ /* 0x000fc6000001ff00 */
[----:B------:R4:W0:Y:S01]  /*2180*/  F2F.F64.F32 R8, R0 ;  /* 0x0000000000087310 */ /* 0x0008220000201800 */
[----:B------:R-:W-:Y:S05]  /*2190*/  BRA `(.L_x_30098) ;  /* 0x0000000000b47947 */ /* 0x000fea0003800000 */
.L_x_30110:
        /* <DEDUP_REMOVED lines=14> */
.L_x_30124:
[----:B------:R-:W-:Y:S05]  /*2280*/  BSYNC B0 ;  /* 0x0000000000007941 */ /* 0x000fea0003800000 */
.L_x_30123:
[----:B------:R-:W-:Y:S01]  /*2290*/  FMUL.FTZ R0, R0, 1 ;  /* 0x3f80000000007820 */ /* 0x000fe20000410000 */
[----:B------:R-:W-:-:S03]  /*22a0*/  CS2R R10, SRZ ;  /* 0x00000000000a7805 */ /* 0x000fc6000001ff00 */
[----:B------:R0:W1:Y:S01]  /*22b0*/  F2F.F64.F32 R8, R0 ;  /* 0x0000000000087310 */ /* 0x0000620000201800 */
[----:B------:R-:W-:Y:S05]  /*22c0*/  BRA `(.L_x_30098) ;  /* 0x0000000000687947 */ /* 0x000fea0003800000 */
.L_x_30097:
        /* <DEDUP_REMOVED lines=16> */
.L_x_30125:
[----:B------:R-:W-:Y:S02]  /*23d0*/  CS2R R8, SRZ ;  /* 0x0000000000087805 */ /* 0x000fe4000001ff00 */
[----:B------:R-:W-:Y:S01]  /*23e0*/  CS2R R10, SRZ ;  /* 0x00000000000a7805 */ /* 0x000fe2000001ff00 */
[----:B------:R-:W-:Y:S06]  /*23f0*/  BRA `(.L_x_30098) ;  /* 0x00000000001c7947 */ /* 0x000fec0003800000 */
.L_x_30122:
[----:B------:R-:W2:Y:S01]  /*2400*/  LDG.E.64 R8, desc[UR36][R2.64] ;  /* 0x0000002402087981 */ /* 0x000ea2000c1e1b00 */
[----:B------:R-:W-:Y:S01]  /*2410*/  CS2R R10, SRZ ;  /* 0x00000000000a7805 */ /* 0x000fe2000001ff00 */
[----:B--2---:R-:W0:Y:S01]  /*2420*/  I2F.F64.U64 R8, R8 ;  /* 0x0000000800087312 */ /* 0x004e220000301800 */
[----:B------:R-:W-:Y:S05]  /*2430*/  BRA `(.L_x_30098) ;  /* 0x00000000000c7947 */ /* 0x000fea0003800000 */
.L_x_30121:
[----:B------:R-:W2:Y:S01]  /*2440*/  LDG.E R2, desc[UR36][R2.64] ;  /* 0x0000002402027981 */ /* 0x000ea2000c1e1900 */
[----:B------:R-:W-:Y:S01]  /*2450*/  CS2R R10, SRZ ;  /* 0x00000000000a7805 */ /* 0x000fe2000001ff00 */
[----:B--2---:R0:W1:Y:S06]  /*2460*/  I2F.F64.U32 R8, R2 ;  /* 0x0000000200087312 */ /* 0x00406c0000201800 */
.L_x_30098:
[----:B0123-5:R-:W-:Y:S01]  /*2470*/  DSETP.NAN.AND P0, PT, R8, R10, PT ;  /* 0x0000000a0800722a */ /* 0x02ffe20003f08000 */
[----:B------:R-:W-:Y:S01]  /*2480*/  BSSY B1, `(.L_x_30126) ;  /* 0x0000785000017945 */ /* 0x000fe20003800000 */
[----:B------:R-:W-:-:S12]  /*2490*/  DADD R18, -RZ, |R8| ;  /* 0x00000000ff127229 */ /* 0x000fd80000000508 */
[----:B------:R-:W-:Y:S05]  /*24a0*/  @P0 BRA `(.L_x_30127) ;  /* 0x0000006800c40947 */ /* 0x000fea0003800000 */
[--C-:B------:R-:W-:Y:S01]  /*24b0*/  DADD R14, -RZ, |R10|.reuse ;  /* 0x00000000ff0e7229 */ /* 0x100fe2000000050a */
[----:B------:R-:W-:Y:S01]  /*24c0*/  UMOV UR4, 0x85ebc8a0 ;  /* 0x85ebc8a000047882 */ /* 0x000fe20000000000 */
[----:B------:R-:W-:Y:S01]  /*24d0*/  DSETP.GEU.AND P1, PT, |R8|, |R10|, PT ;  /* 0x4000000a0800722a */ /* 0x000fe20003f2e200 */
[----:B------:R-:W-:-:S07]  /*24e0*/  UMOV UR5, 0x7fd1ccf3 ;  /* 0x7fd1ccf300057882 */ /* 0x000fce0000000000 */
[----:B------:R-:W-:Y:S02]  /*24f0*/  FSEL R6, R18, R14, !P1 ;  /* 0x0000000e12067208 */ /* 0x000fe40004800000 */
[----:B------:R-:W-:Y:S02]  /*2500*/  FSEL R7, R19, R15, !P1 ;  /* 0x0000000f13077208 */ /* 0x000fe40004800000 */
[----:B------:R-:W-:Y:S02]  /*2510*/  FSEL R12, R14, R18, !P1 ;  /* 0x000000120e0c7208 */ /* 0x000fe40004800000 */
[----:B------:R-:W-:Y:S02]  /*2520*/  FSEL R13, R15, R19, !P1 ;  /* 0x000000130f0d7208 */ /* 0x000fe40004800000 */
[----:B------:R-:W-:-:S14]  /*2530*/  DSETP.GT.AND P0, PT, R6, UR4, PT ;  /* 0x0000000406007e2a */ /* 0x000fdc000bf04000 */
[----:B------:R-:W-:Y:S05]  /*2540*/  @P0 BRA `(.L_x_30128) ;  /* 0x00000058000c0947 */ /* 0x000fea0003800000 */
[----:B------:R-:W-:-:S14]  /*2550*/  DSETP.NEU.AND P0, PT, R12, 1, PT ;  /* 0x3ff000000c00742a */ /* 0x000fdc0003f0d000 */
[----:B------:R-:W-:Y:S05]  /*2560*/  @!P0 BRA `(.L_x_30129) ;  /* 0x0000004400288947 */ /* 0x000fea0003800000 */
[----:B------:R-:W-:Y:S01]  /*2570*/  UMOV UR4, 0x4ad4b81f ;  /* 0x4ad4b81f00047882 */ /* 0x000fe20000000000 */
[----:B------:R-:W-:Y:S02]  /*2580*/  UMOV UR5, 0x358dee7a ;  /* 0x358dee7a00057882 */ /* 0x000fe40000000000 */
[----:B------:R-:W-:-:S06]  /*2590*/  DSETP.GEU.AND P0, PT, R6, UR4, PT ;  /* 0x0000000406007e2a */ /* 0x000fcc000bf0e000 */
[----:B------:R-:W-:Y:S01]  /*25a0*/  DSETP.LT.OR P0, PT, R12, UR4, !P0 ;  /* 0x000000040c007e2a */ /* 0x000fe2000c701400 */
[----:B------:R-:W-:Y:S01]  /*25b0*/  UMOV UR4, 0xc57e649a ;  /* 0xc57e649a00047882 */ /* 0x000fe20000000000 */
[----:B------:R-:W-:-:S04]  /*25c0*/  UMOV UR5, 0x4a511b0e ;  /* 0x4a511b0e00057882 */ /* 0x000fc80000000000 */
[----:B------:R-:W-:-:S06]  /*25d0*/  DSETP.GT.OR P0, PT, R12, UR4, P0 ;  /* 0x000000040c007e2a */ /* 0x000fcc0008704400 */
[----:B------:R-:W-:-:S14]  /*25e0*/  DSETP.GT.OR P0, PT, R6, UR4, P0 ;  /* 0x0000000406007e2a */ /* 0x000fdc0008704400 */
[----:B------:R-:W-:Y:S05]  /*25f0*/  @P0 BRA `(.L_x_30130) ;  /* 0x0000003400480947 */ /* 0x000fea0003800000 */
[----:B------:R-:W-:-:S14]  /*2600*/  DSETP.GE.AND P0, PT, R12, 1, PT ;  /* 0x3ff000000c00742a */ /* 0x000fdc0003f06000 */
[----:B------:R-:W-:Y:S05]  /*2610*/  @!P0 BRA `(.L_x_30131) ;  /* 0x0000001000148947 */ /* 0x000fea0003800000 */
[C---:B------:R-:W-:Y:S01]  /*2620*/  DADD R2, R12.reuse, -1 ;  /* 0xbff000000c027429 */ /* 0x040fe20000000000 */
[----:B------:R-:W-:Y:S01]  /*2630*/  BSSY B2, `(.L_x_30132) ;  /* 0x0000090000027945 */ /* 0x000fe20003800000 */
[----:B------:R-:W-:-:S08]  /*2640*/  DADD R4, R12, 1 ;  /* 0x3ff000000c047429 */ /* 0x000fd00000000000 */
[----:B------:R-:W-:-:S08]  /*2650*/  DMUL R2, R2, R4 ;  /* 0x0000000402027228 */ /* 0x000fd00000000000 */
[----:B------:R-:W-:-:S10]  /*2660*/  DFMA R18, R6, R6, R2 ;  /* 0x000000060612722b */ /* 0x000fd40000000002 */
[C---:B------:R-:W-:Y:S02]  /*2670*/  FSETP.GEU.FTZ.AND P2, PT, R19.reuse, 1.7916666269302368164, PT ;  /* 0x3fe555551300780b */ /* 0x040fe40003f5e000 */
[----:B------:R-:W-:-:S13]  /*2680*/  FSETP.GT.FTZ.AND P0, PT, R19, -1.6999999284744262695, PT ;  /* 0xbfd999991300780b */ /* 0x000fda0003f14000 */
[----:B------:R-:W-:Y:S05]  /*2690*/  @P0 BRA !P2, `(.L_x_30133) ;  /* 0x0000000400540947 */ /* 0x000fea0005000000 */
[----:B------:R-:W-:Y:S01]  /*26a0*/  DADD R18, R18, 1 ;  /* 0x3ff0000012127429 */ /* 0x000fe20000000000 */
[----:B------:R-:W-:-:S09]  /*26b0*/  IMAD.MOV.U32 R22, RZ, RZ, -0x3ff ;  /* 0xfffffc01ff167424 */ /* 0x000fd200078e00ff */
[----:B------:R-:W-:Y:S01]  /*26c0*/  ISETP.GT.AND P0, PT, R19, 0xfffff, PT ;  /* 0x000fffff1300780c */ /* 0x000fe20003f04270 */
[----:B------:R-:W-:Y:S02]  /*26d0*/  IMAD.MOV.U32 R2, RZ, RZ, R18 ;  /* 0x000000ffff027224 */ /* 0x000fe400078e0012 */
[--C-:B------:R-:W-:Y:S02]  /*26e0*/  IMAD.MOV.U32 R3, RZ, RZ, R19.reuse ;  /* 0x000000ffff037224 */ /* 0x100fe400078e0013 */
[----:B----4-:R-:W-:-:S08]  /*26f0*/  IMAD.MOV.U32 R0, RZ, RZ, R19 ;  /* 0x000000ffff007224 */ /* 0x010fd000078e0013 */
[----:B------:R-:W-:Y:S01]  /*2700*/  @!P0 DMUL R2, R2, 1.80143985094819840000e+16 ;  /* 0x4350000002028828 */ /* 0x000fe20000000000 */
[----:B------:R-:W-:-:S09]  /*2710*/  @!P0 IMAD.MOV.U32 R22, RZ, RZ, -0x435 ;  /* 0xfffffbcbff168424 */ /* 0x000fd200078e00ff */
[----:B------:R-:W-:-:S04]  /*2720*/  @!P0 IMAD.MOV.U32 R0, RZ, RZ, R3 ;  /* 0x000000ffff008224 */ /* 0x000fc800078e0003 */
[----:B------:R-:W-:-:S05]  /*2730*/  VIADD R4, R0, 0xffffffff ;  /* 0xffffffff00047836 */ /* 0x000fca0000000000 */
[----:B------:R-:W-:-:S13]  /*2740*/  ISETP.GE.U32.AND P2, PT, R4, 0x7fefffff, PT ;  /* 0x7fefffff0400780c */ /* 0x000fda0003f46070 */
[----:B------:R-:W-:Y:S01]  /*2750*/  @P2 IMAD.MOV.U32 R4, RZ, RZ, 0x0 ;  /* 0x00000000ff042424 */ /* 0x000fe200078e00ff */
[----:B------:R-:W-:Y:S01]  /*2760*/  @P2 FSETP.NEU.FTZ.AND P3, PT, R3, RZ, PT ;  /* 0x000000ff0300220b */ /* 0x000fe20003f7d000 */
[----:B------:R-:W-:-:S06]  /*2770*/  @P2 IMAD.MOV.U32 R5, RZ, RZ, 0x7ff00000 ;  /* 0x7ff00000ff052424 */ /* 0x000fcc00078e00ff */
[----:B------:R-:W-:Y:S01]  /*2780*/  @P2 DFMA R4, R2, R4, +INF ;  /* 0x7ff000000204242b */ /* 0x000fe20000000004 */
[----:B------:R-:W-:Y:S02]  /*2790*/  IMAD.MOV.U32 R3, RZ, RZ, R18 ;  /* 0x000000ffff037224 */ /* 0x000fe400078e0012 */
[----:B------:R-:W-:-:S07]  /*27a0*/  @!P0 IMAD.MOV.U32 R3, RZ, RZ, R2 ;  /* 0x000000ffff038224 */ /* 0x000fce00078e0002 */
[----:B------:R-:W-:Y:S02]  /*27b0*/  @P2 FSEL R18, R4, RZ, P3 ;  /* 0x000000ff04122208 */ /* 0x000fe40001800000 */
[----:B------:R-:W-:Y:S01]  /*27c0*/  @P2 FSEL R19, R5, -QNAN , P3 ;  /* 0xfff0000005132808 */ /* 0x000fe20001800000 */
[----:B------:R-:W-:Y:S06]  /*27d0*/  @P2 BRA `(.L_x_30134) ;  /* 0x0000000400d42947 */ /* 0x000fec0003800000 */
[----:B------:R-:W-:Y:S01]  /*27e0*/  LOP3.LUT R2, R0, 0x800fffff, RZ, 0xc0, !PT ;  /* 0x800fffff00027812 */ /* 0x000fe200078ec0ff */
[----:B------:R-:W-:Y:S01]  /*27f0*/  IMAD.MOV.U32 R14, RZ, RZ, RZ ;  /* 0x000000ffff0e7224 */ /* 0x000fe200078e00ff */
[----:B------:R-:W-:Y:S01]  /*2800*/  UMOV UR4, 0x3ae80f1e ;  /* 0x3ae80f1e00047882 */ /* 0x000fe20000000000 */
[----:B------:R-:W-:Y:S01]  /*2810*/  IMAD.MOV.U32 R20, RZ, RZ, -0x748574fc ;  /* 0x8b7a8b04ff147424 */ /* 0x000fe200078e00ff */
[----:B------:R-:W-:Y:S01]  /*2820*/  LOP3.LUT R2, R2, 0x3ff00000, RZ, 0xfc, !PT ;  /* 0x3ff0000002027812 */ /* 0x000fe200078efcff */
[----:B------:R-:W-:Y:S01]  /*2830*/  IMAD.MOV.U32 R21, RZ, RZ, 0x3ed0ee25 ;  /* 0x3ed0ee25ff157424 */ /* 0x000fe200078e00ff */
[----:B------:R-:W-:Y:S01]  /*2840*/  UMOV UR5, 0x3eb1380b ;  /* 0x3eb1380b00057882 */ /* 0x000fe20000000000 */
[----:B------:R-:W-:Y:S01]  /*2850*/  LEA.HI R0, R0, R22, RZ, 0xc ;  /* 0x0000001600007211 */ /* 0x000fe200078f60ff */
[----:B------:R-:W-:Y:S01]  /*2860*/  IMAD.MOV.U32 R25, RZ, RZ, 0x43300000 ;  /* 0x43300000ff197424 */ /* 0x000fe200078e00ff */
[----:B------:R-:W-:Y:S01]  /*2870*/  ISETP.GE.AND P0, PT, R2, 0x3ff6a09f, PT ;  /* 0x3ff6a09f0200780c */ /* 0x000fe20003f06270 */
[----:B------:R-:W-:Y:S01]  /*2880*/  UMOV UR6, 0x80000000 ;  /* 0x8000000000067882 */ /* 0x000fe20000000000 */
[----:B------:R-:W-:Y:S01]  /*2890*/  LOP3.LUT R3, R3, R2, RZ, 0x3c, !PT ;  /* 0x0000000203037212 */ /* 0x000fe200078e3cff */
[----:B------:R-:W-:-:S03]  /*28a0*/  UMOV UR7, 0x43300000 ;  /* 0x4330000000077882 */ /* 0x000fc60000000000 */
[----:B------:R-:W-:-:S04]  /*28b0*/  LOP3.LUT R2, R3, R2, RZ, 0x3c, !PT ;  /* 0x0000000203027212 */ /* 0x000fc800078e3cff */
[----:B------:R-:W-:-:S03]  /*28c0*/  LOP3.LUT R3, R3, R2, RZ, 0x3c, !PT ;  /* 0x0000000203037212 */ /* 0x000fc600078e3cff */
[----:B------:R-:W-:Y:S02]  /*28d0*/  @P0 VIADD R0, R0, 0x1 ;  /* 0x0000000100000836 */ /* 0x000fe40000000000 */
[----:B------:R-:W-:-:S03]  /*28e0*/  @P0 VIADD R4, R3, 0xfff00000 ;  /* 0xfff0000003040836 */ /* 0x000fc60000000000 */
[----:B------:R-:W-:Y:S01]  /*28f0*/  LOP3.LUT R24, R0, 0x80000000, RZ, 0x3c, !PT ;  /* 0x8000000000187812 */ /* 0x000fe200078e3cff */
[----:B------:R-:W-:-:S05]  /*2900*/  @P0 IMAD.MOV.U32 R3, RZ, RZ, R4 ;  /* 0x000000ffff030224 */ /* 0x000fca00078e0004 */
[----:B------:R-:W-:Y:S01]  /*2910*/  DADD R24, R24, -UR6 ;  /* 0x8000000618187e29 */ /* 0x000fe20008000000 */
[----:B------:R-:W-:Y:S01]  /*2920*/  UMOV UR6, 0xfefa39ef ;  /* 0xfefa39ef00067882 */ /* 0x000fe20000000000 */
[C---:B------:R-:W-:Y:S01]  /*2930*/  DADD R4, R2.reuse, 1 ;  /* 0x3ff0000002047429 */ /* 0x040fe20000000000 */
[----:B------:R-:W-:Y:S01]  /*2940*/  UMOV UR7, 0x3fe62e42 ;  /* 0x3fe62e4200077882 */ /* 0x000fe20000000000 */
        /* <DEDUP_REMOVED lines=16> */
[----:B------:R-:W-:Y:S02]  /*2a50*/  DFMA R22, R2, -R14, R22 ;  /* 0x8000000e0216722b */ /* 0x000fe40000000016 */
[----:B------:R-:W-:-:S03]  /*2a60*/  DFMA R2, R24, UR6, R14 ;  /* 0x0000000618027c2b */ /* 0x000fc6000800000e */
[----:B------:R-:W-:Y:S01]  /*2a70*/  DFMA R20, R18, R20, UR4 ;  /* 0x0000000412147e2b */ /* 0x000fe20008000014 */
[----:B------:R-:W-:Y:S01]  /*2a80*/  UMOV UR4, 0x2d1b5154 ;  /* 0x2d1b515400047882 */ /* 0x000fe20000000000 */
[----:B------:R-:W-:Y:S01]  /*2a90*/  UMOV UR5, 0x3f3c71c7 ;  /* 0x3f3c71c700057882 */ /* 0x000fe20000000000 */
[----:B------:R-:W-:Y:S02]  /*2aa0*/  DMUL R22, R4, R22 ;  /* 0x0000001604167228 */ /* 0x000fe40000000000 */
[----:B------:R-:W-:-:S03]  /*2ab0*/  DFMA R26, -R24, UR6, R2 ;  /* 0x00000006181a7c2b */ /* 0x000fc60008000102 */
[----:B------:R-:W-:Y:S01]  /*2ac0*/  DFMA R20, R18, R20, UR4 ;  /* 0x0000000412147e2b */ /* 0x000fe20008000014 */
[----:B------:R-:W-:Y:S01]  /*2ad0*/  UMOV UR4, 0x923be72d ;  /* 0x923be72d00047882 */ /* 0x000fe20000000000 */
[----:B------:R-:W-:-:S03]  /*2ae0*/  UMOV UR5, 0x3f624924 ;  /* 0x3f62492400057882 */ /* 0x000fc60000000000 */
[----:B------:R-:W-:-:S03]  /*2af0*/  DADD R26, -R14, R26 ;  /* 0x000000000e1a7229 */ /* 0x000fc6000000011a */
        /* <DEDUP_REMOVED lines=9> */
[----:B------:R-:W-:-:S08]  /*2b90*/  DMUL R20, R18, R20 ;  /* 0x0000001412147228 */ /* 0x000fd00000000000 */
[----:B------:R-:W-:-:S08]  /*2ba0*/  DFMA R20, R14, R20, R22 ;  /* 0x000000140e14722b */ /* 0x000fd00000000016 */
[----:B------:R-:W-:-:S08]  /*2bb0*/  DADD R20, R20, -R26 ;  /* 0x0000000014147229 */ /* 0x000fd0000000081a */
[----:B------:R-:W-:-:S08]  /*2bc0*/  DFMA R20, R24, UR4, R20 ;  /* 0x0000000418147c2b */ /* 0x000fd00008000014 */
[----:B------:R-:W-:Y:S01]  /*2bd0*/  DADD R18, R2, R20 ;  /* 0x0000000002127229 */ /* 0x000fe20000000014 */
[----:B------:R-:W-:Y:S10]  /*2be0*/  BRA `(.L_x_30134) ;  /* 0x0000000000d07947 */ /* 0x000ff40003800000 */
.L_x_30133:
[----:B------:R-:W-:Y:S01]  /*2bf0*/  DADD R20, R18, 2 ;  /* 0x4000000012147429 */ /* 0x000fe20000000000 */
[----:B------:R-:W-:Y:S01]  /*2c00*/  IMAD.MOV.U32 R2, RZ, RZ, 0x1 ;  /* 0x00000001ff027424 */ /* 0x000fe200078e00ff */
[----:B------:R-:W-:Y:S01]  /*2c10*/  FSETP.GEU.AND P2, PT, |R19|, 6.5827683646048100446e-37, PT ;  /* 0x036000001300780b */ /* 0x000fe20003f4e200 */
[----:B------:R-:W-:Y:S03]  /*2c20*/  BSSY B3, `(.L_x_30135) ;  /* 0x0000013000037945 */ /* 0x000fe60003800000 */
[----:B------:R-:W0:Y:S02]  /*2c30*/  MUFU.RCP64H R3, R21 ;  /* 0x0000001500037308 */ /* 0x000e240000001800 */
[----:B0-----:R-:W-:-:S08]  /*2c40*/  DFMA R4, -R20, R2, 1 ;  /* 0x3ff000001404742b */ /* 0x001fd00000000102 */
[----:B------:R-:W-:-:S08]  /*2c50*/  DFMA R4, R4, R4, R4 ;  /* 0x000000040404722b */ /* 0x000fd00000000004 */
[----:B------:R-:W-:-:S08]  /*2c60*/  DFMA R4, R2, R4, R2 ;  /* 0x000000040204722b */ /* 0x000fd00000000002 */
[----:B------:R-:W-:-:S08]  /*2c70*/  DFMA R2, -R20, R4, 1 ;  /* 0x3ff000001402742b */ /* 0x000fd00000000104 */
[----:B------:R-:W-:-:S08]  /*2c80*/  DFMA R2, R4, R2, R4 ;  /* 0x000000020402722b */ /* 0x000fd00000000004 */
[----:B------:R-:W-:-:S08]  /*2c90*/  DMUL R4, R18, R2 ;  /* 0x0000000212047228 */ /* 0x000fd00000000000 */
[----:B------:R-:W-:-:S08]  /*2ca0*/  DFMA R14, -R20, R4, R18 ;  /* 0x00000004140e722b */ /* 0x000fd00000000112 */
[----:B------:R-:W-:-:S10]  /*2cb0*/  DFMA R2, R2, R14, R4 ;  /* 0x0000000e0202722b */ /* 0x000fd40000000004 */
[----:B----4-:R-:W-:-:S05]  /*2cc0*/  FFMA R0, RZ, R21, R3 ;  /* 0x00000015ff007223 */ /* 0x010fca0000000003 */
[----:B------:R-:W-:-:S13]  /*2cd0*/  FSETP.GT.AND P0, PT, |R0|, 1.469367938527859385e-39, PT ;  /* 0x001000000000780b */ /* 0x000fda0003f04200 */
[----:B------:R-:W-:Y:S05]  /*2ce0*/  @P0 BRA P2, `(.L_x_30136) ;  /* 0x0000000000180947 */ /* 0x000fea0001000000 */
[----:B------:R-:W-:Y:S01]  /*2cf0*/  IMAD.MOV.U32 R2, RZ, RZ, R20 ;  /* 0x000000ffff027224 */ /* 0x000fe200078e0014 */
[----:B------:R-:W-:Y:S01]  /*2d00*/  MOV R0, 0x2d50 ;  /* 0x00002d5000007802 */ /* 0x000fe20000000f00 */
[----:B------:R-:W-:Y:S02]  /*2d10*/  IMAD.MOV.U32 R3, RZ, RZ, R21 ;  /* 0x000000ffff037224 */ /* 0x000fe400078e0015 */
[----:B------:R-:W-:Y:S02]  /*2d20*/  IMAD.MOV.U32 R14, RZ, RZ, R18 ;  /* 0x000000ffff0e7224 */ /* 0x000fe400078e0012 */
[----:B------:R-:W-:-:S07]  /*2d30*/  IMAD.MOV.U32 R15, RZ, RZ, R19 ;  /* 0x000000ffff0f7224 */ /* 0x000fce00078e0013 */
[----:B------:R-:W-:Y:S05]  /*2d40*/  CALL.REL.NOINC `($__internal_70_$__cuda_sm20_div_rn_f64_full) ;  /* 0x0000031000207944 */ /* 0x000fea0003c00000 */
.L_x_30136:
[----:B------:R-:W-:Y:S05]  /*2d50*/  BSYNC B3 ;  /* 0x0000000000037941 */ /* 0x000fea0003800000 */
.L_x_30135:
[----:B------:R-:W-:Y:S01]  /*2d60*/  DMUL R2, R18, R2 ;  /* 0x0000000212027228 */ /* 0x000fe20000000000 */
[----:B------:R-:W-:Y:S01]  /*2d70*/  IMAD.MOV.U32 R20, RZ, RZ, -0x314d23bc ;  /* 0xceb2dc44ff147424 */ /* 0x000fe200078e00ff */
[----:B------:R-:W-:Y:S01]  /*2d80*/  UMOV UR4, 0x2fbe14b5 ;  /* 0x2fbe14b500047882 */ /* 0x000fe20000000000 */
[----:B------:R-:W-:Y:S01]  /*2d90*/  IMAD.MOV.U32 R21, RZ, RZ, 0x3ed087ff ;  /* 0x3ed087ffff157424 */ /* 0x000fe200078e00ff */
[----:B------:R-:W-:-:S04]  /*2da0*/  UMOV UR5, 0x3eb372fb ;  /* 0x3eb372fb00057882 */ /* 0x000fc80000000000 */
[----:B------:R-:W-:-:S08]  /*2db0*/  DADD R4, R18, -R2 ;  /* 0x0000000012047229 */ /* 0x000fd00000000802 */
[----:B------:R-:W-:-:S08]  /*2dc0*/  DMUL R14, R4, R4 ;  /* 0x00000004040e7228 */ /* 0x000fd00000000000 */
        /* <DEDUP_REMOVED lines=19> */
[----:B------:R-:W-:-:S08]  /*2f00*/  DMUL R20, R14, R20 ;  /* 0x000000140e147228 */ /* 0x000fd00000000000 */
[----:B------:R-:W-:-:S08]  /*2f10*/  DFMA R20, R4, R20, -R2 ;  /* 0x000000140414722b */ /* 0x000fd00000000802 */
[----:B------:R-:W-:-:S11]  /*2f20*/  DADD R18, R18, R20 ;  /* 0x0000000012127229 */ /* 0x000fd60000000014 */
.L_x_30134:
[----:B------:R-:W-:Y:S05]  /*2f30*/  BSYNC B2 ;  /* 0x0000000000027941 */ /* 0x000fea0003800000 */
.L_x_30132:
[----:B------:R-:W0:Y:S01]  /*2f40*/  MUFU.RCP64H R3, R13 ;  /* 0x0000000d00037308 */ /* 0x000e220000001800 */
[----:B------:R-:W-:Y:S01]  /*2f50*/  IMAD.MOV.U32 R2, RZ, RZ, 0x1 ;  /* 0x00000001ff027424 */ /* 0x000fe200078e00ff */
[----:B------:R-:W-:Y:S01]  /*2f60*/  FSETP.GEU.AND P2, PT, |R7|, 6.5827683646048100446e-37, PT ;  /* 0x036000000700780b */ /* 0x000fe20003f4e200 */
[----:B------:R-:W-:Y:S04]  /*2f70*/  BSSY B2, `(.L_x_30137) ;  /* 0x0000012000027945 */ /* 0x000fe80003800000 */
        /* <DEDUP_REMOVED lines=8> */
[----:B------:R-:W-:-:S05]  /*3000*/  FFMA R0, RZ, R13, R3 ;  /* 0x0000000dff007223 */ /* 0x000fca0000000003 */
        /* <DEDUP_REMOVED lines=8> */
.L_x_30138:
[----:B------:R-:W-:Y:S05]  /*3090*/  BSYNC B2 ;  /* 0x0000000000027941 */ /* 0x000fea0003800000 */
.L_x_30137:
[----:B------:R-:W-:Y:S01]  /*30a0*/  DSETP.NEU.AND P0, PT, R12, RZ, PT ;  /* 0x000000ff0c00722a */ /* 0x000fe20003f0d000 */
[----:B------:R-:W-:-:S13]  /*30b0*/  BSSY B0, `(.L_x_30139) ;  /* 0x0000054000007945 */ /* 0x000fda0003800000 */
[----:B------:R-:W-:Y:S05]  /*30c0*/  @!P0 BRA `(.L_x_30140) ;  /* 0x00000004003c8947 */ /* 0x000fea0003800000 */
[----:B------:R-:W-:Y:S01]  /*30d0*/  DMUL R4, R2, R2 ;  /* 0x0000000202047228 */ /* 0x000fe20000000000 */
[----:B------:R-:W-:Y:S01]  /*30e0*/  IMAD.MOV.U32 R6, RZ, RZ, -0x2449a4b7 ;  /* 0xdbb65b49ff067424 */ /* 0x000fe200078e00ff */
[----:B------:R-:W-:Y:S01]  /*30f0*/  UMOV UR4, 0x2a25ff7e ;  /* 0x2a25ff7e00047882 */ /* 0x000fe20000000000 */
[----:B------:R-:W-:Y:S01]  /*3100*/  IMAD.MOV.U32 R7, RZ, RZ, 0x3f2d3b63 ;  /* 0x3f2d3b63ff077424 */ /* 0x000fe200078e00ff */
[----:B------:R-:W-:Y:S01]  /*3110*/  UMOV UR5, 0x3ef53e1d ;  /* 0x3ef53e1d00057882 */ /* 0x000fe20000000000 */
[----:B------:R-:W-:Y:S01]  /*3120*/  ISETP.GE.AND P2, PT, R9, RZ, PT ;  /* 0x000000ff0900720c */ /* 0x000fe20003f46270 */
[----:B------:R-:W-:-:S03]  /*3130*/  DSETP.NEU.AND P0, PT, |R8|, |R10|, PT ;  /* 0x4000000a0800722a */ /* 0x000fc60003f0d200 */
[----:B------:R-:W-:Y:S01]  /*3140*/  DFMA R6, R4, -UR4, R6 ;  /* 0x8000000404067c2b */ /* 0x000fe20008000006 */
[----:B------:R-:W-:Y:S01]  /*3150*/  UMOV UR4, 0x8dde082e ;  /* 0x8dde082e00047882 */ /* 0x000fe20000000000 */
[----:B------:R-:W-:-:S06]  /*3160*/  UMOV UR5, 0x3f531278 ;  /* 0x3f53127800057882 */ /* 0x000fcc0000000000 */
[----:B------:R-:W-:Y:S01]  /*3170*/  DFMA R6, R4, R6, -UR4 ;  /* 0x8000000404067e2b */ /* 0x000fe20008000006 */
[----:B------:R-:W-:Y:S01]  /*3180*/  UMOV UR4, 0xc8249315 ;  /* 0xc824931500047882 */ /* 0x000fe20000000000 */
[----:B------:R-:W-:-:S06]  /*3190*/  UMOV UR5, 0x3f6f9690 ;  /* 0x3f6f969000057882 */ /* 0x000fcc0000000000 */
[----:B------:R-:W-:Y:S01]  /*31a0*/  DFMA R6, R4, R6, UR4 ;  /* 0x0000000404067e2b */ /* 0x000fe20008000006 */
        /* <DEDUP_REMOVED lines=47> */
[----:B------:R-:W-:-:S08]  /*34a0*/  DMUL R6, R4, R6 ;  /* 0x0000000604067228 */ /* 0x000fd00000000000 */
[----:B------:R-:W-:-:S08]  /*34b0*/  DFMA R6, R6, R2, R2 ;  /* 0x000000020606722b */ /* 0x000fd00000000002 */
[----:B------:R-:W-:Y:S02]  /*34c0*/  DADD R2, -RZ, -R6 ;  /* 0x00000000ff027229 */ /* 0x000fe40000000906 */
[----:B------:R-:W-:Y:S01]  /*34d0*/  DADD R4, -R6, UR4 ;  /* 0x0000000406047e29 */ /* 0x000fe20008000100 */
[----:B------:R-:W-:-:S07]  /*34e0*/  UMOV UR5, 0x3ff921fb ;  /* 0x3ff921fb00057882 */ /* 0x000fce0000000000 */
[----:B------:R-:W-:Y:S02]  /*34f0*/  FSEL R2, R6, R2, !P2 ;  /* 0x0000000206027208 */ /* 0x000fe40005000000 */
[----:B------:R-:W-:Y:S02]  /*3500*/  FSEL R3, R7, R3, !P2 ;  /* 0x0000000307037208 */ /* 0x000fe40005000000 */
[----:B------:R-:W-:Y:S02]  /*3510*/  FSEL R0, R4, R6, !P2 ;  /* 0x0000000604007208 */ /* 0x000fe40005000000 */
[----:B------:R-:W-:Y:S02]  /*3520*/  FSEL R4, R5, R7, !P2 ;  /* 0x0000000705047208 */ /* 0x000fe40005000000 */
[----:B------:R-:W-:-:S10]  /*3530*/  DADD R2, R2, UR4 ;  /* 0x0000000402027e29 */ /* 0x000fd40008000000 */
[----:B------:R-:W-:Y:S02]  /*3540*/  FSEL R2, R2, R0, !P1 ;  /* 0x0000000002027208 */ /* 0x000fe40004800000 */
[----:B------:R-:W-:Y:S01]  /*3550*/  FSEL R3, R3, R4, !P1 ;  /* 0x0000000403037208 */ /* 0x000fe20004800000 */
[----:B------:R-:W-:Y:S06]  /*3560*/  @P0 BRA `(.L_x_30141) ;  /* 0x0000000000200947 */ /* 0x000fec0003800000 */
[----:B------:R-:W-:Y:S02]  /*3570*/  IMAD.MOV.U32 R2, RZ, RZ, 0x7f3321d2 ;  /* 0x7f3321d2ff027424 */ /* 0x000fe400078e00ff */
[----:B------:R-:W-:-:S03]  /*3580*/  IMAD.MOV.U32 R0, RZ, RZ, 0x4002d97c ;  /* 0x4002d97cff007424 */ /* 0x000fc600078e00ff */
[----:B------:R-:W-:Y:S02]  /*3590*/  FSEL R2, R2, 3.37028055040000000000e+12, !P2 ;  /* 0x54442d1802027808 */ /* 0x000fe40005000000 */
[----:B------:R-:W-:Y:S01]  /*35a0*/  FSEL R3, R0, 1.8213495016098022461, !P2 ;  /* 0x3fe921fb00037808 */ /* 0x000fe20005000000 */
[----:B------:R-:W-:Y:S06]  /*35b0*/  BRA `(.L_x_30141) ;  /* 0x00000000000c7947 */ /* 0x000fec0003800000 */
.L_x_30140:
[----:B------:R-:W-:-:S04]  /*35c0*/  ISETP.GE.AND P0, PT, R9, RZ, PT ;  /* 0x000000ff0900720c */ /* 0x000fc80003f06270 */
[----:B------:R-:W-:Y:S02]  /*35d0*/  FSEL R2, RZ, 3.37028055040000000000e+12, P0 ;  /* 0x54442d18ff027808 */ /* 0x000fe40000000000 */
[----:B------:R-:W-:-:S07]  /*35e0*/  FSEL R3, RZ, 2.1426990032196044922, P0 ;  /* 0x400921fbff037808 */ /* 0x000fce0000000000 */
.L_x_30141:
[----:B------:R-:W-:Y:S05]  /*35f0*/  BSYNC B0 ;  /* 0x0000000000007941 */ /* 0x000fea0003800000 */
.L_x_30139:
[----:B------:R-:W-:Y:S01]  /*3600*/  DADD R8, |R10|, |R8| ;  /* 0x000000000a087229 */ /* 0x000fe20000000608 */
[----:B------:R-:W-:Y:S01]  /*3610*/  LOP3.LUT R10, R3, 0x80000000, R11, 0xb8, !PT ;  /* 0x80000000030a7812 */ /* 0x000fe200078eb80b */
[----:B------:R-:W-:-:S06]  /*3620*/  DMUL R18, R18, 0.5 ;  /* 0x3fe0000012127828 */ /* 0x000fcc0000000000 */
[----:B------:R-:W-:-:S06]  /*3630*/  DSETP.GTU.AND P0, PT, |R8|, +INF , PT ;  /* 0x7ff000000800742a */ /* 0x000fcc0003f0c200 */
[----:B------:R-:W-:Y:S02]  /*3640*/  FSEL R2, R8, R2, P0 ;  /* 0x0000000208027208 */ /* 0x000fe40000000000 */
[----:B------:R-:W-:Y:S01]  /*3650*/  FSEL R3, R9, R10, P0 ;  /* 0x0000000a09037208 */ /* 0x000fe20000000000 */
[----:B------:R-:W-:Y:S06]  /*3660*/  BRA `(.L_x_30142) ;  /* 0x0000006400987947 */ /* 0x000fec0003800000 */
.L_x_30131:
[----:B------:R-:W-:Y:S01]  /*3670*/  DMUL R2, R6, R6 ;  /* 0x0000000606027228 */ /* 0x000fe20000000000 */
[----:B------:R-:W-:Y:S01]  /*3680*/  UMOV UR4, 0x66666666 ;  /* 0x6666666600047882 */ /* 0x000fe20000000000 */
[----:B------:R-:W-:-:S06]  /*3690*/  UMOV UR5, 0x3fe66666 ;  /* 0x3fe6666600057882 */ /* 0x000fcc0000000000 */
[----:B------:R-:W-:-:S08]  /*36a0*/  DFMA R2, R12, R12, R2 ;  /* 0x0000000c0c02722b */ /* 0x000fd00000000002 */
[----:B------:R-:W-:-:S14]  /*36b0*/  DSETP.GTU.AND P0, PT, R2, UR4, PT ;  /* 0x0000000402007e2a */ /* 0x000fdc000bf0c000 */
[----:B------:R-:W-:Y:S05]  /*36c0*/  @P0 BRA `(.L_x_30143) ;  /* 0x0000000c001c0947 */ /* 0x000fea0003800000 */
[----:B------:R-:W0:Y:S01]  /*36d0*/  MUFU.RCP64H R15, R13 ;  /* 0x0000000d000f7308 */ /* 0x000e220000001800 */
[----:B------:R-:W-:Y:S01]  /*36e0*/  IMAD.MOV.U32 R14, RZ, RZ, 0x1 ;  /* 0x00000001ff0e7424 */ /* 0x000fe200078e00ff */
[----:B------:R-:W-:Y:S01]  /*36f0*/  BSSY B0, `(.L_x_30144) ;  /* 0x000005e000007945 */ /* 0x000fe20003800000 */
[----:B------:R-:W-:Y:S01]  /*3700*/  IMAD.MOV.U32 R5, RZ, RZ, R3 ;  /* 0x000000ffff057224 */ /* 0x000fe200078e0003 */
[----:B------:R-:W-:Y:S01]  /*3710*/  FSETP.GEU.AND P5, PT, |R7|, 6.5827683646048100446e-37, PT ;  /* 0x036000000700780b */ /* 0x000fe20003fae200 */
[----:B------:R-:W-:Y:S02]  /*3720*/  IMAD.MOV.U32 R4, RZ, RZ, R2 ;  /* 0x000000ffff047224 */ /* 0x000fe400078e0002 */
[----:B----4-:R-:W-:Y:S01]  /*3730*/  IMAD.MOV.U32 R0, RZ, RZ, R5 ;  /* 0x000000ffff007224 */ /* 0x010fe200078e0005 */
[----:B------:R-:W-:Y:S01]  /*3740*/  ISETP.GT.AND P0, PT, R5, 0xfffff, PT ;  /* 0x000fffff0500780c */ /* 0x000fe20003f04270 */
[----:B------:R-:W-:Y:S02]  /*3750*/  IMAD.MOV.U32 R22, RZ, RZ, R4 ;  /* 0x000000ffff167224 */ /* 0x000fe400078e0004 */
[----:B------:R-:W-:Y:S01]  /*3760*/  IMAD.MOV.U32 R24, RZ, RZ, -0x3ff ;  /* 0xfffffc01ff187424 */ /* 0x000fe200078e00ff */
[----:B0-----:R-:W-:-:S09]  /*3770*/  DFMA R18, -R12, R14, 1 ;  /* 0x3ff000000c12742b */ /* 0x001fd2000000010e */
[----:B------:R-:W-:Y:S01]  /*3780*/  @!P0 DMUL R4, R4, 1.80143985094819840000e+16 ;  /* 0x4350000004048828 */ /* 0x000fe20000000000 */
[----:B------:R-:W-:Y:S01]  /*3790*/  @!P0 IMAD.MOV.U32 R24, RZ, RZ, -0x435 ;  /* 0xfffffbcbff188424 */ /* 0x000fe200078e00ff */
[----:B------:R-:W-:-:S08]  /*37a0*/  DFMA R18, R18, R18, R18 ;  /* 0x000000121212722b */ /* 0x000fd00000000012 */
[----:B------:R-:W-:Y:S01]  /*37b0*/  @!P0 IMAD.MOV.U32 R0, RZ, RZ, R5 ;  /* 0x000000ffff008224 */ /* 0x000fe200078e0005 */
[----:B------:R-:W-:Y:S01]  /*37c0*/  DFMA R18, R14, R18, R14 ;  /* 0x000000120e12722b */ /* 0x000fe2000000000e */
[----:B------:R-:W-:Y:S02]  /*37d0*/  @!P0 IMAD.MOV.U32 R22, RZ, RZ, R4 ;  /* 0x000000ffff168224 */ /* 0x000fe400078e0004 */
[----:B------:R-:W-:-:S05]  /*37e0*/  VIADD R14, R0, 0xffffffff ;  /* 0xffffffff000e7836 */ /* 0x000fca0000000000 */
[----:B------:R-:W-:Y:S01]  /*37f0*/  DFMA R2, -R12, R18, 1 ;  /* 0x3ff000000c02742b */ /* 0x000fe20000000112 */
[----:B------:R-:W-:-:S07]  /*3800*/  ISETP.GE.U32.AND P2, PT, R14, 0x7fefffff, PT ;  /* 0x7fefffff0e00780c */ /* 0x000fce0003f46070 */
[----:B------:R-:W-:-:S06]  /*3810*/  DFMA R2, R18, R2, R18 ;  /* 0x000000021202722b */ /* 0x000fcc0000000012 */
[----:B------:R-:W-:Y:S01]  /*3820*/  @P2 IMAD.MOV.U32 R14, RZ, RZ, 0x0 ;  /* 0x00000000ff0e2424 */ /* 0x000fe200078e00ff */
[----:B------:R-:W-:Y:S01]  /*3830*/  @P2 FSETP.NEU.FTZ.AND P3, PT, R5, RZ, PT ;  /* 0x000000ff0500220b */ /* 0x000fe20003f7d000 */
[----:B------:R-:W-:Y:S01]  /*3840*/  DMUL R18, R6, R2 ;  /* 0x0000000206127228 */ /* 0x000fe20000000000 */
[----:B------:R-:W-:-:S06]  /*3850*/  @P2 IMAD.MOV.U32 R15, RZ, RZ, 0x7ff00000 ;  /* 0x7ff00000ff0f2424 */ /* 0x000fcc00078e00ff */
[----:B------:R-:W-:Y:S02]  /*3860*/  @P2 DFMA R14, R4, R14, +INF ;  /* 0x7ff00000040e242b */ /* 0x000fe4000000000e */
[----:B------:R-:W-:-:S08]  /*3870*/  DFMA R20, -R12, R18, R6 ;  /* 0x000000120c14722b */ /* 0x000fd00000000106 */
[----:B------:R-:W-:Y:S01]  /*3880*/  DFMA R2, R2, R20, R18 ;  /* 0x000000140202722b */ /* 0x000fe20000000012 */
[----:B------:R-:W-:Y:S02]  /*3890*/  @P2 FSEL R18, R14, RZ, P3 ;  /* 0x000000ff0e122208 */ /* 0x000fe40001800000 */
[----:B------:R-:W-:-:S07]  /*38a0*/  @P2 FSEL R19, R15, -QNAN , P3 ;  /* 0xfff000000f132808 */ /* 0x000fce0001800000 */
[----:B------:R-:W-:-:S05]  /*38b0*/  FFMA R5, RZ, R13, R3 ;  /* 0x0000000dff057223 */ /* 0x000fca0000000003 */
[----:B------:R-:W-:Y:S01]  /*38c0*/  FSETP.GT.AND P4, PT, |R5|, 1.469367938527859385e-39, PT ;  /* 0x001000000500780b */ /* 0x000fe20003f84200 */
[----:B------:R-:W-:-:S12]  /*38d0*/  @P2 BRA `(.L_x_30145) ;  /* 0x0000000000fc2947 */ /* 0x000fd80003800000 */
[----:B------:R-:W-:Y:S01]  /*38e0*/  LOP3.LUT R4, R0, 0x800fffff, RZ, 0xc0, !PT ;  /* 0x800fffff00047812 */ /* 0x000fe200078ec0ff */
[----:B------:R-:W-:Y:S01]  /*38f0*/  IMAD.MOV.U32 R18, RZ, RZ, RZ ;  /* 0x000000ffff127224 */ /* 0x000fe200078e00ff */
[----:B------:R-:W-:Y:S01]  /*3900*/  UMOV UR4, 0x3ae80f1e ;  /* 0x3ae80f1e00047882 */ /* 0x000fe20000000000 */
[----:B------:R-:W-:Y:S01]  /*3910*/  IMAD.MOV.U32 R23, RZ, RZ, 0x3ed0ee25 ;  /* 0x3ed0ee25ff177424 */ /* 0x000fe200078e00ff */
[----:B------:R-:W-:Y:S01]  /*3920*/  LOP3.LUT R4, R4, 0x3ff00000, RZ, 0xfc, !PT ;  /* 0x3ff0000004047812 */ /* 0x000fe200078efcff */
[----:B------:R-:W-:Y:S01]  /*3930*/  UMOV UR5, 0x3eb1380b ;  /* 0x3eb1380b00057882 */ /* 0x000fe20000000000 */
[----:B------:R-:W-:Y:S01]  /*3940*/  LEA.HI R0, R0, R24, RZ, 0xc ;  /* 0x0000001800007211 */ /* 0x000fe200078f60ff */
[----:B------:R-:W-:Y:S01]  /*3950*/  IMAD.MOV.U32 R27, RZ, RZ, 0x43300000 ;  /* 0x43300000ff1b7424 */ /* 0x000fe200078e00ff */
[----:B------:R-:W-:Y:S01]  /*3960*/  ISETP.GE.AND P0, PT, R4, 0x3ff6a09f, PT ;  /* 0x3ff6a09f0400780c */ /* 0x000fe20003f06270 */
[----:B------:R-:W-:Y:S01]  /*3970*/  IMAD.MOV.U32 R5, RZ, RZ, R4 ;  /* 0x000000ffff057224 */ /* 0x000fe200078e0004 */
[----:B------:R-:W-:Y:S01]  /*3980*/  UMOV UR6, 0x80000000 ;  /* 0x8000000000067882 */ /* 0x000fe20000000000 */
[----:B------:R-:W-:Y:S01]  /*3990*/  IMAD.MOV.U32 R4, RZ, RZ, R22 ;  /* 0x000000ffff047224 */ /* 0x000fe200078e0016 */
[----:B------:R-:W-:Y:S01]  /*39a0*/  UMOV UR7, 0x43300000 ;  /* 0x4330000000077882 */ /* 0x000fe20000000000 */
[----:B------:R-:W-:-:S08]  /*39b0*/  IMAD.MOV.U32 R22, RZ, RZ, -0x748574fc ;  /* 0x8b7a8b04ff167424 */ /* 0x000fd000078e00ff */
[----:B------:R-:W-:Y:S02]  /*39c0*/  @P0 VIADD R14, R5, 0xfff00000 ;  /* 0xfff00000050e0836 */ /* 0x000fe40000000000 */
[----:B------:R-:W-:Y:S02]  /*39d0*/  @P0 VIADD R0, R0, 0x1 ;  /* 0x0000000100000836 */ /* 0x000fe40000000000 */
[----:B------:R-:W-:-:S03]  /*39e0*/  @P0 IMAD.MOV.U32 R5, RZ, RZ, R14 ;  /* 0x000000ffff050224 */ /* 0x000fc600078e000e */
[----:B------:R-:W-:-:S03]  /*39f0*/  LOP3.LUT R26, R0, 0x80000000, RZ, 0x3c, !PT ;  /* 0x80000000001a7812 */ /* 0x000fc600078e3cff */
[C---:B------:R-:W-:Y:S02]  /*3a00*/  DADD R14, R4.reuse, 1 ;  /* 0x3ff00000040e7429 */ /* 0x040fe40000000000 */
[----:B------:R-:W-:Y:S02]  /*3a10*/  DADD R4, R4, -1 ;  /* 0xbff0000004047429 */ /* 0x000fe40000000000 */
[----:B------:R-:W-:Y:S01]  /*3a20*/  DADD R26, R26, -UR6 ;  /* 0x800000061a1a7e29 */ /* 0x000fe20008000000 */
[----:B------:R-:W-:Y:S01]  /*3a30*/  UMOV UR6, 0xfefa39ef ;  /* 0xfefa39ef00067882 */ /* 0x000fe20000000000 */
[----:B------:R-:W0:Y:S01]  /*3a40*/  MUFU.RCP64H R19, R15 ;  /* 0x0000000f00137308 */ /* 0x000e220000001800 */
[----:B------:R-:W-:Y:S01]  /*3a50*/  UMOV UR7, 0x3fe62e42 ;  /* 0x3fe62e4200077882 */ /* 0x000fe20000000000 */
        /* <DEDUP_REMOVED lines=38> */
[----:B------:R-:W-:-:S11]  /*3cc0*/  DADD R18, R4, R22 ;  /* 0x0000000004127229 */ /* 0x000fd60000000016 */
.L_x_30145:
[----:B------:R-:W-:Y:S05]  /*3cd0*/  BSYNC B0 ;  /* 0x0000000000007941 */ /* 0x000fea0003800000 */
.L_x_30144:
[----:B------:R-:W-:Y:S04]  /*3ce0*/  BSSY B2, `(.L_x_30146) ;  /* 0x0000008000027945 */ /* 0x000fe80003800000 */
[----:B------:R-:W-:Y:S05]  /*3cf0*/  @P4 BRA P5, `(.L_x_30147) ;  /* 0x0000000000184947 */ /* 0x000fea0002800000 */
[----:B------:R-:W-:Y:S01]  /*3d00*/  IMAD.MOV.U32 R14, RZ, RZ, R6 ;  /* 0x000000ffff0e7224 */ /* 0x000fe200078e0006 */
[----:B------:R-:W-:Y:S01]  /*3d10*/  MOV R0, 0x3d60 ;  /* 0x00003d6000007802 */ /* 0x000fe20000000f00 */
[----:B------:R-:W-:Y:S02]  /*3d20*/  IMAD.MOV.U32 R15, RZ, RZ, R7 ;  /* 0x000000ffff0f7224 */ /* 0x000fe400078e0007 */
[----:B------:R-:W-:Y:S02]  /*3d30*/  IMAD.MOV.U32 R2, RZ, RZ, R12 ;  /* 0x000000ffff027224 */ /* 0x000fe400078e000c */
[----:B------:R-:W-:-:S07]  /*3d40*/  IMAD.MOV.U32 R3, RZ, RZ, R13 ;  /* 0x000000ffff037224 */ /* 0x000fce00078e000d */
[----:B------:R-:W-:Y:S05]  /*3d50*/  CALL.REL.NOINC `($__internal_70_$__cuda_sm20_div_rn_f64_full) ;  /* 0x00000300001c7944 */ /* 0x000fea0003c00000 */
.L_x_30147:
[----:B------:R-:W-:Y:S05]  /*3d60*/  BSYNC B2 ;  /* 0x0000000000027941 */ /* 0x000fea0003800000 */
.L_x_30146:
        /* <DEDUP_REMOVED lines=82> */
.L_x_30149:
[----:B------:R-:W-:-:S04]  /*4290*/  ISETP.GE.AND P0, PT, R9, RZ, PT ;  /* 0x000000ff0900720c */ /* 0x000fc80003f06270 */
[----:B------:R-:W-:Y:S02]  /*42a0*/  FSEL R2, RZ, 3.37028055040000000000e+12, P0 ;  /* 0x54442d18ff027808 */ /* 0x000fe40000000000 */
[----:B------:R-:W-:-:S07]  /*42b0*/  FSEL R3, RZ, 2.1426990032196044922, P0 ;  /* 0x400921fbff037808 */ /* 0x000fce0000000000 */
.L_x_30150:
[----:B------:R-:W-:Y:S05]  /*42c0*/  BSYNC B0 ;  /* 0x0000000000007941 */ /* 0x000fea0003800000 */
.L_x_30148:
[----:B------:R-:W-:Y:S01]  /*42d0*/  DADD R8, |R10|, |R8| ;  /* 0x000000000a087229 */ /* 0x000fe20000000608 */
[----:B------:R-:W-:Y:S01]  /*42e0*/  LOP3.LUT R10, R3, 0x80000000, R11, 0xb8, !PT ;  /* 0x80000000030a7812 */ /* 0x000fe200078eb80b */
[----:B------:R-:W-:-:S06]  /*42f0*/  DMUL R18, R18, 0.5 ;  /* 0x3fe0000012127828 */ /* 0x000fcc0000000000 */
[----:B------:R-:W-:-:S06]  /*4300*/  DSETP.GTU.AND P0, PT, |R8|, +INF , PT ;  /* 0x7ff000000800742a */ /* 0x000fcc0003f0c200 */
[----:B------:R-:W-:Y:S02]  /*4310*/  FSEL R2, R8, R2, P0 ;  /* 0x0000000208027208 */ /* 0x000fe40000000000 */
[----:B------:R-:W-:Y:S01]  /*4320*/  FSEL R3, R9, R10, P0 ;  /* 0x0000000a09037208 */ /* 0x000fe20000000000 */
[----:B------:R-:W-:Y:S06]  /*4330*/  BRA `(.L_x_30142) ;  /* 0x0000005800647947 */ /* 0x000fec0003800000 */
.L_x_30143:
[----:B------:R-:W-:Y:S01]  /*4340*/  LOP3.LUT R3, R13, 0xfffffff8, RZ, 0xc0, !PT ;  /* 0xfffffff80d037812 */ /* 0x000fe200078ec0ff */
[----:B------:R-:W-:Y:S01]  /*4350*/  IMAD.MOV.U32 R2, RZ, RZ, RZ ;  /* 0x000000ffff027224 */ /* 0x000fe200078e00ff */
[----:B------:R-:W-:Y:S01]  /*4360*/  LOP3.LUT R5, R7, 0xfffffff8, RZ, 0xc0, !PT ;  /* 0xfffffff807057812 */ /* 0x000fe200078ec0ff */
[----:B------:R-:W-:Y:S01]  /*4370*/  IMAD.MOV.U32 R4, RZ, RZ, RZ ;  /* 0x000000ffff047224 */ /* 0x000fe200078e00ff */
[----:B------:R-:W-:Y:S01]  /*4380*/  BSSY B0, `(.L_x_30151) ;  /* 0x0000064000007945 */ /* 0x000fe20003800000 */
[----:B------:R-:W-:Y:S02]  /*4390*/  IMAD.MOV.U32 R14, RZ, RZ, RZ ;  /* 0x000000ffff0e7224 */ /* 0x000fe400078e00ff */
[----:B------:R-:W-:Y:S02]  /*43a0*/  DADD R12, R12, -R2 ;  /* 0x000000000c0c7229 */ /* 0x000fe40000000802 */
[----:B------:R-:W-:Y:S02]  /*43b0*/  DADD R6, R6, -R4 ;  /* 0x0000000006067229 */ /* 0x000fe40000000804 */
[----:B------:R-:W-:-:S02]  /*43c0*/  DADD R18, R2, R2 ;  /* 0x0000000002127229 */ /* 0x000fc40000000002 */
[----:B------:R-:W-:Y:S02]  /*43d0*/  DMUL R22, R2, R2 ;  /* 0x0000000202167228 */ /* 0x000fe40000000000 */
[C---:B------:R-:W-:Y:S02]  /*43e0*/  DMUL R24, R4.reuse, R4 ;  /* 0x0000000404187228 */ /* 0x040fe40000000000 */
[----:B------:R-:W-:Y:S01]  /*43f0*/  LOP3.LUT R3, R13, 0xfffffff8, RZ, 0xc0, !PT ;  /* 0xfffffff80d037812 */ /* 0x000fe200078ec0ff */
[----:B------:R-:W-:Y:S01]  /*4400*/  DADD R4, R4, R4 ;  /* 0x0000000004047229 */ /* 0x000fe20000000004 */
[----:B------:R-:W-:-:S04]  /*4410*/  LOP3.LUT R15, R7, 0xfffffff8, RZ, 0xc0, !PT ;  /* 0xfffffff8070f7812 */ /* 0x000fc800078ec0ff */
[----:B------:R-:W-:Y:S02]  /*4420*/  DADD R12, R12, -R2 ;  /* 0x000000000c0c7229 */ /* 0x000fe40000000802 */
[C---:B------:R-:W-:Y:S02]  /*4430*/  DMUL R26, R2.reuse, R18 ;  /* 0x00000012021a7228 */ /* 0x040fe40000000000 */
[----:B------:R-:W-:Y:S02]  /*4440*/  DMUL R30, R2, R2 ;  /* 0x00000002021e7228 */ /* 0x000fe40000000000 */
[----:B------:R-:W-:Y:S02]  /*4450*/  DADD R6, R6, -R14 ;  /* 0x0000000006067229 */ /* 0x000fe4000000080e */
[----:B------:R-:W-:Y:S02]  /*4460*/  DADD R2, R2, R2 ;  /* 0x0000000002027229 */ /* 0x000fe40000000002 */
[----:B------:R-:W-:-:S02]  /*4470*/  DADD R20, R14, R14 ;  /* 0x000000000e147229 */ /* 0x000fc4000000000e */
[----:B------:R-:W-:Y:S02]  /*4480*/  DMUL R28, R14, R4 ;  /* 0x000000040e1c7228 */ /* 0x000fe40000000000 */
[----:B------:R-:W-:Y:S02]  /*4490*/  DMUL R18, R12, R18 ;  /* 0x000000120c127228 */ /* 0x000fe40000000000 */
[----:B------:R-:W-:Y:S02]  /*44a0*/  DMUL R4, R6, R4 ;  /* 0x0000000406047228 */ /* 0x000fe40000000000 */
[----:B------:R-:W-:Y:S02]  /*44b0*/  DMUL R2, R12, R2 ;  /* 0x000000020c027228 */ /* 0x000fe40000000000 */
[----:B------:R-:W-:Y:S02]  /*44c0*/  DMUL R20, R6, R20 ;  /* 0x0000001406147228 */ /* 0x000fe40000000000 */
[----:B------:R-:W-:-:S02]  /*44d0*/  DMUL R14, R14, R14 ;  /* 0x0000000e0e0e7228 */ /* 0x000fc40000000000 */
[----:B------:R-:W-:Y:S02]  /*44e0*/  DMUL R12, R12, R12 ;  /* 0x0000000c0c0c7228 */ /* 0x000fe40000000000 */
[----:B------:R-:W-:-:S11]  /*44f0*/  DMUL R6, R6, R6 ;  /* 0x0000000606067228 */ /* 0x000fd60000000000 */
.L_x_30152:
[----:B------:R-:W-:-:S06]  /*4500*/  DSETP.GEU.AND P0, PT, R22, R24, PT ;  /* 0x000000181600722a */ /* 0x000fcc0003f0e000 */
[----:B------:R-:W-:Y:S02]  /*4510*/  FSEL R32, R22, R24, !P0 ;  /* 0x0000001816207208 */ /* 0x000fe40004000000 */
[----:B------:R-:W-:Y:S02]  /*4520*/  FSEL R33, R23, R25, !P0 ;  /* 0x0000001917217208 */ /* 0x000fe40004000000 */
[----:B------:R-:W-:Y:S02]  /*4530*/  FSEL R47, R25, R23, !P0 ;  /* 0x00000017192f7208 */ /* 0x000fe40004000000 */
[----:B------:R-:W-:Y:S02]  /*4540*/  FSEL R46, R24, R22, !P0 ;  /* 0x00000016182e7208 */ /* 0x000fe40004000000 */
[C-C-:B------:R-:W-:Y:S02]  /*4550*/  DSETP.GEU.AND P6, PT, R32.reuse, R26.reuse, PT ;  /* 0x0000001a2000722a */ /* 0x140fe40003fce000 */
[----:B------:R-:W-:-:S04]  /*4560*/  DSETP.LT.OR P0, PT, R32, R26, !P0 ;  /* 0x0000001a2000722a */ /* 0x000fc80004701400 */
[----:B------:R-:W-:Y:S02]  /*4570*/  FSEL R34, R32, R26, !P6 ;  /* 0x0000001a20227208 */ /* 0x000fe40007000000 */
[----:B------:R-:W-:Y:S02]  /*4580*/  FSEL R35, R33, R27, !P6 ;  /* 0x0000001b21237208 */ /* 0x000fe40007000000 */
[----:B------:R-:W-:Y:S02]  /*4590*/  FSEL R44, R26, R32, !P6 ;  /* 0x000000201a2c7208 */ /* 0x000fe40007000000 */
[----:B------:R-:W-:Y:S02]  /*45a0*/  FSEL R45, R27, R33, !P6 ;  /* 0x000000211b2d7208 */ /* 0x000fe40007000000 */
[C-C-:B------:R-:W-:Y:S02]  /*45b0*/  DSETP.GEU.AND P4, PT, R34.reuse, R28.reuse, PT ;  /* 0x0000001c2200722a */ /* 0x140fe40003f8e000 */
[----:B------:R-:W-:-:S04]  /*45c0*/  DSETP.LT.OR P0, PT, R34, R28, P0 ;  /* 0x0000001c2200722a */ /* 0x000fc80000701400 */
        /* <DEDUP_REMOVED lines=20> */
[----:B----4-:R-:W-:Y:S02]  /*4710*/  FSEL R0, R18, R40, !P5 ;  /* 0x0000002812007208 */ /* 0x010fe40006800000 */
        /* <DEDUP_REMOVED lines=11> */
[----:B------:R-:W-:Y:S01]  /*47d0*/  FSEL R4, R2, R22, !P6 ;  /* 0x0000001602047208 */ /* 0x000fe20007000000 */
[----:B------:R-:W-:Y:S01]  /*47e0*/  IMAD.MOV.U32 R22, RZ, RZ, R46 ;  /* 0x000000ffff167224 */ /* 0x000fe200078e002e */
[----:B------:R-:W-:Y:S01]  /*47f0*/  FSEL R5, R3, R23, !P6 ;  /* 0x0000001703057208 */ /* 0x000fe20007000000 */
[----:B------:R-:W-:Y:S01]  /*4800*/  IMAD.MOV.U32 R23, RZ, RZ, R47 ;  /* 0x000000ffff177224 */ /* 0x000fe200078e002f */
        /* <DEDUP_REMOVED lines=16> */
[C-C-:B------:R-:W-:Y:S02]  /*4910*/  DSETP.LT.OR P0, PT, R14.reuse, R6.reuse, P0 ;  /* 0x000000060e00722a */ /* 0x140fe40000701400 */
[----:B------:R-:W-:-:S06]  /*4920*/  DSETP.GEU.AND P2, PT, R14, R6, PT ;  /* 0x000000060e00722a */ /* 0x000fcc0003f4e000 */
[----:B------:R-:W-:Y:S02]  /*4930*/  FSEL R32, R14, R6, !P2 ;  /* 0x000000060e207208 */ /* 0x000fe40005000000 */
[----:B------:R-:W-:Y:S02]  /*4940*/  FSEL R33, R15, R7, !P2 ;  /* 0x000000070f217208 */ /* 0x000fe40005000000 */
[----:B------:R-:W-:Y:S01]  /*4950*/  FSEL R12, R6, R14, !P2 ;  /* 0x0000000e060c7208 */ /* 0x000fe20005000000 */
[----:B------:R-:W-:Y:S01]  /*4960*/  IMAD.MOV.U32 R14, RZ, RZ, R0 ;  /* 0x000000ffff0e7224 */ /* 0x000fe200078e0000 */
[----:B------:R-:W-:Y:S01]  /*4970*/  FSEL R13, R7, R15, !P2 ;  /* 0x0000000f070d7208 */ /* 0x000fe20005000000 */
[----:B------:R-:W-:Y:S02]  /*4980*/  IMAD.MOV.U32 R15, RZ, RZ, R40 ;  /* 0x000000ffff0f7224 */ /* 0x000fe400078e0028 */
[----:B------:R-:W-:Y:S02]  /*4990*/  IMAD.MOV.U32 R6, RZ, RZ, R32 ;  /* 0x000000ffff067224 */ /* 0x000fe400078e0020 */
[----:B------:R-:W-:Y:S01]  /*49a0*/  IMAD.MOV.U32 R7, RZ, RZ, R33 ;  /* 0x000000ffff077224 */ /* 0x000fe200078e0021 */
[----:B------:R-:W-:Y:S06]  /*49b0*/  @P0 BRA `(.L_x_30152) ;  /* 0xfffffff800d00947 */ /* 0x000fec000383ffff */
[----:B------:R-:W-:Y:S05]  /*49c0*/  BSYNC B0 ;  /* 0x0000000000007941 */ /* 0x000fea0003800000 */
.L_x_30151:
[----:B------:R-:W-:Y:S01]  /*49d0*/  DADD R22, R22, -1 ;  /* 0xbff0000016167429 */ /* 0x000fe20000000000 */
[----:B------:R-:W-:Y:S07]  /*49e0*/  BSSY B2, `(.L_x_30153) ;  /* 0x0000098000027945 */ /* 0x000fee0003800000 */
[----:B------:R-:W-:-:S08]  /*49f0*/  DADD R22, R24, R22 ;  /* 0x0000000018167229 */ /* 0x000fd00000000016 */
        /* <DEDUP_REMOVED lines=9> */
[----:B------:R-:W-:-:S10]  /*4a90*/  DADD R6, R32, R6 ;  /* 0x0000000020067229 */ /* 0x000fd40000000006 */
        /* <DEDUP_REMOVED lines=8> */
[----:B------:R-:W-:-:S08]  /*4b20*/  IMAD.MOV.U32 R0, RZ, RZ, R7 ;  /* 0x000000ffff007224 */ /* 0x000fd000078e0007 */
        /* <DEDUP_REMOVED lines=79> */
.L_x_30154:
        /* <DEDUP_REMOVED lines=22> */
.L_x_30157:
[----:B------:R-:W-:Y:S05]  /*5180*/  BSYNC B3 ;  /* 0x0000000000037941 */ /* 0x000fea0003800000 */
.L_x_30156:
        /* <DEDUP_REMOVED lines=29> */
.L_x_30155:
[----:B------:R-:W-:Y:S05]  /*5360*/  BSYNC B2 ;  /* 0x0000000000027941 */ /* 0x000fea0003800000 */
.L_x_30153:
[----:B------:R-:W-:Y:S01]  /*5370*/  DADD R12, -RZ, |R8| ;  /* 0x00000000ff0c7229 */ /* 0x000fe20000000508 */
[----:B------:R-:W-:Y:S01]  /*5380*/  IMAD.MOV.U32 R2, RZ, RZ, 0x1 ;  /* 0x00000001ff027424 */ /* 0x000fe200078e00ff */
[--C-:B------:R-:W-:Y:S01]  /*5390*/  DADD R18, -RZ, |R10|.reuse ;  /* 0x00000000ff127229 */ /* 0x100fe2000000050a */
[----:B------:R-:W-:Y:S01]  /*53a0*/  BSSY B2, `(.L_x_30158) ;  /* 0x000001a000027945 */ /* 0x000fe20003800000 */
[----:B------:R-:W-:-:S08]  /*53b0*/  DSETP.GEU.AND P0, PT, |R8|, |R10|, PT ;  /* 0x4000000a0800722a */ /* 0x000fd00003f0e200 */
[----:B------:R-:W-:Y:S02]  /*53c0*/  FSEL R7, R19, R13, !P0 ;  /* 0x0000000d13077208 */ /* 0x000fe40004000000 */
[----:B------:R-:W-:Y:S02]  /*53d0*/  FSEL R6, R18, R12, !P0 ;  /* 0x0000000c12067208 */ /* 0x000fe40004000000 */
[----:B------:R-:W0:Y:S01]  /*53e0*/  MUFU.RCP64H R3, R7 ;  /* 0x0000000700037308 */ /* 0x000e220000001800 */
[----:B------:R-:W-:Y:S02]  /*53f0*/  FSEL R21, R13, R19, !P0 ;  /* 0x000000130d157208 */ /* 0x000fe40004000000 */
[----:B------:R-:W-:Y:S01]  /*5400*/  FSEL R20, R12, R18, !P0 ;  /* 0x000000120c147208 */ /* 0x000fe20004000000 */
[----:B------:R-:W-:Y:S01]  /*5410*/  DMUL R18, R14, 0.5 ;  /* 0x3fe000000e127828 */ /* 0x000fe20000000000 */
[----:B------:R-:W-:Y:S01]  /*5420*/  FSETP.GEU.AND P1, PT, |R21|, 6.5827683646048100446e-37, PT ;  /* 0x036000001500780b */ /* 0x000fe20003f2e200 */
        /* <DEDUP_REMOVED lines=17> */
.L_x_30159:
[----:B------:R-:W-:Y:S05]  /*5540*/  BSYNC B2 ;  /* 0x0000000000027941 */ /* 0x000fea0003800000 */
.L_x_30158:
        /* <DEDUP_REMOVED lines=9> */
[C-C-:B------:R-:W-:Y:S02]  /*55e0*/  DSETP.NEU.AND P2, PT, |R8|.reuse, |R10|.reuse, PT ;  /* 0x4000000a0800722a */ /* 0x140fe40003f4d200 */
[----:B------:R-:W-:Y:S02]  /*55f0*/  DSETP.GEU.AND P0, PT, |R8|, |R10|, PT ;  /* 0x4000000a0800722a */ /* 0x000fe40003f0e200 */
        /* <DEDUP_REMOVED lines=72> */
.L_x_30161:
[----:B------:R-:W-:-:S04]  /*5a80*/  ISETP.GE.AND P0, PT, R9, RZ, PT ;  /* 0x000000ff0900720c */ /* 0x000fc80003f06270 */
[----:B------:R-:W-:Y:S02]  /*5a90*/  FSEL R2, RZ, 3.37028055040000000000e+12, P0 ;  /* 0x54442d18ff027808 */ /* 0x000fe40000000000 */
[----:B------:R-:W-:-:S07]  /*5aa0*/  FSEL R3, RZ, 2.1426990032196044922, P0 ;  /* 0x400921fbff037808 */ /* 0x000fce0000000000 */
.L_x_30162:
[----:B------:R-:W-:Y:S05]  /*5ab0*/  BSYNC B0 ;  /* 0x0000000000007941 */ /* 0x000fea0003800000 */
.L_x_30160:
[----:B------:R-:W-:Y:S01]  /*5ac0*/  DADD R8, |R10|, |R8| ;  /* 0x000000000a087229 */ /* 0x000fe20000000608 */
[----:B------:R-:W-:-:S07]  /*5ad0*/  LOP3.LUT R10, R3, 0x80000000, R11, 0xb8, !PT ;  /* 0x80000000030a7812 */ /* 0x000fce00078eb80b */
[----:B------:R-:W-:-:S06]  /*5ae0*/  DSETP.GTU.AND P0, PT, |R8|, +INF , PT ;  /* 0x7ff000000800742a */ /* 0x000fcc0003f0c200 */
[----:B------:R-:W-:Y:S02]  /*5af0*/  FSEL R2, R8, R2, P0 ;  /* 0x0000000208027208 */ /* 0x000fe40000000000 */
[----:B------:R-:W-:Y:S01]  /*5b00*/  FSEL R3, R9, R10, P0 ;  /* 0x0000000a09037208 */ /* 0x000fe20000000000 */
[----:B------:R-:W-:Y:S06]  /*5b10*/  BRA `(.L_x_30142) ;  /* 0x00000040006c7947 */ /* 0x000fec0003800000 */
.L_x_30130:
[CC--:B------:R-:W-:Y:S01]  /*5b20*/  ISETP.GT.U32.AND P2, PT, R14.reuse, R18.reuse, PT ;  /* 0x000000120e00720c */ /* 0x0c0fe20003f44070 */
[----:B------:R-:W-:Y:S01]  /*5b30*/  IMAD.MOV.U32 R2, RZ, RZ, RZ ;  /* 0x000000ffff027224 */ /* 0x000fe200078e00ff */
[CC--:B------:R-:W-:Y:S01]  /*5b40*/  ISETP.LT.U32.AND P0, PT, R14.reuse, R18.reuse, PT ;  /* 0x000000120e00720c */ /* 0x0c0fe20003f01070 */
[----:B------:R-:W-:Y:S01]  /*5b50*/  UMOV UR4, 0xffffffff ;  /* 0xffffffff00047882 */ /* 0x000fe20000000000 */
[CC--:B------:R-:W-:Y:S01]  /*5b60*/  ISETP.GT.U32.AND.EX P2, PT, R15.reuse, R19.reuse, PT, P2 ;  /* 0x000000130f00720c */ /* 0x0c0fe20003f44120 */
[----:B------:R-:W-:Y:S01]  /*5b70*/  UMOV UR5, 0x7fefffff ;  /* 0x7fefffff00057882 */ /* 0x000fe20000000000 */
[CC--:B------:R-:W-:Y:S01]  /*5b80*/  ISETP.LT.U32.AND.EX P0, PT, R15.reuse, R19.reuse, PT, P0 ;  /* 0x000000130f00720c */ /* 0x0c0fe20003f01100 */
[----:B------:R-:W-:Y:S01]  /*5b90*/  UMOV UR6, UR5 ;  /* 0x0000000500067c82 */ /* 0x000fe20008000000 */
[CC--:B------:R-:W-:Y:S01]  /*5ba0*/  SEL R23, R15.reuse, R19.reuse, P2 ;  /* 0x000000130f177207 */ /* 0x0c0fe20001000000 */
[----:B------:R-:W-:Y:S01]  /*5bb0*/  MUFU.RCP64H R25, R13 ;  /* 0x0000000d00197308 */ /* 0x000fe20000001800 */
[----:B------:R-:W-:Y:S01]  /*5bc0*/  SEL R26, R15, R19, P0 ;  /* 0x000000130f1a7207 */ /* 0x000fe20000000000 */
[----:B------:R-:W-:Y:S01]  /*5bd0*/  IMAD.MOV.U32 R24, RZ, RZ, 0x1 ;  /* 0x00000001ff187424 */ /* 0x000fe200078e00ff */
[----:B----4-:R-:W-:Y:S01]  /*5be0*/  LOP3.LUT R0, R23, 0xffc00000, RZ, 0xc0, !PT ;  /* 0xffc0000017007812 */ /* 0x010fe200078ec0ff */
[----:B------:R-:W-:Y:S01]  /*5bf0*/  BSSY B0, `(.L_x_30163) ;  /* 0x000007c000007945 */ /* 0x000fe20003800000 */
[----:B------:R-:W-:Y:S01]  /*5c00*/  SEL R20, R14, R18, P0 ;  /* 0x000000120e147207 */ /* 0x000fe20000000000 */
[----:B------:R-:W-:Y:S01]  /*5c10*/  IMAD.MOV.U32 R21, RZ, RZ, R26 ;  /* 0x000000ffff157224 */ /* 0x000fe200078e001a */
[----:B------:R-:W-:-:S02]  /*5c20*/  IADD3 R3, -R0, 0x7fd00000, RZ ;  /* 0x7fd0000000037810 */ /* 0x000fc40007ffe1ff */
[----:B------:R-:W-:Y:S01]  /*5c30*/  SEL R22, R14, R18, P2 ;  /* 0x000000120e167207 */ /* 0x000fe20001000000 */
[----:B------:R-:W-:Y:S01]  /*5c40*/  IMAD.U32 R14, RZ, RZ, UR6 ;  /* 0x00000006ff0e7e24 */ /* 0x000fe2000f8e00ff */
[----:B------:R-:W-:Y:S02]  /*5c50*/  ISETP.GE.U32.AND P3, PT, R26, 0x7ff00000, PT ;  /* 0x7ff000001a00780c */ /* 0x000fe40003f66070 */
[C---:B------:R-:W-:Y:S01]  /*5c60*/  DMUL R4, R2.reuse, R20 ;  /* 0x0000001402047228 */ /* 0x040fe20000000000 */
[----:B------:R-:W-:Y:S01]  /*5c70*/  FSETP.GEU.AND P5, PT, |R7|, 6.5827683646048100446e-37, PT ;  /* 0x036000000700780b */ /* 0x000fe20003fae200 */
[----:B------:R-:W-:-:S06]  /*5c80*/  DMUL R2, R2, R22 ;  /* 0x0000001602027228 */ /* 0x000fcc0000000000 */
[----:B------:R-:W-:-:S08]  /*5c90*/  DMUL R4, R4, R4 ;  /* 0x0000000404047228 */ /* 0x000fd00000000000 */
[----:B------:R-:W-:-:S08]  /*5ca0*/  DFMA R4, R2, R2, R4 ;  /* 0x000000020204722b */ /* 0x000fd00000000004 */
[----:B------:R-:W-:Y:S02]  /*5cb0*/  DSETP.MIN.AND P0, P2, R4, UR4, PT ;  /* 0x0000000404007e2a */ /* 0x000fe4000ba00000 */
[----:B------:R-:W-:-:S05]  /*5cc0*/  IMAD.MOV.U32 R2, RZ, RZ, R5 ;  /* 0x000000ffff027224 */ /* 0x000fca00078e0005 */
[----:B------:R-:W-:Y:S01]  /*5cd0*/  FSEL R3, R2, UR6, P0 ;  /* 0x0000000602037c08 */ /* 0x000fe20008000000 */
[----:B------:R-:W-:-:S05]  /*5ce0*/  IMAD.MOV.U32 R2, RZ, RZ, R4 ;  /* 0x000000ffff027224 */ /* 0x000fca00078e0004 */
[----:B------:R-:W-:Y:S02]  /*5cf0*/  SEL R2, R2, UR4, P0 ;  /* 0x0000000402027c07 */ /* 0x000fe40008000000 */
[----:B------:R-:W-:Y:S01]  /*5d00*/  @P2 LOP3.LUT R3, R14, 0x80000, RZ, 0xfc, !PT ;  /* 0x000800000e032812 */ /* 0x000fe200078efcff */
[----:B------:R-:W-:Y:S01]  /*5d10*/  IMAD.MOV.U32 R14, RZ, RZ, RZ ;  /* 0x000000ffff0e7224 */ /* 0x000fe200078e00ff */
[----:B------:R-:W-:Y:S02]  /*5d20*/  DSETP.NEU.AND P2, PT, R20, RZ, PT ;  /* 0x000000ff1400722a */ /* 0x000fe40003f4d000 */
[----:B------:R-:W0:Y:S03]  /*5d30*/  MUFU.RSQ64H R15, R3 ;  /* 0x00000003000f7308 */ /* 0x000e260000001c00 */
[----:B0-----:R-:W-:-:S08]  /*5d40*/  DMUL R18, R14, R14 ;  /* 0x0000000e0e127228 */ /* 0x001fd00000000000 */
[----:B------:R-:W-:Y:S01]  /*5d50*/  DFMA R18, R2, -R18, 1 ;  /* 0x3ff000000212742b */ /* 0x000fe20000000812 */
[----:B------:R-:W-:Y:S02]  /*5d60*/  IMAD.MOV.U32 R2, RZ, RZ, 0x0 ;  /* 0x00000000ff027424 */ /* 0x000fe400078e00ff */
[----:B------:R-:W-:-:S06]  /*5d70*/  IMAD.MOV.U32 R3, RZ, RZ, 0x3fd80000 ;  /* 0x3fd80000ff037424 */ /* 0x000fcc00078e00ff */
[----:B------:R-:W-:Y:S02]  /*5d80*/  DFMA R2, R18, R2, 0.5 ;  /* 0x3fe000001202742b */ /* 0x000fe40000000002 */
[----:B------:R-:W-:-:S08]  /*5d90*/  DMUL R18, R14, R18 ;  /* 0x000000120e127228 */ /* 0x000fd00000000000 */
[----:B------:R-:W-:Y:S02]  /*5da0*/  DFMA R2, R2, R18, R14 ;  /* 0x000000120202722b */ /* 0x000fe4000000000e */
[----:B------:R-:W-:-:S06]  /*5db0*/  DFMA R14, -R12, R24, 1 ;  /* 0x3ff000000c0e742b */ /* 0x000fcc0000000118 */
[----:B------:R-:W-:Y:S01]  /*5dc0*/  DMUL R2, R4, R2 ;  /* 0x0000000204027228 */ /* 0x000fe20000000000 */
[----:B------:R-:W-:Y:S01]  /*5dd0*/  LOP3.LUT R5, R0, 0x100000, RZ, 0xfc, !PT ;  /* 0x0010000000057812 */ /* 0x000fe200078efcff */
[----:B------:R-:W-:Y:S01]  /*5de0*/  IMAD.MOV.U32 R4, RZ, RZ, RZ ;  /* 0x000000ffff047224 */ /* 0x000fe200078e00ff */
[----:B------:R-:W-:-:S05]  /*5df0*/  DFMA R14, R14, R14, R14 ;  /* 0x0000000e0e0e722b */ /* 0x000fca000000000e */
[----:B------:R-:W-:-:S03]  /*5e00*/  DMUL R2, R2, R4 ;  /* 0x0000000402027228 */ /* 0x000fc60000000000 */
[----:B------:R-:W-:-:S07]  /*5e10*/  DFMA R14, R24, R14, R24 ;  /* 0x0000000e180e722b */ /* 0x000fce0000000018 */
[----:B------:R-:W-:Y:S02]  /*5e20*/  @!P3 FSEL R26, R23, R3, !P2 ;  /* 0x00000003171ab208 */ /* 0x000fe40005000000 */
[----:B------:R-:W-:Y:S01]  /*5e30*/  @!P3 FSEL R20, R22, R2, !P2 ;  /* 0x000000021614b208 */ /* 0x000fe20005000000 */
[----:B------:R-:W-:Y:S01]  /*5e40*/  DFMA R2, -R12, R14, 1 ;  /* 0x3ff000000c02742b */ /* 0x000fe2000000010e */
[----:B------:R-:W-:Y:S01]  /*5e50*/  ISETP.GT.AND P0, PT, R26, 0xfffff, PT ;  /* 0x000fffff1a00780c */ /* 0x000fe20003f04270 */
[----:B------:R-:W-:Y:S02]  /*5e60*/  IMAD.MOV.U32 R5, RZ, RZ, R26 ;  /* 0x000000ffff057224 */ /* 0x000fe400078e001a */
[----:B------:R-:W-:-:S04]  /*5e70*/  IMAD.MOV.U32 R4, RZ, RZ, R20 ;  /* 0x000000ffff047224 */ /* 0x000fc800078e0014 */
[----:B------:R-:W-:-:S06]  /*5e80*/  DFMA R2, R14, R2, R14 ;  /* 0x000000020e02722b */ /* 0x000fcc000000000e */
[----:B------:R-:W-:Y:S02]  /*5e90*/  @!P0 DMUL R4, R4, 1.80143985094819840000e+16 ;  /* 0x4350000004048828 */ /* 0x000fe40000000000 */
[----:B------:R-:W-:-:S08]  /*5ea0*/  DMUL R14, R6, R2 ;  /* 0x00000002060e7228 */ /* 0x000fd00000000000 */
[----:B------:R-:W-:Y:S01]  /*5eb0*/  @!P0 IMAD.MOV.U32 R26, RZ, RZ, R5 ;  /* 0x000000ffff1a8224 */ /* 0x000fe200078e0005 */
[----:B------:R-:W-:Y:S01]  /*5ec0*/  DFMA R18, -R12, R14, R6 ;  /* 0x0000000e0c12722b */ /* 0x000fe20000000106 */
[----:B------:R-:W-:Y:S02]  /*5ed0*/  @!P0 IMAD.MOV.U32 R20, RZ, RZ, R4 ;  /* 0x000000ffff148224 */ /* 0x000fe400078e0004 */
[----:B------:R-:W-:-:S05]  /*5ee0*/  VIADD R0, R26, 0xffffffff ;  /* 0xffffffff1a007836 */ /* 0x000fca0000000000 */
[----:B------:R-:W-:Y:S01]  /*5ef0*/  ISETP.GE.U32.AND P2, PT, R0, 0x7fefffff, PT ;  /* 0x7fefffff0000780c */ /* 0x000fe20003f46070 */
[----:B------:R-:W-:-:S10]  /*5f00*/  DFMA R2, R2, R18, R14 ;  /* 0x000000120202722b */ /* 0x000fd4000000000e */
[----:B------:R-:W-:Y:S02]  /*5f10*/  FFMA R0, RZ, R13, R3 ;  /* 0x0000000dff007223 */ /* 0x000fe40000000003 */
[----:B------:R-:W-:Y:S01]  /*5f20*/  @P2 IMAD.MOV.U32 R14, RZ, RZ, 0x0 ;  /* 0x00000000ff0e2424 */ /* 0x000fe200078e00ff */
[----:B------:R-:W-:Y:S01]  /*5f30*/  @P2 FSETP.NEU.FTZ.AND P3, PT, R5, RZ, PT ;  /* 0x000000ff0500220b */ /* 0x000fe20003f7d000 */
[----:B------:R-:W-:Y:S01]  /*5f40*/  @P2 IMAD.MOV.U32 R15, RZ, RZ, 0x7ff00000 ;  /* 0x7ff00000ff0f2424 */ /* 0x000fe200078e00ff */
[----:B------:R-:W-:Y:S01]  /*5f50*/  FSETP.GT.AND P4, PT, |R0|, 1.469367938527859385e-39, PT ;  /* 0x001000000000780b */ /* 0x000fe20003f84200 */
[----:B------:R-:W-:Y:S02]  /*5f60*/  IMAD.MOV.U32 R0, RZ, RZ, -0x3ff ;  /* 0xfffffc01ff007424 */ /* 0x000fe400078e00ff */
[----:B------:R-:W-:Y:S02]  /*5f70*/  @!P0 IMAD.MOV.U32 R0, RZ, RZ, -0x435 ;  /* 0xfffffbcbff008424 */ /* 0x000fe400078e00ff */
[----:B------:R-:W-:-:S10]  /*5f80*/  @P2 DFMA R14, R4, R14, +INF ;  /* 0x7ff00000040e242b */ /* 0x000fd4000000000e */
        /* <DEDUP_REMOVED lines=13> */
[----:B------:R-:W-:Y:S01]  /*6060*/  IMAD.MOV.U32 R5, RZ, RZ, R4 ;  /* 0x000000ffff057224 */ /* 0x000fe200078e0004 */
[----:B------:R-:W-:Y:S01]  /*6070*/  UMOV UR6, 0x80000000 ;  /* 0x8000000000067882 */ /* 0x000fe20000000000 */
[----:B------:R-:W-:Y:S01]  /*6080*/  IMAD.MOV.U32 R4, RZ, RZ, R20 ;  /* 0x000000ffff047224 */ /* 0x000fe200078e0014 */
[----:B------:R-:W-:-:S09]  /*6090*/  UMOV UR7, 0x43300000 ;  /* 0x4330000000077882 */ /* 0x000fd20000000000 */
        /* <DEDUP_REMOVED lines=49> */
.L_x_30164:
[----:B------:R-:W-:Y:S05]  /*63b0*/  BSYNC B0 ;  /* 0x0000000000007941 */ /* 0x000fea0003800000 */
.L_x_30163:
        /* <DEDUP_REMOVED lines=8> */
.L_x_30166:
[----:B------:R-:W-:Y:S05]  /*6440*/  BSYNC B2 ;  /* 0x0000000000027941 */ /* 0x000fea0003800000 */
.L_x_30165:
        /* <DEDUP_REMOVED lines=82> */
.L_x_30168:
[----:B------:R-:W-:-:S04]  /*6970*/  ISETP.GE.AND P0, PT, R9, RZ, PT ;  /* 0x000000ff0900720c */ /* 0x000fc80003f06270 */
[----:B------:R-:W-:Y:S02]  /*6980*/  FSEL R2, RZ, 3.37028055040000000000e+12, P0 ;  /* 0x54442d18ff027808 */ /* 0x000fe40000000000 */
[----:B------:R-:W-:-:S07]  /*6990*/  FSEL R3, RZ, 2.1426990032196044922, P0 ;  /* 0x400921fbff037808 */ /* 0x000fce0000000000 */
.L_x_30169:
[----:B------:R-:W-:Y:S05]  /*69a0*/  BSYNC B0 ;  /* 0x0000000000007941 */ /* 0x000fea0003800000 */
.L_x_30167:
[----:B------:R-:W-:Y:S01]  /*69b0*/  DADD R8, |R10|, |R8| ;  /* 0x000000000a087229 */ /* 0x000fe20000000608 */
[----:B------:R-:W-:-:S07]  /*69c0*/  LOP3.LUT R10, R3, 0x80000000, R11, 0xb8, !PT ;  /* 0x80000000030a7812 */ /* 0x000fce00078eb80b */
[----:B------:R-:W-:-:S06]  /*69d0*/  DSETP.GTU.AND P0, PT, |R8|, +INF , PT ;  /* 0x7ff000000800742a */ /* 0x000fcc0003f0c200 */
[----:B------:R-:W-:Y:S02]  /*69e0*/  FSEL R2, R8, R2, P0 ;  /* 0x0000000208027208 */ /* 0x000fe40000000000 */
[----:B------:R-:W-:Y:S01]  /*69f0*/  FSEL R3, R9, R10, P0 ;  /* 0x0000000a09037208 */ /* 0x000fe20000000000 */
[----:B------:R-:W-:Y:S06]  /*6a00*/  BRA `(.L_x_30142) ;  /* 0x0000003000b07947 */ /* 0x000fec0003800000 */
.L_x_30129:
[----:B------:R-:W-:Y:S01]  /*6a10*/  UMOV UR4, 0x6a3f9475 ;  /* 0x6a3f947500047882 */ /* 0x000fe20000000000 */
[----:B------:R-:W-:Y:S02]  /*6a20*/  UMOV UR5, 0x20ca2fe7 ;  /* 0x20ca2fe700057882 */ /* 0x000fe40000000000 */
[----:B------:R-:W-:-:S14]  /*6a30*/  DSETP.GEU.AND P0, PT, R6, UR4, PT ;  /* 0x0000000406007e2a */ /* 0x000fdc000bf0e000 */
[----:B------:R-:W-:Y:S05]  /*6a40*/  @!P0 BRA `(.L_x_30170) ;  /* 0x0000000c00788947 */ /* 0x000fea0003800000 */
[----:B------:R-:W-:Y:S01]  /*6a50*/  DMUL R12, R6, R6 ;  /* 0x00000006060c7228 */ /* 0x000fe20000000000 */
[----:B------:R-:W-:Y:S09]  /*6a60*/  BSSY B2, `(.L_x_30171) ;  /* 0x0000089000027945 */ /* 0x000ff20003800000 */
[----:B------:R-:W-:-:S02]  /*6a70*/  FSETP.GEU.FTZ.AND P2, PT, R13, 1.7916666269302368164, PT ;  /* 0x3fe555550d00780b */ /* 0x000fc40003f5e000 */
        /* <DEDUP_REMOVED lines=10> */
[----:B------:R-:W-:Y:S02]  /*6b20*/  @!P0 IMAD.MOV.U32 R0, RZ, RZ, R5 ;  /* 0x000000ffff008224 */ /* 0x000fe400078e0005 */
[----:B------:R-:W-:Y:S02]  /*6b30*/  @!P0 IMAD.MOV.U32 R2, RZ, RZ, R4 ;  /* 0x000000ffff028224 */ /* 0x000fe400078e0004 */
[----:B------:R-:W-:-:S05]  /*6b40*/  VIADD R3, R0, 0xffffffff ;  /* 0xffffffff00037836 */ /* 0x000fca0000000000 */
[----:B------:R-:W-:-:S13]  /*6b50*/  ISETP.GE.U32.AND P2, PT, R3, 0x7fefffff, PT ;  /* 0x7fefffff0300780c */ /* 0x000fda0003f46070 */
[----:B------:R-:W-:Y:S01]  /*6b60*/  @P2 IMAD.MOV.U32 R14, RZ, RZ, 0x0 ;  /* 0x00000000ff0e2424 */ /* 0x000fe200078e00ff */
[----:B------:R-:W-:Y:S01]  /*6b70*/  @P2 FSETP.NEU.FTZ.AND P3, PT, R5, RZ, PT ;  /* 0x000000ff0500220b */ /* 0x000fe20003f7d000 */
[----:B------:R-:W-:-:S06]  /*6b80*/  @P2 IMAD.MOV.U32 R15, RZ, RZ, 0x7ff00000 ;  /* 0x7ff00000ff0f2424 */ /* 0x000fcc00078e00ff */
[----:B------:R-:W-:-:S10]  /*6b90*/  @P2 DFMA R14, R4, R14, +INF ;  /* 0x7ff00000040e242b */ /* 0x000fd4000000000e */
[----:B------:R-:W-:Y:S02]  /*6ba0*/  @P2 FSEL R18, R14, RZ, P3 ;  /* 0x000000ff0e122208 */ /* 0x000fe40001800000 */
[----:B------:R-:W-:Y:S01]  /*6bb0*/  @P2 FSEL R19, R15, -QNAN , P3 ;  /* 0xfff000000f132808 */ /* 0x000fe20001800000 */
[----:B------:R-:W-:Y:S06]  /*6bc0*/  @P2 BRA `(.L_x_30173) ;  /* 0x0000000400c82947 */ /* 0x000fec0003800000 */
[C---:B------:R-:W-:Y:S01]  /*6bd0*/  LOP3.LUT R3, R0.reuse, 0x800fffff, RZ, 0xc0, !PT ;  /* 0x800fffff00037812 */ /* 0x040fe200078ec0ff */
        /* <DEDUP_REMOVED lines=10> */
[----:B------:R-:W-:-:S11]  /*6c80*/  UMOV UR7, 0x43300000 ;  /* 0x4330000000077882 */ /* 0x000fd60000000000 */
        /* <DEDUP_REMOVED lines=50> */
.L_x_30172:
        /* <DEDUP_REMOVED lines=22> */
.L_x_30175:
[----:B------:R-:W-:Y:S05]  /*7110*/  BSYNC B3 ;  /* 0x0000000000037941 */ /* 0x000fea0003800000 */
.L_x_30174:
        /* <DEDUP_REMOVED lines=29> */
.L_x_30173:
[----:B------:R-:W-:Y:S05]  /*72f0*/  BSYNC B2 ;  /* 0x0000000000027941 */ /* 0x000fea0003800000 */
.L_x_30171:
[----:B------:R-:W-:Y:S01]  /*7300*/  IMAD.MOV.U32 R2, RZ, RZ, -0x2449a4b7 ;  /* 0xdbb65b49ff027424 */ /* 0x000fe200078e00ff */
[----:B------:R-:W-:Y:S01]  /*7310*/  UMOV UR4, 0x2a25ff7e ;  /* 0x2a25ff7e00047882 */ /* 0x000fe20000000000 */
[----:B------:R-:W-:Y:S01]  /*7320*/  IMAD.MOV.U32 R3, RZ, RZ, 0x3f2d3b63 ;  /* 0x3f2d3b63ff037424 */ /* 0x000fe200078e00ff */
[----:B------:R-:W-:Y:S01]  /*7330*/  UMOV UR5, 0x3ef53e1d ;  /* 0x3ef53e1d00057882 */ /* 0x000fe20000000000 */
[----:B------:R-:W-:Y:S01]  /*7340*/  ISETP.GE.AND P0, PT, R9, RZ, PT ;  /* 0x000000ff0900720c */ /* 0x000fe20003f06270 */
[----:B------:R-:W-:Y:S02]  /*7350*/  DSETP.NEU.AND P2, PT, |R8|, |R10|, PT ;  /* 0x4000000a0800722a */ /* 0x000fe40003f4d200 */
[----:B------:R-:W-:Y:S02]  /*7360*/  DADD R8, |R10|, |R8| ;  /* 0x000000000a087229 */ /* 0x000fe40000000608 */
[----:B------:R-:W-:Y:S01]  /*7370*/  DFMA R2, R12, -UR4, R2 ;  /* 0x800000040c027c2b */ /* 0x000fe20008000002 */
[----:B------:R-:W-:Y:S01]  /*7380*/  UMOV UR4, 0x8dde082e ;  /* 0x8dde082e00047882 */ /* 0x000fe20000000000 */
[----:B------:R-:W-:Y:S01]  /*7390*/  UMOV UR5, 0x3f531278 ;  /* 0x3f53127800057882 */ /* 0x000fe20000000000 */
[----:B------:R-:W-:-:S05]  /*73a0*/  DMUL R18, R18, 0.5 ;  /* 0x3fe0000012127828 */ /* 0x000fca0000000000 */
        /* <DEDUP_REMOVED lines=53> */
[----:B------:R-:W-:-:S10]  /*7700*/  DADD R4, -RZ, -R2 ;  /* 0x00000000ff047229 */ /* 0x000fd40000000902 */
[----:B------:R-:W-:Y:S02]  /*7710*/  FSEL R6, R2, R4, !P0 ;  /* 0x0000000402067208 */ /* 0x000fe40004000000 */
[----:B------:R-:W-:Y:S01]  /*7720*/  FSEL R7, R3, R5, !P0 ;  /* 0x0000000503077208 */ /* 0x000fe20004000000 */
[----:B------:R-:W-:Y:S01]  /*7730*/  DADD R4, -R2, UR4 ;  /* 0x0000000402047e29 */ /* 0x000fe20008000100 */
[----:B------:R-:W-:-:S04]  /*7740*/  UMOV UR5, 0x3ff921fb ;  /* 0x3ff921fb00057882 */ /* 0x000fc80000000000 */
[----:B------:R-:W-:-:S05]  /*7750*/  DADD R6, R6, UR4 ;  /* 0x0000000406067e29 */ /* 0x000fca0008000000 */
[----:B------:R-:W-:Y:S01]  /*7760*/  FSEL R0, R5, R3, !P0 ;  /* 0x0000000305007208 */ /* 0x000fe20004000000 */
[----:B------:R-:W-:Y:S01]  /*7770*/  IMAD.MOV.U32 R3, RZ, RZ, 0x4002d97c ;  /* 0x4002d97cff037424 */ /* 0x000fe200078e00ff */
[----:B------:R-:W-:-:S03]  /*7780*/  FSEL R2, R4, R2, !P0 ;  /* 0x0000000204027208 */ /* 0x000fc60004000000 */
[----:B------:R-:W-:Y:S01]  /*7790*/  FSEL R10, R7, R0, !P1 ;  /* 0x00000000070a7208 */ /* 0x000fe20004800000 */
[----:B------:R-:W-:Y:S01]  /*77a0*/  IMAD.MOV.U32 R0, RZ, RZ, 0x7f3321d2 ;  /* 0x7f3321d2ff007424 */ /* 0x000fe200078e00ff */
[----:B------:R-:W-:Y:S02]  /*77b0*/  @!P2 FSEL R10, R3, 1.8213495016098022461, !P0 ;  /* 0x3fe921fb030aa808 */ /* 0x000fe40004000000 */
[----:B------:R-:W-:Y:S01]  /*77c0*/  FSEL R2, R6, R2, !P1 ;  /* 0x0000000206027208 */ /* 0x000fe20004800000 */
[----:B------:R-:W-:Y:S01]  /*77d0*/  DSETP.GTU.AND P1, PT, |R8|, +INF , PT ;  /* 0x7ff000000800742a */ /* 0x000fe20003f2c200 */
[----:B------:R-:W-:Y:S02]  /*77e0*/  @!P2 FSEL R2, R0, 3.37028055040000000000e+12, !P0 ;  /* 0x54442d180002a808 */ /* 0x000fe40004000000 */
[----:B------:R-:W-:-:S03]  /*77f0*/  LOP3.LUT R10, R10, 0x80000000, R11, 0xb8, !PT ;  /* 0x800000000a0a7812 */ /* 0x000fc600078eb80b */
[----:B------:R-:W-:Y:S02]  /*7800*/  FSEL R2, R8, R2, P1 ;  /* 0x0000000208027208 */ /* 0x000fe40000800000 */
[----:B------:R-:W-:Y:S01]  /*7810*/  FSEL R3, R9, R10, P1 ;  /* 0x0000000a09037208 */ /* 0x000fe20000800000 */
[----:B------:R-:W-:Y:S06]  /*7820*/  BRA `(.L_x_30142) ;  /* 0x0000002400287947 */ /* 0x000fec0003800000 */
.L_x_30170:
[----:B------:R-:W-:Y:S01]  /*7830*/  DMUL R4, R6, R6 ;  /* 0x0000000606047228 */ /* 0x000fe20000000000 */
[----:B------:R-:W-:Y:S01]  /*7840*/  IMAD.MOV.U32 R2, RZ, RZ, -0x2449a4b7 ;  /* 0xdbb65b49ff027424 */ /* 0x000fe200078e00ff */
[----:B------:R-:W-:Y:S01]  /*7850*/  UMOV UR4, 0x2a25ff7e ;  /* 0x2a25ff7e00047882 */ /* 0x000fe20000000000 */
[----:B------:R-:W-:Y:S01]  /*7860*/  IMAD.MOV.U32 R3, RZ, RZ, 0x3f2d3b63 ;  /* 0x3f2d3b63ff037424 */ /* 0x000fe200078e00ff */
[----:B------:R-:W-:Y:S01]  /*7870*/  UMOV UR5, 0x3ef53e1d ;  /* 0x3ef53e1d00057882 */ /* 0x000fe20000000000 */
[----:B------:R-:W-:Y:S01]  /*7880*/  ISETP.GE.AND P0, PT, R9, RZ, PT ;  /* 0x000000ff0900720c */ /* 0x000fe20003f06270 */
[----:B------:R-:W-:Y:S01]  /*7890*/  DSETP.NEU.AND P2, PT, |R8|, |R10|, PT ;  /* 0x4000000a0800722a */ /* 0x000fe20003f4d200 */
[----:B----4-:R-:W-:Y:S01]  /*78a0*/  IMAD.MOV.U32 R0, RZ, RZ, 0x7f3321d2 ;  /* 0x7f3321d2ff007424 */ /* 0x010fe200078e00ff */
[----:B------:R-:W-:Y:S02]  /*78b0*/  DADD R8, |R10|, |R8| ;  /* 0x000000000a087229 */ /* 0x000fe40000000608 */
[----:B------:R-:W-:Y:S01]  /*78c0*/  DFMA R2, R4, -UR4, R2 ;  /* 0x8000000404027c2b */ /* 0x000fe20008000002 */
[----:B------:R-:W-:Y:S01]  /*78d0*/  UMOV UR4, 0x8dde082e ;  /* 0x8dde082e00047882 */ /* 0x000fe20000000000 */
[----:B------:R-:W-:Y:S01]  /*78e0*/  UMOV UR5, 0x3f531278 ;  /* 0x3f53127800057882 */ /* 0x000fe20000000000 */
[----:B------:R-:W-:-:S05]  /*78f0*/  DMUL R18, R6, 0.5 ;  /* 0x3fe0000006127828 */ /* 0x000fca0000000000 */
[----:B------:R-:W-:Y:S01]  /*7900*/  DFMA R2, R2, R4, -UR4 ;  /* 0x8000000402027e2b */ /* 0x000fe20008000004 */
[----:B------:R-:W-:Y:S01]  /*7910*/  UMOV UR4, 0xc8249315 ;  /* 0xc824931500047882 */ /* 0x000fe20000000000 */
[----:B------:R-:W-:Y:S01]  /*7920*/  UMOV UR5, 0x3f6f9690 ;  /* 0x3f6f969000057882 */ /* 0x000fe20000000000 */
[----:B------:R-:W-:-:S05]  /*7930*/  DMUL R18, R6, R18 ;  /* 0x0000001206127228 */ /* 0x000fca0000000000 */
        /* <DEDUP_REMOVED lines=59> */
[----:B------:R-:W-:Y:S02]  /*7cf0*/  FSEL R2, R12, R2, !P1 ;  /* 0x000000020c027208 */ /* 0x000fe40004800000 */
[----:B------:R-:W-:Y:S01]  /*7d00*/  FSEL R10, R13, R3, !P1 ;  /* 0x000000030d0a7208 */ /* 0x000fe20004800000 */
[----:B------:R-:W-:Y:S01]  /*7d10*/  DSETP.GTU.AND P1, PT, |R8|, +INF , PT ;  /* 0x7ff000000800742a */ /* 0x000fe20003f2c200 */
[----:B------:R-:W-:Y:S02]  /*7d20*/  @!P2 FSEL R10, R4, 1.8213495016098022461, !P0 ;  /* 0x3fe921fb040aa808 */ /* 0x000fe40004000000 */
[----:B------:R-:W-:Y:S02]  /*7d30*/  @!P2 FSEL R2, R0, 3.37028055040000000000e+12, !P0 ;  /* 0x54442d180002a808 */ /* 0x000fe40004000000 */
[----:B------:R-:W-:Y:S02]  /*7d40*/  LOP3.LUT R10, R10, 0x80000000, R11, 0xb8, !PT ;  /* 0x800000000a0a7812 */ /* 0x000fe400078eb80b */
[----:B------:R-:W-:-:S02]  /*7d50*/  FSEL R2, R8, R2, P1 ;  /* 0x0000000208027208 */ /* 0x000fc40000800000 */
[----:B------:R-:W-:Y:S01]  /*7d60*/  FSEL R3, R9, R10, P1 ;  /* 0x0000000a09037208 */ /* 0x000fe20000800000 */
[----:B------:R-:W-:Y:S06]  /*7d70*/  BRA `(.L_x_30142) ;  /* 0x0000001c00d47947 */ /* 0x000fec0003800000 */
.L_x_30128:
[----:B------:R-:W0:Y:S01]  /*7d80*/  MUFU.RCP64H R3, 2.718280792236328125 ;  /* 0x4005bf0a00037908 */ /* 0x000e220000001800 */
[----:B------:R-:W-:Y:S01]  /*7d90*/  IMAD.MOV.U32 R14, RZ, RZ, -0x74eba897 ;  /* 0x8b145769ff0e7424 */ /* 0x000fe200078e00ff */
[----:B------:R-:W-:Y:S01]  /*7da0*/  FSETP.GEU.AND P2, PT, |R9|, 6.5827683646048100446e-37, PT ;  /* 0x036000000900780b */ /* 0x000fe20003f4e200 */
[----:B------:R-:W-:Y:S01]  /*7db0*/  IMAD.MOV.U32 R15, RZ, RZ, 0x4005bf0a ;  /* 0x4005bf0aff0f7424 */ /* 0x000fe200078e00ff */
[----:B------:R-:W-:Y:S01]  /*7dc0*/  BSSY B2, `(.L_x_30176) ;  /* 0x0000013000027945 */ /* 0x000fe20003800000 */
[----:B------:R-:W-:-:S06]  /*7dd0*/  IMAD.MOV.U32 R2, RZ, RZ, 0x1 ;  /* 0x00000001ff027424 */ /* 0x000fcc00078e00ff */
[----:B0-----:R-:W-:-:S08]  /*7de0*/  DFMA R4, R2, -R14, 1 ;  /* 0x3ff000000204742b */ /* 0x001fd0000000080e */
[----:B------:R-:W-:-:S08]  /*7df0*/  DFMA R4, R4, R4, R4 ;  /* 0x000000040404722b */ /* 0x000fd00000000004 */
[----:B------:R-:W-:-:S08]  /*7e00*/  DFMA R4, R2, R4, R2 ;  /* 0x000000040204722b */ /* 0x000fd00000000002 */
[----:B------:R-:W-:-:S08]  /*7e10*/  DFMA R2, R4, -R14, 1 ;  /* 0x3ff000000402742b */ /* 0x000fd0000000080e */
[----:B------:R-:W-:-:S08]  /*7e20*/  DFMA R2, R4, R2, R4 ;  /* 0x000000020402722b */ /* 0x000fd00000000004 */
[----:B------:R-:W-:-:S08]  /*7e30*/  DMUL R4, R2, R8 ;  /* 0x0000000802047228 */ /* 0x000fd00000000000 */
[----:B------:R-:W-:-:S08]  /*7e40*/  DFMA R14, R4, -R14, R8 ;  /* 0x8000000e040e722b */ /* 0x000fd00000000008 */
[----:B------:R-:W-:-:S10]  /*7e50*/  DFMA R2, R2, R14, R4 ;  /* 0x0000000e0202722b */ /* 0x000fd40000000004 */
[----:B----4-:R-:W-:-:S05]  /*7e60*/  FFMA R0, RZ, 2.0897850990295410156, R3 ;  /* 0x4005bf0aff007823 */ /* 0x010fca0000000003 */
[----:B------:R-:W-:-:S13]  /*7e70*/  FSETP.GT.AND P0, PT, |R0|, 1.469367938527859385e-39, PT ;  /* 0x001000000000780b */ /* 0x000fda0003f04200 */
[----:B------:R-:W-:Y:S05]  /*7e80*/  @P0 BRA P2, `(.L_x_30177) ;  /* 0x0000000000180947 */ /* 0x000fea0001000000 */
[----:B------:R-:W-:Y:S01]  /*7e90*/  IMAD.MOV.U32 R14, RZ, RZ, R8 ;  /* 0x000000ffff0e7224 */ /* 0x000fe200078e0008 */
[----:B------:R-:W-:Y:S01]  /*7ea0*/  MOV R0, 0x7ef0 ;  /* 0x00007ef000007802 */ /* 0x000fe20000000f00 */
[----:B------:R-:W-:Y:S02]  /*7eb0*/  IMAD.MOV.U32 R15, RZ, RZ, R9 ;  /* 0x000000ffff0f7224 */ /* 0x000fe400078e0009 */
[----:B------:R-:W-:Y:S02]  /*7ec0*/  IMAD.MOV.U32 R2, RZ, RZ, -0x74eba897 ;  /* 0x8b145769ff027424 */ /* 0x000fe400078e00ff */
[----:B------:R-:W-:-:S07]  /*7ed0*/  IMAD.MOV.U32 R3, RZ, RZ, 0x4005bf0a ;  /* 0x4005bf0aff037424 */ /* 0x000fce00078e00ff */
[----:B------:R-:W-:Y:S05]  /*7ee0*/  CALL.REL.NOINC `($__internal_70_$__cuda_sm20_div_rn_f64_full) ;  /* 0x000002bc00b87944 */ /* 0x000fea0003c00000 */
.L_x_30177:
[----:B------:R-:W-:Y:S05]  /*7ef0*/  BSYNC B2 ;  /* 0x0000000000027941 */ /* 0x000fea0003800000 */
.L_x_30176:
        /* <DEDUP_REMOVED lines=13> */
[----:B------:R-:W-:Y:S02]  /*7fd0*/  DFMA R4, R18, R14, R4 ;  /* 0x0000000e1204722b */ /* 0x000fe40000000004 */
[----:B------:R-:W-:-:S08]  /*7fe0*/  DADD R18, -RZ, |R2| ;  /* 0x00000000ff127229 */ /* 0x000fd00000000502 */
[----:B------:R-:W-:-:S05]  /*7ff0*/  FFMA R0, RZ, 2.0897850990295410156, R5 ;  /* 0x4005bf0aff007823 */ /* 0x000fca0000000005 */
        /* <DEDUP_REMOVED lines=8> */
[----:B------:R-:W-:Y:S02]  /*8080*/  IMAD.MOV.U32 R4, RZ, RZ, R2 ;  /* 0x000000ffff047224 */ /* 0x000fe400078e0002 */
[----:B------:R-:W-:-:S07]  /*8090*/  IMAD.MOV.U32 R5, RZ, RZ, R3 ;  /* 0x000000ffff057224 */ /* 0x000fce00078e0003 */
.L_x_30179:
[----:B------:R-:W-:Y:S05]  /*80a0*/  BSYNC B2 ;  /* 0x0000000000027941 */ /* 0x000fea0003800000 */
.L_x_30178:
[----:B------:R-:W-:Y:S01]  /*80b0*/  DADD R14, -RZ, |R4| ;  /* 0x00000000ff0e7229 */ /* 0x000fe20000000504 */
[----:B------:R-:W-:Y:S01]  /*80c0*/  IMAD.MOV.U32 R2, RZ, RZ, RZ ;  /* 0x000000ffff027224 */ /* 0x000fe200078e00ff */
[----:B------:R-:W-:Y:S01]  /*80d0*/  UMOV UR4, 0xffffffff ;  /* 0xffffffff00047882 */ /* 0x000fe20000000000 */
[----:B------:R-:W-:Y:S01]  /*80e0*/  UMOV UR5, 0x7fefffff ;  /* 0x7fefffff00057882 */ /* 0x000fe20000000000 */
[----:B------:R-:W-:Y:S01]  /*80f0*/  MUFU.RCP64H R25, R13 ;  /* 0x0000000d00197308 */ /* 0x000fe20000001800 */
[----:B------:R-:W-:Y:S01]  /*8100*/  UMOV UR6, UR5 ;  /* 0x0000000500067c82 */ /* 0x000fe20008000000 */
[----:B------:R-:W-:Y:S01]  /*8110*/  IMAD.MOV.U32 R24, RZ, RZ, 0x1 ;  /* 0x00000001ff187424 */ /* 0x000fe200078e00ff */
[----:B------:R-:W-:Y:S01]  /*8120*/  BSSY B0, `(.L_x_30180) ;  /* 0x0000083000007945 */ /* 0x000fe20003800000 */
[----:B------:R-:W-:Y:S02]  /*8130*/  FSETP.GEU.AND P5, PT, |R7|, 6.5827683646048100446e-37, PT ;  /* 0x036000000700780b */ /* 0x000fe40003fae200 */
[----:B------:R-:W-:-:S02]  /*8140*/  ISETP.GT.U32.AND P2, PT, R14, R18, PT ;  /* 0x000000120e00720c */ /* 0x000fc40003f44070 */
[----:B------:R-:W-:Y:S02]  /*8150*/  ISETP.LT.U32.AND P0, PT, R14, R18, PT ;  /* 0x000000120e00720c */ /* 0x000fe40003f01070 */
[CC--:B------:R-:W-:Y:S02]  /*8160*/  ISETP.GT.U32.AND.EX P2, PT, R15.reuse, R19.reuse, PT, P2 ;  /* 0x000000130f00720c */ /* 0x0c0fe40003f44120 */
[CC--:B------:R-:W-:Y:S02]  /*8170*/  ISETP.LT.U32.AND.EX P0, PT, R15.reuse, R19.reuse, PT, P0 ;  /* 0x000000130f00720c */ /* 0x0c0fe40003f01100 */
[CC--:B------:R-:W-:Y:S02]  /*8180*/  SEL R23, R15.reuse, R19.reuse, P2 ;  /* 0x000000130f177207 */ /* 0x0c0fe40001000000 */
[----:B------:R-:W-:Y:S02]  /*8190*/  SEL R26, R15, R19, P0 ;  /* 0x000000130f1a7207 */ /* 0x000fe40000000000 */
[----:B------:R-:W-:-:S02]  /*81a0*/  LOP3.LUT R0, R23, 0xffc00000, RZ, 0xc0, !PT ;  /* 0xffc0000017007812 */ /* 0x000fc400078ec0ff */
[-C--:B------:R-:W-:Y:S01]  /*81b0*/  SEL R20, R14, R18.reuse, P0 ;  /* 0x000000120e147207 */ /* 0x080fe20000000000 */
[----:B------:R-:W-:Y:S01]  /*81c0*/  IMAD.MOV.U32 R21, RZ, RZ, R26 ;  /* 0x000000ffff157224 */ /* 0x000fe200078e001a */
[----:B------:R-:W-:Y:S02]  /*81d0*/  IADD3 R3, -R0, 0x7fd00000, RZ ;  /* 0x7fd0000000037810 */ /* 0x000fe40007ffe1ff */
[----:B------:R-:W-:Y:S01]  /*81e0*/  SEL R22, R14, R18, P2 ;  /* 0x000000120e167207 */ /* 0x000fe20001000000 */
[----:B------:R-:W-:Y:S01]  /*81f0*/  IMAD.U32 R14, RZ, RZ, UR6 ;  /* 0x00000006ff0e7e24 */ /* 0x000fe2000f8e00ff */
[----:B------:R-:W-:Y:S02]  /*8200*/  ISETP.GE.U32.AND P3, PT, R26, 0x7ff00000, PT ;  /* 0x7ff000001a00780c */ /* 0x000fe40003f66070 */
[C---:B------:R-:W-:Y:S02]  /*8210*/  DMUL R4, R2.reuse, R20 ;  /* 0x0000001402047228 */ /* 0x040fe40000000000 */
        /* <DEDUP_REMOVED lines=115> */
.L_x_30181:
[----:B------:R-:W-:Y:S05]  /*8950*/  BSYNC B0 ;  /* 0x0000000000007941 */ /* 0x000fea0003800000 */
.L_x_30180:
        /* <DEDUP_REMOVED lines=8> */
.L_x_30183:
[----:B------:R-:W-:Y:S05]  /*89e0*/  BSYNC B2 ;  /* 0x0000000000027941 */ /* 0x000fea0003800000 */
.L_x_30182:
        /* <DEDUP_REMOVED lines=82> */
.L_x_30185:
[----:B------:R-:W-:-:S04]  /*8f10*/  ISETP.GE.AND P0, PT, R9, RZ, PT ;  /* 0x000000ff0900720c */ /* 0x000fc80003f06270 */
[----:B------:R-:W-:Y:S02]  /*8f20*/  FSEL R2, RZ, 3.37028055040000000000e+12, P0 ;  /* 0x54442d18ff027808 */ /* 0x000fe40000000000 */
[----:B------:R-:W-:-:S07]  /*8f30*/  FSEL R3, RZ, 2.1426990032196044922, P0 ;  /* 0x400921fbff037808 */ /* 0x000fce0000000000 */
.L_x_30186:
[----:B------:R-:W-:Y:S05]  /*8f40*/  BSYNC B0 ;  /* 0x0000000000007941 */ /* 0x000fea0003800000 */
.L_x_30184:
[----:B------:R-:W-:Y:S01]  /*8f50*/  DADD R8, |R10|, |R8| ;  /* 0x000000000a087229 */ /* 0x000fe20000000608 */
[----:B------:R-:W-:Y:S01]  /*8f60*/  LOP3.LUT R10, R3, 0x80000000, R11, 0xb8, !PT ;  /* 0x80000000030a7812 */ /* 0x000fe200078eb80b */
[----:B------:R-:W-:-:S06]  /*8f70*/  DADD R18, R18, 1 ;  /* 0x3ff0000012127429 */ /* 0x000fcc0000000000 */
[----:B------:R-:W-:-:S06]  /*8f80*/  DSETP.GTU.AND P0, PT, |R8|, +INF , PT ;  /* 0x7ff000000800742a */ /* 0x000fcc0003f0c200 */
[----:B------:R-:W-:Y:S02]  /*8f90*/  FSEL R2, R8, R2, P0 ;  /* 0x0000000208027208 */ /* 0x000fe40000000000 */
[----:B------:R-:W-:Y:S01]  /*8fa0*/  FSEL R3, R9, R10, P0 ;  /* 0x0000000a09037208 */ /* 0x000fe20000000000 */
[----:B------:R-:W-:Y:S06]  /*8fb0*/  BRA `(.L_x_30142) ;  /* 0x0000000c00447947 */ /* 0x000fec0003800000 */
.L_x_30127:
[C---:B------:R-:W-:Y:S01]  /*8fc0*/  DSETP.GEU.AND P0, PT, |R10|.reuse, 1.4916681462400413487e-154, PT ;  /* 0x200000000a00742a */ /* 0x040fe20003f0e200 */
[----:B------:R-:W-:Y:S01]  /*8fd0*/  IMAD.MOV.U32 R14, RZ, RZ, 0x1 ;  /* 0x00000001ff0e7424 */ /* 0x000fe200078e00ff */
[----:B------:R-:W-:Y:S01]  /*8fe0*/  DADD R20, -RZ, |R10| ;  /* 0x00000000ff147229 */ /* 0x000fe2000000050a */
[----:B------:R-:W-:Y:S01]  /*8ff0*/  BSSY B0, `(.L_x_30187) ;  /* 0x000006a000007945 */ /* 0x000fe20003800000 */
[----:B------:R-:W-:Y:S01]  /*9000*/  DSETP.GT.AND P1, PT, |R10|, |R8|, PT ;  /* 0x400000080a00722a */ /* 0x000fe20003f24200 */
[----:B------:R-:W-:Y:S01]  /*9010*/  IMAD.MOV.U32 R23, RZ, RZ, -0x3ff ;  /* 0xfffffc01ff177424 */ /* 0x000fe200078e00ff */
[----:B------:R-:W-:-:S06]  /*9020*/  DSETP.LT.AND P0, PT, |R8|, 1.4916681462400413487e-154, !P0 ;  /* 0x200000000800742a */ /* 0x000fcc0004701200 */
[----:B------:R-:W-:Y:S02]  /*9030*/  FSEL R7, R21, R19, P1 ;  /* 0x0000001315077208 */ /* 0x000fe40000800000 */
[----:B------:R-:W-:Y:S02]  /*9040*/  FSEL R6, R20, R18, P1 ;  /* 0x0000001214067208 */ /* 0x000fe40000800000 */
[----:B------:R-:W0:Y:S01]  /*9050*/  MUFU.RCP64H R15, R7 ;  /* 0x00000007000f7308 */ /* 0x000e220000001800 */
[----:B------:R-:W-:Y:S02]  /*9060*/  FSEL R28, R18, R20, P1 ;  /* 0x00000014121c7208 */ /* 0x000fe40000800000 */
[----:B------:R-:W-:Y:S01]  /*9070*/  FSEL R29, R19, R21, P1 ;  /* 0x00000015131d7208 */ /* 0x000fe20000800000 */
[----:B------:R-:W-:Y:S02]  /*9080*/  @P0 DMUL R4, R10, 4 ;  /* 0x401000000a040828 */ /* 0x000fe40000000000 */
[----:B------:R-:W-:Y:S01]  /*9090*/  @P0 DMUL R2, R8, 4 ;  /* 0x4010000008020828 */ /* 0x000fe20000000000 */
[----:B------:R-:W-:Y:S01]  /*90a0*/  FSETP.GEU.AND P5, PT, |R29|, 6.5827683646048100446e-37, PT ;  /* 0x036000001d00780b */ /* 0x000fe20003fae200 */
[----:B------:R-:W-:-:S04]  /*90b0*/  @!P0 DMUL R12, R10, R10 ;  /* 0x0000000a0a0c8228 */ /* 0x000fc80000000000 */
[----:B------:R-:W-:-:S04]  /*90c0*/  @P0 DMUL R4, R4, R4 ;  /* 0x0000000404040228 */ /* 0x000fc80000000000 */
[----:B------:R-:W-:-:S04]  /*90d0*/  @!P0 DFMA R12, R8, R8, R12 ;  /* 0x00000008080c822b */ /* 0x000fc8000000000c */
[----:B------:R-:W-:Y:S02]  /*90e0*/  @P0 DFMA R4, R2, R2, R4 ;  /* 0x000000020204022b */ /* 0x000fe40000000004 */
[----:B0-----:R-:W-:-:S06]  /*90f0*/  DFMA R2, -R6, R14, 1 ;  /* 0x3ff000000602742b */ /* 0x001fcc000000010e */
[----:B------:R-:W-:Y:S02]  /*9100*/  @P0 DMUL R12, R4, 0.0625 ;  /* 0x3fb00000040c0828 */ /* 0x000fe40000000000 */
[----:B------:R-:W-:-:S08]  /*9110*/  DFMA R2, R2, R2, R2 ;  /* 0x000000020202722b */ /* 0x000fd00000000002 */
[----:B------:R-:W-:Y:S01]  /*9120*/  ISETP.GT.AND P0, PT, R13, 0xfffff, PT ;  /* 0x000fffff0d00780c */ /* 0x000fe20003f04270 */
[----:B------:R-:W-:Y:S01]  /*9130*/  DFMA R2, R14, R2, R14 ;  /* 0x000000020e02722b */ /* 0x000fe2000000000e */
[----:B----4-:R-:W-:Y:S02]  /*9140*/  IMAD.MOV.U32 R0, RZ, RZ, R12 ;  /* 0x000000ffff007224 */ /* 0x010fe400078e000c */
[----:B------:R-:W-:-:S05]  /*9150*/  IMAD.MOV.U32 R22, RZ, RZ, R13 ;  /* 0x000000ffff167224 */ /* 0x000fca00078e000d */
[----:B------:R-:W-:-:S04]  /*9160*/  DFMA R4, -R6, R2, 1 ;  /* 0x3ff000000604742b */ /* 0x000fc80000000102 */
[----:B------:R-:W-:Y:S01]  /*9170*/  @!P0 DMUL R12, R12, 1.80143985094819840000e+16 ;  /* 0x435000000c0c8828 */ /* 0x000fe20000000000 */
[----:B------:R-:W-:-:S03]  /*9180*/  @!P0 IMAD.MOV.U32 R23, RZ, RZ, -0x435 ;  /* 0xfffffbcbff178424 */ /* 0x000fc600078e00ff */
[----:B------:R-:W-:-:S06]  /*9190*/  DFMA R2, R2, R4, R2 ;  /* 0x000000040202722b */ /* 0x000fcc0000000002 */
[----:B------:R-:W-:Y:S02]  /*91a0*/  @!P0 IMAD.MOV.U32 R22, RZ, RZ, R13 ;  /* 0x000000ffff168224 */ /* 0x000fe400078e000d */
[----:B------:R-:W-:Y:S01]  /*91b0*/  DMUL R4, R2, R28 ;  /* 0x0000001c02047228 */ /* 0x000fe20000000000 */
[----:B------:R-:W-:Y:S02]  /*91c0*/  @!P0 IMAD.MOV.U32 R0, RZ, RZ, R12 ;  /* 0x000000ffff008224 */ /* 0x000fe400078e000c */
[----:B------:R-:W-:-:S05]  /*91d0*/  VIADD R14, R22, 0xffffffff ;  /* 0xffffffff160e7836 */ /* 0x000fca0000000000 */
[----:B------:R-:W-:Y:S01]  /*91e0*/  ISETP.GE.U32.AND P2, PT, R14, 0x7fefffff, PT ;  /* 0x7fefffff0e00780c */ /* 0x000fe20003f46070 */
[----:B------:R-:W-:-:S08]  /*91f0*/  DFMA R14, -R6, R4, R28 ;  /* 0x00000004060e722b */ /* 0x000fd0000000011c */
[----:B------:R-:W-:-:S04]  /*9200*/  DFMA R2, R2, R14, R4 ;  /* 0x0000000e0202722b */ /* 0x000fc80000000004 */
[----:B------:R-:W-:Y:S01]  /*9210*/  @P2 IMAD.MOV.U32 R4, RZ, RZ, 0x0 ;  /* 0x00000000ff042424 */ /* 0x000fe200078e00ff */
[----:B------:R-:W-:Y:S01]  /*9220*/  @P2 FSETP.NEU.FTZ.AND P3, PT, R13, RZ, PT ;  /* 0x000000ff0d00220b */ /* 0x000fe20003f7d000 */
[----:B------:R-:W-:-:S04]  /*9230*/  @P2 IMAD.MOV.U32 R5, RZ, RZ, 0x7ff00000 ;  /* 0x7ff00000ff052424 */ /* 0x000fc800078e00ff */
[----:B------:R-:W-:Y:S02]  /*9240*/  FFMA R14, RZ, R7, R3 ;  /* 0x00000007ff0e7223 */ /* 0x000fe40000000003 */
[----:B------:R-:W-:-:S03]  /*9250*/  @P2 DFMA R4, R12, R4, +INF ;  /* 0x7ff000000c04242b */ /* 0x000fc60000000004 */
[----:B------:R-:W-:-:S07]  /*9260*/  FSETP.GT.AND P4, PT, |R14|, 1.469367938527859385e-39, PT ;  /* 0x001000000e00780b */ /* 0x000fce0003f84200 */
        /* <DEDUP_REMOVED lines=66> */
.L_x_30188:
[----:B------:R-:W-:Y:S05]  /*9690*/  BSYNC B0 ;  /* 0x0000000000007941 */ /* 0x000fea0003800000 */
.L_x_30187:
        /* <DEDUP_REMOVED lines=8> */
.L_x_30190:
[----:B------:R-:W-:Y:S05]  /*9720*/  BSYNC B2 ;  /* 0x0000000000027941 */ /* 0x000fea0003800000 */
.L_x_30189:
[----:B------:R-:W-:Y:S01]  /*9730*/  DMUL R4, R2, R2 ;  /* 0x0000000202047228 */ /* 0x000fe20000000000 */
[----:B------:R-:W-:Y:S01]  /*9740*/  IMAD.MOV.U32 R12, RZ, RZ, -0x2449a4b7 ;  /* 0xdbb65b49ff0c7424 */ /* 0x000fe200078e00ff */
[----:B------:R-:W-:Y:S01]  /*9750*/  UMOV UR4, 0x2a25ff7e ;  /* 0x2a25ff7e00047882 */ /* 0x000fe20000000000 */
[----:B------:R-:W-:Y:S01]  /*9760*/  IMAD.MOV.U32 R13, RZ, RZ, 0x3f2d3b63 ;  /* 0x3f2d3b63ff0d7424 */ /* 0x000fe200078e00ff */
[----:B------:R-:W-:Y:S01]  /*9770*/  UMOV UR5, 0x3ef53e1d ;  /* 0x3ef53e1d00057882 */ /* 0x000fe20000000000 */
[----:B------:R-:W-:Y:S01]  /*9780*/  ISETP.GE.AND P2, PT, R9, RZ, PT ;  /* 0x000000ff0900720c */ /* 0x000fe20003f46270 */
[----:B------:R-:W-:Y:S01]  /*9790*/  DSETP.NEU.AND P0, PT, R6, RZ, PT ;  /* 0x000000ff0600722a */ /* 0x000fe20003f0d000 */
[----:B------:R-:W-:Y:S02]  /*97a0*/  BSSY B0, `(.L_x_30191) ;  /* 0x000004d000007945 */ /* 0x000fe40003800000 */
        /* <DEDUP_REMOVED lines=62> */
[----:B------:R-:W-:Y:S02]  /*9b90*/  FSEL R2, R2, R12, !P2 ;  /* 0x0000000c02027208 */ /* 0x000fe40005000000 */
[----:B------:R-:W-:-:S03]  /*9ba0*/  FSEL R3, R3, R13, !P2 ;  /* 0x0000000d03037208 */ /* 0x000fc60005000000 */
[----:B------:R-:W-:Y:S02]  /*9bb0*/  FSEL R2, R4, R2, P1 ;  /* 0x0000000204027208 */ /* 0x000fe40000800000 */
[----:B------:R-:W-:Y:S01]  /*9bc0*/  FSEL R3, R5, R3, P1 ;  /* 0x0000000305037208 */ /* 0x000fe20000800000 */
[----:B------:R-:W-:Y:S06]  /*9bd0*/  @!P0 BRA `(.L_x_30192) ;  /* 0x00000000001c8947 */ /* 0x000fec0003800000 */
[----:B------:R-:W-:-:S14]  /*9be0*/  DSETP.NEU.AND P0, PT, |R8|, |R10|, PT ;  /* 0x4000000a0800722a */ /* 0x000fdc0003f0d200 */
[----:B------:R-:W-:Y:S05]  /*9bf0*/  @P0 BRA `(.L_x_30193) ;  /* 0x00000000001c0947 */ /* 0x000fea0003800000 */
[----:B------:R-:W-:Y:S02]  /*9c00*/  IMAD.MOV.U32 R2, RZ, RZ, 0x7f3321d2 ;  /* 0x7f3321d2ff027424 */ /* 0x000fe400078e00ff */
[----:B------:R-:W-:-:S03]  /*9c10*/  IMAD.MOV.U32 R0, RZ, RZ, 0x4002d97c ;  /* 0x4002d97cff007424 */ /* 0x000fc600078e00ff */
[----:B------:R-:W-:Y:S02]  /*9c20*/  FSEL R2, R2, 3.37028055040000000000e+12, !P2 ;  /* 0x54442d1802027808 */ /* 0x000fe40005000000 */
[----:B------:R-:W-:Y:S01]  /*9c30*/  FSEL R3, R0, 1.8213495016098022461, !P2 ;  /* 0x3fe921fb00037808 */ /* 0x000fe20005000000 */
[----:B------:R-:W-:Y:S06]  /*9c40*/  BRA `(.L_x_30193) ;  /* 0x0000000000087947 */ /* 0x000fec0003800000 */
.L_x_30192:
[----:B------:R-:W-:Y:S02]  /*9c50*/  FSEL R2, RZ, 3.37028055040000000000e+12, P2 ;  /* 0x54442d18ff027808 */ /* 0x000fe40001000000 */
[----:B------:R-:W-:-:S07]  /*9c60*/  FSEL R3, RZ, 2.1426990032196044922, P2 ;  /* 0x400921fbff037808 */ /* 0x000fce0001000000 */
.L_x_30193:
[----:B------:R-:W-:Y:S05]  /*9c70*/  BSYNC B0 ;  /* 0x0000000000007941 */ /* 0x000fea0003800000 */
.L_x_30191:
[----:B------:R-:W-:Y:S01]  /*9c80*/  DADD R8, |R10|, |R8| ;  /* 0x000000000a087229 */ /* 0x000fe20000000608 */
[----:B------:R-:W-:-:S07]  /*9c90*/  LOP3.LUT R10, R3, 0x80000000, R11, 0xb8, !PT ;  /* 0x80000000030a7812 */ /* 0x000fce00078eb80b */
[----:B------:R-:W-:-:S06]  /*9ca0*/  DSETP.GTU.AND P0, PT, |R8|, +INF , PT ;  /* 0x7ff000000800742a */ /* 0x000fcc0003f0c200 */
[----:B------:R-:W-:Y:S02]  /*9cb0*/  FSEL R2, R8, R2, P0 ;  /* 0x0000000208027208 */ /* 0x000fe40000000000 */
[----:B------:R-:W-:-:S07]  /*9cc0*/  FSEL R3, R9, R10, P0 ;  /* 0x0000000a09037208 */ /* 0x000fce0000000000 */
.L_x_30142:
[----:B------:R-:W-:Y:S05]  /*9cd0*/  BSYNC B1 ;  /* 0x0000000000017941 */ /* 0x000fea0003800000 */
.L_x_30126:
[----:B------:R-:W-:Y:S01]  /*9ce0*/  ULDC.64 UR6, c[0x0][0x430] ;  /* 0x00010c0000067ab9 */ /* 0x000fe20000000a00 */
[----:B------:R-:W-:Y:S01]  /*9cf0*/  ULDC.64 UR4, c[0x0][0x438] ;  /* 0x00010e0000047ab9 */ /* 0x000fe20000000a00 */
[C---:B------:R-:W-:Y:S01]  /*9d00*/  DMUL R12, R2.reuse, UR6 ;  /* 0x00000006020c7c28 */ /* 0x040fe20008000000 */
[----:B------:R-:W-:Y:S01]  /*9d10*/  BSSY B1, `(.L_x_30194) ;  /* 0x000021a000017945 */ /* 0x000fe20003800000 */
[----:B------:R-:W-:-:S06]  /*9d20*/  DMUL R2, R2, UR4 ;  /* 0x0000000402027c28 */ /* 0x000fcc0008000000 */
[C---:B------:R-:W-:Y:S02]  /*9d30*/  DFMA R12, R18.reuse, UR4, R12 ;  /* 0x00000004120c7c2b */ /* 0x040fe4000800000c */
[----:B------:R-:W-:-:S08]  /*9d40*/  DFMA R18, R18, UR6, -R2 ;  /* 0x0000000612127c2b */ /* 0x000fd00008000802 */
[----:B------:R-:W-:-:S04]  /*9d50*/  LOP3.LUT R0, R13, 0x7fffffff, RZ, 0xc0, !PT ;  /* 0x7fffffff0d007812 */ /* 0x000fc800078ec0ff */
[----:B------:R-:W-:-:S13]  /*9d60*/  LOP3.LUT P0, RZ, R0, R12, RZ, 0xfc, !PT ;  /* 0x0000000c00ff7212 */ /* 0x000fda000780fcff */
[----:B------:R-:W-:Y:S05]  /*9d70*/  @!P0 BRA `(.L_x_30195) ;  /* 0x0000001c00508947 */ /* 0x000fea0003800000 */
[----:B------:R-:W-:-:S04]  /*9d80*/  LOP3.LUT R2, R19, 0x7fffffff, RZ, 0xc0, !PT ;  /* 0x7fffffff13027812 */ /* 0x000fc800078ec0ff */
[----:B------:R-:W-:-:S13]  /*9d90*/  LOP3.LUT P0, RZ, R2, R18, RZ, 0xfc, !PT ;  /* 0x0000001202ff7212 */ /* 0x000fda000780fcff */
[----:B------:R-:W-:Y:S05]  /*9da0*/  @!P0 BRA `(.L_x_30196) ;  /* 0x0000001400a48947 */ /* 0x000fea0003800000 */
[----:B------:R-:W-:-:S13]  /*9db0*/  ISETP.GT.U32.AND P0, PT, R0, 0x7fefffff, PT ;  /* 0x7fefffff0000780c */ /* 0x000fda0003f04070 */
[----:B------:R-:W-:Y:S05]  /*9dc0*/  @P0 BRA `(.L_x_30197) ;  /* 0x0000001400600947 */ /* 0x000fea0003800000 */
[----:B------:R-:W-:-:S05]  /*9dd0*/  VIADD R0, R19, 0xbf79d1be ;  /* 0xbf79d1be13007836 */ /* 0x000fca0000000000 */
[----:B------:R-:W-:-:S13]  /*9de0*/  ISETP.GE.U32.AND P0, PT, R0, 0x108aa3, PT ;  /* 0x00108aa30000780c */ /* 0x000fda0003f06070 */
[----:B------:R-:W-:Y:S05]  /*9df0*/  @!P0 BRA `(.L_x_30198) ;  /* 0x0000000800888947 */ /* 0x000fea0003800000 */
[----:B------:R-:W-:Y:S01]  /*9e00*/  IMAD.MOV.U32 R2, RZ, RZ, 0x652b82fe ;  /* 0x652b82feff027424 */ /* 0x000fe200078e00ff */
[----:B------:R-:W-:Y:S01]  /*9e10*/  UMOV UR4, 0xfefa39ef ;  /* 0xfefa39ef00047882 */ /* 0x000fe20000000000 */
[----:B------:R-:W-:Y:S01]  /*9e20*/  IMAD.MOV.U32 R3, RZ, RZ, 0x3ff71547 ;  /* 0x3ff71547ff037424 */ /* 0x000fe200078e00ff */
[----:B------:R-:W-:Y:S01]  /*9e30*/  UMOV UR5, 0x3fe62e42 ;  /* 0x3fe62e4200057882 */ /* 0x000fe20000000000 */
[----:B------:R-:W-:Y:S01]  /*9e40*/  FSETP.GEU.FTZ.AND P0, PT, |R19|, 4.1917929649353027344, PT ;  /* 0x4086232b1300780b */ /* 0x000fe20003f1e200 */
[----:B------:R-:W-:Y:S01]  /*9e50*/  BSSY B0, `(.L_x_30199) ;  /* 0x0000036000007945 */ /* 0x000fe20003800000 */
[----:B------:R-:W-:Y:S02]  /*9e60*/  DSETP.NEU.AND P2, PT, |R12|, +INF , PT ;  /* 0x7ff000000c00742a */ /* 0x000fe40003f4d200 */
[----:B------:R-:W-:-:S08]  /*9e70*/  DFMA R6, R18, R2, 6.75539944105574400000e+15 ;  /* 0x433800001206742b */ /* 0x000fd00000000002 */
        /* <DEDUP_REMOVED lines=51> */
.L_x_30200:
[----:B------:R-:W-:Y:S05]  /*a1b0*/  BSYNC B0 ;  /* 0x0000000000007941 */ /* 0x000fea0003800000 */
.L_x_30199:
[----:B------:R-:W-:Y:S04]  /*a1c0*/  BSSY B2, `(.L_x_30201) ;  /* 0x000001b000027945 */ /* 0x000fe80003800000 */
[----:B------:R-:W-:Y:S05]  /*a1d0*/  @!P2 BRA `(.L_x_30202) ;  /* 0x00000000005ca947 */ /* 0x000fea0003800000 */
[----:B------:R-:W-:Y:S01]  /*a1e0*/  UMOV UR4, 0x6dc9c883 ;  /* 0x6dc9c88300047882 */ /* 0x000fe20000000000 */
[----:B------:R-:W-:Y:S01]  /*a1f0*/  UMOV UR5, 0x3fe45f30 ;  /* 0x3fe45f3000057882 */ /* 0x000fe20000000000 */
[C---:B------:R-:W-:Y:S02]  /*a200*/  DSETP.GE.AND P0, PT, |R12|.reuse, 2.14748364800000000000e+09, PT ;  /* 0x41e000000c00742a */ /* 0x040fe40003f06200 */
[----:B------:R-:W-:Y:S01]  /*a210*/  DMUL R2, R12, UR4 ;  /* 0x000000040c027c28 */ /* 0x000fe20008000000 */
[----:B------:R-:W-:Y:S01]  /*a220*/  UMOV UR4, 0x54442d18 ;  /* 0x54442d1800047882 */ /* 0x000fe20000000000 */
[----:B------:R-:W-:-:S04]  /*a230*/  UMOV UR5, 0x3ff921fb ;  /* 0x3ff921fb00057882 */ /* 0x000fc80000000000 */
[----:B------:R-:W0:Y:S08]  /*a240*/  F2I.F64 R0, R2 ;  /* 0x0000000200007311 */ /* 0x000e300000301100 */
[----:B0-----:R-:W0:Y:S02]  /*a250*/  I2F.F64 R20, R0 ;  /* 0x0000000000147312 */ /* 0x001e240000201c00 */
[----:B0-----:R-:W-:Y:S01]  /*a260*/  DFMA R2, -R20, UR4, R12 ;  /* 0x0000000414027c2b */ /* 0x001fe2000800010c */
[----:B------:R-:W-:Y:S01]  /*a270*/  UMOV UR4, 0x33145c00 ;  /* 0x33145c0000047882 */ /* 0x000fe20000000000 */
[----:B------:R-:W-:-:S06]  /*a280*/  UMOV UR5, 0x3c91a626 ;  /* 0x3c91a62600057882 */ /* 0x000fcc0000000000 */
[----:B------:R-:W-:Y:S01]  /*a290*/  DFMA R2, -R20, UR4, R2 ;  /* 0x0000000414027c2b */ /* 0x000fe20008000102 */
[----:B------:R-:W-:Y:S01]  /*a2a0*/  UMOV UR4, 0x252049c0 ;  /* 0x252049c000047882 */ /* 0x000fe20000000000 */
[----:B------:R-:W-:-:S06]  /*a2b0*/  UMOV UR5, 0x397b839a ;  /* 0x397b839a00057882 */ /* 0x000fcc0000000000 */
[----:B------:R-:W-:Y:S01]  /*a2c0*/  DFMA R20, -R20, UR4, R2 ;  /* 0x0000000414147c2b */ /* 0x000fe20008000102 */
[----:B------:R-:W-:Y:S10]  /*a2d0*/  @!P0 BRA `(.L_x_30203) ;  /* 0x0000000000248947 */ /* 0x000ff40003800000 */
[----:B------:R-:W-:Y:S01]  /*a2e0*/  IMAD.MOV.U32 R0, RZ, RZ, R12 ;  /* 0x000000ffff007224 */ /* 0x000fe200078e000c */
[----:B------:R-:W-:Y:S01]  /*a2f0*/  MOV R9, 0xa320 ;  /* 0x0000a32000097802 */ /* 0x000fe20000000f00 */
[----:B------:R-:W-:-:S07]  /*a300*/  IMAD.MOV.U32 R24, RZ, RZ, R13 ;  /* 0x000000ffff187224 */ /* 0x000fce00078e000d */
[----:B------:R-:W-:Y:S05]  /*a310*/  CALL.REL.NOINC `($_ZN2at6native18elementwise_kernelILi128ELi4EZNS0_15gpu_kernel_implIZZZNS0_50_GLOBAL__N__2680c7bb_12_PowKernel_cu_7dd49032_316824pow_tensor_scalar_kernelERNS_18TensorIteratorBaseERKN3c106ScalarEENKUlvE_clEvENKUlvE_clEvEUlNS6_7complexIdEEE0_EEvS5_RKT_EUliE_EEviT1_$__internal_trig_reduction_slowpathd) ;  /* 0x000002a000387944 */ /* 0x000fea0003c00000 */
[----:B------:R-:W-:Y:S02]  /*a320*/  IMAD.MOV.U32 R20, RZ, RZ, R2 ;  /* 0x000000ffff147224 */ /* 0x000fe400078e0002 */
[----:B------:R-:W-:Y:S01]  /*a330*/  IMAD.MOV.U32 R21, RZ, RZ, R3 ;  /* 0x000000ffff157224 */ /* 0x000fe200078e0003 */
[----:B------:R-:W-:Y:S06]  /*a340*/  BRA `(.L_x_30203) ;  /* 0x0000000000087947 */ /* 0x000fec0003800000 */
.L_x_30202:
[----:B------:R-:W-:Y:S01]  /*a350*/  DMUL R20, RZ, R12 ;  /* 0x0000000cff147228 */ /* 0x000fe20000000000 */
[----:B------:R-:W-:-:S10]  /*a360*/  IMAD.MOV.U32 R0, RZ, RZ, RZ ;  /* 0x000000ffff007224 */ /* 0x000fd400078e00ff */
.L_x_30203:
[----:B------:R-:W-:Y:S05]  /*a370*/  BSYNC B2 ;  /* 0x0000000000027941 */ /* 0x000fea0003800000 */
.L_x_30201:
[----:B------:R-:W0:Y:S01]  /*a380*/  LDC.64 R2, c[0x4][0x1a8] ;  /* 0x01006a00ff027b82 */ /* 0x000e220000000a00 */
[----:B------:R-:W-:-:S04]  /*a390*/  VIADD R14, R0, 0x1 ;  /* 0x00000001000e7836 */ /* 0x000fc80000000000 */
[----:B------:R-:W-:-:S05]  /*a3a0*/  IMAD.SHL.U32 R0, R14, 0x8, RZ ;  /* 0x000000080e007824 */ /* 0x000fca00078e00ff */
[----:B------:R-:W-:-:S05]  /*a3b0*/  LOP3.LUT R0, R0, 0x8, RZ, 0xc0, !PT ;  /* 0x0000000800007812 */ /* 0x000fca00078ec0ff */
[----:B0-----:R-:W-:-:S05]  /*a3c0*/  IMAD.WIDE.U32 R2, R0, 0x8, R2 ;  /* 0x0000000800027825 */ /* 0x001fca00078e0002 */
[----:B------:R-:W2:Y:S04]  /*a3d0*/  LDG.E.128.CONSTANT R4, desc[UR36][R2.64] ;  /* 0x0000002402047981 */ /* 0x000ea8000c1e9d00 */
[----:B------:R-:W3:Y:S04]  /*a3e0*/  LDG.E.128.CONSTANT R8, desc[UR36][R2.64+0x10] ;  /* 0x0000102402087981 */ /* 0x000ee8000c1e9d00 */
[----:B------:R0:W4:Y:S01]  /*a3f0*/  LDG.E.128.CONSTANT R24, desc[UR36][R2.64+0x20] ;  /* 0x0000202402187981 */ /* 0x000122000c1e9d00 */
[----:B------:R-:W-:Y:S01]  /*a400*/  R2P PR, R14, 0x3 ;  /* 0x000000030e007804 */ /* 0x000fe20000000000 */
[----:B------:R-:W-:Y:S01]  /*a410*/  IMAD.MOV.U32 R0, RZ, RZ, 0x3de5db65 ;  /* 0x3de5db65ff007424 */ /* 0x000fe200078e00ff */
[----:B------:R-:W-:Y:S01]  /*a420*/  DMUL R14, R20, R20 ;  /* 0x00000014140e7228 */ /* 0x000fe20000000000 */
[----:B------:R-:W-:Y:S01]  /*a430*/  BSSY B2, `(.L_x_30204) ;  /* 0x0000025000027945 */ /* 0x000fe20003800000 */
[----:B0-----:R-:W-:-:S02]  /*a440*/  IMAD.MOV.U32 R2, RZ, RZ, 0x79785eba ;  /* 0x79785ebaff027424 */ /* 0x001fc400078e00ff */
[----:B------:R-:W-:-:S03]  /*a450*/  FSEL R3, R0, -0.082518599927425384521, !P0 ;  /* 0xbda8ff8300037808 */ /* 0x000fc60004000000 */
[----:B------:R-:W-:-:S06]  /*a460*/  FSEL R2, -R2, 4.2945490664224492434e-19, !P0 ;  /* 0x20fd816402027808 */ /* 0x000fcc0004000100 */
[----:B--2---:R-:W-:-:S08]  /*a470*/  DFMA R4, R14, R2, R4 ;  /* 0x000000020e04722b */ /* 0x004fd00000000004 */
[----:B------:R-:W-:-:S08]  /*a480*/  DFMA R4, R14, R4, R6 ;  /* 0x000000040e04722b */ /* 0x000fd00000000006 */
[----:B---3--:R-:W-:-:S08]  /*a490*/  DFMA R4, R14, R4, R8 ;  /* 0x000000040e04722b */ /* 0x008fd00000000008 */
[----:B------:R-:W-:-:S08]  /*a4a0*/  DFMA R4, R14, R4, R10 ;  /* 0x000000040e04722b */ /* 0x000fd0000000000a */
[----:B----4-:R-:W-:-:S08]  /*a4b0*/  DFMA R4, R14, R4, R24 ;  /* 0x000000040e04722b */ /* 0x010fd00000000018 */
[----:B------:R-:W-:-:S08]  /*a4c0*/  DFMA R4, R14, R4, R26 ;  /* 0x000000040e04722b */ /* 0x000fd0000000001a */
[----:B------:R-:W-:Y:S02]  /*a4d0*/  DFMA R20, R4, R20, R20 ;  /* 0x000000140414722b */ /* 0x000fe40000000014 */
[----:B------:R-:W-:-:S08]  /*a4e0*/  @P0 DFMA R20, R14, R4, 1 ;  /* 0x3ff000000e14042b */ /* 0x000fd00000000004 */
[----:B------:R-:W-:Y:S01]  /*a4f0*/  @P1 DFMA R20, R20, -1, RZ ;  /* 0xbff000001414182b */ /* 0x000fe200000000ff */
[----:B------:R-:W-:Y:S10]  /*a500*/  @!P2 BRA `(.L_x_30205) ;  /* 0x000000000054a947 */ /* 0x000ff40003800000 */
        /* <DEDUP_REMOVED lines=20> */
[----:B------:R-:W-:Y:S05]  /*a650*/  BRA `(.L_x_30206) ;  /* 0x0000000000087947 */ /* 0x000fea0003800000 */
.L_x_30205:
[----:B------:R-:W-:Y:S01]  /*a660*/  DMUL R2, RZ, R12 ;  /* 0x0000000cff027228 */ /* 0x000fe20000000000 */
[----:B------:R-:W-:-:S10]  /*a670*/  IMAD.MOV.U32 R0, RZ, RZ, RZ ;  /* 0x000000ffff007224 */ /* 0x000fd400078e00ff */
.L_x_30206:
[----:B------:R-:W-:Y:S05]  /*a680*/  BSYNC B2 ;  /* 0x0000000000027941 */ /* 0x000fea0003800000 */
.L_x_30204:
[----:B------:R-:W0:Y:S01]  /*a690*/  LDC.64 R4, c[0x4][0x1a8] ;  /* 0x01006a00ff047b82 */ /* 0x000e220000000a00 */
[----:B------:R-:W-:-:S05]  /*a6a0*/  IMAD.SHL.U32 R6, R0, 0x8, RZ ;  /* 0x0000000800067824 */ /* 0x000fca00078e00ff */
[----:B------:R-:W-:-:S05]  /*a6b0*/  LOP3.LUT R6, R6, 0x8, RZ, 0xc0, !PT ;  /* 0x0000000806067812 */ /* 0x000fca00078ec0ff */
[----:B0-----:R-:W-:-:S05]  /*a6c0*/  IMAD.WIDE.U32 R4, R6, 0x8, R4 ;  /* 0x0000000806047825 */ /* 0x001fca00078e0004 */
[----:B------:R-:W2:Y:S04]  /*a6d0*/  LDG.E.128.CONSTANT R8, desc[UR36][R4.64] ;  /* 0x0000002404087981 */ /* 0x000ea8000c1e9d00 */
[----:B------:R-:W3:Y:S04]  /*a6e0*/  LDG.E.128.CONSTANT R12, desc[UR36][R4.64+0x10] ;  /* 0x00001024040c7981 */ /* 0x000ee8000c1e9d00 */
[----:B------:R-:W4:Y:S01]  /*a6f0*/  LDG.E.128.CONSTANT R4, desc[UR36][R4.64+0x20] ;  /* 0x0000202404047981 */ /* 0x000f22000c1e9d00 */
[----:B------:R-:W-:Y:S01]  /*a700*/  R2P PR, R0, 0x3 ;  /* 0x0000000300007804 */ /* 0x000fe20000000000 */
[----:B------:R-:W-:Y:S01]  /*a710*/  IMAD.MOV.U32 R18, RZ, RZ, 0x79785eba ;  /* 0x79785ebaff127424 */ /* 0x000fe200078e00ff */
[----:B------:R-:W-:Y:S01]  /*a720*/  DMUL R24, R2, R2 ;  /* 0x0000000202187228 */ /* 0x000fe20000000000 */
[----:B------:R-:W-:Y:S01]  /*a730*/  IMAD.MOV.U32 R0, RZ, RZ, 0x3de5db65 ;  /* 0x3de5db65ff007424 */ /* 0x000fe200078e00ff */
[----:B------:R-:W-:-:S02]  /*a740*/  DMUL R20, R20, R22 ;  /* 0x0000001614147228 */ /* 0x000fc40000000000 */
[----:B------:R-:W-:Y:S02]  /*a750*/  FSEL R18, -R18, 4.2945490664224492434e-19, !P0 ;  /* 0x20fd816412127808 */ /* 0x000fe40004000100 */
[----:B------:R-:W-:-:S06]  /*a760*/  FSEL R19, R0, -0.082518599927425384521, !P0 ;  /* 0xbda8ff8300137808 */ /* 0x000fcc0004000000 */
        /* <DEDUP_REMOVED lines=8> */
[----:B------:R-:W-:-:S08]  /*a7f0*/  @P1 DFMA R2, R2, -1, RZ ;  /* 0xbff000000202182b */ /* 0x000fd000000000ff */
[----:B------:R-:W-:Y:S01]  /*a800*/  DMUL R22, R2, R22 ;  /* 0x0000001602167228 */ /* 0x000fe20000000000 */
[----:B------:R-:W-:Y:S10]  /*a810*/  BRA `(.L_x_30207) ;  /* 0x0000001400a47947 */ /* 0x000ff40003800000 */
.L_x_30198:
[----:B------:R-:W-:Y:S01]  /*a820*/  UMOV UR4, 0x19ba0da4 ;  /* 0x19ba0da400047882 */ /* 0x000fe20000000000 */
[----:B------:R-:W-:Y:S01]  /*a830*/  UMOV UR5, 0x40937be3 ;  /* 0x40937be300057882 */ /* 0x000fe20000000000 */
[----:B------:R-:W-:Y:S01]  /*a840*/  IMAD.MOV.U32 R6, RZ, RZ, 0x652b82fe ;  /* 0x652b82feff067424 */ /* 0x000fe200078e00ff */
[----:B------:R-:W-:Y:S01]  /*a850*/  DADD R18, R18, -UR4 ;  /* 0x8000000412127e29 */ /* 0x000fe20008000000 */
[----:B------:R-:W-:Y:S01]  /*a860*/  IMAD.MOV.U32 R7, RZ, RZ, 0x3ff71547 ;  /* 0x3ff71547ff077424 */ /* 0x000fe200078e00ff */
[----:B------:R-:W-:Y:S01]  /*a870*/  UMOV UR4, 0xfefa39ef ;  /* 0xfefa39ef00047882 */ /* 0x000fe20000000000 */
[----:B------:R-:W-:Y:S01]  /*a880*/  UMOV UR5, 0x3fe62e42 ;  /* 0x3fe62e4200057882 */ /* 0x000fe20000000000 */
[----:B------:R-:W-:Y:S01]  /*a890*/  BSSY B0, `(.L_x_30208) ;  /* 0x0000037000007945 */ /* 0x000fe20003800000 */
[----:B------:R-:W-:-:S03]  /*a8a0*/  DSETP.NEU.AND P2, PT, |R12|, +INF , PT ;  /* 0x7ff000000c00742a */ /* 0x000fc60003f4d200 */
        /* <DEDUP_REMOVED lines=53> */
.L_x_30209:
[----:B------:R-:W-:Y:S05]  /*ac00*/  BSYNC B0 ;  /* 0x0000000000007941 */ /* 0x000fea0003800000 */
.L_x_30208:
        /* <DEDUP_REMOVED lines=25> */
.L_x_30211:
[----:B------:R-:W-:Y:S01]  /*ada0*/  DMUL R18, RZ, R12 ;  /* 0x0000000cff127228 */ /* 0x000fe20000000000 */
[----:B------:R-:W-:-:S10]  /*adb0*/  IMAD.MOV.U32 R0, RZ, RZ, RZ ;  /* 0x000000ffff007224 */ /* 0x000fd400078e00ff */
.L_x_30212:
[----:B------:R-:W-:Y:S05]  /*adc0*/  BSYNC B2 ;  /* 0x0000000000027941 */ /* 0x000fea0003800000 */
.L_x_30210:
        /* <DEDUP_REMOVED lines=46> */
.L_x_30214:
[----:B------:R-:W-:Y:S01]  /*b0b0*/  DMUL R2, RZ, R12 ;  /* 0x0000000cff027228 */ /* 0x000fe20000000000 */
[----:B------:R-:W-:-:S10]  /*b0c0*/  IMAD.MOV.U32 R0, RZ, RZ, RZ ;  /* 0x000000ffff007224 */ /* 0x000fd400078e00ff */
.L_x_30215:
[----:B------:R-:W-:Y:S05]  /*b0d0*/  BSYNC B2 ;  /* 0x0000000000027941 */ /* 0x000fea0003800000 */
.L_x_30213:
        /* <DEDUP_REMOVED lines=10> */
[----:B------:R-:W-:-:S03]  /*b180*/  IMAD.MOV.U32 R0, RZ, RZ, 0x3de5db65 ;  /* 0x3de5db65ff007424 */ /* 0x000fc600078e00ff */
[----:B------:R-:W-:Y:S02]  /*b190*/  FSEL R12, -R12, 4.2945490664224492434e-19, !P0 ;  /* 0x20fd81640c0c7808 */ /* 0x000fe40004000100 */
[----:B------:R-:W-:Y:S02]  /*b1a0*/  FSEL R13, R0, -0.082518599927425384521, !P0 ;  /* 0xbda8ff83000d7808 */ /* 0x000fe40004000000 */
[----:B------:R-:W-:-:S04]  /*b1b0*/  LOP3.LUT R0, R15, 0xfffff, RZ, 0xc0, !PT ;  /* 0x000fffff0f007812 */ /* 0x000fc800078ec0ff */
[----:B--2---:R-:W-:-:S08]  /*b1c0*/  DFMA R8, R24, R12, R8 ;  /* 0x0000000c1808722b */ /* 0x004fd00000000008 */
[----:B------:R-:W-:-:S08]  /*b1d0*/  DFMA R8, R24, R8, R10 ;  /* 0x000000081808722b */ /* 0x000fd0000000000a */
[----:B---3--:R-:W-:-:S08]  /*b1e0*/  DFMA R8, R24, R8, R20 ;  /* 0x000000081808722b */ /* 0x008fd00000000014 */
[----:B------:R-:W-:Y:S01]  /*b1f0*/  DFMA R8, R24, R8, R22 ;  /* 0x000000081808722b */ /* 0x000fe20000000016 */
[----:B------:R-:W-:-:S07]  /*b200*/  IMAD.MOV.U32 R22, RZ, RZ, RZ ;  /* 0x000000ffff167224 */ /* 0x000fce00078e00ff */
[----:B----4-:R-:W-:-:S08]  /*b210*/  DFMA R4, R24, R8, R4 ;  /* 0x000000081804722b */ /* 0x010fd00000000004 */
[----:B------:R-:W-:-:S08]  /*b220*/  DFMA R4, R24, R4, R6 ;  /* 0x000000041804722b */ /* 0x000fd00000000006 */
[----:B------:R-:W-:Y:S02]  /*b230*/  DFMA R2, R4, R2, R2 ;  /* 0x000000020402722b */ /* 0x000fe40000000002 */
[----:B------:R-:W-:Y:S01]  /*b240*/  @P0 DFMA R2, R24, R4, 1 ;  /* 0x3ff000001802042b */ /* 0x000fe20000000004 */
[----:B------:R-:W-:Y:S02]  /*b250*/  LEA.HI R4, R15, 0xffffff09, RZ, 0xc ;  /* 0xffffff090f047811 */ /* 0x000fe400078f60ff */
[----:B------:R-:W-:Y:S02]  /*b260*/  LOP3.LUT R15, R0, 0x7fe00000, RZ, 0xfc, !PT ;  /* 0x7fe00000000f7812 */ /* 0x000fe400078efcff */
[----:B------:R-:W-:-:S03]  /*b270*/  LEA.HI R0, R4, R4, RZ, 0x1 ;  /* 0x0000000404007211 */ /* 0x000fc600078f08ff */
[----:B------:R-:W-:Y:S01]  /*b280*/  @P1 DFMA R2, R2, -1, RZ ;  /* 0xbff000000202182b */ /* 0x000fe200000000ff */
[----:B------:R-:W-:Y:S01]  /*b290*/  SHF.R.S32.HI R0, RZ, 0x1, R0 ;  /* 0x00000001ff007819 */ /* 0x000fe20000011400 */
[----:B------:R-:W-:-:S06]  /*b2a0*/  DMUL R18, R14, R18 ;  /* 0x000000120e127228 */ /* 0x000fcc0000000000 */
[----:B------:R-:W-:Y:S01]  /*b2b0*/  DMUL R14, R14, R2 ;  /* 0x000000020e0e7228 */ /* 0x000fe20000000000 */
[----:B------:R-:W-:Y:S01]  /*b2c0*/  LEA R3, R0, 0x3ff00000, 0x14 ;  /* 0x3ff0000000037811 */ /* 0x000fe200078ea0ff */
[----:B------:R-:W-:Y:S02]  /*b2d0*/  IMAD.MOV.U32 R2, RZ, RZ, RZ ;  /* 0x000000ffff027224 */ /* 0x000fe400078e00ff */
[----:B------:R-:W-:-:S04]  /*b2e0*/  IMAD.IADD R0, R4, 0x1, -R0 ;  /* 0x0000000104007824 */ /* 0x000fc800078e0a00 */
[C---:B------:R-:W-:Y:S01]  /*b2f0*/  DMUL R18, R2.reuse, R18 ;  /* 0x0000001202127228 */ /* 0x040fe20000000000 */
[----:B------:R-:W-:Y:S01]  /*b300*/  LEA R23, R0, 0x3ff00000, 0x14 ;  /* 0x3ff0000000177811 */ /* 0x000fe200078ea0ff */
[----:B------:R-:W-:-:S06]  /*b310*/  DMUL R14, R2, R14 ;  /* 0x0000000e020e7228 */ /* 0x000fcc0000000000 */
[C---:B------:R-:W-:Y:S02]  /*b320*/  DMUL R20, R22.reuse, R18 ;  /* 0x0000001216147228 */ /* 0x040fe40000000000 */
[----:B------:R-:W-:Y:S01]  /*b330*/  DMUL R22, R22, R14 ;  /* 0x0000000e16167228 */ /* 0x000fe20000000000 */
[----:B------:R-:W-:Y:S10]  /*b340*/  BRA `(.L_x_30207) ;  /* 0x0000000800d87947 */ /* 0x000ff40003800000 */
.L_x_30197:
[----:B------:R-:W-:-:S04]  /*b350*/  ISETP.NE.AND P0, PT, R2, 0x7ff00000, PT ;  /* 0x7ff000000200780c */ /* 0x000fc80003f05270 */
[----:B------:R-:W-:-:S13]  /*b360*/  ISETP.NE.OR P0, PT, R18, RZ, P0 ;  /* 0x000000ff1200720c */ /* 0x000fda0000705670 */
[----:B------:R-:W-:Y:S05]  /*b370*/  @P0 BRA `(.L_x_30216) ;  /* 0x0000000000200947 */ /* 0x000fea0003800000 */
[----:B------:R-:W-:Y:S02]  /*b380*/  ISETP.GE.AND P0, PT, R19, RZ, PT ;  /* 0x000000ff1300720c */ /* 0x000fe40003f06270 */
[----:B------:R-:W-:Y:S02]  /*b390*/  CS2R R20, SRZ ;  /* 0x0000000000147805 */ /* 0x000fe4000001ff00 */
[----:B------:R-:W-:-:S09]  /*b3a0*/  CS2R R22, SRZ ;  /* 0x0000000000167805 */ /* 0x000fd2000001ff00 */
[----:B------:R-:W-:Y:S05]  /*b3b0*/  @!P0 BRA `(.L_x_30207) ;  /* 0x0000000800bc8947 */ /* 0x000fea0003800000 */
[----:B------:R-:W-:Y:S01]  /*b3c0*/  DADD R22, R12, -R12 ;  /* 0x000000000c167229 */ /* 0x000fe2000000080c */
[----:B------:R-:W-:Y:S02]  /*b3d0*/  IMAD.MOV.U32 R20, RZ, RZ, R18 ;  /* 0x000000ffff147224 */ /* 0x000fe400078e0012 */
[----:B------:R-:W-:Y:S01]  /*b3e0*/  IMAD.MOV.U32 R21, RZ, RZ, R19 ;  /* 0x000000ffff157224 */ /* 0x000fe200078e0013 */
[----:B------:R-:W-:Y:S07]  /*b3f0*/  BRA `(.L_x_30207) ;  /* 0x0000000800ac7947 */ /* 0x000fee0003800000 */
.L_x_30216:
[----:B------:R-:W-:-:S10]  /*b400*/  DADD R20, R12, -R12 ;  /* 0x000000000c147229 */ /* 0x000fd4000000080c */
[----:B------:R-:W-:Y:S02]  /*b410*/  IMAD.MOV.U32 R22, RZ, RZ, R20 ;  /* 0x000000ffff167224 */ /* 0x000fe400078e0014 */
[----:B------:R-:W-:Y:S01]  /*b420*/  IMAD.MOV.U32 R23, RZ, RZ, R21 ;  /* 0x000000ffff177224 */ /* 0x000fe200078e0015 */
[----:B------:R-:W-:Y:S06]  /*b430*/  BRA `(.L_x_30207) ;  /* 0x00000008009c7947 */ /* 0x000fec0003800000 */
.L_x_30196:
[----:B------:R-:W-:Y:S01]  /*b440*/  DSETP.NEU.AND P2, PT, |R12|, +INF , PT ;  /* 0x7ff000000c00742a */ /* 0x000fe20003f4d200 */
[----:B------:R-:W-:-:S13]  /*b450*/  BSSY B2, `(.L_x_30217) ;  /* 0x000001b000027945 */ /* 0x000fda0003800000 */
        /* <DEDUP_REMOVED lines=24> */
.L_x_30218:
[----:B------:R-:W-:Y:S01]  /*b5e0*/  DMUL R20, RZ, R12 ;  /* 0x0000000cff147228 */ /* 0x000fe20000000000 */
[----:B------:R-:W-:-:S10]  /*b5f0*/  IMAD.MOV.U32 R0, RZ, RZ, RZ ;  /* 0x000000ffff007224 */ /* 0x000fd400078e00ff */
.L_x_30219:
[----:B------:R-:W-:Y:S05]  /*b600*/  BSYNC B2 ;  /* 0x0000000000027941 */ /* 0x000fea0003800000 */
.L_x_30217:
        /* <DEDUP_REMOVED lines=48> */
.L_x_30221:
[----:B------:R-:W-:Y:S01]  /*b910*/  DMUL R22, RZ, R12 ;  /* 0x0000000cff167228 */ /* 0x000fe20000000000 */
[----:B------:R-:W-:-:S10]  /*b920*/  IMAD.MOV.U32 R0, RZ, RZ, RZ ;  /* 0x000000ffff007224 */ /* 0x000fd400078e00ff */
.L_x_30222:
[----:B------:R-:W-:Y:S05]  /*b930*/  BSYNC B2 ;  /* 0x0000000000027941 */ /* 0x000fea0003800000 */
.L_x_30220:
[----:B------:R-:W0:Y:S01]  /*b940*/  LDC.64 R2, c[0x4][0x1a8] ;  /* 0x01006a00ff027b82 */ /* 0x000e220000000a00 */
        /* <DEDUP_REMOVED lines=9> */
[----:B0-----:R-:W-:-:S03]  /*b9e0*/  IMAD.MOV.U32 R2, RZ, RZ, 0x79785eba ;  /* 0x79785ebaff027424 */ /* 0x001fc600078e00ff */
[----:B------:R-:W-:Y:S02]  /*b9f0*/  FSEL R3, R0, -0.082518599927425384521, !P0 ;  /* 0xbda8ff8300037808 */ /* 0x000fe40004000000 */
        /* <DEDUP_REMOVED lines=8> */
[----:B------:R-:W-:Y:S01]  /*ba80*/  @P0 DFMA R22, R18, R4, 1 ;  /* 0x3ff000001216042b */ /* 0x000fe20000000004 */
[----:B------:R-:W-:Y:S10]  /*ba90*/  @!P1 BRA `(.L_x_30207) ;  /* 0x0000000400049947 */ /* 0x000ff40003800000 */
[----:B------:R-:W-:Y:S01]  /*baa0*/  DFMA R22, R22, -1, RZ ;  /* 0xbff000001616782b */ /* 0x000fe200000000ff */
[----:B------:R-:W-:Y:S10]  /*bab0*/  BRA `(.L_x_30207) ;  /* 0x0000000000fc7947 */ /* 0x000ff40003800000 */
.L_x_30195:
[----:B------:R-:W-:Y:S01]  /*bac0*/  IMAD.MOV.U32 R2, RZ, RZ, 0x652b82fe ;  /* 0x652b82feff027424 */ /* 0x000fe200078e00ff */
[----:B------:R-:W-:Y:S01]  /*bad0*/  UMOV UR4, 0xfefa39ef ;  /* 0xfefa39ef00047882 */ /* 0x000fe20000000000 */
[----:B------:R-:W-:Y:S01]  /*bae0*/  IMAD.MOV.U32 R3, RZ, RZ, 0x3ff71547 ;  /* 0x3ff71547ff037424 */ /* 0x000fe200078e00ff */
[----:B------:R-:W-:Y:S01]  /*baf0*/  UMOV UR5, 0x3fe62e42 ;  /* 0x3fe62e4200057882 */ /* 0x000fe20000000000 */
[----:B------:R-:W-:Y:S01]  /*bb00*/  FSETP.GEU.FTZ.AND P0, PT, |R19|, 4.1917929649353027344, PT ;  /* 0x4086232b1300780b */ /* 0x000fe20003f1e200 */
[----:B------:R-:W-:Y:S03]  /*bb10*/  BSSY B0, `(.L_x_30223) ;  /* 0x0000037000007945 */ /* 0x000fe60003800000 */
        /* <DEDUP_REMOVED lines=37> */
[----:B------:R-:W-:-:S04]  /*bd70*/  IMAD R20, R6, 0x100000, R3 ;  /* 0x0010000006147824 */ /* 0x000fc800078e0203 */
[----:B------:R-:W-:Y:S02]  /*bd80*/  IMAD.MOV.U32 R21, RZ, RZ, R20 ;  /* 0x000000ffff157224 */ /* 0x000fe400078e0014 */
        /* <DEDUP_REMOVED lines=8> */
[----:B------:R-:W-:-:S03]  /*be10*/  @!P1 SHF.R.S32.HI R0, RZ, 0x1, R0 ;  /* 0x00000001ff009819 */ /* 0x000fc60000011400 */
[----:B------:R-:W-:Y:S02]  /*be20*/  IMAD.MOV.U32 R21, RZ, RZ, R4 ;  /* 0x000000ffff157224 */ /* 0x000fe400078e0004 */
[----:B------:R-:W-:Y:S02]  /*be30*/  @!P1 IMAD.IADD R6, R6, 0x1, -R0 ;  /* 0x0000000106069824 */ /* 0x000fe400078e0a00 */
[----:B------:R-:W-:Y:S02]  /*be40*/  @!P1 IMAD R3, R0, 0x100000, R3 ;  /* 0x0010000000039824 */ /* 0x000fe400078e0203 */
[----:B------:R-:W-:Y:S01]  /*be50*/  @!P1 IMAD.MOV.U32 R4, RZ, RZ, RZ ;  /* 0x000000ffff049224 */ /* 0x000fe200078e00ff */
[----:B------:R-:W-:-:S06]  /*be60*/  @!P1 LEA R5, R6, 0x3ff00000, 0x14 ;  /* 0x3ff0000006059811 */ /* 0x000fcc00078ea0ff */
[----:B------:R-:W-:-:S11]  /*be70*/  @!P1 DMUL R20, R2, R4 ;  /* 0x0000000402149228 */ /* 0x000fd60000000000 */
.L_x_30224:
[----:B------:R-:W-:Y:S05]  /*be80*/  BSYNC B0 ;  /* 0x0000000000007941 */ /* 0x000fea0003800000 */
.L_x_30223:
[----:B------:R-:W-:Y:S02]  /*be90*/  IMAD.MOV.U32 R22, RZ, RZ, R12 ;  /* 0x000000ffff167224 */ /* 0x000fe400078e000c */
[----:B------:R-:W-:-:S07]  /*bea0*/  IMAD.MOV.U32 R23, RZ, RZ, R13 ;  /* 0x000000ffff177224 */ /* 0x000fce00078e000d */
.L_x_30207:
[----:B------:R-:W-:Y:S05]  /*beb0*/  BSYNC B1 ;  /* 0x0000000000017941 */ /* 0x000fea0003800000 */
.L_x_30194:
        /* <DEDUP_REMOVED lines=15> */
.L_x_30228:
[----:B------:R-:W0:Y:S02]  /*bfb0*/  F2I.S64.F64.TRUNC R20, R20 ;  /* 0x0000001400147311 */ /* 0x000e24000030d900 */
[----:B0-----:R3:W-:Y:S01]  /*bfc0*/  STG.E.U8 desc[UR36][R16.64], R20 ;  /* 0x0000001410007986 */ /* 0x0017e2000c101124 */
[----:B------:R-:W-:Y:S05]  /*bfd0*/  BRA `(.L_x_30230) ;  /* 0x0000001000007947 */ /* 0x000fea0003800000 */
.L_x_30227:
        /* <DEDUP_REMOVED lines=9> */
.L_x_30232:
[----:B------:R-:W0:Y:S02]  /*c070*/  F2I.F64.TRUNC R20, R20 ;  /* 0x0000001400147311 */ /* 0x000e24000030d100 */
[----:B0-----:R2:W-:Y:S01]  /*c080*/  STG.E desc[UR36][R16.64], R20 ;  /* 0x0000001410007986 */ /* 0x0015e2000c101924 */
[----:B------:R-:W-:Y:S05]  /*c090*/  BRA `(.L_x_30230) ;  /* 0x0000000c00d07947 */ /* 0x000fea0003800000 */
.L_x_30231:
[----:B------:R-:W0:Y:S02]  /*c0a0*/  F2I.F64.TRUNC R20, R20 ;  /* 0x0000001400147311 */ /* 0x000e24000030d100 */
[----:B0-----:R0:W-:Y:S01]  /*c0b0*/  STG.E.U16 desc[UR36][R16.64], R20 ;  /* 0x0000001410007986 */ /* 0x0011e2000c101524 */
[----:B------:R-:W-:Y:S05]  /*c0c0*/  BRA `(.L_x_30230) ;  /* 0x0000000c00c47947 */ /* 0x000fea0003800000 */
.L_x_30226:
        /* <DEDUP_REMOVED lines=13> */
.L_x_30234:
        /* <DEDUP_REMOVED lines=8> */
.L_x_30233:
        /* <DEDUP_REMOVED lines=9> */
[----:B------:R-:W-:Y:S02]  /*c2b0*/  DSETP.GEU.AND P0, PT, |R22|, UR4, PT ;  /* 0x0000000416007e2a */ /* 0x000fe4000bf0e200 */
[----:B------:R-:W-:-:S05]  /*c2c0*/  DSETP.GEU.AND P1, PT, |R20|, UR4, PT ;  /* 0x0000000414007e2a */ /* 0x000fca000bf2e200 */
[----:B------:R-:W1:Y:S07]  /*c2d0*/  F2F.F32.F64 R2, R20 ;  /* 0x0000001400027310 */ /* 0x000e6e0000301000 */
[----:B0-----:R-:W-:Y:S02]  /*c2e0*/  @!P0 FMUL R3, R3, 1.175494350822287508e-38 ;  /* 0x0080000003038820 */ /* 0x001fe40000400000 */
[----:B-1----:R-:W-:-:S05]  /*c2f0*/  @!P1 FMUL R2, R2, 1.175494350822287508e-38 ;  /* 0x0080000002029820 */ /* 0x002fca0000400000 */
[----:B------:R0:W-:Y:S01]  /*c300*/  STG.E.64 desc[UR36][R16.64], R2 ;  /* 0x0000000210007986 */ /* 0x0001e2000c101b24 */
[----:B------:R-:W-:Y:S05]  /*c310*/  BRA `(.L_x_30230) ;  /* 0x0000000c00307947 */ /* 0x000fea0003800000 */
.L_x_30236:
        /* <DEDUP_REMOVED lines=8> */
[----:B------:R-:W-:-:S05]  /*c3a0*/  F2FP.F16.F32.PACK_AB R0, R2, R0 ;  /* 0x000000000200723e */ /* 0x000fca00000000ff */
[----:B------:R0:W-:Y:S01]  /*c3b0*/  STG.E desc[UR36][R16.64], R0 ;  /* 0x0000000010007986 */ /* 0x0001e2000c101924 */
[----:B------:R-:W-:Y:S05]  /*c3c0*/  BRA `(.L_x_30230) ;  /* 0x0000000c00047947 */ /* 0x000fea0003800000 */
.L_x_30235:
[----:B------:R0:W-:Y:S01]  /*c3d0*/  STG.E.64 desc[UR36][R16.64], R20 ;  /* 0x0000001410007986 */ /* 0x0001e2000c101b24 */
[----:B------:R-:W-:Y:S05]  /*c3e0*/  BRA `(.L_x_30230) ;  /* 0x0000000800fc7947 */ /* 0x000fea0003800000 */
.L_x_30225:
        /* <DEDUP_REMOVED lines=9> */
[----:B------:R-:W-:-:S06]  /*c480*/  DSETP.NEU.OR P0, PT, R20, RZ, P0 ;  /* 0x000000ff1400722a */ /* 0x000fcc000070d400 */
[----:B------:R-:W-:-:S05]  /*c490*/  SEL R0, RZ, 0x1, !P0 ;  /* 0x00000001ff007807 */ /* 0x000fca0004000000 */
[----:B------:R0:W-:Y:S01]  /*c4a0*/  STG.E.U8 desc[UR36][R16.64], R0 ;  /* 0x0000000010007986 */ /* 0x0001e2000c101124 */
[----:B------:R-:W-:Y:S05]  /*c4b0*/  BRA `(.L_x_30230) ;  /* 0x0000000800c87947 */ /* 0x000fea0003800000 */
.L_x_30239:
[----:B------:R0:W-:Y:S01]  /*c4c0*/  STG.E.128 desc[UR36][R16.64], R20 ;  /* 0x0000001410007986 */ /* 0x0001e2000c101d24 */
[----:B------:R-:W-:Y:S05]  /*c4d0*/  BRA `(.L_x_30230) ;  /* 0x0000000800c07947 */ /* 0x000fea0003800000 */
.L_x_30238:
        /* <DEDUP_REMOVED lines=25> */
.L_x_30243:
[----:B------:R-:W-:Y:S05]  /*c670*/  BSYNC B0 ;  /* 0x0000000000007941 */ /* 0x000fea0003800000 */
.L_x_30242:
[----:B------:R-:W-:-:S05]  /*c680*/  LOP3.LUT R0, R0, R3, RZ, 0xfc, !PT ;  /* 0x0000000300007212 */ /* 0x000fca00078efcff */
[----:B------:R0:W-:Y:S01]  /*c690*/  STG.E.U8 desc[UR36][R16.64], R0 ;  /* 0x0000000010007986 */ /* 0x0001e2000c101124 */
[----:B------:R-:W-:Y:S05]  /*c6a0*/  BRA `(.L_x_30230) ;  /* 0x00000008004c7947 */ /* 0x000fea0003800000 */
.L_x_30241:
        /* <DEDUP_REMOVED lines=17> */
.L_x_30245:
[----:B------:R-:W-:Y:S01]  /*c7c0*/  IMAD.MOV.U32 R0, RZ, RZ, 0x7f ;  /* 0x0000007fff007424 */ /* 0x000fe200078e00ff */
[----:B------:R-:W-:-:S04]  /*c7d0*/  ISETP.GT.U32.AND P0, PT, R2, 0x7f800000, PT ;  /* 0x7f8000000200780c */ /* 0x000fc80003f04070 */
[----:B------:R-:W-:-:S09]  /*c7e0*/  SEL R0, R0, 0x7c, P0 ;  /* 0x0000007c00007807 */ /* 0x000fd20000000000 */
.L_x_30246:
[----:B------:R-:W-:Y:S05]  /*c7f0*/  BSYNC B0 ;  /* 0x0000000000007941 */ /* 0x000fea0003800000 */
.L_x_30244:
[----:B------:R-:W-:-:S04]  /*c800*/  LOP3.LUT R2, R3, 0x80000000, RZ, 0xc0, !PT ;  /* 0x8000000003027812 */ /* 0x000fc800078ec0ff */
[----:B------:R-:W-:-:S04]  /*c810*/  SHF.R.U32.HI R2, RZ, 0x18, R2 ;  /* 0x00000018ff027819 */ /* 0x000fc80000011602 */
[----:B------:R-:W-:-:S05]  /*c820*/  LOP3.LUT R0, R0, R2, RZ, 0xfc, !PT ;  /* 0x0000000200007212 */ /* 0x000fca00078efcff */
[----:B------:R0:W-:Y:S01]  /*c830*/  STG.E.U8 desc[UR36][R16.64], R0 ;  /* 0x0000000010007986 */ /* 0x0001e2000c101124 */
[----:B------:R-:W-:Y:S05]  /*c840*/  BRA `(.L_x_30230) ;  /* 0x0000000400e47947 */ /* 0x000fea0003800000 */
.L_x_30240:
        /* <DEDUP_REMOVED lines=8> */
.L_x_30237:
        /* <DEDUP_REMOVED lines=11> */
.L_x_30249:
        /* <DEDUP_REMOVED lines=21> */
.L_x_30252:
[----:B------:R-:W-:-:S04]  /*cad0*/  LOP3.LUT R0, R4, 0x80000000, RZ, 0xc0, !PT ;  /* 0x8000000004007812 */ /* 0x000fc800078ec0ff */
[----:B------:R-:W-:-:S04]  /*cae0*/  SHF.R.U32.HI R0, RZ, 0x18, R0 ;  /* 0x00000018ff007819 */ /* 0x000fc80000011600 */
[----:B------:R-:W-:-:S07]  /*caf0*/  LOP3.LUT R0, R2, R0, RZ, 0xfc, !PT ;  /* 0x0000000002007212 */ /* 0x000fce00078efcff */
.L_x_30251:
[----:B------:R-:W-:Y:S05]  /*cb00*/  BSYNC B0 ;  /* 0x0000000000007941 */ /* 0x000fea0003800000 */
.L_x_30250:
[----:B------:R0:W-:Y:S01]  /*cb10*/  STG.E.U8 desc[UR36][R16.64], R0 ;  /* 0x0000000010007986 */ /* 0x0001e2000c101124 */
[----:B------:R-:W-:Y:S05]  /*cb20*/  BRA `(.L_x_30230) ;  /* 0x00000004002c7947 */ /* 0x000fea0003800000 */
.L_x_30248:
        /* <DEDUP_REMOVED lines=21> */
.L_x_30255:
[----:B------:R-:W-:-:S04]  /*cc80*/  LOP3.LUT R0, R4, 0x80000000, RZ, 0xc0, !PT ;  /* 0x8000000004007812 */ /* 0x000fc800078ec0ff */
[----:B------:R-:W-:-:S04]  /*cc90*/  SHF.R.U32.HI R0, RZ, 0x18, R0 ;  /* 0x00000018ff007819 */ /* 0x000fc80000011600 */
[----:B------:R-:W-:-:S07]  /*cca0*/  LOP3.LUT R0, R2, R0, RZ, 0xfc, !PT ;  /* 0x0000000002007212 */ /* 0x000fce00078efcff */
.L_x_30254:
[----:B------:R-:W-:Y:S05]  /*ccb0*/  BSYNC B0 ;  /* 0x0000000000007941 */ /* 0x000fea0003800000 */
.L_x_30253:
[----:B------:R0:W-:Y:S01]  /*ccc0*/  STG.E.U8 desc[UR36][R16.64], R0 ;  /* 0x0000000010007986 */ /* 0x0001e2000c101124 */
[----:B------:R-:W-:Y:S05]  /*ccd0*/  BRA `(.L_x_30230) ;  /* 0x0000000000c07947 */ /* 0x000fea0003800000 */
.L_x_30247:
        /* <DEDUP_REMOVED lines=26> */
.L_x_30229:
        /* <DEDUP_REMOVED lines=16> */
.L_x_30258:
[----:B------:R-:W-:Y:S05]  /*cf80*/  BRA `(.L_x_30230) ;  /* 0x0000000000147947 */ /* 0x000fea0003800000 */
.L_x_30257:
[----:B------:R-:W0:Y:S02]  /*cf90*/  F2I.U64.F64.TRUNC R20, R20 ;  /* 0x0000001400147311 */ /* 0x000e24000030d800 */
[----:B0-----:R0:W-:Y:S01]  /*cfa0*/  STG.E.64 desc[UR36][R16.64], R20 ;  /* 0x0000001410007986 */ /* 0x0011e2000c101b24 */
[----:B------:R-:W-:Y:S05]  /*cfb0*/  BRA `(.L_x_30230) ;  /* 0x0000000000087947 */ /* 0x000fea0003800000 */
.L_x_30256:
[----:B------:R-:W0:Y:S02]  /*cfc0*/  F2I.U32.F64.TRUNC R20, R20 ;  /* 0x0000001400147311 */ /* 0x000e24000030d000 */
[----:B0-----:R0:W-:Y:S02]  /*cfd0*/  STG.E desc[UR36][R16.64], R20 ;  /* 0x0000001410007986 */ /* 0x0011e4000c101924 */
.L_x_30230:
[----:B0-----:R-:W0:Y:S01]  /*cfe0*/  S2R R0, SR_TID.X ;  /* 0x0000000000007919 */ /* 0x001e220000002100 */
[----:B------:R-:W0:Y:S02]  /*cff0*/  S2R R2, SR_CTAID.X ;  /* 0x0000000000027919 */ /* 0x000e240000002500 */
[----:B0-----:R-:W-:-:S04]  /*d000*/  IMAD R0, R2, 0x200, R0 ;  /* 0x0000020002007824 */ /* 0x001fc800078e0200 */
[----:B-1234-:R-:W-:-:S07]  /*d010*/  VIADD R16, R0, 0x80 ;  /* 0x0000008000107836 */ /* 0x01efce0000000000 */
.L_x_30091:
[----:B------:R-:W-:Y:S05]  /*d020*/  BSYNC B6 ;  /* 0x0000000000067941 */ /* 0x000fea0003800000 */
.L_x_30090:
[----:B------:R-:W-:Y:S01]  /*d030*/  ULDC UR4, c[0x0][0x210] ;  /* 0x0000840000047ab9 */ /* 0x000fe20000000800 */
[----:B------:R-:W-:Y:S01]  /*d040*/  BSSY B6, `(.L_x_30259) ;  /* 0x0000cf6000067945 */ /* 0x000fe20003800000 */
        /* <DEDUP_REMOVED lines=306> */
.L_x_30261:
        /* <DEDUP_REMOVED lines=20> */
[----:B--2---:R2:W3:Y:S01]  /*e4b0*/  I2F.F64.S16 R8, R2 ;  /* 0x0000000200087312 */ /* 0x0044e20000101c00 */
[----:B------:R-:W-:Y:S05]  /*e4c0*/  BRA `(.L_x_30267) ;  /* 0x0000000c00dc7947 */ /* 0x000fea0003800000 */
.L_x_30265:
[----:B------:R-:W2:Y:S01]  /*e4d0*/  LDG.E.U8 R2, desc[UR36][R2.64] ;  /* 0x0000002402027981 */ /* 0x000ea2000c1e1100 */
[----:B------:R-:W-:Y:S01]  /*e4e0*/  CS2R R10, SRZ ;  /* 0x00000000000a7805 */ /* 0x000fe2000001ff00 */
[----:B--2---:R0:W1:Y:S01]  /*e4f0*/  I2F.F64.U16 R8, R2 ;  /* 0x0000000200087312 */ /* 0x0040620000101800 */
[----:B------:R-:W-:Y:S05]  /*e500*/  BRA `(.L_x_30267) ;  /* 0x0000000c00cc7947 */ /* 0x000fea0003800000 */
.L_x_30264:
        /* <DEDUP_REMOVED lines=10> */
.L_x_30269:
[----:B------:R-:W2:Y:S01]  /*e5b0*/  LDG.E R2, desc[UR36][R2.64] ;  /* 0x0000002402027981 */ /* 0x000ea2000c1e1900 */
[----:B------:R-:W-:Y:S01]  /*e5c0*/  CS2R R10, SRZ ;  /* 0x00000000000a7805 */ /* 0x000fe2000001ff00 */
[----:B--2---:R0:W1:Y:S01]  /*e5d0*/  I2F.F64 R8, R2 ;  /* 0x0000000200087312 */ /* 0x0040620000201c00 */
[----:B------:R-:W-:Y:S05]  /*e5e0*/  BRA `(.L_x_30267) ;  /* 0x0000000c00947947 */ /* 0x000fea0003800000 */
.L_x_30268:
[----:B------:R-:W2:Y:S01]  /*e5f0*/  LDG.E.U16 R2, desc[UR36][R2.64] ;  /* 0x0000002402027981 */ /* 0x000ea2000c1e1500 */
[----:B------:R-:W-:Y:S01]  /*e600*/  CS2R R10, SRZ ;  /* 0x00000000000a7805 */ /* 0x000fe2000001ff00 */
[----:B--2---:R4:W0:Y:S01]  /*e610*/  I2F.F64.S16 R8, R2 ;  /* 0x0000000200087312 */ /* 0x0048220000101c00 */
[----:B------:R-:W-:Y:S05]  /*e620*/  BRA `(.L_x_30267) ;  /* 0x0000000c00847947 */ /* 0x000fea0003800000 */
.L_x_30263:
        /* <DEDUP_REMOVED lines=11> */
.L_x_30271:
[----:B------:R-:W2:Y:S01]  /*e6e0*/  LDG.E.U16 R0, desc[UR36][R2.64] ;  /* 0x0000002402007981 */ /* 0x000ea2000c1e1500 */
[----:B------:R-:W-:Y:S01]  /*e6f0*/  CS2R R10, SRZ ;  /* 0x00000000000a7805 */ /* 0x000fe2000001ff00 */
[----:B--2---:R-:W-:-:S05]  /*e700*/  HADD2.F32 R0, -RZ, R0.H0_H0 ;  /* 0x20000000ff007230 */ /* 0x004fca0000004100 */
[----:B------:R-:W-:-:S04]  /*e710*/  FMUL.FTZ R0, R0, 1 ;  /* 0x3f80000000007820 */ /* 0x000fc80000410000 */
[----:B------:R0:W1:Y:S01]  /*e720*/  F2F.F64.F32 R8, R0 ;  /* 0x0000000000087310 */ /* 0x0000620000201800 */
[----:B------:R-:W-:Y:S05]  /*e730*/  BRA `(.L_x_30267) ;  /* 0x0000000c00407947 */ /* 0x000fea0003800000 */
.L_x_30270:
        /* <DEDUP_REMOVED lines=12> */
.L_x_30273:
        /* <DEDUP_REMOVED lines=8> */
.L_x_30272:
[----:B------:R0:W5:Y:S01]  /*e880*/  LDG.E.64 R8, desc[UR36][R2.64] ;  /* 0x0000002402087981 */ /* 0x000162000c1e1b00 */
[----:B------:R-:W-:Y:S01]  /*e890*/  CS2R R10, SRZ ;  /* 0x00000000000a7805 */ /* 0x000fe2000001ff00 */
[----:B------:R-:W-:Y:S06]  /*e8a0*/  BRA `(.L_x_30267) ;  /* 0x0000000800e47947 */ /* 0x000fec0003800000 */
.L_x_30262:
        /* <DEDUP_REMOVED lines=15> */
.L_x_30276:
[----:B------:R0:W5:Y:S01]  /*e9a0*/  LDG.E.128 R8, desc[UR36][R2.64] ;  /* 0x0000002402087981 */ /* 0x000162000c1e1d00 */
[----:B------:R-:W-:Y:S05]  /*e9b0*/  BRA `(.L_x_30267) ;  /* 0x0000000800a07947 */ /* 0x000fea0003800000 */
.L_x_30275:
        /* <DEDUP_REMOVED lines=29> */
.L_x_30278:
        /* <DEDUP_REMOVED lines=16> */
.L_x_30277:
[----:B------:R-:W2:Y:S01]  /*ec90*/  LDG.E.U16 R0, desc[UR36][R2.64] ;  /* 0x0000002402007981 */ /* 0x000ea2000c1e1500 */
[----:B------:R-:W-:Y:S01]  /*eca0*/  CS2R R10, SRZ ;  /* 0x00000000000a7805 */ /* 0x000fe2000001ff00 */
[----:B--2---:R-:W-:-:S04]  /*ecb0*/  IMAD.U32 R0, R0, 0x10000, RZ ;  /* 0x0001000000007824 */ /* 0x004fc800078e00ff */
[----:B------:R-:W-:-:S04]  /*ecc0*/  FMUL.FTZ R0, R0, 1 ;  /* 0x3f80000000007820 */ /* 0x000fc80000410000 */
[----:B------:R0:W1:Y:S01]  /*ecd0*/  F2F.F64.F32 R8, R0 ;  /* 0x0000000000087310 */ /* 0x0000620000201800 */
[----:B------:R-:W-:Y:S05]  /*ece0*/  BRA `(.L_x_30267) ;  /* 0x0000000400d47947 */ /* 0x000fea0003800000 */
.L_x_30274:
        /* <DEDUP_REMOVED lines=12> */
.L_x_30281:
        /* <DEDUP_REMOVED lines=21> */
.L_x_30285:
[----:B------:R-:W-:Y:S05]  /*ef00*/  BSYNC B1 ;  /* 0x0000000000017941 */ /* 0x000fea0003800000 */
.L_x_30284:
[----:B------:R-:W-:Y:S01]  /*ef10*/  IMAD.SHL.U32 R2, R2, 0x100000, RZ ;  /* 0x0010000002027824 */ /* 0x000fe200078e00ff */
[----:B------:R-:W-:-:S04]  /*ef20*/  LEA R0, R0, 0x3b800000, 0x17 ;  /* 0x3b80000000007811 */ /* 0x000fc800078eb8ff */
[----:B------:R-:W-:-:S07]  /*ef30*/  LOP3.LUT R0, R0, R2, R5, 0xfe, !PT ;  /* 0x0000000200007212 */ /* 0x000fce00078efe05 */
.L_x_30283:
[----:B------:R-:W-:Y:S05]  /*ef40*/  BSYNC B0 ;  /* 0x0000000000007941 */ /* 0x000fea0003800000 */
.L_x_30282:
[----:B------:R-:W-:Y:S01]  /*ef50*/  FMUL.FTZ R0, R0, 1 ;  /* 0x3f80000000007820 */ /* 0x000fe20000410000 */
[----:B------:R-:W-:-:S03]  /*ef60*/  CS2R R10, SRZ ;  /* 0x00000000000a7805 */ /* 0x000fc6000001ff00 */
[----:B------:R0:W1:Y:S01]  /*ef70*/  F2F.F64.F32 R8, R0 ;  /* 0x0000000000087310 */ /* 0x0000620000201800 */
[----:B------:R-:W-:Y:S05]  /*ef80*/  BRA `(.L_x_30267) ;  /* 0x00000004002c7947 */ /* 0x000fea0003800000 */
.L_x_30280:
        /* <DEDUP_REMOVED lines=21> */
.L_x_30289:
[----:B------:R-:W-:Y:S05]  /*f0e0*/  BSYNC B1 ;  /* 0x0000000000017941 */ /* 0x000fea0003800000 */
.L_x_30288:
[----:B------:R-:W-:Y:S01]  /*f0f0*/  IMAD.SHL.U32 R2, R2, 0x200000, RZ ;  /* 0x0020000002027824 */ /* 0x000fe200078e00ff */
[----:B------:R-:W-:-:S04]  /*f100*/  LEA R0, R0, 0x37800000, 0x17 ;  /* 0x3780000000007811 */ /* 0x000fc800078eb8ff */
[----:B------:R-:W-:-:S07]  /*f110*/  LOP3.LUT R0, R0, R2, R5, 0xfe, !PT ;  /* 0x0000000200007212 */ /* 0x000fce00078efe05 */
.L_x_30287:
[----:B------:R-:W-:Y:S05]  /*f120*/  BSYNC B0 ;  /* 0x0000000000007941 */ /* 0x000fea0003800000 */
.L_x_30286:
[----:B------:R-:W-:Y:S01]  /*f130*/  FMUL.FTZ R0, R0, 1 ;  /* 0x3f80000000007820 */ /* 0x000fe20000410000 */
[----:B------:R-:W-:-:S03]  /*f140*/  CS2R R10, SRZ ;  /* 0x00000000000a7805 */ /* 0x000fc6000001ff00 */
[----:B------:R0:W1:Y:S01]  /*f150*/  F2F.F64.F32 R8, R0 ;  /* 0x0000000000087310 */ /* 0x0000620000201800 */
[----:B------:R-:W-:Y:S05]  /*f160*/  BRA `(.L_x_30267) ;  /* 0x0000000000b47947 */ /* 0x000fea0003800000 */
.L_x_30279:
        /* <DEDUP_REMOVED lines=14> */
.L_x_30293:
[----:B------:R-:W-:Y:S05]  /*f250*/  BSYNC B0 ;  /* 0x0000000000007941 */ /* 0x000fea0003800000 */
.L_x_30292:
[----:B------:R-:W-:Y:S01]  /*f260*/  FMUL.FTZ R0, R0, 1 ;  /* 0x3f80000000007820 */ /* 0x000fe20000410000 */
[----:B------:R-:W-:-:S03]  /*f270*/  CS2R R10, SRZ ;  /* 0x00000000000a7805 */ /* 0x000fc6000001ff00 */
[----:B------:R0:W1:Y:S01]  /*f280*/  F2F.F64.F32 R8, R0 ;  /* 0x0000000000087310 */ /* 0x0000620000201800 */
[----:B------:R-:W-:Y:S05]  /*f290*/  BRA `(.L_x_30267) ;  /* 0x0000000000687947 */ /* 0x000fea0003800000 */
.L_x_30266:
        /* <DEDUP_REMOVED lines=16> */
.L_x_30294:
[----:B------:R-:W-:Y:S02]  /*f3a0*/  CS2R R8, SRZ ;  /* 0x0000000000087805 */ /* 0x000fe4000001ff00 */
[----:B------:R-:W-:Y:S01]  /*f3b0*/  CS2R R10, SRZ ;  /* 0x00000000000a7805 */ /* 0x000fe2000001ff00 */
[----:B------:R-:W-:Y:S06]  /*f3c0*/  BRA `(.L_x_30267) ;  /* 0x00000000001c7947 */ /* 0x000fec0003800000 */
.L_x_30291:
[----:B------:R-:W2:Y:S01]  /*f3d0*/  LDG.E.64 R8, desc[UR36][R2.64] ;  /* 0x0000002402087981 */ /* 0x000ea2000c1e1b00 */
[----:B------:R-:W-:Y:S01]  /*f3e0*/  CS2R R10, SRZ ;  /* 0x00000000000a7805 */ /* 0x000fe2000001ff00 */
[----:B--2---:R-:W0:Y:S01]  /*f3f0*/  I2F.F64.U64 R8, R8 ;  /* 0x0000000800087312 */ /* 0x004e220000301800 */
[----:B------:R-:W-:Y:S05]  /*f400*/  BRA `(.L_x_30267) ;  /* 0x00000000000c7947 */ /* 0x000fea0003800000 */
.L_x_30290:
[----:B------:R-:W2:Y:S01]  /*f410*/  LDG.E R2, desc[UR36][R2.64] ;  /* 0x0000002402027981 */ /* 0x000ea2000c1e1900 */
[----:B------:R-:W-:Y:S01]  /*f420*/  CS2R R10, SRZ ;  /* 0x00000000000a7805 */ /* 0x000fe2000001ff00 */
[----:B--2---:R0:W1:Y:S06]  /*f430*/  I2F.F64.U32 R8, R2 ;  /* 0x0000000200087312 */ /* 0x00406c0000201800 */
.L_x_30267:
        /* <DEDUP_REMOVED lines=27> */
[C---:B----4-:R-:W-:Y:S01]  /*f5f0*/  DADD R2, R12.reuse, -1 ;  /* 0xbff000000c027429 */ /* 0x050fe20000000000 */
        /* <DEDUP_REMOVED lines=58> */
[--C-:B------:R-:W-:Y:S02]  /*f9a0*/  DADD R24, R2, -R14.reuse ;  /* 0x0000000002187229 */ /* 0x100fe4000000080e */
[----:B------:R-:W-:-:S04]  /*f9b0*/  DFMA R32, R26, UR6, R14 ;  /* 0x000000061a207c2b */ /* 0x000fc8000800000e */
        /* <DEDUP_REMOVED lines=8> */
[----:B------:R-:W-:-:S03]  /*fa40*/  DFMA R2, -R26, UR6, R32 ;  /* 0x000000061a027c2b */ /* 0x000fc60008000120 */
[----:B------:R-:W-:Y:S01]  /*fa50*/  DFMA R22, R20, R22, UR4 ;  /* 0x0000000414167e2b */ /* 0x000fe20008000016 */
[----:B------:R-:W-:Y:S01]  /*fa60*/  UMOV UR4, 0x2d1b5154 ;  /* 0x2d1b515400047882 */ /* 0x000fe20000000000 */
[----:B------:R-:W-:Y:S01]  /*fa70*/  UMOV UR5, 0x3f3c71c7 ;  /* 0x3f3c71c700057882 */ /* 0x000fe20000000000 */
[----:B------:R-:W-:Y:S02]  /*fa80*/  DMUL R24, R4, R24 ;  /* 0x0000001804187228 */ /* 0x000fe40000000000 */
        /* <DEDUP_REMOVED lines=19> */
.L_x_30302:
        /* <DEDUP_REMOVED lines=22> */
.L_x_30305:
[----:B------:R-:W-:Y:S05]  /*fd20*/  BSYNC B3 ;  /* 0x0000000000037941 */ /* 0x000fea0003800000 */
.L_x_30304:
        /* <DEDUP_REMOVED lines=29> */
.L_x_30303:
[----:B------:R-:W-:Y:S05]  /*ff00*/  BSYNC B2 ;  /* 0x0000000000027941 */ /* 0x000fea0003800000 */
.L_x_30301:
        /* <DEDUP_REMOVED lines=21> */
.L_x_30307:
[----:B------:R-:W-:Y:S05]  /*10060*/  BSYNC B2 ;  /* 0x0000000000027941 */ /* 0x000fea0003800000 */
.L_x_30306:
        /* <DEDUP_REMOVED lines=82> */
.L_x_30309:
[----:B------:R-:W-:-:S04]  /*10590*/  ISETP.GE.AND P0, PT, R9, RZ, PT ;  /* 0x000000ff0900720c */ /* 0x000fc80003f06270 */
[----:B------:R-:W-:Y:S02]  /*105a0*/  FSEL R2, RZ, 3.37028055040000000000e+12, P0 ;  /* 0x54442d18ff027808 */ /* 0x000fe40000000000 */
[----:B------:R-:W-:-:S07]  /*105b0*/  FSEL R3, RZ, 2.1426990032196044922, P0 ;  /* 0x400921fbff037808 */ /* 0x000fce0000000000 */
.L_x_30310:
[----:B------:R-:W-:Y:S05]  /*105c0*/  BSYNC B0 ;  /* 0x0000000000007941 */ /* 0x000fea0003800000 */
.L_x_30308:
[----:B------:R-:W-:Y:S01]  /*105d0*/  DADD R8, |R10|, |R8| ;  /* 0x000000000a087229 */ /* 0x000fe20000000608 */
[----:B------:R-:W-:Y:S01]  /*105e0*/  LOP3.LUT R10, R3, 0x80000000, R11, 0xb8, !PT ;  /* 0x80000000030a7812 */ /* 0x000fe200078eb80b */
[----:B------:R-:W-:-:S06]  /*105f0*/  DMUL R32, R32, 0.5 ;  /* 0x3fe0000020207828 */ /* 0x000fcc0000000000 */
[----:B------:R-:W-:-:S06]  /*10600*/  DSETP.GTU.AND P0, PT, |R8|, +INF , PT ;  /* 0x7ff000000800742a */ /* 0x000fcc0003f0c200 */
[----:B------:R-:W-:Y:S02]  /*10610*/  FSEL R2, R8, R2, P0 ;  /* 0x0000000208027208 */ /* 0x000fe40000000000 */
[----:B------:R-:W-:Y:S01]  /*10620*/  FSEL R3, R9, R10, P0 ;  /* 0x0000000a09037208 */ /* 0x000fe20000000000 */
[----:B------:R-:W-:Y:S06]  /*10630*/  BRA `(.L_x_30311) ;  /* 0x0000006400907947 */ /* 0x000fec0003800000 */
.L_x_30300:
[----:B----4-:R-:W-:Y:S01]  /*10640*/  DMUL R2, R6, R6 ;  /* 0x0000000606027228 */ /* 0x010fe20000000000 */
        /* <DEDUP_REMOVED lines=11> */
[----:B------:R-:W-:Y:S01]  /*10700*/  IMAD.MOV.U32 R0, RZ, RZ, R5 ;  /* 0x000000ffff007224 */ /* 0x000fe200078e0005 */
        /* <DEDUP_REMOVED lines=89> */
.L_x_30314:
[----:B------:R-:W-:Y:S05]  /*10ca0*/  BSYNC B0 ;  /* 0x0000000000007941 */ /* 0x000fea0003800000 */
.L_x_30313:
        /* <DEDUP_REMOVED lines=8> */
.L_x_30316:
[----:B------:R-:W-:Y:S05]  /*10d30*/  BSYNC B2 ;  /* 0x0000000000027941 */ /* 0x000fea0003800000 */
.L_x_30315:
        /* <DEDUP_REMOVED lines=82> */
.L_x_30318:
[----:B------:R-:W-:-:S04]  /*11260*/  ISETP.GE.AND P0, PT, R9, RZ, PT ;  /* 0x000000ff0900720c */ /* 0x000fc80003f06270 */
[----:B------:R-:W-:Y:S02]  /*11270*/  FSEL R2, RZ, 3.37028055040000000000e+12, P0 ;  /* 0x54442d18ff027808 */ /* 0x000fe40000000000 */
[----:B------:R-:W-:-:S07]  /*11280*/  FSEL R3, RZ, 2.1426990032196044922, P0 ;  /* 0x400921fbff037808 */ /* 0x000fce0000000000 */
.L_x_30319:
[----:B------:R-:W-:Y:S05]  /*11290*/  BSYNC B0 ;  /* 0x0000000000007941 */ /* 0x000fea0003800000 */
.L_x_30317:
[----:B------:R-:W-:Y:S01]  /*112a0*/  DADD R8, |R10|, |R8| ;  /* 0x000000000a087229 */ /* 0x000fe20000000608 */
[----:B------:R-:W-:Y:S01]  /*112b0*/  LOP3.LUT R10, R3, 0x80000000, R11, 0xb8, !PT ;  /* 0x80000000030a7812 */ /* 0x000fe200078eb80b */
[----:B------:R-:W-:-:S06]  /*112c0*/  DMUL R32, R32, 0.5 ;  /* 0x3fe0000020207828 */ /* 0x000fcc0000000000 */
[----:B------:R-:W-:-:S06]  /*112d0*/  DSETP.GTU.AND P0, PT, |R8|, +INF , PT ;  /* 0x7ff000000800742a */ /* 0x000fcc0003f0c200 */
[----:B------:R-:W-:Y:S02]  /*112e0*/  FSEL R2, R8, R2, P0 ;  /* 0x0000000208027208 */ /* 0x000fe40000000000 */
[----:B------:R-:W-:Y:S01]  /*112f0*/  FSEL R3, R9, R10, P0 ;  /* 0x0000000a09037208 */ /* 0x000fe20000000000 */
[----:B------:R-:W-:Y:S06]  /*11300*/  BRA `(.L_x_30311) ;  /* 0x00000058005c7947 */ /* 0x000fec0003800000 */
.L_x_30312:
        /* <DEDUP_REMOVED lines=28> */
.L_x_30321:
        /* <DEDUP_REMOVED lines=77> */
.L_x_30320:
        /* <DEDUP_REMOVED lines=101> */
.L_x_30323:
        /* <DEDUP_REMOVED lines=22> */
.L_x_30326:
[----:B------:R-:W-:Y:S05]  /*12150*/  BSYNC B3 ;  /* 0x0000000000037941 */ /* 0x000fea0003800000 */
.L_x_30325:
        /* <DEDUP_REMOVED lines=29> */
.L_x_30324:
[----:B------:R-:W-:Y:S05]  /*12330*/  BSYNC B2 ;  /* 0x0000000000027941 */ /* 0x000fea0003800000 */
.L_x_30322:
[----:B------:R-:W-:Y:S01]  /*12340*/  DADD R2, -RZ, |R10| ;  /* 0x00000000ff027229 */ /* 0x000fe2000000050a */
[----:B------:R-:W-:Y:S01]  /*12350*/  FSETP.GEU.AND P1, PT, |R7|, 6.5827683646048100446e-37, PT ;  /* 0x036000000700780b */ /* 0x000fe20003f2e200 */
[----:B------:R-:W-:Y:S01]  /*12360*/  DADD R4, -RZ, |R8| ;  /* 0x00000000ff047229 */ /* 0x000fe20000000508 */
[----:B------:R-:W-:Y:S01]  /*12370*/  BSSY B2, `(.L_x_30327) ;  /* 0x0000017000027945 */ /* 0x000fe20003800000 */
[----:B------:R-:W-:-:S08]  /*12380*/  DSETP.GEU.AND P0, PT, |R8|, |R10|, PT ;  /* 0x4000000a0800722a */ /* 0x000fd00003f0e200 */
[----:B------:R-:W-:Y:S02]  /*12390*/  FSEL R13, R3, R5, !P0 ;  /* 0x00000005030d7208 */ /* 0x000fe40004000000 */
[----:B------:R-:W-:Y:S01]  /*123a0*/  FSEL R12, R2, R4, !P0 ;  /* 0x00000004020c7208 */ /* 0x000fe20004000000 */
[----:B------:R-:W-:Y:S01]  /*123b0*/  IMAD.MOV.U32 R2, RZ, RZ, 0x1 ;  /* 0x00000001ff027424 */ /* 0x000fe200078e00ff */
[----:B------:R-:W0:Y:S05]  /*123c0*/  MUFU.RCP64H R3, R13 ;  /* 0x0000000d00037308 */ /* 0x000e2a0000001800 */
        /* <DEDUP_REMOVED lines=17> */
.L_x_30328:
[----:B------:R-:W-:Y:S05]  /*124e0*/  BSYNC B2 ;  /* 0x0000000000027941 */ /* 0x000fea0003800000 */
.L_x_30327:
        /* <DEDUP_REMOVED lines=83> */
.L_x_30330:
[----:B------:R-:W-:-:S04]  /*12a20*/  ISETP.GE.AND P0, PT, R9, RZ, PT ;  /* 0x000000ff0900720c */ /* 0x000fc80003f06270 */
[----:B------:R-:W-:Y:S02]  /*12a30*/  FSEL R2, RZ, 3.37028055040000000000e+12, P0 ;  /* 0x54442d18ff027808 */ /* 0x000fe40000000000 */
[----:B------:R-:W-:-:S07]  /*12a40*/  FSEL R3, RZ, 2.1426990032196044922, P0 ;  /* 0x400921fbff037808 */ /* 0x000fce0000000000 */
.L_x_30331:
[----:B------:R-:W-:Y:S05]  /*12a50*/  BSYNC B0 ;  /* 0x0000000000007941 */ /* 0x000fea0003800000 */
.L_x_30329:
[----:B------:R-:W-:Y:S01]  /*12a60*/  DADD R8, |R10|, |R8| ;  /* 0x000000000a087229 */ /* 0x000fe20000000608 */
[----:B------:R-:W-:Y:S01]  /*12a70*/  LOP3.LUT R10, R3, 0x80000000, R11, 0xb8, !PT ;  /* 0x80000000030a7812 */ /* 0x000fe200078eb80b */
[----:B------:R-:W-:-:S06]  /*12a80*/  DMUL R32, R32, 0.5 ;  /* 0x3fe0000020207828 */ /* 0x000fcc0000000000 */
[----:B------:R-:W-:-:S06]  /*12a90*/  DSETP.GTU.AND P0, PT, |R8|, +INF , PT ;  /* 0x7ff000000800742a */ /* 0x000fcc0003f0c200 */
[----:B------:R-:W-:Y:S02]  /*12aa0*/  FSEL R2, R8, R2, P0 ;  /* 0x0000000208027208 */ /* 0x000fe40000000000 */
[----:B------:R-:W-:Y:S01]  /*12ab0*/  FSEL R3, R9, R10, P0 ;  /* 0x0000000a09037208 */ /* 0x000fe20000000000 */
[----:B------:R-:W-:Y:S06]  /*12ac0*/  BRA `(.L_x_30311) ;  /* 0x00000040006c7947 */ /* 0x000fec0003800000 */
.L_x_30299:
[CC--:B------:R-:W-:Y:S01]  /*12ad0*/  ISETP.GT.U32.AND P2, PT, R14.reuse, R20.reuse, PT ;  /* 0x000000140e00720c */ /* 0x0c0fe20003f44070 */
[----:B----4-:R-:W-:Y:S01]  /*12ae0*/  IMAD.MOV.U32 R2, RZ, RZ, RZ ;  /* 0x000000ffff027224 */ /* 0x010fe200078e00ff */
        /* <DEDUP_REMOVED lines=10> */
[----:B------:R-:W-:Y:S01]  /*12b90*/  LOP3.LUT R0, R25, 0xffc00000, RZ, 0xc0, !PT ;  /* 0xffc0000019007812 */ /* 0x000fe200078ec0ff */
        /* <DEDUP_REMOVED lines=124> */
.L_x_30333:
[----:B------:R-:W-:Y:S05]  /*13360*/  BSYNC B0 ;  /* 0x0000000000007941 */ /* 0x000fea0003800000 */
.L_x_30332:
        /* <DEDUP_REMOVED lines=8> */
.L_x_30335:
[----:B------:R-:W-:Y:S05]  /*133f0*/  BSYNC B2 ;  /* 0x0000000000027941 */ /* 0x000fea0003800000 */
.L_x_30334:
        /* <DEDUP_REMOVED lines=82> */
.L_x_30337:
[----:B------:R-:W-:-:S04]  /*13920*/  ISETP.GE.AND P0, PT, R9, RZ, PT ;  /* 0x000000ff0900720c */ /* 0x000fc80003f06270 */
[----:B------:R-:W-:Y:S02]  /*13930*/  FSEL R2, RZ, 3.37028055040000000000e+12, P0 ;  /* 0x54442d18ff027808 */ /* 0x000fe40000000000 */
[----:B------:R-:W-:-:S07]  /*13940*/  FSEL R3, RZ, 2.1426990032196044922, P0 ;  /* 0x400921fbff037808 */ /* 0x000fce0000000000 */
.L_x_30338:
[----:B------:R-:W-:Y:S05]  /*13950*/  BSYNC B0 ;  /* 0x0000000000007941 */ /* 0x000fea0003800000 */
.L_x_30336:
[----:B------:R-:W-:Y:S01]  /*13960*/  DADD R8, |R10|, |R8| ;  /* 0x000000000a087229 */ /* 0x000fe20000000608 */
[----:B------:R-:W-:-:S07]  /*13970*/  LOP3.LUT R10, R3, 0x80000000, R11, 0xb8, !PT ;  /* 0x80000000030a7812 */ /* 0x000fce00078eb80b */
[----:B------:R-:W-:-:S06]  /*13980*/  DSETP.GTU.AND P0, PT, |R8|, +INF , PT ;  /* 0x7ff000000800742a */ /* 0x000fcc0003f0c200 */
[----:B------:R-:W-:Y:S02]  /*13990*/  FSEL R2, R8, R2, P0 ;  /* 0x0000000208027208 */ /* 0x000fe40000000000 */
[----:B------:R-:W-:Y:S01]  /*139a0*/  FSEL R3, R9, R10, P0 ;  /* 0x0000000a09037208 */ /* 0x000fe20000000000 */
[----:B------:R-:W-:Y:S06]  /*139b0*/  BRA `(.L_x_30311) ;  /* 0x0000003000b07947 */ /* 0x000fec0003800000 */
.L_x_30298:
        /* <DEDUP_REMOVED lines=9> */
[----:B----4-:R-:W-:Y:S01]  /*13a50*/  DADD R2, R12, 1 ;  /* 0x3ff000000c027429 */ /* 0x010fe20000000000 */
[----:B------:R-:W-:-:S09]  /*13a60*/  IMAD.MOV.U32 R17, RZ, RZ, -0x3ff ;  /* 0xfffffc01ff117424 */ /* 0x000fd200078e00ff */
[----:B------:R-:W-:Y:S01]  /*13a70*/  ISETP.GT.AND P0, PT, R3, 0xfffff, PT ;  /* 0x000fffff0300780c */ /* 0x000fe20003f04270 */
[----:B------:R-:W-:Y:S02]  /*13a80*/  IMAD.MOV.U32 R4, RZ, RZ, R2 ;  /* 0x000000ffff047224 */ /* 0x000fe400078e0002 */
[--C-:B------:R-:W-:Y:S02]  /*13a90*/  IMAD.MOV.U32 R5, RZ, RZ, R3.reuse ;  /* 0x000000ffff057224 */ /* 0x100fe400078e0003 */
[----:B------:R-:W-:-:S08]  /*13aa0*/  IMAD.MOV.U32 R0, RZ, RZ, R3 ;  /* 0x000000ffff007224 */ /* 0x000fd000078e0003 */
        /* <DEDUP_REMOVED lines=75> */
.L_x_30341:
[----:B------:R-:W-:Y:S01]  /*13f60*/  DADD R20, R12, 2 ;  /* 0x400000000c147429 */ /* 0x000fe20000000000 */
[----:B----4-:R-:W-:Y:S01]  /*13f70*/  IMAD.MOV.U32 R2, RZ, RZ, 0x1 ;  /* 0x00000001ff027424 */ /* 0x010fe200078e00ff */
        /* <DEDUP_REMOVED lines=20> */
.L_x_30344:
[----:B------:R-:W-:Y:S05]  /*140c0*/  BSYNC B3 ;  /* 0x0000000000037941 */ /* 0x000fea0003800000 */
.L_x_30343:
        /* <DEDUP_REMOVED lines=29> */
.L_x_30342:
[----:B------:R-:W-:Y:S05]  /*142a0*/  BSYNC B2 ;  /* 0x0000000000027941 */ /* 0x000fea0003800000 */
.L_x_30340:
        /* <DEDUP_REMOVED lines=83> */
.L_x_30339:
[----:B------:R-:W-:Y:S01]  /*147e0*/  DMUL R4, R6, R6 ;  /* 0x0000000606047228 */ /* 0x000fe20000000000 */
[----:B----4-:R-:W-:Y:S01]  /*147f0*/  IMAD.MOV.U32 R2, RZ, RZ, -0x2449a4b7 ;  /* 0xdbb65b49ff027424 */ /* 0x010fe200078e00ff */
[----:B------:R-:W-:Y:S01]  /*14800*/  UMOV UR4, 0x2a25ff7e ;  /* 0x2a25ff7e00047882 */ /* 0x000fe20000000000 */
[----:B------:R-:W-:Y:S01]  /*14810*/  IMAD.MOV.U32 R3, RZ, RZ, 0x3f2d3b63 ;  /* 0x3f2d3b63ff037424 */ /* 0x000fe200078e00ff */
[----:B------:R-:W-:Y:S01]  /*14820*/  UMOV UR5, 0x3ef53e1d ;  /* 0x3ef53e1d00057882 */ /* 0x000fe20000000000 */
[----:B------:R-:W-:Y:S01]  /*14830*/  ISETP.GE.AND P0, PT, R9, RZ, PT ;  /* 0x000000ff0900720c */ /* 0x000fe20003f06270 */
[----:B------:R-:W-:Y:S01]  /*14840*/  DSETP.NEU.AND P2, PT, |R8|, |R10|, PT ;  /* 0x4000000a0800722a */ /* 0x000fe20003f4d200 */
[----:B------:R-:W-:Y:S01]  /*14850*/  IMAD.MOV.U32 R0, RZ, RZ, 0x7f3321d2 ;  /* 0x7f3321d2ff007424 */ /* 0x000fe200078e00ff */
        /* <DEDUP_REMOVED lines=77> */
.L_x_30297:
[----:B------:R-:W0:Y:S01]  /*14d30*/  MUFU.RCP64H R3, 2.718280792236328125 ;  /* 0x4005bf0a00037908 */ /* 0x000e220000001800 */
[----:B------:R-:W-:Y:S01]  /*14d40*/  IMAD.MOV.U32 R4, RZ, RZ, -0x74eba897 ;  /* 0x8b145769ff047424 */ /* 0x000fe200078e00ff */
[----:B------:R-:W-:Y:S01]  /*14d50*/  FSETP.GEU.AND P2, PT, |R9|, 6.5827683646048100446e-37, PT ;  /* 0x036000000900780b */ /* 0x000fe20003f4e200 */
[----:B------:R-:W-:Y:S01]  /*14d60*/  IMAD.MOV.U32 R5, RZ, RZ, 0x4005bf0a ;  /* 0x4005bf0aff057424 */ /* 0x000fe200078e00ff */
[----:B------:R-:W-:Y:S01]  /*14d70*/  BSSY B2, `(.L_x_30345) ;  /* 0x0000013000027945 */ /* 0x000fe20003800000 */
[----:B----4-:R-:W-:-:S06]  /*14d80*/  IMAD.MOV.U32 R2, RZ, RZ, 0x1 ;  /* 0x00000001ff027424 */ /* 0x010fcc00078e00ff */
        /* <DEDUP_REMOVED lines=17> */
.L_x_30346:
[----:B------:R-:W-:Y:S05]  /*14ea0*/  BSYNC B2 ;  /* 0x0000000000027941 */ /* 0x000fea0003800000 */
.L_x_30345:
[----:B------:R-:W0:Y:S01]  /*14eb0*/  MUFU.RCP64H R5, 2.718280792236328125 ;  /* 0x4005bf0a00057908 */ /* 0x000e220000001800 */
[----:B------:R-:W-:Y:S01]  /*14ec0*/  IMAD.MOV.U32 R14, RZ, RZ, -0x74eba897 ;  /* 0x8b145769ff0e7424 */ /* 0x000fe200078e00ff */
[----:B------:R-:W-:Y:S01]  /*14ed0*/  FSETP.GEU.AND P2, PT, |R11|, 6.5827683646048100446e-37, PT ;  /* 0x036000000b00780b */ /* 0x000fe20003f4e200 */
[----:B------:R-:W-:Y:S01]  /*14ee0*/  IMAD.MOV.U32 R15, RZ, RZ, 0x4005bf0a ;  /* 0x4005bf0aff0f7424 */ /* 0x000fe200078e00ff */
[----:B------:R-:W-:Y:S01]  /*14ef0*/  BSSY B2, `(.L_x_30347) ;  /* 0x0000016000027945 */ /* 0x000fe20003800000 */
[----:B------:R-:W-:Y:S01]  /*14f00*/  IMAD.MOV.U32 R4, RZ, RZ, 0x1 ;  /* 0x00000001ff047424 */ /* 0x000fe200078e00ff */
[----:B------:R-:W-:-:S05]  /*14f10*/  DADD R32, -RZ, |R2| ;  /* 0x00000000ff207229 */ /* 0x000fca0000000502 */
        /* <DEDUP_REMOVED lines=19> */
.L_x_30348:
[----:B------:R-:W-:Y:S05]  /*15050*/  BSYNC B2 ;  /* 0x0000000000027941 */ /* 0x000fea0003800000 */
.L_x_30347:
        /* <DEDUP_REMOVED lines=138> */
.L_x_30350:
[----:B------:R-:W-:Y:S05]  /*15900*/  BSYNC B0 ;  /* 0x0000000000007941 */ /* 0x000fea0003800000 */
.L_x_30349:
        /* <DEDUP_REMOVED lines=8> */
.L_x_30352:
[----:B------:R-:W-:Y:S05]  /*15990*/  BSYNC B2 ;  /* 0x0000000000027941 */ /* 0x000fea0003800000 */
.L_x_30351:
        /* <DEDUP_REMOVED lines=82> */
.L_x_30354:
[----:B------:R-:W-:-:S04]  /*15ec0*/  ISETP.GE.AND P0, PT, R9, RZ, PT ;  /* 0x000000ff0900720c */ /* 0x000fc80003f06270 */
[----:B------:R-:W-:Y:S02]  /*15ed0*/  FSEL R2, RZ, 3.37028055040000000000e+12, P0 ;  /* 0x54442d18ff027808 */ /* 0x000fe40000000000 */
[----:B------:R-:W-:-:S07]  /*15ee0*/  FSEL R3, RZ, 2.1426990032196044922, P0 ;  /* 0x400921fbff037808 */ /* 0x000fce0000000000 */
.L_x_30355:
[----:B------:R-:W-:Y:S05]  /*15ef0*/  BSYNC B0 ;  /* 0x0000000000007941 */ /* 0x000fea0003800000 */
.L_x_30353:
[----:B------:R-:W-:Y:S01]  /*15f00*/  DADD R8, |R10|, |R8| ;  /* 0x000000000a087229 */ /* 0x000fe20000000608 */
[----:B------:R-:W-:Y:S01]  /*15f10*/  LOP3.LUT R10, R3, 0x80000000, R11, 0xb8, !PT ;  /* 0x80000000030a7812 */ /* 0x000fe200078eb80b */
[----:B------:R-:W-:-:S06]  /*15f20*/  DADD R32, R32, 1 ;  /* 0x3ff0000020207429 */ /* 0x000fcc0000000000 */
[----:B------:R-:W-:-:S06]  /*15f30*/  DSETP.GTU.AND P0, PT, |R8|, +INF , PT ;  /* 0x7ff000000800742a */ /* 0x000fcc0003f0c200 */
[----:B------:R-:W-:Y:S02]  /*15f40*/  FSEL R2, R8, R2, P0 ;  /* 0x0000000208027208 */ /* 0x000fe40000000000 */
[----:B------:R-:W-:Y:S01]  /*15f50*/  FSEL R3, R9, R10, P0 ;  /* 0x0000000a09037208 */ /* 0x000fe20000000000 */
[----:B------:R-:W-:Y:S06]  /*15f60*/  BRA `(.L_x_30311) ;  /* 0x0000000c00447947 */ /* 0x000fec0003800000 */
.L_x_30296:
        /* <DEDUP_REMOVED lines=13> */
[----:B----4-:R-:W-:Y:S01]  /*16040*/  @P0 DMUL R2, R8, 4 ;  /* 0x4010000008020828 */ /* 0x010fe20000000000 */
        /* <DEDUP_REMOVED lines=10> */
[----:B------:R-:W-:Y:S02]  /*160f0*/  IMAD.MOV.U32 R0, RZ, RZ, R12 ;  /* 0x000000ffff007224 */ /* 0x000fe400078e000c */
        /* <DEDUP_REMOVED lines=84> */
.L_x_30357:
[----:B------:R-:W-:Y:S05]  /*16640*/  BSYNC B0 ;  /* 0x0000000000007941 */ /* 0x000fea0003800000 */
.L_x_30356:
        /* <DEDUP_REMOVED lines=8> */
.L_x_30359:
[----:B------:R-:W-:Y:S05]  /*166d0*/  BSYNC B2 ;  /* 0x0000000000027941 */ /* 0x000fea0003800000 */
.L_x_30358:
        /* <DEDUP_REMOVED lines=82> */
.L_x_30361:
[----:B------:R-:W-:Y:S02]  /*16c00*/  FSEL R2, RZ, 3.37028055040000000000e+12, P2 ;  /* 0x54442d18ff027808 */ /* 0x000fe40001000000 */
[----:B------:R-:W-:-:S07]  /*16c10*/  FSEL R3, RZ, 2.1426990032196044922, P2 ;  /* 0x400921fbff037808 */ /* 0x000fce0001000000 */
.L_x_30362:
[----:B------:R-:W-:Y:S05]  /*16c20*/  BSYNC B0 ;  /* 0x0000000000007941 */ /* 0x000fea0003800000 */
.L_x_30360:
[----:B------:R-:W-:Y:S01]  /*16c30*/  DADD R8, |R10|, |R8| ;  /* 0x000000000a087229 */ /* 0x000fe20000000608 */
[----:B------:R-:W-:-:S07]  /*16c40*/  LOP3.LUT R10, R3, 0x80000000, R11, 0xb8, !PT ;  /* 0x80000000030a7812 */ /* 0x000fce00078eb80b */
[----:B------:R-:W-:-:S06]  /*16c50*/  DSETP.GTU.AND P0, PT, |R8|, +INF , PT ;  /* 0x7ff000000800742a */ /* 0x000fcc0003f0c200 */
[----:B------:R-:W-:Y:S02]  /*16c60*/  FSEL R2, R8, R2, P0 ;  /* 0x0000000208027208 */ /* 0x000fe40000000000 */
[----:B------:R-:W-:-:S07]  /*16c70*/  FSEL R3, R9, R10, P0 ;  /* 0x0000000a09037208 */ /* 0x000fce0000000000 */
.L_x_30311:
[----:B------:R-:W-:Y:S05]  /*16c80*/  BSYNC B1 ;  /* 0x0000000000017941 */ /* 0x000fea0003800000 */
.L_x_30295:
        /* <DEDUP_REMOVED lines=77> */
.L_x_30369:
[----:B------:R-:W-:Y:S05]  /*17160*/  BSYNC B0 ;  /* 0x0000000000007941 */ /* 0x000fea0003800000 */
.L_x_30368:
        /* <DEDUP_REMOVED lines=25> */
.L_x_30371:
[----:B------:R-:W-:Y:S01]  /*17300*/  DMUL R20, RZ, R12 ;  /* 0x0000000cff147228 */ /* 0x000fe20000000000 */
[----:B------:R-:W-:-:S10]  /*17310*/  IMAD.MOV.U32 R0, RZ, RZ, RZ ;  /* 0x000000ffff007224 */ /* 0x000fd400078e00ff */
.L_x_30372:
[----:B------:R-:W-:Y:S05]  /*17320*/  BSYNC B2 ;  /* 0x0000000000027941 */ /* 0x000fea0003800000 */
.L_x_30370:
        /* <DEDUP_REMOVED lines=46> */
.L_x_30374:
[----:B------:R-:W-:Y:S01]  /*17610*/  DMUL R2, RZ, R12 ;  /* 0x0000000cff027228 */ /* 0x000fe20000000000 */
[----:B------:R-:W-:-:S10]  /*17620*/  IMAD.MOV.U32 R0, RZ, RZ, RZ ;  /* 0x000000ffff007224 */ /* 0x000fd400078e00ff */
.L_x_30375:
[----:B------:R-:W-:Y:S05]  /*17630*/  BSYNC B2 ;  /* 0x0000000000027941 */ /* 0x000fea0003800000 */
.L_x_30373:
        /* <DEDUP_REMOVED lines=25> */
.L_x_30367:
        /* <DEDUP_REMOVED lines=62> */
.L_x_30378:
[----:B------:R-:W-:Y:S05]  /*17bb0*/  BSYNC B0 ;  /* 0x0000000000007941 */ /* 0x000fea0003800000 */
.L_x_30377:
        /* <DEDUP_REMOVED lines=25> */
.L_x_30380:
[----:B------:R-:W-:Y:S01]  /*17d50*/  DMUL R20, RZ, R12 ;  /* 0x0000000cff147228 */ /* 0x000fe20000000000 */
[----:B------:R-:W-:-:S10]  /*17d60*/  IMAD.MOV.U32 R0, RZ, RZ, RZ ;  /* 0x000000ffff007224 */ /* 0x000fd400078e00ff */
.L_x_30381:
[----:B------:R-:W-:Y:S05]  /*17d70*/  BSYNC B2 ;  /* 0x0000000000027941 */ /* 0x000fea0003800000 */
.L_x_30379:
        /* <DEDUP_REMOVED lines=46> */
.L_x_30383:
[----:B------:R-:W-:Y:S01]  /*18060*/  DMUL R2, RZ, R12 ;  /* 0x0000000cff027228 */ /* 0x000fe20000000000 */
[----:B------:R-:W-:-:S10]  /*18070*/  IMAD.MOV.U32 R0, RZ, RZ, RZ ;  /* 0x000000ffff007224 */ /* 0x000fd400078e00ff */
.L_x_30384:
[----:B------:R-:W-:Y:S05]  /*18080*/  BSYNC B2 ;  /* 0x0000000000027941 */ /* 0x000fea0003800000 */
.L_x_30382:
        /* <DEDUP_REMOVED lines=22> */
[----:B------:R-:W-:Y:S01]  /*181f0*/  LEA.HI R4, R15, 0xffffff09, RZ, 0xc ;  /* 0xffffff090f047811 */ /* 0x000fe200078f60ff */
[----:B------:R-:W-:Y:S01]  /*18200*/  IMAD.MOV.U32 R22, RZ, RZ, RZ ;  /* 0x000000ffff167224 */ /* 0x000fe200078e00ff */
        /* <DEDUP_REMOVED lines=15> */
.L_x_30366:
        /* <DEDUP_REMOVED lines=11> */
.L_x_30385:
[----:B------:R-:W-:-:S10]  /*183b0*/  DADD R20, R12, -R12 ;  /* 0x000000000c147229 */ /* 0x000fd4000000080c */
[----:B------:R-:W-:Y:S02]  /*183c0*/  IMAD.MOV.U32 R22, RZ, RZ, R20 ;  /* 0x000000ffff167224 */ /* 0x000fe400078e0014 */
[----:B------:R-:W-:Y:S01]  /*183d0*/  IMAD.MOV.U32 R23, RZ, RZ, R21 ;  /* 0x000000ffff177224 */ /* 0x000fe200078e0015 */
[----:B------:R-:W-:Y:S06]  /*183e0*/  BRA `(.L_x_30376) ;  /* 0x00000008009c7947 */ /* 0x000fec0003800000 */
.L_x_30365:
        /* <DEDUP_REMOVED lines=26> */
.L_x_30387:
[----:B------:R-:W-:Y:S01]  /*18590*/  DMUL R20, RZ, R12 ;  /* 0x0000000cff147228 */ /* 0x000fe20000000000 */
[----:B------:R-:W-:-:S10]  /*185a0*/  IMAD.MOV.U32 R0, RZ, RZ, RZ ;  /* 0x000000ffff007224 */ /* 0x000fd400078e00ff */
.L_x_30388:
[----:B------:R-:W-:Y:S05]  /*185b0*/  BSYNC B2 ;  /* 0x0000000000027941 */ /* 0x000fea0003800000 */
.L_x_30386:
        /* <DEDUP_REMOVED lines=48> */
.L_x_30390:
[----:B------:R-:W-:Y:S01]  /*188c0*/  DMUL R22, RZ, R12 ;  /* 0x0000000cff167228 */ /* 0x000fe20000000000 */
[----:B------:R-:W-:-:S10]  /*188d0*/  IMAD.MOV.U32 R0, RZ, RZ, RZ ;  /* 0x000000ffff007224 */ /* 0x000fd400078e00ff */
.L_x_30391:
[----:B------:R-:W-:Y:S05]  /*188e0*/  BSYNC B2 ;  /* 0x0000000000027941 */ /* 0x000fea0003800000 */
.L_x_30389:
        /* <DEDUP_REMOVED lines=24> */
.L_x_30364:
        /* <DEDUP_REMOVED lines=60> */
.L_x_30393:
[----:B------:R-:W-:Y:S05]  /*18e30*/  BSYNC B0 ;  /* 0x0000000000007941 */ /* 0x000fea0003800000 */
.L_x_30392:
[----:B------:R-:W-:Y:S02]  /*18e40*/  IMAD.MOV.U32 R22, RZ, RZ, R12 ;  /* 0x000000ffff167224 */ /* 0x000fe400078e000c */
[----:B------:R-:W-:-:S07]  /*18e50*/  IMAD.MOV.U32 R23, RZ, RZ, R13 ;  /* 0x000000ffff177224 */ /* 0x000fce00078e000d */
.L_x_30376:
[----:B------:R-:W-:Y:S05]  /*18e60*/  BSYNC B1 ;  /* 0x0000000000017941 */ /* 0x000fea0003800000 */
.L_x_30363:
        /* <DEDUP_REMOVED lines=15> */
.L_x_30397:
[----:B------:R-:W0:Y:S02]  /*18f60*/  F2I.S64.F64.TRUNC R20, R20 ;  /* 0x0000001400147311 */ /* 0x000e24000030d900 */
[----:B0-----:R4:W-:Y:S01]  /*18f70*/  STG.E.U8 desc[UR36][R18.64], R20 ;  /* 0x0000001412007986 */ /* 0x0019e2000c101124 */
[----:B------:R-:W-:Y:S05]  /*18f80*/  BRA `(.L_x_30399) ;  /* 0x0000001000007947 */ /* 0x000fea0003800000 */
.L_x_30396:
        /* <DEDUP_REMOVED lines=9> */
.L_x_30401:
[----:B------:R-:W0:Y:S02]  /*19020*/  F2I.F64.TRUNC R20, R20 ;  /* 0x0000001400147311 */ /* 0x000e24000030d100 */
[----:B0-----:R2:W-:Y:S01]  /*19030*/  STG.E desc[UR36][R18.64], R20 ;  /* 0x0000001412007986 */ /* 0x0015e2000c101924 */
[----:B------:R-:W-:Y:S05]  /*19040*/  BRA `(.L_x_30399) ;  /* 0x0000000c00d07947 */ /* 0x000fea0003800000 */
.L_x_30400:
[----:B------:R-:W0:Y:S02]  /*19050*/  F2I.F64.TRUNC R20, R20 ;  /* 0x0000001400147311 */ /* 0x000e24000030d100 */
[----:B0-----:R0:W-:Y:S01]  /*19060*/  STG.E.U16 desc[UR36][R18.64], R20 ;  /* 0x0000001412007986 */ /* 0x0011e2000c101524 */
[----:B------:R-:W-:Y:S05]  /*19070*/  BRA `(.L_x_30399) ;  /* 0x0000000c00c47947 */ /* 0x000fea0003800000 */
.L_x_30395:
        /* <DEDUP_REMOVED lines=13> */
.L_x_30403:
        /* <DEDUP_REMOVED lines=8> */
.L_x_30402:
        /* <DEDUP_REMOVED lines=16> */
.L_x_30405:
        /* <DEDUP_REMOVED lines=11> */
.L_x_30404:
[----:B------:R0:W-:Y:S01]  /*19380*/  STG.E.64 desc[UR36][R18.64], R20 ;  /* 0x0000001412007986 */ /* 0x0001e2000c101b24 */
[----:B------:R-:W-:Y:S05]  /*19390*/  BRA `(.L_x_30399) ;  /* 0x0000000800fc7947 */ /* 0x000fea0003800000 */
.L_x_30394:
        /* <DEDUP_REMOVED lines=13> */
.L_x_30408:
[----:B------:R0:W-:Y:S01]  /*19470*/  STG.E.128 desc[UR36][R18.64], R20 ;  /* 0x0000001412007986 */ /* 0x0001e2000c101d24 */
[----:B------:R-:W-:Y:S05]  /*19480*/  BRA `(.L_x_30399) ;  /* 0x0000000800c07947 */ /* 0x000fea0003800000 */
.L_x_30407:
        /* <DEDUP_REMOVED lines=25> */
.L_x_30412:
[----:B------:R-:W-:Y:S05]  /*19620*/  BSYNC B0 ;  /* 0x0000000000007941 */ /* 0x000fea0003800000 */
.L_x_30411:
[----:B------:R-:W-:-:S05]  /*19630*/  LOP3.LUT R0, R0, R3, RZ, 0xfc, !PT ;  /* 0x0000000300007212 */ /* 0x000fca00078efcff */
[----:B------:R0:W-:Y:S01]  /*19640*/  STG.E.U8 desc[UR36][R18.64], R0 ;  /* 0x0000000012007986 */ /* 0x0001e2000c101124 */
[----:B------:R-:W-:Y:S05]  /*19650*/  BRA `(.L_x_30399) ;  /* 0x00000008004c7947 */ /* 0x000fea0003800000 */
.L_x_30410:
        /* <DEDUP_REMOVED lines=17> */
.L_x_30414:
[----:B------:R-:W-:Y:S01]  /*19770*/  IMAD.MOV.U32 R0, RZ, RZ, 0x7f ;  /* 0x0000007fff007424 */ /* 0x000fe200078e00ff */
[----:B------:R-:W-:-:S04]  /*19780*/  ISETP.GT.U32.AND P0, PT, R2, 0x7f800000, PT ;  /* 0x7f8000000200780c */ /* 0x000fc80003f04070 */
[----:B------:R-:W-:-:S09]  /*19790*/  SEL R0, R0, 0x7c, P0 ;  /* 0x0000007c00007807 */ /* 0x000fd20000000000 */
.L_x_30415:
[----:B------:R-:W-:Y:S05]  /*197a0*/  BSYNC B0 ;  /* 0x0000000000007941 */ /* 0x000fea0003800000 */
.L_x_30413:
[----:B------:R-:W-:-:S04]  /*197b0*/  LOP3.LUT R2, R3, 0x80000000, RZ, 0xc0, !PT ;  /* 0x8000000003027812 */ /* 0x000fc800078ec0ff */
[----:B------:R-:W-:-:S04]  /*197c0*/  SHF.R.U32.HI R2, RZ, 0x18, R2 ;  /* 0x00000018ff027819 */ /* 0x000fc80000011602 */
[----:B------:R-:W-:-:S05]  /*197d0*/  LOP3.LUT R0, R0, R2, RZ, 0xfc, !PT ;  /* 0x0000000200007212 */ /* 0x000fca00078efcff */
[----:B------:R0:W-:Y:S01]  /*197e0*/  STG.E.U8 desc[UR36][R18.64], R0 ;  /* 0x0000000012007986 */ /* 0x0001e2000c101124 */
[----:B------:R-:W-:Y:S05]  /*197f0*/  BRA `(.L_x_30399) ;  /* 0x0000000400e47947 */ /* 0x000fea0003800000 */
.L_x_30409:
        /* <DEDUP_REMOVED lines=8> */
.L_x_30406:
        /* <DEDUP_REMOVED lines=11> */
.L_x_30418:
        /* <DEDUP_REMOVED lines=21> */
.L_x_30421:
[----:B------:R-:W-:-:S04]  /*19a80*/  LOP3.LUT R0, R4, 0x80000000, RZ, 0xc0, !PT ;  /* 0x8000000004007812 */ /* 0x000fc800078ec0ff */
[----:B------:R-:W-:-:S04]  /*19a90*/  SHF.R.U32.HI R0, RZ, 0x18, R0 ;  /* 0x00000018ff007819 */ /* 0x000fc80000011600 */
[----:B------:R-:W-:-:S07]  /*19aa0*/  LOP3.LUT R0, R2, R0, RZ, 0xfc, !PT ;  /* 0x0000000002007212 */ /* 0x000fce00078efcff */
.L_x_30420:
[----:B------:R-:W-:Y:S05]  /*19ab0*/  BSYNC B0 ;  /* 0x0000000000007941 */ /* 0x000fea0003800000 */
.L_x_30419:
[----:B------:R0:W-:Y:S01]  /*19ac0*/  STG.E.U8 desc[UR36][R18.64], R0 ;  /* 0x0000000012007986 */ /* 0x0001e2000c101124 */
[----:B------:R-:W-:Y:S05]  /*19ad0*/  BRA `(.L_x_30399) ;  /* 0x00000004002c7947 */ /* 0x000fea0003800000 */
.L_x_30417:
        /* <DEDUP_REMOVED lines=21> */
.L_x_30424:
[----:B------:R-:W-:-:S04]  /*19c30*/  LOP3.LUT R0, R4, 0x80000000, RZ, 0xc0, !PT ;  /* 0x8000000004007812 */ /* 0x000fc800078ec0ff */
[----:B------:R-:W-:-:S04]  /*19c40*/  SHF.R.U32.HI R0, RZ, 0x18, R0 ;  /* 0x00000018ff007819 */ /* 0x000fc80000011600 */
[----:B------:R-:W-:-:S07]  /*19c50*/  LOP3.LUT R0, R2, R0, RZ, 0xfc, !PT ;  /* 0x0000000002007212 */ /* 0x000fce00078efcff */
.L_x_30423:
[----:B------:R-:W-:Y:S05]  /*19c60*/  BSYNC B0 ;  /* 0x0000000000007941 */ /* 0x000fea0003800000 */
.L_x_30422:
[----:B------:R0:W-:Y:S01]  /*19c70*/  STG.E.U8 desc[UR36][R18.64], R0 ;  /* 0x0000000012007986 */ /* 0x0001e2000c101124 */
[----:B------:R-:W-:Y:S05]  /*19c80*/  BRA `(.L_x_30399) ;  /* 0x0000000000c07947 */ /* 0x000fea0003800000 */
.L_x_30416:
        /* <DEDUP_REMOVED lines=26> */
.L_x_30398:
        /* <DEDUP_REMOVED lines=16> */
.L_x_30427:
[----:B------:R-:W-:Y:S05]  /*19f30*/  BRA `(.L_x_30399) ;  /* 0x0000000000147947 */ /* 0x000fea0003800000 */
.L_x_30426:
[----:B------:R-:W0:Y:S02]  /*19f40*/  F2I.U64.F64.TRUNC R20, R20 ;  /* 0x0000001400147311 */ /* 0x000e24000030d800 */
[----:B0-----:R0:W-:Y:S01]  /*19f50*/  STG.E.64 desc[UR36][R18.64], R20 ;  /* 0x0000001412007986 */ /* 0x0011e2000c101b24 */
[----:B------:R-:W-:Y:S05]  /*19f60*/  BRA `(.L_x_30399) ;  /* 0x0000000000087947 */ /* 0x000fea0003800000 */
.L_x_30425:
[----:B------:R-:W0:Y:S02]  /*19f70*/  F2I.U32.F64.TRUNC R20, R20 ;  /* 0x0000001400147311 */ /* 0x000e24000030d000 */
[----:B0-----:R0:W-:Y:S02]  /*19f80*/  STG.E desc[UR36][R18.64], R20 ;  /* 0x0000001412007986 */ /* 0x0011e4000c101924 */
.L_x_30399:
[----:B------:R-:W-:-:S07]  /*19f90*/  VIADD R16, R16, 0x80 ;  /* 0x0000008010107836 */ /* 0x000fce0000000000 */
.L_x_30260:
[----:B------:R-:W-:Y:S05]  /*19fa0*/  BSYNC B6 ;  /* 0x0000000000067941 */ /* 0x000fea0003800000 */
.L_x_30259:
[----:B------:R-:W-:Y:S01]  /*19fb0*/  ULDC UR4, c[0x0][0x210] ;  /* 0x0000840000047ab9 */ /* 0x000fe20000000800 */
[----:B------:R-:W-:Y:S01]  /*19fc0*/  BSSY B6, `(.L_x_30428) ;  /* 0x0000cf0000067945 */ /* 0x000fe20003800000 */
[----:B------:R-:W-:-:S13]  /*19fd0*/  ISETP.GE.AND P0, PT, R16, UR4, PT ;  /* 0x0000000410007c0c */ /* 0x000fda000bf06270 */
[----:B------:R-:W-:Y:S05]  /*19fe0*/  @P0 BRA `(.L_x_30429) ;  /* 0x000000cc00b40947 */ /* 0x000fea0003800000 */
[----:B------:R-:W5:Y:S01]  /*19ff0*/  LDC R6, c[0x0][0x220] ;  /* 0x00008800ff067b82 */ /* 0x000f620000000800 */
[----:B0-----:R-:W-:Y:S02]  /*1a000*/  IMAD.MOV.U32 R0, RZ, RZ, RZ ;  /* 0x000000ffff007224 */ /* 0x001fe400078e00ff */
[----:B-1234-:R-:W-:Y:S01]  /*1a010*/  IMAD.MOV.U32 R18, RZ, RZ, RZ ;  /* 0x000000ffff127224 */ /* 0x01efe200078e00ff */
[----:B-----5:R-:W-:-:S13]  /*1a020*/  ISETP.NE.AND P0, PT, R6, RZ, PT ;  /* 0x000000ff0600720c */ /* 0x020fda0003f05270 */
        /* <DEDUP_REMOVED lines=300> */
.L_x_30430:
        /* <DEDUP_REMOVED lines=22> */
.L_x_30434:
[----:B------:R-:W2:Y:S01]  /*1b450*/  LDG.E.U8 R2, desc[UR36][R2.64] ;  /* 0x0000002402027981 */ /* 0x000ea2000c1e1100 */
[----:B------:R-:W-:Y:S01]  /*1b460*/  CS2R R10, SRZ ;  /* 0x00000000000a7805 */ /* 0x000fe2000001ff00 */
[----:B--2---:R0:W1:Y:S01]  /*1b470*/  I2F.F64.U16 R8, R2 ;  /* 0x0000000200087312 */ /* 0x0040620000101800 */
[----:B------:R-:W-:Y:S05]  /*1b480*/  BRA `(.L_x_30436) ;  /* 0x0000000c00cc7947 */ /* 0x000fea0003800000 */
.L_x_30433:
        /* <DEDUP_REMOVED lines=10> */
.L_x_30438:
[----:B------:R-:W2:Y:S01]  /*1b530*/  LDG.E R2, desc[UR36][R2.64] ;  /* 0x0000002402027981 */ /* 0x000ea2000c1e1900 */
[----:B------:R-:W-:Y:S01]  /*1b540*/  CS2R R10, SRZ ;  /* 0x00000000000a7805 */ /* 0x000fe2000001ff00 */
[----:B--2---:R0:W1:Y:S01]  /*1b550*/  I2F.F64 R8, R2 ;  /* 0x0000000200087312 */ /* 0x0040620000201c00 */
[----:B------:R-:W-:Y:S05]  /*1b560*/  BRA `(.L_x_30436) ;  /* 0x0000000c00947947 */ /* 0x000fea0003800000 */
.L_x_30437:
[----:B------:R-:W2:Y:S01]  /*1b570*/  LDG.E.U16 R2, desc[UR36][R2.64] ;  /* 0x0000002402027981 */ /* 0x000ea2000c1e1500 */
[----:B------:R-:W-:Y:S01]  /*1b580*/  CS2R R10, SRZ ;  /* 0x00000000000a7805 */ /* 0x000fe2000001ff00 */
[----:B--2---:R0:W1:Y:S01]  /*1b590*/  I2F.F64.S16 R8, R2 ;  /* 0x0000000200087312 */ /* 0x0040620000101c00 */
[----:B------:R-:W-:Y:S05]  /*1b5a0*/  BRA `(.L_x_30436) ;  /* 0x0000000c00847947 */ /* 0x000fea0003800000 */
.L_x_30432:
        /* <DEDUP_REMOVED lines=11> */
.L_x_30440:
[----:B------:R-:W2:Y:S01]  /*1b660*/  LDG.E.U16 R0, desc[UR36][R2.64] ;  /* 0x0000002402007981 */ /* 0x000ea2000c1e1500 */
[----:B------:R-:W-:Y:S01]  /*1b670*/  CS2R R10, SRZ ;  /* 0x00000000000a7805 */ /* 0x000fe2000001ff00 */
[----:B--2---:R-:W-:-:S05]  /*1b680*/  HADD2.F32 R0, -RZ, R0.H0_H0 ;  /* 0x20000000ff007230 */ /* 0x004fca0000004100 */
[----:B------:R-:W-:-:S04]  /*1b690*/  FMUL.FTZ R0, R0, 1 ;  /* 0x3f80000000007820 */ /* 0x000fc80000410000 */
[----:B------:R1:W2:Y:S01]  /*1b6a0*/  F2F.F64.F32 R8, R0 ;  /* 0x0000000000087310 */ /* 0x0002a20000201800 */
[----:B------:R-:W-:Y:S05]  /*1b6b0*/  BRA `(.L_x_30436) ;  /* 0x0000000c00407947 */ /* 0x000fea0003800000 */
.L_x_30439:
        /* <DEDUP_REMOVED lines=9> */
[----:B------:R4:W0:Y:S08]  /*1b750*/  F2F.F64.F32 R10, R3 ;  /* 0x00000003000a7310 */ /* 0x0008300000201800 */
[----:B------:R4:W1:Y:S01]  /*1b760*/  F2F.F64.F32 R8, R2 ;  /* 0x0000000200087310 */ /* 0x0008620000201800 */
[----:B------:R-:W-:Y:S05]  /*1b770*/  BRA `(.L_x_30436) ;  /* 0x0000000c00107947 */ /* 0x000fea0003800000 */
.L_x_30442:
        /* <DEDUP_REMOVED lines=8> */
.L_x_30441:
[----:B------:R3:W5:Y:S01]  /*1b800*/  LDG.E.64 R8, desc[UR36][R2.64] ;  /* 0x0000002402087981 */ /* 0x000762000c1e1b00 */
[----:B------:R-:W-:Y:S01]  /*1b810*/  CS2R R10, SRZ ;  /* 0x00000000000a7805 */ /* 0x000fe2000001ff00 */
[----:B------:R-:W-:Y:S06]  /*1b820*/  BRA `(.L_x_30436) ;  /* 0x0000000800e47947 */ /* 0x000fec0003800000 */
.L_x_30431:
        /* <DEDUP_REMOVED lines=15> */
.L_x_30445:
[----:B------:R0:W5:Y:S01]  /*1b920*/  LDG.E.128 R8, desc[UR36][R2.64] ;  /* 0x0000002402087981 */ /* 0x000162000c1e1d00 */
[----:B------:R-:W-:Y:S05]  /*1b930*/  BRA `(.L_x_30436) ;  /* 0x0000000800a07947 */ /* 0x000fea0003800000 */
.L_x_30444:
        /* <DEDUP_REMOVED lines=29> */
.L_x_30447:
        /* <DEDUP_REMOVED lines=16> */
.L_x_30446:
[----:B------:R-:W2:Y:S01]  /*1bc10*/  LDG.E.U16 R0, desc[UR36][R2.64] ;  /* 0x0000002402007981 */ /* 0x000ea2000c1e1500 */
[----:B------:R-:W-:Y:S01]  /*1bc20*/  CS2R R10, SRZ ;  /* 0x00000000000a7805 */ /* 0x000fe2000001ff00 */
[----:B--2---:R-:W-:-:S04]  /*1bc30*/  IMAD.U32 R0, R0, 0x10000, RZ ;  /* 0x0001000000007824 */ /* 0x004fc800078e00ff */
[----:B------:R-:W-:-:S04]  /*1bc40*/  FMUL.FTZ R0, R0, 1 ;  /* 0x3f80000000007820 */ /* 0x000fc80000410000 */
[----:B------:R0:W1:Y:S01]  /*1bc50*/  F2F.F64.F32 R8, R0 ;  /* 0x0000000000087310 */ /* 0x0000620000201800 */
[----:B------:R-:W-:Y:S05]  /*1bc60*/  BRA `(.L_x_30436) ;  /* 0x0000000400d47947 */ /* 0x000fea0003800000 */
.L_x_30443:
        /* <DEDUP_REMOVED lines=12> */
.L_x_30450:
        /* <DEDUP_REMOVED lines=21> */
.L_x_30454:
[----:B------:R-:W-:Y:S05]  /*1be80*/  BSYNC B1 ;  /* 0x0000000000017941 */ /* 0x000fea0003800000 */
.L_x_30453:
[----:B------:R-:W-:Y:S01]  /*1be90*/  IMAD.SHL.U32 R2, R2, 0x100000, RZ ;  /* 0x0010000002027824 */ /* 0x000fe200078e00ff */
[----:B------:R-:W-:-:S04]  /*1bea0*/  LEA R0, R0, 0x3b800000, 0x17 ;  /* 0x3b80000000007811 */ /* 0x000fc800078eb8ff */
[----:B------:R-:W-:-:S07]  /*1beb0*/  LOP3.LUT R0, R0, R2, R5, 0xfe, !PT ;  /* 0x0000000200007212 */ /* 0x000fce00078efe05 */
.L_x_30452:
[----:B------:R-:W-:Y:S05]  /*1bec0*/  BSYNC B0 ;  /* 0x0000000000007941 */ /* 0x000fea0003800000 */
.L_x_30451:
[----:B------:R-:W-:Y:S01]  /*1bed0*/  FMUL.FTZ R0, R0, 1 ;  /* 0x3f80000000007820 */ /* 0x000fe20000410000 */
[----:B------:R-:W-:-:S03]  /*1bee0*/  CS2R R10, SRZ ;  /* 0x00000000000a7805 */ /* 0x000fc6000001ff00 */
[----:B------:R0:W1:Y:S01]  /*1bef0*/  F2F.F64.F32 R8, R0 ;  /* 0x0000000000087310 */ /* 0x0000620000201800 */
[----:B------:R-:W-:Y:S05]  /*1bf00*/  BRA `(.L_x_30436) ;  /* 0x00000004002c7947 */ /* 0x000fea0003800000 */
.L_x_30449:
        /* <DEDUP_REMOVED lines=21> */
.L_x_30458:
[----:B------:R-:W-:Y:S05]  /*1c060*/  BSYNC B1 ;  /* 0x0000000000017941 */ /* 0x000fea0003800000 */
.L_x_30457:
[----:B------:R-:W-:Y:S01]  /*1c070*/  IMAD.SHL.U32 R2, R2, 0x200000, RZ ;  /* 0x0020000002027824 */ /* 0x000fe200078e00ff */
[----:B------:R-:W-:-:S04]  /*1c080*/  LEA R0, R0, 0x37800000, 0x17 ;  /* 0x3780000000007811 */ /* 0x000fc800078eb8ff */
[----:B------:R-:W-:-:S07]  /*1c090*/  LOP3.LUT R0, R0, R2, R5, 0xfe, !PT ;  /* 0x0000000200007212 */ /* 0x000fce00078efe05 */
.L_x_30456:
[----:B------:R-:W-:Y:S05]  /*1c0a0*/  BSYNC B0 ;  /* 0x0000000000007941 */ /* 0x000fea0003800000 */
.L_x_30455:
[----:B------:R-:W-:Y:S01]  /*1c0b0*/  FMUL.FTZ R0, R0, 1 ;  /* 0x3f80000000007820 */ /* 0x000fe20000410000 */
[----:B------:R-:W-:-:S03]  /*1c0c0*/  CS2R R10, SRZ ;  /* 0x00000000000a7805 */ /* 0x000fc6000001ff00 */
[----:B------:R0:W1:Y:S01]  /*1c0d0*/  F2F.F64.F32 R8, R0 ;  /* 0x0000000000087310 */ /* 0x0000620000201800 */
[----:B------:R-:W-:Y:S05]  /*1c0e0*/  BRA `(.L_x_30436) ;  /* 0x0000000000b47947 */ /* 0x000fea0003800000 */
.L_x_30448:
        /* <DEDUP_REMOVED lines=14> */
.L_x_30462:
[----:B------:R-:W-:Y:S05]  /*1c1d0*/  BSYNC B0 ;  /* 0x0000000000007941 */ /* 0x000fea0003800000 */
.L_x_30461:
[----:B------:R-:W-:Y:S01]  /*1c1e0*/  FMUL.FTZ R0, R0, 1 ;  /* 0x3f80000000007820 */ /* 0x000fe20000410000 */
[----:B------:R-:W-:-:S03]  /*1c1f0*/  CS2R R10, SRZ ;  /* 0x00000000000a7805 */ /* 0x000fc6000001ff00 */
[----:B------:R0:W1:Y:S01]  /*1c200*/  F2F.F64.F32 R8, R0 ;  /* 0x0000000000087310 */ /* 0x0000620000201800 */
[----:B------:R-:W-:Y:S05]  /*1c210*/  BRA `(.L_x_30436) ;  /* 0x0000000000687947 */ /* 0x000fea0003800000 */
.L_x_30435:
        /* <DEDUP_REMOVED lines=16> */
.L_x_30463:
[----:B------:R-:W-:Y:S02]  /*1c320*/  CS2R R8, SRZ ;  /* 0x0000000000087805 */ /* 0x000fe4000001ff00 */
[----:B------:R-:W-:Y:S01]  /*1c330*/  CS2R R10, SRZ ;  /* 0x00000000000a7805 */ /* 0x000fe2000001ff00 */
[----:B------:R-:W-:Y:S06]  /*1c340*/  BRA `(.L_x_30436) ;  /* 0x00000000001c7947 */ /* 0x000fec0003800000 */
.L_x_30460:
[----:B------:R-:W2:Y:S01]  /*1c350*/  LDG.E.64 R8, desc[UR36][R2.64] ;  /* 0x0000002402087981 */ /* 0x000ea2000c1e1b00 */
[----:B------:R-:W-:Y:S01]  /*1c360*/  CS2R R10, SRZ ;  /* 0x00000000000a7805 */ /* 0x000fe2000001ff00 */
[----:B--2---:R-:W0:Y:S01]  /*1c370*/  I2F.F64.U64 R8, R8 ;  /* 0x0000000800087312 */ /* 0x004e220000301800 */
[----:B------:R-:W-:Y:S05]  /*1c380*/  BRA `(.L_x_30436) ;  /* 0x00000000000c7947 */ /* 0x000fea0003800000 */
.L_x_30459:
[----:B------:R-:W2:Y:S01]  /*1c390*/  LDG.E R2, desc[UR36][R2.64] ;  /* 0x0000002402027981 */ /* 0x000ea2000c1e1900 */
[----:B------:R-:W-:Y:S01]  /*1c3a0*/  CS2R R10, SRZ ;  /* 0x00000000000a7805 */ /* 0x000fe2000001ff00 */
[----:B--2---:R0:W1:Y:S06]  /*1c3b0*/  I2F.F64.U32 R8, R2 ;  /* 0x0000000200087312 */ /* 0x00406c0000201800 */
.L_x_30436:
[----:B012--5:R-:W-:Y:S01]  /*1c3c0*/  DSETP.NAN.AND P0, PT, R8, R10, PT ;  /* 0x0000000a0800722a */ /* 0x027fe20003f08000 */
        /* <DEDUP_REMOVED lines=26> */
[C---:B---34-:R-:W-:Y:S01]  /*1c570*/  DADD R2, R12.reuse, -1 ;  /* 0xbff000000c027429 */ /* 0x058fe20000000000 */
        /* <DEDUP_REMOVED lines=92> */
.L_x_30471:
        /* <DEDUP_REMOVED lines=22> */
.L_x_30474:
[----:B------:R-:W-:Y:S05]  /*1cca0*/  BSYNC B3 ;  /* 0x0000000000037941 */ /* 0x000fea0003800000 */
.L_x_30473:
        /* <DEDUP_REMOVED lines=29> */
.L_x_30472:
[----:B------:R-:W-:Y:S05]  /*1ce80*/  BSYNC B2 ;  /* 0x0000000000027941 */ /* 0x000fea0003800000 */
.L_x_30470:
        /* <DEDUP_REMOVED lines=21> */
.L_x_30476:
[----:B------:R-:W-:Y:S05]  /*1cfe0*/  BSYNC B2 ;  /* 0x0000000000027941 */ /* 0x000fea0003800000 */
.L_x_30475:
        /* <DEDUP_REMOVED lines=82> */
.L_x_30478:
[----:B------:R-:W-:-:S04]  /*1d510*/  ISETP.GE.AND P0, PT, R9, RZ, PT ;  /* 0x000000ff0900720c */ /* 0x000fc80003f06270 */
[----:B------:R-:W-:Y:S02]  /*1d520*/  FSEL R2, RZ, 3.37028055040000000000e+12, P0 ;  /* 0x54442d18ff027808 */ /* 0x000fe40000000000 */
[----:B------:R-:W-:-:S07]  /*1d530*/  FSEL R3, RZ, 2.1426990032196044922, P0 ;  /* 0x400921fbff037808 */ /* 0x000fce0000000000 */
.L_x_30479:
[----:B------:R-:W-:Y:S05]  /*1d540*/  BSYNC B0 ;  /* 0x0000000000007941 */ /* 0x000fea0003800000 */
.L_x_30477:
[----:B------:R-:W-:Y:S01]  /*1d550*/  DADD R8, |R10|, |R8| ;  /* 0x000000000a087229 */ /* 0x000fe20000000608 */
[----:B------:R-:W-:Y:S01]  /*1d560*/  LOP3.LUT R10, R3, 0x80000000, R11, 0xb8, !PT ;  /* 0x80000000030a7812 */ /* 0x000fe200078eb80b */
[----:B------:R-:W-:-:S06]  /*1d570*/  DMUL R32, R32, 0.5 ;  /* 0x3fe0000020207828 */ /* 0x000fcc0000000000 */
[----:B------:R-:W-:-:S06]  /*1d580*/  DSETP.GTU.AND P0, PT, |R8|, +INF , PT ;  /* 0x7ff000000800742a */ /* 0x000fcc0003f0c200 */
[----:B------:R-:W-:Y:S02]  /*1d590*/  FSEL R2, R8, R2, P0 ;  /* 0x0000000208027208 */ /* 0x000fe40000000000 */
[----:B------:R-:W-:Y:S01]  /*1d5a0*/  FSEL R3, R9, R10, P0 ;  /* 0x0000000a09037208 */ /* 0x000fe20000000000 */
[----:B------:R-:W-:Y:S06]  /*1d5b0*/  BRA `(.L_x_30480) ;  /* 0x0000006400787947 */ /* 0x000fec0003800000 */
.L_x_30469:
[----:B---34-:R-:W-:Y:S01]  /*1d5c0*/  DMUL R2, R6, R6 ;  /* 0x0000000606027228 */ /* 0x018fe20000000000 */
        /* <DEDUP_REMOVED lines=101> */
.L_x_30483:
[----:B------:R-:W-:Y:S05]  /*1dc20*/  BSYNC B0 ;  /* 0x0000000000007941 */ /* 0x000fea0003800000 */
.L_x_30482:
        /* <DEDUP_REMOVED lines=8> */
.L_x_30485:
[----:B------:R-:W-:Y:S05]  /*1dcb0*/  BSYNC B2 ;  /* 0x0000000000027941 */ /* 0x000fea0003800000 */
.L_x_30484:
        /* <DEDUP_REMOVED lines=82> */
.L_x_30487:
[----:B------:R-:W-:-:S04]  /*1e1e0*/  ISETP.GE.AND P0, PT, R9, RZ, PT ;  /* 0x000000ff0900720c */ /* 0x000fc80003f06270 */
[----:B------:R-:W-:Y:S02]  /*1e1f0*/  FSEL R2, RZ, 3.37028055040000000000e+12, P0 ;  /* 0x54442d18ff027808 */ /* 0x000fe40000000000 */
[----:B------:R-:W-:-:S07]  /*1e200*/  FSEL R3, RZ, 2.1426990032196044922, P0 ;  /* 0x400921fbff037808 */ /* 0x000fce0000000000 */
.L_x_30488:
[----:B------:R-:W-:Y:S05]  /*1e210*/  BSYNC B0 ;  /* 0x0000000000007941 */ /* 0x000fea0003800000 */
.L_x_30486:
[----:B------:R-:W-:Y:S01]  /*1e220*/  DADD R8, |R10|, |R8| ;  /* 0x000000000a087229 */ /* 0x000fe20000000608 */
[----:B------:R-:W-:Y:S01]  /*1e230*/  LOP3.LUT R10, R3, 0x80000000, R11, 0xb8, !PT ;  /* 0x80000000030a7812 */ /* 0x000fe200078eb80b */
[----:B------:R-:W-:-:S06]  /*1e240*/  DMUL R32, R32, 0.5 ;  /* 0x3fe0000020207828 */ /* 0x000fcc0000000000 */
[----:B------:R-:W-:-:S06]  /*1e250*/  DSETP.GTU.AND P0, PT, |R8|, +INF , PT ;  /* 0x7ff000000800742a */ /* 0x000fcc0003f0c200 */
[----:B------:R-:W-:Y:S02]  /*1e260*/  FSEL R2, R8, R2, P0 ;  /* 0x0000000208027208 */ /* 0x000fe40000000000 */
[----:B------:R-:W-:Y:S01]  /*1e270*/  FSEL R3, R9, R10, P0 ;  /* 0x0000000a09037208 */ /* 0x000fe20000000000 */
[----:B------:R-:W-:Y:S06]  /*1e280*/  BRA `(.L_x_30480) ;  /* 0x0000005800447947 */ /* 0x000fec0003800000 */
.L_x_30481:
        /* <DEDUP_REMOVED lines=28> */
.L_x_30490:
        /* <DEDUP_REMOVED lines=77> */
.L_x_30489:
        /* <DEDUP_REMOVED lines=101> */
.L_x_30492:
        /* <DEDUP_REMOVED lines=22> */
.L_x_30495:
[----:B------:R-:W-:Y:S05]  /*1f0d0*/  BSYNC B3 ;  /* 0x0000000000037941 */ /* 0x000fea0003800000 */
.L_x_30494:
        /* <DEDUP_REMOVED lines=29> */
.L_x_30493:
[----:B------:R-:W-:Y:S05]  /*1f2b0*/  BSYNC B2 ;  /* 0x0000000000027941 */ /* 0x000fea0003800000 */
.L_x_30491:
        /* <DEDUP_REMOVED lines=21> */
.L_x_30497:
[----:B------:R-:W-:Y:S05]  /*1f410*/  BSYNC B2 ;  /* 0x0000000000027941 */ /* 0x000fea0003800000 */
.L_x_30496:
        /* <DEDUP_REMOVED lines=82> */
.L_x_30499:
[----:B------:R-:W-:-:S04]  /*1f940*/  ISETP.GE.AND P0, PT, R9, RZ, PT ;  /* 0x000000ff0900720c */ /* 0x000fc80003f06270 */
[----:B------:R-:W-:Y:S02]  /*1f950*/  FSEL R2, RZ, 3.37028055040000000000e+12, P0 ;  /* 0x54442d18ff027808 */ /* 0x000fe40000000000 */
[----:B------:R-:W-:-:S07]  /*1f960*/  FSEL R3, RZ, 2.1426990032196044922, P0 ;  /* 0x400921fbff037808 */ /* 0x000fce0000000000 */
.L_x_30500:
[----:B------:R-:W-:Y:S05]  /*1f970*/  BSYNC B0 ;  /* 0x0000000000007941 */ /* 0x000fea0003800000 */
.L_x_30498:
[----:B------:R-:W-:Y:S01]  /*1f980*/  DADD R8, |R10|, |R8| ;  /* 0x000000000a087229 */ /* 0x000fe20000000608 */
[----:B------:R-:W-:Y:S01]  /*1f990*/  LOP3.LUT R10, R3, 0x80000000, R11, 0xb8, !PT ;  /* 0x80000000030a7812 */ /* 0x000fe200078eb80b */
[----:B------:R-:W-:-:S06]  /*1f9a0*/  DMUL R32, R32, 0.5 ;  /* 0x3fe0000020207828 */ /* 0x000fcc0000000000 */
[----:B------:R-:W-:-:S06]  /*1f9b0*/  DSETP.GTU.AND P0, PT, |R8|, +INF , PT ;  /* 0x7ff000000800742a */ /* 0x000fcc0003f0c200 */
[----:B------:R-:W-:Y:S02]  /*1f9c0*/  FSEL R2, R8, R2, P0 ;  /* 0x0000000208027208 */ /* 0x000fe40000000000 */
[----:B------:R-:W-:Y:S01]  /*1f9d0*/  FSEL R3, R9, R10, P0 ;  /* 0x0000000a09037208 */ /* 0x000fe20000000000 */
[----:B------:R-:W-:Y:S06]  /*1f9e0*/  BRA `(.L_x_30480) ;  /* 0x00000040006c7947 */ /* 0x000fec0003800000 */
.L_x_30468:
[CC--:B------:R-:W-:Y:S01]  /*1f9f0*/  ISETP.GT.U32.AND P2, PT, R14.reuse, R20.reuse, PT ;  /* 0x000000140e00720c */ /* 0x0c0fe20003f44070 */
[----:B---34-:R-:W-:Y:S01]  /*1fa00*/  IMAD.MOV.U32 R2, RZ, RZ, RZ ;  /* 0x000000ffff027224 */ /* 0x018fe200078e00ff */
        /* <DEDUP_REMOVED lines=135> */
.L_x_30502:
[----:B------:R-:W-:Y:S05]  /*20280*/  BSYNC B0 ;  /* 0x0000000000007941 */ /* 0x000fea0003800000 */
.L_x_30501:
        /* <DEDUP_REMOVED lines=8> */
.L_x_30504:
[----:B------:R-:W-:Y:S05]  /*20310*/  BSYNC B2 ;  /* 0x0000000000027941 */ /* 0x000fea0003800000 */
.L_x_30503:
        /* <DEDUP_REMOVED lines=82> */
.L_x_30506:
[----:B------:R-:W-:-:S04]  /*20840*/  ISETP.GE.AND P0, PT, R9, RZ, PT ;  /* 0x000000ff0900720c */ /* 0x000fc80003f06270 */
[----:B------:R-:W-:Y:S02]  /*20850*/  FSEL R2, RZ, 3.37028055040000000000e+12, P0 ;  /* 0x54442d18ff027808 */ /* 0x000fe40000000000 */
[----:B------:R-:W-:-:S07]  /*20860*/  FSEL R3, RZ, 2.1426990032196044922, P0 ;  /* 0x400921fbff037808 */ /* 0x000fce0000000000 */
.L_x_30507:
[----:B------:R-:W-:Y:S05]  /*20870*/  BSYNC B0 ;  /* 0x0000000000007941 */ /* 0x000fea0003800000 */
.L_x_30505:
[----:B------:R-:W-:Y:S01]  /*20880*/  DADD R8, |R10|, |R8| ;  /* 0x000000000a087229 */ /* 0x000fe20000000608 */
[----:B------:R-:W-:-:S07]  /*20890*/  LOP3.LUT R10, R3, 0x80000000, R11, 0xb8, !PT ;  /* 0x80000000030a7812 */ /* 0x000fce00078eb80b */
[----:B------:R-:W-:-:S06]  /*208a0*/  DSETP.GTU.AND P0, PT, |R8|, +INF , PT ;  /* 0x7ff000000800742a */ /* 0x000fcc0003f0c200 */
[----:B------:R-:W-:Y:S02]  /*208b0*/  FSEL R2, R8, R2, P0 ;  /* 0x0000000208027208 */ /* 0x000fe40000000000 */
[----:B------:R-:W-:Y:S01]  /*208c0*/  FSEL R3, R9, R10, P0 ;  /* 0x0000000a09037208 */ /* 0x000fe20000000000 */
[----:B------:R-:W-:Y:S06]  /*208d0*/  BRA `(.L_x_30480) ;  /* 0x0000003000b07947 */ /* 0x000fec0003800000 */
.L_x_30467:
        /* <DEDUP_REMOVED lines=9> */
[----:B---34-:R-:W-:Y:S01]  /*20970*/  DADD R2, R12, 1 ;  /* 0x3ff000000c027429 */ /* 0x018fe20000000000 */
        /* <DEDUP_REMOVED lines=80> */
.L_x_30510:
[----:B------:R-:W-:Y:S01]  /*20e80*/  DADD R20, R12, 2 ;  /* 0x400000000c147429 */ /* 0x000fe20000000000 */
[----:B---34-:R-:W-:Y:S01]  /*20e90*/  IMAD.MOV.U32 R2, RZ, RZ, 0x1 ;  /* 0x00000001ff027424 */ /* 0x018fe200078e00ff */
        /* <DEDUP_REMOVED lines=20> */
.L_x_30513:
[----:B------:R-:W-:Y:S05]  /*20fe0*/  BSYNC B3 ;  /* 0x0000000000037941 */ /* 0x000fea0003800000 */
.L_x_30512:
        /* <DEDUP_REMOVED lines=29> */
.L_x_30511:
[----:B------:R-:W-:Y:S05]  /*211c0*/  BSYNC B2 ;  /* 0x0000000000027941 */ /* 0x000fea0003800000 */
.L_x_30509:
        /* <DEDUP_REMOVED lines=83> */
.L_x_30508:
[----:B------:R-:W-:Y:S01]  /*21700*/  DMUL R4, R6, R6 ;  /* 0x0000000606047228 */ /* 0x000fe20000000000 */
[----:B---34-:R-:W-:Y:S01]  /*21710*/  IMAD.MOV.U32 R2, RZ, RZ, -0x2449a4b7 ;  /* 0xdbb65b49ff027424 */ /* 0x018fe200078e00ff */
        /* <DEDUP_REMOVED lines=83> */
.L_x_30466:
[----:B---34-:R-:W0:Y:S01]  /*21c50*/  MUFU.RCP64H R3, 2.718280792236328125 ;  /* 0x4005bf0a00037908 */ /* 0x018e220000001800 */
        /* <DEDUP_REMOVED lines=22> */
.L_x_30515:
[----:B------:R-:W-:Y:S05]  /*21dc0*/  BSYNC B2 ;  /* 0x0000000000027941 */ /* 0x000fea0003800000 */
.L_x_30514:
        /* <DEDUP_REMOVED lines=26> */
.L_x_30517:
[----:B------:R-:W-:Y:S05]  /*21f70*/  BSYNC B2 ;  /* 0x0000000000027941 */ /* 0x000fea0003800000 */
.L_x_30516:
        /* <DEDUP_REMOVED lines=138> */
.L_x_30519:
[----:B------:R-:W-:Y:S05]  /*22820*/  BSYNC B0 ;  /* 0x0000000000007941 */ /* 0x000fea0003800000 */
.L_x_30518:
        /* <DEDUP_REMOVED lines=8> */
.L_x_30521:
[----:B------:R-:W-:Y:S05]  /*228b0*/  BSYNC B2 ;  /* 0x0000000000027941 */ /* 0x000fea0003800000 */
.L_x_30520:
        /* <DEDUP_REMOVED lines=82> */
.L_x_30523:
[----:B------:R-:W-:-:S04]  /*22de0*/  ISETP.GE.AND P0, PT, R9, RZ, PT ;  /* 0x000000ff0900720c */ /* 0x000fc80003f06270 */
[----:B------:R-:W-:Y:S02]  /*22df0*/  FSEL R2, RZ, 3.37028055040000000000e+12, P0 ;  /* 0x54442d18ff027808 */ /* 0x000fe40000000000 */
[----:B------:R-:W-:-:S07]  /*22e00*/  FSEL R3, RZ, 2.1426990032196044922, P0 ;  /* 0x400921fbff037808 */ /* 0x000fce0000000000 */
.L_x_30524:
[----:B------:R-:W-:Y:S05]  /*22e10*/  BSYNC B0 ;  /* 0x0000000000007941 */ /* 0x000fea0003800000 */
.L_x_30522:
[----:B------:R-:W-:Y:S01]  /*22e20*/  DADD R8, |R10|, |R8| ;  /* 0x000000000a087229 */ /* 0x000fe20000000608 */
[----:B------:R-:W-:Y:S01]  /*22e30*/  LOP3.LUT R10, R3, 0x80000000, R11, 0xb8, !PT ;  /* 0x80000000030a7812 */ /* 0x000fe200078eb80b */
[----:B------:R-:W-:-:S06]  /*22e40*/  DADD R32, R32, 1 ;  /* 0x3ff0000020207429 */ /* 0x000fcc0000000000 */
[----:B------:R-:W-:-:S06]  /*22e50*/  DSETP.GTU.AND P0, PT, |R8|, +INF , PT ;  /* 0x7ff000000800742a */ /* 0x000fcc0003f0c200 */
[----:B------:R-:W-:Y:S02]  /*22e60*/  FSEL R2, R8, R2, P0 ;  /* 0x0000000208027208 */ /* 0x000fe40000000000 */
[----:B------:R-:W-:Y:S01]  /*22e70*/  FSEL R3, R9, R10, P0 ;  /* 0x0000000a09037208 */ /* 0x000fe20000000000 */
[----:B------:R-:W-:Y:S06]  /*22e80*/  BRA `(.L_x_30480) ;  /* 0x0000000c00447947 */ /* 0x000fec0003800000 */
.L_x_30465:
        /* <DEDUP_REMOVED lines=13> */
[----:B---34-:R-:W-:Y:S01]  /*22f60*/  @P0 DMUL R2, R8, 4 ;  /* 0x4010000008020828 */ /* 0x018fe20000000000 */
        /* <DEDUP_REMOVED lines=95> */
.L_x_30526:
[----:B------:R-:W-:Y:S05]  /*23560*/  BSYNC B0 ;  /* 0x0000000000007941 */ /* 0x000fea0003800000 */
.L_x_30525:
        /* <DEDUP_REMOVED lines=8> */
.L_x_30528:
[----:B------:R-:W-:Y:S05]  /*235f0*/  BSYNC B2 ;  /* 0x0000000000027941 */ /* 0x000fea0003800000 */
.L_x_30527:
        /* <DEDUP_REMOVED lines=82> */
.L_x_30530:
[----:B------:R-:W-:Y:S02]  /*23b20*/  FSEL R2, RZ, 3.37028055040000000000e+12, P2 ;  /* 0x54442d18ff027808 */ /* 0x000fe40001000000 */
[----:B------:R-:W-:-:S07]  /*23b30*/  FSEL R3, RZ, 2.1426990032196044922, P2 ;  /* 0x400921fbff037808 */ /* 0x000fce0001000000 */
.L_x_30531:
[----:B------:R-:W-:Y:S05]  /*23b40*/  BSYNC B0 ;  /* 0x0000000000007941 */ /* 0x000fea0003800000 */
.L_x_30529:
[----:B------:R-:W-:Y:S01]  /*23b50*/  DADD R8, |R10|, |R8| ;  /* 0x000000000a087229 */ /* 0x000fe20000000608 */
[----:B------:R-:W-:-:S07]  /*23b60*/  LOP3.LUT R10, R3, 0x80000000, R11, 0xb8, !PT ;  /* 0x80000000030a7812 */ /* 0x000fce00078eb80b */
[----:B------:R-:W-:-:S06]  /*23b70*/  DSETP.GTU.AND P0, PT, |R8|, +INF , PT ;  /* 0x7ff000000800742a */ /* 0x000fcc0003f0c200 */
[----:B------:R-:W-:Y:S02]  /*23b80*/  FSEL R2, R8, R2, P0 ;  /* 0x0000000208027208 */ /* 0x000fe40000000000 */
[----:B------:R-:W-:-:S07]  /*23b90*/  FSEL R3, R9, R10, P0 ;  /* 0x0000000a09037208 */ /* 0x000fce0000000000 */
.L_x_30480:
[----:B------:R-:W-:Y:S05]  /*23ba0*/  BSYNC B1 ;  /* 0x0000000000017941 */ /* 0x000fea0003800000 */
.L_x_30464:
        /* <DEDUP_REMOVED lines=77> */
.L_x_30538:
[----:B------:R-:W-:Y:S05]  /*24080*/  BSYNC B0 ;  /* 0x0000000000007941 */ /* 0x000fea0003800000 */
.L_x_30537:
        /* <DEDUP_REMOVED lines=25> */
.L_x_30540:
[----:B------:R-:W-:Y:S01]  /*24220*/  DMUL R20, RZ, R12 ;  /* 0x0000000cff147228 */ /* 0x000fe20000000000 */
[----:B------:R-:W-:-:S10]  /*24230*/  IMAD.MOV.U32 R0, RZ, RZ, RZ ;  /* 0x000000ffff007224 */ /* 0x000fd400078e00ff */
.L_x_30541:
[----:B------:R-:W-:Y:S05]  /*24240*/  BSYNC B2 ;  /* 0x0000000000027941 */ /* 0x000fea0003800000 */
.L_x_30539:
        /* <DEDUP_REMOVED lines=46> */
.L_x_30543:
[----:B------:R-:W-:Y:S01]  /*24530*/  DMUL R2, RZ, R12 ;  /* 0x0000000cff027228 */ /* 0x000fe20000000000 */
[----:B------:R-:W-:-:S10]  /*24540*/  IMAD.MOV.U32 R0, RZ, RZ, RZ ;  /* 0x000000ffff007224 */ /* 0x000fd400078e00ff */
.L_x_30544:
[----:B------:R-:W-:Y:S05]  /*24550*/  BSYNC B2 ;  /* 0x0000000000027941 */ /* 0x000fea0003800000 */
.L_x_30542:
        /* <DEDUP_REMOVED lines=25> */
.L_x_30536:
        /* <DEDUP_REMOVED lines=62> */
.L_x_30547:
[----:B------:R-:W-:Y:S05]  /*24ad0*/  BSYNC B0 ;  /* 0x0000000000007941 */ /* 0x000fea0003800000 */
.L_x_30546:
        /* <DEDUP_REMOVED lines=25> */
.L_x_30549:
[----:B------:R-:W-:Y:S01]  /*24c70*/  DMUL R20, RZ, R12 ;  /* 0x0000000cff147228 */ /* 0x000fe20000000000 */
[----:B------:R-:W-:-:S10]  /*24c80*/  IMAD.MOV.U32 R0, RZ, RZ, RZ ;  /* 0x000000ffff007224 */ /* 0x000fd400078e00ff */
.L_x_30550:
[----:B------:R-:W-:Y:S05]  /*24c90*/  BSYNC B2 ;  /* 0x0000000000027941 */ /* 0x000fea0003800000 */
.L_x_30548:
        /* <DEDUP_REMOVED lines=46> */
.L_x_30552:
[----:B------:R-:W-:Y:S01]  /*24f80*/  DMUL R2, RZ, R12 ;  /* 0x0000000cff027228 */ /* 0x000fe20000000000 */
[----:B------:R-:W-:-:S10]  /*24f90*/  IMAD.MOV.U32 R0, RZ, RZ, RZ ;  /* 0x000000ffff007224 */ /* 0x000fd400078e00ff */
.L_x_30553:
[----:B------:R-:W-:Y:S05]  /*24fa0*/  BSYNC B2 ;  /* 0x0000000000027941 */ /* 0x000fea0003800000 */
.L_x_30551:
        /* <DEDUP_REMOVED lines=39> */
.L_x_30535:
        /* <DEDUP_REMOVED lines=11> */
.L_x_30554:
[----:B------:R-:W-:-:S10]  /*252d0*/  DADD R20, R12, -R12 ;  /* 0x000000000c147229 */ /* 0x000fd4000000080c */
[----:B------:R-:W-:Y:S02]  /*252e0*/  IMAD.MOV.U32 R22, RZ, RZ, R20 ;  /* 0x000000ffff167224 */ /* 0x000fe400078e0014 */
[----:B------:R-:W-:Y:S01]  /*252f0*/  IMAD.MOV.U32 R23, RZ, RZ, R21 ;  /* 0x000000ffff177224 */ /* 0x000fe200078e0015 */
[----:B------:R-:W-:Y:S06]  /*25300*/  BRA `(.L_x_30545) ;  /* 0x00000008009c7947 */ /* 0x000fec0003800000 */
.L_x_30534:
        /* <DEDUP_REMOVED lines=26> */
.L_x_30556:
[----:B------:R-:W-:Y:S01]  /*254b0*/  DMUL R20, RZ, R12 ;  /* 0x0000000cff147228 */ /* 0x000fe20000000000 */
[----:B------:R-:W-:-:S10]  /*254c0*/  IMAD.MOV.U32 R0, RZ, RZ, RZ ;  /* 0x000000ffff007224 */ /* 0x000fd400078e00ff */
.L_x_30557:
[----:B------:R-:W-:Y:S05]  /*254d0*/  BSYNC B2 ;  /* 0x0000000000027941 */ /* 0x000fea0003800000 */
.L_x_30555:
        /* <DEDUP_REMOVED lines=48> */
.L_x_30559:
[----:B------:R-:W-:Y:S01]  /*257e0*/  DMUL R22, RZ, R12 ;  /* 0x0000000cff167228 */ /* 0x000fe20000000000 */
[----:B------:R-:W-:-:S10]  /*257f0*/  IMAD.MOV.U32 R0, RZ, RZ, RZ ;  /* 0x000000ffff007224 */ /* 0x000fd400078e00ff */
.L_x_30560:
[----:B------:R-:W-:Y:S05]  /*25800*/  BSYNC B2 ;  /* 0x0000000000027941 */ /* 0x000fea0003800000 */
.L_x_30558:
        /* <DEDUP_REMOVED lines=24> */
.L_x_30533:
        /* <DEDUP_REMOVED lines=60> */
.L_x_30562:
[----:B------:R-:W-:Y:S05]  /*25d50*/  BSYNC B0 ;  /* 0x0000000000007941 */ /* 0x000fea0003800000 */
.L_x_30561:
[----:B------:R-:W-:Y:S02]  /*25d60*/  IMAD.MOV.U32 R22, RZ, RZ, R12 ;  /* 0x000000ffff167224 */ /* 0x000fe400078e000c */
[----:B------:R-:W-:-:S07]  /*25d70*/  IMAD.MOV.U32 R23, RZ, RZ, R13 ;  /* 0x000000ffff177224 */ /* 0x000fce00078e000d */
.L_x_30545:
[----:B------:R-:W-:Y:S05]  /*25d80*/  BSYNC B1 ;  /* 0x0000000000017941 */ /* 0x000fea0003800000 */
.L_x_30532:
        /* <DEDUP_REMOVED lines=15> */
.L_x_30566:
[----:B------:R-:W0:Y:S02]  /*25e80*/  F2I.S64.F64.TRUNC R20, R20 ;  /* 0x0000001400147311 */ /* 0x000e24000030d900 */
[----:B0-----:R0:W-:Y:S01]  /*25e90*/  STG.E.U8 desc[UR36][R18.64], R20 ;  /* 0x0000001412007986 */ /* 0x0011e2000c101124 */
[----:B------:R-:W-:Y:S05]  /*25ea0*/  BRA `(.L_x_30568) ;  /* 0x0000001000007947 */ /* 0x000fea0003800000 */
.L_x_30565:
        /* <DEDUP_REMOVED lines=9> */
.L_x_30570:
[----:B------:R-:W0:Y:S02]  /*25f40*/  F2I.F64.TRUNC R20, R20 ;  /* 0x0000001400147311 */ /* 0x000e24000030d100 */
[----:B0-----:R0:W-:Y:S01]  /*25f50*/  STG.E desc[UR36][R18.64], R20 ;  /* 0x0000001412007986 */ /* 0x0011e2000c101924 */
[----:B------:R-:W-:Y:S05]  /*25f60*/  BRA `(.L_x_30568) ;  /* 0x0000000c00d07947 */ /* 0x000fea0003800000 */
.L_x_30569:
[----:B------:R-:W0:Y:S02]  /*25f70*/  F2I.F64.TRUNC R20, R20 ;  /* 0x0000001400147311 */ /* 0x000e24000030d100 */
[----:B0-----:R0:W-:Y:S01]  /*25f80*/  STG.E.U16 desc[UR36][R18.64], R20 ;  /* 0x0000001412007986 */ /* 0x0011e2000c101524 */
[----:B------:R-:W-:Y:S05]  /*25f90*/  BRA `(.L_x_30568) ;  /* 0x0000000c00c47947 */ /* 0x000fea0003800000 */
.L_x_30564:
        /* <DEDUP_REMOVED lines=13> */
.L_x_30572:
        /* <DEDUP_REMOVED lines=8> */
.L_x_30571:
        /* <DEDUP_REMOVED lines=16> */
.L_x_30574:
        /* <DEDUP_REMOVED lines=11> */
.L_x_30573:
[----:B------:R0:W-:Y:S01]  /*262a0*/  STG.E.64 desc[UR36][R18.64], R20 ;  /* 0x0000001412007986 */ /* 0x0001e2000c101b24 */
[----:B------:R-:W-:Y:S05]  /*262b0*/  BRA `(.L_x_30568) ;  /* 0x0000000800fc7947 */ /* 0x000fea0003800000 */
.L_x_30563:
        /* <DEDUP_REMOVED lines=13> */
.L_x_30577:
[----:B------:R0:W-:Y:S01]  /*26390*/  STG.E.128 desc[UR36][R18.64], R20 ;  /* 0x0000001412007986 */ /* 0x0001e2000c101d24 */
[----:B------:R-:W-:Y:S05]  /*263a0*/  BRA `(.L_x_30568) ;  /* 0x0000000800c07947 */ /* 0x000fea0003800000 */
.L_x_30576:
        /* <DEDUP_REMOVED lines=25> */
.L_x_30581:
[----:B------:R-:W-:Y:S05]  /*26540*/  BSYNC B0 ;  /* 0x0000000000007941 */ /* 0x000fea0003800000 */
.L_x_30580:
[----:B------:R-:W-:-:S05]  /*26550*/  LOP3.LUT R0, R0, R3, RZ, 0xfc, !PT ;  /* 0x0000000300007212 */ /* 0x000fca00078efcff */
[----:B------:R0:W-:Y:S01]  /*26560*/  STG.E.U8 desc[UR36][R18.64], R0 ;  /* 0x0000000012007986 */ /* 0x0001e2000c101124 */
[----:B------:R-:W-:Y:S05]  /*26570*/  BRA `(.L_x_30568) ;  /* 0x00000008004c7947 */ /* 0x000fea0003800000 */
.L_x_30579:
        /* <DEDUP_REMOVED lines=17> */
.L_x_30583:
[----:B------:R-:W-:Y:S01]  /*26690*/  IMAD.MOV.U32 R0, RZ, RZ, 0x7f ;  /* 0x0000007fff007424 */ /* 0x000fe200078e00ff */
[----:B------:R-:W-:-:S04]  /*266a0*/  ISETP.GT.U32.AND P0, PT, R2, 0x7f800000, PT ;  /* 0x7f8000000200780c */ /* 0x000fc80003f04070 */
[----:B------:R-:W-:-:S09]  /*266b0*/  SEL R0, R0, 0x7c, P0 ;  /* 0x0000007c00007807 */ /* 0x000fd20000000000 */
.L_x_30584:
[----:B------:R-:W-:Y:S05]  /*266c0*/  BSYNC B0 ;  /* 0x0000000000007941 */ /* 0x000fea0003800000 */
.L_x_30582:
[----:B------:R-:W-:-:S04]  /*266d0*/  LOP3.LUT R2, R3, 0x80000000, RZ, 0xc0, !PT ;  /* 0x8000000003027812 */ /* 0x000fc800078ec0ff */
[----:B------:R-:W-:-:S04]  /*266e0*/  SHF.R.U32.HI R2, RZ, 0x18, R2 ;  /* 0x00000018ff027819 */ /* 0x000fc80000011602 */
[----:B------:R-:W-:-:S05]  /*266f0*/  LOP3.LUT R0, R0, R2, RZ, 0xfc, !PT ;  /* 0x0000000200007212 */ /* 0x000fca00078efcff */
[----:B------:R0:W-:Y:S01]  /*26700*/  STG.E.U8 desc[UR36][R18.64], R0 ;  /* 0x0000000012007986 */ /* 0x0001e2000c101124 */
[----:B------:R-:W-:Y:S05]  /*26710*/  BRA `(.L_x_30568) ;  /* 0x0000000400e47947 */ /* 0x000fea0003800000 */
.L_x_30578:
        /* <DEDUP_REMOVED lines=8> */
.L_x_30575:
        /* <DEDUP_REMOVED lines=11> */
.L_x_30587:
        /* <DEDUP_REMOVED lines=21> */
.L_x_30590:
[----:B------:R-:W-:-:S04]  /*269a0*/  LOP3.LUT R0, R4, 0x80000000, RZ, 0xc0, !PT ;  /* 0x8000000004007812 */ /* 0x000fc800078ec0ff */
[----:B------:R-:W-:-:S04]  /*269b0*/  SHF.R.U32.HI R0, RZ, 0x18, R0 ;  /* 0x00000018ff007819 */ /* 0x000fc80000011600 */
[----:B------:R-:W-:-:S07]  /*269c0*/  LOP3.LUT R0, R2, R0, RZ, 0xfc, !PT ;  /* 0x0000000002007212 */ /* 0x000fce00078efcff */
.L_x_30589:
[----:B------:R-:W-:Y:S05]  /*269d0*/  BSYNC B0 ;  /* 0x0000000000007941 */ /* 0x000fea0003800000 */
.L_x_30588:
[----:B------:R4:W-:Y:S01]  /*269e0*/  STG.E.U8 desc[UR36][R18.64], R0 ;  /* 0x0000000012007986 */ /* 0x0009e2000c101124 */
[----:B------:R-:W-:Y:S05]  /*269f0*/  BRA `(.L_x_30568) ;  /* 0x00000004002c7947 */ /* 0x000fea0003800000 */
.L_x_30586:
        /* <DEDUP_REMOVED lines=21> */
.L_x_30593:
[----:B------:R-:W-:-:S04]  /*26b50*/  LOP3.LUT R0, R4, 0x80000000, RZ, 0xc0, !PT ;  /* 0x8000000004007812 */ /* 0x000fc800078ec0ff */
[----:B------:R-:W-:-:S04]  /*26b60*/  SHF.R.U32.HI R0, RZ, 0x18, R0 ;  /* 0x00000018ff007819 */ /* 0x000fc80000011600 */
[----:B------:R-:W-:-:S07]  /*26b70*/  LOP3.LUT R0, R2, R0, RZ, 0xfc, !PT ;  /* 0x0000000002007212 */ /* 0x000fce00078efcff */
.L_x_30592:
[----:B------:R-:W-:Y:S05]  /*26b80*/  BSYNC B0 ;  /* 0x0000000000007941 */ /* 0x000fea0003800000 */
.L_x_30591:
[----:B------:R0:W-:Y:S01]  /*26b90*/  STG.E.U8 desc[UR36][R18.64], R0 ;  /* 0x0000000012007986 */ /* 0x0001e2000c101124 */
[----:B------:R-:W-:Y:S05]  /*26ba0*/  BRA `(.L_x_30568) ;  /* 0x0000000000c07947 */ /* 0x000fea0003800000 */
.L_x_30585:
        /* <DEDUP_REMOVED lines=26> */
.L_x_30567:
        /* <DEDUP_REMOVED lines=16> */
.L_x_30596:
[----:B------:R-:W-:Y:S05]  /*26e50*/  BRA `(.L_x_30568) ;  /* 0x0000000000147947 */ /* 0x000fea0003800000 */
.L_x_30595:
[----:B------:R-:W0:Y:S02]  /*26e60*/  F2I.U64.F64.TRUNC R20, R20 ;  /* 0x0000001400147311 */ /* 0x000e24000030d800 */
[----:B0-----:R2:W-:Y:S01]  /*26e70*/  STG.E.64 desc[UR36][R18.64], R20 ;  /* 0x0000001412007986 */ /* 0x0015e2000c101b24 */
[----:B------:R-:W-:Y:S05]  /*26e80*/  BRA `(.L_x_30568) ;  /* 0x0000000000087947 */ /* 0x000fea0003800000 */
.L_x_30594:
[----:B------:R-:W0:Y:S02]  /*26e90*/  F2I.U32.F64.TRUNC R20, R20 ;  /* 0x0000001400147311 */ /* 0x000e24000030d000 */
[----:B0-----:R0:W-:Y:S02]  /*26ea0*/  STG.E desc[UR36][R18.64], R20 ;  /* 0x0000001412007986 */ /* 0x0011e4000c101924 */
.L_x_30568:
[----:B------:R-:W-:-:S07]  /*26eb0*/  VIADD R16, R16, 0x80 ;  /* 0x0000008010107836 */ /* 0x000fce0000000000 */
.L_x_30429:
[----:B------:R-:W-:Y:S05]  /*26ec0*/  BSYNC B6 ;  /* 0x0000000000067941 */ /* 0x000fea0003800000 */
.L_x_30428:
[----:B------:R-:W-:Y:S02]  /*26ed0*/  ULDC UR4, c[0x0][0x210] ;  /* 0x0000840000047ab9 */ /* 0x000fe40000000800 */
[----:B------:R-:W-:-:S13]  /*26ee0*/  ISETP.GE.AND P0, PT, R16, UR4, PT ;  /* 0x0000000410007c0c */ /* 0x000fda000bf06270 */
[----:B------:R-:W-:Y:S05]  /*26ef0*/  @P0 EXIT ;  /* 0x000000000000094d */ /* 0x000fea0003800000 */
[----:B------:R-:W5:Y:S01]  /*26f00*/  LDC R6, c[0x0][0x220] ;  /* 0x00008800ff067b82 */ /* 0x000f620000000800 */
[----:B01--4-:R-:W-:Y:S02]  /*26f10*/  IMAD.MOV.U32 R0, RZ, RZ, RZ ;  /* 0x000000ffff007224 */ /* 0x013fe400078e00ff */
[----:B------:R-:W-:Y:S01]  /*26f20*/  IMAD.MOV.U32 R17, RZ, RZ, RZ ;  /* 0x000000ffff117224 */ /* 0x000fe200078e00ff */
        /* <DEDUP_REMOVED lines=301> */
.L_x_30597:
        /* <DEDUP_REMOVED lines=18> */
[----:B------:R-:W4:Y:S01]  /*28320*/  LDG.E.S8 R2, desc[UR36][R2.64] ;  /* 0x0000002402027981 */ /* 0x000f22000c1e1300 */
[----:B------:R-:W-:Y:S01]  /*28330*/  CS2R R10, SRZ ;  /* 0x00000000000a7805 */ /* 0x000fe2000001ff00 */
[----:B----4-:R0:W1:Y:S01]  /*28340*/  I2F.F64.S16 R8, R2 ;  /* 0x0000000200087312 */ /* 0x0100620000101c00 */
[----:B------:R-:W-:Y:S05]  /*28350*/  BRA `(.L_x_30603) ;  /* 0x0000000c00dc7947 */ /* 0x000fea0003800000 */
.L_x_30601:
[----:B------:R-:W4:Y:S01]  /*28360*/  LDG.E.U8 R2, desc[UR36][R2.64] ;  /* 0x0000002402027981 */ /* 0x000f22000c1e1100 */
[----:B------:R-:W-:Y:S01]  /*28370*/  CS2R R10, SRZ ;  /* 0x00000000000a7805 */ /* 0x000fe2000001ff00 */
[----:B----4-:R0:W1:Y:S01]  /*28380*/  I2F.F64.U16 R8, R2 ;  /* 0x0000000200087312 */ /* 0x0100620000101800 */
[----:B------:R-:W-:Y:S05]  /*28390*/  BRA `(.L_x_30603) ;  /* 0x0000000c00cc7947 */ /* 0x000fea0003800000 */
.L_x_30600:
[----:B------:R-:W-:-:S13]  /*283a0*/  ISETP.NE.AND P0, PT, R4, 0x2, PT ;  /* 0x000000020400780c */ /* 0x000fda0003f05270 */
[----:B------:R-:W-:Y:S05]  /*283b0*/  @!P0 BRA `(.L_x_30604) ;  /* 0x0000000000308947 */ /* 0x000fea0003800000 */
[----:B------:R-:W-:-:S13]  /*283c0*/  ISETP.NE.AND P0, PT, R4, 0x3, PT ;  /* 0x000000030400780c */ /* 0x000fda0003f05270 */
[----:B------:R-:W-:Y:S05]  /*283d0*/  @!P0 BRA `(.L_x_30605) ;  /* 0x0000000000188947 */ /* 0x000fea0003800000 */
[----:B------:R-:W-:-:S13]  /*283e0*/  ISETP.NE.AND P0, PT, R4, 0x4, PT ;  /* 0x000000040400780c */ /* 0x000fda0003f05270 */
[----:B------:R-:W-:Y:S05]  /*283f0*/  @P0 BRA `(.L_x_30602) ;  /* 0x0000000c004c0947 */ /* 0x000fea0003800000 */
[----:B------:R-:W4:Y:S01]  /*28400*/  LDG.E.64 R8, desc[UR36][R2.64] ;  /* 0x0000002402087981 */ /* 0x000f22000c1e1b00 */
[----:B------:R-:W-:Y:S01]  /*28410*/  CS2R R10, SRZ ;  /* 0x00000000000a7805 */ /* 0x000fe2000001ff00 */
[----:B----4-:R-:W0:Y:S01]  /*28420*/  I2F.F64.S64 R8, R8 ;  /* 0x0000000800087312 */ /* 0x010e220000301c00 */
[----:B------:R-:W-:Y:S05]  /*28430*/  BRA `(.L_x_30603) ;  /* 0x0000000c00a47947 */ /* 0x000fea0003800000 */
.L_x_30605:
[----:B------:R-:W4:Y:S01]  /*28440*/  LDG.E R2, desc[UR36][R2.64] ;  /* 0x0000002402027981 */ /* 0x000f22000c1e1900 */
[----:B------:R-:W-:Y:S01]  /*28450*/  CS2R R10, SRZ ;  /* 0x00000000000a7805 */ /* 0x000fe2000001ff00 */
[----:B----4-:R0:W1:Y:S01]  /*28460*/  I2F.F64 R8, R2 ;  /* 0x0000000200087312 */ /* 0x0100620000201c00 */
[----:B------:R-:W-:Y:S05]  /*28470*/  BRA `(.L_x_30603) ;  /* 0x0000000c00947947 */ /* 0x000fea0003800000 */
.L_x_30604:
[----:B------:R-:W4:Y:S01]  /*28480*/  LDG.E.U16 R2, desc[UR36][R2.64] ;  /* 0x0000002402027981 */ /* 0x000f22000c1e1500 */
[----:B------:R-:W-:Y:S01]  /*28490*/  CS2R R10, SRZ ;  /* 0x00000000000a7805 */ /* 0x000fe2000001ff00 */
[----:B----4-:R0:W1:Y:S01]  /*284a0*/  I2F.F64.S16 R8, R2 ;  /* 0x0000000200087312 */ /* 0x0100620000101c00 */
[----:B------:R-:W-:Y:S05]  /*284b0*/  BRA `(.L_x_30603) ;  /* 0x0000000c00847947 */ /* 0x000fea0003800000 */
.L_x_30599:
[----:B------:R-:W-:-:S13]  /*284c0*/  ISETP.GT.AND P0, PT, R4, 0x6, PT ;  /* 0x000000060400780c */ /* 0x000fda0003f04270 */
[----:B------:R-:W-:Y:S05]  /*284d0*/  @P0 BRA `(.L_x_30606) ;  /* 0x00000000003c0947 */ /* 0x000fea0003800000 */
[----:B------:R-:W-:-:S13]  /*284e0*/  ISETP.NE.AND P0, PT, R4, 0x5, PT ;  /* 0x000000050400780c */ /* 0x000fda0003f05270 */
[----:B------:R-:W-:Y:S05]  /*284f0*/  @!P0 BRA `(.L_x_30607) ;  /* 0x00000000001c8947 */ /* 0x000fea0003800000 */
[----:B------:R-:W-:-:S13]  /*28500*/  ISETP.NE.AND P0, PT, R4, 0x6, PT ;  /* 0x000000060400780c */ /* 0x000fda0003f05270 */
[----:B------:R-:W-:Y:S05]  /*28510*/  @P0 BRA `(.L_x_30602) ;  /* 0x0000000c00040947 */ /* 0x000fea0003800000 */
[----:B------:R-:W4:Y:S01]  /*28520*/  LDG.E R8, desc[UR36][R2.64] ;  /* 0x0000002402087981 */ /* 0x000f22000c1e1900 */
[----:B------:R-:W-:Y:S01]  /*28530*/  CS2R R10, SRZ ;  /* 0x00000000000a7805 */ /* 0x000fe2000001ff00 */
[----:B----4-:R-:W-:-:S06]  /*28540*/  FMUL.FTZ R8, R8, 1 ;  /* 0x3f80000008087820 */ /* 0x010fcc0000410000 */
[----:B------:R-:W0:Y:S01]  /*28550*/  F2F.F64.F32 R8, R8 ;  /* 0x0000000800087310 */ /* 0x000e220000201800 */
[----:B------:R-:W-:Y:S05]  /*28560*/  BRA `(.L_x_30603) ;  /* 0x0000000c00587947 */ /* 0x000fea0003800000 */
.L_x_30607:
[----:B------:R-:W4:Y:S01]  /*28570*/  LDG.E.U16 R0, desc[UR36][R2.64] ;  /* 0x0000002402007981 */ /* 0x000f22000c1e1500 */
[----:B------:R-:W-:Y:S01]  /*28580*/  CS2R R10, SRZ ;  /* 0x00000000000a7805 */ /* 0x000fe2000001ff00 */
[----:B----4-:R-:W-:-:S05]  /*28590*/  HADD2.F32 R0, -RZ, R0.H0_H0 ;  /* 0x20000000ff007230 */ /* 0x010fca0000004100 */
[----:B------:R-:W-:-:S04]  /*285a0*/  FMUL.FTZ R0, R0, 1 ;  /* 0x3f80000000007820 */ /* 0x000fc80000410000 */
[----:B------:R0:W1:Y:S01]  /*285b0*/  F2F.F64.F32 R8, R0 ;  /* 0x0000000000087310 */ /* 0x0000620000201800 */
[----:B------:R-:W-:Y:S05]  /*285c0*/  BRA `(.L_x_30603) ;  /* 0x0000000c00407947 */ /* 0x000fea0003800000 */
.L_x_30606:
[----:B------:R-:W-:-:S13]  /*285d0*/  ISETP.NE.AND P0, PT, R4, 0x7, PT ;  /* 0x000000070400780c */ /* 0x000fda0003f05270 */
[----:B------:R-:W-:Y:S05]  /*285e0*/  @!P0 BRA `(.L_x_30608) ;  /* 0x0000000000488947 */ /* 0x000fea0003800000 */
[----:B------:R-:W-:-:S13]  /*285f0*/  ISETP.NE.AND P0, PT, R4, 0x8, PT ;  /* 0x000000080400780c */ /* 0x000fda0003f05270 */
[----:B------:R-:W-:Y:S05]  /*28600*/  @!P0 BRA `(.L_x_30609) ;  /* 0x0000000000208947 */ /* 0x000fea0003800000 */
[----:B------:R-:W-:-:S13]  /*28610*/  ISETP.NE.AND P0, PT, R4, 0x9, PT ;  /* 0x000000090400780c */ /* 0x000fda0003f05270 */
[----:B------:R-:W-:Y:S05]  /*28620*/  @P0 BRA `(.L_x_30602) ;  /* 0x0000000800c00947 */ /* 0x000fea0003800000 */
[----:B------:R-:W4:Y:S02]  /*28630*/  LDG.E.64 R2, desc[UR36][R2.64] ;  /* 0x0000002402027981 */ /* 0x000f24000c1e1b00 */
[----:B----4-:R-:W-:Y:S01]  /*28640*/  FMUL.FTZ R3, R3, 1 ;  /* 0x3f80000003037820 */ /* 0x010fe20000410000 */
[----:B------:R-:W-:-:S03]  /*28650*/  FMUL.FTZ R2, R2, 1 ;  /* 0x3f80000002027820 */ /* 0x000fc60000410000 */
[----:B------:R0:W1:Y:S08]  /*28660*/  F2F.F64.F32 R10, R3 ;  /* 0x00000003000a7310 */ /* 0x0000700000201800 */
[----:B------:R0:W4:Y:S01]  /*28670*/  F2F.F64.F32 R8, R2 ;  /* 0x0000000200087310 */ /* 0x0001220000201800 */
[----:B------:R-:W-:Y:S05]  /*28680*/  BRA `(.L_x_30603) ;  /* 0x0000000c00107947 */ /* 0x000fea0003800000 */
.L_x_30609:
[----:B------:R-:W4:Y:S02]  /*28690*/  LDG.E R0, desc[UR36][R2.64] ;  /* 0x0000002402007981 */ /* 0x000f24000c1e1900 */
[--C-:B----4-:R-:W-:Y:S02]  /*286a0*/  HADD2.F32 R2, -RZ, R0.reuse.H1_H1 ;  /* 0x30000000ff027230 */ /* 0x110fe40000004100 */
[----:B------:R-:W-:-:S03]  /*286b0*/  HADD2.F32 R0, -RZ, R0.H0_H0 ;  /* 0x20000000ff007230 */ /* 0x000fc60000004100 */
[----:B------:R-:W-:Y:S02]  /*286c0*/  FMUL.FTZ R2, R2, 1 ;  /* 0x3f80000002027820 */ /* 0x000fe40000410000 */
[----:B------:R-:W-:Y:S02]  /*286d0*/  FMUL.FTZ R0, R0, 1 ;  /* 0x3f80000000007820 */ /* 0x000fe40000410000 */
[----:B------:R0:W1:Y:S08]  /*286e0*/  F2F.F64.F32 R10, R2 ;  /* 0x00000002000a7310 */ /* 0x0000700000201800 */
[----:B------:R0:W4:Y:S01]  /*286f0*/  F2F.F64.F32 R8, R0 ;  /* 0x0000000000087310 */ /* 0x0001220000201800 */
[----:B------:R-:W-:Y:S05]  /*28700*/  BRA `(.L_x_30603) ;  /* 0x0000000800f07947 */ /* 0x000fea0003800000 */
.L_x_30608:
[----:B------:R0:W5:Y:S01]  /*28710*/  LDG.E.64 R8, desc[UR36][R2.64] ;  /* 0x0000002402087981 */ /* 0x000162000c1e1b00 */
[----:B------:R-:W-:Y:S01]  /*28720*/  CS2R R10, SRZ ;  /* 0x00000000000a7805 */ /* 0x000fe2000001ff00 */
[----:B------:R-:W-:Y:S06]  /*28730*/  BRA `(.L_x_30603) ;  /* 0x0000000800e47947 */ /* 0x000fec0003800000 */
.L_x_30598:
        /* <DEDUP_REMOVED lines=8> */
[----:B------:R-:W4:Y:S01]  /*287c0*/  LDG.E.U8 R2, desc[UR36][R2.64] ;  /* 0x0000002402027981 */ /* 0x000f22000c1e1100 */
[----:B------:R-:W-:Y:S02]  /*287d0*/  CS2R R10, SRZ ;  /* 0x00000000000a7805 */ /* 0x000fe4000001ff00 */
[----:B----4-:R-:W-:-:S04]  /*287e0*/  ISETP.NE.AND P0, PT, R2, RZ, PT ;  /* 0x000000ff0200720c */ /* 0x010fc80003f05270 */
[----:B------:R-:W-:-:S05]  /*287f0*/  FSEL R8, RZ, 1.875, !P0 ;  /* 0x3ff00000ff087808 */ /* 0x000fca0004000000 */
[----:B------:R-:W-:Y:S02]  /*28800*/  IMAD.MOV.U32 R9, RZ, RZ, R8 ;  /* 0x000000ffff097224 */ /* 0x000fe400078e0008 */
[----:B------:R-:W-:Y:S01]  /*28810*/  IMAD.MOV.U32 R8, RZ, RZ, RZ ;  /* 0x000000ffff087224 */ /* 0x000fe200078e00ff */
[----:B------:R-:W-:Y:S06]  /*28820*/  BRA `(.L_x_30603) ;  /* 0x0000000800a87947 */ /* 0x000fec0003800000 */
.L_x_30612:
[----:B------:R0:W5:Y:S01]  /*28830*/  LDG.E.128 R8, desc[UR36][R2.64] ;  /* 0x0000002402087981 */ /* 0x000162000c1e1d00 */
[----:B------:R-:W-:Y:S05]  /*28840*/  BRA `(.L_x_30603) ;  /* 0x0000000800a07947 */ /* 0x000fea0003800000 */
.L_x_30611:
[----:B------:R-:W-:-:S13]  /*28850*/  ISETP.NE.AND P0, PT, R4, 0xf, PT ;  /* 0x0000000f0400780c */ /* 0x000fda0003f05270 */
[----:B------:R-:W-:Y:S05]  /*28860*/  @!P0 BRA `(.L_x_30613) ;  /* 0x0000000000ac8947 */ /* 0x000fea0003800000 */
[----:B------:R-:W-:-:S13]  /*28870*/  ISETP.NE.AND P0, PT, R4, 0x17, PT ;  /* 0x000000170400780c */ /* 0x000fda0003f05270 */
[----:B------:R-:W-:Y:S05]  /*28880*/  @!P0 BRA `(.L_x_30614) ;  /* 0x0000000000648947 */ /* 0x000fea0003800000 */
[----:B------:R-:W-:-:S13]  /*28890*/  ISETP.NE.AND P0, PT, R4, 0x18, PT ;  /* 0x000000180400780c */ /* 0x000fda0003f05270 */
[----:B------:R-:W-:Y:S05]  /*288a0*/  @P0 BRA `(.L_x_30602) ;  /* 0x0000000800200947 */ /* 0x000fea0003800000 */
[----:B------:R-:W4:Y:S01]  /*288b0*/  LDG.E.U8 R0, desc[UR36][R2.64] ;  /* 0x0000002402007981 */ /* 0x000f22000c1e1100 */
[----:B------:R-:W-:Y:S01]  /*288c0*/  IMAD.MOV.U32 R5, RZ, RZ, -0x800000 ;  /* 0xff800000ff057424 */ /* 0x000fe200078e00ff */
[----:B------:R-:W-:Y:S01]  /*288d0*/  CS2R R10, SRZ ;  /* 0x00000000000a7805 */ /* 0x000fe2000001ff00 */
[----:B----4-:R-:W-:-:S05]  /*288e0*/  IMAD.SHL.U32 R0, R0, 0x1000000, RZ ;  /* 0x0100000000007824 */ /* 0x010fca00078e00ff */
        /* <DEDUP_REMOVED lines=19> */
.L_x_30614:
[----:B------:R-:W4:Y:S01]  /*28a20*/  LDG.E.U8 R3, desc[UR36][R2.64] ;  /* 0x0000002402037981 */ /* 0x000f22000c1e1100 */
[----:B------:R-:W-:Y:S01]  /*28a30*/  CS2R R10, SRZ ;  /* 0x00000000000a7805 */ /* 0x000fe2000001ff00 */
[----:B----4-:R-:W-:-:S05]  /*28a40*/  IMAD.SHL.U32 R0, R3, 0x2000000, RZ ;  /* 0x0200000003007824 */ /* 0x010fca00078e00ff */
        /* <DEDUP_REMOVED lines=13> */
.L_x_30613:
[----:B------:R-:W4:Y:S01]  /*28b20*/  LDG.E.U16 R0, desc[UR36][R2.64] ;  /* 0x0000002402007981 */ /* 0x000f22000c1e1500 */
[----:B------:R-:W-:Y:S01]  /*28b30*/  CS2R R10, SRZ ;  /* 0x00000000000a7805 */ /* 0x000fe2000001ff00 */
[----:B----4-:R-:W-:-:S04]  /*28b40*/  IMAD.U32 R0, R0, 0x10000, RZ ;  /* 0x0001000000007824 */ /* 0x010fc800078e00ff */
[----:B------:R-:W-:-:S04]  /*28b50*/  FMUL.FTZ R0, R0, 1 ;  /* 0x3f80000000007820 */ /* 0x000fc80000410000 */
[----:B------:R1:W4:Y:S01]  /*28b60*/  F2F.F64.F32 R8, R0 ;  /* 0x0000000000087310 */ /* 0x0003220000201800 */
[----:B------:R-:W-:Y:S05]  /*28b70*/  BRA `(.L_x_30603) ;  /* 0x0000000400d47947 */ /* 0x000fea0003800000 */
.L_x_30610:
        /* <DEDUP_REMOVED lines=8> */
[----:B------:R-:W4:Y:S01]  /*28c00*/  LDG.E.U16 R2, desc[UR36][R2.64] ;  /* 0x0000002402027981 */ /* 0x000f22000c1e1500 */
[----:B------:R-:W-:Y:S01]  /*28c10*/  CS2R R10, SRZ ;  /* 0x00000000000a7805 */ /* 0x000fe2000001ff00 */
[----:B----4-:R0:W1:Y:S01]  /*28c20*/  I2F.F64.U16 R8, R2 ;  /* 0x0000000200087312 */ /* 0x0100620000101800 */
[----:B------:R-:W-:Y:S05]  /*28c30*/  BRA `(.L_x_30603) ;  /* 0x0000000400a47947 */ /* 0x000fea0003800000 */
.L_x_30617:
[----:B------:R-:W4:Y:S01]  /*28c40*/  LDG.E.U8 R2, desc[UR36][R2.64] ;  /* 0x0000002402027981 */ /* 0x000f22000c1e1100 */
[----:B------:R-:W-:Y:S01]  /*28c50*/  BSSY B0, `(.L_x_30618) ;  /* 0x0000018000007945 */ /* 0x000fe20003800000 */
[----:B------:R-:W-:Y:S01]  /*28c60*/  IMAD.MOV.U32 R0, RZ, RZ, RZ ;  /* 0x000000ffff007224 */ /* 0x000fe200078e00ff */
[----:B----4-:R-:W-:-:S13]  /*28c70*/  ISETP.NE.AND P0, PT, R2, RZ, PT ;  /* 0x000000ff0200720c */ /* 0x010fda0003f05270 */
        /* <DEDUP_REMOVED lines=17> */
.L_x_30621:
[----:B------:R-:W-:Y:S05]  /*28d90*/  BSYNC B1 ;  /* 0x0000000000017941 */ /* 0x000fea0003800000 */
.L_x_30620:
[----:B------:R-:W-:Y:S01]  /*28da0*/  IMAD.SHL.U32 R2, R2, 0x100000, RZ ;  /* 0x0010000002027824 */ /* 0x000fe200078e00ff */
[----:B------:R-:W-:-:S04]  /*28db0*/  LEA R0, R0, 0x3b800000, 0x17 ;  /* 0x3b80000000007811 */ /* 0x000fc800078eb8ff */
[----:B------:R-:W-:-:S07]  /*28dc0*/  LOP3.LUT R0, R0, R2, R5, 0xfe, !PT ;  /* 0x0000000200007212 */ /* 0x000fce00078efe05 */
.L_x_30619:
[----:B------:R-:W-:Y:S05]  /*28dd0*/  BSYNC B0 ;  /* 0x0000000000007941 */ /* 0x000fea0003800000 */
.L_x_30618:
[----:B------:R-:W-:Y:S01]  /*28de0*/  FMUL.FTZ R0, R0, 1 ;  /* 0x3f80000000007820 */ /* 0x000fe20000410000 */
[----:B------:R-:W-:-:S03]  /*28df0*/  CS2R R10, SRZ ;  /* 0x00000000000a7805 */ /* 0x000fc6000001ff00 */
[----:B------:R0:W1:Y:S01]  /*28e00*/  F2F.F64.F32 R8, R0 ;  /* 0x0000000000087310 */ /* 0x0000620000201800 */
[----:B------:R-:W-:Y:S05]  /*28e10*/  BRA `(.L_x_30603) ;  /* 0x00000004002c7947 */ /* 0x000fea0003800000 */
.L_x_30616:
        /* <DEDUP_REMOVED lines=21> */
.L_x_30625:
[----:B------:R-:W-:Y:S05]  /*28f70*/  BSYNC B1 ;  /* 0x0000000000017941 */ /* 0x000fea0003800000 */
.L_x_30624:
[----:B------:R-:W-:Y:S01]  /*28f80*/  IMAD.SHL.U32 R2, R2, 0x200000, RZ ;  /* 0x0020000002027824 */ /* 0x000fe200078e00ff */
[----:B------:R-:W-:-:S04]  /*28f90*/  LEA R0, R0, 0x37800000, 0x17 ;  /* 0x3780000000007811 */ /* 0x000fc800078eb8ff */
[----:B------:R-:W-:-:S07]  /*28fa0*/  LOP3.LUT R0, R0, R2, R5, 0xfe, !PT ;  /* 0x0000000200007212 */ /* 0x000fce00078efe05 */
.L_x_30623:
[----:B------:R-:W-:Y:S05]  /*28fb0*/  BSYNC B0 ;  /* 0x0000000000007941 */ /* 0x000fea0003800000 */
.L_x_30622:
[----:B------:R-:W-:Y:S01]  /*28fc0*/  FMUL.FTZ R0, R0, 1 ;  /* 0x3f80000000007820 */ /* 0x000fe20000410000 */
[----:B------:R-:W-:-:S03]  /*28fd0*/  CS2R R10, SRZ ;  /* 0x00000000000a7805 */ /* 0x000fc6000001ff00 */
[----:B------:R0:W1:Y:S01]  /*28fe0*/  F2F.F64.F32 R8, R0 ;  /* 0x0000000000087310 */ /* 0x0000620000201800 */
[----:B------:R-:W-:Y:S05]  /*28ff0*/  BRA `(.L_x_30603) ;  /* 0x0000000000b47947 */ /* 0x000fea0003800000 */
.L_x_30615:
[----:B------:R-:W-:-:S13]  /*29000*/  ISETP.NE.AND P0, PT, R4, 0x1c, PT ;  /* 0x0000001c0400780c */ /* 0x000fda0003f05270 */
[----:B------:R-:W-:Y:S05]  /*29010*/  @!P0 BRA `(.L_x_30626) ;  /* 0x0000000000a08947 */ /* 0x000fea0003800000 */
[----:B------:R-:W-:-:S13]  /*29020*/  ISETP.NE.AND P0, PT, R4, 0x1d, PT ;  /* 0x0000001d0400780c */ /* 0x000fda0003f05270 */
[----:B------:R-:W-:Y:S05]  /*29030*/  @!P0 BRA `(.L_x_30627) ;  /* 0x0000000000888947 */ /* 0x000fea0003800000 */
[----:B------:R-:W-:-:S13]  /*29040*/  ISETP.NE.AND P0, PT, R4, 0x2c, PT ;  /* 0x0000002c0400780c */ /* 0x000fda0003f05270 */
[----:B------:R-:W-:Y:S05]  /*29050*/  @P0 BRA `(.L_x_30602) ;  /* 0x0000000000340947 */ /* 0x000fea0003800000 */
[----:B------:R-:W4:Y:S01]  /*29060*/  LDG.E.U8 R2, desc[UR36][R2.64] ;  /* 0x0000002402027981 */ /* 0x000f22000c1e1100 */
[----:B------:R-:W-:Y:S01]  /*29070*/  BSSY B0, `(.L_x_30628) ;  /* 0x0000007000007945 */ /* 0x000fe20003800000 */
[----:B------:R-:W-:Y:S01]  /*29080*/  IMAD.MOV.U32 R0, RZ, RZ, 0x400000 ;  /* 0x00400000ff007424 */ /* 0x000fe200078e00ff */
[----:B----4-:R-:W-:-:S13]  /*29090*/  ISETP.NE.AND P0, PT, R2, RZ, PT ;  /* 0x000000ff0200720c */ /* 0x010fda0003f05270 */
[----:B------:R-:W-:Y:S05]  /*290a0*/  @!P0 BRA `(.L_x_30629) ;  /* 0x00000000000c8947 */ /* 0x000fea0003800000 */
[----:B------:R-:W-:-:S13]  /*290b0*/  ISETP.NE.AND P0, PT, R2, 0xff, PT ;  /* 0x000000ff0200780c */ /* 0x000fda0003f05270 */
[----:B------:R-:W-:Y:S02]  /*290c0*/  @!P0 IMAD.MOV.U32 R0, RZ, RZ, 0x7f800001 ;  /* 0x7f800001ff008424 */ /* 0x000fe400078e00ff */
[----:B------:R-:W-:-:S07]  /*290d0*/  @P0 IMAD.SHL.U32 R0, R2, 0x800000, RZ ;  /* 0x0080000002000824 */ /* 0x000fce00078e00ff */
.L_x_30629:
[----:B------:R-:W-:Y:S05]  /*290e0*/  BSYNC B0 ;  /* 0x0000000000007941 */ /* 0x000fea0003800000 */
.L_x_30628:
[----:B------:R-:W-:Y:S01]  /*290f0*/  FMUL.FTZ R0, R0, 1 ;  /* 0x3f80000000007820 */ /* 0x000fe20000410000 */
[----:B------:R-:W-:-:S03]  /*29100*/  CS2R R10, SRZ ;  /* 0x00000000000a7805 */ /* 0x000fc6000001ff00 */
[----:B------:R0:W1:Y:S01]  /*29110*/  F2F.F64.F32 R8, R0 ;  /* 0x0000000000087310 */ /* 0x0000620000201800 */
[----:B------:R-:W-:Y:S05]  /*29120*/  BRA `(.L_x_30603) ;  /* 0x0000000000687947 */ /* 0x000fea0003800000 */
.L_x_30602:
        /* <DEDUP_REMOVED lines=14> */
[----:B--23--:R-:W-:-:S07]  /*29210*/  LEPC R20, `(.L_x_30630) ;  /* 0x000000001014794e */ /* 0x00cfce0000000000 */
[----:B-1----:R-:W-:Y:S05]  /*29220*/  CALL.ABS.NOINC R2 ;  /* 0x0000000002007343 */ /* 0x002fea0003c00000 */
.L_x_30630:
[----:B------:R-:W-:Y:S02]  /*29230*/  CS2R R8, SRZ ;  /* 0x0000000000087805 */ /* 0x000fe4000001ff00 */
[----:B------:R-:W-:Y:S01]  /*29240*/  CS2R R10, SRZ ;  /* 0x00000000000a7805 */ /* 0x000fe2000001ff00 */
[----:B------:R-:W-:Y:S06]  /*29250*/  BRA `(.L_x_30603) ;  /* 0x00000000001c7947 */ /* 0x000fec0003800000 */
.L_x_30627:
[----:B------:R-:W4:Y:S01]  /*29260*/  LDG.E.64 R8, desc[UR36][R2.64] ;  /* 0x0000002402087981 */ /* 0x000f22000c1e1b00 */
[----:B------:R-:W-:Y:S01]  /*29270*/  CS2R R10, SRZ ;  /* 0x00000000000a7805 */ /* 0x000fe2000001ff00 */
[----:B----4-:R-:W0:Y:S01]  /*29280*/  I2F.F64.U64 R8, R8 ;  /* 0x0000000800087312 */ /* 0x010e220000301800 */
[----:B------:R-:W-:Y:S05]  /*29290*/  BRA `(.L_x_30603) ;  /* 0x00000000000c7947 */ /* 0x000fea0003800000 */
.L_x_30626:
[----:B------:R-:W4:Y:S01]  /*292a0*/  LDG.E R2, desc[UR36][R2.64] ;  /* 0x0000002402027981 */ /* 0x000f22000c1e1900 */
[----:B------:R-:W-:Y:S01]  /*292b0*/  CS2R R10, SRZ ;  /* 0x00000000000a7805 */ /* 0x000fe2000001ff00 */
[----:B----4-:R0:W1:Y:S06]  /*292c0*/  I2F.F64.U32 R8, R2 ;  /* 0x0000000200087312 */ /* 0x01006c0000201800 */
.L_x_30603:
[----:B01--45:R-:W-:Y:S01]  /*292d0*/  DSETP.NAN.AND P0, PT, R8, R10, PT ;  /* 0x0000000a0800722a */ /* 0x033fe20003f08000 */
[----:B------:R-:W-:Y:S01]  /*292e0*/  BSSY B1, `(.L_x_30631) ;  /* 0x000077d000017945 */ /* 0x000fe20003800000 */
[----:B--23--:R-:W-:-:S12]  /*292f0*/  DADD R18, -RZ, |R8| ;  /* 0x00000000ff127229 */ /* 0x00cfd80000000508 */
        /* <DEDUP_REMOVED lines=117> */
.L_x_30638:
        /* <DEDUP_REMOVED lines=22> */
.L_x_30641:
[----:B------:R-:W-:Y:S05]  /*29bb0*/  BSYNC B3 ;  /* 0x0000000000037941 */ /* 0x000fea0003800000 */
.L_x_30640:
        /* <DEDUP_REMOVED lines=29> */
.L_x_30639:
[----:B------:R-:W-:Y:S05]  /*29d90*/  BSYNC B2 ;  /* 0x0000000000027941 */ /* 0x000fea0003800000 */
.L_x_30637:
        /* <DEDUP_REMOVED lines=21> */
.L_x_30643:
[----:B------:R-:W-:Y:S05]  /*29ef0*/  BSYNC B2 ;  /* 0x0000000000027941 */ /* 0x000fea0003800000 */
.L_x_30642:
        /* <DEDUP_REMOVED lines=82> */
.L_x_30645:
[----:B------:R-:W-:-:S04]  /*2a420*/  ISETP.GE.AND P0, PT, R9, RZ, PT ;  /* 0x000000ff0900720c */ /* 0x000fc80003f06270 */
[----:B------:R-:W-:Y:S02]  /*2a430*/  FSEL R2, RZ, 3.37028055040000000000e+12, P0 ;  /* 0x54442d18ff027808 */ /* 0x000fe40000000000 */
[----:B------:R-:W-:-:S07]  /*2a440*/  FSEL R3, RZ, 2.1426990032196044922, P0 ;  /* 0x400921fbff037808 */ /* 0x000fce0000000000 */
.L_x_30646:
[----:B------:R-:W-:Y:S05]  /*2a450*/  BSYNC B0 ;  /* 0x0000000000007941 */ /* 0x000fea0003800000 */
.L_x_30644:
[----:B------:R-:W-:Y:S01]  /*2a460*/  DADD R8, |R10|, |R8| ;  /* 0x000000000a087229 */ /* 0x000fe20000000608 */
[----:B------:R-:W-:Y:S01]  /*2a470*/  LOP3.LUT R10, R3, 0x80000000, R11, 0xb8, !PT ;  /* 0x80000000030a7812 */ /* 0x000fe200078eb80b */
[----:B------:R-:W-:-:S06]  /*2a480*/  DMUL R18, R18, 0.5 ;  /* 0x3fe0000012127828 */ /* 0x000fcc0000000000 */
[----:B------:R-:W-:-:S06]  /*2a490*/  DSETP.GTU.AND P0, PT, |R8|, +INF , PT ;  /* 0x7ff000000800742a */ /* 0x000fcc0003f0c200 */
[----:B------:R-:W-:Y:S02]  /*2a4a0*/  FSEL R2, R8, R2, P0 ;  /* 0x0000000208027208 */ /* 0x000fe40000000000 */
[----:B------:R-:W-:Y:S01]  /*2a4b0*/  FSEL R3, R9, R10, P0 ;  /* 0x0000000a09037208 */ /* 0x000fe20000000000 */
[----:B------:R-:W-:Y:S06]  /*2a4c0*/  BRA `(.L_x_30647) ;  /* 0x0000006400787947 */ /* 0x000fec0003800000 */
.L_x_30636:
        /* <DEDUP_REMOVED lines=102> */
.L_x_30650:
[----:B------:R-:W-:Y:S05]  /*2ab30*/  BSYNC B0 ;  /* 0x0000000000007941 */ /* 0x000fea0003800000 */
.L_x_30649:
        /* <DEDUP_REMOVED lines=8> */
.L_x_30652:
[----:B------:R-:W-:Y:S05]  /*2abc0*/  BSYNC B2 ;  /* 0x0000000000027941 */ /* 0x000fea0003800000 */
.L_x_30651:
        /* <DEDUP_REMOVED lines=82> */
.L_x_30654:
[----:B------:R-:W-:-:S04]  /*2b0f0*/  ISETP.GE.AND P0, PT, R9, RZ, PT ;  /* 0x000000ff0900720c */ /* 0x000fc80003f06270 */
[----:B------:R-:W-:Y:S02]  /*2b100*/  FSEL R2, RZ, 3.37028055040000000000e+12, P0 ;  /* 0x54442d18ff027808 */ /* 0x000fe40000000000 */
[----:B------:R-:W-:-:S07]  /*2b110*/  FSEL R3, RZ, 2.1426990032196044922, P0 ;  /* 0x400921fbff037808 */ /* 0x000fce0000000000 */
.L_x_30655:
[----:B------:R-:W-:Y:S05]  /*2b120*/  BSYNC B0 ;  /* 0x0000000000007941 */ /* 0x000fea0003800000 */
.L_x_30653:
[----:B------:R-:W-:Y:S01]  /*2b130*/  DADD R8, |R10|, |R8| ;  /* 0x000000000a087229 */ /* 0x000fe20000000608 */
[----:B------:R-:W-:Y:S01]  /*2b140*/  LOP3.LUT R10, R3, 0x80000000, R11, 0xb8, !PT ;  /* 0x80000000030a7812 */ /* 0x000fe200078eb80b */
[----:B------:R-:W-:-:S06]  /*2b150*/  DMUL R18, R18, 0.5 ;  /* 0x3fe0000012127828 */ /* 0x000fcc0000000000 */
[----:B------:R-:W-:-:S06]  /*2b160*/  DSETP.GTU.AND P0, PT, |R8|, +INF , PT ;  /* 0x7ff000000800742a */ /* 0x000fcc0003f0c200 */
[----:B------:R-:W-:Y:S02]  /*2b170*/  FSEL R2, R8, R2, P0 ;  /* 0x0000000208027208 */ /* 0x000fe40000000000 */
[----:B------:R-:W-:Y:S01]  /*2b180*/  FSEL R3, R9, R10, P0 ;  /* 0x0000000a09037208 */ /* 0x000fe20000000000 */
[----:B------:R-:W-:Y:S06]  /*2b190*/  BRA `(.L_x_30647) ;  /* 0x0000005800447947 */ /* 0x000fec0003800000 */
.L_x_30648:
        /* <DEDUP_REMOVED lines=28> */
.L_x_30657:
        /* <DEDUP_REMOVED lines=77> */
.L_x_30656:
        /* <DEDUP_REMOVED lines=101> */
.L_x_30659:
        /* <DEDUP_REMOVED lines=22> */
.L_x_30662:
[----:B------:R-:W-:Y:S05]  /*2bfe0*/  BSYNC B3 ;  /* 0x0000000000037941 */ /* 0x000fea0003800000 */
.L_x_30661:
        /* <DEDUP_REMOVED lines=29> */
.L_x_30660:
[----:B------:R-:W-:Y:S05]  /*2c1c0*/  BSYNC B2 ;  /* 0x0000000000027941 */ /* 0x000fea0003800000 */
.L_x_30658:
        /* <DEDUP_REMOVED lines=21> */
.L_x_30664:
[----:B------:R-:W-:Y:S05]  /*2c320*/  BSYNC B2 ;  /* 0x0000000000027941 */ /* 0x000fea0003800000 */
.L_x_30663:
        /* <DEDUP_REMOVED lines=82> */
.L_x_30666:
[----:B------:R-:W-:-:S04]  /*2c850*/  ISETP.GE.AND P0, PT, R9, RZ, PT ;  /* 0x000000ff0900720c */ /* 0x000fc80003f06270 */
[----:B------:R-:W-:Y:S02]  /*2c860*/  FSEL R2, RZ, 3.37028055040000000000e+12, P0 ;  /* 0x54442d18ff027808 */ /* 0x000fe40000000000 */
[----:B------:R-:W-:-:S07]  /*2c870*/  FSEL R3, RZ, 2.1426990032196044922, P0 ;  /* 0x400921fbff037808 */ /* 0x000fce0000000000 */
.L_x_30667:
[----:B------:R-:W-:Y:S05]  /*2c880*/  BSYNC B0 ;  /* 0x0000000000007941 */ /* 0x000fea0003800000 */
.L_x_30665:
[----:B------:R-:W-:Y:S01]  /*2c890*/  DADD R8, |R10|, |R8| ;  /* 0x000000000a087229 */ /* 0x000fe20000000608 */
[----:B------:R-:W-:Y:S01]  /*2c8a0*/  LOP3.LUT R10, R3, 0x80000000, R11, 0xb8, !PT ;  /* 0x80000000030a7812 */ /* 0x000fe200078eb80b */
[----:B------:R-:W-:-:S06]  /*2c8b0*/  DMUL R18, R18, 0.5 ;  /* 0x3fe0000012127828 */ /* 0x000fcc0000000000 */
[----:B------:R-:W-:-:S06]  /*2c8c0*/  DSETP.GTU.AND P0, PT, |R8|, +INF , PT ;  /* 0x7ff000000800742a */ /* 0x000fcc0003f0c200 */
[----:B------:R-:W-:Y:S02]  /*2c8d0*/  FSEL R2, R8, R2, P0 ;  /* 0x0000000208027208 */ /* 0x000fe40000000000 */
[----:B------:R-:W-:Y:S01]  /*2c8e0*/  FSEL R3, R9, R10, P0 ;  /* 0x0000000a09037208 */ /* 0x000fe20000000000 */
[----:B------:R-:W-:Y:S06]  /*2c8f0*/  BRA `(.L_x_30647) ;  /* 0x00000040006c7947 */ /* 0x000fec0003800000 */
.L_x_30635:
        /* <DEDUP_REMOVED lines=137> */
.L_x_30669:
[----:B------:R-:W-:Y:S05]  /*2d190*/  BSYNC B0 ;  /* 0x0000000000007941 */ /* 0x000fea0003800000 */
.L_x_30668:
        /* <DEDUP_REMOVED lines=8> */
.L_x_30671:
[----:B------:R-:W-:Y:S05]  /*2d220*/  BSYNC B2 ;  /* 0x0000000000027941 */ /* 0x000fea0003800000 */
.L_x_30670:
        /* <DEDUP_REMOVED lines=82> */
.L_x_30673:
[----:B------:R-:W-:-:S04]  /*2d750*/  ISETP.GE.AND P0, PT, R9, RZ, PT ;  /* 0x000000ff0900720c */ /* 0x000fc80003f06270 */
[----:B------:R-:W-:Y:S02]  /*2d760*/  FSEL R2, RZ, 3.37028055040000000000e+12, P0 ;  /* 0x54442d18ff027808 */ /* 0x000fe40000000000 */
[----:B------:R-:W-:-:S07]  /*2d770*/  FSEL R3, RZ, 2.1426990032196044922, P0 ;  /* 0x400921fbff037808 */ /* 0x000fce0000000000 */
.L_x_30674:
[----:B------:R-:W-:Y:S05]  /*2d780*/  BSYNC B0 ;  /* 0x0000000000007941 */ /* 0x000fea0003800000 */
.L_x_30672:
[----:B------:R-:W-:Y:S01]  /*2d790*/  DADD R8, |R10|, |R8| ;  /* 0x000000000a087229 */ /* 0x000fe20000000608 */
[----:B------:R-:W-:-:S07]  /*2d7a0*/  LOP3.LUT R10, R3, 0x80000000, R11, 0xb8, !PT ;  /* 0x80000000030a7812 */ /* 0x000fce00078eb80b */
[----:B------:R-:W-:-:S06]  /*2d7b0*/  DSETP.GTU.AND P0, PT, |R8|, +INF , PT ;  /* 0x7ff000000800742a */ /* 0x000fcc0003f0c200 */
[----:B------:R-:W-:Y:S02]  /*2d7c0*/  FSEL R2, R8, R2, P0 ;  /* 0x0000000208027208 */ /* 0x000fe40000000000 */
[----:B------:R-:W-:Y:S01]  /*2d7d0*/  FSEL R3, R9, R10, P0 ;  /* 0x0000000a09037208 */ /* 0x000fe20000000000 */
[----:B------:R-:W-:Y:S06]  /*2d7e0*/  BRA `(.L_x_30647) ;  /* 0x0000003000b07947 */ /* 0x000fec0003800000 */
.L_x_30634:
        /* <DEDUP_REMOVED lines=90> */
.L_x_30677:
        /* <DEDUP_REMOVED lines=22> */
.L_x_30680:
[----:B------:R-:W-:Y:S05]  /*2def0*/  BSYNC B3 ;  /* 0x0000000000037941 */ /* 0x000fea0003800000 */
.L_x_30679:
        /* <DEDUP_REMOVED lines=29> */
.L_x_30678:
[----:B------:R-:W-:Y:S05]  /*2e0d0*/  BSYNC B2 ;  /* 0x0000000000027941 */ /* 0x000fea0003800000 */
.L_x_30676:
        /* <DEDUP_REMOVED lines=83> */
.L_x_30675:
[----:B------:R-:W-:Y:S01]  /*2e610*/  DMUL R4, R6, R6 ;  /* 0x0000000606047228 */ /* 0x000fe20000000000 */
[----:B------:R-:W-:Y:S01]  /*2e620*/  IMAD.MOV.U32 R2, RZ, RZ, -0x2449a4b7 ;  /* 0xdbb65b49ff027424 */ /* 0x000fe200078e00ff */
        /* <DEDUP_REMOVED lines=83> */
.L_x_30633:
        /* <DEDUP_REMOVED lines=23> */
.L_x_30682:
[----:B------:R-:W-:Y:S05]  /*2ecd0*/  BSYNC B2 ;  /* 0x0000000000027941 */ /* 0x000fea0003800000 */
.L_x_30681:
        /* <DEDUP_REMOVED lines=26> */
.L_x_30684:
[----:B------:R-:W-:Y:S05]  /*2ee80*/  BSYNC B2 ;  /* 0x0000000000027941 */ /* 0x000fea0003800000 */
.L_x_30683:
        /* <DEDUP_REMOVED lines=138> */
.L_x_30686:
[----:B------:R-:W-:Y:S05]  /*2f730*/  BSYNC B0 ;  /* 0x0000000000007941 */ /* 0x000fea0003800000 */
.L_x_30685:
        /* <DEDUP_REMOVED lines=8> */
.L_x_30688:
[----:B------:R-:W-:Y:S05]  /*2f7c0*/  BSYNC B2 ;  /* 0x0000000000027941 */ /* 0x000fea0003800000 */
.L_x_30687:
        /* <DEDUP_REMOVED lines=82> */
.L_x_30690:
[----:B------:R-:W-:-:S04]  /*2fcf0*/  ISETP.GE.AND P0, PT, R9, RZ, PT ;  /* 0x000000ff0900720c */ /* 0x000fc80003f06270 */
[----:B------:R-:W-:Y:S02]  /*2fd00*/  FSEL R2, RZ, 3.37028055040000000000e+12, P0 ;  /* 0x54442d18ff027808 */ /* 0x000fe40000000000 */
[----:B------:R-:W-:-:S07]  /*2fd10*/  FSEL R3, RZ, 2.1426990032196044922, P0 ;  /* 0x400921fbff037808 */ /* 0x000fce0000000000 */
.L_x_30691:
[----:B------:R-:W-:Y:S05]  /*2fd20*/  BSYNC B0 ;  /* 0x0000000000007941 */ /* 0x000fea0003800000 */
.L_x_30689:
[----:B------:R-:W-:Y:S01]  /*2fd30*/  DADD R8, |R10|, |R8| ;  /* 0x000000000a087229 */ /* 0x000fe20000000608 */
[----:B------:R-:W-:Y:S01]  /*2fd40*/  LOP3.LUT R10, R3, 0x80000000, R11, 0xb8, !PT ;  /* 0x80000000030a7812 */ /* 0x000fe200078eb80b */
[----:B------:R-:W-:-:S06]  /*2fd50*/  DADD R18, R18, 1 ;  /* 0x3ff0000012127429 */ /* 0x000fcc0000000000 */
[----:B------:R-:W-:-:S06]  /*2fd60*/  DSETP.GTU.AND P0, PT, |R8|, +INF , PT ;  /* 0x7ff000000800742a */ /* 0x000fcc0003f0c200 */
[----:B------:R-:W-:Y:S02]  /*2fd70*/  FSEL R2, R8, R2, P0 ;  /* 0x0000000208027208 */ /* 0x000fe40000000000 */
[----:B------:R-:W-:Y:S01]  /*2fd80*/  FSEL R3, R9, R10, P0 ;  /* 0x0000000a09037208 */ /* 0x000fe20000000000 */
[----:B------:R-:W-:Y:S06]  /*2fd90*/  BRA `(.L_x_30647) ;  /* 0x0000000c00447947 */ /* 0x000fec0003800000 */
.L_x_30632:
        /* <DEDUP_REMOVED lines=109> */
.L_x_30693:
[----:B------:R-:W-:Y:S05]  /*30470*/  BSYNC B0 ;  /* 0x0000000000007941 */ /* 0x000fea0003800000 */
.L_x_30692:
        /* <DEDUP_REMOVED lines=8> */
.L_x_30695:
[----:B------:R-:W-:Y:S05]  /*30500*/  BSYNC B2 ;  /* 0x0000000000027941 */ /* 0x000fea0003800000 */
.L_x_30694:
        /* <DEDUP_REMOVED lines=82> */
.L_x_30697:
[----:B------:R-:W-:Y:S02]  /*30a30*/  FSEL R2, RZ, 3.37028055040000000000e+12, P2 ;  /* 0x54442d18ff027808 */ /* 0x000fe40001000000 */
[----:B------:R-:W-:-:S07]  /*30a40*/  FSEL R3, RZ, 2.1426990032196044922, P2 ;  /* 0x400921fbff037808 */ /* 0x000fce0001000000 */
.L_x_30698:
[----:B------:R-:W-:Y:S05]  /*30a50*/  BSYNC B0 ;  /* 0x0000000000007941 */ /* 0x000fea0003800000 */
.L_x_30696:
[----:B------:R-:W-:Y:S01]  /*30a60*/  DADD R8, |R10|, |R8| ;  /* 0x000000000a087229 */ /* 0x000fe20000000608 */
[----:B------:R-:W-:-:S07]  /*30a70*/  LOP3.LUT R10, R3, 0x80000000, R11, 0xb8, !PT ;  /* 0x80000000030a7812 */ /* 0x000fce00078eb80b */
[----:B------:R-:W-:-:S06]  /*30a80*/  DSETP.GTU.AND P0, PT, |R8|, +INF , PT ;  /* 0x7ff000000800742a */ /* 0x000fcc0003f0c200 */
[----:B------:R-:W-:Y:S02]  /*30a90*/  FSEL R2, R8, R2, P0 ;  /* 0x0000000208027208 */ /* 0x000fe40000000000 */
[----:B------:R-:W-:-:S07]  /*30aa0*/  FSEL R3, R9, R10, P0 ;  /* 0x0000000a09037208 */ /* 0x000fce0000000000 */
.L_x_30647:
[----:B------:R-:W-:Y:S05]  /*30ab0*/  BSYNC B1 ;  /* 0x0000000000017941 */ /* 0x000fea0003800000 */
.L_x_30631:
        /* <DEDUP_REMOVED lines=77> */
.L_x_30705:
[----:B------:R-:W-:Y:S05]  /*30f90*/  BSYNC B0 ;  /* 0x0000000000007941 */ /* 0x000fea0003800000 */
.L_x_30704:
        /* <DEDUP_REMOVED lines=25> */
.L_x_30707:
[----:B------:R-:W-:Y:S01]  /*31130*/  DMUL R20, RZ, R12 ;  /* 0x0000000cff147228 */ /* 0x000fe20000000000 */
[----:B------:R-:W-:-:S10]  /*31140*/  IMAD.MOV.U32 R0, RZ, RZ, RZ ;  /* 0x000000ffff007224 */ /* 0x000fd400078e00ff */
.L_x_30708:
[----:B------:R-:W-:Y:S05]  /*31150*/  BSYNC B2 ;  /* 0x0000000000027941 */ /* 0x000fea0003800000 */
.L_x_30706:
        /* <DEDUP_REMOVED lines=46> */
.L_x_30710:
[----:B------:R-:W-:Y:S01]  /*31440*/  DMUL R2, RZ, R12 ;  /* 0x0000000cff027228 */ /* 0x000fe20000000000 */
[----:B------:R-:W-:-:S10]  /*31450*/  IMAD.MOV.U32 R0, RZ, RZ, RZ ;  /* 0x000000ffff007224 */ /* 0x000fd400078e00ff */
.L_x_30711:
[----:B------:R-:W-:Y:S05]  /*31460*/  BSYNC B2 ;  /* 0x0000000000027941 */ /* 0x000fea0003800000 */
.L_x_30709:
        /* <DEDUP_REMOVED lines=25> */
.L_x_30703:
        /* <DEDUP_REMOVED lines=62> */
.L_x_30714:
[----:B------:R-:W-:Y:S05]  /*319e0*/  BSYNC B0 ;  /* 0x0000000000007941 */ /* 0x000fea0003800000 */
.L_x_30713:
        /* <DEDUP_REMOVED lines=25> */
.L_x_30716:
[----:B------:R-:W-:Y:S01]  /*31b80*/  DMUL R18, RZ, R12 ;  /* 0x0000000cff127228 */ /* 0x000fe20000000000 */
[----:B------:R-:W-:-:S10]  /*31b90*/  IMAD.MOV.U32 R0, RZ, RZ, RZ ;  /* 0x000000ffff007224 */ /* 0x000fd400078e00ff */
.L_x_30717:
[----:B------:R-:W-:Y:S05]  /*31ba0*/  BSYNC B2 ;  /* 0x0000000000027941 */ /* 0x000fea0003800000 */
.L_x_30715:
        /* <DEDUP_REMOVED lines=46> */
.L_x_30719:
[----:B------:R-:W-:Y:S01]  /*31e90*/  DMUL R2, RZ, R12 ;  /* 0x0000000cff027228 */ /* 0x000fe20000000000 */
[----:B------:R-:W-:-:S10]  /*31ea0*/  IMAD.MOV.U32 R0, RZ, RZ, RZ ;  /* 0x000000ffff007224 */ /* 0x000fd400078e00ff */
.L_x_30720:
[----:B------:R-:W-:Y:S05]  /*31eb0*/  BSYNC B2 ;  /* 0x0000000000027941 */ /* 0x000fea0003800000 */
.L_x_30718:
        /* <DEDUP_REMOVED lines=39> */
.L_x_30702:
        /* <DEDUP_REMOVED lines=11> */
.L_x_30721:
[----:B------:R-:W-:-:S10]  /*321e0*/  DADD R20, R12, -R12 ;  /* 0x000000000c147229 */ /* 0x000fd4000000080c */
[----:B------:R-:W-:Y:S02]  /*321f0*/  IMAD.MOV.U32 R22, RZ, RZ, R20 ;  /* 0x000000ffff167224 */ /* 0x000fe400078e0014 */
[----:B------:R-:W-:Y:S01]  /*32200*/  IMAD.MOV.U32 R23, RZ, RZ, R21 ;  /* 0x000000ffff177224 */ /* 0x000fe200078e0015 */
[----:B------:R-:W-:Y:S06]  /*32210*/  BRA `(.L_x_30712) ;  /* 0x00000008009c7947 */ /* 0x000fec0003800000 */
.L_x_30701:
        /* <DEDUP_REMOVED lines=26> */
.L_x_30723:
[----:B------:R-:W-:Y:S01]  /*323c0*/  DMUL R20, RZ, R12 ;  /* 0x0000000cff147228 */ /* 0x000fe20000000000 */
[----:B------:R-:W-:-:S10]  /*323d0*/  IMAD.MOV.U32 R0, RZ, RZ, RZ ;  /* 0x000000ffff007224 */ /* 0x000fd400078e00ff */
.L_x_30724:
[----:B------:R-:W-:Y:S05]  /*323e0*/  BSYNC B2 ;  /* 0x0000000000027941 */ /* 0x000fea0003800000 */
.L_x_30722:
        /* <DEDUP_REMOVED lines=48> */
.L_x_30726:
[----:B------:R-:W-:Y:S01]  /*326f0*/  DMUL R22, RZ, R12 ;  /* 0x0000000cff167228 */ /* 0x000fe20000000000 */
[----:B------:R-:W-:-:S10]  /*32700*/  IMAD.MOV.U32 R0, RZ, RZ, RZ ;  /* 0x000000ffff007224 */ /* 0x000fd400078e00ff */
.L_x_30727:
[----:B------:R-:W-:Y:S05]  /*32710*/  BSYNC B2 ;  /* 0x0000000000027941 */ /* 0x000fea0003800000 */
.L_x_30725:
        /* <DEDUP_REMOVED lines=24> */
.L_x_30700:
        /* <DEDUP_REMOVED lines=60> */
.L_x_30729:
[----:B------:R-:W-:Y:S05]  /*32c60*/  BSYNC B0 ;  /* 0x0000000000007941 */ /* 0x000fea0003800000 */
.L_x_30728:
[----:B------:R-:W-:Y:S02]  /*32c70*/  IMAD.MOV.U32 R22, RZ, RZ, R12 ;  /* 0x000000ffff167224 */ /* 0x000fe400078e000c */
[----:B------:R-:W-:-:S07]  /*32c80*/  IMAD.MOV.U32 R23, RZ, RZ, R13 ;  /* 0x000000ffff177224 */ /* 0x000fce00078e000d */
.L_x_30712:
[----:B------:R-:W-:Y:S05]  /*32c90*/  BSYNC B1 ;  /* 0x0000000000017941 */ /* 0x000fea0003800000 */
.L_x_30699:
        /* <DEDUP_REMOVED lines=15> */
.L_x_30733:
[----:B------:R-:W0:Y:S02]  /*32d90*/  F2I.S64.F64.TRUNC R20, R20 ;  /* 0x0000001400147311 */ /* 0x000e24000030d900 */
[----:B0-----:R-:W-:Y:S01]  /*32da0*/  STG.E.U8 desc[UR36][R16.64], R20 ;  /* 0x0000001410007986 */ /* 0x001fe2000c101124 */
[----:B------:R-:W-:Y:S05]  /*32db0*/  EXIT ;  /* 0x000000000000794d */ /* 0x000fea0003800000 */
.L_x_30732:
        /* <DEDUP_REMOVED lines=9> */
.L_x_30736:
[----:B------:R-:W0:Y:S02]  /*32e50*/  F2I.F64.TRUNC R20, R20 ;  /* 0x0000001400147311 */ /* 0x000e24000030d100 */
[----:B0-----:R-:W-:Y:S01]  /*32e60*/  STG.E desc[UR36][R16.64], R20 ;  /* 0x0000001410007986 */ /* 0x001fe2000c101924 */
[----:B------:R-:W-:Y:S05]  /*32e70*/  EXIT ;  /* 0x000000000000794d */ /* 0x000fea0003800000 */
.L_x_30735:
[----:B------:R-:W0:Y:S02]  /*32e80*/  F2I.F64.TRUNC R20, R20 ;  /* 0x0000001400147311 */ /* 0x000e24000030d100 */
[----:B0-----:R-:W-:Y:S01]  /*32e90*/  STG.E.U16 desc[UR36][R16.64], R20 ;  /* 0x0000001410007986 */ /* 0x001fe2000c101524 */
[----:B------:R-:W-:Y:S05]  /*32ea0*/  EXIT ;  /* 0x000000000000794d */ /* 0x000fea0003800000 */
.L_x_30731:
        /* <DEDUP_REMOVED lines=13> */
.L_x_30738:
        /* <DEDUP_REMOVED lines=8> */
.L_x_30737:
        /* <DEDUP_REMOVED lines=14> */
[----:B------:R-:W-:Y:S01]  /*330e0*/  STG.E.64 desc[UR36][R16.64], R2 ;  /* 0x0000000210007986 */ /* 0x000fe2000c101b24 */
[----:B------:R-:W-:Y:S05]  /*330f0*/  EXIT ;  /* 0x000000000000794d */ /* 0x000fea0003800000 */
.L_x_30740:
        /* <DEDUP_REMOVED lines=9> */
[----:B------:R-:W-:Y:S01]  /*33190*/  STG.E desc[UR36][R16.64], R0 ;  /* 0x0000000010007986 */ /* 0x000fe2000c101924 */
[----:B------:R-:W-:Y:S05]  /*331a0*/  EXIT ;  /* 0x000000000000794d */ /* 0x000fea0003800000 */
.L_x_30739:
[----:B------:R-:W-:Y:S01]  /*331b0*/  STG.E.64 desc[UR36][R16.64], R20 ;  /* 0x0000001410007986 */ /* 0x000fe2000c101b24 */
[----:B------:R-:W-:Y:S05]  /*331c0*/  EXIT ;  /* 0x000000000000794d */ /* 0x000fea0003800000 */
.L_x_30730:
        /* <DEDUP_REMOVED lines=11> */
[----:B------:R-:W-:Y:S01]  /*33280*/  STG.E.U8 desc[UR36][R16.64], R0 ;  /* 0x0000000010007986 */ /* 0x000fe2000c101124 */
[----:B------:R-:W-:Y:S05]  /*33290*/  EXIT ;  /* 0x000000000000794d */ /* 0x000fea0003800000 */
.L_x_30743:
[----:B------:R-:W-:Y:S01]  /*332a0*/  STG.E.128 desc[UR36][R16.64], R20 ;  /* 0x0000001410007986 */ /* 0x000fe2000c101d24 */
[----:B------:R-:W-:Y:S05]  /*332b0*/  EXIT ;  /* 0x000000000000794d */ /* 0x000fea0003800000 */
.L_x_30742:
        /* <DEDUP_REMOVED lines=25> */
.L_x_30747:
[----:B------:R-:W-:Y:S05]  /*33450*/  BSYNC B0 ;  /* 0x0000000000007941 */ /* 0x000fea0003800000 */
.L_x_30746:
[----:B------:R-:W-:-:S05]  /*33460*/  LOP3.LUT R0, R0, R3, RZ, 0xfc, !PT ;  /* 0x0000000300007212 */ /* 0x000fca00078efcff */
[----:B------:R-:W-:Y:S01]  /*33470*/  STG.E.U8 desc[UR36][R16.64], R0 ;  /* 0x0000000010007986 */ /* 0x000fe2000c101124 */
[----:B------:R-:W-:Y:S05]  /*33480*/  EXIT ;  /* 0x000000000000794d */ /* 0x000fea0003800000 */
.L_x_30745:
        /* <DEDUP_REMOVED lines=17> */
.L_x_30749:
[----:B------:R-:W-:Y:S01]  /*335a0*/  IMAD.MOV.U32 R0, RZ, RZ, 0x7f ;  /* 0x0000007fff007424 */ /* 0x000fe200078e00ff */
[----:B------:R-:W-:-:S04]  /*335b0*/  ISETP.GT.U32.AND P0, PT, R2, 0x7f800000, PT ;  /* 0x7f8000000200780c */ /* 0x000fc80003f04070 */
[----:B------:R-:W-:-:S09]  /*335c0*/  SEL R0, R0, 0x7c, P0 ;  /* 0x0000007c00007807 */ /* 0x000fd20000000000 */
.L_x_30750:
[----:B------:R-:W-:Y:S05]  /*335d0*/  BSYNC B0 ;  /* 0x0000000000007941 */ /* 0x000fea0003800000 */
.L_x_30748:
[----:B------:R-:W-:-:S04]  /*335e0*/  LOP3.LUT R2, R3, 0x80000000, RZ, 0xc0, !PT ;  /* 0x8000000003027812 */ /* 0x000fc800078ec0ff */
[----:B------:R-:W-:-:S04]  /*335f0*/  SHF.R.U32.HI R2, RZ, 0x18, R2 ;  /* 0x00000018ff027819 */ /* 0x000fc80000011602 */
[----:B------:R-:W-:-:S05]  /*33600*/  LOP3.LUT R0, R0, R2, RZ, 0xfc, !PT ;  /* 0x0000000200007212 */ /* 0x000fca00078efcff */
[----:B------:R-:W-:Y:S01]  /*33610*/  STG.E.U8 desc[UR36][R16.64], R0 ;  /* 0x0000000010007986 */ /* 0x000fe2000c101124 */
[----:B------:R-:W-:Y:S05]  /*33620*/  EXIT ;  /* 0x000000000000794d */ /* 0x000fea0003800000 */
.L_x_30744:
        /* <DEDUP_REMOVED lines=8> */
.L_x_30741:
        /* <DEDUP_REMOVED lines=11> */
.L_x_30753:
        /* <DEDUP_REMOVED lines=21> */
.L_x_30756:
[----:B------:R-:W-:-:S04]  /*338b0*/  LOP3.LUT R0, R4, 0x80000000, RZ, 0xc0, !PT ;  /* 0x8000000004007812 */ /* 0x000fc800078ec0ff */
[----:B------:R-:W-:-:S04]  /*338c0*/  SHF.R.U32.HI R0, RZ, 0x18, R0 ;  /* 0x00000018ff007819 */ /* 0x000fc80000011600 */
[----:B------:R-:W-:-:S07]  /*338d0*/  LOP3.LUT R0, R2, R0, RZ, 0xfc, !PT ;  /* 0x0000000002007212 */ /* 0x000fce00078efcff */
.L_x_30755:
[----:B------:R-:W-:Y:S05]  /*338e0*/  BSYNC B0 ;  /* 0x0000000000007941 */ /* 0x000fea0003800000 */
.L_x_30754:
[----:B------:R-:W-:Y:S01]  /*338f0*/  STG.E.U8 desc[UR36][R16.64], R0 ;  /* 0x0000000010007986 */ /* 0x000fe2000c101124 */
[----:B------:R-:W-:Y:S05]  /*33900*/  EXIT ;  /* 0x000000000000794d */ /* 0x000fea0003800000 */
.L_x_30752:
        /* <DEDUP_REMOVED lines=21> */
.L_x_30759:
[----:B------:R-:W-:-:S04]  /*33a60*/  LOP3.LUT R0, R4, 0x80000000, RZ, 0xc0, !PT ;  /* 0x8000000004007812 */ /* 0x000fc800078ec0ff */
[----:B------:R-:W-:-:S04]  /*33a70*/  SHF.R.U32.HI R0, RZ, 0x18, R0 ;  /* 0x00000018ff007819 */ /* 0x000fc80000011600 */
[----:B------:R-:W-:-:S07]  /*33a80*/  LOP3.LUT R0, R2, R0, RZ, 0xfc, !PT ;  /* 0x0000000002007212 */ /* 0x000fce00078efcff */
.L_x_30758:
[----:B------:R-:W-:Y:S05]  /*33a90*/  BSYNC B0 ;  /* 0x0000000000007941 */ /* 0x000fea0003800000 */
.L_x_30757:
[----:B------:R-:W-:Y:S01]  /*33aa0*/  STG.E.U8 desc[UR36][R16.64], R0 ;  /* 0x0000000010007986 */ /* 0x000fe2000c101124 */
[----:B------:R-:W-:Y:S05]  /*33ab0*/  EXIT ;  /* 0x000000000000794d */ /* 0x000fea0003800000 */
.L_x_30751:
        /* <DEDUP_REMOVED lines=24> */
[----:B------:R-:W-:Y:S01]  /*33c40*/  STG.E.U8 desc[UR36][R16.64], R0 ;  /* 0x0000000010007986 */ /* 0x000fe2000c101124 */
[----:B------:R-:W-:Y:S05]  /*33c50*/  EXIT ;  /* 0x000000000000794d */ /* 0x000fea0003800000 */
.L_x_30734:
        /* <DEDUP_REMOVED lines=16> */
.L_x_30762:
[----:B------:R-:W-:Y:S05]  /*33d60*/  EXIT ;  /* 0x000000000000794d */ /* 0x000fea0003800000 */
.L_x_30761:
[----:B------:R-:W0:Y:S02]  /*33d70*/  F2I.U64.F64.TRUNC R20, R20 ;  /* 0x0000001400147311 */ /* 0x000e24000030d800 */
[----:B0-----:R-:W-:Y:S01]  /*33d80*/  STG.E.64 desc[UR36][R16.64], R20 ;  /* 0x0000001410007986 */ /* 0x001fe2000c101b24 */
[----:B------:R-:W-:Y:S05]  /*33d90*/  EXIT ;  /* 0x000000000000794d */ /* 0x000fea0003800000 */
.L_x_30760:
[----:B------:R-:W0:Y:S02]  /*33da0*/  F2I.U32.F64.TRUNC R20, R20 ;  /* 0x0000001400147311 */ /* 0x000e24000030d000 */
[----:B0-----:R-:W-:Y:S01]  /*33db0*/  STG.E desc[UR36][R16.64], R20 ;  /* 0x0000001410007986 */ /* 0x001fe2000c101924 */
[----:B------:R-:W-:Y:S05]  /*33dc0*/  EXIT ;  /* 0x000000000000794d */ /* 0x000fea0003800000 */
        .weak           $__internal_70_$__cuda_sm20_div_rn_f64_full
        .type           $__internal_70_$__cuda_sm20_div_rn_f64_full,@function
        .size           $__internal_70_$__cuda_sm20_div_rn_f64_full,($_ZN2at6native18elementwise_kernelILi128ELi4EZNS0_15gpu_kernel_implIZZZNS0_50_GLOBAL__N__2680c7bb_12_PowKernel_cu_7dd49032_316824pow_tensor_scalar_kernelERNS_18TensorIteratorBaseERKN3c106ScalarEENKUlvE_clEvENKUlvE_clEvEUlNS6_7complexIdEEE0_EEvS5_RKT_EUliE_EEviT1_$__internal_trig_reduction_slowpathd - $__internal_70_$__cuda_sm20_div_rn_f64_full)
$__internal_70_$__cuda_sm20_div_rn_f64_full:
[C---:B------:R-:W-:Y:S01]  /*33dd0*/  FSETP.GEU.AND P2, PT, |R3|.reuse, 1.469367938527859385e-39, PT ;  /* 0x001000000300780b */ /* 0x040fe20003f4e200 */
[----:B------:R-:W-:Y:S01]  /*33de0*/  IMAD.MOV.U32 R20, RZ, RZ, 0x1 ;  /* 0x00000001ff147424 */ /* 0x000fe200078e00ff */
[----:B------:R-:W-:Y:S01]  /*33df0*/  LOP3.LUT R4, R3, 0x800fffff, RZ, 0xc0, !PT ;  /* 0x800fffff03047812 */ /* 0x000fe200078ec0ff */
[----:B------:R-:W-:Y:S01]  /*33e00*/  IMAD.MOV.U32 R25, RZ, RZ, 0x1ca00000 ;  /* 0x1ca00000ff197424 */ /* 0x000fe200078e00ff */
[C---:B------:R-:W-:Y:S01]  /*33e10*/  FSETP.GEU.AND P0, PT, |R15|.reuse, 1.469367938527859385e-39, PT ;  /* 0x001000000f00780b */ /* 0x040fe20003f0e200 */
[----:B------:R-:W-:Y:S01]  /*33e20*/  BSSY B0, `(.L_x_30763) ;  /* 0x0000058000007945 */ /* 0x000fe20003800000 */
[----:B------:R-:W-:Y:S01]  /*33e30*/  LOP3.LUT R5, R4, 0x3ff00000, RZ, 0xfc, !PT ;  /* 0x3ff0000004057812 */ /* 0x000fe200078efcff */
[----:B------:R-:W-:Y:S01]  /*33e40*/  IMAD.MOV.U32 R4, RZ, RZ, R2 ;  /* 0x000000ffff047224 */ /* 0x000fe200078e0002 */
[----:B------:R-:W-:Y:S02]  /*33e50*/  LOP3.LUT R24, R15, 0x7ff00000, RZ, 0xc0, !PT ;  /* 0x7ff000000f187812 */ /* 0x000fe400078ec0ff */
[----:B------:R-:W-:-:S03]  /*33e60*/  LOP3.LUT R22, R3, 0x7ff00000, RZ, 0xc0, !PT ;  /* 0x7ff0000003167812 */ /* 0x000fc600078ec0ff */
[----:B------:R-:W-:Y:S01]  /*33e70*/  @!P2 DMUL R4, R2, 8.98846567431157953865e+307 ;  /* 0x7fe000000204a828 */ /* 0x000fe20000000000 */
[----:B------:R-:W-:-:S03]  /*33e80*/  ISETP.GE.U32.AND P4, PT, R24, R22, PT ;  /* 0x000000161800720c */ /* 0x000fc60003f86070 */
[----:B------:R-:W-:Y:S02]  /*33e90*/  @!P0 LOP3.LUT R23, R3, 0x7ff00000, RZ, 0xc0, !PT ;  /* 0x7ff0000003178812 */ /* 0x000fe400078ec0ff */
[----:B------:R-:W0:Y:S02]  /*33ea0*/  MUFU.RCP64H R21, R5 ;  /* 0x0000000500157308 */ /* 0x000e240000001800 */
[----:B------:R-:W-:-:S04]  /*33eb0*/  @!P0 ISETP.GE.U32.AND P3, PT, R24, R23, PT ;  /* 0x000000171800820c */ /* 0x000fc80003f66070 */
[----:B------:R-:W-:-:S04]  /*33ec0*/  @!P0 SEL R30, R25, 0x63400000, !P3 ;  /* 0x63400000191e8807 */ /* 0x000fc80005800000 */
[----:B------:R-:W-:-:S04]  /*33ed0*/  @!P0 LOP3.LUT R30, R30, 0x80000000, R15, 0xf8, !PT ;  /* 0x800000001e1e8812 */ /* 0x000fc800078ef80f */
[----:B------:R-:W-:Y:S01]  /*33ee0*/  @!P0 LOP3.LUT R31, R30, 0x100000, RZ, 0xfc, !PT ;  /* 0x001000001e1f8812 */ /* 0x000fe200078efcff */
[----:B------:R-:W-:Y:S01]  /*33ef0*/  @!P0 IMAD.MOV.U32 R30, RZ, RZ, RZ ;  /* 0x000000ffff1e8224 */ /* 0x000fe200078e00ff */
[----:B0-----:R-:W-:-:S08]  /*33f00*/  DFMA R26, R20, -R4, 1 ;  /* 0x3ff00000141a742b */ /* 0x001fd00000000804 */
[----:B------:R-:W-:-:S08]  /*33f10*/  DFMA R26, R26, R26, R26 ;  /* 0x0000001a1a1a722b */ /* 0x000fd0000000001a */
[----:B------:R-:W-:Y:S01]  /*33f20*/  DFMA R26, R20, R26, R20 ;  /* 0x0000001a141a722b */ /* 0x000fe20000000014 */
[----:B------:R-:W-:-:S04]  /*33f30*/  SEL R20, R25, 0x63400000, !P4 ;  /* 0x6340000019147807 */ /* 0x000fc80006000000 */
[----:B------:R-:W-:Y:S01]  /*33f40*/  LOP3.LUT R21, R20, 0x800fffff, R15, 0xf8, !PT ;  /* 0x800fffff14157812 */ /* 0x000fe200078ef80f */
[----:B------:R-:W-:Y:S02]  /*33f50*/  IMAD.MOV.U32 R20, RZ, RZ, R14 ;  /* 0x000000ffff147224 */ /* 0x000fe400078e000e */
[----:B------:R-:W-:-:S04]  /*33f60*/  DFMA R28, R26, -R4, 1 ;  /* 0x3ff000001a1c742b */ /* 0x000fc80000000804 */
[----:B------:R-:W-:Y:S01]  /*33f70*/  @!P0 DFMA R20, R20, 2, -R30 ;  /* 0x400000001414882b */ /* 0x000fe2000000081e */
[----:B------:R-:W-:-:S03]  /*33f80*/  IMAD.MOV.U32 R30, RZ, RZ, R24 ;  /* 0x000000ffff1e7224 */ /* 0x000fc600078e0018 */
[----:B------:R-:W-:Y:S01]  /*33f90*/  DFMA R26, R26, R28, R26 ;  /* 0x0000001c1a1a722b */ /* 0x000fe2000000001a */
[----:B------:R-:W-:Y:S01]  /*33fa0*/  IMAD.MOV.U32 R31, RZ, RZ, R22 ;  /* 0x000000ffff1f7224 */ /* 0x000fe200078e0016 */
[----:B------:R-:W-:-:S04]  /*33fb0*/  @!P2 LOP3.LUT R31, R5, 0x7ff00000, RZ, 0xc0, !PT ;  /* 0x7ff00000051fa812 */ /* 0x000fc800078ec0ff */
[----:B------:R-:W-:Y:S01]  /*33fc0*/  @!P0 LOP3.LUT R30, R21, 0x7ff00000, RZ, 0xc0, !PT ;  /* 0x7ff00000151e8812 */ /* 0x000fe200078ec0ff */
[----:B------:R-:W-:Y:S01]  /*33fd0*/  VIADD R35, R31, 0xffffffff ;  /* 0xffffffff1f237836 */ /* 0x000fe20000000000 */
[----:B------:R-:W-:-:S03]  /*33fe0*/  DMUL R28, R26, R20 ;  /* 0x000000141a1c7228 */ /* 0x000fc60000000000 */
[----:B------:R-:W-:-:S05]  /*33ff0*/  VIADD R34, R30, 0xffffffff ;  /* 0xffffffff1e227836 */ /* 0x000fca0000000000 */
[----:B------:R-:W-:Y:S01]  /*34000*/  ISETP.GT.U32.AND P0, PT, R34, 0x7feffffe, PT ;  /* 0x7feffffe2200780c */ /* 0x000fe20003f04070 */
[----:B------:R-:W-:-:S03]  /*34010*/  DFMA R22, R28, -R4, R20 ;  /* 0x800000041c16722b */ /* 0x000fc60000000014 */
[----:B------:R-:W-:-:S05]  /*34020*/  ISETP.GT.U32.OR P0, PT, R35, 0x7feffffe, P0 ;  /* 0x7feffffe2300780c */ /* 0x000fca0000704470 */
[----:B------:R-:W-:-:S08]  /*34030*/  DFMA R22, R26, R22, R28 ;  /* 0x000000161a16722b */ /* 0x000fd0000000001c */
[----:B------:R-:W-:Y:S05]  /*34040*/  @P0 BRA `(.L_x_30764) ;  /* 0x0000000000740947 */ /* 0x000fea0003800000 */
[----:B------:R-:W-:Y:S01]  /*34050*/  LOP3.LUT R14, R3, 0x7ff00000, RZ, 0xc0, !PT ;  /* 0x7ff00000030e7812 */ /* 0x000fe200078ec0ff */
[----:B------:R-:W-:-:S03]  /*34060*/  IMAD.MOV.U32 R26, RZ, RZ, RZ ;  /* 0x000000ffff1a7224 */ /* 0x000fc600078e00ff */
[CC--:B------:R-:W-:Y:S02]  /*34070*/  VIADDMNMX R15, R24.reuse, -R14.reuse, 0xb9600000, !PT ;  /* 0xb9600000180f7446 */ /* 0x0c0fe4000780090e */
[----:B------:R-:W-:Y:S02]  /*34080*/  ISETP.GE.U32.AND P0, PT, R24, R14, PT ;  /* 0x0000000e1800720c */ /* 0x000fe40003f06070 */
[----:B------:R-:W-:Y:S02]  /*34090*/  VIMNMX R14, R15, 0x46a00000, PT ;  /* 0x46a000000f0e7848 */ /* 0x000fe40003fe0100 */
[----:B------:R-:W-:-:S05]  /*340a0*/  SEL R25, R25, 0x63400000, !P0 ;  /* 0x6340000019197807 */ /* 0x000fca0004000000 */
[----:B------:R-:W-:-:S04]  /*340b0*/  IMAD.IADD R14, R14, 0x1, -R25 ;  /* 0x000000010e0e7824 */ /* 0x000fc800078e0a19 */
[----:B------:R-:W-:-:S06]  /*340c0*/  VIADD R27, R14, 0x7fe00000 ;  /* 0x7fe000000e1b7836 */ /* 0x000fcc0000000000 */
[----:B------:R-:W-:-:S10]  /*340d0*/  DMUL R24, R22, R26 ;  /* 0x0000001a16187228 */ /* 0x000fd40000000000 */
[----:B------:R-:W-:-:S13]  /*340e0*/  FSETP.GTU.AND P0, PT, |R25|, 1.469367938527859385e-39, PT ;  /* 0x001000001900780b */ /* 0x000fda0003f0c200 */
[----:B------:R-:W-:Y:S05]  /*340f0*/  @P0 BRA `(.L_x_30765) ;  /* 0x0000000000a80947 */ /* 0x000fea0003800000 */
[----:B------:R-:W-:Y:S01]  /*34100*/  DFMA R4, R22, -R4, R20 ;  /* 0x800000041604722b */ /* 0x000fe20000000014 */
[----:B------:R-:W-:-:S09]  /*34110*/  IMAD.MOV.U32 R26, RZ, RZ, RZ ;  /* 0x000000ffff1a7224 */ /* 0x000fd200078e00ff */
[C---:B------:R-:W-:Y:S02]  /*34120*/  FSETP.NEU.AND P0, PT, R5.reuse, RZ, PT ;  /* 0x000000ff0500720b */ /* 0x040fe40003f0d000 */
[----:B------:R-:W-:-:S04]  /*34130*/  LOP3.LUT R2, R5, 0x80000000, R3, 0x48, !PT ;  /* 0x8000000005027812 */ /* 0x000fc800078e4803 */
[----:B------:R-:W-:-:S07]  /*34140*/  LOP3.LUT R27, R2, R27, RZ, 0xfc, !PT ;  /* 0x0000001b021b7212 */ /* 0x000fce00078efcff */
[----:B------:R-:W-:Y:S05]  /*34150*/  @!P0 BRA `(.L_x_30765) ;  /* 0x0000000000908947 */ /* 0x000fea0003800000 */
[----:B------:R-:W-:Y:S01]  /*34160*/  IMAD.MOV R5, RZ, RZ, -R14 ;  /* 0x000000ffff057224 */ /* 0x000fe200078e0a0e */
[----:B------:R-:W-:Y:S01]  /*34170*/  IADD3 R14, -R14, -0x43300000, RZ ;  /* 0xbcd000000e0e7810 */ /* 0x000fe20007ffe1ff */
[----:B------:R-:W-:-:S06]  /*34180*/  IMAD.MOV.U32 R4, RZ, RZ, RZ ;  /* 0x000000ffff047224 */ /* 0x000fcc00078e00ff */
[----:B------:R-:W-:Y:S02]  /*34190*/  DFMA R4, R24, -R4, R22 ;  /* 0x800000041804722b */ /* 0x000fe40000000016 */
[----:B------:R-:W-:-:S08]  /*341a0*/  DMUL.RP R22, R22, R26 ;  /* 0x0000001a16167228 */ /* 0x000fd00000008000 */
[----:B------:R-:W-:Y:S02]  /*341b0*/  FSETP.NEU.AND P0, PT, |R5|, R14, PT ;  /* 0x0000000e0500720b */ /* 0x000fe40003f0d200 */
[----:B------:R-:W-:Y:S02]  /*341c0*/  LOP3.LUT R2, R23, R2, RZ, 0x3c, !PT ;  /* 0x0000000217027212 */ /* 0x000fe400078e3cff */
[----:B------:R-:W-:Y:S02]  /*341d0*/  FSEL R22, R22, R24, !P0 ;  /* 0x0000001816167208 */ /* 0x000fe40004000000 */
[----:B------:R-:W-:-:S03]  /*341e0*/  FSEL R2, R2, R25, !P0 ;  /* 0x0000001902027208 */ /* 0x000fc60004000000 */
[----:B------:R-:W-:Y:S02]  /*341f0*/  IMAD.MOV.U32 R24, RZ, RZ, R22 ;  /* 0x000000ffff187224 */ /* 0x000fe400078e0016 */
[----:B------:R-:W-:Y:S01]  /*34200*/  IMAD.MOV.U32 R25, RZ, RZ, R2 ;  /* 0x000000ffff197224 */ /* 0x000fe200078e0002 */
[----:B------:R-:W-:Y:S06]  /*34210*/  BRA `(.L_x_30765) ;  /* 0x0000000000607947 */ /* 0x000fec0003800000 */
.L_x_30764:
[----:B------:R-:W-:-:S14]  /*34220*/  DSETP.NAN.AND P0, PT, R14, R14, PT ;  /* 0x0000000e0e00722a */ /* 0x000fdc0003f08000 */
[----:B------:R-:W-:Y:S05]  /*34230*/  @P0 BRA `(.L_x_30766) ;  /* 0x00000000004c0947 */ /* 0x000fea0003800000 */
[----:B------:R-:W-:-:S14]  /*34240*/  DSETP.NAN.AND P0, PT, R2, R2, PT ;  /* 0x000000020200722a */ /* 0x000fdc0003f08000 */
[----:B------:R-:W-:Y:S05]  /*34250*/  @P0 BRA `(.L_x_30767) ;  /* 0x0000000000340947 */ /* 0x000fea0003800000 */
[----:B------:R-:W-:Y:S01]  /*34260*/  ISETP.NE.AND P0, PT, R30, R31, PT ;  /* 0x0000001f1e00720c */ /* 0x000fe20003f05270 */
[----:B------:R-:W-:Y:S02]  /*34270*/  IMAD.MOV.U32 R24, RZ, RZ, 0x0 ;  /* 0x00000000ff187424 */ /* 0x000fe400078e00ff */
[----:B------:R-:W-:-:S10]  /*34280*/  IMAD.MOV.U32 R25, RZ, RZ, -0x80000 ;  /* 0xfff80000ff197424 */ /* 0x000fd400078e00ff */
[----:B------:R-:W-:Y:S05]  /*34290*/  @!P0 BRA `(.L_x_30765) ;  /* 0x0000000000408947 */ /* 0x000fea0003800000 */
[----:B------:R-:W-:Y:S02]  /*342a0*/  ISETP.NE.AND P0, PT, R30, 0x7ff00000, PT ;  /* 0x7ff000001e00780c */ /* 0x000fe40003f05270 */
[----:B------:R-:W-:Y:S02]  /*342b0*/  LOP3.LUT R2, R15, 0x80000000, R3, 0x48, !PT ;  /* 0x800000000f027812 */ /* 0x000fe400078e4803 */
[----:B------:R-:W-:-:S13]  /*342c0*/  ISETP.EQ.OR P0, PT, R31, RZ, !P0 ;  /* 0x000000ff1f00720c */ /* 0x000fda0004702670 */
[----:B------:R-:W-:Y:S01]  /*342d0*/  @P0 LOP3.LUT R3, R2, 0x7ff00000, RZ, 0xfc, !PT ;  /* 0x7ff0000002030812 */ /* 0x000fe200078efcff */
[----:B------:R-:W-:Y:S02]  /*342e0*/  @!P0 IMAD.MOV.U32 R24, RZ, RZ, RZ ;  /* 0x000000ffff188224 */ /* 0x000fe400078e00ff */
[----:B------:R-:W-:Y:S02]  /*342f0*/  @!P0 IMAD.MOV.U32 R25, RZ, RZ, R2 ;  /* 0x000000ffff198224 */ /* 0x000fe400078e0002 */
[----:B------:R-:W-:Y:S02]  /*34300*/  @P0 IMAD.MOV.U32 R24, RZ, RZ, RZ ;  /* 0x000000ffff180224 */ /* 0x000fe400078e00ff */
[----:B------:R-:W-:Y:S01]  /*34310*/  @P0 IMAD.MOV.U32 R25, RZ, RZ, R3 ;  /* 0x000000ffff190224 */ /* 0x000fe200078e0003 */
[----:B------:R-:W-:Y:S06]  /*34320*/  BRA `(.L_x_30765) ;  /* 0x00000000001c7947 */ /* 0x000fec0003800000 */
.L_x_30767:
[----:B------:R-:W-:-:S05]  /*34330*/  LOP3.LUT R24, R3, 0x80000, RZ, 0xfc, !PT ;  /* 0x0008000003187812 */ /* 0x000fca00078efcff */
[----:B------:R-:W-:Y:S02]  /*34340*/  IMAD.MOV.U32 R25, RZ, RZ, R24 ;  /* 0x000000ffff197224 */ /* 0x000fe400078e0018 */
[----:B------:R-:W-:Y:S01]  /*34350*/  IMAD.MOV.U32 R24, RZ, RZ, R2 ;  /* 0x000000ffff187224 */ /* 0x000fe200078e0002 */
[----:B------:R-:W-:Y:S06]  /*34360*/  BRA `(.L_x_30765) ;  /* 0x00000000000c7947 */ /* 0x000fec0003800000 */
.L_x_30766:
[----:B------:R-:W-:-:S05]  /*34370*/  LOP3.LUT R24, R15, 0x80000, RZ, 0xfc, !PT ;  /* 0x000800000f187812 */ /* 0x000fca00078efcff */
[----:B------:R-:W-:Y:S02]  /*34380*/  IMAD.MOV.U32 R25, RZ, RZ, R24 ;  /* 0x000000ffff197224 */ /* 0x000fe400078e0018 */
[----:B------:R-:W-:-:S07]  /*34390*/  IMAD.MOV.U32 R24, RZ, RZ, R14 ;  /* 0x000000ffff187224 */ /* 0x000fce00078e000e */
.L_x_30765:
[----:B------:R-:W-:Y:S05]  /*343a0*/  BSYNC B0 ;  /* 0x0000000000007941 */ /* 0x000fea0003800000 */
.L_x_30763:
[----:B------:R-:W-:Y:S02]  /*343b0*/  IMAD.MOV.U32 R4, RZ, RZ, R0 ;  /* 0x000000ffff047224 */ /* 0x000fe400078e0000 */
[----:B------:R-:W-:Y:S02]  /*343c0*/  IMAD.MOV.U32 R5, RZ, RZ, 0x0 ;  /* 0x00000000ff057424 */ /* 0x000fe400078e00ff */
[----:B------:R-:W-:Y:S02]  /*343d0*/  IMAD.MOV.U32 R2, RZ, RZ, R24 ;  /* 0x000000ffff027224 */ /* 0x000fe400078e0018 */
[----:B------:R-:W-:Y:S01]  /*343e0*/  IMAD.MOV.U32 R3, RZ, RZ, R25 ;  /* 0x000000ffff037224 */ /* 0x000fe200078e0019 */
[----:B------:R-:W-:Y:S06]  /*343f0*/  RET.REL.NODEC R4 `(_ZN2at6native18elementwise_kernelILi128ELi4EZNS0_15gpu_kernel_implIZZZNS0_50_GLOBAL__N__2680c7bb_12_PowKernel_cu_7dd49032_316824pow_tensor_scalar_kernelERNS_18TensorIteratorBaseERKN3c106ScalarEENKUlvE_clEvENKUlvE_clEvEUlNS6_7complexIdEEE0_EEvS5_RKT_EUliE_EEviT1_) ;  /* 0xfffffcbc04007950 */ /* 0x000fec0003c3ffff */
        .type           $_ZN2at6native18elementwise_kernelILi128ELi4EZNS0_15gpu_kernel_implIZZZNS0_50_GLOBAL__N__2680c7bb_12_PowKernel_cu_7dd49032_316824pow_tensor_scalar_kernelERNS_18TensorIteratorBaseERKN3c106ScalarEENKUlvE_clEvENKUlvE_clEvEUlNS6_7complexIdEEE0_EEvS5_RKT_EUliE_EEviT1_$__internal_trig_reduction_slowpathd,@function
        .size           $_ZN2at6native18elementwise_kernelILi128ELi4EZNS0_15gpu_kernel_implIZZZNS0_50_GLOBAL__N__2680c7bb_12_PowKernel_cu_7dd49032_316824pow_tensor_scalar_kernelERNS_18TensorIteratorBaseERKN3c106ScalarEENKUlvE_clEvENKUlvE_clEvEUlNS6_7complexIdEEE0_EEvS5_RKT_EUliE_EEviT1_$__internal_trig_reduction_slowpathd,(.L_x_71513 - $_ZN2at6native18elementwise_kernelILi128ELi4EZNS0_15gpu_kernel_implIZZZNS0_50_GLOBAL__N__2680c7bb_12_PowKernel_cu_7dd49032_316824pow_tensor_scalar_kernelERNS_18TensorIteratorBaseERKN3c106ScalarEENKUlvE_clEvENKUlvE_clEvEUlNS6_7complexIdEEE0_EEvS5_RKT_EUliE_EEviT1_$__internal_trig_reduction_slowpathd)
$_ZN2at6native18elementwise_kernelILi128ELi4EZNS0_15gpu_kernel_implIZZZNS0_50_GLOBAL__N__2680c7bb_12_PowKernel_cu_7dd49032_316824pow_tensor_scalar_kernelERNS_18TensorIteratorBaseERKN3c106ScalarEENKUlvE_clEvENKUlvE_clEvEUlNS6_7complexIdEEE0_EEvS5_RKT_EUliE_EEviT1_$__internal_trig_reduction_slowpathd:
[----:B------:R-:W-:Y:S01]  /*34400*/  SHF.R.U32.HI R4, RZ, 0x14, R24 ;  /* 0x00000014ff047819 */ /* 0x000fe20000011618 */
[----:B------:R-:W-:Y:S02]  /*34410*/  IMAD.MOV.U32 R7, RZ, RZ, R0 ;  /* 0x000000ffff077224 */ /* 0x000fe400078e0000 */
[----:B------:R-:W-:Y:S01]  /*34420*/  IMAD.MOV.U32 R6, RZ, RZ, R24 ;  /* 0x000000ffff067224 */ /* 0x000fe200078e0018 */
[----:B------:R-:W-:Y:S01]  /*34430*/  LOP3.LUT R2, R4, 0x7ff, RZ, 0xc0, !PT ;  /* 0x000007ff04027812 */ /* 0x000fe200078ec0ff */
[----:B------:R-:W-:-:S03]  /*34440*/  IMAD.MOV.U32 R3, RZ, RZ, RZ ;  /* 0x000000ffff037224 */ /* 0x000fc600078e00ff */
[----:B------:R-:W-:-:S13]  /*34450*/  ISETP.NE.AND P0, PT, R2, 0x7ff, PT ;  /* 0x000007ff0200780c */ /* 0x000fda0003f05270 */
[----:B------:R-:W-:Y:S05]  /*34460*/  @!P0 BRA `(.L_x_30768) ;  /* 0x0000000800448947 */ /* 0x000fea0003800000 */
[----:B------:R-:W-:Y:S01]  /*34470*/  VIADD R0, R2, 0xfffffc00 ;  /* 0xfffffc0002007836 */ /* 0x000fe20000000000 */
[----:B------:R-:W-:Y:S04]  /*34480*/  BSSY B0, `(.L_x_30769) ;  /* 0x0000035000007945 */ /* 0x000fe80003800000 */
[----:B------:R-:W-:-:S04]  /*34490*/  SHF.R.U32.HI R0, RZ, 0x6, R0 ;  /* 0x00000006ff007819 */ /* 0x000fc80000011600 */
[C---:B------:R-:W-:Y:S02]  /*344a0*/  IADD3 R2, -R0.reuse, 0x10, RZ ;  /* 0x0000001000027810 */ /* 0x040fe40007ffe1ff */
[----:B------:R-:W-:Y:S02]  /*344b0*/  IADD3 R3, -R0, 0x13, RZ ;  /* 0x0000001300037810 */ /* 0x000fe40007ffe1ff */
[----:B------:R-:W-:Y:S02]  /*344c0*/  ISETP.GT.AND P0, PT, R2, 0xe, PT ;  /* 0x0000000e0200780c */ /* 0x000fe40003f04270 */
[----:B------:R-:W-:Y:S01]  /*344d0*/  IADD3 R11, -R0, 0xf, RZ ;  /* 0x0000000f000b7810 */ /* 0x000fe20007ffe1ff */
[----:B------:R-:W-:Y:S01]  /*344e0*/  IMAD.MOV.U32 R0, RZ, RZ, R1 ;  /* 0x000000ffff007224 */ /* 0x000fe200078e0001 */
[----:B------:R-:W-:Y:S01]  /*344f0*/  SEL R25, R3, 0x12, !P0 ;  /* 0x0000001203197807 */ /* 0x000fe20004000000 */
[----:B------:R-:W-:Y:S01]  /*34500*/  VIADD R3, R4, 0xfffffc00 ;  /* 0xfffffc0004037836 */ /* 0x000fe20000000000 */
[----:B------:R-:W-:-:S02]  /*34510*/  CS2R R4, SRZ ;  /* 0x0000000000047805 */ /* 0x000fc4000001ff00 */
[----:B------:R-:W-:Y:S02]  /*34520*/  ISETP.GT.AND P1, PT, R2, R25, PT ;  /* 0x000000190200720c */ /* 0x000fe40003f24270 */
[----:B------:R-:W-:Y:S01]  /*34530*/  LOP3.LUT P0, R28, R3, 0x3f, RZ, 0xc0, !PT ;  /* 0x0000003f031c7812 */ /* 0x000fe2000780c0ff */
[----:B------:R-:W-:-:S10]  /*34540*/  IMAD.MOV.U32 R3, RZ, RZ, R11 ;  /* 0x000000ffff037224 */ /* 0x000fd400078e000b */
[----:B------:R-:W-:Y:S05]  /*34550*/  @P1 BRA `(.L_x_30770) ;  /* 0x00000000009c1947 */ /* 0x000fea0003800000 */
[----:B------:R-:W0:Y:S01]  /*34560*/  LDC.64 R2, c[0x4][0x1b0] ;  /* 0x01006c00ff027b82 */ /* 0x000e220000000a00 */
[C---:B------:R-:W-:Y:S01]  /*34570*/  SHF.L.U64.HI R6, R7.reuse, 0xb, R6 ;  /* 0x0000000b07067819 */ /* 0x040fe20000010206 */
[----:B------:R-:W-:Y:S01]  /*34580*/  IMAD.SHL.U32 R26, R7, 0x800, RZ ;  /* 0x00000800071a7824 */ /* 0x000fe200078e00ff */
[----:B------:R-:W-:Y:S02]  /*34590*/  CS2R R4, SRZ ;  /* 0x0000000000047805 */ /* 0x000fe4000001ff00 */
[----:B------:R-:W-:-:S03]  /*345a0*/  LOP3.LUT R27, R6, 0x80000000, RZ, 0xfc, !PT ;  /* 0x80000000061b7812 */ /* 0x000fc600078efcff */
[----:B------:R-:W1:Y:S01]  /*345b0*/  LDC.64 R30, c[0x0][0x208] ;  /* 0x00008200ff1e7b82 */ /* 0x000e620000000a00 */
[----:B0-----:R-:W-:-:S04]  /*345c0*/  IMAD.WIDE R2, R11, 0x8, R2 ;  /* 0x000000080b027825 */ /* 0x001fc800078e0202 */
[----:B------:R-:W-:Y:S02]  /*345d0*/  IMAD.MOV.U32 R8, RZ, RZ, R2 ;  /* 0x000000ffff087224 */ /* 0x000fe400078e0002 */
[----:B------:R-:W-:Y:S02]  /*345e0*/  IMAD.MOV.U32 R10, RZ, RZ, R3 ;  /* 0x000000ffff0a7224 */ /* 0x000fe400078e0003 */
[----:B------:R-:W-:Y:S02]  /*345f0*/  IMAD.MOV.U32 R2, RZ, RZ, R1 ;  /* 0x000000ffff027224 */ /* 0x000fe400078e0001 */
[----:B-1----:R-:W-:-:S07]  /*34600*/  IMAD.MOV.U32 R3, RZ, RZ, R11 ;  /* 0x000000ffff037224 */ /* 0x002fce00078e000b */
.L_x_30771:
[----:B------:R-:W-:Y:S01]  /*34610*/  R2UR UR4, R30 ;  /* 0x000000001e0472ca */ /* 0x000fe200000e0000 */
[----:B------:R-:W-:Y:S01]  /*34620*/  IMAD.MOV.U32 R6, RZ, RZ, R8 ;  /* 0x000000ffff067224 */ /* 0x000fe200078e0008 */
[----:B------:R-:W-:Y:S01]  /*34630*/  R2UR UR5, R31 ;  /* 0x000000001f0572ca */ /* 0x000fe200000e0000 */
[----:B------:R-:W-:-:S12]  /*34640*/  IMAD.MOV.U32 R7, RZ, RZ, R10 ;  /* 0x000000ffff077224 */ /* 0x000fd800078e000a */
[----:B------:R-:W2:Y:S01]  /*34650*/  LDG.E.64.CONSTANT R6, desc[UR4][R6.64] ;  /* 0x0000000406067981 */ /* 0x000ea2000c1e9b00 */
[----:B------:R-:W-:Y:S02]  /*34660*/  VIADD R3, R3, 0x1 ;  /* 0x0000000103037836 */ /* 0x000fe40000000000 */
[----:B--2---:R-:W-:-:S04]  /*34670*/  IMAD.WIDE.U32 R4, P1, R6, R26, R4 ;  /* 0x0000001a06047225 */ /* 0x004fc80007820004 */
[CC--:B------:R-:W-:Y:S02]  /*34680*/  IMAD R29, R6.reuse, R27.reuse, RZ ;  /* 0x0000001b061d7224 */ /* 0x0c0fe400078e02ff */
[----:B------:R-:W-:Y:S02]  /*34690*/  IMAD R32, R7, R26, RZ ;  /* 0x0000001a07207224 */ /* 0x000fe400078e02ff */
[----:B------:R-:W-:Y:S01]  /*346a0*/  IMAD.HI.U32 R6, R6, R27, RZ ;  /* 0x0000001b06067227 */ /* 0x000fe200078e00ff */
[----:B------:R-:W-:-:S03]  /*346b0*/  IADD3 R5, P3, R29, R5, RZ ;  /* 0x000000051d057210 */ /* 0x000fc60007f7e0ff */
[----:B------:R-:W-:Y:S01]  /*346c0*/  IMAD.HI.U32 R29, R7, R26, RZ ;  /* 0x0000001a071d7227 */ /* 0x000fe200078e00ff */
[----:B------:R-:W-:-:S03]  /*346d0*/  IADD3 R5, P4, R32, R5, RZ ;  /* 0x0000000520057210 */ /* 0x000fc60007f9e0ff */
[----:B------:R-:W-:Y:S02]  /*346e0*/  IMAD.X R6, RZ, RZ, R6, P1 ;  /* 0x000000ffff067224 */ /* 0x000fe400008e0606 */
[----:B------:R0:W-:Y:S03]  /*346f0*/  STL.64 [R2], R4 ;  /* 0x0000000402007387 */ /* 0x0001e60000100a00 */
[----:B------:R-:W-:Y:S02]  /*34700*/  IADD3.X R6, P1, R29, R6, RZ, P3, !PT ;  /* 0x000000061d067210 */ /* 0x000fe40001f3e4ff */
[----:B------:R-:W-:Y:S01]  /*34710*/  ISETP.GE.AND P3, PT, R3, R25, PT ;  /* 0x000000190300720c */ /* 0x000fe20003f66270 */
[----:B0-----:R-:W-:-:S04]  /*34720*/  IMAD.HI.U32 R4, R7, R27, RZ ;  /* 0x0000001b07047227 */ /* 0x001fc800078e00ff */
[----:B------:R-:W-:Y:S02]  /*34730*/  IMAD R7, R7, R27, RZ ;  /* 0x0000001b07077224 */ /* 0x000fe400078e02ff */
[----:B------:R-:W-:Y:S01]  /*34740*/  IMAD.X R4, RZ, RZ, R4, P1 ;  /* 0x000000ffff047224 */ /* 0x000fe200008e0604 */
[----:B------:R-:W-:Y:S01]  /*34750*/  IADD3 R8, P1, R8, 0x8, RZ ;  /* 0x0000000808087810 */ /* 0x000fe20007f3e0ff */
[----:B------:R-:W-:Y:S01]  /*34760*/  VIADD R2, R2, 0x8 ;  /* 0x0000000802027836 */ /* 0x000fe20000000000 */
[----:B------:R-:W-:-:S03]  /*34770*/  IADD3.X R6, P4, R7, R6, RZ, P4, !PT ;  /* 0x0000000607067210 */ /* 0x000fc6000279e4ff */
[----:B------:R-:W-:Y:S02]  /*34780*/  IMAD.X R10, RZ, RZ, R10, P1 ;  /* 0x000000ffff0a7224 */ /* 0x000fe400008e060a */
[----:B------:R-:W-:-:S04]  /*34790*/  IMAD.X R4, RZ, RZ, R4, P4 ;  /* 0x000000ffff047224 */ /* 0x000fc800020e0604 */
[----:B------:R-:W-:Y:S02]  /*347a0*/  IMAD.MOV.U32 R5, RZ, RZ, R4 ;  /* 0x000000ffff057224 */ /* 0x000fe400078e0004 */
[----:B------:R-:W-:Y:S01]  /*347b0*/  IMAD.MOV.U32 R4, RZ, RZ, R6 ;  /* 0x000000ffff047224 */ /* 0x000fe200078e0006 */
[----:B------:R-:W-:Y:S06]  /*347c0*/  @!P3 BRA `(.L_x_30771) ;  /* 0xfffffffc0090b947 */ /* 0x000fec000383ffff */
.L_x_30770:
[----:B------:R-:W-:Y:S05]  /*347d0*/  BSYNC B0 ;  /* 0x0000000000007941 */ /* 0x000fea0003800000 */
.L_x_30769:
[----:B------:R-:W-:-:S04]  /*347e0*/  IMAD.IADD R2, R3, 0x1, -R11 ;  /* 0x0000000103027824 */ /* 0x000fc800078e0a0b */
[----:B------:R-:W-:-:S05]  /*347f0*/  IMAD R2, R2, 0x8, R0 ;  /* 0x0000000802027824 */ /* 0x000fca00078e0200 */
[----:B------:R0:W-:Y:S04]  /*34800*/  STL.64 [R2], R4 ;  /* 0x0000000402007387 */ /* 0x0001e80000100a00 */
[----:B------:R-:W2:Y:S04]  /*34810*/  LDL.64 R10, [R1+0x10] ;  /* 0x00001000010a7983 */ /* 0x000ea80000100a00 */
[----:B0-----:R-:W3:Y:S04]  /*34820*/  @P0 LDL.64 R4, [R1+0x8] ;  /* 0x0000080001040983 */ /* 0x001ee80000100a00 */
[----:B------:R-:W4:Y:S01]  /*34830*/  LDL.64 R2, [R1+0x18] ;  /* 0x0000180001027983 */ /* 0x000f220000100a00 */
[----:B------:R-:W-:Y:S01]  /*34840*/  @P0 IADD3 R0, -R28, 0x40, RZ ;  /* 0x000000401c000810 */ /* 0x000fe20007ffe1ff */
[----:B------:R-:W-:Y:S01]  /*34850*/  UMOV UR4, URZ ;  /* 0x0000003f00047c82 */ /* 0x000fe20008000000 */
[----:B--2---:R-:W-:-:S02]  /*34860*/  @P0 SHF.L.U32 R6, R10, R28, RZ ;  /* 0x0000001c0a060219 */ /* 0x004fc400000006ff */
[C-C-:B------:R-:W-:Y:S02]  /*34870*/  @P0 SHF.R.U64 R8, R10.reuse, R0, R11.reuse ;  /* 0x000000000a080219 */ /* 0x140fe4000000120b */
[----:B------:R-:W-:Y:S02]  /*34880*/  @P0 SHF.L.U64.HI R7, R10, R28, R11 ;  /* 0x0000001c0a070219 */ /* 0x000fe4000001020b */
[-CC-:B---3--:R-:W-:Y:S02]  /*34890*/  @P0 SHF.R.U64 R4, R4, R0.reuse, R5.reuse ;  /* 0x0000000004040219 */ /* 0x188fe40000001205 */
[----:B------:R-:W-:Y:S02]  /*348a0*/  @P0 SHF.R.U32.HI R5, RZ, R0, R5 ;  /* 0x00000000ff050219 */ /* 0x000fe40000011605 */
[----:B------:R-:W-:Y:S02]  /*348b0*/  @P0 LOP3.LUT R10, R4, R6, RZ, 0xfc, !PT ;  /* 0x00000006040a0212 */ /* 0x000fe400078efcff */
[----:B----4-:R-:W-:-:S02]  /*348c0*/  @P0 SHF.L.U32 R4, R2, R28, RZ ;  /* 0x0000001c02040219 */ /* 0x010fc400000006ff */
[----:B------:R-:W-:Y:S02]  /*348d0*/  @P0 SHF.L.U64.HI R6, R2, R28, R3 ;  /* 0x0000001c02060219 */ /* 0x000fe40000010203 */
[----:B------:R-:W-:Y:S02]  /*348e0*/  @P0 SHF.R.U32.HI R0, RZ, R0, R11 ;  /* 0x00000000ff000219 */ /* 0x000fe4000001160b */
[----:B------:R-:W-:Y:S02]  /*348f0*/  @P0 LOP3.LUT R2, R4, R8, RZ, 0xfc, !PT ;  /* 0x0000000804020212 */ /* 0x000fe400078efcff */
[----:B------:R-:W-:Y:S01]  /*34900*/  @P0 LOP3.LUT R11, R5, R7, RZ, 0xfc, !PT ;  /* 0x00000007050b0212 */ /* 0x000fe200078efcff */
[----:B------:R-:W-:Y:S01]  /*34910*/  IMAD.SHL.U32 R5, R10, 0x4, RZ ;  /* 0x000000040a057824 */ /* 0x000fe200078e00ff */
[----:B------:R-:W-:Y:S01]  /*34920*/  @P0 LOP3.LUT R3, R6, R0, RZ, 0xfc, !PT ;  /* 0x0000000006030212 */ /* 0x000fe200078efcff */
[----:B------:R-:W-:Y:S01]  /*34930*/  IMAD.SHL.U32 R8, R2, 0x4, RZ ;  /* 0x0000000402087824 */ /* 0x000fe200078e00ff */
[----:B------:R-:W-:-:S02]  /*34940*/  SHF.L.U64.HI R7, R10, 0x2, R11 ;  /* 0x000000020a077819 */ /* 0x000fc4000001020b */
[----:B------:R-:W-:Y:S02]  /*34950*/  SHF.R.U32.HI R11, RZ, 0x1e, R11 ;  /* 0x0000001eff0b7819 */ /* 0x000fe4000001160b */
[----:B------:R-:W-:Y:S02]  /*34960*/  IADD3 RZ, P0, RZ, -R5, RZ ;  /* 0x80000005ffff7210 */ /* 0x000fe40007f1e0ff */
[----:B------:R-:W-:Y:S02]  /*34970*/  LOP3.LUT R0, RZ, R7, RZ, 0x33, !PT ;  /* 0x00000007ff007212 */ /* 0x000fe400078e33ff */
[----:B------:R-:W-:Y:S02]  /*34980*/  LOP3.LUT R8, R11, R8, RZ, 0xfc, !PT ;  /* 0x000000080b087212 */ /* 0x000fe400078efcff */
[----:B------:R-:W-:Y:S02]  /*34990*/  SHF.L.U64.HI R10, R2, 0x2, R3 ;  /* 0x00000002020a7819 */ /* 0x000fe40000010203 */
[----:B------:R-:W-:-:S02]  /*349a0*/  IADD3.X R0, P0, RZ, R0, RZ, P0, !PT ;  /* 0x00000000ff007210 */ /* 0x000fc4000071e4ff */
[----:B------:R-:W-:Y:S02]  /*349b0*/  LOP3.LUT R2, RZ, R8, RZ, 0x33, !PT ;  /* 0x00000008ff027212 */ /* 0x000fe400078e33ff */
[----:B------:R-:W-:Y:S02]  /*349c0*/  LOP3.LUT R4, RZ, R10, RZ, 0x33, !PT ;  /* 0x0000000aff047212 */ /* 0x000fe400078e33ff */
[----:B------:R-:W-:Y:S02]  /*349d0*/  IADD3.X R2, P1, RZ, R2, RZ, P0, !PT ;  /* 0x00000002ff027210 */ /* 0x000fe4000073e4ff */
[----:B------:R-:W-:-:S03]  /*349e0*/  SHF.R.U32.HI R11, RZ, 0x1d, R3 ;  /* 0x0000001dff0b7819 */ /* 0x000fc60000011603 */
[----:B------:R-:W-:Y:S01]  /*349f0*/  IMAD.X R4, RZ, RZ, R4, P1 ;  /* 0x000000ffff047224 */ /* 0x000fe200008e0604 */
[----:B------:R-:W-:-:S04]  /*34a00*/  LOP3.LUT P0, RZ, R11, 0x1, RZ, 0xc0, !PT ;  /* 0x000000010bff7812 */ /* 0x000fc8000780c0ff */
[----:B------:R-:W-:Y:S02]  /*34a10*/  SEL R10, R10, R4, !P0 ;  /* 0x000000040a0a7207 */ /* 0x000fe40004000000 */
[----:B------:R-:W-:Y:S02]  /*34a20*/  SEL R8, R8, R2, !P0 ;  /* 0x0000000208087207 */ /* 0x000fe40004000000 */
[----:B------:R-:W-:Y:S02]  /*34a30*/  ISETP.NE.U32.AND P1, PT, R10, RZ, PT ;  /* 0x000000ff0a00720c */ /* 0x000fe40003f25070 */
[----:B------:R-:W-:Y:S02]  /*34a40*/  SEL R7, R7, R0, !P0 ;  /* 0x0000000007077207 */ /* 0x000fe40004000000 */
[----:B------:R-:W-:Y:S01]  /*34a50*/  SEL R2, R8, R10, !P1 ;  /* 0x0000000a08027207 */ /* 0x000fe20004800000 */
[----:B------:R-:W-:-:S05]  /*34a60*/  @P0 IMAD.MOV R5, RZ, RZ, -R5 ;  /* 0x000000ffff050224 */ /* 0x000fca00078e0a05 */
[----:B------:R-:W0:Y:S02]  /*34a70*/  FLO.U32 R2, R2 ;  /* 0x0000000200027300 */ /* 0x000e2400000e0000 */
[C---:B0-----:R-:W-:Y:S02]  /*34a80*/  IADD3 R4, -R2.reuse, 0x1f, RZ ;  /* 0x0000001f02047810 */ /* 0x041fe40007ffe1ff */
[----:B------:R-:W-:-:S03]  /*34a90*/  IADD3 R6, -R2, 0x3f, RZ ;  /* 0x0000003f02067810 */ /* 0x000fc60007ffe1ff */
[----:B------:R-:W-:-:S05]  /*34aa0*/  @P1 IMAD.MOV R6, RZ, RZ, R4 ;  /* 0x000000ffff061224 */ /* 0x000fca00078e0204 */
[C---:B------:R-:W-:Y:S02]  /*34ab0*/  ISETP.NE.U32.AND P1, PT, R6.reuse, RZ, PT ;  /* 0x000000ff0600720c */ /* 0x040fe40003f25070 */
[----:B------:R-:W-:Y:S02]  /*34ac0*/  IADD3 R2, -R6, 0x40, RZ ;  /* 0x0000004006027810 */ /* 0x000fe40007ffe1ff */
[----:B------:R-:W-:Y:S02]  /*34ad0*/  ISETP.NE.AND.EX P1, PT, RZ, RZ, PT, P1 ;  /* 0x000000ffff00720c */ /* 0x000fe40003f25310 */
[C---:B------:R-:W-:Y:S02]  /*34ae0*/  SHF.L.U32 R4, R8.reuse, R6, RZ ;  /* 0x0000000608047219 */ /* 0x040fe400000006ff */
[----:B------:R-:W-:Y:S02]  /*34af0*/  SHF.R.U64 R0, R5, R2, R7 ;  /* 0x0000000205007219 */ /* 0x000fe40000001207 */
[----:B------:R-:W-:-:S07]  /*34b00*/  SHF.L.U64.HI R5, R8, R6, R10 ;  /* 0x0000000608057219 */ /* 0x000fce000001020a */
[----:B------:R-:W-:Y:S02]  /*34b10*/  @P1 LOP3.LUT R8, R0, R4, RZ, 0xfc, !PT ;  /* 0x0000000400081212 */ /* 0x000fe400078efcff */
[----:B------:R-:W-:-:S03]  /*34b20*/  SHF.R.U32.HI R0, RZ, R2, R7 ;  /* 0x00000002ff007219 */ /* 0x000fc60000011607 */
[----:B------:R-:W-:Y:S01]  /*34b30*/  IMAD.WIDE.U32 R26, R8, 0x2168c235, RZ ;  /* 0x2168c235081a7825 */ /* 0x000fe200078e00ff */
[----:B------:R-:W-:-:S03]  /*34b40*/  @P1 LOP3.LUT R10, R0, R5, RZ, 0xfc, !PT ;  /* 0x00000005000a1212 */ /* 0x000fc600078efcff */
[----:B------:R-:W-:Y:S01]  /*34b50*/  IMAD.MOV.U32 R4, RZ, RZ, R27 ;  /* 0x000000ffff047224 */ /* 0x000fe200078e001b */
[----:B------:R-:W-:Y:S01]  /*34b60*/  IADD3 RZ, P1, R26, R26, RZ ;  /* 0x0000001a1aff7210 */ /* 0x000fe20007f3e0ff */
[----:B------:R-:W-:Y:S02]  /*34b70*/  IMAD.MOV.U32 R5, RZ, RZ, RZ ;  /* 0x000000ffff057224 */ /* 0x000fe400078e00ff */
[----:B------:R-:W-:-:S04]  /*34b80*/  IMAD.HI.U32 R0, R10, -0x36f0255e, RZ ;  /* 0xc90fdaa20a007827 */ /* 0x000fc800078e00ff */
[----:B------:R-:W-:-:S04]  /*34b90*/  IMAD.WIDE.U32 R4, R8, -0x36f0255e, R4 ;  /* 0xc90fdaa208047825 */ /* 0x000fc800078e0004 */
[C---:B------:R-:W-:Y:S02]  /*34ba0*/  IMAD R2, R10.reuse, -0x36f0255e, RZ ;  /* 0xc90fdaa20a027824 */ /* 0x040fe400078e02ff */
[----:B------:R-:W-:-:S04]  /*34bb0*/  IMAD.WIDE.U32 R4, P3, R10, 0x2168c235, R4 ;  /* 0x2168c2350a047825 */ /* 0x000fc80007860004 */
[----:B------:R-:W-:Y:S01]  /*34bc0*/  IMAD.X R0, RZ, RZ, R0, P3 ;  /* 0x000000ffff007224 */ /* 0x000fe200018e0600 */
[----:B------:R-:W-:Y:S02]  /*34bd0*/  IADD3 R2, P3, R2, R5, RZ ;  /* 0x0000000502027210 */ /* 0x000fe40007f7e0ff */
[----:B------:R-:W-:-:S03]  /*34be0*/  IADD3.X RZ, P1, R4, R4, RZ, P1, !PT ;  /* 0x0000000404ff7210 */ /* 0x000fc60000f3e4ff */
[----:B------:R-:W-:Y:S01]  /*34bf0*/  IMAD.X R0, RZ, RZ, R0, P3 ;  /* 0x000000ffff007224 */ /* 0x000fe200018e0600 */
[C---:B------:R-:W-:Y:S02]  /*34c00*/  ISETP.GT.U32.AND P3, PT, R2.reuse, RZ, PT ;  /* 0x000000ff0200720c */ /* 0x040fe40003f64070 */
[----:B------:R-:W-:Y:S02]  /*34c10*/  IADD3.X R4, P1, R2, R2, RZ, P1, !PT ;  /* 0x0000000202047210 */ /* 0x000fe40000f3e4ff */
[----:B------:R-:W-:-:S03]  /*34c20*/  ISETP.GT.AND.EX P3, PT, R0, RZ, PT, P3 ;  /* 0x000000ff0000720c */ /* 0x000fc60003f64330 */
[----:B------:R-:W-:Y:S01]  /*34c30*/  IMAD.X R5, R0, 0x1, R0, P1 ;  /* 0x0000000100057824 */ /* 0x000fe200008e0600 */
[----:B------:R-:W-:-:S04]  /*34c40*/  SEL R4, R4, R2, P3 ;  /* 0x0000000204047207 */ /* 0x000fc80001800000 */
[----:B------:R-:W-:Y:S02]  /*34c50*/  SEL R5, R5, R0, P3 ;  /* 0x0000000005057207 */ /* 0x000fe40001800000 */
[----:B------:R-:W-:Y:S02]  /*34c60*/  IADD3 R4, P1, R4, 0x1, RZ ;  /* 0x0000000104047810 */ /* 0x000fe40007f3e0ff */
[----:B------:R-:W-:-:S03]  /*34c70*/  SEL R0, RZ, 0x1, !P3 ;  /* 0x00000001ff007807 */ /* 0x000fc60005800000 */
[----:B------:R-:W-:Y:S02]  /*34c80*/  IMAD.X R5, RZ, RZ, R5, P1 ;  /* 0x000000ffff057224 */ /* 0x000fe400008e0605 */
[----:B------:R-:W-:Y:S01]  /*34c90*/  IMAD.IADD R6, R0, 0x1, R6 ;  /* 0x0000000100067824 */ /* 0x000fe200078e0206 */
[----:B------:R-:W-:Y:S02]  /*34ca0*/  LOP3.LUT R0, R11, 0x1, RZ, 0xc0, !PT ;  /* 0x000000010b007812 */ /* 0x000fe400078ec0ff */
[----:B------:R-:W-:Y:S01]  /*34cb0*/  SHF.R.U64 R4, R4, 0xa, R5 ;  /* 0x0000000a04047819 */ /* 0x000fe20000001205 */
[----:B------:R-:W-:Y:S01]  /*34cc0*/  IMAD.SHL.U32 R6, R6, 0x100000, RZ ;  /* 0x0010000006067824 */ /* 0x000fe200078e00ff */
[----:B------:R-:W-:Y:S02]  /*34cd0*/  LEA.HI R3, R3, R0, RZ, 0x2 ;  /* 0x0000000003037211 */ /* 0x000fe400078f10ff */
[----:B------:R-:W-:-:S04]  /*34ce0*/  IADD3 R4, P1, R4, 0x1, RZ ;  /* 0x0000000104047810 */ /* 0x000fc80007f3e0ff */
[----:B------:R-:W-:Y:S02]  /*34cf0*/  LEA.HI.X R5, R5, RZ, RZ, 0x16, P1 ;  /* 0x000000ff05057211 */ /* 0x000fe400008fb4ff */
[----:B------:R-:W-:Y:S02]  /*34d00*/  LOP3.LUT P1, R2, R24, 0x80000000, RZ, 0xc0, !PT ;  /* 0x8000000018027812 */ /* 0x000fe4000782c0ff */
[--C-:B------:R-:W-:Y:S02]  /*34d10*/  SHF.R.U64 R4, R4, 0x1, R5.reuse ;  /* 0x0000000104047819 */ /* 0x100fe40000001205 */
[----:B------:R-:W-:Y:S02]  /*34d20*/  SHF.R.U32.HI R5, RZ, 0x1, R5 ;  /* 0x00000001ff057819 */ /* 0x000fe40000011605 */
[----:B------:R-:W-:Y:S02]  /*34d30*/  IADD3 R7, P3, P4, R4, -UR4, RZ ;  /* 0x8000000404077c10 */ /* 0x000fe4000fc7e0ff */
[----:B------:R-:W-:-:S02]  /*34d40*/  @P0 LOP3.LUT R2, R2, 0x80000000, RZ, 0x3c, !PT ;  /* 0x8000000002020812 */ /* 0x000fc400078e3cff */
[----:B------:R-:W-:-:S03]  /*34d50*/  IADD3.X R0, R5, 0x3fe00000, ~R6, P3, P4 ;  /* 0x3fe0000005007810 */ /* 0x000fc60001fe8c06 */
[----:B------:R-:W-:Y:S01]  /*34d60*/  @P1 IMAD.MOV R3, RZ, RZ, -R3 ;  /* 0x000000ffff031224 */ /* 0x000fe200078e0a03 */
[----:B------:R-:W-:-:S07]  /*34d70*/  LOP3.LUT R6, R0, R2, RZ, 0xfc, !PT ;  /* 0x0000000200067212 */ /* 0x000fce00078efcff */
.L_x_30768:
[----:B------:R-:W-:Y:S02]  /*34d80*/  IMAD.MOV.U32 R4, RZ, RZ, R9 ;  /* 0x000000ffff047224 */ /* 0x000fe400078e0009 */
[----:B------:R-:W-:Y:S02]  /*34d90*/  IMAD.MOV.U32 R5, RZ, RZ, 0x0 ;  /* 0x00000000ff057424 */ /* 0x000fe400078e00ff */
[----:B------:R-:W-:Y:S02]  /*34da0*/  IMAD.MOV.U32 R0, RZ, RZ, R3 ;  /* 0x000000ffff007224 */ /* 0x000fe400078e0003 */
[----:B------:R-:W-:Y:S02]  /*34db0*/  IMAD.MOV.U32 R2, RZ, RZ, R7 ;  /* 0x000000ffff027224 */ /* 0x000fe400078e0007 */
[----:B------:R-:W-:Y:S01]  /*34dc0*/  IMAD.MOV.U32 R3, RZ, RZ, R6 ;  /* 0x000000ffff037224 */ /* 0x000fe200078e0006 */
[----:B------:R-:W-:Y:S06]  /*34dd0*/  RET.REL.NODEC R4 `(_ZN2at6native18elementwise_kernelILi128ELi4EZNS0_15gpu_kernel_implIZZZNS0_50_GLOBAL__N__2680c7bb_12_PowKernel_cu_7dd49032_316824pow_tensor_scalar_kernelERNS_18TensorIteratorBaseERKN3c106ScalarEENKUlvE_clEvENKUlvE_clEvEUlNS6_7complexIdEEE0_EEvS5_RKT_EUliE_EEviT1_) ;  /* 0xfffffcb004887950 */ /* 0x000fec0003c3ffff */
.L_x_30772:
        /* <DEDUP_REMOVED lines=10> */
.L_x_71513:


//--------------------- .text._ZN2at6native27unrolled_elementwise_kernelIZZZNS0_50_GLOBAL__N__2680c7bb_12_PowKernel_cu_7dd49032_316824pow_tensor_scalar_kernelERNS_18TensorIteratorBaseERKN3c106ScalarEENKUlvE_clEvENKUlvE_clEvEUlNS5_7complexIdEEE0_St5arrayIPcLm2EELi4E23TrivialOffsetCalculatorILi1EjESI_NS0_6memory12LoadWithCastILi1EEENSJ_13StoreWithCastILi1EEEEEviT_T0_T2_T3_T4_T5_ --------------------------
	.section	.text._ZN2at6native27unrolled_elementwise_kernelIZZZNS0_50_GLOBAL__N__2680c7bb_12_PowKernel_cu_7dd49032_316824pow_tensor_scalar_kernelERNS_18TensorIteratorBaseERKN3c106ScalarEENKUlvE_clEvENKUlvE_clEvEUlNS5_7complexIdEEE0_St5arrayIPcLm2EELi4E23TrivialOffsetCalculatorILi1EjESI_NS0_6memory12LoadWithCastILi1EEENSJ_13StoreWithCastILi1EEEEEviT_T0_T2_T3_T4_T5_,"ax",@progbits
	.align	128
        .global         _ZN2at6native27unrolled_elementwise_kernelIZZZNS0_50_GLOBAL__N__2680c7bb_12_PowKernel_cu_7dd49032_316824pow_tensor_scalar_kernelERNS_18TensorIteratorBaseERKN3c106ScalarEENKUlvE_clEvENKUlvE_clEvEUlNS5_7complexIdEEE0_St5arrayIPcLm2EELi4E23TrivialOffsetCalculatorILi1EjESI_NS0_6memory12LoadWithCastILi1EEENSJ_13StoreWithCastILi1EEEEEviT_T0_T2_T3_T4_T5_
        .type           _ZN2at6native27unrolled_elementwise_kernelIZZZNS0_50_GLOBAL__N__2680c7bb_12_PowKernel_cu_7dd49032_316824pow_tensor_scalar_kernelERNS_18TensorIteratorBaseERKN3c106ScalarEENKUlvE_clEvENKUlvE_clEvEUlNS5_7complexIdEEE0_St5arrayIPcLm2EELi4E23TrivialOffsetCalculatorILi1EjESI_NS0_6memory12LoadWithCastILi1EEENSJ_13StoreWithCastILi1EEEEEviT_T0_T2_T3_T4_T5_,@function
        .size           _ZN2at6native27unrolled_elementwise_kernelIZZZNS0_50_GLOBAL__N__2680c7bb_12_PowKernel_cu_7dd49032_316824pow_tensor_scalar_kernelERNS_18TensorIteratorBaseERKN3c106ScalarEENKUlvE_clEvENKUlvE_clEvEUlNS5_7complexIdEEE0_St5arrayIPcLm2EELi4E23TrivialOffsetCalculatorILi1EjESI_NS0_6memory12LoadWithCastILi1EEENSJ_13StoreWithCastILi1EEEEEviT_T0_T2_T3_T4_T5_,(.L_x_71515 - _ZN2at6native27unrolled_elementwise_kernelIZZZNS0_50_GLOBAL__N__2680c7bb_12_PowKernel_cu_7dd49032_316824pow_tensor_scalar_kernelERNS_18TensorIteratorBaseERKN3c106ScalarEENKUlvE_clEvENKUlvE_clEvEUlNS5_7complexIdEEE0_St5arrayIPcLm2EELi4E23TrivialOffsetCalculatorILi1EjESI_NS0_6memory12LoadWithCastILi1EEENSJ_13StoreWithCastILi1EEEEEviT_T0_T2_T3_T4_T5_)
        .other          _ZN2at6native27unrolled_elementwise_kernelIZZZNS0_50_GLOBAL__N__2680c7bb_12_PowKernel_cu_7dd49032_316824pow_tensor_scalar_kernelERNS_18TensorIteratorBaseERKN3c106ScalarEENKUlvE_clEvENKUlvE_clEvEUlNS5_7complexIdEEE0_St5arrayIPcLm2EELi4E23TrivialOffsetCalculatorILi1EjESI_NS0_6memory12LoadWithCastILi1EEENSJ_13StoreWithCastILi1EEEEEviT_T0_T2_T3_T4_T5_,@"STO_CUDA_ENTRY STV_DEFAULT"
_ZN2at6native27unrolled_elementwise_kernelIZZZNS0_50_GLOBAL__N__2680c7bb_12_PowKernel_cu_7dd49032_316824pow_tensor_scalar_kernelERNS_18TensorIteratorBaseERKN3c106ScalarEENKUlvE_clEvENKUlvE_clEvEUlNS5_7complexIdEEE0_St5arrayIPcLm2EELi4E23TrivialOffsetCalculatorILi1EjESI_NS0_6memory12LoadWithCastILi1EEENSJ_13StoreWithCastILi1EEEEEviT_T0_T2_T3_T4_T5_:
.text._ZN2at6native27unrolled_elementwise_kernelIZZZNS0_50_GLOBAL__N__2680c7bb_12_PowKernel_cu_7dd49032_316824pow_tensor_scalar_kernelERNS_18TensorIteratorBaseERKN3c106ScalarEENKUlvE_clEvENKUlvE_clEvEUlNS5_7complexIdEEE0_St5arrayIPcLm2EELi4E23TrivialOffsetCalculatorILi1EjESI_NS0_6memory12LoadWithCastILi1EEENSJ_13StoreWithCastILi1EEEEEviT_T0_T2_T3_T4_T5_:
[----:B------:R-:W0:Y:S01]  /*0000*/  LDC R1, c[0x0][0x28] ;  /* 0x00000a00ff017b82 */ /* 0x000e220000000800 */
[----:B------:R-:W1:Y:S07]  /*0010*/  S2R R33, SR_CTAID.X ;  /* 0x0000000000217919 */ /* 0x000e6e0000002500 */
[----:B------:R-:W1:Y:S01]  /*0020*/  LDC R0, c[0x0][0x210] ;  /* 0x00008400ff007b82 */ /* 0x000e620000000800 */
[----:B------:R-:W-:Y:S01]  /*0030*/  ULDC.64 UR36, c[0x0][0x208] ;  /* 0x0000820000247ab9 */ /* 0x000fe20000000a00 */
[----:B------:R-:W-:Y:S01]  /*0040*/  BSSY B6, `(.L_x_30773) ;  /* 0x0000118000067945 */ /* 0x000fe20003800000 */
[----:B------:R-:W2:Y:S01]  /*0050*/  S2R R32, SR_TID.X ;  /* 0x0000000000207919 */ /* 0x000ea20000002100 */
[----:B0-----:R-:W-:Y:S01]  /*0060*/  VIADD R1, R1, 0xffffffd8 ;  /* 0xffffffd801017836 */ /* 0x001fe20000000000 */
[----:B------:R-:W-:-:S02]  /*0070*/  CS2R R30, SRZ ;  /* 0x00000000001e7805 */ /* 0x000fc4000001ff00 */
[----:B------:R-:W-:Y:S02]  /*0080*/  CS2R R26, SRZ ;  /* 0x00000000001a7805 */ /* 0x000fe4000001ff00 */
[----:B------:R-:W-:Y:S01]  /*0090*/  CS2R R24, SRZ ;  /* 0x0000000000187805 */ /* 0x000fe2000001ff00 */
[----:B------:R-:W0:Y:S01]  /*00a0*/  LDC.U8 R35, c[0x0][0x254] ;  /* 0x00009500ff237b82 */ /* 0x000e220000000000 */
[----:B-1----:R-:W-:-:S05]  /*00b0*/  IMAD R57, R33, -0x200, R0 ;  /* 0xfffffe0021397824 */ /* 0x002fca00078e0200 */
[----:B--2---:R-:W-:-:S04]  /*00c0*/  ISETP.GE.AND P0, PT, R32, R57, PT ;  /* 0x000000392000720c */ /* 0x004fc80003f06270 */
[----:B------:R-:W-:-:S09]  /*00d0*/  P2R R34, PR, RZ, 0x1 ;  /* 0x00000001ff227803 */ /* 0x000fd20000000000 */
        /* <DEDUP_REMOVED lines=23> */
.L_x_30778:
[----:B------:R-:W2:Y:S01]  /*0250*/  LDG.E.U8 R2, desc[UR36][R2.64] ;  /* 0x0000002402027981 */ /* 0x000ea2000c1e1100 */
[----:B------:R-:W-:Y:S01]  /*0260*/  CS2R R26, SRZ ;  /* 0x00000000001a7805 */ /* 0x000fe2000001ff00 */
[----:B--2---:R0:W1:Y:S01]  /*0270*/  I2F.F64.U16 R24, R2 ;  /* 0x0000000200187312 */ /* 0x0040620000101800 */
[----:B------:R-:W-:Y:S05]  /*0280*/  BRA `(.L_x_30780) ;  /* 0x0000000c00c87947 */ /* 0x000fea0003800000 */
.L_x_30777:
        /* <DEDUP_REMOVED lines=10> */
.L_x_30782:
[----:B------:R-:W2:Y:S01]  /*0330*/  LDG.E R2, desc[UR36][R2.64] ;  /* 0x0000002402027981 */ /* 0x000ea2000c1e1900 */
[----:B------:R-:W-:Y:S01]  /*0340*/  CS2R R26, SRZ ;  /* 0x00000000001a7805 */ /* 0x000fe2000001ff00 */
[----:B--2---:R1:W2:Y:S01]  /*0350*/  I2F.F64 R24, R2 ;  /* 0x0000000200187312 */ /* 0x0042a20000201c00 */
[----:B------:R-:W-:Y:S05]  /*0360*/  BRA `(.L_x_30780) ;  /* 0x0000000c00907947 */ /* 0x000fea0003800000 */
.L_x_30781:
[----:B------:R-:W2:Y:S01]  /*0370*/  LDG.E.U16 R2, desc[UR36][R2.64] ;  /* 0x0000002402027981 */ /* 0x000ea2000c1e1500 */
[----:B------:R-:W-:Y:S01]  /*0380*/  CS2R R26, SRZ ;  /* 0x00000000001a7805 */ /* 0x000fe2000001ff00 */
[----:B--2---:R3:W4:Y:S01]  /*0390*/  I2F.F64.S16 R24, R2 ;  /* 0x0000000200187312 */ /* 0x0047220000101c00 */
[----:B------:R-:W-:Y:S05]  /*03a0*/  BRA `(.L_x_30780) ;  /* 0x0000000c00807947 */ /* 0x000fea0003800000 */
.L_x_30776:
        /* <DEDUP_REMOVED lines=11> */
.L_x_30784:
[----:B------:R-:W2:Y:S01]  /*0460*/  LDG.E.U16 R0, desc[UR36][R2.64] ;  /* 0x0000002402007981 */ /* 0x000ea2000c1e1500 */
[----:B------:R-:W-:Y:S01]  /*0470*/  CS2R R26, SRZ ;  /* 0x00000000001a7805 */ /* 0x000fe2000001ff00 */
[----:B--2---:R-:W-:-:S05]  /*0480*/  HADD2.F32 R0, -RZ, R0.H0_H0 ;  /* 0x20000000ff007230 */ /* 0x004fca0000004100 */
[----:B------:R-:W-:-:S04]  /*0490*/  FMUL.FTZ R0, R0, 1 ;  /* 0x3f80000000007820 */ /* 0x000fc80000410000 */
[----:B------:R0:W1:Y:S01]  /*04a0*/  F2F.F64.F32 R24, R0 ;  /* 0x0000000000187310 */ /* 0x0000620000201800 */
[----:B------:R-:W-:Y:S05]  /*04b0*/  BRA `(.L_x_30780) ;  /* 0x0000000c003c7947 */ /* 0x000fea0003800000 */
.L_x_30783:
        /* <DEDUP_REMOVED lines=8> */
[----:B------:R-:W-:-:S05]  /*0540*/  FMUL.FTZ R24, R2, 1 ;  /* 0x3f80000002187820 */ /* 0x000fca0000410000 */
[----:B------:R-:W0:Y:S08]  /*0550*/  F2F.F64.F32 R26, R26 ;  /* 0x0000001a001a7310 */ /* 0x000e300000201800 */
[----:B------:R-:W1:Y:S01]  /*0560*/  F2F.F64.F32 R24, R24 ;  /* 0x0000001800187310 */ /* 0x000e620000201800 */
[----:B------:R-:W-:Y:S05]  /*0570*/  BRA `(.L_x_30780) ;  /* 0x0000000c000c7947 */ /* 0x000fea0003800000 */
.L_x_30786:
        /* <DEDUP_REMOVED lines=8> */
.L_x_30785:
[----:B------:R0:W5:Y:S01]  /*0600*/  LDG.E.64 R24, desc[UR36][R2.64] ;  /* 0x0000002402187981 */ /* 0x000162000c1e1b00 */
[----:B------:R-:W-:Y:S01]  /*0610*/  CS2R R26, SRZ ;  /* 0x00000000001a7805 */ /* 0x000fe2000001ff00 */
[----:B------:R-:W-:Y:S06]  /*0620*/  BRA `(.L_x_30780) ;  /* 0x0000000800e07947 */ /* 0x000fec0003800000 */
.L_x_30775:
        /* <DEDUP_REMOVED lines=9> */
[----:B------:R-:W-:Y:S01]  /*06c0*/  CS2R R26, SRZ ;  /* 0x00000000001a7805 */ /* 0x000fe2000001ff00 */
[----:B------:R-:W-:Y:S01]  /*06d0*/  IMAD.MOV.U32 R24, RZ, RZ, RZ ;  /* 0x000000ffff187224 */ /* 0x000fe200078e00ff */
[----:B--2---:R-:W-:-:S04]  /*06e0*/  ISETP.NE.AND P0, PT, R2, RZ, PT ;  /* 0x000000ff0200720c */ /* 0x004fc80003f05270 */
[----:B------:R-:W-:Y:S01]  /*06f0*/  FSEL R25, RZ, 1.875, !P0 ;  /* 0x3ff00000ff197808 */ /* 0x000fe20004000000 */
[----:B------:R-:W-:Y:S08]  /*0700*/  BRA `(.L_x_30780) ;  /* 0x0000000800a87947 */ /* 0x000ff00003800000 */
.L_x_30789:
[----:B------:R0:W5:Y:S01]  /*0710*/  LDG.E.128 R24, desc[UR36][R2.64] ;  /* 0x0000002402187981 */ /* 0x000162000c1e1d00 */
[----:B------:R-:W-:Y:S05]  /*0720*/  BRA `(.L_x_30780) ;  /* 0x0000000800a07947 */ /* 0x000fea0003800000 */
.L_x_30788:
        /* <DEDUP_REMOVED lines=29> */
.L_x_30791:
[----:B------:R-:W2:Y:S01]  /*0900*/  LDG.E.U8 R2, desc[UR36][R2.64] ;  /* 0x0000002402027981 */ /* 0x000ea2000c1e1100 */
[----:B------:R-:W-:Y:S01]  /*0910*/  CS2R R26, SRZ ;  /* 0x00000000001a7805 */ /* 0x000fe2000001ff00 */
        /* <DEDUP_REMOVED lines=14> */
.L_x_30790:
[----:B------:R-:W2:Y:S01]  /*0a00*/  LDG.E.U16 R0, desc[UR36][R2.64] ;  /* 0x0000002402007981 */ /* 0x000ea2000c1e1500 */
[----:B------:R-:W-:Y:S01]  /*0a10*/  CS2R R26, SRZ ;  /* 0x00000000001a7805 */ /* 0x000fe2000001ff00 */
[----:B--2---:R-:W-:-:S04]  /*0a20*/  IMAD.U32 R0, R0, 0x10000, RZ ;  /* 0x0001000000007824 */ /* 0x004fc800078e00ff */
[----:B------:R-:W-:-:S04]  /*0a30*/  FMUL.FTZ R0, R0, 1 ;  /* 0x3f80000000007820 */ /* 0x000fc80000410000 */
[----:B------:R0:W1:Y:S01]  /*0a40*/  F2F.F64.F32 R24, R0 ;  /* 0x0000000000187310 */ /* 0x0000620000201800 */
[----:B------:R-:W-:Y:S05]  /*0a50*/  BRA `(.L_x_30780) ;  /* 0x0000000400d47947 */ /* 0x000fea0003800000 */
.L_x_30787:
        /* <DEDUP_REMOVED lines=12> */
.L_x_30794:
        /* <DEDUP_REMOVED lines=21> */
.L_x_30798:
[----:B------:R-:W-:Y:S05]  /*0c70*/  BSYNC B1 ;  /* 0x0000000000017941 */ /* 0x000fea0003800000 */
.L_x_30797:
[----:B------:R-:W-:Y:S01]  /*0c80*/  LEA R3, R0, 0x3b800000, 0x17 ;  /* 0x3b80000000037811 */ /* 0x000fe200078eb8ff */
[----:B------:R-:W-:-:S05]  /*0c90*/  IMAD.SHL.U32 R0, R2, 0x100000, RZ ;  /* 0x0010000002007824 */ /* 0x000fca00078e00ff */
[----:B------:R-:W-:-:S07]  /*0ca0*/  LOP3.LUT R0, R3, R0, R4, 0xfe, !PT ;  /* 0x0000000003007212 */ /* 0x000fce00078efe04 */
.L_x_30796:
[----:B------:R-:W-:Y:S05]  /*0cb0*/  BSYNC B0 ;  /* 0x0000000000007941 */ /* 0x000fea0003800000 */
.L_x_30795:
[----:B------:R-:W-:Y:S01]  /*0cc0*/  FMUL.FTZ R0, R0, 1 ;  /* 0x3f80000000007820 */ /* 0x000fe20000410000 */
[----:B------:R-:W-:-:S03]  /*0cd0*/  CS2R R26, SRZ ;  /* 0x00000000001a7805 */ /* 0x000fc6000001ff00 */
[----:B------:R0:W1:Y:S01]  /*0ce0*/  F2F.F64.F32 R24, R0 ;  /* 0x0000000000187310 */ /* 0x0000620000201800 */
[----:B------:R-:W-:Y:S05]  /*0cf0*/  BRA `(.L_x_30780) ;  /* 0x00000004002c7947 */ /* 0x000fea0003800000 */
.L_x_30793:
        /* <DEDUP_REMOVED lines=21> */
.L_x_30802:
[----:B------:R-:W-:Y:S05]  /*0e50*/  BSYNC B1 ;  /* 0x0000000000017941 */ /* 0x000fea0003800000 */
.L_x_30801:
[----:B------:R-:W-:Y:S01]  /*0e60*/  LEA R3, R0, 0x37800000, 0x17 ;  /* 0x3780000000037811 */ /* 0x000fe200078eb8ff */
[----:B------:R-:W-:-:S05]  /*0e70*/  IMAD.SHL.U32 R0, R2, 0x200000, RZ ;  /* 0x0020000002007824 */ /* 0x000fca00078e00ff */
[----:B------:R-:W-:-:S07]  /*0e80*/  LOP3.LUT R0, R3, R0, R4, 0xfe, !PT ;  /* 0x0000000003007212 */ /* 0x000fce00078efe04 */
.L_x_30800:
[----:B------:R-:W-:Y:S05]  /*0e90*/  BSYNC B0 ;  /* 0x0000000000007941 */ /* 0x000fea0003800000 */
.L_x_30799:
[----:B------:R-:W-:Y:S01]  /*0ea0*/  FMUL.FTZ R0, R0, 1 ;  /* 0x3f80000000007820 */ /* 0x000fe20000410000 */
[----:B------:R-:W-:-:S03]  /*0eb0*/  CS2R R26, SRZ ;  /* 0x00000000001a7805 */ /* 0x000fc6000001ff00 */
[----:B------:R0:W1:Y:S01]  /*0ec0*/  F2F.F64.F32 R24, R0 ;  /* 0x0000000000187310 */ /* 0x0000620000201800 */
[----:B------:R-:W-:Y:S05]  /*0ed0*/  BRA `(.L_x_30780) ;  /* 0x0000000000b47947 */ /* 0x000fea0003800000 */
.L_x_30792:
        /* <DEDUP_REMOVED lines=14> */
.L_x_30806:
[----:B------:R-:W-:Y:S05]  /*0fc0*/  BSYNC B0 ;  /* 0x0000000000007941 */ /* 0x000fea0003800000 */
.L_x_30805:
[----:B------:R-:W-:Y:S01]  /*0fd0*/  FMUL.FTZ R0, R0, 1 ;  /* 0x3f80000000007820 */ /* 0x000fe20000410000 */
[----:B------:R-:W-:-:S03]  /*0fe0*/  CS2R R26, SRZ ;  /* 0x00000000001a7805 */ /* 0x000fc6000001ff00 */
[----:B------:R0:W1:Y:S01]  /*0ff0*/  F2F.F64.F32 R24, R0 ;  /* 0x0000000000187310 */ /* 0x0000620000201800 */
[----:B------:R-:W-:Y:S05]  /*1000*/  BRA `(.L_x_30780) ;  /* 0x0000000000687947 */ /* 0x000fea0003800000 */
.L_x_30779:
        /* <DEDUP_REMOVED lines=16> */
.L_x_30807:
[----:B------:R-:W-:Y:S02]  /*1110*/  CS2R R24, SRZ ;  /* 0x0000000000187805 */ /* 0x000fe4000001ff00 */
[----:B------:R-:W-:Y:S01]  /*1120*/  CS2R R26, SRZ ;  /* 0x00000000001a7805 */ /* 0x000fe2000001ff00 */
[----:B------:R-:W-:Y:S06]  /*1130*/  BRA `(.L_x_30780) ;  /* 0x00000000001c7947 */ /* 0x000fec0003800000 */
.L_x_30804:
[----:B------:R-:W2:Y:S01]  /*1140*/  LDG.E.64 R24, desc[UR36][R2.64] ;  /* 0x0000002402187981 */ /* 0x000ea2000c1e1b00 */
[----:B------:R-:W-:Y:S01]  /*1150*/  CS2R R26, SRZ ;  /* 0x00000000001a7805 */ /* 0x000fe2000001ff00 */
[----:B--2---:R-:W0:Y:S01]  /*1160*/  I2F.F64.U64 R24, R24 ;  /* 0x0000001800187312 */ /* 0x004e220000301800 */
[----:B------:R-:W-:Y:S05]  /*1170*/  BRA `(.L_x_30780) ;  /* 0x00000000000c7947 */ /* 0x000fea0003800000 */
.L_x_30803:
[----:B------:R-:W2:Y:S01]  /*1180*/  LDG.E R2, desc[UR36][R2.64] ;  /* 0x0000002402027981 */ /* 0x000ea2000c1e1900 */
[----:B------:R-:W-:Y:S01]  /*1190*/  CS2R R26, SRZ ;  /* 0x00000000001a7805 */ /* 0x000fe2000001ff00 */
[----:B--2---:R0:W1:Y:S06]  /*11a0*/  I2F.F64.U32 R24, R2 ;  /* 0x0000000200187312 */ /* 0x00406c0000201800 */
.L_x_30780:
[----:B------:R-:W-:-:S07]  /*11b0*/  VIADD R32, R32, 0x80 ;  /* 0x0000008020207836 */ /* 0x000fce0000000000 */
.L_x_30774:
[----:B------:R-:W-:Y:S05]  /*11c0*/  BSYNC B6 ;  /* 0x0000000000067941 */ /* 0x000fea0003800000 */
.L_x_30773:
[----:B------:R-:W-:Y:S01]  /*11d0*/  ISETP.GE.AND P0, PT, R32, R57, PT ;  /* 0x000000392000720c */ /* 0x000fe20003f06270 */
[----:B------:R-:W-:Y:S01]  /*11e0*/  BSSY B6, `(.L_x_30808) ;  /* 0x0000110000067945 */ /* 0x000fe20003800000 */
[----:B------:R-:W-:-:S11]  /*11f0*/  CS2R R28, SRZ ;  /* 0x00000000001c7805 */ /* 0x000fd6000001ff00 */
[----:B------:R-:W-:Y:S05]  /*1200*/  @P0 BRA `(.L_x_30809) ;  /* 0x0000001000340947 */ /* 0x000fea0003800000 */
[----:B01-3--:R-:W0:Y:S01]  /*1210*/  LDC.64 R2, c[0x0][0x248] ;  /* 0x00009200ff027b82 */ /* 0x00be220000000a00 */
        /* <DEDUP_REMOVED lines=17> */
[----:B------:R-:W3:Y:S01]  /*1330*/  LDG.E.S8 R2, desc[UR36][R2.64] ;  /* 0x0000002402027981 */ /* 0x000ee2000c1e1300 */
[----:B------:R-:W-:Y:S01]  /*1340*/  CS2R R30, SRZ ;  /* 0x00000000001e7805 */ /* 0x000fe2000001ff00 */
[----:B---3--:R0:W1:Y:S01]  /*1350*/  I2F.F64.S16 R28, R2 ;  /* 0x00000002001c7312 */ /* 0x0080620000101c00 */
[----:B------:R-:W-:Y:S05]  /*1360*/  BRA `(.L_x_30815) ;  /* 0x0000000c00d87947 */ /* 0x000fea0003800000 */
.L_x_30813:
[----:B------:R-:W3:Y:S01]  /*1370*/  LDG.E.U8 R2, desc[UR36][R2.64] ;  /* 0x0000002402027981 */ /* 0x000ee2000c1e1100 */
[----:B------:R-:W-:Y:S01]  /*1380*/  CS2R R30, SRZ ;  /* 0x00000000001e7805 */ /* 0x000fe2000001ff00 */
[----:B---3--:R0:W1:Y:S01]  /*1390*/  I2F.F64.U16 R28, R2 ;  /* 0x00000002001c7312 */ /* 0x0080620000101800 */
[----:B------:R-:W-:Y:S05]  /*13a0*/  BRA `(.L_x_30815) ;  /* 0x0000000c00c87947 */ /* 0x000fea0003800000 */
.L_x_30812:
[----:B------:R-:W-:-:S13]  /*13b0*/  ISETP.NE.AND P0, PT, R0, 0x2, PT ;  /* 0x000000020000780c */ /* 0x000fda0003f05270 */
[----:B------:R-:W-:Y:S05]  /*13c0*/  @!P0 BRA `(.L_x_30816) ;  /* 0x0000000000308947 */ /* 0x000fea0003800000 */
[----:B------:R-:W-:-:S13]  /*13d0*/  ISETP.NE.AND P0, PT, R0, 0x3, PT ;  /* 0x000000030000780c */ /* 0x000fda0003f05270 */
[----:B------:R-:W-:Y:S05]  /*13e0*/  @!P0 BRA `(.L_x_30817) ;  /* 0x0000000000188947 */ /* 0x000fea0003800000 */
[----:B------:R-:W-:-:S13]  /*13f0*/  ISETP.NE.AND P0, PT, R0, 0x4, PT ;  /* 0x000000040000780c */ /* 0x000fda0003f05270 */
[----:B------:R-:W-:Y:S05]  /*1400*/  @P0 BRA `(.L_x_30814) ;  /* 0x0000000c00480947 */ /* 0x000fea0003800000 */
[----:B------:R-:W3:Y:S01]  /*1410*/  LDG.E.64 R28, desc[UR36][R2.64] ;  /* 0x00000024021c7981 */ /* 0x000ee2000c1e1b00 */
[----:B------:R-:W-:Y:S01]  /*1420*/  CS2R R30, SRZ ;  /* 0x00000000001e7805 */ /* 0x000fe2000001ff00 */
[----:B---3--:R-:W0:Y:S01]  /*1430*/  I2F.F64.S64 R28, R28 ;  /* 0x0000001c001c7312 */ /* 0x008e220000301c00 */
[----:B------:R-:W-:Y:S05]  /*1440*/  BRA `(.L_x_30815) ;  /* 0x0000000c00a07947 */ /* 0x000fea0003800000 */
.L_x_30817:
[----:B------:R-:W3:Y:S01]  /*1450*/  LDG.E R2, desc[UR36][R2.64] ;  /* 0x0000002402027981 */ /* 0x000ee2000c1e1900 */
[----:B------:R-:W-:Y:S01]  /*1460*/  CS2R R30, SRZ ;  /* 0x00000000001e7805 */ /* 0x000fe2000001ff00 */
[----:B---3--:R0:W1:Y:S01]  /*1470*/  I2F.F64 R28, R2 ;  /* 0x00000002001c7312 */ /* 0x0080620000201c00 */
[----:B------:R-:W-:Y:S05]  /*1480*/  BRA `(.L_x_30815) ;  /* 0x0000000c00907947 */ /* 0x000fea0003800000 */
.L_x_30816:
[----:B------:R-:W3:Y:S01]  /*1490*/  LDG.E.U16 R2, desc[UR36][R2.64] ;  /* 0x0000002402027981 */ /* 0x000ee2000c1e1500 */
[----:B------:R-:W-:Y:S01]  /*14a0*/  CS2R R30, SRZ ;  /* 0x00000000001e7805 */ /* 0x000fe2000001ff00 */
[----:B---3--:R0:W1:Y:S01]  /*14b0*/  I2F.F64.S16 R28, R2 ;  /* 0x00000002001c7312 */ /* 0x0080620000101c00 */
[----:B------:R-:W-:Y:S05]  /*14c0*/  BRA `(.L_x_30815) ;  /* 0x0000000c00807947 */ /* 0x000fea0003800000 */
.L_x_30811:
[----:B------:R-:W-:-:S13]  /*14d0*/  ISETP.GT.AND P0, PT, R0, 0x6, PT ;  /* 0x000000060000780c */ /* 0x000fda0003f04270 */
[----:B------:R-:W-:Y:S05]  /*14e0*/  @P0 BRA `(.L_x_30818) ;  /* 0x00000000003c0947 */ /* 0x000fea0003800000 */
[----:B------:R-:W-:-:S13]  /*14f0*/  ISETP.NE.AND P0, PT, R0, 0x5, PT ;  /* 0x000000050000780c */ /* 0x000fda0003f05270 */
[----:B------:R-:W-:Y:S05]  /*1500*/  @!P0 BRA `(.L_x_30819) ;  /* 0x00000000001c8947 */ /* 0x000fea0003800000 */
[----:B------:R-:W-:-:S13]  /*1510*/  ISETP.NE.AND P0, PT, R0, 0x6, PT ;  /* 0x000000060000780c */ /* 0x000fda0003f05270 */
[----:B------:R-:W-:Y:S05]  /*1520*/  @P0 BRA `(.L_x_30814) ;  /* 0x0000000c00000947 */ /* 0x000fea0003800000 */
[----:B------:R-:W3:Y:S01]  /*1530*/  LDG.E R28, desc[UR36][R2.64] ;  /* 0x00000024021c7981 */ /* 0x000ee2000c1e1900 */
[----:B------:R-:W-:Y:S01]  /*1540*/  CS2R R30, SRZ ;  /* 0x00000000001e7805 */ /* 0x000fe2000001ff00 */
[----:B---3--:R-:W-:-:S06]  /*1550*/  FMUL.FTZ R28, R28, 1 ;  /* 0x3f8000001c1c7820 */ /* 0x008fcc0000410000 */
[----:B------:R-:W0:Y:S01]  /*1560*/  F2F.F64.F32 R28, R28 ;  /* 0x0000001c001c7310 */ /* 0x000e220000201800 */
[----:B------:R-:W-:Y:S05]  /*1570*/  BRA `(.L_x_30815) ;  /* 0x0000000c00547947 */ /* 0x000fea0003800000 */
.L_x_30819:
[----:B------:R-:W3:Y:S01]  /*1580*/  LDG.E.U16 R0, desc[UR36][R2.64] ;  /* 0x0000002402007981 */ /* 0x000ee2000c1e1500 */
[----:B------:R-:W-:Y:S01]  /*1590*/  CS2R R30, SRZ ;  /* 0x00000000001e7805 */ /* 0x000fe2000001ff00 */
[----:B---3--:R-:W-:-:S05]  /*15a0*/  HADD2.F32 R0, -RZ, R0.H0_H0 ;  /* 0x20000000ff007230 */ /* 0x008fca0000004100 */
[----:B------:R-:W-:-:S04]  /*15b0*/  FMUL.FTZ R0, R0, 1 ;  /* 0x3f80000000007820 */ /* 0x000fc80000410000 */
[----:B------:R0:W1:Y:S01]  /*15c0*/  F2F.F64.F32 R28, R0 ;  /* 0x00000000001c7310 */ /* 0x0000620000201800 */
[----:B------:R-:W-:Y:S05]  /*15d0*/  BRA `(.L_x_30815) ;  /* 0x0000000c003c7947 */ /* 0x000fea0003800000 */
.L_x_30818:
[----:B------:R-:W-:-:S13]  /*15e0*/  ISETP.NE.AND P0, PT, R0, 0x7, PT ;  /* 0x000000070000780c */ /* 0x000fda0003f05270 */
[----:B------:R-:W-:Y:S05]  /*15f0*/  @!P0 BRA `(.L_x_30820) ;  /* 0x0000000000488947 */ /* 0x000fea0003800000 */
[----:B------:R-:W-:-:S13]  /*1600*/  ISETP.NE.AND P0, PT, R0, 0x8, PT ;  /* 0x000000080000780c */ /* 0x000fda0003f05270 */
[----:B------:R-:W-:Y:S05]  /*1610*/  @!P0 BRA `(.L_x_30821) ;  /* 0x0000000000208947 */ /* 0x000fea0003800000 */
[----:B------:R-:W-:-:S13]  /*1620*/  ISETP.NE.AND P0, PT, R0, 0x9, PT ;  /* 0x000000090000780c */ /* 0x000fda0003f05270 */
[----:B------:R-:W-:Y:S05]  /*1630*/  @P0 BRA `(.L_x_30814) ;  /* 0x0000000800bc0947 */ /* 0x000fea0003800000 */
[----:B------:R-:W3:Y:S02]  /*1640*/  LDG.E.64 R2, desc[UR36][R2.64] ;  /* 0x0000002402027981 */ /* 0x000ee4000c1e1b00 */
[----:B---3--:R-:W-:Y:S01]  /*1650*/  FMUL.FTZ R30, R3, 1 ;  /* 0x3f800000031e7820 */ /* 0x008fe20000410000 */
[----:B------:R-:W-:-:S05]  /*1660*/  FMUL.FTZ R28, R2, 1 ;  /* 0x3f800000021c7820 */ /* 0x000fca0000410000 */
[----:B------:R-:W0:Y:S08]  /*1670*/  F2F.F64.F32 R30, R30 ;  /* 0x0000001e001e7310 */ /* 0x000e300000201800 */
[----:B------:R-:W1:Y:S01]  /*1680*/  F2F.F64.F32 R28, R28 ;  /* 0x0000001c001c7310 */ /* 0x000e620000201800 */
[----:B------:R-:W-:Y:S05]  /*1690*/  BRA `(.L_x_30815) ;  /* 0x0000000c000c7947 */ /* 0x000fea0003800000 */
.L_x_30821:
[----:B------:R-:W3:Y:S02]  /*16a0*/  LDG.E R0, desc[UR36][R2.64] ;  /* 0x0000002402007981 */ /* 0x000ee4000c1e1900 */
[--C-:B---3--:R-:W-:Y:S02]  /*16b0*/  HADD2.F32 R4, -RZ, R0.reuse.H1_H1 ;  /* 0x30000000ff047230 */ /* 0x108fe40000004100 */
[----:B------:R-:W-:-:S03]  /*16c0*/  HADD2.F32 R0, -RZ, R0.H0_H0 ;  /* 0x20000000ff007230 */ /* 0x000fc60000004100 */
[----:B------:R-:W-:Y:S02]  /*16d0*/  FMUL.FTZ R4, R4, 1 ;  /* 0x3f80000004047820 */ /* 0x000fe40000410000 */
[----:B------:R-:W-:Y:S02]  /*16e0*/  FMUL.FTZ R0, R0, 1 ;  /* 0x3f80000000007820 */ /* 0x000fe40000410000 */
[----:B------:R0:W1:Y:S08]  /*16f0*/  F2F.F64.F32 R30, R4 ;  /* 0x00000004001e7310 */ /* 0x0000700000201800 */
[----:B------:R0:W3:Y:S01]  /*1700*/  F2F.F64.F32 R28, R0 ;  /* 0x00000000001c7310 */ /* 0x0000e20000201800 */
[----:B------:R-:W-:Y:S05]  /*1710*/  BRA `(.L_x_30815) ;  /* 0x0000000800ec7947 */ /* 0x000fea0003800000 */
.L_x_30820:
[----:B------:R0:W5:Y:S01]  /*1720*/  LDG.E.64 R28, desc[UR36][R2.64] ;  /* 0x00000024021c7981 */ /* 0x000162000c1e1b00 */
[----:B------:R-:W-:Y:S01]  /*1730*/  CS2R R30, SRZ ;  /* 0x00000000001e7805 */ /* 0x000fe2000001ff00 */
[----:B------:R-:W-:Y:S06]  /*1740*/  BRA `(.L_x_30815) ;  /* 0x0000000800e07947 */ /* 0x000fec0003800000 */
.L_x_30810:
        /* <DEDUP_REMOVED lines=9> */
[----:B------:R-:W-:Y:S01]  /*17e0*/  CS2R R30, SRZ ;  /* 0x00000000001e7805 */ /* 0x000fe2000001ff00 */
[----:B------:R-:W-:Y:S01]  /*17f0*/  IMAD.MOV.U32 R28, RZ, RZ, RZ ;  /* 0x000000ffff1c7224 */ /* 0x000fe200078e00ff */
[----:B---3--:R-:W-:-:S04]  /*1800*/  ISETP.NE.AND P0, PT, R2, RZ, PT ;  /* 0x000000ff0200720c */ /* 0x008fc80003f05270 */
[----:B------:R-:W-:Y:S01]  /*1810*/  FSEL R29, RZ, 1.875, !P0 ;  /* 0x3ff00000ff1d7808 */ /* 0x000fe20004000000 */
[----:B------:R-:W-:Y:S08]  /*1820*/  BRA `(.L_x_30815) ;  /* 0x0000000800a87947 */ /* 0x000ff00003800000 */
.L_x_30824:
[----:B------:R0:W5:Y:S01]  /*1830*/  LDG.E.128 R28, desc[UR36][R2.64] ;  /* 0x00000024021c7981 */ /* 0x000162000c1e1d00 */
[----:B------:R-:W-:Y:S05]  /*1840*/  BRA `(.L_x_30815) ;  /* 0x0000000800a07947 */ /* 0x000fea0003800000 */
.L_x_30823:
[----:B------:R-:W-:-:S13]  /*1850*/  ISETP.NE.AND P0, PT, R0, 0xf, PT ;  /* 0x0000000f0000780c */ /* 0x000fda0003f05270 */
[----:B------:R-:W-:Y:S05]  /*1860*/  @!P0 BRA `(.L_x_30825) ;  /* 0x0000000000ac8947 */ /* 0x000fea0003800000 */
[----:B------:R-:W-:-:S13]  /*1870*/  ISETP.NE.AND P0, PT, R0, 0x17, PT ;  /* 0x000000170000780c */ /* 0x000fda0003f05270 */
[----:B------:R-:W-:Y:S05]  /*1880*/  @!P0 BRA `(.L_x_30826) ;  /* 0x0000000000648947 */ /* 0x000fea0003800000 */
[----:B------:R-:W-:-:S13]  /*1890*/  ISETP.NE.AND P0, PT, R0, 0x18, PT ;  /* 0x000000180000780c */ /* 0x000fda0003f05270 */
[----:B------:R-:W-:Y:S05]  /*18a0*/  @P0 BRA `(.L_x_30814) ;  /* 0x0000000800200947 */ /* 0x000fea0003800000 */
[----:B------:R-:W3:Y:S01]  /*18b0*/  LDG.E.U8 R0, desc[UR36][R2.64] ;  /* 0x0000002402007981 */ /* 0x000ee2000c1e1100 */
[----:B------:R-:W-:Y:S01]  /*18c0*/  IMAD.MOV.U32 R8, RZ, RZ, -0x800000 ;  /* 0xff800000ff087424 */ /* 0x000fe200078e00ff */
[----:B------:R-:W-:Y:S01]  /*18d0*/  CS2R R30, SRZ ;  /* 0x00000000001e7805 */ /* 0x000fe2000001ff00 */
        /* <DEDUP_REMOVED lines=20> */
.L_x_30826:
[----:B------:R-:W3:Y:S01]  /*1a20*/  LDG.E.U8 R2, desc[UR36][R2.64] ;  /* 0x0000002402027981 */ /* 0x000ee2000c1e1100 */
[----:B------:R-:W-:Y:S01]  /*1a30*/  CS2R R30, SRZ ;  /* 0x00000000001e7805 */ /* 0x000fe2000001ff00 */
        /* <DEDUP_REMOVED lines=14> */
.L_x_30825:
[----:B------:R-:W3:Y:S01]  /*1b20*/  LDG.E.U16 R0, desc[UR36][R2.64] ;  /* 0x0000002402007981 */ /* 0x000ee2000c1e1500 */
[----:B------:R-:W-:Y:S01]  /*1b30*/  CS2R R30, SRZ ;  /* 0x00000000001e7805 */ /* 0x000fe2000001ff00 */
[----:B---3--:R-:W-:-:S04]  /*1b40*/  IMAD.U32 R0, R0, 0x10000, RZ ;  /* 0x0001000000007824 */ /* 0x008fc800078e00ff */
[----:B------:R-:W-:-:S04]  /*1b50*/  FMUL.FTZ R0, R0, 1 ;  /* 0x3f80000000007820 */ /* 0x000fc80000410000 */
[----:B------:R0:W1:Y:S01]  /*1b60*/  F2F.F64.F32 R28, R0 ;  /* 0x00000000001c7310 */ /* 0x0000620000201800 */
[----:B------:R-:W-:Y:S05]  /*1b70*/  BRA `(.L_x_30815) ;  /* 0x0000000400d47947 */ /* 0x000fea0003800000 */
.L_x_30822:
        /* <DEDUP_REMOVED lines=8> */
[----:B------:R-:W3:Y:S01]  /*1c00*/  LDG.E.U16 R2, desc[UR36][R2.64] ;  /* 0x0000002402027981 */ /* 0x000ee2000c1e1500 */
[----:B------:R-:W-:Y:S01]  /*1c10*/  CS2R R30, SRZ ;  /* 0x00000000001e7805 */ /* 0x000fe2000001ff00 */
[----:B---3--:R0:W1:Y:S01]  /*1c20*/  I2F.F64.U16 R28, R2 ;  /* 0x00000002001c7312 */ /* 0x0080620000101800 */
[----:B------:R-:W-:Y:S05]  /*1c30*/  BRA `(.L_x_30815) ;  /* 0x0000000400a47947 */ /* 0x000fea0003800000 */
.L_x_30829:
        /* <DEDUP_REMOVED lines=21> */
.L_x_30833:
[----:B------:R-:W-:Y:S05]  /*1d90*/  BSYNC B1 ;  /* 0x0000000000017941 */ /* 0x000fea0003800000 */
.L_x_30832:
[----:B------:R-:W-:Y:S01]  /*1da0*/  LEA R3, R0, 0x3b800000, 0x17 ;  /* 0x3b80000000037811 */ /* 0x000fe200078eb8ff */
[----:B------:R-:W-:-:S05]  /*1db0*/  IMAD.SHL.U32 R0, R2, 0x100000, RZ ;  /* 0x0010000002007824 */ /* 0x000fca00078e00ff */
[----:B------:R-:W-:-:S07]  /*1dc0*/  LOP3.LUT R0, R3, R0, R4, 0xfe, !PT ;  /* 0x0000000003007212 */ /* 0x000fce00078efe04 */
.L_x_30831:
[----:B------:R-:W-:Y:S05]  /*1dd0*/  BSYNC B0 ;  /* 0x0000000000007941 */ /* 0x000fea0003800000 */
.L_x_30830:
[----:B------:R-:W-:Y:S01]  /*1de0*/  FMUL.FTZ R0, R0, 1 ;  /* 0x3f80000000007820 */ /* 0x000fe20000410000 */
[----:B------:R-:W-:-:S03]  /*1df0*/  CS2R R30, SRZ ;  /* 0x00000000001e7805 */ /* 0x000fc6000001ff00 */
[----:B------:R0:W1:Y:S01]  /*1e00*/  F2F.F64.F32 R28, R0 ;  /* 0x00000000001c7310 */ /* 0x0000620000201800 */
[----:B------:R-:W-:Y:S05]  /*1e10*/  BRA `(.L_x_30815) ;  /* 0x00000004002c7947 */ /* 0x000fea0003800000 */
.L_x_30828:
        /* <DEDUP_REMOVED lines=21> */
.L_x_30837:
[----:B------:R-:W-:Y:S05]  /*1f70*/  BSYNC B1 ;  /* 0x0000000000017941 */ /* 0x000fea0003800000 */
.L_x_30836:
[----:B------:R-:W-:Y:S01]  /*1f80*/  LEA R3, R0, 0x37800000, 0x17 ;  /* 0x3780000000037811 */ /* 0x000fe200078eb8ff */
[----:B------:R-:W-:-:S05]  /*1f90*/  IMAD.SHL.U32 R0, R2, 0x200000, RZ ;  /* 0x0020000002007824 */ /* 0x000fca00078e00ff */
[----:B------:R-:W-:-:S07]  /*1fa0*/  LOP3.LUT R0, R3, R0, R4, 0xfe, !PT ;  /* 0x0000000003007212 */ /* 0x000fce00078efe04 */
.L_x_30835:
[----:B------:R-:W-:Y:S05]  /*1fb0*/  BSYNC B0 ;  /* 0x0000000000007941 */ /* 0x000fea0003800000 */
.L_x_30834:
[----:B------:R-:W-:Y:S01]  /*1fc0*/  FMUL.FTZ R0, R0, 1 ;  /* 0x3f80000000007820 */ /* 0x000fe20000410000 */
[----:B------:R-:W-:-:S03]  /*1fd0*/  CS2R R30, SRZ ;  /* 0x00000000001e7805 */ /* 0x000fc6000001ff00 */
[----:B------:R0:W1:Y:S01]  /*1fe0*/  F2F.F64.F32 R28, R0 ;  /* 0x00000000001c7310 */ /* 0x0000620000201800 */
[----:B------:R-:W-:Y:S05]  /*1ff0*/  BRA `(.L_x_30815) ;  /* 0x0000000000b47947 */ /* 0x000fea0003800000 */
.L_x_30827:
        /* <DEDUP_REMOVED lines=14> */
.L_x_30841:
[----:B------:R-:W-:Y:S05]  /*20e0*/  BSYNC B0 ;  /* 0x0000000000007941 */ /* 0x000fea0003800000 */
.L_x_30840:
[----:B------:R-:W-:Y:S01]  /*20f0*/  FMUL.FTZ R0, R0, 1 ;  /* 0x3f80000000007820 */ /* 0x000fe20000410000 */
[----:B------:R-:W-:-:S03]  /*2100*/  CS2R R30, SRZ ;  /* 0x00000000001e7805 */ /* 0x000fc6000001ff00 */
[----:B------:R0:W1:Y:S01]  /*2110*/  F2F.F64.F32 R28, R0 ;  /* 0x00000000001c7310 */ /* 0x0000620000201800 */
[----:B------:R-:W-:Y:S05]  /*2120*/  BRA `(.L_x_30815) ;  /* 0x0000000000687947 */ /* 0x000fea0003800000 */
.L_x_30814:
        /* <DEDUP_REMOVED lines=16> */
.L_x_30842:
[----:B------:R-:W-:Y:S02]  /*2230*/  CS2R R28, SRZ ;  /* 0x00000000001c7805 */ /* 0x000fe4000001ff00 */
[----:B------:R-:W-:Y:S01]  /*2240*/  CS2R R30, SRZ ;  /* 0x00000000001e7805 */ /* 0x000fe2000001ff00 */
[----:B------:R-:W-:Y:S06]  /*2250*/  BRA `(.L_x_30815) ;  /* 0x00000000001c7947 */ /* 0x000fec0003800000 */
.L_x_30839:
[----:B------:R-:W3:Y:S01]  /*2260*/  LDG.E.64 R28, desc[UR36][R2.64] ;  /* 0x00000024021c7981 */ /* 0x000ee2000c1e1b00 */
[----:B------:R-:W-:Y:S01]  /*2270*/  CS2R R30, SRZ ;  /* 0x00000000001e7805 */ /* 0x000fe2000001ff00 */
[----:B---3--:R-:W0:Y:S01]  /*2280*/  I2F.F64.U64 R28, R28 ;  /* 0x0000001c001c7312 */ /* 0x008e220000301800 */
[----:B------:R-:W-:Y:S05]  /*2290*/  BRA `(.L_x_30815) ;  /* 0x00000000000c7947 */ /* 0x000fea0003800000 */
.L_x_30838:
[----:B------:R-:W3:Y:S01]  /*22a0*/  LDG.E R2, desc[UR36][R2.64] ;  /* 0x0000002402027981 */ /* 0x000ee2000c1e1900 */
[----:B------:R-:W-:Y:S01]  /*22b0*/  CS2R R30, SRZ ;  /* 0x00000000001e7805 */ /* 0x000fe2000001ff00 */
[----:B---3--:R0:W1:Y:S06]  /*22c0*/  I2F.F64.U32 R28, R2 ;  /* 0x00000002001c7312 */ /* 0x00806c0000201800 */
.L_x_30815:
[----:B------:R-:W-:-:S07]  /*22d0*/  VIADD R32, R32, 0x80 ;  /* 0x0000008020207836 */ /* 0x000fce0000000000 */
.L_x_30809:
[----:B------:R-:W-:Y:S05]  /*22e0*/  BSYNC B6 ;  /* 0x0000000000067941 */ /* 0x000fea0003800000 */
.L_x_30808:
[----:B------:R-:W-:Y:S01]  /*22f0*/  ISETP.GE.AND P0, PT, R32, R57, PT ;  /* 0x000000392000720c */ /* 0x000fe20003f06270 */
[----:B------:R-:W-:Y:S01]  /*2300*/  BSSY B6, `(.L_x_30843) ;  /* 0x0000112000067945 */ /* 0x000fe20003800000 */
[----:B------:R-:W-:Y:S02]  /*2310*/  CS2R R22, SRZ ;  /* 0x0000000000167805 */ /* 0x000fe4000001ff00 */
[----:B------:R-:W-:Y:S02]  /*2320*/  CS2R R18, SRZ ;  /* 0x0000000000127805 */ /* 0x000fe4000001ff00 */
[----:B------:R-:W-:-:S07]  /*2330*/  CS2R R16, SRZ ;  /* 0x0000000000107805 */ /* 0x000fce000001ff00 */
        /* <DEDUP_REMOVED lines=23> */
.L_x_30848:
[----:B------:R-:W3:Y:S01]  /*24b0*/  LDG.E.U8 R2, desc[UR36][R2.64] ;  /* 0x0000002402027981 */ /* 0x000ee2000c1e1100 */
[----:B------:R-:W-:Y:S01]  /*24c0*/  CS2R R18, SRZ ;  /* 0x0000000000127805 */ /* 0x000fe2000001ff00 */
[----:B---3--:R0:W1:Y:S01]  /*24d0*/  I2F.F64.U16 R16, R2 ;  /* 0x0000000200107312 */ /* 0x0080620000101800 */
[----:B------:R-:W-:Y:S05]  /*24e0*/  BRA `(.L_x_30850) ;  /* 0x0000000c00c87947 */ /* 0x000fea0003800000 */
.L_x_30847:
        /* <DEDUP_REMOVED lines=10> */
.L_x_30852:
[----:B------:R-:W3:Y:S01]  /*2590*/  LDG.E R2, desc[UR36][R2.64] ;  /* 0x0000002402027981 */ /* 0x000ee2000c1e1900 */
[----:B------:R-:W-:Y:S01]  /*25a0*/  CS2R R18, SRZ ;  /* 0x0000000000127805 */ /* 0x000fe2000001ff00 */
[----:B---3--:R0:W1:Y:S01]  /*25b0*/  I2F.F64 R16, R2 ;  /* 0x0000000200107312 */ /* 0x0080620000201c00 */
[----:B------:R-:W-:Y:S05]  /*25c0*/  BRA `(.L_x_30850) ;  /* 0x0000000c00907947 */ /* 0x000fea0003800000 */
.L_x_30851:
[----:B------:R-:W3:Y:S01]  /*25d0*/  LDG.E.U16 R2, desc[UR36][R2.64] ;  /* 0x0000002402027981 */ /* 0x000ee2000c1e1500 */
[----:B------:R-:W-:Y:S01]  /*25e0*/  CS2R R18, SRZ ;  /* 0x0000000000127805 */ /* 0x000fe2000001ff00 */
[----:B---3--:R0:W1:Y:S01]  /*25f0*/  I2F.F64.S16 R16, R2 ;  /* 0x0000000200107312 */ /* 0x0080620000101c00 */
[----:B------:R-:W-:Y:S05]  /*2600*/  BRA `(.L_x_30850) ;  /* 0x0000000c00807947 */ /* 0x000fea0003800000 */
.L_x_30846:
        /* <DEDUP_REMOVED lines=11> */
.L_x_30854:
[----:B------:R-:W3:Y:S01]  /*26c0*/  LDG.E.U16 R0, desc[UR36][R2.64] ;  /* 0x0000002402007981 */ /* 0x000ee2000c1e1500 */
[----:B------:R-:W-:Y:S01]  /*26d0*/  CS2R R18, SRZ ;  /* 0x0000000000127805 */ /* 0x000fe2000001ff00 */
[----:B---3--:R-:W-:-:S05]  /*26e0*/  HADD2.F32 R0, -RZ, R0.H0_H0 ;  /* 0x20000000ff007230 */ /* 0x008fca0000004100 */
[----:B------:R-:W-:-:S04]  /*26f0*/  FMUL.FTZ R0, R0, 1 ;  /* 0x3f80000000007820 */ /* 0x000fc80000410000 */
[----:B------:R0:W1:Y:S01]  /*2700*/  F2F.F64.F32 R16, R0 ;  /* 0x0000000000107310 */ /* 0x0000620000201800 */
[----:B------:R-:W-:Y:S05]  /*2710*/  BRA `(.L_x_30850) ;  /* 0x0000000c003c7947 */ /* 0x000fea0003800000 */
.L_x_30853:
        /* <DEDUP_REMOVED lines=12> */
.L_x_30856:
        /* <DEDUP_REMOVED lines=8> */
.L_x_30855:
[----:B------:R0:W5:Y:S01]  /*2860*/  LDG.E.64 R16, desc[UR36][R2.64] ;  /* 0x0000002402107981 */ /* 0x000162000c1e1b00 */
[----:B------:R-:W-:Y:S01]  /*2870*/  CS2R R18, SRZ ;  /* 0x0000000000127805 */ /* 0x000fe2000001ff00 */
[----:B------:R-:W-:Y:S06]  /*2880*/  BRA `(.L_x_30850) ;  /* 0x0000000800e07947 */ /* 0x000fec0003800000 */
.L_x_30845:
        /* <DEDUP_REMOVED lines=14> */
.L_x_30859:
[----:B------:R0:W5:Y:S01]  /*2970*/  LDG.E.128 R16, desc[UR36][R2.64] ;  /* 0x0000002402107981 */ /* 0x000162000c1e1d00 */
[----:B------:R-:W-:Y:S05]  /*2980*/  BRA `(.L_x_30850) ;  /* 0x0000000800a07947 */ /* 0x000fea0003800000 */
.L_x_30858:
        /* <DEDUP_REMOVED lines=29> */
.L_x_30861:
        /* <DEDUP_REMOVED lines=16> */
.L_x_30860:
[----:B------:R-:W3:Y:S01]  /*2c60*/  LDG.E.U16 R0, desc[UR36][R2.64] ;  /* 0x0000002402007981 */ /* 0x000ee2000c1e1500 */
[----:B------:R-:W-:Y:S01]  /*2c70*/  CS2R R18, SRZ ;  /* 0x0000000000127805 */ /* 0x000fe2000001ff00 */
[----:B---3--:R-:W-:-:S04]  /*2c80*/  IMAD.U32 R0, R0, 0x10000, RZ ;  /* 0x0001000000007824 */ /* 0x008fc800078e00ff */
[----:B------:R-:W-:-:S04]  /*2c90*/  FMUL.FTZ R0, R0, 1 ;  /* 0x3f80000000007820 */ /* 0x000fc80000410000 */
[----:B------:R0:W1:Y:S01]  /*2ca0*/  F2F.F64.F32 R16, R0 ;  /* 0x0000000000107310 */ /* 0x0000620000201800 */
[----:B------:R-:W-:Y:S05]  /*2cb0*/  BRA `(.L_x_30850) ;  /* 0x0000000400d47947 */ /* 0x000fea0003800000 */
.L_x_30857:
        /* <DEDUP_REMOVED lines=12> */
.L_x_30864:
        /* <DEDUP_REMOVED lines=21> */
.L_x_30868:
[----:B------:R-:W-:Y:S05]  /*2ed0*/  BSYNC B1 ;  /* 0x0000000000017941 */ /* 0x000fea0003800000 */
.L_x_30867:
[----:B------:R-:W-:Y:S01]  /*2ee0*/  LEA R3, R0, 0x3b800000, 0x17 ;  /* 0x3b80000000037811 */ /* 0x000fe200078eb8ff */
[----:B------:R-:W-:-:S05]  /*2ef0*/  IMAD.SHL.U32 R0, R2, 0x100000, RZ ;  /* 0x0010000002007824 */ /* 0x000fca00078e00ff */
[----:B------:R-:W-:-:S07]  /*2f00*/  LOP3.LUT R0, R3, R0, R4, 0xfe, !PT ;  /* 0x0000000003007212 */ /* 0x000fce00078efe04 */
.L_x_30866:
[----:B------:R-:W-:Y:S05]  /*2f10*/  BSYNC B0 ;  /* 0x0000000000007941 */ /* 0x000fea0003800000 */
.L_x_30865:
[----:B------:R-:W-:Y:S01]  /*2f20*/  FMUL.FTZ R0, R0, 1 ;  /* 0x3f80000000007820 */ /* 0x000fe20000410000 */
[----:B------:R-:W-:-:S03]  /*2f30*/  CS2R R18, SRZ ;  /* 0x0000000000127805 */ /* 0x000fc6000001ff00 */
[----:B------:R3:W0:Y:S01]  /*2f40*/  F2F.F64.F32 R16, R0 ;  /* 0x0000000000107310 */ /* 0x0006220000201800 */
[----:B------:R-:W-:Y:S05]  /*2f50*/  BRA `(.L_x_30850) ;  /* 0x00000004002c7947 */ /* 0x000fea0003800000 */
.L_x_30863:
        /* <DEDUP_REMOVED lines=21> */
.L_x_30872:
[----:B------:R-:W-:Y:S05]  /*30b0*/  BSYNC B1 ;  /* 0x0000000000017941 */ /* 0x000fea0003800000 */
.L_x_30871:
[----:B------:R-:W-:Y:S01]  /*30c0*/  LEA R3, R0, 0x37800000, 0x17 ;  /* 0x3780000000037811 */ /* 0x000fe200078eb8ff */
[----:B------:R-:W-:-:S05]  /*30d0*/  IMAD.SHL.U32 R0, R2, 0x200000, RZ ;  /* 0x0020000002007824 */ /* 0x000fca00078e00ff */
[----:B------:R-:W-:-:S07]  /*30e0*/  LOP3.LUT R0, R3, R0, R4, 0xfe, !PT ;  /* 0x0000000003007212 */ /* 0x000fce00078efe04 */
.L_x_30870:
[----:B------:R-:W-:Y:S05]  /*30f0*/  BSYNC B0 ;  /* 0x0000000000007941 */ /* 0x000fea0003800000 */
.L_x_30869:
[----:B------:R-:W-:Y:S01]  /*3100*/  FMUL.FTZ R0, R0, 1 ;  /* 0x3f80000000007820 */ /* 0x000fe20000410000 */
[----:B------:R-:W-:-:S03]  /*3110*/  CS2R R18, SRZ ;  /* 0x0000000000127805 */ /* 0x000fc6000001ff00 */
[----:B------:R0:W1:Y:S01]  /*3120*/  F2F.F64.F32 R16, R0 ;  /* 0x0000000000107310 */ /* 0x0000620000201800 */
[----:B------:R-:W-:Y:S05]  /*3130*/  BRA `(.L_x_30850) ;  /* 0x0000000000b47947 */ /* 0x000fea0003800000 */
.L_x_30862:
        /* <DEDUP_REMOVED lines=14> */
.L_x_30876:
[----:B------:R-:W-:Y:S05]  /*3220*/  BSYNC B0 ;  /* 0x0000000000007941 */ /* 0x000fea0003800000 */
.L_x_30875:
[----:B------:R-:W-:Y:S01]  /*3230*/  FMUL.FTZ R0, R0, 1 ;  /* 0x3f80000000007820 */ /* 0x000fe20000410000 */
[----:B------:R-:W-:-:S03]  /*3240*/  CS2R R18, SRZ ;  /* 0x0000000000127805 */ /* 0x000fc6000001ff00 */
[----:B------:R0:W1:Y:S01]  /*3250*/  F2F.F64.F32 R16, R0 ;  /* 0x0000000000107310 */ /* 0x0000620000201800 */
[----:B------:R-:W-:Y:S05]  /*3260*/  BRA `(.L_x_30850) ;  /* 0x0000000000687947 */ /* 0x000fea0003800000 */
.L_x_30849:
        /* <DEDUP_REMOVED lines=16> */
.L_x_30877:
[----:B------:R-:W-:Y:S02]  /*3370*/  CS2R R16, SRZ ;  /* 0x0000000000107805 */ /* 0x000fe4000001ff00 */
[----:B------:R-:W-:Y:S01]  /*3380*/  CS2R R18, SRZ ;  /* 0x0000000000127805 */ /* 0x000fe2000001ff00 */
[----:B------:R-:W-:Y:S06]  /*3390*/  BRA `(.L_x_30850) ;  /* 0x00000000001c7947 */ /* 0x000fec0003800000 */
.L_x_30874:
[----:B------:R-:W3:Y:S01]  /*33a0*/  LDG.E.64 R16, desc[UR36][R2.64] ;  /* 0x0000002402107981 */ /* 0x000ee2000c1e1b00 */
[----:B------:R-:W-:Y:S01]  /*33b0*/  CS2R R18, SRZ ;  /* 0x0000000000127805 */ /* 0x000fe2000001ff00 */
[----:B---3--:R-:W0:Y:S01]  /*33c0*/  I2F.F64.U64 R16, R16 ;  /* 0x0000001000107312 */ /* 0x008e220000301800 */
[----:B------:R-:W-:Y:S05]  /*33d0*/  BRA `(.L_x_30850) ;  /* 0x00000000000c7947 */ /* 0x000fea0003800000 */
.L_x_30873:
[----:B------:R-:W3:Y:S01]  /*33e0*/  LDG.E R2, desc[UR36][R2.64] ;  /* 0x0000002402027981 */ /* 0x000ee2000c1e1900 */
[----:B------:R-:W-:Y:S01]  /*33f0*/  CS2R R18, SRZ ;  /* 0x0000000000127805 */ /* 0x000fe2000001ff00 */
[----:B---3--:R0:W1:Y:S06]  /*3400*/  I2F.F64.U32 R16, R2 ;  /* 0x0000000200107312 */ /* 0x00806c0000201800 */
.L_x_30850:
[----:B------:R-:W-:-:S07]  /*3410*/  VIADD R32, R32, 0x80 ;  /* 0x0000008020207836 */ /* 0x000fce0000000000 */
.L_x_30844:
[----:B------:R-:W-:Y:S05]  /*3420*/  BSYNC B6 ;  /* 0x0000000000067941 */ /* 0x000fea0003800000 */
.L_x_30843:
[----:B------:R-:W-:Y:S01]  /*3430*/  ISETP.GE.AND P0, PT, R32, R57, PT ;  /* 0x000000392000720c */ /* 0x000fe20003f06270 */
[----:B------:R-:W-:Y:S01]  /*3440*/  BSSY B6, `(.L_x_30878) ;  /* 0x000010e000067945 */ /* 0x000fe20003800000 */
[----:B------:R-:W-:-:S11]  /*3450*/  CS2R R20, SRZ ;  /* 0x0000000000147805 */ /* 0x000fd6000001ff00 */
[----:B------:R-:W-:Y:S05]  /*3460*/  @P0 BRA `(.L_x_30879) ;  /* 0x00000010002c0947 */ /* 0x000fea0003800000 */
[----:B01-3--:R-:W0:Y:S01]  /*3470*/  LDC.64 R2, c[0x0][0x248] ;  /* 0x00009200ff027b82 */ /* 0x00be220000000a00 */
        /* <DEDUP_REMOVED lines=20> */
.L_x_30883:
[----:B------:R-:W3:Y:S01]  /*35c0*/  LDG.E.U8 R2, desc[UR36][R2.64] ;  /* 0x0000002402027981 */ /* 0x000ee2000c1e1100 */
[----:B------:R-:W-:Y:S01]  /*35d0*/  CS2R R22, SRZ ;  /* 0x0000000000167805 */ /* 0x000fe2000001ff00 */
[----:B---3--:R0:W1:Y:S01]  /*35e0*/  I2F.F64.U16 R20, R2 ;  /* 0x0000000200147312 */ /* 0x0080620000101800 */
[----:B------:R-:W-:Y:S05]  /*35f0*/  BRA `(.L_x_30879) ;  /* 0x0000000c00c87947 */ /* 0x000fea0003800000 */
.L_x_30882:
        /* <DEDUP_REMOVED lines=10> */
.L_x_30886:
[----:B------:R-:W3:Y:S01]  /*36a0*/  LDG.E R2, desc[UR36][R2.64] ;  /* 0x0000002402027981 */ /* 0x000ee2000c1e1900 */
[----:B------:R-:W-:Y:S01]  /*36b0*/  CS2R R22, SRZ ;  /* 0x0000000000167805 */ /* 0x000fe2000001ff00 */
[----:B---3--:R0:W1:Y:S01]  /*36c0*/  I2F.F64 R20, R2 ;  /* 0x0000000200147312 */ /* 0x0080620000201c00 */
[----:B------:R-:W-:Y:S05]  /*36d0*/  BRA `(.L_x_30879) ;  /* 0x0000000c00907947 */ /* 0x000fea0003800000 */
.L_x_30885:
[----:B------:R-:W3:Y:S01]  /*36e0*/  LDG.E.U16 R2, desc[UR36][R2.64] ;  /* 0x0000002402027981 */ /* 0x000ee2000c1e1500 */
[----:B------:R-:W-:Y:S01]  /*36f0*/  CS2R R22, SRZ ;  /* 0x0000000000167805 */ /* 0x000fe2000001ff00 */
[----:B---3--:R0:W1:Y:S01]  /*3700*/  I2F.F64.S16 R20, R2 ;  /* 0x0000000200147312 */ /* 0x0080620000101c00 */
[----:B------:R-:W-:Y:S05]  /*3710*/  BRA `(.L_x_30879) ;  /* 0x0000000c00807947 */ /* 0x000fea0003800000 */
.L_x_30881:
        /* <DEDUP_REMOVED lines=11> */
.L_x_30888:
[----:B------:R-:W3:Y:S01]  /*37d0*/  LDG.E.U16 R0, desc[UR36][R2.64] ;  /* 0x0000002402007981 */ /* 0x000ee2000c1e1500 */
[----:B------:R-:W-:Y:S01]  /*37e0*/  CS2R R22, SRZ ;  /* 0x0000000000167805 */ /* 0x000fe2000001ff00 */
[----:B---3--:R-:W-:-:S05]  /*37f0*/  HADD2.F32 R0, -RZ, R0.H0_H0 ;  /* 0x20000000ff007230 */ /* 0x008fca0000004100 */
[----:B------:R-:W-:-:S04]  /*3800*/  FMUL.FTZ R0, R0, 1 ;  /* 0x3f80000000007820 */ /* 0x000fc80000410000 */
[----:B------:R0:W1:Y:S01]  /*3810*/  F2F.F64.F32 R20, R0 ;  /* 0x0000000000147310 */ /* 0x0000620000201800 */
[----:B------:R-:W-:Y:S05]  /*3820*/  BRA `(.L_x_30879) ;  /* 0x0000000c003c7947 */ /* 0x000fea0003800000 */
.L_x_30887:
        /* <DEDUP_REMOVED lines=12> */
.L_x_30890:
        /* <DEDUP_REMOVED lines=8> */
.L_x_30889:
[----:B------:R0:W5:Y:S01]  /*3970*/  LDG.E.64 R20, desc[UR36][R2.64] ;  /* 0x0000002402147981 */ /* 0x000162000c1e1b00 */
[----:B------:R-:W-:Y:S01]  /*3980*/  CS2R R22, SRZ ;  /* 0x0000000000167805 */ /* 0x000fe2000001ff00 */
[----:B------:R-:W-:Y:S06]  /*3990*/  BRA `(.L_x_30879) ;  /* 0x0000000800e07947 */ /* 0x000fec0003800000 */
.L_x_30880:
        /* <DEDUP_REMOVED lines=14> */
.L_x_30893:
[----:B------:R0:W5:Y:S01]  /*3a80*/  LDG.E.128 R20, desc[UR36][R2.64] ;  /* 0x0000002402147981 */ /* 0x000162000c1e1d00 */
[----:B------:R-:W-:Y:S05]  /*3a90*/  BRA `(.L_x_30879) ;  /* 0x0000000800a07947 */ /* 0x000fea0003800000 */
.L_x_30892:
        /* <DEDUP_REMOVED lines=29> */
.L_x_30895:
        /* <DEDUP_REMOVED lines=16> */
.L_x_30894:
[----:B------:R-:W3:Y:S01]  /*3d70*/  LDG.E.U16 R0, desc[UR36][R2.64] ;  /* 0x0000002402007981 */ /* 0x000ee2000c1e1500 */
[----:B------:R-:W-:Y:S01]  /*3d80*/  CS2R R22, SRZ ;  /* 0x0000000000167805 */ /* 0x000fe2000001ff00 */
[----:B---3--:R-:W-:-:S04]  /*3d90*/  IMAD.U32 R0, R0, 0x10000, RZ ;  /* 0x0001000000007824 */ /* 0x008fc800078e00ff */
[----:B------:R-:W-:-:S04]  /*3da0*/  FMUL.FTZ R0, R0, 1 ;  /* 0x3f80000000007820 */ /* 0x000fc80000410000 */
[----:B------:R0:W1:Y:S01]  /*3db0*/  F2F.F64.F32 R20, R0 ;  /* 0x0000000000147310 */ /* 0x0000620000201800 */
[----:B------:R-:W-:Y:S05]  /*3dc0*/  BRA `(.L_x_30879) ;  /* 0x0000000400d47947 */ /* 0x000fea0003800000 */
.L_x_30891:
        /* <DEDUP_REMOVED lines=12> */
.L_x_30898:
        /* <DEDUP_REMOVED lines=21> */
.L_x_30902:
[----:B------:R-:W-:Y:S05]  /*3fe0*/  BSYNC B1 ;  /* 0x0000000000017941 */ /* 0x000fea0003800000 */
.L_x_30901:
[----:B------:R-:W-:Y:S01]  /*3ff0*/  LEA R3, R0, 0x3b800000, 0x17 ;  /* 0x3b80000000037811 */ /* 0x000fe200078eb8ff */
[----:B------:R-:W-:-:S05]  /*4000*/  IMAD.SHL.U32 R0, R2, 0x100000, RZ ;  /* 0x0010000002007824 */ /* 0x000fca00078e00ff */
[----:B------:R-:W-:-:S07]  /*4010*/  LOP3.LUT R0, R3, R0, R4, 0xfe, !PT ;  /* 0x0000000003007212 */ /* 0x000fce00078efe04 */
.L_x_30900:
[----:B------:R-:W-:Y:S05]  /*4020*/  BSYNC B0 ;  /* 0x0000000000007941 */ /* 0x000fea0003800000 */
.L_x_30899:
[----:B------:R-:W-:Y:S01]  /*4030*/  FMUL.FTZ R0, R0, 1 ;  /* 0x3f80000000007820 */ /* 0x000fe20000410000 */
[----:B------:R-:W-:-:S03]  /*4040*/  CS2R R22, SRZ ;  /* 0x0000000000167805 */ /* 0x000fc6000001ff00 */
[----:B------:R0:W1:Y:S01]  /*4050*/  F2F.F64.F32 R20, R0 ;  /* 0x0000000000147310 */ /* 0x0000620000201800 */
[----:B------:R-:W-:Y:S05]  /*4060*/  BRA `(.L_x_30879) ;  /* 0x00000004002c7947 */ /* 0x000fea0003800000 */
.L_x_30897:
        /* <DEDUP_REMOVED lines=21> */
.L_x_30906:
[----:B------:R-:W-:Y:S05]  /*41c0*/  BSYNC B1 ;  /* 0x0000000000017941 */ /* 0x000fea0003800000 */
.L_x_30905:
[----:B------:R-:W-:Y:S01]  /*41d0*/  LEA R3, R0, 0x37800000, 0x17 ;  /* 0x3780000000037811 */ /* 0x000fe200078eb8ff */
[----:B------:R-:W-:-:S05]  /*41e0*/  IMAD.SHL.U32 R0, R2, 0x200000, RZ ;  /* 0x0020000002007824 */ /* 0x000fca00078e00ff */
[----:B------:R-:W-:-:S07]  /*41f0*/  LOP3.LUT R0, R3, R0, R4, 0xfe, !PT ;  /* 0x0000000003007212 */ /* 0x000fce00078efe04 */
.L_x_30904:
[----:B------:R-:W-:Y:S05]  /*4200*/  BSYNC B0 ;  /* 0x0000000000007941 */ /* 0x000fea0003800000 */
.L_x_30903:
[----:B------:R-:W-:Y:S01]  /*4210*/  FMUL.FTZ R0, R0, 1 ;  /* 0x3f80000000007820 */ /* 0x000fe20000410000 */
[----:B------:R-:W-:-:S03]  /*4220*/  CS2R R22, SRZ ;  /* 0x0000000000167805 */ /* 0x000fc6000001ff00 */
[----:B------:R0:W1:Y:S01]  /*4230*/  F2F.F64.F32 R20, R0 ;  /* 0x0000000000147310 */ /* 0x0000620000201800 */
[----:B------:R-:W-:Y:S05]  /*4240*/  BRA `(.L_x_30879) ;  /* 0x0000000000b47947 */ /* 0x000fea0003800000 */
.L_x_30896:
        /* <DEDUP_REMOVED lines=14> */
.L_x_30910:
[----:B------:R-:W-:Y:S05]  /*4330*/  BSYNC B0 ;  /* 0x0000000000007941 */ /* 0x000fea0003800000 */
.L_x_30909:
[----:B------:R-:W-:Y:S01]  /*4340*/  FMUL.FTZ R0, R0, 1 ;  /* 0x3f80000000007820 */ /* 0x000fe20000410000 */
[----:B------:R-:W-:-:S03]  /*4350*/  CS2R R22, SRZ ;  /* 0x0000000000167805 */ /* 0x000fc6000001ff00 */
[----:B------:R0:W1:Y:S01]  /*4360*/  F2F.F64.F32 R20, R0 ;  /* 0x0000000000147310 */ /* 0x0000620000201800 */
[----:B------:R-:W-:Y:S05]  /*4370*/  BRA `(.L_x_30879) ;  /* 0x0000000000687947 */ /* 0x000fea0003800000 */
.L_x_30884:
        /* <DEDUP_REMOVED lines=16> */
.L_x_30911:
[----:B------:R-:W-:Y:S02]  /*4480*/  CS2R R20, SRZ ;  /* 0x0000000000147805 */ /* 0x000fe4000001ff00 */
[----:B------:R-:W-:Y:S01]  /*4490*/  CS2R R22, SRZ ;  /* 0x0000000000167805 */ /* 0x000fe2000001ff00 */
[----:B------:R-:W-:Y:S06]  /*44a0*/  BRA `(.L_x_30879) ;  /* 0x00000000001c7947 */ /* 0x000fec0003800000 */
.L_x_30908:
[----:B------:R-:W3:Y:S01]  /*44b0*/  LDG.E.64 R20, desc[UR36][R2.64] ;  /* 0x0000002402147981 */ /* 0x000ee2000c1e1b00 */
[----:B------:R-:W-:Y:S01]  /*44c0*/  CS2R R22, SRZ ;  /* 0x0000000000167805 */ /* 0x000fe2000001ff00 */
[----:B---3--:R-:W0:Y:S01]  /*44d0*/  I2F.F64.U64 R20, R20 ;  /* 0x0000001400147312 */ /* 0x008e220000301800 */
[----:B------:R-:W-:Y:S05]  /*44e0*/  BRA `(.L_x_30879) ;  /* 0x00000000000c7947 */ /* 0x000fea0003800000 */
.L_x_30907:
[----:B------:R-:W3:Y:S01]  /*44f0*/  LDG.E R2, desc[UR36][R2.64] ;  /* 0x0000002402027981 */ /* 0x000ee2000c1e1900 */
[----:B------:R-:W-:Y:S01]  /*4500*/  CS2R R22, SRZ ;  /* 0x0000000000167805 */ /* 0x000fe2000001ff00 */
[----:B---3--:R0:W1:Y:S06]  /*4510*/  I2F.F64.U32 R20, R2 ;  /* 0x0000000200147312 */ /* 0x00806c0000201800 */
.L_x_30879:
[----:B------:R-:W-:Y:S05]  /*4520*/  BSYNC B6 ;  /* 0x0000000000067941 */ /* 0x000fea0003800000 */
.L_x_30878:
[----:B------:R-:W-:Y:S01]  /*4530*/  ISETP.NE.AND P0, PT, R34, RZ, PT ;  /* 0x000000ff2200720c */ /* 0x000fe20003f05270 */
[----:B------:R-:W-:Y:S01]  /*4540*/  BSSY B1, `(.L_x_30912) ;  /* 0x00009a0000017945 */ /* 0x000fe20003800000 */
[----:B------:R-:W-:Y:S02]  /*4550*/  CS2R R14, SRZ ;  /* 0x00000000000e7805 */ /* 0x000fe4000001ff00 */
[----:B------:R-:W-:-:S09]  /*4560*/  CS2R R12, SRZ ;  /* 0x00000000000c7805 */ /* 0x000fd2000001ff00 */
[----:B------:R-:W-:Y:S05]  /*4570*/  @P0 BRA `(.L_x_30913) ;  /* 0x0000009800700947 */ /* 0x000fea0003800000 */
[----:B012-45:R-:W-:Y:S01]  /*4580*/  DSETP.NAN.AND P0, PT, R24, R26, PT ;  /* 0x0000001a1800722a */ /* 0x037fe20003f08000 */
[----:B------:R-:W-:Y:S01]  /*4590*/  BSSY B2, `(.L_x_30914) ;  /* 0x000077a000027945 */ /* 0x000fe20003800000 */
[----:B---3--:R-:W-:-:S12]  /*45a0*/  DADD R2, -RZ, |R24| ;  /* 0x00000000ff027229 */ /* 0x008fd80000000518 */
        /* <DEDUP_REMOVED lines=32> */
[----:B------:R-:W-:-:S10]  /*47b0*/  DADD R8, R12, 1 ;  /* 0x3ff000000c087429 */ /* 0x000fd40000000000 */
[----:B------:R-:W-:Y:S01]  /*47c0*/  ISETP.GT.AND P0, PT, R9, 0xfffff, PT ;  /* 0x000fffff0900780c */ /* 0x000fe20003f04270 */
[--C-:B------:R-:W-:Y:S02]  /*47d0*/  IMAD.MOV.U32 R2, RZ, RZ, R8.reuse ;  /* 0x000000ffff027224 */ /* 0x100fe400078e0008 */
[----:B------:R-:W-:Y:S02]  /*47e0*/  IMAD.MOV.U32 R3, RZ, RZ, R9 ;  /* 0x000000ffff037224 */ /* 0x000fe400078e0009 */
[----:B------:R-:W-:-:S08]  /*47f0*/  IMAD.MOV.U32 R10, RZ, RZ, R8 ;  /* 0x000000ffff0a7224 */ /* 0x000fd000078e0008 */
[----:B------:R-:W-:-:S10]  /*4800*/  @!P0 DMUL R2, R2, 1.80143985094819840000e+16 ;  /* 0x4350000002028828 */ /* 0x000fd40000000000 */
[----:B------:R-:W-:Y:S02]  /*4810*/  @!P0 IMAD.MOV.U32 R9, RZ, RZ, R3 ;  /* 0x000000ffff098224 */ /* 0x000fe400078e0003 */
[----:B------:R-:W-:Y:S02]  /*4820*/  @!P0 IMAD.MOV.U32 R10, RZ, RZ, R2 ;  /* 0x000000ffff0a8224 */ /* 0x000fe400078e0002 */
[----:B------:R-:W-:-:S05]  /*4830*/  VIADD R0, R9, 0xffffffff ;  /* 0xffffffff09007836 */ /* 0x000fca0000000000 */
[----:B------:R-:W-:Y:S01]  /*4840*/  ISETP.GE.U32.AND P2, PT, R0, 0x7fefffff, PT ;  /* 0x7fefffff0000780c */ /* 0x000fe20003f46070 */
[----:B------:R-:W-:Y:S02]  /*4850*/  IMAD.MOV.U32 R0, RZ, RZ, -0x3ff ;  /* 0xfffffc01ff007424 */ /* 0x000fe400078e00ff */
[----:B------:R-:W-:-:S10]  /*4860*/  @!P0 IMAD.MOV.U32 R0, RZ, RZ, -0x435 ;  /* 0xfffffbcbff008424 */ /* 0x000fd400078e00ff */
        /* <DEDUP_REMOVED lines=15> */
[----:B------:R-:W-:Y:S01]  /*4960*/  UMOV UR6, 0x80000000 ;  /* 0x8000000000067882 */ /* 0x000fe20000000000 */
[----:B------:R-:W-:Y:S01]  /*4970*/  ISETP.GE.AND P0, PT, R11, 0x3ff6a09f, PT ;  /* 0x3ff6a09f0b00780c */ /* 0x000fe20003f06270 */
[----:B------:R-:W-:-:S12]  /*4980*/  UMOV UR7, 0x43300000 ;  /* 0x4330000000077882 */ /* 0x000fd80000000000 */
        /* <DEDUP_REMOVED lines=16> */
[----:B------:R-:W-:Y:S01]  /*4a90*/  LOP3.LUT R34, R0, 0x80000000, RZ, 0x3c, !PT ;  /* 0x8000000000227812 */ /* 0x000fe200078e3cff */
[----:B------:R-:W-:Y:S01]  /*4aa0*/  IMAD.MOV.U32 R35, RZ, RZ, 0x43300000 ;  /* 0x43300000ff237424 */ /* 0x000fe200078e00ff */
[----:B------:R-:W-:-:S03]  /*4ab0*/  DADD R8, R8, R8 ;  /* 0x0000000008087229 */ /* 0x000fc60000000008 */
[----:B------:R-:W-:Y:S01]  /*4ac0*/  DFMA R12, R4, R12, UR4 ;  /* 0x00000004040c7e2b */ /* 0x000fe2000800000c */
[----:B------:R-:W-:Y:S01]  /*4ad0*/  UMOV UR4, 0xa9ab0956 ;  /* 0xa9ab095600047882 */ /* 0x000fe20000000000 */
[----:B------:R-:W-:Y:S01]  /*4ae0*/  UMOV UR5, 0x3f1745cb ;  /* 0x3f1745cb00057882 */ /* 0x000fe20000000000 */
[----:B------:R-:W-:Y:S01]  /*4af0*/  DADD R34, R34, -UR6 ;  /* 0x8000000622227e29 */ /* 0x000fe20008000000 */
[----:B------:R-:W-:Y:S01]  /*4b00*/  UMOV UR6, 0xfefa39ef ;  /* 0xfefa39ef00067882 */ /* 0x000fe20000000000 */
[----:B------:R-:W-:Y:S01]  /*4b10*/  UMOV UR7, 0x3fe62e42 ;  /* 0x3fe62e4200077882 */ /* 0x000fe20000000000 */
[----:B------:R-:W-:Y:S02]  /*4b20*/  DFMA R8, R10, -R2, R8 ;  /* 0x800000020a08722b */ /* 0x000fe40000000008 */
[----:B------:R-:W-:Y:S01]  /*4b30*/  DFMA R12, R4, R12, UR4 ;  /* 0x00000004040c7e2b */ /* 0x000fe2000800000c */
[----:B------:R-:W-:Y:S01]  /*4b40*/  UMOV UR4, 0x2d1b5154 ;  /* 0x2d1b515400047882 */ /* 0x000fe20000000000 */
[----:B------:R-:W-:Y:S01]  /*4b50*/  UMOV UR5, 0x3f3c71c7 ;  /* 0x3f3c71c700057882 */ /* 0x000fe20000000000 */
[----:B------:R-:W-:-:S03]  /*4b60*/  DFMA R10, R34, UR6, R2 ;  /* 0x00000006220a7c2b */ /* 0x000fc60008000002 */
[----:B------:R-:W-:Y:S02]  /*4b70*/  DMUL R8, R6, R8 ;  /* 0x0000000806087228 */ /* 0x000fe40000000000 */
[----:B------:R-:W-:Y:S01]  /*4b80*/  DFMA R12, R4, R12, UR4 ;  /* 0x00000004040c7e2b */ /* 0x000fe2000800000c */
[----:B------:R-:W-:Y:S01]  /*4b90*/  UMOV UR4, 0x923be72d ;  /* 0x923be72d00047882 */ /* 0x000fe20000000000 */
[----:B------:R-:W-:Y:S01]  /*4ba0*/  UMOV UR5, 0x3f624924 ;  /* 0x3f62492400057882 */ /* 0x000fe20000000000 */
[----:B------:R-:W-:-:S05]  /*4bb0*/  DFMA R36, -R34, UR6, R10 ;  /* 0x0000000622247c2b */ /* 0x000fca000800010a */
[----:B------:R-:W-:Y:S01]  /*4bc0*/  DFMA R12, R4, R12, UR4 ;  /* 0x00000004040c7e2b */ /* 0x000fe2000800000c */
[----:B------:R-:W-:Y:S01]  /*4bd0*/  UMOV UR4, 0x9999a3c4 ;  /* 0x9999a3c400047882 */ /* 0x000fe20000000000 */
[----:B------:R-:W-:Y:S01]  /*4be0*/  UMOV UR5, 0x3f899999 ;  /* 0x3f89999900057882 */ /* 0x000fe20000000000 */
[----:B------:R-:W-:-:S05]  /*4bf0*/  DADD R36, -R2, R36 ;  /* 0x0000000002247229 */ /* 0x000fca0000000124 */
        /* <DEDUP_REMOVED lines=12> */
.L_x_30921:
        /* <DEDUP_REMOVED lines=21> */
[----:B------:R-:W-:Y:S05]  /*4e10*/  CALL.REL.NOINC `($__internal_71_$__cuda_sm20_div_rn_f64_full) ;  /* 0x000002a8002c7944 */ /* 0x000fea0003c00000 */
.L_x_30924:
[----:B------:R-:W-:Y:S05]  /*4e20*/  BSYNC B4 ;  /* 0x0000000000047941 */ /* 0x000fea0003800000 */
.L_x_30923:
        /* <DEDUP_REMOVED lines=29> */
.L_x_30922:
[----:B------:R-:W-:Y:S05]  /*5000*/  BSYNC B3 ;  /* 0x0000000000037941 */ /* 0x000fea0003800000 */
.L_x_30920:
        /* <DEDUP_REMOVED lines=21> */
.L_x_30926:
[----:B------:R-:W-:Y:S05]  /*5160*/  BSYNC B3 ;  /* 0x0000000000037941 */ /* 0x000fea0003800000 */
.L_x_30925:
        /* <DEDUP_REMOVED lines=82> */
.L_x_30928:
[----:B------:R-:W-:-:S04]  /*5690*/  ISETP.GE.AND P0, PT, R25, RZ, PT ;  /* 0x000000ff1900720c */ /* 0x000fc80003f06270 */
[----:B------:R-:W-:Y:S02]  /*56a0*/  FSEL R2, RZ, 3.37028055040000000000e+12, P0 ;  /* 0x54442d18ff027808 */ /* 0x000fe40000000000 */
[----:B------:R-:W-:-:S07]  /*56b0*/  FSEL R3, RZ, 2.1426990032196044922, P0 ;  /* 0x400921fbff037808 */ /* 0x000fce0000000000 */
.L_x_30929:
[----:B------:R-:W-:Y:S05]  /*56c0*/  BSYNC B0 ;  /* 0x0000000000007941 */ /* 0x000fea0003800000 */
.L_x_30927:
[----:B------:R-:W-:Y:S01]  /*56d0*/  DADD R24, |R24|, |R26| ;  /* 0x0000000018187229 */ /* 0x000fe2000000061a */
[----:B------:R-:W-:Y:S01]  /*56e0*/  LOP3.LUT R27, R3, 0x80000000, R27, 0xb8, !PT ;  /* 0x80000000031b7812 */ /* 0x000fe200078eb81b */
[----:B------:R-:W-:-:S06]  /*56f0*/  DMUL R12, R12, 0.5 ;  /* 0x3fe000000c0c7828 */ /* 0x000fcc0000000000 */
[----:B------:R-:W-:-:S06]  /*5700*/  DSETP.GTU.AND P0, PT, |R24|, +INF , PT ;  /* 0x7ff000001800742a */ /* 0x000fcc0003f0c200 */
[----:B------:R-:W-:Y:S02]  /*5710*/  FSEL R2, R24, R2, P0 ;  /* 0x0000000218027208 */ /* 0x000fe40000000000 */
[----:B------:R-:W-:Y:S01]  /*5720*/  FSEL R3, R25, R27, P0 ;  /* 0x0000001b19037208 */ /* 0x000fe20000000000 */
[----:B------:R-:W-:Y:S06]  /*5730*/  BRA `(.L_x_30930) ;  /* 0x00000064007c7947 */ /* 0x000fec0003800000 */
.L_x_30919:
        /* <DEDUP_REMOVED lines=40> */
[----:B------:R-:W-:Y:S01]  /*59c0*/  IMAD.MOV.U32 R10, RZ, RZ, R0 ;  /* 0x000000ffff0a7224 */ /* 0x000fe200078e0000 */
[----:B------:R-:W-:Y:S01]  /*59d0*/  UMOV UR4, 0x3ae80f1e ;  /* 0x3ae80f1e00047882 */ /* 0x000fe20000000000 */
[----:B------:R-:W-:Y:S01]  /*59e0*/  IMAD.MOV.U32 R6, RZ, RZ, RZ ;  /* 0x000000ffff067224 */ /* 0x000fe200078e00ff */
[----:B------:R-:W-:Y:S01]  /*59f0*/  LOP3.LUT R11, R4, 0x3ff00000, RZ, 0xfc, !PT ;  /* 0x3ff00000040b7812 */ /* 0x000fe200078efcff */
[----:B------:R-:W-:Y:S01]  /*5a00*/  IMAD.MOV.U32 R36, RZ, RZ, -0x748574fc ;  /* 0x8b7a8b04ff247424 */ /* 0x000fe200078e00ff */
[----:B------:R-:W-:Y:S01]  /*5a10*/  UMOV UR5, 0x3eb1380b ;  /* 0x3eb1380b00057882 */ /* 0x000fe20000000000 */
[----:B------:R-:W-:Y:S01]  /*5a20*/  IMAD.MOV.U32 R37, RZ, RZ, 0x3ed0ee25 ;  /* 0x3ed0ee25ff257424 */ /* 0x000fe200078e00ff */
[----:B------:R-:W-:Y:S01]  /*5a30*/  ISETP.GE.AND P0, PT, R11, 0x3ff6a09f, PT ;  /* 0x3ff6a09f0b00780c */ /* 0x000fe20003f06270 */
[----:B------:R-:W-:Y:S01]  /*5a40*/  UMOV UR6, 0x80000000 ;  /* 0x8000000000067882 */ /* 0x000fe20000000000 */
[----:B------:R-:W-:-:S11]  /*5a50*/  UMOV UR7, 0x43300000 ;  /* 0x4330000000077882 */ /* 0x000fd60000000000 */
        /* <DEDUP_REMOVED lines=13> */
[----:B------:R-:W-:Y:S01]  /*5b30*/  UMOV UR5, 0x3ef3b266 ;  /* 0x3ef3b26600057882 */ /* 0x000fe20000000000 */
[----:B------:R-:W-:Y:S01]  /*5b40*/  LEA.HI R36, R35, R34, RZ, 0xc ;  /* 0x0000002223247211 */ /* 0x000fe200078f60ff */
[----:B------:R-:W-:Y:S01]  /*5b50*/  DADD R34, R10, -R4 ;  /* 0x000000000a227229 */ /* 0x000fe20000000804 */
[----:B------:R-:W-:-:S03]  /*5b60*/  IMAD.MOV.U32 R37, RZ, RZ, 0x43300000 ;  /* 0x43300000ff257424 */ /* 0x000fc600078e00ff */
[----:B------:R-:W-:Y:S01]  /*5b70*/  DFMA R12, R8, R12, UR4 ;  /* 0x00000004080c7e2b */ /* 0x000fe2000800000c */
[----:B------:R-:W-:Y:S01]  /*5b80*/  UMOV UR4, 0xa9ab0956 ;  /* 0xa9ab095600047882 */ /* 0x000fe20000000000 */
[----:B------:R-:W-:Y:S01]  /*5b90*/  UMOV UR5, 0x3f1745cb ;  /* 0x3f1745cb00057882 */ /* 0x000fe20000000000 */
[----:B------:R-:W-:Y:S01]  /*5ba0*/  @P0 VIADD R36, R36, 0x1 ;  /* 0x0000000124240836 */ /* 0x000fe20000000000 */
[----:B------:R-:W-:-:S04]  /*5bb0*/  DADD R34, R34, R34 ;  /* 0x0000000022227229 */ /* 0x000fc80000000022 */
[----:B------:R-:W-:Y:S01]  /*5bc0*/  DFMA R12, R8, R12, UR4 ;  /* 0x00000004080c7e2b */ /* 0x000fe2000800000c */
[----:B------:R-:W-:Y:S01]  /*5bd0*/  UMOV UR4, 0x2d1b5154 ;  /* 0x2d1b515400047882 */ /* 0x000fe20000000000 */
[----:B------:R-:W-:Y:S01]  /*5be0*/  UMOV UR5, 0x3f3c71c7 ;  /* 0x3f3c71c700057882 */ /* 0x000fe20000000000 */
[----:B------:R-:W-:Y:S01]  /*5bf0*/  LOP3.LUT R36, R36, 0x80000000, RZ, 0x3c, !PT ;  /* 0x8000000024247812 */ /* 0x000fe200078e3cff */
[----:B------:R-:W-:-:S04]  /*5c00*/  DFMA R34, R10, -R4, R34 ;  /* 0x800000040a22722b */ /* 0x000fc80000000022 */
[----:B------:R-:W-:Y:S01]  /*5c10*/  DFMA R12, R8, R12, UR4 ;  /* 0x00000004080c7e2b */ /* 0x000fe2000800000c */
[----:B------:R-:W-:Y:S01]  /*5c20*/  UMOV UR4, 0x923be72d ;  /* 0x923be72d00047882 */ /* 0x000fe20000000000 */
[----:B------:R-:W-:Y:S01]  /*5c30*/  UMOV UR5, 0x3f624924 ;  /* 0x3f62492400057882 */ /* 0x000fe20000000000 */
[----:B------:R-:W-:Y:S01]  /*5c40*/  DADD R36, R36, -UR6 ;  /* 0x8000000624247e29 */ /* 0x000fe20008000000 */
[----:B------:R-:W-:Y:S01]  /*5c50*/  UMOV UR6, 0xfefa39ef ;  /* 0xfefa39ef00067882 */ /* 0x000fe20000000000 */
[----:B------:R-:W-:Y:S01]  /*5c60*/  UMOV UR7, 0x3fe62e42 ;  /* 0x3fe62e4200077882 */ /* 0x000fe20000000000 */
[----:B------:R-:W-:Y:S02]  /*5c70*/  DMUL R34, R6, R34 ;  /* 0x0000002206227228 */ /* 0x000fe40000000000 */
[----:B------:R-:W-:Y:S01]  /*5c80*/  DFMA R12, R8, R12, UR4 ;  /* 0x00000004080c7e2b */ /* 0x000fe2000800000c */
[----:B------:R-:W-:Y:S01]  /*5c90*/  UMOV UR4, 0x9999a3c4 ;  /* 0x9999a3c400047882 */ /* 0x000fe20000000000 */
[----:B------:R-:W-:Y:S01]  /*5ca0*/  UMOV UR5, 0x3f899999 ;  /* 0x3f89999900057882 */ /* 0x000fe20000000000 */
[----:B------:R-:W-:-:S05]  /*5cb0*/  DFMA R10, R36, UR6, R4 ;  /* 0x00000006240a7c2b */ /* 0x000fca0008000004 */
        /* <DEDUP_REMOVED lines=8> */
[----:B------:R-:W-:-:S08]  /*5d40*/  DMUL R12, R8, R12 ;  /* 0x0000000c080c7228 */ /* 0x000fd00000000000 */
[----:B------:R-:W-:-:S08]  /*5d50*/  DFMA R12, R4, R12, R34 ;  /* 0x0000000c040c722b */ /* 0x000fd00000000022 */
[----:B------:R-:W-:-:S08]  /*5d60*/  DADD R12, R12, -R38 ;  /* 0x000000000c0c7229 */ /* 0x000fd00000000826 */
[----:B------:R-:W-:-:S08]  /*5d70*/  DFMA R12, R36, UR4, R12 ;  /* 0x00000004240c7c2b */ /* 0x000fd0000800000c */
[----:B------:R-:W-:-:S11]  /*5d80*/  DADD R12, R10, R12 ;  /* 0x000000000a0c7229 */ /* 0x000fd6000000000c */
.L_x_30933:
[----:B------:R-:W-:Y:S05]  /*5d90*/  BSYNC B0 ;  /* 0x0000000000007941 */ /* 0x000fea0003800000 */
.L_x_30932:
[----:B------:R-:W-:Y:S04]  /*5da0*/  BSSY B3, `(.L_x_30934) ;  /* 0x0000008000037945 */ /* 0x000fe80003800000 */
[----:B------:R-:W-:Y:S05]  /*5db0*/  @P4 BRA P5, `(.L_x_30935) ;  /* 0x0000000000184947 */ /* 0x000fea0002800000 */
[----:B------:R-:W-:Y:S01]  /*5dc0*/  IMAD.MOV.U32 R4, RZ, RZ, R32 ;  /* 0x000000ffff047224 */ /* 0x000fe200078e0020 */
[----:B------:R-:W-:Y:S01]  /*5dd0*/  MOV R0, 0x5e20 ;  /* 0x00005e2000007802 */ /* 0x000fe20000000f00 */
[----:B------:R-:W-:Y:S02]  /*5de0*/  IMAD.MOV.U32 R5, RZ, RZ, R33 ;  /* 0x000000ffff057224 */ /* 0x000fe400078e0021 */
[----:B------:R-:W-:Y:S02]  /*5df0*/  IMAD.MOV.U32 R2, RZ, RZ, R14 ;  /* 0x000000ffff027224 */ /* 0x000fe400078e000e */
[----:B------:R-:W-:-:S07]  /*5e00*/  IMAD.MOV.U32 R3, RZ, RZ, R15 ;  /* 0x000000ffff037224 */ /* 0x000fce00078e000f */
[----:B------:R-:W-:Y:S05]  /*5e10*/  CALL.REL.NOINC `($__internal_71_$__cuda_sm20_div_rn_f64_full) ;  /* 0x00000298002c7944 */ /* 0x000fea0003c00000 */
.L_x_30935:
[----:B------:R-:W-:Y:S05]  /*5e20*/  BSYNC B3 ;  /* 0x0000000000037941 */ /* 0x000fea0003800000 */
.L_x_30934:
        /* <DEDUP_REMOVED lines=82> */
.L_x_30937:
[----:B------:R-:W-:-:S04]  /*6350*/  ISETP.GE.AND P0, PT, R25, RZ, PT ;  /* 0x000000ff1900720c */ /* 0x000fc80003f06270 */
[----:B------:R-:W-:Y:S02]  /*6360*/  FSEL R2, RZ, 3.37028055040000000000e+12, P0 ;  /* 0x54442d18ff027808 */ /* 0x000fe40000000000 */
[----:B------:R-:W-:-:S07]  /*6370*/  FSEL R3, RZ, 2.1426990032196044922, P0 ;  /* 0x400921fbff037808 */ /* 0x000fce0000000000 */
.L_x_30938:
[----:B------:R-:W-:Y:S05]  /*6380*/  BSYNC B0 ;  /* 0x0000000000007941 */ /* 0x000fea0003800000 */
.L_x_30936:
[----:B------:R-:W-:Y:S01]  /*6390*/  DADD R24, |R24|, |R26| ;  /* 0x0000000018187229 */ /* 0x000fe2000000061a */
[----:B------:R-:W-:Y:S01]  /*63a0*/  LOP3.LUT R27, R3, 0x80000000, R27, 0xb8, !PT ;  /* 0x80000000031b7812 */ /* 0x000fe200078eb81b */
[----:B------:R-:W-:-:S06]  /*63b0*/  DMUL R12, R12, 0.5 ;  /* 0x3fe000000c0c7828 */ /* 0x000fcc0000000000 */
[----:B------:R-:W-:-:S06]  /*63c0*/  DSETP.GTU.AND P0, PT, |R24|, +INF , PT ;  /* 0x7ff000001800742a */ /* 0x000fcc0003f0c200 */
[----:B------:R-:W-:Y:S02]  /*63d0*/  FSEL R2, R24, R2, P0 ;  /* 0x0000000218027208 */ /* 0x000fe40000000000 */
[----:B------:R-:W-:Y:S01]  /*63e0*/  FSEL R3, R25, R27, P0 ;  /* 0x0000001b19037208 */ /* 0x000fe20000000000 */
[----:B------:R-:W-:Y:S06]  /*63f0*/  BRA `(.L_x_30930) ;  /* 0x00000058004c7947 */ /* 0x000fec0003800000 */
.L_x_30931:
        /* <DEDUP_REMOVED lines=8> */
[----:B------:R-:W-:-:S02]  /*6480*/  DMUL R38, R2, R2 ;  /* 0x0000000202267228 */ /* 0x000fc40000000000 */
[----:B------:R-:W-:Y:S02]  /*6490*/  DADD R46, R2, R2 ;  /* 0x00000000022e7229 */ /* 0x000fe40000000002 */
[C---:B------:R-:W-:Y:S02]  /*64a0*/  DADD R12, R4.reuse, R4 ;  /* 0x00000000040c7229 */ /* 0x040fe40000000004 */
[----:B------:R-:W-:Y:S01]  /*64b0*/  LOP3.LUT R3, R15, 0xfffffff8, RZ, 0xc0, !PT ;  /* 0xfffffff80f037812 */ /* 0x000fe200078ec0ff */
[----:B------:R-:W-:Y:S01]  /*64c0*/  DMUL R40, R4, R4 ;  /* 0x0000000404287228 */ /* 0x000fe20000000000 */
[----:B------:R-:W-:-:S04]  /*64d0*/  LOP3.LUT R51, R7, 0xfffffff8, RZ, 0xc0, !PT ;  /* 0xfffffff807337812 */ /* 0x000fc800078ec0ff */
[--C-:B------:R-:W-:Y:S02]  /*64e0*/  DADD R32, R14, -R2.reuse ;  /* 0x000000000e207229 */ /* 0x100fe40000000802 */
[----:B------:R-:W-:Y:S02]  /*64f0*/  DADD R14, R2, R2 ;  /* 0x00000000020e7229 */ /* 0x000fe40000000002 */
[--C-:B------:R-:W-:Y:S02]  /*6500*/  DADD R6, R6, -R50.reuse ;  /* 0x0000000006067229 */ /* 0x100fe40000000832 */
[----:B------:R-:W-:Y:S02]  /*6510*/  DADD R34, R50, R50 ;  /* 0x0000000032227229 */ /* 0x000fe40000000032 */
[C---:B------:R-:W-:Y:S02]  /*6520*/  DMUL R4, R2.reuse, R46 ;  /* 0x0000002e02047228 */ /* 0x040fe40000000000 */
[----:B------:R-:W-:-:S02]  /*6530*/  DMUL R42, R2, R2 ;  /* 0x00000002022a7228 */ /* 0x000fc40000000000 */
[----:B------:R-:W-:Y:S02]  /*6540*/  DMUL R2, R50, R12 ;  /* 0x0000000c32027228 */ /* 0x000fe40000000000 */
[C---:B------:R-:W-:Y:S02]  /*6550*/  DMUL R46, R32.reuse, R46 ;  /* 0x0000002e202e7228 */ /* 0x040fe40000000000 */
[----:B------:R-:W-:Y:S02]  /*6560*/  DMUL R14, R32, R14 ;  /* 0x0000000e200e7228 */ /* 0x000fe40000000000 */
[----:B------:R-:W-:Y:S02]  /*6570*/  DMUL R50, R50, R50 ;  /* 0x0000003232327228 */ /* 0x000fe40000000000 */
[----:B------:R-:W-:Y:S02]  /*6580*/  DMUL R12, R6, R12 ;  /* 0x0000000c060c7228 */ /* 0x000fe40000000000 */
[----:B------:R-:W-:-:S02]  /*6590*/  DMUL R32, R32, R32 ;  /* 0x0000002020207228 */ /* 0x000fc40000000000 */
[C---:B------:R-:W-:Y:S02]  /*65a0*/  DMUL R34, R6.reuse, R34 ;  /* 0x0000002206227228 */ /* 0x040fe40000000000 */
[----:B------:R-:W-:-:S11]  /*65b0*/  DMUL R36, R6, R6 ;  /* 0x0000000606247228 */ /* 0x000fd60000000000 */
.L_x_30940:
        /* <DEDUP_REMOVED lines=35> */
[C-C-:B------:R-:W-:Y:S01]  /*67f0*/  DSETP.GEU.AND P3, PT, R38.reuse, R12.reuse, PT ;  /* 0x0000000c2600722a */ /* 0x140fe20003f6e000 */
[----:B------:R-:W-:Y:S01]  /*6800*/  IMAD.MOV.U32 R50, RZ, RZ, R9 ;  /* 0x000000ffff327224 */ /* 0x000fe200078e0009 */
[----:B------:R-:W-:Y:S01]  /*6810*/  DSETP.LT.OR P0, PT, R38, R12, P0 ;  /* 0x0000000c2600722a */ /* 0x000fe20000701400 */
[----:B------:R-:W-:-:S03]  /*6820*/  IMAD.MOV.U32 R51, RZ, RZ, R46 ;  /* 0x000000ffff337224 */ /* 0x000fc600078e002e */
[----:B------:R-:W-:Y:S02]  /*6830*/  FSEL R40, R38, R12, !P3 ;  /* 0x0000000c26287208 */ /* 0x000fe40005800000 */
[----:B------:R-:W-:Y:S02]  /*6840*/  FSEL R41, R39, R13, !P3 ;  /* 0x0000000d27297208 */ /* 0x000fe40005800000 */
[----:B------:R-:W-:Y:S01]  /*6850*/  FSEL R11, R12, R38, !P3 ;  /* 0x000000260c0b7208 */ /* 0x000fe20005800000 */
[----:B------:R-:W-:Y:S01]  /*6860*/  IMAD.MOV.U32 R38, RZ, RZ, R6 ;  /* 0x000000ffff267224 */ /* 0x000fe200078e0006 */
[----:B------:R-:W-:Y:S01]  /*6870*/  FSEL R13, R13, R39, !P3 ;  /* 0x000000270d0d7208 */ /* 0x000fe20005800000 */
[----:B------:R-:W-:Y:S01]  /*6880*/  IMAD.MOV.U32 R39, RZ, RZ, R52 ;  /* 0x000000ffff277224 */ /* 0x000fe200078e0034 */
        /* <DEDUP_REMOVED lines=13> */
[----:B------:R-:W-:-:S02]  /*6960*/  IMAD.MOV.U32 R13, RZ, RZ, R15 ;  /* 0x000000ffff0d7224 */ /* 0x000fc400078e000f */
[----:B------:R-:W-:Y:S01]  /*6970*/  IMAD.MOV.U32 R2, RZ, RZ, R3 ;  /* 0x000000ffff027224 */ /* 0x000fe200078e0003 */
[----:B------:R-:W-:Y:S01]  /*6980*/  FSEL R44, R42, R34, !P5 ;  /* 0x000000222a2c7208 */ /* 0x000fe20006800000 */
[----:B------:R-:W-:Y:S01]  /*6990*/  IMAD.MOV.U32 R3, RZ, RZ, R8 ;  /* 0x000000ffff037224 */ /* 0x000fe200078e0008 */
[----:B------:R-:W-:Y:S02]  /*69a0*/  FSEL R45, R43, R35, !P5 ;  /* 0x000000232b2d7208 */ /* 0x000fe40006800000 */
[----:B------:R-:W-:Y:S01]  /*69b0*/  FSEL R14, R34, R42, !P5 ;  /* 0x0000002a220e7208 */ /* 0x000fe20006800000 */
[----:B------:R-:W-:Y:S01]  /*69c0*/  IMAD.MOV.U32 R42, RZ, RZ, R7 ;  /* 0x000000ffff2a7224 */ /* 0x000fe200078e0007 */
[----:B------:R-:W-:Y:S01]  /*69d0*/  FSEL R35, R35, R43, !P5 ;  /* 0x0000002b23237208 */ /* 0x000fe20006800000 */
[----:B------:R-:W-:Y:S01]  /*69e0*/  IMAD.MOV.U32 R43, RZ, RZ, R10 ;  /* 0x000000ffff2b7224 */ /* 0x000fe200078e000a */
[C-C-:B------:R-:W-:Y:S02]  /*69f0*/  DSETP.GEU.AND P1, PT, R44.reuse, R32.reuse, PT ;  /* 0x000000202c00722a */ /* 0x140fe40003f2e000 */
[----:B------:R-:W-:Y:S01]  /*6a00*/  DSETP.LT.OR P0, PT, R44, R32, P0 ;  /* 0x000000202c00722a */ /* 0x000fe20000701400 */
[----:B------:R-:W-:-:S03]  /*6a10*/  IMAD.MOV.U32 R15, RZ, RZ, R35 ;  /* 0x000000ffff0f7224 */ /* 0x000fc600078e0023 */
[----:B------:R-:W-:Y:S02]  /*6a20*/  FSEL R48, R44, R32, !P1 ;  /* 0x000000202c307208 */ /* 0x000fe40004800000 */
[----:B------:R-:W-:Y:S02]  /*6a30*/  FSEL R49, R45, R33, !P1 ;  /* 0x000000212d317208 */ /* 0x000fe40004800000 */
[----:B------:R-:W-:Y:S02]  /*6a40*/  FSEL R34, R32, R44, !P1 ;  /* 0x0000002c20227208 */ /* 0x000fe40004800000 */
[----:B------:R-:W-:Y:S02]  /*6a50*/  FSEL R44, R33, R45, !P1 ;  /* 0x0000002d212c7208 */ /* 0x000fe40004800000 */
[C-C-:B------:R-:W-:Y:S02]  /*6a60*/  DSETP.LT.OR P0, PT, R48.reuse, R36.reuse, P0 ;  /* 0x000000243000722a */ /* 0x140fe40000701400 */
[----:B------:R-:W-:Y:S01]  /*6a70*/  DSETP.GEU.AND P2, PT, R48, R36, PT ;  /* 0x000000243000722a */ /* 0x000fe20003f4e000 */
[----:B------:R-:W-:-:S05]  /*6a80*/  IMAD.MOV.U32 R35, RZ, RZ, R44 ;  /* 0x000000ffff237224 */ /* 0x000fca00078e002c */
[----:B------:R-:W-:Y:S02]  /*6a90*/  FSEL R32, R36, R48, !P2 ;  /* 0x0000003024207208 */ /* 0x000fe40005000000 */
[----:B------:R-:W-:Y:S02]  /*6aa0*/  FSEL R33, R37, R49, !P2 ;  /* 0x0000003125217208 */ /* 0x000fe40005000000 */
[----:B------:R-:W-:Y:S02]  /*6ab0*/  FSEL R36, R48, R36, !P2 ;  /* 0x0000002430247208 */ /* 0x000fe40005000000 */
[----:B------:R-:W-:Y:S01]  /*6ac0*/  FSEL R37, R49, R37, !P2 ;  /* 0x0000002531257208 */ /* 0x000fe20005000000 */
[----:B------:R-:W-:Y:S06]  /*6ad0*/  @P0 BRA `(.L_x_30940) ;  /* 0xfffffff800b80947 */ /* 0x000fec000383ffff */
[----:B------:R-:W-:Y:S05]  /*6ae0*/  BSYNC B0 ;  /* 0x0000000000007941 */ /* 0x000fea0003800000 */
.L_x_30939:
        /* <DEDUP_REMOVED lines=16> */
[----:B------:R-:W-:-:S10]  /*6bf0*/  DADD R8, R36, 1 ;  /* 0x3ff0000024087429 */ /* 0x000fd40000000000 */
[----:B------:R-:W-:Y:S01]  /*6c00*/  ISETP.GT.AND P0, PT, R9, 0xfffff, PT ;  /* 0x000fffff0900780c */ /* 0x000fe20003f04270 */
[----:B------:R-:W-:Y:S02]  /*6c10*/  IMAD.MOV.U32 R2, RZ, RZ, R8 ;  /* 0x000000ffff027224 */ /* 0x000fe400078e0008 */
[----:B------:R-:W-:-:S10]  /*6c20*/  IMAD.MOV.U32 R3, RZ, RZ, R9 ;  /* 0x000000ffff037224 */ /* 0x000fd400078e0009 */
        /* <DEDUP_REMOVED lines=19> */
[----:B------:R-:W-:Y:S01]  /*6d60*/  IMAD.MOV.U32 R2, RZ, RZ, R8 ;  /* 0x000000ffff027224 */ /* 0x000fe200078e0008 */
[----:B------:R-:W-:Y:S01]  /*6d70*/  UMOV UR5, 0x3eb1380b ;  /* 0x3eb1380b00057882 */ /* 0x000fe20000000000 */
[----:B------:R-:W-:Y:S01]  /*6d80*/  IMAD.MOV.U32 R15, RZ, RZ, 0x3ed0ee25 ;  /* 0x3ed0ee25ff0f7424 */ /* 0x000fe200078e00ff */
[----:B------:R-:W-:Y:S01]  /*6d90*/  ISETP.GE.AND P0, PT, R3, 0x3ff6a09f, PT ;  /* 0x3ff6a09f0300780c */ /* 0x000fe20003f06270 */
[----:B------:R-:W-:Y:S01]  /*6da0*/  UMOV UR6, 0x80000000 ;  /* 0x8000000000067882 */ /* 0x000fe20000000000 */
[----:B------:R-:W-:Y:S01]  /*6db0*/  LEA.HI R0, R9, R0, RZ, 0xc ;  /* 0x0000000009007211 */ /* 0x000fe200078f60ff */
[----:B------:R-:W-:-:S10]  /*6dc0*/  UMOV UR7, 0x43300000 ;  /* 0x4330000000077882 */ /* 0x000fd40000000000 */
        /* <DEDUP_REMOVED lines=51> */
.L_x_30942:
        /* <DEDUP_REMOVED lines=22> */
.L_x_30945:
[----:B------:R-:W-:Y:S05]  /*7260*/  BSYNC B4 ;  /* 0x0000000000047941 */ /* 0x000fea0003800000 */
.L_x_30944:
        /* <DEDUP_REMOVED lines=29> */
.L_x_30943:
[----:B------:R-:W-:Y:S05]  /*7440*/  BSYNC B3 ;  /* 0x0000000000037941 */ /* 0x000fea0003800000 */
.L_x_30941:
[----:B------:R-:W-:Y:S01]  /*7450*/  DADD R6, -RZ, |R24| ;  /* 0x00000000ff067229 */ /* 0x000fe20000000518 */
[----:B------:R-:W-:Y:S01]  /*7460*/  IMAD.MOV.U32 R2, RZ, RZ, 0x1 ;  /* 0x00000001ff027424 */ /* 0x000fe200078e00ff */
[--C-:B------:R-:W-:Y:S01]  /*7470*/  DADD R8, -RZ, |R26|.reuse ;  /* 0x00000000ff087229 */ /* 0x100fe2000000051a */
[----:B------:R-:W-:Y:S01]  /*7480*/  BSSY B3, `(.L_x_30946) ;  /* 0x000001a000037945 */ /* 0x000fe20003800000 */
[----:B------:R-:W-:Y:S02]  /*7490*/  DSETP.GEU.AND P0, PT, |R24|, |R26|, PT ;  /* 0x4000001a1800722a */ /* 0x000fe40003f0e200 */
[----:B------:R-:W-:-:S06]  /*74a0*/  DMUL R12, R12, 0.5 ;  /* 0x3fe000000c0c7828 */ /* 0x000fcc0000000000 */
[----:B------:R-:W-:Y:S02]  /*74b0*/  FSEL R15, R9, R7, !P0 ;  /* 0x00000007090f7208 */ /* 0x000fe40004000000 */
[----:B------:R-:W-:Y:S02]  /*74c0*/  FSEL R14, R8, R6, !P0 ;  /* 0x00000006080e7208 */ /* 0x000fe40004000000 */
[----:B------:R-:W0:Y:S01]  /*74d0*/  MUFU.RCP64H R3, R15 ;  /* 0x0000000f00037308 */ /* 0x000e220000001800 */
[----:B------:R-:W-:Y:S02]  /*74e0*/  FSEL R9, R7, R9, !P0 ;  /* 0x0000000907097208 */ /* 0x000fe40004000000 */
[----:B------:R-:W-:Y:S02]  /*74f0*/  FSEL R8, R6, R8, !P0 ;  /* 0x0000000806087208 */ /* 0x000fe40004000000 */
        /* <DEDUP_REMOVED lines=18> */
.L_x_30947:
[----:B------:R-:W-:Y:S05]  /*7620*/  BSYNC B3 ;  /* 0x0000000000037941 */ /* 0x000fea0003800000 */
.L_x_30946:
        /* <DEDUP_REMOVED lines=83> */
.L_x_30949:
[----:B------:R-:W-:-:S04]  /*7b60*/  ISETP.GE.AND P0, PT, R25, RZ, PT ;  /* 0x000000ff1900720c */ /* 0x000fc80003f06270 */
[----:B------:R-:W-:Y:S02]  /*7b70*/  FSEL R2, RZ, 3.37028055040000000000e+12, P0 ;  /* 0x54442d18ff027808 */ /* 0x000fe40000000000 */
[----:B------:R-:W-:-:S07]  /*7b80*/  FSEL R3, RZ, 2.1426990032196044922, P0 ;  /* 0x400921fbff037808 */ /* 0x000fce0000000000 */
.L_x_30950:
[----:B------:R-:W-:Y:S05]  /*7b90*/  BSYNC B0 ;  /* 0x0000000000007941 */ /* 0x000fea0003800000 */
.L_x_30948:
[----:B------:R-:W-:Y:S01]  /*7ba0*/  DADD R24, |R24|, |R26| ;  /* 0x0000000018187229 */ /* 0x000fe2000000061a */
[----:B------:R-:W-:-:S07]  /*7bb0*/  LOP3.LUT R27, R3, 0x80000000, R27, 0xb8, !PT ;  /* 0x80000000031b7812 */ /* 0x000fce00078eb81b */
[----:B------:R-:W-:-:S06]  /*7bc0*/  DSETP.GTU.AND P0, PT, |R24|, +INF , PT ;  /* 0x7ff000001800742a */ /* 0x000fcc0003f0c200 */
[----:B------:R-:W-:Y:S02]  /*7bd0*/  FSEL R2, R24, R2, P0 ;  /* 0x0000000218027208 */ /* 0x000fe40000000000 */
[----:B------:R-:W-:Y:S01]  /*7be0*/  FSEL R3, R25, R27, P0 ;  /* 0x0000001b19037208 */ /* 0x000fe20000000000 */
[----:B------:R-:W-:Y:S06]  /*7bf0*/  BRA `(.L_x_30930) ;  /* 0x00000040004c7947 */ /* 0x000fec0003800000 */
.L_x_30918:
        /* <DEDUP_REMOVED lines=8> */
[-C--:B------:R-:W-:Y:S01]  /*7c80*/  SEL R7, R13, R3.reuse, P2 ;  /* 0x000000030d077207 */ /* 0x080fe20001000000 */
[----:B------:R-:W-:Y:S01]  /*7c90*/  IMAD.MOV.U32 R34, RZ, RZ, 0x0 ;  /* 0x00000000ff227424 */ /* 0x000fe200078e00ff */
[-C--:B------:R-:W-:Y:S01]  /*7ca0*/  SEL R4, R12, R2.reuse, P0 ;  /* 0x000000020c047207 */ /* 0x080fe20000000000 */
[----:B------:R-:W-:Y:S01]  /*7cb0*/  IMAD.MOV.U32 R35, RZ, RZ, 0x3fd80000 ;  /* 0x3fd80000ff237424 */ /* 0x000fe200078e00ff */
[----:B------:R-:W-:Y:S01]  /*7cc0*/  LOP3.LUT R0, R7, 0xffc00000, RZ, 0xc0, !PT ;  /* 0xffc0000007007812 */ /* 0x000fe200078ec0ff */
[----:B------:R-:W-:Y:S01]  /*7cd0*/  MUFU.RCP64H R37, R15 ;  /* 0x0000000f00257308 */ /* 0x000fe20000001800 */
[----:B------:R-:W-:Y:S01]  /*7ce0*/  SEL R5, R13, R3, P0 ;  /* 0x000000030d057207 */ /* 0x000fe20000000000 */
[----:B------:R-:W-:Y:S01]  /*7cf0*/  IMAD.MOV.U32 R36, RZ, RZ, 0x1 ;  /* 0x00000001ff247424 */ /* 0x000fe200078e00ff */
[----:B------:R-:W-:Y:S01]  /*7d00*/  IADD3 R9, -R0, 0x7fd00000, RZ ;  /* 0x7fd0000000097810 */ /* 0x000fe20007ffe1ff */
[----:B------:R-:W-:Y:S01]  /*7d10*/  BSSY B0, `(.L_x_30951) ;  /* 0x0000075000007945 */ /* 0x000fe20003800000 */
[----:B------:R-:W-:-:S02]  /*7d20*/  SEL R6, R12, R2, P2 ;  /* 0x000000020c067207 */ /* 0x000fc40001000000 */
[----:B------:R-:W-:Y:S02]  /*7d30*/  ISETP.GE.U32.AND P3, PT, R5, 0x7ff00000, PT ;  /* 0x7ff000000500780c */ /* 0x000fe40003f66070 */
[C---:B------:R-:W-:Y:S01]  /*7d40*/  DMUL R10, R8.reuse, R4 ;  /* 0x00000004080a7228 */ /* 0x040fe20000000000 */
[----:B------:R-:W-:Y:S01]  /*7d50*/  FSETP.GEU.AND P5, PT, |R33|, 6.5827683646048100446e-37, PT ;  /* 0x036000002100780b */ /* 0x000fe20003fae200 */
[----:B------:R-:W-:-:S06]  /*7d60*/  DMUL R8, R8, R6 ;  /* 0x0000000608087228 */ /* 0x000fcc0000000000 */
[----:B------:R-:W-:-:S08]  /*7d70*/  DMUL R10, R10, R10 ;  /* 0x0000000a0a0a7228 */ /* 0x000fd00000000000 */
[----:B------:R-:W-:Y:S01]  /*7d80*/  DFMA R10, R8, R8, R10 ;  /* 0x00000008080a722b */ /* 0x000fe2000000000a */
[----:B------:R-:W-:-:S07]  /*7d90*/  IMAD.U32 R8, RZ, RZ, UR6 ;  /* 0x00000006ff087e24 */ /* 0x000fce000f8e00ff */
        /* <DEDUP_REMOVED lines=10> */
[----:B------:R-:W-:Y:S02]  /*7e40*/  DFMA R12, R2, -R12, 1 ;  /* 0x3ff00000020c742b */ /* 0x000fe4000000080c */
[----:B------:R-:W-:-:S06]  /*7e50*/  DFMA R2, -R14, R36, 1 ;  /* 0x3ff000000e02742b */ /* 0x000fcc0000000124 */
[----:B------:R-:W-:Y:S02]  /*7e60*/  DFMA R34, R12, R34, 0.5 ;  /* 0x3fe000000c22742b */ /* 0x000fe40000000022 */
[----:B------:R-:W-:Y:S02]  /*7e70*/  DMUL R12, R8, R12 ;  /* 0x0000000c080c7228 */ /* 0x000fe40000000000 */
[----:B------:R-:W-:-:S06]  /*7e80*/  DFMA R2, R2, R2, R2 ;  /* 0x000000020202722b */ /* 0x000fcc0000000002 */
[----:B------:R-:W-:Y:S01]  /*7e90*/  DFMA R12, R34, R12, R8 ;  /* 0x0000000c220c722b */ /* 0x000fe20000000008 */
[----:B------:R-:W-:Y:S01]  /*7ea0*/  LOP3.LUT R9, R0, 0x100000, RZ, 0xfc, !PT ;  /* 0x0010000000097812 */ /* 0x000fe200078efcff */
[----:B------:R-:W-:-:S06]  /*7eb0*/  DFMA R2, R36, R2, R36 ;  /* 0x000000022402722b */ /* 0x000fcc0000000024 */
[----:B------:R-:W-:-:S08]  /*7ec0*/  DMUL R12, R10, R12 ;  /* 0x0000000c0a0c7228 */ /* 0x000fd00000000000 */
[----:B------:R-:W-:Y:S02]  /*7ed0*/  DMUL R12, R12, R8 ;  /* 0x000000080c0c7228 */ /* 0x000fe40000000000 */
[----:B------:R-:W-:-:S08]  /*7ee0*/  DFMA R8, -R14, R2, 1 ;  /* 0x3ff000000e08742b */ /* 0x000fd00000000102 */
[----:B------:R-:W-:Y:S01]  /*7ef0*/  @!P3 FSEL R5, R7, R13, !P2 ;  /* 0x0000000d0705b208 */ /* 0x000fe20005000000 */
[----:B------:R-:W-:Y:S01]  /*7f00*/  DFMA R2, R2, R8, R2 ;  /* 0x000000080202722b */ /* 0x000fe20000000002 */
[----:B------:R-:W-:Y:S02]  /*7f10*/  @!P3 FSEL R4, R6, R12, !P2 ;  /* 0x0000000c0604b208 */ /* 0x000fe40005000000 */
[----:B------:R-:W-:Y:S01]  /*7f20*/  ISETP.GT.AND P0, PT, R5, 0xfffff, PT ;  /* 0x000fffff0500780c */ /* 0x000fe20003f04270 */
[----:B------:R-:W-:Y:S02]  /*7f30*/  IMAD.MOV.U32 R7, RZ, RZ, R5 ;  /* 0x000000ffff077224 */ /* 0x000fe400078e0005 */
[----:B------:R-:W-:Y:S02]  /*7f40*/  IMAD.MOV.U32 R6, RZ, RZ, R4 ;  /* 0x000000ffff067224 */ /* 0x000fe400078e0004 */
[----:B------:R-:W-:-:S08]  /*7f50*/  DMUL R8, R32, R2 ;  /* 0x0000000220087228 */ /* 0x000fd00000000000 */
[----:B------:R-:W-:Y:S02]  /*7f60*/  @!P0 DMUL R6, R6, 1.80143985094819840000e+16 ;  /* 0x4350000006068828 */ /* 0x000fe40000000000 */
[----:B------:R-:W-:-:S08]  /*7f70*/  DFMA R10, -R14, R8, R32 ;  /* 0x000000080e0a722b */ /* 0x000fd00000000120 */
[----:B------:R-:W-:Y:S01]  /*7f80*/  @!P0 IMAD.MOV.U32 R5, RZ, RZ, R7 ;  /* 0x000000ffff058224 */ /* 0x000fe200078e0007 */
[----:B------:R-:W-:Y:S01]  /*7f90*/  DFMA R2, R2, R10, R8 ;  /* 0x0000000a0202722b */ /* 0x000fe20000000008 */
[----:B------:R-:W-:Y:S02]  /*7fa0*/  @!P0 IMAD.MOV.U32 R4, RZ, RZ, R6 ;  /* 0x000000ffff048224 */ /* 0x000fe400078e0006 */
[----:B------:R-:W-:-:S05]  /*7fb0*/  VIADD R0, R5, 0xffffffff ;  /* 0xffffffff05007836 */ /* 0x000fca0000000000 */
[----:B------:R-:W-:Y:S02]  /*7fc0*/  ISETP.GE.U32.AND P2, PT, R0, 0x7fefffff, PT ;  /* 0x7fefffff0000780c */ /* 0x000fe40003f46070 */
[----:B------:R-:W-:-:S05]  /*7fd0*/  FFMA R0, RZ, R15, R3 ;  /* 0x0000000fff007223 */ /* 0x000fca0000000003 */
[----:B------:R-:W-:Y:S01]  /*7fe0*/  FSETP.GT.AND P4, PT, |R0|, 1.469367938527859385e-39, PT ;  /* 0x001000000000780b */ /* 0x000fe20003f84200 */
[----:B------:R-:W-:Y:S02]  /*7ff0*/  IMAD.MOV.U32 R0, RZ, RZ, -0x3ff ;  /* 0xfffffc01ff007424 */ /* 0x000fe400078e00ff */
[----:B------:R-:W-:-:S03]  /*8000*/  @!P0 IMAD.MOV.U32 R0, RZ, RZ, -0x435 ;  /* 0xfffffbcbff008424 */ /* 0x000fc600078e00ff */
        /* <DEDUP_REMOVED lines=69> */
.L_x_30952:
[----:B------:R-:W-:Y:S05]  /*8460*/  BSYNC B0 ;  /* 0x0000000000007941 */ /* 0x000fea0003800000 */
.L_x_30951:
        /* <DEDUP_REMOVED lines=8> */
.L_x_30954:
[----:B------:R-:W-:Y:S05]  /*84f0*/  BSYNC B3 ;  /* 0x0000000000037941 */ /* 0x000fea0003800000 */
.L_x_30953:
        /* <DEDUP_REMOVED lines=82> */
.L_x_30956:
[----:B------:R-:W-:-:S04]  /*8a20*/  ISETP.GE.AND P0, PT, R25, RZ, PT ;  /* 0x000000ff1900720c */ /* 0x000fc80003f06270 */
[----:B------:R-:W-:Y:S02]  /*8a30*/  FSEL R2, RZ, 3.37028055040000000000e+12, P0 ;  /* 0x54442d18ff027808 */ /* 0x000fe40000000000 */
[----:B------:R-:W-:-:S07]  /*8a40*/  FSEL R3, RZ, 2.1426990032196044922, P0 ;  /* 0x400921fbff037808 */ /* 0x000fce0000000000 */
.L_x_30957:
[----:B------:R-:W-:Y:S05]  /*8a50*/  BSYNC B0 ;  /* 0x0000000000007941 */ /* 0x000fea0003800000 */
.L_x_30955:
[----:B------:R-:W-:Y:S01]  /*8a60*/  DADD R24, |R24|, |R26| ;  /* 0x0000000018187229 */ /* 0x000fe2000000061a */
[----:B------:R-:W-:-:S07]  /*8a70*/  LOP3.LUT R27, R3, 0x80000000, R27, 0xb8, !PT ;  /* 0x80000000031b7812 */ /* 0x000fce00078eb81b */
[----:B------:R-:W-:-:S06]  /*8a80*/  DSETP.GTU.AND P0, PT, |R24|, +INF , PT ;  /* 0x7ff000001800742a */ /* 0x000fcc0003f0c200 */
[----:B------:R-:W-:Y:S02]  /*8a90*/  FSEL R2, R24, R2, P0 ;  /* 0x0000000218027208 */ /* 0x000fe40000000000 */
[----:B------:R-:W-:Y:S01]  /*8aa0*/  FSEL R3, R25, R27, P0 ;  /* 0x0000001b19037208 */ /* 0x000fe20000000000 */
[----:B------:R-:W-:Y:S06]  /*8ab0*/  BRA `(.L_x_30930) ;  /* 0x00000030009c7947 */ /* 0x000fec0003800000 */
.L_x_30917:
        /* <DEDUP_REMOVED lines=90> */
.L_x_30960:
        /* <DEDUP_REMOVED lines=22> */
.L_x_30963:
[----:B------:R-:W-:Y:S05]  /*91c0*/  BSYNC B4 ;  /* 0x0000000000047941 */ /* 0x000fea0003800000 */
.L_x_30962:
        /* <DEDUP_REMOVED lines=29> */
.L_x_30961:
[----:B------:R-:W-:Y:S05]  /*93a0*/  BSYNC B3 ;  /* 0x0000000000037941 */ /* 0x000fea0003800000 */
.L_x_30959:
[----:B------:R-:W-:Y:S01]  /*93b0*/  IMAD.MOV.U32 R4, RZ, RZ, -0x2449a4b7 ;  /* 0xdbb65b49ff047424 */ /* 0x000fe200078e00ff */
[----:B------:R-:W-:Y:S01]  /*93c0*/  UMOV UR4, 0x2a25ff7e ;  /* 0x2a25ff7e00047882 */ /* 0x000fe20000000000 */
[----:B------:R-:W-:Y:S01]  /*93d0*/  IMAD.MOV.U32 R5, RZ, RZ, 0x3f2d3b63 ;  /* 0x3f2d3b63ff057424 */ /* 0x000fe200078e00ff */
[----:B------:R-:W-:Y:S01]  /*93e0*/  UMOV UR5, 0x3ef53e1d ;  /* 0x3ef53e1d00057882 */ /* 0x000fe20000000000 */
[----:B------:R-:W-:Y:S01]  /*93f0*/  ISETP.GE.AND P0, PT, R25, RZ, PT ;  /* 0x000000ff1900720c */ /* 0x000fe20003f06270 */
[C-C-:B------:R-:W-:Y:S01]  /*9400*/  DSETP.NEU.AND P2, PT, |R24|.reuse, |R26|.reuse, PT ;  /* 0x4000001a1800722a */ /* 0x140fe20003f4d200 */
[----:B------:R-:W-:Y:S01]  /*9410*/  IMAD.MOV.U32 R0, RZ, RZ, 0x7f3321d2 ;  /* 0x7f3321d2ff007424 */ /* 0x000fe200078e00ff */
[----:B------:R-:W-:Y:S02]  /*9420*/  DADD R24, |R24|, |R26| ;  /* 0x0000000018187229 */ /* 0x000fe4000000061a */
        /* <DEDUP_REMOVED lines=54> */
[----:B------:R-:W-:Y:S02]  /*9790*/  DMUL R4, R12, R4 ;  /* 0x000000040c047228 */ /* 0x000fe40000000000 */
[----:B------:R-:W-:-:S06]  /*97a0*/  DMUL R12, R2, 0.5 ;  /* 0x3fe00000020c7828 */ /* 0x000fcc0000000000 */
        /* <DEDUP_REMOVED lines=8> */
[----:B------:R-:W-:Y:S01]  /*9830*/  FSEL R7, R6, R4, !P0 ;  /* 0x0000000406077208 */ /* 0x000fe20004000000 */
[----:B------:R-:W-:Y:S02]  /*9840*/  IMAD.MOV.U32 R4, RZ, RZ, 0x4002d97c ;  /* 0x4002d97cff047424 */ /* 0x000fe400078e00ff */
[----:B------:R-:W-:Y:S02]  /*9850*/  FSEL R5, R9, R5, !P1 ;  /* 0x0000000509057208 */ /* 0x000fe40004800000 */
[----:B------:R-:W-:Y:S01]  /*9860*/  FSEL R9, R8, R7, !P1 ;  /* 0x0000000708097208 */ /* 0x000fe20004800000 */
[----:B------:R-:W-:Y:S01]  /*9870*/  DSETP.GTU.AND P1, PT, |R24|, +INF , PT ;  /* 0x7ff000001800742a */ /* 0x000fe20003f2c200 */
[----:B------:R-:W-:Y:S02]  /*9880*/  @!P2 FSEL R5, R4, 1.8213495016098022461, !P0 ;  /* 0x3fe921fb0405a808 */ /* 0x000fe40004000000 */
[----:B------:R-:W-:-:S02]  /*9890*/  @!P2 FSEL R9, R0, 3.37028055040000000000e+12, !P0 ;  /* 0x54442d180009a808 */ /* 0x000fc40004000000 */
[----:B------:R-:W-:Y:S02]  /*98a0*/  LOP3.LUT R27, R5, 0x80000000, R27, 0xb8, !PT ;  /* 0x80000000051b7812 */ /* 0x000fe400078eb81b */
[----:B------:R-:W-:Y:S02]  /*98b0*/  FSEL R2, R24, R9, P1 ;  /* 0x0000000918027208 */ /* 0x000fe40000800000 */
[----:B------:R-:W-:Y:S01]  /*98c0*/  FSEL R3, R25, R27, P1 ;  /* 0x0000001b19037208 */ /* 0x000fe20000800000 */
[----:B------:R-:W-:Y:S06]  /*98d0*/  BRA `(.L_x_30930) ;  /* 0x0000002400147947 */ /* 0x000fec0003800000 */
.L_x_30958:
[----:B------:R-:W-:Y:S01]  /*98e0*/  DMUL R4, R32, R32 ;  /* 0x0000002020047228 */ /* 0x000fe20000000000 */
        /* <DEDUP_REMOVED lines=84> */
.L_x_30916:
        /* <DEDUP_REMOVED lines=22> */
[----:B------:R-:W-:Y:S05]  /*9f90*/  CALL.REL.NOINC `($__internal_71_$__cuda_sm20_div_rn_f64_full) ;  /* 0x0000025400cc7944 */ /* 0x000fea0003c00000 */
.L_x_30965:
[----:B------:R-:W-:Y:S05]  /*9fa0*/  BSYNC B3 ;  /* 0x0000000000037941 */ /* 0x000fea0003800000 */
.L_x_30964:
        /* <DEDUP_REMOVED lines=24> */
[----:B------:R-:W-:Y:S02]  /*a130*/  IMAD.MOV.U32 R4, RZ, RZ, R2 ;  /* 0x000000ffff047224 */ /* 0x000fe400078e0002 */
[----:B------:R-:W-:-:S07]  /*a140*/  IMAD.MOV.U32 R5, RZ, RZ, R3 ;  /* 0x000000ffff057224 */ /* 0x000fce00078e0003 */
.L_x_30967:
[----:B------:R-:W-:Y:S05]  /*a150*/  BSYNC B3 ;  /* 0x0000000000037941 */ /* 0x000fea0003800000 */
.L_x_30966:
[----:B------:R-:W-:Y:S01]  /*a160*/  DADD R10, -RZ, |R4| ;  /* 0x00000000ff0a7229 */ /* 0x000fe20000000504 */
[----:B------:R-:W-:Y:S01]  /*a170*/  IMAD.MOV.U32 R6, RZ, RZ, RZ ;  /* 0x000000ffff067224 */ /* 0x000fe200078e00ff */
[----:B------:R-:W-:Y:S01]  /*a180*/  UMOV UR4, 0xffffffff ;  /* 0xffffffff00047882 */ /* 0x000fe20000000000 */
[----:B------:R-:W-:Y:S01]  /*a190*/  UMOV UR5, 0x7fefffff ;  /* 0x7fefffff00057882 */ /* 0x000fe20000000000 */
[----:B------:R-:W-:Y:S01]  /*a1a0*/  IMAD.MOV.U32 R34, RZ, RZ, 0x0 ;  /* 0x00000000ff227424 */ /* 0x000fe200078e00ff */
[----:B------:R-:W-:Y:S01]  /*a1b0*/  UMOV UR6, UR5 ;  /* 0x0000000500067c82 */ /* 0x000fe20008000000 */
[----:B------:R-:W-:Y:S01]  /*a1c0*/  IMAD.MOV.U32 R35, RZ, RZ, 0x3fd80000 ;  /* 0x3fd80000ff237424 */ /* 0x000fe200078e00ff */
[----:B------:R-:W-:Y:S01]  /*a1d0*/  MUFU.RCP64H R37, R15 ;  /* 0x0000000f00257308 */ /* 0x000fe20000001800 */
[----:B------:R-:W-:Y:S01]  /*a1e0*/  IMAD.MOV.U32 R36, RZ, RZ, 0x1 ;  /* 0x00000001ff247424 */ /* 0x000fe200078e00ff */
[----:B------:R-:W-:Y:S01]  /*a1f0*/  BSSY B0, `(.L_x_30968) ;  /* 0x000007f000007945 */ /* 0x000fe20003800000 */
[----:B------:R-:W-:-:S02]  /*a200*/  ISETP.GT.U32.AND P2, PT, R10, R12, PT ;  /* 0x0000000c0a00720c */ /* 0x000fc40003f44070 */
[CC--:B------:R-:W-:Y:S02]  /*a210*/  ISETP.LT.U32.AND P0, PT, R10.reuse, R12.reuse, PT ;  /* 0x0000000c0a00720c */ /* 0x0c0fe40003f01070 */
[CC--:B------:R-:W-:Y:S02]  /*a220*/  ISETP.GT.U32.AND.EX P2, PT, R11.reuse, R13.reuse, PT, P2 ;  /* 0x0000000d0b00720c */ /* 0x0c0fe40003f44120 */
[CC--:B------:R-:W-:Y:S02]  /*a230*/  ISETP.LT.U32.AND.EX P0, PT, R11.reuse, R13.reuse, PT, P0 ;  /* 0x0000000d0b00720c */ /* 0x0c0fe40003f01100 */
[----:B------:R-:W-:Y:S02]  /*a240*/  SEL R3, R11, R13, P2 ;  /* 0x0000000d0b037207 */ /* 0x000fe40001000000 */
[----:B------:R-:W-:Y:S02]  /*a250*/  SEL R4, R10, R12, P0 ;  /* 0x0000000c0a047207 */ /* 0x000fe40000000000 */
[----:B------:R-:W-:-:S02]  /*a260*/  LOP3.LUT R0, R3, 0xffc00000, RZ, 0xc0, !PT ;  /* 0xffc0000003007812 */ /* 0x000fc400078ec0ff */
[----:B------:R-:W-:Y:S02]  /*a270*/  SEL R5, R11, R13, P0 ;  /* 0x0000000d0b057207 */ /* 0x000fe40000000000 */
[----:B------:R-:W-:Y:S02]  /*a280*/  IADD3 R7, -R0, 0x7fd00000, RZ ;  /* 0x7fd0000000077810 */ /* 0x000fe40007ffe1ff */
        /* <DEDUP_REMOVED lines=23> */
[----:B------:R-:W-:Y:S02]  /*a400*/  DFMA R12, R34, R12, R10 ;  /* 0x0000000c220c722b */ /* 0x000fe4000000000a */
[----:B------:R-:W-:-:S06]  /*a410*/  DFMA R36, R36, R6, R36 ;  /* 0x000000062424722b */ /* 0x000fcc0000000024 */
[----:B------:R-:W-:Y:S01]  /*a420*/  DMUL R12, R8, R12 ;  /* 0x0000000c080c7228 */ /* 0x000fe20000000000 */
[----:B------:R-:W-:Y:S01]  /*a430*/  LOP3.LUT R9, R0, 0x100000, RZ, 0xfc, !PT ;  /* 0x0010000000097812 */ /* 0x000fe200078efcff */
[----:B------:R-:W-:-:S06]  /*a440*/  IMAD.MOV.U32 R8, RZ, RZ, RZ ;  /* 0x000000ffff087224 */ /* 0x000fcc00078e00ff */
[----:B------:R-:W-:-:S10]  /*a450*/  DMUL R12, R12, R8 ;  /* 0x000000080c0c7228 */ /* 0x000fd40000000000 */
        /* <DEDUP_REMOVED lines=88> */
.L_x_30969:
[----:B------:R-:W-:Y:S05]  /*a9e0*/  BSYNC B0 ;  /* 0x0000000000007941 */ /* 0x000fea0003800000 */
.L_x_30968:
        /* <DEDUP_REMOVED lines=8> */
.L_x_30971:
[----:B------:R-:W-:Y:S05]  /*aa70*/  BSYNC B3 ;  /* 0x0000000000037941 */ /* 0x000fea0003800000 */
.L_x_30970:
        /* <DEDUP_REMOVED lines=82> */
.L_x_30973:
[----:B------:R-:W-:-:S04]  /*afa0*/  ISETP.GE.AND P0, PT, R25, RZ, PT ;  /* 0x000000ff1900720c */ /* 0x000fc80003f06270 */
[----:B------:R-:W-:Y:S02]  /*afb0*/  FSEL R2, RZ, 3.37028055040000000000e+12, P0 ;  /* 0x54442d18ff027808 */ /* 0x000fe40000000000 */
[----:B------:R-:W-:-:S07]  /*afc0*/  FSEL R3, RZ, 2.1426990032196044922, P0 ;  /* 0x400921fbff037808 */ /* 0x000fce0000000000 */
.L_x_30974:
[----:B------:R-:W-:Y:S05]  /*afd0*/  BSYNC B0 ;  /* 0x0000000000007941 */ /* 0x000fea0003800000 */
.L_x_30972:
[----:B------:R-:W-:Y:S01]  /*afe0*/  DADD R24, |R24|, |R26| ;  /* 0x0000000018187229 */ /* 0x000fe2000000061a */
[----:B------:R-:W-:Y:S01]  /*aff0*/  LOP3.LUT R27, R3, 0x80000000, R27, 0xb8, !PT ;  /* 0x80000000031b7812 */ /* 0x000fe200078eb81b */
[----:B------:R-:W-:-:S06]  /*b000*/  DADD R12, R12, 1 ;  /* 0x3ff000000c0c7429 */ /* 0x000fcc0000000000 */
[----:B------:R-:W-:-:S06]  /*b010*/  DSETP.GTU.AND P0, PT, |R24|, +INF , PT ;  /* 0x7ff000001800742a */ /* 0x000fcc0003f0c200 */
[----:B------:R-:W-:Y:S02]  /*b020*/  FSEL R2, R24, R2, P0 ;  /* 0x0000000218027208 */ /* 0x000fe40000000000 */
[----:B------:R-:W-:Y:S01]  /*b030*/  FSEL R3, R25, R27, P0 ;  /* 0x0000001b19037208 */ /* 0x000fe20000000000 */
[----:B------:R-:W-:Y:S06]  /*b040*/  BRA `(.L_x_30930) ;  /* 0x0000000c00387947 */ /* 0x000fec0003800000 */
.L_x_30915:
        /* <DEDUP_REMOVED lines=9> */
[----:B------:R-:W0:Y:S04]  /*b0e0*/  MUFU.RCP64H R11, R15 ;  /* 0x0000000f000b7308 */ /* 0x000e280000001800 */
[----:B------:R-:W-:Y:S02]  /*b0f0*/  @P0 DMUL R6, R26, 4 ;  /* 0x401000001a060828 */ /* 0x000fe40000000000 */
[----:B------:R-:W-:-:S02]  /*b100*/  @P0 DMUL R4, R24, 4 ;  /* 0x4010000018040828 */ /* 0x000fc40000000000 */
[----:B------:R-:W-:-:S04]  /*b110*/  @!P0 DMUL R8, R26, R26 ;  /* 0x0000001a1a088228 */ /* 0x000fc80000000000 */
[----:B------:R-:W-:-:S08]  /*b120*/  @P0 DMUL R6, R6, R6 ;  /* 0x0000000606060228 */ /* 0x000fd00000000000 */
[----:B------:R-:W-:Y:S02]  /*b130*/  @P0 DFMA R4, R4, R4, R6 ;  /* 0x000000040404022b */ /* 0x000fe40000000006 */
[----:B------:R-:W-:Y:S02]  /*b140*/  @!P0 DFMA R6, R24, R24, R8 ;  /* 0x000000181806822b */ /* 0x000fe40000000008 */
[----:B0-----:R-:W-:-:S04]  /*b150*/  DFMA R8, -R14, R10, 1 ;  /* 0x3ff000000e08742b */ /* 0x001fc8000000010a */
[----:B------:R-:W-:Y:S01]  /*b160*/  @P0 DMUL R6, R4, 0.0625 ;  /* 0x3fb0000004060828 */ /* 0x000fe20000000000 */
[----:B------:R-:W-:-:S03]  /*b170*/  FSEL R4, R2, R12, P1 ;  /* 0x0000000c02047208 */ /* 0x000fc60000800000 */
[----:B------:R-:W-:Y:S01]  /*b180*/  DFMA R8, R8, R8, R8 ;  /* 0x000000080808722b */ /* 0x000fe20000000008 */
[----:B------:R-:W-:-:S04]  /*b190*/  FSEL R5, R3, R13, P1 ;  /* 0x0000000d03057208 */ /* 0x000fc80000800000 */
[----:B------:R-:W-:Y:S01]  /*b1a0*/  FSETP.GEU.AND P5, PT, |R5|, 6.5827683646048100446e-37, PT ;  /* 0x036000000500780b */ /* 0x000fe20003fae200 */
[----:B------:R-:W-:Y:S01]  /*b1b0*/  IMAD.MOV.U32 R0, RZ, RZ, R6 ;  /* 0x000000ffff007224 */ /* 0x000fe200078e0006 */
[----:B------:R-:W-:Y:S01]  /*b1c0*/  ISETP.GT.AND P0, PT, R7, 0xfffff, PT ;  /* 0x000fffff0700780c */ /* 0x000fe20003f04270 */
[----:B------:R-:W-:Y:S01]  /*b1d0*/  DFMA R8, R10, R8, R10 ;  /* 0x000000080a08722b */ /* 0x000fe2000000000a */
[----:B------:R-:W-:-:S07]  /*b1e0*/  IMAD.MOV.U32 R33, RZ, RZ, R7 ;  /* 0x000000ffff217224 */ /* 0x000fce00078e0007 */
        /* <DEDUP_REMOVED lines=82> */
.L_x_30976:
[----:B------:R-:W-:Y:S05]  /*b710*/  BSYNC B0 ;  /* 0x0000000000007941 */ /* 0x000fea0003800000 */
.L_x_30975:
[----:B------:R-:W-:Y:S04]  /*b720*/  BSSY B3, `(.L_x_30977) ;  /* 0x0000006000037945 */ /* 0x000fe80003800000 */
[----:B------:R-:W-:Y:S05]  /*b730*/  @P4 BRA P5, `(.L_x_30978) ;  /* 0x0000000000104947 */ /* 0x000fea0002800000 */
[----:B------:R-:W-:Y:S01]  /*b740*/  IMAD.MOV.U32 R2, RZ, RZ, R14 ;  /* 0x000000ffff027224 */ /* 0x000fe200078e000e */
[----:B------:R-:W-:Y:S01]  /*b750*/  MOV R0, 0xb780 ;  /* 0x0000b78000007802 */ /* 0x000fe20000000f00 */
[----:B------:R-:W-:-:S07]  /*b760*/  IMAD.MOV.U32 R3, RZ, RZ, R15 ;  /* 0x000000ffff037224 */ /* 0x000fce00078e000f */
[----:B------:R-:W-:Y:S05]  /*b770*/  CALL.REL.NOINC `($__internal_71_$__cuda_sm20_div_rn_f64_full) ;  /* 0x0000023c00d47944 */ /* 0x000fea0003c00000 */
.L_x_30978:
[----:B------:R-:W-:Y:S05]  /*b780*/  BSYNC B3 ;  /* 0x0000000000037941 */ /* 0x000fea0003800000 */
.L_x_30977:
        /* <DEDUP_REMOVED lines=82> */
.L_x_30980:
[----:B------:R-:W-:Y:S02]  /*bcb0*/  FSEL R2, RZ, 3.37028055040000000000e+12, P2 ;  /* 0x54442d18ff027808 */ /* 0x000fe40001000000 */
[----:B------:R-:W-:-:S07]  /*bcc0*/  FSEL R3, RZ, 2.1426990032196044922, P2 ;  /* 0x400921fbff037808 */ /* 0x000fce0001000000 */
.L_x_30981:
[----:B------:R-:W-:Y:S05]  /*bcd0*/  BSYNC B0 ;  /* 0x0000000000007941 */ /* 0x000fea0003800000 */
.L_x_30979:
[----:B------:R-:W-:Y:S01]  /*bce0*/  DADD R24, |R24|, |R26| ;  /* 0x0000000018187229 */ /* 0x000fe2000000061a */
[----:B------:R-:W-:-:S07]  /*bcf0*/  LOP3.LUT R27, R3, 0x80000000, R27, 0xb8, !PT ;  /* 0x80000000031b7812 */ /* 0x000fce00078eb81b */
[----:B------:R-:W-:-:S06]  /*bd00*/  DSETP.GTU.AND P0, PT, |R24|, +INF , PT ;  /* 0x7ff000001800742a */ /* 0x000fcc0003f0c200 */
[----:B------:R-:W-:Y:S02]  /*bd10*/  FSEL R2, R24, R2, P0 ;  /* 0x0000000218027208 */ /* 0x000fe40000000000 */
[----:B------:R-:W-:-:S07]  /*bd20*/  FSEL R3, R25, R27, P0 ;  /* 0x0000001b19037208 */ /* 0x000fce0000000000 */
.L_x_30930:
[----:B------:R-:W-:Y:S05]  /*bd30*/  BSYNC B2 ;  /* 0x0000000000027941 */ /* 0x000fea0003800000 */
.L_x_30914:
[----:B------:R-:W-:Y:S01]  /*bd40*/  ULDC.64 UR6, c[0x0][0x220] ;  /* 0x0000880000067ab9 */ /* 0x000fe20000000a00 */
[----:B------:R-:W-:Y:S01]  /*bd50*/  ULDC.64 UR4, c[0x0][0x228] ;  /* 0x00008a0000047ab9 */ /* 0x000fe20000000a00 */
[C---:B------:R-:W-:Y:S02]  /*bd60*/  DMUL R24, R2.reuse, UR6 ;  /* 0x0000000602187c28 */ /* 0x040fe40008000000 */
        /* <DEDUP_REMOVED lines=65> */
[----:B------:R-:W-:Y:S01]  /*c180*/  @!P0 LEA.HI R0, R8, R8, RZ, 0x1 ;  /* 0x0000000808008211 */ /* 0x000fe200078f08ff */
[----:B------:R-:W-:Y:S01]  /*c190*/  @!P0 IMAD.MOV.U32 R2, RZ, RZ, R4 ;  /* 0x000000ffff028224 */ /* 0x000fe200078e0004 */
[----:B------:R-:W-:Y:S01]  /*c1a0*/  FSEL R15, R7, RZ, P1 ;  /* 0x000000ff070f7208 */ /* 0x000fe20000800000 */
[----:B------:R-:W-:Y:S01]  /*c1b0*/  @!P0 IMAD.MOV.U32 R4, RZ, RZ, RZ ;  /* 0x000000ffff048224 */ /* 0x000fe200078e00ff */
[----:B------:R-:W-:-:S05]  /*c1c0*/  @!P0 SHF.R.S32.HI R3, RZ, 0x1, R0 ;  /* 0x00000001ff038819 */ /* 0x000fca0000011400 */
[----:B------:R-:W-:Y:S02]  /*c1d0*/  @!P0 IMAD.IADD R8, R8, 0x1, -R3 ;  /* 0x0000000108088824 */ /* 0x000fe400078e0a03 */
[----:B------:R-:W-:-:S03]  /*c1e0*/  @!P0 IMAD R3, R3, 0x100000, R5 ;  /* 0x0010000003038824 */ /* 0x000fc600078e0205 */
[----:B------:R-:W-:-:S06]  /*c1f0*/  @!P0 LEA R5, R8, 0x3ff00000, 0x14 ;  /* 0x3ff0000008058811 */ /* 0x000fcc00078ea0ff */
[----:B------:R-:W-:-:S11]  /*c200*/  @!P0 DMUL R14, R2, R4 ;  /* 0x00000004020e8228 */ /* 0x000fd60000000000 */
.L_x_30987:
[----:B------:R-:W-:Y:S05]  /*c210*/  BSYNC B0 ;  /* 0x0000000000007941 */ /* 0x000fea0003800000 */
.L_x_30986:
        /* <DEDUP_REMOVED lines=21> */
[----:B------:R-:W-:Y:S05]  /*c370*/  CALL.REL.NOINC `($_ZN2at6native27unrolled_elementwise_kernelIZZZNS0_50_GLOBAL__N__2680c7bb_12_PowKernel_cu_7dd49032_316824pow_tensor_scalar_kernelERNS_18TensorIteratorBaseERKN3c106ScalarEENKUlvE_clEvENKUlvE_clEvEUlNS5_7complexIdEEE0_St5arrayIPcLm2EELi4E23TrivialOffsetCalculatorILi1EjESI_NS0_6memory12LoadWithCastILi1EEENSJ_13StoreWithCastILi1EEEEEviT_T0_T2_T3_T4_T5_$__internal_trig_reduction_slowpathd) ;  /* 0x0000023800607944 */ /* 0x000fea0003c00000 */
[----:B------:R-:W-:Y:S02]  /*c380*/  IMAD.MOV.U32 R12, RZ, RZ, R4 ;  /* 0x000000ffff0c7224 */ /* 0x000fe400078e0004 */
[----:B------:R-:W-:Y:S01]  /*c390*/  IMAD.MOV.U32 R13, RZ, RZ, R5 ;  /* 0x000000ffff0d7224 */ /* 0x000fe200078e0005 */
[----:B------:R-:W-:Y:S06]  /*c3a0*/  BRA `(.L_x_30990) ;  /* 0x0000000000087947 */ /* 0x000fec0003800000 */
.L_x_30989:
[----:B------:R-:W-:Y:S01]  /*c3b0*/  DMUL R12, RZ, R24 ;  /* 0x00000018ff0c7228 */ /* 0x000fe20000000000 */
[----:B------:R-:W-:-:S10]  /*c3c0*/  IMAD.MOV.U32 R0, RZ, RZ, RZ ;  /* 0x000000ffff007224 */ /* 0x000fd400078e00ff */
.L_x_30990:
[----:B------:R-:W-:Y:S05]  /*c3d0*/  BSYNC B2 ;  /* 0x0000000000027941 */ /* 0x000fea0003800000 */
.L_x_30988:
[----:B------:R-:W0:Y:S01]  /*c3e0*/  LDC.64 R2, c[0x4][0x1a8] ;  /* 0x01006a00ff027b82 */ /* 0x000e220000000a00 */
[----:B------:R-:W-:-:S04]  /*c3f0*/  VIADD R26, R0, 0x1 ;  /* 0x00000001001a7836 */ /* 0x000fc80000000000 */
        /* <DEDUP_REMOVED lines=10> */
[----:B------:R-:W-:Y:S02]  /*c4a0*/  BSSY B2, `(.L_x_30991) ;  /* 0x0000026000027945 */ /* 0x000fe40003800000 */
[----:B------:R-:W-:-:S02]  /*c4b0*/  FSEL R26, -R26, 4.2945490664224492434e-19, !P0 ;  /* 0x20fd81641a1a7808 */ /* 0x000fc40004000100 */
        /* <DEDUP_REMOVED lines=34> */
.L_x_30992:
[----:B------:R-:W-:Y:S01]  /*c6e0*/  DMUL R2, RZ, R24 ;  /* 0x00000018ff027228 */ /* 0x000fe20000000000 */
[----:B------:R-:W-:-:S10]  /*c6f0*/  IMAD.MOV.U32 R0, RZ, RZ, RZ ;  /* 0x000000ffff007224 */ /* 0x000fd400078e00ff */
.L_x_30993:
[----:B------:R-:W-:Y:S05]  /*c700*/  BSYNC B2 ;  /* 0x0000000000027941 */ /* 0x000fea0003800000 */
.L_x_30991:
        /* <DEDUP_REMOVED lines=25> */
.L_x_30985:
        /* <DEDUP_REMOVED lines=62> */
.L_x_30995:
[----:B------:R-:W-:Y:S05]  /*cc80*/  BSYNC B0 ;  /* 0x0000000000007941 */ /* 0x000fea0003800000 */
.L_x_30994:
        /* <DEDUP_REMOVED lines=25> */
.L_x_30997:
[----:B------:R-:W-:Y:S01]  /*ce20*/  DMUL R14, RZ, R24 ;  /* 0x00000018ff0e7228 */ /* 0x000fe20000000000 */
[----:B------:R-:W-:-:S10]  /*ce30*/  IMAD.MOV.U32 R0, RZ, RZ, RZ ;  /* 0x000000ffff007224 */ /* 0x000fd400078e00ff */
.L_x_30998:
[----:B------:R-:W-:Y:S05]  /*ce40*/  BSYNC B2 ;  /* 0x0000000000027941 */ /* 0x000fea0003800000 */
.L_x_30996:
        /* <DEDUP_REMOVED lines=48> */
.L_x_31000:
[----:B------:R-:W-:Y:S01]  /*d150*/  DMUL R2, RZ, R24 ;  /* 0x00000018ff027228 */ /* 0x000fe20000000000 */
[----:B------:R-:W-:-:S10]  /*d160*/  IMAD.MOV.U32 R0, RZ, RZ, RZ ;  /* 0x000000ffff007224 */ /* 0x000fd400078e00ff */
.L_x_31001:
[----:B------:R-:W-:Y:S05]  /*d170*/  BSYNC B2 ;  /* 0x0000000000027941 */ /* 0x000fea0003800000 */
.L_x_30999:
        /* <DEDUP_REMOVED lines=27> */
[----:B------:R-:W-:-:S04]  /*d330*/  DMUL R14, R12, R14 ;  /* 0x0000000e0c0e7228 */ /* 0x000fc80000000000 */
[----:B------:R-:W-:Y:S02]  /*d340*/  IMAD.IADD R0, R4, 0x1, -R5 ;  /* 0x0000000104007824 */ /* 0x000fe400078e0a05 */
[----:B------:R-:W-:Y:S01]  /*d350*/  DMUL R12, R12, R2 ;  /* 0x000000020c0c7228 */ /* 0x000fe20000000000 */
[----:B------:R-:W-:Y:S01]  /*d360*/  LEA R3, R5, 0x3ff00000, 0x14 ;  /* 0x3ff0000005037811 */ /* 0x000fe200078ea0ff */
[----:B------:R-:W-:-:S06]  /*d370*/  IMAD.MOV.U32 R2, RZ, RZ, RZ ;  /* 0x000000ffff027224 */ /* 0x000fcc00078e00ff */
[C---:B------:R-:W-:Y:S02]  /*d380*/  DMUL R4, R2.reuse, R14 ;  /* 0x0000000e02047228 */ /* 0x040fe40000000000 */
[----:B------:R-:W-:Y:S01]  /*d390*/  DMUL R2, R2, R12 ;  /* 0x0000000c02027228 */ /* 0x000fe20000000000 */
[----:B------:R-:W-:Y:S01]  /*d3a0*/  LEA R15, R0, 0x3ff00000, 0x14 ;  /* 0x3ff00000000f7811 */ /* 0x000fe200078ea0ff */
[----:B------:R-:W-:-:S06]  /*d3b0*/  IMAD.MOV.U32 R14, RZ, RZ, RZ ;  /* 0x000000ffff0e7224 */ /* 0x000fcc00078e00ff */
[C---:B------:R-:W-:Y:S02]  /*d3c0*/  DMUL R12, R14.reuse, R4 ;  /* 0x000000040e0c7228 */ /* 0x040fe40000000000 */
[----:B------:R-:W-:Y:S01]  /*d3d0*/  DMUL R14, R14, R2 ;  /* 0x000000020e0e7228 */ /* 0x000fe20000000000 */
[----:B------:R-:W-:Y:S10]  /*d3e0*/  BRA `(.L_x_30913) ;  /* 0x0000000800d47947 */ /* 0x000ff40003800000 */
.L_x_30984:
        /* <DEDUP_REMOVED lines=11> */
.L_x_31002:
[----:B------:R-:W-:-:S10]  /*d4a0*/  DADD R12, R24, -R24 ;  /* 0x00000000180c7229 */ /* 0x000fd40000000818 */
[----:B------:R-:W-:Y:S02]  /*d4b0*/  IMAD.MOV.U32 R14, RZ, RZ, R12 ;  /* 0x000000ffff0e7224 */ /* 0x000fe400078e000c */
[----:B------:R-:W-:Y:S01]  /*d4c0*/  IMAD.MOV.U32 R15, RZ, RZ, R13 ;  /* 0x000000ffff0f7224 */ /* 0x000fe200078e000d */
[----:B------:R-:W-:Y:S06]  /*d4d0*/  BRA `(.L_x_30913) ;  /* 0x0000000800987947 */ /* 0x000fec0003800000 */
.L_x_30983:
        /* <DEDUP_REMOVED lines=26> */
.L_x_31004:
[----:B------:R-:W-:Y:S01]  /*d680*/  DMUL R2, RZ, R24 ;  /* 0x00000018ff027228 */ /* 0x000fe20000000000 */
[----:B------:R-:W-:-:S10]  /*d690*/  IMAD.MOV.U32 R0, RZ, RZ, RZ ;  /* 0x000000ffff007224 */ /* 0x000fd400078e00ff */
.L_x_31005:
[----:B------:R-:W-:Y:S05]  /*d6a0*/  BSYNC B2 ;  /* 0x0000000000027941 */ /* 0x000fea0003800000 */
.L_x_31003:
        /* <DEDUP_REMOVED lines=48> */
.L_x_31007:
[----:B------:R-:W-:Y:S01]  /*d9b0*/  DMUL R14, RZ, R24 ;  /* 0x00000018ff0e7228 */ /* 0x000fe20000000000 */
[----:B------:R-:W-:-:S10]  /*d9c0*/  IMAD.MOV.U32 R0, RZ, RZ, RZ ;  /* 0x000000ffff007224 */ /* 0x000fd400078e00ff */
.L_x_31008:
[----:B------:R-:W-:Y:S05]  /*d9d0*/  BSYNC B2 ;  /* 0x0000000000027941 */ /* 0x000fea0003800000 */
.L_x_31006:
        /* <DEDUP_REMOVED lines=24> */
.L_x_30982:
        /* <DEDUP_REMOVED lines=59> */
.L_x_31010:
[----:B------:R-:W-:Y:S05]  /*df10*/  BSYNC B0 ;  /* 0x0000000000007941 */ /* 0x000fea0003800000 */
.L_x_31009:
[----:B------:R-:W-:Y:S02]  /*df20*/  IMAD.MOV.U32 R14, RZ, RZ, R24 ;  /* 0x000000ffff0e7224 */ /* 0x000fe400078e0018 */
[----:B------:R-:W-:-:S07]  /*df30*/  IMAD.MOV.U32 R15, RZ, RZ, R25 ;  /* 0x000000ffff0f7224 */ /* 0x000fce00078e0019 */
.L_x_30913:
[----:B------:R-:W-:Y:S05]  /*df40*/  BSYNC B1 ;  /* 0x0000000000017941 */ /* 0x000fea0003800000 */
.L_x_30912:
[----:B------:R-:W3:Y:S01]  /*df50*/  S2R R56, SR_TID.X ;  /* 0x0000000000387919 */ /* 0x000ee20000002100 */
[----:B------:R-:W-:Y:S01]  /*df60*/  BSSY B1, `(.L_x_31011) ;  /* 0x00009a0000017945 */ /* 0x000fe20003800000 */
[----:B01---5:R-:W-:Y:S02]  /*df70*/  CS2R R26, SRZ ;  /* 0x00000000001a7805 */ /* 0x023fe4000001ff00 */
[----:B--2-4-:R-:W-:Y:S01]  /*df80*/  CS2R R24, SRZ ;  /* 0x0000000000187805 */ /* 0x014fe2000001ff00 */
[----:B---3--:R-:W-:-:S05]  /*df90*/  VIADD R58, R56, 0x80 ;  /* 0x00000080383a7836 */ /* 0x008fca0000000000 */
[----:B------:R-:W-:-:S13]  /*dfa0*/  ISETP.GE.AND P0, PT, R58, R57, PT ;  /* 0x000000393a00720c */ /* 0x000fda0003f06270 */
[----:B------:R-:W-:Y:S05]  /*dfb0*/  @P0 BRA `(.L_x_31012) ;  /* 0x0000009800680947 */ /* 0x000fea0003800000 */
[----:B------:R-:W-:Y:S01]  /*dfc0*/  DSETP.NAN.AND P0, PT, R28, R30, PT ;  /* 0x0000001e1c00722a */ /* 0x000fe20003f08000 */
        /* <DEDUP_REMOVED lines=115> */
.L_x_31020:
        /* <DEDUP_REMOVED lines=22> */
.L_x_31023:
[----:B------:R-:W-:Y:S05]  /*e860*/  BSYNC B4 ;  /* 0x0000000000047941 */ /* 0x000fea0003800000 */
.L_x_31022:
        /* <DEDUP_REMOVED lines=29> */
.L_x_31021:
[----:B------:R-:W-:Y:S05]  /*ea40*/  BSYNC B3 ;  /* 0x0000000000037941 */ /* 0x000fea0003800000 */
.L_x_31019:
        /* <DEDUP_REMOVED lines=21> */
.L_x_31025:
[----:B------:R-:W-:Y:S05]  /*eba0*/  BSYNC B3 ;  /* 0x0000000000037941 */ /* 0x000fea0003800000 */
.L_x_31024:
        /* <DEDUP_REMOVED lines=82> */
.L_x_31027:
[----:B------:R-:W-:-:S04]  /*f0d0*/  ISETP.GE.AND P0, PT, R29, RZ, PT ;  /* 0x000000ff1d00720c */ /* 0x000fc80003f06270 */
[----:B------:R-:W-:Y:S02]  /*f0e0*/  FSEL R2, RZ, 3.37028055040000000000e+12, P0 ;  /* 0x54442d18ff027808 */ /* 0x000fe40000000000 */
[----:B------:R-:W-:-:S07]  /*f0f0*/  FSEL R3, RZ, 2.1426990032196044922, P0 ;  /* 0x400921fbff037808 */ /* 0x000fce0000000000 */
.L_x_31028:
[----:B------:R-:W-:Y:S05]  /*f100*/  BSYNC B0 ;  /* 0x0000000000007941 */ /* 0x000fea0003800000 */
.L_x_31026:
[----:B------:R-:W-:Y:S01]  /*f110*/  DADD R28, |R28|, |R30| ;  /* 0x000000001c1c7229 */ /* 0x000fe2000000061e */
[----:B------:R-:W-:Y:S01]  /*f120*/  LOP3.LUT R31, R3, 0x80000000, R31, 0xb8, !PT ;  /* 0x80000000031f7812 */ /* 0x000fe200078eb81f */
[----:B------:R-:W-:-:S06]  /*f130*/  DMUL R24, R24, 0.5 ;  /* 0x3fe0000018187828 */ /* 0x000fcc0000000000 */
[----:B------:R-:W-:-:S06]  /*f140*/  DSETP.GTU.AND P0, PT, |R28|, +INF , PT ;  /* 0x7ff000001c00742a */ /* 0x000fcc0003f0c200 */
[----:B------:R-:W-:Y:S02]  /*f150*/  FSEL R2, R28, R2, P0 ;  /* 0x000000021c027208 */ /* 0x000fe40000000000 */
[----:B------:R-:W-:Y:S01]  /*f160*/  FSEL R3, R29, R31, P0 ;  /* 0x0000001f1d037208 */ /* 0x000fe20000000000 */
[----:B------:R-:W-:Y:S06]  /*f170*/  BRA `(.L_x_31029) ;  /* 0x0000006400707947 */ /* 0x000fec0003800000 */
.L_x_31018:
        /* <DEDUP_REMOVED lines=8> */
[----:B------:R-:W-:Y:S01]  /*f200*/  ISETP.GT.AND P0, PT, R5, 0xfffff, PT ;  /* 0x000fffff0500780c */ /* 0x000fe20003f04270 */
[----:B------:R-:W-:Y:S01]  /*f210*/  IMAD.MOV.U32 R35, RZ, RZ, R5 ;  /* 0x000000ffff237224 */ /* 0x000fe200078e0005 */
[----:B------:R-:W-:Y:S01]  /*f220*/  BSSY B0, `(.L_x_31031) ;  /* 0x0000059000007945 */ /* 0x000fe20003800000 */
[----:B------:R-:W-:Y:S01]  /*f230*/  IMAD.MOV.U32 R34, RZ, RZ, R4 ;  /* 0x000000ffff227224 */ /* 0x000fe200078e0004 */
[----:B------:R-:W-:-:S09]  /*f240*/  FSETP.GEU.AND P5, PT, |R27|, 6.5827683646048100446e-37, PT ;  /* 0x036000001b00780b */ /* 0x000fd20003fae200 */
[----:B------:R-:W-:Y:S02]  /*f250*/  @!P0 DMUL R4, R4, 1.80143985094819840000e+16 ;  /* 0x4350000004048828 */ /* 0x000fe40000000000 */
[----:B0-----:R-:W-:-:S08]  /*f260*/  DFMA R6, -R32, R2, 1 ;  /* 0x3ff000002006742b */ /* 0x001fd00000000102 */
[----:B------:R-:W-:Y:S01]  /*f270*/  DFMA R6, R6, R6, R6 ;  /* 0x000000060606722b */ /* 0x000fe20000000006 */
[----:B------:R-:W-:Y:S02]  /*f280*/  @!P0 IMAD.MOV.U32 R35, RZ, RZ, R5 ;  /* 0x000000ffff238224 */ /* 0x000fe400078e0005 */
[----:B------:R-:W-:Y:S02]  /*f290*/  @!P0 IMAD.MOV.U32 R34, RZ, RZ, R4 ;  /* 0x000000ffff228224 */ /* 0x000fe400078e0004 */
[----:B------:R-:W-:-:S03]  /*f2a0*/  VIADD R0, R35, 0xffffffff ;  /* 0xffffffff23007836 */ /* 0x000fc60000000000 */
[----:B------:R-:W-:Y:S02]  /*f2b0*/  DFMA R6, R2, R6, R2 ;  /* 0x000000060206722b */ /* 0x000fe40000000002 */
[----:B------:R-:W-:-:S06]  /*f2c0*/  ISETP.GE.U32.AND P2, PT, R0, 0x7fefffff, PT ;  /* 0x7fefffff0000780c */ /* 0x000fcc0003f46070 */
[----:B------:R-:W-:-:S07]  /*f2d0*/  DFMA R2, -R32, R6, 1 ;  /* 0x3ff000002002742b */ /* 0x000fce0000000106 */
[----:B------:R-:W-:Y:S01]  /*f2e0*/  @P2 FSETP.NEU.FTZ.AND P3, PT, R5, RZ, PT ;  /* 0x000000ff0500220b */ /* 0x000fe20003f7d000 */
[----:B------:R-:W-:Y:S01]  /*f2f0*/  DFMA R2, R6, R2, R6 ;  /* 0x000000020602722b */ /* 0x000fe20000000006 */
[----:B------:R-:W-:Y:S02]  /*f300*/  @P2 IMAD.MOV.U32 R6, RZ, RZ, 0x0 ;  /* 0x00000000ff062424 */ /* 0x000fe400078e00ff */
[----:B------:R-:W-:-:S05]  /*f310*/  @P2 IMAD.MOV.U32 R7, RZ, RZ, 0x7ff00000 ;  /* 0x7ff00000ff072424 */ /* 0x000fca00078e00ff */
[----:B------:R-:W-:Y:S02]  /*f320*/  DMUL R8, R26, R2 ;  /* 0x000000021a087228 */ /* 0x000fe40000000000 */
[----:B------:R-:W-:-:S06]  /*f330*/  @P2 DFMA R6, R4, R6, +INF ;  /* 0x7ff000000406242b */ /* 0x000fcc0000000006 */
[----:B------:R-:W-:-:S04]  /*f340*/  DFMA R10, -R32, R8, R26 ;  /* 0x00000008200a722b */ /* 0x000fc8000000011a */
[----:B------:R-:W-:Y:S02]  /*f350*/  @P2 FSEL R24, R6, RZ, P3 ;  /* 0x000000ff06182208 */ /* 0x000fe40001800000 */
[----:B------:R-:W-:Y:S02]  /*f360*/  @P2 FSEL R25, R7, -QNAN , P3 ;  /* 0xfff0000007192808 */ /* 0x000fe40001800000 */
[----:B------:R-:W-:-:S10]  /*f370*/  DFMA R2, R2, R10, R8 ;  /* 0x0000000a0202722b */ /* 0x000fd40000000008 */
[----:B------:R-:W-:-:S05]  /*f380*/  FFMA R0, RZ, R33, R3 ;  /* 0x00000021ff007223 */ /* 0x000fca0000000003 */
[----:B------:R-:W-:Y:S01]  /*f390*/  FSETP.GT.AND P4, PT, |R0|, 1.469367938527859385e-39, PT ;  /* 0x001000000000780b */ /* 0x000fe20003f84200 */
[----:B------:R-:W-:Y:S02]  /*f3a0*/  IMAD.MOV.U32 R0, RZ, RZ, -0x3ff ;  /* 0xfffffc01ff007424 */ /* 0x000fe400078e00ff */
[----:B------:R-:W-:Y:S01]  /*f3b0*/  @!P0 IMAD.MOV.U32 R0, RZ, RZ, -0x435 ;  /* 0xfffffbcbff008424 */ /* 0x000fe200078e00ff */
[----:B------:R-:W-:Y:S09]  /*f3c0*/  @P2 BRA `(.L_x_31032) ;  /* 0x0000000000f82947 */ /* 0x000ff20003800000 */
        /* <DEDUP_REMOVED lines=9> */
[----:B------:R-:W-:Y:S01]  /*f460*/  IMAD.MOV.U32 R39, RZ, RZ, 0x43300000 ;  /* 0x43300000ff277424 */ /* 0x000fe200078e00ff */
[----:B------:R-:W-:Y:S01]  /*f470*/  LEA.HI R0, R35, R0, RZ, 0xc ;  /* 0x0000000023007211 */ /* 0x000fe200078f60ff */
[----:B------:R-:W-:Y:S01]  /*f480*/  UMOV UR6, 0x80000000 ;  /* 0x8000000000067882 */ /* 0x000fe20000000000 */
[----:B------:R-:W-:-:S09]  /*f490*/  UMOV UR7, 0x43300000 ;  /* 0x4330000000077882 */ /* 0x000fd20000000000 */
[----:B------:R-:W-:Y:S02]  /*f4a0*/  @P0 VIADD R7, R5, 0xfff00000 ;  /* 0xfff0000005070836 */ /* 0x000fe40000000000 */
[----:B------:R-:W-:Y:S02]  /*f4b0*/  @P0 VIADD R0, R0, 0x1 ;  /* 0x0000000100000836 */ /* 0x000fe40000000000 */
[----:B------:R-:W-:-:S03]  /*f4c0*/  @P0 IMAD.MOV.U32 R5, RZ, RZ, R7 ;  /* 0x000000ffff050224 */ /* 0x000fc600078e0007 */
[----:B------:R-:W-:-:S03]  /*f4d0*/  LOP3.LUT R38, R0, 0x80000000, RZ, 0x3c, !PT ;  /* 0x8000000000267812 */ /* 0x000fc600078e3cff */
        /* <DEDUP_REMOVED lines=27> */
[----:B------:R-:W-:Y:S01]  /*f690*/  UMOV UR5, 0x3f899999 ;  /* 0x3f89999900057882 */ /* 0x000fe20000000000 */
[----:B------:R-:W-:Y:S01]  /*f6a0*/  DADD R24, R38, -UR6 ;  /* 0x8000000626187e29 */ /* 0x000fe20008000000 */
[----:B------:R-:W-:Y:S01]  /*f6b0*/  UMOV UR6, 0xfefa39ef ;  /* 0xfefa39ef00067882 */ /* 0x000fe20000000000 */
[----:B------:R-:W-:-:S03]  /*f6c0*/  UMOV UR7, 0x3fe62e42 ;  /* 0x3fe62e4200077882 */ /* 0x000fc60000000000 */
        /* <DEDUP_REMOVED lines=8> */
[----:B------:R-:W-:-:S03]  /*f750*/  DMUL R34, R10, R34 ;  /* 0x000000220a227228 */ /* 0x000fc60000000000 */
[----:B------:R-:W-:-:S05]  /*f760*/  DADD R38, -R8, R38 ;  /* 0x0000000008267229 */ /* 0x000fca0000000126 */
[----:B------:R-:W-:-:S08]  /*f770*/  DFMA R34, R8, R34, R36 ;  /* 0x000000220822722b */ /* 0x000fd00000000024 */
[----:B------:R-:W-:-:S08]  /*f780*/  DADD R34, R34, -R38 ;  /* 0x0000000022227229 */ /* 0x000fd00000000826 */
[----:B------:R-:W-:-:S08]  /*f790*/  DFMA R24, R24, UR4, R34 ;  /* 0x0000000418187c2b */ /* 0x000fd00008000022 */
[----:B------:R-:W-:-:S11]  /*f7a0*/  DADD R24, R4, R24 ;  /* 0x0000000004187229 */ /* 0x000fd60000000018 */
.L_x_31032:
[----:B------:R-:W-:Y:S05]  /*f7b0*/  BSYNC B0 ;  /* 0x0000000000007941 */ /* 0x000fea0003800000 */
.L_x_31031:
        /* <DEDUP_REMOVED lines=8> */
.L_x_31034:
[----:B------:R-:W-:Y:S05]  /*f840*/  BSYNC B3 ;  /* 0x0000000000037941 */ /* 0x000fea0003800000 */
.L_x_31033:
        /* <DEDUP_REMOVED lines=82> */
.L_x_31036:
[----:B------:R-:W-:-:S04]  /*fd70*/  ISETP.GE.AND P0, PT, R29, RZ, PT ;  /* 0x000000ff1d00720c */ /* 0x000fc80003f06270 */
[----:B------:R-:W-:Y:S02]  /*fd80*/  FSEL R2, RZ, 3.37028055040000000000e+12, P0 ;  /* 0x54442d18ff027808 */ /* 0x000fe40000000000 */
[----:B------:R-:W-:-:S07]  /*fd90*/  FSEL R3, RZ, 2.1426990032196044922, P0 ;  /* 0x400921fbff037808 */ /* 0x000fce0000000000 */
.L_x_31037:
[----:B------:R-:W-:Y:S05]  /*fda0*/  BSYNC B0 ;  /* 0x0000000000007941 */ /* 0x000fea0003800000 */
.L_x_31035:
[----:B------:R-:W-:Y:S01]  /*fdb0*/  DADD R28, |R28|, |R30| ;  /* 0x000000001c1c7229 */ /* 0x000fe2000000061e */
[----:B------:R-:W-:Y:S01]  /*fdc0*/  LOP3.LUT R31, R3, 0x80000000, R31, 0xb8, !PT ;  /* 0x80000000031f7812 */ /* 0x000fe200078eb81f */
[----:B------:R-:W-:-:S06]  /*fdd0*/  DMUL R24, R24, 0.5 ;  /* 0x3fe0000018187828 */ /* 0x000fcc0000000000 */
[----:B------:R-:W-:-:S06]  /*fde0*/  DSETP.GTU.AND P0, PT, |R28|, +INF , PT ;  /* 0x7ff000001c00742a */ /* 0x000fcc0003f0c200 */
[----:B------:R-:W-:Y:S02]  /*fdf0*/  FSEL R2, R28, R2, P0 ;  /* 0x000000021c027208 */ /* 0x000fe40000000000 */
[----:B------:R-:W-:Y:S01]  /*fe00*/  FSEL R3, R29, R31, P0 ;  /* 0x0000001f1d037208 */ /* 0x000fe20000000000 */
[----:B------:R-:W-:Y:S06]  /*fe10*/  BRA `(.L_x_31029) ;  /* 0x0000005800487947 */ /* 0x000fec0003800000 */
.L_x_31030:
        /* <DEDUP_REMOVED lines=15> */
[--C-:B------:R-:W-:Y:S02]  /*ff10*/  DADD R36, R36, -R46.reuse ;  /* 0x0000000024247229 */ /* 0x100fe4000000082e */
[C---:B------:R-:W-:Y:S02]  /*ff20*/  DMUL R6, R2.reuse, R44 ;  /* 0x0000002c02067228 */ /* 0x040fe40000000000 */
[----:B------:R-:W-:Y:S02]  /*ff30*/  DMUL R50, R2, R2 ;  /* 0x0000000202327228 */ /* 0x000fe40000000000 */
[----:B------:R-:W-:Y:S02]  /*ff40*/  DADD R24, R46, R46 ;  /* 0x000000002e187229 */ /* 0x000fe4000000002e */
[----:B------:R-:W-:-:S02]  /*ff50*/  DADD R2, R2, R2 ;  /* 0x0000000002027229 */ /* 0x000fc40000000002 */
[-C--:B------:R-:W-:Y:S02]  /*ff60*/  DMUL R48, R46, R38.reuse ;  /* 0x000000262e307228 */ /* 0x080fe40000000000 */
[C---:B------:R-:W-:Y:S02]  /*ff70*/  DMUL R38, R36.reuse, R38 ;  /* 0x0000002624267228 */ /* 0x040fe40000000000 */
[----:B------:R-:W-:Y:S02]  /*ff80*/  DMUL R24, R36, R24 ;  /* 0x0000001824187228 */ /* 0x000fe40000000000 */
[----:B------:R-:W-:Y:S02]  /*ff90*/  DMUL R46, R46, R46 ;  /* 0x0000002e2e2e7228 */ /* 0x000fe40000000000 */
[C---:B------:R-:W-:Y:S02]  /*ffa0*/  DMUL R44, R4.reuse, R44 ;  /* 0x0000002c042c7228 */ /* 0x040fe40000000000 */
[----:B------:R-:W-:-:S02]  /*ffb0*/  DMUL R40, R4, R2 ;  /* 0x0000000204287228 */ /* 0x000fc40000000000 */
[----:B------:R-:W-:Y:S02]  /*ffc0*/  DMUL R34, R4, R4 ;  /* 0x0000000404227228 */ /* 0x000fe40000000000 */
[----:B------:R-:W-:-:S11]  /*ffd0*/  DMUL R36, R36, R36 ;  /* 0x0000002424247228 */ /* 0x000fd60000000000 */
.L_x_31039:
        /* <DEDUP_REMOVED lines=73> */
[----:B------:R-:W-:Y:S01]  /*10470*/  FSEL R37, R39, R37, !P2 ;  /* 0x0000002527257208 */ /* 0x000fe20005000000 */
[----:B------:R-:W-:Y:S01]  /*10480*/  IMAD.MOV.U32 R39, RZ, RZ, R40 ;  /* 0x000000ffff277224 */ /* 0x000fe200078e0028 */
        /* <DEDUP_REMOVED lines=8> */
.L_x_31038:
        /* <DEDUP_REMOVED lines=97> */
.L_x_31041:
        /* <DEDUP_REMOVED lines=22> */
.L_x_31044:
[----:B------:R-:W-:Y:S05]  /*10c80*/  BSYNC B4 ;  /* 0x0000000000047941 */ /* 0x000fea0003800000 */
.L_x_31043:
        /* <DEDUP_REMOVED lines=29> */
.L_x_31042:
[----:B------:R-:W-:Y:S05]  /*10e60*/  BSYNC B3 ;  /* 0x0000000000037941 */ /* 0x000fea0003800000 */
.L_x_31040:
[----:B------:R-:W0:Y:S01]  /*10e70*/  MUFU.RCP64H R3, R33 ;  /* 0x0000002100037308 */ /* 0x000e220000001800 */
[----:B------:R-:W-:Y:S01]  /*10e80*/  IMAD.MOV.U32 R2, RZ, RZ, 0x1 ;  /* 0x00000001ff027424 */ /* 0x000fe200078e00ff */
[----:B------:R-:W-:Y:S01]  /*10e90*/  DSETP.GEU.AND P0, PT, |R28|, |R30|, PT ;  /* 0x4000001e1c00722a */ /* 0x000fe20003f0e200 */
[----:B------:R-:W-:Y:S04]  /*10ea0*/  BSSY B3, `(.L_x_31045) ;  /* 0x0000017000037945 */ /* 0x000fe80003800000 */
[----:B0-----:R-:W-:-:S08]  /*10eb0*/  DFMA R4, -R32, R2, 1 ;  /* 0x3ff000002004742b */ /* 0x001fd00000000102 */
[----:B------:R-:W-:-:S08]  /*10ec0*/  DFMA R4, R4, R4, R4 ;  /* 0x000000040404722b */ /* 0x000fd00000000004 */
[----:B------:R-:W-:Y:S02]  /*10ed0*/  DFMA R6, R2, R4, R2 ;  /* 0x000000040206722b */ /* 0x000fe40000000002 */
[----:B------:R-:W-:Y:S02]  /*10ee0*/  DADD R2, -RZ, |R28| ;  /* 0x00000000ff027229 */ /* 0x000fe4000000051c */
[----:B------:R-:W-:-:S04]  /*10ef0*/  DADD R4, -RZ, |R30| ;  /* 0x00000000ff047229 */ /* 0x000fc8000000051e */
[----:B------:R-:W-:-:S08]  /*10f00*/  DFMA R8, -R32, R6, 1 ;  /* 0x3ff000002008742b */ /* 0x000fd00000000106 */
[----:B------:R-:W-:Y:S01]  /*10f10*/  DFMA R8, R6, R8, R6 ;  /* 0x000000080608722b */ /* 0x000fe20000000006 */
[----:B------:R-:W-:Y:S02]  /*10f20*/  FSEL R6, R2, R4, !P0 ;  /* 0x0000000402067208 */ /* 0x000fe40004000000 */
[----:B------:R-:W-:-:S04]  /*10f30*/  FSEL R7, R3, R5, !P0 ;  /* 0x0000000503077208 */ /* 0x000fc80004000000 */
[----:B------:R-:W-:Y:S02]  /*10f40*/  FSETP.GEU.AND P1, PT, |R7|, 6.5827683646048100446e-37, PT ;  /* 0x036000000700780b */ /* 0x000fe40003f2e200 */
        /* <DEDUP_REMOVED lines=12> */
.L_x_31046:
[----:B------:R-:W-:Y:S05]  /*11010*/  BSYNC B3 ;  /* 0x0000000000037941 */ /* 0x000fea0003800000 */
.L_x_31045:
        /* <DEDUP_REMOVED lines=83> */
.L_x_31048:
[----:B------:R-:W-:-:S04]  /*11550*/  ISETP.GE.AND P0, PT, R29, RZ, PT ;  /* 0x000000ff1d00720c */ /* 0x000fc80003f06270 */
[----:B------:R-:W-:Y:S02]  /*11560*/  FSEL R2, RZ, 3.37028055040000000000e+12, P0 ;  /* 0x54442d18ff027808 */ /* 0x000fe40000000000 */
[----:B------:R-:W-:-:S07]  /*11570*/  FSEL R3, RZ, 2.1426990032196044922, P0 ;  /* 0x400921fbff037808 */ /* 0x000fce0000000000 */
.L_x_31049:
[----:B------:R-:W-:Y:S05]  /*11580*/  BSYNC B0 ;  /* 0x0000000000007941 */ /* 0x000fea0003800000 */
.L_x_31047:
[----:B------:R-:W-:Y:S01]  /*11590*/  DADD R28, |R28|, |R30| ;  /* 0x000000001c1c7229 */ /* 0x000fe2000000061e */
[----:B------:R-:W-:Y:S01]  /*115a0*/  LOP3.LUT R31, R3, 0x80000000, R31, 0xb8, !PT ;  /* 0x80000000031f7812 */ /* 0x000fe200078eb81f */
[----:B------:R-:W-:-:S06]  /*115b0*/  DMUL R24, R24, 0.5 ;  /* 0x3fe0000018187828 */ /* 0x000fcc0000000000 */
[----:B------:R-:W-:-:S06]  /*115c0*/  DSETP.GTU.AND P0, PT, |R28|, +INF , PT ;  /* 0x7ff000001c00742a */ /* 0x000fcc0003f0c200 */
[----:B------:R-:W-:Y:S02]  /*115d0*/  FSEL R2, R28, R2, P0 ;  /* 0x000000021c027208 */ /* 0x000fe40000000000 */
[----:B------:R-:W-:Y:S01]  /*115e0*/  FSEL R3, R29, R31, P0 ;  /* 0x0000001f1d037208 */ /* 0x000fe20000000000 */
[----:B------:R-:W-:Y:S06]  /*115f0*/  BRA `(.L_x_31029) ;  /* 0x0000004000507947 */ /* 0x000fec0003800000 */
.L_x_31017:
        /* <DEDUP_REMOVED lines=103> */
[----:B------:R-:W-:Y:S02]  /*11c70*/  DADD R36, R4, R4 ;  /* 0x0000000004247229 */ /* 0x000fe40000000004 */
[----:B------:R-:W-:Y:S01]  /*11c80*/  DADD R4, R38, -UR6 ;  /* 0x8000000626047e29 */ /* 0x000fe20008000000 */
[----:B------:R-:W-:Y:S01]  /*11c90*/  UMOV UR6, 0xfefa39ef ;  /* 0xfefa39ef00067882 */ /* 0x000fe20000000000 */
[----:B------:R-:W-:Y:S01]  /*11ca0*/  UMOV UR7, 0x3fe62e42 ;  /* 0x3fe62e4200077882 */ /* 0x000fe20000000000 */
[----:B------:R-:W-:Y:S01]  /*11cb0*/  DFMA R34, R24, R34, UR4 ;  /* 0x0000000418227e2b */ /* 0x000fe20008000022 */
[----:B------:R-:W-:Y:S01]  /*11cc0*/  UMOV UR4, 0xa9ab0956 ;  /* 0xa9ab095600047882 */ /* 0x000fe20000000000 */
[----:B------:R-:W-:Y:S01]  /*11cd0*/  UMOV UR5, 0x3f1745cb ;  /* 0x3f1745cb00057882 */ /* 0x000fe20000000000 */
[----:B------:R-:W-:-:S02]  /*11ce0*/  DFMA R36, R6, -R10, R36 ;  /* 0x8000000a0624722b */ /* 0x000fc40000000024 */
        /* <DEDUP_REMOVED lines=24> */
.L_x_31051:
[----:B------:R-:W-:Y:S05]  /*11e70*/  BSYNC B0 ;  /* 0x0000000000007941 */ /* 0x000fea0003800000 */
.L_x_31050:
        /* <DEDUP_REMOVED lines=8> */
.L_x_31053:
[----:B------:R-:W-:Y:S05]  /*11f00*/  BSYNC B3 ;  /* 0x0000000000037941 */ /* 0x000fea0003800000 */
.L_x_31052:
        /* <DEDUP_REMOVED lines=82> */
.L_x_31055:
[----:B------:R-:W-:-:S04]  /*12430*/  ISETP.GE.AND P0, PT, R29, RZ, PT ;  /* 0x000000ff1d00720c */ /* 0x000fc80003f06270 */
[----:B------:R-:W-:Y:S02]  /*12440*/  FSEL R2, RZ, 3.37028055040000000000e+12, P0 ;  /* 0x54442d18ff027808 */ /* 0x000fe40000000000 */
[----:B------:R-:W-:-:S07]  /*12450*/  FSEL R3, RZ, 2.1426990032196044922, P0 ;  /* 0x400921fbff037808 */ /* 0x000fce0000000000 */
.L_x_31056:
[----:B------:R-:W-:Y:S05]  /*12460*/  BSYNC B0 ;  /* 0x0000000000007941 */ /* 0x000fea0003800000 */
.L_x_31054:
[----:B------:R-:W-:Y:S01]  /*12470*/  DADD R28, |R28|, |R30| ;  /* 0x000000001c1c7229 */ /* 0x000fe2000000061e */
[----:B------:R-:W-:-:S07]  /*12480*/  LOP3.LUT R31, R3, 0x80000000, R31, 0xb8, !PT ;  /* 0x80000000031f7812 */ /* 0x000fce00078eb81f */
[----:B------:R-:W-:-:S06]  /*12490*/  DSETP.GTU.AND P0, PT, |R28|, +INF , PT ;  /* 0x7ff000001c00742a */ /* 0x000fcc0003f0c200 */
[----:B------:R-:W-:Y:S02]  /*124a0*/  FSEL R2, R28, R2, P0 ;  /* 0x000000021c027208 */ /* 0x000fe40000000000 */
[----:B------:R-:W-:Y:S01]  /*124b0*/  FSEL R3, R29, R31, P0 ;  /* 0x0000001f1d037208 */ /* 0x000fe20000000000 */
[----:B------:R-:W-:Y:S06]  /*124c0*/  BRA `(.L_x_31029) ;  /* 0x00000030009c7947 */ /* 0x000fec0003800000 */
.L_x_31016:
        /* <DEDUP_REMOVED lines=90> */
.L_x_31059:
        /* <DEDUP_REMOVED lines=22> */
.L_x_31062:
[----:B------:R-:W-:Y:S05]  /*12bd0*/  BSYNC B4 ;  /* 0x0000000000047941 */ /* 0x000fea0003800000 */
.L_x_31061:
        /* <DEDUP_REMOVED lines=29> */
.L_x_31060:
[----:B------:R-:W-:Y:S05]  /*12db0*/  BSYNC B3 ;  /* 0x0000000000037941 */ /* 0x000fea0003800000 */
.L_x_31058:
        /* <DEDUP_REMOVED lines=83> */
.L_x_31057:
        /* <DEDUP_REMOVED lines=85> */
.L_x_31015:
        /* <DEDUP_REMOVED lines=23> */
.L_x_31064:
[----:B------:R-:W-:Y:S05]  /*139b0*/  BSYNC B3 ;  /* 0x0000000000037941 */ /* 0x000fea0003800000 */
.L_x_31063:
        /* <DEDUP_REMOVED lines=26> */
.L_x_31066:
[----:B------:R-:W-:Y:S05]  /*13b60*/  BSYNC B3 ;  /* 0x0000000000037941 */ /* 0x000fea0003800000 */
.L_x_31065:
        /* <DEDUP_REMOVED lines=136> */
.L_x_31068:
[----:B------:R-:W-:Y:S05]  /*143f0*/  BSYNC B0 ;  /* 0x0000000000007941 */ /* 0x000fea0003800000 */
.L_x_31067:
        /* <DEDUP_REMOVED lines=8> */
.L_x_31070:
[----:B------:R-:W-:Y:S05]  /*14480*/  BSYNC B3 ;  /* 0x0000000000037941 */ /* 0x000fea0003800000 */
.L_x_31069:
        /* <DEDUP_REMOVED lines=82> */
.L_x_31072:
[----:B------:R-:W-:-:S04]  /*149b0*/  ISETP.GE.AND P0, PT, R29, RZ, PT ;  /* 0x000000ff1d00720c */ /* 0x000fc80003f06270 */
[----:B------:R-:W-:Y:S02]  /*149c0*/  FSEL R2, RZ, 3.37028055040000000000e+12, P0 ;  /* 0x54442d18ff027808 */ /* 0x000fe40000000000 */
[----:B------:R-:W-:-:S07]  /*149d0*/  FSEL R3, RZ, 2.1426990032196044922, P0 ;  /* 0x400921fbff037808 */ /* 0x000fce0000000000 */
.L_x_31073:
[----:B------:R-:W-:Y:S05]  /*149e0*/  BSYNC B0 ;  /* 0x0000000000007941 */ /* 0x000fea0003800000 */
.L_x_31071:
[----:B------:R-:W-:Y:S01]  /*149f0*/  DADD R28, |R28|, |R30| ;  /* 0x000000001c1c7229 */ /* 0x000fe2000000061e */
[----:B------:R-:W-:Y:S01]  /*14a00*/  LOP3.LUT R31, R3, 0x80000000, R31, 0xb8, !PT ;  /* 0x80000000031f7812 */ /* 0x000fe200078eb81f */
[----:B------:R-:W-:-:S06]  /*14a10*/  DADD R24, R24, 1 ;  /* 0x3ff0000018187429 */ /* 0x000fcc0000000000 */
[----:B------:R-:W-:-:S06]  /*14a20*/  DSETP.GTU.AND P0, PT, |R28|, +INF , PT ;  /* 0x7ff000001c00742a */ /* 0x000fcc0003f0c200 */
[----:B------:R-:W-:Y:S02]  /*14a30*/  FSEL R2, R28, R2, P0 ;  /* 0x000000021c027208 */ /* 0x000fe40000000000 */
[----:B------:R-:W-:Y:S01]  /*14a40*/  FSEL R3, R29, R31, P0 ;  /* 0x0000001f1d037208 */ /* 0x000fe20000000000 */
[----:B------:R-:W-:Y:S06]  /*14a50*/  BRA `(.L_x_31029) ;  /* 0x0000000c00387947 */ /* 0x000fec0003800000 */
.L_x_31014:
[C---:B------:R-:W-:Y:S01]  /*14a60*/  DSETP.GEU.AND P0, PT, |R30|.reuse, 1.4916681462400413487e-154, PT ;  /* 0x200000001e00742a */ /* 0x040fe20003f0e200 */
[----:B------:R-:W-:Y:S01]  /*14a70*/  IMAD.MOV.U32 R10, RZ, RZ, 0x1 ;  /* 0x00000001ff0a7424 */ /* 0x000fe200078e00ff */
[----:B------:R-:W-:Y:S01]  /*14a80*/  DADD R24, -RZ, |R30| ;  /* 0x00000000ff187229 */ /* 0x000fe2000000051e */
[----:B------:R-:W-:Y:S01]  /*14a90*/  BSSY B0, `(.L_x_31074) ;  /* 0x0000069000007945 */ /* 0x000fe20003800000 */
[----:B------:R-:W-:Y:S02]  /*14aa0*/  DSETP.GT.AND P1, PT, |R30|, |R28|, PT ;  /* 0x4000001c1e00722a */ /* 0x000fe40003f24200 */
        /* <DEDUP_REMOVED lines=21> */
[----:B------:R-:W-:-:S04]  /*14c00*/  @!P0 DMUL R6, R6, 1.80143985094819840000e+16 ;  /* 0x4350000006068828 */ /* 0x000fc80000000000 */
        /* <DEDUP_REMOVED lines=13> */
[----:B------:R-:W-:Y:S01]  /*14ce0*/  FSETP.GT.AND P4, PT, |R0|, 1.469367938527859385e-39, PT ;  /* 0x001000000000780b */ /* 0x000fe20003f84200 */
[----:B------:R-:W-:Y:S02]  /*14cf0*/  IMAD.MOV.U32 R0, RZ, RZ, -0x3ff ;  /* 0xfffffc01ff007424 */ /* 0x000fe400078e00ff */
[----:B------:R-:W-:-:S04]  /*14d00*/  @!P0 IMAD.MOV.U32 R0, RZ, RZ, -0x435 ;  /* 0xfffffbcbff008424 */ /* 0x000fc800078e00ff */
        /* <DEDUP_REMOVED lines=65> */
.L_x_31075:
[----:B------:R-:W-:Y:S05]  /*15120*/  BSYNC B0 ;  /* 0x0000000000007941 */ /* 0x000fea0003800000 */
.L_x_31074:
[----:B------:R-:W-:Y:S04]  /*15130*/  BSSY B3, `(.L_x_31076) ;  /* 0x0000006000037945 */ /* 0x000fe80003800000 */
[----:B------:R-:W-:Y:S05]  /*15140*/  @P4 BRA P5, `(.L_x_31077) ;  /* 0x0000000000104947 */ /* 0x000fea0002800000 */
[----:B------:R-:W-:Y:S01]  /*15150*/  IMAD.MOV.U32 R2, RZ, RZ, R26 ;  /* 0x000000ffff027224 */ /* 0x000fe200078e001a */
[----:B------:R-:W-:Y:S01]  /*15160*/  MOV R0, 0x15190 ;  /* 0x0001519000007802 */ /* 0x000fe20000000f00 */
[----:B------:R-:W-:-:S07]  /*15170*/  IMAD.MOV.U32 R3, RZ, RZ, R27 ;  /* 0x000000ffff037224 */ /* 0x000fce00078e001b */
[----:B------:R-:W-:Y:S05]  /*15180*/  CALL.REL.NOINC `($__internal_71_$__cuda_sm20_div_rn_f64_full) ;  /* 0x000001a400507944 */ /* 0x000fea0003c00000 */
.L_x_31077:
[----:B------:R-:W-:Y:S05]  /*15190*/  BSYNC B3 ;  /* 0x0000000000037941 */ /* 0x000fea0003800000 */
.L_x_31076:
        /* <DEDUP_REMOVED lines=82> */
.L_x_31079:
[----:B------:R-:W-:Y:S02]  /*156c0*/  FSEL R2, RZ, 3.37028055040000000000e+12, P2 ;  /* 0x54442d18ff027808 */ /* 0x000fe40001000000 */
[----:B------:R-:W-:-:S07]  /*156d0*/  FSEL R3, RZ, 2.1426990032196044922, P2 ;  /* 0x400921fbff037808 */ /* 0x000fce0001000000 */
.L_x_31080:
[----:B------:R-:W-:Y:S05]  /*156e0*/  BSYNC B0 ;  /* 0x0000000000007941 */ /* 0x000fea0003800000 */
.L_x_31078:
[----:B------:R-:W-:Y:S01]  /*156f0*/  DADD R28, |R28|, |R30| ;  /* 0x000000001c1c7229 */ /* 0x000fe2000000061e */
[----:B------:R-:W-:-:S07]  /*15700*/  LOP3.LUT R31, R3, 0x80000000, R31, 0xb8, !PT ;  /* 0x80000000031f7812 */ /* 0x000fce00078eb81f */
[----:B------:R-:W-:-:S06]  /*15710*/  DSETP.GTU.AND P0, PT, |R28|, +INF , PT ;  /* 0x7ff000001c00742a */ /* 0x000fcc0003f0c200 */
[----:B------:R-:W-:Y:S02]  /*15720*/  FSEL R2, R28, R2, P0 ;  /* 0x000000021c027208 */ /* 0x000fe40000000000 */
[----:B------:R-:W-:-:S07]  /*15730*/  FSEL R3, R29, R31, P0 ;  /* 0x0000001f1d037208 */ /* 0x000fce0000000000 */
.L_x_31029:
[----:B------:R-:W-:Y:S05]  /*15740*/  BSYNC B2 ;  /* 0x0000000000027941 */ /* 0x000fea0003800000 */
.L_x_31013:
        /* <DEDUP_REMOVED lines=70> */
[----:B------:R-:W-:Y:S02]  /*15bb0*/  FSEL R27, R9, RZ, P1 ;  /* 0x000000ff091b7208 */ /* 0x000fe40000800000 */
[----:B------:R-:W-:-:S05]  /*15bc0*/  @!P0 SHF.R.S32.HI R3, RZ, 0x1, R0 ;  /* 0x00000001ff038819 */ /* 0x000fca0000011400 */
[----:B------:R-:W-:Y:S02]  /*15bd0*/  @!P0 IMAD.IADD R4, R4, 0x1, -R3 ;  /* 0x0000000104048824 */ /* 0x000fe400078e0a03 */
[----:B------:R-:W-:-:S03]  /*15be0*/  @!P0 IMAD R3, R3, 0x100000, R7 ;  /* 0x0010000003038824 */ /* 0x000fc600078e0207 */
[----:B------:R-:W-:Y:S01]  /*15bf0*/  @!P0 LEA R5, R4, 0x3ff00000, 0x14 ;  /* 0x3ff0000004058811 */ /* 0x000fe200078ea0ff */
[----:B------:R-:W-:-:S06]  /*15c00*/  @!P0 IMAD.MOV.U32 R4, RZ, RZ, RZ ;  /* 0x000000ffff048224 */ /* 0x000fcc00078e00ff */
[----:B------:R-:W-:-:S11]  /*15c10*/  @!P0 DMUL R26, R2, R4 ;  /* 0x00000004021a8228 */ /* 0x000fd60000000000 */
.L_x_31086:
[----:B------:R-:W-:Y:S05]  /*15c20*/  BSYNC B0 ;  /* 0x0000000000007941 */ /* 0x000fea0003800000 */
.L_x_31085:
        /* <DEDUP_REMOVED lines=25> */
.L_x_31088:
[----:B------:R-:W-:Y:S01]  /*15dc0*/  DMUL R24, RZ, R28 ;  /* 0x0000001cff187228 */ /* 0x000fe20000000000 */
[----:B------:R-:W-:-:S10]  /*15dd0*/  IMAD.MOV.U32 R0, RZ, RZ, RZ ;  /* 0x000000ffff007224 */ /* 0x000fd400078e00ff */
.L_x_31089:
[----:B------:R-:W-:Y:S05]  /*15de0*/  BSYNC B2 ;  /* 0x0000000000027941 */ /* 0x000fea0003800000 */
.L_x_31087:
        /* <DEDUP_REMOVED lines=48> */
.L_x_31091:
[----:B------:R-:W-:Y:S01]  /*160f0*/  DMUL R2, RZ, R28 ;  /* 0x0000001cff027228 */ /* 0x000fe20000000000 */
[----:B------:R-:W-:-:S10]  /*16100*/  IMAD.MOV.U32 R0, RZ, RZ, RZ ;  /* 0x000000ffff007224 */ /* 0x000fd400078e00ff */
.L_x_31092:
[----:B------:R-:W-:Y:S05]  /*16110*/  BSYNC B2 ;  /* 0x0000000000027941 */ /* 0x000fea0003800000 */
.L_x_31090:
        /* <DEDUP_REMOVED lines=25> */
.L_x_31084:
[----:B------:R-:W-:Y:S01]  /*162b0*/  UMOV UR4, 0x19ba0da4 ;  /* 0x19ba0da400047882 */ /* 0x000fe20000000000 */
[----:B------:R-:W-:Y:S01]  /*162c0*/  UMOV UR5, 0x40937be3 ;  /* 0x40937be300057882 */ /* 0x000fe20000000000 */
[----:B------:R-:W-:Y:S01]  /*162d0*/  BSSY B0, `(.L_x_31093) ;  /* 0x000003d000007945 */ /* 0x000fe20003800000 */
[----:B------:R-:W-:Y:S01]  /*162e0*/  DADD R4, R2, -UR4 ;  /* 0x8000000402047e29 */ /* 0x000fe20008000000 */
[----:B------:R-:W-:Y:S01]  /*162f0*/  UMOV UR4, 0xfefa39ef ;  /* 0xfefa39ef00047882 */ /* 0x000fe20000000000 */
[----:B------:R-:W-:Y:S01]  /*16300*/  IMAD.MOV.U32 R2, RZ, RZ, 0x652b82fe ;  /* 0x652b82feff027424 */ /* 0x000fe200078e00ff */
[----:B------:R-:W-:Y:S01]  /*16310*/  UMOV UR5, 0x3fe62e42 ;  /* 0x3fe62e4200057882 */ /* 0x000fe20000000000 */
[----:B------:R-:W-:Y:S01]  /*16320*/  IMAD.MOV.U32 R3, RZ, RZ, 0x3ff71547 ;  /* 0x3ff71547ff037424 */ /* 0x000fe200078e00ff */
[----:B------:R-:W-:-:S05]  /*16330*/  DSETP.NEU.AND P2, PT, |R28|, +INF , PT ;  /* 0x7ff000001c00742a */ /* 0x000fca0003f4d200 */
[----:B------:R-:W-:Y:S01]  /*16340*/  DFMA R2, R4, R2, 6.75539944105574400000e+15 ;  /* 0x433800000402742b */ /* 0x000fe20000000002 */
[----:B------:R-:W-:-:S07]  /*16350*/  FSETP.GEU.FTZ.AND P0, PT, |R5|, 4.1917929649353027344, PT ;  /* 0x4086232b0500780b */ /* 0x000fce0003f1e200 */
        /* <DEDUP_REMOVED lines=44> */
[----:B------:R-:W-:Y:S01]  /*16620*/  @!P0 IMAD.MOV.U32 R4, RZ, RZ, RZ ;  /* 0x000000ffff048224 */ /* 0x000fe200078e00ff */
[----:B------:R-:W-:Y:S02]  /*16630*/  FSEL R25, R9, RZ, P1 ;  /* 0x000000ff09197208 */ /* 0x000fe40000800000 */
[----:B------:R-:W-:-:S05]  /*16640*/  @!P0 SHF.R.S32.HI R3, RZ, 0x1, R0 ;  /* 0x00000001ff038819 */ /* 0x000fca0000011400 */
[----:B------:R-:W-:Y:S02]  /*16650*/  @!P0 IMAD.IADD R2, R2, 0x1, -R3 ;  /* 0x0000000102028824 */ /* 0x000fe400078e0a03 */
[----:B------:R-:W-:-:S03]  /*16660*/  @!P0 IMAD R3, R3, 0x100000, R7 ;  /* 0x0010000003038824 */ /* 0x000fc600078e0207 */
[----:B------:R-:W-:Y:S01]  /*16670*/  @!P0 LEA R5, R2, 0x3ff00000, 0x14 ;  /* 0x3ff0000002058811 */ /* 0x000fe200078ea0ff */
[----:B------:R-:W-:-:S06]  /*16680*/  @!P0 IMAD.MOV.U32 R2, RZ, RZ, R6 ;  /* 0x000000ffff028224 */ /* 0x000fcc00078e0006 */
[----:B------:R-:W-:-:S11]  /*16690*/  @!P0 DMUL R24, R2, R4 ;  /* 0x0000000402188228 */ /* 0x000fd60000000000 */
.L_x_31094:
[----:B------:R-:W-:Y:S05]  /*166a0*/  BSYNC B0 ;  /* 0x0000000000007941 */ /* 0x000fea0003800000 */
.L_x_31093:
        /* <DEDUP_REMOVED lines=25> */
.L_x_31096:
[----:B------:R-:W-:Y:S01]  /*16840*/  DMUL R26, RZ, R28 ;  /* 0x0000001cff1a7228 */ /* 0x000fe20000000000 */
[----:B------:R-:W-:-:S10]  /*16850*/  IMAD.MOV.U32 R0, RZ, RZ, RZ ;  /* 0x000000ffff007224 */ /* 0x000fd400078e00ff */
.L_x_31097:
[----:B------:R-:W-:Y:S05]  /*16860*/  BSYNC B2 ;  /* 0x0000000000027941 */ /* 0x000fea0003800000 */
.L_x_31095:
        /* <DEDUP_REMOVED lines=48> */
.L_x_31099:
[----:B------:R-:W-:Y:S01]  /*16b70*/  DMUL R2, RZ, R28 ;  /* 0x0000001cff027228 */ /* 0x000fe20000000000 */
[----:B------:R-:W-:-:S10]  /*16b80*/  IMAD.MOV.U32 R0, RZ, RZ, RZ ;  /* 0x000000ffff007224 */ /* 0x000fd400078e00ff */
.L_x_31100:
[----:B------:R-:W-:Y:S05]  /*16b90*/  BSYNC B2 ;  /* 0x0000000000027941 */ /* 0x000fea0003800000 */
.L_x_31098:
        /* <DEDUP_REMOVED lines=39> */
.L_x_31083:
        /* <DEDUP_REMOVED lines=11> */
.L_x_31101:
[----:B------:R-:W-:-:S10]  /*16ec0*/  DADD R24, R28, -R28 ;  /* 0x000000001c187229 */ /* 0x000fd4000000081c */
[----:B------:R-:W-:Y:S02]  /*16ed0*/  IMAD.MOV.U32 R26, RZ, RZ, R24 ;  /* 0x000000ffff1a7224 */ /* 0x000fe400078e0018 */
[----:B------:R-:W-:Y:S01]  /*16ee0*/  IMAD.MOV.U32 R27, RZ, RZ, R25 ;  /* 0x000000ffff1b7224 */ /* 0x000fe200078e0019 */
[----:B------:R-:W-:Y:S06]  /*16ef0*/  BRA `(.L_x_31012) ;  /* 0x0000000800987947 */ /* 0x000fec0003800000 */
.L_x_31082:
        /* <DEDUP_REMOVED lines=26> */
.L_x_31103:
[----:B------:R-:W-:Y:S01]  /*170a0*/  DMUL R2, RZ, R28 ;  /* 0x0000001cff027228 */ /* 0x000fe20000000000 */
[----:B------:R-:W-:-:S10]  /*170b0*/  IMAD.MOV.U32 R0, RZ, RZ, RZ ;  /* 0x000000ffff007224 */ /* 0x000fd400078e00ff */
.L_x_31104:
[----:B------:R-:W-:Y:S05]  /*170c0*/  BSYNC B2 ;  /* 0x0000000000027941 */ /* 0x000fea0003800000 */
.L_x_31102:
        /* <DEDUP_REMOVED lines=48> */
.L_x_31106:
[----:B------:R-:W-:Y:S01]  /*173d0*/  DMUL R26, RZ, R28 ;  /* 0x0000001cff1a7228 */ /* 0x000fe20000000000 */
[----:B------:R-:W-:-:S10]  /*173e0*/  IMAD.MOV.U32 R0, RZ, RZ, RZ ;  /* 0x000000ffff007224 */ /* 0x000fd400078e00ff */
.L_x_31107:
[----:B------:R-:W-:Y:S05]  /*173f0*/  BSYNC B2 ;  /* 0x0000000000027941 */ /* 0x000fea0003800000 */
.L_x_31105:
        /* <DEDUP_REMOVED lines=24> */
.L_x_31081:
        /* <DEDUP_REMOVED lines=59> */
.L_x_31109:
[----:B------:R-:W-:Y:S05]  /*17930*/  BSYNC B0 ;  /* 0x0000000000007941 */ /* 0x000fea0003800000 */
.L_x_31108:
[----:B------:R-:W-:Y:S02]  /*17940*/  IMAD.MOV.U32 R26, RZ, RZ, R28 ;  /* 0x000000ffff1a7224 */ /* 0x000fe400078e001c */
[----:B------:R-:W-:-:S07]  /*17950*/  IMAD.MOV.U32 R27, RZ, RZ, R29 ;  /* 0x000000ffff1b7224 */ /* 0x000fce00078e001d */
.L_x_31012:
[----:B------:R-:W-:Y:S05]  /*17960*/  BSYNC B1 ;  /* 0x0000000000017941 */ /* 0x000fea0003800000 */
.L_x_31011:
[----:B------:R-:W-:Y:S01]  /*17970*/  VIADD R0, R56, 0x100 ;  /* 0x0000010038007836 */ /* 0x000fe20000000000 */
[----:B------:R-:W-:Y:S01]  /*17980*/  BSSY B1, `(.L_x_31110) ;  /* 0x00009a1000017945 */ /* 0x000fe20003800000 */
[----:B------:R-:W-:Y:S02]  /*17990*/  CS2R R30, SRZ ;  /* 0x00000000001e7805 */ /* 0x000fe4000001ff00 */
[----:B------:R-:W-:Y:S02]  /*179a0*/  CS2R R34, SRZ ;  /* 0x0000000000227805 */ /* 0x000fe4000001ff00 */
[----:B------:R-:W-:Y:S02]  /*179b0*/  CS2R R32, SRZ ;  /* 0x0000000000207805 */ /* 0x000fe4000001ff00 */
        /* <DEDUP_REMOVED lines=118> */
.L_x_31119:
        /* <DEDUP_REMOVED lines=22> */
.L_x_31122:
[----:B------:R-:W-:Y:S05]  /*18280*/  BSYNC B4 ;  /* 0x0000000000047941 */ /* 0x000fea0003800000 */
.L_x_31121:
        /* <DEDUP_REMOVED lines=29> */
.L_x_31120:
[----:B------:R-:W-:Y:S05]  /*18460*/  BSYNC B3 ;  /* 0x0000000000037941 */ /* 0x000fea0003800000 */
.L_x_31118:
        /* <DEDUP_REMOVED lines=21> */
.L_x_31124:
[----:B------:R-:W-:Y:S05]  /*185c0*/  BSYNC B3 ;  /* 0x0000000000037941 */ /* 0x000fea0003800000 */
.L_x_31123:
        /* <DEDUP_REMOVED lines=82> */
.L_x_31126:
[----:B------:R-:W-:-:S04]  /*18af0*/  ISETP.GE.AND P0, PT, R17, RZ, PT ;  /* 0x000000ff1100720c */ /* 0x000fc80003f06270 */
[----:B------:R-:W-:Y:S02]  /*18b00*/  FSEL R2, RZ, 3.37028055040000000000e+12, P0 ;  /* 0x54442d18ff027808 */ /* 0x000fe40000000000 */
[----:B------:R-:W-:-:S07]  /*18b10*/  FSEL R3, RZ, 2.1426990032196044922, P0 ;  /* 0x400921fbff037808 */ /* 0x000fce0000000000 */
.L_x_31127:
[----:B------:R-:W-:Y:S05]  /*18b20*/  BSYNC B0 ;  /* 0x0000000000007941 */ /* 0x000fea0003800000 */
.L_x_31125:
[----:B------:R-:W-:Y:S01]  /*18b30*/  DADD R16, |R16|, |R18| ;  /* 0x0000000010107229 */ /* 0x000fe20000000612 */
[----:B------:R-:W-:Y:S01]  /*18b40*/  LOP3.LUT R19, R3, 0x80000000, R19, 0xb8, !PT ;  /* 0x8000000003137812 */ /* 0x000fe200078eb813 */
[----:B------:R-:W-:-:S06]  /*18b50*/  DMUL R28, R28, 0.5 ;  /* 0x3fe000001c1c7828 */ /* 0x000fcc0000000000 */
[----:B------:R-:W-:-:S06]  /*18b60*/  DSETP.GTU.AND P0, PT, |R16|, +INF , PT ;  /* 0x7ff000001000742a */ /* 0x000fcc0003f0c200 */
[----:B------:R-:W-:Y:S02]  /*18b70*/  FSEL R2, R16, R2, P0 ;  /* 0x0000000210027208 */ /* 0x000fe40000000000 */
[----:B------:R-:W-:Y:S01]  /*18b80*/  FSEL R3, R17, R19, P0 ;  /* 0x0000001311037208 */ /* 0x000fe20000000000 */
[----:B------:R-:W-:Y:S06]  /*18b90*/  BRA `(.L_x_31128) ;  /* 0x0000006400747947 */ /* 0x000fec0003800000 */
.L_x_31117:
        /* <DEDUP_REMOVED lines=99> */
.L_x_31131:
[----:B------:R-:W-:Y:S05]  /*191d0*/  BSYNC B0 ;  /* 0x0000000000007941 */ /* 0x000fea0003800000 */
.L_x_31130:
        /* <DEDUP_REMOVED lines=8> */
.L_x_31133:
[----:B------:R-:W-:Y:S05]  /*19260*/  BSYNC B3 ;  /* 0x0000000000037941 */ /* 0x000fea0003800000 */
.L_x_31132:
        /* <DEDUP_REMOVED lines=82> */
.L_x_31135:
[----:B------:R-:W-:-:S04]  /*19790*/  ISETP.GE.AND P0, PT, R17, RZ, PT ;  /* 0x000000ff1100720c */ /* 0x000fc80003f06270 */
[----:B------:R-:W-:Y:S02]  /*197a0*/  FSEL R2, RZ, 3.37028055040000000000e+12, P0 ;  /* 0x54442d18ff027808 */ /* 0x000fe40000000000 */
[----:B------:R-:W-:-:S07]  /*197b0*/  FSEL R3, RZ, 2.1426990032196044922, P0 ;  /* 0x400921fbff037808 */ /* 0x000fce0000000000 */
.L_x_31136:
[----:B------:R-:W-:Y:S05]  /*197c0*/  BSYNC B0 ;  /* 0x0000000000007941 */ /* 0x000fea0003800000 */
.L_x_31134:
[----:B------:R-:W-:Y:S01]  /*197d0*/  DADD R16, |R16|, |R18| ;  /* 0x0000000010107229 */ /* 0x000fe20000000612 */
[----:B------:R-:W-:Y:S01]  /*197e0*/  LOP3.LUT R19, R3, 0x80000000, R19, 0xb8, !PT ;  /* 0x8000000003137812 */ /* 0x000fe200078eb813 */
[----:B------:R-:W-:-:S06]  /*197f0*/  DMUL R28, R28, 0.5 ;  /* 0x3fe000001c1c7828 */ /* 0x000fcc0000000000 */
[----:B------:R-:W-:-:S06]  /*19800*/  DSETP.GTU.AND P0, PT, |R16|, +INF , PT ;  /* 0x7ff000001000742a */ /* 0x000fcc0003f0c200 */
[----:B------:R-:W-:Y:S02]  /*19810*/  FSEL R2, R16, R2, P0 ;  /* 0x0000000210027208 */ /* 0x000fe40000000000 */
[----:B------:R-:W-:Y:S01]  /*19820*/  FSEL R3, R17, R19, P0 ;  /* 0x0000001311037208 */ /* 0x000fe20000000000 */
[----:B------:R-:W-:Y:S06]  /*19830*/  BRA `(.L_x_31128) ;  /* 0x00000058004c7947 */ /* 0x000fec0003800000 */
.L_x_31129:
[----:B------:R-:W-:Y:S01]  /*19840*/  LOP3.LUT R37, R33, 0xfffffff8, RZ, 0xc0, !PT ;  /* 0xfffffff821257812 */ /* 0x000fe200078ec0ff */
[----:B------:R-:W-:Y:S01]  /*19850*/  IMAD.MOV.U32 R36, RZ, RZ, RZ ;  /* 0x000000ffff247224 */ /* 0x000fe200078e00ff */
[----:B------:R-:W-:Y:S01]  /*19860*/  LOP3.LUT R39, R35, 0xfffffff8, RZ, 0xc0, !PT ;  /* 0xfffffff823277812 */ /* 0x000fe200078ec0ff */
[----:B------:R-:W-:Y:S01]  /*19870*/  IMAD.MOV.U32 R38, RZ, RZ, RZ ;  /* 0x000000ffff267224 */ /* 0x000fe200078e00ff */
[----:B------:R-:W-:Y:S01]  /*19880*/  BSSY B0, `(.L_x_31137) ;  /* 0x0000071000007945 */ /* 0x000fe20003800000 */
[----:B------:R-:W-:Y:S02]  /*19890*/  IMAD.MOV.U32 R2, RZ, RZ, RZ ;  /* 0x000000ffff027224 */ /* 0x000fe400078e00ff */
[----:B------:R-:W-:Y:S01]  /*198a0*/  DADD R46, R32, -R36 ;  /* 0x00000000202e7229 */ /* 0x000fe20000000824 */
[----:B------:R-:W-:Y:S01]  /*198b0*/  IMAD.MOV.U32 R44, RZ, RZ, RZ ;  /* 0x000000ffff2c7224 */ /* 0x000fe200078e00ff */
[----:B------:R-:W-:Y:S02]  /*198c0*/  DADD R10, R34, -R38 ;  /* 0x00000000220a7229 */ /* 0x000fe40000000826 */
[----:B------:R-:W-:-:S02]  /*198d0*/  DMUL R28, R36, R36 ;  /* 0x00000024241c7228 */ /* 0x000fc40000000000 */
[----:B------:R-:W-:Y:S02]  /*198e0*/  DADD R36, R36, R36 ;  /* 0x0000000024247229 */ /* 0x000fe40000000024 */
        /* <DEDUP_REMOVED lines=18> */
.L_x_31138:
        /* <DEDUP_REMOVED lines=25> */
[C-C-:B------:R-:W-:Y:S01]  /*19ba0*/  DSETP.GEU.AND P2, PT, R48.reuse, R44.reuse, PT ;  /* 0x0000002c3000722a */ /* 0x140fe20003f4e000 */
[----:B------:R-:W-:Y:S01]  /*19bb0*/  IMAD.MOV.U32 R8, RZ, RZ, R4 ;  /* 0x000000ffff087224 */ /* 0x000fe200078e0004 */
        /* <DEDUP_REMOVED lines=26> */
[----:B------:R-:W-:Y:S01]  /*19d60*/  DSETP.LT.OR P0, PT, R48, R42, P0 ;  /* 0x0000002a3000722a */ /* 0x000fe20000701400 */
[----:B------:R-:W-:-:S03]  /*19d70*/  LOP3.LUT R39, R39, R38, RZ, 0x3c, !PT ;  /* 0x0000002627277212 */ /* 0x000fc600078e3cff */
[----:B------:R-:W-:Y:S02]  /*19d80*/  FSEL R50, R48, R42, !P2 ;  /* 0x0000002a30327208 */ /* 0x000fe40005000000 */
[----:B------:R-:W-:Y:S02]  /*19d90*/  FSEL R51, R49, R43, !P2 ;  /* 0x0000002b31337208 */ /* 0x000fe40005000000 */
[----:B------:R-:W-:Y:S02]  /*19da0*/  FSEL R41, R42, R48, !P2 ;  /* 0x000000302a297208 */ /* 0x000fe40005000000 */
[----:B------:R-:W-:Y:S02]  /*19db0*/  FSEL R40, R43, R49, !P2 ;  /* 0x000000312b287208 */ /* 0x000fe40005000000 */
[C-C-:B------:R-:W-:Y:S01]  /*19dc0*/  DSETP.GEU.AND P2, PT, R50.reuse, R46.reuse, PT ;  /* 0x0000002e3200722a */ /* 0x140fe20003f4e000 */
[----:B------:R-:W-:Y:S01]  /*19dd0*/  LOP3.LUT R38, R39, R38, RZ, 0x3c, !PT ;  /* 0x0000002627267212 */ /* 0x000fe200078e3cff */
[----:B------:R-:W-:Y:S01]  /*19de0*/  DSETP.LT.OR P0, PT, R50, R46, P0 ;  /* 0x0000002e3200722a */ /* 0x000fe20000701400 */
[----:B------:R-:W-:-:S02]  /*19df0*/  LOP3.LUT R41, R41, R40, RZ, 0x3c, !PT ;  /* 0x0000002829297212 */ /* 0x000fc400078e3cff */
[----:B------:R-:W-:Y:S02]  /*19e00*/  LOP3.LUT R39, R39, R38, RZ, 0x3c, !PT ;  /* 0x0000002627277212 */ /* 0x000fe400078e3cff */
[----:B------:R-:W-:Y:S02]  /*19e10*/  FSEL R48, R50, R46, !P2 ;  /* 0x0000002e32307208 */ /* 0x000fe40005000000 */
[----:B------:R-:W-:Y:S02]  /*19e20*/  FSEL R49, R51, R47, !P2 ;  /* 0x0000002f33317208 */ /* 0x000fe40005000000 */
[----:B------:R-:W-:Y:S01]  /*19e30*/  FSEL R43, R46, R50, !P2 ;  /* 0x000000322e2b7208 */ /* 0x000fe20005000000 */
[----:B------:R-:W-:Y:S01]  /*19e40*/  IMAD.MOV.U32 R50, RZ, RZ, R3 ;  /* 0x000000ffff327224 */ /* 0x000fe200078e0003 */
[----:B------:R-:W-:Y:S01]  /*19e50*/  FSEL R42, R47, R51, !P2 ;  /* 0x000000332f2a7208 */ /* 0x000fe20005000000 */
[----:B------:R-:W-:Y:S01]  /*19e60*/  IMAD.MOV.U32 R51, RZ, RZ, R44 ;  /* 0x000000ffff337224 */ /* 0x000fe200078e002c */
[C-C-:B------:R-:W-:Y:S01]  /*19e70*/  DSETP.LT.OR P0, PT, R48.reuse, R10.reuse, P0 ;  /* 0x0000000a3000722a */ /* 0x140fe20000701400 */
[----:B------:R-:W-:Y:S01]  /*19e80*/  LOP3.LUT R40, R41, R40, RZ, 0x3c, !PT ;  /* 0x0000002829287212 */ /* 0x000fe200078e3cff */
[----:B------:R-:W-:Y:S01]  /*19e90*/  DSETP.GEU.AND P2, PT, R48, R10, PT ;  /* 0x0000000a3000722a */ /* 0x000fe20003f4e000 */
[----:B------:R-:W-:Y:S01]  /*19ea0*/  LOP3.LUT R43, R43, R42, RZ, 0x3c, !PT ;  /* 0x0000002a2b2b7212 */ /* 0x000fe200078e3cff */
[----:B------:R-:W-:Y:S01]  /*19eb0*/  IMAD.MOV.U32 R44, RZ, RZ, R2 ;  /* 0x000000ffff2c7224 */ /* 0x000fe200078e0002 */
[----:B------:R-:W-:-:S02]  /*19ec0*/  LOP3.LUT R41, R41, R40, RZ, 0x3c, !PT ;  /* 0x0000002829297212 */ /* 0x000fc400078e3cff */
[----:B------:R-:W-:Y:S02]  /*19ed0*/  LOP3.LUT R42, R43, R42, RZ, 0x3c, !PT ;  /* 0x0000002a2b2a7212 */ /* 0x000fe400078e3cff */
[----:B------:R-:W-:Y:S02]  /*19ee0*/  FSEL R46, R10, R48, !P2 ;  /* 0x000000300a2e7208 */ /* 0x000fe40005000000 */
[----:B------:R-:W-:Y:S01]  /*19ef0*/  FSEL R54, R48, R10, !P2 ;  /* 0x0000000a30367208 */ /* 0x000fe20005000000 */
[----:B------:R-:W-:Y:S01]  /*19f00*/  IMAD.MOV.U32 R48, RZ, RZ, R0 ;  /* 0x000000ffff307224 */ /* 0x000fe200078e0000 */
[----:B------:R-:W-:Y:S02]  /*19f10*/  FSEL R10, R49, R11, !P2 ;  /* 0x0000000b310a7208 */ /* 0x000fe40005000000 */
[----:B------:R-:W-:Y:S01]  /*19f20*/  FSEL R6, R11, R49, !P2 ;  /* 0x000000310b067208 */ /* 0x000fe20005000000 */
[----:B------:R-:W-:Y:S01]  /*19f30*/  IMAD.MOV.U32 R49, RZ, RZ, R7 ;  /* 0x000000ffff317224 */ /* 0x000fe200078e0007 */
[----:B------:R-:W-:Y:S01]  /*19f40*/  LOP3.LUT R43, R43, R42, RZ, 0x3c, !PT ;  /* 0x0000002a2b2b7212 */ /* 0x000fe200078e3cff */
[----:B------:R-:W-:-:S02]  /*19f50*/  IMAD.MOV.U32 R11, RZ, RZ, R10 ;  /* 0x000000ffff0b7224 */ /* 0x000fc400078e000a */
[----:B------:R-:W-:Y:S02]  /*19f60*/  IMAD.MOV.U32 R47, RZ, RZ, R6 ;  /* 0x000000ffff2f7224 */ /* 0x000fe400078e0006 */
[----:B------:R-:W-:Y:S01]  /*19f70*/  IMAD.MOV.U32 R10, RZ, RZ, R54 ;  /* 0x000000ffff0a7224 */ /* 0x000fe200078e0036 */
[----:B------:R-:W-:Y:S06]  /*19f80*/  @P0 BRA `(.L_x_31138) ;  /* 0xfffffff800a00947 */ /* 0x000fec000383ffff */
[----:B------:R-:W-:Y:S05]  /*19f90*/  BSYNC B0 ;  /* 0x0000000000007941 */ /* 0x000fea0003800000 */
.L_x_31137:
        /* <DEDUP_REMOVED lines=97> */
.L_x_31140:
        /* <DEDUP_REMOVED lines=22> */
.L_x_31143:
[----:B------:R-:W-:Y:S05]  /*1a710*/  BSYNC B4 ;  /* 0x0000000000047941 */ /* 0x000fea0003800000 */
.L_x_31142:
        /* <DEDUP_REMOVED lines=29> */
.L_x_31141:
[----:B------:R-:W-:Y:S05]  /*1a8f0*/  BSYNC B3 ;  /* 0x0000000000037941 */ /* 0x000fea0003800000 */
.L_x_31139:
        /* <DEDUP_REMOVED lines=21> */
.L_x_31145:
[----:B------:R-:W-:Y:S05]  /*1aa50*/  BSYNC B3 ;  /* 0x0000000000037941 */ /* 0x000fea0003800000 */
.L_x_31144:
        /* <DEDUP_REMOVED lines=82> */
.L_x_31147:
[----:B------:R-:W-:-:S04]  /*1af80*/  ISETP.GE.AND P0, PT, R17, RZ, PT ;  /* 0x000000ff1100720c */ /* 0x000fc80003f06270 */
[----:B------:R-:W-:Y:S02]  /*1af90*/  FSEL R2, RZ, 3.37028055040000000000e+12, P0 ;  /* 0x54442d18ff027808 */ /* 0x000fe40000000000 */
[----:B------:R-:W-:-:S07]  /*1afa0*/  FSEL R3, RZ, 2.1426990032196044922, P0 ;  /* 0x400921fbff037808 */ /* 0x000fce0000000000 */
.L_x_31148:
[----:B------:R-:W-:Y:S05]  /*1afb0*/  BSYNC B0 ;  /* 0x0000000000007941 */ /* 0x000fea0003800000 */
.L_x_31146:
[----:B------:R-:W-:Y:S01]  /*1afc0*/  DADD R16, |R16|, |R18| ;  /* 0x0000000010107229 */ /* 0x000fe20000000612 */
[----:B------:R-:W-:Y:S01]  /*1afd0*/  LOP3.LUT R19, R3, 0x80000000, R19, 0xb8, !PT ;  /* 0x8000000003137812 */ /* 0x000fe200078eb813 */
[----:B------:R-:W-:-:S06]  /*1afe0*/  DMUL R28, R28, 0.5 ;  /* 0x3fe000001c1c7828 */ /* 0x000fcc0000000000 */
[----:B------:R-:W-:-:S06]  /*1aff0*/  DSETP.GTU.AND P0, PT, |R16|, +INF , PT ;  /* 0x7ff000001000742a */ /* 0x000fcc0003f0c200 */
[----:B------:R-:W-:Y:S02]  /*1b000*/  FSEL R2, R16, R2, P0 ;  /* 0x0000000210027208 */ /* 0x000fe40000000000 */
[----:B------:R-:W-:Y:S01]  /*1b010*/  FSEL R3, R17, R19, P0 ;  /* 0x0000001311037208 */ /* 0x000fe20000000000 */
[----:B------:R-:W-:Y:S06]  /*1b020*/  BRA `(.L_x_31128) ;  /* 0x0000004000507947 */ /* 0x000fec0003800000 */
.L_x_31116:
        /* <DEDUP_REMOVED lines=135> */
.L_x_31150:
[----:B------:R-:W-:Y:S05]  /*1b8a0*/  BSYNC B0 ;  /* 0x0000000000007941 */ /* 0x000fea0003800000 */
.L_x_31149:
        /* <DEDUP_REMOVED lines=8> */
.L_x_31152:
[----:B------:R-:W-:Y:S05]  /*1b930*/  BSYNC B3 ;  /* 0x0000000000037941 */ /* 0x000fea0003800000 */
.L_x_31151:
        /* <DEDUP_REMOVED lines=82> */
.L_x_31154:
[----:B------:R-:W-:-:S04]  /*1be60*/  ISETP.GE.AND P0, PT, R17, RZ, PT ;  /* 0x000000ff1100720c */ /* 0x000fc80003f06270 */
[----:B------:R-:W-:Y:S02]  /*1be70*/  FSEL R2, RZ, 3.37028055040000000000e+12, P0 ;  /* 0x54442d18ff027808 */ /* 0x000fe40000000000 */
[----:B------:R-:W-:-:S07]  /*1be80*/  FSEL R3, RZ, 2.1426990032196044922, P0 ;  /* 0x400921fbff037808 */ /* 0x000fce0000000000 */
.L_x_31155:
[----:B------:R-:W-:Y:S05]  /*1be90*/  BSYNC B0 ;  /* 0x0000000000007941 */ /* 0x000fea0003800000 */
.L_x_31153:
[----:B------:R-:W-:Y:S01]  /*1bea0*/  DADD R16, |R16|, |R18| ;  /* 0x0000000010107229 */ /* 0x000fe20000000612 */
[----:B------:R-:W-:-:S07]  /*1beb0*/  LOP3.LUT R19, R3, 0x80000000, R19, 0xb8, !PT ;  /* 0x8000000003137812 */ /* 0x000fce00078eb813 */
[----:B------:R-:W-:-:S06]  /*1bec0*/  DSETP.GTU.AND P0, PT, |R16|, +INF , PT ;  /* 0x7ff000001000742a */ /* 0x000fcc0003f0c200 */
[----:B------:R-:W-:Y:S02]  /*1bed0*/  FSEL R2, R16, R2, P0 ;  /* 0x0000000210027208 */ /* 0x000fe40000000000 */
[----:B------:R-:W-:Y:S01]  /*1bee0*/  FSEL R3, R17, R19, P0 ;  /* 0x0000001311037208 */ /* 0x000fe20000000000 */
[----:B------:R-:W-:Y:S06]  /*1bef0*/  BRA `(.L_x_31128) ;  /* 0x00000030009c7947 */ /* 0x000fec0003800000 */
.L_x_31115:
        /* <DEDUP_REMOVED lines=90> */
.L_x_31158:
        /* <DEDUP_REMOVED lines=22> */
.L_x_31161:
[----:B------:R-:W-:Y:S05]  /*1c600*/  BSYNC B4 ;  /* 0x0000000000047941 */ /* 0x000fea0003800000 */
.L_x_31160:
        /* <DEDUP_REMOVED lines=29> */
.L_x_31159:
[----:B------:R-:W-:Y:S05]  /*1c7e0*/  BSYNC B3 ;  /* 0x0000000000037941 */ /* 0x000fea0003800000 */
.L_x_31157:
        /* <DEDUP_REMOVED lines=83> */
.L_x_31156:
        /* <DEDUP_REMOVED lines=85> */
.L_x_31114:
        /* <DEDUP_REMOVED lines=23> */
.L_x_31163:
[----:B------:R-:W-:Y:S05]  /*1d3e0*/  BSYNC B3 ;  /* 0x0000000000037941 */ /* 0x000fea0003800000 */
.L_x_31162:
        /* <DEDUP_REMOVED lines=26> */
.L_x_31165:
[----:B------:R-:W-:Y:S05]  /*1d590*/  BSYNC B3 ;  /* 0x0000000000037941 */ /* 0x000fea0003800000 */
.L_x_31164:
        /* <DEDUP_REMOVED lines=136> */
.L_x_31167:
[----:B------:R-:W-:Y:S05]  /*1de20*/  BSYNC B0 ;  /* 0x0000000000007941 */ /* 0x000fea0003800000 */
.L_x_31166:
        /* <DEDUP_REMOVED lines=8> */
.L_x_31169:
[----:B------:R-:W-:Y:S05]  /*1deb0*/  BSYNC B3 ;  /* 0x0000000000037941 */ /* 0x000fea0003800000 */
.L_x_31168:
        /* <DEDUP_REMOVED lines=82> */
.L_x_31171:
[----:B------:R-:W-:-:S04]  /*1e3e0*/  ISETP.GE.AND P0, PT, R17, RZ, PT ;  /* 0x000000ff1100720c */ /* 0x000fc80003f06270 */
[----:B------:R-:W-:Y:S02]  /*1e3f0*/  FSEL R2, RZ, 3.37028055040000000000e+12, P0 ;  /* 0x54442d18ff027808 */ /* 0x000fe40000000000 */
[----:B------:R-:W-:-:S07]  /*1e400*/  FSEL R3, RZ, 2.1426990032196044922, P0 ;  /* 0x400921fbff037808 */ /* 0x000fce0000000000 */
.L_x_31172:
[----:B------:R-:W-:Y:S05]  /*1e410*/  BSYNC B0 ;  /* 0x0000000000007941 */ /* 0x000fea0003800000 */
.L_x_31170:
[----:B------:R-:W-:Y:S01]  /*1e420*/  DADD R16, |R16|, |R18| ;  /* 0x0000000010107229 */ /* 0x000fe20000000612 */
[----:B------:R-:W-:Y:S01]  /*1e430*/  LOP3.LUT R19, R3, 0x80000000, R19, 0xb8, !PT ;  /* 0x8000000003137812 */ /* 0x000fe200078eb813 */
[----:B------:R-:W-:-:S06]  /*1e440*/  DADD R28, R28, 1 ;  /* 0x3ff000001c1c7429 */ /* 0x000fcc0000000000 */
[----:B------:R-:W-:-:S06]  /*1e450*/  DSETP.GTU.AND P0, PT, |R16|, +INF , PT ;  /* 0x7ff000001000742a */ /* 0x000fcc0003f0c200 */
[----:B------:R-:W-:Y:S02]  /*1e460*/  FSEL R2, R16, R2, P0 ;  /* 0x0000000210027208 */ /* 0x000fe40000000000 */
[----:B------:R-:W-:Y:S01]  /*1e470*/  FSEL R3, R17, R19, P0 ;  /* 0x0000001311037208 */ /* 0x000fe20000000000 */
[----:B------:R-:W-:Y:S06]  /*1e480*/  BRA `(.L_x_31128) ;  /* 0x0000000c00387947 */ /* 0x000fec0003800000 */
.L_x_31113:
        /* <DEDUP_REMOVED lines=108> */
.L_x_31174:
[----:B------:R-:W-:Y:S05]  /*1eb50*/  BSYNC B0 ;  /* 0x0000000000007941 */ /* 0x000fea0003800000 */
.L_x_31173:
[----:B------:R-:W-:Y:S04]  /*1eb60*/  BSSY B3, `(.L_x_31175) ;  /* 0x0000006000037945 */ /* 0x000fe80003800000 */
[----:B------:R-:W-:Y:S05]  /*1eb70*/  @P4 BRA P5, `(.L_x_31176) ;  /* 0x0000000000104947 */ /* 0x000fea0002800000 */
[----:B------:R-:W-:Y:S01]  /*1eb80*/  IMAD.MOV.U32 R2, RZ, RZ, R32 ;  /* 0x000000ffff027224 */ /* 0x000fe200078e0020 */
[----:B------:R-:W-:Y:S01]  /*1eb90*/  MOV R0, 0x1ebc0 ;  /* 0x0001ebc000007802 */ /* 0x000fe20000000f00 */
[----:B------:R-:W-:-:S07]  /*1eba0*/  IMAD.MOV.U32 R3, RZ, RZ, R33 ;  /* 0x000000ffff037224 */ /* 0x000fce00078e0021 */
[----:B------:R-:W-:Y:S05]  /*1ebb0*/  CALL.REL.NOINC `($__internal_71_$__cuda_sm20_div_rn_f64_full) ;  /* 0x0000010800c47944 */ /* 0x000fea0003c00000 */
.L_x_31176:
[----:B------:R-:W-:Y:S05]  /*1ebc0*/  BSYNC B3 ;  /* 0x0000000000037941 */ /* 0x000fea0003800000 */
.L_x_31175:
        /* <DEDUP_REMOVED lines=82> */
.L_x_31178:
[----:B------:R-:W-:Y:S02]  /*1f0f0*/  FSEL R2, RZ, 3.37028055040000000000e+12, P2 ;  /* 0x54442d18ff027808 */ /* 0x000fe40001000000 */
[----:B------:R-:W-:-:S07]  /*1f100*/  FSEL R3, RZ, 2.1426990032196044922, P2 ;  /* 0x400921fbff037808 */ /* 0x000fce0001000000 */
.L_x_31179:
[----:B------:R-:W-:Y:S05]  /*1f110*/  BSYNC B0 ;  /* 0x0000000000007941 */ /* 0x000fea0003800000 */
.L_x_31177:
[----:B------:R-:W-:Y:S01]  /*1f120*/  DADD R16, |R16|, |R18| ;  /* 0x0000000010107229 */ /* 0x000fe20000000612 */
[----:B------:R-:W-:-:S07]  /*1f130*/  LOP3.LUT R19, R3, 0x80000000, R19, 0xb8, !PT ;  /* 0x8000000003137812 */ /* 0x000fce00078eb813 */
[----:B------:R-:W-:-:S06]  /*1f140*/  DSETP.GTU.AND P0, PT, |R16|, +INF , PT ;  /* 0x7ff000001000742a */ /* 0x000fcc0003f0c200 */
[----:B------:R-:W-:Y:S02]  /*1f150*/  FSEL R2, R16, R2, P0 ;  /* 0x0000000210027208 */ /* 0x000fe40000000000 */
[----:B------:R-:W-:-:S07]  /*1f160*/  FSEL R3, R17, R19, P0 ;  /* 0x0000001311037208 */ /* 0x000fce0000000000 */
.L_x_31128:
[----:B------:R-:W-:Y:S05]  /*1f170*/  BSYNC B2 ;  /* 0x0000000000027941 */ /* 0x000fea0003800000 */
.L_x_31112:
        /* <DEDUP_REMOVED lines=74> */
[----:B------:R-:W-:Y:S02]  /*1f620*/  @!P0 IMAD.MOV.U32 R2, RZ, RZ, R4 ;  /* 0x000000ffff028224 */ /* 0x000fe400078e0004 */
[----:B------:R-:W-:-:S06]  /*1f630*/  @!P0 IMAD.MOV.U32 R4, RZ, RZ, RZ ;  /* 0x000000ffff048224 */ /* 0x000fcc00078e00ff */
[----:B------:R-:W-:-:S11]  /*1f640*/  @!P0 DMUL R34, R2, R4 ;  /* 0x0000000402228228 */ /* 0x000fd60000000000 */
.L_x_31185:
[----:B------:R-:W-:Y:S05]  /*1f650*/  BSYNC B0 ;  /* 0x0000000000007941 */ /* 0x000fea0003800000 */
.L_x_31184:
        /* <DEDUP_REMOVED lines=25> */
.L_x_31187:
[----:B------:R-:W-:Y:S01]  /*1f7f0*/  DMUL R32, RZ, R16 ;  /* 0x00000010ff207228 */ /* 0x000fe20000000000 */
[----:B------:R-:W-:-:S10]  /*1f800*/  IMAD.MOV.U32 R0, RZ, RZ, RZ ;  /* 0x000000ffff007224 */ /* 0x000fd400078e00ff */
.L_x_31188:
[----:B------:R-:W-:Y:S05]  /*1f810*/  BSYNC B2 ;  /* 0x0000000000027941 */ /* 0x000fea0003800000 */
.L_x_31186:
        /* <DEDUP_REMOVED lines=48> */
.L_x_31190:
[----:B------:R-:W-:Y:S01]  /*1fb20*/  DMUL R2, RZ, R16 ;  /* 0x00000010ff027228 */ /* 0x000fe20000000000 */
[----:B------:R-:W-:-:S10]  /*1fb30*/  IMAD.MOV.U32 R0, RZ, RZ, RZ ;  /* 0x000000ffff007224 */ /* 0x000fd400078e00ff */
.L_x_31191:
[----:B------:R-:W-:Y:S05]  /*1fb40*/  BSYNC B2 ;  /* 0x0000000000027941 */ /* 0x000fea0003800000 */
.L_x_31189:
        /* <DEDUP_REMOVED lines=25> */
.L_x_31183:
        /* <DEDUP_REMOVED lines=63> */
.L_x_31193:
[----:B------:R-:W-:Y:S05]  /*200d0*/  BSYNC B0 ;  /* 0x0000000000007941 */ /* 0x000fea0003800000 */
.L_x_31192:
        /* <DEDUP_REMOVED lines=25> */
.L_x_31195:
[----:B------:R-:W-:Y:S01]  /*20270*/  DMUL R28, RZ, R16 ;  /* 0x00000010ff1c7228 */ /* 0x000fe20000000000 */
[----:B------:R-:W-:-:S10]  /*20280*/  IMAD.MOV.U32 R0, RZ, RZ, RZ ;  /* 0x000000ffff007224 */ /* 0x000fd400078e00ff */
.L_x_31196:
[----:B------:R-:W-:Y:S05]  /*20290*/  BSYNC B2 ;  /* 0x0000000000027941 */ /* 0x000fea0003800000 */
.L_x_31194:
        /* <DEDUP_REMOVED lines=48> */
.L_x_31198:
[----:B------:R-:W-:Y:S01]  /*205a0*/  DMUL R2, RZ, R16 ;  /* 0x00000010ff027228 */ /* 0x000fe20000000000 */
[----:B------:R-:W-:-:S10]  /*205b0*/  IMAD.MOV.U32 R0, RZ, RZ, RZ ;  /* 0x000000ffff007224 */ /* 0x000fd400078e00ff */
.L_x_31199:
[----:B------:R-:W-:Y:S05]  /*205c0*/  BSYNC B2 ;  /* 0x0000000000027941 */ /* 0x000fea0003800000 */
.L_x_31197:
        /* <DEDUP_REMOVED lines=19> */
[----:B------:R-:W-:Y:S01]  /*20700*/  DFMA R4, R38, R4, R34 ;  /* 0x000000042604722b */ /* 0x000fe20000000022 */
[----:B------:R-:W-:-:S07]  /*20710*/  IMAD.MOV.U32 R34, RZ, RZ, RZ ;  /* 0x000000ffff227224 */ /* 0x000fce00078e00ff */
        /* <DEDUP_REMOVED lines=11> */
[----:B------:R-:W-:Y:S01]  /*207d0*/  IMAD.MOV.U32 R2, RZ, RZ, RZ ;  /* 0x000000ffff027224 */ /* 0x000fe200078e00ff */
[----:B------:R-:W-:-:S05]  /*207e0*/  LEA R35, R4, 0x3ff00000, 0x14 ;  /* 0x3ff0000004237811 */ /* 0x000fca00078ea0ff */
[C---:B------:R-:W-:Y:S02]  /*207f0*/  DMUL R28, R2.reuse, R28 ;  /* 0x0000001c021c7228 */ /* 0x040fe40000000000 */
[----:B------:R-:W-:-:S06]  /*20800*/  DMUL R18, R2, R18 ;  /* 0x0000001202127228 */ /* 0x000fcc0000000000 */
[C---:B------:R-:W-:Y:S02]  /*20810*/  DMUL R32, R34.reuse, R28 ;  /* 0x0000001c22207228 */ /* 0x040fe40000000000 */
[----:B------:R-:W-:Y:S01]  /*20820*/  DMUL R34, R34, R18 ;  /* 0x0000001222227228 */ /* 0x000fe20000000000 */
[----:B------:R-:W-:Y:S10]  /*20830*/  BRA `(.L_x_31111) ;  /* 0x0000000800d47947 */ /* 0x000ff40003800000 */
.L_x_31182:
        /* <DEDUP_REMOVED lines=11> */
.L_x_31200:
[----:B------:R-:W-:-:S10]  /*208f0*/  DADD R32, R16, -R16 ;  /* 0x0000000010207229 */ /* 0x000fd40000000810 */
[----:B------:R-:W-:Y:S02]  /*20900*/  IMAD.MOV.U32 R34, RZ, RZ, R32 ;  /* 0x000000ffff227224 */ /* 0x000fe400078e0020 */
[----:B------:R-:W-:Y:S01]  /*20910*/  IMAD.MOV.U32 R35, RZ, RZ, R33 ;  /* 0x000000ffff237224 */ /* 0x000fe200078e0021 */
[----:B------:R-:W-:Y:S06]  /*20920*/  BRA `(.L_x_31111) ;  /* 0x0000000800987947 */ /* 0x000fec0003800000 */
.L_x_31181:
        /* <DEDUP_REMOVED lines=26> */
.L_x_31202:
[----:B------:R-:W-:Y:S01]  /*20ad0*/  DMUL R2, RZ, R16 ;  /* 0x00000010ff027228 */ /* 0x000fe20000000000 */
[----:B------:R-:W-:-:S10]  /*20ae0*/  IMAD.MOV.U32 R0, RZ, RZ, RZ ;  /* 0x000000ffff007224 */ /* 0x000fd400078e00ff */
.L_x_31203:
[----:B------:R-:W-:Y:S05]  /*20af0*/  BSYNC B2 ;  /* 0x0000000000027941 */ /* 0x000fea0003800000 */
.L_x_31201:
        /* <DEDUP_REMOVED lines=48> */
.L_x_31205:
[----:B------:R-:W-:Y:S01]  /*20e00*/  DMUL R34, RZ, R16 ;  /* 0x00000010ff227228 */ /* 0x000fe20000000000 */
[----:B------:R-:W-:-:S10]  /*20e10*/  IMAD.MOV.U32 R0, RZ, RZ, RZ ;  /* 0x000000ffff007224 */ /* 0x000fd400078e00ff */
.L_x_31206:
[----:B------:R-:W-:Y:S05]  /*20e20*/  BSYNC B2 ;  /* 0x0000000000027941 */ /* 0x000fea0003800000 */
.L_x_31204:
        /* <DEDUP_REMOVED lines=24> */
.L_x_31180:
        /* <DEDUP_REMOVED lines=59> */
.L_x_31208:
[----:B------:R-:W-:Y:S05]  /*21360*/  BSYNC B0 ;  /* 0x0000000000007941 */ /* 0x000fea0003800000 */
.L_x_31207:
[----:B------:R-:W-:Y:S02]  /*21370*/  IMAD.MOV.U32 R34, RZ, RZ, R16 ;  /* 0x000000ffff227224 */ /* 0x000fe400078e0010 */
[----:B------:R-:W-:-:S07]  /*21380*/  IMAD.MOV.U32 R35, RZ, RZ, R17 ;  /* 0x000000ffff237224 */ /* 0x000fce00078e0011 */
.L_x_31111:
[----:B------:R-:W-:Y:S05]  /*21390*/  BSYNC B1 ;  /* 0x0000000000017941 */ /* 0x000fea0003800000 */
.L_x_31110:
[----:B------:R-:W-:Y:S01]  /*213a0*/  VIADD R56, R56, 0x180 ;  /* 0x0000018038387836 */ /* 0x000fe20000000000 */
[----:B------:R-:W-:Y:S01]  /*213b0*/  BSSY B1, `(.L_x_31209) ;  /* 0x000099c000017945 */ /* 0x000fe20003800000 */
[----:B------:R-:W-:-:S03]  /*213c0*/  CS2R R28, SRZ ;  /* 0x00000000001c7805 */ /* 0x000fc6000001ff00 */
        /* <DEDUP_REMOVED lines=118> */
.L_x_31218:
        /* <DEDUP_REMOVED lines=22> */
.L_x_31221:
[----:B------:R-:W-:Y:S05]  /*21c90*/  BSYNC B4 ;  /* 0x0000000000047941 */ /* 0x000fea0003800000 */
.L_x_31220:
        /* <DEDUP_REMOVED lines=29> */
.L_x_31219:
[----:B------:R-:W-:Y:S05]  /*21e70*/  BSYNC B3 ;  /* 0x0000000000037941 */ /* 0x000fea0003800000 */
.L_x_31217:
        /* <DEDUP_REMOVED lines=21> */
.L_x_31223:
[----:B------:R-:W-:Y:S05]  /*21fd0*/  BSYNC B3 ;  /* 0x0000000000037941 */ /* 0x000fea0003800000 */
.L_x_31222:
        /* <DEDUP_REMOVED lines=82> */
.L_x_31225:
[----:B------:R-:W-:-:S04]  /*22500*/  ISETP.GE.AND P0, PT, R21, RZ, PT ;  /* 0x000000ff1500720c */ /* 0x000fc80003f06270 */
[----:B------:R-:W-:Y:S02]  /*22510*/  FSEL R2, RZ, 3.37028055040000000000e+12, P0 ;  /* 0x54442d18ff027808 */ /* 0x000fe40000000000 */
[----:B------:R-:W-:-:S07]  /*22520*/  FSEL R3, RZ, 2.1426990032196044922, P0 ;  /* 0x400921fbff037808 */ /* 0x000fce0000000000 */
.L_x_31226:
[----:B------:R-:W-:Y:S05]  /*22530*/  BSYNC B0 ;  /* 0x0000000000007941 */ /* 0x000fea0003800000 */
.L_x_31224:
[----:B------:R-:W-:Y:S01]  /*22540*/  DADD R20, |R20|, |R22| ;  /* 0x0000000014147229 */ /* 0x000fe20000000616 */
[----:B------:R-:W-:Y:S01]  /*22550*/  LOP3.LUT R23, R3, 0x80000000, R23, 0xb8, !PT ;  /* 0x8000000003177812 */ /* 0x000fe200078eb817 */
[----:B------:R-:W-:-:S06]  /*22560*/  DMUL R18, R16, 0.5 ;  /* 0x3fe0000010127828 */ /* 0x000fcc0000000000 */
[----:B------:R-:W-:-:S06]  /*22570*/  DSETP.GTU.AND P0, PT, |R20|, +INF , PT ;  /* 0x7ff000001400742a */ /* 0x000fcc0003f0c200 */
[----:B------:R-:W-:Y:S02]  /*22580*/  FSEL R2, R20, R2, P0 ;  /* 0x0000000214027208 */ /* 0x000fe40000000000 */
[----:B------:R-:W-:Y:S01]  /*22590*/  FSEL R3, R21, R23, P0 ;  /* 0x0000001715037208 */ /* 0x000fe20000000000 */
[----:B------:R-:W-:Y:S06]  /*225a0*/  BRA `(.L_x_31227) ;  /* 0x0000006400707947 */ /* 0x000fec0003800000 */
.L_x_31216:
        /* <DEDUP_REMOVED lines=14> */
[----:B------:R-:W-:Y:S01]  /*22690*/  IMAD.MOV.U32 R16, RZ, RZ, R4 ;  /* 0x000000ffff107224 */ /* 0x000fe200078e0004 */
[----:B0-----:R-:W-:-:S11]  /*226a0*/  DFMA R8, -R30, R6, 1 ;  /* 0x3ff000001e08742b */ /* 0x001fd60000000106 */
[----:B------:R-:W-:Y:S02]  /*226b0*/  @!P0 DMUL R4, R4, 1.80143985094819840000e+16 ;  /* 0x4350000004048828 */ /* 0x000fe40000000000 */
        /* <DEDUP_REMOVED lines=19> */
[----:B------:R-:W-:Y:S02]  /*227f0*/  IMAD.MOV.U32 R0, RZ, RZ, -0x3ff ;  /* 0xfffffc01ff007424 */ /* 0x000fe400078e00ff */
[----:B------:R-:W-:Y:S01]  /*22800*/  @!P0 IMAD.MOV.U32 R0, RZ, RZ, -0x435 ;  /* 0xfffffbcbff008424 */ /* 0x000fe200078e00ff */
[----:B------:R-:W-:Y:S09]  /*22810*/  @P2 BRA `(.L_x_31230) ;  /* 0x0000000000f82947 */ /* 0x000ff20003800000 */
        /* <DEDUP_REMOVED lines=62> */
.L_x_31230:
[----:B------:R-:W-:Y:S05]  /*22c00*/  BSYNC B0 ;  /* 0x0000000000007941 */ /* 0x000fea0003800000 */
.L_x_31229:
        /* <DEDUP_REMOVED lines=8> */
.L_x_31232:
[----:B------:R-:W-:Y:S05]  /*22c90*/  BSYNC B3 ;  /* 0x0000000000037941 */ /* 0x000fea0003800000 */
.L_x_31231:
        /* <DEDUP_REMOVED lines=82> */
.L_x_31234:
[----:B------:R-:W-:-:S04]  /*231c0*/  ISETP.GE.AND P0, PT, R21, RZ, PT ;  /* 0x000000ff1500720c */ /* 0x000fc80003f06270 */
[----:B------:R-:W-:Y:S02]  /*231d0*/  FSEL R2, RZ, 3.37028055040000000000e+12, P0 ;  /* 0x54442d18ff027808 */ /* 0x000fe40000000000 */
[----:B------:R-:W-:-:S07]  /*231e0*/  FSEL R3, RZ, 2.1426990032196044922, P0 ;  /* 0x400921fbff037808 */ /* 0x000fce0000000000 */
.L_x_31235:
[----:B------:R-:W-:Y:S05]  /*231f0*/  BSYNC B0 ;  /* 0x0000000000007941 */ /* 0x000fea0003800000 */
.L_x_31233:
[----:B------:R-:W-:Y:S01]  /*23200*/  DADD R20, |R20|, |R22| ;  /* 0x0000000014147229 */ /* 0x000fe20000000616 */
[----:B------:R-:W-:Y:S01]  /*23210*/  LOP3.LUT R23, R3, 0x80000000, R23, 0xb8, !PT ;  /* 0x8000000003177812 */ /* 0x000fe200078eb817 */
[----:B------:R-:W-:-:S06]  /*23220*/  DMUL R18, R18, 0.5 ;  /* 0x3fe0000012127828 */ /* 0x000fcc0000000000 */
[----:B------:R-:W-:-:S06]  /*23230*/  DSETP.GTU.AND P0, PT, |R20|, +INF , PT ;  /* 0x7ff000001400742a */ /* 0x000fcc0003f0c200 */
[----:B------:R-:W-:Y:S02]  /*23240*/  FSEL R2, R20, R2, P0 ;  /* 0x0000000214027208 */ /* 0x000fe40000000000 */
[----:B------:R-:W-:Y:S01]  /*23250*/  FSEL R3, R21, R23, P0 ;  /* 0x0000001715037208 */ /* 0x000fe20000000000 */
[----:B------:R-:W-:Y:S06]  /*23260*/  BRA `(.L_x_31227) ;  /* 0x0000005800407947 */ /* 0x000fec0003800000 */
.L_x_31228:
        /* <DEDUP_REMOVED lines=28> */
.L_x_31237:
        /* <DEDUP_REMOVED lines=41> */
[----:B------:R-:W-:Y:S01]  /*236c0*/  DSETP.LT.OR P0, PT, R46, R18, P0 ;  /* 0x000000122e00722a */ /* 0x000fe20000701400 */
[----:B------:R-:W-:-:S02]  /*236d0*/  IMAD.MOV.U32 R43, RZ, RZ, R42 ;  /* 0x000000ffff2b7224 */ /* 0x000fc400078e002a */
[----:B------:R-:W-:Y:S01]  /*236e0*/  IMAD.MOV.U32 R42, RZ, RZ, R2 ;  /* 0x000000ffff2a7224 */ /* 0x000fe200078e0002 */
        /* <DEDUP_REMOVED lines=26> */
[C-C-:B------:R-:W-:Y:S01]  /*23890*/  DSETP.LT.OR P0, PT, R38.reuse, R40.reuse, P0 ;  /* 0x000000282600722a */ /* 0x140fe20000701400 */
[----:B------:R-:W-:Y:S01]  /*238a0*/  IMAD.MOV.U32 R18, RZ, RZ, R19 ;  /* 0x000000ffff127224 */ /* 0x000fe200078e0013 */
[----:B------:R-:W-:Y:S01]  /*238b0*/  DSETP.GEU.AND P3, PT, R38, R40, PT ;  /* 0x000000282600722a */ /* 0x000fe20003f6e000 */
[----:B------:R-:W-:-:S02]  /*238c0*/  IMAD.MOV.U32 R19, RZ, RZ, R16 ;  /* 0x000000ffff137224 */ /* 0x000fc400078e0010 */
[----:B------:R-:W-:-:S03]  /*238d0*/  IMAD.MOV.U32 R16, RZ, RZ, R56 ;  /* 0x000000ffff107224 */ /* 0x000fc600078e0038 */
[----:B------:R-:W-:Y:S02]  /*238e0*/  FSEL R7, R40, R38, !P3 ;  /* 0x0000002628077208 */ /* 0x000fe40005800000 */
[----:B------:R-:W-:Y:S01]  /*238f0*/  FSEL R55, R38, R40, !P3 ;  /* 0x0000002826377208 */ /* 0x000fe20005800000 */
[----:B------:R-:W-:Y:S01]  /*23900*/  IMAD.MOV.U32 R38, RZ, RZ, R54 ;  /* 0x000000ffff267224 */ /* 0x000fe200078e0036 */
[----:B------:R-:W-:Y:S02]  /*23910*/  FSEL R40, R39, R41, !P3 ;  /* 0x0000002927287208 */ /* 0x000fe40005800000 */
[----:B------:R-:W-:Y:S01]  /*23920*/  FSEL R8, R41, R39, !P3 ;  /* 0x0000002729087208 */ /* 0x000fe20005800000 */
[----:B------:R-:W-:Y:S02]  /*23930*/  IMAD.MOV.U32 R39, RZ, RZ, R50 ;  /* 0x000000ffff277224 */ /* 0x000fe400078e0032 */
[----:B------:R-:W-:Y:S02]  /*23940*/  IMAD.MOV.U32 R41, RZ, RZ, R40 ;  /* 0x000000ffff297224 */ /* 0x000fe400078e0028 */
[----:B------:R-:W-:-:S02]  /*23950*/  IMAD.MOV.U32 R50, RZ, RZ, R7 ;  /* 0x000000ffff327224 */ /* 0x000fc400078e0007 */
[----:B------:R-:W-:Y:S02]  /*23960*/  IMAD.MOV.U32 R51, RZ, RZ, R8 ;  /* 0x000000ffff337224 */ /* 0x000fe400078e0008 */
[----:B------:R-:W-:Y:S01]  /*23970*/  IMAD.MOV.U32 R40, RZ, RZ, R55 ;  /* 0x000000ffff287224 */ /* 0x000fe200078e0037 */
[----:B------:R-:W-:Y:S06]  /*23980*/  @P0 BRA `(.L_x_31237) ;  /* 0xfffffff800a80947 */ /* 0x000fec000383ffff */
[----:B------:R-:W-:Y:S05]  /*23990*/  BSYNC B0 ;  /* 0x0000000000007941 */ /* 0x000fea0003800000 */
.L_x_31236:
        /* <DEDUP_REMOVED lines=97> */
.L_x_31239:
        /* <DEDUP_REMOVED lines=22> */
.L_x_31242:
[----:B------:R-:W-:Y:S05]  /*24110*/  BSYNC B4 ;  /* 0x0000000000047941 */ /* 0x000fea0003800000 */
.L_x_31241:
        /* <DEDUP_REMOVED lines=29> */
.L_x_31240:
[----:B------:R-:W-:Y:S05]  /*242f0*/  BSYNC B3 ;  /* 0x0000000000037941 */ /* 0x000fea0003800000 */
.L_x_31238:
        /* <DEDUP_REMOVED lines=21> */
.L_x_31244:
[----:B------:R-:W-:Y:S05]  /*24450*/  BSYNC B3 ;  /* 0x0000000000037941 */ /* 0x000fea0003800000 */
.L_x_31243:
        /* <DEDUP_REMOVED lines=82> */
.L_x_31246:
[----:B------:R-:W-:-:S04]  /*24980*/  ISETP.GE.AND P0, PT, R21, RZ, PT ;  /* 0x000000ff1500720c */ /* 0x000fc80003f06270 */
[----:B------:R-:W-:Y:S02]  /*24990*/  FSEL R2, RZ, 3.37028055040000000000e+12, P0 ;  /* 0x54442d18ff027808 */ /* 0x000fe40000000000 */
[----:B------:R-:W-:-:S07]  /*249a0*/  FSEL R3, RZ, 2.1426990032196044922, P0 ;  /* 0x400921fbff037808 */ /* 0x000fce0000000000 */
.L_x_31247:
[----:B------:R-:W-:Y:S05]  /*249b0*/  BSYNC B0 ;  /* 0x0000000000007941 */ /* 0x000fea0003800000 */
.L_x_31245:
[----:B------:R-:W-:Y:S01]  /*249c0*/  DADD R20, |R20|, |R22| ;  /* 0x0000000014147229 */ /* 0x000fe20000000616 */
[----:B------:R-:W-:Y:S01]  /*249d0*/  LOP3.LUT R23, R3, 0x80000000, R23, 0xb8, !PT ;  /* 0x8000000003177812 */ /* 0x000fe200078eb817 */
[----:B------:R-:W-:-:S06]  /*249e0*/  DMUL R18, R18, 0.5 ;  /* 0x3fe0000012127828 */ /* 0x000fcc0000000000 */
[----:B------:R-:W-:-:S06]  /*249f0*/  DSETP.GTU.AND P0, PT, |R20|, +INF , PT ;  /* 0x7ff000001400742a */ /* 0x000fcc0003f0c200 */
[----:B------:R-:W-:Y:S02]  /*24a00*/  FSEL R2, R20, R2, P0 ;  /* 0x0000000214027208 */ /* 0x000fe40000000000 */
[----:B------:R-:W-:Y:S01]  /*24a10*/  FSEL R3, R21, R23, P0 ;  /* 0x0000001715037208 */ /* 0x000fe20000000000 */
[----:B------:R-:W-:Y:S06]  /*24a20*/  BRA `(.L_x_31227) ;  /* 0x0000004000507947 */ /* 0x000fec0003800000 */
.L_x_31215:
        /* <DEDUP_REMOVED lines=135> */
.L_x_31249:
[----:B------:R-:W-:Y:S05]  /*252a0*/  BSYNC B0 ;  /* 0x0000000000007941 */ /* 0x000fea0003800000 */
.L_x_31248:
        /* <DEDUP_REMOVED lines=8> */
.L_x_31251:
[----:B------:R-:W-:Y:S05]  /*25330*/  BSYNC B3 ;  /* 0x0000000000037941 */ /* 0x000fea0003800000 */
.L_x_31250:
        /* <DEDUP_REMOVED lines=82> */
.L_x_31253:
[----:B------:R-:W-:-:S04]  /*25860*/  ISETP.GE.AND P0, PT, R21, RZ, PT ;  /* 0x000000ff1500720c */ /* 0x000fc80003f06270 */
[----:B------:R-:W-:Y:S02]  /*25870*/  FSEL R2, RZ, 3.37028055040000000000e+12, P0 ;  /* 0x54442d18ff027808 */ /* 0x000fe40000000000 */
[----:B------:R-:W-:-:S07]  /*25880*/  FSEL R3, RZ, 2.1426990032196044922, P0 ;  /* 0x400921fbff037808 */ /* 0x000fce0000000000 */
.L_x_31254:
[----:B------:R-:W-:Y:S05]  /*25890*/  BSYNC B0 ;  /* 0x0000000000007941 */ /* 0x000fea0003800000 */
.L_x_31252:
[----:B------:R-:W-:Y:S01]  /*258a0*/  DADD R20, |R20|, |R22| ;  /* 0x0000000014147229 */ /* 0x000fe20000000616 */
[----:B------:R-:W-:-:S07]  /*258b0*/  LOP3.LUT R23, R3, 0x80000000, R23, 0xb8, !PT ;  /* 0x8000000003177812 */ /* 0x000fce00078eb817 */
[----:B------:R-:W-:-:S06]  /*258c0*/  DSETP.GTU.AND P0, PT, |R20|, +INF , PT ;  /* 0x7ff000001400742a */ /* 0x000fcc0003f0c200 */
[----:B------:R-:W-:Y:S02]  /*258d0*/  FSEL R2, R20, R2, P0 ;  /* 0x0000000214027208 */ /* 0x000fe40000000000 */
[----:B------:R-:W-:Y:S01]  /*258e0*/  FSEL R3, R21, R23, P0 ;  /* 0x0000001715037208 */ /* 0x000fe20000000000 */
[----:B------:R-:W-:Y:S06]  /*258f0*/  BRA `(.L_x_31227) ;  /* 0x00000030009c7947 */ /* 0x000fec0003800000 */
.L_x_31214:
        /* <DEDUP_REMOVED lines=90> */
.L_x_31257:
        /* <DEDUP_REMOVED lines=22> */
.L_x_31260:
[----:B------:R-:W-:Y:S05]  /*26000*/  BSYNC B4 ;  /* 0x0000000000047941 */ /* 0x000fea0003800000 */
.L_x_31259:
        /* <DEDUP_REMOVED lines=29> */
.L_x_31258:
[----:B------:R-:W-:Y:S05]  /*261e0*/  BSYNC B3 ;  /* 0x0000000000037941 */ /* 0x000fea0003800000 */
.L_x_31256:
        /* <DEDUP_REMOVED lines=83> */
.L_x_31255:
        /* <DEDUP_REMOVED lines=85> */
.L_x_31213:
        /* <DEDUP_REMOVED lines=23> */
.L_x_31262:
[----:B------:R-:W-:Y:S05]  /*26de0*/  BSYNC B3 ;  /* 0x0000000000037941 */ /* 0x000fea0003800000 */
.L_x_31261:
        /* <DEDUP_REMOVED lines=26> */
.L_x_31264:
[----:B------:R-:W-:Y:S05]  /*26f90*/  BSYNC B3 ;  /* 0x0000000000037941 */ /* 0x000fea0003800000 */
.L_x_31263:
        /* <DEDUP_REMOVED lines=136> */
.L_x_31266:
[----:B------:R-:W-:Y:S05]  /*27820*/  BSYNC B0 ;  /* 0x0000000000007941 */ /* 0x000fea0003800000 */
.L_x_31265:
        /* <DEDUP_REMOVED lines=8> */
.L_x_31268:
[----:B------:R-:W-:Y:S05]  /*278b0*/  BSYNC B3 ;  /* 0x0000000000037941 */ /* 0x000fea0003800000 */
.L_x_31267:
        /* <DEDUP_REMOVED lines=82> */
.L_x_31270:
[----:B------:R-:W-:-:S04]  /*27de0*/  ISETP.GE.AND P0, PT, R21, RZ, PT ;  /* 0x000000ff1500720c */ /* 0x000fc80003f06270 */
[----:B------:R-:W-:Y:S02]  /*27df0*/  FSEL R2, RZ, 3.37028055040000000000e+12, P0 ;  /* 0x54442d18ff027808 */ /* 0x000fe40000000000 */
[----:B------:R-:W-:-:S07]  /*27e00*/  FSEL R3, RZ, 2.1426990032196044922, P0 ;  /* 0x400921fbff037808 */ /* 0x000fce0000000000 */
.L_x_31271:
[----:B------:R-:W-:Y:S05]  /*27e10*/  BSYNC B0 ;  /* 0x0000000000007941 */ /* 0x000fea0003800000 */
.L_x_31269:
[----:B------:R-:W-:Y:S01]  /*27e20*/  DADD R20, |R20|, |R22| ;  /* 0x0000000014147229 */ /* 0x000fe20000000616 */
[----:B------:R-:W-:Y:S01]  /*27e30*/  LOP3.LUT R23, R3, 0x80000000, R23, 0xb8, !PT ;  /* 0x8000000003177812 */ /* 0x000fe200078eb817 */
[----:B------:R-:W-:-:S06]  /*27e40*/  DADD R18, R18, 1 ;  /* 0x3ff0000012127429 */ /* 0x000fcc0000000000 */
[----:B------:R-:W-:-:S06]  /*27e50*/  DSETP.GTU.AND P0, PT, |R20|, +INF , PT ;  /* 0x7ff000001400742a */ /* 0x000fcc0003f0c200 */
[----:B------:R-:W-:Y:S02]  /*27e60*/  FSEL R2, R20, R2, P0 ;  /* 0x0000000214027208 */ /* 0x000fe40000000000 */
[----:B------:R-:W-:Y:S01]  /*27e70*/  FSEL R3, R21, R23, P0 ;  /* 0x0000001715037208 */ /* 0x000fe20000000000 */
[----:B------:R-:W-:Y:S06]  /*27e80*/  BRA `(.L_x_31227) ;  /* 0x0000000c00387947 */ /* 0x000fec0003800000 */
.L_x_31212:
        /* <DEDUP_REMOVED lines=108> */
.L_x_31273:
[----:B------:R-:W-:Y:S05]  /*28550*/  BSYNC B0 ;  /* 0x0000000000007941 */ /* 0x000fea0003800000 */
.L_x_31272:
[----:B------:R-:W-:Y:S04]  /*28560*/  BSSY B3, `(.L_x_31274) ;  /* 0x0000006000037945 */ /* 0x000fe80003800000 */
[----:B------:R-:W-:Y:S05]  /*28570*/  @P4 BRA P5, `(.L_x_31275) ;  /* 0x0000000000104947 */ /* 0x000fea0002800000 */
[----:B------:R-:W-:Y:S01]  /*28580*/  IMAD.MOV.U32 R2, RZ, RZ, R16 ;  /* 0x000000ffff027224 */ /* 0x000fe200078e0010 */
[----:B------:R-:W-:Y:S01]  /*28590*/  MOV R0, 0x285c0 ;  /* 0x000285c000007802 */ /* 0x000fe20000000f00 */
[----:B------:R-:W-:-:S07]  /*285a0*/  IMAD.MOV.U32 R3, RZ, RZ, R17 ;  /* 0x000000ffff037224 */ /* 0x000fce00078e0011 */
[----:B------:R-:W-:Y:S05]  /*285b0*/  CALL.REL.NOINC `($__internal_71_$__cuda_sm20_div_rn_f64_full) ;  /* 0x0000007000447944 */ /* 0x000fea0003c00000 */
.L_x_31275:
[----:B------:R-:W-:Y:S05]  /*285c0*/  BSYNC B3 ;  /* 0x0000000000037941 */ /* 0x000fea0003800000 */
.L_x_31274:
        /* <DEDUP_REMOVED lines=82> */
.L_x_31277:
[----:B------:R-:W-:Y:S02]  /*28af0*/  FSEL R2, RZ, 3.37028055040000000000e+12, P2 ;  /* 0x54442d18ff027808 */ /* 0x000fe40001000000 */
[----:B------:R-:W-:-:S07]  /*28b00*/  FSEL R3, RZ, 2.1426990032196044922, P2 ;  /* 0x400921fbff037808 */ /* 0x000fce0001000000 */
.L_x_31278:
[----:B------:R-:W-:Y:S05]  /*28b10*/  BSYNC B0 ;  /* 0x0000000000007941 */ /* 0x000fea0003800000 */
.L_x_31276:
[----:B------:R-:W-:Y:S01]  /*28b20*/  DADD R20, |R20|, |R22| ;  /* 0x0000000014147229 */ /* 0x000fe20000000616 */
[----:B------:R-:W-:-:S07]  /*28b30*/  LOP3.LUT R23, R3, 0x80000000, R23, 0xb8, !PT ;  /* 0x8000000003177812 */ /* 0x000fce00078eb817 */
[----:B------:R-:W-:-:S06]  /*28b40*/  DSETP.GTU.AND P0, PT, |R20|, +INF , PT ;  /* 0x7ff000001400742a */ /* 0x000fcc0003f0c200 */
[----:B------:R-:W-:Y:S02]  /*28b50*/  FSEL R2, R20, R2, P0 ;  /* 0x0000000214027208 */ /* 0x000fe40000000000 */
[----:B------:R-:W-:-:S07]  /*28b60*/  FSEL R3, R21, R23, P0 ;  /* 0x0000001715037208 */ /* 0x000fce0000000000 */
.L_x_31227:
[----:B------:R-:W-:Y:S05]  /*28b70*/  BSYNC B2 ;  /* 0x0000000000027941 */ /* 0x000fea0003800000 */
.L_x_31211:
        /* <DEDUP_REMOVED lines=76> */
.L_x_31284:
[----:B------:R-:W-:Y:S05]  /*29040*/  BSYNC B0 ;  /* 0x0000000000007941 */ /* 0x000fea0003800000 */
.L_x_31283:
        /* <DEDUP_REMOVED lines=25> */
.L_x_31286:
[----:B------:R-:W-:Y:S01]  /*291e0*/  DMUL R28, RZ, R16 ;  /* 0x00000010ff1c7228 */ /* 0x000fe20000000000 */
[----:B------:R-:W-:-:S10]  /*291f0*/  IMAD.MOV.U32 R0, RZ, RZ, RZ ;  /* 0x000000ffff007224 */ /* 0x000fd400078e00ff */
.L_x_31287:
[----:B------:R-:W-:Y:S05]  /*29200*/  BSYNC B2 ;  /* 0x0000000000027941 */ /* 0x000fea0003800000 */
.L_x_31285:
        /* <DEDUP_REMOVED lines=48> */
.L_x_31289:
[----:B------:R-:W-:Y:S01]  /*29510*/  DMUL R2, RZ, R16 ;  /* 0x00000010ff027228 */ /* 0x000fe20000000000 */
[----:B------:R-:W-:-:S10]  /*29520*/  IMAD.MOV.U32 R0, RZ, RZ, RZ ;  /* 0x000000ffff007224 */ /* 0x000fd400078e00ff */
.L_x_31290:
[----:B------:R-:W-:Y:S05]  /*29530*/  BSYNC B2 ;  /* 0x0000000000027941 */ /* 0x000fea0003800000 */
.L_x_31288:
        /* <DEDUP_REMOVED lines=25> */
.L_x_31282:
        /* <DEDUP_REMOVED lines=62> */
.L_x_31292:
[----:B------:R-:W-:Y:S05]  /*29ab0*/  BSYNC B0 ;  /* 0x0000000000007941 */ /* 0x000fea0003800000 */
.L_x_31291:
        /* <DEDUP_REMOVED lines=25> */
.L_x_31294:
[----:B------:R-:W-:Y:S01]  /*29c50*/  DMUL R2, RZ, R16 ;  /* 0x00000010ff027228 */ /* 0x000fe20000000000 */
[----:B------:R-:W-:-:S10]  /*29c60*/  IMAD.MOV.U32 R0, RZ, RZ, RZ ;  /* 0x000000ffff007224 */ /* 0x000fd400078e00ff */
.L_x_31295:
[----:B------:R-:W-:Y:S05]  /*29c70*/  BSYNC B2 ;  /* 0x0000000000027941 */ /* 0x000fea0003800000 */
.L_x_31293:
        /* <DEDUP_REMOVED lines=48> */
.L_x_31297:
[----:B------:R-:W-:Y:S01]  /*29f80*/  DMUL R2, RZ, R16 ;  /* 0x00000010ff027228 */ /* 0x000fe20000000000 */
[----:B------:R-:W-:-:S10]  /*29f90*/  IMAD.MOV.U32 R0, RZ, RZ, RZ ;  /* 0x000000ffff007224 */ /* 0x000fd400078e00ff */
.L_x_31298:
[----:B------:R-:W-:Y:S05]  /*29fa0*/  BSYNC B2 ;  /* 0x0000000000027941 */ /* 0x000fea0003800000 */
.L_x_31296:
        /* <DEDUP_REMOVED lines=15> */
[----:B------:R-:W-:Y:S01]  /*2a0a0*/  DFMA R28, R36, R28, R30 ;  /* 0x0000001c241c722b */ /* 0x000fe2000000001e */
[----:B------:R-:W-:-:S07]  /*2a0b0*/  IMAD.MOV.U32 R30, RZ, RZ, RZ ;  /* 0x000000ffff1e7224 */ /* 0x000fce00078e00ff */
        /* <DEDUP_REMOVED lines=22> */
.L_x_31281:
        /* <DEDUP_REMOVED lines=11> */
.L_x_31299:
[----:B------:R-:W-:-:S10]  /*2a2d0*/  DADD R28, R16, -R16 ;  /* 0x00000000101c7229 */ /* 0x000fd40000000810 */
[----:B------:R-:W-:Y:S02]  /*2a2e0*/  IMAD.MOV.U32 R30, RZ, RZ, R28 ;  /* 0x000000ffff1e7224 */ /* 0x000fe400078e001c */
[----:B------:R-:W-:Y:S01]  /*2a2f0*/  IMAD.MOV.U32 R31, RZ, RZ, R29 ;  /* 0x000000ffff1f7224 */ /* 0x000fe200078e001d */
[----:B------:R-:W-:Y:S06]  /*2a300*/  BRA `(.L_x_31210) ;  /* 0x0000000800987947 */ /* 0x000fec0003800000 */
.L_x_31280:
        /* <DEDUP_REMOVED lines=26> */
.L_x_31301:
[----:B------:R-:W-:Y:S01]  /*2a4b0*/  DMUL R28, RZ, R16 ;  /* 0x00000010ff1c7228 */ /* 0x000fe20000000000 */
[----:B------:R-:W-:-:S10]  /*2a4c0*/  IMAD.MOV.U32 R0, RZ, RZ, RZ ;  /* 0x000000ffff007224 */ /* 0x000fd400078e00ff */
.L_x_31302:
[----:B------:R-:W-:Y:S05]  /*2a4d0*/  BSYNC B2 ;  /* 0x0000000000027941 */ /* 0x000fea0003800000 */
.L_x_31300:
        /* <DEDUP_REMOVED lines=48> */
.L_x_31304:
[----:B------:R-:W-:Y:S01]  /*2a7e0*/  DMUL R30, RZ, R16 ;  /* 0x00000010ff1e7228 */ /* 0x000fe20000000000 */
[----:B------:R-:W-:-:S10]  /*2a7f0*/  IMAD.MOV.U32 R0, RZ, RZ, RZ ;  /* 0x000000ffff007224 */ /* 0x000fd400078e00ff */
.L_x_31305:
[----:B------:R-:W-:Y:S05]  /*2a800*/  BSYNC B2 ;  /* 0x0000000000027941 */ /* 0x000fea0003800000 */
.L_x_31303:
        /* <DEDUP_REMOVED lines=24> */
.L_x_31279:
        /* <DEDUP_REMOVED lines=59> */
.L_x_31307:
[----:B------:R-:W-:Y:S05]  /*2ad40*/  BSYNC B0 ;  /* 0x0000000000007941 */ /* 0x000fea0003800000 */
.L_x_31306:
[----:B------:R-:W-:Y:S02]  /*2ad50*/  IMAD.MOV.U32 R30, RZ, RZ, R16 ;  /* 0x000000ffff1e7224 */ /* 0x000fe400078e0010 */
[----:B------:R-:W-:-:S07]  /*2ad60*/  IMAD.MOV.U32 R31, RZ, RZ, R17 ;  /* 0x000000ffff1f7224 */ /* 0x000fce00078e0011 */
.L_x_31210:
[----:B------:R-:W-:Y:S05]  /*2ad70*/  BSYNC B1 ;  /* 0x0000000000017941 */ /* 0x000fea0003800000 */
.L_x_31209:
[----:B------:R-:W0:Y:S01]  /*2ad80*/  S2R R16, SR_TID.X ;  /* 0x0000000000107919 */ /* 0x000e220000002100 */
[----:B------:R-:W1:Y:S01]  /*2ad90*/  LDC.U8 R17, c[0x0][0x25c] ;  /* 0x00009700ff117b82 */ /* 0x000e620000000000 */
        /* <DEDUP_REMOVED lines=26> */
.L_x_31313:
[----:B------:R-:W0:Y:S01]  /*2af40*/  F2I.S64.F64.TRUNC R12, R12 ;  /* 0x0000000c000c7311 */ /* 0x000e22000030d900 */
[----:B------:R-:W-:Y:S02]  /*2af50*/  IMAD.MOV.U32 R16, RZ, RZ, R58 ;  /* 0x000000ffff107224 */ /* 0x000fe400078e003a */
[----:B0-----:R-:W-:-:S05]  /*2af60*/  IMAD.MOV.U32 R5, RZ, RZ, R12 ;  /* 0x000000ffff057224 */ /* 0x001fca00078e000c */
[----:B------:R0:W-:Y:S01]  /*2af70*/  STG.E.U8 desc[UR36][R2.64], R5 ;  /* 0x0000000502007986 */ /* 0x0001e2000c101124 */
[----:B------:R-:W-:Y:S05]  /*2af80*/  BRA `(.L_x_31309) ;  /* 0x0000001000587947 */ /* 0x000fea0003800000 */
.L_x_31312:
        /* <DEDUP_REMOVED lines=10> */
.L_x_31316:
[----:B------:R-:W0:Y:S01]  /*2b030*/  F2I.F64.TRUNC R13, R12 ;  /* 0x0000000c000d7311 */ /* 0x000e22000030d100 */
[----:B------:R-:W-:Y:S01]  /*2b040*/  IMAD.MOV.U32 R16, RZ, RZ, R58 ;  /* 0x000000ffff107224 */ /* 0x000fe200078e003a */
[----:B0-----:R0:W-:Y:S01]  /*2b050*/  STG.E desc[UR36][R2.64], R13 ;  /* 0x0000000d02007986 */ /* 0x0011e2000c101924 */
[----:B------:R-:W-:Y:S05]  /*2b060*/  BRA `(.L_x_31309) ;  /* 0x0000001000207947 */ /* 0x000fea0003800000 */
.L_x_31315:
[----:B------:R-:W0:Y:S01]  /*2b070*/  F2I.F64.TRUNC R13, R12 ;  /* 0x0000000c000d7311 */ /* 0x000e22000030d100 */
[----:B------:R-:W-:Y:S01]  /*2b080*/  IMAD.MOV.U32 R16, RZ, RZ, R58 ;  /* 0x000000ffff107224 */ /* 0x000fe200078e003a */
[----:B0-----:R0:W-:Y:S01]  /*2b090*/  STG.E.U16 desc[UR36][R2.64], R13 ;  /* 0x0000000d02007986 */ /* 0x0011e2000c101524 */
[----:B------:R-:W-:Y:S05]  /*2b0a0*/  BRA `(.L_x_31309) ;  /* 0x0000001000107947 */ /* 0x000fea0003800000 */
.L_x_31311:
        /* <DEDUP_REMOVED lines=14> */
.L_x_31318:
        /* <DEDUP_REMOVED lines=9> */
.L_x_31317:
        /* <DEDUP_REMOVED lines=10> */
[----:B------:R-:W-:Y:S01]  /*2b2c0*/  IMAD.MOV.U32 R16, RZ, RZ, R58 ;  /* 0x000000ffff107224 */ /* 0x000fe200078e003a */
[----:B------:R-:W-:-:S05]  /*2b2d0*/  DSETP.GEU.AND P1, PT, |R12|, UR4, PT ;  /* 0x000000040c007e2a */ /* 0x000fca000bf2e200 */
[----:B------:R-:W1:Y:S07]  /*2b2e0*/  F2F.F32.F64 R4, R12 ;  /* 0x0000000c00047310 */ /* 0x000e6e0000301000 */
[----:B0-----:R-:W-:Y:S02]  /*2b2f0*/  @!P0 FMUL R5, R5, 1.175494350822287508e-38 ;  /* 0x0080000005058820 */ /* 0x001fe40000400000 */
[----:B-1----:R-:W-:-:S05]  /*2b300*/  @!P1 FMUL R4, R4, 1.175494350822287508e-38 ;  /* 0x0080000004049820 */ /* 0x002fca0000400000 */
[----:B------:R0:W-:Y:S01]  /*2b310*/  STG.E.64 desc[UR36][R2.64], R4 ;  /* 0x0000000402007986 */ /* 0x0001e2000c101b24 */
[----:B------:R-:W-:Y:S05]  /*2b320*/  BRA `(.L_x_31309) ;  /* 0x0000000c00707947 */ /* 0x000fea0003800000 */
.L_x_31320:
        /* <DEDUP_REMOVED lines=9> */
[----:B------:R-:W-:-:S05]  /*2b3c0*/  F2FP.F16.F32.PACK_AB R5, R0, R5 ;  /* 0x000000050005723e */ /* 0x000fca00000000ff */
[----:B------:R0:W-:Y:S01]  /*2b3d0*/  STG.E desc[UR36][R2.64], R5 ;  /* 0x0000000502007986 */ /* 0x0001e2000c101924 */
[----:B------:R-:W-:Y:S05]  /*2b3e0*/  BRA `(.L_x_31309) ;  /* 0x0000000c00407947 */ /* 0x000fea0003800000 */
.L_x_31319:
[----:B------:R0:W-:Y:S01]  /*2b3f0*/  STG.E.64 desc[UR36][R2.64], R12 ;  /* 0x0000000c02007986 */ /* 0x0001e2000c101b24 */
[----:B------:R-:W-:Y:S01]  /*2b400*/  IMAD.MOV.U32 R16, RZ, RZ, R58 ;  /* 0x000000ffff107224 */ /* 0x000fe200078e003a */
[----:B------:R-:W-:Y:S06]  /*2b410*/  BRA `(.L_x_31309) ;  /* 0x0000000c00347947 */ /* 0x000fec0003800000 */
.L_x_31310:
        /* <DEDUP_REMOVED lines=10> */
[----:B------:R-:W-:-:S06]  /*2b4c0*/  DSETP.NEU.OR P0, PT, R12, RZ, P0 ;  /* 0x000000ff0c00722a */ /* 0x000fcc000070d400 */
[----:B------:R-:W-:-:S05]  /*2b4d0*/  SEL R5, RZ, 0x1, !P0 ;  /* 0x00000001ff057807 */ /* 0x000fca0004000000 */
[----:B------:R0:W-:Y:S01]  /*2b4e0*/  STG.E.U8 desc[UR36][R2.64], R5 ;  /* 0x0000000502007986 */ /* 0x0001e2000c101124 */
[----:B------:R-:W-:Y:S05]  /*2b4f0*/  BRA `(.L_x_31309) ;  /* 0x0000000800fc7947 */ /* 0x000fea0003800000 */
.L_x_31323:
[----:B------:R0:W-:Y:S01]  /*2b500*/  STG.E.128 desc[UR36][R2.64], R12 ;  /* 0x0000000c02007986 */ /* 0x0001e2000c101d24 */
[----:B------:R-:W-:Y:S01]  /*2b510*/  IMAD.MOV.U32 R16, RZ, RZ, R58 ;  /* 0x000000ffff107224 */ /* 0x000fe200078e003a */
[----:B------:R-:W-:Y:S06]  /*2b520*/  BRA `(.L_x_31309) ;  /* 0x0000000800f07947 */ /* 0x000fec0003800000 */
.L_x_31322:
        /* <DEDUP_REMOVED lines=25> */
.L_x_31327:
[----:B------:R-:W-:Y:S05]  /*2b6c0*/  BSYNC B0 ;  /* 0x0000000000007941 */ /* 0x000fea0003800000 */
.L_x_31326:
[----:B------:R-:W-:Y:S01]  /*2b6d0*/  LOP3.LUT R5, R0, R5, RZ, 0xfc, !PT ;  /* 0x0000000500057212 */ /* 0x000fe200078efcff */
[----:B------:R-:W-:-:S04]  /*2b6e0*/  IMAD.MOV.U32 R16, RZ, RZ, R58 ;  /* 0x000000ffff107224 */ /* 0x000fc800078e003a */
[----:B------:R0:W-:Y:S01]  /*2b6f0*/  STG.E.U8 desc[UR36][R2.64], R5 ;  /* 0x0000000502007986 */ /* 0x0001e2000c101124 */
[----:B------:R-:W-:Y:S05]  /*2b700*/  BRA `(.L_x_31309) ;  /* 0x0000000800787947 */ /* 0x000fea0003800000 */
.L_x_31325:
        /* <DEDUP_REMOVED lines=17> */
.L_x_31329:
[----:B------:R-:W-:Y:S01]  /*2b820*/  IMAD.MOV.U32 R0, RZ, RZ, 0x7f ;  /* 0x0000007fff007424 */ /* 0x000fe200078e00ff */
[----:B------:R-:W-:-:S04]  /*2b830*/  ISETP.GT.U32.AND P0, PT, R4, 0x7f800000, PT ;  /* 0x7f8000000400780c */ /* 0x000fc80003f04070 */
[----:B------:R-:W-:-:S09]  /*2b840*/  SEL R0, R0, 0x7c, P0 ;  /* 0x0000007c00007807 */ /* 0x000fd20000000000 */
.L_x_31330:
[----:B------:R-:W-:Y:S05]  /*2b850*/  BSYNC B0 ;  /* 0x0000000000007941 */ /* 0x000fea0003800000 */
.L_x_31328:
[----:B------:R-:W-:Y:S01]  /*2b860*/  LOP3.LUT R4, R5, 0x80000000, RZ, 0xc0, !PT ;  /* 0x8000000005047812 */ /* 0x000fe200078ec0ff */
[----:B------:R-:W-:-:S03]  /*2b870*/  IMAD.MOV.U32 R16, RZ, RZ, R58 ;  /* 0x000000ffff107224 */ /* 0x000fc600078e003a */
[----:B------:R-:W-:-:S04]  /*2b880*/  SHF.R.U32.HI R5, RZ, 0x18, R4 ;  /* 0x00000018ff057819 */ /* 0x000fc80000011604 */
[----:B------:R-:W-:-:S05]  /*2b890*/  LOP3.LUT R5, R0, R5, RZ, 0xfc, !PT ;  /* 0x0000000500057212 */ /* 0x000fca00078efcff */
[----:B------:R0:W-:Y:S01]  /*2b8a0*/  STG.E.U8 desc[UR36][R2.64], R5 ;  /* 0x0000000502007986 */ /* 0x0001e2000c101124 */
[----:B------:R-:W-:Y:S05]  /*2b8b0*/  BRA `(.L_x_31309) ;  /* 0x00000008000c7947 */ /* 0x000fea0003800000 */
.L_x_31324:
        /* <DEDUP_REMOVED lines=9> */
.L_x_31321:
        /* <DEDUP_REMOVED lines=12> */
.L_x_31333:
        /* <DEDUP_REMOVED lines=21> */
.L_x_31336:
[----:B------:R-:W-:-:S04]  /*2bb60*/  LOP3.LUT R0, R7, 0x80000000, RZ, 0xc0, !PT ;  /* 0x8000000007007812 */ /* 0x000fc800078ec0ff */
[----:B------:R-:W-:-:S04]  /*2bb70*/  SHF.R.U32.HI R5, RZ, 0x18, R0 ;  /* 0x00000018ff057819 */ /* 0x000fc80000011600 */
[----:B------:R-:W-:-:S04]  /*2bb80*/  LOP3.LUT R4, R4, R5, RZ, 0xfc, !PT ;  /* 0x0000000504047212 */ /* 0x000fc800078efcff */
[----:B------:R-:W-:-:S07]  /*2bb90*/  PRMT R0, R4, 0x7610, R0 ;  /* 0x0000761004007816 */ /* 0x000fce0000000000 */
.L_x_31335:
[----:B------:R-:W-:Y:S05]  /*2bba0*/  BSYNC B0 ;  /* 0x0000000000007941 */ /* 0x000fea0003800000 */
.L_x_31334:
[----:B------:R0:W-:Y:S01]  /*2bbb0*/  STG.E.U8 desc[UR36][R2.64], R0 ;  /* 0x0000000002007986 */ /* 0x0001e2000c101124 */
[----:B------:R-:W-:Y:S01]  /*2bbc0*/  IMAD.MOV.U32 R16, RZ, RZ, R58 ;  /* 0x000000ffff107224 */ /* 0x000fe200078e003a */
[----:B------:R-:W-:Y:S06]  /*2bbd0*/  BRA `(.L_x_31309) ;  /* 0x0000000400447947 */ /* 0x000fec0003800000 */
.L_x_31332:
        /* <DEDUP_REMOVED lines=21> */
.L_x_31339:
[----:B------:R-:W-:-:S04]  /*2bd30*/  LOP3.LUT R0, R7, 0x80000000, RZ, 0xc0, !PT ;  /* 0x8000000007007812 */ /* 0x000fc800078ec0ff */
[----:B------:R-:W-:-:S04]  /*2bd40*/  SHF.R.U32.HI R5, RZ, 0x18, R0 ;  /* 0x00000018ff057819 */ /* 0x000fc80000011600 */
[----:B------:R-:W-:-:S04]  /*2bd50*/  LOP3.LUT R4, R4, R5, RZ, 0xfc, !PT ;  /* 0x0000000504047212 */ /* 0x000fc800078efcff */
[----:B------:R-:W-:-:S07]  /*2bd60*/  PRMT R0, R4, 0x7610, R0 ;  /* 0x0000761004007816 */ /* 0x000fce0000000000 */
.L_x_31338:
[----:B------:R-:W-:Y:S05]  /*2bd70*/  BSYNC B0 ;  /* 0x0000000000007941 */ /* 0x000fea0003800000 */
.L_x_31337:
[----:B------:R4:W-:Y:S01]  /*2bd80*/  STG.E.U8 desc[UR36][R2.64], R0 ;  /* 0x0000000002007986 */ /* 0x0009e2000c101124 */
[----:B------:R-:W-:Y:S01]  /*2bd90*/  IMAD.MOV.U32 R16, RZ, RZ, R58 ;  /* 0x000000ffff107224 */ /* 0x000fe200078e003a */
[----:B------:R-:W-:Y:S06]  /*2bda0*/  BRA `(.L_x_31309) ;  /* 0x0000000000d07947 */ /* 0x000fec0003800000 */
.L_x_31331:
        /* <DEDUP_REMOVED lines=27> */
.L_x_31314:
        /* <DEDUP_REMOVED lines=16> */
.L_x_31342:
[----:B------:R-:W-:Y:S01]  /*2c060*/  IMAD.MOV.U32 R16, RZ, RZ, R58 ;  /* 0x000000ffff107224 */ /* 0x000fe200078e003a */
[----:B------:R-:W-:Y:S06]  /*2c070*/  BRA `(.L_x_31309) ;  /* 0x00000000001c7947 */ /* 0x000fec0003800000 */
.L_x_31341:
[----:B------:R-:W0:Y:S01]  /*2c080*/  F2I.U64.F64.TRUNC R12, R12 ;  /* 0x0000000c000c7311 */ /* 0x000e22000030d800 */
[----:B------:R-:W-:Y:S01]  /*2c090*/  IMAD.MOV.U32 R16, RZ, RZ, R58 ;  /* 0x000000ffff107224 */ /* 0x000fe200078e003a */
[----:B0-----:R3:W-:Y:S01]  /*2c0a0*/  STG.E.64 desc[UR36][R2.64], R12 ;  /* 0x0000000c02007986 */ /* 0x0017e2000c101b24 */
[----:B------:R-:W-:Y:S05]  /*2c0b0*/  BRA `(.L_x_31309) ;  /* 0x00000000000c7947 */ /* 0x000fea0003800000 */
.L_x_31340:
[----:B------:R-:W0:Y:S01]  /*2c0c0*/  F2I.U32.F64.TRUNC R13, R12 ;  /* 0x0000000c000d7311 */ /* 0x000e22000030d000 */
[----:B------:R-:W-:Y:S01]  /*2c0d0*/  IMAD.MOV.U32 R16, RZ, RZ, R58 ;  /* 0x000000ffff107224 */ /* 0x000fe200078e003a */
[----:B0-----:R0:W-:Y:S06]  /*2c0e0*/  STG.E desc[UR36][R2.64], R13 ;  /* 0x0000000d02007986 */ /* 0x0011ec000c101924 */
.L_x_31309:
[----:B------:R-:W-:Y:S05]  /*2c0f0*/  BSYNC B6 ;  /* 0x0000000000067941 */ /* 0x000fea0003800000 */
.L_x_31308:
[----:B------:R-:W-:Y:S01]  /*2c100*/  ISETP.GE.AND P0, PT, R16, R57, PT ;  /* 0x000000391000720c */ /* 0x000fe20003f06270 */
[----:B------:R-:W-:-:S12]  /*2c110*/  BSSY B6, `(.L_x_31343) ;  /* 0x000023d000067945 */ /* 0x000fd80003800000 */
[----:B------:R-:W-:Y:S05]  /*2c120*/  @P0 BRA `(.L_x_31344) ;  /* 0x0000002000ec0947 */ /* 0x000fea0003800000 */
[----:B0-234-:R-:W0:Y:S01]  /*2c130*/  S2R R3, SR_CTAID.X ;  /* 0x0000000000037919 */ /* 0x01de220000002500 */
        /* <DEDUP_REMOVED lines=21> */
.L_x_31348:
[----:B------:R-:W0:Y:S02]  /*2c290*/  F2I.S64.F64.TRUNC R24, R24 ;  /* 0x0000001800187311 */ /* 0x000e24000030d900 */
[----:B0-----:R-:W-:-:S05]  /*2c2a0*/  IMAD.MOV.U32 R5, RZ, RZ, R24 ;  /* 0x000000ffff057224 */ /* 0x001fca00078e0018 */
[----:B------:R0:W-:Y:S01]  /*2c2b0*/  STG.E.U8 desc[UR36][R2.64], R5 ;  /* 0x0000000502007986 */ /* 0x0001e2000c101124 */
[----:B------:R-:W-:Y:S05]  /*2c2c0*/  BRA `(.L_x_31350) ;  /* 0x0000001000087947 */ /* 0x000fea0003800000 */
.L_x_31347:
        /* <DEDUP_REMOVED lines=9> */
.L_x_31352:
[----:B------:R-:W0:Y:S02]  /*2c360*/  F2I.F64.TRUNC R25, R24 ;  /* 0x0000001800197311 */ /* 0x000e24000030d100 */
[----:B0-----:R0:W-:Y:S01]  /*2c370*/  STG.E desc[UR36][R2.64], R25 ;  /* 0x0000001902007986 */ /* 0x0011e2000c101924 */
[----:B------:R-:W-:Y:S05]  /*2c380*/  BRA `(.L_x_31350) ;  /* 0x0000000c00d87947 */ /* 0x000fea0003800000 */
.L_x_31351:
[----:B------:R-:W0:Y:S02]  /*2c390*/  F2I.F64.TRUNC R25, R24 ;  /* 0x0000001800197311 */ /* 0x000e24000030d100 */
[----:B0-----:R0:W-:Y:S01]  /*2c3a0*/  STG.E.U16 desc[UR36][R2.64], R25 ;  /* 0x0000001902007986 */ /* 0x0011e2000c101524 */
[----:B------:R-:W-:Y:S05]  /*2c3b0*/  BRA `(.L_x_31350) ;  /* 0x0000000c00cc7947 */ /* 0x000fea0003800000 */
.L_x_31346:
        /* <DEDUP_REMOVED lines=13> */
.L_x_31354:
        /* <DEDUP_REMOVED lines=8> */
.L_x_31353:
        /* <DEDUP_REMOVED lines=16> */
.L_x_31356:
        /* <DEDUP_REMOVED lines=11> */
.L_x_31355:
[----:B------:R0:W-:Y:S01]  /*2c6c0*/  STG.E.64 desc[UR36][R2.64], R24 ;  /* 0x0000001802007986 */ /* 0x0001e2000c101b24 */
[----:B------:R-:W-:Y:S05]  /*2c6d0*/  BRA `(.L_x_31350) ;  /* 0x0000000c00047947 */ /* 0x000fea0003800000 */
.L_x_31345:
        /* <DEDUP_REMOVED lines=13> */
.L_x_31359:
[----:B------:R0:W-:Y:S01]  /*2c7b0*/  STG.E.128 desc[UR36][R2.64], R24 ;  /* 0x0000001802007986 */ /* 0x0001e2000c101d24 */
[----:B------:R-:W-:Y:S05]  /*2c7c0*/  BRA `(.L_x_31350) ;  /* 0x0000000800c87947 */ /* 0x000fea0003800000 */
.L_x_31358:
        /* <DEDUP_REMOVED lines=25> */
.L_x_31363:
[----:B------:R-:W-:Y:S05]  /*2c960*/  BSYNC B0 ;  /* 0x0000000000007941 */ /* 0x000fea0003800000 */
.L_x_31362:
[----:B------:R-:W-:-:S05]  /*2c970*/  LOP3.LUT R5, R0, R5, RZ, 0xfc, !PT ;  /* 0x0000000500057212 */ /* 0x000fca00078efcff */
[----:B------:R0:W-:Y:S01]  /*2c980*/  STG.E.U8 desc[UR36][R2.64], R5 ;  /* 0x0000000502007986 */ /* 0x0001e2000c101124 */
[----:B------:R-:W-:Y:S05]  /*2c990*/  BRA `(.L_x_31350) ;  /* 0x0000000800547947 */ /* 0x000fea0003800000 */
.L_x_31361:
        /* <DEDUP_REMOVED lines=17> */
.L_x_31365:
[----:B------:R-:W-:Y:S01]  /*2cab0*/  IMAD.MOV.U32 R0, RZ, RZ, 0x7f ;  /* 0x0000007fff007424 */ /* 0x000fe200078e00ff */
[----:B------:R-:W-:-:S04]  /*2cac0*/  ISETP.GT.U32.AND P0, PT, R4, 0x7f800000, PT ;  /* 0x7f8000000400780c */ /* 0x000fc80003f04070 */
[----:B------:R-:W-:-:S09]  /*2cad0*/  SEL R0, R0, 0x7c, P0 ;  /* 0x0000007c00007807 */ /* 0x000fd20000000000 */
.L_x_31366:
[----:B------:R-:W-:Y:S05]  /*2cae0*/  BSYNC B0 ;  /* 0x0000000000007941 */ /* 0x000fea0003800000 */
.L_x_31364:
[----:B------:R-:W-:-:S04]  /*2caf0*/  LOP3.LUT R4, R5, 0x80000000, RZ, 0xc0, !PT ;  /* 0x8000000005047812 */ /* 0x000fc800078ec0ff */
[----:B------:R-:W-:-:S04]  /*2cb00*/  SHF.R.U32.HI R5, RZ, 0x18, R4 ;  /* 0x00000018ff057819 */ /* 0x000fc80000011604 */
[----:B------:R-:W-:-:S05]  /*2cb10*/  LOP3.LUT R5, R0, R5, RZ, 0xfc, !PT ;  /* 0x0000000500057212 */ /* 0x000fca00078efcff */
[----:B------:R0:W-:Y:S01]  /*2cb20*/  STG.E.U8 desc[UR36][R2.64], R5 ;  /* 0x0000000502007986 */ /* 0x0001e2000c101124 */
[----:B------:R-:W-:Y:S05]  /*2cb30*/  BRA `(.L_x_31350) ;  /* 0x0000000400ec7947 */ /* 0x000fea0003800000 */
.L_x_31360:
        /* <DEDUP_REMOVED lines=8> */
.L_x_31357:
        /* <DEDUP_REMOVED lines=11> */
.L_x_31369:
        /* <DEDUP_REMOVED lines=21> */
.L_x_31372:
[----:B------:R-:W-:-:S04]  /*2cdc0*/  LOP3.LUT R0, R7, 0x80000000, RZ, 0xc0, !PT ;  /* 0x8000000007007812 */ /* 0x000fc800078ec0ff */
[----:B------:R-:W-:-:S04]  /*2cdd0*/  SHF.R.U32.HI R5, RZ, 0x18, R0 ;  /* 0x00000018ff057819 */ /* 0x000fc80000011600 */
[----:B------:R-:W-:-:S04]  /*2cde0*/  LOP3.LUT R4, R4, R5, RZ, 0xfc, !PT ;  /* 0x0000000504047212 */ /* 0x000fc800078efcff */
[----:B------:R-:W-:-:S07]  /*2cdf0*/  PRMT R0, R4, 0x7610, R0 ;  /* 0x0000761004007816 */ /* 0x000fce0000000000 */
.L_x_31371:
[----:B------:R-:W-:Y:S05]  /*2ce00*/  BSYNC B0 ;  /* 0x0000000000007941 */ /* 0x000fea0003800000 */
.L_x_31370:
[----:B------:R0:W-:Y:S01]  /*2ce10*/  STG.E.U8 desc[UR36][R2.64], R0 ;  /* 0x0000000002007986 */ /* 0x0001e2000c101124 */
[----:B------:R-:W-:Y:S05]  /*2ce20*/  BRA `(.L_x_31350) ;  /* 0x0000000400307947 */ /* 0x000fea0003800000 */
.L_x_31368:
        /* <DEDUP_REMOVED lines=21> */
.L_x_31375:
[----:B------:R-:W-:-:S04]  /*2cf80*/  LOP3.LUT R0, R7, 0x80000000, RZ, 0xc0, !PT ;  /* 0x8000000007007812 */ /* 0x000fc800078ec0ff */
[----:B------:R-:W-:-:S04]  /*2cf90*/  SHF.R.U32.HI R5, RZ, 0x18, R0 ;  /* 0x00000018ff057819 */ /* 0x000fc80000011600 */
[----:B------:R-:W-:-:S04]  /*2cfa0*/  LOP3.LUT R4, R4, R5, RZ, 0xfc, !PT ;  /* 0x0000000504047212 */ /* 0x000fc800078efcff */
[----:B------:R-:W-:-:S07]  /*2cfb0*/  PRMT R0, R4, 0x7610, R0 ;  /* 0x0000761004007816 */ /* 0x000fce0000000000 */
.L_x_31374:
[----:B------:R-:W-:Y:S05]  /*2cfc0*/  BSYNC B0 ;  /* 0x0000000000007941 */ /* 0x000fea0003800000 */
.L_x_31373:
[----:B------:R3:W-:Y:S01]  /*2cfd0*/  STG.E.U8 desc[UR36][R2.64], R0 ;  /* 0x0000000002007986 */ /* 0x0007e2000c101124 */
[----:B------:R-:W-:Y:S05]  /*2cfe0*/  BRA `(.L_x_31350) ;  /* 0x0000000000c07947 */ /* 0x000fea0003800000 */
.L_x_31367:
        /* <DEDUP_REMOVED lines=26> */
.L_x_31349:
        /* <DEDUP_REMOVED lines=16> */
.L_x_31378:
[----:B------:R-:W-:Y:S05]  /*2d290*/  BRA `(.L_x_31350) ;  /* 0x0000000000147947 */ /* 0x000fea0003800000 */
.L_x_31377:
[----:B------:R-:W0:Y:S02]  /*2d2a0*/  F2I.U64.F64.TRUNC R24, R24 ;  /* 0x0000001800187311 */ /* 0x000e24000030d800 */
[----:B0-----:R2:W-:Y:S01]  /*2d2b0*/  STG.E.64 desc[UR36][R2.64], R24 ;  /* 0x0000001802007986 */ /* 0x0015e2000c101b24 */
[----:B------:R-:W-:Y:S05]  /*2d2c0*/  BRA `(.L_x_31350) ;  /* 0x0000000000087947 */ /* 0x000fea0003800000 */
.L_x_31376:
[----:B------:R-:W0:Y:S02]  /*2d2d0*/  F2I.U32.F64.TRUNC R25, R24 ;  /* 0x0000001800197311 */ /* 0x000e24000030d000 */
[----:B0-----:R0:W-:Y:S02]  /*2d2e0*/  STG.E desc[UR36][R2.64], R25 ;  /* 0x0000001902007986 */ /* 0x0011e4000c101924 */
.L_x_31350:
[----:B------:R-:W-:-:S05]  /*2d2f0*/  VIADD R16, R16, 0x80 ;  /* 0x0000008010107836 */ /* 0x000fca0000000000 */
[----:B------:R-:W-:-:S13]  /*2d300*/  ISETP.GE.AND P0, PT, R16, R57, PT ;  /* 0x000000391000720c */ /* 0x000fda0003f06270 */
[----:B------:R-:W-:Y:S05]  /*2d310*/  @P0 BRA `(.L_x_31344) ;  /* 0x0000001000700947 */ /* 0x000fea0003800000 */
[----:B01234-:R-:W0:Y:S01]  /*2d320*/  S2R R3, SR_CTAID.X ;  /* 0x0000000000037919 */ /* 0x01fe220000002500 */
        /* <DEDUP_REMOVED lines=20> */
.L_x_31382:
[----:B------:R-:W0:Y:S02]  /*2d470*/  F2I.S64.F64.TRUNC R32, R32 ;  /* 0x0000002000207311 */ /* 0x000e24000030d900 */
[----:B0-----:R-:W-:-:S05]  /*2d480*/  IMAD.MOV.U32 R5, RZ, RZ, R32 ;  /* 0x000000ffff057224 */ /* 0x001fca00078e0020 */
[----:B------:R0:W-:Y:S01]  /*2d490*/  STG.E.U8 desc[UR36][R2.64], R5 ;  /* 0x0000000502007986 */ /* 0x0001e2000c101124 */
[----:B------:R-:W-:Y:S05]  /*2d4a0*/  BRA `(.L_x_31384) ;  /* 0x0000001000087947 */ /* 0x000fea0003800000 */
.L_x_31381:
        /* <DEDUP_REMOVED lines=9> */
.L_x_31386:
[----:B------:R-:W0:Y:S02]  /*2d540*/  F2I.F64.TRUNC R33, R32 ;  /* 0x0000002000217311 */ /* 0x000e24000030d100 */
[----:B0-----:R0:W-:Y:S01]  /*2d550*/  STG.E desc[UR36][R2.64], R33 ;  /* 0x0000002102007986 */ /* 0x0011e2000c101924 */
[----:B------:R-:W-:Y:S05]  /*2d560*/  BRA `(.L_x_31384) ;  /* 0x0000000c00d87947 */ /* 0x000fea0003800000 */
.L_x_31385:
[----:B------:R-:W0:Y:S02]  /*2d570*/  F2I.F64.TRUNC R33, R32 ;  /* 0x0000002000217311 */ /* 0x000e24000030d100 */
[----:B0-----:R0:W-:Y:S01]  /*2d580*/  STG.E.U16 desc[UR36][R2.64], R33 ;  /* 0x0000002102007986 */ /* 0x0011e2000c101524 */
[----:B------:R-:W-:Y:S05]  /*2d590*/  BRA `(.L_x_31384) ;  /* 0x0000000c00cc7947 */ /* 0x000fea0003800000 */
.L_x_31380:
        /* <DEDUP_REMOVED lines=13> */
.L_x_31388:
        /* <DEDUP_REMOVED lines=8> */
.L_x_31387:
        /* <DEDUP_REMOVED lines=16> */
.L_x_31390:
        /* <DEDUP_REMOVED lines=11> */
.L_x_31389:
[----:B------:R0:W-:Y:S01]  /*2d8a0*/  STG.E.64 desc[UR36][R2.64], R32 ;  /* 0x0000002002007986 */ /* 0x0001e2000c101b24 */
[----:B------:R-:W-:Y:S05]  /*2d8b0*/  BRA `(.L_x_31384) ;  /* 0x0000000c00047947 */ /* 0x000fea0003800000 */
.L_x_31379:
        /* <DEDUP_REMOVED lines=13> */
.L_x_31393:
[----:B------:R0:W-:Y:S01]  /*2d990*/  STG.E.128 desc[UR36][R2.64], R32 ;  /* 0x0000002002007986 */ /* 0x0001e2000c101d24 */
[----:B------:R-:W-:Y:S05]  /*2d9a0*/  BRA `(.L_x_31384) ;  /* 0x0000000800c87947 */ /* 0x000fea0003800000 */
.L_x_31392:
        /* <DEDUP_REMOVED lines=25> */
.L_x_31397:
[----:B------:R-:W-:Y:S05]  /*2db40*/  BSYNC B0 ;  /* 0x0000000000007941 */ /* 0x000fea0003800000 */
.L_x_31396:
[----:B------:R-:W-:-:S05]  /*2db50*/  LOP3.LUT R5, R0, R5, RZ, 0xfc, !PT ;  /* 0x0000000500057212 */ /* 0x000fca00078efcff */
[----:B------:R0:W-:Y:S01]  /*2db60*/  STG.E.U8 desc[UR36][R2.64], R5 ;  /* 0x0000000502007986 */ /* 0x0001e2000c101124 */
[----:B------:R-:W-:Y:S05]  /*2db70*/  BRA `(.L_x_31384) ;  /* 0x0000000800547947 */ /* 0x000fea0003800000 */
.L_x_31395:
        /* <DEDUP_REMOVED lines=17> */
.L_x_31399:
[----:B------:R-:W-:Y:S01]  /*2dc90*/  IMAD.MOV.U32 R0, RZ, RZ, 0x7f ;  /* 0x0000007fff007424 */ /* 0x000fe200078e00ff */
[----:B------:R-:W-:-:S04]  /*2dca0*/  ISETP.GT.U32.AND P0, PT, R4, 0x7f800000, PT ;  /* 0x7f8000000400780c */ /* 0x000fc80003f04070 */
[----:B------:R-:W-:-:S09]  /*2dcb0*/  SEL R0, R0, 0x7c, P0 ;  /* 0x0000007c00007807 */ /* 0x000fd20000000000 */
.L_x_31400:
[----:B------:R-:W-:Y:S05]  /*2dcc0*/  BSYNC B0 ;  /* 0x0000000000007941 */ /* 0x000fea0003800000 */
.L_x_31398:
[----:B------:R-:W-:-:S04]  /*2dcd0*/  LOP3.LUT R4, R5, 0x80000000, RZ, 0xc0, !PT ;  /* 0x8000000005047812 */ /* 0x000fc800078ec0ff */
[----:B------:R-:W-:-:S04]  /*2dce0*/  SHF.R.U32.HI R5, RZ, 0x18, R4 ;  /* 0x00000018ff057819 */ /* 0x000fc80000011604 */
[----:B------:R-:W-:-:S05]  /*2dcf0*/  LOP3.LUT R5, R0, R5, RZ, 0xfc, !PT ;  /* 0x0000000500057212 */ /* 0x000fca00078efcff */
[----:B------:R0:W-:Y:S01]  /*2dd00*/  STG.E.U8 desc[UR36][R2.64], R5 ;  /* 0x0000000502007986 */ /* 0x0001e2000c101124 */
[----:B------:R-:W-:Y:S05]  /*2dd10*/  BRA `(.L_x_31384) ;  /* 0x0000000400ec7947 */ /* 0x000fea0003800000 */
.L_x_31394:
        /* <DEDUP_REMOVED lines=8> */
.L_x_31391:
        /* <DEDUP_REMOVED lines=11> */
.L_x_31403:
        /* <DEDUP_REMOVED lines=21> */
.L_x_31406:
[----:B------:R-:W-:-:S04]  /*2dfa0*/  LOP3.LUT R0, R7, 0x80000000, RZ, 0xc0, !PT ;  /* 0x8000000007007812 */ /* 0x000fc800078ec0ff */
[----:B------:R-:W-:-:S04]  /*2dfb0*/  SHF.R.U32.HI R5, RZ, 0x18, R0 ;  /* 0x00000018ff057819 */ /* 0x000fc80000011600 */
[----:B------:R-:W-:-:S04]  /*2dfc0*/  LOP3.LUT R4, R4, R5, RZ, 0xfc, !PT ;  /* 0x0000000504047212 */ /* 0x000fc800078efcff */
[----:B------:R-:W-:-:S07]  /*2dfd0*/  PRMT R0, R4, 0x7610, R0 ;  /* 0x0000761004007816 */ /* 0x000fce0000000000 */
.L_x_31405:
[----:B------:R-:W-:Y:S05]  /*2dfe0*/  BSYNC B0 ;  /* 0x0000000000007941 */ /* 0x000fea0003800000 */
.L_x_31404:
[----:B------:R3:W-:Y:S01]  /*2dff0*/  STG.E.U8 desc[UR36][R2.64], R0 ;  /* 0x0000000002007986 */ /* 0x0007e2000c101124 */
[----:B------:R-:W-:Y:S05]  /*2e000*/  BRA `(.L_x_31384) ;  /* 0x0000000400307947 */ /* 0x000fea0003800000 */
.L_x_31402:
        /* <DEDUP_REMOVED lines=21> */
.L_x_31409:
[----:B------:R-:W-:-:S04]  /*2e160*/  LOP3.LUT R0, R7, 0x80000000, RZ, 0xc0, !PT ;  /* 0x8000000007007812 */ /* 0x000fc800078ec0ff */
[----:B------:R-:W-:-:S04]  /*2e170*/  SHF.R.U32.HI R5, RZ, 0x18, R0 ;  /* 0x00000018ff057819 */ /* 0x000fc80000011600 */
[----:B------:R-:W-:-:S04]  /*2e180*/  LOP3.LUT R4, R4, R5, RZ, 0xfc, !PT ;  /* 0x0000000504047212 */ /* 0x000fc800078efcff */
[----:B------:R-:W-:-:S07]  /*2e190*/  PRMT R0, R4, 0x7610, R0 ;  /* 0x0000761004007816 */ /* 0x000fce0000000000 */
.L_x_31408:
[----:B------:R-:W-:Y:S05]  /*2e1a0*/  BSYNC B0 ;  /* 0x0000000000007941 */ /* 0x000fea0003800000 */
.L_x_31407:
[----:B------:R0:W-:Y:S01]  /*2e1b0*/  STG.E.U8 desc[UR36][R2.64], R0 ;  /* 0x0000000002007986 */ /* 0x0001e2000c101124 */
[----:B------:R-:W-:Y:S05]  /*2e1c0*/  BRA `(.L_x_31384) ;  /* 0x0000000000c07947 */ /* 0x000fea0003800000 */
.L_x_31401:
        /* <DEDUP_REMOVED lines=26> */
.L_x_31383:
        /* <DEDUP_REMOVED lines=16> */
.L_x_31412:
[----:B------:R-:W-:Y:S05]  /*2e470*/  BRA `(.L_x_31384) ;  /* 0x0000000000147947 */ /* 0x000fea0003800000 */
.L_x_31411:
[----:B------:R-:W0:Y:S02]  /*2e480*/  F2I.U64.F64.TRUNC R32, R32 ;  /* 0x0000002000207311 */ /* 0x000e24000030d800 */
[----:B0-----:R2:W-:Y:S01]  /*2e490*/  STG.E.64 desc[UR36][R2.64], R32 ;  /* 0x0000002002007986 */ /* 0x0015e2000c101b24 */
[----:B------:R-:W-:Y:S05]  /*2e4a0*/  BRA `(.L_x_31384) ;  /* 0x0000000000087947 */ /* 0x000fea0003800000 */
.L_x_31410:
[----:B------:R-:W0:Y:S02]  /*2e4b0*/  F2I.U32.F64.TRUNC R33, R32 ;  /* 0x0000002000217311 */ /* 0x000e24000030d000 */
[----:B0-----:R0:W-:Y:S02]  /*2e4c0*/  STG.E desc[UR36][R2.64], R33 ;  /* 0x0000002102007986 */ /* 0x0011e4000c101924 */
.L_x_31384:
[----:B------:R-:W-:-:S07]  /*2e4d0*/  VIADD R16, R16, 0x80 ;  /* 0x0000008010107836 */ /* 0x000fce0000000000 */
.L_x_31344:
[----:B------:R-:W-:Y:S05]  /*2e4e0*/  BSYNC B6 ;  /* 0x0000000000067941 */ /* 0x000fea0003800000 */
.L_x_31343:
[----:B------:R-:W-:-:S13]  /*2e4f0*/  ISETP.GE.AND P0, PT, R16, R57, PT ;  /* 0x000000391000720c */ /* 0x000fda0003f06270 */
[----:B------:R-:W-:Y:S05]  /*2e500*/  @P0 EXIT ;  /* 0x000000000000094d */ /* 0x000fea0003800000 */
        /* <DEDUP_REMOVED lines=21> */
.L_x_31416:
[----:B------:R-:W0:Y:S02]  /*2e660*/  F2I.S64.F64.TRUNC R28, R28 ;  /* 0x0000001c001c7311 */ /* 0x000e24000030d900 */
[----:B0-----:R-:W-:-:S05]  /*2e670*/  IMAD.MOV.U32 R5, RZ, RZ, R28 ;  /* 0x000000ffff057224 */ /* 0x001fca00078e001c */
[----:B------:R-:W-:Y:S01]  /*2e680*/  STG.E.U8 desc[UR36][R2.64], R5 ;  /* 0x0000000502007986 */ /* 0x000fe2000c101124 */
[----:B------:R-:W-:Y:S05]  /*2e690*/  EXIT ;  /* 0x000000000000794d */ /* 0x000fea0003800000 */
.L_x_31415:
        /* <DEDUP_REMOVED lines=9> */
.L_x_31419:
[----:B------:R-:W0:Y:S02]  /*2e730*/  F2I.F64.TRUNC R29, R28 ;  /* 0x0000001c001d7311 */ /* 0x000e24000030d100 */
[----:B0-----:R-:W-:Y:S01]  /*2e740*/  STG.E desc[UR36][R2.64], R29 ;  /* 0x0000001d02007986 */ /* 0x001fe2000c101924 */
[----:B------:R-:W-:Y:S05]  /*2e750*/  EXIT ;  /* 0x000000000000794d */ /* 0x000fea0003800000 */
.L_x_31418:
[----:B------:R-:W0:Y:S02]  /*2e760*/  F2I.F64.TRUNC R29, R28 ;  /* 0x0000001c001d7311 */ /* 0x000e24000030d100 */
[----:B0-----:R-:W-:Y:S01]  /*2e770*/  STG.E.U16 desc[UR36][R2.64], R29 ;  /* 0x0000001d02007986 */ /* 0x001fe2000c101524 */
[----:B------:R-:W-:Y:S05]  /*2e780*/  EXIT ;  /* 0x000000000000794d */ /* 0x000fea0003800000 */
.L_x_31414:
        /* <DEDUP_REMOVED lines=13> */
.L_x_31421:
        /* <DEDUP_REMOVED lines=8> */
.L_x_31420:
        /* <DEDUP_REMOVED lines=16> */
.L_x_31423:
        /* <DEDUP_REMOVED lines=11> */
.L_x_31422:
[----:B------:R-:W-:Y:S01]  /*2ea90*/  STG.E.64 desc[UR36][R2.64], R28 ;  /* 0x0000001c02007986 */ /* 0x000fe2000c101b24 */
[----:B------:R-:W-:Y:S05]  /*2eaa0*/  EXIT ;  /* 0x000000000000794d */ /* 0x000fea0003800000 */
.L_x_31413:
        /* <DEDUP_REMOVED lines=13> */
.L_x_31426:
[----:B------:R-:W-:Y:S01]  /*2eb80*/  STG.E.128 desc[UR36][R2.64], R28 ;  /* 0x0000001c02007986 */ /* 0x000fe2000c101d24 */
[----:B------:R-:W-:Y:S05]  /*2eb90*/  EXIT ;  /* 0x000000000000794d */ /* 0x000fea0003800000 */
.L_x_31425:
        /* <DEDUP_REMOVED lines=25> */
.L_x_31430:
[----:B------:R-:W-:Y:S05]  /*2ed30*/  BSYNC B0 ;  /* 0x0000000000007941 */ /* 0x000fea0003800000 */
.L_x_31429:
[----:B------:R-:W-:-:S05]  /*2ed40*/  LOP3.LUT R5, R0, R5, RZ, 0xfc, !PT ;  /* 0x0000000500057212 */ /* 0x000fca00078efcff */
[----:B------:R-:W-:Y:S01]  /*2ed50*/  STG.E.U8 desc[UR36][R2.64], R5 ;  /* 0x0000000502007986 */ /* 0x000fe2000c101124 */
[----:B------:R-:W-:Y:S05]  /*2ed60*/  EXIT ;  /* 0x000000000000794d */ /* 0x000fea0003800000 */
.L_x_31428:
        /* <DEDUP_REMOVED lines=17> */
.L_x_31432:
[----:B------:R-:W-:Y:S01]  /*2ee80*/  IMAD.MOV.U32 R0, RZ, RZ, 0x7f ;  /* 0x0000007fff007424 */ /* 0x000fe200078e00ff */
[----:B------:R-:W-:-:S04]  /*2ee90*/  ISETP.GT.U32.AND P0, PT, R4, 0x7f800000, PT ;  /* 0x7f8000000400780c */ /* 0x000fc80003f04070 */
[----:B------:R-:W-:-:S09]  /*2eea0*/  SEL R0, R0, 0x7c, P0 ;  /* 0x0000007c00007807 */ /* 0x000fd20000000000 */
.L_x_31433:
[----:B------:R-:W-:Y:S05]  /*2eeb0*/  BSYNC B0 ;  /* 0x0000000000007941 */ /* 0x000fea0003800000 */
.L_x_31431:
[----:B------:R-:W-:-:S04]  /*2eec0*/  LOP3.LUT R4, R5, 0x80000000, RZ, 0xc0, !PT ;  /* 0x8000000005047812 */ /* 0x000fc800078ec0ff */
[----:B------:R-:W-:-:S04]  /*2eed0*/  SHF.R.U32.HI R5, RZ, 0x18, R4 ;  /* 0x00000018ff057819 */ /* 0x000fc80000011604 */
[----:B------:R-:W-:-:S05]  /*2eee0*/  LOP3.LUT R5, R0, R5, RZ, 0xfc, !PT ;  /* 0x0000000500057212 */ /* 0x000fca00078efcff */
[----:B------:R-:W-:Y:S01]  /*2eef0*/  STG.E.U8 desc[UR36][R2.64], R5 ;  /* 0x0000000502007986 */ /* 0x000fe2000c101124 */
[----:B------:R-:W-:Y:S05]  /*2ef00*/  EXIT ;  /* 0x000000000000794d */ /* 0x000fea0003800000 */
.L_x_31427:
        /* <DEDUP_REMOVED lines=8> */
.L_x_31424:
        /* <DEDUP_REMOVED lines=11> */
.L_x_31436:
        /* <DEDUP_REMOVED lines=21> */
.L_x_31439:
[----:B------:R-:W-:-:S04]  /*2f190*/  LOP3.LUT R0, R7, 0x80000000, RZ, 0xc0, !PT ;  /* 0x8000000007007812 */ /* 0x000fc800078ec0ff */
[----:B------:R-:W-:-:S04]  /*2f1a0*/  SHF.R.U32.HI R5, RZ, 0x18, R0 ;  /* 0x00000018ff057819 */ /* 0x000fc80000011600 */
[----:B------:R-:W-:-:S04]  /*2f1b0*/  LOP3.LUT R4, R4, R5, RZ, 0xfc, !PT ;  /* 0x0000000504047212 */ /* 0x000fc800078efcff */
[----:B------:R-:W-:-:S07]  /*2f1c0*/  PRMT R0, R4, 0x7610, R0 ;  /* 0x0000761004007816 */ /* 0x000fce0000000000 */
.L_x_31438:
[----:B------:R-:W-:Y:S05]  /*2f1d0*/  BSYNC B0 ;  /* 0x0000000000007941 */ /* 0x000fea0003800000 */
.L_x_31437:
[----:B------:R-:W-:Y:S01]  /*2f1e0*/  STG.E.U8 desc[UR36][R2.64], R0 ;  /* 0x0000000002007986 */ /* 0x000fe2000c101124 */
[----:B------:R-:W-:Y:S05]  /*2f1f0*/  EXIT ;  /* 0x000000000000794d */ /* 0x000fea0003800000 */
.L_x_31435:
        /* <DEDUP_REMOVED lines=21> */
.L_x_31442:
[----:B------:R-:W-:-:S04]  /*2f350*/  LOP3.LUT R0, R7, 0x80000000, RZ, 0xc0, !PT ;  /* 0x8000000007007812 */ /* 0x000fc800078ec0ff */
[----:B------:R-:W-:-:S04]  /*2f360*/  SHF.R.U32.HI R5, RZ, 0x18, R0 ;  /* 0x00000018ff057819 */ /* 0x000fc80000011600 */
[----:B------:R-:W-:-:S04]  /*2f370*/  LOP3.LUT R4, R4, R5, RZ, 0xfc, !PT ;  /* 0x0000000504047212 */ /* 0x000fc800078efcff */
[----:B------:R-:W-:-:S07]  /*2f380*/  PRMT R0, R4, 0x7610, R0 ;  /* 0x0000761004007816 */ /* 0x000fce0000000000 */
.L_x_31441:
[----:B------:R-:W-:Y:S05]  /*2f390*/  BSYNC B0 ;  /* 0x0000000000007941 */ /* 0x000fea0003800000 */
.L_x_31440:
[----:B------:R-:W-:Y:S01]  /*2f3a0*/  STG.E.U8 desc[UR36][R2.64], R0 ;  /* 0x0000000002007986 */ /* 0x000fe2000c101124 */
[----:B------:R-:W-:Y:S05]  /*2f3b0*/  EXIT ;  /* 0x000000000000794d */ /* 0x000fea0003800000 */
.L_x_31434:
        /* <DEDUP_REMOVED lines=26> */
.L_x_31417:
        /* <DEDUP_REMOVED lines=16> */
.L_x_31445:
[----:B------:R-:W-:Y:S05]  /*2f660*/  EXIT ;  /* 0x000000000000794d */ /* 0x000fea0003800000 */
.L_x_31444:
[----:B------:R-:W0:Y:S02]  /*2f670*/  F2I.U64.F64.TRUNC R28, R28 ;  /* 0x0000001c001c7311 */ /* 0x000e24000030d800 */
[----:B0-----:R-:W-:Y:S01]  /*2f680*/  STG.E.64 desc[UR36][R2.64], R28 ;  /* 0x0000001c02007986 */ /* 0x001fe2000c101b24 */
[----:B------:R-:W-:Y:S05]  /*2f690*/  EXIT ;  /* 0x000000000000794d */ /* 0x000fea0003800000 */
.L_x_31443:
[----:B------:R-:W0:Y:S02]  /*2f6a0*/  F2I.U32.F64.TRUNC R29, R28 ;  /* 0x0000001c001d7311 */ /* 0x000e24000030d000 */
[----:B0-----:R-:W-:Y:S01]  /*2f6b0*/  STG.E desc[UR36][R2.64], R29 ;  /* 0x0000001d02007986 */ /* 0x001fe2000c101924 */
[----:B------:R-:W-:Y:S05]  /*2f6c0*/  EXIT ;  /* 0x000000000000794d */ /* 0x000fea0003800000 */
        .weak           $__internal_71_$__cuda_sm20_div_rn_f64_full
        .type           $__internal_71_$__cuda_sm20_div_rn_f64_full,@function
        .size           $__internal_71_$__cuda_sm20_div_rn_f64_full,($_ZN2at6native27unrolled_elementwise_kernelIZZZNS0_50_GLOBAL__N__2680c7bb_12_PowKernel_cu_7dd49032_316824pow_tensor_scalar_kernelERNS_18TensorIteratorBaseERKN3c106ScalarEENKUlvE_clEvENKUlvE_clEvEUlNS5_7complexIdEEE0_St5arrayIPcLm2EELi4E23TrivialOffsetCalculatorILi1EjESI_NS0_6memory12LoadWithCastILi1EEENSJ_13StoreWithCastILi1EEEEEviT_T0_T2_T3_T4_T5_$__internal_trig_reduction_slowpathd - $__internal_71_$__cuda_sm20_div_rn_f64_full)
$__internal_71_$__cuda_sm20_div_rn_f64_full:
        /* <DEDUP_REMOVED lines=14> */
[----:B------:R-:W-:Y:S02]  /*2f7b0*/  @!P0 ISETP.GE.U32.AND P3, PT, R46, R10, PT ;  /* 0x0000000a2e00820c */ /* 0x000fe40003f66070 */
[----:B------:R-:W-:-:S04]  /*2f7c0*/  SEL R10, R49, 0x63400000, !P4 ;  /* 0x63400000310a7807 */ /* 0x000fc80006000000 */
[----:B------:R-:W-:Y:S01]  /*2f7d0*/  LOP3.LUT R11, R10, 0x800fffff, R5, 0xf8, !PT ;  /* 0x800fffff0a0b7812 */ /* 0x000fe200078ef805 */
[----:B------:R-:W-:Y:S01]  /*2f7e0*/  IMAD.MOV.U32 R10, RZ, RZ, R4 ;  /* 0x000000ffff0a7224 */ /* 0x000fe200078e0004 */
[----:B0-----:R-:W-:-:S08]  /*2f7f0*/  DFMA R38, R8, -R6, 1 ;  /* 0x3ff000000826742b */ /* 0x001fd00000000806 */
[----:B------:R-:W-:-:S08]  /*2f800*/  DFMA R38, R38, R38, R38 ;  /* 0x000000262626722b */ /* 0x000fd00000000026 */
[----:B------:R-:W-:Y:S01]  /*2f810*/  DFMA R38, R8, R38, R8 ;  /* 0x000000260826722b */ /* 0x000fe20000000008 */
[----:B------:R-:W-:-:S04]  /*2f820*/  @!P0 SEL R8, R49, 0x63400000, !P3 ;  /* 0x6340000031088807 */ /* 0x000fc80005800000 */
[----:B------:R-:W-:-:S03]  /*2f830*/  @!P0 LOP3.LUT R8, R8, 0x80000000, R5, 0xf8, !PT ;  /* 0x8000000008088812 */ /* 0x000fc600078ef805 */
[----:B------:R-:W-:Y:S01]  /*2f840*/  DFMA R42, R38, -R6, 1 ;  /* 0x3ff00000262a742b */ /* 0x000fe20000000806 */
[----:B------:R-:W-:Y:S01]  /*2f850*/  @!P0 LOP3.LUT R9, R8, 0x100000, RZ, 0xfc, !PT ;  /* 0x0010000008098812 */ /* 0x000fe200078efcff */
[----:B------:R-:W-:-:S06]  /*2f860*/  @!P0 IMAD.MOV.U32 R8, RZ, RZ, RZ ;  /* 0x000000ffff088224 */ /* 0x000fcc00078e00ff */
[----:B------:R-:W-:Y:S02]  /*2f870*/  @!P0 DFMA R10, R10, 2, -R8 ;  /* 0x400000000a0a882b */ /* 0x000fe40000000808 */
[----:B------:R-:W-:Y:S01]  /*2f880*/  DFMA R8, R38, R42, R38 ;  /* 0x0000002a2608722b */ /* 0x000fe20000000026 */
[----:B------:R-:W-:Y:S02]  /*2f890*/  IMAD.MOV.U32 R42, RZ, RZ, R46 ;  /* 0x000000ffff2a7224 */ /* 0x000fe400078e002e */
[----:B------:R-:W-:Y:S01]  /*2f8a0*/  IMAD.MOV.U32 R43, RZ, RZ, R44 ;  /* 0x000000ffff2b7224 */ /* 0x000fe200078e002c */
[----:B------:R-:W-:-:S04]  /*2f8b0*/  @!P2 LOP3.LUT R43, R7, 0x7ff00000, RZ, 0xc0, !PT ;  /* 0x7ff00000072ba812 */ /* 0x000fc800078ec0ff */
[----:B------:R-:W-:Y:S01]  /*2f8c0*/  @!P0 LOP3.LUT R42, R11, 0x7ff00000, RZ, 0xc0, !PT ;  /* 0x7ff000000b2a8812 */ /* 0x000fe200078ec0ff */
[----:B------:R-:W-:Y:S01]  /*2f8d0*/  DMUL R38, R8, R10 ;  /* 0x0000000a08267228 */ /* 0x000fe20000000000 */
[----:B------:R-:W-:-:S03]  /*2f8e0*/  VIADD R47, R43, 0xffffffff ;  /* 0xffffffff2b2f7836 */ /* 0x000fc60000000000 */
[----:B------:R-:W-:-:S04]  /*2f8f0*/  VIADD R48, R42, 0xffffffff ;  /* 0xffffffff2a307836 */ /* 0x000fc80000000000 */
[----:B------:R-:W-:Y:S01]  /*2f900*/  DFMA R44, R38, -R6, R10 ;  /* 0x80000006262c722b */ /* 0x000fe2000000000a */
[----:B------:R-:W-:-:S04]  /*2f910*/  ISETP.GT.U32.AND P0, PT, R48, 0x7feffffe, PT ;  /* 0x7feffffe3000780c */ /* 0x000fc80003f04070 */
[----:B------:R-:W-:-:S03]  /*2f920*/  ISETP.GT.U32.OR P0, PT, R47, 0x7feffffe, P0 ;  /* 0x7feffffe2f00780c */ /* 0x000fc60000704470 */
[----:B------:R-:W-:-:S10]  /*2f930*/  DFMA R38, R8, R44, R38 ;  /* 0x0000002c0826722b */ /* 0x000fd40000000026 */
[----:B------:R-:W-:Y:S05]  /*2f940*/  @P0 BRA `(.L_x_31447) ;  /* 0x0000000000740947 */ /* 0x000fea0003800000 */
[----:B------:R-:W-:-:S04]  /*2f950*/  LOP3.LUT R4, R3, 0x7ff00000, RZ, 0xc0, !PT ;  /* 0x7ff0000003047812 */ /* 0x000fc800078ec0ff */
[CC--:B------:R-:W-:Y:S02]  /*2f960*/  VIADDMNMX R5, R46.reuse, -R4.reuse, 0xb9600000, !PT ;  /* 0xb96000002e057446 */ /* 0x0c0fe40007800904 */
[----:B------:R-:W-:Y:S02]  /*2f970*/  ISETP.GE.U32.AND P0, PT, R46, R4, PT ;  /* 0x000000042e00720c */ /* 0x000fe40003f06070 */
[----:B------:R-:W-:Y:S02]  /*2f980*/  VIMNMX R4, R5, 0x46a00000, PT ;  /* 0x46a0000005047848 */ /* 0x000fe40003fe0100 */
[----:B------:R-:W-:-:S05]  /*2f990*/  SEL R42, R49, 0x63400000, !P0 ;  /* 0x63400000312a7807 */ /* 0x000fca0004000000 */
[----:B------:R-:W-:Y:S02]  /*2f9a0*/  IMAD.IADD R42, R4, 0x1, -R42 ;  /* 0x00000001042a7824 */ /* 0x000fe400078e0a2a */
[----:B------:R-:W-:Y:S02]  /*2f9b0*/  IMAD.MOV.U32 R4, RZ, RZ, RZ ;  /* 0x000000ffff047224 */ /* 0x000fe400078e00ff */
        /* <DEDUP_REMOVED lines=11> */
[----:B------:R-:W-:Y:S01]  /*2fa70*/  DMUL.RP R4, R38, R4 ;  /* 0x0000000426047228 */ /* 0x000fe20000008000 */
[----:B------:R-:W-:Y:S01]  /*2fa80*/  IMAD.MOV.U32 R2, RZ, RZ, RZ ;  /* 0x000000ffff027224 */ /* 0x000fe200078e00ff */
[----:B------:R-:W-:-:S05]  /*2fa90*/  IADD3 R42, -R42, -0x43300000, RZ ;  /* 0xbcd000002a2a7810 */ /* 0x000fca0007ffe1ff */
[----:B------:R-:W-:-:S03]  /*2faa0*/  DFMA R2, R8, -R2, R38 ;  /* 0x800000020802722b */ /* 0x000fc60000000026 */
[----:B------:R-:W-:-:S07]  /*2fab0*/  LOP3.LUT R6, R5, R6, RZ, 0x3c, !PT ;  /* 0x0000000605067212 */ /* 0x000fce00078e3cff */
[----:B------:R-:W-:-:S04]  /*2fac0*/  FSETP.NEU.AND P0, PT, |R3|, R42, PT ;  /* 0x0000002a0300720b */ /* 0x000fc80003f0d200 */
[----:B------:R-:W-:Y:S02]  /*2fad0*/  FSEL R4, R4, R8, !P0 ;  /* 0x0000000804047208 */ /* 0x000fe40004000000 */
[----:B------:R-:W-:-:S05]  /*2fae0*/  FSEL R8, R6, R9, !P0 ;  /* 0x0000000906087208 */ /* 0x000fca0004000000 */
[----:B------:R-:W-:Y:S02]  /*2faf0*/  IMAD.MOV.U32 R9, RZ, RZ, R8 ;  /* 0x000000ffff097224 */ /* 0x000fe400078e0008 */
[----:B------:R-:W-:Y:S01]  /*2fb00*/  IMAD.MOV.U32 R8, RZ, RZ, R4 ;  /* 0x000000ffff087224 */ /* 0x000fe200078e0004 */
[----:B------:R-:W-:Y:S06]  /*2fb10*/  BRA `(.L_x_31448) ;  /* 0x0000000000607947 */ /* 0x000fec0003800000 */
.L_x_31447:
        /* <DEDUP_REMOVED lines=17> */
.L_x_31450:
[----:B------:R-:W-:-:S05]  /*2fc30*/  LOP3.LUT R8, R3, 0x80000, RZ, 0xfc, !PT ;  /* 0x0008000003087812 */ /* 0x000fca00078efcff */
[----:B------:R-:W-:Y:S02]  /*2fc40*/  IMAD.MOV.U32 R9, RZ, RZ, R8 ;  /* 0x000000ffff097224 */ /* 0x000fe400078e0008 */
[----:B------:R-:W-:Y:S01]  /*2fc50*/  IMAD.MOV.U32 R8, RZ, RZ, R2 ;  /* 0x000000ffff087224 */ /* 0x000fe200078e0002 */
[----:B------:R-:W-:Y:S06]  /*2fc60*/  BRA `(.L_x_31448) ;  /* 0x00000000000c7947 */ /* 0x000fec0003800000 */
.L_x_31449:
[----:B------:R-:W-:-:S05]  /*2fc70*/  LOP3.LUT R8, R5, 0x80000, RZ, 0xfc, !PT ;  /* 0x0008000005087812 */ /* 0x000fca00078efcff */
[----:B------:R-:W-:Y:S02]  /*2fc80*/  IMAD.MOV.U32 R9, RZ, RZ, R8 ;  /* 0x000000ffff097224 */ /* 0x000fe400078e0008 */
[----:B------:R-:W-:-:S07]  /*2fc90*/  IMAD.MOV.U32 R8, RZ, RZ, R4 ;  /* 0x000000ffff087224 */ /* 0x000fce00078e0004 */
.L_x_31448:
[----:B------:R-:W-:Y:S05]  /*2fca0*/  BSYNC B0 ;  /* 0x0000000000007941 */ /* 0x000fea0003800000 */
.L_x_31446:
[----:B------:R-:W-:Y:S02]  /*2fcb0*/  IMAD.MOV.U32 R4, RZ, RZ, R0 ;  /* 0x000000ffff047224 */ /* 0x000fe400078e0000 */
[----:B------:R-:W-:Y:S02]  /*2fcc0*/  IMAD.MOV.U32 R5, RZ, RZ, 0x0 ;  /* 0x00000000ff057424 */ /* 0x000fe400078e00ff */
[----:B------:R-:W-:Y:S02]  /*2fcd0*/  IMAD.MOV.U32 R2, RZ, RZ, R8 ;  /* 0x000000ffff027224 */ /* 0x000fe400078e0008 */
[----:B------:R-:W-:Y:S01]  /*2fce0*/  IMAD.MOV.U32 R3, RZ, RZ, R9 ;  /* 0x000000ffff037224 */ /* 0x000fe200078e0009 */
[----:B------:R-:W-:Y:S06]  /*2fcf0*/  RET.REL.NODEC R4 `(_ZN2at6native27unrolled_elementwise_kernelIZZZNS0_50_GLOBAL__N__2680c7bb_12_PowKernel_cu_7dd49032_316824pow_tensor_scalar_kernelERNS_18TensorIteratorBaseERKN3c106ScalarEENKUlvE_clEvENKUlvE_clEvEUlNS5_7complexIdEEE0_St5arrayIPcLm2EELi4E23TrivialOffsetCalculatorILi1EjESI_NS0_6memory12LoadWithCastILi1EEENSJ_13StoreWithCastILi1EEEEEviT_T0_T2_T3_T4_T5_) ;  /* 0xfffffd0004c07950 */ /* 0x000fec0003c3ffff */
        .type           $_ZN2at6native27unrolled_elementwise_kernelIZZZNS0_50_GLOBAL__N__2680c7bb_12_PowKernel_cu_7dd49032_316824pow_tensor_scalar_kernelERNS_18TensorIteratorBaseERKN3c106ScalarEENKUlvE_clEvENKUlvE_clEvEUlNS5_7complexIdEEE0_St5arrayIPcLm2EELi4E23TrivialOffsetCalculatorILi1EjESI_NS0_6memory12LoadWithCastILi1EEENSJ_13StoreWithCastILi1EEEEEviT_T0_T2_T3_T4_T5_$__internal_trig_reduction_slowpathd,@function
        .size           $_ZN2at6native27unrolled_elementwise_kernelIZZZNS0_50_GLOBAL__N__2680c7bb_12_PowKernel_cu_7dd49032_316824pow_tensor_scalar_kernelERNS_18TensorIteratorBaseERKN3c106ScalarEENKUlvE_clEvENKUlvE_clEvEUlNS5_7complexIdEEE0_St5arrayIPcLm2EELi4E23TrivialOffsetCalculatorILi1EjESI_NS0_6memory12LoadWithCastILi1EEENSJ_13StoreWithCastILi1EEEEEviT_T0_T2_T3_T4_T5_$__internal_trig_reduction_slowpathd,(.L_x_71515 - $_ZN2at6native27unrolled_elementwise_kernelIZZZNS0_50_GLOBAL__N__2680c7bb_12_PowKernel_cu_7dd49032_316824pow_tensor_scalar_kernelERNS_18TensorIteratorBaseERKN3c106ScalarEENKUlvE_clEvENKUlvE_clEvEUlNS5_7complexIdEEE0_St5arrayIPcLm2EELi4E23TrivialOffsetCalculatorILi1EjESI_NS0_6memory12LoadWithCastILi1EEENSJ_13StoreWithCastILi1EEEEEviT_T0_T2_T3_T4_T5_$__internal_trig_reduction_slowpathd)
$_ZN2at6native27unrolled_elementwise_kernelIZZZNS0_50_GLOBAL__N__2680c7bb_12_PowKernel_cu_7dd49032_316824pow_tensor_scalar_kernelERNS_18TensorIteratorBaseERKN3c106ScalarEENKUlvE_clEvENKUlvE_clEvEUlNS5_7complexIdEEE0_St5arrayIPcLm2EELi4E23TrivialOffsetCalculatorILi1EjESI_NS0_6memory12LoadWithCastILi1EEENSJ_13StoreWithCastILi1EEEEEviT_T0_T2_T3_T4_T5_$__internal_trig_reduction_slowpathd:
[----:B------:R-:W-:Y:S01]  /*2fd00*/  SHF.R.U32.HI R5, RZ, 0x14, R3 ;  /* 0x00000014ff057819 */ /* 0x000fe20000011603 */
[----:B------:R-:W-:Y:S02]  /*2fd10*/  IMAD.MOV.U32 R8, RZ, RZ, R0 ;  /* 0x000000ffff087224 */ /* 0x000fe400078e0000 */
[----:B------:R-:W-:Y:S01]  /*2fd20*/  IMAD.MOV.U32 R0, RZ, RZ, RZ ;  /* 0x000000ffff007224 */ /* 0x000fe200078e00ff */
[----:B------:R-:W-:-:S04]  /*2fd30*/  LOP3.LUT R4, R5, 0x7ff, RZ, 0xc0, !PT ;  /* 0x000007ff05047812 */ /* 0x000fc800078ec0ff */
[----:B------:R-:W-:-:S13]  /*2fd40*/  ISETP.NE.AND P0, PT, R4, 0x7ff, PT ;  /* 0x000007ff0400780c */ /* 0x000fda0003f05270 */
[----:B------:R-:W-:Y:S05]  /*2fd50*/  @!P0 BRA `(.L_x_31451) ;  /* 0x00000008004c8947 */ /* 0x000fea0003800000 */
[----:B------:R-:W-:Y:S01]  /*2fd60*/  VIADD R0, R4, 0xfffffc00 ;  /* 0xfffffc0004007836 */ /* 0x000fe20000000000 */
[----:B------:R-:W-:Y:S01]  /*2fd70*/  BSSY B0, `(.L_x_31452) ;  /* 0x0000037000007945 */ /* 0x000fe20003800000 */
[----:B------:R-:W-:Y:S01]  /*2fd80*/  VIADD R41, R5, 0xfffffc00 ;  /* 0xfffffc0005297836 */ /* 0x000fe20000000000 */
[----:B------:R-:W-:Y:S02]  /*2fd90*/  CS2R R10, SRZ ;  /* 0x00000000000a7805 */ /* 0x000fe4000001ff00 */
[----:B------:R-:W-:-:S04]  /*2fda0*/  SHF.R.U32.HI R0, RZ, 0x6, R0 ;  /* 0x00000006ff007819 */ /* 0x000fc80000011600 */
[C---:B------:R-:W-:Y:S02]  /*2fdb0*/  IADD3 R4, -R0.reuse, 0x10, RZ ;  /* 0x0000001000047810 */ /* 0x040fe40007ffe1ff */
[----:B------:R-:W-:Y:S02]  /*2fdc0*/  IADD3 R40, -R0, 0x13, RZ ;  /* 0x0000001300287810 */ /* 0x000fe40007ffe1ff */
[----:B------:R-:W-:Y:S02]  /*2fdd0*/  ISETP.GT.AND P0, PT, R4, 0xe, PT ;  /* 0x0000000e0400780c */ /* 0x000fe40003f04270 */
[----:B------:R-:W-:Y:S02]  /*2fde0*/  IADD3 R42, -R0, 0xf, RZ ;  /* 0x0000000f002a7810 */ /* 0x000fe40007ffe1ff */
[----:B------:R-:W-:Y:S02]  /*2fdf0*/  SEL R40, R40, 0x12, !P0 ;  /* 0x0000001228287807 */ /* 0x000fe40004000000 */
[----:B------:R-:W-:-:S02]  /*2fe00*/  LOP3.LUT P0, R41, R41, 0x3f, RZ, 0xc0, !PT ;  /* 0x0000003f29297812 */ /* 0x000fc4000780c0ff */
[----:B------:R-:W-:Y:S01]  /*2fe10*/  ISETP.GT.AND P1, PT, R4, R40, PT ;  /* 0x000000280400720c */ /* 0x000fe20003f24270 */
[----:B------:R-:W-:-:S12]  /*2fe20*/  IMAD.MOV.U32 R4, RZ, RZ, R42 ;  /* 0x000000ffff047224 */ /* 0x000fd800078e002a */
[----:B------:R-:W-:Y:S05]  /*2fe30*/  @P1 BRA `(.L_x_31453) ;  /* 0x0000000000a81947 */ /* 0x000fea0003800000 */
[----:B------:R-:W0:Y:S01]  /*2fe40*/  LDC.64 R6, c[0x4][0x1b0] ;  /* 0x01006c00ff067b82 */ /* 0x000e220000000a00 */
[----:B------:R-:W-:Y:S01]  /*2fe50*/  SHF.L.U64.HI R9, R8, 0xb, R3 ;  /* 0x0000000b08097819 */ /* 0x000fe20000010203 */
[----:B------:R-:W-:Y:S01]  /*2fe60*/  IMAD.MOV.U32 R0, RZ, RZ, R1 ;  /* 0x000000ffff007224 */ /* 0x000fe200078e0001 */
[----:B------:R-:W-:Y:S01]  /*2fe70*/  CS2R R10, SRZ ;  /* 0x00000000000a7805 */ /* 0x000fe2000001ff00 */
[----:B------:R-:W-:-:S04]  /*2fe80*/  IMAD.MOV.U32 R4, RZ, RZ, R42 ;  /* 0x000000ffff047224 */ /* 0x000fc800078e002a */
[----:B------:R-:W1:Y:S01]  /*2fe90*/  LDC.64 R44, c[0x0][0x208] ;  /* 0x00008200ff2c7b82 */ /* 0x000e620000000a00 */
[----:B0-----:R-:W-:-:S04]  /*2fea0*/  IMAD.WIDE R6, R42, 0x8, R6 ;  /* 0x000000082a067825 */ /* 0x001fc800078e0206 */
[----:B------:R-:W-:Y:S02]  /*2feb0*/  IMAD.MOV.U32 R5, RZ, RZ, R6 ;  /* 0x000000ffff057224 */ /* 0x000fe400078e0006 */
[----:B------:R-:W-:Y:S02]  /*2fec0*/  IMAD.MOV.U32 R6, RZ, RZ, R7 ;  /* 0x000000ffff067224 */ /* 0x000fe400078e0007 */
[----:B------:R-:W-:Y:S01]  /*2fed0*/  IMAD.SHL.U32 R7, R8, 0x800, RZ ;  /* 0x0000080008077824 */ /* 0x000fe200078e00ff */
[----:B-1----:R-:W-:-:S07]  /*2fee0*/  LOP3.LUT R8, R9, 0x80000000, RZ, 0xfc, !PT ;  /* 0x8000000009087812 */ /* 0x002fce00078efcff */
.L_x_31454:
[----:B------:R-:W-:Y:S01]  /*2fef0*/  R2UR UR4, R44 ;  /* 0x000000002c0472ca */ /* 0x000fe200000e0000 */
[----:B------:R-:W-:Y:S01]  /*2ff00*/  IMAD.MOV.U32 R36, RZ, RZ, R5 ;  /* 0x000000ffff247224 */ /* 0x000fe200078e0005 */
[----:B------:R-:W-:Y:S01]  /*2ff10*/  R2UR UR5, R45 ;  /* 0x000000002d0572ca */ /* 0x000fe200000e0000 */
[----:B------:R-:W-:-:S12]  /*2ff20*/  IMAD.MOV.U32 R37, RZ, RZ, R6 ;  /* 0x000000ffff257224 */ /* 0x000fd800078e0006 */
[----:B------:R-:W2:Y:S01]  /*2ff30*/  LDG.E.64.CONSTANT R36, desc[UR4][R36.64] ;  /* 0x0000000424247981 */ /* 0x000ea2000c1e9b00 */
[----:B------:R-:W-:Y:S02]  /*2ff40*/  IMAD.MOV.U32 R38, RZ, RZ, R10 ;  /* 0x000000ffff267224 */ /* 0x000fe400078e000a */
[----:B------:R-:W-:Y:S02]  /*2ff50*/  IMAD.MOV.U32 R39, RZ, RZ, R11 ;  /* 0x000000ffff277224 */ /* 0x000fe400078e000b */
[----:B------:R-:W-:Y:S02]  /*2ff60*/  VIADD R4, R4, 0x1 ;  /* 0x0000000104047836 */ /* 0x000fe40000000000 */
[----:B--2---:R-:W-:-:S04]  /*2ff70*/  IMAD.WIDE.U32 R38, P1, R36, R7, R38 ;  /* 0x0000000724267225 */ /* 0x004fc80007820026 */
[----:B------:R-:W-:Y:S02]  /*2ff80*/  IMAD R9, R36, R8, RZ ;  /* 0x0000000824097224 */ /* 0x000fe400078e02ff */
[----:B------:R-:W-:-:S03]  /*2ff90*/  IMAD R10, R37, R7, RZ ;  /* 0x00000007250a7224 */ /* 0x000fc600078e02ff */
[----:B------:R-:W-:-:S04]  /*2ffa0*/  IADD3 R9, P3, R9, R39, RZ ;  /* 0x0000002709097210 */ /* 0x000fc80007f7e0ff */
[----:B------:R-:W-:Y:S01]  /*2ffb0*/  IADD3 R11, P4, R10, R9, RZ ;  /* 0x000000090a0b7210 */ /* 0x000fe20007f9e0ff */
[----:B------:R-:W-:Y:S02]  /*2ffc0*/  IMAD.MOV.U32 R10, RZ, RZ, R38 ;  /* 0x000000ffff0a7224 */ /* 0x000fe400078e0026 */
[----:B------:R-:W-:-:S03]  /*2ffd0*/  IMAD.HI.U32 R9, R36, R8, RZ ;  /* 0x0000000824097227 */ /* 0x000fc600078e00ff */
[----:B------:R0:W-:Y:S01]  /*2ffe0*/  STL.64 [R0], R10 ;  /* 0x0000000a00007387 */ /* 0x0001e20000100a00 */
[----:B------:R-:W-:Y:S02]  /*2fff0*/  IMAD.X R9, RZ, RZ, R9, P1 ;  /* 0x000000ffff097224 */ /* 0x000fe400008e0609 */
[C---:B------:R-:W-:Y:S02]  /*30000*/  IMAD R36, R37.reuse, R8, RZ ;  /* 0x0000000825247224 */ /* 0x040fe400078e02ff */
[----:B0-----:R-:W-:-:S04]  /*30010*/  IMAD.HI.U32 R10, R37, R7, RZ ;  /* 0x00000007250a7227 */ /* 0x001fc800078e00ff */
[----:B------:R-:W-:Y:S01]  /*30020*/  VIADD R0, R0, 0x8 ;  /* 0x0000000800007836 */ /* 0x000fe20000000000 */
[----:B------:R-:W-:Y:S01]  /*30030*/  IADD3.X R9, P1, R10, R9, RZ, P3, !PT ;  /* 0x000000090a097210 */ /* 0x000fe20001f3e4ff */
[----:B------:R-:W-:Y:S01]  /*30040*/  IMAD.HI.U32 R10, R37, R8, RZ ;  /* 0x00000008250a7227 */ /* 0x000fe200078e00ff */
[----:B------:R-:W-:Y:S02]  /*30050*/  ISETP.GE.AND P3, PT, R4, R40, PT ;  /* 0x000000280400720c */ /* 0x000fe40003f66270 */
[----:B------:R-:W-:Y:S01]  /*30060*/  IADD3.X R9, P4, R36, R9, RZ, P4, !PT ;  /* 0x0000000924097210 */ /* 0x000fe2000279e4ff */
[----:B------:R-:W-:Y:S01]  /*30070*/  IMAD.X R10, RZ, RZ, R10, P1 ;  /* 0x000000ffff0a7224 */ /* 0x000fe200008e060a */
[----:B------:R-:W-:-:S03]  /*30080*/  IADD3 R5, P1, R5, 0x8, RZ ;  /* 0x0000000805057810 */ /* 0x000fc60007f3e0ff */
[----:B------:R-:W-:Y:S02]  /*30090*/  IMAD.X R10, RZ, RZ, R10, P4 ;  /* 0x000000ffff0a7224 */ /* 0x000fe400020e060a */
[----:B------:R-:W-:Y:S02]  /*300a0*/  IMAD.X R6, RZ, RZ, R6, P1 ;  /* 0x000000ffff067224 */ /* 0x000fe400008e0606 */
[----:B------:R-:W-:Y:S02]  /*300b0*/  IMAD.MOV.U32 R11, RZ, RZ, R10 ;  /* 0x000000ffff0b7224 */ /* 0x000fe400078e000a */
[----:B------:R-:W-:Y:S01]  /*300c0*/  IMAD.MOV.U32 R10, RZ, RZ, R9 ;  /* 0x000000ffff0a7224 */ /* 0x000fe200078e0009 */
[----:B------:R-:W-:Y:S06]  /*300d0*/  @!P3 BRA `(.L_x_31454) ;  /* 0xfffffffc0084b947 */ /* 0x000fec000383ffff */
.L_x_31453:
[----:B------:R-:W-:Y:S05]  /*300e0*/  BSYNC B0 ;  /* 0x0000000000007941 */ /* 0x000fea0003800000 */
.L_x_31452:
[----:B------:R-:W-:-:S04]  /*300f0*/  IMAD.IADD R42, R4, 0x1, -R42 ;  /* 0x00000001042a7824 */ /* 0x000fc800078e0a2a */
[----:B------:R-:W-:-:S05]  /*30100*/  IMAD R42, R42, 0x8, R1 ;  /* 0x000000082a2a7824 */ /* 0x000fca00078e0201 */
[----:B------:R0:W-:Y:S04]  /*30110*/  STL.64 [R42], R10 ;  /* 0x0000000a2a007387 */ /* 0x0001e80000100a00 */
[----:B------:R-:W0:Y:S04]  /*30120*/  LDL.64 R4, [R1+0x10] ;  /* 0x0000100001047983 */ /* 0x000e280000100a00 */
[----:B------:R-:W2:Y:S04]  /*30130*/  @P0 LDL.64 R8, [R1+0x8] ;  /* 0x0000080001080983 */ /* 0x000ea80000100a00 */
[----:B------:R-:W3:Y:S01]  /*30140*/  LDL.64 R6, [R1+0x18] ;  /* 0x0000180001067983 */ /* 0x000ee20000100a00 */
[----:B------:R-:W-:Y:S01]  /*30150*/  @P0 IADD3 R0, -R41, 0x40, RZ ;  /* 0x0000004029000810 */ /* 0x000fe20007ffe1ff */
[----:B------:R-:W-:Y:S01]  /*30160*/  UMOV UR4, URZ ;  /* 0x0000003f00047c82 */ /* 0x000fe20008000000 */
[----:B0-----:R-:W-:-:S02]  /*30170*/  @P0 SHF.L.U32 R11, R4, R41, RZ ;  /* 0x00000029040b0219 */ /* 0x001fc400000006ff */
[-C--:B------:R-:W-:Y:S02]  /*30180*/  @P0 SHF.R.U64 R10, R4, R0.reuse, R5 ;  /* 0x00000000040a0219 */ /* 0x080fe40000001205 */
[-C--:B--2---:R-:W-:Y:S02]  /*30190*/  @P0 SHF.R.U64 R36, R8, R0.reuse, R9 ;  /* 0x0000000008240219 */ /* 0x084fe40000001209 */
[----:B------:R-:W-:Y:S02]  /*301a0*/  @P0 SHF.L.U64.HI R8, R4, R41, R5 ;  /* 0x0000002904080219 */ /* 0x000fe40000010205 */
[----:B------:R-:W-:Y:S02]  /*301b0*/  @P0 LOP3.LUT R4, R36, R11, RZ, 0xfc, !PT ;  /* 0x0000000b24040212 */ /* 0x000fe400078efcff */
[-C--:B------:R-:W-:Y:S02]  /*301c0*/  @P0 SHF.R.U32.HI R9, RZ, R0.reuse, R9 ;  /* 0x00000000ff090219 */ /* 0x080fe40000011609 */
[----:B------:R-:W-:-:S02]  /*301d0*/  @P0 SHF.R.U32.HI R11, RZ, R0, R5 ;  /* 0x00000000ff0b0219 */ /* 0x000fc40000011605 */
[CC--:B---3--:R-:W-:Y:S02]  /*301e0*/  @P0 SHF.L.U32 R0, R6.reuse, R41.reuse, RZ ;  /* 0x0000002906000219 */ /* 0x0c8fe400000006ff */
[----:B------:R-:W-:Y:S02]  /*301f0*/  @P0 SHF.L.U64.HI R41, R6, R41, R7 ;  /* 0x0000002906290219 */ /* 0x000fe40000010207 */
        /* <DEDUP_REMOVED lines=17> */
[C---:B------:R-:W-:Y:S02]  /*30310*/  LOP3.LUT P0, RZ, R36.reuse, 0x1, RZ, 0xc0, !PT ;  /* 0x0000000124ff7812 */ /* 0x040fe4000780c0ff */
[----:B------:R-:W-:Y:S02]  /*30320*/  LOP3.LUT R36, R36, 0x1, RZ, 0xc0, !PT ;  /* 0x0000000124247812 */ /* 0x000fe400078ec0ff */
[----:B------:R-:W-:Y:S02]  /*30330*/  SEL R0, R0, R4, !P0 ;  /* 0x0000000400007207 */ /* 0x000fe40004000000 */
[----:B------:R-:W-:Y:S02]  /*30340*/  SEL R5, R5, R6, !P0 ;  /* 0x0000000605057207 */ /* 0x000fe40004000000 */
[----:B------:R-:W-:-:S04]  /*30350*/  ISETP.NE.U32.AND P1, PT, R0, RZ, PT ;  /* 0x000000ff0000720c */ /* 0x000fc80003f25070 */
[----:B------:R-:W-:Y:S01]  /*30360*/  SEL R4, R5, R0, !P1 ;  /* 0x0000000005047207 */ /* 0x000fe20004800000 */
[----:B------:R-:W-:-:S05]  /*30370*/  @P0 IMAD.MOV R8, RZ, RZ, -R8 ;  /* 0x000000ffff080224 */ /* 0x000fca00078e0a08 */
[----:B------:R-:W0:Y:S02]  /*30380*/  FLO.U32 R4, R4 ;  /* 0x0000000400047300 */ /* 0x000e2400000e0000 */
[C---:B0-----:R-:W-:Y:S02]  /*30390*/  IADD3 R6, -R4.reuse, 0x1f, RZ ;  /* 0x0000001f04067810 */ /* 0x041fe40007ffe1ff */
[----:B------:R-:W-:-:S03]  /*303a0*/  IADD3 R4, -R4, 0x3f, RZ ;  /* 0x0000003f04047810 */ /* 0x000fc60007ffe1ff */
[----:B------:R-:W-:Y:S01]  /*303b0*/  @P1 IMAD.MOV R4, RZ, RZ, R6 ;  /* 0x000000ffff041224 */ /* 0x000fe200078e0206 */
[----:B------:R-:W-:-:S04]  /*303c0*/  SEL R6, R9, R10, !P0 ;  /* 0x0000000a09067207 */ /* 0x000fc80004000000 */
[C---:B------:R-:W-:Y:S02]  /*303d0*/  ISETP.NE.U32.AND P1, PT, R4.reuse, RZ, PT ;  /* 0x000000ff0400720c */ /* 0x040fe40003f25070 */
[----:B------:R-:W-:Y:S02]  /*303e0*/  IADD3 R9, -R4, 0x40, RZ ;  /* 0x0000004004097810 */ /* 0x000fe40007ffe1ff */
[----:B------:R-:W-:Y:S02]  /*303f0*/  ISETP.NE.AND.EX P1, PT, RZ, RZ, PT, P1 ;  /* 0x000000ffff00720c */ /* 0x000fe40003f25310 */
[CC--:B------:R-:W-:Y:S02]  /*30400*/  SHF.L.U32 R10, R5.reuse, R4.reuse, RZ ;  /* 0x00000004050a7219 */ /* 0x0c0fe400000006ff */
[----:B------:R-:W-:Y:S02]  /*30410*/  SHF.R.U64 R8, R8, R9, R6 ;  /* 0x0000000908087219 */ /* 0x000fe40000001206 */
[----:B------:R-:W-:-:S02]  /*30420*/  SHF.L.U64.HI R37, R5, R4, R0 ;  /* 0x0000000405257219 */ /* 0x000fc40000010200 */
[----:B------:R-:W-:Y:S01]  /*30430*/  SHF.R.U32.HI R6, RZ, R9, R6 ;  /* 0x00000009ff067219 */ /* 0x000fe20000011606 */
[----:B------:R-:W-:-:S04]  /*30440*/  IMAD.MOV.U32 R9, RZ, RZ, RZ ;  /* 0x000000ffff097224 */ /* 0x000fc800078e00ff */
[----:B------:R-:W-:Y:S02]  /*30450*/  @P1 LOP3.LUT R5, R8, R10, RZ, 0xfc, !PT ;  /* 0x0000000a08051212 */ /* 0x000fe400078efcff */
[----:B------:R-:W-:-:S03]  /*30460*/  @P1 LOP3.LUT R0, R6, R37, RZ, 0xfc, !PT ;  /* 0x0000002506001212 */ /* 0x000fc600078efcff */
[----:B------:R-:W-:-:S04]  /*30470*/  IMAD.WIDE.U32 R10, R5, 0x2168c235, RZ ;  /* 0x2168c235050a7825 */ /* 0x000fc800078e00ff */
[----:B------:R-:W-:Y:S01]  /*30480*/  IMAD.MOV.U32 R8, RZ, RZ, R11 ;  /* 0x000000ffff087224 */ /* 0x000fe200078e000b */
[----:B------:R-:W-:-:S03]  /*30490*/  IADD3 RZ, P1, R10, R10, RZ ;  /* 0x0000000a0aff7210 */ /* 0x000fc60007f3e0ff */
[----:B------:R-:W-:-:S04]  /*304a0*/  IMAD.WIDE.U32 R8, R5, -0x36f0255e, R8 ;  /* 0xc90fdaa205087825 */ /* 0x000fc800078e0008 */
[----:B------:R-:W-:-:S04]  /*304b0*/  IMAD.HI.U32 R5, R0, -0x36f0255e, RZ ;  /* 0xc90fdaa200057827 */ /* 0x000fc800078e00ff */
[----:B------:R-:W-:-:S04]  /*304c0*/  IMAD.WIDE.U32 R8, P3, R0, 0x2168c235, R8 ;  /* 0x2168c23500087825 */ /* 0x000fc80007860008 */
[----:B------:R-:W-:Y:S01]  /*304d0*/  IMAD R0, R0, -0x36f0255e, RZ ;  /* 0xc90fdaa200007824 */ /* 0x000fe200078e02ff */
[----:B------:R-:W-:Y:S01]  /*304e0*/  IADD3.X RZ, P1, R8, R8, RZ, P1, !PT ;  /* 0x0000000808ff7210 */ /* 0x000fe20000f3e4ff */
[----:B------:R-:W-:-:S03]  /*304f0*/  IMAD.X R5, RZ, RZ, R5, P3 ;  /* 0x000000ffff057224 */ /* 0x000fc600018e0605 */
[----:B------:R-:W-:-:S05]  /*30500*/  IADD3 R0, P3, R0, R9, RZ ;  /* 0x0000000900007210 */ /* 0x000fca0007f7e0ff */
        /* <DEDUP_REMOVED lines=10> */
[----:B------:R-:W-:-:S03]  /*305b0*/  IMAD.IADD R4, R6, 0x1, R4 ;  /* 0x0000000106047824 */ /* 0x000fc600078e0204 */
[----:B------:R-:W-:-:S04]  /*305c0*/  SHF.R.U64 R5, R5, 0xa, R0 ;  /* 0x0000000a05057819 */ /* 0x000fc80000001200 */
[----:B------:R-:W-:-:S04]  /*305d0*/  IADD3 R5, P1, R5, 0x1, RZ ;  /* 0x0000000105057810 */ /* 0x000fc80007f3e0ff */
[----:B------:R-:W-:Y:S02]  /*305e0*/  LEA.HI.X R0, R0, RZ, RZ, 0x16, P1 ;  /* 0x000000ff00007211 */ /* 0x000fe400008fb4ff */
[----:B------:R-:W-:Y:S02]  /*305f0*/  LOP3.LUT P1, R3, R3, 0x80000000, RZ, 0xc0, !PT ;  /* 0x8000000003037812 */ /* 0x000fe4000782c0ff */
[--C-:B------:R-:W-:Y:S01]  /*30600*/  SHF.R.U64 R8, R5, 0x1, R0.reuse ;  /* 0x0000000105087819 */ /* 0x100fe20000001200 */
[----:B------:R-:W-:Y:S01]  /*30610*/  IMAD.SHL.U32 R5, R4, 0x100000, RZ ;  /* 0x0010000004057824 */ /* 0x000fe200078e00ff */
[----:B------:R-:W-:Y:S02]  /*30620*/  SHF.R.U32.HI R4, RZ, 0x1, R0 ;  /* 0x00000001ff047819 */ /* 0x000fe40000011600 */
[----:B------:R-:W-:Y:S02]  /*30630*/  IADD3 R8, P3, P4, R8, -UR4, RZ ;  /* 0x8000000408087c10 */ /* 0x000fe4000fc7e0ff */
[----:B------:R-:W-:-:S02]  /*30640*/  LEA.HI R0, R7, R36, RZ, 0x2 ;  /* 0x0000002407007211 */ /* 0x000fc400078f10ff */
[----:B------:R-:W-:Y:S02]  /*30650*/  @P0 LOP3.LUT R3, R3, 0x80000000, RZ, 0x3c, !PT ;  /* 0x8000000003030812 */ /* 0x000fe400078e3cff */
[----:B------:R-:W-:Y:S01]  /*30660*/  IADD3.X R4, R4, 0x3fe00000, ~R5, P3, P4 ;  /* 0x3fe0000004047810 */ /* 0x000fe20001fe8c05 */
[----:B------:R-:W-:-:S03]  /*30670*/  @P1 IMAD.MOV R0, RZ, RZ, -R0 ;  /* 0x000000ffff001224 */ /* 0x000fc600078e0a00 */
[----:B------:R-:W-:-:S07]  /*30680*/  LOP3.LUT R3, R4, R3, RZ, 0xfc, !PT ;  /* 0x0000000304037212 */ /* 0x000fce00078efcff */
.L_x_31451:
[----:B------:R-:W-:Y:S02]  /*30690*/  IMAD.MOV.U32 R5, RZ, RZ, R3 ;  /* 0x000000ffff057224 */ /* 0x000fe400078e0003 */
[----:B------:R-:W-:Y:S02]  /*306a0*/  IMAD.MOV.U32 R3, RZ, RZ, 0x0 ;  /* 0x00000000ff037424 */ /* 0x000fe400078e00ff */
[----:B------:R-:W-:Y:S02]  /*306b0*/  IMAD.MOV.U32 R4, RZ, RZ, R8 ;  /* 0x000000ffff047224 */ /* 0x000fe400078e0008 */
[----:B------:R-:W-:Y:S05]  /*306c0*/  RET.REL.NODEC R2 `(_ZN2at6native27unrolled_elementwise_kernelIZZZNS0_50_GLOBAL__N__2680c7bb_12_PowKernel_cu_7dd49032_316824pow_tensor_scalar_kernelERNS_18TensorIteratorBaseERKN3c106ScalarEENKUlvE_clEvENKUlvE_clEvEUlNS5_7complexIdEEE0_St5arrayIPcLm2EELi4E23TrivialOffsetCalculatorILi1EjESI_NS0_6memory12LoadWithCastILi1EEENSJ_13StoreWithCastILi1EEEEEviT_T0_T2_T3_T4_T5_) ;  /* 0xfffffcf8024c7950 */ /* 0x000fea0003c3ffff */
.L_x_31455:
        /* <DEDUP_REMOVED lines=11> */
.L_x_71515:


//--------------------- .text._ZN2at6native18elementwise_kernelILi128ELi2EZNS0_22gpu_kernel_impl_nocastIZZZNS0_50_GLOBAL__N__2680c7bb_12_PowKernel_cu_7dd49032_316824pow_tensor_scalar_kernelERNS_18TensorIteratorBaseERKN3c106ScalarEENKUlvE_clEvENKUlvE_clEvEUlNS6_7complexIdEEE0_EEvS5_RKT_EUliE_EEviT1_ --------------------------
	.section	.text._ZN2at6native18elementwise_kernelILi128ELi2EZNS0_22gpu_kernel_impl_nocastIZZZNS0_50_GLOBAL__N__2680c7bb_12_PowKernel_cu_7dd49032_316824pow_tensor_scalar_kernelERNS_18TensorIteratorBaseERKN3c106ScalarEENKUlvE_clEvENKUlvE_clEvEUlNS6_7complexIdEEE0_EEvS5_RKT_EUliE_EEviT1_,"ax",@progbits
	.align	128
        .global         _ZN2at6native18elementwise_kernelILi128ELi2EZNS0_22gpu_kernel_impl_nocastIZZZNS0_50_GLOBAL__N__2680c7bb_12_PowKernel_cu_7dd49032_316824pow_tensor_scalar_kernelERNS_18TensorIteratorBaseERKN3c106ScalarEENKUlvE_clEvENKUlvE_clEvEUlNS6_7complexIdEEE0_EEvS5_RKT_EUliE_EEviT1_
        .type           _ZN2at6native18elementwise_kernelILi128ELi2EZNS0_22gpu_kernel_impl_nocastIZZZNS0_50_GLOBAL__N__2680c7bb_12_PowKernel_cu_7dd49032_316824pow_tensor_scalar_kernelERNS_18TensorIteratorBaseERKN3c106ScalarEENKUlvE_clEvENKUlvE_clEvEUlNS6_7complexIdEEE0_EEvS5_RKT_EUliE_EEviT1_,@function
        .size           _ZN2at6native18elementwise_kernelILi128ELi2EZNS0_22gpu_kernel_impl_nocastIZZZNS0_50_GLOBAL__N__2680c7bb_12_PowKernel_cu_7dd49032_316824pow_tensor_scalar_kernelERNS_18TensorIteratorBaseERKN3c106ScalarEENKUlvE_clEvENKUlvE_clEvEUlNS6_7complexIdEEE0_EEvS5_RKT_EUliE_EEviT1_,(.L_x_71517 - _ZN2at6native18elementwise_kernelILi128ELi2EZNS0_22gpu_kernel_impl_nocastIZZZNS0_50_GLOBAL__N__2680c7bb_12_PowKernel_cu_7dd49032_316824pow_tensor_scalar_kernelERNS_18TensorIteratorBaseERKN3c106ScalarEENKUlvE_clEvENKUlvE_clEvEUlNS6_7complexIdEEE0_EEvS5_RKT_EUliE_EEviT1_)
        .other          _ZN2at6native18elementwise_kernelILi128ELi2EZNS0_22gpu_kernel_impl_nocastIZZZNS0_50_GLOBAL__N__2680c7bb_12_PowKernel_cu_7dd49032_316824pow_tensor_scalar_kernelERNS_18TensorIteratorBaseERKN3c106ScalarEENKUlvE_clEvENKUlvE_clEvEUlNS6_7complexIdEEE0_EEvS5_RKT_EUliE_EEviT1_,@"STO_CUDA_ENTRY STV_DEFAULT"
_ZN2at6native18elementwise_kernelILi128ELi2EZNS0_22gpu_kernel_impl_nocastIZZZNS0_50_GLOBAL__N__2680c7bb_12_PowKernel_cu_7dd49032_316824pow_tensor_scalar_kernelERNS_18TensorIteratorBaseERKN3c106ScalarEENKUlvE_clEvENKUlvE_clEvEUlNS6_7complexIdEEE0_EEvS5_RKT_EUliE_EEviT1_:
.text._ZN2at6native18elementwise_kernelILi128ELi2EZNS0_22gpu_kernel_impl_nocastIZZZNS0_50_GLOBAL__N__2680c7bb_12_PowKernel_cu_7dd49032_316824pow_tensor_scalar_kernelERNS_18TensorIteratorBaseERKN3c106ScalarEENKUlvE_clEvENKUlvE_clEvEUlNS6_7complexIdEEE0_EEvS5_RKT_EUliE_EEviT1_:
        /* <DEDUP_REMOVED lines=300> */
[----:B------:R-:W-:Y:S02]  /*12c0*/  @P0 IMAD.MOV.U32 R4, RZ, RZ, RZ ;  /* 0x000000ffff040224 */ /* 0x000fe400078e00ff */
[----:B------:R-:W-:-:S05]  /*12d0*/  IMAD.MOV R7, RZ, RZ, -R5 ;  /* 0x000000ffff077224 */ /* 0x000fca00078e0a05 */
        /* <DEDUP_REMOVED lines=11> */
.L_x_31458:
[----:B------:R-:W-:Y:S02]  /*1390*/  ULDC.64 UR4, c[0x0][0x420] ;  /* 0x0001080000047ab9 */ /* 0x000fe40000000a00 */
[----:B------:R-:W-:-:S05]  /*13a0*/  IADD3 R8, P0, R0, UR4, RZ ;  /* 0x0000000400087c10 */ /* 0x000fca000ff1e0ff */
[----:B------:R-:W-:-:S06]  /*13b0*/  IMAD.X R9, RZ, RZ, UR5, P0 ;  /* 0x00000005ff097e24 */ /* 0x000fcc00080e06ff */
[----:B------:R-:W2:Y:S01]  /*13c0*/  LDG.E.128 R8, desc[UR8][R8.64] ;  /* 0x0000000808087981 */ /* 0x000ea2000c1e1d00 */
[----:B------:R-:W-:Y:S01]  /*13d0*/  BSSY B1, `(.L_x_31459) ;  /* 0x0000771000017945 */ /* 0x000fe20003800000 */
[----:B--2---:R-:W-:-:S14]  /*13e0*/  DSETP.NAN.AND P0, PT, R8, R10, PT ;  /* 0x0000000a0800722a */ /* 0x004fdc0003f08000 */
[----:B------:R-:W-:Y:S05]  /*13f0*/  @P0 BRA `(.L_x_31460) ;  /* 0x0000006800740947 */ /* 0x000fea0003800000 */
[----:B------:R-:W-:Y:S01]  /*1400*/  DADD R14, -RZ, |R10| ;  /* 0x00000000ff0e7229 */ /* 0x000fe2000000050a */
[----:B------:R-:W-:Y:S01]  /*1410*/  UMOV UR4, 0x85ebc8a0 ;  /* 0x85ebc8a000047882 */ /* 0x000fe20000000000 */
[----:B------:R-:W-:Y:S01]  /*1420*/  DADD R20, -RZ, |R8| ;  /* 0x00000000ff147229 */ /* 0x000fe20000000508 */
[----:B------:R-:W-:Y:S01]  /*1430*/  UMOV UR5, 0x7fd1ccf3 ;  /* 0x7fd1ccf300057882 */ /* 0x000fe20000000000 */
[----:B------:R-:W-:-:S08]  /*1440*/  DSETP.GEU.AND P1, PT, |R8|, |R10|, PT ;  /* 0x4000000a0800722a */ /* 0x000fd00003f2e200 */
        /* <DEDUP_REMOVED lines=58> */
[----:B------:R-:W-:-:S03]  /*17f0*/  @P0 VIADD R0, R0, 0x1 ;  /* 0x0000000100000836 */ /* 0x000fc60000000000 */
        /* <DEDUP_REMOVED lines=49> */
.L_x_31466:
        /* <DEDUP_REMOVED lines=18> */
[----:B------:R-:W-:-:S07]  /*1c30*/  IMAD.MOV.U32 R3, RZ, RZ, R21 ;  /* 0x000000ffff037224 */ /* 0x000fce00078e0015 */
[----:B------:R-:W-:Y:S05]  /*1c40*/  CALL.REL.NOINC `($__internal_72_$__cuda_sm20_div_rn_f64_full) ;  /* 0x0000013c00ac7944 */ /* 0x000fea0003c00000 */
.L_x_31469:
[----:B------:R-:W-:Y:S05]  /*1c50*/  BSYNC B4 ;  /* 0x0000000000047941 */ /* 0x000fea0003800000 */
.L_x_31468:
        /* <DEDUP_REMOVED lines=29> */
.L_x_31467:
[----:B------:R-:W-:Y:S05]  /*1e30*/  BSYNC B3 ;  /* 0x0000000000037941 */ /* 0x000fea0003800000 */
.L_x_31465:
        /* <DEDUP_REMOVED lines=20> */
[----:B------:R-:W-:Y:S05]  /*1f80*/  CALL.REL.NOINC `($__internal_72_$__cuda_sm20_div_rn_f64_full) ;  /* 0x0000013800dc7944 */ /* 0x000fea0003c00000 */
.L_x_31471:
[----:B------:R-:W-:Y:S05]  /*1f90*/  BSYNC B3 ;  /* 0x0000000000037941 */ /* 0x000fea0003800000 */
.L_x_31470:
[----:B------:R-:W-:Y:S01]  /*1fa0*/  DSETP.NEU.AND P0, PT, R18, RZ, PT ;  /* 0x000000ff1200722a */ /* 0x000fe20003f0d000 */
[----:B------:R-:W-:-:S13]  /*1fb0*/  BSSY B2, `(.L_x_31472) ;  /* 0x0000054000027945 */ /* 0x000fda0003800000 */
[----:B------:R-:W-:Y:S05]  /*1fc0*/  @!P0 BRA `(.L_x_31473) ;  /* 0x00000004003c8947 */ /* 0x000fea0003800000 */
[----:B------:R-:W-:Y:S01]  /*1fd0*/  DMUL R4, R2, R2 ;  /* 0x0000000202047228 */ /* 0x000fe20000000000 */
[----:B------:R-:W-:Y:S01]  /*1fe0*/  IMAD.MOV.U32 R6, RZ, RZ, -0x2449a4b7 ;  /* 0xdbb65b49ff067424 */ /* 0x000fe200078e00ff */
[----:B------:R-:W-:Y:S01]  /*1ff0*/  MOV R7, 0x3f2d3b63 ;  /* 0x3f2d3b6300077802 */ /* 0x000fe20000000f00 */
[----:B------:R-:W-:Y:S01]  /*2000*/  UMOV UR4, 0x2a25ff7e ;  /* 0x2a25ff7e00047882 */ /* 0x000fe20000000000 */
[----:B------:R-:W-:Y:S01]  /*2010*/  UMOV UR5, 0x3ef53e1d ;  /* 0x3ef53e1d00057882 */ /* 0x000fe20000000000 */
[----:B------:R-:W-:Y:S01]  /*2020*/  ISETP.GE.AND P2, PT, R9, RZ, PT ;  /* 0x000000ff0900720c */ /* 0x000fe20003f46270 */
[----:B------:R-:W-:Y:S02]  /*2030*/  DSETP.NEU.AND P0, PT, |R8|, |R10|, PT ;  /* 0x4000000a0800722a */ /* 0x000fe40003f0d200 */
        /* <DEDUP_REMOVED lines=72> */
.L_x_31473:
[----:B------:R-:W-:-:S04]  /*24c0*/  ISETP.GE.AND P0, PT, R9, RZ, PT ;  /* 0x000000ff0900720c */ /* 0x000fc80003f06270 */
[----:B------:R-:W-:Y:S02]  /*24d0*/  FSEL R2, RZ, 3.37028055040000000000e+12, P0 ;  /* 0x54442d18ff027808 */ /* 0x000fe40000000000 */
[----:B------:R-:W-:-:S07]  /*24e0*/  FSEL R3, RZ, 2.1426990032196044922, P0 ;  /* 0x400921fbff037808 */ /* 0x000fce0000000000 */
.L_x_31474:
[----:B------:R-:W-:Y:S05]  /*24f0*/  BSYNC B2 ;  /* 0x0000000000027941 */ /* 0x000fea0003800000 */
.L_x_31472:
[----:B------:R-:W-:Y:S01]  /*2500*/  DADD R8, |R8|, |R10| ;  /* 0x0000000008087229 */ /* 0x000fe2000000060a */
[----:B------:R-:W-:Y:S01]  /*2510*/  LOP3.LUT R11, R3, 0x80000000, R11, 0xb8, !PT ;  /* 0x80000000030b7812 */ /* 0x000fe200078eb80b */
[----:B------:R-:W-:-:S06]  /*2520*/  DMUL R20, R20, 0.5 ;  /* 0x3fe0000014147828 */ /* 0x000fcc0000000000 */
[----:B------:R-:W-:-:S06]  /*2530*/  DSETP.GTU.AND P0, PT, |R8|, +INF , PT ;  /* 0x7ff000000800742a */ /* 0x000fcc0003f0c200 */
[----:B------:R-:W-:Y:S02]  /*2540*/  FSEL R2, R8, R2, P0 ;  /* 0x0000000208027208 */ /* 0x000fe40000000000 */
[----:B------:R-:W-:Y:S01]  /*2550*/  FSEL R3, R9, R11, P0 ;  /* 0x0000000b09037208 */ /* 0x000fe20000000000 */
[----:B------:R-:W-:Y:S06]  /*2560*/  BRA `(.L_x_31475) ;  /* 0x00000064005c7947 */ /* 0x000fec0003800000 */
.L_x_31464:
        /* <DEDUP_REMOVED lines=39> */
[----:B------:R-:W-:Y:S01]  /*27e0*/  MOV R26, 0x8b7a8b04 ;  /* 0x8b7a8b04001a7802 */ /* 0x000fe20000000f00 */
[----:B------:R-:W-:Y:S01]  /*27f0*/  IMAD.MOV.U32 R27, RZ, RZ, 0x3ed0ee25 ;  /* 0x3ed0ee25ff1b7424 */ /* 0x000fe200078e00ff */
[----:B------:R-:W-:Y:S01]  /*2800*/  LOP3.LUT R5, R4, 0x3ff00000, RZ, 0xfc, !PT ;  /* 0x3ff0000004057812 */ /* 0x000fe200078efcff */
[----:B------:R-:W-:Y:S01]  /*2810*/  IMAD.MOV.U32 R4, RZ, RZ, R22 ;  /* 0x000000ffff047224 */ /* 0x000fe200078e0016 */
[----:B------:R-:W-:Y:S01]  /*2820*/  UMOV UR4, 0x3ae80f1e ;  /* 0x3ae80f1e00047882 */ /* 0x000fe20000000000 */
[----:B------:R-:W-:Y:S01]  /*2830*/  UMOV UR5, 0x3eb1380b ;  /* 0x3eb1380b00057882 */ /* 0x000fe20000000000 */
        /* <DEDUP_REMOVED lines=54> */
.L_x_31478:
[----:B------:R-:W-:Y:S05]  /*2ba0*/  BSYNC B2 ;  /* 0x0000000000027941 */ /* 0x000fea0003800000 */
.L_x_31477:
[----:B------:R-:W-:Y:S04]  /*2bb0*/  BSSY B3, `(.L_x_31479) ;  /* 0x0000008000037945 */ /* 0x000fe80003800000 */
[----:B------:R-:W-:Y:S05]  /*2bc0*/  @P4 BRA P5, `(.L_x_31480) ;  /* 0x0000000000184947 */ /* 0x000fea0002800000 */
[----:B------:R-:W-:Y:S01]  /*2bd0*/  IMAD.MOV.U32 R2, RZ, RZ, R16 ;  /* 0x000000ffff027224 */ /* 0x000fe200078e0010 */
[----:B------:R-:W-:Y:S01]  /*2be0*/  MOV R0, 0x2c30 ;  /* 0x00002c3000007802 */ /* 0x000fe20000000f00 */
[----:B------:R-:W-:Y:S02]  /*2bf0*/  IMAD.MOV.U32 R3, RZ, RZ, R17 ;  /* 0x000000ffff037224 */ /* 0x000fe400078e0011 */
[----:B------:R-:W-:Y:S02]  /*2c00*/  IMAD.MOV.U32 R14, RZ, RZ, R18 ;  /* 0x000000ffff0e7224 */ /* 0x000fe400078e0012 */
[----:B------:R-:W-:-:S07]  /*2c10*/  IMAD.MOV.U32 R15, RZ, RZ, R19 ;  /* 0x000000ffff0f7224 */ /* 0x000fce00078e0013 */
[----:B------:R-:W-:Y:S05]  /*2c20*/  CALL.REL.NOINC `($__internal_72_$__cuda_sm20_div_rn_f64_full) ;  /* 0x0000012c00b47944 */ /* 0x000fea0003c00000 */
.L_x_31480:
[----:B------:R-:W-:Y:S05]  /*2c30*/  BSYNC B3 ;  /* 0x0000000000037941 */ /* 0x000fea0003800000 */
.L_x_31479:
        /* <DEDUP_REMOVED lines=82> */
.L_x_31482:
[----:B------:R-:W-:-:S04]  /*3160*/  ISETP.GE.AND P0, PT, R9, RZ, PT ;  /* 0x000000ff0900720c */ /* 0x000fc80003f06270 */
[----:B------:R-:W-:Y:S02]  /*3170*/  FSEL R2, RZ, 3.37028055040000000000e+12, P0 ;  /* 0x54442d18ff027808 */ /* 0x000fe40000000000 */
[----:B------:R-:W-:-:S07]  /*3180*/  FSEL R3, RZ, 2.1426990032196044922, P0 ;  /* 0x400921fbff037808 */ /* 0x000fce0000000000 */
.L_x_31483:
[----:B------:R-:W-:Y:S05]  /*3190*/  BSYNC B2 ;  /* 0x0000000000027941 */ /* 0x000fea0003800000 */
.L_x_31481:
[----:B------:R-:W-:Y:S01]  /*31a0*/  DADD R8, |R8|, |R10| ;  /* 0x0000000008087229 */ /* 0x000fe2000000060a */
[----:B------:R-:W-:Y:S01]  /*31b0*/  LOP3.LUT R11, R3, 0x80000000, R11, 0xb8, !PT ;  /* 0x80000000030b7812 */ /* 0x000fe200078eb80b */
[----:B------:R-:W-:-:S06]  /*31c0*/  DMUL R20, R20, 0.5 ;  /* 0x3fe0000014147828 */ /* 0x000fcc0000000000 */
[----:B------:R-:W-:-:S06]  /*31d0*/  DSETP.GTU.AND P0, PT, |R8|, +INF , PT ;  /* 0x7ff000000800742a */ /* 0x000fcc0003f0c200 */
[----:B------:R-:W-:Y:S02]  /*31e0*/  FSEL R2, R8, R2, P0 ;  /* 0x0000000208027208 */ /* 0x000fe40000000000 */
[----:B------:R-:W-:Y:S01]  /*31f0*/  FSEL R3, R9, R11, P0 ;  /* 0x0000000b09037208 */ /* 0x000fe20000000000 */
[----:B------:R-:W-:Y:S06]  /*3200*/  BRA `(.L_x_31475) ;  /* 0x0000005800347947 */ /* 0x000fec0003800000 */
.L_x_31476:
        /* <DEDUP_REMOVED lines=9> */
[----:B------:R-:W-:-:S02]  /*32a0*/  DADD R32, R2, R2 ;  /* 0x0000000002207229 */ /* 0x000fc40000000002 */
[----:B------:R-:W-:Y:S02]  /*32b0*/  DMUL R34, R12, R12 ;  /* 0x0000000c0c227228 */ /* 0x000fe40000000000 */
[----:B------:R-:W-:Y:S02]  /*32c0*/  DMUL R4, R2, R2 ;  /* 0x0000000202047228 */ /* 0x000fe40000000000 */
[----:B------:R-:W-:Y:S01]  /*32d0*/  LOP3.LUT R7, R19, 0xfffffff8, RZ, 0xc0, !PT ;  /* 0xfffffff813077812 */ /* 0x000fe200078ec0ff */
[----:B------:R-:W-:Y:S01]  /*32e0*/  DADD R12, R12, R12 ;  /* 0x000000000c0c7229 */ /* 0x000fe2000000000c */
[----:B------:R-:W-:-:S04]  /*32f0*/  LOP3.LUT R15, R17, 0xfffffff8, RZ, 0xc0, !PT ;  /* 0xfffffff8110f7812 */ /* 0x000fc800078ec0ff */
[----:B------:R-:W-:Y:S02]  /*3300*/  DADD R20, R18, -R6 ;  /* 0x0000000012147229 */ /* 0x000fe40000000806 */
[----:B------:R-:W-:Y:S02]  /*3310*/  DADD R26, R16, -R14 ;  /* 0x00000000101a7229 */ /* 0x000fe4000000080e */
[C---:B------:R-:W-:Y:S02]  /*3320*/  DMUL R2, R6.reuse, R32 ;  /* 0x0000002006027228 */ /* 0x040fe40000000000 */
[C---:B------:R-:W-:Y:S02]  /*3330*/  DMUL R18, R6.reuse, R6 ;  /* 0x0000000606127228 */ /* 0x040fe40000000000 */
[----:B------:R-:W-:Y:S02]  /*3340*/  DADD R6, R6, R6 ;  /* 0x0000000006067229 */ /* 0x000fe40000000006 */
[----:B------:R-:W-:-:S02]  /*3350*/  DADD R24, R14, R14 ;  /* 0x000000000e187229 */ /* 0x000fc4000000000e */
[C---:B------:R-:W-:Y:S02]  /*3360*/  DMUL R30, R14.reuse, R12 ;  /* 0x0000000c0e1e7228 */ /* 0x040fe40000000000 */
[----:B------:R-:W-:Y:S02]  /*3370*/  DMUL R16, R14, R14 ;  /* 0x0000000e0e107228 */ /* 0x000fe40000000000 */
[----:B------:R-:W-:Y:S02]  /*3380*/  DMUL R14, R26, R12 ;  /* 0x0000000c1a0e7228 */ /* 0x000fe40000000000 */
[C---:B------:R-:W-:Y:S02]  /*3390*/  DMUL R32, R20.reuse, R32 ;  /* 0x0000002014207228 */ /* 0x040fe40000000000 */
[----:B------:R-:W-:Y:S02]  /*33a0*/  DMUL R12, R20, R6 ;  /* 0x00000006140c7228 */ /* 0x000fe40000000000 */
[----:B------:R-:W-:-:S02]  /*33b0*/  DMUL R24, R26, R24 ;  /* 0x000000181a187228 */ /* 0x000fc40000000000 */
[----:B------:R-:W-:Y:S02]  /*33c0*/  DMUL R20, R20, R20 ;  /* 0x0000001414147228 */ /* 0x000fe40000000000 */
[----:B------:R-:W-:-:S11]  /*33d0*/  DMUL R26, R26, R26 ;  /* 0x0000001a1a1a7228 */ /* 0x000fd60000000000 */
.L_x_31485:
        /* <DEDUP_REMOVED lines=62> */
[C-C-:B------:R-:W-:Y:S02]  /*37c0*/  DSETP.LT.OR P0, PT, R34.reuse, R26.reuse, P0 ;  /* 0x0000001a2200722a */ /* 0x140fe40000701400 */
[----:B------:R-:W-:-:S06]  /*37d0*/  DSETP.GEU.AND P2, PT, R34, R26, PT ;  /* 0x0000001a2200722a */ /* 0x000fcc0003f4e000 */
[----:B------:R-:W-:Y:S02]  /*37e0*/  FSEL R28, R34, R26, !P2 ;  /* 0x0000001a221c7208 */ /* 0x000fe40005000000 */
[----:B------:R-:W-:Y:S02]  /*37f0*/  FSEL R29, R35, R27, !P2 ;  /* 0x0000001b231d7208 */ /* 0x000fe40005000000 */
[----:B------:R-:W-:Y:S01]  /*3800*/  FSEL R20, R26, R34, !P2 ;  /* 0x000000221a147208 */ /* 0x000fe20005000000 */
[----:B------:R-:W-:Y:S01]  /*3810*/  IMAD.MOV.U32 R34, RZ, RZ, R2 ;  /* 0x000000ffff227224 */ /* 0x000fe200078e0002 */
[----:B------:R-:W-:Y:S01]  /*3820*/  FSEL R21, R27, R35, !P2 ;  /* 0x000000231b157208 */ /* 0x000fe20005000000 */
[----:B------:R-:W-:Y:S01]  /*3830*/  IMAD.MOV.U32 R2, RZ, RZ, R0 ;  /* 0x000000ffff027224 */ /* 0x000fe200078e0000 */
[----:B------:R-:W-:Y:S01]  /*3840*/  MOV R35, R3 ;  /* 0x0000000300237202 */ /* 0x000fe20000000f00 */
[----:B------:R-:W-:Y:S02]  /*3850*/  IMAD.MOV.U32 R3, RZ, RZ, R7 ;  /* 0x000000ffff037224 */ /* 0x000fe400078e0007 */
[----:B------:R-:W-:-:S02]  /*3860*/  IMAD.MOV.U32 R26, RZ, RZ, R28 ;  /* 0x000000ffff1a7224 */ /* 0x000fc400078e001c */
[----:B------:R-:W-:Y:S01]  /*3870*/  IMAD.MOV.U32 R27, RZ, RZ, R29 ;  /* 0x000000ffff1b7224 */ /* 0x000fe200078e001d */
[----:B------:R-:W-:Y:S06]  /*3880*/  @P0 BRA `(.L_x_31485) ;  /* 0xfffffff800d40947 */ /* 0x000fec000383ffff */
[----:B------:R-:W-:Y:S05]  /*3890*/  BSYNC B2 ;  /* 0x0000000000027941 */ /* 0x000fea0003800000 */
.L_x_31484:
        /* <DEDUP_REMOVED lines=26> */
[----:B------:R-:W-:Y:S01]  /*3a40*/  IMAD.MOV.U32 R0, RZ, RZ, -0x3ff ;  /* 0xfffffc01ff007424 */ /* 0x000fe200078e00ff */
[----:B------:R-:W-:-:S11]  /*3a50*/  @!P0 MOV R0, 0xfffffbcb ;  /* 0xfffffbcb00008802 */ /* 0x000fd60000000f00 */
        /* <DEDUP_REMOVED lines=69> */
.L_x_31487:
        /* <DEDUP_REMOVED lines=20> */
.L_x_31490:
[----:B------:R-:W-:Y:S05]  /*3ff0*/  BSYNC B4 ;  /* 0x0000000000047941 */ /* 0x000fea0003800000 */
.L_x_31489:
        /* <DEDUP_REMOVED lines=29> */
.L_x_31488:
[----:B------:R-:W-:Y:S05]  /*41d0*/  BSYNC B3 ;  /* 0x0000000000037941 */ /* 0x000fea0003800000 */
.L_x_31486:
[----:B------:R-:W-:Y:S01]  /*41e0*/  DADD R6, -RZ, |R10| ;  /* 0x00000000ff067229 */ /* 0x000fe2000000050a */
[----:B------:R-:W-:Y:S01]  /*41f0*/  IMAD.MOV.U32 R2, RZ, RZ, 0x1 ;  /* 0x00000001ff027424 */ /* 0x000fe200078e00ff */
[----:B------:R-:W-:Y:S01]  /*4200*/  DADD R12, -RZ, |R8| ;  /* 0x00000000ff0c7229 */ /* 0x000fe20000000508 */
[----:B------:R-:W-:Y:S01]  /*4210*/  BSSY B3, `(.L_x_31491) ;  /* 0x000001a000037945 */ /* 0x000fe20003800000 */
[----:B------:R-:W-:Y:S02]  /*4220*/  DSETP.GEU.AND P0, PT, |R8|, |R10|, PT ;  /* 0x4000000a0800722a */ /* 0x000fe40003f0e200 */
[----:B------:R-:W-:-:S06]  /*4230*/  DMUL R20, R20, 0.5 ;  /* 0x3fe0000014147828 */ /* 0x000fcc0000000000 */
[----:B------:R-:W-:Y:S02]  /*4240*/  FSEL R17, R7, R13, !P0 ;  /* 0x0000000d07117208 */ /* 0x000fe40004000000 */
[----:B------:R-:W-:Y:S02]  /*4250*/  FSEL R16, R6, R12, !P0 ;  /* 0x0000000c06107208 */ /* 0x000fe40004000000 */
[----:B------:R-:W0:Y:S01]  /*4260*/  MUFU.RCP64H R3, R17 ;  /* 0x0000001100037308 */ /* 0x000e220000001800 */
[----:B------:R-:W-:Y:S02]  /*4270*/  FSEL R12, R12, R6, !P0 ;  /* 0x000000060c0c7208 */ /* 0x000fe40004000000 */
[----:B------:R-:W-:-:S04]  /*4280*/  FSEL R13, R13, R7, !P0 ;  /* 0x000000070d0d7208 */ /* 0x000fc80004000000 */
        /* <DEDUP_REMOVED lines=13> */
[----:B------:R-:W-:Y:S01]  /*4360*/  MOV R15, R17 ;  /* 0x00000011000f7202 */ /* 0x000fe20000000f00 */
[----:B------:R-:W-:Y:S01]  /*4370*/  IMAD.MOV.U32 R3, RZ, RZ, R13 ;  /* 0x000000ffff037224 */ /* 0x000fe200078e000d */
[----:B------:R-:W-:Y:S01]  /*4380*/  MOV R0, 0x43b0 ;  /* 0x000043b000007802 */ /* 0x000fe20000000f00 */
[----:B------:R-:W-:-:S07]  /*4390*/  IMAD.MOV.U32 R14, RZ, RZ, R16 ;  /* 0x000000ffff0e7224 */ /* 0x000fce00078e0010 */
[----:B------:R-:W-:Y:S05]  /*43a0*/  CALL.REL.NOINC `($__internal_72_$__cuda_sm20_div_rn_f64_full) ;  /* 0x0000011400d47944 */ /* 0x000fea0003c00000 */
.L_x_31492:
[----:B------:R-:W-:Y:S05]  /*43b0*/  BSYNC B3 ;  /* 0x0000000000037941 */ /* 0x000fea0003800000 */
.L_x_31491:
        /* <DEDUP_REMOVED lines=83> */
.L_x_31494:
[----:B------:R-:W-:-:S04]  /*48f0*/  ISETP.GE.AND P0, PT, R9, RZ, PT ;  /* 0x000000ff0900720c */ /* 0x000fc80003f06270 */
[----:B------:R-:W-:Y:S02]  /*4900*/  FSEL R2, RZ, 3.37028055040000000000e+12, P0 ;  /* 0x54442d18ff027808 */ /* 0x000fe40000000000 */
[----:B------:R-:W-:-:S07]  /*4910*/  FSEL R3, RZ, 2.1426990032196044922, P0 ;  /* 0x400921fbff037808 */ /* 0x000fce0000000000 */
.L_x_31495:
[----:B------:R-:W-:Y:S05]  /*4920*/  BSYNC B2 ;  /* 0x0000000000027941 */ /* 0x000fea0003800000 */
.L_x_31493:
[----:B------:R-:W-:Y:S01]  /*4930*/  DADD R8, |R8|, |R10| ;  /* 0x0000000008087229 */ /* 0x000fe2000000060a */
[----:B------:R-:W-:-:S07]  /*4940*/  LOP3.LUT R11, R3, 0x80000000, R11, 0xb8, !PT ;  /* 0x80000000030b7812 */ /* 0x000fce00078eb80b */
[----:B------:R-:W-:-:S06]  /*4950*/  DSETP.GTU.AND P0, PT, |R8|, +INF , PT ;  /* 0x7ff000000800742a */ /* 0x000fcc0003f0c200 */
[----:B------:R-:W-:Y:S02]  /*4960*/  FSEL R2, R8, R2, P0 ;  /* 0x0000000208027208 */ /* 0x000fe40000000000 */
[----:B------:R-:W-:Y:S01]  /*4970*/  FSEL R3, R9, R11, P0 ;  /* 0x0000000b09037208 */ /* 0x000fe20000000000 */
[----:B------:R-:W-:Y:S06]  /*4980*/  BRA `(.L_x_31475) ;  /* 0x0000004000547947 */ /* 0x000fec0003800000 */
.L_x_31463:
        /* <DEDUP_REMOVED lines=18> */
[----:B------:R-:W-:Y:S01]  /*4ab0*/  SEL R2, R14, R20, P2 ;  /* 0x000000140e027207 */ /* 0x000fe20001000000 */
[----:B------:R-:W-:Y:S01]  /*4ac0*/  IMAD.U32 R14, RZ, RZ, UR6 ;  /* 0x00000006ff0e7e24 */ /* 0x000fe2000f8e00ff */
[----:B------:R-:W-:-:S02]  /*4ad0*/  ISETP.GE.U32.AND P3, PT, R5, 0x7ff00000, PT ;  /* 0x7ff000000500780c */ /* 0x000fc40003f66070 */
        /* <DEDUP_REMOVED lines=37> */
[----:B------:R-:W-:-:S03]  /*4d30*/  @!P0 IMAD.MOV.U32 R4, RZ, RZ, R6 ;  /* 0x000000ffff048224 */ /* 0x000fc600078e0006 */
[----:B------:R-:W-:-:S04]  /*4d40*/  IADD3 R0, R5, -0x1, RZ ;  /* 0xffffffff05007810 */ /* 0x000fc80007ffe0ff */
        /* <DEDUP_REMOVED lines=75> */
.L_x_31497:
[----:B------:R-:W-:Y:S05]  /*5200*/  BSYNC B2 ;  /* 0x0000000000027941 */ /* 0x000fea0003800000 */
.L_x_31496:
[----:B------:R-:W-:Y:S04]  /*5210*/  BSSY B3, `(.L_x_31498) ;  /* 0x0000008000037945 */ /* 0x000fe80003800000 */
[----:B------:R-:W-:Y:S05]  /*5220*/  @P4 BRA P5, `(.L_x_31499) ;  /* 0x0000000000184947 */ /* 0x000fea0002800000 */
[----:B------:R-:W-:Y:S01]  /*5230*/  IMAD.MOV.U32 R2, RZ, RZ, R16 ;  /* 0x000000ffff027224 */ /* 0x000fe200078e0010 */
[----:B------:R-:W-:Y:S01]  /*5240*/  MOV R15, R19 ;  /* 0x00000013000f7202 */ /* 0x000fe20000000f00 */
[----:B------:R-:W-:Y:S01]  /*5250*/  IMAD.MOV.U32 R3, RZ, RZ, R17 ;  /* 0x000000ffff037224 */ /* 0x000fe200078e0011 */
[----:B------:R-:W-:Y:S01]  /*5260*/  MOV R0, 0x5290 ;  /* 0x0000529000007802 */ /* 0x000fe20000000f00 */
[----:B------:R-:W-:-:S07]  /*5270*/  IMAD.MOV.U32 R14, RZ, RZ, R18 ;  /* 0x000000ffff0e7224 */ /* 0x000fce00078e0012 */
[----:B------:R-:W-:Y:S05]  /*5280*/  CALL.REL.NOINC `($__internal_72_$__cuda_sm20_div_rn_f64_full) ;  /* 0x00000108001c7944 */ /* 0x000fea0003c00000 */
.L_x_31499:
[----:B------:R-:W-:Y:S05]  /*5290*/  BSYNC B3 ;  /* 0x0000000000037941 */ /* 0x000fea0003800000 */
.L_x_31498:
        /* <DEDUP_REMOVED lines=82> */
.L_x_31501:
[----:B------:R-:W-:-:S04]  /*57c0*/  ISETP.GE.AND P0, PT, R9, RZ, PT ;  /* 0x000000ff0900720c */ /* 0x000fc80003f06270 */
[----:B------:R-:W-:Y:S02]  /*57d0*/  FSEL R2, RZ, 3.37028055040000000000e+12, P0 ;  /* 0x54442d18ff027808 */ /* 0x000fe40000000000 */
[----:B------:R-:W-:-:S07]  /*57e0*/  FSEL R3, RZ, 2.1426990032196044922, P0 ;  /* 0x400921fbff037808 */ /* 0x000fce0000000000 */
.L_x_31502:
[----:B------:R-:W-:Y:S05]  /*57f0*/  BSYNC B2 ;  /* 0x0000000000027941 */ /* 0x000fea0003800000 */
.L_x_31500:
[----:B------:R-:W-:Y:S01]  /*5800*/  DADD R8, |R8|, |R10| ;  /* 0x0000000008087229 */ /* 0x000fe2000000060a */
[----:B------:R-:W-:-:S07]  /*5810*/  LOP3.LUT R11, R3, 0x80000000, R11, 0xb8, !PT ;  /* 0x80000000030b7812 */ /* 0x000fce00078eb80b */
[----:B------:R-:W-:-:S06]  /*5820*/  DSETP.GTU.AND P0, PT, |R8|, +INF , PT ;  /* 0x7ff000000800742a */ /* 0x000fcc0003f0c200 */
[----:B------:R-:W-:Y:S02]  /*5830*/  FSEL R2, R8, R2, P0 ;  /* 0x0000000208027208 */ /* 0x000fe40000000000 */
[----:B------:R-:W-:Y:S01]  /*5840*/  FSEL R3, R9, R11, P0 ;  /* 0x0000000b09037208 */ /* 0x000fe20000000000 */
[----:B------:R-:W-:Y:S06]  /*5850*/  BRA `(.L_x_31475) ;  /* 0x0000003000a07947 */ /* 0x000fec0003800000 */
.L_x_31462:
        /* <DEDUP_REMOVED lines=29> */
[----:B------:R-:W-:Y:S01]  /*5a30*/  IMAD.MOV.U32 R24, RZ, RZ, -0x748574fc ;  /* 0x8b7a8b04ff187424 */ /* 0x000fe200078e00ff */
[----:B------:R-:W-:Y:S01]  /*5a40*/  MOV R4, RZ ;  /* 0x000000ff00047202 */ /* 0x000fe20000000f00 */
[----:B------:R-:W-:Y:S01]  /*5a50*/  IMAD.MOV.U32 R25, RZ, RZ, 0x3ed0ee25 ;  /* 0x3ed0ee25ff197424 */ /* 0x000fe200078e00ff */
[----:B------:R-:W-:Y:S01]  /*5a60*/  LOP3.LUT R13, R2, 0x3ff00000, RZ, 0xfc, !PT ;  /* 0x3ff00000020d7812 */ /* 0x000fe200078efcff */
[----:B------:R-:W-:Y:S01]  /*5a70*/  UMOV UR4, 0x3ae80f1e ;  /* 0x3ae80f1e00047882 */ /* 0x000fe20000000000 */
        /* <DEDUP_REMOVED lines=56> */
.L_x_31505:
        /* <DEDUP_REMOVED lines=20> */
.L_x_31508:
[----:B------:R-:W-:Y:S05]  /*5f40*/  BSYNC B4 ;  /* 0x0000000000047941 */ /* 0x000fea0003800000 */
.L_x_31507:
        /* <DEDUP_REMOVED lines=29> */
.L_x_31506:
[----:B------:R-:W-:Y:S05]  /*6120*/  BSYNC B3 ;  /* 0x0000000000037941 */ /* 0x000fea0003800000 */
.L_x_31504:
        /* <DEDUP_REMOVED lines=83> */
.L_x_31503:
[----:B------:R-:W-:Y:S01]  /*6660*/  DMUL R2, R16, R16 ;  /* 0x0000001010027228 */ /* 0x000fe20000000000 */
[----:B------:R-:W-:Y:S01]  /*6670*/  IMAD.MOV.U32 R4, RZ, RZ, -0x2449a4b7 ;  /* 0xdbb65b49ff047424 */ /* 0x000fe200078e00ff */
[----:B------:R-:W-:Y:S01]  /*6680*/  UMOV UR4, 0x2a25ff7e ;  /* 0x2a25ff7e00047882 */ /* 0x000fe20000000000 */
[----:B------:R-:W-:Y:S01]  /*6690*/  IMAD.MOV.U32 R5, RZ, RZ, 0x3f2d3b63 ;  /* 0x3f2d3b63ff057424 */ /* 0x000fe200078e00ff */
[----:B------:R-:W-:Y:S01]  /*66a0*/  UMOV UR5, 0x3ef53e1d ;  /* 0x3ef53e1d00057882 */ /* 0x000fe20000000000 */
[----:B------:R-:W-:Y:S01]  /*66b0*/  ISETP.GE.AND P0, PT, R9, RZ, PT ;  /* 0x000000ff0900720c */ /* 0x000fe20003f06270 */
[C-C-:B------:R-:W-:Y:S01]  /*66c0*/  DSETP.NEU.AND P2, PT, |R8|.reuse, |R10|.reuse, PT ;  /* 0x4000000a0800722a */ /* 0x140fe20003f4d200 */
[----:B------:R-:W-:Y:S01]  /*66d0*/  MOV R0, 0x7f3321d2 ;  /* 0x7f3321d200007802 */ /* 0x000fe20000000f00 */
        /* <DEDUP_REMOVED lines=77> */
.L_x_31461:
        /* <DEDUP_REMOVED lines=22> */
[----:B------:R-:W-:Y:S05]  /*6d10*/  CALL.REL.NOINC `($__internal_72_$__cuda_sm20_div_rn_f64_full) ;  /* 0x000000ec00787944 */ /* 0x000fea0003c00000 */
.L_x_31510:
[----:B------:R-:W-:Y:S05]  /*6d20*/  BSYNC B3 ;  /* 0x0000000000037941 */ /* 0x000fea0003800000 */
.L_x_31509:
        /* <DEDUP_REMOVED lines=24> */
[----:B------:R-:W-:Y:S02]  /*6eb0*/  IMAD.MOV.U32 R4, RZ, RZ, R2 ;  /* 0x000000ffff047224 */ /* 0x000fe400078e0002 */
[----:B------:R-:W-:-:S07]  /*6ec0*/  IMAD.MOV.U32 R5, RZ, RZ, R3 ;  /* 0x000000ffff057224 */ /* 0x000fce00078e0003 */
.L_x_31512:
[----:B------:R-:W-:Y:S05]  /*6ed0*/  BSYNC B3 ;  /* 0x0000000000037941 */ /* 0x000fea0003800000 */
.L_x_31511:
[----:B------:R-:W-:Y:S01]  /*6ee0*/  DADD R14, -RZ, |R4| ;  /* 0x00000000ff0e7229 */ /* 0x000fe20000000504 */
[----:B------:R-:W-:Y:S01]  /*6ef0*/  MOV R6, RZ ;  /* 0x000000ff00067202 */ /* 0x000fe20000000f00 */
        /* <DEDUP_REMOVED lines=66> */
[----:B------:R-:W-:Y:S01]  /*7320*/  IMAD.MOV.U32 R0, RZ, RZ, -0x3ff ;  /* 0xfffffc01ff007424 */ /* 0x000fe200078e00ff */
[----:B------:R-:W-:-:S03]  /*7330*/  @!P0 MOV R0, 0xfffffbcb ;  /* 0xfffffbcb00008802 */ /* 0x000fc60000000f00 */
        /* <DEDUP_REMOVED lines=66> */
.L_x_31514:
[----:B------:R-:W-:Y:S05]  /*7760*/  BSYNC B2 ;  /* 0x0000000000027941 */ /* 0x000fea0003800000 */
.L_x_31513:
        /* <DEDUP_REMOVED lines=8> */
.L_x_31516:
[----:B------:R-:W-:Y:S05]  /*77f0*/  BSYNC B3 ;  /* 0x0000000000037941 */ /* 0x000fea0003800000 */
.L_x_31515:
        /* <DEDUP_REMOVED lines=82> */
.L_x_31518:
[----:B------:R-:W-:-:S04]  /*7d20*/  ISETP.GE.AND P0, PT, R9, RZ, PT ;  /* 0x000000ff0900720c */ /* 0x000fc80003f06270 */
[----:B------:R-:W-:Y:S02]  /*7d30*/  FSEL R2, RZ, 3.37028055040000000000e+12, P0 ;  /* 0x54442d18ff027808 */ /* 0x000fe40000000000 */
[----:B------:R-:W-:-:S07]  /*7d40*/  FSEL R3, RZ, 2.1426990032196044922, P0 ;  /* 0x400921fbff037808 */ /* 0x000fce0000000000 */
.L_x_31519:
[----:B------:R-:W-:Y:S05]  /*7d50*/  BSYNC B2 ;  /* 0x0000000000027941 */ /* 0x000fea0003800000 */
.L_x_31517:
[----:B------:R-:W-:Y:S01]  /*7d60*/  DADD R8, |R8|, |R10| ;  /* 0x0000000008087229 */ /* 0x000fe2000000060a */
[----:B------:R-:W-:Y:S01]  /*7d70*/  LOP3.LUT R11, R3, 0x80000000, R11, 0xb8, !PT ;  /* 0x80000000030b7812 */ /* 0x000fe200078eb80b */
[----:B------:R-:W-:-:S06]  /*7d80*/  DADD R20, R20, 1 ;  /* 0x3ff0000014147429 */ /* 0x000fcc0000000000 */
[----:B------:R-:W-:-:S06]  /*7d90*/  DSETP.GTU.AND P0, PT, |R8|, +INF , PT ;  /* 0x7ff000000800742a */ /* 0x000fcc0003f0c200 */
[----:B------:R-:W-:Y:S02]  /*7da0*/  FSEL R2, R8, R2, P0 ;  /* 0x0000000208027208 */ /* 0x000fe40000000000 */
[----:B------:R-:W-:Y:S01]  /*7db0*/  FSEL R3, R9, R11, P0 ;  /* 0x0000000b09037208 */ /* 0x000fe20000000000 */
[----:B------:R-:W-:Y:S06]  /*7dc0*/  BRA `(.L_x_31475) ;  /* 0x0000000c00447947 */ /* 0x000fec0003800000 */
.L_x_31460:
[----:B------:R-:W-:Y:S01]  /*7dd0*/  DSETP.GEU.AND P0, PT, |R10|, 1.4916681462400413487e-154, PT ;  /* 0x200000000a00742a */ /* 0x000fe20003f0e200 */
[----:B------:R-:W-:Y:S01]  /*7de0*/  MOV R12, 0x1 ;  /* 0x00000001000c7802 */ /* 0x000fe20000000f00 */
[----:B------:R-:W-:Y:S01]  /*7df0*/  DADD R14, -RZ, |R10| ;  /* 0x00000000ff0e7229 */ /* 0x000fe2000000050a */
[----:B------:R-:W-:Y:S01]  /*7e00*/  BSSY B2, `(.L_x_31520) ;  /* 0x000006a000027945 */ /* 0x000fe20003800000 */
[--C-:B------:R-:W-:Y:S02]  /*7e10*/  DADD R18, -RZ, |R8|.reuse ;  /* 0x00000000ff127229 */ /* 0x100fe40000000508 */
[----:B------:R-:W-:Y:S02]  /*7e20*/  DSETP.LT.AND P0, PT, |R8|, 1.4916681462400413487e-154, !P0 ;  /* 0x200000000800742a */ /* 0x000fe40004701200 */
[----:B------:R-:W-:-:S06]  /*7e30*/  DSETP.GT.AND P1, PT, |R10|, |R8|, PT ;  /* 0x400000080a00722a */ /* 0x000fcc0003f24200 */
[----:B------:R-:W-:Y:S02]  /*7e40*/  FSEL R17, R15, R19, P1 ;  /* 0x000000130f117208 */ /* 0x000fe40000800000 */
[----:B------:R-:W-:Y:S02]  /*7e50*/  FSEL R16, R14, R18, P1 ;  /* 0x000000120e107208 */ /* 0x000fe40000800000 */
[----:B------:R-:W0:Y:S02]  /*7e60*/  MUFU.RCP64H R13, R17 ;  /* 0x00000011000d7308 */ /* 0x000e240000001800 */
[----:B------:R-:W-:Y:S02]  /*7e70*/  @P0 DMUL R4, R10, 4 ;  /* 0x401000000a040828 */ /* 0x000fe40000000000 */
[----:B------:R-:W-:Y:S02]  /*7e80*/  @P0 DMUL R2, R8, 4 ;  /* 0x4010000008020828 */ /* 0x000fe40000000000 */
[----:B------:R-:W-:-:S04]  /*7e90*/  @!P0 DMUL R6, R10, R10 ;  /* 0x0000000a0a068228 */ /* 0x000fc80000000000 */
[----:B------:R-:W-:-:S04]  /*7ea0*/  @P0 DMUL R4, R4, R4 ;  /* 0x0000000404040228 */ /* 0x000fc80000000000 */
[----:B------:R-:W-:-:S04]  /*7eb0*/  @!P0 DFMA R6, R8, R8, R6 ;  /* 0x000000080806822b */ /* 0x000fc80000000006 */
[----:B------:R-:W-:Y:S02]  /*7ec0*/  @P0 DFMA R4, R2, R2, R4 ;  /* 0x000000020204022b */ /* 0x000fe40000000004 */
[----:B0-----:R-:W-:-:S06]  /*7ed0*/  DFMA R2, -R16, R12, 1 ;  /* 0x3ff000001002742b */ /* 0x001fcc000000010c */
[----:B------:R-:W-:Y:S02]  /*7ee0*/  @P0 DMUL R6, R4, 0.0625 ;  /* 0x3fb0000004060828 */ /* 0x000fe40000000000 */
[----:B------:R-:W-:Y:S01]  /*7ef0*/  DFMA R2, R2, R2, R2 ;  /* 0x000000020202722b */ /* 0x000fe20000000002 */
[----:B------:R-:W-:Y:S02]  /*7f00*/  FSEL R4, R18, R14, P1 ;  /* 0x0000000e12047208 */ /* 0x000fe40000800000 */
[----:B------:R-:W-:-:S04]  /*7f10*/  FSEL R5, R19, R15, P1 ;  /* 0x0000000f13057208 */ /* 0x000fc80000800000 */
[----:B------:R-:W-:Y:S01]  /*7f20*/  FSETP.GEU.AND P5, PT, |R5|, 6.5827683646048100446e-37, PT ;  /* 0x036000000500780b */ /* 0x000fe20003fae200 */
[----:B------:R-:W-:Y:S01]  /*7f30*/  DFMA R2, R12, R2, R12 ;  /* 0x000000020c02722b */ /* 0x000fe2000000000c */
[----:B------:R-:W-:Y:S01]  /*7f40*/  ISETP.GT.AND P0, PT, R7, 0xfffff, PT ;  /* 0x000fffff0700780c */ /* 0x000fe20003f04270 */
[----:B------:R-:W-:Y:S02]  /*7f50*/  IMAD.MOV.U32 R22, RZ, RZ, R6 ;  /* 0x000000ffff167224 */ /* 0x000fe400078e0006 */
[----:B------:R-:W-:-:S04]  /*7f60*/  IMAD.MOV.U32 R25, RZ, RZ, R7 ;  /* 0x000000ffff197224 */ /* 0x000fc800078e0007 */
[----:B------:R-:W-:-:S06]  /*7f70*/  DFMA R12, -R16, R2, 1 ;  /* 0x3ff00000100c742b */ /* 0x000fcc0000000102 */
[----:B------:R-:W-:Y:S02]  /*7f80*/  @!P0 DMUL R6, R6, 1.80143985094819840000e+16 ;  /* 0x4350000006068828 */ /* 0x000fe40000000000 */
[----:B------:R-:W-:-:S08]  /*7f90*/  DFMA R2, R2, R12, R2 ;  /* 0x0000000c0202722b */ /* 0x000fd00000000002 */
[----:B------:R-:W-:Y:S01]  /*7fa0*/  @!P0 IMAD.MOV.U32 R25, RZ, RZ, R7 ;  /* 0x000000ffff198224 */ /* 0x000fe200078e0007 */
        /* <DEDUP_REMOVED lines=28> */
[----:B------:R-:W-:Y:S01]  /*8170*/  UMOV UR7, 0x43300000 ;  /* 0x4330000000077882 */ /* 0x000fe20000000000 */
[----:B------:R-:W-:-:S09]  /*8180*/  MOV R29, 0x43300000 ;  /* 0x43300000001d7802 */ /* 0x000fd20000000f00 */
        /* <DEDUP_REMOVED lines=49> */
.L_x_31521:
[----:B------:R-:W-:Y:S05]  /*84a0*/  BSYNC B2 ;  /* 0x0000000000027941 */ /* 0x000fea0003800000 */
.L_x_31520:
        /* <DEDUP_REMOVED lines=8> */
.L_x_31523:
[----:B------:R-:W-:Y:S05]  /*8530*/  BSYNC B3 ;  /* 0x0000000000037941 */ /* 0x000fea0003800000 */
.L_x_31522:
        /* <DEDUP_REMOVED lines=82> */
.L_x_31525:
[----:B------:R-:W-:Y:S02]  /*8a60*/  FSEL R2, RZ, 3.37028055040000000000e+12, P2 ;  /* 0x54442d18ff027808 */ /* 0x000fe40001000000 */
[----:B------:R-:W-:-:S07]  /*8a70*/  FSEL R3, RZ, 2.1426990032196044922, P2 ;  /* 0x400921fbff037808 */ /* 0x000fce0001000000 */
.L_x_31526:
[----:B------:R-:W-:Y:S05]  /*8a80*/  BSYNC B2 ;  /* 0x0000000000027941 */ /* 0x000fea0003800000 */
.L_x_31524:
[----:B------:R-:W-:Y:S01]  /*8a90*/  DADD R8, |R8|, |R10| ;  /* 0x0000000008087229 */ /* 0x000fe2000000060a */
[----:B------:R-:W-:-:S07]  /*8aa0*/  LOP3.LUT R11, R3, 0x80000000, R11, 0xb8, !PT ;  /* 0x80000000030b7812 */ /* 0x000fce00078eb80b */
[----:B------:R-:W-:-:S06]  /*8ab0*/  DSETP.GTU.AND P0, PT, |R8|, +INF , PT ;  /* 0x7ff000000800742a */ /* 0x000fcc0003f0c200 */
[----:B------:R-:W-:Y:S02]  /*8ac0*/  FSEL R2, R8, R2, P0 ;  /* 0x0000000208027208 */ /* 0x000fe40000000000 */
[----:B------:R-:W-:-:S07]  /*8ad0*/  FSEL R3, R9, R11, P0 ;  /* 0x0000000b09037208 */ /* 0x000fce0000000000 */
.L_x_31475:
[----:B------:R-:W-:Y:S05]  /*8ae0*/  BSYNC B1 ;  /* 0x0000000000017941 */ /* 0x000fea0003800000 */
.L_x_31459:
        /* <DEDUP_REMOVED lines=73> */
[----:B------:R-:W-:Y:S01]  /*8f80*/  @!P0 IMAD.IADD R4, R4, 0x1, -R3 ;  /* 0x0000000104048824 */ /* 0x000fe200078e0a03 */
[----:B------:R-:W-:-:S04]  /*8f90*/  @!P0 LEA R3, R3, R7, 0x14 ;  /* 0x0000000703038211 */ /* 0x000fc800078ea0ff */
[----:B------:R-:W-:Y:S01]  /*8fa0*/  @!P0 LEA R5, R4, 0x3ff00000, 0x14 ;  /* 0x3ff0000004058811 */ /* 0x000fe200078ea0ff */
[----:B------:R-:W-:-:S06]  /*8fb0*/  @!P0 IMAD.MOV.U32 R4, RZ, RZ, RZ ;  /* 0x000000ffff048224 */ /* 0x000fcc00078e00ff */
[----:B------:R-:W-:-:S11]  /*8fc0*/  @!P0 DMUL R20, R2, R4 ;  /* 0x0000000402148228 */ /* 0x000fd60000000000 */
.L_x_31533:
[----:B------:R-:W-:Y:S05]  /*8fd0*/  BSYNC B1 ;  /* 0x0000000000017941 */ /* 0x000fea0003800000 */
.L_x_31532:
[----:B------:R-:W-:Y:S04]  /*8fe0*/  BSSY B3, `(.L_x_31534) ;  /* 0x000001c000037945 */ /* 0x000fe80003800000 */
[----:B------:R-:W-:Y:S05]  /*8ff0*/  @!P2 BRA `(.L_x_31535) ;  /* 0x000000000060a947 */ /* 0x000fea0003800000 */
[----:B------:R-:W-:Y:S01]  /*9000*/  UMOV UR4, 0x6dc9c883 ;  /* 0x6dc9c88300047882 */ /* 0x000fe20000000000 */
[----:B------:R-:W-:Y:S01]  /*9010*/  UMOV UR5, 0x3fe45f30 ;  /* 0x3fe45f3000057882 */ /* 0x000fe20000000000 */
[C---:B------:R-:W-:Y:S02]  /*9020*/  DSETP.GE.AND P0, PT, |R16|.reuse, 2.14748364800000000000e+09, PT ;  /* 0x41e000001000742a */ /* 0x040fe40003f06200 */
[----:B------:R-:W-:Y:S01]  /*9030*/  DMUL R4, R16, UR4 ;  /* 0x0000000410047c28 */ /* 0x000fe20008000000 */
[----:B------:R-:W-:Y:S01]  /*9040*/  UMOV UR4, 0x54442d18 ;  /* 0x54442d1800047882 */ /* 0x000fe20000000000 */
[----:B------:R-:W-:-:S08]  /*9050*/  UMOV UR5, 0x3ff921fb ;  /* 0x3ff921fb00057882 */ /* 0x000fd00000000000 */
        /* <DEDUP_REMOVED lines=13> */
[----:B------:R-:W-:Y:S05]  /*9130*/  CALL.REL.NOINC `($_ZN2at6native18elementwise_kernelILi128ELi2EZNS0_22gpu_kernel_impl_nocastIZZZNS0_50_GLOBAL__N__2680c7bb_12_PowKernel_cu_7dd49032_316824pow_tensor_scalar_kernelERNS_18TensorIteratorBaseERKN3c106ScalarEENKUlvE_clEvENKUlvE_clEvEUlNS6_7complexIdEEE0_EEvS5_RKT_EUliE_EEviT1_$__internal_trig_reduction_slowpathd) ;  /* 0x000000d000007944 */ /* 0x000fea0003c00000 */
[----:B------:R-:W-:Y:S02]  /*9140*/  IMAD.MOV.U32 R4, RZ, RZ, R0 ;  /* 0x000000ffff047224 */ /* 0x000fe400078e0000 */
[----:B------:R-:W-:Y:S02]  /*9150*/  IMAD.MOV.U32 R2, RZ, RZ, R12 ;  /* 0x000000ffff027224 */ /* 0x000fe400078e000c */
[----:B------:R-:W-:Y:S01]  /*9160*/  IMAD.MOV.U32 R3, RZ, RZ, R13 ;  /* 0x000000ffff037224 */ /* 0x000fe200078e000d */
[----:B------:R-:W-:Y:S06]  /*9170*/  BRA `(.L_x_31536) ;  /* 0x0000000000087947 */ /* 0x000fec0003800000 */
.L_x_31535:
[----:B------:R-:W-:Y:S01]  /*9180*/  DMUL R2, RZ, R16 ;  /* 0x00000010ff027228 */ /* 0x000fe20000000000 */
[----:B------:R-:W-:-:S10]  /*9190*/  IMAD.MOV.U32 R4, RZ, RZ, RZ ;  /* 0x000000ffff047224 */ /* 0x000fd400078e00ff */
.L_x_31536:
[----:B------:R-:W-:Y:S05]  /*91a0*/  BSYNC B3 ;  /* 0x0000000000037941 */ /* 0x000fea0003800000 */
.L_x_31534:
        /* <DEDUP_REMOVED lines=46> */
[----:B------:R-:W-:Y:S01]  /*9490*/  IMAD.MOV.U32 R3, RZ, RZ, R13 ;  /* 0x000000ffff037224 */ /* 0x000fe200078e000d */
[----:B------:R-:W-:Y:S06]  /*94a0*/  BRA `(.L_x_31539) ;  /* 0x0000000000087947 */ /* 0x000fec0003800000 */
.L_x_31538:
[----:B------:R-:W-:Y:S01]  /*94b0*/  DMUL R2, RZ, R16 ;  /* 0x00000010ff027228 */ /* 0x000fe20000000000 */
[----:B------:R-:W-:-:S10]  /*94c0*/  MOV R0, RZ ;  /* 0x000000ff00007202 */ /* 0x000fd40000000f00 */
.L_x_31539:
[----:B------:R-:W-:Y:S05]  /*94d0*/  BSYNC B3 ;  /* 0x0000000000037941 */ /* 0x000fea0003800000 */
.L_x_31537:
        /* <DEDUP_REMOVED lines=25> */
.L_x_31531:
        /* <DEDUP_REMOVED lines=63> */
.L_x_31542:
[----:B------:R-:W-:Y:S05]  /*9a60*/  BSYNC B1 ;  /* 0x0000000000017941 */ /* 0x000fea0003800000 */
.L_x_31541:
        /* <DEDUP_REMOVED lines=22> */
[----:B------:R-:W-:Y:S01]  /*9bd0*/  IMAD.MOV.U32 R4, RZ, RZ, R0 ;  /* 0x000000ffff047224 */ /* 0x000fe200078e0000 */
[----:B------:R-:W-:Y:S01]  /*9be0*/  MOV R2, R12 ;  /* 0x0000000c00027202 */ /* 0x000fe20000000f00 */
[----:B------:R-:W-:Y:S01]  /*9bf0*/  IMAD.MOV.U32 R3, RZ, RZ, R13 ;  /* 0x000000ffff037224 */ /* 0x000fe200078e000d */
[----:B------:R-:W-:Y:S06]  /*9c00*/  BRA `(.L_x_31545) ;  /* 0x0000000000087947 */ /* 0x000fec0003800000 */
.L_x_31544:
[----:B------:R-:W-:Y:S01]  /*9c10*/  DMUL R2, RZ, R16 ;  /* 0x00000010ff027228 */ /* 0x000fe20000000000 */
[----:B------:R-:W-:-:S10]  /*9c20*/  IMAD.MOV.U32 R4, RZ, RZ, RZ ;  /* 0x000000ffff047224 */ /* 0x000fd400078e00ff */
.L_x_31545:
[----:B------:R-:W-:Y:S05]  /*9c30*/  BSYNC B3 ;  /* 0x0000000000037941 */ /* 0x000fea0003800000 */
.L_x_31543:
        /* <DEDUP_REMOVED lines=48> */
.L_x_31547:
[----:B------:R-:W-:Y:S01]  /*9f40*/  DMUL R2, RZ, R16 ;  /* 0x00000010ff027228 */ /* 0x000fe20000000000 */
[----:B------:R-:W-:-:S10]  /*9f50*/  IMAD.MOV.U32 R0, RZ, RZ, RZ ;  /* 0x000000ffff007224 */ /* 0x000fd400078e00ff */
.L_x_31548:
[----:B------:R-:W-:Y:S05]  /*9f60*/  BSYNC B3 ;  /* 0x0000000000037941 */ /* 0x000fea0003800000 */
.L_x_31546:
        /* <DEDUP_REMOVED lines=10> */
[----:B------:R-:W-:-:S03]  /*a010*/  IMAD.MOV.U32 R0, RZ, RZ, 0x3de5db65 ;  /* 0x3de5db65ff007424 */ /* 0x000fc600078e00ff */
[----:B------:R-:W-:Y:S02]  /*a020*/  FSEL R24, -R24, 4.2945490664224492434e-19, !P0 ;  /* 0x20fd816418187808 */ /* 0x000fe40004000100 */
[----:B------:R-:W-:Y:S02]  /*a030*/  FSEL R25, R0, -0.082518599927425384521, !P0 ;  /* 0xbda8ff8300197808 */ /* 0x000fe40004000000 */
[----:B------:R-:W-:Y:S02]  /*a040*/  LOP3.LUT R0, R21, 0xfffff, RZ, 0xc0, !PT ;  /* 0x000fffff15007812 */ /* 0x000fe400078ec0ff */
[----:B0-----:R-:W-:Y:S02]  /*a050*/  MOV R10, RZ ;  /* 0x000000ff000a7202 */ /* 0x001fe40000000f00 */
        /* <DEDUP_REMOVED lines=24> */
.L_x_31530:
        /* <DEDUP_REMOVED lines=11> */
.L_x_31549:
[----:B------:R-:W-:-:S10]  /*a290*/  DADD R8, R16, -R16 ;  /* 0x0000000010087229 */ /* 0x000fd40000000810 */
[----:B------:R-:W-:Y:S02]  /*a2a0*/  IMAD.MOV.U32 R10, RZ, RZ, R8 ;  /* 0x000000ffff0a7224 */ /* 0x000fe400078e0008 */
[----:B------:R-:W-:Y:S01]  /*a2b0*/  IMAD.MOV.U32 R11, RZ, RZ, R9 ;  /* 0x000000ffff0b7224 */ /* 0x000fe200078e0009 */
[----:B------:R-:W-:Y:S06]  /*a2c0*/  BRA `(.L_x_31540) ;  /* 0x0000000800907947 */ /* 0x000fec0003800000 */
.L_x_31529:
        /* <DEDUP_REMOVED lines=23> */
[----:B------:R-:W-:Y:S05]  /*a440*/  BRA `(.L_x_31552) ;  /* 0x0000000000087947 */ /* 0x000fea0003800000 */
.L_x_31551:
[----:B------:R-:W-:Y:S01]  /*a450*/  DMUL R12, RZ, R16 ;  /* 0x00000010ff0c7228 */ /* 0x000fe20000000000 */
[----:B------:R-:W-:-:S10]  /*a460*/  IMAD.MOV.U32 R0, RZ, RZ, RZ ;  /* 0x000000ffff007224 */ /* 0x000fd400078e00ff */
.L_x_31552:
[----:B------:R-:W-:Y:S05]  /*a470*/  BSYNC B3 ;  /* 0x0000000000037941 */ /* 0x000fea0003800000 */
.L_x_31550:
        /* <DEDUP_REMOVED lines=48> */
.L_x_31554:
[----:B------:R-:W-:Y:S01]  /*a780*/  DMUL R10, RZ, R16 ;  /* 0x00000010ff0a7228 */ /* 0x000fe20000000000 */
[----:B------:R-:W-:-:S10]  /*a790*/  MOV R0, RZ ;  /* 0x000000ff00007202 */ /* 0x000fd40000000f00 */
.L_x_31555:
[----:B------:R-:W-:Y:S05]  /*a7a0*/  BSYNC B3 ;  /* 0x0000000000037941 */ /* 0x000fea0003800000 */
.L_x_31553:
        /* <DEDUP_REMOVED lines=24> */
.L_x_31528:
        /* <DEDUP_REMOVED lines=59> */
.L_x_31557:
[----:B------:R-:W-:Y:S05]  /*ace0*/  BSYNC B1 ;  /* 0x0000000000017941 */ /* 0x000fea0003800000 */
.L_x_31556:
[----:B------:R-:W-:Y:S02]  /*acf0*/  IMAD.MOV.U32 R10, RZ, RZ, R16 ;  /* 0x000000ffff0a7224 */ /* 0x000fe400078e0010 */
[----:B------:R-:W-:-:S07]  /*ad00*/  IMAD.MOV.U32 R11, RZ, RZ, R17 ;  /* 0x000000ffff0b7224 */ /* 0x000fce00078e0011 */
.L_x_31540:
[----:B------:R-:W-:Y:S05]  /*ad10*/  BSYNC B2 ;  /* 0x0000000000027941 */ /* 0x000fea0003800000 */
.L_x_31527:
[----:B------:R-:W0:Y:S01]  /*ad20*/  S2R R0, SR_TID.X ;  /* 0x0000000000007919 */ /* 0x000e220000002100 */
[----:B------:R-:W-:Y:S02]  /*ad30*/  ULDC.64 UR4, c[0x0][0x418] ;  /* 0x0001060000047ab9 */ /* 0x000fe40000000a00 */
[----:B------:R-:W-:Y:S01]  /*ad40*/  IADD3 R2, P0, R23, UR4, RZ ;  /* 0x0000000417027c10 */ /* 0x000fe2000ff1e0ff */
[----:B------:R-:W0:Y:S03]  /*ad50*/  S2R R5, SR_CTAID.X ;  /* 0x0000000000057919 */ /* 0x000e260000002500 */
[----:B------:R-:W-:-:S05]  /*ad60*/  IADD3.X R3, RZ, UR5, RZ, P0, !PT ;  /* 0x00000005ff037c10 */ /* 0x000fca00087fe4ff */
[----:B------:R1:W-:Y:S01]  /*ad70*/  STG.E.128 desc[UR8][R2.64], R8 ;  /* 0x0000000802007986 */ /* 0x0003e2000c101d08 */
[----:B0-----:R-:W-:-:S04]  /*ad80*/  IMAD R5, R5, 0x100, R0 ;  /* 0x0000010005057824 */ /* 0x001fc800078e0200 */
[----:B-1----:R-:W-:-:S07]  /*ad90*/  VIADD R5, R5, 0x80 ;  /* 0x0000008005057836 */ /* 0x002fce0000000000 */
.L_x_31457:
[----:B------:R-:W-:Y:S05]  /*ada0*/  BSYNC B0 ;  /* 0x0000000000007941 */ /* 0x000fea0003800000 */
.L_x_31456:
[----:B------:R-:W-:Y:S02]  /*adb0*/  ULDC UR4, c[0x0][0x210] ;  /* 0x0000840000047ab9 */ /* 0x000fe40000000800 */
[----:B------:R-:W-:-:S13]  /*adc0*/  ISETP.GE.AND P0, PT, R5, UR4, PT ;  /* 0x0000000405007c0c */ /* 0x000fda000bf06270 */
[----:B------:R-:W-:Y:S05]  /*add0*/  @P0 EXIT ;  /* 0x000000000000094d */ /* 0x000fea0003800000 */
        /* <DEDUP_REMOVED lines=303> */
.L_x_31558:
[----:B------:R-:W-:Y:S02]  /*c0d0*/  ULDC.64 UR4, c[0x0][0x420] ;  /* 0x0001080000047ab9 */ /* 0x000fe40000000a00 */
[----:B------:R-:W-:-:S05]  /*c0e0*/  IADD3 R8, P0, R0, UR4, RZ ;  /* 0x0000000400087c10 */ /* 0x000fca000ff1e0ff */
[----:B------:R-:W-:Y:S01]  /*c0f0*/  IMAD.X R9, RZ, RZ, UR5, P0 ;  /* 0x00000005ff097e24 */ /* 0x000fe200080e06ff */
[----:B------:R-:W-:-:S05]  /*c100*/  ULDC.64 UR4, c[0x0][0x418] ;  /* 0x0001060000047ab9 */ /* 0x000fca0000000a00 */
[----:B------:R-:W2:Y:S01]  /*c110*/  LDG.E.128 R8, desc[UR8][R8.64] ;  /* 0x0000000808087981 */ /* 0x000ea2000c1e1d00 */
[----:B------:R-:W-:Y:S01]  /*c120*/  IADD3 R20, P1, R21, UR4, RZ ;  /* 0x0000000415147c10 */ /* 0x000fe2000ff3e0ff */
[----:B------:R-:W-:Y:S04]  /*c130*/  BSSY B0, `(.L_x_31559) ;  /* 0x0000778000007945 */ /* 0x000fe80003800000 */
[----:B------:R-:W-:Y:S01]  /*c140*/  IMAD.X R21, RZ, RZ, UR5, P1 ;  /* 0x00000005ff157e24 */ /* 0x000fe200088e06ff */
        /* <DEDUP_REMOVED lines=36> */
[----:B------:R-:W-:Y:S01]  /*c390*/  IMAD.MOV.U32 R2, RZ, RZ, R14 ;  /* 0x000000ffff027224 */ /* 0x000fe200078e000e */
[----:B------:R-:W-:Y:S01]  /*c3a0*/  MOV R12, R14 ;  /* 0x0000000e000c7202 */ /* 0x000fe20000000f00 */
        /* <DEDUP_REMOVED lines=77> */
.L_x_31566:
        /* <DEDUP_REMOVED lines=20> */
.L_x_31569:
[----:B------:R-:W-:Y:S05]  /*c9c0*/  BSYNC B3 ;  /* 0x0000000000037941 */ /* 0x000fea0003800000 */
.L_x_31568:
        /* <DEDUP_REMOVED lines=29> */
.L_x_31567:
[----:B------:R-:W-:Y:S05]  /*cba0*/  BSYNC B1 ;  /* 0x0000000000017941 */ /* 0x000fea0003800000 */
.L_x_31565:
[----:B------:R-:W0:Y:S01]  /*cbb0*/  MUFU.RCP64H R3, R17 ;  /* 0x0000001100037308 */ /* 0x000e220000001800 */
[----:B------:R-:W-:Y:S01]  /*cbc0*/  MOV R2, 0x1 ;  /* 0x0000000100027802 */ /* 0x000fe20000000f00 */
[----:B------:R-:W-:Y:S01]  /*cbd0*/  BSSY B1, `(.L_x_31570) ;  /* 0x0000013000017945 */ /* 0x000fe20003800000 */
[----:B------:R-:W-:-:S04]  /*cbe0*/  FSETP.GEU.AND P2, PT, |R19|, 6.5827683646048100446e-37, PT ;  /* 0x036000001300780b */ /* 0x000fc80003f4e200 */
        /* <DEDUP_REMOVED lines=17> */
.L_x_31571:
[----:B------:R-:W-:Y:S05]  /*cd00*/  BSYNC B1 ;  /* 0x0000000000017941 */ /* 0x000fea0003800000 */
.L_x_31570:
        /* <DEDUP_REMOVED lines=82> */
.L_x_31573:
[----:B------:R-:W-:-:S04]  /*d230*/  ISETP.GE.AND P0, PT, R9, RZ, PT ;  /* 0x000000ff0900720c */ /* 0x000fc80003f06270 */
[----:B------:R-:W-:Y:S02]  /*d240*/  FSEL R2, RZ, 3.37028055040000000000e+12, P0 ;  /* 0x54442d18ff027808 */ /* 0x000fe40000000000 */
[----:B------:R-:W-:-:S07]  /*d250*/  FSEL R3, RZ, 2.1426990032196044922, P0 ;  /* 0x400921fbff037808 */ /* 0x000fce0000000000 */
.L_x_31574:
[----:B------:R-:W-:Y:S05]  /*d260*/  BSYNC B1 ;  /* 0x0000000000017941 */ /* 0x000fea0003800000 */
.L_x_31572:
[----:B------:R-:W-:Y:S01]  /*d270*/  DADD R8, |R8|, |R10| ;  /* 0x0000000008087229 */ /* 0x000fe2000000060a */
[----:B------:R-:W-:Y:S01]  /*d280*/  LOP3.LUT R11, R3, 0x80000000, R11, 0xb8, !PT ;  /* 0x80000000030b7812 */ /* 0x000fe200078eb80b */
[----:B------:R-:W-:-:S06]  /*d290*/  DMUL R22, R22, 0.5 ;  /* 0x3fe0000016167828 */ /* 0x000fcc0000000000 */
[----:B------:R-:W-:-:S06]  /*d2a0*/  DSETP.GTU.AND P0, PT, |R8|, +INF , PT ;  /* 0x7ff000000800742a */ /* 0x000fcc0003f0c200 */
[----:B------:R-:W-:Y:S02]  /*d2b0*/  FSEL R2, R8, R2, P0 ;  /* 0x0000000208027208 */ /* 0x000fe40000000000 */
[----:B------:R-:W-:Y:S01]  /*d2c0*/  FSEL R3, R9, R11, P0 ;  /* 0x0000000b09037208 */ /* 0x000fe20000000000 */
[----:B------:R-:W-:Y:S06]  /*d2d0*/  BRA `(.L_x_31575) ;  /* 0x0000006400747947 */ /* 0x000fec0003800000 */
.L_x_31564:
        /* <DEDUP_REMOVED lines=33> */
[----:B------:R-:W-:Y:S02]  /*d4f0*/  FSETP.GT.AND P4, PT, |R0|, 1.469367938527859385e-39, PT ;  /* 0x001000000000780b */ /* 0x000fe40003f84200 */
[----:B------:R-:W-:Y:S01]  /*d500*/  MOV R0, 0xfffffc01 ;  /* 0xfffffc0100007802 */ /* 0x000fe20000000f00 */
        /* <DEDUP_REMOVED lines=64> */
.L_x_31578:
[----:B------:R-:W-:Y:S05]  /*d910*/  BSYNC B1 ;  /* 0x0000000000017941 */ /* 0x000fea0003800000 */
.L_x_31577:
        /* <DEDUP_REMOVED lines=8> */
.L_x_31580:
[----:B------:R-:W-:Y:S05]  /*d9a0*/  BSYNC B1 ;  /* 0x0000000000017941 */ /* 0x000fea0003800000 */
.L_x_31579:
        /* <DEDUP_REMOVED lines=82> */
.L_x_31582:
[----:B------:R-:W-:-:S04]  /*ded0*/  ISETP.GE.AND P0, PT, R9, RZ, PT ;  /* 0x000000ff0900720c */ /* 0x000fc80003f06270 */
[----:B------:R-:W-:Y:S02]  /*dee0*/  FSEL R2, RZ, 3.37028055040000000000e+12, P0 ;  /* 0x54442d18ff027808 */ /* 0x000fe40000000000 */
[----:B------:R-:W-:-:S07]  /*def0*/  FSEL R3, RZ, 2.1426990032196044922, P0 ;  /* 0x400921fbff037808 */ /* 0x000fce0000000000 */
.L_x_31583:
[----:B------:R-:W-:Y:S05]  /*df00*/  BSYNC B1 ;  /* 0x0000000000017941 */ /* 0x000fea0003800000 */
.L_x_31581:
[----:B------:R-:W-:Y:S01]  /*df10*/  DADD R8, |R8|, |R10| ;  /* 0x0000000008087229 */ /* 0x000fe2000000060a */
[----:B------:R-:W-:Y:S01]  /*df20*/  LOP3.LUT R11, R3, 0x80000000, R11, 0xb8, !PT ;  /* 0x80000000030b7812 */ /* 0x000fe200078eb80b */
[----:B------:R-:W-:-:S06]  /*df30*/  DMUL R22, R22, 0.5 ;  /* 0x3fe0000016167828 */ /* 0x000fcc0000000000 */
[----:B------:R-:W-:-:S06]  /*df40*/  DSETP.GTU.AND P0, PT, |R8|, +INF , PT ;  /* 0x7ff000000800742a */ /* 0x000fcc0003f0c200 */
[----:B------:R-:W-:Y:S02]  /*df50*/  FSEL R2, R8, R2, P0 ;  /* 0x0000000208027208 */ /* 0x000fe40000000000 */
[----:B------:R-:W-:Y:S01]  /*df60*/  FSEL R3, R9, R11, P0 ;  /* 0x0000000b09037208 */ /* 0x000fe20000000000 */
[----:B------:R-:W-:Y:S06]  /*df70*/  BRA `(.L_x_31575) ;  /* 0x00000058004c7947 */ /* 0x000fec0003800000 */
.L_x_31576:
        /* <DEDUP_REMOVED lines=10> */
[----:B------:R-:W-:Y:S02]  /*e020*/  DADD R24, R6, R6 ;  /* 0x0000000006187229 */ /* 0x000fe40000000006 */
[----:B------:R-:W-:Y:S02]  /*e030*/  DMUL R28, R2, R2 ;  /* 0x00000002021c7228 */ /* 0x000fe40000000000 */
[----:B------:R-:W-:Y:S01]  /*e040*/  LOP3.LUT R5, R17, 0xfffffff8, RZ, 0xc0, !PT ;  /* 0xfffffff811057812 */ /* 0x000fe200078ec0ff */
[----:B------:R-:W-:Y:S01]  /*e050*/  DMUL R38, R6, R6 ;  /* 0x0000000606267228 */ /* 0x000fe20000000000 */
[----:B------:R-:W-:-:S04]  /*e060*/  LOP3.LUT R15, R31, 0xfffffff8, RZ, 0xc0, !PT ;  /* 0xfffffff81f0f7812 */ /* 0x000fc800078ec0ff */
[----:B------:R-:W-:Y:S02]  /*e070*/  DADD R16, R16, -R4 ;  /* 0x0000000010107229 */ /* 0x000fe40000000804 */
[----:B------:R-:W-:Y:S02]  /*e080*/  DADD R30, R30, -R14 ;  /* 0x000000001e1e7229 */ /* 0x000fe4000000080e */
[----:B------:R-:W-:Y:S02]  /*e090*/  DADD R22, R4, R4 ;  /* 0x0000000004167229 */ /* 0x000fe40000000004 */
[----:B------:R-:W-:Y:S02]  /*e0a0*/  DADD R34, R14, R14 ;  /* 0x000000000e227229 */ /* 0x000fe4000000000e */
[C---:B------:R-:W-:Y:S02]  /*e0b0*/  DMUL R2, R4.reuse, R26 ;  /* 0x0000001a04027228 */ /* 0x040fe40000000000 */
[----:B------:R-:W-:-:S02]  /*e0c0*/  DMUL R6, R4, R4 ;  /* 0x0000000404067228 */ /* 0x000fc40000000000 */
        /* <DEDUP_REMOVED lines=8> */
.L_x_31585:
[----:B------:R-:W-:-:S06]  /*e150*/  DSETP.GEU.AND P0, PT, R28, R38, PT ;  /* 0x000000261c00722a */ /* 0x000fcc0003f0e000 */
[----:B------:R-:W-:Y:S02]  /*e160*/  FSEL R36, R28, R38, !P0 ;  /* 0x000000261c247208 */ /* 0x000fe40004000000 */
[----:B------:R-:W-:Y:S02]  /*e170*/  FSEL R37, R29, R39, !P0 ;  /* 0x000000271d257208 */ /* 0x000fe40004000000 */
[----:B------:R-:W-:Y:S02]  /*e180*/  FSEL R13, R39, R29, !P0 ;  /* 0x0000001d270d7208 */ /* 0x000fe40004000000 */
[----:B------:R-:W-:Y:S02]  /*e190*/  FSEL R28, R38, R28, !P0 ;  /* 0x0000001c261c7208 */ /* 0x000fe40004000000 */
[C-C-:B------:R-:W-:Y:S01]  /*e1a0*/  DSETP.GEU.AND P6, PT, R36.reuse, R2.reuse, PT ;  /* 0x000000022400722a */ /* 0x140fe20003fce000 */
[----:B------:R-:W-:Y:S01]  /*e1b0*/  IMAD.MOV.U32 R29, RZ, RZ, R13 ;  /* 0x000000ffff1d7224 */ /* 0x000fe200078e000d */
        /* <DEDUP_REMOVED lines=57> */
[----:B------:R-:W-:Y:S01]  /*e550*/  FSEL R17, R31, R39, !P2 ;  /* 0x000000271f117208 */ /* 0x000fe20005000000 */
[----:B------:R-:W-:Y:S01]  /*e560*/  IMAD.MOV.U32 R39, RZ, RZ, R3 ;  /* 0x000000ffff277224 */ /* 0x000fe200078e0003 */
[----:B------:R-:W-:Y:S01]  /*e570*/  FSEL R32, R38, R30, !P2 ;  /* 0x0000001e26207208 */ /* 0x000fe20005000000 */
[----:B------:R-:W-:Y:S01]  /*e580*/  IMAD.MOV.U32 R3, RZ, RZ, R5 ;  /* 0x000000ffff037224 */ /* 0x000fe200078e0005 */
[----:B------:R-:W-:Y:S01]  /*e590*/  FSEL R16, R30, R38, !P2 ;  /* 0x000000261e107208 */ /* 0x000fe20005000000 */
[----:B------:R-:W-:Y:S02]  /*e5a0*/  IMAD.MOV.U32 R5, RZ, RZ, R7 ;  /* 0x000000ffff057224 */ /* 0x000fe400078e0007 */
[----:B------:R-:W-:Y:S01]  /*e5b0*/  IMAD.MOV.U32 R7, RZ, RZ, R15 ;  /* 0x000000ffff077224 */ /* 0x000fe200078e000f */
[----:B------:R-:W-:Y:S01]  /*e5c0*/  MOV R15, R27 ;  /* 0x0000001b000f7202 */ /* 0x000fe20000000f00 */
[----:B------:R-:W-:-:S02]  /*e5d0*/  IMAD.MOV.U32 R38, RZ, RZ, R2 ;  /* 0x000000ffff267224 */ /* 0x000fc400078e0002 */
[----:B------:R-:W-:Y:S02]  /*e5e0*/  IMAD.MOV.U32 R27, RZ, RZ, R25 ;  /* 0x000000ffff1b7224 */ /* 0x000fe400078e0019 */
[----:B------:R-:W-:Y:S02]  /*e5f0*/  IMAD.MOV.U32 R2, RZ, RZ, R4 ;  /* 0x000000ffff027224 */ /* 0x000fe400078e0004 */
[----:B------:R-:W-:Y:S02]  /*e600*/  IMAD.MOV.U32 R25, RZ, RZ, R23 ;  /* 0x000000ffff197224 */ /* 0x000fe400078e0017 */
[----:B------:R-:W-:Y:S02]  /*e610*/  IMAD.MOV.U32 R4, RZ, RZ, R6 ;  /* 0x000000ffff047224 */ /* 0x000fe400078e0006 */
[----:B------:R-:W-:Y:S02]  /*e620*/  IMAD.MOV.U32 R23, RZ, RZ, R35 ;  /* 0x000000ffff177224 */ /* 0x000fe400078e0023 */
[----:B------:R-:W-:-:S02]  /*e630*/  IMAD.MOV.U32 R6, RZ, RZ, R0 ;  /* 0x000000ffff067224 */ /* 0x000fc400078e0000 */
[----:B------:R-:W-:Y:S02]  /*e640*/  IMAD.MOV.U32 R30, RZ, RZ, R32 ;  /* 0x000000ffff1e7224 */ /* 0x000fe400078e0020 */
[----:B------:R-:W-:Y:S02]  /*e650*/  IMAD.MOV.U32 R31, RZ, RZ, R33 ;  /* 0x000000ffff1f7224 */ /* 0x000fe400078e0021 */
[----:B------:R-:W-:Y:S01]  /*e660*/  IMAD.MOV.U32 R35, RZ, RZ, R37 ;  /* 0x000000ffff237224 */ /* 0x000fe200078e0025 */
[----:B------:R-:W-:Y:S06]  /*e670*/  @P0 BRA `(.L_x_31585) ;  /* 0xfffffff800b40947 */ /* 0x000fec000383ffff */
[----:B------:R-:W-:Y:S05]  /*e680*/  BSYNC B1 ;  /* 0x0000000000017941 */ /* 0x000fea0003800000 */
.L_x_31584:
        /* <DEDUP_REMOVED lines=22> */
[----:B------:R-:W-:Y:S01]  /*e7f0*/  @!P0 IMAD.MOV.U32 R15, RZ, RZ, R3 ;  /* 0x000000ffff0f8224 */ /* 0x000fe200078e0003 */
[----:B------:R-:W-:-:S03]  /*e800*/  @!P0 MOV R12, R2 ;  /* 0x00000002000c8202 */ /* 0x000fc60000000f00 */
        /* <DEDUP_REMOVED lines=73> */
.L_x_31587:
        /* <DEDUP_REMOVED lines=20> */
.L_x_31590:
[----:B------:R-:W-:Y:S05]  /*ede0*/  BSYNC B3 ;  /* 0x0000000000037941 */ /* 0x000fea0003800000 */
.L_x_31589:
        /* <DEDUP_REMOVED lines=29> */
.L_x_31588:
[----:B------:R-:W-:Y:S05]  /*efc0*/  BSYNC B1 ;  /* 0x0000000000017941 */ /* 0x000fea0003800000 */
.L_x_31586:
        /* <DEDUP_REMOVED lines=26> */
.L_x_31592:
[----:B------:R-:W-:Y:S05]  /*f170*/  BSYNC B1 ;  /* 0x0000000000017941 */ /* 0x000fea0003800000 */
.L_x_31591:
        /* <DEDUP_REMOVED lines=83> */
.L_x_31594:
[----:B------:R-:W-:-:S04]  /*f6b0*/  ISETP.GE.AND P0, PT, R9, RZ, PT ;  /* 0x000000ff0900720c */ /* 0x000fc80003f06270 */
[----:B------:R-:W-:Y:S02]  /*f6c0*/  FSEL R2, RZ, 3.37028055040000000000e+12, P0 ;  /* 0x54442d18ff027808 */ /* 0x000fe40000000000 */
[----:B------:R-:W-:-:S07]  /*f6d0*/  FSEL R3, RZ, 2.1426990032196044922, P0 ;  /* 0x400921fbff037808 */ /* 0x000fce0000000000 */
.L_x_31595:
[----:B------:R-:W-:Y:S05]  /*f6e0*/  BSYNC B1 ;  /* 0x0000000000017941 */ /* 0x000fea0003800000 */
.L_x_31593:
[----:B------:R-:W-:Y:S01]  /*f6f0*/  DADD R8, |R8|, |R10| ;  /* 0x0000000008087229 */ /* 0x000fe2000000060a */
[----:B------:R-:W-:Y:S01]  /*f700*/  LOP3.LUT R11, R3, 0x80000000, R11, 0xb8, !PT ;  /* 0x80000000030b7812 */ /* 0x000fe200078eb80b */
[----:B------:R-:W-:-:S06]  /*f710*/  DMUL R22, R22, 0.5 ;  /* 0x3fe0000016167828 */ /* 0x000fcc0000000000 */
[----:B------:R-:W-:-:S06]  /*f720*/  DSETP.GTU.AND P0, PT, |R8|, +INF , PT ;  /* 0x7ff000000800742a */ /* 0x000fcc0003f0c200 */
[----:B------:R-:W-:Y:S02]  /*f730*/  FSEL R2, R8, R2, P0 ;  /* 0x0000000208027208 */ /* 0x000fe40000000000 */
[----:B------:R-:W-:Y:S01]  /*f740*/  FSEL R3, R9, R11, P0 ;  /* 0x0000000b09037208 */ /* 0x000fe20000000000 */
[----:B------:R-:W-:Y:S06]  /*f750*/  BRA `(.L_x_31575) ;  /* 0x0000004000547947 */ /* 0x000fec0003800000 */
.L_x_31563:
        /* <DEDUP_REMOVED lines=51> */
[----:B------:R-:W-:Y:S01]  /*fa90*/  IMAD.MOV.U32 R7, RZ, RZ, R5 ;  /* 0x000000ffff077224 */ /* 0x000fe200078e0005 */
[----:B------:R-:W-:-:S05]  /*faa0*/  MOV R6, R4 ;  /* 0x0000000400067202 */ /* 0x000fca0000000f00 */
        /* <DEDUP_REMOVED lines=82> */
.L_x_31597:
[----:B------:R-:W-:Y:S05]  /*ffd0*/  BSYNC B1 ;  /* 0x0000000000017941 */ /* 0x000fea0003800000 */
.L_x_31596:
        /* <DEDUP_REMOVED lines=8> */
.L_x_31599:
[----:B------:R-:W-:Y:S05]  /*10060*/  BSYNC B1 ;  /* 0x0000000000017941 */ /* 0x000fea0003800000 */
.L_x_31598:
        /* <DEDUP_REMOVED lines=82> */
.L_x_31601:
[----:B------:R-:W-:-:S04]  /*10590*/  ISETP.GE.AND P0, PT, R9, RZ, PT ;  /* 0x000000ff0900720c */ /* 0x000fc80003f06270 */
[----:B------:R-:W-:Y:S02]  /*105a0*/  FSEL R2, RZ, 3.37028055040000000000e+12, P0 ;  /* 0x54442d18ff027808 */ /* 0x000fe40000000000 */
[----:B------:R-:W-:-:S07]  /*105b0*/  FSEL R3, RZ, 2.1426990032196044922, P0 ;  /* 0x400921fbff037808 */ /* 0x000fce0000000000 */
.L_x_31602:
[----:B------:R-:W-:Y:S05]  /*105c0*/  BSYNC B1 ;  /* 0x0000000000017941 */ /* 0x000fea0003800000 */
.L_x_31600:
[----:B------:R-:W-:Y:S01]  /*105d0*/  DADD R8, |R8|, |R10| ;  /* 0x0000000008087229 */ /* 0x000fe2000000060a */
[----:B------:R-:W-:-:S07]  /*105e0*/  LOP3.LUT R11, R3, 0x80000000, R11, 0xb8, !PT ;  /* 0x80000000030b7812 */ /* 0x000fce00078eb80b */
[----:B------:R-:W-:-:S06]  /*105f0*/  DSETP.GTU.AND P0, PT, |R8|, +INF , PT ;  /* 0x7ff000000800742a */ /* 0x000fcc0003f0c200 */
[----:B------:R-:W-:Y:S02]  /*10600*/  FSEL R2, R8, R2, P0 ;  /* 0x0000000208027208 */ /* 0x000fe40000000000 */
[----:B------:R-:W-:Y:S01]  /*10610*/  FSEL R3, R9, R11, P0 ;  /* 0x0000000b09037208 */ /* 0x000fe20000000000 */
[----:B------:R-:W-:Y:S06]  /*10620*/  BRA `(.L_x_31575) ;  /* 0x0000003000a07947 */ /* 0x000fec0003800000 */
.L_x_31562:
        /* <DEDUP_REMOVED lines=18> */
[----:B------:R-:W-:Y:S02]  /*10750*/  ISETP.GE.U32.AND P2, PT, R0, 0x7fefffff, PT ;  /* 0x7fefffff0000780c */ /* 0x000fe40003f46070 */
[----:B------:R-:W-:Y:S01]  /*10760*/  MOV R0, 0xfffffc01 ;  /* 0xfffffc0100007802 */ /* 0x000fe20000000f00 */
        /* <DEDUP_REMOVED lines=70> */
.L_x_31605:
        /* <DEDUP_REMOVED lines=20> */
.L_x_31608:
[----:B------:R-:W-:Y:S05]  /*10d10*/  BSYNC B3 ;  /* 0x0000000000037941 */ /* 0x000fea0003800000 */
.L_x_31607:
        /* <DEDUP_REMOVED lines=29> */
.L_x_31606:
[----:B------:R-:W-:Y:S05]  /*10ef0*/  BSYNC B1 ;  /* 0x0000000000017941 */ /* 0x000fea0003800000 */
.L_x_31604:
[----:B------:R-:W-:Y:S01]  /*10f00*/  IMAD.MOV.U32 R2, RZ, RZ, -0x2449a4b7 ;  /* 0xdbb65b49ff027424 */ /* 0x000fe200078e00ff */
[----:B------:R-:W-:Y:S01]  /*10f10*/  MOV R3, 0x3f2d3b63 ;  /* 0x3f2d3b6300037802 */ /* 0x000fe20000000f00 */
[----:B------:R-:W-:Y:S01]  /*10f20*/  UMOV UR4, 0x2a25ff7e ;  /* 0x2a25ff7e00047882 */ /* 0x000fe20000000000 */
[----:B------:R-:W-:Y:S01]  /*10f30*/  UMOV UR5, 0x3ef53e1d ;  /* 0x3ef53e1d00057882 */ /* 0x000fe20000000000 */
[----:B------:R-:W-:Y:S01]  /*10f40*/  ISETP.GE.AND P0, PT, R9, RZ, PT ;  /* 0x000000ff0900720c */ /* 0x000fe20003f06270 */
[----:B------:R-:W-:Y:S01]  /*10f50*/  DSETP.NEU.AND P2, PT, |R8|, |R10|, PT ;  /* 0x4000000a0800722a */ /* 0x000fe20003f4d200 */
[----:B------:R-:W-:Y:S01]  /*10f60*/  IMAD.MOV.U32 R0, RZ, RZ, 0x7f3321d2 ;  /* 0x7f3321d2ff007424 */ /* 0x000fe200078e00ff */
[----:B------:R-:W-:Y:S01]  /*10f70*/  DFMA R2, R16, -UR4, R2 ;  /* 0x8000000410027c2b */ /* 0x000fe20008000002 */
[----:B------:R-:W-:Y:S01]  /*10f80*/  UMOV UR4, 0x8dde082e ;  /* 0x8dde082e00047882 */ /* 0x000fe20000000000 */
[----:B------:R-:W-:Y:S01]  /*10f90*/  UMOV UR5, 0x3f531278 ;  /* 0x3f53127800057882 */ /* 0x000fe20000000000 */
[----:B------:R-:W-:-:S02]  /*10fa0*/  DADD R8, |R8|, |R10| ;  /* 0x0000000008087229 */ /* 0x000fc4000000060a */
[----:B------:R-:W-:-:S03]  /*10fb0*/  DMUL R22, R22, 0.5 ;  /* 0x3fe0000016167828 */ /* 0x000fc60000000000 */
        /* <DEDUP_REMOVED lines=71> */
.L_x_31603:
        /* <DEDUP_REMOVED lines=85> */
.L_x_31561:
        /* <DEDUP_REMOVED lines=23> */
.L_x_31610:
[----:B------:R-:W-:Y:S05]  /*11af0*/  BSYNC B1 ;  /* 0x0000000000017941 */ /* 0x000fea0003800000 */
.L_x_31609:
[----:B------:R-:W0:Y:S01]  /*11b00*/  MUFU.RCP64H R5, 2.718280792236328125 ;  /* 0x4005bf0a00057908 */ /* 0x000e220000001800 */
[----:B------:R-:W-:Y:S01]  /*11b10*/  IMAD.MOV.U32 R6, RZ, RZ, -0x74eba897 ;  /* 0x8b145769ff067424 */ /* 0x000fe200078e00ff */
[----:B------:R-:W-:Y:S01]  /*11b20*/  MOV R4, 0x1 ;  /* 0x0000000100047802 */ /* 0x000fe20000000f00 */
[----:B------:R-:W-:Y:S01]  /*11b30*/  IMAD.MOV.U32 R7, RZ, RZ, 0x4005bf0a ;  /* 0x4005bf0aff077424 */ /* 0x000fe200078e00ff */
[----:B------:R-:W-:Y:S01]  /*11b40*/  FSETP.GEU.AND P2, PT, |R11|, 6.5827683646048100446e-37, PT ;  /* 0x036000000b00780b */ /* 0x000fe20003f4e200 */
[----:B------:R-:W-:Y:S01]  /*11b50*/  BSSY B1, `(.L_x_31611) ;  /* 0x0000015000017945 */ /* 0x000fe20003800000 */
[----:B------:R-:W-:-:S03]  /*11b60*/  DADD R22, -RZ, |R2| ;  /* 0x00000000ff167229 */ /* 0x000fc60000000502 */
        /* <DEDUP_REMOVED lines=19> */
.L_x_31612:
[----:B------:R-:W-:Y:S05]  /*11ca0*/  BSYNC B1 ;  /* 0x0000000000017941 */ /* 0x000fea0003800000 */
.L_x_31611:
        /* <DEDUP_REMOVED lines=136> */
.L_x_31614:
[----:B------:R-:W-:Y:S05]  /*12530*/  BSYNC B1 ;  /* 0x0000000000017941 */ /* 0x000fea0003800000 */
.L_x_31613:
        /* <DEDUP_REMOVED lines=8> */
.L_x_31616:
[----:B------:R-:W-:Y:S05]  /*125c0*/  BSYNC B1 ;  /* 0x0000000000017941 */ /* 0x000fea0003800000 */
.L_x_31615:
        /* <DEDUP_REMOVED lines=82> */
.L_x_31618:
[----:B------:R-:W-:-:S04]  /*12af0*/  ISETP.GE.AND P0, PT, R9, RZ, PT ;  /* 0x000000ff0900720c */ /* 0x000fc80003f06270 */
[----:B------:R-:W-:Y:S02]  /*12b00*/  FSEL R2, RZ, 3.37028055040000000000e+12, P0 ;  /* 0x54442d18ff027808 */ /* 0x000fe40000000000 */
[----:B------:R-:W-:-:S07]  /*12b10*/  FSEL R3, RZ, 2.1426990032196044922, P0 ;  /* 0x400921fbff037808 */ /* 0x000fce0000000000 */
.L_x_31619:
[----:B------:R-:W-:Y:S05]  /*12b20*/  BSYNC B1 ;  /* 0x0000000000017941 */ /* 0x000fea0003800000 */
.L_x_31617:
[----:B------:R-:W-:Y:S01]  /*12b30*/  DADD R8, |R8|, |R10| ;  /* 0x0000000008087229 */ /* 0x000fe2000000060a */
[----:B------:R-:W-:Y:S01]  /*12b40*/  LOP3.LUT R11, R3, 0x80000000, R11, 0xb8, !PT ;  /* 0x80000000030b7812 */ /* 0x000fe200078eb80b */
[----:B------:R-:W-:-:S06]  /*12b50*/  DADD R22, R22, 1 ;  /* 0x3ff0000016167429 */ /* 0x000fcc0000000000 */
[----:B------:R-:W-:-:S06]  /*12b60*/  DSETP.GTU.AND P0, PT, |R8|, +INF , PT ;  /* 0x7ff000000800742a */ /* 0x000fcc0003f0c200 */
[----:B------:R-:W-:Y:S02]  /*12b70*/  FSEL R2, R8, R2, P0 ;  /* 0x0000000208027208 */ /* 0x000fe40000000000 */
[----:B------:R-:W-:Y:S01]  /*12b80*/  FSEL R3, R9, R11, P0 ;  /* 0x0000000b09037208 */ /* 0x000fe20000000000 */
[----:B------:R-:W-:Y:S06]  /*12b90*/  BRA `(.L_x_31575) ;  /* 0x0000000c00447947 */ /* 0x000fec0003800000 */
.L_x_31560:
[----:B------:R-:W-:Y:S01]  /*12ba0*/  DSETP.GEU.AND P0, PT, |R10|, 1.4916681462400413487e-154, PT ;  /* 0x200000000a00742a */ /* 0x000fe20003f0e200 */
[----:B------:R-:W-:Y:S01]  /*12bb0*/  IMAD.MOV.U32 R12, RZ, RZ, 0x1 ;  /* 0x00000001ff0c7424 */ /* 0x000fe200078e00ff */
        /* <DEDUP_REMOVED lines=39> */
[----:B------:R-:W-:Y:S02]  /*12e30*/  FSETP.GT.AND P4, PT, |R0|, 1.469367938527859385e-39, PT ;  /* 0x001000000000780b */ /* 0x000fe40003f84200 */
[----:B------:R-:W-:Y:S01]  /*12e40*/  MOV R0, 0xfffffc01 ;  /* 0xfffffc0100007802 */ /* 0x000fe20000000f00 */
        /* <DEDUP_REMOVED lines=66> */
.L_x_31621:
[----:B------:R-:W-:Y:S05]  /*13270*/  BSYNC B1 ;  /* 0x0000000000017941 */ /* 0x000fea0003800000 */
.L_x_31620:
        /* <DEDUP_REMOVED lines=8> */
.L_x_31623:
[----:B------:R-:W-:Y:S05]  /*13300*/  BSYNC B1 ;  /* 0x0000000000017941 */ /* 0x000fea0003800000 */
.L_x_31622:
[----:B------:R-:W-:Y:S01]  /*13310*/  DMUL R4, R2, R2 ;  /* 0x0000000202047228 */ /* 0x000fe20000000000 */
[----:B------:R-:W-:Y:S01]  /*13320*/  IMAD.MOV.U32 R6, RZ, RZ, -0x2449a4b7 ;  /* 0xdbb65b49ff067424 */ /* 0x000fe200078e00ff */
[----:B------:R-:W-:Y:S01]  /*13330*/  MOV R7, 0x3f2d3b63 ;  /* 0x3f2d3b6300077802 */ /* 0x000fe20000000f00 */
[----:B------:R-:W-:Y:S01]  /*13340*/  UMOV UR4, 0x2a25ff7e ;  /* 0x2a25ff7e00047882 */ /* 0x000fe20000000000 */
[----:B------:R-:W-:Y:S01]  /*13350*/  UMOV UR5, 0x3ef53e1d ;  /* 0x3ef53e1d00057882 */ /* 0x000fe20000000000 */
[----:B------:R-:W-:Y:S01]  /*13360*/  ISETP.GE.AND P2, PT, R9, RZ, PT ;  /* 0x000000ff0900720c */ /* 0x000fe20003f46270 */
[----:B------:R-:W-:Y:S01]  /*13370*/  DSETP.NEU.AND P0, PT, R16, RZ, PT ;  /* 0x000000ff1000722a */ /* 0x000fe20003f0d000 */
[----:B------:R-:W-:Y:S01]  /*13380*/  BSSY B1, `(.L_x_31624) ;  /* 0x000004d000017945 */ /* 0x000fe20003800000 */
        /* <DEDUP_REMOVED lines=74> */
.L_x_31625:
[----:B------:R-:W-:Y:S02]  /*13830*/  FSEL R2, RZ, 3.37028055040000000000e+12, P2 ;  /* 0x54442d18ff027808 */ /* 0x000fe40001000000 */
[----:B------:R-:W-:-:S07]  /*13840*/  FSEL R3, RZ, 2.1426990032196044922, P2 ;  /* 0x400921fbff037808 */ /* 0x000fce0001000000 */
.L_x_31626:
[----:B------:R-:W-:Y:S05]  /*13850*/  BSYNC B1 ;  /* 0x0000000000017941 */ /* 0x000fea0003800000 */
.L_x_31624:
[----:B------:R-:W-:Y:S01]  /*13860*/  DADD R8, |R8|, |R10| ;  /* 0x0000000008087229 */ /* 0x000fe2000000060a */
[----:B------:R-:W-:-:S07]  /*13870*/  LOP3.LUT R11, R3, 0x80000000, R11, 0xb8, !PT ;  /* 0x80000000030b7812 */ /* 0x000fce00078eb80b */
[----:B------:R-:W-:-:S06]  /*13880*/  DSETP.GTU.AND P0, PT, |R8|, +INF , PT ;  /* 0x7ff000000800742a */ /* 0x000fcc0003f0c200 */
[----:B------:R-:W-:Y:S02]  /*13890*/  FSEL R2, R8, R2, P0 ;  /* 0x0000000208027208 */ /* 0x000fe40000000000 */
[----:B------:R-:W-:-:S07]  /*138a0*/  FSEL R3, R9, R11, P0 ;  /* 0x0000000b09037208 */ /* 0x000fce0000000000 */
.L_x_31575:
[----:B------:R-:W-:Y:S05]  /*138b0*/  BSYNC B0 ;  /* 0x0000000000007941 */ /* 0x000fea0003800000 */
.L_x_31559:
        /* <DEDUP_REMOVED lines=78> */
.L_x_31633:
[----:B------:R-:W-:Y:S05]  /*13da0*/  BSYNC B1 ;  /* 0x0000000000017941 */ /* 0x000fea0003800000 */
.L_x_31632:
        /* <DEDUP_REMOVED lines=22> */
[----:B------:R-:W-:Y:S01]  /*13f10*/  MOV R4, R0 ;  /* 0x0000000000047202 */ /* 0x000fe20000000f00 */
[----:B------:R-:W-:Y:S02]  /*13f20*/  IMAD.MOV.U32 R2, RZ, RZ, R12 ;  /* 0x000000ffff027224 */ /* 0x000fe400078e000c */
[----:B------:R-:W-:Y:S01]  /*13f30*/  IMAD.MOV.U32 R3, RZ, RZ, R13 ;  /* 0x000000ffff037224 */ /* 0x000fe200078e000d */
[----:B------:R-:W-:Y:S06]  /*13f40*/  BRA `(.L_x_31636) ;  /* 0x0000000000087947 */ /* 0x000fec0003800000 */
.L_x_31635:
[----:B------:R-:W-:Y:S01]  /*13f50*/  DMUL R2, RZ, R16 ;  /* 0x00000010ff027228 */ /* 0x000fe20000000000 */
[----:B------:R-:W-:-:S10]  /*13f60*/  IMAD.MOV.U32 R4, RZ, RZ, RZ ;  /* 0x000000ffff047224 */ /* 0x000fd400078e00ff */
.L_x_31636:
[----:B------:R-:W-:Y:S05]  /*13f70*/  BSYNC B2 ;  /* 0x0000000000027941 */ /* 0x000fea0003800000 */
.L_x_31634:
        /* <DEDUP_REMOVED lines=48> */
.L_x_31638:
[----:B------:R-:W-:Y:S01]  /*14280*/  DMUL R2, RZ, R16 ;  /* 0x00000010ff027228 */ /* 0x000fe20000000000 */
[----:B------:R-:W-:-:S10]  /*14290*/  IMAD.MOV.U32 R0, RZ, RZ, RZ ;  /* 0x000000ffff007224 */ /* 0x000fd400078e00ff */
.L_x_31639:
[----:B------:R-:W-:Y:S05]  /*142a0*/  BSYNC B2 ;  /* 0x0000000000027941 */ /* 0x000fea0003800000 */
.L_x_31637:
        /* <DEDUP_REMOVED lines=25> */
.L_x_31631:
[----:B------:R-:W-:Y:S01]  /*14440*/  UMOV UR4, 0x19ba0da4 ;  /* 0x19ba0da400047882 */ /* 0x000fe20000000000 */
[----:B------:R-:W-:Y:S01]  /*14450*/  UMOV UR5, 0x40937be3 ;  /* 0x40937be300057882 */ /* 0x000fe20000000000 */
[----:B------:R-:W-:Y:S01]  /*14460*/  BSSY B1, `(.L_x_31641) ;  /* 0x000003d000017945 */ /* 0x000fe20003800000 */
[----:B------:R-:W-:Y:S01]  /*14470*/  DADD R4, R2, -UR4 ;  /* 0x8000000402047e29 */ /* 0x000fe20008000000 */
[----:B------:R-:W-:Y:S01]  /*14480*/  UMOV UR4, 0xfefa39ef ;  /* 0xfefa39ef00047882 */ /* 0x000fe20000000000 */
[----:B------:R-:W-:Y:S01]  /*14490*/  MOV R2, 0x652b82fe ;  /* 0x652b82fe00027802 */ /* 0x000fe20000000f00 */
[----:B------:R-:W-:Y:S01]  /*144a0*/  IMAD.MOV.U32 R3, RZ, RZ, 0x3ff71547 ;  /* 0x3ff71547ff037424 */ /* 0x000fe200078e00ff */
[----:B------:R-:W-:Y:S01]  /*144b0*/  UMOV UR5, 0x3fe62e42 ;  /* 0x3fe62e4200057882 */ /* 0x000fe20000000000 */
[----:B------:R-:W-:-:S04]  /*144c0*/  DSETP.NEU.AND P2, PT, |R16|, +INF , PT ;  /* 0x7ff000001000742a */ /* 0x000fc80003f4d200 */
        /* <DEDUP_REMOVED lines=54> */
.L_x_31642:
[----:B------:R-:W-:Y:S05]  /*14830*/  BSYNC B1 ;  /* 0x0000000000017941 */ /* 0x000fea0003800000 */
.L_x_31641:
        /* <DEDUP_REMOVED lines=25> */
.L_x_31644:
[----:B------:R-:W-:Y:S01]  /*149d0*/  DMUL R22, RZ, R16 ;  /* 0x00000010ff167228 */ /* 0x000fe20000000000 */
[----:B------:R-:W-:-:S10]  /*149e0*/  IMAD.MOV.U32 R0, RZ, RZ, RZ ;  /* 0x000000ffff007224 */ /* 0x000fd400078e00ff */
.L_x_31645:
[----:B------:R-:W-:Y:S05]  /*149f0*/  BSYNC B2 ;  /* 0x0000000000027941 */ /* 0x000fea0003800000 */
.L_x_31643:
[----:B------:R-:W0:Y:S01]  /*14a00*/  LDC.64 R2, c[0x4][0x1a8] ;  /* 0x01006a00ff027b82 */ /* 0x000e220000000a00 */
[----:B------:R-:W-:-:S05]  /*14a10*/  VIADD R10, R0, 0x1 ;  /* 0x00000001000a7836 */ /* 0x000fca0000000000 */
[----:B------:R-:W-:-:S04]  /*14a20*/  SHF.L.U32 R0, R10, 0x3, RZ ;  /* 0x000000030a007819 */ /* 0x000fc800000006ff */
        /* <DEDUP_REMOVED lines=45> */
.L_x_31647:
[----:B------:R-:W-:Y:S01]  /*14d00*/  DMUL R2, RZ, R16 ;  /* 0x00000010ff027228 */ /* 0x000fe20000000000 */
[----:B------:R-:W-:-:S10]  /*14d10*/  IMAD.MOV.U32 R0, RZ, RZ, RZ ;  /* 0x000000ffff007224 */ /* 0x000fd400078e00ff */
.L_x_31648:
[----:B------:R-:W-:Y:S05]  /*14d20*/  BSYNC B2 ;  /* 0x0000000000027941 */ /* 0x000fea0003800000 */
.L_x_31646:
        /* <DEDUP_REMOVED lines=12> */
[----:B------:R-:W-:Y:S01]  /*14df0*/  FSEL R25, R0, -0.082518599927425384521, !P0 ;  /* 0xbda8ff8300197808 */ /* 0x000fe20004000000 */
[----:B0-----:R-:W-:Y:S01]  /*14e00*/  IMAD.MOV.U32 R10, RZ, RZ, RZ ;  /* 0x000000ffff0a7224 */ /* 0x001fe200078e00ff */
        /* <DEDUP_REMOVED lines=25> */
.L_x_31630:
        /* <DEDUP_REMOVED lines=11> */
.L_x_31649:
[----:B------:R-:W-:-:S10]  /*15050*/  DADD R8, R16, -R16 ;  /* 0x0000000010087229 */ /* 0x000fd40000000810 */
[----:B------:R-:W-:Y:S01]  /*15060*/  MOV R10, R8 ;  /* 0x00000008000a7202 */ /* 0x000fe20000000f00 */
[----:B------:R-:W-:Y:S01]  /*15070*/  IMAD.MOV.U32 R11, RZ, RZ, R9 ;  /* 0x000000ffff0b7224 */ /* 0x000fe200078e0009 */
[----:B------:R-:W-:Y:S06]  /*15080*/  BRA `(.L_x_31640) ;  /* 0x0000000800907947 */ /* 0x000fec0003800000 */
.L_x_31629:
        /* <DEDUP_REMOVED lines=24> */
.L_x_31651:
[----:B------:R-:W-:Y:S01]  /*15210*/  DMUL R12, RZ, R16 ;  /* 0x00000010ff0c7228 */ /* 0x000fe20000000000 */
[----:B------:R-:W-:-:S10]  /*15220*/  IMAD.MOV.U32 R0, RZ, RZ, RZ ;  /* 0x000000ffff007224 */ /* 0x000fd400078e00ff */
.L_x_31652:
[----:B------:R-:W-:Y:S05]  /*15230*/  BSYNC B2 ;  /* 0x0000000000027941 */ /* 0x000fea0003800000 */
.L_x_31650:
        /* <DEDUP_REMOVED lines=48> */
.L_x_31654:
[----:B------:R-:W-:Y:S01]  /*15540*/  DMUL R10, RZ, R16 ;  /* 0x00000010ff0a7228 */ /* 0x000fe20000000000 */
[----:B------:R-:W-:-:S10]  /*15550*/  IMAD.MOV.U32 R0, RZ, RZ, RZ ;  /* 0x000000ffff007224 */ /* 0x000fd400078e00ff */
.L_x_31655:
[----:B------:R-:W-:Y:S05]  /*15560*/  BSYNC B2 ;  /* 0x0000000000027941 */ /* 0x000fea0003800000 */
.L_x_31653:
        /* <DEDUP_REMOVED lines=9> */
[----:B------:R-:W-:Y:S01]  /*15600*/  MOV R0, 0x3de5db65 ;  /* 0x3de5db6500007802 */ /* 0x000fe20000000f00 */
[----:B------:R-:W-:-:S03]  /*15610*/  DMUL R24, R10, R10 ;  /* 0x0000000a0a187228 */ /* 0x000fc60000000000 */
        /* <DEDUP_REMOVED lines=13> */
.L_x_31628:
        /* <DEDUP_REMOVED lines=59> */
.L_x_31657:
[----:B------:R-:W-:Y:S05]  /*15aa0*/  BSYNC B1 ;  /* 0x0000000000017941 */ /* 0x000fea0003800000 */
.L_x_31656:
[----:B------:R-:W-:Y:S02]  /*15ab0*/  IMAD.MOV.U32 R10, RZ, RZ, R16 ;  /* 0x000000ffff0a7224 */ /* 0x000fe400078e0010 */
[----:B------:R-:W-:-:S07]  /*15ac0*/  IMAD.MOV.U32 R11, RZ, RZ, R17 ;  /* 0x000000ffff0b7224 */ /* 0x000fce00078e0011 */
.L_x_31640:
[----:B------:R-:W-:Y:S05]  /*15ad0*/  BSYNC B0 ;  /* 0x0000000000007941 */ /* 0x000fea0003800000 */
.L_x_31627:
[----:B------:R-:W-:Y:S01]  /*15ae0*/  STG.E.128 desc[UR8][R20.64], R8 ;  /* 0x0000000814007986 */ /* 0x000fe2000c101d08 */
[----:B------:R-:W-:Y:S05]  /*15af0*/  EXIT ;  /* 0x000000000000794d */ /* 0x000fea0003800000 */
        .weak           $__internal_72_$__cuda_sm20_div_rn_f64_full
        .type           $__internal_72_$__cuda_sm20_div_rn_f64_full,@function
        .size           $__internal_72_$__cuda_sm20_div_rn_f64_full,($_ZN2at6native18elementwise_kernelILi128ELi2EZNS0_22gpu_kernel_impl_nocastIZZZNS0_50_GLOBAL__N__2680c7bb_12_PowKernel_cu_7dd49032_316824pow_tensor_scalar_kernelERNS_18TensorIteratorBaseERKN3c106ScalarEENKUlvE_clEvENKUlvE_clEvEUlNS6_7complexIdEEE0_EEvS5_RKT_EUliE_EEviT1_$__internal_trig_reduction_slowpathd - $__internal_72_$__cuda_sm20_div_rn_f64_full)
$__internal_72_$__cuda_sm20_div_rn_f64_full:
[C---:B------:R-:W-:Y:S01]  /*15b00*/  FSETP.GEU.AND P0, PT, |R15|.reuse, 1.469367938527859385e-39, PT ;  /* 0x001000000f00780b */ /* 0x040fe20003f0e200 */
[----:B------:R-:W-:Y:S01]  /*15b10*/  IMAD.MOV.U32 R25, RZ, RZ, R3 ;  /* 0x000000ffff197224 */ /* 0x000fe200078e0003 */
[----:B------:R-:W-:Y:S01]  /*15b20*/  LOP3.LUT R12, R15, 0x800fffff, RZ, 0xc0, !PT ;  /* 0x800fffff0f0c7812 */ /* 0x000fe200078ec0ff */
[----:B------:R-:W-:Y:S01]  /*15b30*/  IMAD.MOV.U32 R24, RZ, RZ, R2 ;  /* 0x000000ffff187224 */ /* 0x000fe200078e0002 */
[----:B------:R-:W-:Y:S01]  /*15b40*/  MOV R30, 0x1 ;  /* 0x00000001001e7802 */ /* 0x000fe20000000f00 */
[----:B------:R-:W-:Y:S01]  /*15b50*/  BSSY B2, `(.L_x_31658) ;  /* 0x0000059000027945 */ /* 0x000fe20003800000 */
[----:B------:R-:W-:Y:S01]  /*15b60*/  LOP3.LUT R13, R12, 0x3ff00000, RZ, 0xfc, !PT ;  /* 0x3ff000000c0d7812 */ /* 0x000fe200078efcff */
[----:B------:R-:W-:Y:S01]  /*15b70*/  IMAD.MOV.U32 R12, RZ, RZ, R14 ;  /* 0x000000ffff0c7224 */ /* 0x000fe200078e000e */
[C---:B------:R-:W-:Y:S01]  /*15b80*/  FSETP.GEU.AND P2, PT, |R25|.reuse, 1.469367938527859385e-39, PT ;  /* 0x001000001900780b */ /* 0x040fe20003f4e200 */
[----:B------:R-:W-:Y:S01]  /*15b90*/  IMAD.MOV.U32 R26, RZ, RZ, R24 ;  /* 0x000000ffff1a7224 */ /* 0x000fe200078e0018 */
[----:B------:R-:W-:-:S02]  /*15ba0*/  LOP3.LUT R2, R25, 0x7ff00000, RZ, 0xc0, !PT ;  /* 0x7ff0000019027812 */ /* 0x000fc400078ec0ff */
[----:B------:R-:W-:Y:S01]  /*15bb0*/  LOP3.LUT R5, R15, 0x7ff00000, RZ, 0xc0, !PT ;  /* 0x7ff000000f057812 */ /* 0x000fe200078ec0ff */
[----:B------:R-:W-:-:S03]  /*15bc0*/  @!P0 DMUL R12, R14, 8.98846567431157953865e+307 ;  /* 0x7fe000000e0c8828 */ /* 0x000fc60000000000 */
[----:B------:R-:W-:-:S03]  /*15bd0*/  ISETP.GE.U32.AND P4, PT, R2, R5, PT ;  /* 0x000000050200720c */ /* 0x000fc60003f86070 */
[----:B------:R-:W0:Y:S02]  /*15be0*/  MUFU.RCP64H R31, R13 ;  /* 0x0000000d001f7308 */ /* 0x000e240000001800 */
[----:B------:R-:W-:Y:S01]  /*15bf0*/  @!P2 LOP3.LUT R3, R15, 0x7ff00000, RZ, 0xc0, !PT ;  /* 0x7ff000000f03a812 */ /* 0x000fe200078ec0ff */
[----:B------:R-:W-:Y:S01]  /*15c00*/  @!P2 IMAD.MOV.U32 R28, RZ, RZ, RZ ;  /* 0x000000ffff1ca224 */ /* 0x000fe200078e00ff */
[----:B------:R-:W-:Y:S02]  /*15c10*/  @!P0 LOP3.LUT R5, R13, 0x7ff00000, RZ, 0xc0, !PT ;  /* 0x7ff000000d058812 */ /* 0x000fe400078ec0ff */
[----:B------:R-:W-:Y:S01]  /*15c20*/  @!P2 ISETP.GE.U32.AND P3, PT, R2, R3, PT ;  /* 0x000000030200a20c */ /* 0x000fe20003f66070 */
[----:B------:R-:W-:-:S05]  /*15c30*/  IMAD.MOV.U32 R3, RZ, RZ, 0x1ca00000 ;  /* 0x1ca00000ff037424 */ /* 0x000fca00078e00ff */
[----:B------:R-:W-:-:S04]  /*15c40*/  @!P2 SEL R4, R3, 0x63400000, !P3 ;  /* 0x634000000304a807 */ /* 0x000fc80005800000 */
[----:B------:R-:W-:Y:S01]  /*15c50*/  @!P2 LOP3.LUT R4, R4, 0x80000000, R25, 0xf8, !PT ;  /* 0x800000000404a812 */ /* 0x000fe200078ef819 */
[----:B0-----:R-:W-:-:S03]  /*15c60*/  DFMA R6, R30, -R12, 1 ;  /* 0x3ff000001e06742b */ /* 0x001fc6000000080c */
[----:B------:R-:W-:Y:S01]  /*15c70*/  @!P2 LOP3.LUT R29, R4, 0x100000, RZ, 0xfc, !PT ;  /* 0x00100000041da812 */ /* 0x000fe200078efcff */
[----:B------:R-:W-:-:S04]  /*15c80*/  IMAD.MOV.U32 R4, RZ, RZ, R2 ;  /* 0x000000ffff047224 */ /* 0x000fc800078e0002 */
[----:B------:R-:W-:-:S08]  /*15c90*/  DFMA R6, R6, R6, R6 ;  /* 0x000000060606722b */ /* 0x000fd00000000006 */
[----:B------:R-:W-:Y:S01]  /*15ca0*/  DFMA R30, R30, R6, R30 ;  /* 0x000000061e1e722b */ /* 0x000fe2000000001e */
[----:B------:R-:W-:-:S04]  /*15cb0*/  SEL R6, R3, 0x63400000, !P4 ;  /* 0x6340000003067807 */ /* 0x000fc80006000000 */
[----:B------:R-:W-:-:S03]  /*15cc0*/  LOP3.LUT R27, R6, 0x800fffff, R25, 0xf8, !PT ;  /* 0x800fffff061b7812 */ /* 0x000fc600078ef819 */
[----:B------:R-:W-:-:S03]  /*15cd0*/  DFMA R6, R30, -R12, 1 ;  /* 0x3ff000001e06742b */ /* 0x000fc6000000080c */
[----:B------:R-:W-:-:S05]  /*15ce0*/  @!P2 DFMA R26, R26, 2, -R28 ;  /* 0x400000001a1aa82b */ /* 0x000fca000000081c */
[----:B------:R-:W-:Y:S01]  /*15cf0*/  DFMA R30, R30, R6, R30 ;  /* 0x000000061e1e722b */ /* 0x000fe2000000001e */
[----:B------:R-:W-:-:S04]  /*15d00*/  VIADD R7, R5, 0xffffffff ;  /* 0xffffffff05077836 */ /* 0x000fc80000000000 */
[----:B------:R-:W-:-:S03]  /*15d10*/  @!P2 LOP3.LUT R4, R27, 0x7ff00000, RZ, 0xc0, !PT ;  /* 0x7ff000001b04a812 */ /* 0x000fc600078ec0ff */
[----:B------:R-:W-:Y:S02]  /*15d20*/  DMUL R28, R30, R26 ;  /* 0x0000001a1e1c7228 */ /* 0x000fe40000000000 */
[----:B------:R-:W-:-:S05]  /*15d30*/  VIADD R6, R4, 0xffffffff ;  /* 0xffffffff04067836 */ /* 0x000fca0000000000 */
[----:B------:R-:W-:Y:S01]  /*15d40*/  ISETP.GT.U32.AND P0, PT, R6, 0x7feffffe, PT ;  /* 0x7feffffe0600780c */ /* 0x000fe20003f04070 */
[----:B------:R-:W-:-:S03]  /*15d50*/  DFMA R32, R28, -R12, R26 ;  /* 0x8000000c1c20722b */ /* 0x000fc6000000001a */
[----:B------:R-:W-:-:S05]  /*15d60*/  ISETP.GT.U32.OR P0, PT, R7, 0x7feffffe, P0 ;  /* 0x7feffffe0700780c */ /* 0x000fca0000704470 */
[----:B------:R-:W-:-:S08]  /*15d70*/  DFMA R6, R30, R32, R28 ;  /* 0x000000201e06722b */ /* 0x000fd0000000001c */
        /* <DEDUP_REMOVED lines=12> */
[----:B------:R-:W-:-:S06]  /*15e40*/  DFMA R12, R6, -R12, R26 ;  /* 0x8000000c060c722b */ /* 0x000fcc000000001a */
[----:B------:R-:W-:-:S04]  /*15e50*/  IMAD.MOV.U32 R12, RZ, RZ, RZ ;  /* 0x000000ffff0c7224 */ /* 0x000fc800078e00ff */
        /* <DEDUP_REMOVED lines=16> */
.L_x_31659:
[----:B------:R-:W-:-:S14]  /*15f60*/  DSETP.NAN.AND P0, PT, R24, R24, PT ;  /* 0x000000181800722a */ /* 0x000fdc0003f08000 */
[----:B------:R-:W-:Y:S05]  /*15f70*/  @P0 BRA `(.L_x_31661) ;  /* 0x00000000004c0947 */ /* 0x000fea0003800000 */
[----:B------:R-:W-:-:S14]  /*15f80*/  DSETP.NAN.AND P0, PT, R14, R14, PT ;  /* 0x0000000e0e00722a */ /* 0x000fdc0003f08000 */
[----:B------:R-:W-:Y:S05]  /*15f90*/  @P0 BRA `(.L_x_31662) ;  /* 0x0000000000340947 */ /* 0x000fea0003800000 */
[----:B------:R-:W-:Y:S01]  /*15fa0*/  ISETP.NE.AND P0, PT, R4, R5, PT ;  /* 0x000000050400720c */ /* 0x000fe20003f05270 */
[----:B------:R-:W-:Y:S01]  /*15fb0*/  IMAD.MOV.U32 R28, RZ, RZ, 0x0 ;  /* 0x00000000ff1c7424 */ /* 0x000fe200078e00ff */
[----:B------:R-:W-:-:S11]  /*15fc0*/  MOV R29, 0xfff80000 ;  /* 0xfff80000001d7802 */ /* 0x000fd60000000f00 */
        /* <DEDUP_REMOVED lines=10> */
.L_x_31662:
[----:B------:R-:W-:Y:S01]  /*16070*/  LOP3.LUT R3, R15, 0x80000, RZ, 0xfc, !PT ;  /* 0x000800000f037812 */ /* 0x000fe200078efcff */
[----:B------:R-:W-:-:S04]  /*16080*/  IMAD.MOV.U32 R28, RZ, RZ, R14 ;  /* 0x000000ffff1c7224 */ /* 0x000fc800078e000e */
[----:B------:R-:W-:Y:S01]  /*16090*/  IMAD.MOV.U32 R29, RZ, RZ, R3 ;  /* 0x000000ffff1d7224 */ /* 0x000fe200078e0003 */
[----:B------:R-:W-:Y:S06]  /*160a0*/  BRA `(.L_x_31660) ;  /* 0x00000000000c7947 */ /* 0x000fec0003800000 */
.L_x_31661:
[----:B------:R-:W-:Y:S01]  /*160b0*/  LOP3.LUT R3, R25, 0x80000, RZ, 0xfc, !PT ;  /* 0x0008000019037812 */ /* 0x000fe200078efcff */
[----:B------:R-:W-:-:S04]  /*160c0*/  IMAD.MOV.U32 R28, RZ, RZ, R24 ;  /* 0x000000ffff1c7224 */ /* 0x000fc800078e0018 */
[----:B------:R-:W-:-:S07]  /*160d0*/  IMAD.MOV.U32 R29, RZ, RZ, R3 ;  /* 0x000000ffff1d7224 */ /* 0x000fce00078e0003 */
.L_x_31660:
[----:B------:R-:W-:Y:S05]  /*160e0*/  BSYNC B2 ;  /* 0x0000000000027941 */ /* 0x000fea0003800000 */
.L_x_31658:
[----:B------:R-:W-:Y:S02]  /*160f0*/  IMAD.MOV.U32 R4, RZ, RZ, R0 ;  /* 0x000000ffff047224 */ /* 0x000fe400078e0000 */
[----:B------:R-:W-:Y:S02]  /*16100*/  IMAD.MOV.U32 R5, RZ, RZ, 0x0 ;  /* 0x00000000ff057424 */ /* 0x000fe400078e00ff */
[----:B------:R-:W-:Y:S02]  /*16110*/  IMAD.MOV.U32 R2, RZ, RZ, R28 ;  /* 0x000000ffff027224 */ /* 0x000fe400078e001c */
[----:B------:R-:W-:Y:S01]  /*16120*/  IMAD.MOV.U32 R3, RZ, RZ, R29 ;  /* 0x000000ffff037224 */ /* 0x000fe200078e001d */
[----:B------:R-:W-:Y:S06]  /*16130*/  RET.REL.NODEC R4 `(_ZN2at6native18elementwise_kernelILi128ELi2EZNS0_22gpu_kernel_impl_nocastIZZZNS0_50_GLOBAL__N__2680c7bb_12_PowKernel_cu_7dd49032_316824pow_tensor_scalar_kernelERNS_18TensorIteratorBaseERKN3c106ScalarEENKUlvE_clEvENKUlvE_clEvEUlNS6_7complexIdEEE0_EEvS5_RKT_EUliE_EEviT1_) ;  /* 0xfffffe9c04b07950 */ /* 0x000fec0003c3ffff */
        .type           $_ZN2at6native18elementwise_kernelILi128ELi2EZNS0_22gpu_kernel_impl_nocastIZZZNS0_50_GLOBAL__N__2680c7bb_12_PowKernel_cu_7dd49032_316824pow_tensor_scalar_kernelERNS_18TensorIteratorBaseERKN3c106ScalarEENKUlvE_clEvENKUlvE_clEvEUlNS6_7complexIdEEE0_EEvS5_RKT_EUliE_EEviT1_$__internal_trig_reduction_slowpathd,@function
        .size           $_ZN2at6native18elementwise_kernelILi128ELi2EZNS0_22gpu_kernel_impl_nocastIZZZNS0_50_GLOBAL__N__2680c7bb_12_PowKernel_cu_7dd49032_316824pow_tensor_scalar_kernelERNS_18TensorIteratorBaseERKN3c106ScalarEENKUlvE_clEvENKUlvE_clEvEUlNS6_7complexIdEEE0_EEvS5_RKT_EUliE_EEviT1_$__internal_trig_reduction_slowpathd,(.L_x_71517 - $_ZN2at6native18elementwise_kernelILi128ELi2EZNS0_22gpu_kernel_impl_nocastIZZZNS0_50_GLOBAL__N__2680c7bb_12_PowKernel_cu_7dd49032_316824pow_tensor_scalar_kernelERNS_18TensorIteratorBaseERKN3c106ScalarEENKUlvE_clEvENKUlvE_clEvEUlNS6_7complexIdEEE0_EEvS5_RKT_EUliE_EEviT1_$__internal_trig_reduction_slowpathd)
$_ZN2at6native18elementwise_kernelILi128ELi2EZNS0_22gpu_kernel_impl_nocastIZZZNS0_50_GLOBAL__N__2680c7bb_12_PowKernel_cu_7dd49032_316824pow_tensor_scalar_kernelERNS_18TensorIteratorBaseERKN3c106ScalarEENKUlvE_clEvENKUlvE_clEvEUlNS6_7complexIdEEE0_EEvS5_RKT_EUliE_EEviT1_$__internal_trig_reduction_slowpathd:
[--C-:B------:R-:W-:Y:S01]  /*16140*/  SHF.R.U32.HI R6, RZ, 0x14, R3.reuse ;  /* 0x00000014ff067819 */ /* 0x100fe20000011603 */
[----:B------:R-:W-:Y:S02]  /*16150*/  IMAD.MOV.U32 R13, RZ, RZ, R3 ;  /* 0x000000ffff0d7224 */ /* 0x000fe400078e0003 */
[----:B------:R-:W-:Y:S01]  /*16160*/  IMAD.MOV.U32 R7, RZ, RZ, RZ ;  /* 0x000000ffff077224 */ /* 0x000fe200078e00ff */
[----:B------:R-:W-:-:S04]  /*16170*/  LOP3.LUT R0, R6, 0x7ff, RZ, 0xc0, !PT ;  /* 0x000007ff06007812 */ /* 0x000fc800078ec0ff */
[----:B------:R-:W-:-:S13]  /*16180*/  ISETP.NE.AND P0, PT, R0, 0x7ff, PT ;  /* 0x000007ff0000780c */ /* 0x000fda0003f05270 */
[----:B------:R-:W-:Y:S05]  /*16190*/  @!P0 BRA `(.L_x_31663) ;  /* 0x0000000800308947 */ /* 0x000fea0003800000 */
[----:B------:R-:W-:Y:S01]  /*161a0*/  VIADD R0, R0, 0xfffffc00 ;  /* 0xfffffc0000007836 */ /* 0x000fe20000000000 */
[----:B------:R-:W-:Y:S01]  /*161b0*/  IADD3 R6, R6, -0x400, RZ ;  /* 0xfffffc0006067810 */ /* 0x000fe20007ffe0ff */
[----:B------:R-:W-:Y:S01]  /*161c0*/  BSSY B1, `(.L_x_31664) ;  /* 0x000002f000017945 */ /* 0x000fe20003800000 */
[----:B------:R-:W-:Y:S02]  /*161d0*/  CS2R R24, SRZ ;  /* 0x0000000000187805 */ /* 0x000fe4000001ff00 */
[----:B------:R-:W-:-:S04]  /*161e0*/  SHF.R.U32.HI R0, RZ, 0x6, R0 ;  /* 0x00000006ff007819 */ /* 0x000fc80000011600 */
[C---:B------:R-:W-:Y:S02]  /*161f0*/  IADD3 R5, -R0.reuse, 0x10, RZ ;  /* 0x0000001000057810 */ /* 0x040fe40007ffe1ff */
[----:B------:R-:W-:Y:S02]  /*16200*/  IADD3 R4, -R0, 0x13, RZ ;  /* 0x0000001300047810 */ /* 0x000fe40007ffe1ff */
[----:B------:R-:W-:-:S04]  /*16210*/  ISETP.GT.AND P0, PT, R5, 0xe, PT ;  /* 0x0000000e0500780c */ /* 0x000fc80003f04270 */
[----:B------:R-:W-:-:S04]  /*16220*/  SEL R4, R4, 0x12, !P0 ;  /* 0x0000001204047807 */ /* 0x000fc80004000000 */
[----:B------:R-:W-:Y:S02]  /*16230*/  ISETP.GT.AND P1, PT, R5, R4, PT ;  /* 0x000000040500720c */ /* 0x000fe40003f24270 */
[----:B------:R-:W-:Y:S02]  /*16240*/  LOP3.LUT P0, R5, R6, 0x3f, RZ, 0xc0, !PT ;  /* 0x0000003f06057812 */ /* 0x000fe4000780c0ff */
[----:B------:R-:W-:-:S05]  /*16250*/  IADD3 R6, -R0, 0xf, RZ ;  /* 0x0000000f00067810 */ /* 0x000fca0007ffe1ff */
[----:B------:R-:W-:-:S04]  /*16260*/  IMAD.MOV.U32 R7, RZ, RZ, R6 ;  /* 0x000000ffff077224 */ /* 0x000fc800078e0006 */
[----:B------:R-:W-:Y:S05]  /*16270*/  @P1 BRA `(.L_x_31665) ;  /* 0x00000000008c1947 */ /* 0x000fea0003800000 */
[----:B------:R-:W0:Y:S01]  /*16280*/  LDC.64 R10, c[0x4][0x1b0] ;  /* 0x01006c00ff0a7b82 */ /* 0x000e220000000a00 */
[C---:B------:R-:W-:Y:S01]  /*16290*/  SHF.L.U64.HI R13, R12.reuse, 0xb, R13 ;  /* 0x0000000b0c0d7819 */ /* 0x040fe2000001020d */
[----:B------:R-:W-:Y:S01]  /*162a0*/  IMAD.SHL.U32 R12, R12, 0x800, RZ ;  /* 0x000008000c0c7824 */ /* 0x000fe200078e00ff */
[----:B------:R-:W-:Y:S01]  /*162b0*/  CS2R R24, SRZ ;  /* 0x0000000000187805 */ /* 0x000fe2000001ff00 */
[----:B------:R-:W-:Y:S01]  /*162c0*/  IMAD.MOV.U32 R0, RZ, RZ, R1 ;  /* 0x000000ffff007224 */ /* 0x000fe200078e0001 */
[----:B------:R-:W-:Y:S01]  /*162d0*/  LOP3.LUT R13, R13, 0x80000000, RZ, 0xfc, !PT ;  /* 0x800000000d0d7812 */ /* 0x000fe200078efcff */
[----:B------:R-:W-:Y:S02]  /*162e0*/  IMAD.MOV.U32 R7, RZ, RZ, R6 ;  /* 0x000000ffff077224 */ /* 0x000fe400078e0006 */
[----:B------:R-:W1:Y:S01]  /*162f0*/  LDC.64 R14, c[0x0][0x208] ;  /* 0x00008200ff0e7b82 */ /* 0x000e620000000a00 */
[----:B0-----:R-:W-:-:S07]  /*16300*/  IMAD.WIDE R10, R6, 0x8, R10 ;  /* 0x00000008060a7825 */ /* 0x001fce00078e020a */
.L_x_31666:
[----:B-1----:R-:W-:Y:S02]  /*16310*/  R2UR UR4, R14 ;  /* 0x000000000e0472ca */ /* 0x002fe400000e0000 */
[----:B------:R-:W-:-:S13]  /*16320*/  R2UR UR5, R15 ;  /* 0x000000000f0572ca */ /* 0x000fda00000e0000 */
        /* <DEDUP_REMOVED lines=10> */
[C---:B------:R-:W-:Y:S01]  /*163d0*/  IMAD.HI.U32 R26, R19.reuse, R13, RZ ;  /* 0x0000000d131a7227 */ /* 0x040fe200078e00ff */
[----:B------:R0:W-:Y:S02]  /*163e0*/  STL.64 [R0], R24 ;  /* 0x0000001800007387 */ /* 0x0001e40000100a00 */
[----:B------:R-:W-:Y:S01]  /*163f0*/  IADD3.X R18, P1, R18, R27, RZ, P3, !PT ;  /* 0x0000001b12127210 */ /* 0x000fe20001f3e4ff */
[----:B------:R-:W-:Y:S01]  /*16400*/  IMAD R19, R19, R13, RZ ;  /* 0x0000000d13137224 */ /* 0x000fe200078e02ff */
[----:B------:R-:W-:-:S03]  /*16410*/  ISETP.GE.AND P3, PT, R7, R4, PT ;  /* 0x000000040700720c */ /* 0x000fc60003f66270 */
[----:B------:R-:W-:Y:S01]  /*16420*/  IMAD.X R26, RZ, RZ, R26, P1 ;  /* 0x000000ffff1a7224 */ /* 0x000fe200008e061a */
[----:B------:R-:W-:Y:S02]  /*16430*/  IADD3.X R18, P4, R19, R18, RZ, P4, !PT ;  /* 0x0000001213127210 */ /* 0x000fe4000279e4ff */
[----:B------:R-:W-:Y:S01]  /*16440*/  IADD3 R10, P1, R10, 0x8, RZ ;  /* 0x000000080a0a7810 */ /* 0x000fe20007f3e0ff */
[----:B0-----:R-:W-:Y:S02]  /*16450*/  VIADD R0, R0, 0x8 ;  /* 0x0000000800007836 */ /* 0x001fe40000000000 */
[----:B------:R-:W-:Y:S02]  /*16460*/  IMAD.X R19, RZ, RZ, R26, P4 ;  /* 0x000000ffff137224 */ /* 0x000fe400020e061a */
[----:B------:R-:W-:Y:S02]  /*16470*/  IMAD.X R11, RZ, RZ, R11, P1 ;  /* 0x000000ffff0b7224 */ /* 0x000fe400008e060b */
[----:B------:R-:W-:-:S02]  /*16480*/  IMAD.MOV.U32 R24, RZ, RZ, R18 ;  /* 0x000000ffff187224 */ /* 0x000fc400078e0012 */
[----:B------:R-:W-:Y:S01]  /*16490*/  IMAD.MOV.U32 R25, RZ, RZ, R19 ;  /* 0x000000ffff197224 */ /* 0x000fe200078e0013 */
[----:B------:R-:W-:Y:S06]  /*164a0*/  @!P3 BRA `(.L_x_31666) ;  /* 0xfffffffc0098b947 */ /* 0x000fec000383ffff */
.L_x_31665:
[----:B------:R-:W-:Y:S05]  /*164b0*/  BSYNC B1 ;  /* 0x0000000000017941 */ /* 0x000fea0003800000 */
.L_x_31664:
[----:B------:R-:W-:-:S04]  /*164c0*/  IMAD.IADD R6, R7, 0x1, -R6 ;  /* 0x0000000107067824 */ /* 0x000fc800078e0a06 */
[----:B------:R-:W-:-:S05]  /*164d0*/  IMAD R27, R6, 0x8, R1 ;  /* 0x00000008061b7824 */ /* 0x000fca00078e0201 */
[----:B------:R0:W-:Y:S04]  /*164e0*/  STL.64 [R27], R24 ;  /* 0x000000181b007387 */ /* 0x0001e80000100a00 */
[----:B------:R-:W2:Y:S04]  /*164f0*/  LDL.64 R10, [R1+0x10] ;  /* 0x00001000010a7983 */ /* 0x000ea80000100a00 */
[----:B------:R-:W3:Y:S04]  /*16500*/  @P0 LDL.64 R12, [R1+0x8] ;  /* 0x00000800010c0983 */ /* 0x000ee80000100a00 */
[----:B------:R-:W4:Y:S01]  /*16510*/  LDL.64 R6, [R1+0x18] ;  /* 0x0000180001067983 */ /* 0x000f220000100a00 */
[----:B------:R-:W-:Y:S01]  /*16520*/  @P0 IADD3 R15, -R5, 0x40, RZ ;  /* 0x00000040050f0810 */ /* 0x000fe20007ffe1ff */
[----:B------:R-:W-:Y:S01]  /*16530*/  UMOV UR4, URZ ;  /* 0x0000003f00047c82 */ /* 0x000fe20008000000 */
[----:B--2---:R-:W-:-:S02]  /*16540*/  @P0 SHF.L.U32 R19, R10, R5, RZ ;  /* 0x000000050a130219 */ /* 0x004fc400000006ff */
[-C--:B------:R-:W-:Y:S02]  /*16550*/  @P0 SHF.R.U64 R4, R10, R15.reuse, R11 ;  /* 0x0000000f0a040219 */ /* 0x080fe4000000120b */
[-CC-:B---3--:R-:W-:Y:S02]  /*16560*/  @P0 SHF.R.U64 R0, R12, R15.reuse, R13.reuse ;  /* 0x0000000f0c000219 */ /* 0x188fe4000000120d */
[----:B------:R-:W-:Y:S02]  /*16570*/  @P0 SHF.R.U32.HI R12, RZ, R15, R13 ;  /* 0x0000000fff0c0219 */ /* 0x000fe4000001160d */
[----:B------:R-:W-:Y:S02]  /*16580*/  @P0 SHF.L.U64.HI R13, R10, R5, R11 ;  /* 0x000000050a0d0219 */ /* 0x000fe4000001020b */
[----:B------:R-:W-:Y:S02]  /*16590*/  @P0 LOP3.LUT R10, R0, R19, RZ, 0xfc, !PT ;  /* 0x00000013000a0212 */ /* 0x000fe400078efcff */
[----:B----4-:R-:W-:-:S02]  /*165a0*/  @P0 SHF.L.U32 R19, R6, R5, RZ ;  /* 0x0000000506130219 */ /* 0x010fc400000006ff */
[----:B------:R-:W-:Y:S02]  /*165b0*/  @P0 SHF.R.U32.HI R15, RZ, R15, R11 ;  /* 0x0000000fff0f0219 */ /* 0x000fe4000001160b */
[----:B------:R-:W-:Y:S02]  /*165c0*/  @P0 LOP3.LUT R11, R12, R13, RZ, 0xfc, !PT ;  /* 0x0000000d0c0b0212 */ /* 0x000fe400078efcff */
[----:B------:R-:W-:Y:S02]  /*165d0*/  @P0 SHF.L.U64.HI R12, R6, R5, R7 ;  /* 0x00000005060c0219 */ /* 0x000fe40000010207 */
[----:B------:R-:W-:Y:S02]  /*165e0*/  @P0 LOP3.LUT R6, R19, R4, RZ, 0xfc, !PT ;  /* 0x0000000413060212 */ /* 0x000fe400078efcff */
[C-C-:B------:R-:W-:Y:S01]  /*165f0*/  SHF.L.U64.HI R4, R10.reuse, 0x2, R11.reuse ;  /* 0x000000020a047819 */ /* 0x140fe2000001020b */
[----:B------:R-:W-:Y:S01]  /*16600*/  IMAD.SHL.U32 R10, R10, 0x4, RZ ;  /* 0x000000040a0a7824 */ /* 0x000fe200078e00ff */
[----:B------:R-:W-:-:S02]  /*16610*/  SHF.R.U32.HI R11, RZ, 0x1e, R11 ;  /* 0x0000001eff0b7819 */ /* 0x000fc4000001160b */
[----:B------:R-:W-:Y:S02]  /*16620*/  SHF.L.U32 R0, R6, 0x2, RZ ;  /* 0x0000000206007819 */ /* 0x000fe400000006ff */
[----:B------:R-:W-:Y:S02]  /*16630*/  @P0 LOP3.LUT R7, R12, R15, RZ, 0xfc, !PT ;  /* 0x0000000f0c070212 */ /* 0x000fe400078efcff */
[----:B------:R-:W-:Y:S02]  /*16640*/  IADD3 RZ, P0, RZ, -R10, RZ ;  /* 0x8000000affff7210 */ /* 0x000fe40007f1e0ff */
[----:B------:R-:W-:Y:S02]  /*16650*/  LOP3.LUT R5, RZ, R4, RZ, 0x33, !PT ;  /* 0x00000004ff057212 */ /* 0x000fe400078e33ff */
[----:B------:R-:W-:Y:S02]  /*16660*/  LOP3.LUT R15, R11, R0, RZ, 0xfc, !PT ;  /* 0x000000000b0f7212 */ /* 0x000fe400078efcff */
[----:B------:R-:W-:-:S02]  /*16670*/  SHF.L.U64.HI R12, R6, 0x2, R7 ;  /* 0x00000002060c7819 */ /* 0x000fc40000010207 */
[----:B------:R-:W-:Y:S02]  /*16680*/  IADD3.X R5, P0, RZ, R5, RZ, P0, !PT ;  /* 0x00000005ff057210 */ /* 0x000fe4000071e4ff */
        /* <DEDUP_REMOVED lines=9> */
[----:B------:R-:W-:Y:S02]  /*16720*/  ISETP.NE.U32.AND P1, PT, R11, RZ, PT ;  /* 0x000000ff0b00720c */ /* 0x000fe40003f25070 */
[----:B------:R-:W-:-:S02]  /*16730*/  SEL R4, R4, R5, !P0 ;  /* 0x0000000504047207 */ /* 0x000fc40004000000 */
[----:B------:R-:W-:Y:S01]  /*16740*/  SEL R12, R15, R11, !P1 ;  /* 0x0000000b0f0c7207 */ /* 0x000fe20004800000 */
[----:B------:R-:W-:Y:S01]  /*16750*/  @P0 IMAD.MOV R10, RZ, RZ, -R10 ;  /* 0x000000ffff0a0224 */ /* 0x000fe200078e0a0a */
[----:B------:R-:W-:-:S04]  /*16760*/  LEA.HI R7, R7, R0, RZ, 0x2 ;  /* 0x0000000007077211 */ /* 0x000fc800078f10ff */
[----:B------:R-:W1:Y:S02]  /*16770*/  FLO.U32 R12, R12 ;  /* 0x0000000c000c7300 */ /* 0x000e6400000e0000 */
[C---:B-1----:R-:W-:Y:S02]  /*16780*/  IADD3 R13, -R12.reuse, 0x1f, RZ ;  /* 0x0000001f0c0d7810 */ /* 0x042fe40007ffe1ff */
[----:B------:R-:W-:-:S03]  /*16790*/  IADD3 R6, -R12, 0x3f, RZ ;  /* 0x0000003f0c067810 */ /* 0x000fc60007ffe1ff */
[----:B------:R-:W-:-:S05]  /*167a0*/  @P1 IMAD.MOV R6, RZ, RZ, R13 ;  /* 0x000000ffff061224 */ /* 0x000fca00078e020d */
        /* <DEDUP_REMOVED lines=12> */
[----:B------:R-:W-:Y:S01]  /*16870*/  IADD3 RZ, P1, R12, R12, RZ ;  /* 0x0000000c0cff7210 */ /* 0x000fe20007f3e0ff */
[----:B------:R-:W-:-:S04]  /*16880*/  IMAD.HI.U32 R10, R11, -0x36f0255e, RZ ;  /* 0xc90fdaa20b0a7827 */ /* 0x000fc800078e00ff */
[----:B------:R-:W-:-:S04]  /*16890*/  IMAD.WIDE.U32 R4, R15, -0x36f0255e, R4 ;  /* 0xc90fdaa20f047825 */ /* 0x000fc800078e0004 */
[----:B------:R-:W-:-:S04]  /*168a0*/  IMAD.WIDE.U32 R4, P3, R11, 0x2168c235, R4 ;  /* 0x2168c2350b047825 */ /* 0x000fc80007860004 */
[----:B------:R-:W-:Y:S01]  /*168b0*/  IMAD R11, R11, -0x36f0255e, RZ ;  /* 0xc90fdaa20b0b7824 */ /* 0x000fe200078e02ff */
[----:B------:R-:W-:Y:S01]  /*168c0*/  IADD3.X RZ, P1, R4, R4, RZ, P1, !PT ;  /* 0x0000000404ff7210 */ /* 0x000fe20000f3e4ff */
[----:B------:R-:W-:-:S03]  /*168d0*/  IMAD.X R10, RZ, RZ, R10, P3 ;  /* 0x000000ffff0a7224 */ /* 0x000fc600018e060a */
[----:B------:R-:W-:-:S04]  /*168e0*/  IADD3 R5, P3, R11, R5, RZ ;  /* 0x000000050b057210 */ /* 0x000fc80007f7e0ff */
[C---:B------:R-:W-:Y:S01]  /*168f0*/  IADD3.X R4, P1, R5.reuse, R5, RZ, P1, !PT ;  /* 0x0000000505047210 */ /* 0x040fe20000f3e4ff */
[----:B------:R-:W-:Y:S01]  /*16900*/  IMAD.X R10, RZ, RZ, R10, P3 ;  /* 0x000000ffff0a7224 */ /* 0x000fe200018e060a */
[----:B------:R-:W-:-:S03]  /*16910*/  ISETP.GT.U32.AND P3, PT, R5, RZ, PT ;  /* 0x000000ff0500720c */ /* 0x000fc60003f64070 */
[C---:B------:R-:W-:Y:S01]  /*16920*/  IMAD.X R11, R10.reuse, 0x1, R10, P1 ;  /* 0x000000010a0b7824 */ /* 0x040fe200008e060a */
[----:B------:R-:W-:-:S04]  /*16930*/  ISETP.GT.AND.EX P3, PT, R10, RZ, PT, P3 ;  /* 0x000000ff0a00720c */ /* 0x000fc80003f64330 */
[----:B------:R-:W-:Y:S02]  /*16940*/  SEL R4, R4, R5, P3 ;  /* 0x0000000504047207 */ /* 0x000fe40001800000 */
[----:B------:R-:W-:Y:S02]  /*16950*/  SEL R5, R11, R10, P3 ;  /* 0x0000000a0b057207 */ /* 0x000fe40001800000 */
[----:B------:R-:W-:Y:S02]  /*16960*/  IADD3 R12, P1, R4, 0x1, RZ ;  /* 0x00000001040c7810 */ /* 0x000fe40007f3e0ff */
[----:B------:R-:W-:-:S03]  /*16970*/  SEL R11, RZ, 0x1, !P3 ;  /* 0x00000001ff0b7807 */ /* 0x000fc60005800000 */
[----:B------:R-:W-:Y:S02]  /*16980*/  IMAD.X R5, RZ, RZ, R5, P1 ;  /* 0x000000ffff057224 */ /* 0x000fe400008e0605 */
[----:B------:R-:W-:-:S03]  /*16990*/  IMAD.IADD R4, R11, 0x1, R6 ;  /* 0x000000010b047824 */ /* 0x000fc600078e0206 */
[----:B------:R-:W-:Y:S01]  /*169a0*/  SHF.R.U64 R12, R12, 0xa, R5 ;  /* 0x0000000a0c0c7819 */ /* 0x000fe20000001205 */
[----:B------:R-:W-:-:S03]  /*169b0*/  IMAD.SHL.U32 R4, R4, 0x100000, RZ ;  /* 0x0010000004047824 */ /* 0x000fc600078e00ff */
        /* <DEDUP_REMOVED lines=9> */
[----:B0-----:R-:W-:-:S07]  /*16a50*/  LOP3.LUT R13, R0, R13, RZ, 0xfc, !PT ;  /* 0x0000000d000d7212 */ /* 0x001fce00078efcff */
.L_x_31663:
[----:B------:R-:W-:Y:S02]  /*16a60*/  IMAD.MOV.U32 R3, RZ, RZ, 0x0 ;  /* 0x00000000ff037424 */ /* 0x000fe400078e00ff */
[----:B------:R-:W-:Y:S02]  /*16a70*/  IMAD.MOV.U32 R0, RZ, RZ, R7 ;  /* 0x000000ffff007224 */ /* 0x000fe400078e0007 */
[----:B------:R-:W-:Y:S05]  /*16a80*/  RET.REL.NODEC R2 `(_ZN2at6native18elementwise_kernelILi128ELi2EZNS0_22gpu_kernel_impl_nocastIZZZNS0_50_GLOBAL__N__2680c7bb_12_PowKernel_cu_7dd49032_316824pow_tensor_scalar_kernelERNS_18TensorIteratorBaseERKN3c106ScalarEENKUlvE_clEvENKUlvE_clEvEUlNS6_7complexIdEEE0_EEvS5_RKT_EUliE_EEviT1_) ;  /* 0xfffffe94025c7950 */ /* 0x000fea0003c3ffff */
.L_x_31667:
        /* <DEDUP_REMOVED lines=15> */
.L_x_71517:


//--------------------- .text._ZN2at6native27unrolled_elementwise_kernelIZZZNS0_50_GLOBAL__N__2680c7bb_12_PowKernel_cu_7dd49032_316824pow_tensor_scalar_kernelERNS_18TensorIteratorBaseERKN3c106ScalarEENKUlvE_clEvENKUlvE_clEvEUlNS5_7complexIdEEE0_St5arrayIPcLm2EELi4E23TrivialOffsetCalculatorILi1EjESI_NS0_6memory15LoadWithoutCastENSJ_16StoreWithoutCastEEEviT_T0_T2_T3_T4_T5_ --------------------------
	.section	.text._ZN2at6native27unrolled_elementwise_kernelIZZZNS0_50_GLOBAL__N__2680c7bb_12_PowKernel_cu_7dd49032_316824pow_tensor_scalar_kernelERNS_18TensorIteratorBaseERKN3c106ScalarEENKUlvE_clEvENKUlvE_clEvEUlNS5_7complexIdEEE0_St5arrayIPcLm2EELi4E23TrivialOffsetCalculatorILi1EjESI_NS0_6memory15LoadWithoutCastENSJ_16StoreWithoutCastEEEviT_T0_T2_T3_T4_T5_,"ax",@progbits
	.align	128
        .global         _ZN2at6native27unrolled_elementwise_kernelIZZZNS0_50_GLOBAL__N__2680c7bb_12_PowKernel_cu_7dd49032_316824pow_tensor_scalar_kernelERNS_18TensorIteratorBaseERKN3c106ScalarEENKUlvE_clEvENKUlvE_clEvEUlNS5_7complexIdEEE0_St5arrayIPcLm2EELi4E23TrivialOffsetCalculatorILi1EjESI_NS0_6memory15LoadWithoutCastENSJ_16StoreWithoutCastEEEviT_T0_T2_T3_T4_T5_
        .type           _ZN2at6native27unrolled_elementwise_kernelIZZZNS0_50_GLOBAL__N__2680c7bb_12_PowKernel_cu_7dd49032_316824pow_tensor_scalar_kernelERNS_18TensorIteratorBaseERKN3c106ScalarEENKUlvE_clEvENKUlvE_clEvEUlNS5_7complexIdEEE0_St5arrayIPcLm2EELi4E23TrivialOffsetCalculatorILi1EjESI_NS0_6memory15LoadWithoutCastENSJ_16StoreWithoutCastEEEviT_T0_T2_T3_T4_T5_,@function
        .size           _ZN2at6native27unrolled_elementwise_kernelIZZZNS0_50_GLOBAL__N__2680c7bb_12_PowKernel_cu_7dd49032_316824pow_tensor_scalar_kernelERNS_18TensorIteratorBaseERKN3c106ScalarEENKUlvE_clEvENKUlvE_clEvEUlNS5_7complexIdEEE0_St5arrayIPcLm2EELi4E23TrivialOffsetCalculatorILi1EjESI_NS0_6memory15LoadWithoutCastENSJ_16StoreWithoutCastEEEviT_T0_T2_T3_T4_T5_,(.L_x_71519 - _ZN2at6native27unrolled_elementwise_kernelIZZZNS0_50_GLOBAL__N__2680c7bb_12_PowKernel_cu_7dd49032_316824pow_tensor_scalar_kernelERNS_18TensorIteratorBaseERKN3c106ScalarEENKUlvE_clEvENKUlvE_clEvEUlNS5_7complexIdEEE0_St5arrayIPcLm2EELi4E23TrivialOffsetCalculatorILi1EjESI_NS0_6memory15LoadWithoutCastENSJ_16StoreWithoutCastEEEviT_T0_T2_T3_T4_T5_)
        .other          _ZN2at6native27unrolled_elementwise_kernelIZZZNS0_50_GLOBAL__N__2680c7bb_12_PowKernel_cu_7dd49032_316824pow_tensor_scalar_kernelERNS_18TensorIteratorBaseERKN3c106ScalarEENKUlvE_clEvENKUlvE_clEvEUlNS5_7complexIdEEE0_St5arrayIPcLm2EELi4E23TrivialOffsetCalculatorILi1EjESI_NS0_6memory15LoadWithoutCastENSJ_16StoreWithoutCastEEEviT_T0_T2_T3_T4_T5_,@"STO_CUDA_ENTRY STV_DEFAULT"
_ZN2at6native27unrolled_elementwise_kernelIZZZNS0_50_GLOBAL__N__2680c7bb_12_PowKernel_cu_7dd49032_316824pow_tensor_scalar_kernelERNS_18TensorIteratorBaseERKN3c106ScalarEENKUlvE_clEvENKUlvE_clEvEUlNS5_7complexIdEEE0_St5arrayIPcLm2EELi4E23TrivialOffsetCalculatorILi1EjESI_NS0_6memory15LoadWithoutCastENSJ_16StoreWithoutCastEEEviT_T0_T2_T3_T4_T5_:
.text._ZN2at6native27unrolled_elementwise_kernelIZZZNS0_50_GLOBAL__N__2680c7bb_12_PowKernel_cu_7dd49032_316824pow_tensor_scalar_kernelERNS_18TensorIteratorBaseERKN3c106ScalarEENKUlvE_clEvENKUlvE_clEvEUlNS5_7complexIdEEE0_St5arrayIPcLm2EELi4E23TrivialOffsetCalculatorILi1EjESI_NS0_6memory15LoadWithoutCastENSJ_16StoreWithoutCastEEEviT_T0_T2_T3_T4_T5_:
[----:B------:R-:W0:Y:S01]  /*0000*/  LDC R1, c[0x0][0x28] ;  /* 0x00000a00ff017b82 */ /* 0x000e220000000800 */
[----:B------:R-:W1:Y:S07]  /*0010*/  S2R R0, SR_CTAID.X ;  /* 0x0000000000007919 */ /* 0x000e6e0000002500 */
[----:B------:R-:W1:Y:S01]  /*0020*/  LDC R3, c[0x0][0x210] ;  /* 0x00008400ff037b82 */ /* 0x000e620000000800 */
[----:B------:R-:W-:Y:S02]  /*0030*/  CS2R R26, SRZ ;  /* 0x00000000001a7805 */ /* 0x000fe4000001ff00 */
[----:B------:R-:W-:Y:S01]  /*0040*/  CS2R R24, SRZ ;  /* 0x0000000000187805 */ /* 0x000fe2000001ff00 */
[----:B------:R-:W2:Y:S01]  /*0050*/  S2R R7, SR_TID.X ;  /* 0x0000000000077919 */ /* 0x000ea20000002100 */
[----:B------:R-:W-:-:S02]  /*0060*/  CS2R R22, SRZ ;  /* 0x0000000000167805 */ /* 0x000fc4000001ff00 */
[----:B------:R-:W-:Y:S02]  /*0070*/  CS2R R20, SRZ ;  /* 0x0000000000147805 */ /* 0x000fe4000001ff00 */
[----:B------:R-:W-:Y:S01]  /*0080*/  CS2R R18, SRZ ;  /* 0x0000000000127805 */ /* 0x000fe2000001ff00 */
[----:B------:R-:W-:Y:S01]  /*0090*/  ULDC.64 UR8, c[0x0][0x208] ;  /* 0x0000820000087ab9 */ /* 0x000fe20000000a00 */
[----:B0-----:R-:W-:Y:S02]  /*00a0*/  VIADD R1, R1, 0xffffffd8 ;  /* 0xffffffd801017836 */ /* 0x001fe40000000000 */
[----:B-1----:R-:W-:-:S05]  /*00b0*/  IMAD R32, R0, -0x200, R3 ;  /* 0xfffffe0000207824 */ /* 0x002fca00078e0203 */
[----:B--2---:R-:W-:-:S13]  /*00c0*/  ISETP.GE.AND P2, PT, R7, R32, PT ;  /* 0x000000200700720c */ /* 0x004fda0003f46270 */
        /* <DEDUP_REMOVED lines=12> */
[----:B------:R-:W-:-:S05]  /*0190*/  @!P3 VIADD R7, R7, 0x80 ;  /* 0x000000800707b836 */ /* 0x000fca0000000000 */
[----:B------:R-:W-:-:S13]  /*01a0*/  ISETP.GE.AND P1, PT, R7, R32, PT ;  /* 0x000000200700720c */ /* 0x000fda0003f26270 */
[----:B------:R-:W2:Y:S01]  /*01b0*/  @!P1 LDC.64 R10, c[0x0][0x248] ;  /* 0x00009200ff0a9b82 */ /* 0x000ea20000000a00 */
[----:B------:R-:W-:Y:S02]  /*01c0*/  @!P1 IMAD R15, R0, 0x200, R7 ;  /* 0x00000200000f9824 */ /* 0x000fe400078e0207 */
[----:B-1----:R-:W-:Y:S01]  /*01d0*/  @!P0 IMAD.WIDE.U32 R6, R17, 0x10, R4 ;  /* 0x0000001011068825 */ /* 0x002fe200078e0004 */
[----:B------:R-:W-:-:S03]  /*01e0*/  CS2R R16, SRZ ;  /* 0x0000000000107805 */ /* 0x000fc6000001ff00 */
[----:B0-----:R-:W-:Y:S01]  /*01f0*/  @!P3 IMAD.WIDE.U32 R28, R29, 0x10, R8 ;  /* 0x000000101d1cb825 */ /* 0x001fe200078e0008 */
[----:B------:R0:W5:Y:S04]  /*0200*/  @!P0 LDG.E.128 R24, desc[UR8][R6.64] ;  /* 0x0000000806188981 */ /* 0x000168000c1e1d00 */
[----:B------:R0:W5:Y:S04]  /*0210*/  @!P3 LDG.E.128 R20, desc[UR8][R28.64] ;  /* 0x000000081c14b981 */ /* 0x000168000c1e1d00 */
[----:B------:R0:W5:Y:S01]  /*0220*/  @!P2 LDG.E.128 R16, desc[UR8][R2.64] ;  /* 0x000000080210a981 */ /* 0x000162000c1e1d00 */
[----:B--2---:R-:W-:Y:S01]  /*0230*/  @!P1 IMAD.WIDE.U32 R4, R15, 0x10, R10 ;  /* 0x000000100f049825 */ /* 0x004fe200078e000a */
[----:B------:R-:W-:-:S06]  /*0240*/  CS2R R14, SRZ ;  /* 0x00000000000e7805 */ /* 0x000fcc000001ff00 */
[----:B------:R0:W5:Y:S01]  /*0250*/  @!P1 LDG.E.128 R12, desc[UR8][R4.64] ;  /* 0x00000008040c9981 */ /* 0x000162000c1e1d00 */
[----:B------:R-:W-:Y:S01]  /*0260*/  BSSY B1, `(.L_x_31668) ;  /* 0x000099a000017945 */ /* 0x000fe20003800000 */
[----:B------:R-:W-:Y:S02]  /*0270*/  CS2R R10, SRZ ;  /* 0x00000000000a7805 */ /* 0x000fe4000001ff00 */
[----:B------:R-:W-:Y:S01]  /*0280*/  CS2R R8, SRZ ;  /* 0x0000000000087805 */ /* 0x000fe2000001ff00 */
[----:B------:R-:W-:Y:S06]  /*0290*/  @P2 BRA `(.L_x_31669) ;  /* 0x0000009800582947 */ /* 0x000fec0003800000 */
[----:B-----5:R-:W-:Y:S01]  /*02a0*/  DSETP.NAN.AND P0, PT, R16, R18, PT ;  /* 0x000000121000722a */ /* 0x020fe20003f08000 */
[----:B------:R-:W-:Y:S01]  /*02b0*/  BSSY B2, `(.L_x_31670) ;  /* 0x0000775000027945 */ /* 0x000fe20003800000 */
[----:B0-----:R-:W-:-:S12]  /*02c0*/  DADD R2, -RZ, |R16| ;  /* 0x00000000ff027229 */ /* 0x001fd80000000510 */
        /* <DEDUP_REMOVED lines=113> */
.L_x_31677:
        /* <DEDUP_REMOVED lines=19> */
[----:B------:R-:W-:Y:S05]  /*0b10*/  CALL.REL.NOINC `($__internal_73_$__cuda_sm20_div_rn_f64_full) ;  /* 0x0000025c00dc7944 */ /* 0x000fea0003c00000 */
.L_x_31680:
[----:B------:R-:W-:Y:S05]  /*0b20*/  BSYNC B4 ;  /* 0x0000000000047941 */ /* 0x000fea0003800000 */
.L_x_31679:
        /* <DEDUP_REMOVED lines=29> */
.L_x_31678:
[----:B------:R-:W-:Y:S05]  /*0d00*/  BSYNC B3 ;  /* 0x0000000000037941 */ /* 0x000fea0003800000 */
.L_x_31676:
        /* <DEDUP_REMOVED lines=20> */
[----:B------:R-:W-:Y:S05]  /*0e50*/  CALL.REL.NOINC `($__internal_73_$__cuda_sm20_div_rn_f64_full) ;  /* 0x0000025c000c7944 */ /* 0x000fea0003c00000 */
.L_x_31682:
[----:B------:R-:W-:Y:S05]  /*0e60*/  BSYNC B3 ;  /* 0x0000000000037941 */ /* 0x000fea0003800000 */
.L_x_31681:
        /* <DEDUP_REMOVED lines=82> */
.L_x_31684:
[----:B------:R-:W-:-:S04]  /*1390*/  ISETP.GE.AND P0, PT, R17, RZ, PT ;  /* 0x000000ff1100720c */ /* 0x000fc80003f06270 */
[----:B------:R-:W-:Y:S02]  /*13a0*/  FSEL R2, RZ, 3.37028055040000000000e+12, P0 ;  /* 0x54442d18ff027808 */ /* 0x000fe40000000000 */
[----:B------:R-:W-:-:S07]  /*13b0*/  FSEL R3, RZ, 2.1426990032196044922, P0 ;  /* 0x400921fbff037808 */ /* 0x000fce0000000000 */
.L_x_31685:
[----:B------:R-:W-:Y:S05]  /*13c0*/  BSYNC B0 ;  /* 0x0000000000007941 */ /* 0x000fea0003800000 */
.L_x_31683:
[----:B------:R-:W-:Y:S01]  /*13d0*/  DADD R16, |R16|, |R18| ;  /* 0x0000000010107229 */ /* 0x000fe20000000612 */
[----:B------:R-:W-:Y:S01]  /*13e0*/  LOP3.LUT R19, R3, 0x80000000, R19, 0xb8, !PT ;  /* 0x8000000003137812 */ /* 0x000fe200078eb813 */
[----:B------:R-:W-:-:S06]  /*13f0*/  DMUL R8, R8, 0.5 ;  /* 0x3fe0000008087828 */ /* 0x000fcc0000000000 */
[----:B------:R-:W-:-:S06]  /*1400*/  DSETP.GTU.AND P0, PT, |R16|, +INF , PT ;  /* 0x7ff000001000742a */ /* 0x000fcc0003f0c200 */
[----:B------:R-:W-:Y:S02]  /*1410*/  FSEL R2, R16, R2, P0 ;  /* 0x0000000210027208 */ /* 0x000fe40000000000 */
[----:B------:R-:W-:Y:S01]  /*1420*/  FSEL R3, R17, R19, P0 ;  /* 0x0000001311037208 */ /* 0x000fe20000000000 */
[----:B------:R-:W-:Y:S06]  /*1430*/  BRA `(.L_x_31686) ;  /* 0x0000006400707947 */ /* 0x000fec0003800000 */
.L_x_31675:
        /* <DEDUP_REMOVED lines=9> */
[----:B------:R-:W-:Y:S01]  /*14d0*/  BSSY B0, `(.L_x_31688) ;  /* 0x000005a000007945 */ /* 0x000fe20003800000 */
[----:B------:R-:W-:-:S03]  /*14e0*/  FSETP.GEU.AND P5, PT, |R11|, 6.5827683646048100446e-37, PT ;  /* 0x036000000b00780b */ /* 0x000fc60003fae200 */
[----:B0-----:R-:W-:-:S08]  /*14f0*/  DFMA R4, -R30, R2, 1 ;  /* 0x3ff000001e04742b */ /* 0x001fd00000000102 */
[----:B------:R-:W-:-:S08]  /*1500*/  DFMA R4, R4, R4, R4 ;  /* 0x000000040404722b */ /* 0x000fd00000000004 */
[----:B------:R-:W-:Y:S01]  /*1510*/  DFMA R2, R2, R4, R2 ;  /* 0x000000040202722b */ /* 0x000fe20000000002 */
[----:B------:R-:W-:Y:S02]  /*1520*/  IMAD.MOV.U32 R5, RZ, RZ, R7 ;  /* 0x000000ffff057224 */ /* 0x000fe400078e0007 */
[----:B------:R-:W-:Y:S01]  /*1530*/  IMAD.MOV.U32 R4, RZ, RZ, R6 ;  /* 0x000000ffff047224 */ /* 0x000fe200078e0006 */
[----:B------:R-:W-:-:S04]  /*1540*/  @!P0 DMUL R6, R6, 1.80143985094819840000e+16 ;  /* 0x4350000006068828 */ /* 0x000fc80000000000 */
[----:B------:R-:W-:-:S06]  /*1550*/  DFMA R8, -R30, R2, 1 ;  /* 0x3ff000001e08742b */ /* 0x000fcc0000000102 */
[----:B------:R-:W-:Y:S02]  /*1560*/  @!P0 IMAD.MOV.U32 R5, RZ, RZ, R7 ;  /* 0x000000ffff058224 */ /* 0x000fe400078e0007 */
[----:B------:R-:W-:Y:S01]  /*1570*/  DFMA R2, R2, R8, R2 ;  /* 0x000000080202722b */ /* 0x000fe20000000002 */
[----:B------:R-:W-:Y:S02]  /*1580*/  @!P0 IMAD.MOV.U32 R4, RZ, RZ, R6 ;  /* 0x000000ffff048224 */ /* 0x000fe400078e0006 */
[----:B------:R-:W-:-:S05]  /*1590*/  VIADD R0, R5, 0xffffffff ;  /* 0xffffffff05007836 */ /* 0x000fca0000000000 */
[----:B------:R-:W-:Y:S01]  /*15a0*/  DMUL R28, R10, R2 ;  /* 0x000000020a1c7228 */ /* 0x000fe20000000000 */
[----:B------:R-:W-:-:S07]  /*15b0*/  ISETP.GE.U32.AND P2, PT, R0, 0x7fefffff, PT ;  /* 0x7fefffff0000780c */ /* 0x000fce0003f46070 */
[----:B------:R-:W-:-:S06]  /*15c0*/  DFMA R34, -R30, R28, R10 ;  /* 0x0000001c1e22722b */ /* 0x000fcc000000010a */
[----:B------:R-:W-:Y:S01]  /*15d0*/  @P2 IMAD.MOV.U32 R8, RZ, RZ, 0x0 ;  /* 0x00000000ff082424 */ /* 0x000fe200078e00ff */
[----:B------:R-:W-:Y:S01]  /*15e0*/  @P2 FSETP.NEU.FTZ.AND P3, PT, R7, RZ, PT ;  /* 0x000000ff0700220b */ /* 0x000fe20003f7d000 */
[----:B------:R-:W-:Y:S01]  /*15f0*/  DFMA R2, R2, R34, R28 ;  /* 0x000000220202722b */ /* 0x000fe2000000001c */
[----:B------:R-:W-:-:S06]  /*1600*/  @P2 IMAD.MOV.U32 R9, RZ, RZ, 0x7ff00000 ;  /* 0x7ff00000ff092424 */ /* 0x000fcc00078e00ff */
[----:B------:R-:W-:-:S03]  /*1610*/  @P2 DFMA R8, R6, R8, +INF ;  /* 0x7ff000000608242b */ /* 0x000fc60000000008 */
[----:B------:R-:W-:-:S05]  /*1620*/  FFMA R0, RZ, R31, R3 ;  /* 0x0000001fff007223 */ /* 0x000fca0000000003 */
[----:B------:R-:W-:Y:S01]  /*1630*/  FSETP.GT.AND P4, PT, |R0|, 1.469367938527859385e-39, PT ;  /* 0x001000000000780b */ /* 0x000fe20003f84200 */
[----:B------:R-:W-:Y:S01]  /*1640*/  IMAD.MOV.U32 R0, RZ, RZ, -0x3ff ;  /* 0xfffffc01ff007424 */ /* 0x000fe200078e00ff */
[----:B------:R-:W-:Y:S01]  /*1650*/  @P2 FSEL R8, R8, RZ, P3 ;  /* 0x000000ff08082208 */ /* 0x000fe20001800000 */
[----:B------:R-:W-:Y:S01]  /*1660*/  @!P0 IMAD.MOV.U32 R0, RZ, RZ, -0x435 ;  /* 0xfffffbcbff008424 */ /* 0x000fe200078e00ff */
[----:B------:R-:W-:Y:S01]  /*1670*/  @P2 FSEL R9, R9, -QNAN , P3 ;  /* 0xfff0000009092808 */ /* 0x000fe20001800000 */
[----:B------:R-:W-:Y:S08]  /*1680*/  @P2 BRA `(.L_x_31689) ;  /* 0x0000000000f82947 */ /* 0x000ff00003800000 */
        /* <DEDUP_REMOVED lines=62> */
.L_x_31689:
[----:B------:R-:W-:Y:S05]  /*1a70*/  BSYNC B0 ;  /* 0x0000000000007941 */ /* 0x000fea0003800000 */
.L_x_31688:
[----:B------:R-:W-:Y:S04]  /*1a80*/  BSSY B3, `(.L_x_31690) ;  /* 0x0000008000037945 */ /* 0x000fe80003800000 */
[----:B------:R-:W-:Y:S05]  /*1a90*/  @P4 BRA P5, `(.L_x_31691) ;  /* 0x0000000000184947 */ /* 0x000fea0002800000 */
[----:B------:R-:W-:Y:S01]  /*1aa0*/  IMAD.MOV.U32 R2, RZ, RZ, R10 ;  /* 0x000000ffff027224 */ /* 0x000fe200078e000a */
[----:B------:R-:W-:Y:S01]  /*1ab0*/  MOV R0, 0x1b00 ;  /* 0x00001b0000007802 */ /* 0x000fe20000000f00 */
[----:B------:R-:W-:Y:S02]  /*1ac0*/  IMAD.MOV.U32 R3, RZ, RZ, R11 ;  /* 0x000000ffff037224 */ /* 0x000fe400078e000b */
[----:B------:R-:W-:Y:S02]  /*1ad0*/  IMAD.MOV.U32 R34, RZ, RZ, R30 ;  /* 0x000000ffff227224 */ /* 0x000fe400078e001e */
[----:B------:R-:W-:-:S07]  /*1ae0*/  IMAD.MOV.U32 R35, RZ, RZ, R31 ;  /* 0x000000ffff237224 */ /* 0x000fce00078e001f */
[----:B------:R-:W-:Y:S05]  /*1af0*/  CALL.REL.NOINC `($__internal_73_$__cuda_sm20_div_rn_f64_full) ;  /* 0x0000024c00e47944 */ /* 0x000fea0003c00000 */
.L_x_31691:
[----:B------:R-:W-:Y:S05]  /*1b00*/  BSYNC B3 ;  /* 0x0000000000037941 */ /* 0x000fea0003800000 */
.L_x_31690:
        /* <DEDUP_REMOVED lines=82> */
.L_x_31693:
[----:B------:R-:W-:-:S04]  /*2030*/  ISETP.GE.AND P0, PT, R17, RZ, PT ;  /* 0x000000ff1100720c */ /* 0x000fc80003f06270 */
[----:B------:R-:W-:Y:S02]  /*2040*/  FSEL R2, RZ, 3.37028055040000000000e+12, P0 ;  /* 0x54442d18ff027808 */ /* 0x000fe40000000000 */
[----:B------:R-:W-:-:S07]  /*2050*/  FSEL R3, RZ, 2.1426990032196044922, P0 ;  /* 0x400921fbff037808 */ /* 0x000fce0000000000 */
.L_x_31694:
[----:B------:R-:W-:Y:S05]  /*2060*/  BSYNC B0 ;  /* 0x0000000000007941 */ /* 0x000fea0003800000 */
.L_x_31692:
[----:B------:R-:W-:Y:S01]  /*2070*/  DADD R16, |R16|, |R18| ;  /* 0x0000000010107229 */ /* 0x000fe20000000612 */
[----:B------:R-:W-:Y:S01]  /*2080*/  LOP3.LUT R19, R3, 0x80000000, R19, 0xb8, !PT ;  /* 0x8000000003137812 */ /* 0x000fe200078eb813 */
[----:B------:R-:W-:-:S06]  /*2090*/  DMUL R8, R8, 0.5 ;  /* 0x3fe0000008087828 */ /* 0x000fcc0000000000 */
[----:B------:R-:W-:-:S06]  /*20a0*/  DSETP.GTU.AND P0, PT, |R16|, +INF , PT ;  /* 0x7ff000001000742a */ /* 0x000fcc0003f0c200 */
[----:B------:R-:W-:Y:S02]  /*20b0*/  FSEL R2, R16, R2, P0 ;  /* 0x0000000210027208 */ /* 0x000fe40000000000 */
[----:B------:R-:W-:Y:S01]  /*20c0*/  FSEL R3, R17, R19, P0 ;  /* 0x0000001311037208 */ /* 0x000fe20000000000 */
[----:B------:R-:W-:Y:S06]  /*20d0*/  BRA `(.L_x_31686) ;  /* 0x0000005800487947 */ /* 0x000fec0003800000 */
.L_x_31687:
        /* <DEDUP_REMOVED lines=22> */
[-C--:B------:R-:W-:Y:S02]  /*2240*/  DMUL R4, R8, R36.reuse ;  /* 0x0000002408047228 */ /* 0x080fe40000000000 */
[----:B------:R-:W-:Y:S02]  /*2250*/  DMUL R34, R42, R36 ;  /* 0x000000242a227228 */ /* 0x000fe40000000000 */
[----:B------:R-:W-:Y:S02]  /*2260*/  DMUL R36, R38, R40 ;  /* 0x0000002826247228 */ /* 0x000fe40000000000 */
[----:B------:R-:W-:Y:S02]  /*2270*/  DMUL R40, R42, R46 ;  /* 0x0000002e2a287228 */ /* 0x000fe40000000000 */
[----:B------:R-:W-:-:S02]  /*2280*/  DMUL R10, R8, R8 ;  /* 0x00000008080a7228 */ /* 0x000fc40000000000 */
[----:B------:R-:W-:Y:S02]  /*2290*/  DMUL R38, R38, R38 ;  /* 0x0000002626267228 */ /* 0x000fe40000000000 */
[----:B------:R-:W-:-:S11]  /*22a0*/  DMUL R42, R42, R42 ;  /* 0x0000002a2a2a7228 */ /* 0x000fd60000000000 */
.L_x_31696:
        /* <DEDUP_REMOVED lines=82> */
.L_x_31695:
        /* <DEDUP_REMOVED lines=97> */
.L_x_31698:
        /* <DEDUP_REMOVED lines=20> */
.L_x_31701:
[----:B------:R-:W-:Y:S05]  /*2f20*/  BSYNC B4 ;  /* 0x0000000000047941 */ /* 0x000fea0003800000 */
.L_x_31700:
        /* <DEDUP_REMOVED lines=29> */
.L_x_31699:
[----:B------:R-:W-:Y:S05]  /*3100*/  BSYNC B3 ;  /* 0x0000000000037941 */ /* 0x000fea0003800000 */
.L_x_31697:
        /* <DEDUP_REMOVED lines=29> */
.L_x_31703:
[----:B------:R-:W-:Y:S05]  /*32e0*/  BSYNC B3 ;  /* 0x0000000000037941 */ /* 0x000fea0003800000 */
.L_x_31702:
        /* <DEDUP_REMOVED lines=83> */
.L_x_31705:
[----:B------:R-:W-:-:S04]  /*3820*/  ISETP.GE.AND P0, PT, R17, RZ, PT ;  /* 0x000000ff1100720c */ /* 0x000fc80003f06270 */
[----:B------:R-:W-:Y:S02]  /*3830*/  FSEL R2, RZ, 3.37028055040000000000e+12, P0 ;  /* 0x54442d18ff027808 */ /* 0x000fe40000000000 */
[----:B------:R-:W-:-:S07]  /*3840*/  FSEL R3, RZ, 2.1426990032196044922, P0 ;  /* 0x400921fbff037808 */ /* 0x000fce0000000000 */
.L_x_31706:
[----:B------:R-:W-:Y:S05]  /*3850*/  BSYNC B0 ;  /* 0x0000000000007941 */ /* 0x000fea0003800000 */
.L_x_31704:
[----:B------:R-:W-:Y:S01]  /*3860*/  DADD R16, |R16|, |R18| ;  /* 0x0000000010107229 */ /* 0x000fe20000000612 */
[----:B------:R-:W-:-:S07]  /*3870*/  LOP3.LUT R19, R3, 0x80000000, R19, 0xb8, !PT ;  /* 0x8000000003137812 */ /* 0x000fce00078eb813 */
[----:B------:R-:W-:-:S06]  /*3880*/  DSETP.GTU.AND P0, PT, |R16|, +INF , PT ;  /* 0x7ff000001000742a */ /* 0x000fcc0003f0c200 */
[----:B------:R-:W-:Y:S02]  /*3890*/  FSEL R2, R16, R2, P0 ;  /* 0x0000000210027208 */ /* 0x000fe40000000000 */
[----:B------:R-:W-:Y:S01]  /*38a0*/  FSEL R3, R17, R19, P0 ;  /* 0x0000001311037208 */ /* 0x000fe20000000000 */
[----:B------:R-:W-:Y:S06]  /*38b0*/  BRA `(.L_x_31686) ;  /* 0x0000004000507947 */ /* 0x000fec0003800000 */
.L_x_31674:
        /* <DEDUP_REMOVED lines=10> */
[----:B------:R-:W-:Y:S01]  /*3960*/  SEL R4, R34, R2, P0 ;  /* 0x0000000222047207 */ /* 0x000fe20000000000 */
[----:B------:R-:W-:Y:S01]  /*3970*/  IMAD.MOV.U32 R37, RZ, RZ, 0x3fd80000 ;  /* 0x3fd80000ff257424 */ /* 0x000fe200078e00ff */
[----:B------:R-:W-:Y:S01]  /*3980*/  LOP3.LUT R0, R7, 0xffc00000, RZ, 0xc0, !PT ;  /* 0xffc0000007007812 */ /* 0x000fe200078ec0ff */
[----:B------:R-:W-:Y:S01]  /*3990*/  BSSY B0, `(.L_x_31707) ;  /* 0x000007a000007945 */ /* 0x000fe20003800000 */
[----:B------:R-:W-:Y:S01]  /*39a0*/  SEL R5, R35, R3, P0 ;  /* 0x0000000323057207 */ /* 0x000fe20000000000 */
[----:B------:R-:W-:Y:S01]  /*39b0*/  IMAD.U32 R3, RZ, RZ, UR6 ;  /* 0x00000006ff037e24 */ /* 0x000fe2000f8e00ff */
[----:B------:R-:W-:-:S02]  /*39c0*/  IADD3 R9, -R0, 0x7fd00000, RZ ;  /* 0x7fd0000000097810 */ /* 0x000fc40007ffe1ff */
[----:B------:R-:W-:Y:S01]  /*39d0*/  SEL R6, R34, R2, P2 ;  /* 0x0000000222067207 */ /* 0x000fe20001000000 */
[----:B------:R-:W-:Y:S01]  /*39e0*/  IMAD.MOV.U32 R34, RZ, RZ, RZ ;  /* 0x000000ffff227224 */ /* 0x000fe200078e00ff */
        /* <DEDUP_REMOVED lines=12> */
[----:B------:R-:W-:-:S03]  /*3ab0*/  DSETP.NEU.AND P2, PT, R4, RZ, PT ;  /* 0x000000ff0400722a */ /* 0x000fc60003f4d000 */
[----:B------:R-:W0:Y:S02]  /*3ac0*/  MUFU.RSQ64H R35, R29 ;  /* 0x0000001d00237308 */ /* 0x000e240000001c00 */
[----:B0-----:R-:W-:-:S08]  /*3ad0*/  DMUL R2, R34, R34 ;  /* 0x0000002222027228 */ /* 0x001fd00000000000 */
[----:B------:R-:W-:-:S08]  /*3ae0*/  DFMA R2, R28, -R2, 1 ;  /* 0x3ff000001c02742b */ /* 0x000fd00000000802 */
[----:B------:R-:W-:Y:S02]  /*3af0*/  DFMA R36, R2, R36, 0.5 ;  /* 0x3fe000000224742b */ /* 0x000fe40000000024 */
[----:B------:R-:W-:Y:S01]  /*3b00*/  DMUL R38, R34, R2 ;  /* 0x0000000222267228 */ /* 0x000fe20000000000 */
[----:B------:R-:W0:Y:S01]  /*3b10*/  MUFU.RCP64H R3, R31 ;  /* 0x0000001f00037308 */ /* 0x000e220000001800 */
[----:B------:R-:W-:-:S06]  /*3b20*/  IMAD.MOV.U32 R2, RZ, RZ, 0x1 ;  /* 0x00000001ff027424 */ /* 0x000fcc00078e00ff */
[----:B------:R-:W-:-:S08]  /*3b30*/  DFMA R36, R36, R38, R34 ;  /* 0x000000262424722b */ /* 0x000fd00000000022 */
[----:B------:R-:W-:Y:S01]  /*3b40*/  DMUL R36, R8, R36 ;  /* 0x0000002408247228 */ /* 0x000fe20000000000 */
[----:B------:R-:W-:Y:S01]  /*3b50*/  LOP3.LUT R9, R0, 0x100000, RZ, 0xfc, !PT ;  /* 0x0010000000097812 */ /* 0x000fe200078efcff */
[----:B------:R-:W-:Y:S01]  /*3b60*/  IMAD.MOV.U32 R8, RZ, RZ, RZ ;  /* 0x000000ffff087224 */ /* 0x000fe200078e00ff */
[----:B0-----:R-:W-:-:S05]  /*3b70*/  DFMA R28, -R30, R2, 1 ;  /* 0x3ff000001e1c742b */ /* 0x001fca0000000102 */
[----:B------:R-:W-:-:S03]  /*3b80*/  DMUL R36, R36, R8 ;  /* 0x0000000824247228 */ /* 0x000fc60000000000 */
[----:B------:R-:W-:-:S07]  /*3b90*/  DFMA R28, R28, R28, R28 ;  /* 0x0000001c1c1c722b */ /* 0x000fce000000001c */
[----:B------:R-:W-:Y:S01]  /*3ba0*/  @!P3 FSEL R5, R7, R37, !P2 ;  /* 0x000000250705b208 */ /* 0x000fe20005000000 */
[----:B------:R-:W-:Y:S01]  /*3bb0*/  DFMA R28, R2, R28, R2 ;  /* 0x0000001c021c722b */ /* 0x000fe20000000002 */
[----:B------:R-:W-:Y:S02]  /*3bc0*/  @!P3 FSEL R4, R6, R36, !P2 ;  /* 0x000000240604b208 */ /* 0x000fe40005000000 */
[----:B------:R-:W-:Y:S01]  /*3bd0*/  ISETP.GT.AND P0, PT, R5, 0xfffff, PT ;  /* 0x000fffff0500780c */ /* 0x000fe20003f04270 */
[----:B------:R-:W-:Y:S02]  /*3be0*/  IMAD.MOV.U32 R7, RZ, RZ, R5 ;  /* 0x000000ffff077224 */ /* 0x000fe400078e0005 */
[----:B------:R-:W-:Y:S02]  /*3bf0*/  IMAD.MOV.U32 R6, RZ, RZ, R4 ;  /* 0x000000ffff067224 */ /* 0x000fe400078e0004 */
[----:B------:R-:W-:-:S08]  /*3c00*/  DFMA R2, -R30, R28, 1 ;  /* 0x3ff000001e02742b */ /* 0x000fd0000000011c */
        /* <DEDUP_REMOVED lines=82> */
.L_x_31708:
[----:B------:R-:W-:Y:S05]  /*4130*/  BSYNC B0 ;  /* 0x0000000000007941 */ /* 0x000fea0003800000 */
.L_x_31707:
        /* <DEDUP_REMOVED lines=8> */
.L_x_31710:
[----:B------:R-:W-:Y:S05]  /*41c0*/  BSYNC B3 ;  /* 0x0000000000037941 */ /* 0x000fea0003800000 */
.L_x_31709:
        /* <DEDUP_REMOVED lines=82> */
.L_x_31712:
[----:B------:R-:W-:-:S04]  /*46f0*/  ISETP.GE.AND P0, PT, R17, RZ, PT ;  /* 0x000000ff1100720c */ /* 0x000fc80003f06270 */
[----:B------:R-:W-:Y:S02]  /*4700*/  FSEL R2, RZ, 3.37028055040000000000e+12, P0 ;  /* 0x54442d18ff027808 */ /* 0x000fe40000000000 */
[----:B------:R-:W-:-:S07]  /*4710*/  FSEL R3, RZ, 2.1426990032196044922, P0 ;  /* 0x400921fbff037808 */ /* 0x000fce0000000000 */
.L_x_31713:
[----:B------:R-:W-:Y:S05]  /*4720*/  BSYNC B0 ;  /* 0x0000000000007941 */ /* 0x000fea0003800000 */
.L_x_31711:
[----:B------:R-:W-:Y:S01]  /*4730*/  DADD R16, |R16|, |R18| ;  /* 0x0000000010107229 */ /* 0x000fe20000000612 */
[----:B------:R-:W-:-:S07]  /*4740*/  LOP3.LUT R19, R3, 0x80000000, R19, 0xb8, !PT ;  /* 0x8000000003137812 */ /* 0x000fce00078eb813 */
[----:B------:R-:W-:-:S06]  /*4750*/  DSETP.GTU.AND P0, PT, |R16|, +INF , PT ;  /* 0x7ff000001000742a */ /* 0x000fcc0003f0c200 */
[----:B------:R-:W-:Y:S02]  /*4760*/  FSEL R2, R16, R2, P0 ;  /* 0x0000000210027208 */ /* 0x000fe40000000000 */
[----:B------:R-:W-:Y:S01]  /*4770*/  FSEL R3, R17, R19, P0 ;  /* 0x0000001311037208 */ /* 0x000fe20000000000 */
[----:B------:R-:W-:Y:S06]  /*4780*/  BRA `(.L_x_31686) ;  /* 0x00000030009c7947 */ /* 0x000fec0003800000 */
.L_x_31673:
        /* <DEDUP_REMOVED lines=90> */
.L_x_31716:
        /* <DEDUP_REMOVED lines=20> */
.L_x_31719:
[----:B------:R-:W-:Y:S05]  /*4e70*/  BSYNC B4 ;  /* 0x0000000000047941 */ /* 0x000fea0003800000 */
.L_x_31718:
        /* <DEDUP_REMOVED lines=29> */
.L_x_31717:
[----:B------:R-:W-:Y:S05]  /*5050*/  BSYNC B3 ;  /* 0x0000000000037941 */ /* 0x000fea0003800000 */
.L_x_31715:
        /* <DEDUP_REMOVED lines=76> */
[----:B------:R-:W-:Y:S01]  /*5520*/  @!P2 FSEL R7, R2, 1.8213495016098022461, !P0 ;  /* 0x3fe921fb0207a808 */ /* 0x000fe20004000000 */
[----:B------:R-:W-:Y:S01]  /*5530*/  DMUL R8, R4, 0.5 ;  /* 0x3fe0000004087828 */ /* 0x000fe20000000000 */
[----:B------:R-:W-:-:S02]  /*5540*/  @!P2 FSEL R3, R0, 3.37028055040000000000e+12, !P0 ;  /* 0x54442d180003a808 */ /* 0x000fc40004000000 */
[----:B------:R-:W-:Y:S02]  /*5550*/  LOP3.LUT R19, R7, 0x80000000, R19, 0xb8, !PT ;  /* 0x8000000007137812 */ /* 0x000fe400078eb813 */
[----:B------:R-:W-:Y:S02]  /*5560*/  FSEL R2, R16, R3, P1 ;  /* 0x0000000310027208 */ /* 0x000fe40000800000 */
[----:B------:R-:W-:Y:S01]  /*5570*/  FSEL R3, R17, R19, P1 ;  /* 0x0000001311037208 */ /* 0x000fe20000800000 */
[----:B------:R-:W-:Y:S06]  /*5580*/  BRA `(.L_x_31686) ;  /* 0x00000024001c7947 */ /* 0x000fec0003800000 */
.L_x_31714:
        /* <DEDUP_REMOVED lines=75> */
[----:B------:R-:W-:Y:S01]  /*5a40*/  DMUL R8, R10, 0.5 ;  /* 0x3fe000000a087828 */ /* 0x000fe20000000000 */
[----:B------:R-:W-:Y:S01]  /*5a50*/  FSEL R5, R7, R5, !P1 ;  /* 0x0000000507057208 */ /* 0x000fe20004800000 */
[----:B------:R-:W-:Y:S01]  /*5a60*/  DSETP.GTU.AND P1, PT, |R16|, +INF , PT ;  /* 0x7ff000001000742a */ /* 0x000fe20003f2c200 */
[----:B------:R-:W-:Y:S02]  /*5a70*/  @!P2 FSEL R5, R2, 1.8213495016098022461, !P0 ;  /* 0x3fe921fb0205a808 */ /* 0x000fe40004000000 */
[----:B------:R-:W-:Y:S02]  /*5a80*/  @!P2 FSEL R3, R0, 3.37028055040000000000e+12, !P0 ;  /* 0x54442d180003a808 */ /* 0x000fe40004000000 */
[----:B------:R-:W-:Y:S01]  /*5a90*/  LOP3.LUT R19, R5, 0x80000000, R19, 0xb8, !PT ;  /* 0x8000000005137812 */ /* 0x000fe200078eb813 */
[----:B------:R-:W-:Y:S01]  /*5aa0*/  DMUL R8, R10, R8 ;  /* 0x000000080a087228 */ /* 0x000fe20000000000 */
[----:B------:R-:W-:-:S02]  /*5ab0*/  FSEL R2, R16, R3, P1 ;  /* 0x0000000310027208 */ /* 0x000fc40000800000 */
[----:B------:R-:W-:Y:S01]  /*5ac0*/  FSEL R3, R17, R19, P1 ;  /* 0x0000001311037208 */ /* 0x000fe20000800000 */
[----:B------:R-:W-:Y:S07]  /*5ad0*/  BRA `(.L_x_31686) ;  /* 0x0000001c00c87947 */ /* 0x000fee0003800000 */
.L_x_31672:
        /* <DEDUP_REMOVED lines=22> */
[----:B------:R-:W-:Y:S05]  /*5c40*/  CALL.REL.NOINC `($__internal_73_$__cuda_sm20_div_rn_f64_full) ;  /* 0x0000020c00907944 */ /* 0x000fea0003c00000 */
.L_x_31721:
[----:B------:R-:W-:Y:S05]  /*5c50*/  BSYNC B3 ;  /* 0x0000000000037941 */ /* 0x000fea0003800000 */
.L_x_31720:
        /* <DEDUP_REMOVED lines=24> */
[----:B------:R-:W-:Y:S02]  /*5de0*/  IMAD.MOV.U32 R4, RZ, RZ, R2 ;  /* 0x000000ffff047224 */ /* 0x000fe400078e0002 */
[----:B------:R-:W-:-:S07]  /*5df0*/  IMAD.MOV.U32 R5, RZ, RZ, R3 ;  /* 0x000000ffff057224 */ /* 0x000fce00078e0003 */
.L_x_31723:
[----:B------:R-:W-:Y:S05]  /*5e00*/  BSYNC B3 ;  /* 0x0000000000037941 */ /* 0x000fea0003800000 */
.L_x_31722:
[----:B------:R-:W-:Y:S01]  /*5e10*/  DADD R34, -RZ, |R4| ;  /* 0x00000000ff227229 */ /* 0x000fe20000000504 */
[----:B------:R-:W-:Y:S01]  /*5e20*/  IMAD.MOV.U32 R6, RZ, RZ, RZ ;  /* 0x000000ffff067224 */ /* 0x000fe200078e00ff */
[----:B------:R-:W-:Y:S01]  /*5e30*/  UMOV UR4, 0xffffffff ;  /* 0xffffffff00047882 */ /* 0x000fe20000000000 */
[----:B------:R-:W-:Y:S01]  /*5e40*/  UMOV UR5, 0x7fefffff ;  /* 0x7fefffff00057882 */ /* 0x000fe20000000000 */
[----:B------:R-:W-:Y:S01]  /*5e50*/  IMAD.MOV.U32 R36, RZ, RZ, 0x0 ;  /* 0x00000000ff247424 */ /* 0x000fe200078e00ff */
[----:B------:R-:W-:Y:S01]  /*5e60*/  UMOV UR6, UR5 ;  /* 0x0000000500067c82 */ /* 0x000fe20008000000 */
[----:B------:R-:W-:Y:S01]  /*5e70*/  IMAD.MOV.U32 R37, RZ, RZ, 0x3fd80000 ;  /* 0x3fd80000ff257424 */ /* 0x000fe200078e00ff */
[----:B------:R-:W-:Y:S01]  /*5e80*/  BSSY B0, `(.L_x_31724) ;  /* 0x0000081000007945 */ /* 0x000fe20003800000 */
[----:B------:R-:W-:Y:S02]  /*5e90*/  FSETP.GEU.AND P5, PT, |R11|, 6.5827683646048100446e-37, PT ;  /* 0x036000000b00780b */ /* 0x000fe40003fae200 */
        /* <DEDUP_REMOVED lines=10> */
[----:B------:R-:W-:Y:S01]  /*5f40*/  IMAD.MOV.U32 R34, RZ, RZ, RZ ;  /* 0x000000ffff227224 */ /* 0x000fe200078e00ff */
[----:B------:R-:W-:Y:S02]  /*5f50*/  ISETP.GE.U32.AND P3, PT, R5, 0x7ff00000, PT ;  /* 0x7ff000000500780c */ /* 0x000fe40003f66070 */
[C---:B------:R-:W-:Y:S02]  /*5f60*/  DMUL R28, R6.reuse, R4 ;  /* 0x00000004061c7228 */ /* 0x040fe40000000000 */
        /* <DEDUP_REMOVED lines=114> */
.L_x_31725:
[----:B------:R-:W-:Y:S05]  /*6690*/  BSYNC B0 ;  /* 0x0000000000007941 */ /* 0x000fea0003800000 */
.L_x_31724:
        /* <DEDUP_REMOVED lines=8> */
.L_x_31727:
[----:B------:R-:W-:Y:S05]  /*6720*/  BSYNC B3 ;  /* 0x0000000000037941 */ /* 0x000fea0003800000 */
.L_x_31726:
        /* <DEDUP_REMOVED lines=82> */
.L_x_31729:
[----:B------:R-:W-:-:S04]  /*6c50*/  ISETP.GE.AND P0, PT, R17, RZ, PT ;  /* 0x000000ff1100720c */ /* 0x000fc80003f06270 */
[----:B------:R-:W-:Y:S02]  /*6c60*/  FSEL R2, RZ, 3.37028055040000000000e+12, P0 ;  /* 0x54442d18ff027808 */ /* 0x000fe40000000000 */
[----:B------:R-:W-:-:S07]  /*6c70*/  FSEL R3, RZ, 2.1426990032196044922, P0 ;  /* 0x400921fbff037808 */ /* 0x000fce0000000000 */
.L_x_31730:
[----:B------:R-:W-:Y:S05]  /*6c80*/  BSYNC B0 ;  /* 0x0000000000007941 */ /* 0x000fea0003800000 */
.L_x_31728:
[----:B------:R-:W-:Y:S01]  /*6c90*/  DADD R16, |R16|, |R18| ;  /* 0x0000000010107229 */ /* 0x000fe20000000612 */
[----:B------:R-:W-:Y:S01]  /*6ca0*/  LOP3.LUT R19, R3, 0x80000000, R19, 0xb8, !PT ;  /* 0x8000000003137812 */ /* 0x000fe200078eb813 */
[----:B------:R-:W-:-:S06]  /*6cb0*/  DADD R8, R8, 1 ;  /* 0x3ff0000008087429 */ /* 0x000fcc0000000000 */
[----:B------:R-:W-:-:S06]  /*6cc0*/  DSETP.GTU.AND P0, PT, |R16|, +INF , PT ;  /* 0x7ff000001000742a */ /* 0x000fcc0003f0c200 */
[----:B------:R-:W-:Y:S02]  /*6cd0*/  FSEL R2, R16, R2, P0 ;  /* 0x0000000210027208 */ /* 0x000fe40000000000 */
[----:B------:R-:W-:Y:S01]  /*6ce0*/  FSEL R3, R17, R19, P0 ;  /* 0x0000001311037208 */ /* 0x000fe20000000000 */
[----:B------:R-:W-:Y:S06]  /*6cf0*/  BRA `(.L_x_31686) ;  /* 0x0000000c00407947 */ /* 0x000fec0003800000 */
.L_x_31671:
        /* <DEDUP_REMOVED lines=20> */
[----:B------:R-:W-:Y:S01]  /*6e40*/  IMAD.MOV.U32 R6, RZ, RZ, R28 ;  /* 0x000000ffff067224 */ /* 0x000fe200078e001c */
[----:B------:R-:W-:Y:S01]  /*6e50*/  FSEL R4, R2, R34, P1 ;  /* 0x0000002202047208 */ /* 0x000fe20000800000 */
[----:B------:R-:W-:Y:S01]  /*6e60*/  IMAD.MOV.U32 R7, RZ, RZ, R29 ;  /* 0x000000ffff077224 */ /* 0x000fe200078e001d */
[----:B------:R-:W-:-:S04]  /*6e70*/  FSEL R5, R3, R35, P1 ;  /* 0x0000002303057208 */ /* 0x000fc80000800000 */
[----:B------:R-:W-:Y:S01]  /*6e80*/  DFMA R30, -R10, R8, 1 ;  /* 0x3ff000000a1e742b */ /* 0x000fe20000000108 */
[----:B------:R-:W-:-:S03]  /*6e90*/  FSETP.GEU.AND P5, PT, |R5|, 6.5827683646048100446e-37, PT ;  /* 0x036000000500780b */ /* 0x000fc60003fae200 */
        /* <DEDUP_REMOVED lines=82> */
.L_x_31732:
[----:B------:R-:W-:Y:S05]  /*73c0*/  BSYNC B0 ;  /* 0x0000000000007941 */ /* 0x000fea0003800000 */
.L_x_31731:
        /* <DEDUP_REMOVED lines=8> */
.L_x_31734:
[----:B------:R-:W-:Y:S05]  /*7450*/  BSYNC B3 ;  /* 0x0000000000037941 */ /* 0x000fea0003800000 */
.L_x_31733:
        /* <DEDUP_REMOVED lines=82> */
.L_x_31736:
[----:B------:R-:W-:Y:S02]  /*7980*/  FSEL R2, RZ, 3.37028055040000000000e+12, P2 ;  /* 0x54442d18ff027808 */ /* 0x000fe40001000000 */
[----:B------:R-:W-:-:S07]  /*7990*/  FSEL R3, RZ, 2.1426990032196044922, P2 ;  /* 0x400921fbff037808 */ /* 0x000fce0001000000 */
.L_x_31737:
[----:B------:R-:W-:Y:S05]  /*79a0*/  BSYNC B0 ;  /* 0x0000000000007941 */ /* 0x000fea0003800000 */
.L_x_31735:
[----:B------:R-:W-:Y:S01]  /*79b0*/  DADD R16, |R16|, |R18| ;  /* 0x0000000010107229 */ /* 0x000fe20000000612 */
[----:B------:R-:W-:-:S07]  /*79c0*/  LOP3.LUT R19, R3, 0x80000000, R19, 0xb8, !PT ;  /* 0x8000000003137812 */ /* 0x000fce00078eb813 */
[----:B------:R-:W-:-:S06]  /*79d0*/  DSETP.GTU.AND P0, PT, |R16|, +INF , PT ;  /* 0x7ff000001000742a */ /* 0x000fcc0003f0c200 */
[----:B------:R-:W-:Y:S02]  /*79e0*/  FSEL R2, R16, R2, P0 ;  /* 0x0000000210027208 */ /* 0x000fe40000000000 */
[----:B------:R-:W-:-:S07]  /*79f0*/  FSEL R3, R17, R19, P0 ;  /* 0x0000001311037208 */ /* 0x000fce0000000000 */
.L_x_31686:
[----:B------:R-:W-:Y:S05]  /*7a00*/  BSYNC B2 ;  /* 0x0000000000027941 */ /* 0x000fea0003800000 */
.L_x_31670:
        /* <DEDUP_REMOVED lines=77> */
.L_x_31743:
[----:B------:R-:W-:Y:S05]  /*7ee0*/  BSYNC B0 ;  /* 0x0000000000007941 */ /* 0x000fea0003800000 */
.L_x_31742:
        /* <DEDUP_REMOVED lines=21> */
[----:B------:R-:W-:Y:S05]  /*8040*/  CALL.REL.NOINC `($_ZN2at6native27unrolled_elementwise_kernelIZZZNS0_50_GLOBAL__N__2680c7bb_12_PowKernel_cu_7dd49032_316824pow_tensor_scalar_kernelERNS_18TensorIteratorBaseERKN3c106ScalarEENKUlvE_clEvENKUlvE_clEvEUlNS5_7complexIdEEE0_St5arrayIPcLm2EELi4E23TrivialOffsetCalculatorILi1EjESI_NS0_6memory15LoadWithoutCastENSJ_16StoreWithoutCastEEEviT_T0_T2_T3_T4_T5_$__internal_trig_reduction_slowpathd) ;  /* 0x000001f000207944 */ /* 0x000fea0003c00000 */
[----:B------:R-:W-:Y:S05]  /*8050*/  BRA `(.L_x_31746) ;  /* 0x0000000000087947 */ /* 0x000fea0003800000 */
.L_x_31745:
[----:B------:R-:W-:Y:S01]  /*8060*/  DMUL R4, RZ, R6 ;  /* 0x00000006ff047228 */ /* 0x000fe20000000000 */
[----:B------:R-:W-:-:S10]  /*8070*/  IMAD.MOV.U32 R3, RZ, RZ, RZ ;  /* 0x000000ffff037224 */ /* 0x000fd400078e00ff */
.L_x_31746:
[----:B------:R-:W-:Y:S05]  /*8080*/  BSYNC B2 ;  /* 0x0000000000027941 */ /* 0x000fea0003800000 */
.L_x_31744:
        /* <DEDUP_REMOVED lines=45> */
[----:B------:R-:W-:Y:S02]  /*8360*/  IMAD.MOV.U32 R0, RZ, RZ, R3 ;  /* 0x000000ffff007224 */ /* 0x000fe400078e0003 */
[----:B------:R-:W-:Y:S02]  /*8370*/  IMAD.MOV.U32 R2, RZ, RZ, R4 ;  /* 0x000000ffff027224 */ /* 0x000fe400078e0004 */
[----:B------:R-:W-:Y:S01]  /*8380*/  IMAD.MOV.U32 R3, RZ, RZ, R5 ;  /* 0x000000ffff037224 */ /* 0x000fe200078e0005 */
[----:B------:R-:W-:Y:S06]  /*8390*/  BRA `(.L_x_31749) ;  /* 0x0000000000087947 */ /* 0x000fec0003800000 */
.L_x_31748:
[----:B------:R-:W-:Y:S01]  /*83a0*/  DMUL R2, RZ, R6 ;  /* 0x00000006ff027228 */ /* 0x000fe20000000000 */
[----:B------:R-:W-:-:S10]  /*83b0*/  IMAD.MOV.U32 R0, RZ, RZ, RZ ;  /* 0x000000ffff007224 */ /* 0x000fd400078e00ff */
.L_x_31749:
[----:B------:R-:W-:Y:S05]  /*83c0*/  BSYNC B2 ;  /* 0x0000000000027941 */ /* 0x000fea0003800000 */
.L_x_31747:
        /* <DEDUP_REMOVED lines=25> */
.L_x_31741:
        /* <DEDUP_REMOVED lines=63> */
.L_x_31751:
[----:B------:R-:W-:Y:S05]  /*8950*/  BSYNC B0 ;  /* 0x0000000000007941 */ /* 0x000fea0003800000 */
.L_x_31750:
        /* <DEDUP_REMOVED lines=23> */
.L_x_31753:
[----:B------:R-:W-:Y:S01]  /*8ad0*/  DMUL R4, RZ, R6 ;  /* 0x00000006ff047228 */ /* 0x000fe20000000000 */
[----:B------:R-:W-:-:S10]  /*8ae0*/  IMAD.MOV.U32 R3, RZ, RZ, RZ ;  /* 0x000000ffff037224 */ /* 0x000fd400078e00ff */
.L_x_31754:
[----:B------:R-:W-:Y:S05]  /*8af0*/  BSYNC B2 ;  /* 0x0000000000027941 */ /* 0x000fea0003800000 */
.L_x_31752:
        /* <DEDUP_REMOVED lines=49> */
.L_x_31756:
[----:B------:R-:W-:Y:S01]  /*8e10*/  DMUL R2, RZ, R6 ;  /* 0x00000006ff027228 */ /* 0x000fe20000000000 */
[----:B------:R-:W-:-:S10]  /*8e20*/  IMAD.MOV.U32 R0, RZ, RZ, RZ ;  /* 0x000000ffff007224 */ /* 0x000fd400078e00ff */
.L_x_31757:
[----:B------:R-:W-:Y:S05]  /*8e30*/  BSYNC B2 ;  /* 0x0000000000027941 */ /* 0x000fea0003800000 */
.L_x_31755:
        /* <DEDUP_REMOVED lines=39> */
.L_x_31740:
        /* <DEDUP_REMOVED lines=11> */
.L_x_31758:
[----:B------:R-:W-:-:S10]  /*9160*/  DADD R8, R6, -R6 ;  /* 0x0000000006087229 */ /* 0x000fd40000000806 */
[----:B------:R-:W-:Y:S02]  /*9170*/  IMAD.MOV.U32 R10, RZ, RZ, R8 ;  /* 0x000000ffff0a7224 */ /* 0x000fe400078e0008 */
[----:B------:R-:W-:Y:S01]  /*9180*/  IMAD.MOV.U32 R11, RZ, RZ, R9 ;  /* 0x000000ffff0b7224 */ /* 0x000fe200078e0009 */
[----:B------:R-:W-:Y:S06]  /*9190*/  BRA `(.L_x_31669) ;  /* 0x0000000800987947 */ /* 0x000fec0003800000 */
.L_x_31739:
        /* <DEDUP_REMOVED lines=23> */
[----:B------:R-:W-:Y:S01]  /*9310*/  IMAD.MOV.U32 R0, RZ, RZ, R3 ;  /* 0x000000ffff007224 */ /* 0x000fe200078e0003 */
[----:B------:R-:W-:Y:S06]  /*9320*/  BRA `(.L_x_31761) ;  /* 0x0000000000087947 */ /* 0x000fec0003800000 */
.L_x_31760:
[----:B------:R-:W-:Y:S01]  /*9330*/  DMUL R4, RZ, R6 ;  /* 0x00000006ff047228 */ /* 0x000fe20000000000 */
[----:B------:R-:W-:-:S10]  /*9340*/  IMAD.MOV.U32 R0, RZ, RZ, RZ ;  /* 0x000000ffff007224 */ /* 0x000fd400078e00ff */
.L_x_31761:
[----:B------:R-:W-:Y:S05]  /*9350*/  BSYNC B2 ;  /* 0x0000000000027941 */ /* 0x000fea0003800000 */
.L_x_31759:
        /* <DEDUP_REMOVED lines=49> */
.L_x_31763:
[----:B------:R-:W-:Y:S01]  /*9670*/  DMUL R10, RZ, R6 ;  /* 0x00000006ff0a7228 */ /* 0x000fe20000000000 */
[----:B------:R-:W-:-:S10]  /*9680*/  IMAD.MOV.U32 R0, RZ, RZ, RZ ;  /* 0x000000ffff007224 */ /* 0x000fd400078e00ff */
.L_x_31764:
[----:B------:R-:W-:Y:S05]  /*9690*/  BSYNC B2 ;  /* 0x0000000000027941 */ /* 0x000fea0003800000 */
.L_x_31762:
        /* <DEDUP_REMOVED lines=24> */
.L_x_31738:
        /* <DEDUP_REMOVED lines=59> */
.L_x_31766:
[----:B------:R-:W-:Y:S05]  /*9bd0*/  BSYNC B0 ;  /* 0x0000000000007941 */ /* 0x000fea0003800000 */
.L_x_31765:
[----:B------:R-:W-:Y:S02]  /*9be0*/  IMAD.MOV.U32 R10, RZ, RZ, R6 ;  /* 0x000000ffff0a7224 */ /* 0x000fe400078e0006 */
[----:B------:R-:W-:-:S07]  /*9bf0*/  IMAD.MOV.U32 R11, RZ, RZ, R7 ;  /* 0x000000ffff0b7224 */ /* 0x000fce00078e0007 */
.L_x_31669:
[----:B------:R-:W-:Y:S05]  /*9c00*/  BSYNC B1 ;  /* 0x0000000000017941 */ /* 0x000fea0003800000 */
.L_x_31668:
[----:B0-----:R-:W0:Y:S01]  /*9c10*/  S2R R3, SR_TID.X ;  /* 0x0000000000037919 */ /* 0x001e220000002100 */
[----:B------:R-:W-:Y:S01]  /*9c20*/  BSSY B1, `(.L_x_31767) ;  /* 0x0000999000017945 */ /* 0x000fe20003800000 */
[----:B-----5:R-:W-:Y:S02]  /*9c30*/  CS2R R18, SRZ ;  /* 0x0000000000127805 */ /* 0x020fe4000001ff00 */
[----:B------:R-:W-:Y:S01]  /*9c40*/  CS2R R16, SRZ ;  /* 0x0000000000107805 */ /* 0x000fe2000001ff00 */
[----:B0-----:R-:W-:-:S05]  /*9c50*/  VIADD R3, R3, 0x80 ;  /* 0x0000008003037836 */ /* 0x001fca0000000000 */
        /* <DEDUP_REMOVED lines=118> */
.L_x_31776:
        /* <DEDUP_REMOVED lines=20> */
.L_x_31779:
[----:B------:R-:W-:Y:S05]  /*a500*/  BSYNC B4 ;  /* 0x0000000000047941 */ /* 0x000fea0003800000 */
.L_x_31778:
        /* <DEDUP_REMOVED lines=29> */
.L_x_31777:
[----:B------:R-:W-:Y:S05]  /*a6e0*/  BSYNC B3 ;  /* 0x0000000000037941 */ /* 0x000fea0003800000 */
.L_x_31775:
        /* <DEDUP_REMOVED lines=21> */
.L_x_31781:
[----:B------:R-:W-:Y:S05]  /*a840*/  BSYNC B3 ;  /* 0x0000000000037941 */ /* 0x000fea0003800000 */
.L_x_31780:
        /* <DEDUP_REMOVED lines=82> */
.L_x_31783:
[----:B------:R-:W-:-:S04]  /*ad70*/  ISETP.GE.AND P0, PT, R25, RZ, PT ;  /* 0x000000ff1900720c */ /* 0x000fc80003f06270 */
[----:B------:R-:W-:Y:S02]  /*ad80*/  FSEL R2, RZ, 3.37028055040000000000e+12, P0 ;  /* 0x54442d18ff027808 */ /* 0x000fe40000000000 */
[----:B------:R-:W-:-:S07]  /*ad90*/  FSEL R3, RZ, 2.1426990032196044922, P0 ;  /* 0x400921fbff037808 */ /* 0x000fce0000000000 */
.L_x_31784:
[----:B------:R-:W-:Y:S05]  /*ada0*/  BSYNC B0 ;  /* 0x0000000000007941 */ /* 0x000fea0003800000 */
.L_x_31782:
[----:B------:R-:W-:Y:S01]  /*adb0*/  DADD R24, |R24|, |R26| ;  /* 0x0000000018187229 */ /* 0x000fe2000000061a */
[----:B------:R-:W-:Y:S01]  /*adc0*/  LOP3.LUT R27, R3, 0x80000000, R27, 0xb8, !PT ;  /* 0x80000000031b7812 */ /* 0x000fe200078eb81b */
[----:B------:R-:W-:-:S06]  /*add0*/  DMUL R16, R16, 0.5 ;  /* 0x3fe0000010107828 */ /* 0x000fcc0000000000 */
[----:B------:R-:W-:-:S06]  /*ade0*/  DSETP.GTU.AND P0, PT, |R24|, +INF , PT ;  /* 0x7ff000001800742a */ /* 0x000fcc0003f0c200 */
[----:B------:R-:W-:Y:S02]  /*adf0*/  FSEL R2, R24, R2, P0 ;  /* 0x0000000218027208 */ /* 0x000fe40000000000 */
[----:B------:R-:W-:Y:S01]  /*ae00*/  FSEL R3, R25, R27, P0 ;  /* 0x0000001b19037208 */ /* 0x000fe20000000000 */
[----:B------:R-:W-:Y:S06]  /*ae10*/  BRA `(.L_x_31785) ;  /* 0x0000006400647947 */ /* 0x000fec0003800000 */
.L_x_31774:
        /* <DEDUP_REMOVED lines=99> */
.L_x_31788:
[----:B------:R-:W-:Y:S05]  /*b450*/  BSYNC B0 ;  /* 0x0000000000007941 */ /* 0x000fea0003800000 */
.L_x_31787:
        /* <DEDUP_REMOVED lines=8> */
.L_x_31790:
[----:B------:R-:W-:Y:S05]  /*b4e0*/  BSYNC B3 ;  /* 0x0000000000037941 */ /* 0x000fea0003800000 */
.L_x_31789:
        /* <DEDUP_REMOVED lines=82> */
.L_x_31792:
[----:B------:R-:W-:-:S04]  /*ba10*/  ISETP.GE.AND P0, PT, R25, RZ, PT ;  /* 0x000000ff1900720c */ /* 0x000fc80003f06270 */
[----:B------:R-:W-:Y:S02]  /*ba20*/  FSEL R2, RZ, 3.37028055040000000000e+12, P0 ;  /* 0x54442d18ff027808 */ /* 0x000fe40000000000 */
[----:B------:R-:W-:-:S07]  /*ba30*/  FSEL R3, RZ, 2.1426990032196044922, P0 ;  /* 0x400921fbff037808 */ /* 0x000fce0000000000 */
.L_x_31793:
[----:B------:R-:W-:Y:S05]  /*ba40*/  BSYNC B0 ;  /* 0x0000000000007941 */ /* 0x000fea0003800000 */
.L_x_31791:
[----:B------:R-:W-:Y:S01]  /*ba50*/  DADD R24, |R24|, |R26| ;  /* 0x0000000018187229 */ /* 0x000fe2000000061a */
[----:B------:R-:W-:Y:S01]  /*ba60*/  LOP3.LUT R27, R3, 0x80000000, R27, 0xb8, !PT ;  /* 0x80000000031b7812 */ /* 0x000fe200078eb81b */
[----:B------:R-:W-:-:S06]  /*ba70*/  DMUL R16, R16, 0.5 ;  /* 0x3fe0000010107828 */ /* 0x000fcc0000000000 */
[----:B------:R-:W-:-:S06]  /*ba80*/  DSETP.GTU.AND P0, PT, |R24|, +INF , PT ;  /* 0x7ff000001800742a */ /* 0x000fcc0003f0c200 */
[----:B------:R-:W-:Y:S02]  /*ba90*/  FSEL R2, R24, R2, P0 ;  /* 0x0000000218027208 */ /* 0x000fe40000000000 */
[----:B------:R-:W-:Y:S01]  /*baa0*/  FSEL R3, R25, R27, P0 ;  /* 0x0000001b19037208 */ /* 0x000fe20000000000 */
[----:B------:R-:W-:Y:S06]  /*bab0*/  BRA `(.L_x_31785) ;  /* 0x00000058003c7947 */ /* 0x000fec0003800000 */
.L_x_31786:
        /* <DEDUP_REMOVED lines=29> */
.L_x_31795:
        /* <DEDUP_REMOVED lines=81> */
.L_x_31794:
        /* <DEDUP_REMOVED lines=97> */
.L_x_31797:
        /* <DEDUP_REMOVED lines=20> */
.L_x_31800:
[----:B------:R-:W-:Y:S05]  /*c8f0*/  BSYNC B4 ;  /* 0x0000000000047941 */ /* 0x000fea0003800000 */
.L_x_31799:
        /* <DEDUP_REMOVED lines=29> */
.L_x_31798:
[----:B------:R-:W-:Y:S05]  /*cad0*/  BSYNC B3 ;  /* 0x0000000000037941 */ /* 0x000fea0003800000 */
.L_x_31796:
        /* <DEDUP_REMOVED lines=26> */
.L_x_31802:
[----:B------:R-:W-:Y:S05]  /*cc80*/  BSYNC B3 ;  /* 0x0000000000037941 */ /* 0x000fea0003800000 */
.L_x_31801:
        /* <DEDUP_REMOVED lines=83> */
.L_x_31804:
[----:B------:R-:W-:-:S04]  /*d1c0*/  ISETP.GE.AND P0, PT, R25, RZ, PT ;  /* 0x000000ff1900720c */ /* 0x000fc80003f06270 */
[----:B------:R-:W-:Y:S02]  /*d1d0*/  FSEL R2, RZ, 3.37028055040000000000e+12, P0 ;  /* 0x54442d18ff027808 */ /* 0x000fe40000000000 */
[----:B------:R-:W-:-:S07]  /*d1e0*/  FSEL R3, RZ, 2.1426990032196044922, P0 ;  /* 0x400921fbff037808 */ /* 0x000fce0000000000 */
.L_x_31805:
[----:B------:R-:W-:Y:S05]  /*d1f0*/  BSYNC B0 ;  /* 0x0000000000007941 */ /* 0x000fea0003800000 */
.L_x_31803:
[----:B------:R-:W-:Y:S01]  /*d200*/  DADD R24, |R24|, |R26| ;  /* 0x0000000018187229 */ /* 0x000fe2000000061a */
[----:B------:R-:W-:Y:S01]  /*d210*/  LOP3.LUT R27, R3, 0x80000000, R27, 0xb8, !PT ;  /* 0x80000000031b7812 */ /* 0x000fe200078eb81b */
[----:B------:R-:W-:-:S06]  /*d220*/  DMUL R16, R30, 0.5 ;  /* 0x3fe000001e107828 */ /* 0x000fcc0000000000 */
[----:B------:R-:W-:-:S06]  /*d230*/  DSETP.GTU.AND P0, PT, |R24|, +INF , PT ;  /* 0x7ff000001800742a */ /* 0x000fcc0003f0c200 */
[----:B------:R-:W-:Y:S02]  /*d240*/  FSEL R2, R24, R2, P0 ;  /* 0x0000000218027208 */ /* 0x000fe40000000000 */
[----:B------:R-:W-:Y:S01]  /*d250*/  FSEL R3, R25, R27, P0 ;  /* 0x0000001b19037208 */ /* 0x000fe20000000000 */
[----:B------:R-:W-:Y:S06]  /*d260*/  BRA `(.L_x_31785) ;  /* 0x0000004000507947 */ /* 0x000fec0003800000 */
.L_x_31773:
        /* <DEDUP_REMOVED lines=135> */
.L_x_31807:
[----:B------:R-:W-:Y:S05]  /*dae0*/  BSYNC B0 ;  /* 0x0000000000007941 */ /* 0x000fea0003800000 */
.L_x_31806:
        /* <DEDUP_REMOVED lines=8> */
.L_x_31809:
[----:B------:R-:W-:Y:S05]  /*db70*/  BSYNC B3 ;  /* 0x0000000000037941 */ /* 0x000fea0003800000 */
.L_x_31808:
        /* <DEDUP_REMOVED lines=82> */
.L_x_31811:
[----:B------:R-:W-:-:S04]  /*e0a0*/  ISETP.GE.AND P0, PT, R25, RZ, PT ;  /* 0x000000ff1900720c */ /* 0x000fc80003f06270 */
[----:B------:R-:W-:Y:S02]  /*e0b0*/  FSEL R2, RZ, 3.37028055040000000000e+12, P0 ;  /* 0x54442d18ff027808 */ /* 0x000fe40000000000 */
[----:B------:R-:W-:-:S07]  /*e0c0*/  FSEL R3, RZ, 2.1426990032196044922, P0 ;  /* 0x400921fbff037808 */ /* 0x000fce0000000000 */
.L_x_31812:
[----:B------:R-:W-:Y:S05]  /*e0d0*/  BSYNC B0 ;  /* 0x0000000000007941 */ /* 0x000fea0003800000 */
.L_x_31810:
[----:B------:R-:W-:Y:S01]  /*e0e0*/  DADD R24, |R24|, |R26| ;  /* 0x0000000018187229 */ /* 0x000fe2000000061a */
[----:B------:R-:W-:-:S07]  /*e0f0*/  LOP3.LUT R27, R3, 0x80000000, R27, 0xb8, !PT ;  /* 0x80000000031b7812 */ /* 0x000fce00078eb81b */
[----:B------:R-:W-:-:S06]  /*e100*/  DSETP.GTU.AND P0, PT, |R24|, +INF , PT ;  /* 0x7ff000001800742a */ /* 0x000fcc0003f0c200 */
[----:B------:R-:W-:Y:S02]  /*e110*/  FSEL R2, R24, R2, P0 ;  /* 0x0000000218027208 */ /* 0x000fe40000000000 */
[----:B------:R-:W-:Y:S01]  /*e120*/  FSEL R3, R25, R27, P0 ;  /* 0x0000001b19037208 */ /* 0x000fe20000000000 */
[----:B------:R-:W-:Y:S06]  /*e130*/  BRA `(.L_x_31785) ;  /* 0x00000030009c7947 */ /* 0x000fec0003800000 */
.L_x_31772:
        /* <DEDUP_REMOVED lines=90> */
.L_x_31815:
        /* <DEDUP_REMOVED lines=20> */
.L_x_31818:
[----:B------:R-:W-:Y:S05]  /*e820*/  BSYNC B4 ;  /* 0x0000000000047941 */ /* 0x000fea0003800000 */
.L_x_31817:
        /* <DEDUP_REMOVED lines=29> */
.L_x_31816:
[----:B------:R-:W-:Y:S05]  /*ea00*/  BSYNC B3 ;  /* 0x0000000000037941 */ /* 0x000fea0003800000 */
.L_x_31814:
        /* <DEDUP_REMOVED lines=83> */
.L_x_31813:
        /* <DEDUP_REMOVED lines=85> */
.L_x_31771:
        /* <DEDUP_REMOVED lines=23> */
.L_x_31820:
[----:B------:R-:W-:Y:S05]  /*f600*/  BSYNC B3 ;  /* 0x0000000000037941 */ /* 0x000fea0003800000 */
.L_x_31819:
        /* <DEDUP_REMOVED lines=26> */
.L_x_31822:
[----:B------:R-:W-:Y:S05]  /*f7b0*/  BSYNC B3 ;  /* 0x0000000000037941 */ /* 0x000fea0003800000 */
.L_x_31821:
        /* <DEDUP_REMOVED lines=136> */
.L_x_31824:
[----:B------:R-:W-:Y:S05]  /*10040*/  BSYNC B0 ;  /* 0x0000000000007941 */ /* 0x000fea0003800000 */
.L_x_31823:
        /* <DEDUP_REMOVED lines=8> */
.L_x_31826:
[----:B------:R-:W-:Y:S05]  /*100d0*/  BSYNC B3 ;  /* 0x0000000000037941 */ /* 0x000fea0003800000 */
.L_x_31825:
        /* <DEDUP_REMOVED lines=82> */
.L_x_31828:
[----:B------:R-:W-:-:S04]  /*10600*/  ISETP.GE.AND P0, PT, R25, RZ, PT ;  /* 0x000000ff1900720c */ /* 0x000fc80003f06270 */
[----:B------:R-:W-:Y:S02]  /*10610*/  FSEL R2, RZ, 3.37028055040000000000e+12, P0 ;  /* 0x54442d18ff027808 */ /* 0x000fe40000000000 */
[----:B------:R-:W-:-:S07]  /*10620*/  FSEL R3, RZ, 2.1426990032196044922, P0 ;  /* 0x400921fbff037808 */ /* 0x000fce0000000000 */
.L_x_31829:
[----:B------:R-:W-:Y:S05]  /*10630*/  BSYNC B0 ;  /* 0x0000000000007941 */ /* 0x000fea0003800000 */
.L_x_31827:
[----:B------:R-:W-:Y:S01]  /*10640*/  DADD R24, |R24|, |R26| ;  /* 0x0000000018187229 */ /* 0x000fe2000000061a */
[----:B------:R-:W-:Y:S01]  /*10650*/  LOP3.LUT R27, R3, 0x80000000, R27, 0xb8, !PT ;  /* 0x80000000031b7812 */ /* 0x000fe200078eb81b */
[----:B------:R-:W-:-:S06]  /*10660*/  DADD R16, R16, 1 ;  /* 0x3ff0000010107429 */ /* 0x000fcc0000000000 */
[----:B------:R-:W-:-:S06]  /*10670*/  DSETP.GTU.AND P0, PT, |R24|, +INF , PT ;  /* 0x7ff000001800742a */ /* 0x000fcc0003f0c200 */
[----:B------:R-:W-:Y:S02]  /*10680*/  FSEL R2, R24, R2, P0 ;  /* 0x0000000218027208 */ /* 0x000fe40000000000 */
[----:B------:R-:W-:Y:S01]  /*10690*/  FSEL R3, R25, R27, P0 ;  /* 0x0000001b19037208 */ /* 0x000fe20000000000 */
[----:B------:R-:W-:Y:S06]  /*106a0*/  BRA `(.L_x_31785) ;  /* 0x0000000c00407947 */ /* 0x000fec0003800000 */
.L_x_31770:
        /* <DEDUP_REMOVED lines=108> */
.L_x_31831:
[----:B------:R-:W-:Y:S05]  /*10d70*/  BSYNC B0 ;  /* 0x0000000000007941 */ /* 0x000fea0003800000 */
.L_x_31830:
        /* <DEDUP_REMOVED lines=8> */
.L_x_31833:
[----:B------:R-:W-:Y:S05]  /*10e00*/  BSYNC B3 ;  /* 0x0000000000037941 */ /* 0x000fea0003800000 */
.L_x_31832:
        /* <DEDUP_REMOVED lines=82> */
.L_x_31835:
[----:B------:R-:W-:Y:S02]  /*11330*/  FSEL R2, RZ, 3.37028055040000000000e+12, P2 ;  /* 0x54442d18ff027808 */ /* 0x000fe40001000000 */
[----:B------:R-:W-:-:S07]  /*11340*/  FSEL R3, RZ, 2.1426990032196044922, P2 ;  /* 0x400921fbff037808 */ /* 0x000fce0001000000 */
.L_x_31836:
[----:B------:R-:W-:Y:S05]  /*11350*/  BSYNC B0 ;  /* 0x0000000000007941 */ /* 0x000fea0003800000 */
.L_x_31834:
[----:B------:R-:W-:Y:S01]  /*11360*/  DADD R24, |R24|, |R26| ;  /* 0x0000000018187229 */ /* 0x000fe2000000061a */
[----:B------:R-:W-:-:S07]  /*11370*/  LOP3.LUT R27, R3, 0x80000000, R27, 0xb8, !PT ;  /* 0x80000000031b7812 */ /* 0x000fce00078eb81b */
[----:B------:R-:W-:-:S06]  /*11380*/  DSETP.GTU.AND P0, PT, |R24|, +INF , PT ;  /* 0x7ff000001800742a */ /* 0x000fcc0003f0c200 */
[----:B------:R-:W-:Y:S02]  /*11390*/  FSEL R2, R24, R2, P0 ;  /* 0x0000000218027208 */ /* 0x000fe40000000000 */
[----:B------:R-:W-:-:S07]  /*113a0*/  FSEL R3, R25, R27, P0 ;  /* 0x0000001b19037208 */ /* 0x000fce0000000000 */
.L_x_31785:
[----:B------:R-:W-:Y:S05]  /*113b0*/  BSYNC B2 ;  /* 0x0000000000027941 */ /* 0x000fea0003800000 */
.L_x_31769:
        /* <DEDUP_REMOVED lines=77> */
.L_x_31842:
[----:B------:R-:W-:Y:S05]  /*11890*/  BSYNC B0 ;  /* 0x0000000000007941 */ /* 0x000fea0003800000 */
.L_x_31841:
        /* <DEDUP_REMOVED lines=23> */
.L_x_31844:
[----:B------:R-:W-:Y:S01]  /*11a10*/  DMUL R4, RZ, R6 ;  /* 0x00000006ff047228 */ /* 0x000fe20000000000 */
[----:B------:R-:W-:-:S10]  /*11a20*/  IMAD.MOV.U32 R3, RZ, RZ, RZ ;  /* 0x000000ffff037224 */ /* 0x000fd400078e00ff */
.L_x_31845:
[----:B------:R-:W-:Y:S05]  /*11a30*/  BSYNC B2 ;  /* 0x0000000000027941 */ /* 0x000fea0003800000 */
.L_x_31843:
        /* <DEDUP_REMOVED lines=49> */
.L_x_31847:
[----:B------:R-:W-:Y:S01]  /*11d50*/  DMUL R2, RZ, R6 ;  /* 0x00000006ff027228 */ /* 0x000fe20000000000 */
[----:B------:R-:W-:-:S10]  /*11d60*/  IMAD.MOV.U32 R0, RZ, RZ, RZ ;  /* 0x000000ffff007224 */ /* 0x000fd400078e00ff */
.L_x_31848:
[----:B------:R-:W-:Y:S05]  /*11d70*/  BSYNC B2 ;  /* 0x0000000000027941 */ /* 0x000fea0003800000 */
.L_x_31846:
        /* <DEDUP_REMOVED lines=25> */
.L_x_31840:
        /* <DEDUP_REMOVED lines=63> */
.L_x_31850:
[----:B------:R-:W-:Y:S05]  /*12300*/  BSYNC B0 ;  /* 0x0000000000007941 */ /* 0x000fea0003800000 */
.L_x_31849:
        /* <DEDUP_REMOVED lines=23> */
.L_x_31852:
[----:B------:R-:W-:Y:S01]  /*12480*/  DMUL R4, RZ, R6 ;  /* 0x00000006ff047228 */ /* 0x000fe20000000000 */
[----:B------:R-:W-:-:S10]  /*12490*/  IMAD.MOV.U32 R3, RZ, RZ, RZ ;  /* 0x000000ffff037224 */ /* 0x000fd400078e00ff */
.L_x_31853:
[----:B------:R-:W-:Y:S05]  /*124a0*/  BSYNC B2 ;  /* 0x0000000000027941 */ /* 0x000fea0003800000 */
.L_x_31851:
        /* <DEDUP_REMOVED lines=49> */
.L_x_31855:
[----:B------:R-:W-:Y:S01]  /*127c0*/  DMUL R2, RZ, R6 ;  /* 0x00000006ff027228 */ /* 0x000fe20000000000 */
[----:B------:R-:W-:-:S10]  /*127d0*/  IMAD.MOV.U32 R0, RZ, RZ, RZ ;  /* 0x000000ffff007224 */ /* 0x000fd400078e00ff */
.L_x_31856:
[----:B------:R-:W-:Y:S05]  /*127e0*/  BSYNC B2 ;  /* 0x0000000000027941 */ /* 0x000fea0003800000 */
.L_x_31854:
        /* <DEDUP_REMOVED lines=39> */
.L_x_31839:
        /* <DEDUP_REMOVED lines=11> */
.L_x_31857:
[----:B------:R-:W-:-:S10]  /*12b10*/  DADD R16, R6, -R6 ;  /* 0x0000000006107229 */ /* 0x000fd40000000806 */
[----:B------:R-:W-:Y:S02]  /*12b20*/  IMAD.MOV.U32 R18, RZ, RZ, R16 ;  /* 0x000000ffff127224 */ /* 0x000fe400078e0010 */
[----:B------:R-:W-:Y:S01]  /*12b30*/  IMAD.MOV.U32 R19, RZ, RZ, R17 ;  /* 0x000000ffff137224 */ /* 0x000fe200078e0011 */
[----:B------:R-:W-:Y:S06]  /*12b40*/  BRA `(.L_x_31768) ;  /* 0x0000000800987947 */ /* 0x000fec0003800000 */
.L_x_31838:
        /* <DEDUP_REMOVED lines=25> */
.L_x_31859:
[----:B------:R-:W-:Y:S01]  /*12ce0*/  DMUL R4, RZ, R6 ;  /* 0x00000006ff047228 */ /* 0x000fe20000000000 */
[----:B------:R-:W-:-:S10]  /*12cf0*/  IMAD.MOV.U32 R0, RZ, RZ, RZ ;  /* 0x000000ffff007224 */ /* 0x000fd400078e00ff */
.L_x_31860:
[----:B------:R-:W-:Y:S05]  /*12d00*/  BSYNC B2 ;  /* 0x0000000000027941 */ /* 0x000fea0003800000 */
.L_x_31858:
        /* <DEDUP_REMOVED lines=49> */
.L_x_31862:
[----:B------:R-:W-:Y:S01]  /*13020*/  DMUL R18, RZ, R6 ;  /* 0x00000006ff127228 */ /* 0x000fe20000000000 */
[----:B------:R-:W-:-:S10]  /*13030*/  IMAD.MOV.U32 R0, RZ, RZ, RZ ;  /* 0x000000ffff007224 */ /* 0x000fd400078e00ff */
.L_x_31863:
[----:B------:R-:W-:Y:S05]  /*13040*/  BSYNC B2 ;  /* 0x0000000000027941 */ /* 0x000fea0003800000 */
.L_x_31861:
        /* <DEDUP_REMOVED lines=24> */
.L_x_31837:
        /* <DEDUP_REMOVED lines=59> */
.L_x_31865:
[----:B------:R-:W-:Y:S05]  /*13580*/  BSYNC B0 ;  /* 0x0000000000007941 */ /* 0x000fea0003800000 */
.L_x_31864:
[----:B------:R-:W-:Y:S02]  /*13590*/  IMAD.MOV.U32 R18, RZ, RZ, R6 ;  /* 0x000000ffff127224 */ /* 0x000fe400078e0006 */
[----:B------:R-:W-:-:S07]  /*135a0*/  IMAD.MOV.U32 R19, RZ, RZ, R7 ;  /* 0x000000ffff137224 */ /* 0x000fce00078e0007 */
.L_x_31768:
[----:B------:R-:W-:Y:S05]  /*135b0*/  BSYNC B1 ;  /* 0x0000000000017941 */ /* 0x000fea0003800000 */
.L_x_31767:
[----:B------:R-:W0:Y:S01]  /*135c0*/  S2R R3, SR_TID.X ;  /* 0x0000000000037919 */ /* 0x000e220000002100 */
[----:B------:R-:W-:Y:S01]  /*135d0*/  BSSY B1, `(.L_x_31866) ;  /* 0x0000995000017945 */ /* 0x000fe20003800000 */
[----:B------:R-:W-:Y:S02]  /*135e0*/  CS2R R30, SRZ ;  /* 0x00000000001e7805 */ /* 0x000fe4000001ff00 */
[----:B------:R-:W-:Y:S02]  /*135f0*/  CS2R R26, SRZ ;  /* 0x00000000001a7805 */ /* 0x000fe4000001ff00 */
        /* <DEDUP_REMOVED lines=120> */
.L_x_31875:
        /* <DEDUP_REMOVED lines=20> */
.L_x_31878:
[----:B------:R-:W-:Y:S05]  /*13ec0*/  BSYNC B4 ;  /* 0x0000000000047941 */ /* 0x000fea0003800000 */
.L_x_31877:
        /* <DEDUP_REMOVED lines=29> */
.L_x_31876:
[----:B------:R-:W-:Y:S05]  /*140a0*/  BSYNC B3 ;  /* 0x0000000000037941 */ /* 0x000fea0003800000 */
.L_x_31874:
        /* <DEDUP_REMOVED lines=21> */
.L_x_31880:
[----:B------:R-:W-:Y:S05]  /*14200*/  BSYNC B3 ;  /* 0x0000000000037941 */ /* 0x000fea0003800000 */
.L_x_31879:
        /* <DEDUP_REMOVED lines=82> */
.L_x_31882:
[----:B------:R-:W-:-:S04]  /*14730*/  ISETP.GE.AND P0, PT, R21, RZ, PT ;  /* 0x000000ff1500720c */ /* 0x000fc80003f06270 */
[----:B------:R-:W-:Y:S02]  /*14740*/  FSEL R2, RZ, 3.37028055040000000000e+12, P0 ;  /* 0x54442d18ff027808 */ /* 0x000fe40000000000 */
[----:B------:R-:W-:-:S07]  /*14750*/  FSEL R3, RZ, 2.1426990032196044922, P0 ;  /* 0x400921fbff037808 */ /* 0x000fce0000000000 */
.L_x_31883:
[----:B------:R-:W-:Y:S05]  /*14760*/  BSYNC B0 ;  /* 0x0000000000007941 */ /* 0x000fea0003800000 */
.L_x_31881:
[----:B------:R-:W-:Y:S01]  /*14770*/  DADD R20, |R20|, |R22| ;  /* 0x0000000014147229 */ /* 0x000fe20000000616 */
[----:B------:R-:W-:Y:S01]  /*14780*/  LOP3.LUT R23, R3, 0x80000000, R23, 0xb8, !PT ;  /* 0x8000000003177812 */ /* 0x000fe200078eb817 */
[----:B------:R-:W-:-:S06]  /*14790*/  DMUL R24, R24, 0.5 ;  /* 0x3fe0000018187828 */ /* 0x000fcc0000000000 */
[----:B------:R-:W-:-:S06]  /*147a0*/  DSETP.GTU.AND P0, PT, |R20|, +INF , PT ;  /* 0x7ff000001400742a */ /* 0x000fcc0003f0c200 */
[----:B------:R-:W-:Y:S02]  /*147b0*/  FSEL R2, R20, R2, P0 ;  /* 0x0000000214027208 */ /* 0x000fe40000000000 */
[----:B------:R-:W-:Y:S01]  /*147c0*/  FSEL R3, R21, R23, P0 ;  /* 0x0000001715037208 */ /* 0x000fe20000000000 */
[----:B------:R-:W-:Y:S06]  /*147d0*/  BRA `(.L_x_31884) ;  /* 0x0000006400587947 */ /* 0x000fec0003800000 */
.L_x_31873:
        /* <DEDUP_REMOVED lines=99> */
.L_x_31887:
[----:B------:R-:W-:Y:S05]  /*14e10*/  BSYNC B0 ;  /* 0x0000000000007941 */ /* 0x000fea0003800000 */
.L_x_31886:
        /* <DEDUP_REMOVED lines=8> */
.L_x_31889:
[----:B------:R-:W-:Y:S05]  /*14ea0*/  BSYNC B3 ;  /* 0x0000000000037941 */ /* 0x000fea0003800000 */
.L_x_31888:
        /* <DEDUP_REMOVED lines=82> */
.L_x_31891:
[----:B------:R-:W-:-:S04]  /*153d0*/  ISETP.GE.AND P0, PT, R21, RZ, PT ;  /* 0x000000ff1500720c */ /* 0x000fc80003f06270 */
[----:B------:R-:W-:Y:S02]  /*153e0*/  FSEL R2, RZ, 3.37028055040000000000e+12, P0 ;  /* 0x54442d18ff027808 */ /* 0x000fe40000000000 */
[----:B------:R-:W-:-:S07]  /*153f0*/  FSEL R3, RZ, 2.1426990032196044922, P0 ;  /* 0x400921fbff037808 */ /* 0x000fce0000000000 */
.L_x_31892:
[----:B------:R-:W-:Y:S05]  /*15400*/  BSYNC B0 ;  /* 0x0000000000007941 */ /* 0x000fea0003800000 */
.L_x_31890:
[----:B------:R-:W-:Y:S01]  /*15410*/  DADD R20, |R20|, |R22| ;  /* 0x0000000014147229 */ /* 0x000fe20000000616 */
[----:B------:R-:W-:Y:S01]  /*15420*/  LOP3.LUT R23, R3, 0x80000000, R23, 0xb8, !PT ;  /* 0x8000000003177812 */ /* 0x000fe200078eb817 */
[----:B------:R-:W-:-:S06]  /*15430*/  DMUL R24, R24, 0.5 ;  /* 0x3fe0000018187828 */ /* 0x000fcc0000000000 */
[----:B------:R-:W-:-:S06]  /*15440*/  DSETP.GTU.AND P0, PT, |R20|, +INF , PT ;  /* 0x7ff000001400742a */ /* 0x000fcc0003f0c200 */
[----:B------:R-:W-:Y:S02]  /*15450*/  FSEL R2, R20, R2, P0 ;  /* 0x0000000214027208 */ /* 0x000fe40000000000 */
[----:B------:R-:W-:Y:S01]  /*15460*/  FSEL R3, R21, R23, P0 ;  /* 0x0000001715037208 */ /* 0x000fe20000000000 */
[----:B------:R-:W-:Y:S06]  /*15470*/  BRA `(.L_x_31884) ;  /* 0x0000005800307947 */ /* 0x000fec0003800000 */
.L_x_31885:
        /* <DEDUP_REMOVED lines=29> */
.L_x_31894:
        /* <DEDUP_REMOVED lines=69> */
[----:B------:R-:W-:Y:S02]  /*15aa0*/  IMAD.MOV.U32 R28, RZ, RZ, R24 ;  /* 0x000000ffff1c7224 */ /* 0x000fe400078e0018 */
[----:B------:R-:W-:Y:S01]  /*15ab0*/  IMAD.MOV.U32 R29, RZ, RZ, R25 ;  /* 0x000000ffff1d7224 */ /* 0x000fe200078e0019 */
[----:B------:R-:W-:Y:S01]  /*15ac0*/  FSEL R0, R50, R38, !P3 ;  /* 0x0000002632007208 */ /* 0x000fe20005800000 */
[----:B------:R-:W-:Y:S01]  /*15ad0*/  IMAD.MOV.U32 R24, RZ, RZ, R4 ;  /* 0x000000ffff187224 */ /* 0x000fe200078e0004 */
[----:B------:R-:W-:Y:S01]  /*15ae0*/  FSEL R41, R39, R51, !P3 ;  /* 0x0000003327297208 */ /* 0x000fe20005800000 */
[----:B------:R-:W-:Y:S01]  /*15af0*/  IMAD.MOV.U32 R25, RZ, RZ, R33 ;  /* 0x000000ffff197224 */ /* 0x000fe200078e0021 */
[----:B------:R-:W-:Y:S01]  /*15b00*/  FSEL R39, R51, R39, !P3 ;  /* 0x0000002733277208 */ /* 0x000fe20005800000 */
[----:B------:R-:W-:Y:S01]  /*15b10*/  IMAD.MOV.U32 R51, RZ, RZ, R45 ;  /* 0x000000ffff337224 */ /* 0x000fe200078e002d */
[----:B------:R-:W-:Y:S01]  /*15b20*/  FSEL R40, R38, R50, !P3 ;  /* 0x0000003226287208 */ /* 0x000fe20005800000 */
[----:B------:R-:W-:-:S02]  /*15b30*/  IMAD.MOV.U32 R45, RZ, RZ, R43 ;  /* 0x000000ffff2d7224 */ /* 0x000fc400078e002b */
[----:B------:R-:W-:Y:S02]  /*15b40*/  IMAD.MOV.U32 R50, RZ, RZ, R2 ;  /* 0x000000ffff327224 */ /* 0x000fe400078e0002 */
[----:B------:R-:W-:Y:S02]  /*15b50*/  IMAD.MOV.U32 R43, RZ, RZ, R47 ;  /* 0x000000ffff2b7224 */ /* 0x000fe400078e002f */
[----:B------:R-:W-:Y:S01]  /*15b60*/  IMAD.MOV.U32 R38, RZ, RZ, R0 ;  /* 0x000000ffff267224 */ /* 0x000fe200078e0000 */
[----:B------:R-:W-:Y:S06]  /*15b70*/  @P0 BRA `(.L_x_31894) ;  /* 0xfffffff800b40947 */ /* 0x000fec000383ffff */
[----:B------:R-:W-:Y:S05]  /*15b80*/  BSYNC B0 ;  /* 0x0000000000007941 */ /* 0x000fea0003800000 */
.L_x_31893:
        /* <DEDUP_REMOVED lines=97> */
.L_x_31896:
        /* <DEDUP_REMOVED lines=20> */
.L_x_31899:
[----:B------:R-:W-:Y:S05]  /*162e0*/  BSYNC B4 ;  /* 0x0000000000047941 */ /* 0x000fea0003800000 */
.L_x_31898:
        /* <DEDUP_REMOVED lines=29> */
.L_x_31897:
[----:B------:R-:W-:Y:S05]  /*164c0*/  BSYNC B3 ;  /* 0x0000000000037941 */ /* 0x000fea0003800000 */
.L_x_31895:
        /* <DEDUP_REMOVED lines=21> */
.L_x_31901:
[----:B------:R-:W-:Y:S05]  /*16620*/  BSYNC B3 ;  /* 0x0000000000037941 */ /* 0x000fea0003800000 */
.L_x_31900:
        /* <DEDUP_REMOVED lines=82> */
.L_x_31903:
[----:B------:R-:W-:-:S04]  /*16b50*/  ISETP.GE.AND P0, PT, R21, RZ, PT ;  /* 0x000000ff1500720c */ /* 0x000fc80003f06270 */
[----:B------:R-:W-:Y:S02]  /*16b60*/  FSEL R2, RZ, 3.37028055040000000000e+12, P0 ;  /* 0x54442d18ff027808 */ /* 0x000fe40000000000 */
[----:B------:R-:W-:-:S07]  /*16b70*/  FSEL R3, RZ, 2.1426990032196044922, P0 ;  /* 0x400921fbff037808 */ /* 0x000fce0000000000 */
.L_x_31904:
[----:B------:R-:W-:Y:S05]  /*16b80*/  BSYNC B0 ;  /* 0x0000000000007941 */ /* 0x000fea0003800000 */
.L_x_31902:
[----:B------:R-:W-:Y:S01]  /*16b90*/  DADD R20, |R20|, |R22| ;  /* 0x0000000014147229 */ /* 0x000fe20000000616 */
[----:B------:R-:W-:Y:S01]  /*16ba0*/  LOP3.LUT R23, R3, 0x80000000, R23, 0xb8, !PT ;  /* 0x8000000003177812 */ /* 0x000fe200078eb817 */
[----:B------:R-:W-:-:S06]  /*16bb0*/  DMUL R24, R24, 0.5 ;  /* 0x3fe0000018187828 */ /* 0x000fcc0000000000 */
[----:B------:R-:W-:-:S06]  /*16bc0*/  DSETP.GTU.AND P0, PT, |R20|, +INF , PT ;  /* 0x7ff000001400742a */ /* 0x000fcc0003f0c200 */
[----:B------:R-:W-:Y:S02]  /*16bd0*/  FSEL R2, R20, R2, P0 ;  /* 0x0000000214027208 */ /* 0x000fe40000000000 */
[----:B------:R-:W-:Y:S01]  /*16be0*/  FSEL R3, R21, R23, P0 ;  /* 0x0000001715037208 */ /* 0x000fe20000000000 */
[----:B------:R-:W-:Y:S06]  /*16bf0*/  BRA `(.L_x_31884) ;  /* 0x0000004000507947 */ /* 0x000fec0003800000 */
.L_x_31872:
        /* <DEDUP_REMOVED lines=14> */
[----:B------:R-:W-:-:S02]  /*16ce0*/  SEL R5, R35, R3, P0 ;  /* 0x0000000323057207 */ /* 0x000fc40000000000 */
[----:B------:R-:W-:Y:S02]  /*16cf0*/  IADD3 R25, -R0, 0x7fd00000, RZ ;  /* 0x7fd0000000197810 */ /* 0x000fe40007ffe1ff */
[----:B------:R-:W-:Y:S01]  /*16d00*/  SEL R6, R34, R2, P2 ;  /* 0x0000000222067207 */ /* 0x000fe20001000000 */
[----:B------:R-:W-:Y:S01]  /*16d10*/  IMAD.MOV.U32 R34, RZ, RZ, RZ ;  /* 0x000000ffff227224 */ /* 0x000fe200078e00ff */
[----:B------:R-:W-:Y:S02]  /*16d20*/  ISETP.GE.U32.AND P3, PT, R5, 0x7ff00000, PT ;  /* 0x7ff000000500780c */ /* 0x000fe40003f66070 */
[C---:B------:R-:W-:Y:S01]  /*16d30*/  DMUL R28, R24.reuse, R4 ;  /* 0x00000004181c7228 */ /* 0x040fe20000000000 */
[----:B------:R-:W-:Y:S01]  /*16d40*/  FSETP.GEU.AND P5, PT, |R37|, 6.5827683646048100446e-37, PT ;  /* 0x036000002500780b */ /* 0x000fe20003fae200 */
[----:B------:R-:W-:Y:S01]  /*16d50*/  DMUL R2, R24, R6 ;  /* 0x0000000618027228 */ /* 0x000fe20000000000 */
[----:B------:R-:W-:-:S05]  /*16d60*/  IMAD.U32 R25, RZ, RZ, UR6 ;  /* 0x00000006ff197e24 */ /* 0x000fca000f8e00ff */
        /* <DEDUP_REMOVED lines=112> */
.L_x_31906:
[----:B------:R-:W-:Y:S05]  /*17470*/  BSYNC B0 ;  /* 0x0000000000007941 */ /* 0x000fea0003800000 */
.L_x_31905:
        /* <DEDUP_REMOVED lines=8> */
.L_x_31908:
[----:B------:R-:W-:Y:S05]  /*17500*/  BSYNC B3 ;  /* 0x0000000000037941 */ /* 0x000fea0003800000 */
.L_x_31907:
        /* <DEDUP_REMOVED lines=82> */
.L_x_31910:
[----:B------:R-:W-:-:S04]  /*17a30*/  ISETP.GE.AND P0, PT, R21, RZ, PT ;  /* 0x000000ff1500720c */ /* 0x000fc80003f06270 */
[----:B------:R-:W-:Y:S02]  /*17a40*/  FSEL R2, RZ, 3.37028055040000000000e+12, P0 ;  /* 0x54442d18ff027808 */ /* 0x000fe40000000000 */
[----:B------:R-:W-:-:S07]  /*17a50*/  FSEL R3, RZ, 2.1426990032196044922, P0 ;  /* 0x400921fbff037808 */ /* 0x000fce0000000000 */
.L_x_31911:
[----:B------:R-:W-:Y:S05]  /*17a60*/  BSYNC B0 ;  /* 0x0000000000007941 */ /* 0x000fea0003800000 */
.L_x_31909:
[----:B------:R-:W-:Y:S01]  /*17a70*/  DADD R20, |R20|, |R22| ;  /* 0x0000000014147229 */ /* 0x000fe20000000616 */
[----:B------:R-:W-:-:S07]  /*17a80*/  LOP3.LUT R23, R3, 0x80000000, R23, 0xb8, !PT ;  /* 0x8000000003177812 */ /* 0x000fce00078eb817 */
[----:B------:R-:W-:-:S06]  /*17a90*/  DSETP.GTU.AND P0, PT, |R20|, +INF , PT ;  /* 0x7ff000001400742a */ /* 0x000fcc0003f0c200 */
[----:B------:R-:W-:Y:S02]  /*17aa0*/  FSEL R2, R20, R2, P0 ;  /* 0x0000000214027208 */ /* 0x000fe40000000000 */
[----:B------:R-:W-:Y:S01]  /*17ab0*/  FSEL R3, R21, R23, P0 ;  /* 0x0000001715037208 */ /* 0x000fe20000000000 */
[----:B------:R-:W-:Y:S06]  /*17ac0*/  BRA `(.L_x_31884) ;  /* 0x00000030009c7947 */ /* 0x000fec0003800000 */
.L_x_31871:
        /* <DEDUP_REMOVED lines=90> */
.L_x_31914:
        /* <DEDUP_REMOVED lines=20> */
.L_x_31917:
[----:B------:R-:W-:Y:S05]  /*181b0*/  BSYNC B4 ;  /* 0x0000000000047941 */ /* 0x000fea0003800000 */
.L_x_31916:
        /* <DEDUP_REMOVED lines=29> */
.L_x_31915:
[----:B------:R-:W-:Y:S05]  /*18390*/  BSYNC B3 ;  /* 0x0000000000037941 */ /* 0x000fea0003800000 */
.L_x_31913:
        /* <DEDUP_REMOVED lines=83> */
.L_x_31912:
        /* <DEDUP_REMOVED lines=85> */
.L_x_31870:
        /* <DEDUP_REMOVED lines=23> */
.L_x_31919:
[----:B------:R-:W-:Y:S05]  /*18f90*/  BSYNC B3 ;  /* 0x0000000000037941 */ /* 0x000fea0003800000 */
.L_x_31918:
        /* <DEDUP_REMOVED lines=26> */
.L_x_31921:
[----:B------:R-:W-:Y:S05]  /*19140*/  BSYNC B3 ;  /* 0x0000000000037941 */ /* 0x000fea0003800000 */
.L_x_31920:
        /* <DEDUP_REMOVED lines=16> */
[----:B------:R-:W-:Y:S01]  /*19250*/  SEL R5, R35, R25, P0 ;  /* 0x0000001923057207 */ /* 0x000fe20000000000 */
[----:B------:R-:W-:Y:S01]  /*19260*/  IMAD.U32 R25, RZ, RZ, UR6 ;  /* 0x00000006ff197e24 */ /* 0x000fe2000f8e00ff */
[----:B------:R-:W-:Y:S02]  /*19270*/  IADD3 R7, -R0, 0x7fd00000, RZ ;  /* 0x7fd0000000077810 */ /* 0x000fe40007ffe1ff */
[----:B------:R-:W-:Y:S01]  /*19280*/  SEL R2, R34, R24, P2 ;  /* 0x0000001822027207 */ /* 0x000fe20001000000 */
[----:B------:R-:W-:Y:S01]  /*19290*/  IMAD.MOV.U32 R34, RZ, RZ, RZ ;  /* 0x000000ffff227224 */ /* 0x000fe200078e00ff */
        /* <DEDUP_REMOVED lines=115> */
.L_x_31923:
[----:B------:R-:W-:Y:S05]  /*199d0*/  BSYNC B0 ;  /* 0x0000000000007941 */ /* 0x000fea0003800000 */
.L_x_31922:
        /* <DEDUP_REMOVED lines=8> */
.L_x_31925:
[----:B------:R-:W-:Y:S05]  /*19a60*/  BSYNC B3 ;  /* 0x0000000000037941 */ /* 0x000fea0003800000 */
.L_x_31924:
        /* <DEDUP_REMOVED lines=82> */
.L_x_31927:
[----:B------:R-:W-:-:S04]  /*19f90*/  ISETP.GE.AND P0, PT, R21, RZ, PT ;  /* 0x000000ff1500720c */ /* 0x000fc80003f06270 */
[----:B------:R-:W-:Y:S02]  /*19fa0*/  FSEL R2, RZ, 3.37028055040000000000e+12, P0 ;  /* 0x54442d18ff027808 */ /* 0x000fe40000000000 */
[----:B------:R-:W-:-:S07]  /*19fb0*/  FSEL R3, RZ, 2.1426990032196044922, P0 ;  /* 0x400921fbff037808 */ /* 0x000fce0000000000 */
.L_x_31928:
[----:B------:R-:W-:Y:S05]  /*19fc0*/  BSYNC B0 ;  /* 0x0000000000007941 */ /* 0x000fea0003800000 */
.L_x_31926:
[----:B------:R-:W-:Y:S01]  /*19fd0*/  DADD R20, |R20|, |R22| ;  /* 0x0000000014147229 */ /* 0x000fe20000000616 */
[----:B------:R-:W-:Y:S01]  /*19fe0*/  LOP3.LUT R23, R3, 0x80000000, R23, 0xb8, !PT ;  /* 0x8000000003177812 */ /* 0x000fe200078eb817 */
[----:B------:R-:W-:-:S06]  /*19ff0*/  DADD R24, R24, 1 ;  /* 0x3ff0000018187429 */ /* 0x000fcc0000000000 */
[----:B------:R-:W-:-:S06]  /*1a000*/  DSETP.GTU.AND P0, PT, |R20|, +INF , PT ;  /* 0x7ff000001400742a */ /* 0x000fcc0003f0c200 */
[----:B------:R-:W-:Y:S02]  /*1a010*/  FSEL R2, R20, R2, P0 ;  /* 0x0000000214027208 */ /* 0x000fe40000000000 */
[----:B------:R-:W-:Y:S01]  /*1a020*/  FSEL R3, R21, R23, P0 ;  /* 0x0000001715037208 */ /* 0x000fe20000000000 */
[----:B------:R-:W-:Y:S06]  /*1a030*/  BRA `(.L_x_31884) ;  /* 0x0000000c00407947 */ /* 0x000fec0003800000 */
.L_x_31869:
        /* <DEDUP_REMOVED lines=108> */
.L_x_31930:
[----:B------:R-:W-:Y:S05]  /*1a700*/  BSYNC B0 ;  /* 0x0000000000007941 */ /* 0x000fea0003800000 */
.L_x_31929:
        /* <DEDUP_REMOVED lines=8> */
.L_x_31932:
[----:B------:R-:W-:Y:S05]  /*1a790*/  BSYNC B3 ;  /* 0x0000000000037941 */ /* 0x000fea0003800000 */
.L_x_31931:
        /* <DEDUP_REMOVED lines=82> */
.L_x_31934:
[----:B------:R-:W-:Y:S02]  /*1acc0*/  FSEL R2, RZ, 3.37028055040000000000e+12, P2 ;  /* 0x54442d18ff027808 */ /* 0x000fe40001000000 */
[----:B------:R-:W-:-:S07]  /*1acd0*/  FSEL R3, RZ, 2.1426990032196044922, P2 ;  /* 0x400921fbff037808 */ /* 0x000fce0001000000 */
.L_x_31935:
[----:B------:R-:W-:Y:S05]  /*1ace0*/  BSYNC B0 ;  /* 0x0000000000007941 */ /* 0x000fea0003800000 */
.L_x_31933:
[----:B------:R-:W-:Y:S01]  /*1acf0*/  DADD R20, |R20|, |R22| ;  /* 0x0000000014147229 */ /* 0x000fe20000000616 */
[----:B------:R-:W-:-:S07]  /*1ad00*/  LOP3.LUT R23, R3, 0x80000000, R23, 0xb8, !PT ;  /* 0x8000000003177812 */ /* 0x000fce00078eb817 */
[----:B------:R-:W-:-:S06]  /*1ad10*/  DSETP.GTU.AND P0, PT, |R20|, +INF , PT ;  /* 0x7ff000001400742a */ /* 0x000fcc0003f0c200 */
[----:B------:R-:W-:Y:S02]  /*1ad20*/  FSEL R2, R20, R2, P0 ;  /* 0x0000000214027208 */ /* 0x000fe40000000000 */
[----:B------:R-:W-:-:S07]  /*1ad30*/  FSEL R3, R21, R23, P0 ;  /* 0x0000001715037208 */ /* 0x000fce0000000000 */
.L_x_31884:
[----:B------:R-:W-:Y:S05]  /*1ad40*/  BSYNC B2 ;  /* 0x0000000000027941 */ /* 0x000fea0003800000 */
.L_x_31868:
        /* <DEDUP_REMOVED lines=77> */
.L_x_31941:
[----:B------:R-:W-:Y:S05]  /*1b220*/  BSYNC B0 ;  /* 0x0000000000007941 */ /* 0x000fea0003800000 */
.L_x_31940:
        /* <DEDUP_REMOVED lines=23> */
.L_x_31943:
[----:B------:R-:W-:Y:S01]  /*1b3a0*/  DMUL R4, RZ, R6 ;  /* 0x00000006ff047228 */ /* 0x000fe20000000000 */
[----:B------:R-:W-:-:S10]  /*1b3b0*/  IMAD.MOV.U32 R3, RZ, RZ, RZ ;  /* 0x000000ffff037224 */ /* 0x000fd400078e00ff */
.L_x_31944:
[----:B------:R-:W-:Y:S05]  /*1b3c0*/  BSYNC B2 ;  /* 0x0000000000027941 */ /* 0x000fea0003800000 */
.L_x_31942:
        /* <DEDUP_REMOVED lines=49> */
.L_x_31946:
[----:B------:R-:W-:Y:S01]  /*1b6e0*/  DMUL R2, RZ, R6 ;  /* 0x00000006ff027228 */ /* 0x000fe20000000000 */
[----:B------:R-:W-:-:S10]  /*1b6f0*/  IMAD.MOV.U32 R0, RZ, RZ, RZ ;  /* 0x000000ffff007224 */ /* 0x000fd400078e00ff */
.L_x_31947:
[----:B------:R-:W-:Y:S05]  /*1b700*/  BSYNC B2 ;  /* 0x0000000000027941 */ /* 0x000fea0003800000 */
.L_x_31945:
        /* <DEDUP_REMOVED lines=25> */
.L_x_31939:
        /* <DEDUP_REMOVED lines=63> */
.L_x_31949:
[----:B------:R-:W-:Y:S05]  /*1bc90*/  BSYNC B0 ;  /* 0x0000000000007941 */ /* 0x000fea0003800000 */
.L_x_31948:
        /* <DEDUP_REMOVED lines=23> */
.L_x_31951:
[----:B------:R-:W-:Y:S01]  /*1be10*/  DMUL R4, RZ, R6 ;  /* 0x00000006ff047228 */ /* 0x000fe20000000000 */
[----:B------:R-:W-:-:S10]  /*1be20*/  IMAD.MOV.U32 R3, RZ, RZ, RZ ;  /* 0x000000ffff037224 */ /* 0x000fd400078e00ff */
.L_x_31952:
[----:B------:R-:W-:Y:S05]  /*1be30*/  BSYNC B2 ;  /* 0x0000000000027941 */ /* 0x000fea0003800000 */
.L_x_31950:
        /* <DEDUP_REMOVED lines=49> */
.L_x_31954:
[----:B------:R-:W-:Y:S01]  /*1c150*/  DMUL R2, RZ, R6 ;  /* 0x00000006ff027228 */ /* 0x000fe20000000000 */
[----:B------:R-:W-:-:S10]  /*1c160*/  IMAD.MOV.U32 R0, RZ, RZ, RZ ;  /* 0x000000ffff007224 */ /* 0x000fd400078e00ff */
.L_x_31955:
[----:B------:R-:W-:Y:S05]  /*1c170*/  BSYNC B2 ;  /* 0x0000000000027941 */ /* 0x000fea0003800000 */
.L_x_31953:
        /* <DEDUP_REMOVED lines=39> */
.L_x_31938:
        /* <DEDUP_REMOVED lines=11> */
.L_x_31956:
[----:B------:R-:W-:-:S10]  /*1c4a0*/  DADD R24, R6, -R6 ;  /* 0x0000000006187229 */ /* 0x000fd40000000806 */
[----:B------:R-:W-:Y:S02]  /*1c4b0*/  IMAD.MOV.U32 R26, RZ, RZ, R24 ;  /* 0x000000ffff1a7224 */ /* 0x000fe400078e0018 */
[----:B------:R-:W-:Y:S01]  /*1c4c0*/  IMAD.MOV.U32 R27, RZ, RZ, R25 ;  /* 0x000000ffff1b7224 */ /* 0x000fe200078e0019 */
[----:B------:R-:W-:Y:S06]  /*1c4d0*/  BRA `(.L_x_31867) ;  /* 0x0000000800907947 */ /* 0x000fec0003800000 */
.L_x_31937:
        /* <DEDUP_REMOVED lines=24> */
.L_x_31958:
[----:B------:R-:W-:Y:S01]  /*1c660*/  DMUL R4, RZ, R6 ;  /* 0x00000006ff047228 */ /* 0x000fe20000000000 */
[----:B------:R-:W-:-:S10]  /*1c670*/  IMAD.MOV.U32 R3, RZ, RZ, RZ ;  /* 0x000000ffff037224 */ /* 0x000fd400078e00ff */
.L_x_31959:
[----:B------:R-:W-:Y:S05]  /*1c680*/  BSYNC B2 ;  /* 0x0000000000027941 */ /* 0x000fea0003800000 */
.L_x_31957:
        /* <DEDUP_REMOVED lines=46> */
[----:B------:R-:W-:Y:S01]  /*1c970*/  IMAD.MOV.U32 R27, RZ, RZ, R5 ;  /* 0x000000ffff1b7224 */ /* 0x000fe200078e0005 */
[----:B------:R-:W-:Y:S06]  /*1c980*/  BRA `(.L_x_31962) ;  /* 0x0000000000087947 */ /* 0x000fec0003800000 */
.L_x_31961:
[----:B------:R-:W-:Y:S01]  /*1c990*/  DMUL R26, RZ, R6 ;  /* 0x00000006ff1a7228 */ /* 0x000fe20000000000 */
[----:B------:R-:W-:-:S10]  /*1c9a0*/  IMAD.MOV.U32 R3, RZ, RZ, RZ ;  /* 0x000000ffff037224 */ /* 0x000fd400078e00ff */
.L_x_31962:
[----:B------:R-:W-:Y:S05]  /*1c9b0*/  BSYNC B2 ;  /* 0x0000000000027941 */ /* 0x000fea0003800000 */
.L_x_31960:
        /* <DEDUP_REMOVED lines=24> */
.L_x_31936:
        /* <DEDUP_REMOVED lines=59> */
.L_x_31964:
[----:B------:R-:W-:Y:S05]  /*1cef0*/  BSYNC B0 ;  /* 0x0000000000007941 */ /* 0x000fea0003800000 */
.L_x_31963:
[----:B------:R-:W-:Y:S02]  /*1cf00*/  IMAD.MOV.U32 R26, RZ, RZ, R6 ;  /* 0x000000ffff1a7224 */ /* 0x000fe400078e0006 */
[----:B------:R-:W-:-:S07]  /*1cf10*/  IMAD.MOV.U32 R27, RZ, RZ, R7 ;  /* 0x000000ffff1b7224 */ /* 0x000fce00078e0007 */
.L_x_31867:
[----:B------:R-:W-:Y:S05]  /*1cf20*/  BSYNC B1 ;  /* 0x0000000000017941 */ /* 0x000fea0003800000 */
.L_x_31866:
[----:B------:R-:W0:Y:S01]  /*1cf30*/  S2R R3, SR_TID.X ;  /* 0x0000000000037919 */ /* 0x000e220000002100 */
[----:B------:R-:W-:Y:S01]  /*1cf40*/  BSSY B1, `(.L_x_31965) ;  /* 0x0000994000017945 */ /* 0x000fe20003800000 */
        /* <DEDUP_REMOVED lines=120> */
.L_x_31974:
        /* <DEDUP_REMOVED lines=20> */
.L_x_31977:
[----:B------:R-:W-:Y:S05]  /*1d810*/  BSYNC B4 ;  /* 0x0000000000047941 */ /* 0x000fea0003800000 */
.L_x_31976:
        /* <DEDUP_REMOVED lines=29> */
.L_x_31975:
[----:B------:R-:W-:Y:S05]  /*1d9f0*/  BSYNC B3 ;  /* 0x0000000000037941 */ /* 0x000fea0003800000 */
.L_x_31973:
        /* <DEDUP_REMOVED lines=21> */
.L_x_31979:
[----:B------:R-:W-:Y:S05]  /*1db50*/  BSYNC B3 ;  /* 0x0000000000037941 */ /* 0x000fea0003800000 */
.L_x_31978:
        /* <DEDUP_REMOVED lines=82> */
.L_x_31981:
[----:B------:R-:W-:-:S04]  /*1e080*/  ISETP.GE.AND P0, PT, R13, RZ, PT ;  /* 0x000000ff0d00720c */ /* 0x000fc80003f06270 */
[----:B------:R-:W-:Y:S02]  /*1e090*/  FSEL R2, RZ, 3.37028055040000000000e+12, P0 ;  /* 0x54442d18ff027808 */ /* 0x000fe40000000000 */
[----:B------:R-:W-:-:S07]  /*1e0a0*/  FSEL R3, RZ, 2.1426990032196044922, P0 ;  /* 0x400921fbff037808 */ /* 0x000fce0000000000 */
.L_x_31982:
[----:B------:R-:W-:Y:S05]  /*1e0b0*/  BSYNC B0 ;  /* 0x0000000000007941 */ /* 0x000fea0003800000 */
.L_x_31980:
[----:B------:R-:W-:Y:S01]  /*1e0c0*/  DADD R12, |R12|, |R14| ;  /* 0x000000000c0c7229 */ /* 0x000fe2000000060e */
[----:B------:R-:W-:Y:S01]  /*1e0d0*/  LOP3.LUT R15, R3, 0x80000000, R15, 0xb8, !PT ;  /* 0x80000000030f7812 */ /* 0x000fe200078eb80f */
[----:B------:R-:W-:-:S06]  /*1e0e0*/  DMUL R20, R20, 0.5 ;  /* 0x3fe0000014147828 */ /* 0x000fcc0000000000 */
[----:B------:R-:W-:-:S06]  /*1e0f0*/  DSETP.GTU.AND P0, PT, |R12|, +INF , PT ;  /* 0x7ff000000c00742a */ /* 0x000fcc0003f0c200 */
[----:B------:R-:W-:Y:S02]  /*1e100*/  FSEL R2, R12, R2, P0 ;  /* 0x000000020c027208 */ /* 0x000fe40000000000 */
[----:B------:R-:W-:Y:S01]  /*1e110*/  FSEL R3, R13, R15, P0 ;  /* 0x0000000f0d037208 */ /* 0x000fe20000000000 */
[----:B------:R-:W-:Y:S06]  /*1e120*/  BRA `(.L_x_31983) ;  /* 0x0000006400547947 */ /* 0x000fec0003800000 */
.L_x_31972:
        /* <DEDUP_REMOVED lines=99> */
.L_x_31986:
[----:B------:R-:W-:Y:S05]  /*1e760*/  BSYNC B0 ;  /* 0x0000000000007941 */ /* 0x000fea0003800000 */
.L_x_31985:
        /* <DEDUP_REMOVED lines=8> */
.L_x_31988:
[----:B------:R-:W-:Y:S05]  /*1e7f0*/  BSYNC B3 ;  /* 0x0000000000037941 */ /* 0x000fea0003800000 */
.L_x_31987:
        /* <DEDUP_REMOVED lines=82> */
.L_x_31990:
[----:B------:R-:W-:-:S04]  /*1ed20*/  ISETP.GE.AND P0, PT, R13, RZ, PT ;  /* 0x000000ff0d00720c */ /* 0x000fc80003f06270 */
[----:B------:R-:W-:Y:S02]  /*1ed30*/  FSEL R2, RZ, 3.37028055040000000000e+12, P0 ;  /* 0x54442d18ff027808 */ /* 0x000fe40000000000 */
[----:B------:R-:W-:-:S07]  /*1ed40*/  FSEL R3, RZ, 2.1426990032196044922, P0 ;  /* 0x400921fbff037808 */ /* 0x000fce0000000000 */
.L_x_31991:
[----:B------:R-:W-:Y:S05]  /*1ed50*/  BSYNC B0 ;  /* 0x0000000000007941 */ /* 0x000fea0003800000 */
.L_x_31989:
[----:B------:R-:W-:Y:S01]  /*1ed60*/  DADD R12, |R12|, |R14| ;  /* 0x000000000c0c7229 */ /* 0x000fe2000000060e */
[----:B------:R-:W-:Y:S01]  /*1ed70*/  LOP3.LUT R15, R3, 0x80000000, R15, 0xb8, !PT ;  /* 0x80000000030f7812 */ /* 0x000fe200078eb80f */
[----:B------:R-:W-:-:S06]  /*1ed80*/  DMUL R20, R20, 0.5 ;  /* 0x3fe0000014147828 */ /* 0x000fcc0000000000 */
[----:B------:R-:W-:-:S06]  /*1ed90*/  DSETP.GTU.AND P0, PT, |R12|, +INF , PT ;  /* 0x7ff000000c00742a */ /* 0x000fcc0003f0c200 */
[----:B------:R-:W-:Y:S02]  /*1eda0*/  FSEL R2, R12, R2, P0 ;  /* 0x000000020c027208 */ /* 0x000fe40000000000 */
[----:B------:R-:W-:Y:S01]  /*1edb0*/  FSEL R3, R13, R15, P0 ;  /* 0x0000000f0d037208 */ /* 0x000fe20000000000 */
[----:B------:R-:W-:Y:S06]  /*1edc0*/  BRA `(.L_x_31983) ;  /* 0x00000058002c7947 */ /* 0x000fec0003800000 */
.L_x_31984:
        /* <DEDUP_REMOVED lines=29> */
.L_x_31993:
        /* <DEDUP_REMOVED lines=83> */
.L_x_31992:
        /* <DEDUP_REMOVED lines=97> */
.L_x_31995:
        /* <DEDUP_REMOVED lines=20> */
.L_x_31998:
[----:B------:R-:W-:Y:S05]  /*1fc20*/  BSYNC B4 ;  /* 0x0000000000047941 */ /* 0x000fea0003800000 */
.L_x_31997:
        /* <DEDUP_REMOVED lines=29> */
.L_x_31996:
[----:B------:R-:W-:Y:S05]  /*1fe00*/  BSYNC B3 ;  /* 0x0000000000037941 */ /* 0x000fea0003800000 */
.L_x_31994:
        /* <DEDUP_REMOVED lines=21> */
.L_x_32000:
[----:B------:R-:W-:Y:S05]  /*1ff60*/  BSYNC B3 ;  /* 0x0000000000037941 */ /* 0x000fea0003800000 */
.L_x_31999:
        /* <DEDUP_REMOVED lines=82> */
.L_x_32002:
[----:B------:R-:W-:-:S04]  /*20490*/  ISETP.GE.AND P0, PT, R13, RZ, PT ;  /* 0x000000ff0d00720c */ /* 0x000fc80003f06270 */
[----:B------:R-:W-:Y:S02]  /*204a0*/  FSEL R2, RZ, 3.37028055040000000000e+12, P0 ;  /* 0x54442d18ff027808 */ /* 0x000fe40000000000 */
[----:B------:R-:W-:-:S07]  /*204b0*/  FSEL R3, RZ, 2.1426990032196044922, P0 ;  /* 0x400921fbff037808 */ /* 0x000fce0000000000 */
.L_x_32003:
[----:B------:R-:W-:Y:S05]  /*204c0*/  BSYNC B0 ;  /* 0x0000000000007941 */ /* 0x000fea0003800000 */
.L_x_32001:
[----:B------:R-:W-:Y:S01]  /*204d0*/  DADD R12, |R12|, |R14| ;  /* 0x000000000c0c7229 */ /* 0x000fe2000000060e */
[----:B------:R-:W-:Y:S01]  /*204e0*/  LOP3.LUT R15, R3, 0x80000000, R15, 0xb8, !PT ;  /* 0x80000000030f7812 */ /* 0x000fe200078eb80f */
[----:B------:R-:W-:-:S06]  /*204f0*/  DMUL R20, R20, 0.5 ;  /* 0x3fe0000014147828 */ /* 0x000fcc0000000000 */
[----:B------:R-:W-:-:S06]  /*20500*/  DSETP.GTU.AND P0, PT, |R12|, +INF , PT ;  /* 0x7ff000000c00742a */ /* 0x000fcc0003f0c200 */
[----:B------:R-:W-:Y:S02]  /*20510*/  FSEL R2, R12, R2, P0 ;  /* 0x000000020c027208 */ /* 0x000fe40000000000 */
[----:B------:R-:W-:Y:S01]  /*20520*/  FSEL R3, R13, R15, P0 ;  /* 0x0000000f0d037208 */ /* 0x000fe20000000000 */
[----:B------:R-:W-:Y:S06]  /*20530*/  BRA `(.L_x_31983) ;  /* 0x0000004000507947 */ /* 0x000fec0003800000 */
.L_x_31971:
        /* <DEDUP_REMOVED lines=135> */
.L_x_32005:
[----:B------:R-:W-:Y:S05]  /*20db0*/  BSYNC B0 ;  /* 0x0000000000007941 */ /* 0x000fea0003800000 */
.L_x_32004:
        /* <DEDUP_REMOVED lines=8> */
.L_x_32007:
[----:B------:R-:W-:Y:S05]  /*20e40*/  BSYNC B3 ;  /* 0x0000000000037941 */ /* 0x000fea0003800000 */
.L_x_32006:
        /* <DEDUP_REMOVED lines=82> */
.L_x_32009:
[----:B------:R-:W-:-:S04]  /*21370*/  ISETP.GE.AND P0, PT, R13, RZ, PT ;  /* 0x000000ff0d00720c */ /* 0x000fc80003f06270 */
[----:B------:R-:W-:Y:S02]  /*21380*/  FSEL R2, RZ, 3.37028055040000000000e+12, P0 ;  /* 0x54442d18ff027808 */ /* 0x000fe40000000000 */
[----:B------:R-:W-:-:S07]  /*21390*/  FSEL R3, RZ, 2.1426990032196044922, P0 ;  /* 0x400921fbff037808 */ /* 0x000fce0000000000 */
.L_x_32010:
[----:B------:R-:W-:Y:S05]  /*213a0*/  BSYNC B0 ;  /* 0x0000000000007941 */ /* 0x000fea0003800000 */
.L_x_32008:
[----:B------:R-:W-:Y:S01]  /*213b0*/  DADD R12, |R12|, |R14| ;  /* 0x000000000c0c7229 */ /* 0x000fe2000000060e */
[----:B------:R-:W-:-:S07]  /*213c0*/  LOP3.LUT R15, R3, 0x80000000, R15, 0xb8, !PT ;  /* 0x80000000030f7812 */ /* 0x000fce00078eb80f */
[----:B------:R-:W-:-:S06]  /*213d0*/  DSETP.GTU.AND P0, PT, |R12|, +INF , PT ;  /* 0x7ff000000c00742a */ /* 0x000fcc0003f0c200 */
[----:B------:R-:W-:Y:S02]  /*213e0*/  FSEL R2, R12, R2, P0 ;  /* 0x000000020c027208 */ /* 0x000fe40000000000 */
[----:B------:R-:W-:Y:S01]  /*213f0*/  FSEL R3, R13, R15, P0 ;  /* 0x0000000f0d037208 */ /* 0x000fe20000000000 */
[----:B------:R-:W-:Y:S06]  /*21400*/  BRA `(.L_x_31983) ;  /* 0x00000030009c7947 */ /* 0x000fec0003800000 */
.L_x_31970:
        /* <DEDUP_REMOVED lines=90> */
.L_x_32013:
        /* <DEDUP_REMOVED lines=20> */
.L_x_32016:
[----:B------:R-:W-:Y:S05]  /*21af0*/  BSYNC B4 ;  /* 0x0000000000047941 */ /* 0x000fea0003800000 */
.L_x_32015:
        /* <DEDUP_REMOVED lines=29> */
.L_x_32014:
[----:B------:R-:W-:Y:S05]  /*21cd0*/  BSYNC B3 ;  /* 0x0000000000037941 */ /* 0x000fea0003800000 */
.L_x_32012:
        /* <DEDUP_REMOVED lines=83> */
.L_x_32011:
        /* <DEDUP_REMOVED lines=85> */
.L_x_31969:
        /* <DEDUP_REMOVED lines=23> */
.L_x_32018:
[----:B------:R-:W-:Y:S05]  /*228d0*/  BSYNC B3 ;  /* 0x0000000000037941 */ /* 0x000fea0003800000 */
.L_x_32017:
        /* <DEDUP_REMOVED lines=26> */
.L_x_32020:
[----:B------:R-:W-:Y:S05]  /*22a80*/  BSYNC B3 ;  /* 0x0000000000037941 */ /* 0x000fea0003800000 */
.L_x_32019:
        /* <DEDUP_REMOVED lines=136> */
.L_x_32022:
[----:B------:R-:W-:Y:S05]  /*23310*/  BSYNC B0 ;  /* 0x0000000000007941 */ /* 0x000fea0003800000 */
.L_x_32021:
        /* <DEDUP_REMOVED lines=8> */
.L_x_32024:
[----:B------:R-:W-:Y:S05]  /*233a0*/  BSYNC B3 ;  /* 0x0000000000037941 */ /* 0x000fea0003800000 */
.L_x_32023:
        /* <DEDUP_REMOVED lines=82> */
.L_x_32026:
[----:B------:R-:W-:-:S04]  /*238d0*/  ISETP.GE.AND P0, PT, R13, RZ, PT ;  /* 0x000000ff0d00720c */ /* 0x000fc80003f06270 */
[----:B------:R-:W-:Y:S02]  /*238e0*/  FSEL R2, RZ, 3.37028055040000000000e+12, P0 ;  /* 0x54442d18ff027808 */ /* 0x000fe40000000000 */
[----:B------:R-:W-:-:S07]  /*238f0*/  FSEL R3, RZ, 2.1426990032196044922, P0 ;  /* 0x400921fbff037808 */ /* 0x000fce0000000000 */
.L_x_32027:
[----:B------:R-:W-:Y:S05]  /*23900*/  BSYNC B0 ;  /* 0x0000000000007941 */ /* 0x000fea0003800000 */
.L_x_32025:
[----:B------:R-:W-:Y:S01]  /*23910*/  DADD R12, |R12|, |R14| ;  /* 0x000000000c0c7229 */ /* 0x000fe2000000060e */
[----:B------:R-:W-:Y:S01]  /*23920*/  LOP3.LUT R15, R3, 0x80000000, R15, 0xb8, !PT ;  /* 0x80000000030f7812 */ /* 0x000fe200078eb80f */
[----:B------:R-:W-:-:S06]  /*23930*/  DADD R20, R20, 1 ;  /* 0x3ff0000014147429 */ /* 0x000fcc0000000000 */
[----:B------:R-:W-:-:S06]  /*23940*/  DSETP.GTU.AND P0, PT, |R12|, +INF , PT ;  /* 0x7ff000000c00742a */ /* 0x000fcc0003f0c200 */
[----:B------:R-:W-:Y:S02]  /*23950*/  FSEL R2, R12, R2, P0 ;  /* 0x000000020c027208 */ /* 0x000fe40000000000 */
[----:B------:R-:W-:Y:S01]  /*23960*/  FSEL R3, R13, R15, P0 ;  /* 0x0000000f0d037208 */ /* 0x000fe20000000000 */
[----:B------:R-:W-:Y:S06]  /*23970*/  BRA `(.L_x_31983) ;  /* 0x0000000c00407947 */ /* 0x000fec0003800000 */
.L_x_31968:
        /* <DEDUP_REMOVED lines=108> */
.L_x_32029:
[----:B------:R-:W-:Y:S05]  /*24040*/  BSYNC B0 ;  /* 0x0000000000007941 */ /* 0x000fea0003800000 */
.L_x_32028:
        /* <DEDUP_REMOVED lines=8> */
.L_x_32031:
[----:B------:R-:W-:Y:S05]  /*240d0*/  BSYNC B3 ;  /* 0x0000000000037941 */ /* 0x000fea0003800000 */
.L_x_32030:
        /* <DEDUP_REMOVED lines=82> */
.L_x_32033:
[----:B------:R-:W-:Y:S02]  /*24600*/  FSEL R2, RZ, 3.37028055040000000000e+12, P2 ;  /* 0x54442d18ff027808 */ /* 0x000fe40001000000 */
[----:B------:R-:W-:-:S07]  /*24610*/  FSEL R3, RZ, 2.1426990032196044922, P2 ;  /* 0x400921fbff037808 */ /* 0x000fce0001000000 */
.L_x_32034:
[----:B------:R-:W-:Y:S05]  /*24620*/  BSYNC B0 ;  /* 0x0000000000007941 */ /* 0x000fea0003800000 */
.L_x_32032:
[----:B------:R-:W-:Y:S01]  /*24630*/  DADD R12, |R12|, |R14| ;  /* 0x000000000c0c7229 */ /* 0x000fe2000000060e */
[----:B------:R-:W-:-:S07]  /*24640*/  LOP3.LUT R15, R3, 0x80000000, R15, 0xb8, !PT ;  /* 0x80000000030f7812 */ /* 0x000fce00078eb80f */
[----:B------:R-:W-:-:S06]  /*24650*/  DSETP.GTU.AND P0, PT, |R12|, +INF , PT ;  /* 0x7ff000000c00742a */ /* 0x000fcc0003f0c200 */
[----:B------:R-:W-:Y:S02]  /*24660*/  FSEL R2, R12, R2, P0 ;  /* 0x000000020c027208 */ /* 0x000fe40000000000 */
[----:B------:R-:W-:-:S07]  /*24670*/  FSEL R3, R13, R15, P0 ;  /* 0x0000000f0d037208 */ /* 0x000fce0000000000 */
.L_x_31983:
[----:B------:R-:W-:Y:S05]  /*24680*/  BSYNC B2 ;  /* 0x0000000000027941 */ /* 0x000fea0003800000 */
.L_x_31967:
        /* <DEDUP_REMOVED lines=77> */
.L_x_32040:
[----:B------:R-:W-:Y:S05]  /*24b60*/  BSYNC B0 ;  /* 0x0000000000007941 */ /* 0x000fea0003800000 */
.L_x_32039:
        /* <DEDUP_REMOVED lines=23> */
.L_x_32042:
[----:B------:R-:W-:Y:S01]  /*24ce0*/  DMUL R4, RZ, R6 ;  /* 0x00000006ff047228 */ /* 0x000fe20000000000 */
[----:B------:R-:W-:-:S10]  /*24cf0*/  IMAD.MOV.U32 R3, RZ, RZ, RZ ;  /* 0x000000ffff037224 */ /* 0x000fd400078e00ff */
.L_x_32043:
[----:B------:R-:W-:Y:S05]  /*24d00*/  BSYNC B2 ;  /* 0x0000000000027941 */ /* 0x000fea0003800000 */
.L_x_32041:
        /* <DEDUP_REMOVED lines=49> */
.L_x_32045:
[----:B------:R-:W-:Y:S01]  /*25020*/  DMUL R2, RZ, R6 ;  /* 0x00000006ff027228 */ /* 0x000fe20000000000 */
[----:B------:R-:W-:-:S10]  /*25030*/  IMAD.MOV.U32 R0, RZ, RZ, RZ ;  /* 0x000000ffff007224 */ /* 0x000fd400078e00ff */
.L_x_32046:
[----:B------:R-:W-:Y:S05]  /*25040*/  BSYNC B2 ;  /* 0x0000000000027941 */ /* 0x000fea0003800000 */
.L_x_32044:
        /* <DEDUP_REMOVED lines=25> */
.L_x_32038:
        /* <DEDUP_REMOVED lines=63> */
.L_x_32048:
[----:B------:R-:W-:Y:S05]  /*255d0*/  BSYNC B0 ;  /* 0x0000000000007941 */ /* 0x000fea0003800000 */
.L_x_32047:
        /* <DEDUP_REMOVED lines=23> */
.L_x_32050:
[----:B------:R-:W-:Y:S01]  /*25750*/  DMUL R4, RZ, R6 ;  /* 0x00000006ff047228 */ /* 0x000fe20000000000 */
[----:B------:R-:W-:-:S10]  /*25760*/  IMAD.MOV.U32 R3, RZ, RZ, RZ ;  /* 0x000000ffff037224 */ /* 0x000fd400078e00ff */
.L_x_32051:
[----:B------:R-:W-:Y:S05]  /*25770*/  BSYNC B2 ;  /* 0x0000000000027941 */ /* 0x000fea0003800000 */
.L_x_32049:
        /* <DEDUP_REMOVED lines=49> */
.L_x_32053:
[----:B------:R-:W-:Y:S01]  /*25a90*/  DMUL R2, RZ, R6 ;  /* 0x00000006ff027228 */ /* 0x000fe20000000000 */
[----:B------:R-:W-:-:S10]  /*25aa0*/  IMAD.MOV.U32 R0, RZ, RZ, RZ ;  /* 0x000000ffff007224 */ /* 0x000fd400078e00ff */
.L_x_32054:
[----:B------:R-:W-:Y:S05]  /*25ab0*/  BSYNC B2 ;  /* 0x0000000000027941 */ /* 0x000fea0003800000 */
.L_x_32052:
        /* <DEDUP_REMOVED lines=39> */
.L_x_32037:
        /* <DEDUP_REMOVED lines=11> */
.L_x_32055:
[----:B------:R-:W-:-:S10]  /*25de0*/  DADD R28, R6, -R6 ;  /* 0x00000000061c7229 */ /* 0x000fd40000000806 */
[----:B------:R-:W-:Y:S02]  /*25df0*/  IMAD.MOV.U32 R30, RZ, RZ, R28 ;  /* 0x000000ffff1e7224 */ /* 0x000fe400078e001c */
[----:B------:R-:W-:Y:S01]  /*25e00*/  IMAD.MOV.U32 R31, RZ, RZ, R29 ;  /* 0x000000ffff1f7224 */ /* 0x000fe200078e001d */
[----:B------:R-:W-:Y:S06]  /*25e10*/  BRA `(.L_x_31966) ;  /* 0x0000000800987947 */ /* 0x000fec0003800000 */
.L_x_32036:
        /* <DEDUP_REMOVED lines=25> */
.L_x_32057:
[----:B------:R-:W-:Y:S01]  /*25fb0*/  DMUL R4, RZ, R6 ;  /* 0x00000006ff047228 */ /* 0x000fe20000000000 */
[----:B------:R-:W-:-:S10]  /*25fc0*/  IMAD.MOV.U32 R0, RZ, RZ, RZ ;  /* 0x000000ffff007224 */ /* 0x000fd400078e00ff */
.L_x_32058:
[----:B------:R-:W-:Y:S05]  /*25fd0*/  BSYNC B2 ;  /* 0x0000000000027941 */ /* 0x000fea0003800000 */
.L_x_32056:
        /* <DEDUP_REMOVED lines=49> */
.L_x_32060:
[----:B------:R-:W-:Y:S01]  /*262f0*/  DMUL R30, RZ, R6 ;  /* 0x00000006ff1e7228 */ /* 0x000fe20000000000 */
[----:B------:R-:W-:-:S10]  /*26300*/  IMAD.MOV.U32 R0, RZ, RZ, RZ ;  /* 0x000000ffff007224 */ /* 0x000fd400078e00ff */
.L_x_32061:
[----:B------:R-:W-:Y:S05]  /*26310*/  BSYNC B2 ;  /* 0x0000000000027941 */ /* 0x000fea0003800000 */
.L_x_32059:
        /* <DEDUP_REMOVED lines=24> */
.L_x_32035:
        /* <DEDUP_REMOVED lines=59> */
.L_x_32063:
[----:B------:R-:W-:Y:S05]  /*26850*/  BSYNC B0 ;  /* 0x0000000000007941 */ /* 0x000fea0003800000 */
.L_x_32062:
[----:B------:R-:W-:Y:S02]  /*26860*/  IMAD.MOV.U32 R30, RZ, RZ, R6 ;  /* 0x000000ffff1e7224 */ /* 0x000fe400078e0006 */
[----:B------:R-:W-:-:S07]  /*26870*/  IMAD.MOV.U32 R31, RZ, RZ, R7 ;  /* 0x000000ffff1f7224 */ /* 0x000fce00078e0007 */
.L_x_31966:
[----:B------:R-:W-:Y:S05]  /*26880*/  BSYNC B1 ;  /* 0x0000000000017941 */ /* 0x000fea0003800000 */
.L_x_31965:
[----:B------:R-:W0:Y:S01]  /*26890*/  S2R R5, SR_TID.X ;  /* 0x0000000000057919 */ /* 0x000e220000002100 */
[----:B------:R-:W-:Y:S01]  /*268a0*/  BSSY B0, `(.L_x_32064) ;  /* 0x0000016000007945 */ /* 0x000fe20003800000 */
[----:B0-----:R-:W-:Y:S01]  /*268b0*/  ISETP.GE.AND P1, PT, R5, R32, PT ;  /* 0x000000200500720c */ /* 0x001fe20003f26270 */
[----:B------:R-:W-:-:S12]  /*268c0*/  IMAD.MOV.U32 R7, RZ, RZ, R5 ;  /* 0x000000ffff077224 */ /* 0x000fd800078e0005 */
[----:B------:R-:W0:Y:S01]  /*268d0*/  @!P1 S2R R0, SR_CTAID.X ;  /* 0x0000000000009919 */ /* 0x000e220000002500 */
[----:B------:R-:W1:Y:S01]  /*268e0*/  @!P1 LDC.64 R2, c[0x0][0x240] ;  /* 0x00009000ff029b82 */ /* 0x000e620000000a00 */
[----:B------:R-:W-:-:S05]  /*268f0*/  @!P1 VIADD R7, R5, 0x80 ;  /* 0x0000008005079836 */ /* 0x000fca0000000000 */
[----:B------:R-:W-:Y:S01]  /*26900*/  ISETP.GE.AND P0, PT, R7, R32, PT ;  /* 0x000000200700720c */ /* 0x000fe20003f06270 */
[----:B0-----:R-:W-:-:S04]  /*26910*/  @!P1 IMAD R5, R0, 0x200, R5 ;  /* 0x0000020000059824 */ /* 0x001fc800078e0205 */
[----:B-1----:R-:W-:-:S05]  /*26920*/  @!P1 IMAD.WIDE.U32 R2, R5, 0x10, R2 ;  /* 0x0000001005029825 */ /* 0x002fca00078e0002 */
[----:B------:R0:W-:Y:S03]  /*26930*/  @!P1 STG.E.128 desc[UR8][R2.64], R8 ;  /* 0x0000000802009986 */ /* 0x0001e6000c101d08 */
[----:B------:R-:W-:Y:S05]  /*26940*/  @P0 BRA `(.L_x_32065) ;  /* 0x00000000002c0947 */ /* 0x000fea0003800000 */
[----:B------:R-:W0:Y:S01]  /*26950*/  S2R R0, SR_CTAID.X ;  /* 0x0000000000007919 */ /* 0x000e220000002500 */
[----:B------:R-:W1:Y:S01]  /*26960*/  LDC.64 R4, c[0x0][0x240] ;  /* 0x00009000ff047b82 */ /* 0x000e620000000a00 */
[----:B0-----:R-:W-:Y:S02]  /*26970*/  IMAD R3, R0, 0x200, R7 ;  /* 0x0000020000037824 */ /* 0x001fe400078e0207 */
[----:B------:R-:W-:Y:S02]  /*26980*/  VIADD R7, R7, 0x80 ;  /* 0x0000008007077836 */ /* 0x000fe40000000000 */
[----:B-1----:R-:W-:-:S03]  /*26990*/  IMAD.WIDE.U32 R2, R3, 0x10, R4 ;  /* 0x0000001003027825 */ /* 0x002fc600078e0004 */
[----:B------:R-:W-:Y:S02]  /*269a0*/  ISETP.GE.AND P0, PT, R7, R32, PT ;  /* 0x000000200700720c */ /* 0x000fe40003f06270 */
[----:B------:R1:W-:Y:S11]  /*269b0*/  STG.E.128 desc[UR8][R2.64], R16 ;  /* 0x0000001002007986 */ /* 0x0003f6000c101d08 */
[----:B------:R-:W-:-:S02]  /*269c0*/  @!P0 IMAD R9, R0, 0x200, R7 ;  /* 0x0000020000098824 */ /* 0x000fc400078e0207 */
[----:B------:R-:W-:Y:S02]  /*269d0*/  @!P0 VIADD R7, R7, 0x80 ;  /* 0x0000008007078836 */ /* 0x000fe40000000000 */
[----:B------:R-:W-:-:S05]  /*269e0*/  @!P0 IMAD.WIDE.U32 R4, R9, 0x10, R4 ;  /* 0x0000001009048825 */ /* 0x000fca00078e0004 */
[----:B------:R1:W-:Y:S02]  /*269f0*/  @!P0 STG.E.128 desc[UR8][R4.64], R24 ;  /* 0x0000001804008986 */ /* 0x0003e4000c101d08 */
.L_x_32065:
[----:B------:R-:W-:Y:S05]  /*26a00*/  BSYNC B0 ;  /* 0x0000000000007941 */ /* 0x000fea0003800000 */
.L_x_32064:
[----:B------:R-:W-:-:S13]  /*26a10*/  ISETP.GE.AND P0, PT, R7, R32, PT ;  /* 0x000000200700720c */ /* 0x000fda0003f06270 */
[----:B------:R-:W-:Y:S05]  /*26a20*/  @P0 EXIT ;  /* 0x000000000000094d */ /* 0x000fea0003800000 */
[----:B------:R-:W2:Y:S01]  /*26a30*/  S2R R0, SR_CTAID.X ;  /* 0x0000000000007919 */ /* 0x000ea20000002500 */
[----:B01----:R-:W0:Y:S01]  /*26a40*/  LDC.64 R2, c[0x0][0x240] ;  /* 0x00009000ff027b82 */ /* 0x003e220000000a00 */
[----:B--2---:R-:W-:-:S04]  /*26a50*/  IMAD R7, R0, 0x200, R7 ;  /* 0x0000020000077824 */ /* 0x004fc800078e0207 */
[----:B0-----:R-:W-:-:S05]  /*26a60*/  IMAD.WIDE.U32 R2, R7, 0x10, R2 ;  /* 0x0000001007027825 */ /* 0x001fca00078e0002 */
[----:B------:R-:W-:Y:S01]  /*26a70*/  STG.E.128 desc[UR8][R2.64], R28 ;  /* 0x0000001c02007986 */ /* 0x000fe2000c101d08 */
[----:B------:R-:W-:Y:S05]  /*26a80*/  EXIT ;  /* 0x000000000000794d */ /* 0x000fea0003800000 */
        .weak           $__internal_73_$__cuda_sm20_div_rn_f64_full
        .type           $__internal_73_$__cuda_sm20_div_rn_f64_full,@function
        .size           $__internal_73_$__cuda_sm20_div_rn_f64_full,($_ZN2at6native27unrolled_elementwise_kernelIZZZNS0_50_GLOBAL__N__2680c7bb_12_PowKernel_cu_7dd49032_316824pow_tensor_scalar_kernelERNS_18TensorIteratorBaseERKN3c106ScalarEENKUlvE_clEvENKUlvE_clEvEUlNS5_7complexIdEEE0_St5arrayIPcLm2EELi4E23TrivialOffsetCalculatorILi1EjESI_NS0_6memory15LoadWithoutCastENSJ_16StoreWithoutCastEEEviT_T0_T2_T3_T4_T5_$__internal_trig_reduction_slowpathd - $__internal_73_$__cuda_sm20_div_rn_f64_full)
$__internal_73_$__cuda_sm20_div_rn_f64_full:
[C---:B------:R-:W-:Y:S01]  /*26a90*/  FSETP.GEU.AND P2, PT, |R35|.reuse, 1.469367938527859385e-39, PT ;  /* 0x001000002300780b */ /* 0x040fe20003f4e200 */
[----:B------:R-:W-:Y:S01]  /*26aa0*/  IMAD.MOV.U32 R39, RZ, RZ, R3 ;  /* 0x000000ffff277224 */ /* 0x000fe200078e0003 */
[C---:B------:R-:W-:Y:S01]  /*26ab0*/  LOP3.LUT R28, R35.reuse, 0x800fffff, RZ, 0xc0, !PT ;  /* 0x800fffff231c7812 */ /* 0x040fe200078ec0ff */
[----:B------:R-:W-:Y:S01]  /*26ac0*/  IMAD.MOV.U32 R44, RZ, RZ, 0x1 ;  /* 0x00000001ff2c7424 */ /* 0x000fe200078e00ff */
[----:B------:R-:W-:Y:S01]  /*26ad0*/  LOP3.LUT R5, R35, 0x7ff00000, RZ, 0xc0, !PT ;  /* 0x7ff0000023057812 */ /* 0x000fe200078ec0ff */
[----:B------:R-:W-:Y:S01]  /*26ae0*/  IMAD.MOV.U32 R38, RZ, RZ, R2 ;  /* 0x000000ffff267224 */ /* 0x000fe200078e0002 */
[----:B------:R-:W-:Y:S01]  /*26af0*/  LOP3.LUT R29, R28, 0x3ff00000, RZ, 0xfc, !PT ;  /* 0x3ff000001c1d7812 */ /* 0x000fe200078efcff */
[----:B------:R-:W-:Y:S01]  /*26b00*/  IMAD.MOV.U32 R28, RZ, RZ, R34 ;  /* 0x000000ffff1c7224 */ /* 0x000fe200078e0022 */
[C---:B------:R-:W-:Y:S01]  /*26b10*/  FSETP.GEU.AND P0, PT, |R39|.reuse, 1.469367938527859385e-39, PT ;  /* 0x001000002700780b */ /* 0x040fe20003f0e200 */
[----:B------:R-:W-:Y:S01]  /*26b20*/  IMAD.MOV.U32 R40, RZ, RZ, R38 ;  /* 0x000000ffff287224 */ /* 0x000fe200078e0026 */
[----:B------:R-:W-:Y:S01]  /*26b30*/  LOP3.LUT R2, R39, 0x7ff00000, RZ, 0xc0, !PT ;  /* 0x7ff0000027027812 */ /* 0x000fe200078ec0ff */
[----:B------:R-:W-:Y:S02]  /*26b40*/  BSSY B0, `(.L_x_32066) ;  /* 0x0000053000007945 */ /* 0x000fe40003800000 */
[----:B------:R-:W-:Y:S01]  /*26b50*/  @!P2 DMUL R28, R34, 8.98846567431157953865e+307 ;  /* 0x7fe00000221ca828 */ /* 0x000fe20000000000 */
[----:B------:R-:W-:-:S05]  /*26b60*/  ISETP.GE.U32.AND P4, PT, R2, R5, PT ;  /* 0x000000050200720c */ /* 0x000fca0003f86070 */
[----:B------:R-:W0:Y:S02]  /*26b70*/  MUFU.RCP64H R45, R29 ;  /* 0x0000001d002d7308 */ /* 0x000e240000001800 */
[----:B------:R-:W-:Y:S02]  /*26b80*/  @!P0 LOP3.LUT R3, R35, 0x7ff00000, RZ, 0xc0, !PT ;  /* 0x7ff0000023038812 */ /* 0x000fe400078ec0ff */
[----:B------:R-:W-:Y:S02]  /*26b90*/  @!P2 LOP3.LUT R5, R29, 0x7ff00000, RZ, 0xc0, !PT ;  /* 0x7ff000001d05a812 */ /* 0x000fe400078ec0ff */
[----:B------:R-:W-:Y:S01]  /*26ba0*/  @!P0 ISETP.GE.U32.AND P3, PT, R2, R3, PT ;  /* 0x000000030200820c */ /* 0x000fe20003f66070 */
[----:B------:R-:W-:-:S05]  /*26bb0*/  IMAD.MOV.U32 R3, RZ, RZ, 0x1ca00000 ;  /* 0x1ca00000ff037424 */ /* 0x000fca00078e00ff */
[----:B------:R-:W-:-:S04]  /*26bc0*/  SEL R4, R3, 0x63400000, !P4 ;  /* 0x6340000003047807 */ /* 0x000fc80006000000 */
[----:B------:R-:W-:Y:S01]  /*26bd0*/  LOP3.LUT R41, R4, 0x800fffff, R39, 0xf8, !PT ;  /* 0x800fffff04297812 */ /* 0x000fe200078ef827 */
[----:B0-----:R-:W-:Y:S01]  /*26be0*/  DFMA R6, R44, -R28, 1 ;  /* 0x3ff000002c06742b */ /* 0x001fe2000000081c */
[----:B------:R-:W-:-:S07]  /*26bf0*/  IMAD.MOV.U32 R4, RZ, RZ, R2 ;  /* 0x000000ffff047224 */ /* 0x000fce00078e0002 */
[----:B------:R-:W-:-:S08]  /*26c00*/  DFMA R6, R6, R6, R6 ;  /* 0x000000060606722b */ /* 0x000fd00000000006 */
[----:B------:R-:W-:Y:S01]  /*26c10*/  DFMA R44, R44, R6, R44 ;  /* 0x000000062c2c722b */ /* 0x000fe2000000002c */
[----:B------:R-:W-:-:S04]  /*26c20*/  @!P0 SEL R6, R3, 0x63400000, !P3 ;  /* 0x6340000003068807 */ /* 0x000fc80005800000 */
[----:B------:R-:W-:-:S03]  /*26c30*/  @!P0 LOP3.LUT R6, R6, 0x80000000, R39, 0xf8, !PT ;  /* 0x8000000006068812 */ /* 0x000fc600078ef827 */
[----:B------:R-:W-:Y:S01]  /*26c40*/  DFMA R42, R44, -R28, 1 ;  /* 0x3ff000002c2a742b */ /* 0x000fe2000000081c */
[----:B------:R-:W-:Y:S01]  /*26c50*/  @!P0 LOP3.LUT R7, R6, 0x100000, RZ, 0xfc, !PT ;  /* 0x0010000006078812 */ /* 0x000fe200078efcff */
[----:B------:R-:W-:-:S06]  /*26c60*/  @!P0 IMAD.MOV.U32 R6, RZ, RZ, RZ ;  /* 0x000000ffff068224 */ /* 0x000fcc00078e00ff */
[----:B------:R-:W-:Y:S02]  /*26c70*/  DFMA R44, R44, R42, R44 ;  /* 0x0000002a2c2c722b */ /* 0x000fe4000000002c */
[----:B------:R-:W-:Y:S01]  /*26c80*/  @!P0 DFMA R40, R40, 2, -R6 ;  /* 0x400000002828882b */ /* 0x000fe20000000806 */
[----:B------:R-:W-:-:S07]  /*26c90*/  VIADD R7, R5, 0xffffffff ;  /* 0xffffffff05077836 */ /* 0x000fce0000000000 */
[----:B------:R-:W-:Y:S02]  /*26ca0*/  DMUL R42, R44, R40 ;  /* 0x000000282c2a7228 */ /* 0x000fe40000000000 */
[----:B------:R-:W-:-:S05]  /*26cb0*/  @!P0 LOP3.LUT R4, R41, 0x7ff00000, RZ, 0xc0, !PT ;  /* 0x7ff0000029048812 */ /* 0x000fca00078ec0ff */
[----:B------:R-:W-:Y:S01]  /*26cc0*/  VIADD R6, R4, 0xffffffff ;  /* 0xffffffff04067836 */ /* 0x000fe20000000000 */
[----:B------:R-:W-:-:S04]  /*26cd0*/  DFMA R46, R42, -R28, R40 ;  /* 0x8000001c2a2e722b */ /* 0x000fc80000000028 */
[----:B------:R-:W-:-:S04]  /*26ce0*/  ISETP.GT.U32.AND P0, PT, R6, 0x7feffffe, PT ;  /* 0x7feffffe0600780c */ /* 0x000fc80003f04070 */
[----:B------:R-:W-:Y:S01]  /*26cf0*/  ISETP.GT.U32.OR P0, PT, R7, 0x7feffffe, P0 ;  /* 0x7feffffe0700780c */ /* 0x000fe20000704470 */
[----:B------:R-:W-:-:S12]  /*26d00*/  DFMA R6, R44, R46, R42 ;  /* 0x0000002e2c06722b */ /* 0x000fd8000000002a */
        /* <DEDUP_REMOVED lines=30> */
.L_x_32067:
        /* <DEDUP_REMOVED lines=17> */
.L_x_32070:
[----:B------:R-:W-:Y:S01]  /*27000*/  LOP3.LUT R3, R35, 0x80000, RZ, 0xfc, !PT ;  /* 0x0008000023037812 */ /* 0x000fe200078efcff */
[----:B------:R-:W-:-:S04]  /*27010*/  IMAD.MOV.U32 R42, RZ, RZ, R34 ;  /* 0x000000ffff2a7224 */ /* 0x000fc800078e0022 */
[----:B------:R-:W-:Y:S01]  /*27020*/  IMAD.MOV.U32 R43, RZ, RZ, R3 ;  /* 0x000000ffff2b7224 */ /* 0x000fe200078e0003 */
[----:B------:R-:W-:Y:S06]  /*27030*/  BRA `(.L_x_32068) ;  /* 0x00000000000c7947 */ /* 0x000fec0003800000 */
.L_x_32069:
[----:B------:R-:W-:Y:S01]  /*27040*/  LOP3.LUT R3, R39, 0x80000, RZ, 0xfc, !PT ;  /* 0x0008000027037812 */ /* 0x000fe200078efcff */
[----:B------:R-:W-:-:S04]  /*27050*/  IMAD.MOV.U32 R42, RZ, RZ, R38 ;  /* 0x000000ffff2a7224 */ /* 0x000fc800078e0026 */
[----:B------:R-:W-:-:S07]  /*27060*/  IMAD.MOV.U32 R43, RZ, RZ, R3 ;  /* 0x000000ffff2b7224 */ /* 0x000fce00078e0003 */
.L_x_32068:
[----:B------:R-:W-:Y:S05]  /*27070*/  BSYNC B0 ;  /* 0x0000000000007941 */ /* 0x000fea0003800000 */
.L_x_32066:
[----:B------:R-:W-:Y:S02]  /*27080*/  IMAD.MOV.U32 R4, RZ, RZ, R0 ;  /* 0x000000ffff047224 */ /* 0x000fe400078e0000 */
[----:B------:R-:W-:Y:S02]  /*27090*/  IMAD.MOV.U32 R5, RZ, RZ, 0x0 ;  /* 0x00000000ff057424 */ /* 0x000fe400078e00ff */
[----:B------:R-:W-:Y:S02]  /*270a0*/  IMAD.MOV.U32 R2, RZ, RZ, R42 ;  /* 0x000000ffff027224 */ /* 0x000fe400078e002a */
[----:B------:R-:W-:Y:S01]  /*270b0*/  IMAD.MOV.U32 R3, RZ, RZ, R43 ;  /* 0x000000ffff037224 */ /* 0x000fe200078e002b */
[----:B------:R-:W-:Y:S06]  /*270c0*/  RET.REL.NODEC R4 `(_ZN2at6native27unrolled_elementwise_kernelIZZZNS0_50_GLOBAL__N__2680c7bb_12_PowKernel_cu_7dd49032_316824pow_tensor_scalar_kernelERNS_18TensorIteratorBaseERKN3c106ScalarEENKUlvE_clEvENKUlvE_clEvEUlNS5_7complexIdEEE0_St5arrayIPcLm2EELi4E23TrivialOffsetCalculatorILi1EjESI_NS0_6memory15LoadWithoutCastENSJ_16StoreWithoutCastEEEviT_T0_T2_T3_T4_T5_) ;  /* 0xfffffd8c04cc7950 */ /* 0x000fec0003c3ffff */
        .type           $_ZN2at6native27unrolled_elementwise_kernelIZZZNS0_50_GLOBAL__N__2680c7bb_12_PowKernel_cu_7dd49032_316824pow_tensor_scalar_kernelERNS_18TensorIteratorBaseERKN3c106ScalarEENKUlvE_clEvENKUlvE_clEvEUlNS5_7complexIdEEE0_St5arrayIPcLm2EELi4E23TrivialOffsetCalculatorILi1EjESI_NS0_6memory15LoadWithoutCastENSJ_16StoreWithoutCastEEEviT_T0_T2_T3_T4_T5_$__internal_trig_reduction_slowpathd,@function
        .size           $_ZN2at6native27unrolled_elementwise_kernelIZZZNS0_50_GLOBAL__N__2680c7bb_12_PowKernel_cu_7dd49032_316824pow_tensor_scalar_kernelERNS_18TensorIteratorBaseERKN3c106ScalarEENKUlvE_clEvENKUlvE_clEvEUlNS5_7complexIdEEE0_St5arrayIPcLm2EELi4E23TrivialOffsetCalculatorILi1EjESI_NS0_6memory15LoadWithoutCastENSJ_16StoreWithoutCastEEEviT_T0_T2_T3_T4_T5_$__internal_trig_reduction_slowpathd,(.L_x_71519 - $_ZN2at6native27unrolled_elementwise_kernelIZZZNS0_50_GLOBAL__N__2680c7bb_12_PowKernel_cu_7dd49032_316824pow_tensor_scalar_kernelERNS_18TensorIteratorBaseERKN3c106ScalarEENKUlvE_clEvENKUlvE_clEvEUlNS5_7complexIdEEE0_St5arrayIPcLm2EELi4E23TrivialOffsetCalculatorILi1EjESI_NS0_6memory15LoadWithoutCastENSJ_16StoreWithoutCastEEEviT_T0_T2_T3_T4_T5_$__internal_trig_reduction_slowpathd)
$_ZN2at6native27unrolled_elementwise_kernelIZZZNS0_50_GLOBAL__N__2680c7bb_12_PowKernel_cu_7dd49032_316824pow_tensor_scalar_kernelERNS_18TensorIteratorBaseERKN3c106ScalarEENKUlvE_clEvENKUlvE_clEvEUlNS5_7complexIdEEE0_St5arrayIPcLm2EELi4E23TrivialOffsetCalculatorILi1EjESI_NS0_6memory15LoadWithoutCastENSJ_16StoreWithoutCastEEEviT_T0_T2_T3_T4_T5_$__internal_trig_reduction_slowpathd:
[----:B------:R-:W-:Y:S01]  /*270d0*/  SHF.R.U32.HI R2, RZ, 0x14, R35 ;  /* 0x00000014ff027819 */ /* 0x000fe20000011623 */
[----:B------:R-:W-:-:S03]  /*270e0*/  IMAD.MOV.U32 R3, RZ, RZ, RZ ;  /* 0x000000ffff037224 */ /* 0x000fc600078e00ff */
        /* <DEDUP_REMOVED lines=13> */
[----:B------:R-:W-:Y:S01]  /*271c0*/  LOP3.LUT P0, R33, R33, 0x3f, RZ, 0xc0, !PT ;  /* 0x0000003f21217812 */ /* 0x000fe2000780c0ff */
[----:B------:R-:W-:Y:S01]  /*271d0*/  IMAD.MOV.U32 R4, RZ, RZ, R2 ;  /* 0x000000ffff047224 */ /* 0x000fe200078e0002 */
[----:B------:R-:W-:-:S13]  /*271e0*/  ISETP.GT.AND P1, PT, R36, R3, PT ;  /* 0x000000032400720c */ /* 0x000fda0003f24270 */
        /* <DEDUP_REMOVED lines=10> */
.L_x_32074:
[----:B-1----:R-:W-:Y:S02]  /*27290*/  R2UR UR4, R44 ;  /* 0x000000002c0472ca */ /* 0x002fe400000e0000 */
[----:B------:R-:W-:-:S13]  /*272a0*/  R2UR UR5, R45 ;  /* 0x000000002d0572ca */ /* 0x000fda00000e0000 */
[----:B------:R-:W2:Y:S01]  /*272b0*/  LDG.E.64.CONSTANT R42, desc[UR4][R36.64] ;  /* 0x00000004242a7981 */ /* 0x000ea2000c1e9b00 */
[----:B------:R-:W-:Y:S02]  /*272c0*/  VIADD R4, R4, 0x1 ;  /* 0x0000000104047836 */ /* 0x000fe40000000000 */
[----:B--2---:R-:W-:-:S04]  /*272d0*/  IMAD.WIDE.U32 R46, P1, R42, R5, R46 ;  /* 0x000000052a2e7225 */ /* 0x004fc8000782002e */
[----:B------:R-:W-:Y:S02]  /*272e0*/  IMAD R40, R42, R38, RZ ;  /* 0x000000262a287224 */ /* 0x000fe400078e02ff */
[----:B------:R-:W-:-:S03]  /*272f0*/  IMAD R39, R43, R5, RZ ;  /* 0x000000052b277224 */ /* 0x000fc600078e02ff */
[----:B------:R-:W-:-:S04]  /*27300*/  IADD3 R40, P3, R40, R47, RZ ;  /* 0x0000002f28287210 */ /* 0x000fc80007f7e0ff */
[----:B------:R-:W-:Y:S01]  /*27310*/  IADD3 R47, P4, R39, R40, RZ ;  /* 0x00000028272f7210 */ /* 0x000fe20007f9e0ff */
[----:B------:R-:W-:-:S04]  /*27320*/  IMAD.HI.U32 R40, R42, R38, RZ ;  /* 0x000000262a287227 */ /* 0x000fc800078e00ff */
[C---:B------:R-:W-:Y:S01]  /*27330*/  IMAD.HI.U32 R39, R43.reuse, R5, RZ ;  /* 0x000000052b277227 */ /* 0x040fe200078e00ff */
[----:B------:R0:W-:Y:S03]  /*27340*/  STL.64 [R0], R46 ;  /* 0x0000002e00007387 */ /* 0x0001e60000100a00 */
[----:B------:R-:W-:Y:S02]  /*27350*/  IMAD.X R40, RZ, RZ, R40, P1 ;  /* 0x000000ffff287224 */ /* 0x000fe400008e0628 */
[----:B------:R-:W-:-:S03]  /*27360*/  IMAD R42, R43, R38, RZ ;  /* 0x000000262b2a7224 */ /* 0x000fc600078e02ff */
[----:B------:R-:W-:Y:S01]  /*27370*/  IADD3.X R39, P1, R39, R40, RZ, P3, !PT ;  /* 0x0000002827277210 */ /* 0x000fe20001f3e4ff */
[----:B------:R-:W-:Y:S01]  /*27380*/  IMAD.HI.U32 R40, R43, R38, RZ ;  /* 0x000000262b287227 */ /* 0x000fe200078e00ff */
[----:B------:R-:W-:Y:S02]  /*27390*/  ISETP.GE.AND P3, PT, R4, R3, PT ;  /* 0x000000030400720c */ /* 0x000fe40003f66270 */
[----:B------:R-:W-:Y:S01]  /*273a0*/  IADD3.X R42, P4, R42, R39, RZ, P4, !PT ;  /* 0x000000272a2a7210 */ /* 0x000fe2000279e4ff */
[----:B------:R-:W-:Y:S01]  /*273b0*/  IMAD.X R40, RZ, RZ, R40, P1 ;  /* 0x000000ffff287224 */ /* 0x000fe200008e0628 */
[----:B------:R-:W-:Y:S01]  /*273c0*/  IADD3 R36, P1, R36, 0x8, RZ ;  /* 0x0000000824247810 */ /* 0x000fe20007f3e0ff */
[----:B0-----:R-:W-:Y:S02]  /*273d0*/  VIADD R0, R0, 0x8 ;  /* 0x0000000800007836 */ /* 0x001fe40000000000 */
[----:B------:R-:W-:Y:S02]  /*273e0*/  IMAD.X R43, RZ, RZ, R40, P4 ;  /* 0x000000ffff2b7224 */ /* 0x000fe400020e0628 */
[----:B------:R-:W-:-:S02]  /*273f0*/  IMAD.X R37, RZ, RZ, R37, P1 ;  /* 0x000000ffff257224 */ /* 0x000fc400008e0625 */
[----:B------:R-:W-:Y:S02]  /*27400*/  IMAD.MOV.U32 R46, RZ, RZ, R42 ;  /* 0x000000ffff2e7224 */ /* 0x000fe400078e002a */
[----:B------:R-:W-:Y:S01]  /*27410*/  IMAD.MOV.U32 R47, RZ, RZ, R43 ;  /* 0x000000ffff2f7224 */ /* 0x000fe200078e002b */
[----:B------:R-:W-:Y:S06]  /*27420*/  @!P3 BRA `(.L_x_32074) ;  /* 0xfffffffc0098b947 */ /* 0x000fec000383ffff */
.L_x_32073:
[----:B------:R-:W-:Y:S05]  /*27430*/  BSYNC B0 ;  /* 0x0000000000007941 */ /* 0x000fea0003800000 */
.L_x_32072:
        /* <DEDUP_REMOVED lines=9> */
[-C--:B------:R-:W-:Y:S02]  /*274d0*/  @P0 SHF.L.U64.HI R41, R4, R33.reuse, R5 ;  /* 0x0000002104290219 */ /* 0x080fe40000010205 */
[-CC-:B---3--:R-:W-:Y:S02]  /*274e0*/  @P0 SHF.R.U64 R37, R38, R0.reuse, R39.reuse ;  /* 0x0000000026250219 */ /* 0x188fe40000001227 */
[-C--:B------:R-:W-:Y:S02]  /*274f0*/  @P0 SHF.R.U32.HI R38, RZ, R0.reuse, R39 ;  /* 0x00000000ff260219 */ /* 0x080fe40000011627 */
[----:B------:R-:W-:Y:S02]  /*27500*/  @P0 SHF.R.U64 R39, R4, R0, R5 ;  /* 0x0000000004270219 */ /* 0x000fe40000001205 */
[----:B------:R-:W-:Y:S02]  /*27510*/  @P0 LOP3.LUT R4, R37, R36, RZ, 0xfc, !PT ;  /* 0x0000002425040212 */ /* 0x000fe400078efcff */
[----:B----4-:R-:W-:-:S02]  /*27520*/  @P0 SHF.L.U32 R36, R2, R33, RZ ;  /* 0x0000002102240219 */ /* 0x010fc400000006ff */
[----:B------:R-:W-:Y:S02]  /*27530*/  @P0 SHF.R.U32.HI R0, RZ, R0, R5 ;  /* 0x00000000ff000219 */ /* 0x000fe40000011605 */
[----:B------:R-:W-:Y:S02]  /*27540*/  @P0 SHF.L.U64.HI R33, R2, R33, R3 ;  /* 0x0000002102210219 */ /* 0x000fe40000010203 */
[----:B------:R-:W-:Y:S01]  /*27550*/  @P0 LOP3.LUT R5, R38, R41, RZ, 0xfc, !PT ;  /* 0x0000002926050212 */ /* 0x000fe200078efcff */
[----:B------:R-:W-:Y:S01]  /*27560*/  IMAD.MOV.U32 R41, RZ, RZ, RZ ;  /* 0x000000ffff297224 */ /* 0x000fe200078e00ff */
[----:B------:R-:W-:Y:S02]  /*27570*/  @P0 LOP3.LUT R2, R36, R39, RZ, 0xfc, !PT ;  /* 0x0000002724020212 */ /* 0x000fe400078efcff */
[C-C-:B------:R-:W-:Y:S01]  /*27580*/  SHF.L.U64.HI R36, R4.reuse, 0x2, R5.reuse ;  /* 0x0000000204247819 */ /* 0x140fe20000010205 */
[----:B------:R-:W-:Y:S01]  /*27590*/  IMAD.SHL.U32 R4, R4, 0x4, RZ ;  /* 0x0000000404047824 */ /* 0x000fe200078e00ff */
[----:B------:R-:W-:Y:S01]  /*275a0*/  SHF.R.U32.HI R5, RZ, 0x1e, R5 ;  /* 0x0000001eff057819 */ /* 0x000fe20000011605 */
[----:B------:R-:W-:Y:S01]  /*275b0*/  IMAD.SHL.U32 R38, R2, 0x4, RZ ;  /* 0x0000000402267824 */ /* 0x000fe200078e00ff */
[----:B------:R-:W-:-:S02]  /*275c0*/  @P0 LOP3.LUT R3, R33, R0, RZ, 0xfc, !PT ;  /* 0x0000000021030212 */ /* 0x000fc400078efcff */
[----:B------:R-:W-:Y:S02]  /*275d0*/  IADD3 RZ, P0, RZ, -R4, RZ ;  /* 0x80000004ffff7210 */ /* 0x000fe40007f1e0ff */
[----:B------:R-:W-:Y:S02]  /*275e0*/  LOP3.LUT R37, RZ, R36, RZ, 0x33, !PT ;  /* 0x00000024ff257212 */ /* 0x000fe400078e33ff */
[----:B------:R-:W-:Y:S02]  /*275f0*/  LOP3.LUT R5, R5, R38, RZ, 0xfc, !PT ;  /* 0x0000002605057212 */ /* 0x000fe400078efcff */
[----:B------:R-:W-:Y:S02]  /*27600*/  SHF.L.U64.HI R2, R2, 0x2, R3 ;  /* 0x0000000202027819 */ /* 0x000fe40000010203 */
[----:B------:R-:W-:Y:S02]  /*27610*/  IADD3.X R37, P0, RZ, R37, RZ, P0, !PT ;  /* 0x00000025ff257210 */ /* 0x000fe4000071e4ff */
[----:B------:R-:W-:-:S02]  /*27620*/  LOP3.LUT R38, RZ, R5, RZ, 0x33, !PT ;  /* 0x00000005ff267212 */ /* 0x000fc400078e33ff */
[----:B------:R-:W-:Y:S02]  /*27630*/  LOP3.LUT R33, RZ, R2, RZ, 0x33, !PT ;  /* 0x00000002ff217212 */ /* 0x000fe400078e33ff */
[----:B------:R-:W-:Y:S02]  /*27640*/  IADD3.X R38, P1, RZ, R38, RZ, P0, !PT ;  /* 0x00000026ff267210 */ /* 0x000fe4000073e4ff */
[----:B------:R-:W-:-:S03]  /*27650*/  SHF.R.U32.HI R0, RZ, 0x1d, R3 ;  /* 0x0000001dff007819 */ /* 0x000fc60000011603 */
[----:B------:R-:W-:Y:S01]  /*27660*/  IMAD.X R33, RZ, RZ, R33, P1 ;  /* 0x000000ffff217224 */ /* 0x000fe200008e0621 */
[----:B------:R-:W-:-:S04]  /*27670*/  LOP3.LUT P0, RZ, R0, 0x1, RZ, 0xc0, !PT ;  /* 0x0000000100ff7812 */ /* 0x000fc8000780c0ff */
[----:B------:R-:W-:Y:S02]  /*27680*/  SEL R2, R2, R33, !P0 ;  /* 0x0000002102027207 */ /* 0x000fe40004000000 */
[----:B------:R-:W-:Y:S02]  /*27690*/  SEL R5, R5, R38, !P0 ;  /* 0x0000002605057207 */ /* 0x000fe40004000000 */
[----:B------:R-:W-:-:S04]  /*276a0*/  ISETP.NE.U32.AND P1, PT, R2, RZ, PT ;  /* 0x000000ff0200720c */ /* 0x000fc80003f25070 */
[----:B------:R-:W-:Y:S01]  /*276b0*/  SEL R39, R5, R2, !P1 ;  /* 0x0000000205277207 */ /* 0x000fe20004800000 */
[----:B------:R-:W-:-:S03]  /*276c0*/  @P0 IMAD.MOV R4, RZ, RZ, -R4 ;  /* 0x000000ffff040224 */ /* 0x000fc600078e0a04 */
[----:B------:R-:W1:Y:S02]  /*276d0*/  FLO.U32 R38, R39 ;  /* 0x0000002700267300 */ /* 0x000e6400000e0000 */
[C---:B-1----:R-:W-:Y:S02]  /*276e0*/  IADD3 R33, -R38.reuse, 0x1f, RZ ;  /* 0x0000001f26217810 */ /* 0x042fe40007ffe1ff */
[----:B------:R-:W-:-:S03]  /*276f0*/  IADD3 R38, -R38, 0x3f, RZ ;  /* 0x0000003f26267810 */ /* 0x000fc60007ffe1ff */
[----:B------:R-:W-:Y:S01]  /*27700*/  @P1 IMAD.MOV R38, RZ, RZ, R33 ;  /* 0x000000ffff261224 */ /* 0x000fe200078e0221 */
[----:B------:R-:W-:-:S04]  /*27710*/  SEL R33, R36, R37, !P0 ;  /* 0x0000002524217207 */ /* 0x000fc80004000000 */
[C---:B------:R-:W-:Y:S02]  /*27720*/  ISETP.NE.U32.AND P1, PT, R38.reuse, RZ, PT ;  /* 0x000000ff2600720c */ /* 0x040fe40003f25070 */
[----:B0-----:R-:W-:Y:S02]  /*27730*/  IADD3 R40, -R38, 0x40, RZ ;  /* 0x0000004026287810 */ /* 0x001fe40007ffe1ff */
[----:B------:R-:W-:Y:S02]  /*27740*/  ISETP.NE.AND.EX P1, PT, RZ, RZ, PT, P1 ;  /* 0x000000ffff00720c */ /* 0x000fe40003f25310 */
[C---:B------:R-:W-:Y:S02]  /*27750*/  SHF.L.U32 R36, R5.reuse, R38, RZ ;  /* 0x0000002605247219 */ /* 0x040fe400000006ff */
[----:B------:R-:W-:Y:S02]  /*27760*/  SHF.R.U64 R37, R4, R40, R33 ;  /* 0x0000002804257219 */ /* 0x000fe40000001221 */
[----:B------:R-:W-:-:S02]  /*27770*/  SHF.L.U64.HI R4, R5, R38, R2 ;  /* 0x0000002605047219 */ /* 0x000fc40000010202 */
[----:B------:R-:W-:-:S05]  /*27780*/  SHF.R.U32.HI R33, RZ, R40, R33 ;  /* 0x00000028ff217219 */ /* 0x000fca0000011621 */
[----:B------:R-:W-:Y:S02]  /*27790*/  @P1 LOP3.LUT R5, R37, R36, RZ, 0xfc, !PT ;  /* 0x0000002425051212 */ /* 0x000fe400078efcff */
[----:B------:R-:W-:-:S03]  /*277a0*/  @P1 LOP3.LUT R2, R33, R4, RZ, 0xfc, !PT ;  /* 0x0000000421021212 */ /* 0x000fc600078efcff */
[----:B------:R-:W-:-:S04]  /*277b0*/  IMAD.WIDE.U32 R36, R5, 0x2168c235, RZ ;  /* 0x2168c23505247825 */ /* 0x000fc800078e00ff */
[----:B------:R-:W-:Y:S01]  /*277c0*/  IMAD.MOV.U32 R40, RZ, RZ, R37 ;  /* 0x000000ffff287224 */ /* 0x000fe200078e0025 */
[----:B------:R-:W-:Y:S01]  /*277d0*/  IADD3 RZ, P1, R36, R36, RZ ;  /* 0x0000002424ff7210 */ /* 0x000fe20007f3e0ff */
        /* <DEDUP_REMOVED lines=15> */
[----:B------:R-:W-:-:S03]  /*278d0*/  LOP3.LUT R4, R0, 0x1, RZ, 0xc0, !PT ;  /* 0x0000000100047812 */ /* 0x000fc600078ec0ff */
[----:B------:R-:W-:Y:S01]  /*278e0*/  IMAD.X R2, RZ, RZ, R2, P1 ;  /* 0x000000ffff027224 */ /* 0x000fe200008e0602 */
[----:B------:R-:W-:-:S04]  /*278f0*/  LEA.HI R3, R3, R4, RZ, 0x2 ;  /* 0x0000000403037211 */ /* 0x000fc800078f10ff */
[----:B------:R-:W-:-:S04]  /*27900*/  SHF.R.U64 R5, R5, 0xa, R2 ;  /* 0x0000000a05057819 */ /* 0x000fc80000001202 */
[----:B------:R-:W-:Y:S02]  /*27910*/  IADD3 R33, P1, R5, 0x1, RZ ;  /* 0x0000000105217810 */ /* 0x000fe40007f3e0ff */
[----:B------:R-:W-:Y:S02]  /*27920*/  SEL R5, RZ, 0x1, !P3 ;  /* 0x00000001ff057807 */ /* 0x000fe40005800000 */
[----:B------:R-:W-:Y:S02]  /*27930*/  LEA.HI.X R2, R2, RZ, RZ, 0x16, P1 ;  /* 0x000000ff02027211 */ /* 0x000fe400008fb4ff */
[----:B------:R-:W-:Y:S01]  /*27940*/  LOP3.LUT P1, R35, R35, 0x80000000, RZ, 0xc0, !PT ;  /* 0x8000000023237812 */ /* 0x000fe2000782c0ff */
[----:B------:R-:W-:Y:S01]  /*27950*/  IMAD.IADD R5, R5, 0x1, R38 ;  /* 0x0000000105057824 */ /* 0x000fe200078e0226 */
[--C-:B------:R-:W-:Y:S02]  /*27960*/  SHF.R.U64 R33, R33, 0x1, R2.reuse ;  /* 0x0000000121217819 */ /* 0x100fe40000001202 */
[----:B------:R-:W-:Y:S01]  /*27970*/  SHF.R.U32.HI R2, RZ, 0x1, R2 ;  /* 0x00000001ff027819 */ /* 0x000fe20000011602 */
[----:B------:R-:W-:Y:S01]  /*27980*/  IMAD.SHL.U32 R5, R5, 0x100000, RZ ;  /* 0x0010000005057824 */ /* 0x000fe200078e00ff */
[----:B------:R-:W-:-:S02]  /*27990*/  IADD3 R0, P3, P4, R33, -UR4, RZ ;  /* 0x8000000421007c10 */ /* 0x000fc4000fc7e0ff */
[----:B------:R-:W-:Y:S02]  /*279a0*/  @P0 LOP3.LUT R35, R35, 0x80000000, RZ, 0x3c, !PT ;  /* 0x8000000023230812 */ /* 0x000fe400078e3cff */
[----:B------:R-:W-:-:S03]  /*279b0*/  IADD3.X R2, R2, 0x3fe00000, ~R5, P3, P4 ;  /* 0x3fe0000002027810 */ /* 0x000fc60001fe8c05 */
[----:B------:R-:W-:Y:S01]  /*279c0*/  @P1 IMAD.MOV R3, RZ, RZ, -R3 ;  /* 0x000000ffff031224 */ /* 0x000fe200078e0a03 */
[----:B------:R-:W-:-:S07]  /*279d0*/  LOP3.LUT R35, R2, R35, RZ, 0xfc, !PT ;  /* 0x0000002302237212 */ /* 0x000fce00078efcff */
.L_x_32071:
[----:B------:R-:W-:Y:S02]  /*279e0*/  IMAD.MOV.U32 R5, RZ, RZ, R35 ;  /* 0x000000ffff057224 */ /* 0x000fe400078e0023 */
[----:B------:R-:W-:Y:S02]  /*279f0*/  IMAD.MOV.U32 R35, RZ, RZ, 0x0 ;  /* 0x00000000ff237424 */ /* 0x000fe400078e00ff */
[----:B------:R-:W-:Y:S02]  /*27a00*/  IMAD.MOV.U32 R4, RZ, RZ, R0 ;  /* 0x000000ffff047224 */ /* 0x000fe400078e0000 */
[----:B------:R-:W-:Y:S05]  /*27a10*/  RET.REL.NODEC R34 `(_ZN2at6native27unrolled_elementwise_kernelIZZZNS0_50_GLOBAL__N__2680c7bb_12_PowKernel_cu_7dd49032_316824pow_tensor_scalar_kernelERNS_18TensorIteratorBaseERKN3c106ScalarEENKUlvE_clEvENKUlvE_clEvEUlNS5_7complexIdEEE0_St5arrayIPcLm2EELi4E23TrivialOffsetCalculatorILi1EjESI_NS0_6memory15LoadWithoutCastENSJ_16StoreWithoutCastEEEviT_T0_T2_T3_T4_T5_) ;  /* 0xfffffd8422787950 */ /* 0x000fea0003c3ffff */
.L_x_32075:
        /* <DEDUP_REMOVED lines=14> */
.L_x_71519:


//--------------------- .text._ZN2at6native29vectorized_elementwise_kernelILi2EZZZNS0_50_GLOBAL__N__2680c7bb_12_PowKernel_cu_7dd49032_316824pow_tensor_scalar_kernelERNS_18TensorIteratorBaseERKN3c106ScalarEENKUlvE_clEvENKUlvE_clEvEUlNS5_7complexIdEEE0_St5arrayIPcLm2EEEEviT0_T1_ --------------------------
	.section	.text._ZN2at6native29vectorized_elementwise_kernelILi2EZZZNS0_50_GLOBAL__N__2680c7bb_12_PowKernel_cu_7dd49032_316824pow_tensor_scalar_kernelERNS_18TensorIteratorBaseERKN3c106ScalarEENKUlvE_clEvENKUlvE_clEvEUlNS5_7complexIdEEE0_St5arrayIPcLm2EEEEviT0_T1_,"ax",@progbits
	.align	128
        .global         _ZN2at6native29vectorized_elementwise_kernelILi2EZZZNS0_50_GLOBAL__N__2680c7bb_12_PowKernel_cu_7dd49032_316824pow_tensor_scalar_kernelERNS_18TensorIteratorBaseERKN3c106ScalarEENKUlvE_clEvENKUlvE_clEvEUlNS5_7complexIdEEE0_St5arrayIPcLm2EEEEviT0_T1_
        .type           _ZN2at6native29vectorized_elementwise_kernelILi2EZZZNS0_50_GLOBAL__N__2680c7bb_12_PowKernel_cu_7dd49032_316824pow_tensor_scalar_kernelERNS_18TensorIteratorBaseERKN3c106ScalarEENKUlvE_clEvENKUlvE_clEvEUlNS5_7complexIdEEE0_St5arrayIPcLm2EEEEviT0_T1_,@function
        .size           _ZN2at6native29vectorized_elementwise_kernelILi2EZZZNS0_50_GLOBAL__N__2680c7bb_12_PowKernel_cu_7dd49032_316824pow_tensor_scalar_kernelERNS_18TensorIteratorBaseERKN3c106ScalarEENKUlvE_clEvENKUlvE_clEvEUlNS5_7complexIdEEE0_St5arrayIPcLm2EEEEviT0_T1_,(.L_x_71521 - _ZN2at6native29vectorized_elementwise_kernelILi2EZZZNS0_50_GLOBAL__N__2680c7bb_12_PowKernel_cu_7dd49032_316824pow_tensor_scalar_kernelERNS_18TensorIteratorBaseERKN3c106ScalarEENKUlvE_clEvENKUlvE_clEvEUlNS5_7complexIdEEE0_St5arrayIPcLm2EEEEviT0_T1_)
        .other          _ZN2at6native29vectorized_elementwise_kernelILi2EZZZNS0_50_GLOBAL__N__2680c7bb_12_PowKernel_cu_7dd49032_316824pow_tensor_scalar_kernelERNS_18TensorIteratorBaseERKN3c106ScalarEENKUlvE_clEvENKUlvE_clEvEUlNS5_7complexIdEEE0_St5arrayIPcLm2EEEEviT0_T1_,@"STO_CUDA_ENTRY STV_DEFAULT"
_ZN2at6native29vectorized_elementwise_kernelILi2EZZZNS0_50_GLOBAL__N__2680c7bb_12_PowKernel_cu_7dd49032_316824pow_tensor_scalar_kernelERNS_18TensorIteratorBaseERKN3c106ScalarEENKUlvE_clEvENKUlvE_clEvEUlNS5_7complexIdEEE0_St5arrayIPcLm2EEEEviT0_T1_:
.text._ZN2at6native29vectorized_elementwise_kernelILi2EZZZNS0_50_GLOBAL__N__2680c7bb_12_PowKernel_cu_7dd49032_316824pow_tensor_scalar_kernelERNS_18TensorIteratorBaseERKN3c106ScalarEENKUlvE_clEvENKUlvE_clEvEUlNS5_7complexIdEEE0_St5arrayIPcLm2EEEEviT0_T1_:
[----:B------:R-:W0:Y:S08]  /*0000*/  LDC R1, c[0x0][0x28] ;  /* 0x00000a00ff017b82 */ /* 0x000e300000000800 */
[----:B------:R-:W1:Y:S01]  /*0010*/  S2UR UR5, SR_CTAID.X ;  /* 0x00000000000579c3 */ /* 0x000e620000002500 */
[----:B------:R-:W-:Y:S01]  /*0020*/  ULDC UR6, c[0x0][0x210] ;  /* 0x0000840000067ab9 */ /* 0x000fe20000000800 */
[----:B------:R-:W-:Y:S01]  /*0030*/  ULDC.64 UR10, c[0x0][0x208] ;  /* 0x00008200000a7ab9 */ /* 0x000fe20000000a00 */
[----:B0-----:R-:W-:Y:S01]  /*0040*/  VIADD R1, R1, 0xffffffd8 ;  /* 0xffffffd801017836 */ /* 0x001fe20000000000 */
[----:B-1----:R-:W-:-:S04]  /*0050*/  USHF.L.U32 UR5, UR5, 0xa, URZ ;  /* 0x0000000a05057899 */ /* 0x002fc8000800063f */
[----:B------:R-:W-:-:S04]  /*0060*/  UIADD3 UR6, -UR5, UR6, URZ ;  /* 0x0000000605067290 */ /* 0x000fc8000fffe13f */
[----:B------:R-:W-:-:S06]  /*0070*/  UISETP.GE.U32.AND UP0, UPT, UR6, 0x400, UPT ;  /* 0x000004000600788c */ /* 0x000fcc000bf06070 */
[----:B------:R-:W-:-:S13]  /*0080*/  PLOP3.LUT P0, PT, PT, PT, UP0, 0x80, 0x0 ;  /* 0x000000000000781c */ /* 0x000fda0003f0f008 */
[----:B------:R-:W-:Y:S05]  /*0090*/  @!P0 BRA `(.L_x_32076) ;  /* 0x000004cc00508947 */ /* 0x000fea0003800000 */
[----:B------:R-:W0:Y:S01]  /*00a0*/  S2R R44, SR_TID.X ;  /* 0x00000000002c7919 */ /* 0x000e220000002100 */
[----:B------:R-:W-:Y:S02]  /*00b0*/  ULDC.64 UR6, c[0x0][0x248] ;  /* 0x0000920000067ab9 */ /* 0x000fe40000000a00 */
[----:B------:R-:W-:-:S06]  /*00c0*/  UIMAD.WIDE UR6, UR5, 0x10, UR6 ;  /* 0x00000010050678a5 */ /* 0x000fcc000f8e0206 */
[----:B------:R-:W-:Y:S02]  /*00d0*/  IMAD.U32 R2, RZ, RZ, UR6 ;  /* 0x00000006ff027e24 */ /* 0x000fe4000f8e00ff */
[----:B------:R-:W-:Y:S02]  /*00e0*/  IMAD.U32 R3, RZ, RZ, UR7 ;  /* 0x00000007ff037e24 */ /* 0x000fe4000f8e00ff */
[----:B0-----:R-:W-:-:S05]  /*00f0*/  IMAD.WIDE.U32 R2, R44, 0x20, R2 ;  /* 0x000000202c027825 */ /* 0x001fca00078e0002 */
[----:B------:R-:W2:Y:S04]  /*0100*/  LDG.E.128 R8, desc[UR10][R2.64] ;  /* 0x0000000a02087981 */ /* 0x000ea8000c1e1d00 */
[----:B------:R0:W5:Y:S04]  /*0110*/  LDG.E.128 R28, desc[UR10][R2.64+0x10] ;  /* 0x0000100a021c7981 */ /* 0x000168000c1e1d00 */
[----:B------:R0:W5:Y:S04]  /*0120*/  LDG.E.128 R32, desc[UR10][R2.64+0x1000] ;  /* 0x0010000a02207981 */ /* 0x000168000c1e1d00 */
[----:B------:R0:W5:Y:S04]  /*0130*/  LDG.E.128 R36, desc[UR10][R2.64+0x1010] ;  /* 0x0010100a02247981 */ /* 0x000168000c1e1d00 */
[----:B------:R0:W5:Y:S04]  /*0140*/  LDG.E.128 R40, desc[UR10][R2.64+0x2000] ;  /* 0x0020000a02287981 */ /* 0x000168000c1e1d00 */
[----:B------:R0:W5:Y:S04]  /*0150*/  LDG.E.128 R12, desc[UR10][R2.64+0x2010] ;  /* 0x0020100a020c7981 */ /* 0x000168000c1e1d00 */
[----:B------:R0:W5:Y:S04]  /*0160*/  LDG.E.128 R16, desc[UR10][R2.64+0x3000] ;  /* 0x0030000a02107981 */ /* 0x000168000c1e1d00 */
[----:B------:R0:W5:Y:S01]  /*0170*/  LDG.E.128 R20, desc[UR10][R2.64+0x3010] ;  /* 0x0030100a02147981 */ /* 0x000162000c1e1d00 */
[----:B------:R-:W-:Y:S01]  /*0180*/  BSSY B1, `(.L_x_32077) ;  /* 0x000076e000017945 */ /* 0x000fe20003800000 */
[----:B--2---:R-:W-:-:S14]  /*0190*/  DSETP.NAN.AND P0, PT, R8, R10, PT ;  /* 0x0000000a0800722a */ /* 0x004fdc0003f08000 */
[----:B0-----:R-:W-:Y:S05]  /*01a0*/  @P0 BRA `(.L_x_32078) ;  /* 0x00000068006c0947 */ /* 0x001fea0003800000 */
        /* <DEDUP_REMOVED lines=113> */
.L_x_32084:
        /* <DEDUP_REMOVED lines=21> */
[----:B-----5:R-:W-:Y:S05]  /*0a10*/  CALL.REL.NOINC `($__internal_74_$__cuda_sm20_div_rn_f64_full) ;  /* 0x0000099400fc7944 */ /* 0x020fea0003c00000 */
.L_x_32087:
[----:B------:R-:W-:Y:S05]  /*0a20*/  BSYNC B3 ;  /* 0x0000000000037941 */ /* 0x000fea0003800000 */
.L_x_32086:
        /* <DEDUP_REMOVED lines=29> */
.L_x_32085:
[----:B------:R-:W-:Y:S05]  /*0c00*/  BSYNC B2 ;  /* 0x0000000000027941 */ /* 0x000fea0003800000 */
.L_x_32083:
        /* <DEDUP_REMOVED lines=21> */
.L_x_32089:
[----:B------:R-:W-:Y:S05]  /*0d60*/  BSYNC B2 ;  /* 0x0000000000027941 */ /* 0x000fea0003800000 */
.L_x_32088:
        /* <DEDUP_REMOVED lines=82> */
.L_x_32091:
[----:B------:R-:W-:-:S04]  /*1290*/  ISETP.GE.AND P0, PT, R9, RZ, PT ;  /* 0x000000ff0900720c */ /* 0x000fc80003f06270 */
[----:B------:R-:W-:Y:S02]  /*12a0*/  FSEL R2, RZ, 3.37028055040000000000e+12, P0 ;  /* 0x54442d18ff027808 */ /* 0x000fe40000000000 */
[----:B------:R-:W-:-:S07]  /*12b0*/  FSEL R3, RZ, 2.1426990032196044922, P0 ;  /* 0x400921fbff037808 */ /* 0x000fce0000000000 */
.L_x_32092:
[----:B------:R-:W-:Y:S05]  /*12c0*/  BSYNC B0 ;  /* 0x0000000000007941 */ /* 0x000fea0003800000 */
.L_x_32090:
[----:B------:R-:W-:Y:S01]  /*12d0*/  DADD R8, |R8|, |R10| ;  /* 0x0000000008087229 */ /* 0x000fe2000000060a */
[----:B------:R-:W-:Y:S01]  /*12e0*/  LOP3.LUT R11, R3, 0x80000000, R11, 0xb8, !PT ;  /* 0x80000000030b7812 */ /* 0x000fe200078eb80b */
[----:B------:R-:W-:-:S06]  /*12f0*/  DMUL R24, R24, 0.5 ;  /* 0x3fe0000018187828 */ /* 0x000fcc0000000000 */
[----:B------:R-:W-:-:S06]  /*1300*/  DSETP.GTU.AND P0, PT, |R8|, +INF , PT ;  /* 0x7ff000000800742a */ /* 0x000fcc0003f0c200 */
[----:B------:R-:W-:Y:S02]  /*1310*/  FSEL R2, R8, R2, P0 ;  /* 0x0000000208027208 */ /* 0x000fe40000000000 */
[----:B------:R-:W-:Y:S01]  /*1320*/  FSEL R3, R9, R11, P0 ;  /* 0x0000000b09037208 */ /* 0x000fe20000000000 */
[----:B------:R-:W-:Y:S06]  /*1330*/  BRA `(.L_x_32093) ;  /* 0x0000006400487947 */ /* 0x000fec0003800000 */
.L_x_32082:
        /* <DEDUP_REMOVED lines=99> */
.L_x_32096:
[----:B------:R-:W-:Y:S05]  /*1970*/  BSYNC B0 ;  /* 0x0000000000007941 */ /* 0x000fea0003800000 */
.L_x_32095:
[----:B------:R-:W-:Y:S04]  /*1980*/  BSSY B2, `(.L_x_32097) ;  /* 0x0000008000027945 */ /* 0x000fe80003800000 */
[----:B------:R-:W-:Y:S05]  /*1990*/  @P4 BRA P5, `(.L_x_32098) ;  /* 0x0000000000184947 */ /* 0x000fea0002800000 */
[----:B------:R-:W-:Y:S01]  /*19a0*/  IMAD.MOV.U32 R0, RZ, RZ, R26 ;  /* 0x000000ffff007224 */ /* 0x000fe200078e001a */
[----:B------:R-:W-:Y:S01]  /*19b0*/  MOV R4, 0x1a00 ;  /* 0x00001a0000047802 */ /* 0x000fe20000000f00 */
[----:B------:R-:W-:Y:S02]  /*19c0*/  IMAD.MOV.U32 R5, RZ, RZ, R27 ;  /* 0x000000ffff057224 */ /* 0x000fe400078e001b */
[----:B------:R-:W-:Y:S02]  /*19d0*/  IMAD.MOV.U32 R2, RZ, RZ, R46 ;  /* 0x000000ffff027224 */ /* 0x000fe400078e002e */
[----:B------:R-:W-:-:S07]  /*19e0*/  IMAD.MOV.U32 R3, RZ, RZ, R47 ;  /* 0x000000ffff037224 */ /* 0x000fce00078e002f */
[----:B-----5:R-:W-:Y:S05]  /*19f0*/  CALL.REL.NOINC `($__internal_74_$__cuda_sm20_div_rn_f64_full) ;  /* 0x0000098800047944 */ /* 0x020fea0003c00000 */
.L_x_32098:
[----:B------:R-:W-:Y:S05]  /*1a00*/  BSYNC B2 ;  /* 0x0000000000027941 */ /* 0x000fea0003800000 */
.L_x_32097:
        /* <DEDUP_REMOVED lines=82> */
.L_x_32100:
[----:B------:R-:W-:-:S04]  /*1f30*/  ISETP.GE.AND P0, PT, R9, RZ, PT ;  /* 0x000000ff0900720c */ /* 0x000fc80003f06270 */
[----:B------:R-:W-:Y:S02]  /*1f40*/  FSEL R2, RZ, 3.37028055040000000000e+12, P0 ;  /* 0x54442d18ff027808 */ /* 0x000fe40000000000 */
[----:B------:R-:W-:-:S07]  /*1f50*/  FSEL R3, RZ, 2.1426990032196044922, P0 ;  /* 0x400921fbff037808 */ /* 0x000fce0000000000 */
.L_x_32101:
[----:B------:R-:W-:Y:S05]  /*1f60*/  BSYNC B0 ;  /* 0x0000000000007941 */ /* 0x000fea0003800000 */
.L_x_32099:
[----:B------:R-:W-:Y:S01]  /*1f70*/  DADD R8, |R8|, |R10| ;  /* 0x0000000008087229 */ /* 0x000fe2000000060a */
[----:B------:R-:W-:Y:S01]  /*1f80*/  LOP3.LUT R11, R3, 0x80000000, R11, 0xb8, !PT ;  /* 0x80000000030b7812 */ /* 0x000fe200078eb80b */
[----:B------:R-:W-:-:S06]  /*1f90*/  DMUL R24, R24, 0.5 ;  /* 0x3fe0000018187828 */ /* 0x000fcc0000000000 */
[----:B------:R-:W-:-:S06]  /*1fa0*/  DSETP.GTU.AND P0, PT, |R8|, +INF , PT ;  /* 0x7ff000000800742a */ /* 0x000fcc0003f0c200 */
[----:B------:R-:W-:Y:S02]  /*1fb0*/  FSEL R2, R8, R2, P0 ;  /* 0x0000000208027208 */ /* 0x000fe40000000000 */
[----:B------:R-:W-:Y:S01]  /*1fc0*/  FSEL R3, R9, R11, P0 ;  /* 0x0000000b09037208 */ /* 0x000fe20000000000 */
[----:B------:R-:W-:Y:S06]  /*1fd0*/  BRA `(.L_x_32093) ;  /* 0x0000005800207947 */ /* 0x000fec0003800000 */
.L_x_32094:
        /* <DEDUP_REMOVED lines=29> */
.L_x_32103:
        /* <DEDUP_REMOVED lines=49> */
[----:B------:R-:W-:-:S06]  /*24c0*/  FSEL R65, R65, R55, !P2 ;  /* 0x0000003741417208 */ /* 0x000fcc0005000000 */
        /* <DEDUP_REMOVED lines=23> */
[----:B------:R-:W-:Y:S01]  /*2640*/  IMAD.MOV.U32 R60, RZ, RZ, R0 ;  /* 0x000000ffff3c7224 */ /* 0x000fe200078e0000 */
[----:B------:R-:W-:Y:S06]  /*2650*/  @P0 BRA `(.L_x_32103) ;  /* 0xfffffff800d40947 */ /* 0x000fec000383ffff */
[----:B------:R-:W-:Y:S05]  /*2660*/  BSYNC B0 ;  /* 0x0000000000007941 */ /* 0x000fea0003800000 */
.L_x_32102:
        /* <DEDUP_REMOVED lines=97> */
.L_x_32105:
        /* <DEDUP_REMOVED lines=22> */
.L_x_32108:
[----:B------:R-:W-:Y:S05]  /*2de0*/  BSYNC B3 ;  /* 0x0000000000037941 */ /* 0x000fea0003800000 */
.L_x_32107:
        /* <DEDUP_REMOVED lines=29> */
.L_x_32106:
[----:B------:R-:W-:Y:S05]  /*2fc0*/  BSYNC B2 ;  /* 0x0000000000027941 */ /* 0x000fea0003800000 */
.L_x_32104:
        /* <DEDUP_REMOVED lines=21> */
.L_x_32110:
[----:B------:R-:W-:Y:S05]  /*3120*/  BSYNC B2 ;  /* 0x0000000000027941 */ /* 0x000fea0003800000 */
.L_x_32109:
        /* <DEDUP_REMOVED lines=82> */
.L_x_32112:
[----:B------:R-:W-:-:S04]  /*3650*/  ISETP.GE.AND P0, PT, R9, RZ, PT ;  /* 0x000000ff0900720c */ /* 0x000fc80003f06270 */
[----:B------:R-:W-:Y:S02]  /*3660*/  FSEL R2, RZ, 3.37028055040000000000e+12, P0 ;  /* 0x54442d18ff027808 */ /* 0x000fe40000000000 */
[----:B------:R-:W-:-:S07]  /*3670*/  FSEL R3, RZ, 2.1426990032196044922, P0 ;  /* 0x400921fbff037808 */ /* 0x000fce0000000000 */
.L_x_32113:
[----:B------:R-:W-:Y:S05]  /*3680*/  BSYNC B0 ;  /* 0x0000000000007941 */ /* 0x000fea0003800000 */
.L_x_32111:
[----:B------:R-:W-:Y:S01]  /*3690*/  DADD R8, |R8|, |R10| ;  /* 0x0000000008087229 */ /* 0x000fe2000000060a */
[----:B------:R-:W-:Y:S01]  /*36a0*/  LOP3.LUT R11, R3, 0x80000000, R11, 0xb8, !PT ;  /* 0x80000000030b7812 */ /* 0x000fe200078eb80b */
[----:B------:R-:W-:-:S06]  /*36b0*/  DMUL R24, R24, 0.5 ;  /* 0x3fe0000018187828 */ /* 0x000fcc0000000000 */
[----:B------:R-:W-:-:S06]  /*36c0*/  DSETP.GTU.AND P0, PT, |R8|, +INF , PT ;  /* 0x7ff000000800742a */ /* 0x000fcc0003f0c200 */
[----:B------:R-:W-:Y:S02]  /*36d0*/  FSEL R2, R8, R2, P0 ;  /* 0x0000000208027208 */ /* 0x000fe40000000000 */
[----:B------:R-:W-:Y:S01]  /*36e0*/  FSEL R3, R9, R11, P0 ;  /* 0x0000000b09037208 */ /* 0x000fe20000000000 */
[----:B------:R-:W-:Y:S06]  /*36f0*/  BRA `(.L_x_32093) ;  /* 0x0000004000587947 */ /* 0x000fec0003800000 */
.L_x_32081:
        /* <DEDUP_REMOVED lines=135> */
.L_x_32115:
[----:B------:R-:W-:Y:S05]  /*3f70*/  BSYNC B0 ;  /* 0x0000000000007941 */ /* 0x000fea0003800000 */
.L_x_32114:
        /* <DEDUP_REMOVED lines=8> */
.L_x_32117:
[----:B------:R-:W-:Y:S05]  /*4000*/  BSYNC B2 ;  /* 0x0000000000027941 */ /* 0x000fea0003800000 */
.L_x_32116:
        /* <DEDUP_REMOVED lines=82> */
.L_x_32119:
[----:B------:R-:W-:-:S04]  /*4530*/  ISETP.GE.AND P0, PT, R9, RZ, PT ;  /* 0x000000ff0900720c */ /* 0x000fc80003f06270 */
[----:B------:R-:W-:Y:S02]  /*4540*/  FSEL R2, RZ, 3.37028055040000000000e+12, P0 ;  /* 0x54442d18ff027808 */ /* 0x000fe40000000000 */
[----:B------:R-:W-:-:S07]  /*4550*/  FSEL R3, RZ, 2.1426990032196044922, P0 ;  /* 0x400921fbff037808 */ /* 0x000fce0000000000 */
.L_x_32120:
[----:B------:R-:W-:Y:S05]  /*4560*/  BSYNC B0 ;  /* 0x0000000000007941 */ /* 0x000fea0003800000 */
.L_x_32118:
[----:B------:R-:W-:Y:S01]  /*4570*/  DADD R8, |R8|, |R10| ;  /* 0x0000000008087229 */ /* 0x000fe2000000060a */
[----:B------:R-:W-:-:S07]  /*4580*/  LOP3.LUT R11, R3, 0x80000000, R11, 0xb8, !PT ;  /* 0x80000000030b7812 */ /* 0x000fce00078eb80b */
[----:B------:R-:W-:-:S06]  /*4590*/  DSETP.GTU.AND P0, PT, |R8|, +INF , PT ;  /* 0x7ff000000800742a */ /* 0x000fcc0003f0c200 */
[----:B------:R-:W-:Y:S02]  /*45a0*/  FSEL R2, R8, R2, P0 ;  /* 0x0000000208027208 */ /* 0x000fe40000000000 */
[----:B------:R-:W-:Y:S01]  /*45b0*/  FSEL R3, R9, R11, P0 ;  /* 0x0000000b09037208 */ /* 0x000fe20000000000 */
[----:B------:R-:W-:Y:S06]  /*45c0*/  BRA `(.L_x_32093) ;  /* 0x0000003000a47947 */ /* 0x000fec0003800000 */
.L_x_32080:
        /* <DEDUP_REMOVED lines=90> */
.L_x_32123:
        /* <DEDUP_REMOVED lines=22> */
.L_x_32126:
[----:B------:R-:W-:Y:S05]  /*4cd0*/  BSYNC B3 ;  /* 0x0000000000037941 */ /* 0x000fea0003800000 */
.L_x_32125:
[----:B------:R-:W-:Y:S01]  /*4ce0*/  DMUL R2, R24, R2 ;  /* 0x0000000218027228 */ /* 0x000fe20000000000 */
[----:B------:R-:W-:Y:S01]  /*4cf0*/  IMAD.MOV.U32 R46, RZ, RZ, -0x314d23bc ;  /* 0xceb2dc44ff2e7424 */ /* 0x000fe200078e00ff */
[----:B------:R-:W-:Y:S01]  /*4d00*/  UMOV UR6, 0x2fbe14b5 ;  /* 0x2fbe14b500067882 */ /* 0x000fe20000000000 */
[----:B------:R-:W-:Y:S01]  /*4d10*/  IMAD.MOV.U32 R47, RZ, RZ, 0x3ed087ff ;  /* 0x3ed087ffff2f7424 */ /* 0x000fe200078e00ff */
[----:B------:R-:W-:-:S04]  /*4d20*/  UMOV UR7, 0x3eb372fb ;  /* 0x3eb372fb00077882 */ /* 0x000fc80000000000 */
[----:B------:R-:W-:-:S08]  /*4d30*/  DADD R4, -R2, R24 ;  /* 0x0000000002047229 */ /* 0x000fd00000000118 */
        /* <DEDUP_REMOVED lines=23> */
.L_x_32124:
[----:B------:R-:W-:Y:S05]  /*4eb0*/  BSYNC B2 ;  /* 0x0000000000027941 */ /* 0x000fea0003800000 */
.L_x_32122:
        /* <DEDUP_REMOVED lines=83> */
.L_x_32121:
        /* <DEDUP_REMOVED lines=76> */
[----:B------:R-:W-:Y:S01]  /*58b0*/  DMUL R24, R26, 0.5 ;  /* 0x3fe000001a187828 */ /* 0x000fe20000000000 */
[----:B------:R-:W-:Y:S01]  /*58c0*/  @!P2 FSEL R5, R2, 1.8213495016098022461, !P0 ;  /* 0x3fe921fb0205a808 */ /* 0x000fe20004000000 */
[----:B------:R-:W-:Y:S01]  /*58d0*/  DSETP.GTU.AND P1, PT, |R8|, +INF , PT ;  /* 0x7ff000000800742a */ /* 0x000fe20003f2c200 */
[----:B------:R-:W-:-:S02]  /*58e0*/  @!P2 FSEL R3, R0, 3.37028055040000000000e+12, !P0 ;  /* 0x54442d180003a808 */ /* 0x000fc40004000000 */
[----:B------:R-:W-:-:S03]  /*58f0*/  LOP3.LUT R5, R5, 0x80000000, R11, 0xb8, !PT ;  /* 0x8000000005057812 */ /* 0x000fc600078eb80b */
[----:B------:R-:W-:Y:S01]  /*5900*/  DMUL R24, R26, R24 ;  /* 0x000000181a187228 */ /* 0x000fe20000000000 */
[----:B------:R-:W-:Y:S02]  /*5910*/  FSEL R2, R8, R3, P1 ;  /* 0x0000000308027208 */ /* 0x000fe40000800000 */
[----:B------:R-:W-:Y:S01]  /*5920*/  FSEL R3, R9, R5, P1 ;  /* 0x0000000509037208 */ /* 0x000fe20000800000 */
[----:B------:R-:W-:Y:S07]  /*5930*/  BRA `(.L_x_32093) ;  /* 0x0000001c00c87947 */ /* 0x000fee0003800000 */
.L_x_32079:
        /* <DEDUP_REMOVED lines=22> */
[----:B-----5:R-:W-:Y:S05]  /*5aa0*/  CALL.REL.NOINC `($__internal_74_$__cuda_sm20_div_rn_f64_full) ;  /* 0x0000094400d87944 */ /* 0x020fea0003c00000 */
.L_x_32128:
[----:B------:R-:W-:Y:S05]  /*5ab0*/  BSYNC B2 ;  /* 0x0000000000027941 */ /* 0x000fea0003800000 */
.L_x_32127:
        /* <DEDUP_REMOVED lines=24> */
[----:B------:R-:W-:Y:S02]  /*5c40*/  IMAD.MOV.U32 R4, RZ, RZ, R2 ;  /* 0x000000ffff047224 */ /* 0x000fe400078e0002 */
[----:B------:R-:W-:-:S07]  /*5c50*/  IMAD.MOV.U32 R5, RZ, RZ, R3 ;  /* 0x000000ffff057224 */ /* 0x000fce00078e0003 */
.L_x_32130:
[----:B------:R-:W-:Y:S05]  /*5c60*/  BSYNC B2 ;  /* 0x0000000000027941 */ /* 0x000fea0003800000 */
.L_x_32129:
        /* <DEDUP_REMOVED lines=136> */
.L_x_32132:
[----:B------:R-:W-:Y:S05]  /*64f0*/  BSYNC B0 ;  /* 0x0000000000007941 */ /* 0x000fea0003800000 */
.L_x_32131:
        /* <DEDUP_REMOVED lines=8> */
.L_x_32134:
[----:B------:R-:W-:Y:S05]  /*6580*/  BSYNC B2 ;  /* 0x0000000000027941 */ /* 0x000fea0003800000 */
.L_x_32133:
        /* <DEDUP_REMOVED lines=82> */
.L_x_32136:
[----:B------:R-:W-:-:S04]  /*6ab0*/  ISETP.GE.AND P0, PT, R9, RZ, PT ;  /* 0x000000ff0900720c */ /* 0x000fc80003f06270 */
[----:B------:R-:W-:Y:S02]  /*6ac0*/  FSEL R2, RZ, 3.37028055040000000000e+12, P0 ;  /* 0x54442d18ff027808 */ /* 0x000fe40000000000 */
[----:B------:R-:W-:-:S07]  /*6ad0*/  FSEL R3, RZ, 2.1426990032196044922, P0 ;  /* 0x400921fbff037808 */ /* 0x000fce0000000000 */
.L_x_32137:
[----:B------:R-:W-:Y:S05]  /*6ae0*/  BSYNC B0 ;  /* 0x0000000000007941 */ /* 0x000fea0003800000 */
.L_x_32135:
[----:B------:R-:W-:Y:S01]  /*6af0*/  DADD R8, |R8|, |R10| ;  /* 0x0000000008087229 */ /* 0x000fe2000000060a */
[----:B------:R-:W-:Y:S01]  /*6b00*/  LOP3.LUT R11, R3, 0x80000000, R11, 0xb8, !PT ;  /* 0x80000000030b7812 */ /* 0x000fe200078eb80b */
[----:B------:R-:W-:-:S06]  /*6b10*/  DADD R24, R24, 1 ;  /* 0x3ff0000018187429 */ /* 0x000fcc0000000000 */
[----:B------:R-:W-:-:S06]  /*6b20*/  DSETP.GTU.AND P0, PT, |R8|, +INF , PT ;  /* 0x7ff000000800742a */ /* 0x000fcc0003f0c200 */
[----:B------:R-:W-:Y:S02]  /*6b30*/  FSEL R2, R8, R2, P0 ;  /* 0x0000000208027208 */ /* 0x000fe40000000000 */
[----:B------:R-:W-:Y:S01]  /*6b40*/  FSEL R3, R9, R11, P0 ;  /* 0x0000000b09037208 */ /* 0x000fe20000000000 */
[----:B------:R-:W-:Y:S06]  /*6b50*/  BRA `(.L_x_32093) ;  /* 0x0000000c00407947 */ /* 0x000fec0003800000 */
.L_x_32078:
        /* <DEDUP_REMOVED lines=109> */
.L_x_32139:
[----:B------:R-:W-:Y:S05]  /*7230*/  BSYNC B0 ;  /* 0x0000000000007941 */ /* 0x000fea0003800000 */
.L_x_32138:
[----:B------:R-:W-:Y:S04]  /*7240*/  BSSY B2, `(.L_x_32140) ;  /* 0x0000007000027945 */ /* 0x000fe80003800000 */
[----:B------:R-:W-:Y:S05]  /*7250*/  @P4 BRA P5, `(.L_x_32141) ;  /* 0x0000000000144947 */ /* 0x000fea0002800000 */
[----:B------:R-:W-:Y:S01]  /*7260*/  IMAD.MOV.U32 R0, RZ, RZ, R4 ;  /* 0x000000ffff007224 */ /* 0x000fe200078e0004 */
[----:B------:R-:W-:Y:S01]  /*7270*/  MOV R4, 0x72b0 ;  /* 0x000072b000047802 */ /* 0x000fe20000000f00 */
[----:B------:R-:W-:Y:S02]  /*7280*/  IMAD.MOV.U32 R2, RZ, RZ, R26 ;  /* 0x000000ffff027224 */ /* 0x000fe400078e001a */
[----:B------:R-:W-:-:S07]  /*7290*/  IMAD.MOV.U32 R3, RZ, RZ, R27 ;  /* 0x000000ffff037224 */ /* 0x000fce00078e001b */
[----:B-----5:R-:W-:Y:S05]  /*72a0*/  CALL.REL.NOINC `($__internal_74_$__cuda_sm20_div_rn_f64_full) ;  /* 0x0000092c00d87944 */ /* 0x020fea0003c00000 */
.L_x_32141:
[----:B------:R-:W-:Y:S05]  /*72b0*/  BSYNC B2 ;  /* 0x0000000000027941 */ /* 0x000fea0003800000 */
.L_x_32140:
        /* <DEDUP_REMOVED lines=82> */
.L_x_32143:
[----:B------:R-:W-:Y:S02]  /*77e0*/  FSEL R2, RZ, 3.37028055040000000000e+12, P2 ;  /* 0x54442d18ff027808 */ /* 0x000fe40001000000 */
[----:B------:R-:W-:-:S07]  /*77f0*/  FSEL R3, RZ, 2.1426990032196044922, P2 ;  /* 0x400921fbff037808 */ /* 0x000fce0001000000 */
.L_x_32144:
[----:B------:R-:W-:Y:S05]  /*7800*/  BSYNC B0 ;  /* 0x0000000000007941 */ /* 0x000fea0003800000 */
.L_x_32142:
[----:B------:R-:W-:Y:S01]  /*7810*/  DADD R8, |R8|, |R10| ;  /* 0x0000000008087229 */ /* 0x000fe2000000060a */
[----:B------:R-:W-:-:S07]  /*7820*/  LOP3.LUT R11, R3, 0x80000000, R11, 0xb8, !PT ;  /* 0x80000000030b7812 */ /* 0x000fce00078eb80b */
[----:B------:R-:W-:-:S06]  /*7830*/  DSETP.GTU.AND P0, PT, |R8|, +INF , PT ;  /* 0x7ff000000800742a */ /* 0x000fcc0003f0c200 */
[----:B------:R-:W-:Y:S02]  /*7840*/  FSEL R2, R8, R2, P0 ;  /* 0x0000000208027208 */ /* 0x000fe40000000000 */
[----:B------:R-:W-:-:S07]  /*7850*/  FSEL R3, R9, R11, P0 ;  /* 0x0000000b09037208 */ /* 0x000fce0000000000 */
.L_x_32093:
[----:B------:R-:W-:Y:S05]  /*7860*/  BSYNC B1 ;  /* 0x0000000000017941 */ /* 0x000fea0003800000 */
.L_x_32077:
        /* <DEDUP_REMOVED lines=78> */
.L_x_32151:
[----:B------:R-:W-:Y:S05]  /*7d50*/  BSYNC B0 ;  /* 0x0000000000007941 */ /* 0x000fea0003800000 */
.L_x_32150:
        /* <DEDUP_REMOVED lines=21> */
[----:B-----5:R-:W-:Y:S05]  /*7eb0*/  CALL.REL.NOINC `($_ZN2at6native29vectorized_elementwise_kernelILi2EZZZNS0_50_GLOBAL__N__2680c7bb_12_PowKernel_cu_7dd49032_316824pow_tensor_scalar_kernelERNS_18TensorIteratorBaseERKN3c106ScalarEENKUlvE_clEvENKUlvE_clEvEUlNS5_7complexIdEEE0_St5arrayIPcLm2EEEEviT0_T1_$__internal_trig_reduction_slowpathd) ;  /* 0x0000092800687944 */ /* 0x020fea0003c00000 */
[----:B------:R-:W-:Y:S02]  /*7ec0*/  IMAD.MOV.U32 R2, RZ, RZ, R5 ;  /* 0x000000ffff027224 */ /* 0x000fe400078e0005 */
[----:B------:R-:W-:Y:S02]  /*7ed0*/  IMAD.MOV.U32 R24, RZ, RZ, R6 ;  /* 0x000000ffff187224 */ /* 0x000fe400078e0006 */
[----:B------:R-:W-:Y:S01]  /*7ee0*/  IMAD.MOV.U32 R25, RZ, RZ, R7 ;  /* 0x000000ffff197224 */ /* 0x000fe200078e0007 */
[----:B------:R-:W-:Y:S06]  /*7ef0*/  BRA `(.L_x_32154) ;  /* 0x0000000000087947 */ /* 0x000fec0003800000 */
.L_x_32153:
[----:B------:R-:W-:Y:S01]  /*7f00*/  DMUL R24, RZ, R46 ;  /* 0x0000002eff187228 */ /* 0x000fe20000000000 */
[----:B------:R-:W-:-:S10]  /*7f10*/  IMAD.MOV.U32 R2, RZ, RZ, RZ ;  /* 0x000000ffff027224 */ /* 0x000fd400078e00ff */
.L_x_32154:
[----:B------:R-:W-:Y:S05]  /*7f20*/  BSYNC B2 ;  /* 0x0000000000027941 */ /* 0x000fea0003800000 */
.L_x_32152:
        /* <DEDUP_REMOVED lines=49> */
.L_x_32156:
[----:B------:R-:W-:Y:S01]  /*8240*/  DMUL R2, RZ, R46 ;  /* 0x0000002eff027228 */ /* 0x000fe20000000000 */
[----:B------:R-:W-:-:S10]  /*8250*/  IMAD.MOV.U32 R0, RZ, RZ, RZ ;  /* 0x000000ffff007224 */ /* 0x000fd400078e00ff */
.L_x_32157:
[----:B------:R-:W-:Y:S05]  /*8260*/  BSYNC B2 ;  /* 0x0000000000027941 */ /* 0x000fea0003800000 */
.L_x_32155:
        /* <DEDUP_REMOVED lines=25> */
.L_x_32149:
        /* <DEDUP_REMOVED lines=63> */
.L_x_32160:
[----:B------:R-:W-:Y:S05]  /*87f0*/  BSYNC B0 ;  /* 0x0000000000007941 */ /* 0x000fea0003800000 */
.L_x_32159:
        /* <DEDUP_REMOVED lines=26> */
.L_x_32162:
[----:B------:R-:W-:Y:S01]  /*89a0*/  DMUL R24, RZ, R46 ;  /* 0x0000002eff187228 */ /* 0x000fe20000000000 */
[----:B------:R-:W-:-:S10]  /*89b0*/  IMAD.MOV.U32 R2, RZ, RZ, RZ ;  /* 0x000000ffff027224 */ /* 0x000fd400078e00ff */
.L_x_32163:
[----:B------:R-:W-:Y:S05]  /*89c0*/  BSYNC B2 ;  /* 0x0000000000027941 */ /* 0x000fea0003800000 */
.L_x_32161:
        /* <DEDUP_REMOVED lines=49> */
.L_x_32165:
[----:B------:R-:W-:Y:S01]  /*8ce0*/  DMUL R2, RZ, R46 ;  /* 0x0000002eff027228 */ /* 0x000fe20000000000 */
[----:B------:R-:W-:-:S10]  /*8cf0*/  IMAD.MOV.U32 R0, RZ, RZ, RZ ;  /* 0x000000ffff007224 */ /* 0x000fd400078e00ff */
.L_x_32166:
[----:B------:R-:W-:Y:S05]  /*8d00*/  BSYNC B2 ;  /* 0x0000000000027941 */ /* 0x000fea0003800000 */
.L_x_32164:
        /* <DEDUP_REMOVED lines=39> */
.L_x_32148:
        /* <DEDUP_REMOVED lines=11> */
.L_x_32167:
[----:B------:R-:W-:-:S10]  /*9030*/  DADD R24, R46, -R46 ;  /* 0x000000002e187229 */ /* 0x000fd4000000082e */
[----:B------:R-:W-:Y:S02]  /*9040*/  IMAD.MOV.U32 R26, RZ, RZ, R24 ;  /* 0x000000ffff1a7224 */ /* 0x000fe400078e0018 */
[----:B------:R-:W-:Y:S01]  /*9050*/  IMAD.MOV.U32 R27, RZ, RZ, R25 ;  /* 0x000000ffff1b7224 */ /* 0x000fe200078e0019 */
[----:B------:R-:W-:Y:S06]  /*9060*/  BRA `(.L_x_32158) ;  /* 0x00000008009c7947 */ /* 0x000fec0003800000 */
.L_x_32147:
        /* <DEDUP_REMOVED lines=24> */
[----:B------:R-:W-:Y:S01]  /*91f0*/  IMAD.MOV.U32 R3, RZ, RZ, R7 ;  /* 0x000000ffff037224 */ /* 0x000fe200078e0007 */
[----:B------:R-:W-:Y:S06]  /*9200*/  BRA `(.L_x_32170) ;  /* 0x0000000000087947 */ /* 0x000fec0003800000 */
.L_x_32169:
[----:B------:R-:W-:Y:S01]  /*9210*/  DMUL R2, RZ, R46 ;  /* 0x0000002eff027228 */ /* 0x000fe20000000000 */
[----:B------:R-:W-:-:S10]  /*9220*/  IMAD.MOV.U32 R5, RZ, RZ, RZ ;  /* 0x000000ffff057224 */ /* 0x000fd400078e00ff */
.L_x_32170:
[----:B------:R-:W-:Y:S05]  /*9230*/  BSYNC B2 ;  /* 0x0000000000027941 */ /* 0x000fea0003800000 */
.L_x_32168:
        /* <DEDUP_REMOVED lines=49> */
.L_x_32172:
[----:B------:R-:W-:Y:S01]  /*9550*/  DMUL R26, RZ, R46 ;  /* 0x0000002eff1a7228 */ /* 0x000fe20000000000 */
[----:B------:R-:W-:-:S10]  /*9560*/  IMAD.MOV.U32 R0, RZ, RZ, RZ ;  /* 0x000000ffff007224 */ /* 0x000fd400078e00ff */
.L_x_32173:
[----:B------:R-:W-:Y:S05]  /*9570*/  BSYNC B2 ;  /* 0x0000000000027941 */ /* 0x000fea0003800000 */
.L_x_32171:
        /* <DEDUP_REMOVED lines=24> */
.L_x_32146:
        /* <DEDUP_REMOVED lines=59> */
.L_x_32175:
[----:B------:R-:W-:Y:S05]  /*9ab0*/  BSYNC B0 ;  /* 0x0000000000007941 */ /* 0x000fea0003800000 */
.L_x_32174:
[----:B------:R-:W-:Y:S02]  /*9ac0*/  IMAD.MOV.U32 R26, RZ, RZ, R46 ;  /* 0x000000ffff1a7224 */ /* 0x000fe400078e002e */
[----:B------:R-:W-:-:S07]  /*9ad0*/  IMAD.MOV.U32 R27, RZ, RZ, R47 ;  /* 0x000000ffff1b7224 */ /* 0x000fce00078e002f */
.L_x_32158:
[----:B------:R-:W-:Y:S05]  /*9ae0*/  BSYNC B1 ;  /* 0x0000000000017941 */ /* 0x000fea0003800000 */
.L_x_32145:
[----:B-----5:R-:W-:Y:S01]  /*9af0*/  DSETP.NAN.AND P0, PT, R28, R30, PT ;  /* 0x0000001e1c00722a */ /* 0x020fe20003f08000 */
[----:B------:R-:W-:-:S13]  /*9b00*/  BSSY B1, `(.L_x_32176) ;  /* 0x000076d000017945 */ /* 0x000fda0003800000 */
        /* <DEDUP_REMOVED lines=114> */
.L_x_32183:
        /* <DEDUP_REMOVED lines=21> */
[----:B------:R-:W-:Y:S05]  /*a380*/  CALL.REL.NOINC `($__internal_74_$__cuda_sm20_div_rn_f64_full) ;  /* 0x000008fc00a07944 */ /* 0x000fea0003c00000 */
.L_x_32186:
[----:B------:R-:W-:Y:S05]  /*a390*/  BSYNC B3 ;  /* 0x0000000000037941 */ /* 0x000fea0003800000 */
.L_x_32185:
        /* <DEDUP_REMOVED lines=29> */
.L_x_32184:
[----:B------:R-:W-:Y:S05]  /*a570*/  BSYNC B2 ;  /* 0x0000000000027941 */ /* 0x000fea0003800000 */
.L_x_32182:
        /* <DEDUP_REMOVED lines=21> */
.L_x_32188:
[----:B------:R-:W-:Y:S05]  /*a6d0*/  BSYNC B2 ;  /* 0x0000000000027941 */ /* 0x000fea0003800000 */
.L_x_32187:
        /* <DEDUP_REMOVED lines=82> */
.L_x_32190:
[----:B------:R-:W-:-:S04]  /*ac00*/  ISETP.GE.AND P0, PT, R29, RZ, PT ;  /* 0x000000ff1d00720c */ /* 0x000fc80003f06270 */
[----:B------:R-:W-:Y:S02]  /*ac10*/  FSEL R2, RZ, 3.37028055040000000000e+12, P0 ;  /* 0x54442d18ff027808 */ /* 0x000fe40000000000 */
[----:B------:R-:W-:-:S07]  /*ac20*/  FSEL R3, RZ, 2.1426990032196044922, P0 ;  /* 0x400921fbff037808 */ /* 0x000fce0000000000 */
.L_x_32191:
[----:B------:R-:W-:Y:S05]  /*ac30*/  BSYNC B0 ;  /* 0x0000000000007941 */ /* 0x000fea0003800000 */
.L_x_32189:
[----:B------:R-:W-:Y:S01]  /*ac40*/  DADD R28, |R28|, |R30| ;  /* 0x000000001c1c7229 */ /* 0x000fe2000000061e */
[----:B------:R-:W-:Y:S01]  /*ac50*/  LOP3.LUT R31, R3, 0x80000000, R31, 0xb8, !PT ;  /* 0x80000000031f7812 */ /* 0x000fe200078eb81f */
[----:B------:R-:W-:-:S06]  /*ac60*/  DMUL R8, R8, 0.5 ;  /* 0x3fe0000008087828 */ /* 0x000fcc0000000000 */
[----:B------:R-:W-:-:S06]  /*ac70*/  DSETP.GTU.AND P0, PT, |R28|, +INF , PT ;  /* 0x7ff000001c00742a */ /* 0x000fcc0003f0c200 */
[----:B------:R-:W-:Y:S02]  /*ac80*/  FSEL R2, R28, R2, P0 ;  /* 0x000000021c027208 */ /* 0x000fe40000000000 */
[----:B------:R-:W-:Y:S01]  /*ac90*/  FSEL R3, R29, R31, P0 ;  /* 0x0000001f1d037208 */ /* 0x000fe20000000000 */
[----:B------:R-:W-:Y:S06]  /*aca0*/  BRA `(.L_x_32192) ;  /* 0x0000006400487947 */ /* 0x000fec0003800000 */
.L_x_32181:
        /* <DEDUP_REMOVED lines=99> */
.L_x_32195:
[----:B------:R-:W-:Y:S05]  /*b2e0*/  BSYNC B0 ;  /* 0x0000000000007941 */ /* 0x000fea0003800000 */
.L_x_32194:
[----:B------:R-:W-:Y:S04]  /*b2f0*/  BSSY B2, `(.L_x_32196) ;  /* 0x0000008000027945 */ /* 0x000fe80003800000 */
[----:B------:R-:W-:Y:S05]  /*b300*/  @P4 BRA P5, `(.L_x_32197) ;  /* 0x0000000000184947 */ /* 0x000fea0002800000 */
[----:B------:R-:W-:Y:S01]  /*b310*/  IMAD.MOV.U32 R0, RZ, RZ, R10 ;  /* 0x000000ffff007224 */ /* 0x000fe200078e000a */
[----:B------:R-:W-:Y:S01]  /*b320*/  MOV R4, 0xb370 ;  /* 0x0000b37000047802 */ /* 0x000fe20000000f00 */
[----:B------:R-:W-:Y:S02]  /*b330*/  IMAD.MOV.U32 R5, RZ, RZ, R11 ;  /* 0x000000ffff057224 */ /* 0x000fe400078e000b */
[----:B------:R-:W-:Y:S02]  /*b340*/  IMAD.MOV.U32 R2, RZ, RZ, R46 ;  /* 0x000000ffff027224 */ /* 0x000fe400078e002e */
[----:B------:R-:W-:-:S07]  /*b350*/  IMAD.MOV.U32 R3, RZ, RZ, R47 ;  /* 0x000000ffff037224 */ /* 0x000fce00078e002f */
[----:B------:R-:W-:Y:S05]  /*b360*/  CALL.REL.NOINC `($__internal_74_$__cuda_sm20_div_rn_f64_full) ;  /* 0x000008ec00a87944 */ /* 0x000fea0003c00000 */
.L_x_32197:
[----:B------:R-:W-:Y:S05]  /*b370*/  BSYNC B2 ;  /* 0x0000000000027941 */ /* 0x000fea0003800000 */
.L_x_32196:
        /* <DEDUP_REMOVED lines=82> */
.L_x_32199:
[----:B------:R-:W-:-:S04]  /*b8a0*/  ISETP.GE.AND P0, PT, R29, RZ, PT ;  /* 0x000000ff1d00720c */ /* 0x000fc80003f06270 */
[----:B------:R-:W-:Y:S02]  /*b8b0*/  FSEL R2, RZ, 3.37028055040000000000e+12, P0 ;  /* 0x54442d18ff027808 */ /* 0x000fe40000000000 */
[----:B------:R-:W-:-:S07]  /*b8c0*/  FSEL R3, RZ, 2.1426990032196044922, P0 ;  /* 0x400921fbff037808 */ /* 0x000fce0000000000 */
.L_x_32200:
[----:B------:R-:W-:Y:S05]  /*b8d0*/  BSYNC B0 ;  /* 0x0000000000007941 */ /* 0x000fea0003800000 */
.L_x_32198:
[----:B------:R-:W-:Y:S01]  /*b8e0*/  DADD R28, |R28|, |R30| ;  /* 0x000000001c1c7229 */ /* 0x000fe2000000061e */
[----:B------:R-:W-:Y:S01]  /*b8f0*/  LOP3.LUT R31, R3, 0x80000000, R31, 0xb8, !PT ;  /* 0x80000000031f7812 */ /* 0x000fe200078eb81f */
[----:B------:R-:W-:-:S06]  /*b900*/  DMUL R8, R8, 0.5 ;  /* 0x3fe0000008087828 */ /* 0x000fcc0000000000 */
[----:B------:R-:W-:-:S06]  /*b910*/  DSETP.GTU.AND P0, PT, |R28|, +INF , PT ;  /* 0x7ff000001c00742a */ /* 0x000fcc0003f0c200 */
[----:B------:R-:W-:Y:S02]  /*b920*/  FSEL R2, R28, R2, P0 ;  /* 0x000000021c027208 */ /* 0x000fe40000000000 */
[----:B------:R-:W-:Y:S01]  /*b930*/  FSEL R3, R29, R31, P0 ;  /* 0x0000001f1d037208 */ /* 0x000fe20000000000 */
[----:B------:R-:W-:Y:S06]  /*b940*/  BRA `(.L_x_32192) ;  /* 0x0000005800207947 */ /* 0x000fec0003800000 */
.L_x_32193:
        /* <DEDUP_REMOVED lines=29> */
.L_x_32202:
        /* <DEDUP_REMOVED lines=76> */
.L_x_32201:
        /* <DEDUP_REMOVED lines=97> */
.L_x_32204:
        /* <DEDUP_REMOVED lines=22> */
.L_x_32207:
[----:B------:R-:W-:Y:S05]  /*c750*/  BSYNC B3 ;  /* 0x0000000000037941 */ /* 0x000fea0003800000 */
.L_x_32206:
        /* <DEDUP_REMOVED lines=29> */
.L_x_32205:
[----:B------:R-:W-:Y:S05]  /*c930*/  BSYNC B2 ;  /* 0x0000000000027941 */ /* 0x000fea0003800000 */
.L_x_32203:
        /* <DEDUP_REMOVED lines=21> */
.L_x_32209:
[----:B------:R-:W-:Y:S05]  /*ca90*/  BSYNC B2 ;  /* 0x0000000000027941 */ /* 0x000fea0003800000 */
.L_x_32208:
        /* <DEDUP_REMOVED lines=82> */
.L_x_32211:
[----:B------:R-:W-:-:S04]  /*cfc0*/  ISETP.GE.AND P0, PT, R29, RZ, PT ;  /* 0x000000ff1d00720c */ /* 0x000fc80003f06270 */
[----:B------:R-:W-:Y:S02]  /*cfd0*/  FSEL R2, RZ, 3.37028055040000000000e+12, P0 ;  /* 0x54442d18ff027808 */ /* 0x000fe40000000000 */
[----:B------:R-:W-:-:S07]  /*cfe0*/  FSEL R3, RZ, 2.1426990032196044922, P0 ;  /* 0x400921fbff037808 */ /* 0x000fce0000000000 */
.L_x_32212:
[----:B------:R-:W-:Y:S05]  /*cff0*/  BSYNC B0 ;  /* 0x0000000000007941 */ /* 0x000fea0003800000 */
.L_x_32210:
[----:B------:R-:W-:Y:S01]  /*d000*/  DADD R28, |R28|, |R30| ;  /* 0x000000001c1c7229 */ /* 0x000fe2000000061e */
[----:B------:R-:W-:Y:S01]  /*d010*/  LOP3.LUT R31, R3, 0x80000000, R31, 0xb8, !PT ;  /* 0x80000000031f7812 */ /* 0x000fe200078eb81f */
[----:B------:R-:W-:-:S06]  /*d020*/  DMUL R8, R8, 0.5 ;  /* 0x3fe0000008087828 */ /* 0x000fcc0000000000 */
[----:B------:R-:W-:-:S06]  /*d030*/  DSETP.GTU.AND P0, PT, |R28|, +INF , PT ;  /* 0x7ff000001c00742a */ /* 0x000fcc0003f0c200 */
[----:B------:R-:W-:Y:S02]  /*d040*/  FSEL R2, R28, R2, P0 ;  /* 0x000000021c027208 */ /* 0x000fe40000000000 */
[----:B------:R-:W-:Y:S01]  /*d050*/  FSEL R3, R29, R31, P0 ;  /* 0x0000001f1d037208 */ /* 0x000fe20000000000 */
[----:B------:R-:W-:Y:S06]  /*d060*/  BRA `(.L_x_32192) ;  /* 0x0000004000587947 */ /* 0x000fec0003800000 */
.L_x_32180:
        /* <DEDUP_REMOVED lines=135> */
.L_x_32214:
[----:B------:R-:W-:Y:S05]  /*d8e0*/  BSYNC B0 ;  /* 0x0000000000007941 */ /* 0x000fea0003800000 */
.L_x_32213:
        /* <DEDUP_REMOVED lines=8> */
.L_x_32216:
[----:B------:R-:W-:Y:S05]  /*d970*/  BSYNC B2 ;  /* 0x0000000000027941 */ /* 0x000fea0003800000 */
.L_x_32215:
        /* <DEDUP_REMOVED lines=82> */
.L_x_32218:
[----:B------:R-:W-:-:S04]  /*dea0*/  ISETP.GE.AND P0, PT, R29, RZ, PT ;  /* 0x000000ff1d00720c */ /* 0x000fc80003f06270 */
[----:B------:R-:W-:Y:S02]  /*deb0*/  FSEL R2, RZ, 3.37028055040000000000e+12, P0 ;  /* 0x54442d18ff027808 */ /* 0x000fe40000000000 */
[----:B------:R-:W-:-:S07]  /*dec0*/  FSEL R3, RZ, 2.1426990032196044922, P0 ;  /* 0x400921fbff037808 */ /* 0x000fce0000000000 */
.L_x_32219:
[----:B------:R-:W-:Y:S05]  /*ded0*/  BSYNC B0 ;  /* 0x0000000000007941 */ /* 0x000fea0003800000 */
.L_x_32217:
[----:B------:R-:W-:Y:S01]  /*dee0*/  DADD R28, |R28|, |R30| ;  /* 0x000000001c1c7229 */ /* 0x000fe2000000061e */
[----:B------:R-:W-:-:S07]  /*def0*/  LOP3.LUT R31, R3, 0x80000000, R31, 0xb8, !PT ;  /* 0x80000000031f7812 */ /* 0x000fce00078eb81f */
[----:B------:R-:W-:-:S06]  /*df00*/  DSETP.GTU.AND P0, PT, |R28|, +INF , PT ;  /* 0x7ff000001c00742a */ /* 0x000fcc0003f0c200 */
[----:B------:R-:W-:Y:S02]  /*df10*/  FSEL R2, R28, R2, P0 ;  /* 0x000000021c027208 */ /* 0x000fe40000000000 */
[----:B------:R-:W-:Y:S01]  /*df20*/  FSEL R3, R29, R31, P0 ;  /* 0x0000001f1d037208 */ /* 0x000fe20000000000 */
[----:B------:R-:W-:Y:S06]  /*df30*/  BRA `(.L_x_32192) ;  /* 0x0000003000a47947 */ /* 0x000fec0003800000 */
.L_x_32179:
        /* <DEDUP_REMOVED lines=90> */
.L_x_32222:
        /* <DEDUP_REMOVED lines=22> */
.L_x_32225:
[----:B------:R-:W-:Y:S05]  /*e640*/  BSYNC B3 ;  /* 0x0000000000037941 */ /* 0x000fea0003800000 */
.L_x_32224:
        /* <DEDUP_REMOVED lines=29> */
.L_x_32223:
[----:B------:R-:W-:Y:S05]  /*e820*/  BSYNC B2 ;  /* 0x0000000000027941 */ /* 0x000fea0003800000 */
.L_x_32221:
        /* <DEDUP_REMOVED lines=83> */
.L_x_32220:
        /* <DEDUP_REMOVED lines=85> */
.L_x_32178:
        /* <DEDUP_REMOVED lines=22> */
[----:B------:R-:W-:Y:S05]  /*f410*/  CALL.REL.NOINC `($__internal_74_$__cuda_sm20_div_rn_f64_full) ;  /* 0x000008ac007c7944 */ /* 0x000fea0003c00000 */
.L_x_32227:
[----:B------:R-:W-:Y:S05]  /*f420*/  BSYNC B2 ;  /* 0x0000000000027941 */ /* 0x000fea0003800000 */
.L_x_32226:
        /* <DEDUP_REMOVED lines=24> */
[----:B------:R-:W-:Y:S02]  /*f5b0*/  IMAD.MOV.U32 R4, RZ, RZ, R2 ;  /* 0x000000ffff047224 */ /* 0x000fe400078e0002 */
[----:B------:R-:W-:-:S07]  /*f5c0*/  IMAD.MOV.U32 R5, RZ, RZ, R3 ;  /* 0x000000ffff057224 */ /* 0x000fce00078e0003 */
.L_x_32229:
[----:B------:R-:W-:Y:S05]  /*f5d0*/  BSYNC B2 ;  /* 0x0000000000027941 */ /* 0x000fea0003800000 */
.L_x_32228:
        /* <DEDUP_REMOVED lines=136> */
.L_x_32231:
[----:B------:R-:W-:Y:S05]  /*fe60*/  BSYNC B0 ;  /* 0x0000000000007941 */ /* 0x000fea0003800000 */
.L_x_32230:
        /* <DEDUP_REMOVED lines=8> */
.L_x_32233:
[----:B------:R-:W-:Y:S05]  /*fef0*/  BSYNC B2 ;  /* 0x0000000000027941 */ /* 0x000fea0003800000 */
.L_x_32232:
        /* <DEDUP_REMOVED lines=82> */
.L_x_32235:
[----:B------:R-:W-:-:S04]  /*10420*/  ISETP.GE.AND P0, PT, R29, RZ, PT ;  /* 0x000000ff1d00720c */ /* 0x000fc80003f06270 */
[----:B------:R-:W-:Y:S02]  /*10430*/  FSEL R2, RZ, 3.37028055040000000000e+12, P0 ;  /* 0x54442d18ff027808 */ /* 0x000fe40000000000 */
[----:B------:R-:W-:-:S07]  /*10440*/  FSEL R3, RZ, 2.1426990032196044922, P0 ;  /* 0x400921fbff037808 */ /* 0x000fce0000000000 */
.L_x_32236:
[----:B------:R-:W-:Y:S05]  /*10450*/  BSYNC B0 ;  /* 0x0000000000007941 */ /* 0x000fea0003800000 */
.L_x_32234:
[----:B------:R-:W-:Y:S01]  /*10460*/  DADD R28, |R28|, |R30| ;  /* 0x000000001c1c7229 */ /* 0x000fe2000000061e */
[----:B------:R-:W-:Y:S01]  /*10470*/  LOP3.LUT R31, R3, 0x80000000, R31, 0xb8, !PT ;  /* 0x80000000031f7812 */ /* 0x000fe200078eb81f */
[----:B------:R-:W-:-:S06]  /*10480*/  DADD R8, R8, 1 ;  /* 0x3ff0000008087429 */ /* 0x000fcc0000000000 */
[----:B------:R-:W-:-:S06]  /*10490*/  DSETP.GTU.AND P0, PT, |R28|, +INF , PT ;  /* 0x7ff000001c00742a */ /* 0x000fcc0003f0c200 */
[----:B------:R-:W-:Y:S02]  /*104a0*/  FSEL R2, R28, R2, P0 ;  /* 0x000000021c027208 */ /* 0x000fe40000000000 */
[----:B------:R-:W-:Y:S01]  /*104b0*/  FSEL R3, R29, R31, P0 ;  /* 0x0000001f1d037208 */ /* 0x000fe20000000000 */
[----:B------:R-:W-:Y:S06]  /*104c0*/  BRA `(.L_x_32192) ;  /* 0x0000000c00407947 */ /* 0x000fec0003800000 */
.L_x_32177:
        /* <DEDUP_REMOVED lines=109> */
.L_x_32238:
[----:B------:R-:W-:Y:S05]  /*10ba0*/  BSYNC B0 ;  /* 0x0000000000007941 */ /* 0x000fea0003800000 */
.L_x_32237:
[----:B------:R-:W-:Y:S04]  /*10bb0*/  BSSY B2, `(.L_x_32239) ;  /* 0x0000007000027945 */ /* 0x000fe80003800000 */
[----:B------:R-:W-:Y:S05]  /*10bc0*/  @P4 BRA P5, `(.L_x_32240) ;  /* 0x0000000000144947 */ /* 0x000fea0002800000 */
[----:B------:R-:W-:Y:S01]  /*10bd0*/  IMAD.MOV.U32 R0, RZ, RZ, R4 ;  /* 0x000000ffff007224 */ /* 0x000fe200078e0004 */
[----:B------:R-:W-:Y:S01]  /*10be0*/  MOV R4, 0x10c20 ;  /* 0x00010c2000047802 */ /* 0x000fe20000000f00 */
[----:B------:R-:W-:Y:S02]  /*10bf0*/  IMAD.MOV.U32 R2, RZ, RZ, R10 ;  /* 0x000000ffff027224 */ /* 0x000fe400078e000a */
[----:B------:R-:W-:-:S07]  /*10c00*/  IMAD.MOV.U32 R3, RZ, RZ, R11 ;  /* 0x000000ffff037224 */ /* 0x000fce00078e000b */
[----:B------:R-:W-:Y:S05]  /*10c10*/  CALL.REL.NOINC `($__internal_74_$__cuda_sm20_div_rn_f64_full) ;  /* 0x00000894007c7944 */ /* 0x000fea0003c00000 */
.L_x_32240:
[----:B------:R-:W-:Y:S05]  /*10c20*/  BSYNC B2 ;  /* 0x0000000000027941 */ /* 0x000fea0003800000 */
.L_x_32239:
        /* <DEDUP_REMOVED lines=82> */
.L_x_32242:
[----:B------:R-:W-:Y:S02]  /*11150*/  FSEL R2, RZ, 3.37028055040000000000e+12, P2 ;  /* 0x54442d18ff027808 */ /* 0x000fe40001000000 */
[----:B------:R-:W-:-:S07]  /*11160*/  FSEL R3, RZ, 2.1426990032196044922, P2 ;  /* 0x400921fbff037808 */ /* 0x000fce0001000000 */
.L_x_32243:
[----:B------:R-:W-:Y:S05]  /*11170*/  BSYNC B0 ;  /* 0x0000000000007941 */ /* 0x000fea0003800000 */
.L_x_32241:
[----:B------:R-:W-:Y:S01]  /*11180*/  DADD R28, |R28|, |R30| ;  /* 0x000000001c1c7229 */ /* 0x000fe2000000061e */
[----:B------:R-:W-:-:S07]  /*11190*/  LOP3.LUT R31, R3, 0x80000000, R31, 0xb8, !PT ;  /* 0x80000000031f7812 */ /* 0x000fce00078eb81f */
[----:B------:R-:W-:-:S06]  /*111a0*/  DSETP.GTU.AND P0, PT, |R28|, +INF , PT ;  /* 0x7ff000001c00742a */ /* 0x000fcc0003f0c200 */
[----:B------:R-:W-:Y:S02]  /*111b0*/  FSEL R2, R28, R2, P0 ;  /* 0x000000021c027208 */ /* 0x000fe40000000000 */
[----:B------:R-:W-:-:S07]  /*111c0*/  FSEL R3, R29, R31, P0 ;  /* 0x0000001f1d037208 */ /* 0x000fce0000000000 */
.L_x_32192:
[----:B------:R-:W-:Y:S05]  /*111d0*/  BSYNC B1 ;  /* 0x0000000000017941 */ /* 0x000fea0003800000 */
.L_x_32176:
        /* <DEDUP_REMOVED lines=78> */
.L_x_32250:
[----:B------:R-:W-:Y:S05]  /*116c0*/  BSYNC B0 ;  /* 0x0000000000007941 */ /* 0x000fea0003800000 */
.L_x_32249:
        /* <DEDUP_REMOVED lines=21> */
[----:B------:R-:W-:Y:S05]  /*11820*/  CALL.REL.NOINC `($_ZN2at6native29vectorized_elementwise_kernelILi2EZZZNS0_50_GLOBAL__N__2680c7bb_12_PowKernel_cu_7dd49032_316824pow_tensor_scalar_kernelERNS_18TensorIteratorBaseERKN3c106ScalarEENKUlvE_clEvENKUlvE_clEvEUlNS5_7complexIdEEE0_St5arrayIPcLm2EEEEviT0_T1_$__internal_trig_reduction_slowpathd) ;  /* 0x00000890000c7944 */ /* 0x000fea0003c00000 */
[----:B------:R-:W-:Y:S02]  /*11830*/  IMAD.MOV.U32 R2, RZ, RZ, R5 ;  /* 0x000000ffff027224 */ /* 0x000fe400078e0005 */
[----:B------:R-:W-:Y:S02]  /*11840*/  IMAD.MOV.U32 R28, RZ, RZ, R6 ;  /* 0x000000ffff1c7224 */ /* 0x000fe400078e0006 */
[----:B------:R-:W-:Y:S01]  /*11850*/  IMAD.MOV.U32 R29, RZ, RZ, R7 ;  /* 0x000000ffff1d7224 */ /* 0x000fe200078e0007 */
[----:B------:R-:W-:Y:S06]  /*11860*/  BRA `(.L_x_32253) ;  /* 0x0000000000087947 */ /* 0x000fec0003800000 */
.L_x_32252:
[----:B------:R-:W-:Y:S01]  /*11870*/  DMUL R28, RZ, R46 ;  /* 0x0000002eff1c7228 */ /* 0x000fe20000000000 */
[----:B------:R-:W-:-:S10]  /*11880*/  IMAD.MOV.U32 R2, RZ, RZ, RZ ;  /* 0x000000ffff027224 */ /* 0x000fd400078e00ff */
.L_x_32253:
[----:B------:R-:W-:Y:S05]  /*11890*/  BSYNC B2 ;  /* 0x0000000000027941 */ /* 0x000fea0003800000 */
.L_x_32251:
        /* <DEDUP_REMOVED lines=49> */
.L_x_32255:
[----:B------:R-:W-:Y:S01]  /*11bb0*/  DMUL R2, RZ, R46 ;  /* 0x0000002eff027228 */ /* 0x000fe20000000000 */
[----:B------:R-:W-:-:S10]  /*11bc0*/  IMAD.MOV.U32 R0, RZ, RZ, RZ ;  /* 0x000000ffff007224 */ /* 0x000fd400078e00ff */
.L_x_32256:
[----:B------:R-:W-:Y:S05]  /*11bd0*/  BSYNC B2 ;  /* 0x0000000000027941 */ /* 0x000fea0003800000 */
.L_x_32254:
        /* <DEDUP_REMOVED lines=25> */
.L_x_32248:
        /* <DEDUP_REMOVED lines=63> */
.L_x_32259:
[----:B------:R-:W-:Y:S05]  /*12160*/  BSYNC B0 ;  /* 0x0000000000007941 */ /* 0x000fea0003800000 */
.L_x_32258:
        /* <DEDUP_REMOVED lines=26> */
.L_x_32261:
[----:B------:R-:W-:Y:S01]  /*12310*/  DMUL R28, RZ, R46 ;  /* 0x0000002eff1c7228 */ /* 0x000fe20000000000 */
[----:B------:R-:W-:-:S10]  /*12320*/  IMAD.MOV.U32 R2, RZ, RZ, RZ ;  /* 0x000000ffff027224 */ /* 0x000fd400078e00ff */
.L_x_32262:
[----:B------:R-:W-:Y:S05]  /*12330*/  BSYNC B2 ;  /* 0x0000000000027941 */ /* 0x000fea0003800000 */
.L_x_32260:
        /* <DEDUP_REMOVED lines=49> */
.L_x_32264:
[----:B------:R-:W-:Y:S01]  /*12650*/  DMUL R2, RZ, R46 ;  /* 0x0000002eff027228 */ /* 0x000fe20000000000 */
[----:B------:R-:W-:-:S10]  /*12660*/  IMAD.MOV.U32 R0, RZ, RZ, RZ ;  /* 0x000000ffff007224 */ /* 0x000fd400078e00ff */
.L_x_32265:
[----:B------:R-:W-:Y:S05]  /*12670*/  BSYNC B2 ;  /* 0x0000000000027941 */ /* 0x000fea0003800000 */
.L_x_32263:
        /* <DEDUP_REMOVED lines=39> */
.L_x_32247:
        /* <DEDUP_REMOVED lines=11> */
.L_x_32266:
[----:B------:R-:W-:-:S10]  /*129a0*/  DADD R28, R46, -R46 ;  /* 0x000000002e1c7229 */ /* 0x000fd4000000082e */
[----:B------:R-:W-:Y:S02]  /*129b0*/  IMAD.MOV.U32 R30, RZ, RZ, R28 ;  /* 0x000000ffff1e7224 */ /* 0x000fe400078e001c */
[----:B------:R-:W-:Y:S01]  /*129c0*/  IMAD.MOV.U32 R31, RZ, RZ, R29 ;  /* 0x000000ffff1f7224 */ /* 0x000fe200078e001d */
[----:B------:R-:W-:Y:S06]  /*129d0*/  BRA `(.L_x_32257) ;  /* 0x00000008009c7947 */ /* 0x000fec0003800000 */
.L_x_32246:
        /* <DEDUP_REMOVED lines=24> */
[----:B------:R-:W-:Y:S01]  /*12b60*/  IMAD.MOV.U32 R3, RZ, RZ, R7 ;  /* 0x000000ffff037224 */ /* 0x000fe200078e0007 */
[----:B------:R-:W-:Y:S06]  /*12b70*/  BRA `(.L_x_32269) ;  /* 0x0000000000087947 */ /* 0x000fec0003800000 */
.L_x_32268:
[----:B------:R-:W-:Y:S01]  /*12b80*/  DMUL R2, RZ, R46 ;  /* 0x0000002eff027228 */ /* 0x000fe20000000000 */
[----:B------:R-:W-:-:S10]  /*12b90*/  IMAD.MOV.U32 R5, RZ, RZ, RZ ;  /* 0x000000ffff057224 */ /* 0x000fd400078e00ff */
.L_x_32269:
[----:B------:R-:W-:Y:S05]  /*12ba0*/  BSYNC B2 ;  /* 0x0000000000027941 */ /* 0x000fea0003800000 */
.L_x_32267:
        /* <DEDUP_REMOVED lines=49> */
.L_x_32271:
[----:B------:R-:W-:Y:S01]  /*12ec0*/  DMUL R30, RZ, R46 ;  /* 0x0000002eff1e7228 */ /* 0x000fe20000000000 */
[----:B------:R-:W-:-:S10]  /*12ed0*/  IMAD.MOV.U32 R0, RZ, RZ, RZ ;  /* 0x000000ffff007224 */ /* 0x000fd400078e00ff */
.L_x_32272:
[----:B------:R-:W-:Y:S05]  /*12ee0*/  BSYNC B2 ;  /* 0x0000000000027941 */ /* 0x000fea0003800000 */
.L_x_32270:
        /* <DEDUP_REMOVED lines=24> */
.L_x_32245:
        /* <DEDUP_REMOVED lines=59> */
.L_x_32274:
[----:B------:R-:W-:Y:S05]  /*13420*/  BSYNC B0 ;  /* 0x0000000000007941 */ /* 0x000fea0003800000 */
.L_x_32273:
[----:B------:R-:W-:Y:S02]  /*13430*/  IMAD.MOV.U32 R30, RZ, RZ, R46 ;  /* 0x000000ffff1e7224 */ /* 0x000fe400078e002e */
[----:B------:R-:W-:-:S07]  /*13440*/  IMAD.MOV.U32 R31, RZ, RZ, R47 ;  /* 0x000000ffff1f7224 */ /* 0x000fce00078e002f */
.L_x_32257:
[----:B------:R-:W-:Y:S05]  /*13450*/  BSYNC B1 ;  /* 0x0000000000017941 */ /* 0x000fea0003800000 */
.L_x_32244:
[----:B------:R-:W-:Y:S01]  /*13460*/  DSETP.NAN.AND P0, PT, R32, R34, PT ;  /* 0x000000222000722a */ /* 0x000fe20003f08000 */
        /* <DEDUP_REMOVED lines=115> */
.L_x_32282:
        /* <DEDUP_REMOVED lines=22> */
.L_x_32285:
[----:B------:R-:W-:Y:S05]  /*13d00*/  BSYNC B3 ;  /* 0x0000000000037941 */ /* 0x000fea0003800000 */
.L_x_32284:
        /* <DEDUP_REMOVED lines=29> */
.L_x_32283:
[----:B------:R-:W-:Y:S05]  /*13ee0*/  BSYNC B2 ;  /* 0x0000000000027941 */ /* 0x000fea0003800000 */
.L_x_32281:
        /* <DEDUP_REMOVED lines=21> */
.L_x_32287:
[----:B------:R-:W-:Y:S05]  /*14040*/  BSYNC B2 ;  /* 0x0000000000027941 */ /* 0x000fea0003800000 */
.L_x_32286:
        /* <DEDUP_REMOVED lines=82> */
.L_x_32289:
[----:B------:R-:W-:-:S04]  /*14570*/  ISETP.GE.AND P0, PT, R33, RZ, PT ;  /* 0x000000ff2100720c */ /* 0x000fc80003f06270 */
[----:B------:R-:W-:Y:S02]  /*14580*/  FSEL R2, RZ, 3.37028055040000000000e+12, P0 ;  /* 0x54442d18ff027808 */ /* 0x000fe40000000000 */
[----:B------:R-:W-:-:S07]  /*14590*/  FSEL R3, RZ, 2.1426990032196044922, P0 ;  /* 0x400921fbff037808 */ /* 0x000fce0000000000 */
.L_x_32290:
[----:B------:R-:W-:Y:S05]  /*145a0*/  BSYNC B0 ;  /* 0x0000000000007941 */ /* 0x000fea0003800000 */
.L_x_32288:
[----:B------:R-:W-:Y:S01]  /*145b0*/  DADD R32, |R32|, |R34| ;  /* 0x0000000020207229 */ /* 0x000fe20000000622 */
[----:B------:R-:W-:Y:S01]  /*145c0*/  LOP3.LUT R35, R3, 0x80000000, R35, 0xb8, !PT ;  /* 0x8000000003237812 */ /* 0x000fe200078eb823 */
[----:B------:R-:W-:-:S06]  /*145d0*/  DMUL R8, R8, 0.5 ;  /* 0x3fe0000008087828 */ /* 0x000fcc0000000000 */
[----:B------:R-:W-:-:S06]  /*145e0*/  DSETP.GTU.AND P0, PT, |R32|, +INF , PT ;  /* 0x7ff000002000742a */ /* 0x000fcc0003f0c200 */
[----:B------:R-:W-:Y:S02]  /*145f0*/  FSEL R2, R32, R2, P0 ;  /* 0x0000000220027208 */ /* 0x000fe40000000000 */
[----:B------:R-:W-:Y:S01]  /*14600*/  FSEL R3, R33, R35, P0 ;  /* 0x0000002321037208 */ /* 0x000fe20000000000 */
[----:B------:R-:W-:Y:S06]  /*14610*/  BRA `(.L_x_32291) ;  /* 0x0000006400487947 */ /* 0x000fec0003800000 */
.L_x_32280:
        /* <DEDUP_REMOVED lines=99> */
.L_x_32294:
[----:B------:R-:W-:Y:S05]  /*14c50*/  BSYNC B0 ;  /* 0x0000000000007941 */ /* 0x000fea0003800000 */
.L_x_32293:
        /* <DEDUP_REMOVED lines=8> */
.L_x_32296:
[----:B------:R-:W-:Y:S05]  /*14ce0*/  BSYNC B2 ;  /* 0x0000000000027941 */ /* 0x000fea0003800000 */
.L_x_32295:
        /* <DEDUP_REMOVED lines=82> */
.L_x_32298:
[----:B------:R-:W-:-:S04]  /*15210*/  ISETP.GE.AND P0, PT, R33, RZ, PT ;  /* 0x000000ff2100720c */ /* 0x000fc80003f06270 */
[----:B------:R-:W-:Y:S02]  /*15220*/  FSEL R2, RZ, 3.37028055040000000000e+12, P0 ;  /* 0x54442d18ff027808 */ /* 0x000fe40000000000 */
[----:B------:R-:W-:-:S07]  /*15230*/  FSEL R3, RZ, 2.1426990032196044922, P0 ;  /* 0x400921fbff037808 */ /* 0x000fce0000000000 */
.L_x_32299:
[----:B------:R-:W-:Y:S05]  /*15240*/  BSYNC B0 ;  /* 0x0000000000007941 */ /* 0x000fea0003800000 */
.L_x_32297:
[----:B------:R-:W-:Y:S01]  /*15250*/  DADD R32, |R32|, |R34| ;  /* 0x0000000020207229 */ /* 0x000fe20000000622 */
[----:B------:R-:W-:Y:S01]  /*15260*/  LOP3.LUT R35, R3, 0x80000000, R35, 0xb8, !PT ;  /* 0x8000000003237812 */ /* 0x000fe200078eb823 */
[----:B------:R-:W-:-:S06]  /*15270*/  DMUL R8, R8, 0.5 ;  /* 0x3fe0000008087828 */ /* 0x000fcc0000000000 */
[----:B------:R-:W-:-:S06]  /*15280*/  DSETP.GTU.AND P0, PT, |R32|, +INF , PT ;  /* 0x7ff000002000742a */ /* 0x000fcc0003f0c200 */
[----:B------:R-:W-:Y:S02]  /*15290*/  FSEL R2, R32, R2, P0 ;  /* 0x0000000220027208 */ /* 0x000fe40000000000 */
[----:B------:R-:W-:Y:S01]  /*152a0*/  FSEL R3, R33, R35, P0 ;  /* 0x0000002321037208 */ /* 0x000fe20000000000 */
[----:B------:R-:W-:Y:S06]  /*152b0*/  BRA `(.L_x_32291) ;  /* 0x0000005800207947 */ /* 0x000fec0003800000 */
.L_x_32292:
        /* <DEDUP_REMOVED lines=29> */
.L_x_32301:
        /* <DEDUP_REMOVED lines=76> */
.L_x_32300:
        /* <DEDUP_REMOVED lines=97> */
.L_x_32303:
        /* <DEDUP_REMOVED lines=22> */
.L_x_32306:
[----:B------:R-:W-:Y:S05]  /*160c0*/  BSYNC B3 ;  /* 0x0000000000037941 */ /* 0x000fea0003800000 */
.L_x_32305:
        /* <DEDUP_REMOVED lines=29> */
.L_x_32304:
[----:B------:R-:W-:Y:S05]  /*162a0*/  BSYNC B2 ;  /* 0x0000000000027941 */ /* 0x000fea0003800000 */
.L_x_32302:
        /* <DEDUP_REMOVED lines=21> */
.L_x_32308:
[----:B------:R-:W-:Y:S05]  /*16400*/  BSYNC B2 ;  /* 0x0000000000027941 */ /* 0x000fea0003800000 */
.L_x_32307:
        /* <DEDUP_REMOVED lines=82> */
.L_x_32310:
[----:B------:R-:W-:-:S04]  /*16930*/  ISETP.GE.AND P0, PT, R33, RZ, PT ;  /* 0x000000ff2100720c */ /* 0x000fc80003f06270 */
[----:B------:R-:W-:Y:S02]  /*16940*/  FSEL R2, RZ, 3.37028055040000000000e+12, P0 ;  /* 0x54442d18ff027808 */ /* 0x000fe40000000000 */
[----:B------:R-:W-:-:S07]  /*16950*/  FSEL R3, RZ, 2.1426990032196044922, P0 ;  /* 0x400921fbff037808 */ /* 0x000fce0000000000 */
.L_x_32311:
[----:B------:R-:W-:Y:S05]  /*16960*/  BSYNC B0 ;  /* 0x0000000000007941 */ /* 0x000fea0003800000 */
.L_x_32309:
[----:B------:R-:W-:Y:S01]  /*16970*/  DADD R32, |R32|, |R34| ;  /* 0x0000000020207229 */ /* 0x000fe20000000622 */
[----:B------:R-:W-:Y:S01]  /*16980*/  LOP3.LUT R35, R3, 0x80000000, R35, 0xb8, !PT ;  /* 0x8000000003237812 */ /* 0x000fe200078eb823 */
[----:B------:R-:W-:-:S06]  /*16990*/  DMUL R8, R8, 0.5 ;  /* 0x3fe0000008087828 */ /* 0x000fcc0000000000 */
[----:B------:R-:W-:-:S06]  /*169a0*/  DSETP.GTU.AND P0, PT, |R32|, +INF , PT ;  /* 0x7ff000002000742a */ /* 0x000fcc0003f0c200 */
[----:B------:R-:W-:Y:S02]  /*169b0*/  FSEL R2, R32, R2, P0 ;  /* 0x0000000220027208 */ /* 0x000fe40000000000 */
[----:B------:R-:W-:Y:S01]  /*169c0*/  FSEL R3, R33, R35, P0 ;  /* 0x0000002321037208 */ /* 0x000fe20000000000 */
[----:B------:R-:W-:Y:S06]  /*169d0*/  BRA `(.L_x_32291) ;  /* 0x0000004000587947 */ /* 0x000fec0003800000 */
.L_x_32279:
        /* <DEDUP_REMOVED lines=135> */
.L_x_32313:
[----:B------:R-:W-:Y:S05]  /*17250*/  BSYNC B0 ;  /* 0x0000000000007941 */ /* 0x000fea0003800000 */
.L_x_32312:
        /* <DEDUP_REMOVED lines=8> */
.L_x_32315:
[----:B------:R-:W-:Y:S05]  /*172e0*/  BSYNC B2 ;  /* 0x0000000000027941 */ /* 0x000fea0003800000 */
.L_x_32314:
        /* <DEDUP_REMOVED lines=82> */
.L_x_32317:
[----:B------:R-:W-:-:S04]  /*17810*/  ISETP.GE.AND P0, PT, R33, RZ, PT ;  /* 0x000000ff2100720c */ /* 0x000fc80003f06270 */
[----:B------:R-:W-:Y:S02]  /*17820*/  FSEL R2, RZ, 3.37028055040000000000e+12, P0 ;  /* 0x54442d18ff027808 */ /* 0x000fe40000000000 */
[----:B------:R-:W-:-:S07]  /*17830*/  FSEL R3, RZ, 2.1426990032196044922, P0 ;  /* 0x400921fbff037808 */ /* 0x000fce0000000000 */
.L_x_32318:
[----:B------:R-:W-:Y:S05]  /*17840*/  BSYNC B0 ;  /* 0x0000000000007941 */ /* 0x000fea0003800000 */
.L_x_32316:
[----:B------:R-:W-:Y:S01]  /*17850*/  DADD R32, |R32|, |R34| ;  /* 0x0000000020207229 */ /* 0x000fe20000000622 */
[----:B------:R-:W-:-:S07]  /*17860*/  LOP3.LUT R35, R3, 0x80000000, R35, 0xb8, !PT ;  /* 0x8000000003237812 */ /* 0x000fce00078eb823 */
[----:B------:R-:W-:-:S06]  /*17870*/  DSETP.GTU.AND P0, PT, |R32|, +INF , PT ;  /* 0x7ff000002000742a */ /* 0x000fcc0003f0c200 */
[----:B------:R-:W-:Y:S02]  /*17880*/  FSEL R2, R32, R2, P0 ;  /* 0x0000000220027208 */ /* 0x000fe40000000000 */
[----:B------:R-:W-:Y:S01]  /*17890*/  FSEL R3, R33, R35, P0 ;  /* 0x0000002321037208 */ /* 0x000fe20000000000 */
[----:B------:R-:W-:Y:S06]  /*178a0*/  BRA `(.L_x_32291) ;  /* 0x0000003000a47947 */ /* 0x000fec0003800000 */
.L_x_32278:
        /* <DEDUP_REMOVED lines=90> */
.L_x_32321:
        /* <DEDUP_REMOVED lines=22> */
.L_x_32324:
[----:B------:R-:W-:Y:S05]  /*17fb0*/  BSYNC B3 ;  /* 0x0000000000037941 */ /* 0x000fea0003800000 */
.L_x_32323:
        /* <DEDUP_REMOVED lines=29> */
.L_x_32322:
[----:B------:R-:W-:Y:S05]  /*18190*/  BSYNC B2 ;  /* 0x0000000000027941 */ /* 0x000fea0003800000 */
.L_x_32320:
        /* <DEDUP_REMOVED lines=83> */
.L_x_32319:
        /* <DEDUP_REMOVED lines=85> */
.L_x_32277:
        /* <DEDUP_REMOVED lines=23> */
.L_x_32326:
[----:B------:R-:W-:Y:S05]  /*18d90*/  BSYNC B2 ;  /* 0x0000000000027941 */ /* 0x000fea0003800000 */
.L_x_32325:
        /* <DEDUP_REMOVED lines=26> */
.L_x_32328:
[----:B------:R-:W-:Y:S05]  /*18f40*/  BSYNC B2 ;  /* 0x0000000000027941 */ /* 0x000fea0003800000 */
.L_x_32327:
        /* <DEDUP_REMOVED lines=136> */
.L_x_32330:
[----:B------:R-:W-:Y:S05]  /*197d0*/  BSYNC B0 ;  /* 0x0000000000007941 */ /* 0x000fea0003800000 */
.L_x_32329:
        /* <DEDUP_REMOVED lines=8> */
.L_x_32332:
[----:B------:R-:W-:Y:S05]  /*19860*/  BSYNC B2 ;  /* 0x0000000000027941 */ /* 0x000fea0003800000 */
.L_x_32331:
        /* <DEDUP_REMOVED lines=82> */
.L_x_32334:
[----:B------:R-:W-:-:S04]  /*19d90*/  ISETP.GE.AND P0, PT, R33, RZ, PT ;  /* 0x000000ff2100720c */ /* 0x000fc80003f06270 */
[----:B------:R-:W-:Y:S02]  /*19da0*/  FSEL R2, RZ, 3.37028055040000000000e+12, P0 ;  /* 0x54442d18ff027808 */ /* 0x000fe40000000000 */
[----:B------:R-:W-:-:S07]  /*19db0*/  FSEL R3, RZ, 2.1426990032196044922, P0 ;  /* 0x400921fbff037808 */ /* 0x000fce0000000000 */
.L_x_32335:
[----:B------:R-:W-:Y:S05]  /*19dc0*/  BSYNC B0 ;  /* 0x0000000000007941 */ /* 0x000fea0003800000 */
.L_x_32333:
[----:B------:R-:W-:Y:S01]  /*19dd0*/  DADD R32, |R32|, |R34| ;  /* 0x0000000020207229 */ /* 0x000fe20000000622 */
[----:B------:R-:W-:Y:S01]  /*19de0*/  LOP3.LUT R35, R3, 0x80000000, R35, 0xb8, !PT ;  /* 0x8000000003237812 */ /* 0x000fe200078eb823 */
[----:B------:R-:W-:-:S06]  /*19df0*/  DADD R8, R8, 1 ;  /* 0x3ff0000008087429 */ /* 0x000fcc0000000000 */
[----:B------:R-:W-:-:S06]  /*19e00*/  DSETP.GTU.AND P0, PT, |R32|, +INF , PT ;  /* 0x7ff000002000742a */ /* 0x000fcc0003f0c200 */
[----:B------:R-:W-:Y:S02]  /*19e10*/  FSEL R2, R32, R2, P0 ;  /* 0x0000000220027208 */ /* 0x000fe40000000000 */
[----:B------:R-:W-:Y:S01]  /*19e20*/  FSEL R3, R33, R35, P0 ;  /* 0x0000002321037208 */ /* 0x000fe20000000000 */
[----:B------:R-:W-:Y:S06]  /*19e30*/  BRA `(.L_x_32291) ;  /* 0x0000000c00407947 */ /* 0x000fec0003800000 */
.L_x_32276:
        /* <DEDUP_REMOVED lines=109> */
.L_x_32337:
[----:B------:R-:W-:Y:S05]  /*1a510*/  BSYNC B0 ;  /* 0x0000000000007941 */ /* 0x000fea0003800000 */
.L_x_32336:
[----:B------:R-:W-:Y:S04]  /*1a520*/  BSSY B2, `(.L_x_32338) ;  /* 0x0000007000027945 */ /* 0x000fe80003800000 */
[----:B------:R-:W-:Y:S05]  /*1a530*/  @P4 BRA P5, `(.L_x_32339) ;  /* 0x0000000000144947 */ /* 0x000fea0002800000 */
[----:B------:R-:W-:Y:S01]  /*1a540*/  IMAD.MOV.U32 R0, RZ, RZ, R4 ;  /* 0x000000ffff007224 */ /* 0x000fe200078e0004 */
[----:B------:R-:W-:Y:S01]  /*1a550*/  MOV R4, 0x1a590 ;  /* 0x0001a59000047802 */ /* 0x000fe20000000f00 */
[----:B------:R-:W-:Y:S02]  /*1a560*/  IMAD.MOV.U32 R2, RZ, RZ, R10 ;  /* 0x000000ffff027224 */ /* 0x000fe400078e000a */
[----:B------:R-:W-:-:S07]  /*1a570*/  IMAD.MOV.U32 R3, RZ, RZ, R11 ;  /* 0x000000ffff037224 */ /* 0x000fce00078e000b */
[----:B------:R-:W-:Y:S05]  /*1a580*/  CALL.REL.NOINC `($__internal_74_$__cuda_sm20_div_rn_f64_full) ;  /* 0x000007fc00207944 */ /* 0x000fea0003c00000 */
.L_x_32339:
[----:B------:R-:W-:Y:S05]  /*1a590*/  BSYNC B2 ;  /* 0x0000000000027941 */ /* 0x000fea0003800000 */
.L_x_32338:
        /* <DEDUP_REMOVED lines=82> */
.L_x_32341:
[----:B------:R-:W-:Y:S02]  /*1aac0*/  FSEL R2, RZ, 3.37028055040000000000e+12, P2 ;  /* 0x54442d18ff027808 */ /* 0x000fe40001000000 */
[----:B------:R-:W-:-:S07]  /*1aad0*/  FSEL R3, RZ, 2.1426990032196044922, P2 ;  /* 0x400921fbff037808 */ /* 0x000fce0001000000 */
.L_x_32342:
[----:B------:R-:W-:Y:S05]  /*1aae0*/  BSYNC B0 ;  /* 0x0000000000007941 */ /* 0x000fea0003800000 */
.L_x_32340:
[----:B------:R-:W-:Y:S01]  /*1aaf0*/  DADD R32, |R32|, |R34| ;  /* 0x0000000020207229 */ /* 0x000fe20000000622 */
[----:B------:R-:W-:-:S07]  /*1ab00*/  LOP3.LUT R35, R3, 0x80000000, R35, 0xb8, !PT ;  /* 0x8000000003237812 */ /* 0x000fce00078eb823 */
[----:B------:R-:W-:-:S06]  /*1ab10*/  DSETP.GTU.AND P0, PT, |R32|, +INF , PT ;  /* 0x7ff000002000742a */ /* 0x000fcc0003f0c200 */
[----:B------:R-:W-:Y:S02]  /*1ab20*/  FSEL R2, R32, R2, P0 ;  /* 0x0000000220027208 */ /* 0x000fe40000000000 */
[----:B------:R-:W-:-:S07]  /*1ab30*/  FSEL R3, R33, R35, P0 ;  /* 0x0000002321037208 */ /* 0x000fce0000000000 */
.L_x_32291:
[----:B------:R-:W-:Y:S05]  /*1ab40*/  BSYNC B1 ;  /* 0x0000000000017941 */ /* 0x000fea0003800000 */
.L_x_32275:
        /* <DEDUP_REMOVED lines=78> */
.L_x_32349:
[----:B------:R-:W-:Y:S05]  /*1b030*/  BSYNC B0 ;  /* 0x0000000000007941 */ /* 0x000fea0003800000 */
.L_x_32348:
        /* <DEDUP_REMOVED lines=26> */
.L_x_32351:
[----:B------:R-:W-:Y:S01]  /*1b1e0*/  DMUL R32, RZ, R46 ;  /* 0x0000002eff207228 */ /* 0x000fe20000000000 */
[----:B------:R-:W-:-:S10]  /*1b1f0*/  IMAD.MOV.U32 R2, RZ, RZ, RZ ;  /* 0x000000ffff027224 */ /* 0x000fd400078e00ff */
.L_x_32352:
[----:B------:R-:W-:Y:S05]  /*1b200*/  BSYNC B2 ;  /* 0x0000000000027941 */ /* 0x000fea0003800000 */
.L_x_32350:
        /* <DEDUP_REMOVED lines=49> */
.L_x_32354:
[----:B------:R-:W-:Y:S01]  /*1b520*/  DMUL R2, RZ, R46 ;  /* 0x0000002eff027228 */ /* 0x000fe20000000000 */
[----:B------:R-:W-:-:S10]  /*1b530*/  IMAD.MOV.U32 R0, RZ, RZ, RZ ;  /* 0x000000ffff007224 */ /* 0x000fd400078e00ff */
.L_x_32355:
[----:B------:R-:W-:Y:S05]  /*1b540*/  BSYNC B2 ;  /* 0x0000000000027941 */ /* 0x000fea0003800000 */
.L_x_32353:
        /* <DEDUP_REMOVED lines=25> */
.L_x_32347:
        /* <DEDUP_REMOVED lines=63> */
.L_x_32358:
[----:B------:R-:W-:Y:S05]  /*1bad0*/  BSYNC B0 ;  /* 0x0000000000007941 */ /* 0x000fea0003800000 */
.L_x_32357:
        /* <DEDUP_REMOVED lines=26> */
.L_x_32360:
[----:B------:R-:W-:Y:S01]  /*1bc80*/  DMUL R32, RZ, R46 ;  /* 0x0000002eff207228 */ /* 0x000fe20000000000 */
[----:B------:R-:W-:-:S10]  /*1bc90*/  IMAD.MOV.U32 R2, RZ, RZ, RZ ;  /* 0x000000ffff027224 */ /* 0x000fd400078e00ff */
.L_x_32361:
[----:B------:R-:W-:Y:S05]  /*1bca0*/  BSYNC B2 ;  /* 0x0000000000027941 */ /* 0x000fea0003800000 */
.L_x_32359:
        /* <DEDUP_REMOVED lines=49> */
.L_x_32363:
[----:B------:R-:W-:Y:S01]  /*1bfc0*/  DMUL R2, RZ, R46 ;  /* 0x0000002eff027228 */ /* 0x000fe20000000000 */
[----:B------:R-:W-:-:S10]  /*1bfd0*/  IMAD.MOV.U32 R0, RZ, RZ, RZ ;  /* 0x000000ffff007224 */ /* 0x000fd400078e00ff */
.L_x_32364:
[----:B------:R-:W-:Y:S05]  /*1bfe0*/  BSYNC B2 ;  /* 0x0000000000027941 */ /* 0x000fea0003800000 */
.L_x_32362:
        /* <DEDUP_REMOVED lines=39> */
.L_x_32346:
        /* <DEDUP_REMOVED lines=11> */
.L_x_32365:
[----:B------:R-:W-:-:S10]  /*1c310*/  DADD R32, R46, -R46 ;  /* 0x000000002e207229 */ /* 0x000fd4000000082e */
[----:B------:R-:W-:Y:S02]  /*1c320*/  IMAD.MOV.U32 R34, RZ, RZ, R32 ;  /* 0x000000ffff227224 */ /* 0x000fe400078e0020 */
[----:B------:R-:W-:Y:S01]  /*1c330*/  IMAD.MOV.U32 R35, RZ, RZ, R33 ;  /* 0x000000ffff237224 */ /* 0x000fe200078e0021 */
[----:B------:R-:W-:Y:S06]  /*1c340*/  BRA `(.L_x_32356) ;  /* 0x00000008009c7947 */ /* 0x000fec0003800000 */
.L_x_32345:
        /* <DEDUP_REMOVED lines=26> */
.L_x_32367:
[----:B------:R-:W-:Y:S01]  /*1c4f0*/  DMUL R2, RZ, R46 ;  /* 0x0000002eff027228 */ /* 0x000fe20000000000 */
[----:B------:R-:W-:-:S10]  /*1c500*/  IMAD.MOV.U32 R5, RZ, RZ, RZ ;  /* 0x000000ffff057224 */ /* 0x000fd400078e00ff */
.L_x_32368:
[----:B------:R-:W-:Y:S05]  /*1c510*/  BSYNC B2 ;  /* 0x0000000000027941 */ /* 0x000fea0003800000 */
.L_x_32366:
        /* <DEDUP_REMOVED lines=49> */
.L_x_32370:
[----:B------:R-:W-:Y:S01]  /*1c830*/  DMUL R34, RZ, R46 ;  /* 0x0000002eff227228 */ /* 0x000fe20000000000 */
[----:B------:R-:W-:-:S10]  /*1c840*/  IMAD.MOV.U32 R0, RZ, RZ, RZ ;  /* 0x000000ffff007224 */ /* 0x000fd400078e00ff */
.L_x_32371:
[----:B------:R-:W-:Y:S05]  /*1c850*/  BSYNC B2 ;  /* 0x0000000000027941 */ /* 0x000fea0003800000 */
.L_x_32369:
        /* <DEDUP_REMOVED lines=24> */
.L_x_32344:
        /* <DEDUP_REMOVED lines=59> */
.L_x_32373:
[----:B------:R-:W-:Y:S05]  /*1cd90*/  BSYNC B0 ;  /* 0x0000000000007941 */ /* 0x000fea0003800000 */
.L_x_32372:
[----:B------:R-:W-:Y:S02]  /*1cda0*/  IMAD.MOV.U32 R34, RZ, RZ, R46 ;  /* 0x000000ffff227224 */ /* 0x000fe400078e002e */
[----:B------:R-:W-:-:S07]  /*1cdb0*/  IMAD.MOV.U32 R35, RZ, RZ, R47 ;  /* 0x000000ffff237224 */ /* 0x000fce00078e002f */
.L_x_32356:
[----:B------:R-:W-:Y:S05]  /*1cdc0*/  BSYNC B1 ;  /* 0x0000000000017941 */ /* 0x000fea0003800000 */
.L_x_32343:
        /* <DEDUP_REMOVED lines=116> */
.L_x_32381:
        /* <DEDUP_REMOVED lines=22> */
.L_x_32384:
[----:B------:R-:W-:Y:S05]  /*1d670*/  BSYNC B3 ;  /* 0x0000000000037941 */ /* 0x000fea0003800000 */
.L_x_32383:
        /* <DEDUP_REMOVED lines=29> */
.L_x_32382:
[----:B------:R-:W-:Y:S05]  /*1d850*/  BSYNC B2 ;  /* 0x0000000000027941 */ /* 0x000fea0003800000 */
.L_x_32380:
        /* <DEDUP_REMOVED lines=21> */
.L_x_32386:
[----:B------:R-:W-:Y:S05]  /*1d9b0*/  BSYNC B2 ;  /* 0x0000000000027941 */ /* 0x000fea0003800000 */
.L_x_32385:
        /* <DEDUP_REMOVED lines=82> */
.L_x_32388:
[----:B------:R-:W-:-:S04]  /*1dee0*/  ISETP.GE.AND P0, PT, R37, RZ, PT ;  /* 0x000000ff2500720c */ /* 0x000fc80003f06270 */
[----:B------:R-:W-:Y:S02]  /*1def0*/  FSEL R2, RZ, 3.37028055040000000000e+12, P0 ;  /* 0x54442d18ff027808 */ /* 0x000fe40000000000 */
[----:B------:R-:W-:-:S07]  /*1df00*/  FSEL R3, RZ, 2.1426990032196044922, P0 ;  /* 0x400921fbff037808 */ /* 0x000fce0000000000 */
.L_x_32389:
[----:B------:R-:W-:Y:S05]  /*1df10*/  BSYNC B0 ;  /* 0x0000000000007941 */ /* 0x000fea0003800000 */
.L_x_32387:
[----:B------:R-:W-:Y:S01]  /*1df20*/  DADD R36, |R36|, |R38| ;  /* 0x0000000024247229 */ /* 0x000fe20000000626 */
[----:B------:R-:W-:Y:S01]  /*1df30*/  LOP3.LUT R39, R3, 0x80000000, R39, 0xb8, !PT ;  /* 0x8000000003277812 */ /* 0x000fe200078eb827 */
[----:B------:R-:W-:-:S06]  /*1df40*/  DMUL R8, R8, 0.5 ;  /* 0x3fe0000008087828 */ /* 0x000fcc0000000000 */
[----:B------:R-:W-:-:S06]  /*1df50*/  DSETP.GTU.AND P0, PT, |R36|, +INF , PT ;  /* 0x7ff000002400742a */ /* 0x000fcc0003f0c200 */
[----:B------:R-:W-:Y:S02]  /*1df60*/  FSEL R2, R36, R2, P0 ;  /* 0x0000000224027208 */ /* 0x000fe40000000000 */
[----:B------:R-:W-:Y:S01]  /*1df70*/  FSEL R3, R37, R39, P0 ;  /* 0x0000002725037208 */ /* 0x000fe20000000000 */
[----:B------:R-:W-:Y:S06]  /*1df80*/  BRA `(.L_x_32390) ;  /* 0x0000006400487947 */ /* 0x000fec0003800000 */
.L_x_32379:
        /* <DEDUP_REMOVED lines=99> */
.L_x_32393:
[----:B------:R-:W-:Y:S05]  /*1e5c0*/  BSYNC B0 ;  /* 0x0000000000007941 */ /* 0x000fea0003800000 */
.L_x_32392:
        /* <DEDUP_REMOVED lines=8> */
.L_x_32395:
[----:B------:R-:W-:Y:S05]  /*1e650*/  BSYNC B2 ;  /* 0x0000000000027941 */ /* 0x000fea0003800000 */
.L_x_32394:
        /* <DEDUP_REMOVED lines=82> */
.L_x_32397:
[----:B------:R-:W-:-:S04]  /*1eb80*/  ISETP.GE.AND P0, PT, R37, RZ, PT ;  /* 0x000000ff2500720c */ /* 0x000fc80003f06270 */
[----:B------:R-:W-:Y:S02]  /*1eb90*/  FSEL R2, RZ, 3.37028055040000000000e+12, P0 ;  /* 0x54442d18ff027808 */ /* 0x000fe40000000000 */
[----:B------:R-:W-:-:S07]  /*1eba0*/  FSEL R3, RZ, 2.1426990032196044922, P0 ;  /* 0x400921fbff037808 */ /* 0x000fce0000000000 */
.L_x_32398:
[----:B------:R-:W-:Y:S05]  /*1ebb0*/  BSYNC B0 ;  /* 0x0000000000007941 */ /* 0x000fea0003800000 */
.L_x_32396:
[----:B------:R-:W-:Y:S01]  /*1ebc0*/  DADD R36, |R36|, |R38| ;  /* 0x0000000024247229 */ /* 0x000fe20000000626 */
[----:B------:R-:W-:Y:S01]  /*1ebd0*/  LOP3.LUT R39, R3, 0x80000000, R39, 0xb8, !PT ;  /* 0x8000000003277812 */ /* 0x000fe200078eb827 */
[----:B------:R-:W-:-:S06]  /*1ebe0*/  DMUL R8, R8, 0.5 ;  /* 0x3fe0000008087828 */ /* 0x000fcc0000000000 */
[----:B------:R-:W-:-:S06]  /*1ebf0*/  DSETP.GTU.AND P0, PT, |R36|, +INF , PT ;  /* 0x7ff000002400742a */ /* 0x000fcc0003f0c200 */
[----:B------:R-:W-:Y:S02]  /*1ec00*/  FSEL R2, R36, R2, P0 ;  /* 0x0000000224027208 */ /* 0x000fe40000000000 */
[----:B------:R-:W-:Y:S01]  /*1ec10*/  FSEL R3, R37, R39, P0 ;  /* 0x0000002725037208 */ /* 0x000fe20000000000 */
[----:B------:R-:W-:Y:S06]  /*1ec20*/  BRA `(.L_x_32390) ;  /* 0x0000005800207947 */ /* 0x000fec0003800000 */
.L_x_32391:
        /* <DEDUP_REMOVED lines=29> */
.L_x_32400:
        /* <DEDUP_REMOVED lines=76> */
.L_x_32399:
        /* <DEDUP_REMOVED lines=97> */
.L_x_32402:
        /* <DEDUP_REMOVED lines=22> */
.L_x_32405:
[----:B------:R-:W-:Y:S05]  /*1fa30*/  BSYNC B3 ;  /* 0x0000000000037941 */ /* 0x000fea0003800000 */
.L_x_32404:
        /* <DEDUP_REMOVED lines=29> */
.L_x_32403:
[----:B------:R-:W-:Y:S05]  /*1fc10*/  BSYNC B2 ;  /* 0x0000000000027941 */ /* 0x000fea0003800000 */
.L_x_32401:
        /* <DEDUP_REMOVED lines=21> */
.L_x_32407:
[----:B------:R-:W-:Y:S05]  /*1fd70*/  BSYNC B2 ;  /* 0x0000000000027941 */ /* 0x000fea0003800000 */
.L_x_32406:
        /* <DEDUP_REMOVED lines=82> */
.L_x_32409:
[----:B------:R-:W-:-:S04]  /*202a0*/  ISETP.GE.AND P0, PT, R37, RZ, PT ;  /* 0x000000ff2500720c */ /* 0x000fc80003f06270 */
[----:B------:R-:W-:Y:S02]  /*202b0*/  FSEL R2, RZ, 3.37028055040000000000e+12, P0 ;  /* 0x54442d18ff027808 */ /* 0x000fe40000000000 */
[----:B------:R-:W-:-:S07]  /*202c0*/  FSEL R3, RZ, 2.1426990032196044922, P0 ;  /* 0x400921fbff037808 */ /* 0x000fce0000000000 */
.L_x_32410:
[----:B------:R-:W-:Y:S05]  /*202d0*/  BSYNC B0 ;  /* 0x0000000000007941 */ /* 0x000fea0003800000 */
.L_x_32408:
[----:B------:R-:W-:Y:S01]  /*202e0*/  DADD R36, |R36|, |R38| ;  /* 0x0000000024247229 */ /* 0x000fe20000000626 */
[----:B------:R-:W-:Y:S01]  /*202f0*/  LOP3.LUT R39, R3, 0x80000000, R39, 0xb8, !PT ;  /* 0x8000000003277812 */ /* 0x000fe200078eb827 */
[----:B------:R-:W-:-:S06]  /*20300*/  DMUL R8, R8, 0.5 ;  /* 0x3fe0000008087828 */ /* 0x000fcc0000000000 */
[----:B------:R-:W-:-:S06]  /*20310*/  DSETP.GTU.AND P0, PT, |R36|, +INF , PT ;  /* 0x7ff000002400742a */ /* 0x000fcc0003f0c200 */
[----:B------:R-:W-:Y:S02]  /*20320*/  FSEL R2, R36, R2, P0 ;  /* 0x0000000224027208 */ /* 0x000fe40000000000 */
[----:B------:R-:W-:Y:S01]  /*20330*/  FSEL R3, R37, R39, P0 ;  /* 0x0000002725037208 */ /* 0x000fe20000000000 */
[----:B------:R-:W-:Y:S06]  /*20340*/  BRA `(.L_x_32390) ;  /* 0x0000004000587947 */ /* 0x000fec0003800000 */
.L_x_32378:
        /* <DEDUP_REMOVED lines=135> */
.L_x_32412:
[----:B------:R-:W-:Y:S05]  /*20bc0*/  BSYNC B0 ;  /* 0x0000000000007941 */ /* 0x000fea0003800000 */
.L_x_32411:
        /* <DEDUP_REMOVED lines=8> */
.L_x_32414:
[----:B------:R-:W-:Y:S05]  /*20c50*/  BSYNC B2 ;  /* 0x0000000000027941 */ /* 0x000fea0003800000 */
.L_x_32413:
        /* <DEDUP_REMOVED lines=82> */
.L_x_32416:
[----:B------:R-:W-:-:S04]  /*21180*/  ISETP.GE.AND P0, PT, R37, RZ, PT ;  /* 0x000000ff2500720c */ /* 0x000fc80003f06270 */
[----:B------:R-:W-:Y:S02]  /*21190*/  FSEL R2, RZ, 3.37028055040000000000e+12, P0 ;  /* 0x54442d18ff027808 */ /* 0x000fe40000000000 */
[----:B------:R-:W-:-:S07]  /*211a0*/  FSEL R3, RZ, 2.1426990032196044922, P0 ;  /* 0x400921fbff037808 */ /* 0x000fce0000000000 */
.L_x_32417:
[----:B------:R-:W-:Y:S05]  /*211b0*/  BSYNC B0 ;  /* 0x0000000000007941 */ /* 0x000fea0003800000 */
.L_x_32415:
[----:B------:R-:W-:Y:S01]  /*211c0*/  DADD R36, |R36|, |R38| ;  /* 0x0000000024247229 */ /* 0x000fe20000000626 */
[----:B------:R-:W-:-:S07]  /*211d0*/  LOP3.LUT R39, R3, 0x80000000, R39, 0xb8, !PT ;  /* 0x8000000003277812 */ /* 0x000fce00078eb827 */
[----:B------:R-:W-:-:S06]  /*211e0*/  DSETP.GTU.AND P0, PT, |R36|, +INF , PT ;  /* 0x7ff000002400742a */ /* 0x000fcc0003f0c200 */
[----:B------:R-:W-:Y:S02]  /*211f0*/  FSEL R2, R36, R2, P0 ;  /* 0x0000000224027208 */ /* 0x000fe40000000000 */
[----:B------:R-:W-:Y:S01]  /*21200*/  FSEL R3, R37, R39, P0 ;  /* 0x0000002725037208 */ /* 0x000fe20000000000 */
[----:B------:R-:W-:Y:S06]  /*21210*/  BRA `(.L_x_32390) ;  /* 0x0000003000a47947 */ /* 0x000fec0003800000 */
.L_x_32377:
        /* <DEDUP_REMOVED lines=90> */
.L_x_32420:
        /* <DEDUP_REMOVED lines=22> */
.L_x_32423:
[----:B------:R-:W-:Y:S05]  /*21920*/  BSYNC B3 ;  /* 0x0000000000037941 */ /* 0x000fea0003800000 */
.L_x_32422:
        /* <DEDUP_REMOVED lines=29> */
.L_x_32421:
[----:B------:R-:W-:Y:S05]  /*21b00*/  BSYNC B2 ;  /* 0x0000000000027941 */ /* 0x000fea0003800000 */
.L_x_32419:
        /* <DEDUP_REMOVED lines=83> */
.L_x_32418:
        /* <DEDUP_REMOVED lines=85> */
.L_x_32376:
        /* <DEDUP_REMOVED lines=23> */
.L_x_32425:
[----:B------:R-:W-:Y:S05]  /*22700*/  BSYNC B2 ;  /* 0x0000000000027941 */ /* 0x000fea0003800000 */
.L_x_32424:
        /* <DEDUP_REMOVED lines=26> */
.L_x_32427:
[----:B------:R-:W-:Y:S05]  /*228b0*/  BSYNC B2 ;  /* 0x0000000000027941 */ /* 0x000fea0003800000 */
.L_x_32426:
        /* <DEDUP_REMOVED lines=136> */
.L_x_32429:
[----:B------:R-:W-:Y:S05]  /*23140*/  BSYNC B0 ;  /* 0x0000000000007941 */ /* 0x000fea0003800000 */
.L_x_32428:
        /* <DEDUP_REMOVED lines=8> */
.L_x_32431:
[----:B------:R-:W-:Y:S05]  /*231d0*/  BSYNC B2 ;  /* 0x0000000000027941 */ /* 0x000fea0003800000 */
.L_x_32430:
        /* <DEDUP_REMOVED lines=82> */
.L_x_32433:
[----:B------:R-:W-:-:S04]  /*23700*/  ISETP.GE.AND P0, PT, R37, RZ, PT ;  /* 0x000000ff2500720c */ /* 0x000fc80003f06270 */
[----:B------:R-:W-:Y:S02]  /*23710*/  FSEL R2, RZ, 3.37028055040000000000e+12, P0 ;  /* 0x54442d18ff027808 */ /* 0x000fe40000000000 */
[----:B------:R-:W-:-:S07]  /*23720*/  FSEL R3, RZ, 2.1426990032196044922, P0 ;  /* 0x400921fbff037808 */ /* 0x000fce0000000000 */
.L_x_32434:
[----:B------:R-:W-:Y:S05]  /*23730*/  BSYNC B0 ;  /* 0x0000000000007941 */ /* 0x000fea0003800000 */
.L_x_32432:
[----:B------:R-:W-:Y:S01]  /*23740*/  DADD R36, |R36|, |R38| ;  /* 0x0000000024247229 */ /* 0x000fe20000000626 */
[----:B------:R-:W-:Y:S01]  /*23750*/  LOP3.LUT R39, R3, 0x80000000, R39, 0xb8, !PT ;  /* 0x8000000003277812 */ /* 0x000fe200078eb827 */
[----:B------:R-:W-:-:S06]  /*23760*/  DADD R8, R8, 1 ;  /* 0x3ff0000008087429 */ /* 0x000fcc0000000000 */
[----:B------:R-:W-:-:S06]  /*23770*/  DSETP.GTU.AND P0, PT, |R36|, +INF , PT ;  /* 0x7ff000002400742a */ /* 0x000fcc0003f0c200 */
[----:B------:R-:W-:Y:S02]  /*23780*/  FSEL R2, R36, R2, P0 ;  /* 0x0000000224027208 */ /* 0x000fe40000000000 */
[----:B------:R-:W-:Y:S01]  /*23790*/  FSEL R3, R37, R39, P0 ;  /* 0x0000002725037208 */ /* 0x000fe20000000000 */
[----:B------:R-:W-:Y:S06]  /*237a0*/  BRA `(.L_x_32390) ;  /* 0x0000000c00407947 */ /* 0x000fec0003800000 */
.L_x_32375:
        /* <DEDUP_REMOVED lines=109> */
.L_x_32436:
[----:B------:R-:W-:Y:S05]  /*23e80*/  BSYNC B0 ;  /* 0x0000000000007941 */ /* 0x000fea0003800000 */
.L_x_32435:
[----:B------:R-:W-:Y:S04]  /*23e90*/  BSSY B2, `(.L_x_32437) ;  /* 0x0000007000027945 */ /* 0x000fe80003800000 */
[----:B------:R-:W-:Y:S05]  /*23ea0*/  @P4 BRA P5, `(.L_x_32438) ;  /* 0x0000000000144947 */ /* 0x000fea0002800000 */
[----:B------:R-:W-:Y:S01]  /*23eb0*/  IMAD.MOV.U32 R0, RZ, RZ, R4 ;  /* 0x000000ffff007224 */ /* 0x000fe200078e0004 */
[----:B------:R-:W-:Y:S01]  /*23ec0*/  MOV R4, 0x23f00 ;  /* 0x00023f0000047802 */ /* 0x000fe20000000f00 */
[----:B------:R-:W-:Y:S02]  /*23ed0*/  IMAD.MOV.U32 R2, RZ, RZ, R10 ;  /* 0x000000ffff027224 */ /* 0x000fe400078e000a */
[----:B------:R-:W-:-:S07]  /*23ee0*/  IMAD.MOV.U32 R3, RZ, RZ, R11 ;  /* 0x000000ffff037224 */ /* 0x000fce00078e000b */
[----:B------:R-:W-:Y:S05]  /*23ef0*/  CALL.REL.NOINC `($__internal_74_$__cuda_sm20_div_rn_f64_full) ;  /* 0x0000076000c47944 */ /* 0x000fea0003c00000 */
.L_x_32438:
[----:B------:R-:W-:Y:S05]  /*23f00*/  BSYNC B2 ;  /* 0x0000000000027941 */ /* 0x000fea0003800000 */
.L_x_32437:
        /* <DEDUP_REMOVED lines=82> */
.L_x_32440:
[----:B------:R-:W-:Y:S02]  /*24430*/  FSEL R2, RZ, 3.37028055040000000000e+12, P2 ;  /* 0x54442d18ff027808 */ /* 0x000fe40001000000 */
[----:B------:R-:W-:-:S07]  /*24440*/  FSEL R3, RZ, 2.1426990032196044922, P2 ;  /* 0x400921fbff037808 */ /* 0x000fce0001000000 */
.L_x_32441:
[----:B------:R-:W-:Y:S05]  /*24450*/  BSYNC B0 ;  /* 0x0000000000007941 */ /* 0x000fea0003800000 */
.L_x_32439:
[----:B------:R-:W-:Y:S01]  /*24460*/  DADD R36, |R36|, |R38| ;  /* 0x0000000024247229 */ /* 0x000fe20000000626 */
[----:B------:R-:W-:-:S07]  /*24470*/  LOP3.LUT R39, R3, 0x80000000, R39, 0xb8, !PT ;  /* 0x8000000003277812 */ /* 0x000fce00078eb827 */
[----:B------:R-:W-:-:S06]  /*24480*/  DSETP.GTU.AND P0, PT, |R36|, +INF , PT ;  /* 0x7ff000002400742a */ /* 0x000fcc0003f0c200 */
[----:B------:R-:W-:Y:S02]  /*24490*/  FSEL R2, R36, R2, P0 ;  /* 0x0000000224027208 */ /* 0x000fe40000000000 */
[----:B------:R-:W-:-:S07]  /*244a0*/  FSEL R3, R37, R39, P0 ;  /* 0x0000002725037208 */ /* 0x000fce0000000000 */
.L_x_32390:
[----:B------:R-:W-:Y:S05]  /*244b0*/  BSYNC B1 ;  /* 0x0000000000017941 */ /* 0x000fea0003800000 */
.L_x_32374:
        /* <DEDUP_REMOVED lines=78> */
.L_x_32448:
[----:B------:R-:W-:Y:S05]  /*249a0*/  BSYNC B0 ;  /* 0x0000000000007941 */ /* 0x000fea0003800000 */
.L_x_32447:
        /* <DEDUP_REMOVED lines=26> */
.L_x_32450:
[----:B------:R-:W-:Y:S01]  /*24b50*/  DMUL R36, RZ, R46 ;  /* 0x0000002eff247228 */ /* 0x000fe20000000000 */
[----:B------:R-:W-:-:S10]  /*24b60*/  IMAD.MOV.U32 R2, RZ, RZ, RZ ;  /* 0x000000ffff027224 */ /* 0x000fd400078e00ff */
.L_x_32451:
[----:B------:R-:W-:Y:S05]  /*24b70*/  BSYNC B2 ;  /* 0x0000000000027941 */ /* 0x000fea0003800000 */
.L_x_32449:
        /* <DEDUP_REMOVED lines=49> */
.L_x_32453:
[----:B------:R-:W-:Y:S01]  /*24e90*/  DMUL R2, RZ, R46 ;  /* 0x0000002eff027228 */ /* 0x000fe20000000000 */
[----:B------:R-:W-:-:S10]  /*24ea0*/  IMAD.MOV.U32 R0, RZ, RZ, RZ ;  /* 0x000000ffff007224 */ /* 0x000fd400078e00ff */
.L_x_32454:
[----:B------:R-:W-:Y:S05]  /*24eb0*/  BSYNC B2 ;  /* 0x0000000000027941 */ /* 0x000fea0003800000 */
.L_x_32452:
        /* <DEDUP_REMOVED lines=25> */
.L_x_32446:
        /* <DEDUP_REMOVED lines=63> */
.L_x_32457:
[----:B------:R-:W-:Y:S05]  /*25440*/  BSYNC B0 ;  /* 0x0000000000007941 */ /* 0x000fea0003800000 */
.L_x_32456:
        /* <DEDUP_REMOVED lines=26> */
.L_x_32459:
[----:B------:R-:W-:Y:S01]  /*255f0*/  DMUL R36, RZ, R46 ;  /* 0x0000002eff247228 */ /* 0x000fe20000000000 */
[----:B------:R-:W-:-:S10]  /*25600*/  IMAD.MOV.U32 R2, RZ, RZ, RZ ;  /* 0x000000ffff027224 */ /* 0x000fd400078e00ff */
.L_x_32460:
[----:B------:R-:W-:Y:S05]  /*25610*/  BSYNC B2 ;  /* 0x0000000000027941 */ /* 0x000fea0003800000 */
.L_x_32458:
        /* <DEDUP_REMOVED lines=49> */
.L_x_32462:
[----:B------:R-:W-:Y:S01]  /*25930*/  DMUL R2, RZ, R46 ;  /* 0x0000002eff027228 */ /* 0x000fe20000000000 */
[----:B------:R-:W-:-:S10]  /*25940*/  IMAD.MOV.U32 R0, RZ, RZ, RZ ;  /* 0x000000ffff007224 */ /* 0x000fd400078e00ff */
.L_x_32463:
[----:B------:R-:W-:Y:S05]  /*25950*/  BSYNC B2 ;  /* 0x0000000000027941 */ /* 0x000fea0003800000 */
.L_x_32461:
        /* <DEDUP_REMOVED lines=39> */
.L_x_32445:
        /* <DEDUP_REMOVED lines=11> */
.L_x_32464:
[----:B------:R-:W-:-:S10]  /*25c80*/  DADD R36, R46, -R46 ;  /* 0x000000002e247229 */ /* 0x000fd4000000082e */
[----:B------:R-:W-:Y:S02]  /*25c90*/  IMAD.MOV.U32 R38, RZ, RZ, R36 ;  /* 0x000000ffff267224 */ /* 0x000fe400078e0024 */
[----:B------:R-:W-:Y:S01]  /*25ca0*/  IMAD.MOV.U32 R39, RZ, RZ, R37 ;  /* 0x000000ffff277224 */ /* 0x000fe200078e0025 */
[----:B------:R-:W-:Y:S06]  /*25cb0*/  BRA `(.L_x_32455) ;  /* 0x00000008009c7947 */ /* 0x000fec0003800000 */
.L_x_32444:
        /* <DEDUP_REMOVED lines=26> */
.L_x_32466:
[----:B------:R-:W-:Y:S01]  /*25e60*/  DMUL R2, RZ, R46 ;  /* 0x0000002eff027228 */ /* 0x000fe20000000000 */
[----:B------:R-:W-:-:S10]  /*25e70*/  IMAD.MOV.U32 R5, RZ, RZ, RZ ;  /* 0x000000ffff057224 */ /* 0x000fd400078e00ff */
.L_x_32467:
[----:B------:R-:W-:Y:S05]  /*25e80*/  BSYNC B2 ;  /* 0x0000000000027941 */ /* 0x000fea0003800000 */
.L_x_32465:
        /* <DEDUP_REMOVED lines=49> */
.L_x_32469:
[----:B------:R-:W-:Y:S01]  /*261a0*/  DMUL R38, RZ, R46 ;  /* 0x0000002eff267228 */ /* 0x000fe20000000000 */
[----:B------:R-:W-:-:S10]  /*261b0*/  IMAD.MOV.U32 R0, RZ, RZ, RZ ;  /* 0x000000ffff007224 */ /* 0x000fd400078e00ff */
.L_x_32470:
[----:B------:R-:W-:Y:S05]  /*261c0*/  BSYNC B2 ;  /* 0x0000000000027941 */ /* 0x000fea0003800000 */
.L_x_32468:
        /* <DEDUP_REMOVED lines=24> */
.L_x_32443:
        /* <DEDUP_REMOVED lines=59> */
.L_x_32472:
[----:B------:R-:W-:Y:S05]  /*26700*/  BSYNC B0 ;  /* 0x0000000000007941 */ /* 0x000fea0003800000 */
.L_x_32471:
[----:B------:R-:W-:Y:S02]  /*26710*/  IMAD.MOV.U32 R38, RZ, RZ, R46 ;  /* 0x000000ffff267224 */ /* 0x000fe400078e002e */
[----:B------:R-:W-:-:S07]  /*26720*/  IMAD.MOV.U32 R39, RZ, RZ, R47 ;  /* 0x000000ffff277224 */ /* 0x000fce00078e002f */
.L_x_32455:
[----:B------:R-:W-:Y:S05]  /*26730*/  BSYNC B1 ;  /* 0x0000000000017941 */ /* 0x000fea0003800000 */
.L_x_32442:
        /* <DEDUP_REMOVED lines=116> */
.L_x_32480:
        /* <DEDUP_REMOVED lines=22> */
.L_x_32483:
[----:B------:R-:W-:Y:S05]  /*26fe0*/  BSYNC B3 ;  /* 0x0000000000037941 */ /* 0x000fea0003800000 */
.L_x_32482:
        /* <DEDUP_REMOVED lines=29> */
.L_x_32481:
[----:B------:R-:W-:Y:S05]  /*271c0*/  BSYNC B2 ;  /* 0x0000000000027941 */ /* 0x000fea0003800000 */
.L_x_32479:
        /* <DEDUP_REMOVED lines=21> */
.L_x_32485:
[----:B------:R-:W-:Y:S05]  /*27320*/  BSYNC B2 ;  /* 0x0000000000027941 */ /* 0x000fea0003800000 */
.L_x_32484:
        /* <DEDUP_REMOVED lines=82> */
.L_x_32487:
[----:B------:R-:W-:-:S04]  /*27850*/  ISETP.GE.AND P0, PT, R41, RZ, PT ;  /* 0x000000ff2900720c */ /* 0x000fc80003f06270 */
[----:B------:R-:W-:Y:S02]  /*27860*/  FSEL R2, RZ, 3.37028055040000000000e+12, P0 ;  /* 0x54442d18ff027808 */ /* 0x000fe40000000000 */
[----:B------:R-:W-:-:S07]  /*27870*/  FSEL R3, RZ, 2.1426990032196044922, P0 ;  /* 0x400921fbff037808 */ /* 0x000fce0000000000 */
.L_x_32488:
[----:B------:R-:W-:Y:S05]  /*27880*/  BSYNC B0 ;  /* 0x0000000000007941 */ /* 0x000fea0003800000 */
.L_x_32486:
[----:B------:R-:W-:Y:S01]  /*27890*/  DADD R40, |R40|, |R42| ;  /* 0x0000000028287229 */ /* 0x000fe2000000062a */
[----:B------:R-:W-:Y:S01]  /*278a0*/  LOP3.LUT R43, R3, 0x80000000, R43, 0xb8, !PT ;  /* 0x80000000032b7812 */ /* 0x000fe200078eb82b */
[----:B------:R-:W-:-:S06]  /*278b0*/  DMUL R8, R8, 0.5 ;  /* 0x3fe0000008087828 */ /* 0x000fcc0000000000 */
[----:B------:R-:W-:-:S06]  /*278c0*/  DSETP.GTU.AND P0, PT, |R40|, +INF , PT ;  /* 0x7ff000002800742a */ /* 0x000fcc0003f0c200 */
[----:B------:R-:W-:Y:S02]  /*278d0*/  FSEL R2, R40, R2, P0 ;  /* 0x0000000228027208 */ /* 0x000fe40000000000 */
[----:B------:R-:W-:Y:S01]  /*278e0*/  FSEL R3, R41, R43, P0 ;  /* 0x0000002b29037208 */ /* 0x000fe20000000000 */
[----:B------:R-:W-:Y:S06]  /*278f0*/  BRA `(.L_x_32489) ;  /* 0x0000006400487947 */ /* 0x000fec0003800000 */
.L_x_32478:
        /* <DEDUP_REMOVED lines=99> */
.L_x_32492:
[----:B------:R-:W-:Y:S05]  /*27f30*/  BSYNC B0 ;  /* 0x0000000000007941 */ /* 0x000fea0003800000 */
.L_x_32491:
        /* <DEDUP_REMOVED lines=8> */
.L_x_32494:
[----:B------:R-:W-:Y:S05]  /*27fc0*/  BSYNC B2 ;  /* 0x0000000000027941 */ /* 0x000fea0003800000 */
.L_x_32493:
        /* <DEDUP_REMOVED lines=82> */
.L_x_32496:
[----:B------:R-:W-:-:S04]  /*284f0*/  ISETP.GE.AND P0, PT, R41, RZ, PT ;  /* 0x000000ff2900720c */ /* 0x000fc80003f06270 */
[----:B------:R-:W-:Y:S02]  /*28500*/  FSEL R2, RZ, 3.37028055040000000000e+12, P0 ;  /* 0x54442d18ff027808 */ /* 0x000fe40000000000 */
[----:B------:R-:W-:-:S07]  /*28510*/  FSEL R3, RZ, 2.1426990032196044922, P0 ;  /* 0x400921fbff037808 */ /* 0x000fce0000000000 */
.L_x_32497:
[----:B------:R-:W-:Y:S05]  /*28520*/  BSYNC B0 ;  /* 0x0000000000007941 */ /* 0x000fea0003800000 */
.L_x_32495:
[----:B------:R-:W-:Y:S01]  /*28530*/  DADD R40, |R40|, |R42| ;  /* 0x0000000028287229 */ /* 0x000fe2000000062a */
[----:B------:R-:W-:Y:S01]  /*28540*/  LOP3.LUT R43, R3, 0x80000000, R43, 0xb8, !PT ;  /* 0x80000000032b7812 */ /* 0x000fe200078eb82b */
[----:B------:R-:W-:-:S06]  /*28550*/  DMUL R8, R8, 0.5 ;  /* 0x3fe0000008087828 */ /* 0x000fcc0000000000 */
[----:B------:R-:W-:-:S06]  /*28560*/  DSETP.GTU.AND P0, PT, |R40|, +INF , PT ;  /* 0x7ff000002800742a */ /* 0x000fcc0003f0c200 */
[----:B------:R-:W-:Y:S02]  /*28570*/  FSEL R2, R40, R2, P0 ;  /* 0x0000000228027208 */ /* 0x000fe40000000000 */
[----:B------:R-:W-:Y:S01]  /*28580*/  FSEL R3, R41, R43, P0 ;  /* 0x0000002b29037208 */ /* 0x000fe20000000000 */
[----:B------:R-:W-:Y:S06]  /*28590*/  BRA `(.L_x_32489) ;  /* 0x0000005800207947 */ /* 0x000fec0003800000 */
.L_x_32490:
        /* <DEDUP_REMOVED lines=29> */
.L_x_32499:
        /* <DEDUP_REMOVED lines=76> */
.L_x_32498:
        /* <DEDUP_REMOVED lines=97> */
.L_x_32501:
        /* <DEDUP_REMOVED lines=22> */
.L_x_32504:
[----:B------:R-:W-:Y:S05]  /*293a0*/  BSYNC B3 ;  /* 0x0000000000037941 */ /* 0x000fea0003800000 */
.L_x_32503:
        /* <DEDUP_REMOVED lines=29> */
.L_x_32502:
[----:B------:R-:W-:Y:S05]  /*29580*/  BSYNC B2 ;  /* 0x0000000000027941 */ /* 0x000fea0003800000 */
.L_x_32500:
        /* <DEDUP_REMOVED lines=21> */
.L_x_32506:
[----:B------:R-:W-:Y:S05]  /*296e0*/  BSYNC B2 ;  /* 0x0000000000027941 */ /* 0x000fea0003800000 */
.L_x_32505:
        /* <DEDUP_REMOVED lines=82> */
.L_x_32508:
[----:B------:R-:W-:-:S04]  /*29c10*/  ISETP.GE.AND P0, PT, R41, RZ, PT ;  /* 0x000000ff2900720c */ /* 0x000fc80003f06270 */
[----:B------:R-:W-:Y:S02]  /*29c20*/  FSEL R2, RZ, 3.37028055040000000000e+12, P0 ;  /* 0x54442d18ff027808 */ /* 0x000fe40000000000 */
[----:B------:R-:W-:-:S07]  /*29c30*/  FSEL R3, RZ, 2.1426990032196044922, P0 ;  /* 0x400921fbff037808 */ /* 0x000fce0000000000 */
.L_x_32509:
[----:B------:R-:W-:Y:S05]  /*29c40*/  BSYNC B0 ;  /* 0x0000000000007941 */ /* 0x000fea0003800000 */
.L_x_32507:
[----:B------:R-:W-:Y:S01]  /*29c50*/  DADD R40, |R40|, |R42| ;  /* 0x0000000028287229 */ /* 0x000fe2000000062a */
[----:B------:R-:W-:Y:S01]  /*29c60*/  LOP3.LUT R43, R3, 0x80000000, R43, 0xb8, !PT ;  /* 0x80000000032b7812 */ /* 0x000fe200078eb82b */
[----:B------:R-:W-:-:S06]  /*29c70*/  DMUL R8, R8, 0.5 ;  /* 0x3fe0000008087828 */ /* 0x000fcc0000000000 */
[----:B------:R-:W-:-:S06]  /*29c80*/  DSETP.GTU.AND P0, PT, |R40|, +INF , PT ;  /* 0x7ff000002800742a */ /* 0x000fcc0003f0c200 */
[----:B------:R-:W-:Y:S02]  /*29c90*/  FSEL R2, R40, R2, P0 ;  /* 0x0000000228027208 */ /* 0x000fe40000000000 */
[----:B------:R-:W-:Y:S01]  /*29ca0*/  FSEL R3, R41, R43, P0 ;  /* 0x0000002b29037208 */ /* 0x000fe20000000000 */
[----:B------:R-:W-:Y:S06]  /*29cb0*/  BRA `(.L_x_32489) ;  /* 0x0000004000587947 */ /* 0x000fec0003800000 */
.L_x_32477:
        /* <DEDUP_REMOVED lines=135> */
.L_x_32511:
[----:B------:R-:W-:Y:S05]  /*2a530*/  BSYNC B0 ;  /* 0x0000000000007941 */ /* 0x000fea0003800000 */
.L_x_32510:
        /* <DEDUP_REMOVED lines=8> */
.L_x_32513:
[----:B------:R-:W-:Y:S05]  /*2a5c0*/  BSYNC B2 ;  /* 0x0000000000027941 */ /* 0x000fea0003800000 */
.L_x_32512:
        /* <DEDUP_REMOVED lines=82> */
.L_x_32515:
[----:B------:R-:W-:-:S04]  /*2aaf0*/  ISETP.GE.AND P0, PT, R41, RZ, PT ;  /* 0x000000ff2900720c */ /* 0x000fc80003f06270 */
[----:B------:R-:W-:Y:S02]  /*2ab00*/  FSEL R2, RZ, 3.37028055040000000000e+12, P0 ;  /* 0x54442d18ff027808 */ /* 0x000fe40000000000 */
[----:B------:R-:W-:-:S07]  /*2ab10*/  FSEL R3, RZ, 2.1426990032196044922, P0 ;  /* 0x400921fbff037808 */ /* 0x000fce0000000000 */
.L_x_32516:
[----:B------:R-:W-:Y:S05]  /*2ab20*/  BSYNC B0 ;  /* 0x0000000000007941 */ /* 0x000fea0003800000 */
.L_x_32514:
[----:B------:R-:W-:Y:S01]  /*2ab30*/  DADD R40, |R40|, |R42| ;  /* 0x0000000028287229 */ /* 0x000fe2000000062a */
[----:B------:R-:W-:-:S07]  /*2ab40*/  LOP3.LUT R43, R3, 0x80000000, R43, 0xb8, !PT ;  /* 0x80000000032b7812 */ /* 0x000fce00078eb82b */
[----:B------:R-:W-:-:S06]  /*2ab50*/  DSETP.GTU.AND P0, PT, |R40|, +INF , PT ;  /* 0x7ff000002800742a */ /* 0x000fcc0003f0c200 */
[----:B------:R-:W-:Y:S02]  /*2ab60*/  FSEL R2, R40, R2, P0 ;  /* 0x0000000228027208 */ /* 0x000fe40000000000 */
[----:B------:R-:W-:Y:S01]  /*2ab70*/  FSEL R3, R41, R43, P0 ;  /* 0x0000002b29037208 */ /* 0x000fe20000000000 */
[----:B------:R-:W-:Y:S06]  /*2ab80*/  BRA `(.L_x_32489) ;  /* 0x0000003000a47947 */ /* 0x000fec0003800000 */
.L_x_32476:
        /* <DEDUP_REMOVED lines=90> */
.L_x_32519:
        /* <DEDUP_REMOVED lines=22> */
.L_x_32522:
[----:B------:R-:W-:Y:S05]  /*2b290*/  BSYNC B3 ;  /* 0x0000000000037941 */ /* 0x000fea0003800000 */
.L_x_32521:
        /* <DEDUP_REMOVED lines=29> */
.L_x_32520:
[----:B------:R-:W-:Y:S05]  /*2b470*/  BSYNC B2 ;  /* 0x0000000000027941 */ /* 0x000fea0003800000 */
.L_x_32518:
        /* <DEDUP_REMOVED lines=83> */
.L_x_32517:
        /* <DEDUP_REMOVED lines=85> */
.L_x_32475:
        /* <DEDUP_REMOVED lines=23> */
.L_x_32524:
[----:B------:R-:W-:Y:S05]  /*2c070*/  BSYNC B2 ;  /* 0x0000000000027941 */ /* 0x000fea0003800000 */
.L_x_32523:
        /* <DEDUP_REMOVED lines=26> */
.L_x_32526:
[----:B------:R-:W-:Y:S05]  /*2c220*/  BSYNC B2 ;  /* 0x0000000000027941 */ /* 0x000fea0003800000 */
.L_x_32525:
        /* <DEDUP_REMOVED lines=136> */
.L_x_32528:
[----:B------:R-:W-:Y:S05]  /*2cab0*/  BSYNC B0 ;  /* 0x0000000000007941 */ /* 0x000fea0003800000 */
.L_x_32527:
        /* <DEDUP_REMOVED lines=8> */
.L_x_32530:
[----:B------:R-:W-:Y:S05]  /*2cb40*/  BSYNC B2 ;  /* 0x0000000000027941 */ /* 0x000fea0003800000 */
.L_x_32529:
        /* <DEDUP_REMOVED lines=82> */
.L_x_32532:
[----:B------:R-:W-:-:S04]  /*2d070*/  ISETP.GE.AND P0, PT, R41, RZ, PT ;  /* 0x000000ff2900720c */ /* 0x000fc80003f06270 */
[----:B------:R-:W-:Y:S02]  /*2d080*/  FSEL R2, RZ, 3.37028055040000000000e+12, P0 ;  /* 0x54442d18ff027808 */ /* 0x000fe40000000000 */
[----:B------:R-:W-:-:S07]  /*2d090*/  FSEL R3, RZ, 2.1426990032196044922, P0 ;  /* 0x400921fbff037808 */ /* 0x000fce0000000000 */
.L_x_32533:
[----:B------:R-:W-:Y:S05]  /*2d0a0*/  BSYNC B0 ;  /* 0x0000000000007941 */ /* 0x000fea0003800000 */
.L_x_32531:
[----:B------:R-:W-:Y:S01]  /*2d0b0*/  DADD R40, |R40|, |R42| ;  /* 0x0000000028287229 */ /* 0x000fe2000000062a */
[----:B------:R-:W-:Y:S01]  /*2d0c0*/  LOP3.LUT R43, R3, 0x80000000, R43, 0xb8, !PT ;  /* 0x80000000032b7812 */ /* 0x000fe200078eb82b */
[----:B------:R-:W-:-:S06]  /*2d0d0*/  DADD R8, R8, 1 ;  /* 0x3ff0000008087429 */ /* 0x000fcc0000000000 */
[----:B------:R-:W-:-:S06]  /*2d0e0*/  DSETP.GTU.AND P0, PT, |R40|, +INF , PT ;  /* 0x7ff000002800742a */ /* 0x000fcc0003f0c200 */
[----:B------:R-:W-:Y:S02]  /*2d0f0*/  FSEL R2, R40, R2, P0 ;  /* 0x0000000228027208 */ /* 0x000fe40000000000 */
[----:B------:R-:W-:Y:S01]  /*2d100*/  FSEL R3, R41, R43, P0 ;  /* 0x0000002b29037208 */ /* 0x000fe20000000000 */
[----:B------:R-:W-:Y:S06]  /*2d110*/  BRA `(.L_x_32489) ;  /* 0x0000000c00407947 */ /* 0x000fec0003800000 */
.L_x_32474:
        /* <DEDUP_REMOVED lines=109> */
.L_x_32535:
[----:B------:R-:W-:Y:S05]  /*2d7f0*/  BSYNC B0 ;  /* 0x0000000000007941 */ /* 0x000fea0003800000 */
.L_x_32534:
[----:B------:R-:W-:Y:S04]  /*2d800*/  BSSY B2, `(.L_x_32536) ;  /* 0x0000007000027945 */ /* 0x000fe80003800000 */
[----:B------:R-:W-:Y:S05]  /*2d810*/  @P4 BRA P5, `(.L_x_32537) ;  /* 0x0000000000144947 */ /* 0x000fea0002800000 */
[----:B------:R-:W-:Y:S01]  /*2d820*/  IMAD.MOV.U32 R0, RZ, RZ, R4 ;  /* 0x000000ffff007224 */ /* 0x000fe200078e0004 */
[----:B------:R-:W-:Y:S01]  /*2d830*/  MOV R4, 0x2d870 ;  /* 0x0002d87000047802 */ /* 0x000fe20000000f00 */
[----:B------:R-:W-:Y:S02]  /*2d840*/  IMAD.MOV.U32 R2, RZ, RZ, R10 ;  /* 0x000000ffff027224 */ /* 0x000fe400078e000a */
[----:B------:R-:W-:-:S07]  /*2d850*/  IMAD.MOV.U32 R3, RZ, RZ, R11 ;  /* 0x000000ffff037224 */ /* 0x000fce00078e000b */
[----:B------:R-:W-:Y:S05]  /*2d860*/  CALL.REL.NOINC `($__internal_74_$__cuda_sm20_div_rn_f64_full) ;  /* 0x000006c800687944 */ /* 0x000fea0003c00000 */
.L_x_32537:
[----:B------:R-:W-:Y:S05]  /*2d870*/  BSYNC B2 ;  /* 0x0000000000027941 */ /* 0x000fea0003800000 */
.L_x_32536:
        /* <DEDUP_REMOVED lines=82> */
.L_x_32539:
[----:B------:R-:W-:Y:S02]  /*2dda0*/  FSEL R2, RZ, 3.37028055040000000000e+12, P2 ;  /* 0x54442d18ff027808 */ /* 0x000fe40001000000 */
[----:B------:R-:W-:-:S07]  /*2ddb0*/  FSEL R3, RZ, 2.1426990032196044922, P2 ;  /* 0x400921fbff037808 */ /* 0x000fce0001000000 */
.L_x_32540:
[----:B------:R-:W-:Y:S05]  /*2ddc0*/  BSYNC B0 ;  /* 0x0000000000007941 */ /* 0x000fea0003800000 */
.L_x_32538:
[----:B------:R-:W-:Y:S01]  /*2ddd0*/  DADD R40, |R40|, |R42| ;  /* 0x0000000028287229 */ /* 0x000fe2000000062a */
[----:B------:R-:W-:-:S07]  /*2dde0*/  LOP3.LUT R43, R3, 0x80000000, R43, 0xb8, !PT ;  /* 0x80000000032b7812 */ /* 0x000fce00078eb82b */
[----:B------:R-:W-:-:S06]  /*2ddf0*/  DSETP.GTU.AND P0, PT, |R40|, +INF , PT ;  /* 0x7ff000002800742a */ /* 0x000fcc0003f0c200 */
[----:B------:R-:W-:Y:S02]  /*2de00*/  FSEL R2, R40, R2, P0 ;  /* 0x0000000228027208 */ /* 0x000fe40000000000 */
[----:B------:R-:W-:-:S07]  /*2de10*/  FSEL R3, R41, R43, P0 ;  /* 0x0000002b29037208 */ /* 0x000fce0000000000 */
.L_x_32489:
[----:B------:R-:W-:Y:S05]  /*2de20*/  BSYNC B1 ;  /* 0x0000000000017941 */ /* 0x000fea0003800000 */
.L_x_32473:
        /* <DEDUP_REMOVED lines=78> */
.L_x_32547:
[----:B------:R-:W-:Y:S05]  /*2e310*/  BSYNC B0 ;  /* 0x0000000000007941 */ /* 0x000fea0003800000 */
.L_x_32546:
        /* <DEDUP_REMOVED lines=26> */
.L_x_32549:
[----:B------:R-:W-:Y:S01]  /*2e4c0*/  DMUL R40, RZ, R46 ;  /* 0x0000002eff287228 */ /* 0x000fe20000000000 */
[----:B------:R-:W-:-:S10]  /*2e4d0*/  IMAD.MOV.U32 R2, RZ, RZ, RZ ;  /* 0x000000ffff027224 */ /* 0x000fd400078e00ff */
.L_x_32550:
[----:B------:R-:W-:Y:S05]  /*2e4e0*/  BSYNC B2 ;  /* 0x0000000000027941 */ /* 0x000fea0003800000 */
.L_x_32548:
        /* <DEDUP_REMOVED lines=49> */
.L_x_32552:
[----:B------:R-:W-:Y:S01]  /*2e800*/  DMUL R2, RZ, R46 ;  /* 0x0000002eff027228 */ /* 0x000fe20000000000 */
[----:B------:R-:W-:-:S10]  /*2e810*/  IMAD.MOV.U32 R0, RZ, RZ, RZ ;  /* 0x000000ffff007224 */ /* 0x000fd400078e00ff */
.L_x_32553:
[----:B------:R-:W-:Y:S05]  /*2e820*/  BSYNC B2 ;  /* 0x0000000000027941 */ /* 0x000fea0003800000 */
.L_x_32551:
        /* <DEDUP_REMOVED lines=25> */
.L_x_32545:
        /* <DEDUP_REMOVED lines=63> */
.L_x_32556:
[----:B------:R-:W-:Y:S05]  /*2edb0*/  BSYNC B0 ;  /* 0x0000000000007941 */ /* 0x000fea0003800000 */
.L_x_32555:
        /* <DEDUP_REMOVED lines=26> */
.L_x_32558:
[----:B------:R-:W-:Y:S01]  /*2ef60*/  DMUL R40, RZ, R46 ;  /* 0x0000002eff287228 */ /* 0x000fe20000000000 */
[----:B------:R-:W-:-:S10]  /*2ef70*/  IMAD.MOV.U32 R2, RZ, RZ, RZ ;  /* 0x000000ffff027224 */ /* 0x000fd400078e00ff */
.L_x_32559:
[----:B------:R-:W-:Y:S05]  /*2ef80*/  BSYNC B2 ;  /* 0x0000000000027941 */ /* 0x000fea0003800000 */
.L_x_32557:
        /* <DEDUP_REMOVED lines=49> */
.L_x_32561:
[----:B------:R-:W-:Y:S01]  /*2f2a0*/  DMUL R2, RZ, R46 ;  /* 0x0000002eff027228 */ /* 0x000fe20000000000 */
[----:B------:R-:W-:-:S10]  /*2f2b0*/  IMAD.MOV.U32 R0, RZ, RZ, RZ ;  /* 0x000000ffff007224 */ /* 0x000fd400078e00ff */
.L_x_32562:
[----:B------:R-:W-:Y:S05]  /*2f2c0*/  BSYNC B2 ;  /* 0x0000000000027941 */ /* 0x000fea0003800000 */
.L_x_32560:
        /* <DEDUP_REMOVED lines=39> */
.L_x_32544:
        /* <DEDUP_REMOVED lines=11> */
.L_x_32563:
[----:B------:R-:W-:-:S10]  /*2f5f0*/  DADD R40, R46, -R46 ;  /* 0x000000002e287229 */ /* 0x000fd4000000082e */
[----:B------:R-:W-:Y:S02]  /*2f600*/  IMAD.MOV.U32 R42, RZ, RZ, R40 ;  /* 0x000000ffff2a7224 */ /* 0x000fe400078e0028 */
[----:B------:R-:W-:Y:S01]  /*2f610*/  IMAD.MOV.U32 R43, RZ, RZ, R41 ;  /* 0x000000ffff2b7224 */ /* 0x000fe200078e0029 */
[----:B------:R-:W-:Y:S06]  /*2f620*/  BRA `(.L_x_32554) ;  /* 0x00000008009c7947 */ /* 0x000fec0003800000 */
.L_x_32543:
        /* <DEDUP_REMOVED lines=26> */
.L_x_32565:
[----:B------:R-:W-:Y:S01]  /*2f7d0*/  DMUL R2, RZ, R46 ;  /* 0x0000002eff027228 */ /* 0x000fe20000000000 */
[----:B------:R-:W-:-:S10]  /*2f7e0*/  IMAD.MOV.U32 R5, RZ, RZ, RZ ;  /* 0x000000ffff057224 */ /* 0x000fd400078e00ff */
.L_x_32566:
[----:B------:R-:W-:Y:S05]  /*2f7f0*/  BSYNC B2 ;  /* 0x0000000000027941 */ /* 0x000fea0003800000 */
.L_x_32564:
        /* <DEDUP_REMOVED lines=49> */
.L_x_32568:
[----:B------:R-:W-:Y:S01]  /*2fb10*/  DMUL R42, RZ, R46 ;  /* 0x0000002eff2a7228 */ /* 0x000fe20000000000 */
[----:B------:R-:W-:-:S10]  /*2fb20*/  IMAD.MOV.U32 R0, RZ, RZ, RZ ;  /* 0x000000ffff007224 */ /* 0x000fd400078e00ff */
.L_x_32569:
[----:B------:R-:W-:Y:S05]  /*2fb30*/  BSYNC B2 ;  /* 0x0000000000027941 */ /* 0x000fea0003800000 */
.L_x_32567:
        /* <DEDUP_REMOVED lines=24> */
.L_x_32542:
        /* <DEDUP_REMOVED lines=59> */
.L_x_32571:
[----:B------:R-:W-:Y:S05]  /*30070*/  BSYNC B0 ;  /* 0x0000000000007941 */ /* 0x000fea0003800000 */
.L_x_32570:
[----:B------:R-:W-:Y:S02]  /*30080*/  IMAD.MOV.U32 R42, RZ, RZ, R46 ;  /* 0x000000ffff2a7224 */ /* 0x000fe400078e002e */
[----:B------:R-:W-:-:S07]  /*30090*/  IMAD.MOV.U32 R43, RZ, RZ, R47 ;  /* 0x000000ffff2b7224 */ /* 0x000fce00078e002f */
.L_x_32554:
[----:B------:R-:W-:Y:S05]  /*300a0*/  BSYNC B1 ;  /* 0x0000000000017941 */ /* 0x000fea0003800000 */
.L_x_32541:
        /* <DEDUP_REMOVED lines=116> */
.L_x_32579:
        /* <DEDUP_REMOVED lines=22> */
.L_x_32582:
[----:B------:R-:W-:Y:S05]  /*30950*/  BSYNC B3 ;  /* 0x0000000000037941 */ /* 0x000fea0003800000 */
.L_x_32581:
        /* <DEDUP_REMOVED lines=29> */
.L_x_32580:
[----:B------:R-:W-:Y:S05]  /*30b30*/  BSYNC B2 ;  /* 0x0000000000027941 */ /* 0x000fea0003800000 */
.L_x_32578:
        /* <DEDUP_REMOVED lines=21> */
.L_x_32584:
[----:B------:R-:W-:Y:S05]  /*30c90*/  BSYNC B2 ;  /* 0x0000000000027941 */ /* 0x000fea0003800000 */
.L_x_32583:
        /* <DEDUP_REMOVED lines=82> */
.L_x_32586:
[----:B------:R-:W-:-:S04]  /*311c0*/  ISETP.GE.AND P0, PT, R13, RZ, PT ;  /* 0x000000ff0d00720c */ /* 0x000fc80003f06270 */
[----:B------:R-:W-:Y:S02]  /*311d0*/  FSEL R2, RZ, 3.37028055040000000000e+12, P0 ;  /* 0x54442d18ff027808 */ /* 0x000fe40000000000 */
[----:B------:R-:W-:-:S07]  /*311e0*/  FSEL R3, RZ, 2.1426990032196044922, P0 ;  /* 0x400921fbff037808 */ /* 0x000fce0000000000 */
.L_x_32587:
[----:B------:R-:W-:Y:S05]  /*311f0*/  BSYNC B0 ;  /* 0x0000000000007941 */ /* 0x000fea0003800000 */
.L_x_32585:
[----:B------:R-:W-:Y:S01]  /*31200*/  DADD R12, |R12|, |R14| ;  /* 0x000000000c0c7229 */ /* 0x000fe2000000060e */
[----:B------:R-:W-:Y:S01]  /*31210*/  LOP3.LUT R15, R3, 0x80000000, R15, 0xb8, !PT ;  /* 0x80000000030f7812 */ /* 0x000fe200078eb80f */
[----:B------:R-:W-:-:S06]  /*31220*/  DMUL R8, R8, 0.5 ;  /* 0x3fe0000008087828 */ /* 0x000fcc0000000000 */
[----:B------:R-:W-:-:S06]  /*31230*/  DSETP.GTU.AND P0, PT, |R12|, +INF , PT ;  /* 0x7ff000000c00742a */ /* 0x000fcc0003f0c200 */
[----:B------:R-:W-:Y:S02]  /*31240*/  FSEL R2, R12, R2, P0 ;  /* 0x000000020c027208 */ /* 0x000fe40000000000 */
[----:B------:R-:W-:Y:S01]  /*31250*/  FSEL R3, R13, R15, P0 ;  /* 0x0000000f0d037208 */ /* 0x000fe20000000000 */
[----:B------:R-:W-:Y:S06]  /*31260*/  BRA `(.L_x_32588) ;  /* 0x0000006400487947 */ /* 0x000fec0003800000 */
.L_x_32577:
        /* <DEDUP_REMOVED lines=99> */
.L_x_32591:
[----:B------:R-:W-:Y:S05]  /*318a0*/  BSYNC B0 ;  /* 0x0000000000007941 */ /* 0x000fea0003800000 */
.L_x_32590:
        /* <DEDUP_REMOVED lines=8> */
.L_x_32593:
[----:B------:R-:W-:Y:S05]  /*31930*/  BSYNC B2 ;  /* 0x0000000000027941 */ /* 0x000fea0003800000 */
.L_x_32592:
        /* <DEDUP_REMOVED lines=82> */
.L_x_32595:
[----:B------:R-:W-:-:S04]  /*31e60*/  ISETP.GE.AND P0, PT, R13, RZ, PT ;  /* 0x000000ff0d00720c */ /* 0x000fc80003f06270 */
[----:B------:R-:W-:Y:S02]  /*31e70*/  FSEL R2, RZ, 3.37028055040000000000e+12, P0 ;  /* 0x54442d18ff027808 */ /* 0x000fe40000000000 */
[----:B------:R-:W-:-:S07]  /*31e80*/  FSEL R3, RZ, 2.1426990032196044922, P0 ;  /* 0x400921fbff037808 */ /* 0x000fce0000000000 */
.L_x_32596:
[----:B------:R-:W-:Y:S05]  /*31e90*/  BSYNC B0 ;  /* 0x0000000000007941 */ /* 0x000fea0003800000 */
.L_x_32594:
[----:B------:R-:W-:Y:S01]  /*31ea0*/  DADD R12, |R12|, |R14| ;  /* 0x000000000c0c7229 */ /* 0x000fe2000000060e */
[----:B------:R-:W-:Y:S01]  /*31eb0*/  LOP3.LUT R15, R3, 0x80000000, R15, 0xb8, !PT ;  /* 0x80000000030f7812 */ /* 0x000fe200078eb80f */
[----:B------:R-:W-:-:S06]  /*31ec0*/  DMUL R8, R8, 0.5 ;  /* 0x3fe0000008087828 */ /* 0x000fcc0000000000 */
[----:B------:R-:W-:-:S06]  /*31ed0*/  DSETP.GTU.AND P0, PT, |R12|, +INF , PT ;  /* 0x7ff000000c00742a */ /* 0x000fcc0003f0c200 */
[----:B------:R-:W-:Y:S02]  /*31ee0*/  FSEL R2, R12, R2, P0 ;  /* 0x000000020c027208 */ /* 0x000fe40000000000 */
[----:B------:R-:W-:Y:S01]  /*31ef0*/  FSEL R3, R13, R15, P0 ;  /* 0x0000000f0d037208 */ /* 0x000fe20000000000 */
[----:B------:R-:W-:Y:S06]  /*31f00*/  BRA `(.L_x_32588) ;  /* 0x0000005800207947 */ /* 0x000fec0003800000 */
.L_x_32589:
        /* <DEDUP_REMOVED lines=29> */
.L_x_32598:
        /* <DEDUP_REMOVED lines=76> */
.L_x_32597:
        /* <DEDUP_REMOVED lines=97> */
.L_x_32600:
        /* <DEDUP_REMOVED lines=22> */
.L_x_32603:
[----:B------:R-:W-:Y:S05]  /*32d10*/  BSYNC B3 ;  /* 0x0000000000037941 */ /* 0x000fea0003800000 */
.L_x_32602:
        /* <DEDUP_REMOVED lines=29> */
.L_x_32601:
[----:B------:R-:W-:Y:S05]  /*32ef0*/  BSYNC B2 ;  /* 0x0000000000027941 */ /* 0x000fea0003800000 */
.L_x_32599:
        /* <DEDUP_REMOVED lines=21> */
.L_x_32605:
[----:B------:R-:W-:Y:S05]  /*33050*/  BSYNC B2 ;  /* 0x0000000000027941 */ /* 0x000fea0003800000 */
.L_x_32604:
        /* <DEDUP_REMOVED lines=82> */
.L_x_32607:
[----:B------:R-:W-:-:S04]  /*33580*/  ISETP.GE.AND P0, PT, R13, RZ, PT ;  /* 0x000000ff0d00720c */ /* 0x000fc80003f06270 */
[----:B------:R-:W-:Y:S02]  /*33590*/  FSEL R2, RZ, 3.37028055040000000000e+12, P0 ;  /* 0x54442d18ff027808 */ /* 0x000fe40000000000 */
[----:B------:R-:W-:-:S07]  /*335a0*/  FSEL R3, RZ, 2.1426990032196044922, P0 ;  /* 0x400921fbff037808 */ /* 0x000fce0000000000 */
.L_x_32608:
[----:B------:R-:W-:Y:S05]  /*335b0*/  BSYNC B0 ;  /* 0x0000000000007941 */ /* 0x000fea0003800000 */
.L_x_32606:
[----:B------:R-:W-:Y:S01]  /*335c0*/  DADD R12, |R12|, |R14| ;  /* 0x000000000c0c7229 */ /* 0x000fe2000000060e */
[----:B------:R-:W-:Y:S01]  /*335d0*/  LOP3.LUT R15, R3, 0x80000000, R15, 0xb8, !PT ;  /* 0x80000000030f7812 */ /* 0x000fe200078eb80f */
[----:B------:R-:W-:-:S06]  /*335e0*/  DMUL R8, R8, 0.5 ;  /* 0x3fe0000008087828 */ /* 0x000fcc0000000000 */
[----:B------:R-:W-:-:S06]  /*335f0*/  DSETP.GTU.AND P0, PT, |R12|, +INF , PT ;  /* 0x7ff000000c00742a */ /* 0x000fcc0003f0c200 */
[----:B------:R-:W-:Y:S02]  /*33600*/  FSEL R2, R12, R2, P0 ;  /* 0x000000020c027208 */ /* 0x000fe40000000000 */
[----:B------:R-:W-:Y:S01]  /*33610*/  FSEL R3, R13, R15, P0 ;  /* 0x0000000f0d037208 */ /* 0x000fe20000000000 */
[----:B------:R-:W-:Y:S06]  /*33620*/  BRA `(.L_x_32588) ;  /* 0x0000004000587947 */ /* 0x000fec0003800000 */
.L_x_32576:
        /* <DEDUP_REMOVED lines=135> */
.L_x_32610:
[----:B------:R-:W-:Y:S05]  /*33ea0*/  BSYNC B0 ;  /* 0x0000000000007941 */ /* 0x000fea0003800000 */
.L_x_32609:
        /* <DEDUP_REMOVED lines=8> */
.L_x_32612:
[----:B------:R-:W-:Y:S05]  /*33f30*/  BSYNC B2 ;  /* 0x0000000000027941 */ /* 0x000fea0003800000 */
.L_x_32611:
        /* <DEDUP_REMOVED lines=82> */
.L_x_32614:
[----:B------:R-:W-:-:S04]  /*34460*/  ISETP.GE.AND P0, PT, R13, RZ, PT ;  /* 0x000000ff0d00720c */ /* 0x000fc80003f06270 */
[----:B------:R-:W-:Y:S02]  /*34470*/  FSEL R2, RZ, 3.37028055040000000000e+12, P0 ;  /* 0x54442d18ff027808 */ /* 0x000fe40000000000 */
[----:B------:R-:W-:-:S07]  /*34480*/  FSEL R3, RZ, 2.1426990032196044922, P0 ;  /* 0x400921fbff037808 */ /* 0x000fce0000000000 */
.L_x_32615:
[----:B------:R-:W-:Y:S05]  /*34490*/  BSYNC B0 ;  /* 0x0000000000007941 */ /* 0x000fea0003800000 */
.L_x_32613:
[----:B------:R-:W-:Y:S01]  /*344a0*/  DADD R12, |R12|, |R14| ;  /* 0x000000000c0c7229 */ /* 0x000fe2000000060e */
[----:B------:R-:W-:-:S07]  /*344b0*/  LOP3.LUT R15, R3, 0x80000000, R15, 0xb8, !PT ;  /* 0x80000000030f7812 */ /* 0x000fce00078eb80f */
[----:B------:R-:W-:-:S06]  /*344c0*/  DSETP.GTU.AND P0, PT, |R12|, +INF , PT ;  /* 0x7ff000000c00742a */ /* 0x000fcc0003f0c200 */
[----:B------:R-:W-:Y:S02]  /*344d0*/  FSEL R2, R12, R2, P0 ;  /* 0x000000020c027208 */ /* 0x000fe40000000000 */
[----:B------:R-:W-:Y:S01]  /*344e0*/  FSEL R3, R13, R15, P0 ;  /* 0x0000000f0d037208 */ /* 0x000fe20000000000 */
[----:B------:R-:W-:Y:S06]  /*344f0*/  BRA `(.L_x_32588) ;  /* 0x0000003000a47947 */ /* 0x000fec0003800000 */
.L_x_32575:
        /* <DEDUP_REMOVED lines=90> */
.L_x_32618:
        /* <DEDUP_REMOVED lines=22> */
.L_x_32621:
[----:B------:R-:W-:Y:S05]  /*34c00*/  BSYNC B3 ;  /* 0x0000000000037941 */ /* 0x000fea0003800000 */
.L_x_32620:
        /* <DEDUP_REMOVED lines=29> */
.L_x_32619:
[----:B------:R-:W-:Y:S05]  /*34de0*/  BSYNC B2 ;  /* 0x0000000000027941 */ /* 0x000fea0003800000 */
.L_x_32617:
        /* <DEDUP_REMOVED lines=83> */
.L_x_32616:
        /* <DEDUP_REMOVED lines=85> */
.L_x_32574:
        /* <DEDUP_REMOVED lines=23> */
.L_x_32623:
[----:B------:R-:W-:Y:S05]  /*359e0*/  BSYNC B2 ;  /* 0x0000000000027941 */ /* 0x000fea0003800000 */
.L_x_32622:
        /* <DEDUP_REMOVED lines=26> */
.L_x_32625:
[----:B------:R-:W-:Y:S05]  /*35b90*/  BSYNC B2 ;  /* 0x0000000000027941 */ /* 0x000fea0003800000 */
.L_x_32624:
        /* <DEDUP_REMOVED lines=136> */
.L_x_32627:
[----:B------:R-:W-:Y:S05]  /*36420*/  BSYNC B0 ;  /* 0x0000000000007941 */ /* 0x000fea0003800000 */
.L_x_32626:
        /* <DEDUP_REMOVED lines=8> */
.L_x_32629:
[----:B------:R-:W-:Y:S05]  /*364b0*/  BSYNC B2 ;  /* 0x0000000000027941 */ /* 0x000fea0003800000 */
.L_x_32628:
        /* <DEDUP_REMOVED lines=82> */
.L_x_32631:
[----:B------:R-:W-:-:S04]  /*369e0*/  ISETP.GE.AND P0, PT, R13, RZ, PT ;  /* 0x000000ff0d00720c */ /* 0x000fc80003f06270 */
[----:B------:R-:W-:Y:S02]  /*369f0*/  FSEL R2, RZ, 3.37028055040000000000e+12, P0 ;  /* 0x54442d18ff027808 */ /* 0x000fe40000000000 */
[----:B------:R-:W-:-:S07]  /*36a00*/  FSEL R3, RZ, 2.1426990032196044922, P0 ;  /* 0x400921fbff037808 */ /* 0x000fce0000000000 */
.L_x_32632:
[----:B------:R-:W-:Y:S05]  /*36a10*/  BSYNC B0 ;  /* 0x0000000000007941 */ /* 0x000fea0003800000 */
.L_x_32630:
[----:B------:R-:W-:Y:S01]  /*36a20*/  DADD R12, |R12|, |R14| ;  /* 0x000000000c0c7229 */ /* 0x000fe2000000060e */
[----:B------:R-:W-:Y:S01]  /*36a30*/  LOP3.LUT R15, R3, 0x80000000, R15, 0xb8, !PT ;  /* 0x80000000030f7812 */ /* 0x000fe200078eb80f */
[----:B------:R-:W-:-:S06]  /*36a40*/  DADD R8, R8, 1 ;  /* 0x3ff0000008087429 */ /* 0x000fcc0000000000 */
[----:B------:R-:W-:-:S06]  /*36a50*/  DSETP.GTU.AND P0, PT, |R12|, +INF , PT ;  /* 0x7ff000000c00742a */ /* 0x000fcc0003f0c200 */
[----:B------:R-:W-:Y:S02]  /*36a60*/  FSEL R2, R12, R2, P0 ;  /* 0x000000020c027208 */ /* 0x000fe40000000000 */
[----:B------:R-:W-:Y:S01]  /*36a70*/  FSEL R3, R13, R15, P0 ;  /* 0x0000000f0d037208 */ /* 0x000fe20000000000 */
[----:B------:R-:W-:Y:S06]  /*36a80*/  BRA `(.L_x_32588) ;  /* 0x0000000c00407947 */ /* 0x000fec0003800000 */
.L_x_32573:
        /* <DEDUP_REMOVED lines=109> */
.L_x_32634:
[----:B------:R-:W-:Y:S05]  /*37160*/  BSYNC B0 ;  /* 0x0000000000007941 */ /* 0x000fea0003800000 */
.L_x_32633:
[----:B------:R-:W-:Y:S04]  /*37170*/  BSSY B2, `(.L_x_32635) ;  /* 0x0000007000027945 */ /* 0x000fe80003800000 */
[----:B------:R-:W-:Y:S05]  /*37180*/  @P4 BRA P5, `(.L_x_32636) ;  /* 0x0000000000144947 */ /* 0x000fea0002800000 */
[----:B------:R-:W-:Y:S01]  /*37190*/  IMAD.MOV.U32 R0, RZ, RZ, R4 ;  /* 0x000000ffff007224 */ /* 0x000fe200078e0004 */
[----:B------:R-:W-:Y:S01]  /*371a0*/  MOV R4, 0x371e0 ;  /* 0x000371e000047802 */ /* 0x000fe20000000f00 */
[----:B------:R-:W-:Y:S02]  /*371b0*/  IMAD.MOV.U32 R2, RZ, RZ, R10 ;  /* 0x000000ffff027224 */ /* 0x000fe400078e000a */
[----:B------:R-:W-:-:S07]  /*371c0*/  IMAD.MOV.U32 R3, RZ, RZ, R11 ;  /* 0x000000ffff037224 */ /* 0x000fce00078e000b */
[----:B------:R-:W-:Y:S05]  /*371d0*/  CALL.REL.NOINC `($__internal_74_$__cuda_sm20_div_rn_f64_full) ;  /* 0x00000630000c7944 */ /* 0x000fea0003c00000 */
.L_x_32636:
[----:B------:R-:W-:Y:S05]  /*371e0*/  BSYNC B2 ;  /* 0x0000000000027941 */ /* 0x000fea0003800000 */
.L_x_32635:
        /* <DEDUP_REMOVED lines=82> */
.L_x_32638:
[----:B------:R-:W-:Y:S02]  /*37710*/  FSEL R2, RZ, 3.37028055040000000000e+12, P2 ;  /* 0x54442d18ff027808 */ /* 0x000fe40001000000 */
[----:B------:R-:W-:-:S07]  /*37720*/  FSEL R3, RZ, 2.1426990032196044922, P2 ;  /* 0x400921fbff037808 */ /* 0x000fce0001000000 */
.L_x_32639:
[----:B------:R-:W-:Y:S05]  /*37730*/  BSYNC B0 ;  /* 0x0000000000007941 */ /* 0x000fea0003800000 */
.L_x_32637:
[----:B------:R-:W-:Y:S01]  /*37740*/  DADD R12, |R12|, |R14| ;  /* 0x000000000c0c7229 */ /* 0x000fe2000000060e */
[----:B------:R-:W-:-:S07]  /*37750*/  LOP3.LUT R15, R3, 0x80000000, R15, 0xb8, !PT ;  /* 0x80000000030f7812 */ /* 0x000fce00078eb80f */
[----:B------:R-:W-:-:S06]  /*37760*/  DSETP.GTU.AND P0, PT, |R12|, +INF , PT ;  /* 0x7ff000000c00742a */ /* 0x000fcc0003f0c200 */
[----:B------:R-:W-:Y:S02]  /*37770*/  FSEL R2, R12, R2, P0 ;  /* 0x000000020c027208 */ /* 0x000fe40000000000 */
[----:B------:R-:W-:-:S07]  /*37780*/  FSEL R3, R13, R15, P0 ;  /* 0x0000000f0d037208 */ /* 0x000fce0000000000 */
.L_x_32588:
[----:B------:R-:W-:Y:S05]  /*37790*/  BSYNC B1 ;  /* 0x0000000000017941 */ /* 0x000fea0003800000 */
.L_x_32572:
        /* <DEDUP_REMOVED lines=78> */
.L_x_32646:
[----:B------:R-:W-:Y:S05]  /*37c80*/  BSYNC B0 ;  /* 0x0000000000007941 */ /* 0x000fea0003800000 */
.L_x_32645:
        /* <DEDUP_REMOVED lines=26> */
.L_x_32648:
[----:B------:R-:W-:Y:S01]  /*37e30*/  DMUL R12, RZ, R46 ;  /* 0x0000002eff0c7228 */ /* 0x000fe20000000000 */
[----:B------:R-:W-:-:S10]  /*37e40*/  IMAD.MOV.U32 R2, RZ, RZ, RZ ;  /* 0x000000ffff027224 */ /* 0x000fd400078e00ff */
.L_x_32649:
[----:B------:R-:W-:Y:S05]  /*37e50*/  BSYNC B2 ;  /* 0x0000000000027941 */ /* 0x000fea0003800000 */
.L_x_32647:
        /* <DEDUP_REMOVED lines=49> */
.L_x_32651:
[----:B------:R-:W-:Y:S01]  /*38170*/  DMUL R2, RZ, R46 ;  /* 0x0000002eff027228 */ /* 0x000fe20000000000 */
[----:B------:R-:W-:-:S10]  /*38180*/  IMAD.MOV.U32 R0, RZ, RZ, RZ ;  /* 0x000000ffff007224 */ /* 0x000fd400078e00ff */
.L_x_32652:
[----:B------:R-:W-:Y:S05]  /*38190*/  BSYNC B2 ;  /* 0x0000000000027941 */ /* 0x000fea0003800000 */
.L_x_32650:
        /* <DEDUP_REMOVED lines=25> */
.L_x_32644:
        /* <DEDUP_REMOVED lines=63> */
.L_x_32655:
[----:B------:R-:W-:Y:S05]  /*38720*/  BSYNC B0 ;  /* 0x0000000000007941 */ /* 0x000fea0003800000 */
.L_x_32654:
        /* <DEDUP_REMOVED lines=26> */
.L_x_32657:
[----:B------:R-:W-:Y:S01]  /*388d0*/  DMUL R12, RZ, R46 ;  /* 0x0000002eff0c7228 */ /* 0x000fe20000000000 */
[----:B------:R-:W-:-:S10]  /*388e0*/  IMAD.MOV.U32 R2, RZ, RZ, RZ ;  /* 0x000000ffff027224 */ /* 0x000fd400078e00ff */
.L_x_32658:
[----:B------:R-:W-:Y:S05]  /*388f0*/  BSYNC B2 ;  /* 0x0000000000027941 */ /* 0x000fea0003800000 */
.L_x_32656:
        /* <DEDUP_REMOVED lines=49> */
.L_x_32660:
[----:B------:R-:W-:Y:S01]  /*38c10*/  DMUL R2, RZ, R46 ;  /* 0x0000002eff027228 */ /* 0x000fe20000000000 */
[----:B------:R-:W-:-:S10]  /*38c20*/  IMAD.MOV.U32 R0, RZ, RZ, RZ ;  /* 0x000000ffff007224 */ /* 0x000fd400078e00ff */
.L_x_32661:
[----:B------:R-:W-:Y:S05]  /*38c30*/  BSYNC B2 ;  /* 0x0000000000027941 */ /* 0x000fea0003800000 */
.L_x_32659:
        /* <DEDUP_REMOVED lines=39> */
.L_x_32643:
        /* <DEDUP_REMOVED lines=11> */
.L_x_32662:
[----:B------:R-:W-:-:S10]  /*38f60*/  DADD R12, R46, -R46 ;  /* 0x000000002e0c7229 */ /* 0x000fd4000000082e */
[----:B------:R-:W-:Y:S02]  /*38f70*/  IMAD.MOV.U32 R14, RZ, RZ, R12 ;  /* 0x000000ffff0e7224 */ /* 0x000fe400078e000c */
[----:B------:R-:W-:Y:S01]  /*38f80*/  IMAD.MOV.U32 R15, RZ, RZ, R13 ;  /* 0x000000ffff0f7224 */ /* 0x000fe200078e000d */
[----:B------:R-:W-:Y:S06]  /*38f90*/  BRA `(.L_x_32653) ;  /* 0x00000008009c7947 */ /* 0x000fec0003800000 */
.L_x_32642:
        /* <DEDUP_REMOVED lines=26> */
.L_x_32664:
[----:B------:R-:W-:Y:S01]  /*39140*/  DMUL R2, RZ, R46 ;  /* 0x0000002eff027228 */ /* 0x000fe20000000000 */
[----:B------:R-:W-:-:S10]  /*39150*/  IMAD.MOV.U32 R5, RZ, RZ, RZ ;  /* 0x000000ffff057224 */ /* 0x000fd400078e00ff */
.L_x_32665:
[----:B------:R-:W-:Y:S05]  /*39160*/  BSYNC B2 ;  /* 0x0000000000027941 */ /* 0x000fea0003800000 */
.L_x_32663:
        /* <DEDUP_REMOVED lines=49> */
.L_x_32667:
[----:B------:R-:W-:Y:S01]  /*39480*/  DMUL R14, RZ, R46 ;  /* 0x0000002eff0e7228 */ /* 0x000fe20000000000 */
[----:B------:R-:W-:-:S10]  /*39490*/  IMAD.MOV.U32 R0, RZ, RZ, RZ ;  /* 0x000000ffff007224 */ /* 0x000fd400078e00ff */
.L_x_32668:
[----:B------:R-:W-:Y:S05]  /*394a0*/  BSYNC B2 ;  /* 0x0000000000027941 */ /* 0x000fea0003800000 */
.L_x_32666:
        /* <DEDUP_REMOVED lines=24> */
.L_x_32641:
        /* <DEDUP_REMOVED lines=59> */
.L_x_32670:
[----:B------:R-:W-:Y:S05]  /*399e0*/  BSYNC B0 ;  /* 0x0000000000007941 */ /* 0x000fea0003800000 */
.L_x_32669:
[----:B------:R-:W-:Y:S02]  /*399f0*/  IMAD.MOV.U32 R14, RZ, RZ, R46 ;  /* 0x000000ffff0e7224 */ /* 0x000fe400078e002e */
[----:B------:R-:W-:-:S07]  /*39a00*/  IMAD.MOV.U32 R15, RZ, RZ, R47 ;  /* 0x000000ffff0f7224 */ /* 0x000fce00078e002f */
.L_x_32653:
[----:B------:R-:W-:Y:S05]  /*39a10*/  BSYNC B1 ;  /* 0x0000000000017941 */ /* 0x000fea0003800000 */
.L_x_32640:
        /* <DEDUP_REMOVED lines=116> */
.L_x_32678:
        /* <DEDUP_REMOVED lines=22> */
.L_x_32681:
[----:B------:R-:W-:Y:S05]  /*3a2c0*/  BSYNC B3 ;  /* 0x0000000000037941 */ /* 0x000fea0003800000 */
.L_x_32680:
        /* <DEDUP_REMOVED lines=29> */
.L_x_32679:
[----:B------:R-:W-:Y:S05]  /*3a4a0*/  BSYNC B2 ;  /* 0x0000000000027941 */ /* 0x000fea0003800000 */
.L_x_32677:
        /* <DEDUP_REMOVED lines=21> */
.L_x_32683:
[----:B------:R-:W-:Y:S05]  /*3a600*/  BSYNC B2 ;  /* 0x0000000000027941 */ /* 0x000fea0003800000 */
.L_x_32682:
        /* <DEDUP_REMOVED lines=82> */
.L_x_32685:
[----:B------:R-:W-:-:S04]  /*3ab30*/  ISETP.GE.AND P0, PT, R17, RZ, PT ;  /* 0x000000ff1100720c */ /* 0x000fc80003f06270 */
[----:B------:R-:W-:Y:S02]  /*3ab40*/  FSEL R2, RZ, 3.37028055040000000000e+12, P0 ;  /* 0x54442d18ff027808 */ /* 0x000fe40000000000 */
[----:B------:R-:W-:-:S07]  /*3ab50*/  FSEL R3, RZ, 2.1426990032196044922, P0 ;  /* 0x400921fbff037808 */ /* 0x000fce0000000000 */
.L_x_32686:
[----:B------:R-:W-:Y:S05]  /*3ab60*/  BSYNC B0 ;  /* 0x0000000000007941 */ /* 0x000fea0003800000 */
.L_x_32684:
[----:B------:R-:W-:Y:S01]  /*3ab70*/  DADD R16, |R16|, |R18| ;  /* 0x0000000010107229 */ /* 0x000fe20000000612 */
[----:B------:R-:W-:Y:S01]  /*3ab80*/  LOP3.LUT R19, R3, 0x80000000, R19, 0xb8, !PT ;  /* 0x8000000003137812 */ /* 0x000fe200078eb813 */
[----:B------:R-:W-:-:S06]  /*3ab90*/  DMUL R8, R8, 0.5 ;  /* 0x3fe0000008087828 */ /* 0x000fcc0000000000 */
[----:B------:R-:W-:-:S06]  /*3aba0*/  DSETP.GTU.AND P0, PT, |R16|, +INF , PT ;  /* 0x7ff000001000742a */ /* 0x000fcc0003f0c200 */
[----:B------:R-:W-:Y:S02]  /*3abb0*/  FSEL R2, R16, R2, P0 ;  /* 0x0000000210027208 */ /* 0x000fe40000000000 */
[----:B------:R-:W-:Y:S01]  /*3abc0*/  FSEL R3, R17, R19, P0 ;  /* 0x0000001311037208 */ /* 0x000fe20000000000 */
[----:B------:R-:W-:Y:S06]  /*3abd0*/  BRA `(.L_x_32687) ;  /* 0x0000006400487947 */ /* 0x000fec0003800000 */
.L_x_32676:
        /* <DEDUP_REMOVED lines=99> */
.L_x_32690:
[----:B------:R-:W-:Y:S05]  /*3b210*/  BSYNC B0 ;  /* 0x0000000000007941 */ /* 0x000fea0003800000 */
.L_x_32689:
        /* <DEDUP_REMOVED lines=8> */
.L_x_32692:
[----:B------:R-:W-:Y:S05]  /*3b2a0*/  BSYNC B2 ;  /* 0x0000000000027941 */ /* 0x000fea0003800000 */
.L_x_32691:
        /* <DEDUP_REMOVED lines=82> */
.L_x_32694:
[----:B------:R-:W-:-:S04]  /*3b7d0*/  ISETP.GE.AND P0, PT, R17, RZ, PT ;  /* 0x000000ff1100720c */ /* 0x000fc80003f06270 */
[----:B------:R-:W-:Y:S02]  /*3b7e0*/  FSEL R2, RZ, 3.37028055040000000000e+12, P0 ;  /* 0x54442d18ff027808 */ /* 0x000fe40000000000 */
[----:B------:R-:W-:-:S07]  /*3b7f0*/  FSEL R3, RZ, 2.1426990032196044922, P0 ;  /* 0x400921fbff037808 */ /* 0x000fce0000000000 */
.L_x_32695:
[----:B------:R-:W-:Y:S05]  /*3b800*/  BSYNC B0 ;  /* 0x0000000000007941 */ /* 0x000fea0003800000 */
.L_x_32693:
[----:B------:R-:W-:Y:S01]  /*3b810*/  DADD R16, |R16|, |R18| ;  /* 0x0000000010107229 */ /* 0x000fe20000000612 */
[----:B------:R-:W-:Y:S01]  /*3b820*/  LOP3.LUT R19, R3, 0x80000000, R19, 0xb8, !PT ;  /* 0x8000000003137812 */ /* 0x000fe200078eb813 */
[----:B------:R-:W-:-:S06]  /*3b830*/  DMUL R8, R8, 0.5 ;  /* 0x3fe0000008087828 */ /* 0x000fcc0000000000 */
[----:B------:R-:W-:-:S06]  /*3b840*/  DSETP.GTU.AND P0, PT, |R16|, +INF , PT ;  /* 0x7ff000001000742a */ /* 0x000fcc0003f0c200 */
[----:B------:R-:W-:Y:S02]  /*3b850*/  FSEL R2, R16, R2, P0 ;  /* 0x0000000210027208 */ /* 0x000fe40000000000 */
[----:B------:R-:W-:Y:S01]  /*3b860*/  FSEL R3, R17, R19, P0 ;  /* 0x0000001311037208 */ /* 0x000fe20000000000 */
[----:B------:R-:W-:Y:S06]  /*3b870*/  BRA `(.L_x_32687) ;  /* 0x0000005800207947 */ /* 0x000fec0003800000 */
.L_x_32688:
        /* <DEDUP_REMOVED lines=29> */
.L_x_32697:
        /* <DEDUP_REMOVED lines=76> */
.L_x_32696:
        /* <DEDUP_REMOVED lines=97> */
.L_x_32699:
        /* <DEDUP_REMOVED lines=22> */
.L_x_32702:
[----:B------:R-:W-:Y:S05]  /*3c680*/  BSYNC B3 ;  /* 0x0000000000037941 */ /* 0x000fea0003800000 */
.L_x_32701:
        /* <DEDUP_REMOVED lines=29> */
.L_x_32700:
[----:B------:R-:W-:Y:S05]  /*3c860*/  BSYNC B2 ;  /* 0x0000000000027941 */ /* 0x000fea0003800000 */
.L_x_32698:
        /* <DEDUP_REMOVED lines=21> */
.L_x_32704:
[----:B------:R-:W-:Y:S05]  /*3c9c0*/  BSYNC B2 ;  /* 0x0000000000027941 */ /* 0x000fea0003800000 */
.L_x_32703:
        /* <DEDUP_REMOVED lines=82> */
.L_x_32706:
[----:B------:R-:W-:-:S04]  /*3cef0*/  ISETP.GE.AND P0, PT, R17, RZ, PT ;  /* 0x000000ff1100720c */ /* 0x000fc80003f06270 */
[----:B------:R-:W-:Y:S02]  /*3cf00*/  FSEL R2, RZ, 3.37028055040000000000e+12, P0 ;  /* 0x54442d18ff027808 */ /* 0x000fe40000000000 */
[----:B------:R-:W-:-:S07]  /*3cf10*/  FSEL R3, RZ, 2.1426990032196044922, P0 ;  /* 0x400921fbff037808 */ /* 0x000fce0000000000 */
.L_x_32707:
[----:B------:R-:W-:Y:S05]  /*3cf20*/  BSYNC B0 ;  /* 0x0000000000007941 */ /* 0x000fea0003800000 */
.L_x_32705:
[----:B------:R-:W-:Y:S01]  /*3cf30*/  DADD R16, |R16|, |R18| ;  /* 0x0000000010107229 */ /* 0x000fe20000000612 */
[----:B------:R-:W-:Y:S01]  /*3cf40*/  LOP3.LUT R19, R3, 0x80000000, R19, 0xb8, !PT ;  /* 0x8000000003137812 */ /* 0x000fe200078eb813 */
[----:B------:R-:W-:-:S06]  /*3cf50*/  DMUL R8, R8, 0.5 ;  /* 0x3fe0000008087828 */ /* 0x000fcc0000000000 */
[----:B------:R-:W-:-:S06]  /*3cf60*/  DSETP.GTU.AND P0, PT, |R16|, +INF , PT ;  /* 0x7ff000001000742a */ /* 0x000fcc0003f0c200 */
[----:B------:R-:W-:Y:S02]  /*3cf70*/  FSEL R2, R16, R2, P0 ;  /* 0x0000000210027208 */ /* 0x000fe40000000000 */
[----:B------:R-:W-:Y:S01]  /*3cf80*/  FSEL R3, R17, R19, P0 ;  /* 0x0000001311037208 */ /* 0x000fe20000000000 */
[----:B------:R-:W-:Y:S06]  /*3cf90*/  BRA `(.L_x_32687) ;  /* 0x0000004000587947 */ /* 0x000fec0003800000 */
.L_x_32675:
        /* <DEDUP_REMOVED lines=135> */
.L_x_32709:
[----:B------:R-:W-:Y:S05]  /*3d810*/  BSYNC B0 ;  /* 0x0000000000007941 */ /* 0x000fea0003800000 */
.L_x_32708:
        /* <DEDUP_REMOVED lines=8> */
.L_x_32711:
[----:B------:R-:W-:Y:S05]  /*3d8a0*/  BSYNC B2 ;  /* 0x0000000000027941 */ /* 0x000fea0003800000 */
.L_x_32710:
        /* <DEDUP_REMOVED lines=82> */
.L_x_32713:
[----:B------:R-:W-:-:S04]  /*3ddd0*/  ISETP.GE.AND P0, PT, R17, RZ, PT ;  /* 0x000000ff1100720c */ /* 0x000fc80003f06270 */
[----:B------:R-:W-:Y:S02]  /*3dde0*/  FSEL R2, RZ, 3.37028055040000000000e+12, P0 ;  /* 0x54442d18ff027808 */ /* 0x000fe40000000000 */
[----:B------:R-:W-:-:S07]  /*3ddf0*/  FSEL R3, RZ, 2.1426990032196044922, P0 ;  /* 0x400921fbff037808 */ /* 0x000fce0000000000 */
.L_x_32714:
[----:B------:R-:W-:Y:S05]  /*3de00*/  BSYNC B0 ;  /* 0x0000000000007941 */ /* 0x000fea0003800000 */
.L_x_32712:
[----:B------:R-:W-:Y:S01]  /*3de10*/  DADD R16, |R16|, |R18| ;  /* 0x0000000010107229 */ /* 0x000fe20000000612 */
[----:B------:R-:W-:-:S07]  /*3de20*/  LOP3.LUT R19, R3, 0x80000000, R19, 0xb8, !PT ;  /* 0x8000000003137812 */ /* 0x000fce00078eb813 */
[----:B------:R-:W-:-:S06]  /*3de30*/  DSETP.GTU.AND P0, PT, |R16|, +INF , PT ;  /* 0x7ff000001000742a */ /* 0x000fcc0003f0c200 */
[----:B------:R-:W-:Y:S02]  /*3de40*/  FSEL R2, R16, R2, P0 ;  /* 0x0000000210027208 */ /* 0x000fe40000000000 */
[----:B------:R-:W-:Y:S01]  /*3de50*/  FSEL R3, R17, R19, P0 ;  /* 0x0000001311037208 */ /* 0x000fe20000000000 */
[----:B------:R-:W-:Y:S06]  /*3de60*/  BRA `(.L_x_32687) ;  /* 0x0000003000a47947 */ /* 0x000fec0003800000 */
.L_x_32674:
        /* <DEDUP_REMOVED lines=90> */
.L_x_32717:
        /* <DEDUP_REMOVED lines=22> */
.L_x_32720:
[----:B------:R-:W-:Y:S05]  /*3e570*/  BSYNC B3 ;  /* 0x0000000000037941 */ /* 0x000fea0003800000 */
.L_x_32719:
        /* <DEDUP_REMOVED lines=29> */
.L_x_32718:
[----:B------:R-:W-:Y:S05]  /*3e750*/  BSYNC B2 ;  /* 0x0000000000027941 */ /* 0x000fea0003800000 */
.L_x_32716:
        /* <DEDUP_REMOVED lines=83> */
.L_x_32715:
        /* <DEDUP_REMOVED lines=85> */
.L_x_32673:
        /* <DEDUP_REMOVED lines=23> */
.L_x_32722:
[----:B------:R-:W-:Y:S05]  /*3f350*/  BSYNC B2 ;  /* 0x0000000000027941 */ /* 0x000fea0003800000 */
.L_x_32721:
        /* <DEDUP_REMOVED lines=26> */
.L_x_32724:
[----:B------:R-:W-:Y:S05]  /*3f500*/  BSYNC B2 ;  /* 0x0000000000027941 */ /* 0x000fea0003800000 */
.L_x_32723:
        /* <DEDUP_REMOVED lines=136> */
.L_x_32726:
[----:B------:R-:W-:Y:S05]  /*3fd90*/  BSYNC B0 ;  /* 0x0000000000007941 */ /* 0x000fea0003800000 */
.L_x_32725:
        /* <DEDUP_REMOVED lines=8> */
.L_x_32728:
[----:B------:R-:W-:Y:S05]  /*3fe20*/  BSYNC B2 ;  /* 0x0000000000027941 */ /* 0x000fea0003800000 */
.L_x_32727:
        /* <DEDUP_REMOVED lines=82> */
.L_x_32730:
[----:B------:R-:W-:-:S04]  /*40350*/  ISETP.GE.AND P0, PT, R17, RZ, PT ;  /* 0x000000ff1100720c */ /* 0x000fc80003f06270 */
[----:B------:R-:W-:Y:S02]  /*40360*/  FSEL R2, RZ, 3.37028055040000000000e+12, P0 ;  /* 0x54442d18ff027808 */ /* 0x000fe40000000000 */
[----:B------:R-:W-:-:S07]  /*40370*/  FSEL R3, RZ, 2.1426990032196044922, P0 ;  /* 0x400921fbff037808 */ /* 0x000fce0000000000 */
.L_x_32731:
[----:B------:R-:W-:Y:S05]  /*40380*/  BSYNC B0 ;  /* 0x0000000000007941 */ /* 0x000fea0003800000 */
.L_x_32729:
[----:B------:R-:W-:Y:S01]  /*40390*/  DADD R16, |R16|, |R18| ;  /* 0x0000000010107229 */ /* 0x000fe20000000612 */
[----:B------:R-:W-:Y:S01]  /*403a0*/  LOP3.LUT R19, R3, 0x80000000, R19, 0xb8, !PT ;  /* 0x8000000003137812 */ /* 0x000fe200078eb813 */
[----:B------:R-:W-:-:S06]  /*403b0*/  DADD R8, R8, 1 ;  /* 0x3ff0000008087429 */ /* 0x000fcc0000000000 */
[----:B------:R-:W-:-:S06]  /*403c0*/  DSETP.GTU.AND P0, PT, |R16|, +INF , PT ;  /* 0x7ff000001000742a */ /* 0x000fcc0003f0c200 */
[----:B------:R-:W-:Y:S02]  /*403d0*/  FSEL R2, R16, R2, P0 ;  /* 0x0000000210027208 */ /* 0x000fe40000000000 */
[----:B------:R-:W-:Y:S01]  /*403e0*/  FSEL R3, R17, R19, P0 ;  /* 0x0000001311037208 */ /* 0x000fe20000000000 */
[----:B------:R-:W-:Y:S06]  /*403f0*/  BRA `(.L_x_32687) ;  /* 0x0000000c00407947 */ /* 0x000fec0003800000 */
.L_x_32672:
        /* <DEDUP_REMOVED lines=109> */
.L_x_32733:
[----:B------:R-:W-:Y:S05]  /*40ad0*/  BSYNC B0 ;  /* 0x0000000000007941 */ /* 0x000fea0003800000 */
.L_x_32732:
[----:B------:R-:W-:Y:S04]  /*40ae0*/  BSSY B2, `(.L_x_32734) ;  /* 0x0000007000027945 */ /* 0x000fe80003800000 */
[----:B------:R-:W-:Y:S05]  /*40af0*/  @P4 BRA P5, `(.L_x_32735) ;  /* 0x0000000000144947 */ /* 0x000fea0002800000 */
[----:B------:R-:W-:Y:S01]  /*40b00*/  IMAD.MOV.U32 R0, RZ, RZ, R4 ;  /* 0x000000ffff007224 */ /* 0x000fe200078e0004 */
[----:B------:R-:W-:Y:S01]  /*40b10*/  MOV R4, 0x40b50 ;  /* 0x00040b5000047802 */ /* 0x000fe20000000f00 */
[----:B------:R-:W-:Y:S02]  /*40b20*/  IMAD.MOV.U32 R2, RZ, RZ, R10 ;  /* 0x000000ffff027224 */ /* 0x000fe400078e000a */
[----:B------:R-:W-:-:S07]  /*40b30*/  IMAD.MOV.U32 R3, RZ, RZ, R11 ;  /* 0x000000ffff037224 */ /* 0x000fce00078e000b */
[----:B------:R-:W-:Y:S05]  /*40b40*/  CALL.REL.NOINC `($__internal_74_$__cuda_sm20_div_rn_f64_full) ;  /* 0x0000059400b07944 */ /* 0x000fea0003c00000 */
.L_x_32735:
[----:B------:R-:W-:Y:S05]  /*40b50*/  BSYNC B2 ;  /* 0x0000000000027941 */ /* 0x000fea0003800000 */
.L_x_32734:
        /* <DEDUP_REMOVED lines=82> */
.L_x_32737:
[----:B------:R-:W-:Y:S02]  /*41080*/  FSEL R2, RZ, 3.37028055040000000000e+12, P2 ;  /* 0x54442d18ff027808 */ /* 0x000fe40001000000 */
[----:B------:R-:W-:-:S07]  /*41090*/  FSEL R3, RZ, 2.1426990032196044922, P2 ;  /* 0x400921fbff037808 */ /* 0x000fce0001000000 */
.L_x_32738:
[----:B------:R-:W-:Y:S05]  /*410a0*/  BSYNC B0 ;  /* 0x0000000000007941 */ /* 0x000fea0003800000 */
.L_x_32736:
[----:B------:R-:W-:Y:S01]  /*410b0*/  DADD R16, |R16|, |R18| ;  /* 0x0000000010107229 */ /* 0x000fe20000000612 */
[----:B------:R-:W-:-:S07]  /*410c0*/  LOP3.LUT R19, R3, 0x80000000, R19, 0xb8, !PT ;  /* 0x8000000003137812 */ /* 0x000fce00078eb813 */
[----:B------:R-:W-:-:S06]  /*410d0*/  DSETP.GTU.AND P0, PT, |R16|, +INF , PT ;  /* 0x7ff000001000742a */ /* 0x000fcc0003f0c200 */
[----:B------:R-:W-:Y:S02]  /*410e0*/  FSEL R2, R16, R2, P0 ;  /* 0x0000000210027208 */ /* 0x000fe40000000000 */
[----:B------:R-:W-:-:S07]  /*410f0*/  FSEL R3, R17, R19, P0 ;  /* 0x0000001311037208 */ /* 0x000fce0000000000 */
.L_x_32687:
[----:B------:R-:W-:Y:S05]  /*41100*/  BSYNC B1 ;  /* 0x0000000000017941 */ /* 0x000fea0003800000 */
.L_x_32671:
        /* <DEDUP_REMOVED lines=78> */
.L_x_32745:
[----:B------:R-:W-:Y:S05]  /*415f0*/  BSYNC B0 ;  /* 0x0000000000007941 */ /* 0x000fea0003800000 */
.L_x_32744:
        /* <DEDUP_REMOVED lines=26> */
.L_x_32747:
[----:B------:R-:W-:Y:S01]  /*417a0*/  DMUL R16, RZ, R46 ;  /* 0x0000002eff107228 */ /* 0x000fe20000000000 */
[----:B------:R-:W-:-:S10]  /*417b0*/  IMAD.MOV.U32 R2, RZ, RZ, RZ ;  /* 0x000000ffff027224 */ /* 0x000fd400078e00ff */
.L_x_32748:
[----:B------:R-:W-:Y:S05]  /*417c0*/  BSYNC B2 ;  /* 0x0000000000027941 */ /* 0x000fea0003800000 */
.L_x_32746:
        /* <DEDUP_REMOVED lines=49> */
.L_x_32750:
[----:B------:R-:W-:Y:S01]  /*41ae0*/  DMUL R2, RZ, R46 ;  /* 0x0000002eff027228 */ /* 0x000fe20000000000 */
[----:B------:R-:W-:-:S10]  /*41af0*/  IMAD.MOV.U32 R0, RZ, RZ, RZ ;  /* 0x000000ffff007224 */ /* 0x000fd400078e00ff */
.L_x_32751:
[----:B------:R-:W-:Y:S05]  /*41b00*/  BSYNC B2 ;  /* 0x0000000000027941 */ /* 0x000fea0003800000 */
.L_x_32749:
        /* <DEDUP_REMOVED lines=25> */
.L_x_32743:
        /* <DEDUP_REMOVED lines=63> */
.L_x_32754:
[----:B------:R-:W-:Y:S05]  /*42090*/  BSYNC B0 ;  /* 0x0000000000007941 */ /* 0x000fea0003800000 */
.L_x_32753:
        /* <DEDUP_REMOVED lines=26> */
.L_x_32756:
[----:B------:R-:W-:Y:S01]  /*42240*/  DMUL R16, RZ, R46 ;  /* 0x0000002eff107228 */ /* 0x000fe20000000000 */
[----:B------:R-:W-:-:S10]  /*42250*/  IMAD.MOV.U32 R2, RZ, RZ, RZ ;  /* 0x000000ffff027224 */ /* 0x000fd400078e00ff */
.L_x_32757:
[----:B------:R-:W-:Y:S05]  /*42260*/  BSYNC B2 ;  /* 0x0000000000027941 */ /* 0x000fea0003800000 */
.L_x_32755:
        /* <DEDUP_REMOVED lines=49> */
.L_x_32759:
[----:B------:R-:W-:Y:S01]  /*42580*/  DMUL R2, RZ, R46 ;  /* 0x0000002eff027228 */ /* 0x000fe20000000000 */
[----:B------:R-:W-:-:S10]  /*42590*/  IMAD.MOV.U32 R0, RZ, RZ, RZ ;  /* 0x000000ffff007224 */ /* 0x000fd400078e00ff */
.L_x_32760:
[----:B------:R-:W-:Y:S05]  /*425a0*/  BSYNC B2 ;  /* 0x0000000000027941 */ /* 0x000fea0003800000 */
.L_x_32758:
        /* <DEDUP_REMOVED lines=39> */
.L_x_32742:
        /* <DEDUP_REMOVED lines=11> */
.L_x_32761:
[----:B------:R-:W-:-:S10]  /*428d0*/  DADD R16, R46, -R46 ;  /* 0x000000002e107229 */ /* 0x000fd4000000082e */
[----:B------:R-:W-:Y:S02]  /*428e0*/  IMAD.MOV.U32 R18, RZ, RZ, R16 ;  /* 0x000000ffff127224 */ /* 0x000fe400078e0010 */
[----:B------:R-:W-:Y:S01]  /*428f0*/  IMAD.MOV.U32 R19, RZ, RZ, R17 ;  /* 0x000000ffff137224 */ /* 0x000fe200078e0011 */
[----:B------:R-:W-:Y:S06]  /*42900*/  BRA `(.L_x_32752) ;  /* 0x00000008009c7947 */ /* 0x000fec0003800000 */
.L_x_32741:
        /* <DEDUP_REMOVED lines=26> */
.L_x_32763:
[----:B------:R-:W-:Y:S01]  /*42ab0*/  DMUL R2, RZ, R46 ;  /* 0x0000002eff027228 */ /* 0x000fe20000000000 */
[----:B------:R-:W-:-:S10]  /*42ac0*/  IMAD.MOV.U32 R5, RZ, RZ, RZ ;  /* 0x000000ffff057224 */ /* 0x000fd400078e00ff */
.L_x_32764:
[----:B------:R-:W-:Y:S05]  /*42ad0*/  BSYNC B2 ;  /* 0x0000000000027941 */ /* 0x000fea0003800000 */
.L_x_32762:
        /* <DEDUP_REMOVED lines=49> */
.L_x_32766:
[----:B------:R-:W-:Y:S01]  /*42df0*/  DMUL R18, RZ, R46 ;  /* 0x0000002eff127228 */ /* 0x000fe20000000000 */
[----:B------:R-:W-:-:S10]  /*42e00*/  IMAD.MOV.U32 R0, RZ, RZ, RZ ;  /* 0x000000ffff007224 */ /* 0x000fd400078e00ff */
.L_x_32767:
[----:B------:R-:W-:Y:S05]  /*42e10*/  BSYNC B2 ;  /* 0x0000000000027941 */ /* 0x000fea0003800000 */
.L_x_32765:
        /* <DEDUP_REMOVED lines=24> */
.L_x_32740:
        /* <DEDUP_REMOVED lines=59> */
.L_x_32769:
[----:B------:R-:W-:Y:S05]  /*43350*/  BSYNC B0 ;  /* 0x0000000000007941 */ /* 0x000fea0003800000 */
.L_x_32768:
[----:B------:R-:W-:Y:S02]  /*43360*/  IMAD.MOV.U32 R18, RZ, RZ, R46 ;  /* 0x000000ffff127224 */ /* 0x000fe400078e002e */
[----:B------:R-:W-:-:S07]  /*43370*/  IMAD.MOV.U32 R19, RZ, RZ, R47 ;  /* 0x000000ffff137224 */ /* 0x000fce00078e002f */
.L_x_32752:
[----:B------:R-:W-:Y:S05]  /*43380*/  BSYNC B1 ;  /* 0x0000000000017941 */ /* 0x000fea0003800000 */
.L_x_32739:
        /* <DEDUP_REMOVED lines=116> */
.L_x_32777:
        /* <DEDUP_REMOVED lines=22> */
.L_x_32780:
[----:B------:R-:W-:Y:S05]  /*43c30*/  BSYNC B3 ;  /* 0x0000000000037941 */ /* 0x000fea0003800000 */
.L_x_32779:
        /* <DEDUP_REMOVED lines=29> */
.L_x_32778:
[----:B------:R-:W-:Y:S05]  /*43e10*/  BSYNC B2 ;  /* 0x0000000000027941 */ /* 0x000fea0003800000 */
.L_x_32776:
        /* <DEDUP_REMOVED lines=21> */
.L_x_32782:
[----:B------:R-:W-:Y:S05]  /*43f70*/  BSYNC B2 ;  /* 0x0000000000027941 */ /* 0x000fea0003800000 */
.L_x_32781:
        /* <DEDUP_REMOVED lines=82> */
.L_x_32784:
[----:B------:R-:W-:-:S04]  /*444a0*/  ISETP.GE.AND P0, PT, R21, RZ, PT ;  /* 0x000000ff1500720c */ /* 0x000fc80003f06270 */
[----:B------:R-:W-:Y:S02]  /*444b0*/  FSEL R2, RZ, 3.37028055040000000000e+12, P0 ;  /* 0x54442d18ff027808 */ /* 0x000fe40000000000 */
[----:B------:R-:W-:-:S07]  /*444c0*/  FSEL R3, RZ, 2.1426990032196044922, P0 ;  /* 0x400921fbff037808 */ /* 0x000fce0000000000 */
.L_x_32785:
[----:B------:R-:W-:Y:S05]  /*444d0*/  BSYNC B0 ;  /* 0x0000000000007941 */ /* 0x000fea0003800000 */
.L_x_32783:
[----:B------:R-:W-:Y:S01]  /*444e0*/  DADD R20, |R20|, |R22| ;  /* 0x0000000014147229 */ /* 0x000fe20000000616 */
[----:B------:R-:W-:Y:S01]  /*444f0*/  LOP3.LUT R23, R3, 0x80000000, R23, 0xb8, !PT ;  /* 0x8000000003177812 */ /* 0x000fe200078eb817 */
[----:B------:R-:W-:-:S06]  /*44500*/  DMUL R8, R8, 0.5 ;  /* 0x3fe0000008087828 */ /* 0x000fcc0000000000 */
[----:B------:R-:W-:-:S06]  /*44510*/  DSETP.GTU.AND P0, PT, |R20|, +INF , PT ;  /* 0x7ff000001400742a */ /* 0x000fcc0003f0c200 */
[----:B------:R-:W-:Y:S02]  /*44520*/  FSEL R2, R20, R2, P0 ;  /* 0x0000000214027208 */ /* 0x000fe40000000000 */
[----:B------:R-:W-:Y:S01]  /*44530*/  FSEL R3, R21, R23, P0 ;  /* 0x0000001715037208 */ /* 0x000fe20000000000 */
[----:B------:R-:W-:Y:S06]  /*44540*/  BRA `(.L_x_32786) ;  /* 0x0000006400487947 */ /* 0x000fec0003800000 */
.L_x_32775:
        /* <DEDUP_REMOVED lines=99> */
.L_x_32789:
[----:B------:R-:W-:Y:S05]  /*44b80*/  BSYNC B0 ;  /* 0x0000000000007941 */ /* 0x000fea0003800000 */
.L_x_32788:
        /* <DEDUP_REMOVED lines=8> */
.L_x_32791:
[----:B------:R-:W-:Y:S05]  /*44c10*/  BSYNC B2 ;  /* 0x0000000000027941 */ /* 0x000fea0003800000 */
.L_x_32790:
        /* <DEDUP_REMOVED lines=82> */
.L_x_32793:
[----:B------:R-:W-:-:S04]  /*45140*/  ISETP.GE.AND P0, PT, R21, RZ, PT ;  /* 0x000000ff1500720c */ /* 0x000fc80003f06270 */
[----:B------:R-:W-:Y:S02]  /*45150*/  FSEL R2, RZ, 3.37028055040000000000e+12, P0 ;  /* 0x54442d18ff027808 */ /* 0x000fe40000000000 */
[----:B------:R-:W-:-:S07]  /*45160*/  FSEL R3, RZ, 2.1426990032196044922, P0 ;  /* 0x400921fbff037808 */ /* 0x000fce0000000000 */
.L_x_32794:
[----:B------:R-:W-:Y:S05]  /*45170*/  BSYNC B0 ;  /* 0x0000000000007941 */ /* 0x000fea0003800000 */
.L_x_32792:
[----:B------:R-:W-:Y:S01]  /*45180*/  DADD R20, |R20|, |R22| ;  /* 0x0000000014147229 */ /* 0x000fe20000000616 */
[----:B------:R-:W-:Y:S01]  /*45190*/  LOP3.LUT R23, R3, 0x80000000, R23, 0xb8, !PT ;  /* 0x8000000003177812 */ /* 0x000fe200078eb817 */
[----:B------:R-:W-:-:S06]  /*451a0*/  DMUL R8, R8, 0.5 ;  /* 0x3fe0000008087828 */ /* 0x000fcc0000000000 */
[----:B------:R-:W-:-:S06]  /*451b0*/  DSETP.GTU.AND P0, PT, |R20|, +INF , PT ;  /* 0x7ff000001400742a */ /* 0x000fcc0003f0c200 */
[----:B------:R-:W-:Y:S02]  /*451c0*/  FSEL R2, R20, R2, P0 ;  /* 0x0000000214027208 */ /* 0x000fe40000000000 */
[----:B------:R-:W-:Y:S01]  /*451d0*/  FSEL R3, R21, R23, P0 ;  /* 0x0000001715037208 */ /* 0x000fe20000000000 */
[----:B------:R-:W-:Y:S06]  /*451e0*/  BRA `(.L_x_32786) ;  /* 0x0000005800207947 */ /* 0x000fec0003800000 */
.L_x_32787:
        /* <DEDUP_REMOVED lines=29> */
.L_x_32796:
        /* <DEDUP_REMOVED lines=76> */
.L_x_32795:
        /* <DEDUP_REMOVED lines=97> */
.L_x_32798:
        /* <DEDUP_REMOVED lines=22> */
.L_x_32801:
[----:B------:R-:W-:Y:S05]  /*45ff0*/  BSYNC B3 ;  /* 0x0000000000037941 */ /* 0x000fea0003800000 */
.L_x_32800:
        /* <DEDUP_REMOVED lines=29> */
.L_x_32799:
[----:B------:R-:W-:Y:S05]  /*461d0*/  BSYNC B2 ;  /* 0x0000000000027941 */ /* 0x000fea0003800000 */
.L_x_32797:
        /* <DEDUP_REMOVED lines=21> */
.L_x_32803:
[----:B------:R-:W-:Y:S05]  /*46330*/  BSYNC B2 ;  /* 0x0000000000027941 */ /* 0x000fea0003800000 */
.L_x_32802:
        /* <DEDUP_REMOVED lines=82> */
.L_x_32805:
[----:B------:R-:W-:-:S04]  /*46860*/  ISETP.GE.AND P0, PT, R21, RZ, PT ;  /* 0x000000ff1500720c */ /* 0x000fc80003f06270 */
[----:B------:R-:W-:Y:S02]  /*46870*/  FSEL R2, RZ, 3.37028055040000000000e+12, P0 ;  /* 0x54442d18ff027808 */ /* 0x000fe40000000000 */
[----:B------:R-:W-:-:S07]  /*46880*/  FSEL R3, RZ, 2.1426990032196044922, P0 ;  /* 0x400921fbff037808 */ /* 0x000fce0000000000 */
.L_x_32806:
[----:B------:R-:W-:Y:S05]  /*46890*/  BSYNC B0 ;  /* 0x0000000000007941 */ /* 0x000fea0003800000 */
.L_x_32804:
[----:B------:R-:W-:Y:S01]  /*468a0*/  DADD R20, |R20|, |R22| ;  /* 0x0000000014147229 */ /* 0x000fe20000000616 */
[----:B------:R-:W-:Y:S01]  /*468b0*/  LOP3.LUT R23, R3, 0x80000000, R23, 0xb8, !PT ;  /* 0x8000000003177812 */ /* 0x000fe200078eb817 */
[----:B------:R-:W-:-:S06]  /*468c0*/  DMUL R8, R8, 0.5 ;  /* 0x3fe0000008087828 */ /* 0x000fcc0000000000 */
[----:B------:R-:W-:-:S06]  /*468d0*/  DSETP.GTU.AND P0, PT, |R20|, +INF , PT ;  /* 0x7ff000001400742a */ /* 0x000fcc0003f0c200 */
[----:B------:R-:W-:Y:S02]  /*468e0*/  FSEL R2, R20, R2, P0 ;  /* 0x0000000214027208 */ /* 0x000fe40000000000 */
[----:B------:R-:W-:Y:S01]  /*468f0*/  FSEL R3, R21, R23, P0 ;  /* 0x0000001715037208 */ /* 0x000fe20000000000 */
[----:B------:R-:W-:Y:S06]  /*46900*/  BRA `(.L_x_32786) ;  /* 0x0000004000587947 */ /* 0x000fec0003800000 */
.L_x_32774:
        /* <DEDUP_REMOVED lines=135> */
.L_x_32808:
[----:B------:R-:W-:Y:S05]  /*47180*/  BSYNC B0 ;  /* 0x0000000000007941 */ /* 0x000fea0003800000 */
.L_x_32807:
        /* <DEDUP_REMOVED lines=8> */
.L_x_32810:
[----:B------:R-:W-:Y:S05]  /*47210*/  BSYNC B2 ;  /* 0x0000000000027941 */ /* 0x000fea0003800000 */
.L_x_32809:
        /* <DEDUP_REMOVED lines=82> */
.L_x_32812:
[----:B------:R-:W-:-:S04]  /*47740*/  ISETP.GE.AND P0, PT, R21, RZ, PT ;  /* 0x000000ff1500720c */ /* 0x000fc80003f06270 */
[----:B------:R-:W-:Y:S02]  /*47750*/  FSEL R2, RZ, 3.37028055040000000000e+12, P0 ;  /* 0x54442d18ff027808 */ /* 0x000fe40000000000 */
[----:B------:R-:W-:-:S07]  /*47760*/  FSEL R3, RZ, 2.1426990032196044922, P0 ;  /* 0x400921fbff037808 */ /* 0x000fce0000000000 */
.L_x_32813:
[----:B------:R-:W-:Y:S05]  /*47770*/  BSYNC B0 ;  /* 0x0000000000007941 */ /* 0x000fea0003800000 */
.L_x_32811:
[----:B------:R-:W-:Y:S01]  /*47780*/  DADD R20, |R20|, |R22| ;  /* 0x0000000014147229 */ /* 0x000fe20000000616 */
[----:B------:R-:W-:-:S07]  /*47790*/  LOP3.LUT R23, R3, 0x80000000, R23, 0xb8, !PT ;  /* 0x8000000003177812 */ /* 0x000fce00078eb817 */
[----:B------:R-:W-:-:S06]  /*477a0*/  DSETP.GTU.AND P0, PT, |R20|, +INF , PT ;  /* 0x7ff000001400742a */ /* 0x000fcc0003f0c200 */
[----:B------:R-:W-:Y:S02]  /*477b0*/  FSEL R2, R20, R2, P0 ;  /* 0x0000000214027208 */ /* 0x000fe40000000000 */
[----:B------:R-:W-:Y:S01]  /*477c0*/  FSEL R3, R21, R23, P0 ;  /* 0x0000001715037208 */ /* 0x000fe20000000000 */
[----:B------:R-:W-:Y:S06]  /*477d0*/  BRA `(.L_x_32786) ;  /* 0x0000003000a47947 */ /* 0x000fec0003800000 */
.L_x_32773:
        /* <DEDUP_REMOVED lines=90> */
.L_x_32816:
        /* <DEDUP_REMOVED lines=22> */
.L_x_32819:
[----:B------:R-:W-:Y:S05]  /*47ee0*/  BSYNC B3 ;  /* 0x0000000000037941 */ /* 0x000fea0003800000 */
.L_x_32818:
        /* <DEDUP_REMOVED lines=29> */
.L_x_32817:
[----:B------:R-:W-:Y:S05]  /*480c0*/  BSYNC B2 ;  /* 0x0000000000027941 */ /* 0x000fea0003800000 */
.L_x_32815:
        /* <DEDUP_REMOVED lines=83> */
.L_x_32814:
        /* <DEDUP_REMOVED lines=85> */
.L_x_32772:
        /* <DEDUP_REMOVED lines=23> */
.L_x_32821:
[----:B------:R-:W-:Y:S05]  /*48cc0*/  BSYNC B2 ;  /* 0x0000000000027941 */ /* 0x000fea0003800000 */
.L_x_32820:
        /* <DEDUP_REMOVED lines=26> */
.L_x_32823:
[----:B------:R-:W-:Y:S05]  /*48e70*/  BSYNC B2 ;  /* 0x0000000000027941 */ /* 0x000fea0003800000 */
.L_x_32822:
        /* <DEDUP_REMOVED lines=136> */
.L_x_32825:
[----:B------:R-:W-:Y:S05]  /*49700*/  BSYNC B0 ;  /* 0x0000000000007941 */ /* 0x000fea0003800000 */
.L_x_32824:
        /* <DEDUP_REMOVED lines=8> */
.L_x_32827:
[----:B------:R-:W-:Y:S05]  /*49790*/  BSYNC B2 ;  /* 0x0000000000027941 */ /* 0x000fea0003800000 */
.L_x_32826:
        /* <DEDUP_REMOVED lines=82> */
.L_x_32829:
[----:B------:R-:W-:-:S04]  /*49cc0*/  ISETP.GE.AND P0, PT, R21, RZ, PT ;  /* 0x000000ff1500720c */ /* 0x000fc80003f06270 */
[----:B------:R-:W-:Y:S02]  /*49cd0*/  FSEL R2, RZ, 3.37028055040000000000e+12, P0 ;  /* 0x54442d18ff027808 */ /* 0x000fe40000000000 */
[----:B------:R-:W-:-:S07]  /*49ce0*/  FSEL R3, RZ, 2.1426990032196044922, P0 ;  /* 0x400921fbff037808 */ /* 0x000fce0000000000 */
.L_x_32830:
[----:B------:R-:W-:Y:S05]  /*49cf0*/  BSYNC B0 ;  /* 0x0000000000007941 */ /* 0x000fea0003800000 */
.L_x_32828:
[----:B------:R-:W-:Y:S01]  /*49d00*/  DADD R20, |R20|, |R22| ;  /* 0x0000000014147229 */ /* 0x000fe20000000616 */
[----:B------:R-:W-:Y:S01]  /*49d10*/  LOP3.LUT R23, R3, 0x80000000, R23, 0xb8, !PT ;  /* 0x8000000003177812 */ /* 0x000fe200078eb817 */
[----:B------:R-:W-:-:S06]  /*49d20*/  DADD R8, R8, 1 ;  /* 0x3ff0000008087429 */ /* 0x000fcc0000000000 */
[----:B------:R-:W-:-:S06]  /*49d30*/  DSETP.GTU.AND P0, PT, |R20|, +INF , PT ;  /* 0x7ff000001400742a */ /* 0x000fcc0003f0c200 */
[----:B------:R-:W-:Y:S02]  /*49d40*/  FSEL R2, R20, R2, P0 ;  /* 0x0000000214027208 */ /* 0x000fe40000000000 */
[----:B------:R-:W-:Y:S01]  /*49d50*/  FSEL R3, R21, R23, P0 ;  /* 0x0000001715037208 */ /* 0x000fe20000000000 */
[----:B------:R-:W-:Y:S06]  /*49d60*/  BRA `(.L_x_32786) ;  /* 0x0000000c00407947 */ /* 0x000fec0003800000 */
.L_x_32771:
        /* <DEDUP_REMOVED lines=109> */
.L_x_32832:
[----:B------:R-:W-:Y:S05]  /*4a440*/  BSYNC B0 ;  /* 0x0000000000007941 */ /* 0x000fea0003800000 */
.L_x_32831:
[----:B------:R-:W-:Y:S04]  /*4a450*/  BSSY B2, `(.L_x_32833) ;  /* 0x0000007000027945 */ /* 0x000fe80003800000 */
[----:B------:R-:W-:Y:S05]  /*4a460*/  @P4 BRA P5, `(.L_x_32834) ;  /* 0x0000000000144947 */ /* 0x000fea0002800000 */
[----:B------:R-:W-:Y:S01]  /*4a470*/  IMAD.MOV.U32 R0, RZ, RZ, R4 ;  /* 0x000000ffff007224 */ /* 0x000fe200078e0004 */
[----:B------:R-:W-:Y:S01]  /*4a480*/  MOV R4, 0x4a4c0 ;  /* 0x0004a4c000047802 */ /* 0x000fe20000000f00 */
[----:B------:R-:W-:Y:S02]  /*4a490*/  IMAD.MOV.U32 R2, RZ, RZ, R10 ;  /* 0x000000ffff027224 */ /* 0x000fe400078e000a */
[----:B------:R-:W-:-:S07]  /*4a4a0*/  IMAD.MOV.U32 R3, RZ, RZ, R11 ;  /* 0x000000ffff037224 */ /* 0x000fce00078e000b */
[----:B------:R-:W-:Y:S05]  /*4a4b0*/  CALL.REL.NOINC `($__internal_74_$__cuda_sm20_div_rn_f64_full) ;  /* 0x000004fc00547944 */ /* 0x000fea0003c00000 */
.L_x_32834:
[----:B------:R-:W-:Y:S05]  /*4a4c0*/  BSYNC B2 ;  /* 0x0000000000027941 */ /* 0x000fea0003800000 */
.L_x_32833:
        /* <DEDUP_REMOVED lines=82> */
.L_x_32836:
[----:B------:R-:W-:Y:S02]  /*4a9f0*/  FSEL R2, RZ, 3.37028055040000000000e+12, P2 ;  /* 0x54442d18ff027808 */ /* 0x000fe40001000000 */
[----:B------:R-:W-:-:S07]  /*4aa00*/  FSEL R3, RZ, 2.1426990032196044922, P2 ;  /* 0x400921fbff037808 */ /* 0x000fce0001000000 */
.L_x_32837:
[----:B------:R-:W-:Y:S05]  /*4aa10*/  BSYNC B0 ;  /* 0x0000000000007941 */ /* 0x000fea0003800000 */
.L_x_32835:
[----:B------:R-:W-:Y:S01]  /*4aa20*/  DADD R20, |R20|, |R22| ;  /* 0x0000000014147229 */ /* 0x000fe20000000616 */
[----:B------:R-:W-:-:S07]  /*4aa30*/  LOP3.LUT R23, R3, 0x80000000, R23, 0xb8, !PT ;  /* 0x8000000003177812 */ /* 0x000fce00078eb817 */
[----:B------:R-:W-:-:S06]  /*4aa40*/  DSETP.GTU.AND P0, PT, |R20|, +INF , PT ;  /* 0x7ff000001400742a */ /* 0x000fcc0003f0c200 */
[----:B------:R-:W-:Y:S02]  /*4aa50*/  FSEL R2, R20, R2, P0 ;  /* 0x0000000214027208 */ /* 0x000fe40000000000 */
[----:B------:R-:W-:-:S07]  /*4aa60*/  FSEL R3, R21, R23, P0 ;  /* 0x0000001715037208 */ /* 0x000fce0000000000 */
.L_x_32786:
[----:B------:R-:W-:Y:S05]  /*4aa70*/  BSYNC B1 ;  /* 0x0000000000017941 */ /* 0x000fea0003800000 */
.L_x_32770:
        /* <DEDUP_REMOVED lines=78> */
.L_x_32844:
[----:B------:R-:W-:Y:S05]  /*4af60*/  BSYNC B0 ;  /* 0x0000000000007941 */ /* 0x000fea0003800000 */
.L_x_32843:
        /* <DEDUP_REMOVED lines=26> */
.L_x_32846:
[----:B------:R-:W-:Y:S01]  /*4b110*/  DMUL R20, RZ, R46 ;  /* 0x0000002eff147228 */ /* 0x000fe20000000000 */
[----:B------:R-:W-:-:S10]  /*4b120*/  IMAD.MOV.U32 R2, RZ, RZ, RZ ;  /* 0x000000ffff027224 */ /* 0x000fd400078e00ff */
.L_x_32847:
[----:B------:R-:W-:Y:S05]  /*4b130*/  BSYNC B2 ;  /* 0x0000000000027941 */ /* 0x000fea0003800000 */
.L_x_32845:
        /* <DEDUP_REMOVED lines=49> */
.L_x_32849:
[----:B------:R-:W-:Y:S01]  /*4b450*/  DMUL R2, RZ, R46 ;  /* 0x0000002eff027228 */ /* 0x000fe20000000000 */
[----:B------:R-:W-:-:S10]  /*4b460*/  IMAD.MOV.U32 R0, RZ, RZ, RZ ;  /* 0x000000ffff007224 */ /* 0x000fd400078e00ff */
.L_x_32850:
[----:B------:R-:W-:Y:S05]  /*4b470*/  BSYNC B2 ;  /* 0x0000000000027941 */ /* 0x000fea0003800000 */
.L_x_32848:
        /* <DEDUP_REMOVED lines=25> */
.L_x_32842:
        /* <DEDUP_REMOVED lines=63> */
.L_x_32853:
[----:B------:R-:W-:Y:S05]  /*4ba00*/  BSYNC B0 ;  /* 0x0000000000007941 */ /* 0x000fea0003800000 */
.L_x_32852:
        /* <DEDUP_REMOVED lines=26> */
.L_x_32855:
[----:B------:R-:W-:Y:S01]  /*4bbb0*/  DMUL R20, RZ, R46 ;  /* 0x0000002eff147228 */ /* 0x000fe20000000000 */
[----:B------:R-:W-:-:S10]  /*4bbc0*/  IMAD.MOV.U32 R2, RZ, RZ, RZ ;  /* 0x000000ffff027224 */ /* 0x000fd400078e00ff */
.L_x_32856:
[----:B------:R-:W-:Y:S05]  /*4bbd0*/  BSYNC B2 ;  /* 0x0000000000027941 */ /* 0x000fea0003800000 */
.L_x_32854:
        /* <DEDUP_REMOVED lines=49> */
.L_x_32858:
[----:B------:R-:W-:Y:S01]  /*4bef0*/  DMUL R2, RZ, R46 ;  /* 0x0000002eff027228 */ /* 0x000fe20000000000 */
[----:B------:R-:W-:-:S10]  /*4bf00*/  IMAD.MOV.U32 R0, RZ, RZ, RZ ;  /* 0x000000ffff007224 */ /* 0x000fd400078e00ff */
.L_x_32859:
[----:B------:R-:W-:Y:S05]  /*4bf10*/  BSYNC B2 ;  /* 0x0000000000027941 */ /* 0x000fea0003800000 */
.L_x_32857:
        /* <DEDUP_REMOVED lines=39> */
.L_x_32841:
        /* <DEDUP_REMOVED lines=11> */
.L_x_32860:
[----:B------:R-:W-:-:S10]  /*4c240*/  DADD R20, R46, -R46 ;  /* 0x000000002e147229 */ /* 0x000fd4000000082e */
[----:B------:R-:W-:Y:S02]  /*4c250*/  IMAD.MOV.U32 R22, RZ, RZ, R20 ;  /* 0x000000ffff167224 */ /* 0x000fe400078e0014 */
[----:B------:R-:W-:Y:S01]  /*4c260*/  IMAD.MOV.U32 R23, RZ, RZ, R21 ;  /* 0x000000ffff177224 */ /* 0x000fe200078e0015 */
[----:B------:R-:W-:Y:S06]  /*4c270*/  BRA `(.L_x_32851) ;  /* 0x00000008009c7947 */ /* 0x000fec0003800000 */
.L_x_32840:
        /* <DEDUP_REMOVED lines=26> */
.L_x_32862:
[----:B------:R-:W-:Y:S01]  /*4c420*/  DMUL R2, RZ, R46 ;  /* 0x0000002eff027228 */ /* 0x000fe20000000000 */
[----:B------:R-:W-:-:S10]  /*4c430*/  IMAD.MOV.U32 R5, RZ, RZ, RZ ;  /* 0x000000ffff057224 */ /* 0x000fd400078e00ff */
.L_x_32863:
[----:B------:R-:W-:Y:S05]  /*4c440*/  BSYNC B2 ;  /* 0x0000000000027941 */ /* 0x000fea0003800000 */
.L_x_32861:
        /* <DEDUP_REMOVED lines=49> */
.L_x_32865:
[----:B------:R-:W-:Y:S01]  /*4c760*/  DMUL R22, RZ, R46 ;  /* 0x0000002eff167228 */ /* 0x000fe20000000000 */
[----:B------:R-:W-:-:S10]  /*4c770*/  IMAD.MOV.U32 R0, RZ, RZ, RZ ;  /* 0x000000ffff007224 */ /* 0x000fd400078e00ff */
.L_x_32866:
[----:B------:R-:W-:Y:S05]  /*4c780*/  BSYNC B2 ;  /* 0x0000000000027941 */ /* 0x000fea0003800000 */
.L_x_32864:
        /* <DEDUP_REMOVED lines=24> */
.L_x_32839:
        /* <DEDUP_REMOVED lines=59> */
.L_x_32868:
[----:B------:R-:W-:Y:S05]  /*4ccc0*/  BSYNC B0 ;  /* 0x0000000000007941 */ /* 0x000fea0003800000 */
.L_x_32867:
[----:B------:R-:W-:Y:S02]  /*4ccd0*/  IMAD.MOV.U32 R22, RZ, RZ, R46 ;  /* 0x000000ffff167224 */ /* 0x000fe400078e002e */
[----:B------:R-:W-:-:S07]  /*4cce0*/  IMAD.MOV.U32 R23, RZ, RZ, R47 ;  /* 0x000000ffff177224 */ /* 0x000fce00078e002f */
.L_x_32851:
[----:B------:R-:W-:Y:S05]  /*4ccf0*/  BSYNC B1 ;  /* 0x0000000000017941 */ /* 0x000fea0003800000 */
.L_x_32838:
[----:B------:R-:W-:Y:S02]  /*4cd00*/  ULDC.64 UR6, c[0x0][0x240] ;  /* 0x0000900000067ab9 */ /* 0x000fe40000000a00 */
[----:B------:R-:W-:-:S06]  /*4cd10*/  UIMAD.WIDE.U32 UR6, UR5, 0x10, UR6 ;  /* 0x00000010050678a5 */ /* 0x000fcc000f8e0006 */
[----:B------:R-:W-:Y:S02]  /*4cd20*/  IMAD.U32 R2, RZ, RZ, UR6 ;  /* 0x00000006ff027e24 */ /* 0x000fe4000f8e00ff */
[----:B------:R-:W-:Y:S02]  /*4cd30*/  IMAD.U32 R3, RZ, RZ, UR7 ;  /* 0x00000007ff037e24 */ /* 0x000fe4000f8e00ff */
[----:B------:R-:W-:-:S05]  /*4cd40*/  IMAD.WIDE R44, R44, 0x20, R2 ;  /* 0x000000202c2c7825 */ /* 0x000fca00078e0202 */
[----:B------:R-:W-:Y:S04]  /*4cd50*/  STG.E.128 desc[UR10][R44.64], R24 ;  /* 0x000000182c007986 */ /* 0x000fe8000c101d0a */
[----:B------:R-:W-:Y:S04]  /*4cd60*/  STG.E.128 desc[UR10][R44.64+0x10], R28 ;  /* 0x0000101c2c007986 */ /* 0x000fe8000c101d0a */
[----:B------:R-:W-:Y:S04]  /*4cd70*/  STG.E.128 desc[UR10][R44.64+0x1000], R32 ;  /* 0x001000202c007986 */ /* 0x000fe8000c101d0a */
[----:B------:R-:W-:Y:S04]  /*4cd80*/  STG.E.128 desc[UR10][R44.64+0x1010], R36 ;  /* 0x001010242c007986 */ /* 0x000fe8000c101d0a */
[----:B------:R-:W-:Y:S04]  /*4cd90*/  STG.E.128 desc[UR10][R44.64+0x2000], R40 ;  /* 0x002000282c007986 */ /* 0x000fe8000c101d0a */
[----:B------:R-:W-:Y:S04]  /*4cda0*/  STG.E.128 desc[UR10][R44.64+0x2010], R12 ;  /* 0x0020100c2c007986 */ /* 0x000fe8000c101d0a */
[----:B------:R-:W-:Y:S04]  /*4cdb0*/  STG.E.128 desc[UR10][R44.64+0x3000], R16 ;  /* 0x003000102c007986 */ /* 0x000fe8000c101d0a */
[----:B------:R-:W-:Y:S01]  /*4cdc0*/  STG.E.128 desc[UR10][R44.64+0x3010], R20 ;  /* 0x003010142c007986 */ /* 0x000fe2000c101d0a */
[----:B------:R-:W-:Y:S05]  /*4cdd0*/  EXIT ;  /* 0x000000000000794d */ /* 0x000fea0003800000 */
.L_x_32076:
[----:B------:R-:W0:Y:S01]  /*4cde0*/  S2R R0, SR_TID.X ;  /* 0x0000000000007919 */ /* 0x000e220000002100 */
[----:B------:R-:W-:Y:S02]  /*4cdf0*/  CS2R R14, SRZ ;  /* 0x00000000000e7805 */ /* 0x000fe4000001ff00 */
[----:B------:R-:W-:Y:S02]  /*4ce00*/  CS2R R12, SRZ ;  /* 0x00000000000c7805 */ /* 0x000fe4000001ff00 */
[----:B0-----:R-:W-:-:S13]  /*4ce10*/  ISETP.GE.AND P0, PT, R0, UR6, PT ;  /* 0x0000000600007c0c */ /* 0x001fda000bf06270 */
[C---:B------:R-:W-:Y:S02]  /*4ce20*/  @!P0 VIADD R23, R0.reuse, UR5 ;  /* 0x0000000500178c36 */ /* 0x040fe40008000000 */
[----:B------:R-:W-:-:S05]  /*4ce30*/  @!P0 VIADD R0, R0, 0x80 ;  /* 0x0000008000008836 */ /* 0x000fca0000000000 */
[----:B------:R-:W-:-:S13]  /*4ce40*/  ISETP.GE.AND P6, PT, R0, UR6, PT ;  /* 0x0000000600007c0c */ /* 0x000fda000bfc6270 */
[C---:B------:R-:W-:Y:S01]  /*4ce50*/  @!P6 VIADD R5, R0.reuse, UR5 ;  /* 0x000000050005ec36 */ /* 0x040fe20008000000 */
[----:B------:R-:W0:Y:S01]  /*4ce60*/  @!P6 LDC.64 R2, c[0x0][0x248] ;  /* 0x00009200ff02eb82 */ /* 0x000e220000000a00 */
[----:B------:R-:W-:-:S05]  /*4ce70*/  @!P6 VIADD R0, R0, 0x80 ;  /* 0x000000800000e836 */ /* 0x000fca0000000000 */
[----:B------:R-:W-:-:S13]  /*4ce80*/  ISETP.GE.AND P5, PT, R0, UR6, PT ;  /* 0x0000000600007c0c */ /* 0x000fda000bfa6270 */
[C---:B------:R-:W-:Y:S01]  /*4ce90*/  @!P5 VIADD R25, R0.reuse, UR5 ;  /* 0x000000050019dc36 */ /* 0x040fe20008000000 */
[----:B------:R-:W1:Y:S01]  /*4cea0*/  @!P5 LDC.64 R6, c[0x0][0x248] ;  /* 0x00009200ff06db82 */ /* 0x000e620000000a00 */
[----:B------:R-:W-:Y:S02]  /*4ceb0*/  @!P5 VIADD R0, R0, 0x80 ;  /* 0x000000800000d836 */ /* 0x000fe40000000000 */
[----:B0-----:R-:W-:-:S03]  /*4cec0*/  @!P6 IMAD.WIDE.U32 R4, R5, 0x10, R2 ;  /* 0x000000100504e825 */ /* 0x001fc600078e0002 */
[C---:B------:R-:W-:Y:S02]  /*4ced0*/  ISETP.GE.AND P4, PT, R0.reuse, UR6, PT ;  /* 0x0000000600007c0c */ /* 0x040fe4000bf86270 */
[----:B------:R-:W0:Y:S01]  /*4cee0*/  @!P0 LDC.64 R2, c[0x0][0x248] ;  /* 0x00009200ff028b82 */ /* 0x000e220000000a00 */
[----:B------:R2:W5:Y:S10]  /*4cef0*/  @!P6 LDG.E.128 R12, desc[UR10][R4.64] ;  /* 0x0000000a040ce981 */ /* 0x000574000c1e1d00 */
[C---:B------:R-:W-:Y:S01]  /*4cf00*/  @!P4 VIADD R33, R0.reuse, UR5 ;  /* 0x000000050021cc36 */ /* 0x040fe20008000000 */
[----:B------:R-:W3:Y:S01]  /*4cf10*/  @!P4 LDC.64 R8, c[0x0][0x248] ;  /* 0x00009200ff08cb82 */ /* 0x000ee20000000a00 */
[----:B------:R-:W-:-:S05]  /*4cf20*/  @!P4 VIADD R0, R0, 0x80 ;  /* 0x000000800000c836 */ /* 0x000fca0000000000 */
[----:B------:R-:W-:-:S13]  /*4cf30*/  ISETP.GE.AND P3, PT, R0, UR6, PT ;  /* 0x0000000600007c0c */ /* 0x000fda000bf66270 */
[C---:B------:R-:W-:Y:S01]  /*4cf40*/  @!P3 VIADD R37, R0.reuse, UR5 ;  /* 0x000000050025bc36 */ /* 0x040fe20008000000 */
[----:B------:R-:W4:Y:S01]  /*4cf50*/  @!P3 LDC.64 R10, c[0x0][0x248] ;  /* 0x00009200ff0abb82 */ /* 0x000f220000000a00 */
[----:B------:R-:W-:-:S05]  /*4cf60*/  @!P3 VIADD R0, R0, 0x80 ;  /* 0x000000800000b836 */ /* 0x000fca0000000000 */
[----:B------:R-:W-:-:S13]  /*4cf70*/  ISETP.GE.AND P2, PT, R0, UR6, PT ;  /* 0x0000000600007c0c */ /* 0x000fda000bf46270 */
[C---:B------:R-:W-:Y:S01]  /*4cf80*/  @!P2 VIADD R39, R0.reuse, UR5 ;  /* 0x000000050027ac36 */ /* 0x040fe20008000000 */
[----:B------:R-:W0:Y:S01]  /*4cf90*/  @!P2 LDC.64 R16, c[0x0][0x248] ;  /* 0x00009200ff10ab82 */ /* 0x000e220000000a00 */
[----:B------:R-:W-:-:S05]  /*4cfa0*/  @!P2 VIADD R0, R0, 0x80 ;  /* 0x000000800000a836 */ /* 0x000fca0000000000 */
[----:B------:R-:W-:-:S13]  /*4cfb0*/  ISETP.GE.AND P1, PT, R0, UR6, PT ;  /* 0x0000000600007c0c */ /* 0x000fda000bf26270 */
[C---:B------:R-:W-:Y:S01]  /*4cfc0*/  @!P1 VIADD R41, R0.reuse, UR5 ;  /* 0x0000000500299c36 */ /* 0x040fe20008000000 */
[----:B------:R-:W0:Y:S01]  /*4cfd0*/  @!P1 LDC.64 R18, c[0x0][0x248] ;  /* 0x00009200ff129b82 */ /* 0x000e220000000a00 */
[----:B------:R-:W-:-:S05]  /*4cfe0*/  @!P1 VIADD R0, R0, 0x80 ;  /* 0x0000008000009836 */ /* 0x000fca0000000000 */
[----:B------:R-:W-:-:S13]  /*4cff0*/  ISETP.GE.AND P6, PT, R0, UR6, PT ;  /* 0x0000000600007c0c */ /* 0x000fda000bfc6270 */
[----:B------:R-:W0:Y:S01]  /*4d000*/  @!P6 LDC.64 R20, c[0x0][0x248] ;  /* 0x00009200ff14eb82 */ /* 0x000e220000000a00 */
[----:B--2---:R-:W-:Y:S01]  /*4d010*/  @!P6 VIADD R5, R0, UR5 ;  /* 0x000000050005ec36 */ /* 0x004fe20008000000 */
[----:B------:R-:W-:Y:S01]  /*4d020*/  CS2R R46, SRZ ;  /* 0x00000000002e7805 */ /* 0x000fe2000001ff00 */
[----:B-1----:R-:W-:Y:S01]  /*4d030*/  @!P5 IMAD.WIDE.U32 R6, R25, 0x10, R6 ;  /* 0x000000101906d825 */ /* 0x002fe200078e0006 */
[----:B------:R-:W-:Y:S02]  /*4d040*/  CS2R R44, SRZ ;  /* 0x00000000002c7805 */ /* 0x000fe4000001ff00 */
[----:B------:R-:W-:Y:S02]  /*4d050*/  CS2R R26, SRZ ;  /* 0x00000000001a7805 */ /* 0x000fe4000001ff00 */
[----:B------:R-:W-:Y:S01]  /*4d060*/  CS2R R24, SRZ ;  /* 0x0000000000187805 */ /* 0x000fe2000001ff00 */
[----:B---3--:R-:W-:Y:S01]  /*4d070*/  @!P4 IMAD.WIDE.U32 R32, R33, 0x10, R8 ;  /* 0x000000102120c825 */ /* 0x008fe200078e0008 */
[----:B------:R-:W-:-:S02]  /*4d080*/  CS2R R30, SRZ ;  /* 0x00000000001e7805 */ /* 0x000fc4000001ff00 */
[----:B------:R-:W-:Y:S02]  /*4d090*/  CS2R R28, SRZ ;  /* 0x00000000001c7805 */ /* 0x000fe4000001ff00 */
[----:B------:R-:W-:Y:S01]  /*4d0a0*/  CS2R R8, SRZ ;  /* 0x0000000000087805 */ /* 0x000fe2000001ff00 */
[----:B----4-:R-:W-:Y:S01]  /*4d0b0*/  @!P3 IMAD.WIDE.U32 R36, R37, 0x10, R10 ;  /* 0x000000102524b825 */ /* 0x010fe200078e000a */
[----:B------:R-:W-:Y:S01]  /*4d0c0*/  CS2R R10, SRZ ;  /* 0x00000000000a7805 */ /* 0x000fe2000001ff00 */
[----:B------:R-:W5:Y:S02]  /*4d0d0*/  @!P5 LDG.E.128 R44, desc[UR10][R6.64] ;  /* 0x0000000a062cd981 */ /* 0x000f64000c1e1d00 */
[----:B0-----:R-:W-:Y:S01]  /*4d0e0*/  @!P2 IMAD.WIDE.U32 R38, R39, 0x10, R16 ;  /* 0x000000102726a825 */ /* 0x001fe200078e0010 */
[----:B------:R-:W-:-:S03]  /*4d0f0*/  CS2R R16, SRZ ;  /* 0x0000000000107805 */ /* 0x000fc6000001ff00 */
[----:B------:R-:W-:Y:S01]  /*4d100*/  @!P1 IMAD.WIDE.U32 R40, R41, 0x10, R18 ;  /* 0x0000001029289825 */ /* 0x000fe200078e0012 */
[----:B------:R-:W-:-:S03]  /*4d110*/  CS2R R18, SRZ ;  /* 0x0000000000127805 */ /* 0x000fc6000001ff00 */
[----:B------:R-:W-:Y:S01]  /*4d120*/  @!P0 IMAD.WIDE.U32 R2, R23, 0x10, R2 ;  /* 0x0000001017028825 */ /* 0x000fe200078e0002 */
[----:B------:R-:W-:Y:S01]  /*4d130*/  CS2R R22, SRZ ;  /* 0x0000000000167805 */ /* 0x000fe2000001ff00 */
[----:B------:R-:W5:Y:S02]  /*4d140*/  @!P1 LDG.E.128 R24, desc[UR10][R40.64] ;  /* 0x0000000a28189981 */ /* 0x000f64000c1e1d00 */
[----:B------:R-:W-:Y:S01]  /*4d150*/  @!P6 IMAD.WIDE.U32 R4, R5, 0x10, R20 ;  /* 0x000000100504e825 */ /* 0x000fe200078e0014 */
[----:B------:R-:W-:Y:S01]  /*4d160*/  CS2R R20, SRZ ;  /* 0x0000000000147805 */ /* 0x000fe2000001ff00 */
[----:B------:R-:W5:Y:S04]  /*4d170*/  @!P3 LDG.E.128 R16, desc[UR10][R36.64] ;  /* 0x0000000a2410b981 */ /* 0x000f68000c1e1d00 */
[----:B------:R-:W5:Y:S04]  /*4d180*/  @!P6 LDG.E.128 R28, desc[UR10][R4.64] ;  /* 0x0000000a041ce981 */ /* 0x000f68000c1e1d00 */
[----:B------:R-:W5:Y:S04]  /*4d190*/  @!P2 LDG.E.128 R20, desc[UR10][R38.64] ;  /* 0x0000000a2614a981 */ /* 0x000f68000c1e1d00 */
[----:B------:R-:W5:Y:S01]  /*4d1a0*/  @!P0 LDG.E.128 R8, desc[UR10][R2.64] ;  /* 0x0000000a02088981 */ /* 0x000f62000c1e1d00 */
[----:B------:R-:W-:-:S02]  /*4d1b0*/  CS2R R50, SRZ ;  /* 0x0000000000327805 */ /* 0x000fc4000001ff00 */
[----:B------:R-:W-:Y:S01]  /*4d1c0*/  CS2R R48, SRZ ;  /* 0x0000000000307805 */ /* 0x000fe2000001ff00 */
[----:B------:R-:W-:Y:S01]  /*4d1d0*/  BSSY B1, `(.L_x_32869) ;  /* 0x00009a4000017945 */ /* 0x000fe20003800000 */
[----:B------:R-:W-:-:S04]  /*4d1e0*/  CS2R R34, SRZ ;  /* 0x0000000000227805 */ /* 0x000fc8000001ff00 */
[----:B------:R0:W5:Y:S02]  /*4d1f0*/  @!P4 LDG.E.128 R48, desc[UR10][R32.64] ;  /* 0x0000000a2030c981 */ /* 0x000164000c1e1d00 */
[----:B0-----:R-:W-:Y:S01]  /*4d200*/  CS2R R32, SRZ ;  /* 0x0000000000207805 */ /* 0x001fe2000001ff00 */
[----:B------:R-:W-:Y:S06]  /*4d210*/  @P0 BRA `(.L_x_32870) ;  /* 0x00000098007c0947 */ /* 0x000fec0003800000 */
[----:B-----5:R-:W-:Y:S01]  /*4d220*/  DSETP.NAN.AND P0, PT, R8, R10, PT ;  /* 0x0000000a0800722a */ /* 0x020fe20003f08000 */
        /* <DEDUP_REMOVED lines=115> */
.L_x_32878:
        /* <DEDUP_REMOVED lines=22> */
.L_x_32881:
[----:B------:R-:W-:Y:S05]  /*4dac0*/  BSYNC B4 ;  /* 0x0000000000047941 */ /* 0x000fea0003800000 */
.L_x_32880:
        /* <DEDUP_REMOVED lines=29> */
.L_x_32879:
[----:B------:R-:W-:Y:S05]  /*4dca0*/  BSYNC B3 ;  /* 0x0000000000037941 */ /* 0x000fea0003800000 */
.L_x_32877:
        /* <DEDUP_REMOVED lines=21> */
.L_x_32883:
[----:B------:R-:W-:Y:S05]  /*4de00*/  BSYNC B3 ;  /* 0x0000000000037941 */ /* 0x000fea0003800000 */
.L_x_32882:
        /* <DEDUP_REMOVED lines=82> */
.L_x_32885:
[----:B------:R-:W-:-:S04]  /*4e330*/  ISETP.GE.AND P0, PT, R9, RZ, PT ;  /* 0x000000ff0900720c */ /* 0x000fc80003f06270 */
[----:B------:R-:W-:Y:S02]  /*4e340*/  FSEL R2, RZ, 3.37028055040000000000e+12, P0 ;  /* 0x54442d18ff027808 */ /* 0x000fe40000000000 */
[----:B------:R-:W-:-:S07]  /*4e350*/  FSEL R3, RZ, 2.1426990032196044922, P0 ;  /* 0x400921fbff037808 */ /* 0x000fce0000000000 */
.L_x_32886:
[----:B------:R-:W-:Y:S05]  /*4e360*/  BSYNC B0 ;  /* 0x0000000000007941 */ /* 0x000fea0003800000 */
.L_x_32884:
[----:B------:R-:W-:Y:S01]  /*4e370*/  DADD R8, |R8|, |R10| ;  /* 0x0000000008087229 */ /* 0x000fe2000000060a */
[----:B------:R-:W-:Y:S01]  /*4e380*/  LOP3.LUT R11, R3, 0x80000000, R11, 0xb8, !PT ;  /* 0x80000000030b7812 */ /* 0x000fe200078eb80b */
[----:B------:R-:W-:-:S06]  /*4e390*/  DMUL R32, R32, 0.5 ;  /* 0x3fe0000020207828 */ /* 0x000fcc0000000000 */
[----:B------:R-:W-:-:S06]  /*4e3a0*/  DSETP.GTU.AND P0, PT, |R8|, +INF , PT ;  /* 0x7ff000000800742a */ /* 0x000fcc0003f0c200 */
[----:B------:R-:W-:Y:S02]  /*4e3b0*/  FSEL R2, R8, R2, P0 ;  /* 0x0000000208027208 */ /* 0x000fe40000000000 */
[----:B------:R-:W-:Y:S01]  /*4e3c0*/  FSEL R3, R9, R11, P0 ;  /* 0x0000000b09037208 */ /* 0x000fe20000000000 */
[----:B------:R-:W-:Y:S06]  /*4e3d0*/  BRA `(.L_x_32887) ;  /* 0x00000064006c7947 */ /* 0x000fec0003800000 */
.L_x_32876:
        /* <DEDUP_REMOVED lines=99> */
.L_x_32890:
[----:B------:R-:W-:Y:S05]  /*4ea10*/  BSYNC B0 ;  /* 0x0000000000007941 */ /* 0x000fea0003800000 */
.L_x_32889:
        /* <DEDUP_REMOVED lines=8> */
.L_x_32892:
[----:B------:R-:W-:Y:S05]  /*4eaa0*/  BSYNC B3 ;  /* 0x0000000000037941 */ /* 0x000fea0003800000 */
.L_x_32891:
        /* <DEDUP_REMOVED lines=82> */
.L_x_32894:
[----:B------:R-:W-:-:S04]  /*4efd0*/  ISETP.GE.AND P0, PT, R9, RZ, PT ;  /* 0x000000ff0900720c */ /* 0x000fc80003f06270 */
[----:B------:R-:W-:Y:S02]  /*4efe0*/  FSEL R2, RZ, 3.37028055040000000000e+12, P0 ;  /* 0x54442d18ff027808 */ /* 0x000fe40000000000 */
[----:B------:R-:W-:-:S07]  /*4eff0*/  FSEL R3, RZ, 2.1426990032196044922, P0 ;  /* 0x400921fbff037808 */ /* 0x000fce0000000000 */
.L_x_32895:
[----:B------:R-:W-:Y:S05]  /*4f000*/  BSYNC B0 ;  /* 0x0000000000007941 */ /* 0x000fea0003800000 */
.L_x_32893:
[----:B------:R-:W-:Y:S01]  /*4f010*/  DADD R8, |R8|, |R10| ;  /* 0x0000000008087229 */ /* 0x000fe2000000060a */
[----:B------:R-:W-:Y:S01]  /*4f020*/  LOP3.LUT R11, R3, 0x80000000, R11, 0xb8, !PT ;  /* 0x80000000030b7812 */ /* 0x000fe200078eb80b */
[----:B------:R-:W-:-:S06]  /*4f030*/  DMUL R32, R32, 0.5 ;  /* 0x3fe0000020207828 */ /* 0x000fcc0000000000 */
[----:B------:R-:W-:-:S06]  /*4f040*/  DSETP.GTU.AND P0, PT, |R8|, +INF , PT ;  /* 0x7ff000000800742a */ /* 0x000fcc0003f0c200 */
[----:B------:R-:W-:Y:S02]  /*4f050*/  FSEL R2, R8, R2, P0 ;  /* 0x0000000208027208 */ /* 0x000fe40000000000 */
[----:B------:R-:W-:Y:S01]  /*4f060*/  FSEL R3, R9, R11, P0 ;  /* 0x0000000b09037208 */ /* 0x000fe20000000000 */
[----:B------:R-:W-:Y:S06]  /*4f070*/  BRA `(.L_x_32887) ;  /* 0x0000005800447947 */ /* 0x000fec0003800000 */
.L_x_32888:
        /* <DEDUP_REMOVED lines=29> */
.L_x_32897:
        /* <DEDUP_REMOVED lines=75> */
[----:B------:R-:W-:Y:S01]  /*4f700*/  IMAD.MOV.U32 R54, RZ, RZ, R32 ;  /* 0x000000ffff367224 */ /* 0x000fe200078e0020 */
[----:B------:R-:W-:Y:S06]  /*4f710*/  @P0 BRA `(.L_x_32897) ;  /* 0xfffffff800cc0947 */ /* 0x000fec000383ffff */
[----:B------:R-:W-:Y:S05]  /*4f720*/  BSYNC B0 ;  /* 0x0000000000007941 */ /* 0x000fea0003800000 */
.L_x_32896:
        /* <DEDUP_REMOVED lines=97> */
.L_x_32899:
        /* <DEDUP_REMOVED lines=22> */
.L_x_32902:
[----:B------:R-:W-:Y:S05]  /*4fea0*/  BSYNC B4 ;  /* 0x0000000000047941 */ /* 0x000fea0003800000 */
.L_x_32901:
        /* <DEDUP_REMOVED lines=29> */
.L_x_32900:
[----:B------:R-:W-:Y:S05]  /*50080*/  BSYNC B3 ;  /* 0x0000000000037941 */ /* 0x000fea0003800000 */
.L_x_32898:
        /* <DEDUP_REMOVED lines=28> */
.L_x_32904:
[----:B------:R-:W-:Y:S05]  /*50250*/  BSYNC B3 ;  /* 0x0000000000037941 */ /* 0x000fea0003800000 */
.L_x_32903:
        /* <DEDUP_REMOVED lines=83> */
.L_x_32906:
[----:B------:R-:W-:-:S04]  /*50790*/  ISETP.GE.AND P0, PT, R9, RZ, PT ;  /* 0x000000ff0900720c */ /* 0x000fc80003f06270 */
[----:B------:R-:W-:Y:S02]  /*507a0*/  FSEL R2, RZ, 3.37028055040000000000e+12, P0 ;  /* 0x54442d18ff027808 */ /* 0x000fe40000000000 */
[----:B------:R-:W-:-:S07]  /*507b0*/  FSEL R3, RZ, 2.1426990032196044922, P0 ;  /* 0x400921fbff037808 */ /* 0x000fce0000000000 */
.L_x_32907:
[----:B------:R-:W-:Y:S05]  /*507c0*/  BSYNC B0 ;  /* 0x0000000000007941 */ /* 0x000fea0003800000 */
.L_x_32905:
[----:B------:R-:W-:Y:S01]  /*507d0*/  DADD R8, |R8|, |R10| ;  /* 0x0000000008087229 */ /* 0x000fe2000000060a */
[----:B------:R-:W-:Y:S01]  /*507e0*/  LOP3.LUT R11, R3, 0x80000000, R11, 0xb8, !PT ;  /* 0x80000000030b7812 */ /* 0x000fe200078eb80b */
[----:B------:R-:W-:-:S06]  /*507f0*/  DMUL R32, R34, 0.5 ;  /* 0x3fe0000022207828 */ /* 0x000fcc0000000000 */
[----:B------:R-:W-:-:S06]  /*50800*/  DSETP.GTU.AND P0, PT, |R8|, +INF , PT ;  /* 0x7ff000000800742a */ /* 0x000fcc0003f0c200 */
[----:B------:R-:W-:Y:S02]  /*50810*/  FSEL R2, R8, R2, P0 ;  /* 0x0000000208027208 */ /* 0x000fe40000000000 */
[----:B------:R-:W-:Y:S01]  /*50820*/  FSEL R3, R9, R11, P0 ;  /* 0x0000000b09037208 */ /* 0x000fe20000000000 */
[----:B------:R-:W-:Y:S06]  /*50830*/  BRA `(.L_x_32887) ;  /* 0x0000004000547947 */ /* 0x000fec0003800000 */
.L_x_32875:
        /* <DEDUP_REMOVED lines=135> */
.L_x_32909:
[----:B------:R-:W-:Y:S05]  /*510b0*/  BSYNC B0 ;  /* 0x0000000000007941 */ /* 0x000fea0003800000 */
.L_x_32908:
        /* <DEDUP_REMOVED lines=8> */
.L_x_32911:
[----:B------:R-:W-:Y:S05]  /*51140*/  BSYNC B3 ;  /* 0x0000000000037941 */ /* 0x000fea0003800000 */
.L_x_32910:
        /* <DEDUP_REMOVED lines=82> */
.L_x_32913:
[----:B------:R-:W-:-:S04]  /*51670*/  ISETP.GE.AND P0, PT, R9, RZ, PT ;  /* 0x000000ff0900720c */ /* 0x000fc80003f06270 */
[----:B------:R-:W-:Y:S02]  /*51680*/  FSEL R2, RZ, 3.37028055040000000000e+12, P0 ;  /* 0x54442d18ff027808 */ /* 0x000fe40000000000 */
[----:B------:R-:W-:-:S07]  /*51690*/  FSEL R3, RZ, 2.1426990032196044922, P0 ;  /* 0x400921fbff037808 */ /* 0x000fce0000000000 */
.L_x_32914:
[----:B------:R-:W-:Y:S05]  /*516a0*/  BSYNC B0 ;  /* 0x0000000000007941 */ /* 0x000fea0003800000 */
.L_x_32912:
[----:B------:R-:W-:Y:S01]  /*516b0*/  DADD R8, |R8|, |R10| ;  /* 0x0000000008087229 */ /* 0x000fe2000000060a */
[----:B------:R-:W-:-:S07]  /*516c0*/  LOP3.LUT R11, R3, 0x80000000, R11, 0xb8, !PT ;  /* 0x80000000030b7812 */ /* 0x000fce00078eb80b */
[----:B------:R-:W-:-:S06]  /*516d0*/  DSETP.GTU.AND P0, PT, |R8|, +INF , PT ;  /* 0x7ff000000800742a */ /* 0x000fcc0003f0c200 */
[----:B------:R-:W-:Y:S02]  /*516e0*/  FSEL R2, R8, R2, P0 ;  /* 0x0000000208027208 */ /* 0x000fe40000000000 */
[----:B------:R-:W-:Y:S01]  /*516f0*/  FSEL R3, R9, R11, P0 ;  /* 0x0000000b09037208 */ /* 0x000fe20000000000 */
[----:B------:R-:W-:Y:S06]  /*51700*/  BRA `(.L_x_32887) ;  /* 0x0000003000a07947 */ /* 0x000fec0003800000 */
.L_x_32874:
        /* <DEDUP_REMOVED lines=90> */
.L_x_32917:
        /* <DEDUP_REMOVED lines=22> */
.L_x_32920:
[----:B------:R-:W-:Y:S05]  /*51e10*/  BSYNC B4 ;  /* 0x0000000000047941 */ /* 0x000fea0003800000 */
.L_x_32919:
        /* <DEDUP_REMOVED lines=29> */
.L_x_32918:
[----:B------:R-:W-:Y:S05]  /*51ff0*/  BSYNC B3 ;  /* 0x0000000000037941 */ /* 0x000fea0003800000 */
.L_x_32916:
        /* <DEDUP_REMOVED lines=83> */
.L_x_32915:
        /* <DEDUP_REMOVED lines=85> */
.L_x_32873:
        /* <DEDUP_REMOVED lines=23> */
.L_x_32922:
[----:B------:R-:W-:Y:S05]  /*52bf0*/  BSYNC B3 ;  /* 0x0000000000037941 */ /* 0x000fea0003800000 */
.L_x_32921:
        /* <DEDUP_REMOVED lines=26> */
.L_x_32924:
[----:B------:R-:W-:Y:S05]  /*52da0*/  BSYNC B3 ;  /* 0x0000000000037941 */ /* 0x000fea0003800000 */
.L_x_32923:
        /* <DEDUP_REMOVED lines=19> */
[----:B------:R-:W-:Y:S02]  /*52ee0*/  SEL R2, R40, R32, P2 ;  /* 0x0000002028027207 */ /* 0x000fe40001000000 */
        /* <DEDUP_REMOVED lines=116> */
.L_x_32926:
[----:B------:R-:W-:Y:S05]  /*53630*/  BSYNC B0 ;  /* 0x0000000000007941 */ /* 0x000fea0003800000 */
.L_x_32925:
        /* <DEDUP_REMOVED lines=8> */
.L_x_32928:
[----:B------:R-:W-:Y:S05]  /*536c0*/  BSYNC B3 ;  /* 0x0000000000037941 */ /* 0x000fea0003800000 */
.L_x_32927:
        /* <DEDUP_REMOVED lines=82> */
.L_x_32930:
[----:B------:R-:W-:-:S04]  /*53bf0*/  ISETP.GE.AND P0, PT, R9, RZ, PT ;  /* 0x000000ff0900720c */ /* 0x000fc80003f06270 */
[----:B------:R-:W-:Y:S02]  /*53c00*/  FSEL R2, RZ, 3.37028055040000000000e+12, P0 ;  /* 0x54442d18ff027808 */ /* 0x000fe40000000000 */
[----:B------:R-:W-:-:S07]  /*53c10*/  FSEL R3, RZ, 2.1426990032196044922, P0 ;  /* 0x400921fbff037808 */ /* 0x000fce0000000000 */
.L_x_32931:
[----:B------:R-:W-:Y:S05]  /*53c20*/  BSYNC B0 ;  /* 0x0000000000007941 */ /* 0x000fea0003800000 */
.L_x_32929:
[----:B------:R-:W-:Y:S01]  /*53c30*/  DADD R8, |R8|, |R10| ;  /* 0x0000000008087229 */ /* 0x000fe2000000060a */
[----:B------:R-:W-:Y:S01]  /*53c40*/  LOP3.LUT R11, R3, 0x80000000, R11, 0xb8, !PT ;  /* 0x80000000030b7812 */ /* 0x000fe200078eb80b */
[----:B------:R-:W-:-:S06]  /*53c50*/  DADD R32, R32, 1 ;  /* 0x3ff0000020207429 */ /* 0x000fcc0000000000 */
[----:B------:R-:W-:-:S06]  /*53c60*/  DSETP.GTU.AND P0, PT, |R8|, +INF , PT ;  /* 0x7ff000000800742a */ /* 0x000fcc0003f0c200 */
[----:B------:R-:W-:Y:S02]  /*53c70*/  FSEL R2, R8, R2, P0 ;  /* 0x0000000208027208 */ /* 0x000fe40000000000 */
[----:B------:R-:W-:Y:S01]  /*53c80*/  FSEL R3, R9, R11, P0 ;  /* 0x0000000b09037208 */ /* 0x000fe20000000000 */
[----:B------:R-:W-:Y:S06]  /*53c90*/  BRA `(.L_x_32887) ;  /* 0x0000000c003c7947 */ /* 0x000fec0003800000 */
.L_x_32872:
        /* <DEDUP_REMOVED lines=108> */
.L_x_32933:
[----:B------:R-:W-:Y:S05]  /*54360*/  BSYNC B0 ;  /* 0x0000000000007941 */ /* 0x000fea0003800000 */
.L_x_32932:
[----:B------:R-:W-:Y:S04]  /*54370*/  BSSY B3, `(.L_x_32934) ;  /* 0x0000007000037945 */ /* 0x000fe80003800000 */
[----:B------:R-:W-:Y:S05]  /*54380*/  @P4 BRA P5, `(.L_x_32935) ;  /* 0x0000000000144947 */ /* 0x000fea0002800000 */
[----:B------:R-:W-:Y:S01]  /*54390*/  IMAD.MOV.U32 R0, RZ, RZ, R4 ;  /* 0x000000ffff007224 */ /* 0x000fe200078e0004 */
[----:B------:R-:W-:Y:S01]  /*543a0*/  MOV R4, 0x543e0 ;  /* 0x000543e000047802 */ /* 0x000fe20000000f00 */
[----:B------:R-:W-:Y:S02]  /*543b0*/  IMAD.MOV.U32 R2, RZ, RZ, R34 ;  /* 0x000000ffff027224 */ /* 0x000fe400078e0022 */
[----:B------:R-:W-:-:S07]  /*543c0*/  IMAD.MOV.U32 R3, RZ, RZ, R35 ;  /* 0x000000ffff037224 */ /* 0x000fce00078e0023 */
[----:B------:R-:W-:Y:S05]  /*543d0*/  CALL.REL.NOINC `($__internal_74_$__cuda_sm20_div_rn_f64_full) ;  /* 0x0000045c008c7944 */ /* 0x000fea0003c00000 */
.L_x_32935:
[----:B------:R-:W-:Y:S05]  /*543e0*/  BSYNC B3 ;  /* 0x0000000000037941 */ /* 0x000fea0003800000 */
.L_x_32934:
        /* <DEDUP_REMOVED lines=82> */
.L_x_32937:
[----:B------:R-:W-:Y:S02]  /*54910*/  FSEL R2, RZ, 3.37028055040000000000e+12, P2 ;  /* 0x54442d18ff027808 */ /* 0x000fe40001000000 */
[----:B------:R-:W-:-:S07]  /*54920*/  FSEL R3, RZ, 2.1426990032196044922, P2 ;  /* 0x400921fbff037808 */ /* 0x000fce0001000000 */
.L_x_32938:
[----:B------:R-:W-:Y:S05]  /*54930*/  BSYNC B0 ;  /* 0x0000000000007941 */ /* 0x000fea0003800000 */
.L_x_32936:
[----:B------:R-:W-:Y:S01]  /*54940*/  DADD R8, |R8|, |R10| ;  /* 0x0000000008087229 */ /* 0x000fe2000000060a */
[----:B------:R-:W-:-:S07]  /*54950*/  LOP3.LUT R11, R3, 0x80000000, R11, 0xb8, !PT ;  /* 0x80000000030b7812 */ /* 0x000fce00078eb80b */
[----:B------:R-:W-:-:S06]  /*54960*/  DSETP.GTU.AND P0, PT, |R8|, +INF , PT ;  /* 0x7ff000000800742a */ /* 0x000fcc0003f0c200 */
[----:B------:R-:W-:Y:S02]  /*54970*/  FSEL R2, R8, R2, P0 ;  /* 0x0000000208027208 */ /* 0x000fe40000000000 */
[----:B------:R-:W-:-:S07]  /*54980*/  FSEL R3, R9, R11, P0 ;  /* 0x0000000b09037208 */ /* 0x000fce0000000000 */
.L_x_32887:
[----:B------:R-:W-:Y:S05]  /*54990*/  BSYNC B2 ;  /* 0x0000000000027941 */ /* 0x000fea0003800000 */
.L_x_32871:
        /* <DEDUP_REMOVED lines=77> */
.L_x_32944:
[----:B------:R-:W-:Y:S05]  /*54e70*/  BSYNC B0 ;  /* 0x0000000000007941 */ /* 0x000fea0003800000 */
.L_x_32943:
        /* <DEDUP_REMOVED lines=26> */
.L_x_32946:
[----:B------:R-:W-:Y:S01]  /*55020*/  DMUL R32, RZ, R36 ;  /* 0x00000024ff207228 */ /* 0x000fe20000000000 */
[----:B------:R-:W-:-:S10]  /*55030*/  IMAD.MOV.U32 R0, RZ, RZ, RZ ;  /* 0x000000ffff007224 */ /* 0x000fd400078e00ff */
.L_x_32947:
[----:B------:R-:W-:Y:S05]  /*55040*/  BSYNC B2 ;  /* 0x0000000000027941 */ /* 0x000fea0003800000 */
.L_x_32945:
        /* <DEDUP_REMOVED lines=49> */
.L_x_32949:
[----:B------:R-:W-:Y:S01]  /*55360*/  DMUL R2, RZ, R36 ;  /* 0x00000024ff027228 */ /* 0x000fe20000000000 */
[----:B------:R-:W-:-:S10]  /*55370*/  IMAD.MOV.U32 R0, RZ, RZ, RZ ;  /* 0x000000ffff007224 */ /* 0x000fd400078e00ff */
.L_x_32950:
[----:B------:R-:W-:Y:S05]  /*55380*/  BSYNC B2 ;  /* 0x0000000000027941 */ /* 0x000fea0003800000 */
.L_x_32948:
        /* <DEDUP_REMOVED lines=25> */
.L_x_32942:
        /* <DEDUP_REMOVED lines=63> */
.L_x_32952:
[----:B------:R-:W-:Y:S05]  /*55910*/  BSYNC B0 ;  /* 0x0000000000007941 */ /* 0x000fea0003800000 */
.L_x_32951:
        /* <DEDUP_REMOVED lines=26> */
.L_x_32954:
[----:B------:R-:W-:Y:S01]  /*55ac0*/  DMUL R32, RZ, R36 ;  /* 0x00000024ff207228 */ /* 0x000fe20000000000 */
[----:B------:R-:W-:-:S10]  /*55ad0*/  IMAD.MOV.U32 R0, RZ, RZ, RZ ;  /* 0x000000ffff007224 */ /* 0x000fd400078e00ff */
.L_x_32955:
[----:B------:R-:W-:Y:S05]  /*55ae0*/  BSYNC B2 ;  /* 0x0000000000027941 */ /* 0x000fea0003800000 */
.L_x_32953:
        /* <DEDUP_REMOVED lines=49> */
.L_x_32957:
[----:B------:R-:W-:Y:S01]  /*55e00*/  DMUL R2, RZ, R36 ;  /* 0x00000024ff027228 */ /* 0x000fe20000000000 */
[----:B------:R-:W-:-:S10]  /*55e10*/  IMAD.MOV.U32 R0, RZ, RZ, RZ ;  /* 0x000000ffff007224 */ /* 0x000fd400078e00ff */
.L_x_32958:
[----:B------:R-:W-:Y:S05]  /*55e20*/  BSYNC B2 ;  /* 0x0000000000027941 */ /* 0x000fea0003800000 */
.L_x_32956:
        /* <DEDUP_REMOVED lines=39> */
.L_x_32941:
        /* <DEDUP_REMOVED lines=11> */
.L_x_32959:
[----:B------:R-:W-:-:S10]  /*56150*/  DADD R32, R36, -R36 ;  /* 0x0000000024207229 */ /* 0x000fd40000000824 */
[----:B------:R-:W-:Y:S02]  /*56160*/  IMAD.MOV.U32 R34, RZ, RZ, R32 ;  /* 0x000000ffff227224 */ /* 0x000fe400078e0020 */
[----:B------:R-:W-:Y:S01]  /*56170*/  IMAD.MOV.U32 R35, RZ, RZ, R33 ;  /* 0x000000ffff237224 */ /* 0x000fe200078e0021 */
[----:B------:R-:W-:Y:S06]  /*56180*/  BRA `(.L_x_32870) ;  /* 0x0000000800a07947 */ /* 0x000fec0003800000 */
.L_x_32940:
        /* <DEDUP_REMOVED lines=27> */
.L_x_32961:
[----:B------:R-:W-:Y:S01]  /*56340*/  DMUL R32, RZ, R36 ;  /* 0x00000024ff207228 */ /* 0x000fe20000000000 */
[----:B------:R-:W-:-:S10]  /*56350*/  IMAD.MOV.U32 R0, RZ, RZ, RZ ;  /* 0x000000ffff007224 */ /* 0x000fd400078e00ff */
.L_x_32962:
[----:B------:R-:W-:Y:S05]  /*56360*/  BSYNC B2 ;  /* 0x0000000000027941 */ /* 0x000fea0003800000 */
.L_x_32960:
        /* <DEDUP_REMOVED lines=49> */
.L_x_32964:
[----:B------:R-:W-:Y:S01]  /*56680*/  DMUL R34, RZ, R36 ;  /* 0x00000024ff227228 */ /* 0x000fe20000000000 */
[----:B------:R-:W-:-:S10]  /*56690*/  IMAD.MOV.U32 R0, RZ, RZ, RZ ;  /* 0x000000ffff007224 */ /* 0x000fd400078e00ff */
.L_x_32965:
[----:B------:R-:W-:Y:S05]  /*566a0*/  BSYNC B2 ;  /* 0x0000000000027941 */ /* 0x000fea0003800000 */
.L_x_32963:
        /* <DEDUP_REMOVED lines=24> */
.L_x_32939:
        /* <DEDUP_REMOVED lines=59> */
.L_x_32967:
[----:B------:R-:W-:Y:S05]  /*56be0*/  BSYNC B0 ;  /* 0x0000000000007941 */ /* 0x000fea0003800000 */
.L_x_32966:
[----:B------:R-:W-:Y:S02]  /*56bf0*/  IMAD.MOV.U32 R34, RZ, RZ, R36 ;  /* 0x000000ffff227224 */ /* 0x000fe400078e0024 */
[----:B------:R-:W-:-:S07]  /*56c00*/  IMAD.MOV.U32 R35, RZ, RZ, R37 ;  /* 0x000000ffff237224 */ /* 0x000fce00078e0025 */
.L_x_32870:
[----:B------:R-:W-:Y:S05]  /*56c10*/  BSYNC B1 ;  /* 0x0000000000017941 */ /* 0x000fea0003800000 */
.L_x_32869:
[----:B------:R-:W0:Y:S01]  /*56c20*/  S2R R0, SR_TID.X ;  /* 0x0000000000007919 */ /* 0x000e220000002100 */
[----:B------:R-:W-:Y:S01]  /*56c30*/  BSSY B1, `(.L_x_32968) ;  /* 0x00009a5000017945 */ /* 0x000fe20003800000 */
[----:B------:R-:W-:Y:S02]  /*56c40*/  CS2R R38, SRZ ;  /* 0x0000000000267805 */ /* 0x000fe4000001ff00 */
[----:B------:R-:W-:Y:S01]  /*56c50*/  CS2R R36, SRZ ;  /* 0x0000000000247805 */ /* 0x000fe2000001ff00 */
[----:B0-----:R-:W-:-:S05]  /*56c60*/  VIADD R0, R0, 0x80 ;  /* 0x0000008000007836 */ /* 0x001fca0000000000 */
[----:B------:R-:W-:-:S13]  /*56c70*/  ISETP.GE.AND P0, PT, R0, UR6, PT ;  /* 0x0000000600007c0c */ /* 0x000fda000bf06270 */
[----:B------:R-:W-:Y:S05]  /*56c80*/  @P0 BRA `(.L_x_32969) ;  /* 0x00000098007c0947 */ /* 0x000fea0003800000 */
        /* <DEDUP_REMOVED lines=116> */
.L_x_32977:
        /* <DEDUP_REMOVED lines=22> */
.L_x_32980:
[----:B------:R-:W-:Y:S05]  /*57530*/  BSYNC B4 ;  /* 0x0000000000047941 */ /* 0x000fea0003800000 */
.L_x_32979:
        /* <DEDUP_REMOVED lines=29> */
.L_x_32978:
[----:B------:R-:W-:Y:S05]  /*57710*/  BSYNC B3 ;  /* 0x0000000000037941 */ /* 0x000fea0003800000 */
.L_x_32976:
        /* <DEDUP_REMOVED lines=21> */
.L_x_32982:
[----:B------:R-:W-:Y:S05]  /*57870*/  BSYNC B3 ;  /* 0x0000000000037941 */ /* 0x000fea0003800000 */
.L_x_32981:
        /* <DEDUP_REMOVED lines=82> */
.L_x_32984:
[----:B------:R-:W-:-:S04]  /*57da0*/  ISETP.GE.AND P0, PT, R13, RZ, PT ;  /* 0x000000ff0d00720c */ /* 0x000fc80003f06270 */
[----:B------:R-:W-:Y:S02]  /*57db0*/  FSEL R2, RZ, 3.37028055040000000000e+12, P0 ;  /* 0x54442d18ff027808 */ /* 0x000fe40000000000 */
[----:B------:R-:W-:-:S07]  /*57dc0*/  FSEL R3, RZ, 2.1426990032196044922, P0 ;  /* 0x400921fbff037808 */ /* 0x000fce0000000000 */
.L_x_32985:
[----:B------:R-:W-:Y:S05]  /*57dd0*/  BSYNC B0 ;  /* 0x0000000000007941 */ /* 0x000fea0003800000 */
.L_x_32983:
[----:B------:R-:W-:Y:S01]  /*57de0*/  DADD R12, |R12|, |R14| ;  /* 0x000000000c0c7229 */ /* 0x000fe2000000060e */
[----:B------:R-:W-:Y:S01]  /*57df0*/  LOP3.LUT R15, R3, 0x80000000, R15, 0xb8, !PT ;  /* 0x80000000030f7812 */ /* 0x000fe200078eb80f */
[----:B------:R-:W-:-:S06]  /*57e00*/  DMUL R8, R8, 0.5 ;  /* 0x3fe0000008087828 */ /* 0x000fcc0000000000 */
[----:B------:R-:W-:-:S06]  /*57e10*/  DSETP.GTU.AND P0, PT, |R12|, +INF , PT ;  /* 0x7ff000000c00742a */ /* 0x000fcc0003f0c200 */
[----:B------:R-:W-:Y:S02]  /*57e20*/  FSEL R2, R12, R2, P0 ;  /* 0x000000020c027208 */ /* 0x000fe40000000000 */
[----:B------:R-:W-:Y:S01]  /*57e30*/  FSEL R3, R13, R15, P0 ;  /* 0x0000000f0d037208 */ /* 0x000fe20000000000 */
[----:B------:R-:W-:Y:S06]  /*57e40*/  BRA `(.L_x_32986) ;  /* 0x00000064006c7947 */ /* 0x000fec0003800000 */
.L_x_32975:
        /* <DEDUP_REMOVED lines=99> */
.L_x_32989:
[----:B------:R-:W-:Y:S05]  /*58480*/  BSYNC B0 ;  /* 0x0000000000007941 */ /* 0x000fea0003800000 */
.L_x_32988:
        /* <DEDUP_REMOVED lines=8> */
.L_x_32991:
[----:B------:R-:W-:Y:S05]  /*58510*/  BSYNC B3 ;  /* 0x0000000000037941 */ /* 0x000fea0003800000 */
.L_x_32990:
        /* <DEDUP_REMOVED lines=82> */
.L_x_32993:
[----:B------:R-:W-:-:S04]  /*58a40*/  ISETP.GE.AND P0, PT, R13, RZ, PT ;  /* 0x000000ff0d00720c */ /* 0x000fc80003f06270 */
[----:B------:R-:W-:Y:S02]  /*58a50*/  FSEL R2, RZ, 3.37028055040000000000e+12, P0 ;  /* 0x54442d18ff027808 */ /* 0x000fe40000000000 */
[----:B------:R-:W-:-:S07]  /*58a60*/  FSEL R3, RZ, 2.1426990032196044922, P0 ;  /* 0x400921fbff037808 */ /* 0x000fce0000000000 */
.L_x_32994:
[----:B------:R-:W-:Y:S05]  /*58a70*/  BSYNC B0 ;  /* 0x0000000000007941 */ /* 0x000fea0003800000 */
.L_x_32992:
[----:B------:R-:W-:Y:S01]  /*58a80*/  DADD R12, |R12|, |R14| ;  /* 0x000000000c0c7229 */ /* 0x000fe2000000060e */
[----:B------:R-:W-:Y:S01]  /*58a90*/  LOP3.LUT R15, R3, 0x80000000, R15, 0xb8, !PT ;  /* 0x80000000030f7812 */ /* 0x000fe200078eb80f */
[----:B------:R-:W-:-:S06]  /*58aa0*/  DMUL R8, R8, 0.5 ;  /* 0x3fe0000008087828 */ /* 0x000fcc0000000000 */
[----:B------:R-:W-:-:S06]  /*58ab0*/  DSETP.GTU.AND P0, PT, |R12|, +INF , PT ;  /* 0x7ff000000c00742a */ /* 0x000fcc0003f0c200 */
[----:B------:R-:W-:Y:S02]  /*58ac0*/  FSEL R2, R12, R2, P0 ;  /* 0x000000020c027208 */ /* 0x000fe40000000000 */
[----:B------:R-:W-:Y:S01]  /*58ad0*/  FSEL R3, R13, R15, P0 ;  /* 0x0000000f0d037208 */ /* 0x000fe20000000000 */
[----:B------:R-:W-:Y:S06]  /*58ae0*/  BRA `(.L_x_32986) ;  /* 0x0000005800447947 */ /* 0x000fec0003800000 */
.L_x_32987:
        /* <DEDUP_REMOVED lines=29> */
.L_x_32996:
        /* <DEDUP_REMOVED lines=78> */
.L_x_32995:
        /* <DEDUP_REMOVED lines=97> */
.L_x_32998:
        /* <DEDUP_REMOVED lines=22> */
.L_x_33001:
[----:B------:R-:W-:Y:S05]  /*59910*/  BSYNC B4 ;  /* 0x0000000000047941 */ /* 0x000fea0003800000 */
.L_x_33000:
        /* <DEDUP_REMOVED lines=29> */
.L_x_32999:
[----:B------:R-:W-:Y:S05]  /*59af0*/  BSYNC B3 ;  /* 0x0000000000037941 */ /* 0x000fea0003800000 */
.L_x_32997:
        /* <DEDUP_REMOVED lines=28> */
.L_x_33003:
[----:B------:R-:W-:Y:S05]  /*59cc0*/  BSYNC B3 ;  /* 0x0000000000037941 */ /* 0x000fea0003800000 */
.L_x_33002:
        /* <DEDUP_REMOVED lines=83> */
.L_x_33005:
[----:B------:R-:W-:-:S04]  /*5a200*/  ISETP.GE.AND P0, PT, R13, RZ, PT ;  /* 0x000000ff0d00720c */ /* 0x000fc80003f06270 */
[----:B------:R-:W-:Y:S02]  /*5a210*/  FSEL R2, RZ, 3.37028055040000000000e+12, P0 ;  /* 0x54442d18ff027808 */ /* 0x000fe40000000000 */
[----:B------:R-:W-:-:S07]  /*5a220*/  FSEL R3, RZ, 2.1426990032196044922, P0 ;  /* 0x400921fbff037808 */ /* 0x000fce0000000000 */
.L_x_33006:
[----:B------:R-:W-:Y:S05]  /*5a230*/  BSYNC B0 ;  /* 0x0000000000007941 */ /* 0x000fea0003800000 */
.L_x_33004:
[----:B------:R-:W-:Y:S01]  /*5a240*/  DADD R12, |R12|, |R14| ;  /* 0x000000000c0c7229 */ /* 0x000fe2000000060e */
[----:B------:R-:W-:Y:S01]  /*5a250*/  LOP3.LUT R15, R3, 0x80000000, R15, 0xb8, !PT ;  /* 0x80000000030f7812 */ /* 0x000fe200078eb80f */
[----:B------:R-:W-:-:S06]  /*5a260*/  DMUL R8, R10, 0.5 ;  /* 0x3fe000000a087828 */ /* 0x000fcc0000000000 */
[----:B------:R-:W-:-:S06]  /*5a270*/  DSETP.GTU.AND P0, PT, |R12|, +INF , PT ;  /* 0x7ff000000c00742a */ /* 0x000fcc0003f0c200 */
[----:B------:R-:W-:Y:S02]  /*5a280*/  FSEL R2, R12, R2, P0 ;  /* 0x000000020c027208 */ /* 0x000fe40000000000 */
[----:B------:R-:W-:Y:S01]  /*5a290*/  FSEL R3, R13, R15, P0 ;  /* 0x0000000f0d037208 */ /* 0x000fe20000000000 */
[----:B------:R-:W-:Y:S06]  /*5a2a0*/  BRA `(.L_x_32986) ;  /* 0x0000004000547947 */ /* 0x000fec0003800000 */
.L_x_32974:
        /* <DEDUP_REMOVED lines=135> */
.L_x_33008:
[----:B------:R-:W-:Y:S05]  /*5ab20*/  BSYNC B0 ;  /* 0x0000000000007941 */ /* 0x000fea0003800000 */
.L_x_33007:
        /* <DEDUP_REMOVED lines=8> */
.L_x_33010:
[----:B------:R-:W-:Y:S05]  /*5abb0*/  BSYNC B3 ;  /* 0x0000000000037941 */ /* 0x000fea0003800000 */
.L_x_33009:
        /* <DEDUP_REMOVED lines=82> */
.L_x_33012:
[----:B------:R-:W-:-:S04]  /*5b0e0*/  ISETP.GE.AND P0, PT, R13, RZ, PT ;  /* 0x000000ff0d00720c */ /* 0x000fc80003f06270 */
[----:B------:R-:W-:Y:S02]  /*5b0f0*/  FSEL R2, RZ, 3.37028055040000000000e+12, P0 ;  /* 0x54442d18ff027808 */ /* 0x000fe40000000000 */
[----:B------:R-:W-:-:S07]  /*5b100*/  FSEL R3, RZ, 2.1426990032196044922, P0 ;  /* 0x400921fbff037808 */ /* 0x000fce0000000000 */
.L_x_33013:
[----:B------:R-:W-:Y:S05]  /*5b110*/  BSYNC B0 ;  /* 0x0000000000007941 */ /* 0x000fea0003800000 */
.L_x_33011:
[----:B------:R-:W-:Y:S01]  /*5b120*/  DADD R12, |R12|, |R14| ;  /* 0x000000000c0c7229 */ /* 0x000fe2000000060e */
[----:B------:R-:W-:-:S07]  /*5b130*/  LOP3.LUT R15, R3, 0x80000000, R15, 0xb8, !PT ;  /* 0x80000000030f7812 */ /* 0x000fce00078eb80f */
[----:B------:R-:W-:-:S06]  /*5b140*/  DSETP.GTU.AND P0, PT, |R12|, +INF , PT ;  /* 0x7ff000000c00742a */ /* 0x000fcc0003f0c200 */
[----:B------:R-:W-:Y:S02]  /*5b150*/  FSEL R2, R12, R2, P0 ;  /* 0x000000020c027208 */ /* 0x000fe40000000000 */
[----:B------:R-:W-:Y:S01]  /*5b160*/  FSEL R3, R13, R15, P0 ;  /* 0x0000000f0d037208 */ /* 0x000fe20000000000 */
[----:B------:R-:W-:Y:S06]  /*5b170*/  BRA `(.L_x_32986) ;  /* 0x0000003000a07947 */ /* 0x000fec0003800000 */
.L_x_32973:
        /* <DEDUP_REMOVED lines=90> */
.L_x_33016:
        /* <DEDUP_REMOVED lines=22> */
.L_x_33019:
[----:B------:R-:W-:Y:S05]  /*5b880*/  BSYNC B4 ;  /* 0x0000000000047941 */ /* 0x000fea0003800000 */
.L_x_33018:
        /* <DEDUP_REMOVED lines=29> */
.L_x_33017:
[----:B------:R-:W-:Y:S05]  /*5ba60*/  BSYNC B3 ;  /* 0x0000000000037941 */ /* 0x000fea0003800000 */
.L_x_33015:
        /* <DEDUP_REMOVED lines=83> */
.L_x_33014:
        /* <DEDUP_REMOVED lines=85> */
.L_x_32972:
        /* <DEDUP_REMOVED lines=23> */
.L_x_33021:
[----:B------:R-:W-:Y:S05]  /*5c660*/  BSYNC B3 ;  /* 0x0000000000037941 */ /* 0x000fea0003800000 */
.L_x_33020:
        /* <DEDUP_REMOVED lines=26> */
.L_x_33023:
[----:B------:R-:W-:Y:S05]  /*5c810*/  BSYNC B3 ;  /* 0x0000000000037941 */ /* 0x000fea0003800000 */
.L_x_33022:
        /* <DEDUP_REMOVED lines=136> */
.L_x_33025:
[----:B------:R-:W-:Y:S05]  /*5d0a0*/  BSYNC B0 ;  /* 0x0000000000007941 */ /* 0x000fea0003800000 */
.L_x_33024:
        /* <DEDUP_REMOVED lines=8> */
.L_x_33027:
[----:B------:R-:W-:Y:S05]  /*5d130*/  BSYNC B3 ;  /* 0x0000000000037941 */ /* 0x000fea0003800000 */
.L_x_33026:
        /* <DEDUP_REMOVED lines=82> */
.L_x_33029:
[----:B------:R-:W-:-:S04]  /*5d660*/  ISETP.GE.AND P0, PT, R13, RZ, PT ;  /* 0x000000ff0d00720c */ /* 0x000fc80003f06270 */
[----:B------:R-:W-:Y:S02]  /*5d670*/  FSEL R2, RZ, 3.37028055040000000000e+12, P0 ;  /* 0x54442d18ff027808 */ /* 0x000fe40000000000 */
[----:B------:R-:W-:-:S07]  /*5d680*/  FSEL R3, RZ, 2.1426990032196044922, P0 ;  /* 0x400921fbff037808 */ /* 0x000fce0000000000 */
.L_x_33030:
[----:B------:R-:W-:Y:S05]  /*5d690*/  BSYNC B0 ;  /* 0x0000000000007941 */ /* 0x000fea0003800000 */
.L_x_33028:
[----:B------:R-:W-:Y:S01]  /*5d6a0*/  DADD R12, |R12|, |R14| ;  /* 0x000000000c0c7229 */ /* 0x000fe2000000060e */
[----:B------:R-:W-:Y:S01]  /*5d6b0*/  LOP3.LUT R15, R3, 0x80000000, R15, 0xb8, !PT ;  /* 0x80000000030f7812 */ /* 0x000fe200078eb80f */
[----:B------:R-:W-:-:S06]  /*5d6c0*/  DADD R8, R8, 1 ;  /* 0x3ff0000008087429 */ /* 0x000fcc0000000000 */
[----:B------:R-:W-:-:S06]  /*5d6d0*/  DSETP.GTU.AND P0, PT, |R12|, +INF , PT ;  /* 0x7ff000000c00742a */ /* 0x000fcc0003f0c200 */
[----:B------:R-:W-:Y:S02]  /*5d6e0*/  FSEL R2, R12, R2, P0 ;  /* 0x000000020c027208 */ /* 0x000fe40000000000 */
[----:B------:R-:W-:Y:S01]  /*5d6f0*/  FSEL R3, R13, R15, P0 ;  /* 0x0000000f0d037208 */ /* 0x000fe20000000000 */
[----:B------:R-:W-:Y:S06]  /*5d700*/  BRA `(.L_x_32986) ;  /* 0x0000000c003c7947 */ /* 0x000fec0003800000 */
.L_x_32971:
        /* <DEDUP_REMOVED lines=108> */
.L_x_33032:
[----:B------:R-:W-:Y:S05]  /*5ddd0*/  BSYNC B0 ;  /* 0x0000000000007941 */ /* 0x000fea0003800000 */
.L_x_33031:
[----:B------:R-:W-:Y:S04]  /*5dde0*/  BSSY B3, `(.L_x_33033) ;  /* 0x0000007000037945 */ /* 0x000fe80003800000 */
[----:B------:R-:W-:Y:S05]  /*5ddf0*/  @P4 BRA P5, `(.L_x_33034) ;  /* 0x0000000000144947 */ /* 0x000fea0002800000 */
[----:B------:R-:W-:Y:S01]  /*5de00*/  IMAD.MOV.U32 R0, RZ, RZ, R4 ;  /* 0x000000ffff007224 */ /* 0x000fe200078e0004 */
[----:B------:R-:W-:Y:S01]  /*5de10*/  MOV R4, 0x5de50 ;  /* 0x0005de5000047802 */ /* 0x000fe20000000f00 */
[----:B------:R-:W-:Y:S02]  /*5de20*/  IMAD.MOV.U32 R2, RZ, RZ, R10 ;  /* 0x000000ffff027224 */ /* 0x000fe400078e000a */
[----:B------:R-:W-:-:S07]  /*5de30*/  IMAD.MOV.U32 R3, RZ, RZ, R11 ;  /* 0x000000ffff037224 */ /* 0x000fce00078e000b */
[----:B------:R-:W-:Y:S05]  /*5de40*/  CALL.REL.NOINC `($__internal_74_$__cuda_sm20_div_rn_f64_full) ;  /* 0x000003c000f07944 */ /* 0x000fea0003c00000 */
.L_x_33034:
[----:B------:R-:W-:Y:S05]  /*5de50*/  BSYNC B3 ;  /* 0x0000000000037941 */ /* 0x000fea0003800000 */
.L_x_33033:
        /* <DEDUP_REMOVED lines=82> */
.L_x_33036:
[----:B------:R-:W-:Y:S02]  /*5e380*/  FSEL R2, RZ, 3.37028055040000000000e+12, P2 ;  /* 0x54442d18ff027808 */ /* 0x000fe40001000000 */
[----:B------:R-:W-:-:S07]  /*5e390*/  FSEL R3, RZ, 2.1426990032196044922, P2 ;  /* 0x400921fbff037808 */ /* 0x000fce0001000000 */
.L_x_33037:
[----:B------:R-:W-:Y:S05]  /*5e3a0*/  BSYNC B0 ;  /* 0x0000000000007941 */ /* 0x000fea0003800000 */
.L_x_33035:
[----:B------:R-:W-:Y:S01]  /*5e3b0*/  DADD R12, |R12|, |R14| ;  /* 0x000000000c0c7229 */ /* 0x000fe2000000060e */
[----:B------:R-:W-:-:S07]  /*5e3c0*/  LOP3.LUT R15, R3, 0x80000000, R15, 0xb8, !PT ;  /* 0x80000000030f7812 */ /* 0x000fce00078eb80f */
[----:B------:R-:W-:-:S06]  /*5e3d0*/  DSETP.GTU.AND P0, PT, |R12|, +INF , PT ;  /* 0x7ff000000c00742a */ /* 0x000fcc0003f0c200 */
[----:B------:R-:W-:Y:S02]  /*5e3e0*/  FSEL R2, R12, R2, P0 ;  /* 0x000000020c027208 */ /* 0x000fe40000000000 */
[----:B------:R-:W-:-:S07]  /*5e3f0*/  FSEL R3, R13, R15, P0 ;  /* 0x0000000f0d037208 */ /* 0x000fce0000000000 */
.L_x_32986:
[----:B------:R-:W-:Y:S05]  /*5e400*/  BSYNC B2 ;  /* 0x0000000000027941 */ /* 0x000fea0003800000 */
.L_x_32970:
        /* <DEDUP_REMOVED lines=77> */
.L_x_33043:
[----:B------:R-:W-:Y:S05]  /*5e8e0*/  BSYNC B0 ;  /* 0x0000000000007941 */ /* 0x000fea0003800000 */
.L_x_33042:
        /* <DEDUP_REMOVED lines=26> */
.L_x_33045:
[----:B------:R-:W-:Y:S01]  /*5ea90*/  DMUL R36, RZ, R12 ;  /* 0x0000000cff247228 */ /* 0x000fe20000000000 */
[----:B------:R-:W-:-:S10]  /*5eaa0*/  IMAD.MOV.U32 R0, RZ, RZ, RZ ;  /* 0x000000ffff007224 */ /* 0x000fd400078e00ff */
.L_x_33046:
[----:B------:R-:W-:Y:S05]  /*5eab0*/  BSYNC B2 ;  /* 0x0000000000027941 */ /* 0x000fea0003800000 */
.L_x_33044:
        /* <DEDUP_REMOVED lines=49> */
.L_x_33048:
[----:B------:R-:W-:Y:S01]  /*5edd0*/  DMUL R2, RZ, R12 ;  /* 0x0000000cff027228 */ /* 0x000fe20000000000 */
[----:B------:R-:W-:-:S10]  /*5ede0*/  IMAD.MOV.U32 R0, RZ, RZ, RZ ;  /* 0x000000ffff007224 */ /* 0x000fd400078e00ff */
.L_x_33049:
[----:B------:R-:W-:Y:S05]  /*5edf0*/  BSYNC B2 ;  /* 0x0000000000027941 */ /* 0x000fea0003800000 */
.L_x_33047:
        /* <DEDUP_REMOVED lines=25> */
.L_x_33041:
        /* <DEDUP_REMOVED lines=63> */
.L_x_33051:
[----:B------:R-:W-:Y:S05]  /*5f380*/  BSYNC B0 ;  /* 0x0000000000007941 */ /* 0x000fea0003800000 */
.L_x_33050:
        /* <DEDUP_REMOVED lines=26> */
.L_x_33053:
[----:B------:R-:W-:Y:S01]  /*5f530*/  DMUL R14, RZ, R12 ;  /* 0x0000000cff0e7228 */ /* 0x000fe20000000000 */
[----:B------:R-:W-:-:S10]  /*5f540*/  IMAD.MOV.U32 R0, RZ, RZ, RZ ;  /* 0x000000ffff007224 */ /* 0x000fd400078e00ff */
.L_x_33054:
[----:B------:R-:W-:Y:S05]  /*5f550*/  BSYNC B2 ;  /* 0x0000000000027941 */ /* 0x000fea0003800000 */
.L_x_33052:
        /* <DEDUP_REMOVED lines=49> */
.L_x_33056:
[----:B------:R-:W-:Y:S01]  /*5f870*/  DMUL R2, RZ, R12 ;  /* 0x0000000cff027228 */ /* 0x000fe20000000000 */
[----:B------:R-:W-:-:S10]  /*5f880*/  IMAD.MOV.U32 R0, RZ, RZ, RZ ;  /* 0x000000ffff007224 */ /* 0x000fd400078e00ff */
.L_x_33057:
[----:B------:R-:W-:Y:S05]  /*5f890*/  BSYNC B2 ;  /* 0x0000000000027941 */ /* 0x000fea0003800000 */
.L_x_33055:
        /* <DEDUP_REMOVED lines=14> */
[----:B--2---:R-:W-:Y:S01]  /*5f980*/  DFMA R40, R52, R38, R40 ;  /* 0x000000263428722b */ /* 0x004fe20000000028 */
[----:B------:R-:W-:-:S07]  /*5f990*/  IMAD.MOV.U32 R38, RZ, RZ, RZ ;  /* 0x000000ffff267224 */ /* 0x000fce00078e00ff */
        /* <DEDUP_REMOVED lines=23> */
.L_x_33040:
        /* <DEDUP_REMOVED lines=11> */
.L_x_33058:
[----:B------:R-:W-:-:S10]  /*5fbc0*/  DADD R36, R12, -R12 ;  /* 0x000000000c247229 */ /* 0x000fd4000000080c */
[----:B------:R-:W-:Y:S02]  /*5fbd0*/  IMAD.MOV.U32 R38, RZ, RZ, R36 ;  /* 0x000000ffff267224 */ /* 0x000fe400078e0024 */
[----:B------:R-:W-:Y:S01]  /*5fbe0*/  IMAD.MOV.U32 R39, RZ, RZ, R37 ;  /* 0x000000ffff277224 */ /* 0x000fe200078e0025 */
[----:B------:R-:W-:Y:S06]  /*5fbf0*/  BRA `(.L_x_32969) ;  /* 0x0000000800a07947 */ /* 0x000fec0003800000 */
.L_x_33039:
        /* <DEDUP_REMOVED lines=27> */
.L_x_33060:
[----:B------:R-:W-:Y:S01]  /*5fdb0*/  DMUL R36, RZ, R12 ;  /* 0x0000000cff247228 */ /* 0x000fe20000000000 */
[----:B------:R-:W-:-:S10]  /*5fdc0*/  IMAD.MOV.U32 R0, RZ, RZ, RZ ;  /* 0x000000ffff007224 */ /* 0x000fd400078e00ff */
.L_x_33061:
[----:B------:R-:W-:Y:S05]  /*5fdd0*/  BSYNC B2 ;  /* 0x0000000000027941 */ /* 0x000fea0003800000 */
.L_x_33059:
        /* <DEDUP_REMOVED lines=49> */
.L_x_33063:
[----:B------:R-:W-:Y:S01]  /*600f0*/  DMUL R38, RZ, R12 ;  /* 0x0000000cff267228 */ /* 0x000fe20000000000 */
[----:B------:R-:W-:-:S10]  /*60100*/  IMAD.MOV.U32 R0, RZ, RZ, RZ ;  /* 0x000000ffff007224 */ /* 0x000fd400078e00ff */
.L_x_33064:
[----:B------:R-:W-:Y:S05]  /*60110*/  BSYNC B2 ;  /* 0x0000000000027941 */ /* 0x000fea0003800000 */
.L_x_33062:
        /* <DEDUP_REMOVED lines=24> */
.L_x_33038:
        /* <DEDUP_REMOVED lines=59> */
.L_x_33066:
[----:B------:R-:W-:Y:S05]  /*60650*/  BSYNC B0 ;  /* 0x0000000000007941 */ /* 0x000fea0003800000 */
.L_x_33065:
[----:B------:R-:W-:Y:S02]  /*60660*/  IMAD.MOV.U32 R38, RZ, RZ, R12 ;  /* 0x000000ffff267224 */ /* 0x000fe400078e000c */
[----:B------:R-:W-:-:S07]  /*60670*/  IMAD.MOV.U32 R39, RZ, RZ, R13 ;  /* 0x000000ffff277224 */ /* 0x000fce00078e000d */
.L_x_32969:
[----:B------:R-:W-:Y:S05]  /*60680*/  BSYNC B1 ;  /* 0x0000000000017941 */ /* 0x000fea0003800000 */
.L_x_32968:
[----:B------:R-:W0:Y:S01]  /*60690*/  S2R R0, SR_TID.X ;  /* 0x0000000000007919 */ /* 0x000e220000002100 */
[----:B------:R-:W-:Y:S01]  /*606a0*/  BSSY B1, `(.L_x_33067) ;  /* 0x0000993000017945 */ /* 0x000fe20003800000 */
[----:B-----5:R-:W-:Y:S02]  /*606b0*/  CS2R R14, SRZ ;  /* 0x00000000000e7805 */ /* 0x020fe4000001ff00 */
[----:B------:R-:W-:Y:S02]  /*606c0*/  CS2R R42, SRZ ;  /* 0x00000000002a7805 */ /* 0x000fe4000001ff00 */
[----:B------:R-:W-:Y:S01]  /*606d0*/  CS2R R40, SRZ ;  /* 0x0000000000287805 */ /* 0x000fe2000001ff00 */
[----:B0-----:R-:W-:-:S05]  /*606e0*/  VIADD R0, R0, 0x100 ;  /* 0x0000010000007836 */ /* 0x001fca0000000000 */
[----:B------:R-:W-:-:S13]  /*606f0*/  ISETP.GE.AND P0, PT, R0, UR6, PT ;  /* 0x0000000600007c0c */ /* 0x000fda000bf06270 */
        /* <DEDUP_REMOVED lines=117> */
.L_x_33076:
        /* <DEDUP_REMOVED lines=22> */
.L_x_33079:
[----:B------:R-:W-:Y:S05]  /*60fb0*/  BSYNC B4 ;  /* 0x0000000000047941 */ /* 0x000fea0003800000 */
.L_x_33078:
        /* <DEDUP_REMOVED lines=29> */
.L_x_33077:
[----:B------:R-:W-:Y:S05]  /*61190*/  BSYNC B3 ;  /* 0x0000000000037941 */ /* 0x000fea0003800000 */
.L_x_33075:
        /* <DEDUP_REMOVED lines=21> */
.L_x_33081:
[----:B------:R-:W-:Y:S05]  /*612f0*/  BSYNC B3 ;  /* 0x0000000000037941 */ /* 0x000fea0003800000 */
.L_x_33080:
        /* <DEDUP_REMOVED lines=82> */
.L_x_33083:
[----:B------:R-:W-:-:S04]  /*61820*/  ISETP.GE.AND P0, PT, R45, RZ, PT ;  /* 0x000000ff2d00720c */ /* 0x000fc80003f06270 */
[----:B------:R-:W-:Y:S02]  /*61830*/  FSEL R2, RZ, 3.37028055040000000000e+12, P0 ;  /* 0x54442d18ff027808 */ /* 0x000fe40000000000 */
[----:B------:R-:W-:-:S07]  /*61840*/  FSEL R3, RZ, 2.1426990032196044922, P0 ;  /* 0x400921fbff037808 */ /* 0x000fce0000000000 */
.L_x_33084:
[----:B------:R-:W-:Y:S05]  /*61850*/  BSYNC B0 ;  /* 0x0000000000007941 */ /* 0x000fea0003800000 */
.L_x_33082:
[----:B------:R-:W-:Y:S01]  /*61860*/  DADD R44, |R44|, |R46| ;  /* 0x000000002c2c7229 */ /* 0x000fe2000000062e */
[----:B------:R-:W-:Y:S01]  /*61870*/  LOP3.LUT R47, R3, 0x80000000, R47, 0xb8, !PT ;  /* 0x80000000032f7812 */ /* 0x000fe200078eb82f */
[----:B------:R-:W-:-:S06]  /*61880*/  DMUL R8, R8, 0.5 ;  /* 0x3fe0000008087828 */ /* 0x000fcc0000000000 */
[----:B------:R-:W-:-:S06]  /*61890*/  DSETP.GTU.AND P0, PT, |R44|, +INF , PT ;  /* 0x7ff000002c00742a */ /* 0x000fcc0003f0c200 */
[----:B------:R-:W-:Y:S02]  /*618a0*/  FSEL R2, R44, R2, P0 ;  /* 0x000000022c027208 */ /* 0x000fe40000000000 */
[----:B------:R-:W-:Y:S01]  /*618b0*/  FSEL R3, R45, R47, P0 ;  /* 0x0000002f2d037208 */ /* 0x000fe20000000000 */
[----:B------:R-:W-:Y:S06]  /*618c0*/  BRA `(.L_x_33085) ;  /* 0x0000006400247947 */ /* 0x000fec0003800000 */
.L_x_33074:
        /* <DEDUP_REMOVED lines=99> */
.L_x_33088:
[----:B------:R-:W-:Y:S05]  /*61f00*/  BSYNC B0 ;  /* 0x0000000000007941 */ /* 0x000fea0003800000 */
.L_x_33087:
        /* <DEDUP_REMOVED lines=8> */
.L_x_33090:
[----:B------:R-:W-:Y:S05]  /*61f90*/  BSYNC B3 ;  /* 0x0000000000037941 */ /* 0x000fea0003800000 */
.L_x_33089:
        /* <DEDUP_REMOVED lines=82> */
.L_x_33092:
[----:B------:R-:W-:-:S04]  /*624c0*/  ISETP.GE.AND P0, PT, R45, RZ, PT ;  /* 0x000000ff2d00720c */ /* 0x000fc80003f06270 */
[----:B------:R-:W-:Y:S02]  /*624d0*/  FSEL R2, RZ, 3.37028055040000000000e+12, P0 ;  /* 0x54442d18ff027808 */ /* 0x000fe40000000000 */
[----:B------:R-:W-:-:S07]  /*624e0*/  FSEL R3, RZ, 2.1426990032196044922, P0 ;  /* 0x400921fbff037808 */ /* 0x000fce0000000000 */
.L_x_33093:
[----:B------:R-:W-:Y:S05]  /*624f0*/  BSYNC B0 ;  /* 0x0000000000007941 */ /* 0x000fea0003800000 */
.L_x_33091:
[----:B------:R-:W-:Y:S01]  /*62500*/  DADD R44, |R44|, |R46| ;  /* 0x000000002c2c7229 */ /* 0x000fe2000000062e */
[----:B------:R-:W-:Y:S01]  /*62510*/  LOP3.LUT R47, R3, 0x80000000, R47, 0xb8, !PT ;  /* 0x80000000032f7812 */ /* 0x000fe200078eb82f */
[----:B------:R-:W-:-:S06]  /*62520*/  DMUL R8, R8, 0.5 ;  /* 0x3fe0000008087828 */ /* 0x000fcc0000000000 */
[----:B------:R-:W-:-:S06]  /*62530*/  DSETP.GTU.AND P0, PT, |R44|, +INF , PT ;  /* 0x7ff000002c00742a */ /* 0x000fcc0003f0c200 */
[----:B------:R-:W-:Y:S02]  /*62540*/  FSEL R2, R44, R2, P0 ;  /* 0x000000022c027208 */ /* 0x000fe40000000000 */
[----:B------:R-:W-:Y:S01]  /*62550*/  FSEL R3, R45, R47, P0 ;  /* 0x0000002f2d037208 */ /* 0x000fe20000000000 */
[----:B------:R-:W-:Y:S06]  /*62560*/  BRA `(.L_x_33085) ;  /* 0x0000005400fc7947 */ /* 0x000fec0003800000 */
.L_x_33086:
        /* <DEDUP_REMOVED lines=29> */
.L_x_33095:
        /* <DEDUP_REMOVED lines=62> */
[----:B------:R-:W-:Y:S02]  /*62b20*/  FSEL R60, R62, R64, !P2 ;  /* 0x000000403e3c7208 */ /* 0x000fe40005000000 */
[----:B------:R-:W-:Y:S01]  /*62b30*/  FSEL R61, R63, R65, !P2 ;  /* 0x000000413f3d7208 */ /* 0x000fe20005000000 */
[----:B------:R-:W-:Y:S01]  /*62b40*/  IMAD.MOV.U32 R62, RZ, RZ, R0 ;  /* 0x000000ffff3e7224 */ /* 0x000fe200078e0000 */
[----:B------:R-:W-:Y:S01]  /*62b50*/  FSEL R63, R65, R63, !P2 ;  /* 0x0000003f413f7208 */ /* 0x000fe20005000000 */
[----:B------:R-:W-:Y:S06]  /*62b60*/  @P0 BRA `(.L_x_33095) ;  /* 0xfffffff800f40947 */ /* 0x000fec000383ffff */
[----:B------:R-:W-:Y:S05]  /*62b70*/  BSYNC B0 ;  /* 0x0000000000007941 */ /* 0x000fea0003800000 */
.L_x_33094:
        /* <DEDUP_REMOVED lines=97> */
.L_x_33097:
        /* <DEDUP_REMOVED lines=22> */
.L_x_33100:
[----:B------:R-:W-:Y:S05]  /*632f0*/  BSYNC B4 ;  /* 0x0000000000047941 */ /* 0x000fea0003800000 */
.L_x_33099:
        /* <DEDUP_REMOVED lines=29> */
.L_x_33098:
[----:B------:R-:W-:Y:S05]  /*634d0*/  BSYNC B3 ;  /* 0x0000000000037941 */ /* 0x000fea0003800000 */
.L_x_33096:
        /* <DEDUP_REMOVED lines=21> */
.L_x_33102:
[----:B------:R-:W-:Y:S05]  /*63630*/  BSYNC B3 ;  /* 0x0000000000037941 */ /* 0x000fea0003800000 */
.L_x_33101:
        /* <DEDUP_REMOVED lines=82> */
.L_x_33104:
[----:B------:R-:W-:-:S04]  /*63b60*/  ISETP.GE.AND P0, PT, R45, RZ, PT ;  /* 0x000000ff2d00720c */ /* 0x000fc80003f06270 */
[----:B------:R-:W-:Y:S02]  /*63b70*/  FSEL R2, RZ, 3.37028055040000000000e+12, P0 ;  /* 0x54442d18ff027808 */ /* 0x000fe40000000000 */
[----:B------:R-:W-:-:S07]  /*63b80*/  FSEL R3, RZ, 2.1426990032196044922, P0 ;  /* 0x400921fbff037808 */ /* 0x000fce0000000000 */
.L_x_33105:
[----:B------:R-:W-:Y:S05]  /*63b90*/  BSYNC B0 ;  /* 0x0000000000007941 */ /* 0x000fea0003800000 */
.L_x_33103:
[----:B------:R-:W-:Y:S01]  /*63ba0*/  DADD R44, |R44|, |R46| ;  /* 0x000000002c2c7229 */ /* 0x000fe2000000062e */
[----:B------:R-:W-:Y:S01]  /*63bb0*/  LOP3.LUT R47, R3, 0x80000000, R47, 0xb8, !PT ;  /* 0x80000000032f7812 */ /* 0x000fe200078eb82f */
[----:B------:R-:W-:-:S06]  /*63bc0*/  DMUL R8, R8, 0.5 ;  /* 0x3fe0000008087828 */ /* 0x000fcc0000000000 */
[----:B------:R-:W-:-:S06]  /*63bd0*/  DSETP.GTU.AND P0, PT, |R44|, +INF , PT ;  /* 0x7ff000002c00742a */ /* 0x000fcc0003f0c200 */
[----:B------:R-:W-:Y:S02]  /*63be0*/  FSEL R2, R44, R2, P0 ;  /* 0x000000022c027208 */ /* 0x000fe40000000000 */
[----:B------:R-:W-:Y:S01]  /*63bf0*/  FSEL R3, R45, R47, P0 ;  /* 0x0000002f2d037208 */ /* 0x000fe20000000000 */
[----:B------:R-:W-:Y:S06]  /*63c00*/  BRA `(.L_x_33085) ;  /* 0x0000004000547947 */ /* 0x000fec0003800000 */
.L_x_33073:
        /* <DEDUP_REMOVED lines=135> */
.L_x_33107:
[----:B------:R-:W-:Y:S05]  /*64480*/  BSYNC B0 ;  /* 0x0000000000007941 */ /* 0x000fea0003800000 */
.L_x_33106:
        /* <DEDUP_REMOVED lines=8> */
.L_x_33109:
[----:B------:R-:W-:Y:S05]  /*64510*/  BSYNC B3 ;  /* 0x0000000000037941 */ /* 0x000fea0003800000 */
.L_x_33108:
        /* <DEDUP_REMOVED lines=82> */
.L_x_33111:
[----:B------:R-:W-:-:S04]  /*64a40*/  ISETP.GE.AND P0, PT, R45, RZ, PT ;  /* 0x000000ff2d00720c */ /* 0x000fc80003f06270 */
[----:B------:R-:W-:Y:S02]  /*64a50*/  FSEL R2, RZ, 3.37028055040000000000e+12, P0 ;  /* 0x54442d18ff027808 */ /* 0x000fe40000000000 */
[----:B------:R-:W-:-:S07]  /*64a60*/  FSEL R3, RZ, 2.1426990032196044922, P0 ;  /* 0x400921fbff037808 */ /* 0x000fce0000000000 */
.L_x_33112:
[----:B------:R-:W-:Y:S05]  /*64a70*/  BSYNC B0 ;  /* 0x0000000000007941 */ /* 0x000fea0003800000 */
.L_x_33110:
[----:B------:R-:W-:Y:S01]  /*64a80*/  DADD R44, |R44|, |R46| ;  /* 0x000000002c2c7229 */ /* 0x000fe2000000062e */
[----:B------:R-:W-:-:S07]  /*64a90*/  LOP3.LUT R47, R3, 0x80000000, R47, 0xb8, !PT ;  /* 0x80000000032f7812 */ /* 0x000fce00078eb82f */
[----:B------:R-:W-:-:S06]  /*64aa0*/  DSETP.GTU.AND P0, PT, |R44|, +INF , PT ;  /* 0x7ff000002c00742a */ /* 0x000fcc0003f0c200 */
[----:B------:R-:W-:Y:S02]  /*64ab0*/  FSEL R2, R44, R2, P0 ;  /* 0x000000022c027208 */ /* 0x000fe40000000000 */
[----:B------:R-:W-:Y:S01]  /*64ac0*/  FSEL R3, R45, R47, P0 ;  /* 0x0000002f2d037208 */ /* 0x000fe20000000000 */
[----:B------:R-:W-:Y:S06]  /*64ad0*/  BRA `(.L_x_33085) ;  /* 0x0000003000a07947 */ /* 0x000fec0003800000 */
.L_x_33072:
        /* <DEDUP_REMOVED lines=90> */
.L_x_33115:
        /* <DEDUP_REMOVED lines=22> */
.L_x_33118:
[----:B------:R-:W-:Y:S05]  /*651e0*/  BSYNC B4 ;  /* 0x0000000000047941 */ /* 0x000fea0003800000 */
.L_x_33117:
        /* <DEDUP_REMOVED lines=29> */
.L_x_33116:
[----:B------:R-:W-:Y:S05]  /*653c0*/  BSYNC B3 ;  /* 0x0000000000037941 */ /* 0x000fea0003800000 */
.L_x_33114:
        /* <DEDUP_REMOVED lines=83> */
.L_x_33113:
        /* <DEDUP_REMOVED lines=85> */
.L_x_33071:
        /* <DEDUP_REMOVED lines=23> */
.L_x_33120:
[----:B------:R-:W-:Y:S05]  /*65fc0*/  BSYNC B3 ;  /* 0x0000000000037941 */ /* 0x000fea0003800000 */
.L_x_33119:
        /* <DEDUP_REMOVED lines=26> */
.L_x_33122:
[----:B------:R-:W-:Y:S05]  /*66170*/  BSYNC B3 ;  /* 0x0000000000037941 */ /* 0x000fea0003800000 */
.L_x_33121:
        /* <DEDUP_REMOVED lines=136> */
.L_x_33124:
[----:B------:R-:W-:Y:S05]  /*66a00*/  BSYNC B0 ;  /* 0x0000000000007941 */ /* 0x000fea0003800000 */
.L_x_33123:
        /* <DEDUP_REMOVED lines=8> */
.L_x_33126:
[----:B------:R-:W-:Y:S05]  /*66a90*/  BSYNC B3 ;  /* 0x0000000000037941 */ /* 0x000fea0003800000 */
.L_x_33125:
        /* <DEDUP_REMOVED lines=82> */
.L_x_33128:
[----:B------:R-:W-:-:S04]  /*66fc0*/  ISETP.GE.AND P0, PT, R45, RZ, PT ;  /* 0x000000ff2d00720c */ /* 0x000fc80003f06270 */
[----:B------:R-:W-:Y:S02]  /*66fd0*/  FSEL R2, RZ, 3.37028055040000000000e+12, P0 ;  /* 0x54442d18ff027808 */ /* 0x000fe40000000000 */
[----:B------:R-:W-:-:S07]  /*66fe0*/  FSEL R3, RZ, 2.1426990032196044922, P0 ;  /* 0x400921fbff037808 */ /* 0x000fce0000000000 */
.L_x_33129:
[----:B------:R-:W-:Y:S05]  /*66ff0*/  BSYNC B0 ;  /* 0x0000000000007941 */ /* 0x000fea0003800000 */
.L_x_33127:
[----:B------:R-:W-:Y:S01]  /*67000*/  DADD R44, |R44|, |R46| ;  /* 0x000000002c2c7229 */ /* 0x000fe2000000062e */
[----:B------:R-:W-:Y:S01]  /*67010*/  LOP3.LUT R47, R3, 0x80000000, R47, 0xb8, !PT ;  /* 0x80000000032f7812 */ /* 0x000fe200078eb82f */
[----:B------:R-:W-:-:S06]  /*67020*/  DADD R8, R8, 1 ;  /* 0x3ff0000008087429 */ /* 0x000fcc0000000000 */
[----:B------:R-:W-:-:S06]  /*67030*/  DSETP.GTU.AND P0, PT, |R44|, +INF , PT ;  /* 0x7ff000002c00742a */ /* 0x000fcc0003f0c200 */
[----:B------:R-:W-:Y:S02]  /*67040*/  FSEL R2, R44, R2, P0 ;  /* 0x000000022c027208 */ /* 0x000fe40000000000 */
[----:B------:R-:W-:Y:S01]  /*67050*/  FSEL R3, R45, R47, P0 ;  /* 0x0000002f2d037208 */ /* 0x000fe20000000000 */
[----:B------:R-:W-:Y:S06]  /*67060*/  BRA `(.L_x_33085) ;  /* 0x0000000c003c7947 */ /* 0x000fec0003800000 */
.L_x_33070:
        /* <DEDUP_REMOVED lines=108> */
.L_x_33131:
[----:B------:R-:W-:Y:S05]  /*67730*/  BSYNC B0 ;  /* 0x0000000000007941 */ /* 0x000fea0003800000 */
.L_x_33130:
[----:B------:R-:W-:Y:S04]  /*67740*/  BSSY B3, `(.L_x_33132) ;  /* 0x0000007000037945 */ /* 0x000fe80003800000 */
[----:B------:R-:W-:Y:S05]  /*67750*/  @P4 BRA P5, `(.L_x_33133) ;  /* 0x0000000000144947 */ /* 0x000fea0002800000 */
[----:B------:R-:W-:Y:S01]  /*67760*/  IMAD.MOV.U32 R0, RZ, RZ, R4 ;  /* 0x000000ffff007224 */ /* 0x000fe200078e0004 */
[----:B------:R-:W-:Y:S01]  /*67770*/  MOV R4, 0x677b0 ;  /* 0x000677b000047802 */ /* 0x000fe20000000f00 */
[----:B------:R-:W-:Y:S02]  /*67780*/  IMAD.MOV.U32 R2, RZ, RZ, R10 ;  /* 0x000000ffff027224 */ /* 0x000fe400078e000a */
[----:B------:R-:W-:-:S07]  /*67790*/  IMAD.MOV.U32 R3, RZ, RZ, R11 ;  /* 0x000000ffff037224 */ /* 0x000fce00078e000b */
[----:B------:R-:W-:Y:S05]  /*677a0*/  CALL.REL.NOINC `($__internal_74_$__cuda_sm20_div_rn_f64_full) ;  /* 0x0000032800987944 */ /* 0x000fea0003c00000 */
.L_x_33133:
[----:B------:R-:W-:Y:S05]  /*677b0*/  BSYNC B3 ;  /* 0x0000000000037941 */ /* 0x000fea0003800000 */
.L_x_33132:
        /* <DEDUP_REMOVED lines=82> */
.L_x_33135:
[----:B------:R-:W-:Y:S02]  /*67ce0*/  FSEL R2, RZ, 3.37028055040000000000e+12, P2 ;  /* 0x54442d18ff027808 */ /* 0x000fe40001000000 */
[----:B------:R-:W-:-:S07]  /*67cf0*/  FSEL R3, RZ, 2.1426990032196044922, P2 ;  /* 0x400921fbff037808 */ /* 0x000fce0001000000 */
.L_x_33136:
[----:B------:R-:W-:Y:S05]  /*67d00*/  BSYNC B0 ;  /* 0x0000000000007941 */ /* 0x000fea0003800000 */
.L_x_33134:
[----:B------:R-:W-:Y:S01]  /*67d10*/  DADD R44, |R44|, |R46| ;  /* 0x000000002c2c7229 */ /* 0x000fe2000000062e */
[----:B------:R-:W-:-:S07]  /*67d20*/  LOP3.LUT R47, R3, 0x80000000, R47, 0xb8, !PT ;  /* 0x80000000032f7812 */ /* 0x000fce00078eb82f */
[----:B------:R-:W-:-:S06]  /*67d30*/  DSETP.GTU.AND P0, PT, |R44|, +INF , PT ;  /* 0x7ff000002c00742a */ /* 0x000fcc0003f0c200 */
[----:B------:R-:W-:Y:S02]  /*67d40*/  FSEL R2, R44, R2, P0 ;  /* 0x000000022c027208 */ /* 0x000fe40000000000 */
[----:B------:R-:W-:-:S07]  /*67d50*/  FSEL R3, R45, R47, P0 ;  /* 0x0000002f2d037208 */ /* 0x000fce0000000000 */
.L_x_33085:
[----:B------:R-:W-:Y:S05]  /*67d60*/  BSYNC B2 ;  /* 0x0000000000027941 */ /* 0x000fea0003800000 */
.L_x_33069:
        /* <DEDUP_REMOVED lines=77> */
.L_x_33142:
[----:B------:R-:W-:Y:S05]  /*68240*/  BSYNC B0 ;  /* 0x0000000000007941 */ /* 0x000fea0003800000 */
.L_x_33141:
        /* <DEDUP_REMOVED lines=26> */
.L_x_33144:
[----:B------:R-:W-:Y:S01]  /*683f0*/  DMUL R40, RZ, R12 ;  /* 0x0000000cff287228 */ /* 0x000fe20000000000 */
[----:B------:R-:W-:-:S10]  /*68400*/  IMAD.MOV.U32 R2, RZ, RZ, RZ ;  /* 0x000000ffff027224 */ /* 0x000fd400078e00ff */
.L_x_33145:
[----:B------:R-:W-:Y:S05]  /*68410*/  BSYNC B2 ;  /* 0x0000000000027941 */ /* 0x000fea0003800000 */
.L_x_33143:
        /* <DEDUP_REMOVED lines=49> */
.L_x_33147:
[----:B------:R-:W-:Y:S01]  /*68730*/  DMUL R2, RZ, R12 ;  /* 0x0000000cff027228 */ /* 0x000fe20000000000 */
[----:B------:R-:W-:-:S10]  /*68740*/  IMAD.MOV.U32 R0, RZ, RZ, RZ ;  /* 0x000000ffff007224 */ /* 0x000fd400078e00ff */
.L_x_33148:
[----:B------:R-:W-:Y:S05]  /*68750*/  BSYNC B2 ;  /* 0x0000000000027941 */ /* 0x000fea0003800000 */
.L_x_33146:
        /* <DEDUP_REMOVED lines=25> */
.L_x_33140:
        /* <DEDUP_REMOVED lines=63> */
.L_x_33150:
[----:B------:R-:W-:Y:S05]  /*68ce0*/  BSYNC B0 ;  /* 0x0000000000007941 */ /* 0x000fea0003800000 */
.L_x_33149:
        /* <DEDUP_REMOVED lines=26> */
.L_x_33152:
[----:B------:R-:W-:Y:S01]  /*68e90*/  DMUL R40, RZ, R12 ;  /* 0x0000000cff287228 */ /* 0x000fe20000000000 */
[----:B------:R-:W-:-:S10]  /*68ea0*/  IMAD.MOV.U32 R2, RZ, RZ, RZ ;  /* 0x000000ffff027224 */ /* 0x000fd400078e00ff */
.L_x_33153:
[----:B------:R-:W-:Y:S05]  /*68eb0*/  BSYNC B2 ;  /* 0x0000000000027941 */ /* 0x000fea0003800000 */
.L_x_33151:
        /* <DEDUP_REMOVED lines=49> */
.L_x_33155:
[----:B------:R-:W-:Y:S01]  /*691d0*/  DMUL R2, RZ, R12 ;  /* 0x0000000cff027228 */ /* 0x000fe20000000000 */
[----:B------:R-:W-:-:S10]  /*691e0*/  IMAD.MOV.U32 R0, RZ, RZ, RZ ;  /* 0x000000ffff007224 */ /* 0x000fd400078e00ff */
.L_x_33156:
[----:B------:R-:W-:Y:S05]  /*691f0*/  BSYNC B2 ;  /* 0x0000000000027941 */ /* 0x000fea0003800000 */
.L_x_33154:
        /* <DEDUP_REMOVED lines=39> */
.L_x_33139:
        /* <DEDUP_REMOVED lines=11> */
.L_x_33157:
[----:B------:R-:W-:-:S10]  /*69520*/  DADD R40, R12, -R12 ;  /* 0x000000000c287229 */ /* 0x000fd4000000080c */
[----:B------:R-:W-:Y:S02]  /*69530*/  IMAD.MOV.U32 R42, RZ, RZ, R40 ;  /* 0x000000ffff2a7224 */ /* 0x000fe400078e0028 */
[----:B------:R-:W-:Y:S01]  /*69540*/  IMAD.MOV.U32 R43, RZ, RZ, R41 ;  /* 0x000000ffff2b7224 */ /* 0x000fe200078e0029 */
[----:B------:R-:W-:Y:S06]  /*69550*/  BRA `(.L_x_33068) ;  /* 0x00000008009c7947 */ /* 0x000fec0003800000 */
.L_x_33138:
        /* <DEDUP_REMOVED lines=26> */
.L_x_33159:
[----:B------:R-:W-:Y:S01]  /*69700*/  DMUL R2, RZ, R12 ;  /* 0x0000000cff027228 */ /* 0x000fe20000000000 */
[----:B------:R-:W-:-:S10]  /*69710*/  IMAD.MOV.U32 R5, RZ, RZ, RZ ;  /* 0x000000ffff057224 */ /* 0x000fd400078e00ff */
.L_x_33160:
[----:B------:R-:W-:Y:S05]  /*69720*/  BSYNC B2 ;  /* 0x0000000000027941 */ /* 0x000fea0003800000 */
.L_x_33158:
        /* <DEDUP_REMOVED lines=49> */
.L_x_33162:
[----:B------:R-:W-:Y:S01]  /*69a40*/  DMUL R42, RZ, R12 ;  /* 0x0000000cff2a7228 */ /* 0x000fe20000000000 */
[----:B------:R-:W-:-:S10]  /*69a50*/  IMAD.MOV.U32 R0, RZ, RZ, RZ ;  /* 0x000000ffff007224 */ /* 0x000fd400078e00ff */
.L_x_33163:
[----:B------:R-:W-:Y:S05]  /*69a60*/  BSYNC B2 ;  /* 0x0000000000027941 */ /* 0x000fea0003800000 */
.L_x_33161:
        /* <DEDUP_REMOVED lines=24> */
.L_x_33137:
        /* <DEDUP_REMOVED lines=59> */
.L_x_33165:
[----:B------:R-:W-:Y:S05]  /*69fa0*/  BSYNC B0 ;  /* 0x0000000000007941 */ /* 0x000fea0003800000 */
.L_x_33164:
[----:B------:R-:W-:Y:S02]  /*69fb0*/  IMAD.MOV.U32 R42, RZ, RZ, R12 ;  /* 0x000000ffff2a7224 */ /* 0x000fe400078e000c */
[----:B------:R-:W-:-:S07]  /*69fc0*/  IMAD.MOV.U32 R43, RZ, RZ, R13 ;  /* 0x000000ffff2b7224 */ /* 0x000fce00078e000d */
.L_x_33068:
[----:B------:R-:W-:Y:S05]  /*69fd0*/  BSYNC B1 ;  /* 0x0000000000017941 */ /* 0x000fea0003800000 */
.L_x_33067:
[----:B------:R-:W0:Y:S01]  /*69fe0*/  S2R R0, SR_TID.X ;  /* 0x0000000000007919 */ /* 0x000e220000002100 */
[----:B------:R-:W-:Y:S01]  /*69ff0*/  BSSY B1, `(.L_x_33166) ;  /* 0x0000992000017945 */ /* 0x000fe20003800000 */
        /* <DEDUP_REMOVED lines=120> */
.L_x_33175:
        /* <DEDUP_REMOVED lines=22> */
.L_x_33178:
[----:B------:R-:W-:Y:S05]  /*6a8e0*/  BSYNC B4 ;  /* 0x0000000000047941 */ /* 0x000fea0003800000 */
.L_x_33177:
        /* <DEDUP_REMOVED lines=29> */
.L_x_33176:
[----:B------:R-:W-:Y:S05]  /*6aac0*/  BSYNC B3 ;  /* 0x0000000000037941 */ /* 0x000fea0003800000 */
.L_x_33174:
        /* <DEDUP_REMOVED lines=21> */
.L_x_33180:
[----:B------:R-:W-:Y:S05]  /*6ac20*/  BSYNC B3 ;  /* 0x0000000000037941 */ /* 0x000fea0003800000 */
.L_x_33179:
        /* <DEDUP_REMOVED lines=82> */
.L_x_33182:
[----:B------:R-:W-:-:S04]  /*6b150*/  ISETP.GE.AND P0, PT, R49, RZ, PT ;  /* 0x000000ff3100720c */ /* 0x000fc80003f06270 */
[----:B------:R-:W-:Y:S02]  /*6b160*/  FSEL R2, RZ, 3.37028055040000000000e+12, P0 ;  /* 0x54442d18ff027808 */ /* 0x000fe40000000000 */
[----:B------:R-:W-:-:S07]  /*6b170*/  FSEL R3, RZ, 2.1426990032196044922, P0 ;  /* 0x400921fbff037808 */ /* 0x000fce0000000000 */
.L_x_33183:
[----:B------:R-:W-:Y:S05]  /*6b180*/  BSYNC B0 ;  /* 0x0000000000007941 */ /* 0x000fea0003800000 */
.L_x_33181:
[----:B------:R-:W-:Y:S01]  /*6b190*/  DADD R48, |R48|, |R50| ;  /* 0x0000000030307229 */ /* 0x000fe20000000632 */
[----:B------:R-:W-:Y:S01]  /*6b1a0*/  LOP3.LUT R51, R3, 0x80000000, R51, 0xb8, !PT ;  /* 0x8000000003337812 */ /* 0x000fe200078eb833 */
[----:B------:R-:W-:-:S06]  /*6b1b0*/  DMUL R8, R8, 0.5 ;  /* 0x3fe0000008087828 */ /* 0x000fcc0000000000 */
[----:B------:R-:W-:-:S06]  /*6b1c0*/  DSETP.GTU.AND P0, PT, |R48|, +INF , PT ;  /* 0x7ff000003000742a */ /* 0x000fcc0003f0c200 */
[----:B------:R-:W-:Y:S02]  /*6b1d0*/  FSEL R2, R48, R2, P0 ;  /* 0x0000000230027208 */ /* 0x000fe40000000000 */
[----:B------:R-:W-:Y:S01]  /*6b1e0*/  FSEL R3, R49, R51, P0 ;  /* 0x0000003331037208 */ /* 0x000fe20000000000 */
[----:B------:R-:W-:Y:S06]  /*6b1f0*/  BRA `(.L_x_33184) ;  /* 0x0000006400247947 */ /* 0x000fec0003800000 */
.L_x_33173:
        /* <DEDUP_REMOVED lines=99> */
.L_x_33187:
[----:B------:R-:W-:Y:S05]  /*6b830*/  BSYNC B0 ;  /* 0x0000000000007941 */ /* 0x000fea0003800000 */
.L_x_33186:
        /* <DEDUP_REMOVED lines=8> */
.L_x_33189:
[----:B------:R-:W-:Y:S05]  /*6b8c0*/  BSYNC B3 ;  /* 0x0000000000037941 */ /* 0x000fea0003800000 */
.L_x_33188:
        /* <DEDUP_REMOVED lines=82> */
.L_x_33191:
[----:B------:R-:W-:-:S04]  /*6bdf0*/  ISETP.GE.AND P0, PT, R49, RZ, PT ;  /* 0x000000ff3100720c */ /* 0x000fc80003f06270 */
[----:B------:R-:W-:Y:S02]  /*6be00*/  FSEL R2, RZ, 3.37028055040000000000e+12, P0 ;  /* 0x54442d18ff027808 */ /* 0x000fe40000000000 */
[----:B------:R-:W-:-:S07]  /*6be10*/  FSEL R3, RZ, 2.1426990032196044922, P0 ;  /* 0x400921fbff037808 */ /* 0x000fce0000000000 */
.L_x_33192:
[----:B------:R-:W-:Y:S05]  /*6be20*/  BSYNC B0 ;  /* 0x0000000000007941 */ /* 0x000fea0003800000 */
.L_x_33190:
[----:B------:R-:W-:Y:S01]  /*6be30*/  DADD R48, |R48|, |R50| ;  /* 0x0000000030307229 */ /* 0x000fe20000000632 */
[----:B------:R-:W-:Y:S01]  /*6be40*/  LOP3.LUT R51, R3, 0x80000000, R51, 0xb8, !PT ;  /* 0x8000000003337812 */ /* 0x000fe200078eb833 */
[----:B------:R-:W-:-:S06]  /*6be50*/  DMUL R8, R8, 0.5 ;  /* 0x3fe0000008087828 */ /* 0x000fcc0000000000 */
[----:B------:R-:W-:-:S06]  /*6be60*/  DSETP.GTU.AND P0, PT, |R48|, +INF , PT ;  /* 0x7ff000003000742a */ /* 0x000fcc0003f0c200 */
[----:B------:R-:W-:Y:S02]  /*6be70*/  FSEL R2, R48, R2, P0 ;  /* 0x0000000230027208 */ /* 0x000fe40000000000 */
[----:B------:R-:W-:Y:S01]  /*6be80*/  FSEL R3, R49, R51, P0 ;  /* 0x0000003331037208 */ /* 0x000fe20000000000 */
[----:B------:R-:W-:Y:S06]  /*6be90*/  BRA `(.L_x_33184) ;  /* 0x0000005400fc7947 */ /* 0x000fec0003800000 */
.L_x_33185:
        /* <DEDUP_REMOVED lines=29> */
.L_x_33194:
        /* <DEDUP_REMOVED lines=68> */
.L_x_33193:
        /* <DEDUP_REMOVED lines=97> */
.L_x_33196:
        /* <DEDUP_REMOVED lines=22> */
.L_x_33199:
[----:B------:R-:W-:Y:S05]  /*6cc20*/  BSYNC B4 ;  /* 0x0000000000047941 */ /* 0x000fea0003800000 */
.L_x_33198:
        /* <DEDUP_REMOVED lines=29> */
.L_x_33197:
[----:B------:R-:W-:Y:S05]  /*6ce00*/  BSYNC B3 ;  /* 0x0000000000037941 */ /* 0x000fea0003800000 */
.L_x_33195:
        /* <DEDUP_REMOVED lines=21> */
.L_x_33201:
[----:B------:R-:W-:Y:S05]  /*6cf60*/  BSYNC B3 ;  /* 0x0000000000037941 */ /* 0x000fea0003800000 */
.L_x_33200:
        /* <DEDUP_REMOVED lines=82> */
.L_x_33203:
[----:B------:R-:W-:-:S04]  /*6d490*/  ISETP.GE.AND P0, PT, R49, RZ, PT ;  /* 0x000000ff3100720c */ /* 0x000fc80003f06270 */
[----:B------:R-:W-:Y:S02]  /*6d4a0*/  FSEL R2, RZ, 3.37028055040000000000e+12, P0 ;  /* 0x54442d18ff027808 */ /* 0x000fe40000000000 */
[----:B------:R-:W-:-:S07]  /*6d4b0*/  FSEL R3, RZ, 2.1426990032196044922, P0 ;  /* 0x400921fbff037808 */ /* 0x000fce0000000000 */
.L_x_33204:
[----:B------:R-:W-:Y:S05]  /*6d4c0*/  BSYNC B0 ;  /* 0x0000000000007941 */ /* 0x000fea0003800000 */
.L_x_33202:
[----:B------:R-:W-:Y:S01]  /*6d4d0*/  DADD R48, |R48|, |R50| ;  /* 0x0000000030307229 */ /* 0x000fe20000000632 */
[----:B------:R-:W-:Y:S01]  /*6d4e0*/  LOP3.LUT R51, R3, 0x80000000, R51, 0xb8, !PT ;  /* 0x8000000003337812 */ /* 0x000fe200078eb833 */
[----:B------:R-:W-:-:S06]  /*6d4f0*/  DMUL R8, R8, 0.5 ;  /* 0x3fe0000008087828 */ /* 0x000fcc0000000000 */
[----:B------:R-:W-:-:S06]  /*6d500*/  DSETP.GTU.AND P0, PT, |R48|, +INF , PT ;  /* 0x7ff000003000742a */ /* 0x000fcc0003f0c200 */
[----:B------:R-:W-:Y:S02]  /*6d510*/  FSEL R2, R48, R2, P0 ;  /* 0x0000000230027208 */ /* 0x000fe40000000000 */
[----:B------:R-:W-:Y:S01]  /*6d520*/  FSEL R3, R49, R51, P0 ;  /* 0x0000003331037208 */ /* 0x000fe20000000000 */
[----:B------:R-:W-:Y:S06]  /*6d530*/  BRA `(.L_x_33184) ;  /* 0x0000004000547947 */ /* 0x000fec0003800000 */
.L_x_33172:
        /* <DEDUP_REMOVED lines=135> */
.L_x_33206:
[----:B------:R-:W-:Y:S05]  /*6ddb0*/  BSYNC B0 ;  /* 0x0000000000007941 */ /* 0x000fea0003800000 */
.L_x_33205:
        /* <DEDUP_REMOVED lines=8> */
.L_x_33208:
[----:B------:R-:W-:Y:S05]  /*6de40*/  BSYNC B3 ;  /* 0x0000000000037941 */ /* 0x000fea0003800000 */
.L_x_33207:
        /* <DEDUP_REMOVED lines=82> */
.L_x_33210:
[----:B------:R-:W-:-:S04]  /*6e370*/  ISETP.GE.AND P0, PT, R49, RZ, PT ;  /* 0x000000ff3100720c */ /* 0x000fc80003f06270 */
[----:B------:R-:W-:Y:S02]  /*6e380*/  FSEL R2, RZ, 3.37028055040000000000e+12, P0 ;  /* 0x54442d18ff027808 */ /* 0x000fe40000000000 */
[----:B------:R-:W-:-:S07]  /*6e390*/  FSEL R3, RZ, 2.1426990032196044922, P0 ;  /* 0x400921fbff037808 */ /* 0x000fce0000000000 */
.L_x_33211:
[----:B------:R-:W-:Y:S05]  /*6e3a0*/  BSYNC B0 ;  /* 0x0000000000007941 */ /* 0x000fea0003800000 */
.L_x_33209:
[----:B------:R-:W-:Y:S01]  /*6e3b0*/  DADD R48, |R48|, |R50| ;  /* 0x0000000030307229 */ /* 0x000fe20000000632 */
[----:B------:R-:W-:-:S07]  /*6e3c0*/  LOP3.LUT R51, R3, 0x80000000, R51, 0xb8, !PT ;  /* 0x8000000003337812 */ /* 0x000fce00078eb833 */
[----:B------:R-:W-:-:S06]  /*6e3d0*/  DSETP.GTU.AND P0, PT, |R48|, +INF , PT ;  /* 0x7ff000003000742a */ /* 0x000fcc0003f0c200 */
[----:B------:R-:W-:Y:S02]  /*6e3e0*/  FSEL R2, R48, R2, P0 ;  /* 0x0000000230027208 */ /* 0x000fe40000000000 */
[----:B------:R-:W-:Y:S01]  /*6e3f0*/  FSEL R3, R49, R51, P0 ;  /* 0x0000003331037208 */ /* 0x000fe20000000000 */
[----:B------:R-:W-:Y:S06]  /*6e400*/  BRA `(.L_x_33184) ;  /* 0x0000003000a07947 */ /* 0x000fec0003800000 */
.L_x_33171:
        /* <DEDUP_REMOVED lines=90> */
.L_x_33214:
        /* <DEDUP_REMOVED lines=22> */
.L_x_33217:
[----:B------:R-:W-:Y:S05]  /*6eb10*/  BSYNC B4 ;  /* 0x0000000000047941 */ /* 0x000fea0003800000 */
.L_x_33216:
        /* <DEDUP_REMOVED lines=29> */
.L_x_33215:
[----:B------:R-:W-:Y:S05]  /*6ecf0*/  BSYNC B3 ;  /* 0x0000000000037941 */ /* 0x000fea0003800000 */
.L_x_33213:
        /* <DEDUP_REMOVED lines=83> */
.L_x_33212:
        /* <DEDUP_REMOVED lines=85> */
.L_x_33170:
        /* <DEDUP_REMOVED lines=23> */
.L_x_33219:
[----:B------:R-:W-:Y:S05]  /*6f8f0*/  BSYNC B3 ;  /* 0x0000000000037941 */ /* 0x000fea0003800000 */
.L_x_33218:
        /* <DEDUP_REMOVED lines=26> */
.L_x_33221:
[----:B------:R-:W-:Y:S05]  /*6faa0*/  BSYNC B3 ;  /* 0x0000000000037941 */ /* 0x000fea0003800000 */
.L_x_33220:
        /* <DEDUP_REMOVED lines=136> */
.L_x_33223:
[----:B------:R-:W-:Y:S05]  /*70330*/  BSYNC B0 ;  /* 0x0000000000007941 */ /* 0x000fea0003800000 */
.L_x_33222:
        /* <DEDUP_REMOVED lines=8> */
.L_x_33225:
[----:B------:R-:W-:Y:S05]  /*703c0*/  BSYNC B3 ;  /* 0x0000000000037941 */ /* 0x000fea0003800000 */
.L_x_33224:
        /* <DEDUP_REMOVED lines=82> */
.L_x_33227:
[----:B------:R-:W-:-:S04]  /*708f0*/  ISETP.GE.AND P0, PT, R49, RZ, PT ;  /* 0x000000ff3100720c */ /* 0x000fc80003f06270 */
[----:B------:R-:W-:Y:S02]  /*70900*/  FSEL R2, RZ, 3.37028055040000000000e+12, P0 ;  /* 0x54442d18ff027808 */ /* 0x000fe40000000000 */
[----:B------:R-:W-:-:S07]  /*70910*/  FSEL R3, RZ, 2.1426990032196044922, P0 ;  /* 0x400921fbff037808 */ /* 0x000fce0000000000 */
.L_x_33228:
[----:B------:R-:W-:Y:S05]  /*70920*/  BSYNC B0 ;  /* 0x0000000000007941 */ /* 0x000fea0003800000 */
.L_x_33226:
[----:B------:R-:W-:Y:S01]  /*70930*/  DADD R48, |R48|, |R50| ;  /* 0x0000000030307229 */ /* 0x000fe20000000632 */
[----:B------:R-:W-:Y:S01]  /*70940*/  LOP3.LUT R51, R3, 0x80000000, R51, 0xb8, !PT ;  /* 0x8000000003337812 */ /* 0x000fe200078eb833 */
[----:B------:R-:W-:-:S06]  /*70950*/  DADD R8, R8, 1 ;  /* 0x3ff0000008087429 */ /* 0x000fcc0000000000 */
[----:B------:R-:W-:-:S06]  /*70960*/  DSETP.GTU.AND P0, PT, |R48|, +INF , PT ;  /* 0x7ff000003000742a */ /* 0x000fcc0003f0c200 */
[----:B------:R-:W-:Y:S02]  /*70970*/  FSEL R2, R48, R2, P0 ;  /* 0x0000000230027208 */ /* 0x000fe40000000000 */
[----:B------:R-:W-:Y:S01]  /*70980*/  FSEL R3, R49, R51, P0 ;  /* 0x0000003331037208 */ /* 0x000fe20000000000 */
[----:B------:R-:W-:Y:S06]  /*70990*/  BRA `(.L_x_33184) ;  /* 0x0000000c003c7947 */ /* 0x000fec0003800000 */
.L_x_33169:
        /* <DEDUP_REMOVED lines=108> */
.L_x_33230:
[----:B------:R-:W-:Y:S05]  /*71060*/  BSYNC B0 ;  /* 0x0000000000007941 */ /* 0x000fea0003800000 */
.L_x_33229:
[----:B------:R-:W-:Y:S04]  /*71070*/  BSSY B3, `(.L_x_33231) ;  /* 0x0000007000037945 */ /* 0x000fe80003800000 */
[----:B------:R-:W-:Y:S05]  /*71080*/  @P4 BRA P5, `(.L_x_33232) ;  /* 0x0000000000144947 */ /* 0x000fea0002800000 */
[----:B------:R-:W-:Y:S01]  /*71090*/  IMAD.MOV.U32 R0, RZ, RZ, R4 ;  /* 0x000000ffff007224 */ /* 0x000fe200078e0004 */
[----:B------:R-:W-:Y:S01]  /*710a0*/  MOV R4, 0x710e0 ;  /* 0x000710e000047802 */ /* 0x000fe20000000f00 */
[----:B------:R-:W-:Y:S02]  /*710b0*/  IMAD.MOV.U32 R2, RZ, RZ, R10 ;  /* 0x000000ffff027224 */ /* 0x000fe400078e000a */
[----:B------:R-:W-:-:S07]  /*710c0*/  IMAD.MOV.U32 R3, RZ, RZ, R11 ;  /* 0x000000ffff037224 */ /* 0x000fce00078e000b */
[----:B------:R-:W-:Y:S05]  /*710d0*/  CALL.REL.NOINC `($__internal_74_$__cuda_sm20_div_rn_f64_full) ;  /* 0x00000290004c7944 */ /* 0x000fea0003c00000 */
.L_x_33232:
[----:B------:R-:W-:Y:S05]  /*710e0*/  BSYNC B3 ;  /* 0x0000000000037941 */ /* 0x000fea0003800000 */
.L_x_33231:
        /* <DEDUP_REMOVED lines=82> */
.L_x_33234:
[----:B------:R-:W-:Y:S02]  /*71610*/  FSEL R2, RZ, 3.37028055040000000000e+12, P2 ;  /* 0x54442d18ff027808 */ /* 0x000fe40001000000 */
[----:B------:R-:W-:-:S07]  /*71620*/  FSEL R3, RZ, 2.1426990032196044922, P2 ;  /* 0x400921fbff037808 */ /* 0x000fce0001000000 */
.L_x_33235:
[----:B------:R-:W-:Y:S05]  /*71630*/  BSYNC B0 ;  /* 0x0000000000007941 */ /* 0x000fea0003800000 */
.L_x_33233:
[----:B------:R-:W-:Y:S01]  /*71640*/  DADD R48, |R48|, |R50| ;  /* 0x0000000030307229 */ /* 0x000fe20000000632 */
[----:B------:R-:W-:-:S07]  /*71650*/  LOP3.LUT R51, R3, 0x80000000, R51, 0xb8, !PT ;  /* 0x8000000003337812 */ /* 0x000fce00078eb833 */
[----:B------:R-:W-:-:S06]  /*71660*/  DSETP.GTU.AND P0, PT, |R48|, +INF , PT ;  /* 0x7ff000003000742a */ /* 0x000fcc0003f0c200 */
[----:B------:R-:W-:Y:S02]  /*71670*/  FSEL R2, R48, R2, P0 ;  /* 0x0000000230027208 */ /* 0x000fe40000000000 */
[----:B------:R-:W-:-:S07]  /*71680*/  FSEL R3, R49, R51, P0 ;  /* 0x0000003331037208 */ /* 0x000fce0000000000 */
.L_x_33184:
[----:B------:R-:W-:Y:S05]  /*71690*/  BSYNC B2 ;  /* 0x0000000000027941 */ /* 0x000fea0003800000 */
.L_x_33168:
        /* <DEDUP_REMOVED lines=77> */
.L_x_33241:
[----:B------:R-:W-:Y:S05]  /*71b70*/  BSYNC B0 ;  /* 0x0000000000007941 */ /* 0x000fea0003800000 */
.L_x_33240:
        /* <DEDUP_REMOVED lines=26> */
.L_x_33243:
[----:B------:R-:W-:Y:S01]  /*71d20*/  DMUL R12, RZ, R44 ;  /* 0x0000002cff0c7228 */ /* 0x000fe20000000000 */
[----:B------:R-:W-:-:S10]  /*71d30*/  IMAD.MOV.U32 R0, RZ, RZ, RZ ;  /* 0x000000ffff007224 */ /* 0x000fd400078e00ff */
.L_x_33244:
[----:B------:R-:W-:Y:S05]  /*71d40*/  BSYNC B2 ;  /* 0x0000000000027941 */ /* 0x000fea0003800000 */
.L_x_33242:
        /* <DEDUP_REMOVED lines=49> */
.L_x_33246:
[----:B------:R-:W-:Y:S01]  /*72060*/  DMUL R2, RZ, R44 ;  /* 0x0000002cff027228 */ /* 0x000fe20000000000 */
[----:B------:R-:W-:-:S10]  /*72070*/  IMAD.MOV.U32 R0, RZ, RZ, RZ ;  /* 0x000000ffff007224 */ /* 0x000fd400078e00ff */
.L_x_33247:
[----:B------:R-:W-:Y:S05]  /*72080*/  BSYNC B2 ;  /* 0x0000000000027941 */ /* 0x000fea0003800000 */
.L_x_33245:
        /* <DEDUP_REMOVED lines=25> */
.L_x_33239:
        /* <DEDUP_REMOVED lines=63> */
.L_x_33249:
[----:B------:R-:W-:Y:S05]  /*72610*/  BSYNC B0 ;  /* 0x0000000000007941 */ /* 0x000fea0003800000 */
.L_x_33248:
        /* <DEDUP_REMOVED lines=26> */
.L_x_33251:
[----:B------:R-:W-:Y:S01]  /*727c0*/  DMUL R12, RZ, R44 ;  /* 0x0000002cff0c7228 */ /* 0x000fe20000000000 */
[----:B------:R-:W-:-:S10]  /*727d0*/  IMAD.MOV.U32 R0, RZ, RZ, RZ ;  /* 0x000000ffff007224 */ /* 0x000fd400078e00ff */
.L_x_33252:
[----:B------:R-:W-:Y:S05]  /*727e0*/  BSYNC B2 ;  /* 0x0000000000027941 */ /* 0x000fea0003800000 */
.L_x_33250:
        /* <DEDUP_REMOVED lines=49> */
.L_x_33254:
[----:B------:R-:W-:Y:S01]  /*72b00*/  DMUL R2, RZ, R44 ;  /* 0x0000002cff027228 */ /* 0x000fe20000000000 */
[----:B------:R-:W-:-:S10]  /*72b10*/  IMAD.MOV.U32 R0, RZ, RZ, RZ ;  /* 0x000000ffff007224 */ /* 0x000fd400078e00ff */
.L_x_33255:
[----:B------:R-:W-:Y:S05]  /*72b20*/  BSYNC B2 ;  /* 0x0000000000027941 */ /* 0x000fea0003800000 */
.L_x_33253:
        /* <DEDUP_REMOVED lines=39> */
.L_x_33238:
        /* <DEDUP_REMOVED lines=11> */
.L_x_33256:
[----:B------:R-:W-:-:S10]  /*72e50*/  DADD R12, R44, -R44 ;  /* 0x000000002c0c7229 */ /* 0x000fd4000000082c */
[----:B------:R-:W-:Y:S02]  /*72e60*/  IMAD.MOV.U32 R14, RZ, RZ, R12 ;  /* 0x000000ffff0e7224 */ /* 0x000fe400078e000c */
[----:B------:R-:W-:Y:S01]  /*72e70*/  IMAD.MOV.U32 R15, RZ, RZ, R13 ;  /* 0x000000ffff0f7224 */ /* 0x000fe200078e000d */
[----:B------:R-:W-:Y:S06]  /*72e80*/  BRA `(.L_x_33167) ;  /* 0x0000000800a07947 */ /* 0x000fec0003800000 */
.L_x_33237:
        /* <DEDUP_REMOVED lines=27> */
.L_x_33258:
[----:B------:R-:W-:Y:S01]  /*73040*/  DMUL R12, RZ, R44 ;  /* 0x0000002cff0c7228 */ /* 0x000fe20000000000 */
[----:B------:R-:W-:-:S10]  /*73050*/  IMAD.MOV.U32 R0, RZ, RZ, RZ ;  /* 0x000000ffff007224 */ /* 0x000fd400078e00ff */
.L_x_33259:
[----:B------:R-:W-:Y:S05]  /*73060*/  BSYNC B2 ;  /* 0x0000000000027941 */ /* 0x000fea0003800000 */
.L_x_33257:
        /* <DEDUP_REMOVED lines=49> */
.L_x_33261:
[----:B------:R-:W-:Y:S01]  /*73380*/  DMUL R14, RZ, R44 ;  /* 0x0000002cff0e7228 */ /* 0x000fe20000000000 */
[----:B------:R-:W-:-:S10]  /*73390*/  IMAD.MOV.U32 R0, RZ, RZ, RZ ;  /* 0x000000ffff007224 */ /* 0x000fd400078e00ff */
.L_x_33262:
[----:B------:R-:W-:Y:S05]  /*733a0*/  BSYNC B2 ;  /* 0x0000000000027941 */ /* 0x000fea0003800000 */
.L_x_33260:
        /* <DEDUP_REMOVED lines=24> */
.L_x_33236:
        /* <DEDUP_REMOVED lines=59> */
.L_x_33264:
[----:B------:R-:W-:Y:S05]  /*738e0*/  BSYNC B0 ;  /* 0x0000000000007941 */ /* 0x000fea0003800000 */
.L_x_33263:
[----:B------:R-:W-:Y:S02]  /*738f0*/  IMAD.MOV.U32 R14, RZ, RZ, R44 ;  /* 0x000000ffff0e7224 */ /* 0x000fe400078e002c */
[----:B------:R-:W-:-:S07]  /*73900*/  IMAD.MOV.U32 R15, RZ, RZ, R45 ;  /* 0x000000ffff0f7224 */ /* 0x000fce00078e002d */
.L_x_33167:
[----:B------:R-:W-:Y:S05]  /*73910*/  BSYNC B1 ;  /* 0x0000000000017941 */ /* 0x000fea0003800000 */
.L_x_33166:
[----:B------:R-:W0:Y:S01]  /*73920*/  S2R R0, SR_TID.X ;  /* 0x0000000000007919 */ /* 0x000e220000002100 */
[----:B------:R-:W-:Y:S01]  /*73930*/  BSSY B1, `(.L_x_33265) ;  /* 0x0000993000017945 */ /* 0x000fe20003800000 */
[----:B------:R-:W-:Y:S02]  /*73940*/  CS2R R46, SRZ ;  /* 0x00000000002e7805 */ /* 0x000fe4000001ff00 */
        /* <DEDUP_REMOVED lines=121> */
.L_x_33274:
        /* <DEDUP_REMOVED lines=22> */
.L_x_33277:
[----:B------:R-:W-:Y:S05]  /*74240*/  BSYNC B4 ;  /* 0x0000000000047941 */ /* 0x000fea0003800000 */
.L_x_33276:
        /* <DEDUP_REMOVED lines=29> */
.L_x_33275:
[----:B------:R-:W-:Y:S05]  /*74420*/  BSYNC B3 ;  /* 0x0000000000037941 */ /* 0x000fea0003800000 */
.L_x_33273:
        /* <DEDUP_REMOVED lines=21> */
.L_x_33279:
[----:B------:R-:W-:Y:S05]  /*74580*/  BSYNC B3 ;  /* 0x0000000000037941 */ /* 0x000fea0003800000 */
.L_x_33278:
        /* <DEDUP_REMOVED lines=82> */
.L_x_33281:
[----:B------:R-:W-:-:S04]  /*74ab0*/  ISETP.GE.AND P0, PT, R17, RZ, PT ;  /* 0x000000ff1100720c */ /* 0x000fc80003f06270 */
[----:B------:R-:W-:Y:S02]  /*74ac0*/  FSEL R2, RZ, 3.37028055040000000000e+12, P0 ;  /* 0x54442d18ff027808 */ /* 0x000fe40000000000 */
[----:B------:R-:W-:-:S07]  /*74ad0*/  FSEL R3, RZ, 2.1426990032196044922, P0 ;  /* 0x400921fbff037808 */ /* 0x000fce0000000000 */
.L_x_33282:
[----:B------:R-:W-:Y:S05]  /*74ae0*/  BSYNC B0 ;  /* 0x0000000000007941 */ /* 0x000fea0003800000 */
.L_x_33280:
[----:B------:R-:W-:Y:S01]  /*74af0*/  DADD R16, |R16|, |R18| ;  /* 0x0000000010107229 */ /* 0x000fe20000000612 */
[----:B------:R-:W-:Y:S01]  /*74b00*/  LOP3.LUT R19, R3, 0x80000000, R19, 0xb8, !PT ;  /* 0x8000000003137812 */ /* 0x000fe200078eb813 */
[----:B------:R-:W-:-:S06]  /*74b10*/  DMUL R8, R8, 0.5 ;  /* 0x3fe0000008087828 */ /* 0x000fcc0000000000 */
[----:B------:R-:W-:-:S06]  /*74b20*/  DSETP.GTU.AND P0, PT, |R16|, +INF , PT ;  /* 0x7ff000001000742a */ /* 0x000fcc0003f0c200 */
[----:B------:R-:W-:Y:S02]  /*74b30*/  FSEL R2, R16, R2, P0 ;  /* 0x0000000210027208 */ /* 0x000fe40000000000 */
[----:B------:R-:W-:Y:S01]  /*74b40*/  FSEL R3, R17, R19, P0 ;  /* 0x0000001311037208 */ /* 0x000fe20000000000 */
[----:B------:R-:W-:Y:S06]  /*74b50*/  BRA `(.L_x_33283) ;  /* 0x0000006400247947 */ /* 0x000fec0003800000 */
.L_x_33272:
        /* <DEDUP_REMOVED lines=99> */
.L_x_33286:
[----:B------:R-:W-:Y:S05]  /*75190*/  BSYNC B0 ;  /* 0x0000000000007941 */ /* 0x000fea0003800000 */
.L_x_33285:
        /* <DEDUP_REMOVED lines=8> */
.L_x_33288:
[----:B------:R-:W-:Y:S05]  /*75220*/  BSYNC B3 ;  /* 0x0000000000037941 */ /* 0x000fea0003800000 */
.L_x_33287:
        /* <DEDUP_REMOVED lines=82> */
.L_x_33290:
[----:B------:R-:W-:-:S04]  /*75750*/  ISETP.GE.AND P0, PT, R17, RZ, PT ;  /* 0x000000ff1100720c */ /* 0x000fc80003f06270 */
[----:B------:R-:W-:Y:S02]  /*75760*/  FSEL R2, RZ, 3.37028055040000000000e+12, P0 ;  /* 0x54442d18ff027808 */ /* 0x000fe40000000000 */
[----:B------:R-:W-:-:S07]  /*75770*/  FSEL R3, RZ, 2.1426990032196044922, P0 ;  /* 0x400921fbff037808 */ /* 0x000fce0000000000 */
.L_x_33291:
[----:B------:R-:W-:Y:S05]  /*75780*/  BSYNC B0 ;  /* 0x0000000000007941 */ /* 0x000fea0003800000 */
.L_x_33289:
[----:B------:R-:W-:Y:S01]  /*75790*/  DADD R16, |R16|, |R18| ;  /* 0x0000000010107229 */ /* 0x000fe20000000612 */
[----:B------:R-:W-:Y:S01]  /*757a0*/  LOP3.LUT R19, R3, 0x80000000, R19, 0xb8, !PT ;  /* 0x8000000003137812 */ /* 0x000fe200078eb813 */
[----:B------:R-:W-:-:S06]  /*757b0*/  DMUL R8, R8, 0.5 ;  /* 0x3fe0000008087828 */ /* 0x000fcc0000000000 */
[----:B------:R-:W-:-:S06]  /*757c0*/  DSETP.GTU.AND P0, PT, |R16|, +INF , PT ;  /* 0x7ff000001000742a */ /* 0x000fcc0003f0c200 */
[----:B------:R-:W-:Y:S02]  /*757d0*/  FSEL R2, R16, R2, P0 ;  /* 0x0000000210027208 */ /* 0x000fe40000000000 */
[----:B------:R-:W-:Y:S01]  /*757e0*/  FSEL R3, R17, R19, P0 ;  /* 0x0000001311037208 */ /* 0x000fe20000000000 */
[----:B------:R-:W-:Y:S06]  /*757f0*/  BRA `(.L_x_33283) ;  /* 0x0000005400fc7947 */ /* 0x000fec0003800000 */
.L_x_33284:
        /* <DEDUP_REMOVED lines=29> */
.L_x_33293:
        /* <DEDUP_REMOVED lines=68> */
.L_x_33292:
        /* <DEDUP_REMOVED lines=97> */
.L_x_33295:
        /* <DEDUP_REMOVED lines=22> */
.L_x_33298:
[----:B------:R-:W-:Y:S05]  /*76580*/  BSYNC B4 ;  /* 0x0000000000047941 */ /* 0x000fea0003800000 */
.L_x_33297:
        /* <DEDUP_REMOVED lines=29> */
.L_x_33296:
[----:B------:R-:W-:Y:S05]  /*76760*/  BSYNC B3 ;  /* 0x0000000000037941 */ /* 0x000fea0003800000 */
.L_x_33294:
        /* <DEDUP_REMOVED lines=21> */
.L_x_33300:
[----:B------:R-:W-:Y:S05]  /*768c0*/  BSYNC B3 ;  /* 0x0000000000037941 */ /* 0x000fea0003800000 */
.L_x_33299:
        /* <DEDUP_REMOVED lines=82> */
.L_x_33302:
[----:B------:R-:W-:-:S04]  /*76df0*/  ISETP.GE.AND P0, PT, R17, RZ, PT ;  /* 0x000000ff1100720c */ /* 0x000fc80003f06270 */
[----:B------:R-:W-:Y:S02]  /*76e00*/  FSEL R2, RZ, 3.37028055040000000000e+12, P0 ;  /* 0x54442d18ff027808 */ /* 0x000fe40000000000 */
[----:B------:R-:W-:-:S07]  /*76e10*/  FSEL R3, RZ, 2.1426990032196044922, P0 ;  /* 0x400921fbff037808 */ /* 0x000fce0000000000 */
.L_x_33303:
[----:B------:R-:W-:Y:S05]  /*76e20*/  BSYNC B0 ;  /* 0x0000000000007941 */ /* 0x000fea0003800000 */
.L_x_33301:
[----:B------:R-:W-:Y:S01]  /*76e30*/  DADD R16, |R16|, |R18| ;  /* 0x0000000010107229 */ /* 0x000fe20000000612 */
[----:B------:R-:W-:Y:S01]  /*76e40*/  LOP3.LUT R19, R3, 0x80000000, R19, 0xb8, !PT ;  /* 0x8000000003137812 */ /* 0x000fe200078eb813 */
[----:B------:R-:W-:-:S06]  /*76e50*/  DMUL R8, R8, 0.5 ;  /* 0x3fe0000008087828 */ /* 0x000fcc0000000000 */
[----:B------:R-:W-:-:S06]  /*76e60*/  DSETP.GTU.AND P0, PT, |R16|, +INF , PT ;  /* 0x7ff000001000742a */ /* 0x000fcc0003f0c200 */
[----:B------:R-:W-:Y:S02]  /*76e70*/  FSEL R2, R16, R2, P0 ;  /* 0x0000000210027208 */ /* 0x000fe40000000000 */
[----:B------:R-:W-:Y:S01]  /*76e80*/  FSEL R3, R17, R19, P0 ;  /* 0x0000001311037208 */ /* 0x000fe20000000000 */
[----:B------:R-:W-:Y:S06]  /*76e90*/  BRA `(.L_x_33283) ;  /* 0x0000004000547947 */ /* 0x000fec0003800000 */
.L_x_33271:
        /* <DEDUP_REMOVED lines=135> */
.L_x_33305:
[----:B------:R-:W-:Y:S05]  /*77710*/  BSYNC B0 ;  /* 0x0000000000007941 */ /* 0x000fea0003800000 */
.L_x_33304:
        /* <DEDUP_REMOVED lines=8> */
.L_x_33307:
[----:B------:R-:W-:Y:S05]  /*777a0*/  BSYNC B3 ;  /* 0x0000000000037941 */ /* 0x000fea0003800000 */
.L_x_33306:
        /* <DEDUP_REMOVED lines=82> */
.L_x_33309:
[----:B------:R-:W-:-:S04]  /*77cd0*/  ISETP.GE.AND P0, PT, R17, RZ, PT ;  /* 0x000000ff1100720c */ /* 0x000fc80003f06270 */
[----:B------:R-:W-:Y:S02]  /*77ce0*/  FSEL R2, RZ, 3.37028055040000000000e+12, P0 ;  /* 0x54442d18ff027808 */ /* 0x000fe40000000000 */
[----:B------:R-:W-:-:S07]  /*77cf0*/  FSEL R3, RZ, 2.1426990032196044922, P0 ;  /* 0x400921fbff037808 */ /* 0x000fce0000000000 */
.L_x_33310:
[----:B------:R-:W-:Y:S05]  /*77d00*/  BSYNC B0 ;  /* 0x0000000000007941 */ /* 0x000fea0003800000 */
.L_x_33308:
[----:B------:R-:W-:Y:S01]  /*77d10*/  DADD R16, |R16|, |R18| ;  /* 0x0000000010107229 */ /* 0x000fe20000000612 */
[----:B------:R-:W-:-:S07]  /*77d20*/  LOP3.LUT R19, R3, 0x80000000, R19, 0xb8, !PT ;  /* 0x8000000003137812 */ /* 0x000fce00078eb813 */
[----:B------:R-:W-:-:S06]  /*77d30*/  DSETP.GTU.AND P0, PT, |R16|, +INF , PT ;  /* 0x7ff000001000742a */ /* 0x000fcc0003f0c200 */
[----:B------:R-:W-:Y:S02]  /*77d40*/  FSEL R2, R16, R2, P0 ;  /* 0x0000000210027208 */ /* 0x000fe40000000000 */
[----:B------:R-:W-:Y:S01]  /*77d50*/  FSEL R3, R17, R19, P0 ;  /* 0x0000001311037208 */ /* 0x000fe20000000000 */
[----:B------:R-:W-:Y:S06]  /*77d60*/  BRA `(.L_x_33283) ;  /* 0x0000003000a07947 */ /* 0x000fec0003800000 */
.L_x_33270:
        /* <DEDUP_REMOVED lines=90> */
.L_x_33313:
        /* <DEDUP_REMOVED lines=22> */
.L_x_33316:
[----:B------:R-:W-:Y:S05]  /*78470*/  BSYNC B4 ;  /* 0x0000000000047941 */ /* 0x000fea0003800000 */
.L_x_33315:
        /* <DEDUP_REMOVED lines=29> */
.L_x_33314:
[----:B------:R-:W-:Y:S05]  /*78650*/  BSYNC B3 ;  /* 0x0000000000037941 */ /* 0x000fea0003800000 */
.L_x_33312:
        /* <DEDUP_REMOVED lines=83> */
.L_x_33311:
        /* <DEDUP_REMOVED lines=85> */
.L_x_33269:
        /* <DEDUP_REMOVED lines=23> */
.L_x_33318:
[----:B------:R-:W-:Y:S05]  /*79250*/  BSYNC B3 ;  /* 0x0000000000037941 */ /* 0x000fea0003800000 */
.L_x_33317:
        /* <DEDUP_REMOVED lines=26> */
.L_x_33320:
[----:B------:R-:W-:Y:S05]  /*79400*/  BSYNC B3 ;  /* 0x0000000000037941 */ /* 0x000fea0003800000 */
.L_x_33319:
        /* <DEDUP_REMOVED lines=136> */
.L_x_33322:
[----:B------:R-:W-:Y:S05]  /*79c90*/  BSYNC B0 ;  /* 0x0000000000007941 */ /* 0x000fea0003800000 */
.L_x_33321:
        /* <DEDUP_REMOVED lines=8> */
.L_x_33324:
[----:B------:R-:W-:Y:S05]  /*79d20*/  BSYNC B3 ;  /* 0x0000000000037941 */ /* 0x000fea0003800000 */
.L_x_33323:
        /* <DEDUP_REMOVED lines=82> */
.L_x_33326:
[----:B------:R-:W-:-:S04]  /*7a250*/  ISETP.GE.AND P0, PT, R17, RZ, PT ;  /* 0x000000ff1100720c */ /* 0x000fc80003f06270 */
[----:B------:R-:W-:Y:S02]  /*7a260*/  FSEL R2, RZ, 3.37028055040000000000e+12, P0 ;  /* 0x54442d18ff027808 */ /* 0x000fe40000000000 */
[----:B------:R-:W-:-:S07]  /*7a270*/  FSEL R3, RZ, 2.1426990032196044922, P0 ;  /* 0x400921fbff037808 */ /* 0x000fce0000000000 */
.L_x_33327:
[----:B------:R-:W-:Y:S05]  /*7a280*/  BSYNC B0 ;  /* 0x0000000000007941 */ /* 0x000fea0003800000 */
.L_x_33325:
[----:B------:R-:W-:Y:S01]  /*7a290*/  DADD R16, |R16|, |R18| ;  /* 0x0000000010107229 */ /* 0x000fe20000000612 */
[----:B------:R-:W-:Y:S01]  /*7a2a0*/  LOP3.LUT R19, R3, 0x80000000, R19, 0xb8, !PT ;  /* 0x8000000003137812 */ /* 0x000fe200078eb813 */
[----:B------:R-:W-:-:S06]  /*7a2b0*/  DADD R8, R8, 1 ;  /* 0x3ff0000008087429 */ /* 0x000fcc0000000000 */
[----:B------:R-:W-:-:S06]  /*7a2c0*/  DSETP.GTU.AND P0, PT, |R16|, +INF , PT ;  /* 0x7ff000001000742a */ /* 0x000fcc0003f0c200 */
[----:B------:R-:W-:Y:S02]  /*7a2d0*/  FSEL R2, R16, R2, P0 ;  /* 0x0000000210027208 */ /* 0x000fe40000000000 */
[----:B------:R-:W-:Y:S01]  /*7a2e0*/  FSEL R3, R17, R19, P0 ;  /* 0x0000001311037208 */ /* 0x000fe20000000000 */
[----:B------:R-:W-:Y:S06]  /*7a2f0*/  BRA `(.L_x_33283) ;  /* 0x0000000c003c7947 */ /* 0x000fec0003800000 */
.L_x_33268:
        /* <DEDUP_REMOVED lines=108> */
.L_x_33329:
[----:B------:R-:W-:Y:S05]  /*7a9c0*/  BSYNC B0 ;  /* 0x0000000000007941 */ /* 0x000fea0003800000 */
.L_x_33328:
[----:B------:R-:W-:Y:S04]  /*7a9d0*/  BSSY B3, `(.L_x_33330) ;  /* 0x0000007000037945 */ /* 0x000fe80003800000 */
[----:B------:R-:W-:Y:S05]  /*7a9e0*/  @P4 BRA P5, `(.L_x_33331) ;  /* 0x0000000000144947 */ /* 0x000fea0002800000 */
[----:B------:R-:W-:Y:S01]  /*7a9f0*/  IMAD.MOV.U32 R0, RZ, RZ, R4 ;  /* 0x000000ffff007224 */ /* 0x000fe200078e0004 */
[----:B------:R-:W-:Y:S01]  /*7aa00*/  MOV R4, 0x7aa40 ;  /* 0x0007aa4000047802 */ /* 0x000fe20000000f00 */
[----:B------:R-:W-:Y:S02]  /*7aa10*/  IMAD.MOV.U32 R2, RZ, RZ, R10 ;  /* 0x000000ffff027224 */ /* 0x000fe400078e000a */
[----:B------:R-:W-:-:S07]  /*7aa20*/  IMAD.MOV.U32 R3, RZ, RZ, R11 ;  /* 0x000000ffff037224 */ /* 0x000fce00078e000b */
[----:B------:R-:W-:Y:S05]  /*7aa30*/  CALL.REL.NOINC `($__internal_74_$__cuda_sm20_div_rn_f64_full) ;  /* 0x000001f400f47944 */ /* 0x000fea0003c00000 */
.L_x_33331:
[----:B------:R-:W-:Y:S05]  /*7aa40*/  BSYNC B3 ;  /* 0x0000000000037941 */ /* 0x000fea0003800000 */
.L_x_33330:
        /* <DEDUP_REMOVED lines=82> */
.L_x_33333:
[----:B------:R-:W-:Y:S02]  /*7af70*/  FSEL R2, RZ, 3.37028055040000000000e+12, P2 ;  /* 0x54442d18ff027808 */ /* 0x000fe40001000000 */
[----:B------:R-:W-:-:S07]  /*7af80*/  FSEL R3, RZ, 2.1426990032196044922, P2 ;  /* 0x400921fbff037808 */ /* 0x000fce0001000000 */
.L_x_33334:
[----:B------:R-:W-:Y:S05]  /*7af90*/  BSYNC B0 ;  /* 0x0000000000007941 */ /* 0x000fea0003800000 */
.L_x_33332:
[----:B------:R-:W-:Y:S01]  /*7afa0*/  DADD R16, |R16|, |R18| ;  /* 0x0000000010107229 */ /* 0x000fe20000000612 */
[----:B------:R-:W-:-:S07]  /*7afb0*/  LOP3.LUT R19, R3, 0x80000000, R19, 0xb8, !PT ;  /* 0x8000000003137812 */ /* 0x000fce00078eb813 */
[----:B------:R-:W-:-:S06]  /*7afc0*/  DSETP.GTU.AND P0, PT, |R16|, +INF , PT ;  /* 0x7ff000001000742a */ /* 0x000fcc0003f0c200 */
[----:B------:R-:W-:Y:S02]  /*7afd0*/  FSEL R2, R16, R2, P0 ;  /* 0x0000000210027208 */ /* 0x000fe40000000000 */
[----:B------:R-:W-:-:S07]  /*7afe0*/  FSEL R3, R17, R19, P0 ;  /* 0x0000001311037208 */ /* 0x000fce0000000000 */
.L_x_33283:
[----:B------:R-:W-:Y:S05]  /*7aff0*/  BSYNC B2 ;  /* 0x0000000000027941 */ /* 0x000fea0003800000 */
.L_x_33267:
        /* <DEDUP_REMOVED lines=77> */
.L_x_33340:
[----:B------:R-:W-:Y:S05]  /*7b4d0*/  BSYNC B0 ;  /* 0x0000000000007941 */ /* 0x000fea0003800000 */
.L_x_33339:
        /* <DEDUP_REMOVED lines=26> */
.L_x_33342:
[----:B------:R-:W-:Y:S01]  /*7b680*/  DMUL R48, RZ, R16 ;  /* 0x00000010ff307228 */ /* 0x000fe20000000000 */
[----:B------:R-:W-:-:S10]  /*7b690*/  IMAD.MOV.U32 R2, RZ, RZ, RZ ;  /* 0x000000ffff027224 */ /* 0x000fd400078e00ff */
.L_x_33343:
[----:B------:R-:W-:Y:S05]  /*7b6a0*/  BSYNC B2 ;  /* 0x0000000000027941 */ /* 0x000fea0003800000 */
.L_x_33341:
        /* <DEDUP_REMOVED lines=49> */
.L_x_33345:
[----:B------:R-:W-:Y:S01]  /*7b9c0*/  DMUL R2, RZ, R16 ;  /* 0x00000010ff027228 */ /* 0x000fe20000000000 */
[----:B------:R-:W-:-:S10]  /*7b9d0*/  IMAD.MOV.U32 R0, RZ, RZ, RZ ;  /* 0x000000ffff007224 */ /* 0x000fd400078e00ff */
.L_x_33346:
[----:B------:R-:W-:Y:S05]  /*7b9e0*/  BSYNC B2 ;  /* 0x0000000000027941 */ /* 0x000fea0003800000 */
.L_x_33344:
        /* <DEDUP_REMOVED lines=25> */
.L_x_33338:
        /* <DEDUP_REMOVED lines=63> */
.L_x_33348:
[----:B------:R-:W-:Y:S05]  /*7bf70*/  BSYNC B0 ;  /* 0x0000000000007941 */ /* 0x000fea0003800000 */
.L_x_33347:
        /* <DEDUP_REMOVED lines=26> */
.L_x_33350:
[----:B------:R-:W-:Y:S01]  /*7c120*/  DMUL R18, RZ, R16 ;  /* 0x00000010ff127228 */ /* 0x000fe20000000000 */
[----:B------:R-:W-:-:S10]  /*7c130*/  IMAD.MOV.U32 R2, RZ, RZ, RZ ;  /* 0x000000ffff027224 */ /* 0x000fd400078e00ff */
.L_x_33351:
[----:B------:R-:W-:Y:S05]  /*7c140*/  BSYNC B2 ;  /* 0x0000000000027941 */ /* 0x000fea0003800000 */
.L_x_33349:
        /* <DEDUP_REMOVED lines=49> */
.L_x_33353:
[----:B------:R-:W-:Y:S01]  /*7c460*/  DMUL R2, RZ, R16 ;  /* 0x00000010ff027228 */ /* 0x000fe20000000000 */
[----:B------:R-:W-:-:S10]  /*7c470*/  IMAD.MOV.U32 R0, RZ, RZ, RZ ;  /* 0x000000ffff007224 */ /* 0x000fd400078e00ff */
.L_x_33354:
[----:B------:R-:W-:Y:S05]  /*7c480*/  BSYNC B2 ;  /* 0x0000000000027941 */ /* 0x000fea0003800000 */
.L_x_33352:
        /* <DEDUP_REMOVED lines=39> */
.L_x_33337:
        /* <DEDUP_REMOVED lines=11> */
.L_x_33355:
[----:B------:R-:W-:-:S10]  /*7c7b0*/  DADD R48, R16, -R16 ;  /* 0x0000000010307229 */ /* 0x000fd40000000810 */
[----:B------:R-:W-:Y:S02]  /*7c7c0*/  IMAD.MOV.U32 R50, RZ, RZ, R48 ;  /* 0x000000ffff327224 */ /* 0x000fe400078e0030 */
[----:B------:R-:W-:Y:S01]  /*7c7d0*/  IMAD.MOV.U32 R51, RZ, RZ, R49 ;  /* 0x000000ffff337224 */ /* 0x000fe200078e0031 */
[----:B------:R-:W-:Y:S06]  /*7c7e0*/  BRA `(.L_x_33266) ;  /* 0x00000008009c7947 */ /* 0x000fec0003800000 */
.L_x_33336:
        /* <DEDUP_REMOVED lines=26> */
.L_x_33357:
[----:B------:R-:W-:Y:S01]  /*7c990*/  DMUL R2, RZ, R16 ;  /* 0x00000010ff027228 */ /* 0x000fe20000000000 */
[----:B------:R-:W-:-:S10]  /*7c9a0*/  IMAD.MOV.U32 R5, RZ, RZ, RZ ;  /* 0x000000ffff057224 */ /* 0x000fd400078e00ff */
.L_x_33358:
[----:B------:R-:W-:Y:S05]  /*7c9b0*/  BSYNC B2 ;  /* 0x0000000000027941 */ /* 0x000fea0003800000 */
.L_x_33356:
        /* <DEDUP_REMOVED lines=49> */
.L_x_33360:
[----:B------:R-:W-:Y:S01]  /*7ccd0*/  DMUL R50, RZ, R16 ;  /* 0x00000010ff327228 */ /* 0x000fe20000000000 */
[----:B------:R-:W-:-:S10]  /*7cce0*/  IMAD.MOV.U32 R0, RZ, RZ, RZ ;  /* 0x000000ffff007224 */ /* 0x000fd400078e00ff */
.L_x_33361:
[----:B------:R-:W-:Y:S05]  /*7ccf0*/  BSYNC B2 ;  /* 0x0000000000027941 */ /* 0x000fea0003800000 */
.L_x_33359:
        /* <DEDUP_REMOVED lines=24> */
.L_x_33335:
        /* <DEDUP_REMOVED lines=59> */
.L_x_33363:
[----:B------:R-:W-:Y:S05]  /*7d230*/  BSYNC B0 ;  /* 0x0000000000007941 */ /* 0x000fea0003800000 */
.L_x_33362:
[----:B------:R-:W-:Y:S02]  /*7d240*/  IMAD.MOV.U32 R50, RZ, RZ, R16 ;  /* 0x000000ffff327224 */ /* 0x000fe400078e0010 */
[----:B------:R-:W-:-:S07]  /*7d250*/  IMAD.MOV.U32 R51, RZ, RZ, R17 ;  /* 0x000000ffff337224 */ /* 0x000fce00078e0011 */
.L_x_33266:
[----:B------:R-:W-:Y:S05]  /*7d260*/  BSYNC B1 ;  /* 0x0000000000017941 */ /* 0x000fea0003800000 */
.L_x_33265:
        /* <DEDUP_REMOVED lines=122> */
.L_x_33373:
        /* <DEDUP_REMOVED lines=22> */
.L_x_33376:
[----:B------:R-:W-:Y:S05]  /*7db70*/  BSYNC B4 ;  /* 0x0000000000047941 */ /* 0x000fea0003800000 */
.L_x_33375:
        /* <DEDUP_REMOVED lines=29> */
.L_x_33374:
[----:B------:R-:W-:Y:S05]  /*7dd50*/  BSYNC B3 ;  /* 0x0000000000037941 */ /* 0x000fea0003800000 */
.L_x_33372:
        /* <DEDUP_REMOVED lines=21> */
.L_x_33378:
[----:B------:R-:W-:Y:S05]  /*7deb0*/  BSYNC B3 ;  /* 0x0000000000037941 */ /* 0x000fea0003800000 */
.L_x_33377:
        /* <DEDUP_REMOVED lines=82> */
.L_x_33380:
[----:B------:R-:W-:-:S04]  /*7e3e0*/  ISETP.GE.AND P0, PT, R21, RZ, PT ;  /* 0x000000ff1500720c */ /* 0x000fc80003f06270 */
[----:B------:R-:W-:Y:S02]  /*7e3f0*/  FSEL R2, RZ, 3.37028055040000000000e+12, P0 ;  /* 0x54442d18ff027808 */ /* 0x000fe40000000000 */
[----:B------:R-:W-:-:S07]  /*7e400*/  FSEL R3, RZ, 2.1426990032196044922, P0 ;  /* 0x400921fbff037808 */ /* 0x000fce0000000000 */
.L_x_33381:
[----:B------:R-:W-:Y:S05]  /*7e410*/  BSYNC B0 ;  /* 0x0000000000007941 */ /* 0x000fea0003800000 */
.L_x_33379:
[----:B------:R-:W-:Y:S01]  /*7e420*/  DADD R20, |R20|, |R22| ;  /* 0x0000000014147229 */ /* 0x000fe20000000616 */
[----:B------:R-:W-:Y:S01]  /*7e430*/  LOP3.LUT R23, R3, 0x80000000, R23, 0xb8, !PT ;  /* 0x8000000003177812 */ /* 0x000fe200078eb817 */
[----:B------:R-:W-:-:S06]  /*7e440*/  DMUL R8, R8, 0.5 ;  /* 0x3fe0000008087828 */ /* 0x000fcc0000000000 */
[----:B------:R-:W-:-:S06]  /*7e450*/  DSETP.GTU.AND P0, PT, |R20|, +INF , PT ;  /* 0x7ff000001400742a */ /* 0x000fcc0003f0c200 */
[----:B------:R-:W-:Y:S02]  /*7e460*/  FSEL R2, R20, R2, P0 ;  /* 0x0000000214027208 */ /* 0x000fe40000000000 */
[----:B------:R-:W-:Y:S01]  /*7e470*/  FSEL R3, R21, R23, P0 ;  /* 0x0000001715037208 */ /* 0x000fe20000000000 */
[----:B------:R-:W-:Y:S06]  /*7e480*/  BRA `(.L_x_33382) ;  /* 0x0000006400247947 */ /* 0x000fec0003800000 */
.L_x_33371:
        /* <DEDUP_REMOVED lines=99> */
.L_x_33385:
[----:B------:R-:W-:Y:S05]  /*7eac0*/  BSYNC B0 ;  /* 0x0000000000007941 */ /* 0x000fea0003800000 */
.L_x_33384:
        /* <DEDUP_REMOVED lines=8> */
.L_x_33387:
[----:B------:R-:W-:Y:S05]  /*7eb50*/  BSYNC B3 ;  /* 0x0000000000037941 */ /* 0x000fea0003800000 */
.L_x_33386:
        /* <DEDUP_REMOVED lines=82> */
.L_x_33389:
[----:B------:R-:W-:-:S04]  /*7f080*/  ISETP.GE.AND P0, PT, R21, RZ, PT ;  /* 0x000000ff1500720c */ /* 0x000fc80003f06270 */
[----:B------:R-:W-:Y:S02]  /*7f090*/  FSEL R2, RZ, 3.37028055040000000000e+12, P0 ;  /* 0x54442d18ff027808 */ /* 0x000fe40000000000 */
[----:B------:R-:W-:-:S07]  /*7f0a0*/  FSEL R3, RZ, 2.1426990032196044922, P0 ;  /* 0x400921fbff037808 */ /* 0x000fce0000000000 */
.L_x_33390:
[----:B------:R-:W-:Y:S05]  /*7f0b0*/  BSYNC B0 ;  /* 0x0000000000007941 */ /* 0x000fea0003800000 */
.L_x_33388:
[----:B------:R-:W-:Y:S01]  /*7f0c0*/  DADD R20, |R20|, |R22| ;  /* 0x0000000014147229 */ /* 0x000fe20000000616 */
[----:B------:R-:W-:Y:S01]  /*7f0d0*/  LOP3.LUT R23, R3, 0x80000000, R23, 0xb8, !PT ;  /* 0x8000000003177812 */ /* 0x000fe200078eb817 */
[----:B------:R-:W-:-:S06]  /*7f0e0*/  DMUL R8, R8, 0.5 ;  /* 0x3fe0000008087828 */ /* 0x000fcc0000000000 */
[----:B------:R-:W-:-:S06]  /*7f0f0*/  DSETP.GTU.AND P0, PT, |R20|, +INF , PT ;  /* 0x7ff000001400742a */ /* 0x000fcc0003f0c200 */
[----:B------:R-:W-:Y:S02]  /*7f100*/  FSEL R2, R20, R2, P0 ;  /* 0x0000000214027208 */ /* 0x000fe40000000000 */
[----:B------:R-:W-:Y:S01]  /*7f110*/  FSEL R3, R21, R23, P0 ;  /* 0x0000001715037208 */ /* 0x000fe20000000000 */
[----:B------:R-:W-:Y:S06]  /*7f120*/  BRA `(.L_x_33382) ;  /* 0x0000005400fc7947 */ /* 0x000fec0003800000 */
.L_x_33383:
        /* <DEDUP_REMOVED lines=29> */
.L_x_33392:
        /* <DEDUP_REMOVED lines=68> */
.L_x_33391:
        /* <DEDUP_REMOVED lines=97> */
.L_x_33394:
        /* <DEDUP_REMOVED lines=22> */
.L_x_33397:
[----:B------:R-:W-:Y:S05]  /*7feb0*/  BSYNC B4 ;  /* 0x0000000000047941 */ /* 0x000fea0003800000 */
.L_x_33396:
        /* <DEDUP_REMOVED lines=29> */
.L_x_33395:
[----:B------:R-:W-:Y:S05]  /*80090*/  BSYNC B3 ;  /* 0x0000000000037941 */ /* 0x000fea0003800000 */
.L_x_33393:
        /* <DEDUP_REMOVED lines=21> */
.L_x_33399:
[----:B------:R-:W-:Y:S05]  /*801f0*/  BSYNC B3 ;  /* 0x0000000000037941 */ /* 0x000fea0003800000 */
.L_x_33398:
        /* <DEDUP_REMOVED lines=82> */
.L_x_33401:
[----:B------:R-:W-:-:S04]  /*80720*/  ISETP.GE.AND P0, PT, R21, RZ, PT ;  /* 0x000000ff1500720c */ /* 0x000fc80003f06270 */
[----:B------:R-:W-:Y:S02]  /*80730*/  FSEL R2, RZ, 3.37028055040000000000e+12, P0 ;  /* 0x54442d18ff027808 */ /* 0x000fe40000000000 */
[----:B------:R-:W-:-:S07]  /*80740*/  FSEL R3, RZ, 2.1426990032196044922, P0 ;  /* 0x400921fbff037808 */ /* 0x000fce0000000000 */
.L_x_33402:
[----:B------:R-:W-:Y:S05]  /*80750*/  BSYNC B0 ;  /* 0x0000000000007941 */ /* 0x000fea0003800000 */
.L_x_33400:
[----:B------:R-:W-:Y:S01]  /*80760*/  DADD R20, |R20|, |R22| ;  /* 0x0000000014147229 */ /* 0x000fe20000000616 */
[----:B------:R-:W-:Y:S01]  /*80770*/  LOP3.LUT R23, R3, 0x80000000, R23, 0xb8, !PT ;  /* 0x8000000003177812 */ /* 0x000fe200078eb817 */
[----:B------:R-:W-:-:S06]  /*80780*/  DMUL R8, R8, 0.5 ;  /* 0x3fe0000008087828 */ /* 0x000fcc0000000000 */
[----:B------:R-:W-:-:S06]  /*80790*/  DSETP.GTU.AND P0, PT, |R20|, +INF , PT ;  /* 0x7ff000001400742a */ /* 0x000fcc0003f0c200 */
[----:B------:R-:W-:Y:S02]  /*807a0*/  FSEL R2, R20, R2, P0 ;  /* 0x0000000214027208 */ /* 0x000fe40000000000 */
[----:B------:R-:W-:Y:S01]  /*807b0*/  FSEL R3, R21, R23, P0 ;  /* 0x0000001715037208 */ /* 0x000fe20000000000 */
[----:B------:R-:W-:Y:S06]  /*807c0*/  BRA `(.L_x_33382) ;  /* 0x0000004000547947 */ /* 0x000fec0003800000 */
.L_x_33370:
        /* <DEDUP_REMOVED lines=135> */
.L_x_33404:
[----:B------:R-:W-:Y:S05]  /*81040*/  BSYNC B0 ;  /* 0x0000000000007941 */ /* 0x000fea0003800000 */
.L_x_33403:
        /* <DEDUP_REMOVED lines=8> */
.L_x_33406:
[----:B------:R-:W-:Y:S05]  /*810d0*/  BSYNC B3 ;  /* 0x0000000000037941 */ /* 0x000fea0003800000 */
.L_x_33405:
        /* <DEDUP_REMOVED lines=82> */
.L_x_33408:
[----:B------:R-:W-:-:S04]  /*81600*/  ISETP.GE.AND P0, PT, R21, RZ, PT ;  /* 0x000000ff1500720c */ /* 0x000fc80003f06270 */
[----:B------:R-:W-:Y:S02]  /*81610*/  FSEL R2, RZ, 3.37028055040000000000e+12, P0 ;  /* 0x54442d18ff027808 */ /* 0x000fe40000000000 */
[----:B------:R-:W-:-:S07]  /*81620*/  FSEL R3, RZ, 2.1426990032196044922, P0 ;  /* 0x400921fbff037808 */ /* 0x000fce0000000000 */
.L_x_33409:
[----:B------:R-:W-:Y:S05]  /*81630*/  BSYNC B0 ;  /* 0x0000000000007941 */ /* 0x000fea0003800000 */
.L_x_33407:
[----:B------:R-:W-:Y:S01]  /*81640*/  DADD R20, |R20|, |R22| ;  /* 0x0000000014147229 */ /* 0x000fe20000000616 */
[----:B------:R-:W-:-:S07]  /*81650*/  LOP3.LUT R23, R3, 0x80000000, R23, 0xb8, !PT ;  /* 0x8000000003177812 */ /* 0x000fce00078eb817 */
[----:B------:R-:W-:-:S06]  /*81660*/  DSETP.GTU.AND P0, PT, |R20|, +INF , PT ;  /* 0x7ff000001400742a */ /* 0x000fcc0003f0c200 */
[----:B------:R-:W-:Y:S02]  /*81670*/  FSEL R2, R20, R2, P0 ;  /* 0x0000000214027208 */ /* 0x000fe40000000000 */
[----:B------:R-:W-:Y:S01]  /*81680*/  FSEL R3, R21, R23, P0 ;  /* 0x0000001715037208 */ /* 0x000fe20000000000 */
[----:B------:R-:W-:Y:S06]  /*81690*/  BRA `(.L_x_33382) ;  /* 0x0000003000a07947 */ /* 0x000fec0003800000 */
.L_x_33369:
        /* <DEDUP_REMOVED lines=90> */
.L_x_33412:
        /* <DEDUP_REMOVED lines=22> */
.L_x_33415:
[----:B------:R-:W-:Y:S05]  /*81da0*/  BSYNC B4 ;  /* 0x0000000000047941 */ /* 0x000fea0003800000 */
.L_x_33414:
        /* <DEDUP_REMOVED lines=29> */
.L_x_33413:
[----:B------:R-:W-:Y:S05]  /*81f80*/  BSYNC B3 ;  /* 0x0000000000037941 */ /* 0x000fea0003800000 */
.L_x_33411:
        /* <DEDUP_REMOVED lines=83> */
.L_x_33410:
        /* <DEDUP_REMOVED lines=85> */
.L_x_33368:
        /* <DEDUP_REMOVED lines=23> */
.L_x_33417:
[----:B------:R-:W-:Y:S05]  /*82b80*/  BSYNC B3 ;  /* 0x0000000000037941 */ /* 0x000fea0003800000 */
.L_x_33416:
        /* <DEDUP_REMOVED lines=26> */
.L_x_33419:
[----:B------:R-:W-:Y:S05]  /*82d30*/  BSYNC B3 ;  /* 0x0000000000037941 */ /* 0x000fea0003800000 */
.L_x_33418:
        /* <DEDUP_REMOVED lines=136> */
.L_x_33421:
[----:B------:R-:W-:Y:S05]  /*835c0*/  BSYNC B0 ;  /* 0x0000000000007941 */ /* 0x000fea0003800000 */
.L_x_33420:
        /* <DEDUP_REMOVED lines=8> */
.L_x_33423:
[----:B------:R-:W-:Y:S05]  /*83650*/  BSYNC B3 ;  /* 0x0000000000037941 */ /* 0x000fea0003800000 */
.L_x_33422:
        /* <DEDUP_REMOVED lines=82> */
.L_x_33425:
[----:B------:R-:W-:-:S04]  /*83b80*/  ISETP.GE.AND P0, PT, R21, RZ, PT ;  /* 0x000000ff1500720c */ /* 0x000fc80003f06270 */
[----:B------:R-:W-:Y:S02]  /*83b90*/  FSEL R2, RZ, 3.37028055040000000000e+12, P0 ;  /* 0x54442d18ff027808 */ /* 0x000fe40000000000 */
[----:B------:R-:W-:-:S07]  /*83ba0*/  FSEL R3, RZ, 2.1426990032196044922, P0 ;  /* 0x400921fbff037808 */ /* 0x000fce0000000000 */
.L_x_33426:
[----:B------:R-:W-:Y:S05]  /*83bb0*/  BSYNC B0 ;  /* 0x0000000000007941 */ /* 0x000fea0003800000 */
.L_x_33424:
[----:B------:R-:W-:Y:S01]  /*83bc0*/  DADD R20, |R20|, |R22| ;  /* 0x0000000014147229 */ /* 0x000fe20000000616 */
[----:B------:R-:W-:Y:S01]  /*83bd0*/  LOP3.LUT R23, R3, 0x80000000, R23, 0xb8, !PT ;  /* 0x8000000003177812 */ /* 0x000fe200078eb817 */
[----:B------:R-:W-:-:S06]  /*83be0*/  DADD R8, R8, 1 ;  /* 0x3ff0000008087429 */ /* 0x000fcc0000000000 */
[----:B------:R-:W-:-:S06]  /*83bf0*/  DSETP.GTU.AND P0, PT, |R20|, +INF , PT ;  /* 0x7ff000001400742a */ /* 0x000fcc0003f0c200 */
[----:B------:R-:W-:Y:S02]  /*83c00*/  FSEL R2, R20, R2, P0 ;  /* 0x0000000214027208 */ /* 0x000fe40000000000 */
[----:B------:R-:W-:Y:S01]  /*83c10*/  FSEL R3, R21, R23, P0 ;  /* 0x0000001715037208 */ /* 0x000fe20000000000 */
[----:B------:R-:W-:Y:S06]  /*83c20*/  BRA `(.L_x_33382) ;  /* 0x0000000c003c7947 */ /* 0x000fec0003800000 */
.L_x_33367:
        /* <DEDUP_REMOVED lines=108> */
.L_x_33428:
[----:B------:R-:W-:Y:S05]  /*842f0*/  BSYNC B0 ;  /* 0x0000000000007941 */ /* 0x000fea0003800000 */
.L_x_33427:
[----:B------:R-:W-:Y:S04]  /*84300*/  BSSY B3, `(.L_x_33429) ;  /* 0x0000007000037945 */ /* 0x000fe80003800000 */
[----:B------:R-:W-:Y:S05]  /*84310*/  @P4 BRA P5, `(.L_x_33430) ;  /* 0x0000000000144947 */ /* 0x000fea0002800000 */
[----:B------:R-:W-:Y:S01]  /*84320*/  IMAD.MOV.U32 R0, RZ, RZ, R4 ;  /* 0x000000ffff007224 */ /* 0x000fe200078e0004 */
[----:B------:R-:W-:Y:S01]  /*84330*/  MOV R4, 0x84370 ;  /* 0x0008437000047802 */ /* 0x000fe20000000f00 */
[----:B------:R-:W-:Y:S02]  /*84340*/  IMAD.MOV.U32 R2, RZ, RZ, R10 ;  /* 0x000000ffff027224 */ /* 0x000fe400078e000a */
[----:B------:R-:W-:-:S07]  /*84350*/  IMAD.MOV.U32 R3, RZ, RZ, R11 ;  /* 0x000000ffff037224 */ /* 0x000fce00078e000b */
[----:B------:R-:W-:Y:S05]  /*84360*/  CALL.REL.NOINC `($__internal_74_$__cuda_sm20_div_rn_f64_full) ;  /* 0x0000015c00a87944 */ /* 0x000fea0003c00000 */
.L_x_33430:
[----:B------:R-:W-:Y:S05]  /*84370*/  BSYNC B3 ;  /* 0x0000000000037941 */ /* 0x000fea0003800000 */
.L_x_33429:
        /* <DEDUP_REMOVED lines=82> */
.L_x_33432:
[----:B------:R-:W-:Y:S02]  /*848a0*/  FSEL R2, RZ, 3.37028055040000000000e+12, P2 ;  /* 0x54442d18ff027808 */ /* 0x000fe40001000000 */
[----:B------:R-:W-:-:S07]  /*848b0*/  FSEL R3, RZ, 2.1426990032196044922, P2 ;  /* 0x400921fbff037808 */ /* 0x000fce0001000000 */
.L_x_33433:
[----:B------:R-:W-:Y:S05]  /*848c0*/  BSYNC B0 ;  /* 0x0000000000007941 */ /* 0x000fea0003800000 */
.L_x_33431:
[----:B------:R-:W-:Y:S01]  /*848d0*/  DADD R20, |R20|, |R22| ;  /* 0x0000000014147229 */ /* 0x000fe20000000616 */
[----:B------:R-:W-:-:S07]  /*848e0*/  LOP3.LUT R23, R3, 0x80000000, R23, 0xb8, !PT ;  /* 0x8000000003177812 */ /* 0x000fce00078eb817 */
[----:B------:R-:W-:-:S06]  /*848f0*/  DSETP.GTU.AND P0, PT, |R20|, +INF , PT ;  /* 0x7ff000001400742a */ /* 0x000fcc0003f0c200 */
[----:B------:R-:W-:Y:S02]  /*84900*/  FSEL R2, R20, R2, P0 ;  /* 0x0000000214027208 */ /* 0x000fe40000000000 */
[----:B------:R-:W-:-:S07]  /*84910*/  FSEL R3, R21, R23, P0 ;  /* 0x0000001715037208 */ /* 0x000fce0000000000 */
.L_x_33382:
[----:B------:R-:W-:Y:S05]  /*84920*/  BSYNC B2 ;  /* 0x0000000000027941 */ /* 0x000fea0003800000 */
.L_x_33366:
        /* <DEDUP_REMOVED lines=77> */
.L_x_33439:
[----:B------:R-:W-:Y:S05]  /*84e00*/  BSYNC B0 ;  /* 0x0000000000007941 */ /* 0x000fea0003800000 */
.L_x_33438:
        /* <DEDUP_REMOVED lines=26> */
.L_x_33441:
[----:B------:R-:W-:Y:S01]  /*84fb0*/  DMUL R44, RZ, R16 ;  /* 0x00000010ff2c7228 */ /* 0x000fe20000000000 */
[----:B------:R-:W-:-:S10]  /*84fc0*/  IMAD.MOV.U32 R0, RZ, RZ, RZ ;  /* 0x000000ffff007224 */ /* 0x000fd400078e00ff */
.L_x_33442:
[----:B------:R-:W-:Y:S05]  /*84fd0*/  BSYNC B2 ;  /* 0x0000000000027941 */ /* 0x000fea0003800000 */
.L_x_33440:
        /* <DEDUP_REMOVED lines=49> */
.L_x_33444:
[----:B------:R-:W-:Y:S01]  /*852f0*/  DMUL R2, RZ, R16 ;  /* 0x00000010ff027228 */ /* 0x000fe20000000000 */
[----:B------:R-:W-:-:S10]  /*85300*/  IMAD.MOV.U32 R0, RZ, RZ, RZ ;  /* 0x000000ffff007224 */ /* 0x000fd400078e00ff */
.L_x_33445:
[----:B------:R-:W-:Y:S05]  /*85310*/  BSYNC B2 ;  /* 0x0000000000027941 */ /* 0x000fea0003800000 */
.L_x_33443:
        /* <DEDUP_REMOVED lines=25> */
.L_x_33437:
        /* <DEDUP_REMOVED lines=63> */
.L_x_33447:
[----:B------:R-:W-:Y:S05]  /*858a0*/  BSYNC B0 ;  /* 0x0000000000007941 */ /* 0x000fea0003800000 */
.L_x_33446:
        /* <DEDUP_REMOVED lines=26> */
.L_x_33449:
[----:B------:R-:W-:Y:S01]  /*85a50*/  DMUL R18, RZ, R16 ;  /* 0x00000010ff127228 */ /* 0x000fe20000000000 */
[----:B------:R-:W-:-:S10]  /*85a60*/  IMAD.MOV.U32 R0, RZ, RZ, RZ ;  /* 0x000000ffff007224 */ /* 0x000fd400078e00ff */
.L_x_33450:
[----:B------:R-:W-:Y:S05]  /*85a70*/  BSYNC B2 ;  /* 0x0000000000027941 */ /* 0x000fea0003800000 */
.L_x_33448:
        /* <DEDUP_REMOVED lines=49> */
.L_x_33452:
[----:B------:R-:W-:Y:S01]  /*85d90*/  DMUL R2, RZ, R16 ;  /* 0x00000010ff027228 */ /* 0x000fe20000000000 */
[----:B------:R-:W-:-:S10]  /*85da0*/  IMAD.MOV.U32 R0, RZ, RZ, RZ ;  /* 0x000000ffff007224 */ /* 0x000fd400078e00ff */
.L_x_33453:
[----:B------:R-:W-:Y:S05]  /*85db0*/  BSYNC B2 ;  /* 0x0000000000027941 */ /* 0x000fea0003800000 */
.L_x_33451:
        /* <DEDUP_REMOVED lines=39> */
.L_x_33436:
        /* <DEDUP_REMOVED lines=11> */
.L_x_33454:
[----:B------:R-:W-:-:S10]  /*860e0*/  DADD R44, R16, -R16 ;  /* 0x00000000102c7229 */ /* 0x000fd40000000810 */
[----:B------:R-:W-:Y:S02]  /*860f0*/  IMAD.MOV.U32 R46, RZ, RZ, R44 ;  /* 0x000000ffff2e7224 */ /* 0x000fe400078e002c */
[----:B------:R-:W-:Y:S01]  /*86100*/  IMAD.MOV.U32 R47, RZ, RZ, R45 ;  /* 0x000000ffff2f7224 */ /* 0x000fe200078e002d */
[----:B------:R-:W-:Y:S06]  /*86110*/  BRA `(.L_x_33365) ;  /* 0x0000000800a07947 */ /* 0x000fec0003800000 */
.L_x_33435:
        /* <DEDUP_REMOVED lines=27> */
.L_x_33456:
[----:B------:R-:W-:Y:S01]  /*862d0*/  DMUL R44, RZ, R16 ;  /* 0x00000010ff2c7228 */ /* 0x000fe20000000000 */
[----:B------:R-:W-:-:S10]  /*862e0*/  IMAD.MOV.U32 R0, RZ, RZ, RZ ;  /* 0x000000ffff007224 */ /* 0x000fd400078e00ff */
.L_x_33457:
[----:B------:R-:W-:Y:S05]  /*862f0*/  BSYNC B2 ;  /* 0x0000000000027941 */ /* 0x000fea0003800000 */
.L_x_33455:
        /* <DEDUP_REMOVED lines=49> */
.L_x_33459:
[----:B------:R-:W-:Y:S01]  /*86610*/  DMUL R46, RZ, R16 ;  /* 0x00000010ff2e7228 */ /* 0x000fe20000000000 */
[----:B------:R-:W-:-:S10]  /*86620*/  IMAD.MOV.U32 R0, RZ, RZ, RZ ;  /* 0x000000ffff007224 */ /* 0x000fd400078e00ff */
.L_x_33460:
[----:B------:R-:W-:Y:S05]  /*86630*/  BSYNC B2 ;  /* 0x0000000000027941 */ /* 0x000fea0003800000 */
.L_x_33458:
        /* <DEDUP_REMOVED lines=24> */
.L_x_33434:
        /* <DEDUP_REMOVED lines=59> */
.L_x_33462:
[----:B------:R-:W-:Y:S05]  /*86b70*/  BSYNC B0 ;  /* 0x0000000000007941 */ /* 0x000fea0003800000 */
.L_x_33461:
[----:B------:R-:W-:Y:S02]  /*86b80*/  IMAD.MOV.U32 R46, RZ, RZ, R16 ;  /* 0x000000ffff2e7224 */ /* 0x000fe400078e0010 */
[----:B------:R-:W-:-:S07]  /*86b90*/  IMAD.MOV.U32 R47, RZ, RZ, R17 ;  /* 0x000000ffff2f7224 */ /* 0x000fce00078e0011 */
.L_x_33365:
[----:B------:R-:W-:Y:S05]  /*86ba0*/  BSYNC B1 ;  /* 0x0000000000017941 */ /* 0x000fea0003800000 */
.L_x_33364:
        /* <DEDUP_REMOVED lines=124> */
.L_x_33472:
        /* <DEDUP_REMOVED lines=22> */
.L_x_33475:
[----:B------:R-:W-:Y:S05]  /*874d0*/  BSYNC B4 ;  /* 0x0000000000047941 */ /* 0x000fea0003800000 */
.L_x_33474:
        /* <DEDUP_REMOVED lines=29> */
.L_x_33473:
[----:B------:R-:W-:Y:S05]  /*876b0*/  BSYNC B3 ;  /* 0x0000000000037941 */ /* 0x000fea0003800000 */
.L_x_33471:
        /* <DEDUP_REMOVED lines=21> */
.L_x_33477:
[----:B------:R-:W-:Y:S05]  /*87810*/  BSYNC B3 ;  /* 0x0000000000037941 */ /* 0x000fea0003800000 */
.L_x_33476:
        /* <DEDUP_REMOVED lines=82> */
.L_x_33479:
[----:B------:R-:W-:-:S04]  /*87d40*/  ISETP.GE.AND P0, PT, R25, RZ, PT ;  /* 0x000000ff1900720c */ /* 0x000fc80003f06270 */
[----:B------:R-:W-:Y:S02]  /*87d50*/  FSEL R2, RZ, 3.37028055040000000000e+12, P0 ;  /* 0x54442d18ff027808 */ /* 0x000fe40000000000 */
[----:B------:R-:W-:-:S07]  /*87d60*/  FSEL R3, RZ, 2.1426990032196044922, P0 ;  /* 0x400921fbff037808 */ /* 0x000fce0000000000 */
.L_x_33480:
[----:B------:R-:W-:Y:S05]  /*87d70*/  BSYNC B0 ;  /* 0x0000000000007941 */ /* 0x000fea0003800000 */
.L_x_33478:
[----:B------:R-:W-:Y:S01]  /*87d80*/  DADD R24, |R24|, |R26| ;  /* 0x0000000018187229 */ /* 0x000fe2000000061a */
[----:B------:R-:W-:Y:S01]  /*87d90*/  LOP3.LUT R27, R3, 0x80000000, R27, 0xb8, !PT ;  /* 0x80000000031b7812 */ /* 0x000fe200078eb81b */
[----:B------:R-:W-:-:S06]  /*87da0*/  DMUL R8, R8, 0.5 ;  /* 0x3fe0000008087828 */ /* 0x000fcc0000000000 */
[----:B------:R-:W-:-:S06]  /*87db0*/  DSETP.GTU.AND P0, PT, |R24|, +INF , PT ;  /* 0x7ff000001800742a */ /* 0x000fcc0003f0c200 */
[----:B------:R-:W-:Y:S02]  /*87dc0*/  FSEL R2, R24, R2, P0 ;  /* 0x0000000218027208 */ /* 0x000fe40000000000 */
[----:B------:R-:W-:Y:S01]  /*87dd0*/  FSEL R3, R25, R27, P0 ;  /* 0x0000001b19037208 */ /* 0x000fe20000000000 */
[----:B------:R-:W-:Y:S06]  /*87de0*/  BRA `(.L_x_33481) ;  /* 0x0000006400247947 */ /* 0x000fec0003800000 */
.L_x_33470:
        /* <DEDUP_REMOVED lines=99> */
.L_x_33484:
[----:B------:R-:W-:Y:S05]  /*88420*/  BSYNC B0 ;  /* 0x0000000000007941 */ /* 0x000fea0003800000 */
.L_x_33483:
        /* <DEDUP_REMOVED lines=8> */
.L_x_33486:
[----:B------:R-:W-:Y:S05]  /*884b0*/  BSYNC B3 ;  /* 0x0000000000037941 */ /* 0x000fea0003800000 */
.L_x_33485:
        /* <DEDUP_REMOVED lines=82> */
.L_x_33488:
[----:B------:R-:W-:-:S04]  /*889e0*/  ISETP.GE.AND P0, PT, R25, RZ, PT ;  /* 0x000000ff1900720c */ /* 0x000fc80003f06270 */
[----:B------:R-:W-:Y:S02]  /*889f0*/  FSEL R2, RZ, 3.37028055040000000000e+12, P0 ;  /* 0x54442d18ff027808 */ /* 0x000fe40000000000 */
[----:B------:R-:W-:-:S07]  /*88a00*/  FSEL R3, RZ, 2.1426990032196044922, P0 ;  /* 0x400921fbff037808 */ /* 0x000fce0000000000 */
.L_x_33489:
[----:B------:R-:W-:Y:S05]  /*88a10*/  BSYNC B0 ;  /* 0x0000000000007941 */ /* 0x000fea0003800000 */
.L_x_33487:
[----:B------:R-:W-:Y:S01]  /*88a20*/  DADD R24, |R24|, |R26| ;  /* 0x0000000018187229 */ /* 0x000fe2000000061a */
[----:B------:R-:W-:Y:S01]  /*88a30*/  LOP3.LUT R27, R3, 0x80000000, R27, 0xb8, !PT ;  /* 0x80000000031b7812 */ /* 0x000fe200078eb81b */
[----:B------:R-:W-:-:S06]  /*88a40*/  DMUL R8, R8, 0.5 ;  /* 0x3fe0000008087828 */ /* 0x000fcc0000000000 */
[----:B------:R-:W-:-:S06]  /*88a50*/  DSETP.GTU.AND P0, PT, |R24|, +INF , PT ;  /* 0x7ff000001800742a */ /* 0x000fcc0003f0c200 */
[----:B------:R-:W-:Y:S02]  /*88a60*/  FSEL R2, R24, R2, P0 ;  /* 0x0000000218027208 */ /* 0x000fe40000000000 */
[----:B------:R-:W-:Y:S01]  /*88a70*/  FSEL R3, R25, R27, P0 ;  /* 0x0000001b19037208 */ /* 0x000fe20000000000 */
[----:B------:R-:W-:Y:S06]  /*88a80*/  BRA `(.L_x_33481) ;  /* 0x0000005400fc7947 */ /* 0x000fec0003800000 */
.L_x_33482:
        /* <DEDUP_REMOVED lines=29> */
.L_x_33491:
        /* <DEDUP_REMOVED lines=68> */
.L_x_33490:
        /* <DEDUP_REMOVED lines=97> */
.L_x_33493:
        /* <DEDUP_REMOVED lines=22> */
.L_x_33496:
[----:B------:R-:W-:Y:S05]  /*89810*/  BSYNC B4 ;  /* 0x0000000000047941 */ /* 0x000fea0003800000 */
.L_x_33495:
        /* <DEDUP_REMOVED lines=29> */
.L_x_33494:
[----:B------:R-:W-:Y:S05]  /*899f0*/  BSYNC B3 ;  /* 0x0000000000037941 */ /* 0x000fea0003800000 */
.L_x_33492:
        /* <DEDUP_REMOVED lines=21> */
.L_x_33498:
[----:B------:R-:W-:Y:S05]  /*89b50*/  BSYNC B3 ;  /* 0x0000000000037941 */ /* 0x000fea0003800000 */
.L_x_33497:
        /* <DEDUP_REMOVED lines=82> */
.L_x_33500:
[----:B------:R-:W-:-:S04]  /*8a080*/  ISETP.GE.AND P0, PT, R25, RZ, PT ;  /* 0x000000ff1900720c */ /* 0x000fc80003f06270 */
[----:B------:R-:W-:Y:S02]  /*8a090*/  FSEL R2, RZ, 3.37028055040000000000e+12, P0 ;  /* 0x54442d18ff027808 */ /* 0x000fe40000000000 */
[----:B------:R-:W-:-:S07]  /*8a0a0*/  FSEL R3, RZ, 2.1426990032196044922, P0 ;  /* 0x400921fbff037808 */ /* 0x000fce0000000000 */
.L_x_33501:
[----:B------:R-:W-:Y:S05]  /*8a0b0*/  BSYNC B0 ;  /* 0x0000000000007941 */ /* 0x000fea0003800000 */
.L_x_33499:
[----:B------:R-:W-:Y:S01]  /*8a0c0*/  DADD R24, |R24|, |R26| ;  /* 0x0000000018187229 */ /* 0x000fe2000000061a */
[----:B------:R-:W-:Y:S01]  /*8a0d0*/  LOP3.LUT R27, R3, 0x80000000, R27, 0xb8, !PT ;  /* 0x80000000031b7812 */ /* 0x000fe200078eb81b */
[----:B------:R-:W-:-:S06]  /*8a0e0*/  DMUL R8, R8, 0.5 ;  /* 0x3fe0000008087828 */ /* 0x000fcc0000000000 */
[----:B------:R-:W-:-:S06]  /*8a0f0*/  DSETP.GTU.AND P0, PT, |R24|, +INF , PT ;  /* 0x7ff000001800742a */ /* 0x000fcc0003f0c200 */
[----:B------:R-:W-:Y:S02]  /*8a100*/  FSEL R2, R24, R2, P0 ;  /* 0x0000000218027208 */ /* 0x000fe40000000000 */
[----:B------:R-:W-:Y:S01]  /*8a110*/  FSEL R3, R25, R27, P0 ;  /* 0x0000001b19037208 */ /* 0x000fe20000000000 */
[----:B------:R-:W-:Y:S06]  /*8a120*/  BRA `(.L_x_33481) ;  /* 0x0000004000547947 */ /* 0x000fec0003800000 */
.L_x_33469:
        /* <DEDUP_REMOVED lines=135> */
.L_x_33503:
[----:B------:R-:W-:Y:S05]  /*8a9a0*/  BSYNC B0 ;  /* 0x0000000000007941 */ /* 0x000fea0003800000 */
.L_x_33502:
        /* <DEDUP_REMOVED lines=8> */
.L_x_33505:
[----:B------:R-:W-:Y:S05]  /*8aa30*/  BSYNC B3 ;  /* 0x0000000000037941 */ /* 0x000fea0003800000 */
.L_x_33504:
        /* <DEDUP_REMOVED lines=82> */
.L_x_33507:
[----:B------:R-:W-:-:S04]  /*8af60*/  ISETP.GE.AND P0, PT, R25, RZ, PT ;  /* 0x000000ff1900720c */ /* 0x000fc80003f06270 */
[----:B------:R-:W-:Y:S02]  /*8af70*/  FSEL R2, RZ, 3.37028055040000000000e+12, P0 ;  /* 0x54442d18ff027808 */ /* 0x000fe40000000000 */
[----:B------:R-:W-:-:S07]  /*8af80*/  FSEL R3, RZ, 2.1426990032196044922, P0 ;  /* 0x400921fbff037808 */ /* 0x000fce0000000000 */
.L_x_33508:
[----:B------:R-:W-:Y:S05]  /*8af90*/  BSYNC B0 ;  /* 0x0000000000007941 */ /* 0x000fea0003800000 */
.L_x_33506:
[----:B------:R-:W-:Y:S01]  /*8afa0*/  DADD R24, |R24|, |R26| ;  /* 0x0000000018187229 */ /* 0x000fe2000000061a */
[----:B------:R-:W-:-:S07]  /*8afb0*/  LOP3.LUT R27, R3, 0x80000000, R27, 0xb8, !PT ;  /* 0x80000000031b7812 */ /* 0x000fce00078eb81b */
[----:B------:R-:W-:-:S06]  /*8afc0*/  DSETP.GTU.AND P0, PT, |R24|, +INF , PT ;  /* 0x7ff000001800742a */ /* 0x000fcc0003f0c200 */
[----:B------:R-:W-:Y:S02]  /*8afd0*/  FSEL R2, R24, R2, P0 ;  /* 0x0000000218027208 */ /* 0x000fe40000000000 */
[----:B------:R-:W-:Y:S01]  /*8afe0*/  FSEL R3, R25, R27, P0 ;  /* 0x0000001b19037208 */ /* 0x000fe20000000000 */
[----:B------:R-:W-:Y:S06]  /*8aff0*/  BRA `(.L_x_33481) ;  /* 0x0000003000a07947 */ /* 0x000fec0003800000 */
.L_x_33468:
        /* <DEDUP_REMOVED lines=90> */
.L_x_33511:
        /* <DEDUP_REMOVED lines=22> */
.L_x_33514:
[----:B------:R-:W-:Y:S05]  /*8b700*/  BSYNC B4 ;  /* 0x0000000000047941 */ /* 0x000fea0003800000 */
.L_x_33513:
        /* <DEDUP_REMOVED lines=29> */
.L_x_33512:
[----:B------:R-:W-:Y:S05]  /*8b8e0*/  BSYNC B3 ;  /* 0x0000000000037941 */ /* 0x000fea0003800000 */
.L_x_33510:
        /* <DEDUP_REMOVED lines=83> */
.L_x_33509:
        /* <DEDUP_REMOVED lines=85> */
.L_x_33467:
        /* <DEDUP_REMOVED lines=23> */
.L_x_33516:
[----:B------:R-:W-:Y:S05]  /*8c4e0*/  BSYNC B3 ;  /* 0x0000000000037941 */ /* 0x000fea0003800000 */
.L_x_33515:
        /* <DEDUP_REMOVED lines=26> */
.L_x_33518:
[----:B------:R-:W-:Y:S05]  /*8c690*/  BSYNC B3 ;  /* 0x0000000000037941 */ /* 0x000fea0003800000 */
.L_x_33517:
        /* <DEDUP_REMOVED lines=136> */
.L_x_33520:
[----:B------:R-:W-:Y:S05]  /*8cf20*/  BSYNC B0 ;  /* 0x0000000000007941 */ /* 0x000fea0003800000 */
.L_x_33519:
        /* <DEDUP_REMOVED lines=8> */
.L_x_33522:
[----:B------:R-:W-:Y:S05]  /*8cfb0*/  BSYNC B3 ;  /* 0x0000000000037941 */ /* 0x000fea0003800000 */
.L_x_33521:
        /* <DEDUP_REMOVED lines=82> */
.L_x_33524:
[----:B------:R-:W-:-:S04]  /*8d4e0*/  ISETP.GE.AND P0, PT, R25, RZ, PT ;  /* 0x000000ff1900720c */ /* 0x000fc80003f06270 */
[----:B------:R-:W-:Y:S02]  /*8d4f0*/  FSEL R2, RZ, 3.37028055040000000000e+12, P0 ;  /* 0x54442d18ff027808 */ /* 0x000fe40000000000 */
[----:B------:R-:W-:-:S07]  /*8d500*/  FSEL R3, RZ, 2.1426990032196044922, P0 ;  /* 0x400921fbff037808 */ /* 0x000fce0000000000 */
.L_x_33525:
[----:B------:R-:W-:Y:S05]  /*8d510*/  BSYNC B0 ;  /* 0x0000000000007941 */ /* 0x000fea0003800000 */
.L_x_33523:
[----:B------:R-:W-:Y:S01]  /*8d520*/  DADD R24, |R24|, |R26| ;  /* 0x0000000018187229 */ /* 0x000fe2000000061a */
[----:B------:R-:W-:Y:S01]  /*8d530*/  LOP3.LUT R27, R3, 0x80000000, R27, 0xb8, !PT ;  /* 0x80000000031b7812 */ /* 0x000fe200078eb81b */
[----:B------:R-:W-:-:S06]  /*8d540*/  DADD R8, R8, 1 ;  /* 0x3ff0000008087429 */ /* 0x000fcc0000000000 */
[----:B------:R-:W-:-:S06]  /*8d550*/  DSETP.GTU.AND P0, PT, |R24|, +INF , PT ;  /* 0x7ff000001800742a */ /* 0x000fcc0003f0c200 */
[----:B------:R-:W-:Y:S02]  /*8d560*/  FSEL R2, R24, R2, P0 ;  /* 0x0000000218027208 */ /* 0x000fe40000000000 */
[----:B------:R-:W-:Y:S01]  /*8d570*/  FSEL R3, R25, R27, P0 ;  /* 0x0000001b19037208 */ /* 0x000fe20000000000 */
[----:B------:R-:W-:Y:S06]  /*8d580*/  BRA `(.L_x_33481) ;  /* 0x0000000c003c7947 */ /* 0x000fec0003800000 */
.L_x_33466:
        /* <DEDUP_REMOVED lines=108> */
.L_x_33527:
[----:B------:R-:W-:Y:S05]  /*8dc50*/  BSYNC B0 ;  /* 0x0000000000007941 */ /* 0x000fea0003800000 */
.L_x_33526:
[----:B------:R-:W-:Y:S04]  /*8dc60*/  BSSY B3, `(.L_x_33528) ;  /* 0x0000007000037945 */ /* 0x000fe80003800000 */
[----:B------:R-:W-:Y:S05]  /*8dc70*/  @P4 BRA P5, `(.L_x_33529) ;  /* 0x0000000000144947 */ /* 0x000fea0002800000 */
[----:B------:R-:W-:Y:S01]  /*8dc80*/  IMAD.MOV.U32 R0, RZ, RZ, R4 ;  /* 0x000000ffff007224 */ /* 0x000fe200078e0004 */
[----:B------:R-:W-:Y:S01]  /*8dc90*/  MOV R4, 0x8dcd0 ;  /* 0x0008dcd000047802 */ /* 0x000fe20000000f00 */
[----:B------:R-:W-:Y:S02]  /*8dca0*/  IMAD.MOV.U32 R2, RZ, RZ, R10 ;  /* 0x000000ffff027224 */ /* 0x000fe400078e000a */
[----:B------:R-:W-:-:S07]  /*8dcb0*/  IMAD.MOV.U32 R3, RZ, RZ, R11 ;  /* 0x000000ffff037224 */ /* 0x000fce00078e000b */
[----:B------:R-:W-:Y:S05]  /*8dcc0*/  CALL.REL.NOINC `($__internal_74_$__cuda_sm20_div_rn_f64_full) ;  /* 0x000000c400507944 */ /* 0x000fea0003c00000 */
.L_x_33529:
[----:B------:R-:W-:Y:S05]  /*8dcd0*/  BSYNC B3 ;  /* 0x0000000000037941 */ /* 0x000fea0003800000 */
.L_x_33528:
        /* <DEDUP_REMOVED lines=82> */
.L_x_33531:
[----:B------:R-:W-:Y:S02]  /*8e200*/  FSEL R2, RZ, 3.37028055040000000000e+12, P2 ;  /* 0x54442d18ff027808 */ /* 0x000fe40001000000 */
[----:B------:R-:W-:-:S07]  /*8e210*/  FSEL R3, RZ, 2.1426990032196044922, P2 ;  /* 0x400921fbff037808 */ /* 0x000fce0001000000 */
.L_x_33532:
[----:B------:R-:W-:Y:S05]  /*8e220*/  BSYNC B0 ;  /* 0x0000000000007941 */ /* 0x000fea0003800000 */
.L_x_33530:
[----:B------:R-:W-:Y:S01]  /*8e230*/  DADD R24, |R24|, |R26| ;  /* 0x0000000018187229 */ /* 0x000fe2000000061a */
[----:B------:R-:W-:-:S07]  /*8e240*/  LOP3.LUT R27, R3, 0x80000000, R27, 0xb8, !PT ;  /* 0x80000000031b7812 */ /* 0x000fce00078eb81b */
[----:B------:R-:W-:-:S06]  /*8e250*/  DSETP.GTU.AND P0, PT, |R24|, +INF , PT ;  /* 0x7ff000001800742a */ /* 0x000fcc0003f0c200 */
[----:B------:R-:W-:Y:S02]  /*8e260*/  FSEL R2, R24, R2, P0 ;  /* 0x0000000218027208 */ /* 0x000fe40000000000 */
[----:B------:R-:W-:-:S07]  /*8e270*/  FSEL R3, R25, R27, P0 ;  /* 0x0000001b19037208 */ /* 0x000fce0000000000 */
.L_x_33481:
[----:B------:R-:W-:Y:S05]  /*8e280*/  BSYNC B2 ;  /* 0x0000000000027941 */ /* 0x000fea0003800000 */
.L_x_33465:
        /* <DEDUP_REMOVED lines=77> */
.L_x_33538:
[----:B------:R-:W-:Y:S05]  /*8e760*/  BSYNC B0 ;  /* 0x0000000000007941 */ /* 0x000fea0003800000 */
.L_x_33537:
        /* <DEDUP_REMOVED lines=26> */
.L_x_33540:
[----:B------:R-:W-:Y:S01]  /*8e910*/  DMUL R16, RZ, R20 ;  /* 0x00000014ff107228 */ /* 0x000fe20000000000 */
[----:B------:R-:W-:-:S10]  /*8e920*/  IMAD.MOV.U32 R2, RZ, RZ, RZ ;  /* 0x000000ffff027224 */ /* 0x000fd400078e00ff */
.L_x_33541:
[----:B------:R-:W-:Y:S05]  /*8e930*/  BSYNC B2 ;  /* 0x0000000000027941 */ /* 0x000fea0003800000 */
.L_x_33539:
        /* <DEDUP_REMOVED lines=49> */
.L_x_33543:
[----:B------:R-:W-:Y:S01]  /*8ec50*/  DMUL R2, RZ, R20 ;  /* 0x00000014ff027228 */ /* 0x000fe20000000000 */
[----:B------:R-:W-:-:S10]  /*8ec60*/  IMAD.MOV.U32 R0, RZ, RZ, RZ ;  /* 0x000000ffff007224 */ /* 0x000fd400078e00ff */
.L_x_33544:
[----:B------:R-:W-:Y:S05]  /*8ec70*/  BSYNC B2 ;  /* 0x0000000000027941 */ /* 0x000fea0003800000 */
.L_x_33542:
        /* <DEDUP_REMOVED lines=25> */
.L_x_33536:
        /* <DEDUP_REMOVED lines=63> */
.L_x_33546:
[----:B------:R-:W-:Y:S05]  /*8f200*/  BSYNC B0 ;  /* 0x0000000000007941 */ /* 0x000fea0003800000 */
.L_x_33545:
        /* <DEDUP_REMOVED lines=26> */
.L_x_33548:
[----:B------:R-:W-:Y:S01]  /*8f3b0*/  DMUL R16, RZ, R20 ;  /* 0x00000014ff107228 */ /* 0x000fe20000000000 */
[----:B------:R-:W-:-:S10]  /*8f3c0*/  IMAD.MOV.U32 R2, RZ, RZ, RZ ;  /* 0x000000ffff027224 */ /* 0x000fd400078e00ff */
.L_x_33549:
[----:B------:R-:W-:Y:S05]  /*8f3d0*/  BSYNC B2 ;  /* 0x0000000000027941 */ /* 0x000fea0003800000 */
.L_x_33547:
        /* <DEDUP_REMOVED lines=49> */
.L_x_33551:
[----:B------:R-:W-:Y:S01]  /*8f6f0*/  DMUL R2, RZ, R20 ;  /* 0x00000014ff027228 */ /* 0x000fe20000000000 */
[----:B------:R-:W-:-:S10]  /*8f700*/  IMAD.MOV.U32 R0, RZ, RZ, RZ ;  /* 0x000000ffff007224 */ /* 0x000fd400078e00ff */
.L_x_33552:
[----:B------:R-:W-:Y:S05]  /*8f710*/  BSYNC B2 ;  /* 0x0000000000027941 */ /* 0x000fea0003800000 */
.L_x_33550:
        /* <DEDUP_REMOVED lines=39> */
.L_x_33535:
        /* <DEDUP_REMOVED lines=11> */
.L_x_33553:
[----:B------:R-:W-:-:S10]  /*8fa40*/  DADD R16, R20, -R20 ;  /* 0x0000000014107229 */ /* 0x000fd40000000814 */
[----:B------:R-:W-:Y:S02]  /*8fa50*/  IMAD.MOV.U32 R18, RZ, RZ, R16 ;  /* 0x000000ffff127224 */ /* 0x000fe400078e0010 */
[----:B------:R-:W-:Y:S01]  /*8fa60*/  IMAD.MOV.U32 R19, RZ, RZ, R17 ;  /* 0x000000ffff137224 */ /* 0x000fe200078e0011 */
[----:B------:R-:W-:Y:S06]  /*8fa70*/  BRA `(.L_x_33464) ;  /* 0x00000008009c7947 */ /* 0x000fec0003800000 */
.L_x_33534:
        /* <DEDUP_REMOVED lines=26> */
.L_x_33555:
[----:B------:R-:W-:Y:S01]  /*8fc20*/  DMUL R2, RZ, R20 ;  /* 0x00000014ff027228 */ /* 0x000fe20000000000 */
[----:B------:R-:W-:-:S10]  /*8fc30*/  IMAD.MOV.U32 R5, RZ, RZ, RZ ;  /* 0x000000ffff057224 */ /* 0x000fd400078e00ff */
.L_x_33556:
[----:B------:R-:W-:Y:S05]  /*8fc40*/  BSYNC B2 ;  /* 0x0000000000027941 */ /* 0x000fea0003800000 */
.L_x_33554:
        /* <DEDUP_REMOVED lines=49> */
.L_x_33558:
[----:B------:R-:W-:Y:S01]  /*8ff60*/  DMUL R18, RZ, R20 ;  /* 0x00000014ff127228 */ /* 0x000fe20000000000 */
[----:B------:R-:W-:-:S10]  /*8ff70*/  IMAD.MOV.U32 R0, RZ, RZ, RZ ;  /* 0x000000ffff007224 */ /* 0x000fd400078e00ff */
.L_x_33559:
[----:B------:R-:W-:Y:S05]  /*8ff80*/  BSYNC B2 ;  /* 0x0000000000027941 */ /* 0x000fea0003800000 */
.L_x_33557:
        /* <DEDUP_REMOVED lines=24> */
.L_x_33533:
        /* <DEDUP_REMOVED lines=59> */
.L_x_33561:
[----:B------:R-:W-:Y:S05]  /*904c0*/  BSYNC B0 ;  /* 0x0000000000007941 */ /* 0x000fea0003800000 */
.L_x_33560:
[----:B------:R-:W-:Y:S02]  /*904d0*/  IMAD.MOV.U32 R18, RZ, RZ, R20 ;  /* 0x000000ffff127224 */ /* 0x000fe400078e0014 */
[----:B------:R-:W-:-:S07]  /*904e0*/  IMAD.MOV.U32 R19, RZ, RZ, R21 ;  /* 0x000000ffff137224 */ /* 0x000fce00078e0015 */
.L_x_33464:
[----:B------:R-:W-:Y:S05]  /*904f0*/  BSYNC B1 ;  /* 0x0000000000017941 */ /* 0x000fea0003800000 */
.L_x_33463:
        /* <DEDUP_REMOVED lines=122> */
.L_x_33571:
        /* <DEDUP_REMOVED lines=22> */
.L_x_33574:
[----:B------:R-:W-:Y:S05]  /*90e00*/  BSYNC B4 ;  /* 0x0000000000047941 */ /* 0x000fea0003800000 */
.L_x_33573:
        /* <DEDUP_REMOVED lines=29> */
.L_x_33572:
[----:B------:R-:W-:Y:S05]  /*90fe0*/  BSYNC B3 ;  /* 0x0000000000037941 */ /* 0x000fea0003800000 */
.L_x_33570:
        /* <DEDUP_REMOVED lines=21> */
.L_x_33576:
[----:B------:R-:W-:Y:S05]  /*91140*/  BSYNC B3 ;  /* 0x0000000000037941 */ /* 0x000fea0003800000 */
.L_x_33575:
        /* <DEDUP_REMOVED lines=82> */
.L_x_33578:
[----:B------:R-:W-:-:S04]  /*91670*/  ISETP.GE.AND P0, PT, R29, RZ, PT ;  /* 0x000000ff1d00720c */ /* 0x000fc80003f06270 */
[----:B------:R-:W-:Y:S02]  /*91680*/  FSEL R2, RZ, 3.37028055040000000000e+12, P0 ;  /* 0x54442d18ff027808 */ /* 0x000fe40000000000 */
[----:B------:R-:W-:-:S07]  /*91690*/  FSEL R3, RZ, 2.1426990032196044922, P0 ;  /* 0x400921fbff037808 */ /* 0x000fce0000000000 */
.L_x_33579:
[----:B------:R-:W-:Y:S05]  /*916a0*/  BSYNC B0 ;  /* 0x0000000000007941 */ /* 0x000fea0003800000 */
.L_x_33577:
[----:B------:R-:W-:Y:S01]  /*916b0*/  DADD R28, |R28|, |R30| ;  /* 0x000000001c1c7229 */ /* 0x000fe2000000061e */
[----:B------:R-:W-:Y:S01]  /*916c0*/  LOP3.LUT R31, R3, 0x80000000, R31, 0xb8, !PT ;  /* 0x80000000031f7812 */ /* 0x000fe200078eb81f */
[----:B------:R-:W-:-:S06]  /*916d0*/  DMUL R8, R8, 0.5 ;  /* 0x3fe0000008087828 */ /* 0x000fcc0000000000 */
[----:B------:R-:W-:-:S06]  /*916e0*/  DSETP.GTU.AND P0, PT, |R28|, +INF , PT ;  /* 0x7ff000001c00742a */ /* 0x000fcc0003f0c200 */
[----:B------:R-:W-:Y:S02]  /*916f0*/  FSEL R2, R28, R2, P0 ;  /* 0x000000021c027208 */ /* 0x000fe40000000000 */
[----:B------:R-:W-:Y:S01]  /*91700*/  FSEL R3, R29, R31, P0 ;  /* 0x0000001f1d037208 */ /* 0x000fe20000000000 */
[----:B------:R-:W-:Y:S06]  /*91710*/  BRA `(.L_x_33580) ;  /* 0x0000006400247947 */ /* 0x000fec0003800000 */
.L_x_33569:
        /* <DEDUP_REMOVED lines=99> */
.L_x_33583:
[----:B------:R-:W-:Y:S05]  /*91d50*/  BSYNC B0 ;  /* 0x0000000000007941 */ /* 0x000fea0003800000 */
.L_x_33582:
        /* <DEDUP_REMOVED lines=8> */
.L_x_33585:
[----:B------:R-:W-:Y:S05]  /*91de0*/  BSYNC B3 ;  /* 0x0000000000037941 */ /* 0x000fea0003800000 */
.L_x_33584:
        /* <DEDUP_REMOVED lines=82> */
.L_x_33587:
[----:B------:R-:W-:-:S04]  /*92310*/  ISETP.GE.AND P0, PT, R29, RZ, PT ;  /* 0x000000ff1d00720c */ /* 0x000fc80003f06270 */
[----:B------:R-:W-:Y:S02]  /*92320*/  FSEL R2, RZ, 3.37028055040000000000e+12, P0 ;  /* 0x54442d18ff027808 */ /* 0x000fe40000000000 */
[----:B------:R-:W-:-:S07]  /*92330*/  FSEL R3, RZ, 2.1426990032196044922, P0 ;  /* 0x400921fbff037808 */ /* 0x000fce0000000000 */
.L_x_33588:
[----:B------:R-:W-:Y:S05]  /*92340*/  BSYNC B0 ;  /* 0x0000000000007941 */ /* 0x000fea0003800000 */
.L_x_33586:
[----:B------:R-:W-:Y:S01]  /*92350*/  DADD R28, |R28|, |R30| ;  /* 0x000000001c1c7229 */ /* 0x000fe2000000061e */
[----:B------:R-:W-:Y:S01]  /*92360*/  LOP3.LUT R31, R3, 0x80000000, R31, 0xb8, !PT ;  /* 0x80000000031f7812 */ /* 0x000fe200078eb81f */
[----:B------:R-:W-:-:S06]  /*92370*/  DMUL R8, R8, 0.5 ;  /* 0x3fe0000008087828 */ /* 0x000fcc0000000000 */
[----:B------:R-:W-:-:S06]  /*92380*/  DSETP.GTU.AND P0, PT, |R28|, +INF , PT ;  /* 0x7ff000001c00742a */ /* 0x000fcc0003f0c200 */
[----:B------:R-:W-:Y:S02]  /*92390*/  FSEL R2, R28, R2, P0 ;  /* 0x000000021c027208 */ /* 0x000fe40000000000 */
[----:B------:R-:W-:Y:S01]  /*923a0*/  FSEL R3, R29, R31, P0 ;  /* 0x0000001f1d037208 */ /* 0x000fe20000000000 */
[----:B------:R-:W-:Y:S06]  /*923b0*/  BRA `(.L_x_33580) ;  /* 0x0000005400fc7947 */ /* 0x000fec0003800000 */
.L_x_33581:
        /* <DEDUP_REMOVED lines=29> */
.L_x_33590:
        /* <DEDUP_REMOVED lines=68> */
.L_x_33589:
        /* <DEDUP_REMOVED lines=97> */
.L_x_33592:
        /* <DEDUP_REMOVED lines=22> */
.L_x_33595:
[----:B------:R-:W-:Y:S05]  /*93140*/  BSYNC B4 ;  /* 0x0000000000047941 */ /* 0x000fea0003800000 */
.L_x_33594:
        /* <DEDUP_REMOVED lines=29> */
.L_x_33593:
[----:B------:R-:W-:Y:S05]  /*93320*/  BSYNC B3 ;  /* 0x0000000000037941 */ /* 0x000fea0003800000 */
.L_x_33591:
        /* <DEDUP_REMOVED lines=21> */
.L_x_33597:
[----:B------:R-:W-:Y:S05]  /*93480*/  BSYNC B3 ;  /* 0x0000000000037941 */ /* 0x000fea0003800000 */
.L_x_33596:
        /* <DEDUP_REMOVED lines=82> */
.L_x_33599:
[----:B------:R-:W-:-:S04]  /*939b0*/  ISETP.GE.AND P0, PT, R29, RZ, PT ;  /* 0x000000ff1d00720c */ /* 0x000fc80003f06270 */
[----:B------:R-:W-:Y:S02]  /*939c0*/  FSEL R2, RZ, 3.37028055040000000000e+12, P0 ;  /* 0x54442d18ff027808 */ /* 0x000fe40000000000 */
[----:B------:R-:W-:-:S07]  /*939d0*/  FSEL R3, RZ, 2.1426990032196044922, P0 ;  /* 0x400921fbff037808 */ /* 0x000fce0000000000 */
.L_x_33600:
[----:B------:R-:W-:Y:S05]  /*939e0*/  BSYNC B0 ;  /* 0x0000000000007941 */ /* 0x000fea0003800000 */
.L_x_33598:
[----:B------:R-:W-:Y:S01]  /*939f0*/  DADD R28, |R28|, |R30| ;  /* 0x000000001c1c7229 */ /* 0x000fe2000000061e */
[----:B------:R-:W-:Y:S01]  /*93a00*/  LOP3.LUT R31, R3, 0x80000000, R31, 0xb8, !PT ;  /* 0x80000000031f7812 */ /* 0x000fe200078eb81f */
[----:B------:R-:W-:-:S06]  /*93a10*/  DMUL R8, R8, 0.5 ;  /* 0x3fe0000008087828 */ /* 0x000fcc0000000000 */
[----:B------:R-:W-:-:S06]  /*93a20*/  DSETP.GTU.AND P0, PT, |R28|, +INF , PT ;  /* 0x7ff000001c00742a */ /* 0x000fcc0003f0c200 */
[----:B------:R-:W-:Y:S02]  /*93a30*/  FSEL R2, R28, R2, P0 ;  /* 0x000000021c027208 */ /* 0x000fe40000000000 */
[----:B------:R-:W-:Y:S01]  /*93a40*/  FSEL R3, R29, R31, P0 ;  /* 0x0000001f1d037208 */ /* 0x000fe20000000000 */
[----:B------:R-:W-:Y:S06]  /*93a50*/  BRA `(.L_x_33580) ;  /* 0x0000004000547947 */ /* 0x000fec0003800000 */
.L_x_33568:
        /* <DEDUP_REMOVED lines=135> */
.L_x_33602:
[----:B------:R-:W-:Y:S05]  /*942d0*/  BSYNC B0 ;  /* 0x0000000000007941 */ /* 0x000fea0003800000 */
.L_x_33601:
        /* <DEDUP_REMOVED lines=8> */
.L_x_33604:
[----:B------:R-:W-:Y:S05]  /*94360*/  BSYNC B3 ;  /* 0x0000000000037941 */ /* 0x000fea0003800000 */
.L_x_33603:
        /* <DEDUP_REMOVED lines=82> */
.L_x_33606:
[----:B------:R-:W-:-:S04]  /*94890*/  ISETP.GE.AND P0, PT, R29, RZ, PT ;  /* 0x000000ff1d00720c */ /* 0x000fc80003f06270 */
[----:B------:R-:W-:Y:S02]  /*948a0*/  FSEL R2, RZ, 3.37028055040000000000e+12, P0 ;  /* 0x54442d18ff027808 */ /* 0x000fe40000000000 */
[----:B------:R-:W-:-:S07]  /*948b0*/  FSEL R3, RZ, 2.1426990032196044922, P0 ;  /* 0x400921fbff037808 */ /* 0x000fce0000000000 */
.L_x_33607:
[----:B------:R-:W-:Y:S05]  /*948c0*/  BSYNC B0 ;  /* 0x0000000000007941 */ /* 0x000fea0003800000 */
.L_x_33605:
[----:B------:R-:W-:Y:S01]  /*948d0*/  DADD R28, |R28|, |R30| ;  /* 0x000000001c1c7229 */ /* 0x000fe2000000061e */
[----:B------:R-:W-:-:S07]  /*948e0*/  LOP3.LUT R31, R3, 0x80000000, R31, 0xb8, !PT ;  /* 0x80000000031f7812 */ /* 0x000fce00078eb81f */
[----:B------:R-:W-:-:S06]  /*948f0*/  DSETP.GTU.AND P0, PT, |R28|, +INF , PT ;  /* 0x7ff000001c00742a */ /* 0x000fcc0003f0c200 */
[----:B------:R-:W-:Y:S02]  /*94900*/  FSEL R2, R28, R2, P0 ;  /* 0x000000021c027208 */ /* 0x000fe40000000000 */
[----:B------:R-:W-:Y:S01]  /*94910*/  FSEL R3, R29, R31, P0 ;  /* 0x0000001f1d037208 */ /* 0x000fe20000000000 */
[----:B------:R-:W-:Y:S06]  /*94920*/  BRA `(.L_x_33580) ;  /* 0x0000003000a07947 */ /* 0x000fec0003800000 */
.L_x_33567:
        /* <DEDUP_REMOVED lines=90> */
.L_x_33610:
        /* <DEDUP_REMOVED lines=22> */
.L_x_33613:
[----:B------:R-:W-:Y:S05]  /*95030*/  BSYNC B4 ;  /* 0x0000000000047941 */ /* 0x000fea0003800000 */
.L_x_33612:
        /* <DEDUP_REMOVED lines=29> */
.L_x_33611:
[----:B------:R-:W-:Y:S05]  /*95210*/  BSYNC B3 ;  /* 0x0000000000037941 */ /* 0x000fea0003800000 */
.L_x_33609:
        /* <DEDUP_REMOVED lines=83> */
.L_x_33608:
        /* <DEDUP_REMOVED lines=85> */
.L_x_33566:
        /* <DEDUP_REMOVED lines=23> */
.L_x_33615:
[----:B------:R-:W-:Y:S05]  /*95e10*/  BSYNC B3 ;  /* 0x0000000000037941 */ /* 0x000fea0003800000 */
.L_x_33614:
        /* <DEDUP_REMOVED lines=26> */
.L_x_33617:
[----:B------:R-:W-:Y:S05]  /*95fc0*/  BSYNC B3 ;  /* 0x0000000000037941 */ /* 0x000fea0003800000 */
.L_x_33616:
        /* <DEDUP_REMOVED lines=136> */
.L_x_33619:
[----:B------:R-:W-:Y:S05]  /*96850*/  BSYNC B0 ;  /* 0x0000000000007941 */ /* 0x000fea0003800000 */
.L_x_33618:
        /* <DEDUP_REMOVED lines=8> */
.L_x_33621:
[----:B------:R-:W-:Y:S05]  /*968e0*/  BSYNC B3 ;  /* 0x0000000000037941 */ /* 0x000fea0003800000 */
.L_x_33620:
        /* <DEDUP_REMOVED lines=82> */
.L_x_33623:
[----:B------:R-:W-:-:S04]  /*96e10*/  ISETP.GE.AND P0, PT, R29, RZ, PT ;  /* 0x000000ff1d00720c */ /* 0x000fc80003f06270 */
[----:B------:R-:W-:Y:S02]  /*96e20*/  FSEL R2, RZ, 3.37028055040000000000e+12, P0 ;  /* 0x54442d18ff027808 */ /* 0x000fe40000000000 */
[----:B------:R-:W-:-:S07]  /*96e30*/  FSEL R3, RZ, 2.1426990032196044922, P0 ;  /* 0x400921fbff037808 */ /* 0x000fce0000000000 */
.L_x_33624:
[----:B------:R-:W-:Y:S05]  /*96e40*/  BSYNC B0 ;  /* 0x0000000000007941 */ /* 0x000fea0003800000 */
.L_x_33622:
[----:B------:R-:W-:Y:S01]  /*96e50*/  DADD R28, |R28|, |R30| ;  /* 0x000000001c1c7229 */ /* 0x000fe2000000061e */
[----:B------:R-:W-:Y:S01]  /*96e60*/  LOP3.LUT R31, R3, 0x80000000, R31, 0xb8, !PT ;  /* 0x80000000031f7812 */ /* 0x000fe200078eb81f */
[----:B------:R-:W-:-:S06]  /*96e70*/  DADD R8, R8, 1 ;  /* 0x3ff0000008087429 */ /* 0x000fcc0000000000 */
[----:B------:R-:W-:-:S06]  /*96e80*/  DSETP.GTU.AND P0, PT, |R28|, +INF , PT ;  /* 0x7ff000001c00742a */ /* 0x000fcc0003f0c200 */
[----:B------:R-:W-:Y:S02]  /*96e90*/  FSEL R2, R28, R2, P0 ;  /* 0x000000021c027208 */ /* 0x000fe40000000000 */
[----:B------:R-:W-:Y:S01]  /*96ea0*/  FSEL R3, R29, R31, P0 ;  /* 0x0000001f1d037208 */ /* 0x000fe20000000000 */
[----:B------:R-:W-:Y:S06]  /*96eb0*/  BRA `(.L_x_33580) ;  /* 0x0000000c003c7947 */ /* 0x000fec0003800000 */
.L_x_33565:
        /* <DEDUP_REMOVED lines=108> */
.L_x_33626:
[----:B------:R-:W-:Y:S05]  /*97580*/  BSYNC B0 ;  /* 0x0000000000007941 */ /* 0x000fea0003800000 */
.L_x_33625:
[----:B------:R-:W-:Y:S04]  /*97590*/  BSSY B3, `(.L_x_33627) ;  /* 0x0000007000037945 */ /* 0x000fe80003800000 */
[----:B------:R-:W-:Y:S05]  /*975a0*/  @P4 BRA P5, `(.L_x_33628) ;  /* 0x0000000000144947 */ /* 0x000fea0002800000 */
[----:B------:R-:W-:Y:S01]  /*975b0*/  IMAD.MOV.U32 R0, RZ, RZ, R4 ;  /* 0x000000ffff007224 */ /* 0x000fe200078e0004 */
[----:B------:R-:W-:Y:S01]  /*975c0*/  MOV R4, 0x97600 ;  /* 0x0009760000047802 */ /* 0x000fe20000000f00 */
[----:B------:R-:W-:Y:S02]  /*975d0*/  IMAD.MOV.U32 R2, RZ, RZ, R10 ;  /* 0x000000ffff027224 */ /* 0x000fe400078e000a */
[----:B------:R-:W-:-:S07]  /*975e0*/  IMAD.MOV.U32 R3, RZ, RZ, R11 ;  /* 0x000000ffff037224 */ /* 0x000fce00078e000b */
[----:B------:R-:W-:Y:S05]  /*975f0*/  CALL.REL.NOINC `($__internal_74_$__cuda_sm20_div_rn_f64_full) ;  /* 0x0000002c00047944 */ /* 0x000fea0003c00000 */
.L_x_33628:
[----:B------:R-:W-:Y:S05]  /*97600*/  BSYNC B3 ;  /* 0x0000000000037941 */ /* 0x000fea0003800000 */
.L_x_33627:
        /* <DEDUP_REMOVED lines=82> */
.L_x_33630:
[----:B------:R-:W-:Y:S02]  /*97b30*/  FSEL R2, RZ, 3.37028055040000000000e+12, P2 ;  /* 0x54442d18ff027808 */ /* 0x000fe40001000000 */
[----:B------:R-:W-:-:S07]  /*97b40*/  FSEL R3, RZ, 2.1426990032196044922, P2 ;  /* 0x400921fbff037808 */ /* 0x000fce0001000000 */
.L_x_33631:
[----:B------:R-:W-:Y:S05]  /*97b50*/  BSYNC B0 ;  /* 0x0000000000007941 */ /* 0x000fea0003800000 */
.L_x_33629:
[----:B------:R-:W-:Y:S01]  /*97b60*/  DADD R28, |R28|, |R30| ;  /* 0x000000001c1c7229 */ /* 0x000fe2000000061e */
[----:B------:R-:W-:-:S07]  /*97b70*/  LOP3.LUT R31, R3, 0x80000000, R31, 0xb8, !PT ;  /* 0x80000000031f7812 */ /* 0x000fce00078eb81f */
[----:B------:R-:W-:-:S06]  /*97b80*/  DSETP.GTU.AND P0, PT, |R28|, +INF , PT ;  /* 0x7ff000001c00742a */ /* 0x000fcc0003f0c200 */
[----:B------:R-:W-:Y:S02]  /*97b90*/  FSEL R2, R28, R2, P0 ;  /* 0x000000021c027208 */ /* 0x000fe40000000000 */
[----:B------:R-:W-:-:S07]  /*97ba0*/  FSEL R3, R29, R31, P0 ;  /* 0x0000001f1d037208 */ /* 0x000fce0000000000 */
.L_x_33580:
[----:B------:R-:W-:Y:S05]  /*97bb0*/  BSYNC B2 ;  /* 0x0000000000027941 */ /* 0x000fea0003800000 */
.L_x_33564:
        /* <DEDUP_REMOVED lines=77> */
.L_x_33637:
[----:B------:R-:W-:Y:S05]  /*98090*/  BSYNC B0 ;  /* 0x0000000000007941 */ /* 0x000fea0003800000 */
.L_x_33636:
        /* <DEDUP_REMOVED lines=26> */
.L_x_33639:
[----:B------:R-:W-:Y:S01]  /*98240*/  DMUL R20, RZ, R24 ;  /* 0x00000018ff147228 */ /* 0x000fe20000000000 */
[----:B------:R-:W-:-:S10]  /*98250*/  IMAD.MOV.U32 R0, RZ, RZ, RZ ;  /* 0x000000ffff007224 */ /* 0x000fd400078e00ff */
.L_x_33640:
[----:B------:R-:W-:Y:S05]  /*98260*/  BSYNC B2 ;  /* 0x0000000000027941 */ /* 0x000fea0003800000 */
.L_x_33638:
        /* <DEDUP_REMOVED lines=49> */
.L_x_33642:
[----:B------:R-:W-:Y:S01]  /*98580*/  DMUL R2, RZ, R24 ;  /* 0x00000018ff027228 */ /* 0x000fe20000000000 */
[----:B------:R-:W-:-:S10]  /*98590*/  IMAD.MOV.U32 R0, RZ, RZ, RZ ;  /* 0x000000ffff007224 */ /* 0x000fd400078e00ff */
.L_x_33643:
[----:B------:R-:W-:Y:S05]  /*985a0*/  BSYNC B2 ;  /* 0x0000000000027941 */ /* 0x000fea0003800000 */
.L_x_33641:
        /* <DEDUP_REMOVED lines=25> */
.L_x_33635:
        /* <DEDUP_REMOVED lines=63> */
.L_x_33645:
[----:B------:R-:W-:Y:S05]  /*98b30*/  BSYNC B0 ;  /* 0x0000000000007941 */ /* 0x000fea0003800000 */
.L_x_33644:
        /* <DEDUP_REMOVED lines=26> */
.L_x_33647:
[----:B------:R-:W-:Y:S01]  /*98ce0*/  DMUL R20, RZ, R24 ;  /* 0x00000018ff147228 */ /* 0x000fe20000000000 */
[----:B------:R-:W-:-:S10]  /*98cf0*/  IMAD.MOV.U32 R0, RZ, RZ, RZ ;  /* 0x000000ffff007224 */ /* 0x000fd400078e00ff */
.L_x_33648:
[----:B------:R-:W-:Y:S05]  /*98d00*/  BSYNC B2 ;  /* 0x0000000000027941 */ /* 0x000fea0003800000 */
.L_x_33646:
        /* <DEDUP_REMOVED lines=49> */
.L_x_33650:
[----:B------:R-:W-:Y:S01]  /*99020*/  DMUL R2, RZ, R24 ;  /* 0x00000018ff027228 */ /* 0x000fe20000000000 */
[----:B------:R-:W-:-:S10]  /*99030*/  IMAD.MOV.U32 R0, RZ, RZ, RZ ;  /* 0x000000ffff007224 */ /* 0x000fd400078e00ff */
.L_x_33651:
[----:B------:R-:W-:Y:S05]  /*99040*/  BSYNC B2 ;  /* 0x0000000000027941 */ /* 0x000fea0003800000 */
.L_x_33649:
        /* <DEDUP_REMOVED lines=39> */
.L_x_33634:
        /* <DEDUP_REMOVED lines=11> */
.L_x_33652:
[----:B------:R-:W-:-:S10]  /*99370*/  DADD R20, R24, -R24 ;  /* 0x0000000018147229 */ /* 0x000fd40000000818 */
[----:B------:R-:W-:Y:S02]  /*99380*/  IMAD.MOV.U32 R22, RZ, RZ, R20 ;  /* 0x000000ffff167224 */ /* 0x000fe400078e0014 */
[----:B------:R-:W-:Y:S01]  /*99390*/  IMAD.MOV.U32 R23, RZ, RZ, R21 ;  /* 0x000000ffff177224 */ /* 0x000fe200078e0015 */
[----:B------:R-:W-:Y:S06]  /*993a0*/  BRA `(.L_x_33563) ;  /* 0x0000000800a07947 */ /* 0x000fec0003800000 */
.L_x_33633:
        /* <DEDUP_REMOVED lines=27> */
.L_x_33654:
[----:B------:R-:W-:Y:S01]  /*99560*/  DMUL R20, RZ, R24 ;  /* 0x00000018ff147228 */ /* 0x000fe20000000000 */
[----:B------:R-:W-:-:S10]  /*99570*/  IMAD.MOV.U32 R0, RZ, RZ, RZ ;  /* 0x000000ffff007224 */ /* 0x000fd400078e00ff */
.L_x_33655:
[----:B------:R-:W-:Y:S05]  /*99580*/  BSYNC B2 ;  /* 0x0000000000027941 */ /* 0x000fea0003800000 */
.L_x_33653:
        /* <DEDUP_REMOVED lines=49> */
.L_x_33657:
[----:B------:R-:W-:Y:S01]  /*998a0*/  DMUL R22, RZ, R24 ;  /* 0x00000018ff167228 */ /* 0x000fe20000000000 */
[----:B------:R-:W-:-:S10]  /*998b0*/  IMAD.MOV.U32 R0, RZ, RZ, RZ ;  /* 0x000000ffff007224 */ /* 0x000fd400078e00ff */
.L_x_33658:
[----:B------:R-:W-:Y:S05]  /*998c0*/  BSYNC B2 ;  /* 0x0000000000027941 */ /* 0x000fea0003800000 */
.L_x_33656:
        /* <DEDUP_REMOVED lines=24> */
.L_x_33632:
        /* <DEDUP_REMOVED lines=59> */
.L_x_33660:
[----:B------:R-:W-:Y:S05]  /*99e00*/  BSYNC B0 ;  /* 0x0000000000007941 */ /* 0x000fea0003800000 */
.L_x_33659:
[----:B------:R-:W-:Y:S02]  /*99e10*/  IMAD.MOV.U32 R22, RZ, RZ, R24 ;  /* 0x000000ffff167224 */ /* 0x000fe400078e0018 */
[----:B------:R-:W-:-:S07]  /*99e20*/  IMAD.MOV.U32 R23, RZ, RZ, R25 ;  /* 0x000000ffff177224 */ /* 0x000fce00078e0019 */
.L_x_33563:
[----:B------:R-:W-:Y:S05]  /*99e30*/  BSYNC B1 ;  /* 0x0000000000017941 */ /* 0x000fea0003800000 */
.L_x_33562:
[----:B------:R-:W0:Y:S01]  /*99e40*/  S2R R0, SR_TID.X ;  /* 0x0000000000007919 */ /* 0x000e220000002100 */
[----:B------:R-:W-:Y:S04]  /*99e50*/  BSSY B0, `(.L_x_33661) ;  /* 0x0000033000007945 */ /* 0x000fe80003800000 */
[----:B------:R-:W-:Y:S01]  /*99e60*/  BSSY B1, `(.L_x_33662) ;  /* 0x000002b000017945 */ /* 0x000fe20003800000 */
[----:B0-----:R-:W-:-:S13]  /*99e70*/  ISETP.GE.AND P0, PT, R0, UR6, PT ;  /* 0x0000000600007c0c */ /* 0x001fda000bf06270 */
[----:B------:R-:W0:Y:S01]  /*99e80*/  @!P0 LDC.64 R2, c[0x0][0x240] ;  /* 0x00009000ff028b82 */ /* 0x000e220000000a00 */
[C---:B------:R-:W-:Y:S02]  /*99e90*/  @!P0 VIADD R5, R0.reuse, UR5 ;  /* 0x0000000500058c36 */ /* 0x040fe40008000000 */
[----:B------:R-:W-:Y:S02]  /*99ea0*/  @!P0 VIADD R0, R0, 0x80 ;  /* 0x0000008000008836 */ /* 0x000fe40000000000 */
[----:B0-----:R-:W-:-:S05]  /*99eb0*/  @!P0 IMAD.WIDE.U32 R2, R5, 0x10, R2 ;  /* 0x0000001005028825 */ /* 0x001fca00078e0002 */
[----:B------:R0:W-:Y:S01]  /*99ec0*/  @!P0 STG.E.128 desc[UR10][R2.64], R32 ;  /* 0x0000002002008986 */ /* 0x0001e2000c101d0a */
[----:B------:R-:W-:-:S13]  /*99ed0*/  ISETP.GE.AND P0, PT, R0, UR6, PT ;  /* 0x0000000600007c0c */ /* 0x000fda000bf06270 */
[----:B------:R-:W-:Y:S05]  /*99ee0*/  @P0 BRA `(.L_x_33663) ;  /* 0x0000000000300947 */ /* 0x000fea0003800000 */
[----:B0-----:R-:W0:Y:S01]  /*99ef0*/  LDC.64 R2, c[0x0][0x240] ;  /* 0x00009000ff027b82 */ /* 0x001e220000000a00 */
[C---:B------:R-:W-:Y:S02]  /*99f00*/  VIADD R5, R0.reuse, UR5 ;  /* 0x0000000500057c36 */ /* 0x040fe40008000000 */
[----:B------:R-:W-:-:S05]  /*99f10*/  VIADD R0, R0, 0x80 ;  /* 0x0000008000007836 */ /* 0x000fca0000000000 */
[----:B------:R-:W-:Y:S01]  /*99f20*/  ISETP.GE.AND P0, PT, R0, UR6, PT ;  /* 0x0000000600007c0c */ /* 0x000fe2000bf06270 */
[----:B0-----:R-:W-:-:S05]  /*99f30*/  IMAD.WIDE.U32 R2, R5, 0x10, R2 ;  /* 0x0000001005027825 */ /* 0x001fca00078e0002 */
[----:B------:R0:W-:Y:S07]  /*99f40*/  STG.E.128 desc[UR10][R2.64], R36 ;  /* 0x0000002402007986 */ /* 0x0001ee000c101d0a */
[----:B------:R-:W-:Y:S05]  /*99f50*/  @P0 BRA `(.L_x_33664) ;  /* 0x0000000000300947 */ /* 0x000fea0003800000 */
[----:B0-----:R-:W0:Y:S01]  /*99f60*/  LDC.64 R2, c[0x0][0x240] ;  /* 0x00009000ff027b82 */ /* 0x001e220000000a00 */
[C---:B------:R-:W-:Y:S02]  /*99f70*/  VIADD R5, R0.reuse, UR5 ;  /* 0x0000000500057c36 */ /* 0x040fe40008000000 */
[----:B------:R-:W-:Y:S02]  /*99f80*/  VIADD R0, R0, 0x80 ;  /* 0x0000008000007836 */ /* 0x000fe40000000000 */
[----:B0-----:R-:W-:-:S05]  /*99f90*/  IMAD.WIDE.U32 R2, R5, 0x10, R2 ;  /* 0x0000001005027825 */ /* 0x001fca00078e0002 */
[----:B------:R1:W-:Y:S02]  /*99fa0*/  STG.E.128 desc[UR10][R2.64], R40 ;  /* 0x0000002802007986 */ /* 0x0003e4000c101d0a */
.L_x_33663:
[----:B------:R-:W-:-:S13]  /*99fb0*/  ISETP.GE.AND P0, PT, R0, UR6, PT ;  /* 0x0000000600007c0c */ /* 0x000fda000bf06270 */
[----:B------:R-:W-:Y:S05]  /*99fc0*/  @P0 BRA `(.L_x_33665) ;  /* 0x0000000000300947 */ /* 0x000fea0003800000 */
[----:B01----:R-:W0:Y:S01]  /*99fd0*/  LDC.64 R2, c[0x0][0x240] ;  /* 0x00009000ff027b82 */ /* 0x003e220000000a00 */
[C---:B------:R-:W-:Y:S02]  /*99fe0*/  VIADD R5, R0.reuse, UR5 ;  /* 0x0000000500057c36 */ /* 0x040fe40008000000 */
[----:B------:R-:W-:Y:S02]  /*99ff0*/  VIADD R0, R0, 0x80 ;  /* 0x0000008000007836 */ /* 0x000fe40000000000 */
[----:B0-----:R-:W-:-:S05]  /*9a000*/  IMAD.WIDE.U32 R2, R5, 0x10, R2 ;  /* 0x0000001005027825 */ /* 0x001fca00078e0002 */
[----:B------:R1:W-:Y:S02]  /*9a010*/  STG.E.128 desc[UR10][R2.64], R12 ;  /* 0x0000000c02007986 */ /* 0x0003e4000c101d0a */
.L_x_33664:
[----:B------:R-:W-:-:S13]  /*9a020*/  ISETP.GE.AND P0, PT, R0, UR6, PT ;  /* 0x0000000600007c0c */ /* 0x000fda000bf06270 */
[----:B------:R-:W-:Y:S05]  /*9a030*/  @P0 BRA `(.L_x_33666) ;  /* 0x0000000000340947 */ /* 0x000fea0003800000 */
[----:B01----:R-:W0:Y:S01]  /*9a040*/  LDC.64 R2, c[0x0][0x240] ;  /* 0x00009000ff027b82 */ /* 0x003e220000000a00 */
[C---:B------:R-:W-:Y:S02]  /*9a050*/  VIADD R5, R0.reuse, UR5 ;  /* 0x0000000500057c36 */ /* 0x040fe40008000000 */
[----:B------:R-:W-:Y:S02]  /*9a060*/  VIADD R0, R0, 0x80 ;  /* 0x0000008000007836 */ /* 0x000fe40000000000 */
[----:B0-----:R-:W-:-:S05]  /*9a070*/  IMAD.WIDE.U32 R2, R5, 0x10, R2 ;  /* 0x0000001005027825 */ /* 0x001fca00078e0002 */
[----:B------:R2:W-:Y:S02]  /*9a080*/  STG.E.128 desc[UR10][R2.64], R48 ;  /* 0x0000003002007986 */ /* 0x0005e4000c101d0a */
.L_x_33665:
[----:B------:R-:W-:-:S13]  /*9a090*/  ISETP.GE.AND P0, PT, R0, UR6, PT ;  /* 0x0000000600007c0c */ /* 0x000fda000bf06270 */
[----:B------:R-:W-:Y:S05]  /*9a0a0*/  @P0 BREAK B1 ;  /* 0x0000000000010942 */ /* 0x000fea0003800000 */
[----:B------:R-:W-:Y:S05]  /*9a0b0*/  @P0 BRA `(.L_x_33667) ;  /* 0x0000000000300947 */ /* 0x000fea0003800000 */
[----:B012---:R-:W0:Y:S01]  /*9a0c0*/  LDC.64 R2, c[0x0][0x240] ;  /* 0x00009000ff027b82 */ /* 0x007e220000000a00 */
[C---:B------:R-:W-:Y:S02]  /*9a0d0*/  VIADD R5, R0.reuse, UR5 ;  /* 0x0000000500057c36 */ /* 0x040fe40008000000 */
[----:B------:R-:W-:Y:S02]  /*9a0e0*/  VIADD R0, R0, 0x80 ;  /* 0x0000008000007836 */ /* 0x000fe40000000000 */
[----:B0-----:R-:W-:-:S05]  /*9a0f0*/  IMAD.WIDE.U32 R2, R5, 0x10, R2 ;  /* 0x0000001005027825 */ /* 0x001fca00078e0002 */
[----:B------:R2:W-:Y:S02]  /*9a100*/  STG.E.128 desc[UR10][R2.64], R44 ;  /* 0x0000002c02007986 */ /* 0x0005e4000c101d0a */
.L_x_33666:
[----:B------:R-:W-:Y:S05]  /*9a110*/  BSYNC B1 ;  /* 0x0000000000017941 */ /* 0x000fea0003800000 */
.L_x_33662:
[----:B------:R-:W-:-:S13]  /*9a120*/  ISETP.GE.AND P0, PT, R0, UR6, PT ;  /* 0x0000000600007c0c */ /* 0x000fda000bf06270 */
[----:B012---:R-:W0:Y:S01]  /*9a130*/  @!P0 LDC.64 R2, c[0x0][0x240] ;  /* 0x00009000ff028b82 */ /* 0x007e220000000a00 */
[C---:B------:R-:W-:Y:S02]  /*9a140*/  @!P0 VIADD R5, R0.reuse, UR5 ;  /* 0x0000000500058c36 */ /* 0x040fe40008000000 */
[----:B------:R-:W-:Y:S02]  /*9a150*/  @!P0 VIADD R0, R0, 0x80 ;  /* 0x0000008000008836 */ /* 0x000fe40000000000 */
[----:B0-----:R-:W-:-:S05]  /*9a160*/  @!P0 IMAD.WIDE.U32 R2, R5, 0x10, R2 ;  /* 0x0000001005028825 */ /* 0x001fca00078e0002 */
[----:B------:R3:W-:Y:S02]  /*9a170*/  @!P0 STG.E.128 desc[UR10][R2.64], R16 ;  /* 0x0000001002008986 */ /* 0x0007e4000c101d0a */
.L_x_33667:
[----:B------:R-:W-:Y:S05]  /*9a180*/  BSYNC B0 ;  /* 0x0000000000007941 */ /* 0x000fea0003800000 */
.L_x_33661:
[----:B------:R-:W-:Y:S05]  /*9a190*/  WARPSYNC.ALL ;  /* 0x0000000000007948 */ /* 0x000fea0003800000 */
[----:B------:R-:W-:-:S13]  /*9a1a0*/  ISETP.GE.AND P0, PT, R0, UR6, PT ;  /* 0x0000000600007c0c */ /* 0x000fda000bf06270 */
[----:B------:R-:W-:Y:S05]  /*9a1b0*/  @P0 EXIT ;  /* 0x000000000000094d */ /* 0x000fea0003800000 */
[----:B0123--:R-:W0:Y:S01]  /*9a1c0*/  LDC.64 R2, c[0x0][0x240] ;  /* 0x00009000ff027b82 */ /* 0x00fe220000000a00 */
[----:B------:R-:W-:-:S04]  /*9a1d0*/  VIADD R5, R0, UR5 ;  /* 0x0000000500057c36 */ /* 0x000fc80008000000 */
[----:B0-----:R-:W-:-:S05]  /*9a1e0*/  IMAD.WIDE.U32 R2, R5, 0x10, R2 ;  /* 0x0000001005027825 */ /* 0x001fca00078e0002 */
[----:B------:R-:W-:Y:S01]  /*9a1f0*/  STG.E.128 desc[UR10][R2.64], R20 ;  /* 0x0000001402007986 */ /* 0x000fe2000c101d0a */
[----:B------:R-:W-:Y:S05]  /*9a200*/  EXIT ;  /* 0x000000000000794d */ /* 0x000fea0003800000 */
        .weak           $__internal_74_$__cuda_sm20_div_rn_f64_full
        .type           $__internal_74_$__cuda_sm20_div_rn_f64_full,@function
        .size           $__internal_74_$__cuda_sm20_div_rn_f64_full,($_ZN2at6native29vectorized_elementwise_kernelILi2EZZZNS0_50_GLOBAL__N__2680c7bb_12_PowKernel_cu_7dd49032_316824pow_tensor_scalar_kernelERNS_18TensorIteratorBaseERKN3c106ScalarEENKUlvE_clEvENKUlvE_clEvEUlNS5_7complexIdEEE0_St5arrayIPcLm2EEEEviT0_T1_$__internal_trig_reduction_slowpathd - $__internal_74_$__cuda_sm20_div_rn_f64_full)
$__internal_74_$__cuda_sm20_div_rn_f64_full:
[C---:B------:R-:W-:Y:S01]  /*9a210*/  FSETP.GEU.AND P2, PT, |R3|.reuse, 1.469367938527859385e-39, PT ;  /* 0x001000000300780b */ /* 0x040fe20003f4e200 */
[--C-:B------:R-:W-:Y:S01]  /*9a220*/  IMAD.MOV.U32 R52, RZ, RZ, R2.reuse ;  /* 0x000000ffff347224 */ /* 0x100fe200078e0002 */
[C---:B------:R-:W-:Y:S01]  /*9a230*/  LOP3.LUT R6, R3.reuse, 0x800fffff, RZ, 0xc0, !PT ;  /* 0x800fffff03067812 */ /* 0x040fe200078ec0ff */
[----:B------:R-:W-:Y:S01]  /*9a240*/  IMAD.MOV.U32 R53, RZ, RZ, R3 ;  /* 0x000000ffff357224 */ /* 0x000fe200078e0003 */
[----:B------:R-:W-:Y:S01]  /*9a250*/  LOP3.LUT R7, R3, 0x7ff00000, RZ, 0xc0, !PT ;  /* 0x7ff0000003077812 */ /* 0x000fe200078ec0ff */
[----:B------:R-:W-:Y:S01]  /*9a260*/  IMAD.MOV.U32 R54, RZ, RZ, R2 ;  /* 0x000000ffff367224 */ /* 0x000fe200078e0002 */
[----:B------:R-:W-:Y:S01]  /*9a270*/  LOP3.LUT R55, R6, 0x3ff00000, RZ, 0xfc, !PT ;  /* 0x3ff0000006377812 */ /* 0x000fe200078efcff */
[----:B------:R-:W-:Y:S01]  /*9a280*/  IMAD.MOV.U32 R59, RZ, RZ, R5 ;  /* 0x000000ffff3b7224 */ /* 0x000fe200078e0005 */
[----:B------:R-:W-:Y:S01]  /*9a290*/  BSSY B0, `(.L_x_33668) ;  /* 0x0000058000007945 */ /* 0x000fe20003800000 */
[----:B------:R-:W-:Y:S02]  /*9a2a0*/  IMAD.MOV.U32 R56, RZ, RZ, 0x1 ;  /* 0x00000001ff387424 */ /* 0x000fe400078e00ff */
[----:B------:R-:W-:Y:S01]  /*9a2b0*/  IMAD.MOV.U32 R58, RZ, RZ, R0 ;  /* 0x000000ffff3a7224 */ /* 0x000fe200078e0000 */
[C---:B------:R-:W-:Y:S01]  /*9a2c0*/  FSETP.GEU.AND P0, PT, |R59|.reuse, 1.469367938527859385e-39, PT ;  /* 0x001000003b00780b */ /* 0x040fe20003f0e200 */
[----:B------:R-:W-:Y:S01]  /*9a2d0*/  @!P2 DMUL R54, R52, 8.98846567431157953865e+307 ;  /* 0x7fe000003436a828 */ /* 0x000fe20000000000 */
[----:B------:R-:W-:Y:S01]  /*9a2e0*/  LOP3.LUT R0, R59, 0x7ff00000, RZ, 0xc0, !PT ;  /* 0x7ff000003b007812 */ /* 0x000fe200078ec0ff */
[----:B------:R-:W-:-:S03]  /*9a2f0*/  IMAD.MOV.U32 R2, RZ, RZ, 0x1ca00000 ;  /* 0x1ca00000ff027424 */ /* 0x000fc600078e00ff */
[----:B------:R-:W-:Y:S01]  /*9a300*/  ISETP.GE.U32.AND P4, PT, R0, R7, PT ;  /* 0x000000070000720c */ /* 0x000fe20003f86070 */
[----:B------:R-:W0:Y:S01]  /*9a310*/  MUFU.RCP64H R57, R55 ;  /* 0x0000003700397308 */ /* 0x000e220000001800 */
[----:B------:R-:W-:-:S03]  /*9a320*/  IMAD.MOV.U32 R6, RZ, RZ, R0 ;  /* 0x000000ffff067224 */ /* 0x000fc600078e0000 */
[----:B------:R-:W-:Y:S02]  /*9a330*/  @!P2 LOP3.LUT R7, R55, 0x7ff00000, RZ, 0xc0, !PT ;  /* 0x7ff000003707a812 */ /* 0x000fe400078ec0ff */
[----:B------:R-:W-:Y:S01]  /*9a340*/  @!P0 LOP3.LUT R5, R53, 0x7ff00000, RZ, 0xc0, !PT ;  /* 0x7ff0000035058812 */ /* 0x000fe200078ec0ff */
[----:B------:R-:W-:-:S03]  /*9a350*/  @!P0 IMAD.MOV.U32 R62, RZ, RZ, RZ ;  /* 0x000000ffff3e8224 */ /* 0x000fc600078e00ff */
[----:B------:R-:W-:Y:S02]  /*9a360*/  @!P0 ISETP.GE.U32.AND P3, PT, R0, R5, PT ;  /* 0x000000050000820c */ /* 0x000fe40003f66070 */
[C---:B------:R-:W-:Y:S02]  /*9a370*/  SEL R5, R2.reuse, 0x63400000, !P4 ;  /* 0x6340000002057807 */ /* 0x040fe40006000000 */
[----:B------:R-:W-:Y:S01]  /*9a380*/  @!P0 SEL R3, R2, 0x63400000, !P3 ;  /* 0x6340000002038807 */ /* 0x000fe20005800000 */
[----:B0-----:R-:W-:-:S03]  /*9a390*/  DFMA R60, R56, -R54, 1 ;  /* 0x3ff00000383c742b */ /* 0x001fc60000000836 */
[----:B------:R-:W-:-:S04]  /*9a3a0*/  @!P0 LOP3.LUT R3, R3, 0x80000000, R59, 0xf8, !PT ;  /* 0x8000000003038812 */ /* 0x000fc800078ef83b */
[----:B------:R-:W-:Y:S01]  /*9a3b0*/  @!P0 LOP3.LUT R63, R3, 0x100000, RZ, 0xfc, !PT ;  /* 0x00100000033f8812 */ /* 0x000fe200078efcff */
[----:B------:R-:W-:Y:S01]  /*9a3c0*/  VIADD R3, R7, 0xffffffff ;  /* 0xffffffff07037836 */ /* 0x000fe20000000000 */
[----:B------:R-:W-:-:S08]  /*9a3d0*/  DFMA R60, R60, R60, R60 ;  /* 0x0000003c3c3c722b */ /* 0x000fd0000000003c */
[----:B------:R-:W-:Y:S01]  /*9a3e0*/  DFMA R56, R56, R60, R56 ;  /* 0x0000003c3838722b */ /* 0x000fe20000000038 */
[----:B------:R-:W-:Y:S01]  /*9a3f0*/  LOP3.LUT R61, R5, 0x800fffff, R59, 0xf8, !PT ;  /* 0x800fffff053d7812 */ /* 0x000fe200078ef83b */
[----:B------:R-:W-:-:S06]  /*9a400*/  IMAD.MOV.U32 R60, RZ, RZ, R58 ;  /* 0x000000ffff3c7224 */ /* 0x000fcc00078e003a */
[----:B------:R-:W-:Y:S02]  /*9a410*/  DFMA R64, R56, -R54, 1 ;  /* 0x3ff000003840742b */ /* 0x000fe40000000836 */
[----:B------:R-:W-:-:S06]  /*9a420*/  @!P0 DFMA R60, R60, 2, -R62 ;  /* 0x400000003c3c882b */ /* 0x000fcc000000083e */
[----:B------:R-:W-:-:S04]  /*9a430*/  DFMA R64, R56, R64, R56 ;  /* 0x000000403840722b */ /* 0x000fc80000000038 */
[----:B------:R-:W-:-:S04]  /*9a440*/  @!P0 LOP3.LUT R6, R61, 0x7ff00000, RZ, 0xc0, !PT ;  /* 0x7ff000003d068812 */ /* 0x000fc800078ec0ff */
[----:B------:R-:W-:Y:S01]  /*9a450*/  DMUL R62, R64, R60 ;  /* 0x0000003c403e7228 */ /* 0x000fe20000000000 */
[----:B------:R-:W-:-:S05]  /*9a460*/  VIADD R5, R6, 0xffffffff ;  /* 0xffffffff06057836 */ /* 0x000fca0000000000 */
[----:B------:R-:W-:Y:S02]  /*9a470*/  ISETP.GT.U32.AND P0, PT, R5, 0x7feffffe, PT ;  /* 0x7feffffe0500780c */ /* 0x000fe40003f04070 */
[----:B------:R-:W-:Y:S02]  /*9a480*/  DFMA R56, R62, -R54, R60 ;  /* 0x800000363e38722b */ /* 0x000fe4000000003c */
[----:B------:R-:W-:-:S06]  /*9a490*/  ISETP.GT.U32.OR P0, PT, R3, 0x7feffffe, P0 ;  /* 0x7feffffe0300780c */ /* 0x000fcc0000704470 */
[----:B------:R-:W-:-:S07]  /*9a4a0*/  DFMA R56, R64, R56, R62 ;  /* 0x000000384038722b */ /* 0x000fce000000003e */
        /* <DEDUP_REMOVED lines=30> */
.L_x_33669:
        /* <DEDUP_REMOVED lines=17> */
.L_x_33672:
[----:B------:R-:W-:Y:S01]  /*9a7a0*/  LOP3.LUT R3, R53, 0x80000, RZ, 0xfc, !PT ;  /* 0x0008000035037812 */ /* 0x000fe200078efcff */
[----:B------:R-:W-:-:S04]  /*9a7b0*/  IMAD.MOV.U32 R62, RZ, RZ, R52 ;  /* 0x000000ffff3e7224 */ /* 0x000fc800078e0034 */
[----:B------:R-:W-:Y:S01]  /*9a7c0*/  IMAD.MOV.U32 R63, RZ, RZ, R3 ;  /* 0x000000ffff3f7224 */ /* 0x000fe200078e0003 */
[----:B------:R-:W-:Y:S06]  /*9a7d0*/  BRA `(.L_x_33670) ;  /* 0x00000000000c7947 */ /* 0x000fec0003800000 */
.L_x_33671:
[----:B------:R-:W-:Y:S01]  /*9a7e0*/  LOP3.LUT R3, R59, 0x80000, RZ, 0xfc, !PT ;  /* 0x000800003b037812 */ /* 0x000fe200078efcff */
[----:B------:R-:W-:-:S04]  /*9a7f0*/  IMAD.MOV.U32 R62, RZ, RZ, R58 ;  /* 0x000000ffff3e7224 */ /* 0x000fc800078e003a */
[----:B------:R-:W-:-:S07]  /*9a800*/  IMAD.MOV.U32 R63, RZ, RZ, R3 ;  /* 0x000000ffff3f7224 */ /* 0x000fce00078e0003 */
.L_x_33670:
[----:B------:R-:W-:Y:S05]  /*9a810*/  BSYNC B0 ;  /* 0x0000000000007941 */ /* 0x000fea0003800000 */
.L_x_33668:
[----:B------:R-:W-:Y:S02]  /*9a820*/  IMAD.MOV.U32 R5, RZ, RZ, 0x0 ;  /* 0x00000000ff057424 */ /* 0x000fe400078e00ff */
[----:B------:R-:W-:Y:S02]  /*9a830*/  IMAD.MOV.U32 R2, RZ, RZ, R62 ;  /* 0x000000ffff027224 */ /* 0x000fe400078e003e */
[----:B------:R-:W-:Y:S01]  /*9a840*/  IMAD.MOV.U32 R3, RZ, RZ, R63 ;  /* 0x000000ffff037224 */ /* 0x000fe200078e003f */
[----:B------:R-:W-:Y:S06]  /*9a850*/  RET.REL.NODEC R4 `(_ZN2at6native29vectorized_elementwise_kernelILi2EZZZNS0_50_GLOBAL__N__2680c7bb_12_PowKernel_cu_7dd49032_316824pow_tensor_scalar_kernelERNS_18TensorIteratorBaseERKN3c106ScalarEENKUlvE_clEvENKUlvE_clEvEUlNS5_7complexIdEEE0_St5arrayIPcLm2EEEEviT0_T1_) ;  /* 0xfffff65404e87950 */ /* 0x000fec0003c3ffff */
        .type           $_ZN2at6native29vectorized_elementwise_kernelILi2EZZZNS0_50_GLOBAL__N__2680c7bb_12_PowKernel_cu_7dd49032_316824pow_tensor_scalar_kernelERNS_18TensorIteratorBaseERKN3c106ScalarEENKUlvE_clEvENKUlvE_clEvEUlNS5_7complexIdEEE0_St5arrayIPcLm2EEEEviT0_T1_$__internal_trig_reduction_slowpathd,@function
        .size           $_ZN2at6native29vectorized_elementwise_kernelILi2EZZZNS0_50_GLOBAL__N__2680c7bb_12_PowKernel_cu_7dd49032_316824pow_tensor_scalar_kernelERNS_18TensorIteratorBaseERKN3c106ScalarEENKUlvE_clEvENKUlvE_clEvEUlNS5_7complexIdEEE0_St5arrayIPcLm2EEEEviT0_T1_$__internal_trig_reduction_slowpathd,(.L_x_71521 - $_ZN2at6native29vectorized_elementwise_kernelILi2EZZZNS0_50_GLOBAL__N__2680c7bb_12_PowKernel_cu_7dd49032_316824pow_tensor_scalar_kernelERNS_18TensorIteratorBaseERKN3c106ScalarEENKUlvE_clEvENKUlvE_clEvEUlNS5_7complexIdEEE0_St5arrayIPcLm2EEEEviT0_T1_$__internal_trig_reduction_slowpathd)
$_ZN2at6native29vectorized_elementwise_kernelILi2EZZZNS0_50_GLOBAL__N__2680c7bb_12_PowKernel_cu_7dd49032_316824pow_tensor_scalar_kernelERNS_18TensorIteratorBaseERKN3c106ScalarEENKUlvE_clEvENKUlvE_clEvEUlNS5_7complexIdEEE0_St5arrayIPcLm2EEEEviT0_T1_$__internal_trig_reduction_slowpathd:
        /* <DEDUP_REMOVED lines=11> */
[C---:B------:R-:W-:Y:S02]  /*9a910*/  IADD3 R6, -R8.reuse, 0x13, RZ ;  /* 0x0000001308067810 */ /* 0x040fe40007ffe1ff */
        /* <DEDUP_REMOVED lines=16> */
.L_x_33676:
[----:B-1----:R-:W-:Y:S02]  /*9aa20*/  R2UR UR8, R56 ;  /* 0x00000000380872ca */ /* 0x002fe400000e0000 */
[----:B------:R-:W-:-:S13]  /*9aa30*/  R2UR UR9, R57 ;  /* 0x00000000390972ca */ /* 0x000fda00000e0000 */
[----:B------:R-:W2:Y:S01]  /*9aa40*/  LDG.E.64.CONSTANT R58, desc[UR8][R10.64] ;  /* 0x000000080a3a7981 */ /* 0x000ea2000c1e9b00 */
[----:B------:R-:W-:Y:S02]  /*9aa50*/  VIADD R55, R55, 0x1 ;  /* 0x0000000137377836 */ /* 0x000fe40000000000 */
[----:B--2---:R-:W-:-:S04]  /*9aa60*/  IMAD.WIDE.U32 R60, P1, R58, R5, R60 ;  /* 0x000000053a3c7225 */ /* 0x004fc8000782003c */
[----:B------:R-:W-:Y:S02]  /*9aa70*/  IMAD R4, R58, R2, RZ ;  /* 0x000000023a047224 */ /* 0x000fe400078e02ff */
[CC--:B------:R-:W-:Y:S02]  /*9aa80*/  IMAD R3, R59.reuse, R5.reuse, RZ ;  /* 0x000000053b037224 */ /* 0x0c0fe400078e02ff */
[----:B------:R-:W-:Y:S01]  /*9aa90*/  IMAD.HI.U32 R53, R59, R5, RZ ;  /* 0x000000053b357227 */ /* 0x000fe200078e00ff */
[----:B------:R-:W-:-:S04]  /*9aaa0*/  IADD3 R4, P3, R4, R61, RZ ;  /* 0x0000003d04047210 */ /* 0x000fc80007f7e0ff */
[----:B------:R-:W-:Y:S01]  /*9aab0*/  IADD3 R61, P4, R3, R4, RZ ;  /* 0x00000004033d7210 */ /* 0x000fe20007f9e0ff */
[----:B------:R-:W-:-:S04]  /*9aac0*/  IMAD.HI.U32 R3, R58, R2, RZ ;  /* 0x000000023a037227 */ /* 0x000fc800078e00ff */
[----:B------:R-:W-:Y:S01]  /*9aad0*/  IMAD.X R4, RZ, RZ, R3, P1 ;  /* 0x000000ffff047224 */ /* 0x000fe200008e0603 */
[----:B------:R0:W-:Y:S01]  /*9aae0*/  STL.64 [R52], R60 ;  /* 0x0000003c34007387 */ /* 0x0001e20000100a00 */
[----:B------:R-:W-:-:S03]  /*9aaf0*/  IMAD.HI.U32 R3, R59, R2, RZ ;  /* 0x000000023b037227 */ /* 0x000fc600078e00ff */
        /* <DEDUP_REMOVED lines=12> */
.L_x_33675:
[----:B------:R-:W-:Y:S05]  /*9abc0*/  BSYNC B0 ;  /* 0x0000000000007941 */ /* 0x000fea0003800000 */
.L_x_33674:
[----:B------:R-:W-:-:S04]  /*9abd0*/  IMAD.IADD R8, R55, 0x1, -R8 ;  /* 0x0000000137087824 */ /* 0x000fc800078e0a08 */
[----:B------:R-:W-:-:S05]  /*9abe0*/  IMAD R54, R8, 0x8, R1 ;  /* 0x0000000808367824 */ /* 0x000fca00078e0201 */
[----:B------:R0:W-:Y:S04]  /*9abf0*/  STL.64 [R54], R60 ;  /* 0x0000003c36007387 */ /* 0x0001e80000100a00 */
[----:B------:R-:W2:Y:S04]  /*9ac00*/  LDL.64 R2, [R1+0x10] ;  /* 0x0000100001027983 */ /* 0x000ea80000100a00 */
[----:B------:R-:W3:Y:S04]  /*9ac10*/  @P0 LDL.64 R56, [R1+0x8] ;  /* 0x0000080001380983 */ /* 0x000ee80000100a00 */
[----:B------:R-:W4:Y:S01]  /*9ac20*/  LDL.64 R4, [R1+0x18] ;  /* 0x0000180001047983 */ /* 0x000f220000100a00 */
[----:B------:R-:W-:Y:S01]  /*9ac30*/  @P0 IADD3 R52, -R9, 0x40, RZ ;  /* 0x0000004009340810 */ /* 0x000fe20007ffe1ff */
[----:B------:R-:W-:Y:S01]  /*9ac40*/  IMAD.MOV.U32 R55, RZ, RZ, RZ ;  /* 0x000000ffff377224 */ /* 0x000fe200078e00ff */
[----:B------:R-:W-:Y:S01]  /*9ac50*/  UMOV UR4, URZ ;  /* 0x0000003f00047c82 */ /* 0x000fe20008000000 */
[----:B--2---:R-:W-:-:S02]  /*9ac60*/  @P0 SHF.L.U32 R10, R2, R9, RZ ;  /* 0x00000009020a0219 */ /* 0x004fc400000006ff */
[-C--:B------:R-:W-:Y:S02]  /*9ac70*/  @P0 SHF.R.U64 R6, R2, R52.reuse, R3 ;  /* 0x0000003402060219 */ /* 0x080fe40000001203 */
[----:B---3--:R-:W-:Y:S02]  /*9ac80*/  @P0 SHF.R.U64 R53, R56, R52, R57 ;  /* 0x0000003438350219 */ /* 0x008fe40000001239 */
[-C--:B------:R-:W-:Y:S02]  /*9ac90*/  @P0 SHF.L.U64.HI R8, R2, R9.reuse, R3 ;  /* 0x0000000902080219 */ /* 0x080fe40000010203 */
[----:B------:R-:W-:Y:S02]  /*9aca0*/  @P0 LOP3.LUT R2, R53, R10, RZ, 0xfc, !PT ;  /* 0x0000000a35020212 */ /* 0x000fe400078efcff */
[----:B------:R-:W-:Y:S02]  /*9acb0*/  @P0 SHF.R.U32.HI R11, RZ, R52, R57 ;  /* 0x00000034ff0b0219 */ /* 0x000fe40000011639 */
[----:B----4-:R-:W-:-:S02]  /*9acc0*/  @P0 SHF.L.U32 R53, R4, R9, RZ ;  /* 0x0000000904350219 */ /* 0x010fc400000006ff */
[----:B------:R-:W-:Y:S02]  /*9acd0*/  @P0 SHF.R.U32.HI R52, RZ, R52, R3 ;  /* 0x00000034ff340219 */ /* 0x000fe40000011603 */
[----:B------:R-:W-:Y:S02]  /*9ace0*/  @P0 SHF.L.U64.HI R9, R4, R9, R5 ;  /* 0x0000000904090219 */ /* 0x000fe40000010205 */
[----:B------:R-:W-:Y:S02]  /*9acf0*/  @P0 LOP3.LUT R3, R11, R8, RZ, 0xfc, !PT ;  /* 0x000000080b030212 */ /* 0x000fe400078efcff */
        /* <DEDUP_REMOVED lines=22> */
[----:B------:R-:W-:-:S03]  /*9ae60*/  @P0 IMAD.MOV R2, RZ, RZ, -R2 ;  /* 0x000000ffff020224 */ /* 0x000fc600078e0a02 */
[----:B------:R-:W1:Y:S02]  /*9ae70*/  FLO.U32 R8, R52 ;  /* 0x0000003400087300 */ /* 0x000e6400000e0000 */
[C---:B-1----:R-:W-:Y:S02]  /*9ae80*/  IADD3 R10, -R8.reuse, 0x1f, RZ ;  /* 0x0000001f080a7810 */ /* 0x042fe40007ffe1ff */
[----:B------:R-:W-:-:S03]  /*9ae90*/  IADD3 R8, -R8, 0x3f, RZ ;  /* 0x0000003f08087810 */ /* 0x000fc60007ffe1ff */
[----:B------:R-:W-:-:S05]  /*9aea0*/  @P1 IMAD.MOV R8, RZ, RZ, R10 ;  /* 0x000000ffff081224 */ /* 0x000fca00078e020a */
[C---:B------:R-:W-:Y:S02]  /*9aeb0*/  ISETP.NE.U32.AND P1, PT, R8.reuse, RZ, PT ;  /* 0x000000ff0800720c */ /* 0x040fe40003f25070 */
[----:B------:R-:W-:Y:S02]  /*9aec0*/  IADD3 R10, -R8, 0x40, RZ ;  /* 0x00000040080a7810 */ /* 0x000fe40007ffe1ff */
[----:B------:R-:W-:Y:S02]  /*9aed0*/  ISETP.NE.AND.EX P1, PT, RZ, RZ, PT, P1 ;  /* 0x000000ffff00720c */ /* 0x000fe40003f25310 */
[C---:B------:R-:W-:Y:S02]  /*9aee0*/  SHF.L.U32 R6, R9.reuse, R8, RZ ;  /* 0x0000000809067219 */ /* 0x040fe400000006ff */
[----:B------:R-:W-:Y:S02]  /*9aef0*/  SHF.R.U64 R53, R2, R10, R11 ;  /* 0x0000000a02357219 */ /* 0x000fe4000000120b */
[----:B------:R-:W-:-:S02]  /*9af00*/  SHF.L.U64.HI R2, R9, R8, R4 ;  /* 0x0000000809027219 */ /* 0x000fc40000010204 */
[----:B------:R-:W-:-:S05]  /*9af10*/  SHF.R.U32.HI R11, RZ, R10, R11 ;  /* 0x0000000aff0b7219 */ /* 0x000fca000001160b */
[----:B------:R-:W-:Y:S02]  /*9af20*/  @P1 LOP3.LUT R9, R53, R6, RZ, 0xfc, !PT ;  /* 0x0000000635091212 */ /* 0x000fe400078efcff */
[----:B------:R-:W-:Y:S02]  /*9af30*/  @P1 LOP3.LUT R4, R11, R2, RZ, 0xfc, !PT ;  /* 0x000000020b041212 */ /* 0x000fe400078efcff */
[----:B------:R-:W-:Y:S01]  /*9af40*/  LOP3.LUT R6, R3, 0x1, RZ, 0xc0, !PT ;  /* 0x0000000103067812 */ /* 0x000fe200078ec0ff */
[----:B------:R-:W-:-:S03]  /*9af50*/  IMAD.WIDE.U32 R52, R9, 0x2168c235, RZ ;  /* 0x2168c23509347825 */ /* 0x000fc600078e00ff */
[----:B------:R-:W-:Y:S01]  /*9af60*/  LEA.HI R5, R5, R6, RZ, 0x2 ;  /* 0x0000000605057211 */ /* 0x000fe200078f10ff */
[----:B0-----:R-:W-:Y:S01]  /*9af70*/  IMAD.MOV.U32 R54, RZ, RZ, R53 ;  /* 0x000000ffff367224 */ /* 0x001fe200078e0035 */
[----:B------:R-:W-:Y:S01]  /*9af80*/  IADD3 RZ, P1, R52, R52, RZ ;  /* 0x0000003434ff7210 */ /* 0x000fe20007f3e0ff */
[----:B------:R-:W-:-:S04]  /*9af90*/  IMAD.HI.U32 R2, R4, -0x36f0255e, RZ ;  /* 0xc90fdaa204027827 */ /* 0x000fc800078e00ff */
[----:B------:R-:W-:-:S04]  /*9afa0*/  IMAD.WIDE.U32 R54, R9, -0x36f0255e, R54 ;  /* 0xc90fdaa209367825 */ /* 0x000fc800078e0036 */
[C---:B------:R-:W-:Y:S02]  /*9afb0*/  IMAD R11, R4.reuse, -0x36f0255e, RZ ;  /* 0xc90fdaa2040b7824 */ /* 0x040fe400078e02ff */
[----:B------:R-:W-:-:S04]  /*9afc0*/  IMAD.WIDE.U32 R54, P3, R4, 0x2168c235, R54 ;  /* 0x2168c23504367825 */ /* 0x000fc80007860036 */
[----:B------:R-:W-:Y:S01]  /*9afd0*/  IMAD.X R2, RZ, RZ, R2, P3 ;  /* 0x000000ffff027224 */ /* 0x000fe200018e0602 */
[----:B------:R-:W-:Y:S02]  /*9afe0*/  IADD3 R11, P3, R11, R55, RZ ;  /* 0x000000370b0b7210 */ /* 0x000fe40007f7e0ff */
[----:B------:R-:W-:Y:S02]  /*9aff0*/  IADD3.X RZ, P1, R54, R54, RZ, P1, !PT ;  /* 0x0000003636ff7210 */ /* 0x000fe40000f3e4ff */
[C---:B------:R-:W-:Y:S01]  /*9b000*/  ISETP.GT.U32.AND P4, PT, R11.reuse, RZ, PT ;  /* 0x000000ff0b00720c */ /* 0x040fe20003f84070 */
[----:B------:R-:W-:Y:S01]  /*9b010*/  IMAD.X R9, RZ, RZ, R2, P3 ;  /* 0x000000ffff097224 */ /* 0x000fe200018e0602 */
[----:B------:R-:W-:-:S04]  /*9b020*/  IADD3.X R4, P3, R11, R11, RZ, P1, !PT ;  /* 0x0000000b0b047210 */ /* 0x000fc80000f7e4ff */
[C---:B------:R-:W-:Y:S01]  /*9b030*/  ISETP.GT.AND.EX P1, PT, R9.reuse, RZ, PT, P4 ;  /* 0x000000ff0900720c */ /* 0x040fe20003f24340 */
[----:B------:R-:W-:Y:S01]  /*9b040*/  IMAD.X R2, R9, 0x1, R9, P3 ;  /* 0x0000000109027824 */ /* 0x000fe200018e0609 */
[----:B------:R-:W-:Y:S02]  /*9b050*/  LOP3.LUT P4, R7, R7, 0x80000000, RZ, 0xc0, !PT ;  /* 0x8000000007077812 */ /* 0x000fe4000788c0ff */
[----:B------:R-:W-:Y:S02]  /*9b060*/  SEL R4, R4, R11, P1 ;  /* 0x0000000b04047207 */ /* 0x000fe40000800000 */
[----:B------:R-:W-:Y:S02]  /*9b070*/  SEL R2, R2, R9, P1 ;  /* 0x0000000902027207 */ /* 0x000fe40000800000 */
[----:B------:R-:W-:Y:S02]  /*9b080*/  IADD3 R9, P3, R4, 0x1, RZ ;  /* 0x0000000104097810 */ /* 0x000fe40007f7e0ff */
[----:B------:R-:W-:-:S03]  /*9b090*/  @P0 LOP3.LUT R7, R7, 0x80000000, RZ, 0x3c, !PT ;  /* 0x8000000007070812 */ /* 0x000fc600078e3cff */
[----:B------:R-:W-:Y:S02]  /*9b0a0*/  IMAD.X R2, RZ, RZ, R2, P3 ;  /* 0x000000ffff027224 */ /* 0x000fe400018e0602 */
[----:B------:R-:W-:-:S03]  /*9b0b0*/  @P4 IMAD.MOV R5, RZ, RZ, -R5 ;  /* 0x000000ffff054224 */ /* 0x000fc600078e0a05 */
[----:B------:R-:W-:-:S04]  /*9b0c0*/  SHF.R.U64 R9, R9, 0xa, R2 ;  /* 0x0000000a09097819 */ /* 0x000fc80000001202 */
[----:B------:R-:W-:Y:S02]  /*9b0d0*/  IADD3 R11, P3, R9, 0x1, RZ ;  /* 0x00000001090b7810 */ /* 0x000fe40007f7e0ff */
[----:B------:R-:W-:Y:S02]  /*9b0e0*/  SEL R9, RZ, 0x1, !P1 ;  /* 0x00000001ff097807 */ /* 0x000fe40004800000 */
[----:B------:R-:W-:-:S03]  /*9b0f0*/  LEA.HI.X R2, R2, RZ, RZ, 0x16, P3 ;  /* 0x000000ff02027211 */ /* 0x000fc600018fb4ff */
[----:B------:R-:W-:Y:S01]  /*9b100*/  IMAD.IADD R9, R9, 0x1, R8 ;  /* 0x0000000109097824 */ /* 0x000fe200078e0208 */
[--C-:B------:R-:W-:Y:S02]  /*9b110*/  SHF.R.U64 R11, R11, 0x1, R2.reuse ;  /* 0x000000010b0b7819 */ /* 0x100fe40000001202 */
[----:B------:R-:W-:Y:S01]  /*9b120*/  SHF.R.U32.HI R2, RZ, 0x1, R2 ;  /* 0x00000001ff027819 */ /* 0x000fe20000011602 */
[----:B------:R-:W-:Y:S01]  /*9b130*/  IMAD.SHL.U32 R9, R9, 0x100000, RZ ;  /* 0x0010000009097824 */ /* 0x000fe200078e00ff */
[----:B------:R-:W-:-:S04]  /*9b140*/  IADD3 R4, P3, P1, R11, -UR4, RZ ;  /* 0x800000040b047c10 */ /* 0x000fc8000f97e0ff */
[----:B------:R-:W-:-:S04]  /*9b150*/  IADD3.X R2, R2, 0x3fe00000, ~R9, P3, P1 ;  /* 0x3fe0000002027810 */ /* 0x000fc80001fe2c09 */
[----:B------:R-:W-:-:S07]  /*9b160*/  LOP3.LUT R7, R2, R7, RZ, 0xfc, !PT ;  /* 0x0000000702077212 */ /* 0x000fce00078efcff */
.L_x_33673:
[----:B------:R-:W-:Y:S02]  /*9b170*/  IMAD.MOV.U32 R2, RZ, RZ, R0 ;  /* 0x000000ffff027224 */ /* 0x000fe400078e0000 */
[----:B------:R-:W-:Y:S02]  /*9b180*/  IMAD.MOV.U32 R3, RZ, RZ, 0x0 ;  /* 0x00000000ff037424 */ /* 0x000fe400078e00ff */
[----:B------:R-:W-:Y:S02]  /*9b190*/  IMAD.MOV.U32 R6, RZ, RZ, R4 ;  /* 0x000000ffff067224 */ /* 0x000fe400078e0004 */
[----:B------:R-:W-:Y:S05]  /*9b1a0*/  RET.REL.NODEC R2 `(_ZN2at6native29vectorized_elementwise_kernelILi2EZZZNS0_50_GLOBAL__N__2680c7bb_12_PowKernel_cu_7dd49032_316824pow_tensor_scalar_kernelERNS_18TensorIteratorBaseERKN3c106ScalarEENKUlvE_clEvENKUlvE_clEvEUlNS5_7complexIdEEE0_St5arrayIPcLm2EEEEviT0_T1_) ;  /* 0xfffff64c02947950 */ /* 0x000fea0003c3ffff */
.L_x_33677:
        /* <DEDUP_REMOVED lines=13> */
.L_x_71521:


//--------------------- .text._ZN2at6native29vectorized_elementwise_kernelILi4EZZZNS0_50_GLOBAL__N__2680c7bb_12_PowKernel_cu_7dd49032_316824pow_tensor_scalar_kernelERNS_18TensorIteratorBaseERKN3c106ScalarEENKUlvE_clEvENKUlvE_clEvEUlNS5_7complexIdEEE0_St5arrayIPcLm2EEEEviT0_T1_ --------------------------
	.section	.text._ZN2at6native29vectorized_elementwise_kernelILi4EZZZNS0_50_GLOBAL__N__2680c7bb_12_PowKernel_cu_7dd49032_316824pow_tensor_scalar_kernelERNS_18TensorIteratorBaseERKN3c106ScalarEENKUlvE_clEvENKUlvE_clEvEUlNS5_7complexIdEEE0_St5arrayIPcLm2EEEEviT0_T1_,"ax",@progbits
	.align	128
        .global         _ZN2at6native29vectorized_elementwise_kernelILi4EZZZNS0_50_GLOBAL__N__2680c7bb_12_PowKernel_cu_7dd49032_316824pow_tensor_scalar_kernelERNS_18TensorIteratorBaseERKN3c106ScalarEENKUlvE_clEvENKUlvE_clEvEUlNS5_7complexIdEEE0_St5arrayIPcLm2EEEEviT0_T1_
        .type           _ZN2at6native29vectorized_elementwise_kernelILi4EZZZNS0_50_GLOBAL__N__2680c7bb_12_PowKernel_cu_7dd49032_316824pow_tensor_scalar_kernelERNS_18TensorIteratorBaseERKN3c106ScalarEENKUlvE_clEvENKUlvE_clEvEUlNS5_7complexIdEEE0_St5arrayIPcLm2EEEEviT0_T1_,@function
        .size           _ZN2at6native29vectorized_elementwise_kernelILi4EZZZNS0_50_GLOBAL__N__2680c7bb_12_PowKernel_cu_7dd49032_316824pow_tensor_scalar_kernelERNS_18TensorIteratorBaseERKN3c106ScalarEENKUlvE_clEvENKUlvE_clEvEUlNS5_7complexIdEEE0_St5arrayIPcLm2EEEEviT0_T1_,(.L_x_71523 - _ZN2at6native29vectorized_elementwise_kernelILi4EZZZNS0_50_GLOBAL__N__2680c7bb_12_PowKernel_cu_7dd49032_316824pow_tensor_scalar_kernelERNS_18TensorIteratorBaseERKN3c106ScalarEENKUlvE_clEvENKUlvE_clEvEUlNS5_7complexIdEEE0_St5arrayIPcLm2EEEEviT0_T1_)
        .other          _ZN2at6native29vectorized_elementwise_kernelILi4EZZZNS0_50_GLOBAL__N__2680c7bb_12_PowKernel_cu_7dd49032_316824pow_tensor_scalar_kernelERNS_18TensorIteratorBaseERKN3c106ScalarEENKUlvE_clEvENKUlvE_clEvEUlNS5_7complexIdEEE0_St5arrayIPcLm2EEEEviT0_T1_,@"STO_CUDA_ENTRY STV_DEFAULT"
_ZN2at6native29vectorized_elementwise_kernelILi4EZZZNS0_50_GLOBAL__N__2680c7bb_12_PowKernel_cu_7dd49032_316824pow_tensor_scalar_kernelERNS_18TensorIteratorBaseERKN3c106ScalarEENKUlvE_clEvENKUlvE_clEvEUlNS5_7complexIdEEE0_St5arrayIPcLm2EEEEviT0_T1_:
.text._ZN2at6native29vectorized_elementwise_kernelILi4EZZZNS0_50_GLOBAL__N__2680c7bb_12_PowKernel_cu_7dd49032_316824pow_tensor_scalar_kernelERNS_18TensorIteratorBaseERKN3c106ScalarEENKUlvE_clEvENKUlvE_clEvEUlNS5_7complexIdEEE0_St5arrayIPcLm2EEEEviT0_T1_:
        /* <DEDUP_REMOVED lines=140> */
.L_x_33686:
        /* <DEDUP_REMOVED lines=21> */
[----:B-----5:R-:W-:Y:S05]  /*0a10*/  CALL.REL.NOINC `($__internal_75_$__cuda_sm20_div_rn_f64_full) ;  /* 0x00000994005c7944 */ /* 0x020fea0003c00000 */
.L_x_33689:
[----:B------:R-:W-:Y:S05]  /*0a20*/  BSYNC B3 ;  /* 0x0000000000037941 */ /* 0x000fea0003800000 */
.L_x_33688:
        /* <DEDUP_REMOVED lines=29> */
.L_x_33687:
[----:B------:R-:W-:Y:S05]  /*0c00*/  BSYNC B2 ;  /* 0x0000000000027941 */ /* 0x000fea0003800000 */
.L_x_33685:
        /* <DEDUP_REMOVED lines=21> */
.L_x_33691:
[----:B------:R-:W-:Y:S05]  /*0d60*/  BSYNC B2 ;  /* 0x0000000000027941 */ /* 0x000fea0003800000 */
.L_x_33690:
        /* <DEDUP_REMOVED lines=82> */
.L_x_33693:
[----:B------:R-:W-:-:S04]  /*1290*/  ISETP.GE.AND P0, PT, R9, RZ, PT ;  /* 0x000000ff0900720c */ /* 0x000fc80003f06270 */
[----:B------:R-:W-:Y:S02]  /*12a0*/  FSEL R2, RZ, 3.37028055040000000000e+12, P0 ;  /* 0x54442d18ff027808 */ /* 0x000fe40000000000 */
[----:B------:R-:W-:-:S07]  /*12b0*/  FSEL R3, RZ, 2.1426990032196044922, P0 ;  /* 0x400921fbff037808 */ /* 0x000fce0000000000 */
.L_x_33694:
[----:B------:R-:W-:Y:S05]  /*12c0*/  BSYNC B0 ;  /* 0x0000000000007941 */ /* 0x000fea0003800000 */
.L_x_33692:
[----:B------:R-:W-:Y:S01]  /*12d0*/  DADD R8, |R8|, |R10| ;  /* 0x0000000008087229 */ /* 0x000fe2000000060a */
[----:B------:R-:W-:Y:S01]  /*12e0*/  LOP3.LUT R11, R3, 0x80000000, R11, 0xb8, !PT ;  /* 0x80000000030b7812 */ /* 0x000fe200078eb80b */
[----:B------:R-:W-:-:S06]  /*12f0*/  DMUL R24, R24, 0.5 ;  /* 0x3fe0000018187828 */ /* 0x000fcc0000000000 */
[----:B------:R-:W-:-:S06]  /*1300*/  DSETP.GTU.AND P0, PT, |R8|, +INF , PT ;  /* 0x7ff000000800742a */ /* 0x000fcc0003f0c200 */
[----:B------:R-:W-:Y:S02]  /*1310*/  FSEL R2, R8, R2, P0 ;  /* 0x0000000208027208 */ /* 0x000fe40000000000 */
[----:B------:R-:W-:Y:S01]  /*1320*/  FSEL R3, R9, R11, P0 ;  /* 0x0000000b09037208 */ /* 0x000fe20000000000 */
[----:B------:R-:W-:Y:S06]  /*1330*/  BRA `(.L_x_33695) ;  /* 0x0000006400347947 */ /* 0x000fec0003800000 */
.L_x_33684:
        /* <DEDUP_REMOVED lines=99> */
.L_x_33698:
[----:B------:R-:W-:Y:S05]  /*1970*/  BSYNC B0 ;  /* 0x0000000000007941 */ /* 0x000fea0003800000 */
.L_x_33697:
[----:B------:R-:W-:Y:S04]  /*1980*/  BSSY B2, `(.L_x_33699) ;  /* 0x0000008000027945 */ /* 0x000fe80003800000 */
[----:B------:R-:W-:Y:S05]  /*1990*/  @P4 BRA P5, `(.L_x_33700) ;  /* 0x0000000000184947 */ /* 0x000fea0002800000 */
[----:B------:R-:W-:Y:S01]  /*19a0*/  IMAD.MOV.U32 R0, RZ, RZ, R26 ;  /* 0x000000ffff007224 */ /* 0x000fe200078e001a */
[----:B------:R-:W-:Y:S01]  /*19b0*/  MOV R4, 0x1a00 ;  /* 0x00001a0000047802 */ /* 0x000fe20000000f00 */
[----:B------:R-:W-:Y:S02]  /*19c0*/  IMAD.MOV.U32 R5, RZ, RZ, R27 ;  /* 0x000000ffff057224 */ /* 0x000fe400078e001b */
[----:B------:R-:W-:Y:S02]  /*19d0*/  IMAD.MOV.U32 R2, RZ, RZ, R46 ;  /* 0x000000ffff027224 */ /* 0x000fe400078e002e */
[----:B------:R-:W-:-:S07]  /*19e0*/  IMAD.MOV.U32 R3, RZ, RZ, R47 ;  /* 0x000000ffff037224 */ /* 0x000fce00078e002f */
[----:B-----5:R-:W-:Y:S05]  /*19f0*/  CALL.REL.NOINC `($__internal_75_$__cuda_sm20_div_rn_f64_full) ;  /* 0x0000098400647944 */ /* 0x020fea0003c00000 */
.L_x_33700:
[----:B------:R-:W-:Y:S05]  /*1a00*/  BSYNC B2 ;  /* 0x0000000000027941 */ /* 0x000fea0003800000 */
.L_x_33699:
        /* <DEDUP_REMOVED lines=82> */
.L_x_33702:
[----:B------:R-:W-:-:S04]  /*1f30*/  ISETP.GE.AND P0, PT, R9, RZ, PT ;  /* 0x000000ff0900720c */ /* 0x000fc80003f06270 */
[----:B------:R-:W-:Y:S02]  /*1f40*/  FSEL R2, RZ, 3.37028055040000000000e+12, P0 ;  /* 0x54442d18ff027808 */ /* 0x000fe40000000000 */
[----:B------:R-:W-:-:S07]  /*1f50*/  FSEL R3, RZ, 2.1426990032196044922, P0 ;  /* 0x400921fbff037808 */ /* 0x000fce0000000000 */
.L_x_33703:
[----:B------:R-:W-:Y:S05]  /*1f60*/  BSYNC B0 ;  /* 0x0000000000007941 */ /* 0x000fea0003800000 */
.L_x_33701:
[----:B------:R-:W-:Y:S01]  /*1f70*/  DADD R8, |R8|, |R10| ;  /* 0x0000000008087229 */ /* 0x000fe2000000060a */
[----:B------:R-:W-:Y:S01]  /*1f80*/  LOP3.LUT R11, R3, 0x80000000, R11, 0xb8, !PT ;  /* 0x80000000030b7812 */ /* 0x000fe200078eb80b */
[----:B------:R-:W-:-:S06]  /*1f90*/  DMUL R24, R24, 0.5 ;  /* 0x3fe0000018187828 */ /* 0x000fcc0000000000 */
[----:B------:R-:W-:-:S06]  /*1fa0*/  DSETP.GTU.AND P0, PT, |R8|, +INF , PT ;  /* 0x7ff000000800742a */ /* 0x000fcc0003f0c200 */
[----:B------:R-:W-:Y:S02]  /*1fb0*/  FSEL R2, R8, R2, P0 ;  /* 0x0000000208027208 */ /* 0x000fe40000000000 */
[----:B------:R-:W-:Y:S01]  /*1fc0*/  FSEL R3, R9, R11, P0 ;  /* 0x0000000b09037208 */ /* 0x000fe20000000000 */
[----:B------:R-:W-:Y:S06]  /*1fd0*/  BRA `(.L_x_33695) ;  /* 0x00000058000c7947 */ /* 0x000fec0003800000 */
.L_x_33696:
        /* <DEDUP_REMOVED lines=29> */
.L_x_33705:
        /* <DEDUP_REMOVED lines=68> */
[----:B------:R-:W-:Y:S01]  /*25f0*/  IMAD.MOV.U32 R60, RZ, RZ, R0 ;  /* 0x000000ffff3c7224 */ /* 0x000fe200078e0000 */
[----:B------:R-:W-:Y:S06]  /*2600*/  @P0 BRA `(.L_x_33705) ;  /* 0xfffffff800e80947 */ /* 0x000fec000383ffff */
[----:B------:R-:W-:Y:S05]  /*2610*/  BSYNC B0 ;  /* 0x0000000000007941 */ /* 0x000fea0003800000 */
.L_x_33704:
        /* <DEDUP_REMOVED lines=97> */
.L_x_33707:
        /* <DEDUP_REMOVED lines=22> */
.L_x_33710:
[----:B------:R-:W-:Y:S05]  /*2d90*/  BSYNC B3 ;  /* 0x0000000000037941 */ /* 0x000fea0003800000 */
.L_x_33709:
        /* <DEDUP_REMOVED lines=29> */
.L_x_33708:
[----:B------:R-:W-:Y:S05]  /*2f70*/  BSYNC B2 ;  /* 0x0000000000027941 */ /* 0x000fea0003800000 */
.L_x_33706:
        /* <DEDUP_REMOVED lines=21> */
.L_x_33712:
[----:B------:R-:W-:Y:S05]  /*30d0*/  BSYNC B2 ;  /* 0x0000000000027941 */ /* 0x000fea0003800000 */
.L_x_33711:
        /* <DEDUP_REMOVED lines=82> */
.L_x_33714:
[----:B------:R-:W-:-:S04]  /*3600*/  ISETP.GE.AND P0, PT, R9, RZ, PT ;  /* 0x000000ff0900720c */ /* 0x000fc80003f06270 */
[----:B------:R-:W-:Y:S02]  /*3610*/  FSEL R2, RZ, 3.37028055040000000000e+12, P0 ;  /* 0x54442d18ff027808 */ /* 0x000fe40000000000 */
[----:B------:R-:W-:-:S07]  /*3620*/  FSEL R3, RZ, 2.1426990032196044922, P0 ;  /* 0x400921fbff037808 */ /* 0x000fce0000000000 */
.L_x_33715:
[----:B------:R-:W-:Y:S05]  /*3630*/  BSYNC B0 ;  /* 0x0000000000007941 */ /* 0x000fea0003800000 */
.L_x_33713:
[----:B------:R-:W-:Y:S01]  /*3640*/  DADD R8, |R8|, |R10| ;  /* 0x0000000008087229 */ /* 0x000fe2000000060a */
[----:B------:R-:W-:Y:S01]  /*3650*/  LOP3.LUT R11, R3, 0x80000000, R11, 0xb8, !PT ;  /* 0x80000000030b7812 */ /* 0x000fe200078eb80b */
[----:B------:R-:W-:-:S06]  /*3660*/  DMUL R24, R24, 0.5 ;  /* 0x3fe0000018187828 */ /* 0x000fcc0000000000 */
[----:B------:R-:W-:-:S06]  /*3670*/  DSETP.GTU.AND P0, PT, |R8|, +INF , PT ;  /* 0x7ff000000800742a */ /* 0x000fcc0003f0c200 */
[----:B------:R-:W-:Y:S02]  /*3680*/  FSEL R2, R8, R2, P0 ;  /* 0x0000000208027208 */ /* 0x000fe40000000000 */
[----:B------:R-:W-:Y:S01]  /*3690*/  FSEL R3, R9, R11, P0 ;  /* 0x0000000b09037208 */ /* 0x000fe20000000000 */
[----:B------:R-:W-:Y:S06]  /*36a0*/  BRA `(.L_x_33695) ;  /* 0x0000004000587947 */ /* 0x000fec0003800000 */
.L_x_33683:
        /* <DEDUP_REMOVED lines=135> */
.L_x_33717:
[----:B------:R-:W-:Y:S05]  /*3f20*/  BSYNC B0 ;  /* 0x0000000000007941 */ /* 0x000fea0003800000 */
.L_x_33716:
        /* <DEDUP_REMOVED lines=8> */
.L_x_33719:
[----:B------:R-:W-:Y:S05]  /*3fb0*/  BSYNC B2 ;  /* 0x0000000000027941 */ /* 0x000fea0003800000 */
.L_x_33718:
        /* <DEDUP_REMOVED lines=82> */
.L_x_33721:
[----:B------:R-:W-:-:S04]  /*44e0*/  ISETP.GE.AND P0, PT, R9, RZ, PT ;  /* 0x000000ff0900720c */ /* 0x000fc80003f06270 */
[----:B------:R-:W-:Y:S02]  /*44f0*/  FSEL R2, RZ, 3.37028055040000000000e+12, P0 ;  /* 0x54442d18ff027808 */ /* 0x000fe40000000000 */
[----:B------:R-:W-:-:S07]  /*4500*/  FSEL R3, RZ, 2.1426990032196044922, P0 ;  /* 0x400921fbff037808 */ /* 0x000fce0000000000 */
.L_x_33722:
[----:B------:R-:W-:Y:S05]  /*4510*/  BSYNC B0 ;  /* 0x0000000000007941 */ /* 0x000fea0003800000 */
.L_x_33720:
[----:B------:R-:W-:Y:S01]  /*4520*/  DADD R8, |R8|, |R10| ;  /* 0x0000000008087229 */ /* 0x000fe2000000060a */
[----:B------:R-:W-:-:S07]  /*4530*/  LOP3.LUT R11, R3, 0x80000000, R11, 0xb8, !PT ;  /* 0x80000000030b7812 */ /* 0x000fce00078eb80b */
[----:B------:R-:W-:-:S06]  /*4540*/  DSETP.GTU.AND P0, PT, |R8|, +INF , PT ;  /* 0x7ff000000800742a */ /* 0x000fcc0003f0c200 */
[----:B------:R-:W-:Y:S02]  /*4550*/  FSEL R2, R8, R2, P0 ;  /* 0x0000000208027208 */ /* 0x000fe40000000000 */
[----:B------:R-:W-:Y:S01]  /*4560*/  FSEL R3, R9, R11, P0 ;  /* 0x0000000b09037208 */ /* 0x000fe20000000000 */
[----:B------:R-:W-:Y:S06]  /*4570*/  BRA `(.L_x_33695) ;  /* 0x0000003000a47947 */ /* 0x000fec0003800000 */
.L_x_33682:
        /* <DEDUP_REMOVED lines=90> */
.L_x_33725:
        /* <DEDUP_REMOVED lines=22> */
.L_x_33728:
[----:B------:R-:W-:Y:S05]  /*4c80*/  BSYNC B3 ;  /* 0x0000000000037941 */ /* 0x000fea0003800000 */
.L_x_33727:
        /* <DEDUP_REMOVED lines=29> */
.L_x_33726:
[----:B------:R-:W-:Y:S05]  /*4e60*/  BSYNC B2 ;  /* 0x0000000000027941 */ /* 0x000fea0003800000 */
.L_x_33724:
        /* <DEDUP_REMOVED lines=83> */
.L_x_33723:
        /* <DEDUP_REMOVED lines=85> */
.L_x_33681:
        /* <DEDUP_REMOVED lines=22> */
[----:B-----5:R-:W-:Y:S05]  /*5a50*/  CALL.REL.NOINC `($__internal_75_$__cuda_sm20_div_rn_f64_full) ;  /* 0x00000944004c7944 */ /* 0x020fea0003c00000 */
.L_x_33730:
[----:B------:R-:W-:Y:S05]  /*5a60*/  BSYNC B2 ;  /* 0x0000000000027941 */ /* 0x000fea0003800000 */
.L_x_33729:
        /* <DEDUP_REMOVED lines=24> */
[----:B------:R-:W-:Y:S02]  /*5bf0*/  IMAD.MOV.U32 R4, RZ, RZ, R2 ;  /* 0x000000ffff047224 */ /* 0x000fe400078e0002 */
[----:B------:R-:W-:-:S07]  /*5c00*/  IMAD.MOV.U32 R5, RZ, RZ, R3 ;  /* 0x000000ffff057224 */ /* 0x000fce00078e0003 */
.L_x_33732:
[----:B------:R-:W-:Y:S05]  /*5c10*/  BSYNC B2 ;  /* 0x0000000000027941 */ /* 0x000fea0003800000 */
.L_x_33731:
        /* <DEDUP_REMOVED lines=136> */
.L_x_33734:
[----:B------:R-:W-:Y:S05]  /*64a0*/  BSYNC B0 ;  /* 0x0000000000007941 */ /* 0x000fea0003800000 */
.L_x_33733:
        /* <DEDUP_REMOVED lines=8> */
.L_x_33736:
[----:B------:R-:W-:Y:S05]  /*6530*/  BSYNC B2 ;  /* 0x0000000000027941 */ /* 0x000fea0003800000 */
.L_x_33735:
        /* <DEDUP_REMOVED lines=82> */
.L_x_33738:
[----:B------:R-:W-:-:S04]  /*6a60*/  ISETP.GE.AND P0, PT, R9, RZ, PT ;  /* 0x000000ff0900720c */ /* 0x000fc80003f06270 */
[----:B------:R-:W-:Y:S02]  /*6a70*/  FSEL R2, RZ, 3.37028055040000000000e+12, P0 ;  /* 0x54442d18ff027808 */ /* 0x000fe40000000000 */
[----:B------:R-:W-:-:S07]  /*6a80*/  FSEL R3, RZ, 2.1426990032196044922, P0 ;  /* 0x400921fbff037808 */ /* 0x000fce0000000000 */
.L_x_33739:
[----:B------:R-:W-:Y:S05]  /*6a90*/  BSYNC B0 ;  /* 0x0000000000007941 */ /* 0x000fea0003800000 */
.L_x_33737:
[----:B------:R-:W-:Y:S01]  /*6aa0*/  DADD R8, |R8|, |R10| ;  /* 0x0000000008087229 */ /* 0x000fe2000000060a */
[----:B------:R-:W-:Y:S01]  /*6ab0*/  LOP3.LUT R11, R3, 0x80000000, R11, 0xb8, !PT ;  /* 0x80000000030b7812 */ /* 0x000fe200078eb80b */
[----:B------:R-:W-:-:S06]  /*6ac0*/  DADD R24, R24, 1 ;  /* 0x3ff0000018187429 */ /* 0x000fcc0000000000 */
[----:B------:R-:W-:-:S06]  /*6ad0*/  DSETP.GTU.AND P0, PT, |R8|, +INF , PT ;  /* 0x7ff000000800742a */ /* 0x000fcc0003f0c200 */
[----:B------:R-:W-:Y:S02]  /*6ae0*/  FSEL R2, R8, R2, P0 ;  /* 0x0000000208027208 */ /* 0x000fe40000000000 */
[----:B------:R-:W-:Y:S01]  /*6af0*/  FSEL R3, R9, R11, P0 ;  /* 0x0000000b09037208 */ /* 0x000fe20000000000 */
[----:B------:R-:W-:Y:S06]  /*6b00*/  BRA `(.L_x_33695) ;  /* 0x0000000c00407947 */ /* 0x000fec0003800000 */
.L_x_33680:
        /* <DEDUP_REMOVED lines=109> */
.L_x_33741:
[----:B------:R-:W-:Y:S05]  /*71e0*/  BSYNC B0 ;  /* 0x0000000000007941 */ /* 0x000fea0003800000 */
.L_x_33740:
[----:B------:R-:W-:Y:S04]  /*71f0*/  BSSY B2, `(.L_x_33742) ;  /* 0x0000007000027945 */ /* 0x000fe80003800000 */
[----:B------:R-:W-:Y:S05]  /*7200*/  @P4 BRA P5, `(.L_x_33743) ;  /* 0x0000000000144947 */ /* 0x000fea0002800000 */
[----:B------:R-:W-:Y:S01]  /*7210*/  IMAD.MOV.U32 R0, RZ, RZ, R4 ;  /* 0x000000ffff007224 */ /* 0x000fe200078e0004 */
[----:B------:R-:W-:Y:S01]  /*7220*/  MOV R4, 0x7260 ;  /* 0x0000726000047802 */ /* 0x000fe20000000f00 */
[----:B------:R-:W-:Y:S02]  /*7230*/  IMAD.MOV.U32 R2, RZ, RZ, R26 ;  /* 0x000000ffff027224 */ /* 0x000fe400078e001a */
[----:B------:R-:W-:-:S07]  /*7240*/  IMAD.MOV.U32 R3, RZ, RZ, R27 ;  /* 0x000000ffff037224 */ /* 0x000fce00078e001b */
[----:B-----5:R-:W-:Y:S05]  /*7250*/  CALL.REL.NOINC `($__internal_75_$__cuda_sm20_div_rn_f64_full) ;  /* 0x0000092c004c7944 */ /* 0x020fea0003c00000 */
.L_x_33743:
[----:B------:R-:W-:Y:S05]  /*7260*/  BSYNC B2 ;  /* 0x0000000000027941 */ /* 0x000fea0003800000 */
.L_x_33742:
        /* <DEDUP_REMOVED lines=82> */
.L_x_33745:
[----:B------:R-:W-:Y:S02]  /*7790*/  FSEL R2, RZ, 3.37028055040000000000e+12, P2 ;  /* 0x54442d18ff027808 */ /* 0x000fe40001000000 */
[----:B------:R-:W-:-:S07]  /*77a0*/  FSEL R3, RZ, 2.1426990032196044922, P2 ;  /* 0x400921fbff037808 */ /* 0x000fce0001000000 */
.L_x_33746:
[----:B------:R-:W-:Y:S05]  /*77b0*/  BSYNC B0 ;  /* 0x0000000000007941 */ /* 0x000fea0003800000 */
.L_x_33744:
[----:B------:R-:W-:Y:S01]  /*77c0*/  DADD R8, |R8|, |R10| ;  /* 0x0000000008087229 */ /* 0x000fe2000000060a */
[----:B------:R-:W-:-:S07]  /*77d0*/  LOP3.LUT R11, R3, 0x80000000, R11, 0xb8, !PT ;  /* 0x80000000030b7812 */ /* 0x000fce00078eb80b */
[----:B------:R-:W-:-:S06]  /*77e0*/  DSETP.GTU.AND P0, PT, |R8|, +INF , PT ;  /* 0x7ff000000800742a */ /* 0x000fcc0003f0c200 */
[----:B------:R-:W-:Y:S02]  /*77f0*/  FSEL R2, R8, R2, P0 ;  /* 0x0000000208027208 */ /* 0x000fe40000000000 */
[----:B------:R-:W-:-:S07]  /*7800*/  FSEL R3, R9, R11, P0 ;  /* 0x0000000b09037208 */ /* 0x000fce0000000000 */
.L_x_33695:
[----:B------:R-:W-:Y:S05]  /*7810*/  BSYNC B1 ;  /* 0x0000000000017941 */ /* 0x000fea0003800000 */
.L_x_33679:
        /* <DEDUP_REMOVED lines=78> */
.L_x_33753:
[----:B------:R-:W-:Y:S05]  /*7d00*/  BSYNC B0 ;  /* 0x0000000000007941 */ /* 0x000fea0003800000 */
.L_x_33752:
        /* <DEDUP_REMOVED lines=21> */
[----:B-----5:R-:W-:Y:S05]  /*7e60*/  CALL.REL.NOINC `($_ZN2at6native29vectorized_elementwise_kernelILi4EZZZNS0_50_GLOBAL__N__2680c7bb_12_PowKernel_cu_7dd49032_316824pow_tensor_scalar_kernelERNS_18TensorIteratorBaseERKN3c106ScalarEENKUlvE_clEvENKUlvE_clEvEUlNS5_7complexIdEEE0_St5arrayIPcLm2EEEEviT0_T1_$__internal_trig_reduction_slowpathd) ;  /* 0x0000092400dc7944 */ /* 0x020fea0003c00000 */
[----:B------:R-:W-:Y:S02]  /*7e70*/  IMAD.MOV.U32 R2, RZ, RZ, R5 ;  /* 0x000000ffff027224 */ /* 0x000fe400078e0005 */
[----:B------:R-:W-:Y:S02]  /*7e80*/  IMAD.MOV.U32 R24, RZ, RZ, R6 ;  /* 0x000000ffff187224 */ /* 0x000fe400078e0006 */
[----:B------:R-:W-:Y:S01]  /*7e90*/  IMAD.MOV.U32 R25, RZ, RZ, R7 ;  /* 0x000000ffff197224 */ /* 0x000fe200078e0007 */
[----:B------:R-:W-:Y:S06]  /*7ea0*/  BRA `(.L_x_33756) ;  /* 0x0000000000087947 */ /* 0x000fec0003800000 */
.L_x_33755:
[----:B------:R-:W-:Y:S01]  /*7eb0*/  DMUL R24, RZ, R46 ;  /* 0x0000002eff187228 */ /* 0x000fe20000000000 */
[----:B------:R-:W-:-:S10]  /*7ec0*/  IMAD.MOV.U32 R2, RZ, RZ, RZ ;  /* 0x000000ffff027224 */ /* 0x000fd400078e00ff */
.L_x_33756:
[----:B------:R-:W-:Y:S05]  /*7ed0*/  BSYNC B2 ;  /* 0x0000000000027941 */ /* 0x000fea0003800000 */
.L_x_33754:
        /* <DEDUP_REMOVED lines=49> */
.L_x_33758:
[----:B------:R-:W-:Y:S01]  /*81f0*/  DMUL R2, RZ, R46 ;  /* 0x0000002eff027228 */ /* 0x000fe20000000000 */
[----:B------:R-:W-:-:S10]  /*8200*/  IMAD.MOV.U32 R0, RZ, RZ, RZ ;  /* 0x000000ffff007224 */ /* 0x000fd400078e00ff */
.L_x_33759:
[----:B------:R-:W-:Y:S05]  /*8210*/  BSYNC B2 ;  /* 0x0000000000027941 */ /* 0x000fea0003800000 */
.L_x_33757:
        /* <DEDUP_REMOVED lines=25> */
.L_x_33751:
        /* <DEDUP_REMOVED lines=63> */
.L_x_33762:
[----:B------:R-:W-:Y:S05]  /*87a0*/  BSYNC B0 ;  /* 0x0000000000007941 */ /* 0x000fea0003800000 */
.L_x_33761:
        /* <DEDUP_REMOVED lines=26> */
.L_x_33764:
[----:B------:R-:W-:Y:S01]  /*8950*/  DMUL R24, RZ, R46 ;  /* 0x0000002eff187228 */ /* 0x000fe20000000000 */
[----:B------:R-:W-:-:S10]  /*8960*/  IMAD.MOV.U32 R2, RZ, RZ, RZ ;  /* 0x000000ffff027224 */ /* 0x000fd400078e00ff */
.L_x_33765:
[----:B------:R-:W-:Y:S05]  /*8970*/  BSYNC B2 ;  /* 0x0000000000027941 */ /* 0x000fea0003800000 */
.L_x_33763:
        /* <DEDUP_REMOVED lines=49> */
.L_x_33767:
[----:B------:R-:W-:Y:S01]  /*8c90*/  DMUL R2, RZ, R46 ;  /* 0x0000002eff027228 */ /* 0x000fe20000000000 */
[----:B------:R-:W-:-:S10]  /*8ca0*/  IMAD.MOV.U32 R0, RZ, RZ, RZ ;  /* 0x000000ffff007224 */ /* 0x000fd400078e00ff */
.L_x_33768:
[----:B------:R-:W-:Y:S05]  /*8cb0*/  BSYNC B2 ;  /* 0x0000000000027941 */ /* 0x000fea0003800000 */
.L_x_33766:
        /* <DEDUP_REMOVED lines=39> */
.L_x_33750:
        /* <DEDUP_REMOVED lines=11> */
.L_x_33769:
[----:B------:R-:W-:-:S10]  /*8fe0*/  DADD R24, R46, -R46 ;  /* 0x000000002e187229 */ /* 0x000fd4000000082e */
[----:B------:R-:W-:Y:S02]  /*8ff0*/  IMAD.MOV.U32 R26, RZ, RZ, R24 ;  /* 0x000000ffff1a7224 */ /* 0x000fe400078e0018 */
[----:B------:R-:W-:Y:S01]  /*9000*/  IMAD.MOV.U32 R27, RZ, RZ, R25 ;  /* 0x000000ffff1b7224 */ /* 0x000fe200078e0019 */
[----:B------:R-:W-:Y:S06]  /*9010*/  BRA `(.L_x_33760) ;  /* 0x00000008009c7947 */ /* 0x000fec0003800000 */
.L_x_33749:
        /* <DEDUP_REMOVED lines=24> */
[----:B------:R-:W-:Y:S01]  /*91a0*/  IMAD.MOV.U32 R3, RZ, RZ, R7 ;  /* 0x000000ffff037224 */ /* 0x000fe200078e0007 */
[----:B------:R-:W-:Y:S06]  /*91b0*/  BRA `(.L_x_33772) ;  /* 0x0000000000087947 */ /* 0x000fec0003800000 */
.L_x_33771:
[----:B------:R-:W-:Y:S01]  /*91c0*/  DMUL R2, RZ, R46 ;  /* 0x0000002eff027228 */ /* 0x000fe20000000000 */
[----:B------:R-:W-:-:S10]  /*91d0*/  IMAD.MOV.U32 R5, RZ, RZ, RZ ;  /* 0x000000ffff057224 */ /* 0x000fd400078e00ff */
.L_x_33772:
[----:B------:R-:W-:Y:S05]  /*91e0*/  BSYNC B2 ;  /* 0x0000000000027941 */ /* 0x000fea0003800000 */
.L_x_33770:
        /* <DEDUP_REMOVED lines=49> */
.L_x_33774:
[----:B------:R-:W-:Y:S01]  /*9500*/  DMUL R26, RZ, R46 ;  /* 0x0000002eff1a7228 */ /* 0x000fe20000000000 */
[----:B------:R-:W-:-:S10]  /*9510*/  IMAD.MOV.U32 R0, RZ, RZ, RZ ;  /* 0x000000ffff007224 */ /* 0x000fd400078e00ff */
.L_x_33775:
[----:B------:R-:W-:Y:S05]  /*9520*/  BSYNC B2 ;  /* 0x0000000000027941 */ /* 0x000fea0003800000 */
.L_x_33773:
        /* <DEDUP_REMOVED lines=24> */
.L_x_33748:
        /* <DEDUP_REMOVED lines=59> */
.L_x_33777:
[----:B------:R-:W-:Y:S05]  /*9a60*/  BSYNC B0 ;  /* 0x0000000000007941 */ /* 0x000fea0003800000 */
.L_x_33776:
[----:B------:R-:W-:Y:S02]  /*9a70*/  IMAD.MOV.U32 R26, RZ, RZ, R46 ;  /* 0x000000ffff1a7224 */ /* 0x000fe400078e002e */
[----:B------:R-:W-:-:S07]  /*9a80*/  IMAD.MOV.U32 R27, RZ, RZ, R47 ;  /* 0x000000ffff1b7224 */ /* 0x000fce00078e002f */
.L_x_33760:
[----:B------:R-:W-:Y:S05]  /*9a90*/  BSYNC B1 ;  /* 0x0000000000017941 */ /* 0x000fea0003800000 */
.L_x_33747:
        /* <DEDUP_REMOVED lines=116> */
.L_x_33785:
        /* <DEDUP_REMOVED lines=21> */
[----:B------:R-:W-:Y:S05]  /*a330*/  CALL.REL.NOINC `($__internal_75_$__cuda_sm20_div_rn_f64_full) ;  /* 0x000008fc00147944 */ /* 0x000fea0003c00000 */
.L_x_33788:
[----:B------:R-:W-:Y:S05]  /*a340*/  BSYNC B3 ;  /* 0x0000000000037941 */ /* 0x000fea0003800000 */
.L_x_33787:
        /* <DEDUP_REMOVED lines=29> */
.L_x_33786:
[----:B------:R-:W-:Y:S05]  /*a520*/  BSYNC B2 ;  /* 0x0000000000027941 */ /* 0x000fea0003800000 */
.L_x_33784:
        /* <DEDUP_REMOVED lines=21> */
.L_x_33790:
[----:B------:R-:W-:Y:S05]  /*a680*/  BSYNC B2 ;  /* 0x0000000000027941 */ /* 0x000fea0003800000 */
.L_x_33789:
        /* <DEDUP_REMOVED lines=82> */
.L_x_33792:
[----:B------:R-:W-:-:S04]  /*abb0*/  ISETP.GE.AND P0, PT, R29, RZ, PT ;  /* 0x000000ff1d00720c */ /* 0x000fc80003f06270 */
[----:B------:R-:W-:Y:S02]  /*abc0*/  FSEL R2, RZ, 3.37028055040000000000e+12, P0 ;  /* 0x54442d18ff027808 */ /* 0x000fe40000000000 */
[----:B------:R-:W-:-:S07]  /*abd0*/  FSEL R3, RZ, 2.1426990032196044922, P0 ;  /* 0x400921fbff037808 */ /* 0x000fce0000000000 */
.L_x_33793:
[----:B------:R-:W-:Y:S05]  /*abe0*/  BSYNC B0 ;  /* 0x0000000000007941 */ /* 0x000fea0003800000 */
.L_x_33791:
[----:B------:R-:W-:Y:S01]  /*abf0*/  DADD R28, |R28|, |R30| ;  /* 0x000000001c1c7229 */ /* 0x000fe2000000061e */
[----:B------:R-:W-:Y:S01]  /*ac00*/  LOP3.LUT R31, R3, 0x80000000, R31, 0xb8, !PT ;  /* 0x80000000031f7812 */ /* 0x000fe200078eb81f */
[----:B------:R-:W-:-:S06]  /*ac10*/  DMUL R8, R8, 0.5 ;  /* 0x3fe0000008087828 */ /* 0x000fcc0000000000 */
[----:B------:R-:W-:-:S06]  /*ac20*/  DSETP.GTU.AND P0, PT, |R28|, +INF , PT ;  /* 0x7ff000001c00742a */ /* 0x000fcc0003f0c200 */
[----:B------:R-:W-:Y:S02]  /*ac30*/  FSEL R2, R28, R2, P0 ;  /* 0x000000021c027208 */ /* 0x000fe40000000000 */
[----:B------:R-:W-:Y:S01]  /*ac40*/  FSEL R3, R29, R31, P0 ;  /* 0x0000001f1d037208 */ /* 0x000fe20000000000 */
[----:B------:R-:W-:Y:S06]  /*ac50*/  BRA `(.L_x_33794) ;  /* 0x0000006400347947 */ /* 0x000fec0003800000 */
.L_x_33783:
        /* <DEDUP_REMOVED lines=99> */
.L_x_33797:
[----:B------:R-:W-:Y:S05]  /*b290*/  BSYNC B0 ;  /* 0x0000000000007941 */ /* 0x000fea0003800000 */
.L_x_33796:
[----:B------:R-:W-:Y:S04]  /*b2a0*/  BSSY B2, `(.L_x_33798) ;  /* 0x0000008000027945 */ /* 0x000fe80003800000 */
[----:B------:R-:W-:Y:S05]  /*b2b0*/  @P4 BRA P5, `(.L_x_33799) ;  /* 0x0000000000184947 */ /* 0x000fea0002800000 */
[----:B------:R-:W-:Y:S01]  /*b2c0*/  IMAD.MOV.U32 R0, RZ, RZ, R10 ;  /* 0x000000ffff007224 */ /* 0x000fe200078e000a */
[----:B------:R-:W-:Y:S01]  /*b2d0*/  MOV R4, 0xb320 ;  /* 0x0000b32000047802 */ /* 0x000fe20000000f00 */
[----:B------:R-:W-:Y:S02]  /*b2e0*/  IMAD.MOV.U32 R5, RZ, RZ, R11 ;  /* 0x000000ffff057224 */ /* 0x000fe400078e000b */
[----:B------:R-:W-:Y:S02]  /*b2f0*/  IMAD.MOV.U32 R2, RZ, RZ, R46 ;  /* 0x000000ffff027224 */ /* 0x000fe400078e002e */
[----:B------:R-:W-:-:S07]  /*b300*/  IMAD.MOV.U32 R3, RZ, RZ, R47 ;  /* 0x000000ffff037224 */ /* 0x000fce00078e002f */
[----:B------:R-:W-:Y:S05]  /*b310*/  CALL.REL.NOINC `($__internal_75_$__cuda_sm20_div_rn_f64_full) ;  /* 0x000008ec001c7944 */ /* 0x000fea0003c00000 */
.L_x_33799:
[----:B------:R-:W-:Y:S05]  /*b320*/  BSYNC B2 ;  /* 0x0000000000027941 */ /* 0x000fea0003800000 */
.L_x_33798:
        /* <DEDUP_REMOVED lines=82> */
.L_x_33801:
[----:B------:R-:W-:-:S04]  /*b850*/  ISETP.GE.AND P0, PT, R29, RZ, PT ;  /* 0x000000ff1d00720c */ /* 0x000fc80003f06270 */
[----:B------:R-:W-:Y:S02]  /*b860*/  FSEL R2, RZ, 3.37028055040000000000e+12, P0 ;  /* 0x54442d18ff027808 */ /* 0x000fe40000000000 */
[----:B------:R-:W-:-:S07]  /*b870*/  FSEL R3, RZ, 2.1426990032196044922, P0 ;  /* 0x400921fbff037808 */ /* 0x000fce0000000000 */
.L_x_33802:
[----:B------:R-:W-:Y:S05]  /*b880*/  BSYNC B0 ;  /* 0x0000000000007941 */ /* 0x000fea0003800000 */
.L_x_33800:
[----:B------:R-:W-:Y:S01]  /*b890*/  DADD R28, |R28|, |R30| ;  /* 0x000000001c1c7229 */ /* 0x000fe2000000061e */
[----:B------:R-:W-:Y:S01]  /*b8a0*/  LOP3.LUT R31, R3, 0x80000000, R31, 0xb8, !PT ;  /* 0x80000000031f7812 */ /* 0x000fe200078eb81f */
[----:B------:R-:W-:-:S06]  /*b8b0*/  DMUL R8, R8, 0.5 ;  /* 0x3fe0000008087828 */ /* 0x000fcc0000000000 */
[----:B------:R-:W-:-:S06]  /*b8c0*/  DSETP.GTU.AND P0, PT, |R28|, +INF , PT ;  /* 0x7ff000001c00742a */ /* 0x000fcc0003f0c200 */
[----:B------:R-:W-:Y:S02]  /*b8d0*/  FSEL R2, R28, R2, P0 ;  /* 0x000000021c027208 */ /* 0x000fe40000000000 */
[----:B------:R-:W-:Y:S01]  /*b8e0*/  FSEL R3, R29, R31, P0 ;  /* 0x0000001f1d037208 */ /* 0x000fe20000000000 */
[----:B------:R-:W-:Y:S06]  /*b8f0*/  BRA `(.L_x_33794) ;  /* 0x00000058000c7947 */ /* 0x000fec0003800000 */
.L_x_33795:
        /* <DEDUP_REMOVED lines=29> */
.L_x_33804:
        /* <DEDUP_REMOVED lines=71> */
.L_x_33803:
        /* <DEDUP_REMOVED lines=97> */
.L_x_33806:
        /* <DEDUP_REMOVED lines=22> */
.L_x_33809:
[----:B------:R-:W-:Y:S05]  /*c6b0*/  BSYNC B3 ;  /* 0x0000000000037941 */ /* 0x000fea0003800000 */
.L_x_33808:
        /* <DEDUP_REMOVED lines=29> */
.L_x_33807:
[----:B------:R-:W-:Y:S05]  /*c890*/  BSYNC B2 ;  /* 0x0000000000027941 */ /* 0x000fea0003800000 */
.L_x_33805:
        /* <DEDUP_REMOVED lines=21> */
.L_x_33811:
[----:B------:R-:W-:Y:S05]  /*c9f0*/  BSYNC B2 ;  /* 0x0000000000027941 */ /* 0x000fea0003800000 */
.L_x_33810:
        /* <DEDUP_REMOVED lines=82> */
.L_x_33813:
[----:B------:R-:W-:-:S04]  /*cf20*/  ISETP.GE.AND P0, PT, R29, RZ, PT ;  /* 0x000000ff1d00720c */ /* 0x000fc80003f06270 */
[----:B------:R-:W-:Y:S02]  /*cf30*/  FSEL R2, RZ, 3.37028055040000000000e+12, P0 ;  /* 0x54442d18ff027808 */ /* 0x000fe40000000000 */
[----:B------:R-:W-:-:S07]  /*cf40*/  FSEL R3, RZ, 2.1426990032196044922, P0 ;  /* 0x400921fbff037808 */ /* 0x000fce0000000000 */
.L_x_33814:
[----:B------:R-:W-:Y:S05]  /*cf50*/  BSYNC B0 ;  /* 0x0000000000007941 */ /* 0x000fea0003800000 */
.L_x_33812:
[----:B------:R-:W-:Y:S01]  /*cf60*/  DADD R28, |R28|, |R30| ;  /* 0x000000001c1c7229 */ /* 0x000fe2000000061e */
[----:B------:R-:W-:Y:S01]  /*cf70*/  LOP3.LUT R31, R3, 0x80000000, R31, 0xb8, !PT ;  /* 0x80000000031f7812 */ /* 0x000fe200078eb81f */
[----:B------:R-:W-:-:S06]  /*cf80*/  DMUL R8, R8, 0.5 ;  /* 0x3fe0000008087828 */ /* 0x000fcc0000000000 */
[----:B------:R-:W-:-:S06]  /*cf90*/  DSETP.GTU.AND P0, PT, |R28|, +INF , PT ;  /* 0x7ff000001c00742a */ /* 0x000fcc0003f0c200 */
[----:B------:R-:W-:Y:S02]  /*cfa0*/  FSEL R2, R28, R2, P0 ;  /* 0x000000021c027208 */ /* 0x000fe40000000000 */
[----:B------:R-:W-:Y:S01]  /*cfb0*/  FSEL R3, R29, R31, P0 ;  /* 0x0000001f1d037208 */ /* 0x000fe20000000000 */
[----:B------:R-:W-:Y:S06]  /*cfc0*/  BRA `(.L_x_33794) ;  /* 0x0000004000587947 */ /* 0x000fec0003800000 */
.L_x_33782:
        /* <DEDUP_REMOVED lines=135> */
.L_x_33816:
[----:B------:R-:W-:Y:S05]  /*d840*/  BSYNC B0 ;  /* 0x0000000000007941 */ /* 0x000fea0003800000 */
.L_x_33815:
        /* <DEDUP_REMOVED lines=8> */
.L_x_33818:
[----:B------:R-:W-:Y:S05]  /*d8d0*/  BSYNC B2 ;  /* 0x0000000000027941 */ /* 0x000fea0003800000 */
.L_x_33817:
        /* <DEDUP_REMOVED lines=82> */
.L_x_33820:
[----:B------:R-:W-:-:S04]  /*de00*/  ISETP.GE.AND P0, PT, R29, RZ, PT ;  /* 0x000000ff1d00720c */ /* 0x000fc80003f06270 */
[----:B------:R-:W-:Y:S02]  /*de10*/  FSEL R2, RZ, 3.37028055040000000000e+12, P0 ;  /* 0x54442d18ff027808 */ /* 0x000fe40000000000 */
[----:B------:R-:W-:-:S07]  /*de20*/  FSEL R3, RZ, 2.1426990032196044922, P0 ;  /* 0x400921fbff037808 */ /* 0x000fce0000000000 */
.L_x_33821:
[----:B------:R-:W-:Y:S05]  /*de30*/  BSYNC B0 ;  /* 0x0000000000007941 */ /* 0x000fea0003800000 */
.L_x_33819:
[----:B------:R-:W-:Y:S01]  /*de40*/  DADD R28, |R28|, |R30| ;  /* 0x000000001c1c7229 */ /* 0x000fe2000000061e */
[----:B------:R-:W-:-:S07]  /*de50*/  LOP3.LUT R31, R3, 0x80000000, R31, 0xb8, !PT ;  /* 0x80000000031f7812 */ /* 0x000fce00078eb81f */
[----:B------:R-:W-:-:S06]  /*de60*/  DSETP.GTU.AND P0, PT, |R28|, +INF , PT ;  /* 0x7ff000001c00742a */ /* 0x000fcc0003f0c200 */
[----:B------:R-:W-:Y:S02]  /*de70*/  FSEL R2, R28, R2, P0 ;  /* 0x000000021c027208 */ /* 0x000fe40000000000 */
[----:B------:R-:W-:Y:S01]  /*de80*/  FSEL R3, R29, R31, P0 ;  /* 0x0000001f1d037208 */ /* 0x000fe20000000000 */
[----:B------:R-:W-:Y:S06]  /*de90*/  BRA `(.L_x_33794) ;  /* 0x0000003000a47947 */ /* 0x000fec0003800000 */
.L_x_33781:
        /* <DEDUP_REMOVED lines=90> */
.L_x_33824:
        /* <DEDUP_REMOVED lines=22> */
.L_x_33827:
[----:B------:R-:W-:Y:S05]  /*e5a0*/  BSYNC B3 ;  /* 0x0000000000037941 */ /* 0x000fea0003800000 */
.L_x_33826:
        /* <DEDUP_REMOVED lines=29> */
.L_x_33825:
[----:B------:R-:W-:Y:S05]  /*e780*/  BSYNC B2 ;  /* 0x0000000000027941 */ /* 0x000fea0003800000 */
.L_x_33823:
        /* <DEDUP_REMOVED lines=83> */
.L_x_33822:
        /* <DEDUP_REMOVED lines=85> */
.L_x_33780:
        /* <DEDUP_REMOVED lines=22> */
[----:B------:R-:W-:Y:S05]  /*f370*/  CALL.REL.NOINC `($__internal_75_$__cuda_sm20_div_rn_f64_full) ;  /* 0x000008ac00047944 */ /* 0x000fea0003c00000 */
.L_x_33829:
[----:B------:R-:W-:Y:S05]  /*f380*/  BSYNC B2 ;  /* 0x0000000000027941 */ /* 0x000fea0003800000 */
.L_x_33828:
        /* <DEDUP_REMOVED lines=24> */
[----:B------:R-:W-:Y:S02]  /*f510*/  IMAD.MOV.U32 R4, RZ, RZ, R2 ;  /* 0x000000ffff047224 */ /* 0x000fe400078e0002 */
[----:B------:R-:W-:-:S07]  /*f520*/  IMAD.MOV.U32 R5, RZ, RZ, R3 ;  /* 0x000000ffff057224 */ /* 0x000fce00078e0003 */
.L_x_33831:
[----:B------:R-:W-:Y:S05]  /*f530*/  BSYNC B2 ;  /* 0x0000000000027941 */ /* 0x000fea0003800000 */
.L_x_33830:
        /* <DEDUP_REMOVED lines=136> */
.L_x_33833:
[----:B------:R-:W-:Y:S05]  /*fdc0*/  BSYNC B0 ;  /* 0x0000000000007941 */ /* 0x000fea0003800000 */
.L_x_33832:
        /* <DEDUP_REMOVED lines=8> */
.L_x_33835:
[----:B------:R-:W-:Y:S05]  /*fe50*/  BSYNC B2 ;  /* 0x0000000000027941 */ /* 0x000fea0003800000 */
.L_x_33834:
        /* <DEDUP_REMOVED lines=82> */
.L_x_33837:
[----:B------:R-:W-:-:S04]  /*10380*/  ISETP.GE.AND P0, PT, R29, RZ, PT ;  /* 0x000000ff1d00720c */ /* 0x000fc80003f06270 */
[----:B------:R-:W-:Y:S02]  /*10390*/  FSEL R2, RZ, 3.37028055040000000000e+12, P0 ;  /* 0x54442d18ff027808 */ /* 0x000fe40000000000 */
[----:B------:R-:W-:-:S07]  /*103a0*/  FSEL R3, RZ, 2.1426990032196044922, P0 ;  /* 0x400921fbff037808 */ /* 0x000fce0000000000 */
.L_x_33838:
[----:B------:R-:W-:Y:S05]  /*103b0*/  BSYNC B0 ;  /* 0x0000000000007941 */ /* 0x000fea0003800000 */
.L_x_33836:
[----:B------:R-:W-:Y:S01]  /*103c0*/  DADD R28, |R28|, |R30| ;  /* 0x000000001c1c7229 */ /* 0x000fe2000000061e */
[----:B------:R-:W-:Y:S01]  /*103d0*/  LOP3.LUT R31, R3, 0x80000000, R31, 0xb8, !PT ;  /* 0x80000000031f7812 */ /* 0x000fe200078eb81f */
[----:B------:R-:W-:-:S06]  /*103e0*/  DADD R8, R8, 1 ;  /* 0x3ff0000008087429 */ /* 0x000fcc0000000000 */
[----:B------:R-:W-:-:S06]  /*103f0*/  DSETP.GTU.AND P0, PT, |R28|, +INF , PT ;  /* 0x7ff000001c00742a */ /* 0x000fcc0003f0c200 */
[----:B------:R-:W-:Y:S02]  /*10400*/  FSEL R2, R28, R2, P0 ;  /* 0x000000021c027208 */ /* 0x000fe40000000000 */
[----:B------:R-:W-:Y:S01]  /*10410*/  FSEL R3, R29, R31, P0 ;  /* 0x0000001f1d037208 */ /* 0x000fe20000000000 */
[----:B------:R-:W-:Y:S06]  /*10420*/  BRA `(.L_x_33794) ;  /* 0x0000000c00407947 */ /* 0x000fec0003800000 */
.L_x_33779:
        /* <DEDUP_REMOVED lines=109> */
.L_x_33840:
[----:B------:R-:W-:Y:S05]  /*10b00*/  BSYNC B0 ;  /* 0x0000000000007941 */ /* 0x000fea0003800000 */
.L_x_33839:
[----:B------:R-:W-:Y:S04]  /*10b10*/  BSSY B2, `(.L_x_33841) ;  /* 0x0000007000027945 */ /* 0x000fe80003800000 */
[----:B------:R-:W-:Y:S05]  /*10b20*/  @P4 BRA P5, `(.L_x_33842) ;  /* 0x0000000000144947 */ /* 0x000fea0002800000 */
[----:B------:R-:W-:Y:S01]  /*10b30*/  IMAD.MOV.U32 R0, RZ, RZ, R4 ;  /* 0x000000ffff007224 */ /* 0x000fe200078e0004 */
[----:B------:R-:W-:Y:S01]  /*10b40*/  MOV R4, 0x10b80 ;  /* 0x00010b8000047802 */ /* 0x000fe20000000f00 */
[----:B------:R-:W-:Y:S02]  /*10b50*/  IMAD.MOV.U32 R2, RZ, RZ, R10 ;  /* 0x000000ffff027224 */ /* 0x000fe400078e000a */
[----:B------:R-:W-:-:S07]  /*10b60*/  IMAD.MOV.U32 R3, RZ, RZ, R11 ;  /* 0x000000ffff037224 */ /* 0x000fce00078e000b */
[----:B------:R-:W-:Y:S05]  /*10b70*/  CALL.REL.NOINC `($__internal_75_$__cuda_sm20_div_rn_f64_full) ;  /* 0x0000089400047944 */ /* 0x000fea0003c00000 */
.L_x_33842:
[----:B------:R-:W-:Y:S05]  /*10b80*/  BSYNC B2 ;  /* 0x0000000000027941 */ /* 0x000fea0003800000 */
.L_x_33841:
        /* <DEDUP_REMOVED lines=82> */
.L_x_33844:
[----:B------:R-:W-:Y:S02]  /*110b0*/  FSEL R2, RZ, 3.37028055040000000000e+12, P2 ;  /* 0x54442d18ff027808 */ /* 0x000fe40001000000 */
[----:B------:R-:W-:-:S07]  /*110c0*/  FSEL R3, RZ, 2.1426990032196044922, P2 ;  /* 0x400921fbff037808 */ /* 0x000fce0001000000 */
.L_x_33845:
[----:B------:R-:W-:Y:S05]  /*110d0*/  BSYNC B0 ;  /* 0x0000000000007941 */ /* 0x000fea0003800000 */
.L_x_33843:
[----:B------:R-:W-:Y:S01]  /*110e0*/  DADD R28, |R28|, |R30| ;  /* 0x000000001c1c7229 */ /* 0x000fe2000000061e */
[----:B------:R-:W-:-:S07]  /*110f0*/  LOP3.LUT R31, R3, 0x80000000, R31, 0xb8, !PT ;  /* 0x80000000031f7812 */ /* 0x000fce00078eb81f */
[----:B------:R-:W-:-:S06]  /*11100*/  DSETP.GTU.AND P0, PT, |R28|, +INF , PT ;  /* 0x7ff000001c00742a */ /* 0x000fcc0003f0c200 */
[----:B------:R-:W-:Y:S02]  /*11110*/  FSEL R2, R28, R2, P0 ;  /* 0x000000021c027208 */ /* 0x000fe40000000000 */
[----:B------:R-:W-:-:S07]  /*11120*/  FSEL R3, R29, R31, P0 ;  /* 0x0000001f1d037208 */ /* 0x000fce0000000000 */
.L_x_33794:
[----:B------:R-:W-:Y:S05]  /*11130*/  BSYNC B1 ;  /* 0x0000000000017941 */ /* 0x000fea0003800000 */
.L_x_33778:
        /* <DEDUP_REMOVED lines=78> */
.L_x_33852:
[----:B------:R-:W-:Y:S05]  /*11620*/  BSYNC B0 ;  /* 0x0000000000007941 */ /* 0x000fea0003800000 */
.L_x_33851:
        /* <DEDUP_REMOVED lines=21> */
[----:B------:R-:W-:Y:S05]  /*11780*/  CALL.REL.NOINC `($_ZN2at6native29vectorized_elementwise_kernelILi4EZZZNS0_50_GLOBAL__N__2680c7bb_12_PowKernel_cu_7dd49032_316824pow_tensor_scalar_kernelERNS_18TensorIteratorBaseERKN3c106ScalarEENKUlvE_clEvENKUlvE_clEvEUlNS5_7complexIdEEE0_St5arrayIPcLm2EEEEviT0_T1_$__internal_trig_reduction_slowpathd) ;  /* 0x0000088c00947944 */ /* 0x000fea0003c00000 */
[----:B------:R-:W-:Y:S02]  /*11790*/  IMAD.MOV.U32 R2, RZ, RZ, R5 ;  /* 0x000000ffff027224 */ /* 0x000fe400078e0005 */
[----:B------:R-:W-:Y:S02]  /*117a0*/  IMAD.MOV.U32 R28, RZ, RZ, R6 ;  /* 0x000000ffff1c7224 */ /* 0x000fe400078e0006 */
[----:B------:R-:W-:Y:S01]  /*117b0*/  IMAD.MOV.U32 R29, RZ, RZ, R7 ;  /* 0x000000ffff1d7224 */ /* 0x000fe200078e0007 */
[----:B------:R-:W-:Y:S06]  /*117c0*/  BRA `(.L_x_33855) ;  /* 0x0000000000087947 */ /* 0x000fec0003800000 */
.L_x_33854:
[----:B------:R-:W-:Y:S01]  /*117d0*/  DMUL R28, RZ, R46 ;  /* 0x0000002eff1c7228 */ /* 0x000fe20000000000 */
[----:B------:R-:W-:-:S10]  /*117e0*/  IMAD.MOV.U32 R2, RZ, RZ, RZ ;  /* 0x000000ffff027224 */ /* 0x000fd400078e00ff */
.L_x_33855:
[----:B------:R-:W-:Y:S05]  /*117f0*/  BSYNC B2 ;  /* 0x0000000000027941 */ /* 0x000fea0003800000 */
.L_x_33853:
        /* <DEDUP_REMOVED lines=49> */
.L_x_33857:
[----:B------:R-:W-:Y:S01]  /*11b10*/  DMUL R2, RZ, R46 ;  /* 0x0000002eff027228 */ /* 0x000fe20000000000 */
[----:B------:R-:W-:-:S10]  /*11b20*/  IMAD.MOV.U32 R0, RZ, RZ, RZ ;  /* 0x000000ffff007224 */ /* 0x000fd400078e00ff */
.L_x_33858:
[----:B------:R-:W-:Y:S05]  /*11b30*/  BSYNC B2 ;  /* 0x0000000000027941 */ /* 0x000fea0003800000 */
.L_x_33856:
        /* <DEDUP_REMOVED lines=25> */
.L_x_33850:
        /* <DEDUP_REMOVED lines=63> */
.L_x_33861:
[----:B------:R-:W-:Y:S05]  /*120c0*/  BSYNC B0 ;  /* 0x0000000000007941 */ /* 0x000fea0003800000 */
.L_x_33860:
        /* <DEDUP_REMOVED lines=26> */
.L_x_33863:
[----:B------:R-:W-:Y:S01]  /*12270*/  DMUL R28, RZ, R46 ;  /* 0x0000002eff1c7228 */ /* 0x000fe20000000000 */
[----:B------:R-:W-:-:S10]  /*12280*/  IMAD.MOV.U32 R2, RZ, RZ, RZ ;  /* 0x000000ffff027224 */ /* 0x000fd400078e00ff */
.L_x_33864:
[----:B------:R-:W-:Y:S05]  /*12290*/  BSYNC B2 ;  /* 0x0000000000027941 */ /* 0x000fea0003800000 */
.L_x_33862:
        /* <DEDUP_REMOVED lines=49> */
.L_x_33866:
[----:B------:R-:W-:Y:S01]  /*125b0*/  DMUL R2, RZ, R46 ;  /* 0x0000002eff027228 */ /* 0x000fe20000000000 */
[----:B------:R-:W-:-:S10]  /*125c0*/  IMAD.MOV.U32 R0, RZ, RZ, RZ ;  /* 0x000000ffff007224 */ /* 0x000fd400078e00ff */
.L_x_33867:
[----:B------:R-:W-:Y:S05]  /*125d0*/  BSYNC B2 ;  /* 0x0000000000027941 */ /* 0x000fea0003800000 */
.L_x_33865:
        /* <DEDUP_REMOVED lines=39> */
.L_x_33849:
        /* <DEDUP_REMOVED lines=11> */
.L_x_33868:
[----:B------:R-:W-:-:S10]  /*12900*/  DADD R28, R46, -R46 ;  /* 0x000000002e1c7229 */ /* 0x000fd4000000082e */
[----:B------:R-:W-:Y:S02]  /*12910*/  IMAD.MOV.U32 R30, RZ, RZ, R28 ;  /* 0x000000ffff1e7224 */ /* 0x000fe400078e001c */
[----:B------:R-:W-:Y:S01]  /*12920*/  IMAD.MOV.U32 R31, RZ, RZ, R29 ;  /* 0x000000ffff1f7224 */ /* 0x000fe200078e001d */
[----:B------:R-:W-:Y:S06]  /*12930*/  BRA `(.L_x_33859) ;  /* 0x00000008009c7947 */ /* 0x000fec0003800000 */
.L_x_33848:
        /* <DEDUP_REMOVED lines=24> */
[----:B------:R-:W-:Y:S01]  /*12ac0*/  IMAD.MOV.U32 R3, RZ, RZ, R7 ;  /* 0x000000ffff037224 */ /* 0x000fe200078e0007 */
[----:B------:R-:W-:Y:S06]  /*12ad0*/  BRA `(.L_x_33871) ;  /* 0x0000000000087947 */ /* 0x000fec0003800000 */
.L_x_33870:
[----:B------:R-:W-:Y:S01]  /*12ae0*/  DMUL R2, RZ, R46 ;  /* 0x0000002eff027228 */ /* 0x000fe20000000000 */
[----:B------:R-:W-:-:S10]  /*12af0*/  IMAD.MOV.U32 R5, RZ, RZ, RZ ;  /* 0x000000ffff057224 */ /* 0x000fd400078e00ff */
.L_x_33871:
[----:B------:R-:W-:Y:S05]  /*12b00*/  BSYNC B2 ;  /* 0x0000000000027941 */ /* 0x000fea0003800000 */
.L_x_33869:
        /* <DEDUP_REMOVED lines=49> */
.L_x_33873:
[----:B------:R-:W-:Y:S01]  /*12e20*/  DMUL R30, RZ, R46 ;  /* 0x0000002eff1e7228 */ /* 0x000fe20000000000 */
[----:B------:R-:W-:-:S10]  /*12e30*/  IMAD.MOV.U32 R0, RZ, RZ, RZ ;  /* 0x000000ffff007224 */ /* 0x000fd400078e00ff */
.L_x_33874:
[----:B------:R-:W-:Y:S05]  /*12e40*/  BSYNC B2 ;  /* 0x0000000000027941 */ /* 0x000fea0003800000 */
.L_x_33872:
        /* <DEDUP_REMOVED lines=24> */
.L_x_33847:
        /* <DEDUP_REMOVED lines=59> */
.L_x_33876:
[----:B------:R-:W-:Y:S05]  /*13380*/  BSYNC B0 ;  /* 0x0000000000007941 */ /* 0x000fea0003800000 */
.L_x_33875:
[----:B------:R-:W-:Y:S02]  /*13390*/  IMAD.MOV.U32 R30, RZ, RZ, R46 ;  /* 0x000000ffff1e7224 */ /* 0x000fe400078e002e */
[----:B------:R-:W-:-:S07]  /*133a0*/  IMAD.MOV.U32 R31, RZ, RZ, R47 ;  /* 0x000000ffff1f7224 */ /* 0x000fce00078e002f */
.L_x_33859:
[----:B------:R-:W-:Y:S05]  /*133b0*/  BSYNC B1 ;  /* 0x0000000000017941 */ /* 0x000fea0003800000 */
.L_x_33846:
        /* <DEDUP_REMOVED lines=116> */
.L_x_33884:
        /* <DEDUP_REMOVED lines=22> */
.L_x_33887:
[----:B------:R-:W-:Y:S05]  /*13c60*/  BSYNC B3 ;  /* 0x0000000000037941 */ /* 0x000fea0003800000 */
.L_x_33886:
        /* <DEDUP_REMOVED lines=29> */
.L_x_33885:
[----:B------:R-:W-:Y:S05]  /*13e40*/  BSYNC B2 ;  /* 0x0000000000027941 */ /* 0x000fea0003800000 */
.L_x_33883:
        /* <DEDUP_REMOVED lines=21> */
.L_x_33889:
[----:B------:R-:W-:Y:S05]  /*13fa0*/  BSYNC B2 ;  /* 0x0000000000027941 */ /* 0x000fea0003800000 */
.L_x_33888:
        /* <DEDUP_REMOVED lines=82> */
.L_x_33891:
[----:B------:R-:W-:-:S04]  /*144d0*/  ISETP.GE.AND P0, PT, R33, RZ, PT ;  /* 0x000000ff2100720c */ /* 0x000fc80003f06270 */
[----:B------:R-:W-:Y:S02]  /*144e0*/  FSEL R2, RZ, 3.37028055040000000000e+12, P0 ;  /* 0x54442d18ff027808 */ /* 0x000fe40000000000 */
[----:B------:R-:W-:-:S07]  /*144f0*/  FSEL R3, RZ, 2.1426990032196044922, P0 ;  /* 0x400921fbff037808 */ /* 0x000fce0000000000 */
.L_x_33892:
[----:B------:R-:W-:Y:S05]  /*14500*/  BSYNC B0 ;  /* 0x0000000000007941 */ /* 0x000fea0003800000 */
.L_x_33890:
[----:B------:R-:W-:Y:S01]  /*14510*/  DADD R32, |R32|, |R34| ;  /* 0x0000000020207229 */ /* 0x000fe20000000622 */
[----:B------:R-:W-:Y:S01]  /*14520*/  LOP3.LUT R35, R3, 0x80000000, R35, 0xb8, !PT ;  /* 0x8000000003237812 */ /* 0x000fe200078eb823 */
[----:B------:R-:W-:-:S06]  /*14530*/  DMUL R8, R8, 0.5 ;  /* 0x3fe0000008087828 */ /* 0x000fcc0000000000 */
[----:B------:R-:W-:-:S06]  /*14540*/  DSETP.GTU.AND P0, PT, |R32|, +INF , PT ;  /* 0x7ff000002000742a */ /* 0x000fcc0003f0c200 */
[----:B------:R-:W-:Y:S02]  /*14550*/  FSEL R2, R32, R2, P0 ;  /* 0x0000000220027208 */ /* 0x000fe40000000000 */
[----:B------:R-:W-:Y:S01]  /*14560*/  FSEL R3, R33, R35, P0 ;  /* 0x0000002321037208 */ /* 0x000fe20000000000 */
[----:B------:R-:W-:Y:S06]  /*14570*/  BRA `(.L_x_33893) ;  /* 0x0000006400347947 */ /* 0x000fec0003800000 */
.L_x_33882:
        /* <DEDUP_REMOVED lines=99> */
.L_x_33896:
[----:B------:R-:W-:Y:S05]  /*14bb0*/  BSYNC B0 ;  /* 0x0000000000007941 */ /* 0x000fea0003800000 */
.L_x_33895:
        /* <DEDUP_REMOVED lines=8> */
.L_x_33898:
[----:B------:R-:W-:Y:S05]  /*14c40*/  BSYNC B2 ;  /* 0x0000000000027941 */ /* 0x000fea0003800000 */
.L_x_33897:
        /* <DEDUP_REMOVED lines=82> */
.L_x_33900:
[----:B------:R-:W-:-:S04]  /*15170*/  ISETP.GE.AND P0, PT, R33, RZ, PT ;  /* 0x000000ff2100720c */ /* 0x000fc80003f06270 */
[----:B------:R-:W-:Y:S02]  /*15180*/  FSEL R2, RZ, 3.37028055040000000000e+12, P0 ;  /* 0x54442d18ff027808 */ /* 0x000fe40000000000 */
[----:B------:R-:W-:-:S07]  /*15190*/  FSEL R3, RZ, 2.1426990032196044922, P0 ;  /* 0x400921fbff037808 */ /* 0x000fce0000000000 */
.L_x_33901:
[----:B------:R-:W-:Y:S05]  /*151a0*/  BSYNC B0 ;  /* 0x0000000000007941 */ /* 0x000fea0003800000 */
.L_x_33899:
[----:B------:R-:W-:Y:S01]  /*151b0*/  DADD R32, |R32|, |R34| ;  /* 0x0000000020207229 */ /* 0x000fe20000000622 */
[----:B------:R-:W-:Y:S01]  /*151c0*/  LOP3.LUT R35, R3, 0x80000000, R35, 0xb8, !PT ;  /* 0x8000000003237812 */ /* 0x000fe200078eb823 */
[----:B------:R-:W-:-:S06]  /*151d0*/  DMUL R8, R8, 0.5 ;  /* 0x3fe0000008087828 */ /* 0x000fcc0000000000 */
[----:B------:R-:W-:-:S06]  /*151e0*/  DSETP.GTU.AND P0, PT, |R32|, +INF , PT ;  /* 0x7ff000002000742a */ /* 0x000fcc0003f0c200 */
[----:B------:R-:W-:Y:S02]  /*151f0*/  FSEL R2, R32, R2, P0 ;  /* 0x0000000220027208 */ /* 0x000fe40000000000 */
[----:B------:R-:W-:Y:S01]  /*15200*/  FSEL R3, R33, R35, P0 ;  /* 0x0000002321037208 */ /* 0x000fe20000000000 */
[----:B------:R-:W-:Y:S06]  /*15210*/  BRA `(.L_x_33893) ;  /* 0x00000058000c7947 */ /* 0x000fec0003800000 */
.L_x_33894:
        /* <DEDUP_REMOVED lines=29> */
.L_x_33903:
        /* <DEDUP_REMOVED lines=71> */
.L_x_33902:
        /* <DEDUP_REMOVED lines=97> */
.L_x_33905:
        /* <DEDUP_REMOVED lines=22> */
.L_x_33908:
[----:B------:R-:W-:Y:S05]  /*15fd0*/  BSYNC B3 ;  /* 0x0000000000037941 */ /* 0x000fea0003800000 */
.L_x_33907:
        /* <DEDUP_REMOVED lines=29> */
.L_x_33906:
[----:B------:R-:W-:Y:S05]  /*161b0*/  BSYNC B2 ;  /* 0x0000000000027941 */ /* 0x000fea0003800000 */
.L_x_33904:
        /* <DEDUP_REMOVED lines=21> */
.L_x_33910:
[----:B------:R-:W-:Y:S05]  /*16310*/  BSYNC B2 ;  /* 0x0000000000027941 */ /* 0x000fea0003800000 */
.L_x_33909:
        /* <DEDUP_REMOVED lines=82> */
.L_x_33912:
[----:B------:R-:W-:-:S04]  /*16840*/  ISETP.GE.AND P0, PT, R33, RZ, PT ;  /* 0x000000ff2100720c */ /* 0x000fc80003f06270 */
[----:B------:R-:W-:Y:S02]  /*16850*/  FSEL R2, RZ, 3.37028055040000000000e+12, P0 ;  /* 0x54442d18ff027808 */ /* 0x000fe40000000000 */
[----:B------:R-:W-:-:S07]  /*16860*/  FSEL R3, RZ, 2.1426990032196044922, P0 ;  /* 0x400921fbff037808 */ /* 0x000fce0000000000 */
.L_x_33913:
[----:B------:R-:W-:Y:S05]  /*16870*/  BSYNC B0 ;  /* 0x0000000000007941 */ /* 0x000fea0003800000 */
.L_x_33911:
[----:B------:R-:W-:Y:S01]  /*16880*/  DADD R32, |R32|, |R34| ;  /* 0x0000000020207229 */ /* 0x000fe20000000622 */
[----:B------:R-:W-:Y:S01]  /*16890*/  LOP3.LUT R35, R3, 0x80000000, R35, 0xb8, !PT ;  /* 0x8000000003237812 */ /* 0x000fe200078eb823 */
[----:B------:R-:W-:-:S06]  /*168a0*/  DMUL R8, R8, 0.5 ;  /* 0x3fe0000008087828 */ /* 0x000fcc0000000000 */
[----:B------:R-:W-:-:S06]  /*168b0*/  DSETP.GTU.AND P0, PT, |R32|, +INF , PT ;  /* 0x7ff000002000742a */ /* 0x000fcc0003f0c200 */
[----:B------:R-:W-:Y:S02]  /*168c0*/  FSEL R2, R32, R2, P0 ;  /* 0x0000000220027208 */ /* 0x000fe40000000000 */
[----:B------:R-:W-:Y:S01]  /*168d0*/  FSEL R3, R33, R35, P0 ;  /* 0x0000002321037208 */ /* 0x000fe20000000000 */
[----:B------:R-:W-:Y:S06]  /*168e0*/  BRA `(.L_x_33893) ;  /* 0x0000004000587947 */ /* 0x000fec0003800000 */
.L_x_33881:
        /* <DEDUP_REMOVED lines=135> */
.L_x_33915:
[----:B------:R-:W-:Y:S05]  /*17160*/  BSYNC B0 ;  /* 0x0000000000007941 */ /* 0x000fea0003800000 */
.L_x_33914:
        /* <DEDUP_REMOVED lines=8> */
.L_x_33917:
[----:B------:R-:W-:Y:S05]  /*171f0*/  BSYNC B2 ;  /* 0x0000000000027941 */ /* 0x000fea0003800000 */
.L_x_33916:
        /* <DEDUP_REMOVED lines=82> */
.L_x_33919:
[----:B------:R-:W-:-:S04]  /*17720*/  ISETP.GE.AND P0, PT, R33, RZ, PT ;  /* 0x000000ff2100720c */ /* 0x000fc80003f06270 */
[----:B------:R-:W-:Y:S02]  /*17730*/  FSEL R2, RZ, 3.37028055040000000000e+12, P0 ;  /* 0x54442d18ff027808 */ /* 0x000fe40000000000 */
[----:B------:R-:W-:-:S07]  /*17740*/  FSEL R3, RZ, 2.1426990032196044922, P0 ;  /* 0x400921fbff037808 */ /* 0x000fce0000000000 */
.L_x_33920:
[----:B------:R-:W-:Y:S05]  /*17750*/  BSYNC B0 ;  /* 0x0000000000007941 */ /* 0x000fea0003800000 */
.L_x_33918:
[----:B------:R-:W-:Y:S01]  /*17760*/  DADD R32, |R32|, |R34| ;  /* 0x0000000020207229 */ /* 0x000fe20000000622 */
[----:B------:R-:W-:-:S07]  /*17770*/  LOP3.LUT R35, R3, 0x80000000, R35, 0xb8, !PT ;  /* 0x8000000003237812 */ /* 0x000fce00078eb823 */
[----:B------:R-:W-:-:S06]  /*17780*/  DSETP.GTU.AND P0, PT, |R32|, +INF , PT ;  /* 0x7ff000002000742a */ /* 0x000fcc0003f0c200 */
[----:B------:R-:W-:Y:S02]  /*17790*/  FSEL R2, R32, R2, P0 ;  /* 0x0000000220027208 */ /* 0x000fe40000000000 */
[----:B------:R-:W-:Y:S01]  /*177a0*/  FSEL R3, R33, R35, P0 ;  /* 0x0000002321037208 */ /* 0x000fe20000000000 */
[----:B------:R-:W-:Y:S06]  /*177b0*/  BRA `(.L_x_33893) ;  /* 0x0000003000a47947 */ /* 0x000fec0003800000 */
.L_x_33880:
        /* <DEDUP_REMOVED lines=90> */
.L_x_33923:
        /* <DEDUP_REMOVED lines=22> */
.L_x_33926:
[----:B------:R-:W-:Y:S05]  /*17ec0*/  BSYNC B3 ;  /* 0x0000000000037941 */ /* 0x000fea0003800000 */
.L_x_33925:
        /* <DEDUP_REMOVED lines=29> */
.L_x_33924:
[----:B------:R-:W-:Y:S05]  /*180a0*/  BSYNC B2 ;  /* 0x0000000000027941 */ /* 0x000fea0003800000 */
.L_x_33922:
        /* <DEDUP_REMOVED lines=83> */
.L_x_33921:
        /* <DEDUP_REMOVED lines=85> */
.L_x_33879:
        /* <DEDUP_REMOVED lines=23> */
.L_x_33928:
[----:B------:R-:W-:Y:S05]  /*18ca0*/  BSYNC B2 ;  /* 0x0000000000027941 */ /* 0x000fea0003800000 */
.L_x_33927:
        /* <DEDUP_REMOVED lines=26> */
.L_x_33930:
[----:B------:R-:W-:Y:S05]  /*18e50*/  BSYNC B2 ;  /* 0x0000000000027941 */ /* 0x000fea0003800000 */
.L_x_33929:
        /* <DEDUP_REMOVED lines=136> */
.L_x_33932:
[----:B------:R-:W-:Y:S05]  /*196e0*/  BSYNC B0 ;  /* 0x0000000000007941 */ /* 0x000fea0003800000 */
.L_x_33931:
        /* <DEDUP_REMOVED lines=8> */
.L_x_33934:
[----:B------:R-:W-:Y:S05]  /*19770*/  BSYNC B2 ;  /* 0x0000000000027941 */ /* 0x000fea0003800000 */
.L_x_33933:
        /* <DEDUP_REMOVED lines=82> */
.L_x_33936:
[----:B------:R-:W-:-:S04]  /*19ca0*/  ISETP.GE.AND P0, PT, R33, RZ, PT ;  /* 0x000000ff2100720c */ /* 0x000fc80003f06270 */
[----:B------:R-:W-:Y:S02]  /*19cb0*/  FSEL R2, RZ, 3.37028055040000000000e+12, P0 ;  /* 0x54442d18ff027808 */ /* 0x000fe40000000000 */
[----:B------:R-:W-:-:S07]  /*19cc0*/  FSEL R3, RZ, 2.1426990032196044922, P0 ;  /* 0x400921fbff037808 */ /* 0x000fce0000000000 */
.L_x_33937:
[----:B------:R-:W-:Y:S05]  /*19cd0*/  BSYNC B0 ;  /* 0x0000000000007941 */ /* 0x000fea0003800000 */
.L_x_33935:
[----:B------:R-:W-:Y:S01]  /*19ce0*/  DADD R32, |R32|, |R34| ;  /* 0x0000000020207229 */ /* 0x000fe20000000622 */
[----:B------:R-:W-:Y:S01]  /*19cf0*/  LOP3.LUT R35, R3, 0x80000000, R35, 0xb8, !PT ;  /* 0x8000000003237812 */ /* 0x000fe200078eb823 */
[----:B------:R-:W-:-:S06]  /*19d00*/  DADD R8, R8, 1 ;  /* 0x3ff0000008087429 */ /* 0x000fcc0000000000 */
[----:B------:R-:W-:-:S06]  /*19d10*/  DSETP.GTU.AND P0, PT, |R32|, +INF , PT ;  /* 0x7ff000002000742a */ /* 0x000fcc0003f0c200 */
[----:B------:R-:W-:Y:S02]  /*19d20*/  FSEL R2, R32, R2, P0 ;  /* 0x0000000220027208 */ /* 0x000fe40000000000 */
[----:B------:R-:W-:Y:S01]  /*19d30*/  FSEL R3, R33, R35, P0 ;  /* 0x0000002321037208 */ /* 0x000fe20000000000 */
[----:B------:R-:W-:Y:S06]  /*19d40*/  BRA `(.L_x_33893) ;  /* 0x0000000c00407947 */ /* 0x000fec0003800000 */
.L_x_33878:
        /* <DEDUP_REMOVED lines=109> */
.L_x_33939:
[----:B------:R-:W-:Y:S05]  /*1a420*/  BSYNC B0 ;  /* 0x0000000000007941 */ /* 0x000fea0003800000 */
.L_x_33938:
[----:B------:R-:W-:Y:S04]  /*1a430*/  BSSY B2, `(.L_x_33940) ;  /* 0x0000007000027945 */ /* 0x000fe80003800000 */
[----:B------:R-:W-:Y:S05]  /*1a440*/  @P4 BRA P5, `(.L_x_33941) ;  /* 0x0000000000144947 */ /* 0x000fea0002800000 */
[----:B------:R-:W-:Y:S01]  /*1a450*/  IMAD.MOV.U32 R0, RZ, RZ, R4 ;  /* 0x000000ffff007224 */ /* 0x000fe200078e0004 */
[----:B------:R-:W-:Y:S01]  /*1a460*/  MOV R4, 0x1a4a0 ;  /* 0x0001a4a000047802 */ /* 0x000fe20000000f00 */
[----:B------:R-:W-:Y:S02]  /*1a470*/  IMAD.MOV.U32 R2, RZ, RZ, R10 ;  /* 0x000000ffff027224 */ /* 0x000fe400078e000a */
[----:B------:R-:W-:-:S07]  /*1a480*/  IMAD.MOV.U32 R3, RZ, RZ, R11 ;  /* 0x000000ffff037224 */ /* 0x000fce00078e000b */
[----:B------:R-:W-:Y:S05]  /*1a490*/  CALL.REL.NOINC `($__internal_75_$__cuda_sm20_div_rn_f64_full) ;  /* 0x000007f800bc7944 */ /* 0x000fea0003c00000 */
.L_x_33941:
[----:B------:R-:W-:Y:S05]  /*1a4a0*/  BSYNC B2 ;  /* 0x0000000000027941 */ /* 0x000fea0003800000 */
.L_x_33940:
        /* <DEDUP_REMOVED lines=82> */
.L_x_33943:
[----:B------:R-:W-:Y:S02]  /*1a9d0*/  FSEL R2, RZ, 3.37028055040000000000e+12, P2 ;  /* 0x54442d18ff027808 */ /* 0x000fe40001000000 */
[----:B------:R-:W-:-:S07]  /*1a9e0*/  FSEL R3, RZ, 2.1426990032196044922, P2 ;  /* 0x400921fbff037808 */ /* 0x000fce0001000000 */
.L_x_33944:
[----:B------:R-:W-:Y:S05]  /*1a9f0*/  BSYNC B0 ;  /* 0x0000000000007941 */ /* 0x000fea0003800000 */
.L_x_33942:
[----:B------:R-:W-:Y:S01]  /*1aa00*/  DADD R32, |R32|, |R34| ;  /* 0x0000000020207229 */ /* 0x000fe20000000622 */
[----:B------:R-:W-:-:S07]  /*1aa10*/  LOP3.LUT R35, R3, 0x80000000, R35, 0xb8, !PT ;  /* 0x8000000003237812 */ /* 0x000fce00078eb823 */
[----:B------:R-:W-:-:S06]  /*1aa20*/  DSETP.GTU.AND P0, PT, |R32|, +INF , PT ;  /* 0x7ff000002000742a */ /* 0x000fcc0003f0c200 */
[----:B------:R-:W-:Y:S02]  /*1aa30*/  FSEL R2, R32, R2, P0 ;  /* 0x0000000220027208 */ /* 0x000fe40000000000 */
[----:B------:R-:W-:-:S07]  /*1aa40*/  FSEL R3, R33, R35, P0 ;  /* 0x0000002321037208 */ /* 0x000fce0000000000 */
.L_x_33893:
[----:B------:R-:W-:Y:S05]  /*1aa50*/  BSYNC B1 ;  /* 0x0000000000017941 */ /* 0x000fea0003800000 */
.L_x_33877:
        /* <DEDUP_REMOVED lines=78> */
.L_x_33951:
[----:B------:R-:W-:Y:S05]  /*1af40*/  BSYNC B0 ;  /* 0x0000000000007941 */ /* 0x000fea0003800000 */
.L_x_33950:
        /* <DEDUP_REMOVED lines=26> */
.L_x_33953:
[----:B------:R-:W-:Y:S01]  /*1b0f0*/  DMUL R32, RZ, R46 ;  /* 0x0000002eff207228 */ /* 0x000fe20000000000 */
[----:B------:R-:W-:-:S10]  /*1b100*/  IMAD.MOV.U32 R2, RZ, RZ, RZ ;  /* 0x000000ffff027224 */ /* 0x000fd400078e00ff */
.L_x_33954:
[----:B------:R-:W-:Y:S05]  /*1b110*/  BSYNC B2 ;  /* 0x0000000000027941 */ /* 0x000fea0003800000 */
.L_x_33952:
        /* <DEDUP_REMOVED lines=49> */
.L_x_33956:
[----:B------:R-:W-:Y:S01]  /*1b430*/  DMUL R2, RZ, R46 ;  /* 0x0000002eff027228 */ /* 0x000fe20000000000 */
[----:B------:R-:W-:-:S10]  /*1b440*/  IMAD.MOV.U32 R0, RZ, RZ, RZ ;  /* 0x000000ffff007224 */ /* 0x000fd400078e00ff */
.L_x_33957:
[----:B------:R-:W-:Y:S05]  /*1b450*/  BSYNC B2 ;  /* 0x0000000000027941 */ /* 0x000fea0003800000 */
.L_x_33955:
        /* <DEDUP_REMOVED lines=25> */
.L_x_33949:
        /* <DEDUP_REMOVED lines=63> */
.L_x_33960:
[----:B------:R-:W-:Y:S05]  /*1b9e0*/  BSYNC B0 ;  /* 0x0000000000007941 */ /* 0x000fea0003800000 */
.L_x_33959:
        /* <DEDUP_REMOVED lines=26> */
.L_x_33962:
[----:B------:R-:W-:Y:S01]  /*1bb90*/  DMUL R32, RZ, R46 ;  /* 0x0000002eff207228 */ /* 0x000fe20000000000 */
[----:B------:R-:W-:-:S10]  /*1bba0*/  IMAD.MOV.U32 R2, RZ, RZ, RZ ;  /* 0x000000ffff027224 */ /* 0x000fd400078e00ff */
.L_x_33963:
[----:B------:R-:W-:Y:S05]  /*1bbb0*/  BSYNC B2 ;  /* 0x0000000000027941 */ /* 0x000fea0003800000 */
.L_x_33961:
        /* <DEDUP_REMOVED lines=49> */
.L_x_33965:
[----:B------:R-:W-:Y:S01]  /*1bed0*/  DMUL R2, RZ, R46 ;  /* 0x0000002eff027228 */ /* 0x000fe20000000000 */
[----:B------:R-:W-:-:S10]  /*1bee0*/  IMAD.MOV.U32 R0, RZ, RZ, RZ ;  /* 0x000000ffff007224 */ /* 0x000fd400078e00ff */
.L_x_33966:
[----:B------:R-:W-:Y:S05]  /*1bef0*/  BSYNC B2 ;  /* 0x0000000000027941 */ /* 0x000fea0003800000 */
.L_x_33964:
        /* <DEDUP_REMOVED lines=39> */
.L_x_33948:
        /* <DEDUP_REMOVED lines=11> */
.L_x_33967:
[----:B------:R-:W-:-:S10]  /*1c220*/  DADD R32, R46, -R46 ;  /* 0x000000002e207229 */ /* 0x000fd4000000082e */
[----:B------:R-:W-:Y:S02]  /*1c230*/  IMAD.MOV.U32 R34, RZ, RZ, R32 ;  /* 0x000000ffff227224 */ /* 0x000fe400078e0020 */
[----:B------:R-:W-:Y:S01]  /*1c240*/  IMAD.MOV.U32 R35, RZ, RZ, R33 ;  /* 0x000000ffff237224 */ /* 0x000fe200078e0021 */
[----:B------:R-:W-:Y:S06]  /*1c250*/  BRA `(.L_x_33958) ;  /* 0x00000008009c7947 */ /* 0x000fec0003800000 */
.L_x_33947:
        /* <DEDUP_REMOVED lines=26> */
.L_x_33969:
[----:B------:R-:W-:Y:S01]  /*1c400*/  DMUL R2, RZ, R46 ;  /* 0x0000002eff027228 */ /* 0x000fe20000000000 */
[----:B------:R-:W-:-:S10]  /*1c410*/  IMAD.MOV.U32 R5, RZ, RZ, RZ ;  /* 0x000000ffff057224 */ /* 0x000fd400078e00ff */
.L_x_33970:
[----:B------:R-:W-:Y:S05]  /*1c420*/  BSYNC B2 ;  /* 0x0000000000027941 */ /* 0x000fea0003800000 */
.L_x_33968:
        /* <DEDUP_REMOVED lines=49> */
.L_x_33972:
[----:B------:R-:W-:Y:S01]  /*1c740*/  DMUL R34, RZ, R46 ;  /* 0x0000002eff227228 */ /* 0x000fe20000000000 */
[----:B------:R-:W-:-:S10]  /*1c750*/  IMAD.MOV.U32 R0, RZ, RZ, RZ ;  /* 0x000000ffff007224 */ /* 0x000fd400078e00ff */
.L_x_33973:
[----:B------:R-:W-:Y:S05]  /*1c760*/  BSYNC B2 ;  /* 0x0000000000027941 */ /* 0x000fea0003800000 */
.L_x_33971:
        /* <DEDUP_REMOVED lines=24> */
.L_x_33946:
        /* <DEDUP_REMOVED lines=59> */
.L_x_33975:
[----:B------:R-:W-:Y:S05]  /*1cca0*/  BSYNC B0 ;  /* 0x0000000000007941 */ /* 0x000fea0003800000 */
.L_x_33974:
[----:B------:R-:W-:Y:S02]  /*1ccb0*/  IMAD.MOV.U32 R34, RZ, RZ, R46 ;  /* 0x000000ffff227224 */ /* 0x000fe400078e002e */
[----:B------:R-:W-:-:S07]  /*1ccc0*/  IMAD.MOV.U32 R35, RZ, RZ, R47 ;  /* 0x000000ffff237224 */ /* 0x000fce00078e002f */
.L_x_33958:
[----:B------:R-:W-:Y:S05]  /*1ccd0*/  BSYNC B1 ;  /* 0x0000000000017941 */ /* 0x000fea0003800000 */
.L_x_33945:
        /* <DEDUP_REMOVED lines=116> */
.L_x_33983:
        /* <DEDUP_REMOVED lines=22> */
.L_x_33986:
[----:B------:R-:W-:Y:S05]  /*1d580*/  BSYNC B3 ;  /* 0x0000000000037941 */ /* 0x000fea0003800000 */
.L_x_33985:
        /* <DEDUP_REMOVED lines=29> */
.L_x_33984:
[----:B------:R-:W-:Y:S05]  /*1d760*/  BSYNC B2 ;  /* 0x0000000000027941 */ /* 0x000fea0003800000 */
.L_x_33982:
        /* <DEDUP_REMOVED lines=21> */
.L_x_33988:
[----:B------:R-:W-:Y:S05]  /*1d8c0*/  BSYNC B2 ;  /* 0x0000000000027941 */ /* 0x000fea0003800000 */
.L_x_33987:
        /* <DEDUP_REMOVED lines=82> */
.L_x_33990:
[----:B------:R-:W-:-:S04]  /*1ddf0*/  ISETP.GE.AND P0, PT, R37, RZ, PT ;  /* 0x000000ff2500720c */ /* 0x000fc80003f06270 */
[----:B------:R-:W-:Y:S02]  /*1de00*/  FSEL R2, RZ, 3.37028055040000000000e+12, P0 ;  /* 0x54442d18ff027808 */ /* 0x000fe40000000000 */
[----:B------:R-:W-:-:S07]  /*1de10*/  FSEL R3, RZ, 2.1426990032196044922, P0 ;  /* 0x400921fbff037808 */ /* 0x000fce0000000000 */
.L_x_33991:
[----:B------:R-:W-:Y:S05]  /*1de20*/  BSYNC B0 ;  /* 0x0000000000007941 */ /* 0x000fea0003800000 */
.L_x_33989:
[----:B------:R-:W-:Y:S01]  /*1de30*/  DADD R36, |R36|, |R38| ;  /* 0x0000000024247229 */ /* 0x000fe20000000626 */
[----:B------:R-:W-:Y:S01]  /*1de40*/  LOP3.LUT R39, R3, 0x80000000, R39, 0xb8, !PT ;  /* 0x8000000003277812 */ /* 0x000fe200078eb827 */
[----:B------:R-:W-:-:S06]  /*1de50*/  DMUL R8, R8, 0.5 ;  /* 0x3fe0000008087828 */ /* 0x000fcc0000000000 */
[----:B------:R-:W-:-:S06]  /*1de60*/  DSETP.GTU.AND P0, PT, |R36|, +INF , PT ;  /* 0x7ff000002400742a */ /* 0x000fcc0003f0c200 */
[----:B------:R-:W-:Y:S02]  /*1de70*/  FSEL R2, R36, R2, P0 ;  /* 0x0000000224027208 */ /* 0x000fe40000000000 */
[----:B------:R-:W-:Y:S01]  /*1de80*/  FSEL R3, R37, R39, P0 ;  /* 0x0000002725037208 */ /* 0x000fe20000000000 */
[----:B------:R-:W-:Y:S06]  /*1de90*/  BRA `(.L_x_33992) ;  /* 0x0000006400347947 */ /* 0x000fec0003800000 */
.L_x_33981:
        /* <DEDUP_REMOVED lines=99> */
.L_x_33995:
[----:B------:R-:W-:Y:S05]  /*1e4d0*/  BSYNC B0 ;  /* 0x0000000000007941 */ /* 0x000fea0003800000 */
.L_x_33994:
        /* <DEDUP_REMOVED lines=8> */
.L_x_33997:
[----:B------:R-:W-:Y:S05]  /*1e560*/  BSYNC B2 ;  /* 0x0000000000027941 */ /* 0x000fea0003800000 */
.L_x_33996:
        /* <DEDUP_REMOVED lines=82> */
.L_x_33999:
[----:B------:R-:W-:-:S04]  /*1ea90*/  ISETP.GE.AND P0, PT, R37, RZ, PT ;  /* 0x000000ff2500720c */ /* 0x000fc80003f06270 */
[----:B------:R-:W-:Y:S02]  /*1eaa0*/  FSEL R2, RZ, 3.37028055040000000000e+12, P0 ;  /* 0x54442d18ff027808 */ /* 0x000fe40000000000 */
[----:B------:R-:W-:-:S07]  /*1eab0*/  FSEL R3, RZ, 2.1426990032196044922, P0 ;  /* 0x400921fbff037808 */ /* 0x000fce0000000000 */
.L_x_34000:
[----:B------:R-:W-:Y:S05]  /*1eac0*/  BSYNC B0 ;  /* 0x0000000000007941 */ /* 0x000fea0003800000 */
.L_x_33998:
[----:B------:R-:W-:Y:S01]  /*1ead0*/  DADD R36, |R36|, |R38| ;  /* 0x0000000024247229 */ /* 0x000fe20000000626 */
[----:B------:R-:W-:Y:S01]  /*1eae0*/  LOP3.LUT R39, R3, 0x80000000, R39, 0xb8, !PT ;  /* 0x8000000003277812 */ /* 0x000fe200078eb827 */
[----:B------:R-:W-:-:S06]  /*1eaf0*/  DMUL R8, R8, 0.5 ;  /* 0x3fe0000008087828 */ /* 0x000fcc0000000000 */
[----:B------:R-:W-:-:S06]  /*1eb00*/  DSETP.GTU.AND P0, PT, |R36|, +INF , PT ;  /* 0x7ff000002400742a */ /* 0x000fcc0003f0c200 */
[----:B------:R-:W-:Y:S02]  /*1eb10*/  FSEL R2, R36, R2, P0 ;  /* 0x0000000224027208 */ /* 0x000fe40000000000 */
[----:B------:R-:W-:Y:S01]  /*1eb20*/  FSEL R3, R37, R39, P0 ;  /* 0x0000002725037208 */ /* 0x000fe20000000000 */
[----:B------:R-:W-:Y:S06]  /*1eb30*/  BRA `(.L_x_33992) ;  /* 0x00000058000c7947 */ /* 0x000fec0003800000 */
.L_x_33993:
        /* <DEDUP_REMOVED lines=29> */
.L_x_34002:
        /* <DEDUP_REMOVED lines=71> */
.L_x_34001:
        /* <DEDUP_REMOVED lines=97> */
.L_x_34004:
        /* <DEDUP_REMOVED lines=22> */
.L_x_34007:
[----:B------:R-:W-:Y:S05]  /*1f8f0*/  BSYNC B3 ;  /* 0x0000000000037941 */ /* 0x000fea0003800000 */
.L_x_34006:
        /* <DEDUP_REMOVED lines=29> */
.L_x_34005:
[----:B------:R-:W-:Y:S05]  /*1fad0*/  BSYNC B2 ;  /* 0x0000000000027941 */ /* 0x000fea0003800000 */
.L_x_34003:
        /* <DEDUP_REMOVED lines=21> */
.L_x_34009:
[----:B------:R-:W-:Y:S05]  /*1fc30*/  BSYNC B2 ;  /* 0x0000000000027941 */ /* 0x000fea0003800000 */
.L_x_34008:
        /* <DEDUP_REMOVED lines=82> */
.L_x_34011:
[----:B------:R-:W-:-:S04]  /*20160*/  ISETP.GE.AND P0, PT, R37, RZ, PT ;  /* 0x000000ff2500720c */ /* 0x000fc80003f06270 */
[----:B------:R-:W-:Y:S02]  /*20170*/  FSEL R2, RZ, 3.37028055040000000000e+12, P0 ;  /* 0x54442d18ff027808 */ /* 0x000fe40000000000 */
[----:B------:R-:W-:-:S07]  /*20180*/  FSEL R3, RZ, 2.1426990032196044922, P0 ;  /* 0x400921fbff037808 */ /* 0x000fce0000000000 */
.L_x_34012:
[----:B------:R-:W-:Y:S05]  /*20190*/  BSYNC B0 ;  /* 0x0000000000007941 */ /* 0x000fea0003800000 */
.L_x_34010:
[----:B------:R-:W-:Y:S01]  /*201a0*/  DADD R36, |R36|, |R38| ;  /* 0x0000000024247229 */ /* 0x000fe20000000626 */
[----:B------:R-:W-:Y:S01]  /*201b0*/  LOP3.LUT R39, R3, 0x80000000, R39, 0xb8, !PT ;  /* 0x8000000003277812 */ /* 0x000fe200078eb827 */
[----:B------:R-:W-:-:S06]  /*201c0*/  DMUL R8, R8, 0.5 ;  /* 0x3fe0000008087828 */ /* 0x000fcc0000000000 */
[----:B------:R-:W-:-:S06]  /*201d0*/  DSETP.GTU.AND P0, PT, |R36|, +INF , PT ;  /* 0x7ff000002400742a */ /* 0x000fcc0003f0c200 */
[----:B------:R-:W-:Y:S02]  /*201e0*/  FSEL R2, R36, R2, P0 ;  /* 0x0000000224027208 */ /* 0x000fe40000000000 */
[----:B------:R-:W-:Y:S01]  /*201f0*/  FSEL R3, R37, R39, P0 ;  /* 0x0000002725037208 */ /* 0x000fe20000000000 */
[----:B------:R-:W-:Y:S06]  /*20200*/  BRA `(.L_x_33992) ;  /* 0x0000004000587947 */ /* 0x000fec0003800000 */
.L_x_33980:
        /* <DEDUP_REMOVED lines=135> */
.L_x_34014:
[----:B------:R-:W-:Y:S05]  /*20a80*/  BSYNC B0 ;  /* 0x0000000000007941 */ /* 0x000fea0003800000 */
.L_x_34013:
        /* <DEDUP_REMOVED lines=8> */
.L_x_34016:
[----:B------:R-:W-:Y:S05]  /*20b10*/  BSYNC B2 ;  /* 0x0000000000027941 */ /* 0x000fea0003800000 */
.L_x_34015:
        /* <DEDUP_REMOVED lines=82> */
.L_x_34018:
[----:B------:R-:W-:-:S04]  /*21040*/  ISETP.GE.AND P0, PT, R37, RZ, PT ;  /* 0x000000ff2500720c */ /* 0x000fc80003f06270 */
[----:B------:R-:W-:Y:S02]  /*21050*/  FSEL R2, RZ, 3.37028055040000000000e+12, P0 ;  /* 0x54442d18ff027808 */ /* 0x000fe40000000000 */
[----:B------:R-:W-:-:S07]  /*21060*/  FSEL R3, RZ, 2.1426990032196044922, P0 ;  /* 0x400921fbff037808 */ /* 0x000fce0000000000 */
.L_x_34019:
[----:B------:R-:W-:Y:S05]  /*21070*/  BSYNC B0 ;  /* 0x0000000000007941 */ /* 0x000fea0003800000 */
.L_x_34017:
[----:B------:R-:W-:Y:S01]  /*21080*/  DADD R36, |R36|, |R38| ;  /* 0x0000000024247229 */ /* 0x000fe20000000626 */
[----:B------:R-:W-:-:S07]  /*21090*/  LOP3.LUT R39, R3, 0x80000000, R39, 0xb8, !PT ;  /* 0x8000000003277812 */ /* 0x000fce00078eb827 */
[----:B------:R-:W-:-:S06]  /*210a0*/  DSETP.GTU.AND P0, PT, |R36|, +INF , PT ;  /* 0x7ff000002400742a */ /* 0x000fcc0003f0c200 */
[----:B------:R-:W-:Y:S02]  /*210b0*/  FSEL R2, R36, R2, P0 ;  /* 0x0000000224027208 */ /* 0x000fe40000000000 */
[----:B------:R-:W-:Y:S01]  /*210c0*/  FSEL R3, R37, R39, P0 ;  /* 0x0000002725037208 */ /* 0x000fe20000000000 */
[----:B------:R-:W-:Y:S06]  /*210d0*/  BRA `(.L_x_33992) ;  /* 0x0000003000a47947 */ /* 0x000fec0003800000 */
.L_x_33979:
        /* <DEDUP_REMOVED lines=90> */
.L_x_34022:
        /* <DEDUP_REMOVED lines=22> */
.L_x_34025:
[----:B------:R-:W-:Y:S05]  /*217e0*/  BSYNC B3 ;  /* 0x0000000000037941 */ /* 0x000fea0003800000 */
.L_x_34024:
        /* <DEDUP_REMOVED lines=29> */
.L_x_34023:
[----:B------:R-:W-:Y:S05]  /*219c0*/  BSYNC B2 ;  /* 0x0000000000027941 */ /* 0x000fea0003800000 */
.L_x_34021:
        /* <DEDUP_REMOVED lines=83> */
.L_x_34020:
        /* <DEDUP_REMOVED lines=85> */
.L_x_33978:
        /* <DEDUP_REMOVED lines=23> */
.L_x_34027:
[----:B------:R-:W-:Y:S05]  /*225c0*/  BSYNC B2 ;  /* 0x0000000000027941 */ /* 0x000fea0003800000 */
.L_x_34026:
        /* <DEDUP_REMOVED lines=26> */
.L_x_34029:
[----:B------:R-:W-:Y:S05]  /*22770*/  BSYNC B2 ;  /* 0x0000000000027941 */ /* 0x000fea0003800000 */
.L_x_34028:
        /* <DEDUP_REMOVED lines=136> */
.L_x_34031:
[----:B------:R-:W-:Y:S05]  /*23000*/  BSYNC B0 ;  /* 0x0000000000007941 */ /* 0x000fea0003800000 */
.L_x_34030:
        /* <DEDUP_REMOVED lines=8> */
.L_x_34033:
[----:B------:R-:W-:Y:S05]  /*23090*/  BSYNC B2 ;  /* 0x0000000000027941 */ /* 0x000fea0003800000 */
.L_x_34032:
        /* <DEDUP_REMOVED lines=82> */
.L_x_34035:
[----:B------:R-:W-:-:S04]  /*235c0*/  ISETP.GE.AND P0, PT, R37, RZ, PT ;  /* 0x000000ff2500720c */ /* 0x000fc80003f06270 */
[----:B------:R-:W-:Y:S02]  /*235d0*/  FSEL R2, RZ, 3.37028055040000000000e+12, P0 ;  /* 0x54442d18ff027808 */ /* 0x000fe40000000000 */
[----:B------:R-:W-:-:S07]  /*235e0*/  FSEL R3, RZ, 2.1426990032196044922, P0 ;  /* 0x400921fbff037808 */ /* 0x000fce0000000000 */
.L_x_34036:
[----:B------:R-:W-:Y:S05]  /*235f0*/  BSYNC B0 ;  /* 0x0000000000007941 */ /* 0x000fea0003800000 */
.L_x_34034:
[----:B------:R-:W-:Y:S01]  /*23600*/  DADD R36, |R36|, |R38| ;  /* 0x0000000024247229 */ /* 0x000fe20000000626 */
[----:B------:R-:W-:Y:S01]  /*23610*/  LOP3.LUT R39, R3, 0x80000000, R39, 0xb8, !PT ;  /* 0x8000000003277812 */ /* 0x000fe200078eb827 */
[----:B------:R-:W-:-:S06]  /*23620*/  DADD R8, R8, 1 ;  /* 0x3ff0000008087429 */ /* 0x000fcc0000000000 */
[----:B------:R-:W-:-:S06]  /*23630*/  DSETP.GTU.AND P0, PT, |R36|, +INF , PT ;  /* 0x7ff000002400742a */ /* 0x000fcc0003f0c200 */
[----:B------:R-:W-:Y:S02]  /*23640*/  FSEL R2, R36, R2, P0 ;  /* 0x0000000224027208 */ /* 0x000fe40000000000 */
[----:B------:R-:W-:Y:S01]  /*23650*/  FSEL R3, R37, R39, P0 ;  /* 0x0000002725037208 */ /* 0x000fe20000000000 */
[----:B------:R-:W-:Y:S06]  /*23660*/  BRA `(.L_x_33992) ;  /* 0x0000000c00407947 */ /* 0x000fec0003800000 */
.L_x_33977:
        /* <DEDUP_REMOVED lines=109> */
.L_x_34038:
[----:B------:R-:W-:Y:S05]  /*23d40*/  BSYNC B0 ;  /* 0x0000000000007941 */ /* 0x000fea0003800000 */
.L_x_34037:
[----:B------:R-:W-:Y:S04]  /*23d50*/  BSSY B2, `(.L_x_34039) ;  /* 0x0000007000027945 */ /* 0x000fe80003800000 */
[----:B------:R-:W-:Y:S05]  /*23d60*/  @P4 BRA P5, `(.L_x_34040) ;  /* 0x0000000000144947 */ /* 0x000fea0002800000 */
[----:B------:R-:W-:Y:S01]  /*23d70*/  IMAD.MOV.U32 R0, RZ, RZ, R4 ;  /* 0x000000ffff007224 */ /* 0x000fe200078e0004 */
[----:B------:R-:W-:Y:S01]  /*23d80*/  MOV R4, 0x23dc0 ;  /* 0x00023dc000047802 */ /* 0x000fe20000000f00 */
[----:B------:R-:W-:Y:S02]  /*23d90*/  IMAD.MOV.U32 R2, RZ, RZ, R10 ;  /* 0x000000ffff027224 */ /* 0x000fe400078e000a */
[----:B------:R-:W-:-:S07]  /*23da0*/  IMAD.MOV.U32 R3, RZ, RZ, R11 ;  /* 0x000000ffff037224 */ /* 0x000fce00078e000b */
[----:B------:R-:W-:Y:S05]  /*23db0*/  CALL.REL.NOINC `($__internal_75_$__cuda_sm20_div_rn_f64_full) ;  /* 0x0000076000747944 */ /* 0x000fea0003c00000 */
.L_x_34040:
[----:B------:R-:W-:Y:S05]  /*23dc0*/  BSYNC B2 ;  /* 0x0000000000027941 */ /* 0x000fea0003800000 */
.L_x_34039:
        /* <DEDUP_REMOVED lines=82> */
.L_x_34042:
[----:B------:R-:W-:Y:S02]  /*242f0*/  FSEL R2, RZ, 3.37028055040000000000e+12, P2 ;  /* 0x54442d18ff027808 */ /* 0x000fe40001000000 */
[----:B------:R-:W-:-:S07]  /*24300*/  FSEL R3, RZ, 2.1426990032196044922, P2 ;  /* 0x400921fbff037808 */ /* 0x000fce0001000000 */
.L_x_34043:
[----:B------:R-:W-:Y:S05]  /*24310*/  BSYNC B0 ;  /* 0x0000000000007941 */ /* 0x000fea0003800000 */
.L_x_34041:
[----:B------:R-:W-:Y:S01]  /*24320*/  DADD R36, |R36|, |R38| ;  /* 0x0000000024247229 */ /* 0x000fe20000000626 */
[----:B------:R-:W-:-:S07]  /*24330*/  LOP3.LUT R39, R3, 0x80000000, R39, 0xb8, !PT ;  /* 0x8000000003277812 */ /* 0x000fce00078eb827 */
[----:B------:R-:W-:-:S06]  /*24340*/  DSETP.GTU.AND P0, PT, |R36|, +INF , PT ;  /* 0x7ff000002400742a */ /* 0x000fcc0003f0c200 */
[----:B------:R-:W-:Y:S02]  /*24350*/  FSEL R2, R36, R2, P0 ;  /* 0x0000000224027208 */ /* 0x000fe40000000000 */
[----:B------:R-:W-:-:S07]  /*24360*/  FSEL R3, R37, R39, P0 ;  /* 0x0000002725037208 */ /* 0x000fce0000000000 */
.L_x_33992:
[----:B------:R-:W-:Y:S05]  /*24370*/  BSYNC B1 ;  /* 0x0000000000017941 */ /* 0x000fea0003800000 */
.L_x_33976:
        /* <DEDUP_REMOVED lines=78> */
.L_x_34050:
[----:B------:R-:W-:Y:S05]  /*24860*/  BSYNC B0 ;  /* 0x0000000000007941 */ /* 0x000fea0003800000 */
.L_x_34049:
        /* <DEDUP_REMOVED lines=26> */
.L_x_34052:
[----:B------:R-:W-:Y:S01]  /*24a10*/  DMUL R36, RZ, R46 ;  /* 0x0000002eff247228 */ /* 0x000fe20000000000 */
[----:B------:R-:W-:-:S10]  /*24a20*/  IMAD.MOV.U32 R2, RZ, RZ, RZ ;  /* 0x000000ffff027224 */ /* 0x000fd400078e00ff */
.L_x_34053:
[----:B------:R-:W-:Y:S05]  /*24a30*/  BSYNC B2 ;  /* 0x0000000000027941 */ /* 0x000fea0003800000 */
.L_x_34051:
        /* <DEDUP_REMOVED lines=49> */
.L_x_34055:
[----:B------:R-:W-:Y:S01]  /*24d50*/  DMUL R2, RZ, R46 ;  /* 0x0000002eff027228 */ /* 0x000fe20000000000 */
[----:B------:R-:W-:-:S10]  /*24d60*/  IMAD.MOV.U32 R0, RZ, RZ, RZ ;  /* 0x000000ffff007224 */ /* 0x000fd400078e00ff */
.L_x_34056:
[----:B------:R-:W-:Y:S05]  /*24d70*/  BSYNC B2 ;  /* 0x0000000000027941 */ /* 0x000fea0003800000 */
.L_x_34054:
        /* <DEDUP_REMOVED lines=25> */
.L_x_34048:
        /* <DEDUP_REMOVED lines=63> */
.L_x_34059:
[----:B------:R-:W-:Y:S05]  /*25300*/  BSYNC B0 ;  /* 0x0000000000007941 */ /* 0x000fea0003800000 */
.L_x_34058:
        /* <DEDUP_REMOVED lines=26> */
.L_x_34061:
[----:B------:R-:W-:Y:S01]  /*254b0*/  DMUL R36, RZ, R46 ;  /* 0x0000002eff247228 */ /* 0x000fe20000000000 */
[----:B------:R-:W-:-:S10]  /*254c0*/  IMAD.MOV.U32 R2, RZ, RZ, RZ ;  /* 0x000000ffff027224 */ /* 0x000fd400078e00ff */
.L_x_34062:
[----:B------:R-:W-:Y:S05]  /*254d0*/  BSYNC B2 ;  /* 0x0000000000027941 */ /* 0x000fea0003800000 */
.L_x_34060:
        /* <DEDUP_REMOVED lines=49> */
.L_x_34064:
[----:B------:R-:W-:Y:S01]  /*257f0*/  DMUL R2, RZ, R46 ;  /* 0x0000002eff027228 */ /* 0x000fe20000000000 */
[----:B------:R-:W-:-:S10]  /*25800*/  IMAD.MOV.U32 R0, RZ, RZ, RZ ;  /* 0x000000ffff007224 */ /* 0x000fd400078e00ff */
.L_x_34065:
[----:B------:R-:W-:Y:S05]  /*25810*/  BSYNC B2 ;  /* 0x0000000000027941 */ /* 0x000fea0003800000 */
.L_x_34063:
        /* <DEDUP_REMOVED lines=39> */
.L_x_34047:
        /* <DEDUP_REMOVED lines=11> */
.L_x_34066:
[----:B------:R-:W-:-:S10]  /*25b40*/  DADD R36, R46, -R46 ;  /* 0x000000002e247229 */ /* 0x000fd4000000082e */
[----:B------:R-:W-:Y:S02]  /*25b50*/  IMAD.MOV.U32 R38, RZ, RZ, R36 ;  /* 0x000000ffff267224 */ /* 0x000fe400078e0024 */
[----:B------:R-:W-:Y:S01]  /*25b60*/  IMAD.MOV.U32 R39, RZ, RZ, R37 ;  /* 0x000000ffff277224 */ /* 0x000fe200078e0025 */
[----:B------:R-:W-:Y:S06]  /*25b70*/  BRA `(.L_x_34057) ;  /* 0x00000008009c7947 */ /* 0x000fec0003800000 */
.L_x_34046:
        /* <DEDUP_REMOVED lines=26> */
.L_x_34068:
[----:B------:R-:W-:Y:S01]  /*25d20*/  DMUL R2, RZ, R46 ;  /* 0x0000002eff027228 */ /* 0x000fe20000000000 */
[----:B------:R-:W-:-:S10]  /*25d30*/  IMAD.MOV.U32 R5, RZ, RZ, RZ ;  /* 0x000000ffff057224 */ /* 0x000fd400078e00ff */
.L_x_34069:
[----:B------:R-:W-:Y:S05]  /*25d40*/  BSYNC B2 ;  /* 0x0000000000027941 */ /* 0x000fea0003800000 */
.L_x_34067:
        /* <DEDUP_REMOVED lines=49> */
.L_x_34071:
[----:B------:R-:W-:Y:S01]  /*26060*/  DMUL R38, RZ, R46 ;  /* 0x0000002eff267228 */ /* 0x000fe20000000000 */
[----:B------:R-:W-:-:S10]  /*26070*/  IMAD.MOV.U32 R0, RZ, RZ, RZ ;  /* 0x000000ffff007224 */ /* 0x000fd400078e00ff */
.L_x_34072:
[----:B------:R-:W-:Y:S05]  /*26080*/  BSYNC B2 ;  /* 0x0000000000027941 */ /* 0x000fea0003800000 */
.L_x_34070:
        /* <DEDUP_REMOVED lines=24> */
.L_x_34045:
        /* <DEDUP_REMOVED lines=59> */
.L_x_34074:
[----:B------:R-:W-:Y:S05]  /*265c0*/  BSYNC B0 ;  /* 0x0000000000007941 */ /* 0x000fea0003800000 */
.L_x_34073:
[----:B------:R-:W-:Y:S02]  /*265d0*/  IMAD.MOV.U32 R38, RZ, RZ, R46 ;  /* 0x000000ffff267224 */ /* 0x000fe400078e002e */
[----:B------:R-:W-:-:S07]  /*265e0*/  IMAD.MOV.U32 R39, RZ, RZ, R47 ;  /* 0x000000ffff277224 */ /* 0x000fce00078e002f */
.L_x_34057:
[----:B------:R-:W-:Y:S05]  /*265f0*/  BSYNC B1 ;  /* 0x0000000000017941 */ /* 0x000fea0003800000 */
.L_x_34044:
        /* <DEDUP_REMOVED lines=116> */
.L_x_34082:
        /* <DEDUP_REMOVED lines=22> */
.L_x_34085:
[----:B------:R-:W-:Y:S05]  /*26ea0*/  BSYNC B3 ;  /* 0x0000000000037941 */ /* 0x000fea0003800000 */
.L_x_34084:
        /* <DEDUP_REMOVED lines=29> */
.L_x_34083:
[----:B------:R-:W-:Y:S05]  /*27080*/  BSYNC B2 ;  /* 0x0000000000027941 */ /* 0x000fea0003800000 */
.L_x_34081:
        /* <DEDUP_REMOVED lines=21> */
.L_x_34087:
[----:B------:R-:W-:Y:S05]  /*271e0*/  BSYNC B2 ;  /* 0x0000000000027941 */ /* 0x000fea0003800000 */
.L_x_34086:
        /* <DEDUP_REMOVED lines=82> */
.L_x_34089:
[----:B------:R-:W-:-:S04]  /*27710*/  ISETP.GE.AND P0, PT, R41, RZ, PT ;  /* 0x000000ff2900720c */ /* 0x000fc80003f06270 */
[----:B------:R-:W-:Y:S02]  /*27720*/  FSEL R2, RZ, 3.37028055040000000000e+12, P0 ;  /* 0x54442d18ff027808 */ /* 0x000fe40000000000 */
[----:B------:R-:W-:-:S07]  /*27730*/  FSEL R3, RZ, 2.1426990032196044922, P0 ;  /* 0x400921fbff037808 */ /* 0x000fce0000000000 */
.L_x_34090:
[----:B------:R-:W-:Y:S05]  /*27740*/  BSYNC B0 ;  /* 0x0000000000007941 */ /* 0x000fea0003800000 */
.L_x_34088:
[----:B------:R-:W-:Y:S01]  /*27750*/  DADD R40, |R40|, |R42| ;  /* 0x0000000028287229 */ /* 0x000fe2000000062a */
[----:B------:R-:W-:Y:S01]  /*27760*/  LOP3.LUT R43, R3, 0x80000000, R43, 0xb8, !PT ;  /* 0x80000000032b7812 */ /* 0x000fe200078eb82b */
[----:B------:R-:W-:-:S06]  /*27770*/  DMUL R8, R8, 0.5 ;  /* 0x3fe0000008087828 */ /* 0x000fcc0000000000 */
[----:B------:R-:W-:-:S06]  /*27780*/  DSETP.GTU.AND P0, PT, |R40|, +INF , PT ;  /* 0x7ff000002800742a */ /* 0x000fcc0003f0c200 */
[----:B------:R-:W-:Y:S02]  /*27790*/  FSEL R2, R40, R2, P0 ;  /* 0x0000000228027208 */ /* 0x000fe40000000000 */
[----:B------:R-:W-:Y:S01]  /*277a0*/  FSEL R3, R41, R43, P0 ;  /* 0x0000002b29037208 */ /* 0x000fe20000000000 */
[----:B------:R-:W-:Y:S06]  /*277b0*/  BRA `(.L_x_34091) ;  /* 0x0000006400347947 */ /* 0x000fec0003800000 */
.L_x_34080:
        /* <DEDUP_REMOVED lines=99> */
.L_x_34094:
[----:B------:R-:W-:Y:S05]  /*27df0*/  BSYNC B0 ;  /* 0x0000000000007941 */ /* 0x000fea0003800000 */
.L_x_34093:
        /* <DEDUP_REMOVED lines=8> */
.L_x_34096:
[----:B------:R-:W-:Y:S05]  /*27e80*/  BSYNC B2 ;  /* 0x0000000000027941 */ /* 0x000fea0003800000 */
.L_x_34095:
        /* <DEDUP_REMOVED lines=82> */
.L_x_34098:
[----:B------:R-:W-:-:S04]  /*283b0*/  ISETP.GE.AND P0, PT, R41, RZ, PT ;  /* 0x000000ff2900720c */ /* 0x000fc80003f06270 */
[----:B------:R-:W-:Y:S02]  /*283c0*/  FSEL R2, RZ, 3.37028055040000000000e+12, P0 ;  /* 0x54442d18ff027808 */ /* 0x000fe40000000000 */
[----:B------:R-:W-:-:S07]  /*283d0*/  FSEL R3, RZ, 2.1426990032196044922, P0 ;  /* 0x400921fbff037808 */ /* 0x000fce0000000000 */
.L_x_34099:
[----:B------:R-:W-:Y:S05]  /*283e0*/  BSYNC B0 ;  /* 0x0000000000007941 */ /* 0x000fea0003800000 */
.L_x_34097:
[----:B------:R-:W-:Y:S01]  /*283f0*/  DADD R40, |R40|, |R42| ;  /* 0x0000000028287229 */ /* 0x000fe2000000062a */
[----:B------:R-:W-:Y:S01]  /*28400*/  LOP3.LUT R43, R3, 0x80000000, R43, 0xb8, !PT ;  /* 0x80000000032b7812 */ /* 0x000fe200078eb82b */
[----:B------:R-:W-:-:S06]  /*28410*/  DMUL R8, R8, 0.5 ;  /* 0x3fe0000008087828 */ /* 0x000fcc0000000000 */
[----:B------:R-:W-:-:S06]  /*28420*/  DSETP.GTU.AND P0, PT, |R40|, +INF , PT ;  /* 0x7ff000002800742a */ /* 0x000fcc0003f0c200 */
[----:B------:R-:W-:Y:S02]  /*28430*/  FSEL R2, R40, R2, P0 ;  /* 0x0000000228027208 */ /* 0x000fe40000000000 */
[----:B------:R-:W-:Y:S01]  /*28440*/  FSEL R3, R41, R43, P0 ;  /* 0x0000002b29037208 */ /* 0x000fe20000000000 */
[----:B------:R-:W-:Y:S06]  /*28450*/  BRA `(.L_x_34091) ;  /* 0x00000058000c7947 */ /* 0x000fec0003800000 */
.L_x_34092:
        /* <DEDUP_REMOVED lines=29> */
.L_x_34101:
        /* <DEDUP_REMOVED lines=71> */
.L_x_34100:
        /* <DEDUP_REMOVED lines=97> */
.L_x_34103:
        /* <DEDUP_REMOVED lines=22> */
.L_x_34106:
[----:B------:R-:W-:Y:S05]  /*29210*/  BSYNC B3 ;  /* 0x0000000000037941 */ /* 0x000fea0003800000 */
.L_x_34105:
        /* <DEDUP_REMOVED lines=29> */
.L_x_34104:
[----:B------:R-:W-:Y:S05]  /*293f0*/  BSYNC B2 ;  /* 0x0000000000027941 */ /* 0x000fea0003800000 */
.L_x_34102:
        /* <DEDUP_REMOVED lines=21> */
.L_x_34108:
[----:B------:R-:W-:Y:S05]  /*29550*/  BSYNC B2 ;  /* 0x0000000000027941 */ /* 0x000fea0003800000 */
.L_x_34107:
        /* <DEDUP_REMOVED lines=82> */
.L_x_34110:
[----:B------:R-:W-:-:S04]  /*29a80*/  ISETP.GE.AND P0, PT, R41, RZ, PT ;  /* 0x000000ff2900720c */ /* 0x000fc80003f06270 */
[----:B------:R-:W-:Y:S02]  /*29a90*/  FSEL R2, RZ, 3.37028055040000000000e+12, P0 ;  /* 0x54442d18ff027808 */ /* 0x000fe40000000000 */
[----:B------:R-:W-:-:S07]  /*29aa0*/  FSEL R3, RZ, 2.1426990032196044922, P0 ;  /* 0x400921fbff037808 */ /* 0x000fce0000000000 */
.L_x_34111:
[----:B------:R-:W-:Y:S05]  /*29ab0*/  BSYNC B0 ;  /* 0x0000000000007941 */ /* 0x000fea0003800000 */
.L_x_34109:
[----:B------:R-:W-:Y:S01]  /*29ac0*/  DADD R40, |R40|, |R42| ;  /* 0x0000000028287229 */ /* 0x000fe2000000062a */
[----:B------:R-:W-:Y:S01]  /*29ad0*/  LOP3.LUT R43, R3, 0x80000000, R43, 0xb8, !PT ;  /* 0x80000000032b7812 */ /* 0x000fe200078eb82b */
[----:B------:R-:W-:-:S06]  /*29ae0*/  DMUL R8, R8, 0.5 ;  /* 0x3fe0000008087828 */ /* 0x000fcc0000000000 */
[----:B------:R-:W-:-:S06]  /*29af0*/  DSETP.GTU.AND P0, PT, |R40|, +INF , PT ;  /* 0x7ff000002800742a */ /* 0x000fcc0003f0c200 */
[----:B------:R-:W-:Y:S02]  /*29b00*/  FSEL R2, R40, R2, P0 ;  /* 0x0000000228027208 */ /* 0x000fe40000000000 */
[----:B------:R-:W-:Y:S01]  /*29b10*/  FSEL R3, R41, R43, P0 ;  /* 0x0000002b29037208 */ /* 0x000fe20000000000 */
[----:B------:R-:W-:Y:S06]  /*29b20*/  BRA `(.L_x_34091) ;  /* 0x0000004000587947 */ /* 0x000fec0003800000 */
.L_x_34079:
        /* <DEDUP_REMOVED lines=135> */
.L_x_34113:
[----:B------:R-:W-:Y:S05]  /*2a3a0*/  BSYNC B0 ;  /* 0x0000000000007941 */ /* 0x000fea0003800000 */
.L_x_34112:
        /* <DEDUP_REMOVED lines=8> */
.L_x_34115:
[----:B------:R-:W-:Y:S05]  /*2a430*/  BSYNC B2 ;  /* 0x0000000000027941 */ /* 0x000fea0003800000 */
.L_x_34114:
        /* <DEDUP_REMOVED lines=82> */
.L_x_34117:
[----:B------:R-:W-:-:S04]  /*2a960*/  ISETP.GE.AND P0, PT, R41, RZ, PT ;  /* 0x000000ff2900720c */ /* 0x000fc80003f06270 */
[----:B------:R-:W-:Y:S02]  /*2a970*/  FSEL R2, RZ, 3.37028055040000000000e+12, P0 ;  /* 0x54442d18ff027808 */ /* 0x000fe40000000000 */
[----:B------:R-:W-:-:S07]  /*2a980*/  FSEL R3, RZ, 2.1426990032196044922, P0 ;  /* 0x400921fbff037808 */ /* 0x000fce0000000000 */
.L_x_34118:
[----:B------:R-:W-:Y:S05]  /*2a990*/  BSYNC B0 ;  /* 0x0000000000007941 */ /* 0x000fea0003800000 */
.L_x_34116:
[----:B------:R-:W-:Y:S01]  /*2a9a0*/  DADD R40, |R40|, |R42| ;  /* 0x0000000028287229 */ /* 0x000fe2000000062a */
[----:B------:R-:W-:-:S07]  /*2a9b0*/  LOP3.LUT R43, R3, 0x80000000, R43, 0xb8, !PT ;  /* 0x80000000032b7812 */ /* 0x000fce00078eb82b */
[----:B------:R-:W-:-:S06]  /*2a9c0*/  DSETP.GTU.AND P0, PT, |R40|, +INF , PT ;  /* 0x7ff000002800742a */ /* 0x000fcc0003f0c200 */
[----:B------:R-:W-:Y:S02]  /*2a9d0*/  FSEL R2, R40, R2, P0 ;  /* 0x0000000228027208 */ /* 0x000fe40000000000 */
[----:B------:R-:W-:Y:S01]  /*2a9e0*/  FSEL R3, R41, R43, P0 ;  /* 0x0000002b29037208 */ /* 0x000fe20000000000 */
[----:B------:R-:W-:Y:S06]  /*2a9f0*/  BRA `(.L_x_34091) ;  /* 0x0000003000a47947 */ /* 0x000fec0003800000 */
.L_x_34078:
        /* <DEDUP_REMOVED lines=90> */
.L_x_34121:
        /* <DEDUP_REMOVED lines=22> */
.L_x_34124:
[----:B------:R-:W-:Y:S05]  /*2b100*/  BSYNC B3 ;  /* 0x0000000000037941 */ /* 0x000fea0003800000 */
.L_x_34123:
        /* <DEDUP_REMOVED lines=29> */
.L_x_34122:
[----:B------:R-:W-:Y:S05]  /*2b2e0*/  BSYNC B2 ;  /* 0x0000000000027941 */ /* 0x000fea0003800000 */
.L_x_34120:
        /* <DEDUP_REMOVED lines=83> */
.L_x_34119:
        /* <DEDUP_REMOVED lines=85> */
.L_x_34077:
        /* <DEDUP_REMOVED lines=23> */
.L_x_34126:
[----:B------:R-:W-:Y:S05]  /*2bee0*/  BSYNC B2 ;  /* 0x0000000000027941 */ /* 0x000fea0003800000 */
.L_x_34125:
        /* <DEDUP_REMOVED lines=26> */
.L_x_34128:
[----:B------:R-:W-:Y:S05]  /*2c090*/  BSYNC B2 ;  /* 0x0000000000027941 */ /* 0x000fea0003800000 */
.L_x_34127:
        /* <DEDUP_REMOVED lines=136> */
.L_x_34130:
[----:B------:R-:W-:Y:S05]  /*2c920*/  BSYNC B0 ;  /* 0x0000000000007941 */ /* 0x000fea0003800000 */
.L_x_34129:
        /* <DEDUP_REMOVED lines=8> */
.L_x_34132:
[----:B------:R-:W-:Y:S05]  /*2c9b0*/  BSYNC B2 ;  /* 0x0000000000027941 */ /* 0x000fea0003800000 */
.L_x_34131:
        /* <DEDUP_REMOVED lines=82> */
.L_x_34134:
[----:B------:R-:W-:-:S04]  /*2cee0*/  ISETP.GE.AND P0, PT, R41, RZ, PT ;  /* 0x000000ff2900720c */ /* 0x000fc80003f06270 */
[----:B------:R-:W-:Y:S02]  /*2cef0*/  FSEL R2, RZ, 3.37028055040000000000e+12, P0 ;  /* 0x54442d18ff027808 */ /* 0x000fe40000000000 */
[----:B------:R-:W-:-:S07]  /*2cf00*/  FSEL R3, RZ, 2.1426990032196044922, P0 ;  /* 0x400921fbff037808 */ /* 0x000fce0000000000 */
.L_x_34135:
[----:B------:R-:W-:Y:S05]  /*2cf10*/  BSYNC B0 ;  /* 0x0000000000007941 */ /* 0x000fea0003800000 */
.L_x_34133:
[----:B------:R-:W-:Y:S01]  /*2cf20*/  DADD R40, |R40|, |R42| ;  /* 0x0000000028287229 */ /* 0x000fe2000000062a */
[----:B------:R-:W-:Y:S01]  /*2cf30*/  LOP3.LUT R43, R3, 0x80000000, R43, 0xb8, !PT ;  /* 0x80000000032b7812 */ /* 0x000fe200078eb82b */
[----:B------:R-:W-:-:S06]  /*2cf40*/  DADD R8, R8, 1 ;  /* 0x3ff0000008087429 */ /* 0x000fcc0000000000 */
[----:B------:R-:W-:-:S06]  /*2cf50*/  DSETP.GTU.AND P0, PT, |R40|, +INF , PT ;  /* 0x7ff000002800742a */ /* 0x000fcc0003f0c200 */
[----:B------:R-:W-:Y:S02]  /*2cf60*/  FSEL R2, R40, R2, P0 ;  /* 0x0000000228027208 */ /* 0x000fe40000000000 */
[----:B------:R-:W-:Y:S01]  /*2cf70*/  FSEL R3, R41, R43, P0 ;  /* 0x0000002b29037208 */ /* 0x000fe20000000000 */
[----:B------:R-:W-:Y:S06]  /*2cf80*/  BRA `(.L_x_34091) ;  /* 0x0000000c00407947 */ /* 0x000fec0003800000 */
.L_x_34076:
        /* <DEDUP_REMOVED lines=109> */
.L_x_34137:
[----:B------:R-:W-:Y:S05]  /*2d660*/  BSYNC B0 ;  /* 0x0000000000007941 */ /* 0x000fea0003800000 */
.L_x_34136:
[----:B------:R-:W-:Y:S04]  /*2d670*/  BSSY B2, `(.L_x_34138) ;  /* 0x0000007000027945 */ /* 0x000fe80003800000 */
[----:B------:R-:W-:Y:S05]  /*2d680*/  @P4 BRA P5, `(.L_x_34139) ;  /* 0x0000000000144947 */ /* 0x000fea0002800000 */
[----:B------:R-:W-:Y:S01]  /*2d690*/  IMAD.MOV.U32 R0, RZ, RZ, R4 ;  /* 0x000000ffff007224 */ /* 0x000fe200078e0004 */
[----:B------:R-:W-:Y:S01]  /*2d6a0*/  MOV R4, 0x2d6e0 ;  /* 0x0002d6e000047802 */ /* 0x000fe20000000f00 */
[----:B------:R-:W-:Y:S02]  /*2d6b0*/  IMAD.MOV.U32 R2, RZ, RZ, R10 ;  /* 0x000000ffff027224 */ /* 0x000fe400078e000a */
[----:B------:R-:W-:-:S07]  /*2d6c0*/  IMAD.MOV.U32 R3, RZ, RZ, R11 ;  /* 0x000000ffff037224 */ /* 0x000fce00078e000b */
[----:B------:R-:W-:Y:S05]  /*2d6d0*/  CALL.REL.NOINC `($__internal_75_$__cuda_sm20_div_rn_f64_full) ;  /* 0x000006c8002c7944 */ /* 0x000fea0003c00000 */
.L_x_34139:
[----:B------:R-:W-:Y:S05]  /*2d6e0*/  BSYNC B2 ;  /* 0x0000000000027941 */ /* 0x000fea0003800000 */
.L_x_34138:
        /* <DEDUP_REMOVED lines=82> */
.L_x_34141:
[----:B------:R-:W-:Y:S02]  /*2dc10*/  FSEL R2, RZ, 3.37028055040000000000e+12, P2 ;  /* 0x54442d18ff027808 */ /* 0x000fe40001000000 */
[----:B------:R-:W-:-:S07]  /*2dc20*/  FSEL R3, RZ, 2.1426990032196044922, P2 ;  /* 0x400921fbff037808 */ /* 0x000fce0001000000 */
.L_x_34142:
[----:B------:R-:W-:Y:S05]  /*2dc30*/  BSYNC B0 ;  /* 0x0000000000007941 */ /* 0x000fea0003800000 */
.L_x_34140:
[----:B------:R-:W-:Y:S01]  /*2dc40*/  DADD R40, |R40|, |R42| ;  /* 0x0000000028287229 */ /* 0x000fe2000000062a */
[----:B------:R-:W-:-:S07]  /*2dc50*/  LOP3.LUT R43, R3, 0x80000000, R43, 0xb8, !PT ;  /* 0x80000000032b7812 */ /* 0x000fce00078eb82b */
[----:B------:R-:W-:-:S06]  /*2dc60*/  DSETP.GTU.AND P0, PT, |R40|, +INF , PT ;  /* 0x7ff000002800742a */ /* 0x000fcc0003f0c200 */
[----:B------:R-:W-:Y:S02]  /*2dc70*/  FSEL R2, R40, R2, P0 ;  /* 0x0000000228027208 */ /* 0x000fe40000000000 */
[----:B------:R-:W-:-:S07]  /*2dc80*/  FSEL R3, R41, R43, P0 ;  /* 0x0000002b29037208 */ /* 0x000fce0000000000 */
.L_x_34091:
[----:B------:R-:W-:Y:S05]  /*2dc90*/  BSYNC B1 ;  /* 0x0000000000017941 */ /* 0x000fea0003800000 */
.L_x_34075:
        /* <DEDUP_REMOVED lines=78> */
.L_x_34149:
[----:B------:R-:W-:Y:S05]  /*2e180*/  BSYNC B0 ;  /* 0x0000000000007941 */ /* 0x000fea0003800000 */
.L_x_34148:
        /* <DEDUP_REMOVED lines=26> */
.L_x_34151:
[----:B------:R-:W-:Y:S01]  /*2e330*/  DMUL R40, RZ, R46 ;  /* 0x0000002eff287228 */ /* 0x000fe20000000000 */
[----:B------:R-:W-:-:S10]  /*2e340*/  IMAD.MOV.U32 R2, RZ, RZ, RZ ;  /* 0x000000ffff027224 */ /* 0x000fd400078e00ff */
.L_x_34152:
[----:B------:R-:W-:Y:S05]  /*2e350*/  BSYNC B2 ;  /* 0x0000000000027941 */ /* 0x000fea0003800000 */
.L_x_34150:
        /* <DEDUP_REMOVED lines=49> */
.L_x_34154:
[----:B------:R-:W-:Y:S01]  /*2e670*/  DMUL R2, RZ, R46 ;  /* 0x0000002eff027228 */ /* 0x000fe20000000000 */
[----:B------:R-:W-:-:S10]  /*2e680*/  IMAD.MOV.U32 R0, RZ, RZ, RZ ;  /* 0x000000ffff007224 */ /* 0x000fd400078e00ff */
.L_x_34155:
[----:B------:R-:W-:Y:S05]  /*2e690*/  BSYNC B2 ;  /* 0x0000000000027941 */ /* 0x000fea0003800000 */
.L_x_34153:
        /* <DEDUP_REMOVED lines=25> */
.L_x_34147:
        /* <DEDUP_REMOVED lines=63> */
.L_x_34158:
[----:B------:R-:W-:Y:S05]  /*2ec20*/  BSYNC B0 ;  /* 0x0000000000007941 */ /* 0x000fea0003800000 */
.L_x_34157:
        /* <DEDUP_REMOVED lines=26> */
.L_x_34160:
[----:B------:R-:W-:Y:S01]  /*2edd0*/  DMUL R40, RZ, R46 ;  /* 0x0000002eff287228 */ /* 0x000fe20000000000 */
[----:B------:R-:W-:-:S10]  /*2ede0*/  IMAD.MOV.U32 R2, RZ, RZ, RZ ;  /* 0x000000ffff027224 */ /* 0x000fd400078e00ff */
.L_x_34161:
[----:B------:R-:W-:Y:S05]  /*2edf0*/  BSYNC B2 ;  /* 0x0000000000027941 */ /* 0x000fea0003800000 */
.L_x_34159:
        /* <DEDUP_REMOVED lines=49> */
.L_x_34163:
[----:B------:R-:W-:Y:S01]  /*2f110*/  DMUL R2, RZ, R46 ;  /* 0x0000002eff027228 */ /* 0x000fe20000000000 */
[----:B------:R-:W-:-:S10]  /*2f120*/  IMAD.MOV.U32 R0, RZ, RZ, RZ ;  /* 0x000000ffff007224 */ /* 0x000fd400078e00ff */
.L_x_34164:
[----:B------:R-:W-:Y:S05]  /*2f130*/  BSYNC B2 ;  /* 0x0000000000027941 */ /* 0x000fea0003800000 */
.L_x_34162:
        /* <DEDUP_REMOVED lines=39> */
.L_x_34146:
        /* <DEDUP_REMOVED lines=11> */
.L_x_34165:
[----:B------:R-:W-:-:S10]  /*2f460*/  DADD R40, R46, -R46 ;  /* 0x000000002e287229 */ /* 0x000fd4000000082e */
[----:B------:R-:W-:Y:S02]  /*2f470*/  IMAD.MOV.U32 R42, RZ, RZ, R40 ;  /* 0x000000ffff2a7224 */ /* 0x000fe400078e0028 */
[----:B------:R-:W-:Y:S01]  /*2f480*/  IMAD.MOV.U32 R43, RZ, RZ, R41 ;  /* 0x000000ffff2b7224 */ /* 0x000fe200078e0029 */
[----:B------:R-:W-:Y:S06]  /*2f490*/  BRA `(.L_x_34156) ;  /* 0x00000008009c7947 */ /* 0x000fec0003800000 */
.L_x_34145:
        /* <DEDUP_REMOVED lines=26> */
.L_x_34167:
[----:B------:R-:W-:Y:S01]  /*2f640*/  DMUL R2, RZ, R46 ;  /* 0x0000002eff027228 */ /* 0x000fe20000000000 */
[----:B------:R-:W-:-:S10]  /*2f650*/  IMAD.MOV.U32 R5, RZ, RZ, RZ ;  /* 0x000000ffff057224 */ /* 0x000fd400078e00ff */
.L_x_34168:
[----:B------:R-:W-:Y:S05]  /*2f660*/  BSYNC B2 ;  /* 0x0000000000027941 */ /* 0x000fea0003800000 */
.L_x_34166:
        /* <DEDUP_REMOVED lines=49> */
.L_x_34170:
[----:B------:R-:W-:Y:S01]  /*2f980*/  DMUL R42, RZ, R46 ;  /* 0x0000002eff2a7228 */ /* 0x000fe20000000000 */
[----:B------:R-:W-:-:S10]  /*2f990*/  IMAD.MOV.U32 R0, RZ, RZ, RZ ;  /* 0x000000ffff007224 */ /* 0x000fd400078e00ff */
.L_x_34171:
[----:B------:R-:W-:Y:S05]  /*2f9a0*/  BSYNC B2 ;  /* 0x0000000000027941 */ /* 0x000fea0003800000 */
.L_x_34169:
        /* <DEDUP_REMOVED lines=24> */
.L_x_34144:
        /* <DEDUP_REMOVED lines=59> */
.L_x_34173:
[----:B------:R-:W-:Y:S05]  /*2fee0*/  BSYNC B0 ;  /* 0x0000000000007941 */ /* 0x000fea0003800000 */
.L_x_34172:
[----:B------:R-:W-:Y:S02]  /*2fef0*/  IMAD.MOV.U32 R42, RZ, RZ, R46 ;  /* 0x000000ffff2a7224 */ /* 0x000fe400078e002e */
[----:B------:R-:W-:-:S07]  /*2ff00*/  IMAD.MOV.U32 R43, RZ, RZ, R47 ;  /* 0x000000ffff2b7224 */ /* 0x000fce00078e002f */
.L_x_34156:
[----:B------:R-:W-:Y:S05]  /*2ff10*/  BSYNC B1 ;  /* 0x0000000000017941 */ /* 0x000fea0003800000 */
.L_x_34143:
        /* <DEDUP_REMOVED lines=116> */
.L_x_34181:
        /* <DEDUP_REMOVED lines=22> */
.L_x_34184:
[----:B------:R-:W-:Y:S05]  /*307c0*/  BSYNC B3 ;  /* 0x0000000000037941 */ /* 0x000fea0003800000 */
.L_x_34183:
        /* <DEDUP_REMOVED lines=29> */
.L_x_34182:
[----:B------:R-:W-:Y:S05]  /*309a0*/  BSYNC B2 ;  /* 0x0000000000027941 */ /* 0x000fea0003800000 */
.L_x_34180:
        /* <DEDUP_REMOVED lines=21> */
.L_x_34186:
[----:B------:R-:W-:Y:S05]  /*30b00*/  BSYNC B2 ;  /* 0x0000000000027941 */ /* 0x000fea0003800000 */
.L_x_34185:
        /* <DEDUP_REMOVED lines=82> */
.L_x_34188:
[----:B------:R-:W-:-:S04]  /*31030*/  ISETP.GE.AND P0, PT, R13, RZ, PT ;  /* 0x000000ff0d00720c */ /* 0x000fc80003f06270 */
[----:B------:R-:W-:Y:S02]  /*31040*/  FSEL R2, RZ, 3.37028055040000000000e+12, P0 ;  /* 0x54442d18ff027808 */ /* 0x000fe40000000000 */
[----:B------:R-:W-:-:S07]  /*31050*/  FSEL R3, RZ, 2.1426990032196044922, P0 ;  /* 0x400921fbff037808 */ /* 0x000fce0000000000 */
.L_x_34189:
[----:B------:R-:W-:Y:S05]  /*31060*/  BSYNC B0 ;  /* 0x0000000000007941 */ /* 0x000fea0003800000 */
.L_x_34187:
[----:B------:R-:W-:Y:S01]  /*31070*/  DADD R12, |R12|, |R14| ;  /* 0x000000000c0c7229 */ /* 0x000fe2000000060e */
[----:B------:R-:W-:Y:S01]  /*31080*/  LOP3.LUT R15, R3, 0x80000000, R15, 0xb8, !PT ;  /* 0x80000000030f7812 */ /* 0x000fe200078eb80f */
[----:B------:R-:W-:-:S06]  /*31090*/  DMUL R8, R8, 0.5 ;  /* 0x3fe0000008087828 */ /* 0x000fcc0000000000 */
[----:B------:R-:W-:-:S06]  /*310a0*/  DSETP.GTU.AND P0, PT, |R12|, +INF , PT ;  /* 0x7ff000000c00742a */ /* 0x000fcc0003f0c200 */
[----:B------:R-:W-:Y:S02]  /*310b0*/  FSEL R2, R12, R2, P0 ;  /* 0x000000020c027208 */ /* 0x000fe40000000000 */
[----:B------:R-:W-:Y:S01]  /*310c0*/  FSEL R3, R13, R15, P0 ;  /* 0x0000000f0d037208 */ /* 0x000fe20000000000 */
[----:B------:R-:W-:Y:S06]  /*310d0*/  BRA `(.L_x_34190) ;  /* 0x0000006400347947 */ /* 0x000fec0003800000 */
.L_x_34179:
        /* <DEDUP_REMOVED lines=99> */
.L_x_34193:
[----:B------:R-:W-:Y:S05]  /*31710*/  BSYNC B0 ;  /* 0x0000000000007941 */ /* 0x000fea0003800000 */
.L_x_34192:
        /* <DEDUP_REMOVED lines=8> */
.L_x_34195:
[----:B------:R-:W-:Y:S05]  /*317a0*/  BSYNC B2 ;  /* 0x0000000000027941 */ /* 0x000fea0003800000 */
.L_x_34194:
        /* <DEDUP_REMOVED lines=82> */
.L_x_34197:
[----:B------:R-:W-:-:S04]  /*31cd0*/  ISETP.GE.AND P0, PT, R13, RZ, PT ;  /* 0x000000ff0d00720c */ /* 0x000fc80003f06270 */
[----:B------:R-:W-:Y:S02]  /*31ce0*/  FSEL R2, RZ, 3.37028055040000000000e+12, P0 ;  /* 0x54442d18ff027808 */ /* 0x000fe40000000000 */
[----:B------:R-:W-:-:S07]  /*31cf0*/  FSEL R3, RZ, 2.1426990032196044922, P0 ;  /* 0x400921fbff037808 */ /* 0x000fce0000000000 */
.L_x_34198:
[----:B------:R-:W-:Y:S05]  /*31d00*/  BSYNC B0 ;  /* 0x0000000000007941 */ /* 0x000fea0003800000 */
.L_x_34196:
[----:B------:R-:W-:Y:S01]  /*31d10*/  DADD R12, |R12|, |R14| ;  /* 0x000000000c0c7229 */ /* 0x000fe2000000060e */
[----:B------:R-:W-:Y:S01]  /*31d20*/  LOP3.LUT R15, R3, 0x80000000, R15, 0xb8, !PT ;  /* 0x80000000030f7812 */ /* 0x000fe200078eb80f */
[----:B------:R-:W-:-:S06]  /*31d30*/  DMUL R8, R8, 0.5 ;  /* 0x3fe0000008087828 */ /* 0x000fcc0000000000 */
[----:B------:R-:W-:-:S06]  /*31d40*/  DSETP.GTU.AND P0, PT, |R12|, +INF , PT ;  /* 0x7ff000000c00742a */ /* 0x000fcc0003f0c200 */
[----:B------:R-:W-:Y:S02]  /*31d50*/  FSEL R2, R12, R2, P0 ;  /* 0x000000020c027208 */ /* 0x000fe40000000000 */
[----:B------:R-:W-:Y:S01]  /*31d60*/  FSEL R3, R13, R15, P0 ;  /* 0x0000000f0d037208 */ /* 0x000fe20000000000 */
[----:B------:R-:W-:Y:S06]  /*31d70*/  BRA `(.L_x_34190) ;  /* 0x00000058000c7947 */ /* 0x000fec0003800000 */
.L_x_34191:
        /* <DEDUP_REMOVED lines=29> */
.L_x_34200:
        /* <DEDUP_REMOVED lines=71> */
.L_x_34199:
        /* <DEDUP_REMOVED lines=97> */
.L_x_34202:
        /* <DEDUP_REMOVED lines=22> */
.L_x_34205:
[----:B------:R-:W-:Y:S05]  /*32b30*/  BSYNC B3 ;  /* 0x0000000000037941 */ /* 0x000fea0003800000 */
.L_x_34204:
        /* <DEDUP_REMOVED lines=29> */
.L_x_34203:
[----:B------:R-:W-:Y:S05]  /*32d10*/  BSYNC B2 ;  /* 0x0000000000027941 */ /* 0x000fea0003800000 */
.L_x_34201:
        /* <DEDUP_REMOVED lines=21> */
.L_x_34207:
[----:B------:R-:W-:Y:S05]  /*32e70*/  BSYNC B2 ;  /* 0x0000000000027941 */ /* 0x000fea0003800000 */
.L_x_34206:
        /* <DEDUP_REMOVED lines=82> */
.L_x_34209:
[----:B------:R-:W-:-:S04]  /*333a0*/  ISETP.GE.AND P0, PT, R13, RZ, PT ;  /* 0x000000ff0d00720c */ /* 0x000fc80003f06270 */
[----:B------:R-:W-:Y:S02]  /*333b0*/  FSEL R2, RZ, 3.37028055040000000000e+12, P0 ;  /* 0x54442d18ff027808 */ /* 0x000fe40000000000 */
[----:B------:R-:W-:-:S07]  /*333c0*/  FSEL R3, RZ, 2.1426990032196044922, P0 ;  /* 0x400921fbff037808 */ /* 0x000fce0000000000 */
.L_x_34210:
[----:B------:R-:W-:Y:S05]  /*333d0*/  BSYNC B0 ;  /* 0x0000000000007941 */ /* 0x000fea0003800000 */
.L_x_34208:
[----:B------:R-:W-:Y:S01]  /*333e0*/  DADD R12, |R12|, |R14| ;  /* 0x000000000c0c7229 */ /* 0x000fe2000000060e */
[----:B------:R-:W-:Y:S01]  /*333f0*/  LOP3.LUT R15, R3, 0x80000000, R15, 0xb8, !PT ;  /* 0x80000000030f7812 */ /* 0x000fe200078eb80f */
[----:B------:R-:W-:-:S06]  /*33400*/  DMUL R8, R8, 0.5 ;  /* 0x3fe0000008087828 */ /* 0x000fcc0000000000 */
[----:B------:R-:W-:-:S06]  /*33410*/  DSETP.GTU.AND P0, PT, |R12|, +INF , PT ;  /* 0x7ff000000c00742a */ /* 0x000fcc0003f0c200 */
[----:B------:R-:W-:Y:S02]  /*33420*/  FSEL R2, R12, R2, P0 ;  /* 0x000000020c027208 */ /* 0x000fe40000000000 */
[----:B------:R-:W-:Y:S01]  /*33430*/  FSEL R3, R13, R15, P0 ;  /* 0x0000000f0d037208 */ /* 0x000fe20000000000 */
[----:B------:R-:W-:Y:S06]  /*33440*/  BRA `(.L_x_34190) ;  /* 0x0000004000587947 */ /* 0x000fec0003800000 */
.L_x_34178:
        /* <DEDUP_REMOVED lines=135> */
.L_x_34212:
[----:B------:R-:W-:Y:S05]  /*33cc0*/  BSYNC B0 ;  /* 0x0000000000007941 */ /* 0x000fea0003800000 */
.L_x_34211:
        /* <DEDUP_REMOVED lines=8> */
.L_x_34214:
[----:B------:R-:W-:Y:S05]  /*33d50*/  BSYNC B2 ;  /* 0x0000000000027941 */ /* 0x000fea0003800000 */
.L_x_34213:
        /* <DEDUP_REMOVED lines=82> */
.L_x_34216:
[----:B------:R-:W-:-:S04]  /*34280*/  ISETP.GE.AND P0, PT, R13, RZ, PT ;  /* 0x000000ff0d00720c */ /* 0x000fc80003f06270 */
[----:B------:R-:W-:Y:S02]  /*34290*/  FSEL R2, RZ, 3.37028055040000000000e+12, P0 ;  /* 0x54442d18ff027808 */ /* 0x000fe40000000000 */
[----:B------:R-:W-:-:S07]  /*342a0*/  FSEL R3, RZ, 2.1426990032196044922, P0 ;  /* 0x400921fbff037808 */ /* 0x000fce0000000000 */
.L_x_34217:
[----:B------:R-:W-:Y:S05]  /*342b0*/  BSYNC B0 ;  /* 0x0000000000007941 */ /* 0x000fea0003800000 */
.L_x_34215:
[----:B------:R-:W-:Y:S01]  /*342c0*/  DADD R12, |R12|, |R14| ;  /* 0x000000000c0c7229 */ /* 0x000fe2000000060e */
[----:B------:R-:W-:-:S07]  /*342d0*/  LOP3.LUT R15, R3, 0x80000000, R15, 0xb8, !PT ;  /* 0x80000000030f7812 */ /* 0x000fce00078eb80f */
[----:B------:R-:W-:-:S06]  /*342e0*/  DSETP.GTU.AND P0, PT, |R12|, +INF , PT ;  /* 0x7ff000000c00742a */ /* 0x000fcc0003f0c200 */
[----:B------:R-:W-:Y:S02]  /*342f0*/  FSEL R2, R12, R2, P0 ;  /* 0x000000020c027208 */ /* 0x000fe40000000000 */
[----:B------:R-:W-:Y:S01]  /*34300*/  FSEL R3, R13, R15, P0 ;  /* 0x0000000f0d037208 */ /* 0x000fe20000000000 */
[----:B------:R-:W-:Y:S06]  /*34310*/  BRA `(.L_x_34190) ;  /* 0x0000003000a47947 */ /* 0x000fec0003800000 */
.L_x_34177:
        /* <DEDUP_REMOVED lines=90> */
.L_x_34220:
        /* <DEDUP_REMOVED lines=22> */
.L_x_34223:
[----:B------:R-:W-:Y:S05]  /*34a20*/  BSYNC B3 ;  /* 0x0000000000037941 */ /* 0x000fea0003800000 */
.L_x_34222:
        /* <DEDUP_REMOVED lines=29> */
.L_x_34221:
[----:B------:R-:W-:Y:S05]  /*34c00*/  BSYNC B2 ;  /* 0x0000000000027941 */ /* 0x000fea0003800000 */
.L_x_34219:
        /* <DEDUP_REMOVED lines=83> */
.L_x_34218:
        /* <DEDUP_REMOVED lines=85> */
.L_x_34176:
        /* <DEDUP_REMOVED lines=23> */
.L_x_34225:
[----:B------:R-:W-:Y:S05]  /*35800*/  BSYNC B2 ;  /* 0x0000000000027941 */ /* 0x000fea0003800000 */
.L_x_34224:
        /* <DEDUP_REMOVED lines=26> */
.L_x_34227:
[----:B------:R-:W-:Y:S05]  /*359b0*/  BSYNC B2 ;  /* 0x0000000000027941 */ /* 0x000fea0003800000 */
.L_x_34226:
        /* <DEDUP_REMOVED lines=136> */
.L_x_34229:
[----:B------:R-:W-:Y:S05]  /*36240*/  BSYNC B0 ;  /* 0x0000000000007941 */ /* 0x000fea0003800000 */
.L_x_34228:
        /* <DEDUP_REMOVED lines=8> */
.L_x_34231:
[----:B------:R-:W-:Y:S05]  /*362d0*/  BSYNC B2 ;  /* 0x0000000000027941 */ /* 0x000fea0003800000 */
.L_x_34230:
        /* <DEDUP_REMOVED lines=82> */
.L_x_34233:
[----:B------:R-:W-:-:S04]  /*36800*/  ISETP.GE.AND P0, PT, R13, RZ, PT ;  /* 0x000000ff0d00720c */ /* 0x000fc80003f06270 */
[----:B------:R-:W-:Y:S02]  /*36810*/  FSEL R2, RZ, 3.37028055040000000000e+12, P0 ;  /* 0x54442d18ff027808 */ /* 0x000fe40000000000 */
[----:B------:R-:W-:-:S07]  /*36820*/  FSEL R3, RZ, 2.1426990032196044922, P0 ;  /* 0x400921fbff037808 */ /* 0x000fce0000000000 */
.L_x_34234:
[----:B------:R-:W-:Y:S05]  /*36830*/  BSYNC B0 ;  /* 0x0000000000007941 */ /* 0x000fea0003800000 */
.L_x_34232:
[----:B------:R-:W-:Y:S01]  /*36840*/  DADD R12, |R12|, |R14| ;  /* 0x000000000c0c7229 */ /* 0x000fe2000000060e */
[----:B------:R-:W-:Y:S01]  /*36850*/  LOP3.LUT R15, R3, 0x80000000, R15, 0xb8, !PT ;  /* 0x80000000030f7812 */ /* 0x000fe200078eb80f */
[----:B------:R-:W-:-:S06]  /*36860*/  DADD R8, R8, 1 ;  /* 0x3ff0000008087429 */ /* 0x000fcc0000000000 */
[----:B------:R-:W-:-:S06]  /*36870*/  DSETP.GTU.AND P0, PT, |R12|, +INF , PT ;  /* 0x7ff000000c00742a */ /* 0x000fcc0003f0c200 */
[----:B------:R-:W-:Y:S02]  /*36880*/  FSEL R2, R12, R2, P0 ;  /* 0x000000020c027208 */ /* 0x000fe40000000000 */
[----:B------:R-:W-:Y:S01]  /*36890*/  FSEL R3, R13, R15, P0 ;  /* 0x0000000f0d037208 */ /* 0x000fe20000000000 */
[----:B------:R-:W-:Y:S06]  /*368a0*/  BRA `(.L_x_34190) ;  /* 0x0000000c00407947 */ /* 0x000fec0003800000 */
.L_x_34175:
        /* <DEDUP_REMOVED lines=109> */
.L_x_34236:
[----:B------:R-:W-:Y:S05]  /*36f80*/  BSYNC B0 ;  /* 0x0000000000007941 */ /* 0x000fea0003800000 */
.L_x_34235:
[----:B------:R-:W-:Y:S04]  /*36f90*/  BSSY B2, `(.L_x_34237) ;  /* 0x0000007000027945 */ /* 0x000fe80003800000 */
[----:B------:R-:W-:Y:S05]  /*36fa0*/  @P4 BRA P5, `(.L_x_34238) ;  /* 0x0000000000144947 */ /* 0x000fea0002800000 */
[----:B------:R-:W-:Y:S01]  /*36fb0*/  IMAD.MOV.U32 R0, RZ, RZ, R4 ;  /* 0x000000ffff007224 */ /* 0x000fe200078e0004 */
[----:B------:R-:W-:Y:S01]  /*36fc0*/  MOV R4, 0x37000 ;  /* 0x0003700000047802 */ /* 0x000fe20000000f00 */
[----:B------:R-:W-:Y:S02]  /*36fd0*/  IMAD.MOV.U32 R2, RZ, RZ, R10 ;  /* 0x000000ffff027224 */ /* 0x000fe400078e000a */
[----:B------:R-:W-:-:S07]  /*36fe0*/  IMAD.MOV.U32 R3, RZ, RZ, R11 ;  /* 0x000000ffff037224 */ /* 0x000fce00078e000b */
[----:B------:R-:W-:Y:S05]  /*36ff0*/  CALL.REL.NOINC `($__internal_75_$__cuda_sm20_div_rn_f64_full) ;  /* 0x0000062c00e47944 */ /* 0x000fea0003c00000 */
.L_x_34238:
[----:B------:R-:W-:Y:S05]  /*37000*/  BSYNC B2 ;  /* 0x0000000000027941 */ /* 0x000fea0003800000 */
.L_x_34237:
        /* <DEDUP_REMOVED lines=82> */
.L_x_34240:
[----:B------:R-:W-:Y:S02]  /*37530*/  FSEL R2, RZ, 3.37028055040000000000e+12, P2 ;  /* 0x54442d18ff027808 */ /* 0x000fe40001000000 */
[----:B------:R-:W-:-:S07]  /*37540*/  FSEL R3, RZ, 2.1426990032196044922, P2 ;  /* 0x400921fbff037808 */ /* 0x000fce0001000000 */
.L_x_34241:
[----:B------:R-:W-:Y:S05]  /*37550*/  BSYNC B0 ;  /* 0x0000000000007941 */ /* 0x000fea0003800000 */
.L_x_34239:
[----:B------:R-:W-:Y:S01]  /*37560*/  DADD R12, |R12|, |R14| ;  /* 0x000000000c0c7229 */ /* 0x000fe2000000060e */
[----:B------:R-:W-:-:S07]  /*37570*/  LOP3.LUT R15, R3, 0x80000000, R15, 0xb8, !PT ;  /* 0x80000000030f7812 */ /* 0x000fce00078eb80f */
[----:B------:R-:W-:-:S06]  /*37580*/  DSETP.GTU.AND P0, PT, |R12|, +INF , PT ;  /* 0x7ff000000c00742a */ /* 0x000fcc0003f0c200 */
[----:B------:R-:W-:Y:S02]  /*37590*/  FSEL R2, R12, R2, P0 ;  /* 0x000000020c027208 */ /* 0x000fe40000000000 */
[----:B------:R-:W-:-:S07]  /*375a0*/  FSEL R3, R13, R15, P0 ;  /* 0x0000000f0d037208 */ /* 0x000fce0000000000 */
.L_x_34190:
[----:B------:R-:W-:Y:S05]  /*375b0*/  BSYNC B1 ;  /* 0x0000000000017941 */ /* 0x000fea0003800000 */
.L_x_34174:
        /* <DEDUP_REMOVED lines=78> */
.L_x_34248:
[----:B------:R-:W-:Y:S05]  /*37aa0*/  BSYNC B0 ;  /* 0x0000000000007941 */ /* 0x000fea0003800000 */
.L_x_34247:
        /* <DEDUP_REMOVED lines=26> */
.L_x_34250:
[----:B------:R-:W-:Y:S01]  /*37c50*/  DMUL R12, RZ, R46 ;  /* 0x0000002eff0c7228 */ /* 0x000fe20000000000 */
[----:B------:R-:W-:-:S10]  /*37c60*/  IMAD.MOV.U32 R2, RZ, RZ, RZ ;  /* 0x000000ffff027224 */ /* 0x000fd400078e00ff */
.L_x_34251:
[----:B------:R-:W-:Y:S05]  /*37c70*/  BSYNC B2 ;  /* 0x0000000000027941 */ /* 0x000fea0003800000 */
.L_x_34249:
        /* <DEDUP_REMOVED lines=49> */
.L_x_34253:
[----:B------:R-:W-:Y:S01]  /*37f90*/  DMUL R2, RZ, R46 ;  /* 0x0000002eff027228 */ /* 0x000fe20000000000 */
[----:B------:R-:W-:-:S10]  /*37fa0*/  IMAD.MOV.U32 R0, RZ, RZ, RZ ;  /* 0x000000ffff007224 */ /* 0x000fd400078e00ff */
.L_x_34254:
[----:B------:R-:W-:Y:S05]  /*37fb0*/  BSYNC B2 ;  /* 0x0000000000027941 */ /* 0x000fea0003800000 */
.L_x_34252:
        /* <DEDUP_REMOVED lines=25> */
.L_x_34246:
        /* <DEDUP_REMOVED lines=63> */
.L_x_34257:
[----:B------:R-:W-:Y:S05]  /*38540*/  BSYNC B0 ;  /* 0x0000000000007941 */ /* 0x000fea0003800000 */
.L_x_34256:
        /* <DEDUP_REMOVED lines=26> */
.L_x_34259:
[----:B------:R-:W-:Y:S01]  /*386f0*/  DMUL R12, RZ, R46 ;  /* 0x0000002eff0c7228 */ /* 0x000fe20000000000 */
[----:B------:R-:W-:-:S10]  /*38700*/  IMAD.MOV.U32 R2, RZ, RZ, RZ ;  /* 0x000000ffff027224 */ /* 0x000fd400078e00ff */
.L_x_34260:
[----:B------:R-:W-:Y:S05]  /*38710*/  BSYNC B2 ;  /* 0x0000000000027941 */ /* 0x000fea0003800000 */
.L_x_34258:
        /* <DEDUP_REMOVED lines=49> */
.L_x_34262:
[----:B------:R-:W-:Y:S01]  /*38a30*/  DMUL R2, RZ, R46 ;  /* 0x0000002eff027228 */ /* 0x000fe20000000000 */
[----:B------:R-:W-:-:S10]  /*38a40*/  IMAD.MOV.U32 R0, RZ, RZ, RZ ;  /* 0x000000ffff007224 */ /* 0x000fd400078e00ff */
.L_x_34263:
[----:B------:R-:W-:Y:S05]  /*38a50*/  BSYNC B2 ;  /* 0x0000000000027941 */ /* 0x000fea0003800000 */
.L_x_34261:
        /* <DEDUP_REMOVED lines=39> */
.L_x_34245:
        /* <DEDUP_REMOVED lines=11> */
.L_x_34264:
[----:B------:R-:W-:-:S10]  /*38d80*/  DADD R12, R46, -R46 ;  /* 0x000000002e0c7229 */ /* 0x000fd4000000082e */
[----:B------:R-:W-:Y:S02]  /*38d90*/  IMAD.MOV.U32 R14, RZ, RZ, R12 ;  /* 0x000000ffff0e7224 */ /* 0x000fe400078e000c */
[----:B------:R-:W-:Y:S01]  /*38da0*/  IMAD.MOV.U32 R15, RZ, RZ, R13 ;  /* 0x000000ffff0f7224 */ /* 0x000fe200078e000d */
[----:B------:R-:W-:Y:S06]  /*38db0*/  BRA `(.L_x_34255) ;  /* 0x00000008009c7947 */ /* 0x000fec0003800000 */
.L_x_34244:
        /* <DEDUP_REMOVED lines=26> */
.L_x_34266:
[----:B------:R-:W-:Y:S01]  /*38f60*/  DMUL R2, RZ, R46 ;  /* 0x0000002eff027228 */ /* 0x000fe20000000000 */
[----:B------:R-:W-:-:S10]  /*38f70*/  IMAD.MOV.U32 R5, RZ, RZ, RZ ;  /* 0x000000ffff057224 */ /* 0x000fd400078e00ff */
.L_x_34267:
[----:B------:R-:W-:Y:S05]  /*38f80*/  BSYNC B2 ;  /* 0x0000000000027941 */ /* 0x000fea0003800000 */
.L_x_34265:
        /* <DEDUP_REMOVED lines=49> */
.L_x_34269:
[----:B------:R-:W-:Y:S01]  /*392a0*/  DMUL R14, RZ, R46 ;  /* 0x0000002eff0e7228 */ /* 0x000fe20000000000 */
[----:B------:R-:W-:-:S10]  /*392b0*/  IMAD.MOV.U32 R0, RZ, RZ, RZ ;  /* 0x000000ffff007224 */ /* 0x000fd400078e00ff */
.L_x_34270:
[----:B------:R-:W-:Y:S05]  /*392c0*/  BSYNC B2 ;  /* 0x0000000000027941 */ /* 0x000fea0003800000 */
.L_x_34268:
        /* <DEDUP_REMOVED lines=24> */
.L_x_34243:
        /* <DEDUP_REMOVED lines=59> */
.L_x_34272:
[----:B------:R-:W-:Y:S05]  /*39800*/  BSYNC B0 ;  /* 0x0000000000007941 */ /* 0x000fea0003800000 */
.L_x_34271:
[----:B------:R-:W-:Y:S02]  /*39810*/  IMAD.MOV.U32 R14, RZ, RZ, R46 ;  /* 0x000000ffff0e7224 */ /* 0x000fe400078e002e */
[----:B------:R-:W-:-:S07]  /*39820*/  IMAD.MOV.U32 R15, RZ, RZ, R47 ;  /* 0x000000ffff0f7224 */ /* 0x000fce00078e002f */
.L_x_34255:
[----:B------:R-:W-:Y:S05]  /*39830*/  BSYNC B1 ;  /* 0x0000000000017941 */ /* 0x000fea0003800000 */
.L_x_34242:
        /* <DEDUP_REMOVED lines=116> */
.L_x_34280:
        /* <DEDUP_REMOVED lines=22> */
.L_x_34283:
[----:B------:R-:W-:Y:S05]  /*3a0e0*/  BSYNC B3 ;  /* 0x0000000000037941 */ /* 0x000fea0003800000 */
.L_x_34282:
        /* <DEDUP_REMOVED lines=29> */
.L_x_34281:
[----:B------:R-:W-:Y:S05]  /*3a2c0*/  BSYNC B2 ;  /* 0x0000000000027941 */ /* 0x000fea0003800000 */
.L_x_34279:
        /* <DEDUP_REMOVED lines=21> */
.L_x_34285:
[----:B------:R-:W-:Y:S05]  /*3a420*/  BSYNC B2 ;  /* 0x0000000000027941 */ /* 0x000fea0003800000 */
.L_x_34284:
        /* <DEDUP_REMOVED lines=82> */
.L_x_34287:
[----:B------:R-:W-:-:S04]  /*3a950*/  ISETP.GE.AND P0, PT, R17, RZ, PT ;  /* 0x000000ff1100720c */ /* 0x000fc80003f06270 */
[----:B------:R-:W-:Y:S02]  /*3a960*/  FSEL R2, RZ, 3.37028055040000000000e+12, P0 ;  /* 0x54442d18ff027808 */ /* 0x000fe40000000000 */
[----:B------:R-:W-:-:S07]  /*3a970*/  FSEL R3, RZ, 2.1426990032196044922, P0 ;  /* 0x400921fbff037808 */ /* 0x000fce0000000000 */
.L_x_34288:
[----:B------:R-:W-:Y:S05]  /*3a980*/  BSYNC B0 ;  /* 0x0000000000007941 */ /* 0x000fea0003800000 */
.L_x_34286:
[----:B------:R-:W-:Y:S01]  /*3a990*/  DADD R16, |R16|, |R18| ;  /* 0x0000000010107229 */ /* 0x000fe20000000612 */
[----:B------:R-:W-:Y:S01]  /*3a9a0*/  LOP3.LUT R19, R3, 0x80000000, R19, 0xb8, !PT ;  /* 0x8000000003137812 */ /* 0x000fe200078eb813 */
[----:B------:R-:W-:-:S06]  /*3a9b0*/  DMUL R8, R8, 0.5 ;  /* 0x3fe0000008087828 */ /* 0x000fcc0000000000 */
[----:B------:R-:W-:-:S06]  /*3a9c0*/  DSETP.GTU.AND P0, PT, |R16|, +INF , PT ;  /* 0x7ff000001000742a */ /* 0x000fcc0003f0c200 */
[----:B------:R-:W-:Y:S02]  /*3a9d0*/  FSEL R2, R16, R2, P0 ;  /* 0x0000000210027208 */ /* 0x000fe40000000000 */
[----:B------:R-:W-:Y:S01]  /*3a9e0*/  FSEL R3, R17, R19, P0 ;  /* 0x0000001311037208 */ /* 0x000fe20000000000 */
[----:B------:R-:W-:Y:S06]  /*3a9f0*/  BRA `(.L_x_34289) ;  /* 0x0000006400347947 */ /* 0x000fec0003800000 */
.L_x_34278:
        /* <DEDUP_REMOVED lines=99> */
.L_x_34292:
[----:B------:R-:W-:Y:S05]  /*3b030*/  BSYNC B0 ;  /* 0x0000000000007941 */ /* 0x000fea0003800000 */
.L_x_34291:
        /* <DEDUP_REMOVED lines=8> */
.L_x_34294:
[----:B------:R-:W-:Y:S05]  /*3b0c0*/  BSYNC B2 ;  /* 0x0000000000027941 */ /* 0x000fea0003800000 */
.L_x_34293:
        /* <DEDUP_REMOVED lines=82> */
.L_x_34296:
[----:B------:R-:W-:-:S04]  /*3b5f0*/  ISETP.GE.AND P0, PT, R17, RZ, PT ;  /* 0x000000ff1100720c */ /* 0x000fc80003f06270 */
[----:B------:R-:W-:Y:S02]  /*3b600*/  FSEL R2, RZ, 3.37028055040000000000e+12, P0 ;  /* 0x54442d18ff027808 */ /* 0x000fe40000000000 */
[----:B------:R-:W-:-:S07]  /*3b610*/  FSEL R3, RZ, 2.1426990032196044922, P0 ;  /* 0x400921fbff037808 */ /* 0x000fce0000000000 */
.L_x_34297:
[----:B------:R-:W-:Y:S05]  /*3b620*/  BSYNC B0 ;  /* 0x0000000000007941 */ /* 0x000fea0003800000 */
.L_x_34295:
[----:B------:R-:W-:Y:S01]  /*3b630*/  DADD R16, |R16|, |R18| ;  /* 0x0000000010107229 */ /* 0x000fe20000000612 */
[----:B------:R-:W-:Y:S01]  /*3b640*/  LOP3.LUT R19, R3, 0x80000000, R19, 0xb8, !PT ;  /* 0x8000000003137812 */ /* 0x000fe200078eb813 */
[----:B------:R-:W-:-:S06]  /*3b650*/  DMUL R8, R8, 0.5 ;  /* 0x3fe0000008087828 */ /* 0x000fcc0000000000 */
[----:B------:R-:W-:-:S06]  /*3b660*/  DSETP.GTU.AND P0, PT, |R16|, +INF , PT ;  /* 0x7ff000001000742a */ /* 0x000fcc0003f0c200 */
[----:B------:R-:W-:Y:S02]  /*3b670*/  FSEL R2, R16, R2, P0 ;  /* 0x0000000210027208 */ /* 0x000fe40000000000 */
[----:B------:R-:W-:Y:S01]  /*3b680*/  FSEL R3, R17, R19, P0 ;  /* 0x0000001311037208 */ /* 0x000fe20000000000 */
[----:B------:R-:W-:Y:S06]  /*3b690*/  BRA `(.L_x_34289) ;  /* 0x00000058000c7947 */ /* 0x000fec0003800000 */
.L_x_34290:
        /* <DEDUP_REMOVED lines=29> */
.L_x_34299:
        /* <DEDUP_REMOVED lines=71> */
.L_x_34298:
        /* <DEDUP_REMOVED lines=97> */
.L_x_34301:
        /* <DEDUP_REMOVED lines=22> */
.L_x_34304:
[----:B------:R-:W-:Y:S05]  /*3c450*/  BSYNC B3 ;  /* 0x0000000000037941 */ /* 0x000fea0003800000 */
.L_x_34303:
        /* <DEDUP_REMOVED lines=29> */
.L_x_34302:
[----:B------:R-:W-:Y:S05]  /*3c630*/  BSYNC B2 ;  /* 0x0000000000027941 */ /* 0x000fea0003800000 */
.L_x_34300:
        /* <DEDUP_REMOVED lines=21> */
.L_x_34306:
[----:B------:R-:W-:Y:S05]  /*3c790*/  BSYNC B2 ;  /* 0x0000000000027941 */ /* 0x000fea0003800000 */
.L_x_34305:
        /* <DEDUP_REMOVED lines=82> */
.L_x_34308:
[----:B------:R-:W-:-:S04]  /*3ccc0*/  ISETP.GE.AND P0, PT, R17, RZ, PT ;  /* 0x000000ff1100720c */ /* 0x000fc80003f06270 */
[----:B------:R-:W-:Y:S02]  /*3ccd0*/  FSEL R2, RZ, 3.37028055040000000000e+12, P0 ;  /* 0x54442d18ff027808 */ /* 0x000fe40000000000 */
[----:B------:R-:W-:-:S07]  /*3cce0*/  FSEL R3, RZ, 2.1426990032196044922, P0 ;  /* 0x400921fbff037808 */ /* 0x000fce0000000000 */
.L_x_34309:
[----:B------:R-:W-:Y:S05]  /*3ccf0*/  BSYNC B0 ;  /* 0x0000000000007941 */ /* 0x000fea0003800000 */
.L_x_34307:
[----:B------:R-:W-:Y:S01]  /*3cd00*/  DADD R16, |R16|, |R18| ;  /* 0x0000000010107229 */ /* 0x000fe20000000612 */
[----:B------:R-:W-:Y:S01]  /*3cd10*/  LOP3.LUT R19, R3, 0x80000000, R19, 0xb8, !PT ;  /* 0x8000000003137812 */ /* 0x000fe200078eb813 */
[----:B------:R-:W-:-:S06]  /*3cd20*/  DMUL R8, R8, 0.5 ;  /* 0x3fe0000008087828 */ /* 0x000fcc0000000000 */
[----:B------:R-:W-:-:S06]  /*3cd30*/  DSETP.GTU.AND P0, PT, |R16|, +INF , PT ;  /* 0x7ff000001000742a */ /* 0x000fcc0003f0c200 */
[----:B------:R-:W-:Y:S02]  /*3cd40*/  FSEL R2, R16, R2, P0 ;  /* 0x0000000210027208 */ /* 0x000fe40000000000 */
[----:B------:R-:W-:Y:S01]  /*3cd50*/  FSEL R3, R17, R19, P0 ;  /* 0x0000001311037208 */ /* 0x000fe20000000000 */
[----:B------:R-:W-:Y:S06]  /*3cd60*/  BRA `(.L_x_34289) ;  /* 0x0000004000587947 */ /* 0x000fec0003800000 */
.L_x_34277:
        /* <DEDUP_REMOVED lines=135> */
.L_x_34311:
[----:B------:R-:W-:Y:S05]  /*3d5e0*/  BSYNC B0 ;  /* 0x0000000000007941 */ /* 0x000fea0003800000 */
.L_x_34310:
        /* <DEDUP_REMOVED lines=8> */
.L_x_34313:
[----:B------:R-:W-:Y:S05]  /*3d670*/  BSYNC B2 ;  /* 0x0000000000027941 */ /* 0x000fea0003800000 */
.L_x_34312:
        /* <DEDUP_REMOVED lines=82> */
.L_x_34315:
[----:B------:R-:W-:-:S04]  /*3dba0*/  ISETP.GE.AND P0, PT, R17, RZ, PT ;  /* 0x000000ff1100720c */ /* 0x000fc80003f06270 */
[----:B------:R-:W-:Y:S02]  /*3dbb0*/  FSEL R2, RZ, 3.37028055040000000000e+12, P0 ;  /* 0x54442d18ff027808 */ /* 0x000fe40000000000 */
[----:B------:R-:W-:-:S07]  /*3dbc0*/  FSEL R3, RZ, 2.1426990032196044922, P0 ;  /* 0x400921fbff037808 */ /* 0x000fce0000000000 */
.L_x_34316:
[----:B------:R-:W-:Y:S05]  /*3dbd0*/  BSYNC B0 ;  /* 0x0000000000007941 */ /* 0x000fea0003800000 */
.L_x_34314:
[----:B------:R-:W-:Y:S01]  /*3dbe0*/  DADD R16, |R16|, |R18| ;  /* 0x0000000010107229 */ /* 0x000fe20000000612 */
[----:B------:R-:W-:-:S07]  /*3dbf0*/  LOP3.LUT R19, R3, 0x80000000, R19, 0xb8, !PT ;  /* 0x8000000003137812 */ /* 0x000fce00078eb813 */
[----:B------:R-:W-:-:S06]  /*3dc00*/  DSETP.GTU.AND P0, PT, |R16|, +INF , PT ;  /* 0x7ff000001000742a */ /* 0x000fcc0003f0c200 */
[----:B------:R-:W-:Y:S02]  /*3dc10*/  FSEL R2, R16, R2, P0 ;  /* 0x0000000210027208 */ /* 0x000fe40000000000 */
[----:B------:R-:W-:Y:S01]  /*3dc20*/  FSEL R3, R17, R19, P0 ;  /* 0x0000001311037208 */ /* 0x000fe20000000000 */
[----:B------:R-:W-:Y:S06]  /*3dc30*/  BRA `(.L_x_34289) ;  /* 0x0000003000a47947 */ /* 0x000fec0003800000 */
.L_x_34276:
        /* <DEDUP_REMOVED lines=90> */
.L_x_34319:
        /* <DEDUP_REMOVED lines=22> */
.L_x_34322:
[----:B------:R-:W-:Y:S05]  /*3e340*/  BSYNC B3 ;  /* 0x0000000000037941 */ /* 0x000fea0003800000 */
.L_x_34321:
        /* <DEDUP_REMOVED lines=29> */
.L_x_34320:
[----:B------:R-:W-:Y:S05]  /*3e520*/  BSYNC B2 ;  /* 0x0000000000027941 */ /* 0x000fea0003800000 */
.L_x_34318:
        /* <DEDUP_REMOVED lines=83> */
.L_x_34317:
        /* <DEDUP_REMOVED lines=85> */
.L_x_34275:
        /* <DEDUP_REMOVED lines=23> */
.L_x_34324:
[----:B------:R-:W-:Y:S05]  /*3f120*/  BSYNC B2 ;  /* 0x0000000000027941 */ /* 0x000fea0003800000 */
.L_x_34323:
        /* <DEDUP_REMOVED lines=26> */
.L_x_34326:
[----:B------:R-:W-:Y:S05]  /*3f2d0*/  BSYNC B2 ;  /* 0x0000000000027941 */ /* 0x000fea0003800000 */
.L_x_34325:
        /* <DEDUP_REMOVED lines=136> */
.L_x_34328:
[----:B------:R-:W-:Y:S05]  /*3fb60*/  BSYNC B0 ;  /* 0x0000000000007941 */ /* 0x000fea0003800000 */
.L_x_34327:
        /* <DEDUP_REMOVED lines=8> */
.L_x_34330:
[----:B------:R-:W-:Y:S05]  /*3fbf0*/  BSYNC B2 ;  /* 0x0000000000027941 */ /* 0x000fea0003800000 */
.L_x_34329:
        /* <DEDUP_REMOVED lines=82> */
.L_x_34332:
[----:B------:R-:W-:-:S04]  /*40120*/  ISETP.GE.AND P0, PT, R17, RZ, PT ;  /* 0x000000ff1100720c */ /* 0x000fc80003f06270 */
[----:B------:R-:W-:Y:S02]  /*40130*/  FSEL R2, RZ, 3.37028055040000000000e+12, P0 ;  /* 0x54442d18ff027808 */ /* 0x000fe40000000000 */
[----:B------:R-:W-:-:S07]  /*40140*/  FSEL R3, RZ, 2.1426990032196044922, P0 ;  /* 0x400921fbff037808 */ /* 0x000fce0000000000 */
.L_x_34333:
[----:B------:R-:W-:Y:S05]  /*40150*/  BSYNC B0 ;  /* 0x0000000000007941 */ /* 0x000fea0003800000 */
.L_x_34331:
[----:B------:R-:W-:Y:S01]  /*40160*/  DADD R16, |R16|, |R18| ;  /* 0x0000000010107229 */ /* 0x000fe20000000612 */
[----:B------:R-:W-:Y:S01]  /*40170*/  LOP3.LUT R19, R3, 0x80000000, R19, 0xb8, !PT ;  /* 0x8000000003137812 */ /* 0x000fe200078eb813 */
[----:B------:R-:W-:-:S06]  /*40180*/  DADD R8, R8, 1 ;  /* 0x3ff0000008087429 */ /* 0x000fcc0000000000 */
[----:B------:R-:W-:-:S06]  /*40190*/  DSETP.GTU.AND P0, PT, |R16|, +INF , PT ;  /* 0x7ff000001000742a */ /* 0x000fcc0003f0c200 */
[----:B------:R-:W-:Y:S02]  /*401a0*/  FSEL R2, R16, R2, P0 ;  /* 0x0000000210027208 */ /* 0x000fe40000000000 */
[----:B------:R-:W-:Y:S01]  /*401b0*/  FSEL R3, R17, R19, P0 ;  /* 0x0000001311037208 */ /* 0x000fe20000000000 */
[----:B------:R-:W-:Y:S06]  /*401c0*/  BRA `(.L_x_34289) ;  /* 0x0000000c00407947 */ /* 0x000fec0003800000 */
.L_x_34274:
        /* <DEDUP_REMOVED lines=109> */
.L_x_34335:
[----:B------:R-:W-:Y:S05]  /*408a0*/  BSYNC B0 ;  /* 0x0000000000007941 */ /* 0x000fea0003800000 */
.L_x_34334:
[----:B------:R-:W-:Y:S04]  /*408b0*/  BSSY B2, `(.L_x_34336) ;  /* 0x0000007000027945 */ /* 0x000fe80003800000 */
[----:B------:R-:W-:Y:S05]  /*408c0*/  @P4 BRA P5, `(.L_x_34337) ;  /* 0x0000000000144947 */ /* 0x000fea0002800000 */
[----:B------:R-:W-:Y:S01]  /*408d0*/  IMAD.MOV.U32 R0, RZ, RZ, R4 ;  /* 0x000000ffff007224 */ /* 0x000fe200078e0004 */
[----:B------:R-:W-:Y:S01]  /*408e0*/  MOV R4, 0x40920 ;  /* 0x0004092000047802 */ /* 0x000fe20000000f00 */
[----:B------:R-:W-:Y:S02]  /*408f0*/  IMAD.MOV.U32 R2, RZ, RZ, R10 ;  /* 0x000000ffff027224 */ /* 0x000fe400078e000a */
[----:B------:R-:W-:-:S07]  /*40900*/  IMAD.MOV.U32 R3, RZ, RZ, R11 ;  /* 0x000000ffff037224 */ /* 0x000fce00078e000b */
[----:B------:R-:W-:Y:S05]  /*40910*/  CALL.REL.NOINC `($__internal_75_$__cuda_sm20_div_rn_f64_full) ;  /* 0x00000594009c7944 */ /* 0x000fea0003c00000 */
.L_x_34337:
[----:B------:R-:W-:Y:S05]  /*40920*/  BSYNC B2 ;  /* 0x0000000000027941 */ /* 0x000fea0003800000 */
.L_x_34336:
        /* <DEDUP_REMOVED lines=82> */
.L_x_34339:
[----:B------:R-:W-:Y:S02]  /*40e50*/  FSEL R2, RZ, 3.37028055040000000000e+12, P2 ;  /* 0x54442d18ff027808 */ /* 0x000fe40001000000 */
[----:B------:R-:W-:-:S07]  /*40e60*/  FSEL R3, RZ, 2.1426990032196044922, P2 ;  /* 0x400921fbff037808 */ /* 0x000fce0001000000 */
.L_x_34340:
[----:B------:R-:W-:Y:S05]  /*40e70*/  BSYNC B0 ;  /* 0x0000000000007941 */ /* 0x000fea0003800000 */
.L_x_34338:
[----:B------:R-:W-:Y:S01]  /*40e80*/  DADD R16, |R16|, |R18| ;  /* 0x0000000010107229 */ /* 0x000fe20000000612 */
[----:B------:R-:W-:-:S07]  /*40e90*/  LOP3.LUT R19, R3, 0x80000000, R19, 0xb8, !PT ;  /* 0x8000000003137812 */ /* 0x000fce00078eb813 */
[----:B------:R-:W-:-:S06]  /*40ea0*/  DSETP.GTU.AND P0, PT, |R16|, +INF , PT ;  /* 0x7ff000001000742a */ /* 0x000fcc0003f0c200 */
[----:B------:R-:W-:Y:S02]  /*40eb0*/  FSEL R2, R16, R2, P0 ;  /* 0x0000000210027208 */ /* 0x000fe40000000000 */
[----:B------:R-:W-:-:S07]  /*40ec0*/  FSEL R3, R17, R19, P0 ;  /* 0x0000001311037208 */ /* 0x000fce0000000000 */
.L_x_34289:
[----:B------:R-:W-:Y:S05]  /*40ed0*/  BSYNC B1 ;  /* 0x0000000000017941 */ /* 0x000fea0003800000 */
.L_x_34273:
        /* <DEDUP_REMOVED lines=78> */
.L_x_34347:
[----:B------:R-:W-:Y:S05]  /*413c0*/  BSYNC B0 ;  /* 0x0000000000007941 */ /* 0x000fea0003800000 */
.L_x_34346:
        /* <DEDUP_REMOVED lines=26> */
.L_x_34349:
[----:B------:R-:W-:Y:S01]  /*41570*/  DMUL R16, RZ, R46 ;  /* 0x0000002eff107228 */ /* 0x000fe20000000000 */
[----:B------:R-:W-:-:S10]  /*41580*/  IMAD.MOV.U32 R2, RZ, RZ, RZ ;  /* 0x000000ffff027224 */ /* 0x000fd400078e00ff */
.L_x_34350:
[----:B------:R-:W-:Y:S05]  /*41590*/  BSYNC B2 ;  /* 0x0000000000027941 */ /* 0x000fea0003800000 */
.L_x_34348:
        /* <DEDUP_REMOVED lines=49> */
.L_x_34352:
[----:B------:R-:W-:Y:S01]  /*418b0*/  DMUL R2, RZ, R46 ;  /* 0x0000002eff027228 */ /* 0x000fe20000000000 */
[----:B------:R-:W-:-:S10]  /*418c0*/  IMAD.MOV.U32 R0, RZ, RZ, RZ ;  /* 0x000000ffff007224 */ /* 0x000fd400078e00ff */
.L_x_34353:
[----:B------:R-:W-:Y:S05]  /*418d0*/  BSYNC B2 ;  /* 0x0000000000027941 */ /* 0x000fea0003800000 */
.L_x_34351:
        /* <DEDUP_REMOVED lines=25> */
.L_x_34345:
        /* <DEDUP_REMOVED lines=63> */
.L_x_34356:
[----:B------:R-:W-:Y:S05]  /*41e60*/  BSYNC B0 ;  /* 0x0000000000007941 */ /* 0x000fea0003800000 */
.L_x_34355:
        /* <DEDUP_REMOVED lines=26> */
.L_x_34358:
[----:B------:R-:W-:Y:S01]  /*42010*/  DMUL R16, RZ, R46 ;  /* 0x0000002eff107228 */ /* 0x000fe20000000000 */
[----:B------:R-:W-:-:S10]  /*42020*/  IMAD.MOV.U32 R2, RZ, RZ, RZ ;  /* 0x000000ffff027224 */ /* 0x000fd400078e00ff */
.L_x_34359:
[----:B------:R-:W-:Y:S05]  /*42030*/  BSYNC B2 ;  /* 0x0000000000027941 */ /* 0x000fea0003800000 */
.L_x_34357:
        /* <DEDUP_REMOVED lines=49> */
.L_x_34361:
[----:B------:R-:W-:Y:S01]  /*42350*/  DMUL R2, RZ, R46 ;  /* 0x0000002eff027228 */ /* 0x000fe20000000000 */
[----:B------:R-:W-:-:S10]  /*42360*/  IMAD.MOV.U32 R0, RZ, RZ, RZ ;  /* 0x000000ffff007224 */ /* 0x000fd400078e00ff */
.L_x_34362:
[----:B------:R-:W-:Y:S05]  /*42370*/  BSYNC B2 ;  /* 0x0000000000027941 */ /* 0x000fea0003800000 */
.L_x_34360:
        /* <DEDUP_REMOVED lines=39> */
.L_x_34344:
        /* <DEDUP_REMOVED lines=11> */
.L_x_34363:
[----:B------:R-:W-:-:S10]  /*426a0*/  DADD R16, R46, -R46 ;  /* 0x000000002e107229 */ /* 0x000fd4000000082e */
[----:B------:R-:W-:Y:S02]  /*426b0*/  IMAD.MOV.U32 R18, RZ, RZ, R16 ;  /* 0x000000ffff127224 */ /* 0x000fe400078e0010 */
[----:B------:R-:W-:Y:S01]  /*426c0*/  IMAD.MOV.U32 R19, RZ, RZ, R17 ;  /* 0x000000ffff137224 */ /* 0x000fe200078e0011 */
[----:B------:R-:W-:Y:S06]  /*426d0*/  BRA `(.L_x_34354) ;  /* 0x00000008009c7947 */ /* 0x000fec0003800000 */
.L_x_34343:
        /* <DEDUP_REMOVED lines=26> */
.L_x_34365:
[----:B------:R-:W-:Y:S01]  /*42880*/  DMUL R2, RZ, R46 ;  /* 0x0000002eff027228 */ /* 0x000fe20000000000 */
[----:B------:R-:W-:-:S10]  /*42890*/  IMAD.MOV.U32 R5, RZ, RZ, RZ ;  /* 0x000000ffff057224 */ /* 0x000fd400078e00ff */
.L_x_34366:
[----:B------:R-:W-:Y:S05]  /*428a0*/  BSYNC B2 ;  /* 0x0000000000027941 */ /* 0x000fea0003800000 */
.L_x_34364:
        /* <DEDUP_REMOVED lines=49> */
.L_x_34368:
[----:B------:R-:W-:Y:S01]  /*42bc0*/  DMUL R18, RZ, R46 ;  /* 0x0000002eff127228 */ /* 0x000fe20000000000 */
[----:B------:R-:W-:-:S10]  /*42bd0*/  IMAD.MOV.U32 R0, RZ, RZ, RZ ;  /* 0x000000ffff007224 */ /* 0x000fd400078e00ff */
.L_x_34369:
[----:B------:R-:W-:Y:S05]  /*42be0*/  BSYNC B2 ;  /* 0x0000000000027941 */ /* 0x000fea0003800000 */
.L_x_34367:
        /* <DEDUP_REMOVED lines=24> */
.L_x_34342:
        /* <DEDUP_REMOVED lines=59> */
.L_x_34371:
[----:B------:R-:W-:Y:S05]  /*43120*/  BSYNC B0 ;  /* 0x0000000000007941 */ /* 0x000fea0003800000 */
.L_x_34370:
[----:B------:R-:W-:Y:S02]  /*43130*/  IMAD.MOV.U32 R18, RZ, RZ, R46 ;  /* 0x000000ffff127224 */ /* 0x000fe400078e002e */
[----:B------:R-:W-:-:S07]  /*43140*/  IMAD.MOV.U32 R19, RZ, RZ, R47 ;  /* 0x000000ffff137224 */ /* 0x000fce00078e002f */
.L_x_34354:
[----:B------:R-:W-:Y:S05]  /*43150*/  BSYNC B1 ;  /* 0x0000000000017941 */ /* 0x000fea0003800000 */
.L_x_34341:
        /* <DEDUP_REMOVED lines=116> */
.L_x_34379:
        /* <DEDUP_REMOVED lines=22> */
.L_x_34382:
[----:B------:R-:W-:Y:S05]  /*43a00*/  BSYNC B3 ;  /* 0x0000000000037941 */ /* 0x000fea0003800000 */
.L_x_34381:
        /* <DEDUP_REMOVED lines=29> */
.L_x_34380:
[----:B------:R-:W-:Y:S05]  /*43be0*/  BSYNC B2 ;  /* 0x0000000000027941 */ /* 0x000fea0003800000 */
.L_x_34378:
        /* <DEDUP_REMOVED lines=21> */
.L_x_34384:
[----:B------:R-:W-:Y:S05]  /*43d40*/  BSYNC B2 ;  /* 0x0000000000027941 */ /* 0x000fea0003800000 */
.L_x_34383:
        /* <DEDUP_REMOVED lines=82> */
.L_x_34386:
[----:B------:R-:W-:-:S04]  /*44270*/  ISETP.GE.AND P0, PT, R21, RZ, PT ;  /* 0x000000ff1500720c */ /* 0x000fc80003f06270 */
[----:B------:R-:W-:Y:S02]  /*44280*/  FSEL R2, RZ, 3.37028055040000000000e+12, P0 ;  /* 0x54442d18ff027808 */ /* 0x000fe40000000000 */
[----:B------:R-:W-:-:S07]  /*44290*/  FSEL R3, RZ, 2.1426990032196044922, P0 ;  /* 0x400921fbff037808 */ /* 0x000fce0000000000 */
.L_x_34387:
[----:B------:R-:W-:Y:S05]  /*442a0*/  BSYNC B0 ;  /* 0x0000000000007941 */ /* 0x000fea0003800000 */
.L_x_34385:
[----:B------:R-:W-:Y:S01]  /*442b0*/  DADD R20, |R20|, |R22| ;  /* 0x0000000014147229 */ /* 0x000fe20000000616 */
[----:B------:R-:W-:Y:S01]  /*442c0*/  LOP3.LUT R23, R3, 0x80000000, R23, 0xb8, !PT ;  /* 0x8000000003177812 */ /* 0x000fe200078eb817 */
[----:B------:R-:W-:-:S06]  /*442d0*/  DMUL R8, R8, 0.5 ;  /* 0x3fe0000008087828 */ /* 0x000fcc0000000000 */
[----:B------:R-:W-:-:S06]  /*442e0*/  DSETP.GTU.AND P0, PT, |R20|, +INF , PT ;  /* 0x7ff000001400742a */ /* 0x000fcc0003f0c200 */
[----:B------:R-:W-:Y:S02]  /*442f0*/  FSEL R2, R20, R2, P0 ;  /* 0x0000000214027208 */ /* 0x000fe40000000000 */
[----:B------:R-:W-:Y:S01]  /*44300*/  FSEL R3, R21, R23, P0 ;  /* 0x0000001715037208 */ /* 0x000fe20000000000 */
[----:B------:R-:W-:Y:S06]  /*44310*/  BRA `(.L_x_34388) ;  /* 0x0000006400347947 */ /* 0x000fec0003800000 */
.L_x_34377:
        /* <DEDUP_REMOVED lines=99> */
.L_x_34391:
[----:B------:R-:W-:Y:S05]  /*44950*/  BSYNC B0 ;  /* 0x0000000000007941 */ /* 0x000fea0003800000 */
.L_x_34390:
        /* <DEDUP_REMOVED lines=8> */
.L_x_34393:
[----:B------:R-:W-:Y:S05]  /*449e0*/  BSYNC B2 ;  /* 0x0000000000027941 */ /* 0x000fea0003800000 */
.L_x_34392:
        /* <DEDUP_REMOVED lines=82> */
.L_x_34395:
[----:B------:R-:W-:-:S04]  /*44f10*/  ISETP.GE.AND P0, PT, R21, RZ, PT ;  /* 0x000000ff1500720c */ /* 0x000fc80003f06270 */
[----:B------:R-:W-:Y:S02]  /*44f20*/  FSEL R2, RZ, 3.37028055040000000000e+12, P0 ;  /* 0x54442d18ff027808 */ /* 0x000fe40000000000 */
[----:B------:R-:W-:-:S07]  /*44f30*/  FSEL R3, RZ, 2.1426990032196044922, P0 ;  /* 0x400921fbff037808 */ /* 0x000fce0000000000 */
.L_x_34396:
[----:B------:R-:W-:Y:S05]  /*44f40*/  BSYNC B0 ;  /* 0x0000000000007941 */ /* 0x000fea0003800000 */
.L_x_34394:
[----:B------:R-:W-:Y:S01]  /*44f50*/  DADD R20, |R20|, |R22| ;  /* 0x0000000014147229 */ /* 0x000fe20000000616 */
[----:B------:R-:W-:Y:S01]  /*44f60*/  LOP3.LUT R23, R3, 0x80000000, R23, 0xb8, !PT ;  /* 0x8000000003177812 */ /* 0x000fe200078eb817 */
[----:B------:R-:W-:-:S06]  /*44f70*/  DMUL R8, R8, 0.5 ;  /* 0x3fe0000008087828 */ /* 0x000fcc0000000000 */
[----:B------:R-:W-:-:S06]  /*44f80*/  DSETP.GTU.AND P0, PT, |R20|, +INF , PT ;  /* 0x7ff000001400742a */ /* 0x000fcc0003f0c200 */
[----:B------:R-:W-:Y:S02]  /*44f90*/  FSEL R2, R20, R2, P0 ;  /* 0x0000000214027208 */ /* 0x000fe40000000000 */
[----:B------:R-:W-:Y:S01]  /*44fa0*/  FSEL R3, R21, R23, P0 ;  /* 0x0000001715037208 */ /* 0x000fe20000000000 */
[----:B------:R-:W-:Y:S06]  /*44fb0*/  BRA `(.L_x_34388) ;  /* 0x00000058000c7947 */ /* 0x000fec0003800000 */
.L_x_34389:
        /* <DEDUP_REMOVED lines=29> */
.L_x_34398:
        /* <DEDUP_REMOVED lines=71> */
.L_x_34397:
        /* <DEDUP_REMOVED lines=97> */
.L_x_34400:
        /* <DEDUP_REMOVED lines=22> */
.L_x_34403:
[----:B------:R-:W-:Y:S05]  /*45d70*/  BSYNC B3 ;  /* 0x0000000000037941 */ /* 0x000fea0003800000 */
.L_x_34402:
        /* <DEDUP_REMOVED lines=29> */
.L_x_34401:
[----:B------:R-:W-:Y:S05]  /*45f50*/  BSYNC B2 ;  /* 0x0000000000027941 */ /* 0x000fea0003800000 */
.L_x_34399:
        /* <DEDUP_REMOVED lines=21> */
.L_x_34405:
[----:B------:R-:W-:Y:S05]  /*460b0*/  BSYNC B2 ;  /* 0x0000000000027941 */ /* 0x000fea0003800000 */
.L_x_34404:
        /* <DEDUP_REMOVED lines=82> */
.L_x_34407:
[----:B------:R-:W-:-:S04]  /*465e0*/  ISETP.GE.AND P0, PT, R21, RZ, PT ;  /* 0x000000ff1500720c */ /* 0x000fc80003f06270 */
[----:B------:R-:W-:Y:S02]  /*465f0*/  FSEL R2, RZ, 3.37028055040000000000e+12, P0 ;  /* 0x54442d18ff027808 */ /* 0x000fe40000000000 */
[----:B------:R-:W-:-:S07]  /*46600*/  FSEL R3, RZ, 2.1426990032196044922, P0 ;  /* 0x400921fbff037808 */ /* 0x000fce0000000000 */
.L_x_34408:
[----:B------:R-:W-:Y:S05]  /*46610*/  BSYNC B0 ;  /* 0x0000000000007941 */ /* 0x000fea0003800000 */
.L_x_34406:
[----:B------:R-:W-:Y:S01]  /*46620*/  DADD R20, |R20|, |R22| ;  /* 0x0000000014147229 */ /* 0x000fe20000000616 */
[----:B------:R-:W-:Y:S01]  /*46630*/  LOP3.LUT R23, R3, 0x80000000, R23, 0xb8, !PT ;  /* 0x8000000003177812 */ /* 0x000fe200078eb817 */
[----:B------:R-:W-:-:S06]  /*46640*/  DMUL R8, R8, 0.5 ;  /* 0x3fe0000008087828 */ /* 0x000fcc0000000000 */
[----:B------:R-:W-:-:S06]  /*46650*/  DSETP.GTU.AND P0, PT, |R20|, +INF , PT ;  /* 0x7ff000001400742a */ /* 0x000fcc0003f0c200 */
[----:B------:R-:W-:Y:S02]  /*46660*/  FSEL R2, R20, R2, P0 ;  /* 0x0000000214027208 */ /* 0x000fe40000000000 */
[----:B------:R-:W-:Y:S01]  /*46670*/  FSEL R3, R21, R23, P0 ;  /* 0x0000001715037208 */ /* 0x000fe20000000000 */
[----:B------:R-:W-:Y:S06]  /*46680*/  BRA `(.L_x_34388) ;  /* 0x0000004000587947 */ /* 0x000fec0003800000 */
.L_x_34376:
        /* <DEDUP_REMOVED lines=135> */
.L_x_34410:
[----:B------:R-:W-:Y:S05]  /*46f00*/  BSYNC B0 ;  /* 0x0000000000007941 */ /* 0x000fea0003800000 */
.L_x_34409:
        /* <DEDUP_REMOVED lines=8> */
.L_x_34412:
[----:B------:R-:W-:Y:S05]  /*46f90*/  BSYNC B2 ;  /* 0x0000000000027941 */ /* 0x000fea0003800000 */
.L_x_34411:
        /* <DEDUP_REMOVED lines=82> */
.L_x_34414:
[----:B------:R-:W-:-:S04]  /*474c0*/  ISETP.GE.AND P0, PT, R21, RZ, PT ;  /* 0x000000ff1500720c */ /* 0x000fc80003f06270 */
[----:B------:R-:W-:Y:S02]  /*474d0*/  FSEL R2, RZ, 3.37028055040000000000e+12, P0 ;  /* 0x54442d18ff027808 */ /* 0x000fe40000000000 */
[----:B------:R-:W-:-:S07]  /*474e0*/  FSEL R3, RZ, 2.1426990032196044922, P0 ;  /* 0x400921fbff037808 */ /* 0x000fce0000000000 */
.L_x_34415:
[----:B------:R-:W-:Y:S05]  /*474f0*/  BSYNC B0 ;  /* 0x0000000000007941 */ /* 0x000fea0003800000 */
.L_x_34413:
[----:B------:R-:W-:Y:S01]  /*47500*/  DADD R20, |R20|, |R22| ;  /* 0x0000000014147229 */ /* 0x000fe20000000616 */
[----:B------:R-:W-:-:S07]  /*47510*/  LOP3.LUT R23, R3, 0x80000000, R23, 0xb8, !PT ;  /* 0x8000000003177812 */ /* 0x000fce00078eb817 */
[----:B------:R-:W-:-:S06]  /*47520*/  DSETP.GTU.AND P0, PT, |R20|, +INF , PT ;  /* 0x7ff000001400742a */ /* 0x000fcc0003f0c200 */
[----:B------:R-:W-:Y:S02]  /*47530*/  FSEL R2, R20, R2, P0 ;  /* 0x0000000214027208 */ /* 0x000fe40000000000 */
[----:B------:R-:W-:Y:S01]  /*47540*/  FSEL R3, R21, R23, P0 ;  /* 0x0000001715037208 */ /* 0x000fe20000000000 */
[----:B------:R-:W-:Y:S06]  /*47550*/  BRA `(.L_x_34388) ;  /* 0x0000003000a47947 */ /* 0x000fec0003800000 */
.L_x_34375:
        /* <DEDUP_REMOVED lines=90> */
.L_x_34418:
        /* <DEDUP_REMOVED lines=22> */
.L_x_34421:
[----:B------:R-:W-:Y:S05]  /*47c60*/  BSYNC B3 ;  /* 0x0000000000037941 */ /* 0x000fea0003800000 */
.L_x_34420:
        /* <DEDUP_REMOVED lines=29> */
.L_x_34419:
[----:B------:R-:W-:Y:S05]  /*47e40*/  BSYNC B2 ;  /* 0x0000000000027941 */ /* 0x000fea0003800000 */
.L_x_34417:
        /* <DEDUP_REMOVED lines=83> */
.L_x_34416:
        /* <DEDUP_REMOVED lines=85> */
.L_x_34374:
        /* <DEDUP_REMOVED lines=23> */
.L_x_34423:
[----:B------:R-:W-:Y:S05]  /*48a40*/  BSYNC B2 ;  /* 0x0000000000027941 */ /* 0x000fea0003800000 */
.L_x_34422:
        /* <DEDUP_REMOVED lines=26> */
.L_x_34425:
[----:B------:R-:W-:Y:S05]  /*48bf0*/  BSYNC B2 ;  /* 0x0000000000027941 */ /* 0x000fea0003800000 */
.L_x_34424:
        /* <DEDUP_REMOVED lines=136> */
.L_x_34427:
[----:B------:R-:W-:Y:S05]  /*49480*/  BSYNC B0 ;  /* 0x0000000000007941 */ /* 0x000fea0003800000 */
.L_x_34426:
        /* <DEDUP_REMOVED lines=8> */
.L_x_34429:
[----:B------:R-:W-:Y:S05]  /*49510*/  BSYNC B2 ;  /* 0x0000000000027941 */ /* 0x000fea0003800000 */
.L_x_34428:
        /* <DEDUP_REMOVED lines=82> */
.L_x_34431:
[----:B------:R-:W-:-:S04]  /*49a40*/  ISETP.GE.AND P0, PT, R21, RZ, PT ;  /* 0x000000ff1500720c */ /* 0x000fc80003f06270 */
[----:B------:R-:W-:Y:S02]  /*49a50*/  FSEL R2, RZ, 3.37028055040000000000e+12, P0 ;  /* 0x54442d18ff027808 */ /* 0x000fe40000000000 */
[----:B------:R-:W-:-:S07]  /*49a60*/  FSEL R3, RZ, 2.1426990032196044922, P0 ;  /* 0x400921fbff037808 */ /* 0x000fce0000000000 */
.L_x_34432:
[----:B------:R-:W-:Y:S05]  /*49a70*/  BSYNC B0 ;  /* 0x0000000000007941 */ /* 0x000fea0003800000 */
.L_x_34430:
[----:B------:R-:W-:Y:S01]  /*49a80*/  DADD R20, |R20|, |R22| ;  /* 0x0000000014147229 */ /* 0x000fe20000000616 */
[----:B------:R-:W-:Y:S01]  /*49a90*/  LOP3.LUT R23, R3, 0x80000000, R23, 0xb8, !PT ;  /* 0x8000000003177812 */ /* 0x000fe200078eb817 */
[----:B------:R-:W-:-:S06]  /*49aa0*/  DADD R8, R8, 1 ;  /* 0x3ff0000008087429 */ /* 0x000fcc0000000000 */
[----:B------:R-:W-:-:S06]  /*49ab0*/  DSETP.GTU.AND P0, PT, |R20|, +INF , PT ;  /* 0x7ff000001400742a */ /* 0x000fcc0003f0c200 */
[----:B------:R-:W-:Y:S02]  /*49ac0*/  FSEL R2, R20, R2, P0 ;  /* 0x0000000214027208 */ /* 0x000fe40000000000 */
[----:B------:R-:W-:Y:S01]  /*49ad0*/  FSEL R3, R21, R23, P0 ;  /* 0x0000001715037208 */ /* 0x000fe20000000000 */
[----:B------:R-:W-:Y:S06]  /*49ae0*/  BRA `(.L_x_34388) ;  /* 0x0000000c00407947 */ /* 0x000fec0003800000 */
.L_x_34373:
        /* <DEDUP_REMOVED lines=109> */
.L_x_34434:
[----:B------:R-:W-:Y:S05]  /*4a1c0*/  BSYNC B0 ;  /* 0x0000000000007941 */ /* 0x000fea0003800000 */
.L_x_34433:
[----:B------:R-:W-:Y:S04]  /*4a1d0*/  BSSY B2, `(.L_x_34435) ;  /* 0x0000007000027945 */ /* 0x000fe80003800000 */
[----:B------:R-:W-:Y:S05]  /*4a1e0*/  @P4 BRA P5, `(.L_x_34436) ;  /* 0x0000000000144947 */ /* 0x000fea0002800000 */
[----:B------:R-:W-:Y:S01]  /*4a1f0*/  IMAD.MOV.U32 R0, RZ, RZ, R4 ;  /* 0x000000ffff007224 */ /* 0x000fe200078e0004 */
[----:B------:R-:W-:Y:S01]  /*4a200*/  MOV R4, 0x4a240 ;  /* 0x0004a24000047802 */ /* 0x000fe20000000f00 */
[----:B------:R-:W-:Y:S02]  /*4a210*/  IMAD.MOV.U32 R2, RZ, RZ, R10 ;  /* 0x000000ffff027224 */ /* 0x000fe400078e000a */
[----:B------:R-:W-:-:S07]  /*4a220*/  IMAD.MOV.U32 R3, RZ, RZ, R11 ;  /* 0x000000ffff037224 */ /* 0x000fce00078e000b */
[----:B------:R-:W-:Y:S05]  /*4a230*/  CALL.REL.NOINC `($__internal_75_$__cuda_sm20_div_rn_f64_full) ;  /* 0x000004fc00547944 */ /* 0x000fea0003c00000 */
.L_x_34436:
[----:B------:R-:W-:Y:S05]  /*4a240*/  BSYNC B2 ;  /* 0x0000000000027941 */ /* 0x000fea0003800000 */
.L_x_34435:
        /* <DEDUP_REMOVED lines=82> */
.L_x_34438:
[----:B------:R-:W-:Y:S02]  /*4a770*/  FSEL R2, RZ, 3.37028055040000000000e+12, P2 ;  /* 0x54442d18ff027808 */ /* 0x000fe40001000000 */
[----:B------:R-:W-:-:S07]  /*4a780*/  FSEL R3, RZ, 2.1426990032196044922, P2 ;  /* 0x400921fbff037808 */ /* 0x000fce0001000000 */
.L_x_34439:
[----:B------:R-:W-:Y:S05]  /*4a790*/  BSYNC B0 ;  /* 0x0000000000007941 */ /* 0x000fea0003800000 */
.L_x_34437:
[----:B------:R-:W-:Y:S01]  /*4a7a0*/  DADD R20, |R20|, |R22| ;  /* 0x0000000014147229 */ /* 0x000fe20000000616 */
[----:B------:R-:W-:-:S07]  /*4a7b0*/  LOP3.LUT R23, R3, 0x80000000, R23, 0xb8, !PT ;  /* 0x8000000003177812 */ /* 0x000fce00078eb817 */
[----:B------:R-:W-:-:S06]  /*4a7c0*/  DSETP.GTU.AND P0, PT, |R20|, +INF , PT ;  /* 0x7ff000001400742a */ /* 0x000fcc0003f0c200 */
[----:B------:R-:W-:Y:S02]  /*4a7d0*/  FSEL R2, R20, R2, P0 ;  /* 0x0000000214027208 */ /* 0x000fe40000000000 */
[----:B------:R-:W-:-:S07]  /*4a7e0*/  FSEL R3, R21, R23, P0 ;  /* 0x0000001715037208 */ /* 0x000fce0000000000 */
.L_x_34388:
[----:B------:R-:W-:Y:S05]  /*4a7f0*/  BSYNC B1 ;  /* 0x0000000000017941 */ /* 0x000fea0003800000 */
.L_x_34372:
        /* <DEDUP_REMOVED lines=78> */
.L_x_34446:
[----:B------:R-:W-:Y:S05]  /*4ace0*/  BSYNC B0 ;  /* 0x0000000000007941 */ /* 0x000fea0003800000 */
.L_x_34445:
        /* <DEDUP_REMOVED lines=26> */
.L_x_34448:
[----:B------:R-:W-:Y:S01]  /*4ae90*/  DMUL R20, RZ, R46 ;  /* 0x0000002eff147228 */ /* 0x000fe20000000000 */
[----:B------:R-:W-:-:S10]  /*4aea0*/  IMAD.MOV.U32 R2, RZ, RZ, RZ ;  /* 0x000000ffff027224 */ /* 0x000fd400078e00ff */
.L_x_34449:
[----:B------:R-:W-:Y:S05]  /*4aeb0*/  BSYNC B2 ;  /* 0x0000000000027941 */ /* 0x000fea0003800000 */
.L_x_34447:
        /* <DEDUP_REMOVED lines=49> */
.L_x_34451:
[----:B------:R-:W-:Y:S01]  /*4b1d0*/  DMUL R2, RZ, R46 ;  /* 0x0000002eff027228 */ /* 0x000fe20000000000 */
[----:B------:R-:W-:-:S10]  /*4b1e0*/  IMAD.MOV.U32 R0, RZ, RZ, RZ ;  /* 0x000000ffff007224 */ /* 0x000fd400078e00ff */
.L_x_34452:
[----:B------:R-:W-:Y:S05]  /*4b1f0*/  BSYNC B2 ;  /* 0x0000000000027941 */ /* 0x000fea0003800000 */
.L_x_34450:
        /* <DEDUP_REMOVED lines=25> */
.L_x_34444:
        /* <DEDUP_REMOVED lines=63> */
.L_x_34455:
[----:B------:R-:W-:Y:S05]  /*4b780*/  BSYNC B0 ;  /* 0x0000000000007941 */ /* 0x000fea0003800000 */
.L_x_34454:
        /* <DEDUP_REMOVED lines=26> */
.L_x_34457:
[----:B------:R-:W-:Y:S01]  /*4b930*/  DMUL R20, RZ, R46 ;  /* 0x0000002eff147228 */ /* 0x000fe20000000000 */
[----:B------:R-:W-:-:S10]  /*4b940*/  IMAD.MOV.U32 R2, RZ, RZ, RZ ;  /* 0x000000ffff027224 */ /* 0x000fd400078e00ff */
.L_x_34458:
[----:B------:R-:W-:Y:S05]  /*4b950*/  BSYNC B2 ;  /* 0x0000000000027941 */ /* 0x000fea0003800000 */
.L_x_34456:
        /* <DEDUP_REMOVED lines=49> */
.L_x_34460:
[----:B------:R-:W-:Y:S01]  /*4bc70*/  DMUL R2, RZ, R46 ;  /* 0x0000002eff027228 */ /* 0x000fe20000000000 */
[----:B------:R-:W-:-:S10]  /*4bc80*/  IMAD.MOV.U32 R0, RZ, RZ, RZ ;  /* 0x000000ffff007224 */ /* 0x000fd400078e00ff */
.L_x_34461:
[----:B------:R-:W-:Y:S05]  /*4bc90*/  BSYNC B2 ;  /* 0x0000000000027941 */ /* 0x000fea0003800000 */
.L_x_34459:
        /* <DEDUP_REMOVED lines=39> */
.L_x_34443:
        /* <DEDUP_REMOVED lines=11> */
.L_x_34462:
[----:B------:R-:W-:-:S10]  /*4bfc0*/  DADD R20, R46, -R46 ;  /* 0x000000002e147229 */ /* 0x000fd4000000082e */
[----:B------:R-:W-:Y:S02]  /*4bfd0*/  IMAD.MOV.U32 R22, RZ, RZ, R20 ;  /* 0x000000ffff167224 */ /* 0x000fe400078e0014 */
[----:B------:R-:W-:Y:S01]  /*4bfe0*/  IMAD.MOV.U32 R23, RZ, RZ, R21 ;  /* 0x000000ffff177224 */ /* 0x000fe200078e0015 */
[----:B------:R-:W-:Y:S06]  /*4bff0*/  BRA `(.L_x_34453) ;  /* 0x00000008009c7947 */ /* 0x000fec0003800000 */
.L_x_34442:
        /* <DEDUP_REMOVED lines=26> */
.L_x_34464:
[----:B------:R-:W-:Y:S01]  /*4c1a0*/  DMUL R2, RZ, R46 ;  /* 0x0000002eff027228 */ /* 0x000fe20000000000 */
[----:B------:R-:W-:-:S10]  /*4c1b0*/  IMAD.MOV.U32 R5, RZ, RZ, RZ ;  /* 0x000000ffff057224 */ /* 0x000fd400078e00ff */
.L_x_34465:
[----:B------:R-:W-:Y:S05]  /*4c1c0*/  BSYNC B2 ;  /* 0x0000000000027941 */ /* 0x000fea0003800000 */
.L_x_34463:
        /* <DEDUP_REMOVED lines=49> */
.L_x_34467:
[----:B------:R-:W-:Y:S01]  /*4c4e0*/  DMUL R22, RZ, R46 ;  /* 0x0000002eff167228 */ /* 0x000fe20000000000 */
[----:B------:R-:W-:-:S10]  /*4c4f0*/  IMAD.MOV.U32 R0, RZ, RZ, RZ ;  /* 0x000000ffff007224 */ /* 0x000fd400078e00ff */
.L_x_34468:
[----:B------:R-:W-:Y:S05]  /*4c500*/  BSYNC B2 ;  /* 0x0000000000027941 */ /* 0x000fea0003800000 */
.L_x_34466:
        /* <DEDUP_REMOVED lines=24> */
.L_x_34441:
        /* <DEDUP_REMOVED lines=59> */
.L_x_34470:
[----:B------:R-:W-:Y:S05]  /*4ca40*/  BSYNC B0 ;  /* 0x0000000000007941 */ /* 0x000fea0003800000 */
.L_x_34469:
[----:B------:R-:W-:Y:S02]  /*4ca50*/  IMAD.MOV.U32 R22, RZ, RZ, R46 ;  /* 0x000000ffff167224 */ /* 0x000fe400078e002e */
[----:B------:R-:W-:-:S07]  /*4ca60*/  IMAD.MOV.U32 R23, RZ, RZ, R47 ;  /* 0x000000ffff177224 */ /* 0x000fce00078e002f */
.L_x_34453:
[----:B------:R-:W-:Y:S05]  /*4ca70*/  BSYNC B1 ;  /* 0x0000000000017941 */ /* 0x000fea0003800000 */
.L_x_34440:
        /* <DEDUP_REMOVED lines=14> */
.L_x_33678:
        /* <DEDUP_REMOVED lines=184> */
.L_x_34480:
        /* <DEDUP_REMOVED lines=22> */
.L_x_34483:
[----:B------:R-:W-:Y:S05]  /*4d840*/  BSYNC B4 ;  /* 0x0000000000047941 */ /* 0x000fea0003800000 */
.L_x_34482:
        /* <DEDUP_REMOVED lines=29> */
.L_x_34481:
[----:B------:R-:W-:Y:S05]  /*4da20*/  BSYNC B3 ;  /* 0x0000000000037941 */ /* 0x000fea0003800000 */
.L_x_34479:
        /* <DEDUP_REMOVED lines=21> */
.L_x_34485:
[----:B------:R-:W-:Y:S05]  /*4db80*/  BSYNC B3 ;  /* 0x0000000000037941 */ /* 0x000fea0003800000 */
.L_x_34484:
        /* <DEDUP_REMOVED lines=82> */
.L_x_34487:
[----:B------:R-:W-:-:S04]  /*4e0b0*/  ISETP.GE.AND P0, PT, R9, RZ, PT ;  /* 0x000000ff0900720c */ /* 0x000fc80003f06270 */
[----:B------:R-:W-:Y:S02]  /*4e0c0*/  FSEL R2, RZ, 3.37028055040000000000e+12, P0 ;  /* 0x54442d18ff027808 */ /* 0x000fe40000000000 */
[----:B------:R-:W-:-:S07]  /*4e0d0*/  FSEL R3, RZ, 2.1426990032196044922, P0 ;  /* 0x400921fbff037808 */ /* 0x000fce0000000000 */
.L_x_34488:
[----:B------:R-:W-:Y:S05]  /*4e0e0*/  BSYNC B0 ;  /* 0x0000000000007941 */ /* 0x000fea0003800000 */
.L_x_34486:
[----:B------:R-:W-:Y:S01]  /*4e0f0*/  DADD R8, |R8|, |R10| ;  /* 0x0000000008087229 */ /* 0x000fe2000000060a */
[----:B------:R-:W-:Y:S01]  /*4e100*/  LOP3.LUT R11, R3, 0x80000000, R11, 0xb8, !PT ;  /* 0x80000000030b7812 */ /* 0x000fe200078eb80b */
[----:B------:R-:W-:-:S06]  /*4e110*/  DMUL R32, R32, 0.5 ;  /* 0x3fe0000020207828 */ /* 0x000fcc0000000000 */
[----:B------:R-:W-:-:S06]  /*4e120*/  DSETP.GTU.AND P0, PT, |R8|, +INF , PT ;  /* 0x7ff000000800742a */ /* 0x000fcc0003f0c200 */
[----:B------:R-:W-:Y:S02]  /*4e130*/  FSEL R2, R8, R2, P0 ;  /* 0x0000000208027208 */ /* 0x000fe40000000000 */
[----:B------:R-:W-:Y:S01]  /*4e140*/  FSEL R3, R9, R11, P0 ;  /* 0x0000000b09037208 */ /* 0x000fe20000000000 */
[----:B------:R-:W-:Y:S06]  /*4e150*/  BRA `(.L_x_34489) ;  /* 0x00000064006c7947 */ /* 0x000fec0003800000 */
.L_x_34478:
        /* <DEDUP_REMOVED lines=99> */
.L_x_34492:
[----:B------:R-:W-:Y:S05]  /*4e790*/  BSYNC B0 ;  /* 0x0000000000007941 */ /* 0x000fea0003800000 */
.L_x_34491:
        /* <DEDUP_REMOVED lines=8> */
.L_x_34494:
[----:B------:R-:W-:Y:S05]  /*4e820*/  BSYNC B3 ;  /* 0x0000000000037941 */ /* 0x000fea0003800000 */
.L_x_34493:
        /* <DEDUP_REMOVED lines=82> */
.L_x_34496:
[----:B------:R-:W-:-:S04]  /*4ed50*/  ISETP.GE.AND P0, PT, R9, RZ, PT ;  /* 0x000000ff0900720c */ /* 0x000fc80003f06270 */
[----:B------:R-:W-:Y:S02]  /*4ed60*/  FSEL R2, RZ, 3.37028055040000000000e+12, P0 ;  /* 0x54442d18ff027808 */ /* 0x000fe40000000000 */
[----:B------:R-:W-:-:S07]  /*4ed70*/  FSEL R3, RZ, 2.1426990032196044922, P0 ;  /* 0x400921fbff037808 */ /* 0x000fce0000000000 */
.L_x_34497:
[----:B------:R-:W-:Y:S05]  /*4ed80*/  BSYNC B0 ;  /* 0x0000000000007941 */ /* 0x000fea0003800000 */
.L_x_34495:
[----:B------:R-:W-:Y:S01]  /*4ed90*/  DADD R8, |R8|, |R10| ;  /* 0x0000000008087229 */ /* 0x000fe2000000060a */
[----:B------:R-:W-:Y:S01]  /*4eda0*/  LOP3.LUT R11, R3, 0x80000000, R11, 0xb8, !PT ;  /* 0x80000000030b7812 */ /* 0x000fe200078eb80b */
[----:B------:R-:W-:-:S06]  /*4edb0*/  DMUL R32, R32, 0.5 ;  /* 0x3fe0000020207828 */ /* 0x000fcc0000000000 */
[----:B------:R-:W-:-:S06]  /*4edc0*/  DSETP.GTU.AND P0, PT, |R8|, +INF , PT ;  /* 0x7ff000000800742a */ /* 0x000fcc0003f0c200 */
[----:B------:R-:W-:Y:S02]  /*4edd0*/  FSEL R2, R8, R2, P0 ;  /* 0x0000000208027208 */ /* 0x000fe40000000000 */
[----:B------:R-:W-:Y:S01]  /*4ede0*/  FSEL R3, R9, R11, P0 ;  /* 0x0000000b09037208 */ /* 0x000fe20000000000 */
[----:B------:R-:W-:Y:S06]  /*4edf0*/  BRA `(.L_x_34489) ;  /* 0x0000005800447947 */ /* 0x000fec0003800000 */
.L_x_34490:
        /* <DEDUP_REMOVED lines=29> */
.L_x_34499:
        /* <DEDUP_REMOVED lines=78> */
.L_x_34498:
        /* <DEDUP_REMOVED lines=97> */
.L_x_34501:
        /* <DEDUP_REMOVED lines=22> */
.L_x_34504:
[----:B------:R-:W-:Y:S05]  /*4fc20*/  BSYNC B4 ;  /* 0x0000000000047941 */ /* 0x000fea0003800000 */
.L_x_34503:
        /* <DEDUP_REMOVED lines=29> */
.L_x_34502:
[----:B------:R-:W-:Y:S05]  /*4fe00*/  BSYNC B3 ;  /* 0x0000000000037941 */ /* 0x000fea0003800000 */
.L_x_34500:
        /* <DEDUP_REMOVED lines=28> */
.L_x_34506:
[----:B------:R-:W-:Y:S05]  /*4ffd0*/  BSYNC B3 ;  /* 0x0000000000037941 */ /* 0x000fea0003800000 */
.L_x_34505:
        /* <DEDUP_REMOVED lines=83> */
.L_x_34508:
[----:B------:R-:W-:-:S04]  /*50510*/  ISETP.GE.AND P0, PT, R9, RZ, PT ;  /* 0x000000ff0900720c */ /* 0x000fc80003f06270 */
[----:B------:R-:W-:Y:S02]  /*50520*/  FSEL R2, RZ, 3.37028055040000000000e+12, P0 ;  /* 0x54442d18ff027808 */ /* 0x000fe40000000000 */
[----:B------:R-:W-:-:S07]  /*50530*/  FSEL R3, RZ, 2.1426990032196044922, P0 ;  /* 0x400921fbff037808 */ /* 0x000fce0000000000 */
.L_x_34509:
[----:B------:R-:W-:Y:S05]  /*50540*/  BSYNC B0 ;  /* 0x0000000000007941 */ /* 0x000fea0003800000 */
.L_x_34507:
[----:B------:R-:W-:Y:S01]  /*50550*/  DADD R8, |R8|, |R10| ;  /* 0x0000000008087229 */ /* 0x000fe2000000060a */
[----:B------:R-:W-:Y:S01]  /*50560*/  LOP3.LUT R11, R3, 0x80000000, R11, 0xb8, !PT ;  /* 0x80000000030b7812 */ /* 0x000fe200078eb80b */
[----:B------:R-:W-:-:S06]  /*50570*/  DMUL R32, R34, 0.5 ;  /* 0x3fe0000022207828 */ /* 0x000fcc0000000000 */
[----:B------:R-:W-:-:S06]  /*50580*/  DSETP.GTU.AND P0, PT, |R8|, +INF , PT ;  /* 0x7ff000000800742a */ /* 0x000fcc0003f0c200 */
[----:B------:R-:W-:Y:S02]  /*50590*/  FSEL R2, R8, R2, P0 ;  /* 0x0000000208027208 */ /* 0x000fe40000000000 */
[----:B------:R-:W-:Y:S01]  /*505a0*/  FSEL R3, R9, R11, P0 ;  /* 0x0000000b09037208 */ /* 0x000fe20000000000 */
[----:B------:R-:W-:Y:S06]  /*505b0*/  BRA `(.L_x_34489) ;  /* 0x0000004000547947 */ /* 0x000fec0003800000 */
.L_x_34477:
        /* <DEDUP_REMOVED lines=135> */
.L_x_34511:
[----:B------:R-:W-:Y:S05]  /*50e30*/  BSYNC B0 ;  /* 0x0000000000007941 */ /* 0x000fea0003800000 */
.L_x_34510:
        /* <DEDUP_REMOVED lines=8> */
.L_x_34513:
[----:B------:R-:W-:Y:S05]  /*50ec0*/  BSYNC B3 ;  /* 0x0000000000037941 */ /* 0x000fea0003800000 */
.L_x_34512:
        /* <DEDUP_REMOVED lines=82> */
.L_x_34515:
[----:B------:R-:W-:-:S04]  /*513f0*/  ISETP.GE.AND P0, PT, R9, RZ, PT ;  /* 0x000000ff0900720c */ /* 0x000fc80003f06270 */
[----:B------:R-:W-:Y:S02]  /*51400*/  FSEL R2, RZ, 3.37028055040000000000e+12, P0 ;  /* 0x54442d18ff027808 */ /* 0x000fe40000000000 */
[----:B------:R-:W-:-:S07]  /*51410*/  FSEL R3, RZ, 2.1426990032196044922, P0 ;  /* 0x400921fbff037808 */ /* 0x000fce0000000000 */
.L_x_34516:
[----:B------:R-:W-:Y:S05]  /*51420*/  BSYNC B0 ;  /* 0x0000000000007941 */ /* 0x000fea0003800000 */
.L_x_34514:
[----:B------:R-:W-:Y:S01]  /*51430*/  DADD R8, |R8|, |R10| ;  /* 0x0000000008087229 */ /* 0x000fe2000000060a */
[----:B------:R-:W-:-:S07]  /*51440*/  LOP3.LUT R11, R3, 0x80000000, R11, 0xb8, !PT ;  /* 0x80000000030b7812 */ /* 0x000fce00078eb80b */
[----:B------:R-:W-:-:S06]  /*51450*/  DSETP.GTU.AND P0, PT, |R8|, +INF , PT ;  /* 0x7ff000000800742a */ /* 0x000fcc0003f0c200 */
[----:B------:R-:W-:Y:S02]  /*51460*/  FSEL R2, R8, R2, P0 ;  /* 0x0000000208027208 */ /* 0x000fe40000000000 */
[----:B------:R-:W-:Y:S01]  /*51470*/  FSEL R3, R9, R11, P0 ;  /* 0x0000000b09037208 */ /* 0x000fe20000000000 */
[----:B------:R-:W-:Y:S06]  /*51480*/  BRA `(.L_x_34489) ;  /* 0x0000003000a07947 */ /* 0x000fec0003800000 */
.L_x_34476:
        /* <DEDUP_REMOVED lines=90> */
.L_x_34519:
        /* <DEDUP_REMOVED lines=22> */
.L_x_34522:
[----:B------:R-:W-:Y:S05]  /*51b90*/  BSYNC B4 ;  /* 0x0000000000047941 */ /* 0x000fea0003800000 */
.L_x_34521:
        /* <DEDUP_REMOVED lines=29> */
.L_x_34520:
[----:B------:R-:W-:Y:S05]  /*51d70*/  BSYNC B3 ;  /* 0x0000000000037941 */ /* 0x000fea0003800000 */
.L_x_34518:
        /* <DEDUP_REMOVED lines=83> */
.L_x_34517:
        /* <DEDUP_REMOVED lines=85> */
.L_x_34475:
        /* <DEDUP_REMOVED lines=23> */
.L_x_34524:
[----:B------:R-:W-:Y:S05]  /*52970*/  BSYNC B3 ;  /* 0x0000000000037941 */ /* 0x000fea0003800000 */
.L_x_34523:
        /* <DEDUP_REMOVED lines=26> */
.L_x_34526:
[----:B------:R-:W-:Y:S05]  /*52b20*/  BSYNC B3 ;  /* 0x0000000000037941 */ /* 0x000fea0003800000 */
.L_x_34525:
        /* <DEDUP_REMOVED lines=136> */
.L_x_34528:
[----:B------:R-:W-:Y:S05]  /*533b0*/  BSYNC B0 ;  /* 0x0000000000007941 */ /* 0x000fea0003800000 */
.L_x_34527:
        /* <DEDUP_REMOVED lines=8> */
.L_x_34530:
[----:B------:R-:W-:Y:S05]  /*53440*/  BSYNC B3 ;  /* 0x0000000000037941 */ /* 0x000fea0003800000 */
.L_x_34529:
        /* <DEDUP_REMOVED lines=82> */
.L_x_34532:
[----:B------:R-:W-:-:S04]  /*53970*/  ISETP.GE.AND P0, PT, R9, RZ, PT ;  /* 0x000000ff0900720c */ /* 0x000fc80003f06270 */
[----:B------:R-:W-:Y:S02]  /*53980*/  FSEL R2, RZ, 3.37028055040000000000e+12, P0 ;  /* 0x54442d18ff027808 */ /* 0x000fe40000000000 */
[----:B------:R-:W-:-:S07]  /*53990*/  FSEL R3, RZ, 2.1426990032196044922, P0 ;  /* 0x400921fbff037808 */ /* 0x000fce0000000000 */
.L_x_34533:
[----:B------:R-:W-:Y:S05]  /*539a0*/  BSYNC B0 ;  /* 0x0000000000007941 */ /* 0x000fea0003800000 */
.L_x_34531:
[----:B------:R-:W-:Y:S01]  /*539b0*/  DADD R8, |R8|, |R10| ;  /* 0x0000000008087229 */ /* 0x000fe2000000060a */
[----:B------:R-:W-:Y:S01]  /*539c0*/  LOP3.LUT R11, R3, 0x80000000, R11, 0xb8, !PT ;  /* 0x80000000030b7812 */ /* 0x000fe200078eb80b */
[----:B------:R-:W-:-:S06]  /*539d0*/  DADD R32, R32, 1 ;  /* 0x3ff0000020207429 */ /* 0x000fcc0000000000 */
[----:B------:R-:W-:-:S06]  /*539e0*/  DSETP.GTU.AND P0, PT, |R8|, +INF , PT ;  /* 0x7ff000000800742a */ /* 0x000fcc0003f0c200 */
[----:B------:R-:W-:Y:S02]  /*539f0*/  FSEL R2, R8, R2, P0 ;  /* 0x0000000208027208 */ /* 0x000fe40000000000 */
[----:B------:R-:W-:Y:S01]  /*53a00*/  FSEL R3, R9, R11, P0 ;  /* 0x0000000b09037208 */ /* 0x000fe20000000000 */
[----:B------:R-:W-:Y:S06]  /*53a10*/  BRA `(.L_x_34489) ;  /* 0x0000000c003c7947 */ /* 0x000fec0003800000 */
.L_x_34474:
        /* <DEDUP_REMOVED lines=108> */
.L_x_34535:
[----:B------:R-:W-:Y:S05]  /*540e0*/  BSYNC B0 ;  /* 0x0000000000007941 */ /* 0x000fea0003800000 */
.L_x_34534:
[----:B------:R-:W-:Y:S04]  /*540f0*/  BSSY B3, `(.L_x_34536) ;  /* 0x0000007000037945 */ /* 0x000fe80003800000 */
[----:B------:R-:W-:Y:S05]  /*54100*/  @P4 BRA P5, `(.L_x_34537) ;  /* 0x0000000000144947 */ /* 0x000fea0002800000 */
[----:B------:R-:W-:Y:S01]  /*54110*/  IMAD.MOV.U32 R0, RZ, RZ, R4 ;  /* 0x000000ffff007224 */ /* 0x000fe200078e0004 */
[----:B------:R-:W-:Y:S01]  /*54120*/  MOV R4, 0x54160 ;  /* 0x0005416000047802 */ /* 0x000fe20000000f00 */
[----:B------:R-:W-:Y:S02]  /*54130*/  IMAD.MOV.U32 R2, RZ, RZ, R34 ;  /* 0x000000ffff027224 */ /* 0x000fe400078e0022 */
[----:B------:R-:W-:-:S07]  /*54140*/  IMAD.MOV.U32 R3, RZ, RZ, R35 ;  /* 0x000000ffff037224 */ /* 0x000fce00078e0023 */
[----:B------:R-:W-:Y:S05]  /*54150*/  CALL.REL.NOINC `($__internal_75_$__cuda_sm20_div_rn_f64_full) ;  /* 0x0000045c008c7944 */ /* 0x000fea0003c00000 */
.L_x_34537:
[----:B------:R-:W-:Y:S05]  /*54160*/  BSYNC B3 ;  /* 0x0000000000037941 */ /* 0x000fea0003800000 */
.L_x_34536:
        /* <DEDUP_REMOVED lines=82> */
.L_x_34539:
[----:B------:R-:W-:Y:S02]  /*54690*/  FSEL R2, RZ, 3.37028055040000000000e+12, P2 ;  /* 0x54442d18ff027808 */ /* 0x000fe40001000000 */
[----:B------:R-:W-:-:S07]  /*546a0*/  FSEL R3, RZ, 2.1426990032196044922, P2 ;  /* 0x400921fbff037808 */ /* 0x000fce0001000000 */
.L_x_34540:
[----:B------:R-:W-:Y:S05]  /*546b0*/  BSYNC B0 ;  /* 0x0000000000007941 */ /* 0x000fea0003800000 */
.L_x_34538:
[----:B------:R-:W-:Y:S01]  /*546c0*/  DADD R8, |R8|, |R10| ;  /* 0x0000000008087229 */ /* 0x000fe2000000060a */
[----:B------:R-:W-:-:S07]  /*546d0*/  LOP3.LUT R11, R3, 0x80000000, R11, 0xb8, !PT ;  /* 0x80000000030b7812 */ /* 0x000fce00078eb80b */
[----:B------:R-:W-:-:S06]  /*546e0*/  DSETP.GTU.AND P0, PT, |R8|, +INF , PT ;  /* 0x7ff000000800742a */ /* 0x000fcc0003f0c200 */
[----:B------:R-:W-:Y:S02]  /*546f0*/  FSEL R2, R8, R2, P0 ;  /* 0x0000000208027208 */ /* 0x000fe40000000000 */
[----:B------:R-:W-:-:S07]  /*54700*/  FSEL R3, R9, R11, P0 ;  /* 0x0000000b09037208 */ /* 0x000fce0000000000 */
.L_x_34489:
[----:B------:R-:W-:Y:S05]  /*54710*/  BSYNC B2 ;  /* 0x0000000000027941 */ /* 0x000fea0003800000 */
.L_x_34473:
        /* <DEDUP_REMOVED lines=77> */
.L_x_34546:
[----:B------:R-:W-:Y:S05]  /*54bf0*/  BSYNC B0 ;  /* 0x0000000000007941 */ /* 0x000fea0003800000 */
.L_x_34545:
        /* <DEDUP_REMOVED lines=26> */
.L_x_34548:
[----:B------:R-:W-:Y:S01]  /*54da0*/  DMUL R32, RZ, R36 ;  /* 0x00000024ff207228 */ /* 0x000fe20000000000 */
[----:B------:R-:W-:-:S10]  /*54db0*/  IMAD.MOV.U32 R0, RZ, RZ, RZ ;  /* 0x000000ffff007224 */ /* 0x000fd400078e00ff */
.L_x_34549:
[----:B------:R-:W-:Y:S05]  /*54dc0*/  BSYNC B2 ;  /* 0x0000000000027941 */ /* 0x000fea0003800000 */
.L_x_34547:
        /* <DEDUP_REMOVED lines=49> */
.L_x_34551:
[----:B------:R-:W-:Y:S01]  /*550e0*/  DMUL R2, RZ, R36 ;  /* 0x00000024ff027228 */ /* 0x000fe20000000000 */
[----:B------:R-:W-:-:S10]  /*550f0*/  IMAD.MOV.U32 R0, RZ, RZ, RZ ;  /* 0x000000ffff007224 */ /* 0x000fd400078e00ff */
.L_x_34552:
[----:B------:R-:W-:Y:S05]  /*55100*/  BSYNC B2 ;  /* 0x0000000000027941 */ /* 0x000fea0003800000 */
.L_x_34550:
        /* <DEDUP_REMOVED lines=25> */
.L_x_34544:
        /* <DEDUP_REMOVED lines=63> */
.L_x_34554:
[----:B------:R-:W-:Y:S05]  /*55690*/  BSYNC B0 ;  /* 0x0000000000007941 */ /* 0x000fea0003800000 */
.L_x_34553:
        /* <DEDUP_REMOVED lines=26> */
.L_x_34556:
[----:B------:R-:W-:Y:S01]  /*55840*/  DMUL R32, RZ, R36 ;  /* 0x00000024ff207228 */ /* 0x000fe20000000000 */
[----:B------:R-:W-:-:S10]  /*55850*/  IMAD.MOV.U32 R0, RZ, RZ, RZ ;  /* 0x000000ffff007224 */ /* 0x000fd400078e00ff */
.L_x_34557:
[----:B------:R-:W-:Y:S05]  /*55860*/  BSYNC B2 ;  /* 0x0000000000027941 */ /* 0x000fea0003800000 */
.L_x_34555:
        /* <DEDUP_REMOVED lines=49> */
.L_x_34559:
[----:B------:R-:W-:Y:S01]  /*55b80*/  DMUL R2, RZ, R36 ;  /* 0x00000024ff027228 */ /* 0x000fe20000000000 */
[----:B------:R-:W-:-:S10]  /*55b90*/  IMAD.MOV.U32 R0, RZ, RZ, RZ ;  /* 0x000000ffff007224 */ /* 0x000fd400078e00ff */
.L_x_34560:
[----:B------:R-:W-:Y:S05]  /*55ba0*/  BSYNC B2 ;  /* 0x0000000000027941 */ /* 0x000fea0003800000 */
.L_x_34558:
        /* <DEDUP_REMOVED lines=39> */
.L_x_34543:
        /* <DEDUP_REMOVED lines=11> */
.L_x_34561:
[----:B------:R-:W-:-:S10]  /*55ed0*/  DADD R32, R36, -R36 ;  /* 0x0000000024207229 */ /* 0x000fd40000000824 */
[----:B------:R-:W-:Y:S02]  /*55ee0*/  IMAD.MOV.U32 R34, RZ, RZ, R32 ;  /* 0x000000ffff227224 */ /* 0x000fe400078e0020 */
[----:B------:R-:W-:Y:S01]  /*55ef0*/  IMAD.MOV.U32 R35, RZ, RZ, R33 ;  /* 0x000000ffff237224 */ /* 0x000fe200078e0021 */
[----:B------:R-:W-:Y:S06]  /*55f00*/  BRA `(.L_x_34472) ;  /* 0x0000000800a07947 */ /* 0x000fec0003800000 */
.L_x_34542:
        /* <DEDUP_REMOVED lines=27> */
.L_x_34563:
[----:B------:R-:W-:Y:S01]  /*560c0*/  DMUL R32, RZ, R36 ;  /* 0x00000024ff207228 */ /* 0x000fe20000000000 */
[----:B------:R-:W-:-:S10]  /*560d0*/  IMAD.MOV.U32 R0, RZ, RZ, RZ ;  /* 0x000000ffff007224 */ /* 0x000fd400078e00ff */
.L_x_34564:
[----:B------:R-:W-:Y:S05]  /*560e0*/  BSYNC B2 ;  /* 0x0000000000027941 */ /* 0x000fea0003800000 */
.L_x_34562:
        /* <DEDUP_REMOVED lines=49> */
.L_x_34566:
[----:B------:R-:W-:Y:S01]  /*56400*/  DMUL R34, RZ, R36 ;  /* 0x00000024ff227228 */ /* 0x000fe20000000000 */
[----:B------:R-:W-:-:S10]  /*56410*/  IMAD.MOV.U32 R0, RZ, RZ, RZ ;  /* 0x000000ffff007224 */ /* 0x000fd400078e00ff */
.L_x_34567:
[----:B------:R-:W-:Y:S05]  /*56420*/  BSYNC B2 ;  /* 0x0000000000027941 */ /* 0x000fea0003800000 */
.L_x_34565:
        /* <DEDUP_REMOVED lines=24> */
.L_x_34541:
        /* <DEDUP_REMOVED lines=59> */
.L_x_34569:
[----:B------:R-:W-:Y:S05]  /*56960*/  BSYNC B0 ;  /* 0x0000000000007941 */ /* 0x000fea0003800000 */
.L_x_34568:
[----:B------:R-:W-:Y:S02]  /*56970*/  IMAD.MOV.U32 R34, RZ, RZ, R36 ;  /* 0x000000ffff227224 */ /* 0x000fe400078e0024 */
[----:B------:R-:W-:-:S07]  /*56980*/  IMAD.MOV.U32 R35, RZ, RZ, R37 ;  /* 0x000000ffff237224 */ /* 0x000fce00078e0025 */
.L_x_34472:
[----:B------:R-:W-:Y:S05]  /*56990*/  BSYNC B1 ;  /* 0x0000000000017941 */ /* 0x000fea0003800000 */
.L_x_34471:
        /* <DEDUP_REMOVED lines=123> */
.L_x_34579:
        /* <DEDUP_REMOVED lines=22> */
.L_x_34582:
[----:B------:R-:W-:Y:S05]  /*572b0*/  BSYNC B4 ;  /* 0x0000000000047941 */ /* 0x000fea0003800000 */
.L_x_34581:
        /* <DEDUP_REMOVED lines=29> */
.L_x_34580:
[----:B------:R-:W-:Y:S05]  /*57490*/  BSYNC B3 ;  /* 0x0000000000037941 */ /* 0x000fea0003800000 */
.L_x_34578:
        /* <DEDUP_REMOVED lines=21> */
.L_x_34584:
[----:B------:R-:W-:Y:S05]  /*575f0*/  BSYNC B3 ;  /* 0x0000000000037941 */ /* 0x000fea0003800000 */
.L_x_34583:
        /* <DEDUP_REMOVED lines=82> */
.L_x_34586:
[----:B------:R-:W-:-:S04]  /*57b20*/  ISETP.GE.AND P0, PT, R13, RZ, PT ;  /* 0x000000ff0d00720c */ /* 0x000fc80003f06270 */
[----:B------:R-:W-:Y:S02]  /*57b30*/  FSEL R2, RZ, 3.37028055040000000000e+12, P0 ;  /* 0x54442d18ff027808 */ /* 0x000fe40000000000 */
[----:B------:R-:W-:-:S07]  /*57b40*/  FSEL R3, RZ, 2.1426990032196044922, P0 ;  /* 0x400921fbff037808 */ /* 0x000fce0000000000 */
.L_x_34587:
[----:B------:R-:W-:Y:S05]  /*57b50*/  BSYNC B0 ;  /* 0x0000000000007941 */ /* 0x000fea0003800000 */
.L_x_34585:
[----:B------:R-:W-:Y:S01]  /*57b60*/  DADD R12, |R12|, |R14| ;  /* 0x000000000c0c7229 */ /* 0x000fe2000000060e */
[----:B------:R-:W-:Y:S01]  /*57b70*/  LOP3.LUT R15, R3, 0x80000000, R15, 0xb8, !PT ;  /* 0x80000000030f7812 */ /* 0x000fe200078eb80f */
[----:B------:R-:W-:-:S06]  /*57b80*/  DMUL R8, R8, 0.5 ;  /* 0x3fe0000008087828 */ /* 0x000fcc0000000000 */
[----:B------:R-:W-:-:S06]  /*57b90*/  DSETP.GTU.AND P0, PT, |R12|, +INF , PT ;  /* 0x7ff000000c00742a */ /* 0x000fcc0003f0c200 */
[----:B------:R-:W-:Y:S02]  /*57ba0*/  FSEL R2, R12, R2, P0 ;  /* 0x000000020c027208 */ /* 0x000fe40000000000 */
[----:B------:R-:W-:Y:S01]  /*57bb0*/  FSEL R3, R13, R15, P0 ;  /* 0x0000000f0d037208 */ /* 0x000fe20000000000 */
[----:B------:R-:W-:Y:S06]  /*57bc0*/  BRA `(.L_x_34588) ;  /* 0x00000064006c7947 */ /* 0x000fec0003800000 */
.L_x_34577:
        /* <DEDUP_REMOVED lines=99> */
.L_x_34591:
[----:B------:R-:W-:Y:S05]  /*58200*/  BSYNC B0 ;  /* 0x0000000000007941 */ /* 0x000fea0003800000 */
.L_x_34590:
        /* <DEDUP_REMOVED lines=8> */
.L_x_34593:
[----:B------:R-:W-:Y:S05]  /*58290*/  BSYNC B3 ;  /* 0x0000000000037941 */ /* 0x000fea0003800000 */
.L_x_34592:
        /* <DEDUP_REMOVED lines=82> */
.L_x_34595:
[----:B------:R-:W-:-:S04]  /*587c0*/  ISETP.GE.AND P0, PT, R13, RZ, PT ;  /* 0x000000ff0d00720c */ /* 0x000fc80003f06270 */
[----:B------:R-:W-:Y:S02]  /*587d0*/  FSEL R2, RZ, 3.37028055040000000000e+12, P0 ;  /* 0x54442d18ff027808 */ /* 0x000fe40000000000 */
[----:B------:R-:W-:-:S07]  /*587e0*/  FSEL R3, RZ, 2.1426990032196044922, P0 ;  /* 0x400921fbff037808 */ /* 0x000fce0000000000 */
.L_x_34596:
[----:B------:R-:W-:Y:S05]  /*587f0*/  BSYNC B0 ;  /* 0x0000000000007941 */ /* 0x000fea0003800000 */
.L_x_34594:
[----:B------:R-:W-:Y:S01]  /*58800*/  DADD R12, |R12|, |R14| ;  /* 0x000000000c0c7229 */ /* 0x000fe2000000060e */
[----:B------:R-:W-:Y:S01]  /*58810*/  LOP3.LUT R15, R3, 0x80000000, R15, 0xb8, !PT ;  /* 0x80000000030f7812 */ /* 0x000fe200078eb80f */
[----:B------:R-:W-:-:S06]  /*58820*/  DMUL R8, R8, 0.5 ;  /* 0x3fe0000008087828 */ /* 0x000fcc0000000000 */
[----:B------:R-:W-:-:S06]  /*58830*/  DSETP.GTU.AND P0, PT, |R12|, +INF , PT ;  /* 0x7ff000000c00742a */ /* 0x000fcc0003f0c200 */
[----:B------:R-:W-:Y:S02]  /*58840*/  FSEL R2, R12, R2, P0 ;  /* 0x000000020c027208 */ /* 0x000fe40000000000 */
[----:B------:R-:W-:Y:S01]  /*58850*/  FSEL R3, R13, R15, P0 ;  /* 0x0000000f0d037208 */ /* 0x000fe20000000000 */
[----:B------:R-:W-:Y:S06]  /*58860*/  BRA `(.L_x_34588) ;  /* 0x0000005800447947 */ /* 0x000fec0003800000 */
.L_x_34589:
        /* <DEDUP_REMOVED lines=29> */
.L_x_34598:
        /* <DEDUP_REMOVED lines=78> */
.L_x_34597:
        /* <DEDUP_REMOVED lines=97> */
.L_x_34600:
        /* <DEDUP_REMOVED lines=22> */
.L_x_34603:
[----:B------:R-:W-:Y:S05]  /*59690*/  BSYNC B4 ;  /* 0x0000000000047941 */ /* 0x000fea0003800000 */
.L_x_34602:
        /* <DEDUP_REMOVED lines=29> */
.L_x_34601:
[----:B------:R-:W-:Y:S05]  /*59870*/  BSYNC B3 ;  /* 0x0000000000037941 */ /* 0x000fea0003800000 */
.L_x_34599:
        /* <DEDUP_REMOVED lines=28> */
.L_x_34605:
[----:B------:R-:W-:Y:S05]  /*59a40*/  BSYNC B3 ;  /* 0x0000000000037941 */ /* 0x000fea0003800000 */
.L_x_34604:
        /* <DEDUP_REMOVED lines=83> */
.L_x_34607:
[----:B------:R-:W-:-:S04]  /*59f80*/  ISETP.GE.AND P0, PT, R13, RZ, PT ;  /* 0x000000ff0d00720c */ /* 0x000fc80003f06270 */
[----:B------:R-:W-:Y:S02]  /*59f90*/  FSEL R2, RZ, 3.37028055040000000000e+12, P0 ;  /* 0x54442d18ff027808 */ /* 0x000fe40000000000 */
[----:B------:R-:W-:-:S07]  /*59fa0*/  FSEL R3, RZ, 2.1426990032196044922, P0 ;  /* 0x400921fbff037808 */ /* 0x000fce0000000000 */
.L_x_34608:
[----:B------:R-:W-:Y:S05]  /*59fb0*/  BSYNC B0 ;  /* 0x0000000000007941 */ /* 0x000fea0003800000 */
.L_x_34606:
[----:B------:R-:W-:Y:S01]  /*59fc0*/  DADD R12, |R12|, |R14| ;  /* 0x000000000c0c7229 */ /* 0x000fe2000000060e */
[----:B------:R-:W-:Y:S01]  /*59fd0*/  LOP3.LUT R15, R3, 0x80000000, R15, 0xb8, !PT ;  /* 0x80000000030f7812 */ /* 0x000fe200078eb80f */
[----:B------:R-:W-:-:S06]  /*59fe0*/  DMUL R8, R10, 0.5 ;  /* 0x3fe000000a087828 */ /* 0x000fcc0000000000 */
[----:B------:R-:W-:-:S06]  /*59ff0*/  DSETP.GTU.AND P0, PT, |R12|, +INF , PT ;  /* 0x7ff000000c00742a */ /* 0x000fcc0003f0c200 */
[----:B------:R-:W-:Y:S02]  /*5a000*/  FSEL R2, R12, R2, P0 ;  /* 0x000000020c027208 */ /* 0x000fe40000000000 */
[----:B------:R-:W-:Y:S01]  /*5a010*/  FSEL R3, R13, R15, P0 ;  /* 0x0000000f0d037208 */ /* 0x000fe20000000000 */
[----:B------:R-:W-:Y:S06]  /*5a020*/  BRA `(.L_x_34588) ;  /* 0x0000004000547947 */ /* 0x000fec0003800000 */
.L_x_34576:
        /* <DEDUP_REMOVED lines=135> */
.L_x_34610:
[----:B------:R-:W-:Y:S05]  /*5a8a0*/  BSYNC B0 ;  /* 0x0000000000007941 */ /* 0x000fea0003800000 */
.L_x_34609:
        /* <DEDUP_REMOVED lines=8> */
.L_x_34612:
[----:B------:R-:W-:Y:S05]  /*5a930*/  BSYNC B3 ;  /* 0x0000000000037941 */ /* 0x000fea0003800000 */
.L_x_34611:
        /* <DEDUP_REMOVED lines=82> */
.L_x_34614:
[----:B------:R-:W-:-:S04]  /*5ae60*/  ISETP.GE.AND P0, PT, R13, RZ, PT ;  /* 0x000000ff0d00720c */ /* 0x000fc80003f06270 */
[----:B------:R-:W-:Y:S02]  /*5ae70*/  FSEL R2, RZ, 3.37028055040000000000e+12, P0 ;  /* 0x54442d18ff027808 */ /* 0x000fe40000000000 */
[----:B------:R-:W-:-:S07]  /*5ae80*/  FSEL R3, RZ, 2.1426990032196044922, P0 ;  /* 0x400921fbff037808 */ /* 0x000fce0000000000 */
.L_x_34615:
[----:B------:R-:W-:Y:S05]  /*5ae90*/  BSYNC B0 ;  /* 0x0000000000007941 */ /* 0x000fea0003800000 */
.L_x_34613:
[----:B------:R-:W-:Y:S01]  /*5aea0*/  DADD R12, |R12|, |R14| ;  /* 0x000000000c0c7229 */ /* 0x000fe2000000060e */
[----:B------:R-:W-:-:S07]  /*5aeb0*/  LOP3.LUT R15, R3, 0x80000000, R15, 0xb8, !PT ;  /* 0x80000000030f7812 */ /* 0x000fce00078eb80f */
[----:B------:R-:W-:-:S06]  /*5aec0*/  DSETP.GTU.AND P0, PT, |R12|, +INF , PT ;  /* 0x7ff000000c00742a */ /* 0x000fcc0003f0c200 */
[----:B------:R-:W-:Y:S02]  /*5aed0*/  FSEL R2, R12, R2, P0 ;  /* 0x000000020c027208 */ /* 0x000fe40000000000 */
[----:B------:R-:W-:Y:S01]  /*5aee0*/  FSEL R3, R13, R15, P0 ;  /* 0x0000000f0d037208 */ /* 0x000fe20000000000 */
[----:B------:R-:W-:Y:S06]  /*5aef0*/  BRA `(.L_x_34588) ;  /* 0x0000003000a07947 */ /* 0x000fec0003800000 */
.L_x_34575:
        /* <DEDUP_REMOVED lines=90> */
.L_x_34618:
        /* <DEDUP_REMOVED lines=22> */
.L_x_34621:
[----:B------:R-:W-:Y:S05]  /*5b600*/  BSYNC B4 ;  /* 0x0000000000047941 */ /* 0x000fea0003800000 */
.L_x_34620:
        /* <DEDUP_REMOVED lines=29> */
.L_x_34619:
[----:B------:R-:W-:Y:S05]  /*5b7e0*/  BSYNC B3 ;  /* 0x0000000000037941 */ /* 0x000fea0003800000 */
.L_x_34617:
        /* <DEDUP_REMOVED lines=83> */
.L_x_34616:
        /* <DEDUP_REMOVED lines=85> */
.L_x_34574:
        /* <DEDUP_REMOVED lines=23> */
.L_x_34623:
[----:B------:R-:W-:Y:S05]  /*5c3e0*/  BSYNC B3 ;  /* 0x0000000000037941 */ /* 0x000fea0003800000 */
.L_x_34622:
        /* <DEDUP_REMOVED lines=26> */
.L_x_34625:
[----:B------:R-:W-:Y:S05]  /*5c590*/  BSYNC B3 ;  /* 0x0000000000037941 */ /* 0x000fea0003800000 */
.L_x_34624:
        /* <DEDUP_REMOVED lines=136> */
.L_x_34627:
[----:B------:R-:W-:Y:S05]  /*5ce20*/  BSYNC B0 ;  /* 0x0000000000007941 */ /* 0x000fea0003800000 */
.L_x_34626:
        /* <DEDUP_REMOVED lines=8> */
.L_x_34629:
[----:B------:R-:W-:Y:S05]  /*5ceb0*/  BSYNC B3 ;  /* 0x0000000000037941 */ /* 0x000fea0003800000 */
.L_x_34628:
        /* <DEDUP_REMOVED lines=82> */
.L_x_34631:
[----:B------:R-:W-:-:S04]  /*5d3e0*/  ISETP.GE.AND P0, PT, R13, RZ, PT ;  /* 0x000000ff0d00720c */ /* 0x000fc80003f06270 */
[----:B------:R-:W-:Y:S02]  /*5d3f0*/  FSEL R2, RZ, 3.37028055040000000000e+12, P0 ;  /* 0x54442d18ff027808 */ /* 0x000fe40000000000 */
[----:B------:R-:W-:-:S07]  /*5d400*/  FSEL R3, RZ, 2.1426990032196044922, P0 ;  /* 0x400921fbff037808 */ /* 0x000fce0000000000 */
.L_x_34632:
[----:B------:R-:W-:Y:S05]  /*5d410*/  BSYNC B0 ;  /* 0x0000000000007941 */ /* 0x000fea0003800000 */
.L_x_34630:
[----:B------:R-:W-:Y:S01]  /*5d420*/  DADD R12, |R12|, |R14| ;  /* 0x000000000c0c7229 */ /* 0x000fe2000000060e */
[----:B------:R-:W-:Y:S01]  /*5d430*/  LOP3.LUT R15, R3, 0x80000000, R15, 0xb8, !PT ;  /* 0x80000000030f7812 */ /* 0x000fe200078eb80f */
[----:B------:R-:W-:-:S06]  /*5d440*/  DADD R8, R8, 1 ;  /* 0x3ff0000008087429 */ /* 0x000fcc0000000000 */
[----:B------:R-:W-:-:S06]  /*5d450*/  DSETP.GTU.AND P0, PT, |R12|, +INF , PT ;  /* 0x7ff000000c00742a */ /* 0x000fcc0003f0c200 */
[----:B------:R-:W-:Y:S02]  /*5d460*/  FSEL R2, R12, R2, P0 ;  /* 0x000000020c027208 */ /* 0x000fe40000000000 */
[----:B------:R-:W-:Y:S01]  /*5d470*/  FSEL R3, R13, R15, P0 ;  /* 0x0000000f0d037208 */ /* 0x000fe20000000000 */
[----:B------:R-:W-:Y:S06]  /*5d480*/  BRA `(.L_x_34588) ;  /* 0x0000000c003c7947 */ /* 0x000fec0003800000 */
.L_x_34573:
        /* <DEDUP_REMOVED lines=108> */
.L_x_34634:
[----:B------:R-:W-:Y:S05]  /*5db50*/  BSYNC B0 ;  /* 0x0000000000007941 */ /* 0x000fea0003800000 */
.L_x_34633:
[----:B------:R-:W-:Y:S04]  /*5db60*/  BSSY B3, `(.L_x_34635) ;  /* 0x0000007000037945 */ /* 0x000fe80003800000 */
[----:B------:R-:W-:Y:S05]  /*5db70*/  @P4 BRA P5, `(.L_x_34636) ;  /* 0x0000000000144947 */ /* 0x000fea0002800000 */
[----:B------:R-:W-:Y:S01]  /*5db80*/  IMAD.MOV.U32 R0, RZ, RZ, R4 ;  /* 0x000000ffff007224 */ /* 0x000fe200078e0004 */
[----:B------:R-:W-:Y:S01]  /*5db90*/  MOV R4, 0x5dbd0 ;  /* 0x0005dbd000047802 */ /* 0x000fe20000000f00 */
[----:B------:R-:W-:Y:S02]  /*5dba0*/  IMAD.MOV.U32 R2, RZ, RZ, R10 ;  /* 0x000000ffff027224 */ /* 0x000fe400078e000a */
[----:B------:R-:W-:-:S07]  /*5dbb0*/  IMAD.MOV.U32 R3, RZ, RZ, R11 ;  /* 0x000000ffff037224 */ /* 0x000fce00078e000b */
[----:B------:R-:W-:Y:S05]  /*5dbc0*/  CALL.REL.NOINC `($__internal_75_$__cuda_sm20_div_rn_f64_full) ;  /* 0x000003c000f07944 */ /* 0x000fea0003c00000 */
.L_x_34636:
[----:B------:R-:W-:Y:S05]  /*5dbd0*/  BSYNC B3 ;  /* 0x0000000000037941 */ /* 0x000fea0003800000 */
.L_x_34635:
        /* <DEDUP_REMOVED lines=82> */
.L_x_34638:
[----:B------:R-:W-:Y:S02]  /*5e100*/  FSEL R2, RZ, 3.37028055040000000000e+12, P2 ;  /* 0x54442d18ff027808 */ /* 0x000fe40001000000 */
[----:B------:R-:W-:-:S07]  /*5e110*/  FSEL R3, RZ, 2.1426990032196044922, P2 ;  /* 0x400921fbff037808 */ /* 0x000fce0001000000 */
.L_x_34639:
[----:B------:R-:W-:Y:S05]  /*5e120*/  BSYNC B0 ;  /* 0x0000000000007941 */ /* 0x000fea0003800000 */
.L_x_34637:
[----:B------:R-:W-:Y:S01]  /*5e130*/  DADD R12, |R12|, |R14| ;  /* 0x000000000c0c7229 */ /* 0x000fe2000000060e */
[----:B------:R-:W-:-:S07]  /*5e140*/  LOP3.LUT R15, R3, 0x80000000, R15, 0xb8, !PT ;  /* 0x80000000030f7812 */ /* 0x000fce00078eb80f */
[----:B------:R-:W-:-:S06]  /*5e150*/  DSETP.GTU.AND P0, PT, |R12|, +INF , PT ;  /* 0x7ff000000c00742a */ /* 0x000fcc0003f0c200 */
[----:B------:R-:W-:Y:S02]  /*5e160*/  FSEL R2, R12, R2, P0 ;  /* 0x000000020c027208 */ /* 0x000fe40000000000 */
[----:B------:R-:W-:-:S07]  /*5e170*/  FSEL R3, R13, R15, P0 ;  /* 0x0000000f0d037208 */ /* 0x000fce0000000000 */
.L_x_34588:
[----:B------:R-:W-:Y:S05]  /*5e180*/  BSYNC B2 ;  /* 0x0000000000027941 */ /* 0x000fea0003800000 */
.L_x_34572:
        /* <DEDUP_REMOVED lines=77> */
.L_x_34645:
[----:B------:R-:W-:Y:S05]  /*5e660*/  BSYNC B0 ;  /* 0x0000000000007941 */ /* 0x000fea0003800000 */
.L_x_34644:
        /* <DEDUP_REMOVED lines=26> */
.L_x_34647:
[----:B------:R-:W-:Y:S01]  /*5e810*/  DMUL R36, RZ, R12 ;  /* 0x0000000cff247228 */ /* 0x000fe20000000000 */
[----:B------:R-:W-:-:S10]  /*5e820*/  IMAD.MOV.U32 R0, RZ, RZ, RZ ;  /* 0x000000ffff007224 */ /* 0x000fd400078e00ff */
.L_x_34648:
[----:B------:R-:W-:Y:S05]  /*5e830*/  BSYNC B2 ;  /* 0x0000000000027941 */ /* 0x000fea0003800000 */
.L_x_34646:
        /* <DEDUP_REMOVED lines=49> */
.L_x_34650:
[----:B------:R-:W-:Y:S01]  /*5eb50*/  DMUL R2, RZ, R12 ;  /* 0x0000000cff027228 */ /* 0x000fe20000000000 */
[----:B------:R-:W-:-:S10]  /*5eb60*/  IMAD.MOV.U32 R0, RZ, RZ, RZ ;  /* 0x000000ffff007224 */ /* 0x000fd400078e00ff */
.L_x_34651:
[----:B------:R-:W-:Y:S05]  /*5eb70*/  BSYNC B2 ;  /* 0x0000000000027941 */ /* 0x000fea0003800000 */
.L_x_34649:
        /* <DEDUP_REMOVED lines=25> */
.L_x_34643:
        /* <DEDUP_REMOVED lines=63> */
.L_x_34653:
[----:B------:R-:W-:Y:S05]  /*5f100*/  BSYNC B0 ;  /* 0x0000000000007941 */ /* 0x000fea0003800000 */
.L_x_34652:
        /* <DEDUP_REMOVED lines=26> */
.L_x_34655:
[----:B------:R-:W-:Y:S01]  /*5f2b0*/  DMUL R14, RZ, R12 ;  /* 0x0000000cff0e7228 */ /* 0x000fe20000000000 */
[----:B------:R-:W-:-:S10]  /*5f2c0*/  IMAD.MOV.U32 R0, RZ, RZ, RZ ;  /* 0x000000ffff007224 */ /* 0x000fd400078e00ff */
.L_x_34656:
[----:B------:R-:W-:Y:S05]  /*5f2d0*/  BSYNC B2 ;  /* 0x0000000000027941 */ /* 0x000fea0003800000 */
.L_x_34654:
        /* <DEDUP_REMOVED lines=49> */
.L_x_34658:
[----:B------:R-:W-:Y:S01]  /*5f5f0*/  DMUL R2, RZ, R12 ;  /* 0x0000000cff027228 */ /* 0x000fe20000000000 */
[----:B------:R-:W-:-:S10]  /*5f600*/  IMAD.MOV.U32 R0, RZ, RZ, RZ ;  /* 0x000000ffff007224 */ /* 0x000fd400078e00ff */
.L_x_34659:
[----:B------:R-:W-:Y:S05]  /*5f610*/  BSYNC B2 ;  /* 0x0000000000027941 */ /* 0x000fea0003800000 */
.L_x_34657:
        /* <DEDUP_REMOVED lines=39> */
.L_x_34642:
        /* <DEDUP_REMOVED lines=11> */
.L_x_34660:
[----:B------:R-:W-:-:S10]  /*5f940*/  DADD R36, R12, -R12 ;  /* 0x000000000c247229 */ /* 0x000fd4000000080c */
[----:B------:R-:W-:Y:S02]  /*5f950*/  IMAD.MOV.U32 R38, RZ, RZ, R36 ;  /* 0x000000ffff267224 */ /* 0x000fe400078e0024 */
[----:B------:R-:W-:Y:S01]  /*5f960*/  IMAD.MOV.U32 R39, RZ, RZ, R37 ;  /* 0x000000ffff277224 */ /* 0x000fe200078e0025 */
[----:B------:R-:W-:Y:S06]  /*5f970*/  BRA `(.L_x_34571) ;  /* 0x0000000800a07947 */ /* 0x000fec0003800000 */
.L_x_34641:
        /* <DEDUP_REMOVED lines=27> */
.L_x_34662:
[----:B------:R-:W-:Y:S01]  /*5fb30*/  DMUL R36, RZ, R12 ;  /* 0x0000000cff247228 */ /* 0x000fe20000000000 */
[----:B------:R-:W-:-:S10]  /*5fb40*/  IMAD.MOV.U32 R0, RZ, RZ, RZ ;  /* 0x000000ffff007224 */ /* 0x000fd400078e00ff */
.L_x_34663:
[----:B------:R-:W-:Y:S05]  /*5fb50*/  BSYNC B2 ;  /* 0x0000000000027941 */ /* 0x000fea0003800000 */
.L_x_34661:
        /* <DEDUP_REMOVED lines=49> */
.L_x_34665:
[----:B------:R-:W-:Y:S01]  /*5fe70*/  DMUL R38, RZ, R12 ;  /* 0x0000000cff267228 */ /* 0x000fe20000000000 */
[----:B------:R-:W-:-:S10]  /*5fe80*/  IMAD.MOV.U32 R0, RZ, RZ, RZ ;  /* 0x000000ffff007224 */ /* 0x000fd400078e00ff */
.L_x_34666:
[----:B------:R-:W-:Y:S05]  /*5fe90*/  BSYNC B2 ;  /* 0x0000000000027941 */ /* 0x000fea0003800000 */
.L_x_34664:
        /* <DEDUP_REMOVED lines=24> */
.L_x_34640:
        /* <DEDUP_REMOVED lines=59> */
.L_x_34668:
[----:B------:R-:W-:Y:S05]  /*603d0*/  BSYNC B0 ;  /* 0x0000000000007941 */ /* 0x000fea0003800000 */
.L_x_34667:
[----:B------:R-:W-:Y:S02]  /*603e0*/  IMAD.MOV.U32 R38, RZ, RZ, R12 ;  /* 0x000000ffff267224 */ /* 0x000fe400078e000c */
[----:B------:R-:W-:-:S07]  /*603f0*/  IMAD.MOV.U32 R39, RZ, RZ, R13 ;  /* 0x000000ffff277224 */ /* 0x000fce00078e000d */
.L_x_34571:
[----:B------:R-:W-:Y:S05]  /*60400*/  BSYNC B1 ;  /* 0x0000000000017941 */ /* 0x000fea0003800000 */
.L_x_34570:
        /* <DEDUP_REMOVED lines=124> */
.L_x_34678:
        /* <DEDUP_REMOVED lines=22> */
.L_x_34681:
[----:B------:R-:W-:Y:S05]  /*60d30*/  BSYNC B4 ;  /* 0x0000000000047941 */ /* 0x000fea0003800000 */
.L_x_34680:
        /* <DEDUP_REMOVED lines=29> */
.L_x_34679:
[----:B------:R-:W-:Y:S05]  /*60f10*/  BSYNC B3 ;  /* 0x0000000000037941 */ /* 0x000fea0003800000 */
.L_x_34677:
        /* <DEDUP_REMOVED lines=21> */
.L_x_34683:
[----:B------:R-:W-:Y:S05]  /*61070*/  BSYNC B3 ;  /* 0x0000000000037941 */ /* 0x000fea0003800000 */
.L_x_34682:
        /* <DEDUP_REMOVED lines=82> */
.L_x_34685:
[----:B------:R-:W-:-:S04]  /*615a0*/  ISETP.GE.AND P0, PT, R45, RZ, PT ;  /* 0x000000ff2d00720c */ /* 0x000fc80003f06270 */
[----:B------:R-:W-:Y:S02]  /*615b0*/  FSEL R2, RZ, 3.37028055040000000000e+12, P0 ;  /* 0x54442d18ff027808 */ /* 0x000fe40000000000 */
[----:B------:R-:W-:-:S07]  /*615c0*/  FSEL R3, RZ, 2.1426990032196044922, P0 ;  /* 0x400921fbff037808 */ /* 0x000fce0000000000 */
.L_x_34686:
[----:B------:R-:W-:Y:S05]  /*615d0*/  BSYNC B0 ;  /* 0x0000000000007941 */ /* 0x000fea0003800000 */
.L_x_34684:
[----:B------:R-:W-:Y:S01]  /*615e0*/  DADD R44, |R44|, |R46| ;  /* 0x000000002c2c7229 */ /* 0x000fe2000000062e */
[----:B------:R-:W-:Y:S01]  /*615f0*/  LOP3.LUT R47, R3, 0x80000000, R47, 0xb8, !PT ;  /* 0x80000000032f7812 */ /* 0x000fe200078eb82f */
[----:B------:R-:W-:-:S06]  /*61600*/  DMUL R8, R8, 0.5 ;  /* 0x3fe0000008087828 */ /* 0x000fcc0000000000 */
[----:B------:R-:W-:-:S06]  /*61610*/  DSETP.GTU.AND P0, PT, |R44|, +INF , PT ;  /* 0x7ff000002c00742a */ /* 0x000fcc0003f0c200 */
[----:B------:R-:W-:Y:S02]  /*61620*/  FSEL R2, R44, R2, P0 ;  /* 0x000000022c027208 */ /* 0x000fe40000000000 */
[----:B------:R-:W-:Y:S01]  /*61630*/  FSEL R3, R45, R47, P0 ;  /* 0x0000002f2d037208 */ /* 0x000fe20000000000 */
[----:B------:R-:W-:Y:S06]  /*61640*/  BRA `(.L_x_34687) ;  /* 0x0000006400247947 */ /* 0x000fec0003800000 */
.L_x_34676:
        /* <DEDUP_REMOVED lines=99> */
.L_x_34690:
[----:B------:R-:W-:Y:S05]  /*61c80*/  BSYNC B0 ;  /* 0x0000000000007941 */ /* 0x000fea0003800000 */
.L_x_34689:
        /* <DEDUP_REMOVED lines=8> */
.L_x_34692:
[----:B------:R-:W-:Y:S05]  /*61d10*/  BSYNC B3 ;  /* 0x0000000000037941 */ /* 0x000fea0003800000 */
.L_x_34691:
        /* <DEDUP_REMOVED lines=82> */
.L_x_34694:
[----:B------:R-:W-:-:S04]  /*62240*/  ISETP.GE.AND P0, PT, R45, RZ, PT ;  /* 0x000000ff2d00720c */ /* 0x000fc80003f06270 */
[----:B------:R-:W-:Y:S02]  /*62250*/  FSEL R2, RZ, 3.37028055040000000000e+12, P0 ;  /* 0x54442d18ff027808 */ /* 0x000fe40000000000 */
[----:B------:R-:W-:-:S07]  /*62260*/  FSEL R3, RZ, 2.1426990032196044922, P0 ;  /* 0x400921fbff037808 */ /* 0x000fce0000000000 */
.L_x_34695:
[----:B------:R-:W-:Y:S05]  /*62270*/  BSYNC B0 ;  /* 0x0000000000007941 */ /* 0x000fea0003800000 */
.L_x_34693:
[----:B------:R-:W-:Y:S01]  /*62280*/  DADD R44, |R44|, |R46| ;  /* 0x000000002c2c7229 */ /* 0x000fe2000000062e */
[----:B------:R-:W-:Y:S01]  /*62290*/  LOP3.LUT R47, R3, 0x80000000, R47, 0xb8, !PT ;  /* 0x80000000032f7812 */ /* 0x000fe200078eb82f */
[----:B------:R-:W-:-:S06]  /*622a0*/  DMUL R8, R8, 0.5 ;  /* 0x3fe0000008087828 */ /* 0x000fcc0000000000 */
[----:B------:R-:W-:-:S06]  /*622b0*/  DSETP.GTU.AND P0, PT, |R44|, +INF , PT ;  /* 0x7ff000002c00742a */ /* 0x000fcc0003f0c200 */
[----:B------:R-:W-:Y:S02]  /*622c0*/  FSEL R2, R44, R2, P0 ;  /* 0x000000022c027208 */ /* 0x000fe40000000000 */
[----:B------:R-:W-:Y:S01]  /*622d0*/  FSEL R3, R45, R47, P0 ;  /* 0x0000002f2d037208 */ /* 0x000fe20000000000 */
[----:B------:R-:W-:Y:S06]  /*622e0*/  BRA `(.L_x_34687) ;  /* 0x0000005400fc7947 */ /* 0x000fec0003800000 */
.L_x_34688:
        /* <DEDUP_REMOVED lines=29> */
.L_x_34697:
        /* <DEDUP_REMOVED lines=68> */
.L_x_34696:
        /* <DEDUP_REMOVED lines=97> */
.L_x_34699:
        /* <DEDUP_REMOVED lines=22> */
.L_x_34702:
[----:B------:R-:W-:Y:S05]  /*63070*/  BSYNC B4 ;  /* 0x0000000000047941 */ /* 0x000fea0003800000 */
.L_x_34701:
        /* <DEDUP_REMOVED lines=29> */
.L_x_34700:
[----:B------:R-:W-:Y:S05]  /*63250*/  BSYNC B3 ;  /* 0x0000000000037941 */ /* 0x000fea0003800000 */
.L_x_34698:
        /* <DEDUP_REMOVED lines=21> */
.L_x_34704:
[----:B------:R-:W-:Y:S05]  /*633b0*/  BSYNC B3 ;  /* 0x0000000000037941 */ /* 0x000fea0003800000 */
.L_x_34703:
        /* <DEDUP_REMOVED lines=82> */
.L_x_34706:
[----:B------:R-:W-:-:S04]  /*638e0*/  ISETP.GE.AND P0, PT, R45, RZ, PT ;  /* 0x000000ff2d00720c */ /* 0x000fc80003f06270 */
[----:B------:R-:W-:Y:S02]  /*638f0*/  FSEL R2, RZ, 3.37028055040000000000e+12, P0 ;  /* 0x54442d18ff027808 */ /* 0x000fe40000000000 */
[----:B------:R-:W-:-:S07]  /*63900*/  FSEL R3, RZ, 2.1426990032196044922, P0 ;  /* 0x400921fbff037808 */ /* 0x000fce0000000000 */
.L_x_34707:
[----:B------:R-:W-:Y:S05]  /*63910*/  BSYNC B0 ;  /* 0x0000000000007941 */ /* 0x000fea0003800000 */
.L_x_34705:
[----:B------:R-:W-:Y:S01]  /*63920*/  DADD R44, |R44|, |R46| ;  /* 0x000000002c2c7229 */ /* 0x000fe2000000062e */
[----:B------:R-:W-:Y:S01]  /*63930*/  LOP3.LUT R47, R3, 0x80000000, R47, 0xb8, !PT ;  /* 0x80000000032f7812 */ /* 0x000fe200078eb82f */
[----:B------:R-:W-:-:S06]  /*63940*/  DMUL R8, R8, 0.5 ;  /* 0x3fe0000008087828 */ /* 0x000fcc0000000000 */
[----:B------:R-:W-:-:S06]  /*63950*/  DSETP.GTU.AND P0, PT, |R44|, +INF , PT ;  /* 0x7ff000002c00742a */ /* 0x000fcc0003f0c200 */
[----:B------:R-:W-:Y:S02]  /*63960*/  FSEL R2, R44, R2, P0 ;  /* 0x000000022c027208 */ /* 0x000fe40000000000 */
[----:B------:R-:W-:Y:S01]  /*63970*/  FSEL R3, R45, R47, P0 ;  /* 0x0000002f2d037208 */ /* 0x000fe20000000000 */
[----:B------:R-:W-:Y:S06]  /*63980*/  BRA `(.L_x_34687) ;  /* 0x0000004000547947 */ /* 0x000fec0003800000 */
.L_x_34675:
        /* <DEDUP_REMOVED lines=135> */
.L_x_34709:
[----:B------:R-:W-:Y:S05]  /*64200*/  BSYNC B0 ;  /* 0x0000000000007941 */ /* 0x000fea0003800000 */
.L_x_34708:
        /* <DEDUP_REMOVED lines=8> */
.L_x_34711:
[----:B------:R-:W-:Y:S05]  /*64290*/  BSYNC B3 ;  /* 0x0000000000037941 */ /* 0x000fea0003800000 */
.L_x_34710:
        /* <DEDUP_REMOVED lines=82> */
.L_x_34713:
[----:B------:R-:W-:-:S04]  /*647c0*/  ISETP.GE.AND P0, PT, R45, RZ, PT ;  /* 0x000000ff2d00720c */ /* 0x000fc80003f06270 */
[----:B------:R-:W-:Y:S02]  /*647d0*/  FSEL R2, RZ, 3.37028055040000000000e+12, P0 ;  /* 0x54442d18ff027808 */ /* 0x000fe40000000000 */
[----:B------:R-:W-:-:S07]  /*647e0*/  FSEL R3, RZ, 2.1426990032196044922, P0 ;  /* 0x400921fbff037808 */ /* 0x000fce0000000000 */
.L_x_34714:
[----:B------:R-:W-:Y:S05]  /*647f0*/  BSYNC B0 ;  /* 0x0000000000007941 */ /* 0x000fea0003800000 */
.L_x_34712:
[----:B------:R-:W-:Y:S01]  /*64800*/  DADD R44, |R44|, |R46| ;  /* 0x000000002c2c7229 */ /* 0x000fe2000000062e */
[----:B------:R-:W-:-:S07]  /*64810*/  LOP3.LUT R47, R3, 0x80000000, R47, 0xb8, !PT ;  /* 0x80000000032f7812 */ /* 0x000fce00078eb82f */
[----:B------:R-:W-:-:S06]  /*64820*/  DSETP.GTU.AND P0, PT, |R44|, +INF , PT ;  /* 0x7ff000002c00742a */ /* 0x000fcc0003f0c200 */
[----:B------:R-:W-:Y:S02]  /*64830*/  FSEL R2, R44, R2, P0 ;  /* 0x000000022c027208 */ /* 0x000fe40000000000 */
[----:B------:R-:W-:Y:S01]  /*64840*/  FSEL R3, R45, R47, P0 ;  /* 0x0000002f2d037208 */ /* 0x000fe20000000000 */
[----:B------:R-:W-:Y:S06]  /*64850*/  BRA `(.L_x_34687) ;  /* 0x0000003000a07947 */ /* 0x000fec0003800000 */
.L_x_34674:
        /* <DEDUP_REMOVED lines=90> */
.L_x_34717:
        /* <DEDUP_REMOVED lines=22> */
.L_x_34720:
[----:B------:R-:W-:Y:S05]  /*64f60*/  BSYNC B4 ;  /* 0x0000000000047941 */ /* 0x000fea0003800000 */
.L_x_34719:
        /* <DEDUP_REMOVED lines=29> */
.L_x_34718:
[----:B------:R-:W-:Y:S05]  /*65140*/  BSYNC B3 ;  /* 0x0000000000037941 */ /* 0x000fea0003800000 */
.L_x_34716:
        /* <DEDUP_REMOVED lines=83> */
.L_x_34715:
        /* <DEDUP_REMOVED lines=85> */
.L_x_34673:
        /* <DEDUP_REMOVED lines=23> */
.L_x_34722:
[----:B------:R-:W-:Y:S05]  /*65d40*/  BSYNC B3 ;  /* 0x0000000000037941 */ /* 0x000fea0003800000 */
.L_x_34721:
        /* <DEDUP_REMOVED lines=26> */
.L_x_34724:
[----:B------:R-:W-:Y:S05]  /*65ef0*/  BSYNC B3 ;  /* 0x0000000000037941 */ /* 0x000fea0003800000 */
.L_x_34723:
        /* <DEDUP_REMOVED lines=136> */
.L_x_34726:
[----:B------:R-:W-:Y:S05]  /*66780*/  BSYNC B0 ;  /* 0x0000000000007941 */ /* 0x000fea0003800000 */
.L_x_34725:
        /* <DEDUP_REMOVED lines=8> */
.L_x_34728:
[----:B------:R-:W-:Y:S05]  /*66810*/  BSYNC B3 ;  /* 0x0000000000037941 */ /* 0x000fea0003800000 */
.L_x_34727:
        /* <DEDUP_REMOVED lines=82> */
.L_x_34730:
[----:B------:R-:W-:-:S04]  /*66d40*/  ISETP.GE.AND P0, PT, R45, RZ, PT ;  /* 0x000000ff2d00720c */ /* 0x000fc80003f06270 */
[----:B------:R-:W-:Y:S02]  /*66d50*/  FSEL R2, RZ, 3.37028055040000000000e+12, P0 ;  /* 0x54442d18ff027808 */ /* 0x000fe40000000000 */
[----:B------:R-:W-:-:S07]  /*66d60*/  FSEL R3, RZ, 2.1426990032196044922, P0 ;  /* 0x400921fbff037808 */ /* 0x000fce0000000000 */
.L_x_34731:
[----:B------:R-:W-:Y:S05]  /*66d70*/  BSYNC B0 ;  /* 0x0000000000007941 */ /* 0x000fea0003800000 */
.L_x_34729:
[----:B------:R-:W-:Y:S01]  /*66d80*/  DADD R44, |R44|, |R46| ;  /* 0x000000002c2c7229 */ /* 0x000fe2000000062e */
[----:B------:R-:W-:Y:S01]  /*66d90*/  LOP3.LUT R47, R3, 0x80000000, R47, 0xb8, !PT ;  /* 0x80000000032f7812 */ /* 0x000fe200078eb82f */
[----:B------:R-:W-:-:S06]  /*66da0*/  DADD R8, R8, 1 ;  /* 0x3ff0000008087429 */ /* 0x000fcc0000000000 */
[----:B------:R-:W-:-:S06]  /*66db0*/  DSETP.GTU.AND P0, PT, |R44|, +INF , PT ;  /* 0x7ff000002c00742a */ /* 0x000fcc0003f0c200 */
[----:B------:R-:W-:Y:S02]  /*66dc0*/  FSEL R2, R44, R2, P0 ;  /* 0x000000022c027208 */ /* 0x000fe40000000000 */
[----:B------:R-:W-:Y:S01]  /*66dd0*/  FSEL R3, R45, R47, P0 ;  /* 0x0000002f2d037208 */ /* 0x000fe20000000000 */
[----:B------:R-:W-:Y:S06]  /*66de0*/  BRA `(.L_x_34687) ;  /* 0x0000000c003c7947 */ /* 0x000fec0003800000 */
.L_x_34672:
        /* <DEDUP_REMOVED lines=108> */
.L_x_34733:
[----:B------:R-:W-:Y:S05]  /*674b0*/  BSYNC B0 ;  /* 0x0000000000007941 */ /* 0x000fea0003800000 */
.L_x_34732:
[----:B------:R-:W-:Y:S04]  /*674c0*/  BSSY B3, `(.L_x_34734) ;  /* 0x0000007000037945 */ /* 0x000fe80003800000 */
[----:B------:R-:W-:Y:S05]  /*674d0*/  @P4 BRA P5, `(.L_x_34735) ;  /* 0x0000000000144947 */ /* 0x000fea0002800000 */
[----:B------:R-:W-:Y:S01]  /*674e0*/  IMAD.MOV.U32 R0, RZ, RZ, R4 ;  /* 0x000000ffff007224 */ /* 0x000fe200078e0004 */
[----:B------:R-:W-:Y:S01]  /*674f0*/  MOV R4, 0x67530 ;  /* 0x0006753000047802 */ /* 0x000fe20000000f00 */
[----:B------:R-:W-:Y:S02]  /*67500*/  IMAD.MOV.U32 R2, RZ, RZ, R10 ;  /* 0x000000ffff027224 */ /* 0x000fe400078e000a */
[----:B------:R-:W-:-:S07]  /*67510*/  IMAD.MOV.U32 R3, RZ, RZ, R11 ;  /* 0x000000ffff037224 */ /* 0x000fce00078e000b */
[----:B------:R-:W-:Y:S05]  /*67520*/  CALL.REL.NOINC `($__internal_75_$__cuda_sm20_div_rn_f64_full) ;  /* 0x0000032800987944 */ /* 0x000fea0003c00000 */
.L_x_34735:
[----:B------:R-:W-:Y:S05]  /*67530*/  BSYNC B3 ;  /* 0x0000000000037941 */ /* 0x000fea0003800000 */
.L_x_34734:
        /* <DEDUP_REMOVED lines=82> */
.L_x_34737:
[----:B------:R-:W-:Y:S02]  /*67a60*/  FSEL R2, RZ, 3.37028055040000000000e+12, P2 ;  /* 0x54442d18ff027808 */ /* 0x000fe40001000000 */
[----:B------:R-:W-:-:S07]  /*67a70*/  FSEL R3, RZ, 2.1426990032196044922, P2 ;  /* 0x400921fbff037808 */ /* 0x000fce0001000000 */
.L_x_34738:
[----:B------:R-:W-:Y:S05]  /*67a80*/  BSYNC B0 ;  /* 0x0000000000007941 */ /* 0x000fea0003800000 */
.L_x_34736:
[----:B------:R-:W-:Y:S01]  /*67a90*/  DADD R44, |R44|, |R46| ;  /* 0x000000002c2c7229 */ /* 0x000fe2000000062e */
[----:B------:R-:W-:-:S07]  /*67aa0*/  LOP3.LUT R47, R3, 0x80000000, R47, 0xb8, !PT ;  /* 0x80000000032f7812 */ /* 0x000fce00078eb82f */
[----:B------:R-:W-:-:S06]  /*67ab0*/  DSETP.GTU.AND P0, PT, |R44|, +INF , PT ;  /* 0x7ff000002c00742a */ /* 0x000fcc0003f0c200 */
[----:B------:R-:W-:Y:S02]  /*67ac0*/  FSEL R2, R44, R2, P0 ;  /* 0x000000022c027208 */ /* 0x000fe40000000000 */
[----:B------:R-:W-:-:S07]  /*67ad0*/  FSEL R3, R45, R47, P0 ;  /* 0x0000002f2d037208 */ /* 0x000fce0000000000 */
.L_x_34687:
[----:B------:R-:W-:Y:S05]  /*67ae0*/  BSYNC B2 ;  /* 0x0000000000027941 */ /* 0x000fea0003800000 */
.L_x_34671:
        /* <DEDUP_REMOVED lines=77> */
.L_x_34744:
[----:B------:R-:W-:Y:S05]  /*67fc0*/  BSYNC B0 ;  /* 0x0000000000007941 */ /* 0x000fea0003800000 */
.L_x_34743:
        /* <DEDUP_REMOVED lines=26> */
.L_x_34746:
[----:B------:R-:W-:Y:S01]  /*68170*/  DMUL R40, RZ, R12 ;  /* 0x0000000cff287228 */ /* 0x000fe20000000000 */
[----:B------:R-:W-:-:S10]  /*68180*/  IMAD.MOV.U32 R2, RZ, RZ, RZ ;  /* 0x000000ffff027224 */ /* 0x000fd400078e00ff */
.L_x_34747:
[----:B------:R-:W-:Y:S05]  /*68190*/  BSYNC B2 ;  /* 0x0000000000027941 */ /* 0x000fea0003800000 */
.L_x_34745:
        /* <DEDUP_REMOVED lines=49> */
.L_x_34749:
[----:B------:R-:W-:Y:S01]  /*684b0*/  DMUL R2, RZ, R12 ;  /* 0x0000000cff027228 */ /* 0x000fe20000000000 */
[----:B------:R-:W-:-:S10]  /*684c0*/  IMAD.MOV.U32 R0, RZ, RZ, RZ ;  /* 0x000000ffff007224 */ /* 0x000fd400078e00ff */
.L_x_34750:
[----:B------:R-:W-:Y:S05]  /*684d0*/  BSYNC B2 ;  /* 0x0000000000027941 */ /* 0x000fea0003800000 */
.L_x_34748:
        /* <DEDUP_REMOVED lines=25> */
.L_x_34742:
        /* <DEDUP_REMOVED lines=63> */
.L_x_34752:
[----:B------:R-:W-:Y:S05]  /*68a60*/  BSYNC B0 ;  /* 0x0000000000007941 */ /* 0x000fea0003800000 */
.L_x_34751:
        /* <DEDUP_REMOVED lines=26> */
.L_x_34754:
[----:B------:R-:W-:Y:S01]  /*68c10*/  DMUL R40, RZ, R12 ;  /* 0x0000000cff287228 */ /* 0x000fe20000000000 */
[----:B------:R-:W-:-:S10]  /*68c20*/  IMAD.MOV.U32 R2, RZ, RZ, RZ ;  /* 0x000000ffff027224 */ /* 0x000fd400078e00ff */
.L_x_34755:
[----:B------:R-:W-:Y:S05]  /*68c30*/  BSYNC B2 ;  /* 0x0000000000027941 */ /* 0x000fea0003800000 */
.L_x_34753:
        /* <DEDUP_REMOVED lines=49> */
.L_x_34757:
[----:B------:R-:W-:Y:S01]  /*68f50*/  DMUL R2, RZ, R12 ;  /* 0x0000000cff027228 */ /* 0x000fe20000000000 */
[----:B------:R-:W-:-:S10]  /*68f60*/  IMAD.MOV.U32 R0, RZ, RZ, RZ ;  /* 0x000000ffff007224 */ /* 0x000fd400078e00ff */
.L_x_34758:
[----:B------:R-:W-:Y:S05]  /*68f70*/  BSYNC B2 ;  /* 0x0000000000027941 */ /* 0x000fea0003800000 */
.L_x_34756:
        /* <DEDUP_REMOVED lines=39> */
.L_x_34741:
        /* <DEDUP_REMOVED lines=11> */
.L_x_34759:
[----:B------:R-:W-:-:S10]  /*692a0*/  DADD R40, R12, -R12 ;  /* 0x000000000c287229 */ /* 0x000fd4000000080c */
[----:B------:R-:W-:Y:S02]  /*692b0*/  IMAD.MOV.U32 R42, RZ, RZ, R40 ;  /* 0x000000ffff2a7224 */ /* 0x000fe400078e0028 */
[----:B------:R-:W-:Y:S01]  /*692c0*/  IMAD.MOV.U32 R43, RZ, RZ, R41 ;  /* 0x000000ffff2b7224 */ /* 0x000fe200078e0029 */
[----:B------:R-:W-:Y:S06]  /*692d0*/  BRA `(.L_x_34670) ;  /* 0x00000008009c7947 */ /* 0x000fec0003800000 */
.L_x_34740:
        /* <DEDUP_REMOVED lines=26> */
.L_x_34761:
[----:B------:R-:W-:Y:S01]  /*69480*/  DMUL R2, RZ, R12 ;  /* 0x0000000cff027228 */ /* 0x000fe20000000000 */
[----:B------:R-:W-:-:S10]  /*69490*/  IMAD.MOV.U32 R5, RZ, RZ, RZ ;  /* 0x000000ffff057224 */ /* 0x000fd400078e00ff */
.L_x_34762:
[----:B------:R-:W-:Y:S05]  /*694a0*/  BSYNC B2 ;  /* 0x0000000000027941 */ /* 0x000fea0003800000 */
.L_x_34760:
        /* <DEDUP_REMOVED lines=49> */
.L_x_34764:
[----:B------:R-:W-:Y:S01]  /*697c0*/  DMUL R42, RZ, R12 ;  /* 0x0000000cff2a7228 */ /* 0x000fe20000000000 */
[----:B------:R-:W-:-:S10]  /*697d0*/  IMAD.MOV.U32 R0, RZ, RZ, RZ ;  /* 0x000000ffff007224 */ /* 0x000fd400078e00ff */
.L_x_34765:
[----:B------:R-:W-:Y:S05]  /*697e0*/  BSYNC B2 ;  /* 0x0000000000027941 */ /* 0x000fea0003800000 */
.L_x_34763:
        /* <DEDUP_REMOVED lines=24> */
.L_x_34739:
        /* <DEDUP_REMOVED lines=59> */
.L_x_34767:
[----:B------:R-:W-:Y:S05]  /*69d20*/  BSYNC B0 ;  /* 0x0000000000007941 */ /* 0x000fea0003800000 */
.L_x_34766:
[----:B------:R-:W-:Y:S02]  /*69d30*/  IMAD.MOV.U32 R42, RZ, RZ, R12 ;  /* 0x000000ffff2a7224 */ /* 0x000fe400078e000c */
[----:B------:R-:W-:-:S07]  /*69d40*/  IMAD.MOV.U32 R43, RZ, RZ, R13 ;  /* 0x000000ffff2b7224 */ /* 0x000fce00078e000d */
.L_x_34670:
[----:B------:R-:W-:Y:S05]  /*69d50*/  BSYNC B1 ;  /* 0x0000000000017941 */ /* 0x000fea0003800000 */
.L_x_34669:
        /* <DEDUP_REMOVED lines=122> */
.L_x_34777:
        /* <DEDUP_REMOVED lines=22> */
.L_x_34780:
[----:B------:R-:W-:Y:S05]  /*6a660*/  BSYNC B4 ;  /* 0x0000000000047941 */ /* 0x000fea0003800000 */
.L_x_34779:
        /* <DEDUP_REMOVED lines=29> */
.L_x_34778:
[----:B------:R-:W-:Y:S05]  /*6a840*/  BSYNC B3 ;  /* 0x0000000000037941 */ /* 0x000fea0003800000 */
.L_x_34776:
        /* <DEDUP_REMOVED lines=21> */
.L_x_34782:
[----:B------:R-:W-:Y:S05]  /*6a9a0*/  BSYNC B3 ;  /* 0x0000000000037941 */ /* 0x000fea0003800000 */
.L_x_34781:
        /* <DEDUP_REMOVED lines=82> */
.L_x_34784:
[----:B------:R-:W-:-:S04]  /*6aed0*/  ISETP.GE.AND P0, PT, R49, RZ, PT ;  /* 0x000000ff3100720c */ /* 0x000fc80003f06270 */
[----:B------:R-:W-:Y:S02]  /*6aee0*/  FSEL R2, RZ, 3.37028055040000000000e+12, P0 ;  /* 0x54442d18ff027808 */ /* 0x000fe40000000000 */
[----:B------:R-:W-:-:S07]  /*6aef0*/  FSEL R3, RZ, 2.1426990032196044922, P0 ;  /* 0x400921fbff037808 */ /* 0x000fce0000000000 */
.L_x_34785:
[----:B------:R-:W-:Y:S05]  /*6af00*/  BSYNC B0 ;  /* 0x0000000000007941 */ /* 0x000fea0003800000 */
.L_x_34783:
[----:B------:R-:W-:Y:S01]  /*6af10*/  DADD R48, |R48|, |R50| ;  /* 0x0000000030307229 */ /* 0x000fe20000000632 */
[----:B------:R-:W-:Y:S01]  /*6af20*/  LOP3.LUT R51, R3, 0x80000000, R51, 0xb8, !PT ;  /* 0x8000000003337812 */ /* 0x000fe200078eb833 */
[----:B------:R-:W-:-:S06]  /*6af30*/  DMUL R8, R8, 0.5 ;  /* 0x3fe0000008087828 */ /* 0x000fcc0000000000 */
[----:B------:R-:W-:-:S06]  /*6af40*/  DSETP.GTU.AND P0, PT, |R48|, +INF , PT ;  /* 0x7ff000003000742a */ /* 0x000fcc0003f0c200 */
[----:B------:R-:W-:Y:S02]  /*6af50*/  FSEL R2, R48, R2, P0 ;  /* 0x0000000230027208 */ /* 0x000fe40000000000 */
[----:B------:R-:W-:Y:S01]  /*6af60*/  FSEL R3, R49, R51, P0 ;  /* 0x0000003331037208 */ /* 0x000fe20000000000 */
[----:B------:R-:W-:Y:S06]  /*6af70*/  BRA `(.L_x_34786) ;  /* 0x0000006400247947 */ /* 0x000fec0003800000 */
.L_x_34775:
        /* <DEDUP_REMOVED lines=99> */
.L_x_34789:
[----:B------:R-:W-:Y:S05]  /*6b5b0*/  BSYNC B0 ;  /* 0x0000000000007941 */ /* 0x000fea0003800000 */
.L_x_34788:
        /* <DEDUP_REMOVED lines=8> */
.L_x_34791:
[----:B------:R-:W-:Y:S05]  /*6b640*/  BSYNC B3 ;  /* 0x0000000000037941 */ /* 0x000fea0003800000 */
.L_x_34790:
        /* <DEDUP_REMOVED lines=82> */
.L_x_34793:
[----:B------:R-:W-:-:S04]  /*6bb70*/  ISETP.GE.AND P0, PT, R49, RZ, PT ;  /* 0x000000ff3100720c */ /* 0x000fc80003f06270 */
[----:B------:R-:W-:Y:S02]  /*6bb80*/  FSEL R2, RZ, 3.37028055040000000000e+12, P0 ;  /* 0x54442d18ff027808 */ /* 0x000fe40000000000 */
[----:B------:R-:W-:-:S07]  /*6bb90*/  FSEL R3, RZ, 2.1426990032196044922, P0 ;  /* 0x400921fbff037808 */ /* 0x000fce0000000000 */
.L_x_34794:
[----:B------:R-:W-:Y:S05]  /*6bba0*/  BSYNC B0 ;  /* 0x0000000000007941 */ /* 0x000fea0003800000 */
.L_x_34792:
[----:B------:R-:W-:Y:S01]  /*6bbb0*/  DADD R48, |R48|, |R50| ;  /* 0x0000000030307229 */ /* 0x000fe20000000632 */
[----:B------:R-:W-:Y:S01]  /*6bbc0*/  LOP3.LUT R51, R3, 0x80000000, R51, 0xb8, !PT ;  /* 0x8000000003337812 */ /* 0x000fe200078eb833 */
[----:B------:R-:W-:-:S06]  /*6bbd0*/  DMUL R8, R8, 0.5 ;  /* 0x3fe0000008087828 */ /* 0x000fcc0000000000 */
[----:B------:R-:W-:-:S06]  /*6bbe0*/  DSETP.GTU.AND P0, PT, |R48|, +INF , PT ;  /* 0x7ff000003000742a */ /* 0x000fcc0003f0c200 */
[----:B------:R-:W-:Y:S02]  /*6bbf0*/  FSEL R2, R48, R2, P0 ;  /* 0x0000000230027208 */ /* 0x000fe40000000000 */
[----:B------:R-:W-:Y:S01]  /*6bc00*/  FSEL R3, R49, R51, P0 ;  /* 0x0000003331037208 */ /* 0x000fe20000000000 */
[----:B------:R-:W-:Y:S06]  /*6bc10*/  BRA `(.L_x_34786) ;  /* 0x0000005400fc7947 */ /* 0x000fec0003800000 */
.L_x_34787:
        /* <DEDUP_REMOVED lines=29> */
.L_x_34796:
        /* <DEDUP_REMOVED lines=68> */
.L_x_34795:
        /* <DEDUP_REMOVED lines=97> */
.L_x_34798:
        /* <DEDUP_REMOVED lines=22> */
.L_x_34801:
[----:B------:R-:W-:Y:S05]  /*6c9a0*/  BSYNC B4 ;  /* 0x0000000000047941 */ /* 0x000fea0003800000 */
.L_x_34800:
        /* <DEDUP_REMOVED lines=29> */
.L_x_34799:
[----:B------:R-:W-:Y:S05]  /*6cb80*/  BSYNC B3 ;  /* 0x0000000000037941 */ /* 0x000fea0003800000 */
.L_x_34797:
        /* <DEDUP_REMOVED lines=21> */
.L_x_34803:
[----:B------:R-:W-:Y:S05]  /*6cce0*/  BSYNC B3 ;  /* 0x0000000000037941 */ /* 0x000fea0003800000 */
.L_x_34802:
        /* <DEDUP_REMOVED lines=82> */
.L_x_34805:
[----:B------:R-:W-:-:S04]  /*6d210*/  ISETP.GE.AND P0, PT, R49, RZ, PT ;  /* 0x000000ff3100720c */ /* 0x000fc80003f06270 */
[----:B------:R-:W-:Y:S02]  /*6d220*/  FSEL R2, RZ, 3.37028055040000000000e+12, P0 ;  /* 0x54442d18ff027808 */ /* 0x000fe40000000000 */
[----:B------:R-:W-:-:S07]  /*6d230*/  FSEL R3, RZ, 2.1426990032196044922, P0 ;  /* 0x400921fbff037808 */ /* 0x000fce0000000000 */
.L_x_34806:
[----:B------:R-:W-:Y:S05]  /*6d240*/  BSYNC B0 ;  /* 0x0000000000007941 */ /* 0x000fea0003800000 */
.L_x_34804:
[----:B------:R-:W-:Y:S01]  /*6d250*/  DADD R48, |R48|, |R50| ;  /* 0x0000000030307229 */ /* 0x000fe20000000632 */
[----:B------:R-:W-:Y:S01]  /*6d260*/  LOP3.LUT R51, R3, 0x80000000, R51, 0xb8, !PT ;  /* 0x8000000003337812 */ /* 0x000fe200078eb833 */
[----:B------:R-:W-:-:S06]  /*6d270*/  DMUL R8, R8, 0.5 ;  /* 0x3fe0000008087828 */ /* 0x000fcc0000000000 */
[----:B------:R-:W-:-:S06]  /*6d280*/  DSETP.GTU.AND P0, PT, |R48|, +INF , PT ;  /* 0x7ff000003000742a */ /* 0x000fcc0003f0c200 */
[----:B------:R-:W-:Y:S02]  /*6d290*/  FSEL R2, R48, R2, P0 ;  /* 0x0000000230027208 */ /* 0x000fe40000000000 */
[----:B------:R-:W-:Y:S01]  /*6d2a0*/  FSEL R3, R49, R51, P0 ;  /* 0x0000003331037208 */ /* 0x000fe20000000000 */
[----:B------:R-:W-:Y:S06]  /*6d2b0*/  BRA `(.L_x_34786) ;  /* 0x0000004000547947 */ /* 0x000fec0003800000 */
.L_x_34774:
        /* <DEDUP_REMOVED lines=135> */
.L_x_34808:
[----:B------:R-:W-:Y:S05]  /*6db30*/  BSYNC B0 ;  /* 0x0000000000007941 */ /* 0x000fea0003800000 */
.L_x_34807:
        /* <DEDUP_REMOVED lines=8> */
.L_x_34810:
[----:B------:R-:W-:Y:S05]  /*6dbc0*/  BSYNC B3 ;  /* 0x0000000000037941 */ /* 0x000fea0003800000 */
.L_x_34809:
        /* <DEDUP_REMOVED lines=82> */
.L_x_34812:
[----:B------:R-:W-:-:S04]  /*6e0f0*/  ISETP.GE.AND P0, PT, R49, RZ, PT ;  /* 0x000000ff3100720c */ /* 0x000fc80003f06270 */
[----:B------:R-:W-:Y:S02]  /*6e100*/  FSEL R2, RZ, 3.37028055040000000000e+12, P0 ;  /* 0x54442d18ff027808 */ /* 0x000fe40000000000 */
[----:B------:R-:W-:-:S07]  /*6e110*/  FSEL R3, RZ, 2.1426990032196044922, P0 ;  /* 0x400921fbff037808 */ /* 0x000fce0000000000 */
.L_x_34813:
[----:B------:R-:W-:Y:S05]  /*6e120*/  BSYNC B0 ;  /* 0x0000000000007941 */ /* 0x000fea0003800000 */
.L_x_34811:
[----:B------:R-:W-:Y:S01]  /*6e130*/  DADD R48, |R48|, |R50| ;  /* 0x0000000030307229 */ /* 0x000fe20000000632 */
[----:B------:R-:W-:-:S07]  /*6e140*/  LOP3.LUT R51, R3, 0x80000000, R51, 0xb8, !PT ;  /* 0x8000000003337812 */ /* 0x000fce00078eb833 */
[----:B------:R-:W-:-:S06]  /*6e150*/  DSETP.GTU.AND P0, PT, |R48|, +INF , PT ;  /* 0x7ff000003000742a */ /* 0x000fcc0003f0c200 */
[----:B------:R-:W-:Y:S02]  /*6e160*/  FSEL R2, R48, R2, P0 ;  /* 0x0000000230027208 */ /* 0x000fe40000000000 */
[----:B------:R-:W-:Y:S01]  /*6e170*/  FSEL R3, R49, R51, P0 ;  /* 0x0000003331037208 */ /* 0x000fe20000000000 */
[----:B------:R-:W-:Y:S06]  /*6e180*/  BRA `(.L_x_34786) ;  /* 0x0000003000a07947 */ /* 0x000fec0003800000 */
.L_x_34773:
        /* <DEDUP_REMOVED lines=90> */
.L_x_34816:
        /* <DEDUP_REMOVED lines=22> */
.L_x_34819:
[----:B------:R-:W-:Y:S05]  /*6e890*/  BSYNC B4 ;  /* 0x0000000000047941 */ /* 0x000fea0003800000 */
.L_x_34818:
        /* <DEDUP_REMOVED lines=29> */
.L_x_34817:
[----:B------:R-:W-:Y:S05]  /*6ea70*/  BSYNC B3 ;  /* 0x0000000000037941 */ /* 0x000fea0003800000 */
.L_x_34815:
        /* <DEDUP_REMOVED lines=83> */
.L_x_34814:
        /* <DEDUP_REMOVED lines=85> */
.L_x_34772:
        /* <DEDUP_REMOVED lines=23> */
.L_x_34821:
[----:B------:R-:W-:Y:S05]  /*6f670*/  BSYNC B3 ;  /* 0x0000000000037941 */ /* 0x000fea0003800000 */
.L_x_34820:
        /* <DEDUP_REMOVED lines=26> */
.L_x_34823:
[----:B------:R-:W-:Y:S05]  /*6f820*/  BSYNC B3 ;  /* 0x0000000000037941 */ /* 0x000fea0003800000 */
.L_x_34822:
        /* <DEDUP_REMOVED lines=136> */
.L_x_34825:
[----:B------:R-:W-:Y:S05]  /*700b0*/  BSYNC B0 ;  /* 0x0000000000007941 */ /* 0x000fea0003800000 */
.L_x_34824:
        /* <DEDUP_REMOVED lines=8> */
.L_x_34827:
[----:B------:R-:W-:Y:S05]  /*70140*/  BSYNC B3 ;  /* 0x0000000000037941 */ /* 0x000fea0003800000 */
.L_x_34826:
        /* <DEDUP_REMOVED lines=82> */
.L_x_34829:
[----:B------:R-:W-:-:S04]  /*70670*/  ISETP.GE.AND P0, PT, R49, RZ, PT ;  /* 0x000000ff3100720c */ /* 0x000fc80003f06270 */
[----:B------:R-:W-:Y:S02]  /*70680*/  FSEL R2, RZ, 3.37028055040000000000e+12, P0 ;  /* 0x54442d18ff027808 */ /* 0x000fe40000000000 */
[----:B------:R-:W-:-:S07]  /*70690*/  FSEL R3, RZ, 2.1426990032196044922, P0 ;  /* 0x400921fbff037808 */ /* 0x000fce0000000000 */
.L_x_34830:
[----:B------:R-:W-:Y:S05]  /*706a0*/  BSYNC B0 ;  /* 0x0000000000007941 */ /* 0x000fea0003800000 */
.L_x_34828:
[----:B------:R-:W-:Y:S01]  /*706b0*/  DADD R48, |R48|, |R50| ;  /* 0x0000000030307229 */ /* 0x000fe20000000632 */
[----:B------:R-:W-:Y:S01]  /*706c0*/  LOP3.LUT R51, R3, 0x80000000, R51, 0xb8, !PT ;  /* 0x8000000003337812 */ /* 0x000fe200078eb833 */
[----:B------:R-:W-:-:S06]  /*706d0*/  DADD R8, R8, 1 ;  /* 0x3ff0000008087429 */ /* 0x000fcc0000000000 */
[----:B------:R-:W-:-:S06]  /*706e0*/  DSETP.GTU.AND P0, PT, |R48|, +INF , PT ;  /* 0x7ff000003000742a */ /* 0x000fcc0003f0c200 */
[----:B------:R-:W-:Y:S02]  /*706f0*/  FSEL R2, R48, R2, P0 ;  /* 0x0000000230027208 */ /* 0x000fe40000000000 */
[----:B------:R-:W-:Y:S01]  /*70700*/  FSEL R3, R49, R51, P0 ;  /* 0x0000003331037208 */ /* 0x000fe20000000000 */
[----:B------:R-:W-:Y:S06]  /*70710*/  BRA `(.L_x_34786) ;  /* 0x0000000c003c7947 */ /* 0x000fec0003800000 */
.L_x_34771:
        /* <DEDUP_REMOVED lines=108> */
.L_x_34832:
[----:B------:R-:W-:Y:S05]  /*70de0*/  BSYNC B0 ;  /* 0x0000000000007941 */ /* 0x000fea0003800000 */
.L_x_34831:
[----:B------:R-:W-:Y:S04]  /*70df0*/  BSSY B3, `(.L_x_34833) ;  /* 0x0000007000037945 */ /* 0x000fe80003800000 */
[----:B------:R-:W-:Y:S05]  /*70e00*/  @P4 BRA P5, `(.L_x_34834) ;  /* 0x0000000000144947 */ /* 0x000fea0002800000 */
[----:B------:R-:W-:Y:S01]  /*70e10*/  IMAD.MOV.U32 R0, RZ, RZ, R4 ;  /* 0x000000ffff007224 */ /* 0x000fe200078e0004 */
[----:B------:R-:W-:Y:S01]  /*70e20*/  MOV R4, 0x70e60 ;  /* 0x00070e6000047802 */ /* 0x000fe20000000f00 */
[----:B------:R-:W-:Y:S02]  /*70e30*/  IMAD.MOV.U32 R2, RZ, RZ, R10 ;  /* 0x000000ffff027224 */ /* 0x000fe400078e000a */
[----:B------:R-:W-:-:S07]  /*70e40*/  IMAD.MOV.U32 R3, RZ, RZ, R11 ;  /* 0x000000ffff037224 */ /* 0x000fce00078e000b */
[----:B------:R-:W-:Y:S05]  /*70e50*/  CALL.REL.NOINC `($__internal_75_$__cuda_sm20_div_rn_f64_full) ;  /* 0x00000290004c7944 */ /* 0x000fea0003c00000 */
.L_x_34834:
[----:B------:R-:W-:Y:S05]  /*70e60*/  BSYNC B3 ;  /* 0x0000000000037941 */ /* 0x000fea0003800000 */
.L_x_34833:
        /* <DEDUP_REMOVED lines=82> */
.L_x_34836:
[----:B------:R-:W-:Y:S02]  /*71390*/  FSEL R2, RZ, 3.37028055040000000000e+12, P2 ;  /* 0x54442d18ff027808 */ /* 0x000fe40001000000 */
[----:B------:R-:W-:-:S07]  /*713a0*/  FSEL R3, RZ, 2.1426990032196044922, P2 ;  /* 0x400921fbff037808 */ /* 0x000fce0001000000 */
.L_x_34837:
[----:B------:R-:W-:Y:S05]  /*713b0*/  BSYNC B0 ;  /* 0x0000000000007941 */ /* 0x000fea0003800000 */
.L_x_34835:
[----:B------:R-:W-:Y:S01]  /*713c0*/  DADD R48, |R48|, |R50| ;  /* 0x0000000030307229 */ /* 0x000fe20000000632 */
[----:B------:R-:W-:-:S07]  /*713d0*/  LOP3.LUT R51, R3, 0x80000000, R51, 0xb8, !PT ;  /* 0x8000000003337812 */ /* 0x000fce00078eb833 */
[----:B------:R-:W-:-:S06]  /*713e0*/  DSETP.GTU.AND P0, PT, |R48|, +INF , PT ;  /* 0x7ff000003000742a */ /* 0x000fcc0003f0c200 */
[----:B------:R-:W-:Y:S02]  /*713f0*/  FSEL R2, R48, R2, P0 ;  /* 0x0000000230027208 */ /* 0x000fe40000000000 */
[----:B------:R-:W-:-:S07]  /*71400*/  FSEL R3, R49, R51, P0 ;  /* 0x0000003331037208 */ /* 0x000fce0000000000 */
.L_x_34786:
[----:B------:R-:W-:Y:S05]  /*71410*/  BSYNC B2 ;  /* 0x0000000000027941 */ /* 0x000fea0003800000 */
.L_x_34770:
        /* <DEDUP_REMOVED lines=77> */
.L_x_34843:
[----:B------:R-:W-:Y:S05]  /*718f0*/  BSYNC B0 ;  /* 0x0000000000007941 */ /* 0x000fea0003800000 */
.L_x_34842:
        /* <DEDUP_REMOVED lines=26> */
.L_x_34845:
[----:B------:R-:W-:Y:S01]  /*71aa0*/  DMUL R12, RZ, R44 ;  /* 0x0000002cff0c7228 */ /* 0x000fe20000000000 */
[----:B------:R-:W-:-:S10]  /*71ab0*/  IMAD.MOV.U32 R0, RZ, RZ, RZ ;  /* 0x000000ffff007224 */ /* 0x000fd400078e00ff */
.L_x_34846:
[----:B------:R-:W-:Y:S05]  /*71ac0*/  BSYNC B2 ;  /* 0x0000000000027941 */ /* 0x000fea0003800000 */
.L_x_34844:
        /* <DEDUP_REMOVED lines=49> */
.L_x_34848:
[----:B------:R-:W-:Y:S01]  /*71de0*/  DMUL R2, RZ, R44 ;  /* 0x0000002cff027228 */ /* 0x000fe20000000000 */
[----:B------:R-:W-:-:S10]  /*71df0*/  IMAD.MOV.U32 R0, RZ, RZ, RZ ;  /* 0x000000ffff007224 */ /* 0x000fd400078e00ff */
.L_x_34849:
[----:B------:R-:W-:Y:S05]  /*71e00*/  BSYNC B2 ;  /* 0x0000000000027941 */ /* 0x000fea0003800000 */
.L_x_34847:
        /* <DEDUP_REMOVED lines=25> */
.L_x_34841:
        /* <DEDUP_REMOVED lines=63> */
.L_x_34851:
[----:B------:R-:W-:Y:S05]  /*72390*/  BSYNC B0 ;  /* 0x0000000000007941 */ /* 0x000fea0003800000 */
.L_x_34850:
        /* <DEDUP_REMOVED lines=26> */
.L_x_34853:
[----:B------:R-:W-:Y:S01]  /*72540*/  DMUL R12, RZ, R44 ;  /* 0x0000002cff0c7228 */ /* 0x000fe20000000000 */
[----:B------:R-:W-:-:S10]  /*72550*/  IMAD.MOV.U32 R0, RZ, RZ, RZ ;  /* 0x000000ffff007224 */ /* 0x000fd400078e00ff */
.L_x_34854:
[----:B------:R-:W-:Y:S05]  /*72560*/  BSYNC B2 ;  /* 0x0000000000027941 */ /* 0x000fea0003800000 */
.L_x_34852:
        /* <DEDUP_REMOVED lines=49> */
.L_x_34856:
[----:B------:R-:W-:Y:S01]  /*72880*/  DMUL R2, RZ, R44 ;  /* 0x0000002cff027228 */ /* 0x000fe20000000000 */
[----:B------:R-:W-:-:S10]  /*72890*/  IMAD.MOV.U32 R0, RZ, RZ, RZ ;  /* 0x000000ffff007224 */ /* 0x000fd400078e00ff */
.L_x_34857:
[----:B------:R-:W-:Y:S05]  /*728a0*/  BSYNC B2 ;  /* 0x0000000000027941 */ /* 0x000fea0003800000 */
.L_x_34855:
        /* <DEDUP_REMOVED lines=39> */
.L_x_34840:
        /* <DEDUP_REMOVED lines=11> */
.L_x_34858:
[----:B------:R-:W-:-:S10]  /*72bd0*/  DADD R12, R44, -R44 ;  /* 0x000000002c0c7229 */ /* 0x000fd4000000082c */
[----:B------:R-:W-:Y:S02]  /*72be0*/  IMAD.MOV.U32 R14, RZ, RZ, R12 ;  /* 0x000000ffff0e7224 */ /* 0x000fe400078e000c */
[----:B------:R-:W-:Y:S01]  /*72bf0*/  IMAD.MOV.U32 R15, RZ, RZ, R13 ;  /* 0x000000ffff0f7224 */ /* 0x000fe200078e000d */
[----:B------:R-:W-:Y:S06]  /*72c00*/  BRA `(.L_x_34769) ;  /* 0x0000000800a07947 */ /* 0x000fec0003800000 */
.L_x_34839:
        /* <DEDUP_REMOVED lines=27> */
.L_x_34860:
[----:B------:R-:W-:Y:S01]  /*72dc0*/  DMUL R12, RZ, R44 ;  /* 0x0000002cff0c7228 */ /* 0x000fe20000000000 */
[----:B------:R-:W-:-:S10]  /*72dd0*/  IMAD.MOV.U32 R0, RZ, RZ, RZ ;  /* 0x000000ffff007224 */ /* 0x000fd400078e00ff */
.L_x_34861:
[----:B------:R-:W-:Y:S05]  /*72de0*/  BSYNC B2 ;  /* 0x0000000000027941 */ /* 0x000fea0003800000 */
.L_x_34859:
        /* <DEDUP_REMOVED lines=49> */
.L_x_34863:
[----:B------:R-:W-:Y:S01]  /*73100*/  DMUL R14, RZ, R44 ;  /* 0x0000002cff0e7228 */ /* 0x000fe20000000000 */
[----:B------:R-:W-:-:S10]  /*73110*/  IMAD.MOV.U32 R0, RZ, RZ, RZ ;  /* 0x000000ffff007224 */ /* 0x000fd400078e00ff */
.L_x_34864:
[----:B------:R-:W-:Y:S05]  /*73120*/  BSYNC B2 ;  /* 0x0000000000027941 */ /* 0x000fea0003800000 */
.L_x_34862:
        /* <DEDUP_REMOVED lines=24> */
.L_x_34838:
        /* <DEDUP_REMOVED lines=59> */
.L_x_34866:
[----:B------:R-:W-:Y:S05]  /*73660*/  BSYNC B0 ;  /* 0x0000000000007941 */ /* 0x000fea0003800000 */
.L_x_34865:
[----:B------:R-:W-:Y:S02]  /*73670*/  IMAD.MOV.U32 R14, RZ, RZ, R44 ;  /* 0x000000ffff0e7224 */ /* 0x000fe400078e002c */
[----:B------:R-:W-:-:S07]  /*73680*/  IMAD.MOV.U32 R15, RZ, RZ, R45 ;  /* 0x000000ffff0f7224 */ /* 0x000fce00078e002d */
.L_x_34769:
[----:B------:R-:W-:Y:S05]  /*73690*/  BSYNC B1 ;  /* 0x0000000000017941 */ /* 0x000fea0003800000 */
.L_x_34768:
        /* <DEDUP_REMOVED lines=124> */
.L_x_34876:
        /* <DEDUP_REMOVED lines=22> */
.L_x_34879:
[----:B------:R-:W-:Y:S05]  /*73fc0*/  BSYNC B4 ;  /* 0x0000000000047941 */ /* 0x000fea0003800000 */
.L_x_34878:
        /* <DEDUP_REMOVED lines=29> */
.L_x_34877:
[----:B------:R-:W-:Y:S05]  /*741a0*/  BSYNC B3 ;  /* 0x0000000000037941 */ /* 0x000fea0003800000 */
.L_x_34875:
        /* <DEDUP_REMOVED lines=21> */
.L_x_34881:
[----:B------:R-:W-:Y:S05]  /*74300*/  BSYNC B3 ;  /* 0x0000000000037941 */ /* 0x000fea0003800000 */
.L_x_34880:
        /* <DEDUP_REMOVED lines=82> */
.L_x_34883:
[----:B------:R-:W-:-:S04]  /*74830*/  ISETP.GE.AND P0, PT, R17, RZ, PT ;  /* 0x000000ff1100720c */ /* 0x000fc80003f06270 */
[----:B------:R-:W-:Y:S02]  /*74840*/  FSEL R2, RZ, 3.37028055040000000000e+12, P0 ;  /* 0x54442d18ff027808 */ /* 0x000fe40000000000 */
[----:B------:R-:W-:-:S07]  /*74850*/  FSEL R3, RZ, 2.1426990032196044922, P0 ;  /* 0x400921fbff037808 */ /* 0x000fce0000000000 */
.L_x_34884:
[----:B------:R-:W-:Y:S05]  /*74860*/  BSYNC B0 ;  /* 0x0000000000007941 */ /* 0x000fea0003800000 */
.L_x_34882:
[----:B------:R-:W-:Y:S01]  /*74870*/  DADD R16, |R16|, |R18| ;  /* 0x0000000010107229 */ /* 0x000fe20000000612 */
[----:B------:R-:W-:Y:S01]  /*74880*/  LOP3.LUT R19, R3, 0x80000000, R19, 0xb8, !PT ;  /* 0x8000000003137812 */ /* 0x000fe200078eb813 */
[----:B------:R-:W-:-:S06]  /*74890*/  DMUL R8, R8, 0.5 ;  /* 0x3fe0000008087828 */ /* 0x000fcc0000000000 */
[----:B------:R-:W-:-:S06]  /*748a0*/  DSETP.GTU.AND P0, PT, |R16|, +INF , PT ;  /* 0x7ff000001000742a */ /* 0x000fcc0003f0c200 */
[----:B------:R-:W-:Y:S02]  /*748b0*/  FSEL R2, R16, R2, P0 ;  /* 0x0000000210027208 */ /* 0x000fe40000000000 */
[----:B------:R-:W-:Y:S01]  /*748c0*/  FSEL R3, R17, R19, P0 ;  /* 0x0000001311037208 */ /* 0x000fe20000000000 */
[----:B------:R-:W-:Y:S06]  /*748d0*/  BRA `(.L_x_34885) ;  /* 0x0000006400247947 */ /* 0x000fec0003800000 */
.L_x_34874:
        /* <DEDUP_REMOVED lines=99> */
.L_x_34888:
[----:B------:R-:W-:Y:S05]  /*74f10*/  BSYNC B0 ;  /* 0x0000000000007941 */ /* 0x000fea0003800000 */
.L_x_34887:
        /* <DEDUP_REMOVED lines=8> */
.L_x_34890:
[----:B------:R-:W-:Y:S05]  /*74fa0*/  BSYNC B3 ;  /* 0x0000000000037941 */ /* 0x000fea0003800000 */
.L_x_34889:
        /* <DEDUP_REMOVED lines=82> */
.L_x_34892:
[----:B------:R-:W-:-:S04]  /*754d0*/  ISETP.GE.AND P0, PT, R17, RZ, PT ;  /* 0x000000ff1100720c */ /* 0x000fc80003f06270 */
[----:B------:R-:W-:Y:S02]  /*754e0*/  FSEL R2, RZ, 3.37028055040000000000e+12, P0 ;  /* 0x54442d18ff027808 */ /* 0x000fe40000000000 */
[----:B------:R-:W-:-:S07]  /*754f0*/  FSEL R3, RZ, 2.1426990032196044922, P0 ;  /* 0x400921fbff037808 */ /* 0x000fce0000000000 */
.L_x_34893:
[----:B------:R-:W-:Y:S05]  /*75500*/  BSYNC B0 ;  /* 0x0000000000007941 */ /* 0x000fea0003800000 */
.L_x_34891:
[----:B------:R-:W-:Y:S01]  /*75510*/  DADD R16, |R16|, |R18| ;  /* 0x0000000010107229 */ /* 0x000fe20000000612 */
[----:B------:R-:W-:Y:S01]  /*75520*/  LOP3.LUT R19, R3, 0x80000000, R19, 0xb8, !PT ;  /* 0x8000000003137812 */ /* 0x000fe200078eb813 */
[----:B------:R-:W-:-:S06]  /*75530*/  DMUL R8, R8, 0.5 ;  /* 0x3fe0000008087828 */ /* 0x000fcc0000000000 */
[----:B------:R-:W-:-:S06]  /*75540*/  DSETP.GTU.AND P0, PT, |R16|, +INF , PT ;  /* 0x7ff000001000742a */ /* 0x000fcc0003f0c200 */
[----:B------:R-:W-:Y:S02]  /*75550*/  FSEL R2, R16, R2, P0 ;  /* 0x0000000210027208 */ /* 0x000fe40000000000 */
[----:B------:R-:W-:Y:S01]  /*75560*/  FSEL R3, R17, R19, P0 ;  /* 0x0000001311037208 */ /* 0x000fe20000000000 */
[----:B------:R-:W-:Y:S06]  /*75570*/  BRA `(.L_x_34885) ;  /* 0x0000005400fc7947 */ /* 0x000fec0003800000 */
.L_x_34886:
        /* <DEDUP_REMOVED lines=29> */
.L_x_34895:
        /* <DEDUP_REMOVED lines=68> */
.L_x_34894:
        /* <DEDUP_REMOVED lines=97> */
.L_x_34897:
        /* <DEDUP_REMOVED lines=22> */
.L_x_34900:
[----:B------:R-:W-:Y:S05]  /*76300*/  BSYNC B4 ;  /* 0x0000000000047941 */ /* 0x000fea0003800000 */
.L_x_34899:
        /* <DEDUP_REMOVED lines=29> */
.L_x_34898:
[----:B------:R-:W-:Y:S05]  /*764e0*/  BSYNC B3 ;  /* 0x0000000000037941 */ /* 0x000fea0003800000 */
.L_x_34896:
        /* <DEDUP_REMOVED lines=21> */
.L_x_34902:
[----:B------:R-:W-:Y:S05]  /*76640*/  BSYNC B3 ;  /* 0x0000000000037941 */ /* 0x000fea0003800000 */
.L_x_34901:
        /* <DEDUP_REMOVED lines=82> */
.L_x_34904:
[----:B------:R-:W-:-:S04]  /*76b70*/  ISETP.GE.AND P0, PT, R17, RZ, PT ;  /* 0x000000ff1100720c */ /* 0x000fc80003f06270 */
[----:B------:R-:W-:Y:S02]  /*76b80*/  FSEL R2, RZ, 3.37028055040000000000e+12, P0 ;  /* 0x54442d18ff027808 */ /* 0x000fe40000000000 */
[----:B------:R-:W-:-:S07]  /*76b90*/  FSEL R3, RZ, 2.1426990032196044922, P0 ;  /* 0x400921fbff037808 */ /* 0x000fce0000000000 */
.L_x_34905:
[----:B------:R-:W-:Y:S05]  /*76ba0*/  BSYNC B0 ;  /* 0x0000000000007941 */ /* 0x000fea0003800000 */
.L_x_34903:
[----:B------:R-:W-:Y:S01]  /*76bb0*/  DADD R16, |R16|, |R18| ;  /* 0x0000000010107229 */ /* 0x000fe20000000612 */
[----:B------:R-:W-:Y:S01]  /*76bc0*/  LOP3.LUT R19, R3, 0x80000000, R19, 0xb8, !PT ;  /* 0x8000000003137812 */ /* 0x000fe200078eb813 */
[----:B------:R-:W-:-:S06]  /*76bd0*/  DMUL R8, R8, 0.5 ;  /* 0x3fe0000008087828 */ /* 0x000fcc0000000000 */
[----:B------:R-:W-:-:S06]  /*76be0*/  DSETP.GTU.AND P0, PT, |R16|, +INF , PT ;  /* 0x7ff000001000742a */ /* 0x000fcc0003f0c200 */
[----:B------:R-:W-:Y:S02]  /*76bf0*/  FSEL R2, R16, R2, P0 ;  /* 0x0000000210027208 */ /* 0x000fe40000000000 */
[----:B------:R-:W-:Y:S01]  /*76c00*/  FSEL R3, R17, R19, P0 ;  /* 0x0000001311037208 */ /* 0x000fe20000000000 */
[----:B------:R-:W-:Y:S06]  /*76c10*/  BRA `(.L_x_34885) ;  /* 0x0000004000547947 */ /* 0x000fec0003800000 */
.L_x_34873:
        /* <DEDUP_REMOVED lines=135> */
.L_x_34907:
[----:B------:R-:W-:Y:S05]  /*77490*/  BSYNC B0 ;  /* 0x0000000000007941 */ /* 0x000fea0003800000 */
.L_x_34906:
        /* <DEDUP_REMOVED lines=8> */
.L_x_34909:
[----:B------:R-:W-:Y:S05]  /*77520*/  BSYNC B3 ;  /* 0x0000000000037941 */ /* 0x000fea0003800000 */
.L_x_34908:
        /* <DEDUP_REMOVED lines=82> */
.L_x_34911:
[----:B------:R-:W-:-:S04]  /*77a50*/  ISETP.GE.AND P0, PT, R17, RZ, PT ;  /* 0x000000ff1100720c */ /* 0x000fc80003f06270 */
[----:B------:R-:W-:Y:S02]  /*77a60*/  FSEL R2, RZ, 3.37028055040000000000e+12, P0 ;  /* 0x54442d18ff027808 */ /* 0x000fe40000000000 */
[----:B------:R-:W-:-:S07]  /*77a70*/  FSEL R3, RZ, 2.1426990032196044922, P0 ;  /* 0x400921fbff037808 */ /* 0x000fce0000000000 */
.L_x_34912:
[----:B------:R-:W-:Y:S05]  /*77a80*/  BSYNC B0 ;  /* 0x0000000000007941 */ /* 0x000fea0003800000 */
.L_x_34910:
[----:B------:R-:W-:Y:S01]  /*77a90*/  DADD R16, |R16|, |R18| ;  /* 0x0000000010107229 */ /* 0x000fe20000000612 */
[----:B------:R-:W-:-:S07]  /*77aa0*/  LOP3.LUT R19, R3, 0x80000000, R19, 0xb8, !PT ;  /* 0x8000000003137812 */ /* 0x000fce00078eb813 */
[----:B------:R-:W-:-:S06]  /*77ab0*/  DSETP.GTU.AND P0, PT, |R16|, +INF , PT ;  /* 0x7ff000001000742a */ /* 0x000fcc0003f0c200 */
[----:B------:R-:W-:Y:S02]  /*77ac0*/  FSEL R2, R16, R2, P0 ;  /* 0x0000000210027208 */ /* 0x000fe40000000000 */
[----:B------:R-:W-:Y:S01]  /*77ad0*/  FSEL R3, R17, R19, P0 ;  /* 0x0000001311037208 */ /* 0x000fe20000000000 */
[----:B------:R-:W-:Y:S06]  /*77ae0*/  BRA `(.L_x_34885) ;  /* 0x0000003000a07947 */ /* 0x000fec0003800000 */
.L_x_34872:
        /* <DEDUP_REMOVED lines=90> */
.L_x_34915:
        /* <DEDUP_REMOVED lines=22> */
.L_x_34918:
[----:B------:R-:W-:Y:S05]  /*781f0*/  BSYNC B4 ;  /* 0x0000000000047941 */ /* 0x000fea0003800000 */
.L_x_34917:
        /* <DEDUP_REMOVED lines=29> */
.L_x_34916:
[----:B------:R-:W-:Y:S05]  /*783d0*/  BSYNC B3 ;  /* 0x0000000000037941 */ /* 0x000fea0003800000 */
.L_x_34914:
        /* <DEDUP_REMOVED lines=83> */
.L_x_34913:
        /* <DEDUP_REMOVED lines=85> */
.L_x_34871:
        /* <DEDUP_REMOVED lines=23> */
.L_x_34920:
[----:B------:R-:W-:Y:S05]  /*78fd0*/  BSYNC B3 ;  /* 0x0000000000037941 */ /* 0x000fea0003800000 */
.L_x_34919:
        /* <DEDUP_REMOVED lines=26> */
.L_x_34922:
[----:B------:R-:W-:Y:S05]  /*79180*/  BSYNC B3 ;  /* 0x0000000000037941 */ /* 0x000fea0003800000 */
.L_x_34921:
        /* <DEDUP_REMOVED lines=136> */
.L_x_34924:
[----:B------:R-:W-:Y:S05]  /*79a10*/  BSYNC B0 ;  /* 0x0000000000007941 */ /* 0x000fea0003800000 */
.L_x_34923:
        /* <DEDUP_REMOVED lines=8> */
.L_x_34926:
[----:B------:R-:W-:Y:S05]  /*79aa0*/  BSYNC B3 ;  /* 0x0000000000037941 */ /* 0x000fea0003800000 */
.L_x_34925:
        /* <DEDUP_REMOVED lines=82> */
.L_x_34928:
[----:B------:R-:W-:-:S04]  /*79fd0*/  ISETP.GE.AND P0, PT, R17, RZ, PT ;  /* 0x000000ff1100720c */ /* 0x000fc80003f06270 */
[----:B------:R-:W-:Y:S02]  /*79fe0*/  FSEL R2, RZ, 3.37028055040000000000e+12, P0 ;  /* 0x54442d18ff027808 */ /* 0x000fe40000000000 */
[----:B------:R-:W-:-:S07]  /*79ff0*/  FSEL R3, RZ, 2.1426990032196044922, P0 ;  /* 0x400921fbff037808 */ /* 0x000fce0000000000 */
.L_x_34929:
[----:B------:R-:W-:Y:S05]  /*7a000*/  BSYNC B0 ;  /* 0x0000000000007941 */ /* 0x000fea0003800000 */
.L_x_34927:
[----:B------:R-:W-:Y:S01]  /*7a010*/  DADD R16, |R16|, |R18| ;  /* 0x0000000010107229 */ /* 0x000fe20000000612 */
[----:B------:R-:W-:Y:S01]  /*7a020*/  LOP3.LUT R19, R3, 0x80000000, R19, 0xb8, !PT ;  /* 0x8000000003137812 */ /* 0x000fe200078eb813 */
[----:B------:R-:W-:-:S06]  /*7a030*/  DADD R8, R8, 1 ;  /* 0x3ff0000008087429 */ /* 0x000fcc0000000000 */
[----:B------:R-:W-:-:S06]  /*7a040*/  DSETP.GTU.AND P0, PT, |R16|, +INF , PT ;  /* 0x7ff000001000742a */ /* 0x000fcc0003f0c200 */
[----:B------:R-:W-:Y:S02]  /*7a050*/  FSEL R2, R16, R2, P0 ;  /* 0x0000000210027208 */ /* 0x000fe40000000000 */
[----:B------:R-:W-:Y:S01]  /*7a060*/  FSEL R3, R17, R19, P0 ;  /* 0x0000001311037208 */ /* 0x000fe20000000000 */
[----:B------:R-:W-:Y:S06]  /*7a070*/  BRA `(.L_x_34885) ;  /* 0x0000000c003c7947 */ /* 0x000fec0003800000 */
.L_x_34870:
        /* <DEDUP_REMOVED lines=108> */
.L_x_34931:
[----:B------:R-:W-:Y:S05]  /*7a740*/  BSYNC B0 ;  /* 0x0000000000007941 */ /* 0x000fea0003800000 */
.L_x_34930:
[----:B------:R-:W-:Y:S04]  /*7a750*/  BSSY B3, `(.L_x_34932) ;  /* 0x0000007000037945 */ /* 0x000fe80003800000 */
[----:B------:R-:W-:Y:S05]  /*7a760*/  @P4 BRA P5, `(.L_x_34933) ;  /* 0x0000000000144947 */ /* 0x000fea0002800000 */
[----:B------:R-:W-:Y:S01]  /*7a770*/  IMAD.MOV.U32 R0, RZ, RZ, R4 ;  /* 0x000000ffff007224 */ /* 0x000fe200078e0004 */
[----:B------:R-:W-:Y:S01]  /*7a780*/  MOV R4, 0x7a7c0 ;  /* 0x0007a7c000047802 */ /* 0x000fe20000000f00 */
[----:B------:R-:W-:Y:S02]  /*7a790*/  IMAD.MOV.U32 R2, RZ, RZ, R10 ;  /* 0x000000ffff027224 */ /* 0x000fe400078e000a */
[----:B------:R-:W-:-:S07]  /*7a7a0*/  IMAD.MOV.U32 R3, RZ, RZ, R11 ;  /* 0x000000ffff037224 */ /* 0x000fce00078e000b */
[----:B------:R-:W-:Y:S05]  /*7a7b0*/  CALL.REL.NOINC `($__internal_75_$__cuda_sm20_div_rn_f64_full) ;  /* 0x000001f400f47944 */ /* 0x000fea0003c00000 */
.L_x_34933:
[----:B------:R-:W-:Y:S05]  /*7a7c0*/  BSYNC B3 ;  /* 0x0000000000037941 */ /* 0x000fea0003800000 */
.L_x_34932:
        /* <DEDUP_REMOVED lines=82> */
.L_x_34935:
[----:B------:R-:W-:Y:S02]  /*7acf0*/  FSEL R2, RZ, 3.37028055040000000000e+12, P2 ;  /* 0x54442d18ff027808 */ /* 0x000fe40001000000 */
[----:B------:R-:W-:-:S07]  /*7ad00*/  FSEL R3, RZ, 2.1426990032196044922, P2 ;  /* 0x400921fbff037808 */ /* 0x000fce0001000000 */
.L_x_34936:
[----:B------:R-:W-:Y:S05]  /*7ad10*/  BSYNC B0 ;  /* 0x0000000000007941 */ /* 0x000fea0003800000 */
.L_x_34934:
[----:B------:R-:W-:Y:S01]  /*7ad20*/  DADD R16, |R16|, |R18| ;  /* 0x0000000010107229 */ /* 0x000fe20000000612 */
[----:B------:R-:W-:-:S07]  /*7ad30*/  LOP3.LUT R19, R3, 0x80000000, R19, 0xb8, !PT ;  /* 0x8000000003137812 */ /* 0x000fce00078eb813 */
[----:B------:R-:W-:-:S06]  /*7ad40*/  DSETP.GTU.AND P0, PT, |R16|, +INF , PT ;  /* 0x7ff000001000742a */ /* 0x000fcc0003f0c200 */
[----:B------:R-:W-:Y:S02]  /*7ad50*/  FSEL R2, R16, R2, P0 ;  /* 0x0000000210027208 */ /* 0x000fe40000000000 */
[----:B------:R-:W-:-:S07]  /*7ad60*/  FSEL R3, R17, R19, P0 ;  /* 0x0000001311037208 */ /* 0x000fce0000000000 */
.L_x_34885:
[----:B------:R-:W-:Y:S05]  /*7ad70*/  BSYNC B2 ;  /* 0x0000000000027941 */ /* 0x000fea0003800000 */
.L_x_34869:
        /* <DEDUP_REMOVED lines=77> */
.L_x_34942:
[----:B------:R-:W-:Y:S05]  /*7b250*/  BSYNC B0 ;  /* 0x0000000000007941 */ /* 0x000fea0003800000 */
.L_x_34941:
        /* <DEDUP_REMOVED lines=26> */
.L_x_34944:
[----:B------:R-:W-:Y:S01]  /*7b400*/  DMUL R48, RZ, R16 ;  /* 0x00000010ff307228 */ /* 0x000fe20000000000 */
[----:B------:R-:W-:-:S10]  /*7b410*/  IMAD.MOV.U32 R2, RZ, RZ, RZ ;  /* 0x000000ffff027224 */ /* 0x000fd400078e00ff */
.L_x_34945:
[----:B------:R-:W-:Y:S05]  /*7b420*/  BSYNC B2 ;  /* 0x0000000000027941 */ /* 0x000fea0003800000 */
.L_x_34943:
        /* <DEDUP_REMOVED lines=49> */
.L_x_34947:
[----:B------:R-:W-:Y:S01]  /*7b740*/  DMUL R2, RZ, R16 ;  /* 0x00000010ff027228 */ /* 0x000fe20000000000 */
[----:B------:R-:W-:-:S10]  /*7b750*/  IMAD.MOV.U32 R0, RZ, RZ, RZ ;  /* 0x000000ffff007224 */ /* 0x000fd400078e00ff */
.L_x_34948:
[----:B------:R-:W-:Y:S05]  /*7b760*/  BSYNC B2 ;  /* 0x0000000000027941 */ /* 0x000fea0003800000 */
.L_x_34946:
        /* <DEDUP_REMOVED lines=25> */
.L_x_34940:
        /* <DEDUP_REMOVED lines=63> */
.L_x_34950:
[----:B------:R-:W-:Y:S05]  /*7bcf0*/  BSYNC B0 ;  /* 0x0000000000007941 */ /* 0x000fea0003800000 */
.L_x_34949:
        /* <DEDUP_REMOVED lines=26> */
.L_x_34952:
[----:B------:R-:W-:Y:S01]  /*7bea0*/  DMUL R18, RZ, R16 ;  /* 0x00000010ff127228 */ /* 0x000fe20000000000 */
[----:B------:R-:W-:-:S10]  /*7beb0*/  IMAD.MOV.U32 R2, RZ, RZ, RZ ;  /* 0x000000ffff027224 */ /* 0x000fd400078e00ff */
.L_x_34953:
[----:B------:R-:W-:Y:S05]  /*7bec0*/  BSYNC B2 ;  /* 0x0000000000027941 */ /* 0x000fea0003800000 */
.L_x_34951:
        /* <DEDUP_REMOVED lines=49> */
.L_x_34955:
[----:B------:R-:W-:Y:S01]  /*7c1e0*/  DMUL R2, RZ, R16 ;  /* 0x00000010ff027228 */ /* 0x000fe20000000000 */
[----:B------:R-:W-:-:S10]  /*7c1f0*/  IMAD.MOV.U32 R0, RZ, RZ, RZ ;  /* 0x000000ffff007224 */ /* 0x000fd400078e00ff */
.L_x_34956:
[----:B------:R-:W-:Y:S05]  /*7c200*/  BSYNC B2 ;  /* 0x0000000000027941 */ /* 0x000fea0003800000 */
.L_x_34954:
        /* <DEDUP_REMOVED lines=39> */
.L_x_34939:
        /* <DEDUP_REMOVED lines=11> */
.L_x_34957:
[----:B------:R-:W-:-:S10]  /*7c530*/  DADD R48, R16, -R16 ;  /* 0x0000000010307229 */ /* 0x000fd40000000810 */
[----:B------:R-:W-:Y:S02]  /*7c540*/  IMAD.MOV.U32 R50, RZ, RZ, R48 ;  /* 0x000000ffff327224 */ /* 0x000fe400078e0030 */
[----:B------:R-:W-:Y:S01]  /*7c550*/  IMAD.MOV.U32 R51, RZ, RZ, R49 ;  /* 0x000000ffff337224 */ /* 0x000fe200078e0031 */
[----:B------:R-:W-:Y:S06]  /*7c560*/  BRA `(.L_x_34868) ;  /* 0x00000008009c7947 */ /* 0x000fec0003800000 */
.L_x_34938:
        /* <DEDUP_REMOVED lines=26> */
.L_x_34959:
[----:B------:R-:W-:Y:S01]  /*7c710*/  DMUL R2, RZ, R16 ;  /* 0x00000010ff027228 */ /* 0x000fe20000000000 */
[----:B------:R-:W-:-:S10]  /*7c720*/  IMAD.MOV.U32 R5, RZ, RZ, RZ ;  /* 0x000000ffff057224 */ /* 0x000fd400078e00ff */
.L_x_34960:
[----:B------:R-:W-:Y:S05]  /*7c730*/  BSYNC B2 ;  /* 0x0000000000027941 */ /* 0x000fea0003800000 */
.L_x_34958:
        /* <DEDUP_REMOVED lines=49> */
.L_x_34962:
[----:B------:R-:W-:Y:S01]  /*7ca50*/  DMUL R50, RZ, R16 ;  /* 0x00000010ff327228 */ /* 0x000fe20000000000 */
[----:B------:R-:W-:-:S10]  /*7ca60*/  IMAD.MOV.U32 R0, RZ, RZ, RZ ;  /* 0x000000ffff007224 */ /* 0x000fd400078e00ff */
.L_x_34963:
[----:B------:R-:W-:Y:S05]  /*7ca70*/  BSYNC B2 ;  /* 0x0000000000027941 */ /* 0x000fea0003800000 */
.L_x_34961:
        /* <DEDUP_REMOVED lines=24> */
.L_x_34937:
        /* <DEDUP_REMOVED lines=59> */
.L_x_34965:
[----:B------:R-:W-:Y:S05]  /*7cfb0*/  BSYNC B0 ;  /* 0x0000000000007941 */ /* 0x000fea0003800000 */
.L_x_34964:
[----:B------:R-:W-:Y:S02]  /*7cfc0*/  IMAD.MOV.U32 R50, RZ, RZ, R16 ;  /* 0x000000ffff327224 */ /* 0x000fe400078e0010 */
[----:B------:R-:W-:-:S07]  /*7cfd0*/  IMAD.MOV.U32 R51, RZ, RZ, R17 ;  /* 0x000000ffff337224 */ /* 0x000fce00078e0011 */
.L_x_34868:
[----:B------:R-:W-:Y:S05]  /*7cfe0*/  BSYNC B1 ;  /* 0x0000000000017941 */ /* 0x000fea0003800000 */
.L_x_34867:
        /* <DEDUP_REMOVED lines=122> */
.L_x_34975:
        /* <DEDUP_REMOVED lines=22> */
.L_x_34978:
[----:B------:R-:W-:Y:S05]  /*7d8f0*/  BSYNC B4 ;  /* 0x0000000000047941 */ /* 0x000fea0003800000 */
.L_x_34977:
        /* <DEDUP_REMOVED lines=29> */
.L_x_34976:
[----:B------:R-:W-:Y:S05]  /*7dad0*/  BSYNC B3 ;  /* 0x0000000000037941 */ /* 0x000fea0003800000 */
.L_x_34974:
        /* <DEDUP_REMOVED lines=21> */
.L_x_34980:
[----:B------:R-:W-:Y:S05]  /*7dc30*/  BSYNC B3 ;  /* 0x0000000000037941 */ /* 0x000fea0003800000 */
.L_x_34979:
        /* <DEDUP_REMOVED lines=82> */
.L_x_34982:
[----:B------:R-:W-:-:S04]  /*7e160*/  ISETP.GE.AND P0, PT, R21, RZ, PT ;  /* 0x000000ff1500720c */ /* 0x000fc80003f06270 */
[----:B------:R-:W-:Y:S02]  /*7e170*/  FSEL R2, RZ, 3.37028055040000000000e+12, P0 ;  /* 0x54442d18ff027808 */ /* 0x000fe40000000000 */
[----:B------:R-:W-:-:S07]  /*7e180*/  FSEL R3, RZ, 2.1426990032196044922, P0 ;  /* 0x400921fbff037808 */ /* 0x000fce0000000000 */
.L_x_34983:
[----:B------:R-:W-:Y:S05]  /*7e190*/  BSYNC B0 ;  /* 0x0000000000007941 */ /* 0x000fea0003800000 */
.L_x_34981:
[----:B------:R-:W-:Y:S01]  /*7e1a0*/  DADD R20, |R20|, |R22| ;  /* 0x0000000014147229 */ /* 0x000fe20000000616 */
[----:B------:R-:W-:Y:S01]  /*7e1b0*/  LOP3.LUT R23, R3, 0x80000000, R23, 0xb8, !PT ;  /* 0x8000000003177812 */ /* 0x000fe200078eb817 */
[----:B------:R-:W-:-:S06]  /*7e1c0*/  DMUL R8, R8, 0.5 ;  /* 0x3fe0000008087828 */ /* 0x000fcc0000000000 */
[----:B------:R-:W-:-:S06]  /*7e1d0*/  DSETP.GTU.AND P0, PT, |R20|, +INF , PT ;  /* 0x7ff000001400742a */ /* 0x000fcc0003f0c200 */
[----:B------:R-:W-:Y:S02]  /*7e1e0*/  FSEL R2, R20, R2, P0 ;  /* 0x0000000214027208 */ /* 0x000fe40000000000 */
[----:B------:R-:W-:Y:S01]  /*7e1f0*/  FSEL R3, R21, R23, P0 ;  /* 0x0000001715037208 */ /* 0x000fe20000000000 */
[----:B------:R-:W-:Y:S06]  /*7e200*/  BRA `(.L_x_34984) ;  /* 0x0000006400247947 */ /* 0x000fec0003800000 */
.L_x_34973:
        /* <DEDUP_REMOVED lines=99> */
.L_x_34987:
[----:B------:R-:W-:Y:S05]  /*7e840*/  BSYNC B0 ;  /* 0x0000000000007941 */ /* 0x000fea0003800000 */
.L_x_34986:
        /* <DEDUP_REMOVED lines=8> */
.L_x_34989:
[----:B------:R-:W-:Y:S05]  /*7e8d0*/  BSYNC B3 ;  /* 0x0000000000037941 */ /* 0x000fea0003800000 */
.L_x_34988:
        /* <DEDUP_REMOVED lines=82> */
.L_x_34991:
[----:B------:R-:W-:-:S04]  /*7ee00*/  ISETP.GE.AND P0, PT, R21, RZ, PT ;  /* 0x000000ff1500720c */ /* 0x000fc80003f06270 */
[----:B------:R-:W-:Y:S02]  /*7ee10*/  FSEL R2, RZ, 3.37028055040000000000e+12, P0 ;  /* 0x54442d18ff027808 */ /* 0x000fe40000000000 */
[----:B------:R-:W-:-:S07]  /*7ee20*/  FSEL R3, RZ, 2.1426990032196044922, P0 ;  /* 0x400921fbff037808 */ /* 0x000fce0000000000 */
.L_x_34992:
[----:B------:R-:W-:Y:S05]  /*7ee30*/  BSYNC B0 ;  /* 0x0000000000007941 */ /* 0x000fea0003800000 */
.L_x_34990:
[----:B------:R-:W-:Y:S01]  /*7ee40*/  DADD R20, |R20|, |R22| ;  /* 0x0000000014147229 */ /* 0x000fe20000000616 */
[----:B------:R-:W-:Y:S01]  /*7ee50*/  LOP3.LUT R23, R3, 0x80000000, R23, 0xb8, !PT ;  /* 0x8000000003177812 */ /* 0x000fe200078eb817 */
[----:B------:R-:W-:-:S06]  /*7ee60*/  DMUL R8, R8, 0.5 ;  /* 0x3fe0000008087828 */ /* 0x000fcc0000000000 */
[----:B------:R-:W-:-:S06]  /*7ee70*/  DSETP.GTU.AND P0, PT, |R20|, +INF , PT ;  /* 0x7ff000001400742a */ /* 0x000fcc0003f0c200 */
[----:B------:R-:W-:Y:S02]  /*7ee80*/  FSEL R2, R20, R2, P0 ;  /* 0x0000000214027208 */ /* 0x000fe40000000000 */
[----:B------:R-:W-:Y:S01]  /*7ee90*/  FSEL R3, R21, R23, P0 ;  /* 0x0000001715037208 */ /* 0x000fe20000000000 */
[----:B------:R-:W-:Y:S06]  /*7eea0*/  BRA `(.L_x_34984) ;  /* 0x0000005400fc7947 */ /* 0x000fec0003800000 */
.L_x_34985:
        /* <DEDUP_REMOVED lines=29> */
.L_x_34994:
        /* <DEDUP_REMOVED lines=68> */
.L_x_34993:
        /* <DEDUP_REMOVED lines=97> */
.L_x_34996:
        /* <DEDUP_REMOVED lines=22> */
.L_x_34999:
[----:B------:R-:W-:Y:S05]  /*7fc30*/  BSYNC B4 ;  /* 0x0000000000047941 */ /* 0x000fea0003800000 */
.L_x_34998:
        /* <DEDUP_REMOVED lines=29> */
.L_x_34997:
[----:B------:R-:W-:Y:S05]  /*7fe10*/  BSYNC B3 ;  /* 0x0000000000037941 */ /* 0x000fea0003800000 */
.L_x_34995:
        /* <DEDUP_REMOVED lines=21> */
.L_x_35001:
[----:B------:R-:W-:Y:S05]  /*7ff70*/  BSYNC B3 ;  /* 0x0000000000037941 */ /* 0x000fea0003800000 */
.L_x_35000:
        /* <DEDUP_REMOVED lines=82> */
.L_x_35003:
[----:B------:R-:W-:-:S04]  /*804a0*/  ISETP.GE.AND P0, PT, R21, RZ, PT ;  /* 0x000000ff1500720c */ /* 0x000fc80003f06270 */
[----:B------:R-:W-:Y:S02]  /*804b0*/  FSEL R2, RZ, 3.37028055040000000000e+12, P0 ;  /* 0x54442d18ff027808 */ /* 0x000fe40000000000 */
[----:B------:R-:W-:-:S07]  /*804c0*/  FSEL R3, RZ, 2.1426990032196044922, P0 ;  /* 0x400921fbff037808 */ /* 0x000fce0000000000 */
.L_x_35004:
[----:B------:R-:W-:Y:S05]  /*804d0*/  BSYNC B0 ;  /* 0x0000000000007941 */ /* 0x000fea0003800000 */
.L_x_35002:
[----:B------:R-:W-:Y:S01]  /*804e0*/  DADD R20, |R20|, |R22| ;  /* 0x0000000014147229 */ /* 0x000fe20000000616 */
[----:B------:R-:W-:Y:S01]  /*804f0*/  LOP3.LUT R23, R3, 0x80000000, R23, 0xb8, !PT ;  /* 0x8000000003177812 */ /* 0x000fe200078eb817 */
[----:B------:R-:W-:-:S06]  /*80500*/  DMUL R8, R8, 0.5 ;  /* 0x3fe0000008087828 */ /* 0x000fcc0000000000 */
[----:B------:R-:W-:-:S06]  /*80510*/  DSETP.GTU.AND P0, PT, |R20|, +INF , PT ;  /* 0x7ff000001400742a */ /* 0x000fcc0003f0c200 */
[----:B------:R-:W-:Y:S02]  /*80520*/  FSEL R2, R20, R2, P0 ;  /* 0x0000000214027208 */ /* 0x000fe40000000000 */
[----:B------:R-:W-:Y:S01]  /*80530*/  FSEL R3, R21, R23, P0 ;  /* 0x0000001715037208 */ /* 0x000fe20000000000 */
[----:B------:R-:W-:Y:S06]  /*80540*/  BRA `(.L_x_34984) ;  /* 0x0000004000547947 */ /* 0x000fec0003800000 */
.L_x_34972:
        /* <DEDUP_REMOVED lines=135> */
.L_x_35006:
[----:B------:R-:W-:Y:S05]  /*80dc0*/  BSYNC B0 ;  /* 0x0000000000007941 */ /* 0x000fea0003800000 */
.L_x_35005:
        /* <DEDUP_REMOVED lines=8> */
.L_x_35008:
[----:B------:R-:W-:Y:S05]  /*80e50*/  BSYNC B3 ;  /* 0x0000000000037941 */ /* 0x000fea0003800000 */
.L_x_35007:
        /* <DEDUP_REMOVED lines=82> */
.L_x_35010:
[----:B------:R-:W-:-:S04]  /*81380*/  ISETP.GE.AND P0, PT, R21, RZ, PT ;  /* 0x000000ff1500720c */ /* 0x000fc80003f06270 */
[----:B------:R-:W-:Y:S02]  /*81390*/  FSEL R2, RZ, 3.37028055040000000000e+12, P0 ;  /* 0x54442d18ff027808 */ /* 0x000fe40000000000 */
[----:B------:R-:W-:-:S07]  /*813a0*/  FSEL R3, RZ, 2.1426990032196044922, P0 ;  /* 0x400921fbff037808 */ /* 0x000fce0000000000 */
.L_x_35011:
[----:B------:R-:W-:Y:S05]  /*813b0*/  BSYNC B0 ;  /* 0x0000000000007941 */ /* 0x000fea0003800000 */
.L_x_35009:
[----:B------:R-:W-:Y:S01]  /*813c0*/  DADD R20, |R20|, |R22| ;  /* 0x0000000014147229 */ /* 0x000fe20000000616 */
[----:B------:R-:W-:-:S07]  /*813d0*/  LOP3.LUT R23, R3, 0x80000000, R23, 0xb8, !PT ;  /* 0x8000000003177812 */ /* 0x000fce00078eb817 */
[----:B------:R-:W-:-:S06]  /*813e0*/  DSETP.GTU.AND P0, PT, |R20|, +INF , PT ;  /* 0x7ff000001400742a */ /* 0x000fcc0003f0c200 */
[----:B------:R-:W-:Y:S02]  /*813f0*/  FSEL R2, R20, R2, P0 ;  /* 0x0000000214027208 */ /* 0x000fe40000000000 */
[----:B------:R-:W-:Y:S01]  /*81400*/  FSEL R3, R21, R23, P0 ;  /* 0x0000001715037208 */ /* 0x000fe20000000000 */
[----:B------:R-:W-:Y:S06]  /*81410*/  BRA `(.L_x_34984) ;  /* 0x0000003000a07947 */ /* 0x000fec0003800000 */
.L_x_34971:
        /* <DEDUP_REMOVED lines=90> */
.L_x_35014:
        /* <DEDUP_REMOVED lines=22> */
.L_x_35017:
[----:B------:R-:W-:Y:S05]  /*81b20*/  BSYNC B4 ;  /* 0x0000000000047941 */ /* 0x000fea0003800000 */
.L_x_35016:
        /* <DEDUP_REMOVED lines=29> */
.L_x_35015:
[----:B------:R-:W-:Y:S05]  /*81d00*/  BSYNC B3 ;  /* 0x0000000000037941 */ /* 0x000fea0003800000 */
.L_x_35013:
        /* <DEDUP_REMOVED lines=83> */
.L_x_35012:
        /* <DEDUP_REMOVED lines=85> */
.L_x_34970:
        /* <DEDUP_REMOVED lines=23> */
.L_x_35019:
[----:B------:R-:W-:Y:S05]  /*82900*/  BSYNC B3 ;  /* 0x0000000000037941 */ /* 0x000fea0003800000 */
.L_x_35018:
        /* <DEDUP_REMOVED lines=26> */
.L_x_35021:
[----:B------:R-:W-:Y:S05]  /*82ab0*/  BSYNC B3 ;  /* 0x0000000000037941 */ /* 0x000fea0003800000 */
.L_x_35020:
        /* <DEDUP_REMOVED lines=136> */
.L_x_35023:
[----:B------:R-:W-:Y:S05]  /*83340*/  BSYNC B0 ;  /* 0x0000000000007941 */ /* 0x000fea0003800000 */
.L_x_35022:
        /* <DEDUP_REMOVED lines=8> */
.L_x_35025:
[----:B------:R-:W-:Y:S05]  /*833d0*/  BSYNC B3 ;  /* 0x0000000000037941 */ /* 0x000fea0003800000 */
.L_x_35024:
        /* <DEDUP_REMOVED lines=82> */
.L_x_35027:
[----:B------:R-:W-:-:S04]  /*83900*/  ISETP.GE.AND P0, PT, R21, RZ, PT ;  /* 0x000000ff1500720c */ /* 0x000fc80003f06270 */
[----:B------:R-:W-:Y:S02]  /*83910*/  FSEL R2, RZ, 3.37028055040000000000e+12, P0 ;  /* 0x54442d18ff027808 */ /* 0x000fe40000000000 */
[----:B------:R-:W-:-:S07]  /*83920*/  FSEL R3, RZ, 2.1426990032196044922, P0 ;  /* 0x400921fbff037808 */ /* 0x000fce0000000000 */
.L_x_35028:
[----:B------:R-:W-:Y:S05]  /*83930*/  BSYNC B0 ;  /* 0x0000000000007941 */ /* 0x000fea0003800000 */
.L_x_35026:
[----:B------:R-:W-:Y:S01]  /*83940*/  DADD R20, |R20|, |R22| ;  /* 0x0000000014147229 */ /* 0x000fe20000000616 */
[----:B------:R-:W-:Y:S01]  /*83950*/  LOP3.LUT R23, R3, 0x80000000, R23, 0xb8, !PT ;  /* 0x8000000003177812 */ /* 0x000fe200078eb817 */
[----:B------:R-:W-:-:S06]  /*83960*/  DADD R8, R8, 1 ;  /* 0x3ff0000008087429 */ /* 0x000fcc0000000000 */
[----:B------:R-:W-:-:S06]  /*83970*/  DSETP.GTU.AND P0, PT, |R20|, +INF , PT ;  /* 0x7ff000001400742a */ /* 0x000fcc0003f0c200 */
[----:B------:R-:W-:Y:S02]  /*83980*/  FSEL R2, R20, R2, P0 ;  /* 0x0000000214027208 */ /* 0x000fe40000000000 */
[----:B------:R-:W-:Y:S01]  /*83990*/  FSEL R3, R21, R23, P0 ;  /* 0x0000001715037208 */ /* 0x000fe20000000000 */
[----:B------:R-:W-:Y:S06]  /*839a0*/  BRA `(.L_x_34984) ;  /* 0x0000000c003c7947 */ /* 0x000fec0003800000 */
.L_x_34969:
        /* <DEDUP_REMOVED lines=108> */
.L_x_35030:
[----:B------:R-:W-:Y:S05]  /*84070*/  BSYNC B0 ;  /* 0x0000000000007941 */ /* 0x000fea0003800000 */
.L_x_35029:
[----:B------:R-:W-:Y:S04]  /*84080*/  BSSY B3, `(.L_x_35031) ;  /* 0x0000007000037945 */ /* 0x000fe80003800000 */
[----:B------:R-:W-:Y:S05]  /*84090*/  @P4 BRA P5, `(.L_x_35032) ;  /* 0x0000000000144947 */ /* 0x000fea0002800000 */
[----:B------:R-:W-:Y:S01]  /*840a0*/  IMAD.MOV.U32 R0, RZ, RZ, R4 ;  /* 0x000000ffff007224 */ /* 0x000fe200078e0004 */
[----:B------:R-:W-:Y:S01]  /*840b0*/  MOV R4, 0x840f0 ;  /* 0x000840f000047802 */ /* 0x000fe20000000f00 */
[----:B------:R-:W-:Y:S02]  /*840c0*/  IMAD.MOV.U32 R2, RZ, RZ, R10 ;  /* 0x000000ffff027224 */ /* 0x000fe400078e000a */
[----:B------:R-:W-:-:S07]  /*840d0*/  IMAD.MOV.U32 R3, RZ, RZ, R11 ;  /* 0x000000ffff037224 */ /* 0x000fce00078e000b */
[----:B------:R-:W-:Y:S05]  /*840e0*/  CALL.REL.NOINC `($__internal_75_$__cuda_sm20_div_rn_f64_full) ;  /* 0x0000015c00a87944 */ /* 0x000fea0003c00000 */
.L_x_35032:
[----:B------:R-:W-:Y:S05]  /*840f0*/  BSYNC B3 ;  /* 0x0000000000037941 */ /* 0x000fea0003800000 */
.L_x_35031:
        /* <DEDUP_REMOVED lines=82> */
.L_x_35034:
[----:B------:R-:W-:Y:S02]  /*84620*/  FSEL R2, RZ, 3.37028055040000000000e+12, P2 ;  /* 0x54442d18ff027808 */ /* 0x000fe40001000000 */
[----:B------:R-:W-:-:S07]  /*84630*/  FSEL R3, RZ, 2.1426990032196044922, P2 ;  /* 0x400921fbff037808 */ /* 0x000fce0001000000 */
.L_x_35035:
[----:B------:R-:W-:Y:S05]  /*84640*/  BSYNC B0 ;  /* 0x0000000000007941 */ /* 0x000fea0003800000 */
.L_x_35033:
[----:B------:R-:W-:Y:S01]  /*84650*/  DADD R20, |R20|, |R22| ;  /* 0x0000000014147229 */ /* 0x000fe20000000616 */
[----:B------:R-:W-:-:S07]  /*84660*/  LOP3.LUT R23, R3, 0x80000000, R23, 0xb8, !PT ;  /* 0x8000000003177812 */ /* 0x000fce00078eb817 */
[----:B------:R-:W-:-:S06]  /*84670*/  DSETP.GTU.AND P0, PT, |R20|, +INF , PT ;  /* 0x7ff000001400742a */ /* 0x000fcc0003f0c200 */
[----:B------:R-:W-:Y:S02]  /*84680*/  FSEL R2, R20, R2, P0 ;  /* 0x0000000214027208 */ /* 0x000fe40000000000 */
[----:B------:R-:W-:-:S07]  /*84690*/  FSEL R3, R21, R23, P0 ;  /* 0x0000001715037208 */ /* 0x000fce0000000000 */
.L_x_34984:
[----:B------:R-:W-:Y:S05]  /*846a0*/  BSYNC B2 ;  /* 0x0000000000027941 */ /* 0x000fea0003800000 */
.L_x_34968:
        /* <DEDUP_REMOVED lines=77> */
.L_x_35041:
[----:B------:R-:W-:Y:S05]  /*84b80*/  BSYNC B0 ;  /* 0x0000000000007941 */ /* 0x000fea0003800000 */
.L_x_35040:
        /* <DEDUP_REMOVED lines=26> */
.L_x_35043:
[----:B------:R-:W-:Y:S01]  /*84d30*/  DMUL R44, RZ, R16 ;  /* 0x00000010ff2c7228 */ /* 0x000fe20000000000 */
[----:B------:R-:W-:-:S10]  /*84d40*/  IMAD.MOV.U32 R0, RZ, RZ, RZ ;  /* 0x000000ffff007224 */ /* 0x000fd400078e00ff */
.L_x_35044:
[----:B------:R-:W-:Y:S05]  /*84d50*/  BSYNC B2 ;  /* 0x0000000000027941 */ /* 0x000fea0003800000 */
.L_x_35042:
        /* <DEDUP_REMOVED lines=49> */
.L_x_35046:
[----:B------:R-:W-:Y:S01]  /*85070*/  DMUL R2, RZ, R16 ;  /* 0x00000010ff027228 */ /* 0x000fe20000000000 */
[----:B------:R-:W-:-:S10]  /*85080*/  IMAD.MOV.U32 R0, RZ, RZ, RZ ;  /* 0x000000ffff007224 */ /* 0x000fd400078e00ff */
.L_x_35047:
[----:B------:R-:W-:Y:S05]  /*85090*/  BSYNC B2 ;  /* 0x0000000000027941 */ /* 0x000fea0003800000 */
.L_x_35045:
        /* <DEDUP_REMOVED lines=25> */
.L_x_35039:
        /* <DEDUP_REMOVED lines=63> */
.L_x_35049:
[----:B------:R-:W-:Y:S05]  /*85620*/  BSYNC B0 ;  /* 0x0000000000007941 */ /* 0x000fea0003800000 */
.L_x_35048:
        /* <DEDUP_REMOVED lines=26> */
.L_x_35051:
[----:B------:R-:W-:Y:S01]  /*857d0*/  DMUL R18, RZ, R16 ;  /* 0x00000010ff127228 */ /* 0x000fe20000000000 */
[----:B------:R-:W-:-:S10]  /*857e0*/  IMAD.MOV.U32 R0, RZ, RZ, RZ ;  /* 0x000000ffff007224 */ /* 0x000fd400078e00ff */
.L_x_35052:
[----:B------:R-:W-:Y:S05]  /*857f0*/  BSYNC B2 ;  /* 0x0000000000027941 */ /* 0x000fea0003800000 */
.L_x_35050:
        /* <DEDUP_REMOVED lines=49> */
.L_x_35054:
[----:B------:R-:W-:Y:S01]  /*85b10*/  DMUL R2, RZ, R16 ;  /* 0x00000010ff027228 */ /* 0x000fe20000000000 */
[----:B------:R-:W-:-:S10]  /*85b20*/  IMAD.MOV.U32 R0, RZ, RZ, RZ ;  /* 0x000000ffff007224 */ /* 0x000fd400078e00ff */
.L_x_35055:
[----:B------:R-:W-:Y:S05]  /*85b30*/  BSYNC B2 ;  /* 0x0000000000027941 */ /* 0x000fea0003800000 */
.L_x_35053:
        /* <DEDUP_REMOVED lines=39> */
.L_x_35038:
        /* <DEDUP_REMOVED lines=11> */
.L_x_35056:
[----:B------:R-:W-:-:S10]  /*85e60*/  DADD R44, R16, -R16 ;  /* 0x00000000102c7229 */ /* 0x000fd40000000810 */
[----:B------:R-:W-:Y:S02]  /*85e70*/  IMAD.MOV.U32 R46, RZ, RZ, R44 ;  /* 0x000000ffff2e7224 */ /* 0x000fe400078e002c */
[----:B------:R-:W-:Y:S01]  /*85e80*/  IMAD.MOV.U32 R47, RZ, RZ, R45 ;  /* 0x000000ffff2f7224 */ /* 0x000fe200078e002d */
[----:B------:R-:W-:Y:S06]  /*85e90*/  BRA `(.L_x_34967) ;  /* 0x0000000800a07947 */ /* 0x000fec0003800000 */
.L_x_35037:
        /* <DEDUP_REMOVED lines=27> */
.L_x_35058:
[----:B------:R-:W-:Y:S01]  /*86050*/  DMUL R44, RZ, R16 ;  /* 0x00000010ff2c7228 */ /* 0x000fe20000000000 */
[----:B------:R-:W-:-:S10]  /*86060*/  IMAD.MOV.U32 R0, RZ, RZ, RZ ;  /* 0x000000ffff007224 */ /* 0x000fd400078e00ff */
.L_x_35059:
[----:B------:R-:W-:Y:S05]  /*86070*/  BSYNC B2 ;  /* 0x0000000000027941 */ /* 0x000fea0003800000 */
.L_x_35057:
        /* <DEDUP_REMOVED lines=49> */
.L_x_35061:
[----:B------:R-:W-:Y:S01]  /*86390*/  DMUL R46, RZ, R16 ;  /* 0x00000010ff2e7228 */ /* 0x000fe20000000000 */
[----:B------:R-:W-:-:S10]  /*863a0*/  IMAD.MOV.U32 R0, RZ, RZ, RZ ;  /* 0x000000ffff007224 */ /* 0x000fd400078e00ff */
.L_x_35062:
[----:B------:R-:W-:Y:S05]  /*863b0*/  BSYNC B2 ;  /* 0x0000000000027941 */ /* 0x000fea0003800000 */
.L_x_35060:
        /* <DEDUP_REMOVED lines=24> */
.L_x_35036:
        /* <DEDUP_REMOVED lines=59> */
.L_x_35064:
[----:B------:R-:W-:Y:S05]  /*868f0*/  BSYNC B0 ;  /* 0x0000000000007941 */ /* 0x000fea0003800000 */
.L_x_35063:
[----:B------:R-:W-:Y:S02]  /*86900*/  IMAD.MOV.U32 R46, RZ, RZ, R16 ;  /* 0x000000ffff2e7224 */ /* 0x000fe400078e0010 */
[----:B------:R-:W-:-:S07]  /*86910*/  IMAD.MOV.U32 R47, RZ, RZ, R17 ;  /* 0x000000ffff2f7224 */ /* 0x000fce00078e0011 */
.L_x_34967:
[----:B------:R-:W-:Y:S05]  /*86920*/  BSYNC B1 ;  /* 0x0000000000017941 */ /* 0x000fea0003800000 */
.L_x_34966:
        /* <DEDUP_REMOVED lines=124> */
.L_x_35074:
        /* <DEDUP_REMOVED lines=22> */
.L_x_35077:
[----:B------:R-:W-:Y:S05]  /*87250*/  BSYNC B4 ;  /* 0x0000000000047941 */ /* 0x000fea0003800000 */
.L_x_35076:
        /* <DEDUP_REMOVED lines=29> */
.L_x_35075:
[----:B------:R-:W-:Y:S05]  /*87430*/  BSYNC B3 ;  /* 0x0000000000037941 */ /* 0x000fea0003800000 */
.L_x_35073:
        /* <DEDUP_REMOVED lines=21> */
.L_x_35079:
[----:B------:R-:W-:Y:S05]  /*87590*/  BSYNC B3 ;  /* 0x0000000000037941 */ /* 0x000fea0003800000 */
.L_x_35078:
        /* <DEDUP_REMOVED lines=82> */
.L_x_35081:
[----:B------:R-:W-:-:S04]  /*87ac0*/  ISETP.GE.AND P0, PT, R25, RZ, PT ;  /* 0x000000ff1900720c */ /* 0x000fc80003f06270 */
[----:B------:R-:W-:Y:S02]  /*87ad0*/  FSEL R2, RZ, 3.37028055040000000000e+12, P0 ;  /* 0x54442d18ff027808 */ /* 0x000fe40000000000 */
[----:B------:R-:W-:-:S07]  /*87ae0*/  FSEL R3, RZ, 2.1426990032196044922, P0 ;  /* 0x400921fbff037808 */ /* 0x000fce0000000000 */
.L_x_35082:
[----:B------:R-:W-:Y:S05]  /*87af0*/  BSYNC B0 ;  /* 0x0000000000007941 */ /* 0x000fea0003800000 */
.L_x_35080:
[----:B------:R-:W-:Y:S01]  /*87b00*/  DADD R24, |R24|, |R26| ;  /* 0x0000000018187229 */ /* 0x000fe2000000061a */
[----:B------:R-:W-:Y:S01]  /*87b10*/  LOP3.LUT R27, R3, 0x80000000, R27, 0xb8, !PT ;  /* 0x80000000031b7812 */ /* 0x000fe200078eb81b */
[----:B------:R-:W-:-:S06]  /*87b20*/  DMUL R8, R8, 0.5 ;  /* 0x3fe0000008087828 */ /* 0x000fcc0000000000 */
[----:B------:R-:W-:-:S06]  /*87b30*/  DSETP.GTU.AND P0, PT, |R24|, +INF , PT ;  /* 0x7ff000001800742a */ /* 0x000fcc0003f0c200 */
[----:B------:R-:W-:Y:S02]  /*87b40*/  FSEL R2, R24, R2, P0 ;  /* 0x0000000218027208 */ /* 0x000fe40000000000 */
[----:B------:R-:W-:Y:S01]  /*87b50*/  FSEL R3, R25, R27, P0 ;  /* 0x0000001b19037208 */ /* 0x000fe20000000000 */
[----:B------:R-:W-:Y:S06]  /*87b60*/  BRA `(.L_x_35083) ;  /* 0x0000006400247947 */ /* 0x000fec0003800000 */
.L_x_35072:
        /* <DEDUP_REMOVED lines=99> */
.L_x_35086:
[----:B------:R-:W-:Y:S05]  /*881a0*/  BSYNC B0 ;  /* 0x0000000000007941 */ /* 0x000fea0003800000 */
.L_x_35085:
        /* <DEDUP_REMOVED lines=8> */
.L_x_35088:
[----:B------:R-:W-:Y:S05]  /*88230*/  BSYNC B3 ;  /* 0x0000000000037941 */ /* 0x000fea0003800000 */
.L_x_35087:
        /* <DEDUP_REMOVED lines=82> */
.L_x_35090:
[----:B------:R-:W-:-:S04]  /*88760*/  ISETP.GE.AND P0, PT, R25, RZ, PT ;  /* 0x000000ff1900720c */ /* 0x000fc80003f06270 */
[----:B------:R-:W-:Y:S02]  /*88770*/  FSEL R2, RZ, 3.37028055040000000000e+12, P0 ;  /* 0x54442d18ff027808 */ /* 0x000fe40000000000 */
[----:B------:R-:W-:-:S07]  /*88780*/  FSEL R3, RZ, 2.1426990032196044922, P0 ;  /* 0x400921fbff037808 */ /* 0x000fce0000000000 */
.L_x_35091:
[----:B------:R-:W-:Y:S05]  /*88790*/  BSYNC B0 ;  /* 0x0000000000007941 */ /* 0x000fea0003800000 */
.L_x_35089:
[----:B------:R-:W-:Y:S01]  /*887a0*/  DADD R24, |R24|, |R26| ;  /* 0x0000000018187229 */ /* 0x000fe2000000061a */
[----:B------:R-:W-:Y:S01]  /*887b0*/  LOP3.LUT R27, R3, 0x80000000, R27, 0xb8, !PT ;  /* 0x80000000031b7812 */ /* 0x000fe200078eb81b */
[----:B------:R-:W-:-:S06]  /*887c0*/  DMUL R8, R8, 0.5 ;  /* 0x3fe0000008087828 */ /* 0x000fcc0000000000 */
[----:B------:R-:W-:-:S06]  /*887d0*/  DSETP.GTU.AND P0, PT, |R24|, +INF , PT ;  /* 0x7ff000001800742a */ /* 0x000fcc0003f0c200 */
[----:B------:R-:W-:Y:S02]  /*887e0*/  FSEL R2, R24, R2, P0 ;  /* 0x0000000218027208 */ /* 0x000fe40000000000 */
[----:B------:R-:W-:Y:S01]  /*887f0*/  FSEL R3, R25, R27, P0 ;  /* 0x0000001b19037208 */ /* 0x000fe20000000000 */
[----:B------:R-:W-:Y:S06]  /*88800*/  BRA `(.L_x_35083) ;  /* 0x0000005400fc7947 */ /* 0x000fec0003800000 */
.L_x_35084:
        /* <DEDUP_REMOVED lines=29> */
.L_x_35093:
        /* <DEDUP_REMOVED lines=68> */
.L_x_35092:
        /* <DEDUP_REMOVED lines=97> */
.L_x_35095:
        /* <DEDUP_REMOVED lines=22> */
.L_x_35098:
[----:B------:R-:W-:Y:S05]  /*89590*/  BSYNC B4 ;  /* 0x0000000000047941 */ /* 0x000fea0003800000 */
.L_x_35097:
        /* <DEDUP_REMOVED lines=29> */
.L_x_35096:
[----:B------:R-:W-:Y:S05]  /*89770*/  BSYNC B3 ;  /* 0x0000000000037941 */ /* 0x000fea0003800000 */
.L_x_35094:
        /* <DEDUP_REMOVED lines=21> */
.L_x_35100:
[----:B------:R-:W-:Y:S05]  /*898d0*/  BSYNC B3 ;  /* 0x0000000000037941 */ /* 0x000fea0003800000 */
.L_x_35099:
        /* <DEDUP_REMOVED lines=82> */
.L_x_35102:
[----:B------:R-:W-:-:S04]  /*89e00*/  ISETP.GE.AND P0, PT, R25, RZ, PT ;  /* 0x000000ff1900720c */ /* 0x000fc80003f06270 */
[----:B------:R-:W-:Y:S02]  /*89e10*/  FSEL R2, RZ, 3.37028055040000000000e+12, P0 ;  /* 0x54442d18ff027808 */ /* 0x000fe40000000000 */
[----:B------:R-:W-:-:S07]  /*89e20*/  FSEL R3, RZ, 2.1426990032196044922, P0 ;  /* 0x400921fbff037808 */ /* 0x000fce0000000000 */
.L_x_35103:
[----:B------:R-:W-:Y:S05]  /*89e30*/  BSYNC B0 ;  /* 0x0000000000007941 */ /* 0x000fea0003800000 */
.L_x_35101:
[----:B------:R-:W-:Y:S01]  /*89e40*/  DADD R24, |R24|, |R26| ;  /* 0x0000000018187229 */ /* 0x000fe2000000061a */
[----:B------:R-:W-:Y:S01]  /*89e50*/  LOP3.LUT R27, R3, 0x80000000, R27, 0xb8, !PT ;  /* 0x80000000031b7812 */ /* 0x000fe200078eb81b */
[----:B------:R-:W-:-:S06]  /*89e60*/  DMUL R8, R8, 0.5 ;  /* 0x3fe0000008087828 */ /* 0x000fcc0000000000 */
[----:B------:R-:W-:-:S06]  /*89e70*/  DSETP.GTU.AND P0, PT, |R24|, +INF , PT ;  /* 0x7ff000001800742a */ /* 0x000fcc0003f0c200 */
[----:B------:R-:W-:Y:S02]  /*89e80*/  FSEL R2, R24, R2, P0 ;  /* 0x0000000218027208 */ /* 0x000fe40000000000 */
[----:B------:R-:W-:Y:S01]  /*89e90*/  FSEL R3, R25, R27, P0 ;  /* 0x0000001b19037208 */ /* 0x000fe20000000000 */
[----:B------:R-:W-:Y:S06]  /*89ea0*/  BRA `(.L_x_35083) ;  /* 0x0000004000547947 */ /* 0x000fec0003800000 */
.L_x_35071:
        /* <DEDUP_REMOVED lines=135> */
.L_x_35105:
[----:B------:R-:W-:Y:S05]  /*8a720*/  BSYNC B0 ;  /* 0x0000000000007941 */ /* 0x000fea0003800000 */
.L_x_35104:
        /* <DEDUP_REMOVED lines=8> */
.L_x_35107:
[----:B------:R-:W-:Y:S05]  /*8a7b0*/  BSYNC B3 ;  /* 0x0000000000037941 */ /* 0x000fea0003800000 */
.L_x_35106:
        /* <DEDUP_REMOVED lines=82> */
.L_x_35109:
[----:B------:R-:W-:-:S04]  /*8ace0*/  ISETP.GE.AND P0, PT, R25, RZ, PT ;  /* 0x000000ff1900720c */ /* 0x000fc80003f06270 */
[----:B------:R-:W-:Y:S02]  /*8acf0*/  FSEL R2, RZ, 3.37028055040000000000e+12, P0 ;  /* 0x54442d18ff027808 */ /* 0x000fe40000000000 */
[----:B------:R-:W-:-:S07]  /*8ad00*/  FSEL R3, RZ, 2.1426990032196044922, P0 ;  /* 0x400921fbff037808 */ /* 0x000fce0000000000 */
.L_x_35110:
[----:B------:R-:W-:Y:S05]  /*8ad10*/  BSYNC B0 ;  /* 0x0000000000007941 */ /* 0x000fea0003800000 */
.L_x_35108:
[----:B------:R-:W-:Y:S01]  /*8ad20*/  DADD R24, |R24|, |R26| ;  /* 0x0000000018187229 */ /* 0x000fe2000000061a */
[----:B------:R-:W-:-:S07]  /*8ad30*/  LOP3.LUT R27, R3, 0x80000000, R27, 0xb8, !PT ;  /* 0x80000000031b7812 */ /* 0x000fce00078eb81b */
[----:B------:R-:W-:-:S06]  /*8ad40*/  DSETP.GTU.AND P0, PT, |R24|, +INF , PT ;  /* 0x7ff000001800742a */ /* 0x000fcc0003f0c200 */
[----:B------:R-:W-:Y:S02]  /*8ad50*/  FSEL R2, R24, R2, P0 ;  /* 0x0000000218027208 */ /* 0x000fe40000000000 */
[----:B------:R-:W-:Y:S01]  /*8ad60*/  FSEL R3, R25, R27, P0 ;  /* 0x0000001b19037208 */ /* 0x000fe20000000000 */
[----:B------:R-:W-:Y:S06]  /*8ad70*/  BRA `(.L_x_35083) ;  /* 0x0000003000a07947 */ /* 0x000fec0003800000 */
.L_x_35070:
        /* <DEDUP_REMOVED lines=90> */
.L_x_35113:
        /* <DEDUP_REMOVED lines=22> */
.L_x_35116:
[----:B------:R-:W-:Y:S05]  /*8b480*/  BSYNC B4 ;  /* 0x0000000000047941 */ /* 0x000fea0003800000 */
.L_x_35115:
        /* <DEDUP_REMOVED lines=29> */
.L_x_35114:
[----:B------:R-:W-:Y:S05]  /*8b660*/  BSYNC B3 ;  /* 0x0000000000037941 */ /* 0x000fea0003800000 */
.L_x_35112:
        /* <DEDUP_REMOVED lines=83> */
.L_x_35111:
        /* <DEDUP_REMOVED lines=85> */
.L_x_35069:
        /* <DEDUP_REMOVED lines=23> */
.L_x_35118:
[----:B------:R-:W-:Y:S05]  /*8c260*/  BSYNC B3 ;  /* 0x0000000000037941 */ /* 0x000fea0003800000 */
.L_x_35117:
        /* <DEDUP_REMOVED lines=26> */
.L_x_35120:
[----:B------:R-:W-:Y:S05]  /*8c410*/  BSYNC B3 ;  /* 0x0000000000037941 */ /* 0x000fea0003800000 */
.L_x_35119:
        /* <DEDUP_REMOVED lines=136> */
.L_x_35122:
[----:B------:R-:W-:Y:S05]  /*8cca0*/  BSYNC B0 ;  /* 0x0000000000007941 */ /* 0x000fea0003800000 */
.L_x_35121:
        /* <DEDUP_REMOVED lines=8> */
.L_x_35124:
[----:B------:R-:W-:Y:S05]  /*8cd30*/  BSYNC B3 ;  /* 0x0000000000037941 */ /* 0x000fea0003800000 */
.L_x_35123:
        /* <DEDUP_REMOVED lines=82> */
.L_x_35126:
[----:B------:R-:W-:-:S04]  /*8d260*/  ISETP.GE.AND P0, PT, R25, RZ, PT ;  /* 0x000000ff1900720c */ /* 0x000fc80003f06270 */
[----:B------:R-:W-:Y:S02]  /*8d270*/  FSEL R2, RZ, 3.37028055040000000000e+12, P0 ;  /* 0x54442d18ff027808 */ /* 0x000fe40000000000 */
[----:B------:R-:W-:-:S07]  /*8d280*/  FSEL R3, RZ, 2.1426990032196044922, P0 ;  /* 0x400921fbff037808 */ /* 0x000fce0000000000 */
.L_x_35127:
[----:B------:R-:W-:Y:S05]  /*8d290*/  BSYNC B0 ;  /* 0x0000000000007941 */ /* 0x000fea0003800000 */
.L_x_35125:
[----:B------:R-:W-:Y:S01]  /*8d2a0*/  DADD R24, |R24|, |R26| ;  /* 0x0000000018187229 */ /* 0x000fe2000000061a */
[----:B------:R-:W-:Y:S01]  /*8d2b0*/  LOP3.LUT R27, R3, 0x80000000, R27, 0xb8, !PT ;  /* 0x80000000031b7812 */ /* 0x000fe200078eb81b */
[----:B------:R-:W-:-:S06]  /*8d2c0*/  DADD R8, R8, 1 ;  /* 0x3ff0000008087429 */ /* 0x000fcc0000000000 */
[----:B------:R-:W-:-:S06]  /*8d2d0*/  DSETP.GTU.AND P0, PT, |R24|, +INF , PT ;  /* 0x7ff000001800742a */ /* 0x000fcc0003f0c200 */
[----:B------:R-:W-:Y:S02]  /*8d2e0*/  FSEL R2, R24, R2, P0 ;  /* 0x0000000218027208 */ /* 0x000fe40000000000 */
[----:B------:R-:W-:Y:S01]  /*8d2f0*/  FSEL R3, R25, R27, P0 ;  /* 0x0000001b19037208 */ /* 0x000fe20000000000 */
[----:B------:R-:W-:Y:S06]  /*8d300*/  BRA `(.L_x_35083) ;  /* 0x0000000c003c7947 */ /* 0x000fec0003800000 */
.L_x_35068:
        /* <DEDUP_REMOVED lines=108> */
.L_x_35129:
[----:B------:R-:W-:Y:S05]  /*8d9d0*/  BSYNC B0 ;  /* 0x0000000000007941 */ /* 0x000fea0003800000 */
.L_x_35128:
[----:B------:R-:W-:Y:S04]  /*8d9e0*/  BSSY B3, `(.L_x_35130) ;  /* 0x0000007000037945 */ /* 0x000fe80003800000 */
[----:B------:R-:W-:Y:S05]  /*8d9f0*/  @P4 BRA P5, `(.L_x_35131) ;  /* 0x0000000000144947 */ /* 0x000fea0002800000 */
[----:B------:R-:W-:Y:S01]  /*8da00*/  IMAD.MOV.U32 R0, RZ, RZ, R4 ;  /* 0x000000ffff007224 */ /* 0x000fe200078e0004 */
[----:B------:R-:W-:Y:S01]  /*8da10*/  MOV R4, 0x8da50 ;  /* 0x0008da5000047802 */ /* 0x000fe20000000f00 */
[----:B------:R-:W-:Y:S02]  /*8da20*/  IMAD.MOV.U32 R2, RZ, RZ, R10 ;  /* 0x000000ffff027224 */ /* 0x000fe400078e000a */
[----:B------:R-:W-:-:S07]  /*8da30*/  IMAD.MOV.U32 R3, RZ, RZ, R11 ;  /* 0x000000ffff037224 */ /* 0x000fce00078e000b */
[----:B------:R-:W-:Y:S05]  /*8da40*/  CALL.REL.NOINC `($__internal_75_$__cuda_sm20_div_rn_f64_full) ;  /* 0x000000c400507944 */ /* 0x000fea0003c00000 */
.L_x_35131:
[----:B------:R-:W-:Y:S05]  /*8da50*/  BSYNC B3 ;  /* 0x0000000000037941 */ /* 0x000fea0003800000 */
.L_x_35130:
        /* <DEDUP_REMOVED lines=82> */
.L_x_35133:
[----:B------:R-:W-:Y:S02]  /*8df80*/  FSEL R2, RZ, 3.37028055040000000000e+12, P2 ;  /* 0x54442d18ff027808 */ /* 0x000fe40001000000 */
[----:B------:R-:W-:-:S07]  /*8df90*/  FSEL R3, RZ, 2.1426990032196044922, P2 ;  /* 0x400921fbff037808 */ /* 0x000fce0001000000 */
.L_x_35134:
[----:B------:R-:W-:Y:S05]  /*8dfa0*/  BSYNC B0 ;  /* 0x0000000000007941 */ /* 0x000fea0003800000 */
.L_x_35132:
[----:B------:R-:W-:Y:S01]  /*8dfb0*/  DADD R24, |R24|, |R26| ;  /* 0x0000000018187229 */ /* 0x000fe2000000061a */
[----:B------:R-:W-:-:S07]  /*8dfc0*/  LOP3.LUT R27, R3, 0x80000000, R27, 0xb8, !PT ;  /* 0x80000000031b7812 */ /* 0x000fce00078eb81b */
[----:B------:R-:W-:-:S06]  /*8dfd0*/  DSETP.GTU.AND P0, PT, |R24|, +INF , PT ;  /* 0x7ff000001800742a */ /* 0x000fcc0003f0c200 */
[----:B------:R-:W-:Y:S02]  /*8dfe0*/  FSEL R2, R24, R2, P0 ;  /* 0x0000000218027208 */ /* 0x000fe40000000000 */
[----:B------:R-:W-:-:S07]  /*8dff0*/  FSEL R3, R25, R27, P0 ;  /* 0x0000001b19037208 */ /* 0x000fce0000000000 */
.L_x_35083:
[----:B------:R-:W-:Y:S05]  /*8e000*/  BSYNC B2 ;  /* 0x0000000000027941 */ /* 0x000fea0003800000 */
.L_x_35067:
        /* <DEDUP_REMOVED lines=77> */
.L_x_35140:
[----:B------:R-:W-:Y:S05]  /*8e4e0*/  BSYNC B0 ;  /* 0x0000000000007941 */ /* 0x000fea0003800000 */
.L_x_35139:
        /* <DEDUP_REMOVED lines=26> */
.L_x_35142:
[----:B------:R-:W-:Y:S01]  /*8e690*/  DMUL R16, RZ, R20 ;  /* 0x00000014ff107228 */ /* 0x000fe20000000000 */
[----:B------:R-:W-:-:S10]  /*8e6a0*/  IMAD.MOV.U32 R2, RZ, RZ, RZ ;  /* 0x000000ffff027224 */ /* 0x000fd400078e00ff */
.L_x_35143:
[----:B------:R-:W-:Y:S05]  /*8e6b0*/  BSYNC B2 ;  /* 0x0000000000027941 */ /* 0x000fea0003800000 */
.L_x_35141:
        /* <DEDUP_REMOVED lines=49> */
.L_x_35145:
[----:B------:R-:W-:Y:S01]  /*8e9d0*/  DMUL R2, RZ, R20 ;  /* 0x00000014ff027228 */ /* 0x000fe20000000000 */
[----:B------:R-:W-:-:S10]  /*8e9e0*/  IMAD.MOV.U32 R0, RZ, RZ, RZ ;  /* 0x000000ffff007224 */ /* 0x000fd400078e00ff */
.L_x_35146:
[----:B------:R-:W-:Y:S05]  /*8e9f0*/  BSYNC B2 ;  /* 0x0000000000027941 */ /* 0x000fea0003800000 */
.L_x_35144:
        /* <DEDUP_REMOVED lines=25> */
.L_x_35138:
        /* <DEDUP_REMOVED lines=63> */
.L_x_35148:
[----:B------:R-:W-:Y:S05]  /*8ef80*/  BSYNC B0 ;  /* 0x0000000000007941 */ /* 0x000fea0003800000 */
.L_x_35147:
        /* <DEDUP_REMOVED lines=26> */
.L_x_35150:
[----:B------:R-:W-:Y:S01]  /*8f130*/  DMUL R16, RZ, R20 ;  /* 0x00000014ff107228 */ /* 0x000fe20000000000 */
[----:B------:R-:W-:-:S10]  /*8f140*/  IMAD.MOV.U32 R2, RZ, RZ, RZ ;  /* 0x000000ffff027224 */ /* 0x000fd400078e00ff */
.L_x_35151:
[----:B------:R-:W-:Y:S05]  /*8f150*/  BSYNC B2 ;  /* 0x0000000000027941 */ /* 0x000fea0003800000 */
.L_x_35149:
        /* <DEDUP_REMOVED lines=49> */
.L_x_35153:
[----:B------:R-:W-:Y:S01]  /*8f470*/  DMUL R2, RZ, R20 ;  /* 0x00000014ff027228 */ /* 0x000fe20000000000 */
[----:B------:R-:W-:-:S10]  /*8f480*/  IMAD.MOV.U32 R0, RZ, RZ, RZ ;  /* 0x000000ffff007224 */ /* 0x000fd400078e00ff */
.L_x_35154:
[----:B------:R-:W-:Y:S05]  /*8f490*/  BSYNC B2 ;  /* 0x0000000000027941 */ /* 0x000fea0003800000 */
.L_x_35152:
        /* <DEDUP_REMOVED lines=39> */
.L_x_35137:
        /* <DEDUP_REMOVED lines=11> */
.L_x_35155:
[----:B------:R-:W-:-:S10]  /*8f7c0*/  DADD R16, R20, -R20 ;  /* 0x0000000014107229 */ /* 0x000fd40000000814 */
[----:B------:R-:W-:Y:S02]  /*8f7d0*/  IMAD.MOV.U32 R18, RZ, RZ, R16 ;  /* 0x000000ffff127224 */ /* 0x000fe400078e0010 */
[----:B------:R-:W-:Y:S01]  /*8f7e0*/  IMAD.MOV.U32 R19, RZ, RZ, R17 ;  /* 0x000000ffff137224 */ /* 0x000fe200078e0011 */
[----:B------:R-:W-:Y:S06]  /*8f7f0*/  BRA `(.L_x_35066) ;  /* 0x00000008009c7947 */ /* 0x000fec0003800000 */
.L_x_35136:
        /* <DEDUP_REMOVED lines=26> */
.L_x_35157:
[----:B------:R-:W-:Y:S01]  /*8f9a0*/  DMUL R2, RZ, R20 ;  /* 0x00000014ff027228 */ /* 0x000fe20000000000 */
[----:B------:R-:W-:-:S10]  /*8f9b0*/  IMAD.MOV.U32 R5, RZ, RZ, RZ ;  /* 0x000000ffff057224 */ /* 0x000fd400078e00ff */
.L_x_35158:
[----:B------:R-:W-:Y:S05]  /*8f9c0*/  BSYNC B2 ;  /* 0x0000000000027941 */ /* 0x000fea0003800000 */
.L_x_35156:
        /* <DEDUP_REMOVED lines=49> */
.L_x_35160:
[----:B------:R-:W-:Y:S01]  /*8fce0*/  DMUL R18, RZ, R20 ;  /* 0x00000014ff127228 */ /* 0x000fe20000000000 */
[----:B------:R-:W-:-:S10]  /*8fcf0*/  IMAD.MOV.U32 R0, RZ, RZ, RZ ;  /* 0x000000ffff007224 */ /* 0x000fd400078e00ff */
.L_x_35161:
[----:B------:R-:W-:Y:S05]  /*8fd00*/  BSYNC B2 ;  /* 0x0000000000027941 */ /* 0x000fea0003800000 */
.L_x_35159:
        /* <DEDUP_REMOVED lines=24> */
.L_x_35135:
        /* <DEDUP_REMOVED lines=59> */
.L_x_35163:
[----:B------:R-:W-:Y:S05]  /*90240*/  BSYNC B0 ;  /* 0x0000000000007941 */ /* 0x000fea0003800000 */
.L_x_35162:
[----:B------:R-:W-:Y:S02]  /*90250*/  IMAD.MOV.U32 R18, RZ, RZ, R20 ;  /* 0x000000ffff127224 */ /* 0x000fe400078e0014 */
[----:B------:R-:W-:-:S07]  /*90260*/  IMAD.MOV.U32 R19, RZ, RZ, R21 ;  /* 0x000000ffff137224 */ /* 0x000fce00078e0015 */
.L_x_35066:
[----:B------:R-:W-:Y:S05]  /*90270*/  BSYNC B1 ;  /* 0x0000000000017941 */ /* 0x000fea0003800000 */
.L_x_35065:
        /* <DEDUP_REMOVED lines=122> */
.L_x_35173:
        /* <DEDUP_REMOVED lines=22> */
.L_x_35176:
[----:B------:R-:W-:Y:S05]  /*90b80*/  BSYNC B4 ;  /* 0x0000000000047941 */ /* 0x000fea0003800000 */
.L_x_35175:
        /* <DEDUP_REMOVED lines=29> */
.L_x_35174:
[----:B------:R-:W-:Y:S05]  /*90d60*/  BSYNC B3 ;  /* 0x0000000000037941 */ /* 0x000fea0003800000 */
.L_x_35172:
        /* <DEDUP_REMOVED lines=21> */
.L_x_35178:
[----:B------:R-:W-:Y:S05]  /*90ec0*/  BSYNC B3 ;  /* 0x0000000000037941 */ /* 0x000fea0003800000 */
.L_x_35177:
        /* <DEDUP_REMOVED lines=82> */
.L_x_35180:
[----:B------:R-:W-:-:S04]  /*913f0*/  ISETP.GE.AND P0, PT, R29, RZ, PT ;  /* 0x000000ff1d00720c */ /* 0x000fc80003f06270 */
[----:B------:R-:W-:Y:S02]  /*91400*/  FSEL R2, RZ, 3.37028055040000000000e+12, P0 ;  /* 0x54442d18ff027808 */ /* 0x000fe40000000000 */
[----:B------:R-:W-:-:S07]  /*91410*/  FSEL R3, RZ, 2.1426990032196044922, P0 ;  /* 0x400921fbff037808 */ /* 0x000fce0000000000 */
.L_x_35181:
[----:B------:R-:W-:Y:S05]  /*91420*/  BSYNC B0 ;  /* 0x0000000000007941 */ /* 0x000fea0003800000 */
.L_x_35179:
[----:B------:R-:W-:Y:S01]  /*91430*/  DADD R28, |R28|, |R30| ;  /* 0x000000001c1c7229 */ /* 0x000fe2000000061e */
[----:B------:R-:W-:Y:S01]  /*91440*/  LOP3.LUT R31, R3, 0x80000000, R31, 0xb8, !PT ;  /* 0x80000000031f7812 */ /* 0x000fe200078eb81f */
[----:B------:R-:W-:-:S06]  /*91450*/  DMUL R8, R8, 0.5 ;  /* 0x3fe0000008087828 */ /* 0x000fcc0000000000 */
[----:B------:R-:W-:-:S06]  /*91460*/  DSETP.GTU.AND P0, PT, |R28|, +INF , PT ;  /* 0x7ff000001c00742a */ /* 0x000fcc0003f0c200 */
[----:B------:R-:W-:Y:S02]  /*91470*/  FSEL R2, R28, R2, P0 ;  /* 0x000000021c027208 */ /* 0x000fe40000000000 */
[----:B------:R-:W-:Y:S01]  /*91480*/  FSEL R3, R29, R31, P0 ;  /* 0x0000001f1d037208 */ /* 0x000fe20000000000 */
[----:B------:R-:W-:Y:S06]  /*91490*/  BRA `(.L_x_35182) ;  /* 0x0000006400247947 */ /* 0x000fec0003800000 */
.L_x_35171:
        /* <DEDUP_REMOVED lines=99> */
.L_x_35185:
[----:B------:R-:W-:Y:S05]  /*91ad0*/  BSYNC B0 ;  /* 0x0000000000007941 */ /* 0x000fea0003800000 */
.L_x_35184:
        /* <DEDUP_REMOVED lines=8> */
.L_x_35187:
[----:B------:R-:W-:Y:S05]  /*91b60*/  BSYNC B3 ;  /* 0x0000000000037941 */ /* 0x000fea0003800000 */
.L_x_35186:
        /* <DEDUP_REMOVED lines=82> */
.L_x_35189:
[----:B------:R-:W-:-:S04]  /*92090*/  ISETP.GE.AND P0, PT, R29, RZ, PT ;  /* 0x000000ff1d00720c */ /* 0x000fc80003f06270 */
[----:B------:R-:W-:Y:S02]  /*920a0*/  FSEL R2, RZ, 3.37028055040000000000e+12, P0 ;  /* 0x54442d18ff027808 */ /* 0x000fe40000000000 */
[----:B------:R-:W-:-:S07]  /*920b0*/  FSEL R3, RZ, 2.1426990032196044922, P0 ;  /* 0x400921fbff037808 */ /* 0x000fce0000000000 */
.L_x_35190:
[----:B------:R-:W-:Y:S05]  /*920c0*/  BSYNC B0 ;  /* 0x0000000000007941 */ /* 0x000fea0003800000 */
.L_x_35188:
[----:B------:R-:W-:Y:S01]  /*920d0*/  DADD R28, |R28|, |R30| ;  /* 0x000000001c1c7229 */ /* 0x000fe2000000061e */
[----:B------:R-:W-:Y:S01]  /*920e0*/  LOP3.LUT R31, R3, 0x80000000, R31, 0xb8, !PT ;  /* 0x80000000031f7812 */ /* 0x000fe200078eb81f */
[----:B------:R-:W-:-:S06]  /*920f0*/  DMUL R8, R8, 0.5 ;  /* 0x3fe0000008087828 */ /* 0x000fcc0000000000 */
[----:B------:R-:W-:-:S06]  /*92100*/  DSETP.GTU.AND P0, PT, |R28|, +INF , PT ;  /* 0x7ff000001c00742a */ /* 0x000fcc0003f0c200 */
[----:B------:R-:W-:Y:S02]  /*92110*/  FSEL R2, R28, R2, P0 ;  /* 0x000000021c027208 */ /* 0x000fe40000000000 */
[----:B------:R-:W-:Y:S01]  /*92120*/  FSEL R3, R29, R31, P0 ;  /* 0x0000001f1d037208 */ /* 0x000fe20000000000 */
[----:B------:R-:W-:Y:S06]  /*92130*/  BRA `(.L_x_35182) ;  /* 0x0000005400fc7947 */ /* 0x000fec0003800000 */
.L_x_35183:
        /* <DEDUP_REMOVED lines=29> */
.L_x_35192:
        /* <DEDUP_REMOVED lines=68> */
.L_x_35191:
        /* <DEDUP_REMOVED lines=97> */
.L_x_35194:
        /* <DEDUP_REMOVED lines=22> */
.L_x_35197:
[----:B------:R-:W-:Y:S05]  /*92ec0*/  BSYNC B4 ;  /* 0x0000000000047941 */ /* 0x000fea0003800000 */
.L_x_35196:
        /* <DEDUP_REMOVED lines=29> */
.L_x_35195:
[----:B------:R-:W-:Y:S05]  /*930a0*/  BSYNC B3 ;  /* 0x0000000000037941 */ /* 0x000fea0003800000 */
.L_x_35193:
        /* <DEDUP_REMOVED lines=21> */
.L_x_35199:
[----:B------:R-:W-:Y:S05]  /*93200*/  BSYNC B3 ;  /* 0x0000000000037941 */ /* 0x000fea0003800000 */
.L_x_35198:
        /* <DEDUP_REMOVED lines=82> */
.L_x_35201:
[----:B------:R-:W-:-:S04]  /*93730*/  ISETP.GE.AND P0, PT, R29, RZ, PT ;  /* 0x000000ff1d00720c */ /* 0x000fc80003f06270 */
[----:B------:R-:W-:Y:S02]  /*93740*/  FSEL R2, RZ, 3.37028055040000000000e+12, P0 ;  /* 0x54442d18ff027808 */ /* 0x000fe40000000000 */
[----:B------:R-:W-:-:S07]  /*93750*/  FSEL R3, RZ, 2.1426990032196044922, P0 ;  /* 0x400921fbff037808 */ /* 0x000fce0000000000 */
.L_x_35202:
[----:B------:R-:W-:Y:S05]  /*93760*/  BSYNC B0 ;  /* 0x0000000000007941 */ /* 0x000fea0003800000 */
.L_x_35200:
[----:B------:R-:W-:Y:S01]  /*93770*/  DADD R28, |R28|, |R30| ;  /* 0x000000001c1c7229 */ /* 0x000fe2000000061e */
[----:B------:R-:W-:Y:S01]  /*93780*/  LOP3.LUT R31, R3, 0x80000000, R31, 0xb8, !PT ;  /* 0x80000000031f7812 */ /* 0x000fe200078eb81f */
[----:B------:R-:W-:-:S06]  /*93790*/  DMUL R8, R8, 0.5 ;  /* 0x3fe0000008087828 */ /* 0x000fcc0000000000 */
[----:B------:R-:W-:-:S06]  /*937a0*/  DSETP.GTU.AND P0, PT, |R28|, +INF , PT ;  /* 0x7ff000001c00742a */ /* 0x000fcc0003f0c200 */
[----:B------:R-:W-:Y:S02]  /*937b0*/  FSEL R2, R28, R2, P0 ;  /* 0x000000021c027208 */ /* 0x000fe40000000000 */
[----:B------:R-:W-:Y:S01]  /*937c0*/  FSEL R3, R29, R31, P0 ;  /* 0x0000001f1d037208 */ /* 0x000fe20000000000 */
[----:B------:R-:W-:Y:S06]  /*937d0*/  BRA `(.L_x_35182) ;  /* 0x0000004000547947 */ /* 0x000fec0003800000 */
.L_x_35170:
        /* <DEDUP_REMOVED lines=135> */
.L_x_35204:
[----:B------:R-:W-:Y:S05]  /*94050*/  BSYNC B0 ;  /* 0x0000000000007941 */ /* 0x000fea0003800000 */
.L_x_35203:
        /* <DEDUP_REMOVED lines=8> */
.L_x_35206:
[----:B------:R-:W-:Y:S05]  /*940e0*/  BSYNC B3 ;  /* 0x0000000000037941 */ /* 0x000fea0003800000 */
.L_x_35205:
        /* <DEDUP_REMOVED lines=82> */
.L_x_35208:
[----:B------:R-:W-:-:S04]  /*94610*/  ISETP.GE.AND P0, PT, R29, RZ, PT ;  /* 0x000000ff1d00720c */ /* 0x000fc80003f06270 */
[----:B------:R-:W-:Y:S02]  /*94620*/  FSEL R2, RZ, 3.37028055040000000000e+12, P0 ;  /* 0x54442d18ff027808 */ /* 0x000fe40000000000 */
[----:B------:R-:W-:-:S07]  /*94630*/  FSEL R3, RZ, 2.1426990032196044922, P0 ;  /* 0x400921fbff037808 */ /* 0x000fce0000000000 */
.L_x_35209:
[----:B------:R-:W-:Y:S05]  /*94640*/  BSYNC B0 ;  /* 0x0000000000007941 */ /* 0x000fea0003800000 */
.L_x_35207:
[----:B------:R-:W-:Y:S01]  /*94650*/  DADD R28, |R28|, |R30| ;  /* 0x000000001c1c7229 */ /* 0x000fe2000000061e */
[----:B------:R-:W-:-:S07]  /*94660*/  LOP3.LUT R31, R3, 0x80000000, R31, 0xb8, !PT ;  /* 0x80000000031f7812 */ /* 0x000fce00078eb81f */
[----:B------:R-:W-:-:S06]  /*94670*/  DSETP.GTU.AND P0, PT, |R28|, +INF , PT ;  /* 0x7ff000001c00742a */ /* 0x000fcc0003f0c200 */
[----:B------:R-:W-:Y:S02]  /*94680*/  FSEL R2, R28, R2, P0 ;  /* 0x000000021c027208 */ /* 0x000fe40000000000 */
[----:B------:R-:W-:Y:S01]  /*94690*/  FSEL R3, R29, R31, P0 ;  /* 0x0000001f1d037208 */ /* 0x000fe20000000000 */
[----:B------:R-:W-:Y:S06]  /*946a0*/  BRA `(.L_x_35182) ;  /* 0x0000003000a07947 */ /* 0x000fec0003800000 */
.L_x_35169:
        /* <DEDUP_REMOVED lines=90> */
.L_x_35212:
        /* <DEDUP_REMOVED lines=22> */
.L_x_35215:
[----:B------:R-:W-:Y:S05]  /*94db0*/  BSYNC B4 ;  /* 0x0000000000047941 */ /* 0x000fea0003800000 */
.L_x_35214:
        /* <DEDUP_REMOVED lines=29> */
.L_x_35213:
[----:B------:R-:W-:Y:S05]  /*94f90*/  BSYNC B3 ;  /* 0x0000000000037941 */ /* 0x000fea0003800000 */
.L_x_35211:
        /* <DEDUP_REMOVED lines=83> */
.L_x_35210:
        /* <DEDUP_REMOVED lines=85> */
.L_x_35168:
        /* <DEDUP_REMOVED lines=23> */
.L_x_35217:
[----:B------:R-:W-:Y:S05]  /*95b90*/  BSYNC B3 ;  /* 0x0000000000037941 */ /* 0x000fea0003800000 */
.L_x_35216:
        /* <DEDUP_REMOVED lines=26> */
.L_x_35219:
[----:B------:R-:W-:Y:S05]  /*95d40*/  BSYNC B3 ;  /* 0x0000000000037941 */ /* 0x000fea0003800000 */
.L_x_35218:
        /* <DEDUP_REMOVED lines=136> */
.L_x_35221:
[----:B------:R-:W-:Y:S05]  /*965d0*/  BSYNC B0 ;  /* 0x0000000000007941 */ /* 0x000fea0003800000 */
.L_x_35220:
        /* <DEDUP_REMOVED lines=8> */
.L_x_35223:
[----:B------:R-:W-:Y:S05]  /*96660*/  BSYNC B3 ;  /* 0x0000000000037941 */ /* 0x000fea0003800000 */
.L_x_35222:
        /* <DEDUP_REMOVED lines=82> */
.L_x_35225:
[----:B------:R-:W-:-:S04]  /*96b90*/  ISETP.GE.AND P0, PT, R29, RZ, PT ;  /* 0x000000ff1d00720c */ /* 0x000fc80003f06270 */
[----:B------:R-:W-:Y:S02]  /*96ba0*/  FSEL R2, RZ, 3.37028055040000000000e+12, P0 ;  /* 0x54442d18ff027808 */ /* 0x000fe40000000000 */
[----:B------:R-:W-:-:S07]  /*96bb0*/  FSEL R3, RZ, 2.1426990032196044922, P0 ;  /* 0x400921fbff037808 */ /* 0x000fce0000000000 */
.L_x_35226:
[----:B------:R-:W-:Y:S05]  /*96bc0*/  BSYNC B0 ;  /* 0x0000000000007941 */ /* 0x000fea0003800000 */
.L_x_35224:
[----:B------:R-:W-:Y:S01]  /*96bd0*/  DADD R28, |R28|, |R30| ;  /* 0x000000001c1c7229 */ /* 0x000fe2000000061e */
[----:B------:R-:W-:Y:S01]  /*96be0*/  LOP3.LUT R31, R3, 0x80000000, R31, 0xb8, !PT ;  /* 0x80000000031f7812 */ /* 0x000fe200078eb81f */
[----:B------:R-:W-:-:S06]  /*96bf0*/  DADD R8, R8, 1 ;  /* 0x3ff0000008087429 */ /* 0x000fcc0000000000 */
[----:B------:R-:W-:-:S06]  /*96c00*/  DSETP.GTU.AND P0, PT, |R28|, +INF , PT ;  /* 0x7ff000001c00742a */ /* 0x000fcc0003f0c200 */
[----:B------:R-:W-:Y:S02]  /*96c10*/  FSEL R2, R28, R2, P0 ;  /* 0x000000021c027208 */ /* 0x000fe40000000000 */
[----:B------:R-:W-:Y:S01]  /*96c20*/  FSEL R3, R29, R31, P0 ;  /* 0x0000001f1d037208 */ /* 0x000fe20000000000 */
[----:B------:R-:W-:Y:S06]  /*96c30*/  BRA `(.L_x_35182) ;  /* 0x0000000c003c7947 */ /* 0x000fec0003800000 */
.L_x_35167:
        /* <DEDUP_REMOVED lines=108> */
.L_x_35228:
[----:B------:R-:W-:Y:S05]  /*97300*/  BSYNC B0 ;  /* 0x0000000000007941 */ /* 0x000fea0003800000 */
.L_x_35227:
[----:B------:R-:W-:Y:S04]  /*97310*/  BSSY B3, `(.L_x_35229) ;  /* 0x0000007000037945 */ /* 0x000fe80003800000 */
[----:B------:R-:W-:Y:S05]  /*97320*/  @P4 BRA P5, `(.L_x_35230) ;  /* 0x0000000000144947 */ /* 0x000fea0002800000 */
[----:B------:R-:W-:Y:S01]  /*97330*/  IMAD.MOV.U32 R0, RZ, RZ, R4 ;  /* 0x000000ffff007224 */ /* 0x000fe200078e0004 */
[----:B------:R-:W-:Y:S01]  /*97340*/  MOV R4, 0x97380 ;  /* 0x0009738000047802 */ /* 0x000fe20000000f00 */
[----:B------:R-:W-:Y:S02]  /*97350*/  IMAD.MOV.U32 R2, RZ, RZ, R10 ;  /* 0x000000ffff027224 */ /* 0x000fe400078e000a */
[----:B------:R-:W-:-:S07]  /*97360*/  IMAD.MOV.U32 R3, RZ, RZ, R11 ;  /* 0x000000ffff037224 */ /* 0x000fce00078e000b */
[----:B------:R-:W-:Y:S05]  /*97370*/  CALL.REL.NOINC `($__internal_75_$__cuda_sm20_div_rn_f64_full) ;  /* 0x0000002c00047944 */ /* 0x000fea0003c00000 */
.L_x_35230:
[----:B------:R-:W-:Y:S05]  /*97380*/  BSYNC B3 ;  /* 0x0000000000037941 */ /* 0x000fea0003800000 */
.L_x_35229:
        /* <DEDUP_REMOVED lines=82> */
.L_x_35232:
[----:B------:R-:W-:Y:S02]  /*978b0*/  FSEL R2, RZ, 3.37028055040000000000e+12, P2 ;  /* 0x54442d18ff027808 */ /* 0x000fe40001000000 */
[----:B------:R-:W-:-:S07]  /*978c0*/  FSEL R3, RZ, 2.1426990032196044922, P2 ;  /* 0x400921fbff037808 */ /* 0x000fce0001000000 */
.L_x_35233:
[----:B------:R-:W-:Y:S05]  /*978d0*/  BSYNC B0 ;  /* 0x0000000000007941 */ /* 0x000fea0003800000 */
.L_x_35231:
[----:B------:R-:W-:Y:S01]  /*978e0*/  DADD R28, |R28|, |R30| ;  /* 0x000000001c1c7229 */ /* 0x000fe2000000061e */
[----:B------:R-:W-:-:S07]  /*978f0*/  LOP3.LUT R31, R3, 0x80000000, R31, 0xb8, !PT ;  /* 0x80000000031f7812 */ /* 0x000fce00078eb81f */
[----:B------:R-:W-:-:S06]  /*97900*/  DSETP.GTU.AND P0, PT, |R28|, +INF , PT ;  /* 0x7ff000001c00742a */ /* 0x000fcc0003f0c200 */
[----:B------:R-:W-:Y:S02]  /*97910*/  FSEL R2, R28, R2, P0 ;  /* 0x000000021c027208 */ /* 0x000fe40000000000 */
[----:B------:R-:W-:-:S07]  /*97920*/  FSEL R3, R29, R31, P0 ;  /* 0x0000001f1d037208 */ /* 0x000fce0000000000 */
.L_x_35182:
[----:B------:R-:W-:Y:S05]  /*97930*/  BSYNC B2 ;  /* 0x0000000000027941 */ /* 0x000fea0003800000 */
.L_x_35166:
        /* <DEDUP_REMOVED lines=77> */
.L_x_35239:
[----:B------:R-:W-:Y:S05]  /*97e10*/  BSYNC B0 ;  /* 0x0000000000007941 */ /* 0x000fea0003800000 */
.L_x_35238:
        /* <DEDUP_REMOVED lines=26> */
.L_x_35241:
[----:B------:R-:W-:Y:S01]  /*97fc0*/  DMUL R20, RZ, R24 ;  /* 0x00000018ff147228 */ /* 0x000fe20000000000 */
[----:B------:R-:W-:-:S10]  /*97fd0*/  IMAD.MOV.U32 R0, RZ, RZ, RZ ;  /* 0x000000ffff007224 */ /* 0x000fd400078e00ff */
.L_x_35242:
[----:B------:R-:W-:Y:S05]  /*97fe0*/  BSYNC B2 ;  /* 0x0000000000027941 */ /* 0x000fea0003800000 */
.L_x_35240:
        /* <DEDUP_REMOVED lines=49> */
.L_x_35244:
[----:B------:R-:W-:Y:S01]  /*98300*/  DMUL R2, RZ, R24 ;  /* 0x00000018ff027228 */ /* 0x000fe20000000000 */
[----:B------:R-:W-:-:S10]  /*98310*/  IMAD.MOV.U32 R0, RZ, RZ, RZ ;  /* 0x000000ffff007224 */ /* 0x000fd400078e00ff */
.L_x_35245:
[----:B------:R-:W-:Y:S05]  /*98320*/  BSYNC B2 ;  /* 0x0000000000027941 */ /* 0x000fea0003800000 */
.L_x_35243:
        /* <DEDUP_REMOVED lines=25> */
.L_x_35237:
        /* <DEDUP_REMOVED lines=63> */
.L_x_35247:
[----:B------:R-:W-:Y:S05]  /*988b0*/  BSYNC B0 ;  /* 0x0000000000007941 */ /* 0x000fea0003800000 */
.L_x_35246:
        /* <DEDUP_REMOVED lines=26> */
.L_x_35249:
[----:B------:R-:W-:Y:S01]  /*98a60*/  DMUL R20, RZ, R24 ;  /* 0x00000018ff147228 */ /* 0x000fe20000000000 */
[----:B------:R-:W-:-:S10]  /*98a70*/  IMAD.MOV.U32 R0, RZ, RZ, RZ ;  /* 0x000000ffff007224 */ /* 0x000fd400078e00ff */
.L_x_35250:
[----:B------:R-:W-:Y:S05]  /*98a80*/  BSYNC B2 ;  /* 0x0000000000027941 */ /* 0x000fea0003800000 */
.L_x_35248:
        /* <DEDUP_REMOVED lines=49> */
.L_x_35252:
[----:B------:R-:W-:Y:S01]  /*98da0*/  DMUL R2, RZ, R24 ;  /* 0x00000018ff027228 */ /* 0x000fe20000000000 */
[----:B------:R-:W-:-:S10]  /*98db0*/  IMAD.MOV.U32 R0, RZ, RZ, RZ ;  /* 0x000000ffff007224 */ /* 0x000fd400078e00ff */
.L_x_35253:
[----:B------:R-:W-:Y:S05]  /*98dc0*/  BSYNC B2 ;  /* 0x0000000000027941 */ /* 0x000fea0003800000 */
.L_x_35251:
        /* <DEDUP_REMOVED lines=39> */
.L_x_35236:
        /* <DEDUP_REMOVED lines=11> */
.L_x_35254:
[----:B------:R-:W-:-:S10]  /*990f0*/  DADD R20, R24, -R24 ;  /* 0x0000000018147229 */ /* 0x000fd40000000818 */
[----:B------:R-:W-:Y:S02]  /*99100*/  IMAD.MOV.U32 R22, RZ, RZ, R20 ;  /* 0x000000ffff167224 */ /* 0x000fe400078e0014 */
[----:B------:R-:W-:Y:S01]  /*99110*/  IMAD.MOV.U32 R23, RZ, RZ, R21 ;  /* 0x000000ffff177224 */ /* 0x000fe200078e0015 */
[----:B------:R-:W-:Y:S06]  /*99120*/  BRA `(.L_x_35165) ;  /* 0x0000000800a07947 */ /* 0x000fec0003800000 */
.L_x_35235:
        /* <DEDUP_REMOVED lines=27> */
.L_x_35256:
[----:B------:R-:W-:Y:S01]  /*992e0*/  DMUL R20, RZ, R24 ;  /* 0x00000018ff147228 */ /* 0x000fe20000000000 */
[----:B------:R-:W-:-:S10]  /*992f0*/  IMAD.MOV.U32 R0, RZ, RZ, RZ ;  /* 0x000000ffff007224 */ /* 0x000fd400078e00ff */
.L_x_35257:
[----:B------:R-:W-:Y:S05]  /*99300*/  BSYNC B2 ;  /* 0x0000000000027941 */ /* 0x000fea0003800000 */
.L_x_35255:
        /* <DEDUP_REMOVED lines=49> */
.L_x_35259:
[----:B------:R-:W-:Y:S01]  /*99620*/  DMUL R22, RZ, R24 ;  /* 0x00000018ff167228 */ /* 0x000fe20000000000 */
[----:B------:R-:W-:-:S10]  /*99630*/  IMAD.MOV.U32 R0, RZ, RZ, RZ ;  /* 0x000000ffff007224 */ /* 0x000fd400078e00ff */
.L_x_35260:
[----:B------:R-:W-:Y:S05]  /*99640*/  BSYNC B2 ;  /* 0x0000000000027941 */ /* 0x000fea0003800000 */
.L_x_35258:
        /* <DEDUP_REMOVED lines=24> */
.L_x_35234:
        /* <DEDUP_REMOVED lines=59> */
.L_x_35262:
[----:B------:R-:W-:Y:S05]  /*99b80*/  BSYNC B0 ;  /* 0x0000000000007941 */ /* 0x000fea0003800000 */
.L_x_35261:
[----:B------:R-:W-:Y:S02]  /*99b90*/  IMAD.MOV.U32 R22, RZ, RZ, R24 ;  /* 0x000000ffff167224 */ /* 0x000fe400078e0018 */
[----:B------:R-:W-:-:S07]  /*99ba0*/  IMAD.MOV.U32 R23, RZ, RZ, R25 ;  /* 0x000000ffff177224 */ /* 0x000fce00078e0019 */
.L_x_35165:
[----:B------:R-:W-:Y:S05]  /*99bb0*/  BSYNC B1 ;  /* 0x0000000000017941 */ /* 0x000fea0003800000 */
.L_x_35164:
        /* <DEDUP_REMOVED lines=23> */
.L_x_35265:
[----:B------:R-:W-:-:S13]  /*99d30*/  ISETP.GE.AND P0, PT, R0, UR6, PT ;  /* 0x0000000600007c0c */ /* 0x000fda000bf06270 */
[----:B------:R-:W-:Y:S05]  /*99d40*/  @P0 BRA `(.L_x_35267) ;  /* 0x0000000000300947 */ /* 0x000fea0003800000 */
[----:B01----:R-:W0:Y:S01]  /*99d50*/  LDC.64 R2, c[0x0][0x240] ;  /* 0x00009000ff027b82 */ /* 0x003e220000000a00 */
[C---:B------:R-:W-:Y:S02]  /*99d60*/  VIADD R5, R0.reuse, UR5 ;  /* 0x0000000500057c36 */ /* 0x040fe40008000000 */
[----:B------:R-:W-:Y:S02]  /*99d70*/  VIADD R0, R0, 0x80 ;  /* 0x0000008000007836 */ /* 0x000fe40000000000 */
[----:B0-----:R-:W-:-:S05]  /*99d80*/  IMAD.WIDE.U32 R2, R5, 0x10, R2 ;  /* 0x0000001005027825 */ /* 0x001fca00078e0002 */
[----:B------:R1:W-:Y:S02]  /*99d90*/  STG.E.128 desc[UR10][R2.64], R12 ;  /* 0x0000000c02007986 */ /* 0x0003e4000c101d0a */
.L_x_35266:
[----:B------:R-:W-:-:S13]  /*99da0*/  ISETP.GE.AND P0, PT, R0, UR6, PT ;  /* 0x0000000600007c0c */ /* 0x000fda000bf06270 */
[----:B------:R-:W-:Y:S05]  /*99db0*/  @P0 BRA `(.L_x_35268) ;  /* 0x0000000000340947 */ /* 0x000fea0003800000 */
[----:B01----:R-:W0:Y:S01]  /*99dc0*/  LDC.64 R2, c[0x0][0x240] ;  /* 0x00009000ff027b82 */ /* 0x003e220000000a00 */
[C---:B------:R-:W-:Y:S02]  /*99dd0*/  VIADD R5, R0.reuse, UR5 ;  /* 0x0000000500057c36 */ /* 0x040fe40008000000 */
[----:B------:R-:W-:Y:S02]  /*99de0*/  VIADD R0, R0, 0x80 ;  /* 0x0000008000007836 */ /* 0x000fe40000000000 */
[----:B0-----:R-:W-:-:S05]  /*99df0*/  IMAD.WIDE.U32 R2, R5, 0x10, R2 ;  /* 0x0000001005027825 */ /* 0x001fca00078e0002 */
[----:B------:R2:W-:Y:S02]  /*99e00*/  STG.E.128 desc[UR10][R2.64], R48 ;  /* 0x0000003002007986 */ /* 0x0005e4000c101d0a */
.L_x_35267:
        /* <DEDUP_REMOVED lines=8> */
.L_x_35268:
[----:B------:R-:W-:Y:S05]  /*99e90*/  BSYNC B1 ;  /* 0x0000000000017941 */ /* 0x000fea0003800000 */
.L_x_35264:
[----:B------:R-:W-:-:S13]  /*99ea0*/  ISETP.GE.AND P0, PT, R0, UR6, PT ;  /* 0x0000000600007c0c */ /* 0x000fda000bf06270 */
[----:B012---:R-:W0:Y:S01]  /*99eb0*/  @!P0 LDC.64 R2, c[0x0][0x240] ;  /* 0x00009000ff028b82 */ /* 0x007e220000000a00 */
[C---:B------:R-:W-:Y:S02]  /*99ec0*/  @!P0 VIADD R5, R0.reuse, UR5 ;  /* 0x0000000500058c36 */ /* 0x040fe40008000000 */
[----:B------:R-:W-:Y:S02]  /*99ed0*/  @!P0 VIADD R0, R0, 0x80 ;  /* 0x0000008000008836 */ /* 0x000fe40000000000 */
[----:B0-----:R-:W-:-:S05]  /*99ee0*/  @!P0 IMAD.WIDE.U32 R2, R5, 0x10, R2 ;  /* 0x0000001005028825 */ /* 0x001fca00078e0002 */
[----:B------:R3:W-:Y:S02]  /*99ef0*/  @!P0 STG.E.128 desc[UR10][R2.64], R16 ;  /* 0x0000001002008986 */ /* 0x0007e4000c101d0a */
.L_x_35269:
[----:B------:R-:W-:Y:S05]  /*99f00*/  BSYNC B0 ;  /* 0x0000000000007941 */ /* 0x000fea0003800000 */
.L_x_35263:
        /* <DEDUP_REMOVED lines=8> */
        .weak           $__internal_75_$__cuda_sm20_div_rn_f64_full
        .type           $__internal_75_$__cuda_sm20_div_rn_f64_full,@function
        .size           $__internal_75_$__cuda_sm20_div_rn_f64_full,($_ZN2at6native29vectorized_elementwise_kernelILi4EZZZNS0_50_GLOBAL__N__2680c7bb_12_PowKernel_cu_7dd49032_316824pow_tensor_scalar_kernelERNS_18TensorIteratorBaseERKN3c106ScalarEENKUlvE_clEvENKUlvE_clEvEUlNS5_7complexIdEEE0_St5arrayIPcLm2EEEEviT0_T1_$__internal_trig_reduction_slowpathd - $__internal_75_$__cuda_sm20_div_rn_f64_full)
$__internal_75_$__cuda_sm20_div_rn_f64_full:
        /* <DEDUP_REMOVED lines=72> */
.L_x_35271:
        /* <DEDUP_REMOVED lines=17> */
.L_x_35274:
[----:B------:R-:W-:Y:S01]  /*9a520*/  LOP3.LUT R3, R53, 0x80000, RZ, 0xfc, !PT ;  /* 0x0008000035037812 */ /* 0x000fe200078efcff */
[----:B------:R-:W-:-:S04]  /*9a530*/  IMAD.MOV.U32 R62, RZ, RZ, R52 ;  /* 0x000000ffff3e7224 */ /* 0x000fc800078e0034 */
[----:B------:R-:W-:Y:S01]  /*9a540*/  IMAD.MOV.U32 R63, RZ, RZ, R3 ;  /* 0x000000ffff3f7224 */ /* 0x000fe200078e0003 */
[----:B------:R-:W-:Y:S06]  /*9a550*/  BRA `(.L_x_35272) ;  /* 0x00000000000c7947 */ /* 0x000fec0003800000 */
.L_x_35273:
[----:B------:R-:W-:Y:S01]  /*9a560*/  LOP3.LUT R3, R59, 0x80000, RZ, 0xfc, !PT ;  /* 0x000800003b037812 */ /* 0x000fe200078efcff */
[----:B------:R-:W-:-:S04]  /*9a570*/  IMAD.MOV.U32 R62, RZ, RZ, R58 ;  /* 0x000000ffff3e7224 */ /* 0x000fc800078e003a */
[----:B------:R-:W-:-:S07]  /*9a580*/  IMAD.MOV.U32 R63, RZ, RZ, R3 ;  /* 0x000000ffff3f7224 */ /* 0x000fce00078e0003 */
.L_x_35272:
[----:B------:R-:W-:Y:S05]  /*9a590*/  BSYNC B0 ;  /* 0x0000000000007941 */ /* 0x000fea0003800000 */
.L_x_35270:
[----:B------:R-:W-:Y:S02]  /*9a5a0*/  IMAD.MOV.U32 R5, RZ, RZ, 0x0 ;  /* 0x00000000ff057424 */ /* 0x000fe400078e00ff */
[----:B------:R-:W-:Y:S02]  /*9a5b0*/  IMAD.MOV.U32 R2, RZ, RZ, R62 ;  /* 0x000000ffff027224 */ /* 0x000fe400078e003e */
[----:B------:R-:W-:Y:S01]  /*9a5c0*/  IMAD.MOV.U32 R3, RZ, RZ, R63 ;  /* 0x000000ffff037224 */ /* 0x000fe200078e003f */
[----:B------:R-:W-:Y:S06]  /*9a5d0*/  RET.REL.NODEC R4 `(_ZN2at6native29vectorized_elementwise_kernelILi4EZZZNS0_50_GLOBAL__N__2680c7bb_12_PowKernel_cu_7dd49032_316824pow_tensor_scalar_kernelERNS_18TensorIteratorBaseERKN3c106ScalarEENKUlvE_clEvENKUlvE_clEvEUlNS5_7complexIdEEE0_St5arrayIPcLm2EEEEviT0_T1_) ;  /* 0xfffff65804887950 */ /* 0x000fec0003c3ffff */
        .type           $_ZN2at6native29vectorized_elementwise_kernelILi4EZZZNS0_50_GLOBAL__N__2680c7bb_12_PowKernel_cu_7dd49032_316824pow_tensor_scalar_kernelERNS_18TensorIteratorBaseERKN3c106ScalarEENKUlvE_clEvENKUlvE_clEvEUlNS5_7complexIdEEE0_St5arrayIPcLm2EEEEviT0_T1_$__internal_trig_reduction_slowpathd,@function
        .size           $_ZN2at6native29vectorized_elementwise_kernelILi4EZZZNS0_50_GLOBAL__N__2680c7bb_12_PowKernel_cu_7dd49032_316824pow_tensor_scalar_kernelERNS_18TensorIteratorBaseERKN3c106ScalarEENKUlvE_clEvENKUlvE_clEvEUlNS5_7complexIdEEE0_St5arrayIPcLm2EEEEviT0_T1_$__internal_trig_reduction_slowpathd,(.L_x_71523 - $_ZN2at6native29vectorized_elementwise_kernelILi4EZZZNS0_50_GLOBAL__N__2680c7bb_12_PowKernel_cu_7dd49032_316824pow_tensor_scalar_kernelERNS_18TensorIteratorBaseERKN3c106ScalarEENKUlvE_clEvENKUlvE_clEvEUlNS5_7complexIdEEE0_St5arrayIPcLm2EEEEviT0_T1_$__internal_trig_reduction_slowpathd)
$_ZN2at6native29vectorized_elementwise_kernelILi4EZZZNS0_50_GLOBAL__N__2680c7bb_12_PowKernel_cu_7dd49032_316824pow_tensor_scalar_kernelERNS_18TensorIteratorBaseERKN3c106ScalarEENKUlvE_clEvENKUlvE_clEvEUlNS5_7complexIdEEE0_St5arrayIPcLm2EEEEviT0_T1_$__internal_trig_reduction_slowpathd:
        /* <DEDUP_REMOVED lines=28> */
.L_x_35278:
        /* <DEDUP_REMOVED lines=26> */
.L_x_35277:
[----:B------:R-:W-:Y:S05]  /*9a940*/  BSYNC B0 ;  /* 0x0000000000007941 */ /* 0x000fea0003800000 */
.L_x_35276:
        /* <DEDUP_REMOVED lines=90> */
.L_x_35275:
[----:B------:R-:W-:Y:S02]  /*9aef0*/  IMAD.MOV.U32 R2, RZ, RZ, R0 ;  /* 0x000000ffff027224 */ /* 0x000fe400078e0000 */
[----:B------:R-:W-:Y:S02]  /*9af00*/  IMAD.MOV.U32 R3, RZ, RZ, 0x0 ;  /* 0x00000000ff037424 */ /* 0x000fe400078e00ff */
[----:B------:R-:W-:Y:S02]  /*9af10*/  IMAD.MOV.U32 R6, RZ, RZ, R4 ;  /* 0x000000ffff067224 */ /* 0x000fe400078e0004 */
[----:B------:R-:W-:Y:S05]  /*9af20*/  RET.REL.NODEC R2 `(_ZN2at6native29vectorized_elementwise_kernelILi4EZZZNS0_50_GLOBAL__N__2680c7bb_12_PowKernel_cu_7dd49032_316824pow_tensor_scalar_kernelERNS_18TensorIteratorBaseERKN3c106ScalarEENKUlvE_clEvENKUlvE_clEvEUlNS5_7complexIdEEE0_St5arrayIPcLm2EEEEviT0_T1_) ;  /* 0xfffff65002347950 */ /* 0x000fea0003c3ffff */
.L_x_35279:
        /* <DEDUP_REMOVED lines=13> */
.L_x_71523:


//--------------------- .text._ZN2at6native29vectorized_elementwise_kernelILi8EZZZNS0_50_GLOBAL__N__2680c7bb_12_PowKernel_cu_7dd49032_316824pow_tensor_scalar_kernelERNS_18TensorIteratorBaseERKN3c106ScalarEENKUlvE_clEvENKUlvE_clEvEUlNS5_7complexIdEEE0_St5arrayIPcLm2EEEEviT0_T1_ --------------------------
	.section	.text._ZN2at6native29vectorized_elementwise_kernelILi8EZZZNS0_50_GLOBAL__N__2680c7bb_12_PowKernel_cu_7dd49032_316824pow_tensor_scalar_kernelERNS_18TensorIteratorBaseERKN3c106ScalarEENKUlvE_clEvENKUlvE_clEvEUlNS5_7complexIdEEE0_St5arrayIPcLm2EEEEviT0_T1_,"ax",@progbits
	.align	128
        .global         _ZN2at6native29vectorized_elementwise_kernelILi8EZZZNS0_50_GLOBAL__N__2680c7bb_12_PowKernel_cu_7dd49032_316824pow_tensor_scalar_kernelERNS_18TensorIteratorBaseERKN3c106ScalarEENKUlvE_clEvENKUlvE_clEvEUlNS5_7complexIdEEE0_St5arrayIPcLm2EEEEviT0_T1_
        .type           _ZN2at6native29vectorized_elementwise_kernelILi8EZZZNS0_50_GLOBAL__N__2680c7bb_12_PowKernel_cu_7dd49032_316824pow_tensor_scalar_kernelERNS_18TensorIteratorBaseERKN3c106ScalarEENKUlvE_clEvENKUlvE_clEvEUlNS5_7complexIdEEE0_St5arrayIPcLm2EEEEviT0_T1_,@function
        .size           _ZN2at6native29vectorized_elementwise_kernelILi8EZZZNS0_50_GLOBAL__N__2680c7bb_12_PowKernel_cu_7dd49032_316824pow_tensor_scalar_kernelERNS_18TensorIteratorBaseERKN3c106ScalarEENKUlvE_clEvENKUlvE_clEvEUlNS5_7complexIdEEE0_St5arrayIPcLm2EEEEviT0_T1_,(.L_x_71525 - _ZN2at6native29vectorized_elementwise_kernelILi8EZZZNS0_50_GLOBAL__N__2680c7bb_12_PowKernel_cu_7dd49032_316824pow_tensor_scalar_kernelERNS_18TensorIteratorBaseERKN3c106ScalarEENKUlvE_clEvENKUlvE_clEvEUlNS5_7complexIdEEE0_St5arrayIPcLm2EEEEviT0_T1_)
        .other          _ZN2at6native29vectorized_elementwise_kernelILi8EZZZNS0_50_GLOBAL__N__2680c7bb_12_PowKernel_cu_7dd49032_316824pow_tensor_scalar_kernelERNS_18TensorIteratorBaseERKN3c106ScalarEENKUlvE_clEvENKUlvE_clEvEUlNS5_7complexIdEEE0_St5arrayIPcLm2EEEEviT0_T1_,@"STO_CUDA_ENTRY STV_DEFAULT"
_ZN2at6native29vectorized_elementwise_kernelILi8EZZZNS0_50_GLOBAL__N__2680c7bb_12_PowKernel_cu_7dd49032_316824pow_tensor_scalar_kernelERNS_18TensorIteratorBaseERKN3c106ScalarEENKUlvE_clEvENKUlvE_clEvEUlNS5_7complexIdEEE0_St5arrayIPcLm2EEEEviT0_T1_:
.text._ZN2at6native29vectorized_elementwise_kernelILi8EZZZNS0_50_GLOBAL__N__2680c7bb_12_PowKernel_cu_7dd49032_316824pow_tensor_scalar_kernelERNS_18TensorIteratorBaseERKN3c106ScalarEENKUlvE_clEvENKUlvE_clEvEUlNS5_7complexIdEEE0_St5arrayIPcLm2EEEEviT0_T1_:
        /* <DEDUP_REMOVED lines=140> */
.L_x_35288:
        /* <DEDUP_REMOVED lines=21> */
[----:B-----5:R-:W-:Y:S05]  /*0a10*/  CALL.REL.NOINC `($__internal_76_$__cuda_sm20_div_rn_f64_full) ;  /* 0x0000099800047944 */ /* 0x020fea0003c00000 */
.L_x_35291:
[----:B------:R-:W-:Y:S05]  /*0a20*/  BSYNC B3 ;  /* 0x0000000000037941 */ /* 0x000fea0003800000 */
.L_x_35290:
        /* <DEDUP_REMOVED lines=29> */
.L_x_35289:
[----:B------:R-:W-:Y:S05]  /*0c00*/  BSYNC B2 ;  /* 0x0000000000027941 */ /* 0x000fea0003800000 */
.L_x_35287:
        /* <DEDUP_REMOVED lines=21> */
.L_x_35293:
[----:B------:R-:W-:Y:S05]  /*0d60*/  BSYNC B2 ;  /* 0x0000000000027941 */ /* 0x000fea0003800000 */
.L_x_35292:
        /* <DEDUP_REMOVED lines=82> */
.L_x_35295:
[----:B------:R-:W-:-:S04]  /*1290*/  ISETP.GE.AND P0, PT, R9, RZ, PT ;  /* 0x000000ff0900720c */ /* 0x000fc80003f06270 */
[----:B------:R-:W-:Y:S02]  /*12a0*/  FSEL R2, RZ, 3.37028055040000000000e+12, P0 ;  /* 0x54442d18ff027808 */ /* 0x000fe40000000000 */
[----:B------:R-:W-:-:S07]  /*12b0*/  FSEL R3, RZ, 2.1426990032196044922, P0 ;  /* 0x400921fbff037808 */ /* 0x000fce0000000000 */
.L_x_35296:
[----:B------:R-:W-:Y:S05]  /*12c0*/  BSYNC B0 ;  /* 0x0000000000007941 */ /* 0x000fea0003800000 */
.L_x_35294:
[----:B------:R-:W-:Y:S01]  /*12d0*/  DADD R8, |R8|, |R10| ;  /* 0x0000000008087229 */ /* 0x000fe2000000060a */
[----:B------:R-:W-:Y:S01]  /*12e0*/  LOP3.LUT R11, R3, 0x80000000, R11, 0xb8, !PT ;  /* 0x80000000030b7812 */ /* 0x000fe200078eb80b */
[----:B------:R-:W-:-:S06]  /*12f0*/  DMUL R24, R24, 0.5 ;  /* 0x3fe0000018187828 */ /* 0x000fcc0000000000 */
[----:B------:R-:W-:-:S06]  /*1300*/  DSETP.GTU.AND P0, PT, |R8|, +INF , PT ;  /* 0x7ff000000800742a */ /* 0x000fcc0003f0c200 */
[----:B------:R-:W-:Y:S02]  /*1310*/  FSEL R2, R8, R2, P0 ;  /* 0x0000000208027208 */ /* 0x000fe40000000000 */
[----:B------:R-:W-:Y:S01]  /*1320*/  FSEL R3, R9, R11, P0 ;  /* 0x0000000b09037208 */ /* 0x000fe20000000000 */
[----:B------:R-:W-:Y:S06]  /*1330*/  BRA `(.L_x_35297) ;  /* 0x0000006400447947 */ /* 0x000fec0003800000 */
.L_x_35286:
        /* <DEDUP_REMOVED lines=99> */
.L_x_35300:
[----:B------:R-:W-:Y:S05]  /*1970*/  BSYNC B0 ;  /* 0x0000000000007941 */ /* 0x000fea0003800000 */
.L_x_35299:
[----:B------:R-:W-:Y:S04]  /*1980*/  BSSY B2, `(.L_x_35301) ;  /* 0x0000008000027945 */ /* 0x000fe80003800000 */
[----:B------:R-:W-:Y:S05]  /*1990*/  @P4 BRA P5, `(.L_x_35302) ;  /* 0x0000000000184947 */ /* 0x000fea0002800000 */
[----:B------:R-:W-:Y:S01]  /*19a0*/  IMAD.MOV.U32 R0, RZ, RZ, R26 ;  /* 0x000000ffff007224 */ /* 0x000fe200078e001a */
[----:B------:R-:W-:Y:S01]  /*19b0*/  MOV R4, 0x1a00 ;  /* 0x00001a0000047802 */ /* 0x000fe20000000f00 */
[----:B------:R-:W-:Y:S02]  /*19c0*/  IMAD.MOV.U32 R5, RZ, RZ, R27 ;  /* 0x000000ffff057224 */ /* 0x000fe400078e001b */
[----:B------:R-:W-:Y:S02]  /*19d0*/  IMAD.MOV.U32 R2, RZ, RZ, R46 ;  /* 0x000000ffff027224 */ /* 0x000fe400078e002e */
[----:B------:R-:W-:-:S07]  /*19e0*/  IMAD.MOV.U32 R3, RZ, RZ, R47 ;  /* 0x000000ffff037224 */ /* 0x000fce00078e002f */
[----:B-----5:R-:W-:Y:S05]  /*19f0*/  CALL.REL.NOINC `($__internal_76_$__cuda_sm20_div_rn_f64_full) ;  /* 0x00000988000c7944 */ /* 0x020fea0003c00000 */
.L_x_35302:
[----:B------:R-:W-:Y:S05]  /*1a00*/  BSYNC B2 ;  /* 0x0000000000027941 */ /* 0x000fea0003800000 */
.L_x_35301:
        /* <DEDUP_REMOVED lines=82> */
.L_x_35304:
[----:B------:R-:W-:-:S04]  /*1f30*/  ISETP.GE.AND P0, PT, R9, RZ, PT ;  /* 0x000000ff0900720c */ /* 0x000fc80003f06270 */
[----:B------:R-:W-:Y:S02]  /*1f40*/  FSEL R2, RZ, 3.37028055040000000000e+12, P0 ;  /* 0x54442d18ff027808 */ /* 0x000fe40000000000 */
[----:B------:R-:W-:-:S07]  /*1f50*/  FSEL R3, RZ, 2.1426990032196044922, P0 ;  /* 0x400921fbff037808 */ /* 0x000fce0000000000 */
.L_x_35305:
[----:B------:R-:W-:Y:S05]  /*1f60*/  BSYNC B0 ;  /* 0x0000000000007941 */ /* 0x000fea0003800000 */
.L_x_35303:
[----:B------:R-:W-:Y:S01]  /*1f70*/  DADD R8, |R8|, |R10| ;  /* 0x0000000008087229 */ /* 0x000fe2000000060a */
[----:B------:R-:W-:Y:S01]  /*1f80*/  LOP3.LUT R11, R3, 0x80000000, R11, 0xb8, !PT ;  /* 0x80000000030b7812 */ /* 0x000fe200078eb80b */
[----:B------:R-:W-:-:S06]  /*1f90*/  DMUL R24, R24, 0.5 ;  /* 0x3fe0000018187828 */ /* 0x000fcc0000000000 */
[----:B------:R-:W-:-:S06]  /*1fa0*/  DSETP.GTU.AND P0, PT, |R8|, +INF , PT ;  /* 0x7ff000000800742a */ /* 0x000fcc0003f0c200 */
[----:B------:R-:W-:Y:S02]  /*1fb0*/  FSEL R2, R8, R2, P0 ;  /* 0x0000000208027208 */ /* 0x000fe40000000000 */
[----:B------:R-:W-:Y:S01]  /*1fc0*/  FSEL R3, R9, R11, P0 ;  /* 0x0000000b09037208 */ /* 0x000fe20000000000 */
[----:B------:R-:W-:Y:S06]  /*1fd0*/  BRA `(.L_x_35297) ;  /* 0x00000058001c7947 */ /* 0x000fec0003800000 */
.L_x_35298:
        /* <DEDUP_REMOVED lines=29> */
.L_x_35307:
[----:B------:R-:W-:-:S06]  /*21b0*/  DSETP.GEU.AND P0, PT, R2, R62, PT ;  /* 0x0000003e0200722a */ /* 0x000fcc0003f0e000 */
[----:B------:R-:W-:Y:S02]  /*21c0*/  FSEL R50, R62, R2, !P0 ;  /* 0x000000023e327208 */ /* 0x000fe40004000000 */
[----:B------:R-:W-:Y:S02]  /*21d0*/  FSEL R51, R63, R3, !P0 ;  /* 0x000000033f337208 */ /* 0x000fe40004000000 */
[----:B------:R-:W-:Y:S02]  /*21e0*/  FSEL R3, R3, R63, !P0 ;  /* 0x0000003f03037208 */ /* 0x000fe40004000000 */
[----:B------:R-:W-:-:S06]  /*21f0*/  FSEL R2, R2, R62, !P0 ;  /* 0x0000003e02027208 */ /* 0x000fcc0004000000 */
[C-C-:B------:R-:W-:Y:S02]  /*2200*/  DSETP.GEU.AND P2, PT, R2.reuse, R66.reuse, PT ;  /* 0x000000420200722a */ /* 0x140fe40003f4e000 */
[----:B------:R-:W-:-:S04]  /*2210*/  DSETP.LT.OR P0, PT, R2, R66, !P0 ;  /* 0x000000420200722a */ /* 0x000fc80004701400 */
[----:B------:R-:W-:Y:S02]  /*2220*/  FSEL R62, R66, R2, !P2 ;  /* 0x00000002423e7208 */ /* 0x000fe40005000000 */
[----:B------:R-:W-:Y:S02]  /*2230*/  FSEL R49, R67, R3, !P2 ;  /* 0x0000000343317208 */ /* 0x000fe40005000000 */
[----:B------:R-:W-:Y:S02]  /*2240*/  FSEL R66, R2, R66, !P2 ;  /* 0x0000004202427208 */ /* 0x000fe40005000000 */
[----:B------:R-:W-:Y:S01]  /*2250*/  FSEL R67, R3, R67, !P2 ;  /* 0x0000004303437208 */ /* 0x000fe20005000000 */
[----:B------:R-:W-:-:S05]  /*2260*/  IMAD.MOV.U32 R63, RZ, RZ, R49 ;  /* 0x000000ffff3f7224 */ /* 0x000fca00078e0031 */
        /* <DEDUP_REMOVED lines=22> */
[----:B------:R-:W-:Y:S01]  /*23d0*/  FSEL R64, R66, R64, !P2 ;  /* 0x0000004042407208 */ /* 0x000fe20005000000 */
[----:B------:R-:W-:Y:S01]  /*23e0*/  IMAD.MOV.U32 R66, RZ, RZ, R48 ;  /* 0x000000ffff427224 */ /* 0x000fe200078e0030 */
[----:B------:R-:W-:Y:S01]  /*23f0*/  FSEL R65, R67, R65, !P2 ;  /* 0x0000004143417208 */ /* 0x000fe20005000000 */
[----:B------:R-:W-:Y:S02]  /*2400*/  IMAD.MOV.U32 R67, RZ, RZ, R3 ;  /* 0x000000ffff437224 */ /* 0x000fe400078e0003 */
[----:B------:R-:W-:-:S03]  /*2410*/  IMAD.MOV.U32 R3, RZ, RZ, R51 ;  /* 0x000000ffff037224 */ /* 0x000fc600078e0033 */
        /* <DEDUP_REMOVED lines=34> */
[----:B------:R-:W-:Y:S06]  /*2640*/  @P0 BRA `(.L_x_35307) ;  /* 0xfffffff800d80947 */ /* 0x000fec000383ffff */
[----:B------:R-:W-:Y:S05]  /*2650*/  BSYNC B0 ;  /* 0x0000000000007941 */ /* 0x000fea0003800000 */
.L_x_35306:
        /* <DEDUP_REMOVED lines=97> */
.L_x_35309:
        /* <DEDUP_REMOVED lines=22> */
.L_x_35312:
[----:B------:R-:W-:Y:S05]  /*2dd0*/  BSYNC B3 ;  /* 0x0000000000037941 */ /* 0x000fea0003800000 */
.L_x_35311:
        /* <DEDUP_REMOVED lines=29> */
.L_x_35310:
[----:B------:R-:W-:Y:S05]  /*2fb0*/  BSYNC B2 ;  /* 0x0000000000027941 */ /* 0x000fea0003800000 */
.L_x_35308:
        /* <DEDUP_REMOVED lines=21> */
.L_x_35314:
[----:B------:R-:W-:Y:S05]  /*3110*/  BSYNC B2 ;  /* 0x0000000000027941 */ /* 0x000fea0003800000 */
.L_x_35313:
        /* <DEDUP_REMOVED lines=82> */
.L_x_35316:
[----:B------:R-:W-:-:S04]  /*3640*/  ISETP.GE.AND P0, PT, R9, RZ, PT ;  /* 0x000000ff0900720c */ /* 0x000fc80003f06270 */
[----:B------:R-:W-:Y:S02]  /*3650*/  FSEL R2, RZ, 3.37028055040000000000e+12, P0 ;  /* 0x54442d18ff027808 */ /* 0x000fe40000000000 */
[----:B------:R-:W-:-:S07]  /*3660*/  FSEL R3, RZ, 2.1426990032196044922, P0 ;  /* 0x400921fbff037808 */ /* 0x000fce0000000000 */
.L_x_35317:
[----:B------:R-:W-:Y:S05]  /*3670*/  BSYNC B0 ;  /* 0x0000000000007941 */ /* 0x000fea0003800000 */
.L_x_35315:
[----:B------:R-:W-:Y:S01]  /*3680*/  DADD R8, |R8|, |R10| ;  /* 0x0000000008087229 */ /* 0x000fe2000000060a */
[----:B------:R-:W-:Y:S01]  /*3690*/  LOP3.LUT R11, R3, 0x80000000, R11, 0xb8, !PT ;  /* 0x80000000030b7812 */ /* 0x000fe200078eb80b */
[----:B------:R-:W-:-:S06]  /*36a0*/  DMUL R24, R24, 0.5 ;  /* 0x3fe0000018187828 */ /* 0x000fcc0000000000 */
[----:B------:R-:W-:-:S06]  /*36b0*/  DSETP.GTU.AND P0, PT, |R8|, +INF , PT ;  /* 0x7ff000000800742a */ /* 0x000fcc0003f0c200 */
[----:B------:R-:W-:Y:S02]  /*36c0*/  FSEL R2, R8, R2, P0 ;  /* 0x0000000208027208 */ /* 0x000fe40000000000 */
[----:B------:R-:W-:Y:S01]  /*36d0*/  FSEL R3, R9, R11, P0 ;  /* 0x0000000b09037208 */ /* 0x000fe20000000000 */
[----:B------:R-:W-:Y:S06]  /*36e0*/  BRA `(.L_x_35297) ;  /* 0x0000004000587947 */ /* 0x000fec0003800000 */
.L_x_35285:
        /* <DEDUP_REMOVED lines=135> */
.L_x_35319:
[----:B------:R-:W-:Y:S05]  /*3f60*/  BSYNC B0 ;  /* 0x0000000000007941 */ /* 0x000fea0003800000 */
.L_x_35318:
        /* <DEDUP_REMOVED lines=8> */
.L_x_35321:
[----:B------:R-:W-:Y:S05]  /*3ff0*/  BSYNC B2 ;  /* 0x0000000000027941 */ /* 0x000fea0003800000 */
.L_x_35320:
        /* <DEDUP_REMOVED lines=82> */
.L_x_35323:
[----:B------:R-:W-:-:S04]  /*4520*/  ISETP.GE.AND P0, PT, R9, RZ, PT ;  /* 0x000000ff0900720c */ /* 0x000fc80003f06270 */
[----:B------:R-:W-:Y:S02]  /*4530*/  FSEL R2, RZ, 3.37028055040000000000e+12, P0 ;  /* 0x54442d18ff027808 */ /* 0x000fe40000000000 */
[----:B------:R-:W-:-:S07]  /*4540*/  FSEL R3, RZ, 2.1426990032196044922, P0 ;  /* 0x400921fbff037808 */ /* 0x000fce0000000000 */
.L_x_35324:
[----:B------:R-:W-:Y:S05]  /*4550*/  BSYNC B0 ;  /* 0x0000000000007941 */ /* 0x000fea0003800000 */
.L_x_35322:
[----:B------:R-:W-:Y:S01]  /*4560*/  DADD R8, |R8|, |R10| ;  /* 0x0000000008087229 */ /* 0x000fe2000000060a */
[----:B------:R-:W-:-:S07]  /*4570*/  LOP3.LUT R11, R3, 0x80000000, R11, 0xb8, !PT ;  /* 0x80000000030b7812 */ /* 0x000fce00078eb80b */
[----:B------:R-:W-:-:S06]  /*4580*/  DSETP.GTU.AND P0, PT, |R8|, +INF , PT ;  /* 0x7ff000000800742a */ /* 0x000fcc0003f0c200 */
[----:B------:R-:W-:Y:S02]  /*4590*/  FSEL R2, R8, R2, P0 ;  /* 0x0000000208027208 */ /* 0x000fe40000000000 */
[----:B------:R-:W-:Y:S01]  /*45a0*/  FSEL R3, R9, R11, P0 ;  /* 0x0000000b09037208 */ /* 0x000fe20000000000 */
[----:B------:R-:W-:Y:S06]  /*45b0*/  BRA `(.L_x_35297) ;  /* 0x0000003000a47947 */ /* 0x000fec0003800000 */
.L_x_35284:
        /* <DEDUP_REMOVED lines=90> */
.L_x_35327:
        /* <DEDUP_REMOVED lines=22> */
.L_x_35330:
[----:B------:R-:W-:Y:S05]  /*4cc0*/  BSYNC B3 ;  /* 0x0000000000037941 */ /* 0x000fea0003800000 */
.L_x_35329:
        /* <DEDUP_REMOVED lines=29> */
.L_x_35328:
[----:B------:R-:W-:Y:S05]  /*4ea0*/  BSYNC B2 ;  /* 0x0000000000027941 */ /* 0x000fea0003800000 */
.L_x_35326:
        /* <DEDUP_REMOVED lines=83> */
.L_x_35325:
        /* <DEDUP_REMOVED lines=85> */
.L_x_35283:
        /* <DEDUP_REMOVED lines=22> */
[----:B-----5:R-:W-:Y:S05]  /*5a90*/  CALL.REL.NOINC `($__internal_76_$__cuda_sm20_div_rn_f64_full) ;  /* 0x0000094400e47944 */ /* 0x020fea0003c00000 */
.L_x_35332:
[----:B------:R-:W-:Y:S05]  /*5aa0*/  BSYNC B2 ;  /* 0x0000000000027941 */ /* 0x000fea0003800000 */
.L_x_35331:
        /* <DEDUP_REMOVED lines=24> */
[----:B------:R-:W-:Y:S02]  /*5c30*/  IMAD.MOV.U32 R4, RZ, RZ, R2 ;  /* 0x000000ffff047224 */ /* 0x000fe400078e0002 */
[----:B------:R-:W-:-:S07]  /*5c40*/  IMAD.MOV.U32 R5, RZ, RZ, R3 ;  /* 0x000000ffff057224 */ /* 0x000fce00078e0003 */
.L_x_35334:
[----:B------:R-:W-:Y:S05]  /*5c50*/  BSYNC B2 ;  /* 0x0000000000027941 */ /* 0x000fea0003800000 */
.L_x_35333:
        /* <DEDUP_REMOVED lines=136> */
.L_x_35336:
[----:B------:R-:W-:Y:S05]  /*64e0*/  BSYNC B0 ;  /* 0x0000000000007941 */ /* 0x000fea0003800000 */
.L_x_35335:
        /* <DEDUP_REMOVED lines=8> */
.L_x_35338:
[----:B------:R-:W-:Y:S05]  /*6570*/  BSYNC B2 ;  /* 0x0000000000027941 */ /* 0x000fea0003800000 */
.L_x_35337:
        /* <DEDUP_REMOVED lines=82> */
.L_x_35340:
[----:B------:R-:W-:-:S04]  /*6aa0*/  ISETP.GE.AND P0, PT, R9, RZ, PT ;  /* 0x000000ff0900720c */ /* 0x000fc80003f06270 */
[----:B------:R-:W-:Y:S02]  /*6ab0*/  FSEL R2, RZ, 3.37028055040000000000e+12, P0 ;  /* 0x54442d18ff027808 */ /* 0x000fe40000000000 */
[----:B------:R-:W-:-:S07]  /*6ac0*/  FSEL R3, RZ, 2.1426990032196044922, P0 ;  /* 0x400921fbff037808 */ /* 0x000fce0000000000 */
.L_x_35341:
[----:B------:R-:W-:Y:S05]  /*6ad0*/  BSYNC B0 ;  /* 0x0000000000007941 */ /* 0x000fea0003800000 */
.L_x_35339:
[----:B------:R-:W-:Y:S01]  /*6ae0*/  DADD R8, |R8|, |R10| ;  /* 0x0000000008087229 */ /* 0x000fe2000000060a */
[----:B------:R-:W-:Y:S01]  /*6af0*/  LOP3.LUT R11, R3, 0x80000000, R11, 0xb8, !PT ;  /* 0x80000000030b7812 */ /* 0x000fe200078eb80b */
[----:B------:R-:W-:-:S06]  /*6b00*/  DADD R24, R24, 1 ;  /* 0x3ff0000018187429 */ /* 0x000fcc0000000000 */
[----:B------:R-:W-:-:S06]  /*6b10*/  DSETP.GTU.AND P0, PT, |R8|, +INF , PT ;  /* 0x7ff000000800742a */ /* 0x000fcc0003f0c200 */
[----:B------:R-:W-:Y:S02]  /*6b20*/  FSEL R2, R8, R2, P0 ;  /* 0x0000000208027208 */ /* 0x000fe40000000000 */
[----:B------:R-:W-:Y:S01]  /*6b30*/  FSEL R3, R9, R11, P0 ;  /* 0x0000000b09037208 */ /* 0x000fe20000000000 */
[----:B------:R-:W-:Y:S06]  /*6b40*/  BRA `(.L_x_35297) ;  /* 0x0000000c00407947 */ /* 0x000fec0003800000 */
.L_x_35282:
        /* <DEDUP_REMOVED lines=109> */
.L_x_35343:
[----:B------:R-:W-:Y:S05]  /*7220*/  BSYNC B0 ;  /* 0x0000000000007941 */ /* 0x000fea0003800000 */
.L_x_35342:
[----:B------:R-:W-:Y:S04]  /*7230*/  BSSY B2, `(.L_x_35344) ;  /* 0x0000007000027945 */ /* 0x000fe80003800000 */
[----:B------:R-:W-:Y:S05]  /*7240*/  @P4 BRA P5, `(.L_x_35345) ;  /* 0x0000000000144947 */ /* 0x000fea0002800000 */
[----:B------:R-:W-:Y:S01]  /*7250*/  IMAD.MOV.U32 R0, RZ, RZ, R4 ;  /* 0x000000ffff007224 */ /* 0x000fe200078e0004 */
[----:B------:R-:W-:Y:S01]  /*7260*/  MOV R4, 0x72a0 ;  /* 0x000072a000047802 */ /* 0x000fe20000000f00 */
[----:B------:R-:W-:Y:S02]  /*7270*/  IMAD.MOV.U32 R2, RZ, RZ, R26 ;  /* 0x000000ffff027224 */ /* 0x000fe400078e001a */
[----:B------:R-:W-:-:S07]  /*7280*/  IMAD.MOV.U32 R3, RZ, RZ, R27 ;  /* 0x000000ffff037224 */ /* 0x000fce00078e001b */
[----:B-----5:R-:W-:Y:S05]  /*7290*/  CALL.REL.NOINC `($__internal_76_$__cuda_sm20_div_rn_f64_full) ;  /* 0x0000092c00e47944 */ /* 0x020fea0003c00000 */
.L_x_35345:
[----:B------:R-:W-:Y:S05]  /*72a0*/  BSYNC B2 ;  /* 0x0000000000027941 */ /* 0x000fea0003800000 */
.L_x_35344:
        /* <DEDUP_REMOVED lines=82> */
.L_x_35347:
[----:B------:R-:W-:Y:S02]  /*77d0*/  FSEL R2, RZ, 3.37028055040000000000e+12, P2 ;  /* 0x54442d18ff027808 */ /* 0x000fe40001000000 */
[----:B------:R-:W-:-:S07]  /*77e0*/  FSEL R3, RZ, 2.1426990032196044922, P2 ;  /* 0x400921fbff037808 */ /* 0x000fce0001000000 */
.L_x_35348:
[----:B------:R-:W-:Y:S05]  /*77f0*/  BSYNC B0 ;  /* 0x0000000000007941 */ /* 0x000fea0003800000 */
.L_x_35346:
[----:B------:R-:W-:Y:S01]  /*7800*/  DADD R8, |R8|, |R10| ;  /* 0x0000000008087229 */ /* 0x000fe2000000060a */
[----:B------:R-:W-:-:S07]  /*7810*/  LOP3.LUT R11, R3, 0x80000000, R11, 0xb8, !PT ;  /* 0x80000000030b7812 */ /* 0x000fce00078eb80b */
[----:B------:R-:W-:-:S06]  /*7820*/  DSETP.GTU.AND P0, PT, |R8|, +INF , PT ;  /* 0x7ff000000800742a */ /* 0x000fcc0003f0c200 */
[----:B------:R-:W-:Y:S02]  /*7830*/  FSEL R2, R8, R2, P0 ;  /* 0x0000000208027208 */ /* 0x000fe40000000000 */
[----:B------:R-:W-:-:S07]  /*7840*/  FSEL R3, R9, R11, P0 ;  /* 0x0000000b09037208 */ /* 0x000fce0000000000 */
.L_x_35297:
[----:B------:R-:W-:Y:S05]  /*7850*/  BSYNC B1 ;  /* 0x0000000000017941 */ /* 0x000fea0003800000 */
.L_x_35281:
        /* <DEDUP_REMOVED lines=78> */
.L_x_35355:
[----:B------:R-:W-:Y:S05]  /*7d40*/  BSYNC B0 ;  /* 0x0000000000007941 */ /* 0x000fea0003800000 */
.L_x_35354:
        /* <DEDUP_REMOVED lines=21> */
[----:B-----5:R-:W-:Y:S05]  /*7ea0*/  CALL.REL.NOINC `($_ZN2at6native29vectorized_elementwise_kernelILi8EZZZNS0_50_GLOBAL__N__2680c7bb_12_PowKernel_cu_7dd49032_316824pow_tensor_scalar_kernelERNS_18TensorIteratorBaseERKN3c106ScalarEENKUlvE_clEvENKUlvE_clEvEUlNS5_7complexIdEEE0_St5arrayIPcLm2EEEEviT0_T1_$__internal_trig_reduction_slowpathd) ;  /* 0x0000092800747944 */ /* 0x020fea0003c00000 */
[----:B------:R-:W-:Y:S02]  /*7eb0*/  IMAD.MOV.U32 R2, RZ, RZ, R5 ;  /* 0x000000ffff027224 */ /* 0x000fe400078e0005 */
[----:B------:R-:W-:Y:S02]  /*7ec0*/  IMAD.MOV.U32 R24, RZ, RZ, R6 ;  /* 0x000000ffff187224 */ /* 0x000fe400078e0006 */
[----:B------:R-:W-:Y:S01]  /*7ed0*/  IMAD.MOV.U32 R25, RZ, RZ, R7 ;  /* 0x000000ffff197224 */ /* 0x000fe200078e0007 */
[----:B------:R-:W-:Y:S06]  /*7ee0*/  BRA `(.L_x_35358) ;  /* 0x0000000000087947 */ /* 0x000fec0003800000 */
.L_x_35357:
[----:B------:R-:W-:Y:S01]  /*7ef0*/  DMUL R24, RZ, R46 ;  /* 0x0000002eff187228 */ /* 0x000fe20000000000 */
[----:B------:R-:W-:-:S10]  /*7f00*/  IMAD.MOV.U32 R2, RZ, RZ, RZ ;  /* 0x000000ffff027224 */ /* 0x000fd400078e00ff */
.L_x_35358:
[----:B------:R-:W-:Y:S05]  /*7f10*/  BSYNC B2 ;  /* 0x0000000000027941 */ /* 0x000fea0003800000 */
.L_x_35356:
        /* <DEDUP_REMOVED lines=49> */
.L_x_35360:
[----:B------:R-:W-:Y:S01]  /*8230*/  DMUL R2, RZ, R46 ;  /* 0x0000002eff027228 */ /* 0x000fe20000000000 */
[----:B------:R-:W-:-:S10]  /*8240*/  IMAD.MOV.U32 R0, RZ, RZ, RZ ;  /* 0x000000ffff007224 */ /* 0x000fd400078e00ff */
.L_x_35361:
[----:B------:R-:W-:Y:S05]  /*8250*/  BSYNC B2 ;  /* 0x0000000000027941 */ /* 0x000fea0003800000 */
.L_x_35359:
        /* <DEDUP_REMOVED lines=25> */
.L_x_35353:
        /* <DEDUP_REMOVED lines=63> */
.L_x_35364:
[----:B------:R-:W-:Y:S05]  /*87e0*/  BSYNC B0 ;  /* 0x0000000000007941 */ /* 0x000fea0003800000 */
.L_x_35363:
        /* <DEDUP_REMOVED lines=26> */
.L_x_35366:
[----:B------:R-:W-:Y:S01]  /*8990*/  DMUL R24, RZ, R46 ;  /* 0x0000002eff187228 */ /* 0x000fe20000000000 */
[----:B------:R-:W-:-:S10]  /*89a0*/  IMAD.MOV.U32 R2, RZ, RZ, RZ ;  /* 0x000000ffff027224 */ /* 0x000fd400078e00ff */
.L_x_35367:
[----:B------:R-:W-:Y:S05]  /*89b0*/  BSYNC B2 ;  /* 0x0000000000027941 */ /* 0x000fea0003800000 */
.L_x_35365:
        /* <DEDUP_REMOVED lines=49> */
.L_x_35369:
[----:B------:R-:W-:Y:S01]  /*8cd0*/  DMUL R2, RZ, R46 ;  /* 0x0000002eff027228 */ /* 0x000fe20000000000 */
[----:B------:R-:W-:-:S10]  /*8ce0*/  IMAD.MOV.U32 R0, RZ, RZ, RZ ;  /* 0x000000ffff007224 */ /* 0x000fd400078e00ff */
.L_x_35370:
[----:B------:R-:W-:Y:S05]  /*8cf0*/  BSYNC B2 ;  /* 0x0000000000027941 */ /* 0x000fea0003800000 */
.L_x_35368:
        /* <DEDUP_REMOVED lines=39> */
.L_x_35352:
        /* <DEDUP_REMOVED lines=11> */
.L_x_35371:
[----:B------:R-:W-:-:S10]  /*9020*/  DADD R24, R46, -R46 ;  /* 0x000000002e187229 */ /* 0x000fd4000000082e */
[----:B------:R-:W-:Y:S02]  /*9030*/  IMAD.MOV.U32 R26, RZ, RZ, R24 ;  /* 0x000000ffff1a7224 */ /* 0x000fe400078e0018 */
[----:B------:R-:W-:Y:S01]  /*9040*/  IMAD.MOV.U32 R27, RZ, RZ, R25 ;  /* 0x000000ffff1b7224 */ /* 0x000fe200078e0019 */
[----:B------:R-:W-:Y:S06]  /*9050*/  BRA `(.L_x_35362) ;  /* 0x00000008009c7947 */ /* 0x000fec0003800000 */
.L_x_35351:
        /* <DEDUP_REMOVED lines=24> */
[----:B------:R-:W-:Y:S01]  /*91e0*/  IMAD.MOV.U32 R3, RZ, RZ, R7 ;  /* 0x000000ffff037224 */ /* 0x000fe200078e0007 */
[----:B------:R-:W-:Y:S06]  /*91f0*/  BRA `(.L_x_35374) ;  /* 0x0000000000087947 */ /* 0x000fec0003800000 */
.L_x_35373:
[----:B------:R-:W-:Y:S01]  /*9200*/  DMUL R2, RZ, R46 ;  /* 0x0000002eff027228 */ /* 0x000fe20000000000 */
[----:B------:R-:W-:-:S10]  /*9210*/  IMAD.MOV.U32 R5, RZ, RZ, RZ ;  /* 0x000000ffff057224 */ /* 0x000fd400078e00ff */
.L_x_35374:
[----:B------:R-:W-:Y:S05]  /*9220*/  BSYNC B2 ;  /* 0x0000000000027941 */ /* 0x000fea0003800000 */
.L_x_35372:
        /* <DEDUP_REMOVED lines=49> */
.L_x_35376:
[----:B------:R-:W-:Y:S01]  /*9540*/  DMUL R26, RZ, R46 ;  /* 0x0000002eff1a7228 */ /* 0x000fe20000000000 */
[----:B------:R-:W-:-:S10]  /*9550*/  IMAD.MOV.U32 R0, RZ, RZ, RZ ;  /* 0x000000ffff007224 */ /* 0x000fd400078e00ff */
.L_x_35377:
[----:B------:R-:W-:Y:S05]  /*9560*/  BSYNC B2 ;  /* 0x0000000000027941 */ /* 0x000fea0003800000 */
.L_x_35375:
        /* <DEDUP_REMOVED lines=24> */
.L_x_35350:
        /* <DEDUP_REMOVED lines=59> */
.L_x_35379:
[----:B------:R-:W-:Y:S05]  /*9aa0*/  BSYNC B0 ;  /* 0x0000000000007941 */ /* 0x000fea0003800000 */
.L_x_35378:
[----:B------:R-:W-:Y:S02]  /*9ab0*/  IMAD.MOV.U32 R26, RZ, RZ, R46 ;  /* 0x000000ffff1a7224 */ /* 0x000fe400078e002e */
[----:B------:R-:W-:-:S07]  /*9ac0*/  IMAD.MOV.U32 R27, RZ, RZ, R47 ;  /* 0x000000ffff1b7224 */ /* 0x000fce00078e002f */
.L_x_35362:
[----:B------:R-:W-:Y:S05]  /*9ad0*/  BSYNC B1 ;  /* 0x0000000000017941 */ /* 0x000fea0003800000 */
.L_x_35349:
        /* <DEDUP_REMOVED lines=116> */
.L_x_35387:
        /* <DEDUP_REMOVED lines=21> */
[----:B------:R-:W-:Y:S05]  /*a370*/  CALL.REL.NOINC `($__internal_76_$__cuda_sm20_div_rn_f64_full) ;  /* 0x000008fc00ac7944 */ /* 0x000fea0003c00000 */
.L_x_35390:
[----:B------:R-:W-:Y:S05]  /*a380*/  BSYNC B3 ;  /* 0x0000000000037941 */ /* 0x000fea0003800000 */
.L_x_35389:
        /* <DEDUP_REMOVED lines=29> */
.L_x_35388:
[----:B------:R-:W-:Y:S05]  /*a560*/  BSYNC B2 ;  /* 0x0000000000027941 */ /* 0x000fea0003800000 */
.L_x_35386:
        /* <DEDUP_REMOVED lines=21> */
.L_x_35392:
[----:B------:R-:W-:Y:S05]  /*a6c0*/  BSYNC B2 ;  /* 0x0000000000027941 */ /* 0x000fea0003800000 */
.L_x_35391:
        /* <DEDUP_REMOVED lines=82> */
.L_x_35394:
[----:B------:R-:W-:-:S04]  /*abf0*/  ISETP.GE.AND P0, PT, R29, RZ, PT ;  /* 0x000000ff1d00720c */ /* 0x000fc80003f06270 */
[----:B------:R-:W-:Y:S02]  /*ac00*/  FSEL R2, RZ, 3.37028055040000000000e+12, P0 ;  /* 0x54442d18ff027808 */ /* 0x000fe40000000000 */
[----:B------:R-:W-:-:S07]  /*ac10*/  FSEL R3, RZ, 2.1426990032196044922, P0 ;  /* 0x400921fbff037808 */ /* 0x000fce0000000000 */
.L_x_35395:
[----:B------:R-:W-:Y:S05]  /*ac20*/  BSYNC B0 ;  /* 0x0000000000007941 */ /* 0x000fea0003800000 */
.L_x_35393:
[----:B------:R-:W-:Y:S01]  /*ac30*/  DADD R28, |R28|, |R30| ;  /* 0x000000001c1c7229 */ /* 0x000fe2000000061e */
[----:B------:R-:W-:Y:S01]  /*ac40*/  LOP3.LUT R31, R3, 0x80000000, R31, 0xb8, !PT ;  /* 0x80000000031f7812 */ /* 0x000fe200078eb81f */
[----:B------:R-:W-:-:S06]  /*ac50*/  DMUL R8, R8, 0.5 ;  /* 0x3fe0000008087828 */ /* 0x000fcc0000000000 */
[----:B------:R-:W-:-:S06]  /*ac60*/  DSETP.GTU.AND P0, PT, |R28|, +INF , PT ;  /* 0x7ff000001c00742a */ /* 0x000fcc0003f0c200 */
[----:B------:R-:W-:Y:S02]  /*ac70*/  FSEL R2, R28, R2, P0 ;  /* 0x000000021c027208 */ /* 0x000fe40000000000 */
[----:B------:R-:W-:Y:S01]  /*ac80*/  FSEL R3, R29, R31, P0 ;  /* 0x0000001f1d037208 */ /* 0x000fe20000000000 */
[----:B------:R-:W-:Y:S06]  /*ac90*/  BRA `(.L_x_35396) ;  /* 0x0000006400447947 */ /* 0x000fec0003800000 */
.L_x_35385:
        /* <DEDUP_REMOVED lines=99> */
.L_x_35399:
[----:B------:R-:W-:Y:S05]  /*b2d0*/  BSYNC B0 ;  /* 0x0000000000007941 */ /* 0x000fea0003800000 */
.L_x_35398:
[----:B------:R-:W-:Y:S04]  /*b2e0*/  BSSY B2, `(.L_x_35400) ;  /* 0x0000008000027945 */ /* 0x000fe80003800000 */
[----:B------:R-:W-:Y:S05]  /*b2f0*/  @P4 BRA P5, `(.L_x_35401) ;  /* 0x0000000000184947 */ /* 0x000fea0002800000 */
[----:B------:R-:W-:Y:S01]  /*b300*/  IMAD.MOV.U32 R0, RZ, RZ, R10 ;  /* 0x000000ffff007224 */ /* 0x000fe200078e000a */
[----:B------:R-:W-:Y:S01]  /*b310*/  MOV R4, 0xb360 ;  /* 0x0000b36000047802 */ /* 0x000fe20000000f00 */
[----:B------:R-:W-:Y:S02]  /*b320*/  IMAD.MOV.U32 R5, RZ, RZ, R11 ;  /* 0x000000ffff057224 */ /* 0x000fe400078e000b */
[----:B------:R-:W-:Y:S02]  /*b330*/  IMAD.MOV.U32 R2, RZ, RZ, R46 ;  /* 0x000000ffff027224 */ /* 0x000fe400078e002e */
[----:B------:R-:W-:-:S07]  /*b340*/  IMAD.MOV.U32 R3, RZ, RZ, R47 ;  /* 0x000000ffff037224 */ /* 0x000fce00078e002f */
[----:B------:R-:W-:Y:S05]  /*b350*/  CALL.REL.NOINC `($__internal_76_$__cuda_sm20_div_rn_f64_full) ;  /* 0x000008ec00b47944 */ /* 0x000fea0003c00000 */
.L_x_35401:
[----:B------:R-:W-:Y:S05]  /*b360*/  BSYNC B2 ;  /* 0x0000000000027941 */ /* 0x000fea0003800000 */
.L_x_35400:
        /* <DEDUP_REMOVED lines=82> */
.L_x_35403:
[----:B------:R-:W-:-:S04]  /*b890*/  ISETP.GE.AND P0, PT, R29, RZ, PT ;  /* 0x000000ff1d00720c */ /* 0x000fc80003f06270 */
[----:B------:R-:W-:Y:S02]  /*b8a0*/  FSEL R2, RZ, 3.37028055040000000000e+12, P0 ;  /* 0x54442d18ff027808 */ /* 0x000fe40000000000 */
[----:B------:R-:W-:-:S07]  /*b8b0*/  FSEL R3, RZ, 2.1426990032196044922, P0 ;  /* 0x400921fbff037808 */ /* 0x000fce0000000000 */
.L_x_35404:
[----:B------:R-:W-:Y:S05]  /*b8c0*/  BSYNC B0 ;  /* 0x0000000000007941 */ /* 0x000fea0003800000 */
.L_x_35402:
[----:B------:R-:W-:Y:S01]  /*b8d0*/  DADD R28, |R28|, |R30| ;  /* 0x000000001c1c7229 */ /* 0x000fe2000000061e */
[----:B------:R-:W-:Y:S01]  /*b8e0*/  LOP3.LUT R31, R3, 0x80000000, R31, 0xb8, !PT ;  /* 0x80000000031f7812 */ /* 0x000fe200078eb81f */
[----:B------:R-:W-:-:S06]  /*b8f0*/  DMUL R8, R8, 0.5 ;  /* 0x3fe0000008087828 */ /* 0x000fcc0000000000 */
[----:B------:R-:W-:-:S06]  /*b900*/  DSETP.GTU.AND P0, PT, |R28|, +INF , PT ;  /* 0x7ff000001c00742a */ /* 0x000fcc0003f0c200 */
[----:B------:R-:W-:Y:S02]  /*b910*/  FSEL R2, R28, R2, P0 ;  /* 0x000000021c027208 */ /* 0x000fe40000000000 */
[----:B------:R-:W-:Y:S01]  /*b920*/  FSEL R3, R29, R31, P0 ;  /* 0x0000001f1d037208 */ /* 0x000fe20000000000 */
[----:B------:R-:W-:Y:S06]  /*b930*/  BRA `(.L_x_35396) ;  /* 0x00000058001c7947 */ /* 0x000fec0003800000 */
.L_x_35397:
        /* <DEDUP_REMOVED lines=29> */
.L_x_35406:
        /* <DEDUP_REMOVED lines=75> */
.L_x_35405:
        /* <DEDUP_REMOVED lines=97> */
.L_x_35408:
        /* <DEDUP_REMOVED lines=22> */
.L_x_35411:
[----:B------:R-:W-:Y:S05]  /*c730*/  BSYNC B3 ;  /* 0x0000000000037941 */ /* 0x000fea0003800000 */
.L_x_35410:
        /* <DEDUP_REMOVED lines=29> */
.L_x_35409:
[----:B------:R-:W-:Y:S05]  /*c910*/  BSYNC B2 ;  /* 0x0000000000027941 */ /* 0x000fea0003800000 */
.L_x_35407:
        /* <DEDUP_REMOVED lines=21> */
.L_x_35413:
[----:B------:R-:W-:Y:S05]  /*ca70*/  BSYNC B2 ;  /* 0x0000000000027941 */ /* 0x000fea0003800000 */
.L_x_35412:
        /* <DEDUP_REMOVED lines=82> */
.L_x_35415:
[----:B------:R-:W-:-:S04]  /*cfa0*/  ISETP.GE.AND P0, PT, R29, RZ, PT ;  /* 0x000000ff1d00720c */ /* 0x000fc80003f06270 */
[----:B------:R-:W-:Y:S02]  /*cfb0*/  FSEL R2, RZ, 3.37028055040000000000e+12, P0 ;  /* 0x54442d18ff027808 */ /* 0x000fe40000000000 */
[----:B------:R-:W-:-:S07]  /*cfc0*/  FSEL R3, RZ, 2.1426990032196044922, P0 ;  /* 0x400921fbff037808 */ /* 0x000fce0000000000 */
.L_x_35416:
[----:B------:R-:W-:Y:S05]  /*cfd0*/  BSYNC B0 ;  /* 0x0000000000007941 */ /* 0x000fea0003800000 */
.L_x_35414:
[----:B------:R-:W-:Y:S01]  /*cfe0*/  DADD R28, |R28|, |R30| ;  /* 0x000000001c1c7229 */ /* 0x000fe2000000061e */
[----:B------:R-:W-:Y:S01]  /*cff0*/  LOP3.LUT R31, R3, 0x80000000, R31, 0xb8, !PT ;  /* 0x80000000031f7812 */ /* 0x000fe200078eb81f */
[----:B------:R-:W-:-:S06]  /*d000*/  DMUL R8, R8, 0.5 ;  /* 0x3fe0000008087828 */ /* 0x000fcc0000000000 */
[----:B------:R-:W-:-:S06]  /*d010*/  DSETP.GTU.AND P0, PT, |R28|, +INF , PT ;  /* 0x7ff000001c00742a */ /* 0x000fcc0003f0c200 */
[----:B------:R-:W-:Y:S02]  /*d020*/  FSEL R2, R28, R2, P0 ;  /* 0x000000021c027208 */ /* 0x000fe40000000000 */
[----:B------:R-:W-:Y:S01]  /*d030*/  FSEL R3, R29, R31, P0 ;  /* 0x0000001f1d037208 */ /* 0x000fe20000000000 */
[----:B------:R-:W-:Y:S06]  /*d040*/  BRA `(.L_x_35396) ;  /* 0x0000004000587947 */ /* 0x000fec0003800000 */
.L_x_35384:
        /* <DEDUP_REMOVED lines=135> */
.L_x_35418:
[----:B------:R-:W-:Y:S05]  /*d8c0*/  BSYNC B0 ;  /* 0x0000000000007941 */ /* 0x000fea0003800000 */
.L_x_35417:
        /* <DEDUP_REMOVED lines=8> */
.L_x_35420:
[----:B------:R-:W-:Y:S05]  /*d950*/  BSYNC B2 ;  /* 0x0000000000027941 */ /* 0x000fea0003800000 */
.L_x_35419:
        /* <DEDUP_REMOVED lines=82> */
.L_x_35422:
[----:B------:R-:W-:-:S04]  /*de80*/  ISETP.GE.AND P0, PT, R29, RZ, PT ;  /* 0x000000ff1d00720c */ /* 0x000fc80003f06270 */
[----:B------:R-:W-:Y:S02]  /*de90*/  FSEL R2, RZ, 3.37028055040000000000e+12, P0 ;  /* 0x54442d18ff027808 */ /* 0x000fe40000000000 */
[----:B------:R-:W-:-:S07]  /*dea0*/  FSEL R3, RZ, 2.1426990032196044922, P0 ;  /* 0x400921fbff037808 */ /* 0x000fce0000000000 */
.L_x_35423:
[----:B------:R-:W-:Y:S05]  /*deb0*/  BSYNC B0 ;  /* 0x0000000000007941 */ /* 0x000fea0003800000 */
.L_x_35421:
[----:B------:R-:W-:Y:S01]  /*dec0*/  DADD R28, |R28|, |R30| ;  /* 0x000000001c1c7229 */ /* 0x000fe2000000061e */
[----:B------:R-:W-:-:S07]  /*ded0*/  LOP3.LUT R31, R3, 0x80000000, R31, 0xb8, !PT ;  /* 0x80000000031f7812 */ /* 0x000fce00078eb81f */
[----:B------:R-:W-:-:S06]  /*dee0*/  DSETP.GTU.AND P0, PT, |R28|, +INF , PT ;  /* 0x7ff000001c00742a */ /* 0x000fcc0003f0c200 */
[----:B------:R-:W-:Y:S02]  /*def0*/  FSEL R2, R28, R2, P0 ;  /* 0x000000021c027208 */ /* 0x000fe40000000000 */
[----:B------:R-:W-:Y:S01]  /*df00*/  FSEL R3, R29, R31, P0 ;  /* 0x0000001f1d037208 */ /* 0x000fe20000000000 */
[----:B------:R-:W-:Y:S06]  /*df10*/  BRA `(.L_x_35396) ;  /* 0x0000003000a47947 */ /* 0x000fec0003800000 */
.L_x_35383:
        /* <DEDUP_REMOVED lines=90> */
.L_x_35426:
        /* <DEDUP_REMOVED lines=22> */
.L_x_35429:
[----:B------:R-:W-:Y:S05]  /*e620*/  BSYNC B3 ;  /* 0x0000000000037941 */ /* 0x000fea0003800000 */
.L_x_35428:
        /* <DEDUP_REMOVED lines=29> */
.L_x_35427:
[----:B------:R-:W-:Y:S05]  /*e800*/  BSYNC B2 ;  /* 0x0000000000027941 */ /* 0x000fea0003800000 */
.L_x_35425:
        /* <DEDUP_REMOVED lines=83> */
.L_x_35424:
        /* <DEDUP_REMOVED lines=85> */
.L_x_35382:
        /* <DEDUP_REMOVED lines=22> */
[----:B------:R-:W-:Y:S05]  /*f3f0*/  CALL.REL.NOINC `($__internal_76_$__cuda_sm20_div_rn_f64_full) ;  /* 0x000008ac008c7944 */ /* 0x000fea0003c00000 */
.L_x_35431:
[----:B------:R-:W-:Y:S05]  /*f400*/  BSYNC B2 ;  /* 0x0000000000027941 */ /* 0x000fea0003800000 */
.L_x_35430:
        /* <DEDUP_REMOVED lines=24> */
[----:B------:R-:W-:Y:S02]  /*f590*/  IMAD.MOV.U32 R4, RZ, RZ, R2 ;  /* 0x000000ffff047224 */ /* 0x000fe400078e0002 */
[----:B------:R-:W-:-:S07]  /*f5a0*/  IMAD.MOV.U32 R5, RZ, RZ, R3 ;  /* 0x000000ffff057224 */ /* 0x000fce00078e0003 */
.L_x_35433:
[----:B------:R-:W-:Y:S05]  /*f5b0*/  BSYNC B2 ;  /* 0x0000000000027941 */ /* 0x000fea0003800000 */
.L_x_35432:
        /* <DEDUP_REMOVED lines=136> */
.L_x_35435:
[----:B------:R-:W-:Y:S05]  /*fe40*/  BSYNC B0 ;  /* 0x0000000000007941 */ /* 0x000fea0003800000 */
.L_x_35434:
        /* <DEDUP_REMOVED lines=8> */
.L_x_35437:
[----:B------:R-:W-:Y:S05]  /*fed0*/  BSYNC B2 ;  /* 0x0000000000027941 */ /* 0x000fea0003800000 */
.L_x_35436:
        /* <DEDUP_REMOVED lines=82> */
.L_x_35439:
[----:B------:R-:W-:-:S04]  /*10400*/  ISETP.GE.AND P0, PT, R29, RZ, PT ;  /* 0x000000ff1d00720c */ /* 0x000fc80003f06270 */
[----:B------:R-:W-:Y:S02]  /*10410*/  FSEL R2, RZ, 3.37028055040000000000e+12, P0 ;  /* 0x54442d18ff027808 */ /* 0x000fe40000000000 */
[----:B------:R-:W-:-:S07]  /*10420*/  FSEL R3, RZ, 2.1426990032196044922, P0 ;  /* 0x400921fbff037808 */ /* 0x000fce0000000000 */
.L_x_35440:
[----:B------:R-:W-:Y:S05]  /*10430*/  BSYNC B0 ;  /* 0x0000000000007941 */ /* 0x000fea0003800000 */
.L_x_35438:
[----:B------:R-:W-:Y:S01]  /*10440*/  DADD R28, |R28|, |R30| ;  /* 0x000000001c1c7229 */ /* 0x000fe2000000061e */
[----:B------:R-:W-:Y:S01]  /*10450*/  LOP3.LUT R31, R3, 0x80000000, R31, 0xb8, !PT ;  /* 0x80000000031f7812 */ /* 0x000fe200078eb81f */
[----:B------:R-:W-:-:S06]  /*10460*/  DADD R8, R8, 1 ;  /* 0x3ff0000008087429 */ /* 0x000fcc0000000000 */
[----:B------:R-:W-:-:S06]  /*10470*/  DSETP.GTU.AND P0, PT, |R28|, +INF , PT ;  /* 0x7ff000001c00742a */ /* 0x000fcc0003f0c200 */
[----:B------:R-:W-:Y:S02]  /*10480*/  FSEL R2, R28, R2, P0 ;  /* 0x000000021c027208 */ /* 0x000fe40000000000 */
[----:B------:R-:W-:Y:S01]  /*10490*/  FSEL R3, R29, R31, P0 ;  /* 0x0000001f1d037208 */ /* 0x000fe20000000000 */
[----:B------:R-:W-:Y:S06]  /*104a0*/  BRA `(.L_x_35396) ;  /* 0x0000000c00407947 */ /* 0x000fec0003800000 */
.L_x_35381:
        /* <DEDUP_REMOVED lines=109> */
.L_x_35442:
[----:B------:R-:W-:Y:S05]  /*10b80*/  BSYNC B0 ;  /* 0x0000000000007941 */ /* 0x000fea0003800000 */
.L_x_35441:
[----:B------:R-:W-:Y:S04]  /*10b90*/  BSSY B2, `(.L_x_35443) ;  /* 0x0000007000027945 */ /* 0x000fe80003800000 */
[----:B------:R-:W-:Y:S05]  /*10ba0*/  @P4 BRA P5, `(.L_x_35444) ;  /* 0x0000000000144947 */ /* 0x000fea0002800000 */
[----:B------:R-:W-:Y:S01]  /*10bb0*/  IMAD.MOV.U32 R0, RZ, RZ, R4 ;  /* 0x000000ffff007224 */ /* 0x000fe200078e0004 */
[----:B------:R-:W-:Y:S01]  /*10bc0*/  MOV R4, 0x10c00 ;  /* 0x00010c0000047802 */ /* 0x000fe20000000f00 */
[----:B------:R-:W-:Y:S02]  /*10bd0*/  IMAD.MOV.U32 R2, RZ, RZ, R10 ;  /* 0x000000ffff027224 */ /* 0x000fe400078e000a */
[----:B------:R-:W-:-:S07]  /*10be0*/  IMAD.MOV.U32 R3, RZ, RZ, R11 ;  /* 0x000000ffff037224 */ /* 0x000fce00078e000b */
[----:B------:R-:W-:Y:S05]  /*10bf0*/  CALL.REL.NOINC `($__internal_76_$__cuda_sm20_div_rn_f64_full) ;  /* 0x00000894008c7944 */ /* 0x000fea0003c00000 */
.L_x_35444:
[----:B------:R-:W-:Y:S05]  /*10c00*/  BSYNC B2 ;  /* 0x0000000000027941 */ /* 0x000fea0003800000 */
.L_x_35443:
        /* <DEDUP_REMOVED lines=82> */
.L_x_35446:
[----:B------:R-:W-:Y:S02]  /*11130*/  FSEL R2, RZ, 3.37028055040000000000e+12, P2 ;  /* 0x54442d18ff027808 */ /* 0x000fe40001000000 */
[----:B------:R-:W-:-:S07]  /*11140*/  FSEL R3, RZ, 2.1426990032196044922, P2 ;  /* 0x400921fbff037808 */ /* 0x000fce0001000000 */
.L_x_35447:
[----:B------:R-:W-:Y:S05]  /*11150*/  BSYNC B0 ;  /* 0x0000000000007941 */ /* 0x000fea0003800000 */
.L_x_35445:
[----:B------:R-:W-:Y:S01]  /*11160*/  DADD R28, |R28|, |R30| ;  /* 0x000000001c1c7229 */ /* 0x000fe2000000061e */
[----:B------:R-:W-:-:S07]  /*11170*/  LOP3.LUT R31, R3, 0x80000000, R31, 0xb8, !PT ;  /* 0x80000000031f7812 */ /* 0x000fce00078eb81f */
[----:B------:R-:W-:-:S06]  /*11180*/  DSETP.GTU.AND P0, PT, |R28|, +INF , PT ;  /* 0x7ff000001c00742a */ /* 0x000fcc0003f0c200 */
[----:B------:R-:W-:Y:S02]  /*11190*/  FSEL R2, R28, R2, P0 ;  /* 0x000000021c027208 */ /* 0x000fe40000000000 */
[----:B------:R-:W-:-:S07]  /*111a0*/  FSEL R3, R29, R31, P0 ;  /* 0x0000001f1d037208 */ /* 0x000fce0000000000 */
.L_x_35396:
[----:B------:R-:W-:Y:S05]  /*111b0*/  BSYNC B1 ;  /* 0x0000000000017941 */ /* 0x000fea0003800000 */
.L_x_35380:
        /* <DEDUP_REMOVED lines=78> */
.L_x_35454:
[----:B------:R-:W-:Y:S05]  /*116a0*/  BSYNC B0 ;  /* 0x0000000000007941 */ /* 0x000fea0003800000 */
.L_x_35453:
        /* <DEDUP_REMOVED lines=21> */
[----:B------:R-:W-:Y:S05]  /*11800*/  CALL.REL.NOINC `($_ZN2at6native29vectorized_elementwise_kernelILi8EZZZNS0_50_GLOBAL__N__2680c7bb_12_PowKernel_cu_7dd49032_316824pow_tensor_scalar_kernelERNS_18TensorIteratorBaseERKN3c106ScalarEENKUlvE_clEvENKUlvE_clEvEUlNS5_7complexIdEEE0_St5arrayIPcLm2EEEEviT0_T1_$__internal_trig_reduction_slowpathd) ;  /* 0x00000890001c7944 */ /* 0x000fea0003c00000 */
[----:B------:R-:W-:Y:S02]  /*11810*/  IMAD.MOV.U32 R2, RZ, RZ, R5 ;  /* 0x000000ffff027224 */ /* 0x000fe400078e0005 */
[----:B------:R-:W-:Y:S02]  /*11820*/  IMAD.MOV.U32 R28, RZ, RZ, R6 ;  /* 0x000000ffff1c7224 */ /* 0x000fe400078e0006 */
[----:B------:R-:W-:Y:S01]  /*11830*/  IMAD.MOV.U32 R29, RZ, RZ, R7 ;  /* 0x000000ffff1d7224 */ /* 0x000fe200078e0007 */
[----:B------:R-:W-:Y:S06]  /*11840*/  BRA `(.L_x_35457) ;  /* 0x0000000000087947 */ /* 0x000fec0003800000 */
.L_x_35456:
[----:B------:R-:W-:Y:S01]  /*11850*/  DMUL R28, RZ, R46 ;  /* 0x0000002eff1c7228 */ /* 0x000fe20000000000 */
[----:B------:R-:W-:-:S10]  /*11860*/  IMAD.MOV.U32 R2, RZ, RZ, RZ ;  /* 0x000000ffff027224 */ /* 0x000fd400078e00ff */
.L_x_35457:
[----:B------:R-:W-:Y:S05]  /*11870*/  BSYNC B2 ;  /* 0x0000000000027941 */ /* 0x000fea0003800000 */
.L_x_35455:
        /* <DEDUP_REMOVED lines=49> */
.L_x_35459:
[----:B------:R-:W-:Y:S01]  /*11b90*/  DMUL R2, RZ, R46 ;  /* 0x0000002eff027228 */ /* 0x000fe20000000000 */
[----:B------:R-:W-:-:S10]  /*11ba0*/  IMAD.MOV.U32 R0, RZ, RZ, RZ ;  /* 0x000000ffff007224 */ /* 0x000fd400078e00ff */
.L_x_35460:
[----:B------:R-:W-:Y:S05]  /*11bb0*/  BSYNC B2 ;  /* 0x0000000000027941 */ /* 0x000fea0003800000 */
.L_x_35458:
        /* <DEDUP_REMOVED lines=25> */
.L_x_35452:
        /* <DEDUP_REMOVED lines=63> */
.L_x_35463:
[----:B------:R-:W-:Y:S05]  /*12140*/  BSYNC B0 ;  /* 0x0000000000007941 */ /* 0x000fea0003800000 */
.L_x_35462:
        /* <DEDUP_REMOVED lines=26> */
.L_x_35465:
[----:B------:R-:W-:Y:S01]  /*122f0*/  DMUL R28, RZ, R46 ;  /* 0x0000002eff1c7228 */ /* 0x000fe20000000000 */
[----:B------:R-:W-:-:S10]  /*12300*/  IMAD.MOV.U32 R2, RZ, RZ, RZ ;  /* 0x000000ffff027224 */ /* 0x000fd400078e00ff */
.L_x_35466:
[----:B------:R-:W-:Y:S05]  /*12310*/  BSYNC B2 ;  /* 0x0000000000027941 */ /* 0x000fea0003800000 */
.L_x_35464:
        /* <DEDUP_REMOVED lines=49> */
.L_x_35468:
[----:B------:R-:W-:Y:S01]  /*12630*/  DMUL R2, RZ, R46 ;  /* 0x0000002eff027228 */ /* 0x000fe20000000000 */
[----:B------:R-:W-:-:S10]  /*12640*/  IMAD.MOV.U32 R0, RZ, RZ, RZ ;  /* 0x000000ffff007224 */ /* 0x000fd400078e00ff */
.L_x_35469:
[----:B------:R-:W-:Y:S05]  /*12650*/  BSYNC B2 ;  /* 0x0000000000027941 */ /* 0x000fea0003800000 */
.L_x_35467:
        /* <DEDUP_REMOVED lines=39> */
.L_x_35451:
        /* <DEDUP_REMOVED lines=11> */
.L_x_35470:
[----:B------:R-:W-:-:S10]  /*12980*/  DADD R28, R46, -R46 ;  /* 0x000000002e1c7229 */ /* 0x000fd4000000082e */
[----:B------:R-:W-:Y:S02]  /*12990*/  IMAD.MOV.U32 R30, RZ, RZ, R28 ;  /* 0x000000ffff1e7224 */ /* 0x000fe400078e001c */
[----:B------:R-:W-:Y:S01]  /*129a0*/  IMAD.MOV.U32 R31, RZ, RZ, R29 ;  /* 0x000000ffff1f7224 */ /* 0x000fe200078e001d */
[----:B------:R-:W-:Y:S06]  /*129b0*/  BRA `(.L_x_35461) ;  /* 0x00000008009c7947 */ /* 0x000fec0003800000 */
.L_x_35450:
        /* <DEDUP_REMOVED lines=24> */
[----:B------:R-:W-:Y:S01]  /*12b40*/  IMAD.MOV.U32 R3, RZ, RZ, R7 ;  /* 0x000000ffff037224 */ /* 0x000fe200078e0007 */
[----:B------:R-:W-:Y:S06]  /*12b50*/  BRA `(.L_x_35473) ;  /* 0x0000000000087947 */ /* 0x000fec0003800000 */
.L_x_35472:
[----:B------:R-:W-:Y:S01]  /*12b60*/  DMUL R2, RZ, R46 ;  /* 0x0000002eff027228 */ /* 0x000fe20000000000 */
[----:B------:R-:W-:-:S10]  /*12b70*/  IMAD.MOV.U32 R5, RZ, RZ, RZ ;  /* 0x000000ffff057224 */ /* 0x000fd400078e00ff */
.L_x_35473:
[----:B------:R-:W-:Y:S05]  /*12b80*/  BSYNC B2 ;  /* 0x0000000000027941 */ /* 0x000fea0003800000 */
.L_x_35471:
        /* <DEDUP_REMOVED lines=49> */
.L_x_35475:
[----:B------:R-:W-:Y:S01]  /*12ea0*/  DMUL R30, RZ, R46 ;  /* 0x0000002eff1e7228 */ /* 0x000fe20000000000 */
[----:B------:R-:W-:-:S10]  /*12eb0*/  IMAD.MOV.U32 R0, RZ, RZ, RZ ;  /* 0x000000ffff007224 */ /* 0x000fd400078e00ff */
.L_x_35476:
[----:B------:R-:W-:Y:S05]  /*12ec0*/  BSYNC B2 ;  /* 0x0000000000027941 */ /* 0x000fea0003800000 */
.L_x_35474:
        /* <DEDUP_REMOVED lines=24> */
.L_x_35449:
        /* <DEDUP_REMOVED lines=59> */
.L_x_35478:
[----:B------:R-:W-:Y:S05]  /*13400*/  BSYNC B0 ;  /* 0x0000000000007941 */ /* 0x000fea0003800000 */
.L_x_35477:
[----:B------:R-:W-:Y:S02]  /*13410*/  IMAD.MOV.U32 R30, RZ, RZ, R46 ;  /* 0x000000ffff1e7224 */ /* 0x000fe400078e002e */
[----:B------:R-:W-:-:S07]  /*13420*/  IMAD.MOV.U32 R31, RZ, RZ, R47 ;  /* 0x000000ffff1f7224 */ /* 0x000fce00078e002f */
.L_x_35461:
[----:B------:R-:W-:Y:S05]  /*13430*/  BSYNC B1 ;  /* 0x0000000000017941 */ /* 0x000fea0003800000 */
.L_x_35448:
        /* <DEDUP_REMOVED lines=116> */
.L_x_35486:
        /* <DEDUP_REMOVED lines=22> */
.L_x_35489:
[----:B------:R-:W-:Y:S05]  /*13ce0*/  BSYNC B3 ;  /* 0x0000000000037941 */ /* 0x000fea0003800000 */
.L_x_35488:
        /* <DEDUP_REMOVED lines=29> */
.L_x_35487:
[----:B------:R-:W-:Y:S05]  /*13ec0*/  BSYNC B2 ;  /* 0x0000000000027941 */ /* 0x000fea0003800000 */
.L_x_35485:
        /* <DEDUP_REMOVED lines=21> */
.L_x_35491:
[----:B------:R-:W-:Y:S05]  /*14020*/  BSYNC B2 ;  /* 0x0000000000027941 */ /* 0x000fea0003800000 */
.L_x_35490:
        /* <DEDUP_REMOVED lines=82> */
.L_x_35493:
[----:B------:R-:W-:-:S04]  /*14550*/  ISETP.GE.AND P0, PT, R33, RZ, PT ;  /* 0x000000ff2100720c */ /* 0x000fc80003f06270 */
[----:B------:R-:W-:Y:S02]  /*14560*/  FSEL R2, RZ, 3.37028055040000000000e+12, P0 ;  /* 0x54442d18ff027808 */ /* 0x000fe40000000000 */
[----:B------:R-:W-:-:S07]  /*14570*/  FSEL R3, RZ, 2.1426990032196044922, P0 ;  /* 0x400921fbff037808 */ /* 0x000fce0000000000 */
.L_x_35494:
[----:B------:R-:W-:Y:S05]  /*14580*/  BSYNC B0 ;  /* 0x0000000000007941 */ /* 0x000fea0003800000 */
.L_x_35492:
[----:B------:R-:W-:Y:S01]  /*14590*/  DADD R32, |R32|, |R34| ;  /* 0x0000000020207229 */ /* 0x000fe20000000622 */
[----:B------:R-:W-:Y:S01]  /*145a0*/  LOP3.LUT R35, R3, 0x80000000, R35, 0xb8, !PT ;  /* 0x8000000003237812 */ /* 0x000fe200078eb823 */
[----:B------:R-:W-:-:S06]  /*145b0*/  DMUL R8, R8, 0.5 ;  /* 0x3fe0000008087828 */ /* 0x000fcc0000000000 */
[----:B------:R-:W-:-:S06]  /*145c0*/  DSETP.GTU.AND P0, PT, |R32|, +INF , PT ;  /* 0x7ff000002000742a */ /* 0x000fcc0003f0c200 */
[----:B------:R-:W-:Y:S02]  /*145d0*/  FSEL R2, R32, R2, P0 ;  /* 0x0000000220027208 */ /* 0x000fe40000000000 */
[----:B------:R-:W-:Y:S01]  /*145e0*/  FSEL R3, R33, R35, P0 ;  /* 0x0000002321037208 */ /* 0x000fe20000000000 */
[----:B------:R-:W-:Y:S06]  /*145f0*/  BRA `(.L_x_35495) ;  /* 0x0000006400447947 */ /* 0x000fec0003800000 */
.L_x_35484:
        /* <DEDUP_REMOVED lines=99> */
.L_x_35498:
[----:B------:R-:W-:Y:S05]  /*14c30*/  BSYNC B0 ;  /* 0x0000000000007941 */ /* 0x000fea0003800000 */
.L_x_35497:
        /* <DEDUP_REMOVED lines=8> */
.L_x_35500:
[----:B------:R-:W-:Y:S05]  /*14cc0*/  BSYNC B2 ;  /* 0x0000000000027941 */ /* 0x000fea0003800000 */
.L_x_35499:
        /* <DEDUP_REMOVED lines=82> */
.L_x_35502:
[----:B------:R-:W-:-:S04]  /*151f0*/  ISETP.GE.AND P0, PT, R33, RZ, PT ;  /* 0x000000ff2100720c */ /* 0x000fc80003f06270 */
[----:B------:R-:W-:Y:S02]  /*15200*/  FSEL R2, RZ, 3.37028055040000000000e+12, P0 ;  /* 0x54442d18ff027808 */ /* 0x000fe40000000000 */
[----:B------:R-:W-:-:S07]  /*15210*/  FSEL R3, RZ, 2.1426990032196044922, P0 ;  /* 0x400921fbff037808 */ /* 0x000fce0000000000 */
.L_x_35503:
[----:B------:R-:W-:Y:S05]  /*15220*/  BSYNC B0 ;  /* 0x0000000000007941 */ /* 0x000fea0003800000 */
.L_x_35501:
[----:B------:R-:W-:Y:S01]  /*15230*/  DADD R32, |R32|, |R34| ;  /* 0x0000000020207229 */ /* 0x000fe20000000622 */
[----:B------:R-:W-:Y:S01]  /*15240*/  LOP3.LUT R35, R3, 0x80000000, R35, 0xb8, !PT ;  /* 0x8000000003237812 */ /* 0x000fe200078eb823 */
[----:B------:R-:W-:-:S06]  /*15250*/  DMUL R8, R8, 0.5 ;  /* 0x3fe0000008087828 */ /* 0x000fcc0000000000 */
[----:B------:R-:W-:-:S06]  /*15260*/  DSETP.GTU.AND P0, PT, |R32|, +INF , PT ;  /* 0x7ff000002000742a */ /* 0x000fcc0003f0c200 */
[----:B------:R-:W-:Y:S02]  /*15270*/  FSEL R2, R32, R2, P0 ;  /* 0x0000000220027208 */ /* 0x000fe40000000000 */
[----:B------:R-:W-:Y:S01]  /*15280*/  FSEL R3, R33, R35, P0 ;  /* 0x0000002321037208 */ /* 0x000fe20000000000 */
[----:B------:R-:W-:Y:S06]  /*15290*/  BRA `(.L_x_35495) ;  /* 0x00000058001c7947 */ /* 0x000fec0003800000 */
.L_x_35496:
        /* <DEDUP_REMOVED lines=29> */
.L_x_35505:
        /* <DEDUP_REMOVED lines=75> */
.L_x_35504:
        /* <DEDUP_REMOVED lines=97> */
.L_x_35507:
        /* <DEDUP_REMOVED lines=22> */
.L_x_35510:
[----:B------:R-:W-:Y:S05]  /*16090*/  BSYNC B3 ;  /* 0x0000000000037941 */ /* 0x000fea0003800000 */
.L_x_35509:
        /* <DEDUP_REMOVED lines=29> */
.L_x_35508:
[----:B------:R-:W-:Y:S05]  /*16270*/  BSYNC B2 ;  /* 0x0000000000027941 */ /* 0x000fea0003800000 */
.L_x_35506:
        /* <DEDUP_REMOVED lines=21> */
.L_x_35512:
[----:B------:R-:W-:Y:S05]  /*163d0*/  BSYNC B2 ;  /* 0x0000000000027941 */ /* 0x000fea0003800000 */
.L_x_35511:
        /* <DEDUP_REMOVED lines=82> */
.L_x_35514:
[----:B------:R-:W-:-:S04]  /*16900*/  ISETP.GE.AND P0, PT, R33, RZ, PT ;  /* 0x000000ff2100720c */ /* 0x000fc80003f06270 */
[----:B------:R-:W-:Y:S02]  /*16910*/  FSEL R2, RZ, 3.37028055040000000000e+12, P0 ;  /* 0x54442d18ff027808 */ /* 0x000fe40000000000 */
[----:B------:R-:W-:-:S07]  /*16920*/  FSEL R3, RZ, 2.1426990032196044922, P0 ;  /* 0x400921fbff037808 */ /* 0x000fce0000000000 */
.L_x_35515:
[----:B------:R-:W-:Y:S05]  /*16930*/  BSYNC B0 ;  /* 0x0000000000007941 */ /* 0x000fea0003800000 */
.L_x_35513:
[----:B------:R-:W-:Y:S01]  /*16940*/  DADD R32, |R32|, |R34| ;  /* 0x0000000020207229 */ /* 0x000fe20000000622 */
[----:B------:R-:W-:Y:S01]  /*16950*/  LOP3.LUT R35, R3, 0x80000000, R35, 0xb8, !PT ;  /* 0x8000000003237812 */ /* 0x000fe200078eb823 */
[----:B------:R-:W-:-:S06]  /*16960*/  DMUL R8, R8, 0.5 ;  /* 0x3fe0000008087828 */ /* 0x000fcc0000000000 */
[----:B------:R-:W-:-:S06]  /*16970*/  DSETP.GTU.AND P0, PT, |R32|, +INF , PT ;  /* 0x7ff000002000742a */ /* 0x000fcc0003f0c200 */
[----:B------:R-:W-:Y:S02]  /*16980*/  FSEL R2, R32, R2, P0 ;  /* 0x0000000220027208 */ /* 0x000fe40000000000 */
[----:B------:R-:W-:Y:S01]  /*16990*/  FSEL R3, R33, R35, P0 ;  /* 0x0000002321037208 */ /* 0x000fe20000000000 */
[----:B------:R-:W-:Y:S06]  /*169a0*/  BRA `(.L_x_35495) ;  /* 0x0000004000587947 */ /* 0x000fec0003800000 */
.L_x_35483:
        /* <DEDUP_REMOVED lines=135> */
.L_x_35517:
[----:B------:R-:W-:Y:S05]  /*17220*/  BSYNC B0 ;  /* 0x0000000000007941 */ /* 0x000fea0003800000 */
.L_x_35516:
        /* <DEDUP_REMOVED lines=8> */
.L_x_35519:
[----:B------:R-:W-:Y:S05]  /*172b0*/  BSYNC B2 ;  /* 0x0000000000027941 */ /* 0x000fea0003800000 */
.L_x_35518:
        /* <DEDUP_REMOVED lines=82> */
.L_x_35521:
[----:B------:R-:W-:-:S04]  /*177e0*/  ISETP.GE.AND P0, PT, R33, RZ, PT ;  /* 0x000000ff2100720c */ /* 0x000fc80003f06270 */
[----:B------:R-:W-:Y:S02]  /*177f0*/  FSEL R2, RZ, 3.37028055040000000000e+12, P0 ;  /* 0x54442d18ff027808 */ /* 0x000fe40000000000 */
[----:B------:R-:W-:-:S07]  /*17800*/  FSEL R3, RZ, 2.1426990032196044922, P0 ;  /* 0x400921fbff037808 */ /* 0x000fce0000000000 */
.L_x_35522:
[----:B------:R-:W-:Y:S05]  /*17810*/  BSYNC B0 ;  /* 0x0000000000007941 */ /* 0x000fea0003800000 */
.L_x_35520:
[----:B------:R-:W-:Y:S01]  /*17820*/  DADD R32, |R32|, |R34| ;  /* 0x0000000020207229 */ /* 0x000fe20000000622 */
[----:B------:R-:W-:-:S07]  /*17830*/  LOP3.LUT R35, R3, 0x80000000, R35, 0xb8, !PT ;  /* 0x8000000003237812 */ /* 0x000fce00078eb823 */
[----:B------:R-:W-:-:S06]  /*17840*/  DSETP.GTU.AND P0, PT, |R32|, +INF , PT ;  /* 0x7ff000002000742a */ /* 0x000fcc0003f0c200 */
[----:B------:R-:W-:Y:S02]  /*17850*/  FSEL R2, R32, R2, P0 ;  /* 0x0000000220027208 */ /* 0x000fe40000000000 */
[----:B------:R-:W-:Y:S01]  /*17860*/  FSEL R3, R33, R35, P0 ;  /* 0x0000002321037208 */ /* 0x000fe20000000000 */
[----:B------:R-:W-:Y:S06]  /*17870*/  BRA `(.L_x_35495) ;  /* 0x0000003000a47947 */ /* 0x000fec0003800000 */
.L_x_35482:
        /* <DEDUP_REMOVED lines=90> */
.L_x_35525:
        /* <DEDUP_REMOVED lines=22> */
.L_x_35528:
[----:B------:R-:W-:Y:S05]  /*17f80*/  BSYNC B3 ;  /* 0x0000000000037941 */ /* 0x000fea0003800000 */
.L_x_35527:
        /* <DEDUP_REMOVED lines=29> */
.L_x_35526:
[----:B------:R-:W-:Y:S05]  /*18160*/  BSYNC B2 ;  /* 0x0000000000027941 */ /* 0x000fea0003800000 */
.L_x_35524:
        /* <DEDUP_REMOVED lines=83> */
.L_x_35523:
        /* <DEDUP_REMOVED lines=85> */
.L_x_35481:
        /* <DEDUP_REMOVED lines=23> */
.L_x_35530:
[----:B------:R-:W-:Y:S05]  /*18d60*/  BSYNC B2 ;  /* 0x0000000000027941 */ /* 0x000fea0003800000 */
.L_x_35529:
        /* <DEDUP_REMOVED lines=26> */
.L_x_35532:
[----:B------:R-:W-:Y:S05]  /*18f10*/  BSYNC B2 ;  /* 0x0000000000027941 */ /* 0x000fea0003800000 */
.L_x_35531:
        /* <DEDUP_REMOVED lines=136> */
.L_x_35534:
[----:B------:R-:W-:Y:S05]  /*197a0*/  BSYNC B0 ;  /* 0x0000000000007941 */ /* 0x000fea0003800000 */
.L_x_35533:
        /* <DEDUP_REMOVED lines=8> */
.L_x_35536:
[----:B------:R-:W-:Y:S05]  /*19830*/  BSYNC B2 ;  /* 0x0000000000027941 */ /* 0x000fea0003800000 */
.L_x_35535:
        /* <DEDUP_REMOVED lines=82> */
.L_x_35538:
[----:B------:R-:W-:-:S04]  /*19d60*/  ISETP.GE.AND P0, PT, R33, RZ, PT ;  /* 0x000000ff2100720c */ /* 0x000fc80003f06270 */
[----:B------:R-:W-:Y:S02]  /*19d70*/  FSEL R2, RZ, 3.37028055040000000000e+12, P0 ;  /* 0x54442d18ff027808 */ /* 0x000fe40000000000 */
[----:B------:R-:W-:-:S07]  /*19d80*/  FSEL R3, RZ, 2.1426990032196044922, P0 ;  /* 0x400921fbff037808 */ /* 0x000fce0000000000 */
.L_x_35539:
[----:B------:R-:W-:Y:S05]  /*19d90*/  BSYNC B0 ;  /* 0x0000000000007941 */ /* 0x000fea0003800000 */
.L_x_35537:
[----:B------:R-:W-:Y:S01]  /*19da0*/  DADD R32, |R32|, |R34| ;  /* 0x0000000020207229 */ /* 0x000fe20000000622 */
[----:B------:R-:W-:Y:S01]  /*19db0*/  LOP3.LUT R35, R3, 0x80000000, R35, 0xb8, !PT ;  /* 0x8000000003237812 */ /* 0x000fe200078eb823 */
[----:B------:R-:W-:-:S06]  /*19dc0*/  DADD R8, R8, 1 ;  /* 0x3ff0000008087429 */ /* 0x000fcc0000000000 */
[----:B------:R-:W-:-:S06]  /*19dd0*/  DSETP.GTU.AND P0, PT, |R32|, +INF , PT ;  /* 0x7ff000002000742a */ /* 0x000fcc0003f0c200 */
[----:B------:R-:W-:Y:S02]  /*19de0*/  FSEL R2, R32, R2, P0 ;  /* 0x0000000220027208 */ /* 0x000fe40000000000 */
[----:B------:R-:W-:Y:S01]  /*19df0*/  FSEL R3, R33, R35, P0 ;  /* 0x0000002321037208 */ /* 0x000fe20000000000 */
[----:B------:R-:W-:Y:S06]  /*19e00*/  BRA `(.L_x_35495) ;  /* 0x0000000c00407947 */ /* 0x000fec0003800000 */
.L_x_35480:
        /* <DEDUP_REMOVED lines=109> */
.L_x_35541:
[----:B------:R-:W-:Y:S05]  /*1a4e0*/  BSYNC B0 ;  /* 0x0000000000007941 */ /* 0x000fea0003800000 */
.L_x_35540:
[----:B------:R-:W-:Y:S04]  /*1a4f0*/  BSSY B2, `(.L_x_35542) ;  /* 0x0000007000027945 */ /* 0x000fe80003800000 */
[----:B------:R-:W-:Y:S05]  /*1a500*/  @P4 BRA P5, `(.L_x_35543) ;  /* 0x0000000000144947 */ /* 0x000fea0002800000 */
[----:B------:R-:W-:Y:S01]  /*1a510*/  IMAD.MOV.U32 R0, RZ, RZ, R4 ;  /* 0x000000ffff007224 */ /* 0x000fe200078e0004 */
[----:B------:R-:W-:Y:S01]  /*1a520*/  MOV R4, 0x1a560 ;  /* 0x0001a56000047802 */ /* 0x000fe20000000f00 */
[----:B------:R-:W-:Y:S02]  /*1a530*/  IMAD.MOV.U32 R2, RZ, RZ, R10 ;  /* 0x000000ffff027224 */ /* 0x000fe400078e000a */
[----:B------:R-:W-:-:S07]  /*1a540*/  IMAD.MOV.U32 R3, RZ, RZ, R11 ;  /* 0x000000ffff037224 */ /* 0x000fce00078e000b */
[----:B------:R-:W-:Y:S05]  /*1a550*/  CALL.REL.NOINC `($__internal_76_$__cuda_sm20_div_rn_f64_full) ;  /* 0x000007fc00347944 */ /* 0x000fea0003c00000 */
.L_x_35543:
[----:B------:R-:W-:Y:S05]  /*1a560*/  BSYNC B2 ;  /* 0x0000000000027941 */ /* 0x000fea0003800000 */
.L_x_35542:
        /* <DEDUP_REMOVED lines=82> */
.L_x_35545:
[----:B------:R-:W-:Y:S02]  /*1aa90*/  FSEL R2, RZ, 3.37028055040000000000e+12, P2 ;  /* 0x54442d18ff027808 */ /* 0x000fe40001000000 */
[----:B------:R-:W-:-:S07]  /*1aaa0*/  FSEL R3, RZ, 2.1426990032196044922, P2 ;  /* 0x400921fbff037808 */ /* 0x000fce0001000000 */
.L_x_35546:
[----:B------:R-:W-:Y:S05]  /*1aab0*/  BSYNC B0 ;  /* 0x0000000000007941 */ /* 0x000fea0003800000 */
.L_x_35544:
[----:B------:R-:W-:Y:S01]  /*1aac0*/  DADD R32, |R32|, |R34| ;  /* 0x0000000020207229 */ /* 0x000fe20000000622 */
[----:B------:R-:W-:-:S07]  /*1aad0*/  LOP3.LUT R35, R3, 0x80000000, R35, 0xb8, !PT ;  /* 0x8000000003237812 */ /* 0x000fce00078eb823 */
[----:B------:R-:W-:-:S06]  /*1aae0*/  DSETP.GTU.AND P0, PT, |R32|, +INF , PT ;  /* 0x7ff000002000742a */ /* 0x000fcc0003f0c200 */
[----:B------:R-:W-:Y:S02]  /*1aaf0*/  FSEL R2, R32, R2, P0 ;  /* 0x0000000220027208 */ /* 0x000fe40000000000 */
[----:B------:R-:W-:-:S07]  /*1ab00*/  FSEL R3, R33, R35, P0 ;  /* 0x0000002321037208 */ /* 0x000fce0000000000 */
.L_x_35495:
[----:B------:R-:W-:Y:S05]  /*1ab10*/  BSYNC B1 ;  /* 0x0000000000017941 */ /* 0x000fea0003800000 */
.L_x_35479:
        /* <DEDUP_REMOVED lines=78> */
.L_x_35553:
[----:B------:R-:W-:Y:S05]  /*1b000*/  BSYNC B0 ;  /* 0x0000000000007941 */ /* 0x000fea0003800000 */
.L_x_35552:
        /* <DEDUP_REMOVED lines=26> */
.L_x_35555:
[----:B------:R-:W-:Y:S01]  /*1b1b0*/  DMUL R32, RZ, R46 ;  /* 0x0000002eff207228 */ /* 0x000fe20000000000 */
[----:B------:R-:W-:-:S10]  /*1b1c0*/  IMAD.MOV.U32 R2, RZ, RZ, RZ ;  /* 0x000000ffff027224 */ /* 0x000fd400078e00ff */
.L_x_35556:
[----:B------:R-:W-:Y:S05]  /*1b1d0*/  BSYNC B2 ;  /* 0x0000000000027941 */ /* 0x000fea0003800000 */
.L_x_35554:
        /* <DEDUP_REMOVED lines=49> */
.L_x_35558:
[----:B------:R-:W-:Y:S01]  /*1b4f0*/  DMUL R2, RZ, R46 ;  /* 0x0000002eff027228 */ /* 0x000fe20000000000 */
[----:B------:R-:W-:-:S10]  /*1b500*/  IMAD.MOV.U32 R0, RZ, RZ, RZ ;  /* 0x000000ffff007224 */ /* 0x000fd400078e00ff */
.L_x_35559:
[----:B------:R-:W-:Y:S05]  /*1b510*/  BSYNC B2 ;  /* 0x0000000000027941 */ /* 0x000fea0003800000 */
.L_x_35557:
        /* <DEDUP_REMOVED lines=25> */
.L_x_35551:
        /* <DEDUP_REMOVED lines=63> */
.L_x_35562:
[----:B------:R-:W-:Y:S05]  /*1baa0*/  BSYNC B0 ;  /* 0x0000000000007941 */ /* 0x000fea0003800000 */
.L_x_35561:
        /* <DEDUP_REMOVED lines=26> */
.L_x_35564:
[----:B------:R-:W-:Y:S01]  /*1bc50*/  DMUL R32, RZ, R46 ;  /* 0x0000002eff207228 */ /* 0x000fe20000000000 */
[----:B------:R-:W-:-:S10]  /*1bc60*/  IMAD.MOV.U32 R2, RZ, RZ, RZ ;  /* 0x000000ffff027224 */ /* 0x000fd400078e00ff */
.L_x_35565:
[----:B------:R-:W-:Y:S05]  /*1bc70*/  BSYNC B2 ;  /* 0x0000000000027941 */ /* 0x000fea0003800000 */
.L_x_35563:
        /* <DEDUP_REMOVED lines=49> */
.L_x_35567:
[----:B------:R-:W-:Y:S01]  /*1bf90*/  DMUL R2, RZ, R46 ;  /* 0x0000002eff027228 */ /* 0x000fe20000000000 */
[----:B------:R-:W-:-:S10]  /*1bfa0*/  IMAD.MOV.U32 R0, RZ, RZ, RZ ;  /* 0x000000ffff007224 */ /* 0x000fd400078e00ff */
.L_x_35568:
[----:B------:R-:W-:Y:S05]  /*1bfb0*/  BSYNC B2 ;  /* 0x0000000000027941 */ /* 0x000fea0003800000 */
.L_x_35566:
        /* <DEDUP_REMOVED lines=39> */
.L_x_35550:
        /* <DEDUP_REMOVED lines=11> */
.L_x_35569:
[----:B------:R-:W-:-:S10]  /*1c2e0*/  DADD R32, R46, -R46 ;  /* 0x000000002e207229 */ /* 0x000fd4000000082e */
[----:B------:R-:W-:Y:S02]  /*1c2f0*/  IMAD.MOV.U32 R34, RZ, RZ, R32 ;  /* 0x000000ffff227224 */ /* 0x000fe400078e0020 */
[----:B------:R-:W-:Y:S01]  /*1c300*/  IMAD.MOV.U32 R35, RZ, RZ, R33 ;  /* 0x000000ffff237224 */ /* 0x000fe200078e0021 */
[----:B------:R-:W-:Y:S06]  /*1c310*/  BRA `(.L_x_35560) ;  /* 0x00000008009c7947 */ /* 0x000fec0003800000 */
.L_x_35549:
        /* <DEDUP_REMOVED lines=26> */
.L_x_35571:
[----:B------:R-:W-:Y:S01]  /*1c4c0*/  DMUL R2, RZ, R46 ;  /* 0x0000002eff027228 */ /* 0x000fe20000000000 */
[----:B------:R-:W-:-:S10]  /*1c4d0*/  IMAD.MOV.U32 R5, RZ, RZ, RZ ;  /* 0x000000ffff057224 */ /* 0x000fd400078e00ff */
.L_x_35572:
[----:B------:R-:W-:Y:S05]  /*1c4e0*/  BSYNC B2 ;  /* 0x0000000000027941 */ /* 0x000fea0003800000 */
.L_x_35570:
        /* <DEDUP_REMOVED lines=49> */
.L_x_35574:
[----:B------:R-:W-:Y:S01]  /*1c800*/  DMUL R34, RZ, R46 ;  /* 0x0000002eff227228 */ /* 0x000fe20000000000 */
[----:B------:R-:W-:-:S10]  /*1c810*/  IMAD.MOV.U32 R0, RZ, RZ, RZ ;  /* 0x000000ffff007224 */ /* 0x000fd400078e00ff */
.L_x_35575:
[----:B------:R-:W-:Y:S05]  /*1c820*/  BSYNC B2 ;  /* 0x0000000000027941 */ /* 0x000fea0003800000 */
.L_x_35573:
        /* <DEDUP_REMOVED lines=24> */
.L_x_35548:
        /* <DEDUP_REMOVED lines=59> */
.L_x_35577:
[----:B------:R-:W-:Y:S05]  /*1cd60*/  BSYNC B0 ;  /* 0x0000000000007941 */ /* 0x000fea0003800000 */
.L_x_35576:
[----:B------:R-:W-:Y:S02]  /*1cd70*/  IMAD.MOV.U32 R34, RZ, RZ, R46 ;  /* 0x000000ffff227224 */ /* 0x000fe400078e002e */
[----:B------:R-:W-:-:S07]  /*1cd80*/  IMAD.MOV.U32 R35, RZ, RZ, R47 ;  /* 0x000000ffff237224 */ /* 0x000fce00078e002f */
.L_x_35560:
[----:B------:R-:W-:Y:S05]  /*1cd90*/  BSYNC B1 ;  /* 0x0000000000017941 */ /* 0x000fea0003800000 */
.L_x_35547:
        /* <DEDUP_REMOVED lines=116> */
.L_x_35585:
        /* <DEDUP_REMOVED lines=22> */
.L_x_35588:
[----:B------:R-:W-:Y:S05]  /*1d640*/  BSYNC B3 ;  /* 0x0000000000037941 */ /* 0x000fea0003800000 */
.L_x_35587:
        /* <DEDUP_REMOVED lines=29> */
.L_x_35586:
[----:B------:R-:W-:Y:S05]  /*1d820*/  BSYNC B2 ;  /* 0x0000000000027941 */ /* 0x000fea0003800000 */
.L_x_35584:
        /* <DEDUP_REMOVED lines=21> */
.L_x_35590:
[----:B------:R-:W-:Y:S05]  /*1d980*/  BSYNC B2 ;  /* 0x0000000000027941 */ /* 0x000fea0003800000 */
.L_x_35589:
        /* <DEDUP_REMOVED lines=82> */
.L_x_35592:
[----:B------:R-:W-:-:S04]  /*1deb0*/  ISETP.GE.AND P0, PT, R37, RZ, PT ;  /* 0x000000ff2500720c */ /* 0x000fc80003f06270 */
[----:B------:R-:W-:Y:S02]  /*1dec0*/  FSEL R2, RZ, 3.37028055040000000000e+12, P0 ;  /* 0x54442d18ff027808 */ /* 0x000fe40000000000 */
[----:B------:R-:W-:-:S07]  /*1ded0*/  FSEL R3, RZ, 2.1426990032196044922, P0 ;  /* 0x400921fbff037808 */ /* 0x000fce0000000000 */
.L_x_35593:
[----:B------:R-:W-:Y:S05]  /*1dee0*/  BSYNC B0 ;  /* 0x0000000000007941 */ /* 0x000fea0003800000 */
.L_x_35591:
[----:B------:R-:W-:Y:S01]  /*1def0*/  DADD R36, |R36|, |R38| ;  /* 0x0000000024247229 */ /* 0x000fe20000000626 */
[----:B------:R-:W-:Y:S01]  /*1df00*/  LOP3.LUT R39, R3, 0x80000000, R39, 0xb8, !PT ;  /* 0x8000000003277812 */ /* 0x000fe200078eb827 */
[----:B------:R-:W-:-:S06]  /*1df10*/  DMUL R8, R8, 0.5 ;  /* 0x3fe0000008087828 */ /* 0x000fcc0000000000 */
[----:B------:R-:W-:-:S06]  /*1df20*/  DSETP.GTU.AND P0, PT, |R36|, +INF , PT ;  /* 0x7ff000002400742a */ /* 0x000fcc0003f0c200 */
[----:B------:R-:W-:Y:S02]  /*1df30*/  FSEL R2, R36, R2, P0 ;  /* 0x0000000224027208 */ /* 0x000fe40000000000 */
[----:B------:R-:W-:Y:S01]  /*1df40*/  FSEL R3, R37, R39, P0 ;  /* 0x0000002725037208 */ /* 0x000fe20000000000 */
[----:B------:R-:W-:Y:S06]  /*1df50*/  BRA `(.L_x_35594) ;  /* 0x0000006400447947 */ /* 0x000fec0003800000 */
.L_x_35583:
        /* <DEDUP_REMOVED lines=99> */
.L_x_35597:
[----:B------:R-:W-:Y:S05]  /*1e590*/  BSYNC B0 ;  /* 0x0000000000007941 */ /* 0x000fea0003800000 */
.L_x_35596:
        /* <DEDUP_REMOVED lines=8> */
.L_x_35599:
[----:B------:R-:W-:Y:S05]  /*1e620*/  BSYNC B2 ;  /* 0x0000000000027941 */ /* 0x000fea0003800000 */
.L_x_35598:
        /* <DEDUP_REMOVED lines=82> */
.L_x_35601:
[----:B------:R-:W-:-:S04]  /*1eb50*/  ISETP.GE.AND P0, PT, R37, RZ, PT ;  /* 0x000000ff2500720c */ /* 0x000fc80003f06270 */
[----:B------:R-:W-:Y:S02]  /*1eb60*/  FSEL R2, RZ, 3.37028055040000000000e+12, P0 ;  /* 0x54442d18ff027808 */ /* 0x000fe40000000000 */
[----:B------:R-:W-:-:S07]  /*1eb70*/  FSEL R3, RZ, 2.1426990032196044922, P0 ;  /* 0x400921fbff037808 */ /* 0x000fce0000000000 */
.L_x_35602:
[----:B------:R-:W-:Y:S05]  /*1eb80*/  BSYNC B0 ;  /* 0x0000000000007941 */ /* 0x000fea0003800000 */
.L_x_35600:
[----:B------:R-:W-:Y:S01]  /*1eb90*/  DADD R36, |R36|, |R38| ;  /* 0x0000000024247229 */ /* 0x000fe20000000626 */
[----:B------:R-:W-:Y:S01]  /*1eba0*/  LOP3.LUT R39, R3, 0x80000000, R39, 0xb8, !PT ;  /* 0x8000000003277812 */ /* 0x000fe200078eb827 */
[----:B------:R-:W-:-:S06]  /*1ebb0*/  DMUL R8, R8, 0.5 ;  /* 0x3fe0000008087828 */ /* 0x000fcc0000000000 */
[----:B------:R-:W-:-:S06]  /*1ebc0*/  DSETP.GTU.AND P0, PT, |R36|, +INF , PT ;  /* 0x7ff000002400742a */ /* 0x000fcc0003f0c200 */
[----:B------:R-:W-:Y:S02]  /*1ebd0*/  FSEL R2, R36, R2, P0 ;  /* 0x0000000224027208 */ /* 0x000fe40000000000 */
[----:B------:R-:W-:Y:S01]  /*1ebe0*/  FSEL R3, R37, R39, P0 ;  /* 0x0000002725037208 */ /* 0x000fe20000000000 */
[----:B------:R-:W-:Y:S06]  /*1ebf0*/  BRA `(.L_x_35594) ;  /* 0x00000058001c7947 */ /* 0x000fec0003800000 */
.L_x_35595:
        /* <DEDUP_REMOVED lines=29> */
.L_x_35604:
        /* <DEDUP_REMOVED lines=75> */
.L_x_35603:
        /* <DEDUP_REMOVED lines=97> */
.L_x_35606:
        /* <DEDUP_REMOVED lines=22> */
.L_x_35609:
[----:B------:R-:W-:Y:S05]  /*1f9f0*/  BSYNC B3 ;  /* 0x0000000000037941 */ /* 0x000fea0003800000 */
.L_x_35608:
        /* <DEDUP_REMOVED lines=29> */
.L_x_35607:
[----:B------:R-:W-:Y:S05]  /*1fbd0*/  BSYNC B2 ;  /* 0x0000000000027941 */ /* 0x000fea0003800000 */
.L_x_35605:
        /* <DEDUP_REMOVED lines=21> */
.L_x_35611:
[----:B------:R-:W-:Y:S05]  /*1fd30*/  BSYNC B2 ;  /* 0x0000000000027941 */ /* 0x000fea0003800000 */
.L_x_35610:
        /* <DEDUP_REMOVED lines=82> */
.L_x_35613:
[----:B------:R-:W-:-:S04]  /*20260*/  ISETP.GE.AND P0, PT, R37, RZ, PT ;  /* 0x000000ff2500720c */ /* 0x000fc80003f06270 */
[----:B------:R-:W-:Y:S02]  /*20270*/  FSEL R2, RZ, 3.37028055040000000000e+12, P0 ;  /* 0x54442d18ff027808 */ /* 0x000fe40000000000 */
[----:B------:R-:W-:-:S07]  /*20280*/  FSEL R3, RZ, 2.1426990032196044922, P0 ;  /* 0x400921fbff037808 */ /* 0x000fce0000000000 */
.L_x_35614:
[----:B------:R-:W-:Y:S05]  /*20290*/  BSYNC B0 ;  /* 0x0000000000007941 */ /* 0x000fea0003800000 */
.L_x_35612:
[----:B------:R-:W-:Y:S01]  /*202a0*/  DADD R36, |R36|, |R38| ;  /* 0x0000000024247229 */ /* 0x000fe20000000626 */
[----:B------:R-:W-:Y:S01]  /*202b0*/  LOP3.LUT R39, R3, 0x80000000, R39, 0xb8, !PT ;  /* 0x8000000003277812 */ /* 0x000fe200078eb827 */
[----:B------:R-:W-:-:S06]  /*202c0*/  DMUL R8, R8, 0.5 ;  /* 0x3fe0000008087828 */ /* 0x000fcc0000000000 */
[----:B------:R-:W-:-:S06]  /*202d0*/  DSETP.GTU.AND P0, PT, |R36|, +INF , PT ;  /* 0x7ff000002400742a */ /* 0x000fcc0003f0c200 */
[----:B------:R-:W-:Y:S02]  /*202e0*/  FSEL R2, R36, R2, P0 ;  /* 0x0000000224027208 */ /* 0x000fe40000000000 */
[----:B------:R-:W-:Y:S01]  /*202f0*/  FSEL R3, R37, R39, P0 ;  /* 0x0000002725037208 */ /* 0x000fe20000000000 */
[----:B------:R-:W-:Y:S06]  /*20300*/  BRA `(.L_x_35594) ;  /* 0x0000004000587947 */ /* 0x000fec0003800000 */
.L_x_35582:
        /* <DEDUP_REMOVED lines=135> */
.L_x_35616:
[----:B------:R-:W-:Y:S05]  /*20b80*/  BSYNC B0 ;  /* 0x0000000000007941 */ /* 0x000fea0003800000 */
.L_x_35615:
        /* <DEDUP_REMOVED lines=8> */
.L_x_35618:
[----:B------:R-:W-:Y:S05]  /*20c10*/  BSYNC B2 ;  /* 0x0000000000027941 */ /* 0x000fea0003800000 */
.L_x_35617:
        /* <DEDUP_REMOVED lines=82> */
.L_x_35620:
[----:B------:R-:W-:-:S04]  /*21140*/  ISETP.GE.AND P0, PT, R37, RZ, PT ;  /* 0x000000ff2500720c */ /* 0x000fc80003f06270 */
[----:B------:R-:W-:Y:S02]  /*21150*/  FSEL R2, RZ, 3.37028055040000000000e+12, P0 ;  /* 0x54442d18ff027808 */ /* 0x000fe40000000000 */
[----:B------:R-:W-:-:S07]  /*21160*/  FSEL R3, RZ, 2.1426990032196044922, P0 ;  /* 0x400921fbff037808 */ /* 0x000fce0000000000 */
.L_x_35621:
[----:B------:R-:W-:Y:S05]  /*21170*/  BSYNC B0 ;  /* 0x0000000000007941 */ /* 0x000fea0003800000 */
.L_x_35619:
[----:B------:R-:W-:Y:S01]  /*21180*/  DADD R36, |R36|, |R38| ;  /* 0x0000000024247229 */ /* 0x000fe20000000626 */
[----:B------:R-:W-:-:S07]  /*21190*/  LOP3.LUT R39, R3, 0x80000000, R39, 0xb8, !PT ;  /* 0x8000000003277812 */ /* 0x000fce00078eb827 */
[----:B------:R-:W-:-:S06]  /*211a0*/  DSETP.GTU.AND P0, PT, |R36|, +INF , PT ;  /* 0x7ff000002400742a */ /* 0x000fcc0003f0c200 */
[----:B------:R-:W-:Y:S02]  /*211b0*/  FSEL R2, R36, R2, P0 ;  /* 0x0000000224027208 */ /* 0x000fe40000000000 */
[----:B------:R-:W-:Y:S01]  /*211c0*/  FSEL R3, R37, R39, P0 ;  /* 0x0000002725037208 */ /* 0x000fe20000000000 */
[----:B------:R-:W-:Y:S06]  /*211d0*/  BRA `(.L_x_35594) ;  /* 0x0000003000a47947 */ /* 0x000fec0003800000 */
.L_x_35581:
        /* <DEDUP_REMOVED lines=90> */
.L_x_35624:
        /* <DEDUP_REMOVED lines=22> */
.L_x_35627:
[----:B------:R-:W-:Y:S05]  /*218e0*/  BSYNC B3 ;  /* 0x0000000000037941 */ /* 0x000fea0003800000 */
.L_x_35626:
        /* <DEDUP_REMOVED lines=29> */
.L_x_35625:
[----:B------:R-:W-:Y:S05]  /*21ac0*/  BSYNC B2 ;  /* 0x0000000000027941 */ /* 0x000fea0003800000 */
.L_x_35623:
        /* <DEDUP_REMOVED lines=83> */
.L_x_35622:
        /* <DEDUP_REMOVED lines=85> */
.L_x_35580:
        /* <DEDUP_REMOVED lines=23> */
.L_x_35629:
[----:B------:R-:W-:Y:S05]  /*226c0*/  BSYNC B2 ;  /* 0x0000000000027941 */ /* 0x000fea0003800000 */
.L_x_35628:
        /* <DEDUP_REMOVED lines=26> */
.L_x_35631:
[----:B------:R-:W-:Y:S05]  /*22870*/  BSYNC B2 ;  /* 0x0000000000027941 */ /* 0x000fea0003800000 */
.L_x_35630:
        /* <DEDUP_REMOVED lines=136> */
.L_x_35633:
[----:B------:R-:W-:Y:S05]  /*23100*/  BSYNC B0 ;  /* 0x0000000000007941 */ /* 0x000fea0003800000 */
.L_x_35632:
        /* <DEDUP_REMOVED lines=8> */
.L_x_35635:
[----:B------:R-:W-:Y:S05]  /*23190*/  BSYNC B2 ;  /* 0x0000000000027941 */ /* 0x000fea0003800000 */
.L_x_35634:
        /* <DEDUP_REMOVED lines=82> */
.L_x_35637:
[----:B------:R-:W-:-:S04]  /*236c0*/  ISETP.GE.AND P0, PT, R37, RZ, PT ;  /* 0x000000ff2500720c */ /* 0x000fc80003f06270 */
[----:B------:R-:W-:Y:S02]  /*236d0*/  FSEL R2, RZ, 3.37028055040000000000e+12, P0 ;  /* 0x54442d18ff027808 */ /* 0x000fe40000000000 */
[----:B------:R-:W-:-:S07]  /*236e0*/  FSEL R3, RZ, 2.1426990032196044922, P0 ;  /* 0x400921fbff037808 */ /* 0x000fce0000000000 */
.L_x_35638:
[----:B------:R-:W-:Y:S05]  /*236f0*/  BSYNC B0 ;  /* 0x0000000000007941 */ /* 0x000fea0003800000 */
.L_x_35636:
[----:B------:R-:W-:Y:S01]  /*23700*/  DADD R36, |R36|, |R38| ;  /* 0x0000000024247229 */ /* 0x000fe20000000626 */
[----:B------:R-:W-:Y:S01]  /*23710*/  LOP3.LUT R39, R3, 0x80000000, R39, 0xb8, !PT ;  /* 0x8000000003277812 */ /* 0x000fe200078eb827 */
[----:B------:R-:W-:-:S06]  /*23720*/  DADD R8, R8, 1 ;  /* 0x3ff0000008087429 */ /* 0x000fcc0000000000 */
[----:B------:R-:W-:-:S06]  /*23730*/  DSETP.GTU.AND P0, PT, |R36|, +INF , PT ;  /* 0x7ff000002400742a */ /* 0x000fcc0003f0c200 */
[----:B------:R-:W-:Y:S02]  /*23740*/  FSEL R2, R36, R2, P0 ;  /* 0x0000000224027208 */ /* 0x000fe40000000000 */
[----:B------:R-:W-:Y:S01]  /*23750*/  FSEL R3, R37, R39, P0 ;  /* 0x0000002725037208 */ /* 0x000fe20000000000 */
[----:B------:R-:W-:Y:S06]  /*23760*/  BRA `(.L_x_35594) ;  /* 0x0000000c00407947 */ /* 0x000fec0003800000 */
.L_x_35579:
        /* <DEDUP_REMOVED lines=109> */
.L_x_35640:
[----:B------:R-:W-:Y:S05]  /*23e40*/  BSYNC B0 ;  /* 0x0000000000007941 */ /* 0x000fea0003800000 */
.L_x_35639:
[----:B------:R-:W-:Y:S04]  /*23e50*/  BSSY B2, `(.L_x_35641) ;  /* 0x0000007000027945 */ /* 0x000fe80003800000 */
[----:B------:R-:W-:Y:S05]  /*23e60*/  @P4 BRA P5, `(.L_x_35642) ;  /* 0x0000000000144947 */ /* 0x000fea0002800000 */
[----:B------:R-:W-:Y:S01]  /*23e70*/  IMAD.MOV.U32 R0, RZ, RZ, R4 ;  /* 0x000000ffff007224 */ /* 0x000fe200078e0004 */
[----:B------:R-:W-:Y:S01]  /*23e80*/  MOV R4, 0x23ec0 ;  /* 0x00023ec000047802 */ /* 0x000fe20000000f00 */
[----:B------:R-:W-:Y:S02]  /*23e90*/  IMAD.MOV.U32 R2, RZ, RZ, R10 ;  /* 0x000000ffff027224 */ /* 0x000fe400078e000a */
[----:B------:R-:W-:-:S07]  /*23ea0*/  IMAD.MOV.U32 R3, RZ, RZ, R11 ;  /* 0x000000ffff037224 */ /* 0x000fce00078e000b */
[----:B------:R-:W-:Y:S05]  /*23eb0*/  CALL.REL.NOINC `($__internal_76_$__cuda_sm20_div_rn_f64_full) ;  /* 0x0000076000dc7944 */ /* 0x000fea0003c00000 */
.L_x_35642:
[----:B------:R-:W-:Y:S05]  /*23ec0*/  BSYNC B2 ;  /* 0x0000000000027941 */ /* 0x000fea0003800000 */
.L_x_35641:
        /* <DEDUP_REMOVED lines=82> */
.L_x_35644:
[----:B------:R-:W-:Y:S02]  /*243f0*/  FSEL R2, RZ, 3.37028055040000000000e+12, P2 ;  /* 0x54442d18ff027808 */ /* 0x000fe40001000000 */
[----:B------:R-:W-:-:S07]  /*24400*/  FSEL R3, RZ, 2.1426990032196044922, P2 ;  /* 0x400921fbff037808 */ /* 0x000fce0001000000 */
.L_x_35645:
[----:B------:R-:W-:Y:S05]  /*24410*/  BSYNC B0 ;  /* 0x0000000000007941 */ /* 0x000fea0003800000 */
.L_x_35643:
[----:B------:R-:W-:Y:S01]  /*24420*/  DADD R36, |R36|, |R38| ;  /* 0x0000000024247229 */ /* 0x000fe20000000626 */
[----:B------:R-:W-:-:S07]  /*24430*/  LOP3.LUT R39, R3, 0x80000000, R39, 0xb8, !PT ;  /* 0x8000000003277812 */ /* 0x000fce00078eb827 */
[----:B------:R-:W-:-:S06]  /*24440*/  DSETP.GTU.AND P0, PT, |R36|, +INF , PT ;  /* 0x7ff000002400742a */ /* 0x000fcc0003f0c200 */
[----:B------:R-:W-:Y:S02]  /*24450*/  FSEL R2, R36, R2, P0 ;  /* 0x0000000224027208 */ /* 0x000fe40000000000 */
[----:B------:R-:W-:-:S07]  /*24460*/  FSEL R3, R37, R39, P0 ;  /* 0x0000002725037208 */ /* 0x000fce0000000000 */
.L_x_35594:
[----:B------:R-:W-:Y:S05]  /*24470*/  BSYNC B1 ;  /* 0x0000000000017941 */ /* 0x000fea0003800000 */
.L_x_35578:
        /* <DEDUP_REMOVED lines=78> */
.L_x_35652:
[----:B------:R-:W-:Y:S05]  /*24960*/  BSYNC B0 ;  /* 0x0000000000007941 */ /* 0x000fea0003800000 */
.L_x_35651:
        /* <DEDUP_REMOVED lines=26> */
.L_x_35654:
[----:B------:R-:W-:Y:S01]  /*24b10*/  DMUL R36, RZ, R46 ;  /* 0x0000002eff247228 */ /* 0x000fe20000000000 */
[----:B------:R-:W-:-:S10]  /*24b20*/  IMAD.MOV.U32 R2, RZ, RZ, RZ ;  /* 0x000000ffff027224 */ /* 0x000fd400078e00ff */
.L_x_35655:
[----:B------:R-:W-:Y:S05]  /*24b30*/  BSYNC B2 ;  /* 0x0000000000027941 */ /* 0x000fea0003800000 */
.L_x_35653:
        /* <DEDUP_REMOVED lines=49> */
.L_x_35657:
[----:B------:R-:W-:Y:S01]  /*24e50*/  DMUL R2, RZ, R46 ;  /* 0x0000002eff027228 */ /* 0x000fe20000000000 */
[----:B------:R-:W-:-:S10]  /*24e60*/  IMAD.MOV.U32 R0, RZ, RZ, RZ ;  /* 0x000000ffff007224 */ /* 0x000fd400078e00ff */
.L_x_35658:
[----:B------:R-:W-:Y:S05]  /*24e70*/  BSYNC B2 ;  /* 0x0000000000027941 */ /* 0x000fea0003800000 */
.L_x_35656:
        /* <DEDUP_REMOVED lines=25> */
.L_x_35650:
        /* <DEDUP_REMOVED lines=63> */
.L_x_35661:
[----:B------:R-:W-:Y:S05]  /*25400*/  BSYNC B0 ;  /* 0x0000000000007941 */ /* 0x000fea0003800000 */
.L_x_35660:
        /* <DEDUP_REMOVED lines=26> */
.L_x_35663:
[----:B------:R-:W-:Y:S01]  /*255b0*/  DMUL R36, RZ, R46 ;  /* 0x0000002eff247228 */ /* 0x000fe20000000000 */
[----:B------:R-:W-:-:S10]  /*255c0*/  IMAD.MOV.U32 R2, RZ, RZ, RZ ;  /* 0x000000ffff027224 */ /* 0x000fd400078e00ff */
.L_x_35664:
[----:B------:R-:W-:Y:S05]  /*255d0*/  BSYNC B2 ;  /* 0x0000000000027941 */ /* 0x000fea0003800000 */
.L_x_35662:
        /* <DEDUP_REMOVED lines=49> */
.L_x_35666:
[----:B------:R-:W-:Y:S01]  /*258f0*/  DMUL R2, RZ, R46 ;  /* 0x0000002eff027228 */ /* 0x000fe20000000000 */
[----:B------:R-:W-:-:S10]  /*25900*/  IMAD.MOV.U32 R0, RZ, RZ, RZ ;  /* 0x000000ffff007224 */ /* 0x000fd400078e00ff */
.L_x_35667:
[----:B------:R-:W-:Y:S05]  /*25910*/  BSYNC B2 ;  /* 0x0000000000027941 */ /* 0x000fea0003800000 */
.L_x_35665:
        /* <DEDUP_REMOVED lines=39> */
.L_x_35649:
        /* <DEDUP_REMOVED lines=11> */
.L_x_35668:
[----:B------:R-:W-:-:S10]  /*25c40*/  DADD R36, R46, -R46 ;  /* 0x000000002e247229 */ /* 0x000fd4000000082e */
[----:B------:R-:W-:Y:S02]  /*25c50*/  IMAD.MOV.U32 R38, RZ, RZ, R36 ;  /* 0x000000ffff267224 */ /* 0x000fe400078e0024 */
[----:B------:R-:W-:Y:S01]  /*25c60*/  IMAD.MOV.U32 R39, RZ, RZ, R37 ;  /* 0x000000ffff277224 */ /* 0x000fe200078e0025 */
[----:B------:R-:W-:Y:S06]  /*25c70*/  BRA `(.L_x_35659) ;  /* 0x00000008009c7947 */ /* 0x000fec0003800000 */
.L_x_35648:
        /* <DEDUP_REMOVED lines=26> */
.L_x_35670:
[----:B------:R-:W-:Y:S01]  /*25e20*/  DMUL R2, RZ, R46 ;  /* 0x0000002eff027228 */ /* 0x000fe20000000000 */
[----:B------:R-:W-:-:S10]  /*25e30*/  IMAD.MOV.U32 R5, RZ, RZ, RZ ;  /* 0x000000ffff057224 */ /* 0x000fd400078e00ff */
.L_x_35671:
[----:B------:R-:W-:Y:S05]  /*25e40*/  BSYNC B2 ;  /* 0x0000000000027941 */ /* 0x000fea0003800000 */
.L_x_35669:
        /* <DEDUP_REMOVED lines=49> */
.L_x_35673:
[----:B------:R-:W-:Y:S01]  /*26160*/  DMUL R38, RZ, R46 ;  /* 0x0000002eff267228 */ /* 0x000fe20000000000 */
[----:B------:R-:W-:-:S10]  /*26170*/  IMAD.MOV.U32 R0, RZ, RZ, RZ ;  /* 0x000000ffff007224 */ /* 0x000fd400078e00ff */
.L_x_35674:
[----:B------:R-:W-:Y:S05]  /*26180*/  BSYNC B2 ;  /* 0x0000000000027941 */ /* 0x000fea0003800000 */
.L_x_35672:
        /* <DEDUP_REMOVED lines=24> */
.L_x_35647:
        /* <DEDUP_REMOVED lines=59> */
.L_x_35676:
[----:B------:R-:W-:Y:S05]  /*266c0*/  BSYNC B0 ;  /* 0x0000000000007941 */ /* 0x000fea0003800000 */
.L_x_35675:
[----:B------:R-:W-:Y:S02]  /*266d0*/  IMAD.MOV.U32 R38, RZ, RZ, R46 ;  /* 0x000000ffff267224 */ /* 0x000fe400078e002e */
[----:B------:R-:W-:-:S07]  /*266e0*/  IMAD.MOV.U32 R39, RZ, RZ, R47 ;  /* 0x000000ffff277224 */ /* 0x000fce00078e002f */
.L_x_35659:
[----:B------:R-:W-:Y:S05]  /*266f0*/  BSYNC B1 ;  /* 0x0000000000017941 */ /* 0x000fea0003800000 */
.L_x_35646:
        /* <DEDUP_REMOVED lines=116> */
.L_x_35684:
        /* <DEDUP_REMOVED lines=22> */
.L_x_35687:
[----:B------:R-:W-:Y:S05]  /*26fa0*/  BSYNC B3 ;  /* 0x0000000000037941 */ /* 0x000fea0003800000 */
.L_x_35686:
        /* <DEDUP_REMOVED lines=29> */
.L_x_35685:
[----:B------:R-:W-:Y:S05]  /*27180*/  BSYNC B2 ;  /* 0x0000000000027941 */ /* 0x000fea0003800000 */
.L_x_35683:
        /* <DEDUP_REMOVED lines=21> */
.L_x_35689:
[----:B------:R-:W-:Y:S05]  /*272e0*/  BSYNC B2 ;  /* 0x0000000000027941 */ /* 0x000fea0003800000 */
.L_x_35688:
        /* <DEDUP_REMOVED lines=82> */
.L_x_35691:
[----:B------:R-:W-:-:S04]  /*27810*/  ISETP.GE.AND P0, PT, R41, RZ, PT ;  /* 0x000000ff2900720c */ /* 0x000fc80003f06270 */
[----:B------:R-:W-:Y:S02]  /*27820*/  FSEL R2, RZ, 3.37028055040000000000e+12, P0 ;  /* 0x54442d18ff027808 */ /* 0x000fe40000000000 */
[----:B------:R-:W-:-:S07]  /*27830*/  FSEL R3, RZ, 2.1426990032196044922, P0 ;  /* 0x400921fbff037808 */ /* 0x000fce0000000000 */
.L_x_35692:
[----:B------:R-:W-:Y:S05]  /*27840*/  BSYNC B0 ;  /* 0x0000000000007941 */ /* 0x000fea0003800000 */
.L_x_35690:
[----:B------:R-:W-:Y:S01]  /*27850*/  DADD R40, |R40|, |R42| ;  /* 0x0000000028287229 */ /* 0x000fe2000000062a */
[----:B------:R-:W-:Y:S01]  /*27860*/  LOP3.LUT R43, R3, 0x80000000, R43, 0xb8, !PT ;  /* 0x80000000032b7812 */ /* 0x000fe200078eb82b */
[----:B------:R-:W-:-:S06]  /*27870*/  DMUL R8, R8, 0.5 ;  /* 0x3fe0000008087828 */ /* 0x000fcc0000000000 */
[----:B------:R-:W-:-:S06]  /*27880*/  DSETP.GTU.AND P0, PT, |R40|, +INF , PT ;  /* 0x7ff000002800742a */ /* 0x000fcc0003f0c200 */
[----:B------:R-:W-:Y:S02]  /*27890*/  FSEL R2, R40, R2, P0 ;  /* 0x0000000228027208 */ /* 0x000fe40000000000 */
[----:B------:R-:W-:Y:S01]  /*278a0*/  FSEL R3, R41, R43, P0 ;  /* 0x0000002b29037208 */ /* 0x000fe20000000000 */
[----:B------:R-:W-:Y:S06]  /*278b0*/  BRA `(.L_x_35693) ;  /* 0x0000006400447947 */ /* 0x000fec0003800000 */
.L_x_35682:
        /* <DEDUP_REMOVED lines=99> */
.L_x_35696:
[----:B------:R-:W-:Y:S05]  /*27ef0*/  BSYNC B0 ;  /* 0x0000000000007941 */ /* 0x000fea0003800000 */
.L_x_35695:
        /* <DEDUP_REMOVED lines=8> */
.L_x_35698:
[----:B------:R-:W-:Y:S05]  /*27f80*/  BSYNC B2 ;  /* 0x0000000000027941 */ /* 0x000fea0003800000 */
.L_x_35697:
        /* <DEDUP_REMOVED lines=82> */
.L_x_35700:
[----:B------:R-:W-:-:S04]  /*284b0*/  ISETP.GE.AND P0, PT, R41, RZ, PT ;  /* 0x000000ff2900720c */ /* 0x000fc80003f06270 */
[----:B------:R-:W-:Y:S02]  /*284c0*/  FSEL R2, RZ, 3.37028055040000000000e+12, P0 ;  /* 0x54442d18ff027808 */ /* 0x000fe40000000000 */
[----:B------:R-:W-:-:S07]  /*284d0*/  FSEL R3, RZ, 2.1426990032196044922, P0 ;  /* 0x400921fbff037808 */ /* 0x000fce0000000000 */
.L_x_35701:
[----:B------:R-:W-:Y:S05]  /*284e0*/  BSYNC B0 ;  /* 0x0000000000007941 */ /* 0x000fea0003800000 */
.L_x_35699:
[----:B------:R-:W-:Y:S01]  /*284f0*/  DADD R40, |R40|, |R42| ;  /* 0x0000000028287229 */ /* 0x000fe2000000062a */
[----:B------:R-:W-:Y:S01]  /*28500*/  LOP3.LUT R43, R3, 0x80000000, R43, 0xb8, !PT ;  /* 0x80000000032b7812 */ /* 0x000fe200078eb82b */
[----:B------:R-:W-:-:S06]  /*28510*/  DMUL R8, R8, 0.5 ;  /* 0x3fe0000008087828 */ /* 0x000fcc0000000000 */
[----:B------:R-:W-:-:S06]  /*28520*/  DSETP.GTU.AND P0, PT, |R40|, +INF , PT ;  /* 0x7ff000002800742a */ /* 0x000fcc0003f0c200 */
[----:B------:R-:W-:Y:S02]  /*28530*/  FSEL R2, R40, R2, P0 ;  /* 0x0000000228027208 */ /* 0x000fe40000000000 */
[----:B------:R-:W-:Y:S01]  /*28540*/  FSEL R3, R41, R43, P0 ;  /* 0x0000002b29037208 */ /* 0x000fe20000000000 */
[----:B------:R-:W-:Y:S06]  /*28550*/  BRA `(.L_x_35693) ;  /* 0x00000058001c7947 */ /* 0x000fec0003800000 */
.L_x_35694:
        /* <DEDUP_REMOVED lines=29> */
.L_x_35703:
        /* <DEDUP_REMOVED lines=75> */
.L_x_35702:
        /* <DEDUP_REMOVED lines=97> */
.L_x_35705:
        /* <DEDUP_REMOVED lines=22> */
.L_x_35708:
[----:B------:R-:W-:Y:S05]  /*29350*/  BSYNC B3 ;  /* 0x0000000000037941 */ /* 0x000fea0003800000 */
.L_x_35707:
        /* <DEDUP_REMOVED lines=29> */
.L_x_35706:
[----:B------:R-:W-:Y:S05]  /*29530*/  BSYNC B2 ;  /* 0x0000000000027941 */ /* 0x000fea0003800000 */
.L_x_35704:
        /* <DEDUP_REMOVED lines=21> */
.L_x_35710:
[----:B------:R-:W-:Y:S05]  /*29690*/  BSYNC B2 ;  /* 0x0000000000027941 */ /* 0x000fea0003800000 */
.L_x_35709:
        /* <DEDUP_REMOVED lines=82> */
.L_x_35712:
[----:B------:R-:W-:-:S04]  /*29bc0*/  ISETP.GE.AND P0, PT, R41, RZ, PT ;  /* 0x000000ff2900720c */ /* 0x000fc80003f06270 */
[----:B------:R-:W-:Y:S02]  /*29bd0*/  FSEL R2, RZ, 3.37028055040000000000e+12, P0 ;  /* 0x54442d18ff027808 */ /* 0x000fe40000000000 */
[----:B------:R-:W-:-:S07]  /*29be0*/  FSEL R3, RZ, 2.1426990032196044922, P0 ;  /* 0x400921fbff037808 */ /* 0x000fce0000000000 */
.L_x_35713:
[----:B------:R-:W-:Y:S05]  /*29bf0*/  BSYNC B0 ;  /* 0x0000000000007941 */ /* 0x000fea0003800000 */
.L_x_35711:
[----:B------:R-:W-:Y:S01]  /*29c00*/  DADD R40, |R40|, |R42| ;  /* 0x0000000028287229 */ /* 0x000fe2000000062a */
[----:B------:R-:W-:Y:S01]  /*29c10*/  LOP3.LUT R43, R3, 0x80000000, R43, 0xb8, !PT ;  /* 0x80000000032b7812 */ /* 0x000fe200078eb82b */
[----:B------:R-:W-:-:S06]  /*29c20*/  DMUL R8, R8, 0.5 ;  /* 0x3fe0000008087828 */ /* 0x000fcc0000000000 */
[----:B------:R-:W-:-:S06]  /*29c30*/  DSETP.GTU.AND P0, PT, |R40|, +INF , PT ;  /* 0x7ff000002800742a */ /* 0x000fcc0003f0c200 */
[----:B------:R-:W-:Y:S02]  /*29c40*/  FSEL R2, R40, R2, P0 ;  /* 0x0000000228027208 */ /* 0x000fe40000000000 */
[----:B------:R-:W-:Y:S01]  /*29c50*/  FSEL R3, R41, R43, P0 ;  /* 0x0000002b29037208 */ /* 0x000fe20000000000 */
[----:B------:R-:W-:Y:S06]  /*29c60*/  BRA `(.L_x_35693) ;  /* 0x0000004000587947 */ /* 0x000fec0003800000 */
.L_x_35681:
        /* <DEDUP_REMOVED lines=135> */
.L_x_35715:
[----:B------:R-:W-:Y:S05]  /*2a4e0*/  BSYNC B0 ;  /* 0x0000000000007941 */ /* 0x000fea0003800000 */
.L_x_35714:
        /* <DEDUP_REMOVED lines=8> */
.L_x_35717:
[----:B------:R-:W-:Y:S05]  /*2a570*/  BSYNC B2 ;  /* 0x0000000000027941 */ /* 0x000fea0003800000 */
.L_x_35716:
        /* <DEDUP_REMOVED lines=82> */
.L_x_35719:
[----:B------:R-:W-:-:S04]  /*2aaa0*/  ISETP.GE.AND P0, PT, R41, RZ, PT ;  /* 0x000000ff2900720c */ /* 0x000fc80003f06270 */
[----:B------:R-:W-:Y:S02]  /*2aab0*/  FSEL R2, RZ, 3.37028055040000000000e+12, P0 ;  /* 0x54442d18ff027808 */ /* 0x000fe40000000000 */
[----:B------:R-:W-:-:S07]  /*2aac0*/  FSEL R3, RZ, 2.1426990032196044922, P0 ;  /* 0x400921fbff037808 */ /* 0x000fce0000000000 */
.L_x_35720:
[----:B------:R-:W-:Y:S05]  /*2aad0*/  BSYNC B0 ;  /* 0x0000000000007941 */ /* 0x000fea0003800000 */
.L_x_35718:
[----:B------:R-:W-:Y:S01]  /*2aae0*/  DADD R40, |R40|, |R42| ;  /* 0x0000000028287229 */ /* 0x000fe2000000062a */
[----:B------:R-:W-:-:S07]  /*2aaf0*/  LOP3.LUT R43, R3, 0x80000000, R43, 0xb8, !PT ;  /* 0x80000000032b7812 */ /* 0x000fce00078eb82b */
[----:B------:R-:W-:-:S06]  /*2ab00*/  DSETP.GTU.AND P0, PT, |R40|, +INF , PT ;  /* 0x7ff000002800742a */ /* 0x000fcc0003f0c200 */
[----:B------:R-:W-:Y:S02]  /*2ab10*/  FSEL R2, R40, R2, P0 ;  /* 0x0000000228027208 */ /* 0x000fe40000000000 */
[----:B------:R-:W-:Y:S01]  /*2ab20*/  FSEL R3, R41, R43, P0 ;  /* 0x0000002b29037208 */ /* 0x000fe20000000000 */
[----:B------:R-:W-:Y:S06]  /*2ab30*/  BRA `(.L_x_35693) ;  /* 0x0000003000a47947 */ /* 0x000fec0003800000 */
.L_x_35680:
        /* <DEDUP_REMOVED lines=90> */
.L_x_35723:
        /* <DEDUP_REMOVED lines=22> */
.L_x_35726:
[----:B------:R-:W-:Y:S05]  /*2b240*/  BSYNC B3 ;  /* 0x0000000000037941 */ /* 0x000fea0003800000 */
.L_x_35725:
        /* <DEDUP_REMOVED lines=29> */
.L_x_35724:
[----:B------:R-:W-:Y:S05]  /*2b420*/  BSYNC B2 ;  /* 0x0000000000027941 */ /* 0x000fea0003800000 */
.L_x_35722:
        /* <DEDUP_REMOVED lines=83> */
.L_x_35721:
        /* <DEDUP_REMOVED lines=85> */
.L_x_35679:
        /* <DEDUP_REMOVED lines=23> */
.L_x_35728:
[----:B------:R-:W-:Y:S05]  /*2c020*/  BSYNC B2 ;  /* 0x0000000000027941 */ /* 0x000fea0003800000 */
.L_x_35727:
        /* <DEDUP_REMOVED lines=26> */
.L_x_35730:
[----:B------:R-:W-:Y:S05]  /*2c1d0*/  BSYNC B2 ;  /* 0x0000000000027941 */ /* 0x000fea0003800000 */
.L_x_35729:
        /* <DEDUP_REMOVED lines=136> */
.L_x_35732:
[----:B------:R-:W-:Y:S05]  /*2ca60*/  BSYNC B0 ;  /* 0x0000000000007941 */ /* 0x000fea0003800000 */
.L_x_35731:
        /* <DEDUP_REMOVED lines=8> */
.L_x_35734:
[----:B------:R-:W-:Y:S05]  /*2caf0*/  BSYNC B2 ;  /* 0x0000000000027941 */ /* 0x000fea0003800000 */
.L_x_35733:
        /* <DEDUP_REMOVED lines=82> */
.L_x_35736:
[----:B------:R-:W-:-:S04]  /*2d020*/  ISETP.GE.AND P0, PT, R41, RZ, PT ;  /* 0x000000ff2900720c */ /* 0x000fc80003f06270 */
[----:B------:R-:W-:Y:S02]  /*2d030*/  FSEL R2, RZ, 3.37028055040000000000e+12, P0 ;  /* 0x54442d18ff027808 */ /* 0x000fe40000000000 */
[----:B------:R-:W-:-:S07]  /*2d040*/  FSEL R3, RZ, 2.1426990032196044922, P0 ;  /* 0x400921fbff037808 */ /* 0x000fce0000000000 */
.L_x_35737:
[----:B------:R-:W-:Y:S05]  /*2d050*/  BSYNC B0 ;  /* 0x0000000000007941 */ /* 0x000fea0003800000 */
.L_x_35735:
[----:B------:R-:W-:Y:S01]  /*2d060*/  DADD R40, |R40|, |R42| ;  /* 0x0000000028287229 */ /* 0x000fe2000000062a */
[----:B------:R-:W-:Y:S01]  /*2d070*/  LOP3.LUT R43, R3, 0x80000000, R43, 0xb8, !PT ;  /* 0x80000000032b7812 */ /* 0x000fe200078eb82b */
[----:B------:R-:W-:-:S06]  /*2d080*/  DADD R8, R8, 1 ;  /* 0x3ff0000008087429 */ /* 0x000fcc0000000000 */
[----:B------:R-:W-:-:S06]  /*2d090*/  DSETP.GTU.AND P0, PT, |R40|, +INF , PT ;  /* 0x7ff000002800742a */ /* 0x000fcc0003f0c200 */
[----:B------:R-:W-:Y:S02]  /*2d0a0*/  FSEL R2, R40, R2, P0 ;  /* 0x0000000228027208 */ /* 0x000fe40000000000 */
[----:B------:R-:W-:Y:S01]  /*2d0b0*/  FSEL R3, R41, R43, P0 ;  /* 0x0000002b29037208 */ /* 0x000fe20000000000 */
[----:B------:R-:W-:Y:S06]  /*2d0c0*/  BRA `(.L_x_35693) ;  /* 0x0000000c00407947 */ /* 0x000fec0003800000 */
.L_x_35678:
        /* <DEDUP_REMOVED lines=109> */
.L_x_35739:
[----:B------:R-:W-:Y:S05]  /*2d7a0*/  BSYNC B0 ;  /* 0x0000000000007941 */ /* 0x000fea0003800000 */
.L_x_35738:
[----:B------:R-:W-:Y:S04]  /*2d7b0*/  BSSY B2, `(.L_x_35740) ;  /* 0x0000007000027945 */ /* 0x000fe80003800000 */
[----:B------:R-:W-:Y:S05]  /*2d7c0*/  @P4 BRA P5, `(.L_x_35741) ;  /* 0x0000000000144947 */ /* 0x000fea0002800000 */
[----:B------:R-:W-:Y:S01]  /*2d7d0*/  IMAD.MOV.U32 R0, RZ, RZ, R4 ;  /* 0x000000ffff007224 */ /* 0x000fe200078e0004 */
[----:B------:R-:W-:Y:S01]  /*2d7e0*/  MOV R4, 0x2d820 ;  /* 0x0002d82000047802 */ /* 0x000fe20000000f00 */
[----:B------:R-:W-:Y:S02]  /*2d7f0*/  IMAD.MOV.U32 R2, RZ, RZ, R10 ;  /* 0x000000ffff027224 */ /* 0x000fe400078e000a */
[----:B------:R-:W-:-:S07]  /*2d800*/  IMAD.MOV.U32 R3, RZ, RZ, R11 ;  /* 0x000000ffff037224 */ /* 0x000fce00078e000b */
[----:B------:R-:W-:Y:S05]  /*2d810*/  CALL.REL.NOINC `($__internal_76_$__cuda_sm20_div_rn_f64_full) ;  /* 0x000006c800847944 */ /* 0x000fea0003c00000 */
.L_x_35741:
[----:B------:R-:W-:Y:S05]  /*2d820*/  BSYNC B2 ;  /* 0x0000000000027941 */ /* 0x000fea0003800000 */
.L_x_35740:
        /* <DEDUP_REMOVED lines=82> */
.L_x_35743:
[----:B------:R-:W-:Y:S02]  /*2dd50*/  FSEL R2, RZ, 3.37028055040000000000e+12, P2 ;  /* 0x54442d18ff027808 */ /* 0x000fe40001000000 */
[----:B------:R-:W-:-:S07]  /*2dd60*/  FSEL R3, RZ, 2.1426990032196044922, P2 ;  /* 0x400921fbff037808 */ /* 0x000fce0001000000 */
.L_x_35744:
[----:B------:R-:W-:Y:S05]  /*2dd70*/  BSYNC B0 ;  /* 0x0000000000007941 */ /* 0x000fea0003800000 */
.L_x_35742:
[----:B------:R-:W-:Y:S01]  /*2dd80*/  DADD R40, |R40|, |R42| ;  /* 0x0000000028287229 */ /* 0x000fe2000000062a */
[----:B------:R-:W-:-:S07]  /*2dd90*/  LOP3.LUT R43, R3, 0x80000000, R43, 0xb8, !PT ;  /* 0x80000000032b7812 */ /* 0x000fce00078eb82b */
[----:B------:R-:W-:-:S06]  /*2dda0*/  DSETP.GTU.AND P0, PT, |R40|, +INF , PT ;  /* 0x7ff000002800742a */ /* 0x000fcc0003f0c200 */
[----:B------:R-:W-:Y:S02]  /*2ddb0*/  FSEL R2, R40, R2, P0 ;  /* 0x0000000228027208 */ /* 0x000fe40000000000 */
[----:B------:R-:W-:-:S07]  /*2ddc0*/  FSEL R3, R41, R43, P0 ;  /* 0x0000002b29037208 */ /* 0x000fce0000000000 */
.L_x_35693:
[----:B------:R-:W-:Y:S05]  /*2ddd0*/  BSYNC B1 ;  /* 0x0000000000017941 */ /* 0x000fea0003800000 */
.L_x_35677:
        /* <DEDUP_REMOVED lines=78> */
.L_x_35751:
[----:B------:R-:W-:Y:S05]  /*2e2c0*/  BSYNC B0 ;  /* 0x0000000000007941 */ /* 0x000fea0003800000 */
.L_x_35750:
        /* <DEDUP_REMOVED lines=26> */
.L_x_35753:
[----:B------:R-:W-:Y:S01]  /*2e470*/  DMUL R40, RZ, R46 ;  /* 0x0000002eff287228 */ /* 0x000fe20000000000 */
[----:B------:R-:W-:-:S10]  /*2e480*/  IMAD.MOV.U32 R2, RZ, RZ, RZ ;  /* 0x000000ffff027224 */ /* 0x000fd400078e00ff */
.L_x_35754:
[----:B------:R-:W-:Y:S05]  /*2e490*/  BSYNC B2 ;  /* 0x0000000000027941 */ /* 0x000fea0003800000 */
.L_x_35752:
        /* <DEDUP_REMOVED lines=49> */
.L_x_35756:
[----:B------:R-:W-:Y:S01]  /*2e7b0*/  DMUL R2, RZ, R46 ;  /* 0x0000002eff027228 */ /* 0x000fe20000000000 */
[----:B------:R-:W-:-:S10]  /*2e7c0*/  IMAD.MOV.U32 R0, RZ, RZ, RZ ;  /* 0x000000ffff007224 */ /* 0x000fd400078e00ff */
.L_x_35757:
[----:B------:R-:W-:Y:S05]  /*2e7d0*/  BSYNC B2 ;  /* 0x0000000000027941 */ /* 0x000fea0003800000 */
.L_x_35755:
        /* <DEDUP_REMOVED lines=25> */
.L_x_35749:
        /* <DEDUP_REMOVED lines=63> */
.L_x_35760:
[----:B------:R-:W-:Y:S05]  /*2ed60*/  BSYNC B0 ;  /* 0x0000000000007941 */ /* 0x000fea0003800000 */
.L_x_35759:
        /* <DEDUP_REMOVED lines=26> */
.L_x_35762:
[----:B------:R-:W-:Y:S01]  /*2ef10*/  DMUL R40, RZ, R46 ;  /* 0x0000002eff287228 */ /* 0x000fe20000000000 */
[----:B------:R-:W-:-:S10]  /*2ef20*/  IMAD.MOV.U32 R2, RZ, RZ, RZ ;  /* 0x000000ffff027224 */ /* 0x000fd400078e00ff */
.L_x_35763:
[----:B------:R-:W-:Y:S05]  /*2ef30*/  BSYNC B2 ;  /* 0x0000000000027941 */ /* 0x000fea0003800000 */
.L_x_35761:
        /* <DEDUP_REMOVED lines=49> */
.L_x_35765:
[----:B------:R-:W-:Y:S01]  /*2f250*/  DMUL R2, RZ, R46 ;  /* 0x0000002eff027228 */ /* 0x000fe20000000000 */
[----:B------:R-:W-:-:S10]  /*2f260*/  IMAD.MOV.U32 R0, RZ, RZ, RZ ;  /* 0x000000ffff007224 */ /* 0x000fd400078e00ff */
.L_x_35766:
[----:B------:R-:W-:Y:S05]  /*2f270*/  BSYNC B2 ;  /* 0x0000000000027941 */ /* 0x000fea0003800000 */
.L_x_35764:
        /* <DEDUP_REMOVED lines=39> */
.L_x_35748:
        /* <DEDUP_REMOVED lines=11> */
.L_x_35767:
[----:B------:R-:W-:-:S10]  /*2f5a0*/  DADD R40, R46, -R46 ;  /* 0x000000002e287229 */ /* 0x000fd4000000082e */
[----:B------:R-:W-:Y:S02]  /*2f5b0*/  IMAD.MOV.U32 R42, RZ, RZ, R40 ;  /* 0x000000ffff2a7224 */ /* 0x000fe400078e0028 */
[----:B------:R-:W-:Y:S01]  /*2f5c0*/  IMAD.MOV.U32 R43, RZ, RZ, R41 ;  /* 0x000000ffff2b7224 */ /* 0x000fe200078e0029 */
[----:B------:R-:W-:Y:S06]  /*2f5d0*/  BRA `(.L_x_35758) ;  /* 0x00000008009c7947 */ /* 0x000fec0003800000 */
.L_x_35747:
        /* <DEDUP_REMOVED lines=26> */
.L_x_35769:
[----:B------:R-:W-:Y:S01]  /*2f780*/  DMUL R2, RZ, R46 ;  /* 0x0000002eff027228 */ /* 0x000fe20000000000 */
[----:B------:R-:W-:-:S10]  /*2f790*/  IMAD.MOV.U32 R5, RZ, RZ, RZ ;  /* 0x000000ffff057224 */ /* 0x000fd400078e00ff */
.L_x_35770:
[----:B------:R-:W-:Y:S05]  /*2f7a0*/  BSYNC B2 ;  /* 0x0000000000027941 */ /* 0x000fea0003800000 */
.L_x_35768:
        /* <DEDUP_REMOVED lines=49> */
.L_x_35772:
[----:B------:R-:W-:Y:S01]  /*2fac0*/  DMUL R42, RZ, R46 ;  /* 0x0000002eff2a7228 */ /* 0x000fe20000000000 */
[----:B------:R-:W-:-:S10]  /*2fad0*/  IMAD.MOV.U32 R0, RZ, RZ, RZ ;  /* 0x000000ffff007224 */ /* 0x000fd400078e00ff */
.L_x_35773:
[----:B------:R-:W-:Y:S05]  /*2fae0*/  BSYNC B2 ;  /* 0x0000000000027941 */ /* 0x000fea0003800000 */
.L_x_35771:
        /* <DEDUP_REMOVED lines=24> */
.L_x_35746:
        /* <DEDUP_REMOVED lines=59> */
.L_x_35775:
[----:B------:R-:W-:Y:S05]  /*30020*/  BSYNC B0 ;  /* 0x0000000000007941 */ /* 0x000fea0003800000 */
.L_x_35774:
[----:B------:R-:W-:Y:S02]  /*30030*/  IMAD.MOV.U32 R42, RZ, RZ, R46 ;  /* 0x000000ffff2a7224 */ /* 0x000fe400078e002e */
[----:B------:R-:W-:-:S07]  /*30040*/  IMAD.MOV.U32 R43, RZ, RZ, R47 ;  /* 0x000000ffff2b7224 */ /* 0x000fce00078e002f */
.L_x_35758:
[----:B------:R-:W-:Y:S05]  /*30050*/  BSYNC B1 ;  /* 0x0000000000017941 */ /* 0x000fea0003800000 */
.L_x_35745:
        /* <DEDUP_REMOVED lines=116> */
.L_x_35783:
        /* <DEDUP_REMOVED lines=22> */
.L_x_35786:
[----:B------:R-:W-:Y:S05]  /*30900*/  BSYNC B3 ;  /* 0x0000000000037941 */ /* 0x000fea0003800000 */
.L_x_35785:
        /* <DEDUP_REMOVED lines=29> */
.L_x_35784:
[----:B------:R-:W-:Y:S05]  /*30ae0*/  BSYNC B2 ;  /* 0x0000000000027941 */ /* 0x000fea0003800000 */
.L_x_35782:
        /* <DEDUP_REMOVED lines=21> */
.L_x_35788:
[----:B------:R-:W-:Y:S05]  /*30c40*/  BSYNC B2 ;  /* 0x0000000000027941 */ /* 0x000fea0003800000 */
.L_x_35787:
        /* <DEDUP_REMOVED lines=82> */
.L_x_35790:
[----:B------:R-:W-:-:S04]  /*31170*/  ISETP.GE.AND P0, PT, R13, RZ, PT ;  /* 0x000000ff0d00720c */ /* 0x000fc80003f06270 */
[----:B------:R-:W-:Y:S02]  /*31180*/  FSEL R2, RZ, 3.37028055040000000000e+12, P0 ;  /* 0x54442d18ff027808 */ /* 0x000fe40000000000 */
[----:B------:R-:W-:-:S07]  /*31190*/  FSEL R3, RZ, 2.1426990032196044922, P0 ;  /* 0x400921fbff037808 */ /* 0x000fce0000000000 */
.L_x_35791:
[----:B------:R-:W-:Y:S05]  /*311a0*/  BSYNC B0 ;  /* 0x0000000000007941 */ /* 0x000fea0003800000 */
.L_x_35789:
[----:B------:R-:W-:Y:S01]  /*311b0*/  DADD R12, |R12|, |R14| ;  /* 0x000000000c0c7229 */ /* 0x000fe2000000060e */
[----:B------:R-:W-:Y:S01]  /*311c0*/  LOP3.LUT R15, R3, 0x80000000, R15, 0xb8, !PT ;  /* 0x80000000030f7812 */ /* 0x000fe200078eb80f */
[----:B------:R-:W-:-:S06]  /*311d0*/  DMUL R8, R8, 0.5 ;  /* 0x3fe0000008087828 */ /* 0x000fcc0000000000 */
[----:B------:R-:W-:-:S06]  /*311e0*/  DSETP.GTU.AND P0, PT, |R12|, +INF , PT ;  /* 0x7ff000000c00742a */ /* 0x000fcc0003f0c200 */
[----:B------:R-:W-:Y:S02]  /*311f0*/  FSEL R2, R12, R2, P0 ;  /* 0x000000020c027208 */ /* 0x000fe40000000000 */
[----:B------:R-:W-:Y:S01]  /*31200*/  FSEL R3, R13, R15, P0 ;  /* 0x0000000f0d037208 */ /* 0x000fe20000000000 */
[----:B------:R-:W-:Y:S06]  /*31210*/  BRA `(.L_x_35792) ;  /* 0x0000006400447947 */ /* 0x000fec0003800000 */
.L_x_35781:
        /* <DEDUP_REMOVED lines=99> */
.L_x_35795:
[----:B------:R-:W-:Y:S05]  /*31850*/  BSYNC B0 ;  /* 0x0000000000007941 */ /* 0x000fea0003800000 */
.L_x_35794:
        /* <DEDUP_REMOVED lines=8> */
.L_x_35797:
[----:B------:R-:W-:Y:S05]  /*318e0*/  BSYNC B2 ;  /* 0x0000000000027941 */ /* 0x000fea0003800000 */
.L_x_35796:
        /* <DEDUP_REMOVED lines=82> */
.L_x_35799:
[----:B------:R-:W-:-:S04]  /*31e10*/  ISETP.GE.AND P0, PT, R13, RZ, PT ;  /* 0x000000ff0d00720c */ /* 0x000fc80003f06270 */
[----:B------:R-:W-:Y:S02]  /*31e20*/  FSEL R2, RZ, 3.37028055040000000000e+12, P0 ;  /* 0x54442d18ff027808 */ /* 0x000fe40000000000 */
[----:B------:R-:W-:-:S07]  /*31e30*/  FSEL R3, RZ, 2.1426990032196044922, P0 ;  /* 0x400921fbff037808 */ /* 0x000fce0000000000 */
.L_x_35800:
[----:B------:R-:W-:Y:S05]  /*31e40*/  BSYNC B0 ;  /* 0x0000000000007941 */ /* 0x000fea0003800000 */
.L_x_35798:
[----:B------:R-:W-:Y:S01]  /*31e50*/  DADD R12, |R12|, |R14| ;  /* 0x000000000c0c7229 */ /* 0x000fe2000000060e */
[----:B------:R-:W-:Y:S01]  /*31e60*/  LOP3.LUT R15, R3, 0x80000000, R15, 0xb8, !PT ;  /* 0x80000000030f7812 */ /* 0x000fe200078eb80f */
[----:B------:R-:W-:-:S06]  /*31e70*/  DMUL R8, R8, 0.5 ;  /* 0x3fe0000008087828 */ /* 0x000fcc0000000000 */
[----:B------:R-:W-:-:S06]  /*31e80*/  DSETP.GTU.AND P0, PT, |R12|, +INF , PT ;  /* 0x7ff000000c00742a */ /* 0x000fcc0003f0c200 */
[----:B------:R-:W-:Y:S02]  /*31e90*/  FSEL R2, R12, R2, P0 ;  /* 0x000000020c027208 */ /* 0x000fe40000000000 */
[----:B------:R-:W-:Y:S01]  /*31ea0*/  FSEL R3, R13, R15, P0 ;  /* 0x0000000f0d037208 */ /* 0x000fe20000000000 */
[----:B------:R-:W-:Y:S06]  /*31eb0*/  BRA `(.L_x_35792) ;  /* 0x00000058001c7947 */ /* 0x000fec0003800000 */
.L_x_35793:
        /* <DEDUP_REMOVED lines=29> */
.L_x_35802:
        /* <DEDUP_REMOVED lines=75> */
.L_x_35801:
        /* <DEDUP_REMOVED lines=97> */
.L_x_35804:
        /* <DEDUP_REMOVED lines=22> */
.L_x_35807:
[----:B------:R-:W-:Y:S05]  /*32cb0*/  BSYNC B3 ;  /* 0x0000000000037941 */ /* 0x000fea0003800000 */
.L_x_35806:
        /* <DEDUP_REMOVED lines=29> */
.L_x_35805:
[----:B------:R-:W-:Y:S05]  /*32e90*/  BSYNC B2 ;  /* 0x0000000000027941 */ /* 0x000fea0003800000 */
.L_x_35803:
        /* <DEDUP_REMOVED lines=21> */
.L_x_35809:
[----:B------:R-:W-:Y:S05]  /*32ff0*/  BSYNC B2 ;  /* 0x0000000000027941 */ /* 0x000fea0003800000 */
.L_x_35808:
        /* <DEDUP_REMOVED lines=82> */
.L_x_35811:
[----:B------:R-:W-:-:S04]  /*33520*/  ISETP.GE.AND P0, PT, R13, RZ, PT ;  /* 0x000000ff0d00720c */ /* 0x000fc80003f06270 */
[----:B------:R-:W-:Y:S02]  /*33530*/  FSEL R2, RZ, 3.37028055040000000000e+12, P0 ;  /* 0x54442d18ff027808 */ /* 0x000fe40000000000 */
[----:B------:R-:W-:-:S07]  /*33540*/  FSEL R3, RZ, 2.1426990032196044922, P0 ;  /* 0x400921fbff037808 */ /* 0x000fce0000000000 */
.L_x_35812:
[----:B------:R-:W-:Y:S05]  /*33550*/  BSYNC B0 ;  /* 0x0000000000007941 */ /* 0x000fea0003800000 */
.L_x_35810:
[----:B------:R-:W-:Y:S01]  /*33560*/  DADD R12, |R12|, |R14| ;  /* 0x000000000c0c7229 */ /* 0x000fe2000000060e */
[----:B------:R-:W-:Y:S01]  /*33570*/  LOP3.LUT R15, R3, 0x80000000, R15, 0xb8, !PT ;  /* 0x80000000030f7812 */ /* 0x000fe200078eb80f */
[----:B------:R-:W-:-:S06]  /*33580*/  DMUL R8, R8, 0.5 ;  /* 0x3fe0000008087828 */ /* 0x000fcc0000000000 */
[----:B------:R-:W-:-:S06]  /*33590*/  DSETP.GTU.AND P0, PT, |R12|, +INF , PT ;  /* 0x7ff000000c00742a */ /* 0x000fcc0003f0c200 */
[----:B------:R-:W-:Y:S02]  /*335a0*/  FSEL R2, R12, R2, P0 ;  /* 0x000000020c027208 */ /* 0x000fe40000000000 */
[----:B------:R-:W-:Y:S01]  /*335b0*/  FSEL R3, R13, R15, P0 ;  /* 0x0000000f0d037208 */ /* 0x000fe20000000000 */
[----:B------:R-:W-:Y:S06]  /*335c0*/  BRA `(.L_x_35792) ;  /* 0x0000004000587947 */ /* 0x000fec0003800000 */
.L_x_35780:
        /* <DEDUP_REMOVED lines=135> */
.L_x_35814:
[----:B------:R-:W-:Y:S05]  /*33e40*/  BSYNC B0 ;  /* 0x0000000000007941 */ /* 0x000fea0003800000 */
.L_x_35813:
        /* <DEDUP_REMOVED lines=8> */
.L_x_35816:
[----:B------:R-:W-:Y:S05]  /*33ed0*/  BSYNC B2 ;  /* 0x0000000000027941 */ /* 0x000fea0003800000 */
.L_x_35815:
        /* <DEDUP_REMOVED lines=82> */
.L_x_35818:
[----:B------:R-:W-:-:S04]  /*34400*/  ISETP.GE.AND P0, PT, R13, RZ, PT ;  /* 0x000000ff0d00720c */ /* 0x000fc80003f06270 */
[----:B------:R-:W-:Y:S02]  /*34410*/  FSEL R2, RZ, 3.37028055040000000000e+12, P0 ;  /* 0x54442d18ff027808 */ /* 0x000fe40000000000 */
[----:B------:R-:W-:-:S07]  /*34420*/  FSEL R3, RZ, 2.1426990032196044922, P0 ;  /* 0x400921fbff037808 */ /* 0x000fce0000000000 */
.L_x_35819:
[----:B------:R-:W-:Y:S05]  /*34430*/  BSYNC B0 ;  /* 0x0000000000007941 */ /* 0x000fea0003800000 */
.L_x_35817:
[----:B------:R-:W-:Y:S01]  /*34440*/  DADD R12, |R12|, |R14| ;  /* 0x000000000c0c7229 */ /* 0x000fe2000000060e */
[----:B------:R-:W-:-:S07]  /*34450*/  LOP3.LUT R15, R3, 0x80000000, R15, 0xb8, !PT ;  /* 0x80000000030f7812 */ /* 0x000fce00078eb80f */
[----:B------:R-:W-:-:S06]  /*34460*/  DSETP.GTU.AND P0, PT, |R12|, +INF , PT ;  /* 0x7ff000000c00742a */ /* 0x000fcc0003f0c200 */
[----:B------:R-:W-:Y:S02]  /*34470*/  FSEL R2, R12, R2, P0 ;  /* 0x000000020c027208 */ /* 0x000fe40000000000 */
[----:B------:R-:W-:Y:S01]  /*34480*/  FSEL R3, R13, R15, P0 ;  /* 0x0000000f0d037208 */ /* 0x000fe20000000000 */
[----:B------:R-:W-:Y:S06]  /*34490*/  BRA `(.L_x_35792) ;  /* 0x0000003000a47947 */ /* 0x000fec0003800000 */
.L_x_35779:
        /* <DEDUP_REMOVED lines=90> */
.L_x_35822:
        /* <DEDUP_REMOVED lines=22> */
.L_x_35825:
[----:B------:R-:W-:Y:S05]  /*34ba0*/  BSYNC B3 ;  /* 0x0000000000037941 */ /* 0x000fea0003800000 */
.L_x_35824:
        /* <DEDUP_REMOVED lines=29> */
.L_x_35823:
[----:B------:R-:W-:Y:S05]  /*34d80*/  BSYNC B2 ;  /* 0x0000000000027941 */ /* 0x000fea0003800000 */
.L_x_35821:
        /* <DEDUP_REMOVED lines=83> */
.L_x_35820:
        /* <DEDUP_REMOVED lines=85> */
.L_x_35778:
        /* <DEDUP_REMOVED lines=23> */
.L_x_35827:
[----:B------:R-:W-:Y:S05]  /*35980*/  BSYNC B2 ;  /* 0x0000000000027941 */ /* 0x000fea0003800000 */
.L_x_35826:
        /* <DEDUP_REMOVED lines=26> */
.L_x_35829:
[----:B------:R-:W-:Y:S05]  /*35b30*/  BSYNC B2 ;  /* 0x0000000000027941 */ /* 0x000fea0003800000 */
.L_x_35828:
        /* <DEDUP_REMOVED lines=136> */
.L_x_35831:
[----:B------:R-:W-:Y:S05]  /*363c0*/  BSYNC B0 ;  /* 0x0000000000007941 */ /* 0x000fea0003800000 */
.L_x_35830:
        /* <DEDUP_REMOVED lines=8> */
.L_x_35833:
[----:B------:R-:W-:Y:S05]  /*36450*/  BSYNC B2 ;  /* 0x0000000000027941 */ /* 0x000fea0003800000 */
.L_x_35832:
        /* <DEDUP_REMOVED lines=82> */
.L_x_35835:
[----:B------:R-:W-:-:S04]  /*36980*/  ISETP.GE.AND P0, PT, R13, RZ, PT ;  /* 0x000000ff0d00720c */ /* 0x000fc80003f06270 */
[----:B------:R-:W-:Y:S02]  /*36990*/  FSEL R2, RZ, 3.37028055040000000000e+12, P0 ;  /* 0x54442d18ff027808 */ /* 0x000fe40000000000 */
[----:B------:R-:W-:-:S07]  /*369a0*/  FSEL R3, RZ, 2.1426990032196044922, P0 ;  /* 0x400921fbff037808 */ /* 0x000fce0000000000 */
.L_x_35836:
[----:B------:R-:W-:Y:S05]  /*369b0*/  BSYNC B0 ;  /* 0x0000000000007941 */ /* 0x000fea0003800000 */
.L_x_35834:
[----:B------:R-:W-:Y:S01]  /*369c0*/  DADD R12, |R12|, |R14| ;  /* 0x000000000c0c7229 */ /* 0x000fe2000000060e */
[----:B------:R-:W-:Y:S01]  /*369d0*/  LOP3.LUT R15, R3, 0x80000000, R15, 0xb8, !PT ;  /* 0x80000000030f7812 */ /* 0x000fe200078eb80f */
[----:B------:R-:W-:-:S06]  /*369e0*/  DADD R8, R8, 1 ;  /* 0x3ff0000008087429 */ /* 0x000fcc0000000000 */
[----:B------:R-:W-:-:S06]  /*369f0*/  DSETP.GTU.AND P0, PT, |R12|, +INF , PT ;  /* 0x7ff000000c00742a */ /* 0x000fcc0003f0c200 */
[----:B------:R-:W-:Y:S02]  /*36a00*/  FSEL R2, R12, R2, P0 ;  /* 0x000000020c027208 */ /* 0x000fe40000000000 */
[----:B------:R-:W-:Y:S01]  /*36a10*/  FSEL R3, R13, R15, P0 ;  /* 0x0000000f0d037208 */ /* 0x000fe20000000000 */
[----:B------:R-:W-:Y:S06]  /*36a20*/  BRA `(.L_x_35792) ;  /* 0x0000000c00407947 */ /* 0x000fec0003800000 */
.L_x_35777:
        /* <DEDUP_REMOVED lines=109> */
.L_x_35838:
[----:B------:R-:W-:Y:S05]  /*37100*/  BSYNC B0 ;  /* 0x0000000000007941 */ /* 0x000fea0003800000 */
.L_x_35837:
[----:B------:R-:W-:Y:S04]  /*37110*/  BSSY B2, `(.L_x_35839) ;  /* 0x0000007000027945 */ /* 0x000fe80003800000 */
[----:B------:R-:W-:Y:S05]  /*37120*/  @P4 BRA P5, `(.L_x_35840) ;  /* 0x0000000000144947 */ /* 0x000fea0002800000 */
[----:B------:R-:W-:Y:S01]  /*37130*/  IMAD.MOV.U32 R0, RZ, RZ, R4 ;  /* 0x000000ffff007224 */ /* 0x000fe200078e0004 */
[----:B------:R-:W-:Y:S01]  /*37140*/  MOV R4, 0x37180 ;  /* 0x0003718000047802 */ /* 0x000fe20000000f00 */
[----:B------:R-:W-:Y:S02]  /*37150*/  IMAD.MOV.U32 R2, RZ, RZ, R10 ;  /* 0x000000ffff027224 */ /* 0x000fe400078e000a */
[----:B------:R-:W-:-:S07]  /*37160*/  IMAD.MOV.U32 R3, RZ, RZ, R11 ;  /* 0x000000ffff037224 */ /* 0x000fce00078e000b */
[----:B------:R-:W-:Y:S05]  /*37170*/  CALL.REL.NOINC `($__internal_76_$__cuda_sm20_div_rn_f64_full) ;  /* 0x00000630002c7944 */ /* 0x000fea0003c00000 */
.L_x_35840:
[----:B------:R-:W-:Y:S05]  /*37180*/  BSYNC B2 ;  /* 0x0000000000027941 */ /* 0x000fea0003800000 */
.L_x_35839:
        /* <DEDUP_REMOVED lines=82> */
.L_x_35842:
[----:B------:R-:W-:Y:S02]  /*376b0*/  FSEL R2, RZ, 3.37028055040000000000e+12, P2 ;  /* 0x54442d18ff027808 */ /* 0x000fe40001000000 */
[----:B------:R-:W-:-:S07]  /*376c0*/  FSEL R3, RZ, 2.1426990032196044922, P2 ;  /* 0x400921fbff037808 */ /* 0x000fce0001000000 */
.L_x_35843:
[----:B------:R-:W-:Y:S05]  /*376d0*/  BSYNC B0 ;  /* 0x0000000000007941 */ /* 0x000fea0003800000 */
.L_x_35841:
[----:B------:R-:W-:Y:S01]  /*376e0*/  DADD R12, |R12|, |R14| ;  /* 0x000000000c0c7229 */ /* 0x000fe2000000060e */
[----:B------:R-:W-:-:S07]  /*376f0*/  LOP3.LUT R15, R3, 0x80000000, R15, 0xb8, !PT ;  /* 0x80000000030f7812 */ /* 0x000fce00078eb80f */
[----:B------:R-:W-:-:S06]  /*37700*/  DSETP.GTU.AND P0, PT, |R12|, +INF , PT ;  /* 0x7ff000000c00742a */ /* 0x000fcc0003f0c200 */
[----:B------:R-:W-:Y:S02]  /*37710*/  FSEL R2, R12, R2, P0 ;  /* 0x000000020c027208 */ /* 0x000fe40000000000 */
[----:B------:R-:W-:-:S07]  /*37720*/  FSEL R3, R13, R15, P0 ;  /* 0x0000000f0d037208 */ /* 0x000fce0000000000 */
.L_x_35792:
[----:B------:R-:W-:Y:S05]  /*37730*/  BSYNC B1 ;  /* 0x0000000000017941 */ /* 0x000fea0003800000 */
.L_x_35776:
        /* <DEDUP_REMOVED lines=78> */
.L_x_35850:
[----:B------:R-:W-:Y:S05]  /*37c20*/  BSYNC B0 ;  /* 0x0000000000007941 */ /* 0x000fea0003800000 */
.L_x_35849:
        /* <DEDUP_REMOVED lines=26> */
.L_x_35852:
[----:B------:R-:W-:Y:S01]  /*37dd0*/  DMUL R12, RZ, R46 ;  /* 0x0000002eff0c7228 */ /* 0x000fe20000000000 */
[----:B------:R-:W-:-:S10]  /*37de0*/  IMAD.MOV.U32 R2, RZ, RZ, RZ ;  /* 0x000000ffff027224 */ /* 0x000fd400078e00ff */
.L_x_35853:
[----:B------:R-:W-:Y:S05]  /*37df0*/  BSYNC B2 ;  /* 0x0000000000027941 */ /* 0x000fea0003800000 */
.L_x_35851:
        /* <DEDUP_REMOVED lines=49> */
.L_x_35855:
[----:B------:R-:W-:Y:S01]  /*38110*/  DMUL R2, RZ, R46 ;  /* 0x0000002eff027228 */ /* 0x000fe20000000000 */
[----:B------:R-:W-:-:S10]  /*38120*/  IMAD.MOV.U32 R0, RZ, RZ, RZ ;  /* 0x000000ffff007224 */ /* 0x000fd400078e00ff */
.L_x_35856:
[----:B------:R-:W-:Y:S05]  /*38130*/  BSYNC B2 ;  /* 0x0000000000027941 */ /* 0x000fea0003800000 */
.L_x_35854:
        /* <DEDUP_REMOVED lines=25> */
.L_x_35848:
        /* <DEDUP_REMOVED lines=63> */
.L_x_35859:
[----:B------:R-:W-:Y:S05]  /*386c0*/  BSYNC B0 ;  /* 0x0000000000007941 */ /* 0x000fea0003800000 */
.L_x_35858:
        /* <DEDUP_REMOVED lines=26> */
.L_x_35861:
[----:B------:R-:W-:Y:S01]  /*38870*/  DMUL R12, RZ, R46 ;  /* 0x0000002eff0c7228 */ /* 0x000fe20000000000 */
[----:B------:R-:W-:-:S10]  /*38880*/  IMAD.MOV.U32 R2, RZ, RZ, RZ ;  /* 0x000000ffff027224 */ /* 0x000fd400078e00ff */
.L_x_35862:
[----:B------:R-:W-:Y:S05]  /*38890*/  BSYNC B2 ;  /* 0x0000000000027941 */ /* 0x000fea0003800000 */
.L_x_35860:
        /* <DEDUP_REMOVED lines=49> */
.L_x_35864:
[----:B------:R-:W-:Y:S01]  /*38bb0*/  DMUL R2, RZ, R46 ;  /* 0x0000002eff027228 */ /* 0x000fe20000000000 */
[----:B------:R-:W-:-:S10]  /*38bc0*/  IMAD.MOV.U32 R0, RZ, RZ, RZ ;  /* 0x000000ffff007224 */ /* 0x000fd400078e00ff */
.L_x_35865:
[----:B------:R-:W-:Y:S05]  /*38bd0*/  BSYNC B2 ;  /* 0x0000000000027941 */ /* 0x000fea0003800000 */
.L_x_35863:
        /* <DEDUP_REMOVED lines=39> */
.L_x_35847:
        /* <DEDUP_REMOVED lines=11> */
.L_x_35866:
[----:B------:R-:W-:-:S10]  /*38f00*/  DADD R12, R46, -R46 ;  /* 0x000000002e0c7229 */ /* 0x000fd4000000082e */
[----:B------:R-:W-:Y:S02]  /*38f10*/  IMAD.MOV.U32 R14, RZ, RZ, R12 ;  /* 0x000000ffff0e7224 */ /* 0x000fe400078e000c */
[----:B------:R-:W-:Y:S01]  /*38f20*/  IMAD.MOV.U32 R15, RZ, RZ, R13 ;  /* 0x000000ffff0f7224 */ /* 0x000fe200078e000d */
[----:B------:R-:W-:Y:S06]  /*38f30*/  BRA `(.L_x_35857) ;  /* 0x00000008009c7947 */ /* 0x000fec0003800000 */
.L_x_35846:
        /* <DEDUP_REMOVED lines=26> */
.L_x_35868:
[----:B------:R-:W-:Y:S01]  /*390e0*/  DMUL R2, RZ, R46 ;  /* 0x0000002eff027228 */ /* 0x000fe20000000000 */
[----:B------:R-:W-:-:S10]  /*390f0*/  IMAD.MOV.U32 R5, RZ, RZ, RZ ;  /* 0x000000ffff057224 */ /* 0x000fd400078e00ff */
.L_x_35869:
[----:B------:R-:W-:Y:S05]  /*39100*/  BSYNC B2 ;  /* 0x0000000000027941 */ /* 0x000fea0003800000 */
.L_x_35867:
        /* <DEDUP_REMOVED lines=49> */
.L_x_35871:
[----:B------:R-:W-:Y:S01]  /*39420*/  DMUL R14, RZ, R46 ;  /* 0x0000002eff0e7228 */ /* 0x000fe20000000000 */
[----:B------:R-:W-:-:S10]  /*39430*/  IMAD.MOV.U32 R0, RZ, RZ, RZ ;  /* 0x000000ffff007224 */ /* 0x000fd400078e00ff */
.L_x_35872:
[----:B------:R-:W-:Y:S05]  /*39440*/  BSYNC B2 ;  /* 0x0000000000027941 */ /* 0x000fea0003800000 */
.L_x_35870:
        /* <DEDUP_REMOVED lines=24> */
.L_x_35845:
        /* <DEDUP_REMOVED lines=59> */
.L_x_35874:
[----:B------:R-:W-:Y:S05]  /*39980*/  BSYNC B0 ;  /* 0x0000000000007941 */ /* 0x000fea0003800000 */
.L_x_35873:
[----:B------:R-:W-:Y:S02]  /*39990*/  IMAD.MOV.U32 R14, RZ, RZ, R46 ;  /* 0x000000ffff0e7224 */ /* 0x000fe400078e002e */
[----:B------:R-:W-:-:S07]  /*399a0*/  IMAD.MOV.U32 R15, RZ, RZ, R47 ;  /* 0x000000ffff0f7224 */ /* 0x000fce00078e002f */
.L_x_35857:
[----:B------:R-:W-:Y:S05]  /*399b0*/  BSYNC B1 ;  /* 0x0000000000017941 */ /* 0x000fea0003800000 */
.L_x_35844:
        /* <DEDUP_REMOVED lines=116> */
.L_x_35882:
        /* <DEDUP_REMOVED lines=22> */
.L_x_35885:
[----:B------:R-:W-:Y:S05]  /*3a260*/  BSYNC B3 ;  /* 0x0000000000037941 */ /* 0x000fea0003800000 */
.L_x_35884:
        /* <DEDUP_REMOVED lines=29> */
.L_x_35883:
[----:B------:R-:W-:Y:S05]  /*3a440*/  BSYNC B2 ;  /* 0x0000000000027941 */ /* 0x000fea0003800000 */
.L_x_35881:
        /* <DEDUP_REMOVED lines=21> */
.L_x_35887:
[----:B------:R-:W-:Y:S05]  /*3a5a0*/  BSYNC B2 ;  /* 0x0000000000027941 */ /* 0x000fea0003800000 */
.L_x_35886:
        /* <DEDUP_REMOVED lines=82> */
.L_x_35889:
[----:B------:R-:W-:-:S04]  /*3aad0*/  ISETP.GE.AND P0, PT, R17, RZ, PT ;  /* 0x000000ff1100720c */ /* 0x000fc80003f06270 */
[----:B------:R-:W-:Y:S02]  /*3aae0*/  FSEL R2, RZ, 3.37028055040000000000e+12, P0 ;  /* 0x54442d18ff027808 */ /* 0x000fe40000000000 */
[----:B------:R-:W-:-:S07]  /*3aaf0*/  FSEL R3, RZ, 2.1426990032196044922, P0 ;  /* 0x400921fbff037808 */ /* 0x000fce0000000000 */
.L_x_35890:
[----:B------:R-:W-:Y:S05]  /*3ab00*/  BSYNC B0 ;  /* 0x0000000000007941 */ /* 0x000fea0003800000 */
.L_x_35888:
[----:B------:R-:W-:Y:S01]  /*3ab10*/  DADD R16, |R16|, |R18| ;  /* 0x0000000010107229 */ /* 0x000fe20000000612 */
[----:B------:R-:W-:Y:S01]  /*3ab20*/  LOP3.LUT R19, R3, 0x80000000, R19, 0xb8, !PT ;  /* 0x8000000003137812 */ /* 0x000fe200078eb813 */
[----:B------:R-:W-:-:S06]  /*3ab30*/  DMUL R8, R8, 0.5 ;  /* 0x3fe0000008087828 */ /* 0x000fcc0000000000 */
[----:B------:R-:W-:-:S06]  /*3ab40*/  DSETP.GTU.AND P0, PT, |R16|, +INF , PT ;  /* 0x7ff000001000742a */ /* 0x000fcc0003f0c200 */
[----:B------:R-:W-:Y:S02]  /*3ab50*/  FSEL R2, R16, R2, P0 ;  /* 0x0000000210027208 */ /* 0x000fe40000000000 */
[----:B------:R-:W-:Y:S01]  /*3ab60*/  FSEL R3, R17, R19, P0 ;  /* 0x0000001311037208 */ /* 0x000fe20000000000 */
[----:B------:R-:W-:Y:S06]  /*3ab70*/  BRA `(.L_x_35891) ;  /* 0x0000006400447947 */ /* 0x000fec0003800000 */
.L_x_35880:
        /* <DEDUP_REMOVED lines=99> */
.L_x_35894:
[----:B------:R-:W-:Y:S05]  /*3b1b0*/  BSYNC B0 ;  /* 0x0000000000007941 */ /* 0x000fea0003800000 */
.L_x_35893:
        /* <DEDUP_REMOVED lines=8> */
.L_x_35896:
[----:B------:R-:W-:Y:S05]  /*3b240*/  BSYNC B2 ;  /* 0x0000000000027941 */ /* 0x000fea0003800000 */
.L_x_35895:
        /* <DEDUP_REMOVED lines=82> */
.L_x_35898:
[----:B------:R-:W-:-:S04]  /*3b770*/  ISETP.GE.AND P0, PT, R17, RZ, PT ;  /* 0x000000ff1100720c */ /* 0x000fc80003f06270 */
[----:B------:R-:W-:Y:S02]  /*3b780*/  FSEL R2, RZ, 3.37028055040000000000e+12, P0 ;  /* 0x54442d18ff027808 */ /* 0x000fe40000000000 */
[----:B------:R-:W-:-:S07]  /*3b790*/  FSEL R3, RZ, 2.1426990032196044922, P0 ;  /* 0x400921fbff037808 */ /* 0x000fce0000000000 */
.L_x_35899:
[----:B------:R-:W-:Y:S05]  /*3b7a0*/  BSYNC B0 ;  /* 0x0000000000007941 */ /* 0x000fea0003800000 */
.L_x_35897:
[----:B------:R-:W-:Y:S01]  /*3b7b0*/  DADD R16, |R16|, |R18| ;  /* 0x0000000010107229 */ /* 0x000fe20000000612 */
[----:B------:R-:W-:Y:S01]  /*3b7c0*/  LOP3.LUT R19, R3, 0x80000000, R19, 0xb8, !PT ;  /* 0x8000000003137812 */ /* 0x000fe200078eb813 */
[----:B------:R-:W-:-:S06]  /*3b7d0*/  DMUL R8, R8, 0.5 ;  /* 0x3fe0000008087828 */ /* 0x000fcc0000000000 */
[----:B------:R-:W-:-:S06]  /*3b7e0*/  DSETP.GTU.AND P0, PT, |R16|, +INF , PT ;  /* 0x7ff000001000742a */ /* 0x000fcc0003f0c200 */
[----:B------:R-:W-:Y:S02]  /*3b7f0*/  FSEL R2, R16, R2, P0 ;  /* 0x0000000210027208 */ /* 0x000fe40000000000 */
[----:B------:R-:W-:Y:S01]  /*3b800*/  FSEL R3, R17, R19, P0 ;  /* 0x0000001311037208 */ /* 0x000fe20000000000 */
[----:B------:R-:W-:Y:S06]  /*3b810*/  BRA `(.L_x_35891) ;  /* 0x00000058001c7947 */ /* 0x000fec0003800000 */
.L_x_35892:
        /* <DEDUP_REMOVED lines=29> */
.L_x_35901:
        /* <DEDUP_REMOVED lines=75> */
.L_x_35900:
        /* <DEDUP_REMOVED lines=97> */
.L_x_35903:
        /* <DEDUP_REMOVED lines=22> */
.L_x_35906:
[----:B------:R-:W-:Y:S05]  /*3c610*/  BSYNC B3 ;  /* 0x0000000000037941 */ /* 0x000fea0003800000 */
.L_x_35905:
        /* <DEDUP_REMOVED lines=29> */
.L_x_35904:
[----:B------:R-:W-:Y:S05]  /*3c7f0*/  BSYNC B2 ;  /* 0x0000000000027941 */ /* 0x000fea0003800000 */
.L_x_35902:
        /* <DEDUP_REMOVED lines=21> */
.L_x_35908:
[----:B------:R-:W-:Y:S05]  /*3c950*/  BSYNC B2 ;  /* 0x0000000000027941 */ /* 0x000fea0003800000 */
.L_x_35907:
        /* <DEDUP_REMOVED lines=82> */
.L_x_35910:
[----:B------:R-:W-:-:S04]  /*3ce80*/  ISETP.GE.AND P0, PT, R17, RZ, PT ;  /* 0x000000ff1100720c */ /* 0x000fc80003f06270 */
[----:B------:R-:W-:Y:S02]  /*3ce90*/  FSEL R2, RZ, 3.37028055040000000000e+12, P0 ;  /* 0x54442d18ff027808 */ /* 0x000fe40000000000 */
[----:B------:R-:W-:-:S07]  /*3cea0*/  FSEL R3, RZ, 2.1426990032196044922, P0 ;  /* 0x400921fbff037808 */ /* 0x000fce0000000000 */
.L_x_35911:
[----:B------:R-:W-:Y:S05]  /*3ceb0*/  BSYNC B0 ;  /* 0x0000000000007941 */ /* 0x000fea0003800000 */
.L_x_35909:
[----:B------:R-:W-:Y:S01]  /*3cec0*/  DADD R16, |R16|, |R18| ;  /* 0x0000000010107229 */ /* 0x000fe20000000612 */
[----:B------:R-:W-:Y:S01]  /*3ced0*/  LOP3.LUT R19, R3, 0x80000000, R19, 0xb8, !PT ;  /* 0x8000000003137812 */ /* 0x000fe200078eb813 */
[----:B------:R-:W-:-:S06]  /*3cee0*/  DMUL R8, R8, 0.5 ;  /* 0x3fe0000008087828 */ /* 0x000fcc0000000000 */
[----:B------:R-:W-:-:S06]  /*3cef0*/  DSETP.GTU.AND P0, PT, |R16|, +INF , PT ;  /* 0x7ff000001000742a */ /* 0x000fcc0003f0c200 */
[----:B------:R-:W-:Y:S02]  /*3cf00*/  FSEL R2, R16, R2, P0 ;  /* 0x0000000210027208 */ /* 0x000fe40000000000 */
[----:B------:R-:W-:Y:S01]  /*3cf10*/  FSEL R3, R17, R19, P0 ;  /* 0x0000001311037208 */ /* 0x000fe20000000000 */
[----:B------:R-:W-:Y:S06]  /*3cf20*/  BRA `(.L_x_35891) ;  /* 0x0000004000587947 */ /* 0x000fec0003800000 */
.L_x_35879:
        /* <DEDUP_REMOVED lines=135> */
.L_x_35913:
[----:B------:R-:W-:Y:S05]  /*3d7a0*/  BSYNC B0 ;  /* 0x0000000000007941 */ /* 0x000fea0003800000 */
.L_x_35912:
        /* <DEDUP_REMOVED lines=8> */
.L_x_35915:
[----:B------:R-:W-:Y:S05]  /*3d830*/  BSYNC B2 ;  /* 0x0000000000027941 */ /* 0x000fea0003800000 */
.L_x_35914:
        /* <DEDUP_REMOVED lines=82> */
.L_x_35917:
[----:B------:R-:W-:-:S04]  /*3dd60*/  ISETP.GE.AND P0, PT, R17, RZ, PT ;  /* 0x000000ff1100720c */ /* 0x000fc80003f06270 */
[----:B------:R-:W-:Y:S02]  /*3dd70*/  FSEL R2, RZ, 3.37028055040000000000e+12, P0 ;  /* 0x54442d18ff027808 */ /* 0x000fe40000000000 */
[----:B------:R-:W-:-:S07]  /*3dd80*/  FSEL R3, RZ, 2.1426990032196044922, P0 ;  /* 0x400921fbff037808 */ /* 0x000fce0000000000 */
.L_x_35918:
[----:B------:R-:W-:Y:S05]  /*3dd90*/  BSYNC B0 ;  /* 0x0000000000007941 */ /* 0x000fea0003800000 */
.L_x_35916:
[----:B------:R-:W-:Y:S01]  /*3dda0*/  DADD R16, |R16|, |R18| ;  /* 0x0000000010107229 */ /* 0x000fe20000000612 */
[----:B------:R-:W-:-:S07]  /*3ddb0*/  LOP3.LUT R19, R3, 0x80000000, R19, 0xb8, !PT ;  /* 0x8000000003137812 */ /* 0x000fce00078eb813 */
[----:B------:R-:W-:-:S06]  /*3ddc0*/  DSETP.GTU.AND P0, PT, |R16|, +INF , PT ;  /* 0x7ff000001000742a */ /* 0x000fcc0003f0c200 */
[----:B------:R-:W-:Y:S02]  /*3ddd0*/  FSEL R2, R16, R2, P0 ;  /* 0x0000000210027208 */ /* 0x000fe40000000000 */
[----:B------:R-:W-:Y:S01]  /*3dde0*/  FSEL R3, R17, R19, P0 ;  /* 0x0000001311037208 */ /* 0x000fe20000000000 */
[----:B------:R-:W-:Y:S06]  /*3ddf0*/  BRA `(.L_x_35891) ;  /* 0x0000003000a47947 */ /* 0x000fec0003800000 */
.L_x_35878:
        /* <DEDUP_REMOVED lines=90> */
.L_x_35921:
        /* <DEDUP_REMOVED lines=22> */
.L_x_35924:
[----:B------:R-:W-:Y:S05]  /*3e500*/  BSYNC B3 ;  /* 0x0000000000037941 */ /* 0x000fea0003800000 */
.L_x_35923:
        /* <DEDUP_REMOVED lines=29> */
.L_x_35922:
[----:B------:R-:W-:Y:S05]  /*3e6e0*/  BSYNC B2 ;  /* 0x0000000000027941 */ /* 0x000fea0003800000 */
.L_x_35920:
        /* <DEDUP_REMOVED lines=83> */
.L_x_35919:
        /* <DEDUP_REMOVED lines=85> */
.L_x_35877:
        /* <DEDUP_REMOVED lines=23> */
.L_x_35926:
[----:B------:R-:W-:Y:S05]  /*3f2e0*/  BSYNC B2 ;  /* 0x0000000000027941 */ /* 0x000fea0003800000 */
.L_x_35925:
        /* <DEDUP_REMOVED lines=26> */
.L_x_35928:
[----:B------:R-:W-:Y:S05]  /*3f490*/  BSYNC B2 ;  /* 0x0000000000027941 */ /* 0x000fea0003800000 */
.L_x_35927:
        /* <DEDUP_REMOVED lines=136> */
.L_x_35930:
[----:B------:R-:W-:Y:S05]  /*3fd20*/  BSYNC B0 ;  /* 0x0000000000007941 */ /* 0x000fea0003800000 */
.L_x_35929:
        /* <DEDUP_REMOVED lines=8> */
.L_x_35932:
[----:B------:R-:W-:Y:S05]  /*3fdb0*/  BSYNC B2 ;  /* 0x0000000000027941 */ /* 0x000fea0003800000 */
.L_x_35931:
        /* <DEDUP_REMOVED lines=82> */
.L_x_35934:
[----:B------:R-:W-:-:S04]  /*402e0*/  ISETP.GE.AND P0, PT, R17, RZ, PT ;  /* 0x000000ff1100720c */ /* 0x000fc80003f06270 */
[----:B------:R-:W-:Y:S02]  /*402f0*/  FSEL R2, RZ, 3.37028055040000000000e+12, P0 ;  /* 0x54442d18ff027808 */ /* 0x000fe40000000000 */
[----:B------:R-:W-:-:S07]  /*40300*/  FSEL R3, RZ, 2.1426990032196044922, P0 ;  /* 0x400921fbff037808 */ /* 0x000fce0000000000 */
.L_x_35935:
[----:B------:R-:W-:Y:S05]  /*40310*/  BSYNC B0 ;  /* 0x0000000000007941 */ /* 0x000fea0003800000 */
.L_x_35933:
[----:B------:R-:W-:Y:S01]  /*40320*/  DADD R16, |R16|, |R18| ;  /* 0x0000000010107229 */ /* 0x000fe20000000612 */
[----:B------:R-:W-:Y:S01]  /*40330*/  LOP3.LUT R19, R3, 0x80000000, R19, 0xb8, !PT ;  /* 0x8000000003137812 */ /* 0x000fe200078eb813 */
[----:B------:R-:W-:-:S06]  /*40340*/  DADD R8, R8, 1 ;  /* 0x3ff0000008087429 */ /* 0x000fcc0000000000 */
[----:B------:R-:W-:-:S06]  /*40350*/  DSETP.GTU.AND P0, PT, |R16|, +INF , PT ;  /* 0x7ff000001000742a */ /* 0x000fcc0003f0c200 */
[----:B------:R-:W-:Y:S02]  /*40360*/  FSEL R2, R16, R2, P0 ;  /* 0x0000000210027208 */ /* 0x000fe40000000000 */
[----:B------:R-:W-:Y:S01]  /*40370*/  FSEL R3, R17, R19, P0 ;  /* 0x0000001311037208 */ /* 0x000fe20000000000 */
[----:B------:R-:W-:Y:S06]  /*40380*/  BRA `(.L_x_35891) ;  /* 0x0000000c00407947 */ /* 0x000fec0003800000 */
.L_x_35876:
        /* <DEDUP_REMOVED lines=109> */
.L_x_35937:
[----:B------:R-:W-:Y:S05]  /*40a60*/  BSYNC B0 ;  /* 0x0000000000007941 */ /* 0x000fea0003800000 */
.L_x_35936:
[----:B------:R-:W-:Y:S04]  /*40a70*/  BSSY B2, `(.L_x_35938) ;  /* 0x0000007000027945 */ /* 0x000fe80003800000 */
[----:B------:R-:W-:Y:S05]  /*40a80*/  @P4 BRA P5, `(.L_x_35939) ;  /* 0x0000000000144947 */ /* 0x000fea0002800000 */
[----:B------:R-:W-:Y:S01]  /*40a90*/  IMAD.MOV.U32 R0, RZ, RZ, R4 ;  /* 0x000000ffff007224 */ /* 0x000fe200078e0004 */
[----:B------:R-:W-:Y:S01]  /*40aa0*/  MOV R4, 0x40ae0 ;  /* 0x00040ae000047802 */ /* 0x000fe20000000f00 */
[----:B------:R-:W-:Y:S02]  /*40ab0*/  IMAD.MOV.U32 R2, RZ, RZ, R10 ;  /* 0x000000ffff027224 */ /* 0x000fe400078e000a */
[----:B------:R-:W-:-:S07]  /*40ac0*/  IMAD.MOV.U32 R3, RZ, RZ, R11 ;  /* 0x000000ffff037224 */ /* 0x000fce00078e000b */
[----:B------:R-:W-:Y:S05]  /*40ad0*/  CALL.REL.NOINC `($__internal_76_$__cuda_sm20_div_rn_f64_full) ;  /* 0x0000059400d47944 */ /* 0x000fea0003c00000 */
.L_x_35939:
[----:B------:R-:W-:Y:S05]  /*40ae0*/  BSYNC B2 ;  /* 0x0000000000027941 */ /* 0x000fea0003800000 */
.L_x_35938:
        /* <DEDUP_REMOVED lines=82> */
.L_x_35941:
[----:B------:R-:W-:Y:S02]  /*41010*/  FSEL R2, RZ, 3.37028055040000000000e+12, P2 ;  /* 0x54442d18ff027808 */ /* 0x000fe40001000000 */
[----:B------:R-:W-:-:S07]  /*41020*/  FSEL R3, RZ, 2.1426990032196044922, P2 ;  /* 0x400921fbff037808 */ /* 0x000fce0001000000 */
.L_x_35942:
[----:B------:R-:W-:Y:S05]  /*41030*/  BSYNC B0 ;  /* 0x0000000000007941 */ /* 0x000fea0003800000 */
.L_x_35940:
[----:B------:R-:W-:Y:S01]  /*41040*/  DADD R16, |R16|, |R18| ;  /* 0x0000000010107229 */ /* 0x000fe20000000612 */
[----:B------:R-:W-:-:S07]  /*41050*/  LOP3.LUT R19, R3, 0x80000000, R19, 0xb8, !PT ;  /* 0x8000000003137812 */ /* 0x000fce00078eb813 */
[----:B------:R-:W-:-:S06]  /*41060*/  DSETP.GTU.AND P0, PT, |R16|, +INF , PT ;  /* 0x7ff000001000742a */ /* 0x000fcc0003f0c200 */
[----:B------:R-:W-:Y:S02]  /*41070*/  FSEL R2, R16, R2, P0 ;  /* 0x0000000210027208 */ /* 0x000fe40000000000 */
[----:B------:R-:W-:-:S07]  /*41080*/  FSEL R3, R17, R19, P0 ;  /* 0x0000001311037208 */ /* 0x000fce0000000000 */
.L_x_35891:
[----:B------:R-:W-:Y:S05]  /*41090*/  BSYNC B1 ;  /* 0x0000000000017941 */ /* 0x000fea0003800000 */
.L_x_35875:
        /* <DEDUP_REMOVED lines=78> */
.L_x_35949:
[----:B------:R-:W-:Y:S05]  /*41580*/  BSYNC B0 ;  /* 0x0000000000007941 */ /* 0x000fea0003800000 */
.L_x_35948:
        /* <DEDUP_REMOVED lines=26> */
.L_x_35951:
[----:B------:R-:W-:Y:S01]  /*41730*/  DMUL R16, RZ, R46 ;  /* 0x0000002eff107228 */ /* 0x000fe20000000000 */
[----:B------:R-:W-:-:S10]  /*41740*/  IMAD.MOV.U32 R2, RZ, RZ, RZ ;  /* 0x000000ffff027224 */ /* 0x000fd400078e00ff */
.L_x_35952:
[----:B------:R-:W-:Y:S05]  /*41750*/  BSYNC B2 ;  /* 0x0000000000027941 */ /* 0x000fea0003800000 */
.L_x_35950:
        /* <DEDUP_REMOVED lines=49> */
.L_x_35954:
[----:B------:R-:W-:Y:S01]  /*41a70*/  DMUL R2, RZ, R46 ;  /* 0x0000002eff027228 */ /* 0x000fe20000000000 */
[----:B------:R-:W-:-:S10]  /*41a80*/  IMAD.MOV.U32 R0, RZ, RZ, RZ ;  /* 0x000000ffff007224 */ /* 0x000fd400078e00ff */
.L_x_35955:
[----:B------:R-:W-:Y:S05]  /*41a90*/  BSYNC B2 ;  /* 0x0000000000027941 */ /* 0x000fea0003800000 */
.L_x_35953:
        /* <DEDUP_REMOVED lines=25> */
.L_x_35947:
        /* <DEDUP_REMOVED lines=63> */
.L_x_35958:
[----:B------:R-:W-:Y:S05]  /*42020*/  BSYNC B0 ;  /* 0x0000000000007941 */ /* 0x000fea0003800000 */
.L_x_35957:
        /* <DEDUP_REMOVED lines=26> */
.L_x_35960:
[----:B------:R-:W-:Y:S01]  /*421d0*/  DMUL R16, RZ, R46 ;  /* 0x0000002eff107228 */ /* 0x000fe20000000000 */
[----:B------:R-:W-:-:S10]  /*421e0*/  IMAD.MOV.U32 R2, RZ, RZ, RZ ;  /* 0x000000ffff027224 */ /* 0x000fd400078e00ff */
.L_x_35961:
[----:B------:R-:W-:Y:S05]  /*421f0*/  BSYNC B2 ;  /* 0x0000000000027941 */ /* 0x000fea0003800000 */
.L_x_35959:
        /* <DEDUP_REMOVED lines=49> */
.L_x_35963:
[----:B------:R-:W-:Y:S01]  /*42510*/  DMUL R2, RZ, R46 ;  /* 0x0000002eff027228 */ /* 0x000fe20000000000 */
[----:B------:R-:W-:-:S10]  /*42520*/  IMAD.MOV.U32 R0, RZ, RZ, RZ ;  /* 0x000000ffff007224 */ /* 0x000fd400078e00ff */
.L_x_35964:
[----:B------:R-:W-:Y:S05]  /*42530*/  BSYNC B2 ;  /* 0x0000000000027941 */ /* 0x000fea0003800000 */
.L_x_35962:
        /* <DEDUP_REMOVED lines=39> */
.L_x_35946:
        /* <DEDUP_REMOVED lines=11> */
.L_x_35965:
[----:B------:R-:W-:-:S10]  /*42860*/  DADD R16, R46, -R46 ;  /* 0x000000002e107229 */ /* 0x000fd4000000082e */
[----:B------:R-:W-:Y:S02]  /*42870*/  IMAD.MOV.U32 R18, RZ, RZ, R16 ;  /* 0x000000ffff127224 */ /* 0x000fe400078e0010 */
[----:B------:R-:W-:Y:S01]  /*42880*/  IMAD.MOV.U32 R19, RZ, RZ, R17 ;  /* 0x000000ffff137224 */ /* 0x000fe200078e0011 */
[----:B------:R-:W-:Y:S06]  /*42890*/  BRA `(.L_x_35956) ;  /* 0x00000008009c7947 */ /* 0x000fec0003800000 */
.L_x_35945:
        /* <DEDUP_REMOVED lines=26> */
.L_x_35967:
[----:B------:R-:W-:Y:S01]  /*42a40*/  DMUL R2, RZ, R46 ;  /* 0x0000002eff027228 */ /* 0x000fe20000000000 */
[----:B------:R-:W-:-:S10]  /*42a50*/  IMAD.MOV.U32 R5, RZ, RZ, RZ ;  /* 0x000000ffff057224 */ /* 0x000fd400078e00ff */
.L_x_35968:
[----:B------:R-:W-:Y:S05]  /*42a60*/  BSYNC B2 ;  /* 0x0000000000027941 */ /* 0x000fea0003800000 */
.L_x_35966:
        /* <DEDUP_REMOVED lines=49> */
.L_x_35970:
[----:B------:R-:W-:Y:S01]  /*42d80*/  DMUL R18, RZ, R46 ;  /* 0x0000002eff127228 */ /* 0x000fe20000000000 */
[----:B------:R-:W-:-:S10]  /*42d90*/  IMAD.MOV.U32 R0, RZ, RZ, RZ ;  /* 0x000000ffff007224 */ /* 0x000fd400078e00ff */
.L_x_35971:
[----:B------:R-:W-:Y:S05]  /*42da0*/  BSYNC B2 ;  /* 0x0000000000027941 */ /* 0x000fea0003800000 */
.L_x_35969:
        /* <DEDUP_REMOVED lines=24> */
.L_x_35944:
        /* <DEDUP_REMOVED lines=59> */
.L_x_35973:
[----:B------:R-:W-:Y:S05]  /*432e0*/  BSYNC B0 ;  /* 0x0000000000007941 */ /* 0x000fea0003800000 */
.L_x_35972:
[----:B------:R-:W-:Y:S02]  /*432f0*/  IMAD.MOV.U32 R18, RZ, RZ, R46 ;  /* 0x000000ffff127224 */ /* 0x000fe400078e002e */
[----:B------:R-:W-:-:S07]  /*43300*/  IMAD.MOV.U32 R19, RZ, RZ, R47 ;  /* 0x000000ffff137224 */ /* 0x000fce00078e002f */
.L_x_35956:
[----:B------:R-:W-:Y:S05]  /*43310*/  BSYNC B1 ;  /* 0x0000000000017941 */ /* 0x000fea0003800000 */
.L_x_35943:
        /* <DEDUP_REMOVED lines=116> */
.L_x_35981:
        /* <DEDUP_REMOVED lines=22> */
.L_x_35984:
[----:B------:R-:W-:Y:S05]  /*43bc0*/  BSYNC B3 ;  /* 0x0000000000037941 */ /* 0x000fea0003800000 */
.L_x_35983:
        /* <DEDUP_REMOVED lines=29> */
.L_x_35982:
[----:B------:R-:W-:Y:S05]  /*43da0*/  BSYNC B2 ;  /* 0x0000000000027941 */ /* 0x000fea0003800000 */
.L_x_35980:
        /* <DEDUP_REMOVED lines=21> */
.L_x_35986:
[----:B------:R-:W-:Y:S05]  /*43f00*/  BSYNC B2 ;  /* 0x0000000000027941 */ /* 0x000fea0003800000 */
.L_x_35985:
        /* <DEDUP_REMOVED lines=82> */
.L_x_35988:
[----:B------:R-:W-:-:S04]  /*44430*/  ISETP.GE.AND P0, PT, R21, RZ, PT ;  /* 0x000000ff1500720c */ /* 0x000fc80003f06270 */
[----:B------:R-:W-:Y:S02]  /*44440*/  FSEL R2, RZ, 3.37028055040000000000e+12, P0 ;  /* 0x54442d18ff027808 */ /* 0x000fe40000000000 */
[----:B------:R-:W-:-:S07]  /*44450*/  FSEL R3, RZ, 2.1426990032196044922, P0 ;  /* 0x400921fbff037808 */ /* 0x000fce0000000000 */
.L_x_35989:
[----:B------:R-:W-:Y:S05]  /*44460*/  BSYNC B0 ;  /* 0x0000000000007941 */ /* 0x000fea0003800000 */
.L_x_35987:
[----:B------:R-:W-:Y:S01]  /*44470*/  DADD R20, |R20|, |R22| ;  /* 0x0000000014147229 */ /* 0x000fe20000000616 */
[----:B------:R-:W-:Y:S01]  /*44480*/  LOP3.LUT R23, R3, 0x80000000, R23, 0xb8, !PT ;  /* 0x8000000003177812 */ /* 0x000fe200078eb817 */
[----:B------:R-:W-:-:S06]  /*44490*/  DMUL R8, R8, 0.5 ;  /* 0x3fe0000008087828 */ /* 0x000fcc0000000000 */
[----:B------:R-:W-:-:S06]  /*444a0*/  DSETP.GTU.AND P0, PT, |R20|, +INF , PT ;  /* 0x7ff000001400742a */ /* 0x000fcc0003f0c200 */
[----:B------:R-:W-:Y:S02]  /*444b0*/  FSEL R2, R20, R2, P0 ;  /* 0x0000000214027208 */ /* 0x000fe40000000000 */
[----:B------:R-:W-:Y:S01]  /*444c0*/  FSEL R3, R21, R23, P0 ;  /* 0x0000001715037208 */ /* 0x000fe20000000000 */
[----:B------:R-:W-:Y:S06]  /*444d0*/  BRA `(.L_x_35990) ;  /* 0x0000006400447947 */ /* 0x000fec0003800000 */
.L_x_35979:
        /* <DEDUP_REMOVED lines=99> */
.L_x_35993:
[----:B------:R-:W-:Y:S05]  /*44b10*/  BSYNC B0 ;  /* 0x0000000000007941 */ /* 0x000fea0003800000 */
.L_x_35992:
        /* <DEDUP_REMOVED lines=8> */
.L_x_35995:
[----:B------:R-:W-:Y:S05]  /*44ba0*/  BSYNC B2 ;  /* 0x0000000000027941 */ /* 0x000fea0003800000 */
.L_x_35994:
        /* <DEDUP_REMOVED lines=82> */
.L_x_35997:
[----:B------:R-:W-:-:S04]  /*450d0*/  ISETP.GE.AND P0, PT, R21, RZ, PT ;  /* 0x000000ff1500720c */ /* 0x000fc80003f06270 */
[----:B------:R-:W-:Y:S02]  /*450e0*/  FSEL R2, RZ, 3.37028055040000000000e+12, P0 ;  /* 0x54442d18ff027808 */ /* 0x000fe40000000000 */
[----:B------:R-:W-:-:S07]  /*450f0*/  FSEL R3, RZ, 2.1426990032196044922, P0 ;  /* 0x400921fbff037808 */ /* 0x000fce0000000000 */
.L_x_35998:
[----:B------:R-:W-:Y:S05]  /*45100*/  BSYNC B0 ;  /* 0x0000000000007941 */ /* 0x000fea0003800000 */
.L_x_35996:
[----:B------:R-:W-:Y:S01]  /*45110*/  DADD R20, |R20|, |R22| ;  /* 0x0000000014147229 */ /* 0x000fe20000000616 */
[----:B------:R-:W-:Y:S01]  /*45120*/  LOP3.LUT R23, R3, 0x80000000, R23, 0xb8, !PT ;  /* 0x8000000003177812 */ /* 0x000fe200078eb817 */
[----:B------:R-:W-:-:S06]  /*45130*/  DMUL R8, R8, 0.5 ;  /* 0x3fe0000008087828 */ /* 0x000fcc0000000000 */
[----:B------:R-:W-:-:S06]  /*45140*/  DSETP.GTU.AND P0, PT, |R20|, +INF , PT ;  /* 0x7ff000001400742a */ /* 0x000fcc0003f0c200 */
[----:B------:R-:W-:Y:S02]  /*45150*/  FSEL R2, R20, R2, P0 ;  /* 0x0000000214027208 */ /* 0x000fe40000000000 */
[----:B------:R-:W-:Y:S01]  /*45160*/  FSEL R3, R21, R23, P0 ;  /* 0x0000001715037208 */ /* 0x000fe20000000000 */
[----:B------:R-:W-:Y:S06]  /*45170*/  BRA `(.L_x_35990) ;  /* 0x00000058001c7947 */ /* 0x000fec0003800000 */
.L_x_35991:
        /* <DEDUP_REMOVED lines=29> */
.L_x_36000:
        /* <DEDUP_REMOVED lines=75> */
.L_x_35999:
        /* <DEDUP_REMOVED lines=97> */
.L_x_36002:
        /* <DEDUP_REMOVED lines=22> */
.L_x_36005:
[----:B------:R-:W-:Y:S05]  /*45f70*/  BSYNC B3 ;  /* 0x0000000000037941 */ /* 0x000fea0003800000 */
.L_x_36004:
        /* <DEDUP_REMOVED lines=29> */
.L_x_36003:
[----:B------:R-:W-:Y:S05]  /*46150*/  BSYNC B2 ;  /* 0x0000000000027941 */ /* 0x000fea0003800000 */
.L_x_36001:
        /* <DEDUP_REMOVED lines=21> */
.L_x_36007:
[----:B------:R-:W-:Y:S05]  /*462b0*/  BSYNC B2 ;  /* 0x0000000000027941 */ /* 0x000fea0003800000 */
.L_x_36006:
        /* <DEDUP_REMOVED lines=82> */
.L_x_36009:
[----:B------:R-:W-:-:S04]  /*467e0*/  ISETP.GE.AND P0, PT, R21, RZ, PT ;  /* 0x000000ff1500720c */ /* 0x000fc80003f06270 */
[----:B------:R-:W-:Y:S02]  /*467f0*/  FSEL R2, RZ, 3.37028055040000000000e+12, P0 ;  /* 0x54442d18ff027808 */ /* 0x000fe40000000000 */
[----:B------:R-:W-:-:S07]  /*46800*/  FSEL R3, RZ, 2.1426990032196044922, P0 ;  /* 0x400921fbff037808 */ /* 0x000fce0000000000 */
.L_x_36010:
[----:B------:R-:W-:Y:S05]  /*46810*/  BSYNC B0 ;  /* 0x0000000000007941 */ /* 0x000fea0003800000 */
.L_x_36008:
[----:B------:R-:W-:Y:S01]  /*46820*/  DADD R20, |R20|, |R22| ;  /* 0x0000000014147229 */ /* 0x000fe20000000616 */
[----:B------:R-:W-:Y:S01]  /*46830*/  LOP3.LUT R23, R3, 0x80000000, R23, 0xb8, !PT ;  /* 0x8000000003177812 */ /* 0x000fe200078eb817 */
[----:B------:R-:W-:-:S06]  /*46840*/  DMUL R8, R8, 0.5 ;  /* 0x3fe0000008087828 */ /* 0x000fcc0000000000 */
[----:B------:R-:W-:-:S06]  /*46850*/  DSETP.GTU.AND P0, PT, |R20|, +INF , PT ;  /* 0x7ff000001400742a */ /* 0x000fcc0003f0c200 */
[----:B------:R-:W-:Y:S02]  /*46860*/  FSEL R2, R20, R2, P0 ;  /* 0x0000000214027208 */ /* 0x000fe40000000000 */
[----:B------:R-:W-:Y:S01]  /*46870*/  FSEL R3, R21, R23, P0 ;  /* 0x0000001715037208 */ /* 0x000fe20000000000 */
[----:B------:R-:W-:Y:S06]  /*46880*/  BRA `(.L_x_35990) ;  /* 0x0000004000587947 */ /* 0x000fec0003800000 */
.L_x_35978:
        /* <DEDUP_REMOVED lines=135> */
.L_x_36012:
[----:B------:R-:W-:Y:S05]  /*47100*/  BSYNC B0 ;  /* 0x0000000000007941 */ /* 0x000fea0003800000 */
.L_x_36011:
        /* <DEDUP_REMOVED lines=8> */
.L_x_36014:
[----:B------:R-:W-:Y:S05]  /*47190*/  BSYNC B2 ;  /* 0x0000000000027941 */ /* 0x000fea0003800000 */
.L_x_36013:
        /* <DEDUP_REMOVED lines=82> */
.L_x_36016:
[----:B------:R-:W-:-:S04]  /*476c0*/  ISETP.GE.AND P0, PT, R21, RZ, PT ;  /* 0x000000ff1500720c */ /* 0x000fc80003f06270 */
[----:B------:R-:W-:Y:S02]  /*476d0*/  FSEL R2, RZ, 3.37028055040000000000e+12, P0 ;  /* 0x54442d18ff027808 */ /* 0x000fe40000000000 */
[----:B------:R-:W-:-:S07]  /*476e0*/  FSEL R3, RZ, 2.1426990032196044922, P0 ;  /* 0x400921fbff037808 */ /* 0x000fce0000000000 */
.L_x_36017:
[----:B------:R-:W-:Y:S05]  /*476f0*/  BSYNC B0 ;  /* 0x0000000000007941 */ /* 0x000fea0003800000 */
.L_x_36015:
[----:B------:R-:W-:Y:S01]  /*47700*/  DADD R20, |R20|, |R22| ;  /* 0x0000000014147229 */ /* 0x000fe20000000616 */
[----:B------:R-:W-:-:S07]  /*47710*/  LOP3.LUT R23, R3, 0x80000000, R23, 0xb8, !PT ;  /* 0x8000000003177812 */ /* 0x000fce00078eb817 */
[----:B------:R-:W-:-:S06]  /*47720*/  DSETP.GTU.AND P0, PT, |R20|, +INF , PT ;  /* 0x7ff000001400742a */ /* 0x000fcc0003f0c200 */
[----:B------:R-:W-:Y:S02]  /*47730*/  FSEL R2, R20, R2, P0 ;  /* 0x0000000214027208 */ /* 0x000fe40000000000 */
[----:B------:R-:W-:Y:S01]  /*47740*/  FSEL R3, R21, R23, P0 ;  /* 0x0000001715037208 */ /* 0x000fe20000000000 */
[----:B------:R-:W-:Y:S06]  /*47750*/  BRA `(.L_x_35990) ;  /* 0x0000003000a47947 */ /* 0x000fec0003800000 */
.L_x_35977:
        /* <DEDUP_REMOVED lines=90> */
.L_x_36020:
        /* <DEDUP_REMOVED lines=22> */
.L_x_36023:
[----:B------:R-:W-:Y:S05]  /*47e60*/  BSYNC B3 ;  /* 0x0000000000037941 */ /* 0x000fea0003800000 */
.L_x_36022:
        /* <DEDUP_REMOVED lines=29> */
.L_x_36021:
[----:B------:R-:W-:Y:S05]  /*48040*/  BSYNC B2 ;  /* 0x0000000000027941 */ /* 0x000fea0003800000 */
.L_x_36019:
        /* <DEDUP_REMOVED lines=83> */
.L_x_36018:
        /* <DEDUP_REMOVED lines=85> */
.L_x_35976:
        /* <DEDUP_REMOVED lines=23> */
.L_x_36025:
[----:B------:R-:W-:Y:S05]  /*48c40*/  BSYNC B2 ;  /* 0x0000000000027941 */ /* 0x000fea0003800000 */
.L_x_36024:
        /* <DEDUP_REMOVED lines=26> */
.L_x_36027:
[----:B------:R-:W-:Y:S05]  /*48df0*/  BSYNC B2 ;  /* 0x0000000000027941 */ /* 0x000fea0003800000 */
.L_x_36026:
        /* <DEDUP_REMOVED lines=136> */
.L_x_36029:
[----:B------:R-:W-:Y:S05]  /*49680*/  BSYNC B0 ;  /* 0x0000000000007941 */ /* 0x000fea0003800000 */
.L_x_36028:
        /* <DEDUP_REMOVED lines=8> */
.L_x_36031:
[----:B------:R-:W-:Y:S05]  /*49710*/  BSYNC B2 ;  /* 0x0000000000027941 */ /* 0x000fea0003800000 */
.L_x_36030:
        /* <DEDUP_REMOVED lines=82> */
.L_x_36033:
[----:B------:R-:W-:-:S04]  /*49c40*/  ISETP.GE.AND P0, PT, R21, RZ, PT ;  /* 0x000000ff1500720c */ /* 0x000fc80003f06270 */
[----:B------:R-:W-:Y:S02]  /*49c50*/  FSEL R2, RZ, 3.37028055040000000000e+12, P0 ;  /* 0x54442d18ff027808 */ /* 0x000fe40000000000 */
[----:B------:R-:W-:-:S07]  /*49c60*/  FSEL R3, RZ, 2.1426990032196044922, P0 ;  /* 0x400921fbff037808 */ /* 0x000fce0000000000 */
.L_x_36034:
[----:B------:R-:W-:Y:S05]  /*49c70*/  BSYNC B0 ;  /* 0x0000000000007941 */ /* 0x000fea0003800000 */
.L_x_36032:
[----:B------:R-:W-:Y:S01]  /*49c80*/  DADD R20, |R20|, |R22| ;  /* 0x0000000014147229 */ /* 0x000fe20000000616 */
[----:B------:R-:W-:Y:S01]  /*49c90*/  LOP3.LUT R23, R3, 0x80000000, R23, 0xb8, !PT ;  /* 0x8000000003177812 */ /* 0x000fe200078eb817 */
[----:B------:R-:W-:-:S06]  /*49ca0*/  DADD R8, R8, 1 ;  /* 0x3ff0000008087429 */ /* 0x000fcc0000000000 */
[----:B------:R-:W-:-:S06]  /*49cb0*/  DSETP.GTU.AND P0, PT, |R20|, +INF , PT ;  /* 0x7ff000001400742a */ /* 0x000fcc0003f0c200 */
[----:B------:R-:W-:Y:S02]  /*49cc0*/  FSEL R2, R20, R2, P0 ;  /* 0x0000000214027208 */ /* 0x000fe40000000000 */
[----:B------:R-:W-:Y:S01]  /*49cd0*/  FSEL R3, R21, R23, P0 ;  /* 0x0000001715037208 */ /* 0x000fe20000000000 */
[----:B------:R-:W-:Y:S06]  /*49ce0*/  BRA `(.L_x_35990) ;  /* 0x0000000c00407947 */ /* 0x000fec0003800000 */
.L_x_35975:
        /* <DEDUP_REMOVED lines=109> */
.L_x_36036:
[----:B------:R-:W-:Y:S05]  /*4a3c0*/  BSYNC B0 ;  /* 0x0000000000007941 */ /* 0x000fea0003800000 */
.L_x_36035:
[----:B------:R-:W-:Y:S04]  /*4a3d0*/  BSSY B2, `(.L_x_36037) ;  /* 0x0000007000027945 */ /* 0x000fe80003800000 */
[----:B------:R-:W-:Y:S05]  /*4a3e0*/  @P4 BRA P5, `(.L_x_36038) ;  /* 0x0000000000144947 */ /* 0x000fea0002800000 */
[----:B------:R-:W-:Y:S01]  /*4a3f0*/  IMAD.MOV.U32 R0, RZ, RZ, R4 ;  /* 0x000000ffff007224 */ /* 0x000fe200078e0004 */
[----:B------:R-:W-:Y:S01]  /*4a400*/  MOV R4, 0x4a440 ;  /* 0x0004a44000047802 */ /* 0x000fe20000000f00 */
[----:B------:R-:W-:Y:S02]  /*4a410*/  IMAD.MOV.U32 R2, RZ, RZ, R10 ;  /* 0x000000ffff027224 */ /* 0x000fe400078e000a */
[----:B------:R-:W-:-:S07]  /*4a420*/  IMAD.MOV.U32 R3, RZ, RZ, R11 ;  /* 0x000000ffff037224 */ /* 0x000fce00078e000b */
[----:B------:R-:W-:Y:S05]  /*4a430*/  CALL.REL.NOINC `($__internal_76_$__cuda_sm20_div_rn_f64_full) ;  /* 0x000004fc007c7944 */ /* 0x000fea0003c00000 */
.L_x_36038:
[----:B------:R-:W-:Y:S05]  /*4a440*/  BSYNC B2 ;  /* 0x0000000000027941 */ /* 0x000fea0003800000 */
.L_x_36037:
        /* <DEDUP_REMOVED lines=82> */
.L_x_36040:
[----:B------:R-:W-:Y:S02]  /*4a970*/  FSEL R2, RZ, 3.37028055040000000000e+12, P2 ;  /* 0x54442d18ff027808 */ /* 0x000fe40001000000 */
[----:B------:R-:W-:-:S07]  /*4a980*/  FSEL R3, RZ, 2.1426990032196044922, P2 ;  /* 0x400921fbff037808 */ /* 0x000fce0001000000 */
.L_x_36041:
[----:B------:R-:W-:Y:S05]  /*4a990*/  BSYNC B0 ;  /* 0x0000000000007941 */ /* 0x000fea0003800000 */
.L_x_36039:
[----:B------:R-:W-:Y:S01]  /*4a9a0*/  DADD R20, |R20|, |R22| ;  /* 0x0000000014147229 */ /* 0x000fe20000000616 */
[----:B------:R-:W-:-:S07]  /*4a9b0*/  LOP3.LUT R23, R3, 0x80000000, R23, 0xb8, !PT ;  /* 0x8000000003177812 */ /* 0x000fce00078eb817 */
[----:B------:R-:W-:-:S06]  /*4a9c0*/  DSETP.GTU.AND P0, PT, |R20|, +INF , PT ;  /* 0x7ff000001400742a */ /* 0x000fcc0003f0c200 */
[----:B------:R-:W-:Y:S02]  /*4a9d0*/  FSEL R2, R20, R2, P0 ;  /* 0x0000000214027208 */ /* 0x000fe40000000000 */
[----:B------:R-:W-:-:S07]  /*4a9e0*/  FSEL R3, R21, R23, P0 ;  /* 0x0000001715037208 */ /* 0x000fce0000000000 */
.L_x_35990:
[----:B------:R-:W-:Y:S05]  /*4a9f0*/  BSYNC B1 ;  /* 0x0000000000017941 */ /* 0x000fea0003800000 */
.L_x_35974:
        /* <DEDUP_REMOVED lines=78> */
.L_x_36048:
[----:B------:R-:W-:Y:S05]  /*4aee0*/  BSYNC B0 ;  /* 0x0000000000007941 */ /* 0x000fea0003800000 */
.L_x_36047:
        /* <DEDUP_REMOVED lines=26> */
.L_x_36050:
[----:B------:R-:W-:Y:S01]  /*4b090*/  DMUL R20, RZ, R46 ;  /* 0x0000002eff147228 */ /* 0x000fe20000000000 */
[----:B------:R-:W-:-:S10]  /*4b0a0*/  IMAD.MOV.U32 R2, RZ, RZ, RZ ;  /* 0x000000ffff027224 */ /* 0x000fd400078e00ff */
.L_x_36051:
[----:B------:R-:W-:Y:S05]  /*4b0b0*/  BSYNC B2 ;  /* 0x0000000000027941 */ /* 0x000fea0003800000 */
.L_x_36049:
        /* <DEDUP_REMOVED lines=49> */
.L_x_36053:
[----:B------:R-:W-:Y:S01]  /*4b3d0*/  DMUL R2, RZ, R46 ;  /* 0x0000002eff027228 */ /* 0x000fe20000000000 */
[----:B------:R-:W-:-:S10]  /*4b3e0*/  IMAD.MOV.U32 R0, RZ, RZ, RZ ;  /* 0x000000ffff007224 */ /* 0x000fd400078e00ff */
.L_x_36054:
[----:B------:R-:W-:Y:S05]  /*4b3f0*/  BSYNC B2 ;  /* 0x0000000000027941 */ /* 0x000fea0003800000 */
.L_x_36052:
        /* <DEDUP_REMOVED lines=25> */
.L_x_36046:
        /* <DEDUP_REMOVED lines=63> */
.L_x_36057:
[----:B------:R-:W-:Y:S05]  /*4b980*/  BSYNC B0 ;  /* 0x0000000000007941 */ /* 0x000fea0003800000 */
.L_x_36056:
        /* <DEDUP_REMOVED lines=26> */
.L_x_36059:
[----:B------:R-:W-:Y:S01]  /*4bb30*/  DMUL R20, RZ, R46 ;  /* 0x0000002eff147228 */ /* 0x000fe20000000000 */
[----:B------:R-:W-:-:S10]  /*4bb40*/  IMAD.MOV.U32 R2, RZ, RZ, RZ ;  /* 0x000000ffff027224 */ /* 0x000fd400078e00ff */
.L_x_36060:
[----:B------:R-:W-:Y:S05]  /*4bb50*/  BSYNC B2 ;  /* 0x0000000000027941 */ /* 0x000fea0003800000 */
.L_x_36058:
        /* <DEDUP_REMOVED lines=49> */
.L_x_36062:
[----:B------:R-:W-:Y:S01]  /*4be70*/  DMUL R2, RZ, R46 ;  /* 0x0000002eff027228 */ /* 0x000fe20000000000 */
[----:B------:R-:W-:-:S10]  /*4be80*/  IMAD.MOV.U32 R0, RZ, RZ, RZ ;  /* 0x000000ffff007224 */ /* 0x000fd400078e00ff */
.L_x_36063:
[----:B------:R-:W-:Y:S05]  /*4be90*/  BSYNC B2 ;  /* 0x0000000000027941 */ /* 0x000fea0003800000 */
.L_x_36061:
        /* <DEDUP_REMOVED lines=39> */
.L_x_36045:
        /* <DEDUP_REMOVED lines=11> */
.L_x_36064:
[----:B------:R-:W-:-:S10]  /*4c1c0*/  DADD R20, R46, -R46 ;  /* 0x000000002e147229 */ /* 0x000fd4000000082e */
[----:B------:R-:W-:Y:S02]  /*4c1d0*/  IMAD.MOV.U32 R22, RZ, RZ, R20 ;  /* 0x000000ffff167224 */ /* 0x000fe400078e0014 */
[----:B------:R-:W-:Y:S01]  /*4c1e0*/  IMAD.MOV.U32 R23, RZ, RZ, R21 ;  /* 0x000000ffff177224 */ /* 0x000fe200078e0015 */
[----:B------:R-:W-:Y:S06]  /*4c1f0*/  BRA `(.L_x_36055) ;  /* 0x00000008009c7947 */ /* 0x000fec0003800000 */
.L_x_36044:
        /* <DEDUP_REMOVED lines=26> */
.L_x_36066:
[----:B------:R-:W-:Y:S01]  /*4c3a0*/  DMUL R2, RZ, R46 ;  /* 0x0000002eff027228 */ /* 0x000fe20000000000 */
[----:B------:R-:W-:-:S10]  /*4c3b0*/  IMAD.MOV.U32 R5, RZ, RZ, RZ ;  /* 0x000000ffff057224 */ /* 0x000fd400078e00ff */
.L_x_36067:
[----:B------:R-:W-:Y:S05]  /*4c3c0*/  BSYNC B2 ;  /* 0x0000000000027941 */ /* 0x000fea0003800000 */
.L_x_36065:
        /* <DEDUP_REMOVED lines=49> */
.L_x_36069:
[----:B------:R-:W-:Y:S01]  /*4c6e0*/  DMUL R22, RZ, R46 ;  /* 0x0000002eff167228 */ /* 0x000fe20000000000 */
[----:B------:R-:W-:-:S10]  /*4c6f0*/  IMAD.MOV.U32 R0, RZ, RZ, RZ ;  /* 0x000000ffff007224 */ /* 0x000fd400078e00ff */
.L_x_36070:
[----:B------:R-:W-:Y:S05]  /*4c700*/  BSYNC B2 ;  /* 0x0000000000027941 */ /* 0x000fea0003800000 */
.L_x_36068:
        /* <DEDUP_REMOVED lines=24> */
.L_x_36043:
        /* <DEDUP_REMOVED lines=59> */
.L_x_36072:
[----:B------:R-:W-:Y:S05]  /*4cc40*/  BSYNC B0 ;  /* 0x0000000000007941 */ /* 0x000fea0003800000 */
.L_x_36071:
[----:B------:R-:W-:Y:S02]  /*4cc50*/  IMAD.MOV.U32 R22, RZ, RZ, R46 ;  /* 0x000000ffff167224 */ /* 0x000fe400078e002e */
[----:B------:R-:W-:-:S07]  /*4cc60*/  IMAD.MOV.U32 R23, RZ, RZ, R47 ;  /* 0x000000ffff177224 */ /* 0x000fce00078e002f */
.L_x_36055:
[----:B------:R-:W-:Y:S05]  /*4cc70*/  BSYNC B1 ;  /* 0x0000000000017941 */ /* 0x000fea0003800000 */
.L_x_36042:
        /* <DEDUP_REMOVED lines=14> */
.L_x_35280:
        /* <DEDUP_REMOVED lines=184> */
.L_x_36082:
        /* <DEDUP_REMOVED lines=22> */
.L_x_36085:
[----:B------:R-:W-:Y:S05]  /*4da40*/  BSYNC B4 ;  /* 0x0000000000047941 */ /* 0x000fea0003800000 */
.L_x_36084:
        /* <DEDUP_REMOVED lines=29> */
.L_x_36083:
[----:B------:R-:W-:Y:S05]  /*4dc20*/  BSYNC B3 ;  /* 0x0000000000037941 */ /* 0x000fea0003800000 */
.L_x_36081:
        /* <DEDUP_REMOVED lines=21> */
.L_x_36087:
[----:B------:R-:W-:Y:S05]  /*4dd80*/  BSYNC B3 ;  /* 0x0000000000037941 */ /* 0x000fea0003800000 */
.L_x_36086:
        /* <DEDUP_REMOVED lines=82> */
.L_x_36089:
[----:B------:R-:W-:-:S04]  /*4e2b0*/  ISETP.GE.AND P0, PT, R9, RZ, PT ;  /* 0x000000ff0900720c */ /* 0x000fc80003f06270 */
[----:B------:R-:W-:Y:S02]  /*4e2c0*/  FSEL R2, RZ, 3.37028055040000000000e+12, P0 ;  /* 0x54442d18ff027808 */ /* 0x000fe40000000000 */
[----:B------:R-:W-:-:S07]  /*4e2d0*/  FSEL R3, RZ, 2.1426990032196044922, P0 ;  /* 0x400921fbff037808 */ /* 0x000fce0000000000 */
.L_x_36090:
[----:B------:R-:W-:Y:S05]  /*4e2e0*/  BSYNC B0 ;  /* 0x0000000000007941 */ /* 0x000fea0003800000 */
.L_x_36088:
[----:B------:R-:W-:Y:S01]  /*4e2f0*/  DADD R8, |R8|, |R10| ;  /* 0x0000000008087229 */ /* 0x000fe2000000060a */
[----:B------:R-:W-:Y:S01]  /*4e300*/  LOP3.LUT R11, R3, 0x80000000, R11, 0xb8, !PT ;  /* 0x80000000030b7812 */ /* 0x000fe200078eb80b */
[----:B------:R-:W-:-:S06]  /*4e310*/  DMUL R32, R32, 0.5 ;  /* 0x3fe0000020207828 */ /* 0x000fcc0000000000 */
[----:B------:R-:W-:-:S06]  /*4e320*/  DSETP.GTU.AND P0, PT, |R8|, +INF , PT ;  /* 0x7ff000000800742a */ /* 0x000fcc0003f0c200 */
[----:B------:R-:W-:Y:S02]  /*4e330*/  FSEL R2, R8, R2, P0 ;  /* 0x0000000208027208 */ /* 0x000fe40000000000 */
[----:B------:R-:W-:Y:S01]  /*4e340*/  FSEL R3, R9, R11, P0 ;  /* 0x0000000b09037208 */ /* 0x000fe20000000000 */
[----:B------:R-:W-:Y:S06]  /*4e350*/  BRA `(.L_x_36091) ;  /* 0x0000006400687947 */ /* 0x000fec0003800000 */
.L_x_36080:
        /* <DEDUP_REMOVED lines=99> */
.L_x_36094:
[----:B------:R-:W-:Y:S05]  /*4e990*/  BSYNC B0 ;  /* 0x0000000000007941 */ /* 0x000fea0003800000 */
.L_x_36093:
        /* <DEDUP_REMOVED lines=8> */
.L_x_36096:
[----:B------:R-:W-:Y:S05]  /*4ea20*/  BSYNC B3 ;  /* 0x0000000000037941 */ /* 0x000fea0003800000 */
.L_x_36095:
        /* <DEDUP_REMOVED lines=82> */
.L_x_36098:
[----:B------:R-:W-:-:S04]  /*4ef50*/  ISETP.GE.AND P0, PT, R9, RZ, PT ;  /* 0x000000ff0900720c */ /* 0x000fc80003f06270 */
[----:B------:R-:W-:Y:S02]  /*4ef60*/  FSEL R2, RZ, 3.37028055040000000000e+12, P0 ;  /* 0x54442d18ff027808 */ /* 0x000fe40000000000 */
[----:B------:R-:W-:-:S07]  /*4ef70*/  FSEL R3, RZ, 2.1426990032196044922, P0 ;  /* 0x400921fbff037808 */ /* 0x000fce0000000000 */
.L_x_36099:
[----:B------:R-:W-:Y:S05]  /*4ef80*/  BSYNC B0 ;  /* 0x0000000000007941 */ /* 0x000fea0003800000 */
.L_x_36097:
[----:B------:R-:W-:Y:S01]  /*4ef90*/  DADD R8, |R8|, |R10| ;  /* 0x0000000008087229 */ /* 0x000fe2000000060a */
[----:B------:R-:W-:Y:S01]  /*4efa0*/  LOP3.LUT R11, R3, 0x80000000, R11, 0xb8, !PT ;  /* 0x80000000030b7812 */ /* 0x000fe200078eb80b */
[----:B------:R-:W-:-:S06]  /*4efb0*/  DMUL R32, R32, 0.5 ;  /* 0x3fe0000020207828 */ /* 0x000fcc0000000000 */
[----:B------:R-:W-:-:S06]  /*4efc0*/  DSETP.GTU.AND P0, PT, |R8|, +INF , PT ;  /* 0x7ff000000800742a */ /* 0x000fcc0003f0c200 */
[----:B------:R-:W-:Y:S02]  /*4efd0*/  FSEL R2, R8, R2, P0 ;  /* 0x0000000208027208 */ /* 0x000fe40000000000 */
[----:B------:R-:W-:Y:S01]  /*4efe0*/  FSEL R3, R9, R11, P0 ;  /* 0x0000000b09037208 */ /* 0x000fe20000000000 */
[----:B------:R-:W-:Y:S06]  /*4eff0*/  BRA `(.L_x_36091) ;  /* 0x0000005800407947 */ /* 0x000fec0003800000 */
.L_x_36092:
        /* <DEDUP_REMOVED lines=28> */
.L_x_36101:
        /* <DEDUP_REMOVED lines=78> */
.L_x_36100:
        /* <DEDUP_REMOVED lines=97> */
.L_x_36103:
        /* <DEDUP_REMOVED lines=22> */
.L_x_36106:
[----:B------:R-:W-:Y:S05]  /*4fe10*/  BSYNC B4 ;  /* 0x0000000000047941 */ /* 0x000fea0003800000 */
.L_x_36105:
        /* <DEDUP_REMOVED lines=29> */
.L_x_36104:
[----:B------:R-:W-:Y:S05]  /*4fff0*/  BSYNC B3 ;  /* 0x0000000000037941 */ /* 0x000fea0003800000 */
.L_x_36102:
        /* <DEDUP_REMOVED lines=28> */
.L_x_36108:
[----:B------:R-:W-:Y:S05]  /*501c0*/  BSYNC B3 ;  /* 0x0000000000037941 */ /* 0x000fea0003800000 */
.L_x_36107:
        /* <DEDUP_REMOVED lines=83> */
.L_x_36110:
[----:B------:R-:W-:-:S04]  /*50700*/  ISETP.GE.AND P0, PT, R9, RZ, PT ;  /* 0x000000ff0900720c */ /* 0x000fc80003f06270 */
[----:B------:R-:W-:Y:S02]  /*50710*/  FSEL R2, RZ, 3.37028055040000000000e+12, P0 ;  /* 0x54442d18ff027808 */ /* 0x000fe40000000000 */
[----:B------:R-:W-:-:S07]  /*50720*/  FSEL R3, RZ, 2.1426990032196044922, P0 ;  /* 0x400921fbff037808 */ /* 0x000fce0000000000 */
.L_x_36111:
[----:B------:R-:W-:Y:S05]  /*50730*/  BSYNC B0 ;  /* 0x0000000000007941 */ /* 0x000fea0003800000 */
.L_x_36109:
[----:B------:R-:W-:Y:S01]  /*50740*/  DADD R8, |R8|, |R10| ;  /* 0x0000000008087229 */ /* 0x000fe2000000060a */
[----:B------:R-:W-:Y:S01]  /*50750*/  LOP3.LUT R11, R3, 0x80000000, R11, 0xb8, !PT ;  /* 0x80000000030b7812 */ /* 0x000fe200078eb80b */
[----:B------:R-:W-:-:S06]  /*50760*/  DMUL R32, R34, 0.5 ;  /* 0x3fe0000022207828 */ /* 0x000fcc0000000000 */
[----:B------:R-:W-:-:S06]  /*50770*/  DSETP.GTU.AND P0, PT, |R8|, +INF , PT ;  /* 0x7ff000000800742a */ /* 0x000fcc0003f0c200 */
[----:B------:R-:W-:Y:S02]  /*50780*/  FSEL R2, R8, R2, P0 ;  /* 0x0000000208027208 */ /* 0x000fe40000000000 */
[----:B------:R-:W-:Y:S01]  /*50790*/  FSEL R3, R9, R11, P0 ;  /* 0x0000000b09037208 */ /* 0x000fe20000000000 */
[----:B------:R-:W-:Y:S06]  /*507a0*/  BRA `(.L_x_36091) ;  /* 0x0000004000547947 */ /* 0x000fec0003800000 */
.L_x_36079:
        /* <DEDUP_REMOVED lines=135> */
.L_x_36113:
[----:B------:R-:W-:Y:S05]  /*51020*/  BSYNC B0 ;  /* 0x0000000000007941 */ /* 0x000fea0003800000 */
.L_x_36112:
        /* <DEDUP_REMOVED lines=8> */
.L_x_36115:
[----:B------:R-:W-:Y:S05]  /*510b0*/  BSYNC B3 ;  /* 0x0000000000037941 */ /* 0x000fea0003800000 */
.L_x_36114:
        /* <DEDUP_REMOVED lines=82> */
.L_x_36117:
[----:B------:R-:W-:-:S04]  /*515e0*/  ISETP.GE.AND P0, PT, R9, RZ, PT ;  /* 0x000000ff0900720c */ /* 0x000fc80003f06270 */
[----:B------:R-:W-:Y:S02]  /*515f0*/  FSEL R2, RZ, 3.37028055040000000000e+12, P0 ;  /* 0x54442d18ff027808 */ /* 0x000fe40000000000 */
[----:B------:R-:W-:-:S07]  /*51600*/  FSEL R3, RZ, 2.1426990032196044922, P0 ;  /* 0x400921fbff037808 */ /* 0x000fce0000000000 */
.L_x_36118:
[----:B------:R-:W-:Y:S05]  /*51610*/  BSYNC B0 ;  /* 0x0000000000007941 */ /* 0x000fea0003800000 */
.L_x_36116:
[----:B------:R-:W-:Y:S01]  /*51620*/  DADD R8, |R8|, |R10| ;  /* 0x0000000008087229 */ /* 0x000fe2000000060a */
[----:B------:R-:W-:-:S07]  /*51630*/  LOP3.LUT R11, R3, 0x80000000, R11, 0xb8, !PT ;  /* 0x80000000030b7812 */ /* 0x000fce00078eb80b */
[----:B------:R-:W-:-:S06]  /*51640*/  DSETP.GTU.AND P0, PT, |R8|, +INF , PT ;  /* 0x7ff000000800742a */ /* 0x000fcc0003f0c200 */
[----:B------:R-:W-:Y:S02]  /*51650*/  FSEL R2, R8, R2, P0 ;  /* 0x0000000208027208 */ /* 0x000fe40000000000 */
[----:B------:R-:W-:Y:S01]  /*51660*/  FSEL R3, R9, R11, P0 ;  /* 0x0000000b09037208 */ /* 0x000fe20000000000 */
[----:B------:R-:W-:Y:S06]  /*51670*/  BRA `(.L_x_36091) ;  /* 0x0000003000a07947 */ /* 0x000fec0003800000 */
.L_x_36078:
        /* <DEDUP_REMOVED lines=90> */
.L_x_36121:
        /* <DEDUP_REMOVED lines=22> */
.L_x_36124:
[----:B------:R-:W-:Y:S05]  /*51d80*/  BSYNC B4 ;  /* 0x0000000000047941 */ /* 0x000fea0003800000 */
.L_x_36123:
        /* <DEDUP_REMOVED lines=29> */
.L_x_36122:
[----:B------:R-:W-:Y:S05]  /*51f60*/  BSYNC B3 ;  /* 0x0000000000037941 */ /* 0x000fea0003800000 */
.L_x_36120:
        /* <DEDUP_REMOVED lines=83> */
.L_x_36119:
        /* <DEDUP_REMOVED lines=85> */
.L_x_36077:
        /* <DEDUP_REMOVED lines=23> */
.L_x_36126:
[----:B------:R-:W-:Y:S05]  /*52b60*/  BSYNC B3 ;  /* 0x0000000000037941 */ /* 0x000fea0003800000 */
.L_x_36125:
        /* <DEDUP_REMOVED lines=26> */
.L_x_36128:
[----:B------:R-:W-:Y:S05]  /*52d10*/  BSYNC B3 ;  /* 0x0000000000037941 */ /* 0x000fea0003800000 */
.L_x_36127:
        /* <DEDUP_REMOVED lines=136> */
.L_x_36130:
[----:B------:R-:W-:Y:S05]  /*535a0*/  BSYNC B0 ;  /* 0x0000000000007941 */ /* 0x000fea0003800000 */
.L_x_36129:
        /* <DEDUP_REMOVED lines=8> */
.L_x_36132:
[----:B------:R-:W-:Y:S05]  /*53630*/  BSYNC B3 ;  /* 0x0000000000037941 */ /* 0x000fea0003800000 */
.L_x_36131:
        /* <DEDUP_REMOVED lines=82> */
.L_x_36134:
[----:B------:R-:W-:-:S04]  /*53b60*/  ISETP.GE.AND P0, PT, R9, RZ, PT ;  /* 0x000000ff0900720c */ /* 0x000fc80003f06270 */
[----:B------:R-:W-:Y:S02]  /*53b70*/  FSEL R2, RZ, 3.37028055040000000000e+12, P0 ;  /* 0x54442d18ff027808 */ /* 0x000fe40000000000 */
[----:B------:R-:W-:-:S07]  /*53b80*/  FSEL R3, RZ, 2.1426990032196044922, P0 ;  /* 0x400921fbff037808 */ /* 0x000fce0000000000 */
.L_x_36135:
[----:B------:R-:W-:Y:S05]  /*53b90*/  BSYNC B0 ;  /* 0x0000000000007941 */ /* 0x000fea0003800000 */
.L_x_36133:
[----:B------:R-:W-:Y:S01]  /*53ba0*/  DADD R8, |R8|, |R10| ;  /* 0x0000000008087229 */ /* 0x000fe2000000060a */
[----:B------:R-:W-:Y:S01]  /*53bb0*/  LOP3.LUT R11, R3, 0x80000000, R11, 0xb8, !PT ;  /* 0x80000000030b7812 */ /* 0x000fe200078eb80b */
[----:B------:R-:W-:-:S06]  /*53bc0*/  DADD R32, R32, 1 ;  /* 0x3ff0000020207429 */ /* 0x000fcc0000000000 */
[----:B------:R-:W-:-:S06]  /*53bd0*/  DSETP.GTU.AND P0, PT, |R8|, +INF , PT ;  /* 0x7ff000000800742a */ /* 0x000fcc0003f0c200 */
[----:B------:R-:W-:Y:S02]  /*53be0*/  FSEL R2, R8, R2, P0 ;  /* 0x0000000208027208 */ /* 0x000fe40000000000 */
[----:B------:R-:W-:Y:S01]  /*53bf0*/  FSEL R3, R9, R11, P0 ;  /* 0x0000000b09037208 */ /* 0x000fe20000000000 */
[----:B------:R-:W-:Y:S06]  /*53c00*/  BRA `(.L_x_36091) ;  /* 0x0000000c003c7947 */ /* 0x000fec0003800000 */
.L_x_36076:
        /* <DEDUP_REMOVED lines=108> */
.L_x_36137:
[----:B------:R-:W-:Y:S05]  /*542d0*/  BSYNC B0 ;  /* 0x0000000000007941 */ /* 0x000fea0003800000 */
.L_x_36136:
[----:B------:R-:W-:Y:S04]  /*542e0*/  BSSY B3, `(.L_x_36138) ;  /* 0x0000007000037945 */ /* 0x000fe80003800000 */
[----:B------:R-:W-:Y:S05]  /*542f0*/  @P4 BRA P5, `(.L_x_36139) ;  /* 0x0000000000144947 */ /* 0x000fea0002800000 */
[----:B------:R-:W-:Y:S01]  /*54300*/  IMAD.MOV.U32 R0, RZ, RZ, R4 ;  /* 0x000000ffff007224 */ /* 0x000fe200078e0004 */
[----:B------:R-:W-:Y:S01]  /*54310*/  MOV R4, 0x54350 ;  /* 0x0005435000047802 */ /* 0x000fe20000000f00 */
[----:B------:R-:W-:Y:S02]  /*54320*/  IMAD.MOV.U32 R2, RZ, RZ, R34 ;  /* 0x000000ffff027224 */ /* 0x000fe400078e0022 */
[----:B------:R-:W-:-:S07]  /*54330*/  IMAD.MOV.U32 R3, RZ, RZ, R35 ;  /* 0x000000ffff037224 */ /* 0x000fce00078e0023 */
[----:B------:R-:W-:Y:S05]  /*54340*/  CALL.REL.NOINC `($__internal_76_$__cuda_sm20_div_rn_f64_full) ;  /* 0x0000045c00b87944 */ /* 0x000fea0003c00000 */
.L_x_36139:
[----:B------:R-:W-:Y:S05]  /*54350*/  BSYNC B3 ;  /* 0x0000000000037941 */ /* 0x000fea0003800000 */
.L_x_36138:
        /* <DEDUP_REMOVED lines=82> */
.L_x_36141:
[----:B------:R-:W-:Y:S02]  /*54880*/  FSEL R2, RZ, 3.37028055040000000000e+12, P2 ;  /* 0x54442d18ff027808 */ /* 0x000fe40001000000 */
[----:B------:R-:W-:-:S07]  /*54890*/  FSEL R3, RZ, 2.1426990032196044922, P2 ;  /* 0x400921fbff037808 */ /* 0x000fce0001000000 */
.L_x_36142:
[----:B------:R-:W-:Y:S05]  /*548a0*/  BSYNC B0 ;  /* 0x0000000000007941 */ /* 0x000fea0003800000 */
.L_x_36140:
[----:B------:R-:W-:Y:S01]  /*548b0*/  DADD R8, |R8|, |R10| ;  /* 0x0000000008087229 */ /* 0x000fe2000000060a */
[----:B------:R-:W-:-:S07]  /*548c0*/  LOP3.LUT R11, R3, 0x80000000, R11, 0xb8, !PT ;  /* 0x80000000030b7812 */ /* 0x000fce00078eb80b */
[----:B------:R-:W-:-:S06]  /*548d0*/  DSETP.GTU.AND P0, PT, |R8|, +INF , PT ;  /* 0x7ff000000800742a */ /* 0x000fcc0003f0c200 */
[----:B------:R-:W-:Y:S02]  /*548e0*/  FSEL R2, R8, R2, P0 ;  /* 0x0000000208027208 */ /* 0x000fe40000000000 */
[----:B------:R-:W-:-:S07]  /*548f0*/  FSEL R3, R9, R11, P0 ;  /* 0x0000000b09037208 */ /* 0x000fce0000000000 */
.L_x_36091:
[----:B------:R-:W-:Y:S05]  /*54900*/  BSYNC B2 ;  /* 0x0000000000027941 */ /* 0x000fea0003800000 */
.L_x_36075:
        /* <DEDUP_REMOVED lines=77> */
.L_x_36148:
[----:B------:R-:W-:Y:S05]  /*54de0*/  BSYNC B0 ;  /* 0x0000000000007941 */ /* 0x000fea0003800000 */
.L_x_36147:
        /* <DEDUP_REMOVED lines=26> */
.L_x_36150:
[----:B------:R-:W-:Y:S01]  /*54f90*/  DMUL R32, RZ, R36 ;  /* 0x00000024ff207228 */ /* 0x000fe20000000000 */
[----:B------:R-:W-:-:S10]  /*54fa0*/  IMAD.MOV.U32 R0, RZ, RZ, RZ ;  /* 0x000000ffff007224 */ /* 0x000fd400078e00ff */
.L_x_36151:
[----:B------:R-:W-:Y:S05]  /*54fb0*/  BSYNC B2 ;  /* 0x0000000000027941 */ /* 0x000fea0003800000 */
.L_x_36149:
        /* <DEDUP_REMOVED lines=49> */
.L_x_36153:
[----:B------:R-:W-:Y:S01]  /*552d0*/  DMUL R2, RZ, R36 ;  /* 0x00000024ff027228 */ /* 0x000fe20000000000 */
[----:B------:R-:W-:-:S10]  /*552e0*/  IMAD.MOV.U32 R0, RZ, RZ, RZ ;  /* 0x000000ffff007224 */ /* 0x000fd400078e00ff */
.L_x_36154:
[----:B------:R-:W-:Y:S05]  /*552f0*/  BSYNC B2 ;  /* 0x0000000000027941 */ /* 0x000fea0003800000 */
.L_x_36152:
        /* <DEDUP_REMOVED lines=25> */
.L_x_36146:
        /* <DEDUP_REMOVED lines=63> */
.L_x_36156:
[----:B------:R-:W-:Y:S05]  /*55880*/  BSYNC B0 ;  /* 0x0000000000007941 */ /* 0x000fea0003800000 */
.L_x_36155:
        /* <DEDUP_REMOVED lines=26> */
.L_x_36158:
[----:B------:R-:W-:Y:S01]  /*55a30*/  DMUL R32, RZ, R36 ;  /* 0x00000024ff207228 */ /* 0x000fe20000000000 */
[----:B------:R-:W-:-:S10]  /*55a40*/  IMAD.MOV.U32 R0, RZ, RZ, RZ ;  /* 0x000000ffff007224 */ /* 0x000fd400078e00ff */
.L_x_36159:
[----:B------:R-:W-:Y:S05]  /*55a50*/  BSYNC B2 ;  /* 0x0000000000027941 */ /* 0x000fea0003800000 */
.L_x_36157:
        /* <DEDUP_REMOVED lines=49> */
.L_x_36161:
[----:B------:R-:W-:Y:S01]  /*55d70*/  DMUL R2, RZ, R36 ;  /* 0x00000024ff027228 */ /* 0x000fe20000000000 */
[----:B------:R-:W-:-:S10]  /*55d80*/  IMAD.MOV.U32 R0, RZ, RZ, RZ ;  /* 0x000000ffff007224 */ /* 0x000fd400078e00ff */
.L_x_36162:
[----:B------:R-:W-:Y:S05]  /*55d90*/  BSYNC B2 ;  /* 0x0000000000027941 */ /* 0x000fea0003800000 */
.L_x_36160:
        /* <DEDUP_REMOVED lines=39> */
.L_x_36145:
        /* <DEDUP_REMOVED lines=11> */
.L_x_36163:
[----:B------:R-:W-:-:S10]  /*560c0*/  DADD R32, R36, -R36 ;  /* 0x0000000024207229 */ /* 0x000fd40000000824 */
[----:B------:R-:W-:Y:S02]  /*560d0*/  IMAD.MOV.U32 R34, RZ, RZ, R32 ;  /* 0x000000ffff227224 */ /* 0x000fe400078e0020 */
[----:B------:R-:W-:Y:S01]  /*560e0*/  IMAD.MOV.U32 R35, RZ, RZ, R33 ;  /* 0x000000ffff237224 */ /* 0x000fe200078e0021 */
[----:B------:R-:W-:Y:S06]  /*560f0*/  BRA `(.L_x_36074) ;  /* 0x0000000800a07947 */ /* 0x000fec0003800000 */
.L_x_36144:
        /* <DEDUP_REMOVED lines=27> */
.L_x_36165:
[----:B------:R-:W-:Y:S01]  /*562b0*/  DMUL R32, RZ, R36 ;  /* 0x00000024ff207228 */ /* 0x000fe20000000000 */
[----:B------:R-:W-:-:S10]  /*562c0*/  IMAD.MOV.U32 R0, RZ, RZ, RZ ;  /* 0x000000ffff007224 */ /* 0x000fd400078e00ff */
.L_x_36166:
[----:B------:R-:W-:Y:S05]  /*562d0*/  BSYNC B2 ;  /* 0x0000000000027941 */ /* 0x000fea0003800000 */
.L_x_36164:
        /* <DEDUP_REMOVED lines=49> */
.L_x_36168:
[----:B------:R-:W-:Y:S01]  /*565f0*/  DMUL R34, RZ, R36 ;  /* 0x00000024ff227228 */ /* 0x000fe20000000000 */
[----:B------:R-:W-:-:S10]  /*56600*/  IMAD.MOV.U32 R0, RZ, RZ, RZ ;  /* 0x000000ffff007224 */ /* 0x000fd400078e00ff */
.L_x_36169:
[----:B------:R-:W-:Y:S05]  /*56610*/  BSYNC B2 ;  /* 0x0000000000027941 */ /* 0x000fea0003800000 */
.L_x_36167:
        /* <DEDUP_REMOVED lines=24> */
.L_x_36143:
        /* <DEDUP_REMOVED lines=59> */
.L_x_36171:
[----:B------:R-:W-:Y:S05]  /*56b50*/  BSYNC B0 ;  /* 0x0000000000007941 */ /* 0x000fea0003800000 */
.L_x_36170:
[----:B------:R-:W-:Y:S02]  /*56b60*/  IMAD.MOV.U32 R34, RZ, RZ, R36 ;  /* 0x000000ffff227224 */ /* 0x000fe400078e0024 */
[----:B------:R-:W-:-:S07]  /*56b70*/  IMAD.MOV.U32 R35, RZ, RZ, R37 ;  /* 0x000000ffff237224 */ /* 0x000fce00078e0025 */
.L_x_36074:
[----:B------:R-:W-:Y:S05]  /*56b80*/  BSYNC B1 ;  /* 0x0000000000017941 */ /* 0x000fea0003800000 */
.L_x_36073:
        /* <DEDUP_REMOVED lines=123> */
.L_x_36181:
        /* <DEDUP_REMOVED lines=22> */
.L_x_36184:
[----:B------:R-:W-:Y:S05]  /*574a0*/  BSYNC B4 ;  /* 0x0000000000047941 */ /* 0x000fea0003800000 */
.L_x_36183:
        /* <DEDUP_REMOVED lines=29> */
.L_x_36182:
[----:B------:R-:W-:Y:S05]  /*57680*/  BSYNC B3 ;  /* 0x0000000000037941 */ /* 0x000fea0003800000 */
.L_x_36180:
        /* <DEDUP_REMOVED lines=21> */
.L_x_36186:
[----:B------:R-:W-:Y:S05]  /*577e0*/  BSYNC B3 ;  /* 0x0000000000037941 */ /* 0x000fea0003800000 */
.L_x_36185:
        /* <DEDUP_REMOVED lines=82> */
.L_x_36188:
[----:B------:R-:W-:-:S04]  /*57d10*/  ISETP.GE.AND P0, PT, R13, RZ, PT ;  /* 0x000000ff0d00720c */ /* 0x000fc80003f06270 */
[----:B------:R-:W-:Y:S02]  /*57d20*/  FSEL R2, RZ, 3.37028055040000000000e+12, P0 ;  /* 0x54442d18ff027808 */ /* 0x000fe40000000000 */
[----:B------:R-:W-:-:S07]  /*57d30*/  FSEL R3, RZ, 2.1426990032196044922, P0 ;  /* 0x400921fbff037808 */ /* 0x000fce0000000000 */
.L_x_36189:
[----:B------:R-:W-:Y:S05]  /*57d40*/  BSYNC B0 ;  /* 0x0000000000007941 */ /* 0x000fea0003800000 */
.L_x_36187:
[----:B------:R-:W-:Y:S01]  /*57d50*/  DADD R12, |R12|, |R14| ;  /* 0x000000000c0c7229 */ /* 0x000fe2000000060e */
[----:B------:R-:W-:Y:S01]  /*57d60*/  LOP3.LUT R15, R3, 0x80000000, R15, 0xb8, !PT ;  /* 0x80000000030f7812 */ /* 0x000fe200078eb80f */
[----:B------:R-:W-:-:S06]  /*57d70*/  DMUL R8, R8, 0.5 ;  /* 0x3fe0000008087828 */ /* 0x000fcc0000000000 */
[----:B------:R-:W-:-:S06]  /*57d80*/  DSETP.GTU.AND P0, PT, |R12|, +INF , PT ;  /* 0x7ff000000c00742a */ /* 0x000fcc0003f0c200 */
[----:B------:R-:W-:Y:S02]  /*57d90*/  FSEL R2, R12, R2, P0 ;  /* 0x000000020c027208 */ /* 0x000fe40000000000 */
[----:B------:R-:W-:Y:S01]  /*57da0*/  FSEL R3, R13, R15, P0 ;  /* 0x0000000f0d037208 */ /* 0x000fe20000000000 */
[----:B------:R-:W-:Y:S06]  /*57db0*/  BRA `(.L_x_36190) ;  /* 0x0000006400687947 */ /* 0x000fec0003800000 */
.L_x_36179:
        /* <DEDUP_REMOVED lines=99> */
.L_x_36193:
[----:B------:R-:W-:Y:S05]  /*583f0*/  BSYNC B0 ;  /* 0x0000000000007941 */ /* 0x000fea0003800000 */
.L_x_36192:
        /* <DEDUP_REMOVED lines=8> */
.L_x_36195:
[----:B------:R-:W-:Y:S05]  /*58480*/  BSYNC B3 ;  /* 0x0000000000037941 */ /* 0x000fea0003800000 */
.L_x_36194:
        /* <DEDUP_REMOVED lines=82> */
.L_x_36197:
[----:B------:R-:W-:-:S04]  /*589b0*/  ISETP.GE.AND P0, PT, R13, RZ, PT ;  /* 0x000000ff0d00720c */ /* 0x000fc80003f06270 */
[----:B------:R-:W-:Y:S02]  /*589c0*/  FSEL R2, RZ, 3.37028055040000000000e+12, P0 ;  /* 0x54442d18ff027808 */ /* 0x000fe40000000000 */
[----:B------:R-:W-:-:S07]  /*589d0*/  FSEL R3, RZ, 2.1426990032196044922, P0 ;  /* 0x400921fbff037808 */ /* 0x000fce0000000000 */
.L_x_36198:
[----:B------:R-:W-:Y:S05]  /*589e0*/  BSYNC B0 ;  /* 0x0000000000007941 */ /* 0x000fea0003800000 */
.L_x_36196:
[----:B------:R-:W-:Y:S01]  /*589f0*/  DADD R12, |R12|, |R14| ;  /* 0x000000000c0c7229 */ /* 0x000fe2000000060e */
[----:B------:R-:W-:Y:S01]  /*58a00*/  LOP3.LUT R15, R3, 0x80000000, R15, 0xb8, !PT ;  /* 0x80000000030f7812 */ /* 0x000fe200078eb80f */
[----:B------:R-:W-:-:S06]  /*58a10*/  DMUL R8, R8, 0.5 ;  /* 0x3fe0000008087828 */ /* 0x000fcc0000000000 */
[----:B------:R-:W-:-:S06]  /*58a20*/  DSETP.GTU.AND P0, PT, |R12|, +INF , PT ;  /* 0x7ff000000c00742a */ /* 0x000fcc0003f0c200 */
[----:B------:R-:W-:Y:S02]  /*58a30*/  FSEL R2, R12, R2, P0 ;  /* 0x000000020c027208 */ /* 0x000fe40000000000 */
[----:B------:R-:W-:Y:S01]  /*58a40*/  FSEL R3, R13, R15, P0 ;  /* 0x0000000f0d037208 */ /* 0x000fe20000000000 */
[----:B------:R-:W-:Y:S06]  /*58a50*/  BRA `(.L_x_36190) ;  /* 0x0000005800407947 */ /* 0x000fec0003800000 */
.L_x_36191:
        /* <DEDUP_REMOVED lines=28> */
.L_x_36200:
        /* <DEDUP_REMOVED lines=78> */
.L_x_36199:
        /* <DEDUP_REMOVED lines=97> */
.L_x_36202:
        /* <DEDUP_REMOVED lines=22> */
.L_x_36205:
[----:B------:R-:W-:Y:S05]  /*59870*/  BSYNC B4 ;  /* 0x0000000000047941 */ /* 0x000fea0003800000 */
.L_x_36204:
        /* <DEDUP_REMOVED lines=29> */
.L_x_36203:
[----:B------:R-:W-:Y:S05]  /*59a50*/  BSYNC B3 ;  /* 0x0000000000037941 */ /* 0x000fea0003800000 */
.L_x_36201:
        /* <DEDUP_REMOVED lines=28> */
.L_x_36207:
[----:B------:R-:W-:Y:S05]  /*59c20*/  BSYNC B3 ;  /* 0x0000000000037941 */ /* 0x000fea0003800000 */
.L_x_36206:
        /* <DEDUP_REMOVED lines=83> */
.L_x_36209:
[----:B------:R-:W-:-:S04]  /*5a160*/  ISETP.GE.AND P0, PT, R13, RZ, PT ;  /* 0x000000ff0d00720c */ /* 0x000fc80003f06270 */
[----:B------:R-:W-:Y:S02]  /*5a170*/  FSEL R2, RZ, 3.37028055040000000000e+12, P0 ;  /* 0x54442d18ff027808 */ /* 0x000fe40000000000 */
[----:B------:R-:W-:-:S07]  /*5a180*/  FSEL R3, RZ, 2.1426990032196044922, P0 ;  /* 0x400921fbff037808 */ /* 0x000fce0000000000 */
.L_x_36210:
[----:B------:R-:W-:Y:S05]  /*5a190*/  BSYNC B0 ;  /* 0x0000000000007941 */ /* 0x000fea0003800000 */
.L_x_36208:
[----:B------:R-:W-:Y:S01]  /*5a1a0*/  DADD R12, |R12|, |R14| ;  /* 0x000000000c0c7229 */ /* 0x000fe2000000060e */
[----:B------:R-:W-:Y:S01]  /*5a1b0*/  LOP3.LUT R15, R3, 0x80000000, R15, 0xb8, !PT ;  /* 0x80000000030f7812 */ /* 0x000fe200078eb80f */
[----:B------:R-:W-:-:S06]  /*5a1c0*/  DMUL R8, R10, 0.5 ;  /* 0x3fe000000a087828 */ /* 0x000fcc0000000000 */
[----:B------:R-:W-:-:S06]  /*5a1d0*/  DSETP.GTU.AND P0, PT, |R12|, +INF , PT ;  /* 0x7ff000000c00742a */ /* 0x000fcc0003f0c200 */
[----:B------:R-:W-:Y:S02]  /*5a1e0*/  FSEL R2, R12, R2, P0 ;  /* 0x000000020c027208 */ /* 0x000fe40000000000 */
[----:B------:R-:W-:Y:S01]  /*5a1f0*/  FSEL R3, R13, R15, P0 ;  /* 0x0000000f0d037208 */ /* 0x000fe20000000000 */
[----:B------:R-:W-:Y:S06]  /*5a200*/  BRA `(.L_x_36190) ;  /* 0x0000004000547947 */ /* 0x000fec0003800000 */
.L_x_36178:
        /* <DEDUP_REMOVED lines=135> */
.L_x_36212:
[----:B------:R-:W-:Y:S05]  /*5aa80*/  BSYNC B0 ;  /* 0x0000000000007941 */ /* 0x000fea0003800000 */
.L_x_36211:
        /* <DEDUP_REMOVED lines=8> */
.L_x_36214:
[----:B------:R-:W-:Y:S05]  /*5ab10*/  BSYNC B3 ;  /* 0x0000000000037941 */ /* 0x000fea0003800000 */
.L_x_36213:
        /* <DEDUP_REMOVED lines=82> */
.L_x_36216:
[----:B------:R-:W-:-:S04]  /*5b040*/  ISETP.GE.AND P0, PT, R13, RZ, PT ;  /* 0x000000ff0d00720c */ /* 0x000fc80003f06270 */
[----:B------:R-:W-:Y:S02]  /*5b050*/  FSEL R2, RZ, 3.37028055040000000000e+12, P0 ;  /* 0x54442d18ff027808 */ /* 0x000fe40000000000 */
[----:B------:R-:W-:-:S07]  /*5b060*/  FSEL R3, RZ, 2.1426990032196044922, P0 ;  /* 0x400921fbff037808 */ /* 0x000fce0000000000 */
.L_x_36217:
[----:B------:R-:W-:Y:S05]  /*5b070*/  BSYNC B0 ;  /* 0x0000000000007941 */ /* 0x000fea0003800000 */
.L_x_36215:
[----:B------:R-:W-:Y:S01]  /*5b080*/  DADD R12, |R12|, |R14| ;  /* 0x000000000c0c7229 */ /* 0x000fe2000000060e */
[----:B------:R-:W-:-:S07]  /*5b090*/  LOP3.LUT R15, R3, 0x80000000, R15, 0xb8, !PT ;  /* 0x80000000030f7812 */ /* 0x000fce00078eb80f */
[----:B------:R-:W-:-:S06]  /*5b0a0*/  DSETP.GTU.AND P0, PT, |R12|, +INF , PT ;  /* 0x7ff000000c00742a */ /* 0x000fcc0003f0c200 */
[----:B------:R-:W-:Y:S02]  /*5b0b0*/  FSEL R2, R12, R2, P0 ;  /* 0x000000020c027208 */ /* 0x000fe40000000000 */
[----:B------:R-:W-:Y:S01]  /*5b0c0*/  FSEL R3, R13, R15, P0 ;  /* 0x0000000f0d037208 */ /* 0x000fe20000000000 */
[----:B------:R-:W-:Y:S06]  /*5b0d0*/  BRA `(.L_x_36190) ;  /* 0x0000003000a07947 */ /* 0x000fec0003800000 */
.L_x_36177:
        /* <DEDUP_REMOVED lines=90> */
.L_x_36220:
        /* <DEDUP_REMOVED lines=22> */
.L_x_36223:
[----:B------:R-:W-:Y:S05]  /*5b7e0*/  BSYNC B4 ;  /* 0x0000000000047941 */ /* 0x000fea0003800000 */
.L_x_36222:
        /* <DEDUP_REMOVED lines=29> */
.L_x_36221:
[----:B------:R-:W-:Y:S05]  /*5b9c0*/  BSYNC B3 ;  /* 0x0000000000037941 */ /* 0x000fea0003800000 */
.L_x_36219:
        /* <DEDUP_REMOVED lines=83> */
.L_x_36218:
        /* <DEDUP_REMOVED lines=85> */
.L_x_36176:
        /* <DEDUP_REMOVED lines=23> */
.L_x_36225:
[----:B------:R-:W-:Y:S05]  /*5c5c0*/  BSYNC B3 ;  /* 0x0000000000037941 */ /* 0x000fea0003800000 */
.L_x_36224:
        /* <DEDUP_REMOVED lines=26> */
.L_x_36227:
[----:B------:R-:W-:Y:S05]  /*5c770*/  BSYNC B3 ;  /* 0x0000000000037941 */ /* 0x000fea0003800000 */
.L_x_36226:
        /* <DEDUP_REMOVED lines=136> */
.L_x_36229:
[----:B------:R-:W-:Y:S05]  /*5d000*/  BSYNC B0 ;  /* 0x0000000000007941 */ /* 0x000fea0003800000 */
.L_x_36228:
        /* <DEDUP_REMOVED lines=8> */
.L_x_36231:
[----:B------:R-:W-:Y:S05]  /*5d090*/  BSYNC B3 ;  /* 0x0000000000037941 */ /* 0x000fea0003800000 */
.L_x_36230:
        /* <DEDUP_REMOVED lines=82> */
.L_x_36233:
[----:B------:R-:W-:-:S04]  /*5d5c0*/  ISETP.GE.AND P0, PT, R13, RZ, PT ;  /* 0x000000ff0d00720c */ /* 0x000fc80003f06270 */
[----:B------:R-:W-:Y:S02]  /*5d5d0*/  FSEL R2, RZ, 3.37028055040000000000e+12, P0 ;  /* 0x54442d18ff027808 */ /* 0x000fe40000000000 */
[----:B------:R-:W-:-:S07]  /*5d5e0*/  FSEL R3, RZ, 2.1426990032196044922, P0 ;  /* 0x400921fbff037808 */ /* 0x000fce0000000000 */
.L_x_36234:
[----:B------:R-:W-:Y:S05]  /*5d5f0*/  BSYNC B0 ;  /* 0x0000000000007941 */ /* 0x000fea0003800000 */
.L_x_36232:
[----:B------:R-:W-:Y:S01]  /*5d600*/  DADD R12, |R12|, |R14| ;  /* 0x000000000c0c7229 */ /* 0x000fe2000000060e */
[----:B------:R-:W-:Y:S01]  /*5d610*/  LOP3.LUT R15, R3, 0x80000000, R15, 0xb8, !PT ;  /* 0x80000000030f7812 */ /* 0x000fe200078eb80f */
[----:B------:R-:W-:-:S06]  /*5d620*/  DADD R8, R8, 1 ;  /* 0x3ff0000008087429 */ /* 0x000fcc0000000000 */
[----:B------:R-:W-:-:S06]  /*5d630*/  DSETP.GTU.AND P0, PT, |R12|, +INF , PT ;  /* 0x7ff000000c00742a */ /* 0x000fcc0003f0c200 */
[----:B------:R-:W-:Y:S02]  /*5d640*/  FSEL R2, R12, R2, P0 ;  /* 0x000000020c027208 */ /* 0x000fe40000000000 */
[----:B------:R-:W-:Y:S01]  /*5d650*/  FSEL R3, R13, R15, P0 ;  /* 0x0000000f0d037208 */ /* 0x000fe20000000000 */
[----:B------:R-:W-:Y:S06]  /*5d660*/  BRA `(.L_x_36190) ;  /* 0x0000000c003c7947 */ /* 0x000fec0003800000 */
.L_x_36175:
        /* <DEDUP_REMOVED lines=108> */
.L_x_36236:
[----:B------:R-:W-:Y:S05]  /*5dd30*/  BSYNC B0 ;  /* 0x0000000000007941 */ /* 0x000fea0003800000 */
.L_x_36235:
[----:B------:R-:W-:Y:S04]  /*5dd40*/  BSSY B3, `(.L_x_36237) ;  /* 0x0000007000037945 */ /* 0x000fe80003800000 */
[----:B------:R-:W-:Y:S05]  /*5dd50*/  @P4 BRA P5, `(.L_x_36238) ;  /* 0x0000000000144947 */ /* 0x000fea0002800000 */
[----:B------:R-:W-:Y:S01]  /*5dd60*/  IMAD.MOV.U32 R0, RZ, RZ, R4 ;  /* 0x000000ffff007224 */ /* 0x000fe200078e0004 */
[----:B------:R-:W-:Y:S01]  /*5dd70*/  MOV R4, 0x5ddb0 ;  /* 0x0005ddb000047802 */ /* 0x000fe20000000f00 */
[----:B------:R-:W-:Y:S02]  /*5dd80*/  IMAD.MOV.U32 R2, RZ, RZ, R10 ;  /* 0x000000ffff027224 */ /* 0x000fe400078e000a */
[----:B------:R-:W-:-:S07]  /*5dd90*/  IMAD.MOV.U32 R3, RZ, RZ, R11 ;  /* 0x000000ffff037224 */ /* 0x000fce00078e000b */
[----:B------:R-:W-:Y:S05]  /*5dda0*/  CALL.REL.NOINC `($__internal_76_$__cuda_sm20_div_rn_f64_full) ;  /* 0x000003c400207944 */ /* 0x000fea0003c00000 */
.L_x_36238:
[----:B------:R-:W-:Y:S05]  /*5ddb0*/  BSYNC B3 ;  /* 0x0000000000037941 */ /* 0x000fea0003800000 */
.L_x_36237:
        /* <DEDUP_REMOVED lines=82> */
.L_x_36240:
[----:B------:R-:W-:Y:S02]  /*5e2e0*/  FSEL R2, RZ, 3.37028055040000000000e+12, P2 ;  /* 0x54442d18ff027808 */ /* 0x000fe40001000000 */
[----:B------:R-:W-:-:S07]  /*5e2f0*/  FSEL R3, RZ, 2.1426990032196044922, P2 ;  /* 0x400921fbff037808 */ /* 0x000fce0001000000 */
.L_x_36241:
[----:B------:R-:W-:Y:S05]  /*5e300*/  BSYNC B0 ;  /* 0x0000000000007941 */ /* 0x000fea0003800000 */
.L_x_36239:
[----:B------:R-:W-:Y:S01]  /*5e310*/  DADD R12, |R12|, |R14| ;  /* 0x000000000c0c7229 */ /* 0x000fe2000000060e */
[----:B------:R-:W-:-:S07]  /*5e320*/  LOP3.LUT R15, R3, 0x80000000, R15, 0xb8, !PT ;  /* 0x80000000030f7812 */ /* 0x000fce00078eb80f */
[----:B------:R-:W-:-:S06]  /*5e330*/  DSETP.GTU.AND P0, PT, |R12|, +INF , PT ;  /* 0x7ff000000c00742a */ /* 0x000fcc0003f0c200 */
[----:B------:R-:W-:Y:S02]  /*5e340*/  FSEL R2, R12, R2, P0 ;  /* 0x000000020c027208 */ /* 0x000fe40000000000 */
[----:B------:R-:W-:-:S07]  /*5e350*/  FSEL R3, R13, R15, P0 ;  /* 0x0000000f0d037208 */ /* 0x000fce0000000000 */
.L_x_36190:
[----:B------:R-:W-:Y:S05]  /*5e360*/  BSYNC B2 ;  /* 0x0000000000027941 */ /* 0x000fea0003800000 */
.L_x_36174:
        /* <DEDUP_REMOVED lines=77> */
.L_x_36247:
[----:B------:R-:W-:Y:S05]  /*5e840*/  BSYNC B0 ;  /* 0x0000000000007941 */ /* 0x000fea0003800000 */
.L_x_36246:
        /* <DEDUP_REMOVED lines=26> */
.L_x_36249:
[----:B------:R-:W-:Y:S01]  /*5e9f0*/  DMUL R36, RZ, R12 ;  /* 0x0000000cff247228 */ /* 0x000fe20000000000 */
[----:B------:R-:W-:-:S10]  /*5ea00*/  IMAD.MOV.U32 R0, RZ, RZ, RZ ;  /* 0x000000ffff007224 */ /* 0x000fd400078e00ff */
.L_x_36250:
[----:B------:R-:W-:Y:S05]  /*5ea10*/  BSYNC B2 ;  /* 0x0000000000027941 */ /* 0x000fea0003800000 */
.L_x_36248:
        /* <DEDUP_REMOVED lines=49> */
.L_x_36252:
[----:B------:R-:W-:Y:S01]  /*5ed30*/  DMUL R2, RZ, R12 ;  /* 0x0000000cff027228 */ /* 0x000fe20000000000 */
[----:B------:R-:W-:-:S10]  /*5ed40*/  IMAD.MOV.U32 R0, RZ, RZ, RZ ;  /* 0x000000ffff007224 */ /* 0x000fd400078e00ff */
.L_x_36253:
[----:B------:R-:W-:Y:S05]  /*5ed50*/  BSYNC B2 ;  /* 0x0000000000027941 */ /* 0x000fea0003800000 */
.L_x_36251:
        /* <DEDUP_REMOVED lines=25> */
.L_x_36245:
        /* <DEDUP_REMOVED lines=63> */
.L_x_36255:
[----:B------:R-:W-:Y:S05]  /*5f2e0*/  BSYNC B0 ;  /* 0x0000000000007941 */ /* 0x000fea0003800000 */
.L_x_36254:
        /* <DEDUP_REMOVED lines=26> */
.L_x_36257:
[----:B------:R-:W-:Y:S01]  /*5f490*/  DMUL R14, RZ, R12 ;  /* 0x0000000cff0e7228 */ /* 0x000fe20000000000 */
[----:B------:R-:W-:-:S10]  /*5f4a0*/  IMAD.MOV.U32 R0, RZ, RZ, RZ ;  /* 0x000000ffff007224 */ /* 0x000fd400078e00ff */
.L_x_36258:
[----:B------:R-:W-:Y:S05]  /*5f4b0*/  BSYNC B2 ;  /* 0x0000000000027941 */ /* 0x000fea0003800000 */
.L_x_36256:
        /* <DEDUP_REMOVED lines=49> */
.L_x_36260:
[----:B------:R-:W-:Y:S01]  /*5f7d0*/  DMUL R2, RZ, R12 ;  /* 0x0000000cff027228 */ /* 0x000fe20000000000 */
[----:B------:R-:W-:-:S10]  /*5f7e0*/  IMAD.MOV.U32 R0, RZ, RZ, RZ ;  /* 0x000000ffff007224 */ /* 0x000fd400078e00ff */
.L_x_36261:
[----:B------:R-:W-:Y:S05]  /*5f7f0*/  BSYNC B2 ;  /* 0x0000000000027941 */ /* 0x000fea0003800000 */
.L_x_36259:
        /* <DEDUP_REMOVED lines=39> */
.L_x_36244:
        /* <DEDUP_REMOVED lines=11> */
.L_x_36262:
[----:B------:R-:W-:-:S10]  /*5fb20*/  DADD R36, R12, -R12 ;  /* 0x000000000c247229 */ /* 0x000fd4000000080c */
[----:B------:R-:W-:Y:S02]  /*5fb30*/  IMAD.MOV.U32 R38, RZ, RZ, R36 ;  /* 0x000000ffff267224 */ /* 0x000fe400078e0024 */
[----:B------:R-:W-:Y:S01]  /*5fb40*/  IMAD.MOV.U32 R39, RZ, RZ, R37 ;  /* 0x000000ffff277224 */ /* 0x000fe200078e0025 */
[----:B------:R-:W-:Y:S06]  /*5fb50*/  BRA `(.L_x_36173) ;  /* 0x0000000800a07947 */ /* 0x000fec0003800000 */
.L_x_36243:
        /* <DEDUP_REMOVED lines=27> */
.L_x_36264:
[----:B------:R-:W-:Y:S01]  /*5fd10*/  DMUL R36, RZ, R12 ;  /* 0x0000000cff247228 */ /* 0x000fe20000000000 */
[----:B------:R-:W-:-:S10]  /*5fd20*/  IMAD.MOV.U32 R0, RZ, RZ, RZ ;  /* 0x000000ffff007224 */ /* 0x000fd400078e00ff */
.L_x_36265:
[----:B------:R-:W-:Y:S05]  /*5fd30*/  BSYNC B2 ;  /* 0x0000000000027941 */ /* 0x000fea0003800000 */
.L_x_36263:
        /* <DEDUP_REMOVED lines=49> */
.L_x_36267:
[----:B------:R-:W-:Y:S01]  /*60050*/  DMUL R38, RZ, R12 ;  /* 0x0000000cff267228 */ /* 0x000fe20000000000 */
[----:B------:R-:W-:-:S10]  /*60060*/  IMAD.MOV.U32 R0, RZ, RZ, RZ ;  /* 0x000000ffff007224 */ /* 0x000fd400078e00ff */
.L_x_36268:
[----:B------:R-:W-:Y:S05]  /*60070*/  BSYNC B2 ;  /* 0x0000000000027941 */ /* 0x000fea0003800000 */
.L_x_36266:
        /* <DEDUP_REMOVED lines=24> */
.L_x_36242:
        /* <DEDUP_REMOVED lines=59> */
.L_x_36270:
[----:B------:R-:W-:Y:S05]  /*605b0*/  BSYNC B0 ;  /* 0x0000000000007941 */ /* 0x000fea0003800000 */
.L_x_36269:
[----:B------:R-:W-:Y:S02]  /*605c0*/  IMAD.MOV.U32 R38, RZ, RZ, R12 ;  /* 0x000000ffff267224 */ /* 0x000fe400078e000c */
[----:B------:R-:W-:-:S07]  /*605d0*/  IMAD.MOV.U32 R39, RZ, RZ, R13 ;  /* 0x000000ffff277224 */ /* 0x000fce00078e000d */
.L_x_36173:
[----:B------:R-:W-:Y:S05]  /*605e0*/  BSYNC B1 ;  /* 0x0000000000017941 */ /* 0x000fea0003800000 */
.L_x_36172:
        /* <DEDUP_REMOVED lines=124> */
.L_x_36280:
        /* <DEDUP_REMOVED lines=22> */
.L_x_36283:
[----:B------:R-:W-:Y:S05]  /*60f10*/  BSYNC B4 ;  /* 0x0000000000047941 */ /* 0x000fea0003800000 */
.L_x_36282:
        /* <DEDUP_REMOVED lines=29> */
.L_x_36281:
[----:B------:R-:W-:Y:S05]  /*610f0*/  BSYNC B3 ;  /* 0x0000000000037941 */ /* 0x000fea0003800000 */
.L_x_36279:
        /* <DEDUP_REMOVED lines=21> */
.L_x_36285:
[----:B------:R-:W-:Y:S05]  /*61250*/  BSYNC B3 ;  /* 0x0000000000037941 */ /* 0x000fea0003800000 */
.L_x_36284:
        /* <DEDUP_REMOVED lines=82> */
.L_x_36287:
[----:B------:R-:W-:-:S04]  /*61780*/  ISETP.GE.AND P0, PT, R45, RZ, PT ;  /* 0x000000ff2d00720c */ /* 0x000fc80003f06270 */
[----:B------:R-:W-:Y:S02]  /*61790*/  FSEL R2, RZ, 3.37028055040000000000e+12, P0 ;  /* 0x54442d18ff027808 */ /* 0x000fe40000000000 */
[----:B------:R-:W-:-:S07]  /*617a0*/  FSEL R3, RZ, 2.1426990032196044922, P0 ;  /* 0x400921fbff037808 */ /* 0x000fce0000000000 */
.L_x_36288:
[----:B------:R-:W-:Y:S05]  /*617b0*/  BSYNC B0 ;  /* 0x0000000000007941 */ /* 0x000fea0003800000 */
.L_x_36286:
[----:B------:R-:W-:Y:S01]  /*617c0*/  DADD R44, |R44|, |R46| ;  /* 0x000000002c2c7229 */ /* 0x000fe2000000062e */
[----:B------:R-:W-:Y:S01]  /*617d0*/  LOP3.LUT R47, R3, 0x80000000, R47, 0xb8, !PT ;  /* 0x80000000032f7812 */ /* 0x000fe200078eb82f */
[----:B------:R-:W-:-:S06]  /*617e0*/  DMUL R8, R8, 0.5 ;  /* 0x3fe0000008087828 */ /* 0x000fcc0000000000 */
[----:B------:R-:W-:-:S06]  /*617f0*/  DSETP.GTU.AND P0, PT, |R44|, +INF , PT ;  /* 0x7ff000002c00742a */ /* 0x000fcc0003f0c200 */
[----:B------:R-:W-:Y:S02]  /*61800*/  FSEL R2, R44, R2, P0 ;  /* 0x000000022c027208 */ /* 0x000fe40000000000 */
[----:B------:R-:W-:Y:S01]  /*61810*/  FSEL R3, R45, R47, P0 ;  /* 0x0000002f2d037208 */ /* 0x000fe20000000000 */
[----:B------:R-:W-:Y:S06]  /*61820*/  BRA `(.L_x_36289) ;  /* 0x00000064002c7947 */ /* 0x000fec0003800000 */
.L_x_36278:
        /* <DEDUP_REMOVED lines=99> */
.L_x_36292:
[----:B------:R-:W-:Y:S05]  /*61e60*/  BSYNC B0 ;  /* 0x0000000000007941 */ /* 0x000fea0003800000 */
.L_x_36291:
        /* <DEDUP_REMOVED lines=8> */
.L_x_36294:
[----:B------:R-:W-:Y:S05]  /*61ef0*/  BSYNC B3 ;  /* 0x0000000000037941 */ /* 0x000fea0003800000 */
.L_x_36293:
        /* <DEDUP_REMOVED lines=82> */
.L_x_36296:
[----:B------:R-:W-:-:S04]  /*62420*/  ISETP.GE.AND P0, PT, R45, RZ, PT ;  /* 0x000000ff2d00720c */ /* 0x000fc80003f06270 */
[----:B------:R-:W-:Y:S02]  /*62430*/  FSEL R2, RZ, 3.37028055040000000000e+12, P0 ;  /* 0x54442d18ff027808 */ /* 0x000fe40000000000 */
[----:B------:R-:W-:-:S07]  /*62440*/  FSEL R3, RZ, 2.1426990032196044922, P0 ;  /* 0x400921fbff037808 */ /* 0x000fce0000000000 */
.L_x_36297:
[----:B------:R-:W-:Y:S05]  /*62450*/  BSYNC B0 ;  /* 0x0000000000007941 */ /* 0x000fea0003800000 */
.L_x_36295:
[----:B------:R-:W-:Y:S01]  /*62460*/  DADD R44, |R44|, |R46| ;  /* 0x000000002c2c7229 */ /* 0x000fe2000000062e */
[----:B------:R-:W-:Y:S01]  /*62470*/  LOP3.LUT R47, R3, 0x80000000, R47, 0xb8, !PT ;  /* 0x80000000032f7812 */ /* 0x000fe200078eb82f */
[----:B------:R-:W-:-:S06]  /*62480*/  DMUL R8, R8, 0.5 ;  /* 0x3fe0000008087828 */ /* 0x000fcc0000000000 */
[----:B------:R-:W-:-:S06]  /*62490*/  DSETP.GTU.AND P0, PT, |R44|, +INF , PT ;  /* 0x7ff000002c00742a */ /* 0x000fcc0003f0c200 */
[----:B------:R-:W-:Y:S02]  /*624a0*/  FSEL R2, R44, R2, P0 ;  /* 0x000000022c027208 */ /* 0x000fe40000000000 */
[----:B------:R-:W-:Y:S01]  /*624b0*/  FSEL R3, R45, R47, P0 ;  /* 0x0000002f2d037208 */ /* 0x000fe20000000000 */
[----:B------:R-:W-:Y:S06]  /*624c0*/  BRA `(.L_x_36289) ;  /* 0x0000005800047947 */ /* 0x000fec0003800000 */
.L_x_36290:
        /* <DEDUP_REMOVED lines=29> */
.L_x_36299:
        /* <DEDUP_REMOVED lines=70> */
.L_x_36298:
        /* <DEDUP_REMOVED lines=97> */
.L_x_36301:
        /* <DEDUP_REMOVED lines=22> */
.L_x_36304:
[----:B------:R-:W-:Y:S05]  /*63270*/  BSYNC B4 ;  /* 0x0000000000047941 */ /* 0x000fea0003800000 */
.L_x_36303:
        /* <DEDUP_REMOVED lines=29> */
.L_x_36302:
[----:B------:R-:W-:Y:S05]  /*63450*/  BSYNC B3 ;  /* 0x0000000000037941 */ /* 0x000fea0003800000 */
.L_x_36300:
        /* <DEDUP_REMOVED lines=21> */
.L_x_36306:
[----:B------:R-:W-:Y:S05]  /*635b0*/  BSYNC B3 ;  /* 0x0000000000037941 */ /* 0x000fea0003800000 */
.L_x_36305:
        /* <DEDUP_REMOVED lines=82> */
.L_x_36308:
[----:B------:R-:W-:-:S04]  /*63ae0*/  ISETP.GE.AND P0, PT, R45, RZ, PT ;  /* 0x000000ff2d00720c */ /* 0x000fc80003f06270 */
[----:B------:R-:W-:Y:S02]  /*63af0*/  FSEL R2, RZ, 3.37028055040000000000e+12, P0 ;  /* 0x54442d18ff027808 */ /* 0x000fe40000000000 */
[----:B------:R-:W-:-:S07]  /*63b00*/  FSEL R3, RZ, 2.1426990032196044922, P0 ;  /* 0x400921fbff037808 */ /* 0x000fce0000000000 */
.L_x_36309:
[----:B------:R-:W-:Y:S05]  /*63b10*/  BSYNC B0 ;  /* 0x0000000000007941 */ /* 0x000fea0003800000 */
.L_x_36307:
[----:B------:R-:W-:Y:S01]  /*63b20*/  DADD R44, |R44|, |R46| ;  /* 0x000000002c2c7229 */ /* 0x000fe2000000062e */
[----:B------:R-:W-:Y:S01]  /*63b30*/  LOP3.LUT R47, R3, 0x80000000, R47, 0xb8, !PT ;  /* 0x80000000032f7812 */ /* 0x000fe200078eb82f */
[----:B------:R-:W-:-:S06]  /*63b40*/  DMUL R8, R8, 0.5 ;  /* 0x3fe0000008087828 */ /* 0x000fcc0000000000 */
[----:B------:R-:W-:-:S06]  /*63b50*/  DSETP.GTU.AND P0, PT, |R44|, +INF , PT ;  /* 0x7ff000002c00742a */ /* 0x000fcc0003f0c200 */
[----:B------:R-:W-:Y:S02]  /*63b60*/  FSEL R2, R44, R2, P0 ;  /* 0x000000022c027208 */ /* 0x000fe40000000000 */
[----:B------:R-:W-:Y:S01]  /*63b70*/  FSEL R3, R45, R47, P0 ;  /* 0x0000002f2d037208 */ /* 0x000fe20000000000 */
[----:B------:R-:W-:Y:S06]  /*63b80*/  BRA `(.L_x_36289) ;  /* 0x0000004000547947 */ /* 0x000fec0003800000 */
.L_x_36277:
        /* <DEDUP_REMOVED lines=135> */
.L_x_36311:
[----:B------:R-:W-:Y:S05]  /*64400*/  BSYNC B0 ;  /* 0x0000000000007941 */ /* 0x000fea0003800000 */
.L_x_36310:
        /* <DEDUP_REMOVED lines=8> */
.L_x_36313:
[----:B------:R-:W-:Y:S05]  /*64490*/  BSYNC B3 ;  /* 0x0000000000037941 */ /* 0x000fea0003800000 */
.L_x_36312:
        /* <DEDUP_REMOVED lines=82> */
.L_x_36315:
[----:B------:R-:W-:-:S04]  /*649c0*/  ISETP.GE.AND P0, PT, R45, RZ, PT ;  /* 0x000000ff2d00720c */ /* 0x000fc80003f06270 */
[----:B------:R-:W-:Y:S02]  /*649d0*/  FSEL R2, RZ, 3.37028055040000000000e+12, P0 ;  /* 0x54442d18ff027808 */ /* 0x000fe40000000000 */
[----:B------:R-:W-:-:S07]  /*649e0*/  FSEL R3, RZ, 2.1426990032196044922, P0 ;  /* 0x400921fbff037808 */ /* 0x000fce0000000000 */
.L_x_36316:
[----:B------:R-:W-:Y:S05]  /*649f0*/  BSYNC B0 ;  /* 0x0000000000007941 */ /* 0x000fea0003800000 */
.L_x_36314:
[----:B------:R-:W-:Y:S01]  /*64a00*/  DADD R44, |R44|, |R46| ;  /* 0x000000002c2c7229 */ /* 0x000fe2000000062e */
[----:B------:R-:W-:-:S07]  /*64a10*/  LOP3.LUT R47, R3, 0x80000000, R47, 0xb8, !PT ;  /* 0x80000000032f7812 */ /* 0x000fce00078eb82f */
[----:B------:R-:W-:-:S06]  /*64a20*/  DSETP.GTU.AND P0, PT, |R44|, +INF , PT ;  /* 0x7ff000002c00742a */ /* 0x000fcc0003f0c200 */
[----:B------:R-:W-:Y:S02]  /*64a30*/  FSEL R2, R44, R2, P0 ;  /* 0x000000022c027208 */ /* 0x000fe40000000000 */
[----:B------:R-:W-:Y:S01]  /*64a40*/  FSEL R3, R45, R47, P0 ;  /* 0x0000002f2d037208 */ /* 0x000fe20000000000 */
[----:B------:R-:W-:Y:S06]  /*64a50*/  BRA `(.L_x_36289) ;  /* 0x0000003000a07947 */ /* 0x000fec0003800000 */
.L_x_36276:
        /* <DEDUP_REMOVED lines=90> */
.L_x_36319:
        /* <DEDUP_REMOVED lines=22> */
.L_x_36322:
[----:B------:R-:W-:Y:S05]  /*65160*/  BSYNC B4 ;  /* 0x0000000000047941 */ /* 0x000fea0003800000 */
.L_x_36321:
        /* <DEDUP_REMOVED lines=29> */
.L_x_36320:
[----:B------:R-:W-:Y:S05]  /*65340*/  BSYNC B3 ;  /* 0x0000000000037941 */ /* 0x000fea0003800000 */
.L_x_36318:
        /* <DEDUP_REMOVED lines=83> */
.L_x_36317:
        /* <DEDUP_REMOVED lines=85> */
.L_x_36275:
        /* <DEDUP_REMOVED lines=23> */
.L_x_36324:
[----:B------:R-:W-:Y:S05]  /*65f40*/  BSYNC B3 ;  /* 0x0000000000037941 */ /* 0x000fea0003800000 */
.L_x_36323:
        /* <DEDUP_REMOVED lines=26> */
.L_x_36326:
[----:B------:R-:W-:Y:S05]  /*660f0*/  BSYNC B3 ;  /* 0x0000000000037941 */ /* 0x000fea0003800000 */
.L_x_36325:
        /* <DEDUP_REMOVED lines=136> */
.L_x_36328:
[----:B------:R-:W-:Y:S05]  /*66980*/  BSYNC B0 ;  /* 0x0000000000007941 */ /* 0x000fea0003800000 */
.L_x_36327:
        /* <DEDUP_REMOVED lines=8> */
.L_x_36330:
[----:B------:R-:W-:Y:S05]  /*66a10*/  BSYNC B3 ;  /* 0x0000000000037941 */ /* 0x000fea0003800000 */
.L_x_36329:
        /* <DEDUP_REMOVED lines=82> */
.L_x_36332:
[----:B------:R-:W-:-:S04]  /*66f40*/  ISETP.GE.AND P0, PT, R45, RZ, PT ;  /* 0x000000ff2d00720c */ /* 0x000fc80003f06270 */
[----:B------:R-:W-:Y:S02]  /*66f50*/  FSEL R2, RZ, 3.37028055040000000000e+12, P0 ;  /* 0x54442d18ff027808 */ /* 0x000fe40000000000 */
[----:B------:R-:W-:-:S07]  /*66f60*/  FSEL R3, RZ, 2.1426990032196044922, P0 ;  /* 0x400921fbff037808 */ /* 0x000fce0000000000 */
.L_x_36333:
[----:B------:R-:W-:Y:S05]  /*66f70*/  BSYNC B0 ;  /* 0x0000000000007941 */ /* 0x000fea0003800000 */
.L_x_36331:
[----:B------:R-:W-:Y:S01]  /*66f80*/  DADD R44, |R44|, |R46| ;  /* 0x000000002c2c7229 */ /* 0x000fe2000000062e */
[----:B------:R-:W-:Y:S01]  /*66f90*/  LOP3.LUT R47, R3, 0x80000000, R47, 0xb8, !PT ;  /* 0x80000000032f7812 */ /* 0x000fe200078eb82f */
[----:B------:R-:W-:-:S06]  /*66fa0*/  DADD R8, R8, 1 ;  /* 0x3ff0000008087429 */ /* 0x000fcc0000000000 */
[----:B------:R-:W-:-:S06]  /*66fb0*/  DSETP.GTU.AND P0, PT, |R44|, +INF , PT ;  /* 0x7ff000002c00742a */ /* 0x000fcc0003f0c200 */
[----:B------:R-:W-:Y:S02]  /*66fc0*/  FSEL R2, R44, R2, P0 ;  /* 0x000000022c027208 */ /* 0x000fe40000000000 */
[----:B------:R-:W-:Y:S01]  /*66fd0*/  FSEL R3, R45, R47, P0 ;  /* 0x0000002f2d037208 */ /* 0x000fe20000000000 */
[----:B------:R-:W-:Y:S06]  /*66fe0*/  BRA `(.L_x_36289) ;  /* 0x0000000c003c7947 */ /* 0x000fec0003800000 */
.L_x_36274:
        /* <DEDUP_REMOVED lines=108> */
.L_x_36335:
[----:B------:R-:W-:Y:S05]  /*676b0*/  BSYNC B0 ;  /* 0x0000000000007941 */ /* 0x000fea0003800000 */
.L_x_36334:
[----:B------:R-:W-:Y:S04]  /*676c0*/  BSSY B3, `(.L_x_36336) ;  /* 0x0000007000037945 */ /* 0x000fe80003800000 */
[----:B------:R-:W-:Y:S05]  /*676d0*/  @P4 BRA P5, `(.L_x_36337) ;  /* 0x0000000000144947 */ /* 0x000fea0002800000 */
[----:B------:R-:W-:Y:S01]  /*676e0*/  IMAD.MOV.U32 R0, RZ, RZ, R4 ;  /* 0x000000ffff007224 */ /* 0x000fe200078e0004 */
[----:B------:R-:W-:Y:S01]  /*676f0*/  MOV R4, 0x67730 ;  /* 0x0006773000047802 */ /* 0x000fe20000000f00 */
[----:B------:R-:W-:Y:S02]  /*67700*/  IMAD.MOV.U32 R2, RZ, RZ, R10 ;  /* 0x000000ffff027224 */ /* 0x000fe400078e000a */
[----:B------:R-:W-:-:S07]  /*67710*/  IMAD.MOV.U32 R3, RZ, RZ, R11 ;  /* 0x000000ffff037224 */ /* 0x000fce00078e000b */
[----:B------:R-:W-:Y:S05]  /*67720*/  CALL.REL.NOINC `($__internal_76_$__cuda_sm20_div_rn_f64_full) ;  /* 0x0000032800c07944 */ /* 0x000fea0003c00000 */
.L_x_36337:
[----:B------:R-:W-:Y:S05]  /*67730*/  BSYNC B3 ;  /* 0x0000000000037941 */ /* 0x000fea0003800000 */
.L_x_36336:
        /* <DEDUP_REMOVED lines=82> */
.L_x_36339:
[----:B------:R-:W-:Y:S02]  /*67c60*/  FSEL R2, RZ, 3.37028055040000000000e+12, P2 ;  /* 0x54442d18ff027808 */ /* 0x000fe40001000000 */
[----:B------:R-:W-:-:S07]  /*67c70*/  FSEL R3, RZ, 2.1426990032196044922, P2 ;  /* 0x400921fbff037808 */ /* 0x000fce0001000000 */
.L_x_36340:
[----:B------:R-:W-:Y:S05]  /*67c80*/  BSYNC B0 ;  /* 0x0000000000007941 */ /* 0x000fea0003800000 */
.L_x_36338:
[----:B------:R-:W-:Y:S01]  /*67c90*/  DADD R44, |R44|, |R46| ;  /* 0x000000002c2c7229 */ /* 0x000fe2000000062e */
[----:B------:R-:W-:-:S07]  /*67ca0*/  LOP3.LUT R47, R3, 0x80000000, R47, 0xb8, !PT ;  /* 0x80000000032f7812 */ /* 0x000fce00078eb82f */
[----:B------:R-:W-:-:S06]  /*67cb0*/  DSETP.GTU.AND P0, PT, |R44|, +INF , PT ;  /* 0x7ff000002c00742a */ /* 0x000fcc0003f0c200 */
[----:B------:R-:W-:Y:S02]  /*67cc0*/  FSEL R2, R44, R2, P0 ;  /* 0x000000022c027208 */ /* 0x000fe40000000000 */
[----:B------:R-:W-:-:S07]  /*67cd0*/  FSEL R3, R45, R47, P0 ;  /* 0x0000002f2d037208 */ /* 0x000fce0000000000 */
.L_x_36289:
[----:B------:R-:W-:Y:S05]  /*67ce0*/  BSYNC B2 ;  /* 0x0000000000027941 */ /* 0x000fea0003800000 */
.L_x_36273:
        /* <DEDUP_REMOVED lines=77> */
.L_x_36346:
[----:B------:R-:W-:Y:S05]  /*681c0*/  BSYNC B0 ;  /* 0x0000000000007941 */ /* 0x000fea0003800000 */
.L_x_36345:
        /* <DEDUP_REMOVED lines=26> */
.L_x_36348:
[----:B------:R-:W-:Y:S01]  /*68370*/  DMUL R40, RZ, R12 ;  /* 0x0000000cff287228 */ /* 0x000fe20000000000 */
[----:B------:R-:W-:-:S10]  /*68380*/  IMAD.MOV.U32 R2, RZ, RZ, RZ ;  /* 0x000000ffff027224 */ /* 0x000fd400078e00ff */
.L_x_36349:
[----:B------:R-:W-:Y:S05]  /*68390*/  BSYNC B2 ;  /* 0x0000000000027941 */ /* 0x000fea0003800000 */
.L_x_36347:
        /* <DEDUP_REMOVED lines=49> */
.L_x_36351:
[----:B------:R-:W-:Y:S01]  /*686b0*/  DMUL R2, RZ, R12 ;  /* 0x0000000cff027228 */ /* 0x000fe20000000000 */
[----:B------:R-:W-:-:S10]  /*686c0*/  IMAD.MOV.U32 R0, RZ, RZ, RZ ;  /* 0x000000ffff007224 */ /* 0x000fd400078e00ff */
.L_x_36352:
[----:B------:R-:W-:Y:S05]  /*686d0*/  BSYNC B2 ;  /* 0x0000000000027941 */ /* 0x000fea0003800000 */
.L_x_36350:
        /* <DEDUP_REMOVED lines=25> */
.L_x_36344:
        /* <DEDUP_REMOVED lines=63> */
.L_x_36354:
[----:B------:R-:W-:Y:S05]  /*68c60*/  BSYNC B0 ;  /* 0x0000000000007941 */ /* 0x000fea0003800000 */
.L_x_36353:
        /* <DEDUP_REMOVED lines=26> */
.L_x_36356:
[----:B------:R-:W-:Y:S01]  /*68e10*/  DMUL R40, RZ, R12 ;  /* 0x0000000cff287228 */ /* 0x000fe20000000000 */
[----:B------:R-:W-:-:S10]  /*68e20*/  IMAD.MOV.U32 R2, RZ, RZ, RZ ;  /* 0x000000ffff027224 */ /* 0x000fd400078e00ff */
.L_x_36357:
[----:B------:R-:W-:Y:S05]  /*68e30*/  BSYNC B2 ;  /* 0x0000000000027941 */ /* 0x000fea0003800000 */
.L_x_36355:
        /* <DEDUP_REMOVED lines=49> */
.L_x_36359:
[----:B------:R-:W-:Y:S01]  /*69150*/  DMUL R2, RZ, R12 ;  /* 0x0000000cff027228 */ /* 0x000fe20000000000 */
[----:B------:R-:W-:-:S10]  /*69160*/  IMAD.MOV.U32 R0, RZ, RZ, RZ ;  /* 0x000000ffff007224 */ /* 0x000fd400078e00ff */
.L_x_36360:
[----:B------:R-:W-:Y:S05]  /*69170*/  BSYNC B2 ;  /* 0x0000000000027941 */ /* 0x000fea0003800000 */
.L_x_36358:
        /* <DEDUP_REMOVED lines=39> */
.L_x_36343:
        /* <DEDUP_REMOVED lines=11> */
.L_x_36361:
[----:B------:R-:W-:-:S10]  /*694a0*/  DADD R40, R12, -R12 ;  /* 0x000000000c287229 */ /* 0x000fd4000000080c */
[----:B------:R-:W-:Y:S02]  /*694b0*/  IMAD.MOV.U32 R42, RZ, RZ, R40 ;  /* 0x000000ffff2a7224 */ /* 0x000fe400078e0028 */
[----:B------:R-:W-:Y:S01]  /*694c0*/  IMAD.MOV.U32 R43, RZ, RZ, R41 ;  /* 0x000000ffff2b7224 */ /* 0x000fe200078e0029 */
[----:B------:R-:W-:Y:S06]  /*694d0*/  BRA `(.L_x_36272) ;  /* 0x00000008009c7947 */ /* 0x000fec0003800000 */
.L_x_36342:
        /* <DEDUP_REMOVED lines=26> */
.L_x_36363:
[----:B------:R-:W-:Y:S01]  /*69680*/  DMUL R2, RZ, R12 ;  /* 0x0000000cff027228 */ /* 0x000fe20000000000 */
[----:B------:R-:W-:-:S10]  /*69690*/  IMAD.MOV.U32 R5, RZ, RZ, RZ ;  /* 0x000000ffff057224 */ /* 0x000fd400078e00ff */
.L_x_36364:
[----:B------:R-:W-:Y:S05]  /*696a0*/  BSYNC B2 ;  /* 0x0000000000027941 */ /* 0x000fea0003800000 */
.L_x_36362:
        /* <DEDUP_REMOVED lines=49> */
.L_x_36366:
[----:B------:R-:W-:Y:S01]  /*699c0*/  DMUL R42, RZ, R12 ;  /* 0x0000000cff2a7228 */ /* 0x000fe20000000000 */
[----:B------:R-:W-:-:S10]  /*699d0*/  IMAD.MOV.U32 R0, RZ, RZ, RZ ;  /* 0x000000ffff007224 */ /* 0x000fd400078e00ff */
.L_x_36367:
[----:B------:R-:W-:Y:S05]  /*699e0*/  BSYNC B2 ;  /* 0x0000000000027941 */ /* 0x000fea0003800000 */
.L_x_36365:
        /* <DEDUP_REMOVED lines=24> */
.L_x_36341:
        /* <DEDUP_REMOVED lines=59> */
.L_x_36369:
[----:B------:R-:W-:Y:S05]  /*69f20*/  BSYNC B0 ;  /* 0x0000000000007941 */ /* 0x000fea0003800000 */
.L_x_36368:
[----:B------:R-:W-:Y:S02]  /*69f30*/  IMAD.MOV.U32 R42, RZ, RZ, R12 ;  /* 0x000000ffff2a7224 */ /* 0x000fe400078e000c */
[----:B------:R-:W-:-:S07]  /*69f40*/  IMAD.MOV.U32 R43, RZ, RZ, R13 ;  /* 0x000000ffff2b7224 */ /* 0x000fce00078e000d */
.L_x_36272:
[----:B------:R-:W-:Y:S05]  /*69f50*/  BSYNC B1 ;  /* 0x0000000000017941 */ /* 0x000fea0003800000 */
.L_x_36271:
        /* <DEDUP_REMOVED lines=122> */
.L_x_36379:
        /* <DEDUP_REMOVED lines=22> */
.L_x_36382:
[----:B------:R-:W-:Y:S05]  /*6a860*/  BSYNC B4 ;  /* 0x0000000000047941 */ /* 0x000fea0003800000 */
.L_x_36381:
        /* <DEDUP_REMOVED lines=29> */
.L_x_36380:
[----:B------:R-:W-:Y:S05]  /*6aa40*/  BSYNC B3 ;  /* 0x0000000000037941 */ /* 0x000fea0003800000 */
.L_x_36378:
        /* <DEDUP_REMOVED lines=21> */
.L_x_36384:
[----:B------:R-:W-:Y:S05]  /*6aba0*/  BSYNC B3 ;  /* 0x0000000000037941 */ /* 0x000fea0003800000 */
.L_x_36383:
        /* <DEDUP_REMOVED lines=82> */
.L_x_36386:
[----:B------:R-:W-:-:S04]  /*6b0d0*/  ISETP.GE.AND P0, PT, R49, RZ, PT ;  /* 0x000000ff3100720c */ /* 0x000fc80003f06270 */
[----:B------:R-:W-:Y:S02]  /*6b0e0*/  FSEL R2, RZ, 3.37028055040000000000e+12, P0 ;  /* 0x54442d18ff027808 */ /* 0x000fe40000000000 */
[----:B------:R-:W-:-:S07]  /*6b0f0*/  FSEL R3, RZ, 2.1426990032196044922, P0 ;  /* 0x400921fbff037808 */ /* 0x000fce0000000000 */
.L_x_36387:
[----:B------:R-:W-:Y:S05]  /*6b100*/  BSYNC B0 ;  /* 0x0000000000007941 */ /* 0x000fea0003800000 */
.L_x_36385:
[----:B------:R-:W-:Y:S01]  /*6b110*/  DADD R48, |R48|, |R50| ;  /* 0x0000000030307229 */ /* 0x000fe20000000632 */
[----:B------:R-:W-:Y:S01]  /*6b120*/  LOP3.LUT R51, R3, 0x80000000, R51, 0xb8, !PT ;  /* 0x8000000003337812 */ /* 0x000fe200078eb833 */
[----:B------:R-:W-:-:S06]  /*6b130*/  DMUL R8, R8, 0.5 ;  /* 0x3fe0000008087828 */ /* 0x000fcc0000000000 */
[----:B------:R-:W-:-:S06]  /*6b140*/  DSETP.GTU.AND P0, PT, |R48|, +INF , PT ;  /* 0x7ff000003000742a */ /* 0x000fcc0003f0c200 */
[----:B------:R-:W-:Y:S02]  /*6b150*/  FSEL R2, R48, R2, P0 ;  /* 0x0000000230027208 */ /* 0x000fe40000000000 */
[----:B------:R-:W-:Y:S01]  /*6b160*/  FSEL R3, R49, R51, P0 ;  /* 0x0000003331037208 */ /* 0x000fe20000000000 */
[----:B------:R-:W-:Y:S06]  /*6b170*/  BRA `(.L_x_36388) ;  /* 0x00000064002c7947 */ /* 0x000fec0003800000 */
.L_x_36377:
        /* <DEDUP_REMOVED lines=99> */
.L_x_36391:
[----:B------:R-:W-:Y:S05]  /*6b7b0*/  BSYNC B0 ;  /* 0x0000000000007941 */ /* 0x000fea0003800000 */
.L_x_36390:
        /* <DEDUP_REMOVED lines=8> */
.L_x_36393:
[----:B------:R-:W-:Y:S05]  /*6b840*/  BSYNC B3 ;  /* 0x0000000000037941 */ /* 0x000fea0003800000 */
.L_x_36392:
        /* <DEDUP_REMOVED lines=82> */
.L_x_36395:
[----:B------:R-:W-:-:S04]  /*6bd70*/  ISETP.GE.AND P0, PT, R49, RZ, PT ;  /* 0x000000ff3100720c */ /* 0x000fc80003f06270 */
[----:B------:R-:W-:Y:S02]  /*6bd80*/  FSEL R2, RZ, 3.37028055040000000000e+12, P0 ;  /* 0x54442d18ff027808 */ /* 0x000fe40000000000 */
[----:B------:R-:W-:-:S07]  /*6bd90*/  FSEL R3, RZ, 2.1426990032196044922, P0 ;  /* 0x400921fbff037808 */ /* 0x000fce0000000000 */
.L_x_36396:
[----:B------:R-:W-:Y:S05]  /*6bda0*/  BSYNC B0 ;  /* 0x0000000000007941 */ /* 0x000fea0003800000 */
.L_x_36394:
[----:B------:R-:W-:Y:S01]  /*6bdb0*/  DADD R48, |R48|, |R50| ;  /* 0x0000000030307229 */ /* 0x000fe20000000632 */
[----:B------:R-:W-:Y:S01]  /*6bdc0*/  LOP3.LUT R51, R3, 0x80000000, R51, 0xb8, !PT ;  /* 0x8000000003337812 */ /* 0x000fe200078eb833 */
[----:B------:R-:W-:-:S06]  /*6bdd0*/  DMUL R8, R8, 0.5 ;  /* 0x3fe0000008087828 */ /* 0x000fcc0000000000 */
[----:B------:R-:W-:-:S06]  /*6bde0*/  DSETP.GTU.AND P0, PT, |R48|, +INF , PT ;  /* 0x7ff000003000742a */ /* 0x000fcc0003f0c200 */
[----:B------:R-:W-:Y:S02]  /*6bdf0*/  FSEL R2, R48, R2, P0 ;  /* 0x0000000230027208 */ /* 0x000fe40000000000 */
[----:B------:R-:W-:Y:S01]  /*6be00*/  FSEL R3, R49, R51, P0 ;  /* 0x0000003331037208 */ /* 0x000fe20000000000 */
[----:B------:R-:W-:Y:S06]  /*6be10*/  BRA `(.L_x_36388) ;  /* 0x0000005800047947 */ /* 0x000fec0003800000 */
.L_x_36389:
        /* <DEDUP_REMOVED lines=29> */
.L_x_36398:
        /* <DEDUP_REMOVED lines=70> */
.L_x_36397:
        /* <DEDUP_REMOVED lines=97> */
.L_x_36400:
        /* <DEDUP_REMOVED lines=22> */
.L_x_36403:
[----:B------:R-:W-:Y:S05]  /*6cbc0*/  BSYNC B4 ;  /* 0x0000000000047941 */ /* 0x000fea0003800000 */
.L_x_36402:
        /* <DEDUP_REMOVED lines=29> */
.L_x_36401:
[----:B------:R-:W-:Y:S05]  /*6cda0*/  BSYNC B3 ;  /* 0x0000000000037941 */ /* 0x000fea0003800000 */
.L_x_36399:
        /* <DEDUP_REMOVED lines=21> */
.L_x_36405:
[----:B------:R-:W-:Y:S05]  /*6cf00*/  BSYNC B3 ;  /* 0x0000000000037941 */ /* 0x000fea0003800000 */
.L_x_36404:
        /* <DEDUP_REMOVED lines=82> */
.L_x_36407:
[----:B------:R-:W-:-:S04]  /*6d430*/  ISETP.GE.AND P0, PT, R49, RZ, PT ;  /* 0x000000ff3100720c */ /* 0x000fc80003f06270 */
[----:B------:R-:W-:Y:S02]  /*6d440*/  FSEL R2, RZ, 3.37028055040000000000e+12, P0 ;  /* 0x54442d18ff027808 */ /* 0x000fe40000000000 */
[----:B------:R-:W-:-:S07]  /*6d450*/  FSEL R3, RZ, 2.1426990032196044922, P0 ;  /* 0x400921fbff037808 */ /* 0x000fce0000000000 */
.L_x_36408:
[----:B------:R-:W-:Y:S05]  /*6d460*/  BSYNC B0 ;  /* 0x0000000000007941 */ /* 0x000fea0003800000 */
.L_x_36406:
[----:B------:R-:W-:Y:S01]  /*6d470*/  DADD R48, |R48|, |R50| ;  /* 0x0000000030307229 */ /* 0x000fe20000000632 */
[----:B------:R-:W-:Y:S01]  /*6d480*/  LOP3.LUT R51, R3, 0x80000000, R51, 0xb8, !PT ;  /* 0x8000000003337812 */ /* 0x000fe200078eb833 */
[----:B------:R-:W-:-:S06]  /*6d490*/  DMUL R8, R8, 0.5 ;  /* 0x3fe0000008087828 */ /* 0x000fcc0000000000 */
[----:B------:R-:W-:-:S06]  /*6d4a0*/  DSETP.GTU.AND P0, PT, |R48|, +INF , PT ;  /* 0x7ff000003000742a */ /* 0x000fcc0003f0c200 */
[----:B------:R-:W-:Y:S02]  /*6d4b0*/  FSEL R2, R48, R2, P0 ;  /* 0x0000000230027208 */ /* 0x000fe40000000000 */
[----:B------:R-:W-:Y:S01]  /*6d4c0*/  FSEL R3, R49, R51, P0 ;  /* 0x0000003331037208 */ /* 0x000fe20000000000 */
[----:B------:R-:W-:Y:S06]  /*6d4d0*/  BRA `(.L_x_36388) ;  /* 0x0000004000547947 */ /* 0x000fec0003800000 */
.L_x_36376:
        /* <DEDUP_REMOVED lines=135> */
.L_x_36410:
[----:B------:R-:W-:Y:S05]  /*6dd50*/  BSYNC B0 ;  /* 0x0000000000007941 */ /* 0x000fea0003800000 */
.L_x_36409:
        /* <DEDUP_REMOVED lines=8> */
.L_x_36412:
[----:B------:R-:W-:Y:S05]  /*6dde0*/  BSYNC B3 ;  /* 0x0000000000037941 */ /* 0x000fea0003800000 */
.L_x_36411:
        /* <DEDUP_REMOVED lines=82> */
.L_x_36414:
[----:B------:R-:W-:-:S04]  /*6e310*/  ISETP.GE.AND P0, PT, R49, RZ, PT ;  /* 0x000000ff3100720c */ /* 0x000fc80003f06270 */
[----:B------:R-:W-:Y:S02]  /*6e320*/  FSEL R2, RZ, 3.37028055040000000000e+12, P0 ;  /* 0x54442d18ff027808 */ /* 0x000fe40000000000 */
[----:B------:R-:W-:-:S07]  /*6e330*/  FSEL R3, RZ, 2.1426990032196044922, P0 ;  /* 0x400921fbff037808 */ /* 0x000fce0000000000 */
.L_x_36415:
[----:B------:R-:W-:Y:S05]  /*6e340*/  BSYNC B0 ;  /* 0x0000000000007941 */ /* 0x000fea0003800000 */
.L_x_36413:
[----:B------:R-:W-:Y:S01]  /*6e350*/  DADD R48, |R48|, |R50| ;  /* 0x0000000030307229 */ /* 0x000fe20000000632 */
[----:B------:R-:W-:-:S07]  /*6e360*/  LOP3.LUT R51, R3, 0x80000000, R51, 0xb8, !PT ;  /* 0x8000000003337812 */ /* 0x000fce00078eb833 */
[----:B------:R-:W-:-:S06]  /*6e370*/  DSETP.GTU.AND P0, PT, |R48|, +INF , PT ;  /* 0x7ff000003000742a */ /* 0x000fcc0003f0c200 */
[----:B------:R-:W-:Y:S02]  /*6e380*/  FSEL R2, R48, R2, P0 ;  /* 0x0000000230027208 */ /* 0x000fe40000000000 */
[----:B------:R-:W-:Y:S01]  /*6e390*/  FSEL R3, R49, R51, P0 ;  /* 0x0000003331037208 */ /* 0x000fe20000000000 */
[----:B------:R-:W-:Y:S06]  /*6e3a0*/  BRA `(.L_x_36388) ;  /* 0x0000003000a07947 */ /* 0x000fec0003800000 */
.L_x_36375:
        /* <DEDUP_REMOVED lines=90> */
.L_x_36418:
        /* <DEDUP_REMOVED lines=22> */
.L_x_36421:
[----:B------:R-:W-:Y:S05]  /*6eab0*/  BSYNC B4 ;  /* 0x0000000000047941 */ /* 0x000fea0003800000 */
.L_x_36420:
        /* <DEDUP_REMOVED lines=29> */
.L_x_36419:
[----:B------:R-:W-:Y:S05]  /*6ec90*/  BSYNC B3 ;  /* 0x0000000000037941 */ /* 0x000fea0003800000 */
.L_x_36417:
        /* <DEDUP_REMOVED lines=83> */
.L_x_36416:
        /* <DEDUP_REMOVED lines=85> */
.L_x_36374:
        /* <DEDUP_REMOVED lines=23> */
.L_x_36423:
[----:B------:R-:W-:Y:S05]  /*6f890*/  BSYNC B3 ;  /* 0x0000000000037941 */ /* 0x000fea0003800000 */
.L_x_36422:
        /* <DEDUP_REMOVED lines=26> */
.L_x_36425:
[----:B------:R-:W-:Y:S05]  /*6fa40*/  BSYNC B3 ;  /* 0x0000000000037941 */ /* 0x000fea0003800000 */
.L_x_36424:
        /* <DEDUP_REMOVED lines=136> */
.L_x_36427:
[----:B------:R-:W-:Y:S05]  /*702d0*/  BSYNC B0 ;  /* 0x0000000000007941 */ /* 0x000fea0003800000 */
.L_x_36426:
        /* <DEDUP_REMOVED lines=8> */
.L_x_36429:
[----:B------:R-:W-:Y:S05]  /*70360*/  BSYNC B3 ;  /* 0x0000000000037941 */ /* 0x000fea0003800000 */
.L_x_36428:
        /* <DEDUP_REMOVED lines=82> */
.L_x_36431:
[----:B------:R-:W-:-:S04]  /*70890*/  ISETP.GE.AND P0, PT, R49, RZ, PT ;  /* 0x000000ff3100720c */ /* 0x000fc80003f06270 */
[----:B------:R-:W-:Y:S02]  /*708a0*/  FSEL R2, RZ, 3.37028055040000000000e+12, P0 ;  /* 0x54442d18ff027808 */ /* 0x000fe40000000000 */
[----:B------:R-:W-:-:S07]  /*708b0*/  FSEL R3, RZ, 2.1426990032196044922, P0 ;  /* 0x400921fbff037808 */ /* 0x000fce0000000000 */
.L_x_36432:
[----:B------:R-:W-:Y:S05]  /*708c0*/  BSYNC B0 ;  /* 0x0000000000007941 */ /* 0x000fea0003800000 */
.L_x_36430:
[----:B------:R-:W-:Y:S01]  /*708d0*/  DADD R48, |R48|, |R50| ;  /* 0x0000000030307229 */ /* 0x000fe20000000632 */
[----:B------:R-:W-:Y:S01]  /*708e0*/  LOP3.LUT R51, R3, 0x80000000, R51, 0xb8, !PT ;  /* 0x8000000003337812 */ /* 0x000fe200078eb833 */
[----:B------:R-:W-:-:S06]  /*708f0*/  DADD R8, R8, 1 ;  /* 0x3ff0000008087429 */ /* 0x000fcc0000000000 */
[----:B------:R-:W-:-:S06]  /*70900*/  DSETP.GTU.AND P0, PT, |R48|, +INF , PT ;  /* 0x7ff000003000742a */ /* 0x000fcc0003f0c200 */
[----:B------:R-:W-:Y:S02]  /*70910*/  FSEL R2, R48, R2, P0 ;  /* 0x0000000230027208 */ /* 0x000fe40000000000 */
[----:B------:R-:W-:Y:S01]  /*70920*/  FSEL R3, R49, R51, P0 ;  /* 0x0000003331037208 */ /* 0x000fe20000000000 */
[----:B------:R-:W-:Y:S06]  /*70930*/  BRA `(.L_x_36388) ;  /* 0x0000000c003c7947 */ /* 0x000fec0003800000 */
.L_x_36373:
        /* <DEDUP_REMOVED lines=108> */
.L_x_36434:
[----:B------:R-:W-:Y:S05]  /*71000*/  BSYNC B0 ;  /* 0x0000000000007941 */ /* 0x000fea0003800000 */
.L_x_36433:
[----:B------:R-:W-:Y:S04]  /*71010*/  BSSY B3, `(.L_x_36435) ;  /* 0x0000007000037945 */ /* 0x000fe80003800000 */
[----:B------:R-:W-:Y:S05]  /*71020*/  @P4 BRA P5, `(.L_x_36436) ;  /* 0x0000000000144947 */ /* 0x000fea0002800000 */
[----:B------:R-:W-:Y:S01]  /*71030*/  IMAD.MOV.U32 R0, RZ, RZ, R4 ;  /* 0x000000ffff007224 */ /* 0x000fe200078e0004 */
[----:B------:R-:W-:Y:S01]  /*71040*/  MOV R4, 0x71080 ;  /* 0x0007108000047802 */ /* 0x000fe20000000f00 */
[----:B------:R-:W-:Y:S02]  /*71050*/  IMAD.MOV.U32 R2, RZ, RZ, R10 ;  /* 0x000000ffff027224 */ /* 0x000fe400078e000a */
[----:B------:R-:W-:-:S07]  /*71060*/  IMAD.MOV.U32 R3, RZ, RZ, R11 ;  /* 0x000000ffff037224 */ /* 0x000fce00078e000b */
[----:B------:R-:W-:Y:S05]  /*71070*/  CALL.REL.NOINC `($__internal_76_$__cuda_sm20_div_rn_f64_full) ;  /* 0x00000290006c7944 */ /* 0x000fea0003c00000 */
.L_x_36436:
[----:B------:R-:W-:Y:S05]  /*71080*/  BSYNC B3 ;  /* 0x0000000000037941 */ /* 0x000fea0003800000 */
.L_x_36435:
        /* <DEDUP_REMOVED lines=82> */
.L_x_36438:
[----:B------:R-:W-:Y:S02]  /*715b0*/  FSEL R2, RZ, 3.37028055040000000000e+12, P2 ;  /* 0x54442d18ff027808 */ /* 0x000fe40001000000 */
[----:B------:R-:W-:-:S07]  /*715c0*/  FSEL R3, RZ, 2.1426990032196044922, P2 ;  /* 0x400921fbff037808 */ /* 0x000fce0001000000 */
.L_x_36439:
[----:B------:R-:W-:Y:S05]  /*715d0*/  BSYNC B0 ;  /* 0x0000000000007941 */ /* 0x000fea0003800000 */
.L_x_36437:
[----:B------:R-:W-:Y:S01]  /*715e0*/  DADD R48, |R48|, |R50| ;  /* 0x0000000030307229 */ /* 0x000fe20000000632 */
[----:B------:R-:W-:-:S07]  /*715f0*/  LOP3.LUT R51, R3, 0x80000000, R51, 0xb8, !PT ;  /* 0x8000000003337812 */ /* 0x000fce00078eb833 */
[----:B------:R-:W-:-:S06]  /*71600*/  DSETP.GTU.AND P0, PT, |R48|, +INF , PT ;  /* 0x7ff000003000742a */ /* 0x000fcc0003f0c200 */
[----:B------:R-:W-:Y:S02]  /*71610*/  FSEL R2, R48, R2, P0 ;  /* 0x0000000230027208 */ /* 0x000fe40000000000 */
[----:B------:R-:W-:-:S07]  /*71620*/  FSEL R3, R49, R51, P0 ;  /* 0x0000003331037208 */ /* 0x000fce0000000000 */
.L_x_36388:
[----:B------:R-:W-:Y:S05]  /*71630*/  BSYNC B2 ;  /* 0x0000000000027941 */ /* 0x000fea0003800000 */
.L_x_36372:
        /* <DEDUP_REMOVED lines=77> */
.L_x_36445:
[----:B------:R-:W-:Y:S05]  /*71b10*/  BSYNC B0 ;  /* 0x0000000000007941 */ /* 0x000fea0003800000 */
.L_x_36444:
        /* <DEDUP_REMOVED lines=26> */
.L_x_36447:
[----:B------:R-:W-:Y:S01]  /*71cc0*/  DMUL R12, RZ, R44 ;  /* 0x0000002cff0c7228 */ /* 0x000fe20000000000 */
[----:B------:R-:W-:-:S10]  /*71cd0*/  IMAD.MOV.U32 R0, RZ, RZ, RZ ;  /* 0x000000ffff007224 */ /* 0x000fd400078e00ff */
.L_x_36448:
[----:B------:R-:W-:Y:S05]  /*71ce0*/  BSYNC B2 ;  /* 0x0000000000027941 */ /* 0x000fea0003800000 */
.L_x_36446:
        /* <DEDUP_REMOVED lines=49> */
.L_x_36450:
[----:B------:R-:W-:Y:S01]  /*72000*/  DMUL R2, RZ, R44 ;  /* 0x0000002cff027228 */ /* 0x000fe20000000000 */
[----:B------:R-:W-:-:S10]  /*72010*/  IMAD.MOV.U32 R0, RZ, RZ, RZ ;  /* 0x000000ffff007224 */ /* 0x000fd400078e00ff */
.L_x_36451:
[----:B------:R-:W-:Y:S05]  /*72020*/  BSYNC B2 ;  /* 0x0000000000027941 */ /* 0x000fea0003800000 */
.L_x_36449:
        /* <DEDUP_REMOVED lines=25> */
.L_x_36443:
        /* <DEDUP_REMOVED lines=63> */
.L_x_36453:
[----:B------:R-:W-:Y:S05]  /*725b0*/  BSYNC B0 ;  /* 0x0000000000007941 */ /* 0x000fea0003800000 */
.L_x_36452:
        /* <DEDUP_REMOVED lines=26> */
.L_x_36455:
[----:B------:R-:W-:Y:S01]  /*72760*/  DMUL R12, RZ, R44 ;  /* 0x0000002cff0c7228 */ /* 0x000fe20000000000 */
[----:B------:R-:W-:-:S10]  /*72770*/  IMAD.MOV.U32 R0, RZ, RZ, RZ ;  /* 0x000000ffff007224 */ /* 0x000fd400078e00ff */
.L_x_36456:
[----:B------:R-:W-:Y:S05]  /*72780*/  BSYNC B2 ;  /* 0x0000000000027941 */ /* 0x000fea0003800000 */
.L_x_36454:
        /* <DEDUP_REMOVED lines=49> */
.L_x_36458:
[----:B------:R-:W-:Y:S01]  /*72aa0*/  DMUL R2, RZ, R44 ;  /* 0x0000002cff027228 */ /* 0x000fe20000000000 */
[----:B------:R-:W-:-:S10]  /*72ab0*/  IMAD.MOV.U32 R0, RZ, RZ, RZ ;  /* 0x000000ffff007224 */ /* 0x000fd400078e00ff */
.L_x_36459:
[----:B------:R-:W-:Y:S05]  /*72ac0*/  BSYNC B2 ;  /* 0x0000000000027941 */ /* 0x000fea0003800000 */
.L_x_36457:
        /* <DEDUP_REMOVED lines=39> */
.L_x_36442:
        /* <DEDUP_REMOVED lines=11> */
.L_x_36460:
[----:B------:R-:W-:-:S10]  /*72df0*/  DADD R12, R44, -R44 ;  /* 0x000000002c0c7229 */ /* 0x000fd4000000082c */
[----:B------:R-:W-:Y:S02]  /*72e00*/  IMAD.MOV.U32 R14, RZ, RZ, R12 ;  /* 0x000000ffff0e7224 */ /* 0x000fe400078e000c */
[----:B------:R-:W-:Y:S01]  /*72e10*/  IMAD.MOV.U32 R15, RZ, RZ, R13 ;  /* 0x000000ffff0f7224 */ /* 0x000fe200078e000d */
[----:B------:R-:W-:Y:S06]  /*72e20*/  BRA `(.L_x_36371) ;  /* 0x0000000800a07947 */ /* 0x000fec0003800000 */
.L_x_36441:
        /* <DEDUP_REMOVED lines=27> */
.L_x_36462:
[----:B------:R-:W-:Y:S01]  /*72fe0*/  DMUL R12, RZ, R44 ;  /* 0x0000002cff0c7228 */ /* 0x000fe20000000000 */
[----:B------:R-:W-:-:S10]  /*72ff0*/  IMAD.MOV.U32 R0, RZ, RZ, RZ ;  /* 0x000000ffff007224 */ /* 0x000fd400078e00ff */
.L_x_36463:
[----:B------:R-:W-:Y:S05]  /*73000*/  BSYNC B2 ;  /* 0x0000000000027941 */ /* 0x000fea0003800000 */
.L_x_36461:
        /* <DEDUP_REMOVED lines=49> */
.L_x_36465:
[----:B------:R-:W-:Y:S01]  /*73320*/  DMUL R14, RZ, R44 ;  /* 0x0000002cff0e7228 */ /* 0x000fe20000000000 */
[----:B------:R-:W-:-:S10]  /*73330*/  IMAD.MOV.U32 R0, RZ, RZ, RZ ;  /* 0x000000ffff007224 */ /* 0x000fd400078e00ff */
.L_x_36466:
[----:B------:R-:W-:Y:S05]  /*73340*/  BSYNC B2 ;  /* 0x0000000000027941 */ /* 0x000fea0003800000 */
.L_x_36464:
        /* <DEDUP_REMOVED lines=24> */
.L_x_36440:
        /* <DEDUP_REMOVED lines=59> */
.L_x_36468:
[----:B------:R-:W-:Y:S05]  /*73880*/  BSYNC B0 ;  /* 0x0000000000007941 */ /* 0x000fea0003800000 */
.L_x_36467:
[----:B------:R-:W-:Y:S02]  /*73890*/  IMAD.MOV.U32 R14, RZ, RZ, R44 ;  /* 0x000000ffff0e7224 */ /* 0x000fe400078e002c */
[----:B------:R-:W-:-:S07]  /*738a0*/  IMAD.MOV.U32 R15, RZ, RZ, R45 ;  /* 0x000000ffff0f7224 */ /* 0x000fce00078e002d */
.L_x_36371:
[----:B------:R-:W-:Y:S05]  /*738b0*/  BSYNC B1 ;  /* 0x0000000000017941 */ /* 0x000fea0003800000 */
.L_x_36370:
        /* <DEDUP_REMOVED lines=124> */
.L_x_36478:
        /* <DEDUP_REMOVED lines=22> */
.L_x_36481:
[----:B------:R-:W-:Y:S05]  /*741e0*/  BSYNC B4 ;  /* 0x0000000000047941 */ /* 0x000fea0003800000 */
.L_x_36480:
        /* <DEDUP_REMOVED lines=29> */
.L_x_36479:
[----:B------:R-:W-:Y:S05]  /*743c0*/  BSYNC B3 ;  /* 0x0000000000037941 */ /* 0x000fea0003800000 */
.L_x_36477:
        /* <DEDUP_REMOVED lines=21> */
.L_x_36483:
[----:B------:R-:W-:Y:S05]  /*74520*/  BSYNC B3 ;  /* 0x0000000000037941 */ /* 0x000fea0003800000 */
.L_x_36482:
        /* <DEDUP_REMOVED lines=82> */
.L_x_36485:
[----:B------:R-:W-:-:S04]  /*74a50*/  ISETP.GE.AND P0, PT, R17, RZ, PT ;  /* 0x000000ff1100720c */ /* 0x000fc80003f06270 */
[----:B------:R-:W-:Y:S02]  /*74a60*/  FSEL R2, RZ, 3.37028055040000000000e+12, P0 ;  /* 0x54442d18ff027808 */ /* 0x000fe40000000000 */
[----:B------:R-:W-:-:S07]  /*74a70*/  FSEL R3, RZ, 2.1426990032196044922, P0 ;  /* 0x400921fbff037808 */ /* 0x000fce0000000000 */
.L_x_36486:
[----:B------:R-:W-:Y:S05]  /*74a80*/  BSYNC B0 ;  /* 0x0000000000007941 */ /* 0x000fea0003800000 */
.L_x_36484:
[----:B------:R-:W-:Y:S01]  /*74a90*/  DADD R16, |R16|, |R18| ;  /* 0x0000000010107229 */ /* 0x000fe20000000612 */
[----:B------:R-:W-:Y:S01]  /*74aa0*/  LOP3.LUT R19, R3, 0x80000000, R19, 0xb8, !PT ;  /* 0x8000000003137812 */ /* 0x000fe200078eb813 */
[----:B------:R-:W-:-:S06]  /*74ab0*/  DMUL R8, R8, 0.5 ;  /* 0x3fe0000008087828 */ /* 0x000fcc0000000000 */
[----:B------:R-:W-:-:S06]  /*74ac0*/  DSETP.GTU.AND P0, PT, |R16|, +INF , PT ;  /* 0x7ff000001000742a */ /* 0x000fcc0003f0c200 */
[----:B------:R-:W-:Y:S02]  /*74ad0*/  FSEL R2, R16, R2, P0 ;  /* 0x0000000210027208 */ /* 0x000fe40000000000 */
[----:B------:R-:W-:Y:S01]  /*74ae0*/  FSEL R3, R17, R19, P0 ;  /* 0x0000001311037208 */ /* 0x000fe20000000000 */
[----:B------:R-:W-:Y:S06]  /*74af0*/  BRA `(.L_x_36487) ;  /* 0x00000064002c7947 */ /* 0x000fec0003800000 */
.L_x_36476:
        /* <DEDUP_REMOVED lines=99> */
.L_x_36490:
[----:B------:R-:W-:Y:S05]  /*75130*/  BSYNC B0 ;  /* 0x0000000000007941 */ /* 0x000fea0003800000 */
.L_x_36489:
        /* <DEDUP_REMOVED lines=8> */
.L_x_36492:
[----:B------:R-:W-:Y:S05]  /*751c0*/  BSYNC B3 ;  /* 0x0000000000037941 */ /* 0x000fea0003800000 */
.L_x_36491:
        /* <DEDUP_REMOVED lines=82> */
.L_x_36494:
[----:B------:R-:W-:-:S04]  /*756f0*/  ISETP.GE.AND P0, PT, R17, RZ, PT ;  /* 0x000000ff1100720c */ /* 0x000fc80003f06270 */
[----:B------:R-:W-:Y:S02]  /*75700*/  FSEL R2, RZ, 3.37028055040000000000e+12, P0 ;  /* 0x54442d18ff027808 */ /* 0x000fe40000000000 */
[----:B------:R-:W-:-:S07]  /*75710*/  FSEL R3, RZ, 2.1426990032196044922, P0 ;  /* 0x400921fbff037808 */ /* 0x000fce0000000000 */
.L_x_36495:
[----:B------:R-:W-:Y:S05]  /*75720*/  BSYNC B0 ;  /* 0x0000000000007941 */ /* 0x000fea0003800000 */
.L_x_36493:
[----:B------:R-:W-:Y:S01]  /*75730*/  DADD R16, |R16|, |R18| ;  /* 0x0000000010107229 */ /* 0x000fe20000000612 */
[----:B------:R-:W-:Y:S01]  /*75740*/  LOP3.LUT R19, R3, 0x80000000, R19, 0xb8, !PT ;  /* 0x8000000003137812 */ /* 0x000fe200078eb813 */
[----:B------:R-:W-:-:S06]  /*75750*/  DMUL R8, R8, 0.5 ;  /* 0x3fe0000008087828 */ /* 0x000fcc0000000000 */
[----:B------:R-:W-:-:S06]  /*75760*/  DSETP.GTU.AND P0, PT, |R16|, +INF , PT ;  /* 0x7ff000001000742a */ /* 0x000fcc0003f0c200 */
[----:B------:R-:W-:Y:S02]  /*75770*/  FSEL R2, R16, R2, P0 ;  /* 0x0000000210027208 */ /* 0x000fe40000000000 */
[----:B------:R-:W-:Y:S01]  /*75780*/  FSEL R3, R17, R19, P0 ;  /* 0x0000001311037208 */ /* 0x000fe20000000000 */
[----:B------:R-:W-:Y:S06]  /*75790*/  BRA `(.L_x_36487) ;  /* 0x0000005800047947 */ /* 0x000fec0003800000 */
.L_x_36488:
        /* <DEDUP_REMOVED lines=29> */
.L_x_36497:
        /* <DEDUP_REMOVED lines=70> */
.L_x_36496:
        /* <DEDUP_REMOVED lines=97> */
.L_x_36499:
        /* <DEDUP_REMOVED lines=22> */
.L_x_36502:
[----:B------:R-:W-:Y:S05]  /*76540*/  BSYNC B4 ;  /* 0x0000000000047941 */ /* 0x000fea0003800000 */
.L_x_36501:
        /* <DEDUP_REMOVED lines=29> */
.L_x_36500:
[----:B------:R-:W-:Y:S05]  /*76720*/  BSYNC B3 ;  /* 0x0000000000037941 */ /* 0x000fea0003800000 */
.L_x_36498:
        /* <DEDUP_REMOVED lines=21> */
.L_x_36504:
[----:B------:R-:W-:Y:S05]  /*76880*/  BSYNC B3 ;  /* 0x0000000000037941 */ /* 0x000fea0003800000 */
.L_x_36503:
        /* <DEDUP_REMOVED lines=82> */
.L_x_36506:
[----:B------:R-:W-:-:S04]  /*76db0*/  ISETP.GE.AND P0, PT, R17, RZ, PT ;  /* 0x000000ff1100720c */ /* 0x000fc80003f06270 */
[----:B------:R-:W-:Y:S02]  /*76dc0*/  FSEL R2, RZ, 3.37028055040000000000e+12, P0 ;  /* 0x54442d18ff027808 */ /* 0x000fe40000000000 */
[----:B------:R-:W-:-:S07]  /*76dd0*/  FSEL R3, RZ, 2.1426990032196044922, P0 ;  /* 0x400921fbff037808 */ /* 0x000fce0000000000 */
.L_x_36507:
[----:B------:R-:W-:Y:S05]  /*76de0*/  BSYNC B0 ;  /* 0x0000000000007941 */ /* 0x000fea0003800000 */
.L_x_36505:
[----:B------:R-:W-:Y:S01]  /*76df0*/  DADD R16, |R16|, |R18| ;  /* 0x0000000010107229 */ /* 0x000fe20000000612 */
[----:B------:R-:W-:Y:S01]  /*76e00*/  LOP3.LUT R19, R3, 0x80000000, R19, 0xb8, !PT ;  /* 0x8000000003137812 */ /* 0x000fe200078eb813 */
[----:B------:R-:W-:-:S06]  /*76e10*/  DMUL R8, R8, 0.5 ;  /* 0x3fe0000008087828 */ /* 0x000fcc0000000000 */
[----:B------:R-:W-:-:S06]  /*76e20*/  DSETP.GTU.AND P0, PT, |R16|, +INF , PT ;  /* 0x7ff000001000742a */ /* 0x000fcc0003f0c200 */
[----:B------:R-:W-:Y:S02]  /*76e30*/  FSEL R2, R16, R2, P0 ;  /* 0x0000000210027208 */ /* 0x000fe40000000000 */
[----:B------:R-:W-:Y:S01]  /*76e40*/  FSEL R3, R17, R19, P0 ;  /* 0x0000001311037208 */ /* 0x000fe20000000000 */
[----:B------:R-:W-:Y:S06]  /*76e50*/  BRA `(.L_x_36487) ;  /* 0x0000004000547947 */ /* 0x000fec0003800000 */
.L_x_36475:
        /* <DEDUP_REMOVED lines=135> */
.L_x_36509:
[----:B------:R-:W-:Y:S05]  /*776d0*/  BSYNC B0 ;  /* 0x0000000000007941 */ /* 0x000fea0003800000 */
.L_x_36508:
        /* <DEDUP_REMOVED lines=8> */
.L_x_36511:
[----:B------:R-:W-:Y:S05]  /*77760*/  BSYNC B3 ;  /* 0x0000000000037941 */ /* 0x000fea0003800000 */
.L_x_36510:
        /* <DEDUP_REMOVED lines=82> */
.L_x_36513:
[----:B------:R-:W-:-:S04]  /*77c90*/  ISETP.GE.AND P0, PT, R17, RZ, PT ;  /* 0x000000ff1100720c */ /* 0x000fc80003f06270 */
[----:B------:R-:W-:Y:S02]  /*77ca0*/  FSEL R2, RZ, 3.37028055040000000000e+12, P0 ;  /* 0x54442d18ff027808 */ /* 0x000fe40000000000 */
[----:B------:R-:W-:-:S07]  /*77cb0*/  FSEL R3, RZ, 2.1426990032196044922, P0 ;  /* 0x400921fbff037808 */ /* 0x000fce0000000000 */
.L_x_36514:
[----:B------:R-:W-:Y:S05]  /*77cc0*/  BSYNC B0 ;  /* 0x0000000000007941 */ /* 0x000fea0003800000 */
.L_x_36512:
[----:B------:R-:W-:Y:S01]  /*77cd0*/  DADD R16, |R16|, |R18| ;  /* 0x0000000010107229 */ /* 0x000fe20000000612 */
[----:B------:R-:W-:-:S07]  /*77ce0*/  LOP3.LUT R19, R3, 0x80000000, R19, 0xb8, !PT ;  /* 0x8000000003137812 */ /* 0x000fce00078eb813 */
[----:B------:R-:W-:-:S06]  /*77cf0*/  DSETP.GTU.AND P0, PT, |R16|, +INF , PT ;  /* 0x7ff000001000742a */ /* 0x000fcc0003f0c200 */
[----:B------:R-:W-:Y:S02]  /*77d00*/  FSEL R2, R16, R2, P0 ;  /* 0x0000000210027208 */ /* 0x000fe40000000000 */
[----:B------:R-:W-:Y:S01]  /*77d10*/  FSEL R3, R17, R19, P0 ;  /* 0x0000001311037208 */ /* 0x000fe20000000000 */
[----:B------:R-:W-:Y:S06]  /*77d20*/  BRA `(.L_x_36487) ;  /* 0x0000003000a07947 */ /* 0x000fec0003800000 */
.L_x_36474:
        /* <DEDUP_REMOVED lines=90> */
.L_x_36517:
        /* <DEDUP_REMOVED lines=22> */
.L_x_36520:
[----:B------:R-:W-:Y:S05]  /*78430*/  BSYNC B4 ;  /* 0x0000000000047941 */ /* 0x000fea0003800000 */
.L_x_36519:
        /* <DEDUP_REMOVED lines=29> */
.L_x_36518:
[----:B------:R-:W-:Y:S05]  /*78610*/  BSYNC B3 ;  /* 0x0000000000037941 */ /* 0x000fea0003800000 */
.L_x_36516:
        /* <DEDUP_REMOVED lines=83> */
.L_x_36515:
        /* <DEDUP_REMOVED lines=85> */
.L_x_36473:
        /* <DEDUP_REMOVED lines=23> */
.L_x_36522:
[----:B------:R-:W-:Y:S05]  /*79210*/  BSYNC B3 ;  /* 0x0000000000037941 */ /* 0x000fea0003800000 */
.L_x_36521:
        /* <DEDUP_REMOVED lines=26> */
.L_x_36524:
[----:B------:R-:W-:Y:S05]  /*793c0*/  BSYNC B3 ;  /* 0x0000000000037941 */ /* 0x000fea0003800000 */
.L_x_36523:
        /* <DEDUP_REMOVED lines=136> */
.L_x_36526:
[----:B------:R-:W-:Y:S05]  /*79c50*/  BSYNC B0 ;  /* 0x0000000000007941 */ /* 0x000fea0003800000 */
.L_x_36525:
        /* <DEDUP_REMOVED lines=8> */
.L_x_36528:
[----:B------:R-:W-:Y:S05]  /*79ce0*/  BSYNC B3 ;  /* 0x0000000000037941 */ /* 0x000fea0003800000 */
.L_x_36527:
        /* <DEDUP_REMOVED lines=82> */
.L_x_36530:
[----:B------:R-:W-:-:S04]  /*7a210*/  ISETP.GE.AND P0, PT, R17, RZ, PT ;  /* 0x000000ff1100720c */ /* 0x000fc80003f06270 */
[----:B------:R-:W-:Y:S02]  /*7a220*/  FSEL R2, RZ, 3.37028055040000000000e+12, P0 ;  /* 0x54442d18ff027808 */ /* 0x000fe40000000000 */
[----:B------:R-:W-:-:S07]  /*7a230*/  FSEL R3, RZ, 2.1426990032196044922, P0 ;  /* 0x400921fbff037808 */ /* 0x000fce0000000000 */
.L_x_36531:
[----:B------:R-:W-:Y:S05]  /*7a240*/  BSYNC B0 ;  /* 0x0000000000007941 */ /* 0x000fea0003800000 */
.L_x_36529:
[----:B------:R-:W-:Y:S01]  /*7a250*/  DADD R16, |R16|, |R18| ;  /* 0x0000000010107229 */ /* 0x000fe20000000612 */
[----:B------:R-:W-:Y:S01]  /*7a260*/  LOP3.LUT R19, R3, 0x80000000, R19, 0xb8, !PT ;  /* 0x8000000003137812 */ /* 0x000fe200078eb813 */
[----:B------:R-:W-:-:S06]  /*7a270*/  DADD R8, R8, 1 ;  /* 0x3ff0000008087429 */ /* 0x000fcc0000000000 */
[----:B------:R-:W-:-:S06]  /*7a280*/  DSETP.GTU.AND P0, PT, |R16|, +INF , PT ;  /* 0x7ff000001000742a */ /* 0x000fcc0003f0c200 */
[----:B------:R-:W-:Y:S02]  /*7a290*/  FSEL R2, R16, R2, P0 ;  /* 0x0000000210027208 */ /* 0x000fe40000000000 */
[----:B------:R-:W-:Y:S01]  /*7a2a0*/  FSEL R3, R17, R19, P0 ;  /* 0x0000001311037208 */ /* 0x000fe20000000000 */
[----:B------:R-:W-:Y:S06]  /*7a2b0*/  BRA `(.L_x_36487) ;  /* 0x0000000c003c7947 */ /* 0x000fec0003800000 */
.L_x_36472:
        /* <DEDUP_REMOVED lines=108> */
.L_x_36533:
[----:B------:R-:W-:Y:S05]  /*7a980*/  BSYNC B0 ;  /* 0x0000000000007941 */ /* 0x000fea0003800000 */
.L_x_36532:
[----:B------:R-:W-:Y:S04]  /*7a990*/  BSSY B3, `(.L_x_36534) ;  /* 0x0000007000037945 */ /* 0x000fe80003800000 */
[----:B------:R-:W-:Y:S05]  /*7a9a0*/  @P4 BRA P5, `(.L_x_36535) ;  /* 0x0000000000144947 */ /* 0x000fea0002800000 */
[----:B------:R-:W-:Y:S01]  /*7a9b0*/  IMAD.MOV.U32 R0, RZ, RZ, R4 ;  /* 0x000000ffff007224 */ /* 0x000fe200078e0004 */
[----:B------:R-:W-:Y:S01]  /*7a9c0*/  MOV R4, 0x7aa00 ;  /* 0x0007aa0000047802 */ /* 0x000fe20000000f00 */
[----:B------:R-:W-:Y:S02]  /*7a9d0*/  IMAD.MOV.U32 R2, RZ, RZ, R10 ;  /* 0x000000ffff027224 */ /* 0x000fe400078e000a */
[----:B------:R-:W-:-:S07]  /*7a9e0*/  IMAD.MOV.U32 R3, RZ, RZ, R11 ;  /* 0x000000ffff037224 */ /* 0x000fce00078e000b */
[----:B------:R-:W-:Y:S05]  /*7a9f0*/  CALL.REL.NOINC `($__internal_76_$__cuda_sm20_div_rn_f64_full) ;  /* 0x000001f8000c7944 */ /* 0x000fea0003c00000 */
.L_x_36535:
[----:B------:R-:W-:Y:S05]  /*7aa00*/  BSYNC B3 ;  /* 0x0000000000037941 */ /* 0x000fea0003800000 */
.L_x_36534:
        /* <DEDUP_REMOVED lines=82> */
.L_x_36537:
[----:B------:R-:W-:Y:S02]  /*7af30*/  FSEL R2, RZ, 3.37028055040000000000e+12, P2 ;  /* 0x54442d18ff027808 */ /* 0x000fe40001000000 */
[----:B------:R-:W-:-:S07]  /*7af40*/  FSEL R3, RZ, 2.1426990032196044922, P2 ;  /* 0x400921fbff037808 */ /* 0x000fce0001000000 */
.L_x_36538:
[----:B------:R-:W-:Y:S05]  /*7af50*/  BSYNC B0 ;  /* 0x0000000000007941 */ /* 0x000fea0003800000 */
.L_x_36536:
[----:B------:R-:W-:Y:S01]  /*7af60*/  DADD R16, |R16|, |R18| ;  /* 0x0000000010107229 */ /* 0x000fe20000000612 */
[----:B------:R-:W-:-:S07]  /*7af70*/  LOP3.LUT R19, R3, 0x80000000, R19, 0xb8, !PT ;  /* 0x8000000003137812 */ /* 0x000fce00078eb813 */
[----:B------:R-:W-:-:S06]  /*7af80*/  DSETP.GTU.AND P0, PT, |R16|, +INF , PT ;  /* 0x7ff000001000742a */ /* 0x000fcc0003f0c200 */
[----:B------:R-:W-:Y:S02]  /*7af90*/  FSEL R2, R16, R2, P0 ;  /* 0x0000000210027208 */ /* 0x000fe40000000000 */
[----:B------:R-:W-:-:S07]  /*7afa0*/  FSEL R3, R17, R19, P0 ;  /* 0x0000001311037208 */ /* 0x000fce0000000000 */
.L_x_36487:
[----:B------:R-:W-:Y:S05]  /*7afb0*/  BSYNC B2 ;  /* 0x0000000000027941 */ /* 0x000fea0003800000 */
.L_x_36471:
        /* <DEDUP_REMOVED lines=77> */
.L_x_36544:
[----:B------:R-:W-:Y:S05]  /*7b490*/  BSYNC B0 ;  /* 0x0000000000007941 */ /* 0x000fea0003800000 */
.L_x_36543:
        /* <DEDUP_REMOVED lines=26> */
.L_x_36546:
[----:B------:R-:W-:Y:S01]  /*7b640*/  DMUL R48, RZ, R16 ;  /* 0x00000010ff307228 */ /* 0x000fe20000000000 */
[----:B------:R-:W-:-:S10]  /*7b650*/  IMAD.MOV.U32 R2, RZ, RZ, RZ ;  /* 0x000000ffff027224 */ /* 0x000fd400078e00ff */
.L_x_36547:
[----:B------:R-:W-:Y:S05]  /*7b660*/  BSYNC B2 ;  /* 0x0000000000027941 */ /* 0x000fea0003800000 */
.L_x_36545:
        /* <DEDUP_REMOVED lines=49> */
.L_x_36549:
[----:B------:R-:W-:Y:S01]  /*7b980*/  DMUL R2, RZ, R16 ;  /* 0x00000010ff027228 */ /* 0x000fe20000000000 */
[----:B------:R-:W-:-:S10]  /*7b990*/  IMAD.MOV.U32 R0, RZ, RZ, RZ ;  /* 0x000000ffff007224 */ /* 0x000fd400078e00ff */
.L_x_36550:
[----:B------:R-:W-:Y:S05]  /*7b9a0*/  BSYNC B2 ;  /* 0x0000000000027941 */ /* 0x000fea0003800000 */
.L_x_36548:
        /* <DEDUP_REMOVED lines=25> */
.L_x_36542:
        /* <DEDUP_REMOVED lines=63> */
.L_x_36552:
[----:B------:R-:W-:Y:S05]  /*7bf30*/  BSYNC B0 ;  /* 0x0000000000007941 */ /* 0x000fea0003800000 */
.L_x_36551:
        /* <DEDUP_REMOVED lines=26> */
.L_x_36554:
[----:B------:R-:W-:Y:S01]  /*7c0e0*/  DMUL R18, RZ, R16 ;  /* 0x00000010ff127228 */ /* 0x000fe20000000000 */
[----:B------:R-:W-:-:S10]  /*7c0f0*/  IMAD.MOV.U32 R2, RZ, RZ, RZ ;  /* 0x000000ffff027224 */ /* 0x000fd400078e00ff */
.L_x_36555:
[----:B------:R-:W-:Y:S05]  /*7c100*/  BSYNC B2 ;  /* 0x0000000000027941 */ /* 0x000fea0003800000 */
.L_x_36553:
        /* <DEDUP_REMOVED lines=49> */
.L_x_36557:
[----:B------:R-:W-:Y:S01]  /*7c420*/  DMUL R2, RZ, R16 ;  /* 0x00000010ff027228 */ /* 0x000fe20000000000 */
[----:B------:R-:W-:-:S10]  /*7c430*/  IMAD.MOV.U32 R0, RZ, RZ, RZ ;  /* 0x000000ffff007224 */ /* 0x000fd400078e00ff */
.L_x_36558:
[----:B------:R-:W-:Y:S05]  /*7c440*/  BSYNC B2 ;  /* 0x0000000000027941 */ /* 0x000fea0003800000 */
.L_x_36556:
        /* <DEDUP_REMOVED lines=39> */
.L_x_36541:
        /* <DEDUP_REMOVED lines=11> */
.L_x_36559:
[----:B------:R-:W-:-:S10]  /*7c770*/  DADD R48, R16, -R16 ;  /* 0x0000000010307229 */ /* 0x000fd40000000810 */
[----:B------:R-:W-:Y:S02]  /*7c780*/  IMAD.MOV.U32 R50, RZ, RZ, R48 ;  /* 0x000000ffff327224 */ /* 0x000fe400078e0030 */
[----:B------:R-:W-:Y:S01]  /*7c790*/  IMAD.MOV.U32 R51, RZ, RZ, R49 ;  /* 0x000000ffff337224 */ /* 0x000fe200078e0031 */
[----:B------:R-:W-:Y:S06]  /*7c7a0*/  BRA `(.L_x_36470) ;  /* 0x00000008009c7947 */ /* 0x000fec0003800000 */
.L_x_36540:
        /* <DEDUP_REMOVED lines=26> */
.L_x_36561:
[----:B------:R-:W-:Y:S01]  /*7c950*/  DMUL R2, RZ, R16 ;  /* 0x00000010ff027228 */ /* 0x000fe20000000000 */
[----:B------:R-:W-:-:S10]  /*7c960*/  IMAD.MOV.U32 R5, RZ, RZ, RZ ;  /* 0x000000ffff057224 */ /* 0x000fd400078e00ff */
.L_x_36562:
[----:B------:R-:W-:Y:S05]  /*7c970*/  BSYNC B2 ;  /* 0x0000000000027941 */ /* 0x000fea0003800000 */
.L_x_36560:
        /* <DEDUP_REMOVED lines=49> */
.L_x_36564:
[----:B------:R-:W-:Y:S01]  /*7cc90*/  DMUL R50, RZ, R16 ;  /* 0x00000010ff327228 */ /* 0x000fe20000000000 */
[----:B------:R-:W-:-:S10]  /*7cca0*/  IMAD.MOV.U32 R0, RZ, RZ, RZ ;  /* 0x000000ffff007224 */ /* 0x000fd400078e00ff */
.L_x_36565:
[----:B------:R-:W-:Y:S05]  /*7ccb0*/  BSYNC B2 ;  /* 0x0000000000027941 */ /* 0x000fea0003800000 */
.L_x_36563:
        /* <DEDUP_REMOVED lines=24> */
.L_x_36539:
        /* <DEDUP_REMOVED lines=59> */
.L_x_36567:
[----:B------:R-:W-:Y:S05]  /*7d1f0*/  BSYNC B0 ;  /* 0x0000000000007941 */ /* 0x000fea0003800000 */
.L_x_36566:
[----:B------:R-:W-:Y:S02]  /*7d200*/  IMAD.MOV.U32 R50, RZ, RZ, R16 ;  /* 0x000000ffff327224 */ /* 0x000fe400078e0010 */
[----:B------:R-:W-:-:S07]  /*7d210*/  IMAD.MOV.U32 R51, RZ, RZ, R17 ;  /* 0x000000ffff337224 */ /* 0x000fce00078e0011 */
.L_x_36470:
[----:B------:R-:W-:Y:S05]  /*7d220*/  BSYNC B1 ;  /* 0x0000000000017941 */ /* 0x000fea0003800000 */
.L_x_36469:
        /* <DEDUP_REMOVED lines=122> */
.L_x_36577:
        /* <DEDUP_REMOVED lines=22> */
.L_x_36580:
[----:B------:R-:W-:Y:S05]  /*7db30*/  BSYNC B4 ;  /* 0x0000000000047941 */ /* 0x000fea0003800000 */
.L_x_36579:
        /* <DEDUP_REMOVED lines=29> */
.L_x_36578:
[----:B------:R-:W-:Y:S05]  /*7dd10*/  BSYNC B3 ;  /* 0x0000000000037941 */ /* 0x000fea0003800000 */
.L_x_36576:
        /* <DEDUP_REMOVED lines=21> */
.L_x_36582:
[----:B------:R-:W-:Y:S05]  /*7de70*/  BSYNC B3 ;  /* 0x0000000000037941 */ /* 0x000fea0003800000 */
.L_x_36581:
        /* <DEDUP_REMOVED lines=82> */
.L_x_36584:
[----:B------:R-:W-:-:S04]  /*7e3a0*/  ISETP.GE.AND P0, PT, R21, RZ, PT ;  /* 0x000000ff1500720c */ /* 0x000fc80003f06270 */
[----:B------:R-:W-:Y:S02]  /*7e3b0*/  FSEL R2, RZ, 3.37028055040000000000e+12, P0 ;  /* 0x54442d18ff027808 */ /* 0x000fe40000000000 */
[----:B------:R-:W-:-:S07]  /*7e3c0*/  FSEL R3, RZ, 2.1426990032196044922, P0 ;  /* 0x400921fbff037808 */ /* 0x000fce0000000000 */
.L_x_36585:
[----:B------:R-:W-:Y:S05]  /*7e3d0*/  BSYNC B0 ;  /* 0x0000000000007941 */ /* 0x000fea0003800000 */
.L_x_36583:
[----:B------:R-:W-:Y:S01]  /*7e3e0*/  DADD R20, |R20|, |R22| ;  /* 0x0000000014147229 */ /* 0x000fe20000000616 */
[----:B------:R-:W-:Y:S01]  /*7e3f0*/  LOP3.LUT R23, R3, 0x80000000, R23, 0xb8, !PT ;  /* 0x8000000003177812 */ /* 0x000fe200078eb817 */
[----:B------:R-:W-:-:S06]  /*7e400*/  DMUL R8, R8, 0.5 ;  /* 0x3fe0000008087828 */ /* 0x000fcc0000000000 */
[----:B------:R-:W-:-:S06]  /*7e410*/  DSETP.GTU.AND P0, PT, |R20|, +INF , PT ;  /* 0x7ff000001400742a */ /* 0x000fcc0003f0c200 */
[----:B------:R-:W-:Y:S02]  /*7e420*/  FSEL R2, R20, R2, P0 ;  /* 0x0000000214027208 */ /* 0x000fe40000000000 */
[----:B------:R-:W-:Y:S01]  /*7e430*/  FSEL R3, R21, R23, P0 ;  /* 0x0000001715037208 */ /* 0x000fe20000000000 */
[----:B------:R-:W-:Y:S06]  /*7e440*/  BRA `(.L_x_36586) ;  /* 0x00000064002c7947 */ /* 0x000fec0003800000 */
.L_x_36575:
        /* <DEDUP_REMOVED lines=99> */
.L_x_36589:
[----:B------:R-:W-:Y:S05]  /*7ea80*/  BSYNC B0 ;  /* 0x0000000000007941 */ /* 0x000fea0003800000 */
.L_x_36588:
        /* <DEDUP_REMOVED lines=8> */
.L_x_36591:
[----:B------:R-:W-:Y:S05]  /*7eb10*/  BSYNC B3 ;  /* 0x0000000000037941 */ /* 0x000fea0003800000 */
.L_x_36590:
        /* <DEDUP_REMOVED lines=82> */
.L_x_36593:
[----:B------:R-:W-:-:S04]  /*7f040*/  ISETP.GE.AND P0, PT, R21, RZ, PT ;  /* 0x000000ff1500720c */ /* 0x000fc80003f06270 */
[----:B------:R-:W-:Y:S02]  /*7f050*/  FSEL R2, RZ, 3.37028055040000000000e+12, P0 ;  /* 0x54442d18ff027808 */ /* 0x000fe40000000000 */
[----:B------:R-:W-:-:S07]  /*7f060*/  FSEL R3, RZ, 2.1426990032196044922, P0 ;  /* 0x400921fbff037808 */ /* 0x000fce0000000000 */
.L_x_36594:
[----:B------:R-:W-:Y:S05]  /*7f070*/  BSYNC B0 ;  /* 0x0000000000007941 */ /* 0x000fea0003800000 */
.L_x_36592:
[----:B------:R-:W-:Y:S01]  /*7f080*/  DADD R20, |R20|, |R22| ;  /* 0x0000000014147229 */ /* 0x000fe20000000616 */
[----:B------:R-:W-:Y:S01]  /*7f090*/  LOP3.LUT R23, R3, 0x80000000, R23, 0xb8, !PT ;  /* 0x8000000003177812 */ /* 0x000fe200078eb817 */
[----:B------:R-:W-:-:S06]  /*7f0a0*/  DMUL R8, R8, 0.5 ;  /* 0x3fe0000008087828 */ /* 0x000fcc0000000000 */
[----:B------:R-:W-:-:S06]  /*7f0b0*/  DSETP.GTU.AND P0, PT, |R20|, +INF , PT ;  /* 0x7ff000001400742a */ /* 0x000fcc0003f0c200 */
[----:B------:R-:W-:Y:S02]  /*7f0c0*/  FSEL R2, R20, R2, P0 ;  /* 0x0000000214027208 */ /* 0x000fe40000000000 */
[----:B------:R-:W-:Y:S01]  /*7f0d0*/  FSEL R3, R21, R23, P0 ;  /* 0x0000001715037208 */ /* 0x000fe20000000000 */
[----:B------:R-:W-:Y:S06]  /*7f0e0*/  BRA `(.L_x_36586) ;  /* 0x0000005800047947 */ /* 0x000fec0003800000 */
.L_x_36587:
        /* <DEDUP_REMOVED lines=29> */
.L_x_36596:
        /* <DEDUP_REMOVED lines=70> */
.L_x_36595:
        /* <DEDUP_REMOVED lines=97> */
.L_x_36598:
        /* <DEDUP_REMOVED lines=22> */
.L_x_36601:
[----:B------:R-:W-:Y:S05]  /*7fe90*/  BSYNC B4 ;  /* 0x0000000000047941 */ /* 0x000fea0003800000 */
.L_x_36600:
        /* <DEDUP_REMOVED lines=29> */
.L_x_36599:
[----:B------:R-:W-:Y:S05]  /*80070*/  BSYNC B3 ;  /* 0x0000000000037941 */ /* 0x000fea0003800000 */
.L_x_36597:
        /* <DEDUP_REMOVED lines=21> */
.L_x_36603:
[----:B------:R-:W-:Y:S05]  /*801d0*/  BSYNC B3 ;  /* 0x0000000000037941 */ /* 0x000fea0003800000 */
.L_x_36602:
        /* <DEDUP_REMOVED lines=82> */
.L_x_36605:
[----:B------:R-:W-:-:S04]  /*80700*/  ISETP.GE.AND P0, PT, R21, RZ, PT ;  /* 0x000000ff1500720c */ /* 0x000fc80003f06270 */
[----:B------:R-:W-:Y:S02]  /*80710*/  FSEL R2, RZ, 3.37028055040000000000e+12, P0 ;  /* 0x54442d18ff027808 */ /* 0x000fe40000000000 */
[----:B------:R-:W-:-:S07]  /*80720*/  FSEL R3, RZ, 2.1426990032196044922, P0 ;  /* 0x400921fbff037808 */ /* 0x000fce0000000000 */
.L_x_36606:
[----:B------:R-:W-:Y:S05]  /*80730*/  BSYNC B0 ;  /* 0x0000000000007941 */ /* 0x000fea0003800000 */
.L_x_36604:
[----:B------:R-:W-:Y:S01]  /*80740*/  DADD R20, |R20|, |R22| ;  /* 0x0000000014147229 */ /* 0x000fe20000000616 */
[----:B------:R-:W-:Y:S01]  /*80750*/  LOP3.LUT R23, R3, 0x80000000, R23, 0xb8, !PT ;  /* 0x8000000003177812 */ /* 0x000fe200078eb817 */
[----:B------:R-:W-:-:S06]  /*80760*/  DMUL R8, R8, 0.5 ;  /* 0x3fe0000008087828 */ /* 0x000fcc0000000000 */
[----:B------:R-:W-:-:S06]  /*80770*/  DSETP.GTU.AND P0, PT, |R20|, +INF , PT ;  /* 0x7ff000001400742a */ /* 0x000fcc0003f0c200 */
[----:B------:R-:W-:Y:S02]  /*80780*/  FSEL R2, R20, R2, P0 ;  /* 0x0000000214027208 */ /* 0x000fe40000000000 */
[----:B------:R-:W-:Y:S01]  /*80790*/  FSEL R3, R21, R23, P0 ;  /* 0x0000001715037208 */ /* 0x000fe20000000000 */
[----:B------:R-:W-:Y:S06]  /*807a0*/  BRA `(.L_x_36586) ;  /* 0x0000004000547947 */ /* 0x000fec0003800000 */
.L_x_36574:
        /* <DEDUP_REMOVED lines=135> */
.L_x_36608:
[----:B------:R-:W-:Y:S05]  /*81020*/  BSYNC B0 ;  /* 0x0000000000007941 */ /* 0x000fea0003800000 */
.L_x_36607:
        /* <DEDUP_REMOVED lines=8> */
.L_x_36610:
[----:B------:R-:W-:Y:S05]  /*810b0*/  BSYNC B3 ;  /* 0x0000000000037941 */ /* 0x000fea0003800000 */
.L_x_36609:
        /* <DEDUP_REMOVED lines=82> */
.L_x_36612:
[----:B------:R-:W-:-:S04]  /*815e0*/  ISETP.GE.AND P0, PT, R21, RZ, PT ;  /* 0x000000ff1500720c */ /* 0x000fc80003f06270 */
[----:B------:R-:W-:Y:S02]  /*815f0*/  FSEL R2, RZ, 3.37028055040000000000e+12, P0 ;  /* 0x54442d18ff027808 */ /* 0x000fe40000000000 */
[----:B------:R-:W-:-:S07]  /*81600*/  FSEL R3, RZ, 2.1426990032196044922, P0 ;  /* 0x400921fbff037808 */ /* 0x000fce0000000000 */
.L_x_36613:
[----:B------:R-:W-:Y:S05]  /*81610*/  BSYNC B0 ;  /* 0x0000000000007941 */ /* 0x000fea0003800000 */
.L_x_36611:
[----:B------:R-:W-:Y:S01]  /*81620*/  DADD R20, |R20|, |R22| ;  /* 0x0000000014147229 */ /* 0x000fe20000000616 */
[----:B------:R-:W-:-:S07]  /*81630*/  LOP3.LUT R23, R3, 0x80000000, R23, 0xb8, !PT ;  /* 0x8000000003177812 */ /* 0x000fce00078eb817 */
[----:B------:R-:W-:-:S06]  /*81640*/  DSETP.GTU.AND P0, PT, |R20|, +INF , PT ;  /* 0x7ff000001400742a */ /* 0x000fcc0003f0c200 */
[----:B------:R-:W-:Y:S02]  /*81650*/  FSEL R2, R20, R2, P0 ;  /* 0x0000000214027208 */ /* 0x000fe40000000000 */
[----:B------:R-:W-:Y:S01]  /*81660*/  FSEL R3, R21, R23, P0 ;  /* 0x0000001715037208 */ /* 0x000fe20000000000 */
[----:B------:R-:W-:Y:S06]  /*81670*/  BRA `(.L_x_36586) ;  /* 0x0000003000a07947 */ /* 0x000fec0003800000 */
.L_x_36573:
        /* <DEDUP_REMOVED lines=90> */
.L_x_36616:
        /* <DEDUP_REMOVED lines=22> */
.L_x_36619:
[----:B------:R-:W-:Y:S05]  /*81d80*/  BSYNC B4 ;  /* 0x0000000000047941 */ /* 0x000fea0003800000 */
.L_x_36618:
        /* <DEDUP_REMOVED lines=29> */
.L_x_36617:
[----:B------:R-:W-:Y:S05]  /*81f60*/  BSYNC B3 ;  /* 0x0000000000037941 */ /* 0x000fea0003800000 */
.L_x_36615:
        /* <DEDUP_REMOVED lines=83> */
.L_x_36614:
        /* <DEDUP_REMOVED lines=85> */
.L_x_36572:
        /* <DEDUP_REMOVED lines=23> */
.L_x_36621:
[----:B------:R-:W-:Y:S05]  /*82b60*/  BSYNC B3 ;  /* 0x0000000000037941 */ /* 0x000fea0003800000 */
.L_x_36620:
        /* <DEDUP_REMOVED lines=26> */
.L_x_36623:
[----:B------:R-:W-:Y:S05]  /*82d10*/  BSYNC B3 ;  /* 0x0000000000037941 */ /* 0x000fea0003800000 */
.L_x_36622:
        /* <DEDUP_REMOVED lines=136> */
.L_x_36625:
[----:B------:R-:W-:Y:S05]  /*835a0*/  BSYNC B0 ;  /* 0x0000000000007941 */ /* 0x000fea0003800000 */
.L_x_36624:
        /* <DEDUP_REMOVED lines=8> */
.L_x_36627:
[----:B------:R-:W-:Y:S05]  /*83630*/  BSYNC B3 ;  /* 0x0000000000037941 */ /* 0x000fea0003800000 */
.L_x_36626:
        /* <DEDUP_REMOVED lines=82> */
.L_x_36629:
[----:B------:R-:W-:-:S04]  /*83b60*/  ISETP.GE.AND P0, PT, R21, RZ, PT ;  /* 0x000000ff1500720c */ /* 0x000fc80003f06270 */
[----:B------:R-:W-:Y:S02]  /*83b70*/  FSEL R2, RZ, 3.37028055040000000000e+12, P0 ;  /* 0x54442d18ff027808 */ /* 0x000fe40000000000 */
[----:B------:R-:W-:-:S07]  /*83b80*/  FSEL R3, RZ, 2.1426990032196044922, P0 ;  /* 0x400921fbff037808 */ /* 0x000fce0000000000 */
.L_x_36630:
[----:B------:R-:W-:Y:S05]  /*83b90*/  BSYNC B0 ;  /* 0x0000000000007941 */ /* 0x000fea0003800000 */
.L_x_36628:
[----:B------:R-:W-:Y:S01]  /*83ba0*/  DADD R20, |R20|, |R22| ;  /* 0x0000000014147229 */ /* 0x000fe20000000616 */
[----:B------:R-:W-:Y:S01]  /*83bb0*/  LOP3.LUT R23, R3, 0x80000000, R23, 0xb8, !PT ;  /* 0x8000000003177812 */ /* 0x000fe200078eb817 */
[----:B------:R-:W-:-:S06]  /*83bc0*/  DADD R8, R8, 1 ;  /* 0x3ff0000008087429 */ /* 0x000fcc0000000000 */
[----:B------:R-:W-:-:S06]  /*83bd0*/  DSETP.GTU.AND P0, PT, |R20|, +INF , PT ;  /* 0x7ff000001400742a */ /* 0x000fcc0003f0c200 */
[----:B------:R-:W-:Y:S02]  /*83be0*/  FSEL R2, R20, R2, P0 ;  /* 0x0000000214027208 */ /* 0x000fe40000000000 */
[----:B------:R-:W-:Y:S01]  /*83bf0*/  FSEL R3, R21, R23, P0 ;  /* 0x0000001715037208 */ /* 0x000fe20000000000 */
[----:B------:R-:W-:Y:S06]  /*83c00*/  BRA `(.L_x_36586) ;  /* 0x0000000c003c7947 */ /* 0x000fec0003800000 */
.L_x_36571:
        /* <DEDUP_REMOVED lines=108> */
.L_x_36632:
[----:B------:R-:W-:Y:S05]  /*842d0*/  BSYNC B0 ;  /* 0x0000000000007941 */ /* 0x000fea0003800000 */
.L_x_36631:
[----:B------:R-:W-:Y:S04]  /*842e0*/  BSSY B3, `(.L_x_36633) ;  /* 0x0000007000037945 */ /* 0x000fe80003800000 */
[----:B------:R-:W-:Y:S05]  /*842f0*/  @P4 BRA P5, `(.L_x_36634) ;  /* 0x0000000000144947 */ /* 0x000fea0002800000 */
[----:B------:R-:W-:Y:S01]  /*84300*/  IMAD.MOV.U32 R0, RZ, RZ, R4 ;  /* 0x000000ffff007224 */ /* 0x000fe200078e0004 */
[----:B------:R-:W-:Y:S01]  /*84310*/  MOV R4, 0x84350 ;  /* 0x0008435000047802 */ /* 0x000fe20000000f00 */
[----:B------:R-:W-:Y:S02]  /*84320*/  IMAD.MOV.U32 R2, RZ, RZ, R10 ;  /* 0x000000ffff027224 */ /* 0x000fe400078e000a */
[----:B------:R-:W-:-:S07]  /*84330*/  IMAD.MOV.U32 R3, RZ, RZ, R11 ;  /* 0x000000ffff037224 */ /* 0x000fce00078e000b */
[----:B------:R-:W-:Y:S05]  /*84340*/  CALL.REL.NOINC `($__internal_76_$__cuda_sm20_div_rn_f64_full) ;  /* 0x0000015c00b87944 */ /* 0x000fea0003c00000 */
.L_x_36634:
[----:B------:R-:W-:Y:S05]  /*84350*/  BSYNC B3 ;  /* 0x0000000000037941 */ /* 0x000fea0003800000 */
.L_x_36633:
        /* <DEDUP_REMOVED lines=82> */
.L_x_36636:
[----:B------:R-:W-:Y:S02]  /*84880*/  FSEL R2, RZ, 3.37028055040000000000e+12, P2 ;  /* 0x54442d18ff027808 */ /* 0x000fe40001000000 */
[----:B------:R-:W-:-:S07]  /*84890*/  FSEL R3, RZ, 2.1426990032196044922, P2 ;  /* 0x400921fbff037808 */ /* 0x000fce0001000000 */
.L_x_36637:
[----:B------:R-:W-:Y:S05]  /*848a0*/  BSYNC B0 ;  /* 0x0000000000007941 */ /* 0x000fea0003800000 */
.L_x_36635:
[----:B------:R-:W-:Y:S01]  /*848b0*/  DADD R20, |R20|, |R22| ;  /* 0x0000000014147229 */ /* 0x000fe20000000616 */
[----:B------:R-:W-:-:S07]  /*848c0*/  LOP3.LUT R23, R3, 0x80000000, R23, 0xb8, !PT ;  /* 0x8000000003177812 */ /* 0x000fce00078eb817 */
[----:B------:R-:W-:-:S06]  /*848d0*/  DSETP.GTU.AND P0, PT, |R20|, +INF , PT ;  /* 0x7ff000001400742a */ /* 0x000fcc0003f0c200 */
[----:B------:R-:W-:Y:S02]  /*848e0*/  FSEL R2, R20, R2, P0 ;  /* 0x0000000214027208 */ /* 0x000fe40000000000 */
[----:B------:R-:W-:-:S07]  /*848f0*/  FSEL R3, R21, R23, P0 ;  /* 0x0000001715037208 */ /* 0x000fce0000000000 */
.L_x_36586:
[----:B------:R-:W-:Y:S05]  /*84900*/  BSYNC B2 ;  /* 0x0000000000027941 */ /* 0x000fea0003800000 */
.L_x_36570:
        /* <DEDUP_REMOVED lines=77> */
.L_x_36643:
[----:B------:R-:W-:Y:S05]  /*84de0*/  BSYNC B0 ;  /* 0x0000000000007941 */ /* 0x000fea0003800000 */
.L_x_36642:
        /* <DEDUP_REMOVED lines=26> */
.L_x_36645:
[----:B------:R-:W-:Y:S01]  /*84f90*/  DMUL R44, RZ, R16 ;  /* 0x00000010ff2c7228 */ /* 0x000fe20000000000 */
[----:B------:R-:W-:-:S10]  /*84fa0*/  IMAD.MOV.U32 R0, RZ, RZ, RZ ;  /* 0x000000ffff007224 */ /* 0x000fd400078e00ff */
.L_x_36646:
[----:B------:R-:W-:Y:S05]  /*84fb0*/  BSYNC B2 ;  /* 0x0000000000027941 */ /* 0x000fea0003800000 */
.L_x_36644:
        /* <DEDUP_REMOVED lines=49> */
.L_x_36648:
[----:B------:R-:W-:Y:S01]  /*852d0*/  DMUL R2, RZ, R16 ;  /* 0x00000010ff027228 */ /* 0x000fe20000000000 */
[----:B------:R-:W-:-:S10]  /*852e0*/  IMAD.MOV.U32 R0, RZ, RZ, RZ ;  /* 0x000000ffff007224 */ /* 0x000fd400078e00ff */
.L_x_36649:
[----:B------:R-:W-:Y:S05]  /*852f0*/  BSYNC B2 ;  /* 0x0000000000027941 */ /* 0x000fea0003800000 */
.L_x_36647:
        /* <DEDUP_REMOVED lines=25> */
.L_x_36641:
        /* <DEDUP_REMOVED lines=63> */
.L_x_36651:
[----:B------:R-:W-:Y:S05]  /*85880*/  BSYNC B0 ;  /* 0x0000000000007941 */ /* 0x000fea0003800000 */
.L_x_36650:
        /* <DEDUP_REMOVED lines=26> */
.L_x_36653:
[----:B------:R-:W-:Y:S01]  /*85a30*/  DMUL R18, RZ, R16 ;  /* 0x00000010ff127228 */ /* 0x000fe20000000000 */
[----:B------:R-:W-:-:S10]  /*85a40*/  IMAD.MOV.U32 R0, RZ, RZ, RZ ;  /* 0x000000ffff007224 */ /* 0x000fd400078e00ff */
.L_x_36654:
[----:B------:R-:W-:Y:S05]  /*85a50*/  BSYNC B2 ;  /* 0x0000000000027941 */ /* 0x000fea0003800000 */
.L_x_36652:
        /* <DEDUP_REMOVED lines=49> */
.L_x_36656:
[----:B------:R-:W-:Y:S01]  /*85d70*/  DMUL R2, RZ, R16 ;  /* 0x00000010ff027228 */ /* 0x000fe20000000000 */
[----:B------:R-:W-:-:S10]  /*85d80*/  IMAD.MOV.U32 R0, RZ, RZ, RZ ;  /* 0x000000ffff007224 */ /* 0x000fd400078e00ff */
.L_x_36657:
[----:B------:R-:W-:Y:S05]  /*85d90*/  BSYNC B2 ;  /* 0x0000000000027941 */ /* 0x000fea0003800000 */
.L_x_36655:
        /* <DEDUP_REMOVED lines=39> */
.L_x_36640:
        /* <DEDUP_REMOVED lines=11> */
.L_x_36658:
[----:B------:R-:W-:-:S10]  /*860c0*/  DADD R44, R16, -R16 ;  /* 0x00000000102c7229 */ /* 0x000fd40000000810 */
[----:B------:R-:W-:Y:S02]  /*860d0*/  IMAD.MOV.U32 R46, RZ, RZ, R44 ;  /* 0x000000ffff2e7224 */ /* 0x000fe400078e002c */
[----:B------:R-:W-:Y:S01]  /*860e0*/  IMAD.MOV.U32 R47, RZ, RZ, R45 ;  /* 0x000000ffff2f7224 */ /* 0x000fe200078e002d */
[----:B------:R-:W-:Y:S06]  /*860f0*/  BRA `(.L_x_36569) ;  /* 0x0000000800a07947 */ /* 0x000fec0003800000 */
.L_x_36639:
        /* <DEDUP_REMOVED lines=27> */
.L_x_36660:
[----:B------:R-:W-:Y:S01]  /*862b0*/  DMUL R44, RZ, R16 ;  /* 0x00000010ff2c7228 */ /* 0x000fe20000000000 */
[----:B------:R-:W-:-:S10]  /*862c0*/  IMAD.MOV.U32 R0, RZ, RZ, RZ ;  /* 0x000000ffff007224 */ /* 0x000fd400078e00ff */
.L_x_36661:
[----:B------:R-:W-:Y:S05]  /*862d0*/  BSYNC B2 ;  /* 0x0000000000027941 */ /* 0x000fea0003800000 */
.L_x_36659:
        /* <DEDUP_REMOVED lines=49> */
.L_x_36663:
[----:B------:R-:W-:Y:S01]  /*865f0*/  DMUL R46, RZ, R16 ;  /* 0x00000010ff2e7228 */ /* 0x000fe20000000000 */
[----:B------:R-:W-:-:S10]  /*86600*/  IMAD.MOV.U32 R0, RZ, RZ, RZ ;  /* 0x000000ffff007224 */ /* 0x000fd400078e00ff */
.L_x_36664:
[----:B------:R-:W-:Y:S05]  /*86610*/  BSYNC B2 ;  /* 0x0000000000027941 */ /* 0x000fea0003800000 */
.L_x_36662:
        /* <DEDUP_REMOVED lines=24> */
.L_x_36638:
        /* <DEDUP_REMOVED lines=59> */
.L_x_36666:
[----:B------:R-:W-:Y:S05]  /*86b50*/  BSYNC B0 ;  /* 0x0000000000007941 */ /* 0x000fea0003800000 */
.L_x_36665:
[----:B------:R-:W-:Y:S02]  /*86b60*/  IMAD.MOV.U32 R46, RZ, RZ, R16 ;  /* 0x000000ffff2e7224 */ /* 0x000fe400078e0010 */
[----:B------:R-:W-:-:S07]  /*86b70*/  IMAD.MOV.U32 R47, RZ, RZ, R17 ;  /* 0x000000ffff2f7224 */ /* 0x000fce00078e0011 */
.L_x_36569:
[----:B------:R-:W-:Y:S05]  /*86b80*/  BSYNC B1 ;  /* 0x0000000000017941 */ /* 0x000fea0003800000 */
.L_x_36568:
        /* <DEDUP_REMOVED lines=124> */
.L_x_36676:
        /* <DEDUP_REMOVED lines=22> */
.L_x_36679:
[----:B------:R-:W-:Y:S05]  /*874b0*/  BSYNC B4 ;  /* 0x0000000000047941 */ /* 0x000fea0003800000 */
.L_x_36678:
        /* <DEDUP_REMOVED lines=29> */
.L_x_36677:
[----:B------:R-:W-:Y:S05]  /*87690*/  BSYNC B3 ;  /* 0x0000000000037941 */ /* 0x000fea0003800000 */
.L_x_36675:
        /* <DEDUP_REMOVED lines=21> */
.L_x_36681:
[----:B------:R-:W-:Y:S05]  /*877f0*/  BSYNC B3 ;  /* 0x0000000000037941 */ /* 0x000fea0003800000 */
.L_x_36680:
        /* <DEDUP_REMOVED lines=82> */
.L_x_36683:
[----:B------:R-:W-:-:S04]  /*87d20*/  ISETP.GE.AND P0, PT, R25, RZ, PT ;  /* 0x000000ff1900720c */ /* 0x000fc80003f06270 */
[----:B------:R-:W-:Y:S02]  /*87d30*/  FSEL R2, RZ, 3.37028055040000000000e+12, P0 ;  /* 0x54442d18ff027808 */ /* 0x000fe40000000000 */
[----:B------:R-:W-:-:S07]  /*87d40*/  FSEL R3, RZ, 2.1426990032196044922, P0 ;  /* 0x400921fbff037808 */ /* 0x000fce0000000000 */
.L_x_36684:
[----:B------:R-:W-:Y:S05]  /*87d50*/  BSYNC B0 ;  /* 0x0000000000007941 */ /* 0x000fea0003800000 */
.L_x_36682:
[----:B------:R-:W-:Y:S01]  /*87d60*/  DADD R24, |R24|, |R26| ;  /* 0x0000000018187229 */ /* 0x000fe2000000061a */
[----:B------:R-:W-:Y:S01]  /*87d70*/  LOP3.LUT R27, R3, 0x80000000, R27, 0xb8, !PT ;  /* 0x80000000031b7812 */ /* 0x000fe200078eb81b */
[----:B------:R-:W-:-:S06]  /*87d80*/  DMUL R8, R8, 0.5 ;  /* 0x3fe0000008087828 */ /* 0x000fcc0000000000 */
[----:B------:R-:W-:-:S06]  /*87d90*/  DSETP.GTU.AND P0, PT, |R24|, +INF , PT ;  /* 0x7ff000001800742a */ /* 0x000fcc0003f0c200 */
[----:B------:R-:W-:Y:S02]  /*87da0*/  FSEL R2, R24, R2, P0 ;  /* 0x0000000218027208 */ /* 0x000fe40000000000 */
[----:B------:R-:W-:Y:S01]  /*87db0*/  FSEL R3, R25, R27, P0 ;  /* 0x0000001b19037208 */ /* 0x000fe20000000000 */
[----:B------:R-:W-:Y:S06]  /*87dc0*/  BRA `(.L_x_36685) ;  /* 0x00000064002c7947 */ /* 0x000fec0003800000 */
.L_x_36674:
        /* <DEDUP_REMOVED lines=99> */
.L_x_36688:
[----:B------:R-:W-:Y:S05]  /*88400*/  BSYNC B0 ;  /* 0x0000000000007941 */ /* 0x000fea0003800000 */
.L_x_36687:
        /* <DEDUP_REMOVED lines=8> */
.L_x_36690:
[----:B------:R-:W-:Y:S05]  /*88490*/  BSYNC B3 ;  /* 0x0000000000037941 */ /* 0x000fea0003800000 */
.L_x_36689:
        /* <DEDUP_REMOVED lines=82> */
.L_x_36692:
[----:B------:R-:W-:-:S04]  /*889c0*/  ISETP.GE.AND P0, PT, R25, RZ, PT ;  /* 0x000000ff1900720c */ /* 0x000fc80003f06270 */
[----:B------:R-:W-:Y:S02]  /*889d0*/  FSEL R2, RZ, 3.37028055040000000000e+12, P0 ;  /* 0x54442d18ff027808 */ /* 0x000fe40000000000 */
[----:B------:R-:W-:-:S07]  /*889e0*/  FSEL R3, RZ, 2.1426990032196044922, P0 ;  /* 0x400921fbff037808 */ /* 0x000fce0000000000 */
.L_x_36693:
[----:B------:R-:W-:Y:S05]  /*889f0*/  BSYNC B0 ;  /* 0x0000000000007941 */ /* 0x000fea0003800000 */
.L_x_36691:
[----:B------:R-:W-:Y:S01]  /*88a00*/  DADD R24, |R24|, |R26| ;  /* 0x0000000018187229 */ /* 0x000fe2000000061a */
[----:B------:R-:W-:Y:S01]  /*88a10*/  LOP3.LUT R27, R3, 0x80000000, R27, 0xb8, !PT ;  /* 0x80000000031b7812 */ /* 0x000fe200078eb81b */
[----:B------:R-:W-:-:S06]  /*88a20*/  DMUL R8, R8, 0.5 ;  /* 0x3fe0000008087828 */ /* 0x000fcc0000000000 */
[----:B------:R-:W-:-:S06]  /*88a30*/  DSETP.GTU.AND P0, PT, |R24|, +INF , PT ;  /* 0x7ff000001800742a */ /* 0x000fcc0003f0c200 */
[----:B------:R-:W-:Y:S02]  /*88a40*/  FSEL R2, R24, R2, P0 ;  /* 0x0000000218027208 */ /* 0x000fe40000000000 */
[----:B------:R-:W-:Y:S01]  /*88a50*/  FSEL R3, R25, R27, P0 ;  /* 0x0000001b19037208 */ /* 0x000fe20000000000 */
[----:B------:R-:W-:Y:S06]  /*88a60*/  BRA `(.L_x_36685) ;  /* 0x0000005800047947 */ /* 0x000fec0003800000 */
.L_x_36686:
        /* <DEDUP_REMOVED lines=29> */
.L_x_36695:
        /* <DEDUP_REMOVED lines=70> */
.L_x_36694:
        /* <DEDUP_REMOVED lines=97> */
.L_x_36697:
        /* <DEDUP_REMOVED lines=22> */
.L_x_36700:
[----:B------:R-:W-:Y:S05]  /*89810*/  BSYNC B4 ;  /* 0x0000000000047941 */ /* 0x000fea0003800000 */
.L_x_36699:
        /* <DEDUP_REMOVED lines=29> */
.L_x_36698:
[----:B------:R-:W-:Y:S05]  /*899f0*/  BSYNC B3 ;  /* 0x0000000000037941 */ /* 0x000fea0003800000 */
.L_x_36696:
        /* <DEDUP_REMOVED lines=21> */
.L_x_36702:
[----:B------:R-:W-:Y:S05]  /*89b50*/  BSYNC B3 ;  /* 0x0000000000037941 */ /* 0x000fea0003800000 */
.L_x_36701:
        /* <DEDUP_REMOVED lines=82> */
.L_x_36704:
[----:B------:R-:W-:-:S04]  /*8a080*/  ISETP.GE.AND P0, PT, R25, RZ, PT ;  /* 0x000000ff1900720c */ /* 0x000fc80003f06270 */
[----:B------:R-:W-:Y:S02]  /*8a090*/  FSEL R2, RZ, 3.37028055040000000000e+12, P0 ;  /* 0x54442d18ff027808 */ /* 0x000fe40000000000 */
[----:B------:R-:W-:-:S07]  /*8a0a0*/  FSEL R3, RZ, 2.1426990032196044922, P0 ;  /* 0x400921fbff037808 */ /* 0x000fce0000000000 */
.L_x_36705:
[----:B------:R-:W-:Y:S05]  /*8a0b0*/  BSYNC B0 ;  /* 0x0000000000007941 */ /* 0x000fea0003800000 */
.L_x_36703:
[----:B------:R-:W-:Y:S01]  /*8a0c0*/  DADD R24, |R24|, |R26| ;  /* 0x0000000018187229 */ /* 0x000fe2000000061a */
[----:B------:R-:W-:Y:S01]  /*8a0d0*/  LOP3.LUT R27, R3, 0x80000000, R27, 0xb8, !PT ;  /* 0x80000000031b7812 */ /* 0x000fe200078eb81b */
[----:B------:R-:W-:-:S06]  /*8a0e0*/  DMUL R8, R8, 0.5 ;  /* 0x3fe0000008087828 */ /* 0x000fcc0000000000 */
[----:B------:R-:W-:-:S06]  /*8a0f0*/  DSETP.GTU.AND P0, PT, |R24|, +INF , PT ;  /* 0x7ff000001800742a */ /* 0x000fcc0003f0c200 */
[----:B------:R-:W-:Y:S02]  /*8a100*/  FSEL R2, R24, R2, P0 ;  /* 0x0000000218027208 */ /* 0x000fe40000000000 */
[----:B------:R-:W-:Y:S01]  /*8a110*/  FSEL R3, R25, R27, P0 ;  /* 0x0000001b19037208 */ /* 0x000fe20000000000 */
[----:B------:R-:W-:Y:S06]  /*8a120*/  BRA `(.L_x_36685) ;  /* 0x0000004000547947 */ /* 0x000fec0003800000 */
.L_x_36673:
        /* <DEDUP_REMOVED lines=135> */
.L_x_36707:
[----:B------:R-:W-:Y:S05]  /*8a9a0*/  BSYNC B0 ;  /* 0x0000000000007941 */ /* 0x000fea0003800000 */
.L_x_36706:
        /* <DEDUP_REMOVED lines=8> */
.L_x_36709:
[----:B------:R-:W-:Y:S05]  /*8aa30*/  BSYNC B3 ;  /* 0x0000000000037941 */ /* 0x000fea0003800000 */
.L_x_36708:
        /* <DEDUP_REMOVED lines=82> */
.L_x_36711:
[----:B------:R-:W-:-:S04]  /*8af60*/  ISETP.GE.AND P0, PT, R25, RZ, PT ;  /* 0x000000ff1900720c */ /* 0x000fc80003f06270 */
[----:B------:R-:W-:Y:S02]  /*8af70*/  FSEL R2, RZ, 3.37028055040000000000e+12, P0 ;  /* 0x54442d18ff027808 */ /* 0x000fe40000000000 */
[----:B------:R-:W-:-:S07]  /*8af80*/  FSEL R3, RZ, 2.1426990032196044922, P0 ;  /* 0x400921fbff037808 */ /* 0x000fce0000000000 */
.L_x_36712:
[----:B------:R-:W-:Y:S05]  /*8af90*/  BSYNC B0 ;  /* 0x0000000000007941 */ /* 0x000fea0003800000 */
.L_x_36710:
[----:B------:R-:W-:Y:S01]  /*8afa0*/  DADD R24, |R24|, |R26| ;  /* 0x0000000018187229 */ /* 0x000fe2000000061a */
[----:B------:R-:W-:-:S07]  /*8afb0*/  LOP3.LUT R27, R3, 0x80000000, R27, 0xb8, !PT ;  /* 0x80000000031b7812 */ /* 0x000fce00078eb81b */
[----:B------:R-:W-:-:S06]  /*8afc0*/  DSETP.GTU.AND P0, PT, |R24|, +INF , PT ;  /* 0x7ff000001800742a */ /* 0x000fcc0003f0c200 */
[----:B------:R-:W-:Y:S02]  /*8afd0*/  FSEL R2, R24, R2, P0 ;  /* 0x0000000218027208 */ /* 0x000fe40000000000 */
[----:B------:R-:W-:Y:S01]  /*8afe0*/  FSEL R3, R25, R27, P0 ;  /* 0x0000001b19037208 */ /* 0x000fe20000000000 */
[----:B------:R-:W-:Y:S06]  /*8aff0*/  BRA `(.L_x_36685) ;  /* 0x0000003000a07947 */ /* 0x000fec0003800000 */
.L_x_36672:
        /* <DEDUP_REMOVED lines=90> */
.L_x_36715:
        /* <DEDUP_REMOVED lines=22> */
.L_x_36718:
[----:B------:R-:W-:Y:S05]  /*8b700*/  BSYNC B4 ;  /* 0x0000000000047941 */ /* 0x000fea0003800000 */
.L_x_36717:
        /* <DEDUP_REMOVED lines=29> */
.L_x_36716:
[----:B------:R-:W-:Y:S05]  /*8b8e0*/  BSYNC B3 ;  /* 0x0000000000037941 */ /* 0x000fea0003800000 */
.L_x_36714:
        /* <DEDUP_REMOVED lines=83> */
.L_x_36713:
        /* <DEDUP_REMOVED lines=85> */
.L_x_36671:
        /* <DEDUP_REMOVED lines=23> */
.L_x_36720:
[----:B------:R-:W-:Y:S05]  /*8c4e0*/  BSYNC B3 ;  /* 0x0000000000037941 */ /* 0x000fea0003800000 */
.L_x_36719:
        /* <DEDUP_REMOVED lines=26> */
.L_x_36722:
[----:B------:R-:W-:Y:S05]  /*8c690*/  BSYNC B3 ;  /* 0x0000000000037941 */ /* 0x000fea0003800000 */
.L_x_36721:
        /* <DEDUP_REMOVED lines=136> */
.L_x_36724:
[----:B------:R-:W-:Y:S05]  /*8cf20*/  BSYNC B0 ;  /* 0x0000000000007941 */ /* 0x000fea0003800000 */
.L_x_36723:
        /* <DEDUP_REMOVED lines=8> */
.L_x_36726:
[----:B------:R-:W-:Y:S05]  /*8cfb0*/  BSYNC B3 ;  /* 0x0000000000037941 */ /* 0x000fea0003800000 */
.L_x_36725:
        /* <DEDUP_REMOVED lines=82> */
.L_x_36728:
[----:B------:R-:W-:-:S04]  /*8d4e0*/  ISETP.GE.AND P0, PT, R25, RZ, PT ;  /* 0x000000ff1900720c */ /* 0x000fc80003f06270 */
[----:B------:R-:W-:Y:S02]  /*8d4f0*/  FSEL R2, RZ, 3.37028055040000000000e+12, P0 ;  /* 0x54442d18ff027808 */ /* 0x000fe40000000000 */
[----:B------:R-:W-:-:S07]  /*8d500*/  FSEL R3, RZ, 2.1426990032196044922, P0 ;  /* 0x400921fbff037808 */ /* 0x000fce0000000000 */
.L_x_36729:
[----:B------:R-:W-:Y:S05]  /*8d510*/  BSYNC B0 ;  /* 0x0000000000007941 */ /* 0x000fea0003800000 */
.L_x_36727:
[----:B------:R-:W-:Y:S01]  /*8d520*/  DADD R24, |R24|, |R26| ;  /* 0x0000000018187229 */ /* 0x000fe2000000061a */
[----:B------:R-:W-:Y:S01]  /*8d530*/  LOP3.LUT R27, R3, 0x80000000, R27, 0xb8, !PT ;  /* 0x80000000031b7812 */ /* 0x000fe200078eb81b */
[----:B------:R-:W-:-:S06]  /*8d540*/  DADD R8, R8, 1 ;  /* 0x3ff0000008087429 */ /* 0x000fcc0000000000 */
[----:B------:R-:W-:-:S06]  /*8d550*/  DSETP.GTU.AND P0, PT, |R24|, +INF , PT ;  /* 0x7ff000001800742a */ /* 0x000fcc0003f0c200 */
[----:B------:R-:W-:Y:S02]  /*8d560*/  FSEL R2, R24, R2, P0 ;  /* 0x0000000218027208 */ /* 0x000fe40000000000 */
[----:B------:R-:W-:Y:S01]  /*8d570*/  FSEL R3, R25, R27, P0 ;  /* 0x0000001b19037208 */ /* 0x000fe20000000000 */
[----:B------:R-:W-:Y:S06]  /*8d580*/  BRA `(.L_x_36685) ;  /* 0x0000000c003c7947 */ /* 0x000fec0003800000 */
.L_x_36670:
        /* <DEDUP_REMOVED lines=108> */
.L_x_36731:
[----:B------:R-:W-:Y:S05]  /*8dc50*/  BSYNC B0 ;  /* 0x0000000000007941 */ /* 0x000fea0003800000 */
.L_x_36730:
[----:B------:R-:W-:Y:S04]  /*8dc60*/  BSSY B3, `(.L_x_36732) ;  /* 0x0000007000037945 */ /* 0x000fe80003800000 */
[----:B------:R-:W-:Y:S05]  /*8dc70*/  @P4 BRA P5, `(.L_x_36733) ;  /* 0x0000000000144947 */ /* 0x000fea0002800000 */
[----:B------:R-:W-:Y:S01]  /*8dc80*/  IMAD.MOV.U32 R0, RZ, RZ, R4 ;  /* 0x000000ffff007224 */ /* 0x000fe200078e0004 */
[----:B------:R-:W-:Y:S01]  /*8dc90*/  MOV R4, 0x8dcd0 ;  /* 0x0008dcd000047802 */ /* 0x000fe20000000f00 */
[----:B------:R-:W-:Y:S02]  /*8dca0*/  IMAD.MOV.U32 R2, RZ, RZ, R10 ;  /* 0x000000ffff027224 */ /* 0x000fe400078e000a */
[----:B------:R-:W-:-:S07]  /*8dcb0*/  IMAD.MOV.U32 R3, RZ, RZ, R11 ;  /* 0x000000ffff037224 */ /* 0x000fce00078e000b */
[----:B------:R-:W-:Y:S05]  /*8dcc0*/  CALL.REL.NOINC `($__internal_76_$__cuda_sm20_div_rn_f64_full) ;  /* 0x000000c400587944 */ /* 0x000fea0003c00000 */
.L_x_36733:
[----:B------:R-:W-:Y:S05]  /*8dcd0*/  BSYNC B3 ;  /* 0x0000000000037941 */ /* 0x000fea0003800000 */
.L_x_36732:
        /* <DEDUP_REMOVED lines=82> */
.L_x_36735:
[----:B------:R-:W-:Y:S02]  /*8e200*/  FSEL R2, RZ, 3.37028055040000000000e+12, P2 ;  /* 0x54442d18ff027808 */ /* 0x000fe40001000000 */
[----:B------:R-:W-:-:S07]  /*8e210*/  FSEL R3, RZ, 2.1426990032196044922, P2 ;  /* 0x400921fbff037808 */ /* 0x000fce0001000000 */
.L_x_36736:
[----:B------:R-:W-:Y:S05]  /*8e220*/  BSYNC B0 ;  /* 0x0000000000007941 */ /* 0x000fea0003800000 */
.L_x_36734:
[----:B------:R-:W-:Y:S01]  /*8e230*/  DADD R24, |R24|, |R26| ;  /* 0x0000000018187229 */ /* 0x000fe2000000061a */
[----:B------:R-:W-:-:S07]  /*8e240*/  LOP3.LUT R27, R3, 0x80000000, R27, 0xb8, !PT ;  /* 0x80000000031b7812 */ /* 0x000fce00078eb81b */
[----:B------:R-:W-:-:S06]  /*8e250*/  DSETP.GTU.AND P0, PT, |R24|, +INF , PT ;  /* 0x7ff000001800742a */ /* 0x000fcc0003f0c200 */
[----:B------:R-:W-:Y:S02]  /*8e260*/  FSEL R2, R24, R2, P0 ;  /* 0x0000000218027208 */ /* 0x000fe40000000000 */
[----:B------:R-:W-:-:S07]  /*8e270*/  FSEL R3, R25, R27, P0 ;  /* 0x0000001b19037208 */ /* 0x000fce0000000000 */
.L_x_36685:
[----:B------:R-:W-:Y:S05]  /*8e280*/  BSYNC B2 ;  /* 0x0000000000027941 */ /* 0x000fea0003800000 */
.L_x_36669:
        /* <DEDUP_REMOVED lines=77> */
.L_x_36742:
[----:B------:R-:W-:Y:S05]  /*8e760*/  BSYNC B0 ;  /* 0x0000000000007941 */ /* 0x000fea0003800000 */
.L_x_36741:
        /* <DEDUP_REMOVED lines=26> */
.L_x_36744:
[----:B------:R-:W-:Y:S01]  /*8e910*/  DMUL R16, RZ, R20 ;  /* 0x00000014ff107228 */ /* 0x000fe20000000000 */
[----:B------:R-:W-:-:S10]  /*8e920*/  IMAD.MOV.U32 R2, RZ, RZ, RZ ;  /* 0x000000ffff027224 */ /* 0x000fd400078e00ff */
.L_x_36745:
[----:B------:R-:W-:Y:S05]  /*8e930*/  BSYNC B2 ;  /* 0x0000000000027941 */ /* 0x000fea0003800000 */
.L_x_36743:
        /* <DEDUP_REMOVED lines=49> */
.L_x_36747:
[----:B------:R-:W-:Y:S01]  /*8ec50*/  DMUL R2, RZ, R20 ;  /* 0x00000014ff027228 */ /* 0x000fe20000000000 */
[----:B------:R-:W-:-:S10]  /*8ec60*/  IMAD.MOV.U32 R0, RZ, RZ, RZ ;  /* 0x000000ffff007224 */ /* 0x000fd400078e00ff */
.L_x_36748:
[----:B------:R-:W-:Y:S05]  /*8ec70*/  BSYNC B2 ;  /* 0x0000000000027941 */ /* 0x000fea0003800000 */
.L_x_36746:
        /* <DEDUP_REMOVED lines=25> */
.L_x_36740:
        /* <DEDUP_REMOVED lines=63> */
.L_x_36750:
[----:B------:R-:W-:Y:S05]  /*8f200*/  BSYNC B0 ;  /* 0x0000000000007941 */ /* 0x000fea0003800000 */
.L_x_36749:
        /* <DEDUP_REMOVED lines=26> */
.L_x_36752:
[----:B------:R-:W-:Y:S01]  /*8f3b0*/  DMUL R16, RZ, R20 ;  /* 0x00000014ff107228 */ /* 0x000fe20000000000 */
[----:B------:R-:W-:-:S10]  /*8f3c0*/  IMAD.MOV.U32 R2, RZ, RZ, RZ ;  /* 0x000000ffff027224 */ /* 0x000fd400078e00ff */
.L_x_36753:
[----:B------:R-:W-:Y:S05]  /*8f3d0*/  BSYNC B2 ;  /* 0x0000000000027941 */ /* 0x000fea0003800000 */
.L_x_36751:
        /* <DEDUP_REMOVED lines=49> */
.L_x_36755:
[----:B------:R-:W-:Y:S01]  /*8f6f0*/  DMUL R2, RZ, R20 ;  /* 0x00000014ff027228 */ /* 0x000fe20000000000 */
[----:B------:R-:W-:-:S10]  /*8f700*/  IMAD.MOV.U32 R0, RZ, RZ, RZ ;  /* 0x000000ffff007224 */ /* 0x000fd400078e00ff */
.L_x_36756:
[----:B------:R-:W-:Y:S05]  /*8f710*/  BSYNC B2 ;  /* 0x0000000000027941 */ /* 0x000fea0003800000 */
.L_x_36754:
        /* <DEDUP_REMOVED lines=39> */
.L_x_36739:
        /* <DEDUP_REMOVED lines=11> */
.L_x_36757:
[----:B------:R-:W-:-:S10]  /*8fa40*/  DADD R16, R20, -R20 ;  /* 0x0000000014107229 */ /* 0x000fd40000000814 */
[----:B------:R-:W-:Y:S02]  /*8fa50*/  IMAD.MOV.U32 R18, RZ, RZ, R16 ;  /* 0x000000ffff127224 */ /* 0x000fe400078e0010 */
[----:B------:R-:W-:Y:S01]  /*8fa60*/  IMAD.MOV.U32 R19, RZ, RZ, R17 ;  /* 0x000000ffff137224 */ /* 0x000fe200078e0011 */
[----:B------:R-:W-:Y:S06]  /*8fa70*/  BRA `(.L_x_36668) ;  /* 0x00000008009c7947 */ /* 0x000fec0003800000 */
.L_x_36738:
        /* <DEDUP_REMOVED lines=26> */
.L_x_36759:
[----:B------:R-:W-:Y:S01]  /*8fc20*/  DMUL R2, RZ, R20 ;  /* 0x00000014ff027228 */ /* 0x000fe20000000000 */
[----:B------:R-:W-:-:S10]  /*8fc30*/  IMAD.MOV.U32 R5, RZ, RZ, RZ ;  /* 0x000000ffff057224 */ /* 0x000fd400078e00ff */
.L_x_36760:
[----:B------:R-:W-:Y:S05]  /*8fc40*/  BSYNC B2 ;  /* 0x0000000000027941 */ /* 0x000fea0003800000 */
.L_x_36758:
        /* <DEDUP_REMOVED lines=49> */
.L_x_36762:
[----:B------:R-:W-:Y:S01]  /*8ff60*/  DMUL R18, RZ, R20 ;  /* 0x00000014ff127228 */ /* 0x000fe20000000000 */
[----:B------:R-:W-:-:S10]  /*8ff70*/  IMAD.MOV.U32 R0, RZ, RZ, RZ ;  /* 0x000000ffff007224 */ /* 0x000fd400078e00ff */
.L_x_36763:
[----:B------:R-:W-:Y:S05]  /*8ff80*/  BSYNC B2 ;  /* 0x0000000000027941 */ /* 0x000fea0003800000 */
.L_x_36761:
        /* <DEDUP_REMOVED lines=24> */
.L_x_36737:
        /* <DEDUP_REMOVED lines=59> */
.L_x_36765:
[----:B------:R-:W-:Y:S05]  /*904c0*/  BSYNC B0 ;  /* 0x0000000000007941 */ /* 0x000fea0003800000 */
.L_x_36764:
[----:B------:R-:W-:Y:S02]  /*904d0*/  IMAD.MOV.U32 R18, RZ, RZ, R20 ;  /* 0x000000ffff127224 */ /* 0x000fe400078e0014 */
[----:B------:R-:W-:-:S07]  /*904e0*/  IMAD.MOV.U32 R19, RZ, RZ, R21 ;  /* 0x000000ffff137224 */ /* 0x000fce00078e0015 */
.L_x_36668:
[----:B------:R-:W-:Y:S05]  /*904f0*/  BSYNC B1 ;  /* 0x0000000000017941 */ /* 0x000fea0003800000 */
.L_x_36667:
        /* <DEDUP_REMOVED lines=122> */
.L_x_36775:
        /* <DEDUP_REMOVED lines=22> */
.L_x_36778:
[----:B------:R-:W-:Y:S05]  /*90e00*/  BSYNC B4 ;  /* 0x0000000000047941 */ /* 0x000fea0003800000 */
.L_x_36777:
        /* <DEDUP_REMOVED lines=29> */
.L_x_36776:
[----:B------:R-:W-:Y:S05]  /*90fe0*/  BSYNC B3 ;  /* 0x0000000000037941 */ /* 0x000fea0003800000 */
.L_x_36774:
        /* <DEDUP_REMOVED lines=21> */
.L_x_36780:
[----:B------:R-:W-:Y:S05]  /*91140*/  BSYNC B3 ;  /* 0x0000000000037941 */ /* 0x000fea0003800000 */
.L_x_36779:
        /* <DEDUP_REMOVED lines=82> */
.L_x_36782:
[----:B------:R-:W-:-:S04]  /*91670*/  ISETP.GE.AND P0, PT, R29, RZ, PT ;  /* 0x000000ff1d00720c */ /* 0x000fc80003f06270 */
[----:B------:R-:W-:Y:S02]  /*91680*/  FSEL R2, RZ, 3.37028055040000000000e+12, P0 ;  /* 0x54442d18ff027808 */ /* 0x000fe40000000000 */
[----:B------:R-:W-:-:S07]  /*91690*/  FSEL R3, RZ, 2.1426990032196044922, P0 ;  /* 0x400921fbff037808 */ /* 0x000fce0000000000 */
.L_x_36783:
[----:B------:R-:W-:Y:S05]  /*916a0*/  BSYNC B0 ;  /* 0x0000000000007941 */ /* 0x000fea0003800000 */
.L_x_36781:
[----:B------:R-:W-:Y:S01]  /*916b0*/  DADD R28, |R28|, |R30| ;  /* 0x000000001c1c7229 */ /* 0x000fe2000000061e */
[----:B------:R-:W-:Y:S01]  /*916c0*/  LOP3.LUT R31, R3, 0x80000000, R31, 0xb8, !PT ;  /* 0x80000000031f7812 */ /* 0x000fe200078eb81f */
[----:B------:R-:W-:-:S06]  /*916d0*/  DMUL R8, R8, 0.5 ;  /* 0x3fe0000008087828 */ /* 0x000fcc0000000000 */
[----:B------:R-:W-:-:S06]  /*916e0*/  DSETP.GTU.AND P0, PT, |R28|, +INF , PT ;  /* 0x7ff000001c00742a */ /* 0x000fcc0003f0c200 */
[----:B------:R-:W-:Y:S02]  /*916f0*/  FSEL R2, R28, R2, P0 ;  /* 0x000000021c027208 */ /* 0x000fe40000000000 */
[----:B------:R-:W-:Y:S01]  /*91700*/  FSEL R3, R29, R31, P0 ;  /* 0x0000001f1d037208 */ /* 0x000fe20000000000 */
[----:B------:R-:W-:Y:S06]  /*91710*/  BRA `(.L_x_36784) ;  /* 0x00000064002c7947 */ /* 0x000fec0003800000 */
.L_x_36773:
        /* <DEDUP_REMOVED lines=99> */
.L_x_36787:
[----:B------:R-:W-:Y:S05]  /*91d50*/  BSYNC B0 ;  /* 0x0000000000007941 */ /* 0x000fea0003800000 */
.L_x_36786:
        /* <DEDUP_REMOVED lines=8> */
.L_x_36789:
[----:B------:R-:W-:Y:S05]  /*91de0*/  BSYNC B3 ;  /* 0x0000000000037941 */ /* 0x000fea0003800000 */
.L_x_36788:
        /* <DEDUP_REMOVED lines=82> */
.L_x_36791:
[----:B------:R-:W-:-:S04]  /*92310*/  ISETP.GE.AND P0, PT, R29, RZ, PT ;  /* 0x000000ff1d00720c */ /* 0x000fc80003f06270 */
[----:B------:R-:W-:Y:S02]  /*92320*/  FSEL R2, RZ, 3.37028055040000000000e+12, P0 ;  /* 0x54442d18ff027808 */ /* 0x000fe40000000000 */
[----:B------:R-:W-:-:S07]  /*92330*/  FSEL R3, RZ, 2.1426990032196044922, P0 ;  /* 0x400921fbff037808 */ /* 0x000fce0000000000 */
.L_x_36792:
[----:B------:R-:W-:Y:S05]  /*92340*/  BSYNC B0 ;  /* 0x0000000000007941 */ /* 0x000fea0003800000 */
.L_x_36790:
[----:B------:R-:W-:Y:S01]  /*92350*/  DADD R28, |R28|, |R30| ;  /* 0x000000001c1c7229 */ /* 0x000fe2000000061e */
[----:B------:R-:W-:Y:S01]  /*92360*/  LOP3.LUT R31, R3, 0x80000000, R31, 0xb8, !PT ;  /* 0x80000000031f7812 */ /* 0x000fe200078eb81f */
[----:B------:R-:W-:-:S06]  /*92370*/  DMUL R8, R8, 0.5 ;  /* 0x3fe0000008087828 */ /* 0x000fcc0000000000 */
[----:B------:R-:W-:-:S06]  /*92380*/  DSETP.GTU.AND P0, PT, |R28|, +INF , PT ;  /* 0x7ff000001c00742a */ /* 0x000fcc0003f0c200 */
[----:B------:R-:W-:Y:S02]  /*92390*/  FSEL R2, R28, R2, P0 ;  /* 0x000000021c027208 */ /* 0x000fe40000000000 */
[----:B------:R-:W-:Y:S01]  /*923a0*/  FSEL R3, R29, R31, P0 ;  /* 0x0000001f1d037208 */ /* 0x000fe20000000000 */
[----:B------:R-:W-:Y:S06]  /*923b0*/  BRA `(.L_x_36784) ;  /* 0x0000005800047947 */ /* 0x000fec0003800000 */
.L_x_36785:
        /* <DEDUP_REMOVED lines=29> */
.L_x_36794:
        /* <DEDUP_REMOVED lines=70> */
.L_x_36793:
        /* <DEDUP_REMOVED lines=97> */
.L_x_36796:
        /* <DEDUP_REMOVED lines=22> */
.L_x_36799:
[----:B------:R-:W-:Y:S05]  /*93160*/  BSYNC B4 ;  /* 0x0000000000047941 */ /* 0x000fea0003800000 */
.L_x_36798:
        /* <DEDUP_REMOVED lines=29> */
.L_x_36797:
[----:B------:R-:W-:Y:S05]  /*93340*/  BSYNC B3 ;  /* 0x0000000000037941 */ /* 0x000fea0003800000 */
.L_x_36795:
        /* <DEDUP_REMOVED lines=21> */
.L_x_36801:
[----:B------:R-:W-:Y:S05]  /*934a0*/  BSYNC B3 ;  /* 0x0000000000037941 */ /* 0x000fea0003800000 */
.L_x_36800:
        /* <DEDUP_REMOVED lines=82> */
.L_x_36803:
[----:B------:R-:W-:-:S04]  /*939d0*/  ISETP.GE.AND P0, PT, R29, RZ, PT ;  /* 0x000000ff1d00720c */ /* 0x000fc80003f06270 */
[----:B------:R-:W-:Y:S02]  /*939e0*/  FSEL R2, RZ, 3.37028055040000000000e+12, P0 ;  /* 0x54442d18ff027808 */ /* 0x000fe40000000000 */
[----:B------:R-:W-:-:S07]  /*939f0*/  FSEL R3, RZ, 2.1426990032196044922, P0 ;  /* 0x400921fbff037808 */ /* 0x000fce0000000000 */
.L_x_36804:
[----:B------:R-:W-:Y:S05]  /*93a00*/  BSYNC B0 ;  /* 0x0000000000007941 */ /* 0x000fea0003800000 */
.L_x_36802:
[----:B------:R-:W-:Y:S01]  /*93a10*/  DADD R28, |R28|, |R30| ;  /* 0x000000001c1c7229 */ /* 0x000fe2000000061e */
[----:B------:R-:W-:Y:S01]  /*93a20*/  LOP3.LUT R31, R3, 0x80000000, R31, 0xb8, !PT ;  /* 0x80000000031f7812 */ /* 0x000fe200078eb81f */
[----:B------:R-:W-:-:S06]  /*93a30*/  DMUL R8, R8, 0.5 ;  /* 0x3fe0000008087828 */ /* 0x000fcc0000000000 */
[----:B------:R-:W-:-:S06]  /*93a40*/  DSETP.GTU.AND P0, PT, |R28|, +INF , PT ;  /* 0x7ff000001c00742a */ /* 0x000fcc0003f0c200 */
[----:B------:R-:W-:Y:S02]  /*93a50*/  FSEL R2, R28, R2, P0 ;  /* 0x000000021c027208 */ /* 0x000fe40000000000 */
[----:B------:R-:W-:Y:S01]  /*93a60*/  FSEL R3, R29, R31, P0 ;  /* 0x0000001f1d037208 */ /* 0x000fe20000000000 */
[----:B------:R-:W-:Y:S06]  /*93a70*/  BRA `(.L_x_36784) ;  /* 0x0000004000547947 */ /* 0x000fec0003800000 */
.L_x_36772:
        /* <DEDUP_REMOVED lines=135> */
.L_x_36806:
[----:B------:R-:W-:Y:S05]  /*942f0*/  BSYNC B0 ;  /* 0x0000000000007941 */ /* 0x000fea0003800000 */
.L_x_36805:
        /* <DEDUP_REMOVED lines=8> */
.L_x_36808:
[----:B------:R-:W-:Y:S05]  /*94380*/  BSYNC B3 ;  /* 0x0000000000037941 */ /* 0x000fea0003800000 */
.L_x_36807:
        /* <DEDUP_REMOVED lines=82> */
.L_x_36810:
[----:B------:R-:W-:-:S04]  /*948b0*/  ISETP.GE.AND P0, PT, R29, RZ, PT ;  /* 0x000000ff1d00720c */ /* 0x000fc80003f06270 */
[----:B------:R-:W-:Y:S02]  /*948c0*/  FSEL R2, RZ, 3.37028055040000000000e+12, P0 ;  /* 0x54442d18ff027808 */ /* 0x000fe40000000000 */
[----:B------:R-:W-:-:S07]  /*948d0*/  FSEL R3, RZ, 2.1426990032196044922, P0 ;  /* 0x400921fbff037808 */ /* 0x000fce0000000000 */
.L_x_36811:
[----:B------:R-:W-:Y:S05]  /*948e0*/  BSYNC B0 ;  /* 0x0000000000007941 */ /* 0x000fea0003800000 */
.L_x_36809:
[----:B------:R-:W-:Y:S01]  /*948f0*/  DADD R28, |R28|, |R30| ;  /* 0x000000001c1c7229 */ /* 0x000fe2000000061e */
[----:B------:R-:W-:-:S07]  /*94900*/  LOP3.LUT R31, R3, 0x80000000, R31, 0xb8, !PT ;  /* 0x80000000031f7812 */ /* 0x000fce00078eb81f */
[----:B------:R-:W-:-:S06]  /*94910*/  DSETP.GTU.AND P0, PT, |R28|, +INF , PT ;  /* 0x7ff000001c00742a */ /* 0x000fcc0003f0c200 */
[----:B------:R-:W-:Y:S02]  /*94920*/  FSEL R2, R28, R2, P0 ;  /* 0x000000021c027208 */ /* 0x000fe40000000000 */
[----:B------:R-:W-:Y:S01]  /*94930*/  FSEL R3, R29, R31, P0 ;  /* 0x0000001f1d037208 */ /* 0x000fe20000000000 */
[----:B------:R-:W-:Y:S06]  /*94940*/  BRA `(.L_x_36784) ;  /* 0x0000003000a07947 */ /* 0x000fec0003800000 */
.L_x_36771:
        /* <DEDUP_REMOVED lines=90> */
.L_x_36814:
        /* <DEDUP_REMOVED lines=22> */
.L_x_36817:
[----:B------:R-:W-:Y:S05]  /*95050*/  BSYNC B4 ;  /* 0x0000000000047941 */ /* 0x000fea0003800000 */
.L_x_36816:
        /* <DEDUP_REMOVED lines=29> */
.L_x_36815:
[----:B------:R-:W-:Y:S05]  /*95230*/  BSYNC B3 ;  /* 0x0000000000037941 */ /* 0x000fea0003800000 */
.L_x_36813:
        /* <DEDUP_REMOVED lines=83> */
.L_x_36812:
        /* <DEDUP_REMOVED lines=85> */
.L_x_36770:
        /* <DEDUP_REMOVED lines=23> */
.L_x_36819:
[----:B------:R-:W-:Y:S05]  /*95e30*/  BSYNC B3 ;  /* 0x0000000000037941 */ /* 0x000fea0003800000 */
.L_x_36818:
        /* <DEDUP_REMOVED lines=26> */
.L_x_36821:
[----:B------:R-:W-:Y:S05]  /*95fe0*/  BSYNC B3 ;  /* 0x0000000000037941 */ /* 0x000fea0003800000 */
.L_x_36820:
        /* <DEDUP_REMOVED lines=136> */
.L_x_36823:
[----:B------:R-:W-:Y:S05]  /*96870*/  BSYNC B0 ;  /* 0x0000000000007941 */ /* 0x000fea0003800000 */
.L_x_36822:
        /* <DEDUP_REMOVED lines=8> */
.L_x_36825:
[----:B------:R-:W-:Y:S05]  /*96900*/  BSYNC B3 ;  /* 0x0000000000037941 */ /* 0x000fea0003800000 */
.L_x_36824:
        /* <DEDUP_REMOVED lines=82> */
.L_x_36827:
[----:B------:R-:W-:-:S04]  /*96e30*/  ISETP.GE.AND P0, PT, R29, RZ, PT ;  /* 0x000000ff1d00720c */ /* 0x000fc80003f06270 */
[----:B------:R-:W-:Y:S02]  /*96e40*/  FSEL R2, RZ, 3.37028055040000000000e+12, P0 ;  /* 0x54442d18ff027808 */ /* 0x000fe40000000000 */
[----:B------:R-:W-:-:S07]  /*96e50*/  FSEL R3, RZ, 2.1426990032196044922, P0 ;  /* 0x400921fbff037808 */ /* 0x000fce0000000000 */
.L_x_36828:
[----:B------:R-:W-:Y:S05]  /*96e60*/  BSYNC B0 ;  /* 0x0000000000007941 */ /* 0x000fea0003800000 */
.L_x_36826:
[----:B------:R-:W-:Y:S01]  /*96e70*/  DADD R28, |R28|, |R30| ;  /* 0x000000001c1c7229 */ /* 0x000fe2000000061e */
[----:B------:R-:W-:Y:S01]  /*96e80*/  LOP3.LUT R31, R3, 0x80000000, R31, 0xb8, !PT ;  /* 0x80000000031f7812 */ /* 0x000fe200078eb81f */
[----:B------:R-:W-:-:S06]  /*96e90*/  DADD R8, R8, 1 ;  /* 0x3ff0000008087429 */ /* 0x000fcc0000000000 */
[----:B------:R-:W-:-:S06]  /*96ea0*/  DSETP.GTU.AND P0, PT, |R28|, +INF , PT ;  /* 0x7ff000001c00742a */ /* 0x000fcc0003f0c200 */
[----:B------:R-:W-:Y:S02]  /*96eb0*/  FSEL R2, R28, R2, P0 ;  /* 0x000000021c027208 */ /* 0x000fe40000000000 */
[----:B------:R-:W-:Y:S01]  /*96ec0*/  FSEL R3, R29, R31, P0 ;  /* 0x0000001f1d037208 */ /* 0x000fe20000000000 */
[----:B------:R-:W-:Y:S06]  /*96ed0*/  BRA `(.L_x_36784) ;  /* 0x0000000c003c7947 */ /* 0x000fec0003800000 */
.L_x_36769:
        /* <DEDUP_REMOVED lines=108> */
.L_x_36830:
[----:B------:R-:W-:Y:S05]  /*975a0*/  BSYNC B0 ;  /* 0x0000000000007941 */ /* 0x000fea0003800000 */
.L_x_36829:
[----:B------:R-:W-:Y:S04]  /*975b0*/  BSSY B3, `(.L_x_36831) ;  /* 0x0000007000037945 */ /* 0x000fe80003800000 */
[----:B------:R-:W-:Y:S05]  /*975c0*/  @P4 BRA P5, `(.L_x_36832) ;  /* 0x0000000000144947 */ /* 0x000fea0002800000 */
[----:B------:R-:W-:Y:S01]  /*975d0*/  IMAD.MOV.U32 R0, RZ, RZ, R4 ;  /* 0x000000ffff007224 */ /* 0x000fe200078e0004 */
[----:B------:R-:W-:Y:S01]  /*975e0*/  MOV R4, 0x97620 ;  /* 0x0009762000047802 */ /* 0x000fe20000000f00 */
[----:B------:R-:W-:Y:S02]  /*975f0*/  IMAD.MOV.U32 R2, RZ, RZ, R10 ;  /* 0x000000ffff027224 */ /* 0x000fe400078e000a */
[----:B------:R-:W-:-:S07]  /*97600*/  IMAD.MOV.U32 R3, RZ, RZ, R11 ;  /* 0x000000ffff037224 */ /* 0x000fce00078e000b */
[----:B------:R-:W-:Y:S05]  /*97610*/  CALL.REL.NOINC `($__internal_76_$__cuda_sm20_div_rn_f64_full) ;  /* 0x0000002c00047944 */ /* 0x000fea0003c00000 */
.L_x_36832:
[----:B------:R-:W-:Y:S05]  /*97620*/  BSYNC B3 ;  /* 0x0000000000037941 */ /* 0x000fea0003800000 */
.L_x_36831:
        /* <DEDUP_REMOVED lines=82> */
.L_x_36834:
[----:B------:R-:W-:Y:S02]  /*97b50*/  FSEL R2, RZ, 3.37028055040000000000e+12, P2 ;  /* 0x54442d18ff027808 */ /* 0x000fe40001000000 */
[----:B------:R-:W-:-:S07]  /*97b60*/  FSEL R3, RZ, 2.1426990032196044922, P2 ;  /* 0x400921fbff037808 */ /* 0x000fce0001000000 */
.L_x_36835:
[----:B------:R-:W-:Y:S05]  /*97b70*/  BSYNC B0 ;  /* 0x0000000000007941 */ /* 0x000fea0003800000 */
.L_x_36833:
[----:B------:R-:W-:Y:S01]  /*97b80*/  DADD R28, |R28|, |R30| ;  /* 0x000000001c1c7229 */ /* 0x000fe2000000061e */
[----:B------:R-:W-:-:S07]  /*97b90*/  LOP3.LUT R31, R3, 0x80000000, R31, 0xb8, !PT ;  /* 0x80000000031f7812 */ /* 0x000fce00078eb81f */
[----:B------:R-:W-:-:S06]  /*97ba0*/  DSETP.GTU.AND P0, PT, |R28|, +INF , PT ;  /* 0x7ff000001c00742a */ /* 0x000fcc0003f0c200 */
[----:B------:R-:W-:Y:S02]  /*97bb0*/  FSEL R2, R28, R2, P0 ;  /* 0x000000021c027208 */ /* 0x000fe40000000000 */
[----:B------:R-:W-:-:S07]  /*97bc0*/  FSEL R3, R29, R31, P0 ;  /* 0x0000001f1d037208 */ /* 0x000fce0000000000 */
.L_x_36784:
[----:B------:R-:W-:Y:S05]  /*97bd0*/  BSYNC B2 ;  /* 0x0000000000027941 */ /* 0x000fea0003800000 */
.L_x_36768:
        /* <DEDUP_REMOVED lines=77> */
.L_x_36841:
[----:B------:R-:W-:Y:S05]  /*980b0*/  BSYNC B0 ;  /* 0x0000000000007941 */ /* 0x000fea0003800000 */
.L_x_36840:
        /* <DEDUP_REMOVED lines=26> */
.L_x_36843:
[----:B------:R-:W-:Y:S01]  /*98260*/  DMUL R20, RZ, R24 ;  /* 0x00000018ff147228 */ /* 0x000fe20000000000 */
[----:B------:R-:W-:-:S10]  /*98270*/  IMAD.MOV.U32 R0, RZ, RZ, RZ ;  /* 0x000000ffff007224 */ /* 0x000fd400078e00ff */
.L_x_36844:
[----:B------:R-:W-:Y:S05]  /*98280*/  BSYNC B2 ;  /* 0x0000000000027941 */ /* 0x000fea0003800000 */
.L_x_36842:
        /* <DEDUP_REMOVED lines=49> */
.L_x_36846:
[----:B------:R-:W-:Y:S01]  /*985a0*/  DMUL R2, RZ, R24 ;  /* 0x00000018ff027228 */ /* 0x000fe20000000000 */
[----:B------:R-:W-:-:S10]  /*985b0*/  IMAD.MOV.U32 R0, RZ, RZ, RZ ;  /* 0x000000ffff007224 */ /* 0x000fd400078e00ff */
.L_x_36847:
[----:B------:R-:W-:Y:S05]  /*985c0*/  BSYNC B2 ;  /* 0x0000000000027941 */ /* 0x000fea0003800000 */
.L_x_36845:
        /* <DEDUP_REMOVED lines=25> */
.L_x_36839:
        /* <DEDUP_REMOVED lines=63> */
.L_x_36849:
[----:B------:R-:W-:Y:S05]  /*98b50*/  BSYNC B0 ;  /* 0x0000000000007941 */ /* 0x000fea0003800000 */
.L_x_36848:
        /* <DEDUP_REMOVED lines=26> */
.L_x_36851:
[----:B------:R-:W-:Y:S01]  /*98d00*/  DMUL R20, RZ, R24 ;  /* 0x00000018ff147228 */ /* 0x000fe20000000000 */
[----:B------:R-:W-:-:S10]  /*98d10*/  IMAD.MOV.U32 R0, RZ, RZ, RZ ;  /* 0x000000ffff007224 */ /* 0x000fd400078e00ff */
.L_x_36852:
[----:B------:R-:W-:Y:S05]  /*98d20*/  BSYNC B2 ;  /* 0x0000000000027941 */ /* 0x000fea0003800000 */
.L_x_36850:
        /* <DEDUP_REMOVED lines=49> */
.L_x_36854:
[----:B------:R-:W-:Y:S01]  /*99040*/  DMUL R2, RZ, R24 ;  /* 0x00000018ff027228 */ /* 0x000fe20000000000 */
[----:B------:R-:W-:-:S10]  /*99050*/  IMAD.MOV.U32 R0, RZ, RZ, RZ ;  /* 0x000000ffff007224 */ /* 0x000fd400078e00ff */
.L_x_36855:
[----:B------:R-:W-:Y:S05]  /*99060*/  BSYNC B2 ;  /* 0x0000000000027941 */ /* 0x000fea0003800000 */
.L_x_36853:
        /* <DEDUP_REMOVED lines=39> */
.L_x_36838:
        /* <DEDUP_REMOVED lines=11> */
.L_x_36856:
[----:B------:R-:W-:-:S10]  /*99390*/  DADD R20, R24, -R24 ;  /* 0x0000000018147229 */ /* 0x000fd40000000818 */
[----:B------:R-:W-:Y:S02]  /*993a0*/  IMAD.MOV.U32 R22, RZ, RZ, R20 ;  /* 0x000000ffff167224 */ /* 0x000fe400078e0014 */
[----:B------:R-:W-:Y:S01]  /*993b0*/  IMAD.MOV.U32 R23, RZ, RZ, R21 ;  /* 0x000000ffff177224 */ /* 0x000fe200078e0015 */
[----:B------:R-:W-:Y:S06]  /*993c0*/  BRA `(.L_x_36767) ;  /* 0x0000000800a07947 */ /* 0x000fec0003800000 */
.L_x_36837:
        /* <DEDUP_REMOVED lines=27> */
.L_x_36858:
[----:B------:R-:W-:Y:S01]  /*99580*/  DMUL R20, RZ, R24 ;  /* 0x00000018ff147228 */ /* 0x000fe20000000000 */
[----:B------:R-:W-:-:S10]  /*99590*/  IMAD.MOV.U32 R0, RZ, RZ, RZ ;  /* 0x000000ffff007224 */ /* 0x000fd400078e00ff */
.L_x_36859:
[----:B------:R-:W-:Y:S05]  /*995a0*/  BSYNC B2 ;  /* 0x0000000000027941 */ /* 0x000fea0003800000 */
.L_x_36857:
        /* <DEDUP_REMOVED lines=49> */
.L_x_36861:
[----:B------:R-:W-:Y:S01]  /*998c0*/  DMUL R22, RZ, R24 ;  /* 0x00000018ff167228 */ /* 0x000fe20000000000 */
[----:B------:R-:W-:-:S10]  /*998d0*/  IMAD.MOV.U32 R0, RZ, RZ, RZ ;  /* 0x000000ffff007224 */ /* 0x000fd400078e00ff */
.L_x_36862:
[----:B------:R-:W-:Y:S05]  /*998e0*/  BSYNC B2 ;  /* 0x0000000000027941 */ /* 0x000fea0003800000 */
.L_x_36860:
        /* <DEDUP_REMOVED lines=24> */
.L_x_36836:
        /* <DEDUP_REMOVED lines=59> */
.L_x_36864:
[----:B------:R-:W-:Y:S05]  /*99e20*/  BSYNC B0 ;  /* 0x0000000000007941 */ /* 0x000fea0003800000 */
.L_x_36863:
[----:B------:R-:W-:Y:S02]  /*99e30*/  IMAD.MOV.U32 R22, RZ, RZ, R24 ;  /* 0x000000ffff167224 */ /* 0x000fe400078e0018 */
[----:B------:R-:W-:-:S07]  /*99e40*/  IMAD.MOV.U32 R23, RZ, RZ, R25 ;  /* 0x000000ffff177224 */ /* 0x000fce00078e0019 */
.L_x_36767:
[----:B------:R-:W-:Y:S05]  /*99e50*/  BSYNC B1 ;  /* 0x0000000000017941 */ /* 0x000fea0003800000 */
.L_x_36766:
        /* <DEDUP_REMOVED lines=23> */
.L_x_36867:
[----:B------:R-:W-:-:S13]  /*99fd0*/  ISETP.GE.AND P0, PT, R0, UR6, PT ;  /* 0x0000000600007c0c */ /* 0x000fda000bf06270 */
[----:B------:R-:W-:Y:S05]  /*99fe0*/  @P0 BRA `(.L_x_36869) ;  /* 0x0000000000300947 */ /* 0x000fea0003800000 */
[----:B01----:R-:W0:Y:S01]  /*99ff0*/  LDC.64 R2, c[0x0][0x240] ;  /* 0x00009000ff027b82 */ /* 0x003e220000000a00 */
[C---:B------:R-:W-:Y:S02]  /*9a000*/  VIADD R5, R0.reuse, UR5 ;  /* 0x0000000500057c36 */ /* 0x040fe40008000000 */
[----:B------:R-:W-:Y:S02]  /*9a010*/  VIADD R0, R0, 0x80 ;  /* 0x0000008000007836 */ /* 0x000fe40000000000 */
[----:B0-----:R-:W-:-:S05]  /*9a020*/  IMAD.WIDE.U32 R2, R5, 0x10, R2 ;  /* 0x0000001005027825 */ /* 0x001fca00078e0002 */
[----:B------:R1:W-:Y:S02]  /*9a030*/  STG.E.128 desc[UR10][R2.64], R12 ;  /* 0x0000000c02007986 */ /* 0x0003e4000c101d0a */
.L_x_36868:
[----:B------:R-:W-:-:S13]  /*9a040*/  ISETP.GE.AND P0, PT, R0, UR6, PT ;  /* 0x0000000600007c0c */ /* 0x000fda000bf06270 */
[----:B------:R-:W-:Y:S05]  /*9a050*/  @P0 BRA `(.L_x_36870) ;  /* 0x0000000000340947 */ /* 0x000fea0003800000 */
[----:B01----:R-:W0:Y:S01]  /*9a060*/  LDC.64 R2, c[0x0][0x240] ;  /* 0x00009000ff027b82 */ /* 0x003e220000000a00 */
[C---:B------:R-:W-:Y:S02]  /*9a070*/  VIADD R5, R0.reuse, UR5 ;  /* 0x0000000500057c36 */ /* 0x040fe40008000000 */
[----:B------:R-:W-:Y:S02]  /*9a080*/  VIADD R0, R0, 0x80 ;  /* 0x0000008000007836 */ /* 0x000fe40000000000 */
[----:B0-----:R-:W-:-:S05]  /*9a090*/  IMAD.WIDE.U32 R2, R5, 0x10, R2 ;  /* 0x0000001005027825 */ /* 0x001fca00078e0002 */
[----:B------:R2:W-:Y:S02]  /*9a0a0*/  STG.E.128 desc[UR10][R2.64], R48 ;  /* 0x0000003002007986 */ /* 0x0005e4000c101d0a */
.L_x_36869:
        /* <DEDUP_REMOVED lines=8> */
.L_x_36870:
[----:B------:R-:W-:Y:S05]  /*9a130*/  BSYNC B1 ;  /* 0x0000000000017941 */ /* 0x000fea0003800000 */
.L_x_36866:
[----:B------:R-:W-:-:S13]  /*9a140*/  ISETP.GE.AND P0, PT, R0, UR6, PT ;  /* 0x0000000600007c0c */ /* 0x000fda000bf06270 */
[----:B012---:R-:W0:Y:S01]  /*9a150*/  @!P0 LDC.64 R2, c[0x0][0x240] ;  /* 0x00009000ff028b82 */ /* 0x007e220000000a00 */
[C---:B------:R-:W-:Y:S02]  /*9a160*/  @!P0 VIADD R5, R0.reuse, UR5 ;  /* 0x0000000500058c36 */ /* 0x040fe40008000000 */
[----:B------:R-:W-:Y:S02]  /*9a170*/  @!P0 VIADD R0, R0, 0x80 ;  /* 0x0000008000008836 */ /* 0x000fe40000000000 */
[----:B0-----:R-:W-:-:S05]  /*9a180*/  @!P0 IMAD.WIDE.U32 R2, R5, 0x10, R2 ;  /* 0x0000001005028825 */ /* 0x001fca00078e0002 */
[----:B------:R3:W-:Y:S02]  /*9a190*/  @!P0 STG.E.128 desc[UR10][R2.64], R16 ;  /* 0x0000001002008986 */ /* 0x0007e4000c101d0a */
.L_x_36871:
[----:B------:R-:W-:Y:S05]  /*9a1a0*/  BSYNC B0 ;  /* 0x0000000000007941 */ /* 0x000fea0003800000 */
.L_x_36865:
        /* <DEDUP_REMOVED lines=8> */
        .weak           $__internal_76_$__cuda_sm20_div_rn_f64_full
        .type           $__internal_76_$__cuda_sm20_div_rn_f64_full,@function
        .size           $__internal_76_$__cuda_sm20_div_rn_f64_full,($_ZN2at6native29vectorized_elementwise_kernelILi8EZZZNS0_50_GLOBAL__N__2680c7bb_12_PowKernel_cu_7dd49032_316824pow_tensor_scalar_kernelERNS_18TensorIteratorBaseERKN3c106ScalarEENKUlvE_clEvENKUlvE_clEvEUlNS5_7complexIdEEE0_St5arrayIPcLm2EEEEviT0_T1_$__internal_trig_reduction_slowpathd - $__internal_76_$__cuda_sm20_div_rn_f64_full)
$__internal_76_$__cuda_sm20_div_rn_f64_full:
        /* <DEDUP_REMOVED lines=72> */
.L_x_36873:
        /* <DEDUP_REMOVED lines=17> */
.L_x_36876:
[----:B------:R-:W-:Y:S01]  /*9a7c0*/  LOP3.LUT R3, R53, 0x80000, RZ, 0xfc, !PT ;  /* 0x0008000035037812 */ /* 0x000fe200078efcff */
[----:B------:R-:W-:-:S04]  /*9a7d0*/  IMAD.MOV.U32 R62, RZ, RZ, R52 ;  /* 0x000000ffff3e7224 */ /* 0x000fc800078e0034 */
[----:B------:R-:W-:Y:S01]  /*9a7e0*/  IMAD.MOV.U32 R63, RZ, RZ, R3 ;  /* 0x000000ffff3f7224 */ /* 0x000fe200078e0003 */
[----:B------:R-:W-:Y:S06]  /*9a7f0*/  BRA `(.L_x_36874) ;  /* 0x00000000000c7947 */ /* 0x000fec0003800000 */
.L_x_36875:
[----:B------:R-:W-:Y:S01]  /*9a800*/  LOP3.LUT R3, R59, 0x80000, RZ, 0xfc, !PT ;  /* 0x000800003b037812 */ /* 0x000fe200078efcff */
[----:B------:R-:W-:-:S04]  /*9a810*/  IMAD.MOV.U32 R62, RZ, RZ, R58 ;  /* 0x000000ffff3e7224 */ /* 0x000fc800078e003a */
[----:B------:R-:W-:-:S07]  /*9a820*/  IMAD.MOV.U32 R63, RZ, RZ, R3 ;  /* 0x000000ffff3f7224 */ /* 0x000fce00078e0003 */
.L_x_36874:
[----:B------:R-:W-:Y:S05]  /*9a830*/  BSYNC B0 ;  /* 0x0000000000007941 */ /* 0x000fea0003800000 */
.L_x_36872:
[----:B------:R-:W-:Y:S02]  /*9a840*/  IMAD.MOV.U32 R5, RZ, RZ, 0x0 ;  /* 0x00000000ff057424 */ /* 0x000fe400078e00ff */
[----:B------:R-:W-:Y:S02]  /*9a850*/  IMAD.MOV.U32 R2, RZ, RZ, R62 ;  /* 0x000000ffff027224 */ /* 0x000fe400078e003e */
[----:B------:R-:W-:Y:S01]  /*9a860*/  IMAD.MOV.U32 R3, RZ, RZ, R63 ;  /* 0x000000ffff037224 */ /* 0x000fe200078e003f */
[----:B------:R-:W-:Y:S06]  /*9a870*/  RET.REL.NODEC R4 `(_ZN2at6native29vectorized_elementwise_kernelILi8EZZZNS0_50_GLOBAL__N__2680c7bb_12_PowKernel_cu_7dd49032_316824pow_tensor_scalar_kernelERNS_18TensorIteratorBaseERKN3c106ScalarEENKUlvE_clEvENKUlvE_clEvEUlNS5_7complexIdEEE0_St5arrayIPcLm2EEEEviT0_T1_) ;  /* 0xfffff65404e07950 */ /* 0x000fec0003c3ffff */
        .type           $_ZN2at6native29vectorized_elementwise_kernelILi8EZZZNS0_50_GLOBAL__N__2680c7bb_12_PowKernel_cu_7dd49032_316824pow_tensor_scalar_kernelERNS_18TensorIteratorBaseERKN3c106ScalarEENKUlvE_clEvENKUlvE_clEvEUlNS5_7complexIdEEE0_St5arrayIPcLm2EEEEviT0_T1_$__internal_trig_reduction_slowpathd,@function
        .size           $_ZN2at6native29vectorized_elementwise_kernelILi8EZZZNS0_50_GLOBAL__N__2680c7bb_12_PowKernel_cu_7dd49032_316824pow_tensor_scalar_kernelERNS_18TensorIteratorBaseERKN3c106ScalarEENKUlvE_clEvENKUlvE_clEvEUlNS5_7complexIdEEE0_St5arrayIPcLm2EEEEviT0_T1_$__internal_trig_reduction_slowpathd,(.L_x_71525 - $_ZN2at6native29vectorized_elementwise_kernelILi8EZZZNS0_50_GLOBAL__N__2680c7bb_12_PowKernel_cu_7dd49032_316824pow_tensor_scalar_kernelERNS_18TensorIteratorBaseERKN3c106ScalarEENKUlvE_clEvENKUlvE_clEvEUlNS5_7complexIdEEE0_St5arrayIPcLm2EEEEviT0_T1_$__internal_trig_reduction_slowpathd)
$_ZN2at6native29vectorized_elementwise_kernelILi8EZZZNS0_50_GLOBAL__N__2680c7bb_12_PowKernel_cu_7dd49032_316824pow_tensor_scalar_kernelERNS_18TensorIteratorBaseERKN3c106ScalarEENKUlvE_clEvENKUlvE_clEvEUlNS5_7complexIdEEE0_St5arrayIPcLm2EEEEviT0_T1_$__internal_trig_reduction_slowpathd:
        /* <DEDUP_REMOVED lines=28> */
.L_x_36880:
        /* <DEDUP_REMOVED lines=26> */
.L_x_36879:
[----:B------:R-:W-:Y:S05]  /*9abe0*/  BSYNC B0 ;  /* 0x0000000000007941 */ /* 0x000fea0003800000 */
.L_x_36878:
        /* <DEDUP_REMOVED lines=90> */
.L_x_36877:
[----:B------:R-:W-:Y:S02]  /*9b190*/  IMAD.MOV.U32 R2, RZ, RZ, R0 ;  /* 0x000000ffff027224 */ /* 0x000fe400078e0000 */
[----:B------:R-:W-:Y:S02]  /*9b1a0*/  IMAD.MOV.U32 R3, RZ, RZ, 0x0 ;  /* 0x00000000ff037424 */ /* 0x000fe400078e00ff */
[----:B------:R-:W-:Y:S02]  /*9b1b0*/  IMAD.MOV.U32 R6, RZ, RZ, R4 ;  /* 0x000000ffff067224 */ /* 0x000fe400078e0004 */
[----:B------:R-:W-:Y:S05]  /*9b1c0*/  RET.REL.NODEC R2 `(_ZN2at6native29vectorized_elementwise_kernelILi8EZZZNS0_50_GLOBAL__N__2680c7bb_12_PowKernel_cu_7dd49032_316824pow_tensor_scalar_kernelERNS_18TensorIteratorBaseERKN3c106ScalarEENKUlvE_clEvENKUlvE_clEvEUlNS5_7complexIdEEE0_St5arrayIPcLm2EEEEviT0_T1_) ;  /* 0xfffff64c028c7950 */ /* 0x000fea0003c3ffff */
.L_x_36881:
        /* <DEDUP_REMOVED lines=11> */
.L_x_71525:


//--------------------- .text._ZN2at6native18elementwise_kernelILi128ELi4EZNS0_15gpu_kernel_implIZZZNS0_50_GLOBAL__N__2680c7bb_12_PowKernel_cu_7dd49032_316824pow_tensor_scalar_kernelERNS_18TensorIteratorBaseERKN3c106ScalarEENKUlvE_clEvENKUlvE_clEvEUlNS6_7complexIdEEE_EEvS5_RKT_EUliE_EEviT1_ --------------------------
	.section	.text._ZN2at6native18elementwise_kernelILi128ELi4EZNS0_15gpu_kernel_implIZZZNS0_50_GLOBAL__N__2680c7bb_12_PowKernel_cu_7dd49032_316824pow_tensor_scalar_kernelERNS_18TensorIteratorBaseERKN3c106ScalarEENKUlvE_clEvENKUlvE_clEvEUlNS6_7complexIdEEE_EEvS5_RKT_EUliE_EEviT1_,"ax",@progbits
	.align	128
        .global         _ZN2at6native18elementwise_kernelILi128ELi4EZNS0_15gpu_kernel_implIZZZNS0_50_GLOBAL__N__2680c7bb_12_PowKernel_cu_7dd49032_316824pow_tensor_scalar_kernelERNS_18TensorIteratorBaseERKN3c106ScalarEENKUlvE_clEvENKUlvE_clEvEUlNS6_7complexIdEEE_EEvS5_RKT_EUliE_EEviT1_
        .type           _ZN2at6native18elementwise_kernelILi128ELi4EZNS0_15gpu_kernel_implIZZZNS0_50_GLOBAL__N__2680c7bb_12_PowKernel_cu_7dd49032_316824pow_tensor_scalar_kernelERNS_18TensorIteratorBaseERKN3c106ScalarEENKUlvE_clEvENKUlvE_clEvEUlNS6_7complexIdEEE_EEvS5_RKT_EUliE_EEviT1_,@function
        .size           _ZN2at6native18elementwise_kernelILi128ELi4EZNS0_15gpu_kernel_implIZZZNS0_50_GLOBAL__N__2680c7bb_12_PowKernel_cu_7dd49032_316824pow_tensor_scalar_kernelERNS_18TensorIteratorBaseERKN3c106ScalarEENKUlvE_clEvENKUlvE_clEvEUlNS6_7complexIdEEE_EEvS5_RKT_EUliE_EEviT1_,(.L_x_71841 - _ZN2at6native18elementwise_kernelILi128ELi4EZNS0_15gpu_kernel_implIZZZNS0_50_GLOBAL__N__2680c7bb_12_PowKernel_cu_7dd49032_316824pow_tensor_scalar_kernelERNS_18TensorIteratorBaseERKN3c106ScalarEENKUlvE_clEvENKUlvE_clEvEUlNS6_7complexIdEEE_EEvS5_RKT_EUliE_EEviT1_)
        .other          _ZN2at6native18elementwise_kernelILi128ELi4EZNS0_15gpu_kernel_implIZZZNS0_50_GLOBAL__N__2680c7bb_12_PowKernel_cu_7dd49032_316824pow_tensor_scalar_kernelERNS_18TensorIteratorBaseERKN3c106ScalarEENKUlvE_clEvENKUlvE_clEvEUlNS6_7complexIdEEE_EEvS5_RKT_EUliE_EEviT1_,@"STO_CUDA_ENTRY STV_DEFAULT"
_ZN2at6native18elementwise_kernelILi128ELi4EZNS0_15gpu_kernel_implIZZZNS0_50_GLOBAL__N__2680c7bb_12_PowKernel_cu_7dd49032_316824pow_tensor_scalar_kernelERNS_18TensorIteratorBaseERKN3c106ScalarEENKUlvE_clEvENKUlvE_clEvEUlNS6_7complexIdEEE_EEvS5_RKT_EUliE_EEviT1_:
.text._ZN2at6native18elementwise_kernelILi128ELi4EZNS0_15gpu_kernel_implIZZZNS0_50_GLOBAL__N__2680c7bb_12_PowKernel_cu_7dd49032_316824pow_tensor_scalar_kernelERNS_18TensorIteratorBaseERKN3c106ScalarEENKUlvE_clEvENKUlvE_clEvEUlNS6_7complexIdEEE_EEvS5_RKT_EUliE_EEviT1_:
        /* <DEDUP_REMOVED lines=313> */
.L_x_36884:
        /* <DEDUP_REMOVED lines=22> */
.L_x_36888:
[----:B------:R-:W2:Y:S01]  /*14f0*/  LDG.E.U8 R2, desc[UR36][R2.64] ;  /* 0x0000002402027981 */ /* 0x000ea2000c1e1100 */
[----:B------:R-:W-:Y:S01]  /*1500*/  CS2R R6, SRZ ;  /* 0x0000000000067805 */ /* 0x000fe2000001ff00 */
[----:B--2---:R0:W1:Y:S01]  /*1510*/  I2F.F64.U16 R4, R2 ;  /* 0x0000000200047312 */ /* 0x0040620000101800 */
[----:B------:R-:W-:Y:S05]  /*1520*/  BRA `(.L_x_36890) ;  /* 0x0000000c00c87947 */ /* 0x000fea0003800000 */
.L_x_36887:
        /* <DEDUP_REMOVED lines=10> */
.L_x_36892:
[----:B------:R-:W2:Y:S01]  /*15d0*/  LDG.E R2, desc[UR36][R2.64] ;  /* 0x0000002402027981 */ /* 0x000ea2000c1e1900 */
[----:B------:R-:W-:Y:S01]  /*15e0*/  CS2R R6, SRZ ;  /* 0x0000000000067805 */ /* 0x000fe2000001ff00 */
[----:B--2---:R0:W1:Y:S01]  /*15f0*/  I2F.F64 R4, R2 ;  /* 0x0000000200047312 */ /* 0x0040620000201c00 */
[----:B------:R-:W-:Y:S05]  /*1600*/  BRA `(.L_x_36890) ;  /* 0x0000000c00907947 */ /* 0x000fea0003800000 */
.L_x_36891:
[----:B------:R-:W2:Y:S01]  /*1610*/  LDG.E.U16 R2, desc[UR36][R2.64] ;  /* 0x0000002402027981 */ /* 0x000ea2000c1e1500 */
[----:B------:R-:W-:Y:S01]  /*1620*/  CS2R R6, SRZ ;  /* 0x0000000000067805 */ /* 0x000fe2000001ff00 */
[----:B--2---:R0:W1:Y:S01]  /*1630*/  I2F.F64.S16 R4, R2 ;  /* 0x0000000200047312 */ /* 0x0040620000101c00 */
[----:B------:R-:W-:Y:S05]  /*1640*/  BRA `(.L_x_36890) ;  /* 0x0000000c00807947 */ /* 0x000fea0003800000 */
.L_x_36886:
        /* <DEDUP_REMOVED lines=11> */
.L_x_36894:
[----:B------:R-:W2:Y:S01]  /*1700*/  LDG.E.U16 R0, desc[UR36][R2.64] ;  /* 0x0000002402007981 */ /* 0x000ea2000c1e1500 */
[----:B------:R-:W-:Y:S01]  /*1710*/  CS2R R6, SRZ ;  /* 0x0000000000067805 */ /* 0x000fe2000001ff00 */
[----:B--2---:R-:W-:-:S05]  /*1720*/  HADD2.F32 R0, -RZ, R0.H0_H0 ;  /* 0x20000000ff007230 */ /* 0x004fca0000004100 */
[----:B------:R-:W-:-:S04]  /*1730*/  FMUL.FTZ R0, R0, 1 ;  /* 0x3f80000000007820 */ /* 0x000fc80000410000 */
[----:B------:R0:W1:Y:S01]  /*1740*/  F2F.F64.F32 R4, R0 ;  /* 0x0000000000047310 */ /* 0x0000620000201800 */
[----:B------:R-:W-:Y:S05]  /*1750*/  BRA `(.L_x_36890) ;  /* 0x0000000c003c7947 */ /* 0x000fea0003800000 */
.L_x_36893:
        /* <DEDUP_REMOVED lines=12> */
.L_x_36896:
[----:B------:R-:W2:Y:S02]  /*1820*/  LDG.E R0, desc[UR36][R2.64] ;  /* 0x0000002402007981 */ /* 0x000ea4000c1e1900 */
[--C-:B--2---:R-:W-:Y:S02]  /*1830*/  HADD2.F32 R4, -RZ, R0.reuse.H1_H1 ;  /* 0x30000000ff047230 */ /* 0x104fe40000004100 */
[----:B------:R-:W-:-:S03]  /*1840*/  HADD2.F32 R0, -RZ, R0.H0_H0 ;  /* 0x20000000ff007230 */ /* 0x000fc60000004100 */
[----:B------:R-:W-:Y:S02]  /*1850*/  FMUL.FTZ R6, R4, 1 ;  /* 0x3f80000004067820 */ /* 0x000fe40000410000 */
[----:B------:R-:W-:-:S04]  /*1860*/  FMUL.FTZ R0, R0, 1 ;  /* 0x3f80000000007820 */ /* 0x000fc80000410000 */
[----:B------:R-:W0:Y:S08]  /*1870*/  F2F.F64.F32 R6, R6 ;  /* 0x0000000600067310 */ /* 0x000e300000201800 */
[----:B------:R1:W2:Y:S01]  /*1880*/  F2F.F64.F32 R4, R0 ;  /* 0x0000000000047310 */ /* 0x0002a20000201800 */
[----:B------:R-:W-:Y:S05]  /*1890*/  BRA `(.L_x_36890) ;  /* 0x0000000800ec7947 */ /* 0x000fea0003800000 */
.L_x_36895:
[----:B------:R0:W5:Y:S01]  /*18a0*/  LDG.E.64 R4, desc[UR36][R2.64] ;  /* 0x0000002402047981 */ /* 0x000162000c1e1b00 */
[----:B------:R-:W-:Y:S01]  /*18b0*/  CS2R R6, SRZ ;  /* 0x0000000000067805 */ /* 0x000fe2000001ff00 */
[----:B------:R-:W-:Y:S06]  /*18c0*/  BRA `(.L_x_36890) ;  /* 0x0000000800e07947 */ /* 0x000fec0003800000 */
.L_x_36885:
        /* <DEDUP_REMOVED lines=14> */
.L_x_36899:
[----:B------:R0:W5:Y:S01]  /*19b0*/  LDG.E.128 R4, desc[UR36][R2.64] ;  /* 0x0000002402047981 */ /* 0x000162000c1e1d00 */
[----:B------:R-:W-:Y:S05]  /*19c0*/  BRA `(.L_x_36890) ;  /* 0x0000000800a07947 */ /* 0x000fea0003800000 */
.L_x_36898:
        /* <DEDUP_REMOVED lines=22> */
[----:B------:R-:W-:Y:S02]  /*1b30*/  LOP3.LUT R5, R5, 0x7f800000, R6, 0xf8, !PT ;  /* 0x7f80000005057812 */ /* 0x000fe400078ef806 */
[----:B------:R-:W-:Y:S02]  /*1b40*/  CS2R R6, SRZ ;  /* 0x0000000000067805 */ /* 0x000fe4000001ff00 */
[----:B------:R-:W-:-:S04]  /*1b50*/  LOP3.LUT R5, R5, R2, RZ, 0x30, !PT ;  /* 0x0000000205057212 */ /* 0x000fc800078e30ff */
[----:B------:R-:W-:-:S05]  /*1b60*/  LOP3.LUT R5, R5, 0x80000000, R0, 0xf8, !PT ;  /* 0x8000000005057812 */ /* 0x000fca00078ef800 */
[----:B------:R-:W-:-:S06]  /*1b70*/  FMUL.FTZ R5, R5, 1 ;  /* 0x3f80000005057820 */ /* 0x000fcc0000410000 */
[----:B------:R-:W0:Y:S01]  /*1b80*/  F2F.F64.F32 R4, R5 ;  /* 0x0000000500047310 */ /* 0x000e220000201800 */
[----:B------:R-:W-:Y:S05]  /*1b90*/  BRA `(.L_x_36890) ;  /* 0x00000008002c7947 */ /* 0x000fea0003800000 */
.L_x_36901:
        /* <DEDUP_REMOVED lines=16> */
.L_x_36900:
[----:B------:R-:W2:Y:S01]  /*1ca0*/  LDG.E.U16 R0, desc[UR36][R2.64] ;  /* 0x0000002402007981 */ /* 0x000ea2000c1e1500 */
[----:B------:R-:W-:Y:S01]  /*1cb0*/  CS2R R6, SRZ ;  /* 0x0000000000067805 */ /* 0x000fe2000001ff00 */
[----:B--2---:R-:W-:-:S04]  /*1cc0*/  IMAD.U32 R0, R0, 0x10000, RZ ;  /* 0x0001000000007824 */ /* 0x004fc800078e00ff */
[----:B------:R-:W-:-:S04]  /*1cd0*/  FMUL.FTZ R0, R0, 1 ;  /* 0x3f80000000007820 */ /* 0x000fc80000410000 */
[----:B------:R0:W1:Y:S01]  /*1ce0*/  F2F.F64.F32 R4, R0 ;  /* 0x0000000000047310 */ /* 0x0000620000201800 */
[----:B------:R-:W-:Y:S05]  /*1cf0*/  BRA `(.L_x_36890) ;  /* 0x0000000400d47947 */ /* 0x000fea0003800000 */
.L_x_36897:
        /* <DEDUP_REMOVED lines=12> */
.L_x_36904:
        /* <DEDUP_REMOVED lines=21> */
.L_x_36908:
[----:B------:R-:W-:Y:S05]  /*1f10*/  BSYNC B1 ;  /* 0x0000000000017941 */ /* 0x000fea0003800000 */
.L_x_36907:
[----:B------:R-:W-:Y:S01]  /*1f20*/  LEA R3, R0, 0x3b800000, 0x17 ;  /* 0x3b80000000037811 */ /* 0x000fe200078eb8ff */
[----:B------:R-:W-:-:S05]  /*1f30*/  IMAD.SHL.U32 R0, R2, 0x100000, RZ ;  /* 0x0010000002007824 */ /* 0x000fca00078e00ff */
[----:B------:R-:W-:-:S07]  /*1f40*/  LOP3.LUT R0, R3, R0, R4, 0xfe, !PT ;  /* 0x0000000003007212 */ /* 0x000fce00078efe04 */
.L_x_36906:
[----:B------:R-:W-:Y:S05]  /*1f50*/  BSYNC B0 ;  /* 0x0000000000007941 */ /* 0x000fea0003800000 */
.L_x_36905:
[----:B------:R-:W-:Y:S01]  /*1f60*/  FMUL.FTZ R0, R0, 1 ;  /* 0x3f80000000007820 */ /* 0x000fe20000410000 */
[----:B------:R-:W-:-:S03]  /*1f70*/  CS2R R6, SRZ ;  /* 0x0000000000067805 */ /* 0x000fc6000001ff00 */
[----:B------:R2:W3:Y:S01]  /*1f80*/  F2F.F64.F32 R4, R0 ;  /* 0x0000000000047310 */ /* 0x0004e20000201800 */
[----:B------:R-:W-:Y:S05]  /*1f90*/  BRA `(.L_x_36890) ;  /* 0x00000004002c7947 */ /* 0x000fea0003800000 */
.L_x_36903:
        /* <DEDUP_REMOVED lines=21> */
.L_x_36912:
[----:B------:R-:W-:Y:S05]  /*20f0*/  BSYNC B1 ;  /* 0x0000000000017941 */ /* 0x000fea0003800000 */
.L_x_36911:
[----:B------:R-:W-:Y:S01]  /*2100*/  LEA R3, R0, 0x37800000, 0x17 ;  /* 0x3780000000037811 */ /* 0x000fe200078eb8ff */
[----:B------:R-:W-:-:S05]  /*2110*/  IMAD.SHL.U32 R0, R2, 0x200000, RZ ;  /* 0x0020000002007824 */ /* 0x000fca00078e00ff */
[----:B------:R-:W-:-:S07]  /*2120*/  LOP3.LUT R0, R3, R0, R4, 0xfe, !PT ;  /* 0x0000000003007212 */ /* 0x000fce00078efe04 */
.L_x_36910:
[----:B------:R-:W-:Y:S05]  /*2130*/  BSYNC B0 ;  /* 0x0000000000007941 */ /* 0x000fea0003800000 */
.L_x_36909:
[----:B------:R-:W-:Y:S01]  /*2140*/  FMUL.FTZ R0, R0, 1 ;  /* 0x3f80000000007820 */ /* 0x000fe20000410000 */
[----:B------:R-:W-:-:S03]  /*2150*/  CS2R R6, SRZ ;  /* 0x0000000000067805 */ /* 0x000fc6000001ff00 */
[----:B------:R4:W0:Y:S01]  /*2160*/  F2F.F64.F32 R4, R0 ;  /* 0x0000000000047310 */ /* 0x0008220000201800 */
[----:B------:R-:W-:Y:S05]  /*2170*/  BRA `(.L_x_36890) ;  /* 0x0000000000b47947 */ /* 0x000fea0003800000 */
.L_x_36902:
        /* <DEDUP_REMOVED lines=14> */
.L_x_36916:
[----:B------:R-:W-:Y:S05]  /*2260*/  BSYNC B0 ;  /* 0x0000000000007941 */ /* 0x000fea0003800000 */
.L_x_36915:
[----:B------:R-:W-:Y:S01]  /*2270*/  FMUL.FTZ R0, R0, 1 ;  /* 0x3f80000000007820 */ /* 0x000fe20000410000 */
[----:B------:R-:W-:-:S03]  /*2280*/  CS2R R6, SRZ ;  /* 0x0000000000067805 */ /* 0x000fc6000001ff00 */
[----:B------:R0:W1:Y:S01]  /*2290*/  F2F.F64.F32 R4, R0 ;  /* 0x0000000000047310 */ /* 0x0000620000201800 */
[----:B------:R-:W-:Y:S05]  /*22a0*/  BRA `(.L_x_36890) ;  /* 0x0000000000687947 */ /* 0x000fea0003800000 */
.L_x_36889:
        /* <DEDUP_REMOVED lines=16> */
.L_x_36917:
[----:B------:R-:W-:Y:S02]  /*23b0*/  CS2R R4, SRZ ;  /* 0x0000000000047805 */ /* 0x000fe4000001ff00 */
[----:B------:R-:W-:Y:S01]  /*23c0*/  CS2R R6, SRZ ;  /* 0x0000000000067805 */ /* 0x000fe2000001ff00 */
[----:B------:R-:W-:Y:S06]  /*23d0*/  BRA `(.L_x_36890) ;  /* 0x00000000001c7947 */ /* 0x000fec0003800000 */
.L_x_36914:
[----:B------:R-:W2:Y:S01]  /*23e0*/  LDG.E.64 R4, desc[UR36][R2.64] ;  /* 0x0000002402047981 */ /* 0x000ea2000c1e1b00 */
[----:B------:R-:W-:Y:S01]  /*23f0*/  CS2R R6, SRZ ;  /* 0x0000000000067805 */ /* 0x000fe2000001ff00 */
[----:B--2---:R-:W0:Y:S01]  /*2400*/  I2F.F64.U64 R4, R4 ;  /* 0x0000000400047312 */ /* 0x004e220000301800 */
[----:B------:R-:W-:Y:S05]  /*2410*/  BRA `(.L_x_36890) ;  /* 0x00000000000c7947 */ /* 0x000fea0003800000 */
.L_x_36913:
[----:B------:R-:W2:Y:S01]  /*2420*/  LDG.E R2, desc[UR36][R2.64] ;  /* 0x0000002402027981 */ /* 0x000ea2000c1e1900 */
[----:B------:R-:W-:Y:S01]  /*2430*/  CS2R R6, SRZ ;  /* 0x0000000000067805 */ /* 0x000fe2000001ff00 */
[----:B--2---:R0:W1:Y:S06]  /*2440*/  I2F.F64.U32 R4, R2 ;  /* 0x0000000200047312 */ /* 0x00406c0000201800 */
.L_x_36890:
[----:B------:R-:W4:Y:S01]  /*2450*/  LDC.U8 R10, c[0x0][0x428] ;  /* 0x00010a00ff0a7b82 */ /* 0x000f220000000000 */
[C---:B0123-5:R-:W-:Y:S02]  /*2460*/  DMUL R8, R6.reuse, R4 ;  /* 0x0000000406087228 */ /* 0x06ffe40000000000 */
[----:B------:R-:W-:-:S06]  /*2470*/  DMUL R2, R6, R6 ;  /* 0x0000000606027228 */ /* 0x000fcc0000000000 */
[-C--:B------:R-:W-:Y:S02]  /*2480*/  DFMA R6, R6, R4.reuse, R8 ;  /* 0x000000040606722b */ /* 0x080fe40000000008 */
[----:B------:R-:W-:Y:S01]  /*2490*/  DFMA R4, R4, R4, -R2 ;  /* 0x000000040404722b */ /* 0x000fe20000000802 */
        /* <DEDUP_REMOVED lines=14> */
.L_x_36921:
[----:B------:R-:W0:Y:S02]  /*2580*/  F2I.S64.F64.TRUNC R4, R4 ;  /* 0x0000000400047311 */ /* 0x000e24000030d900 */
[----:B0-----:R-:W-:-:S05]  /*2590*/  IMAD.MOV.U32 R3, RZ, RZ, R4 ;  /* 0x000000ffff037224 */ /* 0x001fca00078e0004 */
[----:B------:R3:W-:Y:S01]  /*25a0*/  STG.E.U8 desc[UR36][R16.64], R3 ;  /* 0x0000000310007986 */ /* 0x0007e2000c101124 */
[----:B------:R-:W-:Y:S05]  /*25b0*/  BRA `(.L_x_36923) ;  /* 0x0000001000087947 */ /* 0x000fea0003800000 */
.L_x_36920:
        /* <DEDUP_REMOVED lines=9> */
.L_x_36925:
[----:B------:R-:W0:Y:S02]  /*2650*/  F2I.F64.TRUNC R5, R4 ;  /* 0x0000000400057311 */ /* 0x000e24000030d100 */
[----:B0-----:R1:W-:Y:S01]  /*2660*/  STG.E desc[UR36][R16.64], R5 ;  /* 0x0000000510007986 */ /* 0x0013e2000c101924 */
[----:B------:R-:W-:Y:S05]  /*2670*/  BRA `(.L_x_36923) ;  /* 0x0000000c00d87947 */ /* 0x000fea0003800000 */
.L_x_36924:
[----:B------:R-:W0:Y:S02]  /*2680*/  F2I.F64.TRUNC R5, R4 ;  /* 0x0000000400057311 */ /* 0x000e24000030d100 */
[----:B0-----:R2:W-:Y:S01]  /*2690*/  STG.E.U16 desc[UR36][R16.64], R5 ;  /* 0x0000000510007986 */ /* 0x0015e2000c101524 */
[----:B------:R-:W-:Y:S05]  /*26a0*/  BRA `(.L_x_36923) ;  /* 0x0000000c00cc7947 */ /* 0x000fea0003800000 */
.L_x_36919:
        /* <DEDUP_REMOVED lines=13> */
.L_x_36927:
        /* <DEDUP_REMOVED lines=8> */
.L_x_36926:
        /* <DEDUP_REMOVED lines=16> */
.L_x_36929:
        /* <DEDUP_REMOVED lines=11> */
.L_x_36928:
[----:B------:R0:W-:Y:S01]  /*29b0*/  STG.E.64 desc[UR36][R16.64], R4 ;  /* 0x0000000410007986 */ /* 0x0001e2000c101b24 */
[----:B------:R-:W-:Y:S05]  /*29c0*/  BRA `(.L_x_36923) ;  /* 0x0000000c00047947 */ /* 0x000fea0003800000 */
.L_x_36918:
        /* <DEDUP_REMOVED lines=13> */
.L_x_36932:
[----:B------:R0:W-:Y:S01]  /*2aa0*/  STG.E.128 desc[UR36][R16.64], R4 ;  /* 0x0000000410007986 */ /* 0x0001e2000c101d24 */
[----:B------:R-:W-:Y:S05]  /*2ab0*/  BRA `(.L_x_36923) ;  /* 0x0000000800c87947 */ /* 0x000fea0003800000 */
.L_x_36931:
        /* <DEDUP_REMOVED lines=25> */
.L_x_36936:
[----:B------:R-:W-:Y:S05]  /*2c50*/  BSYNC B0 ;  /* 0x0000000000007941 */ /* 0x000fea0003800000 */
.L_x_36935:
[----:B------:R-:W-:-:S05]  /*2c60*/  LOP3.LUT R3, R0, R3, RZ, 0xfc, !PT ;  /* 0x0000000300037212 */ /* 0x000fca00078efcff */
[----:B------:R0:W-:Y:S01]  /*2c70*/  STG.E.U8 desc[UR36][R16.64], R3 ;  /* 0x0000000310007986 */ /* 0x0001e2000c101124 */
[----:B------:R-:W-:Y:S05]  /*2c80*/  BRA `(.L_x_36923) ;  /* 0x0000000800547947 */ /* 0x000fea0003800000 */
.L_x_36934:
        /* <DEDUP_REMOVED lines=17> */
.L_x_36938:
[----:B------:R-:W-:Y:S01]  /*2da0*/  IMAD.MOV.U32 R0, RZ, RZ, 0x7f ;  /* 0x0000007fff007424 */ /* 0x000fe200078e00ff */
[----:B------:R-:W-:-:S04]  /*2db0*/  ISETP.GT.U32.AND P0, PT, R2, 0x7f800000, PT ;  /* 0x7f8000000200780c */ /* 0x000fc80003f04070 */
[----:B------:R-:W-:-:S09]  /*2dc0*/  SEL R0, R0, 0x7c, P0 ;  /* 0x0000007c00007807 */ /* 0x000fd20000000000 */
.L_x_36939:
[----:B------:R-:W-:Y:S05]  /*2dd0*/  BSYNC B0 ;  /* 0x0000000000007941 */ /* 0x000fea0003800000 */
.L_x_36937:
[----:B------:R-:W-:-:S04]  /*2de0*/  LOP3.LUT R2, R3, 0x80000000, RZ, 0xc0, !PT ;  /* 0x8000000003027812 */ /* 0x000fc800078ec0ff */
[----:B------:R-:W-:-:S04]  /*2df0*/  SHF.R.U32.HI R3, RZ, 0x18, R2 ;  /* 0x00000018ff037819 */ /* 0x000fc80000011602 */
[----:B------:R-:W-:-:S05]  /*2e00*/  LOP3.LUT R3, R0, R3, RZ, 0xfc, !PT ;  /* 0x0000000300037212 */ /* 0x000fca00078efcff */
[----:B------:R0:W-:Y:S01]  /*2e10*/  STG.E.U8 desc[UR36][R16.64], R3 ;  /* 0x0000000310007986 */ /* 0x0001e2000c101124 */
[----:B------:R-:W-:Y:S05]  /*2e20*/  BRA `(.L_x_36923) ;  /* 0x0000000400ec7947 */ /* 0x000fea0003800000 */
.L_x_36933:
        /* <DEDUP_REMOVED lines=8> */
.L_x_36930:
        /* <DEDUP_REMOVED lines=11> */
.L_x_36942:
        /* <DEDUP_REMOVED lines=21> */
.L_x_36945:
[----:B------:R-:W-:-:S04]  /*30b0*/  LOP3.LUT R2, R3, 0x80000000, RZ, 0xc0, !PT ;  /* 0x8000000003027812 */ /* 0x000fc800078ec0ff */
[----:B------:R-:W-:-:S04]  /*30c0*/  SHF.R.U32.HI R3, RZ, 0x18, R2 ;  /* 0x00000018ff037819 */ /* 0x000fc80000011602 */
[----:B------:R-:W-:-:S04]  /*30d0*/  LOP3.LUT R0, R0, R3, RZ, 0xfc, !PT ;  /* 0x0000000300007212 */ /* 0x000fc800078efcff */
[----:B------:R-:W-:-:S07]  /*30e0*/  PRMT R8, R0, 0x7610, R8 ;  /* 0x0000761000087816 */ /* 0x000fce0000000008 */
.L_x_36944:
[----:B------:R-:W-:Y:S05]  /*30f0*/  BSYNC B0 ;  /* 0x0000000000007941 */ /* 0x000fea0003800000 */
.L_x_36943:
[----:B------:R0:W-:Y:S01]  /*3100*/  STG.E.U8 desc[UR36][R16.64], R8 ;  /* 0x0000000810007986 */ /* 0x0001e2000c101124 */
[----:B------:R-:W-:Y:S05]  /*3110*/  BRA `(.L_x_36923) ;  /* 0x0000000400307947 */ /* 0x000fea0003800000 */
.L_x_36941:
        /* <DEDUP_REMOVED lines=21> */
.L_x_36948:
[----:B------:R-:W-:-:S04]  /*3270*/  LOP3.LUT R2, R3, 0x80000000, RZ, 0xc0, !PT ;  /* 0x8000000003027812 */ /* 0x000fc800078ec0ff */
[----:B------:R-:W-:-:S04]  /*3280*/  SHF.R.U32.HI R3, RZ, 0x18, R2 ;  /* 0x00000018ff037819 */ /* 0x000fc80000011602 */
[----:B------:R-:W-:-:S04]  /*3290*/  LOP3.LUT R0, R0, R3, RZ, 0xfc, !PT ;  /* 0x0000000300007212 */ /* 0x000fc800078efcff */
[----:B------:R-:W-:-:S07]  /*32a0*/  PRMT R8, R0, 0x7610, R8 ;  /* 0x0000761000087816 */ /* 0x000fce0000000008 */
.L_x_36947:
[----:B------:R-:W-:Y:S05]  /*32b0*/  BSYNC B0 ;  /* 0x0000000000007941 */ /* 0x000fea0003800000 */
.L_x_36946:
[----:B------:R0:W-:Y:S01]  /*32c0*/  STG.E.U8 desc[UR36][R16.64], R8 ;  /* 0x0000000810007986 */ /* 0x0001e2000c101124 */
[----:B------:R-:W-:Y:S05]  /*32d0*/  BRA `(.L_x_36923) ;  /* 0x0000000000c07947 */ /* 0x000fea0003800000 */
.L_x_36940:
        /* <DEDUP_REMOVED lines=26> */
.L_x_36922:
        /* <DEDUP_REMOVED lines=16> */
.L_x_36951:
[----:B------:R-:W-:Y:S05]  /*3580*/  BRA `(.L_x_36923) ;  /* 0x0000000000147947 */ /* 0x000fea0003800000 */
.L_x_36950:
[----:B------:R-:W0:Y:S02]  /*3590*/  F2I.U64.F64.TRUNC R4, R4 ;  /* 0x0000000400047311 */ /* 0x000e24000030d800 */
[----:B0-----:R0:W-:Y:S01]  /*35a0*/  STG.E.64 desc[UR36][R16.64], R4 ;  /* 0x0000000410007986 */ /* 0x0011e2000c101b24 */
[----:B------:R-:W-:Y:S05]  /*35b0*/  BRA `(.L_x_36923) ;  /* 0x0000000000087947 */ /* 0x000fea0003800000 */
.L_x_36949:
[----:B------:R-:W0:Y:S02]  /*35c0*/  F2I.U32.F64.TRUNC R5, R4 ;  /* 0x0000000400057311 */ /* 0x000e24000030d000 */
[----:B0-----:R0:W-:Y:S02]  /*35d0*/  STG.E desc[UR36][R16.64], R5 ;  /* 0x0000000510007986 */ /* 0x0011e4000c101924 */
.L_x_36923:
[----:B------:R-:W-:-:S04]  /*35e0*/  IMAD R18, R23, 0x200, R18 ;  /* 0x0000020017127824 */ /* 0x000fc800078e0212 */
[----:B------:R-:W-:-:S07]  /*35f0*/  VIADD R19, R18, 0x80 ;  /* 0x0000008012137836 */ /* 0x000fce0000000000 */
.L_x_36883:
[----:B------:R-:W-:Y:S05]  /*3600*/  BSYNC B6 ;  /* 0x0000000000067941 */ /* 0x000fea0003800000 */
.L_x_36882:
        /* <DEDUP_REMOVED lines=307> */
.L_x_36954:
        /* <DEDUP_REMOVED lines=22> */
.L_x_36958:
[----:B------:R-:W2:Y:S01]  /*4aa0*/  LDG.E.U8 R2, desc[UR36][R2.64] ;  /* 0x0000002402027981 */ /* 0x000ea2000c1e1100 */
[----:B------:R-:W-:Y:S01]  /*4ab0*/  CS2R R6, SRZ ;  /* 0x0000000000067805 */ /* 0x000fe2000001ff00 */
[----:B--2---:R0:W1:Y:S01]  /*4ac0*/  I2F.F64.U16 R4, R2 ;  /* 0x0000000200047312 */ /* 0x0040620000101800 */
[----:B------:R-:W-:Y:S05]  /*4ad0*/  BRA `(.L_x_36960) ;  /* 0x0000000c00c87947 */ /* 0x000fea0003800000 */
.L_x_36957:
        /* <DEDUP_REMOVED lines=10> */
.L_x_36962:
[----:B------:R-:W2:Y:S01]  /*4b80*/  LDG.E R2, desc[UR36][R2.64] ;  /* 0x0000002402027981 */ /* 0x000ea2000c1e1900 */
[----:B------:R-:W-:Y:S01]  /*4b90*/  CS2R R6, SRZ ;  /* 0x0000000000067805 */ /* 0x000fe2000001ff00 */
[----:B--2---:R0:W1:Y:S01]  /*4ba0*/  I2F.F64 R4, R2 ;  /* 0x0000000200047312 */ /* 0x0040620000201c00 */
[----:B------:R-:W-:Y:S05]  /*4bb0*/  BRA `(.L_x_36960) ;  /* 0x0000000c00907947 */ /* 0x000fea0003800000 */
.L_x_36961:
[----:B------:R-:W2:Y:S01]  /*4bc0*/  LDG.E.U16 R2, desc[UR36][R2.64] ;  /* 0x0000002402027981 */ /* 0x000ea2000c1e1500 */
[----:B------:R-:W-:Y:S01]  /*4bd0*/  CS2R R6, SRZ ;  /* 0x0000000000067805 */ /* 0x000fe2000001ff00 */
[----:B--2---:R0:W1:Y:S01]  /*4be0*/  I2F.F64.S16 R4, R2 ;  /* 0x0000000200047312 */ /* 0x0040620000101c00 */
[----:B------:R-:W-:Y:S05]  /*4bf0*/  BRA `(.L_x_36960) ;  /* 0x0000000c00807947 */ /* 0x000fea0003800000 */
.L_x_36956:
        /* <DEDUP_REMOVED lines=11> */
.L_x_36964:
[----:B------:R-:W2:Y:S01]  /*4cb0*/  LDG.E.U16 R0, desc[UR36][R2.64] ;  /* 0x0000002402007981 */ /* 0x000ea2000c1e1500 */
[----:B------:R-:W-:Y:S01]  /*4cc0*/  CS2R R6, SRZ ;  /* 0x0000000000067805 */ /* 0x000fe2000001ff00 */
[----:B--2---:R-:W-:-:S05]  /*4cd0*/  HADD2.F32 R0, -RZ, R0.H0_H0 ;  /* 0x20000000ff007230 */ /* 0x004fca0000004100 */
[----:B------:R-:W-:-:S04]  /*4ce0*/  FMUL.FTZ R0, R0, 1 ;  /* 0x3f80000000007820 */ /* 0x000fc80000410000 */
[----:B------:R0:W1:Y:S01]  /*4cf0*/  F2F.F64.F32 R4, R0 ;  /* 0x0000000000047310 */ /* 0x0000620000201800 */
[----:B------:R-:W-:Y:S05]  /*4d00*/  BRA `(.L_x_36960) ;  /* 0x0000000c003c7947 */ /* 0x000fea0003800000 */
.L_x_36963:
        /* <DEDUP_REMOVED lines=12> */
.L_x_36966:
        /* <DEDUP_REMOVED lines=8> */
.L_x_36965:
[----:B------:R0:W5:Y:S01]  /*4e50*/  LDG.E.64 R4, desc[UR36][R2.64] ;  /* 0x0000002402047981 */ /* 0x000162000c1e1b00 */
[----:B------:R-:W-:Y:S01]  /*4e60*/  CS2R R6, SRZ ;  /* 0x0000000000067805 */ /* 0x000fe2000001ff00 */
[----:B------:R-:W-:Y:S06]  /*4e70*/  BRA `(.L_x_36960) ;  /* 0x0000000800e07947 */ /* 0x000fec0003800000 */
.L_x_36955:
        /* <DEDUP_REMOVED lines=14> */
.L_x_36969:
[----:B------:R0:W5:Y:S01]  /*4f60*/  LDG.E.128 R4, desc[UR36][R2.64] ;  /* 0x0000002402047981 */ /* 0x000162000c1e1d00 */
[----:B------:R-:W-:Y:S05]  /*4f70*/  BRA `(.L_x_36960) ;  /* 0x0000000800a07947 */ /* 0x000fea0003800000 */
.L_x_36968:
        /* <DEDUP_REMOVED lines=29> */
.L_x_36971:
        /* <DEDUP_REMOVED lines=16> */
.L_x_36970:
[----:B------:R-:W2:Y:S01]  /*5250*/  LDG.E.U16 R0, desc[UR36][R2.64] ;  /* 0x0000002402007981 */ /* 0x000ea2000c1e1500 */
[----:B------:R-:W-:Y:S01]  /*5260*/  CS2R R6, SRZ ;  /* 0x0000000000067805 */ /* 0x000fe2000001ff00 */
[----:B--2---:R-:W-:-:S04]  /*5270*/  IMAD.U32 R0, R0, 0x10000, RZ ;  /* 0x0001000000007824 */ /* 0x004fc800078e00ff */
[----:B------:R-:W-:-:S04]  /*5280*/  FMUL.FTZ R0, R0, 1 ;  /* 0x3f80000000007820 */ /* 0x000fc80000410000 */
[----:B------:R0:W1:Y:S01]  /*5290*/  F2F.F64.F32 R4, R0 ;  /* 0x0000000000047310 */ /* 0x0000620000201800 */
[----:B------:R-:W-:Y:S05]  /*52a0*/  BRA `(.L_x_36960) ;  /* 0x0000000400d47947 */ /* 0x000fea0003800000 */
.L_x_36967:
        /* <DEDUP_REMOVED lines=12> */
.L_x_36974:
        /* <DEDUP_REMOVED lines=21> */
.L_x_36978:
[----:B------:R-:W-:Y:S05]  /*54c0*/  BSYNC B1 ;  /* 0x0000000000017941 */ /* 0x000fea0003800000 */
.L_x_36977:
[----:B------:R-:W-:Y:S01]  /*54d0*/  LEA R3, R0, 0x3b800000, 0x17 ;  /* 0x3b80000000037811 */ /* 0x000fe200078eb8ff */
[----:B------:R-:W-:-:S05]  /*54e0*/  IMAD.SHL.U32 R0, R2, 0x100000, RZ ;  /* 0x0010000002007824 */ /* 0x000fca00078e00ff */
[----:B------:R-:W-:-:S07]  /*54f0*/  LOP3.LUT R0, R3, R0, R4, 0xfe, !PT ;  /* 0x0000000003007212 */ /* 0x000fce00078efe04 */
.L_x_36976:
[----:B------:R-:W-:Y:S05]  /*5500*/  BSYNC B0 ;  /* 0x0000000000007941 */ /* 0x000fea0003800000 */
.L_x_36975:
[----:B------:R-:W-:Y:S01]  /*5510*/  FMUL.FTZ R0, R0, 1 ;  /* 0x3f80000000007820 */ /* 0x000fe20000410000 */
[----:B------:R-:W-:-:S03]  /*5520*/  CS2R R6, SRZ ;  /* 0x0000000000067805 */ /* 0x000fc6000001ff00 */
[----:B------:R2:W3:Y:S01]  /*5530*/  F2F.F64.F32 R4, R0 ;  /* 0x0000000000047310 */ /* 0x0004e20000201800 */
[----:B------:R-:W-:Y:S05]  /*5540*/  BRA `(.L_x_36960) ;  /* 0x00000004002c7947 */ /* 0x000fea0003800000 */
.L_x_36973:
        /* <DEDUP_REMOVED lines=21> */
.L_x_36982:
[----:B------:R-:W-:Y:S05]  /*56a0*/  BSYNC B1 ;  /* 0x0000000000017941 */ /* 0x000fea0003800000 */
.L_x_36981:
[----:B------:R-:W-:Y:S01]  /*56b0*/  LEA R3, R0, 0x37800000, 0x17 ;  /* 0x3780000000037811 */ /* 0x000fe200078eb8ff */
[----:B------:R-:W-:-:S05]  /*56c0*/  IMAD.SHL.U32 R0, R2, 0x200000, RZ ;  /* 0x0020000002007824 */ /* 0x000fca00078e00ff */
[----:B------:R-:W-:-:S07]  /*56d0*/  LOP3.LUT R0, R3, R0, R4, 0xfe, !PT ;  /* 0x0000000003007212 */ /* 0x000fce00078efe04 */
.L_x_36980:
[----:B------:R-:W-:Y:S05]  /*56e0*/  BSYNC B0 ;  /* 0x0000000000007941 */ /* 0x000fea0003800000 */
.L_x_36979:
[----:B------:R-:W-:Y:S01]  /*56f0*/  FMUL.FTZ R0, R0, 1 ;  /* 0x3f80000000007820 */ /* 0x000fe20000410000 */
[----:B------:R-:W-:-:S03]  /*5700*/  CS2R R6, SRZ ;  /* 0x0000000000067805 */ /* 0x000fc6000001ff00 */
[----:B------:R4:W0:Y:S01]  /*5710*/  F2F.F64.F32 R4, R0 ;  /* 0x0000000000047310 */ /* 0x0008220000201800 */
[----:B------:R-:W-:Y:S05]  /*5720*/  BRA `(.L_x_36960) ;  /* 0x0000000000b47947 */ /* 0x000fea0003800000 */
.L_x_36972:
        /* <DEDUP_REMOVED lines=14> */
.L_x_36986:
[----:B------:R-:W-:Y:S05]  /*5810*/  BSYNC B0 ;  /* 0x0000000000007941 */ /* 0x000fea0003800000 */
.L_x_36985:
[----:B------:R-:W-:Y:S01]  /*5820*/  FMUL.FTZ R0, R0, 1 ;  /* 0x3f80000000007820 */ /* 0x000fe20000410000 */
[----:B------:R-:W-:-:S03]  /*5830*/  CS2R R6, SRZ ;  /* 0x0000000000067805 */ /* 0x000fc6000001ff00 */
[----:B------:R0:W1:Y:S01]  /*5840*/  F2F.F64.F32 R4, R0 ;  /* 0x0000000000047310 */ /* 0x0000620000201800 */
[----:B------:R-:W-:Y:S05]  /*5850*/  BRA `(.L_x_36960) ;  /* 0x0000000000687947 */ /* 0x000fea0003800000 */
.L_x_36959:
        /* <DEDUP_REMOVED lines=16> */
.L_x_36987:
[----:B------:R-:W-:Y:S02]  /*5960*/  CS2R R4, SRZ ;  /* 0x0000000000047805 */ /* 0x000fe4000001ff00 */
[----:B------:R-:W-:Y:S01]  /*5970*/  CS2R R6, SRZ ;  /* 0x0000000000067805 */ /* 0x000fe2000001ff00 */
[----:B------:R-:W-:Y:S06]  /*5980*/  BRA `(.L_x_36960) ;  /* 0x00000000001c7947 */ /* 0x000fec0003800000 */
.L_x_36984:
[----:B------:R-:W2:Y:S01]  /*5990*/  LDG.E.64 R4, desc[UR36][R2.64] ;  /* 0x0000002402047981 */ /* 0x000ea2000c1e1b00 */
[----:B------:R-:W-:Y:S01]  /*59a0*/  CS2R R6, SRZ ;  /* 0x0000000000067805 */ /* 0x000fe2000001ff00 */
[----:B--2---:R-:W0:Y:S01]  /*59b0*/  I2F.F64.U64 R4, R4 ;  /* 0x0000000400047312 */ /* 0x004e220000301800 */
[----:B------:R-:W-:Y:S05]  /*59c0*/  BRA `(.L_x_36960) ;  /* 0x00000000000c7947 */ /* 0x000fea0003800000 */
.L_x_36983:
[----:B------:R-:W2:Y:S01]  /*59d0*/  LDG.E R2, desc[UR36][R2.64] ;  /* 0x0000002402027981 */ /* 0x000ea2000c1e1900 */
[----:B------:R-:W-:Y:S01]  /*59e0*/  CS2R R6, SRZ ;  /* 0x0000000000067805 */ /* 0x000fe2000001ff00 */
[----:B--2---:R0:W1:Y:S06]  /*59f0*/  I2F.F64.U32 R4, R2 ;  /* 0x0000000200047312 */ /* 0x00406c0000201800 */
.L_x_36960:
        /* <DEDUP_REMOVED lines=19> */
.L_x_36991:
[----:B------:R-:W0:Y:S02]  /*5b30*/  F2I.S64.F64.TRUNC R4, R4 ;  /* 0x0000000400047311 */ /* 0x000e24000030d900 */
[----:B0-----:R-:W-:-:S05]  /*5b40*/  IMAD.MOV.U32 R3, RZ, RZ, R4 ;  /* 0x000000ffff037224 */ /* 0x001fca00078e0004 */
[----:B------:R0:W-:Y:S01]  /*5b50*/  STG.E.U8 desc[UR36][R16.64], R3 ;  /* 0x0000000310007986 */ /* 0x0001e2000c101124 */
[----:B------:R-:W-:Y:S05]  /*5b60*/  BRA `(.L_x_36993) ;  /* 0x0000001000087947 */ /* 0x000fea0003800000 */
.L_x_36990:
        /* <DEDUP_REMOVED lines=9> */
.L_x_36995:
[----:B------:R-:W0:Y:S02]  /*5c00*/  F2I.F64.TRUNC R5, R4 ;  /* 0x0000000400057311 */ /* 0x000e24000030d100 */
[----:B0-----:R0:W-:Y:S01]  /*5c10*/  STG.E desc[UR36][R16.64], R5 ;  /* 0x0000000510007986 */ /* 0x0011e2000c101924 */
[----:B------:R-:W-:Y:S05]  /*5c20*/  BRA `(.L_x_36993) ;  /* 0x0000000c00d87947 */ /* 0x000fea0003800000 */
.L_x_36994:
[----:B------:R-:W0:Y:S02]  /*5c30*/  F2I.F64.TRUNC R5, R4 ;  /* 0x0000000400057311 */ /* 0x000e24000030d100 */
[----:B0-----:R0:W-:Y:S01]  /*5c40*/  STG.E.U16 desc[UR36][R16.64], R5 ;  /* 0x0000000510007986 */ /* 0x0011e2000c101524 */
[----:B------:R-:W-:Y:S05]  /*5c50*/  BRA `(.L_x_36993) ;  /* 0x0000000c00cc7947 */ /* 0x000fea0003800000 */
.L_x_36989:
        /* <DEDUP_REMOVED lines=13> */
.L_x_36997:
        /* <DEDUP_REMOVED lines=8> */
.L_x_36996:
        /* <DEDUP_REMOVED lines=16> */
.L_x_36999:
        /* <DEDUP_REMOVED lines=11> */
.L_x_36998:
[----:B------:R0:W-:Y:S01]  /*5f60*/  STG.E.64 desc[UR36][R16.64], R4 ;  /* 0x0000000410007986 */ /* 0x0001e2000c101b24 */
[----:B------:R-:W-:Y:S05]  /*5f70*/  BRA `(.L_x_36993) ;  /* 0x0000000c00047947 */ /* 0x000fea0003800000 */
.L_x_36988:
        /* <DEDUP_REMOVED lines=13> */
.L_x_37002:
[----:B------:R0:W-:Y:S01]  /*6050*/  STG.E.128 desc[UR36][R16.64], R4 ;  /* 0x0000000410007986 */ /* 0x0001e2000c101d24 */
[----:B------:R-:W-:Y:S05]  /*6060*/  BRA `(.L_x_36993) ;  /* 0x0000000800c87947 */ /* 0x000fea0003800000 */
.L_x_37001:
        /* <DEDUP_REMOVED lines=25> */
.L_x_37006:
[----:B------:R-:W-:Y:S05]  /*6200*/  BSYNC B0 ;  /* 0x0000000000007941 */ /* 0x000fea0003800000 */
.L_x_37005:
[----:B------:R-:W-:-:S05]  /*6210*/  LOP3.LUT R3, R0, R3, RZ, 0xfc, !PT ;  /* 0x0000000300037212 */ /* 0x000fca00078efcff */
[----:B------:R0:W-:Y:S01]  /*6220*/  STG.E.U8 desc[UR36][R16.64], R3 ;  /* 0x0000000310007986 */ /* 0x0001e2000c101124 */
[----:B------:R-:W-:Y:S05]  /*6230*/  BRA `(.L_x_36993) ;  /* 0x0000000800547947 */ /* 0x000fea0003800000 */
.L_x_37004:
        /* <DEDUP_REMOVED lines=17> */
.L_x_37008:
[----:B------:R-:W-:Y:S01]  /*6350*/  IMAD.MOV.U32 R0, RZ, RZ, 0x7f ;  /* 0x0000007fff007424 */ /* 0x000fe200078e00ff */
[----:B------:R-:W-:-:S04]  /*6360*/  ISETP.GT.U32.AND P0, PT, R2, 0x7f800000, PT ;  /* 0x7f8000000200780c */ /* 0x000fc80003f04070 */
[----:B------:R-:W-:-:S09]  /*6370*/  SEL R0, R0, 0x7c, P0 ;  /* 0x0000007c00007807 */ /* 0x000fd20000000000 */
.L_x_37009:
[----:B------:R-:W-:Y:S05]  /*6380*/  BSYNC B0 ;  /* 0x0000000000007941 */ /* 0x000fea0003800000 */
.L_x_37007:
[----:B------:R-:W-:-:S04]  /*6390*/  LOP3.LUT R2, R3, 0x80000000, RZ, 0xc0, !PT ;  /* 0x8000000003027812 */ /* 0x000fc800078ec0ff */
[----:B------:R-:W-:-:S04]  /*63a0*/  SHF.R.U32.HI R3, RZ, 0x18, R2 ;  /* 0x00000018ff037819 */ /* 0x000fc80000011602 */
[----:B------:R-:W-:-:S05]  /*63b0*/  LOP3.LUT R3, R0, R3, RZ, 0xfc, !PT ;  /* 0x0000000300037212 */ /* 0x000fca00078efcff */
[----:B------:R0:W-:Y:S01]  /*63c0*/  STG.E.U8 desc[UR36][R16.64], R3 ;  /* 0x0000000310007986 */ /* 0x0001e2000c101124 */
[----:B------:R-:W-:Y:S05]  /*63d0*/  BRA `(.L_x_36993) ;  /* 0x0000000400ec7947 */ /* 0x000fea0003800000 */
.L_x_37003:
        /* <DEDUP_REMOVED lines=8> */
.L_x_37000:
        /* <DEDUP_REMOVED lines=11> */
.L_x_37012:
        /* <DEDUP_REMOVED lines=21> */
.L_x_37015:
[----:B------:R-:W-:-:S04]  /*6660*/  LOP3.LUT R2, R3, 0x80000000, RZ, 0xc0, !PT ;  /* 0x8000000003027812 */ /* 0x000fc800078ec0ff */
[----:B------:R-:W-:-:S04]  /*6670*/  SHF.R.U32.HI R3, RZ, 0x18, R2 ;  /* 0x00000018ff037819 */ /* 0x000fc80000011602 */
[----:B------:R-:W-:-:S04]  /*6680*/  LOP3.LUT R0, R0, R3, RZ, 0xfc, !PT ;  /* 0x0000000300007212 */ /* 0x000fc800078efcff */
[----:B------:R-:W-:-:S07]  /*6690*/  PRMT R8, R0, 0x7610, R8 ;  /* 0x0000761000087816 */ /* 0x000fce0000000008 */
.L_x_37014:
[----:B------:R-:W-:Y:S05]  /*66a0*/  BSYNC B0 ;  /* 0x0000000000007941 */ /* 0x000fea0003800000 */
.L_x_37013:
[----:B------:R3:W-:Y:S01]  /*66b0*/  STG.E.U8 desc[UR36][R16.64], R8 ;  /* 0x0000000810007986 */ /* 0x0007e2000c101124 */
[----:B------:R-:W-:Y:S05]  /*66c0*/  BRA `(.L_x_36993) ;  /* 0x0000000400307947 */ /* 0x000fea0003800000 */
.L_x_37011:
        /* <DEDUP_REMOVED lines=21> */
.L_x_37018:
[----:B------:R-:W-:-:S04]  /*6820*/  LOP3.LUT R2, R3, 0x80000000, RZ, 0xc0, !PT ;  /* 0x8000000003027812 */ /* 0x000fc800078ec0ff */
[----:B------:R-:W-:-:S04]  /*6830*/  SHF.R.U32.HI R3, RZ, 0x18, R2 ;  /* 0x00000018ff037819 */ /* 0x000fc80000011602 */
[----:B------:R-:W-:-:S04]  /*6840*/  LOP3.LUT R0, R0, R3, RZ, 0xfc, !PT ;  /* 0x0000000300007212 */ /* 0x000fc800078efcff */
[----:B------:R-:W-:-:S07]  /*6850*/  PRMT R8, R0, 0x7610, R8 ;  /* 0x0000761000087816 */ /* 0x000fce0000000008 */
.L_x_37017:
[----:B------:R-:W-:Y:S05]  /*6860*/  BSYNC B0 ;  /* 0x0000000000007941 */ /* 0x000fea0003800000 */
.L_x_37016:
[----:B------:R0:W-:Y:S01]  /*6870*/  STG.E.U8 desc[UR36][R16.64], R8 ;  /* 0x0000000810007986 */ /* 0x0001e2000c101124 */
[----:B------:R-:W-:Y:S05]  /*6880*/  BRA `(.L_x_36993) ;  /* 0x0000000000c07947 */ /* 0x000fea0003800000 */
.L_x_37010:
        /* <DEDUP_REMOVED lines=26> */
.L_x_36992:
        /* <DEDUP_REMOVED lines=8> */
[----:B------:R-:W-:Y:S02]  /*6ab0*/  IMAD.U32 R6, RZ, RZ, UR4 ;  /* 0x00000004ff067e24 */ /* 0x000fe4000f8e00ff */
[----:B------:R-:W-:-:S02]  /*6ac0*/  IMAD.U32 R7, RZ, RZ, UR5 ;  /* 0x00000005ff077e24 */ /* 0x000fc4000f8e00ff */
[----:B------:R-:W-:Y:S02]  /*6ad0*/  IMAD.U32 R10, RZ, RZ, UR6 ;  /* 0x00000006ff0a7e24 */ /* 0x000fe4000f8e00ff */
[----:B------:R-:W-:Y:S02]  /*6ae0*/  IMAD.U32 R11, RZ, RZ, UR7 ;  /* 0x00000007ff0b7e24 */ /* 0x000fe4000f8e00ff */
[----:B------:R-:W-:Y:S02]  /*6af0*/  IMAD.MOV.U32 R8, RZ, RZ, 0x65 ;  /* 0x00000065ff087424 */ /* 0x000fe400078e00ff */
[----:B0-----:R-:W-:-:S07]  /*6b00*/  IMAD.MOV.U32 R12, RZ, RZ, 0x1 ;  /* 0x00000001ff0c7424 */ /* 0x001fce00078e00ff */
[----:B------:R-:W-:-:S07]  /*6b10*/  LEPC R20, `(.L_x_37021) ;  /* 0x000000001014794e */ /* 0x000fce0000000000 */
[----:B-1----:R-:W-:Y:S05]  /*6b20*/  CALL.ABS.NOINC R2 ;  /* 0x0000000002007343 */ /* 0x002fea0003c00000 */
.L_x_37021:
[----:B------:R-:W-:Y:S05]  /*6b30*/  BRA `(.L_x_36993) ;  /* 0x0000000000147947 */ /* 0x000fea0003800000 */
.L_x_37020:
[----:B------:R-:W0:Y:S02]  /*6b40*/  F2I.U64.F64.TRUNC R4, R4 ;  /* 0x0000000400047311 */ /* 0x000e24000030d800 */
[----:B0-----:R2:W-:Y:S01]  /*6b50*/  STG.E.64 desc[UR36][R16.64], R4 ;  /* 0x0000000410007986 */ /* 0x0015e2000c101b24 */
[----:B------:R-:W-:Y:S05]  /*6b60*/  BRA `(.L_x_36993) ;  /* 0x0000000000087947 */ /* 0x000fea0003800000 */
.L_x_37019:
[----:B------:R-:W0:Y:S02]  /*6b70*/  F2I.U32.F64.TRUNC R5, R4 ;  /* 0x0000000400057311 */ /* 0x000e24000030d000 */
[----:B0-----:R0:W-:Y:S02]  /*6b80*/  STG.E desc[UR36][R16.64], R5 ;  /* 0x0000000510007986 */ /* 0x0011e4000c101924 */
.L_x_36993:
[----:B------:R-:W-:-:S07]  /*6b90*/  VIADD R19, R19, 0x80 ;  /* 0x0000008013137836 */ /* 0x000fce0000000000 */
.L_x_36953:
[----:B------:R-:W-:Y:S05]  /*6ba0*/  BSYNC B6 ;  /* 0x0000000000067941 */ /* 0x000fea0003800000 */
.L_x_36952:
        /* <DEDUP_REMOVED lines=307> */
.L_x_37024:
        /* <DEDUP_REMOVED lines=22> */
.L_x_37028:
[----:B------:R-:W2:Y:S01]  /*8040*/  LDG.E.U8 R2, desc[UR36][R2.64] ;  /* 0x0000002402027981 */ /* 0x000ea2000c1e1100 */
[----:B------:R-:W-:Y:S01]  /*8050*/  CS2R R6, SRZ ;  /* 0x0000000000067805 */ /* 0x000fe2000001ff00 */
[----:B--2---:R0:W1:Y:S01]  /*8060*/  I2F.F64.U16 R4, R2 ;  /* 0x0000000200047312 */ /* 0x0040620000101800 */
[----:B------:R-:W-:Y:S05]  /*8070*/  BRA `(.L_x_37030) ;  /* 0x0000000c00c87947 */ /* 0x000fea0003800000 */
.L_x_37027:
        /* <DEDUP_REMOVED lines=10> */
.L_x_37032:
[----:B------:R-:W2:Y:S01]  /*8120*/  LDG.E R2, desc[UR36][R2.64] ;  /* 0x0000002402027981 */ /* 0x000ea2000c1e1900 */
[----:B------:R-:W-:Y:S01]  /*8130*/  CS2R R6, SRZ ;  /* 0x0000000000067805 */ /* 0x000fe2000001ff00 */
[----:B--2---:R0:W1:Y:S01]  /*8140*/  I2F.F64 R4, R2 ;  /* 0x0000000200047312 */ /* 0x0040620000201c00 */
[----:B------:R-:W-:Y:S05]  /*8150*/  BRA `(.L_x_37030) ;  /* 0x0000000c00907947 */ /* 0x000fea0003800000 */
.L_x_37031:
[----:B------:R-:W2:Y:S01]  /*8160*/  LDG.E.U16 R2, desc[UR36][R2.64] ;  /* 0x0000002402027981 */ /* 0x000ea2000c1e1500 */
[----:B------:R-:W-:Y:S01]  /*8170*/  CS2R R6, SRZ ;  /* 0x0000000000067805 */ /* 0x000fe2000001ff00 */
[----:B--2---:R0:W1:Y:S01]  /*8180*/  I2F.F64.S16 R4, R2 ;  /* 0x0000000200047312 */ /* 0x0040620000101c00 */
[----:B------:R-:W-:Y:S05]  /*8190*/  BRA `(.L_x_37030) ;  /* 0x0000000c00807947 */ /* 0x000fea0003800000 */
.L_x_37026:
        /* <DEDUP_REMOVED lines=11> */
.L_x_37034:
[----:B------:R-:W2:Y:S01]  /*8250*/  LDG.E.U16 R0, desc[UR36][R2.64] ;  /* 0x0000002402007981 */ /* 0x000ea2000c1e1500 */
[----:B------:R-:W-:Y:S01]  /*8260*/  CS2R R6, SRZ ;  /* 0x0000000000067805 */ /* 0x000fe2000001ff00 */
[----:B--2---:R-:W-:-:S05]  /*8270*/  HADD2.F32 R0, -RZ, R0.H0_H0 ;  /* 0x20000000ff007230 */ /* 0x004fca0000004100 */
[----:B------:R-:W-:-:S04]  /*8280*/  FMUL.FTZ R0, R0, 1 ;  /* 0x3f80000000007820 */ /* 0x000fc80000410000 */
[----:B------:R0:W1:Y:S01]  /*8290*/  F2F.F64.F32 R4, R0 ;  /* 0x0000000000047310 */ /* 0x0000620000201800 */
[----:B------:R-:W-:Y:S05]  /*82a0*/  BRA `(.L_x_37030) ;  /* 0x0000000c003c7947 */ /* 0x000fea0003800000 */
.L_x_37033:
        /* <DEDUP_REMOVED lines=12> */
.L_x_37036:
        /* <DEDUP_REMOVED lines=8> */
.L_x_37035:
[----:B------:R0:W5:Y:S01]  /*83f0*/  LDG.E.64 R4, desc[UR36][R2.64] ;  /* 0x0000002402047981 */ /* 0x000162000c1e1b00 */
[----:B------:R-:W-:Y:S01]  /*8400*/  CS2R R6, SRZ ;  /* 0x0000000000067805 */ /* 0x000fe2000001ff00 */
[----:B------:R-:W-:Y:S06]  /*8410*/  BRA `(.L_x_37030) ;  /* 0x0000000800e07947 */ /* 0x000fec0003800000 */
.L_x_37025:
        /* <DEDUP_REMOVED lines=14> */
.L_x_37039:
[----:B------:R0:W5:Y:S01]  /*8500*/  LDG.E.128 R4, desc[UR36][R2.64] ;  /* 0x0000002402047981 */ /* 0x000162000c1e1d00 */
[----:B------:R-:W-:Y:S05]  /*8510*/  BRA `(.L_x_37030) ;  /* 0x0000000800a07947 */ /* 0x000fea0003800000 */
.L_x_37038:
        /* <DEDUP_REMOVED lines=29> */
.L_x_37041:
        /* <DEDUP_REMOVED lines=16> */
.L_x_37040:
[----:B------:R-:W2:Y:S01]  /*87f0*/  LDG.E.U16 R0, desc[UR36][R2.64] ;  /* 0x0000002402007981 */ /* 0x000ea2000c1e1500 */
[----:B------:R-:W-:Y:S01]  /*8800*/  CS2R R6, SRZ ;  /* 0x0000000000067805 */ /* 0x000fe2000001ff00 */
[----:B--2---:R-:W-:-:S04]  /*8810*/  IMAD.U32 R0, R0, 0x10000, RZ ;  /* 0x0001000000007824 */ /* 0x004fc800078e00ff */
[----:B------:R-:W-:-:S04]  /*8820*/  FMUL.FTZ R0, R0, 1 ;  /* 0x3f80000000007820 */ /* 0x000fc80000410000 */
[----:B------:R0:W1:Y:S01]  /*8830*/  F2F.F64.F32 R4, R0 ;  /* 0x0000000000047310 */ /* 0x0000620000201800 */
[----:B------:R-:W-:Y:S05]  /*8840*/  BRA `(.L_x_37030) ;  /* 0x0000000400d47947 */ /* 0x000fea0003800000 */
.L_x_37037:
        /* <DEDUP_REMOVED lines=12> */
.L_x_37044:
        /* <DEDUP_REMOVED lines=21> */
.L_x_37048:
[----:B------:R-:W-:Y:S05]  /*8a60*/  BSYNC B1 ;  /* 0x0000000000017941 */ /* 0x000fea0003800000 */
.L_x_37047:
[----:B------:R-:W-:Y:S01]  /*8a70*/  LEA R3, R0, 0x3b800000, 0x17 ;  /* 0x3b80000000037811 */ /* 0x000fe200078eb8ff */
[----:B------:R-:W-:-:S05]  /*8a80*/  IMAD.SHL.U32 R0, R2, 0x100000, RZ ;  /* 0x0010000002007824 */ /* 0x000fca00078e00ff */
[----:B------:R-:W-:-:S07]  /*8a90*/  LOP3.LUT R0, R3, R0, R4, 0xfe, !PT ;  /* 0x0000000003007212 */ /* 0x000fce00078efe04 */
.L_x_37046:
[----:B------:R-:W-:Y:S05]  /*8aa0*/  BSYNC B0 ;  /* 0x0000000000007941 */ /* 0x000fea0003800000 */
.L_x_37045:
[----:B------:R-:W-:Y:S01]  /*8ab0*/  FMUL.FTZ R0, R0, 1 ;  /* 0x3f80000000007820 */ /* 0x000fe20000410000 */
[----:B------:R-:W-:-:S03]  /*8ac0*/  CS2R R6, SRZ ;  /* 0x0000000000067805 */ /* 0x000fc6000001ff00 */
[----:B------:R2:W3:Y:S01]  /*8ad0*/  F2F.F64.F32 R4, R0 ;  /* 0x0000000000047310 */ /* 0x0004e20000201800 */
[----:B------:R-:W-:Y:S05]  /*8ae0*/  BRA `(.L_x_37030) ;  /* 0x00000004002c7947 */ /* 0x000fea0003800000 */
.L_x_37043:
        /* <DEDUP_REMOVED lines=21> */
.L_x_37052:
[----:B------:R-:W-:Y:S05]  /*8c40*/  BSYNC B1 ;  /* 0x0000000000017941 */ /* 0x000fea0003800000 */
.L_x_37051:
[----:B------:R-:W-:Y:S01]  /*8c50*/  LEA R3, R0, 0x37800000, 0x17 ;  /* 0x3780000000037811 */ /* 0x000fe200078eb8ff */
[----:B------:R-:W-:-:S05]  /*8c60*/  IMAD.SHL.U32 R0, R2, 0x200000, RZ ;  /* 0x0020000002007824 */ /* 0x000fca00078e00ff */
[----:B------:R-:W-:-:S07]  /*8c70*/  LOP3.LUT R0, R3, R0, R4, 0xfe, !PT ;  /* 0x0000000003007212 */ /* 0x000fce00078efe04 */
.L_x_37050:
[----:B------:R-:W-:Y:S05]  /*8c80*/  BSYNC B0 ;  /* 0x0000000000007941 */ /* 0x000fea0003800000 */
.L_x_37049:
[----:B------:R-:W-:Y:S01]  /*8c90*/  FMUL.FTZ R0, R0, 1 ;  /* 0x3f80000000007820 */ /* 0x000fe20000410000 */
[----:B------:R-:W-:-:S03]  /*8ca0*/  CS2R R6, SRZ ;  /* 0x0000000000067805 */ /* 0x000fc6000001ff00 */
[----:B------:R4:W0:Y:S01]  /*8cb0*/  F2F.F64.F32 R4, R0 ;  /* 0x0000000000047310 */ /* 0x0008220000201800 */
[----:B------:R-:W-:Y:S05]  /*8cc0*/  BRA `(.L_x_37030) ;  /* 0x0000000000b47947 */ /* 0x000fea0003800000 */
.L_x_37042:
        /* <DEDUP_REMOVED lines=14> */
.L_x_37056:
[----:B------:R-:W-:Y:S05]  /*8db0*/  BSYNC B0 ;  /* 0x0000000000007941 */ /* 0x000fea0003800000 */
.L_x_37055:
[----:B------:R-:W-:Y:S01]  /*8dc0*/  FMUL.FTZ R0, R0, 1 ;  /* 0x3f80000000007820 */ /* 0x000fe20000410000 */
[----:B------:R-:W-:-:S03]  /*8dd0*/  CS2R R6, SRZ ;  /* 0x0000000000067805 */ /* 0x000fc6000001ff00 */
[----:B------:R0:W1:Y:S01]  /*8de0*/  F2F.F64.F32 R4, R0 ;  /* 0x0000000000047310 */ /* 0x0000620000201800 */
[----:B------:R-:W-:Y:S05]  /*8df0*/  BRA `(.L_x_37030) ;  /* 0x0000000000687947 */ /* 0x000fea0003800000 */
.L_x_37029:
        /* <DEDUP_REMOVED lines=16> */
.L_x_37057:
[----:B------:R-:W-:Y:S02]  /*8f00*/  CS2R R4, SRZ ;  /* 0x0000000000047805 */ /* 0x000fe4000001ff00 */
[----:B------:R-:W-:Y:S01]  /*8f10*/  CS2R R6, SRZ ;  /* 0x0000000000067805 */ /* 0x000fe2000001ff00 */
[----:B------:R-:W-:Y:S06]  /*8f20*/  BRA `(.L_x_37030) ;  /* 0x00000000001c7947 */ /* 0x000fec0003800000 */
.L_x_37054:
[----:B------:R-:W2:Y:S01]  /*8f30*/  LDG.E.64 R4, desc[UR36][R2.64] ;  /* 0x0000002402047981 */ /* 0x000ea2000c1e1b00 */
[----:B------:R-:W-:Y:S01]  /*8f40*/  CS2R R6, SRZ ;  /* 0x0000000000067805 */ /* 0x000fe2000001ff00 */
[----:B--2---:R-:W0:Y:S01]  /*8f50*/  I2F.F64.U64 R4, R4 ;  /* 0x0000000400047312 */ /* 0x004e220000301800 */
[----:B------:R-:W-:Y:S05]  /*8f60*/  BRA `(.L_x_37030) ;  /* 0x00000000000c7947 */ /* 0x000fea0003800000 */
.L_x_37053:
[----:B------:R-:W2:Y:S01]  /*8f70*/  LDG.E R2, desc[UR36][R2.64] ;  /* 0x0000002402027981 */ /* 0x000ea2000c1e1900 */
[----:B------:R-:W-:Y:S01]  /*8f80*/  CS2R R6, SRZ ;  /* 0x0000000000067805 */ /* 0x000fe2000001ff00 */
[----:B--2---:R0:W1:Y:S06]  /*8f90*/  I2F.F64.U32 R4, R2 ;  /* 0x0000000200047312 */ /* 0x00406c0000201800 */
.L_x_37030:
        /* <DEDUP_REMOVED lines=19> */
.L_x_37061:
[----:B------:R-:W0:Y:S02]  /*90d0*/  F2I.S64.F64.TRUNC R4, R4 ;  /* 0x0000000400047311 */ /* 0x000e24000030d900 */
[----:B0-----:R-:W-:-:S05]  /*90e0*/  IMAD.MOV.U32 R3, RZ, RZ, R4 ;  /* 0x000000ffff037224 */ /* 0x001fca00078e0004 */
[----:B------:R3:W-:Y:S01]  /*90f0*/  STG.E.U8 desc[UR36][R16.64], R3 ;  /* 0x0000000310007986 */ /* 0x0007e2000c101124 */
[----:B------:R-:W-:Y:S05]  /*9100*/  BRA `(.L_x_37063) ;  /* 0x0000001000087947 */ /* 0x000fea0003800000 */
.L_x_37060:
        /* <DEDUP_REMOVED lines=9> */
.L_x_37065:
[----:B------:R-:W0:Y:S02]  /*91a0*/  F2I.F64.TRUNC R5, R4 ;  /* 0x0000000400057311 */ /* 0x000e24000030d100 */
[----:B0-----:R2:W-:Y:S01]  /*91b0*/  STG.E desc[UR36][R16.64], R5 ;  /* 0x0000000510007986 */ /* 0x0015e2000c101924 */
[----:B------:R-:W-:Y:S05]  /*91c0*/  BRA `(.L_x_37063) ;  /* 0x0000000c00d87947 */ /* 0x000fea0003800000 */
.L_x_37064:
[----:B------:R-:W0:Y:S02]  /*91d0*/  F2I.F64.TRUNC R5, R4 ;  /* 0x0000000400057311 */ /* 0x000e24000030d100 */
[----:B0-----:R0:W-:Y:S01]  /*91e0*/  STG.E.U16 desc[UR36][R16.64], R5 ;  /* 0x0000000510007986 */ /* 0x0011e2000c101524 */
[----:B------:R-:W-:Y:S05]  /*91f0*/  BRA `(.L_x_37063) ;  /* 0x0000000c00cc7947 */ /* 0x000fea0003800000 */
.L_x_37059:
        /* <DEDUP_REMOVED lines=13> */
.L_x_37067:
        /* <DEDUP_REMOVED lines=8> */
.L_x_37066:
        /* <DEDUP_REMOVED lines=16> */
.L_x_37069:
        /* <DEDUP_REMOVED lines=11> */
.L_x_37068:
[----:B------:R0:W-:Y:S01]  /*9500*/  STG.E.64 desc[UR36][R16.64], R4 ;  /* 0x0000000410007986 */ /* 0x0001e2000c101b24 */
[----:B------:R-:W-:Y:S05]  /*9510*/  BRA `(.L_x_37063) ;  /* 0x0000000c00047947 */ /* 0x000fea0003800000 */
.L_x_37058:
        /* <DEDUP_REMOVED lines=13> */
.L_x_37072:
[----:B------:R0:W-:Y:S01]  /*95f0*/  STG.E.128 desc[UR36][R16.64], R4 ;  /* 0x0000000410007986 */ /* 0x0001e2000c101d24 */
[----:B------:R-:W-:Y:S05]  /*9600*/  BRA `(.L_x_37063) ;  /* 0x0000000800c87947 */ /* 0x000fea0003800000 */
.L_x_37071:
        /* <DEDUP_REMOVED lines=25> */
.L_x_37076:
[----:B------:R-:W-:Y:S05]  /*97a0*/  BSYNC B0 ;  /* 0x0000000000007941 */ /* 0x000fea0003800000 */
.L_x_37075:
[----:B------:R-:W-:-:S05]  /*97b0*/  LOP3.LUT R3, R0, R3, RZ, 0xfc, !PT ;  /* 0x0000000300037212 */ /* 0x000fca00078efcff */
[----:B------:R0:W-:Y:S01]  /*97c0*/  STG.E.U8 desc[UR36][R16.64], R3 ;  /* 0x0000000310007986 */ /* 0x0001e2000c101124 */
[----:B------:R-:W-:Y:S05]  /*97d0*/  BRA `(.L_x_37063) ;  /* 0x0000000800547947 */ /* 0x000fea0003800000 */
.L_x_37074:
        /* <DEDUP_REMOVED lines=17> */
.L_x_37078:
[----:B------:R-:W-:Y:S01]  /*98f0*/  IMAD.MOV.U32 R0, RZ, RZ, 0x7f ;  /* 0x0000007fff007424 */ /* 0x000fe200078e00ff */
[----:B------:R-:W-:-:S04]  /*9900*/  ISETP.GT.U32.AND P0, PT, R2, 0x7f800000, PT ;  /* 0x7f8000000200780c */ /* 0x000fc80003f04070 */
[----:B------:R-:W-:-:S09]  /*9910*/  SEL R0, R0, 0x7c, P0 ;  /* 0x0000007c00007807 */ /* 0x000fd20000000000 */
.L_x_37079:
[----:B------:R-:W-:Y:S05]  /*9920*/  BSYNC B0 ;  /* 0x0000000000007941 */ /* 0x000fea0003800000 */
.L_x_37077:
[----:B------:R-:W-:-:S04]  /*9930*/  LOP3.LUT R2, R3, 0x80000000, RZ, 0xc0, !PT ;  /* 0x8000000003027812 */ /* 0x000fc800078ec0ff */
[----:B------:R-:W-:-:S04]  /*9940*/  SHF.R.U32.HI R3, RZ, 0x18, R2 ;  /* 0x00000018ff037819 */ /* 0x000fc80000011602 */
[----:B------:R-:W-:-:S05]  /*9950*/  LOP3.LUT R3, R0, R3, RZ, 0xfc, !PT ;  /* 0x0000000300037212 */ /* 0x000fca00078efcff */
[----:B------:R0:W-:Y:S01]  /*9960*/  STG.E.U8 desc[UR36][R16.64], R3 ;  /* 0x0000000310007986 */ /* 0x0001e2000c101124 */
[----:B------:R-:W-:Y:S05]  /*9970*/  BRA `(.L_x_37063) ;  /* 0x0000000400ec7947 */ /* 0x000fea0003800000 */
.L_x_37073:
        /* <DEDUP_REMOVED lines=8> */
.L_x_37070:
        /* <DEDUP_REMOVED lines=11> */
.L_x_37082:
        /* <DEDUP_REMOVED lines=21> */
.L_x_37085:
[----:B------:R-:W-:-:S04]  /*9c00*/  LOP3.LUT R2, R3, 0x80000000, RZ, 0xc0, !PT ;  /* 0x8000000003027812 */ /* 0x000fc800078ec0ff */
[----:B------:R-:W-:-:S04]  /*9c10*/  SHF.R.U32.HI R3, RZ, 0x18, R2 ;  /* 0x00000018ff037819 */ /* 0x000fc80000011602 */
[----:B------:R-:W-:-:S04]  /*9c20*/  LOP3.LUT R0, R0, R3, RZ, 0xfc, !PT ;  /* 0x0000000300007212 */ /* 0x000fc800078efcff */
[----:B------:R-:W-:-:S07]  /*9c30*/  PRMT R8, R0, 0x7610, R8 ;  /* 0x0000761000087816 */ /* 0x000fce0000000008 */
.L_x_37084:
[----:B------:R-:W-:Y:S05]  /*9c40*/  BSYNC B0 ;  /* 0x0000000000007941 */ /* 0x000fea0003800000 */
.L_x_37083:
[----:B------:R0:W-:Y:S01]  /*9c50*/  STG.E.U8 desc[UR36][R16.64], R8 ;  /* 0x0000000810007986 */ /* 0x0001e2000c101124 */
[----:B------:R-:W-:Y:S05]  /*9c60*/  BRA `(.L_x_37063) ;  /* 0x0000000400307947 */ /* 0x000fea0003800000 */
.L_x_37081:
        /* <DEDUP_REMOVED lines=21> */
.L_x_37088:
[----:B------:R-:W-:-:S04]  /*9dc0*/  LOP3.LUT R2, R3, 0x80000000, RZ, 0xc0, !PT ;  /* 0x8000000003027812 */ /* 0x000fc800078ec0ff */
[----:B------:R-:W-:-:S04]  /*9dd0*/  SHF.R.U32.HI R3, RZ, 0x18, R2 ;  /* 0x00000018ff037819 */ /* 0x000fc80000011602 */
[----:B------:R-:W-:-:S04]  /*9de0*/  LOP3.LUT R0, R0, R3, RZ, 0xfc, !PT ;  /* 0x0000000300007212 */ /* 0x000fc800078efcff */
[----:B------:R-:W-:-:S07]  /*9df0*/  PRMT R8, R0, 0x7610, R8 ;  /* 0x0000761000087816 */ /* 0x000fce0000000008 */
.L_x_37087:
[----:B------:R-:W-:Y:S05]  /*9e00*/  BSYNC B0 ;  /* 0x0000000000007941 */ /* 0x000fea0003800000 */
.L_x_37086:
[----:B------:R0:W-:Y:S01]  /*9e10*/  STG.E.U8 desc[UR36][R16.64], R8 ;  /* 0x0000000810007986 */ /* 0x0001e2000c101124 */
[----:B------:R-:W-:Y:S05]  /*9e20*/  BRA `(.L_x_37063) ;  /* 0x0000000000c07947 */ /* 0x000fea0003800000 */
.L_x_37080:
        /* <DEDUP_REMOVED lines=26> */
.L_x_37062:
        /* <DEDUP_REMOVED lines=16> */
.L_x_37091:
[----:B------:R-:W-:Y:S05]  /*a0d0*/  BRA `(.L_x_37063) ;  /* 0x0000000000147947 */ /* 0x000fea0003800000 */
.L_x_37090:
[----:B------:R-:W0:Y:S02]  /*a0e0*/  F2I.U64.F64.TRUNC R4, R4 ;  /* 0x0000000400047311 */ /* 0x000e24000030d800 */
[----:B0-----:R0:W-:Y:S01]  /*a0f0*/  STG.E.64 desc[UR36][R16.64], R4 ;  /* 0x0000000410007986 */ /* 0x0011e2000c101b24 */
[----:B------:R-:W-:Y:S05]  /*a100*/  BRA `(.L_x_37063) ;  /* 0x0000000000087947 */ /* 0x000fea0003800000 */
.L_x_37089:
[----:B------:R-:W0:Y:S02]  /*a110*/  F2I.U32.F64.TRUNC R5, R4 ;  /* 0x0000000400057311 */ /* 0x000e24000030d000 */
[----:B0-----:R0:W-:Y:S02]  /*a120*/  STG.E desc[UR36][R16.64], R5 ;  /* 0x0000000510007986 */ /* 0x0011e4000c101924 */
.L_x_37063:
[----:B------:R-:W-:-:S07]  /*a130*/  IADD3 R19, R19, 0x80, RZ ;  /* 0x0000008013137810 */ /* 0x000fce0007ffe0ff */
.L_x_37023:
[----:B------:R-:W-:Y:S05]  /*a140*/  BSYNC B6 ;  /* 0x0000000000067941 */ /* 0x000fea0003800000 */
.L_x_37022:
        /* <DEDUP_REMOVED lines=306> */
.L_x_37092:
        /* <DEDUP_REMOVED lines=22> */
.L_x_37096:
[----:B------:R-:W2:Y:S01]  /*b5d0*/  LDG.E.U8 R2, desc[UR36][R2.64] ;  /* 0x0000002402027981 */ /* 0x000ea2000c1e1100 */
[----:B------:R-:W-:Y:S01]  /*b5e0*/  CS2R R6, SRZ ;  /* 0x0000000000067805 */ /* 0x000fe2000001ff00 */
[----:B--2---:R0:W1:Y:S01]  /*b5f0*/  I2F.F64.U16 R4, R2 ;  /* 0x0000000200047312 */ /* 0x0040620000101800 */
[----:B------:R-:W-:Y:S05]  /*b600*/  BRA `(.L_x_37098) ;  /* 0x0000000c00c87947 */ /* 0x000fea0003800000 */
.L_x_37095:
        /* <DEDUP_REMOVED lines=8> */
[----:B--2---:R-:W2:Y:S01]  /*b690*/  I2F.F64.S64 R4, R4 ;  /* 0x0000000400047312 */ /* 0x004ea20000301c00 */
[----:B------:R-:W-:Y:S05]  /*b6a0*/  BRA `(.L_x_37098) ;  /* 0x0000000c00a07947 */ /* 0x000fea0003800000 */
.L_x_37100:
[----:B------:R-:W2:Y:S01]  /*b6b0*/  LDG.E R2, desc[UR36][R2.64] ;  /* 0x0000002402027981 */ /* 0x000ea2000c1e1900 */
[----:B------:R-:W-:Y:S01]  /*b6c0*/  CS2R R6, SRZ ;  /* 0x0000000000067805 */ /* 0x000fe2000001ff00 */
[----:B--2---:R3:W4:Y:S01]  /*b6d0*/  I2F.F64 R4, R2 ;  /* 0x0000000200047312 */ /* 0x0047220000201c00 */
[----:B------:R-:W-:Y:S05]  /*b6e0*/  BRA `(.L_x_37098) ;  /* 0x0000000c00907947 */ /* 0x000fea0003800000 */
.L_x_37099:
[----:B------:R-:W2:Y:S01]  /*b6f0*/  LDG.E.U16 R2, desc[UR36][R2.64] ;  /* 0x0000002402027981 */ /* 0x000ea2000c1e1500 */
[----:B------:R-:W-:Y:S01]  /*b700*/  CS2R R6, SRZ ;  /* 0x0000000000067805 */ /* 0x000fe2000001ff00 */
[----:B--2---:R0:W1:Y:S01]  /*b710*/  I2F.F64.S16 R4, R2 ;  /* 0x0000000200047312 */ /* 0x0040620000101c00 */
[----:B------:R-:W-:Y:S05]  /*b720*/  BRA `(.L_x_37098) ;  /* 0x0000000c00807947 */ /* 0x000fea0003800000 */
.L_x_37094:
        /* <DEDUP_REMOVED lines=11> */
.L_x_37102:
[----:B------:R-:W2:Y:S01]  /*b7e0*/  LDG.E.U16 R0, desc[UR36][R2.64] ;  /* 0x0000002402007981 */ /* 0x000ea2000c1e1500 */
[----:B------:R-:W-:Y:S01]  /*b7f0*/  CS2R R6, SRZ ;  /* 0x0000000000067805 */ /* 0x000fe2000001ff00 */
[----:B--2---:R-:W-:-:S05]  /*b800*/  HADD2.F32 R0, -RZ, R0.H0_H0 ;  /* 0x20000000ff007230 */ /* 0x004fca0000004100 */
[----:B------:R-:W-:-:S04]  /*b810*/  FMUL.FTZ R0, R0, 1 ;  /* 0x3f80000000007820 */ /* 0x000fc80000410000 */
[----:B------:R0:W1:Y:S01]  /*b820*/  F2F.F64.F32 R4, R0 ;  /* 0x0000000000047310 */ /* 0x0000620000201800 */
[----:B------:R-:W-:Y:S05]  /*b830*/  BRA `(.L_x_37098) ;  /* 0x0000000c003c7947 */ /* 0x000fea0003800000 */
.L_x_37101:
        /* <DEDUP_REMOVED lines=12> */
.L_x_37104:
        /* <DEDUP_REMOVED lines=8> */
.L_x_37103:
[----:B------:R0:W5:Y:S01]  /*b980*/  LDG.E.64 R4, desc[UR36][R2.64] ;  /* 0x0000002402047981 */ /* 0x000162000c1e1b00 */
[----:B------:R-:W-:Y:S01]  /*b990*/  CS2R R6, SRZ ;  /* 0x0000000000067805 */ /* 0x000fe2000001ff00 */
[----:B------:R-:W-:Y:S06]  /*b9a0*/  BRA `(.L_x_37098) ;  /* 0x0000000800e07947 */ /* 0x000fec0003800000 */
.L_x_37093:
        /* <DEDUP_REMOVED lines=14> */
.L_x_37107:
[----:B------:R0:W5:Y:S01]  /*ba90*/  LDG.E.128 R4, desc[UR36][R2.64] ;  /* 0x0000002402047981 */ /* 0x000162000c1e1d00 */
[----:B------:R-:W-:Y:S05]  /*baa0*/  BRA `(.L_x_37098) ;  /* 0x0000000800a07947 */ /* 0x000fea0003800000 */
.L_x_37106:
        /* <DEDUP_REMOVED lines=29> */
.L_x_37109:
        /* <DEDUP_REMOVED lines=16> */
.L_x_37108:
[----:B------:R-:W2:Y:S01]  /*bd80*/  LDG.E.U16 R0, desc[UR36][R2.64] ;  /* 0x0000002402007981 */ /* 0x000ea2000c1e1500 */
[----:B------:R-:W-:Y:S01]  /*bd90*/  CS2R R6, SRZ ;  /* 0x0000000000067805 */ /* 0x000fe2000001ff00 */
[----:B--2---:R-:W-:-:S04]  /*bda0*/  IMAD.U32 R0, R0, 0x10000, RZ ;  /* 0x0001000000007824 */ /* 0x004fc800078e00ff */
[----:B------:R-:W-:-:S04]  /*bdb0*/  FMUL.FTZ R0, R0, 1 ;  /* 0x3f80000000007820 */ /* 0x000fc80000410000 */
[----:B------:R0:W1:Y:S01]  /*bdc0*/  F2F.F64.F32 R4, R0 ;  /* 0x0000000000047310 */ /* 0x0000620000201800 */
[----:B------:R-:W-:Y:S05]  /*bdd0*/  BRA `(.L_x_37098) ;  /* 0x0000000400d47947 */ /* 0x000fea0003800000 */
.L_x_37105:
        /* <DEDUP_REMOVED lines=12> */
.L_x_37112:
        /* <DEDUP_REMOVED lines=21> */
.L_x_37116:
[----:B------:R-:W-:Y:S05]  /*bff0*/  BSYNC B1 ;  /* 0x0000000000017941 */ /* 0x000fea0003800000 */
.L_x_37115:
[----:B------:R-:W-:Y:S01]  /*c000*/  LEA R3, R0, 0x3b800000, 0x17 ;  /* 0x3b80000000037811 */ /* 0x000fe200078eb8ff */
[----:B------:R-:W-:-:S05]  /*c010*/  IMAD.SHL.U32 R0, R2, 0x100000, RZ ;  /* 0x0010000002007824 */ /* 0x000fca00078e00ff */
[----:B------:R-:W-:-:S07]  /*c020*/  LOP3.LUT R0, R3, R0, R4, 0xfe, !PT ;  /* 0x0000000003007212 */ /* 0x000fce00078efe04 */
.L_x_37114:
[----:B------:R-:W-:Y:S05]  /*c030*/  BSYNC B0 ;  /* 0x0000000000007941 */ /* 0x000fea0003800000 */
.L_x_37113:
[----:B------:R-:W-:Y:S01]  /*c040*/  FMUL.FTZ R0, R0, 1 ;  /* 0x3f80000000007820 */ /* 0x000fe20000410000 */
[----:B------:R-:W-:-:S03]  /*c050*/  CS2R R6, SRZ ;  /* 0x0000000000067805 */ /* 0x000fc6000001ff00 */
[----:B------:R0:W1:Y:S01]  /*c060*/  F2F.F64.F32 R4, R0 ;  /* 0x0000000000047310 */ /* 0x0000620000201800 */
[----:B------:R-:W-:Y:S05]  /*c070*/  BRA `(.L_x_37098) ;  /* 0x00000004002c7947 */ /* 0x000fea0003800000 */
.L_x_37111:
        /* <DEDUP_REMOVED lines=21> */
.L_x_37120:
[----:B------:R-:W-:Y:S05]  /*c1d0*/  BSYNC B1 ;  /* 0x0000000000017941 */ /* 0x000fea0003800000 */
.L_x_37119:
[----:B------:R-:W-:Y:S01]  /*c1e0*/  LEA R3, R0, 0x37800000, 0x17 ;  /* 0x3780000000037811 */ /* 0x000fe200078eb8ff */
[----:B------:R-:W-:-:S05]  /*c1f0*/  IMAD.SHL.U32 R0, R2, 0x200000, RZ ;  /* 0x0020000002007824 */ /* 0x000fca00078e00ff */
[----:B------:R-:W-:-:S07]  /*c200*/  LOP3.LUT R0, R3, R0, R4, 0xfe, !PT ;  /* 0x0000000003007212 */ /* 0x000fce00078efe04 */
.L_x_37118:
[----:B------:R-:W-:Y:S05]  /*c210*/  BSYNC B0 ;  /* 0x0000000000007941 */ /* 0x000fea0003800000 */
.L_x_37117:
[----:B------:R-:W-:Y:S01]  /*c220*/  FMUL.FTZ R0, R0, 1 ;  /* 0x3f80000000007820 */ /* 0x000fe20000410000 */
[----:B------:R-:W-:-:S03]  /*c230*/  CS2R R6, SRZ ;  /* 0x0000000000067805 */ /* 0x000fc6000001ff00 */
[----:B------:R0:W1:Y:S01]  /*c240*/  F2F.F64.F32 R4, R0 ;  /* 0x0000000000047310 */ /* 0x0000620000201800 */
[----:B------:R-:W-:Y:S05]  /*c250*/  BRA `(.L_x_37098) ;  /* 0x0000000000b47947 */ /* 0x000fea0003800000 */
.L_x_37110:
        /* <DEDUP_REMOVED lines=14> */
.L_x_37124:
[----:B------:R-:W-:Y:S05]  /*c340*/  BSYNC B0 ;  /* 0x0000000000007941 */ /* 0x000fea0003800000 */
.L_x_37123:
[----:B------:R-:W-:Y:S01]  /*c350*/  FMUL.FTZ R0, R0, 1 ;  /* 0x3f80000000007820 */ /* 0x000fe20000410000 */
[----:B------:R-:W-:-:S03]  /*c360*/  CS2R R6, SRZ ;  /* 0x0000000000067805 */ /* 0x000fc6000001ff00 */
[----:B------:R0:W1:Y:S01]  /*c370*/  F2F.F64.F32 R4, R0 ;  /* 0x0000000000047310 */ /* 0x0000620000201800 */
[----:B------:R-:W-:Y:S05]  /*c380*/  BRA `(.L_x_37098) ;  /* 0x0000000000687947 */ /* 0x000fea0003800000 */
.L_x_37097:
        /* <DEDUP_REMOVED lines=16> */
.L_x_37125:
[----:B------:R-:W-:Y:S02]  /*c490*/  CS2R R4, SRZ ;  /* 0x0000000000047805 */ /* 0x000fe4000001ff00 */
[----:B------:R-:W-:Y:S01]  /*c4a0*/  CS2R R6, SRZ ;  /* 0x0000000000067805 */ /* 0x000fe2000001ff00 */
[----:B------:R-:W-:Y:S06]  /*c4b0*/  BRA `(.L_x_37098) ;  /* 0x00000000001c7947 */ /* 0x000fec0003800000 */
.L_x_37122:
[----:B------:R-:W2:Y:S01]  /*c4c0*/  LDG.E.64 R4, desc[UR36][R2.64] ;  /* 0x0000002402047981 */ /* 0x000ea2000c1e1b00 */
[----:B------:R-:W-:Y:S01]  /*c4d0*/  CS2R R6, SRZ ;  /* 0x0000000000067805 */ /* 0x000fe2000001ff00 */
[----:B--2---:R-:W0:Y:S01]  /*c4e0*/  I2F.F64.U64 R4, R4 ;  /* 0x0000000400047312 */ /* 0x004e220000301800 */
[----:B------:R-:W-:Y:S05]  /*c4f0*/  BRA `(.L_x_37098) ;  /* 0x00000000000c7947 */ /* 0x000fea0003800000 */
.L_x_37121:
[----:B------:R-:W2:Y:S01]  /*c500*/  LDG.E R2, desc[UR36][R2.64] ;  /* 0x0000002402027981 */ /* 0x000ea2000c1e1900 */
[----:B------:R-:W-:Y:S01]  /*c510*/  CS2R R6, SRZ ;  /* 0x0000000000067805 */ /* 0x000fe2000001ff00 */
[----:B--2---:R0:W1:Y:S06]  /*c520*/  I2F.F64.U32 R4, R2 ;  /* 0x0000000200047312 */ /* 0x00406c0000201800 */
.L_x_37098:
[----:B------:R-:W3:Y:S01]  /*c530*/  LDC.U8 R10, c[0x0][0x428] ;  /* 0x00010a00ff0a7b82 */ /* 0x000ee20000000000 */
[C---:B012-45:R-:W-:Y:S02]  /*c540*/  DMUL R8, R6.reuse, R4 ;  /* 0x0000000406087228 */ /* 0x077fe40000000000 */
[----:B---3--:R-:W-:-:S06]  /*c550*/  DMUL R2, R6, R6 ;  /* 0x0000000606027228 */ /* 0x008fcc0000000000 */
[-C--:B------:R-:W-:Y:S02]  /*c560*/  DFMA R6, R6, R4.reuse, R8 ;  /* 0x000000040606722b */ /* 0x080fe40000000008 */
[----:B------:R-:W-:Y:S01]  /*c570*/  DFMA R4, R4, R4, -R2 ;  /* 0x000000040404722b */ /* 0x000fe20000000802 */
        /* <DEDUP_REMOVED lines=14> */
.L_x_37129:
[----:B------:R-:W0:Y:S02]  /*c660*/  F2I.S64.F64.TRUNC R4, R4 ;  /* 0x0000000400047311 */ /* 0x000e24000030d900 */
[----:B0-----:R-:W-:-:S05]  /*c670*/  IMAD.MOV.U32 R3, RZ, RZ, R4 ;  /* 0x000000ffff037224 */ /* 0x001fca00078e0004 */
[----:B------:R-:W-:Y:S01]  /*c680*/  STG.E.U8 desc[UR36][R16.64], R3 ;  /* 0x0000000310007986 */ /* 0x000fe2000c101124 */
[----:B------:R-:W-:Y:S05]  /*c690*/  EXIT ;  /* 0x000000000000794d */ /* 0x000fea0003800000 */
.L_x_37128:
        /* <DEDUP_REMOVED lines=9> */
.L_x_37132:
[----:B------:R-:W0:Y:S02]  /*c730*/  F2I.F64.TRUNC R5, R4 ;  /* 0x0000000400057311 */ /* 0x000e24000030d100 */
[----:B0-----:R-:W-:Y:S01]  /*c740*/  STG.E desc[UR36][R16.64], R5 ;  /* 0x0000000510007986 */ /* 0x001fe2000c101924 */
[----:B------:R-:W-:Y:S05]  /*c750*/  EXIT ;  /* 0x000000000000794d */ /* 0x000fea0003800000 */
.L_x_37131:
[----:B------:R-:W0:Y:S02]  /*c760*/  F2I.F64.TRUNC R5, R4 ;  /* 0x0000000400057311 */ /* 0x000e24000030d100 */
[----:B0-----:R-:W-:Y:S01]  /*c770*/  STG.E.U16 desc[UR36][R16.64], R5 ;  /* 0x0000000510007986 */ /* 0x001fe2000c101524 */
[----:B------:R-:W-:Y:S05]  /*c780*/  EXIT ;  /* 0x000000000000794d */ /* 0x000fea0003800000 */
.L_x_37127:
        /* <DEDUP_REMOVED lines=13> */
.L_x_37134:
        /* <DEDUP_REMOVED lines=8> */
.L_x_37133:
        /* <DEDUP_REMOVED lines=16> */
.L_x_37136:
        /* <DEDUP_REMOVED lines=11> */
.L_x_37135:
[----:B------:R-:W-:Y:S01]  /*ca90*/  STG.E.64 desc[UR36][R16.64], R4 ;  /* 0x0000000410007986 */ /* 0x000fe2000c101b24 */
[----:B------:R-:W-:Y:S05]  /*caa0*/  EXIT ;  /* 0x000000000000794d */ /* 0x000fea0003800000 */
.L_x_37126:
        /* <DEDUP_REMOVED lines=13> */
.L_x_37139:
[----:B------:R-:W-:Y:S01]  /*cb80*/  STG.E.128 desc[UR36][R16.64], R4 ;  /* 0x0000000410007986 */ /* 0x000fe2000c101d24 */
[----:B------:R-:W-:Y:S05]  /*cb90*/  EXIT ;  /* 0x000000000000794d */ /* 0x000fea0003800000 */
.L_x_37138:
        /* <DEDUP_REMOVED lines=25> */
.L_x_37143:
[----:B------:R-:W-:Y:S05]  /*cd30*/  BSYNC B0 ;  /* 0x0000000000007941 */ /* 0x000fea0003800000 */
.L_x_37142:
[----:B------:R-:W-:-:S05]  /*cd40*/  LOP3.LUT R3, R0, R3, RZ, 0xfc, !PT ;  /* 0x0000000300037212 */ /* 0x000fca00078efcff */
[----:B------:R-:W-:Y:S01]  /*cd50*/  STG.E.U8 desc[UR36][R16.64], R3 ;  /* 0x0000000310007986 */ /* 0x000fe2000c101124 */
[----:B------:R-:W-:Y:S05]  /*cd60*/  EXIT ;  /* 0x000000000000794d */ /* 0x000fea0003800000 */
.L_x_37141:
        /* <DEDUP_REMOVED lines=17> */
.L_x_37145:
[----:B------:R-:W-:Y:S01]  /*ce80*/  IMAD.MOV.U32 R0, RZ, RZ, 0x7f ;  /* 0x0000007fff007424 */ /* 0x000fe200078e00ff */
[----:B------:R-:W-:-:S04]  /*ce90*/  ISETP.GT.U32.AND P0, PT, R2, 0x7f800000, PT ;  /* 0x7f8000000200780c */ /* 0x000fc80003f04070 */
[----:B------:R-:W-:-:S09]  /*cea0*/  SEL R0, R0, 0x7c, P0 ;  /* 0x0000007c00007807 */ /* 0x000fd20000000000 */
.L_x_37146:
[----:B------:R-:W-:Y:S05]  /*ceb0*/  BSYNC B0 ;  /* 0x0000000000007941 */ /* 0x000fea0003800000 */
.L_x_37144:
[----:B------:R-:W-:-:S04]  /*cec0*/  LOP3.LUT R2, R3, 0x80000000, RZ, 0xc0, !PT ;  /* 0x8000000003027812 */ /* 0x000fc800078ec0ff */
[----:B------:R-:W-:-:S04]  /*ced0*/  SHF.R.U32.HI R3, RZ, 0x18, R2 ;  /* 0x00000018ff037819 */ /* 0x000fc80000011602 */
[----:B------:R-:W-:-:S05]  /*cee0*/  LOP3.LUT R3, R0, R3, RZ, 0xfc, !PT ;  /* 0x0000000300037212 */ /* 0x000fca00078efcff */
[----:B------:R-:W-:Y:S01]  /*cef0*/  STG.E.U8 desc[UR36][R16.64], R3 ;  /* 0x0000000310007986 */ /* 0x000fe2000c101124 */
[----:B------:R-:W-:Y:S05]  /*cf00*/  EXIT ;  /* 0x000000000000794d */ /* 0x000fea0003800000 */
.L_x_37140:
        /* <DEDUP_REMOVED lines=8> */
.L_x_37137:
        /* <DEDUP_REMOVED lines=11> */
.L_x_37149:
        /* <DEDUP_REMOVED lines=21> */
.L_x_37152:
[----:B------:R-:W-:-:S04]  /*d190*/  LOP3.LUT R2, R3, 0x80000000, RZ, 0xc0, !PT ;  /* 0x8000000003027812 */ /* 0x000fc800078ec0ff */
[----:B------:R-:W-:-:S04]  /*d1a0*/  SHF.R.U32.HI R3, RZ, 0x18, R2 ;  /* 0x00000018ff037819 */ /* 0x000fc80000011602 */
[----:B------:R-:W-:-:S04]  /*d1b0*/  LOP3.LUT R0, R0, R3, RZ, 0xfc, !PT ;  /* 0x0000000300007212 */ /* 0x000fc800078efcff */
[----:B------:R-:W-:-:S07]  /*d1c0*/  PRMT R8, R0, 0x7610, R8 ;  /* 0x0000761000087816 */ /* 0x000fce0000000008 */
.L_x_37151:
[----:B------:R-:W-:Y:S05]  /*d1d0*/  BSYNC B0 ;  /* 0x0000000000007941 */ /* 0x000fea0003800000 */
.L_x_37150:
[----:B------:R-:W-:Y:S01]  /*d1e0*/  STG.E.U8 desc[UR36][R16.64], R8 ;  /* 0x0000000810007986 */ /* 0x000fe2000c101124 */
[----:B------:R-:W-:Y:S05]  /*d1f0*/  EXIT ;  /* 0x000000000000794d */ /* 0x000fea0003800000 */
.L_x_37148:
        /* <DEDUP_REMOVED lines=21> */
.L_x_37155:
[----:B------:R-:W-:-:S04]  /*d350*/  LOP3.LUT R2, R3, 0x80000000, RZ, 0xc0, !PT ;  /* 0x8000000003027812 */ /* 0x000fc800078ec0ff */
[----:B------:R-:W-:-:S04]  /*d360*/  SHF.R.U32.HI R3, RZ, 0x18, R2 ;  /* 0x00000018ff037819 */ /* 0x000fc80000011602 */
[----:B------:R-:W-:-:S04]  /*d370*/  LOP3.LUT R0, R0, R3, RZ, 0xfc, !PT ;  /* 0x0000000300007212 */ /* 0x000fc800078efcff */
[----:B------:R-:W-:-:S07]  /*d380*/  PRMT R8, R0, 0x7610, R8 ;  /* 0x0000761000087816 */ /* 0x000fce0000000008 */
.L_x_37154:
[----:B------:R-:W-:Y:S05]  /*d390*/  BSYNC B0 ;  /* 0x0000000000007941 */ /* 0x000fea0003800000 */
.L_x_37153:
[----:B------:R-:W-:Y:S01]  /*d3a0*/  STG.E.U8 desc[UR36][R16.64], R8 ;  /* 0x0000000810007986 */ /* 0x000fe2000c101124 */
[----:B------:R-:W-:Y:S05]  /*d3b0*/  EXIT ;  /* 0x000000000000794d */ /* 0x000fea0003800000 */
.L_x_37147:
        /* <DEDUP_REMOVED lines=26> */
.L_x_37130:
        /* <DEDUP_REMOVED lines=16> */
.L_x_37158:
[----:B------:R-:W-:Y:S05]  /*d660*/  EXIT ;  /* 0x000000000000794d */ /* 0x000fea0003800000 */
.L_x_37157:
[----:B------:R-:W0:Y:S02]  /*d670*/  F2I.U64.F64.TRUNC R4, R4 ;  /* 0x0000000400047311 */ /* 0x000e24000030d800 */
[----:B0-----:R-:W-:Y:S01]  /*d680*/  STG.E.64 desc[UR36][R16.64], R4 ;  /* 0x0000000410007986 */ /* 0x001fe2000c101b24 */
[----:B------:R-:W-:Y:S05]  /*d690*/  EXIT ;  /* 0x000000000000794d */ /* 0x000fea0003800000 */
.L_x_37156:
[----:B------:R-:W0:Y:S02]  /*d6a0*/  F2I.U32.F64.TRUNC R5, R4 ;  /* 0x0000000400057311 */ /* 0x000e24000030d000 */
[----:B0-----:R-:W-:Y:S01]  /*d6b0*/  STG.E desc[UR36][R16.64], R5 ;  /* 0x0000000510007986 */ /* 0x001fe2000c101924 */
[----:B------:R-:W-:Y:S05]  /*d6c0*/  EXIT ;  /* 0x000000000000794d */ /* 0x000fea0003800000 */
.L_x_37159:
        /* <DEDUP_REMOVED lines=11> */
.L_x_71841:


//--------------------- .text._ZN2at6native27unrolled_elementwise_kernelIZZZNS0_50_GLOBAL__N__2680c7bb_12_PowKernel_cu_7dd49032_316824pow_tensor_scalar_kernelERNS_18TensorIteratorBaseERKN3c106ScalarEENKUlvE_clEvENKUlvE_clEvEUlNS5_7complexIdEEE_St5arrayIPcLm2EELi4E23TrivialOffsetCalculatorILi1EjESI_NS0_6memory12LoadWithCastILi1EEENSJ_13StoreWithCastILi1EEEEEviT_T0_T2_T3_T4_T5_ --------------------------
	.section	.text._ZN2at6native27unrolled_elementwise_kernelIZZZNS0_50_GLOBAL__N__2680c7bb_12_PowKernel_cu_7dd49032_316824pow_tensor_scalar_kernelERNS_18TensorIteratorBaseERKN3c106ScalarEENKUlvE_clEvENKUlvE_clEvEUlNS5_7complexIdEEE_St5arrayIPcLm2EELi4E23TrivialOffsetCalculatorILi1EjESI_NS0_6memory12LoadWithCastILi1EEENSJ_13StoreWithCastILi1EEEEEviT_T0_T2_T3_T4_T5_,"ax",@progbits
	.align	128
        .global         _ZN2at6native27unrolled_elementwise_kernelIZZZNS0_50_GLOBAL__N__2680c7bb_12_PowKernel_cu_7dd49032_316824pow_tensor_scalar_kernelERNS_18TensorIteratorBaseERKN3c106ScalarEENKUlvE_clEvENKUlvE_clEvEUlNS5_7complexIdEEE_St5arrayIPcLm2EELi4E23TrivialOffsetCalculatorILi1EjESI_NS0_6memory12LoadWithCastILi1EEENSJ_13StoreWithCastILi1EEEEEviT_T0_T2_T3_T4_T5_
        .type           _ZN2at6native27unrolled_elementwise_kernelIZZZNS0_50_GLOBAL__N__2680c7bb_12_PowKernel_cu_7dd49032_316824pow_tensor_scalar_kernelERNS_18TensorIteratorBaseERKN3c106ScalarEENKUlvE_clEvENKUlvE_clEvEUlNS5_7complexIdEEE_St5arrayIPcLm2EELi4E23TrivialOffsetCalculatorILi1EjESI_NS0_6memory12LoadWithCastILi1EEENSJ_13StoreWithCastILi1EEEEEviT_T0_T2_T3_T4_T5_,@function
        .size           _ZN2at6native27unrolled_elementwise_kernelIZZZNS0_50_GLOBAL__N__2680c7bb_12_PowKernel_cu_7dd49032_316824pow_tensor_scalar_kernelERNS_18TensorIteratorBaseERKN3c106ScalarEENKUlvE_clEvENKUlvE_clEvEUlNS5_7complexIdEEE_St5arrayIPcLm2EELi4E23TrivialOffsetCalculatorILi1EjESI_NS0_6memory12LoadWithCastILi1EEENSJ_13StoreWithCastILi1EEEEEviT_T0_T2_T3_T4_T5_,(.L_x_71842 - _ZN2at6native27unrolled_elementwise_kernelIZZZNS0_50_GLOBAL__N__2680c7bb_12_PowKernel_cu_7dd49032_316824pow_tensor_scalar_kernelERNS_18TensorIteratorBaseERKN3c106ScalarEENKUlvE_clEvENKUlvE_clEvEUlNS5_7complexIdEEE_St5arrayIPcLm2EELi4E23TrivialOffsetCalculatorILi1EjESI_NS0_6memory12LoadWithCastILi1EEENSJ_13StoreWithCastILi1EEEEEviT_T0_T2_T3_T4_T5_)
        .other          _ZN2at6native27unrolled_elementwise_kernelIZZZNS0_50_GLOBAL__N__2680c7bb_12_PowKernel_cu_7dd49032_316824pow_tensor_scalar_kernelERNS_18TensorIteratorBaseERKN3c106ScalarEENKUlvE_clEvENKUlvE_clEvEUlNS5_7complexIdEEE_St5arrayIPcLm2EELi4E23TrivialOffsetCalculatorILi1EjESI_NS0_6memory12LoadWithCastILi1EEENSJ_13StoreWithCastILi1EEEEEviT_T0_T2_T3_T4_T5_,@"STO_CUDA_ENTRY STV_DEFAULT"
_ZN2at6native27unrolled_elementwise_kernelIZZZNS0_50_GLOBAL__N__2680c7bb_12_PowKernel_cu_7dd49032_316824pow_tensor_scalar_kernelERNS_18TensorIteratorBaseERKN3c106ScalarEENKUlvE_clEvENKUlvE_clEvEUlNS5_7complexIdEEE_St5arrayIPcLm2EELi4E23TrivialOffsetCalculatorILi1EjESI_NS0_6memory12LoadWithCastILi1EEENSJ_13StoreWithCastILi1EEEEEviT_T0_T2_T3_T4_T5_:
.text._ZN2at6native27unrolled_elementwise_kernelIZZZNS0_50_GLOBAL__N__2680c7bb_12_PowKernel_cu_7dd49032_316824pow_tensor_scalar_kernelERNS_18TensorIteratorBaseERKN3c106ScalarEENKUlvE_clEvENKUlvE_clEvEUlNS5_7complexIdEEE_St5arrayIPcLm2EELi4E23TrivialOffsetCalculatorILi1EjESI_NS0_6memory12LoadWithCastILi1EEENSJ_13StoreWithCastILi1EEEEEviT_T0_T2_T3_T4_T5_:
        /* <DEDUP_REMOVED lines=8> */
[----:B------:R-:W-:Y:S01]  /*0080*/  CS2R R32, SRZ ;  /* 0x0000000000207805 */ /* 0x000fe2000001ff00 */
[----:B------:R-:W3:Y:S01]  /*0090*/  LDC.U8 R23, c[0x0][0x234] ;  /* 0x00008d00ff177b82 */ /* 0x000ee20000000000 */
[----:B-1----:R-:W-:-:S05]  /*00a0*/  IMAD R22, R2, -0x200, R3 ;  /* 0xfffffe0002167824 */ /* 0x002fca00078e0203 */
[----:B--2---:R-:W-:-:S13]  /*00b0*/  ISETP.GE.AND P0, PT, R37, R22, PT ;  /* 0x000000162500720c */ /* 0x004fda0003f06270 */
[----:B0--3--:R-:W-:Y:S05]  /*00c0*/  @P0 BRA `(.L_x_37161) ;  /* 0x0000001000340947 */ /* 0x009fea0003800000 */
        /* <DEDUP_REMOVED lines=22> */
.L_x_37165:
[----:B------:R-:W2:Y:S01]  /*0230*/  LDG.E.U8 R4, desc[UR36][R4.64] ;  /* 0x0000002404047981 */ /* 0x000ea2000c1e1100 */
[----:B------:R-:W-:Y:S01]  /*0240*/  CS2R R34, SRZ ;  /* 0x0000000000227805 */ /* 0x000fe2000001ff00 */
[----:B--2---:R0:W1:Y:S01]  /*0250*/  I2F.F64.U16 R32, R4 ;  /* 0x0000000400207312 */ /* 0x0040620000101800 */
[----:B------:R-:W-:Y:S05]  /*0260*/  BRA `(.L_x_37167) ;  /* 0x0000000c00c87947 */ /* 0x000fea0003800000 */
.L_x_37164:
        /* <DEDUP_REMOVED lines=10> */
.L_x_37169:
[----:B------:R-:W2:Y:S01]  /*0310*/  LDG.E R4, desc[UR36][R4.64] ;  /* 0x0000002404047981 */ /* 0x000ea2000c1e1900 */
[----:B------:R-:W-:Y:S01]  /*0320*/  CS2R R34, SRZ ;  /* 0x0000000000227805 */ /* 0x000fe2000001ff00 */
[----:B--2---:R1:W2:Y:S01]  /*0330*/  I2F.F64 R32, R4 ;  /* 0x0000000400207312 */ /* 0x0042a20000201c00 */
[----:B------:R-:W-:Y:S05]  /*0340*/  BRA `(.L_x_37167) ;  /* 0x0000000c00907947 */ /* 0x000fea0003800000 */
.L_x_37168:
[----:B------:R-:W2:Y:S01]  /*0350*/  LDG.E.U16 R4, desc[UR36][R4.64] ;  /* 0x0000002404047981 */ /* 0x000ea2000c1e1500 */
[----:B------:R-:W-:Y:S01]  /*0360*/  CS2R R34, SRZ ;  /* 0x0000000000227805 */ /* 0x000fe2000001ff00 */
[----:B--2---:R3:W4:Y:S01]  /*0370*/  I2F.F64.S16 R32, R4 ;  /* 0x0000000400207312 */ /* 0x0047220000101c00 */
[----:B------:R-:W-:Y:S05]  /*0380*/  BRA `(.L_x_37167) ;  /* 0x0000000c00807947 */ /* 0x000fea0003800000 */
.L_x_37163:
        /* <DEDUP_REMOVED lines=11> */
.L_x_37171:
[----:B------:R-:W2:Y:S01]  /*0440*/  LDG.E.U16 R0, desc[UR36][R4.64] ;  /* 0x0000002404007981 */ /* 0x000ea2000c1e1500 */
[----:B------:R-:W-:Y:S01]  /*0450*/  CS2R R34, SRZ ;  /* 0x0000000000227805 */ /* 0x000fe2000001ff00 */
[----:B--2---:R-:W-:-:S05]  /*0460*/  HADD2.F32 R0, -RZ, R0.H0_H0 ;  /* 0x20000000ff007230 */ /* 0x004fca0000004100 */
[----:B------:R-:W-:-:S04]  /*0470*/  FMUL.FTZ R0, R0, 1 ;  /* 0x3f80000000007820 */ /* 0x000fc80000410000 */
[----:B------:R0:W1:Y:S01]  /*0480*/  F2F.F64.F32 R32, R0 ;  /* 0x0000000000207310 */ /* 0x0000620000201800 */
[----:B------:R-:W-:Y:S05]  /*0490*/  BRA `(.L_x_37167) ;  /* 0x0000000c003c7947 */ /* 0x000fea0003800000 */
.L_x_37170:
        /* <DEDUP_REMOVED lines=12> */
.L_x_37173:
        /* <DEDUP_REMOVED lines=8> */
.L_x_37172:
[----:B------:R0:W5:Y:S01]  /*05e0*/  LDG.E.64 R32, desc[UR36][R4.64] ;  /* 0x0000002404207981 */ /* 0x000162000c1e1b00 */
[----:B------:R-:W-:Y:S01]  /*05f0*/  CS2R R34, SRZ ;  /* 0x0000000000227805 */ /* 0x000fe2000001ff00 */
[----:B------:R-:W-:Y:S06]  /*0600*/  BRA `(.L_x_37167) ;  /* 0x0000000800e07947 */ /* 0x000fec0003800000 */
.L_x_37162:
        /* <DEDUP_REMOVED lines=14> */
.L_x_37176:
[----:B------:R0:W5:Y:S01]  /*06f0*/  LDG.E.128 R32, desc[UR36][R4.64] ;  /* 0x0000002404207981 */ /* 0x000162000c1e1d00 */
[----:B------:R-:W-:Y:S05]  /*0700*/  BRA `(.L_x_37167) ;  /* 0x0000000800a07947 */ /* 0x000fea0003800000 */
.L_x_37175:
        /* <DEDUP_REMOVED lines=29> */
.L_x_37178:
        /* <DEDUP_REMOVED lines=16> */
.L_x_37177:
[----:B------:R-:W2:Y:S01]  /*09e0*/  LDG.E.U16 R0, desc[UR36][R4.64] ;  /* 0x0000002404007981 */ /* 0x000ea2000c1e1500 */
[----:B------:R-:W-:Y:S01]  /*09f0*/  CS2R R34, SRZ ;  /* 0x0000000000227805 */ /* 0x000fe2000001ff00 */
[----:B--2---:R-:W-:-:S04]  /*0a00*/  IMAD.U32 R0, R0, 0x10000, RZ ;  /* 0x0001000000007824 */ /* 0x004fc800078e00ff */
[----:B------:R-:W-:-:S04]  /*0a10*/  FMUL.FTZ R0, R0, 1 ;  /* 0x3f80000000007820 */ /* 0x000fc80000410000 */
[----:B------:R0:W1:Y:S01]  /*0a20*/  F2F.F64.F32 R32, R0 ;  /* 0x0000000000207310 */ /* 0x0000620000201800 */
[----:B------:R-:W-:Y:S05]  /*0a30*/  BRA `(.L_x_37167) ;  /* 0x0000000400d47947 */ /* 0x000fea0003800000 */
.L_x_37174:
        /* <DEDUP_REMOVED lines=12> */
.L_x_37181:
        /* <DEDUP_REMOVED lines=21> */
.L_x_37185:
[----:B------:R-:W-:Y:S05]  /*0c50*/  BSYNC B1 ;  /* 0x0000000000017941 */ /* 0x000fea0003800000 */
.L_x_37184:
[----:B------:R-:W-:Y:S01]  /*0c60*/  LEA R5, R0, 0x3b800000, 0x17 ;  /* 0x3b80000000057811 */ /* 0x000fe200078eb8ff */
[----:B------:R-:W-:-:S05]  /*0c70*/  IMAD.SHL.U32 R0, R3, 0x100000, RZ ;  /* 0x0010000003007824 */ /* 0x000fca00078e00ff */
[----:B------:R-:W-:-:S07]  /*0c80*/  LOP3.LUT R0, R5, R0, R6, 0xfe, !PT ;  /* 0x0000000005007212 */ /* 0x000fce00078efe06 */
.L_x_37183:
[----:B------:R-:W-:Y:S05]  /*0c90*/  BSYNC B0 ;  /* 0x0000000000007941 */ /* 0x000fea0003800000 */
.L_x_37182:
[----:B------:R-:W-:Y:S01]  /*0ca0*/  FMUL.FTZ R0, R0, 1 ;  /* 0x3f80000000007820 */ /* 0x000fe20000410000 */
[----:B------:R-:W-:-:S03]  /*0cb0*/  CS2R R34, SRZ ;  /* 0x0000000000227805 */ /* 0x000fc6000001ff00 */
[----:B------:R0:W1:Y:S01]  /*0cc0*/  F2F.F64.F32 R32, R0 ;  /* 0x0000000000207310 */ /* 0x0000620000201800 */
[----:B------:R-:W-:Y:S05]  /*0cd0*/  BRA `(.L_x_37167) ;  /* 0x00000004002c7947 */ /* 0x000fea0003800000 */
.L_x_37180:
        /* <DEDUP_REMOVED lines=21> */
.L_x_37189:
[----:B------:R-:W-:Y:S05]  /*0e30*/  BSYNC B1 ;  /* 0x0000000000017941 */ /* 0x000fea0003800000 */
.L_x_37188:
[----:B------:R-:W-:Y:S01]  /*0e40*/  LEA R5, R0, 0x37800000, 0x17 ;  /* 0x3780000000057811 */ /* 0x000fe200078eb8ff */
[----:B------:R-:W-:-:S05]  /*0e50*/  IMAD.SHL.U32 R0, R3, 0x200000, RZ ;  /* 0x0020000003007824 */ /* 0x000fca00078e00ff */
[----:B------:R-:W-:-:S07]  /*0e60*/  LOP3.LUT R0, R5, R0, R6, 0xfe, !PT ;  /* 0x0000000005007212 */ /* 0x000fce00078efe06 */
.L_x_37187:
[----:B------:R-:W-:Y:S05]  /*0e70*/  BSYNC B0 ;  /* 0x0000000000007941 */ /* 0x000fea0003800000 */
.L_x_37186:
[----:B------:R-:W-:Y:S01]  /*0e80*/  FMUL.FTZ R0, R0, 1 ;  /* 0x3f80000000007820 */ /* 0x000fe20000410000 */
[----:B------:R-:W-:-:S03]  /*0e90*/  CS2R R34, SRZ ;  /* 0x0000000000227805 */ /* 0x000fc6000001ff00 */
[----:B------:R0:W1:Y:S01]  /*0ea0*/  F2F.F64.F32 R32, R0 ;  /* 0x0000000000207310 */ /* 0x0000620000201800 */
[----:B------:R-:W-:Y:S05]  /*0eb0*/  BRA `(.L_x_37167) ;  /* 0x0000000000b47947 */ /* 0x000fea0003800000 */
.L_x_37179:
        /* <DEDUP_REMOVED lines=14> */
.L_x_37193:
[----:B------:R-:W-:Y:S05]  /*0fa0*/  BSYNC B0 ;  /* 0x0000000000007941 */ /* 0x000fea0003800000 */
.L_x_37192:
[----:B------:R-:W-:Y:S01]  /*0fb0*/  FMUL.FTZ R0, R0, 1 ;  /* 0x3f80000000007820 */ /* 0x000fe20000410000 */
[----:B------:R-:W-:-:S03]  /*0fc0*/  CS2R R34, SRZ ;  /* 0x0000000000227805 */ /* 0x000fc6000001ff00 */
[----:B------:R0:W1:Y:S01]  /*0fd0*/  F2F.F64.F32 R32, R0 ;  /* 0x0000000000207310 */ /* 0x0000620000201800 */
[----:B------:R-:W-:Y:S05]  /*0fe0*/  BRA `(.L_x_37167) ;  /* 0x0000000000687947 */ /* 0x000fea0003800000 */
.L_x_37166:
        /* <DEDUP_REMOVED lines=16> */
.L_x_37194:
[----:B------:R-:W-:Y:S02]  /*10f0*/  CS2R R32, SRZ ;  /* 0x0000000000207805 */ /* 0x000fe4000001ff00 */
[----:B------:R-:W-:Y:S01]  /*1100*/  CS2R R34, SRZ ;  /* 0x0000000000227805 */ /* 0x000fe2000001ff00 */
[----:B------:R-:W-:Y:S06]  /*1110*/  BRA `(.L_x_37167) ;  /* 0x00000000001c7947 */ /* 0x000fec0003800000 */
.L_x_37191:
[----:B------:R-:W2:Y:S01]  /*1120*/  LDG.E.64 R32, desc[UR36][R4.64] ;  /* 0x0000002404207981 */ /* 0x000ea2000c1e1b00 */
[----:B------:R-:W-:Y:S01]  /*1130*/  CS2R R34, SRZ ;  /* 0x0000000000227805 */ /* 0x000fe2000001ff00 */
[----:B--2---:R-:W0:Y:S01]  /*1140*/  I2F.F64.U64 R32, R32 ;  /* 0x0000002000207312 */ /* 0x004e220000301800 */
[----:B------:R-:W-:Y:S05]  /*1150*/  BRA `(.L_x_37167) ;  /* 0x00000000000c7947 */ /* 0x000fea0003800000 */
.L_x_37190:
[----:B------:R-:W2:Y:S01]  /*1160*/  LDG.E R4, desc[UR36][R4.64] ;  /* 0x0000002404047981 */ /* 0x000ea2000c1e1900 */
[----:B------:R-:W-:Y:S01]  /*1170*/  CS2R R34, SRZ ;  /* 0x0000000000227805 */ /* 0x000fe2000001ff00 */
[----:B--2---:R0:W1:Y:S06]  /*1180*/  I2F.F64.U32 R32, R4 ;  /* 0x0000000400207312 */ /* 0x00406c0000201800 */
.L_x_37167:
[----:B------:R-:W-:-:S07]  /*1190*/  VIADD R37, R37, 0x80 ;  /* 0x0000008025257836 */ /* 0x000fce0000000000 */
.L_x_37161:
[----:B------:R-:W-:Y:S05]  /*11a0*/  BSYNC B6 ;  /* 0x0000000000067941 */ /* 0x000fea0003800000 */
.L_x_37160:
        /* <DEDUP_REMOVED lines=26> */
.L_x_37200:
[----:B------:R-:W3:Y:S01]  /*1350*/  LDG.E.U8 R4, desc[UR36][R4.64] ;  /* 0x0000002404047981 */ /* 0x000ee2000c1e1100 */
[----:B------:R-:W-:Y:S01]  /*1360*/  CS2R R30, SRZ ;  /* 0x00000000001e7805 */ /* 0x000fe2000001ff00 */
[----:B---3--:R0:W1:Y:S01]  /*1370*/  I2F.F64.U16 R28, R4 ;  /* 0x00000004001c7312 */ /* 0x0080620000101800 */
[----:B------:R-:W-:Y:S05]  /*1380*/  BRA `(.L_x_37202) ;  /* 0x0000000c00cc7947 */ /* 0x000fea0003800000 */
.L_x_37199:
        /* <DEDUP_REMOVED lines=10> */
.L_x_37204:
[----:B------:R-:W3:Y:S01]  /*1430*/  LDG.E R4, desc[UR36][R4.64] ;  /* 0x0000002404047981 */ /* 0x000ee2000c1e1900 */
[----:B------:R-:W-:Y:S01]  /*1440*/  CS2R R30, SRZ ;  /* 0x00000000001e7805 */ /* 0x000fe2000001ff00 */
[----:B---3--:R0:W1:Y:S01]  /*1450*/  I2F.F64 R28, R4 ;  /* 0x00000004001c7312 */ /* 0x0080620000201c00 */
[----:B------:R-:W-:Y:S05]  /*1460*/  BRA `(.L_x_37202) ;  /* 0x0000000c00947947 */ /* 0x000fea0003800000 */
.L_x_37203:
[----:B------:R-:W3:Y:S01]  /*1470*/  LDG.E.U16 R4, desc[UR36][R4.64] ;  /* 0x0000002404047981 */ /* 0x000ee2000c1e1500 */
[----:B------:R-:W-:Y:S01]  /*1480*/  CS2R R30, SRZ ;  /* 0x00000000001e7805 */ /* 0x000fe2000001ff00 */
[----:B---3--:R0:W1:Y:S01]  /*1490*/  I2F.F64.S16 R28, R4 ;  /* 0x00000004001c7312 */ /* 0x0080620000101c00 */
[----:B------:R-:W-:Y:S05]  /*14a0*/  BRA `(.L_x_37202) ;  /* 0x0000000c00847947 */ /* 0x000fea0003800000 */
.L_x_37198:
        /* <DEDUP_REMOVED lines=11> */
.L_x_37206:
[----:B------:R-:W3:Y:S01]  /*1560*/  LDG.E.U16 R0, desc[UR36][R4.64] ;  /* 0x0000002404007981 */ /* 0x000ee2000c1e1500 */
[----:B------:R-:W-:Y:S01]  /*1570*/  CS2R R30, SRZ ;  /* 0x00000000001e7805 */ /* 0x000fe2000001ff00 */
[----:B---3--:R-:W-:-:S05]  /*1580*/  HADD2.F32 R0, -RZ, R0.H0_H0 ;  /* 0x20000000ff007230 */ /* 0x008fca0000004100 */
[----:B------:R-:W-:-:S04]  /*1590*/  FMUL.FTZ R0, R0, 1 ;  /* 0x3f80000000007820 */ /* 0x000fc80000410000 */
[----:B------:R0:W1:Y:S01]  /*15a0*/  F2F.F64.F32 R28, R0 ;  /* 0x00000000001c7310 */ /* 0x0000620000201800 */
[----:B------:R-:W-:Y:S05]  /*15b0*/  BRA `(.L_x_37202) ;  /* 0x0000000c00407947 */ /* 0x000fea0003800000 */
.L_x_37205:
        /* <DEDUP_REMOVED lines=12> */
.L_x_37208:
        /* <DEDUP_REMOVED lines=8> */
.L_x_37207:
[----:B------:R0:W5:Y:S01]  /*1700*/  LDG.E.64 R28, desc[UR36][R4.64] ;  /* 0x00000024041c7981 */ /* 0x000162000c1e1b00 */
[----:B------:R-:W-:Y:S01]  /*1710*/  CS2R R30, SRZ ;  /* 0x00000000001e7805 */ /* 0x000fe2000001ff00 */
[----:B------:R-:W-:Y:S06]  /*1720*/  BRA `(.L_x_37202) ;  /* 0x0000000800e47947 */ /* 0x000fec0003800000 */
.L_x_37197:
        /* <DEDUP_REMOVED lines=14> */
.L_x_37211:
[----:B------:R0:W5:Y:S01]  /*1810*/  LDG.E.128 R28, desc[UR36][R4.64] ;  /* 0x00000024041c7981 */ /* 0x000162000c1e1d00 */
[----:B------:R-:W-:Y:S05]  /*1820*/  BRA `(.L_x_37202) ;  /* 0x0000000800a47947 */ /* 0x000fea0003800000 */
.L_x_37210:
        /* <DEDUP_REMOVED lines=29> */
.L_x_37213:
[----:B------:R-:W3:Y:S01]  /*1a00*/  LDG.E.U8 R4, desc[UR36][R4.64] ;  /* 0x0000002404047981 */ /* 0x000ee2000c1e1100 */
[----:B------:R-:W-:Y:S01]  /*1a10*/  CS2R R30, SRZ ;  /* 0x00000000001e7805 */ /* 0x000fe2000001ff00 */
[----:B---3--:R-:W-:-:S05]  /*1a20*/  IMAD.SHL.U32 R0, R4, 0x2000000, RZ ;  /* 0x0200000004007824 */ /* 0x008fca00078e00ff */
        /* <DEDUP_REMOVED lines=14> */
.L_x_37212:
[----:B------:R-:W3:Y:S01]  /*1b10*/  LDG.E.U16 R0, desc[UR36][R4.64] ;  /* 0x0000002404007981 */ /* 0x000ee2000c1e1500 */
[----:B------:R-:W-:Y:S01]  /*1b20*/  CS2R R30, SRZ ;  /* 0x00000000001e7805 */ /* 0x000fe2000001ff00 */
[----:B---3--:R-:W-:-:S04]  /*1b30*/  IMAD.U32 R0, R0, 0x10000, RZ ;  /* 0x0001000000007824 */ /* 0x008fc800078e00ff */
[----:B------:R-:W-:-:S04]  /*1b40*/  FMUL.FTZ R0, R0, 1 ;  /* 0x3f80000000007820 */ /* 0x000fc80000410000 */
[----:B------:R0:W1:Y:S01]  /*1b50*/  F2F.F64.F32 R28, R0 ;  /* 0x00000000001c7310 */ /* 0x0000620000201800 */
[----:B------:R-:W-:Y:S05]  /*1b60*/  BRA `(.L_x_37202) ;  /* 0x0000000400d47947 */ /* 0x000fea0003800000 */
.L_x_37209:
        /* <DEDUP_REMOVED lines=12> */
.L_x_37216:
        /* <DEDUP_REMOVED lines=21> */
.L_x_37220:
[----:B------:R-:W-:Y:S05]  /*1d80*/  BSYNC B1 ;  /* 0x0000000000017941 */ /* 0x000fea0003800000 */
.L_x_37219:
[----:B------:R-:W-:Y:S01]  /*1d90*/  LEA R5, R0, 0x3b800000, 0x17 ;  /* 0x3b80000000057811 */ /* 0x000fe200078eb8ff */
[----:B------:R-:W-:-:S05]  /*1da0*/  IMAD.SHL.U32 R0, R3, 0x100000, RZ ;  /* 0x0010000003007824 */ /* 0x000fca00078e00ff */
[----:B------:R-:W-:-:S07]  /*1db0*/  LOP3.LUT R0, R5, R0, R6, 0xfe, !PT ;  /* 0x0000000005007212 */ /* 0x000fce00078efe06 */
.L_x_37218:
[----:B------:R-:W-:Y:S05]  /*1dc0*/  BSYNC B0 ;  /* 0x0000000000007941 */ /* 0x000fea0003800000 */
.L_x_37217:
[----:B------:R-:W-:Y:S01]  /*1dd0*/  FMUL.FTZ R0, R0, 1 ;  /* 0x3f80000000007820 */ /* 0x000fe20000410000 */
[----:B------:R-:W-:-:S03]  /*1de0*/  CS2R R30, SRZ ;  /* 0x00000000001e7805 */ /* 0x000fc6000001ff00 */
[----:B------:R0:W1:Y:S01]  /*1df0*/  F2F.F64.F32 R28, R0 ;  /* 0x00000000001c7310 */ /* 0x0000620000201800 */
[----:B------:R-:W-:Y:S05]  /*1e00*/  BRA `(.L_x_37202) ;  /* 0x00000004002c7947 */ /* 0x000fea0003800000 */
.L_x_37215:
        /* <DEDUP_REMOVED lines=21> */
.L_x_37224:
[----:B------:R-:W-:Y:S05]  /*1f60*/  BSYNC B1 ;  /* 0x0000000000017941 */ /* 0x000fea0003800000 */
.L_x_37223:
[----:B------:R-:W-:Y:S01]  /*1f70*/  LEA R5, R0, 0x37800000, 0x17 ;  /* 0x3780000000057811 */ /* 0x000fe200078eb8ff */
[----:B------:R-:W-:-:S05]  /*1f80*/  IMAD.SHL.U32 R0, R3, 0x200000, RZ ;  /* 0x0020000003007824 */ /* 0x000fca00078e00ff */
[----:B------:R-:W-:-:S07]  /*1f90*/  LOP3.LUT R0, R5, R0, R6, 0xfe, !PT ;  /* 0x0000000005007212 */ /* 0x000fce00078efe06 */
.L_x_37222:
[----:B------:R-:W-:Y:S05]  /*1fa0*/  BSYNC B0 ;  /* 0x0000000000007941 */ /* 0x000fea0003800000 */
.L_x_37221:
[----:B------:R-:W-:Y:S01]  /*1fb0*/  FMUL.FTZ R0, R0, 1 ;  /* 0x3f80000000007820 */ /* 0x000fe20000410000 */
[----:B------:R-:W-:-:S03]  /*1fc0*/  CS2R R30, SRZ ;  /* 0x00000000001e7805 */ /* 0x000fc6000001ff00 */
[----:B------:R0:W1:Y:S01]  /*1fd0*/  F2F.F64.F32 R28, R0 ;  /* 0x00000000001c7310 */ /* 0x0000620000201800 */
[----:B------:R-:W-:Y:S05]  /*1fe0*/  BRA `(.L_x_37202) ;  /* 0x0000000000b47947 */ /* 0x000fea0003800000 */
.L_x_37214:
        /* <DEDUP_REMOVED lines=14> */
.L_x_37228:
[----:B------:R-:W-:Y:S05]  /*20d0*/  BSYNC B0 ;  /* 0x0000000000007941 */ /* 0x000fea0003800000 */
.L_x_37227:
[----:B------:R-:W-:Y:S01]  /*20e0*/  FMUL.FTZ R0, R0, 1 ;  /* 0x3f80000000007820 */ /* 0x000fe20000410000 */
[----:B------:R-:W-:-:S03]  /*20f0*/  CS2R R30, SRZ ;  /* 0x00000000001e7805 */ /* 0x000fc6000001ff00 */
[----:B------:R0:W1:Y:S01]  /*2100*/  F2F.F64.F32 R28, R0 ;  /* 0x00000000001c7310 */ /* 0x0000620000201800 */
[----:B------:R-:W-:Y:S05]  /*2110*/  BRA `(.L_x_37202) ;  /* 0x0000000000687947 */ /* 0x000fea0003800000 */
.L_x_37201:
        /* <DEDUP_REMOVED lines=16> */
.L_x_37229:
[----:B------:R-:W-:Y:S02]  /*2220*/  CS2R R28, SRZ ;  /* 0x00000000001c7805 */ /* 0x000fe4000001ff00 */
[----:B------:R-:W-:Y:S01]  /*2230*/  CS2R R30, SRZ ;  /* 0x00000000001e7805 */ /* 0x000fe2000001ff00 */
[----:B------:R-:W-:Y:S06]  /*2240*/  BRA `(.L_x_37202) ;  /* 0x00000000001c7947 */ /* 0x000fec0003800000 */
.L_x_37226:
[----:B------:R-:W3:Y:S01]  /*2250*/  LDG.E.64 R28, desc[UR36][R4.64] ;  /* 0x00000024041c7981 */ /* 0x000ee2000c1e1b00 */
[----:B------:R-:W-:Y:S01]  /*2260*/  CS2R R30, SRZ ;  /* 0x00000000001e7805 */ /* 0x000fe2000001ff00 */
[----:B---3--:R-:W0:Y:S01]  /*2270*/  I2F.F64.U64 R28, R28 ;  /* 0x0000001c001c7312 */ /* 0x008e220000301800 */
[----:B------:R-:W-:Y:S05]  /*2280*/  BRA `(.L_x_37202) ;  /* 0x00000000000c7947 */ /* 0x000fea0003800000 */
.L_x_37225:
[----:B------:R-:W3:Y:S01]  /*2290*/  LDG.E R4, desc[UR36][R4.64] ;  /* 0x0000002404047981 */ /* 0x000ee2000c1e1900 */
[----:B------:R-:W-:Y:S01]  /*22a0*/  CS2R R30, SRZ ;  /* 0x00000000001e7805 */ /* 0x000fe2000001ff00 */
[----:B---3--:R0:W1:Y:S06]  /*22b0*/  I2F.F64.U32 R28, R4 ;  /* 0x00000004001c7312 */ /* 0x00806c0000201800 */
.L_x_37202:
[----:B------:R-:W-:-:S07]  /*22c0*/  VIADD R37, R37, 0x80 ;  /* 0x0000008025257836 */ /* 0x000fce0000000000 */
.L_x_37196:
[----:B------:R-:W-:Y:S05]  /*22d0*/  BSYNC B6 ;  /* 0x0000000000067941 */ /* 0x000fea0003800000 */
.L_x_37195:
        /* <DEDUP_REMOVED lines=28> */
.L_x_37235:
[----:B------:R-:W3:Y:S01]  /*24a0*/  LDG.E.U8 R4, desc[UR36][R4.64] ;  /* 0x0000002404047981 */ /* 0x000ee2000c1e1100 */
[----:B------:R-:W-:Y:S01]  /*24b0*/  CS2R R26, SRZ ;  /* 0x00000000001a7805 */ /* 0x000fe2000001ff00 */
[----:B---3--:R0:W1:Y:S01]  /*24c0*/  I2F.F64.U16 R24, R4 ;  /* 0x0000000400187312 */ /* 0x0080620000101800 */
[----:B------:R-:W-:Y:S05]  /*24d0*/  BRA `(.L_x_37237) ;  /* 0x0000000c00c87947 */ /* 0x000fea0003800000 */
.L_x_37234:
        /* <DEDUP_REMOVED lines=10> */
.L_x_37239:
[----:B------:R-:W3:Y:S01]  /*2580*/  LDG.E R4, desc[UR36][R4.64] ;  /* 0x0000002404047981 */ /* 0x000ee2000c1e1900 */
[----:B------:R-:W-:Y:S01]  /*2590*/  CS2R R26, SRZ ;  /* 0x00000000001a7805 */ /* 0x000fe2000001ff00 */
[----:B---3--:R0:W1:Y:S01]  /*25a0*/  I2F.F64 R24, R4 ;  /* 0x0000000400187312 */ /* 0x0080620000201c00 */
[----:B------:R-:W-:Y:S05]  /*25b0*/  BRA `(.L_x_37237) ;  /* 0x0000000c00907947 */ /* 0x000fea0003800000 */
.L_x_37238:
[----:B------:R-:W3:Y:S01]  /*25c0*/  LDG.E.U16 R4, desc[UR36][R4.64] ;  /* 0x0000002404047981 */ /* 0x000ee2000c1e1500 */
[----:B------:R-:W-:Y:S01]  /*25d0*/  CS2R R26, SRZ ;  /* 0x00000000001a7805 */ /* 0x000fe2000001ff00 */
[----:B---3--:R0:W1:Y:S01]  /*25e0*/  I2F.F64.S16 R24, R4 ;  /* 0x0000000400187312 */ /* 0x0080620000101c00 */
[----:B------:R-:W-:Y:S05]  /*25f0*/  BRA `(.L_x_37237) ;  /* 0x0000000c00807947 */ /* 0x000fea0003800000 */
.L_x_37233:
        /* <DEDUP_REMOVED lines=11> */
.L_x_37241:
[----:B------:R-:W3:Y:S01]  /*26b0*/  LDG.E.U16 R0, desc[UR36][R4.64] ;  /* 0x0000002404007981 */ /* 0x000ee2000c1e1500 */
[----:B------:R-:W-:Y:S01]  /*26c0*/  CS2R R26, SRZ ;  /* 0x00000000001a7805 */ /* 0x000fe2000001ff00 */
[----:B---3--:R-:W-:-:S05]  /*26d0*/  HADD2.F32 R0, -RZ, R0.H0_H0 ;  /* 0x20000000ff007230 */ /* 0x008fca0000004100 */
[----:B------:R-:W-:-:S04]  /*26e0*/  FMUL.FTZ R0, R0, 1 ;  /* 0x3f80000000007820 */ /* 0x000fc80000410000 */
[----:B------:R0:W1:Y:S01]  /*26f0*/  F2F.F64.F32 R24, R0 ;  /* 0x0000000000187310 */ /* 0x0000620000201800 */
[----:B------:R-:W-:Y:S05]  /*2700*/  BRA `(.L_x_37237) ;  /* 0x0000000c003c7947 */ /* 0x000fea0003800000 */
.L_x_37240:
        /* <DEDUP_REMOVED lines=12> */
.L_x_37243:
        /* <DEDUP_REMOVED lines=8> */
.L_x_37242:
[----:B------:R0:W5:Y:S01]  /*2850*/  LDG.E.64 R24, desc[UR36][R4.64] ;  /* 0x0000002404187981 */ /* 0x000162000c1e1b00 */
[----:B------:R-:W-:Y:S01]  /*2860*/  CS2R R26, SRZ ;  /* 0x00000000001a7805 */ /* 0x000fe2000001ff00 */
[----:B------:R-:W-:Y:S06]  /*2870*/  BRA `(.L_x_37237) ;  /* 0x0000000800e07947 */ /* 0x000fec0003800000 */
.L_x_37232:
        /* <DEDUP_REMOVED lines=14> */
.L_x_37246:
[----:B------:R0:W5:Y:S01]  /*2960*/  LDG.E.128 R24, desc[UR36][R4.64] ;  /* 0x0000002404187981 */ /* 0x000162000c1e1d00 */
[----:B------:R-:W-:Y:S05]  /*2970*/  BRA `(.L_x_37237) ;  /* 0x0000000800a07947 */ /* 0x000fea0003800000 */
.L_x_37245:
        /* <DEDUP_REMOVED lines=29> */
.L_x_37248:
[----:B------:R-:W3:Y:S01]  /*2b50*/  LDG.E.U8 R4, desc[UR36][R4.64] ;  /* 0x0000002404047981 */ /* 0x000ee2000c1e1100 */
[----:B------:R-:W-:Y:S01]  /*2b60*/  CS2R R26, SRZ ;  /* 0x00000000001a7805 */ /* 0x000fe2000001ff00 */
        /* <DEDUP_REMOVED lines=14> */
.L_x_37247:
[----:B------:R-:W3:Y:S01]  /*2c50*/  LDG.E.U16 R0, desc[UR36][R4.64] ;  /* 0x0000002404007981 */ /* 0x000ee2000c1e1500 */
[----:B------:R-:W-:Y:S01]  /*2c60*/  CS2R R26, SRZ ;  /* 0x00000000001a7805 */ /* 0x000fe2000001ff00 */
[----:B---3--:R-:W-:-:S04]  /*2c70*/  IMAD.U32 R0, R0, 0x10000, RZ ;  /* 0x0001000000007824 */ /* 0x008fc800078e00ff */
[----:B------:R-:W-:-:S04]  /*2c80*/  FMUL.FTZ R0, R0, 1 ;  /* 0x3f80000000007820 */ /* 0x000fc80000410000 */
[----:B------:R0:W1:Y:S01]  /*2c90*/  F2F.F64.F32 R24, R0 ;  /* 0x0000000000187310 */ /* 0x0000620000201800 */
[----:B------:R-:W-:Y:S05]  /*2ca0*/  BRA `(.L_x_37237) ;  /* 0x0000000400d47947 */ /* 0x000fea0003800000 */
.L_x_37244:
        /* <DEDUP_REMOVED lines=12> */
.L_x_37251:
        /* <DEDUP_REMOVED lines=21> */
.L_x_37255:
[----:B------:R-:W-:Y:S05]  /*2ec0*/  BSYNC B1 ;  /* 0x0000000000017941 */ /* 0x000fea0003800000 */
.L_x_37254:
[----:B------:R-:W-:Y:S01]  /*2ed0*/  LEA R5, R0, 0x3b800000, 0x17 ;  /* 0x3b80000000057811 */ /* 0x000fe200078eb8ff */
[----:B------:R-:W-:-:S05]  /*2ee0*/  IMAD.SHL.U32 R0, R3, 0x100000, RZ ;  /* 0x0010000003007824 */ /* 0x000fca00078e00ff */
[----:B------:R-:W-:-:S07]  /*2ef0*/  LOP3.LUT R0, R5, R0, R6, 0xfe, !PT ;  /* 0x0000000005007212 */ /* 0x000fce00078efe06 */
.L_x_37253:
[----:B------:R-:W-:Y:S05]  /*2f00*/  BSYNC B0 ;  /* 0x0000000000007941 */ /* 0x000fea0003800000 */
.L_x_37252:
[----:B------:R-:W-:Y:S01]  /*2f10*/  FMUL.FTZ R0, R0, 1 ;  /* 0x3f80000000007820 */ /* 0x000fe20000410000 */
[----:B------:R-:W-:-:S03]  /*2f20*/  CS2R R26, SRZ ;  /* 0x00000000001a7805 */ /* 0x000fc6000001ff00 */
[----:B------:R3:W0:Y:S01]  /*2f30*/  F2F.F64.F32 R24, R0 ;  /* 0x0000000000187310 */ /* 0x0006220000201800 */
[----:B------:R-:W-:Y:S05]  /*2f40*/  BRA `(.L_x_37237) ;  /* 0x00000004002c7947 */ /* 0x000fea0003800000 */
.L_x_37250:
        /* <DEDUP_REMOVED lines=21> */
.L_x_37259:
[----:B------:R-:W-:Y:S05]  /*30a0*/  BSYNC B1 ;  /* 0x0000000000017941 */ /* 0x000fea0003800000 */
.L_x_37258:
[----:B------:R-:W-:Y:S01]  /*30b0*/  LEA R5, R0, 0x37800000, 0x17 ;  /* 0x3780000000057811 */ /* 0x000fe200078eb8ff */
[----:B------:R-:W-:-:S05]  /*30c0*/  IMAD.SHL.U32 R0, R3, 0x200000, RZ ;  /* 0x0020000003007824 */ /* 0x000fca00078e00ff */
[----:B------:R-:W-:-:S07]  /*30d0*/  LOP3.LUT R0, R5, R0, R6, 0xfe, !PT ;  /* 0x0000000005007212 */ /* 0x000fce00078efe06 */
.L_x_37257:
[----:B------:R-:W-:Y:S05]  /*30e0*/  BSYNC B0 ;  /* 0x0000000000007941 */ /* 0x000fea0003800000 */
.L_x_37256:
[----:B------:R-:W-:Y:S01]  /*30f0*/  FMUL.FTZ R0, R0, 1 ;  /* 0x3f80000000007820 */ /* 0x000fe20000410000 */
[----:B------:R-:W-:-:S03]  /*3100*/  CS2R R26, SRZ ;  /* 0x00000000001a7805 */ /* 0x000fc6000001ff00 */
[----:B------:R0:W1:Y:S01]  /*3110*/  F2F.F64.F32 R24, R0 ;  /* 0x0000000000187310 */ /* 0x0000620000201800 */
[----:B------:R-:W-:Y:S05]  /*3120*/  BRA `(.L_x_37237) ;  /* 0x0000000000b47947 */ /* 0x000fea0003800000 */
.L_x_37249:
        /* <DEDUP_REMOVED lines=14> */
.L_x_37263:
[----:B------:R-:W-:Y:S05]  /*3210*/  BSYNC B0 ;  /* 0x0000000000007941 */ /* 0x000fea0003800000 */
.L_x_37262:
[----:B------:R-:W-:Y:S01]  /*3220*/  FMUL.FTZ R0, R0, 1 ;  /* 0x3f80000000007820 */ /* 0x000fe20000410000 */
[----:B------:R-:W-:-:S03]  /*3230*/  CS2R R26, SRZ ;  /* 0x00000000001a7805 */ /* 0x000fc6000001ff00 */
[----:B------:R0:W1:Y:S01]  /*3240*/  F2F.F64.F32 R24, R0 ;  /* 0x0000000000187310 */ /* 0x0000620000201800 */
[----:B------:R-:W-:Y:S05]  /*3250*/  BRA `(.L_x_37237) ;  /* 0x0000000000687947 */ /* 0x000fea0003800000 */
.L_x_37236:
        /* <DEDUP_REMOVED lines=16> */
.L_x_37264:
[----:B------:R-:W-:Y:S02]  /*3360*/  CS2R R24, SRZ ;  /* 0x0000000000187805 */ /* 0x000fe4000001ff00 */
[----:B------:R-:W-:Y:S01]  /*3370*/  CS2R R26, SRZ ;  /* 0x00000000001a7805 */ /* 0x000fe2000001ff00 */
[----:B------:R-:W-:Y:S06]  /*3380*/  BRA `(.L_x_37237) ;  /* 0x00000000001c7947 */ /* 0x000fec0003800000 */
.L_x_37261:
[----:B------:R-:W3:Y:S01]  /*3390*/  LDG.E.64 R24, desc[UR36][R4.64] ;  /* 0x0000002404187981 */ /* 0x000ee2000c1e1b00 */
[----:B------:R-:W-:Y:S01]  /*33a0*/  CS2R R26, SRZ ;  /* 0x00000000001a7805 */ /* 0x000fe2000001ff00 */
[----:B---3--:R-:W0:Y:S01]  /*33b0*/  I2F.F64.U64 R24, R24 ;  /* 0x0000001800187312 */ /* 0x008e220000301800 */
[----:B------:R-:W-:Y:S05]  /*33c0*/  BRA `(.L_x_37237) ;  /* 0x00000000000c7947 */ /* 0x000fea0003800000 */
.L_x_37260:
[----:B------:R-:W3:Y:S01]  /*33d0*/  LDG.E R4, desc[UR36][R4.64] ;  /* 0x0000002404047981 */ /* 0x000ee2000c1e1900 */
[----:B------:R-:W-:Y:S01]  /*33e0*/  CS2R R26, SRZ ;  /* 0x00000000001a7805 */ /* 0x000fe2000001ff00 */
[----:B---3--:R0:W1:Y:S06]  /*33f0*/  I2F.F64.U32 R24, R4 ;  /* 0x0000000400187312 */ /* 0x00806c0000201800 */
.L_x_37237:
[----:B------:R-:W-:-:S07]  /*3400*/  VIADD R37, R37, 0x80 ;  /* 0x0000008025257836 */ /* 0x000fce0000000000 */
.L_x_37231:
[----:B------:R-:W-:Y:S05]  /*3410*/  BSYNC B6 ;  /* 0x0000000000067941 */ /* 0x000fea0003800000 */
.L_x_37230:
        /* <DEDUP_REMOVED lines=25> */
.L_x_37270:
[----:B------:R-:W3:Y:S01]  /*35b0*/  LDG.E.U8 R4, desc[UR36][R4.64] ;  /* 0x0000002404047981 */ /* 0x000ee2000c1e1100 */
[----:B------:R-:W-:Y:S01]  /*35c0*/  CS2R R18, SRZ ;  /* 0x0000000000127805 */ /* 0x000fe2000001ff00 */
[----:B---3--:R0:W1:Y:S01]  /*35d0*/  I2F.F64.U16 R16, R4 ;  /* 0x0000000400107312 */ /* 0x0080620000101800 */
[----:B------:R-:W-:Y:S05]  /*35e0*/  BRA `(.L_x_37266) ;  /* 0x0000000c00c87947 */ /* 0x000fea0003800000 */
.L_x_37269:
        /* <DEDUP_REMOVED lines=10> */
.L_x_37273:
[----:B------:R-:W3:Y:S01]  /*3690*/  LDG.E R4, desc[UR36][R4.64] ;  /* 0x0000002404047981 */ /* 0x000ee2000c1e1900 */
[----:B------:R-:W-:Y:S01]  /*36a0*/  CS2R R18, SRZ ;  /* 0x0000000000127805 */ /* 0x000fe2000001ff00 */
[----:B---3--:R0:W1:Y:S01]  /*36b0*/  I2F.F64 R16, R4 ;  /* 0x0000000400107312 */ /* 0x0080620000201c00 */
[----:B------:R-:W-:Y:S05]  /*36c0*/  BRA `(.L_x_37266) ;  /* 0x0000000c00907947 */ /* 0x000fea0003800000 */
.L_x_37272:
[----:B------:R-:W3:Y:S01]  /*36d0*/  LDG.E.U16 R4, desc[UR36][R4.64] ;  /* 0x0000002404047981 */ /* 0x000ee2000c1e1500 */
[----:B------:R-:W-:Y:S01]  /*36e0*/  CS2R R18, SRZ ;  /* 0x0000000000127805 */ /* 0x000fe2000001ff00 */
[----:B---3--:R0:W1:Y:S01]  /*36f0*/  I2F.F64.S16 R16, R4 ;  /* 0x0000000400107312 */ /* 0x0080620000101c00 */
[----:B------:R-:W-:Y:S05]  /*3700*/  BRA `(.L_x_37266) ;  /* 0x0000000c00807947 */ /* 0x000fea0003800000 */
.L_x_37268:
        /* <DEDUP_REMOVED lines=11> */
.L_x_37275:
[----:B------:R-:W3:Y:S01]  /*37c0*/  LDG.E.U16 R0, desc[UR36][R4.64] ;  /* 0x0000002404007981 */ /* 0x000ee2000c1e1500 */
[----:B------:R-:W-:Y:S01]  /*37d0*/  CS2R R18, SRZ ;  /* 0x0000000000127805 */ /* 0x000fe2000001ff00 */
[----:B---3--:R-:W-:-:S05]  /*37e0*/  HADD2.F32 R0, -RZ, R0.H0_H0 ;  /* 0x20000000ff007230 */ /* 0x008fca0000004100 */
[----:B------:R-:W-:-:S04]  /*37f0*/  FMUL.FTZ R0, R0, 1 ;  /* 0x3f80000000007820 */ /* 0x000fc80000410000 */
[----:B------:R0:W1:Y:S01]  /*3800*/  F2F.F64.F32 R16, R0 ;  /* 0x0000000000107310 */ /* 0x0000620000201800 */
[----:B------:R-:W-:Y:S05]  /*3810*/  BRA `(.L_x_37266) ;  /* 0x0000000c003c7947 */ /* 0x000fea0003800000 */
.L_x_37274:
        /* <DEDUP_REMOVED lines=12> */
.L_x_37277:
        /* <DEDUP_REMOVED lines=8> */
.L_x_37276:
[----:B------:R0:W5:Y:S01]  /*3960*/  LDG.E.64 R16, desc[UR36][R4.64] ;  /* 0x0000002404107981 */ /* 0x000162000c1e1b00 */
[----:B------:R-:W-:Y:S01]  /*3970*/  CS2R R18, SRZ ;  /* 0x0000000000127805 */ /* 0x000fe2000001ff00 */
[----:B------:R-:W-:Y:S06]  /*3980*/  BRA `(.L_x_37266) ;  /* 0x0000000800e07947 */ /* 0x000fec0003800000 */
.L_x_37267:
        /* <DEDUP_REMOVED lines=14> */
.L_x_37280:
[----:B------:R0:W5:Y:S01]  /*3a70*/  LDG.E.128 R16, desc[UR36][R4.64] ;  /* 0x0000002404107981 */ /* 0x000162000c1e1d00 */
[----:B------:R-:W-:Y:S05]  /*3a80*/  BRA `(.L_x_37266) ;  /* 0x0000000800a07947 */ /* 0x000fea0003800000 */
.L_x_37279:
        /* <DEDUP_REMOVED lines=29> */
.L_x_37282:
        /* <DEDUP_REMOVED lines=16> */
.L_x_37281:
[----:B------:R-:W3:Y:S01]  /*3d60*/  LDG.E.U16 R0, desc[UR36][R4.64] ;  /* 0x0000002404007981 */ /* 0x000ee2000c1e1500 */
[----:B------:R-:W-:Y:S01]  /*3d70*/  CS2R R18, SRZ ;  /* 0x0000000000127805 */ /* 0x000fe2000001ff00 */
[----:B---3--:R-:W-:-:S04]  /*3d80*/  IMAD.U32 R0, R0, 0x10000, RZ ;  /* 0x0001000000007824 */ /* 0x008fc800078e00ff */
[----:B------:R-:W-:-:S04]  /*3d90*/  FMUL.FTZ R0, R0, 1 ;  /* 0x3f80000000007820 */ /* 0x000fc80000410000 */
[----:B------:R0:W1:Y:S01]  /*3da0*/  F2F.F64.F32 R16, R0 ;  /* 0x0000000000107310 */ /* 0x0000620000201800 */
[----:B------:R-:W-:Y:S05]  /*3db0*/  BRA `(.L_x_37266) ;  /* 0x0000000400d47947 */ /* 0x000fea0003800000 */
.L_x_37278:
        /* <DEDUP_REMOVED lines=12> */
.L_x_37285:
        /* <DEDUP_REMOVED lines=21> */
.L_x_37289:
[----:B------:R-:W-:Y:S05]  /*3fd0*/  BSYNC B1 ;  /* 0x0000000000017941 */ /* 0x000fea0003800000 */
.L_x_37288:
[----:B------:R-:W-:Y:S01]  /*3fe0*/  LEA R5, R0, 0x3b800000, 0x17 ;  /* 0x3b80000000057811 */ /* 0x000fe200078eb8ff */
[----:B------:R-:W-:-:S05]  /*3ff0*/  IMAD.SHL.U32 R0, R3, 0x100000, RZ ;  /* 0x0010000003007824 */ /* 0x000fca00078e00ff */
[----:B------:R-:W-:-:S07]  /*4000*/  LOP3.LUT R0, R5, R0, R6, 0xfe, !PT ;  /* 0x0000000005007212 */ /* 0x000fce00078efe06 */
.L_x_37287:
[----:B------:R-:W-:Y:S05]  /*4010*/  BSYNC B0 ;  /* 0x0000000000007941 */ /* 0x000fea0003800000 */
.L_x_37286:
[----:B------:R-:W-:Y:S01]  /*4020*/  FMUL.FTZ R0, R0, 1 ;  /* 0x3f80000000007820 */ /* 0x000fe20000410000 */
[----:B------:R-:W-:-:S03]  /*4030*/  CS2R R18, SRZ ;  /* 0x0000000000127805 */ /* 0x000fc6000001ff00 */
[----:B------:R0:W1:Y:S01]  /*4040*/  F2F.F64.F32 R16, R0 ;  /* 0x0000000000107310 */ /* 0x0000620000201800 */
[----:B------:R-:W-:Y:S05]  /*4050*/  BRA `(.L_x_37266) ;  /* 0x00000004002c7947 */ /* 0x000fea0003800000 */
.L_x_37284:
        /* <DEDUP_REMOVED lines=21> */
.L_x_37293:
[----:B------:R-:W-:Y:S05]  /*41b0*/  BSYNC B1 ;  /* 0x0000000000017941 */ /* 0x000fea0003800000 */
.L_x_37292:
[----:B------:R-:W-:Y:S01]  /*41c0*/  LEA R5, R0, 0x37800000, 0x17 ;  /* 0x3780000000057811 */ /* 0x000fe200078eb8ff */
[----:B------:R-:W-:-:S05]  /*41d0*/  IMAD.SHL.U32 R0, R3, 0x200000, RZ ;  /* 0x0020000003007824 */ /* 0x000fca00078e00ff */
[----:B------:R-:W-:-:S07]  /*41e0*/  LOP3.LUT R0, R5, R0, R6, 0xfe, !PT ;  /* 0x0000000005007212 */ /* 0x000fce00078efe06 */
.L_x_37291:
[----:B------:R-:W-:Y:S05]  /*41f0*/  BSYNC B0 ;  /* 0x0000000000007941 */ /* 0x000fea0003800000 */
.L_x_37290:
[----:B------:R-:W-:Y:S01]  /*4200*/  FMUL.FTZ R0, R0, 1 ;  /* 0x3f80000000007820 */ /* 0x000fe20000410000 */
[----:B------:R-:W-:-:S03]  /*4210*/  CS2R R18, SRZ ;  /* 0x0000000000127805 */ /* 0x000fc6000001ff00 */
[----:B------:R0:W1:Y:S01]  /*4220*/  F2F.F64.F32 R16, R0 ;  /* 0x0000000000107310 */ /* 0x0000620000201800 */
[----:B------:R-:W-:Y:S05]  /*4230*/  BRA `(.L_x_37266) ;  /* 0x0000000000b47947 */ /* 0x000fea0003800000 */
.L_x_37283:
        /* <DEDUP_REMOVED lines=14> */
.L_x_37297:
[----:B------:R-:W-:Y:S05]  /*4320*/  BSYNC B0 ;  /* 0x0000000000007941 */ /* 0x000fea0003800000 */
.L_x_37296:
[----:B------:R-:W-:Y:S01]  /*4330*/  FMUL.FTZ R0, R0, 1 ;  /* 0x3f80000000007820 */ /* 0x000fe20000410000 */
[----:B------:R-:W-:-:S03]  /*4340*/  CS2R R18, SRZ ;  /* 0x0000000000127805 */ /* 0x000fc6000001ff00 */
[----:B------:R0:W1:Y:S01]  /*4350*/  F2F.F64.F32 R16, R0 ;  /* 0x0000000000107310 */ /* 0x0000620000201800 */
[----:B------:R-:W-:Y:S05]  /*4360*/  BRA `(.L_x_37266) ;  /* 0x0000000000687947 */ /* 0x000fea0003800000 */
.L_x_37271:
        /* <DEDUP_REMOVED lines=16> */
.L_x_37298:
[----:B------:R-:W-:Y:S02]  /*4470*/  CS2R R16, SRZ ;  /* 0x0000000000107805 */ /* 0x000fe4000001ff00 */
[----:B------:R-:W-:Y:S01]  /*4480*/  CS2R R18, SRZ ;  /* 0x0000000000127805 */ /* 0x000fe2000001ff00 */
[----:B------:R-:W-:Y:S06]  /*4490*/  BRA `(.L_x_37266) ;  /* 0x00000000001c7947 */ /* 0x000fec0003800000 */
.L_x_37295:
[----:B------:R-:W3:Y:S01]  /*44a0*/  LDG.E.64 R16, desc[UR36][R4.64] ;  /* 0x0000002404107981 */ /* 0x000ee2000c1e1b00 */
[----:B------:R-:W-:Y:S01]  /*44b0*/  CS2R R18, SRZ ;  /* 0x0000000000127805 */ /* 0x000fe2000001ff00 */
[----:B---3--:R-:W0:Y:S01]  /*44c0*/  I2F.F64.U64 R16, R16 ;  /* 0x0000001000107312 */ /* 0x008e220000301800 */
[----:B------:R-:W-:Y:S05]  /*44d0*/  BRA `(.L_x_37266) ;  /* 0x00000000000c7947 */ /* 0x000fea0003800000 */
.L_x_37294:
[----:B------:R-:W3:Y:S01]  /*44e0*/  LDG.E R4, desc[UR36][R4.64] ;  /* 0x0000002404047981 */ /* 0x000ee2000c1e1900 */
[----:B------:R-:W-:Y:S01]  /*44f0*/  CS2R R18, SRZ ;  /* 0x0000000000127805 */ /* 0x000fe2000001ff00 */
[----:B---3--:R0:W1:Y:S06]  /*4500*/  I2F.F64.U32 R16, R4 ;  /* 0x0000000400107312 */ /* 0x00806c0000201800 */
.L_x_37266:
[----:B------:R-:W-:Y:S05]  /*4510*/  BSYNC B6 ;  /* 0x0000000000067941 */ /* 0x000fea0003800000 */
.L_x_37265:
[----:B------:R-:W3:Y:S01]  /*4520*/  S2R R23, SR_TID.X ;  /* 0x0000000000177919 */ /* 0x000ee20000002100 */
[-C--:B012-45:R-:W-:Y:S01]  /*4530*/  DMUL R6, R32, R34.reuse ;  /* 0x0000002220067228 */ /* 0x0b7fe20000000000 */
[----:B------:R-:W-:Y:S01]  /*4540*/  BSSY B6, `(.L_x_37299) ;  /* 0x0000158000067945 */ /* 0x000fe20003800000 */
[----:B---3--:R-:W-:Y:S02]  /*4550*/  DMUL R4, R34, R34 ;  /* 0x0000002222047228 */ /* 0x008fe40000000000 */
[----:B------:R-:W-:Y:S02]  /*4560*/  DMUL R8, R28, R30 ;  /* 0x0000001e1c087228 */ /* 0x000fe40000000000 */
[----:B------:R-:W-:Y:S02]  /*4570*/  DMUL R10, R24, R26 ;  /* 0x0000001a180a7228 */ /* 0x000fe40000000000 */
[----:B------:R-:W-:Y:S02]  /*4580*/  DFMA R34, R32, R34, R6 ;  /* 0x000000222022722b */ /* 0x000fe40000000006 */
[----:B------:R-:W-:-:S02]  /*4590*/  DMUL R6, R30, R30 ;  /* 0x0000001e1e067228 */ /* 0x000fc40000000000 */
[----:B------:R-:W-:Y:S02]  /*45a0*/  DFMA R30, R28, R30, R8 ;  /* 0x0000001e1c1e722b */ /* 0x000fe40000000008 */
[----:B------:R-:W-:Y:S01]  /*45b0*/  DFMA R4, R32, R32, -R4 ;  /* 0x000000202004722b */ /* 0x000fe20000000804 */
[----:B------:R-:W0:Y:S01]  /*45c0*/  LDC.U8 R32, c[0x0][0x23c] ;  /* 0x00008f00ff207b82 */ /* 0x000e220000000000 */
[----:B------:R-:W-:Y:S02]  /*45d0*/  DMUL R12, R16, R18 ;  /* 0x00000012100c7228 */ /* 0x000fe40000000000 */
[----:B------:R-:W-:Y:S02]  /*45e0*/  DFMA R28, R28, R28, -R6 ;  /* 0x0000001c1c1c722b */ /* 0x000fe40000000806 */
[----:B------:R-:W-:Y:S02]  /*45f0*/  DMUL R6, R26, R26 ;  /* 0x0000001a1a067228 */ /* 0x000fe40000000000 */
[----:B------:R-:W-:-:S02]  /*4600*/  DMUL R8, R18, R18 ;  /* 0x0000001212087228 */ /* 0x000fc40000000000 */
[----:B------:R-:W-:Y:S02]  /*4610*/  DFMA R26, R24, R26, R10 ;  /* 0x0000001a181a722b */ /* 0x000fe4000000000a */
[----:B------:R-:W-:Y:S02]  /*4620*/  DFMA R18, R16, R18, R12 ;  /* 0x000000121012722b */ /* 0x000fe4000000000c */
[----:B------:R-:W-:Y:S01]  /*4630*/  DFMA R24, R24, R24, -R6 ;  /* 0x000000181818722b */ /* 0x000fe20000000806 */
[C---:B------:R-:W-:Y:S01]  /*4640*/  VIADD R33, R23.reuse, 0x80 ;  /* 0x0000008017217836 */ /* 0x040fe20000000000 */
[----:B------:R-:W-:Y:S01]  /*4650*/  DFMA R16, R16, R16, -R8 ;  /* 0x000000101010722b */ /* 0x000fe20000000808 */
[CC--:B------:R-:W-:Y:S01]  /*4660*/  ISETP.GE.AND P1, PT, R23.reuse, R22.reuse, PT ;  /* 0x000000161700720c */ /* 0x0c0fe20003f26270 */
[----:B------:R-:W-:Y:S02]  /*4670*/  VIADD R3, R23, 0x100 ;  /* 0x0000010017037836 */ /* 0x000fe40000000000 */
[----:B------:R-:W-:Y:S01]  /*4680*/  ISETP.GE.AND P0, PT, R33, R22, PT ;  /* 0x000000162100720c */ /* 0x000fe20003f06270 */
[----:B------:R-:W-:Y:S01]  /*4690*/  VIADD R9, R23, 0x180 ;  /* 0x0000018017097836 */ /* 0x000fe20000000000 */
[----:B------:R-:W-:-:S02]  /*46a0*/  FSEL R6, R34, RZ, !P1 ;  /* 0x000000ff22067208 */ /* 0x000fc40004800000 */
[----:B------:R-:W-:Y:S02]  /*46b0*/  FSEL R30, R30, RZ, !P0 ;  /* 0x000000ff1e1e7208 */ /* 0x000fe40004000000 */
[----:B------:R-:W-:Y:S02]  /*46c0*/  FSEL R31, R31, RZ, !P0 ;  /* 0x000000ff1f1f7208 */ /* 0x000fe40004000000 */
[----:B------:R-:W-:Y:S02]  /*46d0*/  FSEL R28, R28, RZ, !P0 ;  /* 0x000000ff1c1c7208 */ /* 0x000fe40004000000 */
[----:B------:R-:W-:Y:S02]  /*46e0*/  FSEL R29, R29, RZ, !P0 ;  /* 0x000000ff1d1d7208 */ /* 0x000fe40004000000 */
[----:B------:R-:W-:Y:S02]  /*46f0*/  ISETP.GE.AND P0, PT, R23, R22, PT ;  /* 0x000000161700720c */ /* 0x000fe40003f06270 */
[----:B------:R-:W-:-:S02]  /*4700*/  FSEL R7, R35, RZ, !P1 ;  /* 0x000000ff23077208 */ /* 0x000fc40004800000 */
[----:B------:R-:W-:Y:S02]  /*4710*/  FSEL R4, R4, RZ, !P1 ;  /* 0x000000ff04047208 */ /* 0x000fe40004800000 */
[----:B------:R-:W-:Y:S02]  /*4720*/  FSEL R5, R5, RZ, !P1 ;  /* 0x000000ff05057208 */ /* 0x000fe40004800000 */
[-C--:B------:R-:W-:Y:S02]  /*4730*/  ISETP.GE.AND P1, PT, R3, R22.reuse, PT ;  /* 0x000000160300720c */ /* 0x080fe40003f26270 */
[----:B------:R-:W-:Y:S02]  /*4740*/  ISETP.GE.AND P2, PT, R9, R22, PT ;  /* 0x000000160900720c */ /* 0x000fe40003f46270 */
[----:B------:R-:W-:Y:S02]  /*4750*/  FSEL R26, R26, RZ, !P1 ;  /* 0x000000ff1a1a7208 */ /* 0x000fe40004800000 */
[----:B------:R-:W-:-:S02]  /*4760*/  FSEL R27, R27, RZ, !P1 ;  /* 0x000000ff1b1b7208 */ /* 0x000fc40004800000 */
[----:B------:R-:W-:Y:S02]  /*4770*/  FSEL R24, R24, RZ, !P1 ;  /* 0x000000ff18187208 */ /* 0x000fe40004800000 */
[----:B------:R-:W-:Y:S02]  /*4780*/  FSEL R25, R25, RZ, !P1 ;  /* 0x000000ff19197208 */ /* 0x000fe40004800000 */
[----:B------:R-:W-:Y:S02]  /*4790*/  FSEL R18, R18, RZ, !P2 ;  /* 0x000000ff12127208 */ /* 0x000fe40005000000 */
[----:B------:R-:W-:Y:S02]  /*47a0*/  FSEL R19, R19, RZ, !P2 ;  /* 0x000000ff13137208 */ /* 0x000fe40005000000 */
[----:B------:R-:W-:Y:S02]  /*47b0*/  FSEL R16, R16, RZ, !P2 ;  /* 0x000000ff10107208 */ /* 0x000fe40005000000 */
[----:B------:R-:W-:Y:S01]  /*47c0*/  FSEL R17, R17, RZ, !P2 ;  /* 0x000000ff11117208 */ /* 0x000fe20005000000 */
[----:B0-----:R-:W-:Y:S06]  /*47d0*/  @P0 BRA `(.L_x_37300) ;  /* 0x0000001000b80947 */ /* 0x001fec0003800000 */
        /* <DEDUP_REMOVED lines=21> */
.L_x_37304:
[----:B------:R-:W0:Y:S01]  /*4930*/  F2I.S64.F64.TRUNC R4, R4 ;  /* 0x0000000400047311 */ /* 0x000e22000030d900 */
[----:B------:R-:W-:Y:S02]  /*4940*/  IMAD.MOV.U32 R23, RZ, RZ, R33 ;  /* 0x000000ffff177224 */ /* 0x000fe400078e0021 */
[----:B0-----:R-:W-:-:S05]  /*4950*/  IMAD.MOV.U32 R3, RZ, RZ, R4 ;  /* 0x000000ffff037224 */ /* 0x001fca00078e0004 */
[----:B------:R0:W-:Y:S01]  /*4960*/  STG.E.U8 desc[UR36][R8.64], R3 ;  /* 0x0000000308007986 */ /* 0x0001e2000c101124 */
[----:B------:R-:W-:Y:S05]  /*4970*/  BRA `(.L_x_37300) ;  /* 0x0000001000507947 */ /* 0x000fea0003800000 */
.L_x_37303:
        /* <DEDUP_REMOVED lines=10> */
.L_x_37307:
[----:B------:R-:W0:Y:S01]  /*4a20*/  F2I.F64.TRUNC R5, R4 ;  /* 0x0000000400057311 */ /* 0x000e22000030d100 */
[----:B------:R-:W-:Y:S01]  /*4a30*/  IMAD.MOV.U32 R23, RZ, RZ, R33 ;  /* 0x000000ffff177224 */ /* 0x000fe200078e0021 */
[----:B0-----:R0:W-:Y:S01]  /*4a40*/  STG.E desc[UR36][R8.64], R5 ;  /* 0x0000000508007986 */ /* 0x0011e2000c101924 */
[----:B------:R-:W-:Y:S05]  /*4a50*/  BRA `(.L_x_37300) ;  /* 0x0000001000187947 */ /* 0x000fea0003800000 */
.L_x_37306:
[----:B------:R-:W0:Y:S01]  /*4a60*/  F2I.F64.TRUNC R5, R4 ;  /* 0x0000000400057311 */ /* 0x000e22000030d100 */
[----:B------:R-:W-:Y:S01]  /*4a70*/  IMAD.MOV.U32 R23, RZ, RZ, R33 ;  /* 0x000000ffff177224 */ /* 0x000fe200078e0021 */
[----:B0-----:R0:W-:Y:S01]  /*4a80*/  STG.E.U16 desc[UR36][R8.64], R5 ;  /* 0x0000000508007986 */ /* 0x0011e2000c101524 */
[----:B------:R-:W-:Y:S05]  /*4a90*/  BRA `(.L_x_37300) ;  /* 0x0000001000087947 */ /* 0x000fea0003800000 */
.L_x_37302:
        /* <DEDUP_REMOVED lines=14> */
.L_x_37309:
        /* <DEDUP_REMOVED lines=9> */
.L_x_37308:
        /* <DEDUP_REMOVED lines=17> */
.L_x_37311:
        /* <DEDUP_REMOVED lines=12> */
.L_x_37310:
[----:B------:R0:W-:Y:S01]  /*4de0*/  STG.E.64 desc[UR36][R8.64], R4 ;  /* 0x0000000408007986 */ /* 0x0001e2000c101b24 */
[----:B------:R-:W-:Y:S01]  /*4df0*/  IMAD.MOV.U32 R23, RZ, RZ, R33 ;  /* 0x000000ffff177224 */ /* 0x000fe200078e0021 */
[----:B------:R-:W-:Y:S06]  /*4e00*/  BRA `(.L_x_37300) ;  /* 0x0000000c002c7947 */ /* 0x000fec0003800000 */
.L_x_37301:
        /* <DEDUP_REMOVED lines=14> */
.L_x_37314:
[----:B------:R0:W-:Y:S01]  /*4ef0*/  STG.E.128 desc[UR36][R8.64], R4 ;  /* 0x0000000408007986 */ /* 0x0001e2000c101d24 */
[----:B------:R-:W-:Y:S01]  /*4f00*/  IMAD.MOV.U32 R23, RZ, RZ, R33 ;  /* 0x000000ffff177224 */ /* 0x000fe200078e0021 */
[----:B------:R-:W-:Y:S06]  /*4f10*/  BRA `(.L_x_37300) ;  /* 0x0000000800e87947 */ /* 0x000fec0003800000 */
.L_x_37313:
        /* <DEDUP_REMOVED lines=25> */
.L_x_37318:
[----:B------:R-:W-:Y:S05]  /*50b0*/  BSYNC B0 ;  /* 0x0000000000007941 */ /* 0x000fea0003800000 */
.L_x_37317:
[----:B------:R-:W-:Y:S01]  /*50c0*/  LOP3.LUT R7, R0, R7, RZ, 0xfc, !PT ;  /* 0x0000000700077212 */ /* 0x000fe200078efcff */
[----:B------:R-:W-:-:S04]  /*50d0*/  IMAD.MOV.U32 R23, RZ, RZ, R33 ;  /* 0x000000ffff177224 */ /* 0x000fc800078e0021 */
[----:B------:R0:W-:Y:S01]  /*50e0*/  STG.E.U8 desc[UR36][R8.64], R7 ;  /* 0x0000000708007986 */ /* 0x0001e2000c101124 */
[----:B------:R-:W-:Y:S05]  /*50f0*/  BRA `(.L_x_37300) ;  /* 0x0000000800707947 */ /* 0x000fea0003800000 */
.L_x_37316:
        /* <DEDUP_REMOVED lines=17> */
.L_x_37320:
[----:B------:R-:W-:Y:S01]  /*5210*/  IMAD.MOV.U32 R0, RZ, RZ, 0x7f ;  /* 0x0000007fff007424 */ /* 0x000fe200078e00ff */
[----:B------:R-:W-:-:S04]  /*5220*/  ISETP.GT.U32.AND P0, PT, R3, 0x7f800000, PT ;  /* 0x7f8000000300780c */ /* 0x000fc80003f04070 */
[----:B------:R-:W-:-:S09]  /*5230*/  SEL R0, R0, 0x7c, P0 ;  /* 0x0000007c00007807 */ /* 0x000fd20000000000 */
.L_x_37321:
[----:B------:R-:W-:Y:S05]  /*5240*/  BSYNC B0 ;  /* 0x0000000000007941 */ /* 0x000fea0003800000 */
.L_x_37319:
[----:B------:R-:W-:Y:S01]  /*5250*/  LOP3.LUT R3, R7, 0x80000000, RZ, 0xc0, !PT ;  /* 0x8000000007037812 */ /* 0x000fe200078ec0ff */
[----:B------:R-:W-:-:S03]  /*5260*/  IMAD.MOV.U32 R23, RZ, RZ, R33 ;  /* 0x000000ffff177224 */ /* 0x000fc600078e0021 */
[----:B------:R-:W-:-:S04]  /*5270*/  SHF.R.U32.HI R3, RZ, 0x18, R3 ;  /* 0x00000018ff037819 */ /* 0x000fc80000011603 */
[----:B------:R-:W-:-:S05]  /*5280*/  LOP3.LUT R3, R0, R3, RZ, 0xfc, !PT ;  /* 0x0000000300037212 */ /* 0x000fca00078efcff */
[----:B------:R0:W-:Y:S01]  /*5290*/  STG.E.U8 desc[UR36][R8.64], R3 ;  /* 0x0000000308007986 */ /* 0x0001e2000c101124 */
[----:B------:R-:W-:Y:S05]  /*52a0*/  BRA `(.L_x_37300) ;  /* 0x0000000800047947 */ /* 0x000fea0003800000 */
.L_x_37315:
        /* <DEDUP_REMOVED lines=9> */
.L_x_37312:
        /* <DEDUP_REMOVED lines=12> */
.L_x_37324:
        /* <DEDUP_REMOVED lines=21> */
.L_x_37327:
[----:B------:R-:W-:-:S04]  /*5550*/  LOP3.LUT R0, R7, 0x80000000, RZ, 0xc0, !PT ;  /* 0x8000000007007812 */ /* 0x000fc800078ec0ff */
[----:B------:R-:W-:-:S04]  /*5560*/  SHF.R.U32.HI R0, RZ, 0x18, R0 ;  /* 0x00000018ff007819 */ /* 0x000fc80000011600 */
[----:B------:R-:W-:-:S07]  /*5570*/  LOP3.LUT R0, R3, R0, RZ, 0xfc, !PT ;  /* 0x0000000003007212 */ /* 0x000fce00078efcff */
.L_x_37326:
[----:B------:R-:W-:Y:S05]  /*5580*/  BSYNC B0 ;  /* 0x0000000000007941 */ /* 0x000fea0003800000 */
.L_x_37325:
[----:B------:R3:W-:Y:S01]  /*5590*/  STG.E.U8 desc[UR36][R8.64], R0 ;  /* 0x0000000008007986 */ /* 0x0007e2000c101124 */
[----:B------:R-:W-:Y:S01]  /*55a0*/  IMAD.MOV.U32 R23, RZ, RZ, R33 ;  /* 0x000000ffff177224 */ /* 0x000fe200078e0021 */
[----:B------:R-:W-:Y:S06]  /*55b0*/  BRA `(.L_x_37300) ;  /* 0x0000000400407947 */ /* 0x000fec0003800000 */
.L_x_37323:
        /* <DEDUP_REMOVED lines=21> */
.L_x_37330:
[----:B------:R-:W-:-:S04]  /*5710*/  LOP3.LUT R0, R7, 0x80000000, RZ, 0xc0, !PT ;  /* 0x8000000007007812 */ /* 0x000fc800078ec0ff */
[----:B------:R-:W-:-:S04]  /*5720*/  SHF.R.U32.HI R0, RZ, 0x18, R0 ;  /* 0x00000018ff007819 */ /* 0x000fc80000011600 */
[----:B------:R-:W-:-:S07]  /*5730*/  LOP3.LUT R0, R3, R0, RZ, 0xfc, !PT ;  /* 0x0000000003007212 */ /* 0x000fce00078efcff */
.L_x_37329:
[----:B------:R-:W-:Y:S05]  /*5740*/  BSYNC B0 ;  /* 0x0000000000007941 */ /* 0x000fea0003800000 */
.L_x_37328:
[----:B------:R0:W-:Y:S01]  /*5750*/  STG.E.U8 desc[UR36][R8.64], R0 ;  /* 0x0000000008007986 */ /* 0x0001e2000c101124 */
[----:B------:R-:W-:Y:S01]  /*5760*/  IMAD.MOV.U32 R23, RZ, RZ, R33 ;  /* 0x000000ffff177224 */ /* 0x000fe200078e0021 */
[----:B------:R-:W-:Y:S06]  /*5770*/  BRA `(.L_x_37300) ;  /* 0x0000000000d07947 */ /* 0x000fec0003800000 */
.L_x_37322:
        /* <DEDUP_REMOVED lines=27> */
.L_x_37305:
        /* <DEDUP_REMOVED lines=16> */
.L_x_37333:
[----:B------:R-:W-:Y:S01]  /*5a30*/  IMAD.MOV.U32 R23, RZ, RZ, R33 ;  /* 0x000000ffff177224 */ /* 0x000fe200078e0021 */
[----:B------:R-:W-:Y:S06]  /*5a40*/  BRA `(.L_x_37300) ;  /* 0x00000000001c7947 */ /* 0x000fec0003800000 */
.L_x_37332:
[----:B------:R-:W0:Y:S01]  /*5a50*/  F2I.U64.F64.TRUNC R4, R4 ;  /* 0x0000000400047311 */ /* 0x000e22000030d800 */
[----:B------:R-:W-:Y:S01]  /*5a60*/  IMAD.MOV.U32 R23, RZ, RZ, R33 ;  /* 0x000000ffff177224 */ /* 0x000fe200078e0021 */
[----:B0-----:R2:W-:Y:S01]  /*5a70*/  STG.E.64 desc[UR36][R8.64], R4 ;  /* 0x0000000408007986 */ /* 0x0015e2000c101b24 */
[----:B------:R-:W-:Y:S05]  /*5a80*/  BRA `(.L_x_37300) ;  /* 0x00000000000c7947 */ /* 0x000fea0003800000 */
.L_x_37331:
[----:B------:R-:W0:Y:S01]  /*5a90*/  F2I.U32.F64.TRUNC R5, R4 ;  /* 0x0000000400057311 */ /* 0x000e22000030d000 */
[----:B------:R-:W-:Y:S01]  /*5aa0*/  IMAD.MOV.U32 R23, RZ, RZ, R33 ;  /* 0x000000ffff177224 */ /* 0x000fe200078e0021 */
[----:B0-----:R0:W-:Y:S06]  /*5ab0*/  STG.E desc[UR36][R8.64], R5 ;  /* 0x0000000508007986 */ /* 0x0011ec000c101924 */
.L_x_37300:
[----:B------:R-:W-:Y:S05]  /*5ac0*/  BSYNC B6 ;  /* 0x0000000000067941 */ /* 0x000fea0003800000 */
.L_x_37299:
[----:B------:R-:W-:Y:S01]  /*5ad0*/  ISETP.GE.AND P0, PT, R23, R22, PT ;  /* 0x000000161700720c */ /* 0x000fe20003f06270 */
[----:B------:R-:W-:-:S12]  /*5ae0*/  BSSY B6, `(.L_x_37334) ;  /* 0x0000238000067945 */ /* 0x000fd80003800000 */
[----:B------:R-:W-:Y:S05]  /*5af0*/  @P0 BRA `(.L_x_37335) ;  /* 0x0000002000d80947 */ /* 0x000fea0003800000 */
[----:B0-2-4-:R-:W0:Y:S01]  /*5b00*/  LDC.64 R4, c[0x0][0x220] ;  /* 0x00008800ff047b82 */ /* 0x015e220000000a00 */
[----:B---3--:R-:W-:Y:S01]  /*5b10*/  IMAD R0, R2, 0x200, R23 ;  /* 0x0000020002007824 */ /* 0x008fe200078e0217 */
        /* <DEDUP_REMOVED lines=19> */
.L_x_37339:
[----:B------:R-:W0:Y:S02]  /*5c50*/  F2I.S64.F64.TRUNC R28, R28 ;  /* 0x0000001c001c7311 */ /* 0x000e24000030d900 */
[----:B0-----:R-:W-:-:S05]  /*5c60*/  IMAD.MOV.U32 R3, RZ, RZ, R28 ;  /* 0x000000ffff037224 */ /* 0x001fca00078e001c */
[----:B------:R0:W-:Y:S01]  /*5c70*/  STG.E.U8 desc[UR36][R4.64], R3 ;  /* 0x0000000304007986 */ /* 0x0001e2000c101124 */
[----:B------:R-:W-:Y:S05]  /*5c80*/  BRA `(.L_x_37341) ;  /* 0x0000001000007947 */ /* 0x000fea0003800000 */
.L_x_37338:
        /* <DEDUP_REMOVED lines=9> */
.L_x_37343:
[----:B------:R-:W0:Y:S02]  /*5d20*/  F2I.F64.TRUNC R29, R28 ;  /* 0x0000001c001d7311 */ /* 0x000e24000030d100 */
[----:B0-----:R0:W-:Y:S01]  /*5d30*/  STG.E desc[UR36][R4.64], R29 ;  /* 0x0000001d04007986 */ /* 0x0011e2000c101924 */
[----:B------:R-:W-:Y:S05]  /*5d40*/  BRA `(.L_x_37341) ;  /* 0x0000000c00d07947 */ /* 0x000fea0003800000 */
.L_x_37342:
[----:B------:R-:W0:Y:S02]  /*5d50*/  F2I.F64.TRUNC R29, R28 ;  /* 0x0000001c001d7311 */ /* 0x000e24000030d100 */
[----:B0-----:R0:W-:Y:S01]  /*5d60*/  STG.E.U16 desc[UR36][R4.64], R29 ;  /* 0x0000001d04007986 */ /* 0x0011e2000c101524 */
[----:B------:R-:W-:Y:S05]  /*5d70*/  BRA `(.L_x_37341) ;  /* 0x0000000c00c47947 */ /* 0x000fea0003800000 */
.L_x_37337:
        /* <DEDUP_REMOVED lines=13> */
.L_x_37345:
        /* <DEDUP_REMOVED lines=8> */
.L_x_37344:
        /* <DEDUP_REMOVED lines=16> */
.L_x_37347:
        /* <DEDUP_REMOVED lines=11> */
.L_x_37346:
[----:B------:R0:W-:Y:S01]  /*6080*/  STG.E.64 desc[UR36][R4.64], R28 ;  /* 0x0000001c04007986 */ /* 0x0001e2000c101b24 */
[----:B------:R-:W-:Y:S05]  /*6090*/  BRA `(.L_x_37341) ;  /* 0x0000000800fc7947 */ /* 0x000fea0003800000 */
.L_x_37336:
        /* <DEDUP_REMOVED lines=13> */
.L_x_37350:
[----:B------:R0:W-:Y:S01]  /*6170*/  STG.E.128 desc[UR36][R4.64], R28 ;  /* 0x0000001c04007986 */ /* 0x0001e2000c101d24 */
[----:B------:R-:W-:Y:S05]  /*6180*/  BRA `(.L_x_37341) ;  /* 0x0000000800c07947 */ /* 0x000fea0003800000 */
.L_x_37349:
        /* <DEDUP_REMOVED lines=25> */
.L_x_37354:
[----:B------:R-:W-:Y:S05]  /*6320*/  BSYNC B0 ;  /* 0x0000000000007941 */ /* 0x000fea0003800000 */
.L_x_37353:
[----:B------:R-:W-:-:S05]  /*6330*/  LOP3.LUT R7, R0, R7, RZ, 0xfc, !PT ;  /* 0x0000000700077212 */ /* 0x000fca00078efcff */
[----:B------:R0:W-:Y:S01]  /*6340*/  STG.E.U8 desc[UR36][R4.64], R7 ;  /* 0x0000000704007986 */ /* 0x0001e2000c101124 */
[----:B------:R-:W-:Y:S05]  /*6350*/  BRA `(.L_x_37341) ;  /* 0x00000008004c7947 */ /* 0x000fea0003800000 */
.L_x_37352:
        /* <DEDUP_REMOVED lines=17> */
.L_x_37356:
[----:B------:R-:W-:Y:S01]  /*6470*/  IMAD.MOV.U32 R0, RZ, RZ, 0x7f ;  /* 0x0000007fff007424 */ /* 0x000fe200078e00ff */
[----:B------:R-:W-:-:S04]  /*6480*/  ISETP.GT.U32.AND P0, PT, R3, 0x7f800000, PT ;  /* 0x7f8000000300780c */ /* 0x000fc80003f04070 */
[----:B------:R-:W-:-:S09]  /*6490*/  SEL R0, R0, 0x7c, P0 ;  /* 0x0000007c00007807 */ /* 0x000fd20000000000 */
.L_x_37357:
[----:B------:R-:W-:Y:S05]  /*64a0*/  BSYNC B0 ;  /* 0x0000000000007941 */ /* 0x000fea0003800000 */
.L_x_37355:
[----:B------:R-:W-:-:S04]  /*64b0*/  LOP3.LUT R3, R7, 0x80000000, RZ, 0xc0, !PT ;  /* 0x8000000007037812 */ /* 0x000fc800078ec0ff */
[----:B------:R-:W-:-:S04]  /*64c0*/  SHF.R.U32.HI R3, RZ, 0x18, R3 ;  /* 0x00000018ff037819 */ /* 0x000fc80000011603 */
[----:B------:R-:W-:-:S05]  /*64d0*/  LOP3.LUT R3, R0, R3, RZ, 0xfc, !PT ;  /* 0x0000000300037212 */ /* 0x000fca00078efcff */
[----:B------:R0:W-:Y:S01]  /*64e0*/  STG.E.U8 desc[UR36][R4.64], R3 ;  /* 0x0000000304007986 */ /* 0x0001e2000c101124 */
[----:B------:R-:W-:Y:S05]  /*64f0*/  BRA `(.L_x_37341) ;  /* 0x0000000400e47947 */ /* 0x000fea0003800000 */
.L_x_37351:
        /* <DEDUP_REMOVED lines=8> */
.L_x_37348:
        /* <DEDUP_REMOVED lines=11> */
.L_x_37360:
        /* <DEDUP_REMOVED lines=21> */
.L_x_37363:
[----:B------:R-:W-:-:S04]  /*6780*/  LOP3.LUT R0, R7, 0x80000000, RZ, 0xc0, !PT ;  /* 0x8000000007007812 */ /* 0x000fc800078ec0ff */
[----:B------:R-:W-:-:S04]  /*6790*/  SHF.R.U32.HI R0, RZ, 0x18, R0 ;  /* 0x00000018ff007819 */ /* 0x000fc80000011600 */
[----:B------:R-:W-:-:S07]  /*67a0*/  LOP3.LUT R0, R3, R0, RZ, 0xfc, !PT ;  /* 0x0000000003007212 */ /* 0x000fce00078efcff */
.L_x_37362:
[----:B------:R-:W-:Y:S05]  /*67b0*/  BSYNC B0 ;  /* 0x0000000000007941 */ /* 0x000fea0003800000 */
.L_x_37361:
[----:B------:R3:W-:Y:S01]  /*67c0*/  STG.E.U8 desc[UR36][R4.64], R0 ;  /* 0x0000000004007986 */ /* 0x0007e2000c101124 */
[----:B------:R-:W-:Y:S05]  /*67d0*/  BRA `(.L_x_37341) ;  /* 0x00000004002c7947 */ /* 0x000fea0003800000 */
.L_x_37359:
        /* <DEDUP_REMOVED lines=21> */
.L_x_37366:
[----:B------:R-:W-:-:S04]  /*6930*/  LOP3.LUT R0, R7, 0x80000000, RZ, 0xc0, !PT ;  /* 0x8000000007007812 */ /* 0x000fc800078ec0ff */
[----:B------:R-:W-:-:S04]  /*6940*/  SHF.R.U32.HI R0, RZ, 0x18, R0 ;  /* 0x00000018ff007819 */ /* 0x000fc80000011600 */
[----:B------:R-:W-:-:S07]  /*6950*/  LOP3.LUT R0, R3, R0, RZ, 0xfc, !PT ;  /* 0x0000000003007212 */ /* 0x000fce00078efcff */
.L_x_37365:
[----:B------:R-:W-:Y:S05]  /*6960*/  BSYNC B0 ;  /* 0x0000000000007941 */ /* 0x000fea0003800000 */
.L_x_37364:
[----:B------:R0:W-:Y:S01]  /*6970*/  STG.E.U8 desc[UR36][R4.64], R0 ;  /* 0x0000000004007986 */ /* 0x0001e2000c101124 */
[----:B------:R-:W-:Y:S05]  /*6980*/  BRA `(.L_x_37341) ;  /* 0x0000000000c07947 */ /* 0x000fea0003800000 */
.L_x_37358:
        /* <DEDUP_REMOVED lines=26> */
.L_x_37340:
        /* <DEDUP_REMOVED lines=16> */
.L_x_37369:
[----:B------:R-:W-:Y:S05]  /*6c30*/  BRA `(.L_x_37341) ;  /* 0x0000000000147947 */ /* 0x000fea0003800000 */
.L_x_37368:
[----:B------:R-:W0:Y:S02]  /*6c40*/  F2I.U64.F64.TRUNC R28, R28 ;  /* 0x0000001c001c7311 */ /* 0x000e24000030d800 */
[----:B0-----:R2:W-:Y:S01]  /*6c50*/  STG.E.64 desc[UR36][R4.64], R28 ;  /* 0x0000001c04007986 */ /* 0x0015e2000c101b24 */
[----:B------:R-:W-:Y:S05]  /*6c60*/  BRA `(.L_x_37341) ;  /* 0x0000000000087947 */ /* 0x000fea0003800000 */
.L_x_37367:
[----:B------:R-:W0:Y:S02]  /*6c70*/  F2I.U32.F64.TRUNC R29, R28 ;  /* 0x0000001c001d7311 */ /* 0x000e24000030d000 */
[----:B0-----:R0:W-:Y:S02]  /*6c80*/  STG.E desc[UR36][R4.64], R29 ;  /* 0x0000001d04007986 */ /* 0x0011e4000c101924 */
.L_x_37341:
        /* <DEDUP_REMOVED lines=24> */
.L_x_37373:
[----:B------:R-:W0:Y:S02]  /*6e10*/  F2I.S64.F64.TRUNC R24, R24 ;  /* 0x0000001800187311 */ /* 0x000e24000030d900 */
[----:B0-----:R-:W-:-:S05]  /*6e20*/  IMAD.MOV.U32 R3, RZ, RZ, R24 ;  /* 0x000000ffff037224 */ /* 0x001fca00078e0018 */
[----:B------:R3:W-:Y:S01]  /*6e30*/  STG.E.U8 desc[UR36][R4.64], R3 ;  /* 0x0000000304007986 */ /* 0x0007e2000c101124 */
[----:B------:R-:W-:Y:S05]  /*6e40*/  BRA `(.L_x_37375) ;  /* 0x0000001000007947 */ /* 0x000fea0003800000 */
.L_x_37372:
        /* <DEDUP_REMOVED lines=9> */
.L_x_37377:
[----:B------:R-:W0:Y:S02]  /*6ee0*/  F2I.F64.TRUNC R25, R24 ;  /* 0x0000001800197311 */ /* 0x000e24000030d100 */
[----:B0-----:R2:W-:Y:S01]  /*6ef0*/  STG.E desc[UR36][R4.64], R25 ;  /* 0x0000001904007986 */ /* 0x0015e2000c101924 */
[----:B------:R-:W-:Y:S05]  /*6f00*/  BRA `(.L_x_37375) ;  /* 0x0000000c00d07947 */ /* 0x000fea0003800000 */
.L_x_37376:
[----:B------:R-:W0:Y:S02]  /*6f10*/  F2I.F64.TRUNC R25, R24 ;  /* 0x0000001800197311 */ /* 0x000e24000030d100 */
[----:B0-----:R0:W-:Y:S01]  /*6f20*/  STG.E.U16 desc[UR36][R4.64], R25 ;  /* 0x0000001904007986 */ /* 0x0011e2000c101524 */
[----:B------:R-:W-:Y:S05]  /*6f30*/  BRA `(.L_x_37375) ;  /* 0x0000000c00c47947 */ /* 0x000fea0003800000 */
.L_x_37371:
        /* <DEDUP_REMOVED lines=13> */
.L_x_37379:
        /* <DEDUP_REMOVED lines=8> */
.L_x_37378:
        /* <DEDUP_REMOVED lines=16> */
.L_x_37381:
        /* <DEDUP_REMOVED lines=11> */
.L_x_37380:
[----:B------:R0:W-:Y:S01]  /*7240*/  STG.E.64 desc[UR36][R4.64], R24 ;  /* 0x0000001804007986 */ /* 0x0001e2000c101b24 */
[----:B------:R-:W-:Y:S05]  /*7250*/  BRA `(.L_x_37375) ;  /* 0x0000000800fc7947 */ /* 0x000fea0003800000 */
.L_x_37370:
        /* <DEDUP_REMOVED lines=13> */
.L_x_37384:
[----:B------:R0:W-:Y:S01]  /*7330*/  STG.E.128 desc[UR36][R4.64], R24 ;  /* 0x0000001804007986 */ /* 0x0001e2000c101d24 */
[----:B------:R-:W-:Y:S05]  /*7340*/  BRA `(.L_x_37375) ;  /* 0x0000000800c07947 */ /* 0x000fea0003800000 */
.L_x_37383:
        /* <DEDUP_REMOVED lines=25> */
.L_x_37388:
[----:B------:R-:W-:Y:S05]  /*74e0*/  BSYNC B0 ;  /* 0x0000000000007941 */ /* 0x000fea0003800000 */
.L_x_37387:
[----:B------:R-:W-:-:S05]  /*74f0*/  LOP3.LUT R7, R0, R7, RZ, 0xfc, !PT ;  /* 0x0000000700077212 */ /* 0x000fca00078efcff */
[----:B------:R0:W-:Y:S01]  /*7500*/  STG.E.U8 desc[UR36][R4.64], R7 ;  /* 0x0000000704007986 */ /* 0x0001e2000c101124 */
[----:B------:R-:W-:Y:S05]  /*7510*/  BRA `(.L_x_37375) ;  /* 0x00000008004c7947 */ /* 0x000fea0003800000 */
.L_x_37386:
        /* <DEDUP_REMOVED lines=17> */
.L_x_37390:
[----:B------:R-:W-:Y:S01]  /*7630*/  IMAD.MOV.U32 R0, RZ, RZ, 0x7f ;  /* 0x0000007fff007424 */ /* 0x000fe200078e00ff */
[----:B------:R-:W-:-:S04]  /*7640*/  ISETP.GT.U32.AND P0, PT, R3, 0x7f800000, PT ;  /* 0x7f8000000300780c */ /* 0x000fc80003f04070 */
[----:B------:R-:W-:-:S09]  /*7650*/  SEL R0, R0, 0x7c, P0 ;  /* 0x0000007c00007807 */ /* 0x000fd20000000000 */
.L_x_37391:
[----:B------:R-:W-:Y:S05]  /*7660*/  BSYNC B0 ;  /* 0x0000000000007941 */ /* 0x000fea0003800000 */
.L_x_37389:
[----:B------:R-:W-:-:S04]  /*7670*/  LOP3.LUT R3, R7, 0x80000000, RZ, 0xc0, !PT ;  /* 0x8000000007037812 */ /* 0x000fc800078ec0ff */
[----:B------:R-:W-:-:S04]  /*7680*/  SHF.R.U32.HI R3, RZ, 0x18, R3 ;  /* 0x00000018ff037819 */ /* 0x000fc80000011603 */
[----:B------:R-:W-:-:S05]  /*7690*/  LOP3.LUT R3, R0, R3, RZ, 0xfc, !PT ;  /* 0x0000000300037212 */ /* 0x000fca00078efcff */
[----:B------:R0:W-:Y:S01]  /*76a0*/  STG.E.U8 desc[UR36][R4.64], R3 ;  /* 0x0000000304007986 */ /* 0x0001e2000c101124 */
[----:B------:R-:W-:Y:S05]  /*76b0*/  BRA `(.L_x_37375) ;  /* 0x0000000400e47947 */ /* 0x000fea0003800000 */
.L_x_37385:
        /* <DEDUP_REMOVED lines=8> */
.L_x_37382:
        /* <DEDUP_REMOVED lines=11> */
.L_x_37394:
        /* <DEDUP_REMOVED lines=21> */
.L_x_37397:
[----:B------:R-:W-:-:S04]  /*7940*/  LOP3.LUT R0, R7, 0x80000000, RZ, 0xc0, !PT ;  /* 0x8000000007007812 */ /* 0x000fc800078ec0ff */
[----:B------:R-:W-:-:S04]  /*7950*/  SHF.R.U32.HI R0, RZ, 0x18, R0 ;  /* 0x00000018ff007819 */ /* 0x000fc80000011600 */
[----:B------:R-:W-:-:S07]  /*7960*/  LOP3.LUT R0, R3, R0, RZ, 0xfc, !PT ;  /* 0x0000000003007212 */ /* 0x000fce00078efcff */
.L_x_37396:
[----:B------:R-:W-:Y:S05]  /*7970*/  BSYNC B0 ;  /* 0x0000000000007941 */ /* 0x000fea0003800000 */
.L_x_37395:
[----:B------:R0:W-:Y:S01]  /*7980*/  STG.E.U8 desc[UR36][R4.64], R0 ;  /* 0x0000000004007986 */ /* 0x0001e2000c101124 */
[----:B------:R-:W-:Y:S05]  /*7990*/  BRA `(.L_x_37375) ;  /* 0x00000004002c7947 */ /* 0x000fea0003800000 */
.L_x_37393:
        /* <DEDUP_REMOVED lines=21> */
.L_x_37400:
[----:B------:R-:W-:-:S04]  /*7af0*/  LOP3.LUT R0, R7, 0x80000000, RZ, 0xc0, !PT ;  /* 0x8000000007007812 */ /* 0x000fc800078ec0ff */
[----:B------:R-:W-:-:S04]  /*7b00*/  SHF.R.U32.HI R0, RZ, 0x18, R0 ;  /* 0x00000018ff007819 */ /* 0x000fc80000011600 */
[----:B------:R-:W-:-:S07]  /*7b10*/  LOP3.LUT R0, R3, R0, RZ, 0xfc, !PT ;  /* 0x0000000003007212 */ /* 0x000fce00078efcff */
.L_x_37399:
[----:B------:R-:W-:Y:S05]  /*7b20*/  BSYNC B0 ;  /* 0x0000000000007941 */ /* 0x000fea0003800000 */
.L_x_37398:
[----:B------:R0:W-:Y:S01]  /*7b30*/  STG.E.U8 desc[UR36][R4.64], R0 ;  /* 0x0000000004007986 */ /* 0x0001e2000c101124 */
[----:B------:R-:W-:Y:S05]  /*7b40*/  BRA `(.L_x_37375) ;  /* 0x0000000000c07947 */ /* 0x000fea0003800000 */
.L_x_37392:
        /* <DEDUP_REMOVED lines=26> */
.L_x_37374:
        /* <DEDUP_REMOVED lines=16> */
.L_x_37403:
[----:B------:R-:W-:Y:S05]  /*7df0*/  BRA `(.L_x_37375) ;  /* 0x0000000000147947 */ /* 0x000fea0003800000 */
.L_x_37402:
[----:B------:R-:W0:Y:S02]  /*7e00*/  F2I.U64.F64.TRUNC R24, R24 ;  /* 0x0000001800187311 */ /* 0x000e24000030d800 */
[----:B0-----:R0:W-:Y:S01]  /*7e10*/  STG.E.64 desc[UR36][R4.64], R24 ;  /* 0x0000001804007986 */ /* 0x0011e2000c101b24 */
[----:B------:R-:W-:Y:S05]  /*7e20*/  BRA `(.L_x_37375) ;  /* 0x0000000000087947 */ /* 0x000fea0003800000 */
.L_x_37401:
[----:B------:R-:W0:Y:S02]  /*7e30*/  F2I.U32.F64.TRUNC R25, R24 ;  /* 0x0000001800197311 */ /* 0x000e24000030d000 */
[----:B0-----:R0:W-:Y:S02]  /*7e40*/  STG.E desc[UR36][R4.64], R25 ;  /* 0x0000001904007986 */ /* 0x0011e4000c101924 */
.L_x_37375:
[----:B------:R-:W-:-:S07]  /*7e50*/  VIADD R23, R23, 0x80 ;  /* 0x0000008017177836 */ /* 0x000fce0000000000 */
.L_x_37335:
[----:B------:R-:W-:Y:S05]  /*7e60*/  BSYNC B6 ;  /* 0x0000000000067941 */ /* 0x000fea0003800000 */
.L_x_37334:
        /* <DEDUP_REMOVED lines=22> */
.L_x_37407:
[----:B------:R-:W0:Y:S02]  /*7fd0*/  F2I.S64.F64.TRUNC R16, R16 ;  /* 0x0000001000107311 */ /* 0x000e24000030d900 */
[----:B0-----:R-:W-:-:S05]  /*7fe0*/  IMAD.MOV.U32 R5, RZ, RZ, R16 ;  /* 0x000000ffff057224 */ /* 0x001fca00078e0010 */
[----:B------:R-:W-:Y:S01]  /*7ff0*/  STG.E.U8 desc[UR36][R2.64], R5 ;  /* 0x0000000502007986 */ /* 0x000fe2000c101124 */
[----:B------:R-:W-:Y:S05]  /*8000*/  EXIT ;  /* 0x000000000000794d */ /* 0x000fea0003800000 */
.L_x_37406:
        /* <DEDUP_REMOVED lines=9> */
.L_x_37410:
[----:B------:R-:W0:Y:S02]  /*80a0*/  F2I.F64.TRUNC R17, R16 ;  /* 0x0000001000117311 */ /* 0x000e24000030d100 */
[----:B0-----:R-:W-:Y:S01]  /*80b0*/  STG.E desc[UR36][R2.64], R17 ;  /* 0x0000001102007986 */ /* 0x001fe2000c101924 */
[----:B------:R-:W-:Y:S05]  /*80c0*/  EXIT ;  /* 0x000000000000794d */ /* 0x000fea0003800000 */
.L_x_37409:
[----:B------:R-:W0:Y:S02]  /*80d0*/  F2I.F64.TRUNC R17, R16 ;  /* 0x0000001000117311 */ /* 0x000e24000030d100 */
[----:B0-----:R-:W-:Y:S01]  /*80e0*/  STG.E.U16 desc[UR36][R2.64], R17 ;  /* 0x0000001102007986 */ /* 0x001fe2000c101524 */
[----:B------:R-:W-:Y:S05]  /*80f0*/  EXIT ;  /* 0x000000000000794d */ /* 0x000fea0003800000 */
.L_x_37405:
        /* <DEDUP_REMOVED lines=13> */
.L_x_37412:
        /* <DEDUP_REMOVED lines=8> */
.L_x_37411:
        /* <DEDUP_REMOVED lines=16> */
.L_x_37414:
        /* <DEDUP_REMOVED lines=11> */
.L_x_37413:
[----:B------:R-:W-:Y:S01]  /*8400*/  STG.E.64 desc[UR36][R2.64], R16 ;  /* 0x0000001002007986 */ /* 0x000fe2000c101b24 */
[----:B------:R-:W-:Y:S05]  /*8410*/  EXIT ;  /* 0x000000000000794d */ /* 0x000fea0003800000 */
.L_x_37404:
        /* <DEDUP_REMOVED lines=13> */
.L_x_37417:
[----:B------:R-:W-:Y:S01]  /*84f0*/  STG.E.128 desc[UR36][R2.64], R16 ;  /* 0x0000001002007986 */ /* 0x000fe2000c101d24 */
[----:B------:R-:W-:Y:S05]  /*8500*/  EXIT ;  /* 0x000000000000794d */ /* 0x000fea0003800000 */
.L_x_37416:
        /* <DEDUP_REMOVED lines=25> */
.L_x_37421:
[----:B------:R-:W-:Y:S05]  /*86a0*/  BSYNC B0 ;  /* 0x0000000000007941 */ /* 0x000fea0003800000 */
.L_x_37420:
[----:B------:R-:W-:-:S05]  /*86b0*/  LOP3.LUT R5, R0, R5, RZ, 0xfc, !PT ;  /* 0x0000000500057212 */ /* 0x000fca00078efcff */
[----:B------:R-:W-:Y:S01]  /*86c0*/  STG.E.U8 desc[UR36][R2.64], R5 ;  /* 0x0000000502007986 */ /* 0x000fe2000c101124 */
[----:B------:R-:W-:Y:S05]  /*86d0*/  EXIT ;  /* 0x000000000000794d */ /* 0x000fea0003800000 */
.L_x_37419:
        /* <DEDUP_REMOVED lines=17> */
.L_x_37423:
[----:B------:R-:W-:Y:S01]  /*87f0*/  IMAD.MOV.U32 R0, RZ, RZ, 0x7f ;  /* 0x0000007fff007424 */ /* 0x000fe200078e00ff */
[----:B------:R-:W-:-:S04]  /*8800*/  ISETP.GT.U32.AND P0, PT, R4, 0x7f800000, PT ;  /* 0x7f8000000400780c */ /* 0x000fc80003f04070 */
[----:B------:R-:W-:-:S09]  /*8810*/  SEL R0, R0, 0x7c, P0 ;  /* 0x0000007c00007807 */ /* 0x000fd20000000000 */
.L_x_37424:
[----:B------:R-:W-:Y:S05]  /*8820*/  BSYNC B0 ;  /* 0x0000000000007941 */ /* 0x000fea0003800000 */
.L_x_37422:
[----:B------:R-:W-:-:S04]  /*8830*/  LOP3.LUT R4, R5, 0x80000000, RZ, 0xc0, !PT ;  /* 0x8000000005047812 */ /* 0x000fc800078ec0ff */
[----:B------:R-:W-:-:S04]  /*8840*/  SHF.R.U32.HI R5, RZ, 0x18, R4 ;  /* 0x00000018ff057819 */ /* 0x000fc80000011604 */
[----:B------:R-:W-:-:S05]  /*8850*/  LOP3.LUT R5, R0, R5, RZ, 0xfc, !PT ;  /* 0x0000000500057212 */ /* 0x000fca00078efcff */
[----:B------:R-:W-:Y:S01]  /*8860*/  STG.E.U8 desc[UR36][R2.64], R5 ;  /* 0x0000000502007986 */ /* 0x000fe2000c101124 */
[----:B------:R-:W-:Y:S05]  /*8870*/  EXIT ;  /* 0x000000000000794d */ /* 0x000fea0003800000 */
.L_x_37418:
        /* <DEDUP_REMOVED lines=8> */
.L_x_37415:
        /* <DEDUP_REMOVED lines=11> */
.L_x_37427:
        /* <DEDUP_REMOVED lines=21> */
.L_x_37430:
[----:B------:R-:W-:-:S04]  /*8b00*/  LOP3.LUT R0, R7, 0x80000000, RZ, 0xc0, !PT ;  /* 0x8000000007007812 */ /* 0x000fc800078ec0ff */
[----:B------:R-:W-:-:S04]  /*8b10*/  SHF.R.U32.HI R5, RZ, 0x18, R0 ;  /* 0x00000018ff057819 */ /* 0x000fc80000011600 */
[----:B------:R-:W-:-:S04]  /*8b20*/  LOP3.LUT R4, R4, R5, RZ, 0xfc, !PT ;  /* 0x0000000504047212 */ /* 0x000fc800078efcff */
[----:B------:R-:W-:-:S07]  /*8b30*/  PRMT R0, R4, 0x7610, R0 ;  /* 0x0000761004007816 */ /* 0x000fce0000000000 */
.L_x_37429:
[----:B------:R-:W-:Y:S05]  /*8b40*/  BSYNC B0 ;  /* 0x0000000000007941 */ /* 0x000fea0003800000 */
.L_x_37428:
[----:B------:R-:W-:Y:S01]  /*8b50*/  STG.E.U8 desc[UR36][R2.64], R0 ;  /* 0x0000000002007986 */ /* 0x000fe2000c101124 */
[----:B------:R-:W-:Y:S05]  /*8b60*/  EXIT ;  /* 0x000000000000794d */ /* 0x000fea0003800000 */
.L_x_37426:
        /* <DEDUP_REMOVED lines=21> */
.L_x_37433:
[----:B------:R-:W-:-:S04]  /*8cc0*/  LOP3.LUT R0, R7, 0x80000000, RZ, 0xc0, !PT ;  /* 0x8000000007007812 */ /* 0x000fc800078ec0ff */
[----:B------:R-:W-:-:S04]  /*8cd0*/  SHF.R.U32.HI R5, RZ, 0x18, R0 ;  /* 0x00000018ff057819 */ /* 0x000fc80000011600 */
[----:B------:R-:W-:-:S04]  /*8ce0*/  LOP3.LUT R4, R4, R5, RZ, 0xfc, !PT ;  /* 0x0000000504047212 */ /* 0x000fc800078efcff */
[----:B------:R-:W-:-:S07]  /*8cf0*/  PRMT R0, R4, 0x7610, R0 ;  /* 0x0000761004007816 */ /* 0x000fce0000000000 */
.L_x_37432:
[----:B------:R-:W-:Y:S05]  /*8d00*/  BSYNC B0 ;  /* 0x0000000000007941 */ /* 0x000fea0003800000 */
.L_x_37431:
[----:B------:R-:W-:Y:S01]  /*8d10*/  STG.E.U8 desc[UR36][R2.64], R0 ;  /* 0x0000000002007986 */ /* 0x000fe2000c101124 */
[----:B------:R-:W-:Y:S05]  /*8d20*/  EXIT ;  /* 0x000000000000794d */ /* 0x000fea0003800000 */
.L_x_37425:
        /* <DEDUP_REMOVED lines=26> */
.L_x_37408:
        /* <DEDUP_REMOVED lines=16> */
.L_x_37436:
[----:B------:R-:W-:Y:S05]  /*8fd0*/  EXIT ;  /* 0x000000000000794d */ /* 0x000fea0003800000 */
.L_x_37435:
[----:B------:R-:W0:Y:S02]  /*8fe0*/  F2I.U64.F64.TRUNC R16, R16 ;  /* 0x0000001000107311 */ /* 0x000e24000030d800 */
[----:B0-----:R-:W-:Y:S01]  /*8ff0*/  STG.E.64 desc[UR36][R2.64], R16 ;  /* 0x0000001002007986 */ /* 0x001fe2000c101b24 */
[----:B------:R-:W-:Y:S05]  /*9000*/  EXIT ;  /* 0x000000000000794d */ /* 0x000fea0003800000 */
.L_x_37434:
[----:B------:R-:W0:Y:S02]  /*9010*/  F2I.U32.F64.TRUNC R17, R16 ;  /* 0x0000001000117311 */ /* 0x000e24000030d000 */
[----:B0-----:R-:W-:Y:S01]  /*9020*/  STG.E desc[UR36][R2.64], R17 ;  /* 0x0000001102007986 */ /* 0x001fe2000c101924 */
[----:B------:R-:W-:Y:S05]  /*9030*/  EXIT ;  /* 0x000000000000794d */ /* 0x000fea0003800000 */
.L_x_37437:
        /* <DEDUP_REMOVED lines=12> */
.L_x_71842:


//--------------------- .text._ZN2at6native18elementwise_kernelILi128ELi2EZNS0_22gpu_kernel_impl_nocastIZZZNS0_50_GLOBAL__N__2680c7bb_12_PowKernel_cu_7dd49032_316824pow_tensor_scalar_kernelERNS_18TensorIteratorBaseERKN3c106ScalarEENKUlvE_clEvENKUlvE_clEvEUlNS6_7complexIdEEE_EEvS5_RKT_EUliE_EEviT1_ --------------------------
	.section	.text._ZN2at6native18elementwise_kernelILi128ELi2EZNS0_22gpu_kernel_impl_nocastIZZZNS0_50_GLOBAL__N__2680c7bb_12_PowKernel_cu_7dd49032_316824pow_tensor_scalar_kernelERNS_18TensorIteratorBaseERKN3c106ScalarEENKUlvE_clEvENKUlvE_clEvEUlNS6_7complexIdEEE_EEvS5_RKT_EUliE_EEviT1_,"ax",@progbits
	.align	128
        .global         _ZN2at6native18elementwise_kernelILi128ELi2EZNS0_22gpu_kernel_impl_nocastIZZZNS0_50_GLOBAL__N__2680c7bb_12_PowKernel_cu_7dd49032_316824pow_tensor_scalar_kernelERNS_18TensorIteratorBaseERKN3c106ScalarEENKUlvE_clEvENKUlvE_clEvEUlNS6_7complexIdEEE_EEvS5_RKT_EUliE_EEviT1_
        .type           _ZN2at6native18elementwise_kernelILi128ELi2EZNS0_22gpu_kernel_impl_nocastIZZZNS0_50_GLOBAL__N__2680c7bb_12_PowKernel_cu_7dd49032_316824pow_tensor_scalar_kernelERNS_18TensorIteratorBaseERKN3c106ScalarEENKUlvE_clEvENKUlvE_clEvEUlNS6_7complexIdEEE_EEvS5_RKT_EUliE_EEviT1_,@function
        .size           _ZN2at6native18elementwise_kernelILi128ELi2EZNS0_22gpu_kernel_impl_nocastIZZZNS0_50_GLOBAL__N__2680c7bb_12_PowKernel_cu_7dd49032_316824pow_tensor_scalar_kernelERNS_18TensorIteratorBaseERKN3c106ScalarEENKUlvE_clEvENKUlvE_clEvEUlNS6_7complexIdEEE_EEvS5_RKT_EUliE_EEviT1_,(.L_x_71843 - _ZN2at6native18elementwise_kernelILi128ELi2EZNS0_22gpu_kernel_impl_nocastIZZZNS0_50_GLOBAL__N__2680c7bb_12_PowKernel_cu_7dd49032_316824pow_tensor_scalar_kernelERNS_18TensorIteratorBaseERKN3c106ScalarEENKUlvE_clEvENKUlvE_clEvEUlNS6_7complexIdEEE_EEvS5_RKT_EUliE_EEviT1_)
        .other          _ZN2at6native18elementwise_kernelILi128ELi2EZNS0_22gpu_kernel_impl_nocastIZZZNS0_50_GLOBAL__N__2680c7bb_12_PowKernel_cu_7dd49032_316824pow_tensor_scalar_kernelERNS_18TensorIteratorBaseERKN3c106ScalarEENKUlvE_clEvENKUlvE_clEvEUlNS6_7complexIdEEE_EEvS5_RKT_EUliE_EEviT1_,@"STO_CUDA_ENTRY STV_DEFAULT"
_ZN2at6native18elementwise_kernelILi128ELi2EZNS0_22gpu_kernel_impl_nocastIZZZNS0_50_GLOBAL__N__2680c7bb_12_PowKernel_cu_7dd49032_316824pow_tensor_scalar_kernelERNS_18TensorIteratorBaseERKN3c106ScalarEENKUlvE_clEvENKUlvE_clEvEUlNS6_7complexIdEEE_EEvS5_RKT_EUliE_EEviT1_:
.text._ZN2at6native18elementwise_kernelILi128ELi2EZNS0_22gpu_kernel_impl_nocastIZZZNS0_50_GLOBAL__N__2680c7bb_12_PowKernel_cu_7dd49032_316824pow_tensor_scalar_kernelERNS_18TensorIteratorBaseERKN3c106ScalarEENKUlvE_clEvENKUlvE_clEvEUlNS6_7complexIdEEE_EEvS5_RKT_EUliE_EEviT1_:
        /* <DEDUP_REMOVED lines=312> */
.L_x_37440:
[----:B------:R-:W-:Y:S02]  /*1380*/  ULDC.64 UR8, c[0x0][0x418] ;  /* 0x0001060000087ab9 */ /* 0x000fe40000000a00 */
[----:B------:R-:W-:-:S04]  /*1390*/  IADD3 R4, P0, R2, UR8, RZ ;  /* 0x0000000802047c10 */ /* 0x000fc8000ff1e0ff */
[----:B------:R-:W-:Y:S01]  /*13a0*/  IADD3.X R5, RZ, UR9, RZ, P0, !PT ;  /* 0x00000009ff057c10 */ /* 0x000fe200087fe4ff */
[----:B------:R-:W-:-:S05]  /*13b0*/  ULDC.64 UR8, c[0x0][0x410] ;  /* 0x0001040000087ab9 */ /* 0x000fca0000000a00 */
[----:B------:R-:W2:Y:S01]  /*13c0*/  LDG.E.128 R4, desc[UR4][R4.64] ;  /* 0x0000000404047981 */ /* 0x000ea2000c1e1d00 */
[----:B------:R-:W-:-:S04]  /*13d0*/  IADD3 R2, P0, R3, UR8, RZ ;  /* 0x0000000803027c10 */ /* 0x000fc8000ff1e0ff */
[----:B------:R-:W-:Y:S01]  /*13e0*/  IADD3.X R3, RZ, UR9, RZ, P0, !PT ;  /* 0x00000009ff037c10 */ /* 0x000fe200087fe4ff */
[-C--:B--2---:R-:W-:Y:S02]  /*13f0*/  DMUL R10, R4, R6.reuse ;  /* 0x00000006040a7228 */ /* 0x084fe40000000000 */
[----:B------:R-:W-:-:S06]  /*1400*/  DMUL R8, R6, R6 ;  /* 0x0000000606087228 */ /* 0x000fcc0000000000 */
[C---:B------:R-:W-:Y:S02]  /*1410*/  DFMA R10, R4.reuse, R6, R10 ;  /* 0x00000006040a722b */ /* 0x040fe4000000000a */
[----:B------:R-:W-:Y:S01]  /*1420*/  DFMA R8, R4, R4, -R8 ;  /* 0x000000040408722b */ /* 0x000fe20000000808 */
[----:B------:R-:W-:-:S06]  /*1430*/  VIADD R7, R0, 0x80 ;  /* 0x0000008000077836 */ /* 0x000fcc0000000000 */
[----:B------:R0:W-:Y:S04]  /*1440*/  STG.E.128 desc[UR4][R2.64], R8 ;  /* 0x0000000802007986 */ /* 0x0001e8000c101d04 */
.L_x_37439:
[----:B------:R-:W-:Y:S05]  /*1450*/  BSYNC B0 ;  /* 0x0000000000007941 */ /* 0x000fea0003800000 */
.L_x_37438:
        /* <DEDUP_REMOVED lines=305> */
.L_x_37441:
        /* <DEDUP_REMOVED lines=10> */
[----:B------:R-:W-:-:S07]  /*2810*/  DFMA R8, R4, R4, -R8 ;  /* 0x000000040408722b */ /* 0x000fce0000000808 */
[----:B------:R-:W-:Y:S01]  /*2820*/  STG.E.128 desc[UR4][R2.64], R8 ;  /* 0x0000000802007986 */ /* 0x000fe2000c101d04 */
[----:B------:R-:W-:Y:S05]  /*2830*/  EXIT ;  /* 0x000000000000794d */ /* 0x000fea0003800000 */
.L_x_37442:
        /* <DEDUP_REMOVED lines=12> */
.L_x_71843:


//--------------------- .text._ZN2at6native27unrolled_elementwise_kernelIZZZNS0_50_GLOBAL__N__2680c7bb_12_PowKernel_cu_7dd49032_316824pow_tensor_scalar_kernelERNS_18TensorIteratorBaseERKN3c106ScalarEENKUlvE_clEvENKUlvE_clEvEUlNS5_7complexIdEEE_St5arrayIPcLm2EELi4E23TrivialOffsetCalculatorILi1EjESI_NS0_6memory15LoadWithoutCastENSJ_16StoreWithoutCastEEEviT_T0_T2_T3_T4_T5_ --------------------------
	.section	.text._ZN2at6native27unrolled_elementwise_kernelIZZZNS0_50_GLOBAL__N__2680c7bb_12_PowKernel_cu_7dd49032_316824pow_tensor_scalar_kernelERNS_18TensorIteratorBaseERKN3c106ScalarEENKUlvE_clEvENKUlvE_clEvEUlNS5_7complexIdEEE_St5arrayIPcLm2EELi4E23TrivialOffsetCalculatorILi1EjESI_NS0_6memory15LoadWithoutCastENSJ_16StoreWithoutCastEEEviT_T0_T2_T3_T4_T5_,"ax",@progbits
	.align	128
        .global         _ZN2at6native27unrolled_elementwise_kernelIZZZNS0_50_GLOBAL__N__2680c7bb_12_PowKernel_cu_7dd49032_316824pow_tensor_scalar_kernelERNS_18TensorIteratorBaseERKN3c106ScalarEENKUlvE_clEvENKUlvE_clEvEUlNS5_7complexIdEEE_St5arrayIPcLm2EELi4E23TrivialOffsetCalculatorILi1EjESI_NS0_6memory15LoadWithoutCastENSJ_16StoreWithoutCastEEEviT_T0_T2_T3_T4_T5_
        .type           _ZN2at6native27unrolled_elementwise_kernelIZZZNS0_50_GLOBAL__N__2680c7bb_12_PowKernel_cu_7dd49032_316824pow_tensor_scalar_kernelERNS_18TensorIteratorBaseERKN3c106ScalarEENKUlvE_clEvENKUlvE_clEvEUlNS5_7complexIdEEE_St5arrayIPcLm2EELi4E23TrivialOffsetCalculatorILi1EjESI_NS0_6memory15LoadWithoutCastENSJ_16StoreWithoutCastEEEviT_T0_T2_T3_T4_T5_,@function
        .size           _ZN2at6native27unrolled_elementwise_kernelIZZZNS0_50_GLOBAL__N__2680c7bb_12_PowKernel_cu_7dd49032_316824pow_tensor_scalar_kernelERNS_18TensorIteratorBaseERKN3c106ScalarEENKUlvE_clEvENKUlvE_clEvEUlNS5_7complexIdEEE_St5arrayIPcLm2EELi4E23TrivialOffsetCalculatorILi1EjESI_NS0_6memory15LoadWithoutCastENSJ_16StoreWithoutCastEEEviT_T0_T2_T3_T4_T5_,(.L_x_71844 - _ZN2at6native27unrolled_elementwise_kernelIZZZNS0_50_GLOBAL__N__2680c7bb_12_PowKernel_cu_7dd49032_316824pow_tensor_scalar_kernelERNS_18TensorIteratorBaseERKN3c106ScalarEENKUlvE_clEvENKUlvE_clEvEUlNS5_7complexIdEEE_St5arrayIPcLm2EELi4E23TrivialOffsetCalculatorILi1EjESI_NS0_6memory15LoadWithoutCastENSJ_16StoreWithoutCastEEEviT_T0_T2_T3_T4_T5_)
        .other          _ZN2at6native27unrolled_elementwise_kernelIZZZNS0_50_GLOBAL__N__2680c7bb_12_PowKernel_cu_7dd49032_316824pow_tensor_scalar_kernelERNS_18TensorIteratorBaseERKN3c106ScalarEENKUlvE_clEvENKUlvE_clEvEUlNS5_7complexIdEEE_St5arrayIPcLm2EELi4E23TrivialOffsetCalculatorILi1EjESI_NS0_6memory15LoadWithoutCastENSJ_16StoreWithoutCastEEEviT_T0_T2_T3_T4_T5_,@"STO_CUDA_ENTRY STV_DEFAULT"
_ZN2at6native27unrolled_elementwise_kernelIZZZNS0_50_GLOBAL__N__2680c7bb_12_PowKernel_cu_7dd49032_316824pow_tensor_scalar_kernelERNS_18TensorIteratorBaseERKN3c106ScalarEENKUlvE_clEvENKUlvE_clEvEUlNS5_7complexIdEEE_St5arrayIPcLm2EELi4E23TrivialOffsetCalculatorILi1EjESI_NS0_6memory15LoadWithoutCastENSJ_16StoreWithoutCastEEEviT_T0_T2_T3_T4_T5_:
.text._ZN2at6native27unrolled_elementwise_kernelIZZZNS0_50_GLOBAL__N__2680c7bb_12_PowKernel_cu_7dd49032_316824pow_tensor_scalar_kernelERNS_18TensorIteratorBaseERKN3c106ScalarEENKUlvE_clEvENKUlvE_clEvEUlNS5_7complexIdEEE_St5arrayIPcLm2EELi4E23TrivialOffsetCalculatorILi1EjESI_NS0_6memory15LoadWithoutCastENSJ_16StoreWithoutCastEEEviT_T0_T2_T3_T4_T5_:
[----:B------:R-:W-:Y:S01]  /*0000*/  LDC R1, c[0x0][0x28] ;  /* 0x00000a00ff017b82 */ /* 0x000fe20000000800 */
[----:B------:R-:W0:Y:S07]  /*0010*/  S2R R0, SR_CTAID.X ;  /* 0x0000000000007919 */ /* 0x000e2e0000002500 */
[----:B------:R-:W0:Y:S01]  /*0020*/  LDC R5, c[0x0][0x210] ;  /* 0x00008400ff057b82 */ /* 0x000e220000000800 */
[----:B------:R-:W-:Y:S02]  /*0030*/  CS2R R18, SRZ ;  /* 0x0000000000127805 */ /* 0x000fe4000001ff00 */
[----:B------:R-:W-:Y:S01]  /*0040*/  CS2R R16, SRZ ;  /* 0x0000000000107805 */ /* 0x000fe2000001ff00 */
[----:B------:R-:W1:Y:S01]  /*0050*/  S2R R3, SR_TID.X ;  /* 0x0000000000037919 */ /* 0x000e620000002100 */
[----:B------:R-:W-:Y:S01]  /*0060*/  ULDC.64 UR4, c[0x0][0x208] ;  /* 0x0000820000047ab9 */ /* 0x000fe20000000a00 */
[----:B0-----:R-:W-:-:S02]  /*0070*/  IMAD R2, R0, -0x200, R5 ;  /* 0xfffffe0000027824 */ /* 0x001fc400078e0205 */
[----:B-1----:R-:W-:-:S03]  /*0080*/  IMAD.MOV.U32 R5, RZ, RZ, R3 ;  /* 0x000000ffff057224 */ /* 0x002fc600078e0003 */
[----:B------:R-:W-:-:S13]  /*0090*/  ISETP.GE.AND P0, PT, R3, R2, PT ;  /* 0x000000020300720c */ /* 0x000fda0003f06270 */
[----:B------:R-:W-:Y:S01]  /*00a0*/  @!P0 IMAD R11, R0, 0x200, R5 ;  /* 0x00000200000b8824 */ /* 0x000fe200078e0205 */
[----:B------:R-:W0:Y:S01]  /*00b0*/  @!P0 LDC.64 R6, c[0x0][0x228] ;  /* 0x00008a00ff068b82 */ /* 0x000e220000000a00 */
[----:B------:R-:W-:-:S05]  /*00c0*/  @!P0 VIADD R5, R5, 0x80 ;  /* 0x0000008005058836 */ /* 0x000fca0000000000 */
[C---:B------:R-:W-:Y:S02]  /*00d0*/  ISETP.GE.AND P1, PT, R5.reuse, R2, PT ;  /* 0x000000020500720c */ /* 0x040fe40003f26270 */
[----:B------:R-:W-:Y:S01]  /*00e0*/  CS2R R14, SRZ ;  /* 0x00000000000e7805 */ /* 0x000fe2000001ff00 */
[----:B------:R-:W1:Y:S10]  /*00f0*/  @!P0 LDC.64 R26, c[0x0][0x220] ;  /* 0x00008800ff1a8b82 */ /* 0x000e740000000a00 */
[----:B------:R-:W-:Y:S01]  /*0100*/  @!P1 IMAD R21, R0, 0x200, R5 ;  /* 0x0000020000159824 */ /* 0x000fe200078e0205 */
[----:B------:R-:W2:Y:S01]  /*0110*/  @!P1 LDC.64 R8, c[0x0][0x228] ;  /* 0x00008a00ff089b82 */ /* 0x000ea20000000a00 */
[----:B------:R-:W-:-:S02]  /*0120*/  @!P1 VIADD R5, R5, 0x80 ;  /* 0x0000008005059836 */ /* 0x000fc40000000000 */
[----:B0-----:R-:W-:-:S03]  /*0130*/  @!P0 IMAD.WIDE.U32 R6, R11, 0x10, R6 ;  /* 0x000000100b068825 */ /* 0x001fc600078e0006 */
[----:B------:R-:W-:Y:S02]  /*0140*/  ISETP.GE.AND P2, PT, R5, R2, PT ;  /* 0x000000020500720c */ /* 0x000fe40003f46270 */
[----:B------:R0:W3:Y:S11]  /*0150*/  @!P0 LDG.E.128 R16, desc[UR4][R6.64] ;  /* 0x0000000406108981 */ /* 0x0000f6000c1e1d00 */
[----:B------:R-:W4:Y:S01]  /*0160*/  @!P2 LDC.64 R12, c[0x0][0x228] ;  /* 0x00008a00ff0cab82 */ /* 0x000f220000000a00 */
[----:B------:R-:W-:Y:S01]  /*0170*/  CS2R R10, SRZ ;  /* 0x00000000000a7805 */ /* 0x000fe2000001ff00 */
[----:B--2---:R-:W-:Y:S01]  /*0180*/  @!P1 IMAD.WIDE.U32 R20, R21, 0x10, R8 ;  /* 0x0000001015149825 */ /* 0x004fe200078e0008 */
[----:B------:R-:W-:-:S03]  /*0190*/  CS2R R8, SRZ ;  /* 0x0000000000087805 */ /* 0x000fc6000001ff00 */
[----:B------:R-:W-:-:S03]  /*01a0*/  @!P2 IMAD R29, R0, 0x200, R5 ;  /* 0x00000200001da824 */ /* 0x000fc600078e0205 */
[----:B------:R-:W2:Y:S01]  /*01b0*/  @!P1 LDG.E.128 R8, desc[UR4][R20.64] ;  /* 0x0000000414089981 */ /* 0x000ea2000c1e1d00 */
[----:B----4-:R-:W-:Y:S01]  /*01c0*/  @!P2 IMAD.WIDE.U32 R28, R29, 0x10, R12 ;  /* 0x000000101d1ca825 */ /* 0x010fe200078e000c */
[----:B------:R-:W-:-:S06]  /*01d0*/  CS2R R12, SRZ ;  /* 0x00000000000c7805 */ /* 0x000fcc000001ff00 */
[----:B------:R4:W2:Y:S01]  /*01e0*/  @!P2 LDG.E.128 R12, desc[UR4][R28.64] ;  /* 0x000000041c0ca981 */ /* 0x0008a2000c1e1d00 */
[----:B------:R-:W-:-:S05]  /*01f0*/  @!P2 VIADD R5, R5, 0x80 ;  /* 0x000000800505a836 */ /* 0x000fca0000000000 */
[----:B------:R-:W-:-:S13]  /*0200*/  ISETP.GE.AND P1, PT, R5, R2, PT ;  /* 0x000000020500720c */ /* 0x000fda0003f26270 */
[----:B------:R-:W1:Y:S01]  /*0210*/  @!P1 LDC.64 R22, c[0x0][0x228] ;  /* 0x00008a00ff169b82 */ /* 0x000e620000000a00 */
[----:B------:R-:W-:Y:S01]  /*0220*/  @!P1 IMAD R5, R0, 0x200, R5 ;  /* 0x0000020000059824 */ /* 0x000fe200078e0205 */
[----:B0-----:R-:W-:Y:S01]  /*0230*/  CS2R R6, SRZ ;  /* 0x0000000000067805 */ /* 0x001fe2000001ff00 */
[----:B----4-:R-:W-:Y:S02]  /*0240*/  VIADD R29, R3, 0x80 ;  /* 0x00000080031d7836 */ /* 0x010fe40000000000 */
[----:B-1----:R-:W-:Y:S01]  /*0250*/  @!P1 IMAD.WIDE.U32 R22, R5, 0x10, R22 ;  /* 0x0000001005169825 */ /* 0x002fe200078e0016 */
[----:B------:R-:W-:-:S06]  /*0260*/  CS2R R4, SRZ ;  /* 0x0000000000047805 */ /* 0x000fcc000001ff00 */
[----:B------:R0:W5:Y:S01]  /*0270*/  @!P1 LDG.E.128 R4, desc[UR4][R22.64] ;  /* 0x0000000416049981 */ /* 0x000162000c1e1d00 */
[----:B------:R-:W-:Y:S01]  /*0280*/  ISETP.GE.AND P1, PT, R3, R2, PT ;  /* 0x000000020300720c */ /* 0x000fe20003f26270 */
[----:B------:R-:W-:Y:S01]  /*0290*/  BSSY B0, `(.L_x_37443) ;  /* 0x0000031000007945 */ /* 0x000fe20003800000 */
[-C--:B---3--:R-:W-:Y:S02]  /*02a0*/  DMUL R20, R18, R18.reuse ;  /* 0x0000001212147228 */ /* 0x088fe40000000000 */
[----:B------:R-:W-:-:S06]  /*02b0*/  DMUL R24, R16, R18 ;  /* 0x0000001210187228 */ /* 0x000fcc0000000000 */
[C---:B------:R-:W-:Y:S02]  /*02c0*/  DFMA R20, R16.reuse, R16, -R20 ;  /* 0x000000101014722b */ /* 0x040fe40000000814 */
[----:B------:R-:W-:-:S08]  /*02d0*/  DFMA R18, R16, R18, R24 ;  /* 0x000000121012722b */ /* 0x000fd00000000018 */
[----:B------:R-:W-:Y:S02]  /*02e0*/  FSEL R16, R20, RZ, !P1 ;  /* 0x000000ff14107208 */ /* 0x000fe40004800000 */
[----:B------:R-:W-:Y:S01]  /*02f0*/  FSEL R17, R21, RZ, !P1 ;  /* 0x000000ff15117208 */ /* 0x000fe20004800000 */
[-C--:B--2---:R-:W-:Y:S02]  /*0300*/  DMUL R20, R8, R10.reuse ;  /* 0x0000000a08147228 */ /* 0x084fe40000000000 */
[----:B0-----:R-:W-:Y:S01]  /*0310*/  DMUL R22, R10, R10 ;  /* 0x0000000a0a167228 */ /* 0x001fe20000000000 */
[----:B------:R-:W-:-:S05]  /*0320*/  @!P0 IMAD R25, R0, 0x200, R3 ;  /* 0x0000020000198824 */ /* 0x000fca00078e0203 */
[C---:B------:R-:W-:Y:S02]  /*0330*/  DFMA R20, R8.reuse, R10, R20 ;  /* 0x0000000a0814722b */ /* 0x040fe40000000014 */
[----:B------:R-:W-:Y:S01]  /*0340*/  DFMA R22, R8, R8, -R22 ;  /* 0x000000080816722b */ /* 0x000fe20000000816 */
[----:B------:R-:W-:Y:S02]  /*0350*/  IMAD.MOV.U32 R9, RZ, RZ, R3 ;  /* 0x000000ffff097224 */ /* 0x000fe400078e0003 */
[----:B------:R-:W-:Y:S02]  /*0360*/  @!P0 IMAD.MOV.U32 R9, RZ, RZ, R29 ;  /* 0x000000ffff098224 */ /* 0x000fe400078e001d */
[----:B------:R-:W-:Y:S01]  /*0370*/  @!P0 IMAD.WIDE.U32 R26, R25, 0x10, R26 ;  /* 0x00000010191a8825 */ /* 0x000fe200078e001a */
[-C--:B------:R-:W-:Y:S02]  /*0380*/  DMUL R24, R12, R14.reuse ;  /* 0x0000000e0c187228 */ /* 0x080fe40000000000 */
[----:B------:R-:W-:Y:S01]  /*0390*/  DMUL R10, R14, R14 ;  /* 0x0000000e0e0a7228 */ /* 0x000fe20000000000 */
[----:B------:R-:W-:-:S02]  /*03a0*/  ISETP.GE.AND P2, PT, R9, R2, PT ;  /* 0x000000020900720c */ /* 0x000fc40003f46270 */
[----:B------:R-:W-:Y:S02]  /*03b0*/  FSEL R18, R18, RZ, !P1 ;  /* 0x000000ff12127208 */ /* 0x000fe40004800000 */
[----:B------:R-:W-:Y:S01]  /*03c0*/  FSEL R19, R19, RZ, !P1 ;  /* 0x000000ff13137208 */ /* 0x000fe20004800000 */
[C---:B------:R-:W-:Y:S02]  /*03d0*/  DFMA R24, R12.reuse, R14, R24 ;  /* 0x0000000e0c18722b */ /* 0x040fe40000000018 */
[----:B------:R-:W-:Y:S01]  /*03e0*/  DFMA R10, R12, R12, -R10 ;  /* 0x0000000c0c0a722b */ /* 0x000fe2000000080a */
[----:B------:R-:W-:Y:S01]  /*03f0*/  VIADD R15, R3, 0x100 ;  /* 0x00000100030f7836 */ /* 0x000fe20000000000 */
[----:B------:R0:W-:Y:S01]  /*0400*/  @!P0 STG.E.128 desc[UR4][R26.64], R16 ;  /* 0x000000101a008986 */ /* 0x0001e2000c101d04 */
[----:B------:R-:W-:-:S03]  /*0410*/  ISETP.GE.AND P1, PT, R29, R2, PT ;  /* 0x000000021d00720c */ /* 0x000fc60003f26270 */
[----:B------:R-:W-:Y:S02]  /*0420*/  ISETP.GE.AND P0, PT, R15, R2, PT ;  /* 0x000000020f00720c */ /* 0x000fe40003f06270 */
[----:B------:R-:W-:Y:S02]  /*0430*/  FSEL R14, R20, RZ, !P1 ;  /* 0x000000ff140e7208 */ /* 0x000fe40004800000 */
[----:B------:R-:W-:Y:S02]  /*0440*/  FSEL R15, R21, RZ, !P1 ;  /* 0x000000ff150f7208 */ /* 0x000fe40004800000 */
[----:B------:R-:W-:Y:S02]  /*0450*/  FSEL R12, R22, RZ, !P1 ;  /* 0x000000ff160c7208 */ /* 0x000fe40004800000 */
[----:B------:R-:W-:Y:S02]  /*0460*/  FSEL R13, R23, RZ, !P1 ;  /* 0x000000ff170d7208 */ /* 0x000fe40004800000 */
[----:B------:R-:W-:-:S02]  /*0470*/  FSEL R8, R24, RZ, !P0 ;  /* 0x000000ff18087208 */ /* 0x000fc40004000000 */
[----:B------:R-:W-:Y:S02]  /*0480*/  FSEL R25, R25, RZ, !P0 ;  /* 0x000000ff19197208 */ /* 0x000fe40004000000 */
[----:B0-----:R-:W-:Y:S02]  /*0490*/  FSEL R18, R10, RZ, !P0 ;  /* 0x000000ff0a127208 */ /* 0x001fe40004000000 */
[----:B------:R-:W-:Y:S01]  /*04a0*/  FSEL R19, R11, RZ, !P0 ;  /* 0x000000ff0b137208 */ /* 0x000fe20004000000 */
[----:B------:R-:W-:Y:S06]  /*04b0*/  @P2 BRA `(.L_x_37444) ;  /* 0x0000000000382947 */ /* 0x000fec0003800000 */
[----:B------:R-:W0:Y:S01]  /*04c0*/  LDC.64 R10, c[0x0][0x220] ;  /* 0x00008800ff0a7b82 */ /* 0x000e220000000a00 */
[----:B------:R-:W-:Y:S02]  /*04d0*/  IMAD R17, R0, 0x200, R9 ;  /* 0x0000020000117824 */ /* 0x000fe400078e0209 */
[----:B------:R-:W-:-:S05]  /*04e0*/  VIADD R9, R9, 0x80 ;  /* 0x0000008009097836 */ /* 0x000fca0000000000 */
[----:B------:R-:W-:-:S13]  /*04f0*/  ISETP.GE.AND P0, PT, R9, R2, PT ;  /* 0x000000020900720c */ /* 0x000fda0003f06270 */
[----:B------:R-:W-:Y:S02]  /*0500*/  @!P0 IMAD R21, R0, 0x200, R9 ;  /* 0x0000020000158824 */ /* 0x000fe400078e0209 */
[----:B------:R-:W-:Y:S02]  /*0510*/  @!P0 VIADD R9, R9, 0x80 ;  /* 0x0000008009098836 */ /* 0x000fe40000000000 */
[----:B0-----:R-:W-:-:S04]  /*0520*/  IMAD.WIDE.U32 R16, R17, 0x10, R10 ;  /* 0x0000001011107825 */ /* 0x001fc800078e000a */
[----:B------:R-:W-:Y:S01]  /*0530*/  @!P0 IMAD.WIDE.U32 R10, R21, 0x10, R10 ;  /* 0x00000010150a8825 */ /* 0x000fe200078e000a */
[----:B------:R0:W-:Y:S03]  /*0540*/  STG.E.128 desc[UR4][R16.64], R12 ;  /* 0x0000000c10007986 */ /* 0x0001e6000c101d04 */
[----:B0-----:R-:W-:Y:S02]  /*0550*/  @!P0 IMAD.MOV.U32 R12, RZ, RZ, R18 ;  /* 0x000000ffff0c8224 */ /* 0x001fe400078e0012 */
[----:B------:R-:W-:Y:S02]  /*0560*/  @!P0 IMAD.MOV.U32 R13, RZ, RZ, R19 ;  /* 0x000000ffff0d8224 */ /* 0x000fe400078e0013 */
[----:B------:R-:W-:Y:S02]  /*0570*/  @!P0 IMAD.MOV.U32 R14, RZ, RZ, R8 ;  /* 0x000000ffff0e8224 */ /* 0x000fe400078e0008 */
[----:B------:R-:W-:-:S05]  /*0580*/  @!P0 IMAD.MOV.U32 R15, RZ, RZ, R25 ;  /* 0x000000ffff0f8224 */ /* 0x000fca00078e0019 */
[----:B------:R0:W-:Y:S02]  /*0590*/  @!P0 STG.E.128 desc[UR4][R10.64], R12 ;  /* 0x0000000c0a008986 */ /* 0x0001e4000c101d04 */
.L_x_37444:
[----:B------:R-:W-:Y:S05]  /*05a0*/  BSYNC B0 ;  /* 0x0000000000007941 */ /* 0x000fea0003800000 */
.L_x_37443:
[----:B------:R-:W-:-:S13]  /*05b0*/  ISETP.GE.AND P0, PT, R9, R2, PT ;  /* 0x000000020900720c */ /* 0x000fda0003f06270 */
[----:B------:R-:W-:Y:S05]  /*05c0*/  @P0 EXIT ;  /* 0x000000000000094d */ /* 0x000fea0003800000 */
[----:B0-----:R-:W0:Y:S01]  /*05d0*/  LDC.64 R10, c[0x0][0x220] ;  /* 0x00008800ff0a7b82 */ /* 0x001e220000000a00 */
[-C--:B-----5:R-:W-:Y:S01]  /*05e0*/  DMUL R12, R6, R6.reuse ;  /* 0x00000006060c7228 */ /* 0x0a0fe20000000000 */
[----:B------:R-:W-:Y:S01]  /*05f0*/  VIADD R3, R3, 0x180 ;  /* 0x0000018003037836 */ /* 0x000fe20000000000 */
[----:B------:R-:W-:Y:S01]  /*0600*/  DMUL R14, R4, R6 ;  /* 0x00000006040e7228 */ /* 0x000fe20000000000 */
[----:B------:R-:W-:-:S03]  /*0610*/  IMAD R9, R0, 0x200, R9 ;  /* 0x0000020000097824 */ /* 0x000fc600078e0209 */
[----:B------:R-:W-:Y:S02]  /*0620*/  ISETP.GE.AND P0, PT, R3, R2, PT ;  /* 0x000000020300720c */ /* 0x000fe40003f06270 */
[C---:B------:R-:W-:Y:S02]  /*0630*/  DFMA R12, R4.reuse, R4, -R12 ;  /* 0x00000004040c722b */ /* 0x040fe4000000080c */
[----:B------:R-:W-:-:S08]  /*0640*/  DFMA R14, R4, R6, R14 ;  /* 0x00000006040e722b */ /* 0x000fd0000000000e */
[----:B------:R-:W-:Y:S02]  /*0650*/  FSEL R4, R12, RZ, !P0 ;  /* 0x000000ff0c047208 */ /* 0x000fe40004000000 */
[----:B------:R-:W-:Y:S02]  /*0660*/  FSEL R5, R13, RZ, !P0 ;  /* 0x000000ff0d057208 */ /* 0x000fe40004000000 */
[----:B------:R-:W-:Y:S01]  /*0670*/  FSEL R6, R14, RZ, !P0 ;  /* 0x000000ff0e067208 */ /* 0x000fe20004000000 */
[----:B0-----:R-:W-:Y:S01]  /*0680*/  IMAD.WIDE.U32 R10, R9, 0x10, R10 ;  /* 0x00000010090a7825 */ /* 0x001fe200078e000a */
[----:B------:R-:W-:-:S05]  /*0690*/  FSEL R7, R15, RZ, !P0 ;  /* 0x000000ff0f077208 */ /* 0x000fca0004000000 */
[----:B------:R-:W-:Y:S01]  /*06a0*/  STG.E.128 desc[UR4][R10.64], R4 ;  /* 0x000000040a007986 */ /* 0x000fe2000c101d04 */
[----:B------:R-:W-:Y:S05]  /*06b0*/  EXIT ;  /* 0x000000000000794d */ /* 0x000fea0003800000 */
.L_x_37445:
        /* <DEDUP_REMOVED lines=12> */
.L_x_71844:


//--------------------- .text._ZN2at6native29vectorized_elementwise_kernelILi2EZZZNS0_50_GLOBAL__N__2680c7bb_12_PowKernel_cu_7dd49032_316824pow_tensor_scalar_kernelERNS_18TensorIteratorBaseERKN3c106ScalarEENKUlvE_clEvENKUlvE_clEvEUlNS5_7complexIdEEE_St5arrayIPcLm2EEEEviT0_T1_ --------------------------
	.section	.text._ZN2at6native29vectorized_elementwise_kernelILi2EZZZNS0_50_GLOBAL__N__2680c7bb_12_PowKernel_cu_7dd49032_316824pow_tensor_scalar_kernelERNS_18TensorIteratorBaseERKN3c106ScalarEENKUlvE_clEvENKUlvE_clEvEUlNS5_7complexIdEEE_St5arrayIPcLm2EEEEviT0_T1_,"ax",@progbits
	.align	128
        .global         _ZN2at6native29vectorized_elementwise_kernelILi2EZZZNS0_50_GLOBAL__N__2680c7bb_12_PowKernel_cu_7dd49032_316824pow_tensor_scalar_kernelERNS_18TensorIteratorBaseERKN3c106ScalarEENKUlvE_clEvENKUlvE_clEvEUlNS5_7complexIdEEE_St5arrayIPcLm2EEEEviT0_T1_
        .type           _ZN2at6native29vectorized_elementwise_kernelILi2EZZZNS0_50_GLOBAL__N__2680c7bb_12_PowKernel_cu_7dd49032_316824pow_tensor_scalar_kernelERNS_18TensorIteratorBaseERKN3c106ScalarEENKUlvE_clEvENKUlvE_clEvEUlNS5_7complexIdEEE_St5arrayIPcLm2EEEEviT0_T1_,@function
        .size           _ZN2at6native29vectorized_elementwise_kernelILi2EZZZNS0_50_GLOBAL__N__2680c7bb_12_PowKernel_cu_7dd49032_316824pow_tensor_scalar_kernelERNS_18TensorIteratorBaseERKN3c106ScalarEENKUlvE_clEvENKUlvE_clEvEUlNS5_7complexIdEEE_St5arrayIPcLm2EEEEviT0_T1_,(.L_x_71845 - _ZN2at6native29vectorized_elementwise_kernelILi2EZZZNS0_50_GLOBAL__N__2680c7bb_12_PowKernel_cu_7dd49032_316824pow_tensor_scalar_kernelERNS_18TensorIteratorBaseERKN3c106ScalarEENKUlvE_clEvENKUlvE_clEvEUlNS5_7complexIdEEE_St5arrayIPcLm2EEEEviT0_T1_)
        .other          _ZN2at6native29vectorized_elementwise_kernelILi2EZZZNS0_50_GLOBAL__N__2680c7bb_12_PowKernel_cu_7dd49032_316824pow_tensor_scalar_kernelERNS_18TensorIteratorBaseERKN3c106ScalarEENKUlvE_clEvENKUlvE_clEvEUlNS5_7complexIdEEE_St5arrayIPcLm2EEEEviT0_T1_,@"STO_CUDA_ENTRY STV_DEFAULT"
_ZN2at6native29vectorized_elementwise_kernelILi2EZZZNS0_50_GLOBAL__N__2680c7bb_12_PowKernel_cu_7dd49032_316824pow_tensor_scalar_kernelERNS_18TensorIteratorBaseERKN3c106ScalarEENKUlvE_clEvENKUlvE_clEvEUlNS5_7complexIdEEE_St5arrayIPcLm2EEEEviT0_T1_:
.text._ZN2at6native29vectorized_elementwise_kernelILi2EZZZNS0_50_GLOBAL__N__2680c7bb_12_PowKernel_cu_7dd49032_316824pow_tensor_scalar_kernelERNS_18TensorIteratorBaseERKN3c106ScalarEENKUlvE_clEvENKUlvE_clEvEUlNS5_7complexIdEEE_St5arrayIPcLm2EEEEviT0_T1_:
        /* <DEDUP_REMOVED lines=15> */
[----:B------:R-:W5:Y:S04]  /*00f0*/  LDG.E.128 R32, desc[UR4][R42.64+0x2000] ;  /* 0x002000042a207981 */ /* 0x000f68000c1e1d00 */
[----:B------:R-:W5:Y:S04]  /*0100*/  LDG.E.128 R36, desc[UR4][R42.64+0x1000] ;  /* 0x001000042a247981 */ /* 0x000f68000c1e1d00 */
[----:B------:R-:W5:Y:S04]  /*0110*/  LDG.E.128 R8, desc[UR4][R42.64+0x2010] ;  /* 0x002010042a087981 */ /* 0x000f68000c1e1d00 */
[----:B------:R-:W5:Y:S04]  /*0120*/  LDG.E.128 R12, desc[UR4][R42.64+0x3000] ;  /* 0x003000042a0c7981 */ /* 0x000f68000c1e1d00 */
[----:B------:R0:W5:Y:S01]  /*0130*/  LDG.E.128 R16, desc[UR4][R42.64+0x3010] ;  /* 0x003010042a107981 */ /* 0x000162000c1e1d00 */
[----:B--2---:R-:W-:-:S02]  /*0140*/  DMUL R6, R20, R22 ;  /* 0x0000001614067228 */ /* 0x004fc40000000000 */
[----:B------:R-:W-:Y:S02]  /*0150*/  DMUL R4, R22, R22 ;  /* 0x0000001616047228 */ /* 0x000fe40000000000 */
[----:B---3--:R-:W-:-:S04]  /*0160*/  DMUL R40, R24, R26 ;  /* 0x0000001a18287228 */ /* 0x008fc80000000000 */
[----:B------:R-:W-:Y:S02]  /*0170*/  DFMA R22, R20, R22, R6 ;  /* 0x000000161416722b */ /* 0x000fe40000000006 */
[----:B------:R-:W-:Y:S02]  /*0180*/  DMUL R6, R26, R26 ;  /* 0x0000001a1a067228 */ /* 0x000fe40000000000 */
[----:B------:R-:W-:Y:S02]  /*0190*/  DFMA R20, R20, R20, -R4 ;  /* 0x000000141414722b */ /* 0x000fe40000000804 */
[----:B----4-:R-:W-:Y:S02]  /*01a0*/  DMUL R4, R28, R30 ;  /* 0x0000001e1c047228 */ /* 0x010fe40000000000 */
[----:B------:R-:W-:Y:S02]  /*01b0*/  DFMA R26, R24, R26, R40 ;  /* 0x0000001a181a722b */ /* 0x000fe40000000028 */
[----:B-----5:R-:W-:-:S02]  /*01c0*/  DMUL R40, R32, R34 ;  /* 0x0000002220287228 */ /* 0x020fc40000000000 */
[----:B------:R-:W-:Y:S02]  /*01d0*/  DFMA R24, R24, R24, -R6 ;  /* 0x000000181818722b */ /* 0x000fe40000000806 */
[-C--:B------:R-:W-:Y:S02]  /*01e0*/  DMUL R6, R30, R30.reuse ;  /* 0x0000001e1e067228 */ /* 0x080fe40000000000 */
[----:B------:R-:W-:Y:S02]  /*01f0*/  DFMA R30, R28, R30, R4 ;  /* 0x0000001e1c1e722b */ /* 0x000fe40000000004 */
[-C--:B------:R-:W-:Y:S02]  /*0200*/  DMUL R4, R34, R34.reuse ;  /* 0x0000002222047228 */ /* 0x080fe40000000000 */
[----:B------:R-:W-:Y:S01]  /*0210*/  DFMA R34, R32, R34, R40 ;  /* 0x000000222022722b */ /* 0x000fe20000000028 */
[----:B------:R-:W1:Y:S01]  /*0220*/  LDC.64 R40, c[0x0][0x220] ;  /* 0x00008800ff287b82 */ /* 0x000e620000000a00 */
[----:B------:R-:W-:-:S02]  /*0230*/  DFMA R28, R28, R28, -R6 ;  /* 0x0000001c1c1c722b */ /* 0x000fc40000000806 */
[----:B------:R-:W-:Y:S02]  /*0240*/  DMUL R6, R36, R38 ;  /* 0x0000002624067228 */ /* 0x000fe40000000000 */
[----:B0-----:R-:W-:Y:S02]  /*0250*/  DMUL R42, R8, R10 ;  /* 0x0000000a082a7228 */ /* 0x001fe40000000000 */
[----:B------:R-:W-:Y:S02]  /*0260*/  DMUL R44, R12, R14 ;  /* 0x0000000e0c2c7228 */ /* 0x000fe40000000000 */
[----:B------:R-:W-:Y:S02]  /*0270*/  DFMA R32, R32, R32, -R4 ;  /* 0x000000202020722b */ /* 0x000fe40000000804 */
[-C--:B------:R-:W-:Y:S02]  /*0280*/  DFMA R6, R36, R38.reuse, R6 ;  /* 0x000000262406722b */ /* 0x080fe40000000006 */
[----:B------:R-:W-:-:S02]  /*0290*/  DMUL R4, R38, R38 ;  /* 0x0000002626047228 */ /* 0x000fc40000000000 */
[-C--:B------:R-:W-:Y:S02]  /*02a0*/  DFMA R38, R8, R10.reuse, R42 ;  /* 0x0000000a0826722b */ /* 0x080fe4000000002a */
[----:B------:R-:W-:Y:S02]  /*02b0*/  DMUL R42, R10, R10 ;  /* 0x0000000a0a2a7228 */ /* 0x000fe40000000000 */
[-C--:B------:R-:W-:Y:S02]  /*02c0*/  DFMA R10, R12, R14.reuse, R44 ;  /* 0x0000000e0c0a722b */ /* 0x080fe4000000002c */
[----:B------:R-:W-:Y:S02]  /*02d0*/  DMUL R14, R14, R14 ;  /* 0x0000000e0e0e7228 */ /* 0x000fe40000000000 */
[----:B------:R-:W-:Y:S01]  /*02e0*/  DFMA R4, R36, R36, -R4 ;  /* 0x000000242404722b */ /* 0x000fe20000000804 */
[----:B-1----:R-:W-:Y:S01]  /*02f0*/  IMAD.WIDE.U32 R40, R2, 0x10, R40 ;  /* 0x0000001002287825 */ /* 0x002fe200078e0028 */
[----:B------:R-:W-:-:S02]  /*0300*/  DFMA R36, R8, R8, -R42 ;  /* 0x000000080824722b */ /* 0x000fc4000000082a */
[----:B------:R-:W-:Y:S02]  /*0310*/  DMUL R2, R18, R18 ;  /* 0x0000001212027228 */ /* 0x000fe40000000000 */
[----:B------:R-:W-:Y:S01]  /*0320*/  DFMA R8, R12, R12, -R14 ;  /* 0x0000000c0c08722b */ /* 0x000fe2000000080e */
[----:B------:R-:W-:Y:S01]  /*0330*/  IMAD.WIDE R40, R0, 0x20, R40 ;  /* 0x0000002000287825 */ /* 0x000fe200078e0228 */
[----:B------:R-:W-:-:S04]  /*0340*/  DMUL R12, R16, R18 ;  /* 0x00000012100c7228 */ /* 0x000fc80000000000 */
[----:B------:R-:W-:Y:S04]  /*0350*/  STG.E.128 desc[UR4][R40.64], R20 ;  /* 0x0000001428007986 */ /* 0x000fe8000c101d04 */
[C---:B------:R-:W-:Y:S01]  /*0360*/  DFMA R18, R16.reuse, R18, R12 ;  /* 0x000000121012722b */ /* 0x040fe2000000000c */
[----:B------:R-:W-:Y:S01]  /*0370*/  STG.E.128 desc[UR4][R40.64+0x10], R24 ;  /* 0x0000101828007986 */ /* 0x000fe2000c101d04 */
[----:B------:R-:W-:-:S03]  /*0380*/  DFMA R16, R16, R16, -R2 ;  /* 0x000000101010722b */ /* 0x000fc60000000802 */
[----:B------:R-:W-:Y:S04]  /*0390*/  STG.E.128 desc[UR4][R40.64+0x3000], R8 ;  /* 0x0030000828007986 */ /* 0x000fe8000c101d04 */
[----:B------:R-:W-:Y:S04]  /*03a0*/  STG.E.128 desc[UR4][R40.64+0x1010], R28 ;  /* 0x0010101c28007986 */ /* 0x000fe8000c101d04 */
[----:B------:R-:W-:Y:S04]  /*03b0*/  STG.E.128 desc[UR4][R40.64+0x2000], R32 ;  /* 0x0020002028007986 */ /* 0x000fe8000c101d04 */
[----:B------:R-:W-:Y:S04]  /*03c0*/  STG.E.128 desc[UR4][R40.64+0x2010], R36 ;  /* 0x0020102428007986 */ /* 0x000fe8000c101d04 */
[----:B------:R-:W-:Y:S04]  /*03d0*/  STG.E.128 desc[UR4][R40.64+0x1000], R4 ;  /* 0x0010000428007986 */ /* 0x000fe8000c101d04 */
[----:B------:R-:W-:Y:S01]  /*03e0*/  STG.E.128 desc[UR4][R40.64+0x3010], R16 ;  /* 0x0030101028007986 */ /* 0x000fe2000c101d04 */
[----:B------:R-:W-:Y:S05]  /*03f0*/  EXIT ;  /* 0x000000000000794d */ /* 0x000fea0003800000 */
.L_x_37446:
[----:B------:R-:W0:Y:S01]  /*0400*/  S2R R3, SR_TID.X ;  /* 0x0000000000037919 */ /* 0x000e220000002100 */
[----:B------:R-:W-:Y:S02]  /*0410*/  CS2R R6, SRZ ;  /* 0x0000000000067805 */ /* 0x000fe4000001ff00 */
[----:B0-----:R-:W-:Y:S01]  /*0420*/  ISETP.GE.AND P0, PT, R3, R0, PT ;  /* 0x000000000300720c */ /* 0x001fe20003f06270 */
[----:B------:R-:W-:-:S12]  /*0430*/  IMAD.MOV.U32 R33, RZ, RZ, R3 ;  /* 0x000000ffff217224 */ /* 0x000fd800078e0003 */
[----:B------:R-:W-:Y:S01]  /*0440*/  @!P0 IMAD.IADD R24, R2, 0x1, R33 ;  /* 0x0000000102188824 */ /* 0x000fe200078e0221 */
[----:B------:R-:W-:Y:S01]  /*0450*/  CS2R R10, SRZ ;  /* 0x00000000000a7805 */ /* 0x000fe2000001ff00 */
        /* <DEDUP_REMOVED lines=11> */
[----:B-1----:R-:W-:Y:S01]  /*0510*/  @!P1 IMAD.WIDE.U32 R18, R19, 0x10, R4 ;  /* 0x0000001013129825 */ /* 0x002fe200078e0004 */
[----:B------:R-:W-:-:S06]  /*0520*/  CS2R R4, SRZ ;  /* 0x0000000000047805 */ /* 0x000fcc000001ff00 */
[----:B------:R-:W3:Y:S05]  /*0530*/  @!P1 LDG.E.128 R4, desc[UR4][R18.64] ;  /* 0x0000000412049981 */ /* 0x000eea000c1e1d00 */
[----:B------:R-:W-:Y:S01]  /*0540*/  @!P3 IMAD.IADD R31, R2, 0x1, R33 ;  /* 0x00000001021fb824 */ /* 0x000fe200078e0221 */
[----:B------:R-:W1:Y:S01]  /*0550*/  @!P3 LDC.64 R12, c[0x0][0x228] ;  /* 0x00008a00ff0cbb82 */ /* 0x000e620000000a00 */
[----:B------:R-:W-:-:S05]  /*0560*/  @!P3 VIADD R33, R33, 0x80 ;  /* 0x000000802121b836 */ /* 0x000fca0000000000 */
[----:B------:R-:W-:-:S13]  /*0570*/  ISETP.GE.AND P4, PT, R33, R0, PT ;  /* 0x000000002100720c */ /* 0x000fda0003f86270 */
[----:B------:R-:W-:Y:S01]  /*0580*/  @!P4 IMAD.IADD R35, R2, 0x1, R33 ;  /* 0x000000010223c824 */ /* 0x000fe200078e0221 */
[----:B------:R-:W4:Y:S01]  /*0590*/  @!P4 LDC.64 R16, c[0x0][0x228] ;  /* 0x00008a00ff10cb82 */ /* 0x000f220000000a00 */
[----:B------:R-:W-:-:S05]  /*05a0*/  @!P4 VIADD R33, R33, 0x80 ;  /* 0x000000802121c836 */ /* 0x000fca0000000000 */
[----:B------:R-:W-:Y:S01]  /*05b0*/  ISETP.GE.AND P5, PT, R33, R0, PT ;  /* 0x000000002100720c */ /* 0x000fe20003fa6270 */
[----:B--2---:R-:W-:Y:S01]  /*05c0*/  @!P2 IMAD.WIDE.U32 R22, R23, 0x10, R8 ;  /* 0x000000101716a825 */ /* 0x004fe200078e0008 */
[----:B------:R-:W-:-:S06]  /*05d0*/  CS2R R8, SRZ ;  /* 0x0000000000087805 */ /* 0x000fcc000001ff00 */
[----:B------:R2:W5:Y:S05]  /*05e0*/  @!P2 LDG.E.128 R8, desc[UR4][R22.64] ;  /* 0x000000041608a981 */ /* 0x00056a000c1e1d00 */
[----:B------:R-:W-:Y:S01]  /*05f0*/  @!P5 IMAD.IADD R39, R2, 0x1, R33 ;  /* 0x000000010227d824 */ /* 0x000fe200078e0221 */
[----:B------:R-:W0:Y:S01]  /*0600*/  @!P5 LDC.64 R20, c[0x0][0x228] ;  /* 0x00008a00ff14db82 */ /* 0x000e220000000a00 */
[----:B------:R-:W-:-:S05]  /*0610*/  @!P5 VIADD R33, R33, 0x80 ;  /* 0x000000802121d836 */ /* 0x000fca0000000000 */
[----:B------:R-:W-:Y:S01]  /*0620*/  ISETP.GE.AND P2, PT, R33, R0, PT ;  /* 0x000000002100720c */ /* 0x000fe20003f46270 */
[----:B-1----:R-:W-:Y:S01]  /*0630*/  @!P3 IMAD.WIDE.U32 R30, R31, 0x10, R12 ;  /* 0x000000101f1eb825 */ /* 0x002fe200078e000c */
[----:B------:R-:W-:Y:S02]  /*0640*/  CS2R R14, SRZ ;  /* 0x00000000000e7805 */ /* 0x000fe4000001ff00 */
[----:B------:R-:W-:Y:S02]  /*0650*/  CS2R R12, SRZ ;  /* 0x00000000000c7805 */ /* 0x000fe4000001ff00 */
[----:B--2---:R-:W-:Y:S01]  /*0660*/  CS2R R22, SRZ ;  /* 0x0000000000167805 */ /* 0x004fe2000001ff00 */
[----:B----4-:R-:W-:-:S06]  /*0670*/  @!P4 IMAD.WIDE.U32 R34, R35, 0x10, R16 ;  /* 0x000000102322c825 */ /* 0x010fcc00078e0010 */
[----:B------:R-:W-:Y:S01]  /*0680*/  @!P2 IADD3 R43, R2, R33, RZ ;  /* 0x00000021022ba210 */ /* 0x000fe20007ffe0ff */
[----:B------:R-:W-:Y:S01]  /*0690*/  @!P2 VIADD R33, R33, 0x80 ;  /* 0x000000802121a836 */ /* 0x000fe20000000000 */
[----:B------:R-:W1:Y:S01]  /*06a0*/  @!P2 LDC.64 R28, c[0x0][0x228] ;  /* 0x00008a00ff1cab82 */ /* 0x000e620000000a00 */
[----:B------:R-:W-:Y:S01]  /*06b0*/  CS2R R18, SRZ ;  /* 0x0000000000127805 */ /* 0x000fe2000001ff00 */
[----:B------:R2:W4:Y:S02]  /*06c0*/  @!P3 LDG.E.128 R12, desc[UR4][R30.64] ;  /* 0x000000041e0cb981 */ /* 0x000524000c1e1d00 */
[----:B------:R-:W-:Y:S01]  /*06d0*/  ISETP.GE.AND P1, PT, R33, R0, PT ;  /* 0x000000002100720c */ /* 0x000fe20003f26270 */
[----:B0-----:R-:W-:Y:S01]  /*06e0*/  @!P5 IMAD.WIDE.U32 R38, R39, 0x10, R20 ;  /* 0x000000102726d825 */ /* 0x001fe200078e0014 */
[----:B------:R-:W-:Y:S02]  /*06f0*/  CS2R R20, SRZ ;  /* 0x0000000000147805 */ /* 0x000fe4000001ff00 */
[----:B------:R-:W-:Y:S01]  /*0700*/  CS2R R16, SRZ ;  /* 0x0000000000107805 */ /* 0x000fe2000001ff00 */
[----:B------:R-:W-:-:S03]  /*0710*/  @!P0 IMAD.WIDE.U32 R36, R24, 0x10, R26 ;  /* 0x0000001018248825 */ /* 0x000fc600078e001a */
[----:B------:R-:W4:Y:S01]  /*0720*/  @!P5 LDG.E.128 R20, desc[UR4][R38.64] ;  /* 0x000000042614d981 */ /* 0x000f22000c1e1d00 */
[----:B------:R-:W-:Y:S02]  /*0730*/  CS2R R26, SRZ ;  /* 0x00000000001a7805 */ /* 0x000fe4000001ff00 */
[----:B------:R-:W-:Y:S01]  /*0740*/  CS2R R24, SRZ ;  /* 0x0000000000187805 */ /* 0x000fe2000001ff00 */
[----:B------:R0:W4:Y:S01]  /*0750*/  @!P4 LDG.E.128 R16, desc[UR4][R34.64] ;  /* 0x000000042210c981 */ /* 0x000122000c1e1d00 */
[----:B------:R-:W0:Y:S04]  /*0760*/  @!P1 LDC.64 R40, c[0x0][0x228] ;  /* 0x00008a00ff289b82 */ /* 0x000e280000000a00 */
[----:B------:R-:W4:Y:S01]  /*0770*/  @!P0 LDG.E.128 R24, desc[UR4][R36.64] ;  /* 0x0000000424188981 */ /* 0x000f22000c1e1d00 */
[----:B--2---:R-:W-:Y:S01]  /*0780*/  CS2R R30, SRZ ;  /* 0x00000000001e7805 */ /* 0x004fe2000001ff00 */
[----:B-1----:R-:W-:Y:S01]  /*0790*/  @!P2 IMAD.WIDE.U32 R42, R43, 0x10, R28 ;  /* 0x000000102b2aa825 */ /* 0x002fe200078e001c */
[----:B------:R-:W-:-:S03]  /*07a0*/  CS2R R28, SRZ ;  /* 0x00000000001c7805 */ /* 0x000fc6000001ff00 */
[----:B------:R-:W-:-:S03]  /*07b0*/  @!P1 IMAD.IADD R33, R2, 0x1, R33 ;  /* 0x0000000102219824 */ /* 0x000fc600078e0221 */
[----:B------:R1:W2:Y:S01]  /*07c0*/  @!P2 LDG.E.128 R28, desc[UR4][R42.64] ;  /* 0x000000042a1ca981 */ /* 0x0002a2000c1e1d00 */
[----:B0-----:R-:W-:Y:S01]  /*07d0*/  CS2R R34, SRZ ;  /* 0x0000000000227805 */ /* 0x001fe2000001ff00 */
[----:B------:R-:W-:Y:S01]  /*07e0*/  @!P1 IMAD.WIDE.U32 R40, R33, 0x10, R40 ;  /* 0x0000001021289825 */ /* 0x000fe200078e0028 */
[----:B------:R-:W-:-:S06]  /*07f0*/  CS2R R32, SRZ ;  /* 0x0000000000207805 */ /* 0x000fcc000001ff00 */
[----:B------:R0:W2:Y:S01]  /*0800*/  @!P1 LDG.E.128 R32, desc[UR4][R40.64] ;  /* 0x0000000428209981 */ /* 0x0000a2000c1e1d00 */
[----:B------:R-:W-:Y:S01]  /*0810*/  ISETP.GE.AND P5, PT, R3, R0, PT ;  /* 0x000000000300720c */ /* 0x000fe20003fa6270 */
[----:B------:R-:W-:Y:S04]  /*0820*/  BSSY B0, `(.L_x_37447) ;  /* 0x000009d000007945 */ /* 0x000fe80003800000 */
[----:B------:R-:W-:Y:S01]  /*0830*/  BSSY B1, `(.L_x_37448) ;  /* 0x0000091000017945 */ /* 0x000fe20003800000 */
[-C--:B---3--:R-:W-:Y:S02]  /*0840*/  DMUL R38, R4, R6.reuse ;  /* 0x0000000604267228 */ /* 0x088fe40000000000 */
[----:B------:R-:W-:-:S06]  /*0850*/  DMUL R48, R6, R6 ;  /* 0x0000000606307228 */ /* 0x000fcc0000000000 */
[C---:B------:R-:W-:Y:S02]  /*0860*/  DFMA R38, R4.reuse, R6, R38 ;  /* 0x000000060426722b */ /* 0x040fe40000000026 */
[----:B------:R-:W-:Y:S02]  /*0870*/  DFMA R48, R4, R4, -R48 ;  /* 0x000000040430722b */ /* 0x000fe40000000830 */
[-C--:B-----5:R-:W-:Y:S02]  /*0880*/  DMUL R6, R8, R10.reuse ;  /* 0x0000000a08067228 */ /* 0x0a0fe40000000000 */
[----:B------:R-:W-:-:S06]  /*0890*/  DMUL R4, R10, R10 ;  /* 0x0000000a0a047228 */ /* 0x000fcc0000000000 */
[C---:B------:R-:W-:Y:S02]  /*08a0*/  DFMA R10, R8.reuse, R10, R6 ;  /* 0x0000000a080a722b */ /* 0x040fe40000000006 */
[----:B------:R-:W-:Y:S02]  /*08b0*/  DFMA R8, R8, R8, -R4 ;  /* 0x000000080808722b */ /* 0x000fe40000000804 */
[-C--:B----4-:R-:W-:Y:S02]  /*08c0*/  DMUL R6, R12, R14.reuse ;  /* 0x0000000e0c067228 */ /* 0x090fe40000000000 */
[----:B------:R-:W-:Y:S02]  /*08d0*/  DMUL R4, R14, R14 ;  /* 0x0000000e0e047228 */ /* 0x000fe40000000000 */
[-C--:B-1----:R-:W-:Y:S02]  /*08e0*/  DMUL R42, R20, R22.reuse ;  /* 0x00000016142a7228 */ /* 0x082fe40000000000 */
[----:B0-----:R-:W-:-:S02]  /*08f0*/  DMUL R40, R22, R22 ;  /* 0x0000001616287228 */ /* 0x001fc40000000000 */
[-C--:B------:R-:W-:Y:S02]  /*0900*/  DMUL R46, R16, R18.reuse ;  /* 0x00000012102e7228 */ /* 0x080fe40000000000 */
[----:B------:R-:W-:Y:S02]  /*0910*/  DMUL R44, R18, R18 ;  /* 0x00000012122c7228 */ /* 0x000fe40000000000 */
[C---:B------:R-:W-:Y:S02]  /*0920*/  DFMA R14, R12.reuse, R14, R6 ;  /* 0x0000000e0c0e722b */ /* 0x040fe40000000006 */
[----:B------:R-:W-:Y:S02]  /*0930*/  DFMA R12, R12, R12, -R4 ;  /* 0x0000000c0c0c722b */ /* 0x000fe40000000804 */
[C---:B------:R-:W-:Y:S02]  /*0940*/  DFMA R42, R20.reuse, R22, R42 ;  /* 0x00000016142a722b */ /* 0x040fe4000000002a */
[----:B------:R-:W-:-:S02]  /*0950*/  DFMA R40, R20, R20, -R40 ;  /* 0x000000141428722b */ /* 0x000fc40000000828 */
[-C--:B------:R-:W-:Y:S02]  /*0960*/  DMUL R4, R24, R26.reuse ;  /* 0x0000001a18047228 */ /* 0x080fe40000000000 */
[----:B------:R-:W-:Y:S01]  /*0970*/  DMUL R20, R26, R26 ;  /* 0x0000001a1a147228 */ /* 0x000fe20000000000 */
[C---:B------:R-:W-:Y:S01]  /*0980*/  VIADD R7, R3.reuse, 0x100 ;  /* 0x0000010003077836 */ /* 0x040fe20000000000 */
[C---:B------:R-:W-:Y:S02]  /*0990*/  DFMA R46, R16.reuse, R18, R46 ;  /* 0x00000012102e722b */ /* 0x040fe4000000002e */
[----:B------:R-:W-:Y:S01]  /*09a0*/  DFMA R44, R16, R16, -R44 ;  /* 0x00000010102c722b */ /* 0x000fe2000000082c */
[----:B------:R-:W-:Y:S01]  /*09b0*/  VIADD R17, R3, 0x180 ;  /* 0x0000018003117836 */ /* 0x000fe20000000000 */
[C---:B------:R-:W-:Y:S01]  /*09c0*/  DFMA R4, R24.reuse, R26, R4 ;  /* 0x0000001a1804722b */ /* 0x040fe20000000004 */
[----:B------:R-:W-:Y:S01]  /*09d0*/  ISETP.GE.AND P6, PT, R7, R0, PT ;  /* 0x000000000700720c */ /* 0x000fe20003fc6270 */
[----:B------:R-:W-:-:S02]  /*09e0*/  DFMA R20, R24, R24, -R20 ;  /* 0x000000181814722b */ /* 0x000fc40000000814 */
[----:B------:R-:W-:Y:S01]  /*09f0*/  ISETP.GE.AND P2, PT, R17, R0, PT ;  /* 0x000000001100720c */ /* 0x000fe20003f46270 */
[----:B------:R-:W0:Y:S01]  /*0a00*/  @!P0 LDC.64 R24, c[0x0][0x220] ;  /* 0x00008800ff188b82 */ /* 0x000e220000000a00 */
[-C--:B--2---:R-:W-:Y:S01]  /*0a10*/  DMUL R6, R28, R30.reuse ;  /* 0x0000001e1c067228 */ /* 0x084fe20000000000 */
[C---:B------:R-:W-:Y:S01]  /*0a20*/  VIADD R17, R3.reuse, 0x280 ;  /* 0x0000028003117836 */ /* 0x040fe20000000000 */
[----:B------:R-:W-:Y:S01]  /*0a30*/  DMUL R22, R30, R30 ;  /* 0x0000001e1e167228 */ /* 0x000fe20000000000 */
[----:B------:R-:W-:-:S03]  /*0a40*/  VIADD R19, R3, 0x200 ;  /* 0x0000020003137836 */ /* 0x000fc60000000000 */
[-C--:B------:R-:W-:Y:S02]  /*0a50*/  ISETP.GE.AND P3, PT, R17, R0.reuse, PT ;  /* 0x000000001100720c */ /* 0x080fe40003f66270 */
[-C--:B------:R-:W-:Y:S01]  /*0a60*/  ISETP.GE.AND P4, PT, R19, R0.reuse, PT ;  /* 0x000000001300720c */ /* 0x080fe20003f86270 */
[C---:B------:R-:W-:Y:S01]  /*0a70*/  VIADD R19, R3.reuse, 0x380 ;  /* 0x0000038003137836 */ /* 0x040fe20000000000 */
[----:B------:R-:W-:Y:S01]  /*0a80*/  IADD3 R17, R3, 0x300, RZ ;  /* 0x0000030003117810 */ /* 0x000fe20007ffe0ff */
[C---:B------:R-:W-:Y:S01]  /*0a90*/  DFMA R6, R28.reuse, R30, R6 ;  /* 0x0000001e1c06722b */ /* 0x040fe20000000006 */
[----:B------:R-:W-:Y:S02]  /*0aa0*/  FSEL R18, R10, RZ, !P6 ;  /* 0x000000ff0a127208 */ /* 0x000fe40007000000 */
[----:B------:R-:W-:Y:S02]  /*0ab0*/  FSEL R31, R8, RZ, !P6 ;  /* 0x000000ff081f7208 */ /* 0x000fe40007000000 */
[----:B------:R-:W-:Y:S01]  /*0ac0*/  FSEL R30, R9, RZ, !P6 ;  /* 0x000000ff091e7208 */ /* 0x000fe20007000000 */
[----:B------:R-:W-:Y:S01]  /*0ad0*/  DFMA R8, R28, R28, -R22 ;  /* 0x0000001c1c08722b */ /* 0x000fe20000000816 */
[----:B------:R-:W-:-:S02]  /*0ae0*/  ISETP.GE.AND P1, PT, R17, R0, PT ;  /* 0x000000001100720c */ /* 0x000fc40003f26270 */
[----:B------:R-:W-:Y:S02]  /*0af0*/  FSEL R10, R4, RZ, !P5 ;  /* 0x000000ff040a7208 */ /* 0x000fe40006800000 */
[----:B------:R-:W-:Y:S01]  /*0b00*/  FSEL R17, R11, RZ, !P6 ;  /* 0x000000ff0b117208 */ /* 0x000fe20007000000 */
[----:B------:R-:W-:Y:S01]  /*0b10*/  VIADD R11, R3, 0x80 ;  /* 0x00000080030b7836 */ /* 0x000fe20000000000 */
[----:B------:R-:W-:Y:S02]  /*0b20*/  FSEL R23, R5, RZ, !P5 ;  /* 0x000000ff05177208 */ /* 0x000fe40006800000 */
[----:B------:R-:W-:Y:S02]  /*0b30*/  FSEL R4, R20, RZ, !P5 ;  /* 0x000000ff14047208 */ /* 0x000fe40006800000 */
[----:B------:R-:W-:Y:S02]  /*0b40*/  FSEL R21, R21, RZ, !P5 ;  /* 0x000000ff15157208 */ /* 0x000fe40006800000 */
[----:B------:R-:W-:-:S02]  /*0b50*/  ISETP.GE.AND P5, PT, R19, R0, PT ;  /* 0x000000001300720c */ /* 0x000fc40003fa6270 */
[----:B------:R-:W-:Y:S02]  /*0b60*/  FSEL R19, R12, RZ, !P2 ;  /* 0x000000ff0c137208 */ /* 0x000fe40005000000 */
[----:B------:R-:W-:Y:S01]  /*0b70*/  FSEL R20, R13, RZ, !P2 ;  /* 0x000000ff0d147208 */ /* 0x000fe20005000000 */
[----:B------:R-:W-:Y:S01]  /*0b80*/  DMUL R12, R32, R34 ;  /* 0x00000022200c7228 */ /* 0x000fe20000000000 */
[----:B------:R-:W-:Y:S01]  /*0b90*/  ISETP.GE.AND P6, PT, R11, R0, PT ;  /* 0x000000000b00720c */ /* 0x000fe20003fc6270 */
[----:B------:R-:W-:Y:S02]  /*0ba0*/  IMAD.MOV.U32 R5, RZ, RZ, R3 ;  /* 0x000000ffff057224 */ /* 0x000fe400078e0003 */
[----:B------:R-:W-:Y:S01]  /*0bb0*/  @!P0 IMAD.MOV.U32 R5, RZ, RZ, R11 ;  /* 0x000000ffff058224 */ /* 0x000fe200078e000b */
[----:B------:R-:W-:Y:S01]  /*0bc0*/  FSEL R11, R15, RZ, !P2 ;  /* 0x000000ff0f0b7208 */ /* 0x000fe20005000000 */
[----:B------:R-:W-:Y:S01]  /*0bd0*/  @!P0 IMAD.IADD R3, R2, 0x1, R3 ;  /* 0x0000000102038824 */ /* 0x000fe200078e0203 */
[----:B------:R-:W-:-:S02]  /*0be0*/  FSEL R37, R38, RZ, !P6 ;  /* 0x000000ff26257208 */ /* 0x000fc40007000000 */
[----:B------:R-:W-:Y:S02]  /*0bf0*/  FSEL R36, R39, RZ, !P6 ;  /* 0x000000ff27247208 */ /* 0x000fe40007000000 */
[----:B------:R-:W-:Y:S01]  /*0c00*/  @!P0 MOV R15, R23 ;  /* 0x00000017000f8202 */ /* 0x000fe20000000f00 */
[-C--:B------:R-:W-:Y:S01]  /*0c10*/  DFMA R22, R32, R34.reuse, R12 ;  /* 0x000000222016722b */ /* 0x080fe2000000000c */
[----:B------:R-:W-:Y:S01]  /*0c20*/  FSEL R16, R14, RZ, !P2 ;  /* 0x000000ff0e107208 */ /* 0x000fe20005000000 */
[----:B------:R-:W-:Y:S01]  /*0c30*/  @!P0 IMAD.MOV.U32 R14, RZ, RZ, R10 ;  /* 0x000000ffff0e8224 */ /* 0x000fe200078e000a */
[----:B------:R-:W-:Y:S01]  /*0c40*/  FSEL R39, R48, RZ, !P6 ;  /* 0x000000ff30277208 */ /* 0x000fe20007000000 */
[----:B------:R-:W-:Y:S01]  /*0c50*/  @!P0 IMAD.MOV.U32 R12, RZ, RZ, R4 ;  /* 0x000000ffff0c8224 */ /* 0x000fe200078e0004 */
[----:B------:R-:W-:Y:S01]  /*0c60*/  FSEL R38, R49, RZ, !P6 ;  /* 0x000000ff31267208 */ /* 0x000fe20007000000 */
[----:B0-----:R-:W-:Y:S01]  /*0c70*/  @!P0 IMAD.WIDE.U32 R48, R3, 0x10, R24 ;  /* 0x0000001003308825 */ /* 0x001fe200078e0018 */
[----:B------:R-:W-:-:S03]  /*0c80*/  DMUL R34, R34, R34 ;  /* 0x0000002222227228 */ /* 0x000fc60000000000 */
[----:B------:R-:W-:-:S05]  /*0c90*/  @!P0 IMAD.MOV.U32 R13, RZ, RZ, R21 ;  /* 0x000000ffff0d8224 */ /* 0x000fca00078e0015 */
[----:B------:R0:W-:Y:S01]  /*0ca0*/  @!P0 STG.E.128 desc[UR4][R48.64], R12 ;  /* 0x0000000c30008986 */ /* 0x0001e2000c101d04 */
[----:B------:R-:W-:Y:S01]  /*0cb0*/  ISETP.GE.AND P0, PT, R5, R0, PT ;  /* 0x000000000500720c */ /* 0x000fe20003f06270 */
[----:B------:R-:W-:Y:S01]  /*0cc0*/  DFMA R32, R32, R32, -R34 ;  /* 0x000000202020722b */ /* 0x000fe20000000822 */
        /* <DEDUP_REMOVED lines=16> */
[----:B0-----:R-:W-:Y:S06]  /*0dd0*/  @P0 BRA `(.L_x_37449) ;  /* 0x0000000000500947 */ /* 0x001fec0003800000 */
[----:B------:R-:W0:Y:S01]  /*0de0*/  LDC.64 R32, c[0x0][0x220] ;  /* 0x00008800ff207b82 */ /* 0x000e220000000a00 */
[----:B------:R-:W-:Y:S01]  /*0df0*/  IMAD.IADD R13, R2, 0x1, R5 ;  /* 0x00000001020d7824 */ /* 0x000fe200078e0205 */
[----:B------:R-:W-:Y:S01]  /*0e00*/  MOV R15, R36 ;  /* 0x00000024000f7202 */ /* 0x000fe20000000f00 */
[----:B------:R-:W-:Y:S02]  /*0e10*/  IMAD.MOV.U32 R12, RZ, RZ, R39 ;  /* 0x000000ffff0c7224 */ /* 0x000fe400078e0027 */
[----:B------:R-:W-:Y:S02]  /*0e20*/  IMAD.MOV.U32 R14, RZ, RZ, R37 ;  /* 0x000000ffff0e7224 */ /* 0x000fe400078e0025 */
[----:B------:R-:W-:-:S05]  /*0e30*/  VIADD R5, R5, 0x80 ;  /* 0x0000008005057836 */ /* 0x000fca0000000000 */
[----:B------:R-:W-:Y:S01]  /*0e40*/  ISETP.GE.AND P0, PT, R5, R0, PT ;  /* 0x000000000500720c */ /* 0x000fe20003f06270 */
[----:B0-----:R-:W-:-:S04]  /*0e50*/  IMAD.WIDE.U32 R32, R13, 0x10, R32 ;  /* 0x000000100d207825 */ /* 0x001fc800078e0020 */
[----:B------:R-:W-:-:S05]  /*0e60*/  IMAD.MOV.U32 R13, RZ, RZ, R38 ;  /* 0x000000ffff0d7224 */ /* 0x000fca00078e0026 */
[----:B------:R0:W-:Y:S03]  /*0e70*/  STG.E.128 desc[UR4][R32.64], R12 ;  /* 0x0000000c20007986 */ /* 0x0001e6000c101d04 */
[----:B------:R-:W-:Y:S05]  /*0e80*/  @P0 BRA `(.L_x_37450) ;  /* 0x0000000000500947 */ /* 0x000fea0003800000 */
[----:B0-----:R-:W0:Y:S01]  /*0e90*/  LDC.64 R32, c[0x0][0x220] ;  /* 0x00008800ff207b82 */ /* 0x001e220000000a00 */
[----:B------:R-:W-:Y:S01]  /*0ea0*/  IMAD.IADD R13, R2, 0x1, R5 ;  /* 0x00000001020d7824 */ /* 0x000fe200078e0205 */
[----:B------:R-:W-:Y:S01]  /*0eb0*/  IADD3 R5, R5, 0x80, RZ ;  /* 0x0000008005057810 */ /* 0x000fe20007ffe0ff */
[----:B------:R-:W-:Y:S02]  /*0ec0*/  IMAD.MOV.U32 R12, RZ, RZ, R31 ;  /* 0x000000ffff0c7224 */ /* 0x000fe400078e001f */
[----:B------:R-:W-:Y:S02]  /*0ed0*/  IMAD.MOV.U32 R14, RZ, RZ, R18 ;  /* 0x000000ffff0e7224 */ /* 0x000fe400078e0012 */
[----:B------:R-:W-:Y:S02]  /*0ee0*/  IMAD.MOV.U32 R15, RZ, RZ, R17 ;  /* 0x000000ffff0f7224 */ /* 0x000fe400078e0011 */
[----:B0-----:R-:W-:-:S04]  /*0ef0*/  IMAD.WIDE.U32 R32, R13, 0x10, R32 ;  /* 0x000000100d207825 */ /* 0x001fc800078e0020 */
[----:B------:R-:W-:-:S05]  /*0f00*/  IMAD.MOV.U32 R13, RZ, RZ, R30 ;  /* 0x000000ffff0d7224 */ /* 0x000fca00078e001e */
[----:B------:R0:W-:Y:S02]  /*0f10*/  STG.E.128 desc[UR4][R32.64], R12 ;  /* 0x0000000c20007986 */ /* 0x0001e4000c101d04 */
.L_x_37449:
[----:B------:R-:W-:-:S13]  /*0f20*/  ISETP.GE.AND P0, PT, R5, R0, PT ;  /* 0x000000000500720c */ /* 0x000fda0003f06270 */
[----:B------:R-:W-:Y:S05]  /*0f30*/  @P0 BRA `(.L_x_37451) ;  /* 0x0000000000500947 */ /* 0x000fea0003800000 */
[----:B------:R-:W1:Y:S01]  /*0f40*/  LDC.64 R30, c[0x0][0x220] ;  /* 0x00008800ff1e7b82 */ /* 0x000e620000000a00 */
[----:B0-----:R-:W-:Y:S01]  /*0f50*/  IMAD.IADD R13, R2, 0x1, R5 ;  /* 0x00000001020d7824 */ /* 0x001fe200078e0205 */
[----:B------:R-:W-:Y:S01]  /*0f60*/  IADD3 R5, R5, 0x80, RZ ;  /* 0x0000008005057810 */ /* 0x000fe20007ffe0ff */
[----:B------:R-:W-:Y:S02]  /*0f70*/  IMAD.MOV.U32 R12, RZ, RZ, R19 ;  /* 0x000000ffff0c7224 */ /* 0x000fe400078e0013 */
[----:B------:R-:W-:Y:S02]  /*0f80*/  IMAD.MOV.U32 R14, RZ, RZ, R16 ;  /* 0x000000ffff0e7224 */ /* 0x000fe400078e0010 */
[----:B------:R-:W-:Y:S02]  /*0f90*/  IMAD.MOV.U32 R15, RZ, RZ, R11 ;  /* 0x000000ffff0f7224 */ /* 0x000fe400078e000b */
[----:B-1----:R-:W-:-:S04]  /*0fa0*/  IMAD.WIDE.U32 R30, R13, 0x10, R30 ;  /* 0x000000100d1e7825 */ /* 0x002fc800078e001e */
[----:B------:R-:W-:-:S05]  /*0fb0*/  IMAD.MOV.U32 R13, RZ, RZ, R20 ;  /* 0x000000ffff0d7224 */ /* 0x000fca00078e0014 */
[----:B------:R1:W-:Y:S02]  /*0fc0*/  STG.E.128 desc[UR4][R30.64], R12 ;  /* 0x0000000c1e007986 */ /* 0x0003e4000c101d04 */
.L_x_37450:
[----:B------:R-:W-:-:S13]  /*0fd0*/  ISETP.GE.AND P0, PT, R5, R0, PT ;  /* 0x000000000500720c */ /* 0x000fda0003f06270 */
[----:B------:R-:W-:Y:S05]  /*0fe0*/  @P0 BRA `(.L_x_37452) ;  /* 0x0000000000540947 */ /* 0x000fea0003800000 */
[----:B01----:R-:W0:Y:S01]  /*0ff0*/  LDC.64 R12, c[0x0][0x220] ;  /* 0x00008800ff0c7b82 */ /* 0x003e220000000a00 */
[----:B------:R-:W-:Y:S01]  /*1000*/  IMAD.IADD R17, R2, 0x1, R5 ;  /* 0x0000000102117824 */ /* 0x000fe200078e0205 */
[----:B------:R-:W-:Y:S01]  /*1010*/  IADD3 R5, R5, 0x80, RZ ;  /* 0x0000008005057810 */ /* 0x000fe20007ffe0ff */
[----:B------:R-:W-:Y:S02]  /*1020*/  IMAD.MOV.U32 R14, RZ, RZ, R24 ;  /* 0x000000ffff0e7224 */ /* 0x000fe400078e0018 */
[----:B------:R-:W-:Y:S02]  /*1030*/  IMAD.MOV.U32 R15, RZ, RZ, R21 ;  /* 0x000000ffff0f7224 */ /* 0x000fe400078e0015 */
[----:B0-----:R-:W-:-:S04]  /*1040*/  IMAD.WIDE.U32 R16, R17, 0x10, R12 ;  /* 0x0000001011107825 */ /* 0x001fc800078e000c */
[----:B------:R-:W-:Y:S02]  /*1050*/  IMAD.MOV.U32 R12, RZ, RZ, R28 ;  /* 0x000000ffff0c7224 */ /* 0x000fe400078e001c */
[----:B------:R-:W-:-:S05]  /*1060*/  IMAD.MOV.U32 R13, RZ, RZ, R29 ;  /* 0x000000ffff0d7224 */ /* 0x000fca00078e001d */
[----:B------:R1:W-:Y:S02]  /*1070*/  STG.E.128 desc[UR4][R16.64], R12 ;  /* 0x0000000c10007986 */ /* 0x0003e4000c101d04 */
.L_x_37451:
[----:B------:R-:W-:-:S13]  /*1080*/  ISETP.GE.AND P0, PT, R5, R0, PT ;  /* 0x000000000500720c */ /* 0x000fda0003f06270 */
[----:B------:R-:W-:Y:S05]  /*1090*/  @P0 BREAK B1 ;  /* 0x0000000000010942 */ /* 0x000fea0003800000 */
        /* <DEDUP_REMOVED lines=10> */
.L_x_37452:
[----:B------:R-:W-:Y:S05]  /*1140*/  BSYNC B1 ;  /* 0x0000000000017941 */ /* 0x000fea0003800000 */
.L_x_37448:
[----:B------:R-:W-:-:S13]  /*1150*/  ISETP.GE.AND P0, PT, R5, R0, PT ;  /* 0x000000000500720c */ /* 0x000fda0003f06270 */
[----:B012---:R-:W0:Y:S01]  /*1160*/  @!P0 LDC.64 R12, c[0x0][0x220] ;  /* 0x00008800ff0c8b82 */ /* 0x007e220000000a00 */
[----:B------:R-:W-:Y:S01]  /*1170*/  @!P0 IMAD.IADD R17, R2, 0x1, R5 ;  /* 0x0000000102118824 */ /* 0x000fe200078e0205 */
[----:B------:R-:W-:Y:S01]  /*1180*/  @!P0 IADD3 R5, R5, 0x80, RZ ;  /* 0x0000008005058810 */ /* 0x000fe20007ffe0ff */
[----:B------:R-:W-:Y:S02]  /*1190*/  @!P0 IMAD.MOV.U32 R14, RZ, RZ, R6 ;  /* 0x000000ffff0e8224 */ /* 0x000fe400078e0006 */
[----:B------:R-:W-:Y:S02]  /*11a0*/  @!P0 IMAD.MOV.U32 R15, RZ, RZ, R7 ;  /* 0x000000ffff0f8224 */ /* 0x000fe400078e0007 */
[----:B0-----:R-:W-:-:S04]  /*11b0*/  @!P0 IMAD.WIDE.U32 R16, R17, 0x10, R12 ;  /* 0x0000001011108825 */ /* 0x001fc800078e000c */
[----:B------:R-:W-:Y:S02]  /*11c0*/  @!P0 IMAD.MOV.U32 R12, RZ, RZ, R8 ;  /* 0x000000ffff0c8224 */ /* 0x000fe400078e0008 */
[----:B------:R-:W-:-:S05]  /*11d0*/  @!P0 IMAD.MOV.U32 R13, RZ, RZ, R9 ;  /* 0x000000ffff0d8224 */ /* 0x000fca00078e0009 */
[----:B------:R2:W-:Y:S02]  /*11e0*/  @!P0 STG.E.128 desc[UR4][R16.64], R12 ;  /* 0x0000000c10008986 */ /* 0x0005e4000c101d04 */
.L_x_37453:
[----:B------:R-:W-:Y:S05]  /*11f0*/  BSYNC B0 ;  /* 0x0000000000007941 */ /* 0x000fea0003800000 */
.L_x_37447:
[----:B------:R-:W-:Y:S05]  /*1200*/  WARPSYNC.ALL ;  /* 0x0000000000007948 */ /* 0x000fea0003800000 */
[----:B------:R-:W-:-:S13]  /*1210*/  ISETP.GE.AND P0, PT, R5, R0, PT ;  /* 0x000000000500720c */ /* 0x000fda0003f06270 */
[----:B------:R-:W-:Y:S05]  /*1220*/  @P0 EXIT ;  /* 0x000000000000094d */ /* 0x000fea0003800000 */
[----:B------:R-:W3:Y:S01]  /*1230*/  LDC.64 R6, c[0x0][0x220] ;  /* 0x00008800ff067b82 */ /* 0x000ee20000000a00 */
[----:B------:R-:W-:Y:S02]  /*1240*/  IMAD.IADD R3, R2, 0x1, R5 ;  /* 0x0000000102037824 */ /* 0x000fe400078e0205 */
[----:B------:R-:W-:Y:S02]  /*1250*/  IMAD.MOV.U32 R8, RZ, RZ, R22 ;  /* 0x000000ffff087224 */ /* 0x000fe400078e0016 */
[----:B------:R-:W-:Y:S02]  /*1260*/  IMAD.MOV.U32 R9, RZ, RZ, R27 ;  /* 0x000000ffff097224 */ /* 0x000fe400078e001b */
[----:B------:R-:W-:Y:S02]  /*1270*/  IMAD.MOV.U32 R11, RZ, RZ, R23 ;  /* 0x000000ffff0b7224 */ /* 0x000fe400078e0017 */
[----:B---3--:R-:W-:-:S05]  /*1280*/  IMAD.WIDE.U32 R2, R3, 0x10, R6 ;  /* 0x0000001003027825 */ /* 0x008fca00078e0006 */
[----:B------:R-:W-:Y:S01]  /*1290*/  STG.E.128 desc[UR4][R2.64], R8 ;  /* 0x0000000802007986 */ /* 0x000fe2000c101d04 */
[----:B------:R-:W-:Y:S05]  /*12a0*/  EXIT ;  /* 0x000000000000794d */ /* 0x000fea0003800000 */
.L_x_37454:
        /* <DEDUP_REMOVED lines=13> */
.L_x_71845:


//--------------------- .text._ZN2at6native29vectorized_elementwise_kernelILi4EZZZNS0_50_GLOBAL__N__2680c7bb_12_PowKernel_cu_7dd49032_316824pow_tensor_scalar_kernelERNS_18TensorIteratorBaseERKN3c106ScalarEENKUlvE_clEvENKUlvE_clEvEUlNS5_7complexIdEEE_St5arrayIPcLm2EEEEviT0_T1_ --------------------------
	.section	.text._ZN2at6native29vectorized_elementwise_kernelILi4EZZZNS0_50_GLOBAL__N__2680c7bb_12_PowKernel_cu_7dd49032_316824pow_tensor_scalar_kernelERNS_18TensorIteratorBaseERKN3c106ScalarEENKUlvE_clEvENKUlvE_clEvEUlNS5_7complexIdEEE_St5arrayIPcLm2EEEEviT0_T1_,"ax",@progbits
	.align	128
        .global         _ZN2at6native29vectorized_elementwise_kernelILi4EZZZNS0_50_GLOBAL__N__2680c7bb_12_PowKernel_cu_7dd49032_316824pow_tensor_scalar_kernelERNS_18TensorIteratorBaseERKN3c106ScalarEENKUlvE_clEvENKUlvE_clEvEUlNS5_7complexIdEEE_St5arrayIPcLm2EEEEviT0_T1_
        .type           _ZN2at6native29vectorized_elementwise_kernelILi4EZZZNS0_50_GLOBAL__N__2680c7bb_12_PowKernel_cu_7dd49032_316824pow_tensor_scalar_kernelERNS_18TensorIteratorBaseERKN3c106ScalarEENKUlvE_clEvENKUlvE_clEvEUlNS5_7complexIdEEE_St5arrayIPcLm2EEEEviT0_T1_,@function
        .size           _ZN2at6native29vectorized_elementwise_kernelILi4EZZZNS0_50_GLOBAL__N__2680c7bb_12_PowKernel_cu_7dd49032_316824pow_tensor_scalar_kernelERNS_18TensorIteratorBaseERKN3c106ScalarEENKUlvE_clEvENKUlvE_clEvEUlNS5_7complexIdEEE_St5arrayIPcLm2EEEEviT0_T1_,(.L_x_71846 - _ZN2at6native29vectorized_elementwise_kernelILi4EZZZNS0_50_GLOBAL__N__2680c7bb_12_PowKernel_cu_7dd49032_316824pow_tensor_scalar_kernelERNS_18TensorIteratorBaseERKN3c106ScalarEENKUlvE_clEvENKUlvE_clEvEUlNS5_7complexIdEEE_St5arrayIPcLm2EEEEviT0_T1_)
        .other          _ZN2at6native29vectorized_elementwise_kernelILi4EZZZNS0_50_GLOBAL__N__2680c7bb_12_PowKernel_cu_7dd49032_316824pow_tensor_scalar_kernelERNS_18TensorIteratorBaseERKN3c106ScalarEENKUlvE_clEvENKUlvE_clEvEUlNS5_7complexIdEEE_St5arrayIPcLm2EEEEviT0_T1_,@"STO_CUDA_ENTRY STV_DEFAULT"
_ZN2at6native29vectorized_elementwise_kernelILi4EZZZNS0_50_GLOBAL__N__2680c7bb_12_PowKernel_cu_7dd49032_316824pow_tensor_scalar_kernelERNS_18TensorIteratorBaseERKN3c106ScalarEENKUlvE_clEvENKUlvE_clEvEUlNS5_7complexIdEEE_St5arrayIPcLm2EEEEviT0_T1_:
.text._ZN2at6native29vectorized_elementwise_kernelILi4EZZZNS0_50_GLOBAL__N__2680c7bb_12_PowKernel_cu_7dd49032_316824pow_tensor_scalar_kernelERNS_18TensorIteratorBaseERKN3c106ScalarEENKUlvE_clEvENKUlvE_clEvEUlNS5_7complexIdEEE_St5arrayIPcLm2EEEEviT0_T1_:
        /* <DEDUP_REMOVED lines=64> */
.L_x_37455:
        /* <DEDUP_REMOVED lines=178> */
.L_x_37458:
        /* <DEDUP_REMOVED lines=11> */
.L_x_37459:
        /* <DEDUP_REMOVED lines=11> */
.L_x_37460:
        /* <DEDUP_REMOVED lines=12> */
.L_x_37461:
[----:B------:R-:W-:Y:S05]  /*1140*/  BSYNC B1 ;  /* 0x0000000000017941 */ /* 0x000fea0003800000 */
.L_x_37457:
        /* <DEDUP_REMOVED lines=10> */
.L_x_37462:
[----:B------:R-:W-:Y:S05]  /*11f0*/  BSYNC B0 ;  /* 0x0000000000007941 */ /* 0x000fea0003800000 */
.L_x_37456:
        /* <DEDUP_REMOVED lines=11> */
.L_x_37463:
        /* <DEDUP_REMOVED lines=13> */
.L_x_71846:


//--------------------- .text._ZN2at6native29vectorized_elementwise_kernelILi8EZZZNS0_50_GLOBAL__N__2680c7bb_12_PowKernel_cu_7dd49032_316824pow_tensor_scalar_kernelERNS_18TensorIteratorBaseERKN3c106ScalarEENKUlvE_clEvENKUlvE_clEvEUlNS5_7complexIdEEE_St5arrayIPcLm2EEEEviT0_T1_ --------------------------
	.section	.text._ZN2at6native29vectorized_elementwise_kernelILi8EZZZNS0_50_GLOBAL__N__2680c7bb_12_PowKernel_cu_7dd49032_316824pow_tensor_scalar_kernelERNS_18TensorIteratorBaseERKN3c106ScalarEENKUlvE_clEvENKUlvE_clEvEUlNS5_7complexIdEEE_St5arrayIPcLm2EEEEviT0_T1_,"ax",@progbits
	.align	128
        .global         _ZN2at6native29vectorized_elementwise_kernelILi8EZZZNS0_50_GLOBAL__N__2680c7bb_12_PowKernel_cu_7dd49032_316824pow_tensor_scalar_kernelERNS_18TensorIteratorBaseERKN3c106ScalarEENKUlvE_clEvENKUlvE_clEvEUlNS5_7complexIdEEE_St5arrayIPcLm2EEEEviT0_T1_
        .type           _ZN2at6native29vectorized_elementwise_kernelILi8EZZZNS0_50_GLOBAL__N__2680c7bb_12_PowKernel_cu_7dd49032_316824pow_tensor_scalar_kernelERNS_18TensorIteratorBaseERKN3c106ScalarEENKUlvE_clEvENKUlvE_clEvEUlNS5_7complexIdEEE_St5arrayIPcLm2EEEEviT0_T1_,@function
        .size           _ZN2at6native29vectorized_elementwise_kernelILi8EZZZNS0_50_GLOBAL__N__2680c7bb_12_PowKernel_cu_7dd49032_316824pow_tensor_scalar_kernelERNS_18TensorIteratorBaseERKN3c106ScalarEENKUlvE_clEvENKUlvE_clEvEUlNS5_7complexIdEEE_St5arrayIPcLm2EEEEviT0_T1_,(.L_x_71847 - _ZN2at6native29vectorized_elementwise_kernelILi8EZZZNS0_50_GLOBAL__N__2680c7bb_12_PowKernel_cu_7dd49032_316824pow_tensor_scalar_kernelERNS_18TensorIteratorBaseERKN3c106ScalarEENKUlvE_clEvENKUlvE_clEvEUlNS5_7complexIdEEE_St5arrayIPcLm2EEEEviT0_T1_)
        .other          _ZN2at6native29vectorized_elementwise_kernelILi8EZZZNS0_50_GLOBAL__N__2680c7bb_12_PowKernel_cu_7dd49032_316824pow_tensor_scalar_kernelERNS_18TensorIteratorBaseERKN3c106ScalarEENKUlvE_clEvENKUlvE_clEvEUlNS5_7complexIdEEE_St5arrayIPcLm2EEEEviT0_T1_,@"STO_CUDA_ENTRY STV_DEFAULT"
_ZN2at6native29vectorized_elementwise_kernelILi8EZZZNS0_50_GLOBAL__N__2680c7bb_12_PowKernel_cu_7dd49032_316824pow_tensor_scalar_kernelERNS_18TensorIteratorBaseERKN3c106ScalarEENKUlvE_clEvENKUlvE_clEvEUlNS5_7complexIdEEE_St5arrayIPcLm2EEEEviT0_T1_:
.text._ZN2at6native29vectorized_elementwise_kernelILi8EZZZNS0_50_GLOBAL__N__2680c7bb_12_PowKernel_cu_7dd49032_316824pow_tensor_scalar_kernelERNS_18TensorIteratorBaseERKN3c106ScalarEENKUlvE_clEvENKUlvE_clEvEUlNS5_7complexIdEEE_St5arrayIPcLm2EEEEviT0_T1_:
        /* <DEDUP_REMOVED lines=23> */
[C---:B------:R-:W-:Y:S02]  /*0170*/  DFMA R22, R20.reuse, R22, R40 ;  /* 0x000000161416722b */ /* 0x040fe40000000028 */
[----:B------:R-:W-:Y:S02]  /*0180*/  DFMA R20, R20, R20, -R24 ;  /* 0x000000141414722b */ /* 0x000fe40000000818 */
[-C--:B------:R-:W-:Y:S02]  /*0190*/  DFMA R26, R12, R14.reuse, R26 ;  /* 0x0000000e0c1a722b */ /* 0x080fe4000000001a */
[----:B------:R-:W-:Y:S02]  /*01a0*/  DMUL R24, R14, R14 ;  /* 0x0000000e0e187228 */ /* 0x000fe40000000000 */
[----:B----4-:R-:W-:Y:S02]  /*01b0*/  DMUL R14, R16, R18 ;  /* 0x00000012100e7228 */ /* 0x010fe40000000000 */
[----:B-----5:R-:W-:-:S04]  /*01c0*/  DMUL R40, R36, R38 ;  /* 0x0000002624287228 */ /* 0x020fc80000000000 */
[----:B------:R-:W-:Y:S02]  /*01d0*/  DFMA R24, R12, R12, -R24 ;  /* 0x0000000c0c18722b */ /* 0x000fe40000000818 */
[-C--:B------:R-:W-:Y:S02]  /*01e0*/  DFMA R14, R16, R18.reuse, R14 ;  /* 0x00000012100e722b */ /* 0x080fe4000000000e */
[----:B------:R-:W-:Y:S02]  /*01f0*/  DMUL R12, R18, R18 ;  /* 0x00000012120c7228 */ /* 0x000fe40000000000 */
[-C--:B------:R-:W-:Y:S02]  /*0200*/  DFMA R18, R36, R38.reuse, R40 ;  /* 0x000000262412722b */ /* 0x080fe40000000028 */
[----:B------:R-:W-:Y:S02]  /*0210*/  DMUL R40, R38, R38 ;  /* 0x0000002626287228 */ /* 0x000fe40000000000 */
[----:B------:R-:W-:-:S02]  /*0220*/  DMUL R38, R4, R6 ;  /* 0x0000000604267228 */ /* 0x000fc40000000000 */
[----:B------:R-:W-:Y:S02]  /*0230*/  DFMA R12, R16, R16, -R12 ;  /* 0x00000010100c722b */ /* 0x000fe4000000080c */
[----:B0-----:R-:W-:Y:S02]  /*0240*/  DMUL R42, R8, R10 ;  /* 0x0000000a082a7228 */ /* 0x001fe40000000000 */
[----:B------:R-:W-:Y:S02]  /*0250*/  DFMA R16, R36, R36, -R40 ;  /* 0x000000242410722b */ /* 0x000fe40000000828 */
[----:B------:R-:W0:Y:S01]  /*0260*/  LDC.64 R40, c[0x0][0x220] ;  /* 0x00008800ff287b82 */ /* 0x000e220000000a00 */
[-C--:B------:R-:W-:Y:S02]  /*0270*/  DMUL R36, R6, R6.reuse ;  /* 0x0000000606247228 */ /* 0x080fe40000000000 */
[----:B------:R-:W-:Y:S02]  /*0280*/  DFMA R38, R4, R6, R38 ;  /* 0x000000060426722b */ /* 0x000fe40000000026 */
[----:B------:R-:W-:-:S04]  /*0290*/  DMUL R6, R32, R34 ;  /* 0x0000002220067228 */ /* 0x000fc80000000000 */
[----:B------:R-:W-:Y:S02]  /*02a0*/  DFMA R36, R4, R4, -R36 ;  /* 0x000000040424722b */ /* 0x000fe40000000824 */
[-C--:B------:R-:W-:Y:S02]  /*02b0*/  DMUL R4, R34, R34.reuse ;  /* 0x0000002222047228 */ /* 0x080fe40000000000 */
[----:B------:R-:W-:Y:S02]  /*02c0*/  DFMA R6, R32, R34, R6 ;  /* 0x000000222006722b */ /* 0x000fe40000000006 */
[-C--:B------:R-:W-:Y:S02]  /*02d0*/  DMUL R34, R10, R10.reuse ;  /* 0x0000000a0a227228 */ /* 0x080fe40000000000 */
[----:B------:R-:W-:Y:S02]  /*02e0*/  DFMA R10, R8, R10, R42 ;  /* 0x0000000a080a722b */ /* 0x000fe4000000002a */
[----:B------:R-:W-:-:S02]  /*02f0*/  DFMA R4, R32, R32, -R4 ;  /* 0x000000202004722b */ /* 0x000fc40000000804 */
[----:B------:R-:W-:Y:S02]  /*0300*/  DMUL R32, R28, R30 ;  /* 0x0000001e1c207228 */ /* 0x000fe40000000000 */
[----:B------:R-:W-:Y:S01]  /*0310*/  DFMA R8, R8, R8, -R34 ;  /* 0x000000080808722b */ /* 0x000fe20000000822 */
[----:B0-----:R-:W-:Y:S01]  /*0320*/  IMAD.WIDE.U32 R40, R2, 0x10, R40 ;  /* 0x0000001002287825 */ /* 0x001fe200078e0028 */
[----:B------:R-:W-:-:S04]  /*0330*/  DMUL R2, R30, R30 ;  /* 0x0000001e1e027228 */ /* 0x000fc80000000000 */
[----:B------:R-:W-:Y:S01]  /*0340*/  DFMA R30, R28, R30, R32 ;  /* 0x0000001e1c1e722b */ /* 0x000fe20000000020 */
[----:B------:R-:W-:-:S03]  /*0350*/  IMAD.WIDE R40, R0, 0x80, R40 ;  /* 0x0000008000287825 */ /* 0x000fc600078e0228 */
[----:B------:R-:W-:Y:S02]  /*0360*/  DFMA R28, R28, R28, -R2 ;  /* 0x0000001c1c1c722b */ /* 0x000fe40000000802 */
        /* <DEDUP_REMOVED lines=9> */
.L_x_37464:
        /* <DEDUP_REMOVED lines=178> */
.L_x_37467:
        /* <DEDUP_REMOVED lines=11> */
.L_x_37468:
        /* <DEDUP_REMOVED lines=11> */
.L_x_37469:
        /* <DEDUP_REMOVED lines=12> */
.L_x_37470:
[----:B------:R-:W-:Y:S05]  /*1140*/  BSYNC B1 ;  /* 0x0000000000017941 */ /* 0x000fea0003800000 */
.L_x_37466:
        /* <DEDUP_REMOVED lines=10> */
.L_x_37471:
[----:B------:R-:W-:Y:S05]  /*11f0*/  BSYNC B0 ;  /* 0x0000000000007941 */ /* 0x000fea0003800000 */
.L_x_37465:
        /* <DEDUP_REMOVED lines=11> */
.L_x_37472:
        /* <DEDUP_REMOVED lines=13> */
.L_x_71847:


//--------------------- .text._ZN2at6native18elementwise_kernelILi128ELi4EZNS0_15gpu_kernel_implIZZZNS0_50_GLOBAL__N__2680c7bb_12_PowKernel_cu_7dd49032_316824pow_tensor_tensor_kernelERNS_18TensorIteratorBaseEENKUlvE_clEvENKUlvE9_clEvEUlN3c108BFloat16ES9_E_EEvS5_RKT_EUliE_EEviT1_ --------------------------
	.section	.text._ZN2at6native18elementwise_kernelILi128ELi4EZNS0_15gpu_kernel_implIZZZNS0_50_GLOBAL__N__2680c7bb_12_PowKernel_cu_7dd49032_316824pow_tensor_tensor_kernelERNS_18TensorIteratorBaseEENKUlvE_clEvENKUlvE9_clEvEUlN3c108BFloat16ES9_E_EEvS5_RKT_EUliE_EEviT1_,"ax",@progbits
	.align	128
        .global         _ZN2at6native18elementwise_kernelILi128ELi4EZNS0_15gpu_kernel_implIZZZNS0_50_GLOBAL__N__2680c7bb_12_PowKernel_cu_7dd49032_316824pow_tensor_tensor_kernelERNS_18TensorIteratorBaseEENKUlvE_clEvENKUlvE9_clEvEUlN3c108BFloat16ES9_E_EEvS5_RKT_EUliE_EEviT1_
        .type           _ZN2at6native18elementwise_kernelILi128ELi4EZNS0_15gpu_kernel_implIZZZNS0_50_GLOBAL__N__2680c7bb_12_PowKernel_cu_7dd49032_316824pow_tensor_tensor_kernelERNS_18TensorIteratorBaseEENKUlvE_clEvENKUlvE9_clEvEUlN3c108BFloat16ES9_E_EEvS5_RKT_EUliE_EEviT1_,@function
        .size           _ZN2at6native18elementwise_kernelILi128ELi4EZNS0_15gpu_kernel_implIZZZNS0_50_GLOBAL__N__2680c7bb_12_PowKernel_cu_7dd49032_316824pow_tensor_tensor_kernelERNS_18TensorIteratorBaseEENKUlvE_clEvENKUlvE9_clEvEUlN3c108BFloat16ES9_E_EEvS5_RKT_EUliE_EEviT1_,(.L_x_71848 - _ZN2at6native18elementwise_kernelILi128ELi4EZNS0_15gpu_kernel_implIZZZNS0_50_GLOBAL__N__2680c7bb_12_PowKernel_cu_7dd49032_316824pow_tensor_tensor_kernelERNS_18TensorIteratorBaseEENKUlvE_clEvENKUlvE9_clEvEUlN3c108BFloat16ES9_E_EEvS5_RKT_EUliE_EEviT1_)
        .other          _ZN2at6native18elementwise_kernelILi128ELi4EZNS0_15gpu_kernel_implIZZZNS0_50_GLOBAL__N__2680c7bb_12_PowKernel_cu_7dd49032_316824pow_tensor_tensor_kernelERNS_18TensorIteratorBaseEENKUlvE_clEvENKUlvE9_clEvEUlN3c108BFloat16ES9_E_EEvS5_RKT_EUliE_EEviT1_,@"STO_CUDA_ENTRY STV_DEFAULT"
_ZN2at6native18elementwise_kernelILi128ELi4EZNS0_15gpu_kernel_implIZZZNS0_50_GLOBAL__N__2680c7bb_12_PowKernel_cu_7dd49032_316824pow_tensor_tensor_kernelERNS_18TensorIteratorBaseEENKUlvE_clEvENKUlvE9_clEvEUlN3c108BFloat16ES9_E_EEvS5_RKT_EUliE_EEviT1_:
.text._ZN2at6native18elementwise_kernelILi128ELi4EZNS0_15gpu_kernel_implIZZZNS0_50_GLOBAL__N__2680c7bb_12_PowKernel_cu_7dd49032_316824pow_tensor_tensor_kernelERNS_18TensorIteratorBaseEENKUlvE_clEvENKUlvE9_clEvEUlN3c108BFloat16ES9_E_EEvS5_RKT_EUliE_EEviT1_:
        /* <DEDUP_REMOVED lines=19> */
[----:B------:R-:W-:Y:S01]  /*0130*/  ULDC UR6, c[0x0][0x350] ;  /* 0x0000d40000067ab9 */ /* 0x000fe20000000800 */
[----:B------:R-:W-:Y:S01]  /*0140*/  IMAD.HI.U32 R4, R19, UR4, R2 ;  /* 0x0000000413047c27 */ /* 0x000fe2000f8e0002 */
[----:B------:R-:W-:-:S04]  /*0150*/  ULDC UR4, c[0x0][0x21c] ;  /* 0x0000870000047ab9 */ /* 0x000fc80000000800 */
[----:B------:R-:W-:-:S05]  /*0160*/  SHF.R.U32.HI R5, RZ, UR5, R4 ;  /* 0x00000005ff057c19 */ /* 0x000fca0008011604 */
[----:B------:R-:W-:-:S04]  /*0170*/  IMAD.MOV R0, RZ, RZ, -R5 ;  /* 0x000000ffff007224 */ /* 0x000fc800078e0a05 */
[----:B------:R-:W-:Y:S01]  /*0180*/  IMAD R19, R0, UR4, R19 ;  /* 0x0000000400137c24 */ /* 0x000fe2000f8e0213 */
[----:B------:R-:W-:-:S03]  /*0190*/  ULDC.64 UR4, c[0x0][0x348] ;  /* 0x0000d20000047ab9 */ /* 0x000fc60000000a00 */
[C---:B------:R-:W-:Y:S02]  /*01a0*/  IMAD R16, R19.reuse, UR4, RZ ;  /* 0x0000000413107c24 */ /* 0x040fe4000f8e02ff */
        /* <DEDUP_REMOVED lines=9> */
[----:B------:R-:W-:-:S04]  /*0240*/  ULDC UR4, c[0x0][0x354] ;  /* 0x0000d50000047ab9 */ /* 0x000fc80000000800 */
[----:B------:R-:W-:-:S04]  /*0250*/  IMAD.MOV R4, RZ, RZ, -R3 ;  /* 0x000000ffff047224 */ /* 0x000fc800078e0a03 */
[----:B------:R-:W-:Y:S01]  /*0260*/  IMAD R5, R4, UR8, R5 ;  /* 0x0000000804057c24 */ /* 0x000fe2000f8e0205 */
[----:B------:R-:W-:-:S03]  /*0270*/  ULDC.64 UR8, c[0x0][0x358] ;  /* 0x0000d60000087ab9 */ /* 0x000fc60000000a00 */
[C---:B------:R-:W-:Y:S02]  /*0280*/  IMAD R22, R5.reuse, UR9, RZ ;  /* 0x0000000905167c24 */ /* 0x040fe4000f8e02ff */
[C---:B------:R-:W-:Y:S02]  /*0290*/  IMAD R16, R5.reuse, UR4, R16 ;  /* 0x0000000405107c24 */ /* 0x040fe4000f8e0210 */
[----:B------:R-:W-:Y:S02]  /*02a0*/  IMAD R0, R5, UR8, R0 ;  /* 0x0000000805007c24 */ /* 0x000fe4000f8e0200 */
[----:B------:R-:W-:Y:S01]  /*02b0*/  IMAD R22, R19, UR6, R22 ;  /* 0x0000000613167c24 */ /* 0x000fe2000f8e0216 */
[----:B------:R-:W-:Y:S06]  /*02c0*/  @!P0 BRA `(.L_x_37475) ;  /* 0x0000001400008947 */ /* 0x000fec0003800000 */
[----:B------:R-:W-:Y:S01]  /*02d0*/  IMAD.MOV.U32 R2, RZ, RZ, RZ ;  /* 0x000000ffff027224 */ /* 0x000fe200078e00ff */
[----:B------:R-:W-:Y:S01]  /*02e0*/  ULDC.64 UR4, c[0x0][0x238] ;  /* 0x00008e0000047ab9 */ /* 0x000fe20000000a00 */
        /* <DEDUP_REMOVED lines=8> */
[C---:B------:R-:W-:Y:S02]  /*0370*/  IMAD R16, R3.reuse, UR4, R16 ;  /* 0x0000000403107c24 */ /* 0x040fe4000f8e0210 */
        /* <DEDUP_REMOVED lines=299> */
[----:B------:R-:W-:Y:S02]  /*1630*/  ULDC UR6, c[0x0][0x470] ;  /* 0x00011c0000067ab9 */ /* 0x000fe40000000800 */
        /* <DEDUP_REMOVED lines=8> */
[----:B------:R-:W-:-:S07]  /*16c0*/  IMAD R22, R3, UR6, R22 ;  /* 0x0000000603167c24 */ /* 0x000fce000f8e0216 */
.L_x_37475:
        /* <DEDUP_REMOVED lines=23> */
.L_x_37479:
[----:B------:R-:W2:Y:S02]  /*1840*/  LDG.E.U8 R2, desc[UR36][R2.64] ;  /* 0x0000002402027981 */ /* 0x000ea4000c1e1100 */
[----:B--2---:R-:W-:-:S04]  /*1850*/  I2FP.F32.U32 R0, R2 ;  /* 0x0000000200007245 */ /* 0x004fc80000201000 */
[----:B------:R-:W-:-:S04]  /*1860*/  F2FP.BF16.F32.PACK_AB R0, RZ, R0 ;  /* 0x00000000ff00723e */ /* 0x000fc800000010ff */
[----:B------:R-:W-:Y:S01]  /*1870*/  PRMT R19, R0, 0x7610, R19 ;  /* 0x0000761000137816 */ /* 0x000fe20000000013 */
[----:B------:R-:W-:Y:S06]  /*1880*/  BRA `(.L_x_37481) ;  /* 0x0000000c00c87947 */ /* 0x000fec0003800000 */
.L_x_37478:
        /* <DEDUP_REMOVED lines=11> */
.L_x_37483:
[----:B------:R-:W2:Y:S02]  /*1940*/  LDG.E R2, desc[UR36][R2.64] ;  /* 0x0000002402027981 */ /* 0x000ea4000c1e1900 */
[----:B--2---:R-:W-:-:S04]  /*1950*/  I2FP.F32.S32 R0, R2 ;  /* 0x0000000200007245 */ /* 0x004fc80000201400 */
[----:B------:R-:W-:-:S04]  /*1960*/  F2FP.BF16.F32.PACK_AB R0, RZ, R0 ;  /* 0x00000000ff00723e */ /* 0x000fc800000010ff */
[----:B------:R-:W-:Y:S01]  /*1970*/  PRMT R19, R0, 0x7610, R19 ;  /* 0x0000761000137816 */ /* 0x000fe20000000013 */
[----:B------:R-:W-:Y:S06]  /*1980*/  BRA `(.L_x_37481) ;  /* 0x0000000c00887947 */ /* 0x000fec0003800000 */
.L_x_37482:
[----:B------:R-:W2:Y:S02]  /*1990*/  LDG.E.U16 R2, desc[UR36][R2.64] ;  /* 0x0000002402027981 */ /* 0x000ea4000c1e1500 */
[----:B--2---:R-:W0:Y:S02]  /*19a0*/  I2F.S16 R0, R2 ;  /* 0x0000000200007306 */ /* 0x004e240000101400 */
[----:B0-----:R-:W-:-:S04]  /*19b0*/  F2FP.BF16.F32.PACK_AB R0, RZ, R0 ;  /* 0x00000000ff00723e */ /* 0x001fc800000010ff */
[----:B------:R-:W-:Y:S01]  /*19c0*/  PRMT R19, R0, 0x7610, R19 ;  /* 0x0000761000137816 */ /* 0x000fe20000000013 */
[----:B------:R-:W-:Y:S06]  /*19d0*/  BRA `(.L_x_37481) ;  /* 0x0000000c00747947 */ /* 0x000fec0003800000 */
.L_x_37477:
        /* <DEDUP_REMOVED lines=9> */
.L_x_37485:
[----:B------:R-:W2:Y:S02]  /*1a70*/  LDG.E.U16 R0, desc[UR36][R2.64] ;  /* 0x0000002402007981 */ /* 0x000ea4000c1e1500 */
[----:B--2---:R-:W-:-:S05]  /*1a80*/  HADD2.F32 R0, -RZ, R0.H0_H0 ;  /* 0x20000000ff007230 */ /* 0x004fca0000004100 */
[----:B------:R-:W-:-:S04]  /*1a90*/  F2FP.BF16.F32.PACK_AB R0, RZ, R0 ;  /* 0x00000000ff00723e */ /* 0x000fc800000010ff */
[----:B------:R-:W-:Y:S01]  /*1aa0*/  PRMT R19, R0, 0x7610, R19 ;  /* 0x0000761000137816 */ /* 0x000fe20000000013 */
[----:B------:R-:W-:Y:S06]  /*1ab0*/  BRA `(.L_x_37481) ;  /* 0x0000000c003c7947 */ /* 0x000fec0003800000 */
.L_x_37484:
        /* <DEDUP_REMOVED lines=9> */
.L_x_37487:
[----:B------:R-:W2:Y:S02]  /*1b50*/  LDG.E.U16 R2, desc[UR36][R2.64] ;  /* 0x0000002402027981 */ /* 0x000ea4000c1e1500 */
[----:B--2---:R-:W-:-:S05]  /*1b60*/  HADD2.F32 R0, -RZ, R2.H0_H0 ;  /* 0x20000002ff007230 */ /* 0x004fca0000004100 */
[----:B------:R-:W-:-:S04]  /*1b70*/  F2FP.BF16.F32.PACK_AB R0, RZ, R0 ;  /* 0x00000000ff00723e */ /* 0x000fc800000010ff */
[----:B------:R-:W-:Y:S01]  /*1b80*/  PRMT R19, R0, 0x7610, R19 ;  /* 0x0000761000137816 */ /* 0x000fe20000000013 */
[----:B------:R-:W-:Y:S06]  /*1b90*/  BRA `(.L_x_37481) ;  /* 0x0000000c00047947 */ /* 0x000fec0003800000 */
.L_x_37486:
        /* <DEDUP_REMOVED lines=9> */
.L_x_37476:
        /* <DEDUP_REMOVED lines=14> */
.L_x_37490:
        /* <DEDUP_REMOVED lines=9> */
.L_x_37489:
        /* <DEDUP_REMOVED lines=28> */
.L_x_37492:
        /* <DEDUP_REMOVED lines=15> */
.L_x_37491:
[----:B------:R0:W5:Y:S01]  /*2050*/  LDG.E.U16 R19, desc[UR36][R2.64] ;  /* 0x0000002402137981 */ /* 0x000162000c1e1500 */
[----:B------:R-:W-:Y:S05]  /*2060*/  BRA `(.L_x_37481) ;  /* 0x0000000400d07947 */ /* 0x000fea0003800000 */
.L_x_37488:
        /* <DEDUP_REMOVED lines=13> */
.L_x_37495:
        /* <DEDUP_REMOVED lines=21> */
.L_x_37499:
[----:B------:R-:W-:Y:S05]  /*2290*/  BSYNC B1 ;  /* 0x0000000000017941 */ /* 0x000fea0003800000 */
.L_x_37498:
[----:B------:R-:W-:Y:S01]  /*22a0*/  LEA R3, R0, 0x3b800000, 0x17 ;  /* 0x3b80000000037811 */ /* 0x000fe200078eb8ff */
[----:B------:R-:W-:-:S05]  /*22b0*/  IMAD.SHL.U32 R0, R2, 0x100000, RZ ;  /* 0x0010000002007824 */ /* 0x000fca00078e00ff */
[----:B------:R-:W-:-:S07]  /*22c0*/  LOP3.LUT R0, R3, R0, R4, 0xfe, !PT ;  /* 0x0000000003007212 */ /* 0x000fce00078efe04 */
.L_x_37497:
[----:B------:R-:W-:Y:S05]  /*22d0*/  BSYNC B0 ;  /* 0x0000000000007941 */ /* 0x000fea0003800000 */
.L_x_37496:
[----:B------:R-:W-:-:S04]  /*22e0*/  F2FP.BF16.F32.PACK_AB R0, RZ, R0 ;  /* 0x00000000ff00723e */ /* 0x000fc800000010ff */
[----:B------:R-:W-:Y:S01]  /*22f0*/  PRMT R19, R0, 0x7610, R19 ;  /* 0x0000761000137816 */ /* 0x000fe20000000013 */
[----:B------:R-:W-:Y:S06]  /*2300*/  BRA `(.L_x_37481) ;  /* 0x0000000400287947 */ /* 0x000fec0003800000 */
.L_x_37494:
        /* <DEDUP_REMOVED lines=21> */
.L_x_37503:
[----:B------:R-:W-:Y:S05]  /*2460*/  BSYNC B1 ;  /* 0x0000000000017941 */ /* 0x000fea0003800000 */
.L_x_37502:
[----:B------:R-:W-:Y:S01]  /*2470*/  LEA R3, R0, 0x37800000, 0x17 ;  /* 0x3780000000037811 */ /* 0x000fe200078eb8ff */
[----:B------:R-:W-:-:S05]  /*2480*/  IMAD.SHL.U32 R0, R2, 0x200000, RZ ;  /* 0x0020000002007824 */ /* 0x000fca00078e00ff */
[----:B------:R-:W-:-:S07]  /*2490*/  LOP3.LUT R0, R3, R0, R4, 0xfe, !PT ;  /* 0x0000000003007212 */ /* 0x000fce00078efe04 */
.L_x_37501:
[----:B------:R-:W-:Y:S05]  /*24a0*/  BSYNC B0 ;  /* 0x0000000000007941 */ /* 0x000fea0003800000 */
.L_x_37500:
[----:B------:R-:W-:-:S04]  /*24b0*/  F2FP.BF16.F32.PACK_AB R0, RZ, R0 ;  /* 0x00000000ff00723e */ /* 0x000fc800000010ff */
[----:B------:R-:W-:Y:S01]  /*24c0*/  PRMT R19, R0, 0x7610, R19 ;  /* 0x0000761000137816 */ /* 0x000fe20000000013 */
[----:B------:R-:W-:Y:S06]  /*24d0*/  BRA `(.L_x_37481) ;  /* 0x0000000000b47947 */ /* 0x000fec0003800000 */
.L_x_37493:
        /* <DEDUP_REMOVED lines=14> */
.L_x_37507:
[----:B------:R-:W-:Y:S05]  /*25c0*/  BSYNC B0 ;  /* 0x0000000000007941 */ /* 0x000fea0003800000 */
.L_x_37506:
[----:B------:R-:W-:-:S04]  /*25d0*/  F2FP.BF16.F32.PACK_AB R0, RZ, R0 ;  /* 0x00000000ff00723e */ /* 0x000fc800000010ff */
[----:B------:R-:W-:Y:S01]  /*25e0*/  PRMT R19, R0, 0x7610, R19 ;  /* 0x0000761000137816 */ /* 0x000fe20000000013 */
[----:B------:R-:W-:Y:S06]  /*25f0*/  BRA `(.L_x_37481) ;  /* 0x00000000006c7947 */ /* 0x000fec0003800000 */
.L_x_37480:
        /* <DEDUP_REMOVED lines=16> */
.L_x_37508:
[----:B------:R-:W-:Y:S01]  /*2700*/  PRMT R19, RZ, 0x7610, R19 ;  /* 0x00007610ff137816 */ /* 0x000fe20000000013 */
[----:B------:R-:W-:Y:S06]  /*2710*/  BRA `(.L_x_37481) ;  /* 0x0000000000247947 */ /* 0x000fec0003800000 */
.L_x_37505:
[----:B------:R-:W2:Y:S02]  /*2720*/  LDG.E.64 R2, desc[UR36][R2.64] ;  /* 0x0000002402027981 */ /* 0x000ea4000c1e1b00 */
[----:B--2---:R-:W0:Y:S02]  /*2730*/  I2F.U64 R0, R2 ;  /* 0x0000000200007312 */ /* 0x004e240000301000 */
[----:B0-----:R-:W-:-:S04]  /*2740*/  F2FP.BF16.F32.PACK_AB R0, RZ, R0 ;  /* 0x00000000ff00723e */ /* 0x001fc800000010ff */
[----:B------:R-:W-:Y:S01]  /*2750*/  PRMT R19, R0, 0x7610, R19 ;  /* 0x0000761000137816 */ /* 0x000fe20000000013 */
[----:B------:R-:W-:Y:S06]  /*2760*/  BRA `(.L_x_37481) ;  /* 0x0000000000107947 */ /* 0x000fec0003800000 */
.L_x_37504:
[----:B------:R-:W2:Y:S02]  /*2770*/  LDG.E R2, desc[UR36][R2.64] ;  /* 0x0000002402027981 */ /* 0x000ea4000c1e1900 */
[----:B--2---:R-:W-:-:S04]  /*2780*/  I2FP.F32.U32 R0, R2 ;  /* 0x0000000200007245 */ /* 0x004fc80000201000 */
[----:B------:R-:W-:-:S04]  /*2790*/  F2FP.BF16.F32.PACK_AB R0, RZ, R0 ;  /* 0x00000000ff00723e */ /* 0x000fc800000010ff */
[----:B------:R-:W-:-:S07]  /*27a0*/  PRMT R19, R0, 0x7610, R19 ;  /* 0x0000761000137816 */ /* 0x000fce0000000013 */
.L_x_37481:
[----:B------:R-:W1:Y:S01]  /*27b0*/  LDC.U8 R4, c[0x0][0x49a] ;  /* 0x00012680ff047b82 */ /* 0x000e620000000000 */
[----:B------:R-:W-:Y:S02]  /*27c0*/  ULDC.64 UR4, c[0x0][0x488] ;  /* 0x0001220000047ab9 */ /* 0x000fe40000000a00 */
[----:B0-----:R-:W-:-:S05]  /*27d0*/  IADD3 R2, P1, R22, UR4, RZ ;  /* 0x0000000416027c10 */ /* 0x001fca000ff3e0ff */
[----:B------:R-:W-:Y:S01]  /*27e0*/  IMAD.X R3, RZ, RZ, UR5, P1 ;  /* 0x00000005ff037e24 */ /* 0x000fe200088e06ff */
[----:B-1----:R-:W-:-:S04]  /*27f0*/  PRMT R0, R4, 0x9910, RZ ;  /* 0x0000991004007816 */ /* 0x002fc800000000ff */
        /* <DEDUP_REMOVED lines=14> */
.L_x_37512:
[----:B------:R-:W2:Y:S02]  /*28e0*/  LDG.E.U8 R2, desc[UR36][R2.64] ;  /* 0x0000002402027981 */ /* 0x000ea4000c1e1100 */
[----:B--2---:R-:W-:-:S04]  /*28f0*/  I2FP.F32.U32 R0, R2 ;  /* 0x0000000200007245 */ /* 0x004fc80000201000 */
[----:B------:R-:W-:Y:S01]  /*2900*/  F2FP.BF16.F32.PACK_AB R0, RZ, R0 ;  /* 0x00000000ff00723e */ /* 0x000fe200000010ff */
[----:B------:R-:W-:Y:S06]  /*2910*/  BRA `(.L_x_37514) ;  /* 0x0000000c00907947 */ /* 0x000fec0003800000 */
.L_x_37511:
        /* <DEDUP_REMOVED lines=10> */
.L_x_37516:
[----:B------:R-:W2:Y:S02]  /*29c0*/  LDG.E R2, desc[UR36][R2.64] ;  /* 0x0000002402027981 */ /* 0x000ea4000c1e1900 */
[----:B--2---:R-:W-:-:S04]  /*29d0*/  I2FP.F32.S32 R0, R2 ;  /* 0x0000000200007245 */ /* 0x004fc80000201400 */
[----:B------:R-:W-:Y:S01]  /*29e0*/  F2FP.BF16.F32.PACK_AB R0, RZ, R0 ;  /* 0x00000000ff00723e */ /* 0x000fe200000010ff */
[----:B------:R-:W-:Y:S06]  /*29f0*/  BRA `(.L_x_37514) ;  /* 0x0000000c00587947 */ /* 0x000fec0003800000 */
.L_x_37515:
[----:B------:R-:W2:Y:S02]  /*2a00*/  LDG.E.U16 R2, desc[UR36][R2.64] ;  /* 0x0000002402027981 */ /* 0x000ea4000c1e1500 */
[----:B--2---:R-:W0:Y:S02]  /*2a10*/  I2F.S16 R0, R2 ;  /* 0x0000000200007306 */ /* 0x004e240000101400 */
[----:B0-----:R-:W-:Y:S01]  /*2a20*/  F2FP.BF16.F32.PACK_AB R0, RZ, R0 ;  /* 0x00000000ff00723e */ /* 0x001fe200000010ff */
[----:B------:R-:W-:Y:S06]  /*2a30*/  BRA `(.L_x_37514) ;  /* 0x0000000c00487947 */ /* 0x000fec0003800000 */
.L_x_37510:
        /* <DEDUP_REMOVED lines=9> */
.L_x_37518:
[----:B------:R-:W2:Y:S02]  /*2ad0*/  LDG.E.U16 R0, desc[UR36][R2.64] ;  /* 0x0000002402007981 */ /* 0x000ea4000c1e1500 */
[----:B--2---:R-:W-:-:S05]  /*2ae0*/  HADD2.F32 R0, -RZ, R0.H0_H0 ;  /* 0x20000000ff007230 */ /* 0x004fca0000004100 */
[----:B------:R-:W-:Y:S01]  /*2af0*/  F2FP.BF16.F32.PACK_AB R0, RZ, R0 ;  /* 0x00000000ff00723e */ /* 0x000fe200000010ff */
[----:B------:R-:W-:Y:S06]  /*2b00*/  BRA `(.L_x_37514) ;  /* 0x0000000c00147947 */ /* 0x000fec0003800000 */
.L_x_37517:
        /* <DEDUP_REMOVED lines=9> */
.L_x_37520:
[----:B------:R-:W2:Y:S02]  /*2ba0*/  LDG.E.U16 R2, desc[UR36][R2.64] ;  /* 0x0000002402027981 */ /* 0x000ea4000c1e1500 */
[----:B--2---:R-:W-:-:S05]  /*2bb0*/  HADD2.F32 R0, -RZ, R2.H0_H0 ;  /* 0x20000002ff007230 */ /* 0x004fca0000004100 */
[----:B------:R-:W-:Y:S01]  /*2bc0*/  F2FP.BF16.F32.PACK_AB R0, RZ, R0 ;  /* 0x00000000ff00723e */ /* 0x000fe200000010ff */
[----:B------:R-:W-:Y:S06]  /*2bd0*/  BRA `(.L_x_37514) ;  /* 0x0000000800e07947 */ /* 0x000fec0003800000 */
.L_x_37519:
        /* <DEDUP_REMOVED lines=8> */
.L_x_37509:
        /* <DEDUP_REMOVED lines=13> */
.L_x_37523:
        /* <DEDUP_REMOVED lines=8> */
.L_x_37522:
        /* <DEDUP_REMOVED lines=28> */
.L_x_37525:
        /* <DEDUP_REMOVED lines=15> */
.L_x_37524:
[----:B------:R0:W5:Y:S01]  /*3060*/  LDG.E.U16 R0, desc[UR36][R2.64] ;  /* 0x0000002402007981 */ /* 0x000162000c1e1500 */
[----:B------:R-:W-:Y:S05]  /*3070*/  BRA `(.L_x_37514) ;  /* 0x0000000400b87947 */ /* 0x000fea0003800000 */
.L_x_37521:
        /* <DEDUP_REMOVED lines=12> */
.L_x_37528:
        /* <DEDUP_REMOVED lines=21> */
.L_x_37532:
[----:B------:R-:W-:Y:S05]  /*3290*/  BSYNC B1 ;  /* 0x0000000000017941 */ /* 0x000fea0003800000 */
.L_x_37531:
[----:B------:R-:W-:Y:S01]  /*32a0*/  LEA R3, R0, 0x3b800000, 0x17 ;  /* 0x3b80000000037811 */ /* 0x000fe200078eb8ff */
[----:B------:R-:W-:-:S05]  /*32b0*/  IMAD.SHL.U32 R0, R2, 0x100000, RZ ;  /* 0x0010000002007824 */ /* 0x000fca00078e00ff */
[----:B------:R-:W-:-:S07]  /*32c0*/  LOP3.LUT R0, R3, R0, R4, 0xfe, !PT ;  /* 0x0000000003007212 */ /* 0x000fce00078efe04 */
.L_x_37530:
[----:B------:R-:W-:Y:S05]  /*32d0*/  BSYNC B0 ;  /* 0x0000000000007941 */ /* 0x000fea0003800000 */
.L_x_37529:
[----:B------:R-:W-:Y:S01]  /*32e0*/  F2FP.BF16.F32.PACK_AB R0, RZ, R0 ;  /* 0x00000000ff00723e */ /* 0x000fe200000010ff */
[----:B------:R-:W-:Y:S06]  /*32f0*/  BRA `(.L_x_37514) ;  /* 0x0000000400187947 */ /* 0x000fec0003800000 */
.L_x_37527:
        /* <DEDUP_REMOVED lines=21> */
.L_x_37536:
[----:B------:R-:W-:Y:S05]  /*3450*/  BSYNC B1 ;  /* 0x0000000000017941 */ /* 0x000fea0003800000 */
.L_x_37535:
[----:B------:R-:W-:Y:S01]  /*3460*/  LEA R3, R0, 0x37800000, 0x17 ;  /* 0x3780000000037811 */ /* 0x000fe200078eb8ff */
[----:B------:R-:W-:-:S05]  /*3470*/  IMAD.SHL.U32 R0, R2, 0x200000, RZ ;  /* 0x0020000002007824 */ /* 0x000fca00078e00ff */
[----:B------:R-:W-:-:S07]  /*3480*/  LOP3.LUT R0, R3, R0, R4, 0xfe, !PT ;  /* 0x0000000003007212 */ /* 0x000fce00078efe04 */
.L_x_37534:
[----:B------:R-:W-:Y:S05]  /*3490*/  BSYNC B0 ;  /* 0x0000000000007941 */ /* 0x000fea0003800000 */
.L_x_37533:
[----:B------:R-:W-:Y:S01]  /*34a0*/  F2FP.BF16.F32.PACK_AB R0, RZ, R0 ;  /* 0x00000000ff00723e */ /* 0x000fe200000010ff */
[----:B------:R-:W-:Y:S06]  /*34b0*/  BRA `(.L_x_37514) ;  /* 0x0000000000a87947 */ /* 0x000fec0003800000 */
.L_x_37526:
        /* <DEDUP_REMOVED lines=14> */
.L_x_37540:
[----:B------:R-:W-:Y:S05]  /*35a0*/  BSYNC B0 ;  /* 0x0000000000007941 */ /* 0x000fea0003800000 */
.L_x_37539:
[----:B------:R-:W-:Y:S01]  /*35b0*/  F2FP.BF16.F32.PACK_AB R0, RZ, R0 ;  /* 0x00000000ff00723e */ /* 0x000fe200000010ff */
[----:B------:R-:W-:Y:S06]  /*35c0*/  BRA `(.L_x_37514) ;  /* 0x0000000000647947 */ /* 0x000fec0003800000 */
.L_x_37513:
        /* <DEDUP_REMOVED lines=16> */
.L_x_37541:
[----:B------:R-:W-:Y:S01]  /*36d0*/  PRMT R0, RZ, 0x7610, R0 ;  /* 0x00007610ff007816 */ /* 0x000fe20000000000 */
[----:B------:R-:W-:Y:S06]  /*36e0*/  BRA `(.L_x_37514) ;  /* 0x00000000001c7947 */ /* 0x000fec0003800000 */
.L_x_37538:
[----:B------:R-:W2:Y:S02]  /*36f0*/  LDG.E.64 R2, desc[UR36][R2.64] ;  /* 0x0000002402027981 */ /* 0x000ea4000c1e1b00 */
[----:B--2---:R-:W0:Y:S02]  /*3700*/  I2F.U64 R0, R2 ;  /* 0x0000000200007312 */ /* 0x004e240000301000 */
[----:B0-----:R-:W-:Y:S01]  /*3710*/  F2FP.BF16.F32.PACK_AB R0, RZ, R0 ;  /* 0x00000000ff00723e */ /* 0x001fe200000010ff */
[----:B------:R-:W-:Y:S06]  /*3720*/  BRA `(.L_x_37514) ;  /* 0x00000000000c7947 */ /* 0x000fec0003800000 */
.L_x_37537:
[----:B------:R-:W2:Y:S02]  /*3730*/  LDG.E R2, desc[UR36][R2.64] ;  /* 0x0000002402027981 */ /* 0x000ea4000c1e1900 */
[----:B--2---:R-:W-:-:S04]  /*3740*/  I2FP.F32.U32 R0, R2 ;  /* 0x0000000200007245 */ /* 0x004fc80000201000 */
[----:B------:R-:W-:-:S07]  /*3750*/  F2FP.BF16.F32.PACK_AB R0, RZ, R0 ;  /* 0x00000000ff00723e */ /* 0x000fce00000010ff */
.L_x_37514:
[----:B-----5:R-:W-:Y:S01]  /*3760*/  IMAD.U32 R19, R19, 0x10000, RZ ;  /* 0x0001000013137824 */ /* 0x020fe200078e00ff */
[----:B0-----:R-:W0:Y:S01]  /*3770*/  LDC.U8 R3, c[0x0][0x498] ;  /* 0x00012600ff037b82 */ /* 0x001e220000000000 */
[----:B------:R-:W-:-:S04]  /*3780*/  IMAD.U32 R0, R0, 0x10000, RZ ;  /* 0x0001000000007824 */ /* 0x000fc800078e00ff */
[----:B------:R-:W1:Y:S02]  /*3790*/  MUFU.LG2 R19, R19 ;  /* 0x0000001300137308 */ /* 0x000e640000000c00 */
[----:B-1----:R-:W-:Y:S01]  /*37a0*/  FMUL.FTZ R0, R0, R19 ;  /* 0x0000001300007220 */ /* 0x002fe20000410000 */
[----:B0-----:R-:W-:-:S05]  /*37b0*/  PRMT R2, R3, 0x9910, RZ ;  /* 0x0000991003027816 */ /* 0x001fca00000000ff */
        /* <DEDUP_REMOVED lines=12> */
[----:B01----:R-:W-:-:S04]  /*3880*/  IMAD.U32 R0, R5, 0x10000, RZ ;  /* 0x0001000005007824 */ /* 0x003fc800078e00ff */
[----:B------:R-:W0:Y:S02]  /*3890*/  F2I.FTZ.TRUNC.NTZ R3, R0 ;  /* 0x0000000000037305 */ /* 0x000e24000021f100 */
[----:B0-----:R0:W-:Y:S01]  /*38a0*/  STG.E.U8 desc[UR36][R16.64], R3 ;  /* 0x0000000310007986 */ /* 0x0011e2000c101124 */
[----:B------:R-:W-:Y:S05]  /*38b0*/  BRA `(.L_x_37547) ;  /* 0x0000000c00947947 */ /* 0x000fea0003800000 */
.L_x_37545:
[----:B-1----:R-:W-:-:S06]  /*38c0*/  IMAD.U32 R3, R5, 0x10000, RZ ;  /* 0x0001000005037824 */ /* 0x002fcc00078e00ff */
[----:B------:R-:W1:Y:S02]  /*38d0*/  F2I.S64.TRUNC R2, R3 ;  /* 0x0000000300027311 */ /* 0x000e64000020d900 */
[----:B-1----:R1:W-:Y:S01]  /*38e0*/  STG.E.U8 desc[UR36][R16.64], R2 ;  /* 0x0000000210007986 */ /* 0x0023e2000c101124 */
[----:B------:R-:W-:Y:S05]  /*38f0*/  BRA `(.L_x_37547) ;  /* 0x0000000c00847947 */ /* 0x000fea0003800000 */
.L_x_37544:
[----:B------:R-:W-:-:S13]  /*3900*/  ISETP.NE.AND P0, PT, R2, 0x2, PT ;  /* 0x000000020200780c */ /* 0x000fda0003f05270 */
[----:B------:R-:W-:Y:S05]  /*3910*/  @!P0 BRA `(.L_x_37548) ;  /* 0x0000000000308947 */ /* 0x000fea0003800000 */
[----:B------:R-:W-:-:S13]  /*3920*/  ISETP.NE.AND P0, PT, R2, 0x3, PT ;  /* 0x000000030200780c */ /* 0x000fda0003f05270 */
[----:B------:R-:W-:Y:S05]  /*3930*/  @!P0 BRA `(.L_x_37549) ;  /* 0x0000000000188947 */ /* 0x000fea0003800000 */
[----:B------:R-:W-:-:S13]  /*3940*/  ISETP.NE.AND P0, PT, R2, 0x4, PT ;  /* 0x000000040200780c */ /* 0x000fda0003f05270 */
[----:B------:R-:W-:Y:S05]  /*3950*/  @P0 BRA `(.L_x_37546) ;  /* 0x0000000c000c0947 */ /* 0x000fea0003800000 */
[----:B-1----:R-:W-:-:S06]  /*3960*/  IMAD.U32 R2, R5, 0x10000, RZ ;  /* 0x0001000005027824 */ /* 0x002fcc00078e00ff */
[----:B------:R-:W1:Y:S02]  /*3970*/  F2I.S64.TRUNC R2, R2 ;  /* 0x0000000200027311 */ /* 0x000e64000020d900 */
[----:B-1----:R4:W-:Y:S01]  /*3980*/  STG.E.64 desc[UR36][R16.64], R2 ;  /* 0x0000000210007986 */ /* 0x0029e2000c101b24 */
[----:B------:R-:W-:Y:S05]  /*3990*/  BRA `(.L_x_37547) ;  /* 0x0000000c005c7947 */ /* 0x000fea0003800000 */
.L_x_37549:
[----:B-1----:R-:W-:-:S06]  /*39a0*/  IMAD.U32 R5, R5, 0x10000, RZ ;  /* 0x0001000005057824 */ /* 0x002fcc00078e00ff */
[----:B------:R-:W1:Y:S02]  /*39b0*/  F2I.FTZ.TRUNC.NTZ R5, R5 ;  /* 0x0000000500057305 */ /* 0x000e64000021f100 */
[----:B-1----:R3:W-:Y:S01]  /*39c0*/  STG.E desc[UR36][R16.64], R5 ;  /* 0x0000000510007986 */ /* 0x0027e2000c101924 */
[----:B------:R-:W-:Y:S05]  /*39d0*/  BRA `(.L_x_37547) ;  /* 0x0000000c004c7947 */ /* 0x000fea0003800000 */
.L_x_37548:
[----:B-1----:R-:W-:-:S06]  /*39e0*/  IMAD.U32 R5, R5, 0x10000, RZ ;  /* 0x0001000005057824 */ /* 0x002fcc00078e00ff */
[----:B------:R-:W1:Y:S02]  /*39f0*/  F2I.FTZ.TRUNC.NTZ R5, R5 ;  /* 0x0000000500057305 */ /* 0x000e64000021f100 */
[----:B-1----:R2:W-:Y:S01]  /*3a00*/  STG.E.U16 desc[UR36][R16.64], R5 ;  /* 0x0000000510007986 */ /* 0x0025e2000c101524 */
[----:B------:R-:W-:Y:S05]  /*3a10*/  BRA `(.L_x_37547) ;  /* 0x0000000c003c7947 */ /* 0x000fea0003800000 */
.L_x_37543:
        /* <DEDUP_REMOVED lines=9> */
.L_x_37551:
[----:B01----:R-:W-:-:S05]  /*3ab0*/  IMAD.U32 R0, R5, 0x10000, RZ ;  /* 0x0001000005007824 */ /* 0x003fca00078e00ff */
[----:B------:R-:W-:-:S05]  /*3ac0*/  F2FP.F16.F32.PACK_AB R0, RZ, R0 ;  /* 0x00000000ff00723e */ /* 0x000fca00000000ff */
[----:B------:R0:W-:Y:S01]  /*3ad0*/  STG.E.U16 desc[UR36][R16.64], R0 ;  /* 0x0000000010007986 */ /* 0x0001e2000c101524 */
[----:B------:R-:W-:Y:S05]  /*3ae0*/  BRA `(.L_x_37547) ;  /* 0x0000000c00087947 */ /* 0x000fea0003800000 */
.L_x_37550:
[----:B------:R-:W-:-:S13]  /*3af0*/  ISETP.NE.AND P0, PT, R2, 0x7, PT ;  /* 0x000000070200780c */ /* 0x000fda0003f05270 */
[----:B------:R-:W-:Y:S05]  /*3b00*/  @!P0 BRA `(.L_x_37552) ;  /* 0x0000000000348947 */ /* 0x000fea0003800000 */
[----:B------:R-:W-:-:S13]  /*3b10*/  ISETP.NE.AND P0, PT, R2, 0x8, PT ;  /* 0x000000080200780c */ /* 0x000fda0003f05270 */
[----:B------:R-:W-:Y:S05]  /*3b20*/  @!P0 BRA `(.L_x_37553) ;  /* 0x0000000000188947 */ /* 0x000fea0003800000 */
[----:B------:R-:W-:-:S13]  /*3b30*/  ISETP.NE.AND P0, PT, R2, 0x9, PT ;  /* 0x000000090200780c */ /* 0x000fda0003f05270 */
[----:B------:R-:W-:Y:S05]  /*3b40*/  @P0 BRA `(.L_x_37546) ;  /* 0x0000000800900947 */ /* 0x000fea0003800000 */
[----:B-1----:R-:W-:Y:S02]  /*3b50*/  IMAD.U32 R2, R5, 0x10000, RZ ;  /* 0x0001000005027824 */ /* 0x002fe400078e00ff */
[----:B------:R-:W-:-:S05]  /*3b60*/  IMAD.MOV.U32 R3, RZ, RZ, RZ ;  /* 0x000000ffff037224 */ /* 0x000fca00078e00ff */
[----:B------:R1:W-:Y:S01]  /*3b70*/  STG.E.64 desc[UR36][R16.64], R2 ;  /* 0x0000000210007986 */ /* 0x0003e2000c101b24 */
[----:B------:R-:W-:Y:S05]  /*3b80*/  BRA `(.L_x_37547) ;  /* 0x0000000800e07947 */ /* 0x000fea0003800000 */
.L_x_37553:
[----:B-1----:R-:W-:-:S05]  /*3b90*/  IMAD.U32 R5, R5, 0x10000, RZ ;  /* 0x0001000005057824 */ /* 0x002fca00078e00ff */
[----:B------:R-:W-:-:S04]  /*3ba0*/  F2FP.F16.F32.PACK_AB R3, RZ, R5 ;  /* 0x00000005ff03723e */ /* 0x000fc800000000ff */
[----:B------:R-:W-:-:S05]  /*3bb0*/  PRMT R3, R3, 0x5410, RZ ;  /* 0x0000541003037816 */ /* 0x000fca00000000ff */
[----:B------:R1:W-:Y:S01]  /*3bc0*/  STG.E desc[UR36][R16.64], R3 ;  /* 0x0000000310007986 */ /* 0x0003e2000c101924 */
[----:B------:R-:W-:Y:S05]  /*3bd0*/  BRA `(.L_x_37547) ;  /* 0x0000000800cc7947 */ /* 0x000fea0003800000 */
.L_x_37552:
[----:B-1----:R-:W-:-:S04]  /*3be0*/  IMAD.U32 R2, R5, 0x10000, RZ ;  /* 0x0001000005027824 */ /* 0x002fc800078e00ff */
[----:B------:R-:W-:-:S06]  /*3bf0*/  FMUL.FTZ R2, R2, 1 ;  /* 0x3f80000002027820 */ /* 0x000fcc0000410000 */
[----:B------:R-:W1:Y:S02]  /*3c00*/  F2F.F64.F32 R2, R2 ;  /* 0x0000000200027310 */ /* 0x000e640000201800 */
[----:B-1----:R1:W-:Y:S01]  /*3c10*/  STG.E.64 desc[UR36][R16.64], R2 ;  /* 0x0000000210007986 */ /* 0x0023e2000c101b24 */
[----:B------:R-:W-:Y:S05]  /*3c20*/  BRA `(.L_x_37547) ;  /* 0x0000000800b87947 */ /* 0x000fea0003800000 */
.L_x_37542:
        /* <DEDUP_REMOVED lines=13> */
.L_x_37556:
[----:B-1----:R-:W-:Y:S01]  /*3d00*/  IMAD.U32 R5, R5, 0x10000, RZ ;  /* 0x0001000005057824 */ /* 0x002fe200078e00ff */
[----:B------:R-:W-:-:S03]  /*3d10*/  CS2R R6, SRZ ;  /* 0x0000000000067805 */ /* 0x000fc6000001ff00 */
[----:B------:R-:W-:-:S06]  /*3d20*/  FMUL.FTZ R5, R5, 1 ;  /* 0x3f80000005057820 */ /* 0x000fcc0000410000 */
[----:B------:R-:W1:Y:S02]  /*3d30*/  F2F.F64.F32 R4, R5 ;  /* 0x0000000500047310 */ /* 0x000e640000201800 */
[----:B-1----:R1:W-:Y:S01]  /*3d40*/  STG.E.128 desc[UR36][R16.64], R4 ;  /* 0x0000000410007986 */ /* 0x0023e2000c101d24 */
[----:B------:R-:W-:Y:S05]  /*3d50*/  BRA `(.L_x_37547) ;  /* 0x00000008006c7947 */ /* 0x000fea0003800000 */
.L_x_37555:
        /* <DEDUP_REMOVED lines=8> */
[C---:B------:R-:W-:Y:S02]  /*3de0*/  LOP3.LUT R2, R5.reuse, 0x7fffffff, RZ, 0xc0, !PT ;  /* 0x7fffffff05027812 */ /* 0x040fe400078ec0ff */
[----:B0-----:R-:W-:Y:S02]  /*3df0*/  LOP3.LUT R0, R5, 0x80000000, RZ, 0xc0, !PT ;  /* 0x8000000005007812 */ /* 0x001fe400078ec0ff */
        /* <DEDUP_REMOVED lines=11> */
.L_x_37560:
[----:B------:R-:W-:Y:S05]  /*3eb0*/  BSYNC B0 ;  /* 0x0000000000007941 */ /* 0x000fea0003800000 */
.L_x_37559:
[----:B------:R-:W-:-:S05]  /*3ec0*/  LOP3.LUT R3, R0, R3, RZ, 0xfc, !PT ;  /* 0x0000000300037212 */ /* 0x000fca00078efcff */
[----:B------:R0:W-:Y:S01]  /*3ed0*/  STG.E.U8 desc[UR36][R16.64], R3 ;  /* 0x0000000310007986 */ /* 0x0001e2000c101124 */
[----:B------:R-:W-:Y:S05]  /*3ee0*/  BRA `(.L_x_37547) ;  /* 0x0000000800087947 */ /* 0x000fea0003800000 */
.L_x_37558:
[----:B-1----:R-:W-:Y:S01]  /*3ef0*/  IMAD.U32 R5, R5, 0x10000, RZ ;  /* 0x0001000005057824 */ /* 0x002fe200078e00ff */
[----:B------:R-:W-:Y:S04]  /*3f00*/  BSSY B0, `(.L_x_37561) ;  /* 0x000000f000007945 */ /* 0x000fe80003800000 */
[----:B------:R-:W-:-:S04]  /*3f10*/  LOP3.LUT R2, R5, 0x7fffffff, RZ, 0xc0, !PT ;  /* 0x7fffffff05027812 */ /* 0x000fc800078ec0ff */
[----:B------:R-:W-:-:S13]  /*3f20*/  ISETP.GT.U32.AND P0, PT, R2, 0x477fffff, PT ;  /* 0x477fffff0200780c */ /* 0x000fda0003f04070 */
[----:B------:R-:W-:Y:S05]  /*3f30*/  @P0 BRA `(.L_x_37562) ;  /* 0x0000000000200947 */ /* 0x000fea0003800000 */
[----:B------:R-:W-:-:S13]  /*3f40*/  ISETP.GE.U32.AND P0, PT, R2, 0x38800000, PT ;  /* 0x388000000200780c */ /* 0x000fda0003f06070 */
[----:B0-----:R-:W-:Y:S01]  /*3f50*/  @P0 SHF.R.U32.HI R0, RZ, 0x15, R5 ;  /* 0x00000015ff000819 */ /* 0x001fe20000011605 */
[----:B------:R-:W-:-:S03]  /*3f60*/  @!P0 FADD.FTZ R2, R2, 128 ;  /* 0x4300000002028421 */ /* 0x000fc60000010000 */
[----:B------:R-:W-:-:S04]  /*3f70*/  @P0 LOP3.LUT R0, R0, 0x1, RZ, 0xc0, !PT ;  /* 0x0000000100000812 */ /* 0x000fc800078ec0ff */
[----:B------:R-:W-:-:S04]  /*3f80*/  @P0 IADD3 R0, R5, 0x80fffff, R0 ;  /* 0x080fffff05000810 */ /* 0x000fc80007ffe000 */
[----:B------:R-:W-:Y:S01]  /*3f90*/  @P0 SHF.R.U32.HI R0, RZ, 0x15, R0 ;  /* 0x00000015ff000819 */ /* 0x000fe20000011600 */
[----:B------:R-:W-:Y:S01]  /*3fa0*/  @!P0 VIADD R0, R2, 0xbd000000 ;  /* 0xbd00000002008836 */ /* 0x000fe20000000000 */
[----:B------:R-:W-:Y:S06]  /*3fb0*/  BRA `(.L_x_37563) ;  /* 0x00000000000c7947 */ /* 0x000fec0003800000 */
.L_x_37562:
[----:B0-----:R-:W-:Y:S01]  /*3fc0*/  IMAD.MOV.U32 R0, RZ, RZ, 0x7f ;  /* 0x0000007fff007424 */ /* 0x001fe200078e00ff */
[----:B------:R-:W-:-:S04]  /*3fd0*/  ISETP.GT.U32.AND P0, PT, R2, 0x7f800000, PT ;  /* 0x7f8000000200780c */ /* 0x000fc80003f04070 */
[----:B------:R-:W-:-:S09]  /*3fe0*/  SEL R0, R0, 0x7c, P0 ;  /* 0x0000007c00007807 */ /* 0x000fd20000000000 */
.L_x_37563:
[----:B------:R-:W-:Y:S05]  /*3ff0*/  BSYNC B0 ;  /* 0x0000000000007941 */ /* 0x000fea0003800000 */
.L_x_37561:
[----:B------:R-:W-:-:S04]  /*4000*/  LOP3.LUT R2, R5, 0x80000000, RZ, 0xc0, !PT ;  /* 0x8000000005027812 */ /* 0x000fc800078ec0ff */
[----:B------:R-:W-:-:S04]  /*4010*/  SHF.R.U32.HI R3, RZ, 0x18, R2 ;  /* 0x00000018ff037819 */ /* 0x000fc80000011602 */
[----:B------:R-:W-:-:S05]  /*4020*/  LOP3.LUT R3, R0, R3, RZ, 0xfc, !PT ;  /* 0x0000000300037212 */ /* 0x000fca00078efcff */
[----:B------:R0:W-:Y:S01]  /*4030*/  STG.E.U8 desc[UR36][R16.64], R3 ;  /* 0x0000000310007986 */ /* 0x0001e2000c101124 */
[----:B------:R-:W-:Y:S05]  /*4040*/  BRA `(.L_x_37547) ;  /* 0x0000000400b07947 */ /* 0x000fea0003800000 */
.L_x_37557:
[----:B-1----:R1:W-:Y:S01]  /*4050*/  STG.E.U16 desc[UR36][R16.64], R5 ;  /* 0x0000000510007986 */ /* 0x0023e2000c101524 */
[----:B------:R-:W-:Y:S05]  /*4060*/  BRA `(.L_x_37547) ;  /* 0x0000000400a87947 */ /* 0x000fea0003800000 */
.L_x_37554:
        /* <DEDUP_REMOVED lines=12> */
.L_x_37566:
[----:B-1----:R-:W-:Y:S01]  /*4130*/  IMAD.U32 R5, R5, 0x10000, RZ ;  /* 0x0001000005057824 */ /* 0x002fe200078e00ff */
[----:B------:R-:W-:Y:S01]  /*4140*/  BSSY B0, `(.L_x_37567) ;  /* 0x0000014000007945 */ /* 0x000fe20003800000 */
[----:B------:R-:W-:-:S03]  /*4150*/  IMAD.MOV.U32 R8, RZ, RZ, 0x80 ;  /* 0x00000080ff087424 */ /* 0x000fc600078e00ff */
[----:B------:R-:W-:-:S04]  /*4160*/  LOP3.LUT R2, R5, 0x7fffffff, RZ, 0xc0, !PT ;  /* 0x7fffffff05027812 */ /* 0x000fc800078ec0ff */
[----:B------:R-:W-:-:S13]  /*4170*/  ISETP.GT.U32.AND P0, PT, R2, 0x437fffff, PT ;  /* 0x437fffff0200780c */ /* 0x000fda0003f04070 */
[----:B------:R-:W-:Y:S05]  /*4180*/  @P0 BRA `(.L_x_37568) ;  /* 0x00000000003c0947 */ /* 0x000fea0003800000 */
[----:B------:R-:W-:-:S13]  /*4190*/  ISETP.GE.U32.AND P0, PT, R2, 0x3c000000, PT ;  /* 0x3c0000000200780c */ /* 0x000fda0003f06070 */
[----:B0-----:R-:W-:-:S04]  /*41a0*/  @P0 SHF.R.U32.HI R0, RZ, 0x14, R5 ;  /* 0x00000014ff000819 */ /* 0x001fc80000011605 */
        /* <DEDUP_REMOVED lines=9> */
.L_x_37569:
[----:B------:R-:W-:-:S04]  /*4240*/  LOP3.LUT R2, R5, 0x80000000, RZ, 0xc0, !PT ;  /* 0x8000000005027812 */ /* 0x000fc800078ec0ff */
[----:B------:R-:W-:-:S04]  /*4250*/  SHF.R.U32.HI R3, RZ, 0x18, R2 ;  /* 0x00000018ff037819 */ /* 0x000fc80000011602 */
[----:B------:R-:W-:-:S04]  /*4260*/  LOP3.LUT R0, R0, R3, RZ, 0xfc, !PT ;  /* 0x0000000300007212 */ /* 0x000fc800078efcff */
[----:B------:R-:W-:-:S07]  /*4270*/  PRMT R8, R0, 0x7610, R8 ;  /* 0x0000761000087816 */ /* 0x000fce0000000008 */
.L_x_37568:
[----:B------:R-:W-:Y:S05]  /*4280*/  BSYNC B0 ;  /* 0x0000000000007941 */ /* 0x000fea0003800000 */
.L_x_37567:
[----:B------:R1:W-:Y:S01]  /*4290*/  STG.E.U8 desc[UR36][R16.64], R8 ;  /* 0x0000000810007986 */ /* 0x0003e2000c101124 */
[----:B------:R-:W-:Y:S05]  /*42a0*/  BRA `(.L_x_37547) ;  /* 0x0000000400187947 */ /* 0x000fea0003800000 */
.L_x_37565:
        /* <DEDUP_REMOVED lines=17> */
.L_x_37572:
[----:B------:R-:W-:-:S04]  /*43c0*/  LOP3.LUT R2, R5, 0x80000000, RZ, 0xc0, !PT ;  /* 0x8000000005027812 */ /* 0x000fc800078ec0ff */
[----:B------:R-:W-:-:S04]  /*43d0*/  SHF.R.U32.HI R3, RZ, 0x18, R2 ;  /* 0x00000018ff037819 */ /* 0x000fc80000011602 */
[----:B------:R-:W-:-:S04]  /*43e0*/  LOP3.LUT R0, R0, R3, RZ, 0xfc, !PT ;  /* 0x0000000300007212 */ /* 0x000fc800078efcff */
[----:B------:R-:W-:-:S07]  /*43f0*/  PRMT R8, R0, 0x7610, R8 ;  /* 0x0000761000087816 */ /* 0x000fce0000000008 */
.L_x_37571:
[----:B------:R-:W-:Y:S05]  /*4400*/  BSYNC B0 ;  /* 0x0000000000007941 */ /* 0x000fea0003800000 */
.L_x_37570:
[----:B------:R1:W-:Y:S01]  /*4410*/  STG.E.U8 desc[UR36][R16.64], R8 ;  /* 0x0000000810007986 */ /* 0x0003e2000c101124 */
[----:B------:R-:W-:Y:S05]  /*4420*/  BRA `(.L_x_37547) ;  /* 0x0000000000b87947 */ /* 0x000fea0003800000 */
.L_x_37564:
        /* <DEDUP_REMOVED lines=9> */
[----:B------:R-:W-:-:S04]  /*44c0*/  LOP3.LUT R2, R4, 0xff, RZ, 0xc0, !PT ;  /* 0x000000ff04027812 */ /* 0x000fc800078ec0ff */
[----:B------:R-:W-:-:S13]  /*44d0*/  ISETP.NE.AND P1, PT, R2, 0xff, PT ;  /* 0x000000ff0200780c */ /* 0x000fda0003f25270 */
[--C-:B0-----:R-:W-:Y:S02]  /*44e0*/  @P1 SHF.R.U32.HI R0, RZ, 0x16, R5.reuse ;  /* 0x00000016ff001819 */ /* 0x101fe40000011605 */
        /* <DEDUP_REMOVED lines=10> */
.L_x_37546:
[----:B------:R-:W-:Y:S01]  /*4590*/  MOV R2, 0x0 ;  /* 0x0000000000027802 */ /* 0x000fe20000000f00 */
[----:B------:R-:W-:Y:S01]  /*45a0*/  ULDC.64 UR4, c[0x4][0x198] ;  /* 0x0100660000047ab9 */ /* 0x000fe20000000a00 */
[----:B------:R-:W-:Y:S01]  /*45b0*/  ULDC.64 UR6, c[0x4][0x1a0] ;  /* 0x0100680000067ab9 */ /* 0x000fe20000000a00 */
[----:B------:R-:W-:Y:S02]  /*45c0*/  IMAD.U32 R4, RZ, RZ, UR4 ;  /* 0x00000004ff047e24 */ /* 0x000fe4000f8e00ff */
[----:B-1----:R-:W-:Y:S01]  /*45d0*/  IMAD.U32 R5, RZ, RZ, UR5 ;  /* 0x00000005ff057e24 */ /* 0x002fe2000f8e00ff */
        /* <DEDUP_REMOVED lines=11> */
.L_x_37575:
[----:B------:R-:W-:Y:S05]  /*4690*/  BRA `(.L_x_37547) ;  /* 0x00000000001c7947 */ /* 0x000fea0003800000 */
.L_x_37574:
[----:B-1----:R-:W-:-:S06]  /*46a0*/  IMAD.U32 R2, R5, 0x10000, RZ ;  /* 0x0001000005027824 */ /* 0x002fcc00078e00ff */
[----:B------:R-:W1:Y:S02]  /*46b0*/  F2I.U64.TRUNC R2, R2 ;  /* 0x0000000200027311 */ /* 0x000e64000020d800 */
[----:B-1----:R1:W-:Y:S01]  /*46c0*/  STG.E.64 desc[UR36][R16.64], R2 ;  /* 0x0000000210007986 */ /* 0x0023e2000c101b24 */
[----:B------:R-:W-:Y:S05]  /*46d0*/  BRA `(.L_x_37547) ;  /* 0x00000000000c7947 */ /* 0x000fea0003800000 */
.L_x_37573:
[----:B-1----:R-:W-:-:S06]  /*46e0*/  IMAD.U32 R5, R5, 0x10000, RZ ;  /* 0x0001000005057824 */ /* 0x002fcc00078e00ff */
[----:B------:R-:W1:Y:S02]  /*46f0*/  F2I.FTZ.U32.TRUNC.NTZ R5, R5 ;  /* 0x0000000500057305 */ /* 0x000e64000021f000 */
[----:B-1----:R1:W-:Y:S02]  /*4700*/  STG.E desc[UR36][R16.64], R5 ;  /* 0x0000000510007986 */ /* 0x0023e4000c101924 */
.L_x_37547:
[----:B------:R-:W-:-:S04]  /*4710*/  IMAD R18, R18, 0x200, R23 ;  /* 0x0000020012127824 */ /* 0x000fc800078e0217 */
[----:B------:R-:W-:-:S07]  /*4720*/  VIADD R19, R18, 0x80 ;  /* 0x0000008012137836 */ /* 0x000fce0000000000 */
.L_x_37474:
[----:B------:R-:W-:Y:S05]  /*4730*/  BSYNC B6 ;  /* 0x0000000000067941 */ /* 0x000fea0003800000 */
.L_x_37473:
[----:B------:R-:W-:Y:S01]  /*4740*/  ULDC UR4, c[0x0][0x210] ;  /* 0x0000840000047ab9 */ /* 0x000fe20000000800 */
[----:B------:R-:W-:Y:S01]  /*4750*/  BSSY B6, `(.L_x_37576) ;  /* 0x000046a000067945 */ /* 0x000fe20003800000 */
[----:B------:R-:W-:-:S13]  /*4760*/  ISETP.GE.AND P0, PT, R19, UR4, PT ;  /* 0x0000000413007c0c */ /* 0x000fda000bf06270 */
[----:B------:R-:W-:Y:S05]  /*4770*/  @P0 BRA `(.L_x_37577) ;  /* 0x00000044009c0947 */ /* 0x000fea0003800000 */
[----:B-1----:R-:W1:Y:S01]  /*4780*/  LDC R6, c[0x0][0x218] ;  /* 0x00008600ff067b82 */ /* 0x002e620000000800 */
[----:B------:R-:W-:Y:S02]  /*4790*/  IMAD.MOV.U32 R18, RZ, RZ, RZ ;  /* 0x000000ffff127224 */ /* 0x000fe400078e00ff */
[----:B0-----:R-:W-:Y:S02]  /*47a0*/  IMAD.MOV.U32 R0, RZ, RZ, RZ ;  /* 0x000000ffff007224 */ /* 0x001fe400078e00ff */
[----:B--234-:R-:W-:Y:S01]  /*47b0*/  IMAD.MOV.U32 R16, RZ, RZ, RZ ;  /* 0x000000ffff107224 */ /* 0x01cfe200078e00ff */
[----:B-1----:R-:W-:-:S13]  /*47c0*/  ISETP.NE.AND P0, PT, R6, RZ, PT ;  /* 0x000000ff0600720c */ /* 0x002fda0003f05270 */
[----:B------:R-:W-:Y:S05]  /*47d0*/  @!P0 BRA `(.L_x_37578) ;  /* 0x0000001400708947 */ /* 0x000fea0003800000 */
        /* <DEDUP_REMOVED lines=348> */
.L_x_37578:
        /* <DEDUP_REMOVED lines=23> */
.L_x_37582:
[----:B------:R-:W2:Y:S02]  /*5f10*/  LDG.E.U8 R2, desc[UR36][R2.64] ;  /* 0x0000002402027981 */ /* 0x000ea4000c1e1100 */
[----:B--2---:R-:W-:-:S04]  /*5f20*/  I2FP.F32.U32 R0, R2 ;  /* 0x0000000200007245 */ /* 0x004fc80000201000 */
[----:B------:R-:W-:-:S04]  /*5f30*/  F2FP.BF16.F32.PACK_AB R0, RZ, R0 ;  /* 0x00000000ff00723e */ /* 0x000fc800000010ff */
[----:B------:R-:W-:Y:S01]  /*5f40*/  PRMT R22, R0, 0x7610, R22 ;  /* 0x0000761000167816 */ /* 0x000fe20000000016 */
[----:B------:R-:W-:Y:S06]  /*5f50*/  BRA `(.L_x_37584) ;  /* 0x0000000c00c87947 */ /* 0x000fec0003800000 */
.L_x_37581:
        /* <DEDUP_REMOVED lines=11> */
.L_x_37586:
[----:B------:R-:W2:Y:S02]  /*6010*/  LDG.E R2, desc[UR36][R2.64] ;  /* 0x0000002402027981 */ /* 0x000ea4000c1e1900 */
[----:B--2---:R-:W-:-:S04]  /*6020*/  I2FP.F32.S32 R0, R2 ;  /* 0x0000000200007245 */ /* 0x004fc80000201400 */
[----:B------:R-:W-:-:S04]  /*6030*/  F2FP.BF16.F32.PACK_AB R0, RZ, R0 ;  /* 0x00000000ff00723e */ /* 0x000fc800000010ff */
[----:B------:R-:W-:Y:S01]  /*6040*/  PRMT R22, R0, 0x7610, R22 ;  /* 0x0000761000167816 */ /* 0x000fe20000000016 */
[----:B------:R-:W-:Y:S06]  /*6050*/  BRA `(.L_x_37584) ;  /* 0x0000000c00887947 */ /* 0x000fec0003800000 */
.L_x_37585:
[----:B------:R-:W2:Y:S02]  /*6060*/  LDG.E.U16 R2, desc[UR36][R2.64] ;  /* 0x0000002402027981 */ /* 0x000ea4000c1e1500 */
[----:B--2---:R-:W0:Y:S02]  /*6070*/  I2F.S16 R0, R2 ;  /* 0x0000000200007306 */ /* 0x004e240000101400 */
[----:B0-----:R-:W-:-:S04]  /*6080*/  F2FP.BF16.F32.PACK_AB R0, RZ, R0 ;  /* 0x00000000ff00723e */ /* 0x001fc800000010ff */
[----:B------:R-:W-:Y:S01]  /*6090*/  PRMT R22, R0, 0x7610, R22 ;  /* 0x0000761000167816 */ /* 0x000fe20000000016 */
[----:B------:R-:W-:Y:S06]  /*60a0*/  BRA `(.L_x_37584) ;  /* 0x0000000c00747947 */ /* 0x000fec0003800000 */
.L_x_37580:
        /* <DEDUP_REMOVED lines=9> */
.L_x_37588:
[----:B------:R-:W2:Y:S02]  /*6140*/  LDG.E.U16 R0, desc[UR36][R2.64] ;  /* 0x0000002402007981 */ /* 0x000ea4000c1e1500 */
[----:B--2---:R-:W-:-:S05]  /*6150*/  HADD2.F32 R0, -RZ, R0.H0_H0 ;  /* 0x20000000ff007230 */ /* 0x004fca0000004100 */
[----:B------:R-:W-:-:S04]  /*6160*/  F2FP.BF16.F32.PACK_AB R0, RZ, R0 ;  /* 0x00000000ff00723e */ /* 0x000fc800000010ff */
[----:B------:R-:W-:Y:S01]  /*6170*/  PRMT R22, R0, 0x7610, R22 ;  /* 0x0000761000167816 */ /* 0x000fe20000000016 */
[----:B------:R-:W-:Y:S06]  /*6180*/  BRA `(.L_x_37584) ;  /* 0x0000000c003c7947 */ /* 0x000fec0003800000 */
.L_x_37587:
        /* <DEDUP_REMOVED lines=9> */
.L_x_37590:
[----:B------:R-:W2:Y:S02]  /*6220*/  LDG.E.U16 R2, desc[UR36][R2.64] ;  /* 0x0000002402027981 */ /* 0x000ea4000c1e1500 */
[----:B--2---:R-:W-:-:S05]  /*6230*/  HADD2.F32 R0, -RZ, R2.H0_H0 ;  /* 0x20000002ff007230 */ /* 0x004fca0000004100 */
[----:B------:R-:W-:-:S04]  /*6240*/  F2FP.BF16.F32.PACK_AB R0, RZ, R0 ;  /* 0x00000000ff00723e */ /* 0x000fc800000010ff */
[----:B------:R-:W-:Y:S01]  /*6250*/  PRMT R22, R0, 0x7610, R22 ;  /* 0x0000761000167816 */ /* 0x000fe20000000016 */
[----:B------:R-:W-:Y:S06]  /*6260*/  BRA `(.L_x_37584) ;  /* 0x0000000c00047947 */ /* 0x000fec0003800000 */
.L_x_37589:
        /* <DEDUP_REMOVED lines=9> */
.L_x_37579:
        /* <DEDUP_REMOVED lines=14> */
.L_x_37593:
        /* <DEDUP_REMOVED lines=9> */
.L_x_37592:
        /* <DEDUP_REMOVED lines=28> */
.L_x_37595:
        /* <DEDUP_REMOVED lines=15> */
.L_x_37594:
[----:B------:R0:W5:Y:S01]  /*6720*/  LDG.E.U16 R22, desc[UR36][R2.64] ;  /* 0x0000002402167981 */ /* 0x000162000c1e1500 */
[----:B------:R-:W-:Y:S05]  /*6730*/  BRA `(.L_x_37584) ;  /* 0x0000000400d07947 */ /* 0x000fea0003800000 */
.L_x_37591:
        /* <DEDUP_REMOVED lines=13> */
.L_x_37598:
        /* <DEDUP_REMOVED lines=21> */
.L_x_37602:
[----:B------:R-:W-:Y:S05]  /*6960*/  BSYNC B1 ;  /* 0x0000000000017941 */ /* 0x000fea0003800000 */
.L_x_37601:
[----:B------:R-:W-:Y:S01]  /*6970*/  LEA R3, R0, 0x3b800000, 0x17 ;  /* 0x3b80000000037811 */ /* 0x000fe200078eb8ff */
[----:B------:R-:W-:-:S05]  /*6980*/  IMAD.SHL.U32 R0, R2, 0x100000, RZ ;  /* 0x0010000002007824 */ /* 0x000fca00078e00ff */
[----:B------:R-:W-:-:S07]  /*6990*/  LOP3.LUT R0, R3, R0, R4, 0xfe, !PT ;  /* 0x0000000003007212 */ /* 0x000fce00078efe04 */
.L_x_37600:
[----:B------:R-:W-:Y:S05]  /*69a0*/  BSYNC B0 ;  /* 0x0000000000007941 */ /* 0x000fea0003800000 */
.L_x_37599:
[----:B------:R-:W-:-:S04]  /*69b0*/  F2FP.BF16.F32.PACK_AB R0, RZ, R0 ;  /* 0x00000000ff00723e */ /* 0x000fc800000010ff */
[----:B------:R-:W-:Y:S01]  /*69c0*/  PRMT R22, R0, 0x7610, R22 ;  /* 0x0000761000167816 */ /* 0x000fe20000000016 */
[----:B------:R-:W-:Y:S06]  /*69d0*/  BRA `(.L_x_37584) ;  /* 0x0000000400287947 */ /* 0x000fec0003800000 */
.L_x_37597:
        /* <DEDUP_REMOVED lines=21> */
.L_x_37606:
[----:B------:R-:W-:Y:S05]  /*6b30*/  BSYNC B1 ;  /* 0x0000000000017941 */ /* 0x000fea0003800000 */
.L_x_37605:
[----:B------:R-:W-:Y:S01]  /*6b40*/  LEA R3, R0, 0x37800000, 0x17 ;  /* 0x3780000000037811 */ /* 0x000fe200078eb8ff */
[----:B------:R-:W-:-:S05]  /*6b50*/  IMAD.SHL.U32 R0, R2, 0x200000, RZ ;  /* 0x0020000002007824 */ /* 0x000fca00078e00ff */
[----:B------:R-:W-:-:S07]  /*6b60*/  LOP3.LUT R0, R3, R0, R4, 0xfe, !PT ;  /* 0x0000000003007212 */ /* 0x000fce00078efe04 */
.L_x_37604:
[----:B------:R-:W-:Y:S05]  /*6b70*/  BSYNC B0 ;  /* 0x0000000000007941 */ /* 0x000fea0003800000 */
.L_x_37603:
[----:B------:R-:W-:-:S04]  /*6b80*/  F2FP.BF16.F32.PACK_AB R0, RZ, R0 ;  /* 0x00000000ff00723e */ /* 0x000fc800000010ff */
[----:B------:R-:W-:Y:S01]  /*6b90*/  PRMT R22, R0, 0x7610, R22 ;  /* 0x0000761000167816 */ /* 0x000fe20000000016 */
[----:B------:R-:W-:Y:S06]  /*6ba0*/  BRA `(.L_x_37584) ;  /* 0x0000000000b47947 */ /* 0x000fec0003800000 */
.L_x_37596:
        /* <DEDUP_REMOVED lines=14> */
.L_x_37610:
[----:B------:R-:W-:Y:S05]  /*6c90*/  BSYNC B0 ;  /* 0x0000000000007941 */ /* 0x000fea0003800000 */
.L_x_37609:
[----:B------:R-:W-:-:S04]  /*6ca0*/  F2FP.BF16.F32.PACK_AB R0, RZ, R0 ;  /* 0x00000000ff00723e */ /* 0x000fc800000010ff */
[----:B------:R-:W-:Y:S01]  /*6cb0*/  PRMT R22, R0, 0x7610, R22 ;  /* 0x0000761000167816 */ /* 0x000fe20000000016 */
[----:B------:R-:W-:Y:S06]  /*6cc0*/  BRA `(.L_x_37584) ;  /* 0x00000000006c7947 */ /* 0x000fec0003800000 */
.L_x_37583:
        /* <DEDUP_REMOVED lines=16> */
.L_x_37611:
[----:B------:R-:W-:Y:S01]  /*6dd0*/  PRMT R22, RZ, 0x7610, R22 ;  /* 0x00007610ff167816 */ /* 0x000fe20000000016 */
[----:B------:R-:W-:Y:S06]  /*6de0*/  BRA `(.L_x_37584) ;  /* 0x0000000000247947 */ /* 0x000fec0003800000 */
.L_x_37608:
[----:B------:R-:W2:Y:S02]  /*6df0*/  LDG.E.64 R2, desc[UR36][R2.64] ;  /* 0x0000002402027981 */ /* 0x000ea4000c1e1b00 */
[----:B--2---:R-:W0:Y:S02]  /*6e00*/  I2F.U64 R0, R2 ;  /* 0x0000000200007312 */ /* 0x004e240000301000 */
[----:B0-----:R-:W-:-:S04]  /*6e10*/  F2FP.BF16.F32.PACK_AB R0, RZ, R0 ;  /* 0x00000000ff00723e */ /* 0x001fc800000010ff */
[----:B------:R-:W-:Y:S01]  /*6e20*/  PRMT R22, R0, 0x7610, R22 ;  /* 0x0000761000167816 */ /* 0x000fe20000000016 */
[----:B------:R-:W-:Y:S06]  /*6e30*/  BRA `(.L_x_37584) ;  /* 0x0000000000107947 */ /* 0x000fec0003800000 */
.L_x_37607:
[----:B------:R-:W2:Y:S02]  /*6e40*/  LDG.E R2, desc[UR36][R2.64] ;  /* 0x0000002402027981 */ /* 0x000ea4000c1e1900 */
[----:B--2---:R-:W-:-:S04]  /*6e50*/  I2FP.F32.U32 R0, R2 ;  /* 0x0000000200007245 */ /* 0x004fc80000201000 */
[----:B------:R-:W-:-:S04]  /*6e60*/  F2FP.BF16.F32.PACK_AB R0, RZ, R0 ;  /* 0x00000000ff00723e */ /* 0x000fc800000010ff */
[----:B------:R-:W-:-:S07]  /*6e70*/  PRMT R22, R0, 0x7610, R22 ;  /* 0x0000761000167816 */ /* 0x000fce0000000016 */
.L_x_37584:
        /* <DEDUP_REMOVED lines=19> */
.L_x_37615:
[----:B------:R-:W2:Y:S02]  /*6fb0*/  LDG.E.U8 R2, desc[UR36][R2.64] ;  /* 0x0000002402027981 */ /* 0x000ea4000c1e1100 */
[----:B--2---:R-:W-:-:S04]  /*6fc0*/  I2FP.F32.U32 R0, R2 ;  /* 0x0000000200007245 */ /* 0x004fc80000201000 */
[----:B------:R-:W-:Y:S01]  /*6fd0*/  F2FP.BF16.F32.PACK_AB R0, RZ, R0 ;  /* 0x00000000ff00723e */ /* 0x000fe200000010ff */
[----:B------:R-:W-:Y:S06]  /*6fe0*/  BRA `(.L_x_37617) ;  /* 0x0000000c00907947 */ /* 0x000fec0003800000 */
.L_x_37614:
        /* <DEDUP_REMOVED lines=10> */
.L_x_37619:
[----:B------:R-:W2:Y:S02]  /*7090*/  LDG.E R2, desc[UR36][R2.64] ;  /* 0x0000002402027981 */ /* 0x000ea4000c1e1900 */
[----:B--2---:R-:W-:-:S04]  /*70a0*/  I2FP.F32.S32 R0, R2 ;  /* 0x0000000200007245 */ /* 0x004fc80000201400 */
[----:B------:R-:W-:Y:S01]  /*70b0*/  F2FP.BF16.F32.PACK_AB R0, RZ, R0 ;  /* 0x00000000ff00723e */ /* 0x000fe200000010ff */
[----:B------:R-:W-:Y:S06]  /*70c0*/  BRA `(.L_x_37617) ;  /* 0x0000000c00587947 */ /* 0x000fec0003800000 */
.L_x_37618:
[----:B------:R-:W2:Y:S02]  /*70d0*/  LDG.E.U16 R2, desc[UR36][R2.64] ;  /* 0x0000002402027981 */ /* 0x000ea4000c1e1500 */
[----:B--2---:R-:W0:Y:S02]  /*70e0*/  I2F.S16 R0, R2 ;  /* 0x0000000200007306 */ /* 0x004e240000101400 */
[----:B0-----:R-:W-:Y:S01]  /*70f0*/  F2FP.BF16.F32.PACK_AB R0, RZ, R0 ;  /* 0x00000000ff00723e */ /* 0x001fe200000010ff */
[----:B------:R-:W-:Y:S06]  /*7100*/  BRA `(.L_x_37617) ;  /* 0x0000000c00487947 */ /* 0x000fec0003800000 */
.L_x_37613:
        /* <DEDUP_REMOVED lines=9> */
.L_x_37621:
[----:B------:R-:W2:Y:S02]  /*71a0*/  LDG.E.U16 R0, desc[UR36][R2.64] ;  /* 0x0000002402007981 */ /* 0x000ea4000c1e1500 */
[----:B--2---:R-:W-:-:S05]  /*71b0*/  HADD2.F32 R0, -RZ, R0.H0_H0 ;  /* 0x20000000ff007230 */ /* 0x004fca0000004100 */
[----:B------:R-:W-:Y:S01]  /*71c0*/  F2FP.BF16.F32.PACK_AB R0, RZ, R0 ;  /* 0x00000000ff00723e */ /* 0x000fe200000010ff */
[----:B------:R-:W-:Y:S06]  /*71d0*/  BRA `(.L_x_37617) ;  /* 0x0000000c00147947 */ /* 0x000fec0003800000 */
.L_x_37620:
        /* <DEDUP_REMOVED lines=9> */
.L_x_37623:
[----:B------:R-:W2:Y:S02]  /*7270*/  LDG.E.U16 R2, desc[UR36][R2.64] ;  /* 0x0000002402027981 */ /* 0x000ea4000c1e1500 */
[----:B--2---:R-:W-:-:S05]  /*7280*/  HADD2.F32 R0, -RZ, R2.H0_H0 ;  /* 0x20000002ff007230 */ /* 0x004fca0000004100 */
[----:B------:R-:W-:Y:S01]  /*7290*/  F2FP.BF16.F32.PACK_AB R0, RZ, R0 ;  /* 0x00000000ff00723e */ /* 0x000fe200000010ff */
[----:B------:R-:W-:Y:S06]  /*72a0*/  BRA `(.L_x_37617) ;  /* 0x0000000800e07947 */ /* 0x000fec0003800000 */
.L_x_37622:
        /* <DEDUP_REMOVED lines=8> */
.L_x_37612:
        /* <DEDUP_REMOVED lines=13> */
.L_x_37626:
        /* <DEDUP_REMOVED lines=8> */
.L_x_37625:
        /* <DEDUP_REMOVED lines=28> */
.L_x_37628:
        /* <DEDUP_REMOVED lines=15> */
.L_x_37627:
[----:B------:R0:W5:Y:S01]  /*7730*/  LDG.E.U16 R0, desc[UR36][R2.64] ;  /* 0x0000002402007981 */ /* 0x000162000c1e1500 */
[----:B------:R-:W-:Y:S05]  /*7740*/  BRA `(.L_x_37617) ;  /* 0x0000000400b87947 */ /* 0x000fea0003800000 */
.L_x_37624:
        /* <DEDUP_REMOVED lines=12> */
.L_x_37631:
        /* <DEDUP_REMOVED lines=21> */
.L_x_37635:
[----:B------:R-:W-:Y:S05]  /*7960*/  BSYNC B1 ;  /* 0x0000000000017941 */ /* 0x000fea0003800000 */
.L_x_37634:
[----:B------:R-:W-:Y:S01]  /*7970*/  LEA R3, R0, 0x3b800000, 0x17 ;  /* 0x3b80000000037811 */ /* 0x000fe200078eb8ff */
[----:B------:R-:W-:-:S05]  /*7980*/  IMAD.SHL.U32 R0, R2, 0x100000, RZ ;  /* 0x0010000002007824 */ /* 0x000fca00078e00ff */
[----:B------:R-:W-:-:S07]  /*7990*/  LOP3.LUT R0, R3, R0, R4, 0xfe, !PT ;  /* 0x0000000003007212 */ /* 0x000fce00078efe04 */
.L_x_37633:
[----:B------:R-:W-:Y:S05]  /*79a0*/  BSYNC B0 ;  /* 0x0000000000007941 */ /* 0x000fea0003800000 */
.L_x_37632:
[----:B------:R-:W-:Y:S01]  /*79b0*/  F2FP.BF16.F32.PACK_AB R0, RZ, R0 ;  /* 0x00000000ff00723e */ /* 0x000fe200000010ff */
[----:B------:R-:W-:Y:S06]  /*79c0*/  BRA `(.L_x_37617) ;  /* 0x0000000400187947 */ /* 0x000fec0003800000 */
.L_x_37630:
        /* <DEDUP_REMOVED lines=21> */
.L_x_37639:
[----:B------:R-:W-:Y:S05]  /*7b20*/  BSYNC B1 ;  /* 0x0000000000017941 */ /* 0x000fea0003800000 */
.L_x_37638:
[----:B------:R-:W-:Y:S01]  /*7b30*/  LEA R3, R0, 0x37800000, 0x17 ;  /* 0x3780000000037811 */ /* 0x000fe200078eb8ff */
[----:B------:R-:W-:-:S05]  /*7b40*/  IMAD.SHL.U32 R0, R2, 0x200000, RZ ;  /* 0x0020000002007824 */ /* 0x000fca00078e00ff */
[----:B------:R-:W-:-:S07]  /*7b50*/  LOP3.LUT R0, R3, R0, R4, 0xfe, !PT ;  /* 0x0000000003007212 */ /* 0x000fce00078efe04 */
.L_x_37637:
[----:B------:R-:W-:Y:S05]  /*7b60*/  BSYNC B0 ;  /* 0x0000000000007941 */ /* 0x000fea0003800000 */
.L_x_37636:
[----:B------:R-:W-:Y:S01]  /*7b70*/  F2FP.BF16.F32.PACK_AB R0, RZ, R0 ;  /* 0x00000000ff00723e */ /* 0x000fe200000010ff */
[----:B------:R-:W-:Y:S06]  /*7b80*/  BRA `(.L_x_37617) ;  /* 0x0000000000a87947 */ /* 0x000fec0003800000 */
.L_x_37629:
        /* <DEDUP_REMOVED lines=14> */
.L_x_37643:
[----:B------:R-:W-:Y:S05]  /*7c70*/  BSYNC B0 ;  /* 0x0000000000007941 */ /* 0x000fea0003800000 */
.L_x_37642:
[----:B------:R-:W-:Y:S01]  /*7c80*/  F2FP.BF16.F32.PACK_AB R0, RZ, R0 ;  /* 0x00000000ff00723e */ /* 0x000fe200000010ff */
[----:B------:R-:W-:Y:S06]  /*7c90*/  BRA `(.L_x_37617) ;  /* 0x0000000000647947 */ /* 0x000fec0003800000 */
.L_x_37616:
        /* <DEDUP_REMOVED lines=16> */
.L_x_37644:
[----:B------:R-:W-:Y:S01]  /*7da0*/  PRMT R0, RZ, 0x7610, R0 ;  /* 0x00007610ff007816 */ /* 0x000fe20000000000 */
[----:B------:R-:W-:Y:S06]  /*7db0*/  BRA `(.L_x_37617) ;  /* 0x00000000001c7947 */ /* 0x000fec0003800000 */
.L_x_37641:
[----:B------:R-:W2:Y:S02]  /*7dc0*/  LDG.E.64 R2, desc[UR36][R2.64] ;  /* 0x0000002402027981 */ /* 0x000ea4000c1e1b00 */
[----:B--2---:R-:W0:Y:S02]  /*7dd0*/  I2F.U64 R0, R2 ;  /* 0x0000000200007312 */ /* 0x004e240000301000 */
[----:B0-----:R-:W-:Y:S01]  /*7de0*/  F2FP.BF16.F32.PACK_AB R0, RZ, R0 ;  /* 0x00000000ff00723e */ /* 0x001fe200000010ff */
[----:B------:R-:W-:Y:S06]  /*7df0*/  BRA `(.L_x_37617) ;  /* 0x00000000000c7947 */ /* 0x000fec0003800000 */
.L_x_37640:
[----:B------:R-:W2:Y:S02]  /*7e00*/  LDG.E R2, desc[UR36][R2.64] ;  /* 0x0000002402027981 */ /* 0x000ea4000c1e1900 */
[----:B--2---:R-:W-:-:S04]  /*7e10*/  I2FP.F32.U32 R0, R2 ;  /* 0x0000000200007245 */ /* 0x004fc80000201000 */
[----:B------:R-:W-:-:S07]  /*7e20*/  F2FP.BF16.F32.PACK_AB R0, RZ, R0 ;  /* 0x00000000ff00723e */ /* 0x000fce00000010ff */
.L_x_37617:
[----:B-----5:R-:W-:Y:S01]  /*7e30*/  IMAD.U32 R22, R22, 0x10000, RZ ;  /* 0x0001000016167824 */ /* 0x020fe200078e00ff */
[----:B0-----:R-:W0:Y:S01]  /*7e40*/  LDC.U8 R2, c[0x0][0x498] ;  /* 0x00012600ff027b82 */ /* 0x001e220000000000 */
[----:B------:R-:W-:Y:S02]  /*7e50*/  IMAD.U32 R0, R0, 0x10000, RZ ;  /* 0x0001000000007824 */ /* 0x000fe400078e00ff */
        /* <DEDUP_REMOVED lines=19> */
.L_x_37648:
[----:B-1----:R-:W-:-:S06]  /*7f90*/  IMAD.U32 R3, R3, 0x10000, RZ ;  /* 0x0001000003037824 */ /* 0x002fcc00078e00ff */
[----:B------:R-:W1:Y:S02]  /*7fa0*/  F2I.S64.TRUNC R2, R3 ;  /* 0x0000000300027311 */ /* 0x000e64000020d900 */
[----:B-1----:R1:W-:Y:S01]  /*7fb0*/  STG.E.U8 desc[UR36][R16.64], R2 ;  /* 0x0000000210007986 */ /* 0x0023e2000c101124 */
[----:B------:R-:W-:Y:S05]  /*7fc0*/  BRA `(.L_x_37650) ;  /* 0x0000000c00847947 */ /* 0x000fea0003800000 */
.L_x_37647:
        /* <DEDUP_REMOVED lines=10> */
.L_x_37652:
[----:B-1----:R-:W-:-:S06]  /*8070*/  IMAD.U32 R3, R3, 0x10000, RZ ;  /* 0x0001000003037824 */ /* 0x002fcc00078e00ff */
[----:B------:R-:W1:Y:S02]  /*8080*/  F2I.FTZ.TRUNC.NTZ R3, R3 ;  /* 0x0000000300037305 */ /* 0x000e64000021f100 */
[----:B-1----:R4:W-:Y:S01]  /*8090*/  STG.E desc[UR36][R16.64], R3 ;  /* 0x0000000310007986 */ /* 0x0029e2000c101924 */
[----:B------:R-:W-:Y:S05]  /*80a0*/  BRA `(.L_x_37650) ;  /* 0x0000000c004c7947 */ /* 0x000fea0003800000 */
.L_x_37651:
[----:B-1----:R-:W-:-:S06]  /*80b0*/  IMAD.U32 R3, R3, 0x10000, RZ ;  /* 0x0001000003037824 */ /* 0x002fcc00078e00ff */
[----:B------:R-:W1:Y:S02]  /*80c0*/  F2I.FTZ.TRUNC.NTZ R3, R3 ;  /* 0x0000000300037305 */ /* 0x000e64000021f100 */
[----:B-1----:R3:W-:Y:S01]  /*80d0*/  STG.E.U16 desc[UR36][R16.64], R3 ;  /* 0x0000000310007986 */ /* 0x0027e2000c101524 */
[----:B------:R-:W-:Y:S05]  /*80e0*/  BRA `(.L_x_37650) ;  /* 0x0000000c003c7947 */ /* 0x000fea0003800000 */
.L_x_37646:
        /* <DEDUP_REMOVED lines=9> */
.L_x_37654:
[----:B01----:R-:W-:-:S05]  /*8180*/  IMAD.U32 R0, R3, 0x10000, RZ ;  /* 0x0001000003007824 */ /* 0x003fca00078e00ff */
[----:B------:R-:W-:-:S05]  /*8190*/  F2FP.F16.F32.PACK_AB R0, RZ, R0 ;  /* 0x00000000ff00723e */ /* 0x000fca00000000ff */
[----:B------:R0:W-:Y:S01]  /*81a0*/  STG.E.U16 desc[UR36][R16.64], R0 ;  /* 0x0000000010007986 */ /* 0x0001e2000c101524 */
[----:B------:R-:W-:Y:S05]  /*81b0*/  BRA `(.L_x_37650) ;  /* 0x0000000c00087947 */ /* 0x000fea0003800000 */
.L_x_37653:
        /* <DEDUP_REMOVED lines=10> */
.L_x_37656:
[----:B-1----:R-:W-:-:S05]  /*8260*/  IMAD.U32 R3, R3, 0x10000, RZ ;  /* 0x0001000003037824 */ /* 0x002fca00078e00ff */
[----:B------:R-:W-:-:S04]  /*8270*/  F2FP.F16.F32.PACK_AB R3, RZ, R3 ;  /* 0x00000003ff03723e */ /* 0x000fc800000000ff */
[----:B------:R-:W-:-:S05]  /*8280*/  PRMT R3, R3, 0x5410, RZ ;  /* 0x0000541003037816 */ /* 0x000fca00000000ff */
[----:B------:R1:W-:Y:S01]  /*8290*/  STG.E desc[UR36][R16.64], R3 ;  /* 0x0000000310007986 */ /* 0x0003e2000c101924 */
[----:B------:R-:W-:Y:S05]  /*82a0*/  BRA `(.L_x_37650) ;  /* 0x0000000800cc7947 */ /* 0x000fea0003800000 */
.L_x_37655:
[----:B-1----:R-:W-:-:S04]  /*82b0*/  IMAD.U32 R2, R3, 0x10000, RZ ;  /* 0x0001000003027824 */ /* 0x002fc800078e00ff */
[----:B------:R-:W-:-:S06]  /*82c0*/  FMUL.FTZ R2, R2, 1 ;  /* 0x3f80000002027820 */ /* 0x000fcc0000410000 */
[----:B------:R-:W1:Y:S02]  /*82d0*/  F2F.F64.F32 R2, R2 ;  /* 0x0000000200027310 */ /* 0x000e640000201800 */
[----:B-1----:R1:W-:Y:S01]  /*82e0*/  STG.E.64 desc[UR36][R16.64], R2 ;  /* 0x0000000210007986 */ /* 0x0023e2000c101b24 */
[----:B------:R-:W-:Y:S05]  /*82f0*/  BRA `(.L_x_37650) ;  /* 0x0000000800b87947 */ /* 0x000fea0003800000 */
.L_x_37645:
        /* <DEDUP_REMOVED lines=13> */
.L_x_37659:
[----:B-1----:R-:W-:Y:S01]  /*83d0*/  IMAD.U32 R3, R3, 0x10000, RZ ;  /* 0x0001000003037824 */ /* 0x002fe200078e00ff */
[----:B------:R-:W-:-:S03]  /*83e0*/  CS2R R6, SRZ ;  /* 0x0000000000067805 */ /* 0x000fc6000001ff00 */
[----:B------:R-:W-:-:S04]  /*83f0*/  FMUL.FTZ R3, R3, 1 ;  /* 0x3f80000003037820 */ /* 0x000fc80000410000 */
[----:B------:R-:W1:Y:S02]  /*8400*/  F2F.F64.F32 R4, R3 ;  /* 0x0000000300047310 */ /* 0x000e640000201800 */
[----:B-1----:R1:W-:Y:S01]  /*8410*/  STG.E.128 desc[UR36][R16.64], R4 ;  /* 0x0000000410007986 */ /* 0x0023e2000c101d24 */
[----:B------:R-:W-:Y:S05]  /*8420*/  BRA `(.L_x_37650) ;  /* 0x00000008006c7947 */ /* 0x000fea0003800000 */
.L_x_37658:
        /* <DEDUP_REMOVED lines=21> */
.L_x_37663:
[----:B------:R-:W-:Y:S05]  /*8580*/  BSYNC B0 ;  /* 0x0000000000007941 */ /* 0x000fea0003800000 */
.L_x_37662:
[----:B------:R-:W-:-:S05]  /*8590*/  LOP3.LUT R3, R0, R3, RZ, 0xfc, !PT ;  /* 0x0000000300037212 */ /* 0x000fca00078efcff */
[----:B------:R0:W-:Y:S01]  /*85a0*/  STG.E.U8 desc[UR36][R16.64], R3 ;  /* 0x0000000310007986 */ /* 0x0001e2000c101124 */
[----:B------:R-:W-:Y:S05]  /*85b0*/  BRA `(.L_x_37650) ;  /* 0x0000000800087947 */ /* 0x000fea0003800000 */
.L_x_37661:
        /* <DEDUP_REMOVED lines=13> */
.L_x_37665:
[----:B0-----:R-:W-:Y:S01]  /*8690*/  IMAD.MOV.U32 R0, RZ, RZ, 0x7f ;  /* 0x0000007fff007424 */ /* 0x001fe200078e00ff */
[----:B------:R-:W-:-:S04]  /*86a0*/  ISETP.GT.U32.AND P0, PT, R2, 0x7f800000, PT ;  /* 0x7f8000000200780c */ /* 0x000fc80003f04070 */
[----:B------:R-:W-:-:S09]  /*86b0*/  SEL R0, R0, 0x7c, P0 ;  /* 0x0000007c00007807 */ /* 0x000fd20000000000 */
.L_x_37666:
[----:B------:R-:W-:Y:S05]  /*86c0*/  BSYNC B0 ;  /* 0x0000000000007941 */ /* 0x000fea0003800000 */
.L_x_37664:
[----:B------:R-:W-:-:S04]  /*86d0*/  LOP3.LUT R2, R3, 0x80000000, RZ, 0xc0, !PT ;  /* 0x8000000003027812 */ /* 0x000fc800078ec0ff */
[----:B------:R-:W-:-:S04]  /*86e0*/  SHF.R.U32.HI R3, RZ, 0x18, R2 ;  /* 0x00000018ff037819 */ /* 0x000fc80000011602 */
[----:B------:R-:W-:-:S05]  /*86f0*/  LOP3.LUT R3, R0, R3, RZ, 0xfc, !PT ;  /* 0x0000000300037212 */ /* 0x000fca00078efcff */
[----:B------:R0:W-:Y:S01]  /*8700*/  STG.E.U8 desc[UR36][R16.64], R3 ;  /* 0x0000000310007986 */ /* 0x0001e2000c101124 */
[----:B------:R-:W-:Y:S05]  /*8710*/  BRA `(.L_x_37650) ;  /* 0x0000000400b07947 */ /* 0x000fea0003800000 */
.L_x_37660:
[----:B-1----:R1:W-:Y:S01]  /*8720*/  STG.E.U16 desc[UR36][R16.64], R3 ;  /* 0x0000000310007986 */ /* 0x0023e2000c101524 */
[----:B------:R-:W-:Y:S05]  /*8730*/  BRA `(.L_x_37650) ;  /* 0x0000000400a87947 */ /* 0x000fea0003800000 */
.L_x_37657:
        /* <DEDUP_REMOVED lines=12> */
.L_x_37669:
        /* <DEDUP_REMOVED lines=17> */
.L_x_37672:
[----:B------:R-:W-:-:S04]  /*8910*/  LOP3.LUT R2, R3, 0x80000000, RZ, 0xc0, !PT ;  /* 0x8000000003027812 */ /* 0x000fc800078ec0ff */
[----:B------:R-:W-:-:S04]  /*8920*/  SHF.R.U32.HI R3, RZ, 0x18, R2 ;  /* 0x00000018ff037819 */ /* 0x000fc80000011602 */
[----:B------:R-:W-:-:S04]  /*8930*/  LOP3.LUT R0, R0, R3, RZ, 0xfc, !PT ;  /* 0x0000000300007212 */ /* 0x000fc800078efcff */
[----:B------:R-:W-:-:S07]  /*8940*/  PRMT R8, R0, 0x7610, R8 ;  /* 0x0000761000087816 */ /* 0x000fce0000000008 */
.L_x_37671:
[----:B------:R-:W-:Y:S05]  /*8950*/  BSYNC B0 ;  /* 0x0000000000007941 */ /* 0x000fea0003800000 */
.L_x_37670:
[----:B------:R1:W-:Y:S01]  /*8960*/  STG.E.U8 desc[UR36][R16.64], R8 ;  /* 0x0000000810007986 */ /* 0x0003e2000c101124 */
[----:B------:R-:W-:Y:S05]  /*8970*/  BRA `(.L_x_37650) ;  /* 0x0000000400187947 */ /* 0x000fea0003800000 */
.L_x_37668:
        /* <DEDUP_REMOVED lines=17> */
.L_x_37675:
[----:B------:R-:W-:-:S04]  /*8a90*/  LOP3.LUT R2, R3, 0x80000000, RZ, 0xc0, !PT ;  /* 0x8000000003027812 */ /* 0x000fc800078ec0ff */
[----:B------:R-:W-:-:S04]  /*8aa0*/  SHF.R.U32.HI R3, RZ, 0x18, R2 ;  /* 0x00000018ff037819 */ /* 0x000fc80000011602 */
[----:B------:R-:W-:-:S04]  /*8ab0*/  LOP3.LUT R0, R0, R3, RZ, 0xfc, !PT ;  /* 0x0000000300007212 */ /* 0x000fc800078efcff */
[----:B------:R-:W-:-:S07]  /*8ac0*/  PRMT R8, R0, 0x7610, R8 ;  /* 0x0000761000087816 */ /* 0x000fce0000000008 */
.L_x_37674:
[----:B------:R-:W-:Y:S05]  /*8ad0*/  BSYNC B0 ;  /* 0x0000000000007941 */ /* 0x000fea0003800000 */
.L_x_37673:
[----:B------:R1:W-:Y:S01]  /*8ae0*/  STG.E.U8 desc[UR36][R16.64], R8 ;  /* 0x0000000810007986 */ /* 0x0003e2000c101124 */
[----:B------:R-:W-:Y:S05]  /*8af0*/  BRA `(.L_x_37650) ;  /* 0x0000000000b87947 */ /* 0x000fea0003800000 */
.L_x_37667:
        /* <DEDUP_REMOVED lines=8> */
[----:B------:R-:W-:-:S04]  /*8b80*/  LOP3.LUT R2, R4, 0xff, RZ, 0xc0, !PT ;  /* 0x000000ff04027812 */ /* 0x000fc800078ec0ff */
[----:B------:R-:W-:-:S13]  /*8b90*/  ISETP.NE.AND P1, PT, R2, 0xff, PT ;  /* 0x000000ff0200780c */ /* 0x000fda0003f25270 */
[--C-:B0-----:R-:W-:Y:S02]  /*8ba0*/  @P1 SHF.R.U32.HI R0, RZ, 0x16, R3.reuse ;  /* 0x00000016ff001819 */ /* 0x101fe40000011603 */
        /* <DEDUP_REMOVED lines=11> */
.L_x_37649:
[----:B0-----:R-:W-:Y:S01]  /*8c60*/  MOV R0, 0x0 ;  /* 0x0000000000007802 */ /* 0x001fe20000000f00 */
[----:B------:R-:W-:Y:S01]  /*8c70*/  ULDC.64 UR4, c[0x4][0x198] ;  /* 0x0100660000047ab9 */ /* 0x000fe20000000a00 */
[----:B------:R-:W-:Y:S01]  /*8c80*/  ULDC.64 UR6, c[0x4][0xb0] ;  /* 0x01002c0000067ab9 */ /* 0x000fe20000000a00 */
[----:B------:R-:W-:Y:S01]  /*8c90*/  IMAD.U32 R4, RZ, RZ, UR4 ;  /* 0x00000004ff047e24 */ /* 0x000fe2000f8e00ff */
[----:B-1----:R0:W1:Y:S01]  /*8ca0*/  LDC.64 R2, c[0x4][R0] ;  /* 0x0100000000027b82 */ /* 0x0020620000000a00 */
        /* <DEDUP_REMOVED lines=11> */
.L_x_37678:
[----:B------:R-:W-:Y:S05]  /*8d60*/  BRA `(.L_x_37650) ;  /* 0x00000000001c7947 */ /* 0x000fea0003800000 */
.L_x_37677:
[----:B-1----:R-:W-:-:S06]  /*8d70*/  IMAD.U32 R3, R3, 0x10000, RZ ;  /* 0x0001000003037824 */ /* 0x002fcc00078e00ff */
[----:B------:R-:W1:Y:S02]  /*8d80*/  F2I.U64.TRUNC R2, R3 ;  /* 0x0000000300027311 */ /* 0x000e64000020d800 */
[----:B-1----:R1:W-:Y:S01]  /*8d90*/  STG.E.64 desc[UR36][R16.64], R2 ;  /* 0x0000000210007986 */ /* 0x0023e2000c101b24 */
[----:B------:R-:W-:Y:S05]  /*8da0*/  BRA `(.L_x_37650) ;  /* 0x00000000000c7947 */ /* 0x000fea0003800000 */
.L_x_37676:
[----:B-1----:R-:W-:-:S06]  /*8db0*/  IMAD.U32 R3, R3, 0x10000, RZ ;  /* 0x0001000003037824 */ /* 0x002fcc00078e00ff */
[----:B------:R-:W1:Y:S02]  /*8dc0*/  F2I.FTZ.U32.TRUNC.NTZ R3, R3 ;  /* 0x0000000300037305 */ /* 0x000e64000021f000 */
[----:B-1----:R1:W-:Y:S02]  /*8dd0*/  STG.E desc[UR36][R16.64], R3 ;  /* 0x0000000310007986 */ /* 0x0023e4000c101924 */
.L_x_37650:
[----:B------:R-:W-:-:S07]  /*8de0*/  VIADD R19, R19, 0x80 ;  /* 0x0000008013137836 */ /* 0x000fce0000000000 */
.L_x_37577:
[----:B------:R-:W-:Y:S05]  /*8df0*/  BSYNC B6 ;  /* 0x0000000000067941 */ /* 0x000fea0003800000 */
.L_x_37576:
        /* <DEDUP_REMOVED lines=358> */
.L_x_37681:
        /* <DEDUP_REMOVED lines=23> */
.L_x_37685:
[----:B------:R-:W2:Y:S02]  /*a5d0*/  LDG.E.U8 R2, desc[UR36][R2.64] ;  /* 0x0000002402027981 */ /* 0x000ea4000c1e1100 */
[----:B--2---:R-:W-:-:S04]  /*a5e0*/  I2FP.F32.U32 R0, R2 ;  /* 0x0000000200007245 */ /* 0x004fc80000201000 */
[----:B------:R-:W-:-:S04]  /*a5f0*/  F2FP.BF16.F32.PACK_AB R0, RZ, R0 ;  /* 0x00000000ff00723e */ /* 0x000fc800000010ff */
[----:B------:R-:W-:Y:S01]  /*a600*/  PRMT R22, R0, 0x7610, R22 ;  /* 0x0000761000167816 */ /* 0x000fe20000000016 */
[----:B------:R-:W-:Y:S06]  /*a610*/  BRA `(.L_x_37687) ;  /* 0x0000000c00c87947 */ /* 0x000fec0003800000 */
.L_x_37684:
        /* <DEDUP_REMOVED lines=11> */
.L_x_37689:
[----:B------:R-:W2:Y:S02]  /*a6d0*/  LDG.E R2, desc[UR36][R2.64] ;  /* 0x0000002402027981 */ /* 0x000ea4000c1e1900 */
[----:B--2---:R-:W-:-:S04]  /*a6e0*/  I2FP.F32.S32 R0, R2 ;  /* 0x0000000200007245 */ /* 0x004fc80000201400 */
[----:B------:R-:W-:-:S04]  /*a6f0*/  F2FP.BF16.F32.PACK_AB R0, RZ, R0 ;  /* 0x00000000ff00723e */ /* 0x000fc800000010ff */
[----:B------:R-:W-:Y:S01]  /*a700*/  PRMT R22, R0, 0x7610, R22 ;  /* 0x0000761000167816 */ /* 0x000fe20000000016 */
[----:B------:R-:W-:Y:S06]  /*a710*/  BRA `(.L_x_37687) ;  /* 0x0000000c00887947 */ /* 0x000fec0003800000 */
.L_x_37688:
[----:B------:R-:W2:Y:S02]  /*a720*/  LDG.E.U16 R2, desc[UR36][R2.64] ;  /* 0x0000002402027981 */ /* 0x000ea4000c1e1500 */
[----:B--2---:R-:W0:Y:S02]  /*a730*/  I2F.S16 R0, R2 ;  /* 0x0000000200007306 */ /* 0x004e240000101400 */
[----:B0-----:R-:W-:-:S04]  /*a740*/  F2FP.BF16.F32.PACK_AB R0, RZ, R0 ;  /* 0x00000000ff00723e */ /* 0x001fc800000010ff */
[----:B------:R-:W-:Y:S01]  /*a750*/  PRMT R22, R0, 0x7610, R22 ;  /* 0x0000761000167816 */ /* 0x000fe20000000016 */
[----:B------:R-:W-:Y:S06]  /*a760*/  BRA `(.L_x_37687) ;  /* 0x0000000c00747947 */ /* 0x000fec0003800000 */
.L_x_37683:
        /* <DEDUP_REMOVED lines=9> */
.L_x_37691:
[----:B------:R-:W2:Y:S02]  /*a800*/  LDG.E.U16 R0, desc[UR36][R2.64] ;  /* 0x0000002402007981 */ /* 0x000ea4000c1e1500 */
[----:B--2---:R-:W-:-:S05]  /*a810*/  HADD2.F32 R0, -RZ, R0.H0_H0 ;  /* 0x20000000ff007230 */ /* 0x004fca0000004100 */
[----:B------:R-:W-:-:S04]  /*a820*/  F2FP.BF16.F32.PACK_AB R0, RZ, R0 ;  /* 0x00000000ff00723e */ /* 0x000fc800000010ff */
[----:B------:R-:W-:Y:S01]  /*a830*/  PRMT R22, R0, 0x7610, R22 ;  /* 0x0000761000167816 */ /* 0x000fe20000000016 */
[----:B------:R-:W-:Y:S06]  /*a840*/  BRA `(.L_x_37687) ;  /* 0x0000000c003c7947 */ /* 0x000fec0003800000 */
.L_x_37690:
        /* <DEDUP_REMOVED lines=9> */
.L_x_37693:
[----:B------:R-:W2:Y:S02]  /*a8e0*/  LDG.E.U16 R2, desc[UR36][R2.64] ;  /* 0x0000002402027981 */ /* 0x000ea4000c1e1500 */
[----:B--2---:R-:W-:-:S05]  /*a8f0*/  HADD2.F32 R0, -RZ, R2.H0_H0 ;  /* 0x20000002ff007230 */ /* 0x004fca0000004100 */
[----:B------:R-:W-:-:S04]  /*a900*/  F2FP.BF16.F32.PACK_AB R0, RZ, R0 ;  /* 0x00000000ff00723e */ /* 0x000fc800000010ff */
[----:B------:R-:W-:Y:S01]  /*a910*/  PRMT R22, R0, 0x7610, R22 ;  /* 0x0000761000167816 */ /* 0x000fe20000000016 */
[----:B------:R-:W-:Y:S06]  /*a920*/  BRA `(.L_x_37687) ;  /* 0x0000000c00047947 */ /* 0x000fec0003800000 */
.L_x_37692:
        /* <DEDUP_REMOVED lines=9> */
.L_x_37682:
        /* <DEDUP_REMOVED lines=14> */
.L_x_37696:
        /* <DEDUP_REMOVED lines=9> */
.L_x_37695:
        /* <DEDUP_REMOVED lines=28> */
.L_x_37698:
        /* <DEDUP_REMOVED lines=15> */
.L_x_37697:
[----:B------:R0:W5:Y:S01]  /*ade0*/  LDG.E.U16 R22, desc[UR36][R2.64] ;  /* 0x0000002402167981 */ /* 0x000162000c1e1500 */
[----:B------:R-:W-:Y:S05]  /*adf0*/  BRA `(.L_x_37687) ;  /* 0x0000000400d07947 */ /* 0x000fea0003800000 */
.L_x_37694:
        /* <DEDUP_REMOVED lines=13> */
.L_x_37701:
        /* <DEDUP_REMOVED lines=21> */
.L_x_37705:
[----:B------:R-:W-:Y:S05]  /*b020*/  BSYNC B1 ;  /* 0x0000000000017941 */ /* 0x000fea0003800000 */
.L_x_37704:
[----:B------:R-:W-:Y:S01]  /*b030*/  LEA R3, R0, 0x3b800000, 0x17 ;  /* 0x3b80000000037811 */ /* 0x000fe200078eb8ff */
[----:B------:R-:W-:-:S05]  /*b040*/  IMAD.SHL.U32 R0, R2, 0x100000, RZ ;  /* 0x0010000002007824 */ /* 0x000fca00078e00ff */
[----:B------:R-:W-:-:S07]  /*b050*/  LOP3.LUT R0, R3, R0, R4, 0xfe, !PT ;  /* 0x0000000003007212 */ /* 0x000fce00078efe04 */
.L_x_37703:
[----:B------:R-:W-:Y:S05]  /*b060*/  BSYNC B0 ;  /* 0x0000000000007941 */ /* 0x000fea0003800000 */
.L_x_37702:
[----:B------:R-:W-:-:S04]  /*b070*/  F2FP.BF16.F32.PACK_AB R0, RZ, R0 ;  /* 0x00000000ff00723e */ /* 0x000fc800000010ff */
[----:B------:R-:W-:Y:S01]  /*b080*/  PRMT R22, R0, 0x7610, R22 ;  /* 0x0000761000167816 */ /* 0x000fe20000000016 */
[----:B------:R-:W-:Y:S06]  /*b090*/  BRA `(.L_x_37687) ;  /* 0x0000000400287947 */ /* 0x000fec0003800000 */
.L_x_37700:
        /* <DEDUP_REMOVED lines=21> */
.L_x_37709:
[----:B------:R-:W-:Y:S05]  /*b1f0*/  BSYNC B1 ;  /* 0x0000000000017941 */ /* 0x000fea0003800000 */
.L_x_37708:
[----:B------:R-:W-:Y:S01]  /*b200*/  LEA R3, R0, 0x37800000, 0x17 ;  /* 0x3780000000037811 */ /* 0x000fe200078eb8ff */
[----:B------:R-:W-:-:S05]  /*b210*/  IMAD.SHL.U32 R0, R2, 0x200000, RZ ;  /* 0x0020000002007824 */ /* 0x000fca00078e00ff */
[----:B------:R-:W-:-:S07]  /*b220*/  LOP3.LUT R0, R3, R0, R4, 0xfe, !PT ;  /* 0x0000000003007212 */ /* 0x000fce00078efe04 */
.L_x_37707:
[----:B------:R-:W-:Y:S05]  /*b230*/  BSYNC B0 ;  /* 0x0000000000007941 */ /* 0x000fea0003800000 */
.L_x_37706:
[----:B------:R-:W-:-:S04]  /*b240*/  F2FP.BF16.F32.PACK_AB R0, RZ, R0 ;  /* 0x00000000ff00723e */ /* 0x000fc800000010ff */
[----:B------:R-:W-:Y:S01]  /*b250*/  PRMT R22, R0, 0x7610, R22 ;  /* 0x0000761000167816 */ /* 0x000fe20000000016 */
[----:B------:R-:W-:Y:S06]  /*b260*/  BRA `(.L_x_37687) ;  /* 0x0000000000b47947 */ /* 0x000fec0003800000 */
.L_x_37699:
        /* <DEDUP_REMOVED lines=14> */
.L_x_37713:
[----:B------:R-:W-:Y:S05]  /*b350*/  BSYNC B0 ;  /* 0x0000000000007941 */ /* 0x000fea0003800000 */
.L_x_37712:
[----:B------:R-:W-:-:S04]  /*b360*/  F2FP.BF16.F32.PACK_AB R0, RZ, R0 ;  /* 0x00000000ff00723e */ /* 0x000fc800000010ff */
[----:B------:R-:W-:Y:S01]  /*b370*/  PRMT R22, R0, 0x7610, R22 ;  /* 0x0000761000167816 */ /* 0x000fe20000000016 */
[----:B------:R-:W-:Y:S06]  /*b380*/  BRA `(.L_x_37687) ;  /* 0x00000000006c7947 */ /* 0x000fec0003800000 */
.L_x_37686:
        /* <DEDUP_REMOVED lines=16> */
.L_x_37714:
[----:B------:R-:W-:Y:S01]  /*b490*/  PRMT R22, RZ, 0x7610, R22 ;  /* 0x00007610ff167816 */ /* 0x000fe20000000016 */
[----:B------:R-:W-:Y:S06]  /*b4a0*/  BRA `(.L_x_37687) ;  /* 0x0000000000247947 */ /* 0x000fec0003800000 */
.L_x_37711:
[----:B------:R-:W2:Y:S02]  /*b4b0*/  LDG.E.64 R2, desc[UR36][R2.64] ;  /* 0x0000002402027981 */ /* 0x000ea4000c1e1b00 */
[----:B--2---:R-:W0:Y:S02]  /*b4c0*/  I2F.U64 R0, R2 ;  /* 0x0000000200007312 */ /* 0x004e240000301000 */
[----:B0-----:R-:W-:-:S04]  /*b4d0*/  F2FP.BF16.F32.PACK_AB R0, RZ, R0 ;  /* 0x00000000ff00723e */ /* 0x001fc800000010ff */
[----:B------:R-:W-:Y:S01]  /*b4e0*/  PRMT R22, R0, 0x7610, R22 ;  /* 0x0000761000167816 */ /* 0x000fe20000000016 */
[----:B------:R-:W-:Y:S06]  /*b4f0*/  BRA `(.L_x_37687) ;  /* 0x0000000000107947 */ /* 0x000fec0003800000 */
.L_x_37710:
[----:B------:R-:W2:Y:S02]  /*b500*/  LDG.E R2, desc[UR36][R2.64] ;  /* 0x0000002402027981 */ /* 0x000ea4000c1e1900 */
[----:B--2---:R-:W-:-:S04]  /*b510*/  I2FP.F32.U32 R0, R2 ;  /* 0x0000000200007245 */ /* 0x004fc80000201000 */
[----:B------:R-:W-:-:S04]  /*b520*/  F2FP.BF16.F32.PACK_AB R0, RZ, R0 ;  /* 0x00000000ff00723e */ /* 0x000fc800000010ff */
[----:B------:R-:W-:-:S07]  /*b530*/  PRMT R22, R0, 0x7610, R22 ;  /* 0x0000761000167816 */ /* 0x000fce0000000016 */
.L_x_37687:
        /* <DEDUP_REMOVED lines=19> */
.L_x_37718:
[----:B------:R-:W2:Y:S02]  /*b670*/  LDG.E.U8 R2, desc[UR36][R2.64] ;  /* 0x0000002402027981 */ /* 0x000ea4000c1e1100 */
[----:B--2---:R-:W-:-:S04]  /*b680*/  I2FP.F32.U32 R0, R2 ;  /* 0x0000000200007245 */ /* 0x004fc80000201000 */
[----:B------:R-:W-:Y:S01]  /*b690*/  F2FP.BF16.F32.PACK_AB R0, RZ, R0 ;  /* 0x00000000ff00723e */ /* 0x000fe200000010ff */
[----:B------:R-:W-:Y:S06]  /*b6a0*/  BRA `(.L_x_37720) ;  /* 0x0000000c00907947 */ /* 0x000fec0003800000 */
.L_x_37717:
        /* <DEDUP_REMOVED lines=10> */
.L_x_37722:
[----:B------:R-:W2:Y:S02]  /*b750*/  LDG.E R2, desc[UR36][R2.64] ;  /* 0x0000002402027981 */ /* 0x000ea4000c1e1900 */
[----:B--2---:R-:W-:-:S04]  /*b760*/  I2FP.F32.S32 R0, R2 ;  /* 0x0000000200007245 */ /* 0x004fc80000201400 */
[----:B------:R-:W-:Y:S01]  /*b770*/  F2FP.BF16.F32.PACK_AB R0, RZ, R0 ;  /* 0x00000000ff00723e */ /* 0x000fe200000010ff */
[----:B------:R-:W-:Y:S06]  /*b780*/  BRA `(.L_x_37720) ;  /* 0x0000000c00587947 */ /* 0x000fec0003800000 */
.L_x_37721:
[----:B------:R-:W2:Y:S02]  /*b790*/  LDG.E.U16 R2, desc[UR36][R2.64] ;  /* 0x0000002402027981 */ /* 0x000ea4000c1e1500 */
[----:B--2---:R-:W0:Y:S02]  /*b7a0*/  I2F.S16 R0, R2 ;  /* 0x0000000200007306 */ /* 0x004e240000101400 */
[----:B0-----:R-:W-:Y:S01]  /*b7b0*/  F2FP.BF16.F32.PACK_AB R0, RZ, R0 ;  /* 0x00000000ff00723e */ /* 0x001fe200000010ff */
[----:B------:R-:W-:Y:S06]  /*b7c0*/  BRA `(.L_x_37720) ;  /* 0x0000000c00487947 */ /* 0x000fec0003800000 */
.L_x_37716:
        /* <DEDUP_REMOVED lines=9> */
.L_x_37724:
[----:B------:R-:W2:Y:S02]  /*b860*/  LDG.E.U16 R0, desc[UR36][R2.64] ;  /* 0x0000002402007981 */ /* 0x000ea4000c1e1500 */
[----:B--2---:R-:W-:-:S05]  /*b870*/  HADD2.F32 R0, -RZ, R0.H0_H0 ;  /* 0x20000000ff007230 */ /* 0x004fca0000004100 */
[----:B------:R-:W-:Y:S01]  /*b880*/  F2FP.BF16.F32.PACK_AB R0, RZ, R0 ;  /* 0x00000000ff00723e */ /* 0x000fe200000010ff */
[----:B------:R-:W-:Y:S06]  /*b890*/  BRA `(.L_x_37720) ;  /* 0x0000000c00147947 */ /* 0x000fec0003800000 */
.L_x_37723:
        /* <DEDUP_REMOVED lines=9> */
.L_x_37726:
[----:B------:R-:W2:Y:S02]  /*b930*/  LDG.E.U16 R2, desc[UR36][R2.64] ;  /* 0x0000002402027981 */ /* 0x000ea4000c1e1500 */
[----:B--2---:R-:W-:-:S05]  /*b940*/  HADD2.F32 R0, -RZ, R2.H0_H0 ;  /* 0x20000002ff007230 */ /* 0x004fca0000004100 */
[----:B------:R-:W-:Y:S01]  /*b950*/  F2FP.BF16.F32.PACK_AB R0, RZ, R0 ;  /* 0x00000000ff00723e */ /* 0x000fe200000010ff */
[----:B------:R-:W-:Y:S06]  /*b960*/  BRA `(.L_x_37720) ;  /* 0x0000000800e07947 */ /* 0x000fec0003800000 */
.L_x_37725:
        /* <DEDUP_REMOVED lines=8> */
.L_x_37715:
        /* <DEDUP_REMOVED lines=13> */
.L_x_37729:
        /* <DEDUP_REMOVED lines=8> */
.L_x_37728:
        /* <DEDUP_REMOVED lines=28> */
.L_x_37731:
        /* <DEDUP_REMOVED lines=15> */
.L_x_37730:
[----:B------:R0:W5:Y:S01]  /*bdf0*/  LDG.E.U16 R0, desc[UR36][R2.64] ;  /* 0x0000002402007981 */ /* 0x000162000c1e1500 */
[----:B------:R-:W-:Y:S05]  /*be00*/  BRA `(.L_x_37720) ;  /* 0x0000000400b87947 */ /* 0x000fea0003800000 */
.L_x_37727:
        /* <DEDUP_REMOVED lines=12> */
.L_x_37734:
        /* <DEDUP_REMOVED lines=21> */
.L_x_37738:
[----:B------:R-:W-:Y:S05]  /*c020*/  BSYNC B1 ;  /* 0x0000000000017941 */ /* 0x000fea0003800000 */
.L_x_37737:
[----:B------:R-:W-:Y:S01]  /*c030*/  LEA R3, R0, 0x3b800000, 0x17 ;  /* 0x3b80000000037811 */ /* 0x000fe200078eb8ff */
[----:B------:R-:W-:-:S05]  /*c040*/  IMAD.SHL.U32 R0, R2, 0x100000, RZ ;  /* 0x0010000002007824 */ /* 0x000fca00078e00ff */
[----:B------:R-:W-:-:S07]  /*c050*/  LOP3.LUT R0, R3, R0, R4, 0xfe, !PT ;  /* 0x0000000003007212 */ /* 0x000fce00078efe04 */
.L_x_37736:
[----:B------:R-:W-:Y:S05]  /*c060*/  BSYNC B0 ;  /* 0x0000000000007941 */ /* 0x000fea0003800000 */
.L_x_37735:
[----:B------:R-:W-:Y:S01]  /*c070*/  F2FP.BF16.F32.PACK_AB R0, RZ, R0 ;  /* 0x00000000ff00723e */ /* 0x000fe200000010ff */
[----:B------:R-:W-:Y:S06]  /*c080*/  BRA `(.L_x_37720) ;  /* 0x0000000400187947 */ /* 0x000fec0003800000 */
.L_x_37733:
        /* <DEDUP_REMOVED lines=21> */
.L_x_37742:
[----:B------:R-:W-:Y:S05]  /*c1e0*/  BSYNC B1 ;  /* 0x0000000000017941 */ /* 0x000fea0003800000 */
.L_x_37741:
[----:B------:R-:W-:Y:S01]  /*c1f0*/  LEA R3, R0, 0x37800000, 0x17 ;  /* 0x3780000000037811 */ /* 0x000fe200078eb8ff */
[----:B------:R-:W-:-:S05]  /*c200*/  IMAD.SHL.U32 R0, R2, 0x200000, RZ ;  /* 0x0020000002007824 */ /* 0x000fca00078e00ff */
[----:B------:R-:W-:-:S07]  /*c210*/  LOP3.LUT R0, R3, R0, R4, 0xfe, !PT ;  /* 0x0000000003007212 */ /* 0x000fce00078efe04 */
.L_x_37740:
[----:B------:R-:W-:Y:S05]  /*c220*/  BSYNC B0 ;  /* 0x0000000000007941 */ /* 0x000fea0003800000 */
.L_x_37739:
[----:B------:R-:W-:Y:S01]  /*c230*/  F2FP.BF16.F32.PACK_AB R0, RZ, R0 ;  /* 0x00000000ff00723e */ /* 0x000fe200000010ff */
[----:B------:R-:W-:Y:S06]  /*c240*/  BRA `(.L_x_37720) ;  /* 0x0000000000a87947 */ /* 0x000fec0003800000 */
.L_x_37732:
        /* <DEDUP_REMOVED lines=14> */
.L_x_37746:
[----:B------:R-:W-:Y:S05]  /*c330*/  BSYNC B0 ;  /* 0x0000000000007941 */ /* 0x000fea0003800000 */
.L_x_37745:
[----:B------:R-:W-:Y:S01]  /*c340*/  F2FP.BF16.F32.PACK_AB R0, RZ, R0 ;  /* 0x00000000ff00723e */ /* 0x000fe200000010ff */
[----:B------:R-:W-:Y:S06]  /*c350*/  BRA `(.L_x_37720) ;  /* 0x0000000000647947 */ /* 0x000fec0003800000 */
.L_x_37719:
        /* <DEDUP_REMOVED lines=16> */
.L_x_37747:
[----:B------:R-:W-:Y:S01]  /*c460*/  PRMT R0, RZ, 0x7610, R0 ;  /* 0x00007610ff007816 */ /* 0x000fe20000000000 */
[----:B------:R-:W-:Y:S06]  /*c470*/  BRA `(.L_x_37720) ;  /* 0x00000000001c7947 */ /* 0x000fec0003800000 */
.L_x_37744:
[----:B------:R-:W2:Y:S02]  /*c480*/  LDG.E.64 R2, desc[UR36][R2.64] ;  /* 0x0000002402027981 */ /* 0x000ea4000c1e1b00 */
[----:B--2---:R-:W0:Y:S02]  /*c490*/  I2F.U64 R0, R2 ;  /* 0x0000000200007312 */ /* 0x004e240000301000 */
[----:B0-----:R-:W-:Y:S01]  /*c4a0*/  F2FP.BF16.F32.PACK_AB R0, RZ, R0 ;  /* 0x00000000ff00723e */ /* 0x001fe200000010ff */
[----:B------:R-:W-:Y:S06]  /*c4b0*/  BRA `(.L_x_37720) ;  /* 0x00000000000c7947 */ /* 0x000fec0003800000 */
.L_x_37743:
[----:B------:R-:W2:Y:S02]  /*c4c0*/  LDG.E R2, desc[UR36][R2.64] ;  /* 0x0000002402027981 */ /* 0x000ea4000c1e1900 */
[----:B--2---:R-:W-:-:S04]  /*c4d0*/  I2FP.F32.U32 R0, R2 ;  /* 0x0000000200007245 */ /* 0x004fc80000201000 */
[----:B------:R-:W-:-:S07]  /*c4e0*/  F2FP.BF16.F32.PACK_AB R0, RZ, R0 ;  /* 0x00000000ff00723e */ /* 0x000fce00000010ff */
.L_x_37720:
        /* <DEDUP_REMOVED lines=22> */
.L_x_37751:
[----:B-1----:R-:W-:-:S06]  /*c650*/  IMAD.U32 R3, R3, 0x10000, RZ ;  /* 0x0001000003037824 */ /* 0x002fcc00078e00ff */
[----:B------:R-:W1:Y:S02]  /*c660*/  F2I.S64.TRUNC R2, R3 ;  /* 0x0000000300027311 */ /* 0x000e64000020d900 */
[----:B-1----:R1:W-:Y:S01]  /*c670*/  STG.E.U8 desc[UR36][R16.64], R2 ;  /* 0x0000000210007986 */ /* 0x0023e2000c101124 */
[----:B------:R-:W-:Y:S05]  /*c680*/  BRA `(.L_x_37753) ;  /* 0x0000000c00847947 */ /* 0x000fea0003800000 */
.L_x_37750:
        /* <DEDUP_REMOVED lines=10> */
.L_x_37755:
[----:B-1----:R-:W-:-:S06]  /*c730*/  IMAD.U32 R3, R3, 0x10000, RZ ;  /* 0x0001000003037824 */ /* 0x002fcc00078e00ff */
[----:B------:R-:W1:Y:S02]  /*c740*/  F2I.FTZ.TRUNC.NTZ R3, R3 ;  /* 0x0000000300037305 */ /* 0x000e64000021f100 */
[----:B-1----:R1:W-:Y:S01]  /*c750*/  STG.E desc[UR36][R16.64], R3 ;  /* 0x0000000310007986 */ /* 0x0023e2000c101924 */
[----:B------:R-:W-:Y:S05]  /*c760*/  BRA `(.L_x_37753) ;  /* 0x0000000c004c7947 */ /* 0x000fea0003800000 */
.L_x_37754:
[----:B-1----:R-:W-:-:S06]  /*c770*/  IMAD.U32 R3, R3, 0x10000, RZ ;  /* 0x0001000003037824 */ /* 0x002fcc00078e00ff */
[----:B------:R-:W1:Y:S02]  /*c780*/  F2I.FTZ.TRUNC.NTZ R3, R3 ;  /* 0x0000000300037305 */ /* 0x000e64000021f100 */
[----:B-1----:R1:W-:Y:S01]  /*c790*/  STG.E.U16 desc[UR36][R16.64], R3 ;  /* 0x0000000310007986 */ /* 0x0023e2000c101524 */
[----:B------:R-:W-:Y:S05]  /*c7a0*/  BRA `(.L_x_37753) ;  /* 0x0000000c003c7947 */ /* 0x000fea0003800000 */
.L_x_37749:
        /* <DEDUP_REMOVED lines=9> */
.L_x_37757:
[----:B01----:R-:W-:-:S05]  /*c840*/  IMAD.U32 R0, R3, 0x10000, RZ ;  /* 0x0001000003007824 */ /* 0x003fca00078e00ff */
[----:B------:R-:W-:-:S05]  /*c850*/  F2FP.F16.F32.PACK_AB R0, RZ, R0 ;  /* 0x00000000ff00723e */ /* 0x000fca00000000ff */
[----:B------:R0:W-:Y:S01]  /*c860*/  STG.E.U16 desc[UR36][R16.64], R0 ;  /* 0x0000000010007986 */ /* 0x0001e2000c101524 */
[----:B------:R-:W-:Y:S05]  /*c870*/  BRA `(.L_x_37753) ;  /* 0x0000000c00087947 */ /* 0x000fea0003800000 */
.L_x_37756:
        /* <DEDUP_REMOVED lines=10> */
.L_x_37759:
[----:B-1----:R-:W-:-:S05]  /*c920*/  IMAD.U32 R3, R3, 0x10000, RZ ;  /* 0x0001000003037824 */ /* 0x002fca00078e00ff */
[----:B------:R-:W-:-:S04]  /*c930*/  F2FP.F16.F32.PACK_AB R3, RZ, R3 ;  /* 0x00000003ff03723e */ /* 0x000fc800000000ff */
[----:B------:R-:W-:-:S05]  /*c940*/  PRMT R3, R3, 0x5410, RZ ;  /* 0x0000541003037816 */ /* 0x000fca00000000ff */
[----:B------:R1:W-:Y:S01]  /*c950*/  STG.E desc[UR36][R16.64], R3 ;  /* 0x0000000310007986 */ /* 0x0003e2000c101924 */
[----:B------:R-:W-:Y:S05]  /*c960*/  BRA `(.L_x_37753) ;  /* 0x0000000800cc7947 */ /* 0x000fea0003800000 */
.L_x_37758:
[----:B-1----:R-:W-:-:S04]  /*c970*/  IMAD.U32 R2, R3, 0x10000, RZ ;  /* 0x0001000003027824 */ /* 0x002fc800078e00ff */
[----:B------:R-:W-:-:S06]  /*c980*/  FMUL.FTZ R2, R2, 1 ;  /* 0x3f80000002027820 */ /* 0x000fcc0000410000 */
[----:B------:R-:W1:Y:S02]  /*c990*/  F2F.F64.F32 R2, R2 ;  /* 0x0000000200027310 */ /* 0x000e640000201800 */
[----:B-1----:R1:W-:Y:S01]  /*c9a0*/  STG.E.64 desc[UR36][R16.64], R2 ;  /* 0x0000000210007986 */ /* 0x0023e2000c101b24 */
[----:B------:R-:W-:Y:S05]  /*c9b0*/  BRA `(.L_x_37753) ;  /* 0x0000000800b87947 */ /* 0x000fea0003800000 */
.L_x_37748:
        /* <DEDUP_REMOVED lines=13> */
.L_x_37762:
[----:B-1----:R-:W-:Y:S01]  /*ca90*/  IMAD.U32 R3, R3, 0x10000, RZ ;  /* 0x0001000003037824 */ /* 0x002fe200078e00ff */
[----:B------:R-:W-:-:S03]  /*caa0*/  CS2R R6, SRZ ;  /* 0x0000000000067805 */ /* 0x000fc6000001ff00 */
[----:B------:R-:W-:-:S04]  /*cab0*/  FMUL.FTZ R3, R3, 1 ;  /* 0x3f80000003037820 */ /* 0x000fc80000410000 */
[----:B------:R-:W1:Y:S02]  /*cac0*/  F2F.F64.F32 R4, R3 ;  /* 0x0000000300047310 */ /* 0x000e640000201800 */
[----:B-1----:R1:W-:Y:S01]  /*cad0*/  STG.E.128 desc[UR36][R16.64], R4 ;  /* 0x0000000410007986 */ /* 0x0023e2000c101d24 */
[----:B------:R-:W-:Y:S05]  /*cae0*/  BRA `(.L_x_37753) ;  /* 0x00000008006c7947 */ /* 0x000fea0003800000 */
.L_x_37761:
        /* <DEDUP_REMOVED lines=21> */
.L_x_37766:
[----:B------:R-:W-:Y:S05]  /*cc40*/  BSYNC B0 ;  /* 0x0000000000007941 */ /* 0x000fea0003800000 */
.L_x_37765:
[----:B------:R-:W-:-:S05]  /*cc50*/  LOP3.LUT R3, R0, R3, RZ, 0xfc, !PT ;  /* 0x0000000300037212 */ /* 0x000fca00078efcff */
[----:B------:R0:W-:Y:S01]  /*cc60*/  STG.E.U8 desc[UR36][R16.64], R3 ;  /* 0x0000000310007986 */ /* 0x0001e2000c101124 */
[----:B------:R-:W-:Y:S05]  /*cc70*/  BRA `(.L_x_37753) ;  /* 0x0000000800087947 */ /* 0x000fea0003800000 */
.L_x_37764:
        /* <DEDUP_REMOVED lines=13> */
.L_x_37768:
[----:B0-----:R-:W-:Y:S01]  /*cd50*/  IMAD.MOV.U32 R0, RZ, RZ, 0x7f ;  /* 0x0000007fff007424 */ /* 0x001fe200078e00ff */
[----:B------:R-:W-:-:S04]  /*cd60*/  ISETP.GT.U32.AND P0, PT, R2, 0x7f800000, PT ;  /* 0x7f8000000200780c */ /* 0x000fc80003f04070 */
[----:B------:R-:W-:-:S09]  /*cd70*/  SEL R0, R0, 0x7c, P0 ;  /* 0x0000007c00007807 */ /* 0x000fd20000000000 */
.L_x_37769:
[----:B------:R-:W-:Y:S05]  /*cd80*/  BSYNC B0 ;  /* 0x0000000000007941 */ /* 0x000fea0003800000 */
.L_x_37767:
[----:B------:R-:W-:-:S04]  /*cd90*/  LOP3.LUT R2, R3, 0x80000000, RZ, 0xc0, !PT ;  /* 0x8000000003027812 */ /* 0x000fc800078ec0ff */
[----:B------:R-:W-:-:S04]  /*cda0*/  SHF.R.U32.HI R3, RZ, 0x18, R2 ;  /* 0x00000018ff037819 */ /* 0x000fc80000011602 */
[----:B------:R-:W-:-:S05]  /*cdb0*/  LOP3.LUT R3, R0, R3, RZ, 0xfc, !PT ;  /* 0x0000000300037212 */ /* 0x000fca00078efcff */
[----:B------:R0:W-:Y:S01]  /*cdc0*/  STG.E.U8 desc[UR36][R16.64], R3 ;  /* 0x0000000310007986 */ /* 0x0001e2000c101124 */
[----:B------:R-:W-:Y:S05]  /*cdd0*/  BRA `(.L_x_37753) ;  /* 0x0000000400b07947 */ /* 0x000fea0003800000 */
.L_x_37763:
[----:B-1----:R1:W-:Y:S01]  /*cde0*/  STG.E.U16 desc[UR36][R16.64], R3 ;  /* 0x0000000310007986 */ /* 0x0023e2000c101524 */
[----:B------:R-:W-:Y:S05]  /*cdf0*/  BRA `(.L_x_37753) ;  /* 0x0000000400a87947 */ /* 0x000fea0003800000 */
.L_x_37760:
        /* <DEDUP_REMOVED lines=12> */
.L_x_37772:
        /* <DEDUP_REMOVED lines=17> */
.L_x_37775:
[----:B------:R-:W-:-:S04]  /*cfd0*/  LOP3.LUT R2, R3, 0x80000000, RZ, 0xc0, !PT ;  /* 0x8000000003027812 */ /* 0x000fc800078ec0ff */
[----:B------:R-:W-:-:S04]  /*cfe0*/  SHF.R.U32.HI R3, RZ, 0x18, R2 ;  /* 0x00000018ff037819 */ /* 0x000fc80000011602 */
[----:B------:R-:W-:-:S04]  /*cff0*/  LOP3.LUT R0, R0, R3, RZ, 0xfc, !PT ;  /* 0x0000000300007212 */ /* 0x000fc800078efcff */
[----:B------:R-:W-:-:S07]  /*d000*/  PRMT R8, R0, 0x7610, R8 ;  /* 0x0000761000087816 */ /* 0x000fce0000000008 */
.L_x_37774:
[----:B------:R-:W-:Y:S05]  /*d010*/  BSYNC B0 ;  /* 0x0000000000007941 */ /* 0x000fea0003800000 */
.L_x_37773:
[----:B------:R4:W-:Y:S01]  /*d020*/  STG.E.U8 desc[UR36][R16.64], R8 ;  /* 0x0000000810007986 */ /* 0x0009e2000c101124 */
[----:B------:R-:W-:Y:S05]  /*d030*/  BRA `(.L_x_37753) ;  /* 0x0000000400187947 */ /* 0x000fea0003800000 */
.L_x_37771:
        /* <DEDUP_REMOVED lines=17> */
.L_x_37778:
[----:B------:R-:W-:-:S04]  /*d150*/  LOP3.LUT R2, R3, 0x80000000, RZ, 0xc0, !PT ;  /* 0x8000000003027812 */ /* 0x000fc800078ec0ff */
[----:B------:R-:W-:-:S04]  /*d160*/  SHF.R.U32.HI R3, RZ, 0x18, R2 ;  /* 0x00000018ff037819 */ /* 0x000fc80000011602 */
[----:B------:R-:W-:-:S04]  /*d170*/  LOP3.LUT R0, R0, R3, RZ, 0xfc, !PT ;  /* 0x0000000300007212 */ /* 0x000fc800078efcff */
[----:B------:R-:W-:-:S07]  /*d180*/  PRMT R8, R0, 0x7610, R8 ;  /* 0x0000761000087816 */ /* 0x000fce0000000008 */
.L_x_37777:
[----:B------:R-:W-:Y:S05]  /*d190*/  BSYNC B0 ;  /* 0x0000000000007941 */ /* 0x000fea0003800000 */
.L_x_37776:
[----:B------:R1:W-:Y:S01]  /*d1a0*/  STG.E.U8 desc[UR36][R16.64], R8 ;  /* 0x0000000810007986 */ /* 0x0003e2000c101124 */
[----:B------:R-:W-:Y:S05]  /*d1b0*/  BRA `(.L_x_37753) ;  /* 0x0000000000b87947 */ /* 0x000fea0003800000 */
.L_x_37770:
        /* <DEDUP_REMOVED lines=22> */
.L_x_37752:
        /* <DEDUP_REMOVED lines=16> */
.L_x_37781:
[----:B------:R-:W-:Y:S05]  /*d420*/  BRA `(.L_x_37753) ;  /* 0x00000000001c7947 */ /* 0x000fea0003800000 */
.L_x_37780:
[----:B-1----:R-:W-:-:S06]  /*d430*/  IMAD.U32 R3, R3, 0x10000, RZ ;  /* 0x0001000003037824 */ /* 0x002fcc00078e00ff */
[----:B------:R-:W1:Y:S02]  /*d440*/  F2I.U64.TRUNC R2, R3 ;  /* 0x0000000300027311 */ /* 0x000e64000020d800 */
[----:B-1----:R2:W-:Y:S01]  /*d450*/  STG.E.64 desc[UR36][R16.64], R2 ;  /* 0x0000000210007986 */ /* 0x0025e2000c101b24 */
[----:B------:R-:W-:Y:S05]  /*d460*/  BRA `(.L_x_37753) ;  /* 0x00000000000c7947 */ /* 0x000fea0003800000 */
.L_x_37779:
[----:B-1----:R-:W-:-:S06]  /*d470*/  IMAD.U32 R3, R3, 0x10000, RZ ;  /* 0x0001000003037824 */ /* 0x002fcc00078e00ff */
[----:B------:R-:W1:Y:S02]  /*d480*/  F2I.FTZ.U32.TRUNC.NTZ R3, R3 ;  /* 0x0000000300037305 */ /* 0x000e64000021f000 */
[----:B-1----:R1:W-:Y:S02]  /*d490*/  STG.E desc[UR36][R16.64], R3 ;  /* 0x0000000310007986 */ /* 0x0023e4000c101924 */
.L_x_37753:
[----:B------:R-:W-:-:S07]  /*d4a0*/  VIADD R19, R19, 0x80 ;  /* 0x0000008013137836 */ /* 0x000fce0000000000 */
.L_x_37680:
[----:B------:R-:W-:Y:S05]  /*d4b0*/  BSYNC B6 ;  /* 0x0000000000067941 */ /* 0x000fea0003800000 */
.L_x_37679:
[----:B------:R-:W-:Y:S02]  /*d4c0*/  ULDC UR4, c[0x0][0x210] ;  /* 0x0000840000047ab9 */ /* 0x000fe40000000800 */
[----:B------:R-:W-:-:S13]  /*d4d0*/  ISETP.GE.AND P0, PT, R19, UR4, PT ;  /* 0x0000000413007c0c */ /* 0x000fda000bf06270 */
[----:B------:R-:W-:Y:S05]  /*d4e0*/  @P0 EXIT ;  /* 0x000000000000094d */ /* 0x000fea0003800000 */
        /* <DEDUP_REMOVED lines=354> */
.L_x_37782:
        /* <DEDUP_REMOVED lines=23> */
.L_x_37786:
[----:B------:R-:W2:Y:S02]  /*ec80*/  LDG.E.U8 R2, desc[UR36][R2.64] ;  /* 0x0000002402027981 */ /* 0x000ea4000c1e1100 */
[----:B--2---:R-:W-:-:S04]  /*ec90*/  I2FP.F32.U32 R0, R2 ;  /* 0x0000000200007245 */ /* 0x004fc80000201000 */
[----:B------:R-:W-:-:S04]  /*eca0*/  F2FP.BF16.F32.PACK_AB R0, RZ, R0 ;  /* 0x00000000ff00723e */ /* 0x000fc800000010ff */
[----:B------:R-:W-:Y:S01]  /*ecb0*/  PRMT R19, R0, 0x7610, R19 ;  /* 0x0000761000137816 */ /* 0x000fe20000000013 */
[----:B------:R-:W-:Y:S06]  /*ecc0*/  BRA `(.L_x_37788) ;  /* 0x0000000c00c87947 */ /* 0x000fec0003800000 */
.L_x_37785:
        /* <DEDUP_REMOVED lines=11> */
.L_x_37790:
[----:B------:R-:W2:Y:S02]  /*ed80*/  LDG.E R2, desc[UR36][R2.64] ;  /* 0x0000002402027981 */ /* 0x000ea4000c1e1900 */
[----:B--2---:R-:W-:-:S04]  /*ed90*/  I2FP.F32.S32 R0, R2 ;  /* 0x0000000200007245 */ /* 0x004fc80000201400 */
[----:B------:R-:W-:-:S04]  /*eda0*/  F2FP.BF16.F32.PACK_AB R0, RZ, R0 ;  /* 0x00000000ff00723e */ /* 0x000fc800000010ff */
[----:B------:R-:W-:Y:S01]  /*edb0*/  PRMT R19, R0, 0x7610, R19 ;  /* 0x0000761000137816 */ /* 0x000fe20000000013 */
[----:B------:R-:W-:Y:S06]  /*edc0*/  BRA `(.L_x_37788) ;  /* 0x0000000c00887947 */ /* 0x000fec0003800000 */
.L_x_37789:
[----:B------:R-:W2:Y:S02]  /*edd0*/  LDG.E.U16 R2, desc[UR36][R2.64] ;  /* 0x0000002402027981 */ /* 0x000ea4000c1e1500 */
[----:B--2---:R-:W0:Y:S02]  /*ede0*/  I2F.S16 R0, R2 ;  /* 0x0000000200007306 */ /* 0x004e240000101400 */
[----:B0-----:R-:W-:-:S04]  /*edf0*/  F2FP.BF16.F32.PACK_AB R0, RZ, R0 ;  /* 0x00000000ff00723e */ /* 0x001fc800000010ff */
[----:B------:R-:W-:Y:S01]  /*ee00*/  PRMT R19, R0, 0x7610, R19 ;  /* 0x0000761000137816 */ /* 0x000fe20000000013 */
[----:B------:R-:W-:Y:S06]  /*ee10*/  BRA `(.L_x_37788) ;  /* 0x0000000c00747947 */ /* 0x000fec0003800000 */
.L_x_37784:
        /* <DEDUP_REMOVED lines=9> */
.L_x_37792:
[----:B------:R-:W2:Y:S02]  /*eeb0*/  LDG.E.U16 R0, desc[UR36][R2.64] ;  /* 0x0000002402007981 */ /* 0x000ea4000c1e1500 */
[----:B--2---:R-:W-:-:S05]  /*eec0*/  HADD2.F32 R0, -RZ, R0.H0_H0 ;  /* 0x20000000ff007230 */ /* 0x004fca0000004100 */
[----:B------:R-:W-:-:S04]  /*eed0*/  F2FP.BF16.F32.PACK_AB R0, RZ, R0 ;  /* 0x00000000ff00723e */ /* 0x000fc800000010ff */
[----:B------:R-:W-:Y:S01]  /*eee0*/  PRMT R19, R0, 0x7610, R19 ;  /* 0x0000761000137816 */ /* 0x000fe20000000013 */
[----:B------:R-:W-:Y:S06]  /*eef0*/  BRA `(.L_x_37788) ;  /* 0x0000000c003c7947 */ /* 0x000fec0003800000 */
.L_x_37791:
        /* <DEDUP_REMOVED lines=9> */
.L_x_37794:
[----:B------:R-:W2:Y:S02]  /*ef90*/  LDG.E.U16 R2, desc[UR36][R2.64] ;  /* 0x0000002402027981 */ /* 0x000ea4000c1e1500 */
[----:B--2---:R-:W-:-:S05]  /*efa0*/  HADD2.F32 R0, -RZ, R2.H0_H0 ;  /* 0x20000002ff007230 */ /* 0x004fca0000004100 */
[----:B------:R-:W-:-:S04]  /*efb0*/  F2FP.BF16.F32.PACK_AB R0, RZ, R0 ;  /* 0x00000000ff00723e */ /* 0x000fc800000010ff */
[----:B------:R-:W-:Y:S01]  /*efc0*/  PRMT R19, R0, 0x7610, R19 ;  /* 0x0000761000137816 */ /* 0x000fe20000000013 */
[----:B------:R-:W-:Y:S06]  /*efd0*/  BRA `(.L_x_37788) ;  /* 0x0000000c00047947 */ /* 0x000fec0003800000 */
.L_x_37793:
        /* <DEDUP_REMOVED lines=9> */
.L_x_37783:
        /* <DEDUP_REMOVED lines=14> */
.L_x_37797:
        /* <DEDUP_REMOVED lines=9> */
.L_x_37796:
        /* <DEDUP_REMOVED lines=28> */
.L_x_37799:
        /* <DEDUP_REMOVED lines=15> */
.L_x_37798:
[----:B------:R0:W5:Y:S01]  /*f490*/  LDG.E.U16 R19, desc[UR36][R2.64] ;  /* 0x0000002402137981 */ /* 0x000162000c1e1500 */
[----:B------:R-:W-:Y:S05]  /*f4a0*/  BRA `(.L_x_37788) ;  /* 0x0000000400d07947 */ /* 0x000fea0003800000 */
.L_x_37795:
        /* <DEDUP_REMOVED lines=13> */
.L_x_37802:
        /* <DEDUP_REMOVED lines=21> */
.L_x_37806:
[----:B------:R-:W-:Y:S05]  /*f6d0*/  BSYNC B1 ;  /* 0x0000000000017941 */ /* 0x000fea0003800000 */
.L_x_37805:
[----:B------:R-:W-:Y:S01]  /*f6e0*/  LEA R3, R0, 0x3b800000, 0x17 ;  /* 0x3b80000000037811 */ /* 0x000fe200078eb8ff */
[----:B------:R-:W-:-:S05]  /*f6f0*/  IMAD.SHL.U32 R0, R2, 0x100000, RZ ;  /* 0x0010000002007824 */ /* 0x000fca00078e00ff */
[----:B------:R-:W-:-:S07]  /*f700*/  LOP3.LUT R0, R3, R0, R4, 0xfe, !PT ;  /* 0x0000000003007212 */ /* 0x000fce00078efe04 */
.L_x_37804:
[----:B------:R-:W-:Y:S05]  /*f710*/  BSYNC B0 ;  /* 0x0000000000007941 */ /* 0x000fea0003800000 */
.L_x_37803:
[----:B------:R-:W-:-:S04]  /*f720*/  F2FP.BF16.F32.PACK_AB R0, RZ, R0 ;  /* 0x00000000ff00723e */ /* 0x000fc800000010ff */
[----:B------:R-:W-:Y:S01]  /*f730*/  PRMT R19, R0, 0x7610, R19 ;  /* 0x0000761000137816 */ /* 0x000fe20000000013 */
[----:B------:R-:W-:Y:S06]  /*f740*/  BRA `(.L_x_37788) ;  /* 0x0000000400287947 */ /* 0x000fec0003800000 */
.L_x_37801:
        /* <DEDUP_REMOVED lines=21> */
.L_x_37810:
[----:B------:R-:W-:Y:S05]  /*f8a0*/  BSYNC B1 ;  /* 0x0000000000017941 */ /* 0x000fea0003800000 */
.L_x_37809:
[----:B------:R-:W-:Y:S01]  /*f8b0*/  LEA R3, R0, 0x37800000, 0x17 ;  /* 0x3780000000037811 */ /* 0x000fe200078eb8ff */
[----:B------:R-:W-:-:S05]  /*f8c0*/  IMAD.SHL.U32 R0, R2, 0x200000, RZ ;  /* 0x0020000002007824 */ /* 0x000fca00078e00ff */
[----:B------:R-:W-:-:S07]  /*f8d0*/  LOP3.LUT R0, R3, R0, R4, 0xfe, !PT ;  /* 0x0000000003007212 */ /* 0x000fce00078efe04 */
.L_x_37808:
[----:B------:R-:W-:Y:S05]  /*f8e0*/  BSYNC B0 ;  /* 0x0000000000007941 */ /* 0x000fea0003800000 */
.L_x_37807:
[----:B------:R-:W-:-:S04]  /*f8f0*/  F2FP.BF16.F32.PACK_AB R0, RZ, R0 ;  /* 0x00000000ff00723e */ /* 0x000fc800000010ff */
[----:B------:R-:W-:Y:S01]  /*f900*/  PRMT R19, R0, 0x7610, R19 ;  /* 0x0000761000137816 */ /* 0x000fe20000000013 */
[----:B------:R-:W-:Y:S06]  /*f910*/  BRA `(.L_x_37788) ;  /* 0x0000000000b47947 */ /* 0x000fec0003800000 */
.L_x_37800:
        /* <DEDUP_REMOVED lines=14> */
.L_x_37814:
[----:B------:R-:W-:Y:S05]  /*fa00*/  BSYNC B0 ;  /* 0x0000000000007941 */ /* 0x000fea0003800000 */
.L_x_37813:
[----:B------:R-:W-:-:S04]  /*fa10*/  F2FP.BF16.F32.PACK_AB R0, RZ, R0 ;  /* 0x00000000ff00723e */ /* 0x000fc800000010ff */
[----:B------:R-:W-:Y:S01]  /*fa20*/  PRMT R19, R0, 0x7610, R19 ;  /* 0x0000761000137816 */ /* 0x000fe20000000013 */
[----:B------:R-:W-:Y:S06]  /*fa30*/  BRA `(.L_x_37788) ;  /* 0x00000000006c7947 */ /* 0x000fec0003800000 */
.L_x_37787:
        /* <DEDUP_REMOVED lines=16> */
.L_x_37815:
[----:B------:R-:W-:Y:S01]  /*fb40*/  PRMT R19, RZ, 0x7610, R19 ;  /* 0x00007610ff137816 */ /* 0x000fe20000000013 */
[----:B------:R-:W-:Y:S06]  /*fb50*/  BRA `(.L_x_37788) ;  /* 0x0000000000247947 */ /* 0x000fec0003800000 */
.L_x_37812:
[----:B------:R-:W2:Y:S02]  /*fb60*/  LDG.E.64 R2, desc[UR36][R2.64] ;  /* 0x0000002402027981 */ /* 0x000ea4000c1e1b00 */
[----:B--2---:R-:W0:Y:S02]  /*fb70*/  I2F.U64 R0, R2 ;  /* 0x0000000200007312 */ /* 0x004e240000301000 */
[----:B0-----:R-:W-:-:S04]  /*fb80*/  F2FP.BF16.F32.PACK_AB R0, RZ, R0 ;  /* 0x00000000ff00723e */ /* 0x001fc800000010ff */
[----:B------:R-:W-:Y:S01]  /*fb90*/  PRMT R19, R0, 0x7610, R19 ;  /* 0x0000761000137816 */ /* 0x000fe20000000013 */
[----:B------:R-:W-:Y:S06]  /*fba0*/  BRA `(.L_x_37788) ;  /* 0x0000000000107947 */ /* 0x000fec0003800000 */
.L_x_37811:
[----:B------:R-:W2:Y:S02]  /*fbb0*/  LDG.E R2, desc[UR36][R2.64] ;  /* 0x0000002402027981 */ /* 0x000ea4000c1e1900 */
[----:B--2---:R-:W-:-:S04]  /*fbc0*/  I2FP.F32.U32 R0, R2 ;  /* 0x0000000200007245 */ /* 0x004fc80000201000 */
[----:B------:R-:W-:-:S04]  /*fbd0*/  F2FP.BF16.F32.PACK_AB R0, RZ, R0 ;  /* 0x00000000ff00723e */ /* 0x000fc800000010ff */
[----:B------:R-:W-:-:S07]  /*fbe0*/  PRMT R19, R0, 0x7610, R19 ;  /* 0x0000761000137816 */ /* 0x000fce0000000013 */
.L_x_37788:
        /* <DEDUP_REMOVED lines=19> */
.L_x_37819:
[----:B------:R-:W2:Y:S02]  /*fd20*/  LDG.E.U8 R2, desc[UR36][R2.64] ;  /* 0x0000002402027981 */ /* 0x000ea4000c1e1100 */
[----:B--2---:R-:W-:-:S04]  /*fd30*/  I2FP.F32.U32 R0, R2 ;  /* 0x0000000200007245 */ /* 0x004fc80000201000 */
[----:B------:R-:W-:Y:S01]  /*fd40*/  F2FP.BF16.F32.PACK_AB R0, RZ, R0 ;  /* 0x00000000ff00723e */ /* 0x000fe200000010ff */
[----:B------:R-:W-:Y:S06]  /*fd50*/  BRA `(.L_x_37821) ;  /* 0x0000000c00907947 */ /* 0x000fec0003800000 */
.L_x_37818:
        /* <DEDUP_REMOVED lines=10> */
.L_x_37823:
[----:B------:R-:W2:Y:S02]  /*fe00*/  LDG.E R2, desc[UR36][R2.64] ;  /* 0x0000002402027981 */ /* 0x000ea4000c1e1900 */
[----:B--2---:R-:W-:-:S04]  /*fe10*/  I2FP.F32.S32 R0, R2 ;  /* 0x0000000200007245 */ /* 0x004fc80000201400 */
[----:B------:R-:W-:Y:S01]  /*fe20*/  F2FP.BF16.F32.PACK_AB R0, RZ, R0 ;  /* 0x00000000ff00723e */ /* 0x000fe200000010ff */
[----:B------:R-:W-:Y:S06]  /*fe30*/  BRA `(.L_x_37821) ;  /* 0x0000000c00587947 */ /* 0x000fec0003800000 */
.L_x_37822:
[----:B------:R-:W2:Y:S02]  /*fe40*/  LDG.E.U16 R2, desc[UR36][R2.64] ;  /* 0x0000002402027981 */ /* 0x000ea4000c1e1500 */
[----:B--2---:R-:W0:Y:S02]  /*fe50*/  I2F.S16 R0, R2 ;  /* 0x0000000200007306 */ /* 0x004e240000101400 */
[----:B0-----:R-:W-:Y:S01]  /*fe60*/  F2FP.BF16.F32.PACK_AB R0, RZ, R0 ;  /* 0x00000000ff00723e */ /* 0x001fe200000010ff */
[----:B------:R-:W-:Y:S06]  /*fe70*/  BRA `(.L_x_37821) ;  /* 0x0000000c00487947 */ /* 0x000fec0003800000 */
.L_x_37817:
        /* <DEDUP_REMOVED lines=9> */
.L_x_37825:
[----:B------:R-:W2:Y:S02]  /*ff10*/  LDG.E.U16 R0, desc[UR36][R2.64] ;  /* 0x0000002402007981 */ /* 0x000ea4000c1e1500 */
[----:B--2---:R-:W-:-:S05]  /*ff20*/  HADD2.F32 R0, -RZ, R0.H0_H0 ;  /* 0x20000000ff007230 */ /* 0x004fca0000004100 */
[----:B------:R-:W-:Y:S01]  /*ff30*/  F2FP.BF16.F32.PACK_AB R0, RZ, R0 ;  /* 0x00000000ff00723e */ /* 0x000fe200000010ff */
[----:B------:R-:W-:Y:S06]  /*ff40*/  BRA `(.L_x_37821) ;  /* 0x0000000c00147947 */ /* 0x000fec0003800000 */
.L_x_37824:
        /* <DEDUP_REMOVED lines=9> */
.L_x_37827:
[----:B------:R-:W2:Y:S02]  /*ffe0*/  LDG.E.U16 R2, desc[UR36][R2.64] ;  /* 0x0000002402027981 */ /* 0x000ea4000c1e1500 */
[----:B--2---:R-:W-:-:S05]  /*fff0*/  HADD2.F32 R0, -RZ, R2.H0_H0 ;  /* 0x20000002ff007230 */ /* 0x004fca0000004100 */
[----:B------:R-:W-:Y:S01]  /*10000*/  F2FP.BF16.F32.PACK_AB R0, RZ, R0 ;  /* 0x00000000ff00723e */ /* 0x000fe200000010ff */
[----:B------:R-:W-:Y:S06]  /*10010*/  BRA `(.L_x_37821) ;  /* 0x0000000800e07947 */ /* 0x000fec0003800000 */
.L_x_37826:
        /* <DEDUP_REMOVED lines=8> */
.L_x_37816:
        /* <DEDUP_REMOVED lines=13> */
.L_x_37830:
        /* <DEDUP_REMOVED lines=8> */
.L_x_37829:
        /* <DEDUP_REMOVED lines=28> */
.L_x_37832:
        /* <DEDUP_REMOVED lines=15> */
.L_x_37831:
[----:B------:R0:W5:Y:S01]  /*104a0*/  LDG.E.U16 R0, desc[UR36][R2.64] ;  /* 0x0000002402007981 */ /* 0x000162000c1e1500 */
[----:B------:R-:W-:Y:S05]  /*104b0*/  BRA `(.L_x_37821) ;  /* 0x0000000400b87947 */ /* 0x000fea0003800000 */
.L_x_37828:
        /* <DEDUP_REMOVED lines=12> */
.L_x_37835:
        /* <DEDUP_REMOVED lines=21> */
.L_x_37839:
[----:B------:R-:W-:Y:S05]  /*106d0*/  BSYNC B1 ;  /* 0x0000000000017941 */ /* 0x000fea0003800000 */
.L_x_37838:
[----:B------:R-:W-:Y:S01]  /*106e0*/  LEA R3, R0, 0x3b800000, 0x17 ;  /* 0x3b80000000037811 */ /* 0x000fe200078eb8ff */
[----:B------:R-:W-:-:S05]  /*106f0*/  IMAD.SHL.U32 R0, R2, 0x100000, RZ ;  /* 0x0010000002007824 */ /* 0x000fca00078e00ff */
[----:B------:R-:W-:-:S07]  /*10700*/  LOP3.LUT R0, R3, R0, R4, 0xfe, !PT ;  /* 0x0000000003007212 */ /* 0x000fce00078efe04 */
.L_x_37837:
[----:B------:R-:W-:Y:S05]  /*10710*/  BSYNC B0 ;  /* 0x0000000000007941 */ /* 0x000fea0003800000 */
.L_x_37836:
[----:B------:R-:W-:Y:S01]  /*10720*/  F2FP.BF16.F32.PACK_AB R0, RZ, R0 ;  /* 0x00000000ff00723e */ /* 0x000fe200000010ff */
[----:B------:R-:W-:Y:S06]  /*10730*/  BRA `(.L_x_37821) ;  /* 0x0000000400187947 */ /* 0x000fec0003800000 */
.L_x_37834:
        /* <DEDUP_REMOVED lines=21> */
.L_x_37843:
[----:B------:R-:W-:Y:S05]  /*10890*/  BSYNC B1 ;  /* 0x0000000000017941 */ /* 0x000fea0003800000 */
.L_x_37842:
[----:B------:R-:W-:Y:S01]  /*108a0*/  LEA R3, R0, 0x37800000, 0x17 ;  /* 0x3780000000037811 */ /* 0x000fe200078eb8ff */
[----:B------:R-:W-:-:S05]  /*108b0*/  IMAD.SHL.U32 R0, R2, 0x200000, RZ ;  /* 0x0020000002007824 */ /* 0x000fca00078e00ff */
[----:B------:R-:W-:-:S07]  /*108c0*/  LOP3.LUT R0, R3, R0, R4, 0xfe, !PT ;  /* 0x0000000003007212 */ /* 0x000fce00078efe04 */
.L_x_37841:
[----:B------:R-:W-:Y:S05]  /*108d0*/  BSYNC B0 ;  /* 0x0000000000007941 */ /* 0x000fea0003800000 */
.L_x_37840:
[----:B------:R-:W-:Y:S01]  /*108e0*/  F2FP.BF16.F32.PACK_AB R0, RZ, R0 ;  /* 0x00000000ff00723e */ /* 0x000fe200000010ff */
[----:B------:R-:W-:Y:S06]  /*108f0*/  BRA `(.L_x_37821) ;  /* 0x0000000000a87947 */ /* 0x000fec0003800000 */
.L_x_37833:
        /* <DEDUP_REMOVED lines=14> */
.L_x_37847:
[----:B------:R-:W-:Y:S05]  /*109e0*/  BSYNC B0 ;  /* 0x0000000000007941 */ /* 0x000fea0003800000 */
.L_x_37846:
[----:B------:R-:W-:Y:S01]  /*109f0*/  F2FP.BF16.F32.PACK_AB R0, RZ, R0 ;  /* 0x00000000ff00723e */ /* 0x000fe200000010ff */
[----:B------:R-:W-:Y:S06]  /*10a00*/  BRA `(.L_x_37821) ;  /* 0x0000000000647947 */ /* 0x000fec0003800000 */
.L_x_37820:
        /* <DEDUP_REMOVED lines=16> */
.L_x_37848:
[----:B------:R-:W-:Y:S01]  /*10b10*/  PRMT R0, RZ, 0x7610, R0 ;  /* 0x00007610ff007816 */ /* 0x000fe20000000000 */
[----:B------:R-:W-:Y:S06]  /*10b20*/  BRA `(.L_x_37821) ;  /* 0x00000000001c7947 */ /* 0x000fec0003800000 */
.L_x_37845:
[----:B------:R-:W2:Y:S02]  /*10b30*/  LDG.E.64 R2, desc[UR36][R2.64] ;  /* 0x0000002402027981 */ /* 0x000ea4000c1e1b00 */
[----:B--2---:R-:W0:Y:S02]  /*10b40*/  I2F.U64 R0, R2 ;  /* 0x0000000200007312 */ /* 0x004e240000301000 */
[----:B0-----:R-:W-:Y:S01]  /*10b50*/  F2FP.BF16.F32.PACK_AB R0, RZ, R0 ;  /* 0x00000000ff00723e */ /* 0x001fe200000010ff */
[----:B------:R-:W-:Y:S06]  /*10b60*/  BRA `(.L_x_37821) ;  /* 0x00000000000c7947 */ /* 0x000fec0003800000 */
.L_x_37844:
[----:B------:R-:W2:Y:S02]  /*10b70*/  LDG.E R2, desc[UR36][R2.64] ;  /* 0x0000002402027981 */ /* 0x000ea4000c1e1900 */
[----:B--2---:R-:W-:-:S04]  /*10b80*/  I2FP.F32.U32 R0, R2 ;  /* 0x0000000200007245 */ /* 0x004fc80000201000 */
[----:B------:R-:W-:-:S07]  /*10b90*/  F2FP.BF16.F32.PACK_AB R0, RZ, R0 ;  /* 0x00000000ff00723e */ /* 0x000fce00000010ff */
.L_x_37821:
        /* <DEDUP_REMOVED lines=20> */
[----:B0-----:R-:W-:Y:S01]  /*10ce0*/  STG.E.U8 desc[UR36][R16.64], R3 ;  /* 0x0000000310007986 */ /* 0x001fe2000c101124 */
[----:B------:R-:W-:Y:S05]  /*10cf0*/  EXIT ;  /* 0x000000000000794d */ /* 0x000fea0003800000 */
.L_x_37852:
[----:B-1----:R-:W-:-:S06]  /*10d00*/  IMAD.U32 R3, R3, 0x10000, RZ ;  /* 0x0001000003037824 */ /* 0x002fcc00078e00ff */
[----:B------:R-:W1:Y:S02]  /*10d10*/  F2I.S64.TRUNC R2, R3 ;  /* 0x0000000300027311 */ /* 0x000e64000020d900 */
[----:B-1----:R-:W-:Y:S01]  /*10d20*/  STG.E.U8 desc[UR36][R16.64], R2 ;  /* 0x0000000210007986 */ /* 0x002fe2000c101124 */
[----:B------:R-:W-:Y:S05]  /*10d30*/  EXIT ;  /* 0x000000000000794d */ /* 0x000fea0003800000 */
.L_x_37851:
        /* <DEDUP_REMOVED lines=8> */
[----:B-1----:R-:W-:Y:S01]  /*10dc0*/  STG.E.64 desc[UR36][R16.64], R2 ;  /* 0x0000000210007986 */ /* 0x002fe2000c101b24 */
[----:B------:R-:W-:Y:S05]  /*10dd0*/  EXIT ;  /* 0x000000000000794d */ /* 0x000fea0003800000 */
.L_x_37855:
[----:B-1----:R-:W-:-:S06]  /*10de0*/  IMAD.U32 R3, R3, 0x10000, RZ ;  /* 0x0001000003037824 */ /* 0x002fcc00078e00ff */
[----:B------:R-:W1:Y:S02]  /*10df0*/  F2I.FTZ.TRUNC.NTZ R3, R3 ;  /* 0x0000000300037305 */ /* 0x000e64000021f100 */
[----:B-1----:R-:W-:Y:S01]  /*10e00*/  STG.E desc[UR36][R16.64], R3 ;  /* 0x0000000310007986 */ /* 0x002fe2000c101924 */
[----:B------:R-:W-:Y:S05]  /*10e10*/  EXIT ;  /* 0x000000000000794d */ /* 0x000fea0003800000 */
.L_x_37854:
[----:B-1----:R-:W-:-:S06]  /*10e20*/  IMAD.U32 R3, R3, 0x10000, RZ ;  /* 0x0001000003037824 */ /* 0x002fcc00078e00ff */
[----:B------:R-:W1:Y:S02]  /*10e30*/  F2I.FTZ.TRUNC.NTZ R3, R3 ;  /* 0x0000000300037305 */ /* 0x000e64000021f100 */
[----:B-1----:R-:W-:Y:S01]  /*10e40*/  STG.E.U16 desc[UR36][R16.64], R3 ;  /* 0x0000000310007986 */ /* 0x002fe2000c101524 */
[----:B------:R-:W-:Y:S05]  /*10e50*/  EXIT ;  /* 0x000000000000794d */ /* 0x000fea0003800000 */
.L_x_37850:
        /* <DEDUP_REMOVED lines=9> */
.L_x_37857:
[----:B01----:R-:W-:-:S05]  /*10ef0*/  IMAD.U32 R0, R3, 0x10000, RZ ;  /* 0x0001000003007824 */ /* 0x003fca00078e00ff */
[----:B------:R-:W-:-:S05]  /*10f00*/  F2FP.F16.F32.PACK_AB R0, RZ, R0 ;  /* 0x00000000ff00723e */ /* 0x000fca00000000ff */
[----:B------:R-:W-:Y:S01]  /*10f10*/  STG.E.U16 desc[UR36][R16.64], R0 ;  /* 0x0000000010007986 */ /* 0x000fe2000c101524 */
[----:B------:R-:W-:Y:S05]  /*10f20*/  EXIT ;  /* 0x000000000000794d */ /* 0x000fea0003800000 */
.L_x_37856:
        /* <DEDUP_REMOVED lines=8> */
[----:B------:R-:W-:Y:S01]  /*10fb0*/  STG.E.64 desc[UR36][R16.64], R2 ;  /* 0x0000000210007986 */ /* 0x000fe2000c101b24 */
[----:B------:R-:W-:Y:S05]  /*10fc0*/  EXIT ;  /* 0x000000000000794d */ /* 0x000fea0003800000 */
.L_x_37859:
[----:B-1----:R-:W-:-:S05]  /*10fd0*/  IMAD.U32 R3, R3, 0x10000, RZ ;  /* 0x0001000003037824 */ /* 0x002fca00078e00ff */
[----:B------:R-:W-:-:S04]  /*10fe0*/  F2FP.F16.F32.PACK_AB R3, RZ, R3 ;  /* 0x00000003ff03723e */ /* 0x000fc800000000ff */
[----:B------:R-:W-:-:S05]  /*10ff0*/  PRMT R3, R3, 0x5410, RZ ;  /* 0x0000541003037816 */ /* 0x000fca00000000ff */
[----:B------:R-:W-:Y:S01]  /*11000*/  STG.E desc[UR36][R16.64], R3 ;  /* 0x0000000310007986 */ /* 0x000fe2000c101924 */
[----:B------:R-:W-:Y:S05]  /*11010*/  EXIT ;  /* 0x000000000000794d */ /* 0x000fea0003800000 */
.L_x_37858:
[----:B-1----:R-:W-:-:S04]  /*11020*/  IMAD.U32 R2, R3, 0x10000, RZ ;  /* 0x0001000003027824 */ /* 0x002fc800078e00ff */
[----:B------:R-:W-:-:S06]  /*11030*/  FMUL.FTZ R2, R2, 1 ;  /* 0x3f80000002027820 */ /* 0x000fcc0000410000 */
[----:B------:R-:W1:Y:S02]  /*11040*/  F2F.F64.F32 R2, R2 ;  /* 0x0000000200027310 */ /* 0x000e640000201800 */
[----:B-1----:R-:W-:Y:S01]  /*11050*/  STG.E.64 desc[UR36][R16.64], R2 ;  /* 0x0000000210007986 */ /* 0x002fe2000c101b24 */
[----:B------:R-:W-:Y:S05]  /*11060*/  EXIT ;  /* 0x000000000000794d */ /* 0x000fea0003800000 */
.L_x_37849:
        /* <DEDUP_REMOVED lines=13> */
.L_x_37862:
[----:B-1----:R-:W-:Y:S01]  /*11140*/  IMAD.U32 R3, R3, 0x10000, RZ ;  /* 0x0001000003037824 */ /* 0x002fe200078e00ff */
[----:B------:R-:W-:-:S03]  /*11150*/  CS2R R6, SRZ ;  /* 0x0000000000067805 */ /* 0x000fc6000001ff00 */
[----:B------:R-:W-:-:S04]  /*11160*/  FMUL.FTZ R3, R3, 1 ;  /* 0x3f80000003037820 */ /* 0x000fc80000410000 */
[----:B------:R-:W1:Y:S02]  /*11170*/  F2F.F64.F32 R4, R3 ;  /* 0x0000000300047310 */ /* 0x000e640000201800 */
[----:B-1----:R-:W-:Y:S01]  /*11180*/  STG.E.128 desc[UR36][R16.64], R4 ;  /* 0x0000000410007986 */ /* 0x002fe2000c101d24 */
[----:B------:R-:W-:Y:S05]  /*11190*/  EXIT ;  /* 0x000000000000794d */ /* 0x000fea0003800000 */
.L_x_37861:
        /* <DEDUP_REMOVED lines=21> */
.L_x_37866:
[----:B------:R-:W-:Y:S05]  /*112f0*/  BSYNC B0 ;  /* 0x0000000000007941 */ /* 0x000fea0003800000 */
.L_x_37865:
[----:B------:R-:W-:-:S05]  /*11300*/  LOP3.LUT R3, R0, R3, RZ, 0xfc, !PT ;  /* 0x0000000300037212 */ /* 0x000fca00078efcff */
[----:B------:R-:W-:Y:S01]  /*11310*/  STG.E.U8 desc[UR36][R16.64], R3 ;  /* 0x0000000310007986 */ /* 0x000fe2000c101124 */
[----:B------:R-:W-:Y:S05]  /*11320*/  EXIT ;  /* 0x000000000000794d */ /* 0x000fea0003800000 */
.L_x_37864:
        /* <DEDUP_REMOVED lines=13> */
.L_x_37868:
[----:B0-----:R-:W-:Y:S01]  /*11400*/  IMAD.MOV.U32 R0, RZ, RZ, 0x7f ;  /* 0x0000007fff007424 */ /* 0x001fe200078e00ff */
[----:B------:R-:W-:-:S04]  /*11410*/  ISETP.GT.U32.AND P0, PT, R2, 0x7f800000, PT ;  /* 0x7f8000000200780c */ /* 0x000fc80003f04070 */
[----:B------:R-:W-:-:S09]  /*11420*/  SEL R0, R0, 0x7c, P0 ;  /* 0x0000007c00007807 */ /* 0x000fd20000000000 */
.L_x_37869:
[----:B------:R-:W-:Y:S05]  /*11430*/  BSYNC B0 ;  /* 0x0000000000007941 */ /* 0x000fea0003800000 */
.L_x_37867:
[----:B------:R-:W-:-:S04]  /*11440*/  LOP3.LUT R2, R3, 0x80000000, RZ, 0xc0, !PT ;  /* 0x8000000003027812 */ /* 0x000fc800078ec0ff */
[----:B------:R-:W-:-:S04]  /*11450*/  SHF.R.U32.HI R3, RZ, 0x18, R2 ;  /* 0x00000018ff037819 */ /* 0x000fc80000011602 */
[----:B------:R-:W-:-:S05]  /*11460*/  LOP3.LUT R3, R0, R3, RZ, 0xfc, !PT ;  /* 0x0000000300037212 */ /* 0x000fca00078efcff */
[----:B------:R-:W-:Y:S01]  /*11470*/  STG.E.U8 desc[UR36][R16.64], R3 ;  /* 0x0000000310007986 */ /* 0x000fe2000c101124 */
[----:B------:R-:W-:Y:S05]  /*11480*/  EXIT ;  /* 0x000000000000794d */ /* 0x000fea0003800000 */
.L_x_37863:
[----:B-1----:R-:W-:Y:S01]  /*11490*/  STG.E.U16 desc[UR36][R16.64], R3 ;  /* 0x0000000310007986 */ /* 0x002fe2000c101524 */
[----:B------:R-:W-:Y:S05]  /*114a0*/  EXIT ;  /* 0x000000000000794d */ /* 0x000fea0003800000 */
.L_x_37860:
        /* <DEDUP_REMOVED lines=12> */
.L_x_37872:
        /* <DEDUP_REMOVED lines=17> */
.L_x_37875:
[----:B------:R-:W-:-:S04]  /*11680*/  LOP3.LUT R2, R3, 0x80000000, RZ, 0xc0, !PT ;  /* 0x8000000003027812 */ /* 0x000fc800078ec0ff */
[----:B------:R-:W-:-:S04]  /*11690*/  SHF.R.U32.HI R3, RZ, 0x18, R2 ;  /* 0x00000018ff037819 */ /* 0x000fc80000011602 */
[----:B------:R-:W-:-:S04]  /*116a0*/  LOP3.LUT R0, R0, R3, RZ, 0xfc, !PT ;  /* 0x0000000300007212 */ /* 0x000fc800078efcff */
[----:B------:R-:W-:-:S07]  /*116b0*/  PRMT R8, R0, 0x7610, R8 ;  /* 0x0000761000087816 */ /* 0x000fce0000000008 */
.L_x_37874:
[----:B------:R-:W-:Y:S05]  /*116c0*/  BSYNC B0 ;  /* 0x0000000000007941 */ /* 0x000fea0003800000 */
.L_x_37873:
[----:B------:R-:W-:Y:S01]  /*116d0*/  STG.E.U8 desc[UR36][R16.64], R8 ;  /* 0x0000000810007986 */ /* 0x000fe2000c101124 */
[----:B------:R-:W-:Y:S05]  /*116e0*/  EXIT ;  /* 0x000000000000794d */ /* 0x000fea0003800000 */
.L_x_37871:
        /* <DEDUP_REMOVED lines=17> */
.L_x_37878:
[----:B------:R-:W-:-:S04]  /*11800*/  LOP3.LUT R2, R3, 0x80000000, RZ, 0xc0, !PT ;  /* 0x8000000003027812 */ /* 0x000fc800078ec0ff */
[----:B------:R-:W-:-:S04]  /*11810*/  SHF.R.U32.HI R3, RZ, 0x18, R2 ;  /* 0x00000018ff037819 */ /* 0x000fc80000011602 */
[----:B------:R-:W-:-:S04]  /*11820*/  LOP3.LUT R0, R0, R3, RZ, 0xfc, !PT ;  /* 0x0000000300007212 */ /* 0x000fc800078efcff */
[----:B------:R-:W-:-:S07]  /*11830*/  PRMT R8, R0, 0x7610, R8 ;  /* 0x0000761000087816 */ /* 0x000fce0000000008 */
.L_x_37877:
[----:B------:R-:W-:Y:S05]  /*11840*/  BSYNC B0 ;  /* 0x0000000000007941 */ /* 0x000fea0003800000 */
.L_x_37876:
[----:B------:R-:W-:Y:S01]  /*11850*/  STG.E.U8 desc[UR36][R16.64], R8 ;  /* 0x0000000810007986 */ /* 0x000fe2000c101124 */
[----:B------:R-:W-:Y:S05]  /*11860*/  EXIT ;  /* 0x000000000000794d */ /* 0x000fea0003800000 */
.L_x_37870:
        /* <DEDUP_REMOVED lines=22> */
.L_x_37853:
        /* <DEDUP_REMOVED lines=16> */
.L_x_37881:
[----:B------:R-:W-:Y:S05]  /*11ad0*/  EXIT ;  /* 0x000000000000794d */ /* 0x000fea0003800000 */
.L_x_37880:
[----:B-1----:R-:W-:-:S06]  /*11ae0*/  IMAD.U32 R3, R3, 0x10000, RZ ;  /* 0x0001000003037824 */ /* 0x002fcc00078e00ff */
[----:B------:R-:W1:Y:S02]  /*11af0*/  F2I.U64.TRUNC R2, R3 ;  /* 0x0000000300027311 */ /* 0x000e64000020d800 */
[----:B-1----:R-:W-:Y:S01]  /*11b00*/  STG.E.64 desc[UR36][R16.64], R2 ;  /* 0x0000000210007986 */ /* 0x002fe2000c101b24 */
[----:B------:R-:W-:Y:S05]  /*11b10*/  EXIT ;  /* 0x000000000000794d */ /* 0x000fea0003800000 */
.L_x_37879:
[----:B-1----:R-:W-:-:S06]  /*11b20*/  IMAD.U32 R3, R3, 0x10000, RZ ;  /* 0x0001000003037824 */ /* 0x002fcc00078e00ff */
[----:B------:R-:W1:Y:S02]  /*11b30*/  F2I.FTZ.U32.TRUNC.NTZ R3, R3 ;  /* 0x0000000300037305 */ /* 0x000e64000021f000 */
[----:B-1----:R-:W-:Y:S01]  /*11b40*/  STG.E desc[UR36][R16.64], R3 ;  /* 0x0000000310007986 */ /* 0x002fe2000c101924 */
[----:B------:R-:W-:Y:S05]  /*11b50*/  EXIT ;  /* 0x000000000000794d */ /* 0x000fea0003800000 */
.L_x_37882:
        /* <DEDUP_REMOVED lines=10> */
.L_x_71848:


//--------------------- .text._ZN2at6native27unrolled_elementwise_kernelIZZZNS0_50_GLOBAL__N__2680c7bb_12_PowKernel_cu_7dd49032_316824pow_tensor_tensor_kernelERNS_18TensorIteratorBaseEENKUlvE_clEvENKUlvE9_clEvEUlN3c108BFloat16ES8_E_St5arrayIPcLm3EELi4E23TrivialOffsetCalculatorILi2EjESD_ILi1EjENS0_6memory12LoadWithCastILi2EEENSG_13StoreWithCastILi1EEEEEviT_T0_T2_T3_T4_T5_ --------------------------
	.section	.text._ZN2at6native27unrolled_elementwise_kernelIZZZNS0_50_GLOBAL__N__2680c7bb_12_PowKernel_cu_7dd49032_316824pow_tensor_tensor_kernelERNS_18TensorIteratorBaseEENKUlvE_clEvENKUlvE9_clEvEUlN3c108BFloat16ES8_E_St5arrayIPcLm3EELi4E23TrivialOffsetCalculatorILi2EjESD_ILi1EjENS0_6memory12LoadWithCastILi2EEENSG_13StoreWithCastILi1EEEEEviT_T0_T2_T3_T4_T5_,"ax",@progbits
	.align	128
        .global         _ZN2at6native27unrolled_elementwise_kernelIZZZNS0_50_GLOBAL__N__2680c7bb_12_PowKernel_cu_7dd49032_316824pow_tensor_tensor_kernelERNS_18TensorIteratorBaseEENKUlvE_clEvENKUlvE9_clEvEUlN3c108BFloat16ES8_E_St5arrayIPcLm3EELi4E23TrivialOffsetCalculatorILi2EjESD_ILi1EjENS0_6memory12LoadWithCastILi2EEENSG_13StoreWithCastILi1EEEEEviT_T0_T2_T3_T4_T5_
        .type           _ZN2at6native27unrolled_elementwise_kernelIZZZNS0_50_GLOBAL__N__2680c7bb_12_PowKernel_cu_7dd49032_316824pow_tensor_tensor_kernelERNS_18TensorIteratorBaseEENKUlvE_clEvENKUlvE9_clEvEUlN3c108BFloat16ES8_E_St5arrayIPcLm3EELi4E23TrivialOffsetCalculatorILi2EjESD_ILi1EjENS0_6memory12LoadWithCastILi2EEENSG_13StoreWithCastILi1EEEEEviT_T0_T2_T3_T4_T5_,@function
        .size           _ZN2at6native27unrolled_elementwise_kernelIZZZNS0_50_GLOBAL__N__2680c7bb_12_PowKernel_cu_7dd49032_316824pow_tensor_tensor_kernelERNS_18TensorIteratorBaseEENKUlvE_clEvENKUlvE9_clEvEUlN3c108BFloat16ES8_E_St5arrayIPcLm3EELi4E23TrivialOffsetCalculatorILi2EjESD_ILi1EjENS0_6memory12LoadWithCastILi2EEENSG_13StoreWithCastILi1EEEEEviT_T0_T2_T3_T4_T5_,(.L_x_71849 - _ZN2at6native27unrolled_elementwise_kernelIZZZNS0_50_GLOBAL__N__2680c7bb_12_PowKernel_cu_7dd49032_316824pow_tensor_tensor_kernelERNS_18TensorIteratorBaseEENKUlvE_clEvENKUlvE9_clEvEUlN3c108BFloat16ES8_E_St5arrayIPcLm3EELi4E23TrivialOffsetCalculatorILi2EjESD_ILi1EjENS0_6memory12LoadWithCastILi2EEENSG_13StoreWithCastILi1EEEEEviT_T0_T2_T3_T4_T5_)
        .other          _ZN2at6native27unrolled_elementwise_kernelIZZZNS0_50_GLOBAL__N__2680c7bb_12_PowKernel_cu_7dd49032_316824pow_tensor_tensor_kernelERNS_18TensorIteratorBaseEENKUlvE_clEvENKUlvE9_clEvEUlN3c108BFloat16ES8_E_St5arrayIPcLm3EELi4E23TrivialOffsetCalculatorILi2EjESD_ILi1EjENS0_6memory12LoadWithCastILi2EEENSG_13StoreWithCastILi1EEEEEviT_T0_T2_T3_T4_T5_,@"STO_CUDA_ENTRY STV_DEFAULT"
_ZN2at6native27unrolled_elementwise_kernelIZZZNS0_50_GLOBAL__N__2680c7bb_12_PowKernel_cu_7dd49032_316824pow_tensor_tensor_kernelERNS_18TensorIteratorBaseEENKUlvE_clEvENKUlvE9_clEvEUlN3c108BFloat16ES8_E_St5arrayIPcLm3EELi4E23TrivialOffsetCalculatorILi2EjESD_ILi1EjENS0_6memory12LoadWithCastILi2EEENSG_13StoreWithCastILi1EEEEEviT_T0_T2_T3_T4_T5_:
.text._ZN2at6native27unrolled_elementwise_kernelIZZZNS0_50_GLOBAL__N__2680c7bb_12_PowKernel_cu_7dd49032_316824pow_tensor_tensor_kernelERNS_18TensorIteratorBaseEENKUlvE_clEvENKUlvE9_clEvEUlN3c108BFloat16ES8_E_St5arrayIPcLm3EELi4E23TrivialOffsetCalculatorILi2EjESD_ILi1EjENS0_6memory12LoadWithCastILi2EEENSG_13StoreWithCastILi1EEEEEviT_T0_T2_T3_T4_T5_:
        /* <DEDUP_REMOVED lines=9> */
[----:B------:R-:W-:-:S07]  /*0090*/  PRMT R23, RZ, 0x7610, R23 ;  /* 0x00007610ff177816 */ /* 0x000fce0000000017 */
[----:B------:R-:W4:Y:S01]  /*00a0*/  LDC.U8 R19, c[0x0][0x23d] ;  /* 0x00008f40ff137b82 */ /* 0x000f220000000000 */
[----:B-1----:R-:W-:-:S05]  /*00b0*/  IMAD R16, R2, -0x200, R3 ;  /* 0xfffffe0002107824 */ /* 0x002fca00078e0203 */
[----:B--2---:R-:W-:-:S13]  /*00c0*/  ISETP.GE.AND P0, PT, R27, R16, PT ;  /* 0x000000101b00720c */ /* 0x004fda0003f06270 */
[----:B0--34-:R-:W-:Y:S05]  /*00d0*/  @P0 BRA `(.L_x_37884) ;  /* 0x0000002000680947 */ /* 0x019fea0003800000 */
        /* <DEDUP_REMOVED lines=22> */
.L_x_37888:
[----:B------:R-:W2:Y:S02]  /*0240*/  LDG.E.U8 R4, desc[UR36][R4.64] ;  /* 0x0000002404047981 */ /* 0x000ea4000c1e1100 */
[----:B--2---:R-:W-:-:S04]  /*0250*/  I2FP.F32.U32 R0, R4 ;  /* 0x0000000400007245 */ /* 0x004fc80000201000 */
[----:B------:R-:W-:-:S04]  /*0260*/  F2FP.BF16.F32.PACK_AB R0, RZ, R0 ;  /* 0x00000000ff00723e */ /* 0x000fc800000010ff */
[----:B------:R-:W-:Y:S01]  /*0270*/  PRMT R25, R0, 0x7610, R25 ;  /* 0x0000761000197816 */ /* 0x000fe20000000019 */
[----:B------:R-:W-:Y:S06]  /*0280*/  BRA `(.L_x_37890) ;  /* 0x0000000c00c87947 */ /* 0x000fec0003800000 */
.L_x_37887:
        /* <DEDUP_REMOVED lines=11> */
.L_x_37892:
[----:B------:R-:W2:Y:S02]  /*0340*/  LDG.E R4, desc[UR36][R4.64] ;  /* 0x0000002404047981 */ /* 0x000ea4000c1e1900 */
[----:B--2---:R-:W-:-:S04]  /*0350*/  I2FP.F32.S32 R0, R4 ;  /* 0x0000000400007245 */ /* 0x004fc80000201400 */
[----:B------:R-:W-:-:S04]  /*0360*/  F2FP.BF16.F32.PACK_AB R0, RZ, R0 ;  /* 0x00000000ff00723e */ /* 0x000fc800000010ff */
[----:B------:R-:W-:Y:S01]  /*0370*/  PRMT R25, R0, 0x7610, R25 ;  /* 0x0000761000197816 */ /* 0x000fe20000000019 */
[----:B------:R-:W-:Y:S06]  /*0380*/  BRA `(.L_x_37890) ;  /* 0x0000000c00887947 */ /* 0x000fec0003800000 */
.L_x_37891:
[----:B------:R-:W2:Y:S02]  /*0390*/  LDG.E.U16 R4, desc[UR36][R4.64] ;  /* 0x0000002404047981 */ /* 0x000ea4000c1e1500 */
[----:B--2---:R-:W0:Y:S02]  /*03a0*/  I2F.S16 R0, R4 ;  /* 0x0000000400007306 */ /* 0x004e240000101400 */
[----:B0-----:R-:W-:-:S04]  /*03b0*/  F2FP.BF16.F32.PACK_AB R0, RZ, R0 ;  /* 0x00000000ff00723e */ /* 0x001fc800000010ff */
[----:B------:R-:W-:Y:S01]  /*03c0*/  PRMT R25, R0, 0x7610, R25 ;  /* 0x0000761000197816 */ /* 0x000fe20000000019 */
[----:B------:R-:W-:Y:S06]  /*03d0*/  BRA `(.L_x_37890) ;  /* 0x0000000c00747947 */ /* 0x000fec0003800000 */
.L_x_37886:
        /* <DEDUP_REMOVED lines=9> */
.L_x_37894:
[----:B------:R-:W2:Y:S02]  /*0470*/  LDG.E.U16 R0, desc[UR36][R4.64] ;  /* 0x0000002404007981 */ /* 0x000ea4000c1e1500 */
[----:B--2---:R-:W-:-:S05]  /*0480*/  HADD2.F32 R0, -RZ, R0.H0_H0 ;  /* 0x20000000ff007230 */ /* 0x004fca0000004100 */
[----:B------:R-:W-:-:S04]  /*0490*/  F2FP.BF16.F32.PACK_AB R0, RZ, R0 ;  /* 0x00000000ff00723e */ /* 0x000fc800000010ff */
[----:B------:R-:W-:Y:S01]  /*04a0*/  PRMT R25, R0, 0x7610, R25 ;  /* 0x0000761000197816 */ /* 0x000fe20000000019 */
[----:B------:R-:W-:Y:S06]  /*04b0*/  BRA `(.L_x_37890) ;  /* 0x0000000c003c7947 */ /* 0x000fec0003800000 */
.L_x_37893:
        /* <DEDUP_REMOVED lines=9> */
.L_x_37896:
[----:B------:R-:W2:Y:S02]  /*0550*/  LDG.E.U16 R4, desc[UR36][R4.64] ;  /* 0x0000002404047981 */ /* 0x000ea4000c1e1500 */
[----:B--2---:R-:W-:-:S05]  /*0560*/  HADD2.F32 R0, -RZ, R4.H0_H0 ;  /* 0x20000004ff007230 */ /* 0x004fca0000004100 */
[----:B------:R-:W-:-:S04]  /*0570*/  F2FP.BF16.F32.PACK_AB R0, RZ, R0 ;  /* 0x00000000ff00723e */ /* 0x000fc800000010ff */
[----:B------:R-:W-:Y:S01]  /*0580*/  PRMT R25, R0, 0x7610, R25 ;  /* 0x0000761000197816 */ /* 0x000fe20000000019 */
[----:B------:R-:W-:Y:S06]  /*0590*/  BRA `(.L_x_37890) ;  /* 0x0000000c00047947 */ /* 0x000fec0003800000 */
.L_x_37895:
        /* <DEDUP_REMOVED lines=9> */
.L_x_37885:
        /* <DEDUP_REMOVED lines=14> */
.L_x_37899:
        /* <DEDUP_REMOVED lines=9> */
.L_x_37898:
        /* <DEDUP_REMOVED lines=28> */
.L_x_37901:
        /* <DEDUP_REMOVED lines=15> */
.L_x_37900:
[----:B------:R0:W5:Y:S01]  /*0a50*/  LDG.E.U16 R25, desc[UR36][R4.64] ;  /* 0x0000002404197981 */ /* 0x000162000c1e1500 */
[----:B------:R-:W-:Y:S05]  /*0a60*/  BRA `(.L_x_37890) ;  /* 0x0000000400d07947 */ /* 0x000fea0003800000 */
.L_x_37897:
        /* <DEDUP_REMOVED lines=13> */
.L_x_37904:
        /* <DEDUP_REMOVED lines=21> */
.L_x_37908:
[----:B------:R-:W-:Y:S05]  /*0c90*/  BSYNC B1 ;  /* 0x0000000000017941 */ /* 0x000fea0003800000 */
.L_x_37907:
[----:B------:R-:W-:Y:S01]  /*0ca0*/  LEA R5, R0, 0x3b800000, 0x17 ;  /* 0x3b80000000057811 */ /* 0x000fe200078eb8ff */
[----:B------:R-:W-:-:S05]  /*0cb0*/  IMAD.SHL.U32 R0, R3, 0x100000, RZ ;  /* 0x0010000003007824 */ /* 0x000fca00078e00ff */
[----:B------:R-:W-:-:S07]  /*0cc0*/  LOP3.LUT R0, R5, R0, R6, 0xfe, !PT ;  /* 0x0000000005007212 */ /* 0x000fce00078efe06 */
.L_x_37906:
[----:B------:R-:W-:Y:S05]  /*0cd0*/  BSYNC B0 ;  /* 0x0000000000007941 */ /* 0x000fea0003800000 */
.L_x_37905:
[----:B------:R-:W-:-:S04]  /*0ce0*/  F2FP.BF16.F32.PACK_AB R0, RZ, R0 ;  /* 0x00000000ff00723e */ /* 0x000fc800000010ff */
[----:B------:R-:W-:Y:S01]  /*0cf0*/  PRMT R25, R0, 0x7610, R25 ;  /* 0x0000761000197816 */ /* 0x000fe20000000019 */
[----:B------:R-:W-:Y:S06]  /*0d00*/  BRA `(.L_x_37890) ;  /* 0x0000000400287947 */ /* 0x000fec0003800000 */
.L_x_37903:
        /* <DEDUP_REMOVED lines=21> */
.L_x_37912:
[----:B------:R-:W-:Y:S05]  /*0e60*/  BSYNC B1 ;  /* 0x0000000000017941 */ /* 0x000fea0003800000 */
.L_x_37911:
[----:B------:R-:W-:Y:S01]  /*0e70*/  LEA R5, R0, 0x37800000, 0x17 ;  /* 0x3780000000057811 */ /* 0x000fe200078eb8ff */
[----:B------:R-:W-:-:S05]  /*0e80*/  IMAD.SHL.U32 R0, R3, 0x200000, RZ ;  /* 0x0020000003007824 */ /* 0x000fca00078e00ff */
[----:B------:R-:W-:-:S07]  /*0e90*/  LOP3.LUT R0, R5, R0, R6, 0xfe, !PT ;  /* 0x0000000005007212 */ /* 0x000fce00078efe06 */
.L_x_37910:
[----:B------:R-:W-:Y:S05]  /*0ea0*/  BSYNC B0 ;  /* 0x0000000000007941 */ /* 0x000fea0003800000 */
.L_x_37909:
[----:B------:R-:W-:-:S04]  /*0eb0*/  F2FP.BF16.F32.PACK_AB R0, RZ, R0 ;  /* 0x00000000ff00723e */ /* 0x000fc800000010ff */
[----:B------:R-:W-:Y:S01]  /*0ec0*/  PRMT R25, R0, 0x7610, R25 ;  /* 0x0000761000197816 */ /* 0x000fe20000000019 */
[----:B------:R-:W-:Y:S06]  /*0ed0*/  BRA `(.L_x_37890) ;  /* 0x0000000000b47947 */ /* 0x000fec0003800000 */
.L_x_37902:
        /* <DEDUP_REMOVED lines=14> */
.L_x_37916:
[----:B------:R-:W-:Y:S05]  /*0fc0*/  BSYNC B0 ;  /* 0x0000000000007941 */ /* 0x000fea0003800000 */
.L_x_37915:
[----:B------:R-:W-:-:S04]  /*0fd0*/  F2FP.BF16.F32.PACK_AB R0, RZ, R0 ;  /* 0x00000000ff00723e */ /* 0x000fc800000010ff */
[----:B------:R-:W-:Y:S01]  /*0fe0*/  PRMT R25, R0, 0x7610, R25 ;  /* 0x0000761000197816 */ /* 0x000fe20000000019 */
[----:B------:R-:W-:Y:S06]  /*0ff0*/  BRA `(.L_x_37890) ;  /* 0x00000000006c7947 */ /* 0x000fec0003800000 */
.L_x_37889:
        /* <DEDUP_REMOVED lines=16> */
.L_x_37917:
[----:B------:R-:W-:Y:S01]  /*1100*/  PRMT R25, RZ, 0x7610, R25 ;  /* 0x00007610ff197816 */ /* 0x000fe20000000019 */
[----:B------:R-:W-:Y:S06]  /*1110*/  BRA `(.L_x_37890) ;  /* 0x0000000000247947 */ /* 0x000fec0003800000 */
.L_x_37914:
[----:B------:R-:W2:Y:S02]  /*1120*/  LDG.E.64 R4, desc[UR36][R4.64] ;  /* 0x0000002404047981 */ /* 0x000ea4000c1e1b00 */
[----:B--2---:R-:W0:Y:S02]  /*1130*/  I2F.U64 R0, R4 ;  /* 0x0000000400007312 */ /* 0x004e240000301000 */
[----:B0-----:R-:W-:-:S04]  /*1140*/  F2FP.BF16.F32.PACK_AB R0, RZ, R0 ;  /* 0x00000000ff00723e */ /* 0x001fc800000010ff */
[----:B------:R-:W-:Y:S01]  /*1150*/  PRMT R25, R0, 0x7610, R25 ;  /* 0x0000761000197816 */ /* 0x000fe20000000019 */
[----:B------:R-:W-:Y:S06]  /*1160*/  BRA `(.L_x_37890) ;  /* 0x0000000000107947 */ /* 0x000fec0003800000 */
.L_x_37913:
[----:B------:R-:W2:Y:S02]  /*1170*/  LDG.E R4, desc[UR36][R4.64] ;  /* 0x0000002404047981 */ /* 0x000ea4000c1e1900 */
[----:B--2---:R-:W-:-:S04]  /*1180*/  I2FP.F32.U32 R0, R4 ;  /* 0x0000000400007245 */ /* 0x004fc80000201000 */
[----:B------:R-:W-:-:S04]  /*1190*/  F2FP.BF16.F32.PACK_AB R0, RZ, R0 ;  /* 0x00000000ff00723e */ /* 0x000fc800000010ff */
[----:B------:R-:W-:-:S07]  /*11a0*/  PRMT R25, R0, 0x7610, R25 ;  /* 0x0000761000197816 */ /* 0x000fce0000000019 */
.L_x_37890:
[----:B0-----:R-:W0:Y:S01]  /*11b0*/  LDC.64 R4, c[0x0][0x230] ;  /* 0x00008c00ff047b82 */ /* 0x001e220000000a00 */
[----:B------:R-:W-:Y:S01]  /*11c0*/  PRMT R0, R19, 0x9910, RZ ;  /* 0x0000991013007816 */ /* 0x000fe200000000ff */
[----:B------:R-:W-:Y:S02]  /*11d0*/  ULDC UR4, c[0x0][0x244] ;  /* 0x0000910000047ab9 */ /* 0x000fe40000000800 */
[----:B------:R-:W-:Y:S01]  /*11e0*/  IMAD R3, R18, UR4, RZ ;  /* 0x0000000412037c24 */ /* 0x000fe2000f8e02ff */
[----:B------:R-:W-:-:S04]  /*11f0*/  ISETP.GT.AND P0, PT, R0, 0x9, PT ;  /* 0x000000090000780c */ /* 0x000fc80003f04270 */
[----:B0-----:R-:W-:-:S05]  /*1200*/  IADD3 R4, P1, R3, R4, RZ ;  /* 0x0000000403047210 */ /* 0x001fca0007f3e0ff */
        /* <DEDUP_REMOVED lines=15> */
.L_x_37921:
[----:B------:R-:W2:Y:S02]  /*1300*/  LDG.E.U8 R4, desc[UR36][R4.64] ;  /* 0x0000002404047981 */ /* 0x000ea4000c1e1100 */
[----:B--2---:R-:W-:-:S04]  /*1310*/  I2FP.F32.U32 R0, R4 ;  /* 0x0000000400007245 */ /* 0x004fc80000201000 */
[----:B------:R-:W-:-:S04]  /*1320*/  F2FP.BF16.F32.PACK_AB R0, RZ, R0 ;  /* 0x00000000ff00723e */ /* 0x000fc800000010ff */
[----:B------:R-:W-:Y:S01]  /*1330*/  PRMT R23, R0, 0x7610, R23 ;  /* 0x0000761000177816 */ /* 0x000fe20000000017 */
[----:B------:R-:W-:Y:S06]  /*1340*/  BRA `(.L_x_37923) ;  /* 0x0000000c00c87947 */ /* 0x000fec0003800000 */
.L_x_37920:
        /* <DEDUP_REMOVED lines=11> */
.L_x_37925:
[----:B------:R-:W2:Y:S02]  /*1400*/  LDG.E R4, desc[UR36][R4.64] ;  /* 0x0000002404047981 */ /* 0x000ea4000c1e1900 */
[----:B--2---:R-:W-:-:S04]  /*1410*/  I2FP.F32.S32 R0, R4 ;  /* 0x0000000400007245 */ /* 0x004fc80000201400 */
[----:B------:R-:W-:-:S04]  /*1420*/  F2FP.BF16.F32.PACK_AB R0, RZ, R0 ;  /* 0x00000000ff00723e */ /* 0x000fc800000010ff */
[----:B------:R-:W-:Y:S01]  /*1430*/  PRMT R23, R0, 0x7610, R23 ;  /* 0x0000761000177816 */ /* 0x000fe20000000017 */
[----:B------:R-:W-:Y:S06]  /*1440*/  BRA `(.L_x_37923) ;  /* 0x0000000c00887947 */ /* 0x000fec0003800000 */
.L_x_37924:
[----:B------:R-:W2:Y:S02]  /*1450*/  LDG.E.U16 R4, desc[UR36][R4.64] ;  /* 0x0000002404047981 */ /* 0x000ea4000c1e1500 */
[----:B--2---:R-:W0:Y:S02]  /*1460*/  I2F.S16 R0, R4 ;  /* 0x0000000400007306 */ /* 0x004e240000101400 */
[----:B0-----:R-:W-:-:S04]  /*1470*/  F2FP.BF16.F32.PACK_AB R0, RZ, R0 ;  /* 0x00000000ff00723e */ /* 0x001fc800000010ff */
[----:B------:R-:W-:Y:S01]  /*1480*/  PRMT R23, R0, 0x7610, R23 ;  /* 0x0000761000177816 */ /* 0x000fe20000000017 */
[----:B------:R-:W-:Y:S06]  /*1490*/  BRA `(.L_x_37923) ;  /* 0x0000000c00747947 */ /* 0x000fec0003800000 */
.L_x_37919:
        /* <DEDUP_REMOVED lines=9> */
.L_x_37927:
[----:B------:R-:W2:Y:S02]  /*1530*/  LDG.E.U16 R0, desc[UR36][R4.64] ;  /* 0x0000002404007981 */ /* 0x000ea4000c1e1500 */
[----:B--2---:R-:W-:-:S05]  /*1540*/  HADD2.F32 R0, -RZ, R0.H0_H0 ;  /* 0x20000000ff007230 */ /* 0x004fca0000004100 */
[----:B------:R-:W-:-:S04]  /*1550*/  F2FP.BF16.F32.PACK_AB R0, RZ, R0 ;  /* 0x00000000ff00723e */ /* 0x000fc800000010ff */
[----:B------:R-:W-:Y:S01]  /*1560*/  PRMT R23, R0, 0x7610, R23 ;  /* 0x0000761000177816 */ /* 0x000fe20000000017 */
[----:B------:R-:W-:Y:S06]  /*1570*/  BRA `(.L_x_37923) ;  /* 0x0000000c003c7947 */ /* 0x000fec0003800000 */
.L_x_37926:
        /* <DEDUP_REMOVED lines=9> */
.L_x_37929:
[----:B------:R-:W2:Y:S02]  /*1610*/  LDG.E.U16 R4, desc[UR36][R4.64] ;  /* 0x0000002404047981 */ /* 0x000ea4000c1e1500 */
[----:B--2---:R-:W-:-:S05]  /*1620*/  HADD2.F32 R0, -RZ, R4.H0_H0 ;  /* 0x20000004ff007230 */ /* 0x004fca0000004100 */
[----:B------:R-:W-:-:S04]  /*1630*/  F2FP.BF16.F32.PACK_AB R0, RZ, R0 ;  /* 0x00000000ff00723e */ /* 0x000fc800000010ff */
[----:B------:R-:W-:Y:S01]  /*1640*/  PRMT R23, R0, 0x7610, R23 ;  /* 0x0000761000177816 */ /* 0x000fe20000000017 */
[----:B------:R-:W-:Y:S06]  /*1650*/  BRA `(.L_x_37923) ;  /* 0x0000000c00047947 */ /* 0x000fec0003800000 */
.L_x_37928:
        /* <DEDUP_REMOVED lines=9> */
.L_x_37918:
        /* <DEDUP_REMOVED lines=14> */
.L_x_37932:
        /* <DEDUP_REMOVED lines=9> */
.L_x_37931:
        /* <DEDUP_REMOVED lines=28> */
.L_x_37934:
        /* <DEDUP_REMOVED lines=15> */
.L_x_37933:
[----:B------:R0:W5:Y:S01]  /*1b10*/  LDG.E.U16 R23, desc[UR36][R4.64] ;  /* 0x0000002404177981 */ /* 0x000162000c1e1500 */
[----:B------:R-:W-:Y:S05]  /*1b20*/  BRA `(.L_x_37923) ;  /* 0x0000000400d07947 */ /* 0x000fea0003800000 */
.L_x_37930:
        /* <DEDUP_REMOVED lines=13> */
.L_x_37937:
        /* <DEDUP_REMOVED lines=21> */
.L_x_37941:
[----:B------:R-:W-:Y:S05]  /*1d50*/  BSYNC B1 ;  /* 0x0000000000017941 */ /* 0x000fea0003800000 */
.L_x_37940:
[----:B------:R-:W-:Y:S01]  /*1d60*/  LEA R5, R0, 0x3b800000, 0x17 ;  /* 0x3b80000000057811 */ /* 0x000fe200078eb8ff */
[----:B------:R-:W-:-:S05]  /*1d70*/  IMAD.SHL.U32 R0, R3, 0x100000, RZ ;  /* 0x0010000003007824 */ /* 0x000fca00078e00ff */
[----:B------:R-:W-:-:S07]  /*1d80*/  LOP3.LUT R0, R5, R0, R6, 0xfe, !PT ;  /* 0x0000000005007212 */ /* 0x000fce00078efe06 */
.L_x_37939:
[----:B------:R-:W-:Y:S05]  /*1d90*/  BSYNC B0 ;  /* 0x0000000000007941 */ /* 0x000fea0003800000 */
.L_x_37938:
[----:B------:R-:W-:-:S04]  /*1da0*/  F2FP.BF16.F32.PACK_AB R0, RZ, R0 ;  /* 0x00000000ff00723e */ /* 0x000fc800000010ff */
[----:B------:R-:W-:Y:S01]  /*1db0*/  PRMT R23, R0, 0x7610, R23 ;  /* 0x0000761000177816 */ /* 0x000fe20000000017 */
[----:B------:R-:W-:Y:S06]  /*1dc0*/  BRA `(.L_x_37923) ;  /* 0x0000000400287947 */ /* 0x000fec0003800000 */
.L_x_37936:
        /* <DEDUP_REMOVED lines=21> */
.L_x_37945:
[----:B------:R-:W-:Y:S05]  /*1f20*/  BSYNC B1 ;  /* 0x0000000000017941 */ /* 0x000fea0003800000 */
.L_x_37944:
[----:B------:R-:W-:Y:S01]  /*1f30*/  LEA R5, R0, 0x37800000, 0x17 ;  /* 0x3780000000057811 */ /* 0x000fe200078eb8ff */
[----:B------:R-:W-:-:S05]  /*1f40*/  IMAD.SHL.U32 R0, R3, 0x200000, RZ ;  /* 0x0020000003007824 */ /* 0x000fca00078e00ff */
[----:B------:R-:W-:-:S07]  /*1f50*/  LOP3.LUT R0, R5, R0, R6, 0xfe, !PT ;  /* 0x0000000005007212 */ /* 0x000fce00078efe06 */
.L_x_37943:
[----:B------:R-:W-:Y:S05]  /*1f60*/  BSYNC B0 ;  /* 0x0000000000007941 */ /* 0x000fea0003800000 */
.L_x_37942:
[----:B------:R-:W-:-:S04]  /*1f70*/  F2FP.BF16.F32.PACK_AB R0, RZ, R0 ;  /* 0x00000000ff00723e */ /* 0x000fc800000010ff */
[----:B------:R-:W-:Y:S01]  /*1f80*/  PRMT R23, R0, 0x7610, R23 ;  /* 0x0000761000177816 */ /* 0x000fe20000000017 */
[----:B------:R-:W-:Y:S06]  /*1f90*/  BRA `(.L_x_37923) ;  /* 0x0000000000b47947 */ /* 0x000fec0003800000 */
.L_x_37935:
        /* <DEDUP_REMOVED lines=14> */
.L_x_37949:
[----:B------:R-:W-:Y:S05]  /*2080*/  BSYNC B0 ;  /* 0x0000000000007941 */ /* 0x000fea0003800000 */
.L_x_37948:
[----:B------:R-:W-:-:S04]  /*2090*/  F2FP.BF16.F32.PACK_AB R0, RZ, R0 ;  /* 0x00000000ff00723e */ /* 0x000fc800000010ff */
[----:B------:R-:W-:Y:S01]  /*20a0*/  PRMT R23, R0, 0x7610, R23 ;  /* 0x0000761000177816 */ /* 0x000fe20000000017 */
[----:B------:R-:W-:Y:S06]  /*20b0*/  BRA `(.L_x_37923) ;  /* 0x00000000006c7947 */ /* 0x000fec0003800000 */
.L_x_37922:
        /* <DEDUP_REMOVED lines=16> */
.L_x_37950:
[----:B------:R-:W-:Y:S01]  /*21c0*/  PRMT R23, RZ, 0x7610, R23 ;  /* 0x00007610ff177816 */ /* 0x000fe20000000017 */
[----:B------:R-:W-:Y:S06]  /*21d0*/  BRA `(.L_x_37923) ;  /* 0x0000000000247947 */ /* 0x000fec0003800000 */
.L_x_37947:
[----:B------:R-:W2:Y:S02]  /*21e0*/  LDG.E.64 R4, desc[UR36][R4.64] ;  /* 0x0000002404047981 */ /* 0x000ea4000c1e1b00 */
[----:B--2---:R-:W0:Y:S02]  /*21f0*/  I2F.U64 R0, R4 ;  /* 0x0000000400007312 */ /* 0x004e240000301000 */
[----:B0-----:R-:W-:-:S04]  /*2200*/  F2FP.BF16.F32.PACK_AB R0, RZ, R0 ;  /* 0x00000000ff00723e */ /* 0x001fc800000010ff */
[----:B------:R-:W-:Y:S01]  /*2210*/  PRMT R23, R0, 0x7610, R23 ;  /* 0x0000761000177816 */ /* 0x000fe20000000017 */
[----:B------:R-:W-:Y:S06]  /*2220*/  BRA `(.L_x_37923) ;  /* 0x0000000000107947 */ /* 0x000fec0003800000 */
.L_x_37946:
[----:B------:R-:W2:Y:S02]  /*2230*/  LDG.E R4, desc[UR36][R4.64] ;  /* 0x0000002404047981 */ /* 0x000ea4000c1e1900 */
[----:B--2---:R-:W-:-:S04]  /*2240*/  I2FP.F32.U32 R0, R4 ;  /* 0x0000000400007245 */ /* 0x004fc80000201000 */
[----:B------:R-:W-:-:S04]  /*2250*/  F2FP.BF16.F32.PACK_AB R0, RZ, R0 ;  /* 0x00000000ff00723e */ /* 0x000fc800000010ff */
[----:B------:R-:W-:-:S07]  /*2260*/  PRMT R23, R0, 0x7610, R23 ;  /* 0x0000761000177816 */ /* 0x000fce0000000017 */
.L_x_37923:
[----:B------:R-:W-:-:S07]  /*2270*/  VIADD R27, R27, 0x80 ;  /* 0x000000801b1b7836 */ /* 0x000fce0000000000 */
.L_x_37884:
[----:B------:R-:W-:Y:S05]  /*2280*/  BSYNC B6 ;  /* 0x0000000000067941 */ /* 0x000fea0003800000 */
.L_x_37883:
[----:B------:R-:W-:Y:S01]  /*2290*/  ISETP.GE.AND P0, PT, R27, R16, PT ;  /* 0x000000101b00720c */ /* 0x000fe20003f06270 */
[----:B------:R-:W-:Y:S01]  /*22a0*/  BSSY B6, `(.L_x_37951) ;  /* 0x000021e000067945 */ /* 0x000fe20003800000 */
[----:B------:R-:W-:-:S11]  /*22b0*/  PRMT R18, RZ, 0x7610, R18 ;  /* 0x00007610ff127816 */ /* 0x000fd60000000012 */
        /* <DEDUP_REMOVED lines=23> */
.L_x_37956:
[----:B------:R-:W2:Y:S02]  /*2430*/  LDG.E.U8 R4, desc[UR36][R4.64] ;  /* 0x0000002404047981 */ /* 0x000ea4000c1e1100 */
[----:B--2---:R-:W-:-:S04]  /*2440*/  I2FP.F32.U32 R0, R4 ;  /* 0x0000000400007245 */ /* 0x004fc80000201000 */
[----:B------:R-:W-:-:S04]  /*2450*/  F2FP.BF16.F32.PACK_AB R0, RZ, R0 ;  /* 0x00000000ff00723e */ /* 0x000fc800000010ff */
[----:B------:R-:W-:Y:S01]  /*2460*/  PRMT R17, R0, 0x7610, R17 ;  /* 0x0000761000117816 */ /* 0x000fe20000000011 */
[----:B------:R-:W-:Y:S06]  /*2470*/  BRA `(.L_x_37958) ;  /* 0x0000000c00cc7947 */ /* 0x000fec0003800000 */
.L_x_37955:
        /* <DEDUP_REMOVED lines=11> */
.L_x_37960:
[----:B------:R-:W2:Y:S02]  /*2530*/  LDG.E R4, desc[UR36][R4.64] ;  /* 0x0000002404047981 */ /* 0x000ea4000c1e1900 */
[----:B--2---:R-:W-:-:S04]  /*2540*/  I2FP.F32.S32 R0, R4 ;  /* 0x0000000400007245 */ /* 0x004fc80000201400 */
[----:B------:R-:W-:-:S04]  /*2550*/  F2FP.BF16.F32.PACK_AB R0, RZ, R0 ;  /* 0x00000000ff00723e */ /* 0x000fc800000010ff */
[----:B------:R-:W-:Y:S01]  /*2560*/  PRMT R17, R0, 0x7610, R17 ;  /* 0x0000761000117816 */ /* 0x000fe20000000011 */
[----:B------:R-:W-:Y:S06]  /*2570*/  BRA `(.L_x_37958) ;  /* 0x0000000c008c7947 */ /* 0x000fec0003800000 */
.L_x_37959:
[----:B------:R-:W2:Y:S02]  /*2580*/  LDG.E.U16 R4, desc[UR36][R4.64] ;  /* 0x0000002404047981 */ /* 0x000ea4000c1e1500 */
[----:B--2---:R-:W0:Y:S02]  /*2590*/  I2F.S16 R0, R4 ;  /* 0x0000000400007306 */ /* 0x004e240000101400 */
[----:B0-----:R-:W-:-:S04]  /*25a0*/  F2FP.BF16.F32.PACK_AB R0, RZ, R0 ;  /* 0x00000000ff00723e */ /* 0x001fc800000010ff */
[----:B------:R-:W-:Y:S01]  /*25b0*/  PRMT R17, R0, 0x7610, R17 ;  /* 0x0000761000117816 */ /* 0x000fe20000000011 */
[----:B------:R-:W-:Y:S06]  /*25c0*/  BRA `(.L_x_37958) ;  /* 0x0000000c00787947 */ /* 0x000fec0003800000 */
.L_x_37954:
        /* <DEDUP_REMOVED lines=9> */
.L_x_37962:
[----:B------:R-:W2:Y:S02]  /*2660*/  LDG.E.U16 R0, desc[UR36][R4.64] ;  /* 0x0000002404007981 */ /* 0x000ea4000c1e1500 */
[----:B--2---:R-:W-:-:S05]  /*2670*/  HADD2.F32 R0, -RZ, R0.H0_H0 ;  /* 0x20000000ff007230 */ /* 0x004fca0000004100 */
[----:B------:R-:W-:-:S04]  /*2680*/  F2FP.BF16.F32.PACK_AB R0, RZ, R0 ;  /* 0x00000000ff00723e */ /* 0x000fc800000010ff */
[----:B------:R-:W-:Y:S01]  /*2690*/  PRMT R17, R0, 0x7610, R17 ;  /* 0x0000761000117816 */ /* 0x000fe20000000011 */
[----:B------:R-:W-:Y:S06]  /*26a0*/  BRA `(.L_x_37958) ;  /* 0x0000000c00407947 */ /* 0x000fec0003800000 */
.L_x_37961:
        /* <DEDUP_REMOVED lines=9> */
.L_x_37964:
[----:B------:R-:W2:Y:S02]  /*2740*/  LDG.E.U16 R4, desc[UR36][R4.64] ;  /* 0x0000002404047981 */ /* 0x000ea4000c1e1500 */
[----:B--2---:R-:W-:-:S05]  /*2750*/  HADD2.F32 R0, -RZ, R4.H0_H0 ;  /* 0x20000004ff007230 */ /* 0x004fca0000004100 */
[----:B------:R-:W-:-:S04]  /*2760*/  F2FP.BF16.F32.PACK_AB R0, RZ, R0 ;  /* 0x00000000ff00723e */ /* 0x000fc800000010ff */
[----:B------:R-:W-:Y:S01]  /*2770*/  PRMT R17, R0, 0x7610, R17 ;  /* 0x0000761000117816 */ /* 0x000fe20000000011 */
[----:B------:R-:W-:Y:S06]  /*2780*/  BRA `(.L_x_37958) ;  /* 0x0000000c00087947 */ /* 0x000fec0003800000 */
.L_x_37963:
        /* <DEDUP_REMOVED lines=9> */
.L_x_37953:
        /* <DEDUP_REMOVED lines=14> */
.L_x_37967:
        /* <DEDUP_REMOVED lines=9> */
.L_x_37966:
        /* <DEDUP_REMOVED lines=28> */
.L_x_37969:
        /* <DEDUP_REMOVED lines=16> */
.L_x_37968:
[----:B------:R0:W5:Y:S01]  /*2c50*/  LDG.E.U16 R17, desc[UR36][R4.64] ;  /* 0x0000002404117981 */ /* 0x000162000c1e1500 */
[----:B------:R-:W-:Y:S05]  /*2c60*/  BRA `(.L_x_37958) ;  /* 0x0000000400d07947 */ /* 0x000fea0003800000 */
.L_x_37965:
        /* <DEDUP_REMOVED lines=13> */
.L_x_37972:
        /* <DEDUP_REMOVED lines=21> */
.L_x_37976:
[----:B------:R-:W-:Y:S05]  /*2e90*/  BSYNC B1 ;  /* 0x0000000000017941 */ /* 0x000fea0003800000 */
.L_x_37975:
[----:B------:R-:W-:Y:S01]  /*2ea0*/  LEA R5, R0, 0x3b800000, 0x17 ;  /* 0x3b80000000057811 */ /* 0x000fe200078eb8ff */
[----:B------:R-:W-:-:S05]  /*2eb0*/  IMAD.SHL.U32 R0, R3, 0x100000, RZ ;  /* 0x0010000003007824 */ /* 0x000fca00078e00ff */
[----:B------:R-:W-:-:S07]  /*2ec0*/  LOP3.LUT R0, R5, R0, R6, 0xfe, !PT ;  /* 0x0000000005007212 */ /* 0x000fce00078efe06 */
.L_x_37974:
[----:B------:R-:W-:Y:S05]  /*2ed0*/  BSYNC B0 ;  /* 0x0000000000007941 */ /* 0x000fea0003800000 */
.L_x_37973:
[----:B------:R-:W-:-:S04]  /*2ee0*/  F2FP.BF16.F32.PACK_AB R0, RZ, R0 ;  /* 0x00000000ff00723e */ /* 0x000fc800000010ff */
[----:B------:R-:W-:Y:S01]  /*2ef0*/  PRMT R17, R0, 0x7610, R17 ;  /* 0x0000761000117816 */ /* 0x000fe20000000011 */
[----:B------:R-:W-:Y:S06]  /*2f00*/  BRA `(.L_x_37958) ;  /* 0x0000000400287947 */ /* 0x000fec0003800000 */
.L_x_37971:
        /* <DEDUP_REMOVED lines=21> */
.L_x_37980:
[----:B------:R-:W-:Y:S05]  /*3060*/  BSYNC B1 ;  /* 0x0000000000017941 */ /* 0x000fea0003800000 */
.L_x_37979:
[----:B------:R-:W-:Y:S01]  /*3070*/  LEA R5, R0, 0x37800000, 0x17 ;  /* 0x3780000000057811 */ /* 0x000fe200078eb8ff */
[----:B------:R-:W-:-:S05]  /*3080*/  IMAD.SHL.U32 R0, R3, 0x200000, RZ ;  /* 0x0020000003007824 */ /* 0x000fca00078e00ff */
[----:B------:R-:W-:-:S07]  /*3090*/  LOP3.LUT R0, R5, R0, R6, 0xfe, !PT ;  /* 0x0000000005007212 */ /* 0x000fce00078efe06 */
.L_x_37978:
[----:B------:R-:W-:Y:S05]  /*30a0*/  BSYNC B0 ;  /* 0x0000000000007941 */ /* 0x000fea0003800000 */
.L_x_37977:
[----:B------:R-:W-:-:S04]  /*30b0*/  F2FP.BF16.F32.PACK_AB R0, RZ, R0 ;  /* 0x00000000ff00723e */ /* 0x000fc800000010ff */
[----:B------:R-:W-:Y:S01]  /*30c0*/  PRMT R17, R0, 0x7610, R17 ;  /* 0x0000761000117816 */ /* 0x000fe20000000011 */
[----:B------:R-:W-:Y:S06]  /*30d0*/  BRA `(.L_x_37958) ;  /* 0x0000000000b47947 */ /* 0x000fec0003800000 */
.L_x_37970:
        /* <DEDUP_REMOVED lines=14> */
.L_x_37984:
[----:B------:R-:W-:Y:S05]  /*31c0*/  BSYNC B0 ;  /* 0x0000000000007941 */ /* 0x000fea0003800000 */
.L_x_37983:
[----:B------:R-:W-:-:S04]  /*31d0*/  F2FP.BF16.F32.PACK_AB R0, RZ, R0 ;  /* 0x00000000ff00723e */ /* 0x000fc800000010ff */
[----:B------:R-:W-:Y:S01]  /*31e0*/  PRMT R17, R0, 0x7610, R17 ;  /* 0x0000761000117816 */ /* 0x000fe20000000011 */
[----:B------:R-:W-:Y:S06]  /*31f0*/  BRA `(.L_x_37958) ;  /* 0x00000000006c7947 */ /* 0x000fec0003800000 */
.L_x_37957:
        /* <DEDUP_REMOVED lines=16> */
.L_x_37985:
[----:B------:R-:W-:Y:S01]  /*3300*/  PRMT R17, RZ, 0x7610, R17 ;  /* 0x00007610ff117816 */ /* 0x000fe20000000011 */
[----:B------:R-:W-:Y:S06]  /*3310*/  BRA `(.L_x_37958) ;  /* 0x0000000000247947 */ /* 0x000fec0003800000 */
.L_x_37982:
[----:B------:R-:W2:Y:S02]  /*3320*/  LDG.E.64 R4, desc[UR36][R4.64] ;  /* 0x0000002404047981 */ /* 0x000ea4000c1e1b00 */
[----:B--2---:R-:W0:Y:S02]  /*3330*/  I2F.U64 R0, R4 ;  /* 0x0000000400007312 */ /* 0x004e240000301000 */
[----:B0-----:R-:W-:-:S04]  /*3340*/  F2FP.BF16.F32.PACK_AB R0, RZ, R0 ;  /* 0x00000000ff00723e */ /* 0x001fc800000010ff */
[----:B------:R-:W-:Y:S01]  /*3350*/  PRMT R17, R0, 0x7610, R17 ;  /* 0x0000761000117816 */ /* 0x000fe20000000011 */
[----:B------:R-:W-:Y:S06]  /*3360*/  BRA `(.L_x_37958) ;  /* 0x0000000000107947 */ /* 0x000fec0003800000 */
.L_x_37981:
[----:B------:R-:W2:Y:S02]  /*3370*/  LDG.E R4, desc[UR36][R4.64] ;  /* 0x0000002404047981 */ /* 0x000ea4000c1e1900 */
[----:B--2---:R-:W-:-:S04]  /*3380*/  I2FP.F32.U32 R0, R4 ;  /* 0x0000000400007245 */ /* 0x004fc80000201000 */
[----:B------:R-:W-:-:S04]  /*3390*/  F2FP.BF16.F32.PACK_AB R0, RZ, R0 ;  /* 0x00000000ff00723e */ /* 0x000fc800000010ff */
[----:B------:R-:W-:-:S07]  /*33a0*/  PRMT R17, R0, 0x7610, R17 ;  /* 0x0000761000117816 */ /* 0x000fce0000000011 */
.L_x_37958:
        /* <DEDUP_REMOVED lines=21> */
.L_x_37989:
[----:B------:R-:W2:Y:S02]  /*3500*/  LDG.E.U8 R4, desc[UR36][R4.64] ;  /* 0x0000002404047981 */ /* 0x000ea4000c1e1100 */
[----:B--2---:R-:W-:-:S04]  /*3510*/  I2FP.F32.U32 R0, R4 ;  /* 0x0000000400007245 */ /* 0x004fc80000201000 */
[----:B------:R-:W-:-:S04]  /*3520*/  F2FP.BF16.F32.PACK_AB R0, RZ, R0 ;  /* 0x00000000ff00723e */ /* 0x000fc800000010ff */
[----:B------:R-:W-:Y:S01]  /*3530*/  PRMT R18, R0, 0x7610, R18 ;  /* 0x0000761000127816 */ /* 0x000fe20000000012 */
[----:B------:R-:W-:Y:S06]  /*3540*/  BRA `(.L_x_37991) ;  /* 0x0000000c00c87947 */ /* 0x000fec0003800000 */
.L_x_37988:
        /* <DEDUP_REMOVED lines=11> */
.L_x_37993:
[----:B------:R-:W2:Y:S02]  /*3600*/  LDG.E R4, desc[UR36][R4.64] ;  /* 0x0000002404047981 */ /* 0x000ea4000c1e1900 */
[----:B--2---:R-:W-:-:S04]  /*3610*/  I2FP.F32.S32 R0, R4 ;  /* 0x0000000400007245 */ /* 0x004fc80000201400 */
[----:B------:R-:W-:-:S04]  /*3620*/  F2FP.BF16.F32.PACK_AB R0, RZ, R0 ;  /* 0x00000000ff00723e */ /* 0x000fc800000010ff */
[----:B------:R-:W-:Y:S01]  /*3630*/  PRMT R18, R0, 0x7610, R18 ;  /* 0x0000761000127816 */ /* 0x000fe20000000012 */
[----:B------:R-:W-:Y:S06]  /*3640*/  BRA `(.L_x_37991) ;  /* 0x0000000c00887947 */ /* 0x000fec0003800000 */
.L_x_37992:
[----:B------:R-:W2:Y:S02]  /*3650*/  LDG.E.U16 R4, desc[UR36][R4.64] ;  /* 0x0000002404047981 */ /* 0x000ea4000c1e1500 */
[----:B--2---:R-:W0:Y:S02]  /*3660*/  I2F.S16 R0, R4 ;  /* 0x0000000400007306 */ /* 0x004e240000101400 */
[----:B0-----:R-:W-:-:S04]  /*3670*/  F2FP.BF16.F32.PACK_AB R0, RZ, R0 ;  /* 0x00000000ff00723e */ /* 0x001fc800000010ff */
[----:B------:R-:W-:Y:S01]  /*3680*/  PRMT R18, R0, 0x7610, R18 ;  /* 0x0000761000127816 */ /* 0x000fe20000000012 */
[----:B------:R-:W-:Y:S06]  /*3690*/  BRA `(.L_x_37991) ;  /* 0x0000000c00747947 */ /* 0x000fec0003800000 */
.L_x_37987:
        /* <DEDUP_REMOVED lines=9> */
.L_x_37995:
[----:B------:R-:W2:Y:S02]  /*3730*/  LDG.E.U16 R0, desc[UR36][R4.64] ;  /* 0x0000002404007981 */ /* 0x000ea4000c1e1500 */
[----:B--2---:R-:W-:-:S05]  /*3740*/  HADD2.F32 R0, -RZ, R0.H0_H0 ;  /* 0x20000000ff007230 */ /* 0x004fca0000004100 */
[----:B------:R-:W-:-:S04]  /*3750*/  F2FP.BF16.F32.PACK_AB R0, RZ, R0 ;  /* 0x00000000ff00723e */ /* 0x000fc800000010ff */
[----:B------:R-:W-:Y:S01]  /*3760*/  PRMT R18, R0, 0x7610, R18 ;  /* 0x0000761000127816 */ /* 0x000fe20000000012 */
[----:B------:R-:W-:Y:S06]  /*3770*/  BRA `(.L_x_37991) ;  /* 0x0000000c003c7947 */ /* 0x000fec0003800000 */
.L_x_37994:
        /* <DEDUP_REMOVED lines=9> */
.L_x_37997:
[----:B------:R-:W2:Y:S02]  /*3810*/  LDG.E.U16 R4, desc[UR36][R4.64] ;  /* 0x0000002404047981 */ /* 0x000ea4000c1e1500 */
[----:B--2---:R-:W-:-:S05]  /*3820*/  HADD2.F32 R0, -RZ, R4.H0_H0 ;  /* 0x20000004ff007230 */ /* 0x004fca0000004100 */
[----:B------:R-:W-:-:S04]  /*3830*/  F2FP.BF16.F32.PACK_AB R0, RZ, R0 ;  /* 0x00000000ff00723e */ /* 0x000fc800000010ff */
[----:B------:R-:W-:Y:S01]  /*3840*/  PRMT R18, R0, 0x7610, R18 ;  /* 0x0000761000127816 */ /* 0x000fe20000000012 */
[----:B------:R-:W-:Y:S06]  /*3850*/  BRA `(.L_x_37991) ;  /* 0x0000000c00047947 */ /* 0x000fec0003800000 */
.L_x_37996:
        /* <DEDUP_REMOVED lines=9> */
.L_x_37986:
        /* <DEDUP_REMOVED lines=14> */
.L_x_38000:
        /* <DEDUP_REMOVED lines=9> */
.L_x_37999:
        /* <DEDUP_REMOVED lines=28> */
.L_x_38002:
        /* <DEDUP_REMOVED lines=15> */
.L_x_38001:
[----:B------:R0:W5:Y:S01]  /*3d10*/  LDG.E.U16 R18, desc[UR36][R4.64] ;  /* 0x0000002404127981 */ /* 0x000162000c1e1500 */
[----:B------:R-:W-:Y:S05]  /*3d20*/  BRA `(.L_x_37991) ;  /* 0x0000000400d07947 */ /* 0x000fea0003800000 */
.L_x_37998:
        /* <DEDUP_REMOVED lines=13> */
.L_x_38005:
        /* <DEDUP_REMOVED lines=21> */
.L_x_38009:
[----:B------:R-:W-:Y:S05]  /*3f50*/  BSYNC B1 ;  /* 0x0000000000017941 */ /* 0x000fea0003800000 */
.L_x_38008:
[----:B------:R-:W-:Y:S01]  /*3f60*/  LEA R5, R0, 0x3b800000, 0x17 ;  /* 0x3b80000000057811 */ /* 0x000fe200078eb8ff */
[----:B------:R-:W-:-:S05]  /*3f70*/  IMAD.SHL.U32 R0, R3, 0x100000, RZ ;  /* 0x0010000003007824 */ /* 0x000fca00078e00ff */
[----:B------:R-:W-:-:S07]  /*3f80*/  LOP3.LUT R0, R5, R0, R6, 0xfe, !PT ;  /* 0x0000000005007212 */ /* 0x000fce00078efe06 */
.L_x_38007:
[----:B------:R-:W-:Y:S05]  /*3f90*/  BSYNC B0 ;  /* 0x0000000000007941 */ /* 0x000fea0003800000 */
.L_x_38006:
[----:B------:R-:W-:-:S04]  /*3fa0*/  F2FP.BF16.F32.PACK_AB R0, RZ, R0 ;  /* 0x00000000ff00723e */ /* 0x000fc800000010ff */
[----:B------:R-:W-:Y:S01]  /*3fb0*/  PRMT R18, R0, 0x7610, R18 ;  /* 0x0000761000127816 */ /* 0x000fe20000000012 */
[----:B------:R-:W-:Y:S06]  /*3fc0*/  BRA `(.L_x_37991) ;  /* 0x0000000400287947 */ /* 0x000fec0003800000 */
.L_x_38004:
        /* <DEDUP_REMOVED lines=21> */
.L_x_38013:
[----:B------:R-:W-:Y:S05]  /*4120*/  BSYNC B1 ;  /* 0x0000000000017941 */ /* 0x000fea0003800000 */
.L_x_38012:
[----:B------:R-:W-:Y:S01]  /*4130*/  LEA R5, R0, 0x37800000, 0x17 ;  /* 0x3780000000057811 */ /* 0x000fe200078eb8ff */
[----:B------:R-:W-:-:S05]  /*4140*/  IMAD.SHL.U32 R0, R3, 0x200000, RZ ;  /* 0x0020000003007824 */ /* 0x000fca00078e00ff */
[----:B------:R-:W-:-:S07]  /*4150*/  LOP3.LUT R0, R5, R0, R6, 0xfe, !PT ;  /* 0x0000000005007212 */ /* 0x000fce00078efe06 */
.L_x_38011:
[----:B------:R-:W-:Y:S05]  /*4160*/  BSYNC B0 ;  /* 0x0000000000007941 */ /* 0x000fea0003800000 */
.L_x_38010:
[----:B------:R-:W-:-:S04]  /*4170*/  F2FP.BF16.F32.PACK_AB R0, RZ, R0 ;  /* 0x00000000ff00723e */ /* 0x000fc800000010ff */
[----:B------:R-:W-:Y:S01]  /*4180*/  PRMT R18, R0, 0x7610, R18 ;  /* 0x0000761000127816 */ /* 0x000fe20000000012 */
[----:B------:R-:W-:Y:S06]  /*4190*/  BRA `(.L_x_37991) ;  /* 0x0000000000b47947 */ /* 0x000fec0003800000 */
.L_x_38003:
        /* <DEDUP_REMOVED lines=14> */
.L_x_38017:
[----:B------:R-:W-:Y:S05]  /*4280*/  BSYNC B0 ;  /* 0x0000000000007941 */ /* 0x000fea0003800000 */
.L_x_38016:
[----:B------:R-:W-:-:S04]  /*4290*/  F2FP.BF16.F32.PACK_AB R0, RZ, R0 ;  /* 0x00000000ff00723e */ /* 0x000fc800000010ff */
[----:B------:R-:W-:Y:S01]  /*42a0*/  PRMT R18, R0, 0x7610, R18 ;  /* 0x0000761000127816 */ /* 0x000fe20000000012 */
[----:B------:R-:W-:Y:S06]  /*42b0*/  BRA `(.L_x_37991) ;  /* 0x00000000006c7947 */ /* 0x000fec0003800000 */
.L_x_37990:
        /* <DEDUP_REMOVED lines=16> */
.L_x_38018:
[----:B------:R-:W-:Y:S01]  /*43c0*/  PRMT R18, RZ, 0x7610, R18 ;  /* 0x00007610ff127816 */ /* 0x000fe20000000012 */
[----:B------:R-:W-:Y:S06]  /*43d0*/  BRA `(.L_x_37991) ;  /* 0x0000000000247947 */ /* 0x000fec0003800000 */
.L_x_38015:
[----:B------:R-:W2:Y:S02]  /*43e0*/  LDG.E.64 R4, desc[UR36][R4.64] ;  /* 0x0000002404047981 */ /* 0x000ea4000c1e1b00 */
[----:B--2---:R-:W0:Y:S02]  /*43f0*/  I2F.U64 R0, R4 ;  /* 0x0000000400007312 */ /* 0x004e240000301000 */
[----:B0-----:R-:W-:-:S04]  /*4400*/  F2FP.BF16.F32.PACK_AB R0, RZ, R0 ;  /* 0x00000000ff00723e */ /* 0x001fc800000010ff */
[----:B------:R-:W-:Y:S01]  /*4410*/  PRMT R18, R0, 0x7610, R18 ;  /* 0x0000761000127816 */ /* 0x000fe20000000012 */
[----:B------:R-:W-:Y:S06]  /*4420*/  BRA `(.L_x_37991) ;  /* 0x0000000000107947 */ /* 0x000fec0003800000 */
.L_x_38014:
[----:B------:R-:W2:Y:S02]  /*4430*/  LDG.E R4, desc[UR36][R4.64] ;  /* 0x0000002404047981 */ /* 0x000ea4000c1e1900 */
[----:B--2---:R-:W-:-:S04]  /*4440*/  I2FP.F32.U32 R0, R4 ;  /* 0x0000000400007245 */ /* 0x004fc80000201000 */
[----:B------:R-:W-:-:S04]  /*4450*/  F2FP.BF16.F32.PACK_AB R0, RZ, R0 ;  /* 0x00000000ff00723e */ /* 0x000fc800000010ff */
[----:B------:R-:W-:-:S07]  /*4460*/  PRMT R18, R0, 0x7610, R18 ;  /* 0x0000761000127816 */ /* 0x000fce0000000012 */
.L_x_37991:
[----:B------:R-:W-:-:S07]  /*4470*/  VIADD R27, R27, 0x80 ;  /* 0x000000801b1b7836 */ /* 0x000fce0000000000 */
.L_x_37952:
[----:B------:R-:W-:Y:S05]  /*4480*/  BSYNC B6 ;  /* 0x0000000000067941 */ /* 0x000fea0003800000 */
.L_x_37951:
[----:B------:R-:W-:Y:S01]  /*4490*/  ISETP.GE.AND P0, PT, R27, R16, PT ;  /* 0x000000101b00720c */ /* 0x000fe20003f06270 */
[----:B------:R-:W-:Y:S01]  /*44a0*/  BSSY B6, `(.L_x_38019) ;  /* 0x0000220000067945 */ /* 0x000fe20003800000 */
[----:B------:R-:W-:Y:S02]  /*44b0*/  PRMT R19, RZ, 0x7610, R19 ;  /* 0x00007610ff137816 */ /* 0x000fe40000000013 */
[----:B------:R-:W-:Y:S02]  /*44c0*/  PRMT R22, RZ, 0x7610, R22 ;  /* 0x00007610ff167816 */ /* 0x000fe40000000016 */
[----:B------:R-:W-:-:S07]  /*44d0*/  PRMT R24, RZ, 0x7610, R24 ;  /* 0x00007610ff187816 */ /* 0x000fce0000000018 */
        /* <DEDUP_REMOVED lines=23> */
.L_x_38024:
[----:B------:R-:W2:Y:S02]  /*4650*/  LDG.E.U8 R4, desc[UR36][R4.64] ;  /* 0x0000002404047981 */ /* 0x000ea4000c1e1100 */
[----:B--2---:R-:W-:-:S04]  /*4660*/  I2FP.F32.U32 R0, R4 ;  /* 0x0000000400007245 */ /* 0x004fc80000201000 */
[----:B------:R-:W-:-:S04]  /*4670*/  F2FP.BF16.F32.PACK_AB R0, RZ, R0 ;  /* 0x00000000ff00723e */ /* 0x000fc800000010ff */
[----:B------:R-:W-:Y:S01]  /*4680*/  PRMT R22, R0, 0x7610, R22 ;  /* 0x0000761000167816 */ /* 0x000fe20000000016 */
[----:B------:R-:W-:Y:S06]  /*4690*/  BRA `(.L_x_38026) ;  /* 0x0000000c00c87947 */ /* 0x000fec0003800000 */
.L_x_38023:
        /* <DEDUP_REMOVED lines=11> */
.L_x_38028:
[----:B------:R-:W2:Y:S02]  /*4750*/  LDG.E R4, desc[UR36][R4.64] ;  /* 0x0000002404047981 */ /* 0x000ea4000c1e1900 */
[----:B--2---:R-:W-:-:S04]  /*4760*/  I2FP.F32.S32 R0, R4 ;  /* 0x0000000400007245 */ /* 0x004fc80000201400 */
[----:B------:R-:W-:-:S04]  /*4770*/  F2FP.BF16.F32.PACK_AB R0, RZ, R0 ;  /* 0x00000000ff00723e */ /* 0x000fc800000010ff */
[----:B------:R-:W-:Y:S01]  /*4780*/  PRMT R22, R0, 0x7610, R22 ;  /* 0x0000761000167816 */ /* 0x000fe20000000016 */
[----:B------:R-:W-:Y:S06]  /*4790*/  BRA `(.L_x_38026) ;  /* 0x0000000c00887947 */ /* 0x000fec0003800000 */
.L_x_38027:
[----:B------:R-:W2:Y:S02]  /*47a0*/  LDG.E.U16 R4, desc[UR36][R4.64] ;  /* 0x0000002404047981 */ /* 0x000ea4000c1e1500 */
[----:B--2---:R-:W0:Y:S02]  /*47b0*/  I2F.S16 R0, R4 ;  /* 0x0000000400007306 */ /* 0x004e240000101400 */
[----:B0-----:R-:W-:-:S04]  /*47c0*/  F2FP.BF16.F32.PACK_AB R0, RZ, R0 ;  /* 0x00000000ff00723e */ /* 0x001fc800000010ff */
[----:B------:R-:W-:Y:S01]  /*47d0*/  PRMT R22, R0, 0x7610, R22 ;  /* 0x0000761000167816 */ /* 0x000fe20000000016 */
[----:B------:R-:W-:Y:S06]  /*47e0*/  BRA `(.L_x_38026) ;  /* 0x0000000c00747947 */ /* 0x000fec0003800000 */
.L_x_38022:
        /* <DEDUP_REMOVED lines=9> */
.L_x_38030:
[----:B------:R-:W2:Y:S02]  /*4880*/  LDG.E.U16 R0, desc[UR36][R4.64] ;  /* 0x0000002404007981 */ /* 0x000ea4000c1e1500 */
[----:B--2---:R-:W-:-:S05]  /*4890*/  HADD2.F32 R0, -RZ, R0.H0_H0 ;  /* 0x20000000ff007230 */ /* 0x004fca0000004100 */
[----:B------:R-:W-:-:S04]  /*48a0*/  F2FP.BF16.F32.PACK_AB R0, RZ, R0 ;  /* 0x00000000ff00723e */ /* 0x000fc800000010ff */
[----:B------:R-:W-:Y:S01]  /*48b0*/  PRMT R22, R0, 0x7610, R22 ;  /* 0x0000761000167816 */ /* 0x000fe20000000016 */
[----:B------:R-:W-:Y:S06]  /*48c0*/  BRA `(.L_x_38026) ;  /* 0x0000000c003c7947 */ /* 0x000fec0003800000 */
.L_x_38029:
        /* <DEDUP_REMOVED lines=9> */
.L_x_38032:
[----:B------:R-:W2:Y:S02]  /*4960*/  LDG.E.U16 R4, desc[UR36][R4.64] ;  /* 0x0000002404047981 */ /* 0x000ea4000c1e1500 */
[----:B--2---:R-:W-:-:S05]  /*4970*/  HADD2.F32 R0, -RZ, R4.H0_H0 ;  /* 0x20000004ff007230 */ /* 0x004fca0000004100 */
[----:B------:R-:W-:-:S04]  /*4980*/  F2FP.BF16.F32.PACK_AB R0, RZ, R0 ;  /* 0x00000000ff00723e */ /* 0x000fc800000010ff */
[----:B------:R-:W-:Y:S01]  /*4990*/  PRMT R22, R0, 0x7610, R22 ;  /* 0x0000761000167816 */ /* 0x000fe20000000016 */
[----:B------:R-:W-:Y:S06]  /*49a0*/  BRA `(.L_x_38026) ;  /* 0x0000000c00047947 */ /* 0x000fec0003800000 */
.L_x_38031:
        /* <DEDUP_REMOVED lines=9> */
.L_x_38021:
        /* <DEDUP_REMOVED lines=14> */
.L_x_38035:
        /* <DEDUP_REMOVED lines=9> */
.L_x_38034:
        /* <DEDUP_REMOVED lines=28> */
.L_x_38037:
        /* <DEDUP_REMOVED lines=15> */
.L_x_38036:
[----:B------:R0:W5:Y:S01]  /*4e60*/  LDG.E.U16 R22, desc[UR36][R4.64] ;  /* 0x0000002404167981 */ /* 0x000162000c1e1500 */
[----:B------:R-:W-:Y:S05]  /*4e70*/  BRA `(.L_x_38026) ;  /* 0x0000000400d07947 */ /* 0x000fea0003800000 */
.L_x_38033:
        /* <DEDUP_REMOVED lines=13> */
.L_x_38040:
        /* <DEDUP_REMOVED lines=21> */
.L_x_38044:
[----:B------:R-:W-:Y:S05]  /*50a0*/  BSYNC B1 ;  /* 0x0000000000017941 */ /* 0x000fea0003800000 */
.L_x_38043:
[----:B------:R-:W-:Y:S01]  /*50b0*/  LEA R5, R0, 0x3b800000, 0x17 ;  /* 0x3b80000000057811 */ /* 0x000fe200078eb8ff */
[----:B------:R-:W-:-:S05]  /*50c0*/  IMAD.SHL.U32 R0, R3, 0x100000, RZ ;  /* 0x0010000003007824 */ /* 0x000fca00078e00ff */
[----:B------:R-:W-:-:S07]  /*50d0*/  LOP3.LUT R0, R5, R0, R6, 0xfe, !PT ;  /* 0x0000000005007212 */ /* 0x000fce00078efe06 */
.L_x_38042:
[----:B------:R-:W-:Y:S05]  /*50e0*/  BSYNC B0 ;  /* 0x0000000000007941 */ /* 0x000fea0003800000 */
.L_x_38041:
[----:B------:R-:W-:-:S04]  /*50f0*/  F2FP.BF16.F32.PACK_AB R0, RZ, R0 ;  /* 0x00000000ff00723e */ /* 0x000fc800000010ff */
[----:B------:R-:W-:Y:S01]  /*5100*/  PRMT R22, R0, 0x7610, R22 ;  /* 0x0000761000167816 */ /* 0x000fe20000000016 */
[----:B------:R-:W-:Y:S06]  /*5110*/  BRA `(.L_x_38026) ;  /* 0x0000000400287947 */ /* 0x000fec0003800000 */
.L_x_38039:
        /* <DEDUP_REMOVED lines=21> */
.L_x_38048:
[----:B------:R-:W-:Y:S05]  /*5270*/  BSYNC B1 ;  /* 0x0000000000017941 */ /* 0x000fea0003800000 */
.L_x_38047:
[----:B------:R-:W-:Y:S01]  /*5280*/  LEA R5, R0, 0x37800000, 0x17 ;  /* 0x3780000000057811 */ /* 0x000fe200078eb8ff */
[----:B------:R-:W-:-:S05]  /*5290*/  IMAD.SHL.U32 R0, R3, 0x200000, RZ ;  /* 0x0020000003007824 */ /* 0x000fca00078e00ff */
[----:B------:R-:W-:-:S07]  /*52a0*/  LOP3.LUT R0, R5, R0, R6, 0xfe, !PT ;  /* 0x0000000005007212 */ /* 0x000fce00078efe06 */
.L_x_38046:
[----:B------:R-:W-:Y:S05]  /*52b0*/  BSYNC B0 ;  /* 0x0000000000007941 */ /* 0x000fea0003800000 */
.L_x_38045:
[----:B------:R-:W-:-:S04]  /*52c0*/  F2FP.BF16.F32.PACK_AB R0, RZ, R0 ;  /* 0x00000000ff00723e */ /* 0x000fc800000010ff */
[----:B------:R-:W-:Y:S01]  /*52d0*/  PRMT R22, R0, 0x7610, R22 ;  /* 0x0000761000167816 */ /* 0x000fe20000000016 */
[----:B------:R-:W-:Y:S06]  /*52e0*/  BRA `(.L_x_38026) ;  /* 0x0000000000b47947 */ /* 0x000fec0003800000 */
.L_x_38038:
        /* <DEDUP_REMOVED lines=14> */
.L_x_38052:
[----:B------:R-:W-:Y:S05]  /*53d0*/  BSYNC B0 ;  /* 0x0000000000007941 */ /* 0x000fea0003800000 */
.L_x_38051:
[----:B------:R-:W-:-:S04]  /*53e0*/  F2FP.BF16.F32.PACK_AB R0, RZ, R0 ;  /* 0x00000000ff00723e */ /* 0x000fc800000010ff */
[----:B------:R-:W-:Y:S01]  /*53f0*/  PRMT R22, R0, 0x7610, R22 ;  /* 0x0000761000167816 */ /* 0x000fe20000000016 */
[----:B------:R-:W-:Y:S06]  /*5400*/  BRA `(.L_x_38026) ;  /* 0x00000000006c7947 */ /* 0x000fec0003800000 */
.L_x_38025:
        /* <DEDUP_REMOVED lines=16> */
.L_x_38053:
[----:B------:R-:W-:Y:S01]  /*5510*/  PRMT R22, RZ, 0x7610, R22 ;  /* 0x00007610ff167816 */ /* 0x000fe20000000016 */
[----:B------:R-:W-:Y:S06]  /*5520*/  BRA `(.L_x_38026) ;  /* 0x0000000000247947 */ /* 0x000fec0003800000 */
.L_x_38050:
[----:B------:R-:W2:Y:S02]  /*5530*/  LDG.E.64 R4, desc[UR36][R4.64] ;  /* 0x0000002404047981 */ /* 0x000ea4000c1e1b00 */
[----:B--2---:R-:W0:Y:S02]  /*5540*/  I2F.U64 R0, R4 ;  /* 0x0000000400007312 */ /* 0x004e240000301000 */
[----:B0-----:R-:W-:-:S04]  /*5550*/  F2FP.BF16.F32.PACK_AB R0, RZ, R0 ;  /* 0x00000000ff00723e */ /* 0x001fc800000010ff */
[----:B------:R-:W-:Y:S01]  /*5560*/  PRMT R22, R0, 0x7610, R22 ;  /* 0x0000761000167816 */ /* 0x000fe20000000016 */
[----:B------:R-:W-:Y:S06]  /*5570*/  BRA `(.L_x_38026) ;  /* 0x0000000000107947 */ /* 0x000fec0003800000 */
.L_x_38049:
[----:B------:R-:W2:Y:S02]  /*5580*/  LDG.E R4, desc[UR36][R4.64] ;  /* 0x0000002404047981 */ /* 0x000ea4000c1e1900 */
[----:B--2---:R-:W-:-:S04]  /*5590*/  I2FP.F32.U32 R0, R4 ;  /* 0x0000000400007245 */ /* 0x004fc80000201000 */
[----:B------:R-:W-:-:S04]  /*55a0*/  F2FP.BF16.F32.PACK_AB R0, RZ, R0 ;  /* 0x00000000ff00723e */ /* 0x000fc800000010ff */
[----:B------:R-:W-:-:S07]  /*55b0*/  PRMT R22, R0, 0x7610, R22 ;  /* 0x0000761000167816 */ /* 0x000fce0000000016 */
.L_x_38026:
[----:B------:R-:W1:Y:S01]  /*55c0*/  LDC.U8 R6, c[0x0][0x23d] ;  /* 0x00008f40ff067b82 */ /* 0x000e620000000000 */
[----:B------:R-:W-:Y:S02]  /*55d0*/  ULDC UR4, c[0x0][0x244] ;  /* 0x0000910000047ab9 */ /* 0x000fe40000000800 */
[----:B------:R-:W-:-:S05]  /*55e0*/  IMAD R3, R24, UR4, RZ ;  /* 0x0000000418037c24 */ /* 0x000fca000f8e02ff */
[----:B0-----:R-:W0:Y:S01]  /*55f0*/  LDC.64 R4, c[0x0][0x230] ;  /* 0x00008c00ff047b82 */ /* 0x001e220000000a00 */
[----:B-1----:R-:W-:-:S04]  /*5600*/  PRMT R0, R6, 0x9910, RZ ;  /* 0x0000991006007816 */ /* 0x002fc800000000ff */
        /* <DEDUP_REMOVED lines=17> */
.L_x_38057:
[----:B------:R-:W2:Y:S02]  /*5720*/  LDG.E.U8 R4, desc[UR36][R4.64] ;  /* 0x0000002404047981 */ /* 0x000ea4000c1e1100 */
[----:B--2---:R-:W-:-:S04]  /*5730*/  I2FP.F32.U32 R0, R4 ;  /* 0x0000000400007245 */ /* 0x004fc80000201000 */
[----:B------:R-:W-:-:S04]  /*5740*/  F2FP.BF16.F32.PACK_AB R0, RZ, R0 ;  /* 0x00000000ff00723e */ /* 0x000fc800000010ff */
[----:B------:R-:W-:Y:S01]  /*5750*/  PRMT R24, R0, 0x7610, R24 ;  /* 0x0000761000187816 */ /* 0x000fe20000000018 */
[----:B------:R-:W-:Y:S06]  /*5760*/  BRA `(.L_x_38059) ;  /* 0x0000000c00c87947 */ /* 0x000fec0003800000 */
.L_x_38056:
        /* <DEDUP_REMOVED lines=11> */
.L_x_38061:
[----:B------:R-:W2:Y:S02]  /*5820*/  LDG.E R4, desc[UR36][R4.64] ;  /* 0x0000002404047981 */ /* 0x000ea4000c1e1900 */
[----:B--2---:R-:W-:-:S04]  /*5830*/  I2FP.F32.S32 R0, R4 ;  /* 0x0000000400007245 */ /* 0x004fc80000201400 */
[----:B------:R-:W-:-:S04]  /*5840*/  F2FP.BF16.F32.PACK_AB R0, RZ, R0 ;  /* 0x00000000ff00723e */ /* 0x000fc800000010ff */
[----:B------:R-:W-:Y:S01]  /*5850*/  PRMT R24, R0, 0x7610, R24 ;  /* 0x0000761000187816 */ /* 0x000fe20000000018 */
[----:B------:R-:W-:Y:S06]  /*5860*/  BRA `(.L_x_38059) ;  /* 0x0000000c00887947 */ /* 0x000fec0003800000 */
.L_x_38060:
[----:B------:R-:W2:Y:S02]  /*5870*/  LDG.E.U16 R4, desc[UR36][R4.64] ;  /* 0x0000002404047981 */ /* 0x000ea4000c1e1500 */
[----:B--2---:R-:W0:Y:S02]  /*5880*/  I2F.S16 R0, R4 ;  /* 0x0000000400007306 */ /* 0x004e240000101400 */
[----:B0-----:R-:W-:-:S04]  /*5890*/  F2FP.BF16.F32.PACK_AB R0, RZ, R0 ;  /* 0x00000000ff00723e */ /* 0x001fc800000010ff */
[----:B------:R-:W-:Y:S01]  /*58a0*/  PRMT R24, R0, 0x7610, R24 ;  /* 0x0000761000187816 */ /* 0x000fe20000000018 */
[----:B------:R-:W-:Y:S06]  /*58b0*/  BRA `(.L_x_38059) ;  /* 0x0000000c00747947 */ /* 0x000fec0003800000 */
.L_x_38055:
        /* <DEDUP_REMOVED lines=9> */
.L_x_38063:
[----:B------:R-:W2:Y:S02]  /*5950*/  LDG.E.U16 R0, desc[UR36][R4.64] ;  /* 0x0000002404007981 */ /* 0x000ea4000c1e1500 */
[----:B--2---:R-:W-:-:S05]  /*5960*/  HADD2.F32 R0, -RZ, R0.H0_H0 ;  /* 0x20000000ff007230 */ /* 0x004fca0000004100 */
[----:B------:R-:W-:-:S04]  /*5970*/  F2FP.BF16.F32.PACK_AB R0, RZ, R0 ;  /* 0x00000000ff00723e */ /* 0x000fc800000010ff */
[----:B------:R-:W-:Y:S01]  /*5980*/  PRMT R24, R0, 0x7610, R24 ;  /* 0x0000761000187816 */ /* 0x000fe20000000018 */
[----:B------:R-:W-:Y:S06]  /*5990*/  BRA `(.L_x_38059) ;  /* 0x0000000c003c7947 */ /* 0x000fec0003800000 */
.L_x_38062:
        /* <DEDUP_REMOVED lines=9> */
.L_x_38065:
[----:B------:R-:W2:Y:S02]  /*5a30*/  LDG.E.U16 R4, desc[UR36][R4.64] ;  /* 0x0000002404047981 */ /* 0x000ea4000c1e1500 */
[----:B--2---:R-:W-:-:S05]  /*5a40*/  HADD2.F32 R0, -RZ, R4.H0_H0 ;  /* 0x20000004ff007230 */ /* 0x004fca0000004100 */
[----:B------:R-:W-:-:S04]  /*5a50*/  F2FP.BF16.F32.PACK_AB R0, RZ, R0 ;  /* 0x00000000ff00723e */ /* 0x000fc800000010ff */
[----:B------:R-:W-:Y:S01]  /*5a60*/  PRMT R24, R0, 0x7610, R24 ;  /* 0x0000761000187816 */ /* 0x000fe20000000018 */
[----:B------:R-:W-:Y:S06]  /*5a70*/  BRA `(.L_x_38059) ;  /* 0x0000000c00047947 */ /* 0x000fec0003800000 */
.L_x_38064:
        /* <DEDUP_REMOVED lines=9> */
.L_x_38054:
        /* <DEDUP_REMOVED lines=14> */
.L_x_38068:
        /* <DEDUP_REMOVED lines=9> */
.L_x_38067:
        /* <DEDUP_REMOVED lines=28> */
.L_x_38070:
        /* <DEDUP_REMOVED lines=15> */
.L_x_38069:
[----:B------:R0:W5:Y:S01]  /*5f30*/  LDG.E.U16 R24, desc[UR36][R4.64] ;  /* 0x0000002404187981 */ /* 0x000162000c1e1500 */
[----:B------:R-:W-:Y:S05]  /*5f40*/  BRA `(.L_x_38059) ;  /* 0x0000000400d07947 */ /* 0x000fea0003800000 */
.L_x_38066:
        /* <DEDUP_REMOVED lines=13> */
.L_x_38073:
        /* <DEDUP_REMOVED lines=21> */
.L_x_38077:
[----:B------:R-:W-:Y:S05]  /*6170*/  BSYNC B1 ;  /* 0x0000000000017941 */ /* 0x000fea0003800000 */
.L_x_38076:
[----:B------:R-:W-:Y:S01]  /*6180*/  LEA R5, R0, 0x3b800000, 0x17 ;  /* 0x3b80000000057811 */ /* 0x000fe200078eb8ff */
[----:B------:R-:W-:-:S05]  /*6190*/  IMAD.SHL.U32 R0, R3, 0x100000, RZ ;  /* 0x0010000003007824 */ /* 0x000fca00078e00ff */
[----:B------:R-:W-:-:S07]  /*61a0*/  LOP3.LUT R0, R5, R0, R6, 0xfe, !PT ;  /* 0x0000000005007212 */ /* 0x000fce00078efe06 */
.L_x_38075:
[----:B------:R-:W-:Y:S05]  /*61b0*/  BSYNC B0 ;  /* 0x0000000000007941 */ /* 0x000fea0003800000 */
.L_x_38074:
[----:B------:R-:W-:-:S04]  /*61c0*/  F2FP.BF16.F32.PACK_AB R0, RZ, R0 ;  /* 0x00000000ff00723e */ /* 0x000fc800000010ff */
[----:B------:R-:W-:Y:S01]  /*61d0*/  PRMT R24, R0, 0x7610, R24 ;  /* 0x0000761000187816 */ /* 0x000fe20000000018 */
[----:B------:R-:W-:Y:S06]  /*61e0*/  BRA `(.L_x_38059) ;  /* 0x0000000400287947 */ /* 0x000fec0003800000 */
.L_x_38072:
        /* <DEDUP_REMOVED lines=21> */
.L_x_38081:
[----:B------:R-:W-:Y:S05]  /*6340*/  BSYNC B1 ;  /* 0x0000000000017941 */ /* 0x000fea0003800000 */
.L_x_38080:
[----:B------:R-:W-:Y:S01]  /*6350*/  LEA R5, R0, 0x37800000, 0x17 ;  /* 0x3780000000057811 */ /* 0x000fe200078eb8ff */
[----:B------:R-:W-:-:S05]  /*6360*/  IMAD.SHL.U32 R0, R3, 0x200000, RZ ;  /* 0x0020000003007824 */ /* 0x000fca00078e00ff */
[----:B------:R-:W-:-:S07]  /*6370*/  LOP3.LUT R0, R5, R0, R6, 0xfe, !PT ;  /* 0x0000000005007212 */ /* 0x000fce00078efe06 */
.L_x_38079:
[----:B------:R-:W-:Y:S05]  /*6380*/  BSYNC B0 ;  /* 0x0000000000007941 */ /* 0x000fea0003800000 */
.L_x_38078:
[----:B------:R-:W-:-:S04]  /*6390*/  F2FP.BF16.F32.PACK_AB R0, RZ, R0 ;  /* 0x00000000ff00723e */ /* 0x000fc800000010ff */
[----:B------:R-:W-:Y:S01]  /*63a0*/  PRMT R24, R0, 0x7610, R24 ;  /* 0x0000761000187816 */ /* 0x000fe20000000018 */
[----:B------:R-:W-:Y:S06]  /*63b0*/  BRA `(.L_x_38059) ;  /* 0x0000000000b47947 */ /* 0x000fec0003800000 */
.L_x_38071:
        /* <DEDUP_REMOVED lines=14> */
.L_x_38085:
[----:B------:R-:W-:Y:S05]  /*64a0*/  BSYNC B0 ;  /* 0x0000000000007941 */ /* 0x000fea0003800000 */
.L_x_38084:
[----:B------:R-:W-:-:S04]  /*64b0*/  F2FP.BF16.F32.PACK_AB R0, RZ, R0 ;  /* 0x00000000ff00723e */ /* 0x000fc800000010ff */
[----:B------:R-:W-:Y:S01]  /*64c0*/  PRMT R24, R0, 0x7610, R24 ;  /* 0x0000761000187816 */ /* 0x000fe20000000018 */
[----:B------:R-:W-:Y:S06]  /*64d0*/  BRA `(.L_x_38059) ;  /* 0x00000000006c7947 */ /* 0x000fec0003800000 */
.L_x_38058:
        /* <DEDUP_REMOVED lines=16> */
.L_x_38086:
[----:B------:R-:W-:Y:S01]  /*65e0*/  PRMT R24, RZ, 0x7610, R24 ;  /* 0x00007610ff187816 */ /* 0x000fe20000000018 */
[----:B------:R-:W-:Y:S06]  /*65f0*/  BRA `(.L_x_38059) ;  /* 0x0000000000247947 */ /* 0x000fec0003800000 */
.L_x_38083:
[----:B------:R-:W2:Y:S02]  /*6600*/  LDG.E.64 R4, desc[UR36][R4.64] ;  /* 0x0000002404047981 */ /* 0x000ea4000c1e1b00 */
[----:B--2---:R-:W0:Y:S02]  /*6610*/  I2F.U64 R0, R4 ;  /* 0x0000000400007312 */ /* 0x004e240000301000 */
[----:B0-----:R-:W-:-:S04]  /*6620*/  F2FP.BF16.F32.PACK_AB R0, RZ, R0 ;  /* 0x00000000ff00723e */ /* 0x001fc800000010ff */
[----:B------:R-:W-:Y:S01]  /*6630*/  PRMT R24, R0, 0x7610, R24 ;  /* 0x0000761000187816 */ /* 0x000fe20000000018 */
[----:B------:R-:W-:Y:S06]  /*6640*/  BRA `(.L_x_38059) ;  /* 0x0000000000107947 */ /* 0x000fec0003800000 */
.L_x_38082:
[----:B------:R-:W2:Y:S02]  /*6650*/  LDG.E R4, desc[UR36][R4.64] ;  /* 0x0000002404047981 */ /* 0x000ea4000c1e1900 */
[----:B--2---:R-:W-:-:S04]  /*6660*/  I2FP.F32.U32 R0, R4 ;  /* 0x0000000400007245 */ /* 0x004fc80000201000 */
[----:B------:R-:W-:-:S04]  /*6670*/  F2FP.BF16.F32.PACK_AB R0, RZ, R0 ;  /* 0x00000000ff00723e */ /* 0x000fc800000010ff */
[----:B------:R-:W-:-:S07]  /*6680*/  PRMT R24, R0, 0x7610, R24 ;  /* 0x0000761000187816 */ /* 0x000fce0000000018 */
.L_x_38059:
[----:B------:R-:W-:-:S07]  /*6690*/  VIADD R27, R27, 0x80 ;  /* 0x000000801b1b7836 */ /* 0x000fce0000000000 */
.L_x_38020:
[----:B------:R-:W-:Y:S05]  /*66a0*/  BSYNC B6 ;  /* 0x0000000000067941 */ /* 0x000fea0003800000 */
.L_x_38019:
        /* <DEDUP_REMOVED lines=26> */
.L_x_38092:
[----:B------:R-:W2:Y:S02]  /*6850*/  LDG.E.U8 R4, desc[UR36][R4.64] ;  /* 0x0000002404047981 */ /* 0x000ea4000c1e1100 */
[----:B--2---:R-:W-:-:S04]  /*6860*/  I2FP.F32.U32 R0, R4 ;  /* 0x0000000400007245 */ /* 0x004fc80000201000 */
[----:B------:R-:W-:-:S04]  /*6870*/  F2FP.BF16.F32.PACK_AB R0, RZ, R0 ;  /* 0x00000000ff00723e */ /* 0x000fc800000010ff */
[----:B------:R-:W-:Y:S01]  /*6880*/  PRMT R19, R0, 0x7610, R19 ;  /* 0x0000761000137816 */ /* 0x000fe20000000013 */
[----:B------:R-:W-:Y:S06]  /*6890*/  BRA `(.L_x_38094) ;  /* 0x0000000c00c87947 */ /* 0x000fec0003800000 */
.L_x_38091:
        /* <DEDUP_REMOVED lines=11> */
.L_x_38096:
[----:B------:R-:W2:Y:S02]  /*6950*/  LDG.E R4, desc[UR36][R4.64] ;  /* 0x0000002404047981 */ /* 0x000ea4000c1e1900 */
[----:B--2---:R-:W-:-:S04]  /*6960*/  I2FP.F32.S32 R0, R4 ;  /* 0x0000000400007245 */ /* 0x004fc80000201400 */
[----:B------:R-:W-:-:S04]  /*6970*/  F2FP.BF16.F32.PACK_AB R0, RZ, R0 ;  /* 0x00000000ff00723e */ /* 0x000fc800000010ff */
[----:B------:R-:W-:Y:S01]  /*6980*/  PRMT R19, R0, 0x7610, R19 ;  /* 0x0000761000137816 */ /* 0x000fe20000000013 */
[----:B------:R-:W-:Y:S06]  /*6990*/  BRA `(.L_x_38094) ;  /* 0x0000000c00887947 */ /* 0x000fec0003800000 */
.L_x_38095:
[----:B------:R-:W2:Y:S02]  /*69a0*/  LDG.E.U16 R4, desc[UR36][R4.64] ;  /* 0x0000002404047981 */ /* 0x000ea4000c1e1500 */
[----:B--2---:R-:W0:Y:S02]  /*69b0*/  I2F.S16 R0, R4 ;  /* 0x0000000400007306 */ /* 0x004e240000101400 */
[----:B0-----:R-:W-:-:S04]  /*69c0*/  F2FP.BF16.F32.PACK_AB R0, RZ, R0 ;  /* 0x00000000ff00723e */ /* 0x001fc800000010ff */
[----:B------:R-:W-:Y:S01]  /*69d0*/  PRMT R19, R0, 0x7610, R19 ;  /* 0x0000761000137816 */ /* 0x000fe20000000013 */
[----:B------:R-:W-:Y:S06]  /*69e0*/  BRA `(.L_x_38094) ;  /* 0x0000000c00747947 */ /* 0x000fec0003800000 */
.L_x_38090:
        /* <DEDUP_REMOVED lines=9> */
.L_x_38098:
[----:B------:R-:W2:Y:S02]  /*6a80*/  LDG.E.U16 R0, desc[UR36][R4.64] ;  /* 0x0000002404007981 */ /* 0x000ea4000c1e1500 */
[----:B--2---:R-:W-:-:S05]  /*6a90*/  HADD2.F32 R0, -RZ, R0.H0_H0 ;  /* 0x20000000ff007230 */ /* 0x004fca0000004100 */
[----:B------:R-:W-:-:S04]  /*6aa0*/  F2FP.BF16.F32.PACK_AB R0, RZ, R0 ;  /* 0x00000000ff00723e */ /* 0x000fc800000010ff */
[----:B------:R-:W-:Y:S01]  /*6ab0*/  PRMT R19, R0, 0x7610, R19 ;  /* 0x0000761000137816 */ /* 0x000fe20000000013 */
[----:B------:R-:W-:Y:S06]  /*6ac0*/  BRA `(.L_x_38094) ;  /* 0x0000000c003c7947 */ /* 0x000fec0003800000 */
.L_x_38097:
        /* <DEDUP_REMOVED lines=9> */
.L_x_38100:
[----:B------:R-:W2:Y:S02]  /*6b60*/  LDG.E.U16 R4, desc[UR36][R4.64] ;  /* 0x0000002404047981 */ /* 0x000ea4000c1e1500 */
[----:B--2---:R-:W-:-:S05]  /*6b70*/  HADD2.F32 R0, -RZ, R4.H0_H0 ;  /* 0x20000004ff007230 */ /* 0x004fca0000004100 */
[----:B------:R-:W-:-:S04]  /*6b80*/  F2FP.BF16.F32.PACK_AB R0, RZ, R0 ;  /* 0x00000000ff00723e */ /* 0x000fc800000010ff */
[----:B------:R-:W-:Y:S01]  /*6b90*/  PRMT R19, R0, 0x7610, R19 ;  /* 0x0000761000137816 */ /* 0x000fe20000000013 */
[----:B------:R-:W-:Y:S06]  /*6ba0*/  BRA `(.L_x_38094) ;  /* 0x0000000c00047947 */ /* 0x000fec0003800000 */
.L_x_38099:
        /* <DEDUP_REMOVED lines=9> */
.L_x_38089:
        /* <DEDUP_REMOVED lines=14> */
.L_x_38103:
        /* <DEDUP_REMOVED lines=9> */
.L_x_38102:
        /* <DEDUP_REMOVED lines=28> */
.L_x_38105:
        /* <DEDUP_REMOVED lines=15> */
.L_x_38104:
[----:B------:R0:W5:Y:S01]  /*7060*/  LDG.E.U16 R19, desc[UR36][R4.64] ;  /* 0x0000002404137981 */ /* 0x000162000c1e1500 */
[----:B------:R-:W-:Y:S05]  /*7070*/  BRA `(.L_x_38094) ;  /* 0x0000000400d07947 */ /* 0x000fea0003800000 */
.L_x_38101:
        /* <DEDUP_REMOVED lines=13> */
.L_x_38108:
        /* <DEDUP_REMOVED lines=21> */
.L_x_38112:
[----:B------:R-:W-:Y:S05]  /*72a0*/  BSYNC B1 ;  /* 0x0000000000017941 */ /* 0x000fea0003800000 */
.L_x_38111:
[----:B------:R-:W-:Y:S01]  /*72b0*/  LEA R5, R0, 0x3b800000, 0x17 ;  /* 0x3b80000000057811 */ /* 0x000fe200078eb8ff */
[----:B------:R-:W-:-:S05]  /*72c0*/  IMAD.SHL.U32 R0, R3, 0x100000, RZ ;  /* 0x0010000003007824 */ /* 0x000fca00078e00ff */
[----:B------:R-:W-:-:S07]  /*72d0*/  LOP3.LUT R0, R5, R0, R6, 0xfe, !PT ;  /* 0x0000000005007212 */ /* 0x000fce00078efe06 */
.L_x_38110:
[----:B------:R-:W-:Y:S05]  /*72e0*/  BSYNC B0 ;  /* 0x0000000000007941 */ /* 0x000fea0003800000 */
.L_x_38109:
[----:B------:R-:W-:-:S04]  /*72f0*/  F2FP.BF16.F32.PACK_AB R0, RZ, R0 ;  /* 0x00000000ff00723e */ /* 0x000fc800000010ff */
[----:B------:R-:W-:Y:S01]  /*7300*/  PRMT R19, R0, 0x7610, R19 ;  /* 0x0000761000137816 */ /* 0x000fe20000000013 */
[----:B------:R-:W-:Y:S06]  /*7310*/  BRA `(.L_x_38094) ;  /* 0x0000000400287947 */ /* 0x000fec0003800000 */
.L_x_38107:
        /* <DEDUP_REMOVED lines=21> */
.L_x_38116:
[----:B------:R-:W-:Y:S05]  /*7470*/  BSYNC B1 ;  /* 0x0000000000017941 */ /* 0x000fea0003800000 */
.L_x_38115:
[----:B------:R-:W-:Y:S01]  /*7480*/  LEA R5, R0, 0x37800000, 0x17 ;  /* 0x3780000000057811 */ /* 0x000fe200078eb8ff */
[----:B------:R-:W-:-:S05]  /*7490*/  IMAD.SHL.U32 R0, R3, 0x200000, RZ ;  /* 0x0020000003007824 */ /* 0x000fca00078e00ff */
[----:B------:R-:W-:-:S07]  /*74a0*/  LOP3.LUT R0, R5, R0, R6, 0xfe, !PT ;  /* 0x0000000005007212 */ /* 0x000fce00078efe06 */
.L_x_38114:
[----:B------:R-:W-:Y:S05]  /*74b0*/  BSYNC B0 ;  /* 0x0000000000007941 */ /* 0x000fea0003800000 */
.L_x_38113:
[----:B------:R-:W-:-:S04]  /*74c0*/  F2FP.BF16.F32.PACK_AB R0, RZ, R0 ;  /* 0x00000000ff00723e */ /* 0x000fc800000010ff */
[----:B------:R-:W-:Y:S01]  /*74d0*/  PRMT R19, R0, 0x7610, R19 ;  /* 0x0000761000137816 */ /* 0x000fe20000000013 */
[----:B------:R-:W-:Y:S06]  /*74e0*/  BRA `(.L_x_38094) ;  /* 0x0000000000b47947 */ /* 0x000fec0003800000 */
.L_x_38106:
        /* <DEDUP_REMOVED lines=14> */
.L_x_38120:
[----:B------:R-:W-:Y:S05]  /*75d0*/  BSYNC B0 ;  /* 0x0000000000007941 */ /* 0x000fea0003800000 */
.L_x_38119:
[----:B------:R-:W-:-:S04]  /*75e0*/  F2FP.BF16.F32.PACK_AB R0, RZ, R0 ;  /* 0x00000000ff00723e */ /* 0x000fc800000010ff */
[----:B------:R-:W-:Y:S01]  /*75f0*/  PRMT R19, R0, 0x7610, R19 ;  /* 0x0000761000137816 */ /* 0x000fe20000000013 */
[----:B------:R-:W-:Y:S06]  /*7600*/  BRA `(.L_x_38094) ;  /* 0x00000000006c7947 */ /* 0x000fec0003800000 */
.L_x_38093:
        /* <DEDUP_REMOVED lines=16> */
.L_x_38121:
[----:B------:R-:W-:Y:S01]  /*7710*/  PRMT R19, RZ, 0x7610, R19 ;  /* 0x00007610ff137816 */ /* 0x000fe20000000013 */
[----:B------:R-:W-:Y:S06]  /*7720*/  BRA `(.L_x_38094) ;  /* 0x0000000000247947 */ /* 0x000fec0003800000 */
.L_x_38118:
[----:B------:R-:W2:Y:S02]  /*7730*/  LDG.E.64 R4, desc[UR36][R4.64] ;  /* 0x0000002404047981 */ /* 0x000ea4000c1e1b00 */
[----:B--2---:R-:W0:Y:S02]  /*7740*/  I2F.U64 R0, R4 ;  /* 0x0000000400007312 */ /* 0x004e240000301000 */
[----:B0-----:R-:W-:-:S04]  /*7750*/  F2FP.BF16.F32.PACK_AB R0, RZ, R0 ;  /* 0x00000000ff00723e */ /* 0x001fc800000010ff */
[----:B------:R-:W-:Y:S01]  /*7760*/  PRMT R19, R0, 0x7610, R19 ;  /* 0x0000761000137816 */ /* 0x000fe20000000013 */
[----:B------:R-:W-:Y:S06]  /*7770*/  BRA `(.L_x_38094) ;  /* 0x0000000000107947 */ /* 0x000fec0003800000 */
.L_x_38117:
[----:B------:R-:W2:Y:S02]  /*7780*/  LDG.E R4, desc[UR36][R4.64] ;  /* 0x0000002404047981 */ /* 0x000ea4000c1e1900 */
[----:B--2---:R-:W-:-:S04]  /*7790*/  I2FP.F32.U32 R0, R4 ;  /* 0x0000000400007245 */ /* 0x004fc80000201000 */
[----:B------:R-:W-:-:S04]  /*77a0*/  F2FP.BF16.F32.PACK_AB R0, RZ, R0 ;  /* 0x00000000ff00723e */ /* 0x000fc800000010ff */
[----:B------:R-:W-:-:S07]  /*77b0*/  PRMT R19, R0, 0x7610, R19 ;  /* 0x0000761000137816 */ /* 0x000fce0000000013 */
.L_x_38094:
        /* <DEDUP_REMOVED lines=21> */
.L_x_38125:
[----:B------:R-:W2:Y:S02]  /*7910*/  LDG.E.U8 R4, desc[UR36][R4.64] ;  /* 0x0000002404047981 */ /* 0x000ea4000c1e1100 */
[----:B--2---:R-:W-:-:S04]  /*7920*/  I2FP.F32.U32 R0, R4 ;  /* 0x0000000400007245 */ /* 0x004fc80000201000 */
[----:B------:R-:W-:Y:S01]  /*7930*/  F2FP.BF16.F32.PACK_AB R0, RZ, R0 ;  /* 0x00000000ff00723e */ /* 0x000fe200000010ff */
[----:B------:R-:W-:Y:S06]  /*7940*/  BRA `(.L_x_38088) ;  /* 0x0000000c008c7947 */ /* 0x000fec0003800000 */
.L_x_38124:
        /* <DEDUP_REMOVED lines=10> */
.L_x_38128:
[----:B------:R-:W2:Y:S02]  /*79f0*/  LDG.E R4, desc[UR36][R4.64] ;  /* 0x0000002404047981 */ /* 0x000ea4000c1e1900 */
[----:B--2---:R-:W-:-:S04]  /*7a00*/  I2FP.F32.S32 R0, R4 ;  /* 0x0000000400007245 */ /* 0x004fc80000201400 */
[----:B------:R-:W-:Y:S01]  /*7a10*/  F2FP.BF16.F32.PACK_AB R0, RZ, R0 ;  /* 0x00000000ff00723e */ /* 0x000fe200000010ff */
[----:B------:R-:W-:Y:S06]  /*7a20*/  BRA `(.L_x_38088) ;  /* 0x0000000c00547947 */ /* 0x000fec0003800000 */
.L_x_38127:
[----:B------:R-:W2:Y:S02]  /*7a30*/  LDG.E.U16 R4, desc[UR36][R4.64] ;  /* 0x0000002404047981 */ /* 0x000ea4000c1e1500 */
[----:B--2---:R-:W0:Y:S02]  /*7a40*/  I2F.S16 R0, R4 ;  /* 0x0000000400007306 */ /* 0x004e240000101400 */
[----:B0-----:R-:W-:Y:S01]  /*7a50*/  F2FP.BF16.F32.PACK_AB R0, RZ, R0 ;  /* 0x00000000ff00723e */ /* 0x001fe200000010ff */
[----:B------:R-:W-:Y:S06]  /*7a60*/  BRA `(.L_x_38088) ;  /* 0x0000000c00447947 */ /* 0x000fec0003800000 */
.L_x_38123:
        /* <DEDUP_REMOVED lines=9> */
.L_x_38130:
[----:B------:R-:W2:Y:S02]  /*7b00*/  LDG.E.U16 R0, desc[UR36][R4.64] ;  /* 0x0000002404007981 */ /* 0x000ea4000c1e1500 */
[----:B--2---:R-:W-:-:S05]  /*7b10*/  HADD2.F32 R0, -RZ, R0.H0_H0 ;  /* 0x20000000ff007230 */ /* 0x004fca0000004100 */
[----:B------:R-:W-:Y:S01]  /*7b20*/  F2FP.BF16.F32.PACK_AB R0, RZ, R0 ;  /* 0x00000000ff00723e */ /* 0x000fe200000010ff */
[----:B------:R-:W-:Y:S06]  /*7b30*/  BRA `(.L_x_38088) ;  /* 0x0000000c00107947 */ /* 0x000fec0003800000 */
.L_x_38129:
        /* <DEDUP_REMOVED lines=9> */
.L_x_38132:
[----:B------:R-:W2:Y:S02]  /*7bd0*/  LDG.E.U16 R4, desc[UR36][R4.64] ;  /* 0x0000002404047981 */ /* 0x000ea4000c1e1500 */
[----:B--2---:R-:W-:-:S05]  /*7be0*/  HADD2.F32 R0, -RZ, R4.H0_H0 ;  /* 0x20000004ff007230 */ /* 0x004fca0000004100 */
[----:B------:R-:W-:Y:S01]  /*7bf0*/  F2FP.BF16.F32.PACK_AB R0, RZ, R0 ;  /* 0x00000000ff00723e */ /* 0x000fe200000010ff */
[----:B------:R-:W-:Y:S06]  /*7c00*/  BRA `(.L_x_38088) ;  /* 0x0000000800dc7947 */ /* 0x000fec0003800000 */
.L_x_38131:
        /* <DEDUP_REMOVED lines=8> */
.L_x_38122:
        /* <DEDUP_REMOVED lines=13> */
.L_x_38135:
        /* <DEDUP_REMOVED lines=8> */
.L_x_38134:
        /* <DEDUP_REMOVED lines=28> */
.L_x_38137:
        /* <DEDUP_REMOVED lines=12> */
[----:B------:R-:W-:Y:S01]  /*8060*/  F2FP.BF16.F32.PACK_AB R0, RZ, R0 ;  /* 0x00000000ff00723e */ /* 0x000fe200000010ff */
[----:B------:R-:W-:Y:S06]  /*8070*/  BRA `(.L_x_38088) ;  /* 0x0000000400c07947 */ /* 0x000fec0003800000 */
.L_x_38136:
[----:B------:R1:W5:Y:S01]  /*8080*/  LDG.E.U16 R0, desc[UR36][R4.64] ;  /* 0x0000002404007981 */ /* 0x000362000c1e1500 */
[----:B------:R-:W-:Y:S05]  /*8090*/  BRA `(.L_x_38088) ;  /* 0x0000000400b87947 */ /* 0x000fea0003800000 */
.L_x_38133:
        /* <DEDUP_REMOVED lines=12> */
.L_x_38140:
        /* <DEDUP_REMOVED lines=21> */
.L_x_38144:
[----:B------:R-:W-:Y:S05]  /*82b0*/  BSYNC B1 ;  /* 0x0000000000017941 */ /* 0x000fea0003800000 */
.L_x_38143:
[----:B------:R-:W-:Y:S01]  /*82c0*/  LEA R5, R0, 0x3b800000, 0x17 ;  /* 0x3b80000000057811 */ /* 0x000fe200078eb8ff */
[----:B------:R-:W-:-:S05]  /*82d0*/  IMAD.SHL.U32 R0, R3, 0x100000, RZ ;  /* 0x0010000003007824 */ /* 0x000fca00078e00ff */
[----:B------:R-:W-:-:S07]  /*82e0*/  LOP3.LUT R0, R5, R0, R6, 0xfe, !PT ;  /* 0x0000000005007212 */ /* 0x000fce00078efe06 */
.L_x_38142:
[----:B------:R-:W-:Y:S05]  /*82f0*/  BSYNC B0 ;  /* 0x0000000000007941 */ /* 0x000fea0003800000 */
.L_x_38141:
[----:B------:R-:W-:Y:S01]  /*8300*/  F2FP.BF16.F32.PACK_AB R0, RZ, R0 ;  /* 0x00000000ff00723e */ /* 0x000fe200000010ff */
[----:B------:R-:W-:Y:S06]  /*8310*/  BRA `(.L_x_38088) ;  /* 0x0000000400187947 */ /* 0x000fec0003800000 */
.L_x_38139:
        /* <DEDUP_REMOVED lines=21> */
.L_x_38148:
[----:B------:R-:W-:Y:S05]  /*8470*/  BSYNC B1 ;  /* 0x0000000000017941 */ /* 0x000fea0003800000 */
.L_x_38147:
[----:B------:R-:W-:Y:S01]  /*8480*/  LEA R5, R0, 0x37800000, 0x17 ;  /* 0x3780000000057811 */ /* 0x000fe200078eb8ff */
[----:B------:R-:W-:-:S05]  /*8490*/  IMAD.SHL.U32 R0, R3, 0x200000, RZ ;  /* 0x0020000003007824 */ /* 0x000fca00078e00ff */
[----:B------:R-:W-:-:S07]  /*84a0*/  LOP3.LUT R0, R5, R0, R6, 0xfe, !PT ;  /* 0x0000000005007212 */ /* 0x000fce00078efe06 */
.L_x_38146:
[----:B------:R-:W-:Y:S05]  /*84b0*/  BSYNC B0 ;  /* 0x0000000000007941 */ /* 0x000fea0003800000 */
.L_x_38145:
[----:B------:R-:W-:Y:S01]  /*84c0*/  F2FP.BF16.F32.PACK_AB R0, RZ, R0 ;  /* 0x00000000ff00723e */ /* 0x000fe200000010ff */
[----:B------:R-:W-:Y:S06]  /*84d0*/  BRA `(.L_x_38088) ;  /* 0x0000000000a87947 */ /* 0x000fec0003800000 */
.L_x_38138:
        /* <DEDUP_REMOVED lines=14> */
.L_x_38152:
[----:B------:R-:W-:Y:S05]  /*85c0*/  BSYNC B0 ;  /* 0x0000000000007941 */ /* 0x000fea0003800000 */
.L_x_38151:
[----:B------:R-:W-:Y:S01]  /*85d0*/  F2FP.BF16.F32.PACK_AB R0, RZ, R0 ;  /* 0x00000000ff00723e */ /* 0x000fe200000010ff */
[----:B------:R-:W-:Y:S06]  /*85e0*/  BRA `(.L_x_38088) ;  /* 0x0000000000647947 */ /* 0x000fec0003800000 */
.L_x_38126:
        /* <DEDUP_REMOVED lines=16> */
.L_x_38153:
[----:B------:R-:W-:Y:S01]  /*86f0*/  PRMT R0, RZ, 0x7610, R0 ;  /* 0x00007610ff007816 */ /* 0x000fe20000000000 */
[----:B------:R-:W-:Y:S06]  /*8700*/  BRA `(.L_x_38088) ;  /* 0x00000000001c7947 */ /* 0x000fec0003800000 */
.L_x_38150:
[----:B------:R-:W2:Y:S02]  /*8710*/  LDG.E.64 R4, desc[UR36][R4.64] ;  /* 0x0000002404047981 */ /* 0x000ea4000c1e1b00 */
[----:B--2---:R-:W0:Y:S02]  /*8720*/  I2F.U64 R0, R4 ;  /* 0x0000000400007312 */ /* 0x004e240000301000 */
[----:B0-----:R-:W-:Y:S01]  /*8730*/  F2FP.BF16.F32.PACK_AB R0, RZ, R0 ;  /* 0x00000000ff00723e */ /* 0x001fe200000010ff */
[----:B------:R-:W-:Y:S06]  /*8740*/  BRA `(.L_x_38088) ;  /* 0x00000000000c7947 */ /* 0x000fec0003800000 */
.L_x_38149:
[----:B------:R-:W2:Y:S02]  /*8750*/  LDG.E R4, desc[UR36][R4.64] ;  /* 0x0000002404047981 */ /* 0x000ea4000c1e1900 */
[----:B--2---:R-:W-:-:S04]  /*8760*/  I2FP.F32.U32 R0, R4 ;  /* 0x0000000400007245 */ /* 0x004fc80000201000 */
[----:B------:R-:W-:-:S07]  /*8770*/  F2FP.BF16.F32.PACK_AB R0, RZ, R0 ;  /* 0x00000000ff00723e */ /* 0x000fce00000010ff */
.L_x_38088:
[----:B------:R-:W-:Y:S05]  /*8780*/  BSYNC B6 ;  /* 0x0000000000067941 */ /* 0x000fea0003800000 */
.L_x_38087:
[----:B------:R-:W2:Y:S01]  /*8790*/  S2R R3, SR_TID.X ;  /* 0x0000000000037919 */ /* 0x000ea20000002100 */
[----:B------:R-:W-:Y:S01]  /*87a0*/  BSSY B6, `(.L_x_38154) ;  /* 0x0000133000067945 */ /* 0x000fe20003800000 */
[----:B--2---:R-:W-:-:S13]  /*87b0*/  ISETP.GE.AND P3, PT, R3, R16, PT ;  /* 0x000000100300720c */ /* 0x004fda0003f66270 */
[----:B01---5:R-:W-:Y:S02]  /*87c0*/  @!P3 IMAD.U32 R4, R25, 0x10000, RZ ;  /* 0x000100001904b824 */ /* 0x023fe400078e00ff */
[----:B------:R-:W-:Y:S02]  /*87d0*/  IMAD.MOV.U32 R25, RZ, RZ, R3 ;  /* 0x000000ffff197224 */ /* 0x000fe400078e0003 */
[----:B------:R-:W-:Y:S02]  /*87e0*/  @!P3 IMAD.U32 R23, R23, 0x10000, RZ ;  /* 0x000100001717b824 */ /* 0x000fe400078e00ff */
[----:B------:R-:W0:Y:S01]  /*87f0*/  @!P3 MUFU.LG2 R4, R4 ;  /* 0x000000040004b308 */ /* 0x000e220000000c00 */
[----:B------:R-:W-:-:S05]  /*8800*/  VIADD R7, R25, 0x100 ;  /* 0x0000010019077836 */ /* 0x000fca0000000000 */
[----:B------:R-:W-:Y:S01]  /*8810*/  ISETP.GE.AND P1, PT, R7, R16, PT ;  /* 0x000000100700720c */ /* 0x000fe20003f26270 */
[----:B------:R-:W-:-:S05]  /*8820*/  VIADD R7, R25, 0x180 ;  /* 0x0000018019077836 */ /* 0x000fca0000000000 */
[----:B------:R-:W-:Y:S01]  /*8830*/  ISETP.GE.AND P2, PT, R7, R16, PT ;  /* 0x000000100700720c */ /* 0x000fe20003f46270 */
[----:B0-----:R-:W-:Y:S01]  /*8840*/  @!P3 FMUL.FTZ R6, R23, R4 ;  /* 0x000000041706b220 */ /* 0x001fe20000410000 */
[----:B------:R-:W-:-:S05]  /*8850*/  VIADD R23, R25, 0x80 ;  /* 0x0000008019177836 */ /* 0x000fca0000000000 */
[----:B------:R-:W-:Y:S02]  /*8860*/  @!P1 IMAD.U32 R8, R22, 0x10000, RZ ;  /* 0x0001000016089824 */ /* 0x000fe400078e00ff */
[----:B------:R-:W-:Y:S01]  /*8870*/  @!P1 IMAD.U32 R24, R24, 0x10000, RZ ;  /* 0x0001000018189824 */ /* 0x000fe200078e00ff */
[----:B------:R-:W-:Y:S01]  /*8880*/  ISETP.GE.AND P0, PT, R23, R16, PT ;  /* 0x000000101700720c */ /* 0x000fe20003f06270 */
[----:B------:R-:W0:Y:S02]  /*8890*/  @!P1 MUFU.LG2 R9, R8 ;  /* 0x0000000800099308 */ /* 0x000e240000000c00 */
[----:B------:R-:W-:Y:S02]  /*88a0*/  @!P2 IMAD.U32 R10, R19, 0x10000, RZ ;  /* 0x00010000130aa824 */ /* 0x000fe400078e00ff */
[----:B------:R-:W-:-:S04]  /*88b0*/  @!P2 IMAD.U32 R0, R0, 0x10000, RZ ;  /* 0x000100000000a824 */ /* 0x000fc800078e00ff */
[----:B------:R-:W1:Y:S04]  /*88c0*/  @!P2 MUFU.LG2 R11, R10 ;  /* 0x0000000a000ba308 */ /* 0x000e680000000c00 */
[----:B------:R-:W-:Y:S02]  /*88d0*/  @!P0 IMAD.U32 R4, R17, 0x10000, RZ ;  /* 0x0001000011048824 */ /* 0x000fe400078e00ff */
[----:B------:R-:W-:Y:S02]  /*88e0*/  @!P0 IMAD.U32 R18, R18, 0x10000, RZ ;  /* 0x0001000012128824 */ /* 0x000fe400078e00ff */
[----:B------:R-:W2:Y:S01]  /*88f0*/  @!P0 MUFU.LG2 R7, R4 ;  /* 0x0000000400078308 */ /* 0x000ea20000000c00 */
[----:B0-----:R-:W-:-:S07]  /*8900*/  @!P1 FMUL.FTZ R9, R24, R9 ;  /* 0x0000000918099220 */ /* 0x001fce0000410000 */
[----:B------:R-:W0:Y:S01]  /*8910*/  @!P3 MUFU.EX2 R6, R6 ;  /* 0x000000060006b308 */ /* 0x000e220000000800 */
[----:B-1----:R-:W-:-:S07]  /*8920*/  @!P2 FMUL.FTZ R0, R0, R11 ;  /* 0x0000000b0000a220 */ /* 0x002fce0000410000 */
[----:B------:R-:W1:Y:S01]  /*8930*/  @!P1 MUFU.EX2 R9, R9 ;  /* 0x0000000900099308 */ /* 0x000e620000000800 */
[----:B--2---:R-:W-:Y:S02]  /*8940*/  @!P0 FMUL.FTZ R7, R18, R7 ;  /* 0x0000000712078220 */ /* 0x004fe40000410000 */
[----:B------:R-:W2:Y:S05]  /*8950*/  LDC.U8 R18, c[0x0][0x248] ;  /* 0x00009200ff127b82 */ /* 0x000eaa0000000000 */
[----:B------:R-:W3:Y:S08]  /*8960*/  @!P2 MUFU.EX2 R0, R0 ;  /* 0x000000000000a308 */ /* 0x000ef00000000800 */
[----:B------:R-:W4:Y:S08]  /*8970*/  @!P0 MUFU.EX2 R7, R7 ;  /* 0x0000000700078308 */ /* 0x000f300000000800 */
[----:B0-----:R0:W0:Y:S08]  /*8980*/  @!P3 F2F.BF16.F32 R5, R6 ;  /* 0x000000060005b304 */ /* 0x0010300000202000 */
[----:B-1----:R1:W0:Y:S08]  /*8990*/  @!P1 F2F.BF16.F32 R17, R9 ;  /* 0x0000000900119304 */ /* 0x0022300000202000 */
[----:B---3--:R1:W3:Y:S08]  /*89a0*/  @!P2 F2F.BF16.F32 R19, R0 ;  /* 0x000000000013a304 */ /* 0x0082f00000202000 */
[----:B----4-:R1:W4:Y:S01]  /*89b0*/  @!P0 F2F.BF16.F32 R22, R7 ;  /* 0x0000000700168304 */ /* 0x0103220000202000 */
[----:B0-----:R-:W-:Y:S05]  /*89c0*/  @P3 BRA `(.L_x_38155) ;  /* 0x0000001000403947 */ /* 0x001fea0003800000 */
[----:B-1----:R-:W0:Y:S01]  /*89d0*/  LDC.64 R8, c[0x0][0x220] ;  /* 0x00008800ff087b82 */ /* 0x002e220000000a00 */
        /* <DEDUP_REMOVED lines=21> */
.L_x_38159:
[----:B------:R-:W-:Y:S02]  /*8b30*/  IMAD.U32 R5, R5, 0x10000, RZ ;  /* 0x0001000005057824 */ /* 0x000fe400078e00ff */
[----:B------:R-:W-:-:S04]  /*8b40*/  IMAD.MOV.U32 R25, RZ, RZ, R23 ;  /* 0x000000ffff197224 */ /* 0x000fc800078e0017 */
[----:B------:R-:W0:Y:S02]  /*8b50*/  F2I.S64.TRUNC R4, R5 ;  /* 0x0000000500047311 */ /* 0x000e24000020d900 */
[----:B0-----:R0:W-:Y:S01]  /*8b60*/  STG.E.U8 desc[UR36][R8.64], R4 ;  /* 0x0000000408007986 */ /* 0x0011e2000c101124 */
[----:B------:R-:W-:Y:S05]  /*8b70*/  BRA `(.L_x_38155) ;  /* 0x0000000c00d47947 */ /* 0x000fea0003800000 */
.L_x_38158:
        /* <DEDUP_REMOVED lines=11> */
.L_x_38162:
[----:B------:R-:W-:Y:S02]  /*8c30*/  IMAD.U32 R5, R5, 0x10000, RZ ;  /* 0x0001000005057824 */ /* 0x000fe400078e00ff */
[----:B------:R-:W-:-:S04]  /*8c40*/  IMAD.MOV.U32 R25, RZ, RZ, R23 ;  /* 0x000000ffff197224 */ /* 0x000fc800078e0017 */
[----:B------:R-:W0:Y:S02]  /*8c50*/  F2I.FTZ.TRUNC.NTZ R5, R5 ;  /* 0x0000000500057305 */ /* 0x000e24000021f100 */
[----:B0-----:R0:W-:Y:S01]  /*8c60*/  STG.E desc[UR36][R8.64], R5 ;  /* 0x0000000508007986 */ /* 0x0011e2000c101924 */
[----:B------:R-:W-:Y:S05]  /*8c70*/  BRA `(.L_x_38155) ;  /* 0x0000000c00947947 */ /* 0x000fea0003800000 */
.L_x_38161:
[----:B------:R-:W-:Y:S02]  /*8c80*/  IMAD.U32 R5, R5, 0x10000, RZ ;  /* 0x0001000005057824 */ /* 0x000fe400078e00ff */
[----:B------:R-:W-:-:S04]  /*8c90*/  IMAD.MOV.U32 R25, RZ, RZ, R23 ;  /* 0x000000ffff197224 */ /* 0x000fc800078e0017 */
[----:B------:R-:W0:Y:S02]  /*8ca0*/  F2I.FTZ.TRUNC.NTZ R5, R5 ;  /* 0x0000000500057305 */ /* 0x000e24000021f100 */
[----:B0-----:R0:W-:Y:S01]  /*8cb0*/  STG.E.U16 desc[UR36][R8.64], R5 ;  /* 0x0000000508007986 */ /* 0x0011e2000c101524 */
[----:B------:R-:W-:Y:S05]  /*8cc0*/  BRA `(.L_x_38155) ;  /* 0x0000000c00807947 */ /* 0x000fea0003800000 */
.L_x_38157:
        /* <DEDUP_REMOVED lines=10> */
.L_x_38164:
[----:B------:R-:W-:Y:S02]  /*8d70*/  IMAD.U32 R0, R5, 0x10000, RZ ;  /* 0x0001000005007824 */ /* 0x000fe400078e00ff */
[----:B------:R-:W-:-:S03]  /*8d80*/  IMAD.MOV.U32 R25, RZ, RZ, R23 ;  /* 0x000000ffff197224 */ /* 0x000fc600078e0017 */
[----:B------:R-:W-:-:S05]  /*8d90*/  F2FP.F16.F32.PACK_AB R0, RZ, R0 ;  /* 0x00000000ff00723e */ /* 0x000fca00000000ff */
[----:B------:R0:W-:Y:S01]  /*8da0*/  STG.E.U16 desc[UR36][R8.64], R0 ;  /* 0x0000000008007986 */ /* 0x0001e2000c101524 */
[----:B------:R-:W-:Y:S05]  /*8db0*/  BRA `(.L_x_38155) ;  /* 0x0000000c00447947 */ /* 0x000fea0003800000 */
.L_x_38163:
        /* <DEDUP_REMOVED lines=11> */
.L_x_38166:
[----:B------:R-:W-:Y:S02]  /*8e70*/  IMAD.U32 R5, R5, 0x10000, RZ ;  /* 0x0001000005057824 */ /* 0x000fe400078e00ff */
[----:B------:R-:W-:-:S03]  /*8e80*/  IMAD.MOV.U32 R25, RZ, RZ, R23 ;  /* 0x000000ffff197224 */ /* 0x000fc600078e0017 */
[----:B------:R-:W-:-:S04]  /*8e90*/  F2FP.F16.F32.PACK_AB R3, RZ, R5 ;  /* 0x00000005ff03723e */ /* 0x000fc800000000ff */
[----:B------:R-:W-:-:S05]  /*8ea0*/  PRMT R3, R3, 0x5410, RZ ;  /* 0x0000541003037816 */ /* 0x000fca00000000ff */
[----:B------:R0:W-:Y:S01]  /*8eb0*/  STG.E desc[UR36][R8.64], R3 ;  /* 0x0000000308007986 */ /* 0x0001e2000c101924 */
[----:B------:R-:W-:Y:S05]  /*8ec0*/  BRA `(.L_x_38155) ;  /* 0x0000000c00007947 */ /* 0x000fea0003800000 */
.L_x_38165:
[----:B------:R-:W-:Y:S02]  /*8ed0*/  IMAD.U32 R4, R5, 0x10000, RZ ;  /* 0x0001000005047824 */ /* 0x000fe400078e00ff */
[----:B------:R-:W-:Y:S02]  /*8ee0*/  IMAD.MOV.U32 R25, RZ, RZ, R23 ;  /* 0x000000ffff197224 */ /* 0x000fe400078e0017 */
[----:B------:R-:W-:-:S06]  /*8ef0*/  FMUL.FTZ R4, R4, 1 ;  /* 0x3f80000004047820 */ /* 0x000fcc0000410000 */
[----:B------:R-:W0:Y:S02]  /*8f00*/  F2F.F64.F32 R4, R4 ;  /* 0x0000000400047310 */ /* 0x000e240000201800 */
[----:B0-----:R0:W-:Y:S01]  /*8f10*/  STG.E.64 desc[UR36][R8.64], R4 ;  /* 0x0000000408007986 */ /* 0x0011e2000c101b24 */
[----:B------:R-:W-:Y:S05]  /*8f20*/  BRA `(.L_x_38155) ;  /* 0x0000000800e87947 */ /* 0x000fea0003800000 */
.L_x_38156:
        /* <DEDUP_REMOVED lines=14> */
.L_x_38169:
[----:B------:R-:W-:Y:S01]  /*9010*/  IMAD.U32 R5, R5, 0x10000, RZ ;  /* 0x0001000005057824 */ /* 0x000fe200078e00ff */
[----:B------:R-:W-:Y:S01]  /*9020*/  CS2R R6, SRZ ;  /* 0x0000000000067805 */ /* 0x000fe2000001ff00 */
[----:B------:R-:W-:Y:S02]  /*9030*/  IMAD.MOV.U32 R25, RZ, RZ, R23 ;  /* 0x000000ffff197224 */ /* 0x000fe400078e0017 */
[----:B------:R-:W-:-:S06]  /*9040*/  FMUL.FTZ R5, R5, 1 ;  /* 0x3f80000005057820 */ /* 0x000fcc0000410000 */
[----:B------:R-:W0:Y:S02]  /*9050*/  F2F.F64.F32 R4, R5 ;  /* 0x0000000500047310 */ /* 0x000e240000201800 */
[----:B0-----:R0:W-:Y:S01]  /*9060*/  STG.E.128 desc[UR36][R8.64], R4 ;  /* 0x0000000408007986 */ /* 0x0011e2000c101d24 */
[----:B------:R-:W-:Y:S05]  /*9070*/  BRA `(.L_x_38155) ;  /* 0x0000000800947947 */ /* 0x000fea0003800000 */
.L_x_38168:
        /* <DEDUP_REMOVED lines=21> */
.L_x_38173:
[----:B------:R-:W-:Y:S05]  /*91d0*/  BSYNC B0 ;  /* 0x0000000000007941 */ /* 0x000fea0003800000 */
.L_x_38172:
[----:B------:R-:W-:Y:S01]  /*91e0*/  LOP3.LUT R5, R0, R5, RZ, 0xfc, !PT ;  /* 0x0000000500057212 */ /* 0x000fe200078efcff */
[----:B------:R-:W-:-:S04]  /*91f0*/  IMAD.MOV.U32 R25, RZ, RZ, R23 ;  /* 0x000000ffff197224 */ /* 0x000fc800078e0017 */
[----:B------:R0:W-:Y:S01]  /*9200*/  STG.E.U8 desc[UR36][R8.64], R5 ;  /* 0x0000000508007986 */ /* 0x0001e2000c101124 */
[----:B------:R-:W-:Y:S05]  /*9210*/  BRA `(.L_x_38155) ;  /* 0x00000008002c7947 */ /* 0x000fea0003800000 */
.L_x_38171:
        /* <DEDUP_REMOVED lines=13> */
.L_x_38175:
[----:B------:R-:W-:Y:S01]  /*92f0*/  IMAD.MOV.U32 R0, RZ, RZ, 0x7f ;  /* 0x0000007fff007424 */ /* 0x000fe200078e00ff */
[----:B------:R-:W-:-:S04]  /*9300*/  ISETP.GT.U32.AND P0, PT, R3, 0x7f800000, PT ;  /* 0x7f8000000300780c */ /* 0x000fc80003f04070 */
[----:B------:R-:W-:-:S09]  /*9310*/  SEL R0, R0, 0x7c, P0 ;  /* 0x0000007c00007807 */ /* 0x000fd20000000000 */
.L_x_38176:
[----:B------:R-:W-:Y:S05]  /*9320*/  BSYNC B0 ;  /* 0x0000000000007941 */ /* 0x000fea0003800000 */
.L_x_38174:
[----:B------:R-:W-:Y:S01]  /*9330*/  LOP3.LUT R3, R5, 0x80000000, RZ, 0xc0, !PT ;  /* 0x8000000005037812 */ /* 0x000fe200078ec0ff */
[----:B------:R-:W-:-:S03]  /*9340*/  IMAD.MOV.U32 R25, RZ, RZ, R23 ;  /* 0x000000ffff197224 */ /* 0x000fc600078e0017 */
[----:B------:R-:W-:-:S04]  /*9350*/  SHF.R.U32.HI R3, RZ, 0x18, R3 ;  /* 0x00000018ff037819 */ /* 0x000fc80000011603 */
[----:B------:R-:W-:-:S05]  /*9360*/  LOP3.LUT R3, R0, R3, RZ, 0xfc, !PT ;  /* 0x0000000300037212 */ /* 0x000fca00078efcff */
[----:B------:R0:W-:Y:S01]  /*9370*/  STG.E.U8 desc[UR36][R8.64], R3 ;  /* 0x0000000308007986 */ /* 0x0001e2000c101124 */
[----:B------:R-:W-:Y:S05]  /*9380*/  BRA `(.L_x_38155) ;  /* 0x0000000400d07947 */ /* 0x000fea0003800000 */
.L_x_38170:
[----:B------:R0:W-:Y:S01]  /*9390*/  STG.E.U16 desc[UR36][R8.64], R5 ;  /* 0x0000000508007986 */ /* 0x0001e2000c101524 */
[----:B------:R-:W-:Y:S01]  /*93a0*/  IMAD.MOV.U32 R25, RZ, RZ, R23 ;  /* 0x000000ffff197224 */ /* 0x000fe200078e0017 */
[----:B------:R-:W-:Y:S06]  /*93b0*/  BRA `(.L_x_38155) ;  /* 0x0000000400c47947 */ /* 0x000fec0003800000 */
.L_x_38167:
        /* <DEDUP_REMOVED lines=13> */
.L_x_38179:
        /* <DEDUP_REMOVED lines=17> */
.L_x_38182:
[----:B------:R-:W-:-:S04]  /*95a0*/  LOP3.LUT R3, R5, 0x80000000, RZ, 0xc0, !PT ;  /* 0x8000000005037812 */ /* 0x000fc800078ec0ff */
[----:B------:R-:W-:-:S04]  /*95b0*/  SHF.R.U32.HI R3, RZ, 0x18, R3 ;  /* 0x00000018ff037819 */ /* 0x000fc80000011603 */
[----:B------:R-:W-:-:S04]  /*95c0*/  LOP3.LUT R0, R0, R3, RZ, 0xfc, !PT ;  /* 0x0000000300007212 */ /* 0x000fc800078efcff */
[----:B------:R-:W-:-:S07]  /*95d0*/  PRMT R4, R0, 0x7610, R4 ;  /* 0x0000761000047816 */ /* 0x000fce0000000004 */
.L_x_38181:
[----:B------:R-:W-:Y:S05]  /*95e0*/  BSYNC B0 ;  /* 0x0000000000007941 */ /* 0x000fea0003800000 */
.L_x_38180:
[----:B------:R0:W-:Y:S01]  /*95f0*/  STG.E.U8 desc[UR36][R8.64], R4 ;  /* 0x0000000408007986 */ /* 0x0001e2000c101124 */
[----:B------:R-:W-:Y:S01]  /*9600*/  IMAD.MOV.U32 R25, RZ, RZ, R23 ;  /* 0x000000ffff197224 */ /* 0x000fe200078e0017 */
[----:B------:R-:W-:Y:S06]  /*9610*/  BRA `(.L_x_38155) ;  /* 0x00000004002c7947 */ /* 0x000fec0003800000 */
.L_x_38178:
        /* <DEDUP_REMOVED lines=17> */
.L_x_38185:
[----:B------:R-:W-:-:S04]  /*9730*/  LOP3.LUT R3, R5, 0x80000000, RZ, 0xc0, !PT ;  /* 0x8000000005037812 */ /* 0x000fc800078ec0ff */
[----:B------:R-:W-:-:S04]  /*9740*/  SHF.R.U32.HI R3, RZ, 0x18, R3 ;  /* 0x00000018ff037819 */ /* 0x000fc80000011603 */
[----:B------:R-:W-:-:S04]  /*9750*/  LOP3.LUT R0, R0, R3, RZ, 0xfc, !PT ;  /* 0x0000000300007212 */ /* 0x000fc800078efcff */
[----:B------:R-:W-:-:S07]  /*9760*/  PRMT R4, R0, 0x7610, R4 ;  /* 0x0000761000047816 */ /* 0x000fce0000000004 */
.L_x_38184:
[----:B------:R-:W-:Y:S05]  /*9770*/  BSYNC B0 ;  /* 0x0000000000007941 */ /* 0x000fea0003800000 */
.L_x_38183:
[----:B------:R0:W-:Y:S01]  /*9780*/  STG.E.U8 desc[UR36][R8.64], R4 ;  /* 0x0000000408007986 */ /* 0x0001e2000c101124 */
[----:B------:R-:W-:Y:S01]  /*9790*/  IMAD.MOV.U32 R25, RZ, RZ, R23 ;  /* 0x000000ffff197224 */ /* 0x000fe200078e0017 */
[----:B------:R-:W-:Y:S06]  /*97a0*/  BRA `(.L_x_38155) ;  /* 0x0000000000c87947 */ /* 0x000fec0003800000 */
.L_x_38177:
        /* <DEDUP_REMOVED lines=23> */
.L_x_38160:
        /* <DEDUP_REMOVED lines=16> */
.L_x_38188:
[----:B------:R-:W-:Y:S01]  /*9a20*/  IMAD.MOV.U32 R25, RZ, RZ, R23 ;  /* 0x000000ffff197224 */ /* 0x000fe200078e0017 */
[----:B------:R-:W-:Y:S06]  /*9a30*/  BRA `(.L_x_38155) ;  /* 0x0000000000247947 */ /* 0x000fec0003800000 */
.L_x_38187:
[----:B------:R-:W-:Y:S02]  /*9a40*/  IMAD.U32 R5, R5, 0x10000, RZ ;  /* 0x0001000005057824 */ /* 0x000fe400078e00ff */
[----:B------:R-:W-:-:S04]  /*9a50*/  IMAD.MOV.U32 R25, RZ, RZ, R23 ;  /* 0x000000ffff197224 */ /* 0x000fc800078e0017 */
[----:B------:R-:W0:Y:S02]  /*9a60*/  F2I.U64.TRUNC R4, R5 ;  /* 0x0000000500047311 */ /* 0x000e24000020d800 */
[----:B0-----:R0:W-:Y:S01]  /*9a70*/  STG.E.64 desc[UR36][R8.64], R4 ;  /* 0x0000000408007986 */ /* 0x0011e2000c101b24 */
[----:B------:R-:W-:Y:S05]  /*9a80*/  BRA `(.L_x_38155) ;  /* 0x0000000000107947 */ /* 0x000fea0003800000 */
.L_x_38186:
[----:B------:R-:W-:Y:S02]  /*9a90*/  IMAD.U32 R5, R5, 0x10000, RZ ;  /* 0x0001000005057824 */ /* 0x000fe400078e00ff */
[----:B------:R-:W-:-:S04]  /*9aa0*/  IMAD.MOV.U32 R25, RZ, RZ, R23 ;  /* 0x000000ffff197224 */ /* 0x000fc800078e0017 */
[----:B------:R-:W0:Y:S02]  /*9ab0*/  F2I.FTZ.U32.TRUNC.NTZ R5, R5 ;  /* 0x0000000500057305 */ /* 0x000e24000021f000 */
[----:B0-----:R0:W-:Y:S02]  /*9ac0*/  STG.E desc[UR36][R8.64], R5 ;  /* 0x0000000508007986 */ /* 0x0011e4000c101924 */
.L_x_38155:
[----:B------:R-:W-:Y:S05]  /*9ad0*/  BSYNC B6 ;  /* 0x0000000000067941 */ /* 0x000fea0003800000 */
.L_x_38154:
[----:B------:R-:W-:Y:S01]  /*9ae0*/  ISETP.GE.AND P0, PT, R25, R16, PT ;  /* 0x000000101900720c */ /* 0x000fe20003f06270 */
[----:B------:R-:W-:-:S12]  /*9af0*/  BSSY B6, `(.L_x_38189) ;  /* 0x00001fc000067945 */ /* 0x000fd80003800000 */
[----:B------:R-:W-:Y:S05]  /*9b00*/  @P0 BRA `(.L_x_38190) ;  /* 0x0000001c00e80947 */ /* 0x000fea0003800000 */
[----:B01----:R-:W0:Y:S01]  /*9b10*/  LDC.64 R8, c[0x0][0x220] ;  /* 0x00008800ff087b82 */ /* 0x003e220000000a00 */
        /* <DEDUP_REMOVED lines=17> */
[----:B----4-:R-:W-:-:S04]  /*9c30*/  IMAD.U32 R22, R22, 0x10000, RZ ;  /* 0x0001000016167824 */ /* 0x010fc800078e00ff */
[----:B------:R-:W0:Y:S02]  /*9c40*/  F2I.FTZ.TRUNC.NTZ R3, R22 ;  /* 0x0000001600037305 */ /* 0x000e24000021f100 */
[----:B0-----:R0:W-:Y:S01]  /*9c50*/  STG.E.U8 desc[UR36][R8.64], R3 ;  /* 0x0000000308007986 */ /* 0x0011e2000c101124 */
[----:B------:R-:W-:Y:S05]  /*9c60*/  BRA `(.L_x_38196) ;  /* 0x0000000c00947947 */ /* 0x000fea0003800000 */
.L_x_38194:
[----:B----4-:R-:W-:-:S06]  /*9c70*/  IMAD.U32 R5, R22, 0x10000, RZ ;  /* 0x0001000016057824 */ /* 0x010fcc00078e00ff */
[----:B------:R-:W0:Y:S02]  /*9c80*/  F2I.S64.TRUNC R4, R5 ;  /* 0x0000000500047311 */ /* 0x000e24000020d900 */
[----:B0-----:R0:W-:Y:S01]  /*9c90*/  STG.E.U8 desc[UR36][R8.64], R4 ;  /* 0x0000000408007986 */ /* 0x0011e2000c101124 */
[----:B------:R-:W-:Y:S05]  /*9ca0*/  BRA `(.L_x_38196) ;  /* 0x0000000c00847947 */ /* 0x000fea0003800000 */
.L_x_38193:
        /* <DEDUP_REMOVED lines=10> */
.L_x_38198:
[----:B----4-:R-:W-:-:S04]  /*9d50*/  IMAD.U32 R22, R22, 0x10000, RZ ;  /* 0x0001000016167824 */ /* 0x010fc800078e00ff */
[----:B------:R-:W0:Y:S02]  /*9d60*/  F2I.FTZ.TRUNC.NTZ R3, R22 ;  /* 0x0000001600037305 */ /* 0x000e24000021f100 */
[----:B0-----:R0:W-:Y:S01]  /*9d70*/  STG.E desc[UR36][R8.64], R3 ;  /* 0x0000000308007986 */ /* 0x0011e2000c101924 */
[----:B------:R-:W-:Y:S05]  /*9d80*/  BRA `(.L_x_38196) ;  /* 0x0000000c004c7947 */ /* 0x000fea0003800000 */
.L_x_38197:
[----:B----4-:R-:W-:-:S04]  /*9d90*/  IMAD.U32 R22, R22, 0x10000, RZ ;  /* 0x0001000016167824 */ /* 0x010fc800078e00ff */
[----:B------:R-:W0:Y:S02]  /*9da0*/  F2I.FTZ.TRUNC.NTZ R3, R22 ;  /* 0x0000001600037305 */ /* 0x000e24000021f100 */
[----:B0-----:R0:W-:Y:S01]  /*9db0*/  STG.E.U16 desc[UR36][R8.64], R3 ;  /* 0x0000000308007986 */ /* 0x0011e2000c101524 */
[----:B------:R-:W-:Y:S05]  /*9dc0*/  BRA `(.L_x_38196) ;  /* 0x0000000c003c7947 */ /* 0x000fea0003800000 */
.L_x_38192:
        /* <DEDUP_REMOVED lines=9> */
.L_x_38200:
[----:B----4-:R-:W-:-:S05]  /*9e60*/  IMAD.U32 R0, R22, 0x10000, RZ ;  /* 0x0001000016007824 */ /* 0x010fca00078e00ff */
[----:B------:R-:W-:-:S05]  /*9e70*/  F2FP.F16.F32.PACK_AB R0, RZ, R0 ;  /* 0x00000000ff00723e */ /* 0x000fca00000000ff */
[----:B------:R0:W-:Y:S01]  /*9e80*/  STG.E.U16 desc[UR36][R8.64], R0 ;  /* 0x0000000008007986 */ /* 0x0001e2000c101524 */
[----:B------:R-:W-:Y:S05]  /*9e90*/  BRA `(.L_x_38196) ;  /* 0x0000000c00087947 */ /* 0x000fea0003800000 */
.L_x_38199:
        /* <DEDUP_REMOVED lines=10> */
.L_x_38202:
[----:B----4-:R-:W-:-:S05]  /*9f40*/  IMAD.U32 R22, R22, 0x10000, RZ ;  /* 0x0001000016167824 */ /* 0x010fca00078e00ff */
[----:B------:R-:W-:-:S04]  /*9f50*/  F2FP.F16.F32.PACK_AB R3, RZ, R22 ;  /* 0x00000016ff03723e */ /* 0x000fc800000000ff */
[----:B------:R-:W-:-:S05]  /*9f60*/  PRMT R3, R3, 0x5410, RZ ;  /* 0x0000541003037816 */ /* 0x000fca00000000ff */
[----:B------:R4:W-:Y:S01]  /*9f70*/  STG.E desc[UR36][R8.64], R3 ;  /* 0x0000000308007986 */ /* 0x0009e2000c101924 */
[----:B------:R-:W-:Y:S05]  /*9f80*/  BRA `(.L_x_38196) ;  /* 0x0000000800cc7947 */ /* 0x000fea0003800000 */
.L_x_38201:
[----:B----4-:R-:W-:-:S04]  /*9f90*/  IMAD.U32 R4, R22, 0x10000, RZ ;  /* 0x0001000016047824 */ /* 0x010fc800078e00ff */
[----:B------:R-:W-:-:S06]  /*9fa0*/  FMUL.FTZ R4, R4, 1 ;  /* 0x3f80000004047820 */ /* 0x000fcc0000410000 */
[----:B------:R-:W0:Y:S02]  /*9fb0*/  F2F.F64.F32 R4, R4 ;  /* 0x0000000400047310 */ /* 0x000e240000201800 */
[----:B0-----:R0:W-:Y:S01]  /*9fc0*/  STG.E.64 desc[UR36][R8.64], R4 ;  /* 0x0000000408007986 */ /* 0x0011e2000c101b24 */
[----:B------:R-:W-:Y:S05]  /*9fd0*/  BRA `(.L_x_38196) ;  /* 0x0000000800b87947 */ /* 0x000fea0003800000 */
.L_x_38191:
        /* <DEDUP_REMOVED lines=13> */
.L_x_38205:
[----:B----4-:R-:W-:Y:S01]  /*a0b0*/  IMAD.U32 R22, R22, 0x10000, RZ ;  /* 0x0001000016167824 */ /* 0x010fe200078e00ff */
[----:B------:R-:W-:-:S03]  /*a0c0*/  CS2R R6, SRZ ;  /* 0x0000000000067805 */ /* 0x000fc6000001ff00 */
[----:B------:R-:W-:-:S06]  /*a0d0*/  FMUL.FTZ R4, R22, 1 ;  /* 0x3f80000016047820 */ /* 0x000fcc0000410000 */
[----:B------:R-:W0:Y:S02]  /*a0e0*/  F2F.F64.F32 R4, R4 ;  /* 0x0000000400047310 */ /* 0x000e240000201800 */
[----:B0-----:R0:W-:Y:S01]  /*a0f0*/  STG.E.128 desc[UR36][R8.64], R4 ;  /* 0x0000000408007986 */ /* 0x0011e2000c101d24 */
[----:B------:R-:W-:Y:S05]  /*a100*/  BRA `(.L_x_38196) ;  /* 0x00000008006c7947 */ /* 0x000fea0003800000 */
.L_x_38204:
        /* <DEDUP_REMOVED lines=21> */
.L_x_38209:
[----:B------:R-:W-:Y:S05]  /*a260*/  BSYNC B0 ;  /* 0x0000000000007941 */ /* 0x000fea0003800000 */
.L_x_38208:
[----:B------:R-:W-:-:S05]  /*a270*/  LOP3.LUT R5, R0, R5, RZ, 0xfc, !PT ;  /* 0x0000000500057212 */ /* 0x000fca00078efcff */
[----:B------:R0:W-:Y:S01]  /*a280*/  STG.E.U8 desc[UR36][R8.64], R5 ;  /* 0x0000000508007986 */ /* 0x0001e2000c101124 */
[----:B------:R-:W-:Y:S05]  /*a290*/  BRA `(.L_x_38196) ;  /* 0x0000000800087947 */ /* 0x000fea0003800000 */
.L_x_38207:
        /* <DEDUP_REMOVED lines=13> */
.L_x_38211:
[----:B------:R-:W-:Y:S01]  /*a370*/  IMAD.MOV.U32 R0, RZ, RZ, 0x7f ;  /* 0x0000007fff007424 */ /* 0x000fe200078e00ff */
[----:B------:R-:W-:-:S04]  /*a380*/  ISETP.GT.U32.AND P0, PT, R3, 0x7f800000, PT ;  /* 0x7f8000000300780c */ /* 0x000fc80003f04070 */
[----:B------:R-:W-:-:S09]  /*a390*/  SEL R0, R0, 0x7c, P0 ;  /* 0x0000007c00007807 */ /* 0x000fd20000000000 */
.L_x_38212:
[----:B------:R-:W-:Y:S05]  /*a3a0*/  BSYNC B0 ;  /* 0x0000000000007941 */ /* 0x000fea0003800000 */
.L_x_38210:
[----:B------:R-:W-:-:S04]  /*a3b0*/  LOP3.LUT R3, R5, 0x80000000, RZ, 0xc0, !PT ;  /* 0x8000000005037812 */ /* 0x000fc800078ec0ff */
[----:B------:R-:W-:-:S04]  /*a3c0*/  SHF.R.U32.HI R3, RZ, 0x18, R3 ;  /* 0x00000018ff037819 */ /* 0x000fc80000011603 */
[----:B------:R-:W-:-:S05]  /*a3d0*/  LOP3.LUT R3, R0, R3, RZ, 0xfc, !PT ;  /* 0x0000000300037212 */ /* 0x000fca00078efcff */
[----:B------:R0:W-:Y:S01]  /*a3e0*/  STG.E.U8 desc[UR36][R8.64], R3 ;  /* 0x0000000308007986 */ /* 0x0001e2000c101124 */
[----:B------:R-:W-:Y:S05]  /*a3f0*/  BRA `(.L_x_38196) ;  /* 0x0000000400b07947 */ /* 0x000fea0003800000 */
.L_x_38206:
[----:B----4-:R0:W-:Y:S01]  /*a400*/  STG.E.U16 desc[UR36][R8.64], R22 ;  /* 0x0000001608007986 */ /* 0x0101e2000c101524 */
[----:B------:R-:W-:Y:S05]  /*a410*/  BRA `(.L_x_38196) ;  /* 0x0000000400a87947 */ /* 0x000fea0003800000 */
.L_x_38203:
        /* <DEDUP_REMOVED lines=12> */
.L_x_38215:
        /* <DEDUP_REMOVED lines=17> */
.L_x_38218:
[----:B------:R-:W-:-:S04]  /*a5f0*/  LOP3.LUT R3, R5, 0x80000000, RZ, 0xc0, !PT ;  /* 0x8000000005037812 */ /* 0x000fc800078ec0ff */
[----:B------:R-:W-:-:S04]  /*a600*/  SHF.R.U32.HI R3, RZ, 0x18, R3 ;  /* 0x00000018ff037819 */ /* 0x000fc80000011603 */
[----:B------:R-:W-:-:S04]  /*a610*/  LOP3.LUT R0, R0, R3, RZ, 0xfc, !PT ;  /* 0x0000000300007212 */ /* 0x000fc800078efcff */
[----:B------:R-:W-:-:S07]  /*a620*/  PRMT R4, R0, 0x7610, R4 ;  /* 0x0000761000047816 */ /* 0x000fce0000000004 */
.L_x_38217:
[----:B------:R-:W-:Y:S05]  /*a630*/  BSYNC B0 ;  /* 0x0000000000007941 */ /* 0x000fea0003800000 */
.L_x_38216:
[----:B------:R0:W-:Y:S01]  /*a640*/  STG.E.U8 desc[UR36][R8.64], R4 ;  /* 0x0000000408007986 */ /* 0x0001e2000c101124 */
[----:B------:R-:W-:Y:S05]  /*a650*/  BRA `(.L_x_38196) ;  /* 0x0000000400187947 */ /* 0x000fea0003800000 */
.L_x_38214:
        /* <DEDUP_REMOVED lines=17> */
.L_x_38221:
[----:B------:R-:W-:-:S04]  /*a770*/  LOP3.LUT R3, R5, 0x80000000, RZ, 0xc0, !PT ;  /* 0x8000000005037812 */ /* 0x000fc800078ec0ff */
[----:B------:R-:W-:-:S04]  /*a780*/  SHF.R.U32.HI R3, RZ, 0x18, R3 ;  /* 0x00000018ff037819 */ /* 0x000fc80000011603 */
[----:B------:R-:W-:-:S04]  /*a790*/  LOP3.LUT R0, R0, R3, RZ, 0xfc, !PT ;  /* 0x0000000300007212 */ /* 0x000fc800078efcff */
[----:B------:R-:W-:-:S07]  /*a7a0*/  PRMT R4, R0, 0x7610, R4 ;  /* 0x0000761000047816 */ /* 0x000fce0000000004 */
.L_x_38220:
[----:B------:R-:W-:Y:S05]  /*a7b0*/  BSYNC B0 ;  /* 0x0000000000007941 */ /* 0x000fea0003800000 */
.L_x_38219:
[----:B------:R0:W-:Y:S01]  /*a7c0*/  STG.E.U8 desc[UR36][R8.64], R4 ;  /* 0x0000000408007986 */ /* 0x0001e2000c101124 */
[----:B------:R-:W-:Y:S05]  /*a7d0*/  BRA `(.L_x_38196) ;  /* 0x0000000000b87947 */ /* 0x000fea0003800000 */
.L_x_38213:
        /* <DEDUP_REMOVED lines=22> */
.L_x_38195:
        /* <DEDUP_REMOVED lines=16> */
.L_x_38224:
[----:B------:R-:W-:Y:S05]  /*aa40*/  BRA `(.L_x_38196) ;  /* 0x00000000001c7947 */ /* 0x000fea0003800000 */
.L_x_38223:
[----:B----4-:R-:W-:-:S06]  /*aa50*/  IMAD.U32 R4, R22, 0x10000, RZ ;  /* 0x0001000016047824 */ /* 0x010fcc00078e00ff */
[----:B------:R-:W0:Y:S02]  /*aa60*/  F2I.U64.TRUNC R4, R4 ;  /* 0x0000000400047311 */ /* 0x000e24000020d800 */
[----:B0-----:R0:W-:Y:S01]  /*aa70*/  STG.E.64 desc[UR36][R8.64], R4 ;  /* 0x0000000408007986 */ /* 0x0011e2000c101b24 */
[----:B------:R-:W-:Y:S05]  /*aa80*/  BRA `(.L_x_38196) ;  /* 0x00000000000c7947 */ /* 0x000fea0003800000 */
.L_x_38222:
[----:B----4-:R-:W-:-:S04]  /*aa90*/  IMAD.U32 R22, R22, 0x10000, RZ ;  /* 0x0001000016167824 */ /* 0x010fc800078e00ff */
[----:B------:R-:W0:Y:S02]  /*aaa0*/  F2I.FTZ.U32.TRUNC.NTZ R3, R22 ;  /* 0x0000001600037305 */ /* 0x000e24000021f000 */
[----:B0-----:R0:W-:Y:S02]  /*aab0*/  STG.E desc[UR36][R8.64], R3 ;  /* 0x0000000308007986 */ /* 0x0011e4000c101924 */
.L_x_38196:
        /* <DEDUP_REMOVED lines=25> */
.L_x_38228:
[----:B------:R-:W-:-:S06]  /*ac50*/  IMAD.U32 R5, R17, 0x10000, RZ ;  /* 0x0001000011057824 */ /* 0x000fcc00078e00ff */
[----:B------:R-:W0:Y:S02]  /*ac60*/  F2I.S64.TRUNC R4, R5 ;  /* 0x0000000500047311 */ /* 0x000e24000020d900 */
[----:B0-----:R0:W-:Y:S01]  /*ac70*/  STG.E.U8 desc[UR36][R8.64], R4 ;  /* 0x0000000408007986 */ /* 0x0011e2000c101124 */
[----:B------:R-:W-:Y:S05]  /*ac80*/  BRA `(.L_x_38230) ;  /* 0x0000000c00847947 */ /* 0x000fea0003800000 */
.L_x_38227:
        /* <DEDUP_REMOVED lines=10> */
.L_x_38232:
[----:B------:R-:W-:-:S06]  /*ad30*/  IMAD.U32 R17, R17, 0x10000, RZ ;  /* 0x0001000011117824 */ /* 0x000fcc00078e00ff */
[----:B------:R-:W0:Y:S02]  /*ad40*/  F2I.FTZ.TRUNC.NTZ R17, R17 ;  /* 0x0000001100117305 */ /* 0x000e24000021f100 */
[----:B0-----:R0:W-:Y:S01]  /*ad50*/  STG.E desc[UR36][R8.64], R17 ;  /* 0x0000001108007986 */ /* 0x0011e2000c101924 */
[----:B------:R-:W-:Y:S05]  /*ad60*/  BRA `(.L_x_38230) ;  /* 0x0000000c004c7947 */ /* 0x000fea0003800000 */
.L_x_38231:
[----:B------:R-:W-:-:S06]  /*ad70*/  IMAD.U32 R17, R17, 0x10000, RZ ;  /* 0x0001000011117824 */ /* 0x000fcc00078e00ff */
[----:B------:R-:W0:Y:S02]  /*ad80*/  F2I.FTZ.TRUNC.NTZ R17, R17 ;  /* 0x0000001100117305 */ /* 0x000e24000021f100 */
[----:B0-----:R0:W-:Y:S01]  /*ad90*/  STG.E.U16 desc[UR36][R8.64], R17 ;  /* 0x0000001108007986 */ /* 0x0011e2000c101524 */
[----:B------:R-:W-:Y:S05]  /*ada0*/  BRA `(.L_x_38230) ;  /* 0x0000000c003c7947 */ /* 0x000fea0003800000 */
.L_x_38226:
        /* <DEDUP_REMOVED lines=9> */
.L_x_38234:
[----:B------:R-:W-:-:S05]  /*ae40*/  IMAD.U32 R0, R17, 0x10000, RZ ;  /* 0x0001000011007824 */ /* 0x000fca00078e00ff */
[----:B------:R-:W-:-:S05]  /*ae50*/  F2FP.F16.F32.PACK_AB R0, RZ, R0 ;  /* 0x00000000ff00723e */ /* 0x000fca00000000ff */
[----:B------:R0:W-:Y:S01]  /*ae60*/  STG.E.U16 desc[UR36][R8.64], R0 ;  /* 0x0000000008007986 */ /* 0x0001e2000c101524 */
[----:B------:R-:W-:Y:S05]  /*ae70*/  BRA `(.L_x_38230) ;  /* 0x0000000c00087947 */ /* 0x000fea0003800000 */
.L_x_38233:
        /* <DEDUP_REMOVED lines=10> */
.L_x_38236:
[----:B------:R-:W-:-:S05]  /*af20*/  IMAD.U32 R17, R17, 0x10000, RZ ;  /* 0x0001000011117824 */ /* 0x000fca00078e00ff */
[----:B------:R-:W-:-:S04]  /*af30*/  F2FP.F16.F32.PACK_AB R3, RZ, R17 ;  /* 0x00000011ff03723e */ /* 0x000fc800000000ff */
[----:B------:R-:W-:-:S05]  /*af40*/  PRMT R3, R3, 0x5410, RZ ;  /* 0x0000541003037816 */ /* 0x000fca00000000ff */
[----:B------:R2:W-:Y:S01]  /*af50*/  STG.E desc[UR36][R8.64], R3 ;  /* 0x0000000308007986 */ /* 0x0005e2000c101924 */
[----:B------:R-:W-:Y:S05]  /*af60*/  BRA `(.L_x_38230) ;  /* 0x0000000800cc7947 */ /* 0x000fea0003800000 */
.L_x_38235:
[----:B------:R-:W-:-:S04]  /*af70*/  IMAD.U32 R4, R17, 0x10000, RZ ;  /* 0x0001000011047824 */ /* 0x000fc800078e00ff */
[----:B------:R-:W-:-:S06]  /*af80*/  FMUL.FTZ R4, R4, 1 ;  /* 0x3f80000004047820 */ /* 0x000fcc0000410000 */
[----:B------:R-:W0:Y:S02]  /*af90*/  F2F.F64.F32 R4, R4 ;  /* 0x0000000400047310 */ /* 0x000e240000201800 */
[----:B0-----:R0:W-:Y:S01]  /*afa0*/  STG.E.64 desc[UR36][R8.64], R4 ;  /* 0x0000000408007986 */ /* 0x0011e2000c101b24 */
[----:B------:R-:W-:Y:S05]  /*afb0*/  BRA `(.L_x_38230) ;  /* 0x0000000800b87947 */ /* 0x000fea0003800000 */
.L_x_38225:
        /* <DEDUP_REMOVED lines=13> */
.L_x_38239:
[----:B------:R-:W-:Y:S01]  /*b090*/  IMAD.U32 R17, R17, 0x10000, RZ ;  /* 0x0001000011117824 */ /* 0x000fe200078e00ff */
[----:B------:R-:W-:-:S03]  /*b0a0*/  CS2R R6, SRZ ;  /* 0x0000000000067805 */ /* 0x000fc6000001ff00 */
[----:B------:R-:W-:-:S06]  /*b0b0*/  FMUL.FTZ R4, R17, 1 ;  /* 0x3f80000011047820 */ /* 0x000fcc0000410000 */
[----:B------:R-:W0:Y:S02]  /*b0c0*/  F2F.F64.F32 R4, R4 ;  /* 0x0000000400047310 */ /* 0x000e240000201800 */
[----:B0-----:R0:W-:Y:S01]  /*b0d0*/  STG.E.128 desc[UR36][R8.64], R4 ;  /* 0x0000000408007986 */ /* 0x0011e2000c101d24 */
[----:B------:R-:W-:Y:S05]  /*b0e0*/  BRA `(.L_x_38230) ;  /* 0x00000008006c7947 */ /* 0x000fea0003800000 */
.L_x_38238:
        /* <DEDUP_REMOVED lines=21> */
.L_x_38243:
[----:B------:R-:W-:Y:S05]  /*b240*/  BSYNC B0 ;  /* 0x0000000000007941 */ /* 0x000fea0003800000 */
.L_x_38242:
[----:B------:R-:W-:-:S05]  /*b250*/  LOP3.LUT R5, R0, R5, RZ, 0xfc, !PT ;  /* 0x0000000500057212 */ /* 0x000fca00078efcff */
[----:B------:R0:W-:Y:S01]  /*b260*/  STG.E.U8 desc[UR36][R8.64], R5 ;  /* 0x0000000508007986 */ /* 0x0001e2000c101124 */
[----:B------:R-:W-:Y:S05]  /*b270*/  BRA `(.L_x_38230) ;  /* 0x0000000800087947 */ /* 0x000fea0003800000 */
.L_x_38241:
        /* <DEDUP_REMOVED lines=13> */
.L_x_38245:
[----:B------:R-:W-:Y:S01]  /*b350*/  IMAD.MOV.U32 R0, RZ, RZ, 0x7f ;  /* 0x0000007fff007424 */ /* 0x000fe200078e00ff */
[----:B------:R-:W-:-:S04]  /*b360*/  ISETP.GT.U32.AND P0, PT, R3, 0x7f800000, PT ;  /* 0x7f8000000300780c */ /* 0x000fc80003f04070 */
[----:B------:R-:W-:-:S09]  /*b370*/  SEL R0, R0, 0x7c, P0 ;  /* 0x0000007c00007807 */ /* 0x000fd20000000000 */
.L_x_38246:
[----:B------:R-:W-:Y:S05]  /*b380*/  BSYNC B0 ;  /* 0x0000000000007941 */ /* 0x000fea0003800000 */
.L_x_38244:
[----:B------:R-:W-:-:S04]  /*b390*/  LOP3.LUT R3, R17, 0x80000000, RZ, 0xc0, !PT ;  /* 0x8000000011037812 */ /* 0x000fc800078ec0ff */
[----:B------:R-:W-:-:S04]  /*b3a0*/  SHF.R.U32.HI R3, RZ, 0x18, R3 ;  /* 0x00000018ff037819 */ /* 0x000fc80000011603 */
[----:B------:R-:W-:-:S05]  /*b3b0*/  LOP3.LUT R3, R0, R3, RZ, 0xfc, !PT ;  /* 0x0000000300037212 */ /* 0x000fca00078efcff */
[----:B------:R0:W-:Y:S01]  /*b3c0*/  STG.E.U8 desc[UR36][R8.64], R3 ;  /* 0x0000000308007986 */ /* 0x0001e2000c101124 */
[----:B------:R-:W-:Y:S05]  /*b3d0*/  BRA `(.L_x_38230) ;  /* 0x0000000400b07947 */ /* 0x000fea0003800000 */
.L_x_38240:
[----:B------:R0:W-:Y:S01]  /*b3e0*/  STG.E.U16 desc[UR36][R8.64], R17 ;  /* 0x0000001108007986 */ /* 0x0001e2000c101524 */
[----:B------:R-:W-:Y:S05]  /*b3f0*/  BRA `(.L_x_38230) ;  /* 0x0000000400a87947 */ /* 0x000fea0003800000 */
.L_x_38237:
        /* <DEDUP_REMOVED lines=12> */
.L_x_38249:
        /* <DEDUP_REMOVED lines=17> */
.L_x_38252:
[----:B------:R-:W-:-:S04]  /*b5d0*/  LOP3.LUT R3, R17, 0x80000000, RZ, 0xc0, !PT ;  /* 0x8000000011037812 */ /* 0x000fc800078ec0ff */
[----:B------:R-:W-:-:S04]  /*b5e0*/  SHF.R.U32.HI R3, RZ, 0x18, R3 ;  /* 0x00000018ff037819 */ /* 0x000fc80000011603 */
[----:B------:R-:W-:-:S04]  /*b5f0*/  LOP3.LUT R0, R0, R3, RZ, 0xfc, !PT ;  /* 0x0000000300007212 */ /* 0x000fc800078efcff */
[----:B------:R-:W-:-:S07]  /*b600*/  PRMT R4, R0, 0x7610, R4 ;  /* 0x0000761000047816 */ /* 0x000fce0000000004 */
.L_x_38251:
[----:B------:R-:W-:Y:S05]  /*b610*/  BSYNC B0 ;  /* 0x0000000000007941 */ /* 0x000fea0003800000 */
.L_x_38250:
[----:B------:R0:W-:Y:S01]  /*b620*/  STG.E.U8 desc[UR36][R8.64], R4 ;  /* 0x0000000408007986 */ /* 0x0001e2000c101124 */
[----:B------:R-:W-:Y:S05]  /*b630*/  BRA `(.L_x_38230) ;  /* 0x0000000400187947 */ /* 0x000fea0003800000 */
.L_x_38248:
        /* <DEDUP_REMOVED lines=17> */
.L_x_38255:
[----:B------:R-:W-:-:S04]  /*b750*/  LOP3.LUT R3, R17, 0x80000000, RZ, 0xc0, !PT ;  /* 0x8000000011037812 */ /* 0x000fc800078ec0ff */
[----:B------:R-:W-:-:S04]  /*b760*/  SHF.R.U32.HI R3, RZ, 0x18, R3 ;  /* 0x00000018ff037819 */ /* 0x000fc80000011603 */
[----:B------:R-:W-:-:S04]  /*b770*/  LOP3.LUT R0, R0, R3, RZ, 0xfc, !PT ;  /* 0x0000000300007212 */ /* 0x000fc800078efcff */
[----:B------:R-:W-:-:S07]  /*b780*/  PRMT R4, R0, 0x7610, R4 ;  /* 0x0000761000047816 */ /* 0x000fce0000000004 */
.L_x_38254:
[----:B------:R-:W-:Y:S05]  /*b790*/  BSYNC B0 ;  /* 0x0000000000007941 */ /* 0x000fea0003800000 */
.L_x_38253:
[----:B------:R0:W-:Y:S01]  /*b7a0*/  STG.E.U8 desc[UR36][R8.64], R4 ;  /* 0x0000000408007986 */ /* 0x0001e2000c101124 */
[----:B------:R-:W-:Y:S05]  /*b7b0*/  BRA `(.L_x_38230) ;  /* 0x0000000000b87947 */ /* 0x000fea0003800000 */
.L_x_38247:
        /* <DEDUP_REMOVED lines=22> */
.L_x_38229:
        /* <DEDUP_REMOVED lines=16> */
.L_x_38258:
[----:B------:R-:W-:Y:S05]  /*ba20*/  BRA `(.L_x_38230) ;  /* 0x00000000001c7947 */ /* 0x000fea0003800000 */
.L_x_38257:
[----:B------:R-:W-:-:S06]  /*ba30*/  IMAD.U32 R4, R17, 0x10000, RZ ;  /* 0x0001000011047824 */ /* 0x000fcc00078e00ff */
[----:B------:R-:W0:Y:S02]  /*ba40*/  F2I.U64.TRUNC R4, R4 ;  /* 0x0000000400047311 */ /* 0x000e24000020d800 */
[----:B0-----:R0:W-:Y:S01]  /*ba50*/  STG.E.64 desc[UR36][R8.64], R4 ;  /* 0x0000000408007986 */ /* 0x0011e2000c101b24 */
[----:B------:R-:W-:Y:S05]  /*ba60*/  BRA `(.L_x_38230) ;  /* 0x00000000000c7947 */ /* 0x000fea0003800000 */
.L_x_38256:
[----:B------:R-:W-:-:S06]  /*ba70*/  IMAD.U32 R17, R17, 0x10000, RZ ;  /* 0x0001000011117824 */ /* 0x000fcc00078e00ff */
[----:B------:R-:W0:Y:S02]  /*ba80*/  F2I.FTZ.U32.TRUNC.NTZ R17, R17 ;  /* 0x0000001100117305 */ /* 0x000e24000021f000 */
[----:B0-----:R0:W-:Y:S02]  /*ba90*/  STG.E desc[UR36][R8.64], R17 ;  /* 0x0000001108007986 */ /* 0x0011e4000c101924 */
.L_x_38230:
[----:B------:R-:W-:-:S07]  /*baa0*/  VIADD R25, R25, 0x80 ;  /* 0x0000008019197836 */ /* 0x000fce0000000000 */
.L_x_38190:
[----:B------:R-:W-:Y:S05]  /*bab0*/  BSYNC B6 ;  /* 0x0000000000067941 */ /* 0x000fea0003800000 */
.L_x_38189:
[----:B------:R-:W-:-:S13]  /*bac0*/  ISETP.GE.AND P0, PT, R25, R16, PT ;  /* 0x000000101900720c */ /* 0x000fda0003f06270 */
[----:B------:R-:W-:Y:S05]  /*bad0*/  @P0 EXIT ;  /* 0x000000000000094d */ /* 0x000fea0003800000 */
[----:B01----:R-:W0:Y:S01]  /*bae0*/  LDC.64 R4, c[0x0][0x220] ;  /* 0x00008800ff047b82 */ /* 0x003e220000000a00 */
[----:B--2---:R-:W-:Y:S01]  /*baf0*/  PRMT R0, R18, 0x9910, RZ ;  /* 0x0000991012007816 */ /* 0x004fe200000000ff */
        /* <DEDUP_REMOVED lines=15> */
[----:B---3--:R-:W-:-:S06]  /*bbf0*/  IMAD.U32 R19, R19, 0x10000, RZ ;  /* 0x0001000013137824 */ /* 0x008fcc00078e00ff */
[----:B------:R-:W0:Y:S02]  /*bc00*/  F2I.FTZ.TRUNC.NTZ R19, R19 ;  /* 0x0000001300137305 */ /* 0x000e24000021f100 */
[----:B0-----:R-:W-:Y:S01]  /*bc10*/  STG.E.U8 desc[UR36][R2.64], R19 ;  /* 0x0000001302007986 */ /* 0x001fe2000c101124 */
[----:B------:R-:W-:Y:S05]  /*bc20*/  EXIT ;  /* 0x000000000000794d */ /* 0x000fea0003800000 */
.L_x_38262:
[----:B---3--:R-:W-:-:S06]  /*bc30*/  IMAD.U32 R5, R19, 0x10000, RZ ;  /* 0x0001000013057824 */ /* 0x008fcc00078e00ff */
[----:B------:R-:W0:Y:S02]  /*bc40*/  F2I.S64.TRUNC R4, R5 ;  /* 0x0000000500047311 */ /* 0x000e24000020d900 */
[----:B0-----:R-:W-:Y:S01]  /*bc50*/  STG.E.U8 desc[UR36][R2.64], R4 ;  /* 0x0000000402007986 */ /* 0x001fe2000c101124 */
[----:B------:R-:W-:Y:S05]  /*bc60*/  EXIT ;  /* 0x000000000000794d */ /* 0x000fea0003800000 */
.L_x_38261:
        /* <DEDUP_REMOVED lines=8> */
[----:B0-----:R-:W-:Y:S01]  /*bcf0*/  STG.E.64 desc[UR36][R2.64], R4 ;  /* 0x0000000402007986 */ /* 0x001fe2000c101b24 */
[----:B------:R-:W-:Y:S05]  /*bd00*/  EXIT ;  /* 0x000000000000794d */ /* 0x000fea0003800000 */
.L_x_38265:
[----:B---3--:R-:W-:-:S06]  /*bd10*/  IMAD.U32 R19, R19, 0x10000, RZ ;  /* 0x0001000013137824 */ /* 0x008fcc00078e00ff */
[----:B------:R-:W0:Y:S02]  /*bd20*/  F2I.FTZ.TRUNC.NTZ R19, R19 ;  /* 0x0000001300137305 */ /* 0x000e24000021f100 */
[----:B0-----:R-:W-:Y:S01]  /*bd30*/  STG.E desc[UR36][R2.64], R19 ;  /* 0x0000001302007986 */ /* 0x001fe2000c101924 */
[----:B------:R-:W-:Y:S05]  /*bd40*/  EXIT ;  /* 0x000000000000794d */ /* 0x000fea0003800000 */
.L_x_38264:
[----:B---3--:R-:W-:-:S06]  /*bd50*/  IMAD.U32 R19, R19, 0x10000, RZ ;  /* 0x0001000013137824 */ /* 0x008fcc00078e00ff */
[----:B------:R-:W0:Y:S02]  /*bd60*/  F2I.FTZ.TRUNC.NTZ R19, R19 ;  /* 0x0000001300137305 */ /* 0x000e24000021f100 */
[----:B0-----:R-:W-:Y:S01]  /*bd70*/  STG.E.U16 desc[UR36][R2.64], R19 ;  /* 0x0000001302007986 */ /* 0x001fe2000c101524 */
[----:B------:R-:W-:Y:S05]  /*bd80*/  EXIT ;  /* 0x000000000000794d */ /* 0x000fea0003800000 */
.L_x_38260:
[----:B------:R-:W-:-:S13]  /*bd90*/  ISETP.GT.AND P0, PT, R0, 0x6, PT ;  /* 0x000000060000780c */ /* 0x000fda0003f04270 */
[----:B------:R-:W-:Y:S05]  /*bda0*/  @P0 BRA `(.L_x_38266) ;  /* 0x00000000002c0947 */ /* 0x000fea0003800000 */
[----:B------:R-:W-:-:S13]  /*bdb0*/  ISETP.NE.AND P0, PT, R0, 0x5, PT ;  /* 0x000000050000780c */ /* 0x000fda0003f05270 */
[----:B------:R-:W-:Y:S05]  /*bdc0*/  @!P0 BRA `(.L_x_38267) ;  /* 0x0000000000148947 */ /* 0x000fea0003800000 */
[----:B------:R-:W-:-:S13]  /*bdd0*/  ISETP.NE.AND P0, PT, R0, 0x6, PT ;  /* 0x000000060000780c */ /* 0x000fda0003f05270 */
[----:B------:R-:W-:Y:S05]  /*bde0*/  @P0 BRA `(.L_x_38263) ;  /* 0x0000000800c40947 */ /* 0x000fea0003800000 */
[----:B---3--:R-:W-:-:S05]  /*bdf0*/  IMAD.U32 R19, R19, 0x10000, RZ ;  /* 0x0001000013137824 */ /* 0x008fca00078e00ff */
[----:B------:R-:W-:Y:S01]  /*be00*/  STG.E desc[UR36][R2.64], R19 ;  /* 0x0000001302007986 */ /* 0x000fe2000c101924 */
[----:B------:R-:W-:Y:S05]  /*be10*/  EXIT ;  /* 0x000000000000794d */ /* 0x000fea0003800000 */
.L_x_38267:
[----:B---3--:R-:W-:-:S05]  /*be20*/  IMAD.U32 R0, R19, 0x10000, RZ ;  /* 0x0001000013007824 */ /* 0x008fca00078e00ff */
[----:B------:R-:W-:-:S05]  /*be30*/  F2FP.F16.F32.PACK_AB R0, RZ, R0 ;  /* 0x00000000ff00723e */ /* 0x000fca00000000ff */
[----:B------:R-:W-:Y:S01]  /*be40*/  STG.E.U16 desc[UR36][R2.64], R0 ;  /* 0x0000000002007986 */ /* 0x000fe2000c101524 */
[----:B------:R-:W-:Y:S05]  /*be50*/  EXIT ;  /* 0x000000000000794d */ /* 0x000fea0003800000 */
.L_x_38266:
        /* <DEDUP_REMOVED lines=8> */
[----:B------:R-:W-:Y:S01]  /*bee0*/  STG.E.64 desc[UR36][R2.64], R4 ;  /* 0x0000000402007986 */ /* 0x000fe2000c101b24 */
[----:B------:R-:W-:Y:S05]  /*bef0*/  EXIT ;  /* 0x000000000000794d */ /* 0x000fea0003800000 */
.L_x_38269:
[----:B---3--:R-:W-:-:S05]  /*bf00*/  IMAD.U32 R19, R19, 0x10000, RZ ;  /* 0x0001000013137824 */ /* 0x008fca00078e00ff */
[----:B------:R-:W-:-:S04]  /*bf10*/  F2FP.F16.F32.PACK_AB R5, RZ, R19 ;  /* 0x00000013ff05723e */ /* 0x000fc800000000ff */
[----:B------:R-:W-:-:S05]  /*bf20*/  PRMT R5, R5, 0x5410, RZ ;  /* 0x0000541005057816 */ /* 0x000fca00000000ff */
[----:B------:R-:W-:Y:S01]  /*bf30*/  STG.E desc[UR36][R2.64], R5 ;  /* 0x0000000502007986 */ /* 0x000fe2000c101924 */
[----:B------:R-:W-:Y:S05]  /*bf40*/  EXIT ;  /* 0x000000000000794d */ /* 0x000fea0003800000 */
.L_x_38268:
[----:B---3--:R-:W-:-:S04]  /*bf50*/  IMAD.U32 R4, R19, 0x10000, RZ ;  /* 0x0001000013047824 */ /* 0x008fc800078e00ff */
[----:B------:R-:W-:-:S06]  /*bf60*/  FMUL.FTZ R4, R4, 1 ;  /* 0x3f80000004047820 */ /* 0x000fcc0000410000 */
[----:B------:R-:W0:Y:S02]  /*bf70*/  F2F.F64.F32 R4, R4 ;  /* 0x0000000400047310 */ /* 0x000e240000201800 */
[----:B0-----:R-:W-:Y:S01]  /*bf80*/  STG.E.64 desc[UR36][R2.64], R4 ;  /* 0x0000000402007986 */ /* 0x001fe2000c101b24 */
[----:B------:R-:W-:Y:S05]  /*bf90*/  EXIT ;  /* 0x000000000000794d */ /* 0x000fea0003800000 */
.L_x_38259:
        /* <DEDUP_REMOVED lines=11> */
[----:B------:R-:W-:Y:S01]  /*c050*/  STG.E.U8 desc[UR36][R2.64], R5 ;  /* 0x0000000502007986 */ /* 0x000fe2000c101124 */
[----:B------:R-:W-:Y:S05]  /*c060*/  EXIT ;  /* 0x000000000000794d */ /* 0x000fea0003800000 */
.L_x_38272:
[----:B---3--:R-:W-:Y:S01]  /*c070*/  IMAD.U32 R19, R19, 0x10000, RZ ;  /* 0x0001000013137824 */ /* 0x008fe200078e00ff */
[----:B------:R-:W-:-:S03]  /*c080*/  CS2R R6, SRZ ;  /* 0x0000000000067805 */ /* 0x000fc6000001ff00 */
[----:B------:R-:W-:-:S06]  /*c090*/  FMUL.FTZ R4, R19, 1 ;  /* 0x3f80000013047820 */ /* 0x000fcc0000410000 */
[----:B------:R-:W0:Y:S02]  /*c0a0*/  F2F.F64.F32 R4, R4 ;  /* 0x0000000400047310 */ /* 0x000e240000201800 */
[----:B0-----:R-:W-:Y:S01]  /*c0b0*/  STG.E.128 desc[UR36][R2.64], R4 ;  /* 0x0000000402007986 */ /* 0x001fe2000c101d24 */
[----:B------:R-:W-:Y:S05]  /*c0c0*/  EXIT ;  /* 0x000000000000794d */ /* 0x000fea0003800000 */
.L_x_38271:
        /* <DEDUP_REMOVED lines=21> */
.L_x_38276:
[----:B------:R-:W-:Y:S05]  /*c220*/  BSYNC B0 ;  /* 0x0000000000007941 */ /* 0x000fea0003800000 */
.L_x_38275:
[----:B------:R-:W-:-:S05]  /*c230*/  LOP3.LUT R5, R0, R5, RZ, 0xfc, !PT ;  /* 0x0000000500057212 */ /* 0x000fca00078efcff */
[----:B------:R-:W-:Y:S01]  /*c240*/  STG.E.U8 desc[UR36][R2.64], R5 ;  /* 0x0000000502007986 */ /* 0x000fe2000c101124 */
[----:B------:R-:W-:Y:S05]  /*c250*/  EXIT ;  /* 0x000000000000794d */ /* 0x000fea0003800000 */
.L_x_38274:
        /* <DEDUP_REMOVED lines=13> */
.L_x_38278:
[----:B------:R-:W-:Y:S01]  /*c330*/  IMAD.MOV.U32 R0, RZ, RZ, 0x7f ;  /* 0x0000007fff007424 */ /* 0x000fe200078e00ff */
[----:B------:R-:W-:-:S04]  /*c340*/  ISETP.GT.U32.AND P0, PT, R4, 0x7f800000, PT ;  /* 0x7f8000000400780c */ /* 0x000fc80003f04070 */
[----:B------:R-:W-:-:S09]  /*c350*/  SEL R0, R0, 0x7c, P0 ;  /* 0x0000007c00007807 */ /* 0x000fd20000000000 */
.L_x_38279:
[----:B------:R-:W-:Y:S05]  /*c360*/  BSYNC B0 ;  /* 0x0000000000007941 */ /* 0x000fea0003800000 */
.L_x_38277:
[----:B------:R-:W-:-:S04]  /*c370*/  LOP3.LUT R4, R19, 0x80000000, RZ, 0xc0, !PT ;  /* 0x8000000013047812 */ /* 0x000fc800078ec0ff */
[----:B------:R-:W-:-:S04]  /*c380*/  SHF.R.U32.HI R5, RZ, 0x18, R4 ;  /* 0x00000018ff057819 */ /* 0x000fc80000011604 */
[----:B------:R-:W-:-:S05]  /*c390*/  LOP3.LUT R5, R0, R5, RZ, 0xfc, !PT ;  /* 0x0000000500057212 */ /* 0x000fca00078efcff */
[----:B------:R-:W-:Y:S01]  /*c3a0*/  STG.E.U8 desc[UR36][R2.64], R5 ;  /* 0x0000000502007986 */ /* 0x000fe2000c101124 */
[----:B------:R-:W-:Y:S05]  /*c3b0*/  EXIT ;  /* 0x000000000000794d */ /* 0x000fea0003800000 */
.L_x_38273:
[----:B---3--:R-:W-:Y:S01]  /*c3c0*/  STG.E.U16 desc[UR36][R2.64], R19 ;  /* 0x0000001302007986 */ /* 0x008fe2000c101524 */
[----:B------:R-:W-:Y:S05]  /*c3d0*/  EXIT ;  /* 0x000000000000794d */ /* 0x000fea0003800000 */
.L_x_38270:
        /* <DEDUP_REMOVED lines=10> */
[----:B0-----:R-:W-:Y:S01]  /*c480*/  STG.E.U16 desc[UR36][R2.64], R5 ;  /* 0x0000000502007986 */ /* 0x001fe2000c101524 */
[----:B------:R-:W-:Y:S05]  /*c490*/  EXIT ;  /* 0x000000000000794d */ /* 0x000fea0003800000 */
.L_x_38282:
        /* <DEDUP_REMOVED lines=17> */
.L_x_38285:
[----:B------:R-:W-:-:S04]  /*c5b0*/  LOP3.LUT R0, R19, 0x80000000, RZ, 0xc0, !PT ;  /* 0x8000000013007812 */ /* 0x000fc800078ec0ff */
[----:B------:R-:W-:-:S04]  /*c5c0*/  SHF.R.U32.HI R5, RZ, 0x18, R0 ;  /* 0x00000018ff057819 */ /* 0x000fc80000011600 */
[----:B------:R-:W-:-:S04]  /*c5d0*/  LOP3.LUT R4, R4, R5, RZ, 0xfc, !PT ;  /* 0x0000000504047212 */ /* 0x000fc800078efcff */
[----:B------:R-:W-:-:S07]  /*c5e0*/  PRMT R0, R4, 0x7610, R0 ;  /* 0x0000761004007816 */ /* 0x000fce0000000000 */
.L_x_38284:
[----:B------:R-:W-:Y:S05]  /*c5f0*/  BSYNC B0 ;  /* 0x0000000000007941 */ /* 0x000fea0003800000 */
.L_x_38283:
[----:B------:R-:W-:Y:S01]  /*c600*/  STG.E.U8 desc[UR36][R2.64], R0 ;  /* 0x0000000002007986 */ /* 0x000fe2000c101124 */
[----:B------:R-:W-:Y:S05]  /*c610*/  EXIT ;  /* 0x000000000000794d */ /* 0x000fea0003800000 */
.L_x_38281:
        /* <DEDUP_REMOVED lines=17> */
.L_x_38288:
[----:B------:R-:W-:-:S04]  /*c730*/  LOP3.LUT R0, R19, 0x80000000, RZ, 0xc0, !PT ;  /* 0x8000000013007812 */ /* 0x000fc800078ec0ff */
[----:B------:R-:W-:-:S04]  /*c740*/  SHF.R.U32.HI R5, RZ, 0x18, R0 ;  /* 0x00000018ff057819 */ /* 0x000fc80000011600 */
[----:B------:R-:W-:-:S04]  /*c750*/  LOP3.LUT R4, R4, R5, RZ, 0xfc, !PT ;  /* 0x0000000504047212 */ /* 0x000fc800078efcff */
[----:B------:R-:W-:-:S07]  /*c760*/  PRMT R0, R4, 0x7610, R0 ;  /* 0x0000761004007816 */ /* 0x000fce0000000000 */
.L_x_38287:
[----:B------:R-:W-:Y:S05]  /*c770*/  BSYNC B0 ;  /* 0x0000000000007941 */ /* 0x000fea0003800000 */
.L_x_38286:
[----:B------:R-:W-:Y:S01]  /*c780*/  STG.E.U8 desc[UR36][R2.64], R0 ;  /* 0x0000000002007986 */ /* 0x000fe2000c101124 */
[----:B------:R-:W-:Y:S05]  /*c790*/  EXIT ;  /* 0x000000000000794d */ /* 0x000fea0003800000 */
.L_x_38280:
[----:B------:R-:W-:-:S13]  /*c7a0*/  ISETP.NE.AND P0, PT, R0, 0x1c, PT ;  /* 0x0000001c0000780c */ /* 0x000fda0003f05270 */
[----:B------:R-:W-:Y:S05]  /*c7b0*/  @!P0 BRA `(.L_x_38289) ;  /* 0x0000000000a48947 */ /* 0x000fea0003800000 */
[----:B------:R-:W-:-:S13]  /*c7c0*/  ISETP.NE.AND P0, PT, R0, 0x1d, PT ;  /* 0x0000001d0000780c */ /* 0x000fda0003f05270 */
[----:B------:R-:W-:Y:S05]  /*c7d0*/  @!P0 BRA `(.L_x_38290) ;  /* 0x00000000008c8947 */ /* 0x000fea0003800000 */
[----:B------:R-:W-:-:S13]  /*c7e0*/  ISETP.NE.AND P0, PT, R0, 0x2c, PT ;  /* 0x0000002c0000780c */ /* 0x000fda0003f05270 */
[----:B------:R-:W-:Y:S05]  /*c7f0*/  @P0 BRA `(.L_x_38263) ;  /* 0x0000000000400947 */ /* 0x000fea0003800000 */
[----:B---3--:R-:W-:Y:S02]  /*c800*/  IMAD.U32 R19, R19, 0x10000, RZ ;  /* 0x0001000013137824 */ /* 0x008fe400078e00ff */
        /* <DEDUP_REMOVED lines=15> */
.L_x_38263:
        /* <DEDUP_REMOVED lines=16> */
.L_x_38291:
[----:B------:R-:W-:Y:S05]  /*ca00*/  EXIT ;  /* 0x000000000000794d */ /* 0x000fea0003800000 */
.L_x_38290:
[----:B---3--:R-:W-:-:S06]  /*ca10*/  IMAD.U32 R4, R19, 0x10000, RZ ;  /* 0x0001000013047824 */ /* 0x008fcc00078e00ff */
[----:B------:R-:W0:Y:S02]  /*ca20*/  F2I.U64.TRUNC R4, R4 ;  /* 0x0000000400047311 */ /* 0x000e24000020d800 */
[----:B0-----:R-:W-:Y:S01]  /*ca30*/  STG.E.64 desc[UR36][R2.64], R4 ;  /* 0x0000000402007986 */ /* 0x001fe2000c101b24 */
[----:B------:R-:W-:Y:S05]  /*ca40*/  EXIT ;  /* 0x000000000000794d */ /* 0x000fea0003800000 */
.L_x_38289:
[----:B---3--:R-:W-:-:S06]  /*ca50*/  IMAD.U32 R19, R19, 0x10000, RZ ;  /* 0x0001000013137824 */ /* 0x008fcc00078e00ff */
[----:B------:R-:W0:Y:S02]  /*ca60*/  F2I.FTZ.U32.TRUNC.NTZ R19, R19 ;  /* 0x0000001300137305 */ /* 0x000e24000021f000 */
[----:B0-----:R-:W-:Y:S01]  /*ca70*/  STG.E desc[UR36][R2.64], R19 ;  /* 0x0000001302007986 */ /* 0x001fe2000c101924 */
[----:B------:R-:W-:Y:S05]  /*ca80*/  EXIT ;  /* 0x000000000000794d */ /* 0x000fea0003800000 */
.L_x_38292:
        /* <DEDUP_REMOVED lines=15> */
.L_x_71849:


//--------------------- .text._ZN2at6native18elementwise_kernelILi128ELi4EZNS0_22gpu_kernel_impl_nocastIZZZNS0_50_GLOBAL__N__2680c7bb_12_PowKernel_cu_7dd49032_316824pow_tensor_tensor_kernelERNS_18TensorIteratorBaseEENKUlvE_clEvENKUlvE9_clEvEUlN3c108BFloat16ES9_E_EEvS5_RKT_EUliE_EEviT1_ --------------------------
	.section	.text._ZN2at6native18elementwise_kernelILi128ELi4EZNS0_22gpu_kernel_impl_nocastIZZZNS0_50_GLOBAL__N__2680c7bb_12_PowKernel_cu_7dd49032_316824pow_tensor_tensor_kernelERNS_18TensorIteratorBaseEENKUlvE_clEvENKUlvE9_clEvEUlN3c108BFloat16ES9_E_EEvS5_RKT_EUliE_EEviT1_,"ax",@progbits
	.align	128
        .global         _ZN2at6native18elementwise_kernelILi128ELi4EZNS0_22gpu_kernel_impl_nocastIZZZNS0_50_GLOBAL__N__2680c7bb_12_PowKernel_cu_7dd49032_316824pow_tensor_tensor_kernelERNS_18TensorIteratorBaseEENKUlvE_clEvENKUlvE9_clEvEUlN3c108BFloat16ES9_E_EEvS5_RKT_EUliE_EEviT1_
        .type           _ZN2at6native18elementwise_kernelILi128ELi4EZNS0_22gpu_kernel_impl_nocastIZZZNS0_50_GLOBAL__N__2680c7bb_12_PowKernel_cu_7dd49032_316824pow_tensor_tensor_kernelERNS_18TensorIteratorBaseEENKUlvE_clEvENKUlvE9_clEvEUlN3c108BFloat16ES9_E_EEvS5_RKT_EUliE_EEviT1_,@function
        .size           _ZN2at6native18elementwise_kernelILi128ELi4EZNS0_22gpu_kernel_impl_nocastIZZZNS0_50_GLOBAL__N__2680c7bb_12_PowKernel_cu_7dd49032_316824pow_tensor_tensor_kernelERNS_18TensorIteratorBaseEENKUlvE_clEvENKUlvE9_clEvEUlN3c108BFloat16ES9_E_EEvS5_RKT_EUliE_EEviT1_,(.L_x_71850 - _ZN2at6native18elementwise_kernelILi128ELi4EZNS0_22gpu_kernel_impl_nocastIZZZNS0_50_GLOBAL__N__2680c7bb_12_PowKernel_cu_7dd49032_316824pow_tensor_tensor_kernelERNS_18TensorIteratorBaseEENKUlvE_clEvENKUlvE9_clEvEUlN3c108BFloat16ES9_E_EEvS5_RKT_EUliE_EEviT1_)
        .other          _ZN2at6native18elementwise_kernelILi128ELi4EZNS0_22gpu_kernel_impl_nocastIZZZNS0_50_GLOBAL__N__2680c7bb_12_PowKernel_cu_7dd49032_316824pow_tensor_tensor_kernelERNS_18TensorIteratorBaseEENKUlvE_clEvENKUlvE9_clEvEUlN3c108BFloat16ES9_E_EEvS5_RKT_EUliE_EEviT1_,@"STO_CUDA_ENTRY STV_DEFAULT"
_ZN2at6native18elementwise_kernelILi128ELi4EZNS0_22gpu_kernel_impl_nocastIZZZNS0_50_GLOBAL__N__2680c7bb_12_PowKernel_cu_7dd49032_316824pow_tensor_tensor_kernelERNS_18TensorIteratorBaseEENKUlvE_clEvENKUlvE9_clEvEUlN3c108BFloat16ES9_E_EEvS5_RKT_EUliE_EEviT1_:
.text._ZN2at6native18elementwise_kernelILi128ELi4EZNS0_22gpu_kernel_impl_nocastIZZZNS0_50_GLOBAL__N__2680c7bb_12_PowKernel_cu_7dd49032_316824pow_tensor_tensor_kernelERNS_18TensorIteratorBaseEENKUlvE_clEvENKUlvE9_clEvEUlN3c108BFloat16ES9_E_EEvS5_RKT_EUliE_EEviT1_:
        /* <DEDUP_REMOVED lines=10> */
[----:B------:R-:W-:Y:S01]  /*00a0*/  HFMA2.MMA R0, -RZ, RZ, 0, 0 ;  /* 0x00000000ff007435 */ /* 0x000fe200000001ff */
[----:B------:R-:W-:Y:S01]  /*00b0*/  MOV R2, RZ ;  /* 0x000000ff00027202 */ /* 0x000fe20000000f00 */
[----:B------:R-:W-:Y:S01]  /*00c0*/  HFMA2.MMA R5, -RZ, RZ, 0, 0 ;  /* 0x00000000ff057435 */ /* 0x000fe200000001ff */
        /* <DEDUP_REMOVED lines=11> */
[----:B------:R-:W-:Y:S01]  /*0180*/  IMAD R0, R0, UR7, R3 ;  /* 0x0000000700007c24 */ /* 0x000fe2000f8e0203 */
[----:B------:R-:W-:-:S03]  /*0190*/  ULDC UR7, c[0x0][0x350] ;  /* 0x0000d40000077ab9 */ /* 0x000fc60000000800 */
[C---:B------:R-:W-:Y:S02]  /*01a0*/  IMAD R5, R0.reuse, UR8, RZ ;  /* 0x0000000800057c24 */ /* 0x040fe4000f8e02ff */
        /* <DEDUP_REMOVED lines=9> */
[----:B------:R-:W-:-:S03]  /*0240*/  ULDC UR7, c[0x0][0x354] ;  /* 0x0000d50000077ab9 */ /* 0x000fc60000000800 */
[----:B------:R-:W-:-:S05]  /*0250*/  IADD3 R6, -R9, RZ, RZ ;  /* 0x000000ff09067210 */ /* 0x000fca0007ffe1ff */
[----:B------:R-:W-:Y:S01]  /*0260*/  IMAD R7, R6, UR8, R7 ;  /* 0x0000000806077c24 */ /* 0x000fe2000f8e0207 */
[----:B------:R-:W-:-:S03]  /*0270*/  ULDC.64 UR8, c[0x0][0x358] ;  /* 0x0000d60000087ab9 */ /* 0x000fc60000000a00 */
[C---:B------:R-:W-:Y:S02]  /*0280*/  IMAD R5, R7.reuse, UR7, R5 ;  /* 0x0000000707057c24 */ /* 0x040fe4000f8e0205 */
        /* <DEDUP_REMOVED lines=11> */
[----:B------:R-:W-:Y:S01]  /*0340*/  IMAD R9, R8, UR7, R9 ;  /* 0x0000000708097c24 */ /* 0x000fe2000f8e0209 */
[----:B------:R-:W-:-:S03]  /*0350*/  ULDC UR7, c[0x0][0x368] ;  /* 0x0000da0000077ab9 */ /* 0x000fc60000000800 */
[C---:B------:R-:W-:Y:S02]  /*0360*/  IMAD R5, R9.reuse, UR8, R5 ;  /* 0x0000000809057c24 */ /* 0x040fe4000f8e0205 */
        /* <DEDUP_REMOVED lines=290> */
[----:B------:R-:W-:Y:S01]  /*1590*/  ULDC UR7, c[0x0][0x45c] ;  /* 0x0001170000077ab9 */ /* 0x000fe20000000800 */
[----:B------:R-:W-:Y:S02]  /*15a0*/  @P0 MOV R10, RZ ;  /* 0x000000ff000a0202 */ /* 0x000fe40000000f00 */
[----:B------:R-:W-:Y:S01]  /*15b0*/  IADD3 R6, -R11, RZ, RZ ;  /* 0x000000ff0b067210 */ /* 0x000fe20007ffe1ff */
[----:B------:R-:W1:Y:S04]  /*15c0*/  @P0 LDC R15, c[0x0][0x33c] ;  /* 0x0000cf00ff0f0b82 */ /* 0x000e680000000800 */
[----:B------:R-:W-:Y:S01]  /*15d0*/  IMAD R7, R6, UR8, R7 ;  /* 0x0000000806077c24 */ /* 0x000fe2000f8e0207 */
[----:B------:R-:W-:-:S03]  /*15e0*/  ULDC.64 UR8, c[0x0][0x460] ;  /* 0x0001180000087ab9 */ /* 0x000fc60000000a00 */
[----:B------:R-:W2:Y:S01]  /*15f0*/  @P0 LDC.64 R8, c[0x0][0x468] ;  /* 0x00011a00ff080b82 */ /* 0x000ea20000000a00 */
[C---:B------:R-:W-:Y:S02]  /*1600*/  IMAD R5, R7.reuse, UR7, R5 ;  /* 0x0000000707057c24 */ /* 0x040fe4000f8e0205 */
[C---:B------:R-:W-:Y:S02]  /*1610*/  IMAD R2, R7.reuse, UR8, R2 ;  /* 0x0000000807027c24 */ /* 0x040fe4000f8e0202 */
[----:B------:R-:W-:-:S03]  /*1620*/  IMAD R0, R7, UR9, R0 ;  /* 0x0000000907007c24 */ /* 0x000fc6000f8e0200 */
[----:B------:R-:W3:Y:S01]  /*1630*/  @P0 LDC R14, c[0x0][0x470] ;  /* 0x00011c00ff0e0b82 */ /* 0x000ee20000000800 */
[----:B0-----:R-:W-:-:S05]  /*1640*/  @P0 IMAD.HI.U32 R4, R11, R12, R10 ;  /* 0x0000000c0b040227 */ /* 0x001fca00078e000a */
[----:B------:R-:W-:-:S04]  /*1650*/  @P0 SHF.R.U32.HI R4, RZ, R13, R4 ;  /* 0x0000000dff040219 */ /* 0x000fc80000011604 */
[----:B------:R-:W-:-:S05]  /*1660*/  @P0 IADD3 R10, -R4, RZ, RZ ;  /* 0x000000ff040a0210 */ /* 0x000fca0007ffe1ff */
[----:B-1----:R-:W-:-:S04]  /*1670*/  @P0 IMAD R11, R10, R15, R11 ;  /* 0x0000000f0a0b0224 */ /* 0x002fc800078e020b */
[C---:B--2---:R-:W-:Y:S02]  /*1680*/  @P0 IMAD R5, R11.reuse, R8, R5 ;  /* 0x000000080b050224 */ /* 0x044fe400078e0205 */
[C---:B------:R-:W-:Y:S02]  /*1690*/  @P0 IMAD R2, R11.reuse, R9, R2 ;  /* 0x000000090b020224 */ /* 0x040fe400078e0202 */
[----:B---3--:R-:W-:-:S07]  /*16a0*/  @P0 IMAD R0, R11, R14, R0 ;  /* 0x0000000e0b000224 */ /* 0x008fce00078e0200 */
.L_x_38295:
[----:B------:R-:W-:Y:S02]  /*16b0*/  ULDC.64 UR8, c[0x0][0x480] ;  /* 0x0001200000087ab9 */ /* 0x000fe40000000a00 */
[----:B------:R-:W-:-:S04]  /*16c0*/  IADD3 R6, P0, R2, UR8, RZ ;  /* 0x0000000802067c10 */ /* 0x000fc8000ff1e0ff */
[----:B------:R-:W-:Y:S01]  /*16d0*/  IADD3.X R7, RZ, UR9, RZ, P0, !PT ;  /* 0x00000009ff077c10 */ /* 0x000fe200087fe4ff */
[----:B------:R-:W-:-:S04]  /*16e0*/  ULDC.64 UR8, c[0x0][0x488] ;  /* 0x0001220000087ab9 */ /* 0x000fc80000000a00 */
[----:B------:R-:W2:Y:S01]  /*16f0*/  LDG.E.U16 R6, desc[UR4][R6.64] ;  /* 0x0000000406067981 */ /* 0x000ea2000c1e1500 */
[----:B------:R-:W-:-:S04]  /*1700*/  IADD3 R8, P0, R0, UR8, RZ ;  /* 0x0000000800087c10 */ /* 0x000fc8000ff1e0ff */
[----:B------:R-:W-:Y:S01]  /*1710*/  IADD3.X R9, RZ, UR9, RZ, P0, !PT ;  /* 0x00000009ff097c10 */ /* 0x000fe200087fe4ff */
[----:B------:R-:W-:-:S04]  /*1720*/  ULDC.64 UR8, c[0x0][0x478] ;  /* 0x00011e0000087ab9 */ /* 0x000fc80000000a00 */
[----:B------:R-:W3:Y:S01]  /*1730*/  LDG.E.U16 R8, desc[UR4][R8.64] ;  /* 0x0000000408087981 */ /* 0x000ee2000c1e1500 */
[----:B------:R-:W-:Y:S02]  /*1740*/  IADD3 R4, P0, R5, UR8, RZ ;  /* 0x0000000805047c10 */ /* 0x000fe4000ff1e0ff */
[----:B------:R-:W-:Y:S02]  /*1750*/  IADD3 R3, R3, 0x80, RZ ;  /* 0x0000008003037810 */ /* 0x000fe40007ffe0ff */
[----:B------:R-:W-:Y:S02]  /*1760*/  IADD3.X R5, RZ, UR9, RZ, P0, !PT ;  /* 0x00000009ff057c10 */ /* 0x000fe400087fe4ff */
[----:B--2---:R-:W-:-:S04]  /*1770*/  SHF.L.U32 R0, R6, 0x10, RZ ;  /* 0x0000001006007819 */ /* 0x004fc800000006ff */
[----:B------:R-:W0:Y:S01]  /*1780*/  MUFU.LG2 R11, R0 ;  /* 0x00000000000b7308 */ /* 0x000e220000000c00 */
[----:B---3--:R-:W-:-:S05]  /*1790*/  SHF.L.U32 R2, R8, 0x10, RZ ;  /* 0x0000001008027819 */ /* 0x008fca00000006ff */
[----:B0-----:R-:W-:-:S06]  /*17a0*/  FMUL.FTZ R2, R2, R11 ;  /* 0x0000000b02027220 */ /* 0x001fcc0000410000 */
[----:B------:R-:W0:Y:S02]  /*17b0*/  MUFU.EX2 R2, R2 ;  /* 0x0000000200027308 */ /* 0x000e240000000800 */
[----:B0-----:R-:W-:-:S05]  /*17c0*/  F2FP.BF16.F32.PACK_AB R6, RZ, R2 ;  /* 0x00000002ff06723e */ /* 0x001fca00000010ff */
[----:B------:R0:W-:Y:S02]  /*17d0*/  STG.E.U16 desc[UR4][R4.64], R6 ;  /* 0x0000000604007986 */ /* 0x0001e4000c101504 */
.L_x_38294:
[----:B------:R-:W-:Y:S05]  /*17e0*/  BSYNC B0 ;  /* 0x0000000000007941 */ /* 0x000fea0003800000 */
.L_x_38293:
[----:B------:R-:W-:Y:S01]  /*17f0*/  ISETP.GE.AND P0, PT, R3, UR6, PT ;  /* 0x0000000603007c0c */ /* 0x000fe2000bf06270 */
[----:B------:R-:W-:-:S12]  /*1800*/  BSSY B0, `(.L_x_38296) ;  /* 0x00002ec000007945 */ /* 0x000fd80003800000 */
[----:B------:R-:W-:Y:S05]  /*1810*/  @P0 BRA `(.L_x_38297) ;  /* 0x0000002c00a80947 */ /* 0x000fea0003800000 */
[----:B0-----:R-:W0:Y:S01]  /*1820*/  LDC R4, c[0x0][0x218] ;  /* 0x00008600ff047b82 */ /* 0x001e220000000800 */
[----:B------:R-:W-:Y:S01]  /*1830*/  HFMA2.MMA R0, -RZ, RZ, 0, 0 ;  /* 0x00000000ff007435 */ /* 0x000fe200000001ff */
[----:B------:R-:W-:Y:S01]  /*1840*/  MOV R2, RZ ;  /* 0x000000ff00027202 */ /* 0x000fe20000000f00 */
[----:B------:R-:W-:Y:S01]  /*1850*/  HFMA2.MMA R5, -RZ, RZ, 0, 0 ;  /* 0x00000000ff057435 */ /* 0x000fe200000001ff */
[----:B0-----:R-:W-:-:S13]  /*1860*/  ISETP.NE.AND P0, PT, R4, RZ, PT ;  /* 0x000000ff0400720c */ /* 0x001fda0003f05270 */
[----:B------:R-:W-:Y:S05]  /*1870*/  @!P0 BRA `(.L_x_38298) ;  /* 0x00000014006c8947 */ /* 0x000fea0003800000 */
        /* <DEDUP_REMOVED lines=347> */
.L_x_38298:
        /* <DEDUP_REMOVED lines=12> */
[----:B------:R-:W-:Y:S02]  /*2ef0*/  ISETP.GE.AND P0, PT, R3, UR6, PT ;  /* 0x0000000603007c0c */ /* 0x000fe4000bf06270 */
[----:B--2---:R-:W-:-:S04]  /*2f00*/  SHF.L.U32 R0, R6, 0x10, RZ ;  /* 0x0000001006007819 */ /* 0x004fc800000006ff */
[----:B------:R-:W0:Y:S01]  /*2f10*/  MUFU.LG2 R11, R0 ;  /* 0x00000000000b7308 */ /* 0x000e220000000c00 */
[----:B---3--:R-:W-:-:S05]  /*2f20*/  SHF.L.U32 R2, R8, 0x10, RZ ;  /* 0x0000001008027819 */ /* 0x008fca00000006ff */
[----:B0-----:R-:W-:-:S06]  /*2f30*/  FMUL.FTZ R2, R2, R11 ;  /* 0x0000000b02027220 */ /* 0x001fcc0000410000 */
[----:B------:R-:W0:Y:S02]  /*2f40*/  MUFU.EX2 R2, R2 ;  /* 0x0000000200027308 */ /* 0x000e240000000800 */
[----:B0-----:R-:W-:-:S05]  /*2f50*/  F2FP.BF16.F32.PACK_AB R6, RZ, R2 ;  /* 0x00000002ff06723e */ /* 0x001fca00000010ff */
[----:B------:R1:W-:Y:S01]  /*2f60*/  STG.E.U16 desc[UR4][R4.64], R6 ;  /* 0x0000000604007986 */ /* 0x0003e2000c101504 */
[----:B------:R-:W-:Y:S05]  /*2f70*/  @P0 BRA `(.L_x_38297) ;  /* 0x0000001400d00947 */ /* 0x000fea0003800000 */
[----:B-1----:R-:W0:Y:S01]  /*2f80*/  LDC R4, c[0x0][0x218] ;  /* 0x00008600ff047b82 */ /* 0x002e220000000800 */
        /* <DEDUP_REMOVED lines=352> */
.L_x_38299:
        /* <DEDUP_REMOVED lines=19> */
.L_x_38297:
[----:B------:R-:W-:Y:S05]  /*46c0*/  BSYNC B0 ;  /* 0x0000000000007941 */ /* 0x000fea0003800000 */
.L_x_38296:
[----:B------:R-:W-:-:S13]  /*46d0*/  ISETP.GE.AND P0, PT, R3, UR6, PT ;  /* 0x0000000603007c0c */ /* 0x000fda000bf06270 */
[----:B------:R-:W-:Y:S05]  /*46e0*/  @P0 EXIT ;  /* 0x000000000000094d */ /* 0x000fea0003800000 */
[----:B012---:R-:W0:Y:S01]  /*46f0*/  LDC R4, c[0x0][0x218] ;  /* 0x00008600ff047b82 */ /* 0x007e220000000800 */
        /* <DEDUP_REMOVED lines=9> */
[----:B------:R-:W-:Y:S01]  /*4790*/  IMAD.HI.U32 R6, R3, UR6, R2 ;  /* 0x0000000603067c27 */ /* 0x000fe2000f8e0002 */
[----:B------:R-:W-:-:S04]  /*47a0*/  ULDC UR6, c[0x0][0x21c] ;  /* 0x0000870000067ab9 */ /* 0x000fc80000000800 */
[----:B------:R-:W-:-:S04]  /*47b0*/  SHF.R.U32.HI R7, RZ, UR7, R6 ;  /* 0x00000007ff077c19 */ /* 0x000fc80008011606 */
[----:B------:R-:W-:-:S05]  /*47c0*/  IADD3 R0, -R7, RZ, RZ ;  /* 0x000000ff07007210 */ /* 0x000fca0007ffe1ff */
[----:B------:R-:W-:Y:S01]  /*47d0*/  IMAD R0, R0, UR6, R3 ;  /* 0x0000000600007c24 */ /* 0x000fe2000f8e0203 */
[----:B------:R-:W-:-:S03]  /*47e0*/  ULDC.64 UR6, c[0x0][0x348] ;  /* 0x0000d20000067ab9 */ /* 0x000fc60000000a00 */
        /* <DEDUP_REMOVED lines=22> */
[----:B------:R-:W-:Y:S01]  /*4950*/  IMAD.HI.U32 R6, R9, UR6, R8 ;  /* 0x0000000609067c27 */ /* 0x000fe2000f8e0008 */
[----:B------:R-:W-:-:S04]  /*4960*/  ULDC UR6, c[0x0][0x234] ;  /* 0x00008d0000067ab9 */ /* 0x000fc80000000800 */
[----:B------:R-:W-:-:S04]  /*4970*/  SHF.R.U32.HI R7, RZ, UR7, R6 ;  /* 0x00000007ff077c19 */ /* 0x000fc80008011606 */
        /* <DEDUP_REMOVED lines=312> */
.L_x_38300:
        /* <DEDUP_REMOVED lines=9> */
[----:B--2---:R-:W-:Y:S02]  /*5d90*/  SHF.L.U32 R0, R2, 0x10, RZ ;  /* 0x0000001002007819 */ /* 0x004fe400000006ff */
[----:B------:R-:W-:Y:S02]  /*5da0*/  IADD3 R2, P0, R5, UR6, RZ ;  /* 0x0000000605027c10 */ /* 0x000fe4000ff1e0ff */
[----:B------:R-:W0:Y:S02]  /*5db0*/  MUFU.LG2 R9, R0 ;  /* 0x0000000000097308 */ /* 0x000e240000000c00 */
[----:B------:R-:W-:Y:S02]  /*5dc0*/  IADD3.X R3, RZ, UR7, RZ, P0, !PT ;  /* 0x00000007ff037c10 */ /* 0x000fe400087fe4ff */
[----:B---3--:R-:W-:-:S05]  /*5dd0*/  SHF.L.U32 R4, R6, 0x10, RZ ;  /* 0x0000001006047819 */ /* 0x008fca00000006ff */
[----:B0-----:R-:W-:-:S06]  /*5de0*/  FMUL.FTZ R4, R4, R9 ;  /* 0x0000000904047220 */ /* 0x001fcc0000410000 */
[----:B------:R-:W0:Y:S02]  /*5df0*/  MUFU.EX2 R4, R4 ;  /* 0x0000000400047308 */ /* 0x000e240000000800 */
[----:B0-----:R-:W-:-:S05]  /*5e00*/  F2FP.BF16.F32.PACK_AB R5, RZ, R4 ;  /* 0x00000004ff05723e */ /* 0x001fca00000010ff */
[----:B------:R-:W-:Y:S01]  /*5e10*/  STG.E.U16 desc[UR4][R2.64], R5 ;  /* 0x0000000502007986 */ /* 0x000fe2000c101504 */
[----:B------:R-:W-:Y:S05]  /*5e20*/  EXIT ;  /* 0x000000000000794d */ /* 0x000fea0003800000 */
.L_x_38301:
        /* <DEDUP_REMOVED lines=13> */
.L_x_71850:


//--------------------- .text._ZN2at6native27unrolled_elementwise_kernelIZZZNS0_50_GLOBAL__N__2680c7bb_12_PowKernel_cu_7dd49032_316824pow_tensor_tensor_kernelERNS_18TensorIteratorBaseEENKUlvE_clEvENKUlvE9_clEvEUlN3c108BFloat16ES8_E_St5arrayIPcLm3EELi4E23TrivialOffsetCalculatorILi2EjESD_ILi1EjENS0_6memory15LoadWithoutCastENSG_16StoreWithoutCastEEEviT_T0_T2_T3_T4_T5_ --------------------------
	.section	.text._ZN2at6native27unrolled_elementwise_kernelIZZZNS0_50_GLOBAL__N__2680c7bb_12_PowKernel_cu_7dd49032_316824pow_tensor_tensor_kernelERNS_18TensorIteratorBaseEENKUlvE_clEvENKUlvE9_clEvEUlN3c108BFloat16ES8_E_St5arrayIPcLm3EELi4E23TrivialOffsetCalculatorILi2EjESD_ILi1EjENS0_6memory15LoadWithoutCastENSG_16StoreWithoutCastEEEviT_T0_T2_T3_T4_T5_,"ax",@progbits
	.align	128
        .global         _ZN2at6native27unrolled_elementwise_kernelIZZZNS0_50_GLOBAL__N__2680c7bb_12_PowKernel_cu_7dd49032_316824pow_tensor_tensor_kernelERNS_18TensorIteratorBaseEENKUlvE_clEvENKUlvE9_clEvEUlN3c108BFloat16ES8_E_St5arrayIPcLm3EELi4E23TrivialOffsetCalculatorILi2EjESD_ILi1EjENS0_6memory15LoadWithoutCastENSG_16StoreWithoutCastEEEviT_T0_T2_T3_T4_T5_
        .type           _ZN2at6native27unrolled_elementwise_kernelIZZZNS0_50_GLOBAL__N__2680c7bb_12_PowKernel_cu_7dd49032_316824pow_tensor_tensor_kernelERNS_18TensorIteratorBaseEENKUlvE_clEvENKUlvE9_clEvEUlN3c108BFloat16ES8_E_St5arrayIPcLm3EELi4E23TrivialOffsetCalculatorILi2EjESD_ILi1EjENS0_6memory15LoadWithoutCastENSG_16StoreWithoutCastEEEviT_T0_T2_T3_T4_T5_,@function
        .size           _ZN2at6native27unrolled_elementwise_kernelIZZZNS0_50_GLOBAL__N__2680c7bb_12_PowKernel_cu_7dd49032_316824pow_tensor_tensor_kernelERNS_18TensorIteratorBaseEENKUlvE_clEvENKUlvE9_clEvEUlN3c108BFloat16ES8_E_St5arrayIPcLm3EELi4E23TrivialOffsetCalculatorILi2EjESD_ILi1EjENS0_6memory15LoadWithoutCastENSG_16StoreWithoutCastEEEviT_T0_T2_T3_T4_T5_,(.L_x_71851 - _ZN2at6native27unrolled_elementwise_kernelIZZZNS0_50_GLOBAL__N__2680c7bb_12_PowKernel_cu_7dd49032_316824pow_tensor_tensor_kernelERNS_18TensorIteratorBaseEENKUlvE_clEvENKUlvE9_clEvEUlN3c108BFloat16ES8_E_St5arrayIPcLm3EELi4E23TrivialOffsetCalculatorILi2EjESD_ILi1EjENS0_6memory15LoadWithoutCastENSG_16StoreWithoutCastEEEviT_T0_T2_T3_T4_T5_)
        .other          _ZN2at6native27unrolled_elementwise_kernelIZZZNS0_50_GLOBAL__N__2680c7bb_12_PowKernel_cu_7dd49032_316824pow_tensor_tensor_kernelERNS_18TensorIteratorBaseEENKUlvE_clEvENKUlvE9_clEvEUlN3c108BFloat16ES8_E_St5arrayIPcLm3EELi4E23TrivialOffsetCalculatorILi2EjESD_ILi1EjENS0_6memory15LoadWithoutCastENSG_16StoreWithoutCastEEEviT_T0_T2_T3_T4_T5_,@"STO_CUDA_ENTRY STV_DEFAULT"
_ZN2at6native27unrolled_elementwise_kernelIZZZNS0_50_GLOBAL__N__2680c7bb_12_PowKernel_cu_7dd49032_316824pow_tensor_tensor_kernelERNS_18TensorIteratorBaseEENKUlvE_clEvENKUlvE9_clEvEUlN3c108BFloat16ES8_E_St5arrayIPcLm3EELi4E23TrivialOffsetCalculatorILi2EjESD_ILi1EjENS0_6memory15LoadWithoutCastENSG_16StoreWithoutCastEEEviT_T0_T2_T3_T4_T5_:
.text._ZN2at6native27unrolled_elementwise_kernelIZZZNS0_50_GLOBAL__N__2680c7bb_12_PowKernel_cu_7dd49032_316824pow_tensor_tensor_kernelERNS_18TensorIteratorBaseEENKUlvE_clEvENKUlvE9_clEvEUlN3c108BFloat16ES8_E_St5arrayIPcLm3EELi4E23TrivialOffsetCalculatorILi2EjESD_ILi1EjENS0_6memory15LoadWithoutCastENSG_16StoreWithoutCastEEEviT_T0_T2_T3_T4_T5_:
        /* <DEDUP_REMOVED lines=12> */
[----:B------:R-:W-:-:S05]  /*00c0*/  ISETP.GE.AND P1, PT, R0, R5, PT ;  /* 0x000000050000720c */ /* 0x000fca0003f26270 */
[----:B------:R-:W1:Y:S08]  /*00d0*/  @!P0 LDC.64 R12, c[0x0][0x230] ;  /* 0x00008c00ff0c8b82 */ /* 0x000e700000000a00 */
[----:B------:R-:W-:Y:S01]  /*00e0*/  @!P1 IMAD R2, R3, 0x200, R0 ;  /* 0x0000020003029824 */ /* 0x000fe200078e0200 */
[----:B------:R-:W2:Y:S01]  /*00f0*/  @!P1 LDC.64 R20, c[0x0][0x228] ;  /* 0x00008a00ff149b82 */ /* 0x000ea20000000a00 */
[----:B------:R-:W-:-:S05]  /*0100*/  @!P1 VIADD R0, R0, 0x80 ;  /* 0x0000008000009836 */ /* 0x000fca0000000000 */
[C---:B------:R-:W-:Y:S01]  /*0110*/  ISETP.GE.AND P3, PT, R0.reuse, R5, PT ;  /* 0x000000050000720c */ /* 0x040fe20003f66270 */
[----:B0-----:R-:W-:Y:S01]  /*0120*/  @!P0 IMAD.WIDE.U32 R24, R23, 0x2, R24 ;  /* 0x0000000217188825 */ /* 0x001fe200078e0018 */
[----:B------:R-:W0:Y:S04]  /*0130*/  @!P1 LDC.64 R14, c[0x0][0x230] ;  /* 0x00008c00ff0e9b82 */ /* 0x000e280000000a00 */
[----:B------:R-:W3:Y:S07]  /*0140*/  @!P0 LDG.E.U16 R8, desc[UR4][R24.64] ;  /* 0x0000000418088981 */ /* 0x000eee000c1e1500 */
[----:B------:R-:W4:Y:S01]  /*0150*/  @!P3 LDC.64 R18, c[0x0][0x228] ;  /* 0x00008a00ff12bb82 */ /* 0x000f220000000a00 */
[----:B------:R-:W-:Y:S01]  /*0160*/  @!P3 LEA R9, R3, R0, 0x9 ;  /* 0x000000000309b211 */ /* 0x000fe200078e48ff */
[----:B------:R-:W-:Y:S01]  /*0170*/  @!P3 VIADD R0, R0, 0x80 ;  /* 0x000000800000b836 */ /* 0x000fe20000000000 */
[----:B------:R-:W-:Y:S01]  /*0180*/  PRMT R27, RZ, 0x7610, R27 ;  /* 0x00007610ff1b7816 */ /* 0x000fe2000000001b */
[----:B-1----:R-:W-:-:S03]  /*0190*/  @!P0 IMAD.WIDE.U32 R12, R23, 0x2, R12 ;  /* 0x00000002170c8825 */ /* 0x002fc600078e000c */
[----:B------:R-:W-:Y:S01]  /*01a0*/  ISETP.GE.AND P2, PT, R0, R5, PT ;  /* 0x000000050000720c */ /* 0x000fe20003f46270 */
[----:B------:R-:W1:Y:S01]  /*01b0*/  @!P3 LDC.64 R16, c[0x0][0x230] ;  /* 0x00008c00ff10bb82 */ /* 0x000e620000000a00 */
[----:B------:R-:W3:Y:S01]  /*01c0*/  @!P0 LDG.E.U16 R27, desc[UR4][R12.64] ;  /* 0x000000040c1b8981 */ /* 0x000ee2000c1e1500 */
[----:B------:R-:W-:Y:S01]  /*01d0*/  PRMT R11, RZ, 0x7610, R11 ;  /* 0x00007610ff0b7816 */ /* 0x000fe2000000000b */
[----:B--2---:R-:W-:Y:S01]  /*01e0*/  @!P1 IMAD.WIDE.U32 R20, R2, 0x2, R20 ;  /* 0x0000000202149825 */ /* 0x004fe200078e0014 */
[----:B------:R-:W-:-:S04]  /*01f0*/  PRMT R26, RZ, 0x7610, R26 ;  /* 0x00007610ff1a7816 */ /* 0x000fc8000000001a */
[----:B------:R2:W3:Y:S04]  /*0200*/  @!P1 LDG.E.U16 R11, desc[UR4][R20.64] ;  /* 0x00000004140b9981 */ /* 0x0004e8000c1e1500 */
[----:B------:R-:W1:Y:S01]  /*0210*/  @!P2 LDC.64 R22, c[0x0][0x228] ;  /* 0x00008a00ff16ab82 */ /* 0x000e620000000a00 */
[----:B----4-:R-:W-:-:S04]  /*0220*/  @!P3 IMAD.WIDE.U32 R18, R9, 0x2, R18 ;  /* 0x000000020912b825 */ /* 0x010fc800078e0012 */
[----:B0-----:R-:W-:Y:S01]  /*0230*/  @!P1 IMAD.WIDE.U32 R14, R2, 0x2, R14 ;  /* 0x00000002020e9825 */ /* 0x001fe200078e000e */
[----:B------:R-:W4:Y:S01]  /*0240*/  @!P3 LDG.E.U16 R26, desc[UR4][R18.64] ;  /* 0x00000004121ab981 */ /* 0x000f22000c1e1500 */
[----:B------:R-:W-:Y:S01]  /*0250*/  PRMT R2, RZ, 0x7610, R2 ;  /* 0x00007610ff027816 */ /* 0x000fe20000000002 */
[----:B--2---:R-:W0:Y:S01]  /*0260*/  @!P2 LDC.64 R20, c[0x0][0x230] ;  /* 0x00008c00ff14ab82 */ /* 0x004e220000000a00 */
[----:B-1----:R-:W-:Y:S01]  /*0270*/  @!P3 IMAD.WIDE.U32 R16, R9, 0x2, R16 ;  /* 0x000000020910b825 */ /* 0x002fe200078e0010 */
[----:B------:R-:W-:-:S03]  /*0280*/  PRMT R9, RZ, 0x7610, R9 ;  /* 0x00007610ff097816 */ /* 0x000fc60000000009 */
[----:B------:R1:W2:Y:S01]  /*0290*/  @!P1 LDG.E.U16 R2, desc[UR4][R14.64] ;  /* 0x000000040e029981 */ /* 0x0002a2000c1e1500 */
[----:B------:R-:W-:-:S03]  /*02a0*/  @!P2 IMAD R25, R3, 0x200, R0 ;  /* 0x000002000319a824 */ /* 0x000fc600078e0200 */
[----:B------:R0:W2:Y:S01]  /*02b0*/  @!P3 LDG.E.U16 R9, desc[UR4][R16.64] ;  /* 0x000000041009b981 */ /* 0x0000a2000c1e1500 */
[----:B------:R-:W-:Y:S01]  /*02c0*/  PRMT R24, RZ, 0x7610, R24 ;  /* 0x00007610ff187816 */ /* 0x000fe20000000018 */
[----:B------:R-:W-:-:S05]  /*02d0*/  @!P2 IMAD.WIDE.U32 R22, R25, 0x2, R22 ;  /* 0x000000021916a825 */ /* 0x000fca00078e0016 */
[----:B------:R-:W2:Y:S01]  /*02e0*/  @!P2 LDG.E.U16 R24, desc[UR4][R22.64] ;  /* 0x000000041618a981 */ /* 0x000ea2000c1e1500 */
[----:B------:R-:W-:Y:S01]  /*02f0*/  PRMT R0, RZ, 0x7610, R0 ;  /* 0x00007610ff007816 */ /* 0x000fe20000000000 */
[C---:B------:R-:W-:Y:S01]  /*0300*/  VIADD R12, R10.reuse, 0x100 ;  /* 0x000001000a0c7836 */ /* 0x040fe20000000000 */
[----:B-1----:R-:W-:Y:S01]  /*0310*/  IADD3 R14, R10, 0x80, RZ ;  /* 0x000000800a0e7810 */ /* 0x002fe20007ffe0ff */
[----:B0-----:R-:W-:-:S03]  /*0320*/  @!P2 IMAD.WIDE.U32 R20, R25, 0x2, R20 ;  /* 0x000000021914a825 */ /* 0x001fc600078e0014 */
[-C--:B------:R-:W-:Y:S02]  /*0330*/  ISETP.GE.AND P3, PT, R12, R5.reuse, PT ;  /* 0x000000050c00720c */ /* 0x080fe40003f66270 */
[----:B------:R-:W0:Y:S01]  /*0340*/  @!P0 LDC.64 R12, c[0x0][0x220] ;  /* 0x00008800ff0c8b82 */ /* 0x000e220000000a00 */
[----:B------:R1:W5:Y:S01]  /*0350*/  @!P2 LDG.E.U16 R0, desc[UR4][R20.64] ;  /* 0x000000041400a981 */ /* 0x000362000c1e1500 */
[----:B------:R-:W-:Y:S01]  /*0360*/  ISETP.GE.AND P2, PT, R14, R5, PT ;  /* 0x000000050e00720c */ /* 0x000fe20003f46270 */
[----:B------:R-:W-:Y:S02]  /*0370*/  VIADD R16, R10, 0x180 ;  /* 0x000001800a107836 */ /* 0x000fe40000000000 */
[----:B------:R-:W-:-:S03]  /*0380*/  @!P0 IMAD R15, R3, 0x200, R10 ;  /* 0x00000200030f8824 */ /* 0x000fc600078e020a */
[----:B------:R-:W-:Y:S02]  /*0390*/  ISETP.GE.AND P1, PT, R16, R5, PT ;  /* 0x000000051000720c */ /* 0x000fe40003f26270 */
[----:B------:R-:W-:Y:S01]  /*03a0*/  @!P0 MOV R10, R14 ;  /* 0x0000000e000a8202 */ /* 0x000fe20000000f00 */
[----:B0-----:R-:W-:-:S03]  /*03b0*/  @!P0 IMAD.WIDE.U32 R12, R15, 0x2, R12 ;  /* 0x000000020f0c8825 */ /* 0x001fc600078e000c */
[----:B------:R-:W-:Y:S01]  /*03c0*/  ISETP.GE.AND P4, PT, R10, R5, PT ;  /* 0x000000050a00720c */ /* 0x000fe20003f86270 */
[----:B------:R-:W-:Y:S01]  /*03d0*/  BSSY B0, `(.L_x_38302) ;  /* 0x0000021000007945 */ /* 0x000fe20003800000 */
[----:B---3--:R-:W-:-:S06]  /*03e0*/  @!P0 IMAD.U32 R8, R8, 0x10000, RZ ;  /* 0x0001000008088824 */ /* 0x008fcc00078e00ff */
[----:B------:R-:W0:Y:S01]  /*03f0*/  @!P0 MUFU.LG2 R8, R8 ;  /* 0x0000000800088308 */ /* 0x000e220000000c00 */
[----:B------:R-:W-:-:S05]  /*0400*/  @!P0 SHF.L.U32 R27, R27, 0x10, RZ ;  /* 0x000000101b1b8819 */ /* 0x000fca00000006ff */
[----:B0-----:R-:W-:Y:S01]  /*0410*/  @!P0 FMUL.FTZ R27, R27, R8 ;  /* 0x000000081b1b8220 */ /* 0x001fe20000410000 */
[----:B------:R-:W-:-:S05]  /*0420*/  @!P2 SHF.L.U32 R11, R11, 0x10, RZ ;  /* 0x000000100b0ba819 */ /* 0x000fca00000006ff */
[----:B------:R-:W0:Y:S01]  /*0430*/  @!P0 MUFU.EX2 R27, R27 ;  /* 0x0000001b001b8308 */ /* 0x000e220000000800 */
[----:B----4-:R-:W-:-:S07]  /*0440*/  @!P3 IMAD.U32 R26, R26, 0x10000, RZ ;  /* 0x000100001a1ab824 */ /* 0x010fce00078e00ff */
[----:B------:R-:W3:Y:S08]  /*0450*/  @!P2 MUFU.LG2 R11, R11 ;  /* 0x0000000b000ba308 */ /* 0x000ef00000000c00 */
[----:B------:R-:W4:Y:S01]  /*0460*/  @!P3 MUFU.LG2 R26, R26 ;  /* 0x0000001a001ab308 */ /* 0x000f220000000c00 */
[----:B--2---:R-:W-:Y:S01]  /*0470*/  @!P2 SHF.L.U32 R2, R2, 0x10, RZ ;  /* 0x000000100202a819 */ /* 0x004fe200000006ff */
[----:B------:R-:W-:Y:S01]  /*0480*/  @!P3 IMAD.U32 R9, R9, 0x10000, RZ ;  /* 0x000100000909b824 */ /* 0x000fe200078e00ff */
[----:B0-----:R-:W-:-:S03]  /*0490*/  @!P0 F2FP.BF16.F32.PACK_AB R7, RZ, R27 ;  /* 0x0000001bff07823e */ /* 0x001fc600000010ff */
[----:B---3--:R-:W-:Y:S02]  /*04a0*/  @!P2 FMUL.FTZ R2, R2, R11 ;  /* 0x0000000b0202a220 */ /* 0x008fe40000410000 */
[----:B------:R1:W-:Y:S01]  /*04b0*/  @!P0 STG.E.U16 desc[UR4][R12.64], R7 ;  /* 0x000000070c008986 */ /* 0x0003e2000c101504 */
[----:B----4-:R-:W-:-:S03]  /*04c0*/  @!P3 FMUL.FTZ R9, R9, R26 ;  /* 0x0000001a0909b220 */ /* 0x010fc60000410000 */
[----:B------:R-:W0:Y:S01]  /*04d0*/  @!P2 MUFU.EX2 R2, R2 ;  /* 0x000000020002a308 */ /* 0x000e220000000800 */
[----:B------:R-:W-:-:S07]  /*04e0*/  @!P1 SHF.L.U32 R24, R24, 0x10, RZ ;  /* 0x0000001018189819 */ /* 0x000fce00000006ff */
[----:B------:R-:W2:Y:S08]  /*04f0*/  @!P3 MUFU.EX2 R9, R9 ;  /* 0x000000090009b308 */ /* 0x000eb00000000800 */
[----:B------:R1:W3:Y:S01]  /*0500*/  @!P1 MUFU.LG2 R11, R24 ;  /* 0x00000018000b9308 */ /* 0x0002e20000000c00 */
[----:B0-----:R-:W-:Y:S02]  /*0510*/  @!P2 F2FP.BF16.F32.PACK_AB R4, RZ, R2 ;  /* 0x00000002ff04a23e */ /* 0x001fe400000010ff */
[----:B--2---:R-:W-:Y:S01]  /*0520*/  @!P3 F2FP.BF16.F32.PACK_AB R6, RZ, R9 ;  /* 0x00000009ff06b23e */ /* 0x004fe200000010ff */
[----:B-1----:R-:W-:Y:S06]  /*0530*/  @P4 BRA `(.L_x_38303) ;  /* 0x0000000000284947 */ /* 0x002fec0003800000 */
[----:B------:R-:W0:Y:S01]  /*0540*/  LDC.64 R12, c[0x0][0x220] ;  /* 0x00008800ff0c7b82 */ /* 0x000e220000000a00 */
[----:B------:R-:W-:Y:S01]  /*0550*/  IMAD R9, R3, 0x200, R10 ;  /* 0x0000020003097824 */ /* 0x000fe200078e020a */
[----:B------:R-:W-:-:S04]  /*0560*/  IADD3 R10, R10, 0x80, RZ ;  /* 0x000000800a0a7810 */ /* 0x000fc80007ffe0ff */
[----:B------:R-:W-:-:S13]  /*0570*/  ISETP.GE.AND P0, PT, R10, R5, PT ;  /* 0x000000050a00720c */ /* 0x000fda0003f06270 */
[----:B------:R-:W-:Y:S01]  /*0580*/  @!P0 IMAD R7, R3, 0x200, R10 ;  /* 0x0000020003078824 */ /* 0x000fe200078e020a */
[----:B------:R-:W-:Y:S01]  /*0590*/  @!P0 IADD3 R10, R10, 0x80, RZ ;  /* 0x000000800a0a8810 */ /* 0x000fe20007ffe0ff */
[----:B0-----:R-:W-:-:S04]  /*05a0*/  IMAD.WIDE.U32 R8, R9, 0x2, R12 ;  /* 0x0000000209087825 */ /* 0x001fc800078e000c */
[----:B------:R-:W-:Y:S01]  /*05b0*/  @!P0 IMAD.WIDE.U32 R12, R7, 0x2, R12 ;  /* 0x00000002070c8825 */ /* 0x000fe200078e000c */
[----:B------:R0:W-:Y:S04]  /*05c0*/  STG.E.U16 desc[UR4][R8.64], R4 ;  /* 0x0000000408007986 */ /* 0x0001e8000c101504 */
[----:B------:R0:W-:Y:S02]  /*05d0*/  @!P0 STG.E.U16 desc[UR4][R12.64], R6 ;  /* 0x000000060c008986 */ /* 0x0001e4000c101504 */
.L_x_38303:
[----:B------:R-:W-:Y:S05]  /*05e0*/  BSYNC B0 ;  /* 0x0000000000007941 */ /* 0x000fea0003800000 */
.L_x_38302:
[----:B------:R-:W-:Y:S01]  /*05f0*/  ISETP.GE.AND P0, PT, R10, R5, PT ;  /* 0x000000050a00720c */ /* 0x000fe20003f06270 */
[----:B-----5:R-:W-:-:S04]  /*0600*/  @!P1 IMAD.U32 R0, R0, 0x10000, RZ ;  /* 0x0001000000009824 */ /* 0x020fc800078e00ff */
[----:B---3--:R-:W-:-:S08]  /*0610*/  @!P1 FMUL.FTZ R0, R0, R11 ;  /* 0x0000000b00009220 */ /* 0x008fd00000410000 */
[----:B------:R-:W-:Y:S05]  /*0620*/  @P0 EXIT ;  /* 0x000000000000094d */ /* 0x000fea0003800000 */
[----:B0-----:R-:W0:Y:S01]  /*0630*/  LDC.64 R4, c[0x0][0x220] ;  /* 0x00008800ff047b82 */ /* 0x001e220000000a00 */
[----:B------:R-:W1:Y:S01]  /*0640*/  @!P1 MUFU.EX2 R0, R0 ;  /* 0x0000000000009308 */ /* 0x000e620000000800 */
[----:B------:R-:W-:Y:S02]  /*0650*/  LEA R3, R3, R10, 0x9 ;  /* 0x0000000a03037211 */ /* 0x000fe400078e48ff */
[----:B-1----:R-:W-:-:S04]  /*0660*/  @!P1 F2FP.BF16.F32.PACK_AB R2, RZ, R0 ;  /* 0x00000000ff02923e */ /* 0x002fc800000010ff */
[----:B------:R-:W-:Y:S01]  /*0670*/  PRMT R6, R2, 0x7610, R6 ;  /* 0x0000761002067816 */ /* 0x000fe20000000006 */
[----:B0-----:R-:W-:-:S05]  /*0680*/  IMAD.WIDE.U32 R2, R3, 0x2, R4 ;  /* 0x0000000203027825 */ /* 0x001fca00078e0004 */
[----:B------:R-:W-:Y:S01]  /*0690*/  STG.E.U16 desc[UR4][R2.64], R6 ;  /* 0x0000000602007986 */ /* 0x000fe2000c101504 */
[----:B------:R-:W-:Y:S05]  /*06a0*/  EXIT ;  /* 0x000000000000794d */ /* 0x000fea0003800000 */
.L_x_38304:
        /* <DEDUP_REMOVED lines=13> */
.L_x_71851:


//--------------------- .text._ZN2at6native29vectorized_elementwise_kernelILi2EZZZNS0_50_GLOBAL__N__2680c7bb_12_PowKernel_cu_7dd49032_316824pow_tensor_tensor_kernelERNS_18TensorIteratorBaseEENKUlvE_clEvENKUlvE9_clEvEUlN3c108BFloat16ES8_E_St5arrayIPcLm3EEEEviT0_T1_ --------------------------
	.section	.text._ZN2at6native29vectorized_elementwise_kernelILi2EZZZNS0_50_GLOBAL__N__2680c7bb_12_PowKernel_cu_7dd49032_316824pow_tensor_tensor_kernelERNS_18TensorIteratorBaseEENKUlvE_clEvENKUlvE9_clEvEUlN3c108BFloat16ES8_E_St5arrayIPcLm3EEEEviT0_T1_,"ax",@progbits
	.align	128
        .global         _ZN2at6native29vectorized_elementwise_kernelILi2EZZZNS0_50_GLOBAL__N__2680c7bb_12_PowKernel_cu_7dd49032_316824pow_tensor_tensor_kernelERNS_18TensorIteratorBaseEENKUlvE_clEvENKUlvE9_clEvEUlN3c108BFloat16ES8_E_St5arrayIPcLm3EEEEviT0_T1_
        .type           _ZN2at6native29vectorized_elementwise_kernelILi2EZZZNS0_50_GLOBAL__N__2680c7bb_12_PowKernel_cu_7dd49032_316824pow_tensor_tensor_kernelERNS_18TensorIteratorBaseEENKUlvE_clEvENKUlvE9_clEvEUlN3c108BFloat16ES8_E_St5arrayIPcLm3EEEEviT0_T1_,@function
        .size           _ZN2at6native29vectorized_elementwise_kernelILi2EZZZNS0_50_GLOBAL__N__2680c7bb_12_PowKernel_cu_7dd49032_316824pow_tensor_tensor_kernelERNS_18TensorIteratorBaseEENKUlvE_clEvENKUlvE9_clEvEUlN3c108BFloat16ES8_E_St5arrayIPcLm3EEEEviT0_T1_,(.L_x_71852 - _ZN2at6native29vectorized_elementwise_kernelILi2EZZZNS0_50_GLOBAL__N__2680c7bb_12_PowKernel_cu_7dd49032_316824pow_tensor_tensor_kernelERNS_18TensorIteratorBaseEENKUlvE_clEvENKUlvE9_clEvEUlN3c108BFloat16ES8_E_St5arrayIPcLm3EEEEviT0_T1_)
        .other          _ZN2at6native29vectorized_elementwise_kernelILi2EZZZNS0_50_GLOBAL__N__2680c7bb_12_PowKernel_cu_7dd49032_316824pow_tensor_tensor_kernelERNS_18TensorIteratorBaseEENKUlvE_clEvENKUlvE9_clEvEUlN3c108BFloat16ES8_E_St5arrayIPcLm3EEEEviT0_T1_,@"STO_CUDA_ENTRY STV_DEFAULT"
_ZN2at6native29vectorized_elementwise_kernelILi2EZZZNS0_50_GLOBAL__N__2680c7bb_12_PowKernel_cu_7dd49032_316824pow_tensor_tensor_kernelERNS_18TensorIteratorBaseEENKUlvE_clEvENKUlvE9_clEvEUlN3c108BFloat16ES8_E_St5arrayIPcLm3EEEEviT0_T1_:
.text._ZN2at6native29vectorized_elementwise_kernelILi2EZZZNS0_50_GLOBAL__N__2680c7bb_12_PowKernel_cu_7dd49032_316824pow_tensor_tensor_kernelERNS_18TensorIteratorBaseEENKUlvE_clEvENKUlvE9_clEvEUlN3c108BFloat16ES8_E_St5arrayIPcLm3EEEEviT0_T1_:
        /* <DEDUP_REMOVED lines=17> */
[----:B0-----:R-:W-:-:S04]  /*0110*/  IMAD.WIDE R4, R2, 0x2, R4 ;  /* 0x0000000202047825 */ /* 0x001fc800078e0204 */
[----:B------:R-:W-:-:S05]  /*0120*/  IMAD.WIDE.U32 R16, R0, 0x4, R4 ;  /* 0x0000000400107825 */ /* 0x000fca00078e0004 */
[----:B------:R-:W5:Y:S04]  /*0130*/  LDG.E R10, desc[UR4][R16.64] ;  /* 0x00000004100a7981 */ /* 0x000f68000c1e1900 */
[----:B------:R-:W5:Y:S04]  /*0140*/  LDG.E R4, desc[UR4][R16.64+0x400] ;  /* 0x0004000410047981 */ /* 0x000f68000c1e1900 */
[----:B------:R-:W5:Y:S04]  /*0150*/  LDG.E R7, desc[UR4][R16.64+0x200] ;  /* 0x0002000410077981 */ /* 0x000f68000c1e1900 */
[----:B------:R0:W5:Y:S01]  /*0160*/  LDG.E R3, desc[UR4][R16.64+0x600] ;  /* 0x0006000410037981 */ /* 0x000162000c1e1900 */
[----:B--2---:R-:W-:-:S02]  /*0170*/  IMAD.U32 R9, R6, 0x10000, RZ ;  /* 0x0001000006097824 */ /* 0x004fc400078e00ff */
[----:B---3--:R-:W-:Y:S01]  /*0180*/  IMAD.U32 R14, R15, 0x10000, RZ ;  /* 0x000100000f0e7824 */ /* 0x008fe200078e00ff */
[----:B------:R-:W-:-:S03]  /*0190*/  PRMT R5, R6, 0x7632, R5 ;  /* 0x0000763206057816 */ /* 0x000fc60000000005 */
[----:B------:R-:W1:Y:S01]  /*01a0*/  MUFU.LG2 R9, R9 ;  /* 0x0000000900097308 */ /* 0x000e620000000c00 */
[----:B----4-:R-:W-:Y:S01]  /*01b0*/  SHF.L.U32 R11, R8, 0x10, RZ ;  /* 0x00000010080b7819 */ /* 0x010fe200000006ff */
[----:B-----5:R-:W-:-:S06]  /*01c0*/  IMAD.U32 R13, R18, 0x10000, RZ ;  /* 0x00010000120d7824 */ /* 0x020fcc00078e00ff */
[----:B------:R-:W2:Y:S01]  /*01d0*/  MUFU.LG2 R14, R14 ;  /* 0x0000000e000e7308 */ /* 0x000ea20000000c00 */
[----:B------:R-:W-:Y:S02]  /*01e0*/  SHF.L.U32 R12, R5, 0x10, RZ ;  /* 0x00000010050c7819 */ /* 0x000fe400000006ff */
[----:B------:R-:W-:-:S05]  /*01f0*/  PRMT R5, R8, 0x7632, R5 ;  /* 0x0000763208057816 */ /* 0x000fca0000000005 */
[----:B------:R-:W3:Y:S01]  /*0200*/  MUFU.LG2 R11, R11 ;  /* 0x0000000b000b7308 */ /* 0x000ee20000000c00 */
[----:B------:R-:W-:Y:S01]  /*0210*/  IMAD.U32 R8, R5, 0x10000, RZ ;  /* 0x0001000005087824 */ /* 0x000fe200078e00ff */
[----:B------:R-:W-:-:S06]  /*0220*/  PRMT R5, R15, 0x7632, R5 ;  /* 0x000076320f057816 */ /* 0x000fcc0000000005 */
[----:B------:R-:W4:Y:S01]  /*0230*/  MUFU.LG2 R13, R13 ;  /* 0x0000000d000d7308 */ /* 0x000f220000000c00 */
[----:B0-----:R-:W-:Y:S02]  /*0240*/  SHF.L.U32 R16, R10, 0x10, RZ ;  /* 0x000000100a107819 */ /* 0x001fe400000006ff */
[----:B------:R-:W-:-:S05]  /*0250*/  SHF.L.U32 R15, R4, 0x10, RZ ;  /* 0x00000010040f7819 */ /* 0x000fca00000006ff */
[----:B------:R-:W0:Y:S01]  /*0260*/  MUFU.LG2 R12, R12 ;  /* 0x0000000c000c7308 */ /* 0x000e220000000c00 */
[----:B------:R-:W-:Y:S01]  /*0270*/  IMAD.U32 R5, R5, 0x10000, RZ ;  /* 0x0001000005057824 */ /* 0x000fe200078e00ff */
[----:B------:R-:W-:Y:S01]  /*0280*/  PRMT R6, R18, 0x7632, R6 ;  /* 0x0000763212067816 */ /* 0x000fe20000000006 */
[----:B-1----:R-:W-:Y:S01]  /*0290*/  FMUL.FTZ R9, R16, R9 ;  /* 0x0000000910097220 */ /* 0x002fe20000410000 */
[----:B--2---:R-:W-:Y:S01]  /*02a0*/  FMUL.FTZ R15, R15, R14 ;  /* 0x0000000e0f0f7220 */ /* 0x004fe20000410000 */
[----:B------:R-:W-:Y:S02]  /*02b0*/  IMAD.U32 R16, R7, 0x10000, RZ ;  /* 0x0001000007107824 */ /* 0x000fe400078e00ff */
[----:B------:R-:W-:Y:S01]  /*02c0*/  IMAD.U32 R14, R3, 0x10000, RZ ;  /* 0x00010000030e7824 */ /* 0x000fe200078e00ff */
[----:B------:R-:W1:Y:S01]  /*02d0*/  MUFU.LG2 R8, R8 ;  /* 0x0000000800087308 */ /* 0x000e620000000c00 */
[----:B------:R-:W-:Y:S01]  /*02e0*/  PRMT R3, R10, 0x7632, R3 ;  /* 0x000076320a037816 */ /* 0x000fe20000000003 */
[----:B------:R-:W-:-:S02]  /*02f0*/  IMAD.U32 R6, R6, 0x10000, RZ ;  /* 0x0001000006067824 */ /* 0x000fc400078e00ff */
[----:B---3--:R-:W-:Y:S01]  /*0300*/  FMUL.FTZ R11, R16, R11 ;  /* 0x0000000b100b7220 */ /* 0x008fe20000410000 */
[----:B----4-:R-:W-:Y:S01]  /*0310*/  FMUL.FTZ R16, R14, R13 ;  /* 0x0000000d0e107220 */ /* 0x010fe20000410000 */
[----:B------:R-:W-:Y:S02]  /*0320*/  IMAD.U32 R13, R3, 0x10000, RZ ;  /* 0x00010000030d7824 */ /* 0x000fe400078e00ff */
[----:B------:R-:W2:Y:S01]  /*0330*/  MUFU.LG2 R5, R5 ;  /* 0x0000000500057308 */ /* 0x000ea20000000c00 */
[----:B------:R-:W-:Y:S01]  /*0340*/  PRMT R3, R7, 0x7632, R3 ;  /* 0x0000763207037816 */ /* 0x000fe20000000003 */
[----:B0-----:R-:W-:Y:S01]  /*0350*/  FMUL.FTZ R14, R13, R12 ;  /* 0x0000000c0d0e7220 */ /* 0x001fe20000410000 */
[----:B------:R-:W-:Y:S02]  /*0360*/  PRMT R4, R4, 0x7632, R4 ;  /* 0x0000763204047816 */ /* 0x000fe40000000004 */
[----:B------:R-:W-:-:S03]  /*0370*/  SHF.L.U32 R13, R3, 0x10, RZ ;  /* 0x00000010030d7819 */ /* 0x000fc600000006ff */
[----:B------:R-:W0:Y:S01]  /*0380*/  MUFU.LG2 R6, R6 ;  /* 0x0000000600067308 */ /* 0x000e220000000c00 */
[----:B------:R-:W-:Y:S02]  /*0390*/  IMAD.U32 R4, R4, 0x10000, RZ ;  /* 0x0001000004047824 */ /* 0x000fe400078e00ff */
[----:B-1----:R-:W-:Y:S01]  /*03a0*/  FMUL.FTZ R8, R13, R8 ;  /* 0x000000080d087220 */ /* 0x002fe20000410000 */
[----:B------:R-:W-:Y:S01]  /*03b0*/  PRMT R3, R3, 0x7632, R3 ;  /* 0x0000763203037816 */ /* 0x000fe20000000003 */
[----:B------:R-:W1:Y:S01]  /*03c0*/  LDC.64 R12, c[0x0][0x220] ;  /* 0x00008800ff0c7b82 */ /* 0x000e620000000a00 */
[----:B--2---:R-:W-:-:S03]  /*03d0*/  FMUL.FTZ R4, R4, R5 ;  /* 0x0000000504047220 */ /* 0x004fc60000410000 */
[----:B------:R-:W-:Y:S01]  /*03e0*/  IMAD.U32 R5, R3, 0x10000, RZ ;  /* 0x0001000003057824 */ /* 0x000fe200078e00ff */
[----:B------:R-:W-:Y:S03]  /*03f0*/  MUFU.EX2 R9, R9 ;  /* 0x0000000900097308 */ /* 0x000fe60000000800 */
[----:B0-----:R-:W-:-:S05]  /*0400*/  FMUL.FTZ R5, R5, R6 ;  /* 0x0000000605057220 */ /* 0x001fca0000410000 */
[----:B------:R-:W-:Y:S08]  /*0410*/  MUFU.EX2 R11, R11 ;  /* 0x0000000b000b7308 */ /* 0x000ff00000000800 */
[----:B------:R-:W-:Y:S08]  /*0420*/  MUFU.EX2 R10, R15 ;  /* 0x0000000f000a7308 */ /* 0x000ff00000000800 */
[----:B------:R-:W-:Y:S08]  /*0430*/  MUFU.EX2 R7, R16 ;  /* 0x0000001000077308 */ /* 0x000ff00000000800 */
[----:B------:R-:W0:Y:S08]  /*0440*/  MUFU.EX2 R14, R14 ;  /* 0x0000000e000e7308 */ /* 0x000e300000000800 */
[----:B------:R-:W2:Y:S08]  /*0450*/  MUFU.EX2 R8, R8 ;  /* 0x0000000800087308 */ /* 0x000eb00000000800 */
[----:B------:R-:W3:Y:S08]  /*0460*/  MUFU.EX2 R3, R4 ;  /* 0x0000000400037308 */ /* 0x000ef00000000800 */
[----:B------:R-:W4:Y:S01]  /*0470*/  MUFU.EX2 R6, R5 ;  /* 0x0000000500067308 */ /* 0x000f220000000800 */
[----:B-1----:R-:W-:Y:S01]  /*0480*/  IMAD.WIDE.U32 R12, R2, 0x2, R12 ;  /* 0x00000002020c7825 */ /* 0x002fe200078e000c */
[----:B0-----:R-:W-:-:S02]  /*0490*/  F2FP.BF16.F32.PACK_AB R9, R14, R9 ;  /* 0x000000090e09723e */ /* 0x001fc400000010ff */
[----:B--2---:R-:W-:Y:S01]  /*04a0*/  F2FP.BF16.F32.PACK_AB R11, R8, R11 ;  /* 0x0000000b080b723e */ /* 0x004fe200000010ff */
[----:B------:R-:W-:Y:S01]  /*04b0*/  IMAD.WIDE R12, R0, 0x4, R12 ;  /* 0x00000004000c7825 */ /* 0x000fe200078e020c */
[----:B---3--:R-:W-:-:S04]  /*04c0*/  F2FP.BF16.F32.PACK_AB R3, R3, R10 ;  /* 0x0000000a0303723e */ /* 0x008fc800000010ff */
[----:B------:R-:W-:Y:S01]  /*04d0*/  STG.E desc[UR4][R12.64], R9 ;  /* 0x000000090c007986 */ /* 0x000fe2000c101904 */
[----:B----4-:R-:W-:-:S03]  /*04e0*/  F2FP.BF16.F32.PACK_AB R7, R6, R7 ;  /* 0x000000070607723e */ /* 0x010fc600000010ff */
[----:B------:R-:W-:Y:S04]  /*04f0*/  STG.E desc[UR4][R12.64+0x200], R11 ;  /* 0x0002000b0c007986 */ /* 0x000fe8000c101904 */
[----:B------:R-:W-:Y:S04]  /*0500*/  STG.E desc[UR4][R12.64+0x400], R3 ;  /* 0x000400030c007986 */ /* 0x000fe8000c101904 */
[----:B------:R-:W-:Y:S01]  /*0510*/  STG.E desc[UR4][R12.64+0x600], R7 ;  /* 0x000600070c007986 */ /* 0x000fe2000c101904 */
[----:B------:R-:W-:Y:S05]  /*0520*/  EXIT ;  /* 0x000000000000794d */ /* 0x000fea0003800000 */
.L_x_38305:
[----:B------:R-:W0:Y:S01]  /*0530*/  S2R R27, SR_TID.X ;  /* 0x00000000001b7919 */ /* 0x000e220000002100 */
[----:B------:R-:W-:Y:S02]  /*0540*/  PRMT R20, RZ, 0x7610, R20 ;  /* 0x00007610ff147816 */ /* 0x000fe40000000014 */
[----:B0-----:R-:W-:-:S13]  /*0550*/  ISETP.GE.AND P0, PT, R27, R3, PT ;  /* 0x000000031b00720c */ /* 0x001fda0003f06270 */
[----:B------:R-:W-:Y:S01]  /*0560*/  @!P0 IADD3 R13, R2, R27, RZ ;  /* 0x0000001b020d8210 */ /* 0x000fe20007ffe0ff */
[----:B------:R-:W-:Y:S01]  /*0570*/  @!P0 VIADD R27, R27, 0x80 ;  /* 0x000000801b1b8836 */ /* 0x000fe20000000000 */
[----:B------:R-:W0:Y:S04]  /*0580*/  @!P0 LDC.64 R22, c[0x0][0x228] ;  /* 0x00008a00ff168b82 */ /* 0x000e280000000a00 */
[----:B------:R-:W-:-:S04]  /*0590*/  ISETP.GE.AND P1, PT, R27, R3, PT ;  /* 0x000000031b00720c */ /* 0x000fc80003f26270 */
[----:B------:R-:W1:Y:S09]  /*05a0*/  @!P0 LDC.64 R14, c[0x0][0x230] ;  /* 0x00008c00ff0e8b82 */ /* 0x000e720000000a00 */
[----:B------:R-:W-:Y:S01]  /*05b0*/  @!P1 IMAD.IADD R11, R2, 0x1, R27 ;  /* 0x00000001020b9824 */ /* 0x000fe200078e021b */
[----:B------:R-:W-:Y:S01]  /*05c0*/  @!P1 IADD3 R27, R27, 0x80, RZ ;  /* 0x000000801b1b9810 */ /* 0x000fe20007ffe0ff */
[----:B------:R-:W2:Y:S03]  /*05d0*/  @!P1 LDC.64 R30, c[0x0][0x228] ;  /* 0x00008a00ff1e9b82 */ /* 0x000ea60000000a00 */
[----:B------:R-:W-:Y:S01]  /*05e0*/  ISETP.GE.AND P2, PT, R27, R3, PT ;  /* 0x000000031b00720c */ /* 0x000fe20003f46270 */
[----:B0-----:R-:W-:-:S04]  /*05f0*/  @!P0 IMAD.WIDE.U32 R22, R13, 0x2, R22 ;  /* 0x000000020d168825 */ /* 0x001fc800078e0016 */
[----:B------:R-:W0:Y:S01]  /*0600*/  @!P1 LDC.64 R24, c[0x0][0x230] ;  /* 0x00008c00ff189b82 */ /* 0x000e220000000a00 */
[----:B------:R-:W-:Y:S01]  /*0610*/  PRMT R19, RZ, 0x7610, R19 ;  /* 0x00007610ff137816 */ /* 0x000fe20000000013 */
[----:B------:R-:W3:Y:S01]  /*0620*/  @!P0 LDG.E.U16 R20, desc[UR4][R22.64] ;  /* 0x0000000416148981 */ /* 0x000ee2000c1e1500 */
[----:B-1----:R-:W-:Y:S01]  /*0630*/  @!P0 IMAD.WIDE.U32 R14, R13, 0x2, R14 ;  /* 0x000000020d0e8825 */ /* 0x002fe200078e000e */
[----:B------:R-:W-:-:S04]  /*0640*/  PRMT R13, RZ, 0x7610, R13 ;  /* 0x00007610ff0d7816 */ /* 0x000fc8000000000d */
[----:B------:R-:W1:Y:S01]  /*0650*/  @!P2 LDC.64 R36, c[0x0][0x228] ;  /* 0x00008a00ff24ab82 */ /* 0x000e620000000a00 */
[----:B------:R-:W-:Y:S02]  /*0660*/  @!P2 IMAD.IADD R21, R2, 0x1, R27 ;  /* 0x000000010215a824 */ /* 0x000fe400078e021b */
[----:B------:R-:W-:Y:S01]  /*0670*/  @!P2 VIADD R27, R27, 0x80 ;  /* 0x000000801b1ba836 */ /* 0x000fe20000000000 */
[----:B------:R4:W5:Y:S04]  /*0680*/  @!P0 LDG.E.U16 R13, desc[UR4][R14.64] ;  /* 0x000000040e0d8981 */ /* 0x000968000c1e1500 */
[----:B------:R-:W-:Y:S01]  /*0690*/  ISETP.GE.AND P3, PT, R27, R3, PT ;  /* 0x000000031b00720c */ /* 0x000fe20003f66270 */
[----:B------:R-:W1:-:S12]  /*06a0*/  @!P2 LDC.64 R32, c[0x0][0x230] ;  /* 0x00008c00ff20ab82 */ /* 0x000e580000000a00 */
[----:B------:R-:W-:Y:S01]  /*06b0*/  @!P3 IADD3 R17, R2, R27, RZ ;  /* 0x0000001b0211b210 */ /* 0x000fe20007ffe0ff */
[----:B------:R-:W-:Y:S01]  /*06c0*/  @!P3 VIADD R27, R27, 0x80 ;  /* 0x000000801b1bb836 */ /* 0x000fe20000000000 */
[----:B----4-:R-:W4:Y:S04]  /*06d0*/  @!P3 LDC.64 R14, c[0x0][0x228] ;  /* 0x00008a00ff0ebb82 */ /* 0x010f280000000a00 */
[----:B------:R-:W-:-:S04]  /*06e0*/  ISETP.GE.AND P4, PT, R27, R3, PT ;  /* 0x000000031b00720c */ /* 0x000fc80003f86270 */
[----:B------:R-:W1:Y:S01]  /*06f0*/  @!P3 LDC.64 R34, c[0x0][0x230] ;  /* 0x00008c00ff22bb82 */ /* 0x000e620000000a00 */
[----:B------:R-:W-:Y:S01]  /*0700*/  PRMT R10, RZ, 0x7610, R10 ;  /* 0x00007610ff0a7816 */ /* 0x000fe2000000000a */
[----:B--2---:R-:W-:-:S04]  /*0710*/  @!P1 IMAD.WIDE.U32 R30, R11, 0x2, R30 ;  /* 0x000000020b1e9825 */ /* 0x004fc800078e001e */
[----:B0-----:R-:W-:Y:S01]  /*0720*/  @!P1 IMAD.WIDE.U32 R24, R11, 0x2, R24 ;  /* 0x000000020b189825 */ /* 0x001fe200078e0018 */
[----:B------:R0:W2:Y:S03]  /*0730*/  @!P1 LDG.E.U16 R19, desc[UR4][R30.64] ;  /* 0x000000041e139981 */ /* 0x0000a6000c1e1500 */
[----:B------:R-:W-:Y:S01]  /*0740*/  @!P4 IMAD.IADD R11, R2, 0x1, R27 ;  /* 0x00000001020bc824 */ /* 0x000fe200078e021b */
[----:B------:R-:W-:Y:S01]  /*0750*/  @!P4 IADD3 R27, R27, 0x80, RZ ;  /* 0x000000801b1bc810 */ /* 0x000fe20007ffe0ff */
[----:B------:R1:W2:Y:S03]  /*0760*/  @!P1 LDG.E.U16 R10, desc[UR4][R24.64] ;  /* 0x00000004180a9981 */ /* 0x0002a6000c1e1500 */
[----:B------:R-:W-:Y:S01]  /*0770*/  ISETP.GE.AND P1, PT, R27, R3, PT ;  /* 0x000000031b00720c */ /* 0x000fe20003f26270 */
[----:B0-----:R-:W0:Y:S01]  /*0780*/  @!P4 LDC.64 R30, c[0x0][0x228] ;  /* 0x00008a00ff1ecb82 */ /* 0x001e220000000a00 */
[----:B----4-:R-:W-:Y:S01]  /*0790*/  @!P3 IMAD.WIDE.U32 R14, R17, 0x2, R14 ;  /* 0x00000002110eb825 */ /* 0x010fe200078e000e */
[----:B------:R-:W-:-:S02]  /*07a0*/  PRMT R23, RZ, 0x7610, R23 ;  /* 0x00007610ff177816 */ /* 0x000fc40000000017 */
[----:B------:R-:W-:Y:S01]  /*07b0*/  PRMT R22, RZ, 0x7610, R22 ;  /* 0x00007610ff167816 */ /* 0x000fe20000000016 */
[----:B-1----:R-:W-:Y:S01]  /*07c0*/  @!P2 IMAD.WIDE.U32 R36, R21, 0x2, R36 ;  /* 0x000000021524a825 */ /* 0x002fe200078e0024 */
[----:B------:R-:W-:Y:S02]  /*07d0*/  PRMT R16, RZ, 0x7610, R16 ;  /* 0x00007610ff107816 */ /* 0x000fe40000000010 */
[----:B------:R-:W1:Y:S01]  /*07e0*/  @!P4 LDC.64 R24, c[0x0][0x230] ;  /* 0x00008c00ff18cb82 */ /* 0x000e620000000a00 */
[----:B------:R-:W-:Y:S01]  /*07f0*/  @!P3 IMAD.WIDE.U32 R34, R17, 0x2, R34 ;  /* 0x000000021122b825 */ /* 0x000fe200078e0022 */
[----:B------:R-:W-:Y:S01]  /*0800*/  PRMT R17, RZ, 0x7610, R17 ;  /* 0x00007610ff117816 */ /* 0x000fe20000000011 */
[----:B------:R4:W2:Y:S02]  /*0810*/  @!P2 LDG.E.U16 R23, desc[UR4][R36.64] ;  /* 0x000000042417a981 */ /* 0x0008a4000c1e1500 */
[----:B------:R-:W-:-:S03]  /*0820*/  @!P2 IMAD.WIDE.U32 R32, R21, 0x2, R32 ;  /* 0x000000021520a825 */ /* 0x000fc600078e0020 */
[----:B------:R0:W2:Y:S04]  /*0830*/  @!P3 LDG.E.U16 R17, desc[UR4][R14.64] ;  /* 0x000000040e11b981 */ /* 0x0000a8000c1e1500 */
[----:B------:R0:W2:Y:S01]  /*0840*/  @!P2 LDG.E.U16 R22, desc[UR4][R32.64] ;  /* 0x000000042016a981 */ /* 0x0000a2000c1e1500 */
[----:B----4-:R-:W4:Y:S01]  /*0850*/  @!P1 LDC.64 R36, c[0x0][0x228] ;  /* 0x00008a00ff249b82 */ /* 0x010f220000000a00 */
[----:B0-----:R-:W-:Y:S02]  /*0860*/  @!P1 IMAD.IADD R15, R2, 0x1, R27 ;  /* 0x00000001020f9824 */ /* 0x001fe400078e021b */
[----:B------:R-:W-:-:S05]  /*0870*/  @!P1 VIADD R27, R27, 0x80 ;  /* 0x000000801b1b9836 */ /* 0x000fca0000000000 */
[----:B------:R-:W0:Y:S01]  /*0880*/  @!P1 LDC.64 R32, c[0x0][0x230] ;  /* 0x00008c00ff209b82 */ /* 0x000e220000000a00 */
[----:B------:R-:W-:Y:S01]  /*0890*/  ISETP.GE.AND P2, PT, R27, R3, PT ;  /* 0x000000031b00720c */ /* 0x000fe20003f46270 */
[----:B------:R-:W-:Y:S01]  /*08a0*/  @!P4 IMAD.WIDE.U32 R30, R11, 0x2, R30 ;  /* 0x000000020b1ec825 */ /* 0x000fe200078e001e */
[----:B------:R-:W-:-:S04]  /*08b0*/  PRMT R21, RZ, 0x7610, R21 ;  /* 0x00007610ff157816 */ /* 0x000fc80000000015 */
[----:B------:R1:W2:Y:S04]  /*08c0*/  @!P4 LDG.E.U16 R16, desc[UR4][R30.64] ;  /* 0x000000041e10c981 */ /* 0x0002a8000c1e1500 */
[----:B------:R4:W2:Y:S03]  /*08d0*/  @!P3 LDG.E.U16 R21, desc[UR4][R34.64] ;  /* 0x000000042215b981 */ /* 0x0008a6000c1e1500 */
[----:B-1----:R-:W1:Y:S01]  /*08e0*/  @!P2 LDC.64 R30, c[0x0][0x228] ;  /* 0x00008a00ff1eab82 */ /* 0x002e620000000a00 */
[----:B----4-:R-:W-:-:S07]  /*08f0*/  @!P1 IMAD.WIDE.U32 R36, R15, 0x2, R36 ;  /* 0x000000020f249825 */ /* 0x010fce00078e0024 */
[----:B------:R-:W4:Y:S01]  /*0900*/  @!P2 LDC.64 R34, c[0x0][0x230] ;  /* 0x00008c00ff22ab82 */ /* 0x000f220000000a00 */
[----:B0-----:R-:W-:Y:S01]  /*0910*/  @!P1 IMAD.WIDE.U32 R32, R15, 0x2, R32 ;  /* 0x000000020f209825 */ /* 0x001fe200078e0020 */
[----:B------:R-:W-:-:S03]  /*0920*/  @!P2 IADD3 R15, R2, R27, RZ ;  /* 0x0000001b020fa210 */ /* 0x000fc60007ffe0ff */
[----:B------:R-:W-:-:S05]  /*0930*/  @!P2 VIADD R27, R27, 0x80 ;  /* 0x000000801b1ba836 */ /* 0x000fca0000000000 */
[----:B------:R-:W-:Y:S01]  /*0940*/  ISETP.GE.AND P3, PT, R27, R3, PT ;  /* 0x000000031b00720c */ /* 0x000fe20003f66270 */
[----:B-1----:R-:W-:Y:S01]  /*0950*/  @!P2 IMAD.WIDE.U32 R30, R15, 0x2, R30 ;  /* 0x000000020f1ea825 */ /* 0x002fe200078e001e */
[----:B------:R-:W-:-:S03]  /*0960*/  PRMT R12, RZ, 0x7610, R12 ;  /* 0x00007610ff0c7816 */ /* 0x000fc6000000000c */
[----:B----4-:R-:W-:-:S08]  /*0970*/  @!P2 IMAD.WIDE.U32 R34, R15, 0x2, R34 ;  /* 0x000000020f22a825 */ /* 0x010fd000078e0022 */
[----:B------:R-:W0:Y:S01]  /*0980*/  @!P3 LDC.64 R14, c[0x0][0x228] ;  /* 0x00008a00ff0ebb82 */ /* 0x000e220000000a00 */
[----:B------:R-:W-:-:S05]  /*0990*/  @!P4 IMAD.WIDE.U32 R24, R11, 0x2, R24 ;  /* 0x000000020b18c825 */ /* 0x000fca00078e0018 */
[----:B------:R1:W4:Y:S01]  /*09a0*/  @!P4 LDG.E.U16 R12, desc[UR4][R24.64] ;  /* 0x00000004180cc981 */ /* 0x000322000c1e1500 */
[----:B------:R-:W-:Y:S02]  /*09b0*/  PRMT R0, RZ, 0x7610, R0 ;  /* 0x00007610ff007816 */ /* 0x000fe40000000000 */
[----:B------:R-:W-:Y:S02]  /*09c0*/  @!P3 IADD3 R27, R2, R27, RZ ;  /* 0x0000001b021bb210 */ /* 0x000fe40007ffe0ff */
[----:B------:R-:W-:Y:S02]  /*09d0*/  PRMT R11, RZ, 0x7610, R11 ;  /* 0x00007610ff0b7816 */ /* 0x000fe4000000000b */
[----:B------:R0:W4:Y:S01]  /*09e0*/  @!P1 LDG.E.U16 R0, desc[UR4][R32.64] ;  /* 0x0000000420009981 */ /* 0x000122000c1e1500 */
[----:B-1----:R-:W-:-:S03]  /*09f0*/  PRMT R24, RZ, 0x7610, R24 ;  /* 0x00007610ff187816 */ /* 0x002fc60000000018 */
[----:B------:R-:W4:Y:S04]  /*0a00*/  @!P1 LDG.E.U16 R11, desc[UR4][R36.64] ;  /* 0x00000004240b9981 */ /* 0x000f28000c1e1500 */
[----:B------:R1:W4:Y:S01]  /*0a10*/  @!P2 LDG.E.U16 R24, desc[UR4][R30.64] ;  /* 0x000000041e18a981 */ /* 0x000322000c1e1500 */
[----:B0-----:R-:W-:Y:S01]  /*0a20*/  @!P3 IMAD.WIDE.U32 R32, R27, 0x2, R14 ;  /* 0x000000021b20b825 */ /* 0x001fe200078e000e */
[----:B------:R-:W-:-:S06]  /*0a30*/  PRMT R14, RZ, 0x7610, R14 ;  /* 0x00007610ff0e7816 */ /* 0x000fcc000000000e */
[----:B------:R0:W4:Y:S01]  /*0a40*/  @!P3 LDG.E.U16 R14, desc[UR4][R32.64] ;  /* 0x00000004200eb981 */ /* 0x000122000c1e1500 */
[----:B-1----:R-:W1:Y:S01]  /*0a50*/  @!P3 LDC.64 R30, c[0x0][0x230] ;  /* 0x00008c00ff1ebb82 */ /* 0x002e620000000a00 */
[----:B------:R-:W-:Y:S02]  /*0a60*/  PRMT R25, RZ, 0x7610, R25 ;  /* 0x00007610ff197816 */ /* 0x000fe40000000019 */
[----:B------:R-:W-:-:S04]  /*0a70*/  PRMT R15, RZ, 0x7610, R15 ;  /* 0x00007610ff0f7816 */ /* 0x000fc8000000000f */
[----:B------:R-:W4:Y:S01]  /*0a80*/  @!P2 LDG.E.U16 R25, desc[UR4][R34.64] ;  /* 0x000000042219a981 */ /* 0x000f22000c1e1500 */
[----:B-1----:R-:W-:-:S05]  /*0a90*/  @!P3 IMAD.WIDE.U32 R30, R27, 0x2, R30 ;  /* 0x000000021b1eb825 */ /* 0x002fca00078e001e */
[----:B------:R1:W4:Y:S01]  /*0aa0*/  @!P3 LDG.E.U16 R15, desc[UR4][R30.64] ;  /* 0x000000041e0fb981 */ /* 0x000322000c1e1500 */
[----:B------:R-:W0:Y:S02]  /*0ab0*/  S2R R29, SR_TID.X ;  /* 0x00000000001d7919 */ /* 0x000e240000002100 */
[----:B0-----:R-:W-:-:S05]  /*0ac0*/  VIADD R26, R29, 0x100 ;  /* 0x000001001d1a7836 */ /* 0x001fca0000000000 */
[----:B------:R-:W-:Y:S01]  /*0ad0*/  ISETP.GE.AND P1, PT, R26, R3, PT ;  /* 0x000000031a00720c */ /* 0x000fe20003f26270 */
[----:B------:R-:W-:-:S05]  /*0ae0*/  VIADD R26, R29, 0x180 ;  /* 0x000001801d1a7836 */ /* 0x000fca0000000000 */
[----:B------:R-:W-:Y:S01]  /*0af0*/  ISETP.GE.AND P2, PT, R26, R3, PT ;  /* 0x000000031a00720c */ /* 0x000fe20003f46270 */
[----:B------:R-:W-:-:S05]  /*0b00*/  VIADD R32, R29, 0x200 ;  /* 0x000002001d207836 */ /* 0x000fca0000000000 */
[----:B------:R-:W-:Y:S01]  /*0b10*/  ISETP.GE.AND P3, PT, R32, R3, PT ;  /* 0x000000032000720c */ /* 0x000fe20003f66270 */
[----:B---3--:R-:W-:Y:S02]  /*0b20*/  @!P0 IMAD.U32 R26, R20, 0x10000, RZ ;  /* 0x00010000141a8824 */ /* 0x008fe400078e00ff */
[----:B------:R-:W-:-:S05]  /*0b30*/  VIADD R20, R29, 0x80 ;  /* 0x000000801d147836 */ /* 0x000fca0000000000 */
[----:B------:R-:W-:Y:S01]  /*0b40*/  ISETP.GE.AND P5, PT, R20, R3, PT ;  /* 0x000000031400720c */ /* 0x000fe20003fa6270 */
[----:B------:R-:W0:Y:S01]  /*0b50*/  @!P0 MUFU.LG2 R26, R26 ;  /* 0x0000001a001a8308 */ /* 0x000e220000000c00 */
[----:B-----5:R-:W-:-:S05]  /*0b60*/  @!P0 SHF.L.U32 R13, R13, 0x10, RZ ;  /* 0x000000100d0d8819 */ /* 0x020fca00000006ff */
[----:B0-----:R-:W-:-:S06]  /*0b70*/  @!P0 FMUL.FTZ R13, R13, R26 ;  /* 0x0000001a0d0d8220 */ /* 0x001fcc0000410000 */
[----:B--2---:R-:W-:-:S06]  /*0b80*/  @!P5 SHF.L.U32 R19, R19, 0x10, RZ ;  /* 0x000000101313d819 */ /* 0x004fcc00000006ff */
[----:B------:R-:W0:Y:S01]  /*0b90*/  @!P5 MUFU.LG2 R19, R19 ;  /* 0x000000130013d308 */ /* 0x000e220000000c00 */
[----:B------:R-:W-:Y:S02]  /*0ba0*/  @!P5 IMAD.U32 R26, R10, 0x10000, RZ ;  /* 0x000100000a1ad824 */ /* 0x000fe400078e00ff */
[----:B------:R-:W-:Y:S02]  /*0bb0*/  @!P1 IMAD.U32 R23, R23, 0x10000, RZ ;  /* 0x0001000017179824 */ /* 0x000fe400078e00ff */
[----:B0-----:R-:W-:Y:S01]  /*0bc0*/  @!P5 FMUL.FTZ R26, R26, R19 ;  /* 0x000000131a1ad220 */ /* 0x001fe20000410000 */
[----:B------:R-:W-:-:S03]  /*0bd0*/  @!P2 SHF.L.U32 R27, R17, 0x10, RZ ;  /* 0x00000010111ba819 */ /* 0x000fc600000006ff */
[----:B------:R-:W0:Y:S01]  /*0be0*/  @!P1 MUFU.LG2 R23, R23 ;  /* 0x0000001700179308 */ /* 0x000e220000000c00 */
[----:B-1----:R-:W-:-:S07]  /*0bf0*/  @!P1 SHF.L.U32 R30, R22, 0x10, RZ ;  /* 0x00000010161e9819 */ /* 0x002fce00000006ff */
[----:B------:R-:W1:Y:S08]  /*0c00*/  @!P2 MUFU.LG2 R10, R27 ;  /* 0x0000001b000aa308 */ /* 0x000e700000000c00 */
[----:B------:R-:W2:Y:S01]  /*0c10*/  @!P5 MUFU.EX2 R22, R26 ;  /* 0x0000001a0016d308 */ /* 0x000ea20000000800 */
[----:B0-----:R-:W-:Y:S01]  /*0c20*/  @!P1 FMUL.FTZ R17, R30, R23 ;  /* 0x000000171e119220 */ /* 0x001fe20000410000 */
[----:B------:R-:W-:-:S02]  /*0c30*/  VIADD R30, R29, 0x280 ;  /* 0x000002801d1e7836 */ /* 0x000fc40000000000 */
[----:B------:R-:W-:Y:S01]  /*0c40*/  @!P3 IMAD.U32 R23, R16, 0x10000, RZ ;  /* 0x000100001017b824 */ /* 0x000fe200078e00ff */
[----:B------:R-:W-:Y:S02]  /*0c50*/  @!P2 SHF.L.U32 R21, R21, 0x10, RZ ;  /* 0x000000101515a819 */ /* 0x000fe400000006ff */
[----:B------:R-:W-:-:S03]  /*0c60*/  ISETP.GE.AND P4, PT, R30, R3, PT ;  /* 0x000000031e00720c */ /* 0x000fc60003f86270 */
[----:B-1----:R-:W-:Y:S01]  /*0c70*/  @!P2 FMUL.FTZ R10, R21, R10 ;  /* 0x0000000a150aa220 */ /* 0x002fe20000410000 */
[----:B--2---:R-:W-:Y:S01]  /*0c80*/  @!P5 F2FP.BF16.F32.PACK_AB R28, RZ, R22 ;  /* 0x00000016ff1cd23e */ /* 0x004fe200000010ff */
[----:B------:R-:W0:Y:S01]  /*0c90*/  @!P3 MUFU.LG2 R21, R23 ;  /* 0x000000170015b308 */ /* 0x000e220000000c00 */
[C---:B------:R-:W-:Y:S01]  /*0ca0*/  VIADD R22, R29.reuse, 0x380 ;  /* 0x000003801d167836 */ /* 0x040fe20000000000 */
[----:B------:R-:W-:-:S04]  /*0cb0*/  IADD3 R30, R29, 0x300, RZ ;  /* 0x000003001d1e7810 */ /* 0x000fc80007ffe0ff */
[-C--:B------:R-:W-:Y:S02]  /*0cc0*/  ISETP.GE.AND P6, PT, R30, R3.reuse, PT ;  /* 0x000000031e00720c */ /* 0x080fe40003fc6270 */
[----:B------:R-:W-:Y:S01]  /*0cd0*/  ISETP.GE.AND P5, PT, R22, R3, PT ;  /* 0x000000031600720c */ /* 0x000fe20003fa6270 */
[----:B------:R1:W-:Y:S08]  /*0ce0*/  @!P2 MUFU.EX2 R19, R10 ;  /* 0x0000000a0013a308 */ /* 0x0003f00000000800 */
[----:B------:R-:W-:Y:S01]  /*0cf0*/  @!P0 MUFU.EX2 R13, R13 ;  /* 0x0000000d000d8308 */ /* 0x000fe20000000800 */
[----:B----4-:R-:W-:-:S04]  /*0d00*/  @!P3 IMAD.U32 R22, R12, 0x10000, RZ ;  /* 0x000100000c16b824 */ /* 0x010fc800078e00ff */
[----:B0-----:R-:W-:Y:S01]  /*0d10*/  @!P3 FMUL.FTZ R21, R22, R21 ;  /* 0x000000151615b220 */ /* 0x001fe20000410000 */
[----:B------:R-:W-:Y:S02]  /*0d20*/  @!P4 SHF.L.U32 R16, R11, 0x10, RZ ;  /* 0x000000100b10c819 */ /* 0x000fe400000006ff */
[----:B-1----:R-:W0:Y:S01]  /*0d30*/  @!P0 LDC.64 R10, c[0x0][0x220] ;  /* 0x00008800ff0a8b82 */ /* 0x002e220000000a00 */
[----:B------:R-:W-:-:S03]  /*0d40*/  @!P6 SHF.L.U32 R24, R24, 0x10, RZ ;  /* 0x000000101818e819 */ /* 0x000fc600000006ff */
[----:B------:R-:W1:Y:S01]  /*0d50*/  @!P4 MUFU.LG2 R16, R16 ;  /* 0x000000100010c308 */ /* 0x000e620000000c00 */
[----:B------:R-:W-:Y:S01]  /*0d60*/  @!P4 IMAD.U32 R23, R0, 0x10000, RZ ;  /* 0x000100000017c824 */ /* 0x000fe200078e00ff */
[----:B------:R-:W-:-:S06]  /*0d70*/  @!P5 SHF.L.U32 R22, R14, 0x10, RZ ;  /* 0x000000100e16d819 */ /* 0x000fcc00000006ff */
[----:B------:R-:W2:Y:S08]  /*0d80*/  @!P6 MUFU.LG2 R12, R24 ;  /* 0x00000018000ce308 */ /* 0x000eb00000000c00 */
[----:B------:R-:W3:Y:S01]  /*0d90*/  @!P5 MUFU.LG2 R0, R22 ;  /* 0x000000160000d308 */ /* 0x000ee20000000c00 */
[----:B------:R-:W-:Y:S01]  /*0da0*/  @!P6 SHF.L.U32 R25, R25, 0x10, RZ ;  /* 0x000000101919e819 */ /* 0x000fe200000006ff */
[----:B-1----:R-:W-:Y:S01]  /*0db0*/  @!P4 FMUL.FTZ R14, R23, R16 ;  /* 0x00000010170ec220 */ /* 0x002fe20000410000 */
[----:B------:R-:W-:Y:S01]  /*0dc0*/  @!P0 IMAD.IADD R23, R2, 0x1, R29 ;  /* 0x0000000102178824 */ /* 0x000fe200078e021d */
[----:B------:R-:W-:Y:S01]  /*0dd0*/  @!P0 F2FP.BF16.F32.PACK_AB R18, RZ, R13 ;  /* 0x0000000dff12823e */ /* 0x000fe200000010ff */
[----:B------:R-:W-:-:S02]  /*0de0*/  @!P0 IMAD.MOV.U32 R29, RZ, RZ, R20 ;  /* 0x000000ffff1d8224 */ /* 0x000fc400078e0014 */
[----:B0-----:R-:W-:-:S04]  /*0df0*/  @!P0 IMAD.WIDE.U32 R10, R23, 0x2, R10 ;  /* 0x00000002170a8825 */ /* 0x001fc800078e000a */
[----:B--2---:R-:W-:Y:S01]  /*0e00*/  @!P6 FMUL.FTZ R12, R25, R12 ;  /* 0x0000000c190ce220 */ /* 0x004fe20000410000 */
[----:B------:R-:W0:Y:S01]  /*0e10*/  @!P1 MUFU.EX2 R17, R17 ;  /* 0x0000001100119308 */ /* 0x000e220000000800 */
[----:B------:R-:W-:-:S05]  /*0e20*/  @!P5 SHF.L.U32 R15, R15, 0x10, RZ ;  /* 0x000000100f0fd819 */ /* 0x000fca00000006ff */
[----:B---3--:R-:W-:Y:S02]  /*0e30*/  @!P5 FMUL.FTZ R0, R15, R0 ;  /* 0x000000000f00d220 */ /* 0x008fe40000410000 */
[----:B------:R-:W1:Y:S01]  /*0e40*/  @!P3 MUFU.EX2 R21, R21 ;  /* 0x000000150015b308 */ /* 0x000e620000000800 */
[----:B------:R2:W-:Y:S01]  /*0e50*/  @!P0 STG.E.U16 desc[UR4][R10.64], R18 ;  /* 0x000000120a008986 */ /* 0x0005e2000c101504 */
[----:B------:R-:W-:-:S06]  /*0e60*/  ISETP.GE.AND P0, PT, R29, R3, PT ;  /* 0x000000031d00720c */ /* 0x000fcc0003f06270 */
[----:B------:R-:W3:Y:S08]  /*0e70*/  @!P4 MUFU.EX2 R14, R14 ;  /* 0x0000000e000ec308 */ /* 0x000ef00000000800 */
[----:B------:R-:W4:Y:S08]  /*0e80*/  @!P6 MUFU.EX2 R12, R12 ;  /* 0x0000000c000ce308 */ /* 0x000f300000000800 */
[----:B------:R-:W5:Y:S01]  /*0e90*/  @!P5 MUFU.EX2 R0, R0 ;  /* 0x000000000000d308 */ /* 0x000f620000000800 */
[----:B------:R-:W-:Y:S04]  /*0ea0*/  BSSY B0, `(.L_x_38306) ;  /* 0x0000032000007945 */ /* 0x000fe80003800000 */
[----:B------:R-:W-:Y:S01]  /*0eb0*/  BSSY B1, `(.L_x_38307) ;  /* 0x000002a000017945 */ /* 0x000fe20003800000 */
[----:B0-----:R-:W-:-:S02]  /*0ec0*/  @!P1 F2FP.BF16.F32.PACK_AB R4, RZ, R17 ;  /* 0x00000011ff04923e */ /* 0x001fc400000010ff */
[----:B------:R-:W-:Y:S02]  /*0ed0*/  @!P2 F2FP.BF16.F32.PACK_AB R5, RZ, R19 ;  /* 0x00000013ff05a23e */ /* 0x000fe400000010ff */
[----:B-1----:R-:W-:Y:S02]  /*0ee0*/  @!P3 F2FP.BF16.F32.PACK_AB R6, RZ, R21 ;  /* 0x00000015ff06b23e */ /* 0x002fe400000010ff */
[----:B---3--:R-:W-:Y:S02]  /*0ef0*/  @!P4 F2FP.BF16.F32.PACK_AB R7, RZ, R14 ;  /* 0x0000000eff07c23e */ /* 0x008fe400000010ff */
[----:B----4-:R-:W-:Y:S02]  /*0f00*/  @!P6 F2FP.BF16.F32.PACK_AB R8, RZ, R12 ;  /* 0x0000000cff08e23e */ /* 0x010fe400000010ff */
[----:B-----5:R-:W-:Y:S01]  /*0f10*/  @!P5 F2FP.BF16.F32.PACK_AB R9, RZ, R0 ;  /* 0x00000000ff09d23e */ /* 0x020fe200000010ff */
[----:B--2---:R-:W-:Y:S06]  /*0f20*/  @P0 BRA `(.L_x_38308) ;  /* 0x0000000000300947 */ /* 0x004fec0003800000 */
        /* <DEDUP_REMOVED lines=12> */
.L_x_38308:
[----:B------:R-:W-:-:S13]  /*0ff0*/  ISETP.GE.AND P0, PT, R29, R3, PT ;  /* 0x000000031d00720c */ /* 0x000fda0003f06270 */
[----:B------:R-:W-:Y:S05]  /*1000*/  @P0 BRA `(.L_x_38310) ;  /* 0x0000000000300947 */ /* 0x000fea0003800000 */
[----:B0-----:R-:W0:Y:S01]  /*1010*/  LDC.64 R10, c[0x0][0x220] ;  /* 0x00008800ff0a7b82 */ /* 0x001e220000000a00 */
[----:B------:R-:W-:Y:S01]  /*1020*/  IADD3 R13, R2, R29, RZ ;  /* 0x0000001d020d7210 */ /* 0x000fe20007ffe0ff */
[----:B------:R-:W-:-:S04]  /*1030*/  VIADD R29, R29, 0x80 ;  /* 0x000000801d1d7836 */ /* 0x000fc80000000000 */
[----:B0-----:R-:W-:-:S05]  /*1040*/  IMAD.WIDE.U32 R10, R13, 0x2, R10 ;  /* 0x000000020d0a7825 */ /* 0x001fca00078e000a */
[----:B------:R1:W-:Y:S02]  /*1050*/  STG.E.U16 desc[UR4][R10.64], R5 ;  /* 0x000000050a007986 */ /* 0x0003e4000c101504 */
.L_x_38309:
[----:B------:R-:W-:-:S13]  /*1060*/  ISETP.GE.AND P0, PT, R29, R3, PT ;  /* 0x000000031d00720c */ /* 0x000fda0003f06270 */
[----:B------:R-:W-:Y:S05]  /*1070*/  @P0 BRA `(.L_x_38311) ;  /* 0x0000000000340947 */ /* 0x000fea0003800000 */
[----:B-1----:R-:W1:Y:S01]  /*1080*/  LDC.64 R4, c[0x0][0x220] ;  /* 0x00008800ff047b82 */ /* 0x002e620000000a00 */
[----:B0-----:R-:W-:Y:S01]  /*1090*/  IADD3 R11, R2, R29, RZ ;  /* 0x0000001d020b7210 */ /* 0x001fe20007ffe0ff */
[----:B------:R-:W-:-:S04]  /*10a0*/  VIADD R29, R29, 0x80 ;  /* 0x000000801d1d7836 */ /* 0x000fc80000000000 */
[----:B-1----:R-:W-:-:S05]  /*10b0*/  IMAD.WIDE.U32 R4, R11, 0x2, R4 ;  /* 0x000000020b047825 */ /* 0x002fca00078e0004 */
[----:B------:R1:W-:Y:S02]  /*10c0*/  STG.E.U16 desc[UR4][R4.64], R6 ;  /* 0x0000000604007986 */ /* 0x0003e4000c101504 */
.L_x_38310:
        /* <DEDUP_REMOVED lines=8> */
.L_x_38311:
[----:B------:R-:W-:Y:S05]  /*1150*/  BSYNC B1 ;  /* 0x0000000000017941 */ /* 0x000fea0003800000 */
.L_x_38307:
[----:B------:R-:W-:-:S13]  /*1160*/  ISETP.GE.AND P0, PT, R29, R3, PT ;  /* 0x000000031d00720c */ /* 0x000fda0003f06270 */
[----:B-12---:R-:W1:Y:S01]  /*1170*/  @!P0 LDC.64 R4, c[0x0][0x220] ;  /* 0x00008800ff048b82 */ /* 0x006e620000000a00 */
[----:B------:R-:W-:Y:S01]  /*1180*/  @!P0 IADD3 R7, R2, R29, RZ ;  /* 0x0000001d02078210 */ /* 0x000fe20007ffe0ff */
[----:B------:R-:W-:-:S04]  /*1190*/  @!P0 VIADD R29, R29, 0x80 ;  /* 0x000000801d1d8836 */ /* 0x000fc80000000000 */
[----:B-1----:R-:W-:-:S05]  /*11a0*/  @!P0 IMAD.WIDE.U32 R4, R7, 0x2, R4 ;  /* 0x0000000207048825 */ /* 0x002fca00078e0004 */
[----:B------:R2:W-:Y:S02]  /*11b0*/  @!P0 STG.E.U16 desc[UR4][R4.64], R8 ;  /* 0x0000000804008986 */ /* 0x0005e4000c101504 */
.L_x_38312:
[----:B------:R-:W-:Y:S05]  /*11c0*/  BSYNC B0 ;  /* 0x0000000000007941 */ /* 0x000fea0003800000 */
.L_x_38306:
        /* <DEDUP_REMOVED lines=8> */
.L_x_38313:
        /* <DEDUP_REMOVED lines=11> */
.L_x_71852:


//--------------------- .text._ZN2at6native29vectorized_elementwise_kernelILi4EZZZNS0_50_GLOBAL__N__2680c7bb_12_PowKernel_cu_7dd49032_316824pow_tensor_tensor_kernelERNS_18TensorIteratorBaseEENKUlvE_clEvENKUlvE9_clEvEUlN3c108BFloat16ES8_E_St5arrayIPcLm3EEEEviT0_T1_ --------------------------
	.section	.text._ZN2at6native29vectorized_elementwise_kernelILi4EZZZNS0_50_GLOBAL__N__2680c7bb_12_PowKernel_cu_7dd49032_316824pow_tensor_tensor_kernelERNS_18TensorIteratorBaseEENKUlvE_clEvENKUlvE9_clEvEUlN3c108BFloat16ES8_E_St5arrayIPcLm3EEEEviT0_T1_,"ax",@progbits
	.align	128
        .global         _ZN2at6native29vectorized_elementwise_kernelILi4EZZZNS0_50_GLOBAL__N__2680c7bb_12_PowKernel_cu_7dd49032_316824pow_tensor_tensor_kernelERNS_18TensorIteratorBaseEENKUlvE_clEvENKUlvE9_clEvEUlN3c108BFloat16ES8_E_St5arrayIPcLm3EEEEviT0_T1_
        .type           _ZN2at6native29vectorized_elementwise_kernelILi4EZZZNS0_50_GLOBAL__N__2680c7bb_12_PowKernel_cu_7dd49032_316824pow_tensor_tensor_kernelERNS_18TensorIteratorBaseEENKUlvE_clEvENKUlvE9_clEvEUlN3c108BFloat16ES8_E_St5arrayIPcLm3EEEEviT0_T1_,@function
        .size           _ZN2at6native29vectorized_elementwise_kernelILi4EZZZNS0_50_GLOBAL__N__2680c7bb_12_PowKernel_cu_7dd49032_316824pow_tensor_tensor_kernelERNS_18TensorIteratorBaseEENKUlvE_clEvENKUlvE9_clEvEUlN3c108BFloat16ES8_E_St5arrayIPcLm3EEEEviT0_T1_,(.L_x_71853 - _ZN2at6native29vectorized_elementwise_kernelILi4EZZZNS0_50_GLOBAL__N__2680c7bb_12_PowKernel_cu_7dd49032_316824pow_tensor_tensor_kernelERNS_18TensorIteratorBaseEENKUlvE_clEvENKUlvE9_clEvEUlN3c108BFloat16ES8_E_St5arrayIPcLm3EEEEviT0_T1_)
        .other          _ZN2at6native29vectorized_elementwise_kernelILi4EZZZNS0_50_GLOBAL__N__2680c7bb_12_PowKernel_cu_7dd49032_316824pow_tensor_tensor_kernelERNS_18TensorIteratorBaseEENKUlvE_clEvENKUlvE9_clEvEUlN3c108BFloat16ES8_E_St5arrayIPcLm3EEEEviT0_T1_,@"STO_CUDA_ENTRY STV_DEFAULT"
_ZN2at6native29vectorized_elementwise_kernelILi4EZZZNS0_50_GLOBAL__N__2680c7bb_12_PowKernel_cu_7dd49032_316824pow_tensor_tensor_kernelERNS_18TensorIteratorBaseEENKUlvE_clEvENKUlvE9_clEvEUlN3c108BFloat16ES8_E_St5arrayIPcLm3EEEEviT0_T1_:
.text._ZN2at6native29vectorized_elementwise_kernelILi4EZZZNS0_50_GLOBAL__N__2680c7bb_12_PowKernel_cu_7dd49032_316824pow_tensor_tensor_kernelERNS_18TensorIteratorBaseEENKUlvE_clEvENKUlvE9_clEvEUlN3c108BFloat16ES8_E_St5arrayIPcLm3EEEEviT0_T1_:
        /* <DEDUP_REMOVED lines=15> */
[----:B0-----:R-:W-:-:S04]  /*00f0*/  IMAD.WIDE R4, R2, 0x2, R4 ;  /* 0x0000000202047825 */ /* 0x001fc800078e0204 */
[----:B------:R-:W-:-:S05]  /*0100*/  IMAD.WIDE.U32 R18, R0, 0x8, R4 ;  /* 0x0000000800127825 */ /* 0x000fca00078e0004 */
[----:B------:R-:W4:Y:S04]  /*0110*/  LDG.E.64 R6, desc[UR4][R18.64] ;  /* 0x0000000412067981 */ /* 0x000f28000c1e1b00 */
[----:B------:R-:W5:Y:S01]  /*0120*/  LDG.E.64 R4, desc[UR4][R18.64+0x400] ;  /* 0x0004000412047981 */ /* 0x000f62000c1e1b00 */
[C---:B--2---:R-:W-:Y:S01]  /*0130*/  IMAD.U32 R15, R10.reuse, 0x10000, RZ ;  /* 0x000100000a0f7824 */ /* 0x044fe200078e00ff */
[C---:B------:R-:W-:Y:S02]  /*0140*/  SHF.L.U32 R14, R11.reuse, 0x10, RZ ;  /* 0x000000100b0e7819 */ /* 0x040fe400000006ff */
[----:B------:R-:W-:Y:S01]  /*0150*/  PRMT R10, R10, 0x7632, R10 ;  /* 0x000076320a0a7816 */ /* 0x000fe2000000000a */
[----:B---3--:R-:W-:Y:S01]  /*0160*/  IMAD.U32 R13, R8, 0x10000, RZ ;  /* 0x00010000080d7824 */ /* 0x008fe200078e00ff */
[----:B------:R-:W-:Y:S01]  /*0170*/  PRMT R3, R11, 0x7632, R3 ;  /* 0x000076320b037816 */ /* 0x000fe20000000003 */
[----:B------:R-:W0:Y:S01]  /*0180*/  MUFU.LG2 R15, R15 ;  /* 0x0000000f000f7308 */ /* 0x000e220000000c00 */
[----:B------:R-:W-:Y:S01]  /*0190*/  IMAD.U32 R12, R9, 0x10000, RZ ;  /* 0x00010000090c7824 */ /* 0x000fe200078e00ff */
[----:B------:R-:W-:-:S02]  /*01a0*/  SHF.L.U32 R17, R10, 0x10, RZ ;  /* 0x000000100a117819 */ /* 0x000fc400000006ff */
[----:B------:R-:W-:Y:S01]  /*01b0*/  PRMT R8, R8, 0x7632, R8 ;  /* 0x0000763208087816 */ /* 0x000fe20000000008 */
[----:B------:R-:W-:Y:S01]  /*01c0*/  IMAD.U32 R3, R3, 0x10000, RZ ;  /* 0x0001000003037824 */ /* 0x000fe200078e00ff */
[----:B------:R-:W-:Y:S02]  /*01d0*/  PRMT R9, R9, 0x7632, R9 ;  /* 0x0000763209097816 */ /* 0x000fe40000000009 */
[----:B------:R-:W1:Y:S01]  /*01e0*/  MUFU.LG2 R14, R14 ;  /* 0x0000000e000e7308 */ /* 0x000e620000000c00 */
[----:B------:R-:W-:Y:S02]  /*01f0*/  IMAD.U32 R8, R8, 0x10000, RZ ;  /* 0x0001000008087824 */ /* 0x000fe400078e00ff */
[----:B------:R-:W-:-:S05]  /*0200*/  IMAD.U32 R10, R9, 0x10000, RZ ;  /* 0x00010000090a7824 */ /* 0x000fca00078e00ff */
[----:B------:R-:W2:Y:S08]  /*0210*/  MUFU.LG2 R11, R17 ;  /* 0x00000011000b7308 */ /* 0x000eb00000000c00 */
[----:B------:R-:W3:Y:S01]  /*0220*/  MUFU.LG2 R12, R12 ;  /* 0x0000000c000c7308 */ /* 0x000ee20000000c00 */
[C---:B----4-:R-:W-:Y:S02]  /*0230*/  SHF.L.U32 R16, R6.reuse, 0x10, RZ ;  /* 0x0000001006107819 */ /* 0x050fe400000006ff */
[----:B------:R-:W-:-:S03]  /*0240*/  PRMT R6, R6, 0x7632, R6 ;  /* 0x0000763206067816 */ /* 0x000fc60000000006 */
[----:B0-----:R-:W-:Y:S02]  /*0250*/  FMUL.FTZ R9, R16, R15 ;  /* 0x0000000f10097220 */ /* 0x001fe40000410000 */
[----:B------:R-:W0:Y:S01]  /*0260*/  MUFU.LG2 R3, R3 ;  /* 0x0000000300037308 */ /* 0x000e220000000c00 */
[C---:B------:R-:W-:Y:S01]  /*0270*/  IMAD.U32 R15, R7.reuse, 0x10000, RZ ;  /* 0x00010000070f7824 */ /* 0x040fe200078e00ff */
[----:B------:R-:W-:Y:S01]  /*0280*/  PRMT R7, R7, 0x7632, R7 ;  /* 0x0000763207077816 */ /* 0x000fe20000000007 */
[----:B------:R-:W-:Y:S01]  /*0290*/  IMAD.U32 R6, R6, 0x10000, RZ ;  /* 0x0001000006067824 */ /* 0x000fe200078e00ff */
[C---:B-----5:R-:W-:Y:S01]  /*02a0*/  SHF.L.U32 R16, R4.reuse, 0x10, RZ ;  /* 0x0000001004107819 */ /* 0x060fe200000006ff */
[----:B-1----:R-:W-:Y:S01]  /*02b0*/  FMUL.FTZ R14, R15, R14 ;  /* 0x0000000e0f0e7220 */ /* 0x002fe20000410000 */
[C---:B------:R-:W-:Y:S01]  /*02c0*/  IMAD.U32 R15, R5.reuse, 0x10000, RZ ;  /* 0x00010000050f7824 */ /* 0x040fe200078e00ff */
[----:B------:R-:W-:Y:S01]  /*02d0*/  PRMT R4, R4, 0x7632, R4 ;  /* 0x0000763204047816 */ /* 0x000fe20000000004 */
[----:B------:R-:W1:Y:S01]  /*02e0*/  MUFU.LG2 R13, R13 ;  /* 0x0000000d000d7308 */ /* 0x000e620000000c00 */
[----:B------:R-:W-:Y:S01]  /*02f0*/  PRMT R5, R5, 0x7632, R5 ;  /* 0x0000763205057816 */ /* 0x000fe20000000005 */
[----:B--2---:R-:W-:Y:S01]  /*0300*/  FMUL.FTZ R11, R6, R11 ;  /* 0x0000000b060b7220 */ /* 0x004fe20000410000 */
[----:B------:R-:W-:Y:S01]  /*0310*/  SHF.L.U32 R18, R7, 0x10, RZ ;  /* 0x0000001007127819 */ /* 0x000fe200000006ff */
[----:B---3--:R-:W-:Y:S01]  /*0320*/  FMUL.FTZ R12, R15, R12 ;  /* 0x0000000c0f0c7220 */ /* 0x008fe20000410000 */
[----:B------:R-:W2:Y:S01]  /*0330*/  LDC.64 R6, c[0x0][0x220] ;  /* 0x00008800ff067b82 */ /* 0x000ea20000000a00 */
[----:B------:R-:W-:-:S02]  /*0340*/  IMAD.U32 R15, R4, 0x10000, RZ ;  /* 0x00010000040f7824 */ /* 0x000fc400078e00ff */
[----:B------:R-:W3:Y:S01]  /*0350*/  MUFU.LG2 R8, R8 ;  /* 0x0000000800087308 */ /* 0x000ee20000000c00 */
[----:B------:R-:W-:Y:S02]  /*0360*/  IMAD.U32 R5, R5, 0x10000, RZ ;  /* 0x0001000005057824 */ /* 0x000fe400078e00ff */
[----:B0-----:R-:W-:-:S05]  /*0370*/  FMUL.FTZ R3, R18, R3 ;  /* 0x0000000312037220 */ /* 0x001fca0000410000 */
[----:B------:R-:W0:Y:S01]  /*0380*/  MUFU.LG2 R10, R10 ;  /* 0x0000000a000a7308 */ /* 0x000e220000000c00 */
[----:B-1----:R-:W-:-:S07]  /*0390*/  FMUL.FTZ R13, R16, R13 ;  /* 0x0000000d100d7220 */ /* 0x002fce0000410000 */
[----:B------:R-:W-:Y:S01]  /*03a0*/  MUFU.EX2 R14, R14 ;  /* 0x0000000e000e7308 */ /* 0x000fe20000000800 */
[----:B---3--:R-:W-:Y:S01]  /*03b0*/  FMUL.FTZ R8, R15, R8 ;  /* 0x000000080f087220 */ /* 0x008fe20000410000 */
[----:B--2---:R-:W-:-:S06]  /*03c0*/  IMAD.WIDE.U32 R6, R2, 0x2, R6 ;  /* 0x0000000202067825 */ /* 0x004fcc00078e0006 */
[----:B------:R-:W1:Y:S01]  /*03d0*/  MUFU.EX2 R3, R3 ;  /* 0x0000000300037308 */ /* 0x000e620000000800 */
[----:B0-----:R-:W-:Y:S01]  /*03e0*/  FMUL.FTZ R5, R5, R10 ;  /* 0x0000000a05057220 */ /* 0x001fe20000410000 */
[----:B------:R-:W-:-:S06]  /*03f0*/  IMAD.WIDE R6, R0, 0x8, R6 ;  /* 0x0000000800067825 */ /* 0x000fcc00078e0206 */
[----:B------:R-:W-:Y:S08]  /*0400*/  MUFU.EX2 R9, R9 ;  /* 0x0000000900097308 */ /* 0x000ff00000000800 */
[----:B------:R-:W-:Y:S01]  /*0410*/  MUFU.EX2 R13, R13 ;  /* 0x0000000d000d7308 */ /* 0x000fe20000000800 */
[----:B-1----:R-:W-:-:S07]  /*0420*/  F2FP.BF16.F32.PACK_AB R17, R3, R14 ;  /* 0x0000000e0311723e */ /* 0x002fce00000010ff */
[----:B------:R-:W-:Y:S08]  /*0430*/  MUFU.EX2 R12, R12 ;  /* 0x0000000c000c7308 */ /* 0x000ff00000000800 */
[----:B------:R-:W0:Y:S08]  /*0440*/  MUFU.EX2 R16, R11 ;  /* 0x0000000b00107308 */ /* 0x000e300000000800 */
[----:B------:R-:W1:Y:S08]  /*0450*/  MUFU.EX2 R8, R8 ;  /* 0x0000000800087308 */ /* 0x000e700000000800 */
[----:B------:R-:W2:Y:S01]  /*0460*/  MUFU.EX2 R5, R5 ;  /* 0x0000000500057308 */ /* 0x000ea20000000800 */
[----:B0-----:R-:W-:-:S05]  /*0470*/  F2FP.BF16.F32.PACK_AB R16, R16, R9 ;  /* 0x000000091010723e */ /* 0x001fca00000010ff */
[----:B------:R-:W-:Y:S01]  /*0480*/  STG.E.64 desc[UR4][R6.64], R16 ;  /* 0x0000001006007986 */ /* 0x000fe2000c101b04 */
[----:B-1----:R-:W-:Y:S02]  /*0490*/  F2FP.BF16.F32.PACK_AB R2, R8, R13 ;  /* 0x0000000d0802723e */ /* 0x002fe400000010ff */
[----:B--2---:R-:W-:-:S05]  /*04a0*/  F2FP.BF16.F32.PACK_AB R3, R5, R12 ;  /* 0x0000000c0503723e */ /* 0x004fca00000010ff */
[----:B------:R-:W-:Y:S01]  /*04b0*/  STG.E.64 desc[UR4][R6.64+0x400], R2 ;  /* 0x0004000206007986 */ /* 0x000fe2000c101b04 */
[----:B------:R-:W-:Y:S05]  /*04c0*/  EXIT ;  /* 0x000000000000794d */ /* 0x000fea0003800000 */
.L_x_38314:
        /* <DEDUP_REMOVED lines=172> */
.L_x_38317:
[----:B------:R-:W-:-:S13]  /*0f90*/  ISETP.GE.AND P0, PT, R29, R3, PT ;  /* 0x000000031d00720c */ /* 0x000fda0003f06270 */
[----:B------:R-:W-:Y:S05]  /*0fa0*/  @P0 BRA `(.L_x_38319) ;  /* 0x0000000000300947 */ /* 0x000fea0003800000 */
[----:B0-----:R-:W0:Y:S01]  /*0fb0*/  LDC.64 R10, c[0x0][0x220] ;  /* 0x00008800ff0a7b82 */ /* 0x001e220000000a00 */
[----:B------:R-:W-:Y:S01]  /*0fc0*/  IADD3 R13, R2, R29, RZ ;  /* 0x0000001d020d7210 */ /* 0x000fe20007ffe0ff */
[----:B------:R-:W-:-:S04]  /*0fd0*/  VIADD R29, R29, 0x80 ;  /* 0x000000801d1d7836 */ /* 0x000fc80000000000 */
[----:B0-----:R-:W-:-:S05]  /*0fe0*/  IMAD.WIDE.U32 R10, R13, 0x2, R10 ;  /* 0x000000020d0a7825 */ /* 0x001fca00078e000a */
[----:B------:R1:W-:Y:S02]  /*0ff0*/  STG.E.U16 desc[UR4][R10.64], R5 ;  /* 0x000000050a007986 */ /* 0x0003e4000c101504 */
.L_x_38318:
[----:B------:R-:W-:-:S13]  /*1000*/  ISETP.GE.AND P0, PT, R29, R3, PT ;  /* 0x000000031d00720c */ /* 0x000fda0003f06270 */
[----:B------:R-:W-:Y:S05]  /*1010*/  @P0 BRA `(.L_x_38320) ;  /* 0x0000000000340947 */ /* 0x000fea0003800000 */
[----:B-1----:R-:W1:Y:S01]  /*1020*/  LDC.64 R4, c[0x0][0x220] ;  /* 0x00008800ff047b82 */ /* 0x002e620000000a00 */
[----:B0-----:R-:W-:Y:S01]  /*1030*/  IADD3 R11, R2, R29, RZ ;  /* 0x0000001d020b7210 */ /* 0x001fe20007ffe0ff */
[----:B------:R-:W-:-:S04]  /*1040*/  VIADD R29, R29, 0x80 ;  /* 0x000000801d1d7836 */ /* 0x000fc80000000000 */
[----:B-1----:R-:W-:-:S05]  /*1050*/  IMAD.WIDE.U32 R4, R11, 0x2, R4 ;  /* 0x000000020b047825 */ /* 0x002fca00078e0004 */
[----:B------:R1:W-:Y:S02]  /*1060*/  STG.E.U16 desc[UR4][R4.64], R6 ;  /* 0x0000000604007986 */ /* 0x0003e4000c101504 */
.L_x_38319:
        /* <DEDUP_REMOVED lines=8> */
.L_x_38320:
[----:B------:R-:W-:Y:S05]  /*10f0*/  BSYNC B1 ;  /* 0x0000000000017941 */ /* 0x000fea0003800000 */
.L_x_38316:
[----:B------:R-:W-:-:S13]  /*1100*/  ISETP.GE.AND P0, PT, R29, R3, PT ;  /* 0x000000031d00720c */ /* 0x000fda0003f06270 */
[----:B-12---:R-:W1:Y:S01]  /*1110*/  @!P0 LDC.64 R4, c[0x0][0x220] ;  /* 0x00008800ff048b82 */ /* 0x006e620000000a00 */
[----:B------:R-:W-:Y:S01]  /*1120*/  @!P0 IADD3 R7, R2, R29, RZ ;  /* 0x0000001d02078210 */ /* 0x000fe20007ffe0ff */
[----:B------:R-:W-:-:S04]  /*1130*/  @!P0 VIADD R29, R29, 0x80 ;  /* 0x000000801d1d8836 */ /* 0x000fc80000000000 */
[----:B-1----:R-:W-:-:S05]  /*1140*/  @!P0 IMAD.WIDE.U32 R4, R7, 0x2, R4 ;  /* 0x0000000207048825 */ /* 0x002fca00078e0004 */
[----:B------:R2:W-:Y:S02]  /*1150*/  @!P0 STG.E.U16 desc[UR4][R4.64], R8 ;  /* 0x0000000804008986 */ /* 0x0005e4000c101504 */
.L_x_38321:
[----:B------:R-:W-:Y:S05]  /*1160*/  BSYNC B0 ;  /* 0x0000000000007941 */ /* 0x000fea0003800000 */
.L_x_38315:
        /* <DEDUP_REMOVED lines=8> */
.L_x_38322:
        /* <DEDUP_REMOVED lines=9> */
.L_x_71853:


//--------------------- .text._ZN2at6native29vectorized_elementwise_kernelILi8EZZZNS0_50_GLOBAL__N__2680c7bb_12_PowKernel_cu_7dd49032_316824pow_tensor_tensor_kernelERNS_18TensorIteratorBaseEENKUlvE_clEvENKUlvE9_clEvEUlN3c108BFloat16ES8_E_St5arrayIPcLm3EEEEviT0_T1_ --------------------------
	.section	.text._ZN2at6native29vectorized_elementwise_kernelILi8EZZZNS0_50_GLOBAL__N__2680c7bb_12_PowKernel_cu_7dd49032_316824pow_tensor_tensor_kernelERNS_18TensorIteratorBaseEENKUlvE_clEvENKUlvE9_clEvEUlN3c108BFloat16ES8_E_St5arrayIPcLm3EEEEviT0_T1_,"ax",@progbits
	.align	128
        .global         _ZN2at6native29vectorized_elementwise_kernelILi8EZZZNS0_50_GLOBAL__N__2680c7bb_12_PowKernel_cu_7dd49032_316824pow_tensor_tensor_kernelERNS_18TensorIteratorBaseEENKUlvE_clEvENKUlvE9_clEvEUlN3c108BFloat16ES8_E_St5arrayIPcLm3EEEEviT0_T1_
        .type           _ZN2at6native29vectorized_elementwise_kernelILi8EZZZNS0_50_GLOBAL__N__2680c7bb_12_PowKernel_cu_7dd49032_316824pow_tensor_tensor_kernelERNS_18TensorIteratorBaseEENKUlvE_clEvENKUlvE9_clEvEUlN3c108BFloat16ES8_E_St5arrayIPcLm3EEEEviT0_T1_,@function
        .size           _ZN2at6native29vectorized_elementwise_kernelILi8EZZZNS0_50_GLOBAL__N__2680c7bb_12_PowKernel_cu_7dd49032_316824pow_tensor_tensor_kernelERNS_18TensorIteratorBaseEENKUlvE_clEvENKUlvE9_clEvEUlN3c108BFloat16ES8_E_St5arrayIPcLm3EEEEviT0_T1_,(.L_x_71854 - _ZN2at6native29vectorized_elementwise_kernelILi8EZZZNS0_50_GLOBAL__N__2680c7bb_12_PowKernel_cu_7dd49032_316824pow_tensor_tensor_kernelERNS_18TensorIteratorBaseEENKUlvE_clEvENKUlvE9_clEvEUlN3c108BFloat16ES8_E_St5arrayIPcLm3EEEEviT0_T1_)
        .other          _ZN2at6native29vectorized_elementwise_kernelILi8EZZZNS0_50_GLOBAL__N__2680c7bb_12_PowKernel_cu_7dd49032_316824pow_tensor_tensor_kernelERNS_18TensorIteratorBaseEENKUlvE_clEvENKUlvE9_clEvEUlN3c108BFloat16ES8_E_St5arrayIPcLm3EEEEviT0_T1_,@"STO_CUDA_ENTRY STV_DEFAULT"
_ZN2at6native29vectorized_elementwise_kernelILi8EZZZNS0_50_GLOBAL__N__2680c7bb_12_PowKernel_cu_7dd49032_316824pow_tensor_tensor_kernelERNS_18TensorIteratorBaseEENKUlvE_clEvENKUlvE9_clEvEUlN3c108BFloat16ES8_E_St5arrayIPcLm3EEEEviT0_T1_:
.text._ZN2at6native29vectorized_elementwise_kernelILi8EZZZNS0_50_GLOBAL__N__2680c7bb_12_PowKernel_cu_7dd49032_316824pow_tensor_tensor_kernelERNS_18TensorIteratorBaseEENKUlvE_clEvENKUlvE9_clEvEUlN3c108BFloat16ES8_E_St5arrayIPcLm3EEEEviT0_T1_:
        /* <DEDUP_REMOVED lines=14> */
[----:B0-----:R-:W-:-:S04]  /*00e0*/  IMAD.WIDE R4, R2, 0x2, R4 ;  /* 0x0000000202047825 */ /* 0x001fc800078e0204 */
[----:B------:R-:W-:-:S06]  /*00f0*/  IMAD.WIDE.U32 R4, R0, 0x10, R4 ;  /* 0x0000001000047825 */ /* 0x000fcc00078e0004 */
[----:B------:R-:W3:Y:S01]  /*0100*/  LDG.E.128 R4, desc[UR4][R4.64] ;  /* 0x0000000404047981 */ /* 0x000ee2000c1e1d00 */
[----:B--2---:R-:W-:Y:S01]  /*0110*/  IMAD.U32 R17, R8, 0x10000, RZ ;  /* 0x0001000008117824 */ /* 0x004fe200078e00ff */
[----:B------:R-:W-:Y:S01]  /*0120*/  SHF.L.U32 R16, R9, 0x10, RZ ;  /* 0x0000001009107819 */ /* 0x000fe200000006ff */
[----:B------:R-:W-:Y:S01]  /*0130*/  IMAD.U32 R15, R10, 0x10000, RZ ;  /* 0x000100000a0f7824 */ /* 0x000fe200078e00ff */
[----:B------:R-:W-:Y:S01]  /*0140*/  PRMT R8, R8, 0x7632, R8 ;  /* 0x0000763208087816 */ /* 0x000fe20000000008 */
[----:B------:R-:W-:Y:S01]  /*0150*/  IMAD.U32 R14, R11, 0x10000, RZ ;  /* 0x000100000b0e7824 */ /* 0x000fe200078e00ff */
[----:B------:R-:W-:Y:S01]  /*0160*/  PRMT R9, R9, 0x7632, R9 ;  /* 0x0000763209097816 */ /* 0x000fe20000000009 */
[----:B------:R-:W0:Y:S01]  /*0170*/  MUFU.LG2 R17, R17 ;  /* 0x0000001100117308 */ /* 0x000e220000000c00 */
[----:B------:R-:W-:Y:S02]  /*0180*/  SHF.L.U32 R13, R8, 0x10, RZ ;  /* 0x00000010080d7819 */ /* 0x000fe400000006ff */
[----:B------:R-:W-:Y:S01]  /*0190*/  PRMT R10, R10, 0x7632, R10 ;  /* 0x000076320a0a7816 */ /* 0x000fe2000000000a */
[----:B------:R-:W-:Y:S01]  /*01a0*/  IMAD.U32 R3, R9, 0x10000, RZ ;  /* 0x0001000009037824 */ /* 0x000fe200078e00ff */
[----:B------:R-:W-:-:S03]  /*01b0*/  PRMT R11, R11, 0x7632, R11 ;  /* 0x000076320b0b7816 */ /* 0x000fc6000000000b */
[----:B------:R-:W1:Y:S01]  /*01c0*/  MUFU.LG2 R16, R16 ;  /* 0x0000001000107308 */ /* 0x000e620000000c00 */
[----:B------:R-:W-:Y:S02]  /*01d0*/  IMAD.U32 R8, R10, 0x10000, RZ ;  /* 0x000100000a087824 */ /* 0x000fe400078e00ff */
[----:B------:R-:W-:-:S05]  /*01e0*/  IMAD.U32 R12, R11, 0x10000, RZ ;  /* 0x000100000b0c7824 */ /* 0x000fca00078e00ff */
[----:B------:R-:W2:Y:S08]  /*01f0*/  MUFU.LG2 R15, R15 ;  /* 0x0000000f000f7308 */ /* 0x000eb00000000c00 */
[----:B------:R-:W4:Y:S01]  /*0200*/  MUFU.LG2 R13, R13 ;  /* 0x0000000d000d7308 */ /* 0x000f220000000c00 */
[C---:B---3--:R-:W-:Y:S01]  /*0210*/  SHF.L.U32 R10, R4.reuse, 0x10, RZ ;  /* 0x00000010040a7819 */ /* 0x048fe200000006ff */
[----:B------:R-:W-:Y:S01]  /*0220*/  IMAD.U32 R9, R5, 0x10000, RZ ;  /* 0x0001000005097824 */ /* 0x000fe200078e00ff */
[----:B------:R-:W-:-:S02]  /*0230*/  PRMT R4, R4, 0x7632, R4 ;  /* 0x0000763204047816 */ /* 0x000fc40000000004 */
[----:B------:R-:W-:Y:S01]  /*0240*/  PRMT R5, R5, 0x7632, R5 ;  /* 0x0000763205057816 */ /* 0x000fe20000000005 */
[----:B0-----:R-:W-:Y:S02]  /*0250*/  FMUL.FTZ R11, R10, R17 ;  /* 0x000000110a0b7220 */ /* 0x001fe40000410000 */
[----:B------:R-:W0:Y:S01]  /*0260*/  MUFU.LG2 R3, R3 ;  /* 0x0000000300037308 */ /* 0x000e220000000c00 */
[----:B-1----:R-:W-:Y:S01]  /*0270*/  FMUL.FTZ R10, R9, R16 ;  /* 0x00000010090a7220 */ /* 0x002fe20000410000 */
[----:B------:R-:W-:Y:S01]  /*0280*/  SHF.L.U32 R16, R6, 0x10, RZ ;  /* 0x0000001006107819 */ /* 0x000fe200000006ff */
[----:B------:R-:W-:Y:S01]  /*0290*/  IMAD.U32 R4, R4, 0x10000, RZ ;  /* 0x0001000004047824 */ /* 0x000fe200078e00ff */
[----:B------:R-:W-:Y:S02]  /*02a0*/  SHF.L.U32 R18, R5, 0x10, RZ ;  /* 0x0000001005127819 */ /* 0x000fe400000006ff */
[----:B------:R-:W-:Y:S01]  /*02b0*/  PRMT R6, R6, 0x7632, R6 ;  /* 0x0000763206067816 */ /* 0x000fe20000000006 */
[----:B--2---:R-:W-:Y:S01]  /*02c0*/  FMUL.FTZ R9, R16, R15 ;  /* 0x0000000f10097220 */ /* 0x004fe20000410000 */
[----:B------:R-:W1:Y:S01]  /*02d0*/  MUFU.LG2 R14, R14 ;  /* 0x0000000e000e7308 */ /* 0x000e620000000c00 */
[----:B----4-:R-:W-:Y:S01]  /*02e0*/  FMUL.FTZ R13, R4, R13 ;  /* 0x0000000d040d7220 */ /* 0x010fe20000410000 */
[C---:B------:R-:W-:Y:S01]  /*02f0*/  IMAD.U32 R15, R7.reuse, 0x10000, RZ ;  /* 0x00010000070f7824 */ /* 0x040fe200078e00ff */
[----:B------:R-:W2:Y:S01]  /*0300*/  LDC.64 R4, c[0x0][0x220] ;  /* 0x00008800ff047b82 */ /* 0x000ea20000000a00 */
[----:B------:R-:W-:-:S04]  /*0310*/  PRMT R7, R7, 0x7632, R7 ;  /* 0x0000763207077816 */ /* 0x000fc80000000007 */
[----:B------:R-:W3:Y:S01]  /*0320*/  MUFU.LG2 R8, R8 ;  /* 0x0000000800087308 */ /* 0x000ee20000000c00 */
[----:B0-----:R-:W-:Y:S01]  /*0330*/  FMUL.FTZ R18, R18, R3 ;  /* 0x0000000312127220 */ /* 0x001fe20000410000 */
[----:B------:R-:W-:Y:S02]  /*0340*/  IMAD.U32 R3, R6, 0x10000, RZ ;  /* 0x0001000006037824 */ /* 0x000fe400078e00ff */
[----:B------:R-:W-:-:S04]  /*0350*/  IMAD.U32 R7, R7, 0x10000, RZ ;  /* 0x0001000007077824 */ /* 0x000fc800078e00ff */
[----:B------:R-:W0:Y:S01]  /*0360*/  MUFU.LG2 R12, R12 ;  /* 0x0000000c000c7308 */ /* 0x000e220000000c00 */
[----:B-1----:R-:W-:-:S07]  /*0370*/  FMUL.FTZ R14, R15, R14 ;  /* 0x0000000e0f0e7220 */ /* 0x002fce0000410000 */
[----:B------:R-:W-:Y:S01]  /*0380*/  MUFU.EX2 R11, R11 ;  /* 0x0000000b000b7308 */ /* 0x000fe20000000800 */
[----:B---3--:R-:W-:Y:S01]  /*0390*/  FMUL.FTZ R8, R3, R8 ;  /* 0x0000000803087220 */ /* 0x008fe20000410000 */
[----:B--2---:R-:W-:-:S06]  /*03a0*/  IMAD.WIDE.U32 R4, R2, 0x2, R4 ;  /* 0x0000000202047825 */ /* 0x004fcc00078e0004 */
[----:B------:R-:W-:Y:S01]  /*03b0*/  MUFU.EX2 R10, R10 ;  /* 0x0000000a000a7308 */ /* 0x000fe20000000800 */
[----:B0-----:R-:W-:Y:S01]  /*03c0*/  FMUL.FTZ R12, R7, R12 ;  /* 0x0000000c070c7220 */ /* 0x001fe20000410000 */
[----:B------:R-:W-:-:S06]  /*03d0*/  IMAD.WIDE R2, R0, 0x10, R4 ;  /* 0x0000001000027825 */ /* 0x000fcc00078e0204 */
[----:B------:R-:W-:Y:S08]  /*03e0*/  MUFU.EX2 R9, R9 ;  /* 0x0000000900097308 */ /* 0x000ff00000000800 */
[----:B------:R-:W-:Y:S08]  /*03f0*/  MUFU.EX2 R14, R14 ;  /* 0x0000000e000e7308 */ /* 0x000ff00000000800 */
[----:B------:R-:W0:Y:S08]  /*0400*/  MUFU.EX2 R16, R13 ;  /* 0x0000000d00107308 */ /* 0x000e300000000800 */
[----:B------:R-:W1:Y:S08]  /*0410*/  MUFU.EX2 R15, R18 ;  /* 0x00000012000f7308 */ /* 0x000e700000000800 */
[----:B------:R-:W2:Y:S01]  /*0420*/  MUFU.EX2 R6, R8 ;  /* 0x0000000800067308 */ /* 0x000ea20000000800 */
[----:B0-----:R-:W-:-:S07]  /*0430*/  F2FP.BF16.F32.PACK_AB R4, R16, R11 ;  /* 0x0000000b1004723e */ /* 0x001fce00000010ff */
[----:B------:R-:W0:Y:S01]  /*0440*/  MUFU.EX2 R7, R12 ;  /* 0x0000000c00077308 */ /* 0x000e220000000800 */
[----:B-1----:R-:W-:Y:S02]  /*0450*/  F2FP.BF16.F32.PACK_AB R5, R15, R10 ;  /* 0x0000000a0f05723e */ /* 0x002fe400000010ff */
[----:B--2---:R-:W-:Y:S02]  /*0460*/  F2FP.BF16.F32.PACK_AB R6, R6, R9 ;  /* 0x000000090606723e */ /* 0x004fe400000010ff */
[----:B0-----:R-:W-:-:S05]  /*0470*/  F2FP.BF16.F32.PACK_AB R7, R7, R14 ;  /* 0x0000000e0707723e */ /* 0x001fca00000010ff */
[----:B------:R-:W-:Y:S01]  /*0480*/  STG.E.128 desc[UR4][R2.64], R4 ;  /* 0x0000000402007986 */ /* 0x000fe2000c101d04 */
[----:B------:R-:W-:Y:S05]  /*0490*/  EXIT ;  /* 0x000000000000794d */ /* 0x000fea0003800000 */
.L_x_38323:
        /* <DEDUP_REMOVED lines=172> */
.L_x_38326:
[----:B------:R-:W-:-:S13]  /*0f60*/  ISETP.GE.AND P0, PT, R29, R3, PT ;  /* 0x000000031d00720c */ /* 0x000fda0003f06270 */
[----:B------:R-:W-:Y:S05]  /*0f70*/  @P0 BRA `(.L_x_38328) ;  /* 0x0000000000300947 */ /* 0x000fea0003800000 */
[----:B0-----:R-:W0:Y:S01]  /*0f80*/  LDC.64 R10, c[0x0][0x220] ;  /* 0x00008800ff0a7b82 */ /* 0x001e220000000a00 */
[----:B------:R-:W-:Y:S01]  /*0f90*/  IADD3 R13, R2, R29, RZ ;  /* 0x0000001d020d7210 */ /* 0x000fe20007ffe0ff */
[----:B------:R-:W-:-:S04]  /*0fa0*/  VIADD R29, R29, 0x80 ;  /* 0x000000801d1d7836 */ /* 0x000fc80000000000 */
[----:B0-----:R-:W-:-:S05]  /*0fb0*/  IMAD.WIDE.U32 R10, R13, 0x2, R10 ;  /* 0x000000020d0a7825 */ /* 0x001fca00078e000a */
[----:B------:R1:W-:Y:S02]  /*0fc0*/  STG.E.U16 desc[UR4][R10.64], R5 ;  /* 0x000000050a007986 */ /* 0x0003e4000c101504 */
.L_x_38327:
[----:B------:R-:W-:-:S13]  /*0fd0*/  ISETP.GE.AND P0, PT, R29, R3, PT ;  /* 0x000000031d00720c */ /* 0x000fda0003f06270 */
[----:B------:R-:W-:Y:S05]  /*0fe0*/  @P0 BRA `(.L_x_38329) ;  /* 0x0000000000340947 */ /* 0x000fea0003800000 */
[----:B-1----:R-:W1:Y:S01]  /*0ff0*/  LDC.64 R4, c[0x0][0x220] ;  /* 0x00008800ff047b82 */ /* 0x002e620000000a00 */
[----:B0-----:R-:W-:Y:S01]  /*1000*/  IADD3 R11, R2, R29, RZ ;  /* 0x0000001d020b7210 */ /* 0x001fe20007ffe0ff */
[----:B------:R-:W-:-:S04]  /*1010*/  VIADD R29, R29, 0x80 ;  /* 0x000000801d1d7836 */ /* 0x000fc80000000000 */
[----:B-1----:R-:W-:-:S05]  /*1020*/  IMAD.WIDE.U32 R4, R11, 0x2, R4 ;  /* 0x000000020b047825 */ /* 0x002fca00078e0004 */
[----:B------:R1:W-:Y:S02]  /*1030*/  STG.E.U16 desc[UR4][R4.64], R6 ;  /* 0x0000000604007986 */ /* 0x0003e4000c101504 */
.L_x_38328:
        /* <DEDUP_REMOVED lines=8> */
.L_x_38329:
[----:B------:R-:W-:Y:S05]  /*10c0*/  BSYNC B1 ;  /* 0x0000000000017941 */ /* 0x000fea0003800000 */
.L_x_38325:
[----:B------:R-:W-:-:S13]  /*10d0*/  ISETP.GE.AND P0, PT, R29, R3, PT ;  /* 0x000000031d00720c */ /* 0x000fda0003f06270 */
[----:B-12---:R-:W1:Y:S01]  /*10e0*/  @!P0 LDC.64 R4, c[0x0][0x220] ;  /* 0x00008800ff048b82 */ /* 0x006e620000000a00 */
[----:B------:R-:W-:Y:S01]  /*10f0*/  @!P0 IADD3 R7, R2, R29, RZ ;  /* 0x0000001d02078210 */ /* 0x000fe20007ffe0ff */
[----:B------:R-:W-:-:S04]  /*1100*/  @!P0 VIADD R29, R29, 0x80 ;  /* 0x000000801d1d8836 */ /* 0x000fc80000000000 */
[----:B-1----:R-:W-:-:S05]  /*1110*/  @!P0 IMAD.WIDE.U32 R4, R7, 0x2, R4 ;  /* 0x0000000207048825 */ /* 0x002fca00078e0004 */
[----:B------:R2:W-:Y:S02]  /*1120*/  @!P0 STG.E.U16 desc[UR4][R4.64], R8 ;  /* 0x0000000804008986 */ /* 0x0005e4000c101504 */
.L_x_38330:
[----:B------:R-:W-:Y:S05]  /*1130*/  BSYNC B0 ;  /* 0x0000000000007941 */ /* 0x000fea0003800000 */
.L_x_38324:
        /* <DEDUP_REMOVED lines=8> */
.L_x_38331:
        /* <DEDUP_REMOVED lines=12> */
.L_x_71854:


//--------------------- .text._ZN2at6native18elementwise_kernelILi128ELi4EZNS0_15gpu_kernel_implIZNS0_50_GLOBAL__N__2680c7bb_12_PowKernel_cu_7dd49032_316822pow_scalar_tensor_implIN3c108BFloat16EEEvRNS_18TensorIteratorBaseET_EUlS6_E_EEvS8_RKS9_EUliE_EEviT1_ --------------------------
	.section	.text._ZN2at6native18elementwise_kernelILi128ELi4EZNS0_15gpu_kernel_implIZNS0_50_GLOBAL__N__2680c7bb_12_PowKernel_cu_7dd49032_316822pow_scalar_tensor_implIN3c108BFloat16EEEvRNS_18TensorIteratorBaseET_EUlS6_E_EEvS8_RKS9_EUliE_EEviT1_,"ax",@progbits
	.align	128
        .global         _ZN2at6native18elementwise_kernelILi128ELi4EZNS0_15gpu_kernel_implIZNS0_50_GLOBAL__N__2680c7bb_12_PowKernel_cu_7dd49032_316822pow_scalar_tensor_implIN3c108BFloat16EEEvRNS_18TensorIteratorBaseET_EUlS6_E_EEvS8_RKS9_EUliE_EEviT1_
        .type           _ZN2at6native18elementwise_kernelILi128ELi4EZNS0_15gpu_kernel_implIZNS0_50_GLOBAL__N__2680c7bb_12_PowKernel_cu_7dd49032_316822pow_scalar_tensor_implIN3c108BFloat16EEEvRNS_18TensorIteratorBaseET_EUlS6_E_EEvS8_RKS9_EUliE_EEviT1_,@function
        .size           _ZN2at6native18elementwise_kernelILi128ELi4EZNS0_15gpu_kernel_implIZNS0_50_GLOBAL__N__2680c7bb_12_PowKernel_cu_7dd49032_316822pow_scalar_tensor_implIN3c108BFloat16EEEvRNS_18TensorIteratorBaseET_EUlS6_E_EEvS8_RKS9_EUliE_EEviT1_,(.L_x_71855 - _ZN2at6native18elementwise_kernelILi128ELi4EZNS0_15gpu_kernel_implIZNS0_50_GLOBAL__N__2680c7bb_12_PowKernel_cu_7dd49032_316822pow_scalar_tensor_implIN3c108BFloat16EEEvRNS_18TensorIteratorBaseET_EUlS6_E_EEvS8_RKS9_EUliE_EEviT1_)
        .other          _ZN2at6native18elementwise_kernelILi128ELi4EZNS0_15gpu_kernel_implIZNS0_50_GLOBAL__N__2680c7bb_12_PowKernel_cu_7dd49032_316822pow_scalar_tensor_implIN3c108BFloat16EEEvRNS_18TensorIteratorBaseET_EUlS6_E_EEvS8_RKS9_EUliE_EEviT1_,@"STO_CUDA_ENTRY STV_DEFAULT"
_ZN2at6native18elementwise_kernelILi128ELi4EZNS0_15gpu_kernel_implIZNS0_50_GLOBAL__N__2680c7bb_12_PowKernel_cu_7dd49032_316822pow_scalar_tensor_implIN3c108BFloat16EEEvRNS_18TensorIteratorBaseET_EUlS6_E_EEvS8_RKS9_EUliE_EEviT1_:
.text._ZN2at6native18elementwise_kernelILi128ELi4EZNS0_15gpu_kernel_implIZNS0_50_GLOBAL__N__2680c7bb_12_PowKernel_cu_7dd49032_316822pow_scalar_tensor_implIN3c108BFloat16EEEvRNS_18TensorIteratorBaseET_EUlS6_E_EEvS8_RKS9_EUliE_EEviT1_:
        /* <DEDUP_REMOVED lines=314> */
.L_x_38334:
        /* <DEDUP_REMOVED lines=22> */
.L_x_38338:
[----:B------:R-:W2:Y:S02]  /*1500*/  LDG.E.U8 R2, desc[UR36][R2.64] ;  /* 0x0000002402027981 */ /* 0x000ea4000c1e1100 */
[----:B--2---:R-:W-:-:S04]  /*1510*/  I2FP.F32.U32 R0, R2 ;  /* 0x0000000200007245 */ /* 0x004fc80000201000 */
[----:B------:R-:W-:Y:S01]  /*1520*/  F2FP.BF16.F32.PACK_AB R0, RZ, R0 ;  /* 0x00000000ff00723e */ /* 0x000fe200000010ff */
[----:B------:R-:W-:Y:S06]  /*1530*/  BRA `(.L_x_38340) ;  /* 0x0000000c00907947 */ /* 0x000fec0003800000 */
.L_x_38337:
        /* <DEDUP_REMOVED lines=10> */
.L_x_38342:
[----:B------:R-:W2:Y:S02]  /*15e0*/  LDG.E R2, desc[UR36][R2.64] ;  /* 0x0000002402027981 */ /* 0x000ea4000c1e1900 */
[----:B--2---:R-:W-:-:S04]  /*15f0*/  I2FP.F32.S32 R0, R2 ;  /* 0x0000000200007245 */ /* 0x004fc80000201400 */
[----:B------:R-:W-:Y:S01]  /*1600*/  F2FP.BF16.F32.PACK_AB R0, RZ, R0 ;  /* 0x00000000ff00723e */ /* 0x000fe200000010ff */
[----:B------:R-:W-:Y:S06]  /*1610*/  BRA `(.L_x_38340) ;  /* 0x0000000c00587947 */ /* 0x000fec0003800000 */
.L_x_38341:
[----:B------:R-:W2:Y:S02]  /*1620*/  LDG.E.U16 R2, desc[UR36][R2.64] ;  /* 0x0000002402027981 */ /* 0x000ea4000c1e1500 */
[----:B--2---:R-:W0:Y:S02]  /*1630*/  I2F.S16 R0, R2 ;  /* 0x0000000200007306 */ /* 0x004e240000101400 */
[----:B0-----:R-:W-:Y:S01]  /*1640*/  F2FP.BF16.F32.PACK_AB R0, RZ, R0 ;  /* 0x00000000ff00723e */ /* 0x001fe200000010ff */
[----:B------:R-:W-:Y:S06]  /*1650*/  BRA `(.L_x_38340) ;  /* 0x0000000c00487947 */ /* 0x000fec0003800000 */
.L_x_38336:
        /* <DEDUP_REMOVED lines=9> */
.L_x_38344:
[----:B------:R-:W2:Y:S02]  /*16f0*/  LDG.E.U16 R0, desc[UR36][R2.64] ;  /* 0x0000002402007981 */ /* 0x000ea4000c1e1500 */
[----:B--2---:R-:W-:-:S05]  /*1700*/  HADD2.F32 R0, -RZ, R0.H0_H0 ;  /* 0x20000000ff007230 */ /* 0x004fca0000004100 */
[----:B------:R-:W-:Y:S01]  /*1710*/  F2FP.BF16.F32.PACK_AB R0, RZ, R0 ;  /* 0x00000000ff00723e */ /* 0x000fe200000010ff */
[----:B------:R-:W-:Y:S06]  /*1720*/  BRA `(.L_x_38340) ;  /* 0x0000000c00147947 */ /* 0x000fec0003800000 */
.L_x_38343:
        /* <DEDUP_REMOVED lines=9> */
.L_x_38346:
[----:B------:R-:W2:Y:S02]  /*17c0*/  LDG.E.U16 R2, desc[UR36][R2.64] ;  /* 0x0000002402027981 */ /* 0x000ea4000c1e1500 */
[----:B--2---:R-:W-:-:S05]  /*17d0*/  HADD2.F32 R0, -RZ, R2.H0_H0 ;  /* 0x20000002ff007230 */ /* 0x004fca0000004100 */
[----:B------:R-:W-:Y:S01]  /*17e0*/  F2FP.BF16.F32.PACK_AB R0, RZ, R0 ;  /* 0x00000000ff00723e */ /* 0x000fe200000010ff */
[----:B------:R-:W-:Y:S06]  /*17f0*/  BRA `(.L_x_38340) ;  /* 0x0000000800e07947 */ /* 0x000fec0003800000 */
.L_x_38345:
        /* <DEDUP_REMOVED lines=8> */
.L_x_38335:
        /* <DEDUP_REMOVED lines=13> */
.L_x_38349:
        /* <DEDUP_REMOVED lines=8> */
.L_x_38348:
        /* <DEDUP_REMOVED lines=28> */
.L_x_38351:
        /* <DEDUP_REMOVED lines=15> */
.L_x_38350:
[----:B------:R0:W5:Y:S01]  /*1c80*/  LDG.E.U16 R0, desc[UR36][R2.64] ;  /* 0x0000002402007981 */ /* 0x000162000c1e1500 */
[----:B------:R-:W-:Y:S05]  /*1c90*/  BRA `(.L_x_38340) ;  /* 0x0000000400b87947 */ /* 0x000fea0003800000 */
.L_x_38347:
        /* <DEDUP_REMOVED lines=12> */
.L_x_38354:
        /* <DEDUP_REMOVED lines=21> */
.L_x_38358:
[----:B------:R-:W-:Y:S05]  /*1eb0*/  BSYNC B1 ;  /* 0x0000000000017941 */ /* 0x000fea0003800000 */
.L_x_38357:
[----:B------:R-:W-:Y:S01]  /*1ec0*/  LEA R3, R0, 0x3b800000, 0x17 ;  /* 0x3b80000000037811 */ /* 0x000fe200078eb8ff */
[----:B------:R-:W-:-:S05]  /*1ed0*/  IMAD.SHL.U32 R0, R2, 0x100000, RZ ;  /* 0x0010000002007824 */ /* 0x000fca00078e00ff */
[----:B------:R-:W-:-:S07]  /*1ee0*/  LOP3.LUT R0, R3, R0, R4, 0xfe, !PT ;  /* 0x0000000003007212 */ /* 0x000fce00078efe04 */
.L_x_38356:
[----:B------:R-:W-:Y:S05]  /*1ef0*/  BSYNC B0 ;  /* 0x0000000000007941 */ /* 0x000fea0003800000 */
.L_x_38355:
[----:B------:R-:W-:Y:S01]  /*1f00*/  F2FP.BF16.F32.PACK_AB R0, RZ, R0 ;  /* 0x00000000ff00723e */ /* 0x000fe200000010ff */
[----:B------:R-:W-:Y:S06]  /*1f10*/  BRA `(.L_x_38340) ;  /* 0x0000000400187947 */ /* 0x000fec0003800000 */
.L_x_38353:
        /* <DEDUP_REMOVED lines=21> */
.L_x_38362:
[----:B------:R-:W-:Y:S05]  /*2070*/  BSYNC B1 ;  /* 0x0000000000017941 */ /* 0x000fea0003800000 */
.L_x_38361:
[----:B------:R-:W-:Y:S01]  /*2080*/  LEA R3, R0, 0x37800000, 0x17 ;  /* 0x3780000000037811 */ /* 0x000fe200078eb8ff */
[----:B------:R-:W-:-:S05]  /*2090*/  IMAD.SHL.U32 R0, R2, 0x200000, RZ ;  /* 0x0020000002007824 */ /* 0x000fca00078e00ff */
[----:B------:R-:W-:-:S07]  /*20a0*/  LOP3.LUT R0, R3, R0, R4, 0xfe, !PT ;  /* 0x0000000003007212 */ /* 0x000fce00078efe04 */
.L_x_38360:
[----:B------:R-:W-:Y:S05]  /*20b0*/  BSYNC B0 ;  /* 0x0000000000007941 */ /* 0x000fea0003800000 */
.L_x_38359:
[----:B------:R-:W-:Y:S01]  /*20c0*/  F2FP.BF16.F32.PACK_AB R0, RZ, R0 ;  /* 0x00000000ff00723e */ /* 0x000fe200000010ff */
[----:B------:R-:W-:Y:S06]  /*20d0*/  BRA `(.L_x_38340) ;  /* 0x0000000000a87947 */ /* 0x000fec0003800000 */
.L_x_38352:
        /* <DEDUP_REMOVED lines=14> */
.L_x_38366:
[----:B------:R-:W-:Y:S05]  /*21c0*/  BSYNC B0 ;  /* 0x0000000000007941 */ /* 0x000fea0003800000 */
.L_x_38365:
[----:B------:R-:W-:Y:S01]  /*21d0*/  F2FP.BF16.F32.PACK_AB R0, RZ, R0 ;  /* 0x00000000ff00723e */ /* 0x000fe200000010ff */
[----:B------:R-:W-:Y:S06]  /*21e0*/  BRA `(.L_x_38340) ;  /* 0x0000000000647947 */ /* 0x000fec0003800000 */
.L_x_38339:
        /* <DEDUP_REMOVED lines=16> */
.L_x_38367:
[----:B------:R-:W-:Y:S01]  /*22f0*/  PRMT R0, RZ, 0x7610, R0 ;  /* 0x00007610ff007816 */ /* 0x000fe20000000000 */
[----:B------:R-:W-:Y:S06]  /*2300*/  BRA `(.L_x_38340) ;  /* 0x00000000001c7947 */ /* 0x000fec0003800000 */
.L_x_38364:
[----:B------:R-:W2:Y:S02]  /*2310*/  LDG.E.64 R2, desc[UR36][R2.64] ;  /* 0x0000002402027981 */ /* 0x000ea4000c1e1b00 */
[----:B--2---:R-:W0:Y:S02]  /*2320*/  I2F.U64 R0, R2 ;  /* 0x0000000200007312 */ /* 0x004e240000301000 */
[----:B0-----:R-:W-:Y:S01]  /*2330*/  F2FP.BF16.F32.PACK_AB R0, RZ, R0 ;  /* 0x00000000ff00723e */ /* 0x001fe200000010ff */
[----:B------:R-:W-:Y:S06]  /*2340*/  BRA `(.L_x_38340) ;  /* 0x00000000000c7947 */ /* 0x000fec0003800000 */
.L_x_38363:
[----:B------:R-:W2:Y:S02]  /*2350*/  LDG.E R2, desc[UR36][R2.64] ;  /* 0x0000002402027981 */ /* 0x000ea4000c1e1900 */
[----:B--2---:R-:W-:-:S04]  /*2360*/  I2FP.F32.U32 R0, R2 ;  /* 0x0000000200007245 */ /* 0x004fc80000201000 */
[----:B------:R-:W-:-:S07]  /*2370*/  F2FP.BF16.F32.PACK_AB R0, RZ, R0 ;  /* 0x00000000ff00723e */ /* 0x000fce00000010ff */
.L_x_38340:
[----:B------:R-:W-:Y:S01]  /*2380*/  ULDC.U16 UR4, c[0x0][0x420] ;  /* 0x0001080000047ab9 */ /* 0x000fe20000000400 */
[----:B------:R-:W1:Y:S01]  /*2390*/  LDC.U8 R4, c[0x0][0x430] ;  /* 0x00010c00ff047b82 */ /* 0x000e620000000000 */
[----:B------:R-:W-:Y:S01]  /*23a0*/  USHF.L.U32 UR4, UR4, 0x10, URZ ;  /* 0x0000001004047899 */ /* 0x000fe2000800063f */
[----:B-----5:R-:W-:-:S08]  /*23b0*/  IMAD.U32 R0, R0, 0x10000, RZ ;  /* 0x0001000000007824 */ /* 0x020fd000078e00ff */
[----:B0-----:R-:W0:Y:S01]  /*23c0*/  MUFU.LG2 R3, UR4 ;  /* 0x0000000400037d08 */ /* 0x001e220008000c00 */
[----:B-1----:R-:W-:Y:S01]  /*23d0*/  PRMT R2, R4, 0x9910, RZ ;  /* 0x0000991004027816 */ /* 0x002fe200000000ff */
[----:B0-----:R-:W-:-:S03]  /*23e0*/  FMUL.FTZ R0, R0, R3 ;  /* 0x0000000300007220 */ /* 0x001fc60000410000 */
[----:B------:R-:W-:-:S03]  /*23f0*/  ISETP.GT.AND P0, PT, R2, 0x9, PT ;  /* 0x000000090200780c */ /* 0x000fc60003f04270 */
[----:B------:R-:W0:Y:S08]  /*2400*/  MUFU.EX2 R0, R0 ;  /* 0x0000000000007308 */ /* 0x000e300000000800 */
[----:B0-----:R0:W1:Y:S02]  /*2410*/  F2F.BF16.F32 R3, R0 ;  /* 0x0000000000037304 */ /* 0x0010640000202000 */
        /* <DEDUP_REMOVED lines=13> */
.L_x_38371:
[----:B-1----:R-:W-:-:S06]  /*24f0*/  IMAD.U32 R3, R3, 0x10000, RZ ;  /* 0x0001000003037824 */ /* 0x002fcc00078e00ff */
[----:B------:R-:W1:Y:S02]  /*2500*/  F2I.S64.TRUNC R2, R3 ;  /* 0x0000000300027311 */ /* 0x000e64000020d900 */
[----:B-1----:R4:W-:Y:S01]  /*2510*/  STG.E.U8 desc[UR36][R16.64], R2 ;  /* 0x0000000210007986 */ /* 0x0029e2000c101124 */
[----:B------:R-:W-:Y:S05]  /*2520*/  BRA `(.L_x_38373) ;  /* 0x0000000c00847947 */ /* 0x000fea0003800000 */
.L_x_38370:
        /* <DEDUP_REMOVED lines=10> */
.L_x_38375:
[----:B-1----:R-:W-:-:S06]  /*25d0*/  IMAD.U32 R3, R3, 0x10000, RZ ;  /* 0x0001000003037824 */ /* 0x002fcc00078e00ff */
[----:B------:R-:W1:Y:S02]  /*25e0*/  F2I.FTZ.TRUNC.NTZ R3, R3 ;  /* 0x0000000300037305 */ /* 0x000e64000021f100 */
[----:B-1----:R2:W-:Y:S01]  /*25f0*/  STG.E desc[UR36][R16.64], R3 ;  /* 0x0000000310007986 */ /* 0x0025e2000c101924 */
[----:B------:R-:W-:Y:S05]  /*2600*/  BRA `(.L_x_38373) ;  /* 0x0000000c004c7947 */ /* 0x000fea0003800000 */
.L_x_38374:
[----:B-1----:R-:W-:-:S06]  /*2610*/  IMAD.U32 R3, R3, 0x10000, RZ ;  /* 0x0001000003037824 */ /* 0x002fcc00078e00ff */
[----:B------:R-:W1:Y:S02]  /*2620*/  F2I.FTZ.TRUNC.NTZ R3, R3 ;  /* 0x0000000300037305 */ /* 0x000e64000021f100 */
[----:B-1----:R3:W-:Y:S01]  /*2630*/  STG.E.U16 desc[UR36][R16.64], R3 ;  /* 0x0000000310007986 */ /* 0x0027e2000c101524 */
[----:B------:R-:W-:Y:S05]  /*2640*/  BRA `(.L_x_38373) ;  /* 0x0000000c003c7947 */ /* 0x000fea0003800000 */
.L_x_38369:
        /* <DEDUP_REMOVED lines=9> */
.L_x_38377:
[----:B01----:R-:W-:-:S05]  /*26e0*/  IMAD.U32 R0, R3, 0x10000, RZ ;  /* 0x0001000003007824 */ /* 0x003fca00078e00ff */
[----:B------:R-:W-:-:S05]  /*26f0*/  F2FP.F16.F32.PACK_AB R0, RZ, R0 ;  /* 0x00000000ff00723e */ /* 0x000fca00000000ff */
[----:B------:R0:W-:Y:S01]  /*2700*/  STG.E.U16 desc[UR36][R16.64], R0 ;  /* 0x0000000010007986 */ /* 0x0001e2000c101524 */
[----:B------:R-:W-:Y:S05]  /*2710*/  BRA `(.L_x_38373) ;  /* 0x0000000c00087947 */ /* 0x000fea0003800000 */
.L_x_38376:
        /* <DEDUP_REMOVED lines=10> */
.L_x_38379:
[----:B-1----:R-:W-:-:S05]  /*27c0*/  IMAD.U32 R3, R3, 0x10000, RZ ;  /* 0x0001000003037824 */ /* 0x002fca00078e00ff */
[----:B------:R-:W-:-:S04]  /*27d0*/  F2FP.F16.F32.PACK_AB R3, RZ, R3 ;  /* 0x00000003ff03723e */ /* 0x000fc800000000ff */
[----:B------:R-:W-:-:S05]  /*27e0*/  PRMT R3, R3, 0x5410, RZ ;  /* 0x0000541003037816 */ /* 0x000fca00000000ff */
[----:B------:R1:W-:Y:S01]  /*27f0*/  STG.E desc[UR36][R16.64], R3 ;  /* 0x0000000310007986 */ /* 0x0003e2000c101924 */
[----:B------:R-:W-:Y:S05]  /*2800*/  BRA `(.L_x_38373) ;  /* 0x0000000800cc7947 */ /* 0x000fea0003800000 */
.L_x_38378:
[----:B-1----:R-:W-:-:S04]  /*2810*/  IMAD.U32 R2, R3, 0x10000, RZ ;  /* 0x0001000003027824 */ /* 0x002fc800078e00ff */
[----:B------:R-:W-:-:S06]  /*2820*/  FMUL.FTZ R2, R2, 1 ;  /* 0x3f80000002027820 */ /* 0x000fcc0000410000 */
[----:B------:R-:W1:Y:S02]  /*2830*/  F2F.F64.F32 R2, R2 ;  /* 0x0000000200027310 */ /* 0x000e640000201800 */
[----:B-1----:R1:W-:Y:S01]  /*2840*/  STG.E.64 desc[UR36][R16.64], R2 ;  /* 0x0000000210007986 */ /* 0x0023e2000c101b24 */
[----:B------:R-:W-:Y:S05]  /*2850*/  BRA `(.L_x_38373) ;  /* 0x0000000800b87947 */ /* 0x000fea0003800000 */
.L_x_38368:
        /* <DEDUP_REMOVED lines=13> */
.L_x_38382:
[----:B-1----:R-:W-:Y:S01]  /*2930*/  IMAD.U32 R3, R3, 0x10000, RZ ;  /* 0x0001000003037824 */ /* 0x002fe200078e00ff */
[----:B------:R-:W-:-:S03]  /*2940*/  CS2R R6, SRZ ;  /* 0x0000000000067805 */ /* 0x000fc6000001ff00 */
[----:B------:R-:W-:-:S04]  /*2950*/  FMUL.FTZ R3, R3, 1 ;  /* 0x3f80000003037820 */ /* 0x000fc80000410000 */
[----:B------:R-:W1:Y:S02]  /*2960*/  F2F.F64.F32 R4, R3 ;  /* 0x0000000300047310 */ /* 0x000e640000201800 */
[----:B-1----:R1:W-:Y:S01]  /*2970*/  STG.E.128 desc[UR36][R16.64], R4 ;  /* 0x0000000410007986 */ /* 0x0023e2000c101d24 */
[----:B------:R-:W-:Y:S05]  /*2980*/  BRA `(.L_x_38373) ;  /* 0x00000008006c7947 */ /* 0x000fea0003800000 */
.L_x_38381:
        /* <DEDUP_REMOVED lines=21> */
.L_x_38386:
[----:B------:R-:W-:Y:S05]  /*2ae0*/  BSYNC B0 ;  /* 0x0000000000007941 */ /* 0x000fea0003800000 */
.L_x_38385:
[----:B------:R-:W-:-:S05]  /*2af0*/  LOP3.LUT R3, R0, R3, RZ, 0xfc, !PT ;  /* 0x0000000300037212 */ /* 0x000fca00078efcff */
[----:B------:R0:W-:Y:S01]  /*2b00*/  STG.E.U8 desc[UR36][R16.64], R3 ;  /* 0x0000000310007986 */ /* 0x0001e2000c101124 */
[----:B------:R-:W-:Y:S05]  /*2b10*/  BRA `(.L_x_38373) ;  /* 0x0000000800087947 */ /* 0x000fea0003800000 */
.L_x_38384:
        /* <DEDUP_REMOVED lines=13> */
.L_x_38388:
[----:B0-----:R-:W-:Y:S01]  /*2bf0*/  IMAD.MOV.U32 R0, RZ, RZ, 0x7f ;  /* 0x0000007fff007424 */ /* 0x001fe200078e00ff */
[----:B------:R-:W-:-:S04]  /*2c00*/  ISETP.GT.U32.AND P0, PT, R2, 0x7f800000, PT ;  /* 0x7f8000000200780c */ /* 0x000fc80003f04070 */
[----:B------:R-:W-:-:S09]  /*2c10*/  SEL R0, R0, 0x7c, P0 ;  /* 0x0000007c00007807 */ /* 0x000fd20000000000 */
.L_x_38389:
[----:B------:R-:W-:Y:S05]  /*2c20*/  BSYNC B0 ;  /* 0x0000000000007941 */ /* 0x000fea0003800000 */
.L_x_38387:
[----:B------:R-:W-:-:S04]  /*2c30*/  LOP3.LUT R2, R3, 0x80000000, RZ, 0xc0, !PT ;  /* 0x8000000003027812 */ /* 0x000fc800078ec0ff */
[----:B------:R-:W-:-:S04]  /*2c40*/  SHF.R.U32.HI R3, RZ, 0x18, R2 ;  /* 0x00000018ff037819 */ /* 0x000fc80000011602 */
[----:B------:R-:W-:-:S05]  /*2c50*/  LOP3.LUT R3, R0, R3, RZ, 0xfc, !PT ;  /* 0x0000000300037212 */ /* 0x000fca00078efcff */
[----:B------:R0:W-:Y:S01]  /*2c60*/  STG.E.U8 desc[UR36][R16.64], R3 ;  /* 0x0000000310007986 */ /* 0x0001e2000c101124 */
[----:B------:R-:W-:Y:S05]  /*2c70*/  BRA `(.L_x_38373) ;  /* 0x0000000400b07947 */ /* 0x000fea0003800000 */
.L_x_38383:
[----:B-1----:R1:W-:Y:S01]  /*2c80*/  STG.E.U16 desc[UR36][R16.64], R3 ;  /* 0x0000000310007986 */ /* 0x0023e2000c101524 */
[----:B------:R-:W-:Y:S05]  /*2c90*/  BRA `(.L_x_38373) ;  /* 0x0000000400a87947 */ /* 0x000fea0003800000 */
.L_x_38380:
        /* <DEDUP_REMOVED lines=12> */
.L_x_38392:
        /* <DEDUP_REMOVED lines=17> */
.L_x_38395:
[----:B------:R-:W-:-:S04]  /*2e70*/  LOP3.LUT R2, R3, 0x80000000, RZ, 0xc0, !PT ;  /* 0x8000000003027812 */ /* 0x000fc800078ec0ff */
[----:B------:R-:W-:-:S04]  /*2e80*/  SHF.R.U32.HI R3, RZ, 0x18, R2 ;  /* 0x00000018ff037819 */ /* 0x000fc80000011602 */
[----:B------:R-:W-:-:S04]  /*2e90*/  LOP3.LUT R0, R0, R3, RZ, 0xfc, !PT ;  /* 0x0000000300007212 */ /* 0x000fc800078efcff */
[----:B------:R-:W-:-:S07]  /*2ea0*/  PRMT R8, R0, 0x7610, R8 ;  /* 0x0000761000087816 */ /* 0x000fce0000000008 */
.L_x_38394:
[----:B------:R-:W-:Y:S05]  /*2eb0*/  BSYNC B0 ;  /* 0x0000000000007941 */ /* 0x000fea0003800000 */
.L_x_38393:
[----:B------:R1:W-:Y:S01]  /*2ec0*/  STG.E.U8 desc[UR36][R16.64], R8 ;  /* 0x0000000810007986 */ /* 0x0003e2000c101124 */
[----:B------:R-:W-:Y:S05]  /*2ed0*/  BRA `(.L_x_38373) ;  /* 0x0000000400187947 */ /* 0x000fea0003800000 */
.L_x_38391:
        /* <DEDUP_REMOVED lines=17> */
.L_x_38398:
[----:B------:R-:W-:-:S04]  /*2ff0*/  LOP3.LUT R2, R3, 0x80000000, RZ, 0xc0, !PT ;  /* 0x8000000003027812 */ /* 0x000fc800078ec0ff */
[----:B------:R-:W-:-:S04]  /*3000*/  SHF.R.U32.HI R3, RZ, 0x18, R2 ;  /* 0x00000018ff037819 */ /* 0x000fc80000011602 */
[----:B------:R-:W-:-:S04]  /*3010*/  LOP3.LUT R0, R0, R3, RZ, 0xfc, !PT ;  /* 0x0000000300007212 */ /* 0x000fc800078efcff */
[----:B------:R-:W-:-:S07]  /*3020*/  PRMT R8, R0, 0x7610, R8 ;  /* 0x0000761000087816 */ /* 0x000fce0000000008 */
.L_x_38397:
[----:B------:R-:W-:Y:S05]  /*3030*/  BSYNC B0 ;  /* 0x0000000000007941 */ /* 0x000fea0003800000 */
.L_x_38396:
[----:B------:R1:W-:Y:S01]  /*3040*/  STG.E.U8 desc[UR36][R16.64], R8 ;  /* 0x0000000810007986 */ /* 0x0003e2000c101124 */
[----:B------:R-:W-:Y:S05]  /*3050*/  BRA `(.L_x_38373) ;  /* 0x0000000000b87947 */ /* 0x000fea0003800000 */
.L_x_38390:
        /* <DEDUP_REMOVED lines=22> */
.L_x_38372:
[----:B------:R-:W-:Y:S01]  /*31c0*/  MOV R2, 0x0 ;  /* 0x0000000000027802 */ /* 0x000fe20000000f00 */
[----:B------:R-:W-:Y:S01]  /*31d0*/  ULDC.64 UR4, c[0x4][0x198] ;  /* 0x0100660000047ab9 */ /* 0x000fe20000000a00 */
[----:B------:R-:W-:Y:S01]  /*31e0*/  ULDC.64 UR6, c[0x4][0x1a0] ;  /* 0x0100680000067ab9 */ /* 0x000fe20000000a00 */
[----:B------:R-:W-:Y:S02]  /*31f0*/  IMAD.U32 R4, RZ, RZ, UR4 ;  /* 0x00000004ff047e24 */ /* 0x000fe4000f8e00ff */
[----:B------:R-:W-:Y:S01]  /*3200*/  IMAD.U32 R5, RZ, RZ, UR5 ;  /* 0x00000005ff057e24 */ /* 0x000fe2000f8e00ff */
[----:B-1----:R-:W1:Y:S01]  /*3210*/  LDC.64 R2, c[0x4][R2] ;  /* 0x0100000002027b82 */ /* 0x002e620000000a00 */
        /* <DEDUP_REMOVED lines=10> */
.L_x_38401:
[----:B------:R-:W-:Y:S05]  /*32c0*/  BRA `(.L_x_38373) ;  /* 0x00000000001c7947 */ /* 0x000fea0003800000 */
.L_x_38400:
[----:B-1----:R-:W-:-:S06]  /*32d0*/  IMAD.U32 R3, R3, 0x10000, RZ ;  /* 0x0001000003037824 */ /* 0x002fcc00078e00ff */
[----:B------:R-:W1:Y:S02]  /*32e0*/  F2I.U64.TRUNC R2, R3 ;  /* 0x0000000300027311 */ /* 0x000e64000020d800 */
[----:B-1----:R1:W-:Y:S01]  /*32f0*/  STG.E.64 desc[UR36][R16.64], R2 ;  /* 0x0000000210007986 */ /* 0x0023e2000c101b24 */
[----:B------:R-:W-:Y:S05]  /*3300*/  BRA `(.L_x_38373) ;  /* 0x00000000000c7947 */ /* 0x000fea0003800000 */
.L_x_38399:
[----:B-1----:R-:W-:-:S06]  /*3310*/  IMAD.U32 R3, R3, 0x10000, RZ ;  /* 0x0001000003037824 */ /* 0x002fcc00078e00ff */
[----:B------:R-:W1:Y:S02]  /*3320*/  F2I.FTZ.U32.TRUNC.NTZ R3, R3 ;  /* 0x0000000300037305 */ /* 0x000e64000021f000 */
[----:B-1----:R1:W-:Y:S02]  /*3330*/  STG.E desc[UR36][R16.64], R3 ;  /* 0x0000000310007986 */ /* 0x0023e4000c101924 */
.L_x_38373:
[----:B------:R-:W-:-:S04]  /*3340*/  IMAD R18, R23, 0x200, R18 ;  /* 0x0000020017127824 */ /* 0x000fc800078e0212 */
[----:B------:R-:W-:-:S07]  /*3350*/  VIADD R19, R18, 0x80 ;  /* 0x0000008012137836 */ /* 0x000fce0000000000 */
.L_x_38333:
[----:B------:R-:W-:Y:S05]  /*3360*/  BSYNC B6 ;  /* 0x0000000000067941 */ /* 0x000fea0003800000 */
.L_x_38332:
[----:B------:R-:W-:Y:S01]  /*3370*/  ULDC UR4, c[0x0][0x210] ;  /* 0x0000840000047ab9 */ /* 0x000fe20000000800 */
[----:B------:R-:W-:Y:S01]  /*3380*/  BSSY B6, `(.L_x_38402) ;  /* 0x000032d000067945 */ /* 0x000fe20003800000 */
[----:B------:R-:W-:-:S13]  /*3390*/  ISETP.GE.AND P0, PT, R19, UR4, PT ;  /* 0x0000000413007c0c */ /* 0x000fda000bf06270 */
[----:B------:R-:W-:Y:S05]  /*33a0*/  @P0 BRA `(.L_x_38403) ;  /* 0x0000003000a80947 */ /* 0x000fea0003800000 */
[----:B-1----:R-:W1:Y:S01]  /*33b0*/  LDC R6, c[0x0][0x218] ;  /* 0x00008600ff067b82 */ /* 0x002e620000000800 */
[----:B0-----:R-:W-:Y:S02]  /*33c0*/  IMAD.MOV.U32 R0, RZ, RZ, RZ ;  /* 0x000000ffff007224 */ /* 0x001fe400078e00ff */
[----:B--234-:R-:W-:Y:S01]  /*33d0*/  IMAD.MOV.U32 R16, RZ, RZ, RZ ;  /* 0x000000ffff107224 */ /* 0x01cfe200078e00ff */
        /* <DEDUP_REMOVED lines=300> */
.L_x_38404:
        /* <DEDUP_REMOVED lines=22> */
.L_x_38408:
[----:B------:R-:W2:Y:S02]  /*4800*/  LDG.E.U8 R2, desc[UR36][R2.64] ;  /* 0x0000002402027981 */ /* 0x000ea4000c1e1100 */
[----:B--2---:R-:W-:-:S04]  /*4810*/  I2FP.F32.U32 R0, R2 ;  /* 0x0000000200007245 */ /* 0x004fc80000201000 */
[----:B------:R-:W-:Y:S01]  /*4820*/  F2FP.BF16.F32.PACK_AB R0, RZ, R0 ;  /* 0x00000000ff00723e */ /* 0x000fe200000010ff */
[----:B------:R-:W-:Y:S06]  /*4830*/  BRA `(.L_x_38410) ;  /* 0x0000000c00907947 */ /* 0x000fec0003800000 */
.L_x_38407:
        /* <DEDUP_REMOVED lines=10> */
.L_x_38412:
[----:B------:R-:W2:Y:S02]  /*48e0*/  LDG.E R2, desc[UR36][R2.64] ;  /* 0x0000002402027981 */ /* 0x000ea4000c1e1900 */
[----:B--2---:R-:W-:-:S04]  /*48f0*/  I2FP.F32.S32 R0, R2 ;  /* 0x0000000200007245 */ /* 0x004fc80000201400 */
[----:B------:R-:W-:Y:S01]  /*4900*/  F2FP.BF16.F32.PACK_AB R0, RZ, R0 ;  /* 0x00000000ff00723e */ /* 0x000fe200000010ff */
[----:B------:R-:W-:Y:S06]  /*4910*/  BRA `(.L_x_38410) ;  /* 0x0000000c00587947 */ /* 0x000fec0003800000 */
.L_x_38411:
[----:B------:R-:W2:Y:S02]  /*4920*/  LDG.E.U16 R2, desc[UR36][R2.64] ;  /* 0x0000002402027981 */ /* 0x000ea4000c1e1500 */
[----:B--2---:R-:W0:Y:S02]  /*4930*/  I2F.S16 R0, R2 ;  /* 0x0000000200007306 */ /* 0x004e240000101400 */
[----:B0-----:R-:W-:Y:S01]  /*4940*/  F2FP.BF16.F32.PACK_AB R0, RZ, R0 ;  /* 0x00000000ff00723e */ /* 0x001fe200000010ff */
[----:B------:R-:W-:Y:S06]  /*4950*/  BRA `(.L_x_38410) ;  /* 0x0000000c00487947 */ /* 0x000fec0003800000 */
.L_x_38406:
        /* <DEDUP_REMOVED lines=9> */
.L_x_38414:
[----:B------:R-:W2:Y:S02]  /*49f0*/  LDG.E.U16 R0, desc[UR36][R2.64] ;  /* 0x0000002402007981 */ /* 0x000ea4000c1e1500 */
[----:B--2---:R-:W-:-:S05]  /*4a00*/  HADD2.F32 R0, -RZ, R0.H0_H0 ;  /* 0x20000000ff007230 */ /* 0x004fca0000004100 */
[----:B------:R-:W-:Y:S01]  /*4a10*/  F2FP.BF16.F32.PACK_AB R0, RZ, R0 ;  /* 0x00000000ff00723e */ /* 0x000fe200000010ff */
[----:B------:R-:W-:Y:S06]  /*4a20*/  BRA `(.L_x_38410) ;  /* 0x0000000c00147947 */ /* 0x000fec0003800000 */
.L_x_38413:
        /* <DEDUP_REMOVED lines=9> */
.L_x_38416:
[----:B------:R-:W2:Y:S02]  /*4ac0*/  LDG.E.U16 R2, desc[UR36][R2.64] ;  /* 0x0000002402027981 */ /* 0x000ea4000c1e1500 */
[----:B--2---:R-:W-:-:S05]  /*4ad0*/  HADD2.F32 R0, -RZ, R2.H0_H0 ;  /* 0x20000002ff007230 */ /* 0x004fca0000004100 */
[----:B------:R-:W-:Y:S01]  /*4ae0*/  F2FP.BF16.F32.PACK_AB R0, RZ, R0 ;  /* 0x00000000ff00723e */ /* 0x000fe200000010ff */
[----:B------:R-:W-:Y:S06]  /*4af0*/  BRA `(.L_x_38410) ;  /* 0x0000000800e07947 */ /* 0x000fec0003800000 */
.L_x_38415:
        /* <DEDUP_REMOVED lines=8> */
.L_x_38405:
        /* <DEDUP_REMOVED lines=13> */
.L_x_38419:
        /* <DEDUP_REMOVED lines=8> */
.L_x_38418:
        /* <DEDUP_REMOVED lines=28> */
.L_x_38421:
        /* <DEDUP_REMOVED lines=15> */
.L_x_38420:
[----:B------:R0:W5:Y:S01]  /*4f80*/  LDG.E.U16 R0, desc[UR36][R2.64] ;  /* 0x0000002402007981 */ /* 0x000162000c1e1500 */
[----:B------:R-:W-:Y:S05]  /*4f90*/  BRA `(.L_x_38410) ;  /* 0x0000000400b87947 */ /* 0x000fea0003800000 */
.L_x_38417:
        /* <DEDUP_REMOVED lines=12> */
.L_x_38424:
        /* <DEDUP_REMOVED lines=21> */
.L_x_38428:
[----:B------:R-:W-:Y:S05]  /*51b0*/  BSYNC B1 ;  /* 0x0000000000017941 */ /* 0x000fea0003800000 */
.L_x_38427:
[----:B------:R-:W-:Y:S01]  /*51c0*/  LEA R3, R0, 0x3b800000, 0x17 ;  /* 0x3b80000000037811 */ /* 0x000fe200078eb8ff */
[----:B------:R-:W-:-:S05]  /*51d0*/  IMAD.SHL.U32 R0, R2, 0x100000, RZ ;  /* 0x0010000002007824 */ /* 0x000fca00078e00ff */
[----:B------:R-:W-:-:S07]  /*51e0*/  LOP3.LUT R0, R3, R0, R4, 0xfe, !PT ;  /* 0x0000000003007212 */ /* 0x000fce00078efe04 */
.L_x_38426:
[----:B------:R-:W-:Y:S05]  /*51f0*/  BSYNC B0 ;  /* 0x0000000000007941 */ /* 0x000fea0003800000 */
.L_x_38425:
[----:B------:R-:W-:Y:S01]  /*5200*/  F2FP.BF16.F32.PACK_AB R0, RZ, R0 ;  /* 0x00000000ff00723e */ /* 0x000fe200000010ff */
[----:B------:R-:W-:Y:S06]  /*5210*/  BRA `(.L_x_38410) ;  /* 0x0000000400187947 */ /* 0x000fec0003800000 */
.L_x_38423:
        /* <DEDUP_REMOVED lines=21> */
.L_x_38432:
[----:B------:R-:W-:Y:S05]  /*5370*/  BSYNC B1 ;  /* 0x0000000000017941 */ /* 0x000fea0003800000 */
.L_x_38431:
[----:B------:R-:W-:Y:S01]  /*5380*/  LEA R3, R0, 0x37800000, 0x17 ;  /* 0x3780000000037811 */ /* 0x000fe200078eb8ff */
[----:B------:R-:W-:-:S05]  /*5390*/  IMAD.SHL.U32 R0, R2, 0x200000, RZ ;  /* 0x0020000002007824 */ /* 0x000fca00078e00ff */
[----:B------:R-:W-:-:S07]  /*53a0*/  LOP3.LUT R0, R3, R0, R4, 0xfe, !PT ;  /* 0x0000000003007212 */ /* 0x000fce00078efe04 */
.L_x_38430:
[----:B------:R-:W-:Y:S05]  /*53b0*/  BSYNC B0 ;  /* 0x0000000000007941 */ /* 0x000fea0003800000 */
.L_x_38429:
[----:B------:R-:W-:Y:S01]  /*53c0*/  F2FP.BF16.F32.PACK_AB R0, RZ, R0 ;  /* 0x00000000ff00723e */ /* 0x000fe200000010ff */
[----:B------:R-:W-:Y:S06]  /*53d0*/  BRA `(.L_x_38410) ;  /* 0x0000000000a87947 */ /* 0x000fec0003800000 */
.L_x_38422:
        /* <DEDUP_REMOVED lines=14> */
.L_x_38436:
[----:B------:R-:W-:Y:S05]  /*54c0*/  BSYNC B0 ;  /* 0x0000000000007941 */ /* 0x000fea0003800000 */
.L_x_38435:
[----:B------:R-:W-:Y:S01]  /*54d0*/  F2FP.BF16.F32.PACK_AB R0, RZ, R0 ;  /* 0x00000000ff00723e */ /* 0x000fe200000010ff */
[----:B------:R-:W-:Y:S06]  /*54e0*/  BRA `(.L_x_38410) ;  /* 0x0000000000647947 */ /* 0x000fec0003800000 */
.L_x_38409:
        /* <DEDUP_REMOVED lines=16> */
.L_x_38437:
[----:B------:R-:W-:Y:S01]  /*55f0*/  PRMT R0, RZ, 0x7610, R0 ;  /* 0x00007610ff007816 */ /* 0x000fe20000000000 */
[----:B------:R-:W-:Y:S06]  /*5600*/  BRA `(.L_x_38410) ;  /* 0x00000000001c7947 */ /* 0x000fec0003800000 */
.L_x_38434:
[----:B------:R-:W2:Y:S02]  /*5610*/  LDG.E.64 R2, desc[UR36][R2.64] ;  /* 0x0000002402027981 */ /* 0x000ea4000c1e1b00 */
[----:B--2---:R-:W0:Y:S02]  /*5620*/  I2F.U64 R0, R2 ;  /* 0x0000000200007312 */ /* 0x004e240000301000 */
[----:B0-----:R-:W-:Y:S01]  /*5630*/  F2FP.BF16.F32.PACK_AB R0, RZ, R0 ;  /* 0x00000000ff00723e */ /* 0x001fe200000010ff */
[----:B------:R-:W-:Y:S06]  /*5640*/  BRA `(.L_x_38410) ;  /* 0x00000000000c7947 */ /* 0x000fec0003800000 */
.L_x_38433:
[----:B------:R-:W2:Y:S02]  /*5650*/  LDG.E R2, desc[UR36][R2.64] ;  /* 0x0000002402027981 */ /* 0x000ea4000c1e1900 */
[----:B--2---:R-:W-:-:S04]  /*5660*/  I2FP.F32.U32 R0, R2 ;  /* 0x0000000200007245 */ /* 0x004fc80000201000 */
[----:B------:R-:W-:-:S07]  /*5670*/  F2FP.BF16.F32.PACK_AB R0, RZ, R0 ;  /* 0x00000000ff00723e */ /* 0x000fce00000010ff */
.L_x_38410:
        /* <DEDUP_REMOVED lines=23> */
.L_x_38441:
[----:B-1----:R-:W-:-:S06]  /*57f0*/  IMAD.U32 R3, R3, 0x10000, RZ ;  /* 0x0001000003037824 */ /* 0x002fcc00078e00ff */
[----:B------:R-:W1:Y:S02]  /*5800*/  F2I.S64.TRUNC R2, R3 ;  /* 0x0000000300027311 */ /* 0x000e64000020d900 */
[----:B-1----:R1:W-:Y:S01]  /*5810*/  STG.E.U8 desc[UR36][R16.64], R2 ;  /* 0x0000000210007986 */ /* 0x0023e2000c101124 */
[----:B------:R-:W-:Y:S05]  /*5820*/  BRA `(.L_x_38443) ;  /* 0x0000000c00847947 */ /* 0x000fea0003800000 */
.L_x_38440:
        /* <DEDUP_REMOVED lines=10> */
.L_x_38445:
[----:B-1----:R-:W-:-:S06]  /*58d0*/  IMAD.U32 R3, R3, 0x10000, RZ ;  /* 0x0001000003037824 */ /* 0x002fcc00078e00ff */
[----:B------:R-:W1:Y:S02]  /*58e0*/  F2I.FTZ.TRUNC.NTZ R3, R3 ;  /* 0x0000000300037305 */ /* 0x000e64000021f100 */
[----:B-1----:R1:W-:Y:S01]  /*58f0*/  STG.E desc[UR36][R16.64], R3 ;  /* 0x0000000310007986 */ /* 0x0023e2000c101924 */
[----:B------:R-:W-:Y:S05]  /*5900*/  BRA `(.L_x_38443) ;  /* 0x0000000c004c7947 */ /* 0x000fea0003800000 */
.L_x_38444:
[----:B-1----:R-:W-:-:S06]  /*5910*/  IMAD.U32 R3, R3, 0x10000, RZ ;  /* 0x0001000003037824 */ /* 0x002fcc00078e00ff */
[----:B------:R-:W1:Y:S02]  /*5920*/  F2I.FTZ.TRUNC.NTZ R3, R3 ;  /* 0x0000000300037305 */ /* 0x000e64000021f100 */
[----:B-1----:R1:W-:Y:S01]  /*5930*/  STG.E.U16 desc[UR36][R16.64], R3 ;  /* 0x0000000310007986 */ /* 0x0023e2000c101524 */
[----:B------:R-:W-:Y:S05]  /*5940*/  BRA `(.L_x_38443) ;  /* 0x0000000c003c7947 */ /* 0x000fea0003800000 */
.L_x_38439:
        /* <DEDUP_REMOVED lines=9> */
.L_x_38447:
[----:B01----:R-:W-:-:S05]  /*59e0*/  IMAD.U32 R0, R3, 0x10000, RZ ;  /* 0x0001000003007824 */ /* 0x003fca00078e00ff */
[----:B------:R-:W-:-:S05]  /*59f0*/  F2FP.F16.F32.PACK_AB R0, RZ, R0 ;  /* 0x00000000ff00723e */ /* 0x000fca00000000ff */
[----:B------:R0:W-:Y:S01]  /*5a00*/  STG.E.U16 desc[UR36][R16.64], R0 ;  /* 0x0000000010007986 */ /* 0x0001e2000c101524 */
[----:B------:R-:W-:Y:S05]  /*5a10*/  BRA `(.L_x_38443) ;  /* 0x0000000c00087947 */ /* 0x000fea0003800000 */
.L_x_38446:
        /* <DEDUP_REMOVED lines=10> */
.L_x_38449:
[----:B-1----:R-:W-:-:S05]  /*5ac0*/  IMAD.U32 R3, R3, 0x10000, RZ ;  /* 0x0001000003037824 */ /* 0x002fca00078e00ff */
[----:B------:R-:W-:-:S04]  /*5ad0*/  F2FP.F16.F32.PACK_AB R3, RZ, R3 ;  /* 0x00000003ff03723e */ /* 0x000fc800000000ff */
[----:B------:R-:W-:-:S05]  /*5ae0*/  PRMT R3, R3, 0x5410, RZ ;  /* 0x0000541003037816 */ /* 0x000fca00000000ff */
[----:B------:R1:W-:Y:S01]  /*5af0*/  STG.E desc[UR36][R16.64], R3 ;  /* 0x0000000310007986 */ /* 0x0003e2000c101924 */
[----:B------:R-:W-:Y:S05]  /*5b00*/  BRA `(.L_x_38443) ;  /* 0x0000000800cc7947 */ /* 0x000fea0003800000 */
.L_x_38448:
[----:B-1----:R-:W-:-:S04]  /*5b10*/  IMAD.U32 R2, R3, 0x10000, RZ ;  /* 0x0001000003027824 */ /* 0x002fc800078e00ff */
[----:B------:R-:W-:-:S06]  /*5b20*/  FMUL.FTZ R2, R2, 1 ;  /* 0x3f80000002027820 */ /* 0x000fcc0000410000 */
[----:B------:R-:W1:Y:S02]  /*5b30*/  F2F.F64.F32 R2, R2 ;  /* 0x0000000200027310 */ /* 0x000e640000201800 */
[----:B-1----:R1:W-:Y:S01]  /*5b40*/  STG.E.64 desc[UR36][R16.64], R2 ;  /* 0x0000000210007986 */ /* 0x0023e2000c101b24 */
[----:B------:R-:W-:Y:S05]  /*5b50*/  BRA `(.L_x_38443) ;  /* 0x0000000800b87947 */ /* 0x000fea0003800000 */
.L_x_38438:
        /* <DEDUP_REMOVED lines=13> */
.L_x_38452:
[----:B-1----:R-:W-:Y:S01]  /*5c30*/  IMAD.U32 R3, R3, 0x10000, RZ ;  /* 0x0001000003037824 */ /* 0x002fe200078e00ff */
[----:B------:R-:W-:-:S03]  /*5c40*/  CS2R R6, SRZ ;  /* 0x0000000000067805 */ /* 0x000fc6000001ff00 */
[----:B------:R-:W-:-:S04]  /*5c50*/  FMUL.FTZ R3, R3, 1 ;  /* 0x3f80000003037820 */ /* 0x000fc80000410000 */
[----:B------:R-:W1:Y:S02]  /*5c60*/  F2F.F64.F32 R4, R3 ;  /* 0x0000000300047310 */ /* 0x000e640000201800 */
[----:B-1----:R1:W-:Y:S01]  /*5c70*/  STG.E.128 desc[UR36][R16.64], R4 ;  /* 0x0000000410007986 */ /* 0x0023e2000c101d24 */
[----:B------:R-:W-:Y:S05]  /*5c80*/  BRA `(.L_x_38443) ;  /* 0x00000008006c7947 */ /* 0x000fea0003800000 */
.L_x_38451:
        /* <DEDUP_REMOVED lines=21> */
.L_x_38456:
[----:B------:R-:W-:Y:S05]  /*5de0*/  BSYNC B0 ;  /* 0x0000000000007941 */ /* 0x000fea0003800000 */
.L_x_38455:
[----:B------:R-:W-:-:S05]  /*5df0*/  LOP3.LUT R3, R0, R3, RZ, 0xfc, !PT ;  /* 0x0000000300037212 */ /* 0x000fca00078efcff */
[----:B------:R0:W-:Y:S01]  /*5e00*/  STG.E.U8 desc[UR36][R16.64], R3 ;  /* 0x0000000310007986 */ /* 0x0001e2000c101124 */
[----:B------:R-:W-:Y:S05]  /*5e10*/  BRA `(.L_x_38443) ;  /* 0x0000000800087947 */ /* 0x000fea0003800000 */
.L_x_38454:
        /* <DEDUP_REMOVED lines=13> */
.L_x_38458:
[----:B0-----:R-:W-:Y:S01]  /*5ef0*/  IMAD.MOV.U32 R0, RZ, RZ, 0x7f ;  /* 0x0000007fff007424 */ /* 0x001fe200078e00ff */
[----:B------:R-:W-:-:S04]  /*5f00*/  ISETP.GT.U32.AND P0, PT, R2, 0x7f800000, PT ;  /* 0x7f8000000200780c */ /* 0x000fc80003f04070 */
[----:B------:R-:W-:-:S09]  /*5f10*/  SEL R0, R0, 0x7c, P0 ;  /* 0x0000007c00007807 */ /* 0x000fd20000000000 */
.L_x_38459:
[----:B------:R-:W-:Y:S05]  /*5f20*/  BSYNC B0 ;  /* 0x0000000000007941 */ /* 0x000fea0003800000 */
.L_x_38457:
[----:B------:R-:W-:-:S04]  /*5f30*/  LOP3.LUT R2, R3, 0x80000000, RZ, 0xc0, !PT ;  /* 0x8000000003027812 */ /* 0x000fc800078ec0ff */
[----:B------:R-:W-:-:S04]  /*5f40*/  SHF.R.U32.HI R3, RZ, 0x18, R2 ;  /* 0x00000018ff037819 */ /* 0x000fc80000011602 */
[----:B------:R-:W-:-:S05]  /*5f50*/  LOP3.LUT R3, R0, R3, RZ, 0xfc, !PT ;  /* 0x0000000300037212 */ /* 0x000fca00078efcff */
[----:B------:R0:W-:Y:S01]  /*5f60*/  STG.E.U8 desc[UR36][R16.64], R3 ;  /* 0x0000000310007986 */ /* 0x0001e2000c101124 */
[----:B------:R-:W-:Y:S05]  /*5f70*/  BRA `(.L_x_38443) ;  /* 0x0000000400b07947 */ /* 0x000fea0003800000 */
.L_x_38453:
[----:B-1----:R1:W-:Y:S01]  /*5f80*/  STG.E.U16 desc[UR36][R16.64], R3 ;  /* 0x0000000310007986 */ /* 0x0023e2000c101524 */
[----:B------:R-:W-:Y:S05]  /*5f90*/  BRA `(.L_x_38443) ;  /* 0x0000000400a87947 */ /* 0x000fea0003800000 */
.L_x_38450:
        /* <DEDUP_REMOVED lines=12> */
.L_x_38462:
        /* <DEDUP_REMOVED lines=17> */
.L_x_38465:
[----:B------:R-:W-:-:S04]  /*6170*/  LOP3.LUT R2, R3, 0x80000000, RZ, 0xc0, !PT ;  /* 0x8000000003027812 */ /* 0x000fc800078ec0ff */
[----:B------:R-:W-:-:S04]  /*6180*/  SHF.R.U32.HI R3, RZ, 0x18, R2 ;  /* 0x00000018ff037819 */ /* 0x000fc80000011602 */
[----:B------:R-:W-:-:S04]  /*6190*/  LOP3.LUT R0, R0, R3, RZ, 0xfc, !PT ;  /* 0x0000000300007212 */ /* 0x000fc800078efcff */
[----:B------:R-:W-:-:S07]  /*61a0*/  PRMT R8, R0, 0x7610, R8 ;  /* 0x0000761000087816 */ /* 0x000fce0000000008 */
.L_x_38464:
[----:B------:R-:W-:Y:S05]  /*61b0*/  BSYNC B0 ;  /* 0x0000000000007941 */ /* 0x000fea0003800000 */
.L_x_38463:
[----:B------:R4:W-:Y:S01]  /*61c0*/  STG.E.U8 desc[UR36][R16.64], R8 ;  /* 0x0000000810007986 */ /* 0x0009e2000c101124 */
[----:B------:R-:W-:Y:S05]  /*61d0*/  BRA `(.L_x_38443) ;  /* 0x0000000400187947 */ /* 0x000fea0003800000 */
.L_x_38461:
        /* <DEDUP_REMOVED lines=17> */
.L_x_38468:
[----:B------:R-:W-:-:S04]  /*62f0*/  LOP3.LUT R2, R3, 0x80000000, RZ, 0xc0, !PT ;  /* 0x8000000003027812 */ /* 0x000fc800078ec0ff */
[----:B------:R-:W-:-:S04]  /*6300*/  SHF.R.U32.HI R3, RZ, 0x18, R2 ;  /* 0x00000018ff037819 */ /* 0x000fc80000011602 */
[----:B------:R-:W-:-:S04]  /*6310*/  LOP3.LUT R0, R0, R3, RZ, 0xfc, !PT ;  /* 0x0000000300007212 */ /* 0x000fc800078efcff */
[----:B------:R-:W-:-:S07]  /*6320*/  PRMT R8, R0, 0x7610, R8 ;  /* 0x0000761000087816 */ /* 0x000fce0000000008 */
.L_x_38467:
[----:B------:R-:W-:Y:S05]  /*6330*/  BSYNC B0 ;  /* 0x0000000000007941 */ /* 0x000fea0003800000 */
.L_x_38466:
[----:B------:R1:W-:Y:S01]  /*6340*/  STG.E.U8 desc[UR36][R16.64], R8 ;  /* 0x0000000810007986 */ /* 0x0003e2000c101124 */
[----:B------:R-:W-:Y:S05]  /*6350*/  BRA `(.L_x_38443) ;  /* 0x0000000000b87947 */ /* 0x000fea0003800000 */
.L_x_38460:
        /* <DEDUP_REMOVED lines=22> */
.L_x_38442:
        /* <DEDUP_REMOVED lines=16> */
.L_x_38471:
[----:B------:R-:W-:Y:S05]  /*65c0*/  BRA `(.L_x_38443) ;  /* 0x00000000001c7947 */ /* 0x000fea0003800000 */
.L_x_38470:
[----:B-1----:R-:W-:-:S06]  /*65d0*/  IMAD.U32 R3, R3, 0x10000, RZ ;  /* 0x0001000003037824 */ /* 0x002fcc00078e00ff */
[----:B------:R-:W1:Y:S02]  /*65e0*/  F2I.U64.TRUNC R2, R3 ;  /* 0x0000000300027311 */ /* 0x000e64000020d800 */
[----:B-1----:R3:W-:Y:S01]  /*65f0*/  STG.E.64 desc[UR36][R16.64], R2 ;  /* 0x0000000210007986 */ /* 0x0027e2000c101b24 */
[----:B------:R-:W-:Y:S05]  /*6600*/  BRA `(.L_x_38443) ;  /* 0x00000000000c7947 */ /* 0x000fea0003800000 */
.L_x_38469:
[----:B-1----:R-:W-:-:S06]  /*6610*/  IMAD.U32 R3, R3, 0x10000, RZ ;  /* 0x0001000003037824 */ /* 0x002fcc00078e00ff */
[----:B------:R-:W1:Y:S02]  /*6620*/  F2I.FTZ.U32.TRUNC.NTZ R3, R3 ;  /* 0x0000000300037305 */ /* 0x000e64000021f000 */
[----:B-1----:R1:W-:Y:S02]  /*6630*/  STG.E desc[UR36][R16.64], R3 ;  /* 0x0000000310007986 */ /* 0x0023e4000c101924 */
.L_x_38443:
[----:B------:R-:W-:-:S07]  /*6640*/  VIADD R19, R19, 0x80 ;  /* 0x0000008013137836 */ /* 0x000fce0000000000 */
.L_x_38403:
[----:B------:R-:W-:Y:S05]  /*6650*/  BSYNC B6 ;  /* 0x0000000000067941 */ /* 0x000fea0003800000 */
.L_x_38402:
        /* <DEDUP_REMOVED lines=307> */
.L_x_38474:
        /* <DEDUP_REMOVED lines=22> */
.L_x_38478:
[----:B------:R-:W2:Y:S02]  /*7af0*/  LDG.E.U8 R2, desc[UR36][R2.64] ;  /* 0x0000002402027981 */ /* 0x000ea4000c1e1100 */
[----:B--2---:R-:W-:-:S04]  /*7b00*/  I2FP.F32.U32 R0, R2 ;  /* 0x0000000200007245 */ /* 0x004fc80000201000 */
[----:B------:R-:W-:Y:S01]  /*7b10*/  F2FP.BF16.F32.PACK_AB R0, RZ, R0 ;  /* 0x00000000ff00723e */ /* 0x000fe200000010ff */
[----:B------:R-:W-:Y:S06]  /*7b20*/  BRA `(.L_x_38480) ;  /* 0x0000000c00907947 */ /* 0x000fec0003800000 */
.L_x_38477:
        /* <DEDUP_REMOVED lines=10> */
.L_x_38482:
[----:B------:R-:W2:Y:S02]  /*7bd0*/  LDG.E R2, desc[UR36][R2.64] ;  /* 0x0000002402027981 */ /* 0x000ea4000c1e1900 */
[----:B--2---:R-:W-:-:S04]  /*7be0*/  I2FP.F32.S32 R0, R2 ;  /* 0x0000000200007245 */ /* 0x004fc80000201400 */
[----:B------:R-:W-:Y:S01]  /*7bf0*/  F2FP.BF16.F32.PACK_AB R0, RZ, R0 ;  /* 0x00000000ff00723e */ /* 0x000fe200000010ff */
[----:B------:R-:W-:Y:S06]  /*7c00*/  BRA `(.L_x_38480) ;  /* 0x0000000c00587947 */ /* 0x000fec0003800000 */
.L_x_38481:
[----:B------:R-:W2:Y:S02]  /*7c10*/  LDG.E.U16 R2, desc[UR36][R2.64] ;  /* 0x0000002402027981 */ /* 0x000ea4000c1e1500 */
[----:B--2---:R-:W0:Y:S02]  /*7c20*/  I2F.S16 R0, R2 ;  /* 0x0000000200007306 */ /* 0x004e240000101400 */
[----:B0-----:R-:W-:Y:S01]  /*7c30*/  F2FP.BF16.F32.PACK_AB R0, RZ, R0 ;  /* 0x00000000ff00723e */ /* 0x001fe200000010ff */
[----:B------:R-:W-:Y:S06]  /*7c40*/  BRA `(.L_x_38480) ;  /* 0x0000000c00487947 */ /* 0x000fec0003800000 */
.L_x_38476:
        /* <DEDUP_REMOVED lines=9> */
.L_x_38484:
[----:B------:R-:W2:Y:S02]  /*7ce0*/  LDG.E.U16 R0, desc[UR36][R2.64] ;  /* 0x0000002402007981 */ /* 0x000ea4000c1e1500 */
[----:B--2---:R-:W-:-:S05]  /*7cf0*/  HADD2.F32 R0, -RZ, R0.H0_H0 ;  /* 0x20000000ff007230 */ /* 0x004fca0000004100 */
[----:B------:R-:W-:Y:S01]  /*7d00*/  F2FP.BF16.F32.PACK_AB R0, RZ, R0 ;  /* 0x00000000ff00723e */ /* 0x000fe200000010ff */
[----:B------:R-:W-:Y:S06]  /*7d10*/  BRA `(.L_x_38480) ;  /* 0x0000000c00147947 */ /* 0x000fec0003800000 */
.L_x_38483:
        /* <DEDUP_REMOVED lines=9> */
.L_x_38486:
[----:B------:R-:W2:Y:S02]  /*7db0*/  LDG.E.U16 R2, desc[UR36][R2.64] ;  /* 0x0000002402027981 */ /* 0x000ea4000c1e1500 */
[----:B--2---:R-:W-:-:S05]  /*7dc0*/  HADD2.F32 R0, -RZ, R2.H0_H0 ;  /* 0x20000002ff007230 */ /* 0x004fca0000004100 */
[----:B------:R-:W-:Y:S01]  /*7dd0*/  F2FP.BF16.F32.PACK_AB R0, RZ, R0 ;  /* 0x00000000ff00723e */ /* 0x000fe200000010ff */
[----:B------:R-:W-:Y:S06]  /*7de0*/  BRA `(.L_x_38480) ;  /* 0x0000000800e07947 */ /* 0x000fec0003800000 */
.L_x_38485:
        /* <DEDUP_REMOVED lines=8> */
.L_x_38475:
        /* <DEDUP_REMOVED lines=13> */
.L_x_38489:
        /* <DEDUP_REMOVED lines=8> */
.L_x_38488:
        /* <DEDUP_REMOVED lines=28> */
.L_x_38491:
        /* <DEDUP_REMOVED lines=15> */
.L_x_38490:
[----:B------:R0:W5:Y:S01]  /*8270*/  LDG.E.U16 R0, desc[UR36][R2.64] ;  /* 0x0000002402007981 */ /* 0x000162000c1e1500 */
[----:B------:R-:W-:Y:S05]  /*8280*/  BRA `(.L_x_38480) ;  /* 0x0000000400b87947 */ /* 0x000fea0003800000 */
.L_x_38487:
        /* <DEDUP_REMOVED lines=12> */
.L_x_38494:
        /* <DEDUP_REMOVED lines=21> */
.L_x_38498:
[----:B------:R-:W-:Y:S05]  /*84a0*/  BSYNC B1 ;  /* 0x0000000000017941 */ /* 0x000fea0003800000 */
.L_x_38497:
[----:B------:R-:W-:Y:S01]  /*84b0*/  LEA R3, R0, 0x3b800000, 0x17 ;  /* 0x3b80000000037811 */ /* 0x000fe200078eb8ff */
[----:B------:R-:W-:-:S05]  /*84c0*/  IMAD.SHL.U32 R0, R2, 0x100000, RZ ;  /* 0x0010000002007824 */ /* 0x000fca00078e00ff */
[----:B------:R-:W-:-:S07]  /*84d0*/  LOP3.LUT R0, R3, R0, R4, 0xfe, !PT ;  /* 0x0000000003007212 */ /* 0x000fce00078efe04 */
.L_x_38496:
[----:B------:R-:W-:Y:S05]  /*84e0*/  BSYNC B0 ;  /* 0x0000000000007941 */ /* 0x000fea0003800000 */
.L_x_38495:
[----:B------:R-:W-:Y:S01]  /*84f0*/  F2FP.BF16.F32.PACK_AB R0, RZ, R0 ;  /* 0x00000000ff00723e */ /* 0x000fe200000010ff */
[----:B------:R-:W-:Y:S06]  /*8500*/  BRA `(.L_x_38480) ;  /* 0x0000000400187947 */ /* 0x000fec0003800000 */
.L_x_38493:
        /* <DEDUP_REMOVED lines=21> */
.L_x_38502:
[----:B------:R-:W-:Y:S05]  /*8660*/  BSYNC B1 ;  /* 0x0000000000017941 */ /* 0x000fea0003800000 */
.L_x_38501:
[----:B------:R-:W-:Y:S01]  /*8670*/  LEA R3, R0, 0x37800000, 0x17 ;  /* 0x3780000000037811 */ /* 0x000fe200078eb8ff */
[----:B------:R-:W-:-:S05]  /*8680*/  IMAD.SHL.U32 R0, R2, 0x200000, RZ ;  /* 0x0020000002007824 */ /* 0x000fca00078e00ff */
[----:B------:R-:W-:-:S07]  /*8690*/  LOP3.LUT R0, R3, R0, R4, 0xfe, !PT ;  /* 0x0000000003007212 */ /* 0x000fce00078efe04 */
.L_x_38500:
[----:B------:R-:W-:Y:S05]  /*86a0*/  BSYNC B0 ;  /* 0x0000000000007941 */ /* 0x000fea0003800000 */
.L_x_38499:
[----:B------:R-:W-:Y:S01]  /*86b0*/  F2FP.BF16.F32.PACK_AB R0, RZ, R0 ;  /* 0x00000000ff00723e */ /* 0x000fe200000010ff */
[----:B------:R-:W-:Y:S06]  /*86c0*/  BRA `(.L_x_38480) ;  /* 0x0000000000a87947 */ /* 0x000fec0003800000 */
.L_x_38492:
        /* <DEDUP_REMOVED lines=14> */
.L_x_38506:
[----:B------:R-:W-:Y:S05]  /*87b0*/  BSYNC B0 ;  /* 0x0000000000007941 */ /* 0x000fea0003800000 */
.L_x_38505:
[----:B------:R-:W-:Y:S01]  /*87c0*/  F2FP.BF16.F32.PACK_AB R0, RZ, R0 ;  /* 0x00000000ff00723e */ /* 0x000fe200000010ff */
[----:B------:R-:W-:Y:S06]  /*87d0*/  BRA `(.L_x_38480) ;  /* 0x0000000000647947 */ /* 0x000fec0003800000 */
.L_x_38479:
        /* <DEDUP_REMOVED lines=16> */
.L_x_38507:
[----:B------:R-:W-:Y:S01]  /*88e0*/  PRMT R0, RZ, 0x7610, R0 ;  /* 0x00007610ff007816 */ /* 0x000fe20000000000 */
[----:B------:R-:W-:Y:S06]  /*88f0*/  BRA `(.L_x_38480) ;  /* 0x00000000001c7947 */ /* 0x000fec0003800000 */
.L_x_38504:
[----:B------:R-:W2:Y:S02]  /*8900*/  LDG.E.64 R2, desc[UR36][R2.64] ;  /* 0x0000002402027981 */ /* 0x000ea4000c1e1b00 */
[----:B--2---:R-:W0:Y:S02]  /*8910*/  I2F.U64 R0, R2 ;  /* 0x0000000200007312 */ /* 0x004e240000301000 */
[----:B0-----:R-:W-:Y:S01]  /*8920*/  F2FP.BF16.F32.PACK_AB R0, RZ, R0 ;  /* 0x00000000ff00723e */ /* 0x001fe200000010ff */
[----:B------:R-:W-:Y:S06]  /*8930*/  BRA `(.L_x_38480) ;  /* 0x00000000000c7947 */ /* 0x000fec0003800000 */
.L_x_38503:
[----:B------:R-:W2:Y:S02]  /*8940*/  LDG.E R2, desc[UR36][R2.64] ;  /* 0x0000002402027981 */ /* 0x000ea4000c1e1900 */
[----:B--2---:R-:W-:-:S04]  /*8950*/  I2FP.F32.U32 R0, R2 ;  /* 0x0000000200007245 */ /* 0x004fc80000201000 */
[----:B------:R-:W-:-:S07]  /*8960*/  F2FP.BF16.F32.PACK_AB R0, RZ, R0 ;  /* 0x00000000ff00723e */ /* 0x000fce00000010ff */
.L_x_38480:
        /* <DEDUP_REMOVED lines=23> */
.L_x_38511:
[----:B-1----:R-:W-:-:S06]  /*8ae0*/  IMAD.U32 R3, R3, 0x10000, RZ ;  /* 0x0001000003037824 */ /* 0x002fcc00078e00ff */
[----:B------:R-:W1:Y:S02]  /*8af0*/  F2I.S64.TRUNC R2, R3 ;  /* 0x0000000300027311 */ /* 0x000e64000020d900 */
[----:B-1----:R4:W-:Y:S01]  /*8b00*/  STG.E.U8 desc[UR36][R16.64], R2 ;  /* 0x0000000210007986 */ /* 0x0029e2000c101124 */
[----:B------:R-:W-:Y:S05]  /*8b10*/  BRA `(.L_x_38513) ;  /* 0x0000000c00847947 */ /* 0x000fea0003800000 */
.L_x_38510:
        /* <DEDUP_REMOVED lines=10> */
.L_x_38515:
[----:B-1----:R-:W-:-:S06]  /*8bc0*/  IMAD.U32 R3, R3, 0x10000, RZ ;  /* 0x0001000003037824 */ /* 0x002fcc00078e00ff */
[----:B------:R-:W1:Y:S02]  /*8bd0*/  F2I.FTZ.TRUNC.NTZ R3, R3 ;  /* 0x0000000300037305 */ /* 0x000e64000021f100 */
[----:B-1----:R3:W-:Y:S01]  /*8be0*/  STG.E desc[UR36][R16.64], R3 ;  /* 0x0000000310007986 */ /* 0x0027e2000c101924 */
[----:B------:R-:W-:Y:S05]  /*8bf0*/  BRA `(.L_x_38513) ;  /* 0x0000000c004c7947 */ /* 0x000fea0003800000 */
.L_x_38514:
[----:B-1----:R-:W-:-:S06]  /*8c00*/  IMAD.U32 R3, R3, 0x10000, RZ ;  /* 0x0001000003037824 */ /* 0x002fcc00078e00ff */
[----:B------:R-:W1:Y:S02]  /*8c10*/  F2I.FTZ.TRUNC.NTZ R3, R3 ;  /* 0x0000000300037305 */ /* 0x000e64000021f100 */
[----:B-1----:R1:W-:Y:S01]  /*8c20*/  STG.E.U16 desc[UR36][R16.64], R3 ;  /* 0x0000000310007986 */ /* 0x0023e2000c101524 */
[----:B------:R-:W-:Y:S05]  /*8c30*/  BRA `(.L_x_38513) ;  /* 0x0000000c003c7947 */ /* 0x000fea0003800000 */
.L_x_38509:
        /* <DEDUP_REMOVED lines=9> */
.L_x_38517:
[----:B01----:R-:W-:-:S05]  /*8cd0*/  IMAD.U32 R0, R3, 0x10000, RZ ;  /* 0x0001000003007824 */ /* 0x003fca00078e00ff */
[----:B------:R-:W-:-:S05]  /*8ce0*/  F2FP.F16.F32.PACK_AB R0, RZ, R0 ;  /* 0x00000000ff00723e */ /* 0x000fca00000000ff */
[----:B------:R0:W-:Y:S01]  /*8cf0*/  STG.E.U16 desc[UR36][R16.64], R0 ;  /* 0x0000000010007986 */ /* 0x0001e2000c101524 */
[----:B------:R-:W-:Y:S05]  /*8d00*/  BRA `(.L_x_38513) ;  /* 0x0000000c00087947 */ /* 0x000fea0003800000 */
.L_x_38516:
        /* <DEDUP_REMOVED lines=10> */
.L_x_38519:
[----:B-1----:R-:W-:-:S05]  /*8db0*/  IMAD.U32 R3, R3, 0x10000, RZ ;  /* 0x0001000003037824 */ /* 0x002fca00078e00ff */
[----:B------:R-:W-:-:S04]  /*8dc0*/  F2FP.F16.F32.PACK_AB R3, RZ, R3 ;  /* 0x00000003ff03723e */ /* 0x000fc800000000ff */
[----:B------:R-:W-:-:S05]  /*8dd0*/  PRMT R3, R3, 0x5410, RZ ;  /* 0x0000541003037816 */ /* 0x000fca00000000ff */
[----:B------:R1:W-:Y:S01]  /*8de0*/  STG.E desc[UR36][R16.64], R3 ;  /* 0x0000000310007986 */ /* 0x0003e2000c101924 */
[----:B------:R-:W-:Y:S05]  /*8df0*/  BRA `(.L_x_38513) ;  /* 0x0000000800cc7947 */ /* 0x000fea0003800000 */
.L_x_38518:
[----:B-1----:R-:W-:-:S04]  /*8e00*/  IMAD.U32 R2, R3, 0x10000, RZ ;  /* 0x0001000003027824 */ /* 0x002fc800078e00ff */
[----:B------:R-:W-:-:S06]  /*8e10*/  FMUL.FTZ R2, R2, 1 ;  /* 0x3f80000002027820 */ /* 0x000fcc0000410000 */
[----:B------:R-:W1:Y:S02]  /*8e20*/  F2F.F64.F32 R2, R2 ;  /* 0x0000000200027310 */ /* 0x000e640000201800 */
[----:B-1----:R1:W-:Y:S01]  /*8e30*/  STG.E.64 desc[UR36][R16.64], R2 ;  /* 0x0000000210007986 */ /* 0x0023e2000c101b24 */
[----:B------:R-:W-:Y:S05]  /*8e40*/  BRA `(.L_x_38513) ;  /* 0x0000000800b87947 */ /* 0x000fea0003800000 */
.L_x_38508:
        /* <DEDUP_REMOVED lines=13> */
.L_x_38522:
[----:B-1----:R-:W-:Y:S01]  /*8f20*/  IMAD.U32 R3, R3, 0x10000, RZ ;  /* 0x0001000003037824 */ /* 0x002fe200078e00ff */
[----:B------:R-:W-:-:S03]  /*8f30*/  CS2R R6, SRZ ;  /* 0x0000000000067805 */ /* 0x000fc6000001ff00 */
[----:B------:R-:W-:-:S04]  /*8f40*/  FMUL.FTZ R3, R3, 1 ;  /* 0x3f80000003037820 */ /* 0x000fc80000410000 */
[----:B------:R-:W1:Y:S02]  /*8f50*/  F2F.F64.F32 R4, R3 ;  /* 0x0000000300047310 */ /* 0x000e640000201800 */
[----:B-1----:R1:W-:Y:S01]  /*8f60*/  STG.E.128 desc[UR36][R16.64], R4 ;  /* 0x0000000410007986 */ /* 0x0023e2000c101d24 */
[----:B------:R-:W-:Y:S05]  /*8f70*/  BRA `(.L_x_38513) ;  /* 0x00000008006c7947 */ /* 0x000fea0003800000 */
.L_x_38521:
        /* <DEDUP_REMOVED lines=21> */
.L_x_38526:
[----:B------:R-:W-:Y:S05]  /*90d0*/  BSYNC B0 ;  /* 0x0000000000007941 */ /* 0x000fea0003800000 */
.L_x_38525:
[----:B------:R-:W-:-:S05]  /*90e0*/  LOP3.LUT R3, R0, R3, RZ, 0xfc, !PT ;  /* 0x0000000300037212 */ /* 0x000fca00078efcff */
[----:B------:R0:W-:Y:S01]  /*90f0*/  STG.E.U8 desc[UR36][R16.64], R3 ;  /* 0x0000000310007986 */ /* 0x0001e2000c101124 */
[----:B------:R-:W-:Y:S05]  /*9100*/  BRA `(.L_x_38513) ;  /* 0x0000000800087947 */ /* 0x000fea0003800000 */
.L_x_38524:
        /* <DEDUP_REMOVED lines=13> */
.L_x_38528:
[----:B0-----:R-:W-:Y:S01]  /*91e0*/  IMAD.MOV.U32 R0, RZ, RZ, 0x7f ;  /* 0x0000007fff007424 */ /* 0x001fe200078e00ff */
[----:B------:R-:W-:-:S04]  /*91f0*/  ISETP.GT.U32.AND P0, PT, R2, 0x7f800000, PT ;  /* 0x7f8000000200780c */ /* 0x000fc80003f04070 */
[----:B------:R-:W-:-:S09]  /*9200*/  SEL R0, R0, 0x7c, P0 ;  /* 0x0000007c00007807 */ /* 0x000fd20000000000 */
.L_x_38529:
[----:B------:R-:W-:Y:S05]  /*9210*/  BSYNC B0 ;  /* 0x0000000000007941 */ /* 0x000fea0003800000 */
.L_x_38527:
[----:B------:R-:W-:-:S04]  /*9220*/  LOP3.LUT R2, R3, 0x80000000, RZ, 0xc0, !PT ;  /* 0x8000000003027812 */ /* 0x000fc800078ec0ff */
[----:B------:R-:W-:-:S04]  /*9230*/  SHF.R.U32.HI R3, RZ, 0x18, R2 ;  /* 0x00000018ff037819 */ /* 0x000fc80000011602 */
[----:B------:R-:W-:-:S05]  /*9240*/  LOP3.LUT R3, R0, R3, RZ, 0xfc, !PT ;  /* 0x0000000300037212 */ /* 0x000fca00078efcff */
[----:B------:R0:W-:Y:S01]  /*9250*/  STG.E.U8 desc[UR36][R16.64], R3 ;  /* 0x0000000310007986 */ /* 0x0001e2000c101124 */
[----:B------:R-:W-:Y:S05]  /*9260*/  BRA `(.L_x_38513) ;  /* 0x0000000400b07947 */ /* 0x000fea0003800000 */
.L_x_38523:
[----:B-1----:R1:W-:Y:S01]  /*9270*/  STG.E.U16 desc[UR36][R16.64], R3 ;  /* 0x0000000310007986 */ /* 0x0023e2000c101524 */
[----:B------:R-:W-:Y:S05]  /*9280*/  BRA `(.L_x_38513) ;  /* 0x0000000400a87947 */ /* 0x000fea0003800000 */
.L_x_38520:
        /* <DEDUP_REMOVED lines=12> */
.L_x_38532:
        /* <DEDUP_REMOVED lines=17> */
.L_x_38535:
[----:B------:R-:W-:-:S04]  /*9460*/  LOP3.LUT R2, R3, 0x80000000, RZ, 0xc0, !PT ;  /* 0x8000000003027812 */ /* 0x000fc800078ec0ff */
[----:B------:R-:W-:-:S04]  /*9470*/  SHF.R.U32.HI R3, RZ, 0x18, R2 ;  /* 0x00000018ff037819 */ /* 0x000fc80000011602 */
[----:B------:R-:W-:-:S04]  /*9480*/  LOP3.LUT R0, R0, R3, RZ, 0xfc, !PT ;  /* 0x0000000300007212 */ /* 0x000fc800078efcff */
[----:B------:R-:W-:-:S07]  /*9490*/  PRMT R8, R0, 0x7610, R8 ;  /* 0x0000761000087816 */ /* 0x000fce0000000008 */
.L_x_38534:
[----:B------:R-:W-:Y:S05]  /*94a0*/  BSYNC B0 ;  /* 0x0000000000007941 */ /* 0x000fea0003800000 */
.L_x_38533:
[----:B------:R1:W-:Y:S01]  /*94b0*/  STG.E.U8 desc[UR36][R16.64], R8 ;  /* 0x0000000810007986 */ /* 0x0003e2000c101124 */
[----:B------:R-:W-:Y:S05]  /*94c0*/  BRA `(.L_x_38513) ;  /* 0x0000000400187947 */ /* 0x000fea0003800000 */
.L_x_38531:
        /* <DEDUP_REMOVED lines=17> */
.L_x_38538:
[----:B------:R-:W-:-:S04]  /*95e0*/  LOP3.LUT R2, R3, 0x80000000, RZ, 0xc0, !PT ;  /* 0x8000000003027812 */ /* 0x000fc800078ec0ff */
[----:B------:R-:W-:-:S04]  /*95f0*/  SHF.R.U32.HI R3, RZ, 0x18, R2 ;  /* 0x00000018ff037819 */ /* 0x000fc80000011602 */
[----:B------:R-:W-:-:S04]  /*9600*/  LOP3.LUT R0, R0, R3, RZ, 0xfc, !PT ;  /* 0x0000000300007212 */ /* 0x000fc800078efcff */
[----:B------:R-:W-:-:S07]  /*9610*/  PRMT R8, R0, 0x7610, R8 ;  /* 0x0000761000087816 */ /* 0x000fce0000000008 */
.L_x_38537:
[----:B------:R-:W-:Y:S05]  /*9620*/  BSYNC B0 ;  /* 0x0000000000007941 */ /* 0x000fea0003800000 */
.L_x_38536:
[----:B------:R1:W-:Y:S01]  /*9630*/  STG.E.U8 desc[UR36][R16.64], R8 ;  /* 0x0000000810007986 */ /* 0x0003e2000c101124 */
[----:B------:R-:W-:Y:S05]  /*9640*/  BRA `(.L_x_38513) ;  /* 0x0000000000b87947 */ /* 0x000fea0003800000 */
.L_x_38530:
        /* <DEDUP_REMOVED lines=22> */
.L_x_38512:
        /* <DEDUP_REMOVED lines=16> */
.L_x_38541:
[----:B------:R-:W-:Y:S05]  /*98b0*/  BRA `(.L_x_38513) ;  /* 0x00000000001c7947 */ /* 0x000fea0003800000 */
.L_x_38540:
[----:B-1----:R-:W-:-:S06]  /*98c0*/  IMAD.U32 R3, R3, 0x10000, RZ ;  /* 0x0001000003037824 */ /* 0x002fcc00078e00ff */
[----:B------:R-:W1:Y:S02]  /*98d0*/  F2I.U64.TRUNC R2, R3 ;  /* 0x0000000300027311 */ /* 0x000e64000020d800 */
[----:B-1----:R1:W-:Y:S01]  /*98e0*/  STG.E.64 desc[UR36][R16.64], R2 ;  /* 0x0000000210007986 */ /* 0x0023e2000c101b24 */
[----:B------:R-:W-:Y:S05]  /*98f0*/  BRA `(.L_x_38513) ;  /* 0x00000000000c7947 */ /* 0x000fea0003800000 */
.L_x_38539:
[----:B-1----:R-:W-:-:S06]  /*9900*/  IMAD.U32 R3, R3, 0x10000, RZ ;  /* 0x0001000003037824 */ /* 0x002fcc00078e00ff */
[----:B------:R-:W1:Y:S02]  /*9910*/  F2I.FTZ.U32.TRUNC.NTZ R3, R3 ;  /* 0x0000000300037305 */ /* 0x000e64000021f000 */
[----:B-1----:R1:W-:Y:S02]  /*9920*/  STG.E desc[UR36][R16.64], R3 ;  /* 0x0000000310007986 */ /* 0x0023e4000c101924 */
.L_x_38513:
[----:B------:R-:W-:-:S07]  /*9930*/  VIADD R19, R19, 0x80 ;  /* 0x0000008013137836 */ /* 0x000fce0000000000 */
.L_x_38473:
[----:B------:R-:W-:Y:S05]  /*9940*/  BSYNC B6 ;  /* 0x0000000000067941 */ /* 0x000fea0003800000 */
.L_x_38472:
[----:B------:R-:W-:Y:S02]  /*9950*/  ULDC UR4, c[0x0][0x210] ;  /* 0x0000840000047ab9 */ /* 0x000fe40000000800 */
[----:B------:R-:W-:-:S13]  /*9960*/  ISETP.GE.AND P0, PT, R19, UR4, PT ;  /* 0x0000000413007c0c */ /* 0x000fda000bf06270 */
[----:B------:R-:W-:Y:S05]  /*9970*/  @P0 EXIT ;  /* 0x000000000000094d */ /* 0x000fea0003800000 */
        /* <DEDUP_REMOVED lines=303> */
.L_x_38542:
        /* <DEDUP_REMOVED lines=22> */
.L_x_38546:
[----:B------:R-:W2:Y:S02]  /*add0*/  LDG.E.U8 R2, desc[UR36][R2.64] ;  /* 0x0000002402027981 */ /* 0x000ea4000c1e1100 */
[----:B--2---:R-:W-:-:S04]  /*ade0*/  I2FP.F32.U32 R0, R2 ;  /* 0x0000000200007245 */ /* 0x004fc80000201000 */
[----:B------:R-:W-:Y:S01]  /*adf0*/  F2FP.BF16.F32.PACK_AB R0, RZ, R0 ;  /* 0x00000000ff00723e */ /* 0x000fe200000010ff */
[----:B------:R-:W-:Y:S06]  /*ae00*/  BRA `(.L_x_38548) ;  /* 0x0000000c00907947 */ /* 0x000fec0003800000 */
.L_x_38545:
        /* <DEDUP_REMOVED lines=10> */
.L_x_38550:
[----:B------:R-:W2:Y:S02]  /*aeb0*/  LDG.E R2, desc[UR36][R2.64] ;  /* 0x0000002402027981 */ /* 0x000ea4000c1e1900 */
[----:B--2---:R-:W-:-:S04]  /*aec0*/  I2FP.F32.S32 R0, R2 ;  /* 0x0000000200007245 */ /* 0x004fc80000201400 */
[----:B------:R-:W-:Y:S01]  /*aed0*/  F2FP.BF16.F32.PACK_AB R0, RZ, R0 ;  /* 0x00000000ff00723e */ /* 0x000fe200000010ff */
[----:B------:R-:W-:Y:S06]  /*aee0*/  BRA `(.L_x_38548) ;  /* 0x0000000c00587947 */ /* 0x000fec0003800000 */
.L_x_38549:
[----:B------:R-:W2:Y:S02]  /*aef0*/  LDG.E.U16 R2, desc[UR36][R2.64] ;  /* 0x0000002402027981 */ /* 0x000ea4000c1e1500 */
[----:B--2---:R-:W0:Y:S02]  /*af00*/  I2F.S16 R0, R2 ;  /* 0x0000000200007306 */ /* 0x004e240000101400 */
[----:B0-----:R-:W-:Y:S01]  /*af10*/  F2FP.BF16.F32.PACK_AB R0, RZ, R0 ;  /* 0x00000000ff00723e */ /* 0x001fe200000010ff */
[----:B------:R-:W-:Y:S06]  /*af20*/  BRA `(.L_x_38548) ;  /* 0x0000000c00487947 */ /* 0x000fec0003800000 */
.L_x_38544:
        /* <DEDUP_REMOVED lines=9> */
.L_x_38552:
[----:B------:R-:W2:Y:S02]  /*afc0*/  LDG.E.U16 R0, desc[UR36][R2.64] ;  /* 0x0000002402007981 */ /* 0x000ea4000c1e1500 */
[----:B--2---:R-:W-:-:S05]  /*afd0*/  HADD2.F32 R0, -RZ, R0.H0_H0 ;  /* 0x20000000ff007230 */ /* 0x004fca0000004100 */
[----:B------:R-:W-:Y:S01]  /*afe0*/  F2FP.BF16.F32.PACK_AB R0, RZ, R0 ;  /* 0x00000000ff00723e */ /* 0x000fe200000010ff */
[----:B------:R-:W-:Y:S06]  /*aff0*/  BRA `(.L_x_38548) ;  /* 0x0000000c00147947 */ /* 0x000fec0003800000 */
.L_x_38551:
        /* <DEDUP_REMOVED lines=9> */
.L_x_38554:
[----:B------:R-:W2:Y:S02]  /*b090*/  LDG.E.U16 R2, desc[UR36][R2.64] ;  /* 0x0000002402027981 */ /* 0x000ea4000c1e1500 */
[----:B--2---:R-:W-:-:S05]  /*b0a0*/  HADD2.F32 R0, -RZ, R2.H0_H0 ;  /* 0x20000002ff007230 */ /* 0x004fca0000004100 */
[----:B------:R-:W-:Y:S01]  /*b0b0*/  F2FP.BF16.F32.PACK_AB R0, RZ, R0 ;  /* 0x00000000ff00723e */ /* 0x000fe200000010ff */
[----:B------:R-:W-:Y:S06]  /*b0c0*/  BRA `(.L_x_38548) ;  /* 0x0000000800e07947 */ /* 0x000fec0003800000 */
.L_x_38553:
        /* <DEDUP_REMOVED lines=8> */
.L_x_38543:
        /* <DEDUP_REMOVED lines=13> */
.L_x_38557:
        /* <DEDUP_REMOVED lines=8> */
.L_x_38556:
        /* <DEDUP_REMOVED lines=28> */
.L_x_38559:
        /* <DEDUP_REMOVED lines=15> */
.L_x_38558:
[----:B------:R0:W5:Y:S01]  /*b550*/  LDG.E.U16 R0, desc[UR36][R2.64] ;  /* 0x0000002402007981 */ /* 0x000162000c1e1500 */
[----:B------:R-:W-:Y:S05]  /*b560*/  BRA `(.L_x_38548) ;  /* 0x0000000400b87947 */ /* 0x000fea0003800000 */
.L_x_38555:
        /* <DEDUP_REMOVED lines=12> */
.L_x_38562:
        /* <DEDUP_REMOVED lines=21> */
.L_x_38566:
[----:B------:R-:W-:Y:S05]  /*b780*/  BSYNC B1 ;  /* 0x0000000000017941 */ /* 0x000fea0003800000 */
.L_x_38565:
[----:B------:R-:W-:Y:S01]  /*b790*/  LEA R3, R0, 0x3b800000, 0x17 ;  /* 0x3b80000000037811 */ /* 0x000fe200078eb8ff */
[----:B------:R-:W-:-:S05]  /*b7a0*/  IMAD.SHL.U32 R0, R2, 0x100000, RZ ;  /* 0x0010000002007824 */ /* 0x000fca00078e00ff */
[----:B------:R-:W-:-:S07]  /*b7b0*/  LOP3.LUT R0, R3, R0, R4, 0xfe, !PT ;  /* 0x0000000003007212 */ /* 0x000fce00078efe04 */
.L_x_38564:
[----:B------:R-:W-:Y:S05]  /*b7c0*/  BSYNC B0 ;  /* 0x0000000000007941 */ /* 0x000fea0003800000 */
.L_x_38563:
[----:B------:R-:W-:Y:S01]  /*b7d0*/  F2FP.BF16.F32.PACK_AB R0, RZ, R0 ;  /* 0x00000000ff00723e */ /* 0x000fe200000010ff */
[----:B------:R-:W-:Y:S06]  /*b7e0*/  BRA `(.L_x_38548) ;  /* 0x0000000400187947 */ /* 0x000fec0003800000 */
.L_x_38561:
        /* <DEDUP_REMOVED lines=21> */
.L_x_38570:
[----:B------:R-:W-:Y:S05]  /*b940*/  BSYNC B1 ;  /* 0x0000000000017941 */ /* 0x000fea0003800000 */
.L_x_38569:
[----:B------:R-:W-:Y:S01]  /*b950*/  LEA R3, R0, 0x37800000, 0x17 ;  /* 0x3780000000037811 */ /* 0x000fe200078eb8ff */
[----:B------:R-:W-:-:S05]  /*b960*/  IMAD.SHL.U32 R0, R2, 0x200000, RZ ;  /* 0x0020000002007824 */ /* 0x000fca00078e00ff */
[----:B------:R-:W-:-:S07]  /*b970*/  LOP3.LUT R0, R3, R0, R4, 0xfe, !PT ;  /* 0x0000000003007212 */ /* 0x000fce00078efe04 */
.L_x_38568:
[----:B------:R-:W-:Y:S05]  /*b980*/  BSYNC B0 ;  /* 0x0000000000007941 */ /* 0x000fea0003800000 */
.L_x_38567:
[----:B------:R-:W-:Y:S01]  /*b990*/  F2FP.BF16.F32.PACK_AB R0, RZ, R0 ;  /* 0x00000000ff00723e */ /* 0x000fe200000010ff */
[----:B------:R-:W-:Y:S06]  /*b9a0*/  BRA `(.L_x_38548) ;  /* 0x0000000000a87947 */ /* 0x000fec0003800000 */
.L_x_38560:
        /* <DEDUP_REMOVED lines=14> */
.L_x_38574:
[----:B------:R-:W-:Y:S05]  /*ba90*/  BSYNC B0 ;  /* 0x0000000000007941 */ /* 0x000fea0003800000 */
.L_x_38573:
[----:B------:R-:W-:Y:S01]  /*baa0*/  F2FP.BF16.F32.PACK_AB R0, RZ, R0 ;  /* 0x00000000ff00723e */ /* 0x000fe200000010ff */
[----:B------:R-:W-:Y:S06]  /*bab0*/  BRA `(.L_x_38548) ;  /* 0x0000000000647947 */ /* 0x000fec0003800000 */
.L_x_38547:
        /* <DEDUP_REMOVED lines=16> */
.L_x_38575:
[----:B------:R-:W-:Y:S01]  /*bbc0*/  PRMT R0, RZ, 0x7610, R0 ;  /* 0x00007610ff007816 */ /* 0x000fe20000000000 */
[----:B------:R-:W-:Y:S06]  /*bbd0*/  BRA `(.L_x_38548) ;  /* 0x00000000001c7947 */ /* 0x000fec0003800000 */
.L_x_38572:
[----:B------:R-:W2:Y:S02]  /*bbe0*/  LDG.E.64 R2, desc[UR36][R2.64] ;  /* 0x0000002402027981 */ /* 0x000ea4000c1e1b00 */
[----:B--2---:R-:W0:Y:S02]  /*bbf0*/  I2F.U64 R0, R2 ;  /* 0x0000000200007312 */ /* 0x004e240000301000 */
[----:B0-----:R-:W-:Y:S01]  /*bc00*/  F2FP.BF16.F32.PACK_AB R0, RZ, R0 ;  /* 0x00000000ff00723e */ /* 0x001fe200000010ff */
[----:B------:R-:W-:Y:S06]  /*bc10*/  BRA `(.L_x_38548) ;  /* 0x00000000000c7947 */ /* 0x000fec0003800000 */
.L_x_38571:
[----:B------:R-:W2:Y:S02]  /*bc20*/  LDG.E R2, desc[UR36][R2.64] ;  /* 0x0000002402027981 */ /* 0x000ea4000c1e1900 */
[----:B--2---:R-:W-:-:S04]  /*bc30*/  I2FP.F32.U32 R0, R2 ;  /* 0x0000000200007245 */ /* 0x004fc80000201000 */
[----:B------:R-:W-:-:S07]  /*bc40*/  F2FP.BF16.F32.PACK_AB R0, RZ, R0 ;  /* 0x00000000ff00723e */ /* 0x000fce00000010ff */
.L_x_38548:
        /* <DEDUP_REMOVED lines=23> */
.L_x_38579:
[----:B-1----:R-:W-:-:S06]  /*bdc0*/  IMAD.U32 R3, R3, 0x10000, RZ ;  /* 0x0001000003037824 */ /* 0x002fcc00078e00ff */
[----:B------:R-:W1:Y:S02]  /*bdd0*/  F2I.S64.TRUNC R2, R3 ;  /* 0x0000000300027311 */ /* 0x000e64000020d900 */
[----:B-1----:R-:W-:Y:S01]  /*bde0*/  STG.E.U8 desc[UR36][R16.64], R2 ;  /* 0x0000000210007986 */ /* 0x002fe2000c101124 */
[----:B------:R-:W-:Y:S05]  /*bdf0*/  EXIT ;  /* 0x000000000000794d */ /* 0x000fea0003800000 */
.L_x_38578:
        /* <DEDUP_REMOVED lines=10> */
.L_x_38582:
[----:B-1----:R-:W-:-:S06]  /*bea0*/  IMAD.U32 R3, R3, 0x10000, RZ ;  /* 0x0001000003037824 */ /* 0x002fcc00078e00ff */
[----:B------:R-:W1:Y:S02]  /*beb0*/  F2I.FTZ.TRUNC.NTZ R3, R3 ;  /* 0x0000000300037305 */ /* 0x000e64000021f100 */
[----:B-1----:R-:W-:Y:S01]  /*bec0*/  STG.E desc[UR36][R16.64], R3 ;  /* 0x0000000310007986 */ /* 0x002fe2000c101924 */
[----:B------:R-:W-:Y:S05]  /*bed0*/  EXIT ;  /* 0x000000000000794d */ /* 0x000fea0003800000 */
.L_x_38581:
[----:B-1----:R-:W-:-:S06]  /*bee0*/  IMAD.U32 R3, R3, 0x10000, RZ ;  /* 0x0001000003037824 */ /* 0x002fcc00078e00ff */
[----:B------:R-:W1:Y:S02]  /*bef0*/  F2I.FTZ.TRUNC.NTZ R3, R3 ;  /* 0x0000000300037305 */ /* 0x000e64000021f100 */
[----:B-1----:R-:W-:Y:S01]  /*bf00*/  STG.E.U16 desc[UR36][R16.64], R3 ;  /* 0x0000000310007986 */ /* 0x002fe2000c101524 */
[----:B------:R-:W-:Y:S05]  /*bf10*/  EXIT ;  /* 0x000000000000794d */ /* 0x000fea0003800000 */
.L_x_38577:
        /* <DEDUP_REMOVED lines=9> */
.L_x_38584:
[----:B01----:R-:W-:-:S05]  /*bfb0*/  IMAD.U32 R0, R3, 0x10000, RZ ;  /* 0x0001000003007824 */ /* 0x003fca00078e00ff */
[----:B------:R-:W-:-:S05]  /*bfc0*/  F2FP.F16.F32.PACK_AB R0, RZ, R0 ;  /* 0x00000000ff00723e */ /* 0x000fca00000000ff */
[----:B------:R-:W-:Y:S01]  /*bfd0*/  STG.E.U16 desc[UR36][R16.64], R0 ;  /* 0x0000000010007986 */ /* 0x000fe2000c101524 */
[----:B------:R-:W-:Y:S05]  /*bfe0*/  EXIT ;  /* 0x000000000000794d */ /* 0x000fea0003800000 */
.L_x_38583:
        /* <DEDUP_REMOVED lines=10> */
.L_x_38586:
[----:B-1----:R-:W-:-:S05]  /*c090*/  IMAD.U32 R3, R3, 0x10000, RZ ;  /* 0x0001000003037824 */ /* 0x002fca00078e00ff */
[----:B------:R-:W-:-:S04]  /*c0a0*/  F2FP.F16.F32.PACK_AB R3, RZ, R3 ;  /* 0x00000003ff03723e */ /* 0x000fc800000000ff */
[----:B------:R-:W-:-:S05]  /*c0b0*/  PRMT R3, R3, 0x5410, RZ ;  /* 0x0000541003037816 */ /* 0x000fca00000000ff */
[----:B------:R-:W-:Y:S01]  /*c0c0*/  STG.E desc[UR36][R16.64], R3 ;  /* 0x0000000310007986 */ /* 0x000fe2000c101924 */
[----:B------:R-:W-:Y:S05]  /*c0d0*/  EXIT ;  /* 0x000000000000794d */ /* 0x000fea0003800000 */
.L_x_38585:
[----:B-1----:R-:W-:-:S04]  /*c0e0*/  IMAD.U32 R2, R3, 0x10000, RZ ;  /* 0x0001000003027824 */ /* 0x002fc800078e00ff */
[----:B------:R-:W-:-:S06]  /*c0f0*/  FMUL.FTZ R2, R2, 1 ;  /* 0x3f80000002027820 */ /* 0x000fcc0000410000 */
[----:B------:R-:W1:Y:S02]  /*c100*/  F2F.F64.F32 R2, R2 ;  /* 0x0000000200027310 */ /* 0x000e640000201800 */
[----:B-1----:R-:W-:Y:S01]  /*c110*/  STG.E.64 desc[UR36][R16.64], R2 ;  /* 0x0000000210007986 */ /* 0x002fe2000c101b24 */
[----:B------:R-:W-:Y:S05]  /*c120*/  EXIT ;  /* 0x000000000000794d */ /* 0x000fea0003800000 */
.L_x_38576:
        /* <DEDUP_REMOVED lines=13> */
.L_x_38589:
[----:B-1----:R-:W-:Y:S01]  /*c200*/  IMAD.U32 R3, R3, 0x10000, RZ ;  /* 0x0001000003037824 */ /* 0x002fe200078e00ff */
[----:B------:R-:W-:-:S03]  /*c210*/  CS2R R6, SRZ ;  /* 0x0000000000067805 */ /* 0x000fc6000001ff00 */
[----:B------:R-:W-:-:S04]  /*c220*/  FMUL.FTZ R3, R3, 1 ;  /* 0x3f80000003037820 */ /* 0x000fc80000410000 */
[----:B------:R-:W1:Y:S02]  /*c230*/  F2F.F64.F32 R4, R3 ;  /* 0x0000000300047310 */ /* 0x000e640000201800 */
[----:B-1----:R-:W-:Y:S01]  /*c240*/  STG.E.128 desc[UR36][R16.64], R4 ;  /* 0x0000000410007986 */ /* 0x002fe2000c101d24 */
[----:B------:R-:W-:Y:S05]  /*c250*/  EXIT ;  /* 0x000000000000794d */ /* 0x000fea0003800000 */
.L_x_38588:
        /* <DEDUP_REMOVED lines=21> */
.L_x_38593:
[----:B------:R-:W-:Y:S05]  /*c3b0*/  BSYNC B0 ;  /* 0x0000000000007941 */ /* 0x000fea0003800000 */
.L_x_38592:
[----:B------:R-:W-:-:S05]  /*c3c0*/  LOP3.LUT R3, R0, R3, RZ, 0xfc, !PT ;  /* 0x0000000300037212 */ /* 0x000fca00078efcff */
[----:B------:R-:W-:Y:S01]  /*c3d0*/  STG.E.U8 desc[UR36][R16.64], R3 ;  /* 0x0000000310007986 */ /* 0x000fe2000c101124 */
[----:B------:R-:W-:Y:S05]  /*c3e0*/  EXIT ;  /* 0x000000000000794d */ /* 0x000fea0003800000 */
.L_x_38591:
        /* <DEDUP_REMOVED lines=13> */
.L_x_38595:
[----:B0-----:R-:W-:Y:S01]  /*c4c0*/  IMAD.MOV.U32 R0, RZ, RZ, 0x7f ;  /* 0x0000007fff007424 */ /* 0x001fe200078e00ff */
[----:B------:R-:W-:-:S04]  /*c4d0*/  ISETP.GT.U32.AND P0, PT, R2, 0x7f800000, PT ;  /* 0x7f8000000200780c */ /* 0x000fc80003f04070 */
[----:B------:R-:W-:-:S09]  /*c4e0*/  SEL R0, R0, 0x7c, P0 ;  /* 0x0000007c00007807 */ /* 0x000fd20000000000 */
.L_x_38596:
[----:B------:R-:W-:Y:S05]  /*c4f0*/  BSYNC B0 ;  /* 0x0000000000007941 */ /* 0x000fea0003800000 */
.L_x_38594:
[----:B------:R-:W-:-:S04]  /*c500*/  LOP3.LUT R2, R3, 0x80000000, RZ, 0xc0, !PT ;  /* 0x8000000003027812 */ /* 0x000fc800078ec0ff */
[----:B------:R-:W-:-:S04]  /*c510*/  SHF.R.U32.HI R3, RZ, 0x18, R2 ;  /* 0x00000018ff037819 */ /* 0x000fc80000011602 */
[----:B------:R-:W-:-:S05]  /*c520*/  LOP3.LUT R3, R0, R3, RZ, 0xfc, !PT ;  /* 0x0000000300037212 */ /* 0x000fca00078efcff */
[----:B------:R-:W-:Y:S01]  /*c530*/  STG.E.U8 desc[UR36][R16.64], R3 ;  /* 0x0000000310007986 */ /* 0x000fe2000c101124 */
[----:B------:R-:W-:Y:S05]  /*c540*/  EXIT ;  /* 0x000000000000794d */ /* 0x000fea0003800000 */
.L_x_38590:
[----:B-1----:R-:W-:Y:S01]  /*c550*/  STG.E.U16 desc[UR36][R16.64], R3 ;  /* 0x0000000310007986 */ /* 0x002fe2000c101524 */
[----:B------:R-:W-:Y:S05]  /*c560*/  EXIT ;  /* 0x000000000000794d */ /* 0x000fea0003800000 */
.L_x_38587:
        /* <DEDUP_REMOVED lines=12> */
.L_x_38599:
        /* <DEDUP_REMOVED lines=17> */
.L_x_38602:
[----:B------:R-:W-:-:S04]  /*c740*/  LOP3.LUT R2, R3, 0x80000000, RZ, 0xc0, !PT ;  /* 0x8000000003027812 */ /* 0x000fc800078ec0ff */
[----:B------:R-:W-:-:S04]  /*c750*/  SHF.R.U32.HI R3, RZ, 0x18, R2 ;  /* 0x00000018ff037819 */ /* 0x000fc80000011602 */
[----:B------:R-:W-:-:S04]  /*c760*/  LOP3.LUT R0, R0, R3, RZ, 0xfc, !PT ;  /* 0x0000000300007212 */ /* 0x000fc800078efcff */
[----:B------:R-:W-:-:S07]  /*c770*/  PRMT R8, R0, 0x7610, R8 ;  /* 0x0000761000087816 */ /* 0x000fce0000000008 */
.L_x_38601:
[----:B------:R-:W-:Y:S05]  /*c780*/  BSYNC B0 ;  /* 0x0000000000007941 */ /* 0x000fea0003800000 */
.L_x_38600:
[----:B------:R-:W-:Y:S01]  /*c790*/  STG.E.U8 desc[UR36][R16.64], R8 ;  /* 0x0000000810007986 */ /* 0x000fe2000c101124 */
[----:B------:R-:W-:Y:S05]  /*c7a0*/  EXIT ;  /* 0x000000000000794d */ /* 0x000fea0003800000 */
.L_x_38598:
        /* <DEDUP_REMOVED lines=17> */
.L_x_38605:
[----:B------:R-:W-:-:S04]  /*c8c0*/  LOP3.LUT R2, R3, 0x80000000, RZ, 0xc0, !PT ;  /* 0x8000000003027812 */ /* 0x000fc800078ec0ff */
[----:B------:R-:W-:-:S04]  /*c8d0*/  SHF.R.U32.HI R3, RZ, 0x18, R2 ;  /* 0x00000018ff037819 */ /* 0x000fc80000011602 */
[----:B------:R-:W-:-:S04]  /*c8e0*/  LOP3.LUT R0, R0, R3, RZ, 0xfc, !PT ;  /* 0x0000000300007212 */ /* 0x000fc800078efcff */
[----:B------:R-:W-:-:S07]  /*c8f0*/  PRMT R8, R0, 0x7610, R8 ;  /* 0x0000761000087816 */ /* 0x000fce0000000008 */
.L_x_38604:
[----:B------:R-:W-:Y:S05]  /*c900*/  BSYNC B0 ;  /* 0x0000000000007941 */ /* 0x000fea0003800000 */
.L_x_38603:
[----:B------:R-:W-:Y:S01]  /*c910*/  STG.E.U8 desc[UR36][R16.64], R8 ;  /* 0x0000000810007986 */ /* 0x000fe2000c101124 */
[----:B------:R-:W-:Y:S05]  /*c920*/  EXIT ;  /* 0x000000000000794d */ /* 0x000fea0003800000 */
.L_x_38597:
        /* <DEDUP_REMOVED lines=22> */
.L_x_38580:
        /* <DEDUP_REMOVED lines=16> */
.L_x_38608:
[----:B------:R-:W-:Y:S05]  /*cb90*/  EXIT ;  /* 0x000000000000794d */ /* 0x000fea0003800000 */
.L_x_38607:
[----:B-1----:R-:W-:-:S06]  /*cba0*/  IMAD.U32 R3, R3, 0x10000, RZ ;  /* 0x0001000003037824 */ /* 0x002fcc00078e00ff */
[----:B------:R-:W1:Y:S02]  /*cbb0*/  F2I.U64.TRUNC R2, R3 ;  /* 0x0000000300027311 */ /* 0x000e64000020d800 */
[----:B-1----:R-:W-:Y:S01]  /*cbc0*/  STG.E.64 desc[UR36][R16.64], R2 ;  /* 0x0000000210007986 */ /* 0x002fe2000c101b24 */
[----:B------:R-:W-:Y:S05]  /*cbd0*/  EXIT ;  /* 0x000000000000794d */ /* 0x000fea0003800000 */
.L_x_38606:
[----:B-1----:R-:W-:-:S06]  /*cbe0*/  IMAD.U32 R3, R3, 0x10000, RZ ;  /* 0x0001000003037824 */ /* 0x002fcc00078e00ff */
[----:B------:R-:W1:Y:S02]  /*cbf0*/  F2I.FTZ.U32.TRUNC.NTZ R3, R3 ;  /* 0x0000000300037305 */ /* 0x000e64000021f000 */
[----:B-1----:R-:W-:Y:S01]  /*cc00*/  STG.E desc[UR36][R16.64], R3 ;  /* 0x0000000310007986 */ /* 0x002fe2000c101924 */
[----:B------:R-:W-:Y:S05]  /*cc10*/  EXIT ;  /* 0x000000000000794d */ /* 0x000fea0003800000 */
.L_x_38609:
        /* <DEDUP_REMOVED lines=14> */
.L_x_71855:


//--------------------- .text._ZN2at6native27unrolled_elementwise_kernelIZNS0_50_GLOBAL__N__2680c7bb_12_PowKernel_cu_7dd49032_316822pow_scalar_tensor_implIN3c108BFloat16EEEvRNS_18TensorIteratorBaseET_EUlS5_E_St5arrayIPcLm2EELi4E23TrivialOffsetCalculatorILi1EjESE_NS0_6memory12LoadWithCastILi1EEENSF_13StoreWithCastILi1EEEEEviS8_T0_T2_T3_T4_T5_ --------------------------
	.section	.text._ZN2at6native27unrolled_elementwise_kernelIZNS0_50_GLOBAL__N__2680c7bb_12_PowKernel_cu_7dd49032_316822pow_scalar_tensor_implIN3c108BFloat16EEEvRNS_18TensorIteratorBaseET_EUlS5_E_St5arrayIPcLm2EELi4E23TrivialOffsetCalculatorILi1EjESE_NS0_6memory12LoadWithCastILi1EEENSF_13StoreWithCastILi1EEEEEviS8_T0_T2_T3_T4_T5_,"ax",@progbits
	.align	128
        .global         _ZN2at6native27unrolled_elementwise_kernelIZNS0_50_GLOBAL__N__2680c7bb_12_PowKernel_cu_7dd49032_316822pow_scalar_tensor_implIN3c108BFloat16EEEvRNS_18TensorIteratorBaseET_EUlS5_E_St5arrayIPcLm2EELi4E23TrivialOffsetCalculatorILi1EjESE_NS0_6memory12LoadWithCastILi1EEENSF_13StoreWithCastILi1EEEEEviS8_T0_T2_T3_T4_T5_
        .type           _ZN2at6native27unrolled_elementwise_kernelIZNS0_50_GLOBAL__N__2680c7bb_12_PowKernel_cu_7dd49032_316822pow_scalar_tensor_implIN3c108BFloat16EEEvRNS_18TensorIteratorBaseET_EUlS5_E_St5arrayIPcLm2EELi4E23TrivialOffsetCalculatorILi1EjESE_NS0_6memory12LoadWithCastILi1EEENSF_13StoreWithCastILi1EEEEEviS8_T0_T2_T3_T4_T5_,@function
        .size           _ZN2at6native27unrolled_elementwise_kernelIZNS0_50_GLOBAL__N__2680c7bb_12_PowKernel_cu_7dd49032_316822pow_scalar_tensor_implIN3c108BFloat16EEEvRNS_18TensorIteratorBaseET_EUlS5_E_St5arrayIPcLm2EELi4E23TrivialOffsetCalculatorILi1EjESE_NS0_6memory12LoadWithCastILi1EEENSF_13StoreWithCastILi1EEEEEviS8_T0_T2_T3_T4_T5_,(.L_x_71856 - _ZN2at6native27unrolled_elementwise_kernelIZNS0_50_GLOBAL__N__2680c7bb_12_PowKernel_cu_7dd49032_316822pow_scalar_tensor_implIN3c108BFloat16EEEvRNS_18TensorIteratorBaseET_EUlS5_E_St5arrayIPcLm2EELi4E23TrivialOffsetCalculatorILi1EjESE_NS0_6memory12LoadWithCastILi1EEENSF_13StoreWithCastILi1EEEEEviS8_T0_T2_T3_T4_T5_)
        .other          _ZN2at6native27unrolled_elementwise_kernelIZNS0_50_GLOBAL__N__2680c7bb_12_PowKernel_cu_7dd49032_316822pow_scalar_tensor_implIN3c108BFloat16EEEvRNS_18TensorIteratorBaseET_EUlS5_E_St5arrayIPcLm2EELi4E23TrivialOffsetCalculatorILi1EjESE_NS0_6memory12LoadWithCastILi1EEENSF_13StoreWithCastILi1EEEEEviS8_T0_T2_T3_T4_T5_,@"STO_CUDA_ENTRY STV_DEFAULT"
_ZN2at6native27unrolled_elementwise_kernelIZNS0_50_GLOBAL__N__2680c7bb_12_PowKernel_cu_7dd49032_316822pow_scalar_tensor_implIN3c108BFloat16EEEvRNS_18TensorIteratorBaseET_EUlS5_E_St5arrayIPcLm2EELi4E23TrivialOffsetCalculatorILi1EjESE_NS0_6memory12LoadWithCastILi1EEENSF_13StoreWithCastILi1EEEEEviS8_T0_T2_T3_T4_T5_:
.text._ZN2at6native27unrolled_elementwise_kernelIZNS0_50_GLOBAL__N__2680c7bb_12_PowKernel_cu_7dd49032_316822pow_scalar_tensor_implIN3c108BFloat16EEEvRNS_18TensorIteratorBaseET_EUlS5_E_St5arrayIPcLm2EELi4E23TrivialOffsetCalculatorILi1EjESE_NS0_6memory12LoadWithCastILi1EEENSF_13StoreWithCastILi1EEEEEviS8_T0_T2_T3_T4_T5_:
        /* <DEDUP_REMOVED lines=34> */
.L_x_38615:
[----:B------:R-:W2:Y:S02]  /*0220*/  LDG.E.U8 R4, desc[UR36][R4.64] ;  /* 0x0000002404047981 */ /* 0x000ea4000c1e1100 */
[----:B--2---:R-:W-:-:S04]  /*0230*/  I2FP.F32.U32 R0, R4 ;  /* 0x0000000400007245 */ /* 0x004fc80000201000 */
[----:B------:R-:W-:-:S04]  /*0240*/  F2FP.BF16.F32.PACK_AB R0, RZ, R0 ;  /* 0x00000000ff00723e */ /* 0x000fc800000010ff */
[----:B------:R-:W-:Y:S01]  /*0250*/  PRMT R19, R0, 0x7610, R19 ;  /* 0x0000761000137816 */ /* 0x000fe20000000013 */
[----:B------:R-:W-:Y:S06]  /*0260*/  BRA `(.L_x_38617) ;  /* 0x0000000c00cc7947 */ /* 0x000fec0003800000 */
.L_x_38614:
        /* <DEDUP_REMOVED lines=11> */
.L_x_38619:
[----:B------:R-:W2:Y:S02]  /*0320*/  LDG.E R4, desc[UR36][R4.64] ;  /* 0x0000002404047981 */ /* 0x000ea4000c1e1900 */
[----:B--2---:R-:W-:-:S04]  /*0330*/  I2FP.F32.S32 R0, R4 ;  /* 0x0000000400007245 */ /* 0x004fc80000201400 */
[----:B------:R-:W-:-:S04]  /*0340*/  F2FP.BF16.F32.PACK_AB R0, RZ, R0 ;  /* 0x00000000ff00723e */ /* 0x000fc800000010ff */
[----:B------:R-:W-:Y:S01]  /*0350*/  PRMT R19, R0, 0x7610, R19 ;  /* 0x0000761000137816 */ /* 0x000fe20000000013 */
[----:B------:R-:W-:Y:S06]  /*0360*/  BRA `(.L_x_38617) ;  /* 0x0000000c008c7947 */ /* 0x000fec0003800000 */
.L_x_38618:
[----:B------:R-:W2:Y:S02]  /*0370*/  LDG.E.U16 R4, desc[UR36][R4.64] ;  /* 0x0000002404047981 */ /* 0x000ea4000c1e1500 */
[----:B--2---:R-:W0:Y:S02]  /*0380*/  I2F.S16 R0, R4 ;  /* 0x0000000400007306 */ /* 0x004e240000101400 */
[----:B0-----:R-:W-:-:S04]  /*0390*/  F2FP.BF16.F32.PACK_AB R0, RZ, R0 ;  /* 0x00000000ff00723e */ /* 0x001fc800000010ff */
[----:B------:R-:W-:Y:S01]  /*03a0*/  PRMT R19, R0, 0x7610, R19 ;  /* 0x0000761000137816 */ /* 0x000fe20000000013 */
[----:B------:R-:W-:Y:S06]  /*03b0*/  BRA `(.L_x_38617) ;  /* 0x0000000c00787947 */ /* 0x000fec0003800000 */
.L_x_38613:
        /* <DEDUP_REMOVED lines=9> */
.L_x_38621:
[----:B------:R-:W2:Y:S02]  /*0450*/  LDG.E.U16 R0, desc[UR36][R4.64] ;  /* 0x0000002404007981 */ /* 0x000ea4000c1e1500 */
[----:B--2---:R-:W-:-:S05]  /*0460*/  HADD2.F32 R0, -RZ, R0.H0_H0 ;  /* 0x20000000ff007230 */ /* 0x004fca0000004100 */
[----:B------:R-:W-:-:S04]  /*0470*/  F2FP.BF16.F32.PACK_AB R0, RZ, R0 ;  /* 0x00000000ff00723e */ /* 0x000fc800000010ff */
[----:B------:R-:W-:Y:S01]  /*0480*/  PRMT R19, R0, 0x7610, R19 ;  /* 0x0000761000137816 */ /* 0x000fe20000000013 */
[----:B------:R-:W-:Y:S06]  /*0490*/  BRA `(.L_x_38617) ;  /* 0x0000000c00407947 */ /* 0x000fec0003800000 */
.L_x_38620:
        /* <DEDUP_REMOVED lines=9> */
.L_x_38623:
[----:B------:R-:W2:Y:S02]  /*0530*/  LDG.E.U16 R4, desc[UR36][R4.64] ;  /* 0x0000002404047981 */ /* 0x000ea4000c1e1500 */
[----:B--2---:R-:W-:-:S05]  /*0540*/  HADD2.F32 R0, -RZ, R4.H0_H0 ;  /* 0x20000004ff007230 */ /* 0x004fca0000004100 */
[----:B------:R-:W-:-:S04]  /*0550*/  F2FP.BF16.F32.PACK_AB R0, RZ, R0 ;  /* 0x00000000ff00723e */ /* 0x000fc800000010ff */
[----:B------:R-:W-:Y:S01]  /*0560*/  PRMT R19, R0, 0x7610, R19 ;  /* 0x0000761000137816 */ /* 0x000fe20000000013 */
[----:B------:R-:W-:Y:S06]  /*0570*/  BRA `(.L_x_38617) ;  /* 0x0000000c00087947 */ /* 0x000fec0003800000 */
.L_x_38622:
        /* <DEDUP_REMOVED lines=9> */
.L_x_38612:
        /* <DEDUP_REMOVED lines=14> */
.L_x_38626:
        /* <DEDUP_REMOVED lines=9> */
.L_x_38625:
        /* <DEDUP_REMOVED lines=28> */
.L_x_38628:
        /* <DEDUP_REMOVED lines=16> */
.L_x_38627:
[----:B------:R0:W5:Y:S01]  /*0a40*/  LDG.E.U16 R19, desc[UR36][R4.64] ;  /* 0x0000002404137981 */ /* 0x000162000c1e1500 */
[----:B------:R-:W-:Y:S05]  /*0a50*/  BRA `(.L_x_38617) ;  /* 0x0000000400d07947 */ /* 0x000fea0003800000 */
.L_x_38624:
        /* <DEDUP_REMOVED lines=13> */
.L_x_38631:
        /* <DEDUP_REMOVED lines=21> */
.L_x_38635:
[----:B------:R-:W-:Y:S05]  /*0c80*/  BSYNC B1 ;  /* 0x0000000000017941 */ /* 0x000fea0003800000 */
.L_x_38634:
[----:B------:R-:W-:Y:S01]  /*0c90*/  LEA R5, R0, 0x3b800000, 0x17 ;  /* 0x3b80000000057811 */ /* 0x000fe200078eb8ff */
[----:B------:R-:W-:-:S05]  /*0ca0*/  IMAD.SHL.U32 R0, R3, 0x100000, RZ ;  /* 0x0010000003007824 */ /* 0x000fca00078e00ff */
[----:B------:R-:W-:-:S07]  /*0cb0*/  LOP3.LUT R0, R5, R0, R6, 0xfe, !PT ;  /* 0x0000000005007212 */ /* 0x000fce00078efe06 */
.L_x_38633:
[----:B------:R-:W-:Y:S05]  /*0cc0*/  BSYNC B0 ;  /* 0x0000000000007941 */ /* 0x000fea0003800000 */
.L_x_38632:
[----:B------:R-:W-:-:S04]  /*0cd0*/  F2FP.BF16.F32.PACK_AB R0, RZ, R0 ;  /* 0x00000000ff00723e */ /* 0x000fc800000010ff */
[----:B------:R-:W-:Y:S01]  /*0ce0*/  PRMT R19, R0, 0x7610, R19 ;  /* 0x0000761000137816 */ /* 0x000fe20000000013 */
[----:B------:R-:W-:Y:S06]  /*0cf0*/  BRA `(.L_x_38617) ;  /* 0x0000000400287947 */ /* 0x000fec0003800000 */
.L_x_38630:
        /* <DEDUP_REMOVED lines=21> */
.L_x_38639:
[----:B------:R-:W-:Y:S05]  /*0e50*/  BSYNC B1 ;  /* 0x0000000000017941 */ /* 0x000fea0003800000 */
.L_x_38638:
[----:B------:R-:W-:Y:S01]  /*0e60*/  LEA R5, R0, 0x37800000, 0x17 ;  /* 0x3780000000057811 */ /* 0x000fe200078eb8ff */
[----:B------:R-:W-:-:S05]  /*0e70*/  IMAD.SHL.U32 R0, R3, 0x200000, RZ ;  /* 0x0020000003007824 */ /* 0x000fca00078e00ff */
[----:B------:R-:W-:-:S07]  /*0e80*/  LOP3.LUT R0, R5, R0, R6, 0xfe, !PT ;  /* 0x0000000005007212 */ /* 0x000fce00078efe06 */
.L_x_38637:
[----:B------:R-:W-:Y:S05]  /*0e90*/  BSYNC B0 ;  /* 0x0000000000007941 */ /* 0x000fea0003800000 */
.L_x_38636:
[----:B------:R-:W-:-:S04]  /*0ea0*/  F2FP.BF16.F32.PACK_AB R0, RZ, R0 ;  /* 0x00000000ff00723e */ /* 0x000fc800000010ff */
[----:B------:R-:W-:Y:S01]  /*0eb0*/  PRMT R19, R0, 0x7610, R19 ;  /* 0x0000761000137816 */ /* 0x000fe20000000013 */
[----:B------:R-:W-:Y:S06]  /*0ec0*/  BRA `(.L_x_38617) ;  /* 0x0000000000b47947 */ /* 0x000fec0003800000 */
.L_x_38629:
        /* <DEDUP_REMOVED lines=14> */
.L_x_38643:
[----:B------:R-:W-:Y:S05]  /*0fb0*/  BSYNC B0 ;  /* 0x0000000000007941 */ /* 0x000fea0003800000 */
.L_x_38642:
[----:B------:R-:W-:-:S04]  /*0fc0*/  F2FP.BF16.F32.PACK_AB R0, RZ, R0 ;  /* 0x00000000ff00723e */ /* 0x000fc800000010ff */
[----:B------:R-:W-:Y:S01]  /*0fd0*/  PRMT R19, R0, 0x7610, R19 ;  /* 0x0000761000137816 */ /* 0x000fe20000000013 */
[----:B------:R-:W-:Y:S06]  /*0fe0*/  BRA `(.L_x_38617) ;  /* 0x00000000006c7947 */ /* 0x000fec0003800000 */
.L_x_38616:
        /* <DEDUP_REMOVED lines=16> */
.L_x_38644:
[----:B------:R-:W-:Y:S01]  /*10f0*/  PRMT R19, RZ, 0x7610, R19 ;  /* 0x00007610ff137816 */ /* 0x000fe20000000013 */
[----:B------:R-:W-:Y:S06]  /*1100*/  BRA `(.L_x_38617) ;  /* 0x0000000000247947 */ /* 0x000fec0003800000 */
.L_x_38641:
[----:B------:R-:W2:Y:S02]  /*1110*/  LDG.E.64 R4, desc[UR36][R4.64] ;  /* 0x0000002404047981 */ /* 0x000ea4000c1e1b00 */
[----:B--2---:R-:W0:Y:S02]  /*1120*/  I2F.U64 R0, R4 ;  /* 0x0000000400007312 */ /* 0x004e240000301000 */
[----:B0-----:R-:W-:-:S04]  /*1130*/  F2FP.BF16.F32.PACK_AB R0, RZ, R0 ;  /* 0x00000000ff00723e */ /* 0x001fc800000010ff */
[----:B------:R-:W-:Y:S01]  /*1140*/  PRMT R19, R0, 0x7610, R19 ;  /* 0x0000761000137816 */ /* 0x000fe20000000013 */
[----:B------:R-:W-:Y:S06]  /*1150*/  BRA `(.L_x_38617) ;  /* 0x0000000000107947 */ /* 0x000fec0003800000 */
.L_x_38640:
[----:B------:R-:W2:Y:S02]  /*1160*/  LDG.E R4, desc[UR36][R4.64] ;  /* 0x0000002404047981 */ /* 0x000ea4000c1e1900 */
[----:B--2---:R-:W-:-:S04]  /*1170*/  I2FP.F32.U32 R0, R4 ;  /* 0x0000000400007245 */ /* 0x004fc80000201000 */
[----:B------:R-:W-:-:S04]  /*1180*/  F2FP.BF16.F32.PACK_AB R0, RZ, R0 ;  /* 0x00000000ff00723e */ /* 0x000fc800000010ff */
[----:B------:R-:W-:-:S07]  /*1190*/  PRMT R19, R0, 0x7610, R19 ;  /* 0x0000761000137816 */ /* 0x000fce0000000013 */
.L_x_38617:
[----:B------:R-:W1:Y:S02]  /*11a0*/  S2R R23, SR_TID.X ;  /* 0x0000000000177919 */ /* 0x000e640000002100 */
[----:B-1----:R-:W-:-:S07]  /*11b0*/  VIADD R23, R23, 0x80 ;  /* 0x0000008017177836 */ /* 0x002fce0000000000 */
.L_x_38611:
[----:B------:R-:W-:Y:S05]  /*11c0*/  BSYNC B6 ;  /* 0x0000000000067941 */ /* 0x000fea0003800000 */
.L_x_38610:
        /* <DEDUP_REMOVED lines=26> */
.L_x_38650:
[----:B------:R-:W2:Y:S02]  /*1370*/  LDG.E.U8 R4, desc[UR36][R4.64] ;  /* 0x0000002404047981 */ /* 0x000ea4000c1e1100 */
[----:B--2---:R-:W-:-:S04]  /*1380*/  I2FP.F32.U32 R0, R4 ;  /* 0x0000000400007245 */ /* 0x004fc80000201000 */
[----:B------:R-:W-:-:S04]  /*1390*/  F2FP.BF16.F32.PACK_AB R0, RZ, R0 ;  /* 0x00000000ff00723e */ /* 0x000fc800000010ff */
[----:B------:R-:W-:Y:S01]  /*13a0*/  PRMT R17, R0, 0x7610, R17 ;  /* 0x0000761000117816 */ /* 0x000fe20000000011 */
[----:B------:R-:W-:Y:S06]  /*13b0*/  BRA `(.L_x_38652) ;  /* 0x0000000c00c87947 */ /* 0x000fec0003800000 */
.L_x_38649:
        /* <DEDUP_REMOVED lines=11> */
.L_x_38654:
[----:B------:R-:W2:Y:S02]  /*1470*/  LDG.E R4, desc[UR36][R4.64] ;  /* 0x0000002404047981 */ /* 0x000ea4000c1e1900 */
[----:B--2---:R-:W-:-:S04]  /*1480*/  I2FP.F32.S32 R0, R4 ;  /* 0x0000000400007245 */ /* 0x004fc80000201400 */
[----:B------:R-:W-:-:S04]  /*1490*/  F2FP.BF16.F32.PACK_AB R0, RZ, R0 ;  /* 0x00000000ff00723e */ /* 0x000fc800000010ff */
[----:B------:R-:W-:Y:S01]  /*14a0*/  PRMT R17, R0, 0x7610, R17 ;  /* 0x0000761000117816 */ /* 0x000fe20000000011 */
[----:B------:R-:W-:Y:S06]  /*14b0*/  BRA `(.L_x_38652) ;  /* 0x0000000c00887947 */ /* 0x000fec0003800000 */
.L_x_38653:
[----:B------:R-:W2:Y:S02]  /*14c0*/  LDG.E.U16 R4, desc[UR36][R4.64] ;  /* 0x0000002404047981 */ /* 0x000ea4000c1e1500 */
[----:B--2---:R-:W0:Y:S02]  /*14d0*/  I2F.S16 R0, R4 ;  /* 0x0000000400007306 */ /* 0x004e240000101400 */
[----:B0-----:R-:W-:-:S04]  /*14e0*/  F2FP.BF16.F32.PACK_AB R0, RZ, R0 ;  /* 0x00000000ff00723e */ /* 0x001fc800000010ff */
[----:B------:R-:W-:Y:S01]  /*14f0*/  PRMT R17, R0, 0x7610, R17 ;  /* 0x0000761000117816 */ /* 0x000fe20000000011 */
[----:B------:R-:W-:Y:S06]  /*1500*/  BRA `(.L_x_38652) ;  /* 0x0000000c00747947 */ /* 0x000fec0003800000 */
.L_x_38648:
        /* <DEDUP_REMOVED lines=9> */
.L_x_38656:
[----:B------:R-:W2:Y:S02]  /*15a0*/  LDG.E.U16 R0, desc[UR36][R4.64] ;  /* 0x0000002404007981 */ /* 0x000ea4000c1e1500 */
[----:B--2---:R-:W-:-:S05]  /*15b0*/  HADD2.F32 R0, -RZ, R0.H0_H0 ;  /* 0x20000000ff007230 */ /* 0x004fca0000004100 */
[----:B------:R-:W-:-:S04]  /*15c0*/  F2FP.BF16.F32.PACK_AB R0, RZ, R0 ;  /* 0x00000000ff00723e */ /* 0x000fc800000010ff */
[----:B------:R-:W-:Y:S01]  /*15d0*/  PRMT R17, R0, 0x7610, R17 ;  /* 0x0000761000117816 */ /* 0x000fe20000000011 */
[----:B------:R-:W-:Y:S06]  /*15e0*/  BRA `(.L_x_38652) ;  /* 0x0000000c003c7947 */ /* 0x000fec0003800000 */
.L_x_38655:
        /* <DEDUP_REMOVED lines=9> */
.L_x_38658:
[----:B------:R-:W2:Y:S02]  /*1680*/  LDG.E.U16 R4, desc[UR36][R4.64] ;  /* 0x0000002404047981 */ /* 0x000ea4000c1e1500 */
[----:B--2---:R-:W-:-:S05]  /*1690*/  HADD2.F32 R0, -RZ, R4.H0_H0 ;  /* 0x20000004ff007230 */ /* 0x004fca0000004100 */
[----:B------:R-:W-:-:S04]  /*16a0*/  F2FP.BF16.F32.PACK_AB R0, RZ, R0 ;  /* 0x00000000ff00723e */ /* 0x000fc800000010ff */
[----:B------:R-:W-:Y:S01]  /*16b0*/  PRMT R17, R0, 0x7610, R17 ;  /* 0x0000761000117816 */ /* 0x000fe20000000011 */
[----:B------:R-:W-:Y:S06]  /*16c0*/  BRA `(.L_x_38652) ;  /* 0x0000000c00047947 */ /* 0x000fec0003800000 */
.L_x_38657:
        /* <DEDUP_REMOVED lines=9> */
.L_x_38647:
        /* <DEDUP_REMOVED lines=14> */
.L_x_38661:
        /* <DEDUP_REMOVED lines=9> */
.L_x_38660:
        /* <DEDUP_REMOVED lines=28> */
.L_x_38663:
        /* <DEDUP_REMOVED lines=15> */
.L_x_38662:
[----:B------:R0:W5:Y:S01]  /*1b80*/  LDG.E.U16 R17, desc[UR36][R4.64] ;  /* 0x0000002404117981 */ /* 0x000162000c1e1500 */
[----:B------:R-:W-:Y:S05]  /*1b90*/  BRA `(.L_x_38652) ;  /* 0x0000000400d07947 */ /* 0x000fea0003800000 */
.L_x_38659:
        /* <DEDUP_REMOVED lines=13> */
.L_x_38666:
        /* <DEDUP_REMOVED lines=21> */
.L_x_38670:
[----:B------:R-:W-:Y:S05]  /*1dc0*/  BSYNC B1 ;  /* 0x0000000000017941 */ /* 0x000fea0003800000 */
.L_x_38669:
[----:B------:R-:W-:Y:S01]  /*1dd0*/  LEA R5, R0, 0x3b800000, 0x17 ;  /* 0x3b80000000057811 */ /* 0x000fe200078eb8ff */
[----:B------:R-:W-:-:S05]  /*1de0*/  IMAD.SHL.U32 R0, R3, 0x100000, RZ ;  /* 0x0010000003007824 */ /* 0x000fca00078e00ff */
[----:B------:R-:W-:-:S07]  /*1df0*/  LOP3.LUT R0, R5, R0, R6, 0xfe, !PT ;  /* 0x0000000005007212 */ /* 0x000fce00078efe06 */
.L_x_38668:
[----:B------:R-:W-:Y:S05]  /*1e00*/  BSYNC B0 ;  /* 0x0000000000007941 */ /* 0x000fea0003800000 */
.L_x_38667:
[----:B------:R-:W-:-:S04]  /*1e10*/  F2FP.BF16.F32.PACK_AB R0, RZ, R0 ;  /* 0x00000000ff00723e */ /* 0x000fc800000010ff */
[----:B------:R-:W-:Y:S01]  /*1e20*/  PRMT R17, R0, 0x7610, R17 ;  /* 0x0000761000117816 */ /* 0x000fe20000000011 */
[----:B------:R-:W-:Y:S06]  /*1e30*/  BRA `(.L_x_38652) ;  /* 0x0000000400287947 */ /* 0x000fec0003800000 */
.L_x_38665:
        /* <DEDUP_REMOVED lines=21> */
.L_x_38674:
[----:B------:R-:W-:Y:S05]  /*1f90*/  BSYNC B1 ;  /* 0x0000000000017941 */ /* 0x000fea0003800000 */
.L_x_38673:
[----:B------:R-:W-:Y:S01]  /*1fa0*/  LEA R5, R0, 0x37800000, 0x17 ;  /* 0x3780000000057811 */ /* 0x000fe200078eb8ff */
[----:B------:R-:W-:-:S05]  /*1fb0*/  IMAD.SHL.U32 R0, R3, 0x200000, RZ ;  /* 0x0020000003007824 */ /* 0x000fca00078e00ff */
[----:B------:R-:W-:-:S07]  /*1fc0*/  LOP3.LUT R0, R5, R0, R6, 0xfe, !PT ;  /* 0x0000000005007212 */ /* 0x000fce00078efe06 */
.L_x_38672:
[----:B------:R-:W-:Y:S05]  /*1fd0*/  BSYNC B0 ;  /* 0x0000000000007941 */ /* 0x000fea0003800000 */
.L_x_38671:
[----:B------:R-:W-:-:S04]  /*1fe0*/  F2FP.BF16.F32.PACK_AB R0, RZ, R0 ;  /* 0x00000000ff00723e */ /* 0x000fc800000010ff */
[----:B------:R-:W-:Y:S01]  /*1ff0*/  PRMT R17, R0, 0x7610, R17 ;  /* 0x0000761000117816 */ /* 0x000fe20000000011 */
[----:B------:R-:W-:Y:S06]  /*2000*/  BRA `(.L_x_38652) ;  /* 0x0000000000b47947 */ /* 0x000fec0003800000 */
.L_x_38664:
        /* <DEDUP_REMOVED lines=14> */
.L_x_38678:
[----:B------:R-:W-:Y:S05]  /*20f0*/  BSYNC B0 ;  /* 0x0000000000007941 */ /* 0x000fea0003800000 */
.L_x_38677:
[----:B------:R-:W-:-:S04]  /*2100*/  F2FP.BF16.F32.PACK_AB R0, RZ, R0 ;  /* 0x00000000ff00723e */ /* 0x000fc800000010ff */
[----:B------:R-:W-:Y:S01]  /*2110*/  PRMT R17, R0, 0x7610, R17 ;  /* 0x0000761000117816 */ /* 0x000fe20000000011 */
[----:B------:R-:W-:Y:S06]  /*2120*/  BRA `(.L_x_38652) ;  /* 0x00000000006c7947 */ /* 0x000fec0003800000 */
.L_x_38651:
        /* <DEDUP_REMOVED lines=16> */
.L_x_38679:
[----:B------:R-:W-:Y:S01]  /*2230*/  PRMT R17, RZ, 0x7610, R17 ;  /* 0x00007610ff117816 */ /* 0x000fe20000000011 */
[----:B------:R-:W-:Y:S06]  /*2240*/  BRA `(.L_x_38652) ;  /* 0x0000000000247947 */ /* 0x000fec0003800000 */
.L_x_38676:
[----:B------:R-:W2:Y:S02]  /*2250*/  LDG.E.64 R4, desc[UR36][R4.64] ;  /* 0x0000002404047981 */ /* 0x000ea4000c1e1b00 */
[----:B--2---:R-:W0:Y:S02]  /*2260*/  I2F.U64 R0, R4 ;  /* 0x0000000400007312 */ /* 0x004e240000301000 */
[----:B0-----:R-:W-:-:S04]  /*2270*/  F2FP.BF16.F32.PACK_AB R0, RZ, R0 ;  /* 0x00000000ff00723e */ /* 0x001fc800000010ff */
[----:B------:R-:W-:Y:S01]  /*2280*/  PRMT R17, R0, 0x7610, R17 ;  /* 0x0000761000117816 */ /* 0x000fe20000000011 */
[----:B------:R-:W-:Y:S06]  /*2290*/  BRA `(.L_x_38652) ;  /* 0x0000000000107947 */ /* 0x000fec0003800000 */
.L_x_38675:
[----:B------:R-:W2:Y:S02]  /*22a0*/  LDG.E R4, desc[UR36][R4.64] ;  /* 0x0000002404047981 */ /* 0x000ea4000c1e1900 */
[----:B--2---:R-:W-:-:S04]  /*22b0*/  I2FP.F32.U32 R0, R4 ;  /* 0x0000000400007245 */ /* 0x004fc80000201000 */
[----:B------:R-:W-:-:S04]  /*22c0*/  F2FP.BF16.F32.PACK_AB R0, RZ, R0 ;  /* 0x00000000ff00723e */ /* 0x000fc800000010ff */
[----:B------:R-:W-:-:S07]  /*22d0*/  PRMT R17, R0, 0x7610, R17 ;  /* 0x0000761000117816 */ /* 0x000fce0000000011 */
.L_x_38652:
[----:B------:R-:W-:-:S07]  /*22e0*/  VIADD R23, R23, 0x80 ;  /* 0x0000008017177836 */ /* 0x000fce0000000000 */
.L_x_38646:
[----:B------:R-:W-:Y:S05]  /*22f0*/  BSYNC B6 ;  /* 0x0000000000067941 */ /* 0x000fea0003800000 */
.L_x_38645:
        /* <DEDUP_REMOVED lines=28> */
.L_x_38685:
[----:B------:R-:W2:Y:S02]  /*24c0*/  LDG.E.U8 R4, desc[UR36][R4.64] ;  /* 0x0000002404047981 */ /* 0x000ea4000c1e1100 */
[----:B--2---:R-:W-:-:S04]  /*24d0*/  I2FP.F32.U32 R0, R4 ;  /* 0x0000000400007245 */ /* 0x004fc80000201000 */
[----:B------:R-:W-:-:S04]  /*24e0*/  F2FP.BF16.F32.PACK_AB R0, RZ, R0 ;  /* 0x00000000ff00723e */ /* 0x000fc800000010ff */
[----:B------:R-:W-:Y:S01]  /*24f0*/  PRMT R24, R0, 0x7610, R24 ;  /* 0x0000761000187816 */ /* 0x000fe20000000018 */
[----:B------:R-:W-:Y:S06]  /*2500*/  BRA `(.L_x_38687) ;  /* 0x0000000c00c87947 */ /* 0x000fec0003800000 */
.L_x_38684:
        /* <DEDUP_REMOVED lines=11> */
.L_x_38689:
[----:B------:R-:W2:Y:S02]  /*25c0*/  LDG.E R4, desc[UR36][R4.64] ;  /* 0x0000002404047981 */ /* 0x000ea4000c1e1900 */
[----:B--2---:R-:W-:-:S04]  /*25d0*/  I2FP.F32.S32 R0, R4 ;  /* 0x0000000400007245 */ /* 0x004fc80000201400 */
[----:B------:R-:W-:-:S04]  /*25e0*/  F2FP.BF16.F32.PACK_AB R0, RZ, R0 ;  /* 0x00000000ff00723e */ /* 0x000fc800000010ff */
[----:B------:R-:W-:Y:S01]  /*25f0*/  PRMT R24, R0, 0x7610, R24 ;  /* 0x0000761000187816 */ /* 0x000fe20000000018 */
[----:B------:R-:W-:Y:S06]  /*2600*/  BRA `(.L_x_38687) ;  /* 0x0000000c00887947 */ /* 0x000fec0003800000 */
.L_x_38688:
[----:B------:R-:W2:Y:S02]  /*2610*/  LDG.E.U16 R4, desc[UR36][R4.64] ;  /* 0x0000002404047981 */ /* 0x000ea4000c1e1500 */
[----:B--2---:R-:W0:Y:S02]  /*2620*/  I2F.S16 R0, R4 ;  /* 0x0000000400007306 */ /* 0x004e240000101400 */
[----:B0-----:R-:W-:-:S04]  /*2630*/  F2FP.BF16.F32.PACK_AB R0, RZ, R0 ;  /* 0x00000000ff00723e */ /* 0x001fc800000010ff */
[----:B------:R-:W-:Y:S01]  /*2640*/  PRMT R24, R0, 0x7610, R24 ;  /* 0x0000761000187816 */ /* 0x000fe20000000018 */
[----:B------:R-:W-:Y:S06]  /*2650*/  BRA `(.L_x_38687) ;  /* 0x0000000c00747947 */ /* 0x000fec0003800000 */
.L_x_38683:
        /* <DEDUP_REMOVED lines=9> */
.L_x_38691:
[----:B------:R-:W2:Y:S02]  /*26f0*/  LDG.E.U16 R0, desc[UR36][R4.64] ;  /* 0x0000002404007981 */ /* 0x000ea4000c1e1500 */
[----:B--2---:R-:W-:-:S05]  /*2700*/  HADD2.F32 R0, -RZ, R0.H0_H0 ;  /* 0x20000000ff007230 */ /* 0x004fca0000004100 */
[----:B------:R-:W-:-:S04]  /*2710*/  F2FP.BF16.F32.PACK_AB R0, RZ, R0 ;  /* 0x00000000ff00723e */ /* 0x000fc800000010ff */
[----:B------:R-:W-:Y:S01]  /*2720*/  PRMT R24, R0, 0x7610, R24 ;  /* 0x0000761000187816 */ /* 0x000fe20000000018 */
[----:B------:R-:W-:Y:S06]  /*2730*/  BRA `(.L_x_38687) ;  /* 0x0000000c003c7947 */ /* 0x000fec0003800000 */
.L_x_38690:
        /* <DEDUP_REMOVED lines=9> */
.L_x_38693:
[----:B------:R-:W2:Y:S02]  /*27d0*/  LDG.E.U16 R4, desc[UR36][R4.64] ;  /* 0x0000002404047981 */ /* 0x000ea4000c1e1500 */
[----:B--2---:R-:W-:-:S05]  /*27e0*/  HADD2.F32 R0, -RZ, R4.H0_H0 ;  /* 0x20000004ff007230 */ /* 0x004fca0000004100 */
[----:B------:R-:W-:-:S04]  /*27f0*/  F2FP.BF16.F32.PACK_AB R0, RZ, R0 ;  /* 0x00000000ff00723e */ /* 0x000fc800000010ff */
[----:B------:R-:W-:Y:S01]  /*2800*/  PRMT R24, R0, 0x7610, R24 ;  /* 0x0000761000187816 */ /* 0x000fe20000000018 */
[----:B------:R-:W-:Y:S06]  /*2810*/  BRA `(.L_x_38687) ;  /* 0x0000000c00047947 */ /* 0x000fec0003800000 */
.L_x_38692:
        /* <DEDUP_REMOVED lines=9> */
.L_x_38682:
        /* <DEDUP_REMOVED lines=14> */
.L_x_38696:
        /* <DEDUP_REMOVED lines=9> */
.L_x_38695:
        /* <DEDUP_REMOVED lines=28> */
.L_x_38698:
        /* <DEDUP_REMOVED lines=15> */
.L_x_38697:
[----:B------:R0:W5:Y:S01]  /*2cd0*/  LDG.E.U16 R24, desc[UR36][R4.64] ;  /* 0x0000002404187981 */ /* 0x000162000c1e1500 */
[----:B------:R-:W-:Y:S05]  /*2ce0*/  BRA `(.L_x_38687) ;  /* 0x0000000400d07947 */ /* 0x000fea0003800000 */
.L_x_38694:
        /* <DEDUP_REMOVED lines=13> */
.L_x_38701:
        /* <DEDUP_REMOVED lines=21> */
.L_x_38705:
[----:B------:R-:W-:Y:S05]  /*2f10*/  BSYNC B1 ;  /* 0x0000000000017941 */ /* 0x000fea0003800000 */
.L_x_38704:
[----:B------:R-:W-:Y:S01]  /*2f20*/  LEA R5, R0, 0x3b800000, 0x17 ;  /* 0x3b80000000057811 */ /* 0x000fe200078eb8ff */
[----:B------:R-:W-:-:S05]  /*2f30*/  IMAD.SHL.U32 R0, R3, 0x100000, RZ ;  /* 0x0010000003007824 */ /* 0x000fca00078e00ff */
[----:B------:R-:W-:-:S07]  /*2f40*/  LOP3.LUT R0, R5, R0, R6, 0xfe, !PT ;  /* 0x0000000005007212 */ /* 0x000fce00078efe06 */
.L_x_38703:
[----:B------:R-:W-:Y:S05]  /*2f50*/  BSYNC B0 ;  /* 0x0000000000007941 */ /* 0x000fea0003800000 */
.L_x_38702:
[----:B------:R-:W-:-:S04]  /*2f60*/  F2FP.BF16.F32.PACK_AB R0, RZ, R0 ;  /* 0x00000000ff00723e */ /* 0x000fc800000010ff */
[----:B------:R-:W-:Y:S01]  /*2f70*/  PRMT R24, R0, 0x7610, R24 ;  /* 0x0000761000187816 */ /* 0x000fe20000000018 */
[----:B------:R-:W-:Y:S06]  /*2f80*/  BRA `(.L_x_38687) ;  /* 0x0000000400287947 */ /* 0x000fec0003800000 */
.L_x_38700:
        /* <DEDUP_REMOVED lines=21> */
.L_x_38709:
[----:B------:R-:W-:Y:S05]  /*30e0*/  BSYNC B1 ;  /* 0x0000000000017941 */ /* 0x000fea0003800000 */
.L_x_38708:
[----:B------:R-:W-:Y:S01]  /*30f0*/  LEA R5, R0, 0x37800000, 0x17 ;  /* 0x3780000000057811 */ /* 0x000fe200078eb8ff */
[----:B------:R-:W-:-:S05]  /*3100*/  IMAD.SHL.U32 R0, R3, 0x200000, RZ ;  /* 0x0020000003007824 */ /* 0x000fca00078e00ff */
[----:B------:R-:W-:-:S07]  /*3110*/  LOP3.LUT R0, R5, R0, R6, 0xfe, !PT ;  /* 0x0000000005007212 */ /* 0x000fce00078efe06 */
.L_x_38707:
[----:B------:R-:W-:Y:S05]  /*3120*/  BSYNC B0 ;  /* 0x0000000000007941 */ /* 0x000fea0003800000 */
.L_x_38706:
[----:B------:R-:W-:-:S04]  /*3130*/  F2FP.BF16.F32.PACK_AB R0, RZ, R0 ;  /* 0x00000000ff00723e */ /* 0x000fc800000010ff */
[----:B------:R-:W-:Y:S01]  /*3140*/  PRMT R24, R0, 0x7610, R24 ;  /* 0x0000761000187816 */ /* 0x000fe20000000018 */
[----:B------:R-:W-:Y:S06]  /*3150*/  BRA `(.L_x_38687) ;  /* 0x0000000000b47947 */ /* 0x000fec0003800000 */
.L_x_38699:
        /* <DEDUP_REMOVED lines=14> */
.L_x_38713:
[----:B------:R-:W-:Y:S05]  /*3240*/  BSYNC B0 ;  /* 0x0000000000007941 */ /* 0x000fea0003800000 */
.L_x_38712:
[----:B------:R-:W-:-:S04]  /*3250*/  F2FP.BF16.F32.PACK_AB R0, RZ, R0 ;  /* 0x00000000ff00723e */ /* 0x000fc800000010ff */
[----:B------:R-:W-:Y:S01]  /*3260*/  PRMT R24, R0, 0x7610, R24 ;  /* 0x0000761000187816 */ /* 0x000fe20000000018 */
[----:B------:R-:W-:Y:S06]  /*3270*/  BRA `(.L_x_38687) ;  /* 0x00000000006c7947 */ /* 0x000fec0003800000 */
.L_x_38686:
        /* <DEDUP_REMOVED lines=16> */
.L_x_38714:
[----:B------:R-:W-:Y:S01]  /*3380*/  PRMT R24, RZ, 0x7610, R24 ;  /* 0x00007610ff187816 */ /* 0x000fe20000000018 */
[----:B------:R-:W-:Y:S06]  /*3390*/  BRA `(.L_x_38687) ;  /* 0x0000000000247947 */ /* 0x000fec0003800000 */
.L_x_38711:
[----:B------:R-:W2:Y:S02]  /*33a0*/  LDG.E.64 R4, desc[UR36][R4.64] ;  /* 0x0000002404047981 */ /* 0x000ea4000c1e1b00 */
[----:B--2---:R-:W0:Y:S02]  /*33b0*/  I2F.U64 R0, R4 ;  /* 0x0000000400007312 */ /* 0x004e240000301000 */
[----:B0-----:R-:W-:-:S04]  /*33c0*/  F2FP.BF16.F32.PACK_AB R0, RZ, R0 ;  /* 0x00000000ff00723e */ /* 0x001fc800000010ff */
[----:B------:R-:W-:Y:S01]  /*33d0*/  PRMT R24, R0, 0x7610, R24 ;  /* 0x0000761000187816 */ /* 0x000fe20000000018 */
[----:B------:R-:W-:Y:S06]  /*33e0*/  BRA `(.L_x_38687) ;  /* 0x0000000000107947 */ /* 0x000fec0003800000 */
.L_x_38710:
[----:B------:R-:W2:Y:S02]  /*33f0*/  LDG.E R4, desc[UR36][R4.64] ;  /* 0x0000002404047981 */ /* 0x000ea4000c1e1900 */
[----:B--2---:R-:W-:-:S04]  /*3400*/  I2FP.F32.U32 R0, R4 ;  /* 0x0000000400007245 */ /* 0x004fc80000201000 */
[----:B------:R-:W-:-:S04]  /*3410*/  F2FP.BF16.F32.PACK_AB R0, RZ, R0 ;  /* 0x00000000ff00723e */ /* 0x000fc800000010ff */
[----:B------:R-:W-:-:S07]  /*3420*/  PRMT R24, R0, 0x7610, R24 ;  /* 0x0000761000187816 */ /* 0x000fce0000000018 */
.L_x_38687:
[----:B------:R-:W-:-:S07]  /*3430*/  VIADD R23, R23, 0x80 ;  /* 0x0000008017177836 */ /* 0x000fce0000000000 */
.L_x_38681:
[----:B------:R-:W-:Y:S05]  /*3440*/  BSYNC B6 ;  /* 0x0000000000067941 */ /* 0x000fea0003800000 */
.L_x_38680:
        /* <DEDUP_REMOVED lines=25> */
.L_x_38720:
[----:B------:R-:W2:Y:S02]  /*35e0*/  LDG.E.U8 R4, desc[UR36][R4.64] ;  /* 0x0000002404047981 */ /* 0x000ea4000c1e1100 */
[----:B--2---:R-:W-:-:S04]  /*35f0*/  I2FP.F32.U32 R0, R4 ;  /* 0x0000000400007245 */ /* 0x004fc80000201000 */
[----:B------:R-:W-:-:S04]  /*3600*/  F2FP.BF16.F32.PACK_AB R0, RZ, R0 ;  /* 0x00000000ff00723e */ /* 0x000fc800000010ff */
[----:B------:R-:W-:Y:S01]  /*3610*/  PRMT R18, R0, 0x7610, R18 ;  /* 0x0000761000127816 */ /* 0x000fe20000000012 */
[----:B------:R-:W-:Y:S06]  /*3620*/  BRA `(.L_x_38716) ;  /* 0x0000000c00c87947 */ /* 0x000fec0003800000 */
.L_x_38719:
        /* <DEDUP_REMOVED lines=11> */
.L_x_38723:
[----:B------:R-:W2:Y:S02]  /*36e0*/  LDG.E R4, desc[UR36][R4.64] ;  /* 0x0000002404047981 */ /* 0x000ea4000c1e1900 */
[----:B--2---:R-:W-:-:S04]  /*36f0*/  I2FP.F32.S32 R0, R4 ;  /* 0x0000000400007245 */ /* 0x004fc80000201400 */
[----:B------:R-:W-:-:S04]  /*3700*/  F2FP.BF16.F32.PACK_AB R0, RZ, R0 ;  /* 0x00000000ff00723e */ /* 0x000fc800000010ff */
[----:B------:R-:W-:Y:S01]  /*3710*/  PRMT R18, R0, 0x7610, R18 ;  /* 0x0000761000127816 */ /* 0x000fe20000000012 */
[----:B------:R-:W-:Y:S06]  /*3720*/  BRA `(.L_x_38716) ;  /* 0x0000000c00887947 */ /* 0x000fec0003800000 */
.L_x_38722:
[----:B------:R-:W2:Y:S02]  /*3730*/  LDG.E.U16 R4, desc[UR36][R4.64] ;  /* 0x0000002404047981 */ /* 0x000ea4000c1e1500 */
[----:B--2---:R-:W0:Y:S02]  /*3740*/  I2F.S16 R0, R4 ;  /* 0x0000000400007306 */ /* 0x004e240000101400 */
[----:B0-----:R-:W-:-:S04]  /*3750*/  F2FP.BF16.F32.PACK_AB R0, RZ, R0 ;  /* 0x00000000ff00723e */ /* 0x001fc800000010ff */
[----:B------:R-:W-:Y:S01]  /*3760*/  PRMT R18, R0, 0x7610, R18 ;  /* 0x0000761000127816 */ /* 0x000fe20000000012 */
[----:B------:R-:W-:Y:S06]  /*3770*/  BRA `(.L_x_38716) ;  /* 0x0000000c00747947 */ /* 0x000fec0003800000 */
.L_x_38718:
        /* <DEDUP_REMOVED lines=9> */
.L_x_38725:
[----:B------:R-:W2:Y:S02]  /*3810*/  LDG.E.U16 R0, desc[UR36][R4.64] ;  /* 0x0000002404007981 */ /* 0x000ea4000c1e1500 */
[----:B--2---:R-:W-:-:S05]  /*3820*/  HADD2.F32 R0, -RZ, R0.H0_H0 ;  /* 0x20000000ff007230 */ /* 0x004fca0000004100 */
[----:B------:R-:W-:-:S04]  /*3830*/  F2FP.BF16.F32.PACK_AB R0, RZ, R0 ;  /* 0x00000000ff00723e */ /* 0x000fc800000010ff */
[----:B------:R-:W-:Y:S01]  /*3840*/  PRMT R18, R0, 0x7610, R18 ;  /* 0x0000761000127816 */ /* 0x000fe20000000012 */
[----:B------:R-:W-:Y:S06]  /*3850*/  BRA `(.L_x_38716) ;  /* 0x0000000c003c7947 */ /* 0x000fec0003800000 */
.L_x_38724:
        /* <DEDUP_REMOVED lines=9> */
.L_x_38727:
[----:B------:R-:W2:Y:S02]  /*38f0*/  LDG.E.U16 R4, desc[UR36][R4.64] ;  /* 0x0000002404047981 */ /* 0x000ea4000c1e1500 */
[----:B--2---:R-:W-:-:S05]  /*3900*/  HADD2.F32 R0, -RZ, R4.H0_H0 ;  /* 0x20000004ff007230 */ /* 0x004fca0000004100 */
[----:B------:R-:W-:-:S04]  /*3910*/  F2FP.BF16.F32.PACK_AB R0, RZ, R0 ;  /* 0x00000000ff00723e */ /* 0x000fc800000010ff */
[----:B------:R-:W-:Y:S01]  /*3920*/  PRMT R18, R0, 0x7610, R18 ;  /* 0x0000761000127816 */ /* 0x000fe20000000012 */
[----:B------:R-:W-:Y:S06]  /*3930*/  BRA `(.L_x_38716) ;  /* 0x0000000c00047947 */ /* 0x000fec0003800000 */
.L_x_38726:
        /* <DEDUP_REMOVED lines=9> */
.L_x_38717:
        /* <DEDUP_REMOVED lines=14> */
.L_x_38730:
        /* <DEDUP_REMOVED lines=9> */
.L_x_38729:
        /* <DEDUP_REMOVED lines=28> */
.L_x_38732:
        /* <DEDUP_REMOVED lines=15> */
.L_x_38731:
[----:B------:R1:W5:Y:S01]  /*3df0*/  LDG.E.U16 R18, desc[UR36][R4.64] ;  /* 0x0000002404127981 */ /* 0x000362000c1e1500 */
[----:B------:R-:W-:Y:S05]  /*3e00*/  BRA `(.L_x_38716) ;  /* 0x0000000400d07947 */ /* 0x000fea0003800000 */
.L_x_38728:
        /* <DEDUP_REMOVED lines=13> */
.L_x_38735:
        /* <DEDUP_REMOVED lines=21> */
.L_x_38739:
[----:B------:R-:W-:Y:S05]  /*4030*/  BSYNC B1 ;  /* 0x0000000000017941 */ /* 0x000fea0003800000 */
.L_x_38738:
[----:B------:R-:W-:Y:S01]  /*4040*/  LEA R5, R0, 0x3b800000, 0x17 ;  /* 0x3b80000000057811 */ /* 0x000fe200078eb8ff */
[----:B------:R-:W-:-:S05]  /*4050*/  IMAD.SHL.U32 R0, R3, 0x100000, RZ ;  /* 0x0010000003007824 */ /* 0x000fca00078e00ff */
[----:B------:R-:W-:-:S07]  /*4060*/  LOP3.LUT R0, R5, R0, R6, 0xfe, !PT ;  /* 0x0000000005007212 */ /* 0x000fce00078efe06 */
.L_x_38737:
[----:B------:R-:W-:Y:S05]  /*4070*/  BSYNC B0 ;  /* 0x0000000000007941 */ /* 0x000fea0003800000 */
.L_x_38736:
[----:B------:R-:W-:-:S04]  /*4080*/  F2FP.BF16.F32.PACK_AB R0, RZ, R0 ;  /* 0x00000000ff00723e */ /* 0x000fc800000010ff */
[----:B------:R-:W-:Y:S01]  /*4090*/  PRMT R18, R0, 0x7610, R18 ;  /* 0x0000761000127816 */ /* 0x000fe20000000012 */
[----:B------:R-:W-:Y:S06]  /*40a0*/  BRA `(.L_x_38716) ;  /* 0x0000000400287947 */ /* 0x000fec0003800000 */
.L_x_38734:
        /* <DEDUP_REMOVED lines=21> */
.L_x_38743:
[----:B------:R-:W-:Y:S05]  /*4200*/  BSYNC B1 ;  /* 0x0000000000017941 */ /* 0x000fea0003800000 */
.L_x_38742:
[----:B------:R-:W-:Y:S01]  /*4210*/  LEA R5, R0, 0x37800000, 0x17 ;  /* 0x3780000000057811 */ /* 0x000fe200078eb8ff */
[----:B------:R-:W-:-:S05]  /*4220*/  IMAD.SHL.U32 R0, R3, 0x200000, RZ ;  /* 0x0020000003007824 */ /* 0x000fca00078e00ff */
[----:B------:R-:W-:-:S07]  /*4230*/  LOP3.LUT R0, R5, R0, R6, 0xfe, !PT ;  /* 0x0000000005007212 */ /* 0x000fce00078efe06 */
.L_x_38741:
[----:B------:R-:W-:Y:S05]  /*4240*/  BSYNC B0 ;  /* 0x0000000000007941 */ /* 0x000fea0003800000 */
.L_x_38740:
[----:B------:R-:W-:-:S04]  /*4250*/  F2FP.BF16.F32.PACK_AB R0, RZ, R0 ;  /* 0x00000000ff00723e */ /* 0x000fc800000010ff */
[----:B------:R-:W-:Y:S01]  /*4260*/  PRMT R18, R0, 0x7610, R18 ;  /* 0x0000761000127816 */ /* 0x000fe20000000012 */
[----:B------:R-:W-:Y:S06]  /*4270*/  BRA `(.L_x_38716) ;  /* 0x0000000000b47947 */ /* 0x000fec0003800000 */
.L_x_38733:
        /* <DEDUP_REMOVED lines=14> */
.L_x_38747:
[----:B------:R-:W-:Y:S05]  /*4360*/  BSYNC B0 ;  /* 0x0000000000007941 */ /* 0x000fea0003800000 */
.L_x_38746:
[----:B------:R-:W-:-:S04]  /*4370*/  F2FP.BF16.F32.PACK_AB R0, RZ, R0 ;  /* 0x00000000ff00723e */ /* 0x000fc800000010ff */
[----:B------:R-:W-:Y:S01]  /*4380*/  PRMT R18, R0, 0x7610, R18 ;  /* 0x0000761000127816 */ /* 0x000fe20000000012 */
[----:B------:R-:W-:Y:S06]  /*4390*/  BRA `(.L_x_38716) ;  /* 0x00000000006c7947 */ /* 0x000fec0003800000 */
.L_x_38721:
        /* <DEDUP_REMOVED lines=16> */
.L_x_38748:
[----:B------:R-:W-:Y:S01]  /*44a0*/  PRMT R18, RZ, 0x7610, R18 ;  /* 0x00007610ff127816 */ /* 0x000fe20000000012 */
[----:B------:R-:W-:Y:S06]  /*44b0*/  BRA `(.L_x_38716) ;  /* 0x0000000000247947 */ /* 0x000fec0003800000 */
.L_x_38745:
[----:B------:R-:W2:Y:S02]  /*44c0*/  LDG.E.64 R4, desc[UR36][R4.64] ;  /* 0x0000002404047981 */ /* 0x000ea4000c1e1b00 */
[----:B--2---:R-:W0:Y:S02]  /*44d0*/  I2F.U64 R0, R4 ;  /* 0x0000000400007312 */ /* 0x004e240000301000 */
[----:B0-----:R-:W-:-:S04]  /*44e0*/  F2FP.BF16.F32.PACK_AB R0, RZ, R0 ;  /* 0x00000000ff00723e */ /* 0x001fc800000010ff */
[----:B------:R-:W-:Y:S01]  /*44f0*/  PRMT R18, R0, 0x7610, R18 ;  /* 0x0000761000127816 */ /* 0x000fe20000000012 */
[----:B------:R-:W-:Y:S06]  /*4500*/  BRA `(.L_x_38716) ;  /* 0x0000000000107947 */ /* 0x000fec0003800000 */
.L_x_38744:
[----:B------:R-:W2:Y:S02]  /*4510*/  LDG.E R4, desc[UR36][R4.64] ;  /* 0x0000002404047981 */ /* 0x000ea4000c1e1900 */
[----:B--2---:R-:W-:-:S04]  /*4520*/  I2FP.F32.U32 R0, R4 ;  /* 0x0000000400007245 */ /* 0x004fc80000201000 */
[----:B------:R-:W-:-:S04]  /*4530*/  F2FP.BF16.F32.PACK_AB R0, RZ, R0 ;  /* 0x00000000ff00723e */ /* 0x000fc800000010ff */
[----:B------:R-:W-:-:S07]  /*4540*/  PRMT R18, R0, 0x7610, R18 ;  /* 0x0000761000127816 */ /* 0x000fce0000000012 */
.L_x_38716:
[----:B------:R-:W-:Y:S05]  /*4550*/  BSYNC B6 ;  /* 0x0000000000067941 */ /* 0x000fea0003800000 */
.L_x_38715:
[----:B------:R-:W2:Y:S01]  /*4560*/  S2R R25, SR_TID.X ;  /* 0x0000000000197919 */ /* 0x000ea20000002100 */
[----:B------:R-:W3:Y:S01]  /*4570*/  LDC.U16 R6, c[0x0][0x218] ;  /* 0x00008600ff067b82 */ /* 0x000ee20000000400 */
[----:B------:R-:W-:Y:S01]  /*4580*/  BSSY B6, `(.L_x_38749) ;  /* 0x0000132000067945 */ /* 0x000fe20003800000 */
[C---:B--2---:R-:W-:Y:S01]  /*4590*/  ISETP.GE.AND P3, PT, R25.reuse, R16, PT ;  /* 0x000000101900720c */ /* 0x044fe20003f66270 */
[C---:B------:R-:W-:Y:S02]  /*45a0*/  VIADD R23, R25.reuse, 0x80 ;  /* 0x0000008019177836 */ /* 0x040fe40000000000 */
[----:B------:R-:W-:-:S03]  /*45b0*/  VIADD R7, R25, 0x100 ;  /* 0x0000010019077836 */ /* 0x000fc60000000000 */
[-C--:B------:R-:W-:Y:S02]  /*45c0*/  ISETP.GE.AND P0, PT, R23, R16.reuse, PT ;  /* 0x000000101700720c */ /* 0x080fe40003f06270 */
[----:B------:R-:W-:-:S05]  /*45d0*/  ISETP.GE.AND P1, PT, R7, R16, PT ;  /* 0x000000100700720c */ /* 0x000fca0003f26270 */
[C---:B---3--:R-:W-:Y:S02]  /*45e0*/  @!P3 IMAD.U32 R0, R6.reuse, 0x10000, RZ ;  /* 0x000100000600b824 */ /* 0x048fe400078e00ff */
[----:B01---5:R-:W-:Y:S02]  /*45f0*/  @!P3 IMAD.U32 R4, R19, 0x10000, RZ ;  /* 0x000100001304b824 */ /* 0x023fe400078e00ff */
[----:B------:R0:W1:Y:S04]  /*4600*/  @!P3 MUFU.LG2 R5, R0 ;  /* 0x000000000005b308 */ /* 0x0000680000000c00 */
[----:B------:R-:W-:Y:S02]  /*4610*/  @!P1 IMAD.U32 R7, R6, 0x10000, RZ ;  /* 0x0001000006079824 */ /* 0x000fe400078e00ff */
[----:B------:R-:W-:-:S02]  /*4620*/  @!P1 IMAD.U32 R24, R24, 0x10000, RZ ;  /* 0x0001000018189824 */ /* 0x000fc400078e00ff */
[----:B0-----:R-:W-:Y:S02]  /*4630*/  @!P0 IMAD.U32 R0, R17, 0x10000, RZ ;  /* 0x0001000011008824 */ /* 0x001fe400078e00ff */
[----:B------:R-:W0:Y:S01]  /*4640*/  @!P1 MUFU.LG2 R7, R7 ;  /* 0x0000000700079308 */ /* 0x000e220000000c00 */
[----:B-1----:R-:W-:Y:S01]  /*4650*/  @!P3 FMUL.FTZ R4, R4, R5 ;  /* 0x000000050404b220 */ /* 0x002fe20000410000 */
[----:B------:R-:W-:-:S05]  /*4660*/  VIADD R5, R25, 0x180 ;  /* 0x0000018019057836 */ /* 0x000fca0000000000 */
[----:B------:R-:W-:Y:S01]  /*4670*/  ISETP.GE.AND P2, PT, R5, R16, PT ;  /* 0x000000100500720c */ /* 0x000fe20003f46270 */
[----:B------:R-:W-:Y:S01]  /*4680*/  @!P0 IMAD.U32 R5, R6, 0x10000, RZ ;  /* 0x0001000006058824 */ /* 0x000fe200078e00ff */
[----:B------:R-:W-:Y:S01]  /*4690*/  @!P3 MUFU.EX2 R4, R4 ;  /* 0x000000040004b308 */ /* 0x000fe20000000800 */
[----:B0-----:R-:W-:-:S07]  /*46a0*/  @!P1 FMUL.FTZ R24, R7, R24 ;  /* 0x0000001807189220 */ /* 0x001fce0000410000 */
[----:B------:R-:W0:Y:S03]  /*46b0*/  @!P0 MUFU.LG2 R5, R5 ;  /* 0x0000000500058308 */ /* 0x000e260000000c00 */
[----:B------:R-:W-:Y:S02]  /*46c0*/  @!P2 IMAD.U32 R6, R6, 0x10000, RZ ;  /* 0x000100000606a824 */ /* 0x000fe400078e00ff */
[----:B------:R-:W-:-:S03]  /*46d0*/  @!P2 IMAD.U32 R18, R18, 0x10000, RZ ;  /* 0x000100001212a824 */ /* 0x000fc600078e00ff */
[----:B------:R-:W1:Y:S08]  /*46e0*/  @!P2 MUFU.LG2 R9, R6 ;  /* 0x000000060009a308 */ /* 0x000e700000000c00 */
[----:B------:R-:W2:Y:S01]  /*46f0*/  @!P1 MUFU.EX2 R24, R24 ;  /* 0x0000001800189308 */ /* 0x000ea20000000800 */
[----:B0-----:R-:W-:-:S07]  /*4700*/  @!P0 FMUL.FTZ R0, R5, R0 ;  /* 0x0000000005008220 */ /* 0x001fce0000410000 */
[----:B------:R-:W0:Y:S01]  /*4710*/  @!P0 MUFU.EX2 R0, R0 ;  /* 0x0000000000008308 */ /* 0x000e220000000800 */
[----:B-1----:R-:W-:Y:S02]  /*4720*/  @!P2 FMUL.FTZ R5, R9, R18 ;  /* 0x000000120905a220 */ /* 0x002fe40000410000 */
[----:B------:R-:W1:Y:S05]  /*4730*/  LDC.U8 R18, c[0x0][0x244] ;  /* 0x00009100ff127b82 */ /* 0x000e6a0000000000 */
[----:B------:R-:W3:Y:S08]  /*4740*/  @!P2 MUFU.EX2 R5, R5 ;  /* 0x000000050005a308 */ /* 0x000ef00000000800 */
[----:B------:R4:W0:Y:S08]  /*4750*/  @!P3 F2F.BF16.F32 R3, R4 ;  /* 0x000000040003b304 */ /* 0x0008300000202000 */
[----:B--2---:R4:W2:Y:S08]  /*4760*/  @!P1 F2F.BF16.F32 R17, R24 ;  /* 0x0000001800119304 */ /* 0x0048b00000202000 */
[----:B0-----:R4:W0:Y:S08]  /*4770*/  @!P0 F2F.BF16.F32 R22, R0 ;  /* 0x0000000000168304 */ /* 0x0018300000202000 */
[----:B---3--:R4:W3:Y:S01]  /*4780*/  @!P2 F2F.BF16.F32 R19, R5 ;  /* 0x000000050013a304 */ /* 0x0088e20000202000 */
[----:B--2---:R-:W-:Y:S05]  /*4790*/  @P3 BRA `(.L_x_38750) ;  /* 0x0000001000403947 */ /* 0x004fea0003800000 */
[----:B------:R-:W2:Y:S01]  /*47a0*/  LDC.64 R8, c[0x0][0x228] ;  /* 0x00008a00ff087b82 */ /* 0x000ea20000000a00 */
[----:B-1--4-:R-:W-:Y:S01]  /*47b0*/  PRMT R0, R18, 0x9910, RZ ;  /* 0x0000991012007816 */ /* 0x012fe200000000ff */
        /* <DEDUP_REMOVED lines=17> */
[----:B------:R-:W1:Y:S02]  /*48d0*/  F2I.FTZ.TRUNC.NTZ R3, R3 ;  /* 0x0000000300037305 */ /* 0x000e64000021f100 */
[----:B-1----:R1:W-:Y:S01]  /*48e0*/  STG.E.U8 desc[UR36][R8.64], R3 ;  /* 0x0000000308007986 */ /* 0x0023e2000c101124 */
[----:B------:R-:W-:Y:S05]  /*48f0*/  BRA `(.L_x_38750) ;  /* 0x0000000c00e87947 */ /* 0x000fea0003800000 */
.L_x_38754:
[----:B------:R-:W-:Y:S02]  /*4900*/  IMAD.U32 R5, R3, 0x10000, RZ ;  /* 0x0001000003057824 */ /* 0x000fe400078e00ff */
[----:B------:R-:W-:-:S04]  /*4910*/  IMAD.MOV.U32 R25, RZ, RZ, R23 ;  /* 0x000000ffff197224 */ /* 0x000fc800078e0017 */
[----:B------:R-:W1:Y:S02]  /*4920*/  F2I.S64.TRUNC R4, R5 ;  /* 0x0000000500047311 */ /* 0x000e64000020d900 */
[----:B-1----:R1:W-:Y:S01]  /*4930*/  STG.E.U8 desc[UR36][R8.64], R4 ;  /* 0x0000000408007986 */ /* 0x0023e2000c101124 */
[----:B------:R-:W-:Y:S05]  /*4940*/  BRA `(.L_x_38750) ;  /* 0x0000000c00d47947 */ /* 0x000fea0003800000 */
.L_x_38753:
        /* <DEDUP_REMOVED lines=8> */
[----:B------:R-:W1:Y:S02]  /*49d0*/  F2I.S64.TRUNC R4, R4 ;  /* 0x0000000400047311 */ /* 0x000e64000020d900 */
[----:B-1----:R1:W-:Y:S01]  /*49e0*/  STG.E.64 desc[UR36][R8.64], R4 ;  /* 0x0000000408007986 */ /* 0x0023e2000c101b24 */
[----:B------:R-:W-:Y:S05]  /*49f0*/  BRA `(.L_x_38750) ;  /* 0x0000000c00a87947 */ /* 0x000fea0003800000 */
.L_x_38757:
[----:B------:R-:W-:Y:S02]  /*4a00*/  IMAD.U32 R3, R3, 0x10000, RZ ;  /* 0x0001000003037824 */ /* 0x000fe400078e00ff */
[----:B------:R-:W-:-:S04]  /*4a10*/  IMAD.MOV.U32 R25, RZ, RZ, R23 ;  /* 0x000000ffff197224 */ /* 0x000fc800078e0017 */
[----:B------:R-:W1:Y:S02]  /*4a20*/  F2I.FTZ.TRUNC.NTZ R3, R3 ;  /* 0x0000000300037305 */ /* 0x000e64000021f100 */
[----:B-1----:R1:W-:Y:S01]  /*4a30*/  STG.E desc[UR36][R8.64], R3 ;  /* 0x0000000308007986 */ /* 0x0023e2000c101924 */
[----:B------:R-:W-:Y:S05]  /*4a40*/  BRA `(.L_x_38750) ;  /* 0x0000000c00947947 */ /* 0x000fea0003800000 */
.L_x_38756:
[----:B------:R-:W-:Y:S02]  /*4a50*/  IMAD.U32 R3, R3, 0x10000, RZ ;  /* 0x0001000003037824 */ /* 0x000fe400078e00ff */
[----:B------:R-:W-:-:S04]  /*4a60*/  IMAD.MOV.U32 R25, RZ, RZ, R23 ;  /* 0x000000ffff197224 */ /* 0x000fc800078e0017 */
[----:B------:R-:W1:Y:S02]  /*4a70*/  F2I.FTZ.TRUNC.NTZ R3, R3 ;  /* 0x0000000300037305 */ /* 0x000e64000021f100 */
[----:B-1----:R1:W-:Y:S01]  /*4a80*/  STG.E.U16 desc[UR36][R8.64], R3 ;  /* 0x0000000308007986 */ /* 0x0023e2000c101524 */
[----:B------:R-:W-:Y:S05]  /*4a90*/  BRA `(.L_x_38750) ;  /* 0x0000000c00807947 */ /* 0x000fea0003800000 */
.L_x_38752:
        /* <DEDUP_REMOVED lines=10> */
.L_x_38759:
[----:B------:R-:W-:Y:S02]  /*4b40*/  IMAD.U32 R0, R3, 0x10000, RZ ;  /* 0x0001000003007824 */ /* 0x000fe400078e00ff */
[----:B------:R-:W-:-:S03]  /*4b50*/  IMAD.MOV.U32 R25, RZ, RZ, R23 ;  /* 0x000000ffff197224 */ /* 0x000fc600078e0017 */
[----:B------:R-:W-:-:S05]  /*4b60*/  F2FP.F16.F32.PACK_AB R0, RZ, R0 ;  /* 0x00000000ff00723e */ /* 0x000fca00000000ff */
[----:B------:R1:W-:Y:S01]  /*4b70*/  STG.E.U16 desc[UR36][R8.64], R0 ;  /* 0x0000000008007986 */ /* 0x0003e2000c101524 */
[----:B------:R-:W-:Y:S05]  /*4b80*/  BRA `(.L_x_38750) ;  /* 0x0000000c00447947 */ /* 0x000fea0003800000 */
.L_x_38758:
        /* <DEDUP_REMOVED lines=11> */
.L_x_38761:
[----:B------:R-:W-:Y:S02]  /*4c40*/  IMAD.U32 R3, R3, 0x10000, RZ ;  /* 0x0001000003037824 */ /* 0x000fe400078e00ff */
[----:B------:R-:W-:-:S03]  /*4c50*/  IMAD.MOV.U32 R25, RZ, RZ, R23 ;  /* 0x000000ffff197224 */ /* 0x000fc600078e0017 */
[----:B------:R-:W-:-:S04]  /*4c60*/  F2FP.F16.F32.PACK_AB R3, RZ, R3 ;  /* 0x00000003ff03723e */ /* 0x000fc800000000ff */
[----:B------:R-:W-:-:S05]  /*4c70*/  PRMT R3, R3, 0x5410, RZ ;  /* 0x0000541003037816 */ /* 0x000fca00000000ff */
[----:B------:R1:W-:Y:S01]  /*4c80*/  STG.E desc[UR36][R8.64], R3 ;  /* 0x0000000308007986 */ /* 0x0003e2000c101924 */
[----:B------:R-:W-:Y:S05]  /*4c90*/  BRA `(.L_x_38750) ;  /* 0x0000000c00007947 */ /* 0x000fea0003800000 */
.L_x_38760:
[----:B------:R-:W-:Y:S02]  /*4ca0*/  IMAD.U32 R4, R3, 0x10000, RZ ;  /* 0x0001000003047824 */ /* 0x000fe400078e00ff */
[----:B------:R-:W-:Y:S02]  /*4cb0*/  IMAD.MOV.U32 R25, RZ, RZ, R23 ;  /* 0x000000ffff197224 */ /* 0x000fe400078e0017 */
[----:B------:R-:W-:-:S06]  /*4cc0*/  FMUL.FTZ R4, R4, 1 ;  /* 0x3f80000004047820 */ /* 0x000fcc0000410000 */
[----:B------:R-:W1:Y:S02]  /*4cd0*/  F2F.F64.F32 R4, R4 ;  /* 0x0000000400047310 */ /* 0x000e640000201800 */
[----:B-1----:R1:W-:Y:S01]  /*4ce0*/  STG.E.64 desc[UR36][R8.64], R4 ;  /* 0x0000000408007986 */ /* 0x0023e2000c101b24 */
[----:B------:R-:W-:Y:S05]  /*4cf0*/  BRA `(.L_x_38750) ;  /* 0x0000000800e87947 */ /* 0x000fea0003800000 */
.L_x_38751:
        /* <DEDUP_REMOVED lines=14> */
.L_x_38764:
[----:B------:R-:W-:Y:S01]  /*4de0*/  IMAD.U32 R3, R3, 0x10000, RZ ;  /* 0x0001000003037824 */ /* 0x000fe200078e00ff */
[----:B------:R-:W-:Y:S01]  /*4df0*/  CS2R R6, SRZ ;  /* 0x0000000000067805 */ /* 0x000fe2000001ff00 */
[----:B------:R-:W-:Y:S02]  /*4e00*/  IMAD.MOV.U32 R25, RZ, RZ, R23 ;  /* 0x000000ffff197224 */ /* 0x000fe400078e0017 */
[----:B------:R-:W-:-:S04]  /*4e10*/  FMUL.FTZ R3, R3, 1 ;  /* 0x3f80000003037820 */ /* 0x000fc80000410000 */
[----:B------:R-:W1:Y:S02]  /*4e20*/  F2F.F64.F32 R4, R3 ;  /* 0x0000000300047310 */ /* 0x000e640000201800 */
[----:B-1----:R1:W-:Y:S01]  /*4e30*/  STG.E.128 desc[UR36][R8.64], R4 ;  /* 0x0000000408007986 */ /* 0x0023e2000c101d24 */
[----:B------:R-:W-:Y:S05]  /*4e40*/  BRA `(.L_x_38750) ;  /* 0x0000000800947947 */ /* 0x000fea0003800000 */
.L_x_38763:
        /* <DEDUP_REMOVED lines=21> */
.L_x_38768:
[----:B------:R-:W-:Y:S05]  /*4fa0*/  BSYNC B0 ;  /* 0x0000000000007941 */ /* 0x000fea0003800000 */
.L_x_38767:
[----:B------:R-:W-:Y:S01]  /*4fb0*/  LOP3.LUT R5, R0, R5, RZ, 0xfc, !PT ;  /* 0x0000000500057212 */ /* 0x000fe200078efcff */
[----:B------:R-:W-:-:S04]  /*4fc0*/  IMAD.MOV.U32 R25, RZ, RZ, R23 ;  /* 0x000000ffff197224 */ /* 0x000fc800078e0017 */
[----:B------:R1:W-:Y:S01]  /*4fd0*/  STG.E.U8 desc[UR36][R8.64], R5 ;  /* 0x0000000508007986 */ /* 0x0003e2000c101124 */
[----:B------:R-:W-:Y:S05]  /*4fe0*/  BRA `(.L_x_38750) ;  /* 0x00000008002c7947 */ /* 0x000fea0003800000 */
.L_x_38766:
        /* <DEDUP_REMOVED lines=13> */
.L_x_38770:
[----:B------:R-:W-:Y:S01]  /*50c0*/  IMAD.MOV.U32 R0, RZ, RZ, 0x7f ;  /* 0x0000007fff007424 */ /* 0x000fe200078e00ff */
[----:B------:R-:W-:-:S04]  /*50d0*/  ISETP.GT.U32.AND P0, PT, R3, 0x7f800000, PT ;  /* 0x7f8000000300780c */ /* 0x000fc80003f04070 */
[----:B------:R-:W-:-:S09]  /*50e0*/  SEL R0, R0, 0x7c, P0 ;  /* 0x0000007c00007807 */ /* 0x000fd20000000000 */
.L_x_38771:
[----:B------:R-:W-:Y:S05]  /*50f0*/  BSYNC B0 ;  /* 0x0000000000007941 */ /* 0x000fea0003800000 */
.L_x_38769:
[----:B------:R-:W-:Y:S01]  /*5100*/  LOP3.LUT R3, R5, 0x80000000, RZ, 0xc0, !PT ;  /* 0x8000000005037812 */ /* 0x000fe200078ec0ff */
[----:B------:R-:W-:-:S03]  /*5110*/  IMAD.MOV.U32 R25, RZ, RZ, R23 ;  /* 0x000000ffff197224 */ /* 0x000fc600078e0017 */
[----:B------:R-:W-:-:S04]  /*5120*/  SHF.R.U32.HI R3, RZ, 0x18, R3 ;  /* 0x00000018ff037819 */ /* 0x000fc80000011603 */
[----:B------:R-:W-:-:S05]  /*5130*/  LOP3.LUT R3, R0, R3, RZ, 0xfc, !PT ;  /* 0x0000000300037212 */ /* 0x000fca00078efcff */
[----:B------:R1:W-:Y:S01]  /*5140*/  STG.E.U8 desc[UR36][R8.64], R3 ;  /* 0x0000000308007986 */ /* 0x0003e2000c101124 */
[----:B------:R-:W-:Y:S05]  /*5150*/  BRA `(.L_x_38750) ;  /* 0x0000000400d07947 */ /* 0x000fea0003800000 */
.L_x_38765:
[----:B------:R1:W-:Y:S01]  /*5160*/  STG.E.U16 desc[UR36][R8.64], R3 ;  /* 0x0000000308007986 */ /* 0x0003e2000c101524 */
[----:B------:R-:W-:Y:S01]  /*5170*/  IMAD.MOV.U32 R25, RZ, RZ, R23 ;  /* 0x000000ffff197224 */ /* 0x000fe200078e0017 */
[----:B------:R-:W-:Y:S06]  /*5180*/  BRA `(.L_x_38750) ;  /* 0x0000000400c47947 */ /* 0x000fec0003800000 */
.L_x_38762:
        /* <DEDUP_REMOVED lines=10> */
[----:B------:R-:W1:Y:S02]  /*5230*/  F2I.FTZ.U32.TRUNC.NTZ R3, R3 ;  /* 0x0000000300037305 */ /* 0x000e64000021f000 */
[----:B-1----:R1:W-:Y:S01]  /*5240*/  STG.E.U16 desc[UR36][R8.64], R3 ;  /* 0x0000000308007986 */ /* 0x0023e2000c101524 */
[----:B------:R-:W-:Y:S05]  /*5250*/  BRA `(.L_x_38750) ;  /* 0x0000000400907947 */ /* 0x000fea0003800000 */
.L_x_38774:
        /* <DEDUP_REMOVED lines=17> */
.L_x_38777:
[----:B------:R-:W-:-:S04]  /*5370*/  LOP3.LUT R3, R5, 0x80000000, RZ, 0xc0, !PT ;  /* 0x8000000005037812 */ /* 0x000fc800078ec0ff */
[----:B------:R-:W-:-:S04]  /*5380*/  SHF.R.U32.HI R3, RZ, 0x18, R3 ;  /* 0x00000018ff037819 */ /* 0x000fc80000011603 */
[----:B------:R-:W-:-:S04]  /*5390*/  LOP3.LUT R0, R0, R3, RZ, 0xfc, !PT ;  /* 0x0000000300007212 */ /* 0x000fc800078efcff */
[----:B------:R-:W-:-:S07]  /*53a0*/  PRMT R4, R0, 0x7610, R4 ;  /* 0x0000761000047816 */ /* 0x000fce0000000004 */
.L_x_38776:
[----:B------:R-:W-:Y:S05]  /*53b0*/  BSYNC B0 ;  /* 0x0000000000007941 */ /* 0x000fea0003800000 */
.L_x_38775:
[----:B------:R1:W-:Y:S01]  /*53c0*/  STG.E.U8 desc[UR36][R8.64], R4 ;  /* 0x0000000408007986 */ /* 0x0003e2000c101124 */
[----:B------:R-:W-:Y:S01]  /*53d0*/  IMAD.MOV.U32 R25, RZ, RZ, R23 ;  /* 0x000000ffff197224 */ /* 0x000fe200078e0017 */
[----:B------:R-:W-:Y:S06]  /*53e0*/  BRA `(.L_x_38750) ;  /* 0x00000004002c7947 */ /* 0x000fec0003800000 */
.L_x_38773:
        /* <DEDUP_REMOVED lines=17> */
.L_x_38780:
[----:B------:R-:W-:-:S04]  /*5500*/  LOP3.LUT R3, R5, 0x80000000, RZ, 0xc0, !PT ;  /* 0x8000000005037812 */ /* 0x000fc800078ec0ff */
[----:B------:R-:W-:-:S04]  /*5510*/  SHF.R.U32.HI R3, RZ, 0x18, R3 ;  /* 0x00000018ff037819 */ /* 0x000fc80000011603 */
[----:B------:R-:W-:-:S04]  /*5520*/  LOP3.LUT R0, R0, R3, RZ, 0xfc, !PT ;  /* 0x0000000300007212 */ /* 0x000fc800078efcff */
[----:B------:R-:W-:-:S07]  /*5530*/  PRMT R4, R0, 0x7610, R4 ;  /* 0x0000761000047816 */ /* 0x000fce0000000004 */
.L_x_38779:
[----:B------:R-:W-:Y:S05]  /*5540*/  BSYNC B0 ;  /* 0x0000000000007941 */ /* 0x000fea0003800000 */
.L_x_38778:
[----:B------:R1:W-:Y:S01]  /*5550*/  STG.E.U8 desc[UR36][R8.64], R4 ;  /* 0x0000000408007986 */ /* 0x0003e2000c101124 */
[----:B------:R-:W-:Y:S01]  /*5560*/  IMAD.MOV.U32 R25, RZ, RZ, R23 ;  /* 0x000000ffff197224 */ /* 0x000fe200078e0017 */
[----:B------:R-:W-:Y:S06]  /*5570*/  BRA `(.L_x_38750) ;  /* 0x0000000000c87947 */ /* 0x000fec0003800000 */
.L_x_38772:
        /* <DEDUP_REMOVED lines=23> */
.L_x_38755:
        /* <DEDUP_REMOVED lines=16> */
.L_x_38783:
[----:B------:R-:W-:Y:S01]  /*57f0*/  IMAD.MOV.U32 R25, RZ, RZ, R23 ;  /* 0x000000ffff197224 */ /* 0x000fe200078e0017 */
[----:B------:R-:W-:Y:S06]  /*5800*/  BRA `(.L_x_38750) ;  /* 0x0000000000247947 */ /* 0x000fec0003800000 */
.L_x_38782:
[----:B------:R-:W-:Y:S02]  /*5810*/  IMAD.U32 R4, R3, 0x10000, RZ ;  /* 0x0001000003047824 */ /* 0x000fe400078e00ff */
[----:B------:R-:W-:-:S04]  /*5820*/  IMAD.MOV.U32 R25, RZ, RZ, R23 ;  /* 0x000000ffff197224 */ /* 0x000fc800078e0017 */
[----:B------:R-:W1:Y:S02]  /*5830*/  F2I.U64.TRUNC R4, R4 ;  /* 0x0000000400047311 */ /* 0x000e64000020d800 */
[----:B-1----:R1:W-:Y:S01]  /*5840*/  STG.E.64 desc[UR36][R8.64], R4 ;  /* 0x0000000408007986 */ /* 0x0023e2000c101b24 */
[----:B------:R-:W-:Y:S05]  /*5850*/  BRA `(.L_x_38750) ;  /* 0x0000000000107947 */ /* 0x000fea0003800000 */
.L_x_38781:
[----:B------:R-:W-:Y:S02]  /*5860*/  IMAD.U32 R3, R3, 0x10000, RZ ;  /* 0x0001000003037824 */ /* 0x000fe400078e00ff */
[----:B------:R-:W-:-:S04]  /*5870*/  IMAD.MOV.U32 R25, RZ, RZ, R23 ;  /* 0x000000ffff197224 */ /* 0x000fc800078e0017 */
[----:B------:R-:W1:Y:S02]  /*5880*/  F2I.FTZ.U32.TRUNC.NTZ R3, R3 ;  /* 0x0000000300037305 */ /* 0x000e64000021f000 */
[----:B-1----:R2:W-:Y:S02]  /*5890*/  STG.E desc[UR36][R8.64], R3 ;  /* 0x0000000308007986 */ /* 0x0025e4000c101924 */
.L_x_38750:
[----:B------:R-:W-:Y:S05]  /*58a0*/  BSYNC B6 ;  /* 0x0000000000067941 */ /* 0x000fea0003800000 */
.L_x_38749:
[----:B------:R-:W-:Y:S01]  /*58b0*/  ISETP.GE.AND P0, PT, R25, R16, PT ;  /* 0x000000101900720c */ /* 0x000fe20003f06270 */
[----:B------:R-:W-:-:S12]  /*58c0*/  BSSY B6, `(.L_x_38784) ;  /* 0x00001fc000067945 */ /* 0x000fd80003800000 */
[----:B------:R-:W-:Y:S05]  /*58d0*/  @P0 BRA `(.L_x_38785) ;  /* 0x0000001c00e80947 */ /* 0x000fea0003800000 */
[----:B-12---:R-:W1:Y:S01]  /*58e0*/  LDC.64 R8, c[0x0][0x228] ;  /* 0x00008a00ff087b82 */ /* 0x006e620000000a00 */
[----:B----4-:R-:W-:Y:S01]  /*58f0*/  IMAD R0, R2, 0x200, R25 ;  /* 0x0000020002007824 */ /* 0x010fe200078e0219 */
[----:B------:R-:W-:Y:S01]  /*5900*/  PRMT R4, R18, 0x9910, RZ ;  /* 0x0000991012047816 */ /* 0x000fe200000000ff */
        /* <DEDUP_REMOVED lines=15> */
[----:B0-----:R-:W-:-:S04]  /*5a00*/  IMAD.U32 R22, R22, 0x10000, RZ ;  /* 0x0001000016167824 */ /* 0x001fc800078e00ff */
[----:B------:R-:W0:Y:S02]  /*5a10*/  F2I.FTZ.TRUNC.NTZ R3, R22 ;  /* 0x0000001600037305 */ /* 0x000e24000021f100 */
[----:B0-----:R0:W-:Y:S01]  /*5a20*/  STG.E.U8 desc[UR36][R8.64], R3 ;  /* 0x0000000308007986 */ /* 0x0011e2000c101124 */
[----:B------:R-:W-:Y:S05]  /*5a30*/  BRA `(.L_x_38791) ;  /* 0x0000000c00947947 */ /* 0x000fea0003800000 */
.L_x_38789:
[----:B0-----:R-:W-:-:S06]  /*5a40*/  IMAD.U32 R5, R22, 0x10000, RZ ;  /* 0x0001000016057824 */ /* 0x001fcc00078e00ff */
[----:B------:R-:W0:Y:S02]  /*5a50*/  F2I.S64.TRUNC R4, R5 ;  /* 0x0000000500047311 */ /* 0x000e24000020d900 */
[----:B0-----:R0:W-:Y:S01]  /*5a60*/  STG.E.U8 desc[UR36][R8.64], R4 ;  /* 0x0000000408007986 */ /* 0x0011e2000c101124 */
[----:B------:R-:W-:Y:S05]  /*5a70*/  BRA `(.L_x_38791) ;  /* 0x0000000c00847947 */ /* 0x000fea0003800000 */
.L_x_38788:
[----:B------:R-:W-:-:S13]  /*5a80*/  ISETP.NE.AND P0, PT, R0, 0x2, PT ;  /* 0x000000020000780c */ /* 0x000fda0003f05270 */
[----:B------:R-:W-:Y:S05]  /*5a90*/  @!P0 BRA `(.L_x_38792) ;  /* 0x0000000000308947 */ /* 0x000fea0003800000 */
[----:B------:R-:W-:-:S13]  /*5aa0*/  ISETP.NE.AND P0, PT, R0, 0x3, PT ;  /* 0x000000030000780c */ /* 0x000fda0003f05270 */
[----:B------:R-:W-:Y:S05]  /*5ab0*/  @!P0 BRA `(.L_x_38793) ;  /* 0x0000000000188947 */ /* 0x000fea0003800000 */
[----:B------:R-:W-:-:S13]  /*5ac0*/  ISETP.NE.AND P0, PT, R0, 0x4, PT ;  /* 0x000000040000780c */ /* 0x000fda0003f05270 */
[----:B------:R-:W-:Y:S05]  /*5ad0*/  @P0 BRA `(.L_x_38790) ;  /* 0x0000000c000c0947 */ /* 0x000fea0003800000 */
[----:B0-----:R-:W-:-:S06]  /*5ae0*/  IMAD.U32 R4, R22, 0x10000, RZ ;  /* 0x0001000016047824 */ /* 0x001fcc00078e00ff */
[----:B------:R-:W0:Y:S02]  /*5af0*/  F2I.S64.TRUNC R4, R4 ;  /* 0x0000000400047311 */ /* 0x000e24000020d900 */
[----:B0-----:R0:W-:Y:S01]  /*5b00*/  STG.E.64 desc[UR36][R8.64], R4 ;  /* 0x0000000408007986 */ /* 0x0011e2000c101b24 */
[----:B------:R-:W-:Y:S05]  /*5b10*/  BRA `(.L_x_38791) ;  /* 0x0000000c005c7947 */ /* 0x000fea0003800000 */
.L_x_38793:
[----:B0-----:R-:W-:-:S04]  /*5b20*/  IMAD.U32 R22, R22, 0x10000, RZ ;  /* 0x0001000016167824 */ /* 0x001fc800078e00ff */
[----:B------:R-:W0:Y:S02]  /*5b30*/  F2I.FTZ.TRUNC.NTZ R3, R22 ;  /* 0x0000001600037305 */ /* 0x000e24000021f100 */
[----:B0-----:R0:W-:Y:S01]  /*5b40*/  STG.E desc[UR36][R8.64], R3 ;  /* 0x0000000308007986 */ /* 0x0011e2000c101924 */
[----:B------:R-:W-:Y:S05]  /*5b50*/  BRA `(.L_x_38791) ;  /* 0x0000000c004c7947 */ /* 0x000fea0003800000 */
.L_x_38792:
[----:B0-----:R-:W-:-:S04]  /*5b60*/  IMAD.U32 R22, R22, 0x10000, RZ ;  /* 0x0001000016167824 */ /* 0x001fc800078e00ff */
[----:B------:R-:W0:Y:S02]  /*5b70*/  F2I.FTZ.TRUNC.NTZ R3, R22 ;  /* 0x0000001600037305 */ /* 0x000e24000021f100 */
[----:B0-----:R0:W-:Y:S01]  /*5b80*/  STG.E.U16 desc[UR36][R8.64], R3 ;  /* 0x0000000308007986 */ /* 0x0011e2000c101524 */
[----:B------:R-:W-:Y:S05]  /*5b90*/  BRA `(.L_x_38791) ;  /* 0x0000000c003c7947 */ /* 0x000fea0003800000 */
.L_x_38787:
[----:B------:R-:W-:-:S13]  /*5ba0*/  ISETP.GT.AND P0, PT, R0, 0x6, PT ;  /* 0x000000060000780c */ /* 0x000fda0003f04270 */
[----:B------:R-:W-:Y:S05]  /*5bb0*/  @P0 BRA `(.L_x_38794) ;  /* 0x00000000002c0947 */ /* 0x000fea0003800000 */
[----:B------:R-:W-:-:S13]  /*5bc0*/  ISETP.NE.AND P0, PT, R0, 0x5, PT ;  /* 0x000000050000780c */ /* 0x000fda0003f05270 */
[----:B------:R-:W-:Y:S05]  /*5bd0*/  @!P0 BRA `(.L_x_38795) ;  /* 0x0000000000148947 */ /* 0x000fea0003800000 */
[----:B------:R-:W-:-:S13]  /*5be0*/  ISETP.NE.AND P0, PT, R0, 0x6, PT ;  /* 0x000000060000780c */ /* 0x000fda0003f05270 */
[----:B------:R-:W-:Y:S05]  /*5bf0*/  @P0 BRA `(.L_x_38790) ;  /* 0x0000000800c40947 */ /* 0x000fea0003800000 */
[----:B0-----:R-:W-:-:S05]  /*5c00*/  IMAD.U32 R3, R22, 0x10000, RZ ;  /* 0x0001000016037824 */ /* 0x001fca00078e00ff */
[----:B------:R0:W-:Y:S01]  /*5c10*/  STG.E desc[UR36][R8.64], R3 ;  /* 0x0000000308007986 */ /* 0x0001e2000c101924 */
[----:B------:R-:W-:Y:S05]  /*5c20*/  BRA `(.L_x_38791) ;  /* 0x0000000c00187947 */ /* 0x000fea0003800000 */
.L_x_38795:
[----:B0-----:R-:W-:-:S05]  /*5c30*/  IMAD.U32 R0, R22, 0x10000, RZ ;  /* 0x0001000016007824 */ /* 0x001fca00078e00ff */
[----:B------:R-:W-:-:S05]  /*5c40*/  F2FP.F16.F32.PACK_AB R0, RZ, R0 ;  /* 0x00000000ff00723e */ /* 0x000fca00000000ff */
[----:B------:R0:W-:Y:S01]  /*5c50*/  STG.E.U16 desc[UR36][R8.64], R0 ;  /* 0x0000000008007986 */ /* 0x0001e2000c101524 */
[----:B------:R-:W-:Y:S05]  /*5c60*/  BRA `(.L_x_38791) ;  /* 0x0000000c00087947 */ /* 0x000fea0003800000 */
.L_x_38794:
[----:B------:R-:W-:-:S13]  /*5c70*/  ISETP.NE.AND P0, PT, R0, 0x7, PT ;  /* 0x000000070000780c */ /* 0x000fda0003f05270 */
[----:B------:R-:W-:Y:S05]  /*5c80*/  @!P0 BRA `(.L_x_38796) ;  /* 0x0000000000348947 */ /* 0x000fea0003800000 */
[----:B------:R-:W-:-:S13]  /*5c90*/  ISETP.NE.AND P0, PT, R0, 0x8, PT ;  /* 0x000000080000780c */ /* 0x000fda0003f05270 */
[----:B------:R-:W-:Y:S05]  /*5ca0*/  @!P0 BRA `(.L_x_38797) ;  /* 0x0000000000188947 */ /* 0x000fea0003800000 */
[----:B------:R-:W-:-:S13]  /*5cb0*/  ISETP.NE.AND P0, PT, R0, 0x9, PT ;  /* 0x000000090000780c */ /* 0x000fda0003f05270 */
[----:B------:R-:W-:Y:S05]  /*5cc0*/  @P0 BRA `(.L_x_38790) ;  /* 0x0000000800900947 */ /* 0x000fea0003800000 */
[----:B0-----:R-:W-:Y:S02]  /*5cd0*/  IMAD.U32 R22, R22, 0x10000, RZ ;  /* 0x0001000016167824 */ /* 0x001fe400078e00ff */
[----:B------:R-:W-:-:S05]  /*5ce0*/  IMAD.MOV.U32 R23, RZ, RZ, RZ ;  /* 0x000000ffff177224 */ /* 0x000fca00078e00ff */
[----:B------:R0:W-:Y:S01]  /*5cf0*/  STG.E.64 desc[UR36][R8.64], R22 ;  /* 0x0000001608007986 */ /* 0x0001e2000c101b24 */
[----:B------:R-:W-:Y:S05]  /*5d00*/  BRA `(.L_x_38791) ;  /* 0x0000000800e07947 */ /* 0x000fea0003800000 */
.L_x_38797:
[----:B0-----:R-:W-:-:S05]  /*5d10*/  IMAD.U32 R22, R22, 0x10000, RZ ;  /* 0x0001000016167824 */ /* 0x001fca00078e00ff */
[----:B------:R-:W-:-:S04]  /*5d20*/  F2FP.F16.F32.PACK_AB R3, RZ, R22 ;  /* 0x00000016ff03723e */ /* 0x000fc800000000ff */
[----:B------:R-:W-:-:S05]  /*5d30*/  PRMT R3, R3, 0x5410, RZ ;  /* 0x0000541003037816 */ /* 0x000fca00000000ff */
[----:B------:R0:W-:Y:S01]  /*5d40*/  STG.E desc[UR36][R8.64], R3 ;  /* 0x0000000308007986 */ /* 0x0001e2000c101924 */
[----:B------:R-:W-:Y:S05]  /*5d50*/  BRA `(.L_x_38791) ;  /* 0x0000000800cc7947 */ /* 0x000fea0003800000 */
.L_x_38796:
[----:B0-----:R-:W-:-:S04]  /*5d60*/  IMAD.U32 R4, R22, 0x10000, RZ ;  /* 0x0001000016047824 */ /* 0x001fc800078e00ff */
[----:B------:R-:W-:-:S06]  /*5d70*/  FMUL.FTZ R4, R4, 1 ;  /* 0x3f80000004047820 */ /* 0x000fcc0000410000 */
[----:B------:R-:W0:Y:S02]  /*5d80*/  F2F.F64.F32 R4, R4 ;  /* 0x0000000400047310 */ /* 0x000e240000201800 */
[----:B0-----:R0:W-:Y:S01]  /*5d90*/  STG.E.64 desc[UR36][R8.64], R4 ;  /* 0x0000000408007986 */ /* 0x0011e2000c101b24 */
[----:B------:R-:W-:Y:S05]  /*5da0*/  BRA `(.L_x_38791) ;  /* 0x0000000800b87947 */ /* 0x000fea0003800000 */
.L_x_38786:
        /* <DEDUP_REMOVED lines=8> */
[----:B0-----:R-:W-:-:S05]  /*5e30*/  IMAD.U32 R22, R22, 0x10000, RZ ;  /* 0x0001000016167824 */ /* 0x001fca00078e00ff */
[----:B------:R-:W-:-:S04]  /*5e40*/  FSETP.NEU.FTZ.AND P0, PT, R22, RZ, PT ;  /* 0x000000ff1600720b */ /* 0x000fc80003f1d000 */
[----:B------:R-:W-:-:S05]  /*5e50*/  SEL R3, RZ, 0x1, !P0 ;  /* 0x00000001ff037807 */ /* 0x000fca0004000000 */
[----:B------:R0:W-:Y:S01]  /*5e60*/  STG.E.U8 desc[UR36][R8.64], R3 ;  /* 0x0000000308007986 */ /* 0x0001e2000c101124 */
[----:B------:R-:W-:Y:S05]  /*5e70*/  BRA `(.L_x_38791) ;  /* 0x0000000800847947 */ /* 0x000fea0003800000 */
.L_x_38800:
[----:B0-----:R-:W-:Y:S01]  /*5e80*/  IMAD.U32 R22, R22, 0x10000, RZ ;  /* 0x0001000016167824 */ /* 0x001fe200078e00ff */
[----:B------:R-:W-:-:S03]  /*5e90*/  CS2R R6, SRZ ;  /* 0x0000000000067805 */ /* 0x000fc6000001ff00 */
[----:B------:R-:W-:-:S06]  /*5ea0*/  FMUL.FTZ R4, R22, 1 ;  /* 0x3f80000016047820 */ /* 0x000fcc0000410000 */
[----:B------:R-:W0:Y:S02]  /*5eb0*/  F2F.F64.F32 R4, R4 ;  /* 0x0000000400047310 */ /* 0x000e240000201800 */
[----:B0-----:R0:W-:Y:S01]  /*5ec0*/  STG.E.128 desc[UR36][R8.64], R4 ;  /* 0x0000000408007986 */ /* 0x0011e2000c101d24 */
[----:B------:R-:W-:Y:S05]  /*5ed0*/  BRA `(.L_x_38791) ;  /* 0x00000008006c7947 */ /* 0x000fea0003800000 */
.L_x_38799:
[----:B------:R-:W-:-:S13]  /*5ee0*/  ISETP.NE.AND P0, PT, R0, 0xf, PT ;  /* 0x0000000f0000780c */ /* 0x000fda0003f05270 */
[----:B------:R-:W-:Y:S05]  /*5ef0*/  @!P0 BRA `(.L_x_38801) ;  /* 0x0000000000b48947 */ /* 0x000fea0003800000 */
[----:B------:R-:W-:-:S13]  /*5f00*/  ISETP.NE.AND P0, PT, R0, 0x17, PT ;  /* 0x000000170000780c */ /* 0x000fda0003f05270 */
[----:B------:R-:W-:Y:S05]  /*5f10*/  @!P0 BRA `(.L_x_38802) ;  /* 0x0000000000548947 */ /* 0x000fea0003800000 */
[----:B------:R-:W-:-:S13]  /*5f20*/  ISETP.NE.AND P0, PT, R0, 0x18, PT ;  /* 0x000000180000780c */ /* 0x000fda0003f05270 */
[----:B------:R-:W-:Y:S05]  /*5f30*/  @P0 BRA `(.L_x_38790) ;  /* 0x0000000400f40947 */ /* 0x000fea0003800000 */
[----:B0-----:R-:W-:Y:S01]  /*5f40*/  IMAD.U32 R7, R22, 0x10000, RZ ;  /* 0x0001000016077824 */ /* 0x001fe200078e00ff */
        /* <DEDUP_REMOVED lines=14> */
.L_x_38804:
[----:B------:R-:W-:Y:S05]  /*6030*/  BSYNC B0 ;  /* 0x0000000000007941 */ /* 0x000fea0003800000 */
.L_x_38803:
[----:B------:R-:W-:-:S05]  /*6040*/  LOP3.LUT R5, R0, R5, RZ, 0xfc, !PT ;  /* 0x0000000500057212 */ /* 0x000fca00078efcff */
[----:B------:R0:W-:Y:S01]  /*6050*/  STG.E.U8 desc[UR36][R8.64], R5 ;  /* 0x0000000508007986 */ /* 0x0001e2000c101124 */
[----:B------:R-:W-:Y:S05]  /*6060*/  BRA `(.L_x_38791) ;  /* 0x0000000800087947 */ /* 0x000fea0003800000 */
.L_x_38802:
[----:B0-----:R-:W-:Y:S01]  /*6070*/  IMAD.U32 R5, R22, 0x10000, RZ ;  /* 0x0001000016057824 */ /* 0x001fe200078e00ff */
        /* <DEDUP_REMOVED lines=12> */
.L_x_38806:
[----:B------:R-:W-:Y:S01]  /*6140*/  IMAD.MOV.U32 R0, RZ, RZ, 0x7f ;  /* 0x0000007fff007424 */ /* 0x000fe200078e00ff */
[----:B------:R-:W-:-:S04]  /*6150*/  ISETP.GT.U32.AND P0, PT, R3, 0x7f800000, PT ;  /* 0x7f8000000300780c */ /* 0x000fc80003f04070 */
[----:B------:R-:W-:-:S09]  /*6160*/  SEL R0, R0, 0x7c, P0 ;  /* 0x0000007c00007807 */ /* 0x000fd20000000000 */
.L_x_38807:
[----:B------:R-:W-:Y:S05]  /*6170*/  BSYNC B0 ;  /* 0x0000000000007941 */ /* 0x000fea0003800000 */
.L_x_38805:
[----:B------:R-:W-:-:S04]  /*6180*/  LOP3.LUT R3, R5, 0x80000000, RZ, 0xc0, !PT ;  /* 0x8000000005037812 */ /* 0x000fc800078ec0ff */
[----:B------:R-:W-:-:S04]  /*6190*/  SHF.R.U32.HI R3, RZ, 0x18, R3 ;  /* 0x00000018ff037819 */ /* 0x000fc80000011603 */
[----:B------:R-:W-:-:S05]  /*61a0*/  LOP3.LUT R3, R0, R3, RZ, 0xfc, !PT ;  /* 0x0000000300037212 */ /* 0x000fca00078efcff */
[----:B------:R0:W-:Y:S01]  /*61b0*/  STG.E.U8 desc[UR36][R8.64], R3 ;  /* 0x0000000308007986 */ /* 0x0001e2000c101124 */
[----:B------:R-:W-:Y:S05]  /*61c0*/  BRA `(.L_x_38791) ;  /* 0x0000000400b07947 */ /* 0x000fea0003800000 */
.L_x_38801:
[----:B0-----:R0:W-:Y:S01]  /*61d0*/  STG.E.U16 desc[UR36][R8.64], R22 ;  /* 0x0000001608007986 */ /* 0x0011e2000c101524 */
[----:B------:R-:W-:Y:S05]  /*61e0*/  BRA `(.L_x_38791) ;  /* 0x0000000400a87947 */ /* 0x000fea0003800000 */
.L_x_38798:
        /* <DEDUP_REMOVED lines=8> */
[----:B0-----:R-:W-:-:S06]  /*6270*/  IMAD.U32 R3, R22, 0x10000, RZ ;  /* 0x0001000016037824 */ /* 0x001fcc00078e00ff */
[----:B------:R-:W0:Y:S02]  /*6280*/  F2I.FTZ.U32.TRUNC.NTZ R3, R3 ;  /* 0x0000000300037305 */ /* 0x000e24000021f000 */
[----:B0-----:R0:W-:Y:S01]  /*6290*/  STG.E.U16 desc[UR36][R8.64], R3 ;  /* 0x0000000308007986 */ /* 0x0011e2000c101524 */
[----:B------:R-:W-:Y:S05]  /*62a0*/  BRA `(.L_x_38791) ;  /* 0x0000000400787947 */ /* 0x000fea0003800000 */
.L_x_38810:
[----:B0-----:R-:W-:Y:S01]  /*62b0*/  IMAD.U32 R5, R22, 0x10000, RZ ;  /* 0x0001000016057824 */ /* 0x001fe200078e00ff */
        /* <DEDUP_REMOVED lines=16> */
.L_x_38813:
[----:B------:R-:W-:-:S04]  /*63c0*/  LOP3.LUT R3, R5, 0x80000000, RZ, 0xc0, !PT ;  /* 0x8000000005037812 */ /* 0x000fc800078ec0ff */
[----:B------:R-:W-:-:S04]  /*63d0*/  SHF.R.U32.HI R3, RZ, 0x18, R3 ;  /* 0x00000018ff037819 */ /* 0x000fc80000011603 */
[----:B------:R-:W-:-:S04]  /*63e0*/  LOP3.LUT R0, R0, R3, RZ, 0xfc, !PT ;  /* 0x0000000300007212 */ /* 0x000fc800078efcff */
[----:B------:R-:W-:-:S07]  /*63f0*/  PRMT R4, R0, 0x7610, R4 ;  /* 0x0000761000047816 */ /* 0x000fce0000000004 */
.L_x_38812:
[----:B------:R-:W-:Y:S05]  /*6400*/  BSYNC B0 ;  /* 0x0000000000007941 */ /* 0x000fea0003800000 */
.L_x_38811:
[----:B------:R4:W-:Y:S01]  /*6410*/  STG.E.U8 desc[UR36][R8.64], R4 ;  /* 0x0000000408007986 */ /* 0x0009e2000c101124 */
[----:B------:R-:W-:Y:S05]  /*6420*/  BRA `(.L_x_38791) ;  /* 0x0000000400187947 */ /* 0x000fea0003800000 */
.L_x_38809:
        /* <DEDUP_REMOVED lines=17> */
.L_x_38816:
[----:B------:R-:W-:-:S04]  /*6540*/  LOP3.LUT R3, R5, 0x80000000, RZ, 0xc0, !PT ;  /* 0x8000000005037812 */ /* 0x000fc800078ec0ff */
[----:B------:R-:W-:-:S04]  /*6550*/  SHF.R.U32.HI R3, RZ, 0x18, R3 ;  /* 0x00000018ff037819 */ /* 0x000fc80000011603 */
[----:B------:R-:W-:-:S04]  /*6560*/  LOP3.LUT R0, R0, R3, RZ, 0xfc, !PT ;  /* 0x0000000300007212 */ /* 0x000fc800078efcff */
[----:B------:R-:W-:-:S07]  /*6570*/  PRMT R4, R0, 0x7610, R4 ;  /* 0x0000761000047816 */ /* 0x000fce0000000004 */
.L_x_38815:
[----:B------:R-:W-:Y:S05]  /*6580*/  BSYNC B0 ;  /* 0x0000000000007941 */ /* 0x000fea0003800000 */
.L_x_38814:
[----:B------:R0:W-:Y:S01]  /*6590*/  STG.E.U8 desc[UR36][R8.64], R4 ;  /* 0x0000000408007986 */ /* 0x0001e2000c101124 */
[----:B------:R-:W-:Y:S05]  /*65a0*/  BRA `(.L_x_38791) ;  /* 0x0000000000b87947 */ /* 0x000fea0003800000 */
.L_x_38808:
[----:B------:R-:W-:-:S13]  /*65b0*/  ISETP.NE.AND P0, PT, R0, 0x1c, PT ;  /* 0x0000001c0000780c */ /* 0x000fda0003f05270 */
[----:B------:R-:W-:Y:S05]  /*65c0*/  @!P0 BRA `(.L_x_38817) ;  /* 0x0000000000a48947 */ /* 0x000fea0003800000 */
[----:B------:R-:W-:-:S13]  /*65d0*/  ISETP.NE.AND P0, PT, R0, 0x1d, PT ;  /* 0x0000001d0000780c */ /* 0x000fda0003f05270 */
[----:B------:R-:W-:Y:S05]  /*65e0*/  @!P0 BRA `(.L_x_38818) ;  /* 0x00000000008c8947 */ /* 0x000fea0003800000 */
[----:B------:R-:W-:-:S13]  /*65f0*/  ISETP.NE.AND P0, PT, R0, 0x2c, PT ;  /* 0x0000002c0000780c */ /* 0x000fda0003f05270 */
[----:B------:R-:W-:Y:S05]  /*6600*/  @P0 BRA `(.L_x_38790) ;  /* 0x0000000000400947 */ /* 0x000fea0003800000 */
[----:B0-----:R-:W-:-:S05]  /*6610*/  IMAD.U32 R22, R22, 0x10000, RZ ;  /* 0x0001000016167824 */ /* 0x001fca00078e00ff */
        /* <DEDUP_REMOVED lines=15> */
.L_x_38790:
        /* <DEDUP_REMOVED lines=16> */
.L_x_38819:
[----:B------:R-:W-:Y:S05]  /*6810*/  BRA `(.L_x_38791) ;  /* 0x00000000001c7947 */ /* 0x000fea0003800000 */
.L_x_38818:
[----:B0-----:R-:W-:-:S06]  /*6820*/  IMAD.U32 R4, R22, 0x10000, RZ ;  /* 0x0001000016047824 */ /* 0x001fcc00078e00ff */
[----:B------:R-:W0:Y:S02]  /*6830*/  F2I.U64.TRUNC R4, R4 ;  /* 0x0000000400047311 */ /* 0x000e24000020d800 */
[----:B0-----:R2:W-:Y:S01]  /*6840*/  STG.E.64 desc[UR36][R8.64], R4 ;  /* 0x0000000408007986 */ /* 0x0015e2000c101b24 */
[----:B------:R-:W-:Y:S05]  /*6850*/  BRA `(.L_x_38791) ;  /* 0x00000000000c7947 */ /* 0x000fea0003800000 */
.L_x_38817:
[----:B0-----:R-:W-:-:S04]  /*6860*/  IMAD.U32 R22, R22, 0x10000, RZ ;  /* 0x0001000016167824 */ /* 0x001fc800078e00ff */
[----:B------:R-:W0:Y:S02]  /*6870*/  F2I.FTZ.U32.TRUNC.NTZ R3, R22 ;  /* 0x0000001600037305 */ /* 0x000e24000021f000 */
[----:B0-----:R0:W-:Y:S02]  /*6880*/  STG.E desc[UR36][R8.64], R3 ;  /* 0x0000000308007986 */ /* 0x0011e4000c101924 */
.L_x_38791:
        /* <DEDUP_REMOVED lines=25> */
.L_x_38823:
[----:B------:R-:W-:-:S06]  /*6a20*/  IMAD.U32 R5, R17, 0x10000, RZ ;  /* 0x0001000011057824 */ /* 0x000fcc00078e00ff */
[----:B------:R-:W0:Y:S02]  /*6a30*/  F2I.S64.TRUNC R4, R5 ;  /* 0x0000000500047311 */ /* 0x000e24000020d900 */
[----:B0-----:R4:W-:Y:S01]  /*6a40*/  STG.E.U8 desc[UR36][R8.64], R4 ;  /* 0x0000000408007986 */ /* 0x0019e2000c101124 */
[----:B------:R-:W-:Y:S05]  /*6a50*/  BRA `(.L_x_38825) ;  /* 0x0000000c00847947 */ /* 0x000fea0003800000 */
.L_x_38822:
        /* <DEDUP_REMOVED lines=10> */
.L_x_38827:
[----:B------:R-:W-:-:S06]  /*6b00*/  IMAD.U32 R17, R17, 0x10000, RZ ;  /* 0x0001000011117824 */ /* 0x000fcc00078e00ff */
[----:B------:R-:W0:Y:S02]  /*6b10*/  F2I.FTZ.TRUNC.NTZ R17, R17 ;  /* 0x0000001100117305 */ /* 0x000e24000021f100 */
[----:B0-----:R2:W-:Y:S01]  /*6b20*/  STG.E desc[UR36][R8.64], R17 ;  /* 0x0000001108007986 */ /* 0x0015e2000c101924 */
[----:B------:R-:W-:Y:S05]  /*6b30*/  BRA `(.L_x_38825) ;  /* 0x0000000c004c7947 */ /* 0x000fea0003800000 */
.L_x_38826:
[----:B------:R-:W-:-:S06]  /*6b40*/  IMAD.U32 R17, R17, 0x10000, RZ ;  /* 0x0001000011117824 */ /* 0x000fcc00078e00ff */
[----:B------:R-:W0:Y:S02]  /*6b50*/  F2I.FTZ.TRUNC.NTZ R17, R17 ;  /* 0x0000001100117305 */ /* 0x000e24000021f100 */
[----:B0-----:R0:W-:Y:S01]  /*6b60*/  STG.E.U16 desc[UR36][R8.64], R17 ;  /* 0x0000001108007986 */ /* 0x0011e2000c101524 */
[----:B------:R-:W-:Y:S05]  /*6b70*/  BRA `(.L_x_38825) ;  /* 0x0000000c003c7947 */ /* 0x000fea0003800000 */
.L_x_38821:
        /* <DEDUP_REMOVED lines=9> */
.L_x_38829:
[----:B------:R-:W-:-:S05]  /*6c10*/  IMAD.U32 R0, R17, 0x10000, RZ ;  /* 0x0001000011007824 */ /* 0x000fca00078e00ff */
[----:B------:R-:W-:-:S05]  /*6c20*/  F2FP.F16.F32.PACK_AB R0, RZ, R0 ;  /* 0x00000000ff00723e */ /* 0x000fca00000000ff */
[----:B------:R0:W-:Y:S01]  /*6c30*/  STG.E.U16 desc[UR36][R8.64], R0 ;  /* 0x0000000008007986 */ /* 0x0001e2000c101524 */
[----:B------:R-:W-:Y:S05]  /*6c40*/  BRA `(.L_x_38825) ;  /* 0x0000000c00087947 */ /* 0x000fea0003800000 */
.L_x_38828:
        /* <DEDUP_REMOVED lines=10> */
.L_x_38831:
[----:B------:R-:W-:-:S05]  /*6cf0*/  IMAD.U32 R17, R17, 0x10000, RZ ;  /* 0x0001000011117824 */ /* 0x000fca00078e00ff */
[----:B------:R-:W-:-:S04]  /*6d00*/  F2FP.F16.F32.PACK_AB R3, RZ, R17 ;  /* 0x00000011ff03723e */ /* 0x000fc800000000ff */
[----:B------:R-:W-:-:S05]  /*6d10*/  PRMT R3, R3, 0x5410, RZ ;  /* 0x0000541003037816 */ /* 0x000fca00000000ff */
[----:B------:R0:W-:Y:S01]  /*6d20*/  STG.E desc[UR36][R8.64], R3 ;  /* 0x0000000308007986 */ /* 0x0001e2000c101924 */
[----:B------:R-:W-:Y:S05]  /*6d30*/  BRA `(.L_x_38825) ;  /* 0x0000000800cc7947 */ /* 0x000fea0003800000 */
.L_x_38830:
[----:B------:R-:W-:-:S04]  /*6d40*/  IMAD.U32 R4, R17, 0x10000, RZ ;  /* 0x0001000011047824 */ /* 0x000fc800078e00ff */
[----:B------:R-:W-:-:S06]  /*6d50*/  FMUL.FTZ R4, R4, 1 ;  /* 0x3f80000004047820 */ /* 0x000fcc0000410000 */
[----:B------:R-:W0:Y:S02]  /*6d60*/  F2F.F64.F32 R4, R4 ;  /* 0x0000000400047310 */ /* 0x000e240000201800 */
[----:B0-----:R0:W-:Y:S01]  /*6d70*/  STG.E.64 desc[UR36][R8.64], R4 ;  /* 0x0000000408007986 */ /* 0x0011e2000c101b24 */
[----:B------:R-:W-:Y:S05]  /*6d80*/  BRA `(.L_x_38825) ;  /* 0x0000000800b87947 */ /* 0x000fea0003800000 */
.L_x_38820:
        /* <DEDUP_REMOVED lines=13> */
.L_x_38834:
[----:B------:R-:W-:Y:S01]  /*6e60*/  IMAD.U32 R17, R17, 0x10000, RZ ;  /* 0x0001000011117824 */ /* 0x000fe200078e00ff */
[----:B------:R-:W-:-:S03]  /*6e70*/  CS2R R6, SRZ ;  /* 0x0000000000067805 */ /* 0x000fc6000001ff00 */
[----:B------:R-:W-:-:S06]  /*6e80*/  FMUL.FTZ R4, R17, 1 ;  /* 0x3f80000011047820 */ /* 0x000fcc0000410000 */
[----:B------:R-:W0:Y:S02]  /*6e90*/  F2F.F64.F32 R4, R4 ;  /* 0x0000000400047310 */ /* 0x000e240000201800 */
[----:B0-----:R0:W-:Y:S01]  /*6ea0*/  STG.E.128 desc[UR36][R8.64], R4 ;  /* 0x0000000408007986 */ /* 0x0011e2000c101d24 */
[----:B------:R-:W-:Y:S05]  /*6eb0*/  BRA `(.L_x_38825) ;  /* 0x00000008006c7947 */ /* 0x000fea0003800000 */
.L_x_38833:
        /* <DEDUP_REMOVED lines=21> */
.L_x_38838:
[----:B------:R-:W-:Y:S05]  /*7010*/  BSYNC B0 ;  /* 0x0000000000007941 */ /* 0x000fea0003800000 */
.L_x_38837:
[----:B------:R-:W-:-:S05]  /*7020*/  LOP3.LUT R5, R0, R5, RZ, 0xfc, !PT ;  /* 0x0000000500057212 */ /* 0x000fca00078efcff */
[----:B------:R0:W-:Y:S01]  /*7030*/  STG.E.U8 desc[UR36][R8.64], R5 ;  /* 0x0000000508007986 */ /* 0x0001e2000c101124 */
[----:B------:R-:W-:Y:S05]  /*7040*/  BRA `(.L_x_38825) ;  /* 0x0000000800087947 */ /* 0x000fea0003800000 */
.L_x_38836:
        /* <DEDUP_REMOVED lines=13> */
.L_x_38840:
[----:B------:R-:W-:Y:S01]  /*7120*/  IMAD.MOV.U32 R0, RZ, RZ, 0x7f ;  /* 0x0000007fff007424 */ /* 0x000fe200078e00ff */
[----:B------:R-:W-:-:S04]  /*7130*/  ISETP.GT.U32.AND P0, PT, R3, 0x7f800000, PT ;  /* 0x7f8000000300780c */ /* 0x000fc80003f04070 */
[----:B------:R-:W-:-:S09]  /*7140*/  SEL R0, R0, 0x7c, P0 ;  /* 0x0000007c00007807 */ /* 0x000fd20000000000 */
.L_x_38841:
[----:B------:R-:W-:Y:S05]  /*7150*/  BSYNC B0 ;  /* 0x0000000000007941 */ /* 0x000fea0003800000 */
.L_x_38839:
[----:B------:R-:W-:-:S04]  /*7160*/  LOP3.LUT R3, R17, 0x80000000, RZ, 0xc0, !PT ;  /* 0x8000000011037812 */ /* 0x000fc800078ec0ff */
[----:B------:R-:W-:-:S04]  /*7170*/  SHF.R.U32.HI R3, RZ, 0x18, R3 ;  /* 0x00000018ff037819 */ /* 0x000fc80000011603 */
[----:B------:R-:W-:-:S05]  /*7180*/  LOP3.LUT R3, R0, R3, RZ, 0xfc, !PT ;  /* 0x0000000300037212 */ /* 0x000fca00078efcff */
[----:B------:R0:W-:Y:S01]  /*7190*/  STG.E.U8 desc[UR36][R8.64], R3 ;  /* 0x0000000308007986 */ /* 0x0001e2000c101124 */
[----:B------:R-:W-:Y:S05]  /*71a0*/  BRA `(.L_x_38825) ;  /* 0x0000000400b07947 */ /* 0x000fea0003800000 */
.L_x_38835:
[----:B------:R0:W-:Y:S01]  /*71b0*/  STG.E.U16 desc[UR36][R8.64], R17 ;  /* 0x0000001108007986 */ /* 0x0001e2000c101524 */
[----:B------:R-:W-:Y:S05]  /*71c0*/  BRA `(.L_x_38825) ;  /* 0x0000000400a87947 */ /* 0x000fea0003800000 */
.L_x_38832:
        /* <DEDUP_REMOVED lines=12> */
.L_x_38844:
        /* <DEDUP_REMOVED lines=17> */
.L_x_38847:
[----:B------:R-:W-:-:S04]  /*73a0*/  LOP3.LUT R3, R17, 0x80000000, RZ, 0xc0, !PT ;  /* 0x8000000011037812 */ /* 0x000fc800078ec0ff */
[----:B------:R-:W-:-:S04]  /*73b0*/  SHF.R.U32.HI R3, RZ, 0x18, R3 ;  /* 0x00000018ff037819 */ /* 0x000fc80000011603 */
[----:B------:R-:W-:-:S04]  /*73c0*/  LOP3.LUT R0, R0, R3, RZ, 0xfc, !PT ;  /* 0x0000000300007212 */ /* 0x000fc800078efcff */
[----:B------:R-:W-:-:S07]  /*73d0*/  PRMT R4, R0, 0x7610, R4 ;  /* 0x0000761000047816 */ /* 0x000fce0000000004 */
.L_x_38846:
[----:B------:R-:W-:Y:S05]  /*73e0*/  BSYNC B0 ;  /* 0x0000000000007941 */ /* 0x000fea0003800000 */
.L_x_38845:
[----:B------:R0:W-:Y:S01]  /*73f0*/  STG.E.U8 desc[UR36][R8.64], R4 ;  /* 0x0000000408007986 */ /* 0x0001e2000c101124 */
[----:B------:R-:W-:Y:S05]  /*7400*/  BRA `(.L_x_38825) ;  /* 0x0000000400187947 */ /* 0x000fea0003800000 */
.L_x_38843:
        /* <DEDUP_REMOVED lines=17> */
.L_x_38850:
[----:B------:R-:W-:-:S04]  /*7520*/  LOP3.LUT R3, R17, 0x80000000, RZ, 0xc0, !PT ;  /* 0x8000000011037812 */ /* 0x000fc800078ec0ff */
[----:B------:R-:W-:-:S04]  /*7530*/  SHF.R.U32.HI R3, RZ, 0x18, R3 ;  /* 0x00000018ff037819 */ /* 0x000fc80000011603 */
[----:B------:R-:W-:-:S04]  /*7540*/  LOP3.LUT R0, R0, R3, RZ, 0xfc, !PT ;  /* 0x0000000300007212 */ /* 0x000fc800078efcff */
[----:B------:R-:W-:-:S07]  /*7550*/  PRMT R4, R0, 0x7610, R4 ;  /* 0x0000761000047816 */ /* 0x000fce0000000004 */
.L_x_38849:
[----:B------:R-:W-:Y:S05]  /*7560*/  BSYNC B0 ;  /* 0x0000000000007941 */ /* 0x000fea0003800000 */
.L_x_38848:
[----:B------:R0:W-:Y:S01]  /*7570*/  STG.E.U8 desc[UR36][R8.64], R4 ;  /* 0x0000000408007986 */ /* 0x0001e2000c101124 */
[----:B------:R-:W-:Y:S05]  /*7580*/  BRA `(.L_x_38825) ;  /* 0x0000000000b87947 */ /* 0x000fea0003800000 */
.L_x_38842:
        /* <DEDUP_REMOVED lines=22> */
.L_x_38824:
        /* <DEDUP_REMOVED lines=16> */
.L_x_38853:
[----:B------:R-:W-:Y:S05]  /*77f0*/  BRA `(.L_x_38825) ;  /* 0x00000000001c7947 */ /* 0x000fea0003800000 */
.L_x_38852:
[----:B------:R-:W-:-:S06]  /*7800*/  IMAD.U32 R4, R17, 0x10000, RZ ;  /* 0x0001000011047824 */ /* 0x000fcc00078e00ff */
[----:B------:R-:W0:Y:S02]  /*7810*/  F2I.U64.TRUNC R4, R4 ;  /* 0x0000000400047311 */ /* 0x000e24000020d800 */
[----:B0-----:R0:W-:Y:S01]  /*7820*/  STG.E.64 desc[UR36][R8.64], R4 ;  /* 0x0000000408007986 */ /* 0x0011e2000c101b24 */
[----:B------:R-:W-:Y:S05]  /*7830*/  BRA `(.L_x_38825) ;  /* 0x00000000000c7947 */ /* 0x000fea0003800000 */
.L_x_38851:
[----:B------:R-:W-:-:S06]  /*7840*/  IMAD.U32 R17, R17, 0x10000, RZ ;  /* 0x0001000011117824 */ /* 0x000fcc00078e00ff */
[----:B------:R-:W0:Y:S02]  /*7850*/  F2I.FTZ.U32.TRUNC.NTZ R17, R17 ;  /* 0x0000001100117305 */ /* 0x000e24000021f000 */
[----:B0-----:R0:W-:Y:S02]  /*7860*/  STG.E desc[UR36][R8.64], R17 ;  /* 0x0000001108007986 */ /* 0x0011e4000c101924 */
.L_x_38825:
[----:B------:R-:W-:-:S07]  /*7870*/  VIADD R25, R25, 0x80 ;  /* 0x0000008019197836 */ /* 0x000fce0000000000 */
.L_x_38785:
[----:B------:R-:W-:Y:S05]  /*7880*/  BSYNC B6 ;  /* 0x0000000000067941 */ /* 0x000fea0003800000 */
.L_x_38784:
        /* <DEDUP_REMOVED lines=23> */
.L_x_38857:
[----:B---3--:R-:W-:-:S06]  /*7a00*/  IMAD.U32 R5, R19, 0x10000, RZ ;  /* 0x0001000013057824 */ /* 0x008fcc00078e00ff */
[----:B------:R-:W0:Y:S02]  /*7a10*/  F2I.S64.TRUNC R4, R5 ;  /* 0x0000000500047311 */ /* 0x000e24000020d900 */
[----:B0-----:R-:W-:Y:S01]  /*7a20*/  STG.E.U8 desc[UR36][R2.64], R4 ;  /* 0x0000000402007986 */ /* 0x001fe2000c101124 */
[----:B------:R-:W-:Y:S05]  /*7a30*/  EXIT ;  /* 0x000000000000794d */ /* 0x000fea0003800000 */
.L_x_38856:
        /* <DEDUP_REMOVED lines=10> */
.L_x_38860:
[----:B---3--:R-:W-:-:S06]  /*7ae0*/  IMAD.U32 R19, R19, 0x10000, RZ ;  /* 0x0001000013137824 */ /* 0x008fcc00078e00ff */
[----:B------:R-:W0:Y:S02]  /*7af0*/  F2I.FTZ.TRUNC.NTZ R19, R19 ;  /* 0x0000001300137305 */ /* 0x000e24000021f100 */
[----:B0-----:R-:W-:Y:S01]  /*7b00*/  STG.E desc[UR36][R2.64], R19 ;  /* 0x0000001302007986 */ /* 0x001fe2000c101924 */
[----:B------:R-:W-:Y:S05]  /*7b10*/  EXIT ;  /* 0x000000000000794d */ /* 0x000fea0003800000 */
.L_x_38859:
[----:B---3--:R-:W-:-:S06]  /*7b20*/  IMAD.U32 R19, R19, 0x10000, RZ ;  /* 0x0001000013137824 */ /* 0x008fcc00078e00ff */
[----:B------:R-:W0:Y:S02]  /*7b30*/  F2I.FTZ.TRUNC.NTZ R19, R19 ;  /* 0x0000001300137305 */ /* 0x000e24000021f100 */
[----:B0-----:R-:W-:Y:S01]  /*7b40*/  STG.E.U16 desc[UR36][R2.64], R19 ;  /* 0x0000001302007986 */ /* 0x001fe2000c101524 */
[----:B------:R-:W-:Y:S05]  /*7b50*/  EXIT ;  /* 0x000000000000794d */ /* 0x000fea0003800000 */
.L_x_38855:
        /* <DEDUP_REMOVED lines=9> */
.L_x_38862:
[----:B---3--:R-:W-:-:S05]  /*7bf0*/  IMAD.U32 R0, R19, 0x10000, RZ ;  /* 0x0001000013007824 */ /* 0x008fca00078e00ff */
[----:B------:R-:W-:-:S05]  /*7c00*/  F2FP.F16.F32.PACK_AB R0, RZ, R0 ;  /* 0x00000000ff00723e */ /* 0x000fca00000000ff */
[----:B------:R-:W-:Y:S01]  /*7c10*/  STG.E.U16 desc[UR36][R2.64], R0 ;  /* 0x0000000002007986 */ /* 0x000fe2000c101524 */
[----:B------:R-:W-:Y:S05]  /*7c20*/  EXIT ;  /* 0x000000000000794d */ /* 0x000fea0003800000 */
.L_x_38861:
        /* <DEDUP_REMOVED lines=10> */
.L_x_38864:
[----:B---3--:R-:W-:-:S05]  /*7cd0*/  IMAD.U32 R19, R19, 0x10000, RZ ;  /* 0x0001000013137824 */ /* 0x008fca00078e00ff */
[----:B------:R-:W-:-:S04]  /*7ce0*/  F2FP.F16.F32.PACK_AB R5, RZ, R19 ;  /* 0x00000013ff05723e */ /* 0x000fc800000000ff */
[----:B------:R-:W-:-:S05]  /*7cf0*/  PRMT R5, R5, 0x5410, RZ ;  /* 0x0000541005057816 */ /* 0x000fca00000000ff */
[----:B------:R-:W-:Y:S01]  /*7d00*/  STG.E desc[UR36][R2.64], R5 ;  /* 0x0000000502007986 */ /* 0x000fe2000c101924 */
[----:B------:R-:W-:Y:S05]  /*7d10*/  EXIT ;  /* 0x000000000000794d */ /* 0x000fea0003800000 */
.L_x_38863:
[----:B---3--:R-:W-:-:S04]  /*7d20*/  IMAD.U32 R4, R19, 0x10000, RZ ;  /* 0x0001000013047824 */ /* 0x008fc800078e00ff */
[----:B------:R-:W-:-:S06]  /*7d30*/  FMUL.FTZ R4, R4, 1 ;  /* 0x3f80000004047820 */ /* 0x000fcc0000410000 */
[----:B------:R-:W0:Y:S02]  /*7d40*/  F2F.F64.F32 R4, R4 ;  /* 0x0000000400047310 */ /* 0x000e240000201800 */
[----:B0-----:R-:W-:Y:S01]  /*7d50*/  STG.E.64 desc[UR36][R2.64], R4 ;  /* 0x0000000402007986 */ /* 0x001fe2000c101b24 */
[----:B------:R-:W-:Y:S05]  /*7d60*/  EXIT ;  /* 0x000000000000794d */ /* 0x000fea0003800000 */
.L_x_38854:
        /* <DEDUP_REMOVED lines=13> */
.L_x_38867:
[----:B---3--:R-:W-:Y:S01]  /*7e40*/  IMAD.U32 R19, R19, 0x10000, RZ ;  /* 0x0001000013137824 */ /* 0x008fe200078e00ff */
[----:B------:R-:W-:-:S03]  /*7e50*/  CS2R R6, SRZ ;  /* 0x0000000000067805 */ /* 0x000fc6000001ff00 */
[----:B------:R-:W-:-:S06]  /*7e60*/  FMUL.FTZ R4, R19, 1 ;  /* 0x3f80000013047820 */ /* 0x000fcc0000410000 */
[----:B------:R-:W0:Y:S02]  /*7e70*/  F2F.F64.F32 R4, R4 ;  /* 0x0000000400047310 */ /* 0x000e240000201800 */
[----:B0-----:R-:W-:Y:S01]  /*7e80*/  STG.E.128 desc[UR36][R2.64], R4 ;  /* 0x0000000402007986 */ /* 0x001fe2000c101d24 */
[----:B------:R-:W-:Y:S05]  /*7e90*/  EXIT ;  /* 0x000000000000794d */ /* 0x000fea0003800000 */
.L_x_38866:
        /* <DEDUP_REMOVED lines=21> */
.L_x_38871:
[----:B------:R-:W-:Y:S05]  /*7ff0*/  BSYNC B0 ;  /* 0x0000000000007941 */ /* 0x000fea0003800000 */
.L_x_38870:
[----:B------:R-:W-:-:S05]  /*8000*/  LOP3.LUT R5, R0, R5, RZ, 0xfc, !PT ;  /* 0x0000000500057212 */ /* 0x000fca00078efcff */
[----:B------:R-:W-:Y:S01]  /*8010*/  STG.E.U8 desc[UR36][R2.64], R5 ;  /* 0x0000000502007986 */ /* 0x000fe2000c101124 */
[----:B------:R-:W-:Y:S05]  /*8020*/  EXIT ;  /* 0x000000000000794d */ /* 0x000fea0003800000 */
.L_x_38869:
        /* <DEDUP_REMOVED lines=13> */
.L_x_38873:
[----:B------:R-:W-:Y:S01]  /*8100*/  IMAD.MOV.U32 R0, RZ, RZ, 0x7f ;  /* 0x0000007fff007424 */ /* 0x000fe200078e00ff */
[----:B------:R-:W-:-:S04]  /*8110*/  ISETP.GT.U32.AND P0, PT, R4, 0x7f800000, PT ;  /* 0x7f8000000400780c */ /* 0x000fc80003f04070 */
[----:B------:R-:W-:-:S09]  /*8120*/  SEL R0, R0, 0x7c, P0 ;  /* 0x0000007c00007807 */ /* 0x000fd20000000000 */
.L_x_38874:
[----:B------:R-:W-:Y:S05]  /*8130*/  BSYNC B0 ;  /* 0x0000000000007941 */ /* 0x000fea0003800000 */
.L_x_38872:
[----:B------:R-:W-:-:S04]  /*8140*/  LOP3.LUT R4, R19, 0x80000000, RZ, 0xc0, !PT ;  /* 0x8000000013047812 */ /* 0x000fc800078ec0ff */
[----:B------:R-:W-:-:S04]  /*8150*/  SHF.R.U32.HI R5, RZ, 0x18, R4 ;  /* 0x00000018ff057819 */ /* 0x000fc80000011604 */
[----:B------:R-:W-:-:S05]  /*8160*/  LOP3.LUT R5, R0, R5, RZ, 0xfc, !PT ;  /* 0x0000000500057212 */ /* 0x000fca00078efcff */
[----:B------:R-:W-:Y:S01]  /*8170*/  STG.E.U8 desc[UR36][R2.64], R5 ;  /* 0x0000000502007986 */ /* 0x000fe2000c101124 */
[----:B------:R-:W-:Y:S05]  /*8180*/  EXIT ;  /* 0x000000000000794d */ /* 0x000fea0003800000 */
.L_x_38868:
[----:B---3--:R-:W-:Y:S01]  /*8190*/  STG.E.U16 desc[UR36][R2.64], R19 ;  /* 0x0000001302007986 */ /* 0x008fe2000c101524 */
[----:B------:R-:W-:Y:S05]  /*81a0*/  EXIT ;  /* 0x000000000000794d */ /* 0x000fea0003800000 */
.L_x_38865:
        /* <DEDUP_REMOVED lines=12> */
.L_x_38877:
        /* <DEDUP_REMOVED lines=17> */
.L_x_38880:
[----:B------:R-:W-:-:S04]  /*8380*/  LOP3.LUT R0, R19, 0x80000000, RZ, 0xc0, !PT ;  /* 0x8000000013007812 */ /* 0x000fc800078ec0ff */
[----:B------:R-:W-:-:S04]  /*8390*/  SHF.R.U32.HI R5, RZ, 0x18, R0 ;  /* 0x00000018ff057819 */ /* 0x000fc80000011600 */
[----:B------:R-:W-:-:S04]  /*83a0*/  LOP3.LUT R4, R4, R5, RZ, 0xfc, !PT ;  /* 0x0000000504047212 */ /* 0x000fc800078efcff */
[----:B------:R-:W-:-:S07]  /*83b0*/  PRMT R0, R4, 0x7610, R0 ;  /* 0x0000761004007816 */ /* 0x000fce0000000000 */
.L_x_38879:
[----:B------:R-:W-:Y:S05]  /*83c0*/  BSYNC B0 ;  /* 0x0000000000007941 */ /* 0x000fea0003800000 */
.L_x_38878:
[----:B------:R-:W-:Y:S01]  /*83d0*/  STG.E.U8 desc[UR36][R2.64], R0 ;  /* 0x0000000002007986 */ /* 0x000fe2000c101124 */
[----:B------:R-:W-:Y:S05]  /*83e0*/  EXIT ;  /* 0x000000000000794d */ /* 0x000fea0003800000 */
.L_x_38876:
        /* <DEDUP_REMOVED lines=17> */
.L_x_38883:
[----:B------:R-:W-:-:S04]  /*8500*/  LOP3.LUT R0, R19, 0x80000000, RZ, 0xc0, !PT ;  /* 0x8000000013007812 */ /* 0x000fc800078ec0ff */
[----:B------:R-:W-:-:S04]  /*8510*/  SHF.R.U32.HI R5, RZ, 0x18, R0 ;  /* 0x00000018ff057819 */ /* 0x000fc80000011600 */
[----:B------:R-:W-:-:S04]  /*8520*/  LOP3.LUT R4, R4, R5, RZ, 0xfc, !PT ;  /* 0x0000000504047212 */ /* 0x000fc800078efcff */
[----:B------:R-:W-:-:S07]  /*8530*/  PRMT R0, R4, 0x7610, R0 ;  /* 0x0000761004007816 */ /* 0x000fce0000000000 */
.L_x_38882:
[----:B------:R-:W-:Y:S05]  /*8540*/  BSYNC B0 ;  /* 0x0000000000007941 */ /* 0x000fea0003800000 */
.L_x_38881:
[----:B------:R-:W-:Y:S01]  /*8550*/  STG.E.U8 desc[UR36][R2.64], R0 ;  /* 0x0000000002007986 */ /* 0x000fe2000c101124 */
[----:B------:R-:W-:Y:S05]  /*8560*/  EXIT ;  /* 0x000000000000794d */ /* 0x000fea0003800000 */
.L_x_38875:
        /* <DEDUP_REMOVED lines=22> */
.L_x_38858:
        /* <DEDUP_REMOVED lines=16> */
.L_x_38886:
[----:B------:R-:W-:Y:S05]  /*87d0*/  EXIT ;  /* 0x000000000000794d */ /* 0x000fea0003800000 */
.L_x_38885:
[----:B---3--:R-:W-:-:S06]  /*87e0*/  IMAD.U32 R4, R19, 0x10000, RZ ;  /* 0x0001000013047824 */ /* 0x008fcc00078e00ff */
[----:B------:R-:W0:Y:S02]  /*87f0*/  F2I.U64.TRUNC R4, R4 ;  /* 0x0000000400047311 */ /* 0x000e24000020d800 */
[----:B0-----:R-:W-:Y:S01]  /*8800*/  STG.E.64 desc[UR36][R2.64], R4 ;  /* 0x0000000402007986 */ /* 0x001fe2000c101b24 */
[----:B------:R-:W-:Y:S05]  /*8810*/  EXIT ;  /* 0x000000000000794d */ /* 0x000fea0003800000 */
.L_x_38884:
[----:B---3--:R-:W-:-:S06]  /*8820*/  IMAD.U32 R19, R19, 0x10000, RZ ;  /* 0x0001000013137824 */ /* 0x008fcc00078e00ff */
[----:B------:R-:W0:Y:S02]  /*8830*/  F2I.FTZ.U32.TRUNC.NTZ R19, R19 ;  /* 0x0000001300137305 */ /* 0x000e24000021f000 */
[----:B0-----:R-:W-:Y:S01]  /*8840*/  STG.E desc[UR36][R2.64], R19 ;  /* 0x0000001302007986 */ /* 0x001fe2000c101924 */
[----:B------:R-:W-:Y:S05]  /*8850*/  EXIT ;  /* 0x000000000000794d */ /* 0x000fea0003800000 */
.L_x_38887:
        /* <DEDUP_REMOVED lines=10> */
.L_x_71856:


//--------------------- .text._ZN2at6native18elementwise_kernelILi128ELi4EZNS0_22gpu_kernel_impl_nocastIZNS0_50_GLOBAL__N__2680c7bb_12_PowKernel_cu_7dd49032_316822pow_scalar_tensor_implIN3c108BFloat16EEEvRNS_18TensorIteratorBaseET_EUlS6_E_EEvS8_RKS9_EUliE_EEviT1_ --------------------------
	.section	.text._ZN2at6native18elementwise_kernelILi128ELi4EZNS0_22gpu_kernel_impl_nocastIZNS0_50_GLOBAL__N__2680c7bb_12_PowKernel_cu_7dd49032_316822pow_scalar_tensor_implIN3c108BFloat16EEEvRNS_18TensorIteratorBaseET_EUlS6_E_EEvS8_RKS9_EUliE_EEviT1_,"ax",@progbits
	.align	128
        .global         _ZN2at6native18elementwise_kernelILi128ELi4EZNS0_22gpu_kernel_impl_nocastIZNS0_50_GLOBAL__N__2680c7bb_12_PowKernel_cu_7dd49032_316822pow_scalar_tensor_implIN3c108BFloat16EEEvRNS_18TensorIteratorBaseET_EUlS6_E_EEvS8_RKS9_EUliE_EEviT1_
        .type           _ZN2at6native18elementwise_kernelILi128ELi4EZNS0_22gpu_kernel_impl_nocastIZNS0_50_GLOBAL__N__2680c7bb_12_PowKernel_cu_7dd49032_316822pow_scalar_tensor_implIN3c108BFloat16EEEvRNS_18TensorIteratorBaseET_EUlS6_E_EEvS8_RKS9_EUliE_EEviT1_,@function
        .size           _ZN2at6native18elementwise_kernelILi128ELi4EZNS0_22gpu_kernel_impl_nocastIZNS0_50_GLOBAL__N__2680c7bb_12_PowKernel_cu_7dd49032_316822pow_scalar_tensor_implIN3c108BFloat16EEEvRNS_18TensorIteratorBaseET_EUlS6_E_EEvS8_RKS9_EUliE_EEviT1_,(.L_x_71857 - _ZN2at6native18elementwise_kernelILi128ELi4EZNS0_22gpu_kernel_impl_nocastIZNS0_50_GLOBAL__N__2680c7bb_12_PowKernel_cu_7dd49032_316822pow_scalar_tensor_implIN3c108BFloat16EEEvRNS_18TensorIteratorBaseET_EUlS6_E_EEvS8_RKS9_EUliE_EEviT1_)
        .other          _ZN2at6native18elementwise_kernelILi128ELi4EZNS0_22gpu_kernel_impl_nocastIZNS0_50_GLOBAL__N__2680c7bb_12_PowKernel_cu_7dd49032_316822pow_scalar_tensor_implIN3c108BFloat16EEEvRNS_18TensorIteratorBaseET_EUlS6_E_EEvS8_RKS9_EUliE_EEviT1_,@"STO_CUDA_ENTRY STV_DEFAULT"
_ZN2at6native18elementwise_kernelILi128ELi4EZNS0_22gpu_kernel_impl_nocastIZNS0_50_GLOBAL__N__2680c7bb_12_PowKernel_cu_7dd49032_316822pow_scalar_tensor_implIN3c108BFloat16EEEvRNS_18TensorIteratorBaseET_EUlS6_E_EEvS8_RKS9_EUliE_EEviT1_:
.text._ZN2at6native18elementwise_kernelILi128ELi4EZNS0_22gpu_kernel_impl_nocastIZNS0_50_GLOBAL__N__2680c7bb_12_PowKernel_cu_7dd49032_316822pow_scalar_tensor_implIN3c108BFloat16EEEvRNS_18TensorIteratorBaseET_EUlS6_E_EEvS8_RKS9_EUliE_EEviT1_:
        /* <DEDUP_REMOVED lines=312> */
.L_x_38890:
[----:B------:R-:W-:Y:S02]  /*1380*/  ULDC.64 UR8, c[0x0][0x418] ;  /* 0x0001060000087ab9 */ /* 0x000fe40000000a00 */
[----:B------:R-:W-:-:S04]  /*1390*/  IADD3 R4, P0, R2, UR8, RZ ;  /* 0x0000000802047c10 */ /* 0x000fc8000ff1e0ff */
[----:B------:R-:W-:-:S05]  /*13a0*/  IADD3.X R5, RZ, UR9, RZ, P0, !PT ;  /* 0x00000009ff057c10 */ /* 0x000fca00087fe4ff */
[----:B------:R-:W2:Y:S01]  /*13b0*/  LDG.E.U16 R4, desc[UR4][R4.64] ;  /* 0x0000000404047981 */ /* 0x000ea2000c1e1500 */
[----:B------:R-:W-:Y:S01]  /*13c0*/  USHF.L.U32 UR8, UR7, 0x10, URZ ;  /* 0x0000001007087899 */ /* 0x000fe2000800063f */
[----:B------:R-:W-:-:S08]  /*13d0*/  VIADD R0, R0, 0x80 ;  /* 0x0000008000007836 */ /* 0x000fd00000000000 */
[----:B------:R-:W0:Y:S01]  /*13e0*/  MUFU.LG2 R7, UR8 ;  /* 0x0000000800077d08 */ /* 0x000e220008000c00 */
[----:B------:R-:W-:Y:S01]  /*13f0*/  ULDC.64 UR8, c[0x0][0x410] ;  /* 0x0001040000087ab9 */ /* 0x000fe20000000a00 */
[----:B--2---:R-:W-:-:S05]  /*1400*/  SHF.L.U32 R2, R4, 0x10, RZ ;  /* 0x0000001004027819 */ /* 0x004fca00000006ff */
[----:B0-----:R-:W-:Y:S01]  /*1410*/  FMUL.FTZ R7, R2, R7 ;  /* 0x0000000702077220 */ /* 0x001fe20000410000 */
[----:B------:R-:W-:-:S04]  /*1420*/  IADD3 R2, P0, R3, UR8, RZ ;  /* 0x0000000803027c10 */ /* 0x000fc8000ff1e0ff */
[----:B------:R-:W-:Y:S01]  /*1430*/  IADD3.X R3, RZ, UR9, RZ, P0, !PT ;  /* 0x00000009ff037c10 */ /* 0x000fe200087fe4ff */
[----:B------:R-:W0:Y:S02]  /*1440*/  MUFU.EX2 R7, R7 ;  /* 0x0000000700077308 */ /* 0x000e240000000800 */
[----:B0-----:R-:W-:-:S05]  /*1450*/  F2FP.BF16.F32.PACK_AB R5, RZ, R7 ;  /* 0x00000007ff05723e */ /* 0x001fca00000010ff */
[----:B------:R0:W-:Y:S02]  /*1460*/  STG.E.U16 desc[UR4][R2.64], R5 ;  /* 0x0000000502007986 */ /* 0x0001e4000c101504 */
.L_x_38889:
[----:B------:R-:W-:Y:S05]  /*1470*/  BSYNC B0 ;  /* 0x0000000000007941 */ /* 0x000fea0003800000 */
.L_x_38888:
        /* <DEDUP_REMOVED lines=305> */
.L_x_38893:
[----:B------:R-:W-:Y:S02]  /*2790*/  ULDC.64 UR8, c[0x0][0x418] ;  /* 0x0001060000087ab9 */ /* 0x000fe40000000a00 */
[----:B------:R-:W-:-:S04]  /*27a0*/  IADD3 R4, P0, R2, UR8, RZ ;  /* 0x0000000802047c10 */ /* 0x000fc8000ff1e0ff */
[----:B------:R-:W-:-:S05]  /*27b0*/  IADD3.X R5, RZ, UR9, RZ, P0, !PT ;  /* 0x00000009ff057c10 */ /* 0x000fca00087fe4ff */
[----:B------:R-:W2:Y:S01]  /*27c0*/  LDG.E.U16 R4, desc[UR4][R4.64] ;  /* 0x0000000404047981 */ /* 0x000ea2000c1e1500 */
[----:B------:R-:W-:Y:S01]  /*27d0*/  USHF.L.U32 UR8, UR7, 0x10, URZ ;  /* 0x0000001007087899 */ /* 0x000fe2000800063f */
[----:B------:R-:W-:-:S08]  /*27e0*/  IADD3 R0, R0, 0x80, RZ ;  /* 0x0000008000007810 */ /* 0x000fd00007ffe0ff */
[----:B------:R-:W0:Y:S01]  /*27f0*/  MUFU.LG2 R7, UR8 ;  /* 0x0000000800077d08 */ /* 0x000e220008000c00 */
[----:B------:R-:W-:Y:S01]  /*2800*/  ULDC.64 UR8, c[0x0][0x410] ;  /* 0x0001040000087ab9 */ /* 0x000fe20000000a00 */
[----:B--2---:R-:W-:-:S05]  /*2810*/  SHF.L.U32 R2, R4, 0x10, RZ ;  /* 0x0000001004027819 */ /* 0x004fca00000006ff */
[----:B0-----:R-:W-:Y:S01]  /*2820*/  FMUL.FTZ R6, R7, R2 ;  /* 0x0000000207067220 */ /* 0x001fe20000410000 */
[----:B------:R-:W-:-:S04]  /*2830*/  IADD3 R2, P0, R3, UR8, RZ ;  /* 0x0000000803027c10 */ /* 0x000fc8000ff1e0ff */
[----:B------:R-:W-:Y:S01]  /*2840*/  IADD3.X R3, RZ, UR9, RZ, P0, !PT ;  /* 0x00000009ff037c10 */ /* 0x000fe200087fe4ff */
[----:B------:R-:W0:Y:S01]  /*2850*/  MUFU.EX2 R6, R6 ;  /* 0x0000000600067308 */ /* 0x000e220000000800 */
        /* <DEDUP_REMOVED lines=306> */
.L_x_38894:
        /* <DEDUP_REMOVED lines=15> */
.L_x_38892:
[----:B------:R-:W-:Y:S05]  /*3c70*/  BSYNC B0 ;  /* 0x0000000000007941 */ /* 0x000fea0003800000 */
.L_x_38891:
        /* <DEDUP_REMOVED lines=304> */
.L_x_38895:
[----:B------:R-:W-:Y:S02]  /*4f80*/  ULDC.64 UR8, c[0x0][0x418] ;  /* 0x0001060000087ab9 */ /* 0x000fe40000000a00 */
[----:B------:R-:W-:-:S04]  /*4f90*/  IADD3 R4, P0, R2, UR8, RZ ;  /* 0x0000000802047c10 */ /* 0x000fc8000ff1e0ff */
[----:B------:R-:W-:Y:S01]  /*4fa0*/  IADD3.X R5, RZ, UR9, RZ, P0, !PT ;  /* 0x00000009ff057c10 */ /* 0x000fe200087fe4ff */
[----:B------:R-:W-:Y:S01]  /*4fb0*/  USHF.L.U32 UR6, UR7, 0x10, URZ ;  /* 0x0000001007067899 */ /* 0x000fe2000800063f */
[----:B------:R-:W-:-:S03]  /*4fc0*/  ULDC.64 UR8, c[0x0][0x410] ;  /* 0x0001040000087ab9 */ /* 0x000fc60000000a00 */
[----:B------:R-:W2:Y:S01]  /*4fd0*/  LDG.E.U16 R4, desc[UR4][R4.64] ;  /* 0x0000000404047981 */ /* 0x000ea2000c1e1500 */
[----:B------:R-:W-:-:S04]  /*4fe0*/  IADD3 R2, P0, R3, UR8, RZ ;  /* 0x0000000803027c10 */ /* 0x000fc8000ff1e0ff */
[----:B------:R-:W0:Y:S01]  /*4ff0*/  MUFU.LG2 R7, UR6 ;  /* 0x0000000600077d08 */ /* 0x000e220008000c00 */
[----:B------:R-:W-:Y:S02]  /*5000*/  IADD3.X R3, RZ, UR9, RZ, P0, !PT ;  /* 0x00000009ff037c10 */ /* 0x000fe400087fe4ff */
[----:B--2---:R-:W-:-:S05]  /*5010*/  SHF.L.U32 R0, R4, 0x10, RZ ;  /* 0x0000001004007819 */ /* 0x004fca00000006ff */
[----:B0-----:R-:W-:-:S06]  /*5020*/  FMUL.FTZ R0, R7, R0 ;  /* 0x0000000007007220 */ /* 0x001fcc0000410000 */
[----:B------:R-:W0:Y:S02]  /*5030*/  MUFU.EX2 R0, R0 ;  /* 0x0000000000007308 */ /* 0x000e240000000800 */
[----:B0-----:R-:W-:-:S05]  /*5040*/  F2FP.BF16.F32.PACK_AB R5, RZ, R0 ;  /* 0x00000000ff05723e */ /* 0x001fca00000010ff */
[----:B------:R-:W-:Y:S01]  /*5050*/  STG.E.U16 desc[UR4][R2.64], R5 ;  /* 0x0000000502007986 */ /* 0x000fe2000c101504 */
[----:B------:R-:W-:Y:S05]  /*5060*/  EXIT ;  /* 0x000000000000794d */ /* 0x000fea0003800000 */
.L_x_38896:
        /* <DEDUP_REMOVED lines=9> */
.L_x_71857:


//--------------------- .text._ZN2at6native27unrolled_elementwise_kernelIZNS0_50_GLOBAL__N__2680c7bb_12_PowKernel_cu_7dd49032_316822pow_scalar_tensor_implIN3c108BFloat16EEEvRNS_18TensorIteratorBaseET_EUlS5_E_St5arrayIPcLm2EELi4E23TrivialOffsetCalculatorILi1EjESE_NS0_6memory15LoadWithoutCastENSF_16StoreWithoutCastEEEviS8_T0_T2_T3_T4_T5_ --------------------------
	.section	.text._ZN2at6native27unrolled_elementwise_kernelIZNS0_50_GLOBAL__N__2680c7bb_12_PowKernel_cu_7dd49032_316822pow_scalar_tensor_implIN3c108BFloat16EEEvRNS_18TensorIteratorBaseET_EUlS5_E_St5arrayIPcLm2EELi4E23TrivialOffsetCalculatorILi1EjESE_NS0_6memory15LoadWithoutCastENSF_16StoreWithoutCastEEEviS8_T0_T2_T3_T4_T5_,"ax",@progbits
	.align	128
        .global         _ZN2at6native27unrolled_elementwise_kernelIZNS0_50_GLOBAL__N__2680c7bb_12_PowKernel_cu_7dd49032_316822pow_scalar_tensor_implIN3c108BFloat16EEEvRNS_18TensorIteratorBaseET_EUlS5_E_St5arrayIPcLm2EELi4E23TrivialOffsetCalculatorILi1EjESE_NS0_6memory15LoadWithoutCastENSF_16StoreWithoutCastEEEviS8_T0_T2_T3_T4_T5_
        .type           _ZN2at6native27unrolled_elementwise_kernelIZNS0_50_GLOBAL__N__2680c7bb_12_PowKernel_cu_7dd49032_316822pow_scalar_tensor_implIN3c108BFloat16EEEvRNS_18TensorIteratorBaseET_EUlS5_E_St5arrayIPcLm2EELi4E23TrivialOffsetCalculatorILi1EjESE_NS0_6memory15LoadWithoutCastENSF_16StoreWithoutCastEEEviS8_T0_T2_T3_T4_T5_,@function
        .size           _ZN2at6native27unrolled_elementwise_kernelIZNS0_50_GLOBAL__N__2680c7bb_12_PowKernel_cu_7dd49032_316822pow_scalar_tensor_implIN3c108BFloat16EEEvRNS_18TensorIteratorBaseET_EUlS5_E_St5arrayIPcLm2EELi4E23TrivialOffsetCalculatorILi1EjESE_NS0_6memory15LoadWithoutCastENSF_16StoreWithoutCastEEEviS8_T0_T2_T3_T4_T5_,(.L_x_71858 - _ZN2at6native27unrolled_elementwise_kernelIZNS0_50_GLOBAL__N__2680c7bb_12_PowKernel_cu_7dd49032_316822pow_scalar_tensor_implIN3c108BFloat16EEEvRNS_18TensorIteratorBaseET_EUlS5_E_St5arrayIPcLm2EELi4E23TrivialOffsetCalculatorILi1EjESE_NS0_6memory15LoadWithoutCastENSF_16StoreWithoutCastEEEviS8_T0_T2_T3_T4_T5_)
        .other          _ZN2at6native27unrolled_elementwise_kernelIZNS0_50_GLOBAL__N__2680c7bb_12_PowKernel_cu_7dd49032_316822pow_scalar_tensor_implIN3c108BFloat16EEEvRNS_18TensorIteratorBaseET_EUlS5_E_St5arrayIPcLm2EELi4E23TrivialOffsetCalculatorILi1EjESE_NS0_6memory15LoadWithoutCastENSF_16StoreWithoutCastEEEviS8_T0_T2_T3_T4_T5_,@"STO_CUDA_ENTRY STV_DEFAULT"
_ZN2at6native27unrolled_elementwise_kernelIZNS0_50_GLOBAL__N__2680c7bb_12_PowKernel_cu_7dd49032_316822pow_scalar_tensor_implIN3c108BFloat16EEEvRNS_18TensorIteratorBaseET_EUlS5_E_St5arrayIPcLm2EELi4E23TrivialOffsetCalculatorILi1EjESE_NS0_6memory15LoadWithoutCastENSF_16StoreWithoutCastEEEviS8_T0_T2_T3_T4_T5_:
.text._ZN2at6native27unrolled_elementwise_kernelIZNS0_50_GLOBAL__N__2680c7bb_12_PowKernel_cu_7dd49032_316822pow_scalar_tensor_implIN3c108BFloat16EEEvRNS_18TensorIteratorBaseET_EUlS5_E_St5arrayIPcLm2EELi4E23TrivialOffsetCalculatorILi1EjESE_NS0_6memory15LoadWithoutCastENSF_16StoreWithoutCastEEEviS8_T0_T2_T3_T4_T5_:
        /* <DEDUP_REMOVED lines=18> */
[----:B------:R0:W2:Y:S07]  /*0120*/  @!P0 LDG.E.U16 R6, desc[UR4][R12.64] ;  /* 0x000000040c068981 */ /* 0x0000ae000c1e1500 */
[----:B------:R-:W3:Y:S01]  /*0130*/  @!P3 LDC.64 R8, c[0x0][0x230] ;  /* 0x00008c00ff08bb82 */ /* 0x000ee20000000a00 */
[----:B-1----:R-:W-:Y:S01]  /*0140*/  @!P1 IMAD.WIDE.U32 R14, R17, 0x2, R10 ;  /* 0x00000002110e9825 */ /* 0x002fe200078e000a */
[----:B------:R-:W-:Y:S02]  /*0150*/  @!P3 LEA R17, R0, R21, 0x9 ;  /* 0x000000150011b211 */ /* 0x000fe400078e48ff */
[----:B------:R-:W-:-:S06]  /*0160*/  PRMT R10, RZ, 0x7610, R10 ;  /* 0x00007610ff0a7816 */ /* 0x000fcc000000000a */
[----:B------:R1:W4:Y:S01]  /*0170*/  @!P1 LDG.E.U16 R10, desc[UR4][R14.64] ;  /* 0x000000040e0a9981 */ /* 0x000322000c1e1500 */
[----:B---3--:R-:W-:Y:S01]  /*0180*/  @!P3 IMAD.WIDE.U32 R16, R17, 0x2, R8 ;  /* 0x000000021110b825 */ /* 0x008fe200078e0008 */
[----:B------:R-:W-:-:S06]  /*0190*/  PRMT R9, RZ, 0x7610, R9 ;  /* 0x00007610ff097816 */ /* 0x000fcc0000000009 */
[----:B------:R-:W3:Y:S01]  /*01a0*/  @!P3 LDG.E.U16 R9, desc[UR4][R16.64] ;  /* 0x000000041009b981 */ /* 0x000ee2000c1e1500 */
[----:B------:R-:W-:-:S05]  /*01b0*/  @!P3 VIADD R21, R21, 0x80 ;  /* 0x000000801515b836 */ /* 0x000fca0000000000 */
[----:B------:R-:W-:Y:S01]  /*01c0*/  ISETP.GE.AND P2, PT, R21, R2, PT ;  /* 0x000000021500720c */ /* 0x000fe20003f46270 */
[----:B------:R-:W1:-:S12]  /*01d0*/  LDC.U16 R11, c[0x0][0x218] ;  /* 0x00008600ff0b7b82 */ /* 0x000e580000000400 */
[----:B------:R-:W1:Y:S01]  /*01e0*/  @!P2 LDC.64 R18, c[0x0][0x230] ;  /* 0x00008c00ff12ab82 */ /* 0x000e620000000a00 */
[----:B0-----:R-:W-:Y:S01]  /*01f0*/  @!P2 IMAD R13, R0, 0x200, R21 ;  /* 0x00000200000da824 */ /* 0x001fe200078e0215 */
[----:B------:R-:W-:Y:S02]  /*0200*/  PRMT R8, RZ, 0x7610, R8 ;  /* 0x00007610ff087816 */ /* 0x000fe40000000008 */
[----:B-1----:R-:W-:Y:S01]  /*0210*/  IADD3 R15, R7, 0x80, RZ ;  /* 0x00000080070f7810 */ /* 0x002fe20007ffe0ff */
[----:B------:R-:W-:Y:S02]  /*0220*/  @!P0 IMAD.U32 R14, R11, 0x10000, RZ ;  /* 0x000100000b0e8824 */ /* 0x000fe400078e00ff */
[----:B------:R-:W-:-:S05]  /*0230*/  @!P2 IMAD.WIDE.U32 R12, R13, 0x2, R18 ;  /* 0x000000020d0ca825 */ /* 0x000fca00078e0012 */
[----:B------:R0:W5:Y:S01]  /*0240*/  @!P2 LDG.E.U16 R8, desc[UR4][R12.64] ;  /* 0x000000040c08a981 */ /* 0x000162000c1e1500 */
[----:B------:R-:W-:Y:S01]  /*0250*/  ISETP.GE.AND P2, PT, R15, R2, PT ;  /* 0x000000020f00720c */ /* 0x000fe20003f46270 */
[----:B------:R-:W-:-:S05]  /*0260*/  VIADD R15, R7, 0x100 ;  /* 0x00000100070f7836 */ /* 0x000fca0000000000 */
[----:B------:R-:W-:Y:S02]  /*0270*/  ISETP.GE.AND P3, PT, R15, R2, PT ;  /* 0x000000020f00720c */ /* 0x000fe40003f66270 */
[----:B------:R-:W1:Y:S01]  /*0280*/  @!P0 MUFU.LG2 R15, R14 ;  /* 0x0000000e000f8308 */ /* 0x000e620000000c00 */
[----:B0-----:R-:W0:Y:S04]  /*0290*/  @!P0 LDC.64 R12, c[0x0][0x228] ;  /* 0x00008a00ff0c8b82 */ /* 0x001e280000000a00 */
[----:B------:R-:W-:-:S06]  /*02a0*/  @!P2 SHF.L.U32 R16, R11, 0x10, RZ ;  /* 0x000000100b10a819 */ /* 0x000fcc00000006ff */
[----:B------:R-:W-:Y:S01]  /*02b0*/  @!P3 IMAD.U32 R18, R11, 0x10000, RZ ;  /* 0x000100000b12b824 */ /* 0x000fe200078e00ff */
[----:B------:R-:W4:Y:S08]  /*02c0*/  @!P2 MUFU.LG2 R17, R16 ;  /* 0x000000100011a308 */ /* 0x000f300000000c00 */
[----:B------:R-:W-:Y:S01]  /*02d0*/  @!P3 MUFU.LG2 R18, R18 ;  /* 0x000000120012b308 */ /* 0x000fe20000000c00 */
[----:B------:R-:W-:Y:S01]  /*02e0*/  BSSY B0, `(.L_x_38897) ;  /* 0x0000022000007945 */ /* 0x000fe20003800000 */
[----:B--2---:R-:W-:-:S05]  /*02f0*/  @!P0 SHF.L.U32 R6, R6, 0x10, RZ ;  /* 0x0000001006068819 */ /* 0x004fca00000006ff */
[----:B-1----:R-:W-:Y:S01]  /*0300*/  @!P0 FMUL.FTZ R6, R6, R15 ;  /* 0x0000000f06068220 */ /* 0x002fe20000410000 */
[----:B------:R-:W-:-:S05]  /*0310*/  VIADD R15, R7, 0x180 ;  /* 0x00000180070f7836 */ /* 0x000fca0000000000 */
[----:B------:R-:W-:Y:S01]  /*0320*/  ISETP.GE.AND P1, PT, R15, R2, PT ;  /* 0x000000020f00720c */ /* 0x000fe20003f26270 */
[----:B------:R-:W1:Y:S01]  /*0330*/  @!P0 MUFU.EX2 R6, R6 ;  /* 0x0000000600068308 */ /* 0x000e620000000800 */
[----:B----4-:R-:W-:-:S11]  /*0340*/  @!P2 SHF.L.U32 R10, R10, 0x10, RZ ;  /* 0x000000100a0aa819 */ /* 0x010fd600000006ff */
[----:B------:R-:W-:Y:S01]  /*0350*/  @!P1 SHF.L.U32 R14, R11, 0x10, RZ ;  /* 0x000000100b0e9819 */ /* 0x000fe200000006ff */
[----:B------:R-:W-:Y:S02]  /*0360*/  @!P0 IMAD R11, R0, 0x200, R7 ;  /* 0x00000200000b8824 */ /* 0x000fe400078e0207 */
[----:B------:R-:W-:Y:S01]  /*0370*/  @!P2 FMUL.FTZ R10, R17, R10 ;  /* 0x0000000a110aa220 */ /* 0x000fe20000410000 */
[----:B-1----:R-:W-:Y:S01]  /*0380*/  @!P0 F2FP.BF16.F32.PACK_AB R4, RZ, R6 ;  /* 0x00000006ff04823e */ /* 0x002fe200000010ff */
[----:B0-----:R-:W-:-:S04]  /*0390*/  @!P0 IMAD.WIDE.U32 R12, R11, 0x2, R12 ;  /* 0x000000020b0c8825 */ /* 0x001fc800078e000c */
[----:B---3--:R-:W-:Y:S01]  /*03a0*/  @!P3 IMAD.U32 R9, R9, 0x10000, RZ ;  /* 0x000100000909b824 */ /* 0x008fe200078e00ff */
[----:B------:R0:W-:Y:S03]  /*03b0*/  @!P0 STG.E.U16 desc[UR4][R12.64], R4 ;  /* 0x000000040c008986 */ /* 0x0001e6000c101504 */
[----:B------:R-:W-:Y:S01]  /*03c0*/  @!P3 FMUL.FTZ R9, R18, R9 ;  /* 0x000000091209b220 */ /* 0x000fe20000410000 */
[----:B------:R-:W-:Y:S01]  /*03d0*/  @!P0 IADD3 R7, R7, 0x80, RZ ;  /* 0x0000008007078810 */ /* 0x000fe20007ffe0ff */
[----:B------:R-:W1:Y:S03]  /*03e0*/  @!P2 MUFU.EX2 R10, R10 ;  /* 0x0000000a000aa308 */ /* 0x000e660000000800 */
[----:B------:R-:W-:-:S05]  /*03f0*/  ISETP.GE.AND P4, PT, R7, R2, PT ;  /* 0x000000020700720c */ /* 0x000fca0003f86270 */
[----:B------:R-:W2:Y:S08]  /*0400*/  @!P3 MUFU.EX2 R9, R9 ;  /* 0x000000090009b308 */ /* 0x000eb00000000800 */
[----:B------:R0:W3:Y:S01]  /*0410*/  @!P1 MUFU.LG2 R15, R14 ;  /* 0x0000000e000f9308 */ /* 0x0000e20000000c00 */
        /* <DEDUP_REMOVED lines=14> */
.L_x_38898:
[----:B------:R-:W-:Y:S05]  /*0500*/  BSYNC B0 ;  /* 0x0000000000007941 */ /* 0x000fea0003800000 */
.L_x_38897:
[----:B------:R-:W-:Y:S01]  /*0510*/  ISETP.GE.AND P0, PT, R7, R2, PT ;  /* 0x000000020700720c */ /* 0x000fe20003f06270 */
[----:B-----5:R-:W-:-:S04]  /*0520*/  @!P1 IMAD.U32 R8, R8, 0x10000, RZ ;  /* 0x0001000008089824 */ /* 0x020fc800078e00ff */
        /* <DEDUP_REMOVED lines=9> */
.L_x_38899:
        /* <DEDUP_REMOVED lines=12> */
.L_x_71858:


//--------------------- .text._ZN2at6native29vectorized_elementwise_kernelILi2EZNS0_50_GLOBAL__N__2680c7bb_12_PowKernel_cu_7dd49032_316822pow_scalar_tensor_implIN3c108BFloat16EEEvRNS_18TensorIteratorBaseET_EUlS5_E_St5arrayIPcLm2EEEEviT0_T1_ --------------------------
	.section	.text._ZN2at6native29vectorized_elementwise_kernelILi2EZNS0_50_GLOBAL__N__2680c7bb_12_PowKernel_cu_7dd49032_316822pow_scalar_tensor_implIN3c108BFloat16EEEvRNS_18TensorIteratorBaseET_EUlS5_E_St5arrayIPcLm2EEEEviT0_T1_,"ax",@progbits
	.align	128
        .global         _ZN2at6native29vectorized_elementwise_kernelILi2EZNS0_50_GLOBAL__N__2680c7bb_12_PowKernel_cu_7dd49032_316822pow_scalar_tensor_implIN3c108BFloat16EEEvRNS_18TensorIteratorBaseET_EUlS5_E_St5arrayIPcLm2EEEEviT0_T1_
        .type           _ZN2at6native29vectorized_elementwise_kernelILi2EZNS0_50_GLOBAL__N__2680c7bb_12_PowKernel_cu_7dd49032_316822pow_scalar_tensor_implIN3c108BFloat16EEEvRNS_18TensorIteratorBaseET_EUlS5_E_St5arrayIPcLm2EEEEviT0_T1_,@function
        .size           _ZN2at6native29vectorized_elementwise_kernelILi2EZNS0_50_GLOBAL__N__2680c7bb_12_PowKernel_cu_7dd49032_316822pow_scalar_tensor_implIN3c108BFloat16EEEvRNS_18TensorIteratorBaseET_EUlS5_E_St5arrayIPcLm2EEEEviT0_T1_,(.L_x_71859 - _ZN2at6native29vectorized_elementwise_kernelILi2EZNS0_50_GLOBAL__N__2680c7bb_12_PowKernel_cu_7dd49032_316822pow_scalar_tensor_implIN3c108BFloat16EEEvRNS_18TensorIteratorBaseET_EUlS5_E_St5arrayIPcLm2EEEEviT0_T1_)
        .other          _ZN2at6native29vectorized_elementwise_kernelILi2EZNS0_50_GLOBAL__N__2680c7bb_12_PowKernel_cu_7dd49032_316822pow_scalar_tensor_implIN3c108BFloat16EEEvRNS_18TensorIteratorBaseET_EUlS5_E_St5arrayIPcLm2EEEEviT0_T1_,@"STO_CUDA_ENTRY STV_DEFAULT"
_ZN2at6native29vectorized_elementwise_kernelILi2EZNS0_50_GLOBAL__N__2680c7bb_12_PowKernel_cu_7dd49032_316822pow_scalar_tensor_implIN3c108BFloat16EEEvRNS_18TensorIteratorBaseET_EUlS5_E_St5arrayIPcLm2EEEEviT0_T1_:
.text._ZN2at6native29vectorized_elementwise_kernelILi2EZNS0_50_GLOBAL__N__2680c7bb_12_PowKernel_cu_7dd49032_316822pow_scalar_tensor_implIN3c108BFloat16EEEvRNS_18TensorIteratorBaseET_EUlS5_E_St5arrayIPcLm2EEEEviT0_T1_:
        /* <DEDUP_REMOVED lines=16> */
[----:B------:R-:W5:Y:S01]  /*0100*/  LDG.E R14, desc[UR4][R8.64+0x400] ;  /* 0x00040004080e7981 */ /* 0x000f62000c1e1900 */
[----:B-1----:R-:W-:-:S06]  /*0110*/  IMAD.U32 R6, R4, 0x10000, RZ ;  /* 0x0001000004067824 */ /* 0x002fcc00078e00ff */
[----:B------:R-:W0:Y:S01]  /*0120*/  MUFU.LG2 R6, R6 ;  /* 0x0000000600067308 */ /* 0x000e220000000c00 */
[----:B--2---:R-:W-:-:S05]  /*0130*/  SHF.L.U32 R5, R10, 0x10, RZ ;  /* 0x000000100a057819 */ /* 0x004fca00000006ff */
[----:B0-----:R-:W-:Y:S01]  /*0140*/  FMUL.FTZ R2, R5, R6 ;  /* 0x0000000605027220 */ /* 0x001fe20000410000 */
[----:B---3--:R-:W-:Y:S01]  /*0150*/  IMAD.U32 R5, R12, 0x10000, RZ ;  /* 0x000100000c057824 */ /* 0x008fe200078e00ff */
[----:B------:R-:W-:-:S03]  /*0160*/  PRMT R4, R10, 0x7632, R4 ;  /* 0x000076320a047816 */ /* 0x000fc60000000004 */
[----:B------:R-:W-:Y:S01]  /*0170*/  FMUL.FTZ R7, R6, R5 ;  /* 0x0000000506077220 */ /* 0x000fe20000410000 */
[----:B----4-:R-:W-:Y:S01]  /*0180*/  SHF.L.U32 R5, R16, 0x10, RZ ;  /* 0x0000001010057819 */ /* 0x010fe200000006ff */
[----:B-----5:R-:W-:-:S04]  /*0190*/  IMAD.U32 R11, R14, 0x10000, RZ ;  /* 0x000100000e0b7824 */ /* 0x020fc800078e00ff */
[----:B------:R-:W-:Y:S01]  /*01a0*/  FMUL.FTZ R9, R6, R5 ;  /* 0x0000000506097220 */ /* 0x000fe20000410000 */
[----:B------:R-:W-:Y:S01]  /*01b0*/  IMAD.U32 R5, R4, 0x10000, RZ ;  /* 0x0001000004057824 */ /* 0x000fe200078e00ff */
[----:B------:R-:W-:Y:S01]  /*01c0*/  PRMT R4, R12, 0x7632, R4 ;  /* 0x000076320c047816 */ /* 0x000fe20000000004 */
[----:B------:R-:W-:Y:S01]  /*01d0*/  FMUL.FTZ R11, R6, R11 ;  /* 0x0000000b060b7220 */ /* 0x000fe20000410000 */
[----:B------:R-:W-:Y:S01]  /*01e0*/  PRMT R10, R14, 0x7632, R10 ;  /* 0x000076320e0a7816 */ /* 0x000fe2000000000a */
[----:B------:R-:W-:Y:S02]  /*01f0*/  FMUL.FTZ R12, R6, R5 ;  /* 0x00000005060c7220 */ /* 0x000fe40000410000 */
[----:B------:R0:W-:Y:S01]  /*0200*/  MUFU.EX2 R8, R11 ;  /* 0x0000000b00087308 */ /* 0x0001e20000000800 */
[----:B------:R-:W-:Y:S02]  /*0210*/  IMAD.U32 R15, R4, 0x10000, RZ ;  /* 0x00010000040f7824 */ /* 0x000fe400078e00ff */
[----:B------:R-:W1:Y:S01]  /*0220*/  LDC.64 R4, c[0x0][0x228] ;  /* 0x00008a00ff047b82 */ /* 0x000e620000000a00 */
[----:B------:R-:W-:-:S02]  /*0230*/  SHF.L.U32 R17, R10, 0x10, RZ ;  /* 0x000000100a117819 */ /* 0x000fc400000006ff */
[----:B0-----:R-:W-:-:S03]  /*0240*/  PRMT R11, R16, 0x7632, R11 ;  /* 0x00007632100b7816 */ /* 0x001fc6000000000b */
[C---:B------:R-:W-:Y:S02]  /*0250*/  FMUL.FTZ R17, R6.reuse, R17 ;  /* 0x0000001106117220 */ /* 0x040fe40000410000 */
[----:B------:R-:W-:Y:S02]  /*0260*/  IMAD.U32 R11, R11, 0x10000, RZ ;  /* 0x000100000b0b7824 */ /* 0x000fe400078e00ff */
[C---:B------:R-:W-:Y:S02]  /*0270*/  FMUL.FTZ R15, R6.reuse, R15 ;  /* 0x0000000f060f7220 */ /* 0x040fe40000410000 */
[----:B------:R-:W-:Y:S01]  /*0280*/  FMUL.FTZ R11, R6, R11 ;  /* 0x0000000b060b7220 */ /* 0x000fe20000410000 */
        /* <DEDUP_REMOVED lines=18> */
.L_x_38900:
        /* <DEDUP_REMOVED lines=8> */
[----:B------:R-:W-:Y:S01]  /*0430*/  @!P4 IMAD.IADD R11, R3, 0x1, R0 ;  /* 0x00000001030bc824 */ /* 0x000fe200078e0200 */
[----:B------:R-:W-:Y:S01]  /*0440*/  @!P4 IADD3 R0, R0, 0x80, RZ ;  /* 0x000000800000c810 */ /* 0x000fe20007ffe0ff */
[----:B------:R-:W2:Y:S03]  /*0450*/  @!P4 LDC.64 R16, c[0x0][0x230] ;  /* 0x00008c00ff10cb82 */ /* 0x000ea60000000a00 */
[----:B------:R-:W-:-:S13]  /*0460*/  ISETP.GE.AND P1, PT, R0, R5, PT ;  /* 0x000000050000720c */ /* 0x000fda0003f26270 */
[----:B------:R-:W-:Y:S01]  /*0470*/  @!P1 IMAD.IADD R27, R3, 0x1, R0 ;  /* 0x00000001031b9824 */ /* 0x000fe200078e0200 */
[----:B------:R-:W3:Y:S01]  /*0480*/  @!P1 LDC.64 R14, c[0x0][0x230] ;  /* 0x00008c00ff0e9b82 */ /* 0x000ee20000000a00 */
[----:B------:R-:W-:-:S05]  /*0490*/  @!P1 VIADD R0, R0, 0x80 ;  /* 0x0000008000009836 */ /* 0x000fca0000000000 */
[----:B------:R-:W-:Y:S01]  /*04a0*/  ISETP.GE.AND P3, PT, R0, R5, PT ;  /* 0x000000050000720c */ /* 0x000fe20003f66270 */
[----:B--2---:R-:W-:-:S05]  /*04b0*/  @!P4 IMAD.WIDE.U32 R16, R11, 0x2, R16 ;  /* 0x000000020b10c825 */ /* 0x004fca00078e0010 */
[----:B------:R2:W4:Y:S07]  /*04c0*/  @!P4 LDG.E.U16 R24, desc[UR4][R16.64] ;  /* 0x000000041018c981 */ /* 0x00052e000c1e1500 */
[----:B------:R-:W-:Y:S01]  /*04d0*/  @!P3 IADD3 R21, R3, R0, RZ ;  /* 0x000000000315b210 */ /* 0x000fe20007ffe0ff */
[----:B------:R-:W-:Y:S01]  /*04e0*/  @!P3 VIADD R0, R0, 0x80 ;  /* 0x000000800000b836 */ /* 0x000fe20000000000 */
[----:B------:R-:W5:Y:S04]  /*04f0*/  @!P3 LDC.64 R18, c[0x0][0x230] ;  /* 0x00008c00ff12bb82 */ /* 0x000f680000000a00 */
[----:B------:R-:W-:-:S13]  /*0500*/  ISETP.GE.AND P2, PT, R0, R5, PT ;  /* 0x000000050000720c */ /* 0x000fda0003f46270 */
[----:B------:R-:W-:Y:S01]  /*0510*/  @!P2 IMAD.IADD R25, R3, 0x1, R0 ;  /* 0x000000010319a824 */ /* 0x000fe200078e0200 */
[----:B------:R-:W-:Y:S01]  /*0520*/  @!P2 IADD3 R0, R0, 0x80, RZ ;  /* 0x000000800000a810 */ /* 0x000fe20007ffe0ff */
[----:B---3--:R-:W-:Y:S01]  /*0530*/  @!P1 IMAD.WIDE.U32 R14, R27, 0x2, R14 ;  /* 0x000000021b0e9825 */ /* 0x008fe200078e000e */
[----:B------:R-:W-:Y:S01]  /*0540*/  PRMT R26, RZ, 0x7610, R26 ;  /* 0x00007610ff1a7816 */ /* 0x000fe2000000001a */
[----:B--2---:R-:W2:Y:S01]  /*0550*/  @!P2 LDC.64 R16, c[0x0][0x230] ;  /* 0x00008c00ff10ab82 */ /* 0x004ea20000000a00 */
[----:B------:R-:W-:-:S13]  /*0560*/  ISETP.GE.AND P5, PT, R0, R5, PT ;  /* 0x000000050000720c */ /* 0x000fda0003fa6270 */
[----:B------:R-:W-:Y:S02]  /*0570*/  @!P5 IMAD.IADD R11, R3, 0x1, R0 ;  /* 0x00000001030bd824 */ /* 0x000fe400078e0200 */
[----:B------:R-:W-:-:S05]  /*0580*/  @!P5 VIADD R0, R0, 0x80 ;  /* 0x000000800000d836 */ /* 0x000fca0000000000 */
[----:B------:R-:W-:Y:S01]  /*0590*/  ISETP.GE.AND P6, PT, R0, R5, PT ;  /* 0x000000050000720c */ /* 0x000fe20003fc6270 */
[----:B0-----:R-:W-:Y:S01]  /*05a0*/  @!P0 IMAD.WIDE.U32 R12, R29, 0x2, R12 ;  /* 0x000000021d0c8825 */ /* 0x001fe200078e000c */
[----:B------:R-:W-:-:S04]  /*05b0*/  PRMT R28, RZ, 0x7610, R28 ;  /* 0x00007610ff1c7816 */ /* 0x000fc8000000001c */
[----:B------:R0:W3:Y:S01]  /*05c0*/  @!P0 LDG.E.U16 R26, desc[UR4][R12.64] ;  /* 0x000000040c1a8981 */ /* 0x0000e2000c1e1500 */
[----:B-----5:R-:W-:-:S03]  /*05d0*/  @!P3 IMAD.WIDE.U32 R18, R21, 0x2, R18 ;  /* 0x000000021512b825 */ /* 0x020fc600078e0012 */
[----:B------:R5:W3:Y:S03]  /*05e0*/  @!P1 LDG.E.U16 R28, desc[UR4][R14.64] ;  /* 0x000000040e1c9981 */ /* 0x000ae6000c1e1500 */
[----:B------:R-:W-:Y:S01]  /*05f0*/  @!P6 IADD3 R27, R3, R0, RZ ;  /* 0x00000000031be210 */ /* 0x000fe20007ffe0ff */
[----:B------:R-:W-:Y:S01]  /*0600*/  @!P6 VIADD R0, R0, 0x80 ;  /* 0x000000800000e836 */ /* 0x000fe20000000000 */
[----:B0-----:R-:W0:Y:S04]  /*0610*/  @!P5 LDC.64 R12, c[0x0][0x230] ;  /* 0x00008c00ff0cdb82 */ /* 0x001e280000000a00 */
[----:B------:R-:W-:Y:S02]  /*0620*/  ISETP.GE.AND P4, PT, R0, R5, PT ;  /* 0x000000050000720c */ /* 0x000fe40003f86270 */
[----:B------:R-:W-:-:S02]  /*0630*/  PRMT R29, RZ, 0x7610, R29 ;  /* 0x00007610ff1d7816 */ /* 0x000fc4000000001d */
[----:B-----5:R-:W5:Y:S04]  /*0640*/  @!P6 LDC.64 R14, c[0x0][0x230] ;  /* 0x00008c00ff0eeb82 */ /* 0x020f680000000a00 */
[----:B------:R-:W3:Y:S05]  /*0650*/  @!P3 LDG.E.U16 R29, desc[UR4][R18.64] ;  /* 0x00000004121db981 */ /* 0x000eea000c1e1500 */
[----:B------:R-:W1:Y:S01]  /*0660*/  @!P4 LDC.64 R20, c[0x0][0x230] ;  /* 0x00008c00ff14cb82 */ /* 0x000e620000000a00 */
[----:B--2---:R-:W-:Y:S01]  /*0670*/  @!P2 IMAD.WIDE.U32 R16, R25, 0x2, R16 ;  /* 0x000000021910a825 */ /* 0x004fe200078e0010 */
[----:B------:R-:W-:-:S03]  /*0680*/  PRMT R25, RZ, 0x7610, R25 ;  /* 0x00007610ff197816 */ /* 0x000fc60000000019 */
[----:B------:R-:W-:Y:S02]  /*0690*/  @!P4 IMAD.IADD R0, R3, 0x1, R0 ;  /* 0x000000010300c824 */ /* 0x000fe400078e0200 */
[----:B0-----:R-:W-:Y:S01]  /*06a0*/  @!P5 IMAD.WIDE.U32 R12, R11, 0x2, R12 ;  /* 0x000000020b0cd825 */ /* 0x001fe200078e000c */
[----:B------:R0:W2:Y:S01]  /*06b0*/  @!P2 LDG.E.U16 R25, desc[UR4][R16.64] ;  /* 0x000000041019a981 */ /* 0x0000a2000c1e1500 */
[----:B------:R-:W-:Y:S02]  /*06c0*/  PRMT R11, RZ, 0x7610, R11 ;  /* 0x00007610ff0b7816 */ /* 0x000fe4000000000b */
[----:B-----5:R-:W-:Y:S01]  /*06d0*/  @!P6 IMAD.WIDE.U32 R14, R27, 0x2, R14 ;  /* 0x000000021b0ee825 */ /* 0x020fe200078e000e */
[----:B------:R-:W-:-:S03]  /*06e0*/  PRMT R27, RZ, 0x7610, R27 ;  /* 0x00007610ff1b7816 */ /* 0x000fc6000000001b */
[----:B------:R5:W2:Y:S04]  /*06f0*/  @!P5 LDG.E.U16 R11, desc[UR4][R12.64] ;  /* 0x000000040c0bd981 */ /* 0x000aa8000c1e1500 */
[----:B------:R5:W2:Y:S01]  /*0700*/  @!P6 LDG.E.U16 R27, desc[UR4][R14.64] ;  /* 0x000000040e1be981 */ /* 0x000aa2000c1e1500 */
[----:B-1----:R-:W-:Y:S01]  /*0710*/  @!P4 IMAD.WIDE.U32 R20, R0, 0x2, R20 ;  /* 0x000000020014c825 */ /* 0x002fe200078e0014 */
[----:B------:R-:W-:-:S06]  /*0720*/  PRMT R0, RZ, 0x7610, R0 ;  /* 0x00007610ff007816 */ /* 0x000fcc0000000000 */
[----:B------:R1:W2:Y:S01]  /*0730*/  @!P4 LDG.E.U16 R0, desc[UR4][R20.64] ;  /* 0x000000041400c981 */ /* 0x0002a2000c1e1500 */
[----:B0-----:R-:W-:-:S04]  /*0740*/  IADD3 R16, R22, 0x80, RZ ;  /* 0x0000008016107810 */ /* 0x001fc80007ffe0ff */
[----:B------:R-:W-:-:S13]  /*0750*/  ISETP.GE.AND P5, PT, R16, R5, PT ;  /* 0x000000051000720c */ /* 0x000fda0003fa6270 */
[----:B-----5:R-:W-:-:S06]  /*0760*/  @!P5 IMAD.U32 R13, R4, 0x10000, RZ ;  /* 0x00010000040dd824 */ /* 0x020fcc00078e00ff */
[----:B------:R-:W0:Y:S01]  /*0770*/  @!P5 MUFU.LG2 R13, R13 ;  /* 0x0000000d000dd308 */ /* 0x000e220000000c00 */
[----:B------:R-:W-:-:S05]  /*0780*/  VIADD R12, R22, 0x100 ;  /* 0x00000100160c7836 */ /* 0x000fca0000000000 */
[----:B------:R-:W-:Y:S02]  /*0790*/  ISETP.GE.AND P1, PT, R12, R5, PT ;  /* 0x000000050c00720c */ /* 0x000fe40003f26270 */
[----:B------:R-:W-:-:S04]  /*07a0*/  IADD3 R12, R22, 0x180, RZ ;  /* 0x00000180160c7810 */ /* 0x000fc80007ffe0ff */
[----:B------:R-:W-:Y:S01]  /*07b0*/  ISETP.GE.AND P2, PT, R12, R5, PT ;  /* 0x000000050c00720c */ /* 0x000fe20003f46270 */
[----:B------:R-:W-:Y:S01]  /*07c0*/  VIADD R12, R22, 0x200 ;  /* 0x00000200160c7836 */ /* 0x000fe20000000000 */
[----:B------:R-:W-:-:S04]  /*07d0*/  @!P0 SHF.L.U32 R18, R4, 0x10, RZ ;  /* 0x0000001004128819 */ /* 0x000fc800000006ff */
[----:B------:R-:W-:Y:S01]  /*07e0*/  ISETP.GE.AND P3, PT, R12, R5, PT ;  /* 0x000000050c00720c */ /* 0x000fe20003f66270 */
[C---:B------:R-:W-:Y:S01]  /*07f0*/  VIADD R12, R22.reuse, 0x280 ;  /* 0x00000280160c7836 */ /* 0x040fe20000000000 */
[----:B------:R-:W-:Y:S01]  /*0800*/  @!P0 MUFU.LG2 R18, R18 ;  /* 0x0000001200128308 */ /* 0x000fe20000000c00 */
[----:B------:R-:W-:-:S04]  /*0810*/  VIADD R14, R22, 0x300 ;  /* 0x00000300160e7836 */ /* 0x000fc80000000000 */
[----:B------:R-:W-:Y:S01]  /*0820*/  @!P2 SHF.L.U32 R17, R4, 0x10, RZ ;  /* 0x000000100411a819 */ /* 0x000fe200000006ff */
[----:B------:R-:W-:Y:S01]  /*0830*/  VIADD R16, R22, 0x380 ;  /* 0x0000038016107836 */ /* 0x000fe20000000000 */
[-C--:B------:R-:W-:Y:S02]  /*0840*/  ISETP.GE.AND P4, PT, R12, R5.reuse, PT ;  /* 0x000000050c00720c */ /* 0x080fe40003f86270 */
[----:B------:R-:W-:Y:S01]  /*0850*/  @!P2 MUFU.LG2 R12, R17 ;  /* 0x00000011000ca308 */ /* 0x000fe20000000c00 */
[----:B------:R-:W-:Y:S02]  /*0860*/  ISETP.GE.AND P6, PT, R14, R5, PT ;  /* 0x000000050e00720c */ /* 0x000fe40003fc6270 */
[----:B------:R-:W-:-:S06]  /*0870*/  @!P3 SHF.L.U32 R14, R4, 0x10, RZ ;  /* 0x00000010040eb819 */ /* 0x000fcc00000006ff */
[----:B------:R-:W-:Y:S02]  /*0880*/  @!P3 MUFU.LG2 R14, R14 ;  /* 0x0000000e000eb308 */ /* 0x000fe40000000c00 */
[----:B------:R-:W-:-:S06]  /*0890*/  @!P4 SHF.L.U32 R15, R4, 0x10, RZ ;  /* 0x00000010040fc819 */ /* 0x000fcc00000006ff */
[----:B------:R-:W-:Y:S01]  /*08a0*/  @!P4 MUFU.LG2 R15, R15 ;  /* 0x0000000f000fc308 */ /* 0x000fe20000000c00 */
[----:B------:R-:W-:Y:S04]  /*08b0*/  BSSY B0, `(.L_x_38901) ;  /* 0x0000059000007945 */ /* 0x000fe80003800000 */
[----:B------:R-:W-:Y:S01]  /*08c0*/  BSSY B1, `(.L_x_38902) ;  /* 0x0000051000017945 */ /* 0x000fe20003800000 */
[----:B----4-:R-:W-:-:S04]  /*08d0*/  @!P5 IMAD.U32 R24, R24, 0x10000, RZ ;  /* 0x000100001818d824 */ /* 0x010fc800078e00ff */
[----:B0-----:R-:W-:-:S06]  /*08e0*/  @!P5 FMUL.FTZ R24, R24, R13 ;  /* 0x0000000d1818d220 */ /* 0x001fcc0000410000 */
[----:B------:R-:W0:Y:S01]  /*08f0*/  @!P5 MUFU.EX2 R24, R24 ;  /* 0x000000180018d308 */ /* 0x000e220000000800 */
[----:B------:R-:W-:-:S07]  /*0900*/  @!P1 SHF.L.U32 R13, R4, 0x10, RZ ;  /* 0x00000010040d9819 */ /* 0x000fce00000006ff */
[----:B------:R-:W4:Y:S01]  /*0910*/  @!P1 MUFU.LG2 R13, R13 ;  /* 0x0000000d000d9308 */ /* 0x000f220000000c00 */
[----:B0-----:R-:W-:Y:S02]  /*0920*/  @!P5 F2FP.BF16.F32.PACK_AB R2, RZ, R24 ;  /* 0x00000018ff02d23e */ /* 0x001fe400000010ff */
[----:B------:R-:W-:Y:S01]  /*0930*/  ISETP.GE.AND P5, PT, R16, R5, PT ;  /* 0x000000051000720c */ /* 0x000fe20003fa6270 */
[----:B------:R-:W-:-:S06]  /*0940*/  @!P6 IMAD.U32 R16, R4, 0x10000, RZ ;  /* 0x000100000410e824 */ /* 0x000fcc00078e00ff */
[----:B------:R-:W0:Y:S06]  /*0950*/  @!P6 MUFU.LG2 R16, R16 ;  /* 0x000000100010e308 */ /* 0x000e2c0000000c00 */
[----:B------:R-:W-:Y:S01]  /*0960*/  @!P5 SHF.L.U32 R17, R4, 0x10, RZ ;  /* 0x000000100411d819 */ /* 0x000fe200000006ff */
[----:B---3--:R-:W-:Y:S01]  /*0970*/  @!P0 IMAD.U32 R19, R26, 0x10000, RZ ;  /* 0x000100001a138824 */ /* 0x008fe200078e00ff */
[----:B------:R-:W-:-:S03]  /*0980*/  @!P1 SHF.L.U32 R28, R28, 0x10, RZ ;  /* 0x000000101c1c9819 */ /* 0x000fc600000006ff */
[----:B------:R-:W-:Y:S02]  /*0990*/  @!P0 FMUL.FTZ R19, R19, R18 ;  /* 0x0000001213138220 */ /* 0x000fe40000410000 */
[----:B----4-:R-:W-:Y:S01]  /*09a0*/  @!P1 FMUL.FTZ R18, R28, R13 ;  /* 0x0000000d1c129220 */ /* 0x010fe20000410000 */
[----:B------:R-:W-:Y:S01]  /*09b0*/  @!P5 MUFU.LG2 R17, R17 ;  /* 0x000000110011d308 */ /* 0x000fe20000000c00 */
[----:B------:R-:W-:-:S04]  /*09c0*/  @!P2 IMAD.U32 R29, R29, 0x10000, RZ ;  /* 0x000100001d1da824 */ /* 0x000fc800078e00ff */
[----:B-1----:R-:W-:Y:S02]  /*09d0*/  @!P2 FMUL.FTZ R20, R29, R12 ;  /* 0x0000000c1d14a220 */ /* 0x002fe40000410000 */
[----:B------:R-:W1:Y:S01]  /*09e0*/  @!P0 LDC.64 R12, c[0x0][0x228] ;  /* 0x00008a00ff0c8b82 */ /* 0x000e620000000a00 */
[----:B------:R-:W3:Y:S01]  /*09f0*/  @!P0 MUFU.EX2 R19, R19 ;  /* 0x0000001300138308 */ /* 0x000ee20000000800 */
[----:B--2---:R-:W-:-:S05]  /*0a00*/  @!P3 SHF.L.U32 R25, R25, 0x10, RZ ;  /* 0x000000101919b819 */ /* 0x004fca00000006ff */
[----:B------:R-:W-:Y:S01]  /*0a10*/  @!P3 FMUL.FTZ R25, R25, R14 ;  /* 0x0000000e1919b220 */ /* 0x000fe20000410000 */
[----:B------:R-:W-:Y:S01]  /*0a20*/  @!P4 IMAD.U32 R14, R11, 0x10000, RZ ;  /* 0x000100000b0ec824 */ /* 0x000fe200078e00ff */
[----:B------:R-:W-:-:S03]  /*0a30*/  @!P6 SHF.L.U32 R27, R27, 0x10, RZ ;  /* 0x000000101b1be819 */ /* 0x000fc600000006ff */
[----:B------:R-:W-:Y:S01]  /*0a40*/  @!P4 FMUL.FTZ R14, R14, R15 ;  /* 0x0000000f0e0ec220 */ /* 0x000fe20000410000 */
[----:B------:R-:W-:Y:S01]  /*0a50*/  @!P0 IMAD.IADD R15, R3, 0x1, R22 ;  /* 0x00000001030f8824 */ /* 0x000fe200078e0216 */
[----:B------:R-:W-:Y:S01]  /*0a60*/  @!P5 SHF.L.U32 R0, R0, 0x10, RZ ;  /* 0x000000100000d819 */ /* 0x000fe200000006ff */
[----:B0-----:R-:W-:Y:S01]  /*0a70*/  @!P6 FMUL.FTZ R16, R27, R16 ;  /* 0x000000101b10e220 */ /* 0x001fe20000410000 */
[----:B---3--:R-:W-:Y:S01]  /*0a80*/  @!P0 F2FP.BF16.F32.PACK_AB R23, RZ, R19 ;  /* 0x00000013ff17823e */ /* 0x008fe200000010ff */
[----:B-1----:R-:W-:-:S04]  /*0a90*/  @!P0 IMAD.WIDE.U32 R12, R15, 0x2, R12 ;  /* 0x000000020f0c8825 */ /* 0x002fc800078e000c */
[----:B------:R-:W-:Y:S01]  /*0aa0*/  @!P5 FMUL.FTZ R0, R0, R17 ;  /* 0x000000110000d220 */ /* 0x000fe20000410000 */
[----:B------:R-:W-:Y:S01]  /*0ab0*/  @!P0 VIADD R22, R22, 0x80 ;  /* 0x0000008016168836 */ /* 0x000fe20000000000 */
[----:B------:R-:W0:Y:S01]  /*0ac0*/  @!P1 MUFU.EX2 R18, R18 ;  /* 0x0000001200129308 */ /* 0x000e220000000800 */
[----:B------:R1:W-:Y:S03]  /*0ad0*/  @!P0 STG.E.U16 desc[UR4][R12.64], R23 ;  /* 0x000000170c008986 */ /* 0x0003e6000c101504 */
[----:B------:R-:W-:-:S04]  /*0ae0*/  ISETP.GE.AND P0, PT, R22, R5, PT ;  /* 0x000000051600720c */ /* 0x000fc80003f06270 */
        /* <DEDUP_REMOVED lines=24> */
.L_x_38903:
[----:B------:R-:W-:-:S13]  /*0c70*/  ISETP.GE.AND P0, PT, R22, R5, PT ;  /* 0x000000051600720c */ /* 0x000fda0003f06270 */
[----:B------:R-:W-:Y:S05]  /*0c80*/  @P0 BRA `(.L_x_38905) ;  /* 0x0000000000300947 */ /* 0x000fea0003800000 */
[----:B0-----:R-:W0:Y:S01]  /*0c90*/  LDC.64 R12, c[0x0][0x228] ;  /* 0x00008a00ff0c7b82 */ /* 0x001e220000000a00 */
[----:B------:R-:W-:Y:S01]  /*0ca0*/  IADD3 R11, R3, R22, RZ ;  /* 0x00000016030b7210 */ /* 0x000fe20007ffe0ff */
[----:B------:R-:W-:-:S04]  /*0cb0*/  VIADD R22, R22, 0x80 ;  /* 0x0000008016167836 */ /* 0x000fc80000000000 */
[----:B0-----:R-:W-:-:S05]  /*0cc0*/  IMAD.WIDE.U32 R12, R11, 0x2, R12 ;  /* 0x000000020b0c7825 */ /* 0x001fca00078e000c */
[----:B------:R1:W-:Y:S02]  /*0cd0*/  STG.E.U16 desc[UR4][R12.64], R6 ;  /* 0x000000060c007986 */ /* 0x0003e4000c101504 */
.L_x_38904:
[----:B------:R-:W-:-:S13]  /*0ce0*/  ISETP.GE.AND P0, PT, R22, R5, PT ;  /* 0x000000051600720c */ /* 0x000fda0003f06270 */
[----:B------:R-:W-:Y:S05]  /*0cf0*/  @P0 BRA `(.L_x_38906) ;  /* 0x0000000000340947 */ /* 0x000fea0003800000 */
[----:B01----:R-:W0:Y:S01]  /*0d00*/  LDC.64 R12, c[0x0][0x228] ;  /* 0x00008a00ff0c7b82 */ /* 0x003e220000000a00 */
[----:B------:R-:W-:Y:S01]  /*0d10*/  IADD3 R11, R3, R22, RZ ;  /* 0x00000016030b7210 */ /* 0x000fe20007ffe0ff */
[----:B------:R-:W-:-:S04]  /*0d20*/  VIADD R22, R22, 0x80 ;  /* 0x0000008016167836 */ /* 0x000fc80000000000 */
[----:B0-----:R-:W-:-:S05]  /*0d30*/  IMAD.WIDE.U32 R12, R11, 0x2, R12 ;  /* 0x000000020b0c7825 */ /* 0x001fca00078e000c */
[----:B------:R1:W-:Y:S02]  /*0d40*/  STG.E.U16 desc[UR4][R12.64], R7 ;  /* 0x000000070c007986 */ /* 0x0003e4000c101504 */
.L_x_38905:
[----:B------:R-:W-:-:S13]  /*0d50*/  ISETP.GE.AND P0, PT, R22, R5, PT ;  /* 0x000000051600720c */ /* 0x000fda0003f06270 */
[----:B------:R-:W-:Y:S05]  /*0d60*/  @P0 BREAK B1 ;  /* 0x0000000000010942 */ /* 0x000fea0003800000 */
[----:B------:R-:W-:Y:S05]  /*0d70*/  @P0 BRA `(.L_x_38907) ;  /* 0x0000000000300947 */ /* 0x000fea0003800000 */
[----:B-1----:R-:W1:Y:S01]  /*0d80*/  LDC.64 R6, c[0x0][0x228] ;  /* 0x00008a00ff067b82 */ /* 0x002e620000000a00 */
[----:B------:R-:W-:Y:S01]  /*0d90*/  IADD3 R11, R3, R22, RZ ;  /* 0x00000016030b7210 */ /* 0x000fe20007ffe0ff */
[----:B------:R-:W-:-:S04]  /*0da0*/  VIADD R22, R22, 0x80 ;  /* 0x0000008016167836 */ /* 0x000fc80000000000 */
[----:B-1----:R-:W-:-:S05]  /*0db0*/  IMAD.WIDE.U32 R6, R11, 0x2, R6 ;  /* 0x000000020b067825 */ /* 0x002fca00078e0006 */
[----:B------:R2:W-:Y:S02]  /*0dc0*/  STG.E.U16 desc[UR4][R6.64], R8 ;  /* 0x0000000806007986 */ /* 0x0005e4000c101504 */
.L_x_38906:
[----:B------:R-:W-:Y:S05]  /*0dd0*/  BSYNC B1 ;  /* 0x0000000000017941 */ /* 0x000fea0003800000 */
.L_x_38902:
[----:B------:R-:W-:-:S13]  /*0de0*/  ISETP.GE.AND P0, PT, R22, R5, PT ;  /* 0x000000051600720c */ /* 0x000fda0003f06270 */
[----:B-12---:R-:W1:Y:S01]  /*0df0*/  @!P0 LDC.64 R6, c[0x0][0x228] ;  /* 0x00008a00ff068b82 */ /* 0x006e620000000a00 */
[----:B------:R-:W-:Y:S01]  /*0e00*/  @!P0 IADD3 R11, R3, R22, RZ ;  /* 0x00000016030b8210 */ /* 0x000fe20007ffe0ff */
[----:B------:R-:W-:-:S04]  /*0e10*/  @!P0 VIADD R22, R22, 0x80 ;  /* 0x0000008016168836 */ /* 0x000fc80000000000 */
[----:B-1----:R-:W-:-:S05]  /*0e20*/  @!P0 IMAD.WIDE.U32 R6, R11, 0x2, R6 ;  /* 0x000000020b068825 */ /* 0x002fca00078e0006 */
[----:B------:R2:W-:Y:S02]  /*0e30*/  @!P0 STG.E.U16 desc[UR4][R6.64], R9 ;  /* 0x0000000906008986 */ /* 0x0005e4000c101504 */
.L_x_38907:
[----:B------:R-:W-:Y:S05]  /*0e40*/  BSYNC B0 ;  /* 0x0000000000007941 */ /* 0x000fea0003800000 */
.L_x_38901:
[----:B------:R-:W-:Y:S05]  /*0e50*/  WARPSYNC.ALL ;  /* 0x0000000000007948 */ /* 0x000fea0003800000 */
[----:B------:R-:W-:-:S13]  /*0e60*/  ISETP.GE.AND P0, PT, R22, R5, PT ;  /* 0x000000051600720c */ /* 0x000fda0003f06270 */
[----:B------:R-:W-:Y:S05]  /*0e70*/  @P0 EXIT ;  /* 0x000000000000094d */ /* 0x000fea0003800000 */
[----:B0-----:R-:W0:Y:S01]  /*0e80*/  LDC.64 R4, c[0x0][0x228] ;  /* 0x00008a00ff047b82 */ /* 0x001e220000000a00 */
[----:B------:R-:W-:-:S05]  /*0e90*/  IADD3 R3, R3, R22, RZ ;  /* 0x0000001603037210 */ /* 0x000fca0007ffe0ff */
[----:B0-----:R-:W-:-:S05]  /*0ea0*/  IMAD.WIDE.U32 R2, R3, 0x2, R4 ;  /* 0x0000000203027825 */ /* 0x001fca00078e0004 */
[----:B------:R-:W-:Y:S01]  /*0eb0*/  STG.E.U16 desc[UR4][R2.64], R10 ;  /* 0x0000000a02007986 */ /* 0x000fe2000c101504 */
[----:B------:R-:W-:Y:S05]  /*0ec0*/  EXIT ;  /* 0x000000000000794d */ /* 0x000fea0003800000 */
.L_x_38908:
        /* <DEDUP_REMOVED lines=11> */
.L_x_71859:


//--------------------- .text._ZN2at6native29vectorized_elementwise_kernelILi4EZNS0_50_GLOBAL__N__2680c7bb_12_PowKernel_cu_7dd49032_316822pow_scalar_tensor_implIN3c108BFloat16EEEvRNS_18TensorIteratorBaseET_EUlS5_E_St5arrayIPcLm2EEEEviT0_T1_ --------------------------
	.section	.text._ZN2at6native29vectorized_elementwise_kernelILi4EZNS0_50_GLOBAL__N__2680c7bb_12_PowKernel_cu_7dd49032_316822pow_scalar_tensor_implIN3c108BFloat16EEEvRNS_18TensorIteratorBaseET_EUlS5_E_St5arrayIPcLm2EEEEviT0_T1_,"ax",@progbits
	.align	128
        .global         _ZN2at6native29vectorized_elementwise_kernelILi4EZNS0_50_GLOBAL__N__2680c7bb_12_PowKernel_cu_7dd49032_316822pow_scalar_tensor_implIN3c108BFloat16EEEvRNS_18TensorIteratorBaseET_EUlS5_E_St5arrayIPcLm2EEEEviT0_T1_
        .type           _ZN2at6native29vectorized_elementwise_kernelILi4EZNS0_50_GLOBAL__N__2680c7bb_12_PowKernel_cu_7dd49032_316822pow_scalar_tensor_implIN3c108BFloat16EEEvRNS_18TensorIteratorBaseET_EUlS5_E_St5arrayIPcLm2EEEEviT0_T1_,@function
        .size           _ZN2at6native29vectorized_elementwise_kernelILi4EZNS0_50_GLOBAL__N__2680c7bb_12_PowKernel_cu_7dd49032_316822pow_scalar_tensor_implIN3c108BFloat16EEEvRNS_18TensorIteratorBaseET_EUlS5_E_St5arrayIPcLm2EEEEviT0_T1_,(.L_x_71860 - _ZN2at6native29vectorized_elementwise_kernelILi4EZNS0_50_GLOBAL__N__2680c7bb_12_PowKernel_cu_7dd49032_316822pow_scalar_tensor_implIN3c108BFloat16EEEvRNS_18TensorIteratorBaseET_EUlS5_E_St5arrayIPcLm2EEEEviT0_T1_)
        .other          _ZN2at6native29vectorized_elementwise_kernelILi4EZNS0_50_GLOBAL__N__2680c7bb_12_PowKernel_cu_7dd49032_316822pow_scalar_tensor_implIN3c108BFloat16EEEvRNS_18TensorIteratorBaseET_EUlS5_E_St5arrayIPcLm2EEEEviT0_T1_,@"STO_CUDA_ENTRY STV_DEFAULT"
_ZN2at6native29vectorized_elementwise_kernelILi4EZNS0_50_GLOBAL__N__2680c7bb_12_PowKernel_cu_7dd49032_316822pow_scalar_tensor_implIN3c108BFloat16EEEvRNS_18TensorIteratorBaseET_EUlS5_E_St5arrayIPcLm2EEEEviT0_T1_:
.text._ZN2at6native29vectorized_elementwise_kernelILi4EZNS0_50_GLOBAL__N__2680c7bb_12_PowKernel_cu_7dd49032_316822pow_scalar_tensor_implIN3c108BFloat16EEEvRNS_18TensorIteratorBaseET_EUlS5_E_St5arrayIPcLm2EEEEviT0_T1_:
        /* <DEDUP_REMOVED lines=15> */
[----:B-1----:R-:W-:-:S06]  /*00f0*/  IMAD.U32 R11, R4, 0x10000, RZ ;  /* 0x00010000040b7824 */ /* 0x002fcc00078e00ff */
[----:B------:R-:W0:Y:S01]  /*0100*/  MUFU.LG2 R11, R11 ;  /* 0x0000000b000b7308 */ /* 0x000e220000000c00 */
[----:B--2---:R-:W-:Y:S01]  /*0110*/  IMAD.U32 R4, R9, 0x10000, RZ ;  /* 0x0001000009047824 */ /* 0x004fe200078e00ff */
[C---:B------:R-:W-:Y:S02]  /*0120*/  SHF.L.U32 R2, R8.reuse, 0x10, RZ ;  /* 0x0000001008027819 */ /* 0x040fe400000006ff */
[----:B------:R-:W-:Y:S01]  /*0130*/  PRMT R8, R8, 0x7632, R8 ;  /* 0x0000763208087816 */ /* 0x000fe20000000008 */
[----:B0-----:R-:W-:Y:S01]  /*0140*/  FMUL.FTZ R10, R11, R4 ;  /* 0x000000040b0a7220 */ /* 0x001fe20000410000 */
[----:B---3--:R-:W-:Y:S01]  /*0150*/  SHF.L.U32 R4, R7, 0x10, RZ ;  /* 0x0000001007047819 */ /* 0x008fe200000006ff */
[----:B------:R-:W-:Y:S01]  /*0160*/  IMAD.U32 R14, R6, 0x10000, RZ ;  /* 0x00010000060e7824 */ /* 0x000fe200078e00ff */
[----:B------:R-:W-:Y:S01]  /*0170*/  PRMT R9, R9, 0x7632, R9 ;  /* 0x0000763209097816 */ /* 0x000fe20000000009 */
[----:B------:R-:W-:Y:S01]  /*0180*/  FMUL.FTZ R2, R2, R11 ;  /* 0x0000000b02027220 */ /* 0x000fe20000410000 */
[----:B------:R-:W-:Y:S01]  /*0190*/  PRMT R6, R6, 0x7632, R6 ;  /* 0x0000763206067816 */ /* 0x000fe20000000006 */
[----:B------:R-:W-:Y:S01]  /*01a0*/  FMUL.FTZ R16, R11, R4 ;  /* 0x000000040b107220 */ /* 0x000fe20000410000 */
[----:B------:R-:W-:Y:S01]  /*01b0*/  IMAD.U32 R4, R8, 0x10000, RZ ;  /* 0x0001000008047824 */ /* 0x000fe200078e00ff */
[----:B------:R-:W-:Y:S01]  /*01c0*/  PRMT R7, R7, 0x7632, R7 ;  /* 0x0000763207077816 */ /* 0x000fe20000000007 */
[C---:B------:R-:W-:Y:S01]  /*01d0*/  FMUL.FTZ R15, R11.reuse, R14 ;  /* 0x0000000e0b0f7220 */ /* 0x040fe20000410000 */
[----:B------:R0:W-:Y:S01]  /*01e0*/  MUFU.EX2 R8, R16 ;  /* 0x0000001000087308 */ /* 0x0001e20000000800 */
[----:B------:R-:W-:Y:S01]  /*01f0*/  FMUL.FTZ R13, R11, R4 ;  /* 0x000000040b0d7220 */ /* 0x000fe20000410000 */
[----:B------:R-:W-:Y:S01]  /*0200*/  IMAD.U32 R14, R9, 0x10000, RZ ;  /* 0x00010000090e7824 */ /* 0x000fe200078e00ff */
[----:B------:R-:W1:Y:S01]  /*0210*/  LDC.64 R4, c[0x0][0x228] ;  /* 0x00008a00ff047b82 */ /* 0x000e620000000a00 */
[----:B------:R-:W-:-:S02]  /*0220*/  SHF.L.U32 R6, R6, 0x10, RZ ;  /* 0x0000001006067819 */ /* 0x000fc400000006ff */
[----:B------:R-:W-:Y:S02]  /*0230*/  FMUL.FTZ R14, R11, R14 ;  /* 0x0000000e0b0e7220 */ /* 0x000fe40000410000 */
[----:B------:R-:W-:Y:S01]  /*0240*/  MUFU.EX2 R10, R10 ;  /* 0x0000000a000a7308 */ /* 0x000fe20000000800 */
[----:B0-----:R-:W-:Y:S02]  /*0250*/  IMAD.U32 R16, R7, 0x10000, RZ ;  /* 0x0001000007107824 */ /* 0x001fe400078e00ff */
[C---:B------:R-:W-:Y:S02]  /*0260*/  FMUL.FTZ R6, R11.reuse, R6 ;  /* 0x000000060b067220 */ /* 0x040fe40000410000 */
[----:B------:R-:W-:-:S03]  /*0270*/  FMUL.FTZ R16, R11, R16 ;  /* 0x000000100b107220 */ /* 0x000fc60000410000 */
[----:B------:R-:W0:Y:S08]  /*0280*/  MUFU.EX2 R9, R14 ;  /* 0x0000000e00097308 */ /* 0x000e300000000800 */
[----:B------:R-:W-:Y:S01]  /*0290*/  MUFU.EX2 R2, R2 ;  /* 0x0000000200027308 */ /* 0x000fe20000000800 */
[----:B-1----:R-:W-:-:S07]  /*02a0*/  IMAD.WIDE.U32 R4, R3, 0x2, R4 ;  /* 0x0000000203047825 */ /* 0x002fce00078e0004 */
[----:B------:R-:W-:Y:S01]  /*02b0*/  MUFU.EX2 R12, R15 ;  /* 0x0000000f000c7308 */ /* 0x000fe20000000800 */
[----:B0-----:R-:W-:Y:S01]  /*02c0*/  F2FP.BF16.F32.PACK_AB R3, R9, R10 ;  /* 0x0000000a0903723e */ /* 0x001fe200000010ff */
[----:B------:R-:W-:-:S06]  /*02d0*/  IMAD.WIDE R4, R0, 0x8, R4 ;  /* 0x0000000800047825 */ /* 0x000fcc00078e0204 */
        /* <DEDUP_REMOVED lines=9> */
.L_x_38909:
        /* <DEDUP_REMOVED lines=140> */
.L_x_38912:
[----:B------:R-:W-:-:S13]  /*0c30*/  ISETP.GE.AND P0, PT, R22, R5, PT ;  /* 0x000000051600720c */ /* 0x000fda0003f06270 */
[----:B------:R-:W-:Y:S05]  /*0c40*/  @P0 BRA `(.L_x_38914) ;  /* 0x0000000000300947 */ /* 0x000fea0003800000 */
[----:B0-----:R-:W0:Y:S01]  /*0c50*/  LDC.64 R12, c[0x0][0x228] ;  /* 0x00008a00ff0c7b82 */ /* 0x001e220000000a00 */
[----:B------:R-:W-:Y:S01]  /*0c60*/  IADD3 R11, R3, R22, RZ ;  /* 0x00000016030b7210 */ /* 0x000fe20007ffe0ff */
[----:B------:R-:W-:-:S04]  /*0c70*/  VIADD R22, R22, 0x80 ;  /* 0x0000008016167836 */ /* 0x000fc80000000000 */
[----:B0-----:R-:W-:-:S05]  /*0c80*/  IMAD.WIDE.U32 R12, R11, 0x2, R12 ;  /* 0x000000020b0c7825 */ /* 0x001fca00078e000c */
[----:B------:R1:W-:Y:S02]  /*0c90*/  STG.E.U16 desc[UR4][R12.64], R6 ;  /* 0x000000060c007986 */ /* 0x0003e4000c101504 */
.L_x_38913:
[----:B------:R-:W-:-:S13]  /*0ca0*/  ISETP.GE.AND P0, PT, R22, R5, PT ;  /* 0x000000051600720c */ /* 0x000fda0003f06270 */
[----:B------:R-:W-:Y:S05]  /*0cb0*/  @P0 BRA `(.L_x_38915) ;  /* 0x0000000000340947 */ /* 0x000fea0003800000 */
[----:B01----:R-:W0:Y:S01]  /*0cc0*/  LDC.64 R12, c[0x0][0x228] ;  /* 0x00008a00ff0c7b82 */ /* 0x003e220000000a00 */
[----:B------:R-:W-:Y:S01]  /*0cd0*/  IADD3 R11, R3, R22, RZ ;  /* 0x00000016030b7210 */ /* 0x000fe20007ffe0ff */
[----:B------:R-:W-:-:S04]  /*0ce0*/  VIADD R22, R22, 0x80 ;  /* 0x0000008016167836 */ /* 0x000fc80000000000 */
[----:B0-----:R-:W-:-:S05]  /*0cf0*/  IMAD.WIDE.U32 R12, R11, 0x2, R12 ;  /* 0x000000020b0c7825 */ /* 0x001fca00078e000c */
[----:B------:R1:W-:Y:S02]  /*0d00*/  STG.E.U16 desc[UR4][R12.64], R7 ;  /* 0x000000070c007986 */ /* 0x0003e4000c101504 */
.L_x_38914:
        /* <DEDUP_REMOVED lines=8> */
.L_x_38915:
[----:B------:R-:W-:Y:S05]  /*0d90*/  BSYNC B1 ;  /* 0x0000000000017941 */ /* 0x000fea0003800000 */
.L_x_38911:
[----:B------:R-:W-:-:S13]  /*0da0*/  ISETP.GE.AND P0, PT, R22, R5, PT ;  /* 0x000000051600720c */ /* 0x000fda0003f06270 */
[----:B-12---:R-:W1:Y:S01]  /*0db0*/  @!P0 LDC.64 R6, c[0x0][0x228] ;  /* 0x00008a00ff068b82 */ /* 0x006e620000000a00 */
[----:B------:R-:W-:Y:S01]  /*0dc0*/  @!P0 IADD3 R11, R3, R22, RZ ;  /* 0x00000016030b8210 */ /* 0x000fe20007ffe0ff */
[----:B------:R-:W-:-:S04]  /*0dd0*/  @!P0 VIADD R22, R22, 0x80 ;  /* 0x0000008016168836 */ /* 0x000fc80000000000 */
[----:B-1----:R-:W-:-:S05]  /*0de0*/  @!P0 IMAD.WIDE.U32 R6, R11, 0x2, R6 ;  /* 0x000000020b068825 */ /* 0x002fca00078e0006 */
[----:B------:R2:W-:Y:S02]  /*0df0*/  @!P0 STG.E.U16 desc[UR4][R6.64], R9 ;  /* 0x0000000906008986 */ /* 0x0005e4000c101504 */
.L_x_38916:
[----:B------:R-:W-:Y:S05]  /*0e00*/  BSYNC B0 ;  /* 0x0000000000007941 */ /* 0x000fea0003800000 */
.L_x_38910:
        /* <DEDUP_REMOVED lines=8> */
.L_x_38917:
        /* <DEDUP_REMOVED lines=15> */
.L_x_71860:


//--------------------- .text._ZN2at6native29vectorized_elementwise_kernelILi8EZNS0_50_GLOBAL__N__2680c7bb_12_PowKernel_cu_7dd49032_316822pow_scalar_tensor_implIN3c108BFloat16EEEvRNS_18TensorIteratorBaseET_EUlS5_E_St5arrayIPcLm2EEEEviT0_T1_ --------------------------
	.section	.text._ZN2at6native29vectorized_elementwise_kernelILi8EZNS0_50_GLOBAL__N__2680c7bb_12_PowKernel_cu_7dd49032_316822pow_scalar_tensor_implIN3c108BFloat16EEEvRNS_18TensorIteratorBaseET_EUlS5_E_St5arrayIPcLm2EEEEviT0_T1_,"ax",@progbits
	.align	128
        .global         _ZN2at6native29vectorized_elementwise_kernelILi8EZNS0_50_GLOBAL__N__2680c7bb_12_PowKernel_cu_7dd49032_316822pow_scalar_tensor_implIN3c108BFloat16EEEvRNS_18TensorIteratorBaseET_EUlS5_E_St5arrayIPcLm2EEEEviT0_T1_
        .type           _ZN2at6native29vectorized_elementwise_kernelILi8EZNS0_50_GLOBAL__N__2680c7bb_12_PowKernel_cu_7dd49032_316822pow_scalar_tensor_implIN3c108BFloat16EEEvRNS_18TensorIteratorBaseET_EUlS5_E_St5arrayIPcLm2EEEEviT0_T1_,@function
        .size           _ZN2at6native29vectorized_elementwise_kernelILi8EZNS0_50_GLOBAL__N__2680c7bb_12_PowKernel_cu_7dd49032_316822pow_scalar_tensor_implIN3c108BFloat16EEEvRNS_18TensorIteratorBaseET_EUlS5_E_St5arrayIPcLm2EEEEviT0_T1_,(.L_x_71861 - _ZN2at6native29vectorized_elementwise_kernelILi8EZNS0_50_GLOBAL__N__2680c7bb_12_PowKernel_cu_7dd49032_316822pow_scalar_tensor_implIN3c108BFloat16EEEvRNS_18TensorIteratorBaseET_EUlS5_E_St5arrayIPcLm2EEEEviT0_T1_)
        .other          _ZN2at6native29vectorized_elementwise_kernelILi8EZNS0_50_GLOBAL__N__2680c7bb_12_PowKernel_cu_7dd49032_316822pow_scalar_tensor_implIN3c108BFloat16EEEvRNS_18TensorIteratorBaseET_EUlS5_E_St5arrayIPcLm2EEEEviT0_T1_,@"STO_CUDA_ENTRY STV_DEFAULT"
_ZN2at6native29vectorized_elementwise_kernelILi8EZNS0_50_GLOBAL__N__2680c7bb_12_PowKernel_cu_7dd49032_316822pow_scalar_tensor_implIN3c108BFloat16EEEvRNS_18TensorIteratorBaseET_EUlS5_E_St5arrayIPcLm2EEEEviT0_T1_:
.text._ZN2at6native29vectorized_elementwise_kernelILi8EZNS0_50_GLOBAL__N__2680c7bb_12_PowKernel_cu_7dd49032_316822pow_scalar_tensor_implIN3c108BFloat16EEEvRNS_18TensorIteratorBaseET_EUlS5_E_St5arrayIPcLm2EEEEviT0_T1_:
        /* <DEDUP_REMOVED lines=12> */
[----:B0-----:R-:W-:-:S06]  /*00c0*/  IMAD.WIDE.U32 R8, R0, 0x10, R6 ;  /* 0x0000001000087825 */ /* 0x001fcc00078e0006 */
[----:B------:R-:W2:Y:S01]  /*00d0*/  LDG.E.128 R8, desc[UR4][R8.64] ;  /* 0x0000000408087981 */ /* 0x000ea2000c1e1d00 */
[----:B-1----:R-:W-:-:S06]  /*00e0*/  IMAD.U32 R12, R4, 0x10000, RZ ;  /* 0x00010000040c7824 */ /* 0x002fcc00078e00ff */
[----:B------:R-:W0:Y:S01]  /*00f0*/  MUFU.LG2 R12, R12 ;  /* 0x0000000c000c7308 */ /* 0x000e220000000c00 */
[----:B--2---:R-:W-:Y:S01]  /*0100*/  SHF.L.U32 R5, R8, 0x10, RZ ;  /* 0x0000001008057819 */ /* 0x004fe200000006ff */
[----:B------:R-:W-:Y:S01]  /*0110*/  IMAD.U32 R7, R10, 0x10000, RZ ;  /* 0x000100000a077824 */ /* 0x000fe200078e00ff */
[----:B------:R-:W-:Y:S02]  /*0120*/  PRMT R8, R8, 0x7632, R8 ;  /* 0x0000763208087816 */ /* 0x000fe40000000008 */
[----:B------:R-:W-:Y:S01]  /*0130*/  PRMT R10, R10, 0x7632, R10 ;  /* 0x000076320a0a7816 */ /* 0x000fe2000000000a */
[----:B0-----:R-:W-:Y:S01]  /*0140*/  FMUL.FTZ R2, R5, R12 ;  /* 0x0000000c05027220 */ /* 0x001fe20000410000 */
[C---:B------:R-:W-:Y:S01]  /*0150*/  IMAD.U32 R5, R9.reuse, 0x10000, RZ ;  /* 0x0001000009057824 */ /* 0x040fe200078e00ff */
[----:B------:R-:W-:Y:S01]  /*0160*/  PRMT R9, R9, 0x7632, R9 ;  /* 0x0000763209097816 */ /* 0x000fe20000000009 */
[----:B------:R-:W-:Y:S01]  /*0170*/  FMUL.FTZ R7, R12, R7 ;  /* 0x000000070c077220 */ /* 0x000fe20000410000 */
[----:B------:R-:W-:Y:S01]  /*0180*/  SHF.L.U32 R15, R10, 0x10, RZ ;  /* 0x000000100a0f7819 */ /* 0x000fe200000006ff */
[C---:B------:R-:W-:Y:S01]  /*0190*/  FMUL.FTZ R6, R12.reuse, R5 ;  /* 0x000000050c067220 */ /* 0x040fe20000410000 */
[----:B------:R-:W-:Y:S01]  /*01a0*/  SHF.L.U32 R5, R11, 0x10, RZ ;  /* 0x000000100b057819 */ /* 0x000fe200000006ff */
[----:B------:R-:W-:Y:S01]  /*01b0*/  IMAD.U32 R9, R9, 0x10000, RZ ;  /* 0x0001000009097824 */ /* 0x000fe200078e00ff */
[----:B------:R-:W-:Y:S01]  /*01c0*/  PRMT R11, R11, 0x7632, R11 ;  /* 0x000076320b0b7816 */ /* 0x000fe2000000000b */
[C---:B------:R-:W-:Y:S01]  /*01d0*/  FMUL.FTZ R15, R12.reuse, R15 ;  /* 0x0000000f0c0f7220 */ /* 0x040fe20000410000 */
[----:B------:R-:W-:Y:S01]  /*01e0*/  MUFU.EX2 R7, R7 ;  /* 0x0000000700077308 */ /* 0x000fe20000000800 */
[----:B------:R-:W-:Y:S01]  /*01f0*/  FMUL.FTZ R14, R12, R5 ;  /* 0x000000050c0e7220 */ /* 0x000fe20000410000 */
[----:B------:R-:W-:-:S02]  /*0200*/  IMAD.U32 R5, R8, 0x10000, RZ ;  /* 0x0001000008057824 */ /* 0x000fc400078e00ff */
[C---:B------:R-:W-:Y:S01]  /*0210*/  FMUL.FTZ R9, R12.reuse, R9 ;  /* 0x000000090c097220 */ /* 0x040fe20000410000 */
[----:B------:R-:W-:Y:S02]  /*0220*/  IMAD.U32 R11, R11, 0x10000, RZ ;  /* 0x000100000b0b7824 */ /* 0x000fe400078e00ff */
[C---:B------:R-:W-:Y:S02]  /*0230*/  FMUL.FTZ R13, R12.reuse, R5 ;  /* 0x000000050c0d7220 */ /* 0x040fe40000410000 */
[----:B------:R-:W0:Y:S01]  /*0240*/  LDC.64 R4, c[0x0][0x228] ;  /* 0x00008a00ff047b82 */ /* 0x000e220000000a00 */
[----:B------:R-:W-:Y:S01]  /*0250*/  FMUL.FTZ R12, R12, R11 ;  /* 0x0000000b0c0c7220 */ /* 0x000fe20000410000 */
[----:B------:R-:W-:Y:S08]  /*0260*/  MUFU.EX2 R6, R6 ;  /* 0x0000000600067308 */ /* 0x000ff00000000800 */
[----:B------:R-:W-:Y:S08]  /*0270*/  MUFU.EX2 R8, R14 ;  /* 0x0000000e00087308 */ /* 0x000ff00000000800 */
[----:B------:R-:W1:Y:S01]  /*0280*/  MUFU.EX2 R9, R9 ;  /* 0x0000000900097308 */ /* 0x000e620000000800 */
[----:B0-----:R-:W-:-:S07]  /*0290*/  IMAD.WIDE.U32 R4, R3, 0x2, R4 ;  /* 0x0000000203047825 */ /* 0x001fce00078e0004 */
[----:B------:R-:W0:Y:S01]  /*02a0*/  MUFU.EX2 R14, R15 ;  /* 0x0000000f000e7308 */ /* 0x000e220000000800 */
[----:B------:R-:W-:-:S07]  /*02b0*/  IMAD.WIDE R10, R0, 0x10, R4 ;  /* 0x00000010000a7825 */ /* 0x000fce00078e0204 */
[----:B------:R-:W-:Y:S01]  /*02c0*/  MUFU.EX2 R2, R2 ;  /* 0x0000000200027308 */ /* 0x000fe20000000800 */
[----:B-1----:R-:W-:-:S07]  /*02d0*/  F2FP.BF16.F32.PACK_AB R5, R9, R6 ;  /* 0x000000060905723e */ /* 0x002fce00000010ff */
[----:B------:R-:W1:Y:S01]  /*02e0*/  MUFU.EX2 R13, R13 ;  /* 0x0000000d000d7308 */ /* 0x000e620000000800 */
[----:B0-----:R-:W-:-:S07]  /*02f0*/  F2FP.BF16.F32.PACK_AB R6, R14, R7 ;  /* 0x000000070e06723e */ /* 0x001fce00000010ff */
[----:B------:R-:W0:Y:S01]  /*0300*/  MUFU.EX2 R17, R12 ;  /* 0x0000000c00117308 */ /* 0x000e220000000800 */
[----:B-1----:R-:W-:Y:S02]  /*0310*/  F2FP.BF16.F32.PACK_AB R4, R13, R2 ;  /* 0x000000020d04723e */ /* 0x002fe400000010ff */
[----:B0-----:R-:W-:-:S05]  /*0320*/  F2FP.BF16.F32.PACK_AB R7, R17, R8 ;  /* 0x000000081107723e */ /* 0x001fca00000010ff */
[----:B------:R-:W-:Y:S01]  /*0330*/  STG.E.128 desc[UR4][R10.64], R4 ;  /* 0x000000040a007986 */ /* 0x000fe2000c101d04 */
[----:B------:R-:W-:Y:S05]  /*0340*/  EXIT ;  /* 0x000000000000794d */ /* 0x000fea0003800000 */
.L_x_38918:
        /* <DEDUP_REMOVED lines=140> */
.L_x_38921:
[----:B------:R-:W-:-:S13]  /*0c10*/  ISETP.GE.AND P0, PT, R22, R5, PT ;  /* 0x000000051600720c */ /* 0x000fda0003f06270 */
[----:B------:R-:W-:Y:S05]  /*0c20*/  @P0 BRA `(.L_x_38923) ;  /* 0x0000000000300947 */ /* 0x000fea0003800000 */
[----:B0-----:R-:W0:Y:S01]  /*0c30*/  LDC.64 R12, c[0x0][0x228] ;  /* 0x00008a00ff0c7b82 */ /* 0x001e220000000a00 */
[----:B------:R-:W-:Y:S01]  /*0c40*/  IADD3 R11, R3, R22, RZ ;  /* 0x00000016030b7210 */ /* 0x000fe20007ffe0ff */
[----:B------:R-:W-:-:S04]  /*0c50*/  VIADD R22, R22, 0x80 ;  /* 0x0000008016167836 */ /* 0x000fc80000000000 */
[----:B0-----:R-:W-:-:S05]  /*0c60*/  IMAD.WIDE.U32 R12, R11, 0x2, R12 ;  /* 0x000000020b0c7825 */ /* 0x001fca00078e000c */
[----:B------:R1:W-:Y:S02]  /*0c70*/  STG.E.U16 desc[UR4][R12.64], R6 ;  /* 0x000000060c007986 */ /* 0x0003e4000c101504 */
.L_x_38922:
[----:B------:R-:W-:-:S13]  /*0c80*/  ISETP.GE.AND P0, PT, R22, R5, PT ;  /* 0x000000051600720c */ /* 0x000fda0003f06270 */
[----:B------:R-:W-:Y:S05]  /*0c90*/  @P0 BRA `(.L_x_38924) ;  /* 0x0000000000340947 */ /* 0x000fea0003800000 */
[----:B01----:R-:W0:Y:S01]  /*0ca0*/  LDC.64 R12, c[0x0][0x228] ;  /* 0x00008a00ff0c7b82 */ /* 0x003e220000000a00 */
[----:B------:R-:W-:Y:S01]  /*0cb0*/  IADD3 R11, R3, R22, RZ ;  /* 0x00000016030b7210 */ /* 0x000fe20007ffe0ff */
[----:B------:R-:W-:-:S04]  /*0cc0*/  VIADD R22, R22, 0x80 ;  /* 0x0000008016167836 */ /* 0x000fc80000000000 */
[----:B0-----:R-:W-:-:S05]  /*0cd0*/  IMAD.WIDE.U32 R12, R11, 0x2, R12 ;  /* 0x000000020b0c7825 */ /* 0x001fca00078e000c */
[----:B------:R1:W-:Y:S02]  /*0ce0*/  STG.E.U16 desc[UR4][R12.64], R7 ;  /* 0x000000070c007986 */ /* 0x0003e4000c101504 */
.L_x_38923:
        /* <DEDUP_REMOVED lines=8> */
.L_x_38924:
[----:B------:R-:W-:Y:S05]  /*0d70*/  BSYNC B1 ;  /* 0x0000000000017941 */ /* 0x000fea0003800000 */
.L_x_38920:
[----:B------:R-:W-:-:S13]  /*0d80*/  ISETP.GE.AND P0, PT, R22, R5, PT ;  /* 0x000000051600720c */ /* 0x000fda0003f06270 */
[----:B-12---:R-:W1:Y:S01]  /*0d90*/  @!P0 LDC.64 R6, c[0x0][0x228] ;  /* 0x00008a00ff068b82 */ /* 0x006e620000000a00 */
[----:B------:R-:W-:Y:S01]  /*0da0*/  @!P0 IADD3 R11, R3, R22, RZ ;  /* 0x00000016030b8210 */ /* 0x000fe20007ffe0ff */
[----:B------:R-:W-:-:S04]  /*0db0*/  @!P0 VIADD R22, R22, 0x80 ;  /* 0x0000008016168836 */ /* 0x000fc80000000000 */
[----:B-1----:R-:W-:-:S05]  /*0dc0*/  @!P0 IMAD.WIDE.U32 R6, R11, 0x2, R6 ;  /* 0x000000020b068825 */ /* 0x002fca00078e0006 */
[----:B------:R2:W-:Y:S02]  /*0dd0*/  @!P0 STG.E.U16 desc[UR4][R6.64], R9 ;  /* 0x0000000906008986 */ /* 0x0005e4000c101504 */
.L_x_38925:
[----:B------:R-:W-:Y:S05]  /*0de0*/  BSYNC B0 ;  /* 0x0000000000007941 */ /* 0x000fea0003800000 */
.L_x_38919:
        /* <DEDUP_REMOVED lines=8> */
.L_x_38926:
        /* <DEDUP_REMOVED lines=9> */
.L_x_71861:


//--------------------- .text._ZN2at6native18elementwise_kernelILi128ELi4EZNS0_15gpu_kernel_implIZZZNS0_50_GLOBAL__N__2680c7bb_12_PowKernel_cu_7dd49032_316824pow_tensor_tensor_kernelERNS_18TensorIteratorBaseEENKUlvE_clEvENKUlvE8_clEvEUlN3c104HalfES9_E_EEvS5_RKT_EUliE_EEviT1_ --------------------------
	.section	.text._ZN2at6native18elementwise_kernelILi128ELi4EZNS0_15gpu_kernel_implIZZZNS0_50_GLOBAL__N__2680c7bb_12_PowKernel_cu_7dd49032_316824pow_tensor_tensor_kernelERNS_18TensorIteratorBaseEENKUlvE_clEvENKUlvE8_clEvEUlN3c104HalfES9_E_EEvS5_RKT_EUliE_EEviT1_,"ax",@progbits
	.align	128
        .global         _ZN2at6native18elementwise_kernelILi128ELi4EZNS0_15gpu_kernel_implIZZZNS0_50_GLOBAL__N__2680c7bb_12_PowKernel_cu_7dd49032_316824pow_tensor_tensor_kernelERNS_18TensorIteratorBaseEENKUlvE_clEvENKUlvE8_clEvEUlN3c104HalfES9_E_EEvS5_RKT_EUliE_EEviT1_
        .type           _ZN2at6native18elementwise_kernelILi128ELi4EZNS0_15gpu_kernel_implIZZZNS0_50_GLOBAL__N__2680c7bb_12_PowKernel_cu_7dd49032_316824pow_tensor_tensor_kernelERNS_18TensorIteratorBaseEENKUlvE_clEvENKUlvE8_clEvEUlN3c104HalfES9_E_EEvS5_RKT_EUliE_EEviT1_,@function
        .size           _ZN2at6native18elementwise_kernelILi128ELi4EZNS0_15gpu_kernel_implIZZZNS0_50_GLOBAL__N__2680c7bb_12_PowKernel_cu_7dd49032_316824pow_tensor_tensor_kernelERNS_18TensorIteratorBaseEENKUlvE_clEvENKUlvE8_clEvEUlN3c104HalfES9_E_EEvS5_RKT_EUliE_EEviT1_,(.L_x_71862 - _ZN2at6native18elementwise_kernelILi128ELi4EZNS0_15gpu_kernel_implIZZZNS0_50_GLOBAL__N__2680c7bb_12_PowKernel_cu_7dd49032_316824pow_tensor_tensor_kernelERNS_18TensorIteratorBaseEENKUlvE_clEvENKUlvE8_clEvEUlN3c104HalfES9_E_EEvS5_RKT_EUliE_EEviT1_)
        .other          _ZN2at6native18elementwise_kernelILi128ELi4EZNS0_15gpu_kernel_implIZZZNS0_50_GLOBAL__N__2680c7bb_12_PowKernel_cu_7dd49032_316824pow_tensor_tensor_kernelERNS_18TensorIteratorBaseEENKUlvE_clEvENKUlvE8_clEvEUlN3c104HalfES9_E_EEvS5_RKT_EUliE_EEviT1_,@"STO_CUDA_ENTRY STV_DEFAULT"
_ZN2at6native18elementwise_kernelILi128ELi4EZNS0_15gpu_kernel_implIZZZNS0_50_GLOBAL__N__2680c7bb_12_PowKernel_cu_7dd49032_316824pow_tensor_tensor_kernelERNS_18TensorIteratorBaseEENKUlvE_clEvENKUlvE8_clEvEUlN3c104HalfES9_E_EEvS5_RKT_EUliE_EEviT1_:
.text._ZN2at6native18elementwise_kernelILi128ELi4EZNS0_15gpu_kernel_implIZZZNS0_50_GLOBAL__N__2680c7bb_12_PowKernel_cu_7dd49032_316824pow_tensor_tensor_kernelERNS_18TensorIteratorBaseEENKUlvE_clEvENKUlvE8_clEvEUlN3c104HalfES9_E_EEvS5_RKT_EUliE_EEviT1_:
        /* <DEDUP_REMOVED lines=365> */
.L_x_38929:
        /* <DEDUP_REMOVED lines=23> */
.L_x_38933:
[----:B------:R-:W2:Y:S02]  /*1840*/  LDG.E.U8 R2, desc[UR36][R2.64] ;  /* 0x0000002402027981 */ /* 0x000ea4000c1e1100 */
[----:B--2---:R-:W-:-:S04]  /*1850*/  I2FP.F32.U32 R0, R2 ;  /* 0x0000000200007245 */ /* 0x004fc80000201000 */
[----:B------:R-:W-:-:S04]  /*1860*/  F2FP.F16.F32.PACK_AB R0, RZ, R0 ;  /* 0x00000000ff00723e */ /* 0x000fc800000000ff */
[----:B------:R-:W-:Y:S01]  /*1870*/  PRMT R19, R0, 0x7610, R19 ;  /* 0x0000761000137816 */ /* 0x000fe20000000013 */
[----:B------:R-:W-:Y:S06]  /*1880*/  BRA `(.L_x_38935) ;  /* 0x0000000c00bc7947 */ /* 0x000fec0003800000 */
.L_x_38932:
        /* <DEDUP_REMOVED lines=11> */
.L_x_38937:
[----:B------:R-:W2:Y:S02]  /*1940*/  LDG.E R2, desc[UR36][R2.64] ;  /* 0x0000002402027981 */ /* 0x000ea4000c1e1900 */
[----:B--2---:R-:W-:-:S04]  /*1950*/  I2FP.F32.S32 R0, R2 ;  /* 0x0000000200007245 */ /* 0x004fc80000201400 */
[----:B------:R-:W-:-:S04]  /*1960*/  F2FP.F16.F32.PACK_AB R0, RZ, R0 ;  /* 0x00000000ff00723e */ /* 0x000fc800000000ff */
[----:B------:R-:W-:Y:S01]  /*1970*/  PRMT R19, R0, 0x7610, R19 ;  /* 0x0000761000137816 */ /* 0x000fe20000000013 */
[----:B------:R-:W-:Y:S06]  /*1980*/  BRA `(.L_x_38935) ;  /* 0x0000000c007c7947 */ /* 0x000fec0003800000 */
.L_x_38936:
[----:B------:R-:W2:Y:S02]  /*1990*/  LDG.E.U16 R2, desc[UR36][R2.64] ;  /* 0x0000002402027981 */ /* 0x000ea4000c1e1500 */
[----:B--2---:R-:W0:Y:S02]  /*19a0*/  I2F.S16 R0, R2 ;  /* 0x0000000200007306 */ /* 0x004e240000101400 */
[----:B0-----:R-:W-:-:S04]  /*19b0*/  F2FP.F16.F32.PACK_AB R0, RZ, R0 ;  /* 0x00000000ff00723e */ /* 0x001fc800000000ff */
[----:B------:R-:W-:Y:S01]  /*19c0*/  PRMT R19, R0, 0x7610, R19 ;  /* 0x0000761000137816 */ /* 0x000fe20000000013 */
[----:B------:R-:W-:Y:S06]  /*19d0*/  BRA `(.L_x_38935) ;  /* 0x0000000c00687947 */ /* 0x000fec0003800000 */
.L_x_38931:
        /* <DEDUP_REMOVED lines=9> */
.L_x_38939:
[----:B------:R0:W5:Y:S01]  /*1a70*/  LDG.E.U16 R19, desc[UR36][R2.64] ;  /* 0x0000002402137981 */ /* 0x000162000c1e1500 */
[----:B------:R-:W-:Y:S05]  /*1a80*/  BRA `(.L_x_38935) ;  /* 0x0000000c003c7947 */ /* 0x000fea0003800000 */
.L_x_38938:
        /* <DEDUP_REMOVED lines=9> */
.L_x_38941:
[----:B------:R1:W5:Y:S01]  /*1b20*/  LDG.E.U16 R19, desc[UR36][R2.64] ;  /* 0x0000002402137981 */ /* 0x000362000c1e1500 */
[----:B------:R-:W-:Y:S05]  /*1b30*/  BRA `(.L_x_38935) ;  /* 0x0000000c00107947 */ /* 0x000fea0003800000 */
.L_x_38940:
        /* <DEDUP_REMOVED lines=9> */
.L_x_38930:
        /* <DEDUP_REMOVED lines=14> */
.L_x_38944:
        /* <DEDUP_REMOVED lines=9> */
.L_x_38943:
        /* <DEDUP_REMOVED lines=28> */
.L_x_38946:
        /* <DEDUP_REMOVED lines=15> */
.L_x_38945:
[----:B------:R-:W2:Y:S02]  /*1ff0*/  LDG.E.U16 R0, desc[UR36][R2.64] ;  /* 0x0000002402007981 */ /* 0x000ea4000c1e1500 */
[----:B--2---:R-:W-:-:S05]  /*2000*/  IMAD.U32 R0, R0, 0x10000, RZ ;  /* 0x0001000000007824 */ /* 0x004fca00078e00ff */
[----:B------:R-:W-:-:S04]  /*2010*/  F2FP.F16.F32.PACK_AB R0, RZ, R0 ;  /* 0x00000000ff00723e */ /* 0x000fc800000000ff */
[----:B------:R-:W-:Y:S01]  /*2020*/  PRMT R19, R0, 0x7610, R19 ;  /* 0x0000761000137816 */ /* 0x000fe20000000013 */
[----:B------:R-:W-:Y:S06]  /*2030*/  BRA `(.L_x_38935) ;  /* 0x0000000400d07947 */ /* 0x000fec0003800000 */
.L_x_38942:
        /* <DEDUP_REMOVED lines=13> */
.L_x_38949:
        /* <DEDUP_REMOVED lines=21> */
.L_x_38953:
[----:B------:R-:W-:Y:S05]  /*2260*/  BSYNC B1 ;  /* 0x0000000000017941 */ /* 0x000fea0003800000 */
.L_x_38952:
[----:B------:R-:W-:Y:S01]  /*2270*/  LEA R3, R0, 0x3b800000, 0x17 ;  /* 0x3b80000000037811 */ /* 0x000fe200078eb8ff */
[----:B------:R-:W-:-:S05]  /*2280*/  IMAD.SHL.U32 R0, R2, 0x100000, RZ ;  /* 0x0010000002007824 */ /* 0x000fca00078e00ff */
[----:B------:R-:W-:-:S07]  /*2290*/  LOP3.LUT R0, R3, R0, R4, 0xfe, !PT ;  /* 0x0000000003007212 */ /* 0x000fce00078efe04 */
.L_x_38951:
[----:B------:R-:W-:Y:S05]  /*22a0*/  BSYNC B0 ;  /* 0x0000000000007941 */ /* 0x000fea0003800000 */
.L_x_38950:
[----:B------:R-:W-:-:S04]  /*22b0*/  F2FP.F16.F32.PACK_AB R0, RZ, R0 ;  /* 0x00000000ff00723e */ /* 0x000fc800000000ff */
[----:B------:R-:W-:Y:S01]  /*22c0*/  PRMT R19, R0, 0x7610, R19 ;  /* 0x0000761000137816 */ /* 0x000fe20000000013 */
[----:B------:R-:W-:Y:S06]  /*22d0*/  BRA `(.L_x_38935) ;  /* 0x0000000400287947 */ /* 0x000fec0003800000 */
.L_x_38948:
        /* <DEDUP_REMOVED lines=21> */
.L_x_38957:
[----:B------:R-:W-:Y:S05]  /*2430*/  BSYNC B1 ;  /* 0x0000000000017941 */ /* 0x000fea0003800000 */
.L_x_38956:
[----:B------:R-:W-:Y:S01]  /*2440*/  LEA R3, R0, 0x37800000, 0x17 ;  /* 0x3780000000037811 */ /* 0x000fe200078eb8ff */
[----:B------:R-:W-:-:S05]  /*2450*/  IMAD.SHL.U32 R0, R2, 0x200000, RZ ;  /* 0x0020000002007824 */ /* 0x000fca00078e00ff */
[----:B------:R-:W-:-:S07]  /*2460*/  LOP3.LUT R0, R3, R0, R4, 0xfe, !PT ;  /* 0x0000000003007212 */ /* 0x000fce00078efe04 */
.L_x_38955:
[----:B------:R-:W-:Y:S05]  /*2470*/  BSYNC B0 ;  /* 0x0000000000007941 */ /* 0x000fea0003800000 */
.L_x_38954:
[----:B------:R-:W-:-:S04]  /*2480*/  F2FP.F16.F32.PACK_AB R0, RZ, R0 ;  /* 0x00000000ff00723e */ /* 0x000fc800000000ff */
[----:B------:R-:W-:Y:S01]  /*2490*/  PRMT R19, R0, 0x7610, R19 ;  /* 0x0000761000137816 */ /* 0x000fe20000000013 */
[----:B------:R-:W-:Y:S06]  /*24a0*/  BRA `(.L_x_38935) ;  /* 0x0000000000b47947 */ /* 0x000fec0003800000 */
.L_x_38947:
        /* <DEDUP_REMOVED lines=14> */
.L_x_38961:
[----:B------:R-:W-:Y:S05]  /*2590*/  BSYNC B0 ;  /* 0x0000000000007941 */ /* 0x000fea0003800000 */
.L_x_38960:
[----:B------:R-:W-:-:S04]  /*25a0*/  F2FP.F16.F32.PACK_AB R0, RZ, R0 ;  /* 0x00000000ff00723e */ /* 0x000fc800000000ff */
[----:B------:R-:W-:Y:S01]  /*25b0*/  PRMT R19, R0, 0x7610, R19 ;  /* 0x0000761000137816 */ /* 0x000fe20000000013 */
[----:B------:R-:W-:Y:S06]  /*25c0*/  BRA `(.L_x_38935) ;  /* 0x00000000006c7947 */ /* 0x000fec0003800000 */
.L_x_38934:
        /* <DEDUP_REMOVED lines=16> */
.L_x_38962:
[----:B------:R-:W-:Y:S01]  /*26d0*/  PRMT R19, RZ, 0x7610, R19 ;  /* 0x00007610ff137816 */ /* 0x000fe20000000013 */
[----:B------:R-:W-:Y:S06]  /*26e0*/  BRA `(.L_x_38935) ;  /* 0x0000000000247947 */ /* 0x000fec0003800000 */
.L_x_38959:
[----:B------:R-:W2:Y:S02]  /*26f0*/  LDG.E.64 R2, desc[UR36][R2.64] ;  /* 0x0000002402027981 */ /* 0x000ea4000c1e1b00 */
[----:B--2---:R-:W0:Y:S02]  /*2700*/  I2F.U64 R0, R2 ;  /* 0x0000000200007312 */ /* 0x004e240000301000 */
[----:B0-----:R-:W-:-:S04]  /*2710*/  F2FP.F16.F32.PACK_AB R0, RZ, R0 ;  /* 0x00000000ff00723e */ /* 0x001fc800000000ff */
[----:B------:R-:W-:Y:S01]  /*2720*/  PRMT R19, R0, 0x7610, R19 ;  /* 0x0000761000137816 */ /* 0x000fe20000000013 */
[----:B------:R-:W-:Y:S06]  /*2730*/  BRA `(.L_x_38935) ;  /* 0x0000000000107947 */ /* 0x000fec0003800000 */
.L_x_38958:
[----:B------:R-:W2:Y:S02]  /*2740*/  LDG.E R2, desc[UR36][R2.64] ;  /* 0x0000002402027981 */ /* 0x000ea4000c1e1900 */
[----:B--2---:R-:W-:-:S04]  /*2750*/  I2FP.F32.U32 R0, R2 ;  /* 0x0000000200007245 */ /* 0x004fc80000201000 */
[----:B------:R-:W-:-:S04]  /*2760*/  F2FP.F16.F32.PACK_AB R0, RZ, R0 ;  /* 0x00000000ff00723e */ /* 0x000fc800000000ff */
[----:B------:R-:W-:-:S07]  /*2770*/  PRMT R19, R0, 0x7610, R19 ;  /* 0x0000761000137816 */ /* 0x000fce0000000013 */
.L_x_38935:
[----:B------:R-:W2:Y:S01]  /*2780*/  LDC.U8 R4, c[0x0][0x49a] ;  /* 0x00012680ff047b82 */ /* 0x000ea20000000000 */
[----:B------:R-:W-:Y:S02]  /*2790*/  ULDC.64 UR4, c[0x0][0x488] ;  /* 0x0001220000047ab9 */ /* 0x000fe40000000a00 */
[----:B01----:R-:W-:-:S05]  /*27a0*/  IADD3 R2, P1, R22, UR4, RZ ;  /* 0x0000000416027c10 */ /* 0x003fca000ff3e0ff */
[----:B------:R-:W-:Y:S01]  /*27b0*/  IMAD.X R3, RZ, RZ, UR5, P1 ;  /* 0x00000005ff037e24 */ /* 0x000fe200088e06ff */
[----:B--2---:R-:W-:-:S04]  /*27c0*/  PRMT R0, R4, 0x9910, RZ ;  /* 0x0000991004007816 */ /* 0x004fc800000000ff */
        /* <DEDUP_REMOVED lines=14> */
.L_x_38966:
[----:B------:R-:W2:Y:S02]  /*28b0*/  LDG.E.U8 R2, desc[UR36][R2.64] ;  /* 0x0000002402027981 */ /* 0x000ea4000c1e1100 */
[----:B--2---:R-:W-:-:S04]  /*28c0*/  I2FP.F32.U32 R0, R2 ;  /* 0x0000000200007245 */ /* 0x004fc80000201000 */
[----:B------:R-:W-:Y:S01]  /*28d0*/  F2FP.F16.F32.PACK_AB R0, RZ, R0 ;  /* 0x00000000ff00723e */ /* 0x000fe200000000ff */
[----:B------:R-:W-:Y:S06]  /*28e0*/  BRA `(.L_x_38968) ;  /* 0x0000000c00887947 */ /* 0x000fec0003800000 */
.L_x_38965:
        /* <DEDUP_REMOVED lines=10> */
.L_x_38970:
[----:B------:R-:W2:Y:S02]  /*2990*/  LDG.E R2, desc[UR36][R2.64] ;  /* 0x0000002402027981 */ /* 0x000ea4000c1e1900 */
[----:B--2---:R-:W-:-:S04]  /*29a0*/  I2FP.F32.S32 R0, R2 ;  /* 0x0000000200007245 */ /* 0x004fc80000201400 */
[----:B------:R-:W-:Y:S01]  /*29b0*/  F2FP.F16.F32.PACK_AB R0, RZ, R0 ;  /* 0x00000000ff00723e */ /* 0x000fe200000000ff */
[----:B------:R-:W-:Y:S06]  /*29c0*/  BRA `(.L_x_38968) ;  /* 0x0000000c00507947 */ /* 0x000fec0003800000 */
.L_x_38969:
[----:B------:R-:W2:Y:S02]  /*29d0*/  LDG.E.U16 R2, desc[UR36][R2.64] ;  /* 0x0000002402027981 */ /* 0x000ea4000c1e1500 */
[----:B--2---:R-:W0:Y:S02]  /*29e0*/  I2F.S16 R0, R2 ;  /* 0x0000000200007306 */ /* 0x004e240000101400 */
[----:B0-----:R-:W-:Y:S01]  /*29f0*/  F2FP.F16.F32.PACK_AB R0, RZ, R0 ;  /* 0x00000000ff00723e */ /* 0x001fe200000000ff */
[----:B------:R-:W-:Y:S06]  /*2a00*/  BRA `(.L_x_38968) ;  /* 0x0000000c00407947 */ /* 0x000fec0003800000 */
.L_x_38964:
        /* <DEDUP_REMOVED lines=9> */
.L_x_38972:
[----:B------:R1:W5:Y:S01]  /*2aa0*/  LDG.E.U16 R0, desc[UR36][R2.64] ;  /* 0x0000002402007981 */ /* 0x000362000c1e1500 */
[----:B------:R-:W-:Y:S05]  /*2ab0*/  BRA `(.L_x_38968) ;  /* 0x0000000c00147947 */ /* 0x000fea0003800000 */
.L_x_38971:
        /* <DEDUP_REMOVED lines=9> */
.L_x_38974:
[----:B------:R0:W5:Y:S01]  /*2b50*/  LDG.E.U16 R0, desc[UR36][R2.64] ;  /* 0x0000002402007981 */ /* 0x000162000c1e1500 */
[----:B------:R-:W-:Y:S05]  /*2b60*/  BRA `(.L_x_38968) ;  /* 0x0000000800e87947 */ /* 0x000fea0003800000 */
.L_x_38973:
        /* <DEDUP_REMOVED lines=8> */
.L_x_38963:
        /* <DEDUP_REMOVED lines=13> */
.L_x_38977:
        /* <DEDUP_REMOVED lines=8> */
.L_x_38976:
        /* <DEDUP_REMOVED lines=28> */
.L_x_38979:
        /* <DEDUP_REMOVED lines=15> */
.L_x_38978:
[----:B------:R-:W2:Y:S02]  /*2ff0*/  LDG.E.U16 R0, desc[UR36][R2.64] ;  /* 0x0000002402007981 */ /* 0x000ea4000c1e1500 */
[----:B--2---:R-:W-:-:S05]  /*3000*/  IMAD.U32 R0, R0, 0x10000, RZ ;  /* 0x0001000000007824 */ /* 0x004fca00078e00ff */
[----:B------:R-:W-:Y:S01]  /*3010*/  F2FP.F16.F32.PACK_AB R0, RZ, R0 ;  /* 0x00000000ff00723e */ /* 0x000fe200000000ff */
[----:B------:R-:W-:Y:S06]  /*3020*/  BRA `(.L_x_38968) ;  /* 0x0000000400b87947 */ /* 0x000fec0003800000 */
.L_x_38975:
        /* <DEDUP_REMOVED lines=12> */
.L_x_38982:
        /* <DEDUP_REMOVED lines=21> */
.L_x_38986:
[----:B------:R-:W-:Y:S05]  /*3240*/  BSYNC B1 ;  /* 0x0000000000017941 */ /* 0x000fea0003800000 */
.L_x_38985:
[----:B------:R-:W-:Y:S01]  /*3250*/  LEA R3, R0, 0x3b800000, 0x17 ;  /* 0x3b80000000037811 */ /* 0x000fe200078eb8ff */
[----:B------:R-:W-:-:S05]  /*3260*/  IMAD.SHL.U32 R0, R2, 0x100000, RZ ;  /* 0x0010000002007824 */ /* 0x000fca00078e00ff */
[----:B------:R-:W-:-:S07]  /*3270*/  LOP3.LUT R0, R3, R0, R4, 0xfe, !PT ;  /* 0x0000000003007212 */ /* 0x000fce00078efe04 */
.L_x_38984:
[----:B------:R-:W-:Y:S05]  /*3280*/  BSYNC B0 ;  /* 0x0000000000007941 */ /* 0x000fea0003800000 */
.L_x_38983:
[----:B------:R-:W-:Y:S01]  /*3290*/  F2FP.F16.F32.PACK_AB R0, RZ, R0 ;  /* 0x00000000ff00723e */ /* 0x000fe200000000ff */
[----:B------:R-:W-:Y:S06]  /*32a0*/  BRA `(.L_x_38968) ;  /* 0x0000000400187947 */ /* 0x000fec0003800000 */
.L_x_38981:
        /* <DEDUP_REMOVED lines=21> */
.L_x_38990:
[----:B------:R-:W-:Y:S05]  /*3400*/  BSYNC B1 ;  /* 0x0000000000017941 */ /* 0x000fea0003800000 */
.L_x_38989:
[----:B------:R-:W-:Y:S01]  /*3410*/  LEA R3, R0, 0x37800000, 0x17 ;  /* 0x3780000000037811 */ /* 0x000fe200078eb8ff */
[----:B------:R-:W-:-:S05]  /*3420*/  IMAD.SHL.U32 R0, R2, 0x200000, RZ ;  /* 0x0020000002007824 */ /* 0x000fca00078e00ff */
[----:B------:R-:W-:-:S07]  /*3430*/  LOP3.LUT R0, R3, R0, R4, 0xfe, !PT ;  /* 0x0000000003007212 */ /* 0x000fce00078efe04 */
.L_x_38988:
[----:B------:R-:W-:Y:S05]  /*3440*/  BSYNC B0 ;  /* 0x0000000000007941 */ /* 0x000fea0003800000 */
.L_x_38987:
[----:B------:R-:W-:Y:S01]  /*3450*/  F2FP.F16.F32.PACK_AB R0, RZ, R0 ;  /* 0x00000000ff00723e */ /* 0x000fe200000000ff */
[----:B------:R-:W-:Y:S06]  /*3460*/  BRA `(.L_x_38968) ;  /* 0x0000000000a87947 */ /* 0x000fec0003800000 */
.L_x_38980:
        /* <DEDUP_REMOVED lines=14> */
.L_x_38994:
[----:B------:R-:W-:Y:S05]  /*3550*/  BSYNC B0 ;  /* 0x0000000000007941 */ /* 0x000fea0003800000 */
.L_x_38993:
[----:B------:R-:W-:Y:S01]  /*3560*/  F2FP.F16.F32.PACK_AB R0, RZ, R0 ;  /* 0x00000000ff00723e */ /* 0x000fe200000000ff */
[----:B------:R-:W-:Y:S06]  /*3570*/  BRA `(.L_x_38968) ;  /* 0x0000000000647947 */ /* 0x000fec0003800000 */
.L_x_38967:
        /* <DEDUP_REMOVED lines=16> */
.L_x_38995:
[----:B------:R-:W-:Y:S01]  /*3680*/  PRMT R0, RZ, 0x7610, R0 ;  /* 0x00007610ff007816 */ /* 0x000fe20000000000 */
[----:B------:R-:W-:Y:S06]  /*3690*/  BRA `(.L_x_38968) ;  /* 0x00000000001c7947 */ /* 0x000fec0003800000 */
.L_x_38992:
[----:B------:R-:W2:Y:S02]  /*36a0*/  LDG.E.64 R2, desc[UR36][R2.64] ;  /* 0x0000002402027981 */ /* 0x000ea4000c1e1b00 */
[----:B--2---:R-:W0:Y:S02]  /*36b0*/  I2F.U64 R0, R2 ;  /* 0x0000000200007312 */ /* 0x004e240000301000 */
[----:B0-----:R-:W-:Y:S01]  /*36c0*/  F2FP.F16.F32.PACK_AB R0, RZ, R0 ;  /* 0x00000000ff00723e */ /* 0x001fe200000000ff */
[----:B------:R-:W-:Y:S06]  /*36d0*/  BRA `(.L_x_38968) ;  /* 0x00000000000c7947 */ /* 0x000fec0003800000 */
.L_x_38991:
[----:B------:R-:W2:Y:S02]  /*36e0*/  LDG.E R2, desc[UR36][R2.64] ;  /* 0x0000002402027981 */ /* 0x000ea4000c1e1900 */
[----:B--2---:R-:W-:-:S04]  /*36f0*/  I2FP.F32.U32 R0, R2 ;  /* 0x0000000200007245 */ /* 0x004fc80000201000 */
[----:B------:R-:W-:-:S07]  /*3700*/  F2FP.F16.F32.PACK_AB R0, RZ, R0 ;  /* 0x00000000ff00723e */ /* 0x000fce00000000ff */
.L_x_38968:
[----:B-----5:R-:W-:Y:S01]  /*3710*/  HADD2.F32 R19, -RZ, R19.H0_H0 ;  /* 0x20000013ff137230 */ /* 0x020fe20000004100 */
[----:B------:R-:W0:Y:S01]  /*3720*/  LDC.U8 R4, c[0x0][0x498] ;  /* 0x00012600ff047b82 */ /* 0x000e220000000000 */
[----:B------:R-:W-:-:S04]  /*3730*/  HADD2.F32 R0, -RZ, R0.H0_H0 ;  /* 0x20000000ff007230 */ /* 0x000fc80000004100 */
[----:B------:R-:W2:Y:S02]  /*3740*/  MUFU.LG2 R19, R19 ;  /* 0x0000001300137308 */ /* 0x000ea40000000c00 */
[----:B--2---:R-:W-:Y:S01]  /*3750*/  FMUL.FTZ R0, R0, R19 ;  /* 0x0000001300007220 */ /* 0x004fe20000410000 */
[----:B01----:R-:W-:-:S05]  /*3760*/  PRMT R2, R4, 0x9910, RZ ;  /* 0x0000991004027816 */ /* 0x003fca00000000ff */
        /* <DEDUP_REMOVED lines=16> */
.L_x_38999:
[----:B------:R-:W-:-:S06]  /*3870*/  HADD2.F32 R3, -RZ, R3.H0_H0 ;  /* 0x20000003ff037230 */ /* 0x000fcc0000004100 */
[----:B------:R-:W0:Y:S02]  /*3880*/  F2I.S64.TRUNC R2, R3 ;  /* 0x0000000300027311 */ /* 0x000e24000020d900 */
[----:B0-----:R1:W-:Y:S01]  /*3890*/  STG.E.U8 desc[UR36][R16.64], R2 ;  /* 0x0000000210007986 */ /* 0x0013e2000c101124 */
[----:B------:R-:W-:Y:S05]  /*38a0*/  BRA `(.L_x_39001) ;  /* 0x0000000c00847947 */ /* 0x000fea0003800000 */
.L_x_38998:
        /* <DEDUP_REMOVED lines=10> */
.L_x_39003:
[----:B------:R-:W-:-:S06]  /*3950*/  HADD2.F32 R3, -RZ, R3.H0_H0 ;  /* 0x20000003ff037230 */ /* 0x000fcc0000004100 */
[----:B------:R-:W0:Y:S02]  /*3960*/  F2I.FTZ.TRUNC.NTZ R3, R3 ;  /* 0x0000000300037305 */ /* 0x000e24000021f100 */
[----:B0-----:R3:W-:Y:S01]  /*3970*/  STG.E desc[UR36][R16.64], R3 ;  /* 0x0000000310007986 */ /* 0x0017e2000c101924 */
[----:B------:R-:W-:Y:S05]  /*3980*/  BRA `(.L_x_39001) ;  /* 0x0000000c004c7947 */ /* 0x000fea0003800000 */
.L_x_39002:
[----:B------:R-:W-:-:S06]  /*3990*/  HADD2.F32 R3, -RZ, R3.H0_H0 ;  /* 0x20000003ff037230 */ /* 0x000fcc0000004100 */
[----:B------:R-:W0:Y:S02]  /*39a0*/  F2I.FTZ.TRUNC.NTZ R3, R3 ;  /* 0x0000000300037305 */ /* 0x000e24000021f100 */
[----:B0-----:R2:W-:Y:S01]  /*39b0*/  STG.E.U16 desc[UR36][R16.64], R3 ;  /* 0x0000000310007986 */ /* 0x0015e2000c101524 */
[----:B------:R-:W-:Y:S05]  /*39c0*/  BRA `(.L_x_39001) ;  /* 0x0000000c003c7947 */ /* 0x000fea0003800000 */
.L_x_38997:
        /* <DEDUP_REMOVED lines=9> */
.L_x_39005:
[----:B------:R0:W-:Y:S01]  /*3a60*/  STG.E.U16 desc[UR36][R16.64], R3 ;  /* 0x0000000310007986 */ /* 0x0001e2000c101524 */
[----:B------:R-:W-:Y:S05]  /*3a70*/  BRA `(.L_x_39001) ;  /* 0x0000000c00107947 */ /* 0x000fea0003800000 */
.L_x_39004:
        /* <DEDUP_REMOVED lines=10> */
.L_x_39007:
[----:B------:R-:W-:-:S05]  /*3b20*/  HADD2.F32 R0, -RZ, R3.H0_H0 ;  /* 0x20000003ff007230 */ /* 0x000fca0000004100 */
[----:B------:R-:W-:-:S04]  /*3b30*/  F2FP.F16.F32.PACK_AB R0, RZ, R0 ;  /* 0x00000000ff00723e */ /* 0x000fc800000000ff */
[----:B------:R-:W-:-:S05]  /*3b40*/  PRMT R0, R0, 0x5410, RZ ;  /* 0x0000541000007816 */ /* 0x000fca00000000ff */
[----:B------:R0:W-:Y:S01]  /*3b50*/  STG.E desc[UR36][R16.64], R0 ;  /* 0x0000000010007986 */ /* 0x0001e2000c101924 */
[----:B------:R-:W-:Y:S05]  /*3b60*/  BRA `(.L_x_39001) ;  /* 0x0000000800d47947 */ /* 0x000fea0003800000 */
.L_x_39006:
[----:B------:R-:W-:-:S05]  /*3b70*/  HADD2.F32 R2, -RZ, R3.H0_H0 ;  /* 0x20000003ff027230 */ /* 0x000fca0000004100 */
[----:B------:R-:W-:-:S06]  /*3b80*/  FMUL.FTZ R2, R2, 1 ;  /* 0x3f80000002027820 */ /* 0x000fcc0000410000 */
[----:B------:R-:W0:Y:S02]  /*3b90*/  F2F.F64.F32 R2, R2 ;  /* 0x0000000200027310 */ /* 0x000e240000201800 */
[----:B0-----:R0:W-:Y:S01]  /*3ba0*/  STG.E.64 desc[UR36][R16.64], R2 ;  /* 0x0000000210007986 */ /* 0x0011e2000c101b24 */
[----:B------:R-:W-:Y:S05]  /*3bb0*/  BRA `(.L_x_39001) ;  /* 0x0000000800c07947 */ /* 0x000fea0003800000 */
.L_x_38996:
        /* <DEDUP_REMOVED lines=13> */
.L_x_39010:
[----:B------:R-:W-:Y:S01]  /*3c90*/  HADD2.F32 R3, -RZ, R3.H0_H0 ;  /* 0x20000003ff037230 */ /* 0x000fe20000004100 */
[----:B------:R-:W-:-:S04]  /*3ca0*/  CS2R R6, SRZ ;  /* 0x0000000000067805 */ /* 0x000fc8000001ff00 */
[----:B------:R-:W-:-:S04]  /*3cb0*/  FMUL.FTZ R3, R3, 1 ;  /* 0x3f80000003037820 */ /* 0x000fc80000410000 */
[----:B------:R-:W0:Y:S02]  /*3cc0*/  F2F.F64.F32 R4, R3 ;  /* 0x0000000300047310 */ /* 0x000e240000201800 */
[----:B0-----:R0:W-:Y:S01]  /*3cd0*/  STG.E.128 desc[UR36][R16.64], R4 ;  /* 0x0000000410007986 */ /* 0x0011e2000c101d24 */
[----:B------:R-:W-:Y:S05]  /*3ce0*/  BRA `(.L_x_39001) ;  /* 0x0000000800747947 */ /* 0x000fea0003800000 */
.L_x_39009:
        /* <DEDUP_REMOVED lines=21> */
.L_x_39014:
[----:B------:R-:W-:Y:S05]  /*3e40*/  BSYNC B0 ;  /* 0x0000000000007941 */ /* 0x000fea0003800000 */
.L_x_39013:
[----:B------:R-:W-:-:S05]  /*3e50*/  LOP3.LUT R3, R0, R3, RZ, 0xfc, !PT ;  /* 0x0000000300037212 */ /* 0x000fca00078efcff */
[----:B------:R0:W-:Y:S01]  /*3e60*/  STG.E.U8 desc[UR36][R16.64], R3 ;  /* 0x0000000310007986 */ /* 0x0001e2000c101124 */
[----:B------:R-:W-:Y:S05]  /*3e70*/  BRA `(.L_x_39001) ;  /* 0x0000000800107947 */ /* 0x000fea0003800000 */
.L_x_39012:
        /* <DEDUP_REMOVED lines=13> */
.L_x_39016:
[----:B------:R-:W-:Y:S01]  /*3f50*/  IMAD.MOV.U32 R0, RZ, RZ, 0x7f ;  /* 0x0000007fff007424 */ /* 0x000fe200078e00ff */
[----:B------:R-:W-:-:S04]  /*3f60*/  ISETP.GT.U32.AND P0, PT, R2, 0x7f800000, PT ;  /* 0x7f8000000200780c */ /* 0x000fc80003f04070 */
[----:B------:R-:W-:-:S09]  /*3f70*/  SEL R0, R0, 0x7c, P0 ;  /* 0x0000007c00007807 */ /* 0x000fd20000000000 */
.L_x_39017:
[----:B------:R-:W-:Y:S05]  /*3f80*/  BSYNC B0 ;  /* 0x0000000000007941 */ /* 0x000fea0003800000 */
.L_x_39015:
[----:B------:R-:W-:-:S04]  /*3f90*/  LOP3.LUT R2, R3, 0x80000000, RZ, 0xc0, !PT ;  /* 0x8000000003027812 */ /* 0x000fc800078ec0ff */
[----:B------:R-:W-:-:S04]  /*3fa0*/  SHF.R.U32.HI R3, RZ, 0x18, R2 ;  /* 0x00000018ff037819 */ /* 0x000fc80000011602 */
[----:B------:R-:W-:-:S05]  /*3fb0*/  LOP3.LUT R3, R0, R3, RZ, 0xfc, !PT ;  /* 0x0000000300037212 */ /* 0x000fca00078efcff */
[----:B------:R0:W-:Y:S01]  /*3fc0*/  STG.E.U8 desc[UR36][R16.64], R3 ;  /* 0x0000000310007986 */ /* 0x0001e2000c101124 */
[----:B------:R-:W-:Y:S05]  /*3fd0*/  BRA `(.L_x_39001) ;  /* 0x0000000400b87947 */ /* 0x000fea0003800000 */
.L_x_39011:
[----:B------:R-:W-:-:S05]  /*3fe0*/  HADD2.F32 R0, -RZ, R3.H0_H0 ;  /* 0x20000003ff007230 */ /* 0x000fca0000004100 */
[----:B------:R-:W-:-:S05]  /*3ff0*/  F2FP.BF16.F32.PACK_AB R0, RZ, R0 ;  /* 0x00000000ff00723e */ /* 0x000fca00000010ff */
[----:B------:R0:W-:Y:S01]  /*4000*/  STG.E.U16 desc[UR36][R16.64], R0 ;  /* 0x0000000010007986 */ /* 0x0001e2000c101524 */
[----:B------:R-:W-:Y:S05]  /*4010*/  BRA `(.L_x_39001) ;  /* 0x0000000400a87947 */ /* 0x000fea0003800000 */
.L_x_39008:
        /* <DEDUP_REMOVED lines=12> */
.L_x_39020:
        /* <DEDUP_REMOVED lines=17> */
.L_x_39023:
[----:B------:R-:W-:-:S04]  /*41f0*/  LOP3.LUT R2, R3, 0x80000000, RZ, 0xc0, !PT ;  /* 0x8000000003027812 */ /* 0x000fc800078ec0ff */
[----:B------:R-:W-:-:S04]  /*4200*/  SHF.R.U32.HI R3, RZ, 0x18, R2 ;  /* 0x00000018ff037819 */ /* 0x000fc80000011602 */
[----:B------:R-:W-:-:S04]  /*4210*/  LOP3.LUT R0, R0, R3, RZ, 0xfc, !PT ;  /* 0x0000000300007212 */ /* 0x000fc800078efcff */
[----:B------:R-:W-:-:S07]  /*4220*/  PRMT R8, R0, 0x7610, R8 ;  /* 0x0000761000087816 */ /* 0x000fce0000000008 */
.L_x_39022:
[----:B------:R-:W-:Y:S05]  /*4230*/  BSYNC B0 ;  /* 0x0000000000007941 */ /* 0x000fea0003800000 */
.L_x_39021:
[----:B------:R0:W-:Y:S01]  /*4240*/  STG.E.U8 desc[UR36][R16.64], R8 ;  /* 0x0000000810007986 */ /* 0x0001e2000c101124 */
[----:B------:R-:W-:Y:S05]  /*4250*/  BRA `(.L_x_39001) ;  /* 0x0000000400187947 */ /* 0x000fea0003800000 */
.L_x_39019:
        /* <DEDUP_REMOVED lines=17> */
.L_x_39026:
[----:B------:R-:W-:-:S04]  /*4370*/  LOP3.LUT R2, R3, 0x80000000, RZ, 0xc0, !PT ;  /* 0x8000000003027812 */ /* 0x000fc800078ec0ff */
[----:B------:R-:W-:-:S04]  /*4380*/  SHF.R.U32.HI R3, RZ, 0x18, R2 ;  /* 0x00000018ff037819 */ /* 0x000fc80000011602 */
[----:B------:R-:W-:-:S04]  /*4390*/  LOP3.LUT R0, R0, R3, RZ, 0xfc, !PT ;  /* 0x0000000300007212 */ /* 0x000fc800078efcff */
[----:B------:R-:W-:-:S07]  /*43a0*/  PRMT R8, R0, 0x7610, R8 ;  /* 0x0000761000087816 */ /* 0x000fce0000000008 */
.L_x_39025:
[----:B------:R-:W-:Y:S05]  /*43b0*/  BSYNC B0 ;  /* 0x0000000000007941 */ /* 0x000fea0003800000 */
.L_x_39024:
[----:B------:R0:W-:Y:S01]  /*43c0*/  STG.E.U8 desc[UR36][R16.64], R8 ;  /* 0x0000000810007986 */ /* 0x0001e2000c101124 */
[----:B------:R-:W-:Y:S05]  /*43d0*/  BRA `(.L_x_39001) ;  /* 0x0000000000b87947 */ /* 0x000fea0003800000 */
.L_x_39018:
        /* <DEDUP_REMOVED lines=22> */
.L_x_39000:
        /* <DEDUP_REMOVED lines=16> */
.L_x_39029:
[----:B------:R-:W-:Y:S05]  /*4640*/  BRA `(.L_x_39001) ;  /* 0x00000000001c7947 */ /* 0x000fea0003800000 */
.L_x_39028:
[----:B------:R-:W-:-:S06]  /*4650*/  HADD2.F32 R3, -RZ, R3.H0_H0 ;  /* 0x20000003ff037230 */ /* 0x000fcc0000004100 */
[----:B------:R-:W0:Y:S02]  /*4660*/  F2I.U64.TRUNC R2, R3 ;  /* 0x0000000300027311 */ /* 0x000e24000020d800 */
[----:B0-----:R0:W-:Y:S01]  /*4670*/  STG.E.64 desc[UR36][R16.64], R2 ;  /* 0x0000000210007986 */ /* 0x0011e2000c101b24 */
[----:B------:R-:W-:Y:S05]  /*4680*/  BRA `(.L_x_39001) ;  /* 0x00000000000c7947 */ /* 0x000fea0003800000 */
.L_x_39027:
[----:B------:R-:W-:-:S06]  /*4690*/  HADD2.F32 R3, -RZ, R3.H0_H0 ;  /* 0x20000003ff037230 */ /* 0x000fcc0000004100 */
[----:B------:R-:W0:Y:S02]  /*46a0*/  F2I.FTZ.U32.TRUNC.NTZ R3, R3 ;  /* 0x0000000300037305 */ /* 0x000e24000021f000 */
[----:B0-----:R0:W-:Y:S02]  /*46b0*/  STG.E desc[UR36][R16.64], R3 ;  /* 0x0000000310007986 */ /* 0x0011e4000c101924 */
.L_x_39001:
[----:B------:R-:W-:-:S04]  /*46c0*/  IMAD R18, R18, 0x200, R23 ;  /* 0x0000020012127824 */ /* 0x000fc800078e0217 */
[----:B------:R-:W-:-:S07]  /*46d0*/  VIADD R19, R18, 0x80 ;  /* 0x0000008012137836 */ /* 0x000fce0000000000 */
.L_x_38928:
[----:B------:R-:W-:Y:S05]  /*46e0*/  BSYNC B6 ;  /* 0x0000000000067941 */ /* 0x000fea0003800000 */
.L_x_38927:
[----:B------:R-:W-:Y:S01]  /*46f0*/  ULDC UR4, c[0x0][0x210] ;  /* 0x0000840000047ab9 */ /* 0x000fe20000000800 */
[----:B------:R-:W-:Y:S01]  /*4700*/  BSSY B6, `(.L_x_39030) ;  /* 0x0000465000067945 */ /* 0x000fe20003800000 */
[----:B------:R-:W-:-:S13]  /*4710*/  ISETP.GE.AND P0, PT, R19, UR4, PT ;  /* 0x0000000413007c0c */ /* 0x000fda000bf06270 */
[----:B------:R-:W-:Y:S05]  /*4720*/  @P0 BRA `(.L_x_39031) ;  /* 0x0000004400880947 */ /* 0x000fea0003800000 */
[----:B0-----:R-:W0:Y:S01]  /*4730*/  LDC R6, c[0x0][0x218] ;  /* 0x00008600ff067b82 */ /* 0x001e220000000800 */
[----:B------:R-:W-:Y:S02]  /*4740*/  IMAD.MOV.U32 R18, RZ, RZ, RZ ;  /* 0x000000ffff127224 */ /* 0x000fe400078e00ff */
[----:B------:R-:W-:Y:S02]  /*4750*/  IMAD.MOV.U32 R0, RZ, RZ, RZ ;  /* 0x000000ffff007224 */ /* 0x000fe400078e00ff */
[----:B-1234-:R-:W-:Y:S01]  /*4760*/  IMAD.MOV.U32 R16, RZ, RZ, RZ ;  /* 0x000000ffff107224 */ /* 0x01efe200078e00ff */
[----:B0-----:R-:W-:-:S13]  /*4770*/  ISETP.NE.AND P0, PT, R6, RZ, PT ;  /* 0x000000ff0600720c */ /* 0x001fda0003f05270 */
        /* <DEDUP_REMOVED lines=349> */
.L_x_39032:
        /* <DEDUP_REMOVED lines=23> */
.L_x_39036:
[----:B------:R-:W2:Y:S02]  /*5ec0*/  LDG.E.U8 R2, desc[UR36][R2.64] ;  /* 0x0000002402027981 */ /* 0x000ea4000c1e1100 */
[----:B--2---:R-:W-:-:S04]  /*5ed0*/  I2FP.F32.U32 R0, R2 ;  /* 0x0000000200007245 */ /* 0x004fc80000201000 */
[----:B------:R-:W-:-:S04]  /*5ee0*/  F2FP.F16.F32.PACK_AB R0, RZ, R0 ;  /* 0x00000000ff00723e */ /* 0x000fc800000000ff */
[----:B------:R-:W-:Y:S01]  /*5ef0*/  PRMT R22, R0, 0x7610, R22 ;  /* 0x0000761000167816 */ /* 0x000fe20000000016 */
[----:B------:R-:W-:Y:S06]  /*5f00*/  BRA `(.L_x_39038) ;  /* 0x0000000c00bc7947 */ /* 0x000fec0003800000 */
.L_x_39035:
        /* <DEDUP_REMOVED lines=11> */
.L_x_39040:
[----:B------:R-:W2:Y:S02]  /*5fc0*/  LDG.E R2, desc[UR36][R2.64] ;  /* 0x0000002402027981 */ /* 0x000ea4000c1e1900 */
[----:B--2---:R-:W-:-:S04]  /*5fd0*/  I2FP.F32.S32 R0, R2 ;  /* 0x0000000200007245 */ /* 0x004fc80000201400 */
[----:B------:R-:W-:-:S04]  /*5fe0*/  F2FP.F16.F32.PACK_AB R0, RZ, R0 ;  /* 0x00000000ff00723e */ /* 0x000fc800000000ff */
[----:B------:R-:W-:Y:S01]  /*5ff0*/  PRMT R22, R0, 0x7610, R22 ;  /* 0x0000761000167816 */ /* 0x000fe20000000016 */
[----:B------:R-:W-:Y:S06]  /*6000*/  BRA `(.L_x_39038) ;  /* 0x0000000c007c7947 */ /* 0x000fec0003800000 */
.L_x_39039:
[----:B------:R-:W2:Y:S02]  /*6010*/  LDG.E.U16 R2, desc[UR36][R2.64] ;  /* 0x0000002402027981 */ /* 0x000ea4000c1e1500 */
[----:B--2---:R-:W0:Y:S02]  /*6020*/  I2F.S16 R0, R2 ;  /* 0x0000000200007306 */ /* 0x004e240000101400 */
[----:B0-----:R-:W-:-:S04]  /*6030*/  F2FP.F16.F32.PACK_AB R0, RZ, R0 ;  /* 0x00000000ff00723e */ /* 0x001fc800000000ff */
[----:B------:R-:W-:Y:S01]  /*6040*/  PRMT R22, R0, 0x7610, R22 ;  /* 0x0000761000167816 */ /* 0x000fe20000000016 */
[----:B------:R-:W-:Y:S06]  /*6050*/  BRA `(.L_x_39038) ;  /* 0x0000000c00687947 */ /* 0x000fec0003800000 */
.L_x_39034:
        /* <DEDUP_REMOVED lines=9> */
.L_x_39042:
[----:B------:R1:W5:Y:S01]  /*60f0*/  LDG.E.U16 R22, desc[UR36][R2.64] ;  /* 0x0000002402167981 */ /* 0x000362000c1e1500 */
[----:B------:R-:W-:Y:S05]  /*6100*/  BRA `(.L_x_39038) ;  /* 0x0000000c003c7947 */ /* 0x000fea0003800000 */
.L_x_39041:
        /* <DEDUP_REMOVED lines=9> */
.L_x_39044:
[----:B------:R0:W5:Y:S01]  /*61a0*/  LDG.E.U16 R22, desc[UR36][R2.64] ;  /* 0x0000002402167981 */ /* 0x000162000c1e1500 */
[----:B------:R-:W-:Y:S05]  /*61b0*/  BRA `(.L_x_39038) ;  /* 0x0000000c00107947 */ /* 0x000fea0003800000 */
.L_x_39043:
        /* <DEDUP_REMOVED lines=9> */
.L_x_39033:
        /* <DEDUP_REMOVED lines=14> */
.L_x_39047:
        /* <DEDUP_REMOVED lines=9> */
.L_x_39046:
        /* <DEDUP_REMOVED lines=28> */
.L_x_39049:
        /* <DEDUP_REMOVED lines=15> */
.L_x_39048:
[----:B------:R-:W2:Y:S02]  /*6670*/  LDG.E.U16 R0, desc[UR36][R2.64] ;  /* 0x0000002402007981 */ /* 0x000ea4000c1e1500 */
[----:B--2---:R-:W-:-:S05]  /*6680*/  IMAD.U32 R0, R0, 0x10000, RZ ;  /* 0x0001000000007824 */ /* 0x004fca00078e00ff */
[----:B------:R-:W-:-:S04]  /*6690*/  F2FP.F16.F32.PACK_AB R0, RZ, R0 ;  /* 0x00000000ff00723e */ /* 0x000fc800000000ff */
[----:B------:R-:W-:Y:S01]  /*66a0*/  PRMT R22, R0, 0x7610, R22 ;  /* 0x0000761000167816 */ /* 0x000fe20000000016 */
[----:B------:R-:W-:Y:S06]  /*66b0*/  BRA `(.L_x_39038) ;  /* 0x0000000400d07947 */ /* 0x000fec0003800000 */
.L_x_39045:
        /* <DEDUP_REMOVED lines=13> */
.L_x_39052:
        /* <DEDUP_REMOVED lines=21> */
.L_x_39056:
[----:B------:R-:W-:Y:S05]  /*68e0*/  BSYNC B1 ;  /* 0x0000000000017941 */ /* 0x000fea0003800000 */
.L_x_39055:
[----:B------:R-:W-:Y:S01]  /*68f0*/  LEA R3, R0, 0x3b800000, 0x17 ;  /* 0x3b80000000037811 */ /* 0x000fe200078eb8ff */
[----:B------:R-:W-:-:S05]  /*6900*/  IMAD.SHL.U32 R0, R2, 0x100000, RZ ;  /* 0x0010000002007824 */ /* 0x000fca00078e00ff */
[----:B------:R-:W-:-:S07]  /*6910*/  LOP3.LUT R0, R3, R0, R4, 0xfe, !PT ;  /* 0x0000000003007212 */ /* 0x000fce00078efe04 */
.L_x_39054:
[----:B------:R-:W-:Y:S05]  /*6920*/  BSYNC B0 ;  /* 0x0000000000007941 */ /* 0x000fea0003800000 */
.L_x_39053:
[----:B------:R-:W-:-:S04]  /*6930*/  F2FP.F16.F32.PACK_AB R0, RZ, R0 ;  /* 0x00000000ff00723e */ /* 0x000fc800000000ff */
[----:B------:R-:W-:Y:S01]  /*6940*/  PRMT R22, R0, 0x7610, R22 ;  /* 0x0000761000167816 */ /* 0x000fe20000000016 */
[----:B------:R-:W-:Y:S06]  /*6950*/  BRA `(.L_x_39038) ;  /* 0x0000000400287947 */ /* 0x000fec0003800000 */
.L_x_39051:
        /* <DEDUP_REMOVED lines=21> */
.L_x_39060:
[----:B------:R-:W-:Y:S05]  /*6ab0*/  BSYNC B1 ;  /* 0x0000000000017941 */ /* 0x000fea0003800000 */
.L_x_39059:
[----:B------:R-:W-:Y:S01]  /*6ac0*/  LEA R3, R0, 0x37800000, 0x17 ;  /* 0x3780000000037811 */ /* 0x000fe200078eb8ff */
[----:B------:R-:W-:-:S05]  /*6ad0*/  IMAD.SHL.U32 R0, R2, 0x200000, RZ ;  /* 0x0020000002007824 */ /* 0x000fca00078e00ff */
[----:B------:R-:W-:-:S07]  /*6ae0*/  LOP3.LUT R0, R3, R0, R4, 0xfe, !PT ;  /* 0x0000000003007212 */ /* 0x000fce00078efe04 */
.L_x_39058:
[----:B------:R-:W-:Y:S05]  /*6af0*/  BSYNC B0 ;  /* 0x0000000000007941 */ /* 0x000fea0003800000 */
.L_x_39057:
[----:B------:R-:W-:-:S04]  /*6b00*/  F2FP.F16.F32.PACK_AB R0, RZ, R0 ;  /* 0x00000000ff00723e */ /* 0x000fc800000000ff */
[----:B------:R-:W-:Y:S01]  /*6b10*/  PRMT R22, R0, 0x7610, R22 ;  /* 0x0000761000167816 */ /* 0x000fe20000000016 */
[----:B------:R-:W-:Y:S06]  /*6b20*/  BRA `(.L_x_39038) ;  /* 0x0000000000b47947 */ /* 0x000fec0003800000 */
.L_x_39050:
        /* <DEDUP_REMOVED lines=14> */
.L_x_39064:
[----:B------:R-:W-:Y:S05]  /*6c10*/  BSYNC B0 ;  /* 0x0000000000007941 */ /* 0x000fea0003800000 */
.L_x_39063:
[----:B------:R-:W-:-:S04]  /*6c20*/  F2FP.F16.F32.PACK_AB R0, RZ, R0 ;  /* 0x00000000ff00723e */ /* 0x000fc800000000ff */
[----:B------:R-:W-:Y:S01]  /*6c30*/  PRMT R22, R0, 0x7610, R22 ;  /* 0x0000761000167816 */ /* 0x000fe20000000016 */
[----:B------:R-:W-:Y:S06]  /*6c40*/  BRA `(.L_x_39038) ;  /* 0x00000000006c7947 */ /* 0x000fec0003800000 */
.L_x_39037:
        /* <DEDUP_REMOVED lines=16> */
.L_x_39065:
[----:B------:R-:W-:Y:S01]  /*6d50*/  PRMT R22, RZ, 0x7610, R22 ;  /* 0x00007610ff167816 */ /* 0x000fe20000000016 */
[----:B------:R-:W-:Y:S06]  /*6d60*/  BRA `(.L_x_39038) ;  /* 0x0000000000247947 */ /* 0x000fec0003800000 */
.L_x_39062:
[----:B------:R-:W2:Y:S02]  /*6d70*/  LDG.E.64 R2, desc[UR36][R2.64] ;  /* 0x0000002402027981 */ /* 0x000ea4000c1e1b00 */
[----:B--2---:R-:W0:Y:S02]  /*6d80*/  I2F.U64 R0, R2 ;  /* 0x0000000200007312 */ /* 0x004e240000301000 */
[----:B0-----:R-:W-:-:S04]  /*6d90*/  F2FP.F16.F32.PACK_AB R0, RZ, R0 ;  /* 0x00000000ff00723e */ /* 0x001fc800000000ff */
[----:B------:R-:W-:Y:S01]  /*6da0*/  PRMT R22, R0, 0x7610, R22 ;  /* 0x0000761000167816 */ /* 0x000fe20000000016 */
[----:B------:R-:W-:Y:S06]  /*6db0*/  BRA `(.L_x_39038) ;  /* 0x0000000000107947 */ /* 0x000fec0003800000 */
.L_x_39061:
[----:B------:R-:W2:Y:S02]  /*6dc0*/  LDG.E R2, desc[UR36][R2.64] ;  /* 0x0000002402027981 */ /* 0x000ea4000c1e1900 */
[----:B--2---:R-:W-:-:S04]  /*6dd0*/  I2FP.F32.U32 R0, R2 ;  /* 0x0000000200007245 */ /* 0x004fc80000201000 */
[----:B------:R-:W-:-:S04]  /*6de0*/  F2FP.F16.F32.PACK_AB R0, RZ, R0 ;  /* 0x00000000ff00723e */ /* 0x000fc800000000ff */
[----:B------:R-:W-:-:S07]  /*6df0*/  PRMT R22, R0, 0x7610, R22 ;  /* 0x0000761000167816 */ /* 0x000fce0000000016 */
.L_x_39038:
        /* <DEDUP_REMOVED lines=19> */
.L_x_39069:
[----:B------:R-:W2:Y:S02]  /*6f30*/  LDG.E.U8 R2, desc[UR36][R2.64] ;  /* 0x0000002402027981 */ /* 0x000ea4000c1e1100 */
[----:B--2---:R-:W-:-:S04]  /*6f40*/  I2FP.F32.U32 R0, R2 ;  /* 0x0000000200007245 */ /* 0x004fc80000201000 */
[----:B------:R-:W-:Y:S01]  /*6f50*/  F2FP.F16.F32.PACK_AB R0, RZ, R0 ;  /* 0x00000000ff00723e */ /* 0x000fe200000000ff */
[----:B------:R-:W-:Y:S06]  /*6f60*/  BRA `(.L_x_39071) ;  /* 0x0000000c00887947 */ /* 0x000fec0003800000 */
.L_x_39068:
        /* <DEDUP_REMOVED lines=10> */
.L_x_39073:
[----:B------:R-:W2:Y:S02]  /*7010*/  LDG.E R2, desc[UR36][R2.64] ;  /* 0x0000002402027981 */ /* 0x000ea4000c1e1900 */
[----:B--2---:R-:W-:-:S04]  /*7020*/  I2FP.F32.S32 R0, R2 ;  /* 0x0000000200007245 */ /* 0x004fc80000201400 */
[----:B------:R-:W-:Y:S01]  /*7030*/  F2FP.F16.F32.PACK_AB R0, RZ, R0 ;  /* 0x00000000ff00723e */ /* 0x000fe200000000ff */
[----:B------:R-:W-:Y:S06]  /*7040*/  BRA `(.L_x_39071) ;  /* 0x0000000c00507947 */ /* 0x000fec0003800000 */
.L_x_39072:
[----:B------:R-:W2:Y:S02]  /*7050*/  LDG.E.U16 R2, desc[UR36][R2.64] ;  /* 0x0000002402027981 */ /* 0x000ea4000c1e1500 */
[----:B--2---:R-:W0:Y:S02]  /*7060*/  I2F.S16 R0, R2 ;  /* 0x0000000200007306 */ /* 0x004e240000101400 */
[----:B0-----:R-:W-:Y:S01]  /*7070*/  F2FP.F16.F32.PACK_AB R0, RZ, R0 ;  /* 0x00000000ff00723e */ /* 0x001fe200000000ff */
[----:B------:R-:W-:Y:S06]  /*7080*/  BRA `(.L_x_39071) ;  /* 0x0000000c00407947 */ /* 0x000fec0003800000 */
.L_x_39067:
        /* <DEDUP_REMOVED lines=9> */
.L_x_39075:
[----:B------:R1:W5:Y:S01]  /*7120*/  LDG.E.U16 R0, desc[UR36][R2.64] ;  /* 0x0000002402007981 */ /* 0x000362000c1e1500 */
[----:B------:R-:W-:Y:S05]  /*7130*/  BRA `(.L_x_39071) ;  /* 0x0000000c00147947 */ /* 0x000fea0003800000 */
.L_x_39074:
        /* <DEDUP_REMOVED lines=9> */
.L_x_39077:
[----:B------:R0:W5:Y:S01]  /*71d0*/  LDG.E.U16 R0, desc[UR36][R2.64] ;  /* 0x0000002402007981 */ /* 0x000162000c1e1500 */
[----:B------:R-:W-:Y:S05]  /*71e0*/  BRA `(.L_x_39071) ;  /* 0x0000000800e87947 */ /* 0x000fea0003800000 */
.L_x_39076:
        /* <DEDUP_REMOVED lines=8> */
.L_x_39066:
        /* <DEDUP_REMOVED lines=13> */
.L_x_39080:
        /* <DEDUP_REMOVED lines=8> */
.L_x_39079:
        /* <DEDUP_REMOVED lines=28> */
.L_x_39082:
        /* <DEDUP_REMOVED lines=15> */
.L_x_39081:
[----:B------:R-:W2:Y:S02]  /*7670*/  LDG.E.U16 R0, desc[UR36][R2.64] ;  /* 0x0000002402007981 */ /* 0x000ea4000c1e1500 */
[----:B--2---:R-:W-:-:S05]  /*7680*/  IMAD.U32 R0, R0, 0x10000, RZ ;  /* 0x0001000000007824 */ /* 0x004fca00078e00ff */
[----:B------:R-:W-:Y:S01]  /*7690*/  F2FP.F16.F32.PACK_AB R0, RZ, R0 ;  /* 0x00000000ff00723e */ /* 0x000fe200000000ff */
[----:B------:R-:W-:Y:S06]  /*76a0*/  BRA `(.L_x_39071) ;  /* 0x0000000400b87947 */ /* 0x000fec0003800000 */
.L_x_39078:
        /* <DEDUP_REMOVED lines=12> */
.L_x_39085:
        /* <DEDUP_REMOVED lines=21> */
.L_x_39089:
[----:B------:R-:W-:Y:S05]  /*78c0*/  BSYNC B1 ;  /* 0x0000000000017941 */ /* 0x000fea0003800000 */
.L_x_39088:
[----:B------:R-:W-:Y:S01]  /*78d0*/  LEA R3, R0, 0x3b800000, 0x17 ;  /* 0x3b80000000037811 */ /* 0x000fe200078eb8ff */
[----:B------:R-:W-:-:S05]  /*78e0*/  IMAD.SHL.U32 R0, R2, 0x100000, RZ ;  /* 0x0010000002007824 */ /* 0x000fca00078e00ff */
[----:B------:R-:W-:-:S07]  /*78f0*/  LOP3.LUT R0, R3, R0, R4, 0xfe, !PT ;  /* 0x0000000003007212 */ /* 0x000fce00078efe04 */
.L_x_39087:
[----:B------:R-:W-:Y:S05]  /*7900*/  BSYNC B0 ;  /* 0x0000000000007941 */ /* 0x000fea0003800000 */
.L_x_39086:
[----:B------:R-:W-:Y:S01]  /*7910*/  F2FP.F16.F32.PACK_AB R0, RZ, R0 ;  /* 0x00000000ff00723e */ /* 0x000fe200000000ff */
[----:B------:R-:W-:Y:S06]  /*7920*/  BRA `(.L_x_39071) ;  /* 0x0000000400187947 */ /* 0x000fec0003800000 */
.L_x_39084:
        /* <DEDUP_REMOVED lines=21> */
.L_x_39093:
[----:B------:R-:W-:Y:S05]  /*7a80*/  BSYNC B1 ;  /* 0x0000000000017941 */ /* 0x000fea0003800000 */
.L_x_39092:
[----:B------:R-:W-:Y:S01]  /*7a90*/  LEA R3, R0, 0x37800000, 0x17 ;  /* 0x3780000000037811 */ /* 0x000fe200078eb8ff */
[----:B------:R-:W-:-:S05]  /*7aa0*/  IMAD.SHL.U32 R0, R2, 0x200000, RZ ;  /* 0x0020000002007824 */ /* 0x000fca00078e00ff */
[----:B------:R-:W-:-:S07]  /*7ab0*/  LOP3.LUT R0, R3, R0, R4, 0xfe, !PT ;  /* 0x0000000003007212 */ /* 0x000fce00078efe04 */
.L_x_39091:
[----:B------:R-:W-:Y:S05]  /*7ac0*/  BSYNC B0 ;  /* 0x0000000000007941 */ /* 0x000fea0003800000 */
.L_x_39090:
[----:B------:R-:W-:Y:S01]  /*7ad0*/  F2FP.F16.F32.PACK_AB R0, RZ, R0 ;  /* 0x00000000ff00723e */ /* 0x000fe200000000ff */
[----:B------:R-:W-:Y:S06]  /*7ae0*/  BRA `(.L_x_39071) ;  /* 0x0000000000a87947 */ /* 0x000fec0003800000 */
.L_x_39083:
        /* <DEDUP_REMOVED lines=14> */
.L_x_39097:
[----:B------:R-:W-:Y:S05]  /*7bd0*/  BSYNC B0 ;  /* 0x0000000000007941 */ /* 0x000fea0003800000 */
.L_x_39096:
[----:B------:R-:W-:Y:S01]  /*7be0*/  F2FP.F16.F32.PACK_AB R0, RZ, R0 ;  /* 0x00000000ff00723e */ /* 0x000fe200000000ff */
[----:B------:R-:W-:Y:S06]  /*7bf0*/  BRA `(.L_x_39071) ;  /* 0x0000000000647947 */ /* 0x000fec0003800000 */
.L_x_39070:
        /* <DEDUP_REMOVED lines=16> */
.L_x_39098:
[----:B------:R-:W-:Y:S01]  /*7d00*/  PRMT R0, RZ, 0x7610, R0 ;  /* 0x00007610ff007816 */ /* 0x000fe20000000000 */
[----:B------:R-:W-:Y:S06]  /*7d10*/  BRA `(.L_x_39071) ;  /* 0x00000000001c7947 */ /* 0x000fec0003800000 */
.L_x_39095:
[----:B------:R-:W2:Y:S02]  /*7d20*/  LDG.E.64 R2, desc[UR36][R2.64] ;  /* 0x0000002402027981 */ /* 0x000ea4000c1e1b00 */
[----:B--2---:R-:W0:Y:S02]  /*7d30*/  I2F.U64 R0, R2 ;  /* 0x0000000200007312 */ /* 0x004e240000301000 */
[----:B0-----:R-:W-:Y:S01]  /*7d40*/  F2FP.F16.F32.PACK_AB R0, RZ, R0 ;  /* 0x00000000ff00723e */ /* 0x001fe200000000ff */
[----:B------:R-:W-:Y:S06]  /*7d50*/  BRA `(.L_x_39071) ;  /* 0x00000000000c7947 */ /* 0x000fec0003800000 */
.L_x_39094:
[----:B------:R-:W2:Y:S02]  /*7d60*/  LDG.E R2, desc[UR36][R2.64] ;  /* 0x0000002402027981 */ /* 0x000ea4000c1e1900 */
[----:B--2---:R-:W-:-:S04]  /*7d70*/  I2FP.F32.U32 R0, R2 ;  /* 0x0000000200007245 */ /* 0x004fc80000201000 */
[----:B------:R-:W-:-:S07]  /*7d80*/  F2FP.F16.F32.PACK_AB R0, RZ, R0 ;  /* 0x00000000ff00723e */ /* 0x000fce00000000ff */
.L_x_39071:
[----:B-----5:R-:W-:Y:S01]  /*7d90*/  HADD2.F32 R22, -RZ, R22.H0_H0 ;  /* 0x20000016ff167230 */ /* 0x020fe20000004100 */
[----:B------:R-:W2:Y:S01]  /*7da0*/  LDC.U8 R4, c[0x0][0x498] ;  /* 0x00012600ff047b82 */ /* 0x000ea20000000000 */
[----:B------:R-:W-:Y:S02]  /*7db0*/  HADD2.F32 R0, -RZ, R0.H0_H0 ;  /* 0x20000000ff007230 */ /* 0x000fe40000004100 */
[----:B01----:R-:W0:Y:S03]  /*7dc0*/  MUFU.LG2 R3, R22 ;  /* 0x0000001600037308 */ /* 0x003e260000000c00 */
[----:B0-----:R-:W-:Y:S01]  /*7dd0*/  FMUL.FTZ R0, R0, R3 ;  /* 0x0000000300007220 */ /* 0x001fe20000410000 */
        /* <DEDUP_REMOVED lines=17> */
.L_x_39102:
[----:B------:R-:W-:-:S06]  /*7ef0*/  HADD2.F32 R3, -RZ, R2.H0_H0 ;  /* 0x20000002ff037230 */ /* 0x000fcc0000004100 */
[----:B------:R-:W0:Y:S02]  /*7f00*/  F2I.S64.TRUNC R2, R3 ;  /* 0x0000000300027311 */ /* 0x000e24000020d900 */
[----:B0-----:R0:W-:Y:S01]  /*7f10*/  STG.E.U8 desc[UR36][R16.64], R2 ;  /* 0x0000000210007986 */ /* 0x0011e2000c101124 */
[----:B------:R-:W-:Y:S05]  /*7f20*/  BRA `(.L_x_39104) ;  /* 0x0000000c00847947 */ /* 0x000fea0003800000 */
.L_x_39101:
        /* <DEDUP_REMOVED lines=10> */
.L_x_39106:
[----:B------:R-:W-:-:S04]  /*7fd0*/  HADD2.F32 R2, -RZ, R2.H0_H0 ;  /* 0x20000002ff027230 */ /* 0x000fc80000004100 */
[----:B------:R-:W0:Y:S02]  /*7fe0*/  F2I.FTZ.TRUNC.NTZ R3, R2 ;  /* 0x0000000200037305 */ /* 0x000e24000021f100 */
[----:B0-----:R3:W-:Y:S01]  /*7ff0*/  STG.E desc[UR36][R16.64], R3 ;  /* 0x0000000310007986 */ /* 0x0017e2000c101924 */
[----:B------:R-:W-:Y:S05]  /*8000*/  BRA `(.L_x_39104) ;  /* 0x0000000c004c7947 */ /* 0x000fea0003800000 */
.L_x_39105:
[----:B------:R-:W-:-:S04]  /*8010*/  HADD2.F32 R2, -RZ, R2.H0_H0 ;  /* 0x20000002ff027230 */ /* 0x000fc80000004100 */
[----:B------:R-:W0:Y:S02]  /*8020*/  F2I.FTZ.TRUNC.NTZ R3, R2 ;  /* 0x0000000200037305 */ /* 0x000e24000021f100 */
[----:B0-----:R2:W-:Y:S01]  /*8030*/  STG.E.U16 desc[UR36][R16.64], R3 ;  /* 0x0000000310007986 */ /* 0x0015e2000c101524 */
[----:B------:R-:W-:Y:S05]  /*8040*/  BRA `(.L_x_39104) ;  /* 0x0000000c003c7947 */ /* 0x000fea0003800000 */
.L_x_39100:
        /* <DEDUP_REMOVED lines=9> */
.L_x_39108:
[----:B------:R0:W-:Y:S01]  /*80e0*/  STG.E.U16 desc[UR36][R16.64], R2 ;  /* 0x0000000210007986 */ /* 0x0001e2000c101524 */
[----:B------:R-:W-:Y:S05]  /*80f0*/  BRA `(.L_x_39104) ;  /* 0x0000000c00107947 */ /* 0x000fea0003800000 */
.L_x_39107:
        /* <DEDUP_REMOVED lines=10> */
.L_x_39110:
[----:B------:R-:W-:-:S05]  /*81a0*/  HADD2.F32 R0, -RZ, R2.H0_H0 ;  /* 0x20000002ff007230 */ /* 0x000fca0000004100 */
[----:B------:R-:W-:-:S04]  /*81b0*/  F2FP.F16.F32.PACK_AB R0, RZ, R0 ;  /* 0x00000000ff00723e */ /* 0x000fc800000000ff */
[----:B------:R-:W-:-:S05]  /*81c0*/  PRMT R0, R0, 0x5410, RZ ;  /* 0x0000541000007816 */ /* 0x000fca00000000ff */
[----:B------:R0:W-:Y:S01]  /*81d0*/  STG.E desc[UR36][R16.64], R0 ;  /* 0x0000000010007986 */ /* 0x0001e2000c101924 */
[----:B------:R-:W-:Y:S05]  /*81e0*/  BRA `(.L_x_39104) ;  /* 0x0000000800d47947 */ /* 0x000fea0003800000 */
.L_x_39109:
[----:B------:R-:W-:-:S05]  /*81f0*/  HADD2.F32 R2, -RZ, R2.H0_H0 ;  /* 0x20000002ff027230 */ /* 0x000fca0000004100 */
[----:B------:R-:W-:-:S06]  /*8200*/  FMUL.FTZ R2, R2, 1 ;  /* 0x3f80000002027820 */ /* 0x000fcc0000410000 */
[----:B------:R-:W0:Y:S02]  /*8210*/  F2F.F64.F32 R2, R2 ;  /* 0x0000000200027310 */ /* 0x000e240000201800 */
[----:B0-----:R0:W-:Y:S01]  /*8220*/  STG.E.64 desc[UR36][R16.64], R2 ;  /* 0x0000000210007986 */ /* 0x0011e2000c101b24 */
[----:B------:R-:W-:Y:S05]  /*8230*/  BRA `(.L_x_39104) ;  /* 0x0000000800c07947 */ /* 0x000fea0003800000 */
.L_x_39099:
        /* <DEDUP_REMOVED lines=13> */
.L_x_39113:
[----:B------:R-:W-:Y:S01]  /*8310*/  HADD2.F32 R2, -RZ, R2.H0_H0 ;  /* 0x20000002ff027230 */ /* 0x000fe20000004100 */
[----:B------:R-:W-:-:S04]  /*8320*/  CS2R R6, SRZ ;  /* 0x0000000000067805 */ /* 0x000fc8000001ff00 */
[----:B------:R-:W-:-:S04]  /*8330*/  FMUL.FTZ R2, R2, 1 ;  /* 0x3f80000002027820 */ /* 0x000fc80000410000 */
[----:B------:R-:W0:Y:S02]  /*8340*/  F2F.F64.F32 R4, R2 ;  /* 0x0000000200047310 */ /* 0x000e240000201800 */
[----:B0-----:R0:W-:Y:S01]  /*8350*/  STG.E.128 desc[UR36][R16.64], R4 ;  /* 0x0000000410007986 */ /* 0x0011e2000c101d24 */
[----:B------:R-:W-:Y:S05]  /*8360*/  BRA `(.L_x_39104) ;  /* 0x0000000800747947 */ /* 0x000fea0003800000 */
.L_x_39112:
        /* <DEDUP_REMOVED lines=21> */
.L_x_39117:
[----:B------:R-:W-:Y:S05]  /*84c0*/  BSYNC B0 ;  /* 0x0000000000007941 */ /* 0x000fea0003800000 */
.L_x_39116:
[----:B------:R-:W-:-:S05]  /*84d0*/  LOP3.LUT R3, R0, R3, RZ, 0xfc, !PT ;  /* 0x0000000300037212 */ /* 0x000fca00078efcff */
[----:B------:R0:W-:Y:S01]  /*84e0*/  STG.E.U8 desc[UR36][R16.64], R3 ;  /* 0x0000000310007986 */ /* 0x0001e2000c101124 */
[----:B------:R-:W-:Y:S05]  /*84f0*/  BRA `(.L_x_39104) ;  /* 0x0000000800107947 */ /* 0x000fea0003800000 */
.L_x_39115:
        /* <DEDUP_REMOVED lines=13> */
.L_x_39119:
[----:B------:R-:W-:Y:S01]  /*85d0*/  IMAD.MOV.U32 R0, RZ, RZ, 0x7f ;  /* 0x0000007fff007424 */ /* 0x000fe200078e00ff */
[----:B------:R-:W-:-:S04]  /*85e0*/  ISETP.GT.U32.AND P0, PT, R2, 0x7f800000, PT ;  /* 0x7f8000000200780c */ /* 0x000fc80003f04070 */
[----:B------:R-:W-:-:S09]  /*85f0*/  SEL R0, R0, 0x7c, P0 ;  /* 0x0000007c00007807 */ /* 0x000fd20000000000 */
.L_x_39120:
[----:B------:R-:W-:Y:S05]  /*8600*/  BSYNC B0 ;  /* 0x0000000000007941 */ /* 0x000fea0003800000 */
.L_x_39118:
[----:B------:R-:W-:-:S04]  /*8610*/  LOP3.LUT R2, R3, 0x80000000, RZ, 0xc0, !PT ;  /* 0x8000000003027812 */ /* 0x000fc800078ec0ff */
[----:B------:R-:W-:-:S04]  /*8620*/  SHF.R.U32.HI R3, RZ, 0x18, R2 ;  /* 0x00000018ff037819 */ /* 0x000fc80000011602 */
[----:B------:R-:W-:-:S05]  /*8630*/  LOP3.LUT R3, R0, R3, RZ, 0xfc, !PT ;  /* 0x0000000300037212 */ /* 0x000fca00078efcff */
[----:B------:R0:W-:Y:S01]  /*8640*/  STG.E.U8 desc[UR36][R16.64], R3 ;  /* 0x0000000310007986 */ /* 0x0001e2000c101124 */
[----:B------:R-:W-:Y:S05]  /*8650*/  BRA `(.L_x_39104) ;  /* 0x0000000400b87947 */ /* 0x000fea0003800000 */
.L_x_39114:
[----:B------:R-:W-:-:S05]  /*8660*/  HADD2.F32 R0, -RZ, R2.H0_H0 ;  /* 0x20000002ff007230 */ /* 0x000fca0000004100 */
[----:B------:R-:W-:-:S05]  /*8670*/  F2FP.BF16.F32.PACK_AB R0, RZ, R0 ;  /* 0x00000000ff00723e */ /* 0x000fca00000010ff */
[----:B------:R0:W-:Y:S01]  /*8680*/  STG.E.U16 desc[UR36][R16.64], R0 ;  /* 0x0000000010007986 */ /* 0x0001e2000c101524 */
[----:B------:R-:W-:Y:S05]  /*8690*/  BRA `(.L_x_39104) ;  /* 0x0000000400a87947 */ /* 0x000fea0003800000 */
.L_x_39111:
        /* <DEDUP_REMOVED lines=12> */
.L_x_39123:
        /* <DEDUP_REMOVED lines=17> */
.L_x_39126:
[----:B------:R-:W-:-:S04]  /*8870*/  LOP3.LUT R2, R3, 0x80000000, RZ, 0xc0, !PT ;  /* 0x8000000003027812 */ /* 0x000fc800078ec0ff */
[----:B------:R-:W-:-:S04]  /*8880*/  SHF.R.U32.HI R3, RZ, 0x18, R2 ;  /* 0x00000018ff037819 */ /* 0x000fc80000011602 */
[----:B------:R-:W-:-:S04]  /*8890*/  LOP3.LUT R0, R0, R3, RZ, 0xfc, !PT ;  /* 0x0000000300007212 */ /* 0x000fc800078efcff */
[----:B------:R-:W-:-:S07]  /*88a0*/  PRMT R8, R0, 0x7610, R8 ;  /* 0x0000761000087816 */ /* 0x000fce0000000008 */
.L_x_39125:
[----:B------:R-:W-:Y:S05]  /*88b0*/  BSYNC B0 ;  /* 0x0000000000007941 */ /* 0x000fea0003800000 */
.L_x_39124:
[----:B------:R0:W-:Y:S01]  /*88c0*/  STG.E.U8 desc[UR36][R16.64], R8 ;  /* 0x0000000810007986 */ /* 0x0001e2000c101124 */
[----:B------:R-:W-:Y:S05]  /*88d0*/  BRA `(.L_x_39104) ;  /* 0x0000000400187947 */ /* 0x000fea0003800000 */
.L_x_39122:
        /* <DEDUP_REMOVED lines=17> */
.L_x_39129:
[----:B------:R-:W-:-:S04]  /*89f0*/  LOP3.LUT R2, R3, 0x80000000, RZ, 0xc0, !PT ;  /* 0x8000000003027812 */ /* 0x000fc800078ec0ff */
[----:B------:R-:W-:-:S04]  /*8a00*/  SHF.R.U32.HI R3, RZ, 0x18, R2 ;  /* 0x00000018ff037819 */ /* 0x000fc80000011602 */
[----:B------:R-:W-:-:S04]  /*8a10*/  LOP3.LUT R0, R0, R3, RZ, 0xfc, !PT ;  /* 0x0000000300007212 */ /* 0x000fc800078efcff */
[----:B------:R-:W-:-:S07]  /*8a20*/  PRMT R8, R0, 0x7610, R8 ;  /* 0x0000761000087816 */ /* 0x000fce0000000008 */
.L_x_39128:
[----:B------:R-:W-:Y:S05]  /*8a30*/  BSYNC B0 ;  /* 0x0000000000007941 */ /* 0x000fea0003800000 */
.L_x_39127:
[----:B------:R0:W-:Y:S01]  /*8a40*/  STG.E.U8 desc[UR36][R16.64], R8 ;  /* 0x0000000810007986 */ /* 0x0001e2000c101124 */
[----:B------:R-:W-:Y:S05]  /*8a50*/  BRA `(.L_x_39104) ;  /* 0x0000000000b87947 */ /* 0x000fea0003800000 */
.L_x_39121:
        /* <DEDUP_REMOVED lines=22> */
.L_x_39103:
        /* <DEDUP_REMOVED lines=16> */
.L_x_39132:
[----:B------:R-:W-:Y:S05]  /*8cc0*/  BRA `(.L_x_39104) ;  /* 0x00000000001c7947 */ /* 0x000fea0003800000 */
.L_x_39131:
[----:B------:R-:W-:-:S06]  /*8cd0*/  HADD2.F32 R2, -RZ, R2.H0_H0 ;  /* 0x20000002ff027230 */ /* 0x000fcc0000004100 */
[----:B------:R-:W0:Y:S02]  /*8ce0*/  F2I.U64.TRUNC R2, R2 ;  /* 0x0000000200027311 */ /* 0x000e24000020d800 */
[----:B0-----:R0:W-:Y:S01]  /*8cf0*/  STG.E.64 desc[UR36][R16.64], R2 ;  /* 0x0000000210007986 */ /* 0x0011e2000c101b24 */
[----:B------:R-:W-:Y:S05]  /*8d00*/  BRA `(.L_x_39104) ;  /* 0x00000000000c7947 */ /* 0x000fea0003800000 */
.L_x_39130:
[----:B------:R-:W-:-:S04]  /*8d10*/  HADD2.F32 R2, -RZ, R2.H0_H0 ;  /* 0x20000002ff027230 */ /* 0x000fc80000004100 */
[----:B------:R-:W0:Y:S02]  /*8d20*/  F2I.FTZ.U32.TRUNC.NTZ R3, R2 ;  /* 0x0000000200037305 */ /* 0x000e24000021f000 */
[----:B0-----:R0:W-:Y:S02]  /*8d30*/  STG.E desc[UR36][R16.64], R3 ;  /* 0x0000000310007986 */ /* 0x0011e4000c101924 */
.L_x_39104:
[----:B------:R-:W-:-:S07]  /*8d40*/  VIADD R19, R19, 0x80 ;  /* 0x0000008013137836 */ /* 0x000fce0000000000 */
.L_x_39031:
[----:B------:R-:W-:Y:S05]  /*8d50*/  BSYNC B6 ;  /* 0x0000000000067941 */ /* 0x000fea0003800000 */
.L_x_39030:
        /* <DEDUP_REMOVED lines=358> */
.L_x_39135:
        /* <DEDUP_REMOVED lines=23> */
.L_x_39139:
[----:B------:R-:W2:Y:S02]  /*a530*/  LDG.E.U8 R2, desc[UR36][R2.64] ;  /* 0x0000002402027981 */ /* 0x000ea4000c1e1100 */
[----:B--2---:R-:W-:-:S04]  /*a540*/  I2FP.F32.U32 R0, R2 ;  /* 0x0000000200007245 */ /* 0x004fc80000201000 */
[----:B------:R-:W-:-:S04]  /*a550*/  F2FP.F16.F32.PACK_AB R0, RZ, R0 ;  /* 0x00000000ff00723e */ /* 0x000fc800000000ff */
[----:B------:R-:W-:Y:S01]  /*a560*/  PRMT R22, R0, 0x7610, R22 ;  /* 0x0000761000167816 */ /* 0x000fe20000000016 */
[----:B------:R-:W-:Y:S06]  /*a570*/  BRA `(.L_x_39141) ;  /* 0x0000000c00bc7947 */ /* 0x000fec0003800000 */
.L_x_39138:
        /* <DEDUP_REMOVED lines=11> */
.L_x_39143:
[----:B------:R-:W2:Y:S02]  /*a630*/  LDG.E R2, desc[UR36][R2.64] ;  /* 0x0000002402027981 */ /* 0x000ea4000c1e1900 */
[----:B--2---:R-:W-:-:S04]  /*a640*/  I2FP.F32.S32 R0, R2 ;  /* 0x0000000200007245 */ /* 0x004fc80000201400 */
[----:B------:R-:W-:-:S04]  /*a650*/  F2FP.F16.F32.PACK_AB R0, RZ, R0 ;  /* 0x00000000ff00723e */ /* 0x000fc800000000ff */
[----:B------:R-:W-:Y:S01]  /*a660*/  PRMT R22, R0, 0x7610, R22 ;  /* 0x0000761000167816 */ /* 0x000fe20000000016 */
[----:B------:R-:W-:Y:S06]  /*a670*/  BRA `(.L_x_39141) ;  /* 0x0000000c007c7947 */ /* 0x000fec0003800000 */
.L_x_39142:
[----:B------:R-:W2:Y:S02]  /*a680*/  LDG.E.U16 R2, desc[UR36][R2.64] ;  /* 0x0000002402027981 */ /* 0x000ea4000c1e1500 */
[----:B--2---:R-:W0:Y:S02]  /*a690*/  I2F.S16 R0, R2 ;  /* 0x0000000200007306 */ /* 0x004e240000101400 */
[----:B0-----:R-:W-:-:S04]  /*a6a0*/  F2FP.F16.F32.PACK_AB R0, RZ, R0 ;  /* 0x00000000ff00723e */ /* 0x001fc800000000ff */
[----:B------:R-:W-:Y:S01]  /*a6b0*/  PRMT R22, R0, 0x7610, R22 ;  /* 0x0000761000167816 */ /* 0x000fe20000000016 */
[----:B------:R-:W-:Y:S06]  /*a6c0*/  BRA `(.L_x_39141) ;  /* 0x0000000c00687947 */ /* 0x000fec0003800000 */
.L_x_39137:
        /* <DEDUP_REMOVED lines=9> */
.L_x_39145:
[----:B------:R0:W5:Y:S01]  /*a760*/  LDG.E.U16 R22, desc[UR36][R2.64] ;  /* 0x0000002402167981 */ /* 0x000162000c1e1500 */
[----:B------:R-:W-:Y:S05]  /*a770*/  BRA `(.L_x_39141) ;  /* 0x0000000c003c7947 */ /* 0x000fea0003800000 */
.L_x_39144:
        /* <DEDUP_REMOVED lines=9> */
.L_x_39147:
[----:B------:R1:W5:Y:S01]  /*a810*/  LDG.E.U16 R22, desc[UR36][R2.64] ;  /* 0x0000002402167981 */ /* 0x000362000c1e1500 */
[----:B------:R-:W-:Y:S05]  /*a820*/  BRA `(.L_x_39141) ;  /* 0x0000000c00107947 */ /* 0x000fea0003800000 */
.L_x_39146:
        /* <DEDUP_REMOVED lines=9> */
.L_x_39136:
        /* <DEDUP_REMOVED lines=14> */
.L_x_39150:
        /* <DEDUP_REMOVED lines=9> */
.L_x_39149:
        /* <DEDUP_REMOVED lines=28> */
.L_x_39152:
        /* <DEDUP_REMOVED lines=15> */
.L_x_39151:
[----:B------:R-:W2:Y:S02]  /*ace0*/  LDG.E.U16 R0, desc[UR36][R2.64] ;  /* 0x0000002402007981 */ /* 0x000ea4000c1e1500 */
[----:B--2---:R-:W-:-:S05]  /*acf0*/  IMAD.U32 R0, R0, 0x10000, RZ ;  /* 0x0001000000007824 */ /* 0x004fca00078e00ff */
[----:B------:R-:W-:-:S04]  /*ad00*/  F2FP.F16.F32.PACK_AB R0, RZ, R0 ;  /* 0x00000000ff00723e */ /* 0x000fc800000000ff */
[----:B------:R-:W-:Y:S01]  /*ad10*/  PRMT R22, R0, 0x7610, R22 ;  /* 0x0000761000167816 */ /* 0x000fe20000000016 */
[----:B------:R-:W-:Y:S06]  /*ad20*/  BRA `(.L_x_39141) ;  /* 0x0000000400d07947 */ /* 0x000fec0003800000 */
.L_x_39148:
        /* <DEDUP_REMOVED lines=13> */
.L_x_39155:
        /* <DEDUP_REMOVED lines=21> */
.L_x_39159:
[----:B------:R-:W-:Y:S05]  /*af50*/  BSYNC B1 ;  /* 0x0000000000017941 */ /* 0x000fea0003800000 */
.L_x_39158:
[----:B------:R-:W-:Y:S01]  /*af60*/  LEA R3, R0, 0x3b800000, 0x17 ;  /* 0x3b80000000037811 */ /* 0x000fe200078eb8ff */
[----:B------:R-:W-:-:S05]  /*af70*/  IMAD.SHL.U32 R0, R2, 0x100000, RZ ;  /* 0x0010000002007824 */ /* 0x000fca00078e00ff */
[----:B------:R-:W-:-:S07]  /*af80*/  LOP3.LUT R0, R3, R0, R4, 0xfe, !PT ;  /* 0x0000000003007212 */ /* 0x000fce00078efe04 */
.L_x_39157:
[----:B------:R-:W-:Y:S05]  /*af90*/  BSYNC B0 ;  /* 0x0000000000007941 */ /* 0x000fea0003800000 */
.L_x_39156:
[----:B------:R-:W-:-:S04]  /*afa0*/  F2FP.F16.F32.PACK_AB R0, RZ, R0 ;  /* 0x00000000ff00723e */ /* 0x000fc800000000ff */
[----:B------:R-:W-:Y:S01]  /*afb0*/  PRMT R22, R0, 0x7610, R22 ;  /* 0x0000761000167816 */ /* 0x000fe20000000016 */
[----:B------:R-:W-:Y:S06]  /*afc0*/  BRA `(.L_x_39141) ;  /* 0x0000000400287947 */ /* 0x000fec0003800000 */
.L_x_39154:
        /* <DEDUP_REMOVED lines=21> */
.L_x_39163:
[----:B------:R-:W-:Y:S05]  /*b120*/  BSYNC B1 ;  /* 0x0000000000017941 */ /* 0x000fea0003800000 */
.L_x_39162:
[----:B------:R-:W-:Y:S01]  /*b130*/  LEA R3, R0, 0x37800000, 0x17 ;  /* 0x3780000000037811 */ /* 0x000fe200078eb8ff */
[----:B------:R-:W-:-:S05]  /*b140*/  IMAD.SHL.U32 R0, R2, 0x200000, RZ ;  /* 0x0020000002007824 */ /* 0x000fca00078e00ff */
[----:B------:R-:W-:-:S07]  /*b150*/  LOP3.LUT R0, R3, R0, R4, 0xfe, !PT ;  /* 0x0000000003007212 */ /* 0x000fce00078efe04 */
.L_x_39161:
[----:B------:R-:W-:Y:S05]  /*b160*/  BSYNC B0 ;  /* 0x0000000000007941 */ /* 0x000fea0003800000 */
.L_x_39160:
[----:B------:R-:W-:-:S04]  /*b170*/  F2FP.F16.F32.PACK_AB R0, RZ, R0 ;  /* 0x00000000ff00723e */ /* 0x000fc800000000ff */
[----:B------:R-:W-:Y:S01]  /*b180*/  PRMT R22, R0, 0x7610, R22 ;  /* 0x0000761000167816 */ /* 0x000fe20000000016 */
[----:B------:R-:W-:Y:S06]  /*b190*/  BRA `(.L_x_39141) ;  /* 0x0000000000b47947 */ /* 0x000fec0003800000 */
.L_x_39153:
        /* <DEDUP_REMOVED lines=14> */
.L_x_39167:
[----:B------:R-:W-:Y:S05]  /*b280*/  BSYNC B0 ;  /* 0x0000000000007941 */ /* 0x000fea0003800000 */
.L_x_39166:
[----:B------:R-:W-:-:S04]  /*b290*/  F2FP.F16.F32.PACK_AB R0, RZ, R0 ;  /* 0x00000000ff00723e */ /* 0x000fc800000000ff */
[----:B------:R-:W-:Y:S01]  /*b2a0*/  PRMT R22, R0, 0x7610, R22 ;  /* 0x0000761000167816 */ /* 0x000fe20000000016 */
[----:B------:R-:W-:Y:S06]  /*b2b0*/  BRA `(.L_x_39141) ;  /* 0x00000000006c7947 */ /* 0x000fec0003800000 */
.L_x_39140:
        /* <DEDUP_REMOVED lines=16> */
.L_x_39168:
[----:B------:R-:W-:Y:S01]  /*b3c0*/  PRMT R22, RZ, 0x7610, R22 ;  /* 0x00007610ff167816 */ /* 0x000fe20000000016 */
[----:B------:R-:W-:Y:S06]  /*b3d0*/  BRA `(.L_x_39141) ;  /* 0x0000000000247947 */ /* 0x000fec0003800000 */
.L_x_39165:
[----:B------:R-:W2:Y:S02]  /*b3e0*/  LDG.E.64 R2, desc[UR36][R2.64] ;  /* 0x0000002402027981 */ /* 0x000ea4000c1e1b00 */
[----:B--2---:R-:W0:Y:S02]  /*b3f0*/  I2F.U64 R0, R2 ;  /* 0x0000000200007312 */ /* 0x004e240000301000 */
[----:B0-----:R-:W-:-:S04]  /*b400*/  F2FP.F16.F32.PACK_AB R0, RZ, R0 ;  /* 0x00000000ff00723e */ /* 0x001fc800000000ff */
[----:B------:R-:W-:Y:S01]  /*b410*/  PRMT R22, R0, 0x7610, R22 ;  /* 0x0000761000167816 */ /* 0x000fe20000000016 */
[----:B------:R-:W-:Y:S06]  /*b420*/  BRA `(.L_x_39141) ;  /* 0x0000000000107947 */ /* 0x000fec0003800000 */
.L_x_39164:
[----:B------:R-:W2:Y:S02]  /*b430*/  LDG.E R2, desc[UR36][R2.64] ;  /* 0x0000002402027981 */ /* 0x000ea4000c1e1900 */
[----:B--2---:R-:W-:-:S04]  /*b440*/  I2FP.F32.U32 R0, R2 ;  /* 0x0000000200007245 */ /* 0x004fc80000201000 */
[----:B------:R-:W-:-:S04]  /*b450*/  F2FP.F16.F32.PACK_AB R0, RZ, R0 ;  /* 0x00000000ff00723e */ /* 0x000fc800000000ff */
[----:B------:R-:W-:-:S07]  /*b460*/  PRMT R22, R0, 0x7610, R22 ;  /* 0x0000761000167816 */ /* 0x000fce0000000016 */
.L_x_39141:
        /* <DEDUP_REMOVED lines=19> */
.L_x_39172:
[----:B------:R-:W2:Y:S02]  /*b5a0*/  LDG.E.U8 R2, desc[UR36][R2.64] ;  /* 0x0000002402027981 */ /* 0x000ea4000c1e1100 */
[----:B--2---:R-:W-:-:S04]  /*b5b0*/  I2FP.F32.U32 R0, R2 ;  /* 0x0000000200007245 */ /* 0x004fc80000201000 */
[----:B------:R-:W-:Y:S01]  /*b5c0*/  F2FP.F16.F32.PACK_AB R0, RZ, R0 ;  /* 0x00000000ff00723e */ /* 0x000fe200000000ff */
[----:B------:R-:W-:Y:S06]  /*b5d0*/  BRA `(.L_x_39174) ;  /* 0x0000000c00887947 */ /* 0x000fec0003800000 */
.L_x_39171:
        /* <DEDUP_REMOVED lines=10> */
.L_x_39176:
[----:B------:R-:W2:Y:S02]  /*b680*/  LDG.E R2, desc[UR36][R2.64] ;  /* 0x0000002402027981 */ /* 0x000ea4000c1e1900 */
[----:B--2---:R-:W-:-:S04]  /*b690*/  I2FP.F32.S32 R0, R2 ;  /* 0x0000000200007245 */ /* 0x004fc80000201400 */
[----:B------:R-:W-:Y:S01]  /*b6a0*/  F2FP.F16.F32.PACK_AB R0, RZ, R0 ;  /* 0x00000000ff00723e */ /* 0x000fe200000000ff */
[----:B------:R-:W-:Y:S06]  /*b6b0*/  BRA `(.L_x_39174) ;  /* 0x0000000c00507947 */ /* 0x000fec0003800000 */
.L_x_39175:
[----:B------:R-:W2:Y:S02]  /*b6c0*/  LDG.E.U16 R2, desc[UR36][R2.64] ;  /* 0x0000002402027981 */ /* 0x000ea4000c1e1500 */
[----:B--2---:R-:W0:Y:S02]  /*b6d0*/  I2F.S16 R0, R2 ;  /* 0x0000000200007306 */ /* 0x004e240000101400 */
[----:B0-----:R-:W-:Y:S01]  /*b6e0*/  F2FP.F16.F32.PACK_AB R0, RZ, R0 ;  /* 0x00000000ff00723e */ /* 0x001fe200000000ff */
[----:B------:R-:W-:Y:S06]  /*b6f0*/  BRA `(.L_x_39174) ;  /* 0x0000000c00407947 */ /* 0x000fec0003800000 */
.L_x_39170:
        /* <DEDUP_REMOVED lines=9> */
.L_x_39178:
[----:B------:R0:W5:Y:S01]  /*b790*/  LDG.E.U16 R0, desc[UR36][R2.64] ;  /* 0x0000002402007981 */ /* 0x000162000c1e1500 */
[----:B------:R-:W-:Y:S05]  /*b7a0*/  BRA `(.L_x_39174) ;  /* 0x0000000c00147947 */ /* 0x000fea0003800000 */
.L_x_39177:
        /* <DEDUP_REMOVED lines=9> */
.L_x_39180:
[----:B------:R1:W5:Y:S01]  /*b840*/  LDG.E.U16 R0, desc[UR36][R2.64] ;  /* 0x0000002402007981 */ /* 0x000362000c1e1500 */
[----:B------:R-:W-:Y:S05]  /*b850*/  BRA `(.L_x_39174) ;  /* 0x0000000800e87947 */ /* 0x000fea0003800000 */
.L_x_39179:
        /* <DEDUP_REMOVED lines=8> */
.L_x_39169:
        /* <DEDUP_REMOVED lines=13> */
.L_x_39183:
        /* <DEDUP_REMOVED lines=8> */
.L_x_39182:
        /* <DEDUP_REMOVED lines=28> */
.L_x_39185:
        /* <DEDUP_REMOVED lines=15> */
.L_x_39184:
[----:B------:R-:W2:Y:S02]  /*bce0*/  LDG.E.U16 R0, desc[UR36][R2.64] ;  /* 0x0000002402007981 */ /* 0x000ea4000c1e1500 */
[----:B--2---:R-:W-:-:S05]  /*bcf0*/  IMAD.U32 R0, R0, 0x10000, RZ ;  /* 0x0001000000007824 */ /* 0x004fca00078e00ff */
[----:B------:R-:W-:Y:S01]  /*bd00*/  F2FP.F16.F32.PACK_AB R0, RZ, R0 ;  /* 0x00000000ff00723e */ /* 0x000fe200000000ff */
[----:B------:R-:W-:Y:S06]  /*bd10*/  BRA `(.L_x_39174) ;  /* 0x0000000400b87947 */ /* 0x000fec0003800000 */
.L_x_39181:
        /* <DEDUP_REMOVED lines=12> */
.L_x_39188:
        /* <DEDUP_REMOVED lines=21> */
.L_x_39192:
[----:B------:R-:W-:Y:S05]  /*bf30*/  BSYNC B1 ;  /* 0x0000000000017941 */ /* 0x000fea0003800000 */
.L_x_39191:
[----:B------:R-:W-:Y:S01]  /*bf40*/  LEA R3, R0, 0x3b800000, 0x17 ;  /* 0x3b80000000037811 */ /* 0x000fe200078eb8ff */
[----:B------:R-:W-:-:S05]  /*bf50*/  IMAD.SHL.U32 R0, R2, 0x100000, RZ ;  /* 0x0010000002007824 */ /* 0x000fca00078e00ff */
[----:B------:R-:W-:-:S07]  /*bf60*/  LOP3.LUT R0, R3, R0, R4, 0xfe, !PT ;  /* 0x0000000003007212 */ /* 0x000fce00078efe04 */
.L_x_39190:
[----:B------:R-:W-:Y:S05]  /*bf70*/  BSYNC B0 ;  /* 0x0000000000007941 */ /* 0x000fea0003800000 */
.L_x_39189:
[----:B------:R-:W-:Y:S01]  /*bf80*/  F2FP.F16.F32.PACK_AB R0, RZ, R0 ;  /* 0x00000000ff00723e */ /* 0x000fe200000000ff */
[----:B------:R-:W-:Y:S06]  /*bf90*/  BRA `(.L_x_39174) ;  /* 0x0000000400187947 */ /* 0x000fec0003800000 */
.L_x_39187:
        /* <DEDUP_REMOVED lines=21> */
.L_x_39196:
[----:B------:R-:W-:Y:S05]  /*c0f0*/  BSYNC B1 ;  /* 0x0000000000017941 */ /* 0x000fea0003800000 */
.L_x_39195:
[----:B------:R-:W-:Y:S01]  /*c100*/  LEA R3, R0, 0x37800000, 0x17 ;  /* 0x3780000000037811 */ /* 0x000fe200078eb8ff */
[----:B------:R-:W-:-:S05]  /*c110*/  IMAD.SHL.U32 R0, R2, 0x200000, RZ ;  /* 0x0020000002007824 */ /* 0x000fca00078e00ff */
[----:B------:R-:W-:-:S07]  /*c120*/  LOP3.LUT R0, R3, R0, R4, 0xfe, !PT ;  /* 0x0000000003007212 */ /* 0x000fce00078efe04 */
.L_x_39194:
[----:B------:R-:W-:Y:S05]  /*c130*/  BSYNC B0 ;  /* 0x0000000000007941 */ /* 0x000fea0003800000 */
.L_x_39193:
[----:B------:R-:W-:Y:S01]  /*c140*/  F2FP.F16.F32.PACK_AB R0, RZ, R0 ;  /* 0x00000000ff00723e */ /* 0x000fe200000000ff */
[----:B------:R-:W-:Y:S06]  /*c150*/  BRA `(.L_x_39174) ;  /* 0x0000000000a87947 */ /* 0x000fec0003800000 */
.L_x_39186:
        /* <DEDUP_REMOVED lines=14> */
.L_x_39200:
[----:B------:R-:W-:Y:S05]  /*c240*/  BSYNC B0 ;  /* 0x0000000000007941 */ /* 0x000fea0003800000 */
.L_x_39199:
[----:B------:R-:W-:Y:S01]  /*c250*/  F2FP.F16.F32.PACK_AB R0, RZ, R0 ;  /* 0x00000000ff00723e */ /* 0x000fe200000000ff */
[----:B------:R-:W-:Y:S06]  /*c260*/  BRA `(.L_x_39174) ;  /* 0x0000000000647947 */ /* 0x000fec0003800000 */
.L_x_39173:
        /* <DEDUP_REMOVED lines=16> */
.L_x_39201:
[----:B------:R-:W-:Y:S01]  /*c370*/  PRMT R0, RZ, 0x7610, R0 ;  /* 0x00007610ff007816 */ /* 0x000fe20000000000 */
[----:B------:R-:W-:Y:S06]  /*c380*/  BRA `(.L_x_39174) ;  /* 0x00000000001c7947 */ /* 0x000fec0003800000 */
.L_x_39198:
[----:B------:R-:W2:Y:S02]  /*c390*/  LDG.E.64 R2, desc[UR36][R2.64] ;  /* 0x0000002402027981 */ /* 0x000ea4000c1e1b00 */
[----:B--2---:R-:W0:Y:S02]  /*c3a0*/  I2F.U64 R0, R2 ;  /* 0x0000000200007312 */ /* 0x004e240000301000 */
[----:B0-----:R-:W-:Y:S01]  /*c3b0*/  F2FP.F16.F32.PACK_AB R0, RZ, R0 ;  /* 0x00000000ff00723e */ /* 0x001fe200000000ff */
[----:B------:R-:W-:Y:S06]  /*c3c0*/  BRA `(.L_x_39174) ;  /* 0x00000000000c7947 */ /* 0x000fec0003800000 */
.L_x_39197:
[----:B------:R-:W2:Y:S02]  /*c3d0*/  LDG.E R2, desc[UR36][R2.64] ;  /* 0x0000002402027981 */ /* 0x000ea4000c1e1900 */
[----:B--2---:R-:W-:-:S04]  /*c3e0*/  I2FP.F32.U32 R0, R2 ;  /* 0x0000000200007245 */ /* 0x004fc80000201000 */
[----:B------:R-:W-:-:S07]  /*c3f0*/  F2FP.F16.F32.PACK_AB R0, RZ, R0 ;  /* 0x00000000ff00723e */ /* 0x000fce00000000ff */
.L_x_39174:
        /* <DEDUP_REMOVED lines=22> */
.L_x_39205:
[----:B------:R-:W-:-:S06]  /*c560*/  HADD2.F32 R3, -RZ, R2.H0_H0 ;  /* 0x20000002ff037230 */ /* 0x000fcc0000004100 */
[----:B------:R-:W0:Y:S02]  /*c570*/  F2I.S64.TRUNC R2, R3 ;  /* 0x0000000300027311 */ /* 0x000e24000020d900 */
[----:B0-----:R0:W-:Y:S01]  /*c580*/  STG.E.U8 desc[UR36][R16.64], R2 ;  /* 0x0000000210007986 */ /* 0x0011e2000c101124 */
[----:B------:R-:W-:Y:S05]  /*c590*/  BRA `(.L_x_39207) ;  /* 0x0000000c00847947 */ /* 0x000fea0003800000 */
.L_x_39204:
        /* <DEDUP_REMOVED lines=10> */
.L_x_39209:
[----:B------:R-:W-:-:S04]  /*c640*/  HADD2.F32 R2, -RZ, R2.H0_H0 ;  /* 0x20000002ff027230 */ /* 0x000fc80000004100 */
[----:B------:R-:W0:Y:S02]  /*c650*/  F2I.FTZ.TRUNC.NTZ R3, R2 ;  /* 0x0000000200037305 */ /* 0x000e24000021f100 */
[----:B0-----:R0:W-:Y:S01]  /*c660*/  STG.E desc[UR36][R16.64], R3 ;  /* 0x0000000310007986 */ /* 0x0011e2000c101924 */
[----:B------:R-:W-:Y:S05]  /*c670*/  BRA `(.L_x_39207) ;  /* 0x0000000c004c7947 */ /* 0x000fea0003800000 */
.L_x_39208:
[----:B------:R-:W-:-:S04]  /*c680*/  HADD2.F32 R2, -RZ, R2.H0_H0 ;  /* 0x20000002ff027230 */ /* 0x000fc80000004100 */
[----:B------:R-:W0:Y:S02]  /*c690*/  F2I.FTZ.TRUNC.NTZ R3, R2 ;  /* 0x0000000200037305 */ /* 0x000e24000021f100 */
[----:B0-----:R0:W-:Y:S01]  /*c6a0*/  STG.E.U16 desc[UR36][R16.64], R3 ;  /* 0x0000000310007986 */ /* 0x0011e2000c101524 */
[----:B------:R-:W-:Y:S05]  /*c6b0*/  BRA `(.L_x_39207) ;  /* 0x0000000c003c7947 */ /* 0x000fea0003800000 */
.L_x_39203:
        /* <DEDUP_REMOVED lines=9> */
.L_x_39211:
[----:B------:R0:W-:Y:S01]  /*c750*/  STG.E.U16 desc[UR36][R16.64], R2 ;  /* 0x0000000210007986 */ /* 0x0001e2000c101524 */
[----:B------:R-:W-:Y:S05]  /*c760*/  BRA `(.L_x_39207) ;  /* 0x0000000c00107947 */ /* 0x000fea0003800000 */
.L_x_39210:
        /* <DEDUP_REMOVED lines=10> */
.L_x_39213:
[----:B------:R-:W-:-:S05]  /*c810*/  HADD2.F32 R0, -RZ, R2.H0_H0 ;  /* 0x20000002ff007230 */ /* 0x000fca0000004100 */
[----:B------:R-:W-:-:S04]  /*c820*/  F2FP.F16.F32.PACK_AB R0, RZ, R0 ;  /* 0x00000000ff00723e */ /* 0x000fc800000000ff */
[----:B------:R-:W-:-:S05]  /*c830*/  PRMT R0, R0, 0x5410, RZ ;  /* 0x0000541000007816 */ /* 0x000fca00000000ff */
[----:B------:R0:W-:Y:S01]  /*c840*/  STG.E desc[UR36][R16.64], R0 ;  /* 0x0000000010007986 */ /* 0x0001e2000c101924 */
[----:B------:R-:W-:Y:S05]  /*c850*/  BRA `(.L_x_39207) ;  /* 0x0000000800d47947 */ /* 0x000fea0003800000 */
.L_x_39212:
[----:B------:R-:W-:-:S05]  /*c860*/  HADD2.F32 R2, -RZ, R2.H0_H0 ;  /* 0x20000002ff027230 */ /* 0x000fca0000004100 */
[----:B------:R-:W-:-:S06]  /*c870*/  FMUL.FTZ R2, R2, 1 ;  /* 0x3f80000002027820 */ /* 0x000fcc0000410000 */
[----:B------:R-:W0:Y:S02]  /*c880*/  F2F.F64.F32 R2, R2 ;  /* 0x0000000200027310 */ /* 0x000e240000201800 */
[----:B0-----:R0:W-:Y:S01]  /*c890*/  STG.E.64 desc[UR36][R16.64], R2 ;  /* 0x0000000210007986 */ /* 0x0011e2000c101b24 */
[----:B------:R-:W-:Y:S05]  /*c8a0*/  BRA `(.L_x_39207) ;  /* 0x0000000800c07947 */ /* 0x000fea0003800000 */
.L_x_39202:
        /* <DEDUP_REMOVED lines=13> */
.L_x_39216:
[----:B------:R-:W-:Y:S01]  /*c980*/  HADD2.F32 R2, -RZ, R2.H0_H0 ;  /* 0x20000002ff027230 */ /* 0x000fe20000004100 */
[----:B------:R-:W-:-:S04]  /*c990*/  CS2R R6, SRZ ;  /* 0x0000000000067805 */ /* 0x000fc8000001ff00 */
[----:B------:R-:W-:-:S04]  /*c9a0*/  FMUL.FTZ R2, R2, 1 ;  /* 0x3f80000002027820 */ /* 0x000fc80000410000 */
[----:B------:R-:W0:Y:S02]  /*c9b0*/  F2F.F64.F32 R4, R2 ;  /* 0x0000000200047310 */ /* 0x000e240000201800 */
[----:B0-----:R0:W-:Y:S01]  /*c9c0*/  STG.E.128 desc[UR36][R16.64], R4 ;  /* 0x0000000410007986 */ /* 0x0011e2000c101d24 */
[----:B------:R-:W-:Y:S05]  /*c9d0*/  BRA `(.L_x_39207) ;  /* 0x0000000800747947 */ /* 0x000fea0003800000 */
.L_x_39215:
        /* <DEDUP_REMOVED lines=21> */
.L_x_39220:
[----:B------:R-:W-:Y:S05]  /*cb30*/  BSYNC B0 ;  /* 0x0000000000007941 */ /* 0x000fea0003800000 */
.L_x_39219:
[----:B------:R-:W-:-:S05]  /*cb40*/  LOP3.LUT R3, R0, R3, RZ, 0xfc, !PT ;  /* 0x0000000300037212 */ /* 0x000fca00078efcff */
[----:B------:R0:W-:Y:S01]  /*cb50*/  STG.E.U8 desc[UR36][R16.64], R3 ;  /* 0x0000000310007986 */ /* 0x0001e2000c101124 */
[----:B------:R-:W-:Y:S05]  /*cb60*/  BRA `(.L_x_39207) ;  /* 0x0000000800107947 */ /* 0x000fea0003800000 */
.L_x_39218:
        /* <DEDUP_REMOVED lines=13> */
.L_x_39222:
[----:B------:R-:W-:Y:S01]  /*cc40*/  IMAD.MOV.U32 R0, RZ, RZ, 0x7f ;  /* 0x0000007fff007424 */ /* 0x000fe200078e00ff */
[----:B------:R-:W-:-:S04]  /*cc50*/  ISETP.GT.U32.AND P0, PT, R2, 0x7f800000, PT ;  /* 0x7f8000000200780c */ /* 0x000fc80003f04070 */
[----:B------:R-:W-:-:S09]  /*cc60*/  SEL R0, R0, 0x7c, P0 ;  /* 0x0000007c00007807 */ /* 0x000fd20000000000 */
.L_x_39223:
[----:B------:R-:W-:Y:S05]  /*cc70*/  BSYNC B0 ;  /* 0x0000000000007941 */ /* 0x000fea0003800000 */
.L_x_39221:
[----:B------:R-:W-:-:S04]  /*cc80*/  LOP3.LUT R2, R3, 0x80000000, RZ, 0xc0, !PT ;  /* 0x8000000003027812 */ /* 0x000fc800078ec0ff */
[----:B------:R-:W-:-:S04]  /*cc90*/  SHF.R.U32.HI R3, RZ, 0x18, R2 ;  /* 0x00000018ff037819 */ /* 0x000fc80000011602 */
[----:B------:R-:W-:-:S05]  /*cca0*/  LOP3.LUT R3, R0, R3, RZ, 0xfc, !PT ;  /* 0x0000000300037212 */ /* 0x000fca00078efcff */
[----:B------:R0:W-:Y:S01]  /*ccb0*/  STG.E.U8 desc[UR36][R16.64], R3 ;  /* 0x0000000310007986 */ /* 0x0001e2000c101124 */
[----:B------:R-:W-:Y:S05]  /*ccc0*/  BRA `(.L_x_39207) ;  /* 0x0000000400b87947 */ /* 0x000fea0003800000 */
.L_x_39217:
[----:B------:R-:W-:-:S05]  /*ccd0*/  HADD2.F32 R0, -RZ, R2.H0_H0 ;  /* 0x20000002ff007230 */ /* 0x000fca0000004100 */
[----:B------:R-:W-:-:S05]  /*cce0*/  F2FP.BF16.F32.PACK_AB R0, RZ, R0 ;  /* 0x00000000ff00723e */ /* 0x000fca00000010ff */
[----:B------:R0:W-:Y:S01]  /*ccf0*/  STG.E.U16 desc[UR36][R16.64], R0 ;  /* 0x0000000010007986 */ /* 0x0001e2000c101524 */
[----:B------:R-:W-:Y:S05]  /*cd00*/  BRA `(.L_x_39207) ;  /* 0x0000000400a87947 */ /* 0x000fea0003800000 */
.L_x_39214:
        /* <DEDUP_REMOVED lines=12> */
.L_x_39226:
        /* <DEDUP_REMOVED lines=17> */
.L_x_39229:
[----:B------:R-:W-:-:S04]  /*cee0*/  LOP3.LUT R2, R3, 0x80000000, RZ, 0xc0, !PT ;  /* 0x8000000003027812 */ /* 0x000fc800078ec0ff */
[----:B------:R-:W-:-:S04]  /*cef0*/  SHF.R.U32.HI R3, RZ, 0x18, R2 ;  /* 0x00000018ff037819 */ /* 0x000fc80000011602 */
[----:B------:R-:W-:-:S04]  /*cf00*/  LOP3.LUT R0, R0, R3, RZ, 0xfc, !PT ;  /* 0x0000000300007212 */ /* 0x000fc800078efcff */
[----:B------:R-:W-:-:S07]  /*cf10*/  PRMT R8, R0, 0x7610, R8 ;  /* 0x0000761000087816 */ /* 0x000fce0000000008 */
.L_x_39228:
[----:B------:R-:W-:Y:S05]  /*cf20*/  BSYNC B0 ;  /* 0x0000000000007941 */ /* 0x000fea0003800000 */
.L_x_39227:
[----:B------:R3:W-:Y:S01]  /*cf30*/  STG.E.U8 desc[UR36][R16.64], R8 ;  /* 0x0000000810007986 */ /* 0x0007e2000c101124 */
[----:B------:R-:W-:Y:S05]  /*cf40*/  BRA `(.L_x_39207) ;  /* 0x0000000400187947 */ /* 0x000fea0003800000 */
.L_x_39225:
        /* <DEDUP_REMOVED lines=17> */
.L_x_39232:
[----:B------:R-:W-:-:S04]  /*d060*/  LOP3.LUT R2, R3, 0x80000000, RZ, 0xc0, !PT ;  /* 0x8000000003027812 */ /* 0x000fc800078ec0ff */
[----:B------:R-:W-:-:S04]  /*d070*/  SHF.R.U32.HI R3, RZ, 0x18, R2 ;  /* 0x00000018ff037819 */ /* 0x000fc80000011602 */
[----:B------:R-:W-:-:S04]  /*d080*/  LOP3.LUT R0, R0, R3, RZ, 0xfc, !PT ;  /* 0x0000000300007212 */ /* 0x000fc800078efcff */
[----:B------:R-:W-:-:S07]  /*d090*/  PRMT R8, R0, 0x7610, R8 ;  /* 0x0000761000087816 */ /* 0x000fce0000000008 */
.L_x_39231:
[----:B------:R-:W-:Y:S05]  /*d0a0*/  BSYNC B0 ;  /* 0x0000000000007941 */ /* 0x000fea0003800000 */
.L_x_39230:
[----:B------:R0:W-:Y:S01]  /*d0b0*/  STG.E.U8 desc[UR36][R16.64], R8 ;  /* 0x0000000810007986 */ /* 0x0001e2000c101124 */
[----:B------:R-:W-:Y:S05]  /*d0c0*/  BRA `(.L_x_39207) ;  /* 0x0000000000b87947 */ /* 0x000fea0003800000 */
.L_x_39224:
        /* <DEDUP_REMOVED lines=22> */
.L_x_39206:
        /* <DEDUP_REMOVED lines=16> */
.L_x_39235:
[----:B------:R-:W-:Y:S05]  /*d330*/  BRA `(.L_x_39207) ;  /* 0x00000000001c7947 */ /* 0x000fea0003800000 */
.L_x_39234:
[----:B------:R-:W-:-:S06]  /*d340*/  HADD2.F32 R2, -RZ, R2.H0_H0 ;  /* 0x20000002ff027230 */ /* 0x000fcc0000004100 */
[----:B------:R-:W0:Y:S02]  /*d350*/  F2I.U64.TRUNC R2, R2 ;  /* 0x0000000200027311 */ /* 0x000e24000020d800 */
[----:B0-----:R1:W-:Y:S01]  /*d360*/  STG.E.64 desc[UR36][R16.64], R2 ;  /* 0x0000000210007986 */ /* 0x0013e2000c101b24 */
[----:B------:R-:W-:Y:S05]  /*d370*/  BRA `(.L_x_39207) ;  /* 0x00000000000c7947 */ /* 0x000fea0003800000 */
.L_x_39233:
[----:B------:R-:W-:-:S04]  /*d380*/  HADD2.F32 R2, -RZ, R2.H0_H0 ;  /* 0x20000002ff027230 */ /* 0x000fc80000004100 */
[----:B------:R-:W0:Y:S02]  /*d390*/  F2I.FTZ.U32.TRUNC.NTZ R3, R2 ;  /* 0x0000000200037305 */ /* 0x000e24000021f000 */
[----:B0-----:R0:W-:Y:S02]  /*d3a0*/  STG.E desc[UR36][R16.64], R3 ;  /* 0x0000000310007986 */ /* 0x0011e4000c101924 */
.L_x_39207:
[----:B------:R-:W-:-:S07]  /*d3b0*/  VIADD R19, R19, 0x80 ;  /* 0x0000008013137836 */ /* 0x000fce0000000000 */
.L_x_39134:
[----:B------:R-:W-:Y:S05]  /*d3c0*/  BSYNC B6 ;  /* 0x0000000000067941 */ /* 0x000fea0003800000 */
.L_x_39133:
[----:B------:R-:W-:Y:S02]  /*d3d0*/  ULDC UR4, c[0x0][0x210] ;  /* 0x0000840000047ab9 */ /* 0x000fe40000000800 */
[----:B------:R-:W-:-:S13]  /*d3e0*/  ISETP.GE.AND P0, PT, R19, UR4, PT ;  /* 0x0000000413007c0c */ /* 0x000fda000bf06270 */
[----:B------:R-:W-:Y:S05]  /*d3f0*/  @P0 EXIT ;  /* 0x000000000000094d */ /* 0x000fea0003800000 */
        /* <DEDUP_REMOVED lines=354> */
.L_x_39236:
        /* <DEDUP_REMOVED lines=23> */
.L_x_39240:
[----:B------:R-:W2:Y:S02]  /*eb90*/  LDG.E.U8 R2, desc[UR36][R2.64] ;  /* 0x0000002402027981 */ /* 0x000ea4000c1e1100 */
[----:B--2---:R-:W-:-:S04]  /*eba0*/  I2FP.F32.U32 R0, R2 ;  /* 0x0000000200007245 */ /* 0x004fc80000201000 */
[----:B------:R-:W-:-:S04]  /*ebb0*/  F2FP.F16.F32.PACK_AB R0, RZ, R0 ;  /* 0x00000000ff00723e */ /* 0x000fc800000000ff */
[----:B------:R-:W-:Y:S01]  /*ebc0*/  PRMT R19, R0, 0x7610, R19 ;  /* 0x0000761000137816 */ /* 0x000fe20000000013 */
[----:B------:R-:W-:Y:S06]  /*ebd0*/  BRA `(.L_x_39242) ;  /* 0x0000000c00bc7947 */ /* 0x000fec0003800000 */
.L_x_39239:
        /* <DEDUP_REMOVED lines=11> */
.L_x_39244:
[----:B------:R-:W2:Y:S02]  /*ec90*/  LDG.E R2, desc[UR36][R2.64] ;  /* 0x0000002402027981 */ /* 0x000ea4000c1e1900 */
[----:B--2---:R-:W-:-:S04]  /*eca0*/  I2FP.F32.S32 R0, R2 ;  /* 0x0000000200007245 */ /* 0x004fc80000201400 */
[----:B------:R-:W-:-:S04]  /*ecb0*/  F2FP.F16.F32.PACK_AB R0, RZ, R0 ;  /* 0x00000000ff00723e */ /* 0x000fc800000000ff */
[----:B------:R-:W-:Y:S01]  /*ecc0*/  PRMT R19, R0, 0x7610, R19 ;  /* 0x0000761000137816 */ /* 0x000fe20000000013 */
[----:B------:R-:W-:Y:S06]  /*ecd0*/  BRA `(.L_x_39242) ;  /* 0x0000000c007c7947 */ /* 0x000fec0003800000 */
.L_x_39243:
[----:B------:R-:W2:Y:S02]  /*ece0*/  LDG.E.U16 R2, desc[UR36][R2.64] ;  /* 0x0000002402027981 */ /* 0x000ea4000c1e1500 */
[----:B--2---:R-:W0:Y:S02]  /*ecf0*/  I2F.S16 R0, R2 ;  /* 0x0000000200007306 */ /* 0x004e240000101400 */
[----:B0-----:R-:W-:-:S04]  /*ed00*/  F2FP.F16.F32.PACK_AB R0, RZ, R0 ;  /* 0x00000000ff00723e */ /* 0x001fc800000000ff */
[----:B------:R-:W-:Y:S01]  /*ed10*/  PRMT R19, R0, 0x7610, R19 ;  /* 0x0000761000137816 */ /* 0x000fe20000000013 */
[----:B------:R-:W-:Y:S06]  /*ed20*/  BRA `(.L_x_39242) ;  /* 0x0000000c00687947 */ /* 0x000fec0003800000 */
.L_x_39238:
        /* <DEDUP_REMOVED lines=9> */
.L_x_39246:
[----:B------:R1:W5:Y:S01]  /*edc0*/  LDG.E.U16 R19, desc[UR36][R2.64] ;  /* 0x0000002402137981 */ /* 0x000362000c1e1500 */
[----:B------:R-:W-:Y:S05]  /*edd0*/  BRA `(.L_x_39242) ;  /* 0x0000000c003c7947 */ /* 0x000fea0003800000 */
.L_x_39245:
        /* <DEDUP_REMOVED lines=9> */
.L_x_39248:
[----:B------:R0:W5:Y:S01]  /*ee70*/  LDG.E.U16 R19, desc[UR36][R2.64] ;  /* 0x0000002402137981 */ /* 0x000162000c1e1500 */
[----:B------:R-:W-:Y:S05]  /*ee80*/  BRA `(.L_x_39242) ;  /* 0x0000000c00107947 */ /* 0x000fea0003800000 */
.L_x_39247:
        /* <DEDUP_REMOVED lines=9> */
.L_x_39237:
        /* <DEDUP_REMOVED lines=14> */
.L_x_39251:
        /* <DEDUP_REMOVED lines=9> */
.L_x_39250:
        /* <DEDUP_REMOVED lines=28> */
.L_x_39253:
        /* <DEDUP_REMOVED lines=15> */
.L_x_39252:
[----:B------:R-:W2:Y:S02]  /*f340*/  LDG.E.U16 R0, desc[UR36][R2.64] ;  /* 0x0000002402007981 */ /* 0x000ea4000c1e1500 */
[----:B--2---:R-:W-:-:S05]  /*f350*/  IMAD.U32 R0, R0, 0x10000, RZ ;  /* 0x0001000000007824 */ /* 0x004fca00078e00ff */
[----:B------:R-:W-:-:S04]  /*f360*/  F2FP.F16.F32.PACK_AB R0, RZ, R0 ;  /* 0x00000000ff00723e */ /* 0x000fc800000000ff */
[----:B------:R-:W-:Y:S01]  /*f370*/  PRMT R19, R0, 0x7610, R19 ;  /* 0x0000761000137816 */ /* 0x000fe20000000013 */
[----:B------:R-:W-:Y:S06]  /*f380*/  BRA `(.L_x_39242) ;  /* 0x0000000400d07947 */ /* 0x000fec0003800000 */
.L_x_39249:
        /* <DEDUP_REMOVED lines=13> */
.L_x_39256:
        /* <DEDUP_REMOVED lines=21> */
.L_x_39260:
[----:B------:R-:W-:Y:S05]  /*f5b0*/  BSYNC B1 ;  /* 0x0000000000017941 */ /* 0x000fea0003800000 */
.L_x_39259:
[----:B------:R-:W-:Y:S01]  /*f5c0*/  LEA R3, R0, 0x3b800000, 0x17 ;  /* 0x3b80000000037811 */ /* 0x000fe200078eb8ff */
[----:B------:R-:W-:-:S05]  /*f5d0*/  IMAD.SHL.U32 R0, R2, 0x100000, RZ ;  /* 0x0010000002007824 */ /* 0x000fca00078e00ff */
[----:B------:R-:W-:-:S07]  /*f5e0*/  LOP3.LUT R0, R3, R0, R4, 0xfe, !PT ;  /* 0x0000000003007212 */ /* 0x000fce00078efe04 */
.L_x_39258:
[----:B------:R-:W-:Y:S05]  /*f5f0*/  BSYNC B0 ;  /* 0x0000000000007941 */ /* 0x000fea0003800000 */
.L_x_39257:
[----:B------:R-:W-:-:S04]  /*f600*/  F2FP.F16.F32.PACK_AB R0, RZ, R0 ;  /* 0x00000000ff00723e */ /* 0x000fc800000000ff */
[----:B------:R-:W-:Y:S01]  /*f610*/  PRMT R19, R0, 0x7610, R19 ;  /* 0x0000761000137816 */ /* 0x000fe20000000013 */
[----:B------:R-:W-:Y:S06]  /*f620*/  BRA `(.L_x_39242) ;  /* 0x0000000400287947 */ /* 0x000fec0003800000 */
.L_x_39255:
        /* <DEDUP_REMOVED lines=21> */
.L_x_39264:
[----:B------:R-:W-:Y:S05]  /*f780*/  BSYNC B1 ;  /* 0x0000000000017941 */ /* 0x000fea0003800000 */
.L_x_39263:
[----:B------:R-:W-:Y:S01]  /*f790*/  LEA R3, R0, 0x37800000, 0x17 ;  /* 0x3780000000037811 */ /* 0x000fe200078eb8ff */
[----:B------:R-:W-:-:S05]  /*f7a0*/  IMAD.SHL.U32 R0, R2, 0x200000, RZ ;  /* 0x0020000002007824 */ /* 0x000fca00078e00ff */
[----:B------:R-:W-:-:S07]  /*f7b0*/  LOP3.LUT R0, R3, R0, R4, 0xfe, !PT ;  /* 0x0000000003007212 */ /* 0x000fce00078efe04 */
.L_x_39262:
[----:B------:R-:W-:Y:S05]  /*f7c0*/  BSYNC B0 ;  /* 0x0000000000007941 */ /* 0x000fea0003800000 */
.L_x_39261:
[----:B------:R-:W-:-:S04]  /*f7d0*/  F2FP.F16.F32.PACK_AB R0, RZ, R0 ;  /* 0x00000000ff00723e */ /* 0x000fc800000000ff */
[----:B------:R-:W-:Y:S01]  /*f7e0*/  PRMT R19, R0, 0x7610, R19 ;  /* 0x0000761000137816 */ /* 0x000fe20000000013 */
[----:B------:R-:W-:Y:S06]  /*f7f0*/  BRA `(.L_x_39242) ;  /* 0x0000000000b47947 */ /* 0x000fec0003800000 */
.L_x_39254:
        /* <DEDUP_REMOVED lines=14> */
.L_x_39268:
[----:B------:R-:W-:Y:S05]  /*f8e0*/  BSYNC B0 ;  /* 0x0000000000007941 */ /* 0x000fea0003800000 */
.L_x_39267:
[----:B------:R-:W-:-:S04]  /*f8f0*/  F2FP.F16.F32.PACK_AB R0, RZ, R0 ;  /* 0x00000000ff00723e */ /* 0x000fc800000000ff */
[----:B------:R-:W-:Y:S01]  /*f900*/  PRMT R19, R0, 0x7610, R19 ;  /* 0x0000761000137816 */ /* 0x000fe20000000013 */
[----:B------:R-:W-:Y:S06]  /*f910*/  BRA `(.L_x_39242) ;  /* 0x00000000006c7947 */ /* 0x000fec0003800000 */
.L_x_39241:
        /* <DEDUP_REMOVED lines=16> */
.L_x_39269:
[----:B------:R-:W-:Y:S01]  /*fa20*/  PRMT R19, RZ, 0x7610, R19 ;  /* 0x00007610ff137816 */ /* 0x000fe20000000013 */
[----:B------:R-:W-:Y:S06]  /*fa30*/  BRA `(.L_x_39242) ;  /* 0x0000000000247947 */ /* 0x000fec0003800000 */
.L_x_39266:
[----:B------:R-:W2:Y:S02]  /*fa40*/  LDG.E.64 R2, desc[UR36][R2.64] ;  /* 0x0000002402027981 */ /* 0x000ea4000c1e1b00 */
[----:B--2---:R-:W0:Y:S02]  /*fa50*/  I2F.U64 R0, R2 ;  /* 0x0000000200007312 */ /* 0x004e240000301000 */
[----:B0-----:R-:W-:-:S04]  /*fa60*/  F2FP.F16.F32.PACK_AB R0, RZ, R0 ;  /* 0x00000000ff00723e */ /* 0x001fc800000000ff */
[----:B------:R-:W-:Y:S01]  /*fa70*/  PRMT R19, R0, 0x7610, R19 ;  /* 0x0000761000137816 */ /* 0x000fe20000000013 */
[----:B------:R-:W-:Y:S06]  /*fa80*/  BRA `(.L_x_39242) ;  /* 0x0000000000107947 */ /* 0x000fec0003800000 */
.L_x_39265:
[----:B------:R-:W2:Y:S02]  /*fa90*/  LDG.E R2, desc[UR36][R2.64] ;  /* 0x0000002402027981 */ /* 0x000ea4000c1e1900 */
[----:B--2---:R-:W-:-:S04]  /*faa0*/  I2FP.F32.U32 R0, R2 ;  /* 0x0000000200007245 */ /* 0x004fc80000201000 */
[----:B------:R-:W-:-:S04]  /*fab0*/  F2FP.F16.F32.PACK_AB R0, RZ, R0 ;  /* 0x00000000ff00723e */ /* 0x000fc800000000ff */
[----:B------:R-:W-:-:S07]  /*fac0*/  PRMT R19, R0, 0x7610, R19 ;  /* 0x0000761000137816 */ /* 0x000fce0000000013 */
.L_x_39242:
        /* <DEDUP_REMOVED lines=19> */
.L_x_39273:
[----:B------:R-:W2:Y:S02]  /*fc00*/  LDG.E.U8 R2, desc[UR36][R2.64] ;  /* 0x0000002402027981 */ /* 0x000ea4000c1e1100 */
[----:B--2---:R-:W-:-:S04]  /*fc10*/  I2FP.F32.U32 R0, R2 ;  /* 0x0000000200007245 */ /* 0x004fc80000201000 */
[----:B------:R-:W-:Y:S01]  /*fc20*/  F2FP.F16.F32.PACK_AB R0, RZ, R0 ;  /* 0x00000000ff00723e */ /* 0x000fe200000000ff */
[----:B------:R-:W-:Y:S06]  /*fc30*/  BRA `(.L_x_39275) ;  /* 0x0000000c00887947 */ /* 0x000fec0003800000 */
.L_x_39272:
        /* <DEDUP_REMOVED lines=10> */
.L_x_39277:
[----:B------:R-:W2:Y:S02]  /*fce0*/  LDG.E R2, desc[UR36][R2.64] ;  /* 0x0000002402027981 */ /* 0x000ea4000c1e1900 */
[----:B--2---:R-:W-:-:S04]  /*fcf0*/  I2FP.F32.S32 R0, R2 ;  /* 0x0000000200007245 */ /* 0x004fc80000201400 */
[----:B------:R-:W-:Y:S01]  /*fd00*/  F2FP.F16.F32.PACK_AB R0, RZ, R0 ;  /* 0x00000000ff00723e */ /* 0x000fe200000000ff */
[----:B------:R-:W-:Y:S06]  /*fd10*/  BRA `(.L_x_39275) ;  /* 0x0000000c00507947 */ /* 0x000fec0003800000 */
.L_x_39276:
[----:B------:R-:W2:Y:S02]  /*fd20*/  LDG.E.U16 R2, desc[UR36][R2.64] ;  /* 0x0000002402027981 */ /* 0x000ea4000c1e1500 */
[----:B--2---:R-:W0:Y:S02]  /*fd30*/  I2F.S16 R0, R2 ;  /* 0x0000000200007306 */ /* 0x004e240000101400 */
[----:B0-----:R-:W-:Y:S01]  /*fd40*/  F2FP.F16.F32.PACK_AB R0, RZ, R0 ;  /* 0x00000000ff00723e */ /* 0x001fe200000000ff */
[----:B------:R-:W-:Y:S06]  /*fd50*/  BRA `(.L_x_39275) ;  /* 0x0000000c00407947 */ /* 0x000fec0003800000 */
.L_x_39271:
        /* <DEDUP_REMOVED lines=9> */
.L_x_39279:
[----:B------:R1:W5:Y:S01]  /*fdf0*/  LDG.E.U16 R0, desc[UR36][R2.64] ;  /* 0x0000002402007981 */ /* 0x000362000c1e1500 */
[----:B------:R-:W-:Y:S05]  /*fe00*/  BRA `(.L_x_39275) ;  /* 0x0000000c00147947 */ /* 0x000fea0003800000 */
.L_x_39278:
        /* <DEDUP_REMOVED lines=9> */
.L_x_39281:
[----:B------:R0:W5:Y:S01]  /*fea0*/  LDG.E.U16 R0, desc[UR36][R2.64] ;  /* 0x0000002402007981 */ /* 0x000162000c1e1500 */
[----:B------:R-:W-:Y:S05]  /*feb0*/  BRA `(.L_x_39275) ;  /* 0x0000000800e87947 */ /* 0x000fea0003800000 */
.L_x_39280:
        /* <DEDUP_REMOVED lines=8> */
.L_x_39270:
        /* <DEDUP_REMOVED lines=13> */
.L_x_39284:
        /* <DEDUP_REMOVED lines=8> */
.L_x_39283:
        /* <DEDUP_REMOVED lines=28> */
.L_x_39286:
        /* <DEDUP_REMOVED lines=15> */
.L_x_39285:
[----:B------:R-:W2:Y:S02]  /*10340*/  LDG.E.U16 R0, desc[UR36][R2.64] ;  /* 0x0000002402007981 */ /* 0x000ea4000c1e1500 */
[----:B--2---:R-:W-:-:S05]  /*10350*/  IMAD.U32 R0, R0, 0x10000, RZ ;  /* 0x0001000000007824 */ /* 0x004fca00078e00ff */
[----:B------:R-:W-:Y:S01]  /*10360*/  F2FP.F16.F32.PACK_AB R0, RZ, R0 ;  /* 0x00000000ff00723e */ /* 0x000fe200000000ff */
[----:B------:R-:W-:Y:S06]  /*10370*/  BRA `(.L_x_39275) ;  /* 0x0000000400b87947 */ /* 0x000fec0003800000 */
.L_x_39282:
        /* <DEDUP_REMOVED lines=12> */
.L_x_39289:
        /* <DEDUP_REMOVED lines=21> */
.L_x_39293:
[----:B------:R-:W-:Y:S05]  /*10590*/  BSYNC B1 ;  /* 0x0000000000017941 */ /* 0x000fea0003800000 */
.L_x_39292:
[----:B------:R-:W-:Y:S01]  /*105a0*/  LEA R3, R0, 0x3b800000, 0x17 ;  /* 0x3b80000000037811 */ /* 0x000fe200078eb8ff */
[----:B------:R-:W-:-:S05]  /*105b0*/  IMAD.SHL.U32 R0, R2, 0x100000, RZ ;  /* 0x0010000002007824 */ /* 0x000fca00078e00ff */
[----:B------:R-:W-:-:S07]  /*105c0*/  LOP3.LUT R0, R3, R0, R4, 0xfe, !PT ;  /* 0x0000000003007212 */ /* 0x000fce00078efe04 */
.L_x_39291:
[----:B------:R-:W-:Y:S05]  /*105d0*/  BSYNC B0 ;  /* 0x0000000000007941 */ /* 0x000fea0003800000 */
.L_x_39290:
[----:B------:R-:W-:Y:S01]  /*105e0*/  F2FP.F16.F32.PACK_AB R0, RZ, R0 ;  /* 0x00000000ff00723e */ /* 0x000fe200000000ff */
[----:B------:R-:W-:Y:S06]  /*105f0*/  BRA `(.L_x_39275) ;  /* 0x0000000400187947 */ /* 0x000fec0003800000 */
.L_x_39288:
        /* <DEDUP_REMOVED lines=21> */
.L_x_39297:
[----:B------:R-:W-:Y:S05]  /*10750*/  BSYNC B1 ;  /* 0x0000000000017941 */ /* 0x000fea0003800000 */
.L_x_39296:
[----:B------:R-:W-:Y:S01]  /*10760*/  LEA R3, R0, 0x37800000, 0x17 ;  /* 0x3780000000037811 */ /* 0x000fe200078eb8ff */
[----:B------:R-:W-:-:S05]  /*10770*/  IMAD.SHL.U32 R0, R2, 0x200000, RZ ;  /* 0x0020000002007824 */ /* 0x000fca00078e00ff */
[----:B------:R-:W-:-:S07]  /*10780*/  LOP3.LUT R0, R3, R0, R4, 0xfe, !PT ;  /* 0x0000000003007212 */ /* 0x000fce00078efe04 */
.L_x_39295:
[----:B------:R-:W-:Y:S05]  /*10790*/  BSYNC B0 ;  /* 0x0000000000007941 */ /* 0x000fea0003800000 */
.L_x_39294:
[----:B------:R-:W-:Y:S01]  /*107a0*/  F2FP.F16.F32.PACK_AB R0, RZ, R0 ;  /* 0x00000000ff00723e */ /* 0x000fe200000000ff */
[----:B------:R-:W-:Y:S06]  /*107b0*/  BRA `(.L_x_39275) ;  /* 0x0000000000a87947 */ /* 0x000fec0003800000 */
.L_x_39287:
        /* <DEDUP_REMOVED lines=14> */
.L_x_39301:
[----:B------:R-:W-:Y:S05]  /*108a0*/  BSYNC B0 ;  /* 0x0000000000007941 */ /* 0x000fea0003800000 */
.L_x_39300:
[----:B------:R-:W-:Y:S01]  /*108b0*/  F2FP.F16.F32.PACK_AB R0, RZ, R0 ;  /* 0x00000000ff00723e */ /* 0x000fe200000000ff */
[----:B------:R-:W-:Y:S06]  /*108c0*/  BRA `(.L_x_39275) ;  /* 0x0000000000647947 */ /* 0x000fec0003800000 */
.L_x_39274:
        /* <DEDUP_REMOVED lines=16> */
.L_x_39302:
[----:B------:R-:W-:Y:S01]  /*109d0*/  PRMT R0, RZ, 0x7610, R0 ;  /* 0x00007610ff007816 */ /* 0x000fe20000000000 */
[----:B------:R-:W-:Y:S06]  /*109e0*/  BRA `(.L_x_39275) ;  /* 0x00000000001c7947 */ /* 0x000fec0003800000 */
.L_x_39299:
[----:B------:R-:W2:Y:S02]  /*109f0*/  LDG.E.64 R2, desc[UR36][R2.64] ;  /* 0x0000002402027981 */ /* 0x000ea4000c1e1b00 */
[----:B--2---:R-:W0:Y:S02]  /*10a00*/  I2F.U64 R0, R2 ;  /* 0x0000000200007312 */ /* 0x004e240000301000 */
[----:B0-----:R-:W-:Y:S01]  /*10a10*/  F2FP.F16.F32.PACK_AB R0, RZ, R0 ;  /* 0x00000000ff00723e */ /* 0x001fe200000000ff */
[----:B------:R-:W-:Y:S06]  /*10a20*/  BRA `(.L_x_39275) ;  /* 0x00000000000c7947 */ /* 0x000fec0003800000 */
.L_x_39298:
[----:B------:R-:W2:Y:S02]  /*10a30*/  LDG.E R2, desc[UR36][R2.64] ;  /* 0x0000002402027981 */ /* 0x000ea4000c1e1900 */
[----:B--2---:R-:W-:-:S04]  /*10a40*/  I2FP.F32.U32 R0, R2 ;  /* 0x0000000200007245 */ /* 0x004fc80000201000 */
[----:B------:R-:W-:-:S07]  /*10a50*/  F2FP.F16.F32.PACK_AB R0, RZ, R0 ;  /* 0x00000000ff00723e */ /* 0x000fce00000000ff */
.L_x_39275:
        /* <DEDUP_REMOVED lines=22> */
.L_x_39306:
[----:B------:R-:W-:-:S06]  /*10bc0*/  HADD2.F32 R3, -RZ, R2.H0_H0 ;  /* 0x20000002ff037230 */ /* 0x000fcc0000004100 */
[----:B------:R-:W0:Y:S02]  /*10bd0*/  F2I.S64.TRUNC R2, R3 ;  /* 0x0000000300027311 */ /* 0x000e24000020d900 */
[----:B0-----:R-:W-:Y:S01]  /*10be0*/  STG.E.U8 desc[UR36][R16.64], R2 ;  /* 0x0000000210007986 */ /* 0x001fe2000c101124 */
[----:B------:R-:W-:Y:S05]  /*10bf0*/  EXIT ;  /* 0x000000000000794d */ /* 0x000fea0003800000 */
.L_x_39305:
        /* <DEDUP_REMOVED lines=10> */
.L_x_39309:
[----:B------:R-:W-:-:S04]  /*10ca0*/  HADD2.F32 R2, -RZ, R2.H0_H0 ;  /* 0x20000002ff027230 */ /* 0x000fc80000004100 */
[----:B------:R-:W0:Y:S02]  /*10cb0*/  F2I.FTZ.TRUNC.NTZ R3, R2 ;  /* 0x0000000200037305 */ /* 0x000e24000021f100 */
[----:B0-----:R-:W-:Y:S01]  /*10cc0*/  STG.E desc[UR36][R16.64], R3 ;  /* 0x0000000310007986 */ /* 0x001fe2000c101924 */
[----:B------:R-:W-:Y:S05]  /*10cd0*/  EXIT ;  /* 0x000000000000794d */ /* 0x000fea0003800000 */
.L_x_39308:
[----:B------:R-:W-:-:S04]  /*10ce0*/  HADD2.F32 R2, -RZ, R2.H0_H0 ;  /* 0x20000002ff027230 */ /* 0x000fc80000004100 */
[----:B------:R-:W0:Y:S02]  /*10cf0*/  F2I.FTZ.TRUNC.NTZ R3, R2 ;  /* 0x0000000200037305 */ /* 0x000e24000021f100 */
[----:B0-----:R-:W-:Y:S01]  /*10d00*/  STG.E.U16 desc[UR36][R16.64], R3 ;  /* 0x0000000310007986 */ /* 0x001fe2000c101524 */
[----:B------:R-:W-:Y:S05]  /*10d10*/  EXIT ;  /* 0x000000000000794d */ /* 0x000fea0003800000 */
.L_x_39304:
        /* <DEDUP_REMOVED lines=9> */
.L_x_39311:
[----:B------:R-:W-:Y:S01]  /*10db0*/  STG.E.U16 desc[UR36][R16.64], R2 ;  /* 0x0000000210007986 */ /* 0x000fe2000c101524 */
[----:B------:R-:W-:Y:S05]  /*10dc0*/  EXIT ;  /* 0x000000000000794d */ /* 0x000fea0003800000 */
.L_x_39310:
        /* <DEDUP_REMOVED lines=10> */
.L_x_39313:
[----:B------:R-:W-:-:S05]  /*10e70*/  HADD2.F32 R0, -RZ, R2.H0_H0 ;  /* 0x20000002ff007230 */ /* 0x000fca0000004100 */
[----:B------:R-:W-:-:S04]  /*10e80*/  F2FP.F16.F32.PACK_AB R0, RZ, R0 ;  /* 0x00000000ff00723e */ /* 0x000fc800000000ff */
[----:B------:R-:W-:-:S05]  /*10e90*/  PRMT R0, R0, 0x5410, RZ ;  /* 0x0000541000007816 */ /* 0x000fca00000000ff */
[----:B------:R-:W-:Y:S01]  /*10ea0*/  STG.E desc[UR36][R16.64], R0 ;  /* 0x0000000010007986 */ /* 0x000fe2000c101924 */
[----:B------:R-:W-:Y:S05]  /*10eb0*/  EXIT ;  /* 0x000000000000794d */ /* 0x000fea0003800000 */
.L_x_39312:
[----:B------:R-:W-:-:S05]  /*10ec0*/  HADD2.F32 R2, -RZ, R2.H0_H0 ;  /* 0x20000002ff027230 */ /* 0x000fca0000004100 */
[----:B------:R-:W-:-:S06]  /*10ed0*/  FMUL.FTZ R2, R2, 1 ;  /* 0x3f80000002027820 */ /* 0x000fcc0000410000 */
[----:B------:R-:W0:Y:S02]  /*10ee0*/  F2F.F64.F32 R2, R2 ;  /* 0x0000000200027310 */ /* 0x000e240000201800 */
[----:B0-----:R-:W-:Y:S01]  /*10ef0*/  STG.E.64 desc[UR36][R16.64], R2 ;  /* 0x0000000210007986 */ /* 0x001fe2000c101b24 */
[----:B------:R-:W-:Y:S05]  /*10f00*/  EXIT ;  /* 0x000000000000794d */ /* 0x000fea0003800000 */
.L_x_39303:
        /* <DEDUP_REMOVED lines=13> */
.L_x_39316:
[----:B------:R-:W-:Y:S01]  /*10fe0*/  HADD2.F32 R2, -RZ, R2.H0_H0 ;  /* 0x20000002ff027230 */ /* 0x000fe20000004100 */
[----:B------:R-:W-:-:S04]  /*10ff0*/  CS2R R6, SRZ ;  /* 0x0000000000067805 */ /* 0x000fc8000001ff00 */
[----:B------:R-:W-:-:S04]  /*11000*/  FMUL.FTZ R2, R2, 1 ;  /* 0x3f80000002027820 */ /* 0x000fc80000410000 */
[----:B------:R-:W0:Y:S02]  /*11010*/  F2F.F64.F32 R4, R2 ;  /* 0x0000000200047310 */ /* 0x000e240000201800 */
[----:B0-----:R-:W-:Y:S01]  /*11020*/  STG.E.128 desc[UR36][R16.64], R4 ;  /* 0x0000000410007986 */ /* 0x001fe2000c101d24 */
[----:B------:R-:W-:Y:S05]  /*11030*/  EXIT ;  /* 0x000000000000794d */ /* 0x000fea0003800000 */
.L_x_39315:
        /* <DEDUP_REMOVED lines=21> */
.L_x_39320:
[----:B------:R-:W-:Y:S05]  /*11190*/  BSYNC B0 ;  /* 0x0000000000007941 */ /* 0x000fea0003800000 */
.L_x_39319:
[----:B------:R-:W-:-:S05]  /*111a0*/  LOP3.LUT R3, R0, R3, RZ, 0xfc, !PT ;  /* 0x0000000300037212 */ /* 0x000fca00078efcff */
[----:B------:R-:W-:Y:S01]  /*111b0*/  STG.E.U8 desc[UR36][R16.64], R3 ;  /* 0x0000000310007986 */ /* 0x000fe2000c101124 */
[----:B------:R-:W-:Y:S05]  /*111c0*/  EXIT ;  /* 0x000000000000794d */ /* 0x000fea0003800000 */
.L_x_39318:
        /* <DEDUP_REMOVED lines=13> */
.L_x_39322:
[----:B------:R-:W-:Y:S01]  /*112a0*/  IMAD.MOV.U32 R0, RZ, RZ, 0x7f ;  /* 0x0000007fff007424 */ /* 0x000fe200078e00ff */
[----:B------:R-:W-:-:S04]  /*112b0*/  ISETP.GT.U32.AND P0, PT, R2, 0x7f800000, PT ;  /* 0x7f8000000200780c */ /* 0x000fc80003f04070 */
[----:B------:R-:W-:-:S09]  /*112c0*/  SEL R0, R0, 0x7c, P0 ;  /* 0x0000007c00007807 */ /* 0x000fd20000000000 */
.L_x_39323:
[----:B------:R-:W-:Y:S05]  /*112d0*/  BSYNC B0 ;  /* 0x0000000000007941 */ /* 0x000fea0003800000 */
.L_x_39321:
[----:B------:R-:W-:-:S04]  /*112e0*/  LOP3.LUT R2, R3, 0x80000000, RZ, 0xc0, !PT ;  /* 0x8000000003027812 */ /* 0x000fc800078ec0ff */
[----:B------:R-:W-:-:S04]  /*112f0*/  SHF.R.U32.HI R3, RZ, 0x18, R2 ;  /* 0x00000018ff037819 */ /* 0x000fc80000011602 */
[----:B------:R-:W-:-:S05]  /*11300*/  LOP3.LUT R3, R0, R3, RZ, 0xfc, !PT ;  /* 0x0000000300037212 */ /* 0x000fca00078efcff */
[----:B------:R-:W-:Y:S01]  /*11310*/  STG.E.U8 desc[UR36][R16.64], R3 ;  /* 0x0000000310007986 */ /* 0x000fe2000c101124 */
[----:B------:R-:W-:Y:S05]  /*11320*/  EXIT ;  /* 0x000000000000794d */ /* 0x000fea0003800000 */
.L_x_39317:
[----:B------:R-:W-:-:S05]  /*11330*/  HADD2.F32 R0, -RZ, R2.H0_H0 ;  /* 0x20000002ff007230 */ /* 0x000fca0000004100 */
[----:B------:R-:W-:-:S05]  /*11340*/  F2FP.BF16.F32.PACK_AB R0, RZ, R0 ;  /* 0x00000000ff00723e */ /* 0x000fca00000010ff */
[----:B------:R-:W-:Y:S01]  /*11350*/  STG.E.U16 desc[UR36][R16.64], R0 ;  /* 0x0000000010007986 */ /* 0x000fe2000c101524 */
[----:B------:R-:W-:Y:S05]  /*11360*/  EXIT ;  /* 0x000000000000794d */ /* 0x000fea0003800000 */
.L_x_39314:
        /* <DEDUP_REMOVED lines=12> */
.L_x_39326:
        /* <DEDUP_REMOVED lines=17> */
.L_x_39329:
[----:B------:R-:W-:-:S04]  /*11540*/  LOP3.LUT R2, R3, 0x80000000, RZ, 0xc0, !PT ;  /* 0x8000000003027812 */ /* 0x000fc800078ec0ff */
[----:B------:R-:W-:-:S04]  /*11550*/  SHF.R.U32.HI R3, RZ, 0x18, R2 ;  /* 0x00000018ff037819 */ /* 0x000fc80000011602 */
[----:B------:R-:W-:-:S04]  /*11560*/  LOP3.LUT R0, R0, R3, RZ, 0xfc, !PT ;  /* 0x0000000300007212 */ /* 0x000fc800078efcff */
[----:B------:R-:W-:-:S07]  /*11570*/  PRMT R8, R0, 0x7610, R8 ;  /* 0x0000761000087816 */ /* 0x000fce0000000008 */
.L_x_39328:
[----:B------:R-:W-:Y:S05]  /*11580*/  BSYNC B0 ;  /* 0x0000000000007941 */ /* 0x000fea0003800000 */
.L_x_39327:
[----:B------:R-:W-:Y:S01]  /*11590*/  STG.E.U8 desc[UR36][R16.64], R8 ;  /* 0x0000000810007986 */ /* 0x000fe2000c101124 */
[----:B------:R-:W-:Y:S05]  /*115a0*/  EXIT ;  /* 0x000000000000794d */ /* 0x000fea0003800000 */
.L_x_39325:
        /* <DEDUP_REMOVED lines=17> */
.L_x_39332:
[----:B------:R-:W-:-:S04]  /*116c0*/  LOP3.LUT R2, R3, 0x80000000, RZ, 0xc0, !PT ;  /* 0x8000000003027812 */ /* 0x000fc800078ec0ff */
[----:B------:R-:W-:-:S04]  /*116d0*/  SHF.R.U32.HI R3, RZ, 0x18, R2 ;  /* 0x00000018ff037819 */ /* 0x000fc80000011602 */
[----:B------:R-:W-:-:S04]  /*116e0*/  LOP3.LUT R0, R0, R3, RZ, 0xfc, !PT ;  /* 0x0000000300007212 */ /* 0x000fc800078efcff */
[----:B------:R-:W-:-:S07]  /*116f0*/  PRMT R8, R0, 0x7610, R8 ;  /* 0x0000761000087816 */ /* 0x000fce0000000008 */
.L_x_39331:
[----:B------:R-:W-:Y:S05]  /*11700*/  BSYNC B0 ;  /* 0x0000000000007941 */ /* 0x000fea0003800000 */
.L_x_39330:
[----:B------:R-:W-:Y:S01]  /*11710*/  STG.E.U8 desc[UR36][R16.64], R8 ;  /* 0x0000000810007986 */ /* 0x000fe2000c101124 */
[----:B------:R-:W-:Y:S05]  /*11720*/  EXIT ;  /* 0x000000000000794d */ /* 0x000fea0003800000 */
.L_x_39324:
        /* <DEDUP_REMOVED lines=22> */
.L_x_39307:
        /* <DEDUP_REMOVED lines=16> */
.L_x_39335:
[----:B------:R-:W-:Y:S05]  /*11990*/  EXIT ;  /* 0x000000000000794d */ /* 0x000fea0003800000 */
.L_x_39334:
[----:B------:R-:W-:-:S06]  /*119a0*/  HADD2.F32 R2, -RZ, R2.H0_H0 ;  /* 0x20000002ff027230 */ /* 0x000fcc0000004100 */
[----:B------:R-:W0:Y:S02]  /*119b0*/  F2I.U64.TRUNC R2, R2 ;  /* 0x0000000200027311 */ /* 0x000e24000020d800 */
[----:B0-----:R-:W-:Y:S01]  /*119c0*/  STG.E.64 desc[UR36][R16.64], R2 ;  /* 0x0000000210007986 */ /* 0x001fe2000c101b24 */
[----:B------:R-:W-:Y:S05]  /*119d0*/  EXIT ;  /* 0x000000000000794d */ /* 0x000fea0003800000 */
.L_x_39333:
[----:B------:R-:W-:-:S04]  /*119e0*/  HADD2.F32 R2, -RZ, R2.H0_H0 ;  /* 0x20000002ff027230 */ /* 0x000fc80000004100 */
[----:B------:R-:W0:Y:S02]  /*119f0*/  F2I.FTZ.U32.TRUNC.NTZ R3, R2 ;  /* 0x0000000200037305 */ /* 0x000e24000021f000 */
[----:B0-----:R-:W-:Y:S01]  /*11a00*/  STG.E desc[UR36][R16.64], R3 ;  /* 0x0000000310007986 */ /* 0x001fe2000c101924 */
[----:B------:R-:W-:Y:S05]  /*11a10*/  EXIT ;  /* 0x000000000000794d */ /* 0x000fea0003800000 */
.L_x_39336:
        /* <DEDUP_REMOVED lines=14> */
.L_x_71862:


//--------------------- .text._ZN2at6native27unrolled_elementwise_kernelIZZZNS0_50_GLOBAL__N__2680c7bb_12_PowKernel_cu_7dd49032_316824pow_tensor_tensor_kernelERNS_18TensorIteratorBaseEENKUlvE_clEvENKUlvE8_clEvEUlN3c104HalfES8_E_St5arrayIPcLm3EELi4E23TrivialOffsetCalculatorILi2EjESD_ILi1EjENS0_6memory12LoadWithCastILi2EEENSG_13StoreWithCastILi1EEEEEviT_T0_T2_T3_T4_T5_ --------------------------
	.section	.text._ZN2at6native27unrolled_elementwise_kernelIZZZNS0_50_GLOBAL__N__2680c7bb_12_PowKernel_cu_7dd49032_316824pow_tensor_tensor_kernelERNS_18TensorIteratorBaseEENKUlvE_clEvENKUlvE8_clEvEUlN3c104HalfES8_E_St5arrayIPcLm3EELi4E23TrivialOffsetCalculatorILi2EjESD_ILi1EjENS0_6memory12LoadWithCastILi2EEENSG_13StoreWithCastILi1EEEEEviT_T0_T2_T3_T4_T5_,"ax",@progbits
	.align	128
        .global         _ZN2at6native27unrolled_elementwise_kernelIZZZNS0_50_GLOBAL__N__2680c7bb_12_PowKernel_cu_7dd49032_316824pow_tensor_tensor_kernelERNS_18TensorIteratorBaseEENKUlvE_clEvENKUlvE8_clEvEUlN3c104HalfES8_E_St5arrayIPcLm3EELi4E23TrivialOffsetCalculatorILi2EjESD_ILi1EjENS0_6memory12LoadWithCastILi2EEENSG_13StoreWithCastILi1EEEEEviT_T0_T2_T3_T4_T5_
        .type           _ZN2at6native27unrolled_elementwise_kernelIZZZNS0_50_GLOBAL__N__2680c7bb_12_PowKernel_cu_7dd49032_316824pow_tensor_tensor_kernelERNS_18TensorIteratorBaseEENKUlvE_clEvENKUlvE8_clEvEUlN3c104HalfES8_E_St5arrayIPcLm3EELi4E23TrivialOffsetCalculatorILi2EjESD_ILi1EjENS0_6memory12LoadWithCastILi2EEENSG_13StoreWithCastILi1EEEEEviT_T0_T2_T3_T4_T5_,@function
        .size           _ZN2at6native27unrolled_elementwise_kernelIZZZNS0_50_GLOBAL__N__2680c7bb_12_PowKernel_cu_7dd49032_316824pow_tensor_tensor_kernelERNS_18TensorIteratorBaseEENKUlvE_clEvENKUlvE8_clEvEUlN3c104HalfES8_E_St5arrayIPcLm3EELi4E23TrivialOffsetCalculatorILi2EjESD_ILi1EjENS0_6memory12LoadWithCastILi2EEENSG_13StoreWithCastILi1EEEEEviT_T0_T2_T3_T4_T5_,(.L_x_71863 - _ZN2at6native27unrolled_elementwise_kernelIZZZNS0_50_GLOBAL__N__2680c7bb_12_PowKernel_cu_7dd49032_316824pow_tensor_tensor_kernelERNS_18TensorIteratorBaseEENKUlvE_clEvENKUlvE8_clEvEUlN3c104HalfES8_E_St5arrayIPcLm3EELi4E23TrivialOffsetCalculatorILi2EjESD_ILi1EjENS0_6memory12LoadWithCastILi2EEENSG_13StoreWithCastILi1EEEEEviT_T0_T2_T3_T4_T5_)
        .other          _ZN2at6native27unrolled_elementwise_kernelIZZZNS0_50_GLOBAL__N__2680c7bb_12_PowKernel_cu_7dd49032_316824pow_tensor_tensor_kernelERNS_18TensorIteratorBaseEENKUlvE_clEvENKUlvE8_clEvEUlN3c104HalfES8_E_St5arrayIPcLm3EELi4E23TrivialOffsetCalculatorILi2EjESD_ILi1EjENS0_6memory12LoadWithCastILi2EEENSG_13StoreWithCastILi1EEEEEviT_T0_T2_T3_T4_T5_,@"STO_CUDA_ENTRY STV_DEFAULT"
_ZN2at6native27unrolled_elementwise_kernelIZZZNS0_50_GLOBAL__N__2680c7bb_12_PowKernel_cu_7dd49032_316824pow_tensor_tensor_kernelERNS_18TensorIteratorBaseEENKUlvE_clEvENKUlvE8_clEvEUlN3c104HalfES8_E_St5arrayIPcLm3EELi4E23TrivialOffsetCalculatorILi2EjESD_ILi1EjENS0_6memory12LoadWithCastILi2EEENSG_13StoreWithCastILi1EEEEEviT_T0_T2_T3_T4_T5_:
.text._ZN2at6native27unrolled_elementwise_kernelIZZZNS0_50_GLOBAL__N__2680c7bb_12_PowKernel_cu_7dd49032_316824pow_tensor_tensor_kernelERNS_18TensorIteratorBaseEENKUlvE_clEvENKUlvE8_clEvEUlN3c104HalfES8_E_St5arrayIPcLm3EELi4E23TrivialOffsetCalculatorILi2EjESD_ILi1EjENS0_6memory12LoadWithCastILi2EEENSG_13StoreWithCastILi1EEEEEviT_T0_T2_T3_T4_T5_:
        /* <DEDUP_REMOVED lines=36> */
.L_x_39342:
[----:B------:R-:W2:Y:S02]  /*0240*/  LDG.E.U8 R2, desc[UR36][R2.64] ;  /* 0x0000002402027981 */ /* 0x000ea4000c1e1100 */
[----:B--2---:R-:W-:-:S04]  /*0250*/  I2FP.F32.U32 R0, R2 ;  /* 0x0000000200007245 */ /* 0x004fc80000201000 */
[----:B------:R-:W-:-:S04]  /*0260*/  F2FP.F16.F32.PACK_AB R0, RZ, R0 ;  /* 0x00000000ff00723e */ /* 0x000fc800000000ff */
[----:B------:R-:W-:Y:S01]  /*0270*/  PRMT R19, R0, 0x7610, R19 ;  /* 0x0000761000137816 */ /* 0x000fe20000000013 */
[----:B------:R-:W-:Y:S06]  /*0280*/  BRA `(.L_x_39344) ;  /* 0x0000000c00bc7947 */ /* 0x000fec0003800000 */
.L_x_39341:
        /* <DEDUP_REMOVED lines=11> */
.L_x_39346:
[----:B------:R-:W2:Y:S02]  /*0340*/  LDG.E R2, desc[UR36][R2.64] ;  /* 0x0000002402027981 */ /* 0x000ea4000c1e1900 */
[----:B--2---:R-:W-:-:S04]  /*0350*/  I2FP.F32.S32 R0, R2 ;  /* 0x0000000200007245 */ /* 0x004fc80000201400 */
[----:B------:R-:W-:-:S04]  /*0360*/  F2FP.F16.F32.PACK_AB R0, RZ, R0 ;  /* 0x00000000ff00723e */ /* 0x000fc800000000ff */
[----:B------:R-:W-:Y:S01]  /*0370*/  PRMT R19, R0, 0x7610, R19 ;  /* 0x0000761000137816 */ /* 0x000fe20000000013 */
[----:B------:R-:W-:Y:S06]  /*0380*/  BRA `(.L_x_39344) ;  /* 0x0000000c007c7947 */ /* 0x000fec0003800000 */
.L_x_39345:
[----:B------:R-:W2:Y:S02]  /*0390*/  LDG.E.U16 R2, desc[UR36][R2.64] ;  /* 0x0000002402027981 */ /* 0x000ea4000c1e1500 */
[----:B--2---:R-:W0:Y:S02]  /*03a0*/  I2F.S16 R0, R2 ;  /* 0x0000000200007306 */ /* 0x004e240000101400 */
[----:B0-----:R-:W-:-:S04]  /*03b0*/  F2FP.F16.F32.PACK_AB R0, RZ, R0 ;  /* 0x00000000ff00723e */ /* 0x001fc800000000ff */
[----:B------:R-:W-:Y:S01]  /*03c0*/  PRMT R19, R0, 0x7610, R19 ;  /* 0x0000761000137816 */ /* 0x000fe20000000013 */
[----:B------:R-:W-:Y:S06]  /*03d0*/  BRA `(.L_x_39344) ;  /* 0x0000000c00687947 */ /* 0x000fec0003800000 */
.L_x_39340:
        /* <DEDUP_REMOVED lines=9> */
.L_x_39348:
[----:B------:R1:W5:Y:S01]  /*0470*/  LDG.E.U16 R19, desc[UR36][R2.64] ;  /* 0x0000002402137981 */ /* 0x000362000c1e1500 */
[----:B------:R-:W-:Y:S05]  /*0480*/  BRA `(.L_x_39344) ;  /* 0x0000000c003c7947 */ /* 0x000fea0003800000 */
.L_x_39347:
        /* <DEDUP_REMOVED lines=9> */
.L_x_39350:
[----:B------:R0:W5:Y:S01]  /*0520*/  LDG.E.U16 R19, desc[UR36][R2.64] ;  /* 0x0000002402137981 */ /* 0x000162000c1e1500 */
[----:B------:R-:W-:Y:S05]  /*0530*/  BRA `(.L_x_39344) ;  /* 0x0000000c00107947 */ /* 0x000fea0003800000 */
.L_x_39349:
        /* <DEDUP_REMOVED lines=9> */
.L_x_39339:
        /* <DEDUP_REMOVED lines=14> */
.L_x_39353:
        /* <DEDUP_REMOVED lines=9> */
.L_x_39352:
        /* <DEDUP_REMOVED lines=28> */
.L_x_39355:
        /* <DEDUP_REMOVED lines=15> */
.L_x_39354:
[----:B------:R-:W2:Y:S02]  /*09f0*/  LDG.E.U16 R0, desc[UR36][R2.64] ;  /* 0x0000002402007981 */ /* 0x000ea4000c1e1500 */
[----:B--2---:R-:W-:-:S05]  /*0a00*/  IMAD.U32 R0, R0, 0x10000, RZ ;  /* 0x0001000000007824 */ /* 0x004fca00078e00ff */
[----:B------:R-:W-:-:S04]  /*0a10*/  F2FP.F16.F32.PACK_AB R0, RZ, R0 ;  /* 0x00000000ff00723e */ /* 0x000fc800000000ff */
[----:B------:R-:W-:Y:S01]  /*0a20*/  PRMT R19, R0, 0x7610, R19 ;  /* 0x0000761000137816 */ /* 0x000fe20000000013 */
[----:B------:R-:W-:Y:S06]  /*0a30*/  BRA `(.L_x_39344) ;  /* 0x0000000400d07947 */ /* 0x000fec0003800000 */
.L_x_39351:
        /* <DEDUP_REMOVED lines=13> */
.L_x_39358:
        /* <DEDUP_REMOVED lines=21> */
.L_x_39362:
[----:B------:R-:W-:Y:S05]  /*0c60*/  BSYNC B1 ;  /* 0x0000000000017941 */ /* 0x000fea0003800000 */
.L_x_39361:
[----:B------:R-:W-:Y:S01]  /*0c70*/  LEA R3, R0, 0x3b800000, 0x17 ;  /* 0x3b80000000037811 */ /* 0x000fe200078eb8ff */
[----:B------:R-:W-:-:S05]  /*0c80*/  IMAD.SHL.U32 R0, R2, 0x100000, RZ ;  /* 0x0010000002007824 */ /* 0x000fca00078e00ff */
[----:B------:R-:W-:-:S07]  /*0c90*/  LOP3.LUT R0, R3, R0, R4, 0xfe, !PT ;  /* 0x0000000003007212 */ /* 0x000fce00078efe04 */
.L_x_39360:
[----:B------:R-:W-:Y:S05]  /*0ca0*/  BSYNC B0 ;  /* 0x0000000000007941 */ /* 0x000fea0003800000 */
.L_x_39359:
[----:B------:R-:W-:-:S04]  /*0cb0*/  F2FP.F16.F32.PACK_AB R0, RZ, R0 ;  /* 0x00000000ff00723e */ /* 0x000fc800000000ff */
[----:B------:R-:W-:Y:S01]  /*0cc0*/  PRMT R19, R0, 0x7610, R19 ;  /* 0x0000761000137816 */ /* 0x000fe20000000013 */
[----:B------:R-:W-:Y:S06]  /*0cd0*/  BRA `(.L_x_39344) ;  /* 0x0000000400287947 */ /* 0x000fec0003800000 */
.L_x_39357:
        /* <DEDUP_REMOVED lines=21> */
.L_x_39366:
[----:B------:R-:W-:Y:S05]  /*0e30*/  BSYNC B1 ;  /* 0x0000000000017941 */ /* 0x000fea0003800000 */
.L_x_39365:
[----:B------:R-:W-:Y:S01]  /*0e40*/  LEA R3, R0, 0x37800000, 0x17 ;  /* 0x3780000000037811 */ /* 0x000fe200078eb8ff */
[----:B------:R-:W-:-:S05]  /*0e50*/  IMAD.SHL.U32 R0, R2, 0x200000, RZ ;  /* 0x0020000002007824 */ /* 0x000fca00078e00ff */
[----:B------:R-:W-:-:S07]  /*0e60*/  LOP3.LUT R0, R3, R0, R4, 0xfe, !PT ;  /* 0x0000000003007212 */ /* 0x000fce00078efe04 */
.L_x_39364:
[----:B------:R-:W-:Y:S05]  /*0e70*/  BSYNC B0 ;  /* 0x0000000000007941 */ /* 0x000fea0003800000 */
.L_x_39363:
[----:B------:R-:W-:-:S04]  /*0e80*/  F2FP.F16.F32.PACK_AB R0, RZ, R0 ;  /* 0x00000000ff00723e */ /* 0x000fc800000000ff */
[----:B------:R-:W-:Y:S01]  /*0e90*/  PRMT R19, R0, 0x7610, R19 ;  /* 0x0000761000137816 */ /* 0x000fe20000000013 */
[----:B------:R-:W-:Y:S06]  /*0ea0*/  BRA `(.L_x_39344) ;  /* 0x0000000000b47947 */ /* 0x000fec0003800000 */
.L_x_39356:
        /* <DEDUP_REMOVED lines=14> */
.L_x_39370:
[----:B------:R-:W-:Y:S05]  /*0f90*/  BSYNC B0 ;  /* 0x0000000000007941 */ /* 0x000fea0003800000 */
.L_x_39369:
[----:B------:R-:W-:-:S04]  /*0fa0*/  F2FP.F16.F32.PACK_AB R0, RZ, R0 ;  /* 0x00000000ff00723e */ /* 0x000fc800000000ff */
[----:B------:R-:W-:Y:S01]  /*0fb0*/  PRMT R19, R0, 0x7610, R19 ;  /* 0x0000761000137816 */ /* 0x000fe20000000013 */
[----:B------:R-:W-:Y:S06]  /*0fc0*/  BRA `(.L_x_39344) ;  /* 0x00000000006c7947 */ /* 0x000fec0003800000 */
.L_x_39343:
        /* <DEDUP_REMOVED lines=16> */
.L_x_39371:
[----:B------:R-:W-:Y:S01]  /*10d0*/  PRMT R19, RZ, 0x7610, R19 ;  /* 0x00007610ff137816 */ /* 0x000fe20000000013 */
[----:B------:R-:W-:Y:S06]  /*10e0*/  BRA `(.L_x_39344) ;  /* 0x0000000000247947 */ /* 0x000fec0003800000 */
.L_x_39368:
[----:B------:R-:W2:Y:S02]  /*10f0*/  LDG.E.64 R2, desc[UR36][R2.64] ;  /* 0x0000002402027981 */ /* 0x000ea4000c1e1b00 */
[----:B--2---:R-:W0:Y:S02]  /*1100*/  I2F.U64 R0, R2 ;  /* 0x0000000200007312 */ /* 0x004e240000301000 */
[----:B0-----:R-:W-:-:S04]  /*1110*/  F2FP.F16.F32.PACK_AB R0, RZ, R0 ;  /* 0x00000000ff00723e */ /* 0x001fc800000000ff */
[----:B------:R-:W-:Y:S01]  /*1120*/  PRMT R19, R0, 0x7610, R19 ;  /* 0x0000761000137816 */ /* 0x000fe20000000013 */
[----:B------:R-:W-:Y:S06]  /*1130*/  BRA `(.L_x_39344) ;  /* 0x0000000000107947 */ /* 0x000fec0003800000 */
.L_x_39367:
[----:B------:R-:W2:Y:S02]  /*1140*/  LDG.E R2, desc[UR36][R2.64] ;  /* 0x0000002402027981 */ /* 0x000ea4000c1e1900 */
[----:B--2---:R-:W-:-:S04]  /*1150*/  I2FP.F32.U32 R0, R2 ;  /* 0x0000000200007245 */ /* 0x004fc80000201000 */
[----:B------:R-:W-:-:S04]  /*1160*/  F2FP.F16.F32.PACK_AB R0, RZ, R0 ;  /* 0x00000000ff00723e */ /* 0x000fc800000000ff */
[----:B------:R-:W-:-:S07]  /*1170*/  PRMT R19, R0, 0x7610, R19 ;  /* 0x0000761000137816 */ /* 0x000fce0000000013 */
.L_x_39344:
[----:B01----:R-:W0:Y:S01]  /*1180*/  LDC.64 R2, c[0x0][0x230] ;  /* 0x00008c00ff027b82 */ /* 0x003e220000000a00 */
        /* <DEDUP_REMOVED lines=20> */
.L_x_39375:
[----:B------:R-:W2:Y:S02]  /*12d0*/  LDG.E.U8 R2, desc[UR36][R2.64] ;  /* 0x0000002402027981 */ /* 0x000ea4000c1e1100 */
[----:B--2---:R-:W-:-:S04]  /*12e0*/  I2FP.F32.U32 R0, R2 ;  /* 0x0000000200007245 */ /* 0x004fc80000201000 */
[----:B------:R-:W-:-:S04]  /*12f0*/  F2FP.F16.F32.PACK_AB R0, RZ, R0 ;  /* 0x00000000ff00723e */ /* 0x000fc800000000ff */
[----:B------:R-:W-:Y:S01]  /*1300*/  PRMT R18, R0, 0x7610, R18 ;  /* 0x0000761000127816 */ /* 0x000fe20000000012 */
[----:B------:R-:W-:Y:S06]  /*1310*/  BRA `(.L_x_39377) ;  /* 0x0000000c00bc7947 */ /* 0x000fec0003800000 */
.L_x_39374:
        /* <DEDUP_REMOVED lines=11> */
.L_x_39379:
[----:B------:R-:W2:Y:S02]  /*13d0*/  LDG.E R2, desc[UR36][R2.64] ;  /* 0x0000002402027981 */ /* 0x000ea4000c1e1900 */
[----:B--2---:R-:W-:-:S04]  /*13e0*/  I2FP.F32.S32 R0, R2 ;  /* 0x0000000200007245 */ /* 0x004fc80000201400 */
[----:B------:R-:W-:-:S04]  /*13f0*/  F2FP.F16.F32.PACK_AB R0, RZ, R0 ;  /* 0x00000000ff00723e */ /* 0x000fc800000000ff */
[----:B------:R-:W-:Y:S01]  /*1400*/  PRMT R18, R0, 0x7610, R18 ;  /* 0x0000761000127816 */ /* 0x000fe20000000012 */
[----:B------:R-:W-:Y:S06]  /*1410*/  BRA `(.L_x_39377) ;  /* 0x0000000c007c7947 */ /* 0x000fec0003800000 */
.L_x_39378:
[----:B------:R-:W2:Y:S02]  /*1420*/  LDG.E.U16 R2, desc[UR36][R2.64] ;  /* 0x0000002402027981 */ /* 0x000ea4000c1e1500 */
[----:B--2---:R-:W0:Y:S02]  /*1430*/  I2F.S16 R0, R2 ;  /* 0x0000000200007306 */ /* 0x004e240000101400 */
[----:B0-----:R-:W-:-:S04]  /*1440*/  F2FP.F16.F32.PACK_AB R0, RZ, R0 ;  /* 0x00000000ff00723e */ /* 0x001fc800000000ff */
[----:B------:R-:W-:Y:S01]  /*1450*/  PRMT R18, R0, 0x7610, R18 ;  /* 0x0000761000127816 */ /* 0x000fe20000000012 */
[----:B------:R-:W-:Y:S06]  /*1460*/  BRA `(.L_x_39377) ;  /* 0x0000000c00687947 */ /* 0x000fec0003800000 */
.L_x_39373:
        /* <DEDUP_REMOVED lines=9> */
.L_x_39381:
[----:B------:R1:W5:Y:S01]  /*1500*/  LDG.E.U16 R18, desc[UR36][R2.64] ;  /* 0x0000002402127981 */ /* 0x000362000c1e1500 */
[----:B------:R-:W-:Y:S05]  /*1510*/  BRA `(.L_x_39377) ;  /* 0x0000000c003c7947 */ /* 0x000fea0003800000 */
.L_x_39380:
        /* <DEDUP_REMOVED lines=9> */
.L_x_39383:
[----:B------:R0:W5:Y:S01]  /*15b0*/  LDG.E.U16 R18, desc[UR36][R2.64] ;  /* 0x0000002402127981 */ /* 0x000162000c1e1500 */
[----:B------:R-:W-:Y:S05]  /*15c0*/  BRA `(.L_x_39377) ;  /* 0x0000000c00107947 */ /* 0x000fea0003800000 */
.L_x_39382:
        /* <DEDUP_REMOVED lines=9> */
.L_x_39372:
        /* <DEDUP_REMOVED lines=14> */
.L_x_39386:
        /* <DEDUP_REMOVED lines=9> */
.L_x_39385:
        /* <DEDUP_REMOVED lines=28> */
.L_x_39388:
        /* <DEDUP_REMOVED lines=15> */
.L_x_39387:
[----:B------:R-:W2:Y:S02]  /*1a80*/  LDG.E.U16 R0, desc[UR36][R2.64] ;  /* 0x0000002402007981 */ /* 0x000ea4000c1e1500 */
[----:B--2---:R-:W-:-:S05]  /*1a90*/  IMAD.U32 R0, R0, 0x10000, RZ ;  /* 0x0001000000007824 */ /* 0x004fca00078e00ff */
[----:B------:R-:W-:-:S04]  /*1aa0*/  F2FP.F16.F32.PACK_AB R0, RZ, R0 ;  /* 0x00000000ff00723e */ /* 0x000fc800000000ff */
[----:B------:R-:W-:Y:S01]  /*1ab0*/  PRMT R18, R0, 0x7610, R18 ;  /* 0x0000761000127816 */ /* 0x000fe20000000012 */
[----:B------:R-:W-:Y:S06]  /*1ac0*/  BRA `(.L_x_39377) ;  /* 0x0000000400d07947 */ /* 0x000fec0003800000 */
.L_x_39384:
        /* <DEDUP_REMOVED lines=13> */
.L_x_39391:
        /* <DEDUP_REMOVED lines=21> */
.L_x_39395:
[----:B------:R-:W-:Y:S05]  /*1cf0*/  BSYNC B1 ;  /* 0x0000000000017941 */ /* 0x000fea0003800000 */
.L_x_39394:
[----:B------:R-:W-:Y:S01]  /*1d00*/  LEA R3, R0, 0x3b800000, 0x17 ;  /* 0x3b80000000037811 */ /* 0x000fe200078eb8ff */
[----:B------:R-:W-:-:S05]  /*1d10*/  IMAD.SHL.U32 R0, R2, 0x100000, RZ ;  /* 0x0010000002007824 */ /* 0x000fca00078e00ff */
[----:B------:R-:W-:-:S07]  /*1d20*/  LOP3.LUT R0, R3, R0, R4, 0xfe, !PT ;  /* 0x0000000003007212 */ /* 0x000fce00078efe04 */
.L_x_39393:
[----:B------:R-:W-:Y:S05]  /*1d30*/  BSYNC B0 ;  /* 0x0000000000007941 */ /* 0x000fea0003800000 */
.L_x_39392:
[----:B------:R-:W-:-:S04]  /*1d40*/  F2FP.F16.F32.PACK_AB R0, RZ, R0 ;  /* 0x00000000ff00723e */ /* 0x000fc800000000ff */
[----:B------:R-:W-:Y:S01]  /*1d50*/  PRMT R18, R0, 0x7610, R18 ;  /* 0x0000761000127816 */ /* 0x000fe20000000012 */
[----:B------:R-:W-:Y:S06]  /*1d60*/  BRA `(.L_x_39377) ;  /* 0x0000000400287947 */ /* 0x000fec0003800000 */
.L_x_39390:
        /* <DEDUP_REMOVED lines=21> */
.L_x_39399:
[----:B------:R-:W-:Y:S05]  /*1ec0*/  BSYNC B1 ;  /* 0x0000000000017941 */ /* 0x000fea0003800000 */
.L_x_39398:
[----:B------:R-:W-:Y:S01]  /*1ed0*/  LEA R3, R0, 0x37800000, 0x17 ;  /* 0x3780000000037811 */ /* 0x000fe200078eb8ff */
[----:B------:R-:W-:-:S05]  /*1ee0*/  IMAD.SHL.U32 R0, R2, 0x200000, RZ ;  /* 0x0020000002007824 */ /* 0x000fca00078e00ff */
[----:B------:R-:W-:-:S07]  /*1ef0*/  LOP3.LUT R0, R3, R0, R4, 0xfe, !PT ;  /* 0x0000000003007212 */ /* 0x000fce00078efe04 */
.L_x_39397:
[----:B------:R-:W-:Y:S05]  /*1f00*/  BSYNC B0 ;  /* 0x0000000000007941 */ /* 0x000fea0003800000 */
.L_x_39396:
[----:B------:R-:W-:-:S04]  /*1f10*/  F2FP.F16.F32.PACK_AB R0, RZ, R0 ;  /* 0x00000000ff00723e */ /* 0x000fc800000000ff */
[----:B------:R-:W-:Y:S01]  /*1f20*/  PRMT R18, R0, 0x7610, R18 ;  /* 0x0000761000127816 */ /* 0x000fe20000000012 */
[----:B------:R-:W-:Y:S06]  /*1f30*/  BRA `(.L_x_39377) ;  /* 0x0000000000b47947 */ /* 0x000fec0003800000 */
.L_x_39389:
        /* <DEDUP_REMOVED lines=14> */
.L_x_39403:
[----:B------:R-:W-:Y:S05]  /*2020*/  BSYNC B0 ;  /* 0x0000000000007941 */ /* 0x000fea0003800000 */
.L_x_39402:
[----:B------:R-:W-:-:S04]  /*2030*/  F2FP.F16.F32.PACK_AB R0, RZ, R0 ;  /* 0x00000000ff00723e */ /* 0x000fc800000000ff */
[----:B------:R-:W-:Y:S01]  /*2040*/  PRMT R18, R0, 0x7610, R18 ;  /* 0x0000761000127816 */ /* 0x000fe20000000012 */
[----:B------:R-:W-:Y:S06]  /*2050*/  BRA `(.L_x_39377) ;  /* 0x00000000006c7947 */ /* 0x000fec0003800000 */
.L_x_39376:
        /* <DEDUP_REMOVED lines=16> */
.L_x_39404:
[----:B------:R-:W-:Y:S01]  /*2160*/  PRMT R18, RZ, 0x7610, R18 ;  /* 0x00007610ff127816 */ /* 0x000fe20000000012 */
[----:B------:R-:W-:Y:S06]  /*2170*/  BRA `(.L_x_39377) ;  /* 0x0000000000247947 */ /* 0x000fec0003800000 */
.L_x_39401:
[----:B------:R-:W2:Y:S02]  /*2180*/  LDG.E.64 R2, desc[UR36][R2.64] ;  /* 0x0000002402027981 */ /* 0x000ea4000c1e1b00 */
[----:B--2---:R-:W0:Y:S02]  /*2190*/  I2F.U64 R0, R2 ;  /* 0x0000000200007312 */ /* 0x004e240000301000 */
[----:B0-----:R-:W-:-:S04]  /*21a0*/  F2FP.F16.F32.PACK_AB R0, RZ, R0 ;  /* 0x00000000ff00723e */ /* 0x001fc800000000ff */
[----:B------:R-:W-:Y:S01]  /*21b0*/  PRMT R18, R0, 0x7610, R18 ;  /* 0x0000761000127816 */ /* 0x000fe20000000012 */
[----:B------:R-:W-:Y:S06]  /*21c0*/  BRA `(.L_x_39377) ;  /* 0x0000000000107947 */ /* 0x000fec0003800000 */
.L_x_39400:
[----:B------:R-:W2:Y:S02]  /*21d0*/  LDG.E R2, desc[UR36][R2.64] ;  /* 0x0000002402027981 */ /* 0x000ea4000c1e1900 */
[----:B--2---:R-:W-:-:S04]  /*21e0*/  I2FP.F32.U32 R0, R2 ;  /* 0x0000000200007245 */ /* 0x004fc80000201000 */
[----:B------:R-:W-:-:S04]  /*21f0*/  F2FP.F16.F32.PACK_AB R0, RZ, R0 ;  /* 0x00000000ff00723e */ /* 0x000fc800000000ff */
[----:B------:R-:W-:-:S07]  /*2200*/  PRMT R18, R0, 0x7610, R18 ;  /* 0x0000761000127816 */ /* 0x000fce0000000012 */
.L_x_39377:
[----:B------:R-:W-:-:S07]  /*2210*/  VIADD R26, R26, 0x80 ;  /* 0x000000801a1a7836 */ /* 0x000fce0000000000 */
.L_x_39338:
[----:B------:R-:W-:Y:S05]  /*2220*/  BSYNC B6 ;  /* 0x0000000000067941 */ /* 0x000fea0003800000 */
.L_x_39337:
[----:B------:R-:W-:Y:S01]  /*2230*/  ISETP.GE.AND P0, PT, R26, R23, PT ;  /* 0x000000171a00720c */ /* 0x000fe20003f06270 */
[----:B------:R-:W-:Y:S01]  /*2240*/  BSSY B6, `(.L_x_39405) ;  /* 0x0000218000067945 */ /* 0x000fe20003800000 */
[----:B------:R-:W-:-:S11]  /*2250*/  PRMT R17, RZ, 0x7610, R17 ;  /* 0x00007610ff117816 */ /* 0x000fd60000000011 */
        /* <DEDUP_REMOVED lines=23> */
.L_x_39410:
[----:B------:R-:W2:Y:S02]  /*23d0*/  LDG.E.U8 R2, desc[UR36][R2.64] ;  /* 0x0000002402027981 */ /* 0x000ea4000c1e1100 */
[----:B--2---:R-:W-:-:S04]  /*23e0*/  I2FP.F32.U32 R0, R2 ;  /* 0x0000000200007245 */ /* 0x004fc80000201000 */
[----:B------:R-:W-:-:S04]  /*23f0*/  F2FP.F16.F32.PACK_AB R0, RZ, R0 ;  /* 0x00000000ff00723e */ /* 0x000fc800000000ff */
[----:B------:R-:W-:Y:S01]  /*2400*/  PRMT R22, R0, 0x7610, R22 ;  /* 0x0000761000167816 */ /* 0x000fe20000000016 */
[----:B------:R-:W-:Y:S06]  /*2410*/  BRA `(.L_x_39412) ;  /* 0x0000000c00c07947 */ /* 0x000fec0003800000 */
.L_x_39409:
        /* <DEDUP_REMOVED lines=11> */
.L_x_39414:
[----:B------:R-:W2:Y:S02]  /*24d0*/  LDG.E R2, desc[UR36][R2.64] ;  /* 0x0000002402027981 */ /* 0x000ea4000c1e1900 */
[----:B--2---:R-:W-:-:S04]  /*24e0*/  I2FP.F32.S32 R0, R2 ;  /* 0x0000000200007245 */ /* 0x004fc80000201400 */
[----:B------:R-:W-:-:S04]  /*24f0*/  F2FP.F16.F32.PACK_AB R0, RZ, R0 ;  /* 0x00000000ff00723e */ /* 0x000fc800000000ff */
[----:B------:R-:W-:Y:S01]  /*2500*/  PRMT R22, R0, 0x7610, R22 ;  /* 0x0000761000167816 */ /* 0x000fe20000000016 */
[----:B------:R-:W-:Y:S06]  /*2510*/  BRA `(.L_x_39412) ;  /* 0x0000000c00807947 */ /* 0x000fec0003800000 */
.L_x_39413:
[----:B------:R-:W2:Y:S02]  /*2520*/  LDG.E.U16 R2, desc[UR36][R2.64] ;  /* 0x0000002402027981 */ /* 0x000ea4000c1e1500 */
[----:B--2---:R-:W0:Y:S02]  /*2530*/  I2F.S16 R0, R2 ;  /* 0x0000000200007306 */ /* 0x004e240000101400 */
[----:B0-----:R-:W-:-:S04]  /*2540*/  F2FP.F16.F32.PACK_AB R0, RZ, R0 ;  /* 0x00000000ff00723e */ /* 0x001fc800000000ff */
[----:B------:R-:W-:Y:S01]  /*2550*/  PRMT R22, R0, 0x7610, R22 ;  /* 0x0000761000167816 */ /* 0x000fe20000000016 */
[----:B------:R-:W-:Y:S06]  /*2560*/  BRA `(.L_x_39412) ;  /* 0x0000000c006c7947 */ /* 0x000fec0003800000 */
.L_x_39408:
        /* <DEDUP_REMOVED lines=9> */
.L_x_39416:
[----:B------:R1:W5:Y:S01]  /*2600*/  LDG.E.U16 R22, desc[UR36][R2.64] ;  /* 0x0000002402167981 */ /* 0x000362000c1e1500 */
[----:B------:R-:W-:Y:S05]  /*2610*/  BRA `(.L_x_39412) ;  /* 0x0000000c00407947 */ /* 0x000fea0003800000 */
.L_x_39415:
        /* <DEDUP_REMOVED lines=9> */
.L_x_39418:
[----:B------:R0:W5:Y:S01]  /*26b0*/  LDG.E.U16 R22, desc[UR36][R2.64] ;  /* 0x0000002402167981 */ /* 0x000162000c1e1500 */
[----:B------:R-:W-:Y:S05]  /*26c0*/  BRA `(.L_x_39412) ;  /* 0x0000000c00147947 */ /* 0x000fea0003800000 */
.L_x_39417:
        /* <DEDUP_REMOVED lines=9> */
.L_x_39407:
        /* <DEDUP_REMOVED lines=14> */
.L_x_39421:
        /* <DEDUP_REMOVED lines=9> */
.L_x_39420:
        /* <DEDUP_REMOVED lines=28> */
.L_x_39423:
        /* <DEDUP_REMOVED lines=16> */
.L_x_39422:
[----:B------:R-:W2:Y:S02]  /*2b90*/  LDG.E.U16 R0, desc[UR36][R2.64] ;  /* 0x0000002402007981 */ /* 0x000ea4000c1e1500 */
[----:B--2---:R-:W-:-:S05]  /*2ba0*/  IMAD.U32 R0, R0, 0x10000, RZ ;  /* 0x0001000000007824 */ /* 0x004fca00078e00ff */
[----:B------:R-:W-:-:S04]  /*2bb0*/  F2FP.F16.F32.PACK_AB R0, RZ, R0 ;  /* 0x00000000ff00723e */ /* 0x000fc800000000ff */
[----:B------:R-:W-:Y:S01]  /*2bc0*/  PRMT R22, R0, 0x7610, R22 ;  /* 0x0000761000167816 */ /* 0x000fe20000000016 */
[----:B------:R-:W-:Y:S06]  /*2bd0*/  BRA `(.L_x_39412) ;  /* 0x0000000400d07947 */ /* 0x000fec0003800000 */
.L_x_39419:
        /* <DEDUP_REMOVED lines=13> */
.L_x_39426:
        /* <DEDUP_REMOVED lines=21> */
.L_x_39430:
[----:B------:R-:W-:Y:S05]  /*2e00*/  BSYNC B1 ;  /* 0x0000000000017941 */ /* 0x000fea0003800000 */
.L_x_39429:
[----:B------:R-:W-:Y:S01]  /*2e10*/  LEA R3, R0, 0x3b800000, 0x17 ;  /* 0x3b80000000037811 */ /* 0x000fe200078eb8ff */
[----:B------:R-:W-:-:S05]  /*2e20*/  IMAD.SHL.U32 R0, R2, 0x100000, RZ ;  /* 0x0010000002007824 */ /* 0x000fca00078e00ff */
[----:B------:R-:W-:-:S07]  /*2e30*/  LOP3.LUT R0, R3, R0, R4, 0xfe, !PT ;  /* 0x0000000003007212 */ /* 0x000fce00078efe04 */
.L_x_39428:
[----:B------:R-:W-:Y:S05]  /*2e40*/  BSYNC B0 ;  /* 0x0000000000007941 */ /* 0x000fea0003800000 */
.L_x_39427:
[----:B------:R-:W-:-:S04]  /*2e50*/  F2FP.F16.F32.PACK_AB R0, RZ, R0 ;  /* 0x00000000ff00723e */ /* 0x000fc800000000ff */
[----:B------:R-:W-:Y:S01]  /*2e60*/  PRMT R22, R0, 0x7610, R22 ;  /* 0x0000761000167816 */ /* 0x000fe20000000016 */
[----:B------:R-:W-:Y:S06]  /*2e70*/  BRA `(.L_x_39412) ;  /* 0x0000000400287947 */ /* 0x000fec0003800000 */
.L_x_39425:
        /* <DEDUP_REMOVED lines=21> */
.L_x_39434:
[----:B------:R-:W-:Y:S05]  /*2fd0*/  BSYNC B1 ;  /* 0x0000000000017941 */ /* 0x000fea0003800000 */
.L_x_39433:
[----:B------:R-:W-:Y:S01]  /*2fe0*/  LEA R3, R0, 0x37800000, 0x17 ;  /* 0x3780000000037811 */ /* 0x000fe200078eb8ff */
[----:B------:R-:W-:-:S05]  /*2ff0*/  IMAD.SHL.U32 R0, R2, 0x200000, RZ ;  /* 0x0020000002007824 */ /* 0x000fca00078e00ff */
[----:B------:R-:W-:-:S07]  /*3000*/  LOP3.LUT R0, R3, R0, R4, 0xfe, !PT ;  /* 0x0000000003007212 */ /* 0x000fce00078efe04 */
.L_x_39432:
[----:B------:R-:W-:Y:S05]  /*3010*/  BSYNC B0 ;  /* 0x0000000000007941 */ /* 0x000fea0003800000 */
.L_x_39431:
[----:B------:R-:W-:-:S04]  /*3020*/  F2FP.F16.F32.PACK_AB R0, RZ, R0 ;  /* 0x00000000ff00723e */ /* 0x000fc800000000ff */
[----:B------:R-:W-:Y:S01]  /*3030*/  PRMT R22, R0, 0x7610, R22 ;  /* 0x0000761000167816 */ /* 0x000fe20000000016 */
[----:B------:R-:W-:Y:S06]  /*3040*/  BRA `(.L_x_39412) ;  /* 0x0000000000b47947 */ /* 0x000fec0003800000 */
.L_x_39424:
        /* <DEDUP_REMOVED lines=14> */
.L_x_39438:
[----:B------:R-:W-:Y:S05]  /*3130*/  BSYNC B0 ;  /* 0x0000000000007941 */ /* 0x000fea0003800000 */
.L_x_39437:
[----:B------:R-:W-:-:S04]  /*3140*/  F2FP.F16.F32.PACK_AB R0, RZ, R0 ;  /* 0x00000000ff00723e */ /* 0x000fc800000000ff */
[----:B------:R-:W-:Y:S01]  /*3150*/  PRMT R22, R0, 0x7610, R22 ;  /* 0x0000761000167816 */ /* 0x000fe20000000016 */
[----:B------:R-:W-:Y:S06]  /*3160*/  BRA `(.L_x_39412) ;  /* 0x00000000006c7947 */ /* 0x000fec0003800000 */
.L_x_39411:
        /* <DEDUP_REMOVED lines=16> */
.L_x_39439:
[----:B------:R-:W-:Y:S01]  /*3270*/  PRMT R22, RZ, 0x7610, R22 ;  /* 0x00007610ff167816 */ /* 0x000fe20000000016 */
[----:B------:R-:W-:Y:S06]  /*3280*/  BRA `(.L_x_39412) ;  /* 0x0000000000247947 */ /* 0x000fec0003800000 */
.L_x_39436:
[----:B------:R-:W2:Y:S02]  /*3290*/  LDG.E.64 R2, desc[UR36][R2.64] ;  /* 0x0000002402027981 */ /* 0x000ea4000c1e1b00 */
[----:B--2---:R-:W0:Y:S02]  /*32a0*/  I2F.U64 R0, R2 ;  /* 0x0000000200007312 */ /* 0x004e240000301000 */
[----:B0-----:R-:W-:-:S04]  /*32b0*/  F2FP.F16.F32.PACK_AB R0, RZ, R0 ;  /* 0x00000000ff00723e */ /* 0x001fc800000000ff */
[----:B------:R-:W-:Y:S01]  /*32c0*/  PRMT R22, R0, 0x7610, R22 ;  /* 0x0000761000167816 */ /* 0x000fe20000000016 */
[----:B------:R-:W-:Y:S06]  /*32d0*/  BRA `(.L_x_39412) ;  /* 0x0000000000107947 */ /* 0x000fec0003800000 */
.L_x_39435:
[----:B------:R-:W2:Y:S02]  /*32e0*/  LDG.E R2, desc[UR36][R2.64] ;  /* 0x0000002402027981 */ /* 0x000ea4000c1e1900 */
[----:B--2---:R-:W-:-:S04]  /*32f0*/  I2FP.F32.U32 R0, R2 ;  /* 0x0000000200007245 */ /* 0x004fc80000201000 */
[----:B------:R-:W-:-:S04]  /*3300*/  F2FP.F16.F32.PACK_AB R0, RZ, R0 ;  /* 0x00000000ff00723e */ /* 0x000fc800000000ff */
[----:B------:R-:W-:-:S07]  /*3310*/  PRMT R22, R0, 0x7610, R22 ;  /* 0x0000761000167816 */ /* 0x000fce0000000016 */
.L_x_39412:
        /* <DEDUP_REMOVED lines=21> */
.L_x_39443:
[----:B------:R-:W2:Y:S02]  /*3470*/  LDG.E.U8 R2, desc[UR36][R2.64] ;  /* 0x0000002402027981 */ /* 0x000ea4000c1e1100 */
[----:B--2---:R-:W-:-:S04]  /*3480*/  I2FP.F32.U32 R0, R2 ;  /* 0x0000000200007245 */ /* 0x004fc80000201000 */
[----:B------:R-:W-:-:S04]  /*3490*/  F2FP.F16.F32.PACK_AB R0, RZ, R0 ;  /* 0x00000000ff00723e */ /* 0x000fc800000000ff */
[----:B------:R-:W-:Y:S01]  /*34a0*/  PRMT R17, R0, 0x7610, R17 ;  /* 0x0000761000117816 */ /* 0x000fe20000000011 */
[----:B------:R-:W-:Y:S06]  /*34b0*/  BRA `(.L_x_39445) ;  /* 0x0000000c00bc7947 */ /* 0x000fec0003800000 */
.L_x_39442:
        /* <DEDUP_REMOVED lines=11> */
.L_x_39447:
[----:B------:R-:W2:Y:S02]  /*3570*/  LDG.E R2, desc[UR36][R2.64] ;  /* 0x0000002402027981 */ /* 0x000ea4000c1e1900 */
[----:B--2---:R-:W-:-:S04]  /*3580*/  I2FP.F32.S32 R0, R2 ;  /* 0x0000000200007245 */ /* 0x004fc80000201400 */
[----:B------:R-:W-:-:S04]  /*3590*/  F2FP.F16.F32.PACK_AB R0, RZ, R0 ;  /* 0x00000000ff00723e */ /* 0x000fc800000000ff */
[----:B------:R-:W-:Y:S01]  /*35a0*/  PRMT R17, R0, 0x7610, R17 ;  /* 0x0000761000117816 */ /* 0x000fe20000000011 */
[----:B------:R-:W-:Y:S06]  /*35b0*/  BRA `(.L_x_39445) ;  /* 0x0000000c007c7947 */ /* 0x000fec0003800000 */
.L_x_39446:
[----:B------:R-:W2:Y:S02]  /*35c0*/  LDG.E.U16 R2, desc[UR36][R2.64] ;  /* 0x0000002402027981 */ /* 0x000ea4000c1e1500 */
[----:B--2---:R-:W0:Y:S02]  /*35d0*/  I2F.S16 R0, R2 ;  /* 0x0000000200007306 */ /* 0x004e240000101400 */
[----:B0-----:R-:W-:-:S04]  /*35e0*/  F2FP.F16.F32.PACK_AB R0, RZ, R0 ;  /* 0x00000000ff00723e */ /* 0x001fc800000000ff */
[----:B------:R-:W-:Y:S01]  /*35f0*/  PRMT R17, R0, 0x7610, R17 ;  /* 0x0000761000117816 */ /* 0x000fe20000000011 */
[----:B------:R-:W-:Y:S06]  /*3600*/  BRA `(.L_x_39445) ;  /* 0x0000000c00687947 */ /* 0x000fec0003800000 */
.L_x_39441:
        /* <DEDUP_REMOVED lines=9> */
.L_x_39449:
[----:B------:R1:W5:Y:S01]  /*36a0*/  LDG.E.U16 R17, desc[UR36][R2.64] ;  /* 0x0000002402117981 */ /* 0x000362000c1e1500 */
[----:B------:R-:W-:Y:S05]  /*36b0*/  BRA `(.L_x_39445) ;  /* 0x0000000c003c7947 */ /* 0x000fea0003800000 */
.L_x_39448:
        /* <DEDUP_REMOVED lines=9> */
.L_x_39451:
[----:B------:R0:W5:Y:S01]  /*3750*/  LDG.E.U16 R17, desc[UR36][R2.64] ;  /* 0x0000002402117981 */ /* 0x000162000c1e1500 */
[----:B------:R-:W-:Y:S05]  /*3760*/  BRA `(.L_x_39445) ;  /* 0x0000000c00107947 */ /* 0x000fea0003800000 */
.L_x_39450:
        /* <DEDUP_REMOVED lines=9> */
.L_x_39440:
        /* <DEDUP_REMOVED lines=14> */
.L_x_39454:
        /* <DEDUP_REMOVED lines=9> */
.L_x_39453:
        /* <DEDUP_REMOVED lines=28> */
.L_x_39456:
        /* <DEDUP_REMOVED lines=15> */
.L_x_39455:
[----:B------:R-:W2:Y:S02]  /*3c20*/  LDG.E.U16 R0, desc[UR36][R2.64] ;  /* 0x0000002402007981 */ /* 0x000ea4000c1e1500 */
[----:B--2---:R-:W-:-:S05]  /*3c30*/  IMAD.U32 R0, R0, 0x10000, RZ ;  /* 0x0001000000007824 */ /* 0x004fca00078e00ff */
[----:B------:R-:W-:-:S04]  /*3c40*/  F2FP.F16.F32.PACK_AB R0, RZ, R0 ;  /* 0x00000000ff00723e */ /* 0x000fc800000000ff */
[----:B------:R-:W-:Y:S01]  /*3c50*/  PRMT R17, R0, 0x7610, R17 ;  /* 0x0000761000117816 */ /* 0x000fe20000000011 */
[----:B------:R-:W-:Y:S06]  /*3c60*/  BRA `(.L_x_39445) ;  /* 0x0000000400d07947 */ /* 0x000fec0003800000 */
.L_x_39452:
        /* <DEDUP_REMOVED lines=13> */
.L_x_39459:
        /* <DEDUP_REMOVED lines=21> */
.L_x_39463:
[----:B------:R-:W-:Y:S05]  /*3e90*/  BSYNC B1 ;  /* 0x0000000000017941 */ /* 0x000fea0003800000 */
.L_x_39462:
[----:B------:R-:W-:Y:S01]  /*3ea0*/  LEA R3, R0, 0x3b800000, 0x17 ;  /* 0x3b80000000037811 */ /* 0x000fe200078eb8ff */
[----:B------:R-:W-:-:S05]  /*3eb0*/  IMAD.SHL.U32 R0, R2, 0x100000, RZ ;  /* 0x0010000002007824 */ /* 0x000fca00078e00ff */
[----:B------:R-:W-:-:S07]  /*3ec0*/  LOP3.LUT R0, R3, R0, R4, 0xfe, !PT ;  /* 0x0000000003007212 */ /* 0x000fce00078efe04 */
.L_x_39461:
[----:B------:R-:W-:Y:S05]  /*3ed0*/  BSYNC B0 ;  /* 0x0000000000007941 */ /* 0x000fea0003800000 */
.L_x_39460:
[----:B------:R-:W-:-:S04]  /*3ee0*/  F2FP.F16.F32.PACK_AB R0, RZ, R0 ;  /* 0x00000000ff00723e */ /* 0x000fc800000000ff */
[----:B------:R-:W-:Y:S01]  /*3ef0*/  PRMT R17, R0, 0x7610, R17 ;  /* 0x0000761000117816 */ /* 0x000fe20000000011 */
[----:B------:R-:W-:Y:S06]  /*3f00*/  BRA `(.L_x_39445) ;  /* 0x0000000400287947 */ /* 0x000fec0003800000 */
.L_x_39458:
        /* <DEDUP_REMOVED lines=21> */
.L_x_39467:
[----:B------:R-:W-:Y:S05]  /*4060*/  BSYNC B1 ;  /* 0x0000000000017941 */ /* 0x000fea0003800000 */
.L_x_39466:
[----:B------:R-:W-:Y:S01]  /*4070*/  LEA R3, R0, 0x37800000, 0x17 ;  /* 0x3780000000037811 */ /* 0x000fe200078eb8ff */
[----:B------:R-:W-:-:S05]  /*4080*/  IMAD.SHL.U32 R0, R2, 0x200000, RZ ;  /* 0x0020000002007824 */ /* 0x000fca00078e00ff */
[----:B------:R-:W-:-:S07]  /*4090*/  LOP3.LUT R0, R3, R0, R4, 0xfe, !PT ;  /* 0x0000000003007212 */ /* 0x000fce00078efe04 */
.L_x_39465:
[----:B------:R-:W-:Y:S05]  /*40a0*/  BSYNC B0 ;  /* 0x0000000000007941 */ /* 0x000fea0003800000 */
.L_x_39464:
[----:B------:R-:W-:-:S04]  /*40b0*/  F2FP.F16.F32.PACK_AB R0, RZ, R0 ;  /* 0x00000000ff00723e */ /* 0x000fc800000000ff */
[----:B------:R-:W-:Y:S01]  /*40c0*/  PRMT R17, R0, 0x7610, R17 ;  /* 0x0000761000117816 */ /* 0x000fe20000000011 */
[----:B------:R-:W-:Y:S06]  /*40d0*/  BRA `(.L_x_39445) ;  /* 0x0000000000b47947 */ /* 0x000fec0003800000 */
.L_x_39457:
        /* <DEDUP_REMOVED lines=14> */
.L_x_39471:
[----:B------:R-:W-:Y:S05]  /*41c0*/  BSYNC B0 ;  /* 0x0000000000007941 */ /* 0x000fea0003800000 */
.L_x_39470:
[----:B------:R-:W-:-:S04]  /*41d0*/  F2FP.F16.F32.PACK_AB R0, RZ, R0 ;  /* 0x00000000ff00723e */ /* 0x000fc800000000ff */
[----:B------:R-:W-:Y:S01]  /*41e0*/  PRMT R17, R0, 0x7610, R17 ;  /* 0x0000761000117816 */ /* 0x000fe20000000011 */
[----:B------:R-:W-:Y:S06]  /*41f0*/  BRA `(.L_x_39445) ;  /* 0x00000000006c7947 */ /* 0x000fec0003800000 */
.L_x_39444:
        /* <DEDUP_REMOVED lines=16> */
.L_x_39472:
[----:B------:R-:W-:Y:S01]  /*4300*/  PRMT R17, RZ, 0x7610, R17 ;  /* 0x00007610ff117816 */ /* 0x000fe20000000011 */
[----:B------:R-:W-:Y:S06]  /*4310*/  BRA `(.L_x_39445) ;  /* 0x0000000000247947 */ /* 0x000fec0003800000 */
.L_x_39469:
[----:B------:R-:W2:Y:S02]  /*4320*/  LDG.E.64 R2, desc[UR36][R2.64] ;  /* 0x0000002402027981 */ /* 0x000ea4000c1e1b00 */
[----:B--2---:R-:W0:Y:S02]  /*4330*/  I2F.U64 R0, R2 ;  /* 0x0000000200007312 */ /* 0x004e240000301000 */
[----:B0-----:R-:W-:-:S04]  /*4340*/  F2FP.F16.F32.PACK_AB R0, RZ, R0 ;  /* 0x00000000ff00723e */ /* 0x001fc800000000ff */
[----:B------:R-:W-:Y:S01]  /*4350*/  PRMT R17, R0, 0x7610, R17 ;  /* 0x0000761000117816 */ /* 0x000fe20000000011 */
[----:B------:R-:W-:Y:S06]  /*4360*/  BRA `(.L_x_39445) ;  /* 0x0000000000107947 */ /* 0x000fec0003800000 */
.L_x_39468:
[----:B------:R-:W2:Y:S02]  /*4370*/  LDG.E R2, desc[UR36][R2.64] ;  /* 0x0000002402027981 */ /* 0x000ea4000c1e1900 */
[----:B--2---:R-:W-:-:S04]  /*4380*/  I2FP.F32.U32 R0, R2 ;  /* 0x0000000200007245 */ /* 0x004fc80000201000 */
[----:B------:R-:W-:-:S04]  /*4390*/  F2FP.F16.F32.PACK_AB R0, RZ, R0 ;  /* 0x00000000ff00723e */ /* 0x000fc800000000ff */
[----:B------:R-:W-:-:S07]  /*43a0*/  PRMT R17, R0, 0x7610, R17 ;  /* 0x0000761000117816 */ /* 0x000fce0000000011 */
.L_x_39445:
[----:B------:R-:W-:-:S07]  /*43b0*/  VIADD R26, R26, 0x80 ;  /* 0x000000801a1a7836 */ /* 0x000fce0000000000 */
.L_x_39406:
[----:B------:R-:W-:Y:S05]  /*43c0*/  BSYNC B6 ;  /* 0x0000000000067941 */ /* 0x000fea0003800000 */
.L_x_39405:
[----:B------:R-:W-:Y:S01]  /*43d0*/  ISETP.GE.AND P0, PT, R26, R23, PT ;  /* 0x000000171a00720c */ /* 0x000fe20003f06270 */
[----:B------:R-:W-:Y:S01]  /*43e0*/  BSSY B6, `(.L_x_39473) ;  /* 0x0000219000067945 */ /* 0x000fe20003800000 */
[----:B------:R-:W-:Y:S02]  /*43f0*/  PRMT R16, RZ, 0x7610, R16 ;  /* 0x00007610ff107816 */ /* 0x000fe40000000010 */
[----:B01----:R-:W-:Y:S02]  /*4400*/  PRMT R2, RZ, 0x7610, R2 ;  /* 0x00007610ff027816 */ /* 0x003fe40000000002 */
[----:B------:R-:W-:-:S07]  /*4410*/  PRMT R27, RZ, 0x7610, R27 ;  /* 0x00007610ff1b7816 */ /* 0x000fce000000001b */
[----:B------:R-:W-:Y:S05]  /*4420*/  @P0 BRA `(.L_x_39474) ;  /* 0x0000002000500947 */ /* 0x000fea0003800000 */
        /* <DEDUP_REMOVED lines=22> */
.L_x_39478:
[----:B------:R-:W2:Y:S02]  /*4590*/  LDG.E.U8 R4, desc[UR36][R4.64] ;  /* 0x0000002404047981 */ /* 0x000ea4000c1e1100 */
[----:B--2---:R-:W-:-:S04]  /*45a0*/  I2FP.F32.U32 R0, R4 ;  /* 0x0000000400007245 */ /* 0x004fc80000201000 */
[----:B------:R-:W-:-:S04]  /*45b0*/  F2FP.F16.F32.PACK_AB R0, RZ, R0 ;  /* 0x00000000ff00723e */ /* 0x000fc800000000ff */
[----:B------:R-:W-:Y:S01]  /*45c0*/  PRMT R2, R0, 0x7610, R2 ;  /* 0x0000761000027816 */ /* 0x000fe20000000002 */
[----:B------:R-:W-:Y:S06]  /*45d0*/  BRA `(.L_x_39480) ;  /* 0x0000000c00b87947 */ /* 0x000fec0003800000 */
.L_x_39477:
        /* <DEDUP_REMOVED lines=11> */
.L_x_39482:
[----:B------:R-:W2:Y:S02]  /*4690*/  LDG.E R4, desc[UR36][R4.64] ;  /* 0x0000002404047981 */ /* 0x000ea4000c1e1900 */
[----:B--2---:R-:W-:-:S04]  /*46a0*/  I2FP.F32.S32 R0, R4 ;  /* 0x0000000400007245 */ /* 0x004fc80000201400 */
[----:B------:R-:W-:-:S04]  /*46b0*/  F2FP.F16.F32.PACK_AB R0, RZ, R0 ;  /* 0x00000000ff00723e */ /* 0x000fc800000000ff */
[----:B------:R-:W-:Y:S01]  /*46c0*/  PRMT R2, R0, 0x7610, R2 ;  /* 0x0000761000027816 */ /* 0x000fe20000000002 */
[----:B------:R-:W-:Y:S06]  /*46d0*/  BRA `(.L_x_39480) ;  /* 0x0000000c00787947 */ /* 0x000fec0003800000 */
.L_x_39481:
[----:B------:R-:W2:Y:S02]  /*46e0*/  LDG.E.U16 R4, desc[UR36][R4.64] ;  /* 0x0000002404047981 */ /* 0x000ea4000c1e1500 */
[----:B--2---:R-:W0:Y:S02]  /*46f0*/  I2F.S16 R0, R4 ;  /* 0x0000000400007306 */ /* 0x004e240000101400 */
[----:B0-----:R-:W-:-:S04]  /*4700*/  F2FP.F16.F32.PACK_AB R0, RZ, R0 ;  /* 0x00000000ff00723e */ /* 0x001fc800000000ff */
[----:B------:R-:W-:Y:S01]  /*4710*/  PRMT R2, R0, 0x7610, R2 ;  /* 0x0000761000027816 */ /* 0x000fe20000000002 */
[----:B------:R-:W-:Y:S06]  /*4720*/  BRA `(.L_x_39480) ;  /* 0x0000000c00647947 */ /* 0x000fec0003800000 */
.L_x_39476:
        /* <DEDUP_REMOVED lines=9> */
.L_x_39484:
[----:B------:R1:W5:Y:S01]  /*47c0*/  LDG.E.U16 R2, desc[UR36][R4.64] ;  /* 0x0000002404027981 */ /* 0x000362000c1e1500 */
[----:B------:R-:W-:Y:S05]  /*47d0*/  BRA `(.L_x_39480) ;  /* 0x0000000c00387947 */ /* 0x000fea0003800000 */
.L_x_39483:
        /* <DEDUP_REMOVED lines=9> */
.L_x_39486:
[----:B------:R0:W5:Y:S01]  /*4870*/  LDG.E.U16 R2, desc[UR36][R4.64] ;  /* 0x0000002404027981 */ /* 0x000162000c1e1500 */
[----:B------:R-:W-:Y:S05]  /*4880*/  BRA `(.L_x_39480) ;  /* 0x0000000c000c7947 */ /* 0x000fea0003800000 */
.L_x_39485:
        /* <DEDUP_REMOVED lines=9> */
.L_x_39475:
        /* <DEDUP_REMOVED lines=14> */
.L_x_39489:
        /* <DEDUP_REMOVED lines=9> */
.L_x_39488:
        /* <DEDUP_REMOVED lines=28> */
.L_x_39491:
        /* <DEDUP_REMOVED lines=14> */
.L_x_39490:
[----:B------:R-:W2:Y:S02]  /*4d30*/  LDG.E.U16 R0, desc[UR36][R4.64] ;  /* 0x0000002404007981 */ /* 0x000ea4000c1e1500 */
[----:B--2---:R-:W-:-:S05]  /*4d40*/  IMAD.U32 R0, R0, 0x10000, RZ ;  /* 0x0001000000007824 */ /* 0x004fca00078e00ff */
[----:B------:R-:W-:-:S04]  /*4d50*/  F2FP.F16.F32.PACK_AB R0, RZ, R0 ;  /* 0x00000000ff00723e */ /* 0x000fc800000000ff */
[----:B------:R-:W-:Y:S01]  /*4d60*/  PRMT R2, R0, 0x7610, R2 ;  /* 0x0000761000027816 */ /* 0x000fe20000000002 */
[----:B------:R-:W-:Y:S06]  /*4d70*/  BRA `(.L_x_39480) ;  /* 0x0000000400d07947 */ /* 0x000fec0003800000 */
.L_x_39487:
        /* <DEDUP_REMOVED lines=13> */
.L_x_39494:
        /* <DEDUP_REMOVED lines=21> */
.L_x_39498:
[----:B------:R-:W-:Y:S05]  /*4fa0*/  BSYNC B1 ;  /* 0x0000000000017941 */ /* 0x000fea0003800000 */
.L_x_39497:
[----:B------:R-:W-:Y:S01]  /*4fb0*/  LEA R3, R0, 0x3b800000, 0x17 ;  /* 0x3b80000000037811 */ /* 0x000fe200078eb8ff */
[----:B------:R-:W-:-:S05]  /*4fc0*/  IMAD.SHL.U32 R0, R2, 0x100000, RZ ;  /* 0x0010000002007824 */ /* 0x000fca00078e00ff */
[----:B------:R-:W-:-:S07]  /*4fd0*/  LOP3.LUT R0, R3, R0, R4, 0xfe, !PT ;  /* 0x0000000003007212 */ /* 0x000fce00078efe04 */
.L_x_39496:
[----:B------:R-:W-:Y:S05]  /*4fe0*/  BSYNC B0 ;  /* 0x0000000000007941 */ /* 0x000fea0003800000 */
.L_x_39495:
[----:B------:R-:W-:-:S04]  /*4ff0*/  F2FP.F16.F32.PACK_AB R0, RZ, R0 ;  /* 0x00000000ff00723e */ /* 0x000fc800000000ff */
[----:B------:R-:W-:Y:S01]  /*5000*/  PRMT R2, R0, 0x7610, R2 ;  /* 0x0000761000027816 */ /* 0x000fe20000000002 */
[----:B------:R-:W-:Y:S06]  /*5010*/  BRA `(.L_x_39480) ;  /* 0x0000000400287947 */ /* 0x000fec0003800000 */
.L_x_39493:
        /* <DEDUP_REMOVED lines=21> */
.L_x_39502:
[----:B------:R-:W-:Y:S05]  /*5170*/  BSYNC B1 ;  /* 0x0000000000017941 */ /* 0x000fea0003800000 */
.L_x_39501:
[----:B------:R-:W-:Y:S01]  /*5180*/  LEA R3, R0, 0x37800000, 0x17 ;  /* 0x3780000000037811 */ /* 0x000fe200078eb8ff */
[----:B------:R-:W-:-:S05]  /*5190*/  IMAD.SHL.U32 R0, R2, 0x200000, RZ ;  /* 0x0020000002007824 */ /* 0x000fca00078e00ff */
[----:B------:R-:W-:-:S07]  /*51a0*/  LOP3.LUT R0, R3, R0, R4, 0xfe, !PT ;  /* 0x0000000003007212 */ /* 0x000fce00078efe04 */
.L_x_39500:
[----:B------:R-:W-:Y:S05]  /*51b0*/  BSYNC B0 ;  /* 0x0000000000007941 */ /* 0x000fea0003800000 */
.L_x_39499:
[----:B------:R-:W-:-:S04]  /*51c0*/  F2FP.F16.F32.PACK_AB R0, RZ, R0 ;  /* 0x00000000ff00723e */ /* 0x000fc800000000ff */
[----:B------:R-:W-:Y:S01]  /*51d0*/  PRMT R2, R0, 0x7610, R2 ;  /* 0x0000761000027816 */ /* 0x000fe20000000002 */
[----:B------:R-:W-:Y:S06]  /*51e0*/  BRA `(.L_x_39480) ;  /* 0x0000000000b47947 */ /* 0x000fec0003800000 */
.L_x_39492:
        /* <DEDUP_REMOVED lines=14> */
.L_x_39506:
[----:B------:R-:W-:Y:S05]  /*52d0*/  BSYNC B0 ;  /* 0x0000000000007941 */ /* 0x000fea0003800000 */
.L_x_39505:
[----:B------:R-:W-:-:S04]  /*52e0*/  F2FP.F16.F32.PACK_AB R0, RZ, R0 ;  /* 0x00000000ff00723e */ /* 0x000fc800000000ff */
[----:B------:R-:W-:Y:S01]  /*52f0*/  PRMT R2, R0, 0x7610, R2 ;  /* 0x0000761000027816 */ /* 0x000fe20000000002 */
[----:B------:R-:W-:Y:S06]  /*5300*/  BRA `(.L_x_39480) ;  /* 0x00000000006c7947 */ /* 0x000fec0003800000 */
.L_x_39479:
        /* <DEDUP_REMOVED lines=16> */
.L_x_39507:
[----:B------:R-:W-:Y:S01]  /*5410*/  PRMT R2, RZ, 0x7610, R2 ;  /* 0x00007610ff027816 */ /* 0x000fe20000000002 */
[----:B------:R-:W-:Y:S06]  /*5420*/  BRA `(.L_x_39480) ;  /* 0x0000000000247947 */ /* 0x000fec0003800000 */
.L_x_39504:
[----:B------:R-:W2:Y:S02]  /*5430*/  LDG.E.64 R4, desc[UR36][R4.64] ;  /* 0x0000002404047981 */ /* 0x000ea4000c1e1b00 */
[----:B--2---:R-:W0:Y:S02]  /*5440*/  I2F.U64 R0, R4 ;  /* 0x0000000400007312 */ /* 0x004e240000301000 */
[----:B0-----:R-:W-:-:S04]  /*5450*/  F2FP.F16.F32.PACK_AB R0, RZ, R0 ;  /* 0x00000000ff00723e */ /* 0x001fc800000000ff */
[----:B------:R-:W-:Y:S01]  /*5460*/  PRMT R2, R0, 0x7610, R2 ;  /* 0x0000761000027816 */ /* 0x000fe20000000002 */
[----:B------:R-:W-:Y:S06]  /*5470*/  BRA `(.L_x_39480) ;  /* 0x0000000000107947 */ /* 0x000fec0003800000 */
.L_x_39503:
[----:B------:R-:W2:Y:S02]  /*5480*/  LDG.E R4, desc[UR36][R4.64] ;  /* 0x0000002404047981 */ /* 0x000ea4000c1e1900 */
[----:B--2---:R-:W-:-:S04]  /*5490*/  I2FP.F32.U32 R0, R4 ;  /* 0x0000000400007245 */ /* 0x004fc80000201000 */
[----:B------:R-:W-:-:S04]  /*54a0*/  F2FP.F16.F32.PACK_AB R0, RZ, R0 ;  /* 0x00000000ff00723e */ /* 0x000fc800000000ff */
[----:B------:R-:W-:-:S07]  /*54b0*/  PRMT R2, R0, 0x7610, R2 ;  /* 0x0000761000027816 */ /* 0x000fce0000000002 */
.L_x_39480:
[----:B------:R-:W2:Y:S01]  /*54c0*/  LDC.U8 R3, c[0x0][0x23d] ;  /* 0x00008f40ff037b82 */ /* 0x000ea20000000000 */
[----:B------:R-:W-:Y:S02]  /*54d0*/  ULDC UR4, c[0x0][0x244] ;  /* 0x0000910000047ab9 */ /* 0x000fe40000000800 */
[----:B------:R-:W-:-:S05]  /*54e0*/  IMAD R27, R27, UR4, RZ ;  /* 0x000000041b1b7c24 */ /* 0x000fca000f8e02ff */
[----:B01----:R-:W0:Y:S01]  /*54f0*/  LDC.64 R4, c[0x0][0x230] ;  /* 0x00008c00ff047b82 */ /* 0x003e220000000a00 */
[----:B--2---:R-:W-:-:S04]  /*5500*/  PRMT R0, R3, 0x9910, RZ ;  /* 0x0000991003007816 */ /* 0x004fc800000000ff */
        /* <DEDUP_REMOVED lines=17> */
.L_x_39511:
[----:B------:R-:W2:Y:S02]  /*5620*/  LDG.E.U8 R4, desc[UR36][R4.64] ;  /* 0x0000002404047981 */ /* 0x000ea4000c1e1100 */
[----:B--2---:R-:W-:-:S04]  /*5630*/  I2FP.F32.U32 R0, R4 ;  /* 0x0000000400007245 */ /* 0x004fc80000201000 */
[----:B------:R-:W-:-:S04]  /*5640*/  F2FP.F16.F32.PACK_AB R0, RZ, R0 ;  /* 0x00000000ff00723e */ /* 0x000fc800000000ff */
[----:B------:R-:W-:Y:S01]  /*5650*/  PRMT R27, R0, 0x7610, R27 ;  /* 0x00007610001b7816 */ /* 0x000fe2000000001b */
[----:B------:R-:W-:Y:S06]  /*5660*/  BRA `(.L_x_39513) ;  /* 0x0000000c00bc7947 */ /* 0x000fec0003800000 */
.L_x_39510:
        /* <DEDUP_REMOVED lines=11> */
.L_x_39515:
[----:B------:R-:W2:Y:S02]  /*5720*/  LDG.E R4, desc[UR36][R4.64] ;  /* 0x0000002404047981 */ /* 0x000ea4000c1e1900 */
[----:B--2---:R-:W-:-:S04]  /*5730*/  I2FP.F32.S32 R0, R4 ;  /* 0x0000000400007245 */ /* 0x004fc80000201400 */
[----:B------:R-:W-:-:S04]  /*5740*/  F2FP.F16.F32.PACK_AB R0, RZ, R0 ;  /* 0x00000000ff00723e */ /* 0x000fc800000000ff */
[----:B------:R-:W-:Y:S01]  /*5750*/  PRMT R27, R0, 0x7610, R27 ;  /* 0x00007610001b7816 */ /* 0x000fe2000000001b */
[----:B------:R-:W-:Y:S06]  /*5760*/  BRA `(.L_x_39513) ;  /* 0x0000000c007c7947 */ /* 0x000fec0003800000 */
.L_x_39514:
[----:B------:R-:W2:Y:S02]  /*5770*/  LDG.E.U16 R4, desc[UR36][R4.64] ;  /* 0x0000002404047981 */ /* 0x000ea4000c1e1500 */
[----:B--2---:R-:W0:Y:S02]  /*5780*/  I2F.S16 R0, R4 ;  /* 0x0000000400007306 */ /* 0x004e240000101400 */
[----:B0-----:R-:W-:-:S04]  /*5790*/  F2FP.F16.F32.PACK_AB R0, RZ, R0 ;  /* 0x00000000ff00723e */ /* 0x001fc800000000ff */
[----:B------:R-:W-:Y:S01]  /*57a0*/  PRMT R27, R0, 0x7610, R27 ;  /* 0x00007610001b7816 */ /* 0x000fe2000000001b */
[----:B------:R-:W-:Y:S06]  /*57b0*/  BRA `(.L_x_39513) ;  /* 0x0000000c00687947 */ /* 0x000fec0003800000 */
.L_x_39509:
        /* <DEDUP_REMOVED lines=9> */
.L_x_39517:
[----:B------:R1:W5:Y:S01]  /*5850*/  LDG.E.U16 R27, desc[UR36][R4.64] ;  /* 0x00000024041b7981 */ /* 0x000362000c1e1500 */
[----:B------:R-:W-:Y:S05]  /*5860*/  BRA `(.L_x_39513) ;  /* 0x0000000c003c7947 */ /* 0x000fea0003800000 */
.L_x_39516:
        /* <DEDUP_REMOVED lines=9> */
.L_x_39519:
[----:B------:R0:W5:Y:S01]  /*5900*/  LDG.E.U16 R27, desc[UR36][R4.64] ;  /* 0x00000024041b7981 */ /* 0x000162000c1e1500 */
[----:B------:R-:W-:Y:S05]  /*5910*/  BRA `(.L_x_39513) ;  /* 0x0000000c00107947 */ /* 0x000fea0003800000 */
.L_x_39518:
        /* <DEDUP_REMOVED lines=9> */
.L_x_39508:
        /* <DEDUP_REMOVED lines=14> */
.L_x_39522:
        /* <DEDUP_REMOVED lines=9> */
.L_x_39521:
        /* <DEDUP_REMOVED lines=28> */
.L_x_39524:
        /* <DEDUP_REMOVED lines=15> */
.L_x_39523:
[----:B------:R-:W2:Y:S02]  /*5dd0*/  LDG.E.U16 R0, desc[UR36][R4.64] ;  /* 0x0000002404007981 */ /* 0x000ea4000c1e1500 */
[----:B--2---:R-:W-:-:S05]  /*5de0*/  IMAD.U32 R0, R0, 0x10000, RZ ;  /* 0x0001000000007824 */ /* 0x004fca00078e00ff */
[----:B------:R-:W-:-:S04]  /*5df0*/  F2FP.F16.F32.PACK_AB R0, RZ, R0 ;  /* 0x00000000ff00723e */ /* 0x000fc800000000ff */
[----:B------:R-:W-:Y:S01]  /*5e00*/  PRMT R27, R0, 0x7610, R27 ;  /* 0x00007610001b7816 */ /* 0x000fe2000000001b */
[----:B------:R-:W-:Y:S06]  /*5e10*/  BRA `(.L_x_39513) ;  /* 0x0000000400d07947 */ /* 0x000fec0003800000 */
.L_x_39520:
        /* <DEDUP_REMOVED lines=13> */
.L_x_39527:
        /* <DEDUP_REMOVED lines=21> */
.L_x_39531:
[----:B------:R-:W-:Y:S05]  /*6040*/  BSYNC B1 ;  /* 0x0000000000017941 */ /* 0x000fea0003800000 */
.L_x_39530:
[----:B------:R-:W-:Y:S01]  /*6050*/  LEA R5, R0, 0x3b800000, 0x17 ;  /* 0x3b80000000057811 */ /* 0x000fe200078eb8ff */
[----:B------:R-:W-:-:S05]  /*6060*/  IMAD.SHL.U32 R0, R3, 0x100000, RZ ;  /* 0x0010000003007824 */ /* 0x000fca00078e00ff */
[----:B------:R-:W-:-:S07]  /*6070*/  LOP3.LUT R0, R5, R0, R6, 0xfe, !PT ;  /* 0x0000000005007212 */ /* 0x000fce00078efe06 */
.L_x_39529:
[----:B------:R-:W-:Y:S05]  /*6080*/  BSYNC B0 ;  /* 0x0000000000007941 */ /* 0x000fea0003800000 */
.L_x_39528:
[----:B------:R-:W-:-:S04]  /*6090*/  F2FP.F16.F32.PACK_AB R0, RZ, R0 ;  /* 0x00000000ff00723e */ /* 0x000fc800000000ff */
[----:B------:R-:W-:Y:S01]  /*60a0*/  PRMT R27, R0, 0x7610, R27 ;  /* 0x00007610001b7816 */ /* 0x000fe2000000001b */
[----:B------:R-:W-:Y:S06]  /*60b0*/  BRA `(.L_x_39513) ;  /* 0x0000000400287947 */ /* 0x000fec0003800000 */
.L_x_39526:
        /* <DEDUP_REMOVED lines=21> */
.L_x_39535:
[----:B------:R-:W-:Y:S05]  /*6210*/  BSYNC B1 ;  /* 0x0000000000017941 */ /* 0x000fea0003800000 */
.L_x_39534:
[----:B------:R-:W-:Y:S01]  /*6220*/  LEA R5, R0, 0x37800000, 0x17 ;  /* 0x3780000000057811 */ /* 0x000fe200078eb8ff */
[----:B------:R-:W-:-:S05]  /*6230*/  IMAD.SHL.U32 R0, R3, 0x200000, RZ ;  /* 0x0020000003007824 */ /* 0x000fca00078e00ff */
[----:B------:R-:W-:-:S07]  /*6240*/  LOP3.LUT R0, R5, R0, R6, 0xfe, !PT ;  /* 0x0000000005007212 */ /* 0x000fce00078efe06 */
.L_x_39533:
[----:B------:R-:W-:Y:S05]  /*6250*/  BSYNC B0 ;  /* 0x0000000000007941 */ /* 0x000fea0003800000 */
.L_x_39532:
[----:B------:R-:W-:-:S04]  /*6260*/  F2FP.F16.F32.PACK_AB R0, RZ, R0 ;  /* 0x00000000ff00723e */ /* 0x000fc800000000ff */
[----:B------:R-:W-:Y:S01]  /*6270*/  PRMT R27, R0, 0x7610, R27 ;  /* 0x00007610001b7816 */ /* 0x000fe2000000001b */
[----:B------:R-:W-:Y:S06]  /*6280*/  BRA `(.L_x_39513) ;  /* 0x0000000000b47947 */ /* 0x000fec0003800000 */
.L_x_39525:
        /* <DEDUP_REMOVED lines=14> */
.L_x_39539:
[----:B------:R-:W-:Y:S05]  /*6370*/  BSYNC B0 ;  /* 0x0000000000007941 */ /* 0x000fea0003800000 */
.L_x_39538:
[----:B------:R-:W-:-:S04]  /*6380*/  F2FP.F16.F32.PACK_AB R0, RZ, R0 ;  /* 0x00000000ff00723e */ /* 0x000fc800000000ff */
[----:B------:R-:W-:Y:S01]  /*6390*/  PRMT R27, R0, 0x7610, R27 ;  /* 0x00007610001b7816 */ /* 0x000fe2000000001b */
[----:B------:R-:W-:Y:S06]  /*63a0*/  BRA `(.L_x_39513) ;  /* 0x00000000006c7947 */ /* 0x000fec0003800000 */
.L_x_39512:
        /* <DEDUP_REMOVED lines=16> */
.L_x_39540:
[----:B------:R-:W-:Y:S01]  /*64b0*/  PRMT R27, RZ, 0x7610, R27 ;  /* 0x00007610ff1b7816 */ /* 0x000fe2000000001b */
[----:B------:R-:W-:Y:S06]  /*64c0*/  BRA `(.L_x_39513) ;  /* 0x0000000000247947 */ /* 0x000fec0003800000 */
.L_x_39537:
[----:B------:R-:W2:Y:S02]  /*64d0*/  LDG.E.64 R4, desc[UR36][R4.64] ;  /* 0x0000002404047981 */ /* 0x000ea4000c1e1b00 */
[----:B--2---:R-:W0:Y:S02]  /*64e0*/  I2F.U64 R0, R4 ;  /* 0x0000000400007312 */ /* 0x004e240000301000 */
[----:B0-----:R-:W-:-:S04]  /*64f0*/  F2FP.F16.F32.PACK_AB R0, RZ, R0 ;  /* 0x00000000ff00723e */ /* 0x001fc800000000ff */
[----:B------:R-:W-:Y:S01]  /*6500*/  PRMT R27, R0, 0x7610, R27 ;  /* 0x00007610001b7816 */ /* 0x000fe2000000001b */
[----:B------:R-:W-:Y:S06]  /*6510*/  BRA `(.L_x_39513) ;  /* 0x0000000000107947 */ /* 0x000fec0003800000 */
.L_x_39536:
[----:B------:R-:W2:Y:S02]  /*6520*/  LDG.E R4, desc[UR36][R4.64] ;  /* 0x0000002404047981 */ /* 0x000ea4000c1e1900 */
[----:B--2---:R-:W-:-:S04]  /*6530*/  I2FP.F32.U32 R0, R4 ;  /* 0x0000000400007245 */ /* 0x004fc80000201000 */
[----:B------:R-:W-:-:S04]  /*6540*/  F2FP.F16.F32.PACK_AB R0, RZ, R0 ;  /* 0x00000000ff00723e */ /* 0x000fc800000000ff */
[----:B------:R-:W-:-:S07]  /*6550*/  PRMT R27, R0, 0x7610, R27 ;  /* 0x00007610001b7816 */ /* 0x000fce000000001b */
.L_x_39513:
[----:B------:R-:W-:-:S07]  /*6560*/  VIADD R26, R26, 0x80 ;  /* 0x000000801a1a7836 */ /* 0x000fce0000000000 */
.L_x_39474:
[----:B------:R-:W-:Y:S05]  /*6570*/  BSYNC B6 ;  /* 0x0000000000067941 */ /* 0x000fea0003800000 */
.L_x_39473:
        /* <DEDUP_REMOVED lines=26> */
.L_x_39546:
[----:B------:R-:W2:Y:S02]  /*6720*/  LDG.E.U8 R4, desc[UR36][R4.64] ;  /* 0x0000002404047981 */ /* 0x000ea4000c1e1100 */
[----:B--2---:R-:W-:-:S04]  /*6730*/  I2FP.F32.U32 R0, R4 ;  /* 0x0000000400007245 */ /* 0x004fc80000201000 */
[----:B------:R-:W-:-:S04]  /*6740*/  F2FP.F16.F32.PACK_AB R0, RZ, R0 ;  /* 0x00000000ff00723e */ /* 0x000fc800000000ff */
[----:B------:R-:W-:Y:S01]  /*6750*/  PRMT R16, R0, 0x7610, R16 ;  /* 0x0000761000107816 */ /* 0x000fe20000000010 */
[----:B------:R-:W-:Y:S06]  /*6760*/  BRA `(.L_x_39548) ;  /* 0x0000000c00bc7947 */ /* 0x000fec0003800000 */
.L_x_39545:
        /* <DEDUP_REMOVED lines=11> */
.L_x_39550:
[----:B------:R-:W2:Y:S02]  /*6820*/  LDG.E R4, desc[UR36][R4.64] ;  /* 0x0000002404047981 */ /* 0x000ea4000c1e1900 */
[----:B--2---:R-:W-:-:S04]  /*6830*/  I2FP.F32.S32 R0, R4 ;  /* 0x0000000400007245 */ /* 0x004fc80000201400 */
[----:B------:R-:W-:-:S04]  /*6840*/  F2FP.F16.F32.PACK_AB R0, RZ, R0 ;  /* 0x00000000ff00723e */ /* 0x000fc800000000ff */
[----:B------:R-:W-:Y:S01]  /*6850*/  PRMT R16, R0, 0x7610, R16 ;  /* 0x0000761000107816 */ /* 0x000fe20000000010 */
[----:B------:R-:W-:Y:S06]  /*6860*/  BRA `(.L_x_39548) ;  /* 0x0000000c007c7947 */ /* 0x000fec0003800000 */
.L_x_39549:
[----:B------:R-:W2:Y:S02]  /*6870*/  LDG.E.U16 R4, desc[UR36][R4.64] ;  /* 0x0000002404047981 */ /* 0x000ea4000c1e1500 */
[----:B--2---:R-:W0:Y:S02]  /*6880*/  I2F.S16 R0, R4 ;  /* 0x0000000400007306 */ /* 0x004e240000101400 */
[----:B0-----:R-:W-:-:S04]  /*6890*/  F2FP.F16.F32.PACK_AB R0, RZ, R0 ;  /* 0x00000000ff00723e */ /* 0x001fc800000000ff */
[----:B------:R-:W-:Y:S01]  /*68a0*/  PRMT R16, R0, 0x7610, R16 ;  /* 0x0000761000107816 */ /* 0x000fe20000000010 */
[----:B------:R-:W-:Y:S06]  /*68b0*/  BRA `(.L_x_39548) ;  /* 0x0000000c00687947 */ /* 0x000fec0003800000 */
.L_x_39544:
        /* <DEDUP_REMOVED lines=9> */
.L_x_39552:
[----:B------:R0:W5:Y:S01]  /*6950*/  LDG.E.U16 R16, desc[UR36][R4.64] ;  /* 0x0000002404107981 */ /* 0x000162000c1e1500 */
[----:B------:R-:W-:Y:S05]  /*6960*/  BRA `(.L_x_39548) ;  /* 0x0000000c003c7947 */ /* 0x000fea0003800000 */
.L_x_39551:
        /* <DEDUP_REMOVED lines=9> */
.L_x_39554:
[----:B------:R1:W5:Y:S01]  /*6a00*/  LDG.E.U16 R16, desc[UR36][R4.64] ;  /* 0x0000002404107981 */ /* 0x000362000c1e1500 */
[----:B------:R-:W-:Y:S05]  /*6a10*/  BRA `(.L_x_39548) ;  /* 0x0000000c00107947 */ /* 0x000fea0003800000 */
.L_x_39553:
        /* <DEDUP_REMOVED lines=9> */
.L_x_39543:
        /* <DEDUP_REMOVED lines=14> */
.L_x_39557:
        /* <DEDUP_REMOVED lines=9> */
.L_x_39556:
        /* <DEDUP_REMOVED lines=28> */
.L_x_39559:
        /* <DEDUP_REMOVED lines=15> */
.L_x_39558:
[----:B------:R-:W2:Y:S02]  /*6ed0*/  LDG.E.U16 R0, desc[UR36][R4.64] ;  /* 0x0000002404007981 */ /* 0x000ea4000c1e1500 */
[----:B--2---:R-:W-:-:S05]  /*6ee0*/  IMAD.U32 R0, R0, 0x10000, RZ ;  /* 0x0001000000007824 */ /* 0x004fca00078e00ff */
[----:B------:R-:W-:-:S04]  /*6ef0*/  F2FP.F16.F32.PACK_AB R0, RZ, R0 ;  /* 0x00000000ff00723e */ /* 0x000fc800000000ff */
[----:B------:R-:W-:Y:S01]  /*6f00*/  PRMT R16, R0, 0x7610, R16 ;  /* 0x0000761000107816 */ /* 0x000fe20000000010 */
[----:B------:R-:W-:Y:S06]  /*6f10*/  BRA `(.L_x_39548) ;  /* 0x0000000400d07947 */ /* 0x000fec0003800000 */
.L_x_39555:
        /* <DEDUP_REMOVED lines=13> */
.L_x_39562:
        /* <DEDUP_REMOVED lines=21> */
.L_x_39566:
[----:B------:R-:W-:Y:S05]  /*7140*/  BSYNC B1 ;  /* 0x0000000000017941 */ /* 0x000fea0003800000 */
.L_x_39565:
[----:B------:R-:W-:Y:S01]  /*7150*/  LEA R5, R0, 0x3b800000, 0x17 ;  /* 0x3b80000000057811 */ /* 0x000fe200078eb8ff */
[----:B------:R-:W-:-:S05]  /*7160*/  IMAD.SHL.U32 R0, R3, 0x100000, RZ ;  /* 0x0010000003007824 */ /* 0x000fca00078e00ff */
[----:B------:R-:W-:-:S07]  /*7170*/  LOP3.LUT R0, R5, R0, R6, 0xfe, !PT ;  /* 0x0000000005007212 */ /* 0x000fce00078efe06 */
.L_x_39564:
[----:B------:R-:W-:Y:S05]  /*7180*/  BSYNC B0 ;  /* 0x0000000000007941 */ /* 0x000fea0003800000 */
.L_x_39563:
[----:B------:R-:W-:-:S04]  /*7190*/  F2FP.F16.F32.PACK_AB R0, RZ, R0 ;  /* 0x00000000ff00723e */ /* 0x000fc800000000ff */
[----:B------:R-:W-:Y:S01]  /*71a0*/  PRMT R16, R0, 0x7610, R16 ;  /* 0x0000761000107816 */ /* 0x000fe20000000010 */
[----:B------:R-:W-:Y:S06]  /*71b0*/  BRA `(.L_x_39548) ;  /* 0x0000000400287947 */ /* 0x000fec0003800000 */
.L_x_39561:
        /* <DEDUP_REMOVED lines=21> */
.L_x_39570:
[----:B------:R-:W-:Y:S05]  /*7310*/  BSYNC B1 ;  /* 0x0000000000017941 */ /* 0x000fea0003800000 */
.L_x_39569:
[----:B------:R-:W-:Y:S01]  /*7320*/  LEA R5, R0, 0x37800000, 0x17 ;  /* 0x3780000000057811 */ /* 0x000fe200078eb8ff */
[----:B------:R-:W-:-:S05]  /*7330*/  IMAD.SHL.U32 R0, R3, 0x200000, RZ ;  /* 0x0020000003007824 */ /* 0x000fca00078e00ff */
[----:B------:R-:W-:-:S07]  /*7340*/  LOP3.LUT R0, R5, R0, R6, 0xfe, !PT ;  /* 0x0000000005007212 */ /* 0x000fce00078efe06 */
.L_x_39568:
[----:B------:R-:W-:Y:S05]  /*7350*/  BSYNC B0 ;  /* 0x0000000000007941 */ /* 0x000fea0003800000 */
.L_x_39567:
[----:B------:R-:W-:-:S04]  /*7360*/  F2FP.F16.F32.PACK_AB R0, RZ, R0 ;  /* 0x00000000ff00723e */ /* 0x000fc800000000ff */
[----:B------:R-:W-:Y:S01]  /*7370*/  PRMT R16, R0, 0x7610, R16 ;  /* 0x0000761000107816 */ /* 0x000fe20000000010 */
[----:B------:R-:W-:Y:S06]  /*7380*/  BRA `(.L_x_39548) ;  /* 0x0000000000b47947 */ /* 0x000fec0003800000 */
.L_x_39560:
        /* <DEDUP_REMOVED lines=14> */
.L_x_39574:
[----:B------:R-:W-:Y:S05]  /*7470*/  BSYNC B0 ;  /* 0x0000000000007941 */ /* 0x000fea0003800000 */
.L_x_39573:
[----:B------:R-:W-:-:S04]  /*7480*/  F2FP.F16.F32.PACK_AB R0, RZ, R0 ;  /* 0x00000000ff00723e */ /* 0x000fc800000000ff */
[----:B------:R-:W-:Y:S01]  /*7490*/  PRMT R16, R0, 0x7610, R16 ;  /* 0x0000761000107816 */ /* 0x000fe20000000010 */
[----:B------:R-:W-:Y:S06]  /*74a0*/  BRA `(.L_x_39548) ;  /* 0x00000000006c7947 */ /* 0x000fec0003800000 */
.L_x_39547:
        /* <DEDUP_REMOVED lines=16> */
.L_x_39575:
[----:B------:R-:W-:Y:S01]  /*75b0*/  PRMT R16, RZ, 0x7610, R16 ;  /* 0x00007610ff107816 */ /* 0x000fe20000000010 */
[----:B------:R-:W-:Y:S06]  /*75c0*/  BRA `(.L_x_39548) ;  /* 0x0000000000247947 */ /* 0x000fec0003800000 */
.L_x_39572:
[----:B------:R-:W2:Y:S02]  /*75d0*/  LDG.E.64 R4, desc[UR36][R4.64] ;  /* 0x0000002404047981 */ /* 0x000ea4000c1e1b00 */
[----:B--2---:R-:W0:Y:S02]  /*75e0*/  I2F.U64 R0, R4 ;  /* 0x0000000400007312 */ /* 0x004e240000301000 */
[----:B0-----:R-:W-:-:S04]  /*75f0*/  F2FP.F16.F32.PACK_AB R0, RZ, R0 ;  /* 0x00000000ff00723e */ /* 0x001fc800000000ff */
[----:B------:R-:W-:Y:S01]  /*7600*/  PRMT R16, R0, 0x7610, R16 ;  /* 0x0000761000107816 */ /* 0x000fe20000000010 */
[----:B------:R-:W-:Y:S06]  /*7610*/  BRA `(.L_x_39548) ;  /* 0x0000000000107947 */ /* 0x000fec0003800000 */
.L_x_39571:
[----:B------:R-:W2:Y:S02]  /*7620*/  LDG.E R4, desc[UR36][R4.64] ;  /* 0x0000002404047981 */ /* 0x000ea4000c1e1900 */
[----:B--2---:R-:W-:-:S04]  /*7630*/  I2FP.F32.U32 R0, R4 ;  /* 0x0000000400007245 */ /* 0x004fc80000201000 */
[----:B------:R-:W-:-:S04]  /*7640*/  F2FP.F16.F32.PACK_AB R0, RZ, R0 ;  /* 0x00000000ff00723e */ /* 0x000fc800000000ff */
[----:B------:R-:W-:-:S07]  /*7650*/  PRMT R16, R0, 0x7610, R16 ;  /* 0x0000761000107816 */ /* 0x000fce0000000010 */
.L_x_39548:
        /* <DEDUP_REMOVED lines=21> */
.L_x_39579:
[----:B------:R-:W2:Y:S02]  /*77b0*/  LDG.E.U8 R4, desc[UR36][R4.64] ;  /* 0x0000002404047981 */ /* 0x000ea4000c1e1100 */
[----:B--2---:R-:W-:-:S04]  /*77c0*/  I2FP.F32.U32 R0, R4 ;  /* 0x0000000400007245 */ /* 0x004fc80000201000 */
[----:B------:R-:W-:Y:S01]  /*77d0*/  F2FP.F16.F32.PACK_AB R0, RZ, R0 ;  /* 0x00000000ff00723e */ /* 0x000fe200000000ff */
[----:B------:R-:W-:Y:S06]  /*77e0*/  BRA `(.L_x_39542) ;  /* 0x0000000c00847947 */ /* 0x000fec0003800000 */
.L_x_39578:
        /* <DEDUP_REMOVED lines=10> */
.L_x_39582:
[----:B------:R-:W2:Y:S02]  /*7890*/  LDG.E R4, desc[UR36][R4.64] ;  /* 0x0000002404047981 */ /* 0x000ea4000c1e1900 */
[----:B--2---:R-:W-:-:S04]  /*78a0*/  I2FP.F32.S32 R0, R4 ;  /* 0x0000000400007245 */ /* 0x004fc80000201400 */
[----:B------:R-:W-:Y:S01]  /*78b0*/  F2FP.F16.F32.PACK_AB R0, RZ, R0 ;  /* 0x00000000ff00723e */ /* 0x000fe200000000ff */
[----:B------:R-:W-:Y:S06]  /*78c0*/  BRA `(.L_x_39542) ;  /* 0x0000000c004c7947 */ /* 0x000fec0003800000 */
.L_x_39581:
[----:B------:R-:W2:Y:S02]  /*78d0*/  LDG.E.U16 R4, desc[UR36][R4.64] ;  /* 0x0000002404047981 */ /* 0x000ea4000c1e1500 */
[----:B--2---:R-:W0:Y:S02]  /*78e0*/  I2F.S16 R0, R4 ;  /* 0x0000000400007306 */ /* 0x004e240000101400 */
[----:B0-----:R-:W-:Y:S01]  /*78f0*/  F2FP.F16.F32.PACK_AB R0, RZ, R0 ;  /* 0x00000000ff00723e */ /* 0x001fe200000000ff */
[----:B------:R-:W-:Y:S06]  /*7900*/  BRA `(.L_x_39542) ;  /* 0x0000000c003c7947 */ /* 0x000fec0003800000 */
.L_x_39577:
        /* <DEDUP_REMOVED lines=9> */
.L_x_39584:
[----:B------:R2:W5:Y:S01]  /*79a0*/  LDG.E.U16 R0, desc[UR36][R4.64] ;  /* 0x0000002404007981 */ /* 0x000562000c1e1500 */
[----:B------:R-:W-:Y:S05]  /*79b0*/  BRA `(.L_x_39542) ;  /* 0x0000000c00107947 */ /* 0x000fea0003800000 */
.L_x_39583:
        /* <DEDUP_REMOVED lines=9> */
.L_x_39586:
[----:B------:R3:W5:Y:S01]  /*7a50*/  LDG.E.U16 R0, desc[UR36][R4.64] ;  /* 0x0000002404007981 */ /* 0x000762000c1e1500 */
[----:B------:R-:W-:Y:S05]  /*7a60*/  BRA `(.L_x_39542) ;  /* 0x0000000800e47947 */ /* 0x000fea0003800000 */
.L_x_39585:
        /* <DEDUP_REMOVED lines=8> */
.L_x_39576:
        /* <DEDUP_REMOVED lines=13> */
.L_x_39589:
        /* <DEDUP_REMOVED lines=8> */
.L_x_39588:
        /* <DEDUP_REMOVED lines=28> */
.L_x_39591:
        /* <DEDUP_REMOVED lines=12> */
[----:B------:R-:W-:Y:S01]  /*7ec0*/  F2FP.F16.F32.PACK_AB R0, RZ, R0 ;  /* 0x00000000ff00723e */ /* 0x000fe200000000ff */
[----:B------:R-:W-:Y:S06]  /*7ed0*/  BRA `(.L_x_39542) ;  /* 0x0000000400c87947 */ /* 0x000fec0003800000 */
.L_x_39590:
[----:B------:R-:W2:Y:S02]  /*7ee0*/  LDG.E.U16 R0, desc[UR36][R4.64] ;  /* 0x0000002404007981 */ /* 0x000ea4000c1e1500 */
[----:B--2---:R-:W-:-:S05]  /*7ef0*/  IMAD.U32 R0, R0, 0x10000, RZ ;  /* 0x0001000000007824 */ /* 0x004fca00078e00ff */
[----:B------:R-:W-:Y:S01]  /*7f00*/  F2FP.F16.F32.PACK_AB R0, RZ, R0 ;  /* 0x00000000ff00723e */ /* 0x000fe200000000ff */
[----:B------:R-:W-:Y:S06]  /*7f10*/  BRA `(.L_x_39542) ;  /* 0x0000000400b87947 */ /* 0x000fec0003800000 */
.L_x_39587:
        /* <DEDUP_REMOVED lines=12> */
.L_x_39594:
        /* <DEDUP_REMOVED lines=21> */
.L_x_39598:
[----:B------:R-:W-:Y:S05]  /*8130*/  BSYNC B1 ;  /* 0x0000000000017941 */ /* 0x000fea0003800000 */
.L_x_39597:
[----:B------:R-:W-:Y:S01]  /*8140*/  LEA R5, R0, 0x3b800000, 0x17 ;  /* 0x3b80000000057811 */ /* 0x000fe200078eb8ff */
[----:B------:R-:W-:-:S05]  /*8150*/  IMAD.SHL.U32 R0, R3, 0x100000, RZ ;  /* 0x0010000003007824 */ /* 0x000fca00078e00ff */
[----:B------:R-:W-:-:S07]  /*8160*/  LOP3.LUT R0, R5, R0, R6, 0xfe, !PT ;  /* 0x0000000005007212 */ /* 0x000fce00078efe06 */
.L_x_39596:
[----:B------:R-:W-:Y:S05]  /*8170*/  BSYNC B0 ;  /* 0x0000000000007941 */ /* 0x000fea0003800000 */
.L_x_39595:
[----:B------:R-:W-:Y:S01]  /*8180*/  F2FP.F16.F32.PACK_AB R0, RZ, R0 ;  /* 0x00000000ff00723e */ /* 0x000fe200000000ff */
[----:B------:R-:W-:Y:S06]  /*8190*/  BRA `(.L_x_39542) ;  /* 0x0000000400187947 */ /* 0x000fec0003800000 */
.L_x_39593:
        /* <DEDUP_REMOVED lines=21> */
.L_x_39602:
[----:B------:R-:W-:Y:S05]  /*82f0*/  BSYNC B1 ;  /* 0x0000000000017941 */ /* 0x000fea0003800000 */
.L_x_39601:
[----:B------:R-:W-:Y:S01]  /*8300*/  LEA R5, R0, 0x37800000, 0x17 ;  /* 0x3780000000057811 */ /* 0x000fe200078eb8ff */
[----:B------:R-:W-:-:S05]  /*8310*/  IMAD.SHL.U32 R0, R3, 0x200000, RZ ;  /* 0x0020000003007824 */ /* 0x000fca00078e00ff */
[----:B------:R-:W-:-:S07]  /*8320*/  LOP3.LUT R0, R5, R0, R6, 0xfe, !PT ;  /* 0x0000000005007212 */ /* 0x000fce00078efe06 */
.L_x_39600:
[----:B------:R-:W-:Y:S05]  /*8330*/  BSYNC B0 ;  /* 0x0000000000007941 */ /* 0x000fea0003800000 */
.L_x_39599:
[----:B------:R-:W-:Y:S01]  /*8340*/  F2FP.F16.F32.PACK_AB R0, RZ, R0 ;  /* 0x00000000ff00723e */ /* 0x000fe200000000ff */
[----:B------:R-:W-:Y:S06]  /*8350*/  BRA `(.L_x_39542) ;  /* 0x0000000000a87947 */ /* 0x000fec0003800000 */
.L_x_39592:
        /* <DEDUP_REMOVED lines=14> */
.L_x_39606:
[----:B------:R-:W-:Y:S05]  /*8440*/  BSYNC B0 ;  /* 0x0000000000007941 */ /* 0x000fea0003800000 */
.L_x_39605:
[----:B------:R-:W-:Y:S01]  /*8450*/  F2FP.F16.F32.PACK_AB R0, RZ, R0 ;  /* 0x00000000ff00723e */ /* 0x000fe200000000ff */
[----:B------:R-:W-:Y:S06]  /*8460*/  BRA `(.L_x_39542) ;  /* 0x0000000000647947 */ /* 0x000fec0003800000 */
.L_x_39580:
        /* <DEDUP_REMOVED lines=16> */
.L_x_39607:
[----:B------:R-:W-:Y:S01]  /*8570*/  PRMT R0, RZ, 0x7610, R0 ;  /* 0x00007610ff007816 */ /* 0x000fe20000000000 */
[----:B------:R-:W-:Y:S06]  /*8580*/  BRA `(.L_x_39542) ;  /* 0x00000000001c7947 */ /* 0x000fec0003800000 */
.L_x_39604:
[----:B------:R-:W2:Y:S02]  /*8590*/  LDG.E.64 R4, desc[UR36][R4.64] ;  /* 0x0000002404047981 */ /* 0x000ea4000c1e1b00 */
[----:B--2---:R-:W0:Y:S02]  /*85a0*/  I2F.U64 R0, R4 ;  /* 0x0000000400007312 */ /* 0x004e240000301000 */
[----:B0-----:R-:W-:Y:S01]  /*85b0*/  F2FP.F16.F32.PACK_AB R0, RZ, R0 ;  /* 0x00000000ff00723e */ /* 0x001fe200000000ff */
[----:B------:R-:W-:Y:S06]  /*85c0*/  BRA `(.L_x_39542) ;  /* 0x00000000000c7947 */ /* 0x000fec0003800000 */
.L_x_39603:
[----:B------:R-:W2:Y:S02]  /*85d0*/  LDG.E R4, desc[UR36][R4.64] ;  /* 0x0000002404047981 */ /* 0x000ea4000c1e1900 */
[----:B--2---:R-:W-:-:S04]  /*85e0*/  I2FP.F32.U32 R0, R4 ;  /* 0x0000000400007245 */ /* 0x004fc80000201000 */
[----:B------:R-:W-:-:S07]  /*85f0*/  F2FP.F16.F32.PACK_AB R0, RZ, R0 ;  /* 0x00000000ff00723e */ /* 0x000fce00000000ff */
.L_x_39542:
[----:B------:R-:W-:Y:S05]  /*8600*/  BSYNC B6 ;  /* 0x0000000000067941 */ /* 0x000fea0003800000 */
.L_x_39541:
[----:B------:R-:W0:Y:S01]  /*8610*/  S2R R24, SR_TID.X ;  /* 0x0000000000187919 */ /* 0x000e220000002100 */
[----:B------:R-:W-:Y:S01]  /*8620*/  BSSY B6, `(.L_x_39608) ;  /* 0x0000132000067945 */ /* 0x000fe20003800000 */
[C---:B0123--:R-:W-:Y:S01]  /*8630*/  VIADD R4, R24.reuse, 0x100 ;  /* 0x0000010018047836 */ /* 0x04ffe20000000000 */
[C---:B------:R-:W-:Y:S01]  /*8640*/  ISETP.GE.AND P3, PT, R24.reuse, R23, PT ;  /* 0x000000171800720c */ /* 0x040fe20003f66270 */
[----:B------:R-:W-:-:S03]  /*8650*/  VIADD R26, R24, 0x80 ;  /* 0x00000080181a7836 */ /* 0x000fc60000000000 */
[-C--:B------:R-:W-:Y:S01]  /*8660*/  ISETP.GE.AND P1, PT, R4, R23.reuse, PT ;  /* 0x000000170400720c */ /* 0x080fe20003f26270 */
[----:B------:R-:W-:Y:S01]  /*8670*/  VIADD R4, R24, 0x180 ;  /* 0x0000018018047836 */ /* 0x000fe20000000000 */
[----:B------:R-:W-:-:S04]  /*8680*/  ISETP.GE.AND P0, PT, R26, R23, PT ;  /* 0x000000171a00720c */ /* 0x000fc80003f06270 */
[----:B------:R-:W-:-:S03]  /*8690*/  ISETP.GE.AND P2, PT, R4, R23, PT ;  /* 0x000000170400720c */ /* 0x000fc60003f46270 */
[----:B-----5:R-:W-:-:S04]  /*86a0*/  @!P3 HADD2.F32 R3, -RZ, R19.H0_H0 ;  /* 0x20000013ff03b230 */ /* 0x020fc80000004100 */
[----:B------:R-:W-:Y:S02]  /*86b0*/  @!P1 HADD2.F32 R4, -RZ, R2.H0_H0 ;  /* 0x20000002ff049230 */ /* 0x000fe40000004100 */
[----:B------:R-:W0:Y:S01]  /*86c0*/  @!P3 MUFU.LG2 R3, R3 ;  /* 0x000000030003b308 */ /* 0x000e220000000c00 */
[----:B------:R-:W-:Y:S02]  /*86d0*/  @!P0 HADD2.F32 R22, -RZ, R22.H0_H0 ;  /* 0x20000016ff168230 */ /* 0x000fe40000004100 */
[----:B------:R-:W-:Y:S02]  /*86e0*/  @!P3 HADD2.F32 R2, -RZ, R18.H0_H0 ;  /* 0x20000012ff02b230 */ /* 0x000fe40000004100 */
[----:B------:R-:W-:Y:S02]  /*86f0*/  @!P2 HADD2.F32 R16, -RZ, R16.H0_H0 ;  /* 0x20000010ff10a230 */ /* 0x000fe40000004100 */
[----:B------:R-:W-:Y:S01]  /*8700*/  @!P1 HADD2.F32 R27, -RZ, R27.H0_H0 ;  /* 0x2000001bff1b9230 */ /* 0x000fe20000004100 */
[----:B------:R-:W1:Y:S08]  /*8710*/  @!P1 MUFU.LG2 R4, R4 ;  /* 0x0000000400049308 */ /* 0x000e700000000c00 */
[----:B------:R-:W2:Y:S01]  /*8720*/  @!P2 MUFU.LG2 R16, R16 ;  /* 0x000000100010a308 */ /* 0x000ea20000000c00 */
[----:B0-----:R-:W-:Y:S01]  /*8730*/  @!P3 FMUL.FTZ R2, R2, R3 ;  /* 0x000000030202b220 */ /* 0x001fe20000410000 */
[----:B------:R-:W-:-:S06]  /*8740*/  @!P2 HADD2.F32 R3, -RZ, R0.H0_H0 ;  /* 0x20000000ff03a230 */ /* 0x000fcc0000004100 */
[----:B------:R-:W0:Y:S01]  /*8750*/  @!P0 MUFU.LG2 R22, R22 ;  /* 0x0000001600168308 */ /* 0x000e220000000c00 */
[----:B-1----:R-:W-:-:S07]  /*8760*/  @!P1 FMUL.FTZ R27, R27, R4 ;  /* 0x000000041b1b9220 */ /* 0x002fce0000410000 */
[----:B------:R-:W1:Y:S01]  /*8770*/  @!P3 MUFU.EX2 R2, R2 ;  /* 0x000000020002b308 */ /* 0x000e620000000800 */
[----:B--2---:R-:W-:Y:S01]  /*8780*/  @!P2 FMUL.FTZ R4, R3, R16 ;  /* 0x000000100304a220 */ /* 0x004fe20000410000 */
[----:B------:R-:W-:Y:S01]  /*8790*/  @!P0 HADD2.F32 R3, -RZ, R17.H0_H0 ;  /* 0x20000011ff038230 */ /* 0x000fe20000004100 */
[----:B------:R-:W2:Y:S05]  /*87a0*/  LDC.U8 R16, c[0x0][0x248] ;  /* 0x00009200ff107b82 */ /* 0x000eaa0000000000 */
[----:B------:R-:W3:Y:S01]  /*87b0*/  @!P1 MUFU.EX2 R27, R27 ;  /* 0x0000001b001b9308 */ /* 0x000ee20000000800 */
[----:B0-----:R-:W-:-:S07]  /*87c0*/  @!P0 FMUL.FTZ R3, R3, R22 ;  /* 0x0000001603038220 */ /* 0x001fce0000410000 */
[----:B------:R-:W0:Y:S01]  /*87d0*/  @!P2 MUFU.EX2 R4, R4 ;  /* 0x000000040004a308 */ /* 0x000e220000000800 */
[----:B-1----:R-:W-:-:S07]  /*87e0*/  @!P3 F2FP.F16.F32.PACK_AB R0, RZ, R2 ;  /* 0x00000002ff00b23e */ /* 0x002fce00000000ff */
[----:B------:R-:W1:Y:S01]  /*87f0*/  @!P0 MUFU.EX2 R3, R3 ;  /* 0x0000000300038308 */ /* 0x000e620000000800 */
[----:B---3--:R-:W-:Y:S02]  /*8800*/  @!P1 F2FP.F16.F32.PACK_AB R18, RZ, R27 ;  /* 0x0000001bff12923e */ /* 0x008fe400000000ff */
[----:B0-----:R-:W-:Y:S02]  /*8810*/  @!P2 F2FP.F16.F32.PACK_AB R17, RZ, R4 ;  /* 0x00000004ff11a23e */ /* 0x001fe400000000ff */
[----:B-1----:R-:W-:Y:S01]  /*8820*/  @!P0 F2FP.F16.F32.PACK_AB R19, RZ, R3 ;  /* 0x00000003ff13823e */ /* 0x002fe200000000ff */
[----:B------:R-:W-:Y:S06]  /*8830*/  @P3 BRA `(.L_x_39609) ;  /* 0x0000001000403947 */ /* 0x000fec0003800000 */
[----:B------:R-:W0:Y:S01]  /*8840*/  LDC.64 R2, c[0x0][0x220] ;  /* 0x00008800ff027b82 */ /* 0x000e220000000a00 */
        /* <DEDUP_REMOVED lines=21> */
.L_x_39613:
[----:B------:R-:W-:Y:S02]  /*89a0*/  HADD2.F32 R5, -RZ, R0.H0_H0 ;  /* 0x20000000ff057230 */ /* 0x000fe40000004100 */
[----:B------:R-:W-:-:S04]  /*89b0*/  IMAD.MOV.U32 R24, RZ, RZ, R26 ;  /* 0x000000ffff187224 */ /* 0x000fc800078e001a */
[----:B------:R-:W0:Y:S02]  /*89c0*/  F2I.S64.TRUNC R4, R5 ;  /* 0x0000000500047311 */ /* 0x000e24000020d900 */
[----:B0-----:R0:W-:Y:S01]  /*89d0*/  STG.E.U8 desc[UR36][R2.64], R4 ;  /* 0x0000000402007986 */ /* 0x0011e2000c101124 */
[----:B------:R-:W-:Y:S05]  /*89e0*/  BRA `(.L_x_39609) ;  /* 0x0000000c00d47947 */ /* 0x000fea0003800000 */
.L_x_39612:
        /* <DEDUP_REMOVED lines=11> */
.L_x_39616:
[----:B------:R-:W-:Y:S02]  /*8aa0*/  HADD2.F32 R0, -RZ, R0.H0_H0 ;  /* 0x20000000ff007230 */ /* 0x000fe40000004100 */
[----:B------:R-:W-:Y:S02]  /*8ab0*/  IMAD.MOV.U32 R24, RZ, RZ, R26 ;  /* 0x000000ffff187224 */ /* 0x000fe400078e001a */
[----:B------:R-:W0:Y:S02]  /*8ac0*/  F2I.FTZ.TRUNC.NTZ R5, R0 ;  /* 0x0000000000057305 */ /* 0x000e24000021f100 */
[----:B0-----:R0:W-:Y:S01]  /*8ad0*/  STG.E desc[UR36][R2.64], R5 ;  /* 0x0000000502007986 */ /* 0x0011e2000c101924 */
[----:B------:R-:W-:Y:S05]  /*8ae0*/  BRA `(.L_x_39609) ;  /* 0x0000000c00947947 */ /* 0x000fea0003800000 */
.L_x_39615:
[----:B------:R-:W-:Y:S02]  /*8af0*/  HADD2.F32 R0, -RZ, R0.H0_H0 ;  /* 0x20000000ff007230 */ /* 0x000fe40000004100 */
[----:B------:R-:W-:Y:S02]  /*8b00*/  IMAD.MOV.U32 R24, RZ, RZ, R26 ;  /* 0x000000ffff187224 */ /* 0x000fe400078e001a */
[----:B------:R-:W0:Y:S02]  /*8b10*/  F2I.FTZ.TRUNC.NTZ R5, R0 ;  /* 0x0000000000057305 */ /* 0x000e24000021f100 */
[----:B0-----:R0:W-:Y:S01]  /*8b20*/  STG.E.U16 desc[UR36][R2.64], R5 ;  /* 0x0000000502007986 */ /* 0x0011e2000c101524 */
[----:B------:R-:W-:Y:S05]  /*8b30*/  BRA `(.L_x_39609) ;  /* 0x0000000c00807947 */ /* 0x000fea0003800000 */
.L_x_39611:
        /* <DEDUP_REMOVED lines=10> */
.L_x_39618:
[----:B------:R0:W-:Y:S01]  /*8be0*/  STG.E.U16 desc[UR36][R2.64], R0 ;  /* 0x0000000002007986 */ /* 0x0001e2000c101524 */
[----:B------:R-:W-:Y:S01]  /*8bf0*/  IMAD.MOV.U32 R24, RZ, RZ, R26 ;  /* 0x000000ffff187224 */ /* 0x000fe200078e001a */
[----:B------:R-:W-:Y:S06]  /*8c00*/  BRA `(.L_x_39609) ;  /* 0x0000000c004c7947 */ /* 0x000fec0003800000 */
.L_x_39617:
        /* <DEDUP_REMOVED lines=11> */
.L_x_39620:
[----:B------:R-:W-:Y:S02]  /*8cc0*/  HADD2.F32 R0, -RZ, R0.H0_H0 ;  /* 0x20000000ff007230 */ /* 0x000fe40000004100 */
[----:B------:R-:W-:-:S03]  /*8cd0*/  IMAD.MOV.U32 R24, RZ, RZ, R26 ;  /* 0x000000ffff187224 */ /* 0x000fc600078e001a */
[----:B------:R-:W-:-:S04]  /*8ce0*/  F2FP.F16.F32.PACK_AB R0, RZ, R0 ;  /* 0x00000000ff00723e */ /* 0x000fc800000000ff */
[----:B------:R-:W-:-:S05]  /*8cf0*/  PRMT R0, R0, 0x5410, RZ ;  /* 0x0000541000007816 */ /* 0x000fca00000000ff */
[----:B------:R4:W-:Y:S01]  /*8d00*/  STG.E desc[UR36][R2.64], R0 ;  /* 0x0000000002007986 */ /* 0x0009e2000c101924 */
[----:B------:R-:W-:Y:S05]  /*8d10*/  BRA `(.L_x_39609) ;  /* 0x0000000c00087947 */ /* 0x000fea0003800000 */
.L_x_39619:
[----:B------:R-:W-:Y:S02]  /*8d20*/  HADD2.F32 R4, -RZ, R0.H0_H0 ;  /* 0x20000000ff047230 */ /* 0x000fe40000004100 */
[----:B------:R-:W-:-:S03]  /*8d30*/  IMAD.MOV.U32 R24, RZ, RZ, R26 ;  /* 0x000000ffff187224 */ /* 0x000fc600078e001a */
[----:B------:R-:W-:-:S06]  /*8d40*/  FMUL.FTZ R4, R4, 1 ;  /* 0x3f80000004047820 */ /* 0x000fcc0000410000 */
[----:B------:R-:W0:Y:S02]  /*8d50*/  F2F.F64.F32 R4, R4 ;  /* 0x0000000400047310 */ /* 0x000e240000201800 */
[----:B0-----:R0:W-:Y:S01]  /*8d60*/  STG.E.64 desc[UR36][R2.64], R4 ;  /* 0x0000000402007986 */ /* 0x0011e2000c101b24 */
[----:B------:R-:W-:Y:S05]  /*8d70*/  BRA `(.L_x_39609) ;  /* 0x0000000800f07947 */ /* 0x000fea0003800000 */
.L_x_39610:
        /* <DEDUP_REMOVED lines=14> */
.L_x_39623:
[----:B------:R-:W-:Y:S01]  /*8e60*/  HADD2.F32 R0, -RZ, R0.H0_H0 ;  /* 0x20000000ff007230 */ /* 0x000fe20000004100 */
[----:B------:R-:W-:Y:S01]  /*8e70*/  CS2R R6, SRZ ;  /* 0x0000000000067805 */ /* 0x000fe2000001ff00 */
[----:B------:R-:W-:-:S03]  /*8e80*/  IMAD.MOV.U32 R24, RZ, RZ, R26 ;  /* 0x000000ffff187224 */ /* 0x000fc600078e001a */
[----:B------:R-:W-:-:S04]  /*8e90*/  FMUL.FTZ R0, R0, 1 ;  /* 0x3f80000000007820 */ /* 0x000fc80000410000 */
[----:B------:R-:W0:Y:S02]  /*8ea0*/  F2F.F64.F32 R4, R0 ;  /* 0x0000000000047310 */ /* 0x000e240000201800 */
[----:B0-----:R0:W-:Y:S01]  /*8eb0*/  STG.E.128 desc[UR36][R2.64], R4 ;  /* 0x0000000402007986 */ /* 0x0011e2000c101d24 */
[----:B------:R-:W-:Y:S05]  /*8ec0*/  BRA `(.L_x_39609) ;  /* 0x00000008009c7947 */ /* 0x000fea0003800000 */
.L_x_39622:
        /* <DEDUP_REMOVED lines=21> */
.L_x_39627:
[----:B------:R-:W-:Y:S05]  /*9020*/  BSYNC B0 ;  /* 0x0000000000007941 */ /* 0x000fea0003800000 */
.L_x_39626:
[----:B------:R-:W-:Y:S01]  /*9030*/  LOP3.LUT R5, R0, R5, RZ, 0xfc, !PT ;  /* 0x0000000500057212 */ /* 0x000fe200078efcff */
[----:B------:R-:W-:-:S04]  /*9040*/  IMAD.MOV.U32 R24, RZ, RZ, R26 ;  /* 0x000000ffff187224 */ /* 0x000fc800078e001a */
[----:B------:R0:W-:Y:S01]  /*9050*/  STG.E.U8 desc[UR36][R2.64], R5 ;  /* 0x0000000502007986 */ /* 0x0001e2000c101124 */
[----:B------:R-:W-:Y:S05]  /*9060*/  BRA `(.L_x_39609) ;  /* 0x0000000800347947 */ /* 0x000fea0003800000 */
.L_x_39625:
        /* <DEDUP_REMOVED lines=13> */
.L_x_39629:
[----:B------:R-:W-:Y:S01]  /*9140*/  IMAD.MOV.U32 R0, RZ, RZ, 0x7f ;  /* 0x0000007fff007424 */ /* 0x000fe200078e00ff */
[----:B------:R-:W-:-:S04]  /*9150*/  ISETP.GT.U32.AND P0, PT, R4, 0x7f800000, PT ;  /* 0x7f8000000400780c */ /* 0x000fc80003f04070 */
[----:B------:R-:W-:-:S09]  /*9160*/  SEL R0, R0, 0x7c, P0 ;  /* 0x0000007c00007807 */ /* 0x000fd20000000000 */
.L_x_39630:
[----:B------:R-:W-:Y:S05]  /*9170*/  BSYNC B0 ;  /* 0x0000000000007941 */ /* 0x000fea0003800000 */
.L_x_39628:
[----:B------:R-:W-:Y:S01]  /*9180*/  LOP3.LUT R4, R5, 0x80000000, RZ, 0xc0, !PT ;  /* 0x8000000005047812 */ /* 0x000fe200078ec0ff */
[----:B------:R-:W-:-:S03]  /*9190*/  IMAD.MOV.U32 R24, RZ, RZ, R26 ;  /* 0x000000ffff187224 */ /* 0x000fc600078e001a */
[----:B------:R-:W-:-:S04]  /*91a0*/  SHF.R.U32.HI R5, RZ, 0x18, R4 ;  /* 0x00000018ff057819 */ /* 0x000fc80000011604 */
[----:B------:R-:W-:-:S05]  /*91b0*/  LOP3.LUT R5, R0, R5, RZ, 0xfc, !PT ;  /* 0x0000000500057212 */ /* 0x000fca00078efcff */
[----:B------:R0:W-:Y:S01]  /*91c0*/  STG.E.U8 desc[UR36][R2.64], R5 ;  /* 0x0000000502007986 */ /* 0x0001e2000c101124 */
[----:B------:R-:W-:Y:S05]  /*91d0*/  BRA `(.L_x_39609) ;  /* 0x0000000400d87947 */ /* 0x000fea0003800000 */
.L_x_39624:
[----:B------:R-:W-:Y:S02]  /*91e0*/  HADD2.F32 R0, -RZ, R0.H0_H0 ;  /* 0x20000000ff007230 */ /* 0x000fe40000004100 */
[----:B------:R-:W-:-:S03]  /*91f0*/  IMAD.MOV.U32 R24, RZ, RZ, R26 ;  /* 0x000000ffff187224 */ /* 0x000fc600078e001a */
[----:B------:R-:W-:-:S05]  /*9200*/  F2FP.BF16.F32.PACK_AB R0, RZ, R0 ;  /* 0x00000000ff00723e */ /* 0x000fca00000010ff */
[----:B------:R0:W-:Y:S01]  /*9210*/  STG.E.U16 desc[UR36][R2.64], R0 ;  /* 0x0000000002007986 */ /* 0x0001e2000c101524 */
[----:B------:R-:W-:Y:S05]  /*9220*/  BRA `(.L_x_39609) ;  /* 0x0000000400c47947 */ /* 0x000fea0003800000 */
.L_x_39621:
        /* <DEDUP_REMOVED lines=13> */
.L_x_39633:
        /* <DEDUP_REMOVED lines=17> */
.L_x_39636:
[----:B------:R-:W-:-:S04]  /*9410*/  LOP3.LUT R0, R7, 0x80000000, RZ, 0xc0, !PT ;  /* 0x8000000007007812 */ /* 0x000fc800078ec0ff */
[----:B------:R-:W-:-:S04]  /*9420*/  SHF.R.U32.HI R5, RZ, 0x18, R0 ;  /* 0x00000018ff057819 */ /* 0x000fc80000011600 */
[----:B------:R-:W-:-:S04]  /*9430*/  LOP3.LUT R4, R4, R5, RZ, 0xfc, !PT ;  /* 0x0000000504047212 */ /* 0x000fc800078efcff */
[----:B------:R-:W-:-:S07]  /*9440*/  PRMT R0, R4, 0x7610, R0 ;  /* 0x0000761004007816 */ /* 0x000fce0000000000 */
.L_x_39635:
[----:B------:R-:W-:Y:S05]  /*9450*/  BSYNC B0 ;  /* 0x0000000000007941 */ /* 0x000fea0003800000 */
.L_x_39634:
[----:B------:R0:W-:Y:S01]  /*9460*/  STG.E.U8 desc[UR36][R2.64], R0 ;  /* 0x0000000002007986 */ /* 0x0001e2000c101124 */
[----:B------:R-:W-:Y:S01]  /*9470*/  IMAD.MOV.U32 R24, RZ, RZ, R26 ;  /* 0x000000ffff187224 */ /* 0x000fe200078e001a */
[----:B------:R-:W-:Y:S06]  /*9480*/  BRA `(.L_x_39609) ;  /* 0x00000004002c7947 */ /* 0x000fec0003800000 */
.L_x_39632:
        /* <DEDUP_REMOVED lines=17> */
.L_x_39639:
[----:B------:R-:W-:-:S04]  /*95a0*/  LOP3.LUT R0, R7, 0x80000000, RZ, 0xc0, !PT ;  /* 0x8000000007007812 */ /* 0x000fc800078ec0ff */
[----:B------:R-:W-:-:S04]  /*95b0*/  SHF.R.U32.HI R5, RZ, 0x18, R0 ;  /* 0x00000018ff057819 */ /* 0x000fc80000011600 */
[----:B------:R-:W-:-:S04]  /*95c0*/  LOP3.LUT R4, R4, R5, RZ, 0xfc, !PT ;  /* 0x0000000504047212 */ /* 0x000fc800078efcff */
[----:B------:R-:W-:-:S07]  /*95d0*/  PRMT R0, R4, 0x7610, R0 ;  /* 0x0000761004007816 */ /* 0x000fce0000000000 */
.L_x_39638:
[----:B------:R-:W-:Y:S05]  /*95e0*/  BSYNC B0 ;  /* 0x0000000000007941 */ /* 0x000fea0003800000 */
.L_x_39637:
[----:B------:R0:W-:Y:S01]  /*95f0*/  STG.E.U8 desc[UR36][R2.64], R0 ;  /* 0x0000000002007986 */ /* 0x0001e2000c101124 */
[----:B------:R-:W-:Y:S01]  /*9600*/  IMAD.MOV.U32 R24, RZ, RZ, R26 ;  /* 0x000000ffff187224 */ /* 0x000fe200078e001a */
[----:B------:R-:W-:Y:S06]  /*9610*/  BRA `(.L_x_39609) ;  /* 0x0000000000c87947 */ /* 0x000fec0003800000 */
.L_x_39631:
        /* <DEDUP_REMOVED lines=23> */
.L_x_39614:
        /* <DEDUP_REMOVED lines=16> */
.L_x_39642:
[----:B------:R-:W-:Y:S01]  /*9890*/  IMAD.MOV.U32 R24, RZ, RZ, R26 ;  /* 0x000000ffff187224 */ /* 0x000fe200078e001a */
[----:B------:R-:W-:Y:S06]  /*98a0*/  BRA `(.L_x_39609) ;  /* 0x0000000000247947 */ /* 0x000fec0003800000 */
.L_x_39641:
[----:B------:R-:W-:Y:S02]  /*98b0*/  HADD2.F32 R4, -RZ, R0.H0_H0 ;  /* 0x20000000ff047230 */ /* 0x000fe40000004100 */
[----:B------:R-:W-:-:S04]  /*98c0*/  IMAD.MOV.U32 R24, RZ, RZ, R26 ;  /* 0x000000ffff187224 */ /* 0x000fc800078e001a */
[----:B------:R-:W0:Y:S02]  /*98d0*/  F2I.U64.TRUNC R4, R4 ;  /* 0x0000000400047311 */ /* 0x000e24000020d800 */
[----:B0-----:R0:W-:Y:S01]  /*98e0*/  STG.E.64 desc[UR36][R2.64], R4 ;  /* 0x0000000402007986 */ /* 0x0011e2000c101b24 */
[----:B------:R-:W-:Y:S05]  /*98f0*/  BRA `(.L_x_39609) ;  /* 0x0000000000107947 */ /* 0x000fea0003800000 */
.L_x_39640:
[----:B------:R-:W-:Y:S02]  /*9900*/  HADD2.F32 R0, -RZ, R0.H0_H0 ;  /* 0x20000000ff007230 */ /* 0x000fe40000004100 */
[----:B------:R-:W-:Y:S02]  /*9910*/  IMAD.MOV.U32 R24, RZ, RZ, R26 ;  /* 0x000000ffff187224 */ /* 0x000fe400078e001a */
[----:B------:R-:W0:Y:S02]  /*9920*/  F2I.FTZ.U32.TRUNC.NTZ R5, R0 ;  /* 0x0000000000057305 */ /* 0x000e24000021f000 */
[----:B0-----:R0:W-:Y:S03]  /*9930*/  STG.E desc[UR36][R2.64], R5 ;  /* 0x0000000502007986 */ /* 0x0011e6000c101924 */
.L_x_39609:
[----:B------:R-:W-:Y:S05]  /*9940*/  BSYNC B6 ;  /* 0x0000000000067941 */ /* 0x000fea0003800000 */
.L_x_39608:
[----:B------:R-:W-:Y:S01]  /*9950*/  ISETP.GE.AND P0, PT, R24, R23, PT ;  /* 0x000000171800720c */ /* 0x000fe20003f06270 */
[----:B------:R-:W-:-:S12]  /*9960*/  BSSY B6, `(.L_x_39643) ;  /* 0x00001fc000067945 */ /* 0x000fd80003800000 */
        /* <DEDUP_REMOVED lines=23> */
.L_x_39648:
[----:B------:R-:W-:-:S06]  /*9ae0*/  HADD2.F32 R5, -RZ, R19.H0_H0 ;  /* 0x20000013ff057230 */ /* 0x000fcc0000004100 */
[----:B------:R-:W0:Y:S02]  /*9af0*/  F2I.S64.TRUNC R4, R5 ;  /* 0x0000000500047311 */ /* 0x000e24000020d900 */
[----:B0-----:R0:W-:Y:S01]  /*9b00*/  STG.E.U8 desc[UR36][R2.64], R4 ;  /* 0x0000000402007986 */ /* 0x0011e2000c101124 */
[----:B------:R-:W-:Y:S05]  /*9b10*/  BRA `(.L_x_39650) ;  /* 0x0000000c00847947 */ /* 0x000fea0003800000 */
.L_x_39647:
        /* <DEDUP_REMOVED lines=10> */
.L_x_39652:
[----:B------:R-:W-:-:S06]  /*9bc0*/  HADD2.F32 R19, -RZ, R19.H0_H0 ;  /* 0x20000013ff137230 */ /* 0x000fcc0000004100 */
[----:B------:R-:W0:Y:S02]  /*9bd0*/  F2I.FTZ.TRUNC.NTZ R19, R19 ;  /* 0x0000001300137305 */ /* 0x000e24000021f100 */
[----:B0-----:R0:W-:Y:S01]  /*9be0*/  STG.E desc[UR36][R2.64], R19 ;  /* 0x0000001302007986 */ /* 0x0011e2000c101924 */
[----:B------:R-:W-:Y:S05]  /*9bf0*/  BRA `(.L_x_39650) ;  /* 0x0000000c004c7947 */ /* 0x000fea0003800000 */
.L_x_39651:
[----:B------:R-:W-:-:S06]  /*9c00*/  HADD2.F32 R19, -RZ, R19.H0_H0 ;  /* 0x20000013ff137230 */ /* 0x000fcc0000004100 */
[----:B------:R-:W0:Y:S02]  /*9c10*/  F2I.FTZ.TRUNC.NTZ R19, R19 ;  /* 0x0000001300137305 */ /* 0x000e24000021f100 */
[----:B0-----:R0:W-:Y:S01]  /*9c20*/  STG.E.U16 desc[UR36][R2.64], R19 ;  /* 0x0000001302007986 */ /* 0x0011e2000c101524 */
[----:B------:R-:W-:Y:S05]  /*9c30*/  BRA `(.L_x_39650) ;  /* 0x0000000c003c7947 */ /* 0x000fea0003800000 */
.L_x_39646:
        /* <DEDUP_REMOVED lines=9> */
.L_x_39654:
[----:B------:R0:W-:Y:S01]  /*9cd0*/  STG.E.U16 desc[UR36][R2.64], R19 ;  /* 0x0000001302007986 */ /* 0x0001e2000c101524 */
[----:B------:R-:W-:Y:S05]  /*9ce0*/  BRA `(.L_x_39650) ;  /* 0x0000000c00107947 */ /* 0x000fea0003800000 */
.L_x_39653:
        /* <DEDUP_REMOVED lines=10> */
.L_x_39656:
[----:B------:R-:W-:-:S05]  /*9d90*/  HADD2.F32 R0, -RZ, R19.H0_H0 ;  /* 0x20000013ff007230 */ /* 0x000fca0000004100 */
[----:B------:R-:W-:-:S04]  /*9da0*/  F2FP.F16.F32.PACK_AB R0, RZ, R0 ;  /* 0x00000000ff00723e */ /* 0x000fc800000000ff */
[----:B------:R-:W-:-:S05]  /*9db0*/  PRMT R0, R0, 0x5410, RZ ;  /* 0x0000541000007816 */ /* 0x000fca00000000ff */
[----:B------:R3:W-:Y:S01]  /*9dc0*/  STG.E desc[UR36][R2.64], R0 ;  /* 0x0000000002007986 */ /* 0x0007e2000c101924 */
[----:B------:R-:W-:Y:S05]  /*9dd0*/  BRA `(.L_x_39650) ;  /* 0x0000000800d47947 */ /* 0x000fea0003800000 */
.L_x_39655:
[----:B------:R-:W-:-:S05]  /*9de0*/  HADD2.F32 R4, -RZ, R19.H0_H0 ;  /* 0x20000013ff047230 */ /* 0x000fca0000004100 */
[----:B------:R-:W-:-:S06]  /*9df0*/  FMUL.FTZ R4, R4, 1 ;  /* 0x3f80000004047820 */ /* 0x000fcc0000410000 */
[----:B------:R-:W0:Y:S02]  /*9e00*/  F2F.F64.F32 R4, R4 ;  /* 0x0000000400047310 */ /* 0x000e240000201800 */
[----:B0-----:R4:W-:Y:S01]  /*9e10*/  STG.E.64 desc[UR36][R2.64], R4 ;  /* 0x0000000402007986 */ /* 0x0019e2000c101b24 */
[----:B------:R-:W-:Y:S05]  /*9e20*/  BRA `(.L_x_39650) ;  /* 0x0000000800c07947 */ /* 0x000fea0003800000 */
.L_x_39645:
        /* <DEDUP_REMOVED lines=13> */
.L_x_39659:
[----:B------:R-:W-:Y:S01]  /*9f00*/  HADD2.F32 R19, -RZ, R19.H0_H0 ;  /* 0x20000013ff137230 */ /* 0x000fe20000004100 */
[----:B------:R-:W-:-:S04]  /*9f10*/  CS2R R6, SRZ ;  /* 0x0000000000067805 */ /* 0x000fc8000001ff00 */
[----:B------:R-:W-:-:S06]  /*9f20*/  FMUL.FTZ R4, R19, 1 ;  /* 0x3f80000013047820 */ /* 0x000fcc0000410000 */
[----:B------:R-:W0:Y:S02]  /*9f30*/  F2F.F64.F32 R4, R4 ;  /* 0x0000000400047310 */ /* 0x000e240000201800 */
[----:B0-----:R0:W-:Y:S01]  /*9f40*/  STG.E.128 desc[UR36][R2.64], R4 ;  /* 0x0000000402007986 */ /* 0x0011e2000c101d24 */
[----:B------:R-:W-:Y:S05]  /*9f50*/  BRA `(.L_x_39650) ;  /* 0x0000000800747947 */ /* 0x000fea0003800000 */
.L_x_39658:
        /* <DEDUP_REMOVED lines=21> */
.L_x_39663:
[----:B------:R-:W-:Y:S05]  /*a0b0*/  BSYNC B0 ;  /* 0x0000000000007941 */ /* 0x000fea0003800000 */
.L_x_39662:
[----:B------:R-:W-:-:S05]  /*a0c0*/  LOP3.LUT R5, R0, R5, RZ, 0xfc, !PT ;  /* 0x0000000500057212 */ /* 0x000fca00078efcff */
[----:B------:R0:W-:Y:S01]  /*a0d0*/  STG.E.U8 desc[UR36][R2.64], R5 ;  /* 0x0000000502007986 */ /* 0x0001e2000c101124 */
[----:B------:R-:W-:Y:S05]  /*a0e0*/  BRA `(.L_x_39650) ;  /* 0x0000000800107947 */ /* 0x000fea0003800000 */
.L_x_39661:
        /* <DEDUP_REMOVED lines=13> */
.L_x_39665:
[----:B------:R-:W-:Y:S01]  /*a1c0*/  IMAD.MOV.U32 R0, RZ, RZ, 0x7f ;  /* 0x0000007fff007424 */ /* 0x000fe200078e00ff */
[----:B------:R-:W-:-:S04]  /*a1d0*/  ISETP.GT.U32.AND P0, PT, R4, 0x7f800000, PT ;  /* 0x7f8000000400780c */ /* 0x000fc80003f04070 */
[----:B------:R-:W-:-:S09]  /*a1e0*/  SEL R0, R0, 0x7c, P0 ;  /* 0x0000007c00007807 */ /* 0x000fd20000000000 */
.L_x_39666:
[----:B------:R-:W-:Y:S05]  /*a1f0*/  BSYNC B0 ;  /* 0x0000000000007941 */ /* 0x000fea0003800000 */
.L_x_39664:
[----:B------:R-:W-:-:S04]  /*a200*/  LOP3.LUT R4, R19, 0x80000000, RZ, 0xc0, !PT ;  /* 0x8000000013047812 */ /* 0x000fc800078ec0ff */
[----:B------:R-:W-:-:S04]  /*a210*/  SHF.R.U32.HI R5, RZ, 0x18, R4 ;  /* 0x00000018ff057819 */ /* 0x000fc80000011604 */
[----:B------:R-:W-:-:S05]  /*a220*/  LOP3.LUT R5, R0, R5, RZ, 0xfc, !PT ;  /* 0x0000000500057212 */ /* 0x000fca00078efcff */
[----:B------:R0:W-:Y:S01]  /*a230*/  STG.E.U8 desc[UR36][R2.64], R5 ;  /* 0x0000000502007986 */ /* 0x0001e2000c101124 */
[----:B------:R-:W-:Y:S05]  /*a240*/  BRA `(.L_x_39650) ;  /* 0x0000000400b87947 */ /* 0x000fea0003800000 */
.L_x_39660:
[----:B------:R-:W-:-:S05]  /*a250*/  HADD2.F32 R0, -RZ, R19.H0_H0 ;  /* 0x20000013ff007230 */ /* 0x000fca0000004100 */
[----:B------:R-:W-:-:S05]  /*a260*/  F2FP.BF16.F32.PACK_AB R0, RZ, R0 ;  /* 0x00000000ff00723e */ /* 0x000fca00000010ff */
[----:B------:R0:W-:Y:S01]  /*a270*/  STG.E.U16 desc[UR36][R2.64], R0 ;  /* 0x0000000002007986 */ /* 0x0001e2000c101524 */
[----:B------:R-:W-:Y:S05]  /*a280*/  BRA `(.L_x_39650) ;  /* 0x0000000400a87947 */ /* 0x000fea0003800000 */
.L_x_39657:
        /* <DEDUP_REMOVED lines=12> */
.L_x_39669:
        /* <DEDUP_REMOVED lines=17> */
.L_x_39672:
[----:B------:R-:W-:-:S04]  /*a460*/  LOP3.LUT R0, R19, 0x80000000, RZ, 0xc0, !PT ;  /* 0x8000000013007812 */ /* 0x000fc800078ec0ff */
[----:B------:R-:W-:-:S04]  /*a470*/  SHF.R.U32.HI R5, RZ, 0x18, R0 ;  /* 0x00000018ff057819 */ /* 0x000fc80000011600 */
[----:B------:R-:W-:-:S04]  /*a480*/  LOP3.LUT R4, R4, R5, RZ, 0xfc, !PT ;  /* 0x0000000504047212 */ /* 0x000fc800078efcff */
[----:B------:R-:W-:-:S07]  /*a490*/  PRMT R0, R4, 0x7610, R0 ;  /* 0x0000761004007816 */ /* 0x000fce0000000000 */
.L_x_39671:
[----:B------:R-:W-:Y:S05]  /*a4a0*/  BSYNC B0 ;  /* 0x0000000000007941 */ /* 0x000fea0003800000 */
.L_x_39670:
[----:B------:R0:W-:Y:S01]  /*a4b0*/  STG.E.U8 desc[UR36][R2.64], R0 ;  /* 0x0000000002007986 */ /* 0x0001e2000c101124 */
[----:B------:R-:W-:Y:S05]  /*a4c0*/  BRA `(.L_x_39650) ;  /* 0x0000000400187947 */ /* 0x000fea0003800000 */
.L_x_39668:
        /* <DEDUP_REMOVED lines=17> */
.L_x_39675:
[----:B------:R-:W-:-:S04]  /*a5e0*/  LOP3.LUT R0, R19, 0x80000000, RZ, 0xc0, !PT ;  /* 0x8000000013007812 */ /* 0x000fc800078ec0ff */
[----:B------:R-:W-:-:S04]  /*a5f0*/  SHF.R.U32.HI R5, RZ, 0x18, R0 ;  /* 0x00000018ff057819 */ /* 0x000fc80000011600 */
[----:B------:R-:W-:-:S04]  /*a600*/  LOP3.LUT R4, R4, R5, RZ, 0xfc, !PT ;  /* 0x0000000504047212 */ /* 0x000fc800078efcff */
[----:B------:R-:W-:-:S07]  /*a610*/  PRMT R0, R4, 0x7610, R0 ;  /* 0x0000761004007816 */ /* 0x000fce0000000000 */
.L_x_39674:
[----:B------:R-:W-:Y:S05]  /*a620*/  BSYNC B0 ;  /* 0x0000000000007941 */ /* 0x000fea0003800000 */
.L_x_39673:
[----:B------:R0:W-:Y:S01]  /*a630*/  STG.E.U8 desc[UR36][R2.64], R0 ;  /* 0x0000000002007986 */ /* 0x0001e2000c101124 */
[----:B------:R-:W-:Y:S05]  /*a640*/  BRA `(.L_x_39650) ;  /* 0x0000000000b87947 */ /* 0x000fea0003800000 */
.L_x_39667:
        /* <DEDUP_REMOVED lines=22> */
.L_x_39649:
        /* <DEDUP_REMOVED lines=16> */
.L_x_39678:
[----:B------:R-:W-:Y:S05]  /*a8b0*/  BRA `(.L_x_39650) ;  /* 0x00000000001c7947 */ /* 0x000fea0003800000 */
.L_x_39677:
[----:B------:R-:W-:-:S06]  /*a8c0*/  HADD2.F32 R4, -RZ, R19.H0_H0 ;  /* 0x20000013ff047230 */ /* 0x000fcc0000004100 */
[----:B------:R-:W0:Y:S02]  /*a8d0*/  F2I.U64.TRUNC R4, R4 ;  /* 0x0000000400047311 */ /* 0x000e24000020d800 */
[----:B0-----:R0:W-:Y:S01]  /*a8e0*/  STG.E.64 desc[UR36][R2.64], R4 ;  /* 0x0000000402007986 */ /* 0x0011e2000c101b24 */
[----:B------:R-:W-:Y:S05]  /*a8f0*/  BRA `(.L_x_39650) ;  /* 0x00000000000c7947 */ /* 0x000fea0003800000 */
.L_x_39676:
[----:B------:R-:W-:-:S06]  /*a900*/  HADD2.F32 R19, -RZ, R19.H0_H0 ;  /* 0x20000013ff137230 */ /* 0x000fcc0000004100 */
[----:B------:R-:W0:Y:S02]  /*a910*/  F2I.FTZ.U32.TRUNC.NTZ R19, R19 ;  /* 0x0000001300137305 */ /* 0x000e24000021f000 */
[----:B0-----:R0:W-:Y:S02]  /*a920*/  STG.E desc[UR36][R2.64], R19 ;  /* 0x0000001302007986 */ /* 0x0011e4000c101924 */
.L_x_39650:
        /* <DEDUP_REMOVED lines=25> */
.L_x_39682:
[----:B------:R-:W-:-:S06]  /*aac0*/  HADD2.F32 R5, -RZ, R18.H0_H0 ;  /* 0x20000012ff057230 */ /* 0x000fcc0000004100 */
[----:B------:R-:W0:Y:S02]  /*aad0*/  F2I.S64.TRUNC R4, R5 ;  /* 0x0000000500047311 */ /* 0x000e24000020d900 */
[----:B0-----:R0:W-:Y:S01]  /*aae0*/  STG.E.U8 desc[UR36][R2.64], R4 ;  /* 0x0000000402007986 */ /* 0x0011e2000c101124 */
[----:B------:R-:W-:Y:S05]  /*aaf0*/  BRA `(.L_x_39684) ;  /* 0x0000000c00847947 */ /* 0x000fea0003800000 */
.L_x_39681:
        /* <DEDUP_REMOVED lines=10> */
.L_x_39686:
[----:B------:R-:W-:-:S04]  /*aba0*/  HADD2.F32 R18, -RZ, R18.H0_H0 ;  /* 0x20000012ff127230 */ /* 0x000fc80000004100 */
[----:B------:R-:W0:Y:S02]  /*abb0*/  F2I.FTZ.TRUNC.NTZ R5, R18 ;  /* 0x0000001200057305 */ /* 0x000e24000021f100 */
[----:B0-----:R0:W-:Y:S01]  /*abc0*/  STG.E desc[UR36][R2.64], R5 ;  /* 0x0000000502007986 */ /* 0x0011e2000c101924 */
[----:B------:R-:W-:Y:S05]  /*abd0*/  BRA `(.L_x_39684) ;  /* 0x0000000c004c7947 */ /* 0x000fea0003800000 */
.L_x_39685:
[----:B------:R-:W-:-:S04]  /*abe0*/  HADD2.F32 R18, -RZ, R18.H0_H0 ;  /* 0x20000012ff127230 */ /* 0x000fc80000004100 */
[----:B------:R-:W0:Y:S02]  /*abf0*/  F2I.FTZ.TRUNC.NTZ R5, R18 ;  /* 0x0000001200057305 */ /* 0x000e24000021f100 */
[----:B0-----:R0:W-:Y:S01]  /*ac00*/  STG.E.U16 desc[UR36][R2.64], R5 ;  /* 0x0000000502007986 */ /* 0x0011e2000c101524 */
[----:B------:R-:W-:Y:S05]  /*ac10*/  BRA `(.L_x_39684) ;  /* 0x0000000c003c7947 */ /* 0x000fea0003800000 */
.L_x_39680:
        /* <DEDUP_REMOVED lines=9> */
.L_x_39688:
[----:B------:R4:W-:Y:S01]  /*acb0*/  STG.E.U16 desc[UR36][R2.64], R18 ;  /* 0x0000001202007986 */ /* 0x0009e2000c101524 */
[----:B------:R-:W-:Y:S05]  /*acc0*/  BRA `(.L_x_39684) ;  /* 0x0000000c00107947 */ /* 0x000fea0003800000 */
.L_x_39687:
        /* <DEDUP_REMOVED lines=10> */
.L_x_39690:
[----:B------:R-:W-:-:S05]  /*ad70*/  HADD2.F32 R0, -RZ, R18.H0_H0 ;  /* 0x20000012ff007230 */ /* 0x000fca0000004100 */
[----:B------:R-:W-:-:S04]  /*ad80*/  F2FP.F16.F32.PACK_AB R0, RZ, R0 ;  /* 0x00000000ff00723e */ /* 0x000fc800000000ff */
[----:B------:R-:W-:-:S05]  /*ad90*/  PRMT R0, R0, 0x5410, RZ ;  /* 0x0000541000007816 */ /* 0x000fca00000000ff */
[----:B------:R2:W-:Y:S01]  /*ada0*/  STG.E desc[UR36][R2.64], R0 ;  /* 0x0000000002007986 */ /* 0x0005e2000c101924 */
[----:B------:R-:W-:Y:S05]  /*adb0*/  BRA `(.L_x_39684) ;  /* 0x0000000800d47947 */ /* 0x000fea0003800000 */
.L_x_39689:
[----:B------:R-:W-:-:S05]  /*adc0*/  HADD2.F32 R4, -RZ, R18.H0_H0 ;  /* 0x20000012ff047230 */ /* 0x000fca0000004100 */
[----:B------:R-:W-:-:S06]  /*add0*/  FMUL.FTZ R4, R4, 1 ;  /* 0x3f80000004047820 */ /* 0x000fcc0000410000 */
[----:B------:R-:W0:Y:S02]  /*ade0*/  F2F.F64.F32 R4, R4 ;  /* 0x0000000400047310 */ /* 0x000e240000201800 */
[----:B0-----:R0:W-:Y:S01]  /*adf0*/  STG.E.64 desc[UR36][R2.64], R4 ;  /* 0x0000000402007986 */ /* 0x0011e2000c101b24 */
[----:B------:R-:W-:Y:S05]  /*ae00*/  BRA `(.L_x_39684) ;  /* 0x0000000800c07947 */ /* 0x000fea0003800000 */
.L_x_39679:
        /* <DEDUP_REMOVED lines=13> */
.L_x_39693:
[----:B------:R-:W-:Y:S01]  /*aee0*/  HADD2.F32 R18, -RZ, R18.H0_H0 ;  /* 0x20000012ff127230 */ /* 0x000fe20000004100 */
[----:B------:R-:W-:-:S04]  /*aef0*/  CS2R R6, SRZ ;  /* 0x0000000000067805 */ /* 0x000fc8000001ff00 */
[----:B------:R-:W-:-:S06]  /*af00*/  FMUL.FTZ R4, R18, 1 ;  /* 0x3f80000012047820 */ /* 0x000fcc0000410000 */
[----:B------:R-:W0:Y:S02]  /*af10*/  F2F.F64.F32 R4, R4 ;  /* 0x0000000400047310 */ /* 0x000e240000201800 */
[----:B0-----:R0:W-:Y:S01]  /*af20*/  STG.E.128 desc[UR36][R2.64], R4 ;  /* 0x0000000402007986 */ /* 0x0011e2000c101d24 */
[----:B------:R-:W-:Y:S05]  /*af30*/  BRA `(.L_x_39684) ;  /* 0x0000000800747947 */ /* 0x000fea0003800000 */
.L_x_39692:
        /* <DEDUP_REMOVED lines=21> */
.L_x_39697:
[----:B------:R-:W-:Y:S05]  /*b090*/  BSYNC B0 ;  /* 0x0000000000007941 */ /* 0x000fea0003800000 */
.L_x_39696:
[----:B------:R-:W-:-:S05]  /*b0a0*/  LOP3.LUT R5, R0, R5, RZ, 0xfc, !PT ;  /* 0x0000000500057212 */ /* 0x000fca00078efcff */
[----:B------:R0:W-:Y:S01]  /*b0b0*/  STG.E.U8 desc[UR36][R2.64], R5 ;  /* 0x0000000502007986 */ /* 0x0001e2000c101124 */
[----:B------:R-:W-:Y:S05]  /*b0c0*/  BRA `(.L_x_39684) ;  /* 0x0000000800107947 */ /* 0x000fea0003800000 */
.L_x_39695:
        /* <DEDUP_REMOVED lines=13> */
.L_x_39699:
[----:B------:R-:W-:Y:S01]  /*b1a0*/  IMAD.MOV.U32 R0, RZ, RZ, 0x7f ;  /* 0x0000007fff007424 */ /* 0x000fe200078e00ff */
[----:B------:R-:W-:-:S04]  /*b1b0*/  ISETP.GT.U32.AND P0, PT, R4, 0x7f800000, PT ;  /* 0x7f8000000400780c */ /* 0x000fc80003f04070 */
[----:B------:R-:W-:-:S09]  /*b1c0*/  SEL R0, R0, 0x7c, P0 ;  /* 0x0000007c00007807 */ /* 0x000fd20000000000 */
.L_x_39700:
[----:B------:R-:W-:Y:S05]  /*b1d0*/  BSYNC B0 ;  /* 0x0000000000007941 */ /* 0x000fea0003800000 */
.L_x_39698:
[----:B------:R-:W-:-:S04]  /*b1e0*/  LOP3.LUT R4, R5, 0x80000000, RZ, 0xc0, !PT ;  /* 0x8000000005047812 */ /* 0x000fc800078ec0ff */
[----:B------:R-:W-:-:S04]  /*b1f0*/  SHF.R.U32.HI R5, RZ, 0x18, R4 ;  /* 0x00000018ff057819 */ /* 0x000fc80000011604 */
[----:B------:R-:W-:-:S05]  /*b200*/  LOP3.LUT R5, R0, R5, RZ, 0xfc, !PT ;  /* 0x0000000500057212 */ /* 0x000fca00078efcff */
[----:B------:R0:W-:Y:S01]  /*b210*/  STG.E.U8 desc[UR36][R2.64], R5 ;  /* 0x0000000502007986 */ /* 0x0001e2000c101124 */
[----:B------:R-:W-:Y:S05]  /*b220*/  BRA `(.L_x_39684) ;  /* 0x0000000400b87947 */ /* 0x000fea0003800000 */
.L_x_39694:
[----:B------:R-:W-:-:S05]  /*b230*/  HADD2.F32 R0, -RZ, R18.H0_H0 ;  /* 0x20000012ff007230 */ /* 0x000fca0000004100 */
[----:B------:R-:W-:-:S05]  /*b240*/  F2FP.BF16.F32.PACK_AB R0, RZ, R0 ;  /* 0x00000000ff00723e */ /* 0x000fca00000010ff */
[----:B------:R0:W-:Y:S01]  /*b250*/  STG.E.U16 desc[UR36][R2.64], R0 ;  /* 0x0000000002007986 */ /* 0x0001e2000c101524 */
[----:B------:R-:W-:Y:S05]  /*b260*/  BRA `(.L_x_39684) ;  /* 0x0000000400a87947 */ /* 0x000fea0003800000 */
.L_x_39691:
        /* <DEDUP_REMOVED lines=12> */
.L_x_39703:
        /* <DEDUP_REMOVED lines=17> */
.L_x_39706:
[----:B------:R-:W-:-:S04]  /*b440*/  LOP3.LUT R0, R7, 0x80000000, RZ, 0xc0, !PT ;  /* 0x8000000007007812 */ /* 0x000fc800078ec0ff */
[----:B------:R-:W-:-:S04]  /*b450*/  SHF.R.U32.HI R5, RZ, 0x18, R0 ;  /* 0x00000018ff057819 */ /* 0x000fc80000011600 */
[----:B------:R-:W-:-:S04]  /*b460*/  LOP3.LUT R4, R4, R5, RZ, 0xfc, !PT ;  /* 0x0000000504047212 */ /* 0x000fc800078efcff */
[----:B------:R-:W-:-:S07]  /*b470*/  PRMT R0, R4, 0x7610, R0 ;  /* 0x0000761004007816 */ /* 0x000fce0000000000 */
.L_x_39705:
[----:B------:R-:W-:Y:S05]  /*b480*/  BSYNC B0 ;  /* 0x0000000000007941 */ /* 0x000fea0003800000 */
.L_x_39704:
[----:B------:R0:W-:Y:S01]  /*b490*/  STG.E.U8 desc[UR36][R2.64], R0 ;  /* 0x0000000002007986 */ /* 0x0001e2000c101124 */
[----:B------:R-:W-:Y:S05]  /*b4a0*/  BRA `(.L_x_39684) ;  /* 0x0000000400187947 */ /* 0x000fea0003800000 */
.L_x_39702:
        /* <DEDUP_REMOVED lines=17> */
.L_x_39709:
[----:B------:R-:W-:-:S04]  /*b5c0*/  LOP3.LUT R0, R7, 0x80000000, RZ, 0xc0, !PT ;  /* 0x8000000007007812 */ /* 0x000fc800078ec0ff */
[----:B------:R-:W-:-:S04]  /*b5d0*/  SHF.R.U32.HI R5, RZ, 0x18, R0 ;  /* 0x00000018ff057819 */ /* 0x000fc80000011600 */
[----:B------:R-:W-:-:S04]  /*b5e0*/  LOP3.LUT R4, R4, R5, RZ, 0xfc, !PT ;  /* 0x0000000504047212 */ /* 0x000fc800078efcff */
[----:B------:R-:W-:-:S07]  /*b5f0*/  PRMT R0, R4, 0x7610, R0 ;  /* 0x0000761004007816 */ /* 0x000fce0000000000 */
.L_x_39708:
[----:B------:R-:W-:Y:S05]  /*b600*/  BSYNC B0 ;  /* 0x0000000000007941 */ /* 0x000fea0003800000 */
.L_x_39707:
[----:B------:R0:W-:Y:S01]  /*b610*/  STG.E.U8 desc[UR36][R2.64], R0 ;  /* 0x0000000002007986 */ /* 0x0001e2000c101124 */
[----:B------:R-:W-:Y:S05]  /*b620*/  BRA `(.L_x_39684) ;  /* 0x0000000000b87947 */ /* 0x000fea0003800000 */
.L_x_39701:
        /* <DEDUP_REMOVED lines=22> */
.L_x_39683:
        /* <DEDUP_REMOVED lines=16> */
.L_x_39712:
[----:B------:R-:W-:Y:S05]  /*b890*/  BRA `(.L_x_39684) ;  /* 0x00000000001c7947 */ /* 0x000fea0003800000 */
.L_x_39711:
[----:B------:R-:W-:-:S06]  /*b8a0*/  HADD2.F32 R4, -RZ, R18.H0_H0 ;  /* 0x20000012ff047230 */ /* 0x000fcc0000004100 */
[----:B------:R-:W0:Y:S02]  /*b8b0*/  F2I.U64.TRUNC R4, R4 ;  /* 0x0000000400047311 */ /* 0x000e24000020d800 */
[----:B0-----:R0:W-:Y:S01]  /*b8c0*/  STG.E.64 desc[UR36][R2.64], R4 ;  /* 0x0000000402007986 */ /* 0x0011e2000c101b24 */
[----:B------:R-:W-:Y:S05]  /*b8d0*/  BRA `(.L_x_39684) ;  /* 0x00000000000c7947 */ /* 0x000fea0003800000 */
.L_x_39710:
[----:B------:R-:W-:-:S04]  /*b8e0*/  HADD2.F32 R18, -RZ, R18.H0_H0 ;  /* 0x20000012ff127230 */ /* 0x000fc80000004100 */
[----:B------:R-:W0:Y:S02]  /*b8f0*/  F2I.FTZ.U32.TRUNC.NTZ R5, R18 ;  /* 0x0000001200057305 */ /* 0x000e24000021f000 */
[----:B0-----:R0:W-:Y:S02]  /*b900*/  STG.E desc[UR36][R2.64], R5 ;  /* 0x0000000502007986 */ /* 0x0011e4000c101924 */
.L_x_39684:
[----:B------:R-:W-:-:S07]  /*b910*/  VIADD R24, R24, 0x80 ;  /* 0x0000008018187836 */ /* 0x000fce0000000000 */
.L_x_39644:
[----:B------:R-:W-:Y:S05]  /*b920*/  BSYNC B6 ;  /* 0x0000000000067941 */ /* 0x000fea0003800000 */
.L_x_39643:
        /* <DEDUP_REMOVED lines=21> */
[----:B0-----:R-:W-:Y:S01]  /*ba80*/  STG.E.U8 desc[UR36][R2.64], R17 ;  /* 0x0000001102007986 */ /* 0x001fe2000c101124 */
[----:B------:R-:W-:Y:S05]  /*ba90*/  EXIT ;  /* 0x000000000000794d */ /* 0x000fea0003800000 */
.L_x_39716:
[----:B------:R-:W-:-:S06]  /*baa0*/  HADD2.F32 R5, -RZ, R17.H0_H0 ;  /* 0x20000011ff057230 */ /* 0x000fcc0000004100 */
[----:B------:R-:W0:Y:S02]  /*bab0*/  F2I.S64.TRUNC R4, R5 ;  /* 0x0000000500047311 */ /* 0x000e24000020d900 */
[----:B0-----:R-:W-:Y:S01]  /*bac0*/  STG.E.U8 desc[UR36][R2.64], R4 ;  /* 0x0000000402007986 */ /* 0x001fe2000c101124 */
[----:B------:R-:W-:Y:S05]  /*bad0*/  EXIT ;  /* 0x000000000000794d */ /* 0x000fea0003800000 */
.L_x_39715:
        /* <DEDUP_REMOVED lines=10> */
.L_x_39719:
[----:B------:R-:W-:-:S06]  /*bb80*/  HADD2.F32 R17, -RZ, R17.H0_H0 ;  /* 0x20000011ff117230 */ /* 0x000fcc0000004100 */
[----:B------:R-:W0:Y:S02]  /*bb90*/  F2I.FTZ.TRUNC.NTZ R17, R17 ;  /* 0x0000001100117305 */ /* 0x000e24000021f100 */
[----:B0-----:R-:W-:Y:S01]  /*bba0*/  STG.E desc[UR36][R2.64], R17 ;  /* 0x0000001102007986 */ /* 0x001fe2000c101924 */
[----:B------:R-:W-:Y:S05]  /*bbb0*/  EXIT ;  /* 0x000000000000794d */ /* 0x000fea0003800000 */
.L_x_39718:
[----:B------:R-:W-:-:S06]  /*bbc0*/  HADD2.F32 R17, -RZ, R17.H0_H0 ;  /* 0x20000011ff117230 */ /* 0x000fcc0000004100 */
[----:B------:R-:W0:Y:S02]  /*bbd0*/  F2I.FTZ.TRUNC.NTZ R17, R17 ;  /* 0x0000001100117305 */ /* 0x000e24000021f100 */
[----:B0-----:R-:W-:Y:S01]  /*bbe0*/  STG.E.U16 desc[UR36][R2.64], R17 ;  /* 0x0000001102007986 */ /* 0x001fe2000c101524 */
[----:B------:R-:W-:Y:S05]  /*bbf0*/  EXIT ;  /* 0x000000000000794d */ /* 0x000fea0003800000 */
.L_x_39714:
        /* <DEDUP_REMOVED lines=9> */
.L_x_39721:
[----:B------:R-:W-:Y:S01]  /*bc90*/  STG.E.U16 desc[UR36][R2.64], R17 ;  /* 0x0000001102007986 */ /* 0x000fe2000c101524 */
[----:B------:R-:W-:Y:S05]  /*bca0*/  EXIT ;  /* 0x000000000000794d */ /* 0x000fea0003800000 */
.L_x_39720:
        /* <DEDUP_REMOVED lines=10> */
.L_x_39723:
[----:B------:R-:W-:-:S05]  /*bd50*/  HADD2.F32 R0, -RZ, R17.H0_H0 ;  /* 0x20000011ff007230 */ /* 0x000fca0000004100 */
[----:B------:R-:W-:-:S04]  /*bd60*/  F2FP.F16.F32.PACK_AB R0, RZ, R0 ;  /* 0x00000000ff00723e */ /* 0x000fc800000000ff */
[----:B------:R-:W-:-:S05]  /*bd70*/  PRMT R0, R0, 0x5410, RZ ;  /* 0x0000541000007816 */ /* 0x000fca00000000ff */
[----:B------:R-:W-:Y:S01]  /*bd80*/  STG.E desc[UR36][R2.64], R0 ;  /* 0x0000000002007986 */ /* 0x000fe2000c101924 */
[----:B------:R-:W-:Y:S05]  /*bd90*/  EXIT ;  /* 0x000000000000794d */ /* 0x000fea0003800000 */
.L_x_39722:
[----:B------:R-:W-:-:S05]  /*bda0*/  HADD2.F32 R4, -RZ, R17.H0_H0 ;  /* 0x20000011ff047230 */ /* 0x000fca0000004100 */
[----:B------:R-:W-:-:S06]  /*bdb0*/  FMUL.FTZ R4, R4, 1 ;  /* 0x3f80000004047820 */ /* 0x000fcc0000410000 */
[----:B------:R-:W0:Y:S02]  /*bdc0*/  F2F.F64.F32 R4, R4 ;  /* 0x0000000400047310 */ /* 0x000e240000201800 */
[----:B0-----:R-:W-:Y:S01]  /*bdd0*/  STG.E.64 desc[UR36][R2.64], R4 ;  /* 0x0000000402007986 */ /* 0x001fe2000c101b24 */
[----:B------:R-:W-:Y:S05]  /*bde0*/  EXIT ;  /* 0x000000000000794d */ /* 0x000fea0003800000 */
.L_x_39713:
        /* <DEDUP_REMOVED lines=13> */
.L_x_39726:
[----:B------:R-:W-:Y:S01]  /*bec0*/  HADD2.F32 R17, -RZ, R17.H0_H0 ;  /* 0x20000011ff117230 */ /* 0x000fe20000004100 */
[----:B------:R-:W-:-:S04]  /*bed0*/  CS2R R6, SRZ ;  /* 0x0000000000067805 */ /* 0x000fc8000001ff00 */
[----:B------:R-:W-:-:S06]  /*bee0*/  FMUL.FTZ R4, R17, 1 ;  /* 0x3f80000011047820 */ /* 0x000fcc0000410000 */
[----:B------:R-:W0:Y:S02]  /*bef0*/  F2F.F64.F32 R4, R4 ;  /* 0x0000000400047310 */ /* 0x000e240000201800 */
[----:B0-----:R-:W-:Y:S01]  /*bf00*/  STG.E.128 desc[UR36][R2.64], R4 ;  /* 0x0000000402007986 */ /* 0x001fe2000c101d24 */
[----:B------:R-:W-:Y:S05]  /*bf10*/  EXIT ;  /* 0x000000000000794d */ /* 0x000fea0003800000 */
.L_x_39725:
        /* <DEDUP_REMOVED lines=21> */
.L_x_39730:
[----:B------:R-:W-:Y:S05]  /*c070*/  BSYNC B0 ;  /* 0x0000000000007941 */ /* 0x000fea0003800000 */
.L_x_39729:
[----:B------:R-:W-:-:S05]  /*c080*/  LOP3.LUT R5, R0, R5, RZ, 0xfc, !PT ;  /* 0x0000000500057212 */ /* 0x000fca00078efcff */
[----:B------:R-:W-:Y:S01]  /*c090*/  STG.E.U8 desc[UR36][R2.64], R5 ;  /* 0x0000000502007986 */ /* 0x000fe2000c101124 */
[----:B------:R-:W-:Y:S05]  /*c0a0*/  EXIT ;  /* 0x000000000000794d */ /* 0x000fea0003800000 */
.L_x_39728:
        /* <DEDUP_REMOVED lines=13> */
.L_x_39732:
[----:B------:R-:W-:Y:S01]  /*c180*/  IMAD.MOV.U32 R0, RZ, RZ, 0x7f ;  /* 0x0000007fff007424 */ /* 0x000fe200078e00ff */
[----:B------:R-:W-:-:S04]  /*c190*/  ISETP.GT.U32.AND P0, PT, R4, 0x7f800000, PT ;  /* 0x7f8000000400780c */ /* 0x000fc80003f04070 */
[----:B------:R-:W-:-:S09]  /*c1a0*/  SEL R0, R0, 0x7c, P0 ;  /* 0x0000007c00007807 */ /* 0x000fd20000000000 */
.L_x_39733:
[----:B------:R-:W-:Y:S05]  /*c1b0*/  BSYNC B0 ;  /* 0x0000000000007941 */ /* 0x000fea0003800000 */
.L_x_39731:
[----:B------:R-:W-:-:S04]  /*c1c0*/  LOP3.LUT R4, R17, 0x80000000, RZ, 0xc0, !PT ;  /* 0x8000000011047812 */ /* 0x000fc800078ec0ff */
[----:B------:R-:W-:-:S04]  /*c1d0*/  SHF.R.U32.HI R5, RZ, 0x18, R4 ;  /* 0x00000018ff057819 */ /* 0x000fc80000011604 */
[----:B------:R-:W-:-:S05]  /*c1e0*/  LOP3.LUT R5, R0, R5, RZ, 0xfc, !PT ;  /* 0x0000000500057212 */ /* 0x000fca00078efcff */
[----:B------:R-:W-:Y:S01]  /*c1f0*/  STG.E.U8 desc[UR36][R2.64], R5 ;  /* 0x0000000502007986 */ /* 0x000fe2000c101124 */
[----:B------:R-:W-:Y:S05]  /*c200*/  EXIT ;  /* 0x000000000000794d */ /* 0x000fea0003800000 */
.L_x_39727:
[----:B------:R-:W-:-:S05]  /*c210*/  HADD2.F32 R0, -RZ, R17.H0_H0 ;  /* 0x20000011ff007230 */ /* 0x000fca0000004100 */
[----:B------:R-:W-:-:S05]  /*c220*/  F2FP.BF16.F32.PACK_AB R0, RZ, R0 ;  /* 0x00000000ff00723e */ /* 0x000fca00000010ff */
[----:B------:R-:W-:Y:S01]  /*c230*/  STG.E.U16 desc[UR36][R2.64], R0 ;  /* 0x0000000002007986 */ /* 0x000fe2000c101524 */
[----:B------:R-:W-:Y:S05]  /*c240*/  EXIT ;  /* 0x000000000000794d */ /* 0x000fea0003800000 */
.L_x_39724:
        /* <DEDUP_REMOVED lines=12> */
.L_x_39736:
        /* <DEDUP_REMOVED lines=17> */
.L_x_39739:
[----:B------:R-:W-:-:S04]  /*c420*/  LOP3.LUT R0, R17, 0x80000000, RZ, 0xc0, !PT ;  /* 0x8000000011007812 */ /* 0x000fc800078ec0ff */
[----:B------:R-:W-:-:S04]  /*c430*/  SHF.R.U32.HI R5, RZ, 0x18, R0 ;  /* 0x00000018ff057819 */ /* 0x000fc80000011600 */
[----:B------:R-:W-:-:S04]  /*c440*/  LOP3.LUT R4, R4, R5, RZ, 0xfc, !PT ;  /* 0x0000000504047212 */ /* 0x000fc800078efcff */
[----:B------:R-:W-:-:S07]  /*c450*/  PRMT R0, R4, 0x7610, R0 ;  /* 0x0000761004007816 */ /* 0x000fce0000000000 */
.L_x_39738:
[----:B------:R-:W-:Y:S05]  /*c460*/  BSYNC B0 ;  /* 0x0000000000007941 */ /* 0x000fea0003800000 */
.L_x_39737:
[----:B------:R-:W-:Y:S01]  /*c470*/  STG.E.U8 desc[UR36][R2.64], R0 ;  /* 0x0000000002007986 */ /* 0x000fe2000c101124 */
[----:B------:R-:W-:Y:S05]  /*c480*/  EXIT ;  /* 0x000000000000794d */ /* 0x000fea0003800000 */
.L_x_39735:
        /* <DEDUP_REMOVED lines=17> */
.L_x_39742:
[----:B------:R-:W-:-:S04]  /*c5a0*/  LOP3.LUT R0, R17, 0x80000000, RZ, 0xc0, !PT ;  /* 0x8000000011007812 */ /* 0x000fc800078ec0ff */
[----:B------:R-:W-:-:S04]  /*c5b0*/  SHF.R.U32.HI R5, RZ, 0x18, R0 ;  /* 0x00000018ff057819 */ /* 0x000fc80000011600 */
[----:B------:R-:W-:-:S04]  /*c5c0*/  LOP3.LUT R4, R4, R5, RZ, 0xfc, !PT ;  /* 0x0000000504047212 */ /* 0x000fc800078efcff */
[----:B------:R-:W-:-:S07]  /*c5d0*/  PRMT R0, R4, 0x7610, R0 ;  /* 0x0000761004007816 */ /* 0x000fce0000000000 */
.L_x_39741:
[----:B------:R-:W-:Y:S05]  /*c5e0*/  BSYNC B0 ;  /* 0x0000000000007941 */ /* 0x000fea0003800000 */
.L_x_39740:
[----:B------:R-:W-:Y:S01]  /*c5f0*/  STG.E.U8 desc[UR36][R2.64], R0 ;  /* 0x0000000002007986 */ /* 0x000fe2000c101124 */
[----:B------:R-:W-:Y:S05]  /*c600*/  EXIT ;  /* 0x000000000000794d */ /* 0x000fea0003800000 */
.L_x_39734:
        /* <DEDUP_REMOVED lines=22> */
.L_x_39717:
        /* <DEDUP_REMOVED lines=16> */
.L_x_39745:
[----:B------:R-:W-:Y:S05]  /*c870*/  EXIT ;  /* 0x000000000000794d */ /* 0x000fea0003800000 */
.L_x_39744:
[----:B------:R-:W-:-:S06]  /*c880*/  HADD2.F32 R4, -RZ, R17.H0_H0 ;  /* 0x20000011ff047230 */ /* 0x000fcc0000004100 */
[----:B------:R-:W0:Y:S02]  /*c890*/  F2I.U64.TRUNC R4, R4 ;  /* 0x0000000400047311 */ /* 0x000e24000020d800 */
[----:B0-----:R-:W-:Y:S01]  /*c8a0*/  STG.E.64 desc[UR36][R2.64], R4 ;  /* 0x0000000402007986 */ /* 0x001fe2000c101b24 */
[----:B------:R-:W-:Y:S05]  /*c8b0*/  EXIT ;  /* 0x000000000000794d */ /* 0x000fea0003800000 */
.L_x_39743:
[----:B------:R-:W-:-:S06]  /*c8c0*/  HADD2.F32 R17, -RZ, R17.H0_H0 ;  /* 0x20000011ff117230 */ /* 0x000fcc0000004100 */
[----:B------:R-:W0:Y:S02]  /*c8d0*/  F2I.FTZ.U32.TRUNC.NTZ R17, R17 ;  /* 0x0000001100117305 */ /* 0x000e24000021f000 */
[----:B0-----:R-:W-:Y:S01]  /*c8e0*/  STG.E desc[UR36][R2.64], R17 ;  /* 0x0000001102007986 */ /* 0x001fe2000c101924 */
[----:B------:R-:W-:Y:S05]  /*c8f0*/  EXIT ;  /* 0x000000000000794d */ /* 0x000fea0003800000 */
.L_x_39746:
        /* <DEDUP_REMOVED lines=16> */
.L_x_71863:


//--------------------- .text._ZN2at6native18elementwise_kernelILi128ELi4EZNS0_22gpu_kernel_impl_nocastIZZZNS0_50_GLOBAL__N__2680c7bb_12_PowKernel_cu_7dd49032_316824pow_tensor_tensor_kernelERNS_18TensorIteratorBaseEENKUlvE_clEvENKUlvE8_clEvEUlN3c104HalfES9_E_EEvS5_RKT_EUliE_EEviT1_ --------------------------
	.section	.text._ZN2at6native18elementwise_kernelILi128ELi4EZNS0_22gpu_kernel_impl_nocastIZZZNS0_50_GLOBAL__N__2680c7bb_12_PowKernel_cu_7dd49032_316824pow_tensor_tensor_kernelERNS_18TensorIteratorBaseEENKUlvE_clEvENKUlvE8_clEvEUlN3c104HalfES9_E_EEvS5_RKT_EUliE_EEviT1_,"ax",@progbits
	.align	128
        .global         _ZN2at6native18elementwise_kernelILi128ELi4EZNS0_22gpu_kernel_impl_nocastIZZZNS0_50_GLOBAL__N__2680c7bb_12_PowKernel_cu_7dd49032_316824pow_tensor_tensor_kernelERNS_18TensorIteratorBaseEENKUlvE_clEvENKUlvE8_clEvEUlN3c104HalfES9_E_EEvS5_RKT_EUliE_EEviT1_
        .type           _ZN2at6native18elementwise_kernelILi128ELi4EZNS0_22gpu_kernel_impl_nocastIZZZNS0_50_GLOBAL__N__2680c7bb_12_PowKernel_cu_7dd49032_316824pow_tensor_tensor_kernelERNS_18TensorIteratorBaseEENKUlvE_clEvENKUlvE8_clEvEUlN3c104HalfES9_E_EEvS5_RKT_EUliE_EEviT1_,@function
        .size           _ZN2at6native18elementwise_kernelILi128ELi4EZNS0_22gpu_kernel_impl_nocastIZZZNS0_50_GLOBAL__N__2680c7bb_12_PowKernel_cu_7dd49032_316824pow_tensor_tensor_kernelERNS_18TensorIteratorBaseEENKUlvE_clEvENKUlvE8_clEvEUlN3c104HalfES9_E_EEvS5_RKT_EUliE_EEviT1_,(.L_x_71864 - _ZN2at6native18elementwise_kernelILi128ELi4EZNS0_22gpu_kernel_impl_nocastIZZZNS0_50_GLOBAL__N__2680c7bb_12_PowKernel_cu_7dd49032_316824pow_tensor_tensor_kernelERNS_18TensorIteratorBaseEENKUlvE_clEvENKUlvE8_clEvEUlN3c104HalfES9_E_EEvS5_RKT_EUliE_EEviT1_)
        .other          _ZN2at6native18elementwise_kernelILi128ELi4EZNS0_22gpu_kernel_impl_nocastIZZZNS0_50_GLOBAL__N__2680c7bb_12_PowKernel_cu_7dd49032_316824pow_tensor_tensor_kernelERNS_18TensorIteratorBaseEENKUlvE_clEvENKUlvE8_clEvEUlN3c104HalfES9_E_EEvS5_RKT_EUliE_EEviT1_,@"STO_CUDA_ENTRY STV_DEFAULT"
_ZN2at6native18elementwise_kernelILi128ELi4EZNS0_22gpu_kernel_impl_nocastIZZZNS0_50_GLOBAL__N__2680c7bb_12_PowKernel_cu_7dd49032_316824pow_tensor_tensor_kernelERNS_18TensorIteratorBaseEENKUlvE_clEvENKUlvE8_clEvEUlN3c104HalfES9_E_EEvS5_RKT_EUliE_EEviT1_:
.text._ZN2at6native18elementwise_kernelILi128ELi4EZNS0_22gpu_kernel_impl_nocastIZZZNS0_50_GLOBAL__N__2680c7bb_12_PowKernel_cu_7dd49032_316824pow_tensor_tensor_kernelERNS_18TensorIteratorBaseEENKUlvE_clEvENKUlvE8_clEvEUlN3c104HalfES9_E_EEvS5_RKT_EUliE_EEviT1_:
        /* <DEDUP_REMOVED lines=363> */
.L_x_39749:
        /* <DEDUP_REMOVED lines=11> */
[----:B------:R-:W-:Y:S01]  /*1760*/  IADD3.X R5, RZ, UR9, RZ, P0, !PT ;  /* 0x00000009ff057c10 */ /* 0x000fe200087fe4ff */
[----:B--2---:R-:W-:-:S04]  /*1770*/  HADD2.F32 R0, -RZ, R6.H0_H0 ;  /* 0x20000006ff007230 */ /* 0x004fc80000004100 */
[----:B------:R-:W0:Y:S01]  /*1780*/  MUFU.LG2 R11, R0 ;  /* 0x00000000000b7308 */ /* 0x000e220000000c00 */
[----:B---3--:R-:W-:-:S05]  /*1790*/  HADD2.F32 R2, -RZ, R8.H0_H0 ;  /* 0x20000008ff027230 */ /* 0x008fca0000004100 */
[----:B0-----:R-:W-:-:S06]  /*17a0*/  FMUL.FTZ R2, R2, R11 ;  /* 0x0000000b02027220 */ /* 0x001fcc0000410000 */
[----:B------:R-:W0:Y:S02]  /*17b0*/  MUFU.EX2 R2, R2 ;  /* 0x0000000200027308 */ /* 0x000e240000000800 */
[----:B0-----:R-:W-:-:S05]  /*17c0*/  F2FP.F16.F32.PACK_AB R6, RZ, R2 ;  /* 0x00000002ff06723e */ /* 0x001fca00000000ff */
[----:B------:R0:W-:Y:S02]  /*17d0*/  STG.E.U16 desc[UR4][R4.64], R6 ;  /* 0x0000000604007986 */ /* 0x0001e4000c101504 */
.L_x_39748:
[----:B------:R-:W-:Y:S05]  /*17e0*/  BSYNC B0 ;  /* 0x0000000000007941 */ /* 0x000fea0003800000 */
.L_x_39747:
        /* <DEDUP_REMOVED lines=356> */
.L_x_39752:
        /* <DEDUP_REMOVED lines=12> */
[----:B------:R-:W-:Y:S01]  /*2ef0*/  ISETP.GE.AND P0, PT, R3, UR6, PT ;  /* 0x0000000603007c0c */ /* 0x000fe2000bf06270 */
[----:B--2---:R-:W-:-:S04]  /*2f00*/  HADD2.F32 R0, -RZ, R6.H0_H0 ;  /* 0x20000006ff007230 */ /* 0x004fc80000004100 */
[----:B------:R-:W0:Y:S01]  /*2f10*/  MUFU.LG2 R11, R0 ;  /* 0x00000000000b7308 */ /* 0x000e220000000c00 */
[----:B---3--:R-:W-:-:S05]  /*2f20*/  HADD2.F32 R2, -RZ, R8.H0_H0 ;  /* 0x20000008ff027230 */ /* 0x008fca0000004100 */
[----:B0-----:R-:W-:-:S06]  /*2f30*/  FMUL.FTZ R2, R2, R11 ;  /* 0x0000000b02027220 */ /* 0x001fcc0000410000 */
[----:B------:R-:W0:Y:S02]  /*2f40*/  MUFU.EX2 R2, R2 ;  /* 0x0000000200027308 */ /* 0x000e240000000800 */
[----:B0-----:R-:W-:-:S05]  /*2f50*/  F2FP.F16.F32.PACK_AB R6, RZ, R2 ;  /* 0x00000002ff06723e */ /* 0x001fca00000000ff */
        /* <DEDUP_REMOVED lines=355> */
.L_x_39753:
        /* <DEDUP_REMOVED lines=19> */
.L_x_39751:
[----:B------:R-:W-:Y:S05]  /*46c0*/  BSYNC B0 ;  /* 0x0000000000007941 */ /* 0x000fea0003800000 */
.L_x_39750:
        /* <DEDUP_REMOVED lines=355> */
.L_x_39754:
        /* <DEDUP_REMOVED lines=9> */
[----:B--2---:R-:W-:Y:S01]  /*5d90*/  HADD2.F32 R0, -RZ, R2.H0_H0 ;  /* 0x20000002ff007230 */ /* 0x004fe20000004100 */
[----:B------:R-:W-:-:S03]  /*5da0*/  IADD3 R2, P0, R5, UR6, RZ ;  /* 0x0000000605027c10 */ /* 0x000fc6000ff1e0ff */
[----:B------:R-:W0:Y:S01]  /*5db0*/  MUFU.LG2 R9, R0 ;  /* 0x0000000000097308 */ /* 0x000e220000000c00 */
[----:B------:R-:W-:Y:S01]  /*5dc0*/  IADD3.X R3, RZ, UR7, RZ, P0, !PT ;  /* 0x00000007ff037c10 */ /* 0x000fe200087fe4ff */
[----:B---3--:R-:W-:-:S05]  /*5dd0*/  HADD2.F32 R4, -RZ, R6.H0_H0 ;  /* 0x20000006ff047230 */ /* 0x008fca0000004100 */
[----:B0-----:R-:W-:-:S06]  /*5de0*/  FMUL.FTZ R4, R4, R9 ;  /* 0x0000000904047220 */ /* 0x001fcc0000410000 */
[----:B------:R-:W0:Y:S02]  /*5df0*/  MUFU.EX2 R4, R4 ;  /* 0x0000000400047308 */ /* 0x000e240000000800 */
[----:B0-----:R-:W-:-:S05]  /*5e00*/  F2FP.F16.F32.PACK_AB R5, RZ, R4 ;  /* 0x00000004ff05723e */ /* 0x001fca00000000ff */
[----:B------:R-:W-:Y:S01]  /*5e10*/  STG.E.U16 desc[UR4][R2.64], R5 ;  /* 0x0000000502007986 */ /* 0x000fe2000c101504 */
[----:B------:R-:W-:Y:S05]  /*5e20*/  EXIT ;  /* 0x000000000000794d */ /* 0x000fea0003800000 */
.L_x_39755:
        /* <DEDUP_REMOVED lines=13> */
.L_x_71864:


//--------------------- .text._ZN2at6native27unrolled_elementwise_kernelIZZZNS0_50_GLOBAL__N__2680c7bb_12_PowKernel_cu_7dd49032_316824pow_tensor_tensor_kernelERNS_18TensorIteratorBaseEENKUlvE_clEvENKUlvE8_clEvEUlN3c104HalfES8_E_St5arrayIPcLm3EELi4E23TrivialOffsetCalculatorILi2EjESD_ILi1EjENS0_6memory15LoadWithoutCastENSG_16StoreWithoutCastEEEviT_T0_T2_T3_T4_T5_ --------------------------
	.section	.text._ZN2at6native27unrolled_elementwise_kernelIZZZNS0_50_GLOBAL__N__2680c7bb_12_PowKernel_cu_7dd49032_316824pow_tensor_tensor_kernelERNS_18TensorIteratorBaseEENKUlvE_clEvENKUlvE8_clEvEUlN3c104HalfES8_E_St5arrayIPcLm3EELi4E23TrivialOffsetCalculatorILi2EjESD_ILi1EjENS0_6memory15LoadWithoutCastENSG_16StoreWithoutCastEEEviT_T0_T2_T3_T4_T5_,"ax",@progbits
	.align	128
        .global         _ZN2at6native27unrolled_elementwise_kernelIZZZNS0_50_GLOBAL__N__2680c7bb_12_PowKernel_cu_7dd49032_316824pow_tensor_tensor_kernelERNS_18TensorIteratorBaseEENKUlvE_clEvENKUlvE8_clEvEUlN3c104HalfES8_E_St5arrayIPcLm3EELi4E23TrivialOffsetCalculatorILi2EjESD_ILi1EjENS0_6memory15LoadWithoutCastENSG_16StoreWithoutCastEEEviT_T0_T2_T3_T4_T5_
        .type           _ZN2at6native27unrolled_elementwise_kernelIZZZNS0_50_GLOBAL__N__2680c7bb_12_PowKernel_cu_7dd49032_316824pow_tensor_tensor_kernelERNS_18TensorIteratorBaseEENKUlvE_clEvENKUlvE8_clEvEUlN3c104HalfES8_E_St5arrayIPcLm3EELi4E23TrivialOffsetCalculatorILi2EjESD_ILi1EjENS0_6memory15LoadWithoutCastENSG_16StoreWithoutCastEEEviT_T0_T2_T3_T4_T5_,@function
        .size           _ZN2at6native27unrolled_elementwise_kernelIZZZNS0_50_GLOBAL__N__2680c7bb_12_PowKernel_cu_7dd49032_316824pow_tensor_tensor_kernelERNS_18TensorIteratorBaseEENKUlvE_clEvENKUlvE8_clEvEUlN3c104HalfES8_E_St5arrayIPcLm3EELi4E23TrivialOffsetCalculatorILi2EjESD_ILi1EjENS0_6memory15LoadWithoutCastENSG_16StoreWithoutCastEEEviT_T0_T2_T3_T4_T5_,(.L_x_71865 - _ZN2at6native27unrolled_elementwise_kernelIZZZNS0_50_GLOBAL__N__2680c7bb_12_PowKernel_cu_7dd49032_316824pow_tensor_tensor_kernelERNS_18TensorIteratorBaseEENKUlvE_clEvENKUlvE8_clEvEUlN3c104HalfES8_E_St5arrayIPcLm3EELi4E23TrivialOffsetCalculatorILi2EjESD_ILi1EjENS0_6memory15LoadWithoutCastENSG_16StoreWithoutCastEEEviT_T0_T2_T3_T4_T5_)
        .other          _ZN2at6native27unrolled_elementwise_kernelIZZZNS0_50_GLOBAL__N__2680c7bb_12_PowKernel_cu_7dd49032_316824pow_tensor_tensor_kernelERNS_18TensorIteratorBaseEENKUlvE_clEvENKUlvE8_clEvEUlN3c104HalfES8_E_St5arrayIPcLm3EELi4E23TrivialOffsetCalculatorILi2EjESD_ILi1EjENS0_6memory15LoadWithoutCastENSG_16StoreWithoutCastEEEviT_T0_T2_T3_T4_T5_,@"STO_CUDA_ENTRY STV_DEFAULT"
_ZN2at6native27unrolled_elementwise_kernelIZZZNS0_50_GLOBAL__N__2680c7bb_12_PowKernel_cu_7dd49032_316824pow_tensor_tensor_kernelERNS_18TensorIteratorBaseEENKUlvE_clEvENKUlvE8_clEvEUlN3c104HalfES8_E_St5arrayIPcLm3EELi4E23TrivialOffsetCalculatorILi2EjESD_ILi1EjENS0_6memory15LoadWithoutCastENSG_16StoreWithoutCastEEEviT_T0_T2_T3_T4_T5_:
.text._ZN2at6native27unrolled_elementwise_kernelIZZZNS0_50_GLOBAL__N__2680c7bb_12_PowKernel_cu_7dd49032_316824pow_tensor_tensor_kernelERNS_18TensorIteratorBaseEENKUlvE_clEvENKUlvE8_clEvEUlN3c104HalfES8_E_St5arrayIPcLm3EELi4E23TrivialOffsetCalculatorILi2EjESD_ILi1EjENS0_6memory15LoadWithoutCastENSG_16StoreWithoutCastEEEviT_T0_T2_T3_T4_T5_:
        /* <DEDUP_REMOVED lines=12> */
[----:B------:R-:W-:-:S05]  /*00c0*/  ISETP.GE.AND P1, PT, R0, R5, PT ;  /* 0x000000050000720c */ /* 0x000fca0003f26270 */
[----:B------:R-:W1:Y:S08]  /*00d0*/  @!P0 LDC.64 R12, c[0x0][0x230] ;  /* 0x00008c00ff0c8b82 */ /* 0x000e700000000a00 */
[----:B------:R-:W-:Y:S01]  /*00e0*/  @!P1 IMAD R2, R3, 0x200, R0 ;  /* 0x0000020003029824 */ /* 0x000fe200078e0200 */
[----:B------:R-:W-:Y:S01]  /*00f0*/  @!P1 IADD3 R0, R0, 0x80, RZ ;  /* 0x0000008000009810 */ /* 0x000fe20007ffe0ff */
[----:B------:R-:W2:Y:S03]  /*0100*/  @!P1 LDC.64 R20, c[0x0][0x228] ;  /* 0x00008a00ff149b82 */ /* 0x000ea60000000a00 */
[----:B------:R-:W-:Y:S01]  /*0110*/  ISETP.GE.AND P3, PT, R0, R5, PT ;  /* 0x000000050000720c */ /* 0x000fe20003f66270 */
[----:B0-----:R-:W-:Y:S01]  /*0120*/  @!P0 IMAD.WIDE.U32 R24, R23, 0x2, R24 ;  /* 0x0000000217188825 */ /* 0x001fe200078e0018 */
[----:B------:R-:W-:-:S03]  /*0130*/  PRMT R27, RZ, 0x7610, R27 ;  /* 0x00007610ff1b7816 */ /* 0x000fc6000000001b */
[----:B------:R-:W0:Y:S01]  /*0140*/  @!P1 LDC.64 R14, c[0x0][0x230] ;  /* 0x00008c00ff0e9b82 */ /* 0x000e220000000a00 */
[----:B------:R-:W3:Y:S07]  /*0150*/  @!P0 LDG.E.U16 R8, desc[UR4][R24.64] ;  /* 0x0000000418088981 */ /* 0x000eee000c1e1500 */
[----:B------:R-:W4:Y:S01]  /*0160*/  @!P3 LDC.64 R18, c[0x0][0x228] ;  /* 0x00008a00ff12bb82 */ /* 0x000f220000000a00 */
[----:B------:R-:W-:Y:S01]  /*0170*/  @!P3 IMAD R9, R3, 0x200, R0 ;  /* 0x000002000309b824 */ /* 0x000fe200078e0200 */
[----:B------:R-:W-:Y:S01]  /*0180*/  @!P3 IADD3 R0, R0, 0x80, RZ ;  /* 0x000000800000b810 */ /* 0x000fe20007ffe0ff */
[----:B-1----:R-:W-:-:S03]  /*0190*/  @!P0 IMAD.WIDE.U32 R12, R23, 0x2, R12 ;  /* 0x00000002170c8825 */ /* 0x002fc600078e000c */
[----:B------:R-:W-:Y:S02]  /*01a0*/  ISETP.GE.AND P2, PT, R0, R5, PT ;  /* 0x000000050000720c */ /* 0x000fe40003f46270 */
[----:B------:R-:W1:Y:S01]  /*01b0*/  @!P3 LDC.64 R16, c[0x0][0x230] ;  /* 0x00008c00ff10bb82 */ /* 0x000e620000000a00 */
[----:B------:R-:W3:Y:S01]  /*01c0*/  @!P0 LDG.E.U16 R27, desc[UR4][R12.64] ;  /* 0x000000040c1b8981 */ /* 0x000ee2000c1e1500 */
[----:B------:R-:W-:Y:S01]  /*01d0*/  PRMT R11, RZ, 0x7610, R11 ;  /* 0x00007610ff0b7816 */ /* 0x000fe2000000000b */
[----:B--2---:R-:W-:Y:S01]  /*01e0*/  @!P1 IMAD.WIDE.U32 R20, R2, 0x2, R20 ;  /* 0x0000000202149825 */ /* 0x004fe200078e0014 */
[----:B------:R-:W-:-:S04]  /*01f0*/  PRMT R26, RZ, 0x7610, R26 ;  /* 0x00007610ff1a7816 */ /* 0x000fc8000000001a */
[----:B------:R2:W3:Y:S03]  /*0200*/  @!P1 LDG.E.U16 R11, desc[UR4][R20.64] ;  /* 0x00000004140b9981 */ /* 0x0004e6000c1e1500 */
        /* <DEDUP_REMOVED lines=21> */
[----:B------:R-:W-:Y:S02]  /*0360*/  ISETP.GE.AND P2, PT, R14, R5, PT ;  /* 0x000000050e00720c */ /* 0x000fe40003f46270 */
[----:B------:R-:W-:Y:S01]  /*0370*/  IADD3 R16, R10, 0x180, RZ ;  /* 0x000001800a107810 */ /* 0x000fe20007ffe0ff */
[----:B------:R-:W-:-:S03]  /*0380*/  @!P0 IMAD R15, R3, 0x200, R10 ;  /* 0x00000200030f8824 */ /* 0x000fc600078e020a */
[----:B------:R-:W-:Y:S02]  /*0390*/  ISETP.GE.AND P1, PT, R16, R5, PT ;  /* 0x000000051000720c */ /* 0x000fe40003f26270 */
[----:B------:R-:W-:Y:S01]  /*03a0*/  @!P0 MOV R10, R14 ;  /* 0x0000000e000a8202 */ /* 0x000fe20000000f00 */
[----:B0-----:R-:W-:-:S03]  /*03b0*/  @!P0 IMAD.WIDE.U32 R12, R15, 0x2, R12 ;  /* 0x000000020f0c8825 */ /* 0x001fc600078e000c */
[----:B------:R-:W-:Y:S01]  /*03c0*/  ISETP.GE.AND P4, PT, R10, R5, PT ;  /* 0x000000050a00720c */ /* 0x000fe20003f86270 */
[----:B------:R-:W-:Y:S01]  /*03d0*/  BSSY B0, `(.L_x_39756) ;  /* 0x0000021000007945 */ /* 0x000fe20003800000 */
[----:B---3--:R-:W-:-:S06]  /*03e0*/  @!P0 HADD2.F32 R8, -RZ, R8.H0_H0 ;  /* 0x20000008ff088230 */ /* 0x008fcc0000004100 */
[----:B------:R-:W0:Y:S01]  /*03f0*/  @!P0 MUFU.LG2 R8, R8 ;  /* 0x0000000800088308 */ /* 0x000e220000000c00 */
[----:B------:R-:W-:Y:S02]  /*0400*/  @!P0 HADD2.F32 R27, -RZ, R27.H0_H0 ;  /* 0x2000001bff1b8230 */ /* 0x000fe40000004100 */
[----:B------:R-:W-:-:S03]  /*0410*/  @!P2 HADD2.F32 R11, -RZ, R11.H0_H0 ;  /* 0x2000000bff0ba230 */ /* 0x000fc60000004100 */
[----:B0-----:R-:W-:-:S03]  /*0420*/  @!P0 FMUL.FTZ R27, R27, R8 ;  /* 0x000000081b1b8220 */ /* 0x001fc60000410000 */
[----:B------:R-:W0:Y:S01]  /*0430*/  @!P2 MUFU.LG2 R11, R11 ;  /* 0x0000000b000ba308 */ /* 0x000e220000000c00 */
[----:B----4-:R-:W-:-:S07]  /*0440*/  @!P3 HADD2.F32 R26, -RZ, R26.H0_H0 ;  /* 0x2000001aff1ab230 */ /* 0x010fce0000004100 */
[----:B------:R-:W3:Y:S08]  /*0450*/  @!P0 MUFU.EX2 R27, R27 ;  /* 0x0000001b001b8308 */ /* 0x000ef00000000800 */
[----:B------:R-:W4:Y:S01]  /*0460*/  @!P3 MUFU.LG2 R26, R26 ;  /* 0x0000001a001ab308 */ /* 0x000f220000000c00 */
[----:B--2---:R-:W-:Y:S02]  /*0470*/  @!P2 HADD2.F32 R2, -RZ, R2.H0_H0 ;  /* 0x20000002ff02a230 */ /* 0x004fe40000004100 */
[----:B------:R-:W-:-:S03]  /*0480*/  @!P3 HADD2.F32 R9, -RZ, R9.H0_H0 ;  /* 0x20000009ff09b230 */ /* 0x000fc60000004100 */
[----:B0-----:R-:W-:Y:S01]  /*0490*/  @!P2 FMUL.FTZ R2, R2, R11 ;  /* 0x0000000b0202a220 */ /* 0x001fe20000410000 */
[----:B---3--:R-:W-:Y:S01]  /*04a0*/  @!P0 F2FP.F16.F32.PACK_AB R7, RZ, R27 ;  /* 0x0000001bff07823e */ /* 0x008fe200000000ff */
[----:B------:R-:W-:-:S04]  /*04b0*/  @!P1 HADD2.F32 R24, -RZ, R24.H0_H0 ;  /* 0x20000018ff189230 */ /* 0x000fc80000004100 */
[----:B------:R1:W-:Y:S01]  /*04c0*/  @!P0 STG.E.U16 desc[UR4][R12.64], R7 ;  /* 0x000000070c008986 */ /* 0x0003e2000c101504 */
[----:B----4-:R-:W-:Y:S01]  /*04d0*/  @!P3 FMUL.FTZ R9, R9, R26 ;  /* 0x0000001a0909b220 */ /* 0x010fe20000410000 */
[----:B------:R-:W0:Y:S08]  /*04e0*/  @!P2 MUFU.EX2 R2, R2 ;  /* 0x000000020002a308 */ /* 0x000e300000000800 */
[----:B------:R-:W2:Y:S08]  /*04f0*/  @!P3 MUFU.EX2 R9, R9 ;  /* 0x000000090009b308 */ /* 0x000eb00000000800 */
[----:B------:R1:W3:Y:S01]  /*0500*/  @!P1 MUFU.LG2 R11, R24 ;  /* 0x00000018000b9308 */ /* 0x0002e20000000c00 */
[----:B0-----:R-:W-:-:S02]  /*0510*/  @!P2 F2FP.F16.F32.PACK_AB R4, RZ, R2 ;  /* 0x00000002ff04a23e */ /* 0x001fc400000000ff */
[----:B--2---:R-:W-:Y:S01]  /*0520*/  @!P3 F2FP.F16.F32.PACK_AB R6, RZ, R9 ;  /* 0x00000009ff06b23e */ /* 0x004fe200000000ff */
        /* <DEDUP_REMOVED lines=11> */
.L_x_39757:
[----:B------:R-:W-:Y:S05]  /*05e0*/  BSYNC B0 ;  /* 0x0000000000007941 */ /* 0x000fea0003800000 */
.L_x_39756:
[----:B------:R-:W-:Y:S01]  /*05f0*/  ISETP.GE.AND P0, PT, R10, R5, PT ;  /* 0x000000050a00720c */ /* 0x000fe20003f06270 */
[----:B-----5:R-:W-:-:S05]  /*0600*/  @!P1 HADD2.F32 R0, -RZ, R0.H0_H0 ;  /* 0x20000000ff009230 */ /* 0x020fca0000004100 */
[----:B---3--:R-:W-:-:S07]  /*0610*/  @!P1 FMUL.FTZ R0, R0, R11 ;  /* 0x0000000b00009220 */ /* 0x008fce0000410000 */
[----:B------:R-:W-:Y:S05]  /*0620*/  @P0 EXIT ;  /* 0x000000000000094d */ /* 0x000fea0003800000 */
[----:B0-----:R-:W0:Y:S01]  /*0630*/  LDC.64 R4, c[0x0][0x220] ;  /* 0x00008800ff047b82 */ /* 0x001e220000000a00 */
[----:B------:R-:W1:Y:S01]  /*0640*/  @!P1 MUFU.EX2 R0, R0 ;  /* 0x0000000000009308 */ /* 0x000e620000000800 */
[----:B------:R-:W-:Y:S02]  /*0650*/  LEA R3, R3, R10, 0x9 ;  /* 0x0000000a03037211 */ /* 0x000fe400078e48ff */
[----:B-1----:R-:W-:-:S04]  /*0660*/  @!P1 F2FP.F16.F32.PACK_AB R2, RZ, R0 ;  /* 0x00000000ff02923e */ /* 0x002fc800000000ff */
[----:B------:R-:W-:Y:S01]  /*0670*/  PRMT R6, R2, 0x7610, R6 ;  /* 0x0000761002067816 */ /* 0x000fe20000000006 */
[----:B0-----:R-:W-:-:S05]  /*0680*/  IMAD.WIDE.U32 R2, R3, 0x2, R4 ;  /* 0x0000000203027825 */ /* 0x001fca00078e0004 */
[----:B------:R-:W-:Y:S01]  /*0690*/  STG.E.U16 desc[UR4][R2.64], R6 ;  /* 0x0000000602007986 */ /* 0x000fe2000c101504 */
[----:B------:R-:W-:Y:S05]  /*06a0*/  EXIT ;  /* 0x000000000000794d */ /* 0x000fea0003800000 */
.L_x_39758:
        /* <DEDUP_REMOVED lines=13> */
.L_x_71865:


//--------------------- .text._ZN2at6native29vectorized_elementwise_kernelILi2EZZZNS0_50_GLOBAL__N__2680c7bb_12_PowKernel_cu_7dd49032_316824pow_tensor_tensor_kernelERNS_18TensorIteratorBaseEENKUlvE_clEvENKUlvE8_clEvEUlN3c104HalfES8_E_St5arrayIPcLm3EEEEviT0_T1_ --------------------------
	.section	.text._ZN2at6native29vectorized_elementwise_kernelILi2EZZZNS0_50_GLOBAL__N__2680c7bb_12_PowKernel_cu_7dd49032_316824pow_tensor_tensor_kernelERNS_18TensorIteratorBaseEENKUlvE_clEvENKUlvE8_clEvEUlN3c104HalfES8_E_St5arrayIPcLm3EEEEviT0_T1_,"ax",@progbits
	.align	128
        .global         _ZN2at6native29vectorized_elementwise_kernelILi2EZZZNS0_50_GLOBAL__N__2680c7bb_12_PowKernel_cu_7dd49032_316824pow_tensor_tensor_kernelERNS_18TensorIteratorBaseEENKUlvE_clEvENKUlvE8_clEvEUlN3c104HalfES8_E_St5arrayIPcLm3EEEEviT0_T1_
        .type           _ZN2at6native29vectorized_elementwise_kernelILi2EZZZNS0_50_GLOBAL__N__2680c7bb_12_PowKernel_cu_7dd49032_316824pow_tensor_tensor_kernelERNS_18TensorIteratorBaseEENKUlvE_clEvENKUlvE8_clEvEUlN3c104HalfES8_E_St5arrayIPcLm3EEEEviT0_T1_,@function
        .size           _ZN2at6native29vectorized_elementwise_kernelILi2EZZZNS0_50_GLOBAL__N__2680c7bb_12_PowKernel_cu_7dd49032_316824pow_tensor_tensor_kernelERNS_18TensorIteratorBaseEENKUlvE_clEvENKUlvE8_clEvEUlN3c104HalfES8_E_St5arrayIPcLm3EEEEviT0_T1_,(.L_x_71866 - _ZN2at6native29vectorized_elementwise_kernelILi2EZZZNS0_50_GLOBAL__N__2680c7bb_12_PowKernel_cu_7dd49032_316824pow_tensor_tensor_kernelERNS_18TensorIteratorBaseEENKUlvE_clEvENKUlvE8_clEvEUlN3c104HalfES8_E_St5arrayIPcLm3EEEEviT0_T1_)
        .other          _ZN2at6native29vectorized_elementwise_kernelILi2EZZZNS0_50_GLOBAL__N__2680c7bb_12_PowKernel_cu_7dd49032_316824pow_tensor_tensor_kernelERNS_18TensorIteratorBaseEENKUlvE_clEvENKUlvE8_clEvEUlN3c104HalfES8_E_St5arrayIPcLm3EEEEviT0_T1_,@"STO_CUDA_ENTRY STV_DEFAULT"
_ZN2at6native29vectorized_elementwise_kernelILi2EZZZNS0_50_GLOBAL__N__2680c7bb_12_PowKernel_cu_7dd49032_316824pow_tensor_tensor_kernelERNS_18TensorIteratorBaseEENKUlvE_clEvENKUlvE8_clEvEUlN3c104HalfES8_E_St5arrayIPcLm3EEEEviT0_T1_:
.text._ZN2at6native29vectorized_elementwise_kernelILi2EZZZNS0_50_GLOBAL__N__2680c7bb_12_PowKernel_cu_7dd49032_316824pow_tensor_tensor_kernelERNS_18TensorIteratorBaseEENKUlvE_clEvENKUlvE8_clEvEUlN3c104HalfES8_E_St5arrayIPcLm3EEEEviT0_T1_:
        /* <DEDUP_REMOVED lines=17> */
[----:B0-----:R-:W-:-:S04]  /*0110*/  IMAD.WIDE R4, R2, 0x2, R4 ;  /* 0x0000000202047825 */ /* 0x001fc800078e0204 */
[----:B------:R-:W-:-:S05]  /*0120*/  IMAD.WIDE.U32 R14, R0, 0x4, R4 ;  /* 0x00000004000e7825 */ /* 0x000fca00078e0004 */
[----:B------:R-:W5:Y:S04]  /*0130*/  LDG.E R9, desc[UR4][R14.64] ;  /* 0x000000040e097981 */ /* 0x000f68000c1e1900 */
[----:B------:R-:W5:Y:S04]  /*0140*/  LDG.E R7, desc[UR4][R14.64+0x200] ;  /* 0x000200040e077981 */ /* 0x000f68000c1e1900 */
[----:B------:R-:W5:Y:S04]  /*0150*/  LDG.E R4, desc[UR4][R14.64+0x400] ;  /* 0x000400040e047981 */ /* 0x000f68000c1e1900 */
[----:B------:R0:W5:Y:S01]  /*0160*/  LDG.E R3, desc[UR4][R14.64+0x600] ;  /* 0x000600040e037981 */ /* 0x000162000c1e1900 */
[----:B--2---:R-:W-:-:S02]  /*0170*/  HADD2.F32 R5, -RZ, R6.H0_H0 ;  /* 0x20000006ff057230 */ /* 0x004fc40000004100 */
[--C-:B---3--:R-:W-:Y:S02]  /*0180*/  HADD2.F32 R16, -RZ, R12.reuse.H0_H0 ;  /* 0x2000000cff107230 */ /* 0x108fe40000004100 */
[----:B------:R-:W-:Y:S01]  /*0190*/  HADD2.F32 R12, -RZ, R12.H1_H1 ;  /* 0x3000000cff0c7230 */ /* 0x000fe20000004100 */
[----:B------:R5:W1:Y:S01]  /*01a0*/  MUFU.LG2 R13, R5 ;  /* 0x00000005000d7308 */ /* 0x000a620000000c00 */
[--C-:B----4-:R-:W-:Y:S02]  /*01b0*/  HADD2.F32 R11, -RZ, R8.reuse.H0_H0 ;  /* 0x20000008ff0b7230 */ /* 0x110fe40000004100 */
[----:B------:R-:W-:-:S05]  /*01c0*/  HADD2.F32 R8, -RZ, R8.H1_H1 ;  /* 0x30000008ff087230 */ /* 0x000fca0000004100 */
[----:B------:R-:W2:Y:S01]  /*01d0*/  MUFU.LG2 R19, R16 ;  /* 0x0000001000137308 */ /* 0x000ea20000000c00 */
[----:B------:R-:W-:-:S07]  /*01e0*/  HADD2.F32 R6, -RZ, R6.H1_H1 ;  /* 0x30000006ff067230 */ /* 0x000fce0000004100 */
[----:B------:R-:W3:Y:S01]  /*01f0*/  MUFU.LG2 R12, R12 ;  /* 0x0000000c000c7308 */ /* 0x000ee20000000c00 */
[----:B-----5:R-:W-:-:S07]  /*0200*/  HADD2.F32 R5, -RZ, R18.H0_H0 ;  /* 0x20000012ff057230 */ /* 0x020fce0000004100 */
[----:B------:R-:W4:Y:S01]  /*0210*/  MUFU.LG2 R11, R11 ;  /* 0x0000000b000b7308 */ /* 0x000f220000000c00 */
[----:B------:R-:W-:-:S07]  /*0220*/  HADD2.F32 R10, -RZ, R9.H0_H0 ;  /* 0x20000009ff0a7230 */ /* 0x000fce0000004100 */
[----:B------:R-:W5:Y:S01]  /*0230*/  MUFU.LG2 R8, R8 ;  /* 0x0000000800087308 */ /* 0x000f620000000c00 */
[--C-:B0-----:R-:W-:Y:S02]  /*0240*/  HADD2.F32 R14, -RZ, R7.reuse.H0_H0 ;  /* 0x20000007ff0e7230 */ /* 0x101fe40000004100 */
[----:B-1----:R-:W-:Y:S01]  /*0250*/  FMUL.FTZ R13, R10, R13 ;  /* 0x0000000d0a0d7220 */ /* 0x002fe20000410000 */
[----:B------:R-:W-:-:S04]  /*0260*/  HADD2.F32 R15, -RZ, R7.H1_H1 ;  /* 0x30000007ff0f7230 */ /* 0x000fc80000004100 */
[----:B------:R0:W1:Y:S01]  /*0270*/  MUFU.LG2 R17, R6 ;  /* 0x0000000600117308 */ /* 0x0000620000000c00 */
[----:B------:R-:W-:Y:S02]  /*0280*/  HADD2.F32 R10, -RZ, R9.H1_H1 ;  /* 0x30000009ff0a7230 */ /* 0x000fe40000004100 */
[----:B0-----:R-:W-:-:S05]  /*0290*/  HADD2.F32 R6, -RZ, R18.H1_H1 ;  /* 0x30000012ff067230 */ /* 0x001fca0000004100 */
[----:B------:R-:W0:Y:S01]  /*02a0*/  MUFU.LG2 R5, R5 ;  /* 0x0000000500057308 */ /* 0x000e220000000c00 */
[----:B--2---:R-:W-:Y:S01]  /*02b0*/  FMUL.FTZ R19, R14, R19 ;  /* 0x000000130e137220 */ /* 0x004fe20000410000 */
[----:B---3--:R-:W-:Y:S01]  /*02c0*/  FMUL.FTZ R14, R15, R12 ;  /* 0x0000000c0f0e7220 */ /* 0x008fe20000410000 */
[----:B------:R-:W-:-:S05]  /*02d0*/  HADD2.F32 R12, -RZ, R4.H0_H0 ;  /* 0x20000004ff0c7230 */ /* 0x000fca0000004100 */
[----:B------:R-:W2:Y:S01]  /*02e0*/  MUFU.LG2 R6, R6 ;  /* 0x0000000600067308 */ /* 0x000ea20000000c00 */
[----:B----4-:R-:W-:-:S07]  /*02f0*/  FMUL.FTZ R11, R12, R11 ;  /* 0x0000000b0c0b7220 */ /* 0x010fce0000410000 */
[----:B------:R3:W-:Y:S02]  /*0300*/  MUFU.EX2 R9, R13 ;  /* 0x0000000d00097308 */ /* 0x0007e40000000800 */
[----:B---3--:R-:W-:Y:S02]  /*0310*/  HADD2.F32 R13, -RZ, R4.H1_H1 ;  /* 0x30000004ff0d7230 */ /* 0x008fe40000004100 */
[----:B------:R-:W-:-:S03]  /*0320*/  HADD2.F32 R4, -RZ, R3.H0_H0 ;  /* 0x20000003ff047230 */ /* 0x000fc60000004100 */
[----:B-----5:R-:W-:Y:S02]  /*0330*/  FMUL.FTZ R8, R13, R8 ;  /* 0x000000080d087220 */ /* 0x020fe40000410000 */
[----:B------:R-:W3:Y:S01]  /*0340*/  LDC.64 R12, c[0x0][0x220] ;  /* 0x00008800ff0c7b82 */ /* 0x000ee20000000a00 */
[----:B------:R-:W-:Y:S02]  /*0350*/  HADD2.F32 R3, -RZ, R3.H1_H1 ;  /* 0x30000003ff037230 */ /* 0x000fe40000004100 */
[----:B-1----:R-:W-:Y:S01]  /*0360*/  FMUL.FTZ R10, R10, R17 ;  /* 0x000000110a0a7220 */ /* 0x002fe20000410000 */
[----:B0-----:R-:W-:Y:S02]  /*0370*/  FMUL.FTZ R4, R4, R5 ;  /* 0x0000000504047220 */ /* 0x001fe40000410000 */
[----:B--2---:R-:W-:Y:S01]  /*0380*/  FMUL.FTZ R3, R3, R6 ;  /* 0x0000000603037220 */ /* 0x004fe20000410000 */
[----:B------:R-:W-:Y:S08]  /*0390*/  MUFU.EX2 R7, R19 ;  /* 0x0000001300077308 */ /* 0x000ff00000000800 */
[----:B------:R-:W0:Y:S08]  /*03a0*/  MUFU.EX2 R10, R10 ;  /* 0x0000000a000a7308 */ /* 0x000e300000000800 */
[----:B------:R-:W1:Y:S08]  /*03b0*/  MUFU.EX2 R14, R14 ;  /* 0x0000000e000e7308 */ /* 0x000e700000000800 */
[----:B------:R-:W-:Y:S08]  /*03c0*/  MUFU.EX2 R11, R11 ;  /* 0x0000000b000b7308 */ /* 0x000ff00000000800 */
[----:B------:R-:W2:Y:S08]  /*03d0*/  MUFU.EX2 R8, R8 ;  /* 0x0000000800087308 */ /* 0x000eb00000000800 */
[----:B------:R-:W-:Y:S08]  /*03e0*/  MUFU.EX2 R4, R4 ;  /* 0x0000000400047308 */ /* 0x000ff00000000800 */
[----:B------:R-:W4:Y:S01]  /*03f0*/  MUFU.EX2 R3, R3 ;  /* 0x0000000300037308 */ /* 0x000f220000000800 */
[----:B---3--:R-:W-:Y:S01]  /*0400*/  IMAD.WIDE.U32 R12, R2, 0x2, R12 ;  /* 0x00000002020c7825 */ /* 0x008fe200078e000c */
[----:B0-----:R-:W-:-:S02]  /*0410*/  F2FP.F16.F32.PACK_AB R9, R10, R9 ;  /* 0x000000090a09723e */ /* 0x001fc400000000ff */
[----:B-1----:R-:W-:Y:S02]  /*0420*/  F2FP.F16.F32.PACK_AB R7, R14, R7 ;  /* 0x000000070e07723e */ /* 0x002fe400000000ff */
[----:B--2---:R-:W-:Y:S01]  /*0430*/  F2FP.F16.F32.PACK_AB R11, R8, R11 ;  /* 0x0000000b080b723e */ /* 0x004fe200000000ff */
[----:B------:R-:W-:-:S05]  /*0440*/  IMAD.WIDE R12, R0, 0x4, R12 ;  /* 0x00000004000c7825 */ /* 0x000fca00078e020c */
[----:B------:R-:W-:Y:S01]  /*0450*/  STG.E desc[UR4][R12.64], R9 ;  /* 0x000000090c007986 */ /* 0x000fe2000c101904 */
[----:B----4-:R-:W-:-:S03]  /*0460*/  F2FP.F16.F32.PACK_AB R5, R3, R4 ;  /* 0x000000040305723e */ /* 0x010fc600000000ff */
[----:B------:R-:W-:Y:S04]  /*0470*/  STG.E desc[UR4][R12.64+0x200], R7 ;  /* 0x000200070c007986 */ /* 0x000fe8000c101904 */
[----:B------:R-:W-:Y:S04]  /*0480*/  STG.E desc[UR4][R12.64+0x400], R11 ;  /* 0x0004000b0c007986 */ /* 0x000fe8000c101904 */
[----:B------:R-:W-:Y:S01]  /*0490*/  STG.E desc[UR4][R12.64+0x600], R5 ;  /* 0x000600050c007986 */ /* 0x000fe2000c101904 */
[----:B------:R-:W-:Y:S05]  /*04a0*/  EXIT ;  /* 0x000000000000794d */ /* 0x000fea0003800000 */
.L_x_39759:
[----:B------:R-:W0:Y:S01]  /*04b0*/  S2R R27, SR_TID.X ;  /* 0x00000000001b7919 */ /* 0x000e220000002100 */
[----:B------:R-:W-:Y:S02]  /*04c0*/  PRMT R20, RZ, 0x7610, R20 ;  /* 0x00007610ff147816 */ /* 0x000fe40000000014 */
[----:B0-----:R-:W-:-:S13]  /*04d0*/  ISETP.GE.AND P0, PT, R27, R3, PT ;  /* 0x000000031b00720c */ /* 0x001fda0003f06270 */
[----:B------:R-:W-:Y:S01]  /*04e0*/  @!P0 IADD3 R13, R2, R27, RZ ;  /* 0x0000001b020d8210 */ /* 0x000fe20007ffe0ff */
[----:B------:R-:W0:Y:S01]  /*04f0*/  @!P0 LDC.64 R22, c[0x0][0x228] ;  /* 0x00008a00ff168b82 */ /* 0x000e220000000a00 */
[----:B------:R-:W-:-:S04]  /*0500*/  @!P0 IADD3 R27, R27, 0x80, RZ ;  /* 0x000000801b1b8810 */ /* 0x000fc80007ffe0ff */
[----:B------:R-:W-:-:S03]  /*0510*/  ISETP.GE.AND P1, PT, R27, R3, PT ;  /* 0x000000031b00720c */ /* 0x000fc60003f26270 */
[----:B------:R-:W1:Y:S10]  /*0520*/  @!P0 LDC.64 R14, c[0x0][0x230] ;  /* 0x00008c00ff0e8b82 */ /* 0x000e740000000a00 */
[----:B------:R-:W-:Y:S01]  /*0530*/  @!P1 IADD3 R11, R2, R27, RZ ;  /* 0x0000001b020b9210 */ /* 0x000fe20007ffe0ff */
[----:B------:R-:W2:Y:S01]  /*0540*/  @!P1 LDC.64 R30, c[0x0][0x228] ;  /* 0x00008a00ff1e9b82 */ /* 0x000ea20000000a00 */
[----:B------:R-:W-:-:S04]  /*0550*/  @!P1 IADD3 R27, R27, 0x80, RZ ;  /* 0x000000801b1b9810 */ /* 0x000fc80007ffe0ff */
[----:B------:R-:W-:Y:S01]  /*0560*/  ISETP.GE.AND P2, PT, R27, R3, PT ;  /* 0x000000031b00720c */ /* 0x000fe20003f46270 */
[C---:B0-----:R-:W-:Y:S02]  /*0570*/  @!P0 IMAD.WIDE.U32 R22, R13.reuse, 0x2, R22 ;  /* 0x000000020d168825 */ /* 0x041fe400078e0016 */
[----:B------:R-:W0:Y:S01]  /*0580*/  @!P1 LDC.64 R24, c[0x0][0x230] ;  /* 0x00008c00ff189b82 */ /* 0x000e220000000a00 */
[----:B------:R-:W-:Y:S02]  /*0590*/  PRMT R19, RZ, 0x7610, R19 ;  /* 0x00007610ff137816 */ /* 0x000fe40000000013 */
[----:B------:R-:W-:Y:S01]  /*05a0*/  PRMT R10, RZ, 0x7610, R10 ;  /* 0x00007610ff0a7816 */ /* 0x000fe2000000000a */
[----:B------:R-:W3:Y:S01]  /*05b0*/  @!P0 LDG.E.U16 R20, desc[UR4][R22.64] ;  /* 0x0000000416148981 */ /* 0x000ee2000c1e1500 */
[----:B-1----:R-:W-:Y:S01]  /*05c0*/  @!P0 IMAD.WIDE.U32 R14, R13, 0x2, R14 ;  /* 0x000000020d0e8825 */ /* 0x002fe200078e000e */
[----:B------:R-:W-:-:S04]  /*05d0*/  PRMT R13, RZ, 0x7610, R13 ;  /* 0x00007610ff0d7816 */ /* 0x000fc8000000000d */
[----:B------:R-:W-:Y:S01]  /*05e0*/  @!P2 IMAD.IADD R21, R2, 0x1, R27 ;  /* 0x000000010215a824 */ /* 0x000fe200078e021b */
[----:B------:R-:W-:Y:S01]  /*05f0*/  @!P2 IADD3 R27, R27, 0x80, RZ ;  /* 0x000000801b1ba810 */ /* 0x000fe20007ffe0ff */
[----:B------:R1:W4:Y:S01]  /*0600*/  @!P0 LDG.E.U16 R13, desc[UR4][R14.64] ;  /* 0x000000040e0d8981 */ /* 0x000322000c1e1500 */
[----:B------:R-:W5:Y:S02]  /*0610*/  @!P2 LDC.64 R36, c[0x0][0x228] ;  /* 0x00008a00ff24ab82 */ /* 0x000f640000000a00 */
[----:B------:R-:W-:-:S06]  /*0620*/  ISETP.GE.AND P3, PT, R27, R3, PT ;  /* 0x000000031b00720c */ /* 0x000fcc0003f66270 */
[----:B------:R-:W5:Y:S07]  /*0630*/  @!P2 LDC.64 R32, c[0x0][0x230] ;  /* 0x00008c00ff20ab82 */ /* 0x000f6e0000000a00 */
[----:B------:R-:W-:Y:S01]  /*0640*/  @!P3 IADD3 R17, R2, R27, RZ ;  /* 0x0000001b0211b210 */ /* 0x000fe20007ffe0ff */
[----:B-1----:R-:W1:Y:S01]  /*0650*/  @!P3 LDC.64 R14, c[0x0][0x228] ;  /* 0x00008a00ff0ebb82 */ /* 0x002e620000000a00 */
[----:B------:R-:W-:-:S04]  /*0660*/  @!P3 IADD3 R27, R27, 0x80, RZ ;  /* 0x000000801b1bb810 */ /* 0x000fc80007ffe0ff */
[----:B------:R-:W-:-:S03]  /*0670*/  ISETP.GE.AND P4, PT, R27, R3, PT ;  /* 0x000000031b00720c */ /* 0x000fc60003f86270 */
[----:B------:R-:W5:Y:S01]  /*0680*/  @!P3 LDC.64 R34, c[0x0][0x230] ;  /* 0x00008c00ff22bb82 */ /* 0x000f620000000a00 */
[----:B--2---:R-:W-:-:S04]  /*0690*/  @!P1 IMAD.WIDE.U32 R30, R11, 0x2, R30 ;  /* 0x000000020b1e9825 */ /* 0x004fc800078e001e */
[----:B0-----:R-:W-:Y:S01]  /*06a0*/  @!P1 IMAD.WIDE.U32 R24, R11, 0x2, R24 ;  /* 0x000000020b189825 */ /* 0x001fe200078e0018 */
[----:B------:R0:W2:Y:S04]  /*06b0*/  @!P1 LDG.E.U16 R19, desc[UR4][R30.64] ;  /* 0x000000041e139981 */ /* 0x0000a8000c1e1500 */
[----:B------:R-:W-:Y:S01]  /*06c0*/  @!P4 IADD3 R11, R2, R27, RZ ;  /* 0x0000001b020bc210 */ /* 0x000fe20007ffe0ff */
[----:B------:R-:W-:Y:S01]  /*06d0*/  @!P4 VIADD R27, R27, 0x80 ;  /* 0x000000801b1bc836 */ /* 0x000fe20000000000 */
[----:B------:R5:W2:Y:S04]  /*06e0*/  @!P1 LDG.E.U16 R10, desc[UR4][R24.64] ;  /* 0x00000004180a9981 */ /* 0x000aa8000c1e1500 */
[----:B------:R-:W-:Y:S01]  /*06f0*/  ISETP.GE.AND P1, PT, R27, R3, PT ;  /* 0x000000031b00720c */ /* 0x000fe20003f26270 */
[----:B0-----:R-:W0:Y:S01]  /*0700*/  @!P4 LDC.64 R30, c[0x0][0x228] ;  /* 0x00008a00ff1ecb82 */ /* 0x001e220000000a00 */
[----:B-1----:R-:W-:Y:S01]  /*0710*/  @!P3 IMAD.WIDE.U32 R14, R17, 0x2, R14 ;  /* 0x00000002110eb825 */ /* 0x002fe200078e000e */
[----:B------:R-:W-:-:S02]  /*0720*/  PRMT R23, RZ, 0x7610, R23 ;  /* 0x00007610ff177816 */ /* 0x000fc40000000017 */
[----:B------:R-:W-:Y:S01]  /*0730*/  PRMT R22, RZ, 0x7610, R22 ;  /* 0x00007610ff167816 */ /* 0x000fe20000000016 */
[----:B-----5:R-:W-:Y:S01]  /*0740*/  @!P2 IMAD.WIDE.U32 R36, R21, 0x2, R36 ;  /* 0x000000021524a825 */ /* 0x020fe200078e0024 */
        /* <DEDUP_REMOVED lines=8> */
[----:B-----5:R-:W5:Y:S01]  /*07d0*/  @!P1 LDC.64 R36, c[0x0][0x228] ;  /* 0x00008a00ff249b82 */ /* 0x020f620000000a00 */
[----:B0-----:R-:W-:Y:S02]  /*07e0*/  @!P1 IADD3 R15, R2, R27, RZ ;  /* 0x0000001b020f9210 */ /* 0x001fe40007ffe0ff */
[----:B------:R-:W-:-:S05]  /*07f0*/  @!P1 IADD3 R27, R27, 0x80, RZ ;  /* 0x000000801b1b9810 */ /* 0x000fca0007ffe0ff */
[----:B------:R-:W0:Y:S01]  /*0800*/  @!P1 LDC.64 R32, c[0x0][0x230] ;  /* 0x00008c00ff209b82 */ /* 0x000e220000000a00 */
[----:B------:R-:W-:Y:S01]  /*0810*/  ISETP.GE.AND P2, PT, R27, R3, PT ;  /* 0x000000031b00720c */ /* 0x000fe20003f46270 */
[----:B------:R-:W-:Y:S01]  /*0820*/  @!P4 IMAD.WIDE.U32 R30, R11, 0x2, R30 ;  /* 0x000000020b1ec825 */ /* 0x000fe200078e001e */
[----:B------:R-:W-:-:S04]  /*0830*/  PRMT R21, RZ, 0x7610, R21 ;  /* 0x00007610ff157816 */ /* 0x000fc80000000015 */
[----:B------:R1:W2:Y:S04]  /*0840*/  @!P4 LDG.E.U16 R16, desc[UR4][R30.64] ;  /* 0x000000041e10c981 */ /* 0x0002a8000c1e1500 */
[----:B------:R5:W2:Y:S03]  /*0850*/  @!P3 LDG.E.U16 R21, desc[UR4][R34.64] ;  /* 0x000000042215b981 */ /* 0x000aa6000c1e1500 */
[----:B-1----:R-:W1:Y:S01]  /*0860*/  @!P2 LDC.64 R30, c[0x0][0x228] ;  /* 0x00008a00ff1eab82 */ /* 0x002e620000000a00 */
[----:B-----5:R-:W-:-:S07]  /*0870*/  @!P1 IMAD.WIDE.U32 R36, R15, 0x2, R36 ;  /* 0x000000020f249825 */ /* 0x020fce00078e0024 */
[----:B------:R-:W5:Y:S01]  /*0880*/  @!P2 LDC.64 R34, c[0x0][0x230] ;  /* 0x00008c00ff22ab82 */ /* 0x000f620000000a00 */
[----:B0-----:R-:W-:Y:S01]  /*0890*/  @!P1 IMAD.WIDE.U32 R32, R15, 0x2, R32 ;  /* 0x000000020f209825 */ /* 0x001fe200078e0020 */
[----:B------:R-:W-:Y:S02]  /*08a0*/  @!P2 IADD3 R15, R2, R27, RZ ;  /* 0x0000001b020fa210 */ /* 0x000fe40007ffe0ff */
[----:B------:R-:W-:-:S04]  /*08b0*/  @!P2 IADD3 R27, R27, 0x80, RZ ;  /* 0x000000801b1ba810 */ /* 0x000fc80007ffe0ff */
[----:B------:R-:W-:Y:S01]  /*08c0*/  ISETP.GE.AND P3, PT, R27, R3, PT ;  /* 0x000000031b00720c */ /* 0x000fe20003f66270 */
[----:B------:R-:W-:Y:S01]  /*08d0*/  @!P4 IMAD.WIDE.U32 R24, R11, 0x2, R24 ;  /* 0x000000020b18c825 */ /* 0x000fe200078e0018 */
[----:B------:R-:W-:-:S03]  /*08e0*/  PRMT R12, RZ, 0x7610, R12 ;  /* 0x00007610ff0c7816 */ /* 0x000fc6000000000c */
[----:B-1----:R-:W-:-:S03]  /*08f0*/  @!P2 IMAD.WIDE.U32 R30, R15, 0x2, R30 ;  /* 0x000000020f1ea825 */ /* 0x002fc600078e001e */
[----:B------:R0:W2:Y:S01]  /*0900*/  @!P4 LDG.E.U16 R12, desc[UR4][R24.64] ;  /* 0x00000004180cc981 */ /* 0x0000a2000c1e1500 */
[----:B-----5:R-:W-:-:S04]  /*0910*/  @!P2 IMAD.WIDE.U32 R34, R15, 0x2, R34 ;  /* 0x000000020f22a825 */ /* 0x020fc800078e0022 */
[----:B------:R-:W1:Y:S01]  /*0920*/  @!P3 LDC.64 R14, c[0x0][0x228] ;  /* 0x00008a00ff0ebb82 */ /* 0x000e620000000a00 */
[----:B0-----:R-:W-:Y:S02]  /*0930*/  PRMT R24, RZ, 0x7610, R24 ;  /* 0x00007610ff187816 */ /* 0x001fe40000000018 */
[----:B------:R-:W-:Y:S02]  /*0940*/  PRMT R0, RZ, 0x7610, R0 ;  /* 0x00007610ff007816 */ /* 0x000fe40000000000 */
[----:B------:R-:W-:Y:S02]  /*0950*/  PRMT R11, RZ, 0x7610, R11 ;  /* 0x00007610ff0b7816 */ /* 0x000fe4000000000b */
[----:B------:R0:W5:Y:S01]  /*0960*/  @!P2 LDG.E.U16 R24, desc[UR4][R30.64] ;  /* 0x000000041e18a981 */ /* 0x000162000c1e1500 */
[----:B------:R-:W-:-:S03]  /*0970*/  @!P3 IADD3 R27, R2, R27, RZ ;  /* 0x0000001b021bb210 */ /* 0x000fc60007ffe0ff */
[----:B------:R1:W5:Y:S04]  /*0980*/  @!P1 LDG.E.U16 R0, desc[UR4][R32.64] ;  /* 0x0000000420009981 */ /* 0x000368000c1e1500 */
[----:B------:R-:W5:Y:S01]  /*0990*/  @!P1 LDG.E.U16 R11, desc[UR4][R36.64] ;  /* 0x00000004240b9981 */ /* 0x000f62000c1e1500 */
[----:B0-----:R-:W0:Y:S01]  /*09a0*/  @!P3 LDC.64 R30, c[0x0][0x230] ;  /* 0x00008c00ff1ebb82 */ /* 0x001e220000000a00 */
[----:B-1----:R-:W-:Y:S01]  /*09b0*/  @!P3 IMAD.WIDE.U32 R32, R27, 0x2, R14 ;  /* 0x000000021b20b825 */ /* 0x002fe200078e000e */
[----:B------:R-:W-:-:S06]  /*09c0*/  PRMT R14, RZ, 0x7610, R14 ;  /* 0x00007610ff0e7816 */ /* 0x000fcc000000000e */
[----:B------:R1:W5:Y:S01]  /*09d0*/  @!P3 LDG.E.U16 R14, desc[UR4][R32.64] ;  /* 0x00000004200eb981 */ /* 0x000362000c1e1500 */
[----:B------:R-:W-:Y:S02]  /*09e0*/  PRMT R25, RZ, 0x7610, R25 ;  /* 0x00007610ff197816 */ /* 0x000fe40000000019 */
[----:B------:R-:W-:-:S04]  /*09f0*/  PRMT R15, RZ, 0x7610, R15 ;  /* 0x00007610ff0f7816 */ /* 0x000fc8000000000f */
[----:B------:R-:W5:Y:S01]  /*0a00*/  @!P2 LDG.E.U16 R25, desc[UR4][R34.64] ;  /* 0x000000042219a981 */ /* 0x000f62000c1e1500 */
[----:B0-----:R-:W-:-:S05]  /*0a10*/  @!P3 IMAD.WIDE.U32 R30, R27, 0x2, R30 ;  /* 0x000000021b1eb825 */ /* 0x001fca00078e001e */
[----:B------:R0:W5:Y:S01]  /*0a20*/  @!P3 LDG.E.U16 R15, desc[UR4][R30.64] ;  /* 0x000000041e0fb981 */ /* 0x000162000c1e1500 */
[----:B------:R-:W1:Y:S02]  /*0a30*/  S2R R29, SR_TID.X ;  /* 0x00000000001d7919 */ /* 0x000e640000002100 */
[----:B-1----:R-:W-:-:S05]  /*0a40*/  VIADD R26, R29, 0x100 ;  /* 0x000001001d1a7836 */ /* 0x002fca0000000000 */
[----:B------:R-:W-:Y:S02]  /*0a50*/  ISETP.GE.AND P1, PT, R26, R3, PT ;  /* 0x000000031a00720c */ /* 0x000fe40003f26270 */
[----:B------:R-:W-:-:S04]  /*0a60*/  IADD3 R26, R29, 0x180, RZ ;  /* 0x000001801d1a7810 */ /* 0x000fc80007ffe0ff */
[----:B------:R-:W-:Y:S02]  /*0a70*/  ISETP.GE.AND P2, PT, R26, R3, PT ;  /* 0x000000031a00720c */ /* 0x000fe40003f46270 */
[----:B------:R-:W-:-:S04]  /*0a80*/  IADD3 R32, R29, 0x200, RZ ;  /* 0x000002001d207810 */ /* 0x000fc80007ffe0ff */
[----:B------:R-:W-:Y:S01]  /*0a90*/  ISETP.GE.AND P3, PT, R32, R3, PT ;  /* 0x000000032000720c */ /* 0x000fe20003f66270 */
[----:B---3--:R-:W-:Y:S01]  /*0aa0*/  @!P0 HADD2.F32 R26, -RZ, R20.H0_H0 ;  /* 0x20000014ff1a8230 */ /* 0x008fe20000004100 */
[----:B------:R-:W-:-:S04]  /*0ab0*/  IADD3 R20, R29, 0x80, RZ ;  /* 0x000000801d147810 */ /* 0x000fc80007ffe0ff */
[----:B------:R-:W-:Y:S01]  /*0ac0*/  ISETP.GE.AND P5, PT, R20, R3, PT ;  /* 0x000000031400720c */ /* 0x000fe20003fa6270 */
[----:B------:R-:W1:Y:S01]  /*0ad0*/  @!P0 MUFU.LG2 R26, R26 ;  /* 0x0000001a001a8308 */ /* 0x000e620000000c00 */
[----:B----4-:R-:W-:-:S11]  /*0ae0*/  @!P0 HADD2.F32 R13, -RZ, R13.H0_H0 ;  /* 0x2000000dff0d8230 */ /* 0x010fd60000004100 */
[----:B--2---:R-:W-:-:S06]  /*0af0*/  @!P5 HADD2.F32 R19, -RZ, R19.H0_H0 ;  /* 0x20000013ff13d230 */ /* 0x004fcc0000004100 */
[----:B------:R-:W2:Y:S01]  /*0b00*/  @!P5 MUFU.LG2 R19, R19 ;  /* 0x000000130013d308 */ /* 0x000ea20000000c00 */
[----:B-1----:R-:W-:Y:S01]  /*0b10*/  @!P0 FMUL.FTZ R13, R13, R26 ;  /* 0x0000001a0d0d8220 */ /* 0x002fe20000410000 */
[----:B------:R-:W-:Y:S02]  /*0b20*/  @!P5 HADD2.F32 R26, -RZ, R10.H0_H0 ;  /* 0x2000000aff1ad230 */ /* 0x000fe40000004100 */
[----:B------:R-:W-:-:S03]  /*0b30*/  @!P1 HADD2.F32 R23, -RZ, R23.H0_H0 ;  /* 0x20000017ff179230 */ /* 0x000fc60000004100 */
[----:B--2---:R-:W-:-:S03]  /*0b40*/  @!P5 FMUL.FTZ R26, R26, R19 ;  /* 0x000000131a1ad220 */ /* 0x004fc60000410000 */
[----:B------:R-:W1:Y:S01]  /*0b50*/  @!P1 MUFU.LG2 R23, R23 ;  /* 0x0000001700179308 */ /* 0x000e620000000c00 */
[----:B------:R-:W-:Y:S02]  /*0b60*/  @!P2 HADD2.F32 R27, -RZ, R17.H0_H0 ;  /* 0x20000011ff1ba230 */ /* 0x000fe40000004100 */
[----:B0-----:R-:W-:-:S05]  /*0b70*/  @!P1 HADD2.F32 R30, -RZ, R22.H0_H0 ;  /* 0x20000016ff1e9230 */ /* 0x001fca0000004100 */
[----:B------:R-:W0:Y:S08]  /*0b80*/  @!P2 MUFU.LG2 R10, R27 ;  /* 0x0000001b000aa308 */ /* 0x000e300000000c00 */
[----:B------:R-:W2:Y:S01]  /*0b90*/  @!P5 MUFU.EX2 R22, R26 ;  /* 0x0000001a0016d308 */ /* 0x000ea20000000800 */
[----:B-1----:R-:W-:Y:S01]  /*0ba0*/  @!P1 FMUL.FTZ R17, R30, R23 ;  /* 0x000000171e119220 */ /* 0x002fe20000410000 */
[----:B------:R-:W-:-:S02]  /*0bb0*/  VIADD R30, R29, 0x280 ;  /* 0x000002801d1e7836 */ /* 0x000fc40000000000 */
[----:B------:R-:W-:Y:S02]  /*0bc0*/  @!P3 HADD2.F32 R23, -RZ, R16.H0_H0 ;  /* 0x20000010ff17b230 */ /* 0x000fe40000004100 */
[----:B------:R-:W-:Y:S01]  /*0bd0*/  @!P2 HADD2.F32 R21, -RZ, R21.H0_H0 ;  /* 0x20000015ff15a230 */ /* 0x000fe20000004100 */
[----:B------:R-:W-:Y:S02]  /*0be0*/  ISETP.GE.AND P4, PT, R30, R3, PT ;  /* 0x000000031e00720c */ /* 0x000fe40003f86270 */
[----:B------:R-:W-:Y:S02]  /*0bf0*/  IADD3 R30, R29, 0x300, RZ ;  /* 0x000003001d1e7810 */ /* 0x000fe40007ffe0ff */
[----:B0-----:R-:W-:Y:S02]  /*0c00*/  @!P2 FMUL.FTZ R10, R21, R10 ;  /* 0x0000000a150aa220 */ /* 0x001fe40000410000 */
[----:B------:R-:W0:Y:S01]  /*0c10*/  @!P3 MUFU.LG2 R21, R23 ;  /* 0x000000170015b308 */ /* 0x000e220000000c00 */
[----:B--2---:R-:W-:-:S02]  /*0c20*/  @!P5 F2FP.F16.F32.PACK_AB R28, RZ, R22 ;  /* 0x00000016ff1cd23e */ /* 0x004fc400000000ff */
[----:B------:R-:W-:Y:S02]  /*0c30*/  IADD3 R22, R29, 0x380, RZ ;  /* 0x000003801d167810 */ /* 0x000fe40007ffe0ff */
[-C--:B------:R-:W-:Y:S02]  /*0c40*/  ISETP.GE.AND P6, PT, R30, R3.reuse, PT ;  /* 0x000000031e00720c */ /* 0x080fe40003fc6270 */
[----:B------:R-:W-:Y:S01]  /*0c50*/  ISETP.GE.AND P5, PT, R22, R3, PT ;  /* 0x000000031600720c */ /* 0x000fe20003fa6270 */
[----:B------:R1:W-:Y:S01]  /*0c60*/  @!P2 MUFU.EX2 R19, R10 ;  /* 0x0000000a0013a308 */ /* 0x0003e20000000800 */
[----:B------:R-:W-:-:S05]  /*0c70*/  @!P3 HADD2.F32 R22, -RZ, R12.H0_H0 ;  /* 0x2000000cff16b230 */ /* 0x000fca0000004100 */
[----:B0-----:R-:W-:Y:S02]  /*0c80*/  @!P3 FMUL.FTZ R21, R22, R21 ;  /* 0x000000151615b220 */ /* 0x001fe40000410000 */
[----:B------:R-:W-:Y:S02]  /*0c90*/  @!P0 MUFU.EX2 R13, R13 ;  /* 0x0000000d000d8308 */ /* 0x000fe40000000800 */
[----:B-----5:R-:W-:Y:S02]  /*0ca0*/  @!P6 HADD2.F32 R24, -RZ, R24.H0_H0 ;  /* 0x20000018ff18e230 */ /* 0x020fe40000004100 */
[----:B------:R-:W-:Y:S02]  /*0cb0*/  @!P4 HADD2.F32 R16, -RZ, R11.H0_H0 ;  /* 0x2000000bff10c230 */ /* 0x000fe40000004100 */
[----:B-1----:R-:W0:Y:S01]  /*0cc0*/  @!P0 LDC.64 R10, c[0x0][0x220] ;  /* 0x00008800ff0a8b82 */ /* 0x002e220000000a00 */
[----:B------:R-:W-:-:S03]  /*0cd0*/  @!P4 HADD2.F32 R23, -RZ, R0.H0_H0 ;  /* 0x20000000ff17c230 */ /* 0x000fc60000004100 */
[----:B------:R-:W1:Y:S01]  /*0ce0*/  @!P4 MUFU.LG2 R16, R16 ;  /* 0x000000100010c308 */ /* 0x000e620000000c00 */
[----:B------:R-:W-:-:S07]  /*0cf0*/  @!P5 HADD2.F32 R22, -RZ, R14.H0_H0 ;  /* 0x2000000eff16d230 */ /* 0x000fce0000004100 */
[----:B------:R-:W2:Y:S08]  /*0d00*/  @!P6 MUFU.LG2 R12, R24 ;  /* 0x00000018000ce308 */ /* 0x000eb00000000c00 */
[----:B------:R-:W3:Y:S01]  /*0d10*/  @!P5 MUFU.LG2 R0, R22 ;  /* 0x000000160000d308 */ /* 0x000ee20000000c00 */
[----:B------:R-:W-:Y:S02]  /*0d20*/  @!P6 HADD2.F32 R25, -RZ, R25.H0_H0 ;  /* 0x20000019ff19e230 */ /* 0x000fe40000004100 */
[----:B-1----:R-:W-:Y:S01]  /*0d30*/  @!P4 FMUL.FTZ R14, R23, R16 ;  /* 0x00000010170ec220 */ /* 0x002fe20000410000 */
[----:B------:R-:W-:Y:S01]  /*0d40*/  @!P0 IADD3 R23, R2, R29, RZ ;  /* 0x0000001d02178210 */ /* 0x000fe20007ffe0ff */
[----:B------:R-:W-:Y:S01]  /*0d50*/  @!P5 HADD2.F32 R15, -RZ, R15.H0_H0 ;  /* 0x2000000fff0fd230 */ /* 0x000fe20000004100 */
[----:B------:R-:W-:Y:S01]  /*0d60*/  @!P0 F2FP.F16.F32.PACK_AB R18, RZ, R13 ;  /* 0x0000000dff12823e */ /* 0x000fe200000000ff */
[----:B--2---:R-:W-:-:S02]  /*0d70*/  @!P6 FMUL.FTZ R12, R25, R12 ;  /* 0x0000000c190ce220 */ /* 0x004fc40000410000 */
[----:B0-----:R-:W-:Y:S01]  /*0d80*/  @!P0 IMAD.WIDE.U32 R10, R23, 0x2, R10 ;  /* 0x00000002170a8825 */ /* 0x001fe200078e000a */
[----:B------:R-:W-:-:S03]  /*0d90*/  @!P0 MOV R29, R20 ;  /* 0x00000014001d8202 */ /* 0x000fc60000000f00 */
[----:B---3--:R-:W-:Y:S01]  /*0da0*/  @!P5 FMUL.FTZ R0, R15, R0 ;  /* 0x000000000f00d220 */ /* 0x008fe20000410000 */
[----:B------:R-:W0:Y:S01]  /*0db0*/  @!P1 MUFU.EX2 R17, R17 ;  /* 0x0000001100119308 */ /* 0x000e220000000800 */
[----:B------:R1:W-:Y:S01]  /*0dc0*/  @!P0 STG.E.U16 desc[UR4][R10.64], R18 ;  /* 0x000000120a008986 */ /* 0x0003e2000c101504 */
[----:B------:R-:W-:-:S06]  /*0dd0*/  ISETP.GE.AND P0, PT, R29, R3, PT ;  /* 0x000000031d00720c */ /* 0x000fcc0003f06270 */
[----:B------:R-:W2:Y:S08]  /*0de0*/  @!P3 MUFU.EX2 R21, R21 ;  /* 0x000000150015b308 */ /* 0x000eb00000000800 */
[----:B------:R-:W3:Y:S08]  /*0df0*/  @!P4 MUFU.EX2 R14, R14 ;  /* 0x0000000e000ec308 */ /* 0x000ef00000000800 */
[----:B------:R-:W4:Y:S08]  /*0e00*/  @!P6 MUFU.EX2 R12, R12 ;  /* 0x0000000c000ce308 */ /* 0x000f300000000800 */
[----:B------:R-:W5:Y:S01]  /*0e10*/  @!P5 MUFU.EX2 R0, R0 ;  /* 0x000000000000d308 */ /* 0x000f620000000800 */
[----:B------:R-:W-:Y:S04]  /*0e20*/  BSSY B0, `(.L_x_39760) ;  /* 0x0000032000007945 */ /* 0x000fe80003800000 */
[----:B------:R-:W-:Y:S01]  /*0e30*/  BSSY B1, `(.L_x_39761) ;  /* 0x000002a000017945 */ /* 0x000fe20003800000 */
[----:B0-----:R-:W-:-:S02]  /*0e40*/  @!P1 F2FP.F16.F32.PACK_AB R4, RZ, R17 ;  /* 0x00000011ff04923e */ /* 0x001fc400000000ff */
[----:B------:R-:W-:Y:S02]  /*0e50*/  @!P2 F2FP.F16.F32.PACK_AB R5, RZ, R19 ;  /* 0x00000013ff05a23e */ /* 0x000fe400000000ff */
        /* <DEDUP_REMOVED lines=17> */
.L_x_39762:
[----:B------:R-:W-:-:S13]  /*0f70*/  ISETP.GE.AND P0, PT, R29, R3, PT ;  /* 0x000000031d00720c */ /* 0x000fda0003f06270 */
[----:B------:R-:W-:Y:S05]  /*0f80*/  @P0 BRA `(.L_x_39764) ;  /* 0x0000000000300947 */ /* 0x000fea0003800000 */
[----:B0-----:R-:W0:Y:S01]  /*0f90*/  LDC.64 R10, c[0x0][0x220] ;  /* 0x00008800ff0a7b82 */ /* 0x001e220000000a00 */
[----:B------:R-:W-:Y:S02]  /*0fa0*/  IADD3 R13, R2, R29, RZ ;  /* 0x0000001d020d7210 */ /* 0x000fe40007ffe0ff */
[----:B------:R-:W-:-:S03]  /*0fb0*/  IADD3 R29, R29, 0x80, RZ ;  /* 0x000000801d1d7810 */ /* 0x000fc60007ffe0ff */
[----:B0-----:R-:W-:-:S05]  /*0fc0*/  IMAD.WIDE.U32 R10, R13, 0x2, R10 ;  /* 0x000000020d0a7825 */ /* 0x001fca00078e000a */
[----:B------:R1:W-:Y:S02]  /*0fd0*/  STG.E.U16 desc[UR4][R10.64], R5 ;  /* 0x000000050a007986 */ /* 0x0003e4000c101504 */
.L_x_39763:
[----:B------:R-:W-:-:S13]  /*0fe0*/  ISETP.GE.AND P0, PT, R29, R3, PT ;  /* 0x000000031d00720c */ /* 0x000fda0003f06270 */
[----:B------:R-:W-:Y:S05]  /*0ff0*/  @P0 BRA `(.L_x_39765) ;  /* 0x0000000000340947 */ /* 0x000fea0003800000 */
[----:B-1----:R-:W1:Y:S01]  /*1000*/  LDC.64 R4, c[0x0][0x220] ;  /* 0x00008800ff047b82 */ /* 0x002e620000000a00 */
[----:B0-----:R-:W-:Y:S01]  /*1010*/  IADD3 R11, R2, R29, RZ ;  /* 0x0000001d020b7210 */ /* 0x001fe20007ffe0ff */
[----:B------:R-:W-:-:S04]  /*1020*/  VIADD R29, R29, 0x80 ;  /* 0x000000801d1d7836 */ /* 0x000fc80000000000 */
[----:B-1----:R-:W-:-:S05]  /*1030*/  IMAD.WIDE.U32 R4, R11, 0x2, R4 ;  /* 0x000000020b047825 */ /* 0x002fca00078e0004 */
[----:B------:R1:W-:Y:S02]  /*1040*/  STG.E.U16 desc[UR4][R4.64], R6 ;  /* 0x0000000604007986 */ /* 0x0003e4000c101504 */
.L_x_39764:
        /* <DEDUP_REMOVED lines=8> */
.L_x_39765:
[----:B------:R-:W-:Y:S05]  /*10d0*/  BSYNC B1 ;  /* 0x0000000000017941 */ /* 0x000fea0003800000 */
.L_x_39761:
[----:B------:R-:W-:-:S13]  /*10e0*/  ISETP.GE.AND P0, PT, R29, R3, PT ;  /* 0x000000031d00720c */ /* 0x000fda0003f06270 */
[----:B-12---:R-:W1:Y:S01]  /*10f0*/  @!P0 LDC.64 R4, c[0x0][0x220] ;  /* 0x00008800ff048b82 */ /* 0x006e620000000a00 */
[----:B------:R-:W-:Y:S02]  /*1100*/  @!P0 IADD3 R7, R2, R29, RZ ;  /* 0x0000001d02078210 */ /* 0x000fe40007ffe0ff */
[----:B------:R-:W-:-:S03]  /*1110*/  @!P0 IADD3 R29, R29, 0x80, RZ ;  /* 0x000000801d1d8810 */ /* 0x000fc60007ffe0ff */
[----:B-1----:R-:W-:-:S05]  /*1120*/  @!P0 IMAD.WIDE.U32 R4, R7, 0x2, R4 ;  /* 0x0000000207048825 */ /* 0x002fca00078e0004 */
[----:B------:R2:W-:Y:S02]  /*1130*/  @!P0 STG.E.U16 desc[UR4][R4.64], R8 ;  /* 0x0000000804008986 */ /* 0x0005e4000c101504 */
.L_x_39766:
[----:B------:R-:W-:Y:S05]  /*1140*/  BSYNC B0 ;  /* 0x0000000000007941 */ /* 0x000fea0003800000 */
.L_x_39760:
        /* <DEDUP_REMOVED lines=8> */
.L_x_39767:
        /* <DEDUP_REMOVED lines=11> */
.L_x_71866:


//--------------------- .text._ZN2at6native29vectorized_elementwise_kernelILi4EZZZNS0_50_GLOBAL__N__2680c7bb_12_PowKernel_cu_7dd49032_316824pow_tensor_tensor_kernelERNS_18TensorIteratorBaseEENKUlvE_clEvENKUlvE8_clEvEUlN3c104HalfES8_E_St5arrayIPcLm3EEEEviT0_T1_ --------------------------
	.section	.text._ZN2at6native29vectorized_elementwise_kernelILi4EZZZNS0_50_GLOBAL__N__2680c7bb_12_PowKernel_cu_7dd49032_316824pow_tensor_tensor_kernelERNS_18TensorIteratorBaseEENKUlvE_clEvENKUlvE8_clEvEUlN3c104HalfES8_E_St5arrayIPcLm3EEEEviT0_T1_,"ax",@progbits
	.align	128
        .global         _ZN2at6native29vectorized_elementwise_kernelILi4EZZZNS0_50_GLOBAL__N__2680c7bb_12_PowKernel_cu_7dd49032_316824pow_tensor_tensor_kernelERNS_18TensorIteratorBaseEENKUlvE_clEvENKUlvE8_clEvEUlN3c104HalfES8_E_St5arrayIPcLm3EEEEviT0_T1_
        .type           _ZN2at6native29vectorized_elementwise_kernelILi4EZZZNS0_50_GLOBAL__N__2680c7bb_12_PowKernel_cu_7dd49032_316824pow_tensor_tensor_kernelERNS_18TensorIteratorBaseEENKUlvE_clEvENKUlvE8_clEvEUlN3c104HalfES8_E_St5arrayIPcLm3EEEEviT0_T1_,@function
        .size           _ZN2at6native29vectorized_elementwise_kernelILi4EZZZNS0_50_GLOBAL__N__2680c7bb_12_PowKernel_cu_7dd49032_316824pow_tensor_tensor_kernelERNS_18TensorIteratorBaseEENKUlvE_clEvENKUlvE8_clEvEUlN3c104HalfES8_E_St5arrayIPcLm3EEEEviT0_T1_,(.L_x_71867 - _ZN2at6native29vectorized_elementwise_kernelILi4EZZZNS0_50_GLOBAL__N__2680c7bb_12_PowKernel_cu_7dd49032_316824pow_tensor_tensor_kernelERNS_18TensorIteratorBaseEENKUlvE_clEvENKUlvE8_clEvEUlN3c104HalfES8_E_St5arrayIPcLm3EEEEviT0_T1_)
        .other          _ZN2at6native29vectorized_elementwise_kernelILi4EZZZNS0_50_GLOBAL__N__2680c7bb_12_PowKernel_cu_7dd49032_316824pow_tensor_tensor_kernelERNS_18TensorIteratorBaseEENKUlvE_clEvENKUlvE8_clEvEUlN3c104HalfES8_E_St5arrayIPcLm3EEEEviT0_T1_,@"STO_CUDA_ENTRY STV_DEFAULT"
_ZN2at6native29vectorized_elementwise_kernelILi4EZZZNS0_50_GLOBAL__N__2680c7bb_12_PowKernel_cu_7dd49032_316824pow_tensor_tensor_kernelERNS_18TensorIteratorBaseEENKUlvE_clEvENKUlvE8_clEvEUlN3c104HalfES8_E_St5arrayIPcLm3EEEEviT0_T1_:
.text._ZN2at6native29vectorized_elementwise_kernelILi4EZZZNS0_50_GLOBAL__N__2680c7bb_12_PowKernel_cu_7dd49032_316824pow_tensor_tensor_kernelERNS_18TensorIteratorBaseEENKUlvE_clEvENKUlvE8_clEvEUlN3c104HalfES8_E_St5arrayIPcLm3EEEEviT0_T1_:
        /* <DEDUP_REMOVED lines=15> */
[----:B0-----:R-:W-:-:S04]  /*00f0*/  IMAD.WIDE R4, R2, 0x2, R4 ;  /* 0x0000000202047825 */ /* 0x001fc800078e0204 */
[----:B------:R-:W-:-:S05]  /*0100*/  IMAD.WIDE.U32 R14, R0, 0x8, R4 ;  /* 0x00000008000e7825 */ /* 0x000fca00078e0004 */
[----:B------:R-:W4:Y:S04]  /*0110*/  LDG.E.64 R6, desc[UR4][R14.64] ;  /* 0x000000040e067981 */ /* 0x000f28000c1e1b00 */
[----:B------:R-:W5:Y:S01]  /*0120*/  LDG.E.64 R4, desc[UR4][R14.64+0x400] ;  /* 0x000400040e047981 */ /* 0x000f62000c1e1b00 */
[--C-:B--2---:R-:W-:Y:S02]  /*0130*/  HADD2.F32 R19, -RZ, R11.reuse.H0_H0 ;  /* 0x2000000bff137230 */ /* 0x104fe40000004100 */
[----:B-1----:R-:W-:Y:S02]  /*0140*/  HADD2.F32 R12, -RZ, R11.H1_H1 ;  /* 0x3000000bff0c7230 */ /* 0x002fe40000004100 */
[----:B------:R-:W0:Y:S01]  /*0150*/  MUFU.LG2 R20, R19 ;  /* 0x0000001300147308 */ /* 0x000e220000000c00 */
[----:B------:R-:W-:-:S02]  /*0160*/  HADD2.F32 R16, -RZ, R10.H0_H0 ;  /* 0x2000000aff107230 */ /* 0x000fc40000004100 */
[----:B------:R-:W-:Y:S02]  /*0170*/  HADD2.F32 R17, -RZ, R10.H1_H1 ;  /* 0x3000000aff117230 */ /* 0x000fe40000004100 */
[--C-:B---3--:R-:W-:Y:S02]  /*0180*/  HADD2.F32 R10, -RZ, R8.reuse.H0_H0 ;  /* 0x20000008ff0a7230 */ /* 0x108fe40000004100 */
[----:B------:R-:W-:Y:S01]  /*0190*/  HADD2.F32 R3, -RZ, R8.H1_H1 ;  /* 0x30000008ff037230 */ /* 0x000fe20000004100 */
[----:B------:R-:W1:Y:S01]  /*01a0*/  MUFU.LG2 R12, R12 ;  /* 0x0000000c000c7308 */ /* 0x000e620000000c00 */
[--C-:B------:R-:W-:Y:S02]  /*01b0*/  HADD2.F32 R8, -RZ, R9.reuse.H0_H0 ;  /* 0x20000009ff087230 */ /* 0x100fe40000004100 */
[----:B------:R-:W-:-:S05]  /*01c0*/  HADD2.F32 R9, -RZ, R9.H1_H1 ;  /* 0x30000009ff097230 */ /* 0x000fca0000004100 */
[----:B------:R-:W-:Y:S08]  /*01d0*/  MUFU.LG2 R10, R10 ;  /* 0x0000000a000a7308 */ /* 0x000ff00000000c00 */
[----:B------:R-:W2:Y:S01]  /*01e0*/  MUFU.LG2 R16, R16 ;  /* 0x0000001000107308 */ /* 0x000ea20000000c00 */
[----:B----4-:R-:W-:Y:S02]  /*01f0*/  HADD2.F32 R13, -RZ, R7.H0_H0 ;  /* 0x20000007ff0d7230 */ /* 0x010fe40000004100 */
[----:B------:R-:W-:-:S05]  /*0200*/  HADD2.F32 R11, -RZ, R6.H0_H0 ;  /* 0x20000006ff0b7230 */ /* 0x000fca0000004100 */
[----:B------:R-:W3:Y:S01]  /*0210*/  MUFU.LG2 R3, R3 ;  /* 0x0000000300037308 */ /* 0x000ee20000000c00 */
[----:B0-----:R-:W-:Y:S01]  /*0220*/  FMUL.FTZ R20, R13, R20 ;  /* 0x000000140d147220 */ /* 0x001fe20000410000 */
[----:B------:R-:W-:Y:S02]  /*0230*/  HADD2.F32 R13, -RZ, R7.H1_H1 ;  /* 0x30000007ff0d7230 */ /* 0x000fe40000004100 */
[----:B-----5:R-:W-:-:S03]  /*0240*/  HADD2.F32 R15, -RZ, R5.H0_H0 ;  /* 0x20000005ff0f7230 */ /* 0x020fc60000004100 */
[----:B-1----:R-:W-:Y:S01]  /*0250*/  FMUL.FTZ R14, R13, R12 ;  /* 0x0000000c0d0e7220 */ /* 0x002fe20000410000 */
[----:B------:R-:W0:Y:S01]  /*0260*/  MUFU.LG2 R18, R17 ;  /* 0x0000001100127308 */ /* 0x000e220000000c00 */
[--C-:B------:R-:W-:Y:S02]  /*0270*/  HADD2.F32 R13, -RZ, R4.reuse.H0_H0 ;  /* 0x20000004ff0d7230 */ /* 0x100fe40000004100 */
[----:B--2---:R-:W-:Y:S01]  /*0280*/  FMUL.FTZ R16, R11, R16 ;  /* 0x000000100b107220 */ /* 0x004fe20000410000 */
[----:B------:R-:W-:Y:S02]  /*0290*/  HADD2.F32 R4, -RZ, R4.H1_H1 ;  /* 0x30000004ff047230 */ /* 0x000fe40000004100 */
[----:B------:R-:W-:Y:S02]  /*02a0*/  HADD2.F32 R11, -RZ, R6.H1_H1 ;  /* 0x30000006ff0b7230 */ /* 0x000fe40000004100 */
[----:B------:R-:W-:Y:S01]  /*02b0*/  FMUL.FTZ R10, R13, R10 ;  /* 0x0000000a0d0a7220 */ /* 0x000fe20000410000 */
[----:B------:R-:W1:Y:S01]  /*02c0*/  MUFU.LG2 R8, R8 ;  /* 0x0000000800087308 */ /* 0x000e620000000c00 */
[----:B------:R-:W2:Y:S01]  /*02d0*/  LDC.64 R12, c[0x0][0x220] ;  /* 0x00008800ff0c7b82 */ /* 0x000ea20000000a00 */
[----:B---3--:R-:W-:Y:S01]  /*02e0*/  FMUL.FTZ R3, R4, R3 ;  /* 0x0000000304037220 */ /* 0x008fe20000410000 */
[----:B------:R-:W-:-:S05]  /*02f0*/  HADD2.F32 R4, -RZ, R5.H1_H1 ;  /* 0x30000005ff047230 */ /* 0x000fca0000004100 */
[----:B------:R-:W3:Y:S01]  /*0300*/  MUFU.LG2 R9, R9 ;  /* 0x0000000900097308 */ /* 0x000ee20000000c00 */
[----:B0-----:R-:W-:-:S07]  /*0310*/  FMUL.FTZ R11, R11, R18 ;  /* 0x000000120b0b7220 */ /* 0x001fce0000410000 */
[----:B------:R-:W-:Y:S01]  /*0320*/  MUFU.EX2 R6, R16 ;  /* 0x0000001000067308 */ /* 0x000fe20000000800 */
[----:B-1----:R-:W-:-:S07]  /*0330*/  FMUL.FTZ R8, R15, R8 ;  /* 0x000000080f087220 */ /* 0x002fce0000410000 */
[----:B------:R-:W0:Y:S01]  /*0340*/  MUFU.EX2 R11, R11 ;  /* 0x0000000b000b7308 */ /* 0x000e220000000800 */
[----:B---3--:R-:W-:Y:S01]  /*0350*/  FMUL.FTZ R4, R4, R9 ;  /* 0x0000000904047220 */ /* 0x008fe20000410000 */
[----:B--2---:R-:W-:-:S06]  /*0360*/  IMAD.WIDE.U32 R12, R2, 0x2, R12 ;  /* 0x00000002020c7825 */ /* 0x004fcc00078e000c */
[----:B------:R-:W-:Y:S01]  /*0370*/  MUFU.EX2 R7, R20 ;  /* 0x0000001400077308 */ /* 0x000fe20000000800 */
[----:B------:R-:W-:-:S07]  /*0380*/  IMAD.WIDE R12, R0, 0x8, R12 ;  /* 0x00000008000c7825 */ /* 0x000fce00078e020c */
[----:B------:R-:W1:Y:S01]  /*0390*/  MUFU.EX2 R14, R14 ;  /* 0x0000000e000e7308 */ /* 0x000e620000000800 */
[----:B0-----:R-:W-:-:S07]  /*03a0*/  F2FP.F16.F32.PACK_AB R6, R11, R6 ;  /* 0x000000060b06723e */ /* 0x001fce00000000ff */
[----:B------:R-:W-:Y:S08]  /*03b0*/  MUFU.EX2 R10, R10 ;  /* 0x0000000a000a7308 */ /* 0x000ff00000000800 */
[----:B------:R-:W0:Y:S01]  /*03c0*/  MUFU.EX2 R3, R3 ;  /* 0x0000000300037308 */ /* 0x000e220000000800 */
[----:B-1----:R-:W-:-:S05]  /*03d0*/  F2FP.F16.F32.PACK_AB R7, R14, R7 ;  /* 0x000000070e07723e */ /* 0x002fca00000000ff */
[----:B------:R-:W-:Y:S02]  /*03e0*/  STG.E.64 desc[UR4][R12.64], R6 ;  /* 0x000000060c007986 */ /* 0x000fe4000c101b04 */
[----:B------:R-:W-:Y:S08]  /*03f0*/  MUFU.EX2 R8, R8 ;  /* 0x0000000800087308 */ /* 0x000ff00000000800 */
[----:B------:R-:W1:Y:S01]  /*0400*/  MUFU.EX2 R5, R4 ;  /* 0x0000000400057308 */ /* 0x000e620000000800 */
[----:B0-----:R-:W-:-:S02]  /*0410*/  F2FP.F16.F32.PACK_AB R10, R3, R10 ;  /* 0x0000000a030a723e */ /* 0x001fc400000000ff */
[----:B-1----:R-:W-:-:S05]  /*0420*/  F2FP.F16.F32.PACK_AB R11, R5, R8 ;  /* 0x00000008050b723e */ /* 0x002fca00000000ff */
[----:B------:R-:W-:Y:S01]  /*0430*/  STG.E.64 desc[UR4][R12.64+0x400], R10 ;  /* 0x0004000a0c007986 */ /* 0x000fe2000c101b04 */
[----:B------:R-:W-:Y:S05]  /*0440*/  EXIT ;  /* 0x000000000000794d */ /* 0x000fea0003800000 */
.L_x_39768:
        /* <DEDUP_REMOVED lines=172> */
.L_x_39771:
[----:B------:R-:W-:-:S13]  /*0f10*/  ISETP.GE.AND P0, PT, R29, R3, PT ;  /* 0x000000031d00720c */ /* 0x000fda0003f06270 */
[----:B------:R-:W-:Y:S05]  /*0f20*/  @P0 BRA `(.L_x_39773) ;  /* 0x0000000000300947 */ /* 0x000fea0003800000 */
[----:B0-----:R-:W0:Y:S01]  /*0f30*/  LDC.64 R10, c[0x0][0x220] ;  /* 0x00008800ff0a7b82 */ /* 0x001e220000000a00 */
[----:B------:R-:W-:Y:S02]  /*0f40*/  IADD3 R13, R2, R29, RZ ;  /* 0x0000001d020d7210 */ /* 0x000fe40007ffe0ff */
[----:B------:R-:W-:-:S03]  /*0f50*/  IADD3 R29, R29, 0x80, RZ ;  /* 0x000000801d1d7810 */ /* 0x000fc60007ffe0ff */
[----:B0-----:R-:W-:-:S05]  /*0f60*/  IMAD.WIDE.U32 R10, R13, 0x2, R10 ;  /* 0x000000020d0a7825 */ /* 0x001fca00078e000a */
[----:B------:R1:W-:Y:S02]  /*0f70*/  STG.E.U16 desc[UR4][R10.64], R5 ;  /* 0x000000050a007986 */ /* 0x0003e4000c101504 */
.L_x_39772:
[----:B------:R-:W-:-:S13]  /*0f80*/  ISETP.GE.AND P0, PT, R29, R3, PT ;  /* 0x000000031d00720c */ /* 0x000fda0003f06270 */
[----:B------:R-:W-:Y:S05]  /*0f90*/  @P0 BRA `(.L_x_39774) ;  /* 0x0000000000340947 */ /* 0x000fea0003800000 */
[----:B-1----:R-:W1:Y:S01]  /*0fa0*/  LDC.64 R4, c[0x0][0x220] ;  /* 0x00008800ff047b82 */ /* 0x002e620000000a00 */
[----:B0-----:R-:W-:Y:S01]  /*0fb0*/  IADD3 R11, R2, R29, RZ ;  /* 0x0000001d020b7210 */ /* 0x001fe20007ffe0ff */
[----:B------:R-:W-:-:S04]  /*0fc0*/  VIADD R29, R29, 0x80 ;  /* 0x000000801d1d7836 */ /* 0x000fc80000000000 */
[----:B-1----:R-:W-:-:S05]  /*0fd0*/  IMAD.WIDE.U32 R4, R11, 0x2, R4 ;  /* 0x000000020b047825 */ /* 0x002fca00078e0004 */
[----:B------:R1:W-:Y:S02]  /*0fe0*/  STG.E.U16 desc[UR4][R4.64], R6 ;  /* 0x0000000604007986 */ /* 0x0003e4000c101504 */
.L_x_39773:
        /* <DEDUP_REMOVED lines=8> */
.L_x_39774:
[----:B------:R-:W-:Y:S05]  /*1070*/  BSYNC B1 ;  /* 0x0000000000017941 */ /* 0x000fea0003800000 */
.L_x_39770:
[----:B------:R-:W-:-:S13]  /*1080*/  ISETP.GE.AND P0, PT, R29, R3, PT ;  /* 0x000000031d00720c */ /* 0x000fda0003f06270 */
[----:B-12---:R-:W1:Y:S01]  /*1090*/  @!P0 LDC.64 R4, c[0x0][0x220] ;  /* 0x00008800ff048b82 */ /* 0x006e620000000a00 */
[----:B------:R-:W-:Y:S02]  /*10a0*/  @!P0 IADD3 R7, R2, R29, RZ ;  /* 0x0000001d02078210 */ /* 0x000fe40007ffe0ff */
[----:B------:R-:W-:-:S03]  /*10b0*/  @!P0 IADD3 R29, R29, 0x80, RZ ;  /* 0x000000801d1d8810 */ /* 0x000fc60007ffe0ff */
[----:B-1----:R-:W-:-:S05]  /*10c0*/  @!P0 IMAD.WIDE.U32 R4, R7, 0x2, R4 ;  /* 0x0000000207048825 */ /* 0x002fca00078e0004 */
[----:B------:R2:W-:Y:S02]  /*10d0*/  @!P0 STG.E.U16 desc[UR4][R4.64], R8 ;  /* 0x0000000804008986 */ /* 0x0005e4000c101504 */
.L_x_39775:
[----:B------:R-:W-:Y:S05]  /*10e0*/  BSYNC B0 ;  /* 0x0000000000007941 */ /* 0x000fea0003800000 */
.L_x_39769:
        /* <DEDUP_REMOVED lines=8> */
.L_x_39776:
        /* <DEDUP_REMOVED lines=9> */
.L_x_71867:


//--------------------- .text._ZN2at6native29vectorized_elementwise_kernelILi8EZZZNS0_50_GLOBAL__N__2680c7bb_12_PowKernel_cu_7dd49032_316824pow_tensor_tensor_kernelERNS_18TensorIteratorBaseEENKUlvE_clEvENKUlvE8_clEvEUlN3c104HalfES8_E_St5arrayIPcLm3EEEEviT0_T1_ --------------------------
	.section	.text._ZN2at6native29vectorized_elementwise_kernelILi8EZZZNS0_50_GLOBAL__N__2680c7bb_12_PowKernel_cu_7dd49032_316824pow_tensor_tensor_kernelERNS_18TensorIteratorBaseEENKUlvE_clEvENKUlvE8_clEvEUlN3c104HalfES8_E_St5arrayIPcLm3EEEEviT0_T1_,"ax",@progbits
	.align	128
        .global         _ZN2at6native29vectorized_elementwise_kernelILi8EZZZNS0_50_GLOBAL__N__2680c7bb_12_PowKernel_cu_7dd49032_316824pow_tensor_tensor_kernelERNS_18TensorIteratorBaseEENKUlvE_clEvENKUlvE8_clEvEUlN3c104HalfES8_E_St5arrayIPcLm3EEEEviT0_T1_
        .type           _ZN2at6native29vectorized_elementwise_kernelILi8EZZZNS0_50_GLOBAL__N__2680c7bb_12_PowKernel_cu_7dd49032_316824pow_tensor_tensor_kernelERNS_18TensorIteratorBaseEENKUlvE_clEvENKUlvE8_clEvEUlN3c104HalfES8_E_St5arrayIPcLm3EEEEviT0_T1_,@function
        .size           _ZN2at6native29vectorized_elementwise_kernelILi8EZZZNS0_50_GLOBAL__N__2680c7bb_12_PowKernel_cu_7dd49032_316824pow_tensor_tensor_kernelERNS_18TensorIteratorBaseEENKUlvE_clEvENKUlvE8_clEvEUlN3c104HalfES8_E_St5arrayIPcLm3EEEEviT0_T1_,(.L_x_71868 - _ZN2at6native29vectorized_elementwise_kernelILi8EZZZNS0_50_GLOBAL__N__2680c7bb_12_PowKernel_cu_7dd49032_316824pow_tensor_tensor_kernelERNS_18TensorIteratorBaseEENKUlvE_clEvENKUlvE8_clEvEUlN3c104HalfES8_E_St5arrayIPcLm3EEEEviT0_T1_)
        .other          _ZN2at6native29vectorized_elementwise_kernelILi8EZZZNS0_50_GLOBAL__N__2680c7bb_12_PowKernel_cu_7dd49032_316824pow_tensor_tensor_kernelERNS_18TensorIteratorBaseEENKUlvE_clEvENKUlvE8_clEvEUlN3c104HalfES8_E_St5arrayIPcLm3EEEEviT0_T1_,@"STO_CUDA_ENTRY STV_DEFAULT"
_ZN2at6native29vectorized_elementwise_kernelILi8EZZZNS0_50_GLOBAL__N__2680c7bb_12_PowKernel_cu_7dd49032_316824pow_tensor_tensor_kernelERNS_18TensorIteratorBaseEENKUlvE_clEvENKUlvE8_clEvEUlN3c104HalfES8_E_St5arrayIPcLm3EEEEviT0_T1_:
.text._ZN2at6native29vectorized_elementwise_kernelILi8EZZZNS0_50_GLOBAL__N__2680c7bb_12_PowKernel_cu_7dd49032_316824pow_tensor_tensor_kernelERNS_18TensorIteratorBaseEENKUlvE_clEvENKUlvE8_clEvEUlN3c104HalfES8_E_St5arrayIPcLm3EEEEviT0_T1_:
        /* <DEDUP_REMOVED lines=17> */
[--C-:B--2---:R-:W-:Y:S02]  /*0110*/  HADD2.F32 R14, -RZ, R8.reuse.H0_H0 ;  /* 0x20000008ff0e7230 */ /* 0x104fe40000004100 */
[----:B------:R-:W-:Y:S02]  /*0120*/  HADD2.F32 R16, -RZ, R8.H1_H1 ;  /* 0x30000008ff107230 */ /* 0x000fe40000004100 */
[----:B------:R-:W0:Y:S01]  /*0130*/  MUFU.LG2 R15, R14 ;  /* 0x0000000e000f7308 */ /* 0x000e220000000c00 */
[----:B------:R-:W-:Y:S02]  /*0140*/  HADD2.F32 R18, -RZ, R9.H0_H0 ;  /* 0x20000009ff127230 */ /* 0x000fe40000004100 */
[--C-:B------:R-:W-:Y:S02]  /*0150*/  HADD2.F32 R12, -RZ, R10.reuse.H0_H0 ;  /* 0x2000000aff0c7230 */ /* 0x100fe40000004100 */
[----:B------:R-:W-:-:S02]  /*0160*/  HADD2.F32 R3, -RZ, R10.H1_H1 ;  /* 0x3000000aff037230 */ /* 0x000fc40000004100 */
[----:B------:R-:W-:Y:S01]  /*0170*/  HADD2.F32 R13, -RZ, R9.H1_H1 ;  /* 0x30000009ff0d7230 */ /* 0x000fe20000004100 */
[----:B------:R1:W2:Y:S01]  /*0180*/  MUFU.LG2 R17, R16 ;  /* 0x0000001000117308 */ /* 0x0002a20000000c00 */
[--C-:B------:R-:W-:Y:S02]  /*0190*/  HADD2.F32 R8, -RZ, R11.reuse.H0_H0 ;  /* 0x2000000bff087230 */ /* 0x100fe40000004100 */
[----:B------:R-:W-:-:S05]  /*01a0*/  HADD2.F32 R9, -RZ, R11.H1_H1 ;  /* 0x3000000bff097230 */ /* 0x000fca0000004100 */
[----:B------:R-:W4:Y:S08]  /*01b0*/  MUFU.LG2 R19, R18 ;  /* 0x0000001200137308 */ /* 0x000f300000000c00 */
[----:B------:R-:W5:Y:S01]  /*01c0*/  MUFU.LG2 R13, R13 ;  /* 0x0000000d000d7308 */ /* 0x000f620000000c00 */
[----:B---3--:R-:W-:Y:S02]  /*01d0*/  HADD2.F32 R10, -RZ, R4.H0_H0 ;  /* 0x20000004ff0a7230 */ /* 0x008fe40000004100 */
[----:B-1----:R-:W-:-:S05]  /*01e0*/  HADD2.F32 R16, -RZ, R6.H1_H1 ;  /* 0x30000006ff107230 */ /* 0x002fca0000004100 */
[----:B------:R-:W1:Y:S01]  /*01f0*/  MUFU.LG2 R12, R12 ;  /* 0x0000000c000c7308 */ /* 0x000e620000000c00 */
[----:B0-----:R-:W-:Y:S01]  /*0200*/  FMUL.FTZ R15, R10, R15 ;  /* 0x0000000f0a0f7220 */ /* 0x001fe20000410000 */
[----:B------:R-:W-:-:S05]  /*0210*/  HADD2.F32 R10, -RZ, R4.H1_H1 ;  /* 0x30000004ff0a7230 */ /* 0x000fca0000004100 */
[----:B--2---:R-:W-:Y:S01]  /*0220*/  FMUL.FTZ R11, R10, R17 ;  /* 0x000000110a0b7220 */ /* 0x004fe20000410000 */
[--C-:B------:R-:W-:Y:S01]  /*0230*/  HADD2.F32 R10, -RZ, R5.reuse.H0_H0 ;  /* 0x20000005ff0a7230 */ /* 0x100fe20000004100 */
[----:B------:R-:W0:Y:S04]  /*0240*/  MUFU.LG2 R3, R3 ;  /* 0x0000000300037308 */ /* 0x000e280000000c00 */
[----:B----4-:R-:W-:Y:S01]  /*0250*/  FMUL.FTZ R19, R10, R19 ;  /* 0x000000130a137220 */ /* 0x010fe20000410000 */
[----:B------:R-:W-:-:S03]  /*0260*/  HADD2.F32 R10, -RZ, R5.H1_H1 ;  /* 0x30000005ff0a7230 */ /* 0x000fc60000004100 */
[----:B------:R-:W-:Y:S02]  /*0270*/  MUFU.LG2 R8, R8 ;  /* 0x0000000800087308 */ /* 0x000fe40000000c00 */
[----:B-----5:R-:W-:Y:S01]  /*0280*/  FMUL.FTZ R10, R10, R13 ;  /* 0x0000000d0a0a7220 */ /* 0x020fe20000410000 */
[----:B------:R-:W-:-:S05]  /*0290*/  HADD2.F32 R13, -RZ, R6.H0_H0 ;  /* 0x20000006ff0d7230 */ /* 0x000fca0000004100 */
[----:B------:R-:W2:Y:S01]  /*02a0*/  MUFU.LG2 R9, R9 ;  /* 0x0000000900097308 */ /* 0x000ea20000000c00 */
[----:B-1----:R-:W-:Y:S01]  /*02b0*/  FMUL.FTZ R14, R13, R12 ;  /* 0x0000000c0d0e7220 */ /* 0x002fe20000410000 */
[----:B0-----:R-:W-:Y:S01]  /*02c0*/  FMUL.FTZ R3, R16, R3 ;  /* 0x0000000310037220 */ /* 0x001fe20000410000 */
[----:B------:R-:W0:Y:S01]  /*02d0*/  LDC.64 R12, c[0x0][0x220] ;  /* 0x00008800ff0c7b82 */ /* 0x000e220000000a00 */
[----:B------:R-:W-:-:S04]  /*02e0*/  HADD2.F32 R16, -RZ, R7.H1_H1 ;  /* 0x30000007ff107230 */ /* 0x000fc80000004100 */
[----:B------:R1:W-:Y:S08]  /*02f0*/  MUFU.EX2 R4, R15 ;  /* 0x0000000f00047308 */ /* 0x0003f00000000800 */
[----:B------:R-:W3:Y:S01]  /*0300*/  MUFU.EX2 R11, R11 ;  /* 0x0000000b000b7308 */ /* 0x000ee20000000800 */
[----:B-1----:R-:W-:Y:S02]  /*0310*/  HADD2.F32 R15, -RZ, R7.H0_H0 ;  /* 0x20000007ff0f7230 */ /* 0x002fe40000004100 */
[----:B--2---:R-:W-:-:S03]  /*0320*/  FMUL.FTZ R9, R16, R9 ;  /* 0x0000000910097220 */ /* 0x004fc60000410000 */
[----:B------:R-:W-:Y:S02]  /*0330*/  FMUL.FTZ R8, R15, R8 ;  /* 0x000000080f087220 */ /* 0x000fe40000410000 */
[----:B------:R-:W-:Y:S01]  /*0340*/  MUFU.EX2 R5, R19 ;  /* 0x0000001300057308 */ /* 0x000fe20000000800 */
[----:B0-----:R-:W-:-:S07]  /*0350*/  IMAD.WIDE.U32 R12, R2, 0x2, R12 ;  /* 0x00000002020c7825 */ /* 0x001fce00078e000c */
[----:B------:R-:W0:Y:S01]  /*0360*/  MUFU.EX2 R10, R10 ;  /* 0x0000000a000a7308 */ /* 0x000e220000000800 */
[----:B------:R-:W-:Y:S01]  /*0370*/  IMAD.WIDE R12, R0, 0x10, R12 ;  /* 0x00000010000c7825 */ /* 0x000fe200078e020c */
[----:B---3--:R-:W-:-:S06]  /*0380*/  F2FP.F16.F32.PACK_AB R4, R11, R4 ;  /* 0x000000040b04723e */ /* 0x008fcc00000000ff */
[----:B------:R-:W-:Y:S08]  /*0390*/  MUFU.EX2 R6, R14 ;  /* 0x0000000e00067308 */ /* 0x000ff00000000800 */
[----:B------:R-:W1:Y:S01]  /*03a0*/  MUFU.EX2 R3, R3 ;  /* 0x0000000300037308 */ /* 0x000e620000000800 */
[----:B0-----:R-:W-:-:S07]  /*03b0*/  F2FP.F16.F32.PACK_AB R5, R10, R5 ;  /* 0x000000050a05723e */ /* 0x001fce00000000ff */
[----:B------:R-:W-:Y:S08]  /*03c0*/  MUFU.EX2 R7, R8 ;  /* 0x0000000800077308 */ /* 0x000ff00000000800 */
[----:B------:R-:W0:Y:S01]  /*03d0*/  MUFU.EX2 R16, R9 ;  /* 0x0000000900107308 */ /* 0x000e220000000800 */
[----:B-1----:R-:W-:Y:S02]  /*03e0*/  F2FP.F16.F32.PACK_AB R6, R3, R6 ;  /* 0x000000060306723e */ /* 0x002fe400000000ff */
[----:B0-----:R-:W-:-:S05]  /*03f0*/  F2FP.F16.F32.PACK_AB R7, R16, R7 ;  /* 0x000000071007723e */ /* 0x001fca00000000ff */
[----:B------:R-:W-:Y:S01]  /*0400*/  STG.E.128 desc[UR4][R12.64], R4 ;  /* 0x000000040c007986 */ /* 0x000fe2000c101d04 */
[----:B------:R-:W-:Y:S05]  /*0410*/  EXIT ;  /* 0x000000000000794d */ /* 0x000fea0003800000 */
.L_x_39777:
        /* <DEDUP_REMOVED lines=172> */
.L_x_39780:
[----:B------:R-:W-:-:S13]  /*0ee0*/  ISETP.GE.AND P0, PT, R29, R3, PT ;  /* 0x000000031d00720c */ /* 0x000fda0003f06270 */
[----:B------:R-:W-:Y:S05]  /*0ef0*/  @P0 BRA `(.L_x_39782) ;  /* 0x0000000000300947 */ /* 0x000fea0003800000 */
[----:B0-----:R-:W0:Y:S01]  /*0f00*/  LDC.64 R10, c[0x0][0x220] ;  /* 0x00008800ff0a7b82 */ /* 0x001e220000000a00 */
[----:B------:R-:W-:Y:S02]  /*0f10*/  IADD3 R13, R2, R29, RZ ;  /* 0x0000001d020d7210 */ /* 0x000fe40007ffe0ff */
[----:B------:R-:W-:-:S03]  /*0f20*/  IADD3 R29, R29, 0x80, RZ ;  /* 0x000000801d1d7810 */ /* 0x000fc60007ffe0ff */
[----:B0-----:R-:W-:-:S05]  /*0f30*/  IMAD.WIDE.U32 R10, R13, 0x2, R10 ;  /* 0x000000020d0a7825 */ /* 0x001fca00078e000a */
[----:B------:R1:W-:Y:S02]  /*0f40*/  STG.E.U16 desc[UR4][R10.64], R5 ;  /* 0x000000050a007986 */ /* 0x0003e4000c101504 */
.L_x_39781:
[----:B------:R-:W-:-:S13]  /*0f50*/  ISETP.GE.AND P0, PT, R29, R3, PT ;  /* 0x000000031d00720c */ /* 0x000fda0003f06270 */
[----:B------:R-:W-:Y:S05]  /*0f60*/  @P0 BRA `(.L_x_39783) ;  /* 0x0000000000340947 */ /* 0x000fea0003800000 */
[----:B-1----:R-:W1:Y:S01]  /*0f70*/  LDC.64 R4, c[0x0][0x220] ;  /* 0x00008800ff047b82 */ /* 0x002e620000000a00 */
[----:B0-----:R-:W-:Y:S01]  /*0f80*/  IADD3 R11, R2, R29, RZ ;  /* 0x0000001d020b7210 */ /* 0x001fe20007ffe0ff */
[----:B------:R-:W-:-:S04]  /*0f90*/  VIADD R29, R29, 0x80 ;  /* 0x000000801d1d7836 */ /* 0x000fc80000000000 */
[----:B-1----:R-:W-:-:S05]  /*0fa0*/  IMAD.WIDE.U32 R4, R11, 0x2, R4 ;  /* 0x000000020b047825 */ /* 0x002fca00078e0004 */
[----:B------:R1:W-:Y:S02]  /*0fb0*/  STG.E.U16 desc[UR4][R4.64], R6 ;  /* 0x0000000604007986 */ /* 0x0003e4000c101504 */
.L_x_39782:
        /* <DEDUP_REMOVED lines=8> */
.L_x_39783:
[----:B------:R-:W-:Y:S05]  /*1040*/  BSYNC B1 ;  /* 0x0000000000017941 */ /* 0x000fea0003800000 */
.L_x_39779:
[----:B------:R-:W-:-:S13]  /*1050*/  ISETP.GE.AND P0, PT, R29, R3, PT ;  /* 0x000000031d00720c */ /* 0x000fda0003f06270 */
[----:B-12---:R-:W1:Y:S01]  /*1060*/  @!P0 LDC.64 R4, c[0x0][0x220] ;  /* 0x00008800ff048b82 */ /* 0x006e620000000a00 */
[----:B------:R-:W-:Y:S02]  /*1070*/  @!P0 IADD3 R7, R2, R29, RZ ;  /* 0x0000001d02078210 */ /* 0x000fe40007ffe0ff */
[----:B------:R-:W-:-:S03]  /*1080*/  @!P0 IADD3 R29, R29, 0x80, RZ ;  /* 0x000000801d1d8810 */ /* 0x000fc60007ffe0ff */
[----:B-1----:R-:W-:-:S05]  /*1090*/  @!P0 IMAD.WIDE.U32 R4, R7, 0x2, R4 ;  /* 0x0000000207048825 */ /* 0x002fca00078e0004 */
[----:B------:R2:W-:Y:S02]  /*10a0*/  @!P0 STG.E.U16 desc[UR4][R4.64], R8 ;  /* 0x0000000804008986 */ /* 0x0005e4000c101504 */
.L_x_39784:
[----:B------:R-:W-:Y:S05]  /*10b0*/  BSYNC B0 ;  /* 0x0000000000007941 */ /* 0x000fea0003800000 */
.L_x_39778:
        /* <DEDUP_REMOVED lines=8> */
.L_x_39785:
        /* <DEDUP_REMOVED lines=12> */
.L_x_71868:


//--------------------- .text._ZN2at6native18elementwise_kernelILi128ELi4EZNS0_15gpu_kernel_implIZNS0_50_GLOBAL__N__2680c7bb_12_PowKernel_cu_7dd49032_316822pow_scalar_tensor_implIN3c104HalfEEEvRNS_18TensorIteratorBaseET_EUlS6_E_EEvS8_RKS9_EUliE_EEviT1_ --------------------------
	.section	.text._ZN2at6native18elementwise_kernelILi128ELi4EZNS0_15gpu_kernel_implIZNS0_50_GLOBAL__N__2680c7bb_12_PowKernel_cu_7dd49032_316822pow_scalar_tensor_implIN3c104HalfEEEvRNS_18TensorIteratorBaseET_EUlS6_E_EEvS8_RKS9_EUliE_EEviT1_,"ax",@progbits
	.align	128
        .global         _ZN2at6native18elementwise_kernelILi128ELi4EZNS0_15gpu_kernel_implIZNS0_50_GLOBAL__N__2680c7bb_12_PowKernel_cu_7dd49032_316822pow_scalar_tensor_implIN3c104HalfEEEvRNS_18TensorIteratorBaseET_EUlS6_E_EEvS8_RKS9_EUliE_EEviT1_
        .type           _ZN2at6native18elementwise_kernelILi128ELi4EZNS0_15gpu_kernel_implIZNS0_50_GLOBAL__N__2680c7bb_12_PowKernel_cu_7dd49032_316822pow_scalar_tensor_implIN3c104HalfEEEvRNS_18TensorIteratorBaseET_EUlS6_E_EEvS8_RKS9_EUliE_EEviT1_,@function
        .size           _ZN2at6native18elementwise_kernelILi128ELi4EZNS0_15gpu_kernel_implIZNS0_50_GLOBAL__N__2680c7bb_12_PowKernel_cu_7dd49032_316822pow_scalar_tensor_implIN3c104HalfEEEvRNS_18TensorIteratorBaseET_EUlS6_E_EEvS8_RKS9_EUliE_EEviT1_,(.L_x_71869 - _ZN2at6native18elementwise_kernelILi128ELi4EZNS0_15gpu_kernel_implIZNS0_50_GLOBAL__N__2680c7bb_12_PowKernel_cu_7dd49032_316822pow_scalar_tensor_implIN3c104HalfEEEvRNS_18TensorIteratorBaseET_EUlS6_E_EEvS8_RKS9_EUliE_EEviT1_)
        .other          _ZN2at6native18elementwise_kernelILi128ELi4EZNS0_15gpu_kernel_implIZNS0_50_GLOBAL__N__2680c7bb_12_PowKernel_cu_7dd49032_316822pow_scalar_tensor_implIN3c104HalfEEEvRNS_18TensorIteratorBaseET_EUlS6_E_EEvS8_RKS9_EUliE_EEviT1_,@"STO_CUDA_ENTRY STV_DEFAULT"
_ZN2at6native18elementwise_kernelILi128ELi4EZNS0_15gpu_kernel_implIZNS0_50_GLOBAL__N__2680c7bb_12_PowKernel_cu_7dd49032_316822pow_scalar_tensor_implIN3c104HalfEEEvRNS_18TensorIteratorBaseET_EUlS6_E_EEvS8_RKS9_EUliE_EEviT1_:
.text._ZN2at6native18elementwise_kernelILi128ELi4EZNS0_15gpu_kernel_implIZNS0_50_GLOBAL__N__2680c7bb_12_PowKernel_cu_7dd49032_316822pow_scalar_tensor_implIN3c104HalfEEEvRNS_18TensorIteratorBaseET_EUlS6_E_EEvS8_RKS9_EUliE_EEviT1_:
        /* <DEDUP_REMOVED lines=314> */
.L_x_39788:
        /* <DEDUP_REMOVED lines=22> */
.L_x_39792:
[----:B------:R-:W2:Y:S02]  /*1500*/  LDG.E.U8 R2, desc[UR36][R2.64] ;  /* 0x0000002402027981 */ /* 0x000ea4000c1e1100 */
[----:B--2---:R-:W-:-:S04]  /*1510*/  I2FP.F32.U32 R0, R2 ;  /* 0x0000000200007245 */ /* 0x004fc80000201000 */
[----:B------:R-:W-:Y:S01]  /*1520*/  F2FP.F16.F32.PACK_AB R0, RZ, R0 ;  /* 0x00000000ff00723e */ /* 0x000fe200000000ff */
[----:B------:R-:W-:Y:S06]  /*1530*/  BRA `(.L_x_39794) ;  /* 0x0000000c00887947 */ /* 0x000fec0003800000 */
.L_x_39791:
        /* <DEDUP_REMOVED lines=10> */
.L_x_39796:
[----:B------:R-:W2:Y:S02]  /*15e0*/  LDG.E R2, desc[UR36][R2.64] ;  /* 0x0000002402027981 */ /* 0x000ea4000c1e1900 */
[----:B--2---:R-:W-:-:S04]  /*15f0*/  I2FP.F32.S32 R0, R2 ;  /* 0x0000000200007245 */ /* 0x004fc80000201400 */
[----:B------:R-:W-:Y:S01]  /*1600*/  F2FP.F16.F32.PACK_AB R0, RZ, R0 ;  /* 0x00000000ff00723e */ /* 0x000fe200000000ff */
[----:B------:R-:W-:Y:S06]  /*1610*/  BRA `(.L_x_39794) ;  /* 0x0000000c00507947 */ /* 0x000fec0003800000 */
.L_x_39795:
[----:B------:R-:W2:Y:S02]  /*1620*/  LDG.E.U16 R2, desc[UR36][R2.64] ;  /* 0x0000002402027981 */ /* 0x000ea4000c1e1500 */
[----:B--2---:R-:W0:Y:S02]  /*1630*/  I2F.S16 R0, R2 ;  /* 0x0000000200007306 */ /* 0x004e240000101400 */
[----:B0-----:R-:W-:Y:S01]  /*1640*/  F2FP.F16.F32.PACK_AB R0, RZ, R0 ;  /* 0x00000000ff00723e */ /* 0x001fe200000000ff */
[----:B------:R-:W-:Y:S06]  /*1650*/  BRA `(.L_x_39794) ;  /* 0x0000000c00407947 */ /* 0x000fec0003800000 */
.L_x_39790:
        /* <DEDUP_REMOVED lines=9> */
.L_x_39798:
[----:B------:R0:W5:Y:S01]  /*16f0*/  LDG.E.U16 R0, desc[UR36][R2.64] ;  /* 0x0000002402007981 */ /* 0x000162000c1e1500 */
[----:B------:R-:W-:Y:S05]  /*1700*/  BRA `(.L_x_39794) ;  /* 0x0000000c00147947 */ /* 0x000fea0003800000 */
.L_x_39797:
        /* <DEDUP_REMOVED lines=9> */
.L_x_39800:
[----:B------:R1:W5:Y:S01]  /*17a0*/  LDG.E.U16 R0, desc[UR36][R2.64] ;  /* 0x0000002402007981 */ /* 0x000362000c1e1500 */
[----:B------:R-:W-:Y:S05]  /*17b0*/  BRA `(.L_x_39794) ;  /* 0x0000000800e87947 */ /* 0x000fea0003800000 */
.L_x_39799:
        /* <DEDUP_REMOVED lines=8> */
.L_x_39789:
        /* <DEDUP_REMOVED lines=13> */
.L_x_39803:
        /* <DEDUP_REMOVED lines=8> */
.L_x_39802:
        /* <DEDUP_REMOVED lines=28> */
.L_x_39805:
        /* <DEDUP_REMOVED lines=15> */
.L_x_39804:
[----:B------:R-:W2:Y:S02]  /*1c40*/  LDG.E.U16 R0, desc[UR36][R2.64] ;  /* 0x0000002402007981 */ /* 0x000ea4000c1e1500 */
[----:B--2---:R-:W-:-:S05]  /*1c50*/  IMAD.U32 R0, R0, 0x10000, RZ ;  /* 0x0001000000007824 */ /* 0x004fca00078e00ff */
[----:B------:R-:W-:Y:S01]  /*1c60*/  F2FP.F16.F32.PACK_AB R0, RZ, R0 ;  /* 0x00000000ff00723e */ /* 0x000fe200000000ff */
[----:B------:R-:W-:Y:S06]  /*1c70*/  BRA `(.L_x_39794) ;  /* 0x0000000400b87947 */ /* 0x000fec0003800000 */
.L_x_39801:
        /* <DEDUP_REMOVED lines=12> */
.L_x_39808:
        /* <DEDUP_REMOVED lines=21> */
.L_x_39812:
[----:B------:R-:W-:Y:S05]  /*1e90*/  BSYNC B1 ;  /* 0x0000000000017941 */ /* 0x000fea0003800000 */
.L_x_39811:
[----:B------:R-:W-:Y:S01]  /*1ea0*/  LEA R3, R0, 0x3b800000, 0x17 ;  /* 0x3b80000000037811 */ /* 0x000fe200078eb8ff */
[----:B------:R-:W-:-:S05]  /*1eb0*/  IMAD.SHL.U32 R0, R2, 0x100000, RZ ;  /* 0x0010000002007824 */ /* 0x000fca00078e00ff */
[----:B------:R-:W-:-:S07]  /*1ec0*/  LOP3.LUT R0, R3, R0, R4, 0xfe, !PT ;  /* 0x0000000003007212 */ /* 0x000fce00078efe04 */
.L_x_39810:
[----:B------:R-:W-:Y:S05]  /*1ed0*/  BSYNC B0 ;  /* 0x0000000000007941 */ /* 0x000fea0003800000 */
.L_x_39809:
[----:B------:R-:W-:Y:S01]  /*1ee0*/  F2FP.F16.F32.PACK_AB R0, RZ, R0 ;  /* 0x00000000ff00723e */ /* 0x000fe200000000ff */
[----:B------:R-:W-:Y:S06]  /*1ef0*/  BRA `(.L_x_39794) ;  /* 0x0000000400187947 */ /* 0x000fec0003800000 */
.L_x_39807:
        /* <DEDUP_REMOVED lines=21> */
.L_x_39816:
[----:B------:R-:W-:Y:S05]  /*2050*/  BSYNC B1 ;  /* 0x0000000000017941 */ /* 0x000fea0003800000 */
.L_x_39815:
[----:B------:R-:W-:Y:S01]  /*2060*/  LEA R3, R0, 0x37800000, 0x17 ;  /* 0x3780000000037811 */ /* 0x000fe200078eb8ff */
[----:B------:R-:W-:-:S05]  /*2070*/  IMAD.SHL.U32 R0, R2, 0x200000, RZ ;  /* 0x0020000002007824 */ /* 0x000fca00078e00ff */
[----:B------:R-:W-:-:S07]  /*2080*/  LOP3.LUT R0, R3, R0, R4, 0xfe, !PT ;  /* 0x0000000003007212 */ /* 0x000fce00078efe04 */
.L_x_39814:
[----:B------:R-:W-:Y:S05]  /*2090*/  BSYNC B0 ;  /* 0x0000000000007941 */ /* 0x000fea0003800000 */
.L_x_39813:
[----:B------:R-:W-:Y:S01]  /*20a0*/  F2FP.F16.F32.PACK_AB R0, RZ, R0 ;  /* 0x00000000ff00723e */ /* 0x000fe200000000ff */
[----:B------:R-:W-:Y:S06]  /*20b0*/  BRA `(.L_x_39794) ;  /* 0x0000000000a87947 */ /* 0x000fec0003800000 */
.L_x_39806:
        /* <DEDUP_REMOVED lines=14> */
.L_x_39820:
[----:B------:R-:W-:Y:S05]  /*21a0*/  BSYNC B0 ;  /* 0x0000000000007941 */ /* 0x000fea0003800000 */
.L_x_39819:
[----:B------:R-:W-:Y:S01]  /*21b0*/  F2FP.F16.F32.PACK_AB R0, RZ, R0 ;  /* 0x00000000ff00723e */ /* 0x000fe200000000ff */
[----:B------:R-:W-:Y:S06]  /*21c0*/  BRA `(.L_x_39794) ;  /* 0x0000000000647947 */ /* 0x000fec0003800000 */
.L_x_39793:
        /* <DEDUP_REMOVED lines=16> */
.L_x_39821:
[----:B------:R-:W-:Y:S01]  /*22d0*/  PRMT R0, RZ, 0x7610, R0 ;  /* 0x00007610ff007816 */ /* 0x000fe20000000000 */
[----:B------:R-:W-:Y:S06]  /*22e0*/  BRA `(.L_x_39794) ;  /* 0x00000000001c7947 */ /* 0x000fec0003800000 */
.L_x_39818:
[----:B------:R-:W2:Y:S02]  /*22f0*/  LDG.E.64 R2, desc[UR36][R2.64] ;  /* 0x0000002402027981 */ /* 0x000ea4000c1e1b00 */
[----:B--2---:R-:W0:Y:S02]  /*2300*/  I2F.U64 R0, R2 ;  /* 0x0000000200007312 */ /* 0x004e240000301000 */
[----:B0-----:R-:W-:Y:S01]  /*2310*/  F2FP.F16.F32.PACK_AB R0, RZ, R0 ;  /* 0x00000000ff00723e */ /* 0x001fe200000000ff */
[----:B------:R-:W-:Y:S06]  /*2320*/  BRA `(.L_x_39794) ;  /* 0x00000000000c7947 */ /* 0x000fec0003800000 */
.L_x_39817:
[----:B------:R-:W2:Y:S02]  /*2330*/  LDG.E R2, desc[UR36][R2.64] ;  /* 0x0000002402027981 */ /* 0x000ea4000c1e1900 */
[----:B--2---:R-:W-:-:S04]  /*2340*/  I2FP.F32.U32 R0, R2 ;  /* 0x0000000200007245 */ /* 0x004fc80000201000 */
[----:B------:R-:W-:-:S07]  /*2350*/  F2FP.F16.F32.PACK_AB R0, RZ, R0 ;  /* 0x00000000ff00723e */ /* 0x000fce00000000ff */
.L_x_39794:
[----:B01----:R-:W0:Y:S01]  /*2360*/  LDC.U16 R2, c[0x0][0x420] ;  /* 0x00010800ff027b82 */ /* 0x003e220000000400 */
[----:B-----5:R-:W-:-:S07]  /*2370*/  HADD2.F32 R0, -RZ, R0.H0_H0 ;  /* 0x20000000ff007230 */ /* 0x020fce0000004100 */
[----:B------:R-:W1:Y:S01]  /*2380*/  LDC.U8 R5, c[0x0][0x430] ;  /* 0x00010c00ff057b82 */ /* 0x000e620000000000 */
[----:B0-----:R-:W-:-:S04]  /*2390*/  HADD2.F32 R2, -RZ, R2.H0_H0 ;  /* 0x20000002ff027230 */ /* 0x001fc80000004100 */
[----:B------:R-:W0:Y:S02]  /*23a0*/  MUFU.LG2 R3, R2 ;  /* 0x0000000200037308 */ /* 0x000e240000000c00 */
[----:B0-----:R-:W-:Y:S01]  /*23b0*/  FMUL.FTZ R0, R0, R3 ;  /* 0x0000000300007220 */ /* 0x001fe20000410000 */
[----:B-1----:R-:W-:-:S04]  /*23c0*/  PRMT R3, R5, 0x9910, RZ ;  /* 0x0000991005037816 */ /* 0x002fc800000000ff */
[----:B------:R-:W-:Y:S01]  /*23d0*/  ISETP.GT.AND P0, PT, R3, 0x9, PT ;  /* 0x000000090300780c */ /* 0x000fe20003f04270 */
[----:B------:R-:W0:Y:S02]  /*23e0*/  MUFU.EX2 R0, R0 ;  /* 0x0000000000007308 */ /* 0x000e240000000800 */
[----:B0-----:R-:W-:-:S10]  /*23f0*/  F2FP.F16.F32.PACK_AB R4, RZ, R0 ;  /* 0x00000000ff04723e */ /* 0x001fd400000000ff */
        /* <DEDUP_REMOVED lines=13> */
.L_x_39825:
[----:B------:R-:W-:-:S06]  /*24d0*/  HADD2.F32 R3, -RZ, R4.H0_H0 ;  /* 0x20000004ff037230 */ /* 0x000fcc0000004100 */
[----:B------:R-:W0:Y:S02]  /*24e0*/  F2I.S64.TRUNC R2, R3 ;  /* 0x0000000300027311 */ /* 0x000e24000020d900 */
[----:B0-----:R3:W-:Y:S01]  /*24f0*/  STG.E.U8 desc[UR36][R16.64], R2 ;  /* 0x0000000210007986 */ /* 0x0017e2000c101124 */
[----:B------:R-:W-:Y:S05]  /*2500*/  BRA `(.L_x_39827) ;  /* 0x0000000c00847947 */ /* 0x000fea0003800000 */
.L_x_39824:
        /* <DEDUP_REMOVED lines=10> */
.L_x_39829:
[----:B------:R-:W-:-:S04]  /*25b0*/  HADD2.F32 R4, -RZ, R4.H0_H0 ;  /* 0x20000004ff047230 */ /* 0x000fc80000004100 */
[----:B------:R-:W0:Y:S02]  /*25c0*/  F2I.FTZ.TRUNC.NTZ R3, R4 ;  /* 0x0000000400037305 */ /* 0x000e24000021f100 */
[----:B0-----:R1:W-:Y:S01]  /*25d0*/  STG.E desc[UR36][R16.64], R3 ;  /* 0x0000000310007986 */ /* 0x0013e2000c101924 */
[----:B------:R-:W-:Y:S05]  /*25e0*/  BRA `(.L_x_39827) ;  /* 0x0000000c004c7947 */ /* 0x000fea0003800000 */
.L_x_39828:
[----:B------:R-:W-:-:S04]  /*25f0*/  HADD2.F32 R4, -RZ, R4.H0_H0 ;  /* 0x20000004ff047230 */ /* 0x000fc80000004100 */
[----:B------:R-:W0:Y:S02]  /*2600*/  F2I.FTZ.TRUNC.NTZ R3, R4 ;  /* 0x0000000400037305 */ /* 0x000e24000021f100 */
[----:B0-----:R2:W-:Y:S01]  /*2610*/  STG.E.U16 desc[UR36][R16.64], R3 ;  /* 0x0000000310007986 */ /* 0x0015e2000c101524 */
[----:B------:R-:W-:Y:S05]  /*2620*/  BRA `(.L_x_39827) ;  /* 0x0000000c003c7947 */ /* 0x000fea0003800000 */
.L_x_39823:
        /* <DEDUP_REMOVED lines=9> */
.L_x_39831:
[----:B------:R0:W-:Y:S01]  /*26c0*/  STG.E.U16 desc[UR36][R16.64], R4 ;  /* 0x0000000410007986 */ /* 0x0001e2000c101524 */
[----:B------:R-:W-:Y:S05]  /*26d0*/  BRA `(.L_x_39827) ;  /* 0x0000000c00107947 */ /* 0x000fea0003800000 */
.L_x_39830:
        /* <DEDUP_REMOVED lines=10> */
.L_x_39833:
[----:B------:R-:W-:-:S05]  /*2780*/  HADD2.F32 R0, -RZ, R4.H0_H0 ;  /* 0x20000004ff007230 */ /* 0x000fca0000004100 */
[----:B------:R-:W-:-:S04]  /*2790*/  F2FP.F16.F32.PACK_AB R0, RZ, R0 ;  /* 0x00000000ff00723e */ /* 0x000fc800000000ff */
[----:B------:R-:W-:-:S05]  /*27a0*/  PRMT R0, R0, 0x5410, RZ ;  /* 0x0000541000007816 */ /* 0x000fca00000000ff */
[----:B------:R0:W-:Y:S01]  /*27b0*/  STG.E desc[UR36][R16.64], R0 ;  /* 0x0000000010007986 */ /* 0x0001e2000c101924 */
[----:B------:R-:W-:Y:S05]  /*27c0*/  BRA `(.L_x_39827) ;  /* 0x0000000800d47947 */ /* 0x000fea0003800000 */
.L_x_39832:
[----:B------:R-:W-:-:S05]  /*27d0*/  HADD2.F32 R2, -RZ, R4.H0_H0 ;  /* 0x20000004ff027230 */ /* 0x000fca0000004100 */
[----:B------:R-:W-:-:S06]  /*27e0*/  FMUL.FTZ R2, R2, 1 ;  /* 0x3f80000002027820 */ /* 0x000fcc0000410000 */
[----:B------:R-:W0:Y:S02]  /*27f0*/  F2F.F64.F32 R2, R2 ;  /* 0x0000000200027310 */ /* 0x000e240000201800 */
[----:B0-----:R0:W-:Y:S01]  /*2800*/  STG.E.64 desc[UR36][R16.64], R2 ;  /* 0x0000000210007986 */ /* 0x0011e2000c101b24 */
[----:B------:R-:W-:Y:S05]  /*2810*/  BRA `(.L_x_39827) ;  /* 0x0000000800c07947 */ /* 0x000fea0003800000 */
.L_x_39822:
        /* <DEDUP_REMOVED lines=13> */
.L_x_39836:
[----:B------:R-:W-:Y:S01]  /*28f0*/  HADD2.F32 R4, -RZ, R4.H0_H0 ;  /* 0x20000004ff047230 */ /* 0x000fe20000004100 */
[----:B------:R-:W-:-:S04]  /*2900*/  CS2R R6, SRZ ;  /* 0x0000000000067805 */ /* 0x000fc8000001ff00 */
[----:B------:R-:W-:-:S06]  /*2910*/  FMUL.FTZ R4, R4, 1 ;  /* 0x3f80000004047820 */ /* 0x000fcc0000410000 */
[----:B------:R-:W0:Y:S02]  /*2920*/  F2F.F64.F32 R4, R4 ;  /* 0x0000000400047310 */ /* 0x000e240000201800 */
[----:B0-----:R0:W-:Y:S01]  /*2930*/  STG.E.128 desc[UR36][R16.64], R4 ;  /* 0x0000000410007986 */ /* 0x0011e2000c101d24 */
[----:B------:R-:W-:Y:S05]  /*2940*/  BRA `(.L_x_39827) ;  /* 0x0000000800747947 */ /* 0x000fea0003800000 */
.L_x_39835:
        /* <DEDUP_REMOVED lines=21> */
.L_x_39840:
[----:B------:R-:W-:Y:S05]  /*2aa0*/  BSYNC B0 ;  /* 0x0000000000007941 */ /* 0x000fea0003800000 */
.L_x_39839:
[----:B------:R-:W-:-:S05]  /*2ab0*/  LOP3.LUT R3, R0, R3, RZ, 0xfc, !PT ;  /* 0x0000000300037212 */ /* 0x000fca00078efcff */
[----:B------:R0:W-:Y:S01]  /*2ac0*/  STG.E.U8 desc[UR36][R16.64], R3 ;  /* 0x0000000310007986 */ /* 0x0001e2000c101124 */
[----:B------:R-:W-:Y:S05]  /*2ad0*/  BRA `(.L_x_39827) ;  /* 0x0000000800107947 */ /* 0x000fea0003800000 */
.L_x_39838:
        /* <DEDUP_REMOVED lines=13> */
.L_x_39842:
[----:B------:R-:W-:Y:S01]  /*2bb0*/  IMAD.MOV.U32 R0, RZ, RZ, 0x7f ;  /* 0x0000007fff007424 */ /* 0x000fe200078e00ff */
[----:B------:R-:W-:-:S04]  /*2bc0*/  ISETP.GT.U32.AND P0, PT, R2, 0x7f800000, PT ;  /* 0x7f8000000200780c */ /* 0x000fc80003f04070 */
[----:B------:R-:W-:-:S09]  /*2bd0*/  SEL R0, R0, 0x7c, P0 ;  /* 0x0000007c00007807 */ /* 0x000fd20000000000 */
.L_x_39843:
[----:B------:R-:W-:Y:S05]  /*2be0*/  BSYNC B0 ;  /* 0x0000000000007941 */ /* 0x000fea0003800000 */
.L_x_39841:
[----:B------:R-:W-:-:S04]  /*2bf0*/  LOP3.LUT R2, R3, 0x80000000, RZ, 0xc0, !PT ;  /* 0x8000000003027812 */ /* 0x000fc800078ec0ff */
[----:B------:R-:W-:-:S04]  /*2c00*/  SHF.R.U32.HI R3, RZ, 0x18, R2 ;  /* 0x00000018ff037819 */ /* 0x000fc80000011602 */
[----:B------:R-:W-:-:S05]  /*2c10*/  LOP3.LUT R3, R0, R3, RZ, 0xfc, !PT ;  /* 0x0000000300037212 */ /* 0x000fca00078efcff */
[----:B------:R0:W-:Y:S01]  /*2c20*/  STG.E.U8 desc[UR36][R16.64], R3 ;  /* 0x0000000310007986 */ /* 0x0001e2000c101124 */
[----:B------:R-:W-:Y:S05]  /*2c30*/  BRA `(.L_x_39827) ;  /* 0x0000000400b87947 */ /* 0x000fea0003800000 */
.L_x_39837:
[----:B------:R-:W-:-:S05]  /*2c40*/  HADD2.F32 R0, -RZ, R4.H0_H0 ;  /* 0x20000004ff007230 */ /* 0x000fca0000004100 */
[----:B------:R-:W-:-:S05]  /*2c50*/  F2FP.BF16.F32.PACK_AB R0, RZ, R0 ;  /* 0x00000000ff00723e */ /* 0x000fca00000010ff */
[----:B------:R0:W-:Y:S01]  /*2c60*/  STG.E.U16 desc[UR36][R16.64], R0 ;  /* 0x0000000010007986 */ /* 0x0001e2000c101524 */
[----:B------:R-:W-:Y:S05]  /*2c70*/  BRA `(.L_x_39827) ;  /* 0x0000000400a87947 */ /* 0x000fea0003800000 */
.L_x_39834:
        /* <DEDUP_REMOVED lines=12> */
.L_x_39846:
        /* <DEDUP_REMOVED lines=17> */
.L_x_39849:
[----:B------:R-:W-:-:S04]  /*2e50*/  LOP3.LUT R2, R3, 0x80000000, RZ, 0xc0, !PT ;  /* 0x8000000003027812 */ /* 0x000fc800078ec0ff */
[----:B------:R-:W-:-:S04]  /*2e60*/  SHF.R.U32.HI R3, RZ, 0x18, R2 ;  /* 0x00000018ff037819 */ /* 0x000fc80000011602 */
[----:B------:R-:W-:-:S04]  /*2e70*/  LOP3.LUT R0, R0, R3, RZ, 0xfc, !PT ;  /* 0x0000000300007212 */ /* 0x000fc800078efcff */
[----:B------:R-:W-:-:S07]  /*2e80*/  PRMT R8, R0, 0x7610, R8 ;  /* 0x0000761000087816 */ /* 0x000fce0000000008 */
.L_x_39848:
[----:B------:R-:W-:Y:S05]  /*2e90*/  BSYNC B0 ;  /* 0x0000000000007941 */ /* 0x000fea0003800000 */
.L_x_39847:
[----:B------:R0:W-:Y:S01]  /*2ea0*/  STG.E.U8 desc[UR36][R16.64], R8 ;  /* 0x0000000810007986 */ /* 0x0001e2000c101124 */
[----:B------:R-:W-:Y:S05]  /*2eb0*/  BRA `(.L_x_39827) ;  /* 0x0000000400187947 */ /* 0x000fea0003800000 */
.L_x_39845:
        /* <DEDUP_REMOVED lines=17> */
.L_x_39852:
[----:B------:R-:W-:-:S04]  /*2fd0*/  LOP3.LUT R2, R3, 0x80000000, RZ, 0xc0, !PT ;  /* 0x8000000003027812 */ /* 0x000fc800078ec0ff */
[----:B------:R-:W-:-:S04]  /*2fe0*/  SHF.R.U32.HI R3, RZ, 0x18, R2 ;  /* 0x00000018ff037819 */ /* 0x000fc80000011602 */
[----:B------:R-:W-:-:S04]  /*2ff0*/  LOP3.LUT R0, R0, R3, RZ, 0xfc, !PT ;  /* 0x0000000300007212 */ /* 0x000fc800078efcff */
[----:B------:R-:W-:-:S07]  /*3000*/  PRMT R8, R0, 0x7610, R8 ;  /* 0x0000761000087816 */ /* 0x000fce0000000008 */
.L_x_39851:
[----:B------:R-:W-:Y:S05]  /*3010*/  BSYNC B0 ;  /* 0x0000000000007941 */ /* 0x000fea0003800000 */
.L_x_39850:
[----:B------:R0:W-:Y:S01]  /*3020*/  STG.E.U8 desc[UR36][R16.64], R8 ;  /* 0x0000000810007986 */ /* 0x0001e2000c101124 */
[----:B------:R-:W-:Y:S05]  /*3030*/  BRA `(.L_x_39827) ;  /* 0x0000000000b87947 */ /* 0x000fea0003800000 */
.L_x_39844:
        /* <DEDUP_REMOVED lines=22> */
.L_x_39826:
        /* <DEDUP_REMOVED lines=16> */
.L_x_39855:
[----:B------:R-:W-:Y:S05]  /*32a0*/  BRA `(.L_x_39827) ;  /* 0x00000000001c7947 */ /* 0x000fea0003800000 */
.L_x_39854:
[----:B------:R-:W-:-:S06]  /*32b0*/  HADD2.F32 R2, -RZ, R4.H0_H0 ;  /* 0x20000004ff027230 */ /* 0x000fcc0000004100 */
[----:B------:R-:W0:Y:S02]  /*32c0*/  F2I.U64.TRUNC R2, R2 ;  /* 0x0000000200027311 */ /* 0x000e24000020d800 */
[----:B0-----:R0:W-:Y:S01]  /*32d0*/  STG.E.64 desc[UR36][R16.64], R2 ;  /* 0x0000000210007986 */ /* 0x0011e2000c101b24 */
[----:B------:R-:W-:Y:S05]  /*32e0*/  BRA `(.L_x_39827) ;  /* 0x00000000000c7947 */ /* 0x000fea0003800000 */
.L_x_39853:
[----:B------:R-:W-:-:S04]  /*32f0*/  HADD2.F32 R4, -RZ, R4.H0_H0 ;  /* 0x20000004ff047230 */ /* 0x000fc80000004100 */
[----:B------:R-:W0:Y:S02]  /*3300*/  F2I.FTZ.U32.TRUNC.NTZ R3, R4 ;  /* 0x0000000400037305 */ /* 0x000e24000021f000 */
[----:B0-----:R0:W-:Y:S02]  /*3310*/  STG.E desc[UR36][R16.64], R3 ;  /* 0x0000000310007986 */ /* 0x0011e4000c101924 */
.L_x_39827:
[----:B------:R-:W-:-:S04]  /*3320*/  IMAD R18, R23, 0x200, R18 ;  /* 0x0000020017127824 */ /* 0x000fc800078e0212 */
[----:B------:R-:W-:-:S07]  /*3330*/  VIADD R19, R18, 0x80 ;  /* 0x0000008012137836 */ /* 0x000fce0000000000 */
.L_x_39787:
[----:B------:R-:W-:Y:S05]  /*3340*/  BSYNC B6 ;  /* 0x0000000000067941 */ /* 0x000fea0003800000 */
.L_x_39786:
        /* <DEDUP_REMOVED lines=307> */
.L_x_39858:
        /* <DEDUP_REMOVED lines=22> */
.L_x_39862:
[----:B------:R-:W2:Y:S02]  /*47e0*/  LDG.E.U8 R2, desc[UR36][R2.64] ;  /* 0x0000002402027981 */ /* 0x000ea4000c1e1100 */
[----:B--2---:R-:W-:-:S04]  /*47f0*/  I2FP.F32.U32 R0, R2 ;  /* 0x0000000200007245 */ /* 0x004fc80000201000 */
[----:B------:R-:W-:Y:S01]  /*4800*/  F2FP.F16.F32.PACK_AB R0, RZ, R0 ;  /* 0x00000000ff00723e */ /* 0x000fe200000000ff */
[----:B------:R-:W-:Y:S06]  /*4810*/  BRA `(.L_x_39864) ;  /* 0x0000000c00887947 */ /* 0x000fec0003800000 */
.L_x_39861:
        /* <DEDUP_REMOVED lines=10> */
.L_x_39866:
[----:B------:R-:W2:Y:S02]  /*48c0*/  LDG.E R2, desc[UR36][R2.64] ;  /* 0x0000002402027981 */ /* 0x000ea4000c1e1900 */
[----:B--2---:R-:W-:-:S04]  /*48d0*/  I2FP.F32.S32 R0, R2 ;  /* 0x0000000200007245 */ /* 0x004fc80000201400 */
[----:B------:R-:W-:Y:S01]  /*48e0*/  F2FP.F16.F32.PACK_AB R0, RZ, R0 ;  /* 0x00000000ff00723e */ /* 0x000fe200000000ff */
[----:B------:R-:W-:Y:S06]  /*48f0*/  BRA `(.L_x_39864) ;  /* 0x0000000c00507947 */ /* 0x000fec0003800000 */
.L_x_39865:
[----:B------:R-:W2:Y:S02]  /*4900*/  LDG.E.U16 R2, desc[UR36][R2.64] ;  /* 0x0000002402027981 */ /* 0x000ea4000c1e1500 */
[----:B--2---:R-:W0:Y:S02]  /*4910*/  I2F.S16 R0, R2 ;  /* 0x0000000200007306 */ /* 0x004e240000101400 */
[----:B0-----:R-:W-:Y:S01]  /*4920*/  F2FP.F16.F32.PACK_AB R0, RZ, R0 ;  /* 0x00000000ff00723e */ /* 0x001fe200000000ff */
[----:B------:R-:W-:Y:S06]  /*4930*/  BRA `(.L_x_39864) ;  /* 0x0000000c00407947 */ /* 0x000fec0003800000 */
.L_x_39860:
        /* <DEDUP_REMOVED lines=9> */
.L_x_39868:
[----:B------:R0:W5:Y:S01]  /*49d0*/  LDG.E.U16 R0, desc[UR36][R2.64] ;  /* 0x0000002402007981 */ /* 0x000162000c1e1500 */
[----:B------:R-:W-:Y:S05]  /*49e0*/  BRA `(.L_x_39864) ;  /* 0x0000000c00147947 */ /* 0x000fea0003800000 */
.L_x_39867:
        /* <DEDUP_REMOVED lines=9> */
.L_x_39870:
[----:B------:R1:W5:Y:S01]  /*4a80*/  LDG.E.U16 R0, desc[UR36][R2.64] ;  /* 0x0000002402007981 */ /* 0x000362000c1e1500 */
[----:B------:R-:W-:Y:S05]  /*4a90*/  BRA `(.L_x_39864) ;  /* 0x0000000800e87947 */ /* 0x000fea0003800000 */
.L_x_39869:
        /* <DEDUP_REMOVED lines=8> */
.L_x_39859:
        /* <DEDUP_REMOVED lines=13> */
.L_x_39873:
        /* <DEDUP_REMOVED lines=8> */
.L_x_39872:
        /* <DEDUP_REMOVED lines=28> */
.L_x_39875:
        /* <DEDUP_REMOVED lines=15> */
.L_x_39874:
[----:B------:R-:W2:Y:S02]  /*4f20*/  LDG.E.U16 R0, desc[UR36][R2.64] ;  /* 0x0000002402007981 */ /* 0x000ea4000c1e1500 */
[----:B--2---:R-:W-:-:S05]  /*4f30*/  IMAD.U32 R0, R0, 0x10000, RZ ;  /* 0x0001000000007824 */ /* 0x004fca00078e00ff */
[----:B------:R-:W-:Y:S01]  /*4f40*/  F2FP.F16.F32.PACK_AB R0, RZ, R0 ;  /* 0x00000000ff00723e */ /* 0x000fe200000000ff */
[----:B------:R-:W-:Y:S06]  /*4f50*/  BRA `(.L_x_39864) ;  /* 0x0000000400b87947 */ /* 0x000fec0003800000 */
.L_x_39871:
        /* <DEDUP_REMOVED lines=12> */
.L_x_39878:
        /* <DEDUP_REMOVED lines=21> */
.L_x_39882:
[----:B------:R-:W-:Y:S05]  /*5170*/  BSYNC B1 ;  /* 0x0000000000017941 */ /* 0x000fea0003800000 */
.L_x_39881:
[----:B------:R-:W-:Y:S01]  /*5180*/  LEA R3, R0, 0x3b800000, 0x17 ;  /* 0x3b80000000037811 */ /* 0x000fe200078eb8ff */
[----:B------:R-:W-:-:S05]  /*5190*/  IMAD.SHL.U32 R0, R2, 0x100000, RZ ;  /* 0x0010000002007824 */ /* 0x000fca00078e00ff */
[----:B------:R-:W-:-:S07]  /*51a0*/  LOP3.LUT R0, R3, R0, R4, 0xfe, !PT ;  /* 0x0000000003007212 */ /* 0x000fce00078efe04 */
.L_x_39880:
[----:B------:R-:W-:Y:S05]  /*51b0*/  BSYNC B0 ;  /* 0x0000000000007941 */ /* 0x000fea0003800000 */
.L_x_39879:
[----:B------:R-:W-:Y:S01]  /*51c0*/  F2FP.F16.F32.PACK_AB R0, RZ, R0 ;  /* 0x00000000ff00723e */ /* 0x000fe200000000ff */
[----:B------:R-:W-:Y:S06]  /*51d0*/  BRA `(.L_x_39864) ;  /* 0x0000000400187947 */ /* 0x000fec0003800000 */
.L_x_39877:
        /* <DEDUP_REMOVED lines=21> */
.L_x_39886:
[----:B------:R-:W-:Y:S05]  /*5330*/  BSYNC B1 ;  /* 0x0000000000017941 */ /* 0x000fea0003800000 */
.L_x_39885:
[----:B------:R-:W-:Y:S01]  /*5340*/  LEA R3, R0, 0x37800000, 0x17 ;  /* 0x3780000000037811 */ /* 0x000fe200078eb8ff */
[----:B------:R-:W-:-:S05]  /*5350*/  IMAD.SHL.U32 R0, R2, 0x200000, RZ ;  /* 0x0020000002007824 */ /* 0x000fca00078e00ff */
[----:B------:R-:W-:-:S07]  /*5360*/  LOP3.LUT R0, R3, R0, R4, 0xfe, !PT ;  /* 0x0000000003007212 */ /* 0x000fce00078efe04 */
.L_x_39884:
[----:B------:R-:W-:Y:S05]  /*5370*/  BSYNC B0 ;  /* 0x0000000000007941 */ /* 0x000fea0003800000 */
.L_x_39883:
[----:B------:R-:W-:Y:S01]  /*5380*/  F2FP.F16.F32.PACK_AB R0, RZ, R0 ;  /* 0x00000000ff00723e */ /* 0x000fe200000000ff */
[----:B------:R-:W-:Y:S06]  /*5390*/  BRA `(.L_x_39864) ;  /* 0x0000000000a87947 */ /* 0x000fec0003800000 */
.L_x_39876:
        /* <DEDUP_REMOVED lines=14> */
.L_x_39890:
[----:B------:R-:W-:Y:S05]  /*5480*/  BSYNC B0 ;  /* 0x0000000000007941 */ /* 0x000fea0003800000 */
.L_x_39889:
[----:B------:R-:W-:Y:S01]  /*5490*/  F2FP.F16.F32.PACK_AB R0, RZ, R0 ;  /* 0x00000000ff00723e */ /* 0x000fe200000000ff */
[----:B------:R-:W-:Y:S06]  /*54a0*/  BRA `(.L_x_39864) ;  /* 0x0000000000647947 */ /* 0x000fec0003800000 */
.L_x_39863:
        /* <DEDUP_REMOVED lines=16> */
.L_x_39891:
[----:B------:R-:W-:Y:S01]  /*55b0*/  PRMT R0, RZ, 0x7610, R0 ;  /* 0x00007610ff007816 */ /* 0x000fe20000000000 */
[----:B------:R-:W-:Y:S06]  /*55c0*/  BRA `(.L_x_39864) ;  /* 0x00000000001c7947 */ /* 0x000fec0003800000 */
.L_x_39888:
[----:B------:R-:W2:Y:S02]  /*55d0*/  LDG.E.64 R2, desc[UR36][R2.64] ;  /* 0x0000002402027981 */ /* 0x000ea4000c1e1b00 */
[----:B--2---:R-:W0:Y:S02]  /*55e0*/  I2F.U64 R0, R2 ;  /* 0x0000000200007312 */ /* 0x004e240000301000 */
[----:B0-----:R-:W-:Y:S01]  /*55f0*/  F2FP.F16.F32.PACK_AB R0, RZ, R0 ;  /* 0x00000000ff00723e */ /* 0x001fe200000000ff */
[----:B------:R-:W-:Y:S06]  /*5600*/  BRA `(.L_x_39864) ;  /* 0x00000000000c7947 */ /* 0x000fec0003800000 */
.L_x_39887:
[----:B------:R-:W2:Y:S02]  /*5610*/  LDG.E R2, desc[UR36][R2.64] ;  /* 0x0000002402027981 */ /* 0x000ea4000c1e1900 */
[----:B--2---:R-:W-:-:S04]  /*5620*/  I2FP.F32.U32 R0, R2 ;  /* 0x0000000200007245 */ /* 0x004fc80000201000 */
[----:B------:R-:W-:-:S07]  /*5630*/  F2FP.F16.F32.PACK_AB R0, RZ, R0 ;  /* 0x00000000ff00723e */ /* 0x000fce00000000ff */
.L_x_39864:
[----:B01----:R-:W0:Y:S01]  /*5640*/  LDC.U16 R2, c[0x0][0x420] ;  /* 0x00010800ff027b82 */ /* 0x003e220000000400 */
[----:B-----5:R-:W-:-:S07]  /*5650*/  HADD2.F32 R0, -RZ, R0.H0_H0 ;  /* 0x20000000ff007230 */ /* 0x020fce0000004100 */
[----:B------:R-:W1:Y:S01]  /*5660*/  LDC.U8 R5, c[0x0][0x430] ;  /* 0x00010c00ff057b82 */ /* 0x000e620000000000 */
[----:B0-----:R-:W-:-:S06]  /*5670*/  HADD2.F32 R3, -RZ, R2.H0_H0 ;  /* 0x20000002ff037230 */ /* 0x001fcc0000004100 */
[----:B------:R-:W0:Y:S01]  /*5680*/  MUFU.LG2 R3, R3 ;  /* 0x0000000300037308 */ /* 0x000e220000000c00 */
[----:B-1----:R-:W-:-:S04]  /*5690*/  PRMT R4, R5, 0x9910, RZ ;  /* 0x0000991005047816 */ /* 0x002fc800000000ff */
[----:B------:R-:W-:Y:S01]  /*56a0*/  ISETP.GT.AND P0, PT, R4, 0x9, PT ;  /* 0x000000090400780c */ /* 0x000fe20003f04270 */
[----:B0-----:R-:W-:-:S06]  /*56b0*/  FMUL.FTZ R0, R3, R0 ;  /* 0x0000000003007220 */ /* 0x001fcc0000410000 */
[----:B------:R-:W0:Y:S02]  /*56c0*/  MUFU.EX2 R0, R0 ;  /* 0x0000000000007308 */ /* 0x000e240000000800 */
[----:B0-----:R-:W-:-:S04]  /*56d0*/  F2FP.F16.F32.PACK_AB R2, RZ, R0 ;  /* 0x00000000ff02723e */ /* 0x001fc800000000ff */
        /* <DEDUP_REMOVED lines=13> */
.L_x_39895:
[----:B------:R-:W-:-:S06]  /*57b0*/  HADD2.F32 R3, -RZ, R2.H0_H0 ;  /* 0x20000002ff037230 */ /* 0x000fcc0000004100 */
[----:B------:R-:W0:Y:S02]  /*57c0*/  F2I.S64.TRUNC R2, R3 ;  /* 0x0000000300027311 */ /* 0x000e24000020d900 */
[----:B0-----:R0:W-:Y:S01]  /*57d0*/  STG.E.U8 desc[UR36][R16.64], R2 ;  /* 0x0000000210007986 */ /* 0x0011e2000c101124 */
[----:B------:R-:W-:Y:S05]  /*57e0*/  BRA `(.L_x_39897) ;  /* 0x0000000c00847947 */ /* 0x000fea0003800000 */
.L_x_39894:
        /* <DEDUP_REMOVED lines=10> */
.L_x_39899:
[----:B------:R-:W-:-:S04]  /*5890*/  HADD2.F32 R2, -RZ, R2.H0_H0 ;  /* 0x20000002ff027230 */ /* 0x000fc80000004100 */
[----:B------:R-:W0:Y:S02]  /*58a0*/  F2I.FTZ.TRUNC.NTZ R3, R2 ;  /* 0x0000000200037305 */ /* 0x000e24000021f100 */
[----:B0-----:R0:W-:Y:S01]  /*58b0*/  STG.E desc[UR36][R16.64], R3 ;  /* 0x0000000310007986 */ /* 0x0011e2000c101924 */
[----:B------:R-:W-:Y:S05]  /*58c0*/  BRA `(.L_x_39897) ;  /* 0x0000000c004c7947 */ /* 0x000fea0003800000 */
.L_x_39898:
[----:B------:R-:W-:-:S04]  /*58d0*/  HADD2.F32 R2, -RZ, R2.H0_H0 ;  /* 0x20000002ff027230 */ /* 0x000fc80000004100 */
[----:B------:R-:W0:Y:S02]  /*58e0*/  F2I.FTZ.TRUNC.NTZ R3, R2 ;  /* 0x0000000200037305 */ /* 0x000e24000021f100 */
[----:B0-----:R0:W-:Y:S01]  /*58f0*/  STG.E.U16 desc[UR36][R16.64], R3 ;  /* 0x0000000310007986 */ /* 0x0011e2000c101524 */
[----:B------:R-:W-:Y:S05]  /*5900*/  BRA `(.L_x_39897) ;  /* 0x0000000c003c7947 */ /* 0x000fea0003800000 */
.L_x_39893:
        /* <DEDUP_REMOVED lines=9> */
.L_x_39901:
[----:B------:R0:W-:Y:S01]  /*59a0*/  STG.E.U16 desc[UR36][R16.64], R2 ;  /* 0x0000000210007986 */ /* 0x0001e2000c101524 */
[----:B------:R-:W-:Y:S05]  /*59b0*/  BRA `(.L_x_39897) ;  /* 0x0000000c00107947 */ /* 0x000fea0003800000 */
.L_x_39900:
        /* <DEDUP_REMOVED lines=10> */
.L_x_39903:
[----:B------:R-:W-:-:S05]  /*5a60*/  HADD2.F32 R0, -RZ, R2.H0_H0 ;  /* 0x20000002ff007230 */ /* 0x000fca0000004100 */
[----:B------:R-:W-:-:S04]  /*5a70*/  F2FP.F16.F32.PACK_AB R0, RZ, R0 ;  /* 0x00000000ff00723e */ /* 0x000fc800000000ff */
[----:B------:R-:W-:-:S05]  /*5a80*/  PRMT R0, R0, 0x5410, RZ ;  /* 0x0000541000007816 */ /* 0x000fca00000000ff */
[----:B------:R0:W-:Y:S01]  /*5a90*/  STG.E desc[UR36][R16.64], R0 ;  /* 0x0000000010007986 */ /* 0x0001e2000c101924 */
[----:B------:R-:W-:Y:S05]  /*5aa0*/  BRA `(.L_x_39897) ;  /* 0x0000000800d47947 */ /* 0x000fea0003800000 */
.L_x_39902:
[----:B------:R-:W-:-:S05]  /*5ab0*/  HADD2.F32 R2, -RZ, R2.H0_H0 ;  /* 0x20000002ff027230 */ /* 0x000fca0000004100 */
[----:B------:R-:W-:-:S06]  /*5ac0*/  FMUL.FTZ R2, R2, 1 ;  /* 0x3f80000002027820 */ /* 0x000fcc0000410000 */
[----:B------:R-:W0:Y:S02]  /*5ad0*/  F2F.F64.F32 R2, R2 ;  /* 0x0000000200027310 */ /* 0x000e240000201800 */
[----:B0-----:R0:W-:Y:S01]  /*5ae0*/  STG.E.64 desc[UR36][R16.64], R2 ;  /* 0x0000000210007986 */ /* 0x0011e2000c101b24 */
[----:B------:R-:W-:Y:S05]  /*5af0*/  BRA `(.L_x_39897) ;  /* 0x0000000800c07947 */ /* 0x000fea0003800000 */
.L_x_39892:
        /* <DEDUP_REMOVED lines=13> */
.L_x_39906:
[----:B------:R-:W-:Y:S01]  /*5bd0*/  HADD2.F32 R2, -RZ, R2.H0_H0 ;  /* 0x20000002ff027230 */ /* 0x000fe20000004100 */
[----:B------:R-:W-:-:S04]  /*5be0*/  CS2R R6, SRZ ;  /* 0x0000000000067805 */ /* 0x000fc8000001ff00 */
[----:B------:R-:W-:-:S04]  /*5bf0*/  FMUL.FTZ R2, R2, 1 ;  /* 0x3f80000002027820 */ /* 0x000fc80000410000 */
[----:B------:R-:W0:Y:S02]  /*5c00*/  F2F.F64.F32 R4, R2 ;  /* 0x0000000200047310 */ /* 0x000e240000201800 */
[----:B0-----:R0:W-:Y:S01]  /*5c10*/  STG.E.128 desc[UR36][R16.64], R4 ;  /* 0x0000000410007986 */ /* 0x0011e2000c101d24 */
[----:B------:R-:W-:Y:S05]  /*5c20*/  BRA `(.L_x_39897) ;  /* 0x0000000800747947 */ /* 0x000fea0003800000 */
.L_x_39905:
        /* <DEDUP_REMOVED lines=21> */
.L_x_39910:
[----:B------:R-:W-:Y:S05]  /*5d80*/  BSYNC B0 ;  /* 0x0000000000007941 */ /* 0x000fea0003800000 */
.L_x_39909:
[----:B------:R-:W-:-:S05]  /*5d90*/  LOP3.LUT R3, R0, R3, RZ, 0xfc, !PT ;  /* 0x0000000300037212 */ /* 0x000fca00078efcff */
[----:B------:R0:W-:Y:S01]  /*5da0*/  STG.E.U8 desc[UR36][R16.64], R3 ;  /* 0x0000000310007986 */ /* 0x0001e2000c101124 */
[----:B------:R-:W-:Y:S05]  /*5db0*/  BRA `(.L_x_39897) ;  /* 0x0000000800107947 */ /* 0x000fea0003800000 */
.L_x_39908:
        /* <DEDUP_REMOVED lines=13> */
.L_x_39912:
[----:B------:R-:W-:Y:S01]  /*5e90*/  IMAD.MOV.U32 R0, RZ, RZ, 0x7f ;  /* 0x0000007fff007424 */ /* 0x000fe200078e00ff */
[----:B------:R-:W-:-:S04]  /*5ea0*/  ISETP.GT.U32.AND P0, PT, R2, 0x7f800000, PT ;  /* 0x7f8000000200780c */ /* 0x000fc80003f04070 */
[----:B------:R-:W-:-:S09]  /*5eb0*/  SEL R0, R0, 0x7c, P0 ;  /* 0x0000007c00007807 */ /* 0x000fd20000000000 */
.L_x_39913:
[----:B------:R-:W-:Y:S05]  /*5ec0*/  BSYNC B0 ;  /* 0x0000000000007941 */ /* 0x000fea0003800000 */
.L_x_39911:
[----:B------:R-:W-:-:S04]  /*5ed0*/  LOP3.LUT R2, R3, 0x80000000, RZ, 0xc0, !PT ;  /* 0x8000000003027812 */ /* 0x000fc800078ec0ff */
[----:B------:R-:W-:-:S04]  /*5ee0*/  SHF.R.U32.HI R3, RZ, 0x18, R2 ;  /* 0x00000018ff037819 */ /* 0x000fc80000011602 */
[----:B------:R-:W-:-:S05]  /*5ef0*/  LOP3.LUT R3, R0, R3, RZ, 0xfc, !PT ;  /* 0x0000000300037212 */ /* 0x000fca00078efcff */
[----:B------:R0:W-:Y:S01]  /*5f00*/  STG.E.U8 desc[UR36][R16.64], R3 ;  /* 0x0000000310007986 */ /* 0x0001e2000c101124 */
[----:B------:R-:W-:Y:S05]  /*5f10*/  BRA `(.L_x_39897) ;  /* 0x0000000400b87947 */ /* 0x000fea0003800000 */
.L_x_39907:
[----:B------:R-:W-:-:S05]  /*5f20*/  HADD2.F32 R0, -RZ, R2.H0_H0 ;  /* 0x20000002ff007230 */ /* 0x000fca0000004100 */
[----:B------:R-:W-:-:S05]  /*5f30*/  F2FP.BF16.F32.PACK_AB R0, RZ, R0 ;  /* 0x00000000ff00723e */ /* 0x000fca00000010ff */
[----:B------:R0:W-:Y:S01]  /*5f40*/  STG.E.U16 desc[UR36][R16.64], R0 ;  /* 0x0000000010007986 */ /* 0x0001e2000c101524 */
[----:B------:R-:W-:Y:S05]  /*5f50*/  BRA `(.L_x_39897) ;  /* 0x0000000400a87947 */ /* 0x000fea0003800000 */
.L_x_39904:
        /* <DEDUP_REMOVED lines=12> */
.L_x_39916:
        /* <DEDUP_REMOVED lines=17> */
.L_x_39919:
[----:B------:R-:W-:-:S04]  /*6130*/  LOP3.LUT R2, R3, 0x80000000, RZ, 0xc0, !PT ;  /* 0x8000000003027812 */ /* 0x000fc800078ec0ff */
[----:B------:R-:W-:-:S04]  /*6140*/  SHF.R.U32.HI R3, RZ, 0x18, R2 ;  /* 0x00000018ff037819 */ /* 0x000fc80000011602 */
[----:B------:R-:W-:-:S04]  /*6150*/  LOP3.LUT R0, R0, R3, RZ, 0xfc, !PT ;  /* 0x0000000300007212 */ /* 0x000fc800078efcff */
[----:B------:R-:W-:-:S07]  /*6160*/  PRMT R8, R0, 0x7610, R8 ;  /* 0x0000761000087816 */ /* 0x000fce0000000008 */
.L_x_39918:
[----:B------:R-:W-:Y:S05]  /*6170*/  BSYNC B0 ;  /* 0x0000000000007941 */ /* 0x000fea0003800000 */
.L_x_39917:
[----:B------:R3:W-:Y:S01]  /*6180*/  STG.E.U8 desc[UR36][R16.64], R8 ;  /* 0x0000000810007986 */ /* 0x0007e2000c101124 */
[----:B------:R-:W-:Y:S05]  /*6190*/  BRA `(.L_x_39897) ;  /* 0x0000000400187947 */ /* 0x000fea0003800000 */
.L_x_39915:
        /* <DEDUP_REMOVED lines=17> */
.L_x_39922:
[----:B------:R-:W-:-:S04]  /*62b0*/  LOP3.LUT R2, R3, 0x80000000, RZ, 0xc0, !PT ;  /* 0x8000000003027812 */ /* 0x000fc800078ec0ff */
[----:B------:R-:W-:-:S04]  /*62c0*/  SHF.R.U32.HI R3, RZ, 0x18, R2 ;  /* 0x00000018ff037819 */ /* 0x000fc80000011602 */
[----:B------:R-:W-:-:S04]  /*62d0*/  LOP3.LUT R0, R0, R3, RZ, 0xfc, !PT ;  /* 0x0000000300007212 */ /* 0x000fc800078efcff */
[----:B------:R-:W-:-:S07]  /*62e0*/  PRMT R8, R0, 0x7610, R8 ;  /* 0x0000761000087816 */ /* 0x000fce0000000008 */
.L_x_39921:
[----:B------:R-:W-:Y:S05]  /*62f0*/  BSYNC B0 ;  /* 0x0000000000007941 */ /* 0x000fea0003800000 */
.L_x_39920:
[----:B------:R0:W-:Y:S01]  /*6300*/  STG.E.U8 desc[UR36][R16.64], R8 ;  /* 0x0000000810007986 */ /* 0x0001e2000c101124 */
[----:B------:R-:W-:Y:S05]  /*6310*/  BRA `(.L_x_39897) ;  /* 0x0000000000b87947 */ /* 0x000fea0003800000 */
.L_x_39914:
        /* <DEDUP_REMOVED lines=22> */
.L_x_39896:
        /* <DEDUP_REMOVED lines=16> */
.L_x_39925:
[----:B------:R-:W-:Y:S05]  /*6580*/  BRA `(.L_x_39897) ;  /* 0x00000000001c7947 */ /* 0x000fea0003800000 */
.L_x_39924:
[----:B------:R-:W-:-:S06]  /*6590*/  HADD2.F32 R2, -RZ, R2.H0_H0 ;  /* 0x20000002ff027230 */ /* 0x000fcc0000004100 */
[----:B------:R-:W0:Y:S02]  /*65a0*/  F2I.U64.TRUNC R2, R2 ;  /* 0x0000000200027311 */ /* 0x000e24000020d800 */
[----:B0-----:R2:W-:Y:S01]  /*65b0*/  STG.E.64 desc[UR36][R16.64], R2 ;  /* 0x0000000210007986 */ /* 0x0015e2000c101b24 */
[----:B------:R-:W-:Y:S05]  /*65c0*/  BRA `(.L_x_39897) ;  /* 0x00000000000c7947 */ /* 0x000fea0003800000 */
.L_x_39923:
[----:B------:R-:W-:-:S04]  /*65d0*/  HADD2.F32 R2, -RZ, R2.H0_H0 ;  /* 0x20000002ff027230 */ /* 0x000fc80000004100 */
[----:B------:R-:W0:Y:S02]  /*65e0*/  F2I.FTZ.U32.TRUNC.NTZ R3, R2 ;  /* 0x0000000200037305 */ /* 0x000e24000021f000 */
[----:B0-----:R0:W-:Y:S02]  /*65f0*/  STG.E desc[UR36][R16.64], R3 ;  /* 0x0000000310007986 */ /* 0x0011e4000c101924 */
.L_x_39897:
[----:B------:R-:W-:-:S07]  /*6600*/  VIADD R19, R19, 0x80 ;  /* 0x0000008013137836 */ /* 0x000fce0000000000 */
.L_x_39857:
[----:B------:R-:W-:Y:S05]  /*6610*/  BSYNC B6 ;  /* 0x0000000000067941 */ /* 0x000fea0003800000 */
.L_x_39856:
        /* <DEDUP_REMOVED lines=307> */
.L_x_39928:
        /* <DEDUP_REMOVED lines=22> */
.L_x_39932:
[----:B------:R-:W2:Y:S02]  /*7ab0*/  LDG.E.U8 R2, desc[UR36][R2.64] ;  /* 0x0000002402027981 */ /* 0x000ea4000c1e1100 */
[----:B--2---:R-:W-:-:S04]  /*7ac0*/  I2FP.F32.U32 R0, R2 ;  /* 0x0000000200007245 */ /* 0x004fc80000201000 */
[----:B------:R-:W-:Y:S01]  /*7ad0*/  F2FP.F16.F32.PACK_AB R0, RZ, R0 ;  /* 0x00000000ff00723e */ /* 0x000fe200000000ff */
[----:B------:R-:W-:Y:S06]  /*7ae0*/  BRA `(.L_x_39934) ;  /* 0x0000000c00887947 */ /* 0x000fec0003800000 */
.L_x_39931:
        /* <DEDUP_REMOVED lines=10> */
.L_x_39936:
[----:B------:R-:W2:Y:S02]  /*7b90*/  LDG.E R2, desc[UR36][R2.64] ;  /* 0x0000002402027981 */ /* 0x000ea4000c1e1900 */
[----:B--2---:R-:W-:-:S04]  /*7ba0*/  I2FP.F32.S32 R0, R2 ;  /* 0x0000000200007245 */ /* 0x004fc80000201400 */
[----:B------:R-:W-:Y:S01]  /*7bb0*/  F2FP.F16.F32.PACK_AB R0, RZ, R0 ;  /* 0x00000000ff00723e */ /* 0x000fe200000000ff */
[----:B------:R-:W-:Y:S06]  /*7bc0*/  BRA `(.L_x_39934) ;  /* 0x0000000c00507947 */ /* 0x000fec0003800000 */
.L_x_39935:
[----:B------:R-:W2:Y:S02]  /*7bd0*/  LDG.E.U16 R2, desc[UR36][R2.64] ;  /* 0x0000002402027981 */ /* 0x000ea4000c1e1500 */
[----:B--2---:R-:W0:Y:S02]  /*7be0*/  I2F.S16 R0, R2 ;  /* 0x0000000200007306 */ /* 0x004e240000101400 */
[----:B0-----:R-:W-:Y:S01]  /*7bf0*/  F2FP.F16.F32.PACK_AB R0, RZ, R0 ;  /* 0x00000000ff00723e */ /* 0x001fe200000000ff */
[----:B------:R-:W-:Y:S06]  /*7c00*/  BRA `(.L_x_39934) ;  /* 0x0000000c00407947 */ /* 0x000fec0003800000 */
.L_x_39930:
        /* <DEDUP_REMOVED lines=9> */
.L_x_39938:
[----:B------:R1:W5:Y:S01]  /*7ca0*/  LDG.E.U16 R0, desc[UR36][R2.64] ;  /* 0x0000002402007981 */ /* 0x000362000c1e1500 */
[----:B------:R-:W-:Y:S05]  /*7cb0*/  BRA `(.L_x_39934) ;  /* 0x0000000c00147947 */ /* 0x000fea0003800000 */
.L_x_39937:
        /* <DEDUP_REMOVED lines=9> */
.L_x_39940:
[----:B------:R0:W5:Y:S01]  /*7d50*/  LDG.E.U16 R0, desc[UR36][R2.64] ;  /* 0x0000002402007981 */ /* 0x000162000c1e1500 */
[----:B------:R-:W-:Y:S05]  /*7d60*/  BRA `(.L_x_39934) ;  /* 0x0000000800e87947 */ /* 0x000fea0003800000 */
.L_x_39939:
        /* <DEDUP_REMOVED lines=8> */
.L_x_39929:
        /* <DEDUP_REMOVED lines=13> */
.L_x_39943:
        /* <DEDUP_REMOVED lines=8> */
.L_x_39942:
        /* <DEDUP_REMOVED lines=28> */
.L_x_39945:
        /* <DEDUP_REMOVED lines=15> */
.L_x_39944:
[----:B------:R-:W2:Y:S02]  /*81f0*/  LDG.E.U16 R0, desc[UR36][R2.64] ;  /* 0x0000002402007981 */ /* 0x000ea4000c1e1500 */
[----:B--2---:R-:W-:-:S05]  /*8200*/  IMAD.U32 R0, R0, 0x10000, RZ ;  /* 0x0001000000007824 */ /* 0x004fca00078e00ff */
[----:B------:R-:W-:Y:S01]  /*8210*/  F2FP.F16.F32.PACK_AB R0, RZ, R0 ;  /* 0x00000000ff00723e */ /* 0x000fe200000000ff */
[----:B------:R-:W-:Y:S06]  /*8220*/  BRA `(.L_x_39934) ;  /* 0x0000000400b87947 */ /* 0x000fec0003800000 */
.L_x_39941:
        /* <DEDUP_REMOVED lines=12> */
.L_x_39948:
        /* <DEDUP_REMOVED lines=21> */
.L_x_39952:
[----:B------:R-:W-:Y:S05]  /*8440*/  BSYNC B1 ;  /* 0x0000000000017941 */ /* 0x000fea0003800000 */
.L_x_39951:
[----:B------:R-:W-:Y:S01]  /*8450*/  LEA R3, R0, 0x3b800000, 0x17 ;  /* 0x3b80000000037811 */ /* 0x000fe200078eb8ff */
[----:B------:R-:W-:-:S05]  /*8460*/  IMAD.SHL.U32 R0, R2, 0x100000, RZ ;  /* 0x0010000002007824 */ /* 0x000fca00078e00ff */
[----:B------:R-:W-:-:S07]  /*8470*/  LOP3.LUT R0, R3, R0, R4, 0xfe, !PT ;  /* 0x0000000003007212 */ /* 0x000fce00078efe04 */
.L_x_39950:
[----:B------:R-:W-:Y:S05]  /*8480*/  BSYNC B0 ;  /* 0x0000000000007941 */ /* 0x000fea0003800000 */
.L_x_39949:
[----:B------:R-:W-:Y:S01]  /*8490*/  F2FP.F16.F32.PACK_AB R0, RZ, R0 ;  /* 0x00000000ff00723e */ /* 0x000fe200000000ff */
[----:B------:R-:W-:Y:S06]  /*84a0*/  BRA `(.L_x_39934) ;  /* 0x0000000400187947 */ /* 0x000fec0003800000 */
.L_x_39947:
        /* <DEDUP_REMOVED lines=21> */
.L_x_39956:
[----:B------:R-:W-:Y:S05]  /*8600*/  BSYNC B1 ;  /* 0x0000000000017941 */ /* 0x000fea0003800000 */
.L_x_39955:
[----:B------:R-:W-:Y:S01]  /*8610*/  LEA R3, R0, 0x37800000, 0x17 ;  /* 0x3780000000037811 */ /* 0x000fe200078eb8ff */
[----:B------:R-:W-:-:S05]  /*8620*/  IMAD.SHL.U32 R0, R2, 0x200000, RZ ;  /* 0x0020000002007824 */ /* 0x000fca00078e00ff */
[----:B------:R-:W-:-:S07]  /*8630*/  LOP3.LUT R0, R3, R0, R4, 0xfe, !PT ;  /* 0x0000000003007212 */ /* 0x000fce00078efe04 */
.L_x_39954:
[----:B------:R-:W-:Y:S05]  /*8640*/  BSYNC B0 ;  /* 0x0000000000007941 */ /* 0x000fea0003800000 */
.L_x_39953:
[----:B------:R-:W-:Y:S01]  /*8650*/  F2FP.F16.F32.PACK_AB R0, RZ, R0 ;  /* 0x00000000ff00723e */ /* 0x000fe200000000ff */
[----:B------:R-:W-:Y:S06]  /*8660*/  BRA `(.L_x_39934) ;  /* 0x0000000000a87947 */ /* 0x000fec0003800000 */
.L_x_39946:
        /* <DEDUP_REMOVED lines=14> */
.L_x_39960:
[----:B------:R-:W-:Y:S05]  /*8750*/  BSYNC B0 ;  /* 0x0000000000007941 */ /* 0x000fea0003800000 */
.L_x_39959:
[----:B------:R-:W-:Y:S01]  /*8760*/  F2FP.F16.F32.PACK_AB R0, RZ, R0 ;  /* 0x00000000ff00723e */ /* 0x000fe200000000ff */
[----:B------:R-:W-:Y:S06]  /*8770*/  BRA `(.L_x_39934) ;  /* 0x0000000000647947 */ /* 0x000fec0003800000 */
.L_x_39933:
        /* <DEDUP_REMOVED lines=16> */
.L_x_39961:
[----:B------:R-:W-:Y:S01]  /*8880*/  PRMT R0, RZ, 0x7610, R0 ;  /* 0x00007610ff007816 */ /* 0x000fe20000000000 */
[----:B------:R-:W-:Y:S06]  /*8890*/  BRA `(.L_x_39934) ;  /* 0x00000000001c7947 */ /* 0x000fec0003800000 */
.L_x_39958:
[----:B------:R-:W2:Y:S02]  /*88a0*/  LDG.E.64 R2, desc[UR36][R2.64] ;  /* 0x0000002402027981 */ /* 0x000ea4000c1e1b00 */
[----:B--2---:R-:W0:Y:S02]  /*88b0*/  I2F.U64 R0, R2 ;  /* 0x0000000200007312 */ /* 0x004e240000301000 */
[----:B0-----:R-:W-:Y:S01]  /*88c0*/  F2FP.F16.F32.PACK_AB R0, RZ, R0 ;  /* 0x00000000ff00723e */ /* 0x001fe200000000ff */
[----:B------:R-:W-:Y:S06]  /*88d0*/  BRA `(.L_x_39934) ;  /* 0x00000000000c7947 */ /* 0x000fec0003800000 */
.L_x_39957:
[----:B------:R-:W2:Y:S02]  /*88e0*/  LDG.E R2, desc[UR36][R2.64] ;  /* 0x0000002402027981 */ /* 0x000ea4000c1e1900 */
[----:B--2---:R-:W-:-:S04]  /*88f0*/  I2FP.F32.U32 R0, R2 ;  /* 0x0000000200007245 */ /* 0x004fc80000201000 */
[----:B------:R-:W-:-:S07]  /*8900*/  F2FP.F16.F32.PACK_AB R0, RZ, R0 ;  /* 0x00000000ff00723e */ /* 0x000fce00000000ff */
.L_x_39934:
        /* <DEDUP_REMOVED lines=23> */
.L_x_39965:
[----:B------:R-:W-:-:S06]  /*8a80*/  HADD2.F32 R3, -RZ, R2.H0_H0 ;  /* 0x20000002ff037230 */ /* 0x000fcc0000004100 */
[----:B------:R-:W0:Y:S02]  /*8a90*/  F2I.S64.TRUNC R2, R3 ;  /* 0x0000000300027311 */ /* 0x000e24000020d900 */
[----:B0-----:R3:W-:Y:S01]  /*8aa0*/  STG.E.U8 desc[UR36][R16.64], R2 ;  /* 0x0000000210007986 */ /* 0x0017e2000c101124 */
[----:B------:R-:W-:Y:S05]  /*8ab0*/  BRA `(.L_x_39967) ;  /* 0x0000000c00847947 */ /* 0x000fea0003800000 */
.L_x_39964:
        /* <DEDUP_REMOVED lines=10> */
.L_x_39969:
[----:B------:R-:W-:-:S04]  /*8b60*/  HADD2.F32 R2, -RZ, R2.H0_H0 ;  /* 0x20000002ff027230 */ /* 0x000fc80000004100 */
[----:B------:R-:W0:Y:S02]  /*8b70*/  F2I.FTZ.TRUNC.NTZ R3, R2 ;  /* 0x0000000200037305 */ /* 0x000e24000021f100 */
[----:B0-----:R2:W-:Y:S01]  /*8b80*/  STG.E desc[UR36][R16.64], R3 ;  /* 0x0000000310007986 */ /* 0x0015e2000c101924 */
[----:B------:R-:W-:Y:S05]  /*8b90*/  BRA `(.L_x_39967) ;  /* 0x0000000c004c7947 */ /* 0x000fea0003800000 */
.L_x_39968:
[----:B------:R-:W-:-:S04]  /*8ba0*/  HADD2.F32 R2, -RZ, R2.H0_H0 ;  /* 0x20000002ff027230 */ /* 0x000fc80000004100 */
[----:B------:R-:W0:Y:S02]  /*8bb0*/  F2I.FTZ.TRUNC.NTZ R3, R2 ;  /* 0x0000000200037305 */ /* 0x000e24000021f100 */
[----:B0-----:R0:W-:Y:S01]  /*8bc0*/  STG.E.U16 desc[UR36][R16.64], R3 ;  /* 0x0000000310007986 */ /* 0x0011e2000c101524 */
[----:B------:R-:W-:Y:S05]  /*8bd0*/  BRA `(.L_x_39967) ;  /* 0x0000000c003c7947 */ /* 0x000fea0003800000 */
.L_x_39963:
        /* <DEDUP_REMOVED lines=9> */
.L_x_39971:
[----:B------:R0:W-:Y:S01]  /*8c70*/  STG.E.U16 desc[UR36][R16.64], R2 ;  /* 0x0000000210007986 */ /* 0x0001e2000c101524 */
[----:B------:R-:W-:Y:S05]  /*8c80*/  BRA `(.L_x_39967) ;  /* 0x0000000c00107947 */ /* 0x000fea0003800000 */
.L_x_39970:
        /* <DEDUP_REMOVED lines=10> */
.L_x_39973:
[----:B------:R-:W-:-:S05]  /*8d30*/  HADD2.F32 R0, -RZ, R2.H0_H0 ;  /* 0x20000002ff007230 */ /* 0x000fca0000004100 */
[----:B------:R-:W-:-:S04]  /*8d40*/  F2FP.F16.F32.PACK_AB R0, RZ, R0 ;  /* 0x00000000ff00723e */ /* 0x000fc800000000ff */
[----:B------:R-:W-:-:S05]  /*8d50*/  PRMT R0, R0, 0x5410, RZ ;  /* 0x0000541000007816 */ /* 0x000fca00000000ff */
[----:B------:R0:W-:Y:S01]  /*8d60*/  STG.E desc[UR36][R16.64], R0 ;  /* 0x0000000010007986 */ /* 0x0001e2000c101924 */
[----:B------:R-:W-:Y:S05]  /*8d70*/  BRA `(.L_x_39967) ;  /* 0x0000000800d47947 */ /* 0x000fea0003800000 */
.L_x_39972:
[----:B------:R-:W-:-:S05]  /*8d80*/  HADD2.F32 R2, -RZ, R2.H0_H0 ;  /* 0x20000002ff027230 */ /* 0x000fca0000004100 */
[----:B------:R-:W-:-:S06]  /*8d90*/  FMUL.FTZ R2, R2, 1 ;  /* 0x3f80000002027820 */ /* 0x000fcc0000410000 */
[----:B------:R-:W0:Y:S02]  /*8da0*/  F2F.F64.F32 R2, R2 ;  /* 0x0000000200027310 */ /* 0x000e240000201800 */
[----:B0-----:R0:W-:Y:S01]  /*8db0*/  STG.E.64 desc[UR36][R16.64], R2 ;  /* 0x0000000210007986 */ /* 0x0011e2000c101b24 */
[----:B------:R-:W-:Y:S05]  /*8dc0*/  BRA `(.L_x_39967) ;  /* 0x0000000800c07947 */ /* 0x000fea0003800000 */
.L_x_39962:
        /* <DEDUP_REMOVED lines=13> */
.L_x_39976:
[----:B------:R-:W-:Y:S01]  /*8ea0*/  HADD2.F32 R2, -RZ, R2.H0_H0 ;  /* 0x20000002ff027230 */ /* 0x000fe20000004100 */
[----:B------:R-:W-:-:S04]  /*8eb0*/  CS2R R6, SRZ ;  /* 0x0000000000067805 */ /* 0x000fc8000001ff00 */
[----:B------:R-:W-:-:S04]  /*8ec0*/  FMUL.FTZ R2, R2, 1 ;  /* 0x3f80000002027820 */ /* 0x000fc80000410000 */
[----:B------:R-:W0:Y:S02]  /*8ed0*/  F2F.F64.F32 R4, R2 ;  /* 0x0000000200047310 */ /* 0x000e240000201800 */
[----:B0-----:R0:W-:Y:S01]  /*8ee0*/  STG.E.128 desc[UR36][R16.64], R4 ;  /* 0x0000000410007986 */ /* 0x0011e2000c101d24 */
[----:B------:R-:W-:Y:S05]  /*8ef0*/  BRA `(.L_x_39967) ;  /* 0x0000000800747947 */ /* 0x000fea0003800000 */
.L_x_39975:
        /* <DEDUP_REMOVED lines=21> */
.L_x_39980:
[----:B------:R-:W-:Y:S05]  /*9050*/  BSYNC B0 ;  /* 0x0000000000007941 */ /* 0x000fea0003800000 */
.L_x_39979:
[----:B------:R-:W-:-:S05]  /*9060*/  LOP3.LUT R3, R0, R3, RZ, 0xfc, !PT ;  /* 0x0000000300037212 */ /* 0x000fca00078efcff */
[----:B------:R0:W-:Y:S01]  /*9070*/  STG.E.U8 desc[UR36][R16.64], R3 ;  /* 0x0000000310007986 */ /* 0x0001e2000c101124 */
[----:B------:R-:W-:Y:S05]  /*9080*/  BRA `(.L_x_39967) ;  /* 0x0000000800107947 */ /* 0x000fea0003800000 */
.L_x_39978:
        /* <DEDUP_REMOVED lines=13> */
.L_x_39982:
[----:B------:R-:W-:Y:S01]  /*9160*/  IMAD.MOV.U32 R0, RZ, RZ, 0x7f ;  /* 0x0000007fff007424 */ /* 0x000fe200078e00ff */
[----:B------:R-:W-:-:S04]  /*9170*/  ISETP.GT.U32.AND P0, PT, R2, 0x7f800000, PT ;  /* 0x7f8000000200780c */ /* 0x000fc80003f04070 */
[----:B------:R-:W-:-:S09]  /*9180*/  SEL R0, R0, 0x7c, P0 ;  /* 0x0000007c00007807 */ /* 0x000fd20000000000 */
.L_x_39983:
[----:B------:R-:W-:Y:S05]  /*9190*/  BSYNC B0 ;  /* 0x0000000000007941 */ /* 0x000fea0003800000 */
.L_x_39981:
[----:B------:R-:W-:-:S04]  /*91a0*/  LOP3.LUT R2, R3, 0x80000000, RZ, 0xc0, !PT ;  /* 0x8000000003027812 */ /* 0x000fc800078ec0ff */
[----:B------:R-:W-:-:S04]  /*91b0*/  SHF.R.U32.HI R3, RZ, 0x18, R2 ;  /* 0x00000018ff037819 */ /* 0x000fc80000011602 */
[----:B------:R-:W-:-:S05]  /*91c0*/  LOP3.LUT R3, R0, R3, RZ, 0xfc, !PT ;  /* 0x0000000300037212 */ /* 0x000fca00078efcff */
[----:B------:R0:W-:Y:S01]  /*91d0*/  STG.E.U8 desc[UR36][R16.64], R3 ;  /* 0x0000000310007986 */ /* 0x0001e2000c101124 */
[----:B------:R-:W-:Y:S05]  /*91e0*/  BRA `(.L_x_39967) ;  /* 0x0000000400b87947 */ /* 0x000fea0003800000 */
.L_x_39977:
[----:B------:R-:W-:-:S05]  /*91f0*/  HADD2.F32 R0, -RZ, R2.H0_H0 ;  /* 0x20000002ff007230 */ /* 0x000fca0000004100 */
[----:B------:R-:W-:-:S05]  /*9200*/  F2FP.BF16.F32.PACK_AB R0, RZ, R0 ;  /* 0x00000000ff00723e */ /* 0x000fca00000010ff */
[----:B------:R0:W-:Y:S01]  /*9210*/  STG.E.U16 desc[UR36][R16.64], R0 ;  /* 0x0000000010007986 */ /* 0x0001e2000c101524 */
[----:B------:R-:W-:Y:S05]  /*9220*/  BRA `(.L_x_39967) ;  /* 0x0000000400a87947 */ /* 0x000fea0003800000 */
.L_x_39974:
        /* <DEDUP_REMOVED lines=12> */
.L_x_39986:
        /* <DEDUP_REMOVED lines=17> */
.L_x_39989:
[----:B------:R-:W-:-:S04]  /*9400*/  LOP3.LUT R2, R3, 0x80000000, RZ, 0xc0, !PT ;  /* 0x8000000003027812 */ /* 0x000fc800078ec0ff */
[----:B------:R-:W-:-:S04]  /*9410*/  SHF.R.U32.HI R3, RZ, 0x18, R2 ;  /* 0x00000018ff037819 */ /* 0x000fc80000011602 */
[----:B------:R-:W-:-:S04]  /*9420*/  LOP3.LUT R0, R0, R3, RZ, 0xfc, !PT ;  /* 0x0000000300007212 */ /* 0x000fc800078efcff */
[----:B------:R-:W-:-:S07]  /*9430*/  PRMT R8, R0, 0x7610, R8 ;  /* 0x0000761000087816 */ /* 0x000fce0000000008 */
.L_x_39988:
[----:B------:R-:W-:Y:S05]  /*9440*/  BSYNC B0 ;  /* 0x0000000000007941 */ /* 0x000fea0003800000 */
.L_x_39987:
[----:B------:R0:W-:Y:S01]  /*9450*/  STG.E.U8 desc[UR36][R16.64], R8 ;  /* 0x0000000810007986 */ /* 0x0001e2000c101124 */
[----:B------:R-:W-:Y:S05]  /*9460*/  BRA `(.L_x_39967) ;  /* 0x0000000400187947 */ /* 0x000fea0003800000 */
.L_x_39985:
        /* <DEDUP_REMOVED lines=17> */
.L_x_39992:
[----:B------:R-:W-:-:S04]  /*9580*/  LOP3.LUT R2, R3, 0x80000000, RZ, 0xc0, !PT ;  /* 0x8000000003027812 */ /* 0x000fc800078ec0ff */
[----:B------:R-:W-:-:S04]  /*9590*/  SHF.R.U32.HI R3, RZ, 0x18, R2 ;  /* 0x00000018ff037819 */ /* 0x000fc80000011602 */
[----:B------:R-:W-:-:S04]  /*95a0*/  LOP3.LUT R0, R0, R3, RZ, 0xfc, !PT ;  /* 0x0000000300007212 */ /* 0x000fc800078efcff */
[----:B------:R-:W-:-:S07]  /*95b0*/  PRMT R8, R0, 0x7610, R8 ;  /* 0x0000761000087816 */ /* 0x000fce0000000008 */
.L_x_39991:
[----:B------:R-:W-:Y:S05]  /*95c0*/  BSYNC B0 ;  /* 0x0000000000007941 */ /* 0x000fea0003800000 */
.L_x_39990:
[----:B------:R0:W-:Y:S01]  /*95d0*/  STG.E.U8 desc[UR36][R16.64], R8 ;  /* 0x0000000810007986 */ /* 0x0001e2000c101124 */
[----:B------:R-:W-:Y:S05]  /*95e0*/  BRA `(.L_x_39967) ;  /* 0x0000000000b87947 */ /* 0x000fea0003800000 */
.L_x_39984:
        /* <DEDUP_REMOVED lines=22> */
.L_x_39966:
        /* <DEDUP_REMOVED lines=16> */
.L_x_39995:
[----:B------:R-:W-:Y:S05]  /*9850*/  BRA `(.L_x_39967) ;  /* 0x00000000001c7947 */ /* 0x000fea0003800000 */
.L_x_39994:
[----:B------:R-:W-:-:S06]  /*9860*/  HADD2.F32 R2, -RZ, R2.H0_H0 ;  /* 0x20000002ff027230 */ /* 0x000fcc0000004100 */
[----:B------:R-:W0:Y:S02]  /*9870*/  F2I.U64.TRUNC R2, R2 ;  /* 0x0000000200027311 */ /* 0x000e24000020d800 */
[----:B0-----:R0:W-:Y:S01]  /*9880*/  STG.E.64 desc[UR36][R16.64], R2 ;  /* 0x0000000210007986 */ /* 0x0011e2000c101b24 */
[----:B------:R-:W-:Y:S05]  /*9890*/  BRA `(.L_x_39967) ;  /* 0x00000000000c7947 */ /* 0x000fea0003800000 */
.L_x_39993:
[----:B------:R-:W-:-:S04]  /*98a0*/  HADD2.F32 R2, -RZ, R2.H0_H0 ;  /* 0x20000002ff027230 */ /* 0x000fc80000004100 */
[----:B------:R-:W0:Y:S02]  /*98b0*/  F2I.FTZ.U32.TRUNC.NTZ R3, R2 ;  /* 0x0000000200037305 */ /* 0x000e24000021f000 */
[----:B0-----:R0:W-:Y:S02]  /*98c0*/  STG.E desc[UR36][R16.64], R3 ;  /* 0x0000000310007986 */ /* 0x0011e4000c101924 */
.L_x_39967:
[----:B------:R-:W-:-:S07]  /*98d0*/  VIADD R19, R19, 0x80 ;  /* 0x0000008013137836 */ /* 0x000fce0000000000 */
.L_x_39927:
[----:B------:R-:W-:Y:S05]  /*98e0*/  BSYNC B6 ;  /* 0x0000000000067941 */ /* 0x000fea0003800000 */
.L_x_39926:
        /* <DEDUP_REMOVED lines=306> */
.L_x_39996:
        /* <DEDUP_REMOVED lines=22> */
.L_x_40000:
[----:B------:R-:W2:Y:S02]  /*ad70*/  LDG.E.U8 R2, desc[UR36][R2.64] ;  /* 0x0000002402027981 */ /* 0x000ea4000c1e1100 */
[----:B--2---:R-:W-:-:S04]  /*ad80*/  I2FP.F32.U32 R0, R2 ;  /* 0x0000000200007245 */ /* 0x004fc80000201000 */
[----:B------:R-:W-:Y:S01]  /*ad90*/  F2FP.F16.F32.PACK_AB R0, RZ, R0 ;  /* 0x00000000ff00723e */ /* 0x000fe200000000ff */
[----:B------:R-:W-:Y:S06]  /*ada0*/  BRA `(.L_x_40002) ;  /* 0x0000000c00887947 */ /* 0x000fec0003800000 */
.L_x_39999:
        /* <DEDUP_REMOVED lines=10> */
.L_x_40004:
[----:B------:R-:W2:Y:S02]  /*ae50*/  LDG.E R2, desc[UR36][R2.64] ;  /* 0x0000002402027981 */ /* 0x000ea4000c1e1900 */
[----:B--2---:R-:W-:-:S04]  /*ae60*/  I2FP.F32.S32 R0, R2 ;  /* 0x0000000200007245 */ /* 0x004fc80000201400 */
[----:B------:R-:W-:Y:S01]  /*ae70*/  F2FP.F16.F32.PACK_AB R0, RZ, R0 ;  /* 0x00000000ff00723e */ /* 0x000fe200000000ff */
[----:B------:R-:W-:Y:S06]  /*ae80*/  BRA `(.L_x_40002) ;  /* 0x0000000c00507947 */ /* 0x000fec0003800000 */
.L_x_40003:
[----:B------:R-:W2:Y:S02]  /*ae90*/  LDG.E.U16 R2, desc[UR36][R2.64] ;  /* 0x0000002402027981 */ /* 0x000ea4000c1e1500 */
[----:B--2---:R-:W0:Y:S02]  /*aea0*/  I2F.S16 R0, R2 ;  /* 0x0000000200007306 */ /* 0x004e240000101400 */
[----:B0-----:R-:W-:Y:S01]  /*aeb0*/  F2FP.F16.F32.PACK_AB R0, RZ, R0 ;  /* 0x00000000ff00723e */ /* 0x001fe200000000ff */
[----:B------:R-:W-:Y:S06]  /*aec0*/  BRA `(.L_x_40002) ;  /* 0x0000000c00407947 */ /* 0x000fec0003800000 */
.L_x_39998:
        /* <DEDUP_REMOVED lines=9> */
.L_x_40006:
[----:B------:R1:W5:Y:S01]  /*af60*/  LDG.E.U16 R0, desc[UR36][R2.64] ;  /* 0x0000002402007981 */ /* 0x000362000c1e1500 */
[----:B------:R-:W-:Y:S05]  /*af70*/  BRA `(.L_x_40002) ;  /* 0x0000000c00147947 */ /* 0x000fea0003800000 */
.L_x_40005:
        /* <DEDUP_REMOVED lines=9> */
.L_x_40008:
[----:B------:R0:W5:Y:S01]  /*b010*/  LDG.E.U16 R0, desc[UR36][R2.64] ;  /* 0x0000002402007981 */ /* 0x000162000c1e1500 */
[----:B------:R-:W-:Y:S05]  /*b020*/  BRA `(.L_x_40002) ;  /* 0x0000000800e87947 */ /* 0x000fea0003800000 */
.L_x_40007:
        /* <DEDUP_REMOVED lines=8> */
.L_x_39997:
        /* <DEDUP_REMOVED lines=13> */
.L_x_40011:
        /* <DEDUP_REMOVED lines=8> */
.L_x_40010:
        /* <DEDUP_REMOVED lines=28> */
.L_x_40013:
        /* <DEDUP_REMOVED lines=15> */
.L_x_40012:
[----:B------:R-:W2:Y:S02]  /*b4b0*/  LDG.E.U16 R0, desc[UR36][R2.64] ;  /* 0x0000002402007981 */ /* 0x000ea4000c1e1500 */
[----:B--2---:R-:W-:-:S05]  /*b4c0*/  IMAD.U32 R0, R0, 0x10000, RZ ;  /* 0x0001000000007824 */ /* 0x004fca00078e00ff */
[----:B------:R-:W-:Y:S01]  /*b4d0*/  F2FP.F16.F32.PACK_AB R0, RZ, R0 ;  /* 0x00000000ff00723e */ /* 0x000fe200000000ff */
[----:B------:R-:W-:Y:S06]  /*b4e0*/  BRA `(.L_x_40002) ;  /* 0x0000000400b87947 */ /* 0x000fec0003800000 */
.L_x_40009:
        /* <DEDUP_REMOVED lines=12> */
.L_x_40016:
        /* <DEDUP_REMOVED lines=21> */
.L_x_40020:
[----:B------:R-:W-:Y:S05]  /*b700*/  BSYNC B1 ;  /* 0x0000000000017941 */ /* 0x000fea0003800000 */
.L_x_40019:
[----:B------:R-:W-:Y:S01]  /*b710*/  LEA R3, R0, 0x3b800000, 0x17 ;  /* 0x3b80000000037811 */ /* 0x000fe200078eb8ff */
[----:B------:R-:W-:-:S05]  /*b720*/  IMAD.SHL.U32 R0, R2, 0x100000, RZ ;  /* 0x0010000002007824 */ /* 0x000fca00078e00ff */
[----:B------:R-:W-:-:S07]  /*b730*/  LOP3.LUT R0, R3, R0, R4, 0xfe, !PT ;  /* 0x0000000003007212 */ /* 0x000fce00078efe04 */
.L_x_40018:
[----:B------:R-:W-:Y:S05]  /*b740*/  BSYNC B0 ;  /* 0x0000000000007941 */ /* 0x000fea0003800000 */
.L_x_40017:
[----:B------:R-:W-:Y:S01]  /*b750*/  F2FP.F16.F32.PACK_AB R0, RZ, R0 ;  /* 0x00000000ff00723e */ /* 0x000fe200000000ff */
[----:B------:R-:W-:Y:S06]  /*b760*/  BRA `(.L_x_40002) ;  /* 0x0000000400187947 */ /* 0x000fec0003800000 */
.L_x_40015:
        /* <DEDUP_REMOVED lines=21> */
.L_x_40024:
[----:B------:R-:W-:Y:S05]  /*b8c0*/  BSYNC B1 ;  /* 0x0000000000017941 */ /* 0x000fea0003800000 */
.L_x_40023:
[----:B------:R-:W-:Y:S01]  /*b8d0*/  LEA R3, R0, 0x37800000, 0x17 ;  /* 0x3780000000037811 */ /* 0x000fe200078eb8ff */
[----:B------:R-:W-:-:S05]  /*b8e0*/  IMAD.SHL.U32 R0, R2, 0x200000, RZ ;  /* 0x0020000002007824 */ /* 0x000fca00078e00ff */
[----:B------:R-:W-:-:S07]  /*b8f0*/  LOP3.LUT R0, R3, R0, R4, 0xfe, !PT ;  /* 0x0000000003007212 */ /* 0x000fce00078efe04 */
.L_x_40022:
[----:B------:R-:W-:Y:S05]  /*b900*/  BSYNC B0 ;  /* 0x0000000000007941 */ /* 0x000fea0003800000 */
.L_x_40021:
[----:B------:R-:W-:Y:S01]  /*b910*/  F2FP.F16.F32.PACK_AB R0, RZ, R0 ;  /* 0x00000000ff00723e */ /* 0x000fe200000000ff */
[----:B------:R-:W-:Y:S06]  /*b920*/  BRA `(.L_x_40002) ;  /* 0x0000000000a87947 */ /* 0x000fec0003800000 */
.L_x_40014:
        /* <DEDUP_REMOVED lines=14> */
.L_x_40028:
[----:B------:R-:W-:Y:S05]  /*ba10*/  BSYNC B0 ;  /* 0x0000000000007941 */ /* 0x000fea0003800000 */
.L_x_40027:
[----:B------:R-:W-:Y:S01]  /*ba20*/  F2FP.F16.F32.PACK_AB R0, RZ, R0 ;  /* 0x00000000ff00723e */ /* 0x000fe200000000ff */
[----:B------:R-:W-:Y:S06]  /*ba30*/  BRA `(.L_x_40002) ;  /* 0x0000000000647947 */ /* 0x000fec0003800000 */
.L_x_40001:
        /* <DEDUP_REMOVED lines=16> */
.L_x_40029:
[----:B------:R-:W-:Y:S01]  /*bb40*/  PRMT R0, RZ, 0x7610, R0 ;  /* 0x00007610ff007816 */ /* 0x000fe20000000000 */
[----:B------:R-:W-:Y:S06]  /*bb50*/  BRA `(.L_x_40002) ;  /* 0x00000000001c7947 */ /* 0x000fec0003800000 */
.L_x_40026:
[----:B------:R-:W2:Y:S02]  /*bb60*/  LDG.E.64 R2, desc[UR36][R2.64] ;  /* 0x0000002402027981 */ /* 0x000ea4000c1e1b00 */
[----:B--2---:R-:W0:Y:S02]  /*bb70*/  I2F.U64 R0, R2 ;  /* 0x0000000200007312 */ /* 0x004e240000301000 */
[----:B0-----:R-:W-:Y:S01]  /*bb80*/  F2FP.F16.F32.PACK_AB R0, RZ, R0 ;  /* 0x00000000ff00723e */ /* 0x001fe200000000ff */
[----:B------:R-:W-:Y:S06]  /*bb90*/  BRA `(.L_x_40002) ;  /* 0x00000000000c7947 */ /* 0x000fec0003800000 */
.L_x_40025:
[----:B------:R-:W2:Y:S02]  /*bba0*/  LDG.E R2, desc[UR36][R2.64] ;  /* 0x0000002402027981 */ /* 0x000ea4000c1e1900 */
[----:B--2---:R-:W-:-:S04]  /*bbb0*/  I2FP.F32.U32 R0, R2 ;  /* 0x0000000200007245 */ /* 0x004fc80000201000 */
[----:B------:R-:W-:-:S07]  /*bbc0*/  F2FP.F16.F32.PACK_AB R0, RZ, R0 ;  /* 0x00000000ff00723e */ /* 0x000fce00000000ff */
.L_x_40002:
        /* <DEDUP_REMOVED lines=23> */
.L_x_40033:
[----:B------:R-:W-:-:S06]  /*bd40*/  HADD2.F32 R3, -RZ, R2.H0_H0 ;  /* 0x20000002ff037230 */ /* 0x000fcc0000004100 */
[----:B------:R-:W0:Y:S02]  /*bd50*/  F2I.S64.TRUNC R2, R3 ;  /* 0x0000000300027311 */ /* 0x000e24000020d900 */
[----:B0-----:R-:W-:Y:S01]  /*bd60*/  STG.E.U8 desc[UR36][R16.64], R2 ;  /* 0x0000000210007986 */ /* 0x001fe2000c101124 */
[----:B------:R-:W-:Y:S05]  /*bd70*/  EXIT ;  /* 0x000000000000794d */ /* 0x000fea0003800000 */
.L_x_40032:
        /* <DEDUP_REMOVED lines=10> */
.L_x_40036:
[----:B------:R-:W-:-:S04]  /*be20*/  HADD2.F32 R2, -RZ, R2.H0_H0 ;  /* 0x20000002ff027230 */ /* 0x000fc80000004100 */
[----:B------:R-:W0:Y:S02]  /*be30*/  F2I.FTZ.TRUNC.NTZ R3, R2 ;  /* 0x0000000200037305 */ /* 0x000e24000021f100 */
[----:B0-----:R-:W-:Y:S01]  /*be40*/  STG.E desc[UR36][R16.64], R3 ;  /* 0x0000000310007986 */ /* 0x001fe2000c101924 */
[----:B------:R-:W-:Y:S05]  /*be50*/  EXIT ;  /* 0x000000000000794d */ /* 0x000fea0003800000 */
.L_x_40035:
[----:B------:R-:W-:-:S04]  /*be60*/  HADD2.F32 R2, -RZ, R2.H0_H0 ;  /* 0x20000002ff027230 */ /* 0x000fc80000004100 */
[----:B------:R-:W0:Y:S02]  /*be70*/  F2I.FTZ.TRUNC.NTZ R3, R2 ;  /* 0x0000000200037305 */ /* 0x000e24000021f100 */
[----:B0-----:R-:W-:Y:S01]  /*be80*/  STG.E.U16 desc[UR36][R16.64], R3 ;  /* 0x0000000310007986 */ /* 0x001fe2000c101524 */
[----:B------:R-:W-:Y:S05]  /*be90*/  EXIT ;  /* 0x000000000000794d */ /* 0x000fea0003800000 */
.L_x_40031:
        /* <DEDUP_REMOVED lines=9> */
.L_x_40038:
[----:B------:R-:W-:Y:S01]  /*bf30*/  STG.E.U16 desc[UR36][R16.64], R2 ;  /* 0x0000000210007986 */ /* 0x000fe2000c101524 */
[----:B------:R-:W-:Y:S05]  /*bf40*/  EXIT ;  /* 0x000000000000794d */ /* 0x000fea0003800000 */
.L_x_40037:
        /* <DEDUP_REMOVED lines=10> */
.L_x_40040:
[----:B------:R-:W-:-:S05]  /*bff0*/  HADD2.F32 R0, -RZ, R2.H0_H0 ;  /* 0x20000002ff007230 */ /* 0x000fca0000004100 */
[----:B------:R-:W-:-:S04]  /*c000*/  F2FP.F16.F32.PACK_AB R0, RZ, R0 ;  /* 0x00000000ff00723e */ /* 0x000fc800000000ff */
[----:B------:R-:W-:-:S05]  /*c010*/  PRMT R0, R0, 0x5410, RZ ;  /* 0x0000541000007816 */ /* 0x000fca00000000ff */
[----:B------:R-:W-:Y:S01]  /*c020*/  STG.E desc[UR36][R16.64], R0 ;  /* 0x0000000010007986 */ /* 0x000fe2000c101924 */
[----:B------:R-:W-:Y:S05]  /*c030*/  EXIT ;  /* 0x000000000000794d */ /* 0x000fea0003800000 */
.L_x_40039:
[----:B------:R-:W-:-:S05]  /*c040*/  HADD2.F32 R2, -RZ, R2.H0_H0 ;  /* 0x20000002ff027230 */ /* 0x000fca0000004100 */
[----:B------:R-:W-:-:S06]  /*c050*/  FMUL.FTZ R2, R2, 1 ;  /* 0x3f80000002027820 */ /* 0x000fcc0000410000 */
[----:B------:R-:W0:Y:S02]  /*c060*/  F2F.F64.F32 R2, R2 ;  /* 0x0000000200027310 */ /* 0x000e240000201800 */
[----:B0-----:R-:W-:Y:S01]  /*c070*/  STG.E.64 desc[UR36][R16.64], R2 ;  /* 0x0000000210007986 */ /* 0x001fe2000c101b24 */
[----:B------:R-:W-:Y:S05]  /*c080*/  EXIT ;  /* 0x000000000000794d */ /* 0x000fea0003800000 */
.L_x_40030:
        /* <DEDUP_REMOVED lines=13> */
.L_x_40043:
[----:B------:R-:W-:Y:S01]  /*c160*/  HADD2.F32 R2, -RZ, R2.H0_H0 ;  /* 0x20000002ff027230 */ /* 0x000fe20000004100 */
[----:B------:R-:W-:-:S04]  /*c170*/  CS2R R6, SRZ ;  /* 0x0000000000067805 */ /* 0x000fc8000001ff00 */
[----:B------:R-:W-:-:S04]  /*c180*/  FMUL.FTZ R2, R2, 1 ;  /* 0x3f80000002027820 */ /* 0x000fc80000410000 */
[----:B------:R-:W0:Y:S02]  /*c190*/  F2F.F64.F32 R4, R2 ;  /* 0x0000000200047310 */ /* 0x000e240000201800 */
[----:B0-----:R-:W-:Y:S01]  /*c1a0*/  STG.E.128 desc[UR36][R16.64], R4 ;  /* 0x0000000410007986 */ /* 0x001fe2000c101d24 */
[----:B------:R-:W-:Y:S05]  /*c1b0*/  EXIT ;  /* 0x000000000000794d */ /* 0x000fea0003800000 */
.L_x_40042:
        /* <DEDUP_REMOVED lines=21> */
.L_x_40047:
[----:B------:R-:W-:Y:S05]  /*c310*/  BSYNC B0 ;  /* 0x0000000000007941 */ /* 0x000fea0003800000 */
.L_x_40046:
[----:B------:R-:W-:-:S05]  /*c320*/  LOP3.LUT R3, R0, R3, RZ, 0xfc, !PT ;  /* 0x0000000300037212 */ /* 0x000fca00078efcff */
[----:B------:R-:W-:Y:S01]  /*c330*/  STG.E.U8 desc[UR36][R16.64], R3 ;  /* 0x0000000310007986 */ /* 0x000fe2000c101124 */
[----:B------:R-:W-:Y:S05]  /*c340*/  EXIT ;  /* 0x000000000000794d */ /* 0x000fea0003800000 */
.L_x_40045:
        /* <DEDUP_REMOVED lines=13> */
.L_x_40049:
[----:B------:R-:W-:Y:S01]  /*c420*/  IMAD.MOV.U32 R0, RZ, RZ, 0x7f ;  /* 0x0000007fff007424 */ /* 0x000fe200078e00ff */
[----:B------:R-:W-:-:S04]  /*c430*/  ISETP.GT.U32.AND P0, PT, R2, 0x7f800000, PT ;  /* 0x7f8000000200780c */ /* 0x000fc80003f04070 */
[----:B------:R-:W-:-:S09]  /*c440*/  SEL R0, R0, 0x7c, P0 ;  /* 0x0000007c00007807 */ /* 0x000fd20000000000 */
.L_x_40050:
[----:B------:R-:W-:Y:S05]  /*c450*/  BSYNC B0 ;  /* 0x0000000000007941 */ /* 0x000fea0003800000 */
.L_x_40048:
[----:B------:R-:W-:-:S04]  /*c460*/  LOP3.LUT R2, R3, 0x80000000, RZ, 0xc0, !PT ;  /* 0x8000000003027812 */ /* 0x000fc800078ec0ff */
[----:B------:R-:W-:-:S04]  /*c470*/  SHF.R.U32.HI R3, RZ, 0x18, R2 ;  /* 0x00000018ff037819 */ /* 0x000fc80000011602 */
[----:B------:R-:W-:-:S05]  /*c480*/  LOP3.LUT R3, R0, R3, RZ, 0xfc, !PT ;  /* 0x0000000300037212 */ /* 0x000fca00078efcff */
[----:B------:R-:W-:Y:S01]  /*c490*/  STG.E.U8 desc[UR36][R16.64], R3 ;  /* 0x0000000310007986 */ /* 0x000fe2000c101124 */
[----:B------:R-:W-:Y:S05]  /*c4a0*/  EXIT ;  /* 0x000000000000794d */ /* 0x000fea0003800000 */
.L_x_40044:
[----:B------:R-:W-:-:S05]  /*c4b0*/  HADD2.F32 R0, -RZ, R2.H0_H0 ;  /* 0x20000002ff007230 */ /* 0x000fca0000004100 */
[----:B------:R-:W-:-:S05]  /*c4c0*/  F2FP.BF16.F32.PACK_AB R0, RZ, R0 ;  /* 0x00000000ff00723e */ /* 0x000fca00000010ff */
[----:B------:R-:W-:Y:S01]  /*c4d0*/  STG.E.U16 desc[UR36][R16.64], R0 ;  /* 0x0000000010007986 */ /* 0x000fe2000c101524 */
[----:B------:R-:W-:Y:S05]  /*c4e0*/  EXIT ;  /* 0x000000000000794d */ /* 0x000fea0003800000 */
.L_x_40041:
        /* <DEDUP_REMOVED lines=12> */
.L_x_40053:
        /* <DEDUP_REMOVED lines=17> */
.L_x_40056:
[----:B------:R-:W-:-:S04]  /*c6c0*/  LOP3.LUT R2, R3, 0x80000000, RZ, 0xc0, !PT ;  /* 0x8000000003027812 */ /* 0x000fc800078ec0ff */
[----:B------:R-:W-:-:S04]  /*c6d0*/  SHF.R.U32.HI R3, RZ, 0x18, R2 ;  /* 0x00000018ff037819 */ /* 0x000fc80000011602 */
[----:B------:R-:W-:-:S04]  /*c6e0*/  LOP3.LUT R0, R0, R3, RZ, 0xfc, !PT ;  /* 0x0000000300007212 */ /* 0x000fc800078efcff */
[----:B------:R-:W-:-:S07]  /*c6f0*/  PRMT R8, R0, 0x7610, R8 ;  /* 0x0000761000087816 */ /* 0x000fce0000000008 */
.L_x_40055:
[----:B------:R-:W-:Y:S05]  /*c700*/  BSYNC B0 ;  /* 0x0000000000007941 */ /* 0x000fea0003800000 */
.L_x_40054:
[----:B------:R-:W-:Y:S01]  /*c710*/  STG.E.U8 desc[UR36][R16.64], R8 ;  /* 0x0000000810007986 */ /* 0x000fe2000c101124 */
[----:B------:R-:W-:Y:S05]  /*c720*/  EXIT ;  /* 0x000000000000794d */ /* 0x000fea0003800000 */
.L_x_40052:
        /* <DEDUP_REMOVED lines=17> */
.L_x_40059:
[----:B------:R-:W-:-:S04]  /*c840*/  LOP3.LUT R2, R3, 0x80000000, RZ, 0xc0, !PT ;  /* 0x8000000003027812 */ /* 0x000fc800078ec0ff */
[----:B------:R-:W-:-:S04]  /*c850*/  SHF.R.U32.HI R3, RZ, 0x18, R2 ;  /* 0x00000018ff037819 */ /* 0x000fc80000011602 */
[----:B------:R-:W-:-:S04]  /*c860*/  LOP3.LUT R0, R0, R3, RZ, 0xfc, !PT ;  /* 0x0000000300007212 */ /* 0x000fc800078efcff */
[----:B------:R-:W-:-:S07]  /*c870*/  PRMT R8, R0, 0x7610, R8 ;  /* 0x0000761000087816 */ /* 0x000fce0000000008 */
.L_x_40058:
[----:B------:R-:W-:Y:S05]  /*c880*/  BSYNC B0 ;  /* 0x0000000000007941 */ /* 0x000fea0003800000 */
.L_x_40057:
[----:B------:R-:W-:Y:S01]  /*c890*/  STG.E.U8 desc[UR36][R16.64], R8 ;  /* 0x0000000810007986 */ /* 0x000fe2000c101124 */
[----:B------:R-:W-:Y:S05]  /*c8a0*/  EXIT ;  /* 0x000000000000794d */ /* 0x000fea0003800000 */
.L_x_40051:
        /* <DEDUP_REMOVED lines=22> */
.L_x_40034:
        /* <DEDUP_REMOVED lines=16> */
.L_x_40062:
[----:B------:R-:W-:Y:S05]  /*cb10*/  EXIT ;  /* 0x000000000000794d */ /* 0x000fea0003800000 */
.L_x_40061:
[----:B------:R-:W-:-:S06]  /*cb20*/  HADD2.F32 R2, -RZ, R2.H0_H0 ;  /* 0x20000002ff027230 */ /* 0x000fcc0000004100 */
[----:B------:R-:W0:Y:S02]  /*cb30*/  F2I.U64.TRUNC R2, R2 ;  /* 0x0000000200027311 */ /* 0x000e24000020d800 */
[----:B0-----:R-:W-:Y:S01]  /*cb40*/  STG.E.64 desc[UR36][R16.64], R2 ;  /* 0x0000000210007986 */ /* 0x001fe2000c101b24 */
[----:B------:R-:W-:Y:S05]  /*cb50*/  EXIT ;  /* 0x000000000000794d */ /* 0x000fea0003800000 */
.L_x_40060:
[----:B------:R-:W-:-:S04]  /*cb60*/  HADD2.F32 R2, -RZ, R2.H0_H0 ;  /* 0x20000002ff027230 */ /* 0x000fc80000004100 */
[----:B------:R-:W0:Y:S02]  /*cb70*/  F2I.FTZ.U32.TRUNC.NTZ R3, R2 ;  /* 0x0000000200037305 */ /* 0x000e24000021f000 */
[----:B0-----:R-:W-:Y:S01]  /*cb80*/  STG.E desc[UR36][R16.64], R3 ;  /* 0x0000000310007986 */ /* 0x001fe2000c101924 */
[----:B------:R-:W-:Y:S05]  /*cb90*/  EXIT ;  /* 0x000000000000794d */ /* 0x000fea0003800000 */
.L_x_40063:
        /* <DEDUP_REMOVED lines=14> */
.L_x_71869:


//--------------------- .text._ZN2at6native27unrolled_elementwise_kernelIZNS0_50_GLOBAL__N__2680c7bb_12_PowKernel_cu_7dd49032_316822pow_scalar_tensor_implIN3c104HalfEEEvRNS_18TensorIteratorBaseET_EUlS5_E_St5arrayIPcLm2EELi4E23TrivialOffsetCalculatorILi1EjESE_NS0_6memory12LoadWithCastILi1EEENSF_13StoreWithCastILi1EEEEEviS8_T0_T2_T3_T4_T5_ --------------------------
	.section	.text._ZN2at6native27unrolled_elementwise_kernelIZNS0_50_GLOBAL__N__2680c7bb_12_PowKernel_cu_7dd49032_316822pow_scalar_tensor_implIN3c104HalfEEEvRNS_18TensorIteratorBaseET_EUlS5_E_St5arrayIPcLm2EELi4E23TrivialOffsetCalculatorILi1EjESE_NS0_6memory12LoadWithCastILi1EEENSF_13StoreWithCastILi1EEEEEviS8_T0_T2_T3_T4_T5_,"ax",@progbits
	.align	128
        .global         _ZN2at6native27unrolled_elementwise_kernelIZNS0_50_GLOBAL__N__2680c7bb_12_PowKernel_cu_7dd49032_316822pow_scalar_tensor_implIN3c104HalfEEEvRNS_18TensorIteratorBaseET_EUlS5_E_St5arrayIPcLm2EELi4E23TrivialOffsetCalculatorILi1EjESE_NS0_6memory12LoadWithCastILi1EEENSF_13StoreWithCastILi1EEEEEviS8_T0_T2_T3_T4_T5_
        .type           _ZN2at6native27unrolled_elementwise_kernelIZNS0_50_GLOBAL__N__2680c7bb_12_PowKernel_cu_7dd49032_316822pow_scalar_tensor_implIN3c104HalfEEEvRNS_18TensorIteratorBaseET_EUlS5_E_St5arrayIPcLm2EELi4E23TrivialOffsetCalculatorILi1EjESE_NS0_6memory12LoadWithCastILi1EEENSF_13StoreWithCastILi1EEEEEviS8_T0_T2_T3_T4_T5_,@function
        .size           _ZN2at6native27unrolled_elementwise_kernelIZNS0_50_GLOBAL__N__2680c7bb_12_PowKernel_cu_7dd49032_316822pow_scalar_tensor_implIN3c104HalfEEEvRNS_18TensorIteratorBaseET_EUlS5_E_St5arrayIPcLm2EELi4E23TrivialOffsetCalculatorILi1EjESE_NS0_6memory12LoadWithCastILi1EEENSF_13StoreWithCastILi1EEEEEviS8_T0_T2_T3_T4_T5_,(.L_x_71870 - _ZN2at6native27unrolled_elementwise_kernelIZNS0_50_GLOBAL__N__2680c7bb_12_PowKernel_cu_7dd49032_316822pow_scalar_tensor_implIN3c104HalfEEEvRNS_18TensorIteratorBaseET_EUlS5_E_St5arrayIPcLm2EELi4E23TrivialOffsetCalculatorILi1EjESE_NS0_6memory12LoadWithCastILi1EEENSF_13StoreWithCastILi1EEEEEviS8_T0_T2_T3_T4_T5_)
        .other          _ZN2at6native27unrolled_elementwise_kernelIZNS0_50_GLOBAL__N__2680c7bb_12_PowKernel_cu_7dd49032_316822pow_scalar_tensor_implIN3c104HalfEEEvRNS_18TensorIteratorBaseET_EUlS5_E_St5arrayIPcLm2EELi4E23TrivialOffsetCalculatorILi1EjESE_NS0_6memory12LoadWithCastILi1EEENSF_13StoreWithCastILi1EEEEEviS8_T0_T2_T3_T4_T5_,@"STO_CUDA_ENTRY STV_DEFAULT"
_ZN2at6native27unrolled_elementwise_kernelIZNS0_50_GLOBAL__N__2680c7bb_12_PowKernel_cu_7dd49032_316822pow_scalar_tensor_implIN3c104HalfEEEvRNS_18TensorIteratorBaseET_EUlS5_E_St5arrayIPcLm2EELi4E23TrivialOffsetCalculatorILi1EjESE_NS0_6memory12LoadWithCastILi1EEENSF_13StoreWithCastILi1EEEEEviS8_T0_T2_T3_T4_T5_:
.text._ZN2at6native27unrolled_elementwise_kernelIZNS0_50_GLOBAL__N__2680c7bb_12_PowKernel_cu_7dd49032_316822pow_scalar_tensor_implIN3c104HalfEEEvRNS_18TensorIteratorBaseET_EUlS5_E_St5arrayIPcLm2EELi4E23TrivialOffsetCalculatorILi1EjESE_NS0_6memory12LoadWithCastILi1EEENSF_13StoreWithCastILi1EEEEEviS8_T0_T2_T3_T4_T5_:
        /* <DEDUP_REMOVED lines=34> */
.L_x_40069:
[----:B------:R-:W2:Y:S02]  /*0220*/  LDG.E.U8 R2, desc[UR36][R2.64] ;  /* 0x0000002402027981 */ /* 0x000ea4000c1e1100 */
[----:B--2---:R-:W-:-:S04]  /*0230*/  I2FP.F32.U32 R0, R2 ;  /* 0x0000000200007245 */ /* 0x004fc80000201000 */
[----:B------:R-:W-:-:S04]  /*0240*/  F2FP.F16.F32.PACK_AB R0, RZ, R0 ;  /* 0x00000000ff00723e */ /* 0x000fc800000000ff */
[----:B------:R-:W-:Y:S01]  /*0250*/  PRMT R22, R0, 0x7610, R22 ;  /* 0x0000761000167816 */ /* 0x000fe20000000016 */
[----:B------:R-:W-:Y:S06]  /*0260*/  BRA `(.L_x_40071) ;  /* 0x0000000c00c07947 */ /* 0x000fec0003800000 */
.L_x_40068:
        /* <DEDUP_REMOVED lines=11> */
.L_x_40073:
[----:B------:R-:W2:Y:S02]  /*0320*/  LDG.E R2, desc[UR36][R2.64] ;  /* 0x0000002402027981 */ /* 0x000ea4000c1e1900 */
[----:B--2---:R-:W-:-:S04]  /*0330*/  I2FP.F32.S32 R0, R2 ;  /* 0x0000000200007245 */ /* 0x004fc80000201400 */
[----:B------:R-:W-:-:S04]  /*0340*/  F2FP.F16.F32.PACK_AB R0, RZ, R0 ;  /* 0x00000000ff00723e */ /* 0x000fc800000000ff */
[----:B------:R-:W-:Y:S01]  /*0350*/  PRMT R22, R0, 0x7610, R22 ;  /* 0x0000761000167816 */ /* 0x000fe20000000016 */
[----:B------:R-:W-:Y:S06]  /*0360*/  BRA `(.L_x_40071) ;  /* 0x0000000c00807947 */ /* 0x000fec0003800000 */
.L_x_40072:
[----:B------:R-:W2:Y:S02]  /*0370*/  LDG.E.U16 R2, desc[UR36][R2.64] ;  /* 0x0000002402027981 */ /* 0x000ea4000c1e1500 */
[----:B--2---:R-:W0:Y:S02]  /*0380*/  I2F.S16 R0, R2 ;  /* 0x0000000200007306 */ /* 0x004e240000101400 */
[----:B0-----:R-:W-:-:S04]  /*0390*/  F2FP.F16.F32.PACK_AB R0, RZ, R0 ;  /* 0x00000000ff00723e */ /* 0x001fc800000000ff */
[----:B------:R-:W-:Y:S01]  /*03a0*/  PRMT R22, R0, 0x7610, R22 ;  /* 0x0000761000167816 */ /* 0x000fe20000000016 */
[----:B------:R-:W-:Y:S06]  /*03b0*/  BRA `(.L_x_40071) ;  /* 0x0000000c006c7947 */ /* 0x000fec0003800000 */
.L_x_40067:
        /* <DEDUP_REMOVED lines=9> */
.L_x_40075:
[----:B------:R1:W5:Y:S01]  /*0450*/  LDG.E.U16 R22, desc[UR36][R2.64] ;  /* 0x0000002402167981 */ /* 0x000362000c1e1500 */
[----:B------:R-:W-:Y:S05]  /*0460*/  BRA `(.L_x_40071) ;  /* 0x0000000c00407947 */ /* 0x000fea0003800000 */
.L_x_40074:
        /* <DEDUP_REMOVED lines=9> */
.L_x_40077:
[----:B------:R0:W5:Y:S01]  /*0500*/  LDG.E.U16 R22, desc[UR36][R2.64] ;  /* 0x0000002402167981 */ /* 0x000162000c1e1500 */
[----:B------:R-:W-:Y:S05]  /*0510*/  BRA `(.L_x_40071) ;  /* 0x0000000c00147947 */ /* 0x000fea0003800000 */
.L_x_40076:
        /* <DEDUP_REMOVED lines=9> */
.L_x_40066:
        /* <DEDUP_REMOVED lines=14> */
.L_x_40080:
        /* <DEDUP_REMOVED lines=9> */
.L_x_40079:
        /* <DEDUP_REMOVED lines=28> */
.L_x_40082:
        /* <DEDUP_REMOVED lines=16> */
.L_x_40081:
[----:B------:R-:W2:Y:S02]  /*09e0*/  LDG.E.U16 R0, desc[UR36][R2.64] ;  /* 0x0000002402007981 */ /* 0x000ea4000c1e1500 */
[----:B--2---:R-:W-:-:S05]  /*09f0*/  IMAD.U32 R0, R0, 0x10000, RZ ;  /* 0x0001000000007824 */ /* 0x004fca00078e00ff */
[----:B------:R-:W-:-:S04]  /*0a00*/  F2FP.F16.F32.PACK_AB R0, RZ, R0 ;  /* 0x00000000ff00723e */ /* 0x000fc800000000ff */
[----:B------:R-:W-:Y:S01]  /*0a10*/  PRMT R22, R0, 0x7610, R22 ;  /* 0x0000761000167816 */ /* 0x000fe20000000016 */
[----:B------:R-:W-:Y:S06]  /*0a20*/  BRA `(.L_x_40071) ;  /* 0x0000000400d07947 */ /* 0x000fec0003800000 */
.L_x_40078:
        /* <DEDUP_REMOVED lines=13> */
.L_x_40085:
        /* <DEDUP_REMOVED lines=21> */
.L_x_40089:
[----:B------:R-:W-:Y:S05]  /*0c50*/  BSYNC B1 ;  /* 0x0000000000017941 */ /* 0x000fea0003800000 */
.L_x_40088:
[----:B------:R-:W-:Y:S01]  /*0c60*/  LEA R3, R0, 0x3b800000, 0x17 ;  /* 0x3b80000000037811 */ /* 0x000fe200078eb8ff */
[----:B------:R-:W-:-:S05]  /*0c70*/  IMAD.SHL.U32 R0, R2, 0x100000, RZ ;  /* 0x0010000002007824 */ /* 0x000fca00078e00ff */
[----:B------:R-:W-:-:S07]  /*0c80*/  LOP3.LUT R0, R3, R0, R4, 0xfe, !PT ;  /* 0x0000000003007212 */ /* 0x000fce00078efe04 */
.L_x_40087:
[----:B------:R-:W-:Y:S05]  /*0c90*/  BSYNC B0 ;  /* 0x0000000000007941 */ /* 0x000fea0003800000 */
.L_x_40086:
[----:B------:R-:W-:-:S04]  /*0ca0*/  F2FP.F16.F32.PACK_AB R0, RZ, R0 ;  /* 0x00000000ff00723e */ /* 0x000fc800000000ff */
[----:B------:R-:W-:Y:S01]  /*0cb0*/  PRMT R22, R0, 0x7610, R22 ;  /* 0x0000761000167816 */ /* 0x000fe20000000016 */
[----:B------:R-:W-:Y:S06]  /*0cc0*/  BRA `(.L_x_40071) ;  /* 0x0000000400287947 */ /* 0x000fec0003800000 */
.L_x_40084:
        /* <DEDUP_REMOVED lines=21> */
.L_x_40093:
[----:B------:R-:W-:Y:S05]  /*0e20*/  BSYNC B1 ;  /* 0x0000000000017941 */ /* 0x000fea0003800000 */
.L_x_40092:
[----:B------:R-:W-:Y:S01]  /*0e30*/  LEA R3, R0, 0x37800000, 0x17 ;  /* 0x3780000000037811 */ /* 0x000fe200078eb8ff */
[----:B------:R-:W-:-:S05]  /*0e40*/  IMAD.SHL.U32 R0, R2, 0x200000, RZ ;  /* 0x0020000002007824 */ /* 0x000fca00078e00ff */
[----:B------:R-:W-:-:S07]  /*0e50*/  LOP3.LUT R0, R3, R0, R4, 0xfe, !PT ;  /* 0x0000000003007212 */ /* 0x000fce00078efe04 */
.L_x_40091:
[----:B------:R-:W-:Y:S05]  /*0e60*/  BSYNC B0 ;  /* 0x0000000000007941 */ /* 0x000fea0003800000 */
.L_x_40090:
[----:B------:R-:W-:-:S04]  /*0e70*/  F2FP.F16.F32.PACK_AB R0, RZ, R0 ;  /* 0x00000000ff00723e */ /* 0x000fc800000000ff */
[----:B------:R-:W-:Y:S01]  /*0e80*/  PRMT R22, R0, 0x7610, R22 ;  /* 0x0000761000167816 */ /* 0x000fe20000000016 */
[----:B------:R-:W-:Y:S06]  /*0e90*/  BRA `(.L_x_40071) ;  /* 0x0000000000b47947 */ /* 0x000fec0003800000 */
.L_x_40083:
        /* <DEDUP_REMOVED lines=14> */
.L_x_40097:
[----:B------:R-:W-:Y:S05]  /*0f80*/  BSYNC B0 ;  /* 0x0000000000007941 */ /* 0x000fea0003800000 */
.L_x_40096:
[----:B------:R-:W-:-:S04]  /*0f90*/  F2FP.F16.F32.PACK_AB R0, RZ, R0 ;  /* 0x00000000ff00723e */ /* 0x000fc800000000ff */
[----:B------:R-:W-:Y:S01]  /*0fa0*/  PRMT R22, R0, 0x7610, R22 ;  /* 0x0000761000167816 */ /* 0x000fe20000000016 */
[----:B------:R-:W-:Y:S06]  /*0fb0*/  BRA `(.L_x_40071) ;  /* 0x00000000006c7947 */ /* 0x000fec0003800000 */
.L_x_40070:
        /* <DEDUP_REMOVED lines=16> */
.L_x_40098:
[----:B------:R-:W-:Y:S01]  /*10c0*/  PRMT R22, RZ, 0x7610, R22 ;  /* 0x00007610ff167816 */ /* 0x000fe20000000016 */
[----:B------:R-:W-:Y:S06]  /*10d0*/  BRA `(.L_x_40071) ;  /* 0x0000000000247947 */ /* 0x000fec0003800000 */
.L_x_40095:
[----:B------:R-:W2:Y:S02]  /*10e0*/  LDG.E.64 R2, desc[UR36][R2.64] ;  /* 0x0000002402027981 */ /* 0x000ea4000c1e1b00 */
[----:B--2---:R-:W0:Y:S02]  /*10f0*/  I2F.U64 R0, R2 ;  /* 0x0000000200007312 */ /* 0x004e240000301000 */
[----:B0-----:R-:W-:-:S04]  /*1100*/  F2FP.F16.F32.PACK_AB R0, RZ, R0 ;  /* 0x00000000ff00723e */ /* 0x001fc800000000ff */
[----:B------:R-:W-:Y:S01]  /*1110*/  PRMT R22, R0, 0x7610, R22 ;  /* 0x0000761000167816 */ /* 0x000fe20000000016 */
[----:B------:R-:W-:Y:S06]  /*1120*/  BRA `(.L_x_40071) ;  /* 0x0000000000107947 */ /* 0x000fec0003800000 */
.L_x_40094:
[----:B------:R-:W2:Y:S02]  /*1130*/  LDG.E R2, desc[UR36][R2.64] ;  /* 0x0000002402027981 */ /* 0x000ea4000c1e1900 */
[----:B--2---:R-:W-:-:S04]  /*1140*/  I2FP.F32.U32 R0, R2 ;  /* 0x0000000200007245 */ /* 0x004fc80000201000 */
[----:B------:R-:W-:-:S04]  /*1150*/  F2FP.F16.F32.PACK_AB R0, RZ, R0 ;  /* 0x00000000ff00723e */ /* 0x000fc800000000ff */
[----:B------:R-:W-:-:S07]  /*1160*/  PRMT R22, R0, 0x7610, R22 ;  /* 0x0000761000167816 */ /* 0x000fce0000000016 */
.L_x_40071:
[----:B------:R-:W2:Y:S02]  /*1170*/  S2R R19, SR_TID.X ;  /* 0x0000000000137919 */ /* 0x000ea40000002100 */
[----:B--2---:R-:W-:-:S07]  /*1180*/  VIADD R19, R19, 0x80 ;  /* 0x0000008013137836 */ /* 0x004fce0000000000 */
.L_x_40065:
[----:B------:R-:W-:Y:S05]  /*1190*/  BSYNC B6 ;  /* 0x0000000000067941 */ /* 0x000fea0003800000 */
.L_x_40064:
        /* <DEDUP_REMOVED lines=26> */
.L_x_40104:
[----:B------:R-:W2:Y:S02]  /*1340*/  LDG.E.U8 R2, desc[UR36][R2.64] ;  /* 0x0000002402027981 */ /* 0x000ea4000c1e1100 */
[----:B--2---:R-:W-:-:S04]  /*1350*/  I2FP.F32.U32 R0, R2 ;  /* 0x0000000200007245 */ /* 0x004fc80000201000 */
[----:B------:R-:W-:-:S04]  /*1360*/  F2FP.F16.F32.PACK_AB R0, RZ, R0 ;  /* 0x00000000ff00723e */ /* 0x000fc800000000ff */
[----:B------:R-:W-:Y:S01]  /*1370*/  PRMT R23, R0, 0x7610, R23 ;  /* 0x0000761000177816 */ /* 0x000fe20000000017 */
[----:B------:R-:W-:Y:S06]  /*1380*/  BRA `(.L_x_40106) ;  /* 0x0000000c00bc7947 */ /* 0x000fec0003800000 */
.L_x_40103:
        /* <DEDUP_REMOVED lines=11> */
.L_x_40108:
[----:B------:R-:W2:Y:S02]  /*1440*/  LDG.E R2, desc[UR36][R2.64] ;  /* 0x0000002402027981 */ /* 0x000ea4000c1e1900 */
[----:B--2---:R-:W-:-:S04]  /*1450*/  I2FP.F32.S32 R0, R2 ;  /* 0x0000000200007245 */ /* 0x004fc80000201400 */
[----:B------:R-:W-:-:S04]  /*1460*/  F2FP.F16.F32.PACK_AB R0, RZ, R0 ;  /* 0x00000000ff00723e */ /* 0x000fc800000000ff */
[----:B------:R-:W-:Y:S01]  /*1470*/  PRMT R23, R0, 0x7610, R23 ;  /* 0x0000761000177816 */ /* 0x000fe20000000017 */
[----:B------:R-:W-:Y:S06]  /*1480*/  BRA `(.L_x_40106) ;  /* 0x0000000c007c7947 */ /* 0x000fec0003800000 */
.L_x_40107:
[----:B------:R-:W2:Y:S02]  /*1490*/  LDG.E.U16 R2, desc[UR36][R2.64] ;  /* 0x0000002402027981 */ /* 0x000ea4000c1e1500 */
[----:B--2---:R-:W0:Y:S02]  /*14a0*/  I2F.S16 R0, R2 ;  /* 0x0000000200007306 */ /* 0x004e240000101400 */
[----:B0-----:R-:W-:-:S04]  /*14b0*/  F2FP.F16.F32.PACK_AB R0, RZ, R0 ;  /* 0x00000000ff00723e */ /* 0x001fc800000000ff */
[----:B------:R-:W-:Y:S01]  /*14c0*/  PRMT R23, R0, 0x7610, R23 ;  /* 0x0000761000177816 */ /* 0x000fe20000000017 */
[----:B------:R-:W-:Y:S06]  /*14d0*/  BRA `(.L_x_40106) ;  /* 0x0000000c00687947 */ /* 0x000fec0003800000 */
.L_x_40102:
        /* <DEDUP_REMOVED lines=9> */
.L_x_40110:
[----:B------:R0:W5:Y:S01]  /*1570*/  LDG.E.U16 R23, desc[UR36][R2.64] ;  /* 0x0000002402177981 */ /* 0x000162000c1e1500 */
[----:B------:R-:W-:Y:S05]  /*1580*/  BRA `(.L_x_40106) ;  /* 0x0000000c003c7947 */ /* 0x000fea0003800000 */
.L_x_40109:
        /* <DEDUP_REMOVED lines=9> */
.L_x_40112:
[----:B------:R1:W5:Y:S01]  /*1620*/  LDG.E.U16 R23, desc[UR36][R2.64] ;  /* 0x0000002402177981 */ /* 0x000362000c1e1500 */
[----:B------:R-:W-:Y:S05]  /*1630*/  BRA `(.L_x_40106) ;  /* 0x0000000c00107947 */ /* 0x000fea0003800000 */
.L_x_40111:
        /* <DEDUP_REMOVED lines=9> */
.L_x_40101:
        /* <DEDUP_REMOVED lines=14> */
.L_x_40115:
        /* <DEDUP_REMOVED lines=9> */
.L_x_40114:
        /* <DEDUP_REMOVED lines=28> */
.L_x_40117:
        /* <DEDUP_REMOVED lines=15> */
.L_x_40116:
[----:B------:R-:W2:Y:S02]  /*1af0*/  LDG.E.U16 R0, desc[UR36][R2.64] ;  /* 0x0000002402007981 */ /* 0x000ea4000c1e1500 */
[----:B--2---:R-:W-:-:S05]  /*1b00*/  IMAD.U32 R0, R0, 0x10000, RZ ;  /* 0x0001000000007824 */ /* 0x004fca00078e00ff */
[----:B------:R-:W-:-:S04]  /*1b10*/  F2FP.F16.F32.PACK_AB R0, RZ, R0 ;  /* 0x00000000ff00723e */ /* 0x000fc800000000ff */
[----:B------:R-:W-:Y:S01]  /*1b20*/  PRMT R23, R0, 0x7610, R23 ;  /* 0x0000761000177816 */ /* 0x000fe20000000017 */
[----:B------:R-:W-:Y:S06]  /*1b30*/  BRA `(.L_x_40106) ;  /* 0x0000000400d07947 */ /* 0x000fec0003800000 */
.L_x_40113:
        /* <DEDUP_REMOVED lines=13> */
.L_x_40120:
        /* <DEDUP_REMOVED lines=21> */
.L_x_40124:
[----:B------:R-:W-:Y:S05]  /*1d60*/  BSYNC B1 ;  /* 0x0000000000017941 */ /* 0x000fea0003800000 */
.L_x_40123:
[----:B------:R-:W-:Y:S01]  /*1d70*/  LEA R3, R0, 0x3b800000, 0x17 ;  /* 0x3b80000000037811 */ /* 0x000fe200078eb8ff */
[----:B------:R-:W-:-:S05]  /*1d80*/  IMAD.SHL.U32 R0, R2, 0x100000, RZ ;  /* 0x0010000002007824 */ /* 0x000fca00078e00ff */
[----:B------:R-:W-:-:S07]  /*1d90*/  LOP3.LUT R0, R3, R0, R4, 0xfe, !PT ;  /* 0x0000000003007212 */ /* 0x000fce00078efe04 */
.L_x_40122:
[----:B------:R-:W-:Y:S05]  /*1da0*/  BSYNC B0 ;  /* 0x0000000000007941 */ /* 0x000fea0003800000 */
.L_x_40121:
[----:B------:R-:W-:-:S04]  /*1db0*/  F2FP.F16.F32.PACK_AB R0, RZ, R0 ;  /* 0x00000000ff00723e */ /* 0x000fc800000000ff */
[----:B------:R-:W-:Y:S01]  /*1dc0*/  PRMT R23, R0, 0x7610, R23 ;  /* 0x0000761000177816 */ /* 0x000fe20000000017 */
[----:B------:R-:W-:Y:S06]  /*1dd0*/  BRA `(.L_x_40106) ;  /* 0x0000000400287947 */ /* 0x000fec0003800000 */
.L_x_40119:
        /* <DEDUP_REMOVED lines=21> */
.L_x_40128:
[----:B------:R-:W-:Y:S05]  /*1f30*/  BSYNC B1 ;  /* 0x0000000000017941 */ /* 0x000fea0003800000 */
.L_x_40127:
[----:B------:R-:W-:Y:S01]  /*1f40*/  LEA R3, R0, 0x37800000, 0x17 ;  /* 0x3780000000037811 */ /* 0x000fe200078eb8ff */
[----:B------:R-:W-:-:S05]  /*1f50*/  IMAD.SHL.U32 R0, R2, 0x200000, RZ ;  /* 0x0020000002007824 */ /* 0x000fca00078e00ff */
[----:B------:R-:W-:-:S07]  /*1f60*/  LOP3.LUT R0, R3, R0, R4, 0xfe, !PT ;  /* 0x0000000003007212 */ /* 0x000fce00078efe04 */
.L_x_40126:
[----:B------:R-:W-:Y:S05]  /*1f70*/  BSYNC B0 ;  /* 0x0000000000007941 */ /* 0x000fea0003800000 */
.L_x_40125:
[----:B------:R-:W-:-:S04]  /*1f80*/  F2FP.F16.F32.PACK_AB R0, RZ, R0 ;  /* 0x00000000ff00723e */ /* 0x000fc800000000ff */
[----:B------:R-:W-:Y:S01]  /*1f90*/  PRMT R23, R0, 0x7610, R23 ;  /* 0x0000761000177816 */ /* 0x000fe20000000017 */
[----:B------:R-:W-:Y:S06]  /*1fa0*/  BRA `(.L_x_40106) ;  /* 0x0000000000b47947 */ /* 0x000fec0003800000 */
.L_x_40118:
        /* <DEDUP_REMOVED lines=14> */
.L_x_40132:
[----:B------:R-:W-:Y:S05]  /*2090*/  BSYNC B0 ;  /* 0x0000000000007941 */ /* 0x000fea0003800000 */
.L_x_40131:
[----:B------:R-:W-:-:S04]  /*20a0*/  F2FP.F16.F32.PACK_AB R0, RZ, R0 ;  /* 0x00000000ff00723e */ /* 0x000fc800000000ff */
[----:B------:R-:W-:Y:S01]  /*20b0*/  PRMT R23, R0, 0x7610, R23 ;  /* 0x0000761000177816 */ /* 0x000fe20000000017 */
[----:B------:R-:W-:Y:S06]  /*20c0*/  BRA `(.L_x_40106) ;  /* 0x00000000006c7947 */ /* 0x000fec0003800000 */
.L_x_40105:
        /* <DEDUP_REMOVED lines=16> */
.L_x_40133:
[----:B------:R-:W-:Y:S01]  /*21d0*/  PRMT R23, RZ, 0x7610, R23 ;  /* 0x00007610ff177816 */ /* 0x000fe20000000017 */
[----:B------:R-:W-:Y:S06]  /*21e0*/  BRA `(.L_x_40106) ;  /* 0x0000000000247947 */ /* 0x000fec0003800000 */
.L_x_40130:
[----:B------:R-:W2:Y:S02]  /*21f0*/  LDG.E.64 R2, desc[UR36][R2.64] ;  /* 0x0000002402027981 */ /* 0x000ea4000c1e1b00 */
[----:B--2---:R-:W0:Y:S02]  /*2200*/  I2F.U64 R0, R2 ;  /* 0x0000000200007312 */ /* 0x004e240000301000 */
[----:B0-----:R-:W-:-:S04]  /*2210*/  F2FP.F16.F32.PACK_AB R0, RZ, R0 ;  /* 0x00000000ff00723e */ /* 0x001fc800000000ff */
[----:B------:R-:W-:Y:S01]  /*2220*/  PRMT R23, R0, 0x7610, R23 ;  /* 0x0000761000177816 */ /* 0x000fe20000000017 */
[----:B------:R-:W-:Y:S06]  /*2230*/  BRA `(.L_x_40106) ;  /* 0x0000000000107947 */ /* 0x000fec0003800000 */
.L_x_40129:
[----:B------:R-:W2:Y:S02]  /*2240*/  LDG.E R2, desc[UR36][R2.64] ;  /* 0x0000002402027981 */ /* 0x000ea4000c1e1900 */
[----:B--2---:R-:W-:-:S04]  /*2250*/  I2FP.F32.U32 R0, R2 ;  /* 0x0000000200007245 */ /* 0x004fc80000201000 */
[----:B------:R-:W-:-:S04]  /*2260*/  F2FP.F16.F32.PACK_AB R0, RZ, R0 ;  /* 0x00000000ff00723e */ /* 0x000fc800000000ff */
[----:B------:R-:W-:-:S07]  /*2270*/  PRMT R23, R0, 0x7610, R23 ;  /* 0x0000761000177816 */ /* 0x000fce0000000017 */
.L_x_40106:
[----:B------:R-:W-:-:S07]  /*2280*/  VIADD R19, R19, 0x80 ;  /* 0x0000008013137836 */ /* 0x000fce0000000000 */
.L_x_40100:
[----:B------:R-:W-:Y:S05]  /*2290*/  BSYNC B6 ;  /* 0x0000000000067941 */ /* 0x000fea0003800000 */
.L_x_40099:
        /* <DEDUP_REMOVED lines=28> */
.L_x_40139:
[----:B------:R-:W2:Y:S02]  /*2460*/  LDG.E.U8 R2, desc[UR36][R2.64] ;  /* 0x0000002402027981 */ /* 0x000ea4000c1e1100 */
[----:B--2---:R-:W-:-:S04]  /*2470*/  I2FP.F32.U32 R0, R2 ;  /* 0x0000000200007245 */ /* 0x004fc80000201000 */
[----:B------:R-:W-:-:S04]  /*2480*/  F2FP.F16.F32.PACK_AB R0, RZ, R0 ;  /* 0x00000000ff00723e */ /* 0x000fc800000000ff */
[----:B------:R-:W-:Y:S01]  /*2490*/  PRMT R25, R0, 0x7610, R25 ;  /* 0x0000761000197816 */ /* 0x000fe20000000019 */
[----:B------:R-:W-:Y:S06]  /*24a0*/  BRA `(.L_x_40141) ;  /* 0x0000000c00bc7947 */ /* 0x000fec0003800000 */
.L_x_40138:
        /* <DEDUP_REMOVED lines=11> */
.L_x_40143:
[----:B------:R-:W2:Y:S02]  /*2560*/  LDG.E R2, desc[UR36][R2.64] ;  /* 0x0000002402027981 */ /* 0x000ea4000c1e1900 */
[----:B--2---:R-:W-:-:S04]  /*2570*/  I2FP.F32.S32 R0, R2 ;  /* 0x0000000200007245 */ /* 0x004fc80000201400 */
[----:B------:R-:W-:-:S04]  /*2580*/  F2FP.F16.F32.PACK_AB R0, RZ, R0 ;  /* 0x00000000ff00723e */ /* 0x000fc800000000ff */
[----:B------:R-:W-:Y:S01]  /*2590*/  PRMT R25, R0, 0x7610, R25 ;  /* 0x0000761000197816 */ /* 0x000fe20000000019 */
[----:B------:R-:W-:Y:S06]  /*25a0*/  BRA `(.L_x_40141) ;  /* 0x0000000c007c7947 */ /* 0x000fec0003800000 */
.L_x_40142:
[----:B------:R-:W2:Y:S02]  /*25b0*/  LDG.E.U16 R2, desc[UR36][R2.64] ;  /* 0x0000002402027981 */ /* 0x000ea4000c1e1500 */
[----:B--2---:R-:W0:Y:S02]  /*25c0*/  I2F.S16 R0, R2 ;  /* 0x0000000200007306 */ /* 0x004e240000101400 */
[----:B0-----:R-:W-:-:S04]  /*25d0*/  F2FP.F16.F32.PACK_AB R0, RZ, R0 ;  /* 0x00000000ff00723e */ /* 0x001fc800000000ff */
[----:B------:R-:W-:Y:S01]  /*25e0*/  PRMT R25, R0, 0x7610, R25 ;  /* 0x0000761000197816 */ /* 0x000fe20000000019 */
[----:B------:R-:W-:Y:S06]  /*25f0*/  BRA `(.L_x_40141) ;  /* 0x0000000c00687947 */ /* 0x000fec0003800000 */
.L_x_40137:
        /* <DEDUP_REMOVED lines=9> */
.L_x_40145:
[----:B------:R0:W5:Y:S01]  /*2690*/  LDG.E.U16 R25, desc[UR36][R2.64] ;  /* 0x0000002402197981 */ /* 0x000162000c1e1500 */
[----:B------:R-:W-:Y:S05]  /*26a0*/  BRA `(.L_x_40141) ;  /* 0x0000000c003c7947 */ /* 0x000fea0003800000 */
.L_x_40144:
        /* <DEDUP_REMOVED lines=9> */
.L_x_40147:
[----:B------:R1:W5:Y:S01]  /*2740*/  LDG.E.U16 R25, desc[UR36][R2.64] ;  /* 0x0000002402197981 */ /* 0x000362000c1e1500 */
[----:B------:R-:W-:Y:S05]  /*2750*/  BRA `(.L_x_40141) ;  /* 0x0000000c00107947 */ /* 0x000fea0003800000 */
.L_x_40146:
        /* <DEDUP_REMOVED lines=9> */
.L_x_40136:
        /* <DEDUP_REMOVED lines=14> */
.L_x_40150:
        /* <DEDUP_REMOVED lines=9> */
.L_x_40149:
        /* <DEDUP_REMOVED lines=28> */
.L_x_40152:
        /* <DEDUP_REMOVED lines=15> */
.L_x_40151:
[----:B------:R-:W2:Y:S02]  /*2c10*/  LDG.E.U16 R0, desc[UR36][R2.64] ;  /* 0x0000002402007981 */ /* 0x000ea4000c1e1500 */
[----:B--2---:R-:W-:-:S05]  /*2c20*/  IMAD.U32 R0, R0, 0x10000, RZ ;  /* 0x0001000000007824 */ /* 0x004fca00078e00ff */
[----:B------:R-:W-:-:S04]  /*2c30*/  F2FP.F16.F32.PACK_AB R0, RZ, R0 ;  /* 0x00000000ff00723e */ /* 0x000fc800000000ff */
[----:B------:R-:W-:Y:S01]  /*2c40*/  PRMT R25, R0, 0x7610, R25 ;  /* 0x0000761000197816 */ /* 0x000fe20000000019 */
[----:B------:R-:W-:Y:S06]  /*2c50*/  BRA `(.L_x_40141) ;  /* 0x0000000400d07947 */ /* 0x000fec0003800000 */
.L_x_40148:
        /* <DEDUP_REMOVED lines=13> */
.L_x_40155:
        /* <DEDUP_REMOVED lines=21> */
.L_x_40159:
[----:B------:R-:W-:Y:S05]  /*2e80*/  BSYNC B1 ;  /* 0x0000000000017941 */ /* 0x000fea0003800000 */
.L_x_40158:
[----:B------:R-:W-:Y:S01]  /*2e90*/  LEA R3, R0, 0x3b800000, 0x17 ;  /* 0x3b80000000037811 */ /* 0x000fe200078eb8ff */
[----:B------:R-:W-:-:S05]  /*2ea0*/  IMAD.SHL.U32 R0, R2, 0x100000, RZ ;  /* 0x0010000002007824 */ /* 0x000fca00078e00ff */
[----:B------:R-:W-:-:S07]  /*2eb0*/  LOP3.LUT R0, R3, R0, R4, 0xfe, !PT ;  /* 0x0000000003007212 */ /* 0x000fce00078efe04 */
.L_x_40157:
[----:B------:R-:W-:Y:S05]  /*2ec0*/  BSYNC B0 ;  /* 0x0000000000007941 */ /* 0x000fea0003800000 */
.L_x_40156:
[----:B------:R-:W-:-:S04]  /*2ed0*/  F2FP.F16.F32.PACK_AB R0, RZ, R0 ;  /* 0x00000000ff00723e */ /* 0x000fc800000000ff */
[----:B------:R-:W-:Y:S01]  /*2ee0*/  PRMT R25, R0, 0x7610, R25 ;  /* 0x0000761000197816 */ /* 0x000fe20000000019 */
[----:B------:R-:W-:Y:S06]  /*2ef0*/  BRA `(.L_x_40141) ;  /* 0x0000000400287947 */ /* 0x000fec0003800000 */
.L_x_40154:
        /* <DEDUP_REMOVED lines=21> */
.L_x_40163:
[----:B------:R-:W-:Y:S05]  /*3050*/  BSYNC B1 ;  /* 0x0000000000017941 */ /* 0x000fea0003800000 */
.L_x_40162:
[----:B------:R-:W-:Y:S01]  /*3060*/  LEA R3, R0, 0x37800000, 0x17 ;  /* 0x3780000000037811 */ /* 0x000fe200078eb8ff */
[----:B------:R-:W-:-:S05]  /*3070*/  IMAD.SHL.U32 R0, R2, 0x200000, RZ ;  /* 0x0020000002007824 */ /* 0x000fca00078e00ff */
[----:B------:R-:W-:-:S07]  /*3080*/  LOP3.LUT R0, R3, R0, R4, 0xfe, !PT ;  /* 0x0000000003007212 */ /* 0x000fce00078efe04 */
.L_x_40161:
[----:B------:R-:W-:Y:S05]  /*3090*/  BSYNC B0 ;  /* 0x0000000000007941 */ /* 0x000fea0003800000 */
.L_x_40160:
[----:B------:R-:W-:-:S04]  /*30a0*/  F2FP.F16.F32.PACK_AB R0, RZ, R0 ;  /* 0x00000000ff00723e */ /* 0x000fc800000000ff */
[----:B------:R-:W-:Y:S01]  /*30b0*/  PRMT R25, R0, 0x7610, R25 ;  /* 0x0000761000197816 */ /* 0x000fe20000000019 */
[----:B------:R-:W-:Y:S06]  /*30c0*/  BRA `(.L_x_40141) ;  /* 0x0000000000b47947 */ /* 0x000fec0003800000 */
.L_x_40153:
        /* <DEDUP_REMOVED lines=14> */
.L_x_40167:
[----:B------:R-:W-:Y:S05]  /*31b0*/  BSYNC B0 ;  /* 0x0000000000007941 */ /* 0x000fea0003800000 */
.L_x_40166:
[----:B------:R-:W-:-:S04]  /*31c0*/  F2FP.F16.F32.PACK_AB R0, RZ, R0 ;  /* 0x00000000ff00723e */ /* 0x000fc800000000ff */
[----:B------:R-:W-:Y:S01]  /*31d0*/  PRMT R25, R0, 0x7610, R25 ;  /* 0x0000761000197816 */ /* 0x000fe20000000019 */
[----:B------:R-:W-:Y:S06]  /*31e0*/  BRA `(.L_x_40141) ;  /* 0x00000000006c7947 */ /* 0x000fec0003800000 */
.L_x_40140:
        /* <DEDUP_REMOVED lines=16> */
.L_x_40168:
[----:B------:R-:W-:Y:S01]  /*32f0*/  PRMT R25, RZ, 0x7610, R25 ;  /* 0x00007610ff197816 */ /* 0x000fe20000000019 */
[----:B------:R-:W-:Y:S06]  /*3300*/  BRA `(.L_x_40141) ;  /* 0x0000000000247947 */ /* 0x000fec0003800000 */
.L_x_40165:
[----:B------:R-:W2:Y:S02]  /*3310*/  LDG.E.64 R2, desc[UR36][R2.64] ;  /* 0x0000002402027981 */ /* 0x000ea4000c1e1b00 */
[----:B--2---:R-:W0:Y:S02]  /*3320*/  I2F.U64 R0, R2 ;  /* 0x0000000200007312 */ /* 0x004e240000301000 */
[----:B0-----:R-:W-:-:S04]  /*3330*/  F2FP.F16.F32.PACK_AB R0, RZ, R0 ;  /* 0x00000000ff00723e */ /* 0x001fc800000000ff */
[----:B------:R-:W-:Y:S01]  /*3340*/  PRMT R25, R0, 0x7610, R25 ;  /* 0x0000761000197816 */ /* 0x000fe20000000019 */
[----:B------:R-:W-:Y:S06]  /*3350*/  BRA `(.L_x_40141) ;  /* 0x0000000000107947 */ /* 0x000fec0003800000 */
.L_x_40164:
[----:B------:R-:W2:Y:S02]  /*3360*/  LDG.E R2, desc[UR36][R2.64] ;  /* 0x0000002402027981 */ /* 0x000ea4000c1e1900 */
[----:B--2---:R-:W-:-:S04]  /*3370*/  I2FP.F32.U32 R0, R2 ;  /* 0x0000000200007245 */ /* 0x004fc80000201000 */
[----:B------:R-:W-:-:S04]  /*3380*/  F2FP.F16.F32.PACK_AB R0, RZ, R0 ;  /* 0x00000000ff00723e */ /* 0x000fc800000000ff */
[----:B------:R-:W-:-:S07]  /*3390*/  PRMT R25, R0, 0x7610, R25 ;  /* 0x0000761000197816 */ /* 0x000fce0000000019 */
.L_x_40141:
[----:B------:R-:W-:-:S07]  /*33a0*/  VIADD R19, R19, 0x80 ;  /* 0x0000008013137836 */ /* 0x000fce0000000000 */
.L_x_40135:
[----:B------:R-:W-:Y:S05]  /*33b0*/  BSYNC B6 ;  /* 0x0000000000067941 */ /* 0x000fea0003800000 */
.L_x_40134:
        /* <DEDUP_REMOVED lines=25> */
.L_x_40174:
[----:B------:R-:W2:Y:S02]  /*3550*/  LDG.E.U8 R2, desc[UR36][R2.64] ;  /* 0x0000002402027981 */ /* 0x000ea4000c1e1100 */
[----:B--2---:R-:W-:-:S04]  /*3560*/  I2FP.F32.U32 R0, R2 ;  /* 0x0000000200007245 */ /* 0x004fc80000201000 */
[----:B------:R-:W-:-:S04]  /*3570*/  F2FP.F16.F32.PACK_AB R0, RZ, R0 ;  /* 0x00000000ff00723e */ /* 0x000fc800000000ff */
[----:B------:R-:W-:Y:S01]  /*3580*/  PRMT R24, R0, 0x7610, R24 ;  /* 0x0000761000187816 */ /* 0x000fe20000000018 */
[----:B------:R-:W-:Y:S06]  /*3590*/  BRA `(.L_x_40170) ;  /* 0x0000000c00bc7947 */ /* 0x000fec0003800000 */
.L_x_40173:
        /* <DEDUP_REMOVED lines=11> */
.L_x_40177:
[----:B------:R-:W2:Y:S02]  /*3650*/  LDG.E R2, desc[UR36][R2.64] ;  /* 0x0000002402027981 */ /* 0x000ea4000c1e1900 */
[----:B--2---:R-:W-:-:S04]  /*3660*/  I2FP.F32.S32 R0, R2 ;  /* 0x0000000200007245 */ /* 0x004fc80000201400 */
[----:B------:R-:W-:-:S04]  /*3670*/  F2FP.F16.F32.PACK_AB R0, RZ, R0 ;  /* 0x00000000ff00723e */ /* 0x000fc800000000ff */
[----:B------:R-:W-:Y:S01]  /*3680*/  PRMT R24, R0, 0x7610, R24 ;  /* 0x0000761000187816 */ /* 0x000fe20000000018 */
[----:B------:R-:W-:Y:S06]  /*3690*/  BRA `(.L_x_40170) ;  /* 0x0000000c007c7947 */ /* 0x000fec0003800000 */
.L_x_40176:
[----:B------:R-:W2:Y:S02]  /*36a0*/  LDG.E.U16 R2, desc[UR36][R2.64] ;  /* 0x0000002402027981 */ /* 0x000ea4000c1e1500 */
[----:B--2---:R-:W0:Y:S02]  /*36b0*/  I2F.S16 R0, R2 ;  /* 0x0000000200007306 */ /* 0x004e240000101400 */
[----:B0-----:R-:W-:-:S04]  /*36c0*/  F2FP.F16.F32.PACK_AB R0, RZ, R0 ;  /* 0x00000000ff00723e */ /* 0x001fc800000000ff */
[----:B------:R-:W-:Y:S01]  /*36d0*/  PRMT R24, R0, 0x7610, R24 ;  /* 0x0000761000187816 */ /* 0x000fe20000000018 */
[----:B------:R-:W-:Y:S06]  /*36e0*/  BRA `(.L_x_40170) ;  /* 0x0000000c00687947 */ /* 0x000fec0003800000 */
.L_x_40172:
        /* <DEDUP_REMOVED lines=9> */
.L_x_40179:
[----:B------:R2:W5:Y:S01]  /*3780*/  LDG.E.U16 R24, desc[UR36][R2.64] ;  /* 0x0000002402187981 */ /* 0x000562000c1e1500 */
[----:B------:R-:W-:Y:S05]  /*3790*/  BRA `(.L_x_40170) ;  /* 0x0000000c003c7947 */ /* 0x000fea0003800000 */
.L_x_40178:
        /* <DEDUP_REMOVED lines=9> */
.L_x_40181:
[----:B------:R3:W5:Y:S01]  /*3830*/  LDG.E.U16 R24, desc[UR36][R2.64] ;  /* 0x0000002402187981 */ /* 0x000762000c1e1500 */
[----:B------:R-:W-:Y:S05]  /*3840*/  BRA `(.L_x_40170) ;  /* 0x0000000c00107947 */ /* 0x000fea0003800000 */
.L_x_40180:
        /* <DEDUP_REMOVED lines=9> */
.L_x_40171:
        /* <DEDUP_REMOVED lines=14> */
.L_x_40184:
        /* <DEDUP_REMOVED lines=9> */
.L_x_40183:
        /* <DEDUP_REMOVED lines=28> */
.L_x_40186:
        /* <DEDUP_REMOVED lines=15> */
.L_x_40185:
[----:B------:R-:W2:Y:S02]  /*3d00*/  LDG.E.U16 R0, desc[UR36][R2.64] ;  /* 0x0000002402007981 */ /* 0x000ea4000c1e1500 */
[----:B--2---:R-:W-:-:S05]  /*3d10*/  IMAD.U32 R0, R0, 0x10000, RZ ;  /* 0x0001000000007824 */ /* 0x004fca00078e00ff */
[----:B------:R-:W-:-:S04]  /*3d20*/  F2FP.F16.F32.PACK_AB R0, RZ, R0 ;  /* 0x00000000ff00723e */ /* 0x000fc800000000ff */
[----:B------:R-:W-:Y:S01]  /*3d30*/  PRMT R24, R0, 0x7610, R24 ;  /* 0x0000761000187816 */ /* 0x000fe20000000018 */
[----:B------:R-:W-:Y:S06]  /*3d40*/  BRA `(.L_x_40170) ;  /* 0x0000000400d07947 */ /* 0x000fec0003800000 */
.L_x_40182:
        /* <DEDUP_REMOVED lines=13> */
.L_x_40189:
        /* <DEDUP_REMOVED lines=21> */
.L_x_40193:
[----:B------:R-:W-:Y:S05]  /*3f70*/  BSYNC B1 ;  /* 0x0000000000017941 */ /* 0x000fea0003800000 */
.L_x_40192:
[----:B------:R-:W-:Y:S01]  /*3f80*/  LEA R3, R0, 0x3b800000, 0x17 ;  /* 0x3b80000000037811 */ /* 0x000fe200078eb8ff */
[----:B------:R-:W-:-:S05]  /*3f90*/  IMAD.SHL.U32 R0, R2, 0x100000, RZ ;  /* 0x0010000002007824 */ /* 0x000fca00078e00ff */
[----:B------:R-:W-:-:S07]  /*3fa0*/  LOP3.LUT R0, R3, R0, R4, 0xfe, !PT ;  /* 0x0000000003007212 */ /* 0x000fce00078efe04 */
.L_x_40191:
[----:B------:R-:W-:Y:S05]  /*3fb0*/  BSYNC B0 ;  /* 0x0000000000007941 */ /* 0x000fea0003800000 */
.L_x_40190:
[----:B------:R-:W-:-:S04]  /*3fc0*/  F2FP.F16.F32.PACK_AB R0, RZ, R0 ;  /* 0x00000000ff00723e */ /* 0x000fc800000000ff */
[----:B------:R-:W-:Y:S01]  /*3fd0*/  PRMT R24, R0, 0x7610, R24 ;  /* 0x0000761000187816 */ /* 0x000fe20000000018 */
[----:B------:R-:W-:Y:S06]  /*3fe0*/  BRA `(.L_x_40170) ;  /* 0x0000000400287947 */ /* 0x000fec0003800000 */
.L_x_40188:
        /* <DEDUP_REMOVED lines=21> */
.L_x_40197:
[----:B------:R-:W-:Y:S05]  /*4140*/  BSYNC B1 ;  /* 0x0000000000017941 */ /* 0x000fea0003800000 */
.L_x_40196:
[----:B------:R-:W-:Y:S01]  /*4150*/  LEA R3, R0, 0x37800000, 0x17 ;  /* 0x3780000000037811 */ /* 0x000fe200078eb8ff */
[----:B------:R-:W-:-:S05]  /*4160*/  IMAD.SHL.U32 R0, R2, 0x200000, RZ ;  /* 0x0020000002007824 */ /* 0x000fca00078e00ff */
[----:B------:R-:W-:-:S07]  /*4170*/  LOP3.LUT R0, R3, R0, R4, 0xfe, !PT ;  /* 0x0000000003007212 */ /* 0x000fce00078efe04 */
.L_x_40195:
[----:B------:R-:W-:Y:S05]  /*4180*/  BSYNC B0 ;  /* 0x0000000000007941 */ /* 0x000fea0003800000 */
.L_x_40194:
[----:B------:R-:W-:-:S04]  /*4190*/  F2FP.F16.F32.PACK_AB R0, RZ, R0 ;  /* 0x00000000ff00723e */ /* 0x000fc800000000ff */
[----:B------:R-:W-:Y:S01]  /*41a0*/  PRMT R24, R0, 0x7610, R24 ;  /* 0x0000761000187816 */ /* 0x000fe20000000018 */
[----:B------:R-:W-:Y:S06]  /*41b0*/  BRA `(.L_x_40170) ;  /* 0x0000000000b47947 */ /* 0x000fec0003800000 */
.L_x_40187:
        /* <DEDUP_REMOVED lines=14> */
.L_x_40201:
[----:B------:R-:W-:Y:S05]  /*42a0*/  BSYNC B0 ;  /* 0x0000000000007941 */ /* 0x000fea0003800000 */
.L_x_40200:
[----:B------:R-:W-:-:S04]  /*42b0*/  F2FP.F16.F32.PACK_AB R0, RZ, R0 ;  /* 0x00000000ff00723e */ /* 0x000fc800000000ff */
[----:B------:R-:W-:Y:S01]  /*42c0*/  PRMT R24, R0, 0x7610, R24 ;  /* 0x0000761000187816 */ /* 0x000fe20000000018 */
[----:B------:R-:W-:Y:S06]  /*42d0*/  BRA `(.L_x_40170) ;  /* 0x00000000006c7947 */ /* 0x000fec0003800000 */
.L_x_40175:
        /* <DEDUP_REMOVED lines=16> */
.L_x_40202:
[----:B------:R-:W-:Y:S01]  /*43e0*/  PRMT R24, RZ, 0x7610, R24 ;  /* 0x00007610ff187816 */ /* 0x000fe20000000018 */
[----:B------:R-:W-:Y:S06]  /*43f0*/  BRA `(.L_x_40170) ;  /* 0x0000000000247947 */ /* 0x000fec0003800000 */
.L_x_40199:
[----:B------:R-:W2:Y:S02]  /*4400*/  LDG.E.64 R2, desc[UR36][R2.64] ;  /* 0x0000002402027981 */ /* 0x000ea4000c1e1b00 */
[----:B--2---:R-:W0:Y:S02]  /*4410*/  I2F.U64 R0, R2 ;  /* 0x0000000200007312 */ /* 0x004e240000301000 */
[----:B0-----:R-:W-:-:S04]  /*4420*/  F2FP.F16.F32.PACK_AB R0, RZ, R0 ;  /* 0x00000000ff00723e */ /* 0x001fc800000000ff */
[----:B------:R-:W-:Y:S01]  /*4430*/  PRMT R24, R0, 0x7610, R24 ;  /* 0x0000761000187816 */ /* 0x000fe20000000018 */
[----:B------:R-:W-:Y:S06]  /*4440*/  BRA `(.L_x_40170) ;  /* 0x0000000000107947 */ /* 0x000fec0003800000 */
.L_x_40198:
[----:B------:R-:W2:Y:S02]  /*4450*/  LDG.E R2, desc[UR36][R2.64] ;  /* 0x0000002402027981 */ /* 0x000ea4000c1e1900 */
[----:B--2---:R-:W-:-:S04]  /*4460*/  I2FP.F32.U32 R0, R2 ;  /* 0x0000000200007245 */ /* 0x004fc80000201000 */
[----:B------:R-:W-:-:S04]  /*4470*/  F2FP.F16.F32.PACK_AB R0, RZ, R0 ;  /* 0x00000000ff00723e */ /* 0x000fc800000000ff */
[----:B------:R-:W-:-:S07]  /*4480*/  PRMT R24, R0, 0x7610, R24 ;  /* 0x0000761000187816 */ /* 0x000fce0000000018 */
.L_x_40170:
[----:B------:R-:W-:Y:S05]  /*4490*/  BSYNC B6 ;  /* 0x0000000000067941 */ /* 0x000fea0003800000 */
.L_x_40169:
[----:B------:R-:W0:Y:S01]  /*44a0*/  S2R R17, SR_TID.X ;  /* 0x0000000000117919 */ /* 0x000e220000002100 */
[----:B------:R-:W4:Y:S01]  /*44b0*/  LDC.U8 R19, c[0x0][0x244] ;  /* 0x00009100ff137b82 */ /* 0x000f220000000000 */
        /* <DEDUP_REMOVED lines=8> */
[----:B------:R-:W0:Y:S04]  /*4540*/  @!P3 LDC.U16 R2, c[0x0][0x218] ;  /* 0x00008600ff02bb82 */ /* 0x000e280000000400 */
[----:B-----5:R-:W-:-:S04]  /*4550*/  @!P1 HADD2.F32 R25, -RZ, R25.H0_H0 ;  /* 0x20000019ff199230 */ /* 0x020fc80000004100 */
[----:B------:R-:W1:Y:S08]  /*4560*/  @!P1 LDC.U16 R3, c[0x0][0x218] ;  /* 0x00008600ff039b82 */ /* 0x000e700000000400 */
[----:B------:R-:W2:Y:S08]  /*4570*/  @!P2 LDC.U16 R5, c[0x0][0x218] ;  /* 0x00008600ff05ab82 */ /* 0x000eb00000000400 */
[----:B------:R-:W3:Y:S01]  /*4580*/  @!P0 LDC.U16 R4, c[0x0][0x218] ;  /* 0x00008600ff048b82 */ /* 0x000ee20000000400 */
[----:B0-----:R-:W-:-:S06]  /*4590*/  @!P3 HADD2.F32 R2, -RZ, R2.H0_H0 ;  /* 0x20000002ff02b230 */ /* 0x001fcc0000004100 */
[----:B------:R-:W0:Y:S01]  /*45a0*/  @!P3 MUFU.LG2 R2, R2 ;  /* 0x000000020002b308 */ /* 0x000e220000000c00 */
[----:B-1----:R-:W-:Y:S02]  /*45b0*/  @!P1 HADD2.F32 R6, -RZ, R3.H0_H0 ;  /* 0x20000003ff069230 */ /* 0x002fe40000004100 */
[----:B------:R-:W-:-:S05]  /*45c0*/  @!P3 HADD2.F32 R3, -RZ, R22.H0_H0 ;  /* 0x20000016ff03b230 */ /* 0x000fca0000004100 */
[----:B------:R-:W1:Y:S01]  /*45d0*/  @!P1 MUFU.LG2 R6, R6 ;  /* 0x0000000600069308 */ /* 0x000e620000000c00 */
[----:B--2---:R-:W-:-:S07]  /*45e0*/  @!P2 HADD2.F32 R7, -RZ, R5.H0_H0 ;  /* 0x20000005ff07a230 */ /* 0x004fce0000004100 */
[----:B------:R-:W2:Y:S01]  /*45f0*/  @!P2 MUFU.LG2 R7, R7 ;  /* 0x000000070007a308 */ /* 0x000ea20000000c00 */
[----:B---3--:R-:W-:Y:S02]  /*4600*/  @!P0 HADD2.F32 R5, -RZ, R4.H0_H0 ;  /* 0x20000004ff058230 */ /* 0x008fe40000004100 */
[----:B0-----:R-:W-:Y:S01]  /*4610*/  @!P3 FMUL.FTZ R3, R3, R2 ;  /* 0x000000020303b220 */ /* 0x001fe20000410000 */
[----:B------:R-:W-:-:S04]  /*4620*/  @!P2 HADD2.F32 R2, -RZ, R24.H0_H0 ;  /* 0x20000018ff02a230 */ /* 0x000fc80000004100 */
[----:B------:R-:W0:Y:S01]  /*4630*/  @!P0 MUFU.LG2 R5, R5 ;  /* 0x0000000500058308 */ /* 0x000e220000000c00 */
[----:B-1----:R-:W-:-:S07]  /*4640*/  @!P1 FMUL.FTZ R25, R6, R25 ;  /* 0x0000001906199220 */ /* 0x002fce0000410000 */
[----:B------:R-:W1:Y:S01]  /*4650*/  @!P3 MUFU.EX2 R3, R3 ;  /* 0x000000030003b308 */ /* 0x000e620000000800 */
[----:B--2---:R-:W-:Y:S01]  /*4660*/  @!P2 FMUL.FTZ R4, R7, R2 ;  /* 0x000000020704a220 */ /* 0x004fe20000410000 */
        /* <DEDUP_REMOVED lines=32> */
.L_x_40208:
[----:B------:R-:W-:Y:S02]  /*4870*/  HADD2.F32 R5, -RZ, R0.H0_H0 ;  /* 0x20000000ff057230 */ /* 0x000fe40000004100 */
[----:B------:R-:W-:-:S04]  /*4880*/  IMAD.MOV.U32 R17, RZ, RZ, R27 ;  /* 0x000000ffff117224 */ /* 0x000fc800078e001b */
[----:B------:R-:W0:Y:S02]  /*4890*/  F2I.S64.TRUNC R4, R5 ;  /* 0x0000000500047311 */ /* 0x000e24000020d900 */
[----:B0-----:R0:W-:Y:S01]  /*48a0*/  STG.E.U8 desc[UR36][R2.64], R4 ;  /* 0x0000000402007986 */ /* 0x0011e2000c101124 */
[----:B------:R-:W-:Y:S05]  /*48b0*/  BRA `(.L_x_40204) ;  /* 0x0000000c00d47947 */ /* 0x000fea0003800000 */
.L_x_40207:
        /* <DEDUP_REMOVED lines=11> */
.L_x_40211:
[----:B------:R-:W-:Y:S02]  /*4970*/  HADD2.F32 R0, -RZ, R0.H0_H0 ;  /* 0x20000000ff007230 */ /* 0x000fe40000004100 */
[----:B------:R-:W-:Y:S02]  /*4980*/  IMAD.MOV.U32 R17, RZ, RZ, R27 ;  /* 0x000000ffff117224 */ /* 0x000fe400078e001b */
[----:B------:R-:W0:Y:S02]  /*4990*/  F2I.FTZ.TRUNC.NTZ R5, R0 ;  /* 0x0000000000057305 */ /* 0x000e24000021f100 */
[----:B0-----:R0:W-:Y:S01]  /*49a0*/  STG.E desc[UR36][R2.64], R5 ;  /* 0x0000000502007986 */ /* 0x0011e2000c101924 */
[----:B------:R-:W-:Y:S05]  /*49b0*/  BRA `(.L_x_40204) ;  /* 0x0000000c00947947 */ /* 0x000fea0003800000 */
.L_x_40210:
[----:B------:R-:W-:Y:S02]  /*49c0*/  HADD2.F32 R0, -RZ, R0.H0_H0 ;  /* 0x20000000ff007230 */ /* 0x000fe40000004100 */
[----:B------:R-:W-:Y:S02]  /*49d0*/  IMAD.MOV.U32 R17, RZ, RZ, R27 ;  /* 0x000000ffff117224 */ /* 0x000fe400078e001b */
[----:B------:R-:W0:Y:S02]  /*49e0*/  F2I.FTZ.TRUNC.NTZ R5, R0 ;  /* 0x0000000000057305 */ /* 0x000e24000021f100 */
[----:B0-----:R0:W-:Y:S01]  /*49f0*/  STG.E.U16 desc[UR36][R2.64], R5 ;  /* 0x0000000502007986 */ /* 0x0011e2000c101524 */
[----:B------:R-:W-:Y:S05]  /*4a00*/  BRA `(.L_x_40204) ;  /* 0x0000000c00807947 */ /* 0x000fea0003800000 */
.L_x_40206:
        /* <DEDUP_REMOVED lines=10> */
.L_x_40213:
[----:B------:R0:W-:Y:S01]  /*4ab0*/  STG.E.U16 desc[UR36][R2.64], R0 ;  /* 0x0000000002007986 */ /* 0x0001e2000c101524 */
[----:B------:R-:W-:Y:S01]  /*4ac0*/  IMAD.MOV.U32 R17, RZ, RZ, R27 ;  /* 0x000000ffff117224 */ /* 0x000fe200078e001b */
[----:B------:R-:W-:Y:S06]  /*4ad0*/  BRA `(.L_x_40204) ;  /* 0x0000000c004c7947 */ /* 0x000fec0003800000 */
.L_x_40212:
        /* <DEDUP_REMOVED lines=11> */
.L_x_40215:
[----:B------:R-:W-:Y:S02]  /*4b90*/  HADD2.F32 R0, -RZ, R0.H0_H0 ;  /* 0x20000000ff007230 */ /* 0x000fe40000004100 */
[----:B------:R-:W-:-:S03]  /*4ba0*/  IMAD.MOV.U32 R17, RZ, RZ, R27 ;  /* 0x000000ffff117224 */ /* 0x000fc600078e001b */
[----:B------:R-:W-:-:S04]  /*4bb0*/  F2FP.F16.F32.PACK_AB R0, RZ, R0 ;  /* 0x00000000ff00723e */ /* 0x000fc800000000ff */
[----:B------:R-:W-:-:S05]  /*4bc0*/  PRMT R0, R0, 0x5410, RZ ;  /* 0x0000541000007816 */ /* 0x000fca00000000ff */
[----:B------:R0:W-:Y:S01]  /*4bd0*/  STG.E desc[UR36][R2.64], R0 ;  /* 0x0000000002007986 */ /* 0x0001e2000c101924 */
[----:B------:R-:W-:Y:S05]  /*4be0*/  BRA `(.L_x_40204) ;  /* 0x0000000c00087947 */ /* 0x000fea0003800000 */
.L_x_40214:
[----:B------:R-:W-:Y:S02]  /*4bf0*/  HADD2.F32 R4, -RZ, R0.H0_H0 ;  /* 0x20000000ff047230 */ /* 0x000fe40000004100 */
[----:B------:R-:W-:-:S03]  /*4c00*/  IMAD.MOV.U32 R17, RZ, RZ, R27 ;  /* 0x000000ffff117224 */ /* 0x000fc600078e001b */
[----:B------:R-:W-:-:S06]  /*4c10*/  FMUL.FTZ R4, R4, 1 ;  /* 0x3f80000004047820 */ /* 0x000fcc0000410000 */
[----:B------:R-:W0:Y:S02]  /*4c20*/  F2F.F64.F32 R4, R4 ;  /* 0x0000000400047310 */ /* 0x000e240000201800 */
[----:B0-----:R0:W-:Y:S01]  /*4c30*/  STG.E.64 desc[UR36][R2.64], R4 ;  /* 0x0000000402007986 */ /* 0x0011e2000c101b24 */
[----:B------:R-:W-:Y:S05]  /*4c40*/  BRA `(.L_x_40204) ;  /* 0x0000000800f07947 */ /* 0x000fea0003800000 */
.L_x_40205:
        /* <DEDUP_REMOVED lines=14> */
.L_x_40218:
[----:B------:R-:W-:Y:S01]  /*4d30*/  HADD2.F32 R0, -RZ, R0.H0_H0 ;  /* 0x20000000ff007230 */ /* 0x000fe20000004100 */
[----:B------:R-:W-:Y:S01]  /*4d40*/  CS2R R6, SRZ ;  /* 0x0000000000067805 */ /* 0x000fe2000001ff00 */
[----:B------:R-:W-:-:S03]  /*4d50*/  IMAD.MOV.U32 R17, RZ, RZ, R27 ;  /* 0x000000ffff117224 */ /* 0x000fc600078e001b */
[----:B------:R-:W-:-:S04]  /*4d60*/  FMUL.FTZ R0, R0, 1 ;  /* 0x3f80000000007820 */ /* 0x000fc80000410000 */
[----:B------:R-:W0:Y:S02]  /*4d70*/  F2F.F64.F32 R4, R0 ;  /* 0x0000000000047310 */ /* 0x000e240000201800 */
[----:B0-----:R0:W-:Y:S01]  /*4d80*/  STG.E.128 desc[UR36][R2.64], R4 ;  /* 0x0000000402007986 */ /* 0x0011e2000c101d24 */
[----:B------:R-:W-:Y:S05]  /*4d90*/  BRA `(.L_x_40204) ;  /* 0x00000008009c7947 */ /* 0x000fea0003800000 */
.L_x_40217:
        /* <DEDUP_REMOVED lines=21> */
.L_x_40222:
[----:B------:R-:W-:Y:S05]  /*4ef0*/  BSYNC B0 ;  /* 0x0000000000007941 */ /* 0x000fea0003800000 */
.L_x_40221:
[----:B------:R-:W-:Y:S01]  /*4f00*/  LOP3.LUT R5, R0, R5, RZ, 0xfc, !PT ;  /* 0x0000000500057212 */ /* 0x000fe200078efcff */
[----:B------:R-:W-:-:S04]  /*4f10*/  IMAD.MOV.U32 R17, RZ, RZ, R27 ;  /* 0x000000ffff117224 */ /* 0x000fc800078e001b */
[----:B------:R0:W-:Y:S01]  /*4f20*/  STG.E.U8 desc[UR36][R2.64], R5 ;  /* 0x0000000502007986 */ /* 0x0001e2000c101124 */
[----:B------:R-:W-:Y:S05]  /*4f30*/  BRA `(.L_x_40204) ;  /* 0x0000000800347947 */ /* 0x000fea0003800000 */
.L_x_40220:
        /* <DEDUP_REMOVED lines=13> */
.L_x_40224:
[----:B------:R-:W-:Y:S01]  /*5010*/  IMAD.MOV.U32 R0, RZ, RZ, 0x7f ;  /* 0x0000007fff007424 */ /* 0x000fe200078e00ff */
[----:B------:R-:W-:-:S04]  /*5020*/  ISETP.GT.U32.AND P0, PT, R4, 0x7f800000, PT ;  /* 0x7f8000000400780c */ /* 0x000fc80003f04070 */
[----:B------:R-:W-:-:S09]  /*5030*/  SEL R0, R0, 0x7c, P0 ;  /* 0x0000007c00007807 */ /* 0x000fd20000000000 */
.L_x_40225:
[----:B------:R-:W-:Y:S05]  /*5040*/  BSYNC B0 ;  /* 0x0000000000007941 */ /* 0x000fea0003800000 */
.L_x_40223:
[----:B------:R-:W-:Y:S01]  /*5050*/  LOP3.LUT R4, R5, 0x80000000, RZ, 0xc0, !PT ;  /* 0x8000000005047812 */ /* 0x000fe200078ec0ff */
[----:B------:R-:W-:-:S03]  /*5060*/  IMAD.MOV.U32 R17, RZ, RZ, R27 ;  /* 0x000000ffff117224 */ /* 0x000fc600078e001b */
[----:B------:R-:W-:-:S04]  /*5070*/  SHF.R.U32.HI R5, RZ, 0x18, R4 ;  /* 0x00000018ff057819 */ /* 0x000fc80000011604 */
[----:B------:R-:W-:-:S05]  /*5080*/  LOP3.LUT R5, R0, R5, RZ, 0xfc, !PT ;  /* 0x0000000500057212 */ /* 0x000fca00078efcff */
[----:B------:R0:W-:Y:S01]  /*5090*/  STG.E.U8 desc[UR36][R2.64], R5 ;  /* 0x0000000502007986 */ /* 0x0001e2000c101124 */
[----:B------:R-:W-:Y:S05]  /*50a0*/  BRA `(.L_x_40204) ;  /* 0x0000000400d87947 */ /* 0x000fea0003800000 */
.L_x_40219:
[----:B------:R-:W-:Y:S02]  /*50b0*/  HADD2.F32 R0, -RZ, R0.H0_H0 ;  /* 0x20000000ff007230 */ /* 0x000fe40000004100 */
[----:B------:R-:W-:-:S03]  /*50c0*/  IMAD.MOV.U32 R17, RZ, RZ, R27 ;  /* 0x000000ffff117224 */ /* 0x000fc600078e001b */
[----:B------:R-:W-:-:S05]  /*50d0*/  F2FP.BF16.F32.PACK_AB R0, RZ, R0 ;  /* 0x00000000ff00723e */ /* 0x000fca00000010ff */
[----:B------:R0:W-:Y:S01]  /*50e0*/  STG.E.U16 desc[UR36][R2.64], R0 ;  /* 0x0000000002007986 */ /* 0x0001e2000c101524 */
[----:B------:R-:W-:Y:S05]  /*50f0*/  BRA `(.L_x_40204) ;  /* 0x0000000400c47947 */ /* 0x000fea0003800000 */
.L_x_40216:
        /* <DEDUP_REMOVED lines=13> */
.L_x_40228:
        /* <DEDUP_REMOVED lines=17> */
.L_x_40231:
[----:B------:R-:W-:-:S04]  /*52e0*/  LOP3.LUT R0, R7, 0x80000000, RZ, 0xc0, !PT ;  /* 0x8000000007007812 */ /* 0x000fc800078ec0ff */
[----:B------:R-:W-:-:S04]  /*52f0*/  SHF.R.U32.HI R5, RZ, 0x18, R0 ;  /* 0x00000018ff057819 */ /* 0x000fc80000011600 */
[----:B------:R-:W-:-:S04]  /*5300*/  LOP3.LUT R4, R4, R5, RZ, 0xfc, !PT ;  /* 0x0000000504047212 */ /* 0x000fc800078efcff */
[----:B------:R-:W-:-:S07]  /*5310*/  PRMT R0, R4, 0x7610, R0 ;  /* 0x0000761004007816 */ /* 0x000fce0000000000 */
.L_x_40230:
[----:B------:R-:W-:Y:S05]  /*5320*/  BSYNC B0 ;  /* 0x0000000000007941 */ /* 0x000fea0003800000 */
.L_x_40229:
[----:B------:R3:W-:Y:S01]  /*5330*/  STG.E.U8 desc[UR36][R2.64], R0 ;  /* 0x0000000002007986 */ /* 0x0007e2000c101124 */
[----:B------:R-:W-:Y:S01]  /*5340*/  IMAD.MOV.U32 R17, RZ, RZ, R27 ;  /* 0x000000ffff117224 */ /* 0x000fe200078e001b */
[----:B------:R-:W-:Y:S06]  /*5350*/  BRA `(.L_x_40204) ;  /* 0x00000004002c7947 */ /* 0x000fec0003800000 */
.L_x_40227:
        /* <DEDUP_REMOVED lines=17> */
.L_x_40234:
[----:B------:R-:W-:-:S04]  /*5470*/  LOP3.LUT R0, R7, 0x80000000, RZ, 0xc0, !PT ;  /* 0x8000000007007812 */ /* 0x000fc800078ec0ff */
[----:B------:R-:W-:-:S04]  /*5480*/  SHF.R.U32.HI R5, RZ, 0x18, R0 ;  /* 0x00000018ff057819 */ /* 0x000fc80000011600 */
[----:B------:R-:W-:-:S04]  /*5490*/  LOP3.LUT R4, R4, R5, RZ, 0xfc, !PT ;  /* 0x0000000504047212 */ /* 0x000fc800078efcff */
[----:B------:R-:W-:-:S07]  /*54a0*/  PRMT R0, R4, 0x7610, R0 ;  /* 0x0000761004007816 */ /* 0x000fce0000000000 */
.L_x_40233:
[----:B------:R-:W-:Y:S05]  /*54b0*/  BSYNC B0 ;  /* 0x0000000000007941 */ /* 0x000fea0003800000 */
.L_x_40232:
[----:B------:R0:W-:Y:S01]  /*54c0*/  STG.E.U8 desc[UR36][R2.64], R0 ;  /* 0x0000000002007986 */ /* 0x0001e2000c101124 */
[----:B------:R-:W-:Y:S01]  /*54d0*/  IMAD.MOV.U32 R17, RZ, RZ, R27 ;  /* 0x000000ffff117224 */ /* 0x000fe200078e001b */
[----:B------:R-:W-:Y:S06]  /*54e0*/  BRA `(.L_x_40204) ;  /* 0x0000000000c87947 */ /* 0x000fec0003800000 */
.L_x_40226:
        /* <DEDUP_REMOVED lines=23> */
.L_x_40209:
        /* <DEDUP_REMOVED lines=16> */
.L_x_40237:
[----:B------:R-:W-:Y:S01]  /*5760*/  IMAD.MOV.U32 R17, RZ, RZ, R27 ;  /* 0x000000ffff117224 */ /* 0x000fe200078e001b */
[----:B------:R-:W-:Y:S06]  /*5770*/  BRA `(.L_x_40204) ;  /* 0x0000000000247947 */ /* 0x000fec0003800000 */
.L_x_40236:
[----:B------:R-:W-:Y:S02]  /*5780*/  HADD2.F32 R4, -RZ, R0.H0_H0 ;  /* 0x20000000ff047230 */ /* 0x000fe40000004100 */
[----:B------:R-:W-:-:S04]  /*5790*/  IMAD.MOV.U32 R17, RZ, RZ, R27 ;  /* 0x000000ffff117224 */ /* 0x000fc800078e001b */
[----:B------:R-:W0:Y:S02]  /*57a0*/  F2I.U64.TRUNC R4, R4 ;  /* 0x0000000400047311 */ /* 0x000e24000020d800 */
[----:B0-----:R2:W-:Y:S01]  /*57b0*/  STG.E.64 desc[UR36][R2.64], R4 ;  /* 0x0000000402007986 */ /* 0x0015e2000c101b24 */
[----:B------:R-:W-:Y:S05]  /*57c0*/  BRA `(.L_x_40204) ;  /* 0x0000000000107947 */ /* 0x000fea0003800000 */
.L_x_40235:
[----:B------:R-:W-:Y:S02]  /*57d0*/  HADD2.F32 R0, -RZ, R0.H0_H0 ;  /* 0x20000000ff007230 */ /* 0x000fe40000004100 */
[----:B------:R-:W-:Y:S02]  /*57e0*/  IMAD.MOV.U32 R17, RZ, RZ, R27 ;  /* 0x000000ffff117224 */ /* 0x000fe400078e001b */
[----:B------:R-:W0:Y:S02]  /*57f0*/  F2I.FTZ.U32.TRUNC.NTZ R5, R0 ;  /* 0x0000000000057305 */ /* 0x000e24000021f000 */
[----:B0-----:R0:W-:Y:S03]  /*5800*/  STG.E desc[UR36][R2.64], R5 ;  /* 0x0000000502007986 */ /* 0x0011e6000c101924 */
.L_x_40204:
[----:B------:R-:W-:Y:S05]  /*5810*/  BSYNC B6 ;  /* 0x0000000000067941 */ /* 0x000fea0003800000 */
.L_x_40203:
        /* <DEDUP_REMOVED lines=25> */
.L_x_40243:
[----:B------:R-:W-:-:S06]  /*59b0*/  HADD2.F32 R5, -RZ, R24.H0_H0 ;  /* 0x20000018ff057230 */ /* 0x000fcc0000004100 */
[----:B------:R-:W0:Y:S02]  /*59c0*/  F2I.S64.TRUNC R4, R5 ;  /* 0x0000000500047311 */ /* 0x000e24000020d900 */
[----:B0-----:R0:W-:Y:S01]  /*59d0*/  STG.E.U8 desc[UR36][R2.64], R4 ;  /* 0x0000000402007986 */ /* 0x0011e2000c101124 */
[----:B------:R-:W-:Y:S05]  /*59e0*/  BRA `(.L_x_40245) ;  /* 0x0000000c00847947 */ /* 0x000fea0003800000 */
.L_x_40242:
        /* <DEDUP_REMOVED lines=10> */
.L_x_40247:
[----:B------:R-:W-:-:S04]  /*5a90*/  HADD2.F32 R24, -RZ, R24.H0_H0 ;  /* 0x20000018ff187230 */ /* 0x000fc80000004100 */
[----:B------:R-:W0:Y:S02]  /*5aa0*/  F2I.FTZ.TRUNC.NTZ R5, R24 ;  /* 0x0000001800057305 */ /* 0x000e24000021f100 */
[----:B0-----:R0:W-:Y:S01]  /*5ab0*/  STG.E desc[UR36][R2.64], R5 ;  /* 0x0000000502007986 */ /* 0x0011e2000c101924 */
[----:B------:R-:W-:Y:S05]  /*5ac0*/  BRA `(.L_x_40245) ;  /* 0x0000000c004c7947 */ /* 0x000fea0003800000 */
.L_x_40246:
[----:B------:R-:W-:-:S04]  /*5ad0*/  HADD2.F32 R24, -RZ, R24.H0_H0 ;  /* 0x20000018ff187230 */ /* 0x000fc80000004100 */
[----:B------:R-:W0:Y:S02]  /*5ae0*/  F2I.FTZ.TRUNC.NTZ R5, R24 ;  /* 0x0000001800057305 */ /* 0x000e24000021f100 */
[----:B0-----:R0:W-:Y:S01]  /*5af0*/  STG.E.U16 desc[UR36][R2.64], R5 ;  /* 0x0000000502007986 */ /* 0x0011e2000c101524 */
[----:B------:R-:W-:Y:S05]  /*5b00*/  BRA `(.L_x_40245) ;  /* 0x0000000c003c7947 */ /* 0x000fea0003800000 */
.L_x_40241:
        /* <DEDUP_REMOVED lines=9> */
.L_x_40249:
[----:B------:R0:W-:Y:S01]  /*5ba0*/  STG.E.U16 desc[UR36][R2.64], R24 ;  /* 0x0000001802007986 */ /* 0x0001e2000c101524 */
[----:B------:R-:W-:Y:S05]  /*5bb0*/  BRA `(.L_x_40245) ;  /* 0x0000000c00107947 */ /* 0x000fea0003800000 */
.L_x_40248:
        /* <DEDUP_REMOVED lines=10> */
.L_x_40251:
[----:B------:R-:W-:-:S05]  /*5c60*/  HADD2.F32 R0, -RZ, R24.H0_H0 ;  /* 0x20000018ff007230 */ /* 0x000fca0000004100 */
[----:B------:R-:W-:-:S04]  /*5c70*/  F2FP.F16.F32.PACK_AB R0, RZ, R0 ;  /* 0x00000000ff00723e */ /* 0x000fc800000000ff */
[----:B------:R-:W-:-:S05]  /*5c80*/  PRMT R0, R0, 0x5410, RZ ;  /* 0x0000541000007816 */ /* 0x000fca00000000ff */
[----:B------:R0:W-:Y:S01]  /*5c90*/  STG.E desc[UR36][R2.64], R0 ;  /* 0x0000000002007986 */ /* 0x0001e2000c101924 */
[----:B------:R-:W-:Y:S05]  /*5ca0*/  BRA `(.L_x_40245) ;  /* 0x0000000800d47947 */ /* 0x000fea0003800000 */
.L_x_40250:
[----:B------:R-:W-:-:S05]  /*5cb0*/  HADD2.F32 R4, -RZ, R24.H0_H0 ;  /* 0x20000018ff047230 */ /* 0x000fca0000004100 */
[----:B------:R-:W-:-:S06]  /*5cc0*/  FMUL.FTZ R4, R4, 1 ;  /* 0x3f80000004047820 */ /* 0x000fcc0000410000 */
[----:B------:R-:W0:Y:S02]  /*5cd0*/  F2F.F64.F32 R4, R4 ;  /* 0x0000000400047310 */ /* 0x000e240000201800 */
[----:B0-----:R0:W-:Y:S01]  /*5ce0*/  STG.E.64 desc[UR36][R2.64], R4 ;  /* 0x0000000402007986 */ /* 0x0011e2000c101b24 */
[----:B------:R-:W-:Y:S05]  /*5cf0*/  BRA `(.L_x_40245) ;  /* 0x0000000800c07947 */ /* 0x000fea0003800000 */
.L_x_40240:
        /* <DEDUP_REMOVED lines=13> */
.L_x_40254:
[----:B------:R-:W-:Y:S01]  /*5dd0*/  HADD2.F32 R24, -RZ, R24.H0_H0 ;  /* 0x20000018ff187230 */ /* 0x000fe20000004100 */
[----:B------:R-:W-:-:S04]  /*5de0*/  CS2R R6, SRZ ;  /* 0x0000000000067805 */ /* 0x000fc8000001ff00 */
[----:B------:R-:W-:-:S06]  /*5df0*/  FMUL.FTZ R4, R24, 1 ;  /* 0x3f80000018047820 */ /* 0x000fcc0000410000 */
[----:B------:R-:W0:Y:S02]  /*5e00*/  F2F.F64.F32 R4, R4 ;  /* 0x0000000400047310 */ /* 0x000e240000201800 */
[----:B0-----:R0:W-:Y:S01]  /*5e10*/  STG.E.128 desc[UR36][R2.64], R4 ;  /* 0x0000000402007986 */ /* 0x0011e2000c101d24 */
[----:B------:R-:W-:Y:S05]  /*5e20*/  BRA `(.L_x_40245) ;  /* 0x0000000800747947 */ /* 0x000fea0003800000 */
.L_x_40253:
        /* <DEDUP_REMOVED lines=21> */
.L_x_40258:
[----:B------:R-:W-:Y:S05]  /*5f80*/  BSYNC B0 ;  /* 0x0000000000007941 */ /* 0x000fea0003800000 */
.L_x_40257:
[----:B------:R-:W-:-:S05]  /*5f90*/  LOP3.LUT R5, R0, R5, RZ, 0xfc, !PT ;  /* 0x0000000500057212 */ /* 0x000fca00078efcff */
[----:B------:R0:W-:Y:S01]  /*5fa0*/  STG.E.U8 desc[UR36][R2.64], R5 ;  /* 0x0000000502007986 */ /* 0x0001e2000c101124 */
[----:B------:R-:W-:Y:S05]  /*5fb0*/  BRA `(.L_x_40245) ;  /* 0x0000000800107947 */ /* 0x000fea0003800000 */
.L_x_40256:
        /* <DEDUP_REMOVED lines=13> */
.L_x_40260:
[----:B------:R-:W-:Y:S01]  /*6090*/  IMAD.MOV.U32 R0, RZ, RZ, 0x7f ;  /* 0x0000007fff007424 */ /* 0x000fe200078e00ff */
[----:B------:R-:W-:-:S04]  /*60a0*/  ISETP.GT.U32.AND P0, PT, R4, 0x7f800000, PT ;  /* 0x7f8000000400780c */ /* 0x000fc80003f04070 */
[----:B------:R-:W-:-:S09]  /*60b0*/  SEL R0, R0, 0x7c, P0 ;  /* 0x0000007c00007807 */ /* 0x000fd20000000000 */
.L_x_40261:
[----:B------:R-:W-:Y:S05]  /*60c0*/  BSYNC B0 ;  /* 0x0000000000007941 */ /* 0x000fea0003800000 */
.L_x_40259:
[----:B------:R-:W-:-:S04]  /*60d0*/  LOP3.LUT R4, R5, 0x80000000, RZ, 0xc0, !PT ;  /* 0x8000000005047812 */ /* 0x000fc800078ec0ff */
[----:B------:R-:W-:-:S04]  /*60e0*/  SHF.R.U32.HI R5, RZ, 0x18, R4 ;  /* 0x00000018ff057819 */ /* 0x000fc80000011604 */
[----:B------:R-:W-:-:S05]  /*60f0*/  LOP3.LUT R5, R0, R5, RZ, 0xfc, !PT ;  /* 0x0000000500057212 */ /* 0x000fca00078efcff */
[----:B------:R0:W-:Y:S01]  /*6100*/  STG.E.U8 desc[UR36][R2.64], R5 ;  /* 0x0000000502007986 */ /* 0x0001e2000c101124 */
[----:B------:R-:W-:Y:S05]  /*6110*/  BRA `(.L_x_40245) ;  /* 0x0000000400b87947 */ /* 0x000fea0003800000 */
.L_x_40255:
[----:B------:R-:W-:-:S05]  /*6120*/  HADD2.F32 R0, -RZ, R24.H0_H0 ;  /* 0x20000018ff007230 */ /* 0x000fca0000004100 */
[----:B------:R-:W-:-:S05]  /*6130*/  F2FP.BF16.F32.PACK_AB R0, RZ, R0 ;  /* 0x00000000ff00723e */ /* 0x000fca00000010ff */
[----:B------:R0:W-:Y:S01]  /*6140*/  STG.E.U16 desc[UR36][R2.64], R0 ;  /* 0x0000000002007986 */ /* 0x0001e2000c101524 */
[----:B------:R-:W-:Y:S05]  /*6150*/  BRA `(.L_x_40245) ;  /* 0x0000000400a87947 */ /* 0x000fea0003800000 */
.L_x_40252:
        /* <DEDUP_REMOVED lines=12> */
.L_x_40264:
        /* <DEDUP_REMOVED lines=17> */
.L_x_40267:
[----:B------:R-:W-:-:S04]  /*6330*/  LOP3.LUT R0, R7, 0x80000000, RZ, 0xc0, !PT ;  /* 0x8000000007007812 */ /* 0x000fc800078ec0ff */
[----:B------:R-:W-:-:S04]  /*6340*/  SHF.R.U32.HI R5, RZ, 0x18, R0 ;  /* 0x00000018ff057819 */ /* 0x000fc80000011600 */
[----:B------:R-:W-:-:S04]  /*6350*/  LOP3.LUT R4, R4, R5, RZ, 0xfc, !PT ;  /* 0x0000000504047212 */ /* 0x000fc800078efcff */
[----:B------:R-:W-:-:S07]  /*6360*/  PRMT R0, R4, 0x7610, R0 ;  /* 0x0000761004007816 */ /* 0x000fce0000000000 */
.L_x_40266:
[----:B------:R-:W-:Y:S05]  /*6370*/  BSYNC B0 ;  /* 0x0000000000007941 */ /* 0x000fea0003800000 */
.L_x_40265:
[----:B------:R3:W-:Y:S01]  /*6380*/  STG.E.U8 desc[UR36][R2.64], R0 ;  /* 0x0000000002007986 */ /* 0x0007e2000c101124 */
[----:B------:R-:W-:Y:S05]  /*6390*/  BRA `(.L_x_40245) ;  /* 0x0000000400187947 */ /* 0x000fea0003800000 */
.L_x_40263:
        /* <DEDUP_REMOVED lines=17> */
.L_x_40270:
[----:B------:R-:W-:-:S04]  /*64b0*/  LOP3.LUT R0, R7, 0x80000000, RZ, 0xc0, !PT ;  /* 0x8000000007007812 */ /* 0x000fc800078ec0ff */
[----:B------:R-:W-:-:S04]  /*64c0*/  SHF.R.U32.HI R5, RZ, 0x18, R0 ;  /* 0x00000018ff057819 */ /* 0x000fc80000011600 */
[----:B------:R-:W-:-:S04]  /*64d0*/  LOP3.LUT R4, R4, R5, RZ, 0xfc, !PT ;  /* 0x0000000504047212 */ /* 0x000fc800078efcff */
[----:B------:R-:W-:-:S07]  /*64e0*/  PRMT R0, R4, 0x7610, R0 ;  /* 0x0000761004007816 */ /* 0x000fce0000000000 */
.L_x_40269:
[----:B------:R-:W-:Y:S05]  /*64f0*/  BSYNC B0 ;  /* 0x0000000000007941 */ /* 0x000fea0003800000 */
.L_x_40268:
[----:B------:R0:W-:Y:S01]  /*6500*/  STG.E.U8 desc[UR36][R2.64], R0 ;  /* 0x0000000002007986 */ /* 0x0001e2000c101124 */
[----:B------:R-:W-:Y:S05]  /*6510*/  BRA `(.L_x_40245) ;  /* 0x0000000000b87947 */ /* 0x000fea0003800000 */
.L_x_40262:
        /* <DEDUP_REMOVED lines=22> */
.L_x_40244:
        /* <DEDUP_REMOVED lines=16> */
.L_x_40273:
[----:B------:R-:W-:Y:S05]  /*6780*/  BRA `(.L_x_40245) ;  /* 0x00000000001c7947 */ /* 0x000fea0003800000 */
.L_x_40272:
[----:B------:R-:W-:-:S06]  /*6790*/  HADD2.F32 R4, -RZ, R24.H0_H0 ;  /* 0x20000018ff047230 */ /* 0x000fcc0000004100 */
[----:B------:R-:W0:Y:S02]  /*67a0*/  F2I.U64.TRUNC R4, R4 ;  /* 0x0000000400047311 */ /* 0x000e24000020d800 */
[----:B0-----:R2:W-:Y:S01]  /*67b0*/  STG.E.64 desc[UR36][R2.64], R4 ;  /* 0x0000000402007986 */ /* 0x0015e2000c101b24 */
[----:B------:R-:W-:Y:S05]  /*67c0*/  BRA `(.L_x_40245) ;  /* 0x00000000000c7947 */ /* 0x000fea0003800000 */
.L_x_40271:
[----:B------:R-:W-:-:S04]  /*67d0*/  HADD2.F32 R24, -RZ, R24.H0_H0 ;  /* 0x20000018ff187230 */ /* 0x000fc80000004100 */
[----:B------:R-:W0:Y:S02]  /*67e0*/  F2I.FTZ.U32.TRUNC.NTZ R5, R24 ;  /* 0x0000001800057305 */ /* 0x000e24000021f000 */
[----:B0-----:R0:W-:Y:S02]  /*67f0*/  STG.E desc[UR36][R2.64], R5 ;  /* 0x0000000502007986 */ /* 0x0011e4000c101924 */
.L_x_40245:
        /* <DEDUP_REMOVED lines=25> */
.L_x_40277:
[----:B------:R-:W-:-:S06]  /*6990*/  HADD2.F32 R5, -RZ, R23.H0_H0 ;  /* 0x20000017ff057230 */ /* 0x000fcc0000004100 */
[----:B------:R-:W0:Y:S02]  /*69a0*/  F2I.S64.TRUNC R4, R5 ;  /* 0x0000000500047311 */ /* 0x000e24000020d900 */
[----:B0-----:R3:W-:Y:S01]  /*69b0*/  STG.E.U8 desc[UR36][R2.64], R4 ;  /* 0x0000000402007986 */ /* 0x0017e2000c101124 */
[----:B------:R-:W-:Y:S05]  /*69c0*/  BRA `(.L_x_40279) ;  /* 0x0000000c00847947 */ /* 0x000fea0003800000 */
.L_x_40276:
        /* <DEDUP_REMOVED lines=10> */
.L_x_40281:
[----:B------:R-:W-:-:S06]  /*6a70*/  HADD2.F32 R23, -RZ, R23.H0_H0 ;  /* 0x20000017ff177230 */ /* 0x000fcc0000004100 */
[----:B------:R-:W0:Y:S02]  /*6a80*/  F2I.FTZ.TRUNC.NTZ R23, R23 ;  /* 0x0000001700177305 */ /* 0x000e24000021f100 */
[----:B0-----:R2:W-:Y:S01]  /*6a90*/  STG.E desc[UR36][R2.64], R23 ;  /* 0x0000001702007986 */ /* 0x0015e2000c101924 */
[----:B------:R-:W-:Y:S05]  /*6aa0*/  BRA `(.L_x_40279) ;  /* 0x0000000c004c7947 */ /* 0x000fea0003800000 */
.L_x_40280:
[----:B------:R-:W-:-:S06]  /*6ab0*/  HADD2.F32 R23, -RZ, R23.H0_H0 ;  /* 0x20000017ff177230 */ /* 0x000fcc0000004100 */
[----:B------:R-:W0:Y:S02]  /*6ac0*/  F2I.FTZ.TRUNC.NTZ R23, R23 ;  /* 0x0000001700177305 */ /* 0x000e24000021f100 */
[----:B0-----:R0:W-:Y:S01]  /*6ad0*/  STG.E.U16 desc[UR36][R2.64], R23 ;  /* 0x0000001702007986 */ /* 0x0011e2000c101524 */
[----:B------:R-:W-:Y:S05]  /*6ae0*/  BRA `(.L_x_40279) ;  /* 0x0000000c003c7947 */ /* 0x000fea0003800000 */
.L_x_40275:
        /* <DEDUP_REMOVED lines=9> */
.L_x_40283:
[----:B------:R0:W-:Y:S01]  /*6b80*/  STG.E.U16 desc[UR36][R2.64], R23 ;  /* 0x0000001702007986 */ /* 0x0001e2000c101524 */
[----:B------:R-:W-:Y:S05]  /*6b90*/  BRA `(.L_x_40279) ;  /* 0x0000000c00107947 */ /* 0x000fea0003800000 */
.L_x_40282:
        /* <DEDUP_REMOVED lines=10> */
.L_x_40285:
[----:B------:R-:W-:-:S05]  /*6c40*/  HADD2.F32 R0, -RZ, R23.H0_H0 ;  /* 0x20000017ff007230 */ /* 0x000fca0000004100 */
[----:B------:R-:W-:-:S04]  /*6c50*/  F2FP.F16.F32.PACK_AB R0, RZ, R0 ;  /* 0x00000000ff00723e */ /* 0x000fc800000000ff */
[----:B------:R-:W-:-:S05]  /*6c60*/  PRMT R0, R0, 0x5410, RZ ;  /* 0x0000541000007816 */ /* 0x000fca00000000ff */
[----:B------:R0:W-:Y:S01]  /*6c70*/  STG.E desc[UR36][R2.64], R0 ;  /* 0x0000000002007986 */ /* 0x0001e2000c101924 */
[----:B------:R-:W-:Y:S05]  /*6c80*/  BRA `(.L_x_40279) ;  /* 0x0000000800d47947 */ /* 0x000fea0003800000 */
.L_x_40284:
[----:B------:R-:W-:-:S05]  /*6c90*/  HADD2.F32 R4, -RZ, R23.H0_H0 ;  /* 0x20000017ff047230 */ /* 0x000fca0000004100 */
[----:B------:R-:W-:-:S06]  /*6ca0*/  FMUL.FTZ R4, R4, 1 ;  /* 0x3f80000004047820 */ /* 0x000fcc0000410000 */
[----:B------:R-:W0:Y:S02]  /*6cb0*/  F2F.F64.F32 R4, R4 ;  /* 0x0000000400047310 */ /* 0x000e240000201800 */
[----:B0-----:R0:W-:Y:S01]  /*6cc0*/  STG.E.64 desc[UR36][R2.64], R4 ;  /* 0x0000000402007986 */ /* 0x0011e2000c101b24 */
[----:B------:R-:W-:Y:S05]  /*6cd0*/  BRA `(.L_x_40279) ;  /* 0x0000000800c07947 */ /* 0x000fea0003800000 */
.L_x_40274:
        /* <DEDUP_REMOVED lines=13> */
.L_x_40288:
[----:B------:R-:W-:Y:S01]  /*6db0*/  HADD2.F32 R23, -RZ, R23.H0_H0 ;  /* 0x20000017ff177230 */ /* 0x000fe20000004100 */
[----:B------:R-:W-:-:S04]  /*6dc0*/  CS2R R6, SRZ ;  /* 0x0000000000067805 */ /* 0x000fc8000001ff00 */
[----:B------:R-:W-:-:S06]  /*6dd0*/  FMUL.FTZ R4, R23, 1 ;  /* 0x3f80000017047820 */ /* 0x000fcc0000410000 */
[----:B------:R-:W0:Y:S02]  /*6de0*/  F2F.F64.F32 R4, R4 ;  /* 0x0000000400047310 */ /* 0x000e240000201800 */
[----:B0-----:R0:W-:Y:S01]  /*6df0*/  STG.E.128 desc[UR36][R2.64], R4 ;  /* 0x0000000402007986 */ /* 0x0011e2000c101d24 */
[----:B------:R-:W-:Y:S05]  /*6e00*/  BRA `(.L_x_40279) ;  /* 0x0000000800747947 */ /* 0x000fea0003800000 */
.L_x_40287:
        /* <DEDUP_REMOVED lines=21> */
.L_x_40292:
[----:B------:R-:W-:Y:S05]  /*6f60*/  BSYNC B0 ;  /* 0x0000000000007941 */ /* 0x000fea0003800000 */
.L_x_40291:
[----:B------:R-:W-:-:S05]  /*6f70*/  LOP3.LUT R5, R0, R5, RZ, 0xfc, !PT ;  /* 0x0000000500057212 */ /* 0x000fca00078efcff */
[----:B------:R0:W-:Y:S01]  /*6f80*/  STG.E.U8 desc[UR36][R2.64], R5 ;  /* 0x0000000502007986 */ /* 0x0001e2000c101124 */
[----:B------:R-:W-:Y:S05]  /*6f90*/  BRA `(.L_x_40279) ;  /* 0x0000000800107947 */ /* 0x000fea0003800000 */
.L_x_40290:
        /* <DEDUP_REMOVED lines=13> */
.L_x_40294:
[----:B------:R-:W-:Y:S01]  /*7070*/  IMAD.MOV.U32 R0, RZ, RZ, 0x7f ;  /* 0x0000007fff007424 */ /* 0x000fe200078e00ff */
[----:B------:R-:W-:-:S04]  /*7080*/  ISETP.GT.U32.AND P0, PT, R4, 0x7f800000, PT ;  /* 0x7f8000000400780c */ /* 0x000fc80003f04070 */
[----:B------:R-:W-:-:S09]  /*7090*/  SEL R0, R0, 0x7c, P0 ;  /* 0x0000007c00007807 */ /* 0x000fd20000000000 */
.L_x_40295:
[----:B------:R-:W-:Y:S05]  /*70a0*/  BSYNC B0 ;  /* 0x0000000000007941 */ /* 0x000fea0003800000 */
.L_x_40293:
[----:B------:R-:W-:-:S04]  /*70b0*/  LOP3.LUT R4, R23, 0x80000000, RZ, 0xc0, !PT ;  /* 0x8000000017047812 */ /* 0x000fc800078ec0ff */
[----:B------:R-:W-:-:S04]  /*70c0*/  SHF.R.U32.HI R5, RZ, 0x18, R4 ;  /* 0x00000018ff057819 */ /* 0x000fc80000011604 */
[----:B------:R-:W-:-:S05]  /*70d0*/  LOP3.LUT R5, R0, R5, RZ, 0xfc, !PT ;  /* 0x0000000500057212 */ /* 0x000fca00078efcff */
[----:B------:R0:W-:Y:S01]  /*70e0*/  STG.E.U8 desc[UR36][R2.64], R5 ;  /* 0x0000000502007986 */ /* 0x0001e2000c101124 */
[----:B------:R-:W-:Y:S05]  /*70f0*/  BRA `(.L_x_40279) ;  /* 0x0000000400b87947 */ /* 0x000fea0003800000 */
.L_x_40289:
[----:B------:R-:W-:-:S05]  /*7100*/  HADD2.F32 R0, -RZ, R23.H0_H0 ;  /* 0x20000017ff007230 */ /* 0x000fca0000004100 */
[----:B------:R-:W-:-:S05]  /*7110*/  F2FP.BF16.F32.PACK_AB R0, RZ, R0 ;  /* 0x00000000ff00723e */ /* 0x000fca00000010ff */
[----:B------:R0:W-:Y:S01]  /*7120*/  STG.E.U16 desc[UR36][R2.64], R0 ;  /* 0x0000000002007986 */ /* 0x0001e2000c101524 */
[----:B------:R-:W-:Y:S05]  /*7130*/  BRA `(.L_x_40279) ;  /* 0x0000000400a87947 */ /* 0x000fea0003800000 */
.L_x_40286:
        /* <DEDUP_REMOVED lines=12> */
.L_x_40298:
        /* <DEDUP_REMOVED lines=17> */
.L_x_40301:
[----:B------:R-:W-:-:S04]  /*7310*/  LOP3.LUT R0, R23, 0x80000000, RZ, 0xc0, !PT ;  /* 0x8000000017007812 */ /* 0x000fc800078ec0ff */
[----:B------:R-:W-:-:S04]  /*7320*/  SHF.R.U32.HI R5, RZ, 0x18, R0 ;  /* 0x00000018ff057819 */ /* 0x000fc80000011600 */
[----:B------:R-:W-:-:S04]  /*7330*/  LOP3.LUT R4, R4, R5, RZ, 0xfc, !PT ;  /* 0x0000000504047212 */ /* 0x000fc800078efcff */
[----:B------:R-:W-:-:S07]  /*7340*/  PRMT R0, R4, 0x7610, R0 ;  /* 0x0000761004007816 */ /* 0x000fce0000000000 */
.L_x_40300:
[----:B------:R-:W-:Y:S05]  /*7350*/  BSYNC B0 ;  /* 0x0000000000007941 */ /* 0x000fea0003800000 */
.L_x_40299:
[----:B------:R0:W-:Y:S01]  /*7360*/  STG.E.U8 desc[UR36][R2.64], R0 ;  /* 0x0000000002007986 */ /* 0x0001e2000c101124 */
[----:B------:R-:W-:Y:S05]  /*7370*/  BRA `(.L_x_40279) ;  /* 0x0000000400187947 */ /* 0x000fea0003800000 */
.L_x_40297:
        /* <DEDUP_REMOVED lines=17> */
.L_x_40304:
[----:B------:R-:W-:-:S04]  /*7490*/  LOP3.LUT R0, R23, 0x80000000, RZ, 0xc0, !PT ;  /* 0x8000000017007812 */ /* 0x000fc800078ec0ff */
[----:B------:R-:W-:-:S04]  /*74a0*/  SHF.R.U32.HI R5, RZ, 0x18, R0 ;  /* 0x00000018ff057819 */ /* 0x000fc80000011600 */
[----:B------:R-:W-:-:S04]  /*74b0*/  LOP3.LUT R4, R4, R5, RZ, 0xfc, !PT ;  /* 0x0000000504047212 */ /* 0x000fc800078efcff */
[----:B------:R-:W-:-:S07]  /*74c0*/  PRMT R0, R4, 0x7610, R0 ;  /* 0x0000761004007816 */ /* 0x000fce0000000000 */
.L_x_40303:
[----:B------:R-:W-:Y:S05]  /*74d0*/  BSYNC B0 ;  /* 0x0000000000007941 */ /* 0x000fea0003800000 */
.L_x_40302:
[----:B------:R0:W-:Y:S01]  /*74e0*/  STG.E.U8 desc[UR36][R2.64], R0 ;  /* 0x0000000002007986 */ /* 0x0001e2000c101124 */
[----:B------:R-:W-:Y:S05]  /*74f0*/  BRA `(.L_x_40279) ;  /* 0x0000000000b87947 */ /* 0x000fea0003800000 */
.L_x_40296:
        /* <DEDUP_REMOVED lines=22> */
.L_x_40278:
        /* <DEDUP_REMOVED lines=16> */
.L_x_40307:
[----:B------:R-:W-:Y:S05]  /*7760*/  BRA `(.L_x_40279) ;  /* 0x00000000001c7947 */ /* 0x000fea0003800000 */
.L_x_40306:
[----:B------:R-:W-:-:S06]  /*7770*/  HADD2.F32 R4, -RZ, R23.H0_H0 ;  /* 0x20000017ff047230 */ /* 0x000fcc0000004100 */
[----:B------:R-:W0:Y:S02]  /*7780*/  F2I.U64.TRUNC R4, R4 ;  /* 0x0000000400047311 */ /* 0x000e24000020d800 */
[----:B0-----:R0:W-:Y:S01]  /*7790*/  STG.E.64 desc[UR36][R2.64], R4 ;  /* 0x0000000402007986 */ /* 0x0011e2000c101b24 */
[----:B------:R-:W-:Y:S05]  /*77a0*/  BRA `(.L_x_40279) ;  /* 0x00000000000c7947 */ /* 0x000fea0003800000 */
.L_x_40305:
[----:B------:R-:W-:-:S06]  /*77b0*/  HADD2.F32 R23, -RZ, R23.H0_H0 ;  /* 0x20000017ff177230 */ /* 0x000fcc0000004100 */
[----:B------:R-:W0:Y:S02]  /*77c0*/  F2I.FTZ.U32.TRUNC.NTZ R23, R23 ;  /* 0x0000001700177305 */ /* 0x000e24000021f000 */
[----:B0-----:R0:W-:Y:S02]  /*77d0*/  STG.E desc[UR36][R2.64], R23 ;  /* 0x0000001702007986 */ /* 0x0011e4000c101924 */
.L_x_40279:
[----:B------:R-:W-:-:S07]  /*77e0*/  VIADD R17, R17, 0x80 ;  /* 0x0000008011117836 */ /* 0x000fce0000000000 */
.L_x_40239:
[----:B------:R-:W-:Y:S05]  /*77f0*/  BSYNC B6 ;  /* 0x0000000000067941 */ /* 0x000fea0003800000 */
.L_x_40238:
        /* <DEDUP_REMOVED lines=23> */
.L_x_40311:
[----:B------:R-:W-:-:S06]  /*7970*/  HADD2.F32 R5, -RZ, R22.H0_H0 ;  /* 0x20000016ff057230 */ /* 0x000fcc0000004100 */
[----:B------:R-:W0:Y:S02]  /*7980*/  F2I.S64.TRUNC R4, R5 ;  /* 0x0000000500047311 */ /* 0x000e24000020d900 */
[----:B0-----:R-:W-:Y:S01]  /*7990*/  STG.E.U8 desc[UR36][R2.64], R4 ;  /* 0x0000000402007986 */ /* 0x001fe2000c101124 */
[----:B------:R-:W-:Y:S05]  /*79a0*/  EXIT ;  /* 0x000000000000794d */ /* 0x000fea0003800000 */
.L_x_40310:
        /* <DEDUP_REMOVED lines=10> */
.L_x_40314:
[----:B------:R-:W-:-:S04]  /*7a50*/  HADD2.F32 R22, -RZ, R22.H0_H0 ;  /* 0x20000016ff167230 */ /* 0x000fc80000004100 */
[----:B------:R-:W0:Y:S02]  /*7a60*/  F2I.FTZ.TRUNC.NTZ R5, R22 ;  /* 0x0000001600057305 */ /* 0x000e24000021f100 */
[----:B0-----:R-:W-:Y:S01]  /*7a70*/  STG.E desc[UR36][R2.64], R5 ;  /* 0x0000000502007986 */ /* 0x001fe2000c101924 */
[----:B------:R-:W-:Y:S05]  /*7a80*/  EXIT ;  /* 0x000000000000794d */ /* 0x000fea0003800000 */
.L_x_40313:
[----:B------:R-:W-:-:S04]  /*7a90*/  HADD2.F32 R22, -RZ, R22.H0_H0 ;  /* 0x20000016ff167230 */ /* 0x000fc80000004100 */
[----:B------:R-:W0:Y:S02]  /*7aa0*/  F2I.FTZ.TRUNC.NTZ R5, R22 ;  /* 0x0000001600057305 */ /* 0x000e24000021f100 */
[----:B0-----:R-:W-:Y:S01]  /*7ab0*/  STG.E.U16 desc[UR36][R2.64], R5 ;  /* 0x0000000502007986 */ /* 0x001fe2000c101524 */
[----:B------:R-:W-:Y:S05]  /*7ac0*/  EXIT ;  /* 0x000000000000794d */ /* 0x000fea0003800000 */
.L_x_40309:
        /* <DEDUP_REMOVED lines=9> */
.L_x_40316:
[----:B------:R-:W-:Y:S01]  /*7b60*/  STG.E.U16 desc[UR36][R2.64], R22 ;  /* 0x0000001602007986 */ /* 0x000fe2000c101524 */
[----:B------:R-:W-:Y:S05]  /*7b70*/  EXIT ;  /* 0x000000000000794d */ /* 0x000fea0003800000 */
.L_x_40315:
        /* <DEDUP_REMOVED lines=10> */
.L_x_40318:
[----:B------:R-:W-:-:S05]  /*7c20*/  HADD2.F32 R0, -RZ, R22.H0_H0 ;  /* 0x20000016ff007230 */ /* 0x000fca0000004100 */
[----:B------:R-:W-:-:S04]  /*7c30*/  F2FP.F16.F32.PACK_AB R0, RZ, R0 ;  /* 0x00000000ff00723e */ /* 0x000fc800000000ff */
[----:B------:R-:W-:-:S05]  /*7c40*/  PRMT R0, R0, 0x5410, RZ ;  /* 0x0000541000007816 */ /* 0x000fca00000000ff */
[----:B------:R-:W-:Y:S01]  /*7c50*/  STG.E desc[UR36][R2.64], R0 ;  /* 0x0000000002007986 */ /* 0x000fe2000c101924 */
[----:B------:R-:W-:Y:S05]  /*7c60*/  EXIT ;  /* 0x000000000000794d */ /* 0x000fea0003800000 */
.L_x_40317:
[----:B------:R-:W-:-:S05]  /*7c70*/  HADD2.F32 R4, -RZ, R22.H0_H0 ;  /* 0x20000016ff047230 */ /* 0x000fca0000004100 */
[----:B------:R-:W-:-:S06]  /*7c80*/  FMUL.FTZ R4, R4, 1 ;  /* 0x3f80000004047820 */ /* 0x000fcc0000410000 */
[----:B------:R-:W0:Y:S02]  /*7c90*/  F2F.F64.F32 R4, R4 ;  /* 0x0000000400047310 */ /* 0x000e240000201800 */
[----:B0-----:R-:W-:Y:S01]  /*7ca0*/  STG.E.64 desc[UR36][R2.64], R4 ;  /* 0x0000000402007986 */ /* 0x001fe2000c101b24 */
[----:B------:R-:W-:Y:S05]  /*7cb0*/  EXIT ;  /* 0x000000000000794d */ /* 0x000fea0003800000 */
.L_x_40308:
        /* <DEDUP_REMOVED lines=13> */
.L_x_40321:
[----:B------:R-:W-:Y:S01]  /*7d90*/  HADD2.F32 R22, -RZ, R22.H0_H0 ;  /* 0x20000016ff167230 */ /* 0x000fe20000004100 */
[----:B------:R-:W-:-:S04]  /*7da0*/  CS2R R6, SRZ ;  /* 0x0000000000067805 */ /* 0x000fc8000001ff00 */
[----:B------:R-:W-:-:S06]  /*7db0*/  FMUL.FTZ R4, R22, 1 ;  /* 0x3f80000016047820 */ /* 0x000fcc0000410000 */
[----:B------:R-:W0:Y:S02]  /*7dc0*/  F2F.F64.F32 R4, R4 ;  /* 0x0000000400047310 */ /* 0x000e240000201800 */
[----:B0-----:R-:W-:Y:S01]  /*7dd0*/  STG.E.128 desc[UR36][R2.64], R4 ;  /* 0x0000000402007986 */ /* 0x001fe2000c101d24 */
[----:B------:R-:W-:Y:S05]  /*7de0*/  EXIT ;  /* 0x000000000000794d */ /* 0x000fea0003800000 */
.L_x_40320:
        /* <DEDUP_REMOVED lines=21> */
.L_x_40325:
[----:B------:R-:W-:Y:S05]  /*7f40*/  BSYNC B0 ;  /* 0x0000000000007941 */ /* 0x000fea0003800000 */
.L_x_40324:
[----:B------:R-:W-:-:S05]  /*7f50*/  LOP3.LUT R5, R0, R5, RZ, 0xfc, !PT ;  /* 0x0000000500057212 */ /* 0x000fca00078efcff */
[----:B------:R-:W-:Y:S01]  /*7f60*/  STG.E.U8 desc[UR36][R2.64], R5 ;  /* 0x0000000502007986 */ /* 0x000fe2000c101124 */
[----:B------:R-:W-:Y:S05]  /*7f70*/  EXIT ;  /* 0x000000000000794d */ /* 0x000fea0003800000 */
.L_x_40323:
        /* <DEDUP_REMOVED lines=13> */
.L_x_40327:
[----:B------:R-:W-:Y:S01]  /*8050*/  IMAD.MOV.U32 R0, RZ, RZ, 0x7f ;  /* 0x0000007fff007424 */ /* 0x000fe200078e00ff */
[----:B------:R-:W-:-:S04]  /*8060*/  ISETP.GT.U32.AND P0, PT, R4, 0x7f800000, PT ;  /* 0x7f8000000400780c */ /* 0x000fc80003f04070 */
[----:B------:R-:W-:-:S09]  /*8070*/  SEL R0, R0, 0x7c, P0 ;  /* 0x0000007c00007807 */ /* 0x000fd20000000000 */
.L_x_40328:
[----:B------:R-:W-:Y:S05]  /*8080*/  BSYNC B0 ;  /* 0x0000000000007941 */ /* 0x000fea0003800000 */
.L_x_40326:
[----:B------:R-:W-:-:S04]  /*8090*/  LOP3.LUT R4, R5, 0x80000000, RZ, 0xc0, !PT ;  /* 0x8000000005047812 */ /* 0x000fc800078ec0ff */
[----:B------:R-:W-:-:S04]  /*80a0*/  SHF.R.U32.HI R5, RZ, 0x18, R4 ;  /* 0x00000018ff057819 */ /* 0x000fc80000011604 */
[----:B------:R-:W-:-:S05]  /*80b0*/  LOP3.LUT R5, R0, R5, RZ, 0xfc, !PT ;  /* 0x0000000500057212 */ /* 0x000fca00078efcff */
[----:B------:R-:W-:Y:S01]  /*80c0*/  STG.E.U8 desc[UR36][R2.64], R5 ;  /* 0x0000000502007986 */ /* 0x000fe2000c101124 */
[----:B------:R-:W-:Y:S05]  /*80d0*/  EXIT ;  /* 0x000000000000794d */ /* 0x000fea0003800000 */
.L_x_40322:
[----:B------:R-:W-:-:S05]  /*80e0*/  HADD2.F32 R0, -RZ, R22.H0_H0 ;  /* 0x20000016ff007230 */ /* 0x000fca0000004100 */
[----:B------:R-:W-:-:S05]  /*80f0*/  F2FP.BF16.F32.PACK_AB R0, RZ, R0 ;  /* 0x00000000ff00723e */ /* 0x000fca00000010ff */
[----:B------:R-:W-:Y:S01]  /*8100*/  STG.E.U16 desc[UR36][R2.64], R0 ;  /* 0x0000000002007986 */ /* 0x000fe2000c101524 */
[----:B------:R-:W-:Y:S05]  /*8110*/  EXIT ;  /* 0x000000000000794d */ /* 0x000fea0003800000 */
.L_x_40319:
        /* <DEDUP_REMOVED lines=12> */
.L_x_40331:
        /* <DEDUP_REMOVED lines=17> */
.L_x_40334:
[----:B------:R-:W-:-:S04]  /*82f0*/  LOP3.LUT R0, R7, 0x80000000, RZ, 0xc0, !PT ;  /* 0x8000000007007812 */ /* 0x000fc800078ec0ff */
[----:B------:R-:W-:-:S04]  /*8300*/  SHF.R.U32.HI R5, RZ, 0x18, R0 ;  /* 0x00000018ff057819 */ /* 0x000fc80000011600 */
[----:B------:R-:W-:-:S04]  /*8310*/  LOP3.LUT R4, R4, R5, RZ, 0xfc, !PT ;  /* 0x0000000504047212 */ /* 0x000fc800078efcff */
[----:B------:R-:W-:-:S07]  /*8320*/  PRMT R0, R4, 0x7610, R0 ;  /* 0x0000761004007816 */ /* 0x000fce0000000000 */
.L_x_40333:
[----:B------:R-:W-:Y:S05]  /*8330*/  BSYNC B0 ;  /* 0x0000000000007941 */ /* 0x000fea0003800000 */
.L_x_40332:
[----:B------:R-:W-:Y:S01]  /*8340*/  STG.E.U8 desc[UR36][R2.64], R0 ;  /* 0x0000000002007986 */ /* 0x000fe2000c101124 */
[----:B------:R-:W-:Y:S05]  /*8350*/  EXIT ;  /* 0x000000000000794d */ /* 0x000fea0003800000 */
.L_x_40330:
        /* <DEDUP_REMOVED lines=17> */
.L_x_40337:
[----:B------:R-:W-:-:S04]  /*8470*/  LOP3.LUT R0, R7, 0x80000000, RZ, 0xc0, !PT ;  /* 0x8000000007007812 */ /* 0x000fc800078ec0ff */
[----:B------:R-:W-:-:S04]  /*8480*/  SHF.R.U32.HI R5, RZ, 0x18, R0 ;  /* 0x00000018ff057819 */ /* 0x000fc80000011600 */
[----:B------:R-:W-:-:S04]  /*8490*/  LOP3.LUT R4, R4, R5, RZ, 0xfc, !PT ;  /* 0x0000000504047212 */ /* 0x000fc800078efcff */
[----:B------:R-:W-:-:S07]  /*84a0*/  PRMT R0, R4, 0x7610, R0 ;  /* 0x0000761004007816 */ /* 0x000fce0000000000 */
.L_x_40336:
[----:B------:R-:W-:Y:S05]  /*84b0*/  BSYNC B0 ;  /* 0x0000000000007941 */ /* 0x000fea0003800000 */
.L_x_40335:
[----:B------:R-:W-:Y:S01]  /*84c0*/  STG.E.U8 desc[UR36][R2.64], R0 ;  /* 0x0000000002007986 */ /* 0x000fe2000c101124 */
[----:B------:R-:W-:Y:S05]  /*84d0*/  EXIT ;  /* 0x000000000000794d */ /* 0x000fea0003800000 */
.L_x_40329:
        /* <DEDUP_REMOVED lines=22> */
.L_x_40312:
        /* <DEDUP_REMOVED lines=16> */
.L_x_40340:
[----:B------:R-:W-:Y:S05]  /*8740*/  EXIT ;  /* 0x000000000000794d */ /* 0x000fea0003800000 */
.L_x_40339:
[----:B------:R-:W-:-:S06]  /*8750*/  HADD2.F32 R4, -RZ, R22.H0_H0 ;  /* 0x20000016ff047230 */ /* 0x000fcc0000004100 */
[----:B------:R-:W0:Y:S02]  /*8760*/  F2I.U64.TRUNC R4, R4 ;  /* 0x0000000400047311 */ /* 0x000e24000020d800 */
[----:B0-----:R-:W-:Y:S01]  /*8770*/  STG.E.64 desc[UR36][R2.64], R4 ;  /* 0x0000000402007986 */ /* 0x001fe2000c101b24 */
[----:B------:R-:W-:Y:S05]  /*8780*/  EXIT ;  /* 0x000000000000794d */ /* 0x000fea0003800000 */
.L_x_40338:
[----:B------:R-:W-:-:S04]  /*8790*/  HADD2.F32 R22, -RZ, R22.H0_H0 ;  /* 0x20000016ff167230 */ /* 0x000fc80000004100 */
[----:B------:R-:W0:Y:S02]  /*87a0*/  F2I.FTZ.U32.TRUNC.NTZ R5, R22 ;  /* 0x0000001600057305 */ /* 0x000e24000021f000 */
[----:B0-----:R-:W-:Y:S01]  /*87b0*/  STG.E desc[UR36][R2.64], R5 ;  /* 0x0000000502007986 */ /* 0x001fe2000c101924 */
[----:B------:R-:W-:Y:S05]  /*87c0*/  EXIT ;  /* 0x000000000000794d */ /* 0x000fea0003800000 */
.L_x_40341:
        /* <DEDUP_REMOVED lines=11> */
.L_x_71870:


//--------------------- .text._ZN2at6native18elementwise_kernelILi128ELi4EZNS0_22gpu_kernel_impl_nocastIZNS0_50_GLOBAL__N__2680c7bb_12_PowKernel_cu_7dd49032_316822pow_scalar_tensor_implIN3c104HalfEEEvRNS_18TensorIteratorBaseET_EUlS6_E_EEvS8_RKS9_EUliE_EEviT1_ --------------------------
	.section	.text._ZN2at6native18elementwise_kernelILi128ELi4EZNS0_22gpu_kernel_impl_nocastIZNS0_50_GLOBAL__N__2680c7bb_12_PowKernel_cu_7dd49032_316822pow_scalar_tensor_implIN3c104HalfEEEvRNS_18TensorIteratorBaseET_EUlS6_E_EEvS8_RKS9_EUliE_EEviT1_,"ax",@progbits
	.align	128
        .global         _ZN2at6native18elementwise_kernelILi128ELi4EZNS0_22gpu_kernel_impl_nocastIZNS0_50_GLOBAL__N__2680c7bb_12_PowKernel_cu_7dd49032_316822pow_scalar_tensor_implIN3c104HalfEEEvRNS_18TensorIteratorBaseET_EUlS6_E_EEvS8_RKS9_EUliE_EEviT1_
        .type           _ZN2at6native18elementwise_kernelILi128ELi4EZNS0_22gpu_kernel_impl_nocastIZNS0_50_GLOBAL__N__2680c7bb_12_PowKernel_cu_7dd49032_316822pow_scalar_tensor_implIN3c104HalfEEEvRNS_18TensorIteratorBaseET_EUlS6_E_EEvS8_RKS9_EUliE_EEviT1_,@function
        .size           _ZN2at6native18elementwise_kernelILi128ELi4EZNS0_22gpu_kernel_impl_nocastIZNS0_50_GLOBAL__N__2680c7bb_12_PowKernel_cu_7dd49032_316822pow_scalar_tensor_implIN3c104HalfEEEvRNS_18TensorIteratorBaseET_EUlS6_E_EEvS8_RKS9_EUliE_EEviT1_,(.L_x_71871 - _ZN2at6native18elementwise_kernelILi128ELi4EZNS0_22gpu_kernel_impl_nocastIZNS0_50_GLOBAL__N__2680c7bb_12_PowKernel_cu_7dd49032_316822pow_scalar_tensor_implIN3c104HalfEEEvRNS_18TensorIteratorBaseET_EUlS6_E_EEvS8_RKS9_EUliE_EEviT1_)
        .other          _ZN2at6native18elementwise_kernelILi128ELi4EZNS0_22gpu_kernel_impl_nocastIZNS0_50_GLOBAL__N__2680c7bb_12_PowKernel_cu_7dd49032_316822pow_scalar_tensor_implIN3c104HalfEEEvRNS_18TensorIteratorBaseET_EUlS6_E_EEvS8_RKS9_EUliE_EEviT1_,@"STO_CUDA_ENTRY STV_DEFAULT"
_ZN2at6native18elementwise_kernelILi128ELi4EZNS0_22gpu_kernel_impl_nocastIZNS0_50_GLOBAL__N__2680c7bb_12_PowKernel_cu_7dd49032_316822pow_scalar_tensor_implIN3c104HalfEEEvRNS_18TensorIteratorBaseET_EUlS6_E_EEvS8_RKS9_EUliE_EEviT1_:
.text._ZN2at6native18elementwise_kernelILi128ELi4EZNS0_22gpu_kernel_impl_nocastIZNS0_50_GLOBAL__N__2680c7bb_12_PowKernel_cu_7dd49032_316822pow_scalar_tensor_implIN3c104HalfEEEvRNS_18TensorIteratorBaseET_EUlS6_E_EEvS8_RKS9_EUliE_EEviT1_:
        /* <DEDUP_REMOVED lines=311> */
.L_x_40344:
[----:B------:R-:W-:Y:S01]  /*1370*/  ULDC.64 UR8, c[0x0][0x418] ;  /* 0x0001060000087ab9 */ /* 0x000fe20000000a00 */
[----:B------:R-:W0:Y:S01]  /*1380*/  LDC.U16 R6, c[0x0][0x420] ;  /* 0x00010800ff067b82 */ /* 0x000e220000000400 */
[----:B------:R-:W-:-:S04]  /*1390*/  IADD3 R4, P0, R2, UR8, RZ ;  /* 0x0000000802047c10 */ /* 0x000fc8000ff1e0ff */
[----:B------:R-:W-:Y:S01]  /*13a0*/  IADD3.X R5, RZ, UR9, RZ, P0, !PT ;  /* 0x00000009ff057c10 */ /* 0x000fe200087fe4ff */
[----:B------:R-:W-:-:S04]  /*13b0*/  ULDC.64 UR8, c[0x0][0x410] ;  /* 0x0001040000087ab9 */ /* 0x000fc80000000a00 */
[----:B------:R-:W2:Y:S01]  /*13c0*/  LDG.E.U16 R4, desc[UR4][R4.64] ;  /* 0x0000000404047981 */ /* 0x000ea2000c1e1500 */
[----:B------:R-:W-:Y:S01]  /*13d0*/  IADD3 R0, R0, 0x80, RZ ;  /* 0x0000008000007810 */ /* 0x000fe20007ffe0ff */
[----:B0-----:R-:W-:-:S04]  /*13e0*/  HADD2.F32 R6, -RZ, R6.H0_H0 ;  /* 0x20000006ff067230 */ /* 0x001fc80000004100 */
[----:B------:R-:W0:Y:S01]  /*13f0*/  MUFU.LG2 R7, R6 ;  /* 0x0000000600077308 */ /* 0x000e220000000c00 */
[----:B--2---:R-:W-:-:S05]  /*1400*/  HADD2.F32 R2, -RZ, R4.H0_H0 ;  /* 0x20000004ff027230 */ /* 0x004fca0000004100 */
[----:B0-----:R-:W-:Y:S01]  /*1410*/  FMUL.FTZ R7, R2, R7 ;  /* 0x0000000702077220 */ /* 0x001fe20000410000 */
[----:B------:R-:W-:-:S04]  /*1420*/  IADD3 R2, P0, R3, UR8, RZ ;  /* 0x0000000803027c10 */ /* 0x000fc8000ff1e0ff */
[----:B------:R-:W-:Y:S01]  /*1430*/  IADD3.X R3, RZ, UR9, RZ, P0, !PT ;  /* 0x00000009ff037c10 */ /* 0x000fe200087fe4ff */
[----:B------:R-:W0:Y:S02]  /*1440*/  MUFU.EX2 R7, R7 ;  /* 0x0000000700077308 */ /* 0x000e240000000800 */
[----:B0-----:R-:W-:-:S05]  /*1450*/  F2FP.F16.F32.PACK_AB R5, RZ, R7 ;  /* 0x00000007ff05723e */ /* 0x001fca00000000ff */
[----:B------:R0:W-:Y:S02]  /*1460*/  STG.E.U16 desc[UR4][R2.64], R5 ;  /* 0x0000000502007986 */ /* 0x0001e4000c101504 */
.L_x_40343:
[----:B------:R-:W-:Y:S05]  /*1470*/  BSYNC B0 ;  /* 0x0000000000007941 */ /* 0x000fea0003800000 */
.L_x_40342:
        /* <DEDUP_REMOVED lines=305> */
.L_x_40347:
[----:B------:R-:W-:Y:S02]  /*2790*/  ULDC.64 UR8, c[0x0][0x418] ;  /* 0x0001060000087ab9 */ /* 0x000fe40000000a00 */
[----:B------:R-:W-:Y:S02]  /*27a0*/  IADD3 R4, P0, R2, UR8, RZ ;  /* 0x0000000802047c10 */ /* 0x000fe4000ff1e0ff */
[----:B------:R-:W0:Y:S02]  /*27b0*/  LDC.U16 R2, c[0x0][0x420] ;  /* 0x00010800ff027b82 */ /* 0x000e240000000400 */
[----:B------:R-:W-:Y:S01]  /*27c0*/  IADD3.X R5, RZ, UR9, RZ, P0, !PT ;  /* 0x00000009ff057c10 */ /* 0x000fe200087fe4ff */
[----:B------:R-:W-:-:S04]  /*27d0*/  ULDC.64 UR8, c[0x0][0x410] ;  /* 0x0001040000087ab9 */ /* 0x000fc80000000a00 */
[----:B------:R-:W2:Y:S01]  /*27e0*/  LDG.E.U16 R4, desc[UR4][R4.64] ;  /* 0x0000000404047981 */ /* 0x000ea2000c1e1500 */
[----:B------:R-:W-:Y:S01]  /*27f0*/  IADD3 R0, R0, 0x80, RZ ;  /* 0x0000008000007810 */ /* 0x000fe20007ffe0ff */
[----:B0-----:R-:W-:-:S06]  /*2800*/  HADD2.F32 R7, -RZ, R2.H0_H0 ;  /* 0x20000002ff077230 */ /* 0x001fcc0000004100 */
[----:B------:R-:W0:Y:S01]  /*2810*/  MUFU.LG2 R7, R7 ;  /* 0x0000000700077308 */ /* 0x000e220000000c00 */
[----:B--2---:R-:W-:-:S05]  /*2820*/  HADD2.F32 R2, -RZ, R4.H0_H0 ;  /* 0x20000004ff027230 */ /* 0x004fca0000004100 */
[----:B0-----:R-:W-:Y:S01]  /*2830*/  FMUL.FTZ R6, R7, R2 ;  /* 0x0000000207067220 */ /* 0x001fe20000410000 */
[----:B------:R-:W-:-:S04]  /*2840*/  IADD3 R2, P0, R3, UR8, RZ ;  /* 0x0000000803027c10 */ /* 0x000fc8000ff1e0ff */
[----:B------:R-:W-:Y:S01]  /*2850*/  IADD3.X R3, RZ, UR9, RZ, P0, !PT ;  /* 0x00000009ff037c10 */ /* 0x000fe200087fe4ff */
[----:B------:R-:W0:Y:S01]  /*2860*/  MUFU.EX2 R6, R6 ;  /* 0x0000000600067308 */ /* 0x000e220000000800 */
[----:B------:R-:W-:Y:S02]  /*2870*/  ISETP.GE.AND P0, PT, R0, UR6, PT ;  /* 0x0000000600007c0c */ /* 0x000fe4000bf06270 */
[----:B0-----:R-:W-:-:S05]  /*2880*/  F2FP.F16.F32.PACK_AB R5, RZ, R6 ;  /* 0x00000006ff05723e */ /* 0x001fca00000000ff */
[----:B------:R1:W-:Y:S06]  /*2890*/  STG.E.U16 desc[UR4][R2.64], R5 ;  /* 0x0000000502007986 */ /* 0x0003ec000c101504 */
        /* <DEDUP_REMOVED lines=303> */
.L_x_40348:
        /* <DEDUP_REMOVED lines=16> */
.L_x_40346:
[----:B------:R-:W-:Y:S05]  /*3c90*/  BSYNC B0 ;  /* 0x0000000000007941 */ /* 0x000fea0003800000 */
.L_x_40345:
        /* <DEDUP_REMOVED lines=304> */
.L_x_40349:
[----:B------:R-:W-:Y:S01]  /*4fa0*/  ULDC.64 UR6, c[0x0][0x418] ;  /* 0x0001060000067ab9 */ /* 0x000fe20000000a00 */
[----:B------:R-:W0:Y:S01]  /*4fb0*/  LDC.U16 R0, c[0x0][0x420] ;  /* 0x00010800ff007b82 */ /* 0x000e220000000400 */
[----:B------:R-:W-:-:S04]  /*4fc0*/  IADD3 R4, P0, R2, UR6, RZ ;  /* 0x0000000602047c10 */ /* 0x000fc8000ff1e0ff */
[----:B------:R-:W-:Y:S01]  /*4fd0*/  IADD3.X R5, RZ, UR7, RZ, P0, !PT ;  /* 0x00000007ff057c10 */ /* 0x000fe200087fe4ff */
[----:B------:R-:W-:-:S04]  /*4fe0*/  ULDC.64 UR6, c[0x0][0x410] ;  /* 0x0001040000067ab9 */ /* 0x000fc80000000a00 */
[----:B------:R-:W2:Y:S01]  /*4ff0*/  LDG.E.U16 R4, desc[UR4][R4.64] ;  /* 0x0000000404047981 */ /* 0x000ea2000c1e1500 */
[----:B------:R-:W-:-:S04]  /*5000*/  IADD3 R2, P0, R3, UR6, RZ ;  /* 0x0000000603027c10 */ /* 0x000fc8000ff1e0ff */
[----:B------:R-:W-:Y:S01]  /*5010*/  IADD3.X R3, RZ, UR7, RZ, P0, !PT ;  /* 0x00000007ff037c10 */ /* 0x000fe200087fe4ff */
[----:B0-----:R-:W-:-:S04]  /*5020*/  HADD2.F32 R6, -RZ, R0.H0_H0 ;  /* 0x20000000ff067230 */ /* 0x001fc80000004100 */
[----:B------:R-:W0:Y:S01]  /*5030*/  MUFU.LG2 R7, R6 ;  /* 0x0000000600077308 */ /* 0x000e220000000c00 */
[----:B--2---:R-:W-:-:S05]  /*5040*/  HADD2.F32 R0, -RZ, R4.H0_H0 ;  /* 0x20000004ff007230 */ /* 0x004fca0000004100 */
[----:B0-----:R-:W-:-:S06]  /*5050*/  FMUL.FTZ R0, R7, R0 ;  /* 0x0000000007007220 */ /* 0x001fcc0000410000 */
[----:B------:R-:W0:Y:S02]  /*5060*/  MUFU.EX2 R0, R0 ;  /* 0x0000000000007308 */ /* 0x000e240000000800 */
[----:B0-----:R-:W-:-:S05]  /*5070*/  F2FP.F16.F32.PACK_AB R5, RZ, R0 ;  /* 0x00000000ff05723e */ /* 0x001fca00000000ff */
[----:B------:R-:W-:Y:S01]  /*5080*/  STG.E.U16 desc[UR4][R2.64], R5 ;  /* 0x0000000502007986 */ /* 0x000fe2000c101504 */
[----:B------:R-:W-:Y:S05]  /*5090*/  EXIT ;  /* 0x000000000000794d */ /* 0x000fea0003800000 */
.L_x_40350:
        /* <DEDUP_REMOVED lines=14> */
.L_x_71871:


//--------------------- .text._ZN2at6native27unrolled_elementwise_kernelIZNS0_50_GLOBAL__N__2680c7bb_12_PowKernel_cu_7dd49032_316822pow_scalar_tensor_implIN3c104HalfEEEvRNS_18TensorIteratorBaseET_EUlS5_E_St5arrayIPcLm2EELi4E23TrivialOffsetCalculatorILi1EjESE_NS0_6memory15LoadWithoutCastENSF_16StoreWithoutCastEEEviS8_T0_T2_T3_T4_T5_ --------------------------
	.section	.text._ZN2at6native27unrolled_elementwise_kernelIZNS0_50_GLOBAL__N__2680c7bb_12_PowKernel_cu_7dd49032_316822pow_scalar_tensor_implIN3c104HalfEEEvRNS_18TensorIteratorBaseET_EUlS5_E_St5arrayIPcLm2EELi4E23TrivialOffsetCalculatorILi1EjESE_NS0_6memory15LoadWithoutCastENSF_16StoreWithoutCastEEEviS8_T0_T2_T3_T4_T5_,"ax",@progbits
	.align	128
        .global         _ZN2at6native27unrolled_elementwise_kernelIZNS0_50_GLOBAL__N__2680c7bb_12_PowKernel_cu_7dd49032_316822pow_scalar_tensor_implIN3c104HalfEEEvRNS_18TensorIteratorBaseET_EUlS5_E_St5arrayIPcLm2EELi4E23TrivialOffsetCalculatorILi1EjESE_NS0_6memory15LoadWithoutCastENSF_16StoreWithoutCastEEEviS8_T0_T2_T3_T4_T5_
        .type           _ZN2at6native27unrolled_elementwise_kernelIZNS0_50_GLOBAL__N__2680c7bb_12_PowKernel_cu_7dd49032_316822pow_scalar_tensor_implIN3c104HalfEEEvRNS_18TensorIteratorBaseET_EUlS5_E_St5arrayIPcLm2EELi4E23TrivialOffsetCalculatorILi1EjESE_NS0_6memory15LoadWithoutCastENSF_16StoreWithoutCastEEEviS8_T0_T2_T3_T4_T5_,@function
        .size           _ZN2at6native27unrolled_elementwise_kernelIZNS0_50_GLOBAL__N__2680c7bb_12_PowKernel_cu_7dd49032_316822pow_scalar_tensor_implIN3c104HalfEEEvRNS_18TensorIteratorBaseET_EUlS5_E_St5arrayIPcLm2EELi4E23TrivialOffsetCalculatorILi1EjESE_NS0_6memory15LoadWithoutCastENSF_16StoreWithoutCastEEEviS8_T0_T2_T3_T4_T5_,(.L_x_71872 - _ZN2at6native27unrolled_elementwise_kernelIZNS0_50_GLOBAL__N__2680c7bb_12_PowKernel_cu_7dd49032_316822pow_scalar_tensor_implIN3c104HalfEEEvRNS_18TensorIteratorBaseET_EUlS5_E_St5arrayIPcLm2EELi4E23TrivialOffsetCalculatorILi1EjESE_NS0_6memory15LoadWithoutCastENSF_16StoreWithoutCastEEEviS8_T0_T2_T3_T4_T5_)
        .other          _ZN2at6native27unrolled_elementwise_kernelIZNS0_50_GLOBAL__N__2680c7bb_12_PowKernel_cu_7dd49032_316822pow_scalar_tensor_implIN3c104HalfEEEvRNS_18TensorIteratorBaseET_EUlS5_E_St5arrayIPcLm2EELi4E23TrivialOffsetCalculatorILi1EjESE_NS0_6memory15LoadWithoutCastENSF_16StoreWithoutCastEEEviS8_T0_T2_T3_T4_T5_,@"STO_CUDA_ENTRY STV_DEFAULT"
_ZN2at6native27unrolled_elementwise_kernelIZNS0_50_GLOBAL__N__2680c7bb_12_PowKernel_cu_7dd49032_316822pow_scalar_tensor_implIN3c104HalfEEEvRNS_18TensorIteratorBaseET_EUlS5_E_St5arrayIPcLm2EELi4E23TrivialOffsetCalculatorILi1EjESE_NS0_6memory15LoadWithoutCastENSF_16StoreWithoutCastEEEviS8_T0_T2_T3_T4_T5_:
.text._ZN2at6native27unrolled_elementwise_kernelIZNS0_50_GLOBAL__N__2680c7bb_12_PowKernel_cu_7dd49032_316822pow_scalar_tensor_implIN3c104HalfEEEvRNS_18TensorIteratorBaseET_EUlS5_E_St5arrayIPcLm2EELi4E23TrivialOffsetCalculatorILi1EjESE_NS0_6memory15LoadWithoutCastENSF_16StoreWithoutCastEEEviS8_T0_T2_T3_T4_T5_:
        /* <DEDUP_REMOVED lines=21> */
[----:B------:R-:W-:Y:S01]  /*0150*/  PRMT R6, RZ, 0x7610, R6 ;  /* 0x00007610ff067816 */ /* 0x000fe20000000006 */
[----:B-1----:R-:W-:-:S05]  /*0160*/  @!P1 IMAD.WIDE.U32 R14, R19, 0x2, R14 ;  /* 0x00000002130e9825 */ /* 0x002fca00078e000e */
[----:B------:R1:W3:Y:S01]  /*0170*/  @!P1 LDG.E.U16 R6, desc[UR4][R14.64] ;  /* 0x000000040e069981 */ /* 0x0002e2000c1e1500 */
[----:B------:R-:W-:Y:S01]  /*0180*/  @!P3 IADD3 R11, R11, 0x80, RZ ;  /* 0x000000800b0bb810 */ /* 0x000fe20007ffe0ff */
[----:B0-----:R-:W-:Y:S01]  /*0190*/  @!P3 IMAD.WIDE.U32 R16, R17, 0x2, R8 ;  /* 0x000000021110b825 */ /* 0x001fe200078e0008 */
[----:B------:R-:W-:Y:S01]  /*01a0*/  PRMT R9, RZ, 0x7610, R9 ;  /* 0x00007610ff097816 */ /* 0x000fe20000000009 */
[----:B-1----:R-:W0:Y:S05]  /*01b0*/  @!P0 LDC.U16 R14, c[0x0][0x218] ;  /* 0x00008600ff0e8b82 */ /* 0x002e2a0000000400 */
[----:B------:R1:W4:Y:S01]  /*01c0*/  @!P3 LDG.E.U16 R9, desc[UR4][R16.64] ;  /* 0x000000041009b981 */ /* 0x000322000c1e1500 */
[----:B------:R-:W-:-:S13]  /*01d0*/  ISETP.GE.AND P2, PT, R11, R2, PT ;  /* 0x000000020b00720c */ /* 0x000fda0003f46270 */
[----:B------:R-:W1:Y:S01]  /*01e0*/  @!P2 LDC.64 R18, c[0x0][0x230] ;  /* 0x00008c00ff12ab82 */ /* 0x000e620000000a00 */
[----:B------:R-:W-:Y:S01]  /*01f0*/  @!P2 IMAD R13, R0, 0x200, R11 ;  /* 0x00000200000da824 */ /* 0x000fe200078e020b */
[----:B------:R-:W-:Y:S02]  /*0200*/  PRMT R8, RZ, 0x7610, R8 ;  /* 0x00007610ff087816 */ /* 0x000fe40000000008 */
[----:B------:R-:W-:Y:S01]  /*0210*/  IADD3 R11, R7, 0x80, RZ ;  /* 0x00000080070b7810 */ /* 0x000fe20007ffe0ff */
[----:B-1----:R-:W-:-:S05]  /*0220*/  @!P2 IMAD.WIDE.U32 R12, R13, 0x2, R18 ;  /* 0x000000020d0ca825 */ /* 0x002fca00078e0012 */
[----:B------:R1:W5:Y:S01]  /*0230*/  @!P2 LDG.E.U16 R8, desc[UR4][R12.64] ;  /* 0x000000040c08a981 */ /* 0x000362000c1e1500 */
[----:B------:R-:W-:Y:S01]  /*0240*/  ISETP.GE.AND P2, PT, R11, R2, PT ;  /* 0x000000020b00720c */ /* 0x000fe20003f46270 */
[----:B------:R-:W-:-:S05]  /*0250*/  VIADD R11, R7, 0x100 ;  /* 0x00000100070b7836 */ /* 0x000fca0000000000 */
[----:B------:R-:W-:Y:S02]  /*0260*/  ISETP.GE.AND P3, PT, R11, R2, PT ;  /* 0x000000020b00720c */ /* 0x000fe40003f66270 */
[----:B------:R-:W-:Y:S01]  /*0270*/  IADD3 R11, R7, 0x180, RZ ;  /* 0x00000180070b7810 */ /* 0x000fe20007ffe0ff */
[----:B0-----:R-:W-:-:S04]  /*0280*/  @!P0 HADD2.F32 R14, -RZ, R14.H0_H0 ;  /* 0x2000000eff0e8230 */ /* 0x001fc80000004100 */
[----:B------:R-:W0:Y:S01]  /*0290*/  @!P2 LDC.U16 R15, c[0x0][0x218] ;  /* 0x00008600ff0fab82 */ /* 0x000e220000000400 */
[----:B------:R-:W-:Y:S02]  /*02a0*/  ISETP.GE.AND P1, PT, R11, R2, PT ;  /* 0x000000020b00720c */ /* 0x000fe40003f26270 */
[----:B------:R0:W2:Y:S05]  /*02b0*/  @!P0 MUFU.LG2 R11, R14 ;  /* 0x0000000e000b8308 */ /* 0x0000aa0000000c00 */
[----:B------:R-:W0:Y:S08]  /*02c0*/  @!P3 LDC.U16 R16, c[0x0][0x218] ;  /* 0x00008600ff10bb82 */ /* 0x000e300000000400 */
[----:B-1----:R-:W1:Y:S01]  /*02d0*/  @!P1 LDC.U16 R13, c[0x0][0x218] ;  /* 0x00008600ff0d9b82 */ /* 0x002e620000000400 */
[----:B0-----:R-:W-:-:S02]  /*02e0*/  @!P2 HADD2.F32 R15, -RZ, R15.H0_H0 ;  /* 0x2000000fff0fa230 */ /* 0x001fc40000004100 */
[----:B------:R-:W-:-:S04]  /*02f0*/  @!P3 HADD2.F32 R16, -RZ, R16.H0_H0 ;  /* 0x20000010ff10b230 */ /* 0x000fc80000004100 */
[----:B------:R-:W0:Y:S08]  /*0300*/  @!P2 MUFU.LG2 R15, R15 ;  /* 0x0000000f000fa308 */ /* 0x000e300000000c00 */
[----:B------:R-:W-:Y:S01]  /*0310*/  @!P3 MUFU.LG2 R16, R16 ;  /* 0x000000100010b308 */ /* 0x000fe20000000c00 */
[----:B-1----:R-:W-:Y:S02]  /*0320*/  @!P1 HADD2.F32 R14, -RZ, R13.H0_H0 ;  /* 0x2000000dff0e9230 */ /* 0x002fe40000004100 */
[----:B------:R-:W-:Y:S01]  /*0330*/  @!P0 IMAD R13, R0, 0x200, R7 ;  /* 0x00000200000d8824 */ /* 0x000fe200078e0207 */
[----:B------:R-:W-:-:S04]  /*0340*/  @!P0 IADD3 R7, R7, 0x80, RZ ;  /* 0x0000008007078810 */ /* 0x000fc80007ffe0ff */
[----:B------:R-:W-:Y:S01]  /*0350*/  ISETP.GE.AND P4, PT, R7, R2, PT ;  /* 0x000000020700720c */ /* 0x000fe20003f86270 */
[----:B------:R-:W-:Y:S01]  /*0360*/  BSSY B0, `(.L_x_40351) ;  /* 0x000001d000007945 */ /* 0x000fe20003800000 */
[----:B--2---:R-:W-:-:S05]  /*0370*/  @!P0 HADD2.F32 R10, -RZ, R10.H0_H0 ;  /* 0x2000000aff0a8230 */ /* 0x004fca0000004100 */
[----:B------:R-:W-:Y:S02]  /*0380*/  @!P0 FMUL.FTZ R12, R10, R11 ;  /* 0x0000000b0a0c8220 */ /* 0x000fe40000410000 */
[----:B------:R-:W1:Y:S04]  /*0390*/  @!P0 LDC.64 R10, c[0x0][0x228] ;  /* 0x00008a00ff0a8b82 */ /* 0x000e680000000a00 */
[----:B------:R-:W2:Y:S01]  /*03a0*/  @!P0 MUFU.EX2 R12, R12 ;  /* 0x0000000c000c8308 */ /* 0x000ea20000000800 */
[----:B---3--:R-:W-:-:S05]  /*03b0*/  @!P2 HADD2.F32 R6, -RZ, R6.H0_H0 ;  /* 0x20000006ff06a230 */ /* 0x008fca0000004100 */
[----:B0-----:R-:W-:Y:S01]  /*03c0*/  @!P2 FMUL.FTZ R6, R15, R6 ;  /* 0x000000060f06a220 */ /* 0x001fe20000410000 */
[----:B--2---:R-:W-:Y:S01]  /*03d0*/  @!P0 F2FP.F16.F32.PACK_AB R4, RZ, R12 ;  /* 0x0000000cff04823e */ /* 0x004fe200000000ff */
[----:B-1----:R-:W-:-:S04]  /*03e0*/  @!P0 IMAD.WIDE.U32 R10, R13, 0x2, R10 ;  /* 0x000000020d0a8825 */ /* 0x002fc800078e000a */
[----:B----4-:R-:W-:Y:S01]  /*03f0*/  @!P3 HADD2.F32 R9, -RZ, R9.H0_H0 ;  /* 0x20000009ff09b230 */ /* 0x010fe20000004100 */
[----:B------:R0:W-:Y:S04]  /*0400*/  @!P0 STG.E.U16 desc[UR4][R10.64], R4 ;  /* 0x000000040a008986 */ /* 0x0001e8000c101504 */
[----:B------:R-:W-:Y:S01]  /*0410*/  @!P3 FMUL.FTZ R9, R16, R9 ;  /* 0x000000091009b220 */ /* 0x000fe20000410000 */
[----:B------:R-:W1:Y:S08]  /*0420*/  @!P2 MUFU.EX2 R6, R6 ;  /* 0x000000060006a308 */ /* 0x000e700000000800 */
[----:B------:R-:W2:Y:S08]  /*0430*/  @!P3 MUFU.EX2 R9, R9 ;  /* 0x000000090009b308 */ /* 0x000eb00000000800 */
[----:B------:R0:W3:Y:S01]  /*0440*/  @!P1 MUFU.LG2 R15, R14 ;  /* 0x0000000e000f9308 */ /* 0x0000e20000000c00 */
[----:B-1----:R-:W-:-:S02]  /*0450*/  @!P2 F2FP.F16.F32.PACK_AB R5, RZ, R6 ;  /* 0x00000006ff05a23e */ /* 0x002fc400000000ff */
[----:B--2---:R-:W-:Y:S01]  /*0460*/  @!P3 F2FP.F16.F32.PACK_AB R3, RZ, R9 ;  /* 0x00000009ff03b23e */ /* 0x004fe200000000ff */
        /* <DEDUP_REMOVED lines=12> */
.L_x_40352:
[----:B------:R-:W-:Y:S05]  /*0530*/  BSYNC B0 ;  /* 0x0000000000007941 */ /* 0x000fea0003800000 */
.L_x_40351:
[----:B------:R-:W-:Y:S01]  /*0540*/  ISETP.GE.AND P0, PT, R7, R2, PT ;  /* 0x000000020700720c */ /* 0x000fe20003f06270 */
[----:B-----5:R-:W-:-:S05]  /*0550*/  @!P1 HADD2.F32 R8, -RZ, R8.H0_H0 ;  /* 0x20000008ff089230 */ /* 0x020fca0000004100 */
[----:B---3--:R-:W-:-:S07]  /*0560*/  @!P1 FMUL.FTZ R8, R15, R8 ;  /* 0x000000080f089220 */ /* 0x008fce0000410000 */
[----:B------:R-:W-:Y:S05]  /*0570*/  @P0 EXIT ;  /* 0x000000000000094d */ /* 0x000fea0003800000 */
[----:B0-----:R-:W0:Y:S01]  /*0580*/  LDC.64 R2, c[0x0][0x228] ;  /* 0x00008a00ff027b82 */ /* 0x001e220000000a00 */
[----:B------:R-:W1:Y:S01]  /*0590*/  @!P1 MUFU.EX2 R8, R8 ;  /* 0x0000000800089308 */ /* 0x000e620000000800 */
[----:B------:R-:W-:Y:S02]  /*05a0*/  LEA R7, R0, R7, 0x9 ;  /* 0x0000000700077211 */ /* 0x000fe400078e48ff */
[----:B-1----:R-:W-:-:S03]  /*05b0*/  @!P1 F2FP.F16.F32.PACK_AB R4, RZ, R8 ;  /* 0x00000008ff04923e */ /* 0x002fc600000000ff */
[----:B0-----:R-:W-:-:S05]  /*05c0*/  IMAD.WIDE.U32 R2, R7, 0x2, R2 ;  /* 0x0000000207027825 */ /* 0x001fca00078e0002 */
[----:B------:R-:W-:Y:S01]  /*05d0*/  STG.E.U16 desc[UR4][R2.64], R4 ;  /* 0x0000000402007986 */ /* 0x000fe2000c101504 */
[----:B------:R-:W-:Y:S05]  /*05e0*/  EXIT ;  /* 0x000000000000794d */ /* 0x000fea0003800000 */
.L_x_40353:
        /* <DEDUP_REMOVED lines=9> */
.L_x_71872:


//--------------------- .text._ZN2at6native29vectorized_elementwise_kernelILi2EZNS0_50_GLOBAL__N__2680c7bb_12_PowKernel_cu_7dd49032_316822pow_scalar_tensor_implIN3c104HalfEEEvRNS_18TensorIteratorBaseET_EUlS5_E_St5arrayIPcLm2EEEEviT0_T1_ --------------------------
	.section	.text._ZN2at6native29vectorized_elementwise_kernelILi2EZNS0_50_GLOBAL__N__2680c7bb_12_PowKernel_cu_7dd49032_316822pow_scalar_tensor_implIN3c104HalfEEEvRNS_18TensorIteratorBaseET_EUlS5_E_St5arrayIPcLm2EEEEviT0_T1_,"ax",@progbits
	.align	128
        .global         _ZN2at6native29vectorized_elementwise_kernelILi2EZNS0_50_GLOBAL__N__2680c7bb_12_PowKernel_cu_7dd49032_316822pow_scalar_tensor_implIN3c104HalfEEEvRNS_18TensorIteratorBaseET_EUlS5_E_St5arrayIPcLm2EEEEviT0_T1_
        .type           _ZN2at6native29vectorized_elementwise_kernelILi2EZNS0_50_GLOBAL__N__2680c7bb_12_PowKernel_cu_7dd49032_316822pow_scalar_tensor_implIN3c104HalfEEEvRNS_18TensorIteratorBaseET_EUlS5_E_St5arrayIPcLm2EEEEviT0_T1_,@function
        .size           _ZN2at6native29vectorized_elementwise_kernelILi2EZNS0_50_GLOBAL__N__2680c7bb_12_PowKernel_cu_7dd49032_316822pow_scalar_tensor_implIN3c104HalfEEEvRNS_18TensorIteratorBaseET_EUlS5_E_St5arrayIPcLm2EEEEviT0_T1_,(.L_x_71873 - _ZN2at6native29vectorized_elementwise_kernelILi2EZNS0_50_GLOBAL__N__2680c7bb_12_PowKernel_cu_7dd49032_316822pow_scalar_tensor_implIN3c104HalfEEEvRNS_18TensorIteratorBaseET_EUlS5_E_St5arrayIPcLm2EEEEviT0_T1_)
        .other          _ZN2at6native29vectorized_elementwise_kernelILi2EZNS0_50_GLOBAL__N__2680c7bb_12_PowKernel_cu_7dd49032_316822pow_scalar_tensor_implIN3c104HalfEEEvRNS_18TensorIteratorBaseET_EUlS5_E_St5arrayIPcLm2EEEEviT0_T1_,@"STO_CUDA_ENTRY STV_DEFAULT"
_ZN2at6native29vectorized_elementwise_kernelILi2EZNS0_50_GLOBAL__N__2680c7bb_12_PowKernel_cu_7dd49032_316822pow_scalar_tensor_implIN3c104HalfEEEvRNS_18TensorIteratorBaseET_EUlS5_E_St5arrayIPcLm2EEEEviT0_T1_:
.text._ZN2at6native29vectorized_elementwise_kernelILi2EZNS0_50_GLOBAL__N__2680c7bb_12_PowKernel_cu_7dd49032_316822pow_scalar_tensor_implIN3c104HalfEEEvRNS_18TensorIteratorBaseET_EUlS5_E_St5arrayIPcLm2EEEEviT0_T1_:
        /* <DEDUP_REMOVED lines=16> */
[----:B------:R4:W5:Y:S01]  /*0100*/  LDG.E R9, desc[UR4][R4.64+0x600] ;  /* 0x0006000404097981 */ /* 0x000962000c1e1900 */
[----:B--2---:R-:W-:-:S06]  /*0110*/  HADD2.F32 R7, -RZ, R7.H0_H0 ;  /* 0x20000007ff077230 */ /* 0x004fcc0000004100 */
[----:B------:R-:W0:Y:S01]  /*0120*/  MUFU.LG2 R7, R7 ;  /* 0x0000000700077308 */ /* 0x000e220000000c00 */
[----:B---3--:R-:W-:Y:S02]  /*0130*/  HADD2.F32 R6, -RZ, R8.H0_H0 ;  /* 0x20000008ff067230 */ /* 0x008fe40000004100 */
[----:B----4-:R-:W-:-:S03]  /*0140*/  HADD2.F32 R4, -RZ, R10.H1_H1 ;  /* 0x3000000aff047230 */ /* 0x010fc60000004100 */
[----:B0-----:R-:W-:Y:S01]  /*0150*/  FMUL.FTZ R3, R6, R7 ;  /* 0x0000000706037220 */ /* 0x001fe20000410000 */
[----:B------:R-:W-:Y:S02]  /*0160*/  HADD2.F32 R6, -RZ, R8.H1_H1 ;  /* 0x30000008ff067230 */ /* 0x000fe40000004100 */
[----:B------:R-:W-:Y:S02]  /*0170*/  HADD2.F32 R8, -RZ, R10.H0_H0 ;  /* 0x2000000aff087230 */ /* 0x000fe40000004100 */
[C---:B------:R-:W-:Y:S01]  /*0180*/  FMUL.FTZ R10, R7.reuse, R4 ;  /* 0x00000004070a7220 */ /* 0x040fe20000410000 */
[--C-:B-----5:R-:W-:Y:S01]  /*0190*/  HADD2.F32 R12, -RZ, R14.reuse.H0_H0 ;  /* 0x2000000eff0c7230 */ /* 0x120fe20000004100 */
[----:B------:R-:W0:Y:S01]  /*01a0*/  LDC.64 R4, c[0x0][0x228] ;  /* 0x00008a00ff047b82 */ /* 0x000e220000000a00 */
[----:B------:R-:W-:Y:S02]  /*01b0*/  HADD2.F32 R16, -RZ, R9.H0_H0 ;  /* 0x20000009ff107230 */ /* 0x000fe40000004100 */
[----:B------:R-:W-:Y:S01]  /*01c0*/  FMUL.FTZ R6, R7, R6 ;  /* 0x0000000607067220 */ /* 0x000fe20000410000 */
[----:B------:R-:W-:-:S02]  /*01d0*/  HADD2.F32 R14, -RZ, R14.H1_H1 ;  /* 0x3000000eff0e7230 */ /* 0x000fc40000004100 */
[C---:B------:R-:W-:Y:S01]  /*01e0*/  FMUL.FTZ R8, R7.reuse, R8 ;  /* 0x0000000807087220 */ /* 0x040fe20000410000 */
[----:B------:R-:W-:Y:S02]  /*01f0*/  HADD2.F32 R18, -RZ, R9.H1_H1 ;  /* 0x30000009ff127230 */ /* 0x000fe40000004100 */
[C---:B------:R-:W-:Y:S01]  /*0200*/  FMUL.FTZ R12, R7.reuse, R12 ;  /* 0x0000000c070c7220 */ /* 0x040fe20000410000 */
[C---:B------:R-:W-:Y:S01]  /*0210*/  FMUL.FTZ R16, R7.reuse, R16 ;  /* 0x0000001007107220 */ /* 0x040fe20000410000 */
[C---:B------:R-:W-:Y:S01]  /*0220*/  FMUL.FTZ R14, R7.reuse, R14 ;  /* 0x0000000e070e7220 */ /* 0x040fe20000410000 */
[----:B------:R-:W-:Y:S01]  /*0230*/  MUFU.EX2 R3, R3 ;  /* 0x0000000300037308 */ /* 0x000fe20000000800 */
[----:B------:R-:W-:-:S07]  /*0240*/  FMUL.FTZ R18, R7, R18 ;  /* 0x0000001207127220 */ /* 0x000fce0000410000 */
[----:B------:R-:W1:Y:S01]  /*0250*/  MUFU.EX2 R6, R6 ;  /* 0x0000000600067308 */ /* 0x000e620000000800 */
[----:B0-----:R-:W-:-:S07]  /*0260*/  IMAD.WIDE.U32 R4, R0, 0x2, R4 ;  /* 0x0000000200047825 */ /* 0x001fce00078e0004 */
[----:B------:R-:W-:Y:S01]  /*0270*/  MUFU.EX2 R8, R8 ;  /* 0x0000000800087308 */ /* 0x000fe20000000800 */
[----:B------:R-:W-:-:S07]  /*0280*/  IMAD.WIDE R4, R2, 0x4, R4 ;  /* 0x0000000402047825 */ /* 0x000fce00078e0204 */
[----:B------:R-:W0:Y:S01]  /*0290*/  MUFU.EX2 R11, R10 ;  /* 0x0000000a000b7308 */ /* 0x000e220000000800 */
[----:B-1----:R-:W-:-:S05]  /*02a0*/  F2FP.F16.F32.PACK_AB R3, R6, R3 ;  /* 0x000000030603723e */ /* 0x002fca00000000ff */
[----:B------:R-:W-:Y:S02]  /*02b0*/  STG.E desc[UR4][R4.64], R3 ;  /* 0x0000000304007986 */ /* 0x000fe4000c101904 */
[----:B------:R-:W-:Y:S08]  /*02c0*/  MUFU.EX2 R12, R12 ;  /* 0x0000000c000c7308 */ /* 0x000ff00000000800 */
[----:B------:R-:W1:Y:S01]  /*02d0*/  MUFU.EX2 R13, R14 ;  /* 0x0000000e000d7308 */ /* 0x000e620000000800 */
[----:B0-----:R-:W-:-:S05]  /*02e0*/  F2FP.F16.F32.PACK_AB R11, R11, R8 ;  /* 0x000000080b0b723e */ /* 0x001fca00000000ff */
[----:B------:R-:W-:Y:S02]  /*02f0*/  STG.E desc[UR4][R4.64+0x200], R11 ;  /* 0x0002000b04007986 */ /* 0x000fe4000c101904 */
[----:B------:R-:W-:Y:S08]  /*0300*/  MUFU.EX2 R16, R16 ;  /* 0x0000001000107308 */ /* 0x000ff00000000800 */
[----:B------:R-:W0:Y:S01]  /*0310*/  MUFU.EX2 R7, R18 ;  /* 0x0000001200077308 */ /* 0x000e220000000800 */
[----:B-1----:R-:W-:-:S05]  /*0320*/  F2FP.F16.F32.PACK_AB R13, R13, R12 ;  /* 0x0000000c0d0d723e */ /* 0x002fca00000000ff */
[----:B------:R-:W-:Y:S01]  /*0330*/  STG.E desc[UR4][R4.64+0x400], R13 ;  /* 0x0004000d04007986 */ /* 0x000fe2000c101904 */
[----:B0-----:R-:W-:-:S05]  /*0340*/  F2FP.F16.F32.PACK_AB R7, R7, R16 ;  /* 0x000000100707723e */ /* 0x001fca00000000ff */
[----:B------:R-:W-:Y:S01]  /*0350*/  STG.E desc[UR4][R4.64+0x600], R7 ;  /* 0x0006000704007986 */ /* 0x000fe2000c101904 */
[----:B------:R-:W-:Y:S05]  /*0360*/  EXIT ;  /* 0x000000000000794d */ /* 0x000fea0003800000 */
.L_x_40354:
        /* <DEDUP_REMOVED lines=14> */
[----:B------:R-:W-:Y:S01]  /*0450*/  ISETP.GE.AND P2, PT, R25, R2, PT ;  /* 0x000000021900720c */ /* 0x000fe20003f46270 */
[----:B-1----:R-:W-:Y:S02]  /*0460*/  @!P3 IMAD.WIDE.U32 R10, R15, 0x2, R10 ;  /* 0x000000020f0ab825 */ /* 0x002fe400078e000a */
[----:B------:R-:W1:Y:S03]  /*0470*/  @!P1 LDC.64 R14, c[0x0][0x230] ;  /* 0x00008c00ff0e9b82 */ /* 0x000e660000000a00 */
[----:B------:R2:W3:Y:S01]  /*0480*/  @!P3 LDG.E.U16 R3, desc[UR4][R10.64] ;  /* 0x000000040a03b981 */ /* 0x0004e2000c1e1500 */
[----:B------:R-:W-:Y:S01]  /*0490*/  PRMT R22, RZ, 0x7610, R22 ;  /* 0x00007610ff167816 */ /* 0x000fe20000000016 */
[----:B0-----:R-:W-:-:S05]  /*04a0*/  @!P0 IMAD.WIDE.U32 R16, R13, 0x2, R16 ;  /* 0x000000020d108825 */ /* 0x001fca00078e0010 */
[----:B------:R-:W-:Y:S01]  /*04b0*/  @!P2 IMAD.IADD R23, R0, 0x1, R25 ;  /* 0x000000010017a824 */ /* 0x000fe200078e0219 */
[----:B------:R-:W-:Y:S01]  /*04c0*/  @!P2 IADD3 R25, R25, 0x80, RZ ;  /* 0x000000801919a810 */ /* 0x000fe20007ffe0ff */
[----:B------:R-:W0:Y:S01]  /*04d0*/  @!P2 LDC.64 R18, c[0x0][0x230] ;  /* 0x00008c00ff12ab82 */ /* 0x000e220000000a00 */
[----:B------:R4:W5:Y:S02]  /*04e0*/  @!P0 LDG.E.U16 R22, desc[UR4][R16.64] ;  /* 0x0000000410168981 */ /* 0x000964000c1e1500 */
[----:B------:R-:W-:-:S13]  /*04f0*/  ISETP.GE.AND P4, PT, R25, R2, PT ;  /* 0x000000021900720c */ /* 0x000fda0003f86270 */
[----:B------:R-:W-:Y:S01]  /*0500*/  @!P4 IADD3 R28, R0, R25, RZ ;  /* 0x00000019001cc210 */ /* 0x000fe20007ffe0ff */
[----:B------:R-:W-:Y:S01]  /*0510*/  @!P4 VIADD R25, R25, 0x80 ;  /* 0x000000801919c836 */ /* 0x000fe20000000000 */
[----:B--2---:R-:W2:Y:S04]  /*0520*/  @!P4 LDC.64 R10, c[0x0][0x230] ;  /* 0x00008c00ff0acb82 */ /* 0x004ea80000000a00 */
[----:B------:R-:W-:-:S13]  /*0530*/  ISETP.GE.AND P5, PT, R25, R2, PT ;  /* 0x000000021900720c */ /* 0x000fda0003fa6270 */
[----:B------:R-:W-:Y:S01]  /*0540*/  @!P5 IADD3 R29, R0, R25, RZ ;  /* 0x00000019001dd210 */ /* 0x000fe20007ffe0ff */
[----:B-1----:R-:W-:Y:S01]  /*0550*/  @!P1 IMAD.WIDE.U32 R14, R26, 0x2, R14 ;  /* 0x000000021a0e9825 */ /* 0x002fe200078e000e */
[----:B------:R-:W-:Y:S01]  /*0560*/  @!P5 IADD3 R25, R25, 0x80, RZ ;  /* 0x000000801919d810 */ /* 0x000fe20007ffe0ff */
[----:B------:R-:W1:Y:S03]  /*0570*/  @!P5 LDC.64 R12, c[0x0][0x230] ;  /* 0x00008c00ff0cdb82 */ /* 0x000e660000000a00 */
[----:B------:R-:W-:Y:S02]  /*0580*/  ISETP.GE.AND P6, PT, R25, R2, PT ;  /* 0x000000021900720c */ /* 0x000fe40003fc6270 */
[----:B------:R-:W-:Y:S01]  /*0590*/  PRMT R26, RZ, 0x7610, R26 ;  /* 0x00007610ff1a7816 */ /* 0x000fe2000000001a */
[----:B0-----:R-:W-:-:S10]  /*05a0*/  @!P2 IMAD.WIDE.U32 R18, R23, 0x2, R18 ;  /* 0x000000021712a825 */ /* 0x001fd400078e0012 */
[----:B------:R-:W-:Y:S01]  /*05b0*/  @!P6 IMAD.IADD R27, R0, 0x1, R25 ;  /* 0x00000001001be824 */ /* 0x000fe200078e0219 */
[----:B------:R-:W-:Y:S01]  /*05c0*/  @!P6 IADD3 R25, R25, 0x80, RZ ;  /* 0x000000801919e810 */ /* 0x000fe20007ffe0ff */
[----:B----4-:R-:W0:Y:S01]  /*05d0*/  @!P6 LDC.64 R16, c[0x0][0x230] ;  /* 0x00008c00ff10eb82 */ /* 0x010e220000000a00 */
[----:B------:R4:W5:Y:S02]  /*05e0*/  @!P1 LDG.E.U16 R26, desc[UR4][R14.64] ;  /* 0x000000040e1a9981 */ /* 0x000964000c1e1500 */
[----:B------:R-:W-:Y:S02]  /*05f0*/  ISETP.GE.AND P3, PT, R25, R2, PT ;  /* 0x000000021900720c */ /* 0x000fe40003f66270 */
[----:B------:R-:W-:-:S06]  /*0600*/  PRMT R23, RZ, 0x7610, R23 ;  /* 0x00007610ff177816 */ /* 0x000fcc0000000017 */
[----:B------:R1:W5:Y:S05]  /*0610*/  @!P2 LDG.E.U16 R23, desc[UR4][R18.64] ;  /* 0x000000041217a981 */ /* 0x00036a000c1e1500 */
[----:B----4-:R-:W4:Y:S01]  /*0620*/  @!P3 LDC.64 R14, c[0x0][0x230] ;  /* 0x00008c00ff0ebb82 */ /* 0x010f220000000a00 */
[----:B--2---:R-:W-:Y:S01]  /*0630*/  @!P4 IMAD.WIDE.U32 R10, R28, 0x2, R10 ;  /* 0x000000021c0ac825 */ /* 0x004fe200078e000a */
[----:B------:R-:W-:Y:S02]  /*0640*/  PRMT R28, RZ, 0x7610, R28 ;  /* 0x00007610ff1c7816 */ /* 0x000fe4000000001c */
[----:B------:R-:W-:Y:S01]  /*0650*/  @!P3 IADD3 R25, R0, R25, RZ ;  /* 0x000000190019b210 */ /* 0x000fe20007ffe0ff */
[----:B-1----:R-:W-:Y:S01]  /*0660*/  @!P5 IMAD.WIDE.U32 R12, R29, 0x2, R12 ;  /* 0x000000021d0cd825 */ /* 0x002fe200078e000c */
[----:B------:R-:W-:-:S02]  /*0670*/  PRMT R29, RZ, 0x7610, R29 ;  /* 0x00007610ff1d7816 */ /* 0x000fc4000000001d */
[----:B------:R-:W-:Y:S01]  /*0680*/  PRMT R18, RZ, 0x7610, R18 ;  /* 0x00007610ff127816 */ /* 0x000fe20000000012 */
[----:B0-----:R-:W-:Y:S01]  /*0690*/  @!P6 IMAD.WIDE.U32 R16, R27, 0x2, R16 ;  /* 0x000000021b10e825 */ /* 0x001fe200078e0010 */
[----:B------:R-:W-:Y:S01]  /*06a0*/  PRMT R27, RZ, 0x7610, R27 ;  /* 0x00007610ff1b7816 */ /* 0x000fe2000000001b */
[----:B------:R0:W2:Y:S04]  /*06b0*/  @!P4 LDG.E.U16 R28, desc[UR4][R10.64] ;  /* 0x000000040a1cc981 */ /* 0x0000a8000c1e1500 */
[----:B------:R1:W2:Y:S04]  /*06c0*/  @!P5 LDG.E.U16 R29, desc[UR4][R12.64] ;  /* 0x000000040c1dd981 */ /* 0x0002a8000c1e1500 */
[----:B------:R-:W2:Y:S01]  /*06d0*/  @!P6 LDG.E.U16 R27, desc[UR4][R16.64] ;  /* 0x00000004101be981 */ /* 0x000ea2000c1e1500 */
[----:B----4-:R-:W-:-:S05]  /*06e0*/  @!P3 IMAD.WIDE.U32 R14, R25, 0x2, R14 ;  /* 0x00000002190eb825 */ /* 0x010fca00078e000e */
[----:B------:R4:W2:Y:S01]  /*06f0*/  @!P3 LDG.E.U16 R18, desc[UR4][R14.64] ;  /* 0x000000040e12b981 */ /* 0x0008a2000c1e1500 */
[----:B0-----:R-:W-:-:S05]  /*0700*/  VIADD R11, R21, 0x80 ;  /* 0x00000080150b7836 */ /* 0x001fca0000000000 */
[----:B------:R-:W-:Y:S02]  /*0710*/  ISETP.GE.AND P5, PT, R11, R2, PT ;  /* 0x000000020b00720c */ /* 0x000fe40003fa6270 */
[C---:B-1----:R-:W-:Y:S01]  /*0720*/  IADD3 R13, R21.reuse, 0x280, RZ ;  /* 0x00000280150d7810 */ /* 0x042fe20007ffe0ff */
[----:B----4-:R-:W0:Y:S10]  /*0730*/  @!P0 LDC.U16 R14, c[0x0][0x218] ;  /* 0x00008600ff0e8b82 */ /* 0x010e340000000400 */
[----:B------:R-:W1:Y:S01]  /*0740*/  @!P5 LDC.U16 R10, c[0x0][0x218] ;  /* 0x00008600ff0adb82 */ /* 0x000e620000000400 */
[----:B------:R-:W-:Y:S01]  /*0750*/  IADD3 R11, R21, 0x100, RZ ;  /* 0x00000100150b7810 */ /* 0x000fe20007ffe0ff */
[----:B-1----:R-:W-:-:S06]  /*0760*/  @!P5 HADD2.F32 R10, -RZ, R10.H0_H0 ;  /* 0x2000000aff0ad230 */ /* 0x002fcc0000004100 */
[----:B------:R-:W1:Y:S01]  /*0770*/  @!P5 MUFU.LG2 R10, R10 ;  /* 0x0000000a000ad308 */ /* 0x000e620000000c00 */
[----:B------:R-:W-:Y:S02]  /*0780*/  ISETP.GE.AND P1, PT, R11, R2, PT ;  /* 0x000000020b00720c */ /* 0x000fe40003f26270 */
[----:B------:R-:W-:-:S04]  /*0790*/  IADD3 R11, R21, 0x180, RZ ;  /* 0x00000180150b7810 */ /* 0x000fc80007ffe0ff */
[-C--:B------:R-:W-:Y:S01]  /*07a0*/  ISETP.GE.AND P2, PT, R11, R2.reuse, PT ;  /* 0x000000020b00720c */ /* 0x080fe20003f46270 */
[----:B------:R-:W-:Y:S01]  /*07b0*/  VIADD R11, R21, 0x200 ;  /* 0x00000200150b7836 */ /* 0x000fe20000000000 */
[----:B------:R-:W-:-:S04]  /*07c0*/  ISETP.GE.AND P4, PT, R13, R2, PT ;  /* 0x000000020d00720c */ /* 0x000fc80003f86270 */
[----:B------:R-:W-:Y:S02]  /*07d0*/  ISETP.GE.AND P3, PT, R11, R2, PT ;  /* 0x000000020b00720c */ /* 0x000fe40003f66270 */
[----:B------:R-:W4:Y:S01]  /*07e0*/  @!P1 LDC.U16 R11, c[0x0][0x218] ;  /* 0x00008600ff0b9b82 */ /* 0x000f220000000400 */
[----:B------:R-:W-:-:S04]  /*07f0*/  IADD3 R13, R21, 0x300, RZ ;  /* 0x00000300150d7810 */ /* 0x000fc80007ffe0ff */
[----:B------:R-:W-:Y:S01]  /*0800*/  ISETP.GE.AND P6, PT, R13, R2, PT ;  /* 0x000000020d00720c */ /* 0x000fe20003fc6270 */
[----:B0-----:R-:W-:Y:S02]  /*0810*/  @!P0 HADD2.F32 R14, -RZ, R14.H0_H0 ;  /* 0x2000000eff0e8230 */ /* 0x001fe40000004100 */
[----:B------:R-:W0:Y:S08]  /*0820*/  @!P4 LDC.U16 R13, c[0x0][0x218] ;  /* 0x00008600ff0dcb82 */ /* 0x000e300000000400 */
[----:B------:R-:W1:Y:S01]  /*0830*/  @!P3 LDC.U16 R12, c[0x0][0x218] ;  /* 0x00008600ff0cbb82 */ /* 0x000e620000000400 */
[----:B------:R-:W-:Y:S01]  /*0840*/  @!P0 MUFU.LG2 R15, R14 ;  /* 0x0000000e000f8308 */ /* 0x000fe20000000c00 */
[----:B----4-:R-:W-:-:S07]  /*0850*/  @!P1 HADD2.F32 R11, -RZ, R11.H0_H0 ;  /* 0x2000000bff0b9230 */ /* 0x010fce0000004100 */
[----:B------:R-:W-:Y:S01]  /*0860*/  @!P1 MUFU.LG2 R11, R11 ;  /* 0x0000000b000b9308 */ /* 0x000fe20000000c00 */
[----:B0-----:R-:W-:Y:S02]  /*0870*/  @!P4 HADD2.F32 R13, -RZ, R13.H0_H0 ;  /* 0x2000000dff0dc230 */ /* 0x001fe40000004100 */
[----:B-1----:R-:W-:-:S05]  /*0880*/  @!P3 HADD2.F32 R12, -RZ, R12.H0_H0 ;  /* 0x2000000cff0cb230 */ /* 0x002fca0000004100 */
[----:B------:R-:W-:Y:S08]  /*0890*/  @!P4 MUFU.LG2 R13, R13 ;  /* 0x0000000d000dc308 */ /* 0x000ff00000000c00 */
[----:B------:R-:W-:Y:S01]  /*08a0*/  @!P3 MUFU.LG2 R12, R12 ;  /* 0x0000000c000cb308 */ /* 0x000fe20000000c00 */
[----:B---3--:R-:W-:-:S05]  /*08b0*/  @!P5 HADD2.F32 R3, -RZ, R3.H0_H0 ;  /* 0x20000003ff03d230 */ /* 0x008fca0000004100 */
[----:B------:R-:W-:Y:S02]  /*08c0*/  @!P5 FMUL.FTZ R3, R3, R10 ;  /* 0x0000000a0303d220 */ /* 0x000fe40000410000 */
[----:B------:R-:W0:Y:S04]  /*08d0*/  @!P2 LDC.U16 R10, c[0x0][0x218] ;  /* 0x00008600ff0aab82 */ /* 0x000e280000000400 */
[----:B------:R-:W1:Y:S02]  /*08e0*/  @!P5 MUFU.EX2 R3, R3 ;  /* 0x000000030003d308 */ /* 0x000e640000000800 */
[----:B-1----:R-:W-:Y:S01]  /*08f0*/  @!P5 F2FP.F16.F32.PACK_AB R4, RZ, R3 ;  /* 0x00000003ff04d23e */ /* 0x002fe200000000ff */
[----:B------:R-:W-:-:S05]  /*0900*/  VIADD R3, R21, 0x380 ;  /* 0x0000038015037836 */ /* 0x000fca0000000000 */
[----:B------:R-:W-:Y:S02]  /*0910*/  ISETP.GE.AND P5, PT, R3, R2, PT ;  /* 0x000000020300720c */ /* 0x000fe40003fa6270 */
[----:B------:R-:W1:Y:S01]  /*0920*/  @!P6 LDC.U16 R3, c[0x0][0x218] ;  /* 0x00008600ff03eb82 */ /* 0x000e620000000400 */
[----:B0-----:R-:W-:-:S10]  /*0930*/  @!P2 HADD2.F32 R10, -RZ, R10.H0_H0 ;  /* 0x2000000aff0aa230 */ /* 0x001fd40000004100 */
[----:B------:R-:W0:Y:S01]  /*0940*/  @!P5 LDC.U16 R16, c[0x0][0x218] ;  /* 0x00008600ff10db82 */ /* 0x000e220000000400 */
[----:B------:R-:W3:Y:S01]  /*0950*/  @!P2 MUFU.LG2 R10, R10 ;  /* 0x0000000a000aa308 */ /* 0x000ee20000000c00 */
[----:B-----5:R-:W-:Y:S02]  /*0960*/  @!P0 HADD2.F32 R22, -RZ, R22.H0_H0 ;  /* 0x20000016ff168230 */ /* 0x020fe40000004100 */
[----:B-1----:R-:W-:Y:S02]  /*0970*/  @!P6 HADD2.F32 R14, -RZ, R3.H0_H0 ;  /* 0x20000003ff0ee230 */ /* 0x002fe40000004100 */
[----:B------:R-:W-:Y:S02]  /*0980*/  @!P1 HADD2.F32 R26, -RZ, R26.H0_H0 ;  /* 0x2000001aff1a9230 */ /* 0x000fe40000004100 */
[----:B0-----:R-:W-:Y:S02]  /*0990*/  @!P5 HADD2.F32 R3, -RZ, R16.H0_H0 ;  /* 0x20000010ff03d230 */ /* 0x001fe40000004100 */
[----:B------:R-:W-:Y:S01]  /*09a0*/  @!P0 FMUL.FTZ R16, R22, R15 ;  /* 0x0000000f16108220 */ /* 0x000fe20000410000 */
[----:B------:R-:W-:-:S02]  /*09b0*/  @!P2 HADD2.F32 R23, -RZ, R23.H0_H0 ;  /* 0x20000017ff17a230 */ /* 0x000fc40000004100 */
[----:B------:R-:W-:-:S03]  /*09c0*/  @!P1 FMUL.FTZ R15, R26, R11 ;  /* 0x0000000b1a0f9220 */ /* 0x000fc60000410000 */
[----:B---3--:R-:W-:Y:S02]  /*09d0*/  @!P2 FMUL.FTZ R17, R23, R10 ;  /* 0x0000000a1711a220 */ /* 0x008fe40000410000 */
[----:B------:R-:W0:Y:S01]  /*09e0*/  @!P0 LDC.64 R10, c[0x0][0x228] ;  /* 0x00008a00ff0a8b82 */ /* 0x000e220000000a00 */
[----:B------:R-:W1:Y:S08]  /*09f0*/  @!P6 MUFU.LG2 R14, R14 ;  /* 0x0000000e000ee308 */ /* 0x000e700000000c00 */
[----:B------:R-:W3:Y:S01]  /*0a00*/  @!P5 MUFU.LG2 R3, R3 ;  /* 0x000000030003d308 */ /* 0x000ee20000000c00 */
[----:B--2---:R-:W-:-:S07]  /*0a10*/  @!P3 HADD2.F32 R19, -RZ, R28.H0_H0 ;  /* 0x2000001cff13b230 */ /* 0x004fce0000004100 */
[----:B------:R-:W2:Y:S01]  /*0a20*/  @!P0 MUFU.EX2 R16, R16 ;  /* 0x0000001000108308 */ /* 0x000ea20000000800 */
[----:B------:R-:W-:Y:S02]  /*0a30*/  @!P4 HADD2.F32 R22, -RZ, R29.H0_H0 ;  /* 0x2000001dff16c230 */ /* 0x000fe40000004100 */
[----:B------:R-:W-:Y:S01]  /*0a40*/  @!P3 FMUL.FTZ R12, R19, R12 ;  /* 0x0000000c130cb220 */ /* 0x000fe20000410000 */
[----:B------:R-:W-:Y:S01]  /*0a50*/  @!P6 HADD2.F32 R27, -RZ, R27.H0_H0 ;  /* 0x2000001bff1be230 */ /* 0x000fe20000004100 */
[----:B------:R-:W-:Y:S01]  /*0a60*/  @!P0 IADD3 R19, R0, R21, RZ ;  /* 0x0000001500138210 */ /* 0x000fe20007ffe0ff */
[----:B------:R-:W-:Y:S02]  /*0a70*/  @!P5 HADD2.F32 R18, -RZ, R18.H0_H0 ;  /* 0x20000012ff12d230 */ /* 0x000fe40000004100 */
[----:B------:R-:W-:Y:S01]  /*0a80*/  @!P4 FMUL.FTZ R13, R22, R13 ;  /* 0x0000000d160dc220 */ /* 0x000fe20000410000 */
[----:B-1----:R-:W-:Y:S01]  /*0a90*/  @!P6 FMUL.FTZ R14, R27, R14 ;  /* 0x0000000e1b0ee220 */ /* 0x002fe20000410000 */
[----:B0-----:R-:W-:-:S04]  /*0aa0*/  @!P0 IMAD.WIDE.U32 R10, R19, 0x2, R10 ;  /* 0x00000002130a8825 */ /* 0x001fc800078e000a */
[----:B---3--:R-:W-:Y:S01]  /*0ab0*/  @!P5 FMUL.FTZ R3, R18, R3 ;  /* 0x000000031203d220 */ /* 0x008fe20000410000 */
[----:B--2---:R-:W-:Y:S02]  /*0ac0*/  @!P0 F2FP.F16.F32.PACK_AB R24, RZ, R16 ;  /* 0x00000010ff18823e */ /* 0x004fe400000000ff */
[----:B------:R-:W-:Y:S01]  /*0ad0*/  @!P0 IADD3 R21, R21, 0x80, RZ ;  /* 0x0000008015158810 */ /* 0x000fe20007ffe0ff */
[----:B------:R-:W0:Y:S02]  /*0ae0*/  @!P1 MUFU.EX2 R15, R15 ;  /* 0x0000000f000f9308 */ /* 0x000e240000000800 */
[----:B------:R1:W-:Y:S01]  /*0af0*/  @!P0 STG.E.U16 desc[UR4][R10.64], R24 ;  /* 0x000000180a008986 */ /* 0x0003e2000c101504 */
[----:B------:R-:W-:-:S05]  /*0b00*/  ISETP.GE.AND P0, PT, R21, R2, PT ;  /* 0x000000021500720c */ /* 0x000fca0003f06270 */
[----:B------:R-:W2:Y:S08]  /*0b10*/  @!P2 MUFU.EX2 R17, R17 ;  /* 0x000000110011a308 */ /* 0x000eb00000000800 */
[----:B------:R-:W3:Y:S08]  /*0b20*/  @!P3 MUFU.EX2 R12, R12 ;  /* 0x0000000c000cb308 */ /* 0x000ef00000000800 */
[----:B------:R-:W4:Y:S08]  /*0b30*/  @!P4 MUFU.EX2 R13, R13 ;  /* 0x0000000d000dc308 */ /* 0x000f300000000800 */
[----:B------:R-:W5:Y:S08]  /*0b40*/  @!P6 MUFU.EX2 R14, R14 ;  /* 0x0000000e000ee308 */ /* 0x000f700000000800 */
[----:B------:R-:W1:Y:S01]  /*0b50*/  @!P5 MUFU.EX2 R3, R3 ;  /* 0x000000030003d308 */ /* 0x000e620000000800 */
[----:B------:R-:W-:Y:S04]  /*0b60*/  BSSY B0, `(.L_x_40355) ;  /* 0x0000032000007945 */ /* 0x000fe80003800000 */
[----:B------:R-:W-:Y:S01]  /*0b70*/  BSSY B1, `(.L_x_40356) ;  /* 0x000002a000017945 */ /* 0x000fe20003800000 */
[----:B0-----:R-:W-:-:S02]  /*0b80*/  @!P1 F2FP.F16.F32.PACK_AB R5, RZ, R15 ;  /* 0x0000000fff05923e */ /* 0x001fc400000000ff */
[----:B--2---:R-:W-:Y:S02]  /*0b90*/  @!P2 F2FP.F16.F32.PACK_AB R6, RZ, R17 ;  /* 0x00000011ff06a23e */ /* 0x004fe400000000ff */
[----:B---3--:R-:W-:Y:S02]  /*0ba0*/  @!P3 F2FP.F16.F32.PACK_AB R7, RZ, R12 ;  /* 0x0000000cff07b23e */ /* 0x008fe400000000ff */
[----:B----4-:R-:W-:Y:S02]  /*0bb0*/  @!P4 F2FP.F16.F32.PACK_AB R8, RZ, R13 ;  /* 0x0000000dff08c23e */ /* 0x010fe400000000ff */
[----:B-----5:R-:W-:Y:S02]  /*0bc0*/  @!P6 F2FP.F16.F32.PACK_AB R9, RZ, R14 ;  /* 0x0000000eff09e23e */ /* 0x020fe400000000ff */
[----:B-1----:R-:W-:Y:S01]  /*0bd0*/  @!P5 F2FP.F16.F32.PACK_AB R20, RZ, R3 ;  /* 0x00000003ff14d23e */ /* 0x002fe200000000ff */
        /* <DEDUP_REMOVED lines=13> */
.L_x_40357:
[----:B------:R-:W-:-:S13]  /*0cb0*/  ISETP.GE.AND P0, PT, R21, R2, PT ;  /* 0x000000021500720c */ /* 0x000fda0003f06270 */
[----:B------:R-:W-:Y:S05]  /*0cc0*/  @P0 BRA `(.L_x_40359) ;  /* 0x0000000000300947 */ /* 0x000fea0003800000 */
[----:B0-----:R-:W0:Y:S01]  /*0cd0*/  LDC.64 R4, c[0x0][0x228] ;  /* 0x00008a00ff047b82 */ /* 0x001e220000000a00 */
[----:B------:R-:W-:Y:S01]  /*0ce0*/  IADD3 R3, R0, R21, RZ ;  /* 0x0000001500037210 */ /* 0x000fe20007ffe0ff */
[----:B------:R-:W-:-:S04]  /*0cf0*/  VIADD R21, R21, 0x80 ;  /* 0x0000008015157836 */ /* 0x000fc80000000000 */
[----:B0-----:R-:W-:-:S05]  /*0d00*/  IMAD.WIDE.U32 R4, R3, 0x2, R4 ;  /* 0x0000000203047825 */ /* 0x001fca00078e0004 */
[----:B------:R1:W-:Y:S02]  /*0d10*/  STG.E.U16 desc[UR4][R4.64], R6 ;  /* 0x0000000604007986 */ /* 0x0003e4000c101504 */
.L_x_40358:
[----:B------:R-:W-:-:S13]  /*0d20*/  ISETP.GE.AND P0, PT, R21, R2, PT ;  /* 0x000000021500720c */ /* 0x000fda0003f06270 */
[----:B------:R-:W-:Y:S05]  /*0d30*/  @P0 BRA `(.L_x_40360) ;  /* 0x0000000000340947 */ /* 0x000fea0003800000 */
[----:B01----:R-:W0:Y:S01]  /*0d40*/  LDC.64 R4, c[0x0][0x228] ;  /* 0x00008a00ff047b82 */ /* 0x003e220000000a00 */
[----:B------:R-:W-:Y:S02]  /*0d50*/  IADD3 R3, R0, R21, RZ ;  /* 0x0000001500037210 */ /* 0x000fe40007ffe0ff */
[----:B------:R-:W-:-:S03]  /*0d60*/  IADD3 R21, R21, 0x80, RZ ;  /* 0x0000008015157810 */ /* 0x000fc60007ffe0ff */
[----:B0-----:R-:W-:-:S05]  /*0d70*/  IMAD.WIDE.U32 R4, R3, 0x2, R4 ;  /* 0x0000000203047825 */ /* 0x001fca00078e0004 */
[----:B------:R1:W-:Y:S02]  /*0d80*/  STG.E.U16 desc[UR4][R4.64], R7 ;  /* 0x0000000704007986 */ /* 0x0003e4000c101504 */
.L_x_40359:
        /* <DEDUP_REMOVED lines=8> */
.L_x_40360:
[----:B------:R-:W-:Y:S05]  /*0e10*/  BSYNC B1 ;  /* 0x0000000000017941 */ /* 0x000fea0003800000 */
.L_x_40356:
[----:B------:R-:W-:-:S13]  /*0e20*/  ISETP.GE.AND P0, PT, R21, R2, PT ;  /* 0x000000021500720c */ /* 0x000fda0003f06270 */
[----:B012---:R-:W0:Y:S01]  /*0e30*/  @!P0 LDC.64 R4, c[0x0][0x228] ;  /* 0x00008a00ff048b82 */ /* 0x007e220000000a00 */
[----:B------:R-:W-:Y:S02]  /*0e40*/  @!P0 IADD3 R3, R0, R21, RZ ;  /* 0x0000001500038210 */ /* 0x000fe40007ffe0ff */
[----:B------:R-:W-:-:S03]  /*0e50*/  @!P0 IADD3 R21, R21, 0x80, RZ ;  /* 0x0000008015158810 */ /* 0x000fc60007ffe0ff */
[----:B0-----:R-:W-:-:S05]  /*0e60*/  @!P0 IMAD.WIDE.U32 R4, R3, 0x2, R4 ;  /* 0x0000000203048825 */ /* 0x001fca00078e0004 */
[----:B------:R2:W-:Y:S02]  /*0e70*/  @!P0 STG.E.U16 desc[UR4][R4.64], R9 ;  /* 0x0000000904008986 */ /* 0x0005e4000c101504 */
.L_x_40361:
[----:B------:R-:W-:Y:S05]  /*0e80*/  BSYNC B0 ;  /* 0x0000000000007941 */ /* 0x000fea0003800000 */
.L_x_40355:
        /* <DEDUP_REMOVED lines=8> */
.L_x_40362:
        /* <DEDUP_REMOVED lines=15> */
.L_x_71873:


//--------------------- .text._ZN2at6native29vectorized_elementwise_kernelILi4EZNS0_50_GLOBAL__N__2680c7bb_12_PowKernel_cu_7dd49032_316822pow_scalar_tensor_implIN3c104HalfEEEvRNS_18TensorIteratorBaseET_EUlS5_E_St5arrayIPcLm2EEEEviT0_T1_ --------------------------
	.section	.text._ZN2at6native29vectorized_elementwise_kernelILi4EZNS0_50_GLOBAL__N__2680c7bb_12_PowKernel_cu_7dd49032_316822pow_scalar_tensor_implIN3c104HalfEEEvRNS_18TensorIteratorBaseET_EUlS5_E_St5arrayIPcLm2EEEEviT0_T1_,"ax",@progbits
	.align	128
        .global         _ZN2at6native29vectorized_elementwise_kernelILi4EZNS0_50_GLOBAL__N__2680c7bb_12_PowKernel_cu_7dd49032_316822pow_scalar_tensor_implIN3c104HalfEEEvRNS_18TensorIteratorBaseET_EUlS5_E_St5arrayIPcLm2EEEEviT0_T1_
        .type           _ZN2at6native29vectorized_elementwise_kernelILi4EZNS0_50_GLOBAL__N__2680c7bb_12_PowKernel_cu_7dd49032_316822pow_scalar_tensor_implIN3c104HalfEEEvRNS_18TensorIteratorBaseET_EUlS5_E_St5arrayIPcLm2EEEEviT0_T1_,@function
        .size           _ZN2at6native29vectorized_elementwise_kernelILi4EZNS0_50_GLOBAL__N__2680c7bb_12_PowKernel_cu_7dd49032_316822pow_scalar_tensor_implIN3c104HalfEEEvRNS_18TensorIteratorBaseET_EUlS5_E_St5arrayIPcLm2EEEEviT0_T1_,(.L_x_71874 - _ZN2at6native29vectorized_elementwise_kernelILi4EZNS0_50_GLOBAL__N__2680c7bb_12_PowKernel_cu_7dd49032_316822pow_scalar_tensor_implIN3c104HalfEEEvRNS_18TensorIteratorBaseET_EUlS5_E_St5arrayIPcLm2EEEEviT0_T1_)
        .other          _ZN2at6native29vectorized_elementwise_kernelILi4EZNS0_50_GLOBAL__N__2680c7bb_12_PowKernel_cu_7dd49032_316822pow_scalar_tensor_implIN3c104HalfEEEvRNS_18TensorIteratorBaseET_EUlS5_E_St5arrayIPcLm2EEEEviT0_T1_,@"STO_CUDA_ENTRY STV_DEFAULT"
_ZN2at6native29vectorized_elementwise_kernelILi4EZNS0_50_GLOBAL__N__2680c7bb_12_PowKernel_cu_7dd49032_316822pow_scalar_tensor_implIN3c104HalfEEEvRNS_18TensorIteratorBaseET_EUlS5_E_St5arrayIPcLm2EEEEviT0_T1_:
.text._ZN2at6native29vectorized_elementwise_kernelILi4EZNS0_50_GLOBAL__N__2680c7bb_12_PowKernel_cu_7dd49032_316822pow_scalar_tensor_implIN3c104HalfEEEvRNS_18TensorIteratorBaseET_EUlS5_E_St5arrayIPcLm2EEEEviT0_T1_:
        /* <DEDUP_REMOVED lines=14> */
[----:B------:R-:W4:Y:S01]  /*00e0*/  LDG.E.64 R2, desc[UR4][R12.64+0x400] ;  /* 0x000400040c027981 */ /* 0x000f22000c1e1b00 */
[----:B--2---:R-:W-:-:S06]  /*00f0*/  HADD2.F32 R8, -RZ, R8.H0_H0 ;  /* 0x20000008ff087230 */ /* 0x004fcc0000004100 */
[----:B------:R-:W0:Y:S01]  /*0100*/  MUFU.LG2 R8, R8 ;  /* 0x0000000800087308 */ /* 0x000e220000000c00 */
[--C-:B---3--:R-:W-:Y:S02]  /*0110*/  HADD2.F32 R9, -RZ, R4.reuse.H1_H1 ;  /* 0x30000004ff097230 */ /* 0x108fe40000004100 */
[--C-:B------:R-:W-:Y:S02]  /*0120*/  HADD2.F32 R11, -RZ, R5.reuse.H0_H0 ;  /* 0x20000005ff0b7230 */ /* 0x100fe40000004100 */
[----:B------:R-:W-:Y:S02]  /*0130*/  HADD2.F32 R5, -RZ, R5.H1_H1 ;  /* 0x30000005ff057230 */ /* 0x000fe40000004100 */
[C---:B0-----:R-:W-:Y:S01]  /*0140*/  FMUL.FTZ R10, R8.reuse, R9 ;  /* 0x00000009080a7220 */ /* 0x041fe20000410000 */
[----:B------:R-:W-:Y:S02]  /*0150*/  HADD2.F32 R7, -RZ, R4.H0_H0 ;  /* 0x20000004ff077230 */ /* 0x000fe40000004100 */
[----:B------:R-:W-:Y:S01]  /*0160*/  FMUL.FTZ R9, R8, R11 ;  /* 0x0000000b08097220 */ /* 0x000fe20000410000 */
[----:B----4-:R-:W-:-:S02]  /*0170*/  HADD2.F32 R13, -RZ, R2.H0_H0 ;  /* 0x20000002ff0d7230 */ /* 0x010fc40000004100 */
[C---:B------:R-:W-:Y:S01]  /*0180*/  FMUL.FTZ R11, R8.reuse, R5 ;  /* 0x00000005080b7220 */ /* 0x040fe20000410000 */
[--C-:B------:R-:W-:Y:S01]  /*0190*/  HADD2.F32 R17, -RZ, R3.reuse.H0_H0 ;  /* 0x20000003ff117230 */ /* 0x100fe20000004100 */
[----:B------:R-:W0:Y:S01]  /*01a0*/  LDC.64 R4, c[0x0][0x228] ;  /* 0x00008a00ff047b82 */ /* 0x000e220000000a00 */
[----:B------:R-:W-:Y:S02]  /*01b0*/  HADD2.F32 R15, -RZ, R2.H1_H1 ;  /* 0x30000002ff0f7230 */ /* 0x000fe40000004100 */
[----:B------:R-:W-:Y:S01]  /*01c0*/  FMUL.FTZ R7, R7, R8 ;  /* 0x0000000807077220 */ /* 0x000fe20000410000 */
[----:B------:R-:W-:Y:S02]  /*01d0*/  HADD2.F32 R3, -RZ, R3.H1_H1 ;  /* 0x30000003ff037230 */ /* 0x000fe40000004100 */
[C---:B------:R-:W-:Y:S01]  /*01e0*/  FMUL.FTZ R13, R8.reuse, R13 ;  /* 0x0000000d080d7220 */ /* 0x040fe20000410000 */
[C---:B------:R-:W-:Y:S01]  /*01f0*/  FMUL.FTZ R17, R8.reuse, R17 ;  /* 0x0000001108117220 */ /* 0x040fe20000410000 */
[C---:B------:R-:W-:Y:S01]  /*0200*/  FMUL.FTZ R15, R8.reuse, R15 ;  /* 0x0000000f080f7220 */ /* 0x040fe20000410000 */
[----:B------:R-:W-:Y:S01]  /*0210*/  MUFU.EX2 R10, R10 ;  /* 0x0000000a000a7308 */ /* 0x000fe20000000800 */
[----:B------:R-:W-:-:S07]  /*0220*/  FMUL.FTZ R3, R8, R3 ;  /* 0x0000000308037220 */ /* 0x000fce0000410000 */
[----:B------:R-:W1:Y:S08]  /*0230*/  MUFU.EX2 R7, R7 ;  /* 0x0000000700077308 */ /* 0x000e700000000800 */
[----:B------:R-:W-:Y:S01]  /*0240*/  MUFU.EX2 R9, R9 ;  /* 0x0000000900097308 */ /* 0x000fe20000000800 */
[----:B0-----:R-:W-:-:S04]  /*0250*/  IMAD.WIDE.U32 R4, R0, 0x2, R4 ;  /* 0x0000000200047825 */ /* 0x001fc800078e0004 */
[----:B------:R-:W-:-:S03]  /*0260*/  IMAD.WIDE R4, R6, 0x8, R4 ;  /* 0x0000000806047825 */ /* 0x000fc600078e0204 */
[----:B------:R-:W0:Y:S01]  /*0270*/  MUFU.EX2 R12, R11 ;  /* 0x0000000b000c7308 */ /* 0x000e220000000800 */
[----:B-1----:R-:W-:-:S07]  /*0280*/  F2FP.F16.F32.PACK_AB R10, R10, R7 ;  /* 0x000000070a0a723e */ /* 0x002fce00000000ff */
[----:B------:R-:W-:Y:S08]  /*0290*/  MUFU.EX2 R13, R13 ;  /* 0x0000000d000d7308 */ /* 0x000ff00000000800 */
[----:B------:R-:W1:Y:S01]  /*02a0*/  MUFU.EX2 R2, R15 ;  /* 0x0000000f00027308 */ /* 0x000e620000000800 */
[----:B0-----:R-:W-:-:S05]  /*02b0*/  F2FP.F16.F32.PACK_AB R11, R12, R9 ;  /* 0x000000090c0b723e */ /* 0x001fca00000000ff */
[----:B------:R-:W-:Y:S02]  /*02c0*/  STG.E.64 desc[UR4][R4.64], R10 ;  /* 0x0000000a04007986 */ /* 0x000fe4000c101b04 */
[----:B------:R-:W-:Y:S08]  /*02d0*/  MUFU.EX2 R17, R17 ;  /* 0x0000001100117308 */ /* 0x000ff00000000800 */
[----:B------:R-:W0:Y:S01]  /*02e0*/  MUFU.EX2 R8, R3 ;  /* 0x0000000300087308 */ /* 0x000e220000000800 */
[----:B-1----:R-:W-:-:S02]  /*02f0*/  F2FP.F16.F32.PACK_AB R6, R2, R13 ;  /* 0x0000000d0206723e */ /* 0x002fc400000000ff */
[----:B0-----:R-:W-:-:S05]  /*0300*/  F2FP.F16.F32.PACK_AB R7, R8, R17 ;  /* 0x000000110807723e */ /* 0x001fca00000000ff */
[----:B------:R-:W-:Y:S01]  /*0310*/  STG.E.64 desc[UR4][R4.64+0x400], R6 ;  /* 0x0004000604007986 */ /* 0x000fe2000c101b04 */
[----:B------:R-:W-:Y:S05]  /*0320*/  EXIT ;  /* 0x000000000000794d */ /* 0x000fea0003800000 */
.L_x_40363:
        /* <DEDUP_REMOVED lines=148> */
.L_x_40366:
[----:B------:R-:W-:-:S13]  /*0c70*/  ISETP.GE.AND P0, PT, R21, R2, PT ;  /* 0x000000021500720c */ /* 0x000fda0003f06270 */
[----:B------:R-:W-:Y:S05]  /*0c80*/  @P0 BRA `(.L_x_40368) ;  /* 0x0000000000300947 */ /* 0x000fea0003800000 */
[----:B0-----:R-:W0:Y:S01]  /*0c90*/  LDC.64 R4, c[0x0][0x228] ;  /* 0x00008a00ff047b82 */ /* 0x001e220000000a00 */
[----:B------:R-:W-:Y:S01]  /*0ca0*/  IADD3 R3, R0, R21, RZ ;  /* 0x0000001500037210 */ /* 0x000fe20007ffe0ff */
[----:B------:R-:W-:-:S04]  /*0cb0*/  VIADD R21, R21, 0x80 ;  /* 0x0000008015157836 */ /* 0x000fc80000000000 */
[----:B0-----:R-:W-:-:S05]  /*0cc0*/  IMAD.WIDE.U32 R4, R3, 0x2, R4 ;  /* 0x0000000203047825 */ /* 0x001fca00078e0004 */
[----:B------:R1:W-:Y:S02]  /*0cd0*/  STG.E.U16 desc[UR4][R4.64], R6 ;  /* 0x0000000604007986 */ /* 0x0003e4000c101504 */
.L_x_40367:
[----:B------:R-:W-:-:S13]  /*0ce0*/  ISETP.GE.AND P0, PT, R21, R2, PT ;  /* 0x000000021500720c */ /* 0x000fda0003f06270 */
[----:B------:R-:W-:Y:S05]  /*0cf0*/  @P0 BRA `(.L_x_40369) ;  /* 0x0000000000340947 */ /* 0x000fea0003800000 */
[----:B01----:R-:W0:Y:S01]  /*0d00*/  LDC.64 R4, c[0x0][0x228] ;  /* 0x00008a00ff047b82 */ /* 0x003e220000000a00 */
[----:B------:R-:W-:Y:S02]  /*0d10*/  IADD3 R3, R0, R21, RZ ;  /* 0x0000001500037210 */ /* 0x000fe40007ffe0ff */
[----:B------:R-:W-:-:S03]  /*0d20*/  IADD3 R21, R21, 0x80, RZ ;  /* 0x0000008015157810 */ /* 0x000fc60007ffe0ff */
[----:B0-----:R-:W-:-:S05]  /*0d30*/  IMAD.WIDE.U32 R4, R3, 0x2, R4 ;  /* 0x0000000203047825 */ /* 0x001fca00078e0004 */
[----:B------:R1:W-:Y:S02]  /*0d40*/  STG.E.U16 desc[UR4][R4.64], R7 ;  /* 0x0000000704007986 */ /* 0x0003e4000c101504 */
.L_x_40368:
        /* <DEDUP_REMOVED lines=8> */
.L_x_40369:
[----:B------:R-:W-:Y:S05]  /*0dd0*/  BSYNC B1 ;  /* 0x0000000000017941 */ /* 0x000fea0003800000 */
.L_x_40365:
[----:B------:R-:W-:-:S13]  /*0de0*/  ISETP.GE.AND P0, PT, R21, R2, PT ;  /* 0x000000021500720c */ /* 0x000fda0003f06270 */
[----:B012---:R-:W0:Y:S01]  /*0df0*/  @!P0 LDC.64 R4, c[0x0][0x228] ;  /* 0x00008a00ff048b82 */ /* 0x007e220000000a00 */
[----:B------:R-:W-:Y:S02]  /*0e00*/  @!P0 IADD3 R3, R0, R21, RZ ;  /* 0x0000001500038210 */ /* 0x000fe40007ffe0ff */
[----:B------:R-:W-:-:S03]  /*0e10*/  @!P0 IADD3 R21, R21, 0x80, RZ ;  /* 0x0000008015158810 */ /* 0x000fc60007ffe0ff */
[----:B0-----:R-:W-:-:S05]  /*0e20*/  @!P0 IMAD.WIDE.U32 R4, R3, 0x2, R4 ;  /* 0x0000000203048825 */ /* 0x001fca00078e0004 */
[----:B------:R2:W-:Y:S02]  /*0e30*/  @!P0 STG.E.U16 desc[UR4][R4.64], R9 ;  /* 0x0000000904008986 */ /* 0x0005e4000c101504 */
.L_x_40370:
[----:B------:R-:W-:Y:S05]  /*0e40*/  BSYNC B0 ;  /* 0x0000000000007941 */ /* 0x000fea0003800000 */
.L_x_40364:
        /* <DEDUP_REMOVED lines=8> */
.L_x_40371:
        /* <DEDUP_REMOVED lines=11> */
.L_x_71874:


//--------------------- .text._ZN2at6native29vectorized_elementwise_kernelILi8EZNS0_50_GLOBAL__N__2680c7bb_12_PowKernel_cu_7dd49032_316822pow_scalar_tensor_implIN3c104HalfEEEvRNS_18TensorIteratorBaseET_EUlS5_E_St5arrayIPcLm2EEEEviT0_T1_ --------------------------
	.section	.text._ZN2at6native29vectorized_elementwise_kernelILi8EZNS0_50_GLOBAL__N__2680c7bb_12_PowKernel_cu_7dd49032_316822pow_scalar_tensor_implIN3c104HalfEEEvRNS_18TensorIteratorBaseET_EUlS5_E_St5arrayIPcLm2EEEEviT0_T1_,"ax",@progbits
	.align	128
        .global         _ZN2at6native29vectorized_elementwise_kernelILi8EZNS0_50_GLOBAL__N__2680c7bb_12_PowKernel_cu_7dd49032_316822pow_scalar_tensor_implIN3c104HalfEEEvRNS_18TensorIteratorBaseET_EUlS5_E_St5arrayIPcLm2EEEEviT0_T1_
        .type           _ZN2at6native29vectorized_elementwise_kernelILi8EZNS0_50_GLOBAL__N__2680c7bb_12_PowKernel_cu_7dd49032_316822pow_scalar_tensor_implIN3c104HalfEEEvRNS_18TensorIteratorBaseET_EUlS5_E_St5arrayIPcLm2EEEEviT0_T1_,@function
        .size           _ZN2at6native29vectorized_elementwise_kernelILi8EZNS0_50_GLOBAL__N__2680c7bb_12_PowKernel_cu_7dd49032_316822pow_scalar_tensor_implIN3c104HalfEEEvRNS_18TensorIteratorBaseET_EUlS5_E_St5arrayIPcLm2EEEEviT0_T1_,(.L_x_71875 - _ZN2at6native29vectorized_elementwise_kernelILi8EZNS0_50_GLOBAL__N__2680c7bb_12_PowKernel_cu_7dd49032_316822pow_scalar_tensor_implIN3c104HalfEEEvRNS_18TensorIteratorBaseET_EUlS5_E_St5arrayIPcLm2EEEEviT0_T1_)
        .other          _ZN2at6native29vectorized_elementwise_kernelILi8EZNS0_50_GLOBAL__N__2680c7bb_12_PowKernel_cu_7dd49032_316822pow_scalar_tensor_implIN3c104HalfEEEvRNS_18TensorIteratorBaseET_EUlS5_E_St5arrayIPcLm2EEEEviT0_T1_,@"STO_CUDA_ENTRY STV_DEFAULT"
_ZN2at6native29vectorized_elementwise_kernelILi8EZNS0_50_GLOBAL__N__2680c7bb_12_PowKernel_cu_7dd49032_316822pow_scalar_tensor_implIN3c104HalfEEEvRNS_18TensorIteratorBaseET_EUlS5_E_St5arrayIPcLm2EEEEviT0_T1_:
.text._ZN2at6native29vectorized_elementwise_kernelILi8EZNS0_50_GLOBAL__N__2680c7bb_12_PowKernel_cu_7dd49032_316822pow_scalar_tensor_implIN3c104HalfEEEvRNS_18TensorIteratorBaseET_EUlS5_E_St5arrayIPcLm2EEEEviT0_T1_:
        /* <DEDUP_REMOVED lines=13> */
[----:B------:R-:W3:Y:S01]  /*00d0*/  LDG.E.128 R4, desc[UR4][R4.64] ;  /* 0x0000000404047981 */ /* 0x000ee2000c1e1d00 */
        /* <DEDUP_REMOVED lines=8> */
[----:B------:R-:W-:-:S02]  /*0160*/  HADD2.F32 R15, -RZ, R6.H1_H1 ;  /* 0x30000006ff0f7230 */ /* 0x000fc40000004100 */
[C---:B------:R-:W-:Y:S01]  /*0170*/  FMUL.FTZ R11, R8.reuse, R5 ;  /* 0x00000005080b7220 */ /* 0x040fe20000410000 */
[----:B------:R-:W-:Y:S01]  /*0180*/  HADD2.F32 R13, -RZ, R6.H0_H0 ;  /* 0x20000006ff0d7230 */ /* 0x000fe20000004100 */
[----:B------:R-:W0:Y:S01]  /*0190*/  LDC.64 R4, c[0x0][0x228] ;  /* 0x00008a00ff047b82 */ /* 0x000e220000000a00 */
[--C-:B------:R-:W-:Y:S02]  /*01a0*/  HADD2.F32 R17, -RZ, R7.reuse.H0_H0 ;  /* 0x20000007ff117230 */ /* 0x100fe40000004100 */
        /* <DEDUP_REMOVED lines=9> */
[----:B0-----:R-:W-:-:S07]  /*0240*/  IMAD.WIDE.U32 R4, R0, 0x2, R4 ;  /* 0x0000000200047825 */ /* 0x001fce00078e0004 */
[----:B------:R-:W0:Y:S08]  /*0250*/  MUFU.EX2 R14, R11 ;  /* 0x0000000b000e7308 */ /* 0x000e300000000800 */
[----:B------:R2:W-:Y:S08]  /*0260*/  MUFU.EX2 R6, R13 ;  /* 0x0000000d00067308 */ /* 0x0005f00000000800 */
[----:B------:R-:W3:Y:S01]  /*0270*/  MUFU.EX2 R15, R15 ;  /* 0x0000000f000f7308 */ /* 0x000ee20000000800 */
[----:B--2---:R-:W-:Y:S01]  /*0280*/  IMAD.WIDE R12, R2, 0x10, R4 ;  /* 0x00000010020c7825 */ /* 0x004fe200078e0204 */
[----:B-1----:R-:W-:-:S02]  /*0290*/  F2FP.F16.F32.PACK_AB R4, R10, R3 ;  /* 0x000000030a04723e */ /* 0x002fc400000000ff */
[----:B0-----:R-:W-:-:S04]  /*02a0*/  F2FP.F16.F32.PACK_AB R5, R14, R9 ;  /* 0x000000090e05723e */ /* 0x001fc800000000ff */
[----:B------:R-:W-:Y:S08]  /*02b0*/  MUFU.EX2 R7, R17 ;  /* 0x0000001100077308 */ /* 0x000ff00000000800 */
[----:B------:R-:W0:Y:S01]  /*02c0*/  MUFU.EX2 R8, R19 ;  /* 0x0000001300087308 */ /* 0x000e220000000800 */
[----:B---3--:R-:W-:Y:S02]  /*02d0*/  F2FP.F16.F32.PACK_AB R6, R15, R6 ;  /* 0x000000060f06723e */ /* 0x008fe400000000ff */
[----:B0-----:R-:W-:-:S05]  /*02e0*/  F2FP.F16.F32.PACK_AB R7, R8, R7 ;  /* 0x000000070807723e */ /* 0x001fca00000000ff */
[----:B------:R-:W-:Y:S01]  /*02f0*/  STG.E.128 desc[UR4][R12.64], R4 ;  /* 0x000000040c007986 */ /* 0x000fe2000c101d04 */
[----:B------:R-:W-:Y:S05]  /*0300*/  EXIT ;  /* 0x000000000000794d */ /* 0x000fea0003800000 */
.L_x_40372:
        /* <DEDUP_REMOVED lines=148> */
.L_x_40375:
[----:B------:R-:W-:-:S13]  /*0c50*/  ISETP.GE.AND P0, PT, R21, R2, PT ;  /* 0x000000021500720c */ /* 0x000fda0003f06270 */
[----:B------:R-:W-:Y:S05]  /*0c60*/  @P0 BRA `(.L_x_40377) ;  /* 0x0000000000300947 */ /* 0x000fea0003800000 */
[----:B0-----:R-:W0:Y:S01]  /*0c70*/  LDC.64 R4, c[0x0][0x228] ;  /* 0x00008a00ff047b82 */ /* 0x001e220000000a00 */
[----:B------:R-:W-:Y:S01]  /*0c80*/  IADD3 R3, R0, R21, RZ ;  /* 0x0000001500037210 */ /* 0x000fe20007ffe0ff */
[----:B------:R-:W-:-:S04]  /*0c90*/  VIADD R21, R21, 0x80 ;  /* 0x0000008015157836 */ /* 0x000fc80000000000 */
[----:B0-----:R-:W-:-:S05]  /*0ca0*/  IMAD.WIDE.U32 R4, R3, 0x2, R4 ;  /* 0x0000000203047825 */ /* 0x001fca00078e0004 */
[----:B------:R1:W-:Y:S02]  /*0cb0*/  STG.E.U16 desc[UR4][R4.64], R6 ;  /* 0x0000000604007986 */ /* 0x0003e4000c101504 */
.L_x_40376:
[----:B------:R-:W-:-:S13]  /*0cc0*/  ISETP.GE.AND P0, PT, R21, R2, PT ;  /* 0x000000021500720c */ /* 0x000fda0003f06270 */
[----:B------:R-:W-:Y:S05]  /*0cd0*/  @P0 BRA `(.L_x_40378) ;  /* 0x0000000000340947 */ /* 0x000fea0003800000 */
[----:B01----:R-:W0:Y:S01]  /*0ce0*/  LDC.64 R4, c[0x0][0x228] ;  /* 0x00008a00ff047b82 */ /* 0x003e220000000a00 */
[----:B------:R-:W-:Y:S02]  /*0cf0*/  IADD3 R3, R0, R21, RZ ;  /* 0x0000001500037210 */ /* 0x000fe40007ffe0ff */
[----:B------:R-:W-:-:S03]  /*0d00*/  IADD3 R21, R21, 0x80, RZ ;  /* 0x0000008015157810 */ /* 0x000fc60007ffe0ff */
[----:B0-----:R-:W-:-:S05]  /*0d10*/  IMAD.WIDE.U32 R4, R3, 0x2, R4 ;  /* 0x0000000203047825 */ /* 0x001fca00078e0004 */
[----:B------:R1:W-:Y:S02]  /*0d20*/  STG.E.U16 desc[UR4][R4.64], R7 ;  /* 0x0000000704007986 */ /* 0x0003e4000c101504 */
.L_x_40377:
        /* <DEDUP_REMOVED lines=8> */
.L_x_40378:
[----:B------:R-:W-:Y:S05]  /*0db0*/  BSYNC B1 ;  /* 0x0000000000017941 */ /* 0x000fea0003800000 */
.L_x_40374:
[----:B------:R-:W-:-:S13]  /*0dc0*/  ISETP.GE.AND P0, PT, R21, R2, PT ;  /* 0x000000021500720c */ /* 0x000fda0003f06270 */
[----:B012---:R-:W0:Y:S01]  /*0dd0*/  @!P0 LDC.64 R4, c[0x0][0x228] ;  /* 0x00008a00ff048b82 */ /* 0x007e220000000a00 */
[----:B------:R-:W-:Y:S02]  /*0de0*/  @!P0 IADD3 R3, R0, R21, RZ ;  /* 0x0000001500038210 */ /* 0x000fe40007ffe0ff */
[----:B------:R-:W-:-:S03]  /*0df0*/  @!P0 IADD3 R21, R21, 0x80, RZ ;  /* 0x0000008015158810 */ /* 0x000fc60007ffe0ff */
[----:B0-----:R-:W-:-:S05]  /*0e00*/  @!P0 IMAD.WIDE.U32 R4, R3, 0x2, R4 ;  /* 0x0000000203048825 */ /* 0x001fca00078e0004 */
[----:B------:R2:W-:Y:S02]  /*0e10*/  @!P0 STG.E.U16 desc[UR4][R4.64], R9 ;  /* 0x0000000904008986 */ /* 0x0005e4000c101504 */
.L_x_40379:
[----:B------:R-:W-:Y:S05]  /*0e20*/  BSYNC B0 ;  /* 0x0000000000007941 */ /* 0x000fea0003800000 */
.L_x_40373:
        /* <DEDUP_REMOVED lines=8> */
.L_x_40380:
        /* <DEDUP_REMOVED lines=13> */
.L_x_71875:


//--------------------- .text._ZN2at6native18elementwise_kernelILi128ELi4EZNS0_15gpu_kernel_implIZZZNS0_50_GLOBAL__N__2680c7bb_12_PowKernel_cu_7dd49032_316824pow_tensor_tensor_kernelERNS_18TensorIteratorBaseEENKUlvE_clEvENKUlvE7_clEvEUlN3c107complexIfEESA_E_EEvS5_RKT_EUliE_EEviT1_ --------------------------
	.section	.text._ZN2at6native18elementwise_kernelILi128ELi4EZNS0_15gpu_kernel_implIZZZNS0_50_GLOBAL__N__2680c7bb_12_PowKernel_cu_7dd49032_316824pow_tensor_tensor_kernelERNS_18TensorIteratorBaseEENKUlvE_clEvENKUlvE7_clEvEUlN3c107complexIfEESA_E_EEvS5_RKT_EUliE_EEviT1_,"ax",@progbits
	.align	128
        .global         _ZN2at6native18elementwise_kernelILi128ELi4EZNS0_15gpu_kernel_implIZZZNS0_50_GLOBAL__N__2680c7bb_12_PowKernel_cu_7dd49032_316824pow_tensor_tensor_kernelERNS_18TensorIteratorBaseEENKUlvE_clEvENKUlvE7_clEvEUlN3c107complexIfEESA_E_EEvS5_RKT_EUliE_EEviT1_
        .type           _ZN2at6native18elementwise_kernelILi128ELi4EZNS0_15gpu_kernel_implIZZZNS0_50_GLOBAL__N__2680c7bb_12_PowKernel_cu_7dd49032_316824pow_tensor_tensor_kernelERNS_18TensorIteratorBaseEENKUlvE_clEvENKUlvE7_clEvEUlN3c107complexIfEESA_E_EEvS5_RKT_EUliE_EEviT1_,@function
        .size           _ZN2at6native18elementwise_kernelILi128ELi4EZNS0_15gpu_kernel_implIZZZNS0_50_GLOBAL__N__2680c7bb_12_PowKernel_cu_7dd49032_316824pow_tensor_tensor_kernelERNS_18TensorIteratorBaseEENKUlvE_clEvENKUlvE7_clEvEUlN3c107complexIfEESA_E_EEvS5_RKT_EUliE_EEviT1_,(.L_x_71526 - _ZN2at6native18elementwise_kernelILi128ELi4EZNS0_15gpu_kernel_implIZZZNS0_50_GLOBAL__N__2680c7bb_12_PowKernel_cu_7dd49032_316824pow_tensor_tensor_kernelERNS_18TensorIteratorBaseEENKUlvE_clEvENKUlvE7_clEvEUlN3c107complexIfEESA_E_EEvS5_RKT_EUliE_EEviT1_)
        .other          _ZN2at6native18elementwise_kernelILi128ELi4EZNS0_15gpu_kernel_implIZZZNS0_50_GLOBAL__N__2680c7bb_12_PowKernel_cu_7dd49032_316824pow_tensor_tensor_kernelERNS_18TensorIteratorBaseEENKUlvE_clEvENKUlvE7_clEvEUlN3c107complexIfEESA_E_EEvS5_RKT_EUliE_EEviT1_,@"STO_CUDA_ENTRY STV_DEFAULT"
_ZN2at6native18elementwise_kernelILi128ELi4EZNS0_15gpu_kernel_implIZZZNS0_50_GLOBAL__N__2680c7bb_12_PowKernel_cu_7dd49032_316824pow_tensor_tensor_kernelERNS_18TensorIteratorBaseEENKUlvE_clEvENKUlvE7_clEvEUlN3c107complexIfEESA_E_EEvS5_RKT_EUliE_EEviT1_:
.text._ZN2at6native18elementwise_kernelILi128ELi4EZNS0_15gpu_kernel_implIZZZNS0_50_GLOBAL__N__2680c7bb_12_PowKernel_cu_7dd49032_316824pow_tensor_tensor_kernelERNS_18TensorIteratorBaseEENKUlvE_clEvENKUlvE7_clEvEUlN3c107complexIfEESA_E_EEvS5_RKT_EUliE_EEviT1_:
        /* <DEDUP_REMOVED lines=11> */
[----:B------:R-:W-:Y:S02]  /*00b0*/  IMAD.MOV.U32 R22, RZ, RZ, RZ ;  /* 0x000000ffff167224 */ /* 0x000fe400078e00ff */
[----:B------:R-:W-:Y:S01]  /*00c0*/  IMAD.MOV.U32 R16, RZ, RZ, RZ ;  /* 0x000000ffff107224 */ /* 0x000fe200078e00ff */
        /* <DEDUP_REMOVED lines=349> */
[----:B------:R-:W-:-:S07]  /*16a0*/  IMAD R22, R5, UR6, R22 ;  /* 0x0000000605167c24 */ /* 0x000fce000f8e0216 */
.L_x_40383:
        /* <DEDUP_REMOVED lines=23> */
.L_x_40388:
[----:B------:R-:W2:Y:S01]  /*1820*/  LDG.E.U8 R2, desc[UR36][R2.64] ;  /* 0x0000002402027981 */ /* 0x000ea2000c1e1100 */
[----:B------:R-:W-:Y:S01]  /*1830*/  IMAD.MOV.U32 R19, RZ, RZ, RZ ;  /* 0x000000ffff137224 */ /* 0x000fe200078e00ff */
[----:B--2---:R-:W-:Y:S01]  /*1840*/  I2FP.F32.U32 R18, R2 ;  /* 0x0000000200127245 */ /* 0x004fe20000201000 */
[----:B------:R-:W-:Y:S06]  /*1850*/  BRA `(.L_x_40390) ;  /* 0x0000000c007c7947 */ /* 0x000fec0003800000 */
.L_x_40387:
        /* <DEDUP_REMOVED lines=10> */
.L_x_40392:
[----:B------:R-:W2:Y:S01]  /*1900*/  LDG.E R2, desc[UR36][R2.64] ;  /* 0x0000002402027981 */ /* 0x000ea2000c1e1900 */
[----:B------:R-:W-:Y:S01]  /*1910*/  HFMA2.MMA R19, -RZ, RZ, 0, 0 ;  /* 0x00000000ff137435 */ /* 0x000fe200000001ff */
[----:B--2---:R-:W-:Y:S01]  /*1920*/  I2FP.F32.S32 R18, R2 ;  /* 0x0000000200127245 */ /* 0x004fe20000201400 */
[----:B------:R-:W-:Y:S09]  /*1930*/  BRA `(.L_x_40390) ;  /* 0x0000000c00447947 */ /* 0x000ff20003800000 */
.L_x_40391:
[----:B------:R-:W2:Y:S01]  /*1940*/  LDG.E.U16 R2, desc[UR36][R2.64] ;  /* 0x0000002402027981 */ /* 0x000ea2000c1e1500 */
[----:B------:R-:W-:Y:S01]  /*1950*/  IMAD.MOV.U32 R19, RZ, RZ, RZ ;  /* 0x000000ffff137224 */ /* 0x000fe200078e00ff */
[----:B--2---:R0:W1:Y:S01]  /*1960*/  I2F.S16 R18, R2 ;  /* 0x0000000200127306 */ /* 0x0040620000101400 */
[----:B------:R-:W-:Y:S05]  /*1970*/  BRA `(.L_x_40390) ;  /* 0x0000000c00347947 */ /* 0x000fea0003800000 */
.L_x_40386:
        /* <DEDUP_REMOVED lines=9> */
.L_x_40394:
[----:B------:R-:W2:Y:S01]  /*1a10*/  LDG.E.U16 R2, desc[UR36][R2.64] ;  /* 0x0000002402027981 */ /* 0x000ea2000c1e1500 */
[----:B------:R-:W-:Y:S01]  /*1a20*/  MOV R19, RZ ;  /* 0x000000ff00137202 */ /* 0x000fe20000000f00 */
[----:B--2---:R-:W-:Y:S01]  /*1a30*/  HADD2.F32 R18, -RZ, R2.H0_H0 ;  /* 0x20000002ff127230 */ /* 0x004fe20000004100 */
[----:B------:R-:W-:Y:S06]  /*1a40*/  BRA `(.L_x_40390) ;  /* 0x0000000c00007947 */ /* 0x000fec0003800000 */
.L_x_40393:
        /* <DEDUP_REMOVED lines=8> */
.L_x_40396:
[----:B------:R-:W2:Y:S02]  /*1ad0*/  LDG.E R2, desc[UR36][R2.64] ;  /* 0x0000002402027981 */ /* 0x000ea4000c1e1900 */
[--C-:B--2---:R-:W-:Y:S02]  /*1ae0*/  HADD2.F32 R19, -RZ, R2.reuse.H1_H1 ;  /* 0x30000002ff137230 */ /* 0x104fe40000004100 */
[----:B------:R-:W-:Y:S01]  /*1af0*/  HADD2.F32 R18, -RZ, R2.H0_H0 ;  /* 0x20000002ff127230 */ /* 0x000fe20000004100 */
[----:B------:R-:W-:Y:S06]  /*1b00*/  BRA `(.L_x_40390) ;  /* 0x0000000800d07947 */ /* 0x000fec0003800000 */
.L_x_40395:
        /* <DEDUP_REMOVED lines=8> */
.L_x_40385:
        /* <DEDUP_REMOVED lines=13> */
.L_x_40399:
        /* <DEDUP_REMOVED lines=10> */
.L_x_40398:
        /* <DEDUP_REMOVED lines=17> */
[----:B------:R-:W-:Y:S02]  /*1e10*/  SEL R5, R4, RZ, P0 ;  /* 0x000000ff04057207 */ /* 0x000fe40000000000 */
[----:B------:R-:W-:-:S03]  /*1e20*/  IADD3 R4, R0, 0x1000000, RZ ;  /* 0x0100000000047810 */ /* 0x000fc60007ffe0ff */
        /* <DEDUP_REMOVED lines=8> */
.L_x_40401:
        /* <DEDUP_REMOVED lines=14> */
.L_x_40400:
[----:B------:R-:W2:Y:S01]  /*1f90*/  LDG.E.U16 R2, desc[UR36][R2.64] ;  /* 0x0000002402027981 */ /* 0x000ea2000c1e1500 */
[----:B------:R-:W-:Y:S01]  /*1fa0*/  IMAD.MOV.U32 R19, RZ, RZ, RZ ;  /* 0x000000ffff137224 */ /* 0x000fe200078e00ff */
[----:B--2---:R-:W-:Y:S01]  /*1fb0*/  SHF.L.U32 R18, R2, 0x10, RZ ;  /* 0x0000001002127819 */ /* 0x004fe200000006ff */
[----:B------:R-:W-:Y:S06]  /*1fc0*/  BRA `(.L_x_40390) ;  /* 0x0000000400a07947 */ /* 0x000fec0003800000 */
.L_x_40397:
        /* <DEDUP_REMOVED lines=12> */
.L_x_40404:
        /* <DEDUP_REMOVED lines=20> */
.L_x_40406:
[----:B------:R-:W-:Y:S05]  /*21d0*/  BSYNC B0 ;  /* 0x0000000000007941 */ /* 0x000fea0003800000 */
.L_x_40405:
[----:B------:R-:W-:Y:S01]  /*21e0*/  IMAD.SHL.U32 R2, R2, 0x100000, RZ ;  /* 0x0010000002027824 */ /* 0x000fe200078e00ff */
[----:B------:R-:W-:-:S04]  /*21f0*/  LEA R3, R0, 0x3b800000, 0x17 ;  /* 0x3b80000000037811 */ /* 0x000fc800078eb8ff */
[----:B------:R-:W-:Y:S01]  /*2200*/  LOP3.LUT R18, R3, R2, R18, 0xfe, !PT ;  /* 0x0000000203127212 */ /* 0x000fe200078efe12 */
[----:B------:R-:W-:Y:S06]  /*2210*/  BRA `(.L_x_40390) ;  /* 0x00000004000c7947 */ /* 0x000fec0003800000 */
.L_x_40403:
        /* <DEDUP_REMOVED lines=20> */
.L_x_40408:
[----:B------:R-:W-:Y:S05]  /*2360*/  BSYNC B0 ;  /* 0x0000000000007941 */ /* 0x000fea0003800000 */
.L_x_40407:
[----:B------:R-:W-:Y:S02]  /*2370*/  LEA R3, R0, 0x37800000, 0x17 ;  /* 0x3780000000037811 */ /* 0x000fe400078eb8ff */
[----:B------:R-:W-:-:S04]  /*2380*/  SHF.L.U32 R2, R2, 0x15, RZ ;  /* 0x0000001502027819 */ /* 0x000fc800000006ff */
[----:B------:R-:W-:Y:S01]  /*2390*/  LOP3.LUT R18, R3, R2, R18, 0xfe, !PT ;  /* 0x0000000203127212 */ /* 0x000fe200078efe12 */
[----:B------:R-:W-:Y:S06]  /*23a0*/  BRA `(.L_x_40390) ;  /* 0x0000000000a87947 */ /* 0x000fec0003800000 */
.L_x_40402:
        /* <DEDUP_REMOVED lines=14> */
.L_x_40412:
[----:B------:R-:W-:Y:S05]  /*2490*/  BSYNC B0 ;  /* 0x0000000000007941 */ /* 0x000fea0003800000 */
.L_x_40411:
[----:B------:R-:W-:Y:S01]  /*24a0*/  IMAD.MOV.U32 R19, RZ, RZ, RZ ;  /* 0x000000ffff137224 */ /* 0x000fe200078e00ff */
[----:B------:R-:W-:Y:S06]  /*24b0*/  BRA `(.L_x_40390) ;  /* 0x0000000000647947 */ /* 0x000fec0003800000 */
.L_x_40389:
        /* <DEDUP_REMOVED lines=16> */
.L_x_40413:
[----:B------:R-:W-:Y:S01]  /*25c0*/  CS2R R18, SRZ ;  /* 0x0000000000127805 */ /* 0x000fe2000001ff00 */
[----:B------:R-:W-:Y:S06]  /*25d0*/  BRA `(.L_x_40390) ;  /* 0x00000000001c7947 */ /* 0x000fec0003800000 */
.L_x_40410:
[----:B------:R-:W2:Y:S01]  /*25e0*/  LDG.E.64 R2, desc[UR36][R2.64] ;  /* 0x0000002402027981 */ /* 0x000ea2000c1e1b00 */
[----:B------:R-:W-:Y:S01]  /*25f0*/  IMAD.MOV.U32 R19, RZ, RZ, RZ ;  /* 0x000000ffff137224 */ /* 0x000fe200078e00ff */
[----:B--2---:R0:W1:Y:S01]  /*2600*/  I2F.U64 R18, R2 ;  /* 0x0000000200127312 */ /* 0x0040620000301000 */
[----:B------:R-:W-:Y:S05]  /*2610*/  BRA `(.L_x_40390) ;  /* 0x00000000000c7947 */ /* 0x000fea0003800000 */
.L_x_40409:
[----:B------:R-:W2:Y:S01]  /*2620*/  LDG.E R2, desc[UR36][R2.64] ;  /* 0x0000002402027981 */ /* 0x000ea2000c1e1900 */
[----:B------:R-:W-:Y:S02]  /*2630*/  MOV R19, RZ ;  /* 0x000000ff00137202 */ /* 0x000fe40000000f00 */
[----:B--2---:R-:W-:-:S07]  /*2640*/  I2FP.F32.U32 R18, R2 ;  /* 0x0000000200127245 */ /* 0x004fce0000201000 */
.L_x_40390:
[----:B------:R-:W-:Y:S05]  /*2650*/  BSYNC B7 ;  /* 0x0000000000077941 */ /* 0x000fea0003800000 */
.L_x_40384:
[----:B------:R-:W1:Y:S01]  /*2660*/  LDC.U8 R4, c[0x0][0x49a] ;  /* 0x00012680ff047b82 */ /* 0x000e620000000000 */
[----:B------:R-:W-:Y:S01]  /*2670*/  ULDC.64 UR4, c[0x0][0x488] ;  /* 0x0001220000047ab9 */ /* 0x000fe20000000a00 */
[----:B------:R-:W-:Y:S01]  /*2680*/  BSSY B7, `(.L_x_40414) ;  /* 0x00000f5000077945 */ /* 0x000fe20003800000 */
[----:B0-234-:R-:W-:-:S05]  /*2690*/  IADD3 R2, P1, R22, UR4, RZ ;  /* 0x0000000416027c10 */ /* 0x01dfca000ff3e0ff */
        /* <DEDUP_REMOVED lines=16> */
.L_x_40418:
[----:B------:R-:W2:Y:S01]  /*27a0*/  LDG.E.U8 R2, desc[UR36][R2.64] ;  /* 0x0000002402027981 */ /* 0x000ea2000c1e1100 */
[----:B------:R-:W-:Y:S01]  /*27b0*/  HFMA2.MMA R5, -RZ, RZ, 0, 0 ;  /* 0x00000000ff057435 */ /* 0x000fe200000001ff */
[----:B--2---:R-:W-:Y:S01]  /*27c0*/  I2FP.F32.U32 R4, R2 ;  /* 0x0000000200047245 */ /* 0x004fe20000201000 */
[----:B------:R-:W-:Y:S09]  /*27d0*/  BRA `(.L_x_40420) ;  /* 0x0000000c007c7947 */ /* 0x000ff20003800000 */
.L_x_40417:
        /* <DEDUP_REMOVED lines=10> */
.L_x_40422:
[----:B------:R-:W2:Y:S01]  /*2880*/  LDG.E R2, desc[UR36][R2.64] ;  /* 0x0000002402027981 */ /* 0x000ea2000c1e1900 */
[----:B------:R-:W-:Y:S01]  /*2890*/  IMAD.MOV.U32 R5, RZ, RZ, RZ ;  /* 0x000000ffff057224 */ /* 0x000fe200078e00ff */
[----:B--2---:R-:W-:Y:S01]  /*28a0*/  I2FP.F32.S32 R4, R2 ;  /* 0x0000000200047245 */ /* 0x004fe20000201400 */
[----:B------:R-:W-:Y:S06]  /*28b0*/  BRA `(.L_x_40420) ;  /* 0x0000000c00447947 */ /* 0x000fec0003800000 */
.L_x_40421:
[----:B------:R-:W2:Y:S01]  /*28c0*/  LDG.E.U16 R2, desc[UR36][R2.64] ;  /* 0x0000002402027981 */ /* 0x000ea2000c1e1500 */
[----:B------:R-:W-:Y:S01]  /*28d0*/  MOV R5, RZ ;  /* 0x000000ff00057202 */ /* 0x000fe20000000f00 */
[----:B--2---:R0:W1:Y:S01]  /*28e0*/  I2F.S16 R4, R2 ;  /* 0x0000000200047306 */ /* 0x0040620000101400 */
[----:B------:R-:W-:Y:S05]  /*28f0*/  BRA `(.L_x_40420) ;  /* 0x0000000c00347947 */ /* 0x000fea0003800000 */
.L_x_40416:
        /* <DEDUP_REMOVED lines=9> */
.L_x_40424:
[----:B------:R-:W2:Y:S01]  /*2990*/  LDG.E.U16 R2, desc[UR36][R2.64] ;  /* 0x0000002402027981 */ /* 0x000ea2000c1e1500 */
[----:B------:R-:W-:Y:S02]  /*29a0*/  IMAD.MOV.U32 R5, RZ, RZ, RZ ;  /* 0x000000ffff057224 */ /* 0x000fe400078e00ff */
[----:B--2---:R-:W-:Y:S01]  /*29b0*/  HADD2.F32 R4, -RZ, R2.H0_H0 ;  /* 0x20000002ff047230 */ /* 0x004fe20000004100 */
[----:B------:R-:W-:Y:S06]  /*29c0*/  BRA `(.L_x_40420) ;  /* 0x0000000c00007947 */ /* 0x000fec0003800000 */
.L_x_40423:
        /* <DEDUP_REMOVED lines=8> */
.L_x_40426:
[----:B------:R-:W2:Y:S02]  /*2a50*/  LDG.E R2, desc[UR36][R2.64] ;  /* 0x0000002402027981 */ /* 0x000ea4000c1e1900 */
[--C-:B--2---:R-:W-:Y:S02]  /*2a60*/  HADD2.F32 R5, -RZ, R2.reuse.H1_H1 ;  /* 0x30000002ff057230 */ /* 0x104fe40000004100 */
[----:B------:R-:W-:Y:S01]  /*2a70*/  HADD2.F32 R4, -RZ, R2.H0_H0 ;  /* 0x20000002ff047230 */ /* 0x000fe20000004100 */
[----:B------:R-:W-:Y:S06]  /*2a80*/  BRA `(.L_x_40420) ;  /* 0x0000000800d07947 */ /* 0x000fec0003800000 */
.L_x_40425:
        /* <DEDUP_REMOVED lines=8> */
.L_x_40415:
        /* <DEDUP_REMOVED lines=13> */
.L_x_40429:
        /* <DEDUP_REMOVED lines=10> */
.L_x_40428:
        /* <DEDUP_REMOVED lines=27> */
.L_x_40431:
        /* <DEDUP_REMOVED lines=14> */
.L_x_40430:
[----:B------:R-:W2:Y:S01]  /*2f10*/  LDG.E.U16 R2, desc[UR36][R2.64] ;  /* 0x0000002402027981 */ /* 0x000ea2000c1e1500 */
[----:B------:R-:W-:Y:S02]  /*2f20*/  IMAD.MOV.U32 R5, RZ, RZ, RZ ;  /* 0x000000ffff057224 */ /* 0x000fe400078e00ff */
[----:B--2---:R-:W-:Y:S01]  /*2f30*/  IMAD.U32 R4, R2, 0x10000, RZ ;  /* 0x0001000002047824 */ /* 0x004fe200078e00ff */
[----:B------:R-:W-:Y:S06]  /*2f40*/  BRA `(.L_x_40420) ;  /* 0x0000000400a07947 */ /* 0x000fec0003800000 */
.L_x_40427:
        /* <DEDUP_REMOVED lines=12> */
.L_x_40434:
        /* <DEDUP_REMOVED lines=20> */
.L_x_40436:
[----:B------:R-:W-:Y:S05]  /*3150*/  BSYNC B0 ;  /* 0x0000000000007941 */ /* 0x000fea0003800000 */
.L_x_40435:
[----:B------:R-:W-:Y:S01]  /*3160*/  IMAD.SHL.U32 R2, R2, 0x100000, RZ ;  /* 0x0010000002027824 */ /* 0x000fe200078e00ff */
[----:B------:R-:W-:-:S04]  /*3170*/  LEA R3, R0, 0x3b800000, 0x17 ;  /* 0x3b80000000037811 */ /* 0x000fc800078eb8ff */
[----:B------:R-:W-:Y:S01]  /*3180*/  LOP3.LUT R4, R3, R2, R4, 0xfe, !PT ;  /* 0x0000000203047212 */ /* 0x000fe200078efe04 */
[----:B------:R-:W-:Y:S06]  /*3190*/  BRA `(.L_x_40420) ;  /* 0x00000004000c7947 */ /* 0x000fec0003800000 */
.L_x_40433:
        /* <DEDUP_REMOVED lines=20> */
.L_x_40438:
[----:B------:R-:W-:Y:S05]  /*32e0*/  BSYNC B0 ;  /* 0x0000000000007941 */ /* 0x000fea0003800000 */
.L_x_40437:
[----:B------:R-:W-:Y:S01]  /*32f0*/  IMAD.SHL.U32 R2, R2, 0x200000, RZ ;  /* 0x0020000002027824 */ /* 0x000fe200078e00ff */
[----:B------:R-:W-:-:S04]  /*3300*/  LEA R3, R0, 0x37800000, 0x17 ;  /* 0x3780000000037811 */ /* 0x000fc800078eb8ff */
[----:B------:R-:W-:Y:S01]  /*3310*/  LOP3.LUT R4, R3, R2, R4, 0xfe, !PT ;  /* 0x0000000203047212 */ /* 0x000fe200078efe04 */
[----:B------:R-:W-:Y:S06]  /*3320*/  BRA `(.L_x_40420) ;  /* 0x0000000000a87947 */ /* 0x000fec0003800000 */
.L_x_40432:
        /* <DEDUP_REMOVED lines=14> */
.L_x_40442:
[----:B------:R-:W-:Y:S05]  /*3410*/  BSYNC B0 ;  /* 0x0000000000007941 */ /* 0x000fea0003800000 */
.L_x_40441:
[----:B------:R-:W-:Y:S01]  /*3420*/  HFMA2.MMA R5, -RZ, RZ, 0, 0 ;  /* 0x00000000ff057435 */ /* 0x000fe200000001ff */
[----:B------:R-:W-:Y:S10]  /*3430*/  BRA `(.L_x_40420) ;  /* 0x0000000000647947 */ /* 0x000ff40003800000 */
.L_x_40419:
        /* <DEDUP_REMOVED lines=15> */
[----:B-1---5:R-:W-:Y:S05]  /*3530*/  CALL.ABS.NOINC R2 ;  /* 0x0000000002007343 */ /* 0x022fea0003c00000 */
.L_x_40443:
[----:B------:R-:W-:Y:S01]  /*3540*/  CS2R R4, SRZ ;  /* 0x0000000000047805 */ /* 0x000fe2000001ff00 */
[----:B------:R-:W-:Y:S06]  /*3550*/  BRA `(.L_x_40420) ;  /* 0x00000000001c7947 */ /* 0x000fec0003800000 */
.L_x_40440:
[----:B------:R-:W2:Y:S01]  /*3560*/  LDG.E.64 R2, desc[UR36][R2.64] ;  /* 0x0000002402027981 */ /* 0x000ea2000c1e1b00 */
[----:B------:R-:W-:Y:S01]  /*3570*/  IMAD.MOV.U32 R5, RZ, RZ, RZ ;  /* 0x000000ffff057224 */ /* 0x000fe200078e00ff */
[----:B--2---:R0:W1:Y:S01]  /*3580*/  I2F.U64 R4, R2 ;  /* 0x0000000200047312 */ /* 0x0040620000301000 */
[----:B------:R-:W-:Y:S05]  /*3590*/  BRA `(.L_x_40420) ;  /* 0x00000000000c7947 */ /* 0x000fea0003800000 */
.L_x_40439:
[----:B------:R-:W2:Y:S01]  /*35a0*/  LDG.E R2, desc[UR36][R2.64] ;  /* 0x0000002402027981 */ /* 0x000ea2000c1e1900 */
[----:B------:R-:W-:Y:S01]  /*35b0*/  IMAD.MOV.U32 R5, RZ, RZ, RZ ;  /* 0x000000ffff057224 */ /* 0x000fe200078e00ff */
[----:B--2---:R-:W-:-:S07]  /*35c0*/  I2FP.F32.U32 R4, R2 ;  /* 0x0000000200047245 */ /* 0x004fce0000201000 */
.L_x_40420:
[----:B------:R-:W-:Y:S05]  /*35d0*/  BSYNC B7 ;  /* 0x0000000000077941 */ /* 0x000fea0003800000 */
.L_x_40414:
[C---:B-----5:R-:W-:Y:S01]  /*35e0*/  FSETP.NAN.FTZ.AND P0, PT, R18.reuse, R19, PT ;  /* 0x000000131200720b */ /* 0x060fe20003f18000 */
[----:B------:R-:W-:Y:S01]  /*35f0*/  BSSY B0, `(.L_x_40444) ;  /* 0x0000280000007945 */ /* 0x000fe20003800000 */
[----:B------:R-:W-:-:S11]  /*3600*/  FADD.FTZ R14, |R18|, -RZ ;  /* 0x800000ff120e7221 */ /* 0x000fd60000010200 */
[----:B------:R-:W-:Y:S05]  /*3610*/  @P0 BRA `(.L_x_40445) ;  /* 0x0000002000f40947 */ /* 0x000fea0003800000 */
[----:B------:R-:W-:Y:S01]  /*3620*/  FADD.FTZ R15, |R19|, -RZ ;  /* 0x800000ff130f7221 */ /* 0x000fe20000010200 */
[----:B------:R-:W-:-:S04]  /*3630*/  FSETP.GEU.FTZ.AND P3, PT, |R18|, |R19|, PT ;  /* 0x400000131200720b */ /* 0x000fc80003f7e200 */
[----:B0-234-:R-:W-:Y:S02]  /*3640*/  FSEL R2, R14, R15, !P3 ;  /* 0x0000000f0e027208 */ /* 0x01dfe40005800000 */
        /* <DEDUP_REMOVED lines=54> */
.L_x_40451:
[----:B------:R-:W-:Y:S05]  /*39b0*/  BSYNC B1 ;  /* 0x0000000000017941 */ /* 0x000fea0003800000 */
.L_x_40450:
[----:B------:R-:W-:Y:S01]  /*39c0*/  BSSY B3, `(.L_x_40452) ;  /* 0x0000006000037945 */ /* 0x000fe20003800000 */
[----:B------:R-:W-:-:S03]  /*39d0*/  FFMA R0, R7, R8, R6 ;  /* 0x0000000807007223 */ /* 0x000fc60000000006 */
[----:B------:R-:W-:Y:S05]  /*39e0*/  @!P0 BRA `(.L_x_40453) ;  /* 0x00000000000c8947 */ /* 0x000fea0003800000 */
[----:B------:R-:W-:Y:S01]  /*39f0*/  IMAD.MOV.U32 R7, RZ, RZ, R13 ;  /* 0x000000ffff077224 */ /* 0x000fe200078e000d */
[----:B------:R-:W-:-:S07]  /*3a00*/  MOV R6, 0x3a20 ;  /* 0x00003a2000067802 */ /* 0x000fce0000000f00 */
[----:B-1----:R-:W-:Y:S05]  /*3a10*/  CALL.REL.NOINC `($__internal_77_$__cuda_sm3x_div_rn_ftz_f32_slowpath) ;  /* 0x00000184004c7944 */ /* 0x002fea0003c00000 */
.L_x_40453:
[----:B------:R-:W-:Y:S05]  /*3a20*/  BSYNC B3 ;  /* 0x0000000000037941 */ /* 0x000fea0003800000 */
.L_x_40452:
        /* <DEDUP_REMOVED lines=18> */
.L_x_40455:
[----:B------:R-:W-:Y:S01]  /*3b50*/  ISETP.GE.AND P0, PT, R18, RZ, PT ;  /* 0x000000ff1200720c */ /* 0x000fe20003f06270 */
[----:B------:R-:W-:-:S12]  /*3b60*/  IMAD.MOV.U32 R3, RZ, RZ, 0x3fd774eb ;  /* 0x3fd774ebff037424 */ /* 0x000fd800078e00ff */
[----:B------:R-:W-:-:S04]  /*3b70*/  @P0 FFMA.FTZ R0, R3, 0.93318945169448852539, -R0 ;  /* 0x3f6ee58103000823 */ /* 0x000fc80000010800 */
[----:B------:R-:W-:-:S07]  /*3b80*/  @!P0 FFMA.FTZ R0, R3, 0.93318945169448852539, R0 ;  /* 0x3f6ee58103008823 */ /* 0x000fce0000010000 */
.L_x_40456:
[----:B------:R-:W-:Y:S05]  /*3b90*/  BSYNC B1 ;  /* 0x0000000000017941 */ /* 0x000fea0003800000 */
.L_x_40454:
        /* <DEDUP_REMOVED lines=12> */
.L_x_40449:
        /* <DEDUP_REMOVED lines=10> */
[----:B------:R-:W-:-:S04]  /*3d00*/  FFMA R6, -R13, R0, R2 ;  /* 0x000000000d067223 */ /* 0x000fc80000000102 */
[----:B------:R-:W-:Y:S01]  /*3d10*/  FFMA R0, R3, R6, R0 ;  /* 0x0000000603007223 */ /* 0x000fe20000000000 */
[----:B--2---:R-:W-:Y:S06]  /*3d20*/  @!P0 BRA `(.L_x_40460) ;  /* 0x00000000000c8947 */ /* 0x004fec0003800000 */
[----:B------:R-:W-:Y:S01]  /*3d30*/  IMAD.MOV.U32 R7, RZ, RZ, R13 ;  /* 0x000000ffff077224 */ /* 0x000fe200078e000d */
[----:B------:R-:W-:-:S07]  /*3d40*/  MOV R6, 0x3d60 ;  /* 0x00003d6000067802 */ /* 0x000fce0000000f00 */
[----:B-1----:R-:W-:Y:S05]  /*3d50*/  CALL.REL.NOINC `($__internal_77_$__cuda_sm3x_div_rn_ftz_f32_slowpath) ;  /* 0x00000180007c7944 */ /* 0x002fea0003c00000 */
.L_x_40460:
[----:B------:R-:W-:Y:S05]  /*3d60*/  BSYNC B3 ;  /* 0x0000000000037941 */ /* 0x000fea0003800000 */
.L_x_40459:
        /* <DEDUP_REMOVED lines=18> */
.L_x_40462:
[----:B------:R-:W-:Y:S01]  /*3e90*/  ISETP.GE.AND P0, PT, R18, RZ, PT ;  /* 0x000000ff1200720c */ /* 0x000fe20003f06270 */
[----:B------:R-:W-:-:S12]  /*3ea0*/  IMAD.MOV.U32 R3, RZ, RZ, 0x3fd774eb ;  /* 0x3fd774ebff037424 */ /* 0x000fd800078e00ff */
[----:B------:R-:W-:-:S04]  /*3eb0*/  @P0 FFMA.FTZ R0, R3, 0.93318945169448852539, -R0 ;  /* 0x3f6ee58103000823 */ /* 0x000fc80000010800 */
[----:B------:R-:W-:-:S07]  /*3ec0*/  @!P0 FFMA.FTZ R0, R3, 0.93318945169448852539, R0 ;  /* 0x3f6ee58103008823 */ /* 0x000fce0000010000 */
.L_x_40463:
[----:B------:R-:W-:Y:S05]  /*3ed0*/  BSYNC B1 ;  /* 0x0000000000017941 */ /* 0x000fea0003800000 */
.L_x_40461:
        /* <DEDUP_REMOVED lines=13> */
.L_x_40458:
        /* <DEDUP_REMOVED lines=25> */
.L_x_40465:
        /* <DEDUP_REMOVED lines=41> */
.L_x_40464:
        /* <DEDUP_REMOVED lines=51> */
.L_x_40467:
[----:B------:R-:W-:Y:S05]  /*4700*/  BSYNC B1 ;  /* 0x0000000000017941 */ /* 0x000fea0003800000 */
.L_x_40466:
[----:B------:R-:W-:Y:S01]  /*4710*/  BSSY B3, `(.L_x_40468) ;  /* 0x0000008000037945 */ /* 0x000fe20003800000 */
[----:B------:R-:W-:-:S03]  /*4720*/  FFMA R6, R7, R9, R6 ;  /* 0x0000000907067223 */ /* 0x000fc60000000006 */
[----:B------:R-:W-:Y:S05]  /*4730*/  @!P0 BRA `(.L_x_40469) ;  /* 0x0000000000148947 */ /* 0x000fea0003800000 */
[----:B------:R-:W-:Y:S01]  /*4740*/  MOV R2, R0 ;  /* 0x0000000000027202 */ /* 0x000fe20000000f00 */
[----:B------:R-:W-:Y:S01]  /*4750*/  IMAD.MOV.U32 R7, RZ, RZ, R13 ;  /* 0x000000ffff077224 */ /* 0x000fe200078e000d */
[----:B------:R-:W-:-:S07]  /*4760*/  MOV R6, 0x4780 ;  /* 0x0000478000067802 */ /* 0x000fce0000000f00 */
[----:B-1----:R-:W-:Y:S05]  /*4770*/  CALL.REL.NOINC `($__internal_77_$__cuda_sm3x_div_rn_ftz_f32_slowpath) ;  /* 0x0000017400f47944 */ /* 0x002fea0003c00000 */
[----:B------:R-:W-:-:S07]  /*4780*/  IMAD.MOV.U32 R6, RZ, RZ, R0 ;  /* 0x000000ffff067224 */ /* 0x000fce00078e0000 */
.L_x_40469:
[----:B------:R-:W-:Y:S05]  /*4790*/  BSYNC B3 ;  /* 0x0000000000037941 */ /* 0x000fea0003800000 */
.L_x_40468:
        /* <DEDUP_REMOVED lines=18> */
.L_x_40471:
[----:B------:R-:W-:Y:S01]  /*48c0*/  ISETP.GE.AND P0, PT, R18, RZ, PT ;  /* 0x000000ff1200720c */ /* 0x000fe20003f06270 */
[----:B------:R-:W-:-:S12]  /*48d0*/  IMAD.MOV.U32 R0, RZ, RZ, 0x3fd774eb ;  /* 0x3fd774ebff007424 */ /* 0x000fd800078e00ff */
[----:B------:R-:W-:-:S04]  /*48e0*/  @P0 FFMA.FTZ R3, R0, 0.93318945169448852539, -R3 ;  /* 0x3f6ee58100030823 */ /* 0x000fc80000010803 */
[----:B------:R-:W-:-:S07]  /*48f0*/  @!P0 FFMA.FTZ R3, R0, 0.93318945169448852539, R3 ;  /* 0x3f6ee58100038823 */ /* 0x000fce0000010003 */
.L_x_40472:
[----:B------:R-:W-:Y:S05]  /*4900*/  BSYNC B1 ;  /* 0x0000000000017941 */ /* 0x000fea0003800000 */
.L_x_40470:
        /* <DEDUP_REMOVED lines=12> */
.L_x_40448:
        /* <DEDUP_REMOVED lines=12> */
.L_x_40474:
[----:B------:R-:W-:Y:S05]  /*4a90*/  BSYNC B3 ;  /* 0x0000000000037941 */ /* 0x000fea0003800000 */
.L_x_40473:
        /* <DEDUP_REMOVED lines=18> */
.L_x_40476:
[----:B------:R-:W-:Y:S01]  /*4bc0*/  ISETP.GE.AND P0, PT, R18, RZ, PT ;  /* 0x000000ff1200720c */ /* 0x000fe20003f06270 */
[----:B------:R-:W-:-:S12]  /*4bd0*/  IMAD.MOV.U32 R3, RZ, RZ, 0x3fd774eb ;  /* 0x3fd774ebff037424 */ /* 0x000fd800078e00ff */
[----:B------:R-:W-:-:S04]  /*4be0*/  @P0 FFMA.FTZ R0, R3, 0.93318945169448852539, -R0 ;  /* 0x3f6ee58103000823 */ /* 0x000fc80000010800 */
[----:B------:R-:W-:-:S07]  /*4bf0*/  @!P0 FFMA.FTZ R0, R3, 0.93318945169448852539, R0 ;  /* 0x3f6ee58103008823 */ /* 0x000fce0000010000 */
.L_x_40477:
[----:B------:R-:W-:Y:S05]  /*4c00*/  BSYNC B1 ;  /* 0x0000000000017941 */ /* 0x000fea0003800000 */
.L_x_40475:
        /* <DEDUP_REMOVED lines=27> */
.L_x_40447:
[----:B------:R-:W-:-:S13]  /*4dc0*/  FSETP.GEU.FTZ.AND P0, PT, R2, 9.999999682655225389e-20, PT ;  /* 0x1fec1e4a0200780b */ /* 0x000fda0003f1e000 */
[----:B------:R-:W-:Y:S05]  /*4dd0*/  @!P0 BRA `(.L_x_40478) ;  /* 0x0000000400388947 */ /* 0x000fea0003800000 */
[----:B------:R-:W-:Y:S01]  /*4de0*/  FMUL.FTZ R9, R2, R2 ;  /* 0x0000000202097220 */ /* 0x000fe20000410000 */
[----:B------:R-:W-:Y:S01]  /*4df0*/  IMAD.MOV.U32 R7, RZ, RZ, 0x3e800000 ;  /* 0x3e800000ff077424 */ /* 0x000fe200078e00ff */
[----:B------:R-:W-:Y:S01]  /*4e00*/  MOV R8, 0x3d39bf78 ;  /* 0x3d39bf7800087802 */ /* 0x000fe20000000f00 */
[----:B------:R0:W2:Y:S01]  /*4e10*/  FCHK P0, R2, 1 ;  /* 0x3f80000002007902 */ /* 0x0000a20000000000 */
[C---:B------:R-:W-:Y:S01]  /*4e20*/  FADD.FTZ.RZ R0, R9.reuse, 1 ;  /* 0x3f80000009007421 */ /* 0x040fe2000001c000 */
[----:B------:R-:W-:Y:S01]  /*4e30*/  ISETP.GE.U32.AND P1, PT, R9, 0x7f800000, PT ;  /* 0x7f8000000900780c */ /* 0x000fe20003f26070 */
[----:B------:R-:W-:Y:S03]  /*4e40*/  BSSY B1, `(.L_x_40479) ;  /* 0x000001f000017945 */ /* 0x000fe60003800000 */
        /* <DEDUP_REMOVED lines=27> */
[----:B------:R-:W-:-:S04]  /*5000*/  @P1 IMAD.MOV.U32 R0, RZ, RZ, 0x7f800000 ;  /* 0x7f800000ff001424 */ /* 0x000fc800078e00ff */
[----:B------:R-:W-:-:S05]  /*5010*/  @P1 FFMA.FTZ R14, R9, R0, +INF ;  /* 0x7f800000090e1423 */ /* 0x000fca0000010000 */
[----:B------:R-:W-:-:S07]  /*5020*/  FSEL R14, R14, -RZ, P2 ;  /* 0x800000ff0e0e7208 */ /* 0x000fce0001000000 */
.L_x_40480:
[----:B------:R-:W-:Y:S05]  /*5030*/  BSYNC B1 ;  /* 0x0000000000017941 */ /* 0x000fea0003800000 */
.L_x_40479:
[----:B------:R-:W-:Y:S01]  /*5040*/  BSSY B3, `(.L_x_40481) ;  /* 0x0000006000037945 */ /* 0x000fe20003800000 */
[----:B------:R-:W-:-:S03]  /*5050*/  FFMA R0, R7, R8, R6 ;  /* 0x0000000807007223 */ /* 0x000fc60000000006 */
[----:B------:R-:W-:Y:S05]  /*5060*/  @!P0 BRA `(.L_x_40482) ;  /* 0x00000000000c8947 */ /* 0x000fea0003800000 */
[----:B------:R-:W-:Y:S01]  /*5070*/  HFMA2.MMA R7, -RZ, RZ, 1.875, 0 ;  /* 0x3f800000ff077435 */ /* 0x000fe200000001ff */
[----:B------:R-:W-:-:S10]  /*5080*/  MOV R6, 0x50a0 ;  /* 0x000050a000067802 */ /* 0x000fd40000000f00 */
[----:B-1----:R-:W-:Y:S05]  /*5090*/  CALL.REL.NOINC `($__internal_77_$__cuda_sm3x_div_rn_ftz_f32_slowpath) ;  /* 0x0000016c00ac7944 */ /* 0x002fea0003c00000 */
.L_x_40482:
[----:B------:R-:W-:Y:S05]  /*50a0*/  BSYNC B3 ;  /* 0x0000000000037941 */ /* 0x000fea0003800000 */
.L_x_40481:
        /* <DEDUP_REMOVED lines=18> */
.L_x_40484:
[----:B------:R-:W-:Y:S02]  /*51d0*/  ISETP.GE.AND P0, PT, R18, RZ, PT ;  /* 0x000000ff1200720c */ /* 0x000fe40003f06270 */
[----:B------:R-:W-:-:S11]  /*51e0*/  MOV R3, 0x3fd774eb ;  /* 0x3fd774eb00037802 */ /* 0x000fd60000000f00 */
[----:B------:R-:W-:-:S04]  /*51f0*/  @P0 FFMA.FTZ R0, R3, 0.93318945169448852539, -R0 ;  /* 0x3f6ee58103000823 */ /* 0x000fc80000010800 */
[----:B------:R-:W-:-:S07]  /*5200*/  @!P0 FFMA.FTZ R0, R3, 0.93318945169448852539, R0 ;  /* 0x3f6ee58103008823 */ /* 0x000fce0000010000 */
.L_x_40485:
[----:B------:R-:W-:Y:S05]  /*5210*/  BSYNC B1 ;  /* 0x0000000000017941 */ /* 0x000fea0003800000 */
.L_x_40483:
        /* <DEDUP_REMOVED lines=10> */
.L_x_40478:
        /* <DEDUP_REMOVED lines=11> */
[----:B-1----:R-:W-:Y:S05]  /*5370*/  CALL.REL.NOINC `($__internal_77_$__cuda_sm3x_div_rn_ftz_f32_slowpath) ;  /* 0x0000016800f47944 */ /* 0x002fea0003c00000 */
.L_x_40487:
[----:B------:R-:W-:Y:S05]  /*5380*/  BSYNC B3 ;  /* 0x0000000000037941 */ /* 0x000fea0003800000 */
.L_x_40486:
        /* <DEDUP_REMOVED lines=18> */
.L_x_40489:
[----:B------:R-:W-:Y:S02]  /*54b0*/  ISETP.GE.AND P0, PT, R18, RZ, PT ;  /* 0x000000ff1200720c */ /* 0x000fe40003f06270 */
[----:B------:R-:W-:-:S11]  /*54c0*/  MOV R3, 0x3fd774eb ;  /* 0x3fd774eb00037802 */ /* 0x000fd60000000f00 */
[----:B------:R-:W-:-:S04]  /*54d0*/  @P0 FFMA.FTZ R0, R3, 0.93318945169448852539, -R0 ;  /* 0x3f6ee58103000823 */ /* 0x000fc80000010800 */
[----:B------:R-:W-:-:S07]  /*54e0*/  @!P0 FFMA.FTZ R0, R3, 0.93318945169448852539, R0 ;  /* 0x3f6ee58103008823 */ /* 0x000fce0000010000 */
.L_x_40490:
[----:B------:R-:W-:Y:S05]  /*54f0*/  BSYNC B1 ;  /* 0x0000000000017941 */ /* 0x000fea0003800000 */
.L_x_40488:
        /* <DEDUP_REMOVED lines=11> */
.L_x_40446:
        /* <DEDUP_REMOVED lines=27> */
[----:B------:R-:W2:Y:S01]  /*5760*/  FCHK P0, R2, R13 ;  /* 0x0000000d02007302 */ /* 0x000ea20000000000 */
[----:B0-----:R-:W-:Y:S01]  /*5770*/  FFMA.FTZ R14, R6, 0.69314718246459960938, R3 ;  /* 0x3f317218060e7823 */ /* 0x001fe20000010003 */
[----:B--2---:R-:W-:Y:S06]  /*5780*/  @!P0 BRA `(.L_x_40492) ;  /* 0x00000000000c8947 */ /* 0x004fec0003800000 */
[----:B------:R-:W-:Y:S02]  /*5790*/  MOV R7, R13 ;  /* 0x0000000d00077202 */ /* 0x000fe40000000f00 */
[----:B------:R-:W-:-:S07]  /*57a0*/  MOV R6, 0x57c0 ;  /* 0x000057c000067802 */ /* 0x000fce0000000f00 */
[----:B-1----:R-:W-:Y:S05]  /*57b0*/  CALL.REL.NOINC `($__internal_77_$__cuda_sm3x_div_rn_ftz_f32_slowpath) ;  /* 0x0000016400e47944 */ /* 0x002fea0003c00000 */
.L_x_40492:
[----:B------:R-:W-:Y:S05]  /*57c0*/  BSYNC B3 ;  /* 0x0000000000037941 */ /* 0x000fea0003800000 */
.L_x_40491:
        /* <DEDUP_REMOVED lines=18> */
.L_x_40494:
[----:B------:R-:W-:Y:S01]  /*58f0*/  ISETP.GE.AND P0, PT, R18, RZ, PT ;  /* 0x000000ff1200720c */ /* 0x000fe20003f06270 */
[----:B------:R-:W-:-:S12]  /*5900*/  HFMA2.MMA R3, -RZ, RZ, 1.9599609375, 20144 ;  /* 0x3fd774ebff037435 */ /* 0x000fd800000001ff */
[----:B------:R-:W-:-:S04]  /*5910*/  @P0 FFMA.FTZ R0, R3, 0.93318945169448852539, -R0 ;  /* 0x3f6ee58103000823 */ /* 0x000fc80000010800 */
[----:B------:R-:W-:-:S07]  /*5920*/  @!P0 FFMA.FTZ R0, R3, 0.93318945169448852539, R0 ;  /* 0x3f6ee58103008823 */ /* 0x000fce0000010000 */
.L_x_40495:
[----:B------:R-:W-:Y:S05]  /*5930*/  BSYNC B1 ;  /* 0x0000000000017941 */ /* 0x000fea0003800000 */
.L_x_40493:
        /* <DEDUP_REMOVED lines=11> */
.L_x_40445:
[C---:B0-23--:R-:W-:Y:S01]  /*59f0*/  FADD.FTZ R3, |R19|.reuse, -RZ ;  /* 0x800000ff13037221 */ /* 0x04dfe20000010200 */
        /* <DEDUP_REMOVED lines=8> */
[----:B------:R-:W2:Y:S06]  /*5a80*/  FCHK P1, R0, R13 ;  /* 0x0000000d00007302 */ /* 0x000eac0000020000 */
        /* <DEDUP_REMOVED lines=12> */
[----:B--2---:R-:W-:Y:S06]  /*5b50*/  @!P1 BRA `(.L_x_40497) ;  /* 0x0000000000149947 */ /* 0x004fec0003800000 */
[----:B------:R-:W-:Y:S01]  /*5b60*/  IMAD.MOV.U32 R2, RZ, RZ, R0 ;  /* 0x000000ffff027224 */ /* 0x000fe200078e0000 */
[----:B------:R-:W-:Y:S02]  /*5b70*/  MOV R7, R13 ;  /* 0x0000000d00077202 */ /* 0x000fe40000000f00 */
[----:B------:R-:W-:-:S07]  /*5b80*/  MOV R6, 0x5ba0 ;  /* 0x00005ba000067802 */ /* 0x000fce0000000f00 */
[----:B-1----:R-:W-:Y:S05]  /*5b90*/  CALL.REL.NOINC `($__internal_77_$__cuda_sm3x_div_rn_ftz_f32_slowpath) ;  /* 0x0000016000ec7944 */ /* 0x002fea0003c00000 */
[----:B------:R-:W-:-:S07]  /*5ba0*/  IMAD.MOV.U32 R2, RZ, RZ, R0 ;  /* 0x000000ffff027224 */ /* 0x000fce00078e0000 */
.L_x_40497:
[----:B------:R-:W-:Y:S05]  /*5bb0*/  BSYNC B3 ;  /* 0x0000000000037941 */ /* 0x000fea0003800000 */
.L_x_40496:
        /* <DEDUP_REMOVED lines=18> */
.L_x_40499:
[----:B------:R-:W-:Y:S01]  /*5ce0*/  ISETP.GE.AND P0, PT, R18, RZ, PT ;  /* 0x000000ff1200720c */ /* 0x000fe20003f06270 */
[----:B------:R-:W-:-:S12]  /*5cf0*/  IMAD.MOV.U32 R3, RZ, RZ, 0x3fd774eb ;  /* 0x3fd774ebff037424 */ /* 0x000fd800078e00ff */
[----:B------:R-:W-:-:S04]  /*5d00*/  @P0 FFMA.FTZ R2, R3, 0.93318945169448852539, -R2 ;  /* 0x3f6ee58103020823 */ /* 0x000fc80000010802 */
[----:B------:R-:W-:-:S07]  /*5d10*/  @!P0 FFMA.FTZ R2, R3, 0.93318945169448852539, R2 ;  /* 0x3f6ee58103028823 */ /* 0x000fce0000010002 */
.L_x_40500:
[----:B------:R-:W-:Y:S05]  /*5d20*/  BSYNC B1 ;  /* 0x0000000000017941 */ /* 0x000fea0003800000 */
.L_x_40498:
        /* <DEDUP_REMOVED lines=12> */
.L_x_40457:
[----:B------:R-:W-:Y:S05]  /*5df0*/  BSYNC B0 ;  /* 0x0000000000007941 */ /* 0x000fea0003800000 */
.L_x_40444:
[----:B-1----:R-:W-:Y:S01]  /*5e00*/  FMUL.FTZ R3, R2, R4 ;  /* 0x0000000402037220 */ /* 0x002fe20000410000 */
[----:B------:R-:W-:Y:S03]  /*5e10*/  BSSY B0, `(.L_x_40501) ;  /* 0x000003a000007945 */ /* 0x000fe60003800000 */
[-C--:B------:R-:W-:Y:S01]  /*5e20*/  FFMA.FTZ R6, R14, R5.reuse, R3 ;  /* 0x000000050e067223 */ /* 0x080fe20000010003 */
[----:B------:R-:W-:-:S04]  /*5e30*/  FMUL.FTZ R5, R2, R5 ;  /* 0x0000000502057220 */ /* 0x000fc80000410000 */
[----:B------:R-:W-:Y:S01]  /*5e40*/  LOP3.LUT P0, R0, R6, 0x7fffffff, RZ, 0xc0, !PT ;  /* 0x7fffffff06007812 */ /* 0x000fe2000780c0ff */
[----:B------:R-:W-:-:S12]  /*5e50*/  FFMA.FTZ R14, R14, R4, -R5 ;  /* 0x000000040e0e7223 */ /* 0x000fd80000010805 */
        /* <DEDUP_REMOVED lines=36> */
.L_x_40504:
        /* <DEDUP_REMOVED lines=10> */
.L_x_40503:
[----:B------:R-:W-:-:S04]  /*6140*/  FMUL.RZ R6, R6, 0.15915493667125701904 ;  /* 0x3e22f98306067820 */ /* 0x000fc8000040c000 */
[----:B------:R1:W2:Y:S08]  /*6150*/  MUFU.SIN R3, R6 ;  /* 0x0000000600037308 */ /* 0x0002b00000000400 */
[----:B------:R1:W3:Y:S01]  /*6160*/  MUFU.COS R2, R6 ;  /* 0x0000000600027308 */ /* 0x0002e20000000000 */
[----:B------:R-:W-:Y:S05]  /*6170*/  BRA `(.L_x_40505) ;  /* 0x00000000000c7947 */ /* 0x000fea0003800000 */
.L_x_40502:
[----:B------:R-:W-:Y:S01]  /*6180*/  FMUL.FTZ R2, R14, 1.4426950216293334961 ;  /* 0x3fb8aa3b0e027820 */ /* 0x000fe20000410000 */
[----:B------:R-:W-:-:S05]  /*6190*/  IMAD.MOV.U32 R3, RZ, RZ, R6 ;  /* 0x000000ffff037224 */ /* 0x000fca00078e0006 */
[----:B------:R-:W0:Y:S02]  /*61a0*/  MUFU.EX2 R2, R2 ;  /* 0x0000000200027308 */ /* 0x000e240000000800 */
.L_x_40505:
[----:B------:R-:W-:Y:S05]  /*61b0*/  BSYNC B0 ;  /* 0x0000000000007941 */ /* 0x000fea0003800000 */
.L_x_40501:
        /* <DEDUP_REMOVED lines=15> */
.L_x_40509:
[----:B0-23--:R-:W0:Y:S02]  /*62b0*/  F2I.S64.TRUNC R2, R2 ;  /* 0x0000000200027311 */ /* 0x00de24000020d900 */
[----:B0-----:R-:W-:-:S05]  /*62c0*/  IMAD.MOV.U32 R5, RZ, RZ, R2 ;  /* 0x000000ffff057224 */ /* 0x001fca00078e0002 */
[----:B------:R0:W-:Y:S01]  /*62d0*/  STG.E.U8 desc[UR36][R16.64], R5 ;  /* 0x0000000510007986 */ /* 0x0001e2000c101124 */
[----:B------:R-:W-:Y:S05]  /*62e0*/  BRA `(.L_x_40511) ;  /* 0x0000000c00447947 */ /* 0x000fea0003800000 */
.L_x_40508:
        /* <DEDUP_REMOVED lines=9> */
.L_x_40513:
[----:B0-23--:R-:W0:Y:S02]  /*6380*/  F2I.FTZ.TRUNC.NTZ R3, R2 ;  /* 0x0000000200037305 */ /* 0x00de24000021f100 */
[----:B0-----:R0:W-:Y:S01]  /*6390*/  STG.E desc[UR36][R16.64], R3 ;  /* 0x0000000310007986 */ /* 0x0011e2000c101924 */
[----:B------:R-:W-:Y:S05]  /*63a0*/  BRA `(.L_x_40511) ;  /* 0x0000000c00147947 */ /* 0x000fea0003800000 */
.L_x_40512:
[----:B0-23--:R-:W0:Y:S02]  /*63b0*/  F2I.FTZ.TRUNC.NTZ R3, R2 ;  /* 0x0000000200037305 */ /* 0x00de24000021f100 */
[----:B0-----:R0:W-:Y:S01]  /*63c0*/  STG.E.U16 desc[UR36][R16.64], R3 ;  /* 0x0000000310007986 */ /* 0x0011e2000c101524 */
[----:B------:R-:W-:Y:S05]  /*63d0*/  BRA `(.L_x_40511) ;  /* 0x0000000c00087947 */ /* 0x000fea0003800000 */
.L_x_40507:
        /* <DEDUP_REMOVED lines=8> */
.L_x_40515:
[----:B0--3--:R-:W-:-:S05]  /*6460*/  F2FP.F16.F32.PACK_AB R2, RZ, R2 ;  /* 0x00000002ff02723e */ /* 0x009fca00000000ff */
[----:B------:R0:W-:Y:S01]  /*6470*/  STG.E.U16 desc[UR36][R16.64], R2 ;  /* 0x0000000210007986 */ /* 0x0001e2000c101524 */
[----:B------:R-:W-:Y:S05]  /*6480*/  BRA `(.L_x_40511) ;  /* 0x0000000800dc7947 */ /* 0x000fea0003800000 */
.L_x_40514:
        /* <DEDUP_REMOVED lines=8> */
.L_x_40517:
[----:B0-23--:R-:W-:-:S05]  /*6510*/  F2FP.F16.F32.PACK_AB R3, R3, R2 ;  /* 0x000000020303723e */ /* 0x00dfca00000000ff */
[----:B------:R0:W-:Y:S01]  /*6520*/  STG.E desc[UR36][R16.64], R3 ;  /* 0x0000000310007986 */ /* 0x0001e2000c101924 */
[----:B------:R-:W-:Y:S05]  /*6530*/  BRA `(.L_x_40511) ;  /* 0x0000000800b07947 */ /* 0x000fea0003800000 */
.L_x_40516:
[----:B0--3--:R-:W-:-:S06]  /*6540*/  FMUL.FTZ R2, R2, 1 ;  /* 0x3f80000002027820 */ /* 0x009fcc0000410000 */
[----:B--2---:R-:W0:Y:S02]  /*6550*/  F2F.F64.F32 R2, R2 ;  /* 0x0000000200027310 */ /* 0x004e240000201800 */
[----:B0-----:R0:W-:Y:S01]  /*6560*/  STG.E.64 desc[UR36][R16.64], R2 ;  /* 0x0000000210007986 */ /* 0x0011e2000c101b24 */
[----:B------:R-:W-:Y:S05]  /*6570*/  BRA `(.L_x_40511) ;  /* 0x0000000800a07947 */ /* 0x000fea0003800000 */
.L_x_40506:
        /* <DEDUP_REMOVED lines=14> */
.L_x_40520:
[----:B-12---:R-:W-:Y:S01]  /*6660*/  FMUL.FTZ R6, R3, 1 ;  /* 0x3f80000003067820 */ /* 0x006fe20000410000 */
[----:B0--3--:R-:W-:-:S05]  /*6670*/  FMUL.FTZ R4, R2, 1 ;  /* 0x3f80000002047820 */ /* 0x009fca0000410000 */
[----:B------:R-:W-:Y:S08]  /*6680*/  F2F.F64.F32 R6, R6 ;  /* 0x0000000600067310 */ /* 0x000ff00000201800 */
[----:B------:R-:W0:Y:S02]  /*6690*/  F2F.F64.F32 R4, R4 ;  /* 0x0000000400047310 */ /* 0x000e240000201800 */
[----:B0-----:R0:W-:Y:S01]  /*66a0*/  STG.E.128 desc[UR36][R16.64], R4 ;  /* 0x0000000410007986 */ /* 0x0011e2000c101d24 */
[----:B------:R-:W-:Y:S05]  /*66b0*/  BRA `(.L_x_40511) ;  /* 0x0000000800507947 */ /* 0x000fea0003800000 */
.L_x_40519:
        /* <DEDUP_REMOVED lines=20> */
.L_x_40524:
[----:B------:R-:W-:Y:S05]  /*6800*/  BSYNC B0 ;  /* 0x0000000000007941 */ /* 0x000fea0003800000 */
.L_x_40523:
[----:B------:R-:W-:-:S05]  /*6810*/  LOP3.LUT R5, R0, R5, RZ, 0xfc, !PT ;  /* 0x0000000500057212 */ /* 0x000fca00078efcff */
[----:B------:R0:W-:Y:S01]  /*6820*/  STG.E.U8 desc[UR36][R16.64], R5 ;  /* 0x0000000510007986 */ /* 0x0001e2000c101124 */
[----:B------:R-:W-:Y:S05]  /*6830*/  BRA `(.L_x_40511) ;  /* 0x0000000400f07947 */ /* 0x000fea0003800000 */
.L_x_40522:
        /* <DEDUP_REMOVED lines=12> */
.L_x_40526:
[----:B------:R-:W-:Y:S02]  /*6900*/  ISETP.GT.U32.AND P0, PT, R4, 0x7f800000, PT ;  /* 0x7f8000000400780c */ /* 0x000fe40003f04070 */
[----:B------:R-:W-:-:S04]  /*6910*/  MOV R0, 0x7f ;  /* 0x0000007f00007802 */ /* 0x000fc80000000f00 */
[----:B------:R-:W-:-:S07]  /*6920*/  SEL R0, R0, 0x7c, P0 ;  /* 0x0000007c00007807 */ /* 0x000fce0000000000 */
.L_x_40527:
[----:B------:R-:W-:Y:S05]  /*6930*/  BSYNC B0 ;  /* 0x0000000000007941 */ /* 0x000fea0003800000 */
.L_x_40525:
[----:B------:R-:W-:-:S04]  /*6940*/  LOP3.LUT R2, R2, 0x80000000, RZ, 0xc0, !PT ;  /* 0x8000000002027812 */ /* 0x000fc800078ec0ff */
[----:B--2---:R-:W-:-:S04]  /*6950*/  SHF.R.U32.HI R3, RZ, 0x18, R2 ;  /* 0x00000018ff037819 */ /* 0x004fc80000011602 */
[----:B------:R-:W-:-:S05]  /*6960*/  LOP3.LUT R3, R0, R3, RZ, 0xfc, !PT ;  /* 0x0000000300037212 */ /* 0x000fca00078efcff */
[----:B------:R0:W-:Y:S01]  /*6970*/  STG.E.U8 desc[UR36][R16.64], R3 ;  /* 0x0000000310007986 */ /* 0x0001e2000c101124 */
[----:B------:R-:W-:Y:S05]  /*6980*/  BRA `(.L_x_40511) ;  /* 0x00000004009c7947 */ /* 0x000fea0003800000 */
.L_x_40521:
[----:B0--3--:R-:W-:-:S05]  /*6990*/  F2FP.BF16.F32.PACK_AB R2, RZ, R2 ;  /* 0x00000002ff02723e */ /* 0x009fca00000010ff */
[----:B------:R0:W-:Y:S01]  /*69a0*/  STG.E.U16 desc[UR36][R16.64], R2 ;  /* 0x0000000210007986 */ /* 0x0001e2000c101524 */
[----:B------:R-:W-:Y:S05]  /*69b0*/  BRA `(.L_x_40511) ;  /* 0x0000000400907947 */ /* 0x000fea0003800000 */
.L_x_40518:
        /* <DEDUP_REMOVED lines=11> */
.L_x_40530:
        /* <DEDUP_REMOVED lines=16> */
.L_x_40533:
[----:B------:R-:W-:-:S04]  /*6b70*/  LOP3.LUT R2, R2, 0x80000000, RZ, 0xc0, !PT ;  /* 0x8000000002027812 */ /* 0x000fc800078ec0ff */
[----:B------:R-:W-:-:S04]  /*6b80*/  SHF.R.U32.HI R3, RZ, 0x18, R2 ;  /* 0x00000018ff037819 */ /* 0x000fc80000011602 */
[----:B------:R-:W-:-:S04]  /*6b90*/  LOP3.LUT R0, R0, R3, RZ, 0xfc, !PT ;  /* 0x0000000300007212 */ /* 0x000fc800078efcff */
[----:B------:R-:W-:-:S07]  /*6ba0*/  PRMT R8, R0, 0x7610, R8 ;  /* 0x0000761000087816 */ /* 0x000fce0000000008 */
.L_x_40532:
[----:B------:R-:W-:Y:S05]  /*6bb0*/  BSYNC B0 ;  /* 0x0000000000007941 */ /* 0x000fea0003800000 */
.L_x_40531:
[----:B------:R4:W-:Y:S01]  /*6bc0*/  STG.E.U8 desc[UR36][R16.64], R8 ;  /* 0x0000000810007986 */ /* 0x0009e2000c101124 */
[----:B------:R-:W-:Y:S05]  /*6bd0*/  BRA `(.L_x_40511) ;  /* 0x0000000400087947 */ /* 0x000fea0003800000 */
.L_x_40529:
        /* <DEDUP_REMOVED lines=16> */
.L_x_40536:
[----:B------:R-:W-:-:S04]  /*6ce0*/  LOP3.LUT R2, R2, 0x80000000, RZ, 0xc0, !PT ;  /* 0x8000000002027812 */ /* 0x000fc800078ec0ff */
[----:B------:R-:W-:-:S04]  /*6cf0*/  SHF.R.U32.HI R3, RZ, 0x18, R2 ;  /* 0x00000018ff037819 */ /* 0x000fc80000011602 */
[----:B------:R-:W-:-:S04]  /*6d00*/  LOP3.LUT R0, R0, R3, RZ, 0xfc, !PT ;  /* 0x0000000300007212 */ /* 0x000fc800078efcff */
[----:B------:R-:W-:-:S07]  /*6d10*/  PRMT R8, R0, 0x7610, R8 ;  /* 0x0000761000087816 */ /* 0x000fce0000000008 */
.L_x_40535:
[----:B------:R-:W-:Y:S05]  /*6d20*/  BSYNC B0 ;  /* 0x0000000000007941 */ /* 0x000fea0003800000 */
.L_x_40534:
[----:B------:R0:W-:Y:S01]  /*6d30*/  STG.E.U8 desc[UR36][R16.64], R8 ;  /* 0x0000000810007986 */ /* 0x0001e2000c101124 */
[----:B------:R-:W-:Y:S05]  /*6d40*/  BRA `(.L_x_40511) ;  /* 0x0000000000ac7947 */ /* 0x000fea0003800000 */
.L_x_40528:
        /* <DEDUP_REMOVED lines=21> */
.L_x_40510:
        /* <DEDUP_REMOVED lines=16> */
.L_x_40539:
[----:B------:R-:W-:Y:S05]  /*6fa0*/  BRA `(.L_x_40511) ;  /* 0x0000000000147947 */ /* 0x000fea0003800000 */
.L_x_40538:
[----:B0-23--:R-:W0:Y:S02]  /*6fb0*/  F2I.U64.TRUNC R2, R2 ;  /* 0x0000000200027311 */ /* 0x00de24000020d800 */
[----:B0-----:R3:W-:Y:S01]  /*6fc0*/  STG.E.64 desc[UR36][R16.64], R2 ;  /* 0x0000000210007986 */ /* 0x0017e2000c101b24 */
[----:B------:R-:W-:Y:S05]  /*6fd0*/  BRA `(.L_x_40511) ;  /* 0x0000000000087947 */ /* 0x000fea0003800000 */
.L_x_40537:
[----:B0-23--:R-:W0:Y:S02]  /*6fe0*/  F2I.FTZ.U32.TRUNC.NTZ R3, R2 ;  /* 0x0000000200037305 */ /* 0x00de24000021f000 */
[----:B0-----:R0:W-:Y:S02]  /*6ff0*/  STG.E desc[UR36][R16.64], R3 ;  /* 0x0000000310007986 */ /* 0x0011e4000c101924 */
.L_x_40511:
[----:B------:R-:W5:Y:S01]  /*7000*/  S2R R0, SR_TID.X ;  /* 0x0000000000007919 */ /* 0x000f620000002100 */
[----:B0-23--:R-:W5:Y:S02]  /*7010*/  S2R R3, SR_CTAID.X ;  /* 0x0000000000037919 */ /* 0x00df640000002500 */
[----:B-----5:R-:W-:-:S04]  /*7020*/  IMAD R0, R3, 0x200, R0 ;  /* 0x0000020003007824 */ /* 0x020fc800078e0200 */
[----:B------:R-:W-:-:S07]  /*7030*/  VIADD R19, R0, 0x80 ;  /* 0x0000008000137836 */ /* 0x000fce0000000000 */
.L_x_40382:
[----:B------:R-:W-:Y:S05]  /*7040*/  BSYNC B6 ;  /* 0x0000000000067941 */ /* 0x000fea0003800000 */
.L_x_40381:
[----:B------:R-:W-:Y:S01]  /*7050*/  ULDC UR4, c[0x0][0x210] ;  /* 0x0000840000047ab9 */ /* 0x000fe20000000800 */
[----:B------:R-:W-:Y:S01]  /*7060*/  BSSY B6, `(.L_x_40540) ;  /* 0x00006fb000067945 */ /* 0x000fe20003800000 */
[----:B------:R-:W-:-:S13]  /*7070*/  ISETP.GE.AND P0, PT, R19, UR4, PT ;  /* 0x0000000413007c0c */ /* 0x000fda000bf06270 */
[----:B------:R-:W-:Y:S05]  /*7080*/  @P0 BRA `(.L_x_40541) ;  /* 0x0000006c00e00947 */ /* 0x000fea0003800000 */
[----:B-1----:R-:W0:Y:S01]  /*7090*/  LDC R6, c[0x0][0x218] ;  /* 0x00008600ff067b82 */ /* 0x002e220000000800 */
[----:B------:R-:W-:Y:S01]  /*70a0*/  MOV R18, RZ ;  /* 0x000000ff00127202 */ /* 0x000fe20000000f00 */
[----:B------:R-:W-:Y:S02]  /*70b0*/  IMAD.MOV.U32 R0, RZ, RZ, RZ ;  /* 0x000000ffff007224 */ /* 0x000fe400078e00ff */
[----:B----4-:R-:W-:Y:S01]  /*70c0*/  IMAD.MOV.U32 R16, RZ, RZ, RZ ;  /* 0x000000ffff107224 */ /* 0x010fe200078e00ff */
[----:B0-----:R-:W-:-:S13]  /*70d0*/  ISETP.NE.AND P0, PT, R6, RZ, PT ;  /* 0x000000ff0600720c */ /* 0x001fda0003f05270 */
[----:B------:R-:W-:Y:S05]  /*70e0*/  @!P0 BRA `(.L_x_40542) ;  /* 0x0000001400708947 */ /* 0x000fea0003800000 */
[----:B------:R-:W-:Y:S01]  /*70f0*/  HFMA2.MMA R18, -RZ, RZ, 0, 0 ;  /* 0x00000000ff127435 */ /* 0x000fe200000001ff */
[----:B------:R-:W-:Y:S01]  /*7100*/  ULDC.64 UR4, c[0x0][0x220] ;  /* 0x0000880000047ab9 */ /* 0x000fe20000000a00 */
[----:B------:R-:W-:Y:S01]  /*7110*/  ISETP.NE.AND P0, PT, R6, 0x1, PT ;  /* 0x000000010600780c */ /* 0x000fe20003f05270 */
[----:B------:R-:W-:-:S07]  /*7120*/  ULDC UR6, c[0x0][0x350] ;  /* 0x0000d40000067ab9 */ /* 0x000fce0000000800 */
        /* <DEDUP_REMOVED lines=334> */
[----:B------:R-:W-:-:S08]  /*8610*/  ULDC UR6, c[0x0][0x470] ;  /* 0x00011c0000067ab9 */ /* 0x000fd00000000800 */
        /* <DEDUP_REMOVED lines=9> */
.L_x_40542:
        /* <DEDUP_REMOVED lines=23> */
.L_x_40547:
[----:B------:R-:W2:Y:S01]  /*8820*/  LDG.E.U8 R2, desc[UR36][R2.64] ;  /* 0x0000002402027981 */ /* 0x000ea2000c1e1100 */
[----:B------:R-:W-:Y:S01]  /*8830*/  IMAD.MOV.U32 R23, RZ, RZ, RZ ;  /* 0x000000ffff177224 */ /* 0x000fe200078e00ff */
[----:B--2---:R-:W-:Y:S01]  /*8840*/  I2FP.F32.U32 R22, R2 ;  /* 0x0000000200167245 */ /* 0x004fe20000201000 */
[----:B------:R-:W-:Y:S06]  /*8850*/  BRA `(.L_x_40549) ;  /* 0x0000000c007c7947 */ /* 0x000fec0003800000 */
.L_x_40546:
[----:B------:R-:W-:-:S13]  /*8860*/  ISETP.NE.AND P0, PT, R4, 0x2, PT ;  /* 0x000000020400780c */ /* 0x000fda0003f05270 */
[----:B------:R-:W-:Y:S05]  /*8870*/  @!P0 BRA `(.L_x_40550) ;  /* 0x0000000000308947 */ /* 0x000fea0003800000 */
[----:B------:R-:W-:-:S13]  /*8880*/  ISETP.NE.AND P0, PT, R4, 0x3, PT ;  /* 0x000000030400780c */ /* 0x000fda0003f05270 */
[----:B------:R-:W-:Y:S05]  /*8890*/  @!P0 BRA `(.L_x_40551) ;  /* 0x0000000000188947 */ /* 0x000fea0003800000 */
[----:B------:R-:W-:-:S13]  /*88a0*/  ISETP.NE.AND P0, PT, R4, 0x4, PT ;  /* 0x000000040400780c */ /* 0x000fda0003f05270 */
[----:B------:R-:W-:Y:S05]  /*88b0*/  @P0 BRA `(.L_x_40548) ;  /* 0x0000000c00000947 */ /* 0x000fea0003800000 */
[----:B------:R-:W2:Y:S01]  /*88c0*/  LDG.E.64 R2, desc[UR36][R2.64] ;  /* 0x0000002402027981 */ /* 0x000ea2000c1e1b00 */
[----:B------:R-:W-:Y:S01]  /*88d0*/  MOV R23, RZ ;  /* 0x000000ff00177202 */ /* 0x000fe20000000f00 */
[----:B--2---:R4:W0:Y:S01]  /*88e0*/  I2F.S64 R22, R2 ;  /* 0x0000000200167312 */ /* 0x0048220000301400 */
[----:B------:R-:W-:Y:S05]  /*88f0*/  BRA `(.L_x_40549) ;  /* 0x0000000c00547947 */ /* 0x000fea0003800000 */
.L_x_40551:
[----:B------:R-:W2:Y:S01]  /*8900*/  LDG.E R2, desc[UR36][R2.64] ;  /* 0x0000002402027981 */ /* 0x000ea2000c1e1900 */
[----:B------:R-:W-:Y:S01]  /*8910*/  IMAD.MOV.U32 R23, RZ, RZ, RZ ;  /* 0x000000ffff177224 */ /* 0x000fe200078e00ff */
[----:B--2---:R-:W-:Y:S01]  /*8920*/  I2FP.F32.S32 R22, R2 ;  /* 0x0000000200167245 */ /* 0x004fe20000201400 */
[----:B------:R-:W-:Y:S06]  /*8930*/  BRA `(.L_x_40549) ;  /* 0x0000000c00447947 */ /* 0x000fec0003800000 */
.L_x_40550:
[----:B------:R-:W2:Y:S01]  /*8940*/  LDG.E.U16 R2, desc[UR36][R2.64] ;  /* 0x0000002402027981 */ /* 0x000ea2000c1e1500 */
[----:B------:R-:W-:Y:S01]  /*8950*/  IMAD.MOV.U32 R23, RZ, RZ, RZ ;  /* 0x000000ffff177224 */ /* 0x000fe200078e00ff */
[----:B--2---:R2:W3:Y:S01]  /*8960*/  I2F.S16 R22, R2 ;  /* 0x0000000200167306 */ /* 0x0044e20000101400 */
[----:B------:R-:W-:Y:S05]  /*8970*/  BRA `(.L_x_40549) ;  /* 0x0000000c00347947 */ /* 0x000fea0003800000 */
.L_x_40545:
        /* <DEDUP_REMOVED lines=9> */
.L_x_40553:
[----:B------:R-:W2:Y:S01]  /*8a10*/  LDG.E.U16 R2, desc[UR36][R2.64] ;  /* 0x0000002402027981 */ /* 0x000ea2000c1e1500 */
[----:B------:R-:W-:Y:S02]  /*8a20*/  IMAD.MOV.U32 R23, RZ, RZ, RZ ;  /* 0x000000ffff177224 */ /* 0x000fe400078e00ff */
[----:B--2---:R-:W-:Y:S01]  /*8a30*/  HADD2.F32 R22, -RZ, R2.H0_H0 ;  /* 0x20000002ff167230 */ /* 0x004fe20000004100 */
[----:B------:R-:W-:Y:S06]  /*8a40*/  BRA `(.L_x_40549) ;  /* 0x0000000c00007947 */ /* 0x000fec0003800000 */
.L_x_40552:
        /* <DEDUP_REMOVED lines=8> */
.L_x_40555:
[----:B------:R-:W2:Y:S02]  /*8ad0*/  LDG.E R2, desc[UR36][R2.64] ;  /* 0x0000002402027981 */ /* 0x000ea4000c1e1900 */
[--C-:B--2---:R-:W-:Y:S02]  /*8ae0*/  HADD2.F32 R23, -RZ, R2.reuse.H1_H1 ;  /* 0x30000002ff177230 */ /* 0x104fe40000004100 */
[----:B------:R-:W-:Y:S01]  /*8af0*/  HADD2.F32 R22, -RZ, R2.H0_H0 ;  /* 0x20000002ff167230 */ /* 0x000fe20000004100 */
[----:B------:R-:W-:Y:S06]  /*8b00*/  BRA `(.L_x_40549) ;  /* 0x0000000800d07947 */ /* 0x000fec0003800000 */
.L_x_40554:
        /* <DEDUP_REMOVED lines=8> */
.L_x_40544:
        /* <DEDUP_REMOVED lines=13> */
.L_x_40558:
        /* <DEDUP_REMOVED lines=10> */
.L_x_40557:
        /* <DEDUP_REMOVED lines=8> */
[----:B------:R-:W-:Y:S01]  /*8d80*/  HFMA2.MMA R23, -RZ, RZ, 0, 0 ;  /* 0x00000000ff177435 */ /* 0x000fe200000001ff */
        /* <DEDUP_REMOVED lines=18> */
.L_x_40560:
        /* <DEDUP_REMOVED lines=14> */
.L_x_40559:
[----:B------:R-:W2:Y:S01]  /*8f90*/  LDG.E.U16 R2, desc[UR36][R2.64] ;  /* 0x0000002402027981 */ /* 0x000ea2000c1e1500 */
[----:B------:R-:W-:Y:S01]  /*8fa0*/  MOV R23, RZ ;  /* 0x000000ff00177202 */ /* 0x000fe20000000f00 */
[----:B--2---:R-:W-:Y:S01]  /*8fb0*/  IMAD.U32 R22, R2, 0x10000, RZ ;  /* 0x0001000002167824 */ /* 0x004fe200078e00ff */
[----:B------:R-:W-:Y:S06]  /*8fc0*/  BRA `(.L_x_40549) ;  /* 0x0000000400a07947 */ /* 0x000fec0003800000 */
.L_x_40556:
        /* <DEDUP_REMOVED lines=12> */
.L_x_40563:
        /* <DEDUP_REMOVED lines=20> */
.L_x_40565:
[----:B------:R-:W-:Y:S05]  /*91d0*/  BSYNC B0 ;  /* 0x0000000000007941 */ /* 0x000fea0003800000 */
.L_x_40564:
[----:B------:R-:W-:Y:S02]  /*91e0*/  LEA R3, R0, 0x3b800000, 0x17 ;  /* 0x3b80000000037811 */ /* 0x000fe400078eb8ff */
[----:B------:R-:W-:-:S04]  /*91f0*/  SHF.L.U32 R2, R2, 0x14, RZ ;  /* 0x0000001402027819 */ /* 0x000fc800000006ff */
[----:B------:R-:W-:Y:S01]  /*9200*/  LOP3.LUT R22, R3, R2, R22, 0xfe, !PT ;  /* 0x0000000203167212 */ /* 0x000fe200078efe16 */
[----:B------:R-:W-:Y:S06]  /*9210*/  BRA `(.L_x_40549) ;  /* 0x00000004000c7947 */ /* 0x000fec0003800000 */
.L_x_40562:
        /* <DEDUP_REMOVED lines=20> */
.L_x_40567:
[----:B------:R-:W-:Y:S05]  /*9360*/  BSYNC B0 ;  /* 0x0000000000007941 */ /* 0x000fea0003800000 */
.L_x_40566:
[----:B------:R-:W-:Y:S01]  /*9370*/  IMAD.SHL.U32 R2, R2, 0x200000, RZ ;  /* 0x0020000002027824 */ /* 0x000fe200078e00ff */
[----:B------:R-:W-:-:S04]  /*9380*/  LEA R3, R0, 0x37800000, 0x17 ;  /* 0x3780000000037811 */ /* 0x000fc800078eb8ff */
[----:B------:R-:W-:Y:S01]  /*9390*/  LOP3.LUT R22, R3, R2, R22, 0xfe, !PT ;  /* 0x0000000203167212 */ /* 0x000fe200078efe16 */
[----:B------:R-:W-:Y:S06]  /*93a0*/  BRA `(.L_x_40549) ;  /* 0x0000000000a87947 */ /* 0x000fec0003800000 */
.L_x_40561:
        /* <DEDUP_REMOVED lines=14> */
.L_x_40571:
[----:B------:R-:W-:Y:S05]  /*9490*/  BSYNC B0 ;  /* 0x0000000000007941 */ /* 0x000fea0003800000 */
.L_x_40570:
[----:B------:R-:W-:Y:S01]  /*94a0*/  IMAD.MOV.U32 R23, RZ, RZ, RZ ;  /* 0x000000ffff177224 */ /* 0x000fe200078e00ff */
[----:B------:R-:W-:Y:S06]  /*94b0*/  BRA `(.L_x_40549) ;  /* 0x0000000000647947 */ /* 0x000fec0003800000 */
.L_x_40548:
        /* <DEDUP_REMOVED lines=16> */
.L_x_40572:
[----:B------:R-:W-:Y:S01]  /*95c0*/  CS2R R22, SRZ ;  /* 0x0000000000167805 */ /* 0x000fe2000001ff00 */
[----:B------:R-:W-:Y:S06]  /*95d0*/  BRA `(.L_x_40549) ;  /* 0x00000000001c7947 */ /* 0x000fec0003800000 */
.L_x_40569:
[----:B------:R-:W2:Y:S01]  /*95e0*/  LDG.E.64 R2, desc[UR36][R2.64] ;  /* 0x0000002402027981 */ /* 0x000ea2000c1e1b00 */
[----:B------:R-:W-:Y:S01]  /*95f0*/  MOV R23, RZ ;  /* 0x000000ff00177202 */ /* 0x000fe20000000f00 */
[----:B--2---:R0:W1:Y:S01]  /*9600*/  I2F.U64 R22, R2 ;  /* 0x0000000200167312 */ /* 0x0040620000301000 */
[----:B------:R-:W-:Y:S05]  /*9610*/  BRA `(.L_x_40549) ;  /* 0x00000000000c7947 */ /* 0x000fea0003800000 */
.L_x_40568:
[----:B------:R-:W2:Y:S01]  /*9620*/  LDG.E R2, desc[UR36][R2.64] ;  /* 0x0000002402027981 */ /* 0x000ea2000c1e1900 */
[----:B------:R-:W-:Y:S01]  /*9630*/  IMAD.MOV.U32 R23, RZ, RZ, RZ ;  /* 0x000000ffff177224 */ /* 0x000fe200078e00ff */
[----:B--2---:R-:W-:-:S07]  /*9640*/  I2FP.F32.U32 R22, R2 ;  /* 0x0000000200167245 */ /* 0x004fce0000201000 */
.L_x_40549:
[----:B------:R-:W-:Y:S05]  /*9650*/  BSYNC B7 ;  /* 0x0000000000077941 */ /* 0x000fea0003800000 */
.L_x_40543:
[----:B------:R-:W1:Y:S01]  /*9660*/  LDC.U8 R4, c[0x0][0x49a] ;  /* 0x00012680ff047b82 */ /* 0x000e620000000000 */
[----:B------:R-:W-:Y:S01]  /*9670*/  ULDC.64 UR4, c[0x0][0x488] ;  /* 0x0001220000047ab9 */ /* 0x000fe20000000a00 */
[----:B------:R-:W-:Y:S01]  /*9680*/  BSSY B7, `(.L_x_40573) ;  /* 0x00000f5000077945 */ /* 0x000fe20003800000 */
[----:B0-2-4-:R-:W-:-:S05]  /*9690*/  IADD3 R2, P0, R18, UR4, RZ ;  /* 0x0000000412027c10 */ /* 0x015fca000ff1e0ff */
        /* <DEDUP_REMOVED lines=16> */
.L_x_40577:
[----:B------:R-:W2:Y:S01]  /*97a0*/  LDG.E.U8 R2, desc[UR36][R2.64] ;  /* 0x0000002402027981 */ /* 0x000ea2000c1e1100 */
[----:B------:R-:W-:Y:S01]  /*97b0*/  IMAD.MOV.U32 R5, RZ, RZ, RZ ;  /* 0x000000ffff057224 */ /* 0x000fe200078e00ff */
[----:B--2---:R-:W-:Y:S01]  /*97c0*/  I2FP.F32.U32 R4, R2 ;  /* 0x0000000200047245 */ /* 0x004fe20000201000 */
[----:B------:R-:W-:Y:S06]  /*97d0*/  BRA `(.L_x_40579) ;  /* 0x0000000c007c7947 */ /* 0x000fec0003800000 */
.L_x_40576:
        /* <DEDUP_REMOVED lines=10> */
.L_x_40581:
[----:B------:R-:W2:Y:S01]  /*9880*/  LDG.E R2, desc[UR36][R2.64] ;  /* 0x0000002402027981 */ /* 0x000ea2000c1e1900 */
[----:B------:R-:W-:Y:S02]  /*9890*/  MOV R5, RZ ;  /* 0x000000ff00057202 */ /* 0x000fe40000000f00 */
[----:B--2---:R-:W-:Y:S01]  /*98a0*/  I2FP.F32.S32 R4, R2 ;  /* 0x0000000200047245 */ /* 0x004fe20000201400 */
[----:B------:R-:W-:Y:S06]  /*98b0*/  BRA `(.L_x_40579) ;  /* 0x0000000c00447947 */ /* 0x000fec0003800000 */
.L_x_40580:
[----:B------:R-:W2:Y:S01]  /*98c0*/  LDG.E.U16 R2, desc[UR36][R2.64] ;  /* 0x0000002402027981 */ /* 0x000ea2000c1e1500 */
[----:B------:R-:W-:Y:S01]  /*98d0*/  IMAD.MOV.U32 R5, RZ, RZ, RZ ;  /* 0x000000ffff057224 */ /* 0x000fe200078e00ff */
[----:B--2---:R0:W1:Y:S01]  /*98e0*/  I2F.S16 R4, R2 ;  /* 0x0000000200047306 */ /* 0x0040620000101400 */
[----:B------:R-:W-:Y:S05]  /*98f0*/  BRA `(.L_x_40579) ;  /* 0x0000000c00347947 */ /* 0x000fea0003800000 */
.L_x_40575:
        /* <DEDUP_REMOVED lines=9> */
.L_x_40583:
[----:B------:R-:W2:Y:S01]  /*9990*/  LDG.E.U16 R2, desc[UR36][R2.64] ;  /* 0x0000002402027981 */ /* 0x000ea2000c1e1500 */
[----:B------:R-:W-:Y:S01]  /*99a0*/  HFMA2.MMA R5, -RZ, RZ, 0, 0 ;  /* 0x00000000ff057435 */ /* 0x000fe200000001ff */
[----:B--2---:R-:W-:Y:S01]  /*99b0*/  HADD2.F32 R4, -RZ, R2.H0_H0 ;  /* 0x20000002ff047230 */ /* 0x004fe20000004100 */
[----:B------:R-:W-:Y:S09]  /*99c0*/  BRA `(.L_x_40579) ;  /* 0x0000000c00007947 */ /* 0x000ff20003800000 */
.L_x_40582:
        /* <DEDUP_REMOVED lines=8> */
.L_x_40585:
[----:B------:R-:W2:Y:S02]  /*9a50*/  LDG.E R2, desc[UR36][R2.64] ;  /* 0x0000002402027981 */ /* 0x000ea4000c1e1900 */
[--C-:B--2---:R-:W-:Y:S02]  /*9a60*/  HADD2.F32 R5, -RZ, R2.reuse.H1_H1 ;  /* 0x30000002ff057230 */ /* 0x104fe40000004100 */
[----:B------:R-:W-:Y:S01]  /*9a70*/  HADD2.F32 R4, -RZ, R2.H0_H0 ;  /* 0x20000002ff047230 */ /* 0x000fe20000004100 */
[----:B------:R-:W-:Y:S06]  /*9a80*/  BRA `(.L_x_40579) ;  /* 0x0000000800d07947 */ /* 0x000fec0003800000 */
.L_x_40584:
        /* <DEDUP_REMOVED lines=8> */
.L_x_40574:
        /* <DEDUP_REMOVED lines=13> */
.L_x_40588:
        /* <DEDUP_REMOVED lines=10> */
.L_x_40587:
        /* <DEDUP_REMOVED lines=27> */
.L_x_40590:
        /* <DEDUP_REMOVED lines=14> */
.L_x_40589:
[----:B------:R-:W2:Y:S01]  /*9f10*/  LDG.E.U16 R2, desc[UR36][R2.64] ;  /* 0x0000002402027981 */ /* 0x000ea2000c1e1500 */
[----:B------:R-:W-:Y:S01]  /*9f20*/  IMAD.MOV.U32 R5, RZ, RZ, RZ ;  /* 0x000000ffff057224 */ /* 0x000fe200078e00ff */
[----:B--2---:R-:W-:Y:S01]  /*9f30*/  SHF.L.U32 R4, R2, 0x10, RZ ;  /* 0x0000001002047819 */ /* 0x004fe200000006ff */
[----:B------:R-:W-:Y:S06]  /*9f40*/  BRA `(.L_x_40579) ;  /* 0x0000000400a07947 */ /* 0x000fec0003800000 */
.L_x_40586:
        /* <DEDUP_REMOVED lines=12> */
.L_x_40593:
        /* <DEDUP_REMOVED lines=20> */
.L_x_40595:
[----:B------:R-:W-:Y:S05]  /*a150*/  BSYNC B0 ;  /* 0x0000000000007941 */ /* 0x000fea0003800000 */
.L_x_40594:
[----:B------:R-:W-:Y:S01]  /*a160*/  IMAD.SHL.U32 R2, R2, 0x100000, RZ ;  /* 0x0010000002027824 */ /* 0x000fe200078e00ff */
[----:B------:R-:W-:-:S04]  /*a170*/  LEA R3, R0, 0x3b800000, 0x17 ;  /* 0x3b80000000037811 */ /* 0x000fc800078eb8ff */
[----:B------:R-:W-:Y:S01]  /*a180*/  LOP3.LUT R4, R3, R2, R4, 0xfe, !PT ;  /* 0x0000000203047212 */ /* 0x000fe200078efe04 */
[----:B------:R-:W-:Y:S06]  /*a190*/  BRA `(.L_x_40579) ;  /* 0x00000004000c7947 */ /* 0x000fec0003800000 */
.L_x_40592:
        /* <DEDUP_REMOVED lines=20> */
.L_x_40597:
[----:B------:R-:W-:Y:S05]  /*a2e0*/  BSYNC B0 ;  /* 0x0000000000007941 */ /* 0x000fea0003800000 */
.L_x_40596:
[----:B------:R-:W-:Y:S02]  /*a2f0*/  LEA R3, R0, 0x37800000, 0x17 ;  /* 0x3780000000037811 */ /* 0x000fe400078eb8ff */
[----:B------:R-:W-:-:S04]  /*a300*/  SHF.L.U32 R2, R2, 0x15, RZ ;  /* 0x0000001502027819 */ /* 0x000fc800000006ff */
[----:B------:R-:W-:Y:S01]  /*a310*/  LOP3.LUT R4, R3, R2, R4, 0xfe, !PT ;  /* 0x0000000203047212 */ /* 0x000fe200078efe04 */
[----:B------:R-:W-:Y:S06]  /*a320*/  BRA `(.L_x_40579) ;  /* 0x0000000000a87947 */ /* 0x000fec0003800000 */
.L_x_40591:
        /* <DEDUP_REMOVED lines=14> */
.L_x_40601:
[----:B------:R-:W-:Y:S05]  /*a410*/  BSYNC B0 ;  /* 0x0000000000007941 */ /* 0x000fea0003800000 */
.L_x_40600:
[----:B------:R-:W-:Y:S01]  /*a420*/  IMAD.MOV.U32 R5, RZ, RZ, RZ ;  /* 0x000000ffff057224 */ /* 0x000fe200078e00ff */
[----:B------:R-:W-:Y:S06]  /*a430*/  BRA `(.L_x_40579) ;  /* 0x0000000000647947 */ /* 0x000fec0003800000 */
.L_x_40578:
        /* <DEDUP_REMOVED lines=15> */
[----:B-1-3-5:R-:W-:Y:S05]  /*a530*/  CALL.ABS.NOINC R2 ;  /* 0x0000000002007343 */ /* 0x02afea0003c00000 */
.L_x_40602:
[----:B------:R-:W-:Y:S01]  /*a540*/  CS2R R4, SRZ ;  /* 0x0000000000047805 */ /* 0x000fe2000001ff00 */
[----:B------:R-:W-:Y:S06]  /*a550*/  BRA `(.L_x_40579) ;  /* 0x00000000001c7947 */ /* 0x000fec0003800000 */
.L_x_40599:
[----:B------:R-:W2:Y:S01]  /*a560*/  LDG.E.64 R2, desc[UR36][R2.64] ;  /* 0x0000002402027981 */ /* 0x000ea2000c1e1b00 */
[----:B------:R-:W-:Y:S01]  /*a570*/  IMAD.MOV.U32 R5, RZ, RZ, RZ ;  /* 0x000000ffff057224 */ /* 0x000fe200078e00ff */
[----:B--2---:R0:W1:Y:S01]  /*a580*/  I2F.U64 R4, R2 ;  /* 0x0000000200047312 */ /* 0x0040620000301000 */
[----:B------:R-:W-:Y:S05]  /*a590*/  BRA `(.L_x_40579) ;  /* 0x00000000000c7947 */ /* 0x000fea0003800000 */
.L_x_40598:
[----:B------:R-:W2:Y:S01]  /*a5a0*/  LDG.E R2, desc[UR36][R2.64] ;  /* 0x0000002402027981 */ /* 0x000ea2000c1e1900 */
[----:B------:R-:W-:Y:S02]  /*a5b0*/  MOV R5, RZ ;  /* 0x000000ff00057202 */ /* 0x000fe40000000f00 */
[----:B--2---:R-:W-:-:S07]  /*a5c0*/  I2FP.F32.U32 R4, R2 ;  /* 0x0000000200047245 */ /* 0x004fce0000201000 */
.L_x_40579:
[----:B------:R-:W-:Y:S05]  /*a5d0*/  BSYNC B7 ;  /* 0x0000000000077941 */ /* 0x000fea0003800000 */
.L_x_40573:
[C---:B---3-5:R-:W-:Y:S01]  /*a5e0*/  FSETP.NAN.FTZ.AND P0, PT, R22.reuse, R23, PT ;  /* 0x000000171600720b */ /* 0x068fe20003f18000 */
[----:B------:R-:W-:Y:S01]  /*a5f0*/  BSSY B0, `(.L_x_40603) ;  /* 0x0000280000007945 */ /* 0x000fe20003800000 */
[----:B------:R-:W-:-:S11]  /*a600*/  FADD.FTZ R14, |R22|, -RZ ;  /* 0x800000ff160e7221 */ /* 0x000fd60000010200 */
[----:B------:R-:W-:Y:S05]  /*a610*/  @P0 BRA `(.L_x_40604) ;  /* 0x0000002000f40947 */ /* 0x000fea0003800000 */
[----:B------:R-:W-:Y:S01]  /*a620*/  FADD.FTZ R15, |R23|, -RZ ;  /* 0x800000ff170f7221 */ /* 0x000fe20000010200 */
[----:B------:R-:W-:-:S04]  /*a630*/  FSETP.GEU.FTZ.AND P3, PT, |R22|, |R23|, PT ;  /* 0x400000171600720b */ /* 0x000fc80003f7e200 */
[----:B0-2---:R-:W-:Y:S02]  /*a640*/  FSEL R2, R14, R15, !P3 ;  /* 0x0000000f0e027208 */ /* 0x005fe40005800000 */
        /* <DEDUP_REMOVED lines=23> */
[----:B------:R-:W-:-:S03]  /*a7c0*/  ISETP.GE.U32.AND P1, PT, R9, 0x7f800000, PT ;  /* 0x7f8000000900780c */ /* 0x000fc60003f26070 */
[----:B------:R-:W-:-:S05]  /*a7d0*/  VIADD R0, R0, 0xc0c00000 ;  /* 0xc0c0000000007836 */ /* 0x000fca0000000000 */
        /* <DEDUP_REMOVED lines=29> */
.L_x_40610:
[----:B------:R-:W-:Y:S05]  /*a9b0*/  BSYNC B1 ;  /* 0x0000000000017941 */ /* 0x000fea0003800000 */
.L_x_40609:
[----:B------:R-:W-:Y:S01]  /*a9c0*/  BSSY B3, `(.L_x_40611) ;  /* 0x0000006000037945 */ /* 0x000fe20003800000 */
[----:B------:R-:W-:-:S03]  /*a9d0*/  FFMA R0, R7, R8, R6 ;  /* 0x0000000807007223 */ /* 0x000fc60000000006 */
[----:B------:R-:W-:Y:S05]  /*a9e0*/  @!P0 BRA `(.L_x_40612) ;  /* 0x00000000000c8947 */ /* 0x000fea0003800000 */
[----:B------:R-:W-:Y:S02]  /*a9f0*/  MOV R7, R13 ;  /* 0x0000000d00077202 */ /* 0x000fe40000000f00 */
[----:B------:R-:W-:-:S07]  /*aa00*/  MOV R6, 0xaa20 ;  /* 0x0000aa2000067802 */ /* 0x000fce0000000f00 */
[----:B-1--4-:R-:W-:Y:S05]  /*aa10*/  CALL.REL.NOINC `($__internal_77_$__cuda_sm3x_div_rn_ftz_f32_slowpath) ;  /* 0x00000114004c7944 */ /* 0x012fea0003c00000 */
.L_x_40612:
[----:B------:R-:W-:Y:S05]  /*aa20*/  BSYNC B3 ;  /* 0x0000000000037941 */ /* 0x000fea0003800000 */
.L_x_40611:
        /* <DEDUP_REMOVED lines=18> */
.L_x_40614:
[----:B------:R-:W-:Y:S01]  /*ab50*/  ISETP.GE.AND P0, PT, R22, RZ, PT ;  /* 0x000000ff1600720c */ /* 0x000fe20003f06270 */
[----:B------:R-:W-:-:S12]  /*ab60*/  HFMA2.MMA R3, -RZ, RZ, 1.9599609375, 20144 ;  /* 0x3fd774ebff037435 */ /* 0x000fd800000001ff */
[----:B------:R-:W-:-:S04]  /*ab70*/  @P0 FFMA.FTZ R0, R3, 0.93318945169448852539, -R0 ;  /* 0x3f6ee58103000823 */ /* 0x000fc80000010800 */
[----:B------:R-:W-:-:S07]  /*ab80*/  @!P0 FFMA.FTZ R0, R3, 0.93318945169448852539, R0 ;  /* 0x3f6ee58103008823 */ /* 0x000fce0000010000 */
.L_x_40615:
[----:B------:R-:W-:Y:S05]  /*ab90*/  BSYNC B1 ;  /* 0x0000000000017941 */ /* 0x000fea0003800000 */
.L_x_40613:
[C---:B------:R-:W-:Y:S01]  /*aba0*/  FSETP.NEU.FTZ.AND P0, PT, |R22|.reuse, |R23|, PT ;  /* 0x400000171600720b */ /* 0x040fe20003f1d200 */
        /* <DEDUP_REMOVED lines=11> */
.L_x_40608:
        /* <DEDUP_REMOVED lines=15> */
[----:B-1--4-:R-:W-:Y:S05]  /*ad50*/  CALL.REL.NOINC `($__internal_77_$__cuda_sm3x_div_rn_ftz_f32_slowpath) ;  /* 0x00000110007c7944 */ /* 0x012fea0003c00000 */
.L_x_40619:
[----:B------:R-:W-:Y:S05]  /*ad60*/  BSYNC B3 ;  /* 0x0000000000037941 */ /* 0x000fea0003800000 */
.L_x_40618:
        /* <DEDUP_REMOVED lines=18> */
.L_x_40621:
[----:B------:R-:W-:Y:S01]  /*ae90*/  ISETP.GE.AND P0, PT, R22, RZ, PT ;  /* 0x000000ff1600720c */ /* 0x000fe20003f06270 */
[----:B------:R-:W-:-:S12]  /*aea0*/  IMAD.MOV.U32 R3, RZ, RZ, 0x3fd774eb ;  /* 0x3fd774ebff037424 */ /* 0x000fd800078e00ff */
[----:B------:R-:W-:-:S04]  /*aeb0*/  @P0 FFMA.FTZ R0, R3, 0.93318945169448852539, -R0 ;  /* 0x3f6ee58103000823 */ /* 0x000fc80000010800 */
[----:B------:R-:W-:-:S07]  /*aec0*/  @!P0 FFMA.FTZ R0, R3, 0.93318945169448852539, R0 ;  /* 0x3f6ee58103008823 */ /* 0x000fce0000010000 */
.L_x_40622:
[----:B------:R-:W-:Y:S05]  /*aed0*/  BSYNC B1 ;  /* 0x0000000000017941 */ /* 0x000fea0003800000 */
.L_x_40620:
        /* <DEDUP_REMOVED lines=13> */
.L_x_40617:
        /* <DEDUP_REMOVED lines=25> */
.L_x_40624:
        /* <DEDUP_REMOVED lines=41> */
.L_x_40623:
        /* <DEDUP_REMOVED lines=48> */
[----:B------:R-:W-:-:S05]  /*b6d0*/  @P1 MOV R2, 0x7f800000 ;  /* 0x7f80000000021802 */ /* 0x000fca0000000f00 */
[----:B------:R-:W-:-:S05]  /*b6e0*/  @P1 FFMA.FTZ R15, R25, R2, +INF ;  /* 0x7f800000190f1423 */ /* 0x000fca0000010002 */
[----:B------:R-:W-:-:S07]  /*b6f0*/  FSEL R15, R15, -RZ, P2 ;  /* 0x800000ff0f0f7208 */ /* 0x000fce0001000000 */
.L_x_40626:
[----:B------:R-:W-:Y:S05]  /*b700*/  BSYNC B1 ;  /* 0x0000000000017941 */ /* 0x000fea0003800000 */
.L_x_40625:
[----:B------:R-:W-:Y:S01]  /*b710*/  BSSY B3, `(.L_x_40627) ;  /* 0x0000008000037945 */ /* 0x000fe20003800000 */
[----:B------:R-:W-:-:S03]  /*b720*/  FFMA R6, R7, R9, R6 ;  /* 0x0000000907067223 */ /* 0x000fc60000000006 */
[----:B------:R-:W-:Y:S05]  /*b730*/  @!P0 BRA `(.L_x_40628) ;  /* 0x0000000000148947 */ /* 0x000fea0003800000 */
[----:B------:R-:W-:Y:S01]  /*b740*/  IMAD.MOV.U32 R2, RZ, RZ, R0 ;  /* 0x000000ffff027224 */ /* 0x000fe200078e0000 */
[----:B------:R-:W-:Y:S01]  /*b750*/  MOV R6, 0xb780 ;  /* 0x0000b78000067802 */ /* 0x000fe20000000f00 */
[----:B------:R-:W-:-:S07]  /*b760*/  IMAD.MOV.U32 R7, RZ, RZ, R13 ;  /* 0x000000ffff077224 */ /* 0x000fce00078e000d */
[----:B-1--4-:R-:W-:Y:S05]  /*b770*/  CALL.REL.NOINC `($__internal_77_$__cuda_sm3x_div_rn_ftz_f32_slowpath) ;  /* 0x0000010400f47944 */ /* 0x012fea0003c00000 */
[----:B------:R-:W-:-:S07]  /*b780*/  MOV R6, R0 ;  /* 0x0000000000067202 */ /* 0x000fce0000000f00 */
.L_x_40628:
[----:B------:R-:W-:Y:S05]  /*b790*/  BSYNC B3 ;  /* 0x0000000000037941 */ /* 0x000fea0003800000 */
.L_x_40627:
        /* <DEDUP_REMOVED lines=18> */
.L_x_40630:
[----:B------:R-:W-:Y:S01]  /*b8c0*/  ISETP.GE.AND P0, PT, R22, RZ, PT ;  /* 0x000000ff1600720c */ /* 0x000fe20003f06270 */
[----:B------:R-:W-:-:S12]  /*b8d0*/  HFMA2.MMA R0, -RZ, RZ, 1.9599609375, 20144 ;  /* 0x3fd774ebff007435 */ /* 0x000fd800000001ff */
[----:B------:R-:W-:-:S04]  /*b8e0*/  @P0 FFMA.FTZ R3, R0, 0.93318945169448852539, -R3 ;  /* 0x3f6ee58100030823 */ /* 0x000fc80000010803 */
[----:B------:R-:W-:-:S07]  /*b8f0*/  @!P0 FFMA.FTZ R3, R0, 0.93318945169448852539, R3 ;  /* 0x3f6ee58100038823 */ /* 0x000fce0000010003 */
.L_x_40631:
[----:B------:R-:W-:Y:S05]  /*b900*/  BSYNC B1 ;  /* 0x0000000000017941 */ /* 0x000fea0003800000 */
.L_x_40629:
        /* <DEDUP_REMOVED lines=12> */
.L_x_40607:
        /* <DEDUP_REMOVED lines=12> */
.L_x_40633:
[----:B------:R-:W-:Y:S05]  /*ba90*/  BSYNC B3 ;  /* 0x0000000000037941 */ /* 0x000fea0003800000 */
.L_x_40632:
        /* <DEDUP_REMOVED lines=18> */
.L_x_40635:
[----:B------:R-:W-:Y:S01]  /*bbc0*/  ISETP.GE.AND P0, PT, R22, RZ, PT ;  /* 0x000000ff1600720c */ /* 0x000fe20003f06270 */
[----:B------:R-:W-:-:S12]  /*bbd0*/  IMAD.MOV.U32 R3, RZ, RZ, 0x3fd774eb ;  /* 0x3fd774ebff037424 */ /* 0x000fd800078e00ff */
[----:B------:R-:W-:-:S04]  /*bbe0*/  @P0 FFMA.FTZ R0, R3, 0.93318945169448852539, -R0 ;  /* 0x3f6ee58103000823 */ /* 0x000fc80000010800 */
[----:B------:R-:W-:-:S07]  /*bbf0*/  @!P0 FFMA.FTZ R0, R3, 0.93318945169448852539, R0 ;  /* 0x3f6ee58103008823 */ /* 0x000fce0000010000 */
.L_x_40636:
[----:B------:R-:W-:Y:S05]  /*bc00*/  BSYNC B1 ;  /* 0x0000000000017941 */ /* 0x000fea0003800000 */
.L_x_40634:
        /* <DEDUP_REMOVED lines=17> */
[----:B------:R-:W-:Y:S01]  /*bd20*/  HFMA2.MMA R2, -RZ, RZ, 2.04296875, -15.78125 ;  /* 0x4016cbe4ff027435 */ /* 0x000fe200000001ff */
[----:B------:R-:W-:-:S04]  /*bd30*/  ISETP.GE.AND P0, PT, R22, RZ, PT ;  /* 0x000000ff1600720c */ /* 0x000fc80003f06270 */
[----:B------:R-:W0:Y:S05]  /*bd40*/  MUFU.LG2 R3, R3 ;  /* 0x0000000300037308 */ /* 0x000e2a0000000c00 */
[----:B------:R-:W-:Y:S02]  /*bd50*/  @!P1 FSEL R0, R2, 0.78539818525314331055, !P0 ;  /* 0x3f490fdb02009808 */ /* 0x000fe40004000000 */
[----:B------:R-:W-:Y:S02]  /*bd60*/  @!P2 FSEL R0, RZ, 3.1415927410125732422, P0 ;  /* 0x40490fdbff00a808 */ /* 0x000fe40000000000 */
[----:B------:R-:W-:Y:S02]  /*bd70*/  FSETP.GTU.FTZ.AND P0, PT, |R7|, +INF , PT ;  /* 0x7f8000000700780b */ /* 0x000fe40003f1c200 */
[----:B------:R-:W-:-:S04]  /*bd80*/  LOP3.LUT R0, R0, 0x80000000, R23, 0xb8, !PT ;  /* 0x8000000000007812 */ /* 0x000fc800078eb817 */
[----:B------:R-:W-:Y:S01]  /*bd90*/  FSEL R2, R7, R0, P0 ;  /* 0x0000000007027208 */ /* 0x000fe20000000000 */
[----:B0-----:R-:W-:Y:S01]  /*bda0*/  FMUL.FTZ R15, R3, 0.69314718246459960938 ;  /* 0x3f317218030f7820 */ /* 0x001fe20000410000 */
[----:B------:R-:W-:Y:S06]  /*bdb0*/  BRA `(.L_x_40616) ;  /* 0x00000010000c7947 */ /* 0x000fec0003800000 */
.L_x_40606:
[----:B------:R-:W-:-:S13]  /*bdc0*/  FSETP.GEU.FTZ.AND P0, PT, R2, 9.999999682655225389e-20, PT ;  /* 0x1fec1e4a0200780b */ /* 0x000fda0003f1e000 */
[----:B------:R-:W-:Y:S05]  /*bdd0*/  @!P0 BRA `(.L_x_40637) ;  /* 0x0000000400388947 */ /* 0x000fea0003800000 */
[----:B------:R-:W-:Y:S01]  /*bde0*/  FMUL.FTZ R9, R2, R2 ;  /* 0x0000000202097220 */ /* 0x000fe20000410000 */
[----:B------:R-:W-:Y:S01]  /*bdf0*/  IMAD.MOV.U32 R7, RZ, RZ, 0x3e800000 ;  /* 0x3e800000ff077424 */ /* 0x000fe200078e00ff */
[----:B------:R0:W2:Y:S01]  /*be00*/  FCHK P0, R2, 1 ;  /* 0x3f80000002007902 */ /* 0x0000a20000000000 */
[----:B------:R-:W-:Y:S02]  /*be10*/  IMAD.MOV.U32 R8, RZ, RZ, 0x3f800000 ;  /* 0x3f800000ff087424 */ /* 0x000fe400078e00ff */
[C---:B------:R-:W-:Y:S01]  /*be20*/  FADD.FTZ.RZ R0, R9.reuse, 1 ;  /* 0x3f80000009007421 */ /* 0x040fe2000001c000 */
[----:B------:R-:W-:Y:S01]  /*be30*/  ISETP.GE.U32.AND P1, PT, R9, 0x7f800000, PT ;  /* 0x7f8000000900780c */ /* 0x000fe20003f26070 */
[----:B------:R-:W-:Y:S01]  /*be40*/  BSSY B1, `(.L_x_40638) ;  /* 0x000001f000017945 */ /* 0x000fe20003800000 */
[----:B------:R-:W-:Y:S01]  /*be50*/  FFMA R11, R8, -1, R8 ;  /* 0xbf800000080b7823 */ /* 0x000fe20000000008 */
        /* <DEDUP_REMOVED lines=29> */
.L_x_40639:
[----:B------:R-:W-:Y:S05]  /*c030*/  BSYNC B1 ;  /* 0x0000000000017941 */ /* 0x000fea0003800000 */
.L_x_40638:
[----:B------:R-:W-:Y:S01]  /*c040*/  BSSY B3, `(.L_x_40640) ;  /* 0x0000006000037945 */ /* 0x000fe20003800000 */
[----:B------:R-:W-:-:S03]  /*c050*/  FFMA R0, R3, R8, R6 ;  /* 0x0000000803007223 */ /* 0x000fc60000000006 */
[----:B------:R-:W-:Y:S05]  /*c060*/  @!P0 BRA `(.L_x_40641) ;  /* 0x00000000000c8947 */ /* 0x000fea0003800000 */
[----:B------:R-:W-:Y:S01]  /*c070*/  IMAD.MOV.U32 R7, RZ, RZ, 0x3f800000 ;  /* 0x3f800000ff077424 */ /* 0x000fe200078e00ff */
[----:B------:R-:W-:-:S07]  /*c080*/  MOV R6, 0xc0a0 ;  /* 0x0000c0a000067802 */ /* 0x000fce0000000f00 */
[----:B-1--4-:R-:W-:Y:S05]  /*c090*/  CALL.REL.NOINC `($__internal_77_$__cuda_sm3x_div_rn_ftz_f32_slowpath) ;  /* 0x000000fc00ac7944 */ /* 0x012fea0003c00000 */
.L_x_40641:
[----:B------:R-:W-:Y:S05]  /*c0a0*/  BSYNC B3 ;  /* 0x0000000000037941 */ /* 0x000fea0003800000 */
.L_x_40640:
        /* <DEDUP_REMOVED lines=18> */
.L_x_40643:
[----:B------:R-:W-:Y:S01]  /*c1d0*/  ISETP.GE.AND P0, PT, R22, RZ, PT ;  /* 0x000000ff1600720c */ /* 0x000fe20003f06270 */
[----:B------:R-:W-:-:S12]  /*c1e0*/  IMAD.MOV.U32 R3, RZ, RZ, 0x3fd774eb ;  /* 0x3fd774ebff037424 */ /* 0x000fd800078e00ff */
[----:B------:R-:W-:-:S04]  /*c1f0*/  @P0 FFMA.FTZ R0, R3, 0.93318945169448852539, -R0 ;  /* 0x3f6ee58103000823 */ /* 0x000fc80000010800 */
[----:B------:R-:W-:-:S07]  /*c200*/  @!P0 FFMA.FTZ R0, R3, 0.93318945169448852539, R0 ;  /* 0x3f6ee58103008823 */ /* 0x000fce0000010000 */
.L_x_40644:
[----:B------:R-:W-:Y:S05]  /*c210*/  BSYNC B1 ;  /* 0x0000000000017941 */ /* 0x000fea0003800000 */
.L_x_40642:
        /* <DEDUP_REMOVED lines=10> */
.L_x_40637:
        /* <DEDUP_REMOVED lines=11> */
[----:B-1--4-:R-:W-:Y:S05]  /*c370*/  CALL.REL.NOINC `($__internal_77_$__cuda_sm3x_div_rn_ftz_f32_slowpath) ;  /* 0x000000f800f47944 */ /* 0x012fea0003c00000 */
.L_x_40646:
[----:B------:R-:W-:Y:S05]  /*c380*/  BSYNC B3 ;  /* 0x0000000000037941 */ /* 0x000fea0003800000 */
.L_x_40645:
        /* <DEDUP_REMOVED lines=18> */
.L_x_40648:
[----:B------:R-:W-:Y:S01]  /*c4b0*/  ISETP.GE.AND P0, PT, R22, RZ, PT ;  /* 0x000000ff1600720c */ /* 0x000fe20003f06270 */
[----:B------:R-:W-:-:S12]  /*c4c0*/  IMAD.MOV.U32 R3, RZ, RZ, 0x3fd774eb ;  /* 0x3fd774ebff037424 */ /* 0x000fd800078e00ff */
[----:B------:R-:W-:-:S04]  /*c4d0*/  @P0 FFMA.FTZ R0, R3, 0.93318945169448852539, -R0 ;  /* 0x3f6ee58103000823 */ /* 0x000fc80000010800 */
[----:B------:R-:W-:-:S07]  /*c4e0*/  @!P0 FFMA.FTZ R0, R3, 0.93318945169448852539, R0 ;  /* 0x3f6ee58103008823 */ /* 0x000fce0000010000 */
.L_x_40649:
[----:B------:R-:W-:Y:S05]  /*c4f0*/  BSYNC B1 ;  /* 0x0000000000017941 */ /* 0x000fea0003800000 */
.L_x_40647:
[C---:B------:R-:W-:Y:S01]  /*c500*/  FSETP.NEU.FTZ.AND P1, PT, |R22|.reuse, |R23|, PT ;  /* 0x400000171600720b */ /* 0x040fe20003f3d200 */
[----:B------:R-:W-:Y:S01]  /*c510*/  IMAD.MOV.U32 R6, RZ, RZ, 0x4016cbe4 ;  /* 0x4016cbe4ff067424 */ /* 0x000fe200078e00ff */
[----:B------:R-:W-:Y:S01]  /*c520*/  ISETP.GE.AND P0, PT, R22, RZ, PT ;  /* 0x000000ff1600720c */ /* 0x000fe20003f06270 */
        /* <DEDUP_REMOVED lines=8> */
.L_x_40605:
[----:B------:R-:W-:Y:S01]  /*c5b0*/  FMUL.FTZ R0, R22, 0.36787945032119750977 ;  /* 0x3ebc5ab216007820 */ /* 0x000fe20000410000 */
[----:B------:R-:W-:Y:S01]  /*c5c0*/  FMUL.FTZ R3, R23, 0.36787945032119750977 ;  /* 0x3ebc5ab217037820 */ /* 0x000fe20000410000 */
[----:B------:R-:W0:Y:S01]  /*c5d0*/  MUFU.RCP R10, R13 ;  /* 0x0000000d000a7308 */ /* 0x000e220000001000 */
        /* <DEDUP_REMOVED lines=29> */
[----:B-1--4-:R-:W-:Y:S05]  /*c7b0*/  CALL.REL.NOINC `($__internal_77_$__cuda_sm3x_div_rn_ftz_f32_slowpath) ;  /* 0x000000f400e47944 */ /* 0x012fea0003c00000 */
.L_x_40651:
[----:B------:R-:W-:Y:S05]  /*c7c0*/  BSYNC B3 ;  /* 0x0000000000037941 */ /* 0x000fea0003800000 */
.L_x_40650:
        /* <DEDUP_REMOVED lines=18> */
.L_x_40653:
[----:B------:R-:W-:Y:S01]  /*c8f0*/  ISETP.GE.AND P0, PT, R22, RZ, PT ;  /* 0x000000ff1600720c */ /* 0x000fe20003f06270 */
[----:B------:R-:W-:-:S12]  /*c900*/  IMAD.MOV.U32 R3, RZ, RZ, 0x3fd774eb ;  /* 0x3fd774ebff037424 */ /* 0x000fd800078e00ff */
[----:B------:R-:W-:-:S04]  /*c910*/  @P0 FFMA.FTZ R0, R3, 0.93318945169448852539, -R0 ;  /* 0x3f6ee58103000823 */ /* 0x000fc80000010800 */
[----:B------:R-:W-:-:S07]  /*c920*/  @!P0 FFMA.FTZ R0, R3, 0.93318945169448852539, R0 ;  /* 0x3f6ee58103008823 */ /* 0x000fce0000010000 */
.L_x_40654:
[----:B------:R-:W-:Y:S05]  /*c930*/  BSYNC B1 ;  /* 0x0000000000017941 */ /* 0x000fea0003800000 */
.L_x_40652:
        /* <DEDUP_REMOVED lines=11> */
.L_x_40604:
[C---:B0-2---:R-:W-:Y:S01]  /*c9f0*/  FADD.FTZ R3, |R23|.reuse, -RZ ;  /* 0x800000ff17037221 */ /* 0x045fe20000010200 */
        /* <DEDUP_REMOVED lines=21> */
[----:B--2---:R-:W-:Y:S06]  /*cb50*/  @!P1 BRA `(.L_x_40656) ;  /* 0x0000000000149947 */ /* 0x004fec0003800000 */
[----:B------:R-:W-:Y:S01]  /*cb60*/  MOV R2, R0 ;  /* 0x0000000000027202 */ /* 0x000fe20000000f00 */
[----:B------:R-:W-:Y:S01]  /*cb70*/  IMAD.MOV.U32 R7, RZ, RZ, R13 ;  /* 0x000000ffff077224 */ /* 0x000fe200078e000d */
[----:B------:R-:W-:-:S07]  /*cb80*/  MOV R6, 0xcba0 ;  /* 0x0000cba000067802 */ /* 0x000fce0000000f00 */
[----:B-1--4-:R-:W-:Y:S05]  /*cb90*/  CALL.REL.NOINC `($__internal_77_$__cuda_sm3x_div_rn_ftz_f32_slowpath) ;  /* 0x000000f000ec7944 */ /* 0x012fea0003c00000 */
[----:B------:R-:W-:-:S07]  /*cba0*/  IMAD.MOV.U32 R2, RZ, RZ, R0 ;  /* 0x000000ffff027224 */ /* 0x000fce00078e0000 */
.L_x_40656:
[----:B------:R-:W-:Y:S05]  /*cbb0*/  BSYNC B3 ;  /* 0x0000000000037941 */ /* 0x000fea0003800000 */
.L_x_40655:
        /* <DEDUP_REMOVED lines=18> */
.L_x_40658:
[----:B------:R-:W-:Y:S01]  /*cce0*/  ISETP.GE.AND P0, PT, R22, RZ, PT ;  /* 0x000000ff1600720c */ /* 0x000fe20003f06270 */
[----:B------:R-:W-:-:S12]  /*ccf0*/  IMAD.MOV.U32 R3, RZ, RZ, 0x3fd774eb ;  /* 0x3fd774ebff037424 */ /* 0x000fd800078e00ff */
[----:B------:R-:W-:-:S04]  /*cd00*/  @P0 FFMA.FTZ R2, R3, 0.93318945169448852539, -R2 ;  /* 0x3f6ee58103020823 */ /* 0x000fc80000010802 */
[----:B------:R-:W-:-:S07]  /*cd10*/  @!P0 FFMA.FTZ R2, R3, 0.93318945169448852539, R2 ;  /* 0x3f6ee58103028823 */ /* 0x000fce0000010002 */
.L_x_40659:
[----:B------:R-:W-:Y:S05]  /*cd20*/  BSYNC B1 ;  /* 0x0000000000017941 */ /* 0x000fea0003800000 */
.L_x_40657:
        /* <DEDUP_REMOVED lines=12> */
.L_x_40616:
[----:B------:R-:W-:Y:S05]  /*cdf0*/  BSYNC B0 ;  /* 0x0000000000007941 */ /* 0x000fea0003800000 */
.L_x_40603:
[C---:B-1--4-:R-:W-:Y:S01]  /*ce00*/  FMUL.FTZ R0, R2.reuse, R4 ;  /* 0x0000000402007220 */ /* 0x052fe20000410000 */
        /* <DEDUP_REMOVED lines=41> */
.L_x_40663:
        /* <DEDUP_REMOVED lines=10> */
.L_x_40662:
[----:B------:R-:W-:-:S04]  /*d140*/  FMUL.RZ R6, R6, 0.15915493667125701904 ;  /* 0x3e22f98306067820 */ /* 0x000fc8000040c000 */
[----:B------:R1:W2:Y:S08]  /*d150*/  MUFU.SIN R3, R6 ;  /* 0x0000000600037308 */ /* 0x0002b00000000400 */
[----:B------:R1:W3:Y:S01]  /*d160*/  MUFU.COS R2, R6 ;  /* 0x0000000600027308 */ /* 0x0002e20000000000 */
[----:B------:R-:W-:Y:S05]  /*d170*/  BRA `(.L_x_40664) ;  /* 0x00000000000c7947 */ /* 0x000fea0003800000 */
.L_x_40661:
[----:B------:R-:W-:Y:S01]  /*d180*/  FMUL.FTZ R2, R15, 1.4426950216293334961 ;  /* 0x3fb8aa3b0f027820 */ /* 0x000fe20000410000 */
[----:B------:R-:W-:-:S05]  /*d190*/  IMAD.MOV.U32 R3, RZ, RZ, R6 ;  /* 0x000000ffff037224 */ /* 0x000fca00078e0006 */
[----:B------:R-:W0:Y:S02]  /*d1a0*/  MUFU.EX2 R2, R2 ;  /* 0x0000000200027308 */ /* 0x000e240000000800 */
.L_x_40664:
[----:B------:R-:W-:Y:S05]  /*d1b0*/  BSYNC B0 ;  /* 0x0000000000007941 */ /* 0x000fea0003800000 */
.L_x_40660:
        /* <DEDUP_REMOVED lines=15> */
.L_x_40668:
[----:B0-23--:R-:W0:Y:S02]  /*d2b0*/  F2I.S64.TRUNC R2, R2 ;  /* 0x0000000200027311 */ /* 0x00de24000020d900 */
[----:B0-----:R-:W-:-:S05]  /*d2c0*/  MOV R5, R2 ;  /* 0x0000000200057202 */ /* 0x001fca0000000f00 */
[----:B------:R0:W-:Y:S01]  /*d2d0*/  STG.E.U8 desc[UR36][R16.64], R5 ;  /* 0x0000000510007986 */ /* 0x0001e2000c101124 */
[----:B------:R-:W-:Y:S05]  /*d2e0*/  BRA `(.L_x_40670) ;  /* 0x0000000c00447947 */ /* 0x000fea0003800000 */
.L_x_40667:
        /* <DEDUP_REMOVED lines=9> */
.L_x_40672:
[----:B0-23--:R-:W0:Y:S02]  /*d380*/  F2I.FTZ.TRUNC.NTZ R3, R2 ;  /* 0x0000000200037305 */ /* 0x00de24000021f100 */
[----:B0-----:R0:W-:Y:S01]  /*d390*/  STG.E desc[UR36][R16.64], R3 ;  /* 0x0000000310007986 */ /* 0x0011e2000c101924 */
[----:B------:R-:W-:Y:S05]  /*d3a0*/  BRA `(.L_x_40670) ;  /* 0x0000000c00147947 */ /* 0x000fea0003800000 */
.L_x_40671:
[----:B0-23--:R-:W0:Y:S02]  /*d3b0*/  F2I.FTZ.TRUNC.NTZ R3, R2 ;  /* 0x0000000200037305 */ /* 0x00de24000021f100 */
[----:B0-----:R0:W-:Y:S01]  /*d3c0*/  STG.E.U16 desc[UR36][R16.64], R3 ;  /* 0x0000000310007986 */ /* 0x0011e2000c101524 */
[----:B------:R-:W-:Y:S05]  /*d3d0*/  BRA `(.L_x_40670) ;  /* 0x0000000c00087947 */ /* 0x000fea0003800000 */
.L_x_40666:
        /* <DEDUP_REMOVED lines=8> */
.L_x_40674:
[----:B0--3--:R-:W-:-:S05]  /*d460*/  F2FP.F16.F32.PACK_AB R2, RZ, R2 ;  /* 0x00000002ff02723e */ /* 0x009fca00000000ff */
[----:B------:R0:W-:Y:S01]  /*d470*/  STG.E.U16 desc[UR36][R16.64], R2 ;  /* 0x0000000210007986 */ /* 0x0001e2000c101524 */
[----:B------:R-:W-:Y:S05]  /*d480*/  BRA `(.L_x_40670) ;  /* 0x0000000800dc7947 */ /* 0x000fea0003800000 */
.L_x_40673:
        /* <DEDUP_REMOVED lines=8> */
.L_x_40676:
[----:B0-23--:R-:W-:-:S05]  /*d510*/  F2FP.F16.F32.PACK_AB R3, R3, R2 ;  /* 0x000000020303723e */ /* 0x00dfca00000000ff */
[----:B------:R0:W-:Y:S01]  /*d520*/  STG.E desc[UR36][R16.64], R3 ;  /* 0x0000000310007986 */ /* 0x0001e2000c101924 */
[----:B------:R-:W-:Y:S05]  /*d530*/  BRA `(.L_x_40670) ;  /* 0x0000000800b07947 */ /* 0x000fea0003800000 */
.L_x_40675:
[----:B0--3--:R-:W-:-:S06]  /*d540*/  FMUL.FTZ R2, R2, 1 ;  /* 0x3f80000002027820 */ /* 0x009fcc0000410000 */
[----:B--2---:R-:W0:Y:S02]  /*d550*/  F2F.F64.F32 R2, R2 ;  /* 0x0000000200027310 */ /* 0x004e240000201800 */
[----:B0-----:R0:W-:Y:S01]  /*d560*/  STG.E.64 desc[UR36][R16.64], R2 ;  /* 0x0000000210007986 */ /* 0x0011e2000c101b24 */
[----:B------:R-:W-:Y:S05]  /*d570*/  BRA `(.L_x_40670) ;  /* 0x0000000800a07947 */ /* 0x000fea0003800000 */
.L_x_40665:
        /* <DEDUP_REMOVED lines=14> */
.L_x_40679:
[----:B-12---:R-:W-:Y:S01]  /*d660*/  FMUL.FTZ R6, R3, 1 ;  /* 0x3f80000003067820 */ /* 0x006fe20000410000 */
[----:B0--3--:R-:W-:-:S05]  /*d670*/  FMUL.FTZ R4, R2, 1 ;  /* 0x3f80000002047820 */ /* 0x009fca0000410000 */
[----:B------:R-:W-:Y:S08]  /*d680*/  F2F.F64.F32 R6, R6 ;  /* 0x0000000600067310 */ /* 0x000ff00000201800 */
[----:B------:R-:W0:Y:S02]  /*d690*/  F2F.F64.F32 R4, R4 ;  /* 0x0000000400047310 */ /* 0x000e240000201800 */
[----:B0-----:R0:W-:Y:S01]  /*d6a0*/  STG.E.128 desc[UR36][R16.64], R4 ;  /* 0x0000000410007986 */ /* 0x0011e2000c101d24 */
[----:B------:R-:W-:Y:S05]  /*d6b0*/  BRA `(.L_x_40670) ;  /* 0x0000000800507947 */ /* 0x000fea0003800000 */
.L_x_40678:
        /* <DEDUP_REMOVED lines=20> */
.L_x_40683:
[----:B------:R-:W-:Y:S05]  /*d800*/  BSYNC B0 ;  /* 0x0000000000007941 */ /* 0x000fea0003800000 */
.L_x_40682:
[----:B------:R-:W-:-:S05]  /*d810*/  LOP3.LUT R5, R0, R5, RZ, 0xfc, !PT ;  /* 0x0000000500057212 */ /* 0x000fca00078efcff */
[----:B------:R0:W-:Y:S01]  /*d820*/  STG.E.U8 desc[UR36][R16.64], R5 ;  /* 0x0000000510007986 */ /* 0x0001e2000c101124 */
[----:B------:R-:W-:Y:S05]  /*d830*/  BRA `(.L_x_40670) ;  /* 0x0000000400f07947 */ /* 0x000fea0003800000 */
.L_x_40681:
        /* <DEDUP_REMOVED lines=12> */
.L_x_40685:
[----:B------:R-:W-:Y:S01]  /*d900*/  IMAD.MOV.U32 R0, RZ, RZ, 0x7f ;  /* 0x0000007fff007424 */ /* 0x000fe200078e00ff */
[----:B------:R-:W-:-:S04]  /*d910*/  ISETP.GT.U32.AND P0, PT, R4, 0x7f800000, PT ;  /* 0x7f8000000400780c */ /* 0x000fc80003f04070 */
[----:B------:R-:W-:-:S09]  /*d920*/  SEL R0, R0, 0x7c, P0 ;  /* 0x0000007c00007807 */ /* 0x000fd20000000000 */
.L_x_40686:
[----:B------:R-:W-:Y:S05]  /*d930*/  BSYNC B0 ;  /* 0x0000000000007941 */ /* 0x000fea0003800000 */
.L_x_40684:
[----:B------:R-:W-:-:S04]  /*d940*/  LOP3.LUT R2, R2, 0x80000000, RZ, 0xc0, !PT ;  /* 0x8000000002027812 */ /* 0x000fc800078ec0ff */
[----:B--2---:R-:W-:-:S04]  /*d950*/  SHF.R.U32.HI R3, RZ, 0x18, R2 ;  /* 0x00000018ff037819 */ /* 0x004fc80000011602 */
[----:B------:R-:W-:-:S05]  /*d960*/  LOP3.LUT R3, R0, R3, RZ, 0xfc, !PT ;  /* 0x0000000300037212 */ /* 0x000fca00078efcff */
[----:B------:R0:W-:Y:S01]  /*d970*/  STG.E.U8 desc[UR36][R16.64], R3 ;  /* 0x0000000310007986 */ /* 0x0001e2000c101124 */
[----:B------:R-:W-:Y:S05]  /*d980*/  BRA `(.L_x_40670) ;  /* 0x00000004009c7947 */ /* 0x000fea0003800000 */
.L_x_40680:
[----:B0--3--:R-:W-:-:S05]  /*d990*/  F2FP.BF16.F32.PACK_AB R2, RZ, R2 ;  /* 0x00000002ff02723e */ /* 0x009fca00000010ff */
[----:B------:R0:W-:Y:S01]  /*d9a0*/  STG.E.U16 desc[UR36][R16.64], R2 ;  /* 0x0000000210007986 */ /* 0x0001e2000c101524 */
[----:B------:R-:W-:Y:S05]  /*d9b0*/  BRA `(.L_x_40670) ;  /* 0x0000000400907947 */ /* 0x000fea0003800000 */
.L_x_40677:
        /* <DEDUP_REMOVED lines=11> */
.L_x_40689:
        /* <DEDUP_REMOVED lines=16> */
.L_x_40692:
[----:B------:R-:W-:-:S04]  /*db70*/  LOP3.LUT R2, R2, 0x80000000, RZ, 0xc0, !PT ;  /* 0x8000000002027812 */ /* 0x000fc800078ec0ff */
[----:B------:R-:W-:-:S04]  /*db80*/  SHF.R.U32.HI R3, RZ, 0x18, R2 ;  /* 0x00000018ff037819 */ /* 0x000fc80000011602 */
[----:B------:R-:W-:-:S04]  /*db90*/  LOP3.LUT R0, R0, R3, RZ, 0xfc, !PT ;  /* 0x0000000300007212 */ /* 0x000fc800078efcff */
[----:B------:R-:W-:-:S07]  /*dba0*/  PRMT R8, R0, 0x7610, R8 ;  /* 0x0000761000087816 */ /* 0x000fce0000000008 */
.L_x_40691:
[----:B------:R-:W-:Y:S05]  /*dbb0*/  BSYNC B0 ;  /* 0x0000000000007941 */ /* 0x000fea0003800000 */
.L_x_40690:
[----:B------:R0:W-:Y:S01]  /*dbc0*/  STG.E.U8 desc[UR36][R16.64], R8 ;  /* 0x0000000810007986 */ /* 0x0001e2000c101124 */
[----:B------:R-:W-:Y:S05]  /*dbd0*/  BRA `(.L_x_40670) ;  /* 0x0000000400087947 */ /* 0x000fea0003800000 */
.L_x_40688:
[----:B0-23--:R-:W-:Y:S01]  /*dbe0*/  LOP3.LUT R3, R2, 0x7fffffff, RZ, 0xc0, !PT ;  /* 0x7fffffff02037812 */ /* 0x00dfe200078ec0ff */
        /* <DEDUP_REMOVED lines=15> */
.L_x_40695:
[----:B------:R-:W-:-:S04]  /*dce0*/  LOP3.LUT R2, R2, 0x80000000, RZ, 0xc0, !PT ;  /* 0x8000000002027812 */ /* 0x000fc800078ec0ff */
[----:B------:R-:W-:-:S04]  /*dcf0*/  SHF.R.U32.HI R3, RZ, 0x18, R2 ;  /* 0x00000018ff037819 */ /* 0x000fc80000011602 */
[----:B------:R-:W-:-:S04]  /*dd00*/  LOP3.LUT R0, R0, R3, RZ, 0xfc, !PT ;  /* 0x0000000300007212 */ /* 0x000fc800078efcff */
[----:B------:R-:W-:-:S07]  /*dd10*/  PRMT R8, R0, 0x7610, R8 ;  /* 0x0000761000087816 */ /* 0x000fce0000000008 */
.L_x_40694:
[----:B------:R-:W-:Y:S05]  /*dd20*/  BSYNC B0 ;  /* 0x0000000000007941 */ /* 0x000fea0003800000 */
.L_x_40693:
[----:B------:R0:W-:Y:S01]  /*dd30*/  STG.E.U8 desc[UR36][R16.64], R8 ;  /* 0x0000000810007986 */ /* 0x0001e2000c101124 */
[----:B------:R-:W-:Y:S05]  /*dd40*/  BRA `(.L_x_40670) ;  /* 0x0000000000ac7947 */ /* 0x000fea0003800000 */
.L_x_40687:
        /* <DEDUP_REMOVED lines=21> */
.L_x_40669:
        /* <DEDUP_REMOVED lines=10> */
[----:B------:R-:W-:-:S02]  /*df40*/  IMAD.U32 R7, RZ, RZ, UR5 ;  /* 0x00000005ff077e24 */ /* 0x000fc4000f8e00ff */
[----:B------:R-:W-:Y:S02]  /*df50*/  IMAD.U32 R11, RZ, RZ, UR7 ;  /* 0x00000007ff0b7e24 */ /* 0x000fe4000f8e00ff */
[----:B------:R-:W-:Y:S02]  /*df60*/  IMAD.MOV.U32 R8, RZ, RZ, 0x65 ;  /* 0x00000065ff087424 */ /* 0x000fe400078e00ff */
[----:B0-----:R-:W-:-:S07]  /*df70*/  IMAD.MOV.U32 R13, RZ, RZ, RZ ;  /* 0x000000ffff0d7224 */ /* 0x001fce00078e00ff */
[----:B------:R-:W-:-:S07]  /*df80*/  LEPC R20, `(.L_x_40698) ;  /* 0x000000001014794e */ /* 0x000fce0000000000 */
[----:B--2---:R-:W-:Y:S05]  /*df90*/  CALL.ABS.NOINC R2 ;  /* 0x0000000002007343 */ /* 0x004fea0003c00000 */
.L_x_40698:
[----:B------:R-:W-:Y:S05]  /*dfa0*/  BRA `(.L_x_40670) ;  /* 0x0000000000147947 */ /* 0x000fea0003800000 */
.L_x_40697:
[----:B0-23--:R-:W0:Y:S02]  /*dfb0*/  F2I.U64.TRUNC R2, R2 ;  /* 0x0000000200027311 */ /* 0x00de24000020d800 */
[----:B0-----:R0:W-:Y:S01]  /*dfc0*/  STG.E.64 desc[UR36][R16.64], R2 ;  /* 0x0000000210007986 */ /* 0x0011e2000c101b24 */
[----:B------:R-:W-:Y:S05]  /*dfd0*/  BRA `(.L_x_40670) ;  /* 0x0000000000087947 */ /* 0x000fea0003800000 */
.L_x_40696:
[----:B0-23--:R-:W0:Y:S02]  /*dfe0*/  F2I.FTZ.U32.TRUNC.NTZ R3, R2 ;  /* 0x0000000200037305 */ /* 0x00de24000021f000 */
[----:B0-----:R0:W-:Y:S02]  /*dff0*/  STG.E desc[UR36][R16.64], R3 ;  /* 0x0000000310007986 */ /* 0x0011e4000c101924 */
.L_x_40670:
[----:B------:R-:W-:-:S07]  /*e000*/  VIADD R19, R19, 0x80 ;  /* 0x0000008013137836 */ /* 0x000fce0000000000 */
.L_x_40541:
[----:B------:R-:W-:Y:S05]  /*e010*/  BSYNC B6 ;  /* 0x0000000000067941 */ /* 0x000fea0003800000 */
.L_x_40540:
[----:B------:R-:W-:Y:S01]  /*e020*/  ULDC UR4, c[0x0][0x210] ;  /* 0x0000840000047ab9 */ /* 0x000fe20000000800 */
[----:B------:R-:W-:Y:S01]  /*e030*/  BSSY B6, `(.L_x_40699) ;  /* 0x00006fb000067945 */ /* 0x000fe20003800000 */
[----:B------:R-:W-:-:S13]  /*e040*/  ISETP.GE.AND P0, PT, R19, UR4, PT ;  /* 0x0000000413007c0c */ /* 0x000fda000bf06270 */
[----:B------:R-:W-:Y:S05]  /*e050*/  @P0 BRA `(.L_x_40700) ;  /* 0x0000006c00e00947 */ /* 0x000fea0003800000 */
[----:B01----:R-:W0:Y:S01]  /*e060*/  LDC R6, c[0x0][0x218] ;  /* 0x00008600ff067b82 */ /* 0x003e220000000800 */
[----:B------:R-:W-:Y:S01]  /*e070*/  MOV R18, RZ ;  /* 0x000000ff00127202 */ /* 0x000fe20000000f00 */
[----:B------:R-:W-:Y:S02]  /*e080*/  IMAD.MOV.U32 R0, RZ, RZ, RZ ;  /* 0x000000ffff007224 */ /* 0x000fe400078e00ff */
[----:B---34-:R-:W-:Y:S01]  /*e090*/  IMAD.MOV.U32 R16, RZ, RZ, RZ ;  /* 0x000000ffff107224 */ /* 0x018fe200078e00ff */
        /* <DEDUP_REMOVED lines=8> */
[----:B--2---:R-:W-:-:S05]  /*e120*/  SHF.R.U32.HI R3, RZ, UR5, R2 ;  /* 0x00000005ff037c19 */ /* 0x004fca0008011602 */
        /* <DEDUP_REMOVED lines=341> */
.L_x_40701:
[----:B------:R-:W0:Y:S01]  /*f680*/  LDC.U8 R5, c[0x0][0x499] ;  /* 0x00012640ff057b82 */ /* 0x000e220000000000 */
[----:B------:R-:W-:Y:S01]  /*f690*/  ULDC.64 UR4, c[0x0][0x478] ;  /* 0x00011e0000047ab9 */ /* 0x000fe20000000a00 */
[----:B------:R-:W-:Y:S01]  /*f6a0*/  ULDC.64 UR6, c[0x0][0x480] ;  /* 0x0001200000067ab9 */ /* 0x000fe20000000a00 */
[----:B------:R-:W-:Y:S01]  /*f6b0*/  IADD3 R16, P0, R16, UR4, RZ ;  /* 0x0000000410107c10 */ /* 0x000fe2000ff1e0ff */
[----:B------:R-:W-:Y:S01]  /*f6c0*/  BSSY B7, `(.L_x_40702) ;  /* 0x00000f6000077945 */ /* 0x000fe20003800000 */
[----:B------:R-:W-:-:S03]  /*f6d0*/  IADD3 R2, P1, R0, UR6, RZ ;  /* 0x0000000600027c10 */ /* 0x000fc6000ff3e0ff */
[----:B------:R-:W-:Y:S01]  /*f6e0*/  IMAD.X R17, RZ, RZ, UR5, P0 ;  /* 0x00000005ff117e24 */ /* 0x000fe200080e06ff */
[----:B--2---:R-:W-:Y:S02]  /*f6f0*/  IADD3.X R3, RZ, UR7, RZ, P1, !PT ;  /* 0x00000007ff037c10 */ /* 0x004fe40008ffe4ff */
        /* <DEDUP_REMOVED lines=13> */
[----:B--2---:R2:W3:Y:S01]  /*f7d0*/  I2F.S16 R22, R2 ;  /* 0x0000000200167306 */ /* 0x0044e20000101400 */
[----:B------:R-:W-:Y:S05]  /*f7e0*/  BRA `(.L_x_40708) ;  /* 0x0000000c008c7947 */ /* 0x000fea0003800000 */
.L_x_40706:
[----:B------:R-:W2:Y:S01]  /*f7f0*/  LDG.E.U8 R2, desc[UR36][R2.64] ;  /* 0x0000002402027981 */ /* 0x000ea2000c1e1100 */
[----:B------:R-:W-:Y:S01]  /*f800*/  IMAD.MOV.U32 R23, RZ, RZ, RZ ;  /* 0x000000ffff177224 */ /* 0x000fe200078e00ff */
[----:B--2---:R-:W-:Y:S01]  /*f810*/  I2FP.F32.U32 R22, R2 ;  /* 0x0000000200167245 */ /* 0x004fe20000201000 */
[----:B------:R-:W-:Y:S06]  /*f820*/  BRA `(.L_x_40708) ;  /* 0x0000000c007c7947 */ /* 0x000fec0003800000 */
.L_x_40705:
        /* <DEDUP_REMOVED lines=10> */
.L_x_40710:
[----:B------:R-:W2:Y:S01]  /*f8d0*/  LDG.E R2, desc[UR36][R2.64] ;  /* 0x0000002402027981 */ /* 0x000ea2000c1e1900 */
[----:B------:R-:W-:Y:S01]  /*f8e0*/  IMAD.MOV.U32 R23, RZ, RZ, RZ ;  /* 0x000000ffff177224 */ /* 0x000fe200078e00ff */
[----:B--2---:R-:W-:Y:S01]  /*f8f0*/  I2FP.F32.S32 R22, R2 ;  /* 0x0000000200167245 */ /* 0x004fe20000201400 */
[----:B------:R-:W-:Y:S06]  /*f900*/  BRA `(.L_x_40708) ;  /* 0x0000000c00447947 */ /* 0x000fec0003800000 */
.L_x_40709:
[----:B------:R-:W2:Y:S01]  /*f910*/  LDG.E.U16 R2, desc[UR36][R2.64] ;  /* 0x0000002402027981 */ /* 0x000ea2000c1e1500 */
[----:B------:R-:W-:Y:S01]  /*f920*/  IMAD.MOV.U32 R23, RZ, RZ, RZ ;  /* 0x000000ffff177224 */ /* 0x000fe200078e00ff */
[----:B--2---:R0:W1:Y:S01]  /*f930*/  I2F.S16 R22, R2 ;  /* 0x0000000200167306 */ /* 0x0040620000101400 */
[----:B------:R-:W-:Y:S05]  /*f940*/  BRA `(.L_x_40708) ;  /* 0x0000000c00347947 */ /* 0x000fea0003800000 */
.L_x_40704:
        /* <DEDUP_REMOVED lines=9> */
.L_x_40712:
[----:B------:R-:W2:Y:S01]  /*f9e0*/  LDG.E.U16 R2, desc[UR36][R2.64] ;  /* 0x0000002402027981 */ /* 0x000ea2000c1e1500 */
[----:B------:R-:W-:Y:S02]  /*f9f0*/  IMAD.MOV.U32 R23, RZ, RZ, RZ ;  /* 0x000000ffff177224 */ /* 0x000fe400078e00ff */
[----:B--2---:R-:W-:Y:S01]  /*fa00*/  HADD2.F32 R22, -RZ, R2.H0_H0 ;  /* 0x20000002ff167230 */ /* 0x004fe20000004100 */
[----:B------:R-:W-:Y:S06]  /*fa10*/  BRA `(.L_x_40708) ;  /* 0x0000000c00007947 */ /* 0x000fec0003800000 */
.L_x_40711:
        /* <DEDUP_REMOVED lines=8> */
.L_x_40714:
[----:B------:R-:W2:Y:S02]  /*faa0*/  LDG.E R2, desc[UR36][R2.64] ;  /* 0x0000002402027981 */ /* 0x000ea4000c1e1900 */
[--C-:B--2---:R-:W-:Y:S02]  /*fab0*/  HADD2.F32 R23, -RZ, R2.reuse.H1_H1 ;  /* 0x30000002ff177230 */ /* 0x104fe40000004100 */
[----:B------:R-:W-:Y:S01]  /*fac0*/  HADD2.F32 R22, -RZ, R2.H0_H0 ;  /* 0x20000002ff167230 */ /* 0x000fe20000004100 */
[----:B------:R-:W-:Y:S06]  /*fad0*/  BRA `(.L_x_40708) ;  /* 0x0000000800d07947 */ /* 0x000fec0003800000 */
.L_x_40713:
        /* <DEDUP_REMOVED lines=8> */
.L_x_40703:
        /* <DEDUP_REMOVED lines=13> */
.L_x_40717:
        /* <DEDUP_REMOVED lines=10> */
.L_x_40716:
        /* <DEDUP_REMOVED lines=27> */
.L_x_40719:
        /* <DEDUP_REMOVED lines=14> */
.L_x_40718:
[----:B------:R-:W2:Y:S01]  /*ff60*/  LDG.E.U16 R2, desc[UR36][R2.64] ;  /* 0x0000002402027981 */ /* 0x000ea2000c1e1500 */
[----:B------:R-:W-:Y:S01]  /*ff70*/  MOV R23, RZ ;  /* 0x000000ff00177202 */ /* 0x000fe20000000f00 */
[----:B--2---:R-:W-:Y:S01]  /*ff80*/  IMAD.U32 R22, R2, 0x10000, RZ ;  /* 0x0001000002167824 */ /* 0x004fe200078e00ff */
[----:B------:R-:W-:Y:S06]  /*ff90*/  BRA `(.L_x_40708) ;  /* 0x0000000400a07947 */ /* 0x000fec0003800000 */
.L_x_40715:
        /* <DEDUP_REMOVED lines=12> */
.L_x_40722:
        /* <DEDUP_REMOVED lines=20> */
.L_x_40724:
[----:B------:R-:W-:Y:S05]  /*101a0*/  BSYNC B0 ;  /* 0x0000000000007941 */ /* 0x000fea0003800000 */
.L_x_40723:
[----:B------:R-:W-:Y:S02]  /*101b0*/  LEA R3, R0, 0x3b800000, 0x17 ;  /* 0x3b80000000037811 */ /* 0x000fe400078eb8ff */
[----:B------:R-:W-:-:S04]  /*101c0*/  SHF.L.U32 R2, R2, 0x14, RZ ;  /* 0x0000001402027819 */ /* 0x000fc800000006ff */
[----:B------:R-:W-:Y:S01]  /*101d0*/  LOP3.LUT R22, R3, R2, R22, 0xfe, !PT ;  /* 0x0000000203167212 */ /* 0x000fe200078efe16 */
[----:B------:R-:W-:Y:S06]  /*101e0*/  BRA `(.L_x_40708) ;  /* 0x00000004000c7947 */ /* 0x000fec0003800000 */
.L_x_40721:
        /* <DEDUP_REMOVED lines=20> */
.L_x_40726:
[----:B------:R-:W-:Y:S05]  /*10330*/  BSYNC B0 ;  /* 0x0000000000007941 */ /* 0x000fea0003800000 */
.L_x_40725:
[----:B------:R-:W-:Y:S01]  /*10340*/  IMAD.SHL.U32 R2, R2, 0x200000, RZ ;  /* 0x0020000002027824 */ /* 0x000fe200078e00ff */
[----:B------:R-:W-:-:S04]  /*10350*/  LEA R3, R0, 0x37800000, 0x17 ;  /* 0x3780000000037811 */ /* 0x000fc800078eb8ff */
[----:B------:R-:W-:Y:S01]  /*10360*/  LOP3.LUT R22, R3, R2, R22, 0xfe, !PT ;  /* 0x0000000203167212 */ /* 0x000fe200078efe16 */
[----:B------:R-:W-:Y:S06]  /*10370*/  BRA `(.L_x_40708) ;  /* 0x0000000000a87947 */ /* 0x000fec0003800000 */
.L_x_40720:
        /* <DEDUP_REMOVED lines=14> */
.L_x_40730:
[----:B------:R-:W-:Y:S05]  /*10460*/  BSYNC B0 ;  /* 0x0000000000007941 */ /* 0x000fea0003800000 */
.L_x_40729:
[----:B------:R-:W-:Y:S01]  /*10470*/  IMAD.MOV.U32 R23, RZ, RZ, RZ ;  /* 0x000000ffff177224 */ /* 0x000fe200078e00ff */
[----:B------:R-:W-:Y:S06]  /*10480*/  BRA `(.L_x_40708) ;  /* 0x0000000000647947 */ /* 0x000fec0003800000 */
.L_x_40707:
        /* <DEDUP_REMOVED lines=16> */
.L_x_40731:
[----:B------:R-:W-:Y:S01]  /*10590*/  CS2R R22, SRZ ;  /* 0x0000000000167805 */ /* 0x000fe2000001ff00 */
[----:B------:R-:W-:Y:S06]  /*105a0*/  BRA `(.L_x_40708) ;  /* 0x00000000001c7947 */ /* 0x000fec0003800000 */
.L_x_40728:
[----:B------:R-:W2:Y:S01]  /*105b0*/  LDG.E.64 R2, desc[UR36][R2.64] ;  /* 0x0000002402027981 */ /* 0x000ea2000c1e1b00 */
[----:B------:R-:W-:Y:S01]  /*105c0*/  MOV R23, RZ ;  /* 0x000000ff00177202 */ /* 0x000fe20000000f00 */
[----:B--2---:R0:W1:Y:S01]  /*105d0*/  I2F.U64 R22, R2 ;  /* 0x0000000200167312 */ /* 0x0040620000301000 */
[----:B------:R-:W-:Y:S05]  /*105e0*/  BRA `(.L_x_40708) ;  /* 0x00000000000c7947 */ /* 0x000fea0003800000 */
.L_x_40727:
[----:B------:R-:W2:Y:S01]  /*105f0*/  LDG.E R2, desc[UR36][R2.64] ;  /* 0x0000002402027981 */ /* 0x000ea2000c1e1900 */
[----:B------:R-:W-:Y:S01]  /*10600*/  IMAD.MOV.U32 R23, RZ, RZ, RZ ;  /* 0x000000ffff177224 */ /* 0x000fe200078e00ff */
[----:B--2---:R-:W-:-:S07]  /*10610*/  I2FP.F32.U32 R22, R2 ;  /* 0x0000000200167245 */ /* 0x004fce0000201000 */
.L_x_40708:
[----:B------:R-:W-:Y:S05]  /*10620*/  BSYNC B7 ;  /* 0x0000000000077941 */ /* 0x000fea0003800000 */
.L_x_40702:
[----:B------:R-:W3:Y:S01]  /*10630*/  LDC.U8 R4, c[0x0][0x49a] ;  /* 0x00012680ff047b82 */ /* 0x000ee20000000000 */
[----:B------:R-:W-:Y:S01]  /*10640*/  ULDC.64 UR4, c[0x0][0x488] ;  /* 0x0001220000047ab9 */ /* 0x000fe20000000a00 */
[----:B------:R-:W-:Y:S01]  /*10650*/  BSSY B7, `(.L_x_40732) ;  /* 0x00000f5000077945 */ /* 0x000fe20003800000 */
[----:B012-4-:R-:W-:-:S05]  /*10660*/  IADD3 R2, P0, R18, UR4, RZ ;  /* 0x0000000412027c10 */ /* 0x017fca000ff1e0ff */
[----:B------:R-:W-:Y:S01]  /*10670*/  IMAD.X R3, RZ, RZ, UR5, P0 ;  /* 0x00000005ff037e24 */ /* 0x000fe200080e06ff */
        /* <DEDUP_REMOVED lines=15> */
.L_x_40736:
[----:B------:R-:W2:Y:S01]  /*10770*/  LDG.E.U8 R2, desc[UR36][R2.64] ;  /* 0x0000002402027981 */ /* 0x000ea2000c1e1100 */
[----:B------:R-:W-:Y:S01]  /*10780*/  IMAD.MOV.U32 R5, RZ, RZ, RZ ;  /* 0x000000ffff057224 */ /* 0x000fe200078e00ff */
[----:B--2---:R-:W-:Y:S01]  /*10790*/  I2FP.F32.U32 R4, R2 ;  /* 0x0000000200047245 */ /* 0x004fe20000201000 */
[----:B------:R-:W-:Y:S06]  /*107a0*/  BRA `(.L_x_40738) ;  /* 0x0000000c007c7947 */ /* 0x000fec0003800000 */
.L_x_40735:
        /* <DEDUP_REMOVED lines=10> */
.L_x_40740:
[----:B------:R-:W2:Y:S01]  /*10850*/  LDG.E R2, desc[UR36][R2.64] ;  /* 0x0000002402027981 */ /* 0x000ea2000c1e1900 */
[----:B------:R-:W-:Y:S02]  /*10860*/  MOV R5, RZ ;  /* 0x000000ff00057202 */ /* 0x000fe40000000f00 */
[----:B--2---:R-:W-:Y:S01]  /*10870*/  I2FP.F32.S32 R4, R2 ;  /* 0x0000000200047245 */ /* 0x004fe20000201400 */
[----:B------:R-:W-:Y:S06]  /*10880*/  BRA `(.L_x_40738) ;  /* 0x0000000c00447947 */ /* 0x000fec0003800000 */
.L_x_40739:
[----:B------:R-:W2:Y:S01]  /*10890*/  LDG.E.U16 R2, desc[UR36][R2.64] ;  /* 0x0000002402027981 */ /* 0x000ea2000c1e1500 */
[----:B------:R-:W-:Y:S01]  /*108a0*/  IMAD.MOV.U32 R5, RZ, RZ, RZ ;  /* 0x000000ffff057224 */ /* 0x000fe200078e00ff */
[----:B--2---:R2:W3:Y:S01]  /*108b0*/  I2F.S16 R4, R2 ;  /* 0x0000000200047306 */ /* 0x0044e20000101400 */
[----:B------:R-:W-:Y:S05]  /*108c0*/  BRA `(.L_x_40738) ;  /* 0x0000000c00347947 */ /* 0x000fea0003800000 */
.L_x_40734:
        /* <DEDUP_REMOVED lines=9> */
.L_x_40742:
[----:B------:R-:W2:Y:S01]  /*10960*/  LDG.E.U16 R2, desc[UR36][R2.64] ;  /* 0x0000002402027981 */ /* 0x000ea2000c1e1500 */
[----:B------:R-:W-:Y:S01]  /*10970*/  HFMA2.MMA R5, -RZ, RZ, 0, 0 ;  /* 0x00000000ff057435 */ /* 0x000fe200000001ff */
[----:B--2---:R-:W-:Y:S01]  /*10980*/  HADD2.F32 R4, -RZ, R2.H0_H0 ;  /* 0x20000002ff047230 */ /* 0x004fe20000004100 */
[----:B------:R-:W-:Y:S09]  /*10990*/  BRA `(.L_x_40738) ;  /* 0x0000000c00007947 */ /* 0x000ff20003800000 */
.L_x_40741:
        /* <DEDUP_REMOVED lines=8> */
.L_x_40744:
[----:B------:R-:W2:Y:S02]  /*10a20*/  LDG.E R2, desc[UR36][R2.64] ;  /* 0x0000002402027981 */ /* 0x000ea4000c1e1900 */
[--C-:B--2---:R-:W-:Y:S02]  /*10a30*/  HADD2.F32 R5, -RZ, R2.reuse.H1_H1 ;  /* 0x30000002ff057230 */ /* 0x104fe40000004100 */
[----:B------:R-:W-:Y:S01]  /*10a40*/  HADD2.F32 R4, -RZ, R2.H0_H0 ;  /* 0x20000002ff047230 */ /* 0x000fe20000004100 */
[----:B------:R-:W-:Y:S06]  /*10a50*/  BRA `(.L_x_40738) ;  /* 0x0000000800d07947 */ /* 0x000fec0003800000 */
.L_x_40743:
        /* <DEDUP_REMOVED lines=8> */
.L_x_40733:
        /* <DEDUP_REMOVED lines=13> */
.L_x_40747:
        /* <DEDUP_REMOVED lines=10> */
.L_x_40746:
        /* <DEDUP_REMOVED lines=27> */
.L_x_40749:
        /* <DEDUP_REMOVED lines=14> */
.L_x_40748:
[----:B------:R-:W2:Y:S01]  /*10ee0*/  LDG.E.U16 R2, desc[UR36][R2.64] ;  /* 0x0000002402027981 */ /* 0x000ea2000c1e1500 */
[----:B------:R-:W-:Y:S01]  /*10ef0*/  IMAD.MOV.U32 R5, RZ, RZ, RZ ;  /* 0x000000ffff057224 */ /* 0x000fe200078e00ff */
[----:B--2---:R-:W-:Y:S01]  /*10f00*/  SHF.L.U32 R4, R2, 0x10, RZ ;  /* 0x0000001002047819 */ /* 0x004fe200000006ff */
[----:B------:R-:W-:Y:S06]  /*10f10*/  BRA `(.L_x_40738) ;  /* 0x0000000400a07947 */ /* 0x000fec0003800000 */
.L_x_40745:
        /* <DEDUP_REMOVED lines=12> */
.L_x_40752:
        /* <DEDUP_REMOVED lines=20> */
.L_x_40754:
[----:B------:R-:W-:Y:S05]  /*11120*/  BSYNC B0 ;  /* 0x0000000000007941 */ /* 0x000fea0003800000 */
.L_x_40753:
[----:B------:R-:W-:Y:S01]  /*11130*/  IMAD.SHL.U32 R2, R2, 0x100000, RZ ;  /* 0x0010000002027824 */ /* 0x000fe200078e00ff */
[----:B------:R-:W-:-:S04]  /*11140*/  LEA R3, R0, 0x3b800000, 0x17 ;  /* 0x3b80000000037811 */ /* 0x000fc800078eb8ff */
[----:B------:R-:W-:Y:S01]  /*11150*/  LOP3.LUT R4, R3, R2, R4, 0xfe, !PT ;  /* 0x0000000203047212 */ /* 0x000fe200078efe04 */
[----:B------:R-:W-:Y:S06]  /*11160*/  BRA `(.L_x_40738) ;  /* 0x00000004000c7947 */ /* 0x000fec0003800000 */
.L_x_40751:
        /* <DEDUP_REMOVED lines=20> */
.L_x_40756:
[----:B------:R-:W-:Y:S05]  /*112b0*/  BSYNC B0 ;  /* 0x0000000000007941 */ /* 0x000fea0003800000 */
.L_x_40755:
[----:B------:R-:W-:Y:S02]  /*112c0*/  LEA R3, R0, 0x37800000, 0x17 ;  /* 0x3780000000037811 */ /* 0x000fe400078eb8ff */
[----:B------:R-:W-:-:S04]  /*112d0*/  SHF.L.U32 R2, R2, 0x15, RZ ;  /* 0x0000001502027819 */ /* 0x000fc800000006ff */
[----:B------:R-:W-:Y:S01]  /*112e0*/  LOP3.LUT R4, R3, R2, R4, 0xfe, !PT ;  /* 0x0000000203047212 */ /* 0x000fe200078efe04 */
[----:B------:R-:W-:Y:S06]  /*112f0*/  BRA `(.L_x_40738) ;  /* 0x0000000000a87947 */ /* 0x000fec0003800000 */
.L_x_40750:
        /* <DEDUP_REMOVED lines=14> */
.L_x_40760:
[----:B------:R-:W-:Y:S05]  /*113e0*/  BSYNC B0 ;  /* 0x0000000000007941 */ /* 0x000fea0003800000 */
.L_x_40759:
[----:B------:R-:W-:Y:S01]  /*113f0*/  IMAD.MOV.U32 R5, RZ, RZ, RZ ;  /* 0x000000ffff057224 */ /* 0x000fe200078e00ff */
[----:B------:R-:W-:Y:S06]  /*11400*/  BRA `(.L_x_40738) ;  /* 0x0000000000647947 */ /* 0x000fec0003800000 */
.L_x_40737:
        /* <DEDUP_REMOVED lines=15> */
[----:B-1---5:R-:W-:Y:S05]  /*11500*/  CALL.ABS.NOINC R2 ;  /* 0x0000000002007343 */ /* 0x022fea0003c00000 */
.L_x_40761:
[----:B------:R-:W-:Y:S01]  /*11510*/  CS2R R4, SRZ ;  /* 0x0000000000047805 */ /* 0x000fe2000001ff00 */
[----:B------:R-:W-:Y:S06]  /*11520*/  BRA `(.L_x_40738) ;  /* 0x00000000001c7947 */ /* 0x000fec0003800000 */
.L_x_40758:
[----:B------:R-:W2:Y:S01]  /*11530*/  LDG.E.64 R2, desc[UR36][R2.64] ;  /* 0x0000002402027981 */ /* 0x000ea2000c1e1b00 */
[----:B------:R-:W-:Y:S01]  /*11540*/  IMAD.MOV.U32 R5, RZ, RZ, RZ ;  /* 0x000000ffff057224 */ /* 0x000fe200078e00ff */
[----:B--2---:R0:W1:Y:S01]  /*11550*/  I2F.U64 R4, R2 ;  /* 0x0000000200047312 */ /* 0x0040620000301000 */
[----:B------:R-:W-:Y:S05]  /*11560*/  BRA `(.L_x_40738) ;  /* 0x00000000000c7947 */ /* 0x000fea0003800000 */
.L_x_40757:
[----:B------:R-:W2:Y:S01]  /*11570*/  LDG.E R2, desc[UR36][R2.64] ;  /* 0x0000002402027981 */ /* 0x000ea2000c1e1900 */
[----:B------:R-:W-:Y:S02]  /*11580*/  MOV R5, RZ ;  /* 0x000000ff00057202 */ /* 0x000fe40000000f00 */
[----:B--2---:R-:W-:-:S07]  /*11590*/  I2FP.F32.U32 R4, R2 ;  /* 0x0000000200047245 */ /* 0x004fce0000201000 */
.L_x_40738:
[----:B------:R-:W-:Y:S05]  /*115a0*/  BSYNC B7 ;  /* 0x0000000000077941 */ /* 0x000fea0003800000 */
.L_x_40732:
        /* <DEDUP_REMOVED lines=61> */
.L_x_40769:
[----:B------:R-:W-:Y:S05]  /*11980*/  BSYNC B1 ;  /* 0x0000000000017941 */ /* 0x000fea0003800000 */
.L_x_40768:
[----:B------:R-:W-:Y:S01]  /*11990*/  BSSY B3, `(.L_x_40770) ;  /* 0x0000006000037945 */ /* 0x000fe20003800000 */
[----:B------:R-:W-:-:S03]  /*119a0*/  FFMA R0, R7, R8, R6 ;  /* 0x0000000807007223 */ /* 0x000fc60000000006 */
[----:B------:R-:W-:Y:S05]  /*119b0*/  @!P0 BRA `(.L_x_40771) ;  /* 0x00000000000c8947 */ /* 0x000fea0003800000 */
[----:B------:R-:W-:Y:S02]  /*119c0*/  MOV R7, R13 ;  /* 0x0000000d00077202 */ /* 0x000fe40000000f00 */
[----:B------:R-:W-:-:S07]  /*119d0*/  MOV R6, 0x119f0 ;  /* 0x000119f000067802 */ /* 0x000fce0000000f00 */
[----:B---3--:R-:W-:Y:S05]  /*119e0*/  CALL.REL.NOINC `($__internal_77_$__cuda_sm3x_div_rn_ftz_f32_slowpath) ;  /* 0x000000a400587944 */ /* 0x008fea0003c00000 */
.L_x_40771:
[----:B------:R-:W-:Y:S05]  /*119f0*/  BSYNC B3 ;  /* 0x0000000000037941 */ /* 0x000fea0003800000 */
.L_x_40770:
        /* <DEDUP_REMOVED lines=18> */
.L_x_40773:
[----:B------:R-:W-:Y:S01]  /*11b20*/  ISETP.GE.AND P0, PT, R22, RZ, PT ;  /* 0x000000ff1600720c */ /* 0x000fe20003f06270 */
[----:B------:R-:W-:-:S12]  /*11b30*/  HFMA2.MMA R3, -RZ, RZ, 1.9599609375, 20144 ;  /* 0x3fd774ebff037435 */ /* 0x000fd800000001ff */
[----:B------:R-:W-:-:S04]  /*11b40*/  @P0 FFMA.FTZ R0, R3, 0.93318945169448852539, -R0 ;  /* 0x3f6ee58103000823 */ /* 0x000fc80000010800 */
[----:B------:R-:W-:-:S07]  /*11b50*/  @!P0 FFMA.FTZ R0, R3, 0.93318945169448852539, R0 ;  /* 0x3f6ee58103008823 */ /* 0x000fce0000010000 */
.L_x_40774:
[----:B------:R-:W-:Y:S05]  /*11b60*/  BSYNC B1 ;  /* 0x0000000000017941 */ /* 0x000fea0003800000 */
.L_x_40772:
        /* <DEDUP_REMOVED lines=12> */
.L_x_40767:
        /* <DEDUP_REMOVED lines=15> */
[----:B---3--:R-:W-:Y:S05]  /*11d20*/  CALL.REL.NOINC `($__internal_77_$__cuda_sm3x_div_rn_ftz_f32_slowpath) ;  /* 0x000000a000887944 */ /* 0x008fea0003c00000 */
.L_x_40778:
[----:B------:R-:W-:Y:S05]  /*11d30*/  BSYNC B3 ;  /* 0x0000000000037941 */ /* 0x000fea0003800000 */
.L_x_40777:
        /* <DEDUP_REMOVED lines=18> */
.L_x_40780:
[----:B------:R-:W-:Y:S01]  /*11e60*/  ISETP.GE.AND P0, PT, R22, RZ, PT ;  /* 0x000000ff1600720c */ /* 0x000fe20003f06270 */
[----:B------:R-:W-:-:S12]  /*11e70*/  IMAD.MOV.U32 R3, RZ, RZ, 0x3fd774eb ;  /* 0x3fd774ebff037424 */ /* 0x000fd800078e00ff */
[----:B------:R-:W-:-:S04]  /*11e80*/  @P0 FFMA.FTZ R0, R3, 0.93318945169448852539, -R0 ;  /* 0x3f6ee58103000823 */ /* 0x000fc80000010800 */
[----:B------:R-:W-:-:S07]  /*11e90*/  @!P0 FFMA.FTZ R0, R3, 0.93318945169448852539, R0 ;  /* 0x3f6ee58103008823 */ /* 0x000fce0000010000 */
.L_x_40781:
[----:B------:R-:W-:Y:S05]  /*11ea0*/  BSYNC B1 ;  /* 0x0000000000017941 */ /* 0x000fea0003800000 */
.L_x_40779:
        /* <DEDUP_REMOVED lines=13> */
.L_x_40776:
        /* <DEDUP_REMOVED lines=25> */
.L_x_40783:
        /* <DEDUP_REMOVED lines=41> */
.L_x_40782:
        /* <DEDUP_REMOVED lines=51> */
.L_x_40785:
[----:B------:R-:W-:Y:S05]  /*126d0*/  BSYNC B1 ;  /* 0x0000000000017941 */ /* 0x000fea0003800000 */
.L_x_40784:
[----:B------:R-:W-:Y:S01]  /*126e0*/  BSSY B3, `(.L_x_40786) ;  /* 0x0000008000037945 */ /* 0x000fe20003800000 */
[----:B------:R-:W-:-:S03]  /*126f0*/  FFMA R6, R7, R9, R6 ;  /* 0x0000000907067223 */ /* 0x000fc60000000006 */
[----:B------:R-:W-:Y:S05]  /*12700*/  @!P0 BRA `(.L_x_40787) ;  /* 0x0000000000148947 */ /* 0x000fea0003800000 */
[----:B------:R-:W-:Y:S01]  /*12710*/  IMAD.MOV.U32 R2, RZ, RZ, R0 ;  /* 0x000000ffff027224 */ /* 0x000fe200078e0000 */
[----:B------:R-:W-:Y:S01]  /*12720*/  MOV R6, 0x12750 ;  /* 0x0001275000067802 */ /* 0x000fe20000000f00 */
[----:B------:R-:W-:-:S07]  /*12730*/  IMAD.MOV.U32 R7, RZ, RZ, R13 ;  /* 0x000000ffff077224 */ /* 0x000fce00078e000d */
[----:B---3--:R-:W-:Y:S05]  /*12740*/  CALL.REL.NOINC `($__internal_77_$__cuda_sm3x_div_rn_ftz_f32_slowpath) ;  /* 0x0000009800007944 */ /* 0x008fea0003c00000 */
[----:B------:R-:W-:-:S07]  /*12750*/  MOV R6, R0 ;  /* 0x0000000000067202 */ /* 0x000fce0000000f00 */
.L_x_40787:
[----:B------:R-:W-:Y:S05]  /*12760*/  BSYNC B3 ;  /* 0x0000000000037941 */ /* 0x000fea0003800000 */
.L_x_40786:
        /* <DEDUP_REMOVED lines=18> */
.L_x_40789:
[----:B------:R-:W-:Y:S01]  /*12890*/  ISETP.GE.AND P0, PT, R22, RZ, PT ;  /* 0x000000ff1600720c */ /* 0x000fe20003f06270 */
[----:B------:R-:W-:-:S12]  /*128a0*/  HFMA2.MMA R0, -RZ, RZ, 1.9599609375, 20144 ;  /* 0x3fd774ebff007435 */ /* 0x000fd800000001ff */
[----:B------:R-:W-:-:S04]  /*128b0*/  @P0 FFMA.FTZ R3, R0, 0.93318945169448852539, -R3 ;  /* 0x3f6ee58100030823 */ /* 0x000fc80000010803 */
[----:B------:R-:W-:-:S07]  /*128c0*/  @!P0 FFMA.FTZ R3, R0, 0.93318945169448852539, R3 ;  /* 0x3f6ee58100038823 */ /* 0x000fce0000010003 */
.L_x_40790:
[----:B------:R-:W-:Y:S05]  /*128d0*/  BSYNC B1 ;  /* 0x0000000000017941 */ /* 0x000fea0003800000 */
.L_x_40788:
        /* <DEDUP_REMOVED lines=12> */
.L_x_40766:
        /* <DEDUP_REMOVED lines=12> */
.L_x_40792:
[----:B------:R-:W-:Y:S05]  /*12a60*/  BSYNC B3 ;  /* 0x0000000000037941 */ /* 0x000fea0003800000 */
.L_x_40791:
        /* <DEDUP_REMOVED lines=18> */
.L_x_40794:
[----:B------:R-:W-:Y:S01]  /*12b90*/  ISETP.GE.AND P0, PT, R22, RZ, PT ;  /* 0x000000ff1600720c */ /* 0x000fe20003f06270 */
[----:B------:R-:W-:-:S12]  /*12ba0*/  IMAD.MOV.U32 R3, RZ, RZ, 0x3fd774eb ;  /* 0x3fd774ebff037424 */ /* 0x000fd800078e00ff */
[----:B------:R-:W-:-:S04]  /*12bb0*/  @P0 FFMA.FTZ R0, R3, 0.93318945169448852539, -R0 ;  /* 0x3f6ee58103000823 */ /* 0x000fc80000010800 */
[----:B------:R-:W-:-:S07]  /*12bc0*/  @!P0 FFMA.FTZ R0, R3, 0.93318945169448852539, R0 ;  /* 0x3f6ee58103008823 */ /* 0x000fce0000010000 */
.L_x_40795:
[----:B------:R-:W-:Y:S05]  /*12bd0*/  BSYNC B1 ;  /* 0x0000000000017941 */ /* 0x000fea0003800000 */
.L_x_40793:
        /* <DEDUP_REMOVED lines=27> */
.L_x_40765:
        /* <DEDUP_REMOVED lines=39> */
.L_x_40798:
[----:B------:R-:W-:Y:S05]  /*13000*/  BSYNC B1 ;  /* 0x0000000000017941 */ /* 0x000fea0003800000 */
.L_x_40797:
[----:B------:R-:W-:Y:S01]  /*13010*/  BSSY B3, `(.L_x_40799) ;  /* 0x0000006000037945 */ /* 0x000fe20003800000 */
[----:B------:R-:W-:-:S03]  /*13020*/  FFMA R0, R3, R8, R6 ;  /* 0x0000000803007223 */ /* 0x000fc60000000006 */
[----:B------:R-:W-:Y:S05]  /*13030*/  @!P0 BRA `(.L_x_40800) ;  /* 0x00000000000c8947 */ /* 0x000fea0003800000 */
[----:B------:R-:W-:Y:S01]  /*13040*/  IMAD.MOV.U32 R7, RZ, RZ, 0x3f800000 ;  /* 0x3f800000ff077424 */ /* 0x000fe200078e00ff */
[----:B------:R-:W-:-:S07]  /*13050*/  MOV R6, 0x13070 ;  /* 0x0001307000067802 */ /* 0x000fce0000000f00 */
[----:B---3--:R-:W-:Y:S05]  /*13060*/  CALL.REL.NOINC `($__internal_77_$__cuda_sm3x_div_rn_ftz_f32_slowpath) ;  /* 0x0000008c00b87944 */ /* 0x008fea0003c00000 */
.L_x_40800:
[----:B------:R-:W-:Y:S05]  /*13070*/  BSYNC B3 ;  /* 0x0000000000037941 */ /* 0x000fea0003800000 */
.L_x_40799:
        /* <DEDUP_REMOVED lines=18> */
.L_x_40802:
[----:B------:R-:W-:Y:S01]  /*131a0*/  ISETP.GE.AND P0, PT, R22, RZ, PT ;  /* 0x000000ff1600720c */ /* 0x000fe20003f06270 */
[----:B------:R-:W-:-:S12]  /*131b0*/  IMAD.MOV.U32 R3, RZ, RZ, 0x3fd774eb ;  /* 0x3fd774ebff037424 */ /* 0x000fd800078e00ff */
[----:B------:R-:W-:-:S04]  /*131c0*/  @P0 FFMA.FTZ R0, R3, 0.93318945169448852539, -R0 ;  /* 0x3f6ee58103000823 */ /* 0x000fc80000010800 */
[----:B------:R-:W-:-:S07]  /*131d0*/  @!P0 FFMA.FTZ R0, R3, 0.93318945169448852539, R0 ;  /* 0x3f6ee58103008823 */ /* 0x000fce0000010000 */
.L_x_40803:
[----:B------:R-:W-:Y:S05]  /*131e0*/  BSYNC B1 ;  /* 0x0000000000017941 */ /* 0x000fea0003800000 */
.L_x_40801:
        /* <DEDUP_REMOVED lines=10> */
.L_x_40796:
        /* <DEDUP_REMOVED lines=11> */
[----:B---3--:R-:W-:Y:S05]  /*13340*/  CALL.REL.NOINC `($__internal_77_$__cuda_sm3x_div_rn_ftz_f32_slowpath) ;  /* 0x0000008c00007944 */ /* 0x008fea0003c00000 */
.L_x_40805:
[----:B------:R-:W-:Y:S05]  /*13350*/  BSYNC B3 ;  /* 0x0000000000037941 */ /* 0x000fea0003800000 */
.L_x_40804:
        /* <DEDUP_REMOVED lines=18> */
.L_x_40807:
[----:B------:R-:W-:Y:S01]  /*13480*/  ISETP.GE.AND P0, PT, R22, RZ, PT ;  /* 0x000000ff1600720c */ /* 0x000fe20003f06270 */
[----:B------:R-:W-:-:S12]  /*13490*/  IMAD.MOV.U32 R3, RZ, RZ, 0x3fd774eb ;  /* 0x3fd774ebff037424 */ /* 0x000fd800078e00ff */
[----:B------:R-:W-:-:S04]  /*134a0*/  @P0 FFMA.FTZ R0, R3, 0.93318945169448852539, -R0 ;  /* 0x3f6ee58103000823 */ /* 0x000fc80000010800 */
[----:B------:R-:W-:-:S07]  /*134b0*/  @!P0 FFMA.FTZ R0, R3, 0.93318945169448852539, R0 ;  /* 0x3f6ee58103008823 */ /* 0x000fce0000010000 */
.L_x_40808:
[----:B------:R-:W-:Y:S05]  /*134c0*/  BSYNC B1 ;  /* 0x0000000000017941 */ /* 0x000fea0003800000 */
.L_x_40806:
        /* <DEDUP_REMOVED lines=11> */
.L_x_40764:
        /* <DEDUP_REMOVED lines=32> */
[----:B---3--:R-:W-:Y:S05]  /*13780*/  CALL.REL.NOINC `($__internal_77_$__cuda_sm3x_div_rn_ftz_f32_slowpath) ;  /* 0x0000008400f07944 */ /* 0x008fea0003c00000 */
.L_x_40810:
[----:B------:R-:W-:Y:S05]  /*13790*/  BSYNC B3 ;  /* 0x0000000000037941 */ /* 0x000fea0003800000 */
.L_x_40809:
        /* <DEDUP_REMOVED lines=18> */
.L_x_40812:
[----:B------:R-:W-:Y:S01]  /*138c0*/  ISETP.GE.AND P0, PT, R22, RZ, PT ;  /* 0x000000ff1600720c */ /* 0x000fe20003f06270 */
[----:B------:R-:W-:-:S12]  /*138d0*/  IMAD.MOV.U32 R3, RZ, RZ, 0x3fd774eb ;  /* 0x3fd774ebff037424 */ /* 0x000fd800078e00ff */
[----:B------:R-:W-:-:S04]  /*138e0*/  @P0 FFMA.FTZ R0, R3, 0.93318945169448852539, -R0 ;  /* 0x3f6ee58103000823 */ /* 0x000fc80000010800 */
[----:B------:R-:W-:-:S07]  /*138f0*/  @!P0 FFMA.FTZ R0, R3, 0.93318945169448852539, R0 ;  /* 0x3f6ee58103008823 */ /* 0x000fce0000010000 */
.L_x_40813:
[----:B------:R-:W-:Y:S05]  /*13900*/  BSYNC B1 ;  /* 0x0000000000017941 */ /* 0x000fea0003800000 */
.L_x_40811:
        /* <DEDUP_REMOVED lines=11> */
.L_x_40763:
[C---:B01--4-:R-:W-:Y:S01]  /*139c0*/  FADD.FTZ R3, |R23|.reuse, -RZ ;  /* 0x800000ff17037221 */ /* 0x053fe20000010200 */
        /* <DEDUP_REMOVED lines=22> */
[----:B------:R-:W-:Y:S01]  /*13b30*/  MOV R2, R0 ;  /* 0x0000000000027202 */ /* 0x000fe20000000f00 */
[----:B------:R-:W-:Y:S01]  /*13b40*/  IMAD.MOV.U32 R7, RZ, RZ, R13 ;  /* 0x000000ffff077224 */ /* 0x000fe200078e000d */
[----:B------:R-:W-:-:S07]  /*13b50*/  MOV R6, 0x13b70 ;  /* 0x00013b7000067802 */ /* 0x000fce0000000f00 */
[----:B---3--:R-:W-:Y:S05]  /*13b60*/  CALL.REL.NOINC `($__internal_77_$__cuda_sm3x_div_rn_ftz_f32_slowpath) ;  /* 0x0000008000f87944 */ /* 0x008fea0003c00000 */
[----:B------:R-:W-:-:S07]  /*13b70*/  IMAD.MOV.U32 R2, RZ, RZ, R0 ;  /* 0x000000ffff027224 */ /* 0x000fce00078e0000 */
.L_x_40815:
[----:B------:R-:W-:Y:S05]  /*13b80*/  BSYNC B3 ;  /* 0x0000000000037941 */ /* 0x000fea0003800000 */
.L_x_40814:
        /* <DEDUP_REMOVED lines=18> */
.L_x_40817:
[----:B------:R-:W-:Y:S01]  /*13cb0*/  ISETP.GE.AND P0, PT, R22, RZ, PT ;  /* 0x000000ff1600720c */ /* 0x000fe20003f06270 */
[----:B------:R-:W-:-:S12]  /*13cc0*/  IMAD.MOV.U32 R3, RZ, RZ, 0x3fd774eb ;  /* 0x3fd774ebff037424 */ /* 0x000fd800078e00ff */
[----:B------:R-:W-:-:S04]  /*13cd0*/  @P0 FFMA.FTZ R2, R3, 0.93318945169448852539, -R2 ;  /* 0x3f6ee58103020823 */ /* 0x000fc80000010802 */
[----:B------:R-:W-:-:S07]  /*13ce0*/  @!P0 FFMA.FTZ R2, R3, 0.93318945169448852539, R2 ;  /* 0x3f6ee58103028823 */ /* 0x000fce0000010002 */
.L_x_40818:
[----:B------:R-:W-:Y:S05]  /*13cf0*/  BSYNC B1 ;  /* 0x0000000000017941 */ /* 0x000fea0003800000 */
.L_x_40816:
        /* <DEDUP_REMOVED lines=12> */
.L_x_40775:
[----:B------:R-:W-:Y:S05]  /*13dc0*/  BSYNC B0 ;  /* 0x0000000000007941 */ /* 0x000fea0003800000 */
.L_x_40762:
[C---:B---3--:R-:W-:Y:S01]  /*13dd0*/  FMUL.FTZ R0, R2.reuse, R4 ;  /* 0x0000000402007220 */ /* 0x048fe20000410000 */
        /* <DEDUP_REMOVED lines=41> */
.L_x_40822:
        /* <DEDUP_REMOVED lines=10> */
.L_x_40821:
[----:B------:R-:W-:-:S04]  /*14110*/  FMUL.RZ R6, R6, 0.15915493667125701904 ;  /* 0x3e22f98306067820 */ /* 0x000fc8000040c000 */
[----:B------:R1:W2:Y:S08]  /*14120*/  MUFU.SIN R3, R6 ;  /* 0x0000000600037308 */ /* 0x0002b00000000400 */
[----:B------:R1:W3:Y:S01]  /*14130*/  MUFU.COS R2, R6 ;  /* 0x0000000600027308 */ /* 0x0002e20000000000 */
[----:B------:R-:W-:Y:S05]  /*14140*/  BRA `(.L_x_40823) ;  /* 0x00000000000c7947 */ /* 0x000fea0003800000 */
.L_x_40820:
[----:B------:R-:W-:Y:S01]  /*14150*/  FMUL.FTZ R2, R15, 1.4426950216293334961 ;  /* 0x3fb8aa3b0f027820 */ /* 0x000fe20000410000 */
[----:B------:R-:W-:-:S05]  /*14160*/  IMAD.MOV.U32 R3, RZ, RZ, R6 ;  /* 0x000000ffff037224 */ /* 0x000fca00078e0006 */
[----:B------:R-:W0:Y:S02]  /*14170*/  MUFU.EX2 R2, R2 ;  /* 0x0000000200027308 */ /* 0x000e240000000800 */
.L_x_40823:
[----:B------:R-:W-:Y:S05]  /*14180*/  BSYNC B0 ;  /* 0x0000000000007941 */ /* 0x000fea0003800000 */
.L_x_40819:
        /* <DEDUP_REMOVED lines=15> */
.L_x_40827:
[----:B0-23--:R-:W0:Y:S02]  /*14280*/  F2I.S64.TRUNC R2, R2 ;  /* 0x0000000200027311 */ /* 0x00de24000020d900 */
[----:B0-----:R-:W-:-:S05]  /*14290*/  MOV R5, R2 ;  /* 0x0000000200057202 */ /* 0x001fca0000000f00 */
[----:B------:R2:W-:Y:S01]  /*142a0*/  STG.E.U8 desc[UR36][R16.64], R5 ;  /* 0x0000000510007986 */ /* 0x0005e2000c101124 */
[----:B------:R-:W-:Y:S05]  /*142b0*/  BRA `(.L_x_40829) ;  /* 0x0000000c00447947 */ /* 0x000fea0003800000 */
.L_x_40826:
        /* <DEDUP_REMOVED lines=9> */
.L_x_40831:
[----:B0-23--:R-:W0:Y:S02]  /*14350*/  F2I.FTZ.TRUNC.NTZ R3, R2 ;  /* 0x0000000200037305 */ /* 0x00de24000021f100 */
[----:B0-----:R4:W-:Y:S01]  /*14360*/  STG.E desc[UR36][R16.64], R3 ;  /* 0x0000000310007986 */ /* 0x0019e2000c101924 */
[----:B------:R-:W-:Y:S05]  /*14370*/  BRA `(.L_x_40829) ;  /* 0x0000000c00147947 */ /* 0x000fea0003800000 */
.L_x_40830:
[----:B0-23--:R-:W0:Y:S02]  /*14380*/  F2I.FTZ.TRUNC.NTZ R3, R2 ;  /* 0x0000000200037305 */ /* 0x00de24000021f100 */
[----:B0-----:R0:W-:Y:S01]  /*14390*/  STG.E.U16 desc[UR36][R16.64], R3 ;  /* 0x0000000310007986 */ /* 0x0011e2000c101524 */
[----:B------:R-:W-:Y:S05]  /*143a0*/  BRA `(.L_x_40829) ;  /* 0x0000000c00087947 */ /* 0x000fea0003800000 */
.L_x_40825:
        /* <DEDUP_REMOVED lines=8> */
.L_x_40833:
[----:B0--3--:R-:W-:-:S05]  /*14430*/  F2FP.F16.F32.PACK_AB R2, RZ, R2 ;  /* 0x00000002ff02723e */ /* 0x009fca00000000ff */
[----:B------:R0:W-:Y:S01]  /*14440*/  STG.E.U16 desc[UR36][R16.64], R2 ;  /* 0x0000000210007986 */ /* 0x0001e2000c101524 */
[----:B------:R-:W-:Y:S05]  /*14450*/  BRA `(.L_x_40829) ;  /* 0x0000000800dc7947 */ /* 0x000fea0003800000 */
.L_x_40832:
        /* <DEDUP_REMOVED lines=8> */
.L_x_40835:
[----:B0-23--:R-:W-:-:S05]  /*144e0*/  F2FP.F16.F32.PACK_AB R3, R3, R2 ;  /* 0x000000020303723e */ /* 0x00dfca00000000ff */
[----:B------:R0:W-:Y:S01]  /*144f0*/  STG.E desc[UR36][R16.64], R3 ;  /* 0x0000000310007986 */ /* 0x0001e2000c101924 */
[----:B------:R-:W-:Y:S05]  /*14500*/  BRA `(.L_x_40829) ;  /* 0x0000000800b07947 */ /* 0x000fea0003800000 */
.L_x_40834:
[----:B0--3--:R-:W-:-:S06]  /*14510*/  FMUL.FTZ R2, R2, 1 ;  /* 0x3f80000002027820 */ /* 0x009fcc0000410000 */
[----:B--2---:R-:W0:Y:S02]  /*14520*/  F2F.F64.F32 R2, R2 ;  /* 0x0000000200027310 */ /* 0x004e240000201800 */
[----:B0-----:R0:W-:Y:S01]  /*14530*/  STG.E.64 desc[UR36][R16.64], R2 ;  /* 0x0000000210007986 */ /* 0x0011e2000c101b24 */
[----:B------:R-:W-:Y:S05]  /*14540*/  BRA `(.L_x_40829) ;  /* 0x0000000800a07947 */ /* 0x000fea0003800000 */
.L_x_40824:
        /* <DEDUP_REMOVED lines=14> */
.L_x_40838:
[----:B-12---:R-:W-:Y:S01]  /*14630*/  FMUL.FTZ R6, R3, 1 ;  /* 0x3f80000003067820 */ /* 0x006fe20000410000 */
[----:B0--3--:R-:W-:-:S05]  /*14640*/  FMUL.FTZ R4, R2, 1 ;  /* 0x3f80000002047820 */ /* 0x009fca0000410000 */
[----:B------:R-:W-:Y:S08]  /*14650*/  F2F.F64.F32 R6, R6 ;  /* 0x0000000600067310 */ /* 0x000ff00000201800 */
[----:B------:R-:W0:Y:S02]  /*14660*/  F2F.F64.F32 R4, R4 ;  /* 0x0000000400047310 */ /* 0x000e240000201800 */
[----:B0-----:R0:W-:Y:S01]  /*14670*/  STG.E.128 desc[UR36][R16.64], R4 ;  /* 0x0000000410007986 */ /* 0x0011e2000c101d24 */
[----:B------:R-:W-:Y:S05]  /*14680*/  BRA `(.L_x_40829) ;  /* 0x0000000800507947 */ /* 0x000fea0003800000 */
.L_x_40837:
        /* <DEDUP_REMOVED lines=20> */
.L_x_40842:
[----:B------:R-:W-:Y:S05]  /*147d0*/  BSYNC B0 ;  /* 0x0000000000007941 */ /* 0x000fea0003800000 */
.L_x_40841:
[----:B------:R-:W-:-:S05]  /*147e0*/  LOP3.LUT R5, R0, R5, RZ, 0xfc, !PT ;  /* 0x0000000500057212 */ /* 0x000fca00078efcff */
[----:B------:R0:W-:Y:S01]  /*147f0*/  STG.E.U8 desc[UR36][R16.64], R5 ;  /* 0x0000000510007986 */ /* 0x0001e2000c101124 */
[----:B------:R-:W-:Y:S05]  /*14800*/  BRA `(.L_x_40829) ;  /* 0x0000000400f07947 */ /* 0x000fea0003800000 */
.L_x_40840:
        /* <DEDUP_REMOVED lines=12> */
.L_x_40844:
[----:B------:R-:W-:Y:S01]  /*148d0*/  IMAD.MOV.U32 R0, RZ, RZ, 0x7f ;  /* 0x0000007fff007424 */ /* 0x000fe200078e00ff */
[----:B------:R-:W-:-:S04]  /*148e0*/  ISETP.GT.U32.AND P0, PT, R4, 0x7f800000, PT ;  /* 0x7f8000000400780c */ /* 0x000fc80003f04070 */
[----:B------:R-:W-:-:S09]  /*148f0*/  SEL R0, R0, 0x7c, P0 ;  /* 0x0000007c00007807 */ /* 0x000fd20000000000 */
.L_x_40845:
[----:B------:R-:W-:Y:S05]  /*14900*/  BSYNC B0 ;  /* 0x0000000000007941 */ /* 0x000fea0003800000 */
.L_x_40843:
[----:B------:R-:W-:-:S04]  /*14910*/  LOP3.LUT R2, R2, 0x80000000, RZ, 0xc0, !PT ;  /* 0x8000000002027812 */ /* 0x000fc800078ec0ff */
[----:B--2---:R-:W-:-:S04]  /*14920*/  SHF.R.U32.HI R3, RZ, 0x18, R2 ;  /* 0x00000018ff037819 */ /* 0x004fc80000011602 */
[----:B------:R-:W-:-:S05]  /*14930*/  LOP3.LUT R3, R0, R3, RZ, 0xfc, !PT ;  /* 0x0000000300037212 */ /* 0x000fca00078efcff */
[----:B------:R0:W-:Y:S01]  /*14940*/  STG.E.U8 desc[UR36][R16.64], R3 ;  /* 0x0000000310007986 */ /* 0x0001e2000c101124 */
[----:B------:R-:W-:Y:S05]  /*14950*/  BRA `(.L_x_40829) ;  /* 0x00000004009c7947 */ /* 0x000fea0003800000 */
.L_x_40839:
[----:B0--3--:R-:W-:-:S05]  /*14960*/  F2FP.BF16.F32.PACK_AB R2, RZ, R2 ;  /* 0x00000002ff02723e */ /* 0x009fca00000010ff */
[----:B------:R0:W-:Y:S01]  /*14970*/  STG.E.U16 desc[UR36][R16.64], R2 ;  /* 0x0000000210007986 */ /* 0x0001e2000c101524 */
[----:B------:R-:W-:Y:S05]  /*14980*/  BRA `(.L_x_40829) ;  /* 0x0000000400907947 */ /* 0x000fea0003800000 */
.L_x_40836:
        /* <DEDUP_REMOVED lines=11> */
.L_x_40848:
        /* <DEDUP_REMOVED lines=16> */
.L_x_40851:
[----:B------:R-:W-:-:S04]  /*14b40*/  LOP3.LUT R2, R2, 0x80000000, RZ, 0xc0, !PT ;  /* 0x8000000002027812 */ /* 0x000fc800078ec0ff */
[----:B------:R-:W-:-:S04]  /*14b50*/  SHF.R.U32.HI R3, RZ, 0x18, R2 ;  /* 0x00000018ff037819 */ /* 0x000fc80000011602 */
[----:B------:R-:W-:-:S04]  /*14b60*/  LOP3.LUT R0, R0, R3, RZ, 0xfc, !PT ;  /* 0x0000000300007212 */ /* 0x000fc800078efcff */
[----:B------:R-:W-:-:S07]  /*14b70*/  PRMT R8, R0, 0x7610, R8 ;  /* 0x0000761000087816 */ /* 0x000fce0000000008 */
.L_x_40850:
[----:B------:R-:W-:Y:S05]  /*14b80*/  BSYNC B0 ;  /* 0x0000000000007941 */ /* 0x000fea0003800000 */
.L_x_40849:
[----:B------:R0:W-:Y:S01]  /*14b90*/  STG.E.U8 desc[UR36][R16.64], R8 ;  /* 0x0000000810007986 */ /* 0x0001e2000c101124 */
[----:B------:R-:W-:Y:S05]  /*14ba0*/  BRA `(.L_x_40829) ;  /* 0x0000000400087947 */ /* 0x000fea0003800000 */
.L_x_40847:
        /* <DEDUP_REMOVED lines=16> */
.L_x_40854:
[----:B------:R-:W-:-:S04]  /*14cb0*/  LOP3.LUT R2, R2, 0x80000000, RZ, 0xc0, !PT ;  /* 0x8000000002027812 */ /* 0x000fc800078ec0ff */
[----:B------:R-:W-:-:S04]  /*14cc0*/  SHF.R.U32.HI R3, RZ, 0x18, R2 ;  /* 0x00000018ff037819 */ /* 0x000fc80000011602 */
[----:B------:R-:W-:-:S04]  /*14cd0*/  LOP3.LUT R0, R0, R3, RZ, 0xfc, !PT ;  /* 0x0000000300007212 */ /* 0x000fc800078efcff */
[----:B------:R-:W-:-:S07]  /*14ce0*/  PRMT R8, R0, 0x7610, R8 ;  /* 0x0000761000087816 */ /* 0x000fce0000000008 */
.L_x_40853:
[----:B------:R-:W-:Y:S05]  /*14cf0*/  BSYNC B0 ;  /* 0x0000000000007941 */ /* 0x000fea0003800000 */
.L_x_40852:
[----:B------:R0:W-:Y:S01]  /*14d00*/  STG.E.U8 desc[UR36][R16.64], R8 ;  /* 0x0000000810007986 */ /* 0x0001e2000c101124 */
[----:B------:R-:W-:Y:S05]  /*14d10*/  BRA `(.L_x_40829) ;  /* 0x0000000000ac7947 */ /* 0x000fea0003800000 */
.L_x_40846:
        /* <DEDUP_REMOVED lines=21> */
.L_x_40828:
        /* <DEDUP_REMOVED lines=16> */
.L_x_40857:
[----:B------:R-:W-:Y:S05]  /*14f70*/  BRA `(.L_x_40829) ;  /* 0x0000000000147947 */ /* 0x000fea0003800000 */
.L_x_40856:
[----:B0-23--:R-:W0:Y:S02]  /*14f80*/  F2I.U64.TRUNC R2, R2 ;  /* 0x0000000200027311 */ /* 0x00de24000020d800 */
[----:B0-----:R0:W-:Y:S01]  /*14f90*/  STG.E.64 desc[UR36][R16.64], R2 ;  /* 0x0000000210007986 */ /* 0x0011e2000c101b24 */
[----:B------:R-:W-:Y:S05]  /*14fa0*/  BRA `(.L_x_40829) ;  /* 0x0000000000087947 */ /* 0x000fea0003800000 */
.L_x_40855:
[----:B0-23--:R-:W0:Y:S02]  /*14fb0*/  F2I.FTZ.U32.TRUNC.NTZ R3, R2 ;  /* 0x0000000200037305 */ /* 0x00de24000021f000 */
[----:B0-----:R0:W-:Y:S02]  /*14fc0*/  STG.E desc[UR36][R16.64], R3 ;  /* 0x0000000310007986 */ /* 0x0011e4000c101924 */
.L_x_40829:
[----:B------:R-:W-:-:S07]  /*14fd0*/  VIADD R19, R19, 0x80 ;  /* 0x0000008013137836 */ /* 0x000fce0000000000 */
.L_x_40700:
[----:B------:R-:W-:Y:S05]  /*14fe0*/  BSYNC B6 ;  /* 0x0000000000067941 */ /* 0x000fea0003800000 */
.L_x_40699:
[----:B------:R-:W-:Y:S02]  /*14ff0*/  ULDC UR4, c[0x0][0x210] ;  /* 0x0000840000047ab9 */ /* 0x000fe40000000800 */
[----:B------:R-:W-:-:S13]  /*15000*/  ISETP.GE.AND P0, PT, R19, UR4, PT ;  /* 0x0000000413007c0c */ /* 0x000fda000bf06270 */
[----:B------:R-:W-:Y:S05]  /*15010*/  @P0 EXIT ;  /* 0x000000000000094d */ /* 0x000fea0003800000 */
[----:B01----:R-:W0:Y:S01]  /*15020*/  LDC R6, c[0x0][0x218] ;  /* 0x00008600ff067b82 */ /* 0x003e220000000800 */
[----:B------:R-:W-:Y:S01]  /*15030*/  MOV R22, RZ ;  /* 0x000000ff00167202 */ /* 0x000fe20000000f00 */
[----:B------:R-:W-:Y:S02]  /*15040*/  IMAD.MOV.U32 R0, RZ, RZ, RZ ;  /* 0x000000ffff007224 */ /* 0x000fe400078e00ff */
[----:B--234-:R-:W-:Y:S01]  /*15050*/  IMAD.MOV.U32 R16, RZ, RZ, RZ ;  /* 0x000000ffff107224 */ /* 0x01cfe200078e00ff */
        /* <DEDUP_REMOVED lines=350> */
.L_x_40858:
        /* <DEDUP_REMOVED lines=23> */
.L_x_40863:
[----:B------:R-:W2:Y:S01]  /*167b0*/  LDG.E.U8 R2, desc[UR36][R2.64] ;  /* 0x0000002402027981 */ /* 0x000ea2000c1e1100 */
[----:B------:R-:W-:Y:S01]  /*167c0*/  IMAD.MOV.U32 R19, RZ, RZ, RZ ;  /* 0x000000ffff137224 */ /* 0x000fe200078e00ff */
[----:B--2---:R-:W-:Y:S01]  /*167d0*/  I2FP.F32.U32 R18, R2 ;  /* 0x0000000200127245 */ /* 0x004fe20000201000 */
[----:B------:R-:W-:Y:S06]  /*167e0*/  BRA `(.L_x_40865) ;  /* 0x0000000c007c7947 */ /* 0x000fec0003800000 */
.L_x_40862:
        /* <DEDUP_REMOVED lines=8> */
[----:B--2---:R0:W1:Y:S01]  /*16870*/  I2F.S64 R18, R2 ;  /* 0x0000000200127312 */ /* 0x0040620000301400 */
[----:B------:R-:W-:Y:S05]  /*16880*/  BRA `(.L_x_40865) ;  /* 0x0000000c00547947 */ /* 0x000fea0003800000 */
.L_x_40867:
[----:B------:R-:W2:Y:S01]  /*16890*/  LDG.E R2, desc[UR36][R2.64] ;  /* 0x0000002402027981 */ /* 0x000ea2000c1e1900 */
[----:B------:R-:W-:Y:S01]  /*168a0*/  IMAD.MOV.U32 R19, RZ, RZ, RZ ;  /* 0x000000ffff137224 */ /* 0x000fe200078e00ff */
[----:B--2---:R-:W-:Y:S01]  /*168b0*/  I2FP.F32.S32 R18, R2 ;  /* 0x0000000200127245 */ /* 0x004fe20000201400 */
[----:B------:R-:W-:Y:S06]  /*168c0*/  BRA `(.L_x_40865) ;  /* 0x0000000c00447947 */ /* 0x000fec0003800000 */
.L_x_40866:
[----:B------:R-:W2:Y:S01]  /*168d0*/  LDG.E.U16 R2, desc[UR36][R2.64] ;  /* 0x0000002402027981 */ /* 0x000ea2000c1e1500 */
[----:B------:R-:W-:Y:S01]  /*168e0*/  IMAD.MOV.U32 R19, RZ, RZ, RZ ;  /* 0x000000ffff137224 */ /* 0x000fe200078e00ff */
[----:B--2---:R4:W0:Y:S01]  /*168f0*/  I2F.S16 R18, R2 ;  /* 0x0000000200127306 */ /* 0x0048220000101400 */
[----:B------:R-:W-:Y:S05]  /*16900*/  BRA `(.L_x_40865) ;  /* 0x0000000c00347947 */ /* 0x000fea0003800000 */
.L_x_40861:
        /* <DEDUP_REMOVED lines=9> */
.L_x_40869:
[----:B------:R-:W2:Y:S01]  /*169a0*/  LDG.E.U16 R2, desc[UR36][R2.64] ;  /* 0x0000002402027981 */ /* 0x000ea2000c1e1500 */
[----:B------:R-:W-:Y:S02]  /*169b0*/  IMAD.MOV.U32 R19, RZ, RZ, RZ ;  /* 0x000000ffff137224 */ /* 0x000fe400078e00ff */
[----:B--2---:R-:W-:Y:S01]  /*169c0*/  HADD2.F32 R18, -RZ, R2.H0_H0 ;  /* 0x20000002ff127230 */ /* 0x004fe20000004100 */
[----:B------:R-:W-:Y:S06]  /*169d0*/  BRA `(.L_x_40865) ;  /* 0x0000000c00007947 */ /* 0x000fec0003800000 */
.L_x_40868:
        /* <DEDUP_REMOVED lines=8> */
.L_x_40871:
[----:B------:R-:W2:Y:S02]  /*16a60*/  LDG.E R2, desc[UR36][R2.64] ;  /* 0x0000002402027981 */ /* 0x000ea4000c1e1900 */
[--C-:B--2---:R-:W-:Y:S02]  /*16a70*/  HADD2.F32 R19, -RZ, R2.reuse.H1_H1 ;  /* 0x30000002ff137230 */ /* 0x104fe40000004100 */
[----:B------:R-:W-:Y:S01]  /*16a80*/  HADD2.F32 R18, -RZ, R2.H0_H0 ;  /* 0x20000002ff127230 */ /* 0x000fe20000004100 */
[----:B------:R-:W-:Y:S06]  /*16a90*/  BRA `(.L_x_40865) ;  /* 0x0000000800d07947 */ /* 0x000fec0003800000 */
.L_x_40870:
        /* <DEDUP_REMOVED lines=8> */
.L_x_40860:
        /* <DEDUP_REMOVED lines=13> */
.L_x_40874:
        /* <DEDUP_REMOVED lines=10> */
.L_x_40873:
        /* <DEDUP_REMOVED lines=27> */
.L_x_40876:
        /* <DEDUP_REMOVED lines=14> */
.L_x_40875:
[----:B------:R-:W2:Y:S01]  /*16f20*/  LDG.E.U16 R2, desc[UR36][R2.64] ;  /* 0x0000002402027981 */ /* 0x000ea2000c1e1500 */
[----:B------:R-:W-:Y:S01]  /*16f30*/  MOV R19, RZ ;  /* 0x000000ff00137202 */ /* 0x000fe20000000f00 */
[----:B--2---:R-:W-:Y:S01]  /*16f40*/  IMAD.U32 R18, R2, 0x10000, RZ ;  /* 0x0001000002127824 */ /* 0x004fe200078e00ff */
[----:B------:R-:W-:Y:S06]  /*16f50*/  BRA `(.L_x_40865) ;  /* 0x0000000400a07947 */ /* 0x000fec0003800000 */
.L_x_40872:
        /* <DEDUP_REMOVED lines=12> */
.L_x_40879:
        /* <DEDUP_REMOVED lines=20> */
.L_x_40881:
[----:B------:R-:W-:Y:S05]  /*17160*/  BSYNC B0 ;  /* 0x0000000000007941 */ /* 0x000fea0003800000 */
.L_x_40880:
[----:B------:R-:W-:Y:S02]  /*17170*/  LEA R3, R0, 0x3b800000, 0x17 ;  /* 0x3b80000000037811 */ /* 0x000fe400078eb8ff */
[----:B------:R-:W-:-:S04]  /*17180*/  SHF.L.U32 R2, R2, 0x14, RZ ;  /* 0x0000001402027819 */ /* 0x000fc800000006ff */
[----:B------:R-:W-:Y:S01]  /*17190*/  LOP3.LUT R18, R3, R2, R18, 0xfe, !PT ;  /* 0x0000000203127212 */ /* 0x000fe200078efe12 */
[----:B------:R-:W-:Y:S06]  /*171a0*/  BRA `(.L_x_40865) ;  /* 0x00000004000c7947 */ /* 0x000fec0003800000 */
.L_x_40878:
        /* <DEDUP_REMOVED lines=20> */
.L_x_40883:
[----:B------:R-:W-:Y:S05]  /*172f0*/  BSYNC B0 ;  /* 0x0000000000007941 */ /* 0x000fea0003800000 */
.L_x_40882:
[----:B------:R-:W-:Y:S01]  /*17300*/  IMAD.SHL.U32 R2, R2, 0x200000, RZ ;  /* 0x0020000002027824 */ /* 0x000fe200078e00ff */
[----:B------:R-:W-:-:S04]  /*17310*/  LEA R3, R0, 0x37800000, 0x17 ;  /* 0x3780000000037811 */ /* 0x000fc800078eb8ff */
[----:B------:R-:W-:Y:S01]  /*17320*/  LOP3.LUT R18, R3, R2, R18, 0xfe, !PT ;  /* 0x0000000203127212 */ /* 0x000fe200078efe12 */
[----:B------:R-:W-:Y:S06]  /*17330*/  BRA `(.L_x_40865) ;  /* 0x0000000000a87947 */ /* 0x000fec0003800000 */
.L_x_40877:
        /* <DEDUP_REMOVED lines=14> */
.L_x_40887:
[----:B------:R-:W-:Y:S05]  /*17420*/  BSYNC B0 ;  /* 0x0000000000007941 */ /* 0x000fea0003800000 */
.L_x_40886:
[----:B------:R-:W-:Y:S01]  /*17430*/  IMAD.MOV.U32 R19, RZ, RZ, RZ ;  /* 0x000000ffff137224 */ /* 0x000fe200078e00ff */
[----:B------:R-:W-:Y:S06]  /*17440*/  BRA `(.L_x_40865) ;  /* 0x0000000000647947 */ /* 0x000fec0003800000 */
.L_x_40864:
        /* <DEDUP_REMOVED lines=16> */
.L_x_40888:
[----:B------:R-:W-:Y:S01]  /*17550*/  CS2R R18, SRZ ;  /* 0x0000000000127805 */ /* 0x000fe2000001ff00 */
[----:B------:R-:W-:Y:S06]  /*17560*/  BRA `(.L_x_40865) ;  /* 0x00000000001c7947 */ /* 0x000fec0003800000 */
.L_x_40885:
[----:B------:R-:W2:Y:S01]  /*17570*/  LDG.E.64 R2, desc[UR36][R2.64] ;  /* 0x0000002402027981 */ /* 0x000ea2000c1e1b00 */
[----:B------:R-:W-:Y:S01]  /*17580*/  MOV R19, RZ ;  /* 0x000000ff00137202 */ /* 0x000fe20000000f00 */
[----:B--2---:R0:W1:Y:S01]  /*17590*/  I2F.U64 R18, R2 ;  /* 0x0000000200127312 */ /* 0x0040620000301000 */
[----:B------:R-:W-:Y:S05]  /*175a0*/  BRA `(.L_x_40865) ;  /* 0x00000000000c7947 */ /* 0x000fea0003800000 */
.L_x_40884:
[----:B------:R-:W2:Y:S01]  /*175b0*/  LDG.E R2, desc[UR36][R2.64] ;  /* 0x0000002402027981 */ /* 0x000ea2000c1e1900 */
[----:B------:R-:W-:Y:S01]  /*175c0*/  IMAD.MOV.U32 R19, RZ, RZ, RZ ;  /* 0x000000ffff137224 */ /* 0x000fe200078e00ff */
[----:B--2---:R-:W-:-:S07]  /*175d0*/  I2FP.F32.U32 R18, R2 ;  /* 0x0000000200127245 */ /* 0x004fce0000201000 */
.L_x_40865:
[----:B------:R-:W-:Y:S05]  /*175e0*/  BSYNC B6 ;  /* 0x0000000000067941 */ /* 0x000fea0003800000 */
.L_x_40859:
        /* <DEDUP_REMOVED lines=18> */
[----:B--2---:R2:W3:Y:S01]  /*17710*/  I2F.S16 R4, R2 ;  /* 0x0000000200047306 */ /* 0x0044e20000101400 */
[----:B------:R-:W-:Y:S09]  /*17720*/  BRA `(.L_x_40895) ;  /* 0x0000000c008c7947 */ /* 0x000ff20003800000 */
.L_x_40893:
[----:B------:R-:W2:Y:S01]  /*17730*/  LDG.E.U8 R2, desc[UR36][R2.64] ;  /* 0x0000002402027981 */ /* 0x000ea2000c1e1100 */
[----:B------:R-:W-:Y:S01]  /*17740*/  IMAD.MOV.U32 R5, RZ, RZ, RZ ;  /* 0x000000ffff057224 */ /* 0x000fe200078e00ff */
[----:B--2---:R-:W-:Y:S01]  /*17750*/  I2FP.F32.U32 R4, R2 ;  /* 0x0000000200047245 */ /* 0x004fe20000201000 */
[----:B------:R-:W-:Y:S06]  /*17760*/  BRA `(.L_x_40895) ;  /* 0x0000000c007c7947 */ /* 0x000fec0003800000 */
.L_x_40892:
        /* <DEDUP_REMOVED lines=10> */
.L_x_40897:
[----:B------:R-:W2:Y:S01]  /*17810*/  LDG.E R2, desc[UR36][R2.64] ;  /* 0x0000002402027981 */ /* 0x000ea2000c1e1900 */
[----:B------:R-:W-:Y:S02]  /*17820*/  MOV R5, RZ ;  /* 0x000000ff00057202 */ /* 0x000fe40000000f00 */
[----:B--2---:R-:W-:Y:S01]  /*17830*/  I2FP.F32.S32 R4, R2 ;  /* 0x0000000200047245 */ /* 0x004fe20000201400 */
[----:B------:R-:W-:Y:S06]  /*17840*/  BRA `(.L_x_40895) ;  /* 0x0000000c00447947 */ /* 0x000fec0003800000 */
.L_x_40896:
[----:B------:R-:W2:Y:S01]  /*17850*/  LDG.E.U16 R2, desc[UR36][R2.64] ;  /* 0x0000002402027981 */ /* 0x000ea2000c1e1500 */
[----:B------:R-:W-:Y:S01]  /*17860*/  IMAD.MOV.U32 R5, RZ, RZ, RZ ;  /* 0x000000ffff057224 */ /* 0x000fe200078e00ff */
[----:B--2---:R0:W1:Y:S01]  /*17870*/  I2F.S16 R4, R2 ;  /* 0x0000000200047306 */ /* 0x0040620000101400 */
[----:B------:R-:W-:Y:S05]  /*17880*/  BRA `(.L_x_40895) ;  /* 0x0000000c00347947 */ /* 0x000fea0003800000 */
.L_x_40891:
        /* <DEDUP_REMOVED lines=9> */
.L_x_40899:
[----:B------:R-:W2:Y:S01]  /*17920*/  LDG.E.U16 R2, desc[UR36][R2.64] ;  /* 0x0000002402027981 */ /* 0x000ea2000c1e1500 */
[----:B------:R-:W-:Y:S01]  /*17930*/  HFMA2.MMA R5, -RZ, RZ, 0, 0 ;  /* 0x00000000ff057435 */ /* 0x000fe200000001ff */
[----:B--2---:R-:W-:Y:S01]  /*17940*/  HADD2.F32 R4, -RZ, R2.H0_H0 ;  /* 0x20000002ff047230 */ /* 0x004fe20000004100 */
[----:B------:R-:W-:Y:S09]  /*17950*/  BRA `(.L_x_40895) ;  /* 0x0000000c00007947 */ /* 0x000ff20003800000 */
.L_x_40898:
        /* <DEDUP_REMOVED lines=8> */
.L_x_40901:
[----:B------:R-:W2:Y:S02]  /*179e0*/  LDG.E R2, desc[UR36][R2.64] ;  /* 0x0000002402027981 */ /* 0x000ea4000c1e1900 */
[--C-:B--2---:R-:W-:Y:S02]  /*179f0*/  HADD2.F32 R5, -RZ, R2.reuse.H1_H1 ;  /* 0x30000002ff057230 */ /* 0x104fe40000004100 */
[----:B------:R-:W-:Y:S01]  /*17a00*/  HADD2.F32 R4, -RZ, R2.H0_H0 ;  /* 0x20000002ff047230 */ /* 0x000fe20000004100 */
[----:B------:R-:W-:Y:S06]  /*17a10*/  BRA `(.L_x_40895) ;  /* 0x0000000800d07947 */ /* 0x000fec0003800000 */
.L_x_40900:
        /* <DEDUP_REMOVED lines=8> */
.L_x_40890:
        /* <DEDUP_REMOVED lines=13> */
.L_x_40904:
        /* <DEDUP_REMOVED lines=10> */
.L_x_40903:
        /* <DEDUP_REMOVED lines=27> */
.L_x_40906:
        /* <DEDUP_REMOVED lines=14> */
.L_x_40905:
[----:B------:R-:W2:Y:S01]  /*17ea0*/  LDG.E.U16 R2, desc[UR36][R2.64] ;  /* 0x0000002402027981 */ /* 0x000ea2000c1e1500 */
[----:B------:R-:W-:Y:S01]  /*17eb0*/  IMAD.MOV.U32 R5, RZ, RZ, RZ ;  /* 0x000000ffff057224 */ /* 0x000fe200078e00ff */
[----:B--2---:R-:W-:Y:S01]  /*17ec0*/  SHF.L.U32 R4, R2, 0x10, RZ ;  /* 0x0000001002047819 */ /* 0x004fe200000006ff */
[----:B------:R-:W-:Y:S06]  /*17ed0*/  BRA `(.L_x_40895) ;  /* 0x0000000400a07947 */ /* 0x000fec0003800000 */
.L_x_40902:
        /* <DEDUP_REMOVED lines=12> */
.L_x_40909:
        /* <DEDUP_REMOVED lines=20> */
.L_x_40911:
[----:B------:R-:W-:Y:S05]  /*180e0*/  BSYNC B0 ;  /* 0x0000000000007941 */ /* 0x000fea0003800000 */
.L_x_40910:
[----:B------:R-:W-:Y:S01]  /*180f0*/  IMAD.SHL.U32 R2, R2, 0x100000, RZ ;  /* 0x0010000002027824 */ /* 0x000fe200078e00ff */
[----:B------:R-:W-:-:S04]  /*18100*/  LEA R3, R0, 0x3b800000, 0x17 ;  /* 0x3b80000000037811 */ /* 0x000fc800078eb8ff */
[----:B------:R-:W-:Y:S01]  /*18110*/  LOP3.LUT R4, R3, R2, R4, 0xfe, !PT ;  /* 0x0000000203047212 */ /* 0x000fe200078efe04 */
[----:B------:R-:W-:Y:S06]  /*18120*/  BRA `(.L_x_40895) ;  /* 0x00000004000c7947 */ /* 0x000fec0003800000 */
.L_x_40908:
        /* <DEDUP_REMOVED lines=20> */
.L_x_40913:
[----:B------:R-:W-:Y:S05]  /*18270*/  BSYNC B0 ;  /* 0x0000000000007941 */ /* 0x000fea0003800000 */
.L_x_40912:
[----:B------:R-:W-:Y:S02]  /*18280*/  LEA R3, R0, 0x37800000, 0x17 ;  /* 0x3780000000037811 */ /* 0x000fe400078eb8ff */
[----:B------:R-:W-:-:S04]  /*18290*/  SHF.L.U32 R2, R2, 0x15, RZ ;  /* 0x0000001502027819 */ /* 0x000fc800000006ff */
[----:B------:R-:W-:Y:S01]  /*182a0*/  LOP3.LUT R4, R3, R2, R4, 0xfe, !PT ;  /* 0x0000000203047212 */ /* 0x000fe200078efe04 */
[----:B------:R-:W-:Y:S06]  /*182b0*/  BRA `(.L_x_40895) ;  /* 0x0000000000a87947 */ /* 0x000fec0003800000 */
.L_x_40907:
        /* <DEDUP_REMOVED lines=14> */
.L_x_40917:
[----:B------:R-:W-:Y:S05]  /*183a0*/  BSYNC B0 ;  /* 0x0000000000007941 */ /* 0x000fea0003800000 */
.L_x_40916:
[----:B------:R-:W-:Y:S01]  /*183b0*/  IMAD.MOV.U32 R5, RZ, RZ, RZ ;  /* 0x000000ffff057224 */ /* 0x000fe200078e00ff */
[----:B------:R-:W-:Y:S06]  /*183c0*/  BRA `(.L_x_40895) ;  /* 0x0000000000647947 */ /* 0x000fec0003800000 */
.L_x_40894:
        /* <DEDUP_REMOVED lines=16> */
.L_x_40918:
[----:B------:R-:W-:Y:S01]  /*184d0*/  CS2R R4, SRZ ;  /* 0x0000000000047805 */ /* 0x000fe2000001ff00 */
[----:B------:R-:W-:Y:S06]  /*184e0*/  BRA `(.L_x_40895) ;  /* 0x00000000001c7947 */ /* 0x000fec0003800000 */
.L_x_40915:
[----:B------:R-:W2:Y:S01]  /*184f0*/  LDG.E.64 R2, desc[UR36][R2.64] ;  /* 0x0000002402027981 */ /* 0x000ea2000c1e1b00 */
[----:B------:R-:W-:Y:S01]  /*18500*/  IMAD.MOV.U32 R5, RZ, RZ, RZ ;  /* 0x000000ffff057224 */ /* 0x000fe200078e00ff */
[----:B--2---:R0:W1:Y:S01]  /*18510*/  I2F.U64 R4, R2 ;  /* 0x0000000200047312 */ /* 0x0040620000301000 */
[----:B------:R-:W-:Y:S05]  /*18520*/  BRA `(.L_x_40895) ;  /* 0x00000000000c7947 */ /* 0x000fea0003800000 */
.L_x_40914:
[----:B------:R-:W2:Y:S01]  /*18530*/  LDG.E R2, desc[UR36][R2.64] ;  /* 0x0000002402027981 */ /* 0x000ea2000c1e1900 */
[----:B------:R-:W-:Y:S02]  /*18540*/  MOV R5, RZ ;  /* 0x000000ff00057202 */ /* 0x000fe40000000f00 */
[----:B--2---:R-:W-:-:S07]  /*18550*/  I2FP.F32.U32 R4, R2 ;  /* 0x0000000200047245 */ /* 0x004fce0000201000 */
.L_x_40895:
[----:B------:R-:W-:Y:S05]  /*18560*/  BSYNC B6 ;  /* 0x0000000000067941 */ /* 0x000fea0003800000 */
.L_x_40889:
[C---:B-----5:R-:W-:Y:S01]  /*18570*/  FSETP.NAN.FTZ.AND P0, PT, R18.reuse, R19, PT ;  /* 0x000000131200720b */ /* 0x060fe20003f18000 */
[----:B------:R-:W-:Y:S01]  /*18580*/  BSSY B0, `(.L_x_40919) ;  /* 0x000027b000007945 */ /* 0x000fe20003800000 */
[----:B------:R-:W-:-:S11]  /*18590*/  FADD.FTZ R14, |R18|, -RZ ;  /* 0x800000ff120e7221 */ /* 0x000fd60000010200 */
[----:B------:R-:W-:Y:S05]  /*185a0*/  @P0 BRA `(.L_x_40920) ;  /* 0x0000002000e00947 */ /* 0x000fea0003800000 */
[----:B------:R-:W-:Y:S01]  /*185b0*/  FADD.FTZ R15, |R19|, -RZ ;  /* 0x800000ff130f7221 */ /* 0x000fe20000010200 */
[----:B------:R-:W-:-:S04]  /*185c0*/  FSETP.GEU.FTZ.AND P3, PT, |R18|, |R19|, PT ;  /* 0x400000131200720b */ /* 0x000fc80003f7e200 */
[----:B0-2-4-:R-:W-:Y:S02]  /*185d0*/  FSEL R2, R14, R15, !P3 ;  /* 0x0000000f0e027208 */ /* 0x015fe40005800000 */
        /* <DEDUP_REMOVED lines=54> */
.L_x_40926:
[----:B------:R-:W-:Y:S05]  /*18940*/  BSYNC B1 ;  /* 0x0000000000017941 */ /* 0x000fea0003800000 */
.L_x_40925:
[----:B------:R-:W-:Y:S01]  /*18950*/  BSSY B3, `(.L_x_40927) ;  /* 0x0000006000037945 */ /* 0x000fe20003800000 */
[----:B------:R-:W-:-:S03]  /*18960*/  FFMA R0, R7, R8, R6 ;  /* 0x0000000807007223 */ /* 0x000fc60000000006 */
[----:B------:R-:W-:Y:S05]  /*18970*/  @!P0 BRA `(.L_x_40928) ;  /* 0x00000000000c8947 */ /* 0x000fea0003800000 */
[----:B------:R-:W-:Y:S02]  /*18980*/  MOV R7, R13 ;  /* 0x0000000d00077202 */ /* 0x000fe40000000f00 */
[----:B------:R-:W-:-:S07]  /*18990*/  MOV R6, 0x189b0 ;  /* 0x000189b000067802 */ /* 0x000fce0000000f00 */
[----:B-1-3--:R-:W-:Y:S05]  /*189a0*/  CALL.REL.NOINC `($__internal_77_$__cuda_sm3x_div_rn_ftz_f32_slowpath) ;  /* 0x0000003400687944 */ /* 0x00afea0003c00000 */
.L_x_40928:
[----:B------:R-:W-:Y:S05]  /*189b0*/  BSYNC B3 ;  /* 0x0000000000037941 */ /* 0x000fea0003800000 */
.L_x_40927:
        /* <DEDUP_REMOVED lines=18> */
.L_x_40930:
[----:B------:R-:W-:Y:S01]  /*18ae0*/  ISETP.GE.AND P0, PT, R18, RZ, PT ;  /* 0x000000ff1200720c */ /* 0x000fe20003f06270 */
[----:B------:R-:W-:-:S12]  /*18af0*/  HFMA2.MMA R3, -RZ, RZ, 1.9599609375, 20144 ;  /* 0x3fd774ebff037435 */ /* 0x000fd800000001ff */
[----:B------:R-:W-:-:S04]  /*18b00*/  @P0 FFMA.FTZ R0, R3, 0.93318945169448852539, -R0 ;  /* 0x3f6ee58103000823 */ /* 0x000fc80000010800 */
[----:B------:R-:W-:-:S07]  /*18b10*/  @!P0 FFMA.FTZ R0, R3, 0.93318945169448852539, R0 ;  /* 0x3f6ee58103008823 */ /* 0x000fce0000010000 */
.L_x_40931:
[----:B------:R-:W-:Y:S05]  /*18b20*/  BSYNC B1 ;  /* 0x0000000000017941 */ /* 0x000fea0003800000 */
.L_x_40929:
        /* <DEDUP_REMOVED lines=12> */
.L_x_40924:
        /* <DEDUP_REMOVED lines=15> */
[----:B-1-3--:R-:W-:Y:S05]  /*18ce0*/  CALL.REL.NOINC `($__internal_77_$__cuda_sm3x_div_rn_ftz_f32_slowpath) ;  /* 0x0000003000987944 */ /* 0x00afea0003c00000 */
.L_x_40935:
[----:B------:R-:W-:Y:S05]  /*18cf0*/  BSYNC B3 ;  /* 0x0000000000037941 */ /* 0x000fea0003800000 */
.L_x_40934:
        /* <DEDUP_REMOVED lines=18> */
.L_x_40937:
[----:B------:R-:W-:Y:S01]  /*18e20*/  ISETP.GE.AND P0, PT, R18, RZ, PT ;  /* 0x000000ff1200720c */ /* 0x000fe20003f06270 */
[----:B------:R-:W-:-:S12]  /*18e30*/  HFMA2.MMA R3, -RZ, RZ, 1.9599609375, 20144 ;  /* 0x3fd774ebff037435 */ /* 0x000fd800000001ff */
[----:B------:R-:W-:-:S04]  /*18e40*/  @P0 FFMA.FTZ R0, R3, 0.93318945169448852539, -R0 ;  /* 0x3f6ee58103000823 */ /* 0x000fc80000010800 */
[----:B------:R-:W-:-:S07]  /*18e50*/  @!P0 FFMA.FTZ R0, R3, 0.93318945169448852539, R0 ;  /* 0x3f6ee58103008823 */ /* 0x000fce0000010000 */
.L_x_40938:
[----:B------:R-:W-:Y:S05]  /*18e60*/  BSYNC B1 ;  /* 0x0000000000017941 */ /* 0x000fea0003800000 */
.L_x_40936:
        /* <DEDUP_REMOVED lines=13> */
.L_x_40933:
        /* <DEDUP_REMOVED lines=25> */
.L_x_40940:
        /* <DEDUP_REMOVED lines=41> */
.L_x_40939:
[----:B------:R-:W-:Y:S01]  /*19360*/  FADD.FTZ R10, R10, -1 ;  /* 0xbf8000000a0a7421 */ /* 0x000fe20000010000 */
[----:B------:R-:W-:Y:S01]  /*19370*/  MOV R8, 0x3d39bf78 ;  /* 0x3d39bf7800087802 */ /* 0x000fe20000000f00 */
[----:B------:R-:W-:Y:S01]  /*19380*/  FCHK P2, R2, R13 ;  /* 0x0000000d02007302 */ /* 0x000fe20000040000 */
[----:B------:R-:W-:Y:S01]  /*19390*/  BSSY B1, `(.L_x_40941) ;  /* 0x000002d000017945 */ /* 0x000fe20003800000 */
[----:B------:R-:W-:-:S04]  /*193a0*/  FADD.FTZ R11, R11, R10 ;  /* 0x0000000a0b0b7221 */ /* 0x000fc80000010000 */
[----:B------:R-:W-:-:S04]  /*193b0*/  FADD.FTZ R11, R12, R11 ;  /* 0x0000000b0c0b7221 */ /* 0x000fc80000010000 */
[----:B------:R-:W-:-:S04]  /*193c0*/  FADD.FTZ R14, R14, R11 ;  /* 0x0000000b0e0e7221 */ /* 0x000fc80000010000 */
[----:B------:R-:W-:-:S04]  /*193d0*/  FADD.FTZ R15, R15, R14 ;  /* 0x0000000e0f0f7221 */ /* 0x000fc80000010000 */
[----:B------:R-:W-:-:S04]  /*193e0*/  FADD.FTZ R15, R20, R15 ;  /* 0x0000000f140f7221 */ /* 0x000fc80000010000 */
[----:B------:R-:W-:-:S04]  /*193f0*/  FADD.FTZ R0, R0, R15 ;  /* 0x0000000f00007221 */ /* 0x000fc80000010000 */
[----:B------:R-:W-:-:S04]  /*19400*/  FADD.FTZ R7, R7, R0 ;  /* 0x0000000007077221 */ /* 0x000fc80000010000 */
[----:B------:R-:W-:Y:S01]  /*19410*/  FADD.FTZ R6, R6, R7 ;  /* 0x0000000706067221 */ /* 0x000fe20000010000 */
[----:B------:R-:W-:-:S03]  /*19420*/  HFMA2.MMA R7, -RZ, RZ, 1.625, 0 ;  /* 0x3e800000ff077435 */ /* 0x000fc600000001ff */
[----:B------:R-:W-:-:S04]  /*19430*/  FADD.FTZ R6, R9, R6 ;  /* 0x0000000609067221 */ /* 0x000fc80000010000 */
        /* <DEDUP_REMOVED lines=34> */
.L_x_40942:
[----:B------:R-:W-:Y:S05]  /*19660*/  BSYNC B1 ;  /* 0x0000000000017941 */ /* 0x000fea0003800000 */
.L_x_40941:
[----:B------:R-:W-:Y:S01]  /*19670*/  BSSY B3, `(.L_x_40943) ;  /* 0x0000006000037945 */ /* 0x000fe20003800000 */
[----:B------:R-:W-:-:S03]  /*19680*/  FFMA R0, R7, R8, R6 ;  /* 0x0000000807007223 */ /* 0x000fc60000000006 */
[----:B------:R-:W-:Y:S05]  /*19690*/  @!P2 BRA `(.L_x_40944) ;  /* 0x00000000000ca947 */ /* 0x000fea0003800000 */
[----:B------:R-:W-:Y:S02]  /*196a0*/  MOV R7, R13 ;  /* 0x0000000d00077202 */ /* 0x000fe40000000f00 */
[----:B------:R-:W-:-:S07]  /*196b0*/  MOV R6, 0x196d0 ;  /* 0x000196d000067802 */ /* 0x000fce0000000f00 */
[----:B-1-3--:R-:W-:Y:S05]  /*196c0*/  CALL.REL.NOINC `($__internal_77_$__cuda_sm3x_div_rn_ftz_f32_slowpath) ;  /* 0x0000002800207944 */ /* 0x00afea0003c00000 */
.L_x_40944:
[----:B------:R-:W-:Y:S05]  /*196d0*/  BSYNC B3 ;  /* 0x0000000000037941 */ /* 0x000fea0003800000 */
.L_x_40943:
        /* <DEDUP_REMOVED lines=18> */
.L_x_40946:
[----:B------:R-:W-:Y:S01]  /*19800*/  ISETP.GE.AND P0, PT, R18, RZ, PT ;  /* 0x000000ff1200720c */ /* 0x000fe20003f06270 */
[----:B------:R-:W-:-:S12]  /*19810*/  IMAD.MOV.U32 R3, RZ, RZ, 0x3fd774eb ;  /* 0x3fd774ebff037424 */ /* 0x000fd800078e00ff */
[----:B------:R-:W-:-:S04]  /*19820*/  @P0 FFMA.FTZ R0, R3, 0.93318945169448852539, -R0 ;  /* 0x3f6ee58103000823 */ /* 0x000fc80000010800 */
[----:B------:R-:W-:-:S07]  /*19830*/  @!P0 FFMA.FTZ R0, R3, 0.93318945169448852539, R0 ;  /* 0x3f6ee58103008823 */ /* 0x000fce0000010000 */
.L_x_40947:
[----:B------:R-:W-:Y:S05]  /*19840*/  BSYNC B1 ;  /* 0x0000000000017941 */ /* 0x000fea0003800000 */
.L_x_40945:
        /* <DEDUP_REMOVED lines=12> */
.L_x_40923:
        /* <DEDUP_REMOVED lines=12> */
.L_x_40949:
[----:B------:R-:W-:Y:S05]  /*199d0*/  BSYNC B3 ;  /* 0x0000000000037941 */ /* 0x000fea0003800000 */
.L_x_40948:
        /* <DEDUP_REMOVED lines=18> */
.L_x_40951:
[----:B------:R-:W-:Y:S02]  /*19b00*/  ISETP.GE.AND P0, PT, R18, RZ, PT ;  /* 0x000000ff1200720c */ /* 0x000fe40003f06270 */
[----:B------:R-:W-:-:S11]  /*19b10*/  MOV R3, 0x3fd774eb ;  /* 0x3fd774eb00037802 */ /* 0x000fd60000000f00 */
[----:B------:R-:W-:-:S04]  /*19b20*/  @P0 FFMA.FTZ R0, R3, 0.93318945169448852539, -R0 ;  /* 0x3f6ee58103000823 */ /* 0x000fc80000010800 */
[----:B------:R-:W-:-:S07]  /*19b30*/  @!P0 FFMA.FTZ R0, R3, 0.93318945169448852539, R0 ;  /* 0x3f6ee58103008823 */ /* 0x000fce0000010000 */
.L_x_40952:
[----:B------:R-:W-:Y:S05]  /*19b40*/  BSYNC B1 ;  /* 0x0000000000017941 */ /* 0x000fea0003800000 */
.L_x_40950:
        /* <DEDUP_REMOVED lines=27> */
.L_x_40922:
        /* <DEDUP_REMOVED lines=39> */
.L_x_40955:
[----:B------:R-:W-:Y:S05]  /*19f70*/  BSYNC B1 ;  /* 0x0000000000017941 */ /* 0x000fea0003800000 */
.L_x_40954:
[----:B------:R-:W-:Y:S01]  /*19f80*/  BSSY B3, `(.L_x_40956) ;  /* 0x0000006000037945 */ /* 0x000fe20003800000 */
[----:B------:R-:W-:-:S03]  /*19f90*/  FFMA R0, R3, R8, R6 ;  /* 0x0000000803007223 */ /* 0x000fc60000000006 */
[----:B------:R-:W-:Y:S05]  /*19fa0*/  @!P0 BRA `(.L_x_40957) ;  /* 0x00000000000c8947 */ /* 0x000fea0003800000 */
[----:B------:R-:W-:Y:S01]  /*19fb0*/  HFMA2.MMA R7, -RZ, RZ, 1.875, 0 ;  /* 0x3f800000ff077435 */ /* 0x000fe200000001ff */
[----:B------:R-:W-:-:S10]  /*19fc0*/  MOV R6, 0x19fe0 ;  /* 0x00019fe000067802 */ /* 0x000fd40000000f00 */
[----:B-1-3--:R-:W-:Y:S05]  /*19fd0*/  CALL.REL.NOINC `($__internal_77_$__cuda_sm3x_div_rn_ftz_f32_slowpath) ;  /* 0x0000001c00dc7944 */ /* 0x00afea0003c00000 */
.L_x_40957:
[----:B------:R-:W-:Y:S05]  /*19fe0*/  BSYNC B3 ;  /* 0x0000000000037941 */ /* 0x000fea0003800000 */
.L_x_40956:
        /* <DEDUP_REMOVED lines=18> */
.L_x_40959:
[----:B------:R-:W-:Y:S01]  /*1a110*/  ISETP.GE.AND P0, PT, R18, RZ, PT ;  /* 0x000000ff1200720c */ /* 0x000fe20003f06270 */
[----:B------:R-:W-:-:S12]  /*1a120*/  IMAD.MOV.U32 R3, RZ, RZ, 0x3fd774eb ;  /* 0x3fd774ebff037424 */ /* 0x000fd800078e00ff */
[----:B------:R-:W-:-:S04]  /*1a130*/  @P0 FFMA.FTZ R0, R3, 0.93318945169448852539, -R0 ;  /* 0x3f6ee58103000823 */ /* 0x000fc80000010800 */
[----:B------:R-:W-:-:S07]  /*1a140*/  @!P0 FFMA.FTZ R0, R3, 0.93318945169448852539, R0 ;  /* 0x3f6ee58103008823 */ /* 0x000fce0000010000 */
.L_x_40960:
[----:B------:R-:W-:Y:S05]  /*1a150*/  BSYNC B1 ;  /* 0x0000000000017941 */ /* 0x000fea0003800000 */
.L_x_40958:
        /* <DEDUP_REMOVED lines=10> */
.L_x_40953:
        /* <DEDUP_REMOVED lines=11> */
[----:B-1-3--:R-:W-:Y:S05]  /*1a2b0*/  CALL.REL.NOINC `($__internal_77_$__cuda_sm3x_div_rn_ftz_f32_slowpath) ;  /* 0x0000001c00247944 */ /* 0x00afea0003c00000 */
.L_x_40962:
[----:B------:R-:W-:Y:S05]  /*1a2c0*/  BSYNC B3 ;  /* 0x0000000000037941 */ /* 0x000fea0003800000 */
.L_x_40961:
        /* <DEDUP_REMOVED lines=18> */
.L_x_40964:
[----:B------:R-:W-:Y:S01]  /*1a3f0*/  ISETP.GE.AND P0, PT, R18, RZ, PT ;  /* 0x000000ff1200720c */ /* 0x000fe20003f06270 */
[----:B------:R-:W-:-:S12]  /*1a400*/  IMAD.MOV.U32 R3, RZ, RZ, 0x3fd774eb ;  /* 0x3fd774ebff037424 */ /* 0x000fd800078e00ff */
[----:B------:R-:W-:-:S04]  /*1a410*/  @P0 FFMA.FTZ R0, R3, 0.93318945169448852539, -R0 ;  /* 0x3f6ee58103000823 */ /* 0x000fc80000010800 */
[----:B------:R-:W-:-:S07]  /*1a420*/  @!P0 FFMA.FTZ R0, R3, 0.93318945169448852539, R0 ;  /* 0x3f6ee58103008823 */ /* 0x000fce0000010000 */
.L_x_40965:
[----:B------:R-:W-:Y:S05]  /*1a430*/  BSYNC B1 ;  /* 0x0000000000017941 */ /* 0x000fea0003800000 */
.L_x_40963:
        /* <DEDUP_REMOVED lines=11> */
.L_x_40921:
        /* <DEDUP_REMOVED lines=32> */
[----:B-1-3--:R-:W-:Y:S05]  /*1a6f0*/  CALL.REL.NOINC `($__internal_77_$__cuda_sm3x_div_rn_ftz_f32_slowpath) ;  /* 0x0000001800147944 */ /* 0x00afea0003c00000 */
.L_x_40967:
[----:B------:R-:W-:Y:S05]  /*1a700*/  BSYNC B3 ;  /* 0x0000000000037941 */ /* 0x000fea0003800000 */
.L_x_40966:
        /* <DEDUP_REMOVED lines=18> */
.L_x_40969:
[----:B------:R-:W-:Y:S01]  /*1a830*/  ISETP.GE.AND P0, PT, R18, RZ, PT ;  /* 0x000000ff1200720c */ /* 0x000fe20003f06270 */
[----:B------:R-:W-:-:S12]  /*1a840*/  IMAD.MOV.U32 R3, RZ, RZ, 0x3fd774eb ;  /* 0x3fd774ebff037424 */ /* 0x000fd800078e00ff */
[----:B------:R-:W-:-:S04]  /*1a850*/  @P0 FFMA.FTZ R0, R3, 0.93318945169448852539, -R0 ;  /* 0x3f6ee58103000823 */ /* 0x000fc80000010800 */
[----:B------:R-:W-:-:S07]  /*1a860*/  @!P0 FFMA.FTZ R0, R3, 0.93318945169448852539, R0 ;  /* 0x3f6ee58103008823 */ /* 0x000fce0000010000 */
.L_x_40970:
[----:B------:R-:W-:Y:S05]  /*1a870*/  BSYNC B1 ;  /* 0x0000000000017941 */ /* 0x000fea0003800000 */
.L_x_40968:
        /* <DEDUP_REMOVED lines=11> */
.L_x_40920:
[C---:B0---4-:R-:W-:Y:S01]  /*1a930*/  FADD.FTZ R3, |R19|.reuse, -RZ ;  /* 0x800000ff13037221 */ /* 0x051fe20000010200 */
        /* <DEDUP_REMOVED lines=25> */
[----:B-1-3--:R-:W-:Y:S05]  /*1aad0*/  CALL.REL.NOINC `($__internal_77_$__cuda_sm3x_div_rn_ftz_f32_slowpath) ;  /* 0x00000014001c7944 */ /* 0x00afea0003c00000 */
[----:B------:R-:W-:-:S07]  /*1aae0*/  IMAD.MOV.U32 R2, RZ, RZ, R0 ;  /* 0x000000ffff027224 */ /* 0x000fce00078e0000 */
.L_x_40972:
[----:B------:R-:W-:Y:S05]  /*1aaf0*/  BSYNC B3 ;  /* 0x0000000000037941 */ /* 0x000fea0003800000 */
.L_x_40971:
        /* <DEDUP_REMOVED lines=18> */
.L_x_40974:
[----:B------:R-:W-:Y:S02]  /*1ac20*/  ISETP.GE.AND P0, PT, R18, RZ, PT ;  /* 0x000000ff1200720c */ /* 0x000fe40003f06270 */
[----:B------:R-:W-:-:S11]  /*1ac30*/  MOV R3, 0x3fd774eb ;  /* 0x3fd774eb00037802 */ /* 0x000fd60000000f00 */
[----:B------:R-:W-:-:S04]  /*1ac40*/  @P0 FFMA.FTZ R2, R3, 0.93318945169448852539, -R2 ;  /* 0x3f6ee58103020823 */ /* 0x000fc80000010802 */
[----:B------:R-:W-:-:S07]  /*1ac50*/  @!P0 FFMA.FTZ R2, R3, 0.93318945169448852539, R2 ;  /* 0x3f6ee58103028823 */ /* 0x000fce0000010002 */
.L_x_40975:
[----:B------:R-:W-:Y:S05]  /*1ac60*/  BSYNC B1 ;  /* 0x0000000000017941 */ /* 0x000fea0003800000 */
.L_x_40973:
        /* <DEDUP_REMOVED lines=12> */
.L_x_40932:
[----:B------:R-:W-:Y:S05]  /*1ad30*/  BSYNC B0 ;  /* 0x0000000000007941 */ /* 0x000fea0003800000 */
.L_x_40919:
[----:B-1-3--:R-:W-:Y:S01]  /*1ad40*/  FMUL.FTZ R3, R2, R4 ;  /* 0x0000000402037220 */ /* 0x00afe20000410000 */
        /* <DEDUP_REMOVED lines=41> */
.L_x_40979:
        /* <DEDUP_REMOVED lines=10> */
.L_x_40978:
[----:B------:R-:W-:-:S04]  /*1b080*/  FMUL.RZ R6, R6, 0.15915493667125701904 ;  /* 0x3e22f98306067820 */ /* 0x000fc8000040c000 */
[----:B------:R1:W2:Y:S08]  /*1b090*/  MUFU.SIN R3, R6 ;  /* 0x0000000600037308 */ /* 0x0002b00000000400 */
[----:B------:R1:W3:Y:S01]  /*1b0a0*/  MUFU.COS R2, R6 ;  /* 0x0000000600027308 */ /* 0x0002e20000000000 */
[----:B------:R-:W-:Y:S05]  /*1b0b0*/  BRA `(.L_x_40980) ;  /* 0x00000000000c7947 */ /* 0x000fea0003800000 */
.L_x_40977:
[----:B------:R-:W-:Y:S01]  /*1b0c0*/  FMUL.FTZ R2, R14, 1.4426950216293334961 ;  /* 0x3fb8aa3b0e027820 */ /* 0x000fe20000410000 */
[----:B------:R-:W-:-:S05]  /*1b0d0*/  MOV R3, R6 ;  /* 0x0000000600037202 */ /* 0x000fca0000000f00 */
[----:B------:R-:W0:Y:S02]  /*1b0e0*/  MUFU.EX2 R2, R2 ;  /* 0x0000000200027308 */ /* 0x000e240000000800 */
.L_x_40980:
[----:B------:R-:W-:Y:S05]  /*1b0f0*/  BSYNC B0 ;  /* 0x0000000000007941 */ /* 0x000fea0003800000 */
.L_x_40976:
        /* <DEDUP_REMOVED lines=15> */
.L_x_40984:
[----:B0-23--:R-:W0:Y:S02]  /*1b1f0*/  F2I.S64.TRUNC R2, R2 ;  /* 0x0000000200027311 */ /* 0x00de24000020d900 */
[----:B0-----:R-:W-:-:S05]  /*1b200*/  IMAD.MOV.U32 R5, RZ, RZ, R2 ;  /* 0x000000ffff057224 */ /* 0x001fca00078e0002 */
[----:B------:R-:W-:Y:S01]  /*1b210*/  STG.E.U8 desc[UR36][R16.64], R5 ;  /* 0x0000000510007986 */ /* 0x000fe2000c101124 */
[----:B------:R-:W-:Y:S05]  /*1b220*/  EXIT ;  /* 0x000000000000794d */ /* 0x000fea0003800000 */
.L_x_40983:
        /* <DEDUP_REMOVED lines=9> */
.L_x_40987:
[----:B0-23--:R-:W0:Y:S02]  /*1b2c0*/  F2I.FTZ.TRUNC.NTZ R3, R2 ;  /* 0x0000000200037305 */ /* 0x00de24000021f100 */
[----:B0-----:R-:W-:Y:S01]  /*1b2d0*/  STG.E desc[UR36][R16.64], R3 ;  /* 0x0000000310007986 */ /* 0x001fe2000c101924 */
[----:B------:R-:W-:Y:S05]  /*1b2e0*/  EXIT ;  /* 0x000000000000794d */ /* 0x000fea0003800000 */
.L_x_40986:
[----:B0-23--:R-:W0:Y:S02]  /*1b2f0*/  F2I.FTZ.TRUNC.NTZ R3, R2 ;  /* 0x0000000200037305 */ /* 0x00de24000021f100 */
[----:B0-----:R-:W-:Y:S01]  /*1b300*/  STG.E.U16 desc[UR36][R16.64], R3 ;  /* 0x0000000310007986 */ /* 0x001fe2000c101524 */
[----:B------:R-:W-:Y:S05]  /*1b310*/  EXIT ;  /* 0x000000000000794d */ /* 0x000fea0003800000 */
.L_x_40982:
        /* <DEDUP_REMOVED lines=8> */
.L_x_40989:
[----:B0--3--:R-:W-:-:S05]  /*1b3a0*/  F2FP.F16.F32.PACK_AB R2, RZ, R2 ;  /* 0x00000002ff02723e */ /* 0x009fca00000000ff */
[----:B------:R-:W-:Y:S01]  /*1b3b0*/  STG.E.U16 desc[UR36][R16.64], R2 ;  /* 0x0000000210007986 */ /* 0x000fe2000c101524 */
[----:B------:R-:W-:Y:S05]  /*1b3c0*/  EXIT ;  /* 0x000000000000794d */ /* 0x000fea0003800000 */
.L_x_40988:
        /* <DEDUP_REMOVED lines=8> */
.L_x_40991:
[----:B0-23--:R-:W-:-:S05]  /*1b450*/  F2FP.F16.F32.PACK_AB R3, R3, R2 ;  /* 0x000000020303723e */ /* 0x00dfca00000000ff */
[----:B------:R-:W-:Y:S01]  /*1b460*/  STG.E desc[UR36][R16.64], R3 ;  /* 0x0000000310007986 */ /* 0x000fe2000c101924 */
[----:B------:R-:W-:Y:S05]  /*1b470*/  EXIT ;  /* 0x000000000000794d */ /* 0x000fea0003800000 */
.L_x_40990:
[----:B0--3--:R-:W-:-:S06]  /*1b480*/  FMUL.FTZ R2, R2, 1 ;  /* 0x3f80000002027820 */ /* 0x009fcc0000410000 */
[----:B--2---:R-:W0:Y:S02]  /*1b490*/  F2F.F64.F32 R2, R2 ;  /* 0x0000000200027310 */ /* 0x004e240000201800 */
[----:B0-----:R-:W-:Y:S01]  /*1b4a0*/  STG.E.64 desc[UR36][R16.64], R2 ;  /* 0x0000000210007986 */ /* 0x001fe2000c101b24 */
[----:B------:R-:W-:Y:S05]  /*1b4b0*/  EXIT ;  /* 0x000000000000794d */ /* 0x000fea0003800000 */
.L_x_40981:
        /* <DEDUP_REMOVED lines=14> */
.L_x_40994:
[----:B-12---:R-:W-:Y:S01]  /*1b5a0*/  FMUL.FTZ R6, R3, 1 ;  /* 0x3f80000003067820 */ /* 0x006fe20000410000 */
[----:B0--3--:R-:W-:-:S05]  /*1b5b0*/  FMUL.FTZ R4, R2, 1 ;  /* 0x3f80000002047820 */ /* 0x009fca0000410000 */
[----:B------:R-:W-:Y:S08]  /*1b5c0*/  F2F.F64.F32 R6, R6 ;  /* 0x0000000600067310 */ /* 0x000ff00000201800 */
[----:B------:R-:W0:Y:S02]  /*1b5d0*/  F2F.F64.F32 R4, R4 ;  /* 0x0000000400047310 */ /* 0x000e240000201800 */
[----:B0-----:R-:W-:Y:S01]  /*1b5e0*/  STG.E.128 desc[UR36][R16.64], R4 ;  /* 0x0000000410007986 */ /* 0x001fe2000c101d24 */
[----:B------:R-:W-:Y:S05]  /*1b5f0*/  EXIT ;  /* 0x000000000000794d */ /* 0x000fea0003800000 */
.L_x_40993:
        /* <DEDUP_REMOVED lines=20> */
.L_x_40998:
[----:B------:R-:W-:Y:S05]  /*1b740*/  BSYNC B0 ;  /* 0x0000000000007941 */ /* 0x000fea0003800000 */
.L_x_40997:
[----:B------:R-:W-:-:S05]  /*1b750*/  LOP3.LUT R5, R0, R5, RZ, 0xfc, !PT ;  /* 0x0000000500057212 */ /* 0x000fca00078efcff */
[----:B------:R-:W-:Y:S01]  /*1b760*/  STG.E.U8 desc[UR36][R16.64], R5 ;  /* 0x0000000510007986 */ /* 0x000fe2000c101124 */
[----:B------:R-:W-:Y:S05]  /*1b770*/  EXIT ;  /* 0x000000000000794d */ /* 0x000fea0003800000 */
.L_x_40996:
        /* <DEDUP_REMOVED lines=12> */
.L_x_41000:
[----:B------:R-:W-:Y:S01]  /*1b840*/  IMAD.MOV.U32 R0, RZ, RZ, 0x7f ;  /* 0x0000007fff007424 */ /* 0x000fe200078e00ff */
[----:B------:R-:W-:-:S04]  /*1b850*/  ISETP.GT.U32.AND P0, PT, R4, 0x7f800000, PT ;  /* 0x7f8000000400780c */ /* 0x000fc80003f04070 */
[----:B------:R-:W-:-:S09]  /*1b860*/  SEL R0, R0, 0x7c, P0 ;  /* 0x0000007c00007807 */ /* 0x000fd20000000000 */
.L_x_41001:
[----:B------:R-:W-:Y:S05]  /*1b870*/  BSYNC B0 ;  /* 0x0000000000007941 */ /* 0x000fea0003800000 */
.L_x_40999:
[----:B------:R-:W-:-:S04]  /*1b880*/  LOP3.LUT R2, R2, 0x80000000, RZ, 0xc0, !PT ;  /* 0x8000000002027812 */ /* 0x000fc800078ec0ff */
[----:B--2---:R-:W-:-:S04]  /*1b890*/  SHF.R.U32.HI R3, RZ, 0x18, R2 ;  /* 0x00000018ff037819 */ /* 0x004fc80000011602 */
[----:B------:R-:W-:-:S05]  /*1b8a0*/  LOP3.LUT R3, R0, R3, RZ, 0xfc, !PT ;  /* 0x0000000300037212 */ /* 0x000fca00078efcff */
[----:B------:R-:W-:Y:S01]  /*1b8b0*/  STG.E.U8 desc[UR36][R16.64], R3 ;  /* 0x0000000310007986 */ /* 0x000fe2000c101124 */
[----:B------:R-:W-:Y:S05]  /*1b8c0*/  EXIT ;  /* 0x000000000000794d */ /* 0x000fea0003800000 */
.L_x_40995:
[----:B0--3--:R-:W-:-:S05]  /*1b8d0*/  F2FP.BF16.F32.PACK_AB R2, RZ, R2 ;  /* 0x00000002ff02723e */ /* 0x009fca00000010ff */
[----:B------:R-:W-:Y:S01]  /*1b8e0*/  STG.E.U16 desc[UR36][R16.64], R2 ;  /* 0x0000000210007986 */ /* 0x000fe2000c101524 */
[----:B------:R-:W-:Y:S05]  /*1b8f0*/  EXIT ;  /* 0x000000000000794d */ /* 0x000fea0003800000 */
.L_x_40992:
        /* <DEDUP_REMOVED lines=11> */
.L_x_41004:
        /* <DEDUP_REMOVED lines=16> */
.L_x_41007:
[----:B------:R-:W-:-:S04]  /*1bab0*/  LOP3.LUT R2, R2, 0x80000000, RZ, 0xc0, !PT ;  /* 0x8000000002027812 */ /* 0x000fc800078ec0ff */
[----:B------:R-:W-:-:S04]  /*1bac0*/  SHF.R.U32.HI R3, RZ, 0x18, R2 ;  /* 0x00000018ff037819 */ /* 0x000fc80000011602 */
[----:B------:R-:W-:-:S04]  /*1bad0*/  LOP3.LUT R0, R0, R3, RZ, 0xfc, !PT ;  /* 0x0000000300007212 */ /* 0x000fc800078efcff */
[----:B------:R-:W-:-:S07]  /*1bae0*/  PRMT R8, R0, 0x7610, R8 ;  /* 0x0000761000087816 */ /* 0x000fce0000000008 */
.L_x_41006:
[----:B------:R-:W-:Y:S05]  /*1baf0*/  BSYNC B0 ;  /* 0x0000000000007941 */ /* 0x000fea0003800000 */
.L_x_41005:
[----:B------:R-:W-:Y:S01]  /*1bb00*/  STG.E.U8 desc[UR36][R16.64], R8 ;  /* 0x0000000810007986 */ /* 0x000fe2000c101124 */
[----:B------:R-:W-:Y:S05]  /*1bb10*/  EXIT ;  /* 0x000000000000794d */ /* 0x000fea0003800000 */
.L_x_41003:
        /* <DEDUP_REMOVED lines=16> */
.L_x_41010:
[----:B------:R-:W-:-:S04]  /*1bc20*/  LOP3.LUT R2, R2, 0x80000000, RZ, 0xc0, !PT ;  /* 0x8000000002027812 */ /* 0x000fc800078ec0ff */
[----:B------:R-:W-:-:S04]  /*1bc30*/  SHF.R.U32.HI R3, RZ, 0x18, R2 ;  /* 0x00000018ff037819 */ /* 0x000fc80000011602 */
[----:B------:R-:W-:-:S04]  /*1bc40*/  LOP3.LUT R0, R0, R3, RZ, 0xfc, !PT ;  /* 0x0000000300007212 */ /* 0x000fc800078efcff */
[----:B------:R-:W-:-:S07]  /*1bc50*/  PRMT R8, R0, 0x7610, R8 ;  /* 0x0000761000087816 */ /* 0x000fce0000000008 */
.L_x_41009:
[----:B------:R-:W-:Y:S05]  /*1bc60*/  BSYNC B0 ;  /* 0x0000000000007941 */ /* 0x000fea0003800000 */
.L_x_41008:
[----:B------:R-:W-:Y:S01]  /*1bc70*/  STG.E.U8 desc[UR36][R16.64], R8 ;  /* 0x0000000810007986 */ /* 0x000fe2000c101124 */
[----:B------:R-:W-:Y:S05]  /*1bc80*/  EXIT ;  /* 0x000000000000794d */ /* 0x000fea0003800000 */
.L_x_41002:
        /* <DEDUP_REMOVED lines=21> */
.L_x_40985:
        /* <DEDUP_REMOVED lines=16> */
.L_x_41013:
[----:B------:R-:W-:Y:S05]  /*1bee0*/  EXIT ;  /* 0x000000000000794d */ /* 0x000fea0003800000 */
.L_x_41012:
[----:B0-23--:R-:W0:Y:S02]  /*1bef0*/  F2I.U64.TRUNC R2, R2 ;  /* 0x0000000200027311 */ /* 0x00de24000020d800 */
[----:B0-----:R-:W-:Y:S01]  /*1bf00*/  STG.E.64 desc[UR36][R16.64], R2 ;  /* 0x0000000210007986 */ /* 0x001fe2000c101b24 */
[----:B------:R-:W-:Y:S05]  /*1bf10*/  EXIT ;  /* 0x000000000000794d */ /* 0x000fea0003800000 */
.L_x_41011:
[----:B0-23--:R-:W0:Y:S02]  /*1bf20*/  F2I.FTZ.U32.TRUNC.NTZ R3, R2 ;  /* 0x0000000200037305 */ /* 0x00de24000021f000 */
[----:B0-----:R-:W-:Y:S01]  /*1bf30*/  STG.E desc[UR36][R16.64], R3 ;  /* 0x0000000310007986 */ /* 0x001fe2000c101924 */
[----:B------:R-:W-:Y:S05]  /*1bf40*/  EXIT ;  /* 0x000000000000794d */ /* 0x000fea0003800000 */
        .weak           $__internal_77_$__cuda_sm3x_div_rn_ftz_f32_slowpath
        .type           $__internal_77_$__cuda_sm3x_div_rn_ftz_f32_slowpath,@function
        .size           $__internal_77_$__cuda_sm3x_div_rn_ftz_f32_slowpath,(.L_x_71526 - $__internal_77_$__cuda_sm3x_div_rn_ftz_f32_slowpath)
$__internal_77_$__cuda_sm3x_div_rn_ftz_f32_slowpath:
        /* <DEDUP_REMOVED lines=32> */
.L_x_41016:
[----:B------:R-:W-:Y:S05]  /*1c150*/  BSYNC B2 ;  /* 0x0000000000027941 */ /* 0x000fea0003800000 */
.L_x_41015:
        /* <DEDUP_REMOVED lines=27> */
.L_x_41022:
[----:B------:R-:W-:-:S07]  /*1c310*/  LEA R9, R8, R9, 0x17 ;  /* 0x0000000908097211 */ /* 0x000fce00078eb8ff */
.L_x_41023:
[----:B------:R-:W-:Y:S05]  /*1c320*/  BSYNC B2 ;  /* 0x0000000000027941 */ /* 0x000fea0003800000 */
.L_x_41021:
[----:B------:R-:W-:Y:S01]  /*1c330*/  IMAD.MOV.U32 R0, RZ, RZ, R9 ;  /* 0x000000ffff007224 */ /* 0x000fe200078e0009 */
[----:B------:R-:W-:Y:S06]  /*1c340*/  BRA `(.L_x_41024) ;  /* 0x0000000000207947 */ /* 0x000fec0003800000 */
.L_x_41020:
[----:B------:R-:W-:-:S04]  /*1c350*/  LOP3.LUT R0, R7, 0x80000000, R2, 0x48, !PT ;  /* 0x8000000007007812 */ /* 0x000fc800078e4802 */
[----:B------:R-:W-:Y:S01]  /*1c360*/  LOP3.LUT R0, R0, 0x7f800000, RZ, 0xfc, !PT ;  /* 0x7f80000000007812 */ /* 0x000fe200078efcff */
[----:B------:R-:W-:Y:S06]  /*1c370*/  BRA `(.L_x_41024) ;  /* 0x0000000000147947 */ /* 0x000fec0003800000 */
.L_x_41019:
[----:B------:R-:W-:Y:S01]  /*1c380*/  LOP3.LUT R0, R7, 0x80000000, R2, 0x48, !PT ;  /* 0x8000000007007812 */ /* 0x000fe200078e4802 */
[----:B------:R-:W-:Y:S06]  /*1c390*/  BRA `(.L_x_41024) ;  /* 0x00000000000c7947 */ /* 0x000fec0003800000 */
.L_x_41018:
[----:B------:R-:W0:Y:S01]  /*1c3a0*/  MUFU.RSQ R0, -QNAN ;  /* 0xffc0000000007908 */ /* 0x000e220000001400 */
[----:B------:R-:W-:Y:S05]  /*1c3b0*/  BRA `(.L_x_41024) ;  /* 0x0000000000047947 */ /* 0x000fea0003800000 */
.L_x_41017:
[----:B------:R-:W-:-:S07]  /*1c3c0*/  FADD.FTZ R0, R2, R7 ;  /* 0x0000000702007221 */ /* 0x000fce0000010000 */
.L_x_41024:
[----:B------:R-:W-:Y:S05]  /*1c3d0*/  BSYNC B1 ;  /* 0x0000000000017941 */ /* 0x000fea0003800000 */
.L_x_41014:
[----:B------:R-:W-:-:S06]  /*1c3e0*/  HFMA2.MMA R7, -RZ, RZ, 0, 0 ;  /* 0x00000000ff077435 */ /* 0x000fcc00000001ff */
[----:B0-----:R-:W-:Y:S05]  /*1c3f0*/  RET.REL.NODEC R6 `(_ZN2at6native18elementwise_kernelILi128ELi4EZNS0_15gpu_kernel_implIZZZNS0_50_GLOBAL__N__2680c7bb_12_PowKernel_cu_7dd49032_316824pow_tensor_tensor_kernelERNS_18TensorIteratorBaseEENKUlvE_clEvENKUlvE7_clEvEUlN3c107complexIfEESA_E_EEvS5_RKT_EUliE_EEviT1_) ;  /* 0xfffffe3c06007950 */ /* 0x001fea0003c3ffff */
.L_x_41025:
        /* <DEDUP_REMOVED lines=16> */
.L_x_71526:


//--------------------- .text._ZN2at6native27unrolled_elementwise_kernelIZZZNS0_50_GLOBAL__N__2680c7bb_12_PowKernel_cu_7dd49032_316824pow_tensor_tensor_kernelERNS_18TensorIteratorBaseEENKUlvE_clEvENKUlvE7_clEvEUlN3c107complexIfEES9_E_St5arrayIPcLm3EELi4E23TrivialOffsetCalculatorILi2EjESE_ILi1EjENS0_6memory12LoadWithCastILi2EEENSH_13StoreWithCastILi1EEEEEviT_T0_T2_T3_T4_T5_ --------------------------
	.section	.text._ZN2at6native27unrolled_elementwise_kernelIZZZNS0_50_GLOBAL__N__2680c7bb_12_PowKernel_cu_7dd49032_316824pow_tensor_tensor_kernelERNS_18TensorIteratorBaseEENKUlvE_clEvENKUlvE7_clEvEUlN3c107complexIfEES9_E_St5arrayIPcLm3EELi4E23TrivialOffsetCalculatorILi2EjESE_ILi1EjENS0_6memory12LoadWithCastILi2EEENSH_13StoreWithCastILi1EEEEEviT_T0_T2_T3_T4_T5_,"ax",@progbits
	.align	128
        .global         _ZN2at6native27unrolled_elementwise_kernelIZZZNS0_50_GLOBAL__N__2680c7bb_12_PowKernel_cu_7dd49032_316824pow_tensor_tensor_kernelERNS_18TensorIteratorBaseEENKUlvE_clEvENKUlvE7_clEvEUlN3c107complexIfEES9_E_St5arrayIPcLm3EELi4E23TrivialOffsetCalculatorILi2EjESE_ILi1EjENS0_6memory12LoadWithCastILi2EEENSH_13StoreWithCastILi1EEEEEviT_T0_T2_T3_T4_T5_
        .type           _ZN2at6native27unrolled_elementwise_kernelIZZZNS0_50_GLOBAL__N__2680c7bb_12_PowKernel_cu_7dd49032_316824pow_tensor_tensor_kernelERNS_18TensorIteratorBaseEENKUlvE_clEvENKUlvE7_clEvEUlN3c107complexIfEES9_E_St5arrayIPcLm3EELi4E23TrivialOffsetCalculatorILi2EjESE_ILi1EjENS0_6memory12LoadWithCastILi2EEENSH_13StoreWithCastILi1EEEEEviT_T0_T2_T3_T4_T5_,@function
        .size           _ZN2at6native27unrolled_elementwise_kernelIZZZNS0_50_GLOBAL__N__2680c7bb_12_PowKernel_cu_7dd49032_316824pow_tensor_tensor_kernelERNS_18TensorIteratorBaseEENKUlvE_clEvENKUlvE7_clEvEUlN3c107complexIfEES9_E_St5arrayIPcLm3EELi4E23TrivialOffsetCalculatorILi2EjESE_ILi1EjENS0_6memory12LoadWithCastILi2EEENSH_13StoreWithCastILi1EEEEEviT_T0_T2_T3_T4_T5_,(.L_x_71527 - _ZN2at6native27unrolled_elementwise_kernelIZZZNS0_50_GLOBAL__N__2680c7bb_12_PowKernel_cu_7dd49032_316824pow_tensor_tensor_kernelERNS_18TensorIteratorBaseEENKUlvE_clEvENKUlvE7_clEvEUlN3c107complexIfEES9_E_St5arrayIPcLm3EELi4E23TrivialOffsetCalculatorILi2EjESE_ILi1EjENS0_6memory12LoadWithCastILi2EEENSH_13StoreWithCastILi1EEEEEviT_T0_T2_T3_T4_T5_)
        .other          _ZN2at6native27unrolled_elementwise_kernelIZZZNS0_50_GLOBAL__N__2680c7bb_12_PowKernel_cu_7dd49032_316824pow_tensor_tensor_kernelERNS_18TensorIteratorBaseEENKUlvE_clEvENKUlvE7_clEvEUlN3c107complexIfEES9_E_St5arrayIPcLm3EELi4E23TrivialOffsetCalculatorILi2EjESE_ILi1EjENS0_6memory12LoadWithCastILi2EEENSH_13StoreWithCastILi1EEEEEviT_T0_T2_T3_T4_T5_,@"STO_CUDA_ENTRY STV_DEFAULT"
_ZN2at6native27unrolled_elementwise_kernelIZZZNS0_50_GLOBAL__N__2680c7bb_12_PowKernel_cu_7dd49032_316824pow_tensor_tensor_kernelERNS_18TensorIteratorBaseEENKUlvE_clEvENKUlvE7_clEvEUlN3c107complexIfEES9_E_St5arrayIPcLm3EELi4E23TrivialOffsetCalculatorILi2EjESE_ILi1EjENS0_6memory12LoadWithCastILi2EEENSH_13StoreWithCastILi1EEEEEviT_T0_T2_T3_T4_T5_:
.text._ZN2at6native27unrolled_elementwise_kernelIZZZNS0_50_GLOBAL__N__2680c7bb_12_PowKernel_cu_7dd49032_316824pow_tensor_tensor_kernelERNS_18TensorIteratorBaseEENKUlvE_clEvENKUlvE7_clEvEUlN3c107complexIfEES9_E_St5arrayIPcLm3EELi4E23TrivialOffsetCalculatorILi2EjESE_ILi1EjENS0_6memory12LoadWithCastILi2EEENSH_13StoreWithCastILi1EEEEEviT_T0_T2_T3_T4_T5_:
[----:B------:R-:W0:Y:S01]  /*0000*/  LDC R1, c[0x0][0x28] ;  /* 0x00000a00ff017b82 */ /* 0x000e220000000800 */
[----:B------:R-:W1:Y:S07]  /*0010*/  S2R R35, SR_CTAID.X ;  /* 0x0000000000237919 */ /* 0x000e6e0000002500 */
[----:B------:R-:W1:Y:S01]  /*0020*/  LDC R34, c[0x0][0x210] ;  /* 0x00008400ff227b82 */ /* 0x000e620000000800 */
[----:B------:R-:W-:Y:S01]  /*0030*/  ULDC.64 UR36, c[0x0][0x208] ;  /* 0x0000820000247ab9 */ /* 0x000fe20000000a00 */
[----:B------:R-:W-:Y:S01]  /*0040*/  BSSY B6, `(.L_x_41026) ;  /* 0x00001ff000067945 */ /* 0x000fe20003800000 */
[----:B------:R-:W2:Y:S01]  /*0050*/  S2R R32, SR_TID.X ;  /* 0x0000000000207919 */ /* 0x000ea20000002100 */
[----:B------:R-:W-:Y:S01]  /*0060*/  IMAD.MOV.U32 R23, RZ, RZ, RZ ;  /* 0x000000ffff177224 */ /* 0x000fe200078e00ff */
[----:B------:R-:W-:-:S02]  /*0070*/  CS2R R16, SRZ ;  /* 0x0000000000107805 */ /* 0x000fc4000001ff00 */
[----:B------:R-:W-:Y:S01]  /*0080*/  CS2R R18, SRZ ;  /* 0x0000000000127805 */ /* 0x000fe2000001ff00 */
[----:B------:R-:W3:Y:S08]  /*0090*/  LDC.U8 R36, c[0x0][0x23c] ;  /* 0x00008f00ff247b82 */ /* 0x000ef00000000000 */
[----:B------:R-:W4:Y:S01]  /*00a0*/  LDC.U8 R37, c[0x0][0x23d] ;  /* 0x00008f40ff257b82 */ /* 0x000f220000000000 */
[----:B-1----:R-:W-:-:S05]  /*00b0*/  IMAD R34, R35, -0x200, R34 ;  /* 0xfffffe0023227824 */ /* 0x002fca00078e0222 */
[----:B--2---:R-:W-:-:S04]  /*00c0*/  ISETP.GE.AND P0, PT, R32, R34, PT ;  /* 0x000000222000720c */ /* 0x004fc80003f06270 */
[----:B------:R-:W-:-:S09]  /*00d0*/  P2R R33, PR, RZ, 0x1 ;  /* 0x00000001ff217803 */ /* 0x000fd20000000000 */
[----:B0--34-:R-:W-:Y:S05]  /*00e0*/  @P0 BRA `(.L_x_41027) ;  /* 0x0000001c00d00947 */ /* 0x019fea0003800000 */
        /* <DEDUP_REMOVED lines=22> */
.L_x_41032:
[----:B------:R-:W2:Y:S01]  /*0250*/  LDG.E.U8 R2, desc[UR36][R2.64] ;  /* 0x0000002402027981 */ /* 0x000ea2000c1e1100 */
[----:B------:R-:W-:Y:S01]  /*0260*/  IMAD.MOV.U32 R17, RZ, RZ, RZ ;  /* 0x000000ffff117224 */ /* 0x000fe200078e00ff */
[----:B--2---:R-:W-:Y:S01]  /*0270*/  I2FP.F32.U32 R16, R2 ;  /* 0x0000000200107245 */ /* 0x004fe20000201000 */
[----:B------:R-:W-:Y:S06]  /*0280*/  BRA `(.L_x_41034) ;  /* 0x0000000c007c7947 */ /* 0x000fec0003800000 */
.L_x_41031:
        /* <DEDUP_REMOVED lines=10> */
.L_x_41036:
[----:B------:R-:W2:Y:S01]  /*0330*/  LDG.E R2, desc[UR36][R2.64] ;  /* 0x0000002402027981 */ /* 0x000ea2000c1e1900 */
[----:B------:R-:W-:Y:S01]  /*0340*/  IMAD.MOV.U32 R17, RZ, RZ, RZ ;  /* 0x000000ffff117224 */ /* 0x000fe200078e00ff */
[----:B--2---:R-:W-:Y:S01]  /*0350*/  I2FP.F32.S32 R16, R2 ;  /* 0x0000000200107245 */ /* 0x004fe20000201400 */
[----:B------:R-:W-:Y:S06]  /*0360*/  BRA `(.L_x_41034) ;  /* 0x0000000c00447947 */ /* 0x000fec0003800000 */
.L_x_41035:
[----:B------:R-:W2:Y:S01]  /*0370*/  LDG.E.U16 R2, desc[UR36][R2.64] ;  /* 0x0000002402027981 */ /* 0x000ea2000c1e1500 */
[----:B------:R-:W-:Y:S01]  /*0380*/  IMAD.MOV.U32 R17, RZ, RZ, RZ ;  /* 0x000000ffff117224 */ /* 0x000fe200078e00ff */
[----:B--2---:R2:W3:Y:S01]  /*0390*/  I2F.S16 R16, R2 ;  /* 0x0000000200107306 */ /* 0x0044e20000101400 */
[----:B------:R-:W-:Y:S05]  /*03a0*/  BRA `(.L_x_41034) ;  /* 0x0000000c00347947 */ /* 0x000fea0003800000 */
.L_x_41030:
        /* <DEDUP_REMOVED lines=9> */
.L_x_41038:
[----:B------:R-:W2:Y:S01]  /*0440*/  LDG.E.U16 R2, desc[UR36][R2.64] ;  /* 0x0000002402027981 */ /* 0x000ea2000c1e1500 */
[----:B------:R-:W-:Y:S02]  /*0450*/  IMAD.MOV.U32 R17, RZ, RZ, RZ ;  /* 0x000000ffff117224 */ /* 0x000fe400078e00ff */
[----:B--2---:R-:W-:Y:S01]  /*0460*/  HADD2.F32 R16, -RZ, R2.H0_H0 ;  /* 0x20000002ff107230 */ /* 0x004fe20000004100 */
[----:B------:R-:W-:Y:S06]  /*0470*/  BRA `(.L_x_41034) ;  /* 0x0000000c00007947 */ /* 0x000fec0003800000 */
.L_x_41037:
        /* <DEDUP_REMOVED lines=8> */
.L_x_41040:
[----:B------:R-:W2:Y:S02]  /*0500*/  LDG.E R2, desc[UR36][R2.64] ;  /* 0x0000002402027981 */ /* 0x000ea4000c1e1900 */
[--C-:B--2---:R-:W-:Y:S02]  /*0510*/  HADD2.F32 R17, -RZ, R2.reuse.H1_H1 ;  /* 0x30000002ff117230 */ /* 0x104fe40000004100 */
[----:B------:R-:W-:Y:S01]  /*0520*/  HADD2.F32 R16, -RZ, R2.H0_H0 ;  /* 0x20000002ff107230 */ /* 0x000fe20000004100 */
[----:B------:R-:W-:Y:S06]  /*0530*/  BRA `(.L_x_41034) ;  /* 0x0000000800d07947 */ /* 0x000fec0003800000 */
.L_x_41039:
        /* <DEDUP_REMOVED lines=8> */
.L_x_41029:
        /* <DEDUP_REMOVED lines=13> */
.L_x_41043:
        /* <DEDUP_REMOVED lines=10> */
.L_x_41042:
        /* <DEDUP_REMOVED lines=8> */
[----:B------:R-:W-:Y:S01]  /*07b0*/  MOV R17, RZ ;  /* 0x000000ff00117202 */ /* 0x000fe20000000f00 */
        /* <DEDUP_REMOVED lines=18> */
.L_x_41045:
        /* <DEDUP_REMOVED lines=14> */
.L_x_41044:
[----:B------:R-:W2:Y:S01]  /*09c0*/  LDG.E.U16 R2, desc[UR36][R2.64] ;  /* 0x0000002402027981 */ /* 0x000ea2000c1e1500 */
[----:B------:R-:W-:Y:S02]  /*09d0*/  IMAD.MOV.U32 R17, RZ, RZ, RZ ;  /* 0x000000ffff117224 */ /* 0x000fe400078e00ff */
[----:B--2---:R-:W-:Y:S01]  /*09e0*/  IMAD.U32 R16, R2, 0x10000, RZ ;  /* 0x0001000002107824 */ /* 0x004fe200078e00ff */
[----:B------:R-:W-:Y:S06]  /*09f0*/  BRA `(.L_x_41034) ;  /* 0x0000000400a07947 */ /* 0x000fec0003800000 */
.L_x_41041:
        /* <DEDUP_REMOVED lines=12> */
.L_x_41048:
        /* <DEDUP_REMOVED lines=20> */
.L_x_41050:
[----:B------:R-:W-:Y:S05]  /*0c00*/  BSYNC B0 ;  /* 0x0000000000007941 */ /* 0x000fea0003800000 */
.L_x_41049:
[----:B------:R-:W-:Y:S01]  /*0c10*/  IMAD.SHL.U32 R2, R2, 0x100000, RZ ;  /* 0x0010000002027824 */ /* 0x000fe200078e00ff */
[----:B------:R-:W-:-:S04]  /*0c20*/  LEA R3, R0, 0x3b800000, 0x17 ;  /* 0x3b80000000037811 */ /* 0x000fc800078eb8ff */
[----:B------:R-:W-:Y:S01]  /*0c30*/  LOP3.LUT R16, R3, R2, R16, 0xfe, !PT ;  /* 0x0000000203107212 */ /* 0x000fe200078efe10 */
[----:B------:R-:W-:Y:S06]  /*0c40*/  BRA `(.L_x_41034) ;  /* 0x00000004000c7947 */ /* 0x000fec0003800000 */
.L_x_41047:
        /* <DEDUP_REMOVED lines=20> */
.L_x_41052:
[----:B------:R-:W-:Y:S05]  /*0d90*/  BSYNC B0 ;  /* 0x0000000000007941 */ /* 0x000fea0003800000 */
.L_x_41051:
[----:B------:R-:W-:Y:S01]  /*0da0*/  IMAD.SHL.U32 R2, R2, 0x200000, RZ ;  /* 0x0020000002027824 */ /* 0x000fe200078e00ff */
[----:B------:R-:W-:-:S04]  /*0db0*/  LEA R3, R0, 0x37800000, 0x17 ;  /* 0x3780000000037811 */ /* 0x000fc800078eb8ff */
[----:B------:R-:W-:Y:S01]  /*0dc0*/  LOP3.LUT R16, R3, R2, R16, 0xfe, !PT ;  /* 0x0000000203107212 */ /* 0x000fe200078efe10 */
[----:B------:R-:W-:Y:S06]  /*0dd0*/  BRA `(.L_x_41034) ;  /* 0x0000000000a87947 */ /* 0x000fec0003800000 */
.L_x_41046:
        /* <DEDUP_REMOVED lines=14> */
.L_x_41056:
[----:B------:R-:W-:Y:S05]  /*0ec0*/  BSYNC B0 ;  /* 0x0000000000007941 */ /* 0x000fea0003800000 */
.L_x_41055:
[----:B------:R-:W-:Y:S01]  /*0ed0*/  IMAD.MOV.U32 R17, RZ, RZ, RZ ;  /* 0x000000ffff117224 */ /* 0x000fe200078e00ff */
[----:B------:R-:W-:Y:S06]  /*0ee0*/  BRA `(.L_x_41034) ;  /* 0x0000000000647947 */ /* 0x000fec0003800000 */
.L_x_41033:
        /* <DEDUP_REMOVED lines=16> */
.L_x_41057:
[----:B------:R-:W-:Y:S01]  /*0ff0*/  CS2R R16, SRZ ;  /* 0x0000000000107805 */ /* 0x000fe2000001ff00 */
[----:B------:R-:W-:Y:S06]  /*1000*/  BRA `(.L_x_41034) ;  /* 0x00000000001c7947 */ /* 0x000fec0003800000 */
.L_x_41054:
[----:B------:R-:W2:Y:S01]  /*1010*/  LDG.E.64 R2, desc[UR36][R2.64] ;  /* 0x0000002402027981 */ /* 0x000ea2000c1e1b00 */
[----:B------:R-:W-:Y:S01]  /*1020*/  IMAD.MOV.U32 R17, RZ, RZ, RZ ;  /* 0x000000ffff117224 */ /* 0x000fe200078e00ff */
[----:B--2---:R0:W1:Y:S01]  /*1030*/  I2F.U64 R16, R2 ;  /* 0x0000000200107312 */ /* 0x0040620000301000 */
[----:B------:R-:W-:Y:S05]  /*1040*/  BRA `(.L_x_41034) ;  /* 0x00000000000c7947 */ /* 0x000fea0003800000 */
.L_x_41053:
[----:B------:R-:W2:Y:S01]  /*1050*/  LDG.E R2, desc[UR36][R2.64] ;  /* 0x0000002402027981 */ /* 0x000ea2000c1e1900 */
[----:B------:R-:W-:Y:S01]  /*1060*/  IMAD.MOV.U32 R17, RZ, RZ, RZ ;  /* 0x000000ffff117224 */ /* 0x000fe200078e00ff */
[----:B--2---:R-:W-:-:S07]  /*1070*/  I2FP.F32.U32 R16, R2 ;  /* 0x0000000200107245 */ /* 0x004fce0000201000 */
.L_x_41034:
[----:B------:R-:W-:Y:S05]  /*1080*/  BSYNC B7 ;  /* 0x0000000000077941 */ /* 0x000fea0003800000 */
.L_x_41028:
[----:B0-2-4-:R-:W0:Y:S01]  /*1090*/  LDC.64 R2, c[0x0][0x230] ;  /* 0x00008c00ff027b82 */ /* 0x015e220000000a00 */
[----:B------:R-:W-:Y:S01]  /*10a0*/  PRMT R0, R37, 0x9910, RZ ;  /* 0x0000991025007816 */ /* 0x000fe200000000ff */
[----:B------:R-:W-:Y:S01]  /*10b0*/  ULDC UR4, c[0x0][0x244] ;  /* 0x0000910000047ab9 */ /* 0x000fe20000000800 */
[----:B------:R-:W-:Y:S01]  /*10c0*/  BSSY B7, `(.L_x_41058) ;  /* 0x00000f5000077945 */ /* 0x000fe20003800000 */
        /* <DEDUP_REMOVED lines=17> */
.L_x_41062:
[----:B------:R-:W2:Y:S01]  /*11e0*/  LDG.E.U8 R2, desc[UR36][R2.64] ;  /* 0x0000002402027981 */ /* 0x000ea2000c1e1100 */
[----:B------:R-:W-:Y:S01]  /*11f0*/  IMAD.MOV.U32 R19, RZ, RZ, RZ ;  /* 0x000000ffff137224 */ /* 0x000fe200078e00ff */
[----:B--2---:R-:W-:Y:S01]  /*1200*/  I2FP.F32.U32 R18, R2 ;  /* 0x0000000200127245 */ /* 0x004fe20000201000 */
[----:B------:R-:W-:Y:S06]  /*1210*/  BRA `(.L_x_41064) ;  /* 0x0000000c007c7947 */ /* 0x000fec0003800000 */
.L_x_41061:
        /* <DEDUP_REMOVED lines=10> */
.L_x_41066:
[----:B------:R-:W2:Y:S01]  /*12c0*/  LDG.E R2, desc[UR36][R2.64] ;  /* 0x0000002402027981 */ /* 0x000ea2000c1e1900 */
[----:B------:R-:W-:Y:S02]  /*12d0*/  MOV R19, RZ ;  /* 0x000000ff00137202 */ /* 0x000fe40000000f00 */
[----:B--2---:R-:W-:Y:S01]  /*12e0*/  I2FP.F32.S32 R18, R2 ;  /* 0x0000000200127245 */ /* 0x004fe20000201400 */
[----:B------:R-:W-:Y:S06]  /*12f0*/  BRA `(.L_x_41064) ;  /* 0x0000000c00447947 */ /* 0x000fec0003800000 */
.L_x_41065:
[----:B------:R-:W2:Y:S01]  /*1300*/  LDG.E.U16 R2, desc[UR36][R2.64] ;  /* 0x0000002402027981 */ /* 0x000ea2000c1e1500 */
[----:B------:R-:W-:Y:S01]  /*1310*/  IMAD.MOV.U32 R19, RZ, RZ, RZ ;  /* 0x000000ffff137224 */ /* 0x000fe200078e00ff */
[----:B--2---:R0:W2:Y:S01]  /*1320*/  I2F.S16 R18, R2 ;  /* 0x0000000200127306 */ /* 0x0040a20000101400 */
[----:B------:R-:W-:Y:S05]  /*1330*/  BRA `(.L_x_41064) ;  /* 0x0000000c00347947 */ /* 0x000fea0003800000 */
.L_x_41060:
        /* <DEDUP_REMOVED lines=9> */
.L_x_41068:
[----:B------:R-:W2:Y:S01]  /*13d0*/  LDG.E.U16 R2, desc[UR36][R2.64] ;  /* 0x0000002402027981 */ /* 0x000ea2000c1e1500 */
[----:B------:R-:W-:Y:S02]  /*13e0*/  IMAD.MOV.U32 R19, RZ, RZ, RZ ;  /* 0x000000ffff137224 */ /* 0x000fe400078e00ff */
[----:B--2---:R-:W-:Y:S01]  /*13f0*/  HADD2.F32 R18, -RZ, R2.H0_H0 ;  /* 0x20000002ff127230 */ /* 0x004fe20000004100 */
[----:B------:R-:W-:Y:S06]  /*1400*/  BRA `(.L_x_41064) ;  /* 0x0000000c00007947 */ /* 0x000fec0003800000 */
.L_x_41067:
        /* <DEDUP_REMOVED lines=8> */
.L_x_41070:
[----:B------:R-:W2:Y:S02]  /*1490*/  LDG.E R2, desc[UR36][R2.64] ;  /* 0x0000002402027981 */ /* 0x000ea4000c1e1900 */
[--C-:B--2---:R-:W-:Y:S02]  /*14a0*/  HADD2.F32 R19, -RZ, R2.reuse.H1_H1 ;  /* 0x30000002ff137230 */ /* 0x104fe40000004100 */
[----:B------:R-:W-:Y:S01]  /*14b0*/  HADD2.F32 R18, -RZ, R2.H0_H0 ;  /* 0x20000002ff127230 */ /* 0x000fe20000004100 */
[----:B------:R-:W-:Y:S06]  /*14c0*/  BRA `(.L_x_41064) ;  /* 0x0000000800d07947 */ /* 0x000fec0003800000 */
.L_x_41069:
        /* <DEDUP_REMOVED lines=8> */
.L_x_41059:
        /* <DEDUP_REMOVED lines=13> */
.L_x_41073:
        /* <DEDUP_REMOVED lines=10> */
.L_x_41072:
        /* <DEDUP_REMOVED lines=27> */
.L_x_41075:
        /* <DEDUP_REMOVED lines=14> */
.L_x_41074:
[----:B------:R-:W2:Y:S01]  /*1950*/  LDG.E.U16 R2, desc[UR36][R2.64] ;  /* 0x0000002402027981 */ /* 0x000ea2000c1e1500 */
[----:B------:R-:W-:Y:S01]  /*1960*/  IMAD.MOV.U32 R19, RZ, RZ, RZ ;  /* 0x000000ffff137224 */ /* 0x000fe200078e00ff */
[----:B--2---:R-:W-:Y:S01]  /*1970*/  SHF.L.U32 R18, R2, 0x10, RZ ;  /* 0x0000001002127819 */ /* 0x004fe200000006ff */
[----:B------:R-:W-:Y:S06]  /*1980*/  BRA `(.L_x_41064) ;  /* 0x0000000400a07947 */ /* 0x000fec0003800000 */
.L_x_41071:
        /* <DEDUP_REMOVED lines=12> */
.L_x_41078:
        /* <DEDUP_REMOVED lines=20> */
.L_x_41080:
[----:B------:R-:W-:Y:S05]  /*1b90*/  BSYNC B0 ;  /* 0x0000000000007941 */ /* 0x000fea0003800000 */
.L_x_41079:
[----:B------:R-:W-:Y:S01]  /*1ba0*/  IMAD.SHL.U32 R2, R2, 0x100000, RZ ;  /* 0x0010000002027824 */ /* 0x000fe200078e00ff */
[----:B------:R-:W-:-:S04]  /*1bb0*/  LEA R3, R0, 0x3b800000, 0x17 ;  /* 0x3b80000000037811 */ /* 0x000fc800078eb8ff */
[----:B------:R-:W-:Y:S01]  /*1bc0*/  LOP3.LUT R18, R3, R2, R18, 0xfe, !PT ;  /* 0x0000000203127212 */ /* 0x000fe200078efe12 */
[----:B------:R-:W-:Y:S06]  /*1bd0*/  BRA `(.L_x_41064) ;  /* 0x00000004000c7947 */ /* 0x000fec0003800000 */
.L_x_41077:
        /* <DEDUP_REMOVED lines=20> */
.L_x_41082:
[----:B------:R-:W-:Y:S05]  /*1d20*/  BSYNC B0 ;  /* 0x0000000000007941 */ /* 0x000fea0003800000 */
.L_x_41081:
[----:B------:R-:W-:Y:S02]  /*1d30*/  LEA R3, R0, 0x37800000, 0x17 ;  /* 0x3780000000037811 */ /* 0x000fe400078eb8ff */
[----:B------:R-:W-:-:S04]  /*1d40*/  SHF.L.U32 R2, R2, 0x15, RZ ;  /* 0x0000001502027819 */ /* 0x000fc800000006ff */
[----:B------:R-:W-:Y:S01]  /*1d50*/  LOP3.LUT R18, R3, R2, R18, 0xfe, !PT ;  /* 0x0000000203127212 */ /* 0x000fe200078efe12 */
[----:B------:R-:W-:Y:S06]  /*1d60*/  BRA `(.L_x_41064) ;  /* 0x0000000000a87947 */ /* 0x000fec0003800000 */
.L_x_41076:
        /* <DEDUP_REMOVED lines=14> */
.L_x_41086:
[----:B------:R-:W-:Y:S05]  /*1e50*/  BSYNC B0 ;  /* 0x0000000000007941 */ /* 0x000fea0003800000 */
.L_x_41085:
[----:B------:R-:W-:Y:S01]  /*1e60*/  IMAD.MOV.U32 R19, RZ, RZ, RZ ;  /* 0x000000ffff137224 */ /* 0x000fe200078e00ff */
[----:B------:R-:W-:Y:S06]  /*1e70*/  BRA `(.L_x_41064) ;  /* 0x0000000000647947 */ /* 0x000fec0003800000 */
.L_x_41063:
        /* <DEDUP_REMOVED lines=15> */
[----:B01-3-5:R-:W-:Y:S05]  /*1f70*/  CALL.ABS.NOINC R2 ;  /* 0x0000000002007343 */ /* 0x02bfea0003c00000 */
.L_x_41087:
[----:B------:R-:W-:Y:S01]  /*1f80*/  CS2R R18, SRZ ;  /* 0x0000000000127805 */ /* 0x000fe2000001ff00 */
[----:B------:R-:W-:Y:S06]  /*1f90*/  BRA `(.L_x_41064) ;  /* 0x00000000001c7947 */ /* 0x000fec0003800000 */
.L_x_41084:
[----:B------:R-:W2:Y:S01]  /*1fa0*/  LDG.E.64 R2, desc[UR36][R2.64] ;  /* 0x0000002402027981 */ /* 0x000ea2000c1e1b00 */
[----:B------:R-:W-:Y:S01]  /*1fb0*/  IMAD.MOV.U32 R19, RZ, RZ, RZ ;  /* 0x000000ffff137224 */ /* 0x000fe200078e00ff */
[----:B--2---:R0:W2:Y:S01]  /*1fc0*/  I2F.U64 R18, R2 ;  /* 0x0000000200127312 */ /* 0x0040a20000301000 */
[----:B------:R-:W-:Y:S05]  /*1fd0*/  BRA `(.L_x_41064) ;  /* 0x00000000000c7947 */ /* 0x000fea0003800000 */
.L_x_41083:
[----:B------:R-:W2:Y:S01]  /*1fe0*/  LDG.E R2, desc[UR36][R2.64] ;  /* 0x0000002402027981 */ /* 0x000ea2000c1e1900 */
[----:B------:R-:W-:Y:S01]  /*1ff0*/  IMAD.MOV.U32 R19, RZ, RZ, RZ ;  /* 0x000000ffff137224 */ /* 0x000fe200078e00ff */
[----:B--2---:R-:W-:-:S07]  /*2000*/  I2FP.F32.U32 R18, R2 ;  /* 0x0000000200127245 */ /* 0x004fce0000201000 */
.L_x_41064:
[----:B------:R-:W-:Y:S05]  /*2010*/  BSYNC B7 ;  /* 0x0000000000077941 */ /* 0x000fea0003800000 */
.L_x_41058:
[----:B------:R-:W-:-:S07]  /*2020*/  VIADD R32, R32, 0x80 ;  /* 0x0000008020207836 */ /* 0x000fce0000000000 */
.L_x_41027:
[----:B------:R-:W-:Y:S05]  /*2030*/  BSYNC B6 ;  /* 0x0000000000067941 */ /* 0x000fea0003800000 */
.L_x_41026:
[----:B------:R-:W-:Y:S01]  /*2040*/  ISETP.GE.AND P0, PT, R32, R34, PT ;  /* 0x000000222000720c */ /* 0x000fe20003f06270 */
[----:B------:R-:W-:Y:S01]  /*2050*/  BSSY B6, `(.L_x_41088) ;  /* 0x00001f8000067945 */ /* 0x000fe20003800000 */
[----:B------:R-:W-:Y:S01]  /*2060*/  IMAD.MOV.U32 R22, RZ, RZ, RZ ;  /* 0x000000ffff167224 */ /* 0x000fe200078e00ff */
[----:B------:R-:W-:-:S10]  /*2070*/  CS2R R24, SRZ ;  /* 0x0000000000187805 */ /* 0x000fd4000001ff00 */
[----:B------:R-:W-:Y:S05]  /*2080*/  @P0 BRA `(.L_x_41089) ;  /* 0x0000001c00d00947 */ /* 0x000fea0003800000 */
[----:B0---4-:R-:W0:Y:S01]  /*2090*/  LDC.64 R2, c[0x0][0x228] ;  /* 0x00008a00ff027b82 */ /* 0x011e220000000a00 */
[----:B------:R-:W-:Y:S01]  /*20a0*/  PRMT R0, R36, 0x9910, RZ ;  /* 0x0000991024007816 */ /* 0x000fe200000000ff */
[----:B------:R-:W-:Y:S01]  /*20b0*/  ULDC UR4, c[0x0][0x240] ;  /* 0x0000900000047ab9 */ /* 0x000fe20000000800 */
[----:B------:R-:W-:Y:S01]  /*20c0*/  LEA R24, R35, R32, 0x9 ;  /* 0x0000002023187211 */ /* 0x000fe200078e48ff */
[----:B------:R-:W-:Y:S01]  /*20d0*/  BSSY B7, `(.L_x_41090) ;  /* 0x00000f5000077945 */ /* 0x000fe20003800000 */
[----:B------:R-:W-:-:S03]  /*20e0*/  ISETP.GT.AND P1, PT, R0, 0x9, PT ;  /* 0x000000090000780c */ /* 0x000fc60003f24270 */
[----:B------:R-:W-:-:S05]  /*20f0*/  IMAD R5, R24, UR4, RZ ;  /* 0x0000000418057c24 */ /* 0x000fca000f8e02ff */
[----:B0-----:R-:W-:-:S05]  /*2100*/  IADD3 R2, P0, R5, R2, RZ ;  /* 0x0000000205027210 */ /* 0x001fca0007f1e0ff */
        /* <DEDUP_REMOVED lines=11> */
[----:B------:R-:W-:Y:S01]  /*21c0*/  IMAD.MOV.U32 R23, RZ, RZ, RZ ;  /* 0x000000ffff177224 */ /* 0x000fe200078e00ff */
[----:B----4-:R0:W4:Y:S01]  /*21d0*/  I2F.S16 R22, R2 ;  /* 0x0000000200167306 */ /* 0x0101220000101400 */
[----:B------:R-:W-:Y:S05]  /*21e0*/  BRA `(.L_x_41096) ;  /* 0x0000000c008c7947 */ /* 0x000fea0003800000 */
.L_x_41094:
[----:B------:R-:W4:Y:S01]  /*21f0*/  LDG.E.U8 R2, desc[UR36][R2.64] ;  /* 0x0000002402027981 */ /* 0x000f22000c1e1100 */
[----:B------:R-:W-:Y:S01]  /*2200*/  IMAD.MOV.U32 R23, RZ, RZ, RZ ;  /* 0x000000ffff177224 */ /* 0x000fe200078e00ff */
[----:B----4-:R-:W-:Y:S01]  /*2210*/  I2FP.F32.U32 R22, R2 ;  /* 0x0000000200167245 */ /* 0x010fe20000201000 */
[----:B------:R-:W-:Y:S06]  /*2220*/  BRA `(.L_x_41096) ;  /* 0x0000000c007c7947 */ /* 0x000fec0003800000 */
.L_x_41093:
[----:B------:R-:W-:-:S13]  /*2230*/  ISETP.NE.AND P0, PT, R0, 0x2, PT ;  /* 0x000000020000780c */ /* 0x000fda0003f05270 */
[----:B------:R-:W-:Y:S05]  /*2240*/  @!P0 BRA `(.L_x_41097) ;  /* 0x0000000000308947 */ /* 0x000fea0003800000 */
[----:B------:R-:W-:-:S13]  /*2250*/  ISETP.NE.AND P0, PT, R0, 0x3, PT ;  /* 0x000000030000780c */ /* 0x000fda0003f05270 */
[----:B------:R-:W-:Y:S05]  /*2260*/  @!P0 BRA `(.L_x_41098) ;  /* 0x0000000000188947 */ /* 0x000fea0003800000 */
[----:B------:R-:W-:-:S13]  /*2270*/  ISETP.NE.AND P0, PT, R0, 0x4, PT ;  /* 0x000000040000780c */ /* 0x000fda0003f05270 */
[----:B------:R-:W-:Y:S05]  /*2280*/  @P0 BRA `(.L_x_41095) ;  /* 0x0000000c00000947 */ /* 0x000fea0003800000 */
[----:B------:R-:W4:Y:S01]  /*2290*/  LDG.E.64 R2, desc[UR36][R2.64] ;  /* 0x0000002402027981 */ /* 0x000f22000c1e1b00 */
[----:B------:R-:W-:Y:S01]  /*22a0*/  IMAD.MOV.U32 R23, RZ, RZ, RZ ;  /* 0x000000ffff177224 */ /* 0x000fe200078e00ff */
[----:B----4-:R0:W4:Y:S01]  /*22b0*/  I2F.S64 R22, R2 ;  /* 0x0000000200167312 */ /* 0x0101220000301400 */
[----:B------:R-:W-:Y:S05]  /*22c0*/  BRA `(.L_x_41096) ;  /* 0x0000000c00547947 */ /* 0x000fea0003800000 */
.L_x_41098:
[----:B------:R-:W4:Y:S01]  /*22d0*/  LDG.E R2, desc[UR36][R2.64] ;  /* 0x0000002402027981 */ /* 0x000f22000c1e1900 */
[----:B------:R-:W-:Y:S01]  /*22e0*/  IMAD.MOV.U32 R23, RZ, RZ, RZ ;  /* 0x000000ffff177224 */ /* 0x000fe200078e00ff */
[----:B----4-:R-:W-:Y:S01]  /*22f0*/  I2FP.F32.S32 R22, R2 ;  /* 0x0000000200167245 */ /* 0x010fe20000201400 */
[----:B------:R-:W-:Y:S06]  /*2300*/  BRA `(.L_x_41096) ;  /* 0x0000000c00447947 */ /* 0x000fec0003800000 */
.L_x_41097:
[----:B------:R-:W4:Y:S01]  /*2310*/  LDG.E.U16 R2, desc[UR36][R2.64] ;  /* 0x0000002402027981 */ /* 0x000f22000c1e1500 */
[----:B------:R-:W-:Y:S01]  /*2320*/  IMAD.MOV.U32 R23, RZ, RZ, RZ ;  /* 0x000000ffff177224 */ /* 0x000fe200078e00ff */
[----:B----4-:R0:W4:Y:S01]  /*2330*/  I2F.S16 R22, R2 ;  /* 0x0000000200167306 */ /* 0x0101220000101400 */
[----:B------:R-:W-:Y:S05]  /*2340*/  BRA `(.L_x_41096) ;  /* 0x0000000c00347947 */ /* 0x000fea0003800000 */
.L_x_41092:
        /* <DEDUP_REMOVED lines=9> */
.L_x_41100:
[----:B------:R-:W4:Y:S01]  /*23e0*/  LDG.E.U16 R2, desc[UR36][R2.64] ;  /* 0x0000002402027981 */ /* 0x000f22000c1e1500 */
[----:B------:R-:W-:Y:S02]  /*23f0*/  IMAD.MOV.U32 R23, RZ, RZ, RZ ;  /* 0x000000ffff177224 */ /* 0x000fe400078e00ff */
[----:B----4-:R-:W-:Y:S01]  /*2400*/  HADD2.F32 R22, -RZ, R2.H0_H0 ;  /* 0x20000002ff167230 */ /* 0x010fe20000004100 */
[----:B------:R-:W-:Y:S06]  /*2410*/  BRA `(.L_x_41096) ;  /* 0x0000000c00007947 */ /* 0x000fec0003800000 */
.L_x_41099:
        /* <DEDUP_REMOVED lines=8> */
.L_x_41102:
[----:B------:R-:W4:Y:S02]  /*24a0*/  LDG.E R2, desc[UR36][R2.64] ;  /* 0x0000002402027981 */ /* 0x000f24000c1e1900 */
[--C-:B----4-:R-:W-:Y:S02]  /*24b0*/  HADD2.F32 R23, -RZ, R2.reuse.H1_H1 ;  /* 0x30000002ff177230 */ /* 0x110fe40000004100 */
[----:B------:R-:W-:Y:S01]  /*24c0*/  HADD2.F32 R22, -RZ, R2.H0_H0 ;  /* 0x20000002ff167230 */ /* 0x000fe20000004100 */
[----:B------:R-:W-:Y:S06]  /*24d0*/  BRA `(.L_x_41096) ;  /* 0x0000000800d07947 */ /* 0x000fec0003800000 */
.L_x_41101:
[----:B------:R-:W4:Y:S01]  /*24e0*/  LDG.E.64 R2, desc[UR36][R2.64] ;  /* 0x0000002402027981 */ /* 0x000f22000c1e1b00 */
[----:B------:R-:W-:Y:S01]  /*24f0*/  UMOV UR4, 0xf0000000 ;  /* 0xf000000000047882 */ /* 0x000fe20000000000 */
[----:B------:R-:W-:Y:S01]  /*2500*/  UMOV UR5, 0x380fffff ;  /* 0x380fffff00057882 */ /* 0x000fe20000000000 */
[----:B------:R-:W-:Y:S01]  /*2510*/  MOV R23, RZ ;  /* 0x000000ff00177202 */ /* 0x000fe20000000f00 */
[----:B----4-:R-:W0:Y:S01]  /*2520*/  F2F.F32.F64 R22, R2 ;  /* 0x0000000200167310 */ /* 0x010e220000301000 */
[----:B------:R-:W-:-:S14]  /*2530*/  DSETP.GEU.AND P0, PT, |R2|, UR4, PT ;  /* 0x0000000402007e2a */ /* 0x000fdc000bf0e200 */
[----:B0-----:R-:W-:Y:S01]  /*2540*/  @!P0 FMUL R22, R22, 1.175494350822287508e-38 ;  /* 0x0080000016168820 */ /* 0x001fe20000400000 */
[----:B------:R-:W-:Y:S06]  /*2550*/  BRA `(.L_x_41096) ;  /* 0x0000000800b07947 */ /* 0x000fec0003800000 */
.L_x_41091:
        /* <DEDUP_REMOVED lines=9> */
[----:B------:R-:W-:Y:S01]  /*25f0*/  IMAD.MOV.U32 R23, RZ, RZ, RZ ;  /* 0x000000ffff177224 */ /* 0x000fe200078e00ff */
[----:B----4-:R-:W-:-:S04]  /*2600*/  ISETP.NE.AND P0, PT, R2, RZ, PT ;  /* 0x000000ff0200720c */ /* 0x010fc80003f05270 */
[----:B------:R-:W-:Y:S01]  /*2610*/  FSEL R22, RZ, 1, !P0 ;  /* 0x3f800000ff167808 */ /* 0x000fe20004000000 */
[----:B------:R-:W-:Y:S08]  /*2620*/  BRA `(.L_x_41096) ;  /* 0x00000008007c7947 */ /* 0x000ff00003800000 */
.L_x_41105:
[----:B------:R-:W4:Y:S01]  /*2630*/  LDG.E.128 R4, desc[UR36][R2.64] ;  /* 0x0000002402047981 */ /* 0x000f22000c1e1d00 */
[----:B------:R-:W-:Y:S01]  /*2640*/  UMOV UR4, 0xf0000000 ;  /* 0xf000000000047882 */ /* 0x000fe20000000000 */
[----:B------:R-:W-:Y:S01]  /*2650*/  UMOV UR5, 0x380fffff ;  /* 0x380fffff00057882 */ /* 0x000fe20000000000 */
[----:B----4-:R-:W0:Y:S01]  /*2660*/  F2F.F32.F64 R23, R6 ;  /* 0x0000000600177310 */ /* 0x010e220000301000 */
[----:B------:R-:W-:Y:S02]  /*2670*/  DSETP.GEU.AND P0, PT, |R6|, UR4, PT ;  /* 0x0000000406007e2a */ /* 0x000fe4000bf0e200 */
[----:B------:R-:W-:-:S05]  /*2680*/  DSETP.GEU.AND P1, PT, |R4|, UR4, PT ;  /* 0x0000000404007e2a */ /* 0x000fca000bf2e200 */
[----:B------:R-:W4:Y:S07]  /*2690*/  F2F.F32.F64 R22, R4 ;  /* 0x0000000400167310 */ /* 0x000f2e0000301000 */
[----:B0-----:R-:W-:Y:S02]  /*26a0*/  @!P0 FMUL R23, R23, 1.175494350822287508e-38 ;  /* 0x0080000017178820 */ /* 0x001fe40000400000 */
[----:B----4-:R-:W-:Y:S01]  /*26b0*/  @!P1 FMUL R22, R22, 1.175494350822287508e-38 ;  /* 0x0080000016169820 */ /* 0x010fe20000400000 */
[----:B------:R-:W-:Y:S06]  /*26c0*/  BRA `(.L_x_41096) ;  /* 0x0000000800547947 */ /* 0x000fec0003800000 */
.L_x_41104:
[----:B------:R-:W-:-:S13]  /*26d0*/  ISETP.NE.AND P0, PT, R0, 0xf, PT ;  /* 0x0000000f0000780c */ /* 0x000fda0003f05270 */
[----:B------:R-:W-:Y:S05]  /*26e0*/  @!P0 BRA `(.L_x_41106) ;  /* 0x00000000009c8947 */ /* 0x000fea0003800000 */
[----:B------:R-:W-:-:S13]  /*26f0*/  ISETP.NE.AND P0, PT, R0, 0x17, PT ;  /* 0x000000170000780c */ /* 0x000fda0003f05270 */
[----:B------:R-:W-:Y:S05]  /*2700*/  @!P0 BRA `(.L_x_41107) ;  /* 0x00000000005c8947 */ /* 0x000fea0003800000 */
[----:B------:R-:W-:-:S13]  /*2710*/  ISETP.NE.AND P0, PT, R0, 0x18, PT ;  /* 0x000000180000780c */ /* 0x000fda0003f05270 */
[----:B------:R-:W-:Y:S05]  /*2720*/  @P0 BRA `(.L_x_41095) ;  /* 0x0000000400d80947 */ /* 0x000fea0003800000 */
[----:B------:R-:W4:Y:S01]  /*2730*/  LDG.E.U8 R22, desc[UR36][R2.64] ;  /* 0x0000002402167981 */ /* 0x000f22000c1e1100 */
[----:B------:R-:W-:Y:S02]  /*2740*/  IMAD.MOV.U32 R6, RZ, RZ, -0x800000 ;  /* 0xff800000ff067424 */ /* 0x000fe400078e00ff */
[----:B------:R-:W-:Y:S02]  /*2750*/  IMAD.MOV.U32 R23, RZ, RZ, RZ ;  /* 0x000000ffff177224 */ /* 0x000fe400078e00ff */
        /* <DEDUP_REMOVED lines=18> */
.L_x_41107:
[----:B------:R-:W4:Y:S01]  /*2880*/  LDG.E.U8 R2, desc[UR36][R2.64] ;  /* 0x0000002402027981 */ /* 0x000f22000c1e1100 */
[----:B------:R-:W-:Y:S02]  /*2890*/  IMAD.MOV.U32 R23, RZ, RZ, RZ ;  /* 0x000000ffff177224 */ /* 0x000fe400078e00ff */
[C---:B----4-:R-:W-:Y:S02]  /*28a0*/  IMAD.SHL.U32 R0, R2.reuse, 0x2000000, RZ ;  /* 0x0200000002007824 */ /* 0x050fe400078e00ff */
        /* <DEDUP_REMOVED lines=11> */
.L_x_41106:
[----:B------:R-:W4:Y:S01]  /*2960*/  LDG.E.U16 R2, desc[UR36][R2.64] ;  /* 0x0000002402027981 */ /* 0x000f22000c1e1500 */
[----:B------:R-:W-:Y:S02]  /*2970*/  IMAD.MOV.U32 R23, RZ, RZ, RZ ;  /* 0x000000ffff177224 */ /* 0x000fe400078e00ff */
[----:B----4-:R-:W-:Y:S01]  /*2980*/  IMAD.U32 R22, R2, 0x10000, RZ ;  /* 0x0001000002167824 */ /* 0x010fe200078e00ff */
[----:B------:R-:W-:Y:S06]  /*2990*/  BRA `(.L_x_41096) ;  /* 0x0000000400a07947 */ /* 0x000fec0003800000 */
.L_x_41103:
        /* <DEDUP_REMOVED lines=9> */
[----:B------:R-:W-:Y:S01]  /*2a30*/  IMAD.MOV.U32 R23, RZ, RZ, RZ ;  /* 0x000000ffff177224 */ /* 0x000fe200078e00ff */
[----:B----4-:R-:W-:Y:S01]  /*2a40*/  I2FP.F32.U32 R22, R2 ;  /* 0x0000000200167245 */ /* 0x010fe20000201000 */
[----:B------:R-:W-:Y:S06]  /*2a50*/  BRA `(.L_x_41096) ;  /* 0x0000000400707947 */ /* 0x000fec0003800000 */
.L_x_41110:
[----:B------:R-:W4:Y:S01]  /*2a60*/  LDG.E.U8 R2, desc[UR36][R2.64] ;  /* 0x0000002402027981 */ /* 0x000f22000c1e1100 */
[----:B------:R-:W-:Y:S02]  /*2a70*/  CS2R R22, SRZ ;  /* 0x0000000000167805 */ /* 0x000fe4000001ff00 */
        /* <DEDUP_REMOVED lines=18> */
.L_x_41112:
[----:B------:R-:W-:Y:S05]  /*2ba0*/  BSYNC B0 ;  /* 0x0000000000007941 */ /* 0x000fea0003800000 */
.L_x_41111:
[----:B------:R-:W-:Y:S01]  /*2bb0*/  IMAD.SHL.U32 R2, R2, 0x100000, RZ ;  /* 0x0010000002027824 */ /* 0x000fe200078e00ff */
[----:B------:R-:W-:-:S04]  /*2bc0*/  LEA R3, R0, 0x3b800000, 0x17 ;  /* 0x3b80000000037811 */ /* 0x000fc800078eb8ff */
[----:B------:R-:W-:Y:S01]  /*2bd0*/  LOP3.LUT R22, R3, R2, R22, 0xfe, !PT ;  /* 0x0000000203167212 */ /* 0x000fe200078efe16 */
[----:B------:R-:W-:Y:S06]  /*2be0*/  BRA `(.L_x_41096) ;  /* 0x00000004000c7947 */ /* 0x000fec0003800000 */
.L_x_41109:
        /* <DEDUP_REMOVED lines=20> */
.L_x_41114:
[----:B------:R-:W-:Y:S05]  /*2d30*/  BSYNC B0 ;  /* 0x0000000000007941 */ /* 0x000fea0003800000 */
.L_x_41113:
[----:B------:R-:W-:Y:S01]  /*2d40*/  IMAD.SHL.U32 R2, R2, 0x200000, RZ ;  /* 0x0020000002027824 */ /* 0x000fe200078e00ff */
[----:B------:R-:W-:-:S04]  /*2d50*/  LEA R3, R0, 0x37800000, 0x17 ;  /* 0x3780000000037811 */ /* 0x000fc800078eb8ff */
[----:B------:R-:W-:Y:S01]  /*2d60*/  LOP3.LUT R22, R3, R2, R22, 0xfe, !PT ;  /* 0x0000000203167212 */ /* 0x000fe200078efe16 */
[----:B------:R-:W-:Y:S06]  /*2d70*/  BRA `(.L_x_41096) ;  /* 0x0000000000a87947 */ /* 0x000fec0003800000 */
.L_x_41108:
        /* <DEDUP_REMOVED lines=14> */
.L_x_41118:
[----:B------:R-:W-:Y:S05]  /*2e60*/  BSYNC B0 ;  /* 0x0000000000007941 */ /* 0x000fea0003800000 */
.L_x_41117:
[----:B------:R-:W-:Y:S01]  /*2e70*/  MOV R23, RZ ;  /* 0x000000ff00177202 */ /* 0x000fe20000000f00 */
[----:B------:R-:W-:Y:S06]  /*2e80*/  BRA `(.L_x_41096) ;  /* 0x0000000000647947 */ /* 0x000fec0003800000 */
.L_x_41095:
        /* <DEDUP_REMOVED lines=15> */
[----:B0123-5:R-:W-:Y:S05]  /*2f80*/  CALL.ABS.NOINC R2 ;  /* 0x0000000002007343 */ /* 0x02ffea0003c00000 */
.L_x_41119:
[----:B------:R-:W-:Y:S01]  /*2f90*/  CS2R R22, SRZ ;  /* 0x0000000000167805 */ /* 0x000fe2000001ff00 */
[----:B------:R-:W-:Y:S06]  /*2fa0*/  BRA `(.L_x_41096) ;  /* 0x00000000001c7947 */ /* 0x000fec0003800000 */
.L_x_41116:
[----:B------:R-:W4:Y:S01]  /*2fb0*/  LDG.E.64 R2, desc[UR36][R2.64] ;  /* 0x0000002402027981 */ /* 0x000f22000c1e1b00 */
[----:B------:R-:W-:Y:S01]  /*2fc0*/  IMAD.MOV.U32 R23, RZ, RZ, RZ ;  /* 0x000000ffff177224 */ /* 0x000fe200078e00ff */
[----:B----4-:R0:W4:Y:S01]  /*2fd0*/  I2F.U64 R22, R2 ;  /* 0x0000000200167312 */ /* 0x0101220000301000 */
[----:B------:R-:W-:Y:S05]  /*2fe0*/  BRA `(.L_x_41096) ;  /* 0x00000000000c7947 */ /* 0x000fea0003800000 */
.L_x_41115:
[----:B------:R-:W4:Y:S01]  /*2ff0*/  LDG.E R2, desc[UR36][R2.64] ;  /* 0x0000002402027981 */ /* 0x000f22000c1e1900 */
[----:B------:R-:W-:Y:S01]  /*3000*/  IMAD.MOV.U32 R23, RZ, RZ, RZ ;  /* 0x000000ffff177224 */ /* 0x000fe200078e00ff */
[----:B----4-:R-:W-:-:S07]  /*3010*/  I2FP.F32.U32 R22, R2 ;  /* 0x0000000200167245 */ /* 0x010fce0000201000 */
.L_x_41096:
[----:B------:R-:W-:Y:S05]  /*3020*/  BSYNC B7 ;  /* 0x0000000000077941 */ /* 0x000fea0003800000 */
.L_x_41090:
[----:B0-----:R-:W0:Y:S01]  /*3030*/  LDC.64 R2, c[0x0][0x230] ;  /* 0x00008c00ff027b82 */ /* 0x001e220000000a00 */
        /* <DEDUP_REMOVED lines=20> */
.L_x_41124:
[----:B------:R-:W2:Y:S01]  /*3180*/  LDG.E.U8 R2, desc[UR36][R2.64] ;  /* 0x0000002402027981 */ /* 0x000ea2000c1e1100 */
[----:B------:R-:W-:Y:S01]  /*3190*/  IMAD.MOV.U32 R25, RZ, RZ, RZ ;  /* 0x000000ffff197224 */ /* 0x000fe200078e00ff */
[----:B--2---:R-:W-:Y:S01]  /*31a0*/  I2FP.F32.U32 R24, R2 ;  /* 0x0000000200187245 */ /* 0x004fe20000201000 */
[----:B------:R-:W-:Y:S06]  /*31b0*/  BRA `(.L_x_41126) ;  /* 0x0000000c007c7947 */ /* 0x000fec0003800000 */
.L_x_41123:
        /* <DEDUP_REMOVED lines=10> */
.L_x_41128:
[----:B------:R-:W2:Y:S01]  /*3260*/  LDG.E R2, desc[UR36][R2.64] ;  /* 0x0000002402027981 */ /* 0x000ea2000c1e1900 */
[----:B------:R-:W-:Y:S01]  /*3270*/  IMAD.MOV.U32 R25, RZ, RZ, RZ ;  /* 0x000000ffff197224 */ /* 0x000fe200078e00ff */
[----:B--2---:R-:W-:Y:S01]  /*3280*/  I2FP.F32.S32 R24, R2 ;  /* 0x0000000200187245 */ /* 0x004fe20000201400 */
[----:B------:R-:W-:Y:S06]  /*3290*/  BRA `(.L_x_41126) ;  /* 0x0000000c00447947 */ /* 0x000fec0003800000 */
.L_x_41127:
[----:B------:R-:W2:Y:S01]  /*32a0*/  LDG.E.U16 R2, desc[UR36][R2.64] ;  /* 0x0000002402027981 */ /* 0x000ea2000c1e1500 */
[----:B------:R-:W-:Y:S01]  /*32b0*/  IMAD.MOV.U32 R25, RZ, RZ, RZ ;  /* 0x000000ffff197224 */ /* 0x000fe200078e00ff */
[----:B--2---:R0:W2:Y:S01]  /*32c0*/  I2F.S16 R24, R2 ;  /* 0x0000000200187306 */ /* 0x0040a20000101400 */
[----:B------:R-:W-:Y:S05]  /*32d0*/  BRA `(.L_x_41126) ;  /* 0x0000000c00347947 */ /* 0x000fea0003800000 */
.L_x_41122:
        /* <DEDUP_REMOVED lines=9> */
.L_x_41130:
[----:B------:R-:W2:Y:S01]  /*3370*/  LDG.E.U16 R2, desc[UR36][R2.64] ;  /* 0x0000002402027981 */ /* 0x000ea2000c1e1500 */
[----:B------:R-:W-:Y:S02]  /*3380*/  IMAD.MOV.U32 R25, RZ, RZ, RZ ;  /* 0x000000ffff197224 */ /* 0x000fe400078e00ff */
[----:B--2---:R-:W-:Y:S01]  /*3390*/  HADD2.F32 R24, -RZ, R2.H0_H0 ;  /* 0x20000002ff187230 */ /* 0x004fe20000004100 */
[----:B------:R-:W-:Y:S06]  /*33a0*/  BRA `(.L_x_41126) ;  /* 0x0000000c00007947 */ /* 0x000fec0003800000 */
.L_x_41129:
        /* <DEDUP_REMOVED lines=8> */
.L_x_41132:
[----:B------:R-:W2:Y:S02]  /*3430*/  LDG.E R2, desc[UR36][R2.64] ;  /* 0x0000002402027981 */ /* 0x000ea4000c1e1900 */
[--C-:B--2---:R-:W-:Y:S02]  /*3440*/  HADD2.F32 R25, -RZ, R2.reuse.H1_H1 ;  /* 0x30000002ff197230 */ /* 0x104fe40000004100 */
[----:B------:R-:W-:Y:S01]  /*3450*/  HADD2.F32 R24, -RZ, R2.H0_H0 ;  /* 0x20000002ff187230 */ /* 0x000fe20000004100 */
[----:B------:R-:W-:Y:S06]  /*3460*/  BRA `(.L_x_41126) ;  /* 0x0000000800d07947 */ /* 0x000fec0003800000 */
.L_x_41131:
        /* <DEDUP_REMOVED lines=8> */
.L_x_41121:
        /* <DEDUP_REMOVED lines=13> */
.L_x_41135:
        /* <DEDUP_REMOVED lines=10> */
.L_x_41134:
        /* <DEDUP_REMOVED lines=27> */
.L_x_41137:
        /* <DEDUP_REMOVED lines=14> */
.L_x_41136:
[----:B------:R-:W2:Y:S01]  /*38f0*/  LDG.E.U16 R2, desc[UR36][R2.64] ;  /* 0x0000002402027981 */ /* 0x000ea2000c1e1500 */
[----:B------:R-:W-:Y:S02]  /*3900*/  IMAD.MOV.U32 R25, RZ, RZ, RZ ;  /* 0x000000ffff197224 */ /* 0x000fe400078e00ff */
[----:B--2---:R-:W-:Y:S01]  /*3910*/  IMAD.U32 R24, R2, 0x10000, RZ ;  /* 0x0001000002187824 */ /* 0x004fe200078e00ff */
[----:B------:R-:W-:Y:S06]  /*3920*/  BRA `(.L_x_41126) ;  /* 0x0000000400a07947 */ /* 0x000fec0003800000 */
.L_x_41133:
        /* <DEDUP_REMOVED lines=12> */
.L_x_41140:
        /* <DEDUP_REMOVED lines=20> */
.L_x_41142:
[----:B------:R-:W-:Y:S05]  /*3b30*/  BSYNC B0 ;  /* 0x0000000000007941 */ /* 0x000fea0003800000 */
.L_x_41141:
[----:B------:R-:W-:Y:S01]  /*3b40*/  IMAD.SHL.U32 R2, R2, 0x100000, RZ ;  /* 0x0010000002027824 */ /* 0x000fe200078e00ff */
[----:B------:R-:W-:-:S04]  /*3b50*/  LEA R3, R0, 0x3b800000, 0x17 ;  /* 0x3b80000000037811 */ /* 0x000fc800078eb8ff */
[----:B------:R-:W-:Y:S01]  /*3b60*/  LOP3.LUT R24, R3, R2, R24, 0xfe, !PT ;  /* 0x0000000203187212 */ /* 0x000fe200078efe18 */
[----:B------:R-:W-:Y:S06]  /*3b70*/  BRA `(.L_x_41126) ;  /* 0x00000004000c7947 */ /* 0x000fec0003800000 */
.L_x_41139:
        /* <DEDUP_REMOVED lines=20> */
.L_x_41144:
[----:B------:R-:W-:Y:S05]  /*3cc0*/  BSYNC B0 ;  /* 0x0000000000007941 */ /* 0x000fea0003800000 */
.L_x_41143:
[----:B------:R-:W-:Y:S01]  /*3cd0*/  IMAD.SHL.U32 R2, R2, 0x200000, RZ ;  /* 0x0020000002027824 */ /* 0x000fe200078e00ff */
[----:B------:R-:W-:-:S04]  /*3ce0*/  LEA R3, R0, 0x37800000, 0x17 ;  /* 0x3780000000037811 */ /* 0x000fc800078eb8ff */
[----:B------:R-:W-:Y:S01]  /*3cf0*/  LOP3.LUT R24, R3, R2, R24, 0xfe, !PT ;  /* 0x0000000203187212 */ /* 0x000fe200078efe18 */
[----:B------:R-:W-:Y:S06]  /*3d00*/  BRA `(.L_x_41126) ;  /* 0x0000000000a87947 */ /* 0x000fec0003800000 */
.L_x_41138:
        /* <DEDUP_REMOVED lines=14> */
.L_x_41148:
[----:B------:R-:W-:Y:S05]  /*3df0*/  BSYNC B0 ;  /* 0x0000000000007941 */ /* 0x000fea0003800000 */
.L_x_41147:
[----:B------:R-:W-:Y:S01]  /*3e00*/  IMAD.MOV.U32 R25, RZ, RZ, RZ ;  /* 0x000000ffff197224 */ /* 0x000fe200078e00ff */
[----:B------:R-:W-:Y:S06]  /*3e10*/  BRA `(.L_x_41126) ;  /* 0x0000000000647947 */ /* 0x000fec0003800000 */
.L_x_41125:
        /* <DEDUP_REMOVED lines=15> */
[----:B012345:R-:W-:Y:S05]  /*3f10*/  CALL.ABS.NOINC R2 ;  /* 0x0000000002007343 */ /* 0x03ffea0003c00000 */
.L_x_41149:
[----:B------:R-:W-:Y:S01]  /*3f20*/  CS2R R24, SRZ ;  /* 0x0000000000187805 */ /* 0x000fe2000001ff00 */
[----:B------:R-:W-:Y:S06]  /*3f30*/  BRA `(.L_x_41126) ;  /* 0x00000000001c7947 */ /* 0x000fec0003800000 */
.L_x_41146:
[----:B------:R-:W2:Y:S01]  /*3f40*/  LDG.E.64 R2, desc[UR36][R2.64] ;  /* 0x0000002402027981 */ /* 0x000ea2000c1e1b00 */
[----:B------:R-:W-:Y:S01]  /*3f50*/  IMAD.MOV.U32 R25, RZ, RZ, RZ ;  /* 0x000000ffff197224 */ /* 0x000fe200078e00ff */
[----:B--2---:R0:W2:Y:S01]  /*3f60*/  I2F.U64 R24, R2 ;  /* 0x0000000200187312 */ /* 0x0040a20000301000 */
[----:B------:R-:W-:Y:S05]  /*3f70*/  BRA `(.L_x_41126) ;  /* 0x00000000000c7947 */ /* 0x000fea0003800000 */
.L_x_41145:
[----:B------:R-:W2:Y:S01]  /*3f80*/  LDG.E R2, desc[UR36][R2.64] ;  /* 0x0000002402027981 */ /* 0x000ea2000c1e1900 */
[----:B------:R-:W-:Y:S01]  /*3f90*/  IMAD.MOV.U32 R25, RZ, RZ, RZ ;  /* 0x000000ffff197224 */ /* 0x000fe200078e00ff */
[----:B--2---:R-:W-:-:S07]  /*3fa0*/  I2FP.F32.U32 R24, R2 ;  /* 0x0000000200187245 */ /* 0x004fce0000201000 */
.L_x_41126:
[----:B------:R-:W-:Y:S05]  /*3fb0*/  BSYNC B7 ;  /* 0x0000000000077941 */ /* 0x000fea0003800000 */
.L_x_41120:
[----:B------:R-:W-:-:S07]  /*3fc0*/  VIADD R32, R32, 0x80 ;  /* 0x0000008020207836 */ /* 0x000fce0000000000 */
.L_x_41089:
[----:B------:R-:W-:Y:S05]  /*3fd0*/  BSYNC B6 ;  /* 0x0000000000067941 */ /* 0x000fea0003800000 */
.L_x_41088:
[----:B------:R-:W-:Y:S01]  /*3fe0*/  ISETP.GE.AND P0, PT, R32, R34, PT ;  /* 0x000000222000720c */ /* 0x000fe20003f06270 */
[----:B------:R-:W-:Y:S01]  /*3ff0*/  BSSY B6, `(.L_x_41150) ;  /* 0x00001f9000067945 */ /* 0x000fe20003800000 */
[----:B------:R-:W-:Y:S01]  /*4000*/  IMAD.MOV.U32 R27, RZ, RZ, RZ ;  /* 0x000000ffff1b7224 */ /* 0x000fe200078e00ff */
[----:B------:R-:W-:Y:S02]  /*4010*/  CS2R R28, SRZ ;  /* 0x00000000001c7805 */ /* 0x000fe4000001ff00 */
[----:B------:R-:W-:-:S08]  /*4020*/  CS2R R30, SRZ ;  /* 0x00000000001e7805 */ /* 0x000fd0000001ff00 */
[----:B------:R-:W-:Y:S05]  /*4030*/  @P0 BRA `(.L_x_41151) ;  /* 0x0000001c00d00947 */ /* 0x000fea0003800000 */
[----:B0---4-:R-:W0:Y:S01]  /*4040*/  LDC.64 R2, c[0x0][0x228] ;  /* 0x00008a00ff027b82 */ /* 0x011e220000000a00 */
        /* <DEDUP_REMOVED lines=18> */
[----:B------:R-:W-:Y:S01]  /*4170*/  MOV R29, RZ ;  /* 0x000000ff001d7202 */ /* 0x000fe20000000f00 */
[----:B----4-:R0:W4:Y:S01]  /*4180*/  I2F.S16 R28, R2 ;  /* 0x00000002001c7306 */ /* 0x0101220000101400 */
[----:B------:R-:W-:Y:S05]  /*4190*/  BRA `(.L_x_41158) ;  /* 0x0000000c008c7947 */ /* 0x000fea0003800000 */
.L_x_41156:
[----:B------:R-:W4:Y:S01]  /*41a0*/  LDG.E.U8 R2, desc[UR36][R2.64] ;  /* 0x0000002402027981 */ /* 0x000f22000c1e1100 */
[----:B------:R-:W-:Y:S01]  /*41b0*/  IMAD.MOV.U32 R29, RZ, RZ, RZ ;  /* 0x000000ffff1d7224 */ /* 0x000fe200078e00ff */
[----:B----4-:R-:W-:Y:S01]  /*41c0*/  I2FP.F32.U32 R28, R2 ;  /* 0x00000002001c7245 */ /* 0x010fe20000201000 */
[----:B------:R-:W-:Y:S06]  /*41d0*/  BRA `(.L_x_41158) ;  /* 0x0000000c007c7947 */ /* 0x000fec0003800000 */
.L_x_41155:
        /* <DEDUP_REMOVED lines=10> */
.L_x_41160:
[----:B------:R-:W4:Y:S01]  /*4280*/  LDG.E R2, desc[UR36][R2.64] ;  /* 0x0000002402027981 */ /* 0x000f22000c1e1900 */
[----:B------:R-:W-:Y:S01]  /*4290*/  IMAD.MOV.U32 R29, RZ, RZ, RZ ;  /* 0x000000ffff1d7224 */ /* 0x000fe200078e00ff */
[----:B----4-:R-:W-:Y:S01]  /*42a0*/  I2FP.F32.S32 R28, R2 ;  /* 0x00000002001c7245 */ /* 0x010fe20000201400 */
[----:B------:R-:W-:Y:S06]  /*42b0*/  BRA `(.L_x_41158) ;  /* 0x0000000c00447947 */ /* 0x000fec0003800000 */
.L_x_41159:
[----:B------:R-:W4:Y:S01]  /*42c0*/  LDG.E.U16 R2, desc[UR36][R2.64] ;  /* 0x0000002402027981 */ /* 0x000f22000c1e1500 */
[----:B------:R-:W-:Y:S01]  /*42d0*/  IMAD.MOV.U32 R29, RZ, RZ, RZ ;  /* 0x000000ffff1d7224 */ /* 0x000fe200078e00ff */
[----:B----4-:R0:W4:Y:S01]  /*42e0*/  I2F.S16 R28, R2 ;  /* 0x00000002001c7306 */ /* 0x0101220000101400 */
[----:B------:R-:W-:Y:S05]  /*42f0*/  BRA `(.L_x_41158) ;  /* 0x0000000c00347947 */ /* 0x000fea0003800000 */
.L_x_41154:
        /* <DEDUP_REMOVED lines=9> */
.L_x_41162:
[----:B------:R-:W4:Y:S01]  /*4390*/  LDG.E.U16 R2, desc[UR36][R2.64] ;  /* 0x0000002402027981 */ /* 0x000f22000c1e1500 */
[----:B------:R-:W-:Y:S02]  /*43a0*/  IMAD.MOV.U32 R29, RZ, RZ, RZ ;  /* 0x000000ffff1d7224 */ /* 0x000fe400078e00ff */
[----:B----4-:R-:W-:Y:S01]  /*43b0*/  HADD2.F32 R28, -RZ, R2.H0_H0 ;  /* 0x20000002ff1c7230 */ /* 0x010fe20000004100 */
[----:B------:R-:W-:Y:S06]  /*43c0*/  BRA `(.L_x_41158) ;  /* 0x0000000c00007947 */ /* 0x000fec0003800000 */
.L_x_41161:
        /* <DEDUP_REMOVED lines=8> */
.L_x_41164:
[----:B------:R-:W4:Y:S02]  /*4450*/  LDG.E R2, desc[UR36][R2.64] ;  /* 0x0000002402027981 */ /* 0x000f24000c1e1900 */
[--C-:B----4-:R-:W-:Y:S02]  /*4460*/  HADD2.F32 R29, -RZ, R2.reuse.H1_H1 ;  /* 0x30000002ff1d7230 */ /* 0x110fe40000004100 */
[----:B------:R-:W-:Y:S01]  /*4470*/  HADD2.F32 R28, -RZ, R2.H0_H0 ;  /* 0x20000002ff1c7230 */ /* 0x000fe20000004100 */
[----:B------:R-:W-:Y:S06]  /*4480*/  BRA `(.L_x_41158) ;  /* 0x0000000800d07947 */ /* 0x000fec0003800000 */
.L_x_41163:
[----:B------:R-:W4:Y:S01]  /*4490*/  LDG.E.64 R2, desc[UR36][R2.64] ;  /* 0x0000002402027981 */ /* 0x000f22000c1e1b00 */
[----:B------:R-:W-:Y:S01]  /*44a0*/  UMOV UR4, 0xf0000000 ;  /* 0xf000000000047882 */ /* 0x000fe20000000000 */
[----:B------:R-:W-:Y:S01]  /*44b0*/  UMOV UR5, 0x380fffff ;  /* 0x380fffff00057882 */ /* 0x000fe20000000000 */
[----:B------:R-:W-:Y:S01]  /*44c0*/  IMAD.MOV.U32 R29, RZ, RZ, RZ ;  /* 0x000000ffff1d7224 */ /* 0x000fe200078e00ff */
[----:B----4-:R-:W0:Y:S01]  /*44d0*/  F2F.F32.F64 R28, R2 ;  /* 0x00000002001c7310 */ /* 0x010e220000301000 */
[----:B------:R-:W-:-:S14]  /*44e0*/  DSETP.GEU.AND P0, PT, |R2|, UR4, PT ;  /* 0x0000000402007e2a */ /* 0x000fdc000bf0e200 */
[----:B0-----:R-:W-:Y:S01]  /*44f0*/  @!P0 FMUL R28, R28, 1.175494350822287508e-38 ;  /* 0x008000001c1c8820 */ /* 0x001fe20000400000 */
[----:B------:R-:W-:Y:S06]  /*4500*/  BRA `(.L_x_41158) ;  /* 0x0000000800b07947 */ /* 0x000fec0003800000 */
.L_x_41153:
        /* <DEDUP_REMOVED lines=13> */
.L_x_41167:
        /* <DEDUP_REMOVED lines=10> */
.L_x_41166:
        /* <DEDUP_REMOVED lines=8> */
[----:B------:R-:W-:Y:S01]  /*4700*/  IMAD.MOV.U32 R29, RZ, RZ, RZ ;  /* 0x000000ffff1d7224 */ /* 0x000fe200078e00ff */
[----:B----4-:R-:W-:-:S04]  /*4710*/  SHF.L.U32 R28, R28, 0x18, RZ ;  /* 0x000000181c1c7819 */ /* 0x010fc800000006ff */
        /* <DEDUP_REMOVED lines=17> */
.L_x_41169:
[----:B------:R-:W4:Y:S01]  /*4830*/  LDG.E.U8 R2, desc[UR36][R2.64] ;  /* 0x0000002402027981 */ /* 0x000f22000c1e1100 */
[----:B------:R-:W-:Y:S02]  /*4840*/  IMAD.MOV.U32 R29, RZ, RZ, RZ ;  /* 0x000000ffff1d7224 */ /* 0x000fe400078e00ff */
[C---:B----4-:R-:W-:Y:S01]  /*4850*/  IMAD.SHL.U32 R0, R2.reuse, 0x2000000, RZ ;  /* 0x0200000002007824 */ /* 0x050fe200078e00ff */
[----:B------:R-:W-:-:S04]  /*4860*/  SHF.L.U32 R5, R2, 0x18, RZ ;  /* 0x0000001802057819 */ /* 0x000fc800000006ff */
        /* <DEDUP_REMOVED lines=10> */
.L_x_41168:
[----:B------:R-:W4:Y:S01]  /*4910*/  LDG.E.U16 R2, desc[UR36][R2.64] ;  /* 0x0000002402027981 */ /* 0x000f22000c1e1500 */
[----:B------:R-:W-:Y:S02]  /*4920*/  IMAD.MOV.U32 R29, RZ, RZ, RZ ;  /* 0x000000ffff1d7224 */ /* 0x000fe400078e00ff */
[----:B----4-:R-:W-:Y:S01]  /*4930*/  IMAD.U32 R28, R2, 0x10000, RZ ;  /* 0x00010000021c7824 */ /* 0x010fe200078e00ff */
[----:B------:R-:W-:Y:S06]  /*4940*/  BRA `(.L_x_41158) ;  /* 0x0000000400a07947 */ /* 0x000fec0003800000 */
.L_x_41165:
        /* <DEDUP_REMOVED lines=12> */
.L_x_41172:
        /* <DEDUP_REMOVED lines=20> */
.L_x_41174:
[----:B------:R-:W-:Y:S05]  /*4b50*/  BSYNC B0 ;  /* 0x0000000000007941 */ /* 0x000fea0003800000 */
.L_x_41173:
[----:B------:R-:W-:Y:S01]  /*4b60*/  IMAD.SHL.U32 R2, R2, 0x100000, RZ ;  /* 0x0010000002027824 */ /* 0x000fe200078e00ff */
[----:B------:R-:W-:-:S04]  /*4b70*/  LEA R3, R0, 0x3b800000, 0x17 ;  /* 0x3b80000000037811 */ /* 0x000fc800078eb8ff */
[----:B------:R-:W-:Y:S01]  /*4b80*/  LOP3.LUT R28, R3, R2, R28, 0xfe, !PT ;  /* 0x00000002031c7212 */ /* 0x000fe200078efe1c */
[----:B------:R-:W-:Y:S06]  /*4b90*/  BRA `(.L_x_41158) ;  /* 0x00000004000c7947 */ /* 0x000fec0003800000 */
.L_x_41171:
[----:B------:R-:W4:Y:S01]  /*4ba0*/  LDG.E.U8 R2, desc[UR36][R2.64] ;  /* 0x0000002402027981 */ /* 0x000f22000c1e1100 */
[----:B------:R-:W-:Y:S02]  /*4bb0*/  CS2R R28, SRZ ;  /* 0x00000000001c7805 */ /* 0x000fe4000001ff00 */
[----:B----4-:R-:W-:-:S13]  /*4bc0*/  ISETP.NE.AND P0, PT, R2, RZ, PT ;  /* 0x000000ff0200720c */ /* 0x010fda0003f05270 */
        /* <DEDUP_REMOVED lines=17> */
.L_x_41176:
[----:B------:R-:W-:Y:S05]  /*4ce0*/  BSYNC B0 ;  /* 0x0000000000007941 */ /* 0x000fea0003800000 */
.L_x_41175:
[----:B------:R-:W-:Y:S01]  /*4cf0*/  IMAD.SHL.U32 R2, R2, 0x200000, RZ ;  /* 0x0020000002027824 */ /* 0x000fe200078e00ff */
[----:B------:R-:W-:-:S04]  /*4d00*/  LEA R3, R0, 0x37800000, 0x17 ;  /* 0x3780000000037811 */ /* 0x000fc800078eb8ff */
[----:B------:R-:W-:Y:S01]  /*4d10*/  LOP3.LUT R28, R3, R2, R28, 0xfe, !PT ;  /* 0x00000002031c7212 */ /* 0x000fe200078efe1c */
[----:B------:R-:W-:Y:S06]  /*4d20*/  BRA `(.L_x_41158) ;  /* 0x0000000000a87947 */ /* 0x000fec0003800000 */
.L_x_41170:
        /* <DEDUP_REMOVED lines=14> */
.L_x_41180:
[----:B------:R-:W-:Y:S05]  /*4e10*/  BSYNC B0 ;  /* 0x0000000000007941 */ /* 0x000fea0003800000 */
.L_x_41179:
[----:B------:R-:W-:Y:S01]  /*4e20*/  IMAD.MOV.U32 R29, RZ, RZ, RZ ;  /* 0x000000ffff1d7224 */ /* 0x000fe200078e00ff */
[----:B------:R-:W-:Y:S06]  /*4e30*/  BRA `(.L_x_41158) ;  /* 0x0000000000647947 */ /* 0x000fec0003800000 */
.L_x_41157:
[----:B------:R-:W-:Y:S01]  /*4e40*/  MOV R2, 0x0 ;  /* 0x0000000000027802 */ /* 0x000fe20000000f00 */
[----:B------:R-:W-:Y:S01]  /*4e50*/  ULDC.64 UR4, c[0x4][0x198] ;  /* 0x0100660000047ab9 */ /* 0x000fe20000000a00 */
[----:B------:R-:W-:Y:S01]  /*4e60*/  ULDC.64 UR6, c[0x4][0x88] ;  /* 0x0100220000067ab9 */ /* 0x000fe20000000a00 */
[----:B------:R-:W-:Y:S01]  /*4e70*/  IMAD.U32 R4, RZ, RZ, UR4 ;  /* 0x00000004ff047e24 */ /* 0x000fe2000f8e00ff */
[----:B------:R-:W-:Y:S01]  /*4e80*/  MOV R5, UR5 ;  /* 0x0000000500057c02 */ /* 0x000fe20008000f00 */
[----:B------:R-:W-:Y:S01]  /*4e90*/  ULDC.64 UR4, c[0x4][0x1a0] ;  /* 0x0100680000047ab9 */ /* 0x000fe20000000a00 */
[----:B------:R-:W0:Y:S01]  /*4ea0*/  LDC.64 R2, c[0x4][R2] ;  /* 0x0100000002027b82 */ /* 0x000e220000000a00 */
[----:B------:R-:W-:Y:S02]  /*4eb0*/  IMAD.U32 R6, RZ, RZ, UR4 ;  /* 0x00000004ff067e24 */ /* 0x000fe4000f8e00ff */
[----:B------:R-:W-:Y:S02]  /*4ec0*/  IMAD.U32 R7, RZ, RZ, UR5 ;  /* 0x00000005ff077e24 */ /* 0x000fe4000f8e00ff */
[----:B------:R-:W-:-:S02]  /*4ed0*/  IMAD.U32 R10, RZ, RZ, UR6 ;  /* 0x00000006ff0a7e24 */ /* 0x000fc4000f8e00ff */
[----:B------:R-:W-:Y:S02]  /*4ee0*/  IMAD.U32 R11, RZ, RZ, UR7 ;  /* 0x00000007ff0b7e24 */ /* 0x000fe4000f8e00ff */
[----:B------:R-:W-:Y:S02]  /*4ef0*/  IMAD.MOV.U32 R8, RZ, RZ, 0x4e ;  /* 0x0000004eff087424 */ /* 0x000fe400078e00ff */
[----:B------:R-:W-:Y:S02]  /*4f00*/  IMAD.MOV.U32 R12, RZ, RZ, 0x1 ;  /* 0x00000001ff0c7424 */ /* 0x000fe400078e00ff */
[----:B------:R-:W-:-:S07]  /*4f10*/  IMAD.MOV.U32 R13, RZ, RZ, RZ ;  /* 0x000000ffff0d7224 */ /* 0x000fce00078e00ff */
[----:B------:R-:W-:-:S07]  /*4f20*/  LEPC R20, `(.L_x_41181) ;  /* 0x000000001014794e */ /* 0x000fce0000000000 */
[----:B0123-5:R-:W-:Y:S05]  /*4f30*/  CALL.ABS.NOINC R2 ;  /* 0x0000000002007343 */ /* 0x02ffea0003c00000 */
.L_x_41181:
[----:B------:R-:W-:Y:S01]  /*4f40*/  CS2R R28, SRZ ;  /* 0x00000000001c7805 */ /* 0x000fe2000001ff00 */
[----:B------:R-:W-:Y:S06]  /*4f50*/  BRA `(.L_x_41158) ;  /* 0x00000000001c7947 */ /* 0x000fec0003800000 */
.L_x_41178:
[----:B------:R-:W4:Y:S01]  /*4f60*/  LDG.E.64 R2, desc[UR36][R2.64] ;  /* 0x0000002402027981 */ /* 0x000f22000c1e1b00 */
[----:B------:R-:W-:Y:S01]  /*4f70*/  IMAD.MOV.U32 R29, RZ, RZ, RZ ;  /* 0x000000ffff1d7224 */ /* 0x000fe200078e00ff */
[----:B----4-:R0:W4:Y:S01]  /*4f80*/  I2F.U64 R28, R2 ;  /* 0x00000002001c7312 */ /* 0x0101220000301000 */
[----:B------:R-:W-:Y:S05]  /*4f90*/  BRA `(.L_x_41158) ;  /* 0x00000000000c7947 */ /* 0x000fea0003800000 */
.L_x_41177:
[----:B------:R-:W4:Y:S01]  /*4fa0*/  LDG.E R2, desc[UR36][R2.64] ;  /* 0x0000002402027981 */ /* 0x000f22000c1e1900 */
[----:B------:R-:W-:Y:S01]  /*4fb0*/  HFMA2.MMA R29, -RZ, RZ, 0, 0 ;  /* 0x00000000ff1d7435 */ /* 0x000fe200000001ff */
[----:B----4-:R-:W-:-:S10]  /*4fc0*/  I2FP.F32.U32 R28, R2 ;  /* 0x00000002001c7245 */ /* 0x010fd40000201000 */
.L_x_41158:
[----:B------:R-:W-:Y:S05]  /*4fd0*/  BSYNC B7 ;  /* 0x0000000000077941 */ /* 0x000fea0003800000 */
.L_x_41152:
        /* <DEDUP_REMOVED lines=21> */
.L_x_41186:
[----:B------:R-:W2:Y:S01]  /*5130*/  LDG.E.U8 R2, desc[UR36][R2.64] ;  /* 0x0000002402027981 */ /* 0x000ea2000c1e1100 */
[----:B------:R-:W-:Y:S01]  /*5140*/  IMAD.MOV.U32 R31, RZ, RZ, RZ ;  /* 0x000000ffff1f7224 */ /* 0x000fe200078e00ff */
[----:B--2---:R-:W-:Y:S01]  /*5150*/  I2FP.F32.U32 R30, R2 ;  /* 0x00000002001e7245 */ /* 0x004fe20000201000 */
[----:B------:R-:W-:Y:S06]  /*5160*/  BRA `(.L_x_41188) ;  /* 0x0000000c007c7947 */ /* 0x000fec0003800000 */
.L_x_41185:
        /* <DEDUP_REMOVED lines=10> */
.L_x_41190:
[----:B------:R-:W2:Y:S01]  /*5210*/  LDG.E R2, desc[UR36][R2.64] ;  /* 0x0000002402027981 */ /* 0x000ea2000c1e1900 */
[----:B------:R-:W-:Y:S01]  /*5220*/  IMAD.MOV.U32 R31, RZ, RZ, RZ ;  /* 0x000000ffff1f7224 */ /* 0x000fe200078e00ff */
[----:B--2---:R-:W-:Y:S01]  /*5230*/  I2FP.F32.S32 R30, R2 ;  /* 0x00000002001e7245 */ /* 0x004fe20000201400 */
[----:B------:R-:W-:Y:S06]  /*5240*/  BRA `(.L_x_41188) ;  /* 0x0000000c00447947 */ /* 0x000fec0003800000 */
.L_x_41189:
[----:B------:R-:W2:Y:S01]  /*5250*/  LDG.E.U16 R2, desc[UR36][R2.64] ;  /* 0x0000002402027981 */ /* 0x000ea2000c1e1500 */
[----:B------:R-:W-:Y:S01]  /*5260*/  IMAD.MOV.U32 R31, RZ, RZ, RZ ;  /* 0x000000ffff1f7224 */ /* 0x000fe200078e00ff */
[----:B--2---:R0:W2:Y:S01]  /*5270*/  I2F.S16 R30, R2 ;  /* 0x00000002001e7306 */ /* 0x0040a20000101400 */
[----:B------:R-:W-:Y:S05]  /*5280*/  BRA `(.L_x_41188) ;  /* 0x0000000c00347947 */ /* 0x000fea0003800000 */
.L_x_41184:
        /* <DEDUP_REMOVED lines=9> */
.L_x_41192:
[----:B------:R-:W2:Y:S01]  /*5320*/  LDG.E.U16 R2, desc[UR36][R2.64] ;  /* 0x0000002402027981 */ /* 0x000ea2000c1e1500 */
[----:B------:R-:W-:Y:S02]  /*5330*/  IMAD.MOV.U32 R31, RZ, RZ, RZ ;  /* 0x000000ffff1f7224 */ /* 0x000fe400078e00ff */
[----:B--2---:R-:W-:Y:S01]  /*5340*/  HADD2.F32 R30, -RZ, R2.H0_H0 ;  /* 0x20000002ff1e7230 */ /* 0x004fe20000004100 */
[----:B------:R-:W-:Y:S06]  /*5350*/  BRA `(.L_x_41188) ;  /* 0x0000000c00007947 */ /* 0x000fec0003800000 */
.L_x_41191:
        /* <DEDUP_REMOVED lines=8> */
.L_x_41194:
[----:B------:R-:W2:Y:S02]  /*53e0*/  LDG.E R2, desc[UR36][R2.64] ;  /* 0x0000002402027981 */ /* 0x000ea4000c1e1900 */
[--C-:B--2---:R-:W-:Y:S02]  /*53f0*/  HADD2.F32 R31, -RZ, R2.reuse.H1_H1 ;  /* 0x30000002ff1f7230 */ /* 0x104fe40000004100 */
[----:B------:R-:W-:Y:S01]  /*5400*/  HADD2.F32 R30, -RZ, R2.H0_H0 ;  /* 0x20000002ff1e7230 */ /* 0x000fe20000004100 */
[----:B------:R-:W-:Y:S06]  /*5410*/  BRA `(.L_x_41188) ;  /* 0x0000000800d07947 */ /* 0x000fec0003800000 */
.L_x_41193:
        /* <DEDUP_REMOVED lines=8> */
.L_x_41183:
        /* <DEDUP_REMOVED lines=13> */
.L_x_41197:
        /* <DEDUP_REMOVED lines=10> */
.L_x_41196:
        /* <DEDUP_REMOVED lines=27> */
.L_x_41199:
        /* <DEDUP_REMOVED lines=14> */
.L_x_41198:
[----:B------:R-:W2:Y:S01]  /*58a0*/  LDG.E.U16 R2, desc[UR36][R2.64] ;  /* 0x0000002402027981 */ /* 0x000ea2000c1e1500 */
[----:B------:R-:W-:Y:S02]  /*58b0*/  IMAD.MOV.U32 R31, RZ, RZ, RZ ;  /* 0x000000ffff1f7224 */ /* 0x000fe400078e00ff */
[----:B--2---:R-:W-:Y:S01]  /*58c0*/  IMAD.U32 R30, R2, 0x10000, RZ ;  /* 0x00010000021e7824 */ /* 0x004fe200078e00ff */
[----:B------:R-:W-:Y:S06]  /*58d0*/  BRA `(.L_x_41188) ;  /* 0x0000000400a07947 */ /* 0x000fec0003800000 */
.L_x_41195:
        /* <DEDUP_REMOVED lines=12> */
.L_x_41202:
        /* <DEDUP_REMOVED lines=20> */
.L_x_41204:
[----:B------:R-:W-:Y:S05]  /*5ae0*/  BSYNC B0 ;  /* 0x0000000000007941 */ /* 0x000fea0003800000 */
.L_x_41203:
[----:B------:R-:W-:Y:S01]  /*5af0*/  IMAD.SHL.U32 R2, R2, 0x100000, RZ ;  /* 0x0010000002027824 */ /* 0x000fe200078e00ff */
[----:B------:R-:W-:-:S04]  /*5b00*/  LEA R3, R0, 0x3b800000, 0x17 ;  /* 0x3b80000000037811 */ /* 0x000fc800078eb8ff */
[----:B------:R-:W-:Y:S01]  /*5b10*/  LOP3.LUT R30, R3, R2, R30, 0xfe, !PT ;  /* 0x00000002031e7212 */ /* 0x000fe200078efe1e */
[----:B------:R-:W-:Y:S06]  /*5b20*/  BRA `(.L_x_41188) ;  /* 0x00000004000c7947 */ /* 0x000fec0003800000 */
.L_x_41201:
        /* <DEDUP_REMOVED lines=20> */
.L_x_41206:
[----:B------:R-:W-:Y:S05]  /*5c70*/  BSYNC B0 ;  /* 0x0000000000007941 */ /* 0x000fea0003800000 */
.L_x_41205:
[----:B------:R-:W-:Y:S01]  /*5c80*/  IMAD.SHL.U32 R2, R2, 0x200000, RZ ;  /* 0x0020000002027824 */ /* 0x000fe200078e00ff */
[----:B------:R-:W-:-:S04]  /*5c90*/  LEA R3, R0, 0x37800000, 0x17 ;  /* 0x3780000000037811 */ /* 0x000fc800078eb8ff */
[----:B------:R-:W-:Y:S01]  /*5ca0*/  LOP3.LUT R30, R3, R2, R30, 0xfe, !PT ;  /* 0x00000002031e7212 */ /* 0x000fe200078efe1e */
[----:B------:R-:W-:Y:S06]  /*5cb0*/  BRA `(.L_x_41188) ;  /* 0x0000000000a87947 */ /* 0x000fec0003800000 */
.L_x_41200:
        /* <DEDUP_REMOVED lines=14> */
.L_x_41210:
[----:B------:R-:W-:Y:S05]  /*5da0*/  BSYNC B0 ;  /* 0x0000000000007941 */ /* 0x000fea0003800000 */
.L_x_41209:
[----:B------:R-:W-:Y:S01]  /*5db0*/  MOV R31, RZ ;  /* 0x000000ff001f7202 */ /* 0x000fe20000000f00 */
[----:B------:R-:W-:Y:S06]  /*5dc0*/  BRA `(.L_x_41188) ;  /* 0x0000000000647947 */ /* 0x000fec0003800000 */
.L_x_41187:
        /* <DEDUP_REMOVED lines=15> */
[----:B012345:R-:W-:Y:S05]  /*5ec0*/  CALL.ABS.NOINC R2 ;  /* 0x0000000002007343 */ /* 0x03ffea0003c00000 */
.L_x_41211:
[----:B------:R-:W-:Y:S01]  /*5ed0*/  CS2R R30, SRZ ;  /* 0x00000000001e7805 */ /* 0x000fe2000001ff00 */
[----:B------:R-:W-:Y:S06]  /*5ee0*/  BRA `(.L_x_41188) ;  /* 0x00000000001c7947 */ /* 0x000fec0003800000 */
.L_x_41208:
[----:B------:R-:W2:Y:S01]  /*5ef0*/  LDG.E.64 R2, desc[UR36][R2.64] ;  /* 0x0000002402027981 */ /* 0x000ea2000c1e1b00 */
[----:B------:R-:W-:Y:S01]  /*5f00*/  IMAD.MOV.U32 R31, RZ, RZ, RZ ;  /* 0x000000ffff1f7224 */ /* 0x000fe200078e00ff */
[----:B--2---:R0:W2:Y:S01]  /*5f10*/  I2F.U64 R30, R2 ;  /* 0x00000002001e7312 */ /* 0x0040a20000301000 */
[----:B------:R-:W-:Y:S05]  /*5f20*/  BRA `(.L_x_41188) ;  /* 0x00000000000c7947 */ /* 0x000fea0003800000 */
.L_x_41207:
[----:B------:R-:W2:Y:S01]  /*5f30*/  LDG.E R2, desc[UR36][R2.64] ;  /* 0x0000002402027981 */ /* 0x000ea2000c1e1900 */
[----:B------:R-:W-:Y:S01]  /*5f40*/  IMAD.MOV.U32 R31, RZ, RZ, RZ ;  /* 0x000000ffff1f7224 */ /* 0x000fe200078e00ff */
[----:B--2---:R-:W-:-:S07]  /*5f50*/  I2FP.F32.U32 R30, R2 ;  /* 0x00000002001e7245 */ /* 0x004fce0000201000 */
.L_x_41188:
[----:B------:R-:W-:Y:S05]  /*5f60*/  BSYNC B7 ;  /* 0x0000000000077941 */ /* 0x000fea0003800000 */
.L_x_41182:
[----:B------:R-:W-:-:S07]  /*5f70*/  VIADD R32, R32, 0x80 ;  /* 0x0000008020207836 */ /* 0x000fce0000000000 */
.L_x_41151:
[----:B------:R-:W-:Y:S05]  /*5f80*/  BSYNC B6 ;  /* 0x0000000000067941 */ /* 0x000fea0003800000 */
.L_x_41150:
[----:B------:R-:W-:Y:S01]  /*5f90*/  ISETP.GE.AND P0, PT, R32, R34, PT ;  /* 0x000000222000720c */ /* 0x000fe20003f06270 */
[----:B------:R-:W-:Y:S01]  /*5fa0*/  BSSY B6, `(.L_x_41212) ;  /* 0x00001f5000067945 */ /* 0x000fe20003800000 */
[----:B------:R-:W-:Y:S01]  /*5fb0*/  IMAD.MOV.U32 R26, RZ, RZ, RZ ;  /* 0x000000ffff1a7224 */ /* 0x000fe200078e00ff */
[----:B------:R-:W-:-:S10]  /*5fc0*/  CS2R R8, SRZ ;  /* 0x0000000000087805 */ /* 0x000fd4000001ff00 */
        /* <DEDUP_REMOVED lines=23> */
.L_x_41218:
[----:B------:R-:W4:Y:S01]  /*6140*/  LDG.E.U8 R2, desc[UR36][R2.64] ;  /* 0x0000002402027981 */ /* 0x000f22000c1e1100 */
[----:B------:R-:W-:Y:S01]  /*6150*/  IMAD.MOV.U32 R27, RZ, RZ, RZ ;  /* 0x000000ffff1b7224 */ /* 0x000fe200078e00ff */
[----:B----4-:R-:W-:Y:S01]  /*6160*/  I2FP.F32.U32 R26, R2 ;  /* 0x00000002001a7245 */ /* 0x010fe20000201000 */
[----:B------:R-:W-:Y:S06]  /*6170*/  BRA `(.L_x_41220) ;  /* 0x0000000c007c7947 */ /* 0x000fec0003800000 */
.L_x_41217:
[----:B------:R-:W-:-:S13]  /*6180*/  ISETP.NE.AND P0, PT, R0, 0x2, PT ;  /* 0x000000020000780c */ /* 0x000fda0003f05270 */
[----:B------:R-:W-:Y:S05]  /*6190*/  @!P0 BRA `(.L_x_41221) ;  /* 0x0000000000308947 */ /* 0x000fea0003800000 */
[----:B------:R-:W-:-:S13]  /*61a0*/  ISETP.NE.AND P0, PT, R0, 0x3, PT ;  /* 0x000000030000780c */ /* 0x000fda0003f05270 */
[----:B------:R-:W-:Y:S05]  /*61b0*/  @!P0 BRA `(.L_x_41222) ;  /* 0x0000000000188947 */ /* 0x000fea0003800000 */
[----:B------:R-:W-:-:S13]  /*61c0*/  ISETP.NE.AND P0, PT, R0, 0x4, PT ;  /* 0x000000040000780c */ /* 0x000fda0003f05270 */
[----:B------:R-:W-:Y:S05]  /*61d0*/  @P0 BRA `(.L_x_41219) ;  /* 0x0000000c00000947 */ /* 0x000fea0003800000 */
[----:B------:R-:W4:Y:S01]  /*61e0*/  LDG.E.64 R2, desc[UR36][R2.64] ;  /* 0x0000002402027981 */ /* 0x000f22000c1e1b00 */
[----:B------:R-:W-:Y:S01]  /*61f0*/  MOV R27, RZ ;  /* 0x000000ff001b7202 */ /* 0x000fe20000000f00 */
[----:B----4-:R0:W4:Y:S01]  /*6200*/  I2F.S64 R26, R2 ;  /* 0x00000002001a7312 */ /* 0x0101220000301400 */
[----:B------:R-:W-:Y:S05]  /*6210*/  BRA `(.L_x_41220) ;  /* 0x0000000c00547947 */ /* 0x000fea0003800000 */
.L_x_41222:
[----:B------:R-:W4:Y:S01]  /*6220*/  LDG.E R2, desc[UR36][R2.64] ;  /* 0x0000002402027981 */ /* 0x000f22000c1e1900 */
[----:B------:R-:W-:Y:S01]  /*6230*/  IMAD.MOV.U32 R27, RZ, RZ, RZ ;  /* 0x000000ffff1b7224 */ /* 0x000fe200078e00ff */
[----:B----4-:R-:W-:Y:S01]  /*6240*/  I2FP.F32.S32 R26, R2 ;  /* 0x00000002001a7245 */ /* 0x010fe20000201400 */
[----:B------:R-:W-:Y:S06]  /*6250*/  BRA `(.L_x_41220) ;  /* 0x0000000c00447947 */ /* 0x000fec0003800000 */
.L_x_41221:
[----:B------:R-:W4:Y:S01]  /*6260*/  LDG.E.U16 R2, desc[UR36][R2.64] ;  /* 0x0000002402027981 */ /* 0x000f22000c1e1500 */
[----:B------:R-:W-:Y:S01]  /*6270*/  IMAD.MOV.U32 R27, RZ, RZ, RZ ;  /* 0x000000ffff1b7224 */ /* 0x000fe200078e00ff */
[----:B----4-:R0:W4:Y:S01]  /*6280*/  I2F.S16 R26, R2 ;  /* 0x00000002001a7306 */ /* 0x0101220000101400 */
[----:B------:R-:W-:Y:S05]  /*6290*/  BRA `(.L_x_41220) ;  /* 0x0000000c00347947 */ /* 0x000fea0003800000 */
.L_x_41216:
        /* <DEDUP_REMOVED lines=9> */
.L_x_41224:
[----:B------:R-:W4:Y:S01]  /*6330*/  LDG.E.U16 R2, desc[UR36][R2.64] ;  /* 0x0000002402027981 */ /* 0x000f22000c1e1500 */
[----:B------:R-:W-:Y:S02]  /*6340*/  IMAD.MOV.U32 R27, RZ, RZ, RZ ;  /* 0x000000ffff1b7224 */ /* 0x000fe400078e00ff */
[----:B----4-:R-:W-:Y:S01]  /*6350*/  HADD2.F32 R26, -RZ, R2.H0_H0 ;  /* 0x20000002ff1a7230 */ /* 0x010fe20000004100 */
[----:B------:R-:W-:Y:S06]  /*6360*/  BRA `(.L_x_41220) ;  /* 0x0000000c00007947 */ /* 0x000fec0003800000 */
.L_x_41223:
        /* <DEDUP_REMOVED lines=8> */
.L_x_41226:
[----:B------:R-:W4:Y:S02]  /*63f0*/  LDG.E R2, desc[UR36][R2.64] ;  /* 0x0000002402027981 */ /* 0x000f24000c1e1900 */
[--C-:B----4-:R-:W-:Y:S02]  /*6400*/  HADD2.F32 R27, -RZ, R2.reuse.H1_H1 ;  /* 0x30000002ff1b7230 */ /* 0x110fe40000004100 */
[----:B------:R-:W-:Y:S01]  /*6410*/  HADD2.F32 R26, -RZ, R2.H0_H0 ;  /* 0x20000002ff1a7230 */ /* 0x000fe20000004100 */
[----:B------:R-:W-:Y:S06]  /*6420*/  BRA `(.L_x_41220) ;  /* 0x0000000800d07947 */ /* 0x000fec0003800000 */
.L_x_41225:
        /* <DEDUP_REMOVED lines=8> */
.L_x_41215:
        /* <DEDUP_REMOVED lines=13> */
.L_x_41229:
        /* <DEDUP_REMOVED lines=10> */
.L_x_41228:
[----:B------:R-:W-:-:S13]  /*6620*/  ISETP.NE.AND P0, PT, R0, 0xf, PT ;  /* 0x0000000f0000780c */ /* 0x000fda0003f05270 */
[----:B------:R-:W-:Y:S05]  /*6630*/  @!P0 BRA `(.L_x_41230) ;  /* 0x00000000009c8947 */ /* 0x000fea0003800000 */
[----:B------:R-:W-:-:S13]  /*6640*/  ISETP.NE.AND P0, PT, R0, 0x17, PT ;  /* 0x000000170000780c */ /* 0x000fda0003f05270 */
[----:B------:R-:W-:Y:S05]  /*6650*/  @!P0 BRA `(.L_x_41231) ;  /* 0x00000000005c8947 */ /* 0x000fea0003800000 */
[----:B------:R-:W-:-:S13]  /*6660*/  ISETP.NE.AND P0, PT, R0, 0x18, PT ;  /* 0x000000180000780c */ /* 0x000fda0003f05270 */
[----:B------:R-:W-:Y:S05]  /*6670*/  @P0 BRA `(.L_x_41219) ;  /* 0x0000000400d80947 */ /* 0x000fea0003800000 */
[----:B------:R-:W4:Y:S01]  /*6680*/  LDG.E.U8 R26, desc[UR36][R2.64] ;  /* 0x00000024021a7981 */ /* 0x000f22000c1e1100 */
[----:B------:R-:W-:Y:S01]  /*6690*/  MOV R6, 0xff800000 ;  /* 0xff80000000067802 */ /* 0x000fe20000000f00 */
        /* <DEDUP_REMOVED lines=19> */
.L_x_41231:
[----:B------:R-:W4:Y:S01]  /*67d0*/  LDG.E.U8 R2, desc[UR36][R2.64] ;  /* 0x0000002402027981 */ /* 0x000f22000c1e1100 */
[----:B------:R-:W-:Y:S02]  /*67e0*/  IMAD.MOV.U32 R27, RZ, RZ, RZ ;  /* 0x000000ffff1b7224 */ /* 0x000fe400078e00ff */
[C---:B----4-:R-:W-:Y:S02]  /*67f0*/  IMAD.SHL.U32 R0, R2.reuse, 0x2000000, RZ ;  /* 0x0200000002007824 */ /* 0x050fe400078e00ff */
        /* <DEDUP_REMOVED lines=11> */
.L_x_41230:
[----:B------:R-:W4:Y:S01]  /*68b0*/  LDG.E.U16 R2, desc[UR36][R2.64] ;  /* 0x0000002402027981 */ /* 0x000f22000c1e1500 */
[----:B------:R-:W-:Y:S01]  /*68c0*/  HFMA2.MMA R27, -RZ, RZ, 0, 0 ;  /* 0x00000000ff1b7435 */ /* 0x000fe200000001ff */
[----:B----4-:R-:W-:Y:S01]  /*68d0*/  IMAD.U32 R26, R2, 0x10000, RZ ;  /* 0x00010000021a7824 */ /* 0x010fe200078e00ff */
[----:B------:R-:W-:Y:S09]  /*68e0*/  BRA `(.L_x_41220) ;  /* 0x0000000400a07947 */ /* 0x000ff20003800000 */
.L_x_41227:
        /* <DEDUP_REMOVED lines=12> */
.L_x_41234:
        /* <DEDUP_REMOVED lines=20> */
.L_x_41236:
[----:B------:R-:W-:Y:S05]  /*6af0*/  BSYNC B0 ;  /* 0x0000000000007941 */ /* 0x000fea0003800000 */
.L_x_41235:
[----:B------:R-:W-:Y:S01]  /*6b00*/  IMAD.SHL.U32 R2, R2, 0x100000, RZ ;  /* 0x0010000002027824 */ /* 0x000fe200078e00ff */
[----:B------:R-:W-:-:S04]  /*6b10*/  LEA R3, R0, 0x3b800000, 0x17 ;  /* 0x3b80000000037811 */ /* 0x000fc800078eb8ff */
[----:B------:R-:W-:Y:S01]  /*6b20*/  LOP3.LUT R26, R3, R2, R26, 0xfe, !PT ;  /* 0x00000002031a7212 */ /* 0x000fe200078efe1a */
[----:B------:R-:W-:Y:S06]  /*6b30*/  BRA `(.L_x_41220) ;  /* 0x00000004000c7947 */ /* 0x000fec0003800000 */
.L_x_41233:
        /* <DEDUP_REMOVED lines=20> */
.L_x_41238:
[----:B------:R-:W-:Y:S05]  /*6c80*/  BSYNC B0 ;  /* 0x0000000000007941 */ /* 0x000fea0003800000 */
.L_x_41237:
[----:B------:R-:W-:Y:S01]  /*6c90*/  IMAD.SHL.U32 R2, R2, 0x200000, RZ ;  /* 0x0020000002027824 */ /* 0x000fe200078e00ff */
[----:B------:R-:W-:-:S04]  /*6ca0*/  LEA R3, R0, 0x37800000, 0x17 ;  /* 0x3780000000037811 */ /* 0x000fc800078eb8ff */
[----:B------:R-:W-:Y:S01]  /*6cb0*/  LOP3.LUT R26, R3, R2, R26, 0xfe, !PT ;  /* 0x00000002031a7212 */ /* 0x000fe200078efe1a */
[----:B------:R-:W-:Y:S06]  /*6cc0*/  BRA `(.L_x_41220) ;  /* 0x0000000000a87947 */ /* 0x000fec0003800000 */
.L_x_41232:
        /* <DEDUP_REMOVED lines=14> */
.L_x_41242:
[----:B------:R-:W-:Y:S05]  /*6db0*/  BSYNC B0 ;  /* 0x0000000000007941 */ /* 0x000fea0003800000 */
.L_x_41241:
[----:B------:R-:W-:Y:S01]  /*6dc0*/  IMAD.MOV.U32 R27, RZ, RZ, RZ ;  /* 0x000000ffff1b7224 */ /* 0x000fe200078e00ff */
[----:B------:R-:W-:Y:S06]  /*6dd0*/  BRA `(.L_x_41220) ;  /* 0x0000000000647947 */ /* 0x000fec0003800000 */
.L_x_41219:
[----:B------:R-:W-:Y:S01]  /*6de0*/  MOV R2, 0x0 ;  /* 0x0000000000027802 */ /* 0x000fe20000000f00 */
[----:B------:R-:W-:Y:S01]  /*6df0*/  ULDC.64 UR4, c[0x4][0x198] ;  /* 0x0100660000047ab9 */ /* 0x000fe20000000a00 */
[----:B------:R-:W-:Y:S01]  /*6e00*/  ULDC.64 UR6, c[0x4][0x88] ;  /* 0x0100220000067ab9 */ /* 0x000fe20000000a00 */
[----:B------:R-:W-:Y:S02]  /*6e10*/  IMAD.U32 R4, RZ, RZ, UR4 ;  /* 0x00000004ff047e24 */ /* 0x000fe4000f8e00ff */
        /* <DEDUP_REMOVED lines=8> */
[----:B------:R-:W-:Y:S02]  /*6ea0*/  IMAD.MOV.U32 R12, RZ, RZ, 0x1 ;  /* 0x00000001ff0c7424 */ /* 0x000fe400078e00ff */
[----:B------:R-:W-:-:S07]  /*6eb0*/  IMAD.MOV.U32 R13, RZ, RZ, RZ ;  /* 0x000000ffff0d7224 */ /* 0x000fce00078e00ff */
[----:B------:R-:W-:-:S07]  /*6ec0*/  LEPC R20, `(.L_x_41243) ;  /* 0x000000001014794e */ /* 0x000fce0000000000 */
[----:B0123-5:R-:W-:Y:S05]  /*6ed0*/  CALL.ABS.NOINC R2 ;  /* 0x0000000002007343 */ /* 0x02ffea0003c00000 */
.L_x_41243:
[----:B------:R-:W-:Y:S01]  /*6ee0*/  CS2R R26, SRZ ;  /* 0x00000000001a7805 */ /* 0x000fe2000001ff00 */
[----:B------:R-:W-:Y:S06]  /*6ef0*/  BRA `(.L_x_41220) ;  /* 0x00000000001c7947 */ /* 0x000fec0003800000 */
.L_x_41240:
[----:B------:R-:W4:Y:S01]  /*6f00*/  LDG.E.64 R2, desc[UR36][R2.64] ;  /* 0x0000002402027981 */ /* 0x000f22000c1e1b00 */
[----:B------:R-:W-:Y:S01]  /*6f10*/  IMAD.MOV.U32 R27, RZ, RZ, RZ ;  /* 0x000000ffff1b7224 */ /* 0x000fe200078e00ff */
[----:B----4-:R0:W4:Y:S01]  /*6f20*/  I2F.U64 R26, R2 ;  /* 0x00000002001a7312 */ /* 0x0101220000301000 */
[----:B------:R-:W-:Y:S05]  /*6f30*/  BRA `(.L_x_41220) ;  /* 0x00000000000c7947 */ /* 0x000fea0003800000 */
.L_x_41239:
[----:B------:R-:W4:Y:S01]  /*6f40*/  LDG.E R2, desc[UR36][R2.64] ;  /* 0x0000002402027981 */ /* 0x000f22000c1e1900 */
[----:B------:R-:W-:Y:S01]  /*6f50*/  IMAD.MOV.U32 R27, RZ, RZ, RZ ;  /* 0x000000ffff1b7224 */ /* 0x000fe200078e00ff */
[----:B----4-:R-:W-:-:S07]  /*6f60*/  I2FP.F32.U32 R26, R2 ;  /* 0x00000002001a7245 */ /* 0x010fce0000201000 */
.L_x_41220:
[----:B------:R-:W-:Y:S05]  /*6f70*/  BSYNC B7 ;  /* 0x0000000000077941 */ /* 0x000fea0003800000 */
.L_x_41214:
        /* <DEDUP_REMOVED lines=18> */
[----:B--2---:R0:W2:Y:S01]  /*70a0*/  I2F.S16 R8, R2 ;  /* 0x0000000200087306 */ /* 0x0040a20000101400 */
[----:B------:R-:W-:Y:S09]  /*70b0*/  BRA `(.L_x_41213) ;  /* 0x0000000c008c7947 */ /* 0x000ff20003800000 */
.L_x_41247:
[----:B------:R-:W2:Y:S01]  /*70c0*/  LDG.E.U8 R2, desc[UR36][R2.64] ;  /* 0x0000002402027981 */ /* 0x000ea2000c1e1100 */
[----:B------:R-:W-:Y:S01]  /*70d0*/  IMAD.MOV.U32 R9, RZ, RZ, RZ ;  /* 0x000000ffff097224 */ /* 0x000fe200078e00ff */
[----:B--2---:R-:W-:Y:S01]  /*70e0*/  I2FP.F32.U32 R8, R2 ;  /* 0x0000000200087245 */ /* 0x004fe20000201000 */
[----:B------:R-:W-:Y:S06]  /*70f0*/  BRA `(.L_x_41213) ;  /* 0x0000000c007c7947 */ /* 0x000fec0003800000 */
.L_x_41246:
        /* <DEDUP_REMOVED lines=10> */
.L_x_41250:
[----:B------:R-:W2:Y:S01]  /*71a0*/  LDG.E R2, desc[UR36][R2.64] ;  /* 0x0000002402027981 */ /* 0x000ea2000c1e1900 */
[----:B------:R-:W-:Y:S01]  /*71b0*/  IMAD.MOV.U32 R9, RZ, RZ, RZ ;  /* 0x000000ffff097224 */ /* 0x000fe200078e00ff */
[----:B--2---:R-:W-:Y:S01]  /*71c0*/  I2FP.F32.S32 R8, R2 ;  /* 0x0000000200087245 */ /* 0x004fe20000201400 */
[----:B------:R-:W-:Y:S06]  /*71d0*/  BRA `(.L_x_41213) ;  /* 0x0000000c00447947 */ /* 0x000fec0003800000 */
.L_x_41249:
[----:B------:R-:W2:Y:S01]  /*71e0*/  LDG.E.U16 R2, desc[UR36][R2.64] ;  /* 0x0000002402027981 */ /* 0x000ea2000c1e1500 */
[----:B------:R-:W-:Y:S01]  /*71f0*/  IMAD.MOV.U32 R9, RZ, RZ, RZ ;  /* 0x000000ffff097224 */ /* 0x000fe200078e00ff */
[----:B--2---:R0:W2:Y:S01]  /*7200*/  I2F.S16 R8, R2 ;  /* 0x0000000200087306 */ /* 0x0040a20000101400 */
[----:B------:R-:W-:Y:S05]  /*7210*/  BRA `(.L_x_41213) ;  /* 0x0000000c00347947 */ /* 0x000fea0003800000 */
.L_x_41245:
        /* <DEDUP_REMOVED lines=9> */
.L_x_41252:
[----:B------:R-:W2:Y:S01]  /*72b0*/  LDG.E.U16 R2, desc[UR36][R2.64] ;  /* 0x0000002402027981 */ /* 0x000ea2000c1e1500 */
[----:B------:R-:W-:Y:S02]  /*72c0*/  IMAD.MOV.U32 R9, RZ, RZ, RZ ;  /* 0x000000ffff097224 */ /* 0x000fe400078e00ff */
[----:B--2---:R-:W-:Y:S01]  /*72d0*/  HADD2.F32 R8, -RZ, R2.H0_H0 ;  /* 0x20000002ff087230 */ /* 0x004fe20000004100 */
[----:B------:R-:W-:Y:S06]  /*72e0*/  BRA `(.L_x_41213) ;  /* 0x0000000c00007947 */ /* 0x000fec0003800000 */
.L_x_41251:
        /* <DEDUP_REMOVED lines=8> */
.L_x_41254:
[----:B------:R-:W2:Y:S02]  /*7370*/  LDG.E R2, desc[UR36][R2.64] ;  /* 0x0000002402027981 */ /* 0x000ea4000c1e1900 */
[--C-:B--2---:R-:W-:Y:S02]  /*7380*/  HADD2.F32 R9, -RZ, R2.reuse.H1_H1 ;  /* 0x30000002ff097230 */ /* 0x104fe40000004100 */
[----:B------:R-:W-:Y:S01]  /*7390*/  HADD2.F32 R8, -RZ, R2.H0_H0 ;  /* 0x20000002ff087230 */ /* 0x000fe20000004100 */
[----:B------:R-:W-:Y:S06]  /*73a0*/  BRA `(.L_x_41213) ;  /* 0x0000000800d07947 */ /* 0x000fec0003800000 */
.L_x_41253:
        /* <DEDUP_REMOVED lines=8> */
.L_x_41244:
        /* <DEDUP_REMOVED lines=13> */
.L_x_41257:
        /* <DEDUP_REMOVED lines=10> */
.L_x_41256:
        /* <DEDUP_REMOVED lines=27> */
.L_x_41259:
[----:B------:R-:W2:Y:S01]  /*7750*/  LDG.E.U8 R2, desc[UR36][R2.64] ;  /* 0x0000002402027981 */ /* 0x000ea2000c1e1100 */
[----:B------:R-:W-:Y:S02]  /*7760*/  IMAD.MOV.U32 R9, RZ, RZ, RZ ;  /* 0x000000ffff097224 */ /* 0x000fe400078e00ff */
[C---:B--2---:R-:W-:Y:S01]  /*7770*/  IMAD.SHL.U32 R0, R2.reuse, 0x2000000, RZ ;  /* 0x0200000002007824 */ /* 0x044fe200078e00ff */
        /* <DEDUP_REMOVED lines=11> */
.L_x_41258:
[----:B------:R-:W2:Y:S01]  /*7830*/  LDG.E.U16 R2, desc[UR36][R2.64] ;  /* 0x0000002402027981 */ /* 0x000ea2000c1e1500 */
[----:B------:R-:W-:Y:S02]  /*7840*/  IMAD.MOV.U32 R9, RZ, RZ, RZ ;  /* 0x000000ffff097224 */ /* 0x000fe400078e00ff */
[----:B--2---:R-:W-:Y:S01]  /*7850*/  IMAD.U32 R8, R2, 0x10000, RZ ;  /* 0x0001000002087824 */ /* 0x004fe200078e00ff */
[----:B------:R-:W-:Y:S06]  /*7860*/  BRA `(.L_x_41213) ;  /* 0x0000000400a07947 */ /* 0x000fec0003800000 */
.L_x_41255:
        /* <DEDUP_REMOVED lines=12> */
.L_x_41262:
        /* <DEDUP_REMOVED lines=20> */
.L_x_41264:
[----:B------:R-:W-:Y:S05]  /*7a70*/  BSYNC B0 ;  /* 0x0000000000007941 */ /* 0x000fea0003800000 */
.L_x_41263:
[----:B------:R-:W-:Y:S01]  /*7a80*/  IMAD.SHL.U32 R2, R2, 0x100000, RZ ;  /* 0x0010000002027824 */ /* 0x000fe200078e00ff */
[----:B------:R-:W-:-:S04]  /*7a90*/  LEA R3, R0, 0x3b800000, 0x17 ;  /* 0x3b80000000037811 */ /* 0x000fc800078eb8ff */
[----:B------:R-:W-:Y:S01]  /*7aa0*/  LOP3.LUT R8, R3, R2, R8, 0xfe, !PT ;  /* 0x0000000203087212 */ /* 0x000fe200078efe08 */
[----:B------:R-:W-:Y:S06]  /*7ab0*/  BRA `(.L_x_41213) ;  /* 0x00000004000c7947 */ /* 0x000fec0003800000 */
.L_x_41261:
        /* <DEDUP_REMOVED lines=20> */
.L_x_41266:
[----:B------:R-:W-:Y:S05]  /*7c00*/  BSYNC B0 ;  /* 0x0000000000007941 */ /* 0x000fea0003800000 */
.L_x_41265:
[----:B------:R-:W-:Y:S01]  /*7c10*/  IMAD.SHL.U32 R2, R2, 0x200000, RZ ;  /* 0x0020000002027824 */ /* 0x000fe200078e00ff */
[----:B------:R-:W-:-:S04]  /*7c20*/  LEA R3, R0, 0x37800000, 0x17 ;  /* 0x3780000000037811 */ /* 0x000fc800078eb8ff */
[----:B------:R-:W-:Y:S01]  /*7c30*/  LOP3.LUT R8, R3, R2, R8, 0xfe, !PT ;  /* 0x0000000203087212 */ /* 0x000fe200078efe08 */
[----:B------:R-:W-:Y:S06]  /*7c40*/  BRA `(.L_x_41213) ;  /* 0x0000000000a87947 */ /* 0x000fec0003800000 */
.L_x_41260:
        /* <DEDUP_REMOVED lines=14> */
.L_x_41270:
[----:B------:R-:W-:Y:S05]  /*7d30*/  BSYNC B0 ;  /* 0x0000000000007941 */ /* 0x000fea0003800000 */
.L_x_41269:
[----:B------:R-:W-:Y:S01]  /*7d40*/  IMAD.MOV.U32 R9, RZ, RZ, RZ ;  /* 0x000000ffff097224 */ /* 0x000fe200078e00ff */
[----:B------:R-:W-:Y:S06]  /*7d50*/  BRA `(.L_x_41213) ;  /* 0x0000000000647947 */ /* 0x000fec0003800000 */
.L_x_41248:
        /* <DEDUP_REMOVED lines=15> */
[----:B012345:R-:W-:Y:S05]  /*7e50*/  CALL.ABS.NOINC R2 ;  /* 0x0000000002007343 */ /* 0x03ffea0003c00000 */
.L_x_41271:
[----:B------:R-:W-:Y:S01]  /*7e60*/  CS2R R8, SRZ ;  /* 0x0000000000087805 */ /* 0x000fe2000001ff00 */
[----:B------:R-:W-:Y:S06]  /*7e70*/  BRA `(.L_x_41213) ;  /* 0x00000000001c7947 */ /* 0x000fec0003800000 */
.L_x_41268:
[----:B------:R-:W2:Y:S01]  /*7e80*/  LDG.E.64 R2, desc[UR36][R2.64] ;  /* 0x0000002402027981 */ /* 0x000ea2000c1e1b00 */
[----:B------:R-:W-:Y:S01]  /*7e90*/  IMAD.MOV.U32 R9, RZ, RZ, RZ ;  /* 0x000000ffff097224 */ /* 0x000fe200078e00ff */
[----:B--2---:R0:W2:Y:S01]  /*7ea0*/  I2F.U64 R8, R2 ;  /* 0x0000000200087312 */ /* 0x0040a20000301000 */
[----:B------:R-:W-:Y:S05]  /*7eb0*/  BRA `(.L_x_41213) ;  /* 0x00000000000c7947 */ /* 0x000fea0003800000 */
.L_x_41267:
[----:B------:R-:W2:Y:S01]  /*7ec0*/  LDG.E R2, desc[UR36][R2.64] ;  /* 0x0000002402027981 */ /* 0x000ea2000c1e1900 */
[----:B------:R-:W-:Y:S01]  /*7ed0*/  HFMA2.MMA R9, -RZ, RZ, 0, 0 ;  /* 0x00000000ff097435 */ /* 0x000fe200000001ff */
[----:B--2---:R-:W-:-:S10]  /*7ee0*/  I2FP.F32.U32 R8, R2 ;  /* 0x0000000200087245 */ /* 0x004fd40000201000 */
.L_x_41213:
[----:B------:R-:W-:Y:S05]  /*7ef0*/  BSYNC B6 ;  /* 0x0000000000067941 */ /* 0x000fea0003800000 */
.L_x_41212:
[----:B------:R-:W-:Y:S01]  /*7f00*/  ISETP.NE.AND P0, PT, R33, RZ, PT ;  /* 0x000000ff2100720c */ /* 0x000fe20003f05270 */
[----:B------:R-:W-:Y:S01]  /*7f10*/  BSSY B2, `(.L_x_41272) ;  /* 0x00002ba000027945 */ /* 0x000fe20003800000 */
[----:B------:R-:W-:-:S11]  /*7f20*/  CS2R R10, SRZ ;  /* 0x00000000000a7805 */ /* 0x000fd6000001ff00 */
[----:B------:R-:W-:Y:S05]  /*7f30*/  @P0 BRA `(.L_x_41273) ;  /* 0x0000002800dc0947 */ /* 0x000fea0003800000 */
[C---:B-1-3-5:R-:W-:Y:S01]  /*7f40*/  FSETP.NAN.FTZ.AND P0, PT, R16.reuse, R17, PT ;  /* 0x000000111000720b */ /* 0x06afe20003f18000 */
        /* <DEDUP_REMOVED lines=20> */
[C---:B0---4-:R-:W-:Y:S01]  /*8090*/  FADD.FTZ R2, R7.reuse, -1 ;  /* 0xbf80000007027421 */ /* 0x051fe20000010000 */
        /* <DEDUP_REMOVED lines=39> */
.L_x_41281:
[----:B------:R-:W-:Y:S05]  /*8310*/  BSYNC B0 ;  /* 0x0000000000007941 */ /* 0x000fea0003800000 */
.L_x_41280:
[----:B------:R-:W-:Y:S01]  /*8320*/  BSSY B4, `(.L_x_41282) ;  /* 0x0000006000047945 */ /* 0x000fe20003800000 */
[----:B------:R-:W-:-:S03]  /*8330*/  FFMA R2, R11, R5, R6 ;  /* 0x000000050b027223 */ /* 0x000fc60000000006 */
[----:B------:R-:W-:Y:S05]  /*8340*/  @!P0 BRA `(.L_x_41283) ;  /* 0x00000000000c8947 */ /* 0x000fea0003800000 */
[----:B------:R-:W-:Y:S01]  /*8350*/  IMAD.MOV.U32 R4, RZ, RZ, R7 ;  /* 0x000000ffff047224 */ /* 0x000fe200078e0007 */
[----:B------:R-:W-:-:S07]  /*8360*/  MOV R3, 0x8380 ;  /* 0x0000838000037802 */ /* 0x000fce0000000f00 */
[----:B--2---:R-:W-:Y:S05]  /*8370*/  CALL.REL.NOINC `($__internal_78_$__cuda_sm3x_div_rn_ftz_f32_slowpath) ;  /* 0x000000e800007944 */ /* 0x004fea0003c00000 */
.L_x_41283:
[----:B------:R-:W-:Y:S05]  /*8380*/  BSYNC B4 ;  /* 0x0000000000047941 */ /* 0x000fea0003800000 */
.L_x_41282:
        /* <DEDUP_REMOVED lines=18> */
.L_x_41285:
[----:B------:R-:W-:Y:S02]  /*84b0*/  ISETP.GE.AND P0, PT, R16, RZ, PT ;  /* 0x000000ff1000720c */ /* 0x000fe40003f06270 */
[----:B------:R-:W-:-:S11]  /*84c0*/  MOV R3, 0x3fd774eb ;  /* 0x3fd774eb00037802 */ /* 0x000fd60000000f00 */
[----:B------:R-:W-:-:S04]  /*84d0*/  @P0 FFMA.FTZ R2, R3, 0.93318945169448852539, -R2 ;  /* 0x3f6ee58103020823 */ /* 0x000fc80000010802 */
[----:B------:R-:W-:-:S07]  /*84e0*/  @!P0 FFMA.FTZ R2, R3, 0.93318945169448852539, R2 ;  /* 0x3f6ee58103028823 */ /* 0x000fce0000010002 */
.L_x_41286:
[----:B------:R-:W-:Y:S05]  /*84f0*/  BSYNC B0 ;  /* 0x0000000000007941 */ /* 0x000fea0003800000 */
.L_x_41284:
[----:B------:R-:W-:Y:S01]  /*8500*/  FSETP.NEU.FTZ.AND P0, PT, |R16|, |R17|, PT ;  /* 0x400000111000720b */ /* 0x000fe20003f1d200 */
[----:B------:R-:W-:Y:S01]  /*8510*/  IMAD.MOV.U32 R0, RZ, RZ, 0x4016cbe4 ;  /* 0x4016cbe4ff007424 */ /* 0x000fe200078e00ff */
        /* <DEDUP_REMOVED lines=10> */
.L_x_41279:
[----:B------:R-:W-:-:S04]  /*85c0*/  FMUL.FTZ R10, R0, R0 ;  /* 0x00000000000a7220 */ /* 0x000fc80000410000 */
[----:B------:R-:W-:-:S05]  /*85d0*/  FFMA.FTZ R10, R7, R7, R10 ;  /* 0x00000007070a7223 */ /* 0x000fca000001000a */
[----:B------:R-:W-:-:S13]  /*85e0*/  FSETP.GTU.FTZ.AND P0, PT, R10, 0.69999998807907104492, PT ;  /* 0x3f3333330a00780b */ /* 0x000fda0003f1c000 */
[----:B------:R-:W-:Y:S05]  /*85f0*/  @P0 BRA `(.L_x_41288) ;  /* 0x0000000000c40947 */ /* 0x000fea0003800000 */
[----:B0---4-:R-:W0:Y:S01]  /*8600*/  MUFU.RCP R2, R7 ;  /* 0x0000000700027308 */ /* 0x011e220000001000 */
        /* <DEDUP_REMOVED lines=10> */
[----:B--2---:R-:W-:Y:S05]  /*86b0*/  CALL.REL.NOINC `($__internal_78_$__cuda_sm3x_div_rn_ftz_f32_slowpath) ;  /* 0x000000e400307944 */ /* 0x004fea0003c00000 */
.L_x_41290:
[----:B------:R-:W-:Y:S05]  /*86c0*/  BSYNC B4 ;  /* 0x0000000000047941 */ /* 0x000fea0003800000 */
.L_x_41289:
        /* <DEDUP_REMOVED lines=18> */
.L_x_41292:
[----:B------:R-:W-:Y:S01]  /*87f0*/  ISETP.GE.AND P0, PT, R16, RZ, PT ;  /* 0x000000ff1000720c */ /* 0x000fe20003f06270 */
[----:B------:R-:W-:-:S12]  /*8800*/  IMAD.MOV.U32 R3, RZ, RZ, 0x3fd774eb ;  /* 0x3fd774ebff037424 */ /* 0x000fd800078e00ff */
[----:B------:R-:W-:-:S04]  /*8810*/  @P0 FFMA.FTZ R2, R3, 0.93318945169448852539, -R2 ;  /* 0x3f6ee58103020823 */ /* 0x000fc80000010802 */
[----:B------:R-:W-:-:S07]  /*8820*/  @!P0 FFMA.FTZ R2, R3, 0.93318945169448852539, R2 ;  /* 0x3f6ee58103028823 */ /* 0x000fce0000010002 */
.L_x_41293:
[----:B------:R-:W-:Y:S05]  /*8830*/  BSYNC B0 ;  /* 0x0000000000007941 */ /* 0x000fea0003800000 */
.L_x_41291:
        /* <DEDUP_REMOVED lines=13> */
.L_x_41288:
[----:B0---4-:R-:W-:Y:S01]  /*8910*/  LOP3.LUT R2, R7, 0xffff0000, RZ, 0xc0, !PT ;  /* 0xffff000007027812 */ /* 0x011fe200078ec0ff */
[----:B------:R-:W-:Y:S01]  /*8920*/  BSSY B0, `(.L_x_41294) ;  /* 0x000003f000007945 */ /* 0x000fe20003800000 */
[----:B------:R-:W-:-:S03]  /*8930*/  LOP3.LUT R11, R0, 0xffff0000, RZ, 0xc0, !PT ;  /* 0xffff0000000b7812 */ /* 0x000fc600078ec0ff */
[--C-:B------:R-:W-:Y:S01]  /*8940*/  FADD.FTZ R4, R7, -R2.reuse ;  /* 0x8000000207047221 */ /* 0x100fe20000010000 */
[----:B------:R-:W-:Y:S01]  /*8950*/  FADD.FTZ R10, R2, R2 ;  /* 0x00000002020a7221 */ /* 0x000fe20000010000 */
[--C-:B------:R-:W-:Y:S01]  /*8960*/  FADD.FTZ R6, R0, -R11.reuse ;  /* 0x8000000b00067221 */ /* 0x100fe20000010000 */
[C---:B------:R-:W-:Y:S01]  /*8970*/  FMUL.FTZ R3, R11.reuse, R11 ;  /* 0x0000000b0b037220 */ /* 0x040fe20000410000 */
[----:B------:R-:W-:Y:S01]  /*8980*/  FADD.FTZ R11, R11, R11 ;  /* 0x0000000b0b0b7221 */ /* 0x000fe20000010000 */
[----:B------:R-:W-:Y:S01]  /*8990*/  LOP3.LUT R5, R4, 0xffff0000, RZ, 0xc0, !PT ;  /* 0xffff000004057812 */ /* 0x000fe200078ec0ff */
[----:B------:R-:W-:Y:S01]  /*89a0*/  FMUL.FTZ R0, R2, R2 ;  /* 0x0000000202007220 */ /* 0x000fe20000410000 */
[----:B------:R-:W-:-:S03]  /*89b0*/  LOP3.LUT R15, R6, 0xffff0000, RZ, 0xc0, !PT ;  /* 0xffff0000060f7812 */ /* 0x000fc600078ec0ff */
[----:B------:R-:W-:Y:S01]  /*89c0*/  FADD.FTZ R13, R4, -R5 ;  /* 0x80000005040d7221 */ /* 0x000fe20000010000 */
[CC--:B------:R-:W-:Y:S01]  /*89d0*/  FMUL.FTZ R2, R5.reuse, R10.reuse ;  /* 0x0000000a05027220 */ /* 0x0c0fe20000410000 */
[----:B------:R-:W-:Y:S01]  /*89e0*/  FADD.FTZ R20, R6, -R15 ;  /* 0x8000000f06147221 */ /* 0x000fe20000010000 */
        /* <DEDUP_REMOVED lines=11> */
.L_x_41295:
        /* <DEDUP_REMOVED lines=40> */
.L_x_41294:
        /* <DEDUP_REMOVED lines=51> */
.L_x_41297:
[----:B------:R-:W-:Y:S05]  /*9050*/  BSYNC B0 ;  /* 0x0000000000007941 */ /* 0x000fea0003800000 */
.L_x_41296:
[----:B------:R-:W-:Y:S01]  /*9060*/  BSSY B4, `(.L_x_41298) ;  /* 0x0000006000047945 */ /* 0x000fe20003800000 */
[----:B------:R-:W-:-:S03]  /*9070*/  FFMA R2, R5, R11, R4 ;  /* 0x0000000b05027223 */ /* 0x000fc60000000004 */
[----:B------:R-:W-:Y:S05]  /*9080*/  @!P0 BRA `(.L_x_41299) ;  /* 0x00000000000c8947 */ /* 0x000fea0003800000 */
[----:B------:R-:W-:Y:S01]  /*9090*/  IMAD.MOV.U32 R4, RZ, RZ, R7 ;  /* 0x000000ffff047224 */ /* 0x000fe200078e0007 */
[----:B------:R-:W-:-:S07]  /*90a0*/  MOV R3, 0x90c0 ;  /* 0x000090c000037802 */ /* 0x000fce0000000f00 */
[----:B--2---:R-:W-:Y:S05]  /*90b0*/  CALL.REL.NOINC `($__internal_78_$__cuda_sm3x_div_rn_ftz_f32_slowpath) ;  /* 0x000000d800b07944 */ /* 0x004fea0003c00000 */
.L_x_41299:
[----:B------:R-:W-:Y:S05]  /*90c0*/  BSYNC B4 ;  /* 0x0000000000047941 */ /* 0x000fea0003800000 */
.L_x_41298:
        /* <DEDUP_REMOVED lines=18> */
.L_x_41301:
[----:B------:R-:W-:Y:S01]  /*91f0*/  ISETP.GE.AND P0, PT, R16, RZ, PT ;  /* 0x000000ff1000720c */ /* 0x000fe20003f06270 */
[----:B------:R-:W-:-:S12]  /*9200*/  IMAD.MOV.U32 R3, RZ, RZ, 0x3fd774eb ;  /* 0x3fd774ebff037424 */ /* 0x000fd800078e00ff */
[----:B------:R-:W-:-:S04]  /*9210*/  @P0 FFMA.FTZ R2, R3, 0.93318945169448852539, -R2 ;  /* 0x3f6ee58103020823 */ /* 0x000fc80000010802 */
[----:B------:R-:W-:-:S07]  /*9220*/  @!P0 FFMA.FTZ R2, R3, 0.93318945169448852539, R2 ;  /* 0x3f6ee58103028823 */ /* 0x000fce0000010002 */
.L_x_41302:
[----:B------:R-:W-:Y:S05]  /*9230*/  BSYNC B0 ;  /* 0x0000000000007941 */ /* 0x000fea0003800000 */
.L_x_41300:
        /* <DEDUP_REMOVED lines=12> */
.L_x_41278:
        /* <DEDUP_REMOVED lines=12> */
.L_x_41304:
[----:B------:R-:W-:Y:S05]  /*93c0*/  BSYNC B4 ;  /* 0x0000000000047941 */ /* 0x000fea0003800000 */
.L_x_41303:
        /* <DEDUP_REMOVED lines=18> */
.L_x_41306:
[----:B------:R-:W-:Y:S01]  /*94f0*/  ISETP.GE.AND P0, PT, R16, RZ, PT ;  /* 0x000000ff1000720c */ /* 0x000fe20003f06270 */
[----:B------:R-:W-:-:S12]  /*9500*/  IMAD.MOV.U32 R3, RZ, RZ, 0x3fd774eb ;  /* 0x3fd774ebff037424 */ /* 0x000fd800078e00ff */
[----:B------:R-:W-:-:S04]  /*9510*/  @P0 FFMA.FTZ R2, R3, 0.93318945169448852539, -R2 ;  /* 0x3f6ee58103020823 */ /* 0x000fc80000010802 */
[----:B------:R-:W-:-:S07]  /*9520*/  @!P0 FFMA.FTZ R2, R3, 0.93318945169448852539, R2 ;  /* 0x3f6ee58103028823 */ /* 0x000fce0000010002 */
.L_x_41307:
[----:B------:R-:W-:Y:S05]  /*9530*/  BSYNC B0 ;  /* 0x0000000000007941 */ /* 0x000fea0003800000 */
.L_x_41305:
        /* <DEDUP_REMOVED lines=15> */
[----:B------:R-:W-:-:S03]  /*9630*/  IMAD.MOV.U32 R3, RZ, RZ, 0x4016cbe4 ;  /* 0x4016cbe4ff037424 */ /* 0x000fc600078e00ff */
        /* <DEDUP_REMOVED lines=11> */
.L_x_41277:
[----:B------:R-:W-:-:S13]  /*96f0*/  FSETP.GEU.FTZ.AND P0, PT, R0, 9.999999682655225389e-20, PT ;  /* 0x1fec1e4a0000780b */ /* 0x000fda0003f1e000 */
[----:B------:R-:W-:Y:S05]  /*9700*/  @!P0 BRA `(.L_x_41308) ;  /* 0x0000000400388947 */ /* 0x000fea0003800000 */
[----:B0---4-:R-:W-:Y:S01]  /*9710*/  FMUL.FTZ R2, R0, R0 ;  /* 0x0000000000027220 */ /* 0x011fe20000410000 */
[----:B------:R-:W-:Y:S01]  /*9720*/  IMAD.MOV.U32 R6, RZ, RZ, 0x3e800000 ;  /* 0x3e800000ff067424 */ /* 0x000fe200078e00ff */
[----:B------:R0:W1:Y:S01]  /*9730*/  FCHK P0, R0, 1 ;  /* 0x3f80000000007902 */ /* 0x0000620000000000 */
[----:B------:R-:W-:Y:S02]  /*9740*/  IMAD.MOV.U32 R7, RZ, RZ, 0x3d39bf78 ;  /* 0x3d39bf78ff077424 */ /* 0x000fe400078e00ff */
        /* <DEDUP_REMOVED lines=33> */
.L_x_41310:
[----:B------:R-:W-:Y:S05]  /*9960*/  BSYNC B0 ;  /* 0x0000000000007941 */ /* 0x000fea0003800000 */
.L_x_41309:
[----:B------:R-:W-:Y:S01]  /*9970*/  BSSY B4, `(.L_x_41311) ;  /* 0x0000006000047945 */ /* 0x000fe20003800000 */
[----:B------:R-:W-:-:S03]  /*9980*/  FFMA R2, R7, R6, R5 ;  /* 0x0000000607027223 */ /* 0x000fc60000000005 */
[----:B------:R-:W-:Y:S05]  /*9990*/  @!P0 BRA `(.L_x_41312) ;  /* 0x00000000000c8947 */ /* 0x000fea0003800000 */
[----:B------:R-:W-:Y:S01]  /*99a0*/  IMAD.MOV.U32 R4, RZ, RZ, 0x3f800000 ;  /* 0x3f800000ff047424 */ /* 0x000fe200078e00ff */
[----:B------:R-:W-:-:S07]  /*99b0*/  MOV R3, 0x99d0 ;  /* 0x000099d000037802 */ /* 0x000fce0000000f00 */
[----:B--2---:R-:W-:Y:S05]  /*99c0*/  CALL.REL.NOINC `($__internal_78_$__cuda_sm3x_div_rn_ftz_f32_slowpath) ;  /* 0x000000d0006c7944 */ /* 0x004fea0003c00000 */
.L_x_41312:
[----:B------:R-:W-:Y:S05]  /*99d0*/  BSYNC B4 ;  /* 0x0000000000047941 */ /* 0x000fea0003800000 */
.L_x_41311:
        /* <DEDUP_REMOVED lines=18> */
.L_x_41314:
[----:B------:R-:W-:Y:S01]  /*9b00*/  ISETP.GE.AND P0, PT, R16, RZ, PT ;  /* 0x000000ff1000720c */ /* 0x000fe20003f06270 */
[----:B------:R-:W-:-:S12]  /*9b10*/  IMAD.MOV.U32 R3, RZ, RZ, 0x3fd774eb ;  /* 0x3fd774ebff037424 */ /* 0x000fd800078e00ff */
[----:B------:R-:W-:-:S04]  /*9b20*/  @P0 FFMA.FTZ R2, R3, 0.93318945169448852539, -R2 ;  /* 0x3f6ee58103020823 */ /* 0x000fc80000010802 */
[----:B------:R-:W-:-:S07]  /*9b30*/  @!P0 FFMA.FTZ R2, R3, 0.93318945169448852539, R2 ;  /* 0x3f6ee58103028823 */ /* 0x000fce0000010002 */
.L_x_41315:
[----:B------:R-:W-:Y:S05]  /*9b40*/  BSYNC B0 ;  /* 0x0000000000007941 */ /* 0x000fea0003800000 */
.L_x_41313:
        /* <DEDUP_REMOVED lines=10> */
.L_x_41308:
[----:B0---4-:R-:W-:Y:S01]  /*9bf0*/  IMAD.MOV.U32 R3, RZ, RZ, 0x3f800000 ;  /* 0x3f800000ff037424 */ /* 0x011fe200078e00ff */
        /* <DEDUP_REMOVED lines=10> */
[----:B--2---:R-:W-:Y:S05]  /*9ca0*/  CALL.REL.NOINC `($__internal_78_$__cuda_sm3x_div_rn_ftz_f32_slowpath) ;  /* 0x000000cc00b47944 */ /* 0x004fea0003c00000 */
.L_x_41317:
[----:B------:R-:W-:Y:S05]  /*9cb0*/  BSYNC B4 ;  /* 0x0000000000047941 */ /* 0x000fea0003800000 */
.L_x_41316:
        /* <DEDUP_REMOVED lines=18> */
.L_x_41319:
[----:B------:R-:W-:Y:S01]  /*9de0*/  ISETP.GE.AND P0, PT, R16, RZ, PT ;  /* 0x000000ff1000720c */ /* 0x000fe20003f06270 */
[----:B------:R-:W-:-:S12]  /*9df0*/  IMAD.MOV.U32 R3, RZ, RZ, 0x3fd774eb ;  /* 0x3fd774ebff037424 */ /* 0x000fd800078e00ff */
[----:B------:R-:W-:-:S04]  /*9e00*/  @P0 FFMA.FTZ R2, R3, 0.93318945169448852539, -R2 ;  /* 0x3f6ee58103020823 */ /* 0x000fc80000010802 */
[----:B------:R-:W-:-:S07]  /*9e10*/  @!P0 FFMA.FTZ R2, R3, 0.93318945169448852539, R2 ;  /* 0x3f6ee58103028823 */ /* 0x000fce0000010002 */
.L_x_41320:
[----:B------:R-:W-:Y:S05]  /*9e20*/  BSYNC B0 ;  /* 0x0000000000007941 */ /* 0x000fea0003800000 */
.L_x_41318:
        /* <DEDUP_REMOVED lines=11> */
.L_x_41276:
[----:B0---4-:R-:W-:Y:S01]  /*9ee0*/  FMUL.FTZ R2, R16, 0.36787945032119750977 ;  /* 0x3ebc5ab210027820 */ /* 0x011fe20000410000 */
        /* <DEDUP_REMOVED lines=31> */
[----:B--2---:R-:W-:Y:S05]  /*a0e0*/  CALL.REL.NOINC `($__internal_78_$__cuda_sm3x_div_rn_ftz_f32_slowpath) ;  /* 0x000000c800a47944 */ /* 0x004fea0003c00000 */
.L_x_41322:
[----:B------:R-:W-:Y:S05]  /*a0f0*/  BSYNC B4 ;  /* 0x0000000000047941 */ /* 0x000fea0003800000 */
.L_x_41321:
        /* <DEDUP_REMOVED lines=18> */
.L_x_41324:
[----:B------:R-:W-:Y:S01]  /*a220*/  ISETP.GE.AND P0, PT, R16, RZ, PT ;  /* 0x000000ff1000720c */ /* 0x000fe20003f06270 */
[----:B------:R-:W-:-:S12]  /*a230*/  IMAD.MOV.U32 R3, RZ, RZ, 0x3fd774eb ;  /* 0x3fd774ebff037424 */ /* 0x000fd800078e00ff */
[----:B------:R-:W-:-:S04]  /*a240*/  @P0 FFMA.FTZ R2, R3, 0.93318945169448852539, -R2 ;  /* 0x3f6ee58103020823 */ /* 0x000fc80000010802 */
[----:B------:R-:W-:-:S07]  /*a250*/  @!P0 FFMA.FTZ R2, R3, 0.93318945169448852539, R2 ;  /* 0x3f6ee58103028823 */ /* 0x000fce0000010002 */
.L_x_41325:
[----:B------:R-:W-:Y:S05]  /*a260*/  BSYNC B0 ;  /* 0x0000000000007941 */ /* 0x000fea0003800000 */
.L_x_41323:
        /* <DEDUP_REMOVED lines=11> */
.L_x_41275:
[C---:B0---4-:R-:W-:Y:S01]  /*a320*/  FADD.FTZ R3, |R17|.reuse, -RZ ;  /* 0x800000ff11037221 */ /* 0x051fe20000010200 */
        /* <DEDUP_REMOVED lines=24> */
[----:B--2---:R-:W-:Y:S05]  /*a4b0*/  CALL.REL.NOINC `($__internal_78_$__cuda_sm3x_div_rn_ftz_f32_slowpath) ;  /* 0x000000c400b07944 */ /* 0x004fea0003c00000 */
.L_x_41327:
[----:B------:R-:W-:Y:S05]  /*a4c0*/  BSYNC B4 ;  /* 0x0000000000047941 */ /* 0x000fea0003800000 */
.L_x_41326:
        /* <DEDUP_REMOVED lines=18> */
.L_x_41329:
[----:B------:R-:W-:Y:S01]  /*a5f0*/  ISETP.GE.AND P0, PT, R16, RZ, PT ;  /* 0x000000ff1000720c */ /* 0x000fe20003f06270 */
[----:B------:R-:W-:-:S12]  /*a600*/  IMAD.MOV.U32 R3, RZ, RZ, 0x3fd774eb ;  /* 0x3fd774ebff037424 */ /* 0x000fd800078e00ff */
[----:B------:R-:W-:-:S04]  /*a610*/  @P0 FFMA.FTZ R2, R3, 0.93318945169448852539, -R2 ;  /* 0x3f6ee58103020823 */ /* 0x000fc80000010802 */
[----:B------:R-:W-:-:S07]  /*a620*/  @!P0 FFMA.FTZ R2, R3, 0.93318945169448852539, R2 ;  /* 0x3f6ee58103028823 */ /* 0x000fce0000010002 */
.L_x_41330:
[----:B------:R-:W-:Y:S05]  /*a630*/  BSYNC B0 ;  /* 0x0000000000007941 */ /* 0x000fea0003800000 */
.L_x_41328:
        /* <DEDUP_REMOVED lines=9> */
[----:B0-----:R-:W-:Y:S01]  /*a6d0*/  FMUL.FTZ R10, R10, 0.69314718246459960938 ;  /* 0x3f3172180a0a7820 */ /* 0x001fe20000410000 */
[----:B------:R-:W-:-:S04]  /*a6e0*/  LOP3.LUT R2, R2, 0x80000000, R17, 0xb8, !PT ;  /* 0x8000000002027812 */ /* 0x000fc800078eb811 */
[----:B------:R-:W-:-:S07]  /*a6f0*/  FSEL R2, R3, R2, P0 ;  /* 0x0000000203027208 */ /* 0x000fce0000000000 */
.L_x_41287:
[----:B------:R-:W-:Y:S05]  /*a700*/  BSYNC B1 ;  /* 0x0000000000017941 */ /* 0x000fea0003800000 */
.L_x_41274:
[----:B--2---:R-:W-:-:S04]  /*a710*/  FMUL.FTZ R3, R2, R18 ;  /* 0x0000001202037220 */ /* 0x004fc80000410000 */
        /* <DEDUP_REMOVED lines=40> */
.L_x_41333:
        /* <DEDUP_REMOVED lines=8> */
[----:B------:R-:W-:Y:S01]  /*aa20*/  IMAD.MOV.U32 R10, RZ, RZ, R19 ;  /* 0x000000ffff0a7224 */ /* 0x000fe200078e0013 */
[----:B------:R-:W-:Y:S06]  /*aa30*/  BRA `(.L_x_41273) ;  /* 0x00000000001c7947 */ /* 0x000fec0003800000 */
.L_x_41332:
[----:B------:R-:W-:-:S04]  /*aa40*/  FMUL.RZ R4, R4, 0.15915493667125701904 ;  /* 0x3e22f98304047820 */ /* 0x000fc8000040c000 */
[----:B------:R0:W1:Y:S08]  /*aa50*/  MUFU.SIN R11, R4 ;  /* 0x00000004000b7308 */ /* 0x0000700000000400 */
[----:B------:R0:W2:Y:S01]  /*aa60*/  MUFU.COS R10, R4 ;  /* 0x00000004000a7308 */ /* 0x0000a20000000000 */
[----:B------:R-:W-:Y:S05]  /*aa70*/  BRA `(.L_x_41273) ;  /* 0x00000000000c7947 */ /* 0x000fea0003800000 */
.L_x_41331:
[----:B------:R-:W-:Y:S01]  /*aa80*/  FMUL.FTZ R10, R19, 1.4426950216293334961 ;  /* 0x3fb8aa3b130a7820 */ /* 0x000fe20000410000 */
[----:B------:R-:W-:-:S05]  /*aa90*/  MOV R11, R4 ;  /* 0x00000004000b7202 */ /* 0x000fca0000000f00 */
[----:B------:R-:W0:Y:S02]  /*aaa0*/  MUFU.EX2 R10, R10 ;  /* 0x0000000a000a7308 */ /* 0x000e240000000800 */
.L_x_41273:
[----:B------:R-:W-:Y:S05]  /*aab0*/  BSYNC B2 ;  /* 0x0000000000027941 */ /* 0x000fea0003800000 */
.L_x_41272:
[----:B0---4-:R-:W0:Y:S01]  /*aac0*/  S2R R3, SR_TID.X ;  /* 0x0000000000037919 */ /* 0x011e220000002100 */
        /* <DEDUP_REMOVED lines=66> */
.L_x_41343:
[----:B------:R-:W-:Y:S05]  /*aef0*/  BSYNC B0 ;  /* 0x0000000000007941 */ /* 0x000fea0003800000 */
.L_x_41342:
[----:B------:R-:W-:Y:S01]  /*af00*/  BSSY B4, `(.L_x_41344) ;  /* 0x0000006000047945 */ /* 0x000fe20003800000 */
[----:B------:R-:W-:-:S03]  /*af10*/  FFMA R2, R15, R5, R6 ;  /* 0x000000050f027223 */ /* 0x000fc60000000006 */
[----:B------:R-:W-:Y:S05]  /*af20*/  @!P0 BRA `(.L_x_41345) ;  /* 0x00000000000c8947 */ /* 0x000fea0003800000 */
[----:B------:R-:W-:Y:S01]  /*af30*/  IMAD.MOV.U32 R4, RZ, RZ, R13 ;  /* 0x000000ffff047224 */ /* 0x000fe200078e000d */
[----:B------:R-:W-:-:S07]  /*af40*/  MOV R3, 0xaf60 ;  /* 0x0000af6000037802 */ /* 0x000fce0000000f00 */
[----:B--2---:R-:W-:Y:S05]  /*af50*/  CALL.REL.NOINC `($__internal_78_$__cuda_sm3x_div_rn_ftz_f32_slowpath) ;  /* 0x000000bc00087944 */ /* 0x004fea0003c00000 */
.L_x_41345:
[----:B------:R-:W-:Y:S05]  /*af60*/  BSYNC B4 ;  /* 0x0000000000047941 */ /* 0x000fea0003800000 */
.L_x_41344:
        /* <DEDUP_REMOVED lines=18> */
.L_x_41347:
[----:B------:R-:W-:Y:S01]  /*b090*/  ISETP.GE.AND P0, PT, R22, RZ, PT ;  /* 0x000000ff1600720c */ /* 0x000fe20003f06270 */
[----:B------:R-:W-:-:S12]  /*b0a0*/  IMAD.MOV.U32 R3, RZ, RZ, 0x3fd774eb ;  /* 0x3fd774ebff037424 */ /* 0x000fd800078e00ff */
[----:B------:R-:W-:-:S04]  /*b0b0*/  @P0 FFMA.FTZ R2, R3, 0.93318945169448852539, -R2 ;  /* 0x3f6ee58103020823 */ /* 0x000fc80000010802 */
[----:B------:R-:W-:-:S07]  /*b0c0*/  @!P0 FFMA.FTZ R2, R3, 0.93318945169448852539, R2 ;  /* 0x3f6ee58103028823 */ /* 0x000fce0000010002 */
.L_x_41348:
[----:B------:R-:W-:Y:S05]  /*b0d0*/  BSYNC B0 ;  /* 0x0000000000007941 */ /* 0x000fea0003800000 */
.L_x_41346:
[C---:B------:R-:W-:Y:S01]  /*b0e0*/  FSETP.NEU.FTZ.AND P0, PT, |R22|.reuse, |R23|, PT ;  /* 0x400000171600720b */ /* 0x040fe20003f1d200 */
        /* <DEDUP_REMOVED lines=11> */
.L_x_41341:
        /* <DEDUP_REMOVED lines=16> */
.L_x_41352:
[----:B------:R-:W-:Y:S05]  /*b2a0*/  BSYNC B4 ;  /* 0x0000000000047941 */ /* 0x000fea0003800000 */
.L_x_41351:
        /* <DEDUP_REMOVED lines=18> */
.L_x_41354:
[----:B------:R-:W-:Y:S01]  /*b3d0*/  ISETP.GE.AND P0, PT, R22, RZ, PT ;  /* 0x000000ff1600720c */ /* 0x000fe20003f06270 */
[----:B------:R-:W-:-:S12]  /*b3e0*/  IMAD.MOV.U32 R3, RZ, RZ, 0x3fd774eb ;  /* 0x3fd774ebff037424 */ /* 0x000fd800078e00ff */
[----:B------:R-:W-:-:S04]  /*b3f0*/  @P0 FFMA.FTZ R2, R3, 0.93318945169448852539, -R2 ;  /* 0x3f6ee58103020823 */ /* 0x000fc80000010802 */
[----:B------:R-:W-:-:S07]  /*b400*/  @!P0 FFMA.FTZ R2, R3, 0.93318945169448852539, R2 ;  /* 0x3f6ee58103028823 */ /* 0x000fce0000010002 */
.L_x_41355:
[----:B------:R-:W-:Y:S05]  /*b410*/  BSYNC B0 ;  /* 0x0000000000007941 */ /* 0x000fea0003800000 */
.L_x_41353:
        /* <DEDUP_REMOVED lines=13> */
.L_x_41350:
        /* <DEDUP_REMOVED lines=11> */
[----:B------:R-:W-:Y:S01]  /*b5a0*/  FADD.FTZ R15, R4, -R5 ;  /* 0x80000005040f7221 */ /* 0x000fe20000010000 */
[C---:B------:R-:W-:Y:S01]  /*b5b0*/  FMUL.FTZ R4, R5.reuse, R12 ;  /* 0x0000000c05047220 */ /* 0x040fe20000410000 */
[----:B--2---:R-:W-:Y:S01]  /*b5c0*/  FADD.FTZ R18, R6, -R17 ;  /* 0x8000001106127221 */ /* 0x004fe20000010000 */
        /* <DEDUP_REMOVED lines=11> */
.L_x_41357:
        /* <DEDUP_REMOVED lines=40> */
.L_x_41356:
[----:B------:R-:W-:Y:S01]  /*b900*/  FADD.FTZ R0, R0, -1 ;  /* 0xbf80000000007421 */ /* 0x000fe20000010000 */
[----:B------:R-:W-:Y:S01]  /*b910*/  FSETP.GEU.FTZ.AND P3, PT, |R22|, |R23|, PT ;  /* 0x400000171600720b */ /* 0x000fe20003f7e200 */
[----:B------:R-:W-:Y:S02]  /*b920*/  BSSY B0, `(.L_x_41358) ;  /* 0x0000031000007945 */ /* 0x000fe40003800000 */
[----:B------:R-:W-:-:S04]  /*b930*/  FADD.FTZ R3, R3, R0 ;  /* 0x0000000003037221 */ /* 0x000fc80000010000 */
[----:B------:R-:W-:-:S04]  /*b940*/  FADD.FTZ R4, R4, R3 ;  /* 0x0000000304047221 */ /* 0x000fc80000010000 */
[----:B------:R-:W-:Y:S01]  /*b950*/  FADD.FTZ R5, R5, R4 ;  /* 0x0000000405057221 */ /* 0x000fe20000010000 */
[----:B------:R-:W-:-:S03]  /*b960*/  MOV R4, 0x3e800000 ;  /* 0x3e80000000047802 */ /* 0x000fc60000000f00 */
[----:B------:R-:W-:-:S04]  /*b970*/  FADD.FTZ R5, R2, R5 ;  /* 0x0000000502057221 */ /* 0x000fc80000010000 */
        /* <DEDUP_REMOVED lines=43> */
.L_x_41359:
[----:B------:R-:W-:Y:S05]  /*bc30*/  BSYNC B0 ;  /* 0x0000000000007941 */ /* 0x000fea0003800000 */
.L_x_41358:
[----:B------:R-:W-:Y:S01]  /*bc40*/  BSSY B4, `(.L_x_41360) ;  /* 0x0000006000047945 */ /* 0x000fe20003800000 */
[----:B------:R-:W-:-:S03]  /*bc50*/  FFMA R2, R5, R15, R4 ;  /* 0x0000000f05027223 */ /* 0x000fc60000000004 */
[----:B------:R-:W-:Y:S05]  /*bc60*/  @!P0 BRA `(.L_x_41361) ;  /* 0x00000000000c8947 */ /* 0x000fea0003800000 */
[----:B------:R-:W-:Y:S01]  /*bc70*/  IMAD.MOV.U32 R4, RZ, RZ, R13 ;  /* 0x000000ffff047224 */ /* 0x000fe200078e000d */
[----:B------:R-:W-:-:S07]  /*bc80*/  MOV R3, 0xbca0 ;  /* 0x0000bca000037802 */ /* 0x000fce0000000f00 */
[----:B------:R-:W-:Y:S05]  /*bc90*/  CALL.REL.NOINC `($__internal_78_$__cuda_sm3x_div_rn_ftz_f32_slowpath) ;  /* 0x000000ac00b87944 */ /* 0x000fea0003c00000 */
.L_x_41361:
[----:B------:R-:W-:Y:S05]  /*bca0*/  BSYNC B4 ;  /* 0x0000000000047941 */ /* 0x000fea0003800000 */
.L_x_41360:
        /* <DEDUP_REMOVED lines=18> */
.L_x_41363:
[----:B------:R-:W-:Y:S01]  /*bdd0*/  ISETP.GE.AND P0, PT, R22, RZ, PT ;  /* 0x000000ff1600720c */ /* 0x000fe20003f06270 */
[----:B------:R-:W-:-:S12]  /*bde0*/  IMAD.MOV.U32 R3, RZ, RZ, 0x3fd774eb ;  /* 0x3fd774ebff037424 */ /* 0x000fd800078e00ff */
[----:B------:R-:W-:-:S04]  /*bdf0*/  @P0 FFMA.FTZ R2, R3, 0.93318945169448852539, -R2 ;  /* 0x3f6ee58103020823 */ /* 0x000fc80000010802 */
[----:B------:R-:W-:-:S07]  /*be00*/  @!P0 FFMA.FTZ R2, R3, 0.93318945169448852539, R2 ;  /* 0x3f6ee58103028823 */ /* 0x000fce0000010002 */
.L_x_41364:
[----:B------:R-:W-:Y:S05]  /*be10*/  BSYNC B0 ;  /* 0x0000000000007941 */ /* 0x000fea0003800000 */
.L_x_41362:
        /* <DEDUP_REMOVED lines=12> */
.L_x_41340:
        /* <DEDUP_REMOVED lines=11> */
[----:B--2---:R-:W-:Y:S05]  /*bf90*/  CALL.REL.NOINC `($__internal_78_$__cuda_sm3x_div_rn_ftz_f32_slowpath) ;  /* 0x000000a800f87944 */ /* 0x004fea0003c00000 */
.L_x_41366:
[----:B------:R-:W-:Y:S05]  /*bfa0*/  BSYNC B4 ;  /* 0x0000000000047941 */ /* 0x000fea0003800000 */
.L_x_41365:
        /* <DEDUP_REMOVED lines=18> */
.L_x_41368:
[----:B------:R-:W-:Y:S01]  /*c0d0*/  ISETP.GE.AND P0, PT, R22, RZ, PT ;  /* 0x000000ff1600720c */ /* 0x000fe20003f06270 */
[----:B------:R-:W-:-:S12]  /*c0e0*/  IMAD.MOV.U32 R3, RZ, RZ, 0x3fd774eb ;  /* 0x3fd774ebff037424 */ /* 0x000fd800078e00ff */
[----:B------:R-:W-:-:S04]  /*c0f0*/  @P0 FFMA.FTZ R2, R3, 0.93318945169448852539, -R2 ;  /* 0x3f6ee58103020823 */ /* 0x000fc80000010802 */
[----:B------:R-:W-:-:S07]  /*c100*/  @!P0 FFMA.FTZ R2, R3, 0.93318945169448852539, R2 ;  /* 0x3f6ee58103028823 */ /* 0x000fce0000010002 */
.L_x_41369:
[----:B------:R-:W-:Y:S05]  /*c110*/  BSYNC B0 ;  /* 0x0000000000007941 */ /* 0x000fea0003800000 */
.L_x_41367:
        /* <DEDUP_REMOVED lines=27> */
.L_x_41339:
[----:B------:R-:W-:-:S13]  /*c2d0*/  FSETP.GEU.FTZ.AND P0, PT, R0, 9.999999682655225389e-20, PT ;  /* 0x1fec1e4a0000780b */ /* 0x000fda0003f1e000 */
[----:B------:R-:W-:Y:S05]  /*c2e0*/  @!P0 BRA `(.L_x_41370) ;  /* 0x0000000400388947 */ /* 0x000fea0003800000 */
[----:B------:R-:W-:Y:S01]  /*c2f0*/  FMUL.FTZ R2, R0, R0 ;  /* 0x0000000000027220 */ /* 0x000fe20000410000 */
[----:B------:R-:W-:Y:S01]  /*c300*/  IMAD.MOV.U32 R7, RZ, RZ, 0x3e800000 ;  /* 0x3e800000ff077424 */ /* 0x000fe200078e00ff */
[----:B------:R-:W-:Y:S01]  /*c310*/  HFMA2.MMA R6, -RZ, RZ, 1.875, 0 ;  /* 0x3f800000ff067435 */ /* 0x000fe200000001ff */
[----:B------:R0:W1:Y:S01]  /*c320*/  FCHK P0, R0, 1 ;  /* 0x3f80000000007902 */ /* 0x0000620000000000 */
[C---:B------:R-:W-:Y:S01]  /*c330*/  FADD.FTZ.RZ R3, R2.reuse, 1 ;  /* 0x3f80000002037421 */ /* 0x040fe2000001c000 */
[----:B------:R-:W-:Y:S01]  /*c340*/  ISETP.GE.U32.AND P1, PT, R2, 0x7f800000, PT ;  /* 0x7f8000000200780c */ /* 0x000fe20003f26070 */
[----:B------:R-:W-:Y:S02]  /*c350*/  BSSY B0, `(.L_x_41371) ;  /* 0x000001f000007945 */ /* 0x000fe40003800000 */
[----:B------:R-:W-:-:S04]  /*c360*/  VIADD R3, R3, 0xc0c00000 ;  /* 0xc0c0000003037836 */ /* 0x000fc80000000000 */
[----:B------:R-:W-:Y:S01]  /*c370*/  FFMA R13, R6, -1, R6 ;  /* 0xbf800000060d7823 */ /* 0x000fe20000000006 */
        /* <DEDUP_REMOVED lines=28> */
.L_x_41372:
[----:B------:R-:W-:Y:S05]  /*c540*/  BSYNC B0 ;  /* 0x0000000000007941 */ /* 0x000fea0003800000 */
.L_x_41371:
[----:B------:R-:W-:Y:S01]  /*c550*/  BSSY B4, `(.L_x_41373) ;  /* 0x0000006000047945 */ /* 0x000fe20003800000 */
[----:B------:R-:W-:-:S03]  /*c560*/  FFMA R2, R3, R12, R6 ;  /* 0x0000000c03027223 */ /* 0x000fc60000000006 */
[----:B------:R-:W-:Y:S05]  /*c570*/  @!P0 BRA `(.L_x_41374) ;  /* 0x00000000000c8947 */ /* 0x000fea0003800000 */
[----:B------:R-:W-:Y:S01]  /*c580*/  IMAD.MOV.U32 R4, RZ, RZ, 0x3f800000 ;  /* 0x3f800000ff047424 */ /* 0x000fe200078e00ff */
[----:B------:R-:W-:-:S07]  /*c590*/  MOV R3, 0xc5b0 ;  /* 0x0000c5b000037802 */ /* 0x000fce0000000f00 */
[----:B--2---:R-:W-:Y:S05]  /*c5a0*/  CALL.REL.NOINC `($__internal_78_$__cuda_sm3x_div_rn_ftz_f32_slowpath) ;  /* 0x000000a400747944 */ /* 0x004fea0003c00000 */
.L_x_41374:
[----:B------:R-:W-:Y:S05]  /*c5b0*/  BSYNC B4 ;  /* 0x0000000000047941 */ /* 0x000fea0003800000 */
.L_x_41373:
        /* <DEDUP_REMOVED lines=18> */
.L_x_41376:
[----:B------:R-:W-:Y:S01]  /*c6e0*/  ISETP.GE.AND P0, PT, R22, RZ, PT ;  /* 0x000000ff1600720c */ /* 0x000fe20003f06270 */
[----:B------:R-:W-:-:S12]  /*c6f0*/  IMAD.MOV.U32 R3, RZ, RZ, 0x3fd774eb ;  /* 0x3fd774ebff037424 */ /* 0x000fd800078e00ff */
[----:B------:R-:W-:-:S04]  /*c700*/  @P0 FFMA.FTZ R2, R3, 0.93318945169448852539, -R2 ;  /* 0x3f6ee58103020823 */ /* 0x000fc80000010802 */
[----:B------:R-:W-:-:S07]  /*c710*/  @!P0 FFMA.FTZ R2, R3, 0.93318945169448852539, R2 ;  /* 0x3f6ee58103028823 */ /* 0x000fce0000010002 */
.L_x_41377:
[----:B------:R-:W-:Y:S05]  /*c720*/  BSYNC B0 ;  /* 0x0000000000007941 */ /* 0x000fea0003800000 */
.L_x_41375:
        /* <DEDUP_REMOVED lines=10> */
.L_x_41370:
        /* <DEDUP_REMOVED lines=12> */
.L_x_41379:
[----:B------:R-:W-:Y:S05]  /*c890*/  BSYNC B4 ;  /* 0x0000000000047941 */ /* 0x000fea0003800000 */
.L_x_41378:
        /* <DEDUP_REMOVED lines=18> */
.L_x_41381:
[----:B------:R-:W-:Y:S01]  /*c9c0*/  ISETP.GE.AND P0, PT, R22, RZ, PT ;  /* 0x000000ff1600720c */ /* 0x000fe20003f06270 */
[----:B------:R-:W-:-:S12]  /*c9d0*/  IMAD.MOV.U32 R3, RZ, RZ, 0x3fd774eb ;  /* 0x3fd774ebff037424 */ /* 0x000fd800078e00ff */
[----:B------:R-:W-:-:S04]  /*c9e0*/  @P0 FFMA.FTZ R2, R3, 0.93318945169448852539, -R2 ;  /* 0x3f6ee58103020823 */ /* 0x000fc80000010802 */
[----:B------:R-:W-:-:S07]  /*c9f0*/  @!P0 FFMA.FTZ R2, R3, 0.93318945169448852539, R2 ;  /* 0x3f6ee58103028823 */ /* 0x000fce0000010002 */
.L_x_41382:
[----:B------:R-:W-:Y:S05]  /*ca00*/  BSYNC B0 ;  /* 0x0000000000007941 */ /* 0x000fea0003800000 */
.L_x_41380:
        /* <DEDUP_REMOVED lines=11> */
.L_x_41338:
        /* <DEDUP_REMOVED lines=32> */
[----:B--2---:R-:W-:Y:S05]  /*ccc0*/  CALL.REL.NOINC `($__internal_78_$__cuda_sm3x_div_rn_ftz_f32_slowpath) ;  /* 0x0000009c00ac7944 */ /* 0x004fea0003c00000 */
.L_x_41384:
[----:B------:R-:W-:Y:S05]  /*ccd0*/  BSYNC B4 ;  /* 0x0000000000047941 */ /* 0x000fea0003800000 */
.L_x_41383:
        /* <DEDUP_REMOVED lines=18> */
.L_x_41386:
[----:B------:R-:W-:Y:S01]  /*ce00*/  ISETP.GE.AND P0, PT, R22, RZ, PT ;  /* 0x000000ff1600720c */ /* 0x000fe20003f06270 */
[----:B------:R-:W-:-:S12]  /*ce10*/  IMAD.MOV.U32 R3, RZ, RZ, 0x3fd774eb ;  /* 0x3fd774ebff037424 */ /* 0x000fd800078e00ff */
[----:B------:R-:W-:-:S04]  /*ce20*/  @P0 FFMA.FTZ R2, R3, 0.93318945169448852539, -R2 ;  /* 0x3f6ee58103020823 */ /* 0x000fc80000010802 */
[----:B------:R-:W-:-:S07]  /*ce30*/  @!P0 FFMA.FTZ R2, R3, 0.93318945169448852539, R2 ;  /* 0x3f6ee58103028823 */ /* 0x000fce0000010002 */
.L_x_41387:
[----:B------:R-:W-:Y:S05]  /*ce40*/  BSYNC B0 ;  /* 0x0000000000007941 */ /* 0x000fea0003800000 */
.L_x_41385:
        /* <DEDUP_REMOVED lines=11> */
.L_x_41337:
        /* <DEDUP_REMOVED lines=23> */
[----:B------:R-:W-:Y:S01]  /*d070*/  IMAD.MOV.U32 R4, RZ, RZ, R7 ;  /* 0x000000ffff047224 */ /* 0x000fe200078e0007 */
[----:B------:R-:W-:-:S07]  /*d080*/  MOV R3, 0xd0a0 ;  /* 0x0000d0a000037802 */ /* 0x000fce0000000f00 */
[----:B--2---:R-:W-:Y:S05]  /*d090*/  CALL.REL.NOINC `($__internal_78_$__cuda_sm3x_div_rn_ftz_f32_slowpath) ;  /* 0x0000009800b87944 */ /* 0x004fea0003c00000 */
.L_x_41389:
[----:B------:R-:W-:Y:S05]  /*d0a0*/  BSYNC B4 ;  /* 0x0000000000047941 */ /* 0x000fea0003800000 */
.L_x_41388:
        /* <DEDUP_REMOVED lines=18> */
.L_x_41391:
[----:B------:R-:W-:Y:S01]  /*d1d0*/  ISETP.GE.AND P0, PT, R22, RZ, PT ;  /* 0x000000ff1600720c */ /* 0x000fe20003f06270 */
[----:B------:R-:W-:-:S12]  /*d1e0*/  IMAD.MOV.U32 R3, RZ, RZ, 0x3fd774eb ;  /* 0x3fd774ebff037424 */ /* 0x000fd800078e00ff */
[----:B------:R-:W-:-:S04]  /*d1f0*/  @P0 FFMA.FTZ R2, R3, 0.93318945169448852539, -R2 ;  /* 0x3f6ee58103020823 */ /* 0x000fc80000010802 */
[----:B------:R-:W-:-:S07]  /*d200*/  @!P0 FFMA.FTZ R2, R3, 0.93318945169448852539, R2 ;  /* 0x3f6ee58103028823 */ /* 0x000fce0000010002 */
.L_x_41392:
[----:B------:R-:W-:Y:S05]  /*d210*/  BSYNC B0 ;  /* 0x0000000000007941 */ /* 0x000fea0003800000 */
.L_x_41390:
        /* <DEDUP_REMOVED lines=12> */
.L_x_41349:
[----:B------:R-:W-:Y:S05]  /*d2e0*/  BSYNC B1 ;  /* 0x0000000000017941 */ /* 0x000fea0003800000 */
.L_x_41336:
        /* <DEDUP_REMOVED lines=41> */
.L_x_41395:
        /* <DEDUP_REMOVED lines=10> */
.L_x_41394:
[----:B------:R-:W-:-:S04]  /*d620*/  FMUL.RZ R4, R4, 0.15915493667125701904 ;  /* 0x3e22f98304047820 */ /* 0x000fc8000040c000 */
[----:B------:R0:W1:Y:S08]  /*d630*/  MUFU.SIN R17, R4 ;  /* 0x0000000400117308 */ /* 0x0000700000000400 */
[----:B------:R0:W3:Y:S01]  /*d640*/  MUFU.COS R16, R4 ;  /* 0x0000000400107308 */ /* 0x0000e20000000000 */
[----:B------:R-:W-:Y:S05]  /*d650*/  BRA `(.L_x_41335) ;  /* 0x00000000000c7947 */ /* 0x000fea0003800000 */
.L_x_41393:
[----:B------:R-:W-:Y:S01]  /*d660*/  FMUL.FTZ R16, R25, 1.4426950216293334961 ;  /* 0x3fb8aa3b19107820 */ /* 0x000fe20000410000 */
[----:B------:R-:W-:-:S05]  /*d670*/  IMAD.MOV.U32 R17, RZ, RZ, R4 ;  /* 0x000000ffff117224 */ /* 0x000fca00078e0004 */
[----:B------:R-:W4:Y:S02]  /*d680*/  MUFU.EX2 R16, R16 ;  /* 0x0000001000107308 */ /* 0x000f240000000800 */
.L_x_41335:
[----:B------:R-:W-:Y:S05]  /*d690*/  BSYNC B2 ;  /* 0x0000000000027941 */ /* 0x000fea0003800000 */
.L_x_41334:
[----:B------:R-:W5:Y:S01]  /*d6a0*/  S2R R3, SR_TID.X ;  /* 0x0000000000037919 */ /* 0x000f620000002100 */
[----:B------:R-:W-:Y:S01]  /*d6b0*/  BSSY B2, `(.L_x_41396) ;  /* 0x00002bc000027945 */ /* 0x000fe20003800000 */
[----:B--2---:R-:W-:Y:S01]  /*d6c0*/  CS2R R18, SRZ ;  /* 0x0000000000127805 */ /* 0x004fe2000001ff00 */
[----:B-----5:R-:W-:-:S05]  /*d6d0*/  VIADD R3, R3, 0x100 ;  /* 0x0000010003037836 */ /* 0x020fca0000000000 */
        /* <DEDUP_REMOVED lines=36> */
[----:B0-----:R-:W-:Y:S01]  /*d920*/  IMAD.IADD R4, R2, 0x1, -R3 ;  /* 0x0000000102047824 */ /* 0x001fe200078e0a03 */
        /* <DEDUP_REMOVED lines=26> */
.L_x_41405:
[----:B------:R-:W-:Y:S05]  /*dad0*/  BSYNC B0 ;  /* 0x0000000000007941 */ /* 0x000fea0003800000 */
.L_x_41404:
[----:B------:R-:W-:Y:S01]  /*dae0*/  BSSY B4, `(.L_x_41406) ;  /* 0x0000006000047945 */ /* 0x000fe20003800000 */
[----:B------:R-:W-:-:S03]  /*daf0*/  FFMA R2, R15, R5, R6 ;  /* 0x000000050f027223 */ /* 0x000fc60000000006 */
[----:B------:R-:W-:Y:S05]  /*db00*/  @!P0 BRA `(.L_x_41407) ;  /* 0x00000000000c8947 */ /* 0x000fea0003800000 */
[----:B------:R-:W-:Y:S01]  /*db10*/  IMAD.MOV.U32 R4, RZ, RZ, R13 ;  /* 0x000000ffff047224 */ /* 0x000fe200078e000d */
[----:B------:R-:W-:-:S07]  /*db20*/  MOV R3, 0xdb40 ;  /* 0x0000db4000037802 */ /* 0x000fce0000000f00 */
[----:B-1-34-:R-:W-:Y:S05]  /*db30*/  CALL.REL.NOINC `($__internal_78_$__cuda_sm3x_div_rn_ftz_f32_slowpath) ;  /* 0x0000009000107944 */ /* 0x01afea0003c00000 */
.L_x_41407:
[----:B------:R-:W-:Y:S05]  /*db40*/  BSYNC B4 ;  /* 0x0000000000047941 */ /* 0x000fea0003800000 */
.L_x_41406:
        /* <DEDUP_REMOVED lines=18> */
.L_x_41409:
[----:B------:R-:W-:Y:S01]  /*dc70*/  ISETP.GE.AND P0, PT, R28, RZ, PT ;  /* 0x000000ff1c00720c */ /* 0x000fe20003f06270 */
[----:B------:R-:W-:-:S12]  /*dc80*/  IMAD.MOV.U32 R3, RZ, RZ, 0x3fd774eb ;  /* 0x3fd774ebff037424 */ /* 0x000fd800078e00ff */
[----:B------:R-:W-:-:S04]  /*dc90*/  @P0 FFMA.FTZ R2, R3, 0.93318945169448852539, -R2 ;  /* 0x3f6ee58103020823 */ /* 0x000fc80000010802 */
[----:B------:R-:W-:-:S07]  /*dca0*/  @!P0 FFMA.FTZ R2, R3, 0.93318945169448852539, R2 ;  /* 0x3f6ee58103028823 */ /* 0x000fce0000010002 */
.L_x_41410:
[----:B------:R-:W-:Y:S05]  /*dcb0*/  BSYNC B0 ;  /* 0x0000000000007941 */ /* 0x000fea0003800000 */
.L_x_41408:
        /* <DEDUP_REMOVED lines=12> */
.L_x_41403:
[----:B------:R-:W-:-:S04]  /*dd80*/  FMUL.FTZ R2, R0, R0 ;  /* 0x0000000000027220 */ /* 0x000fc80000410000 */
[----:B------:R-:W-:-:S05]  /*dd90*/  FFMA.FTZ R7, R13, R13, R2 ;  /* 0x0000000d0d077223 */ /* 0x000fca0000010002 */
[----:B------:R-:W-:-:S13]  /*dda0*/  FSETP.GTU.FTZ.AND P0, PT, R7, 0.69999998807907104492, PT ;  /* 0x3f3333330700780b */ /* 0x000fda0003f1c000 */
[----:B------:R-:W-:Y:S05]  /*ddb0*/  @P0 BRA `(.L_x_41412) ;  /* 0x0000000000c40947 */ /* 0x000fea0003800000 */
[----:B------:R-:W2:Y:S01]  /*ddc0*/  MUFU.RCP R2, R13 ;  /* 0x0000000d00027308 */ /* 0x000ea20000001000 */
[----:B------:R-:W-:Y:S07]  /*ddd0*/  BSSY B4, `(.L_x_41413) ;  /* 0x000000b000047945 */ /* 0x000fee0003800000 */
[----:B------:R-:W5:Y:S01]  /*dde0*/  FCHK P0, R0, R13 ;  /* 0x0000000d00007302 */ /* 0x000f620000000000 */
[----:B--2---:R-:W-:-:S04]  /*ddf0*/  FFMA R3, -R13, R2, 1 ;  /* 0x3f8000000d037423 */ /* 0x004fc80000000102 */
[----:B------:R-:W-:-:S04]  /*de00*/  FFMA R3, R2, R3, R2 ;  /* 0x0000000302037223 */ /* 0x000fc80000000002 */
[----:B------:R-:W-:-:S04]  /*de10*/  FFMA R2, R0, R3, RZ ;  /* 0x0000000300027223 */ /* 0x000fc800000000ff */
[----:B0-----:R-:W-:-:S04]  /*de20*/  FFMA R4, -R13, R2, R0 ;  /* 0x000000020d047223 */ /* 0x001fc80000000100 */
[----:B------:R-:W-:Y:S01]  /*de30*/  FFMA R2, R3, R4, R2 ;  /* 0x0000000403027223 */ /* 0x000fe20000000002 */
[----:B-----5:R-:W-:Y:S06]  /*de40*/  @!P0 BRA `(.L_x_41414) ;  /* 0x00000000000c8947 */ /* 0x020fec0003800000 */
[----:B------:R-:W-:Y:S01]  /*de50*/  IMAD.MOV.U32 R4, RZ, RZ, R13 ;  /* 0x000000ffff047224 */ /* 0x000fe200078e000d */
[----:B------:R-:W-:-:S07]  /*de60*/  MOV R3, 0xde80 ;  /* 0x0000de8000037802 */ /* 0x000fce0000000f00 */
[----:B-1-34-:R-:W-:Y:S05]  /*de70*/  CALL.REL.NOINC `($__internal_78_$__cuda_sm3x_div_rn_ftz_f32_slowpath) ;  /* 0x0000008c00407944 */ /* 0x01afea0003c00000 */
.L_x_41414:
[----:B------:R-:W-:Y:S05]  /*de80*/  BSYNC B4 ;  /* 0x0000000000047941 */ /* 0x000fea0003800000 */
.L_x_41413:
        /* <DEDUP_REMOVED lines=18> */
.L_x_41416:
[----:B------:R-:W-:Y:S01]  /*dfb0*/  ISETP.GE.AND P0, PT, R28, RZ, PT ;  /* 0x000000ff1c00720c */ /* 0x000fe20003f06270 */
[----:B------:R-:W-:-:S12]  /*dfc0*/  IMAD.MOV.U32 R3, RZ, RZ, 0x3fd774eb ;  /* 0x3fd774ebff037424 */ /* 0x000fd800078e00ff */
[----:B------:R-:W-:-:S04]  /*dfd0*/  @P0 FFMA.FTZ R2, R3, 0.93318945169448852539, -R2 ;  /* 0x3f6ee58103020823 */ /* 0x000fc80000010802 */
[----:B------:R-:W-:-:S07]  /*dfe0*/  @!P0 FFMA.FTZ R2, R3, 0.93318945169448852539, R2 ;  /* 0x3f6ee58103028823 */ /* 0x000fce0000010002 */
.L_x_41417:
[----:B------:R-:W-:Y:S05]  /*dff0*/  BSYNC B0 ;  /* 0x0000000000007941 */ /* 0x000fea0003800000 */
.L_x_41415:
        /* <DEDUP_REMOVED lines=13> */
.L_x_41412:
[----:B------:R-:W-:Y:S01]  /*e0d0*/  LOP3.LUT R2, R13, 0xffff0000, RZ, 0xc0, !PT ;  /* 0xffff00000d027812 */ /* 0x000fe200078ec0ff */
[----:B------:R-:W-:Y:S01]  /*e0e0*/  BSSY B0, `(.L_x_41418) ;  /* 0x000003f000007945 */ /* 0x000fe20003800000 */
[----:B------:R-:W-:-:S03]  /*e0f0*/  LOP3.LUT R7, R0, 0xffff0000, RZ, 0xc0, !PT ;  /* 0xffff000000077812 */ /* 0x000fc600078ec0ff */
[--C-:B0-----:R-:W-:Y:S01]  /*e100*/  FADD.FTZ R4, R13, -R2.reuse ;  /* 0x800000020d047221 */ /* 0x101fe20000010000 */
        /* <DEDUP_REMOVED lines=21> */
.L_x_41419:
        /* <DEDUP_REMOVED lines=40> */
.L_x_41418:
        /* <DEDUP_REMOVED lines=19> */
[----:B------:R-:W-:-:S04]  /*e610*/  ISETP.GE.U32.AND P1, PT, R19, 0x7f800000, PT ;  /* 0x7f8000001300780c */ /* 0x000fc80003f26070 */
[----:B------:R-:W-:-:S04]  /*e620*/  IADD3 R0, R0, -0x3f400000, RZ ;  /* 0xc0c0000000007810 */ /* 0x000fc80007ffe0ff */
        /* <DEDUP_REMOVED lines=30> */
.L_x_41421:
[----:B------:R-:W-:Y:S05]  /*e810*/  BSYNC B0 ;  /* 0x0000000000007941 */ /* 0x000fea0003800000 */
.L_x_41420:
[----:B------:R-:W-:Y:S01]  /*e820*/  BSSY B4, `(.L_x_41422) ;  /* 0x0000006000047945 */ /* 0x000fe20003800000 */
[----:B------:R-:W-:-:S03]  /*e830*/  FFMA R2, R5, R15, R4 ;  /* 0x0000000f05027223 */ /* 0x000fc60000000004 */
[----:B------:R-:W-:Y:S05]  /*e840*/  @!P0 BRA `(.L_x_41423) ;  /* 0x00000000000c8947 */ /* 0x000fea0003800000 */
[----:B------:R-:W-:Y:S01]  /*e850*/  IMAD.MOV.U32 R4, RZ, RZ, R13 ;  /* 0x000000ffff047224 */ /* 0x000fe200078e000d */
[----:B------:R-:W-:-:S07]  /*e860*/  MOV R3, 0xe880 ;  /* 0x0000e88000037802 */ /* 0x000fce0000000f00 */
[----:B-1-34-:R-:W-:Y:S05]  /*e870*/  CALL.REL.NOINC `($__internal_78_$__cuda_sm3x_div_rn_ftz_f32_slowpath) ;  /* 0x0000008000c07944 */ /* 0x01afea0003c00000 */
.L_x_41423:
[----:B------:R-:W-:Y:S05]  /*e880*/  BSYNC B4 ;  /* 0x0000000000047941 */ /* 0x000fea0003800000 */
.L_x_41422:
        /* <DEDUP_REMOVED lines=18> */
.L_x_41425:
[----:B------:R-:W-:Y:S01]  /*e9b0*/  ISETP.GE.AND P0, PT, R28, RZ, PT ;  /* 0x000000ff1c00720c */ /* 0x000fe20003f06270 */
[----:B------:R-:W-:-:S12]  /*e9c0*/  IMAD.MOV.U32 R3, RZ, RZ, 0x3fd774eb ;  /* 0x3fd774ebff037424 */ /* 0x000fd800078e00ff */
[----:B------:R-:W-:-:S04]  /*e9d0*/  @P0 FFMA.FTZ R2, R3, 0.93318945169448852539, -R2 ;  /* 0x3f6ee58103020823 */ /* 0x000fc80000010802 */
[----:B------:R-:W-:-:S07]  /*e9e0*/  @!P0 FFMA.FTZ R2, R3, 0.93318945169448852539, R2 ;  /* 0x3f6ee58103028823 */ /* 0x000fce0000010002 */
.L_x_41426:
[----:B------:R-:W-:Y:S05]  /*e9f0*/  BSYNC B0 ;  /* 0x0000000000007941 */ /* 0x000fea0003800000 */
.L_x_41424:
[C---:B------:R-:W-:Y:S01]  /*ea00*/  FSETP.NEU.FTZ.AND P1, PT, |R28|.reuse, |R29|, PT ;  /* 0x4000001d1c00720b */ /* 0x040fe20003f3d200 */
[C---:B------:R-:W-:Y:S01]  /*ea10*/  FADD.FTZ R3, |R28|.reuse, |R29| ;  /* 0x4000001d1c037221 */ /* 0x040fe20000010200 */
        /* <DEDUP_REMOVED lines=10> */
.L_x_41402:
        /* <DEDUP_REMOVED lines=12> */
.L_x_41428:
[----:B------:R-:W-:Y:S05]  /*eb80*/  BSYNC B4 ;  /* 0x0000000000047941 */ /* 0x000fea0003800000 */
.L_x_41427:
        /* <DEDUP_REMOVED lines=18> */
.L_x_41430:
[----:B------:R-:W-:Y:S01]  /*ecb0*/  ISETP.GE.AND P0, PT, R28, RZ, PT ;  /* 0x000000ff1c00720c */ /* 0x000fe20003f06270 */
[----:B------:R-:W-:-:S12]  /*ecc0*/  IMAD.MOV.U32 R3, RZ, RZ, 0x3fd774eb ;  /* 0x3fd774ebff037424 */ /* 0x000fd800078e00ff */
[----:B------:R-:W-:-:S04]  /*ecd0*/  @P0 FFMA.FTZ R2, R3, 0.93318945169448852539, -R2 ;  /* 0x3f6ee58103020823 */ /* 0x000fc80000010802 */
[----:B------:R-:W-:-:S07]  /*ece0*/  @!P0 FFMA.FTZ R2, R3, 0.93318945169448852539, R2 ;  /* 0x3f6ee58103028823 */ /* 0x000fce0000010002 */
.L_x_41431:
[----:B------:R-:W-:Y:S05]  /*ecf0*/  BSYNC B0 ;  /* 0x0000000000007941 */ /* 0x000fea0003800000 */
.L_x_41429:
        /* <DEDUP_REMOVED lines=27> */
.L_x_41401:
[----:B------:R-:W-:-:S13]  /*eeb0*/  FSETP.GEU.FTZ.AND P0, PT, R0, 9.999999682655225389e-20, PT ;  /* 0x1fec1e4a0000780b */ /* 0x000fda0003f1e000 */
[----:B------:R-:W-:Y:S05]  /*eec0*/  @!P0 BRA `(.L_x_41432) ;  /* 0x0000000400388947 */ /* 0x000fea0003800000 */
[----:B------:R-:W-:Y:S01]  /*eed0*/  FMUL.FTZ R2, R0, R0 ;  /* 0x0000000000027220 */ /* 0x000fe20000410000 */
[----:B------:R-:W-:Y:S01]  /*eee0*/  IMAD.MOV.U32 R7, RZ, RZ, 0x3e800000 ;  /* 0x3e800000ff077424 */ /* 0x000fe200078e00ff */
[----:B------:R2:W0:Y:S01]  /*eef0*/  FCHK P0, R0, 1 ;  /* 0x3f80000000007902 */ /* 0x0004220000000000 */
[----:B------:R-:W-:Y:S02]  /*ef00*/  IMAD.MOV.U32 R6, RZ, RZ, 0x3f800000 ;  /* 0x3f800000ff067424 */ /* 0x000fe400078e00ff */
[C---:B------:R-:W-:Y:S01]  /*ef10*/  FADD.FTZ.RZ R3, R2.reuse, 1 ;  /* 0x3f80000002037421 */ /* 0x040fe2000001c000 */
[----:B------:R-:W-:Y:S01]  /*ef20*/  ISETP.GE.U32.AND P1, PT, R2, 0x7f800000, PT ;  /* 0x7f8000000200780c */ /* 0x000fe20003f26070 */
[----:B------:R-:W-:Y:S01]  /*ef30*/  BSSY B0, `(.L_x_41433) ;  /* 0x000001f000007945 */ /* 0x000fe20003800000 */
[----:B------:R-:W-:Y:S01]  /*ef40*/  FFMA R13, R6, -1, R6 ;  /* 0xbf800000060d7823 */ /* 0x000fe20000000006 */
[----:B------:R-:W-:-:S05]  /*ef50*/  VIADD R3, R3, 0xc0c00000 ;  /* 0xc0c0000003037836 */ /* 0x000fca0000000000 */
[----:B------:R-:W-:-:S04]  /*ef60*/  LOP3.LUT R5, R3, 0xff800000, RZ, 0xc0, !PT ;  /* 0xff80000003057812 */ /* 0x000fc800078ec0ff */
[----:B0-----:R-:W-:Y:S01]  /*ef70*/  IADD3 R4, -R5, 0x40800000, RZ ;  /* 0x4080000005047810 */ /* 0x001fe20007ffe1ff */
[----:B------:R-:W-:Y:S01]  /*ef80*/  IMAD.IADD R3, R2, 0x1, -R5 ;  /* 0x0000000102037824 */ /* 0x000fe200078e0a05 */
[----:B------:R-:W-:-:S03]  /*ef90*/  I2FP.F32.S32 R5, R5 ;  /* 0x0000000500057245 */ /* 0x000fc60000201400 */
[----:B------:R-:W-:Y:S01]  /*efa0*/  FFMA.FTZ R4, R4, R7, -1 ;  /* 0xbf80000004047423 */ /* 0x000fe20000010007 */
[----:B------:R-:W-:Y:S01]  /*efb0*/  HFMA2.MMA R7, -RZ, RZ, 1.3056640625, -1.8671875 ;  /* 0x3d39bf78ff077435 */ /* 0x000fe200000001ff */
[----:B------:R-:W-:Y:S02]  /*efc0*/  FMUL.FTZ R5, R5, 1.1920928955078125e-07 ;  /* 0x3400000005057820 */ /* 0x000fe40000410000 */
[----:B------:R-:W-:-:S07]  /*efd0*/  FADD.FTZ R4, R3, R4 ;  /* 0x0000000403047221 */ /* 0x000fce0000010000 */
        /* <DEDUP_REMOVED lines=14> */
[----:B--2---:R-:W-:Y:S06]  /*f0c0*/  @!P1 BRA `(.L_x_41434) ;  /* 0x0000000000149947 */ /* 0x004fec0003800000 */
[C---:B------:R-:W-:Y:S02]  /*f0d0*/  ISETP.GE.AND P1, PT, R2.reuse, -0x407fffff, PT ;  /* 0xbf8000010200780c */ /* 0x040fe40003f26270 */
[----:B------:R-:W-:-:S11]  /*f0e0*/  FSETP.NEU.FTZ.AND P2, PT, R2, RZ, PT ;  /* 0x000000ff0200720b */ /* 0x000fd60003f5d000 */
[----:B------:R-:W-:-:S04]  /*f0f0*/  @P1 IMAD.MOV.U32 R5, RZ, RZ, 0x7f800000 ;  /* 0x7f800000ff051424 */ /* 0x000fc800078e00ff */
[----:B------:R-:W-:-:S05]  /*f100*/  @P1 FFMA.FTZ R7, R2, R5, +INF ;  /* 0x7f80000002071423 */ /* 0x000fca0000010005 */
[----:B------:R-:W-:-:S07]  /*f110*/  FSEL R7, R7, -RZ, P2 ;  /* 0x800000ff07077208 */ /* 0x000fce0001000000 */
.L_x_41434:
[----:B------:R-:W-:Y:S05]  /*f120*/  BSYNC B0 ;  /* 0x0000000000007941 */ /* 0x000fea0003800000 */
.L_x_41433:
[----:B------:R-:W-:Y:S01]  /*f130*/  BSSY B4, `(.L_x_41435) ;  /* 0x0000006000047945 */ /* 0x000fe20003800000 */
[----:B------:R-:W-:-:S03]  /*f140*/  FFMA R2, R3, R12, R6 ;  /* 0x0000000c03027223 */ /* 0x000fc60000000006 */
[----:B------:R-:W-:Y:S05]  /*f150*/  @!P0 BRA `(.L_x_41436) ;  /* 0x00000000000c8947 */ /* 0x000fea0003800000 */
[----:B------:R-:W-:Y:S01]  /*f160*/  IMAD.MOV.U32 R4, RZ, RZ, 0x3f800000 ;  /* 0x3f800000ff047424 */ /* 0x000fe200078e00ff */
[----:B------:R-:W-:-:S07]  /*f170*/  MOV R3, 0xf190 ;  /* 0x0000f19000037802 */ /* 0x000fce0000000f00 */
[----:B-1-34-:R-:W-:Y:S05]  /*f180*/  CALL.REL.NOINC `($__internal_78_$__cuda_sm3x_div_rn_ftz_f32_slowpath) ;  /* 0x00000078007c7944 */ /* 0x01afea0003c00000 */
.L_x_41436:
[----:B------:R-:W-:Y:S05]  /*f190*/  BSYNC B4 ;  /* 0x0000000000047941 */ /* 0x000fea0003800000 */
.L_x_41435:
        /* <DEDUP_REMOVED lines=18> */
.L_x_41438:
[----:B------:R-:W-:Y:S01]  /*f2c0*/  ISETP.GE.AND P0, PT, R28, RZ, PT ;  /* 0x000000ff1c00720c */ /* 0x000fe20003f06270 */
[----:B------:R-:W-:-:S12]  /*f2d0*/  IMAD.MOV.U32 R3, RZ, RZ, 0x3fd774eb ;  /* 0x3fd774ebff037424 */ /* 0x000fd800078e00ff */
[----:B------:R-:W-:-:S04]  /*f2e0*/  @P0 FFMA.FTZ R2, R3, 0.93318945169448852539, -R2 ;  /* 0x3f6ee58103020823 */ /* 0x000fc80000010802 */
[----:B------:R-:W-:-:S07]  /*f2f0*/  @!P0 FFMA.FTZ R2, R3, 0.93318945169448852539, R2 ;  /* 0x3f6ee58103028823 */ /* 0x000fce0000010002 */
.L_x_41439:
[----:B------:R-:W-:Y:S05]  /*f300*/  BSYNC B0 ;  /* 0x0000000000007941 */ /* 0x000fea0003800000 */
.L_x_41437:
        /* <DEDUP_REMOVED lines=10> */
.L_x_41432:
[----:B------:R-:W-:Y:S01]  /*f3b0*/  IMAD.MOV.U32 R3, RZ, RZ, 0x3f800000 ;  /* 0x3f800000ff037424 */ /* 0x000fe200078e00ff */
[----:B------:R-:W2:Y:S01]  /*f3c0*/  FCHK P0, R0, 1 ;  /* 0x3f80000000007902 */ /* 0x000ea20000000000 */
[----:B------:R-:W-:Y:S02]  /*f3d0*/  BSSY B4, `(.L_x_41440) ;  /* 0x000000a000047945 */ /* 0x000fe40003800000 */
[----:B------:R-:W-:-:S04]  /*f3e0*/  FFMA R2, R3, -R3, 1 ;  /* 0x3f80000003027423 */ /* 0x000fc80000000803 */
[----:B------:R-:W-:-:S04]  /*f3f0*/  FFMA R3, R2, R3, 1 ;  /* 0x3f80000002037423 */ /* 0x000fc80000000003 */
[----:B------:R-:W-:-:S04]  /*f400*/  FFMA R5, R3, R0, RZ ;  /* 0x0000000003057223 */ /* 0x000fc800000000ff */
[----:B------:R-:W-:-:S04]  /*f410*/  FFMA R2, R5, -1, R0 ;  /* 0xbf80000005027823 */ /* 0x000fc80000000000 */
[----:B------:R-:W-:Y:S01]  /*f420*/  FFMA R2, R3, R2, R5 ;  /* 0x0000000203027223 */ /* 0x000fe20000000005 */
[----:B--2---:R-:W-:Y:S06]  /*f430*/  @!P0 BRA `(.L_x_41441) ;  /* 0x00000000000c8947 */ /* 0x004fec0003800000 */
[----:B0-----:R-:W-:Y:S02]  /*f440*/  MOV R4, 0x3f800000 ;  /* 0x3f80000000047802 */ /* 0x001fe40000000f00 */
[----:B------:R-:W-:-:S07]  /*f450*/  MOV R3, 0xf470 ;  /* 0x0000f47000037802 */ /* 0x000fce0000000f00 */
[----:B-1-34-:R-:W-:Y:S05]  /*f460*/  CALL.REL.NOINC `($__internal_78_$__cuda_sm3x_div_rn_ftz_f32_slowpath) ;  /* 0x0000007400c47944 */ /* 0x01afea0003c00000 */
.L_x_41441:
[----:B------:R-:W-:Y:S05]  /*f470*/  BSYNC B4 ;  /* 0x0000000000047941 */ /* 0x000fea0003800000 */
.L_x_41440:
[----:B0-----:R-:W-:Y:S02]  /*f480*/  IMAD.MOV.U32 R4, RZ, RZ, 0x3b33710b ;  /* 0x3b33710bff047424 */ /* 0x001fe400078e00ff */
        /* <DEDUP_REMOVED lines=17> */
.L_x_41443:
[----:B------:R-:W-:Y:S01]  /*f5a0*/  ISETP.GE.AND P0, PT, R28, RZ, PT ;  /* 0x000000ff1c00720c */ /* 0x000fe20003f06270 */
[----:B------:R-:W-:-:S12]  /*f5b0*/  IMAD.MOV.U32 R3, RZ, RZ, 0x3fd774eb ;  /* 0x3fd774ebff037424 */ /* 0x000fd800078e00ff */
[----:B------:R-:W-:-:S04]  /*f5c0*/  @P0 FFMA.FTZ R2, R3, 0.93318945169448852539, -R2 ;  /* 0x3f6ee58103020823 */ /* 0x000fc80000010802 */
[----:B------:R-:W-:-:S07]  /*f5d0*/  @!P0 FFMA.FTZ R2, R3, 0.93318945169448852539, R2 ;  /* 0x3f6ee58103028823 */ /* 0x000fce0000010002 */
.L_x_41444:
[----:B------:R-:W-:Y:S05]  /*f5e0*/  BSYNC B0 ;  /* 0x0000000000007941 */ /* 0x000fea0003800000 */
.L_x_41442:
        /* <DEDUP_REMOVED lines=11> */
.L_x_41400:
[----:B------:R-:W-:Y:S01]  /*f6a0*/  FMUL.FTZ R2, R28, 0.36787945032119750977 ;  /* 0x3ebc5ab21c027820 */ /* 0x000fe20000410000 */
[----:B------:R-:W-:Y:S01]  /*f6b0*/  FMUL.FTZ R3, R29, 0.36787945032119750977 ;  /* 0x3ebc5ab21d037820 */ /* 0x000fe20000410000 */
[----:B------:R-:W2:Y:S01]  /*f6c0*/  MUFU.RCP R12, R13 ;  /* 0x0000000d000c7308 */ /* 0x000ea20000001000 */
[----:B------:R-:W-:Y:S02]  /*f6d0*/  IMAD.MOV.U32 R7, RZ, RZ, 0x3f800000 ;  /* 0x3f800000ff077424 */ /* 0x000fe400078e00ff */
[----:B------:R-:W-:Y:S01]  /*f6e0*/  FADD.FTZ R2, |R2|, -RZ ;  /* 0x800000ff02027221 */ /* 0x000fe20000010200 */
[----:B------:R-:W-:Y:S01]  /*f6f0*/  FADD.FTZ R3, |R3|, -RZ ;  /* 0x800000ff03037221 */ /* 0x000fe20000010200 */
[----:B------:R-:W-:Y:S04]  /*f700*/  BSSY B4, `(.L_x_41445) ;  /* 0x000001b000047945 */ /* 0x000fe80003800000 */
[----:B0-----:R-:W-:-:S02]  /*f710*/  VIMNMX R4, R2, R3, !PT ;  /* 0x0000000302047248 */ /* 0x001fc40007fe0100 */
        /* <DEDUP_REMOVED lines=9> */
[----:B--2---:R-:W-:-:S04]  /*f7b0*/  FFMA R3, -R13, R12, 1 ;  /* 0x3f8000000d037423 */ /* 0x004fc8000000010c */
        /* <DEDUP_REMOVED lines=14> */
[----:B-1-34-:R-:W-:Y:S05]  /*f8a0*/  CALL.REL.NOINC `($__internal_78_$__cuda_sm3x_div_rn_ftz_f32_slowpath) ;  /* 0x0000007000b47944 */ /* 0x01afea0003c00000 */
.L_x_41446:
[----:B------:R-:W-:Y:S05]  /*f8b0*/  BSYNC B4 ;  /* 0x0000000000047941 */ /* 0x000fea0003800000 */
.L_x_41445:
        /* <DEDUP_REMOVED lines=18> */
.L_x_41448:
[----:B------:R-:W-:Y:S01]  /*f9e0*/  ISETP.GE.AND P0, PT, R28, RZ, PT ;  /* 0x000000ff1c00720c */ /* 0x000fe20003f06270 */
[----:B------:R-:W-:-:S12]  /*f9f0*/  HFMA2.MMA R3, -RZ, RZ, 1.9599609375, 20144 ;  /* 0x3fd774ebff037435 */ /* 0x000fd800000001ff */
[----:B------:R-:W-:-:S04]  /*fa00*/  @P0 FFMA.FTZ R2, R3, 0.93318945169448852539, -R2 ;  /* 0x3f6ee58103020823 */ /* 0x000fc80000010802 */
[----:B------:R-:W-:-:S07]  /*fa10*/  @!P0 FFMA.FTZ R2, R3, 0.93318945169448852539, R2 ;  /* 0x3f6ee58103028823 */ /* 0x000fce0000010002 */
.L_x_41449:
[----:B------:R-:W-:Y:S05]  /*fa20*/  BSYNC B0 ;  /* 0x0000000000007941 */ /* 0x000fea0003800000 */
.L_x_41447:
        /* <DEDUP_REMOVED lines=11> */
.L_x_41399:
[C---:B------:R-:W-:Y:S01]  /*fae0*/  FADD.FTZ R3, |R29|.reuse, -RZ ;  /* 0x800000ff1d037221 */ /* 0x040fe20000010200 */
[----:B------:R-:W-:Y:S01]  /*faf0*/  FSETP.GT.FTZ.AND P3, PT, |R29|, |R28|, PT ;  /* 0x4000001c1d00720b */ /* 0x000fe20003f74200 */
[----:B------:R-:W-:Y:S01]  /*fb00*/  BSSY B4, `(.L_x_41450) ;  /* 0x0000018000047945 */ /* 0x000fe20003800000 */
[----:B------:R-:W-:Y:S02]  /*fb10*/  FSETP.GEU.FTZ.AND P0, PT, |R28|, 1.084202172485504434e-19, PT ;  /* 0x200000001c00780b */ /* 0x000fe40003f1e200 */
[----:B------:R-:W-:Y:S02]  /*fb20*/  FSEL R7, R3, R12, P3 ;  /* 0x0000000c03077208 */ /* 0x000fe40001800000 */
[----:B------:R-:W-:Y:S02]  /*fb30*/  FSETP.GEU.FTZ.AND P1, PT, |R29|, 1.084202172485504434e-19, PT ;  /* 0x200000001d00780b */ /* 0x000fe40003f3e200 */
[----:B------:R-:W2:Y:S01]  /*fb40*/  MUFU.RCP R2, R7 ;  /* 0x0000000700027308 */ /* 0x000ea20000001000 */
[----:B------:R-:W-:-:S02]  /*fb50*/  FSEL R0, R12, R3, P3 ;  /* 0x000000030c007208 */ /* 0x000fc40001800000 */
[----:B------:R-:W-:-:S07]  /*fb60*/  PLOP3.LUT P0, PT, P0, P1, PT, 0x2, 0x0 ;  /* 0x000000000000781c */ /* 0x000fce0000702072 */
[----:B------:R-:W5:Y:S06]  /*fb70*/  FCHK P1, R0, R7 ;  /* 0x0000000700007302 */ /* 0x000f6c0000020000 */
[----:B------:R-:W-:Y:S01]  /*fb80*/  @P0 FMUL.FTZ R3, R29, 4 ;  /* 0x408000001d030820 */ /* 0x000fe20000410000 */
[----:B--2---:R-:W-:-:S03]  /*fb90*/  FFMA R5, -R7, R2, 1 ;  /* 0x3f80000007057423 */ /* 0x004fc60000000102 */
[----:B------:R-:W-:Y:S01]  /*fba0*/  @P0 FMUL.FTZ R3, R3, R3 ;  /* 0x0000000303030220 */ /* 0x000fe20000410000 */
[----:B------:R-:W-:Y:S01]  /*fbb0*/  FFMA R13, R2, R5, R2 ;  /* 0x00000005020d7223 */ /* 0x000fe20000000002 */
[----:B------:R-:W-:Y:S01]  /*fbc0*/  @P0 FMUL.FTZ R2, R28, 4 ;  /* 0x408000001c020820 */ /* 0x000fe20000410000 */
[----:B------:R-:W-:Y:S02]  /*fbd0*/  @!P0 FMUL.FTZ R5, R29, R29 ;  /* 0x0000001d1d058220 */ /* 0x000fe40000410000 */
[----:B0-----:R-:W-:Y:S01]  /*fbe0*/  FFMA R4, R0, R13, RZ ;  /* 0x0000000d00047223 */ /* 0x001fe200000000ff */
[----:B------:R-:W-:Y:S01]  /*fbf0*/  @P0 FFMA.FTZ R3, R2, R2, R3 ;  /* 0x0000000202030223 */ /* 0x000fe20000010003 */
[----:B------:R-:W-:Y:S02]  /*fc00*/  @!P0 FFMA.FTZ R12, R28, R28, R5 ;  /* 0x0000001c1c0c8223 */ /* 0x000fe40000010005 */
[----:B------:R-:W-:Y:S01]  /*fc10*/  FFMA R2, -R7, R4, R0 ;  /* 0x0000000407027223 */ /* 0x000fe20000000100 */
[----:B------:R-:W-:-:S03]  /*fc20*/  @P0 FMUL.FTZ R12, R3, 0.0625 ;  /* 0x3d800000030c0820 */ /* 0x000fc60000410000 */
[----:B------:R-:W-:Y:S01]  /*fc30*/  FFMA R2, R13, R2, R4 ;  /* 0x000000020d027223 */ /* 0x000fe20000000004 */
[----:B-----5:R-:W-:Y:S06]  /*fc40*/  @!P1 BRA `(.L_x_41451) ;  /* 0x00000000000c9947 */ /* 0x020fec0003800000 */
[----:B------:R-:W-:Y:S01]  /*fc50*/  IMAD.MOV.U32 R4, RZ, RZ, R7 ;  /* 0x000000ffff047224 */ /* 0x000fe200078e0007 */
[----:B------:R-:W-:-:S07]  /*fc60*/  MOV R3, 0xfc80 ;  /* 0x0000fc8000037802 */ /* 0x000fce0000000f00 */
[----:B-1-34-:R-:W-:Y:S05]  /*fc70*/  CALL.REL.NOINC `($__internal_78_$__cuda_sm3x_div_rn_ftz_f32_slowpath) ;  /* 0x0000006c00c07944 */ /* 0x01afea0003c00000 */
.L_x_41451:
[----:B------:R-:W-:Y:S05]  /*fc80*/  BSYNC B4 ;  /* 0x0000000000047941 */ /* 0x000fea0003800000 */
.L_x_41450:
        /* <DEDUP_REMOVED lines=18> */
.L_x_41453:
[----:B------:R-:W-:Y:S01]  /*fdb0*/  ISETP.GE.AND P0, PT, R28, RZ, PT ;  /* 0x000000ff1c00720c */ /* 0x000fe20003f06270 */
[----:B------:R-:W-:-:S12]  /*fdc0*/  IMAD.MOV.U32 R3, RZ, RZ, 0x3fd774eb ;  /* 0x3fd774ebff037424 */ /* 0x000fd800078e00ff */
[----:B------:R-:W-:-:S04]  /*fdd0*/  @P0 FFMA.FTZ R2, R3, 0.93318945169448852539, -R2 ;  /* 0x3f6ee58103020823 */ /* 0x000fc80000010802 */
[----:B------:R-:W-:-:S07]  /*fde0*/  @!P0 FFMA.FTZ R2, R3, 0.93318945169448852539, R2 ;  /* 0x3f6ee58103028823 */ /* 0x000fce0000010002 */
.L_x_41454:
[----:B------:R-:W-:Y:S05]  /*fdf0*/  BSYNC B0 ;  /* 0x0000000000007941 */ /* 0x000fea0003800000 */
.L_x_41452:
        /* <DEDUP_REMOVED lines=12> */
.L_x_41411:
[----:B------:R-:W-:Y:S05]  /*fec0*/  BSYNC B1 ;  /* 0x0000000000017941 */ /* 0x000fea0003800000 */
.L_x_41398:
[----:B------:R-:W-:-:S04]  /*fed0*/  FMUL.FTZ R0, R2, R30 ;  /* 0x0000001e02007220 */ /* 0x000fc80000410000 */
        /* <DEDUP_REMOVED lines=40> */
.L_x_41457:
        /* <DEDUP_REMOVED lines=10> */
.L_x_41456:
[----:B------:R-:W-:-:S04]  /*10200*/  FMUL.RZ R4, R4, 0.15915493667125701904 ;  /* 0x3e22f98304047820 */ /* 0x000fc8000040c000 */
[----:B------:R0:W2:Y:S08]  /*10210*/  MUFU.SIN R19, R4 ;  /* 0x0000000400137308 */ /* 0x0000b00000000400 */
[----:B------:R0:W0:Y:S01]  /*10220*/  MUFU.COS R18, R4 ;  /* 0x0000000400127308 */ /* 0x0000220000000000 */
[----:B------:R-:W-:Y:S05]  /*10230*/  BRA `(.L_x_41397) ;  /* 0x00000000000c7947 */ /* 0x000fea0003800000 */
.L_x_41455:
[----:B------:R-:W-:Y:S01]  /*10240*/  FMUL.FTZ R18, R31, 1.4426950216293334961 ;  /* 0x3fb8aa3b1f127820 */ /* 0x000fe20000410000 */
[----:B------:R-:W-:-:S05]  /*10250*/  IMAD.MOV.U32 R19, RZ, RZ, R4 ;  /* 0x000000ffff137224 */ /* 0x000fca00078e0004 */
[----:B------:R-:W2:Y:S02]  /*10260*/  MUFU.EX2 R18, R18 ;  /* 0x0000001200127308 */ /* 0x000ea40000000800 */
.L_x_41397:
[----:B------:R-:W-:Y:S05]  /*10270*/  BSYNC B2 ;  /* 0x0000000000027941 */ /* 0x000fea0003800000 */
.L_x_41396:
        /* <DEDUP_REMOVED lines=67> */
.L_x_41467:
[----:B------:R-:W-:Y:S05]  /*106b0*/  BSYNC B0 ;  /* 0x0000000000007941 */ /* 0x000fea0003800000 */
.L_x_41466:
[----:B------:R-:W-:Y:S01]  /*106c0*/  BSSY B4, `(.L_x_41468) ;  /* 0x0000006000047945 */ /* 0x000fe20003800000 */
[----:B------:R-:W-:-:S03]  /*106d0*/  FFMA R2, R15, R5, R6 ;  /* 0x000000050f027223 */ /* 0x000fc60000000006 */
[----:B------:R-:W-:Y:S05]  /*106e0*/  @!P0 BRA `(.L_x_41469) ;  /* 0x00000000000c8947 */ /* 0x000fea0003800000 */
[----:B------:R-:W-:Y:S02]  /*106f0*/  MOV R4, R13 ;  /* 0x0000000d00047202 */ /* 0x000fe40000000f00 */
[----:B------:R-:W-:-:S07]  /*10700*/  MOV R3, 0x10720 ;  /* 0x0001072000037802 */ /* 0x000fce0000000f00 */
[----:B-1234-:R-:W-:Y:S05]  /*10710*/  CALL.REL.NOINC `($__internal_78_$__cuda_sm3x_div_rn_ftz_f32_slowpath) ;  /* 0x0000006400187944 */ /* 0x01efea0003c00000 */
.L_x_41469:
[----:B------:R-:W-:Y:S05]  /*10720*/  BSYNC B4 ;  /* 0x0000000000047941 */ /* 0x000fea0003800000 */
.L_x_41468:
        /* <DEDUP_REMOVED lines=18> */
.L_x_41471:
[----:B------:R-:W-:Y:S01]  /*10850*/  ISETP.GE.AND P0, PT, R26, RZ, PT ;  /* 0x000000ff1a00720c */ /* 0x000fe20003f06270 */
[----:B------:R-:W-:-:S12]  /*10860*/  IMAD.MOV.U32 R3, RZ, RZ, 0x3fd774eb ;  /* 0x3fd774ebff037424 */ /* 0x000fd800078e00ff */
[----:B------:R-:W-:-:S04]  /*10870*/  @P0 FFMA.FTZ R2, R3, 0.93318945169448852539, -R2 ;  /* 0x3f6ee58103020823 */ /* 0x000fc80000010802 */
[----:B------:R-:W-:-:S07]  /*10880*/  @!P0 FFMA.FTZ R2, R3, 0.93318945169448852539, R2 ;  /* 0x3f6ee58103028823 */ /* 0x000fce0000010002 */
.L_x_41472:
[----:B------:R-:W-:Y:S05]  /*10890*/  BSYNC B0 ;  /* 0x0000000000007941 */ /* 0x000fea0003800000 */
.L_x_41470:
        /* <DEDUP_REMOVED lines=12> */
.L_x_41465:
[----:B------:R-:W-:-:S04]  /*10960*/  FMUL.FTZ R2, R0, R0 ;  /* 0x0000000000027220 */ /* 0x000fc80000410000 */
[----:B------:R-:W-:-:S05]  /*10970*/  FFMA.FTZ R7, R13, R13, R2 ;  /* 0x0000000d0d077223 */ /* 0x000fca0000010002 */
[----:B------:R-:W-:-:S13]  /*10980*/  FSETP.GTU.FTZ.AND P0, PT, R7, 0.69999998807907104492, PT ;  /* 0x3f3333330700780b */ /* 0x000fda0003f1c000 */
[----:B------:R-:W-:Y:S05]  /*10990*/  @P0 BRA `(.L_x_41474) ;  /* 0x0000000000c40947 */ /* 0x000fea0003800000 */
[----:B------:R-:W5:Y:S01]  /*109a0*/  MUFU.RCP R2, R13 ;  /* 0x0000000d00027308 */ /* 0x000f620000001000 */
[----:B------:R-:W-:Y:S07]  /*109b0*/  BSSY B4, `(.L_x_41475) ;  /* 0x000000b000047945 */ /* 0x000fee0003800000 */
[----:B------:R-:W1:Y:S01]  /*109c0*/  FCHK P0, R0, R13 ;  /* 0x0000000d00007302 */ /* 0x000e620000000000 */
[----:B-----5:R-:W-:-:S04]  /*109d0*/  FFMA R3, -R13, R2, 1 ;  /* 0x3f8000000d037423 */ /* 0x020fc80000000102 */
[----:B------:R-:W-:-:S04]  /*109e0*/  FFMA R3, R2, R3, R2 ;  /* 0x0000000302037223 */ /* 0x000fc80000000002 */
[----:B------:R-:W-:-:S04]  /*109f0*/  FFMA R2, R0, R3, RZ ;  /* 0x0000000300027223 */ /* 0x000fc800000000ff */
[----:B0-----:R-:W-:-:S04]  /*10a00*/  FFMA R4, -R13, R2, R0 ;  /* 0x000000020d047223 */ /* 0x001fc80000000100 */
[----:B------:R-:W-:Y:S01]  /*10a10*/  FFMA R2, R3, R4, R2 ;  /* 0x0000000403027223 */ /* 0x000fe20000000002 */
[----:B-1----:R-:W-:Y:S06]  /*10a20*/  @!P0 BRA `(.L_x_41476) ;  /* 0x00000000000c8947 */ /* 0x002fec0003800000 */
[----:B------:R-:W-:Y:S01]  /*10a30*/  IMAD.MOV.U32 R4, RZ, RZ, R13 ;  /* 0x000000ffff047224 */ /* 0x000fe200078e000d */
[----:B------:R-:W-:-:S07]  /*10a40*/  MOV R3, 0x10a60 ;  /* 0x00010a6000037802 */ /* 0x000fce0000000f00 */
[----:B--234-:R-:W-:Y:S05]  /*10a50*/  CALL.REL.NOINC `($__internal_78_$__cuda_sm3x_div_rn_ftz_f32_slowpath) ;  /* 0x0000006000487944 */ /* 0x01cfea0003c00000 */
.L_x_41476:
[----:B------:R-:W-:Y:S05]  /*10a60*/  BSYNC B4 ;  /* 0x0000000000047941 */ /* 0x000fea0003800000 */
.L_x_41475:
        /* <DEDUP_REMOVED lines=18> */
.L_x_41478:
[----:B------:R-:W-:Y:S01]  /*10b90*/  ISETP.GE.AND P0, PT, R26, RZ, PT ;  /* 0x000000ff1a00720c */ /* 0x000fe20003f06270 */
[----:B------:R-:W-:-:S12]  /*10ba0*/  IMAD.MOV.U32 R3, RZ, RZ, 0x3fd774eb ;  /* 0x3fd774ebff037424 */ /* 0x000fd800078e00ff */
[----:B------:R-:W-:-:S04]  /*10bb0*/  @P0 FFMA.FTZ R2, R3, 0.93318945169448852539, -R2 ;  /* 0x3f6ee58103020823 */ /* 0x000fc80000010802 */
[----:B------:R-:W-:-:S07]  /*10bc0*/  @!P0 FFMA.FTZ R2, R3, 0.93318945169448852539, R2 ;  /* 0x3f6ee58103028823 */ /* 0x000fce0000010002 */
.L_x_41479:
[----:B------:R-:W-:Y:S05]  /*10bd0*/  BSYNC B0 ;  /* 0x0000000000007941 */ /* 0x000fea0003800000 */
.L_x_41477:
        /* <DEDUP_REMOVED lines=13> */
.L_x_41474:
        /* <DEDUP_REMOVED lines=25> */
.L_x_41481:
        /* <DEDUP_REMOVED lines=40> */
.L_x_41480:
[----:B------:R-:W-:Y:S01]  /*110c0*/  FADD.FTZ R0, R0, -1 ;  /* 0xbf80000000007421 */ /* 0x000fe20000010000 */
[----:B------:R-:W-:Y:S01]  /*110d0*/  FSETP.GEU.FTZ.AND P3, PT, |R26|, |R27|, PT ;  /* 0x4000001b1a00720b */ /* 0x000fe20003f7e200 */
[----:B------:R-:W-:Y:S02]  /*110e0*/  BSSY B0, `(.L_x_41482) ;  /* 0x0000031000007945 */ /* 0x000fe40003800000 */
        /* <DEDUP_REMOVED lines=10> */
[----:B------:R-:W-:-:S04]  /*11190*/  FADD.FTZ R7, R14, R7 ;  /* 0x000000070e077221 */ /* 0x000fc80000010000 */
[----:B------:R-:W-:-:S04]  /*111a0*/  FADD.FTZ R20, R20, R7 ;  /* 0x0000000714147221 */ /* 0x000fc80000010000 */
[----:B------:R-:W-:Y:S01]  /*111b0*/  FADD.FTZ R20, R15, R20 ;  /* 0x000000140f147221 */ /* 0x000fe20000010000 */
[----:B------:R-:W-:-:S03]  /*111c0*/  FFMA R15, R6, R5, R6 ;  /* 0x00000005060f7223 */ /* 0x000fc60000000006 */
        /* <DEDUP_REMOVED lines=21> */
[----:B------:R0:W0:Y:S02]  /*11320*/  FCHK P0, R0, R13 ;  /* 0x0000000d00007302 */ /* 0x0000240000000000 */
[----:B------:R-:W-:-:S04]  /*11330*/  FFMA.FTZ R4, R3, R4, -0.5 ;  /* 0xbf00000003047423 */ /* 0x000fc80000010004 */
[----:B------:R-:W-:-:S04]  /*11340*/  FMUL.FTZ R4, R3, R4 ;  /* 0x0000000403047220 */ /* 0x000fc80000410000 */
[----:B------:R-:W-:Y:S01]  /*11350*/  FFMA.FTZ R3, R3, R4, R3 ;  /* 0x0000000403037223 */ /* 0x000fe20000010003 */
[----:B------:R-:W-:-:S03]  /*11360*/  FFMA R4, R0, R15, RZ ;  /* 0x0000000f00047223 */ /* 0x000fc600000000ff */
[----:B------:R-:W-:Y:S01]  /*11370*/  FFMA.FTZ R7, R2, 0.69314718246459960938, R3 ;  /* 0x3f31721802077823 */ /* 0x000fe20000010003 */
[----:B------:R-:W-:Y:S01]  /*11380*/  FFMA R5, -R13, R4, R0 ;  /* 0x000000040d057223 */ /* 0x000fe20000000100 */
[----:B0-----:R-:W-:Y:S06]  /*11390*/  @!P1 BRA `(.L_x_41483) ;  /* 0x0000000000149947 */ /* 0x001fec0003800000 */
[C---:B------:R-:W-:Y:S02]  /*113a0*/  ISETP.GE.AND P1, PT, R21.reuse, -0x407fffff, PT ;  /* 0xbf8000011500780c */ /* 0x040fe40003f26270 */
[----:B------:R-:W-:-:S11]  /*113b0*/  FSETP.NEU.FTZ.AND P2, PT, R21, RZ, PT ;  /* 0x000000ff1500720b */ /* 0x000fd60003f5d000 */
[----:B------:R-:W-:-:S04]  /*113c0*/  @P1 IMAD.MOV.U32 R2, RZ, RZ, 0x7f800000 ;  /* 0x7f800000ff021424 */ /* 0x000fc800078e00ff */
[----:B------:R-:W-:-:S05]  /*113d0*/  @P1 FFMA.FTZ R7, R21, R2, +INF ;  /* 0x7f80000015071423 */ /* 0x000fca0000010002 */
[----:B------:R-:W-:-:S07]  /*113e0*/  FSEL R7, R7, -RZ, P2 ;  /* 0x800000ff07077208 */ /* 0x000fce0001000000 */
.L_x_41483:
[----:B------:R-:W-:Y:S05]  /*113f0*/  BSYNC B0 ;  /* 0x0000000000007941 */ /* 0x000fea0003800000 */
.L_x_41482:
[----:B------:R-:W-:Y:S01]  /*11400*/  BSSY B4, `(.L_x_41484) ;  /* 0x0000006000047945 */ /* 0x000fe20003800000 */
[----:B------:R-:W-:-:S03]  /*11410*/  FFMA R2, R5, R15, R4 ;  /* 0x0000000f05027223 */ /* 0x000fc60000000004 */
[----:B------:R-:W-:Y:S05]  /*11420*/  @!P0 BRA `(.L_x_41485) ;  /* 0x00000000000c8947 */ /* 0x000fea0003800000 */
[----:B------:R-:W-:Y:S01]  /*11430*/  IMAD.MOV.U32 R4, RZ, RZ, R13 ;  /* 0x000000ffff047224 */ /* 0x000fe200078e000d */
[----:B------:R-:W-:-:S07]  /*11440*/  MOV R3, 0x11460 ;  /* 0x0001146000037802 */ /* 0x000fce0000000f00 */
[----:B-1234-:R-:W-:Y:S05]  /*11450*/  CALL.REL.NOINC `($__internal_78_$__cuda_sm3x_div_rn_ftz_f32_slowpath) ;  /* 0x0000005400c87944 */ /* 0x01efea0003c00000 */
.L_x_41485:
[----:B------:R-:W-:Y:S05]  /*11460*/  BSYNC B4 ;  /* 0x0000000000047941 */ /* 0x000fea0003800000 */
.L_x_41484:
        /* <DEDUP_REMOVED lines=18> */
.L_x_41487:
[----:B------:R-:W-:Y:S02]  /*11590*/  ISETP.GE.AND P0, PT, R26, RZ, PT ;  /* 0x000000ff1a00720c */ /* 0x000fe40003f06270 */
[----:B------:R-:W-:-:S11]  /*115a0*/  MOV R3, 0x3fd774eb ;  /* 0x3fd774eb00037802 */ /* 0x000fd60000000f00 */
[----:B------:R-:W-:-:S04]  /*115b0*/  @P0 FFMA.FTZ R2, R3, 0.93318945169448852539, -R2 ;  /* 0x3f6ee58103020823 */ /* 0x000fc80000010802 */
[----:B------:R-:W-:-:S07]  /*115c0*/  @!P0 FFMA.FTZ R2, R3, 0.93318945169448852539, R2 ;  /* 0x3f6ee58103028823 */ /* 0x000fce0000010002 */
.L_x_41488:
[----:B------:R-:W-:Y:S05]  /*115d0*/  BSYNC B0 ;  /* 0x0000000000007941 */ /* 0x000fea0003800000 */
.L_x_41486:
        /* <DEDUP_REMOVED lines=12> */
.L_x_41464:
        /* <DEDUP_REMOVED lines=12> */
.L_x_41490:
[----:B------:R-:W-:Y:S05]  /*11760*/  BSYNC B4 ;  /* 0x0000000000047941 */ /* 0x000fea0003800000 */
.L_x_41489:
        /* <DEDUP_REMOVED lines=18> */
.L_x_41492:
[----:B------:R-:W-:Y:S01]  /*11890*/  ISETP.GE.AND P0, PT, R26, RZ, PT ;  /* 0x000000ff1a00720c */ /* 0x000fe20003f06270 */
[----:B------:R-:W-:-:S12]  /*118a0*/  IMAD.MOV.U32 R3, RZ, RZ, 0x3fd774eb ;  /* 0x3fd774ebff037424 */ /* 0x000fd800078e00ff */
[----:B------:R-:W-:-:S04]  /*118b0*/  @P0 FFMA.FTZ R2, R3, 0.93318945169448852539, -R2 ;  /* 0x3f6ee58103020823 */ /* 0x000fc80000010802 */
[----:B------:R-:W-:-:S07]  /*118c0*/  @!P0 FFMA.FTZ R2, R3, 0.93318945169448852539, R2 ;  /* 0x3f6ee58103028823 */ /* 0x000fce0000010002 */
.L_x_41493:
[----:B------:R-:W-:Y:S05]  /*118d0*/  BSYNC B0 ;  /* 0x0000000000007941 */ /* 0x000fea0003800000 */
.L_x_41491:
        /* <DEDUP_REMOVED lines=27> */
.L_x_41463:
        /* <DEDUP_REMOVED lines=12> */
[----:B0-----:R-:W-:Y:S02]  /*11b50*/  IADD3 R4, -R5, 0x40800000, RZ ;  /* 0x4080000005047810 */ /* 0x001fe40007ffe1ff */
        /* <DEDUP_REMOVED lines=20> */
[----:B------:R-:W-:Y:S06]  /*11ca0*/  @!P1 BRA `(.L_x_41496) ;  /* 0x0000000000149947 */ /* 0x000fec0003800000 */
[C---:B------:R-:W-:Y:S02]  /*11cb0*/  ISETP.GE.AND P1, PT, R2.reuse, -0x407fffff, PT ;  /* 0xbf8000010200780c */ /* 0x040fe40003f26270 */
[----:B------:R-:W-:-:S11]  /*11cc0*/  FSETP.NEU.FTZ.AND P2, PT, R2, RZ, PT ;  /* 0x000000ff0200720b */ /* 0x000fd60003f5d000 */
[----:B------:R-:W-:-:S04]  /*11cd0*/  @P1 IMAD.MOV.U32 R5, RZ, RZ, 0x7f800000 ;  /* 0x7f800000ff051424 */ /* 0x000fc800078e00ff */
[----:B------:R-:W-:-:S05]  /*11ce0*/  @P1 FFMA.FTZ R7, R2, R5, +INF ;  /* 0x7f80000002071423 */ /* 0x000fca0000010005 */
[----:B------:R-:W-:-:S07]  /*11cf0*/  FSEL R7, R7, -RZ, P2 ;  /* 0x800000ff07077208 */ /* 0x000fce0001000000 */
.L_x_41496:
[----:B------:R-:W-:Y:S05]  /*11d00*/  BSYNC B0 ;  /* 0x0000000000007941 */ /* 0x000fea0003800000 */
.L_x_41495:
[----:B------:R-:W-:Y:S01]  /*11d10*/  BSSY B4, `(.L_x_41497) ;  /* 0x0000006000047945 */ /* 0x000fe20003800000 */
[----:B------:R-:W-:-:S03]  /*11d20*/  FFMA R2, R3, R12, R6 ;  /* 0x0000000c03027223 */ /* 0x000fc60000000006 */
[----:B------:R-:W-:Y:S05]  /*11d30*/  @!P0 BRA `(.L_x_41498) ;  /* 0x00000000000c8947 */ /* 0x000fea0003800000 */
[----:B------:R-:W-:Y:S01]  /*11d40*/  IMAD.MOV.U32 R4, RZ, RZ, 0x3f800000 ;  /* 0x3f800000ff047424 */ /* 0x000fe200078e00ff */
[----:B------:R-:W-:-:S07]  /*11d50*/  MOV R3, 0x11d70 ;  /* 0x00011d7000037802 */ /* 0x000fce0000000f00 */
[----:B-1234-:R-:W-:Y:S05]  /*11d60*/  CALL.REL.NOINC `($__internal_78_$__cuda_sm3x_div_rn_ftz_f32_slowpath) ;  /* 0x0000004c00847944 */ /* 0x01efea0003c00000 */
.L_x_41498:
[----:B------:R-:W-:Y:S05]  /*11d70*/  BSYNC B4 ;  /* 0x0000000000047941 */ /* 0x000fea0003800000 */
.L_x_41497:
        /* <DEDUP_REMOVED lines=18> */
.L_x_41500:
[----:B------:R-:W-:Y:S01]  /*11ea0*/  ISETP.GE.AND P0, PT, R26, RZ, PT ;  /* 0x000000ff1a00720c */ /* 0x000fe20003f06270 */
[----:B------:R-:W-:-:S12]  /*11eb0*/  IMAD.MOV.U32 R3, RZ, RZ, 0x3fd774eb ;  /* 0x3fd774ebff037424 */ /* 0x000fd800078e00ff */
[----:B------:R-:W-:-:S04]  /*11ec0*/  @P0 FFMA.FTZ R2, R3, 0.93318945169448852539, -R2 ;  /* 0x3f6ee58103020823 */ /* 0x000fc80000010802 */
[----:B------:R-:W-:-:S07]  /*11ed0*/  @!P0 FFMA.FTZ R2, R3, 0.93318945169448852539, R2 ;  /* 0x3f6ee58103028823 */ /* 0x000fce0000010002 */
.L_x_41501:
[----:B------:R-:W-:Y:S05]  /*11ee0*/  BSYNC B0 ;  /* 0x0000000000007941 */ /* 0x000fea0003800000 */
.L_x_41499:
        /* <DEDUP_REMOVED lines=10> */
.L_x_41494:
[----:B------:R-:W-:Y:S01]  /*11f90*/  HFMA2.MMA R3, -RZ, RZ, 1.875, 0 ;  /* 0x3f800000ff037435 */ /* 0x000fe200000001ff */
[----:B------:R-:W5:Y:S01]  /*11fa0*/  FCHK P0, R0, 1 ;  /* 0x3f80000000007902 */ /* 0x000f620000000000 */
[----:B------:R-:W-:Y:S08]  /*11fb0*/  BSSY B4, `(.L_x_41502) ;  /* 0x000000a000047945 */ /* 0x000ff00003800000 */
[----:B------:R-:W-:-:S04]  /*11fc0*/  FFMA R2, R3, -R3, 1 ;  /* 0x3f80000003027423 */ /* 0x000fc80000000803 */
[----:B------:R-:W-:-:S04]  /*11fd0*/  FFMA R3, R2, R3, 1 ;  /* 0x3f80000002037423 */ /* 0x000fc80000000003 */
[----:B------:R-:W-:-:S04]  /*11fe0*/  FFMA R5, R3, R0, RZ ;  /* 0x0000000003057223 */ /* 0x000fc800000000ff */
[----:B------:R-:W-:-:S04]  /*11ff0*/  FFMA R2, R5, -1, R0 ;  /* 0xbf80000005027823 */ /* 0x000fc80000000000 */
[----:B------:R-:W-:Y:S01]  /*12000*/  FFMA R2, R3, R2, R5 ;  /* 0x0000000203027223 */ /* 0x000fe20000000005 */
[----:B-----5:R-:W-:Y:S06]  /*12010*/  @!P0 BRA `(.L_x_41503) ;  /* 0x00000000000c8947 */ /* 0x020fec0003800000 */
[----:B0-----:R-:W-:Y:S01]  /*12020*/  IMAD.MOV.U32 R4, RZ, RZ, 0x3f800000 ;  /* 0x3f800000ff047424 */ /* 0x001fe200078e00ff */
[----:B------:R-:W-:-:S07]  /*12030*/  MOV R3, 0x12050 ;  /* 0x0001205000037802 */ /* 0x000fce0000000f00 */
[----:B-1234-:R-:W-:Y:S05]  /*12040*/  CALL.REL.NOINC `($__internal_78_$__cuda_sm3x_div_rn_ftz_f32_slowpath) ;  /* 0x0000004800cc7944 */ /* 0x01efea0003c00000 */
.L_x_41503:
[----:B------:R-:W-:Y:S05]  /*12050*/  BSYNC B4 ;  /* 0x0000000000047941 */ /* 0x000fea0003800000 */
.L_x_41502:
        /* <DEDUP_REMOVED lines=18> */
.L_x_41505:
[----:B------:R-:W-:Y:S01]  /*12180*/  ISETP.GE.AND P0, PT, R26, RZ, PT ;  /* 0x000000ff1a00720c */ /* 0x000fe20003f06270 */
[----:B------:R-:W-:-:S12]  /*12190*/  IMAD.MOV.U32 R3, RZ, RZ, 0x3fd774eb ;  /* 0x3fd774ebff037424 */ /* 0x000fd800078e00ff */
[----:B------:R-:W-:-:S04]  /*121a0*/  @P0 FFMA.FTZ R2, R3, 0.93318945169448852539, -R2 ;  /* 0x3f6ee58103020823 */ /* 0x000fc80000010802 */
[----:B------:R-:W-:-:S07]  /*121b0*/  @!P0 FFMA.FTZ R2, R3, 0.93318945169448852539, R2 ;  /* 0x3f6ee58103028823 */ /* 0x000fce0000010002 */
.L_x_41506:
[----:B------:R-:W-:Y:S05]  /*121c0*/  BSYNC B0 ;  /* 0x0000000000007941 */ /* 0x000fea0003800000 */
.L_x_41504:
        /* <DEDUP_REMOVED lines=11> */
.L_x_41462:
[----:B------:R-:W-:Y:S01]  /*12280*/  FMUL.FTZ R2, R26, 0.36787945032119750977 ;  /* 0x3ebc5ab21a027820 */ /* 0x000fe20000410000 */
[----:B------:R-:W-:Y:S01]  /*12290*/  FMUL.FTZ R3, R27, 0.36787945032119750977 ;  /* 0x3ebc5ab21b037820 */ /* 0x000fe20000410000 */
[----:B------:R-:W5:Y:S01]  /*122a0*/  MUFU.RCP R12, R13 ;  /* 0x0000000d000c7308 */ /* 0x000f620000001000 */
        /* <DEDUP_REMOVED lines=14> */
[----:B-----5:R-:W-:-:S04]  /*12390*/  FFMA R3, -R13, R12, 1 ;  /* 0x3f8000000d037423 */ /* 0x020fc8000000010c */
        /* <DEDUP_REMOVED lines=9> */
[----:B------:R-:W5:Y:S01]  /*12430*/  FCHK P0, R0, R13 ;  /* 0x0000000d00007302 */ /* 0x000f620000000000 */
[----:B0-----:R-:W-:Y:S01]  /*12440*/  FFMA.FTZ R7, R4, 0.69314718246459960938, R7 ;  /* 0x3f31721804077823 */ /* 0x001fe20000010007 */
[----:B-----5:R-:W-:Y:S06]  /*12450*/  @!P0 BRA `(.L_x_41508) ;  /* 0x00000000000c8947 */ /* 0x020fec0003800000 */
[----:B------:R-:W-:Y:S01]  /*12460*/  IMAD.MOV.U32 R4, RZ, RZ, R13 ;  /* 0x000000ffff047224 */ /* 0x000fe200078e000d */
[----:B------:R-:W-:-:S07]  /*12470*/  MOV R3, 0x12490 ;  /* 0x0001249000037802 */ /* 0x000fce0000000f00 */
[----:B-1234-:R-:W-:Y:S05]  /*12480*/  CALL.REL.NOINC `($__internal_78_$__cuda_sm3x_div_rn_ftz_f32_slowpath) ;  /* 0x0000004400bc7944 */ /* 0x01efea0003c00000 */
.L_x_41508:
[----:B------:R-:W-:Y:S05]  /*12490*/  BSYNC B4 ;  /* 0x0000000000047941 */ /* 0x000fea0003800000 */
.L_x_41507:
        /* <DEDUP_REMOVED lines=18> */
.L_x_41510:
[----:B------:R-:W-:Y:S01]  /*125c0*/  ISETP.GE.AND P0, PT, R26, RZ, PT ;  /* 0x000000ff1a00720c */ /* 0x000fe20003f06270 */
[----:B------:R-:W-:-:S12]  /*125d0*/  IMAD.MOV.U32 R3, RZ, RZ, 0x3fd774eb ;  /* 0x3fd774ebff037424 */ /* 0x000fd800078e00ff */
[----:B------:R-:W-:-:S04]  /*125e0*/  @P0 FFMA.FTZ R2, R3, 0.93318945169448852539, -R2 ;  /* 0x3f6ee58103020823 */ /* 0x000fc80000010802 */
[----:B------:R-:W-:-:S07]  /*125f0*/  @!P0 FFMA.FTZ R2, R3, 0.93318945169448852539, R2 ;  /* 0x3f6ee58103028823 */ /* 0x000fce0000010002 */
.L_x_41511:
[----:B------:R-:W-:Y:S05]  /*12600*/  BSYNC B0 ;  /* 0x0000000000007941 */ /* 0x000fea0003800000 */
.L_x_41509:
        /* <DEDUP_REMOVED lines=11> */
.L_x_41461:
        /* <DEDUP_REMOVED lines=12> */
[----:B------:R-:W-:Y:S02]  /*12780*/  @!P0 FMUL.FTZ R7, R27, R27 ;  /* 0x0000001b1b078220 */ /* 0x000fe40000410000 */
[----:B------:R-:W-:Y:S01]  /*12790*/  @P0 FMUL.FTZ R3, R3, R3 ;  /* 0x0000000303030220 */ /* 0x000fe20000410000 */
[----:B------:R-:W-:Y:S01]  /*127a0*/  FFMA R5, R5, R2, R5 ;  /* 0x0000000205057223 */ /* 0x000fe20000000005 */
[C---:B------:R-:W-:Y:S01]  /*127b0*/  @P0 FMUL.FTZ R2, R26.reuse, 4 ;  /* 0x408000001a020820 */ /* 0x040fe20000410000 */
[----:B------:R-:W-:-:S02]  /*127c0*/  @!P0 FFMA.FTZ R7, R26, R26, R7 ;  /* 0x0000001a1a078223 */ /* 0x000fc40000010007 */
[----:B0-----:R-:W-:Y:S01]  /*127d0*/  FFMA R4, R0, R5, RZ ;  /* 0x0000000500047223 */ /* 0x001fe200000000ff */
[----:B------:R-:W-:-:S03]  /*127e0*/  @P0 FFMA.FTZ R3, R2, R2, R3 ;  /* 0x0000000202030223 */ /* 0x000fc60000010003 */
[----:B------:R-:W-:Y:S01]  /*127f0*/  FFMA R2, -R12, R4, R0 ;  /* 0x000000040c027223 */ /* 0x000fe20000000100 */
[----:B------:R-:W-:-:S03]  /*12800*/  @P0 FMUL.FTZ R7, R3, 0.0625 ;  /* 0x3d80000003070820 */ /* 0x000fc60000410000 */
[----:B------:R-:W-:Y:S01]  /*12810*/  FFMA R2, R5, R2, R4 ;  /* 0x0000000205027223 */ /* 0x000fe20000000004 */
[----:B-1----:R-:W-:Y:S06]  /*12820*/  @!P1 BRA `(.L_x_41513) ;  /* 0x00000000000c9947 */ /* 0x002fec0003800000 */
[----:B------:R-:W-:Y:S01]  /*12830*/  IMAD.MOV.U32 R4, RZ, RZ, R12 ;  /* 0x000000ffff047224 */ /* 0x000fe200078e000c */
[----:B------:R-:W-:-:S07]  /*12840*/  MOV R3, 0x12860 ;  /* 0x0001286000037802 */ /* 0x000fce0000000f00 */
[----:B--234-:R-:W-:Y:S05]  /*12850*/  CALL.REL.NOINC `($__internal_78_$__cuda_sm3x_div_rn_ftz_f32_slowpath) ;  /* 0x0000004000c87944 */ /* 0x01cfea0003c00000 */
.L_x_41513:
[----:B------:R-:W-:Y:S05]  /*12860*/  BSYNC B4 ;  /* 0x0000000000047941 */ /* 0x000fea0003800000 */
.L_x_41512:
        /* <DEDUP_REMOVED lines=18> */
.L_x_41515:
[----:B------:R-:W-:Y:S01]  /*12990*/  ISETP.GE.AND P0, PT, R26, RZ, PT ;  /* 0x000000ff1a00720c */ /* 0x000fe20003f06270 */
[----:B------:R-:W-:-:S12]  /*129a0*/  IMAD.MOV.U32 R3, RZ, RZ, 0x3fd774eb ;  /* 0x3fd774ebff037424 */ /* 0x000fd800078e00ff */
[----:B------:R-:W-:-:S04]  /*129b0*/  @P0 FFMA.FTZ R2, R3, 0.93318945169448852539, -R2 ;  /* 0x3f6ee58103020823 */ /* 0x000fc80000010802 */
[----:B------:R-:W-:-:S07]  /*129c0*/  @!P0 FFMA.FTZ R2, R3, 0.93318945169448852539, R2 ;  /* 0x3f6ee58103028823 */ /* 0x000fce0000010002 */
.L_x_41516:
[----:B------:R-:W-:Y:S05]  /*129d0*/  BSYNC B0 ;  /* 0x0000000000007941 */ /* 0x000fea0003800000 */
.L_x_41514:
[----:B------:R-:W-:Y:S01]  /*129e0*/  FSETP.NEU.FTZ.AND P2, PT, |R26|, |R27|, PT ;  /* 0x4000001b1a00720b */ /* 0x000fe20003f5d200 */
        /* <DEDUP_REMOVED lines=11> */
.L_x_41473:
[----:B------:R-:W-:Y:S05]  /*12aa0*/  BSYNC B1 ;  /* 0x0000000000017941 */ /* 0x000fea0003800000 */
.L_x_41460:
        /* <DEDUP_REMOVED lines=16> */
[----:B------:R-:W5:Y:S01]  /*12bb0*/  @P0 MUFU.COS R3, R2 ;  /* 0x0000000200030308 */ /* 0x000f620000000000 */
[C---:B0-----:R-:W-:Y:S01]  /*12bc0*/  @P0 FMUL.FTZ R23, R0.reuse, R23 ;  /* 0x0000001700170220 */ /* 0x041fe20000410000 */
[----:B-----5:R-:W-:Y:S01]  /*12bd0*/  @P0 FMUL.FTZ R22, R0, R3 ;  /* 0x0000000300160220 */ /* 0x020fe20000410000 */
[----:B------:R-:W-:Y:S06]  /*12be0*/  @P0 BRA `(.L_x_41459) ;  /* 0x0000000000980947 */ /* 0x000fec0003800000 */
[----:B------:R-:W-:Y:S01]  /*12bf0*/  FADD.FTZ R0, R9, -162.88958740234375 ;  /* 0xc322e3bc09007421 */ /* 0x000fe20000010000 */
[----:B------:R-:W-:-:S03]  /*12c00*/  FMUL.RZ R6, R4, 0.15915493667125701904 ;  /* 0x3e22f98304067820 */ /* 0x000fc6000040c000 */
[----:B------:R-:W-:Y:S01]  /*12c10*/  FMUL.FTZ R0, R0, 1.4426950216293334961 ;  /* 0x3fb8aa3b00007820 */ /* 0x000fe20000410000 */
[----:B------:R-:W-:Y:S08]  /*12c20*/  MUFU.SIN R7, R6 ;  /* 0x0000000600077308 */ /* 0x000ff00000000400 */
[----:B------:R-:W0:Y:S08]  /*12c30*/  MUFU.EX2 R0, R0 ;  /* 0x0000000000007308 */ /* 0x000e300000000800 */
[----:B------:R-:W5:Y:S01]  /*12c40*/  MUFU.COS R5, R6 ;  /* 0x0000000600057308 */ /* 0x000f620000000000 */
[----:B0-----:R-:W-:-:S02]  /*12c50*/  LEA.HI R3, R0, 0xffffffed, RZ, 0x9 ;  /* 0xffffffed00037811 */ /* 0x001fc400078f48ff */
        /* <DEDUP_REMOVED lines=14> */
.L_x_41519:
        /* <DEDUP_REMOVED lines=10> */
.L_x_41518:
[----:B------:R-:W-:-:S04]  /*12de0*/  FMUL.RZ R4, R4, 0.15915493667125701904 ;  /* 0x3e22f98304047820 */ /* 0x000fc8000040c000 */
[----:B------:R0:W0:Y:S08]  /*12df0*/  MUFU.SIN R23, R4 ;  /* 0x0000000400177308 */ /* 0x0000300000000400 */
[----:B------:R0:W0:Y:S01]  /*12e00*/  MUFU.COS R22, R4 ;  /* 0x0000000400167308 */ /* 0x0000220000000000 */
[----:B------:R-:W-:Y:S05]  /*12e10*/  BRA `(.L_x_41459) ;  /* 0x00000000000c7947 */ /* 0x000fea0003800000 */
.L_x_41517:
[----:B------:R-:W-:Y:S01]  /*12e20*/  FMUL.FTZ R9, R9, 1.4426950216293334961 ;  /* 0x3fb8aa3b09097820 */ /* 0x000fe20000410000 */
[----:B------:R-:W-:-:S03]  /*12e30*/  IMAD.MOV.U32 R23, RZ, RZ, R4 ;  /* 0x000000ffff177224 */ /* 0x000fc600078e0004 */
[----:B------:R0:W0:Y:S04]  /*12e40*/  MUFU.EX2 R22, R9 ;  /* 0x0000000900167308 */ /* 0x0000280000000800 */
.L_x_41459:
[----:B------:R-:W-:Y:S05]  /*12e50*/  BSYNC B2 ;  /* 0x0000000000027941 */ /* 0x000fea0003800000 */
.L_x_41458:
[----:B------:R-:W5:Y:S01]  /*12e60*/  S2R R25, SR_TID.X ;  /* 0x0000000000197919 */ /* 0x000f620000002100 */
[----:B------:R-:W0:Y:S01]  /*12e70*/  LDC.U8 R24, c[0x0][0x248] ;  /* 0x00009200ff187b82 */ /* 0x000e220000000000 */
[----:B------:R-:W-:Y:S01]  /*12e80*/  BSSY B6, `(.L_x_41520) ;  /* 0x0000104000067945 */ /* 0x000fe20003800000 */
[----:B-----5:R-:W-:-:S13]  /*12e90*/  ISETP.GE.AND P0, PT, R25, R34, PT ;  /* 0x000000221900720c */ /* 0x020fda0003f06270 */
[----:B------:R-:W-:Y:S05]  /*12ea0*/  @P0 BRA `(.L_x_41521) ;  /* 0x0000001000040947 */ /* 0x000fea0003800000 */
[----:B------:R-:W5:Y:S01]  /*12eb0*/  S2R R0, SR_CTAID.X ;  /* 0x0000000000007919 */ /* 0x000f620000002500 */
[----:B------:R-:W1:Y:S01]  /*12ec0*/  LDC.64 R2, c[0x0][0x220] ;  /* 0x00008800ff027b82 */ /* 0x000e620000000a00 */
        /* <DEDUP_REMOVED lines=21> */
.L_x_41525:
[----:B------:R-:W0:Y:S01]  /*13020*/  F2I.S64.TRUNC R10, R10 ;  /* 0x0000000a000a7311 */ /* 0x000e22000020d900 */
[----:B------:R-:W-:Y:S01]  /*13030*/  IADD3 R25, R25, 0x80, RZ ;  /* 0x0000008019197810 */ /* 0x000fe20007ffe0ff */
[----:B0-----:R-:W-:-:S05]  /*13040*/  IMAD.MOV.U32 R5, RZ, RZ, R10 ;  /* 0x000000ffff057224 */ /* 0x001fca00078e000a */
[----:B------:R0:W-:Y:S01]  /*13050*/  STG.E.U8 desc[UR36][R2.64], R5 ;  /* 0x0000000502007986 */ /* 0x0001e2000c101124 */
[----:B------:R-:W-:Y:S05]  /*13060*/  BRA `(.L_x_41521) ;  /* 0x0000000c00947947 */ /* 0x000fea0003800000 */
.L_x_41524:
[----:B------:R-:W-:-:S13]  /*13070*/  ISETP.NE.AND P0, PT, R0, 0x2, PT ;  /* 0x000000020000780c */ /* 0x000fda0003f05270 */
[----:B------:R-:W-:Y:S05]  /*13080*/  @!P0 BRA `(.L_x_41527) ;  /* 0x0000000000308947 */ /* 0x000fea0003800000 */
[----:B------:R-:W-:-:S13]  /*13090*/  ISETP.NE.AND P0, PT, R0, 0x3, PT ;  /* 0x000000030000780c */ /* 0x000fda0003f05270 */
[----:B------:R-:W-:Y:S05]  /*130a0*/  @!P0 BRA `(.L_x_41528) ;  /* 0x0000000000188947 */ /* 0x000fea0003800000 */
[----:B------:R-:W-:-:S13]  /*130b0*/  ISETP.NE.AND P0, PT, R0, 0x4, PT ;  /* 0x000000040000780c */ /* 0x000fda0003f05270 */
[----:B------:R-:W-:Y:S05]  /*130c0*/  @P0 BRA `(.L_x_41526) ;  /* 0x0000000c00180947 */ /* 0x000fea0003800000 */
[----:B------:R-:W0:Y:S01]  /*130d0*/  F2I.S64.TRUNC R10, R10 ;  /* 0x0000000a000a7311 */ /* 0x000e22000020d900 */
[----:B------:R-:W-:Y:S01]  /*130e0*/  VIADD R25, R25, 0x80 ;  /* 0x0000008019197836 */ /* 0x000fe20000000000 */
[----:B0-----:R0:W-:Y:S01]  /*130f0*/  STG.E.64 desc[UR36][R2.64], R10 ;  /* 0x0000000a02007986 */ /* 0x0011e2000c101b24 */
[----:B------:R-:W-:Y:S05]  /*13100*/  BRA `(.L_x_41521) ;  /* 0x0000000c006c7947 */ /* 0x000fea0003800000 */
.L_x_41528:
[----:B------:R-:W0:Y:S01]  /*13110*/  F2I.FTZ.TRUNC.NTZ R5, R10 ;  /* 0x0000000a00057305 */ /* 0x000e22000021f100 */
[----:B------:R-:W-:Y:S01]  /*13120*/  VIADD R25, R25, 0x80 ;  /* 0x0000008019197836 */ /* 0x000fe20000000000 */
[----:B0-----:R0:W-:Y:S01]  /*13130*/  STG.E desc[UR36][R2.64], R5 ;  /* 0x0000000502007986 */ /* 0x0011e2000c101924 */
[----:B------:R-:W-:Y:S05]  /*13140*/  BRA `(.L_x_41521) ;  /* 0x0000000c005c7947 */ /* 0x000fea0003800000 */
.L_x_41527:
[----:B------:R-:W0:Y:S01]  /*13150*/  F2I.FTZ.TRUNC.NTZ R5, R10 ;  /* 0x0000000a00057305 */ /* 0x000e22000021f100 */
[----:B------:R-:W-:Y:S01]  /*13160*/  VIADD R25, R25, 0x80 ;  /* 0x0000008019197836 */ /* 0x000fe20000000000 */
[----:B0-----:R0:W-:Y:S01]  /*13170*/  STG.E.U16 desc[UR36][R2.64], R5 ;  /* 0x0000000502007986 */ /* 0x0011e2000c101524 */
[----:B------:R-:W-:Y:S05]  /*13180*/  BRA `(.L_x_41521) ;  /* 0x0000000c004c7947 */ /* 0x000fea0003800000 */
.L_x_41523:
        /* <DEDUP_REMOVED lines=9> */
.L_x_41530:
[----:B------:R-:W-:Y:S01]  /*13220*/  F2FP.F16.F32.PACK_AB R10, RZ, R10 ;  /* 0x0000000aff0a723e */ /* 0x000fe200000000ff */
[----:B------:R-:W-:-:S04]  /*13230*/  VIADD R25, R25, 0x80 ;  /* 0x0000008019197836 */ /* 0x000fc80000000000 */
[----:B------:R0:W-:Y:S01]  /*13240*/  STG.E.U16 desc[UR36][R2.64], R10 ;  /* 0x0000000a02007986 */ /* 0x0001e2000c101524 */
[----:B------:R-:W-:Y:S05]  /*13250*/  BRA `(.L_x_41521) ;  /* 0x0000000c00187947 */ /* 0x000fea0003800000 */
.L_x_41529:
        /* <DEDUP_REMOVED lines=9> */
.L_x_41532:
[----:B------:R-:W-:Y:S01]  /*132f0*/  F2FP.F16.F32.PACK_AB R5, R11, R10 ;  /* 0x0000000a0b05723e */ /* 0x000fe200000000ff */
[----:B------:R-:W-:-:S04]  /*13300*/  VIADD R25, R25, 0x80 ;  /* 0x0000008019197836 */ /* 0x000fc80000000000 */
[----:B------:R0:W-:Y:S01]  /*13310*/  STG.E desc[UR36][R2.64], R5 ;  /* 0x0000000502007986 */ /* 0x0001e2000c101924 */
[----:B------:R-:W-:Y:S05]  /*13320*/  BRA `(.L_x_41521) ;  /* 0x0000000800e47947 */ /* 0x000fea0003800000 */
.L_x_41531:
[----:B------:R-:W-:Y:S01]  /*13330*/  FMUL.FTZ R4, R10, 1 ;  /* 0x3f8000000a047820 */ /* 0x000fe20000410000 */
[----:B------:R-:W-:-:S05]  /*13340*/  VIADD R25, R25, 0x80 ;  /* 0x0000008019197836 */ /* 0x000fca0000000000 */
[----:B------:R-:W0:Y:S02]  /*13350*/  F2F.F64.F32 R4, R4 ;  /* 0x0000000400047310 */ /* 0x000e240000201800 */
[----:B0-----:R0:W-:Y:S01]  /*13360*/  STG.E.64 desc[UR36][R2.64], R4 ;  /* 0x0000000402007986 */ /* 0x0011e2000c101b24 */
[----:B------:R-:W-:Y:S05]  /*13370*/  BRA `(.L_x_41521) ;  /* 0x0000000800d07947 */ /* 0x000fea0003800000 */
.L_x_41522:
        /* <DEDUP_REMOVED lines=15> */
.L_x_41535:
[----:B------:R-:W-:Y:S01]  /*13470*/  FMUL.FTZ R6, R11, 1 ;  /* 0x3f8000000b067820 */ /* 0x000fe20000410000 */
[----:B------:R-:W-:Y:S01]  /*13480*/  FMUL.FTZ R4, R10, 1 ;  /* 0x3f8000000a047820 */ /* 0x000fe20000410000 */
[----:B------:R-:W-:-:S04]  /*13490*/  VIADD R25, R25, 0x80 ;  /* 0x0000008019197836 */ /* 0x000fc80000000000 */
[----:B------:R-:W-:Y:S08]  /*134a0*/  F2F.F64.F32 R6, R6 ;  /* 0x0000000600067310 */ /* 0x000ff00000201800 */
[----:B------:R-:W0:Y:S02]  /*134b0*/  F2F.F64.F32 R4, R4 ;  /* 0x0000000400047310 */ /* 0x000e240000201800 */
[----:B0-----:R0:W-:Y:S01]  /*134c0*/  STG.E.128 desc[UR36][R2.64], R4 ;  /* 0x0000000402007986 */ /* 0x0011e2000c101d24 */
[----:B------:R-:W-:Y:S05]  /*134d0*/  BRA `(.L_x_41521) ;  /* 0x0000000800787947 */ /* 0x000fea0003800000 */
.L_x_41534:
        /* <DEDUP_REMOVED lines=20> */
.L_x_41539:
[----:B------:R-:W-:Y:S05]  /*13620*/  BSYNC B0 ;  /* 0x0000000000007941 */ /* 0x000fea0003800000 */
.L_x_41538:
[----:B------:R-:W-:Y:S01]  /*13630*/  LOP3.LUT R7, R0, R7, RZ, 0xfc, !PT ;  /* 0x0000000700077212 */ /* 0x000fe200078efcff */
[----:B------:R-:W-:-:S04]  /*13640*/  VIADD R25, R25, 0x80 ;  /* 0x0000008019197836 */ /* 0x000fc80000000000 */
[----:B------:R0:W-:Y:S01]  /*13650*/  STG.E.U8 desc[UR36][R2.64], R7 ;  /* 0x0000000702007986 */ /* 0x0001e2000c101124 */
[----:B------:R-:W-:Y:S05]  /*13660*/  BRA `(.L_x_41521) ;  /* 0x0000000800147947 */ /* 0x000fea0003800000 */
.L_x_41537:
        /* <DEDUP_REMOVED lines=12> */
.L_x_41541:
[----:B------:R-:W-:Y:S01]  /*13730*/  IMAD.MOV.U32 R0, RZ, RZ, 0x7f ;  /* 0x0000007fff007424 */ /* 0x000fe200078e00ff */
[----:B------:R-:W-:-:S04]  /*13740*/  ISETP.GT.U32.AND P0, PT, R4, 0x7f800000, PT ;  /* 0x7f8000000400780c */ /* 0x000fc80003f04070 */
[----:B------:R-:W-:-:S09]  /*13750*/  SEL R0, R0, 0x7c, P0 ;  /* 0x0000007c00007807 */ /* 0x000fd20000000000 */
.L_x_41542:
[----:B------:R-:W-:Y:S05]  /*13760*/  BSYNC B0 ;  /* 0x0000000000007941 */ /* 0x000fea0003800000 */
.L_x_41540:
[----:B------:R-:W-:Y:S01]  /*13770*/  LOP3.LUT R10, R10, 0x80000000, RZ, 0xc0, !PT ;  /* 0x800000000a0a7812 */ /* 0x000fe200078ec0ff */
[----:B------:R-:W-:-:S03]  /*13780*/  VIADD R25, R25, 0x80 ;  /* 0x0000008019197836 */ /* 0x000fc60000000000 */
[----:B------:R-:W-:-:S04]  /*13790*/  SHF.R.U32.HI R5, RZ, 0x18, R10 ;  /* 0x00000018ff057819 */ /* 0x000fc8000001160a */
[----:B------:R-:W-:-:S05]  /*137a0*/  LOP3.LUT R5, R0, R5, RZ, 0xfc, !PT ;  /* 0x0000000500057212 */ /* 0x000fca00078efcff */
[----:B------:R0:W-:Y:S01]  /*137b0*/  STG.E.U8 desc[UR36][R2.64], R5 ;  /* 0x0000000502007986 */ /* 0x0001e2000c101124 */
[----:B------:R-:W-:Y:S05]  /*137c0*/  BRA `(.L_x_41521) ;  /* 0x0000000400bc7947 */ /* 0x000fea0003800000 */
.L_x_41536:
[----:B------:R-:W-:Y:S01]  /*137d0*/  F2FP.BF16.F32.PACK_AB R10, RZ, R10 ;  /* 0x0000000aff0a723e */ /* 0x000fe200000010ff */
[----:B------:R-:W-:-:S04]  /*137e0*/  VIADD R25, R25, 0x80 ;  /* 0x0000008019197836 */ /* 0x000fc80000000000 */
[----:B------:R0:W-:Y:S01]  /*137f0*/  STG.E.U16 desc[UR36][R2.64], R10 ;  /* 0x0000000a02007986 */ /* 0x0001e2000c101524 */
[----:B------:R-:W-:Y:S05]  /*13800*/  BRA `(.L_x_41521) ;  /* 0x0000000400ac7947 */ /* 0x000fea0003800000 */
.L_x_41533:
        /* <DEDUP_REMOVED lines=9> */
[----:B------:R-:W-:Y:S01]  /*138a0*/  IADD3 R25, R25, 0x80, RZ ;  /* 0x0000008019197810 */ /* 0x000fe20007ffe0ff */
[----:B0-----:R0:W-:Y:S01]  /*138b0*/  STG.E.U16 desc[UR36][R2.64], R5 ;  /* 0x0000000502007986 */ /* 0x0011e2000c101524 */
[----:B------:R-:W-:Y:S05]  /*138c0*/  BRA `(.L_x_41521) ;  /* 0x00000004007c7947 */ /* 0x000fea0003800000 */
.L_x_41545:
        /* <DEDUP_REMOVED lines=16> */
.L_x_41548:
[----:B------:R-:W-:-:S04]  /*139d0*/  LOP3.LUT R10, R10, 0x80000000, RZ, 0xc0, !PT ;  /* 0x800000000a0a7812 */ /* 0x000fc800078ec0ff */
[----:B------:R-:W-:-:S04]  /*139e0*/  SHF.R.U32.HI R5, RZ, 0x18, R10 ;  /* 0x00000018ff057819 */ /* 0x000fc8000001160a */
[----:B------:R-:W-:-:S04]  /*139f0*/  LOP3.LUT R4, R4, R5, RZ, 0xfc, !PT ;  /* 0x0000000504047212 */ /* 0x000fc800078efcff */
[----:B------:R-:W-:-:S07]  /*13a00*/  PRMT R0, R4, 0x7610, R0 ;  /* 0x0000761004007816 */ /* 0x000fce0000000000 */
.L_x_41547:
[----:B------:R-:W-:Y:S05]  /*13a10*/  BSYNC B0 ;  /* 0x0000000000007941 */ /* 0x000fea0003800000 */
.L_x_41546:
[----:B------:R0:W-:Y:S01]  /*13a20*/  STG.E.U8 desc[UR36][R2.64], R0 ;  /* 0x0000000002007986 */ /* 0x0001e2000c101124 */
[----:B------:R-:W-:Y:S01]  /*13a30*/  VIADD R25, R25, 0x80 ;  /* 0x0000008019197836 */ /* 0x000fe20000000000 */
[----:B------:R-:W-:Y:S06]  /*13a40*/  BRA `(.L_x_41521) ;  /* 0x00000004001c7947 */ /* 0x000fec0003800000 */
.L_x_41544:
        /* <DEDUP_REMOVED lines=16> */
.L_x_41551:
[----:B------:R-:W-:-:S04]  /*13b50*/  LOP3.LUT R10, R10, 0x80000000, RZ, 0xc0, !PT ;  /* 0x800000000a0a7812 */ /* 0x000fc800078ec0ff */
[----:B------:R-:W-:-:S04]  /*13b60*/  SHF.R.U32.HI R5, RZ, 0x18, R10 ;  /* 0x00000018ff057819 */ /* 0x000fc8000001160a */
[----:B------:R-:W-:-:S04]  /*13b70*/  LOP3.LUT R4, R4, R5, RZ, 0xfc, !PT ;  /* 0x0000000504047212 */ /* 0x000fc800078efcff */
[----:B------:R-:W-:-:S07]  /*13b80*/  PRMT R0, R4, 0x7610, R0 ;  /* 0x0000761004007816 */ /* 0x000fce0000000000 */
.L_x_41550:
[----:B------:R-:W-:Y:S05]  /*13b90*/  BSYNC B0 ;  /* 0x0000000000007941 */ /* 0x000fea0003800000 */
.L_x_41549:
[----:B------:R0:W-:Y:S01]  /*13ba0*/  STG.E.U8 desc[UR36][R2.64], R0 ;  /* 0x0000000002007986 */ /* 0x0001e2000c101124 */
[----:B------:R-:W-:Y:S01]  /*13bb0*/  VIADD R25, R25, 0x80 ;  /* 0x0000008019197836 */ /* 0x000fe20000000000 */
[----:B------:R-:W-:Y:S06]  /*13bc0*/  BRA `(.L_x_41521) ;  /* 0x0000000000bc7947 */ /* 0x000fec0003800000 */
.L_x_41543:
        /* <DEDUP_REMOVED lines=22> */
.L_x_41526:
        /* <DEDUP_REMOVED lines=15> */
[----:B0-234-:R-:W-:Y:S05]  /*13e20*/  CALL.ABS.NOINC R2 ;  /* 0x0000000002007343 */ /* 0x01dfea0003c00000 */
.L_x_41554:
[----:B------:R-:W-:Y:S01]  /*13e30*/  VIADD R25, R25, 0x80 ;  /* 0x0000008019197836 */ /* 0x000fe20000000000 */
[----:B------:R-:W-:Y:S06]  /*13e40*/  BRA `(.L_x_41521) ;  /* 0x00000000001c7947 */ /* 0x000fec0003800000 */
.L_x_41553:
[----:B------:R-:W0:Y:S01]  /*13e50*/  F2I.U64.TRUNC R10, R10 ;  /* 0x0000000a000a7311 */ /* 0x000e22000020d800 */
[----:B------:R-:W-:Y:S01]  /*13e60*/  VIADD R25, R25, 0x80 ;  /* 0x0000008019197836 */ /* 0x000fe20000000000 */
[----:B0-----:R0:W-:Y:S01]  /*13e70*/  STG.E.64 desc[UR36][R2.64], R10 ;  /* 0x0000000a02007986 */ /* 0x0011e2000c101b24 */
[----:B------:R-:W-:Y:S05]  /*13e80*/  BRA `(.L_x_41521) ;  /* 0x00000000000c7947 */ /* 0x000fea0003800000 */
.L_x_41552:
[----:B------:R-:W0:Y:S01]  /*13e90*/  F2I.FTZ.U32.TRUNC.NTZ R5, R10 ;  /* 0x0000000a00057305 */ /* 0x000e22000021f000 */
[----:B------:R-:W-:Y:S01]  /*13ea0*/  VIADD R25, R25, 0x80 ;  /* 0x0000008019197836 */ /* 0x000fe20000000000 */
[----:B0-----:R0:W-:Y:S06]  /*13eb0*/  STG.E desc[UR36][R2.64], R5 ;  /* 0x0000000502007986 */ /* 0x0011ec000c101924 */
.L_x_41521:
[----:B------:R-:W-:Y:S05]  /*13ec0*/  BSYNC B6 ;  /* 0x0000000000067941 */ /* 0x000fea0003800000 */
.L_x_41520:
[----:B------:R-:W-:Y:S01]  /*13ed0*/  ISETP.GE.AND P0, PT, R25, R34, PT ;  /* 0x000000221900720c */ /* 0x000fe20003f06270 */
[----:B------:R-:W-:-:S12]  /*13ee0*/  BSSY B6, `(.L_x_41555) ;  /* 0x00001dc000067945 */ /* 0x000fd80003800000 */
[----:B------:R-:W-:Y:S05]  /*13ef0*/  @P0 BRA `(.L_x_41556) ;  /* 0x0000001c00680947 */ /* 0x000fea0003800000 */
[----:B0-----:R-:W0:Y:S01]  /*13f00*/  S2R R0, SR_CTAID.X ;  /* 0x0000000000007919 */ /* 0x001e220000002500 */
[----:B------:R-:W5:Y:S01]  /*13f10*/  LDC.64 R2, c[0x0][0x220] ;  /* 0x00008800ff027b82 */ /* 0x000f620000000a00 */
[----:B------:R-:W-:Y:S01]  /*13f20*/  PRMT R4, R24, 0x9910, RZ ;  /* 0x0000991018047816 */ /* 0x000fe200000000ff */
[----:B------:R-:W-:Y:S01]  /*13f30*/  ULDC UR4, c[0x0][0x24c] ;  /* 0x0000930000047ab9 */ /* 0x000fe20000000800 */
[----:B0-----:R-:W-:-:S04]  /*13f40*/  IMAD R0, R0, 0x200, R25 ;  /* 0x0000020000007824 */ /* 0x001fc800078e0219 */
[----:B------:R-:W-:Y:S02]  /*13f50*/  IMAD R5, R0, UR4, RZ ;  /* 0x0000000400057c24 */ /* 0x000fe4000f8e02ff */
[----:B------:R-:W-:-:S03]  /*13f60*/  IMAD.MOV.U32 R0, RZ, RZ, R4 ;  /* 0x000000ffff007224 */ /* 0x000fc600078e0004 */
[----:B-----5:R-:W-:Y:S02]  /*13f70*/  IADD3 R2, P0, R5, R2, RZ ;  /* 0x0000000205027210 */ /* 0x020fe40007f1e0ff */
        /* <DEDUP_REMOVED lines=11> */
[----:B---34-:R-:W0:Y:S02]  /*14030*/  F2I.FTZ.TRUNC.NTZ R5, R16 ;  /* 0x0000001000057305 */ /* 0x018e24000021f100 */
[----:B0-----:R0:W-:Y:S01]  /*14040*/  STG.E.U8 desc[UR36][R2.64], R5 ;  /* 0x0000000502007986 */ /* 0x0011e2000c101124 */
[----:B------:R-:W-:Y:S05]  /*14050*/  BRA `(.L_x_41562) ;  /* 0x0000000c00547947 */ /* 0x000fea0003800000 */
.L_x_41560:
[----:B-1-34-:R-:W0:Y:S02]  /*14060*/  F2I.S64.TRUNC R16, R16 ;  /* 0x0000001000107311 */ /* 0x01ae24000020d900 */
[----:B0-----:R-:W-:-:S05]  /*14070*/  IMAD.MOV.U32 R5, RZ, RZ, R16 ;  /* 0x000000ffff057224 */ /* 0x001fca00078e0010 */
[----:B------:R3:W-:Y:S01]  /*14080*/  STG.E.U8 desc[UR36][R2.64], R5 ;  /* 0x0000000502007986 */ /* 0x0007e2000c101124 */
[----:B------:R-:W-:Y:S05]  /*14090*/  BRA `(.L_x_41562) ;  /* 0x0000000c00447947 */ /* 0x000fea0003800000 */
.L_x_41559:
[----:B------:R-:W-:-:S13]  /*140a0*/  ISETP.NE.AND P0, PT, R0, 0x2, PT ;  /* 0x000000020000780c */ /* 0x000fda0003f05270 */
[----:B------:R-:W-:Y:S05]  /*140b0*/  @!P0 BRA `(.L_x_41563) ;  /* 0x0000000000288947 */ /* 0x000fea0003800000 */
[----:B------:R-:W-:-:S13]  /*140c0*/  ISETP.NE.AND P0, PT, R0, 0x3, PT ;  /* 0x000000030000780c */ /* 0x000fda0003f05270 */
[----:B------:R-:W-:Y:S05]  /*140d0*/  @!P0 BRA `(.L_x_41564) ;  /* 0x0000000000148947 */ /* 0x000fea0003800000 */
[----:B------:R-:W-:-:S13]  /*140e0*/  ISETP.NE.AND P0, PT, R0, 0x4, PT ;  /* 0x000000040000780c */ /* 0x000fda0003f05270 */
[----:B------:R-:W-:Y:S05]  /*140f0*/  @P0 BRA `(.L_x_41561) ;  /* 0x0000000800d40947 */ /* 0x000fea0003800000 */
[----:B-1-34-:R-:W0:Y:S02]  /*14100*/  F2I.S64.TRUNC R16, R16 ;  /* 0x0000001000107311 */ /* 0x01ae24000020d900 */
[----:B0-----:R0:W-:Y:S01]  /*14110*/  STG.E.64 desc[UR36][R2.64], R16 ;  /* 0x0000001002007986 */ /* 0x0011e2000c101b24 */
[----:B------:R-:W-:Y:S05]  /*14120*/  BRA `(.L_x_41562) ;  /* 0x0000000c00207947 */ /* 0x000fea0003800000 */
.L_x_41564:
[----:B---34-:R-:W0:Y:S02]  /*14130*/  F2I.FTZ.TRUNC.NTZ R5, R16 ;  /* 0x0000001000057305 */ /* 0x018e24000021f100 */
[----:B0-----:R0:W-:Y:S01]  /*14140*/  STG.E desc[UR36][R2.64], R5 ;  /* 0x0000000502007986 */ /* 0x0011e2000c101924 */
[----:B------:R-:W-:Y:S05]  /*14150*/  BRA `(.L_x_41562) ;  /* 0x0000000c00147947 */ /* 0x000fea0003800000 */
.L_x_41563:
[----:B---34-:R-:W0:Y:S02]  /*14160*/  F2I.FTZ.TRUNC.NTZ R5, R16 ;  /* 0x0000001000057305 */ /* 0x018e24000021f100 */
[----:B0-----:R4:W-:Y:S01]  /*14170*/  STG.E.U16 desc[UR36][R2.64], R5 ;  /* 0x0000000502007986 */ /* 0x0019e2000c101524 */
[----:B------:R-:W-:Y:S05]  /*14180*/  BRA `(.L_x_41562) ;  /* 0x0000000c00087947 */ /* 0x000fea0003800000 */
.L_x_41558:
[----:B------:R-:W-:-:S13]  /*14190*/  ISETP.GT.AND P0, PT, R0, 0x6, PT ;  /* 0x000000060000780c */ /* 0x000fda0003f04270 */
[----:B------:R-:W-:Y:S05]  /*141a0*/  @P0 BRA `(.L_x_41565) ;  /* 0x0000000000240947 */ /* 0x000fea0003800000 */
[----:B------:R-:W-:-:S13]  /*141b0*/  ISETP.NE.AND P0, PT, R0, 0x5, PT ;  /* 0x000000050000780c */ /* 0x000fda0003f05270 */
[----:B------:R-:W-:Y:S05]  /*141c0*/  @!P0 BRA `(.L_x_41566) ;  /* 0x0000000000108947 */ /* 0x000fea0003800000 */
[----:B------:R-:W-:-:S13]  /*141d0*/  ISETP.NE.AND P0, PT, R0, 0x6, PT ;  /* 0x000000060000780c */ /* 0x000fda0003f05270 */
[----:B------:R-:W-:Y:S05]  /*141e0*/  @P0 BRA `(.L_x_41561) ;  /* 0x0000000800980947 */ /* 0x000fea0003800000 */
[----:B---34-:R0:W-:Y:S01]  /*141f0*/  STG.E desc[UR36][R2.64], R16 ;  /* 0x0000001002007986 */ /* 0x0181e2000c101924 */
[----:B------:R-:W-:Y:S05]  /*14200*/  BRA `(.L_x_41562) ;  /* 0x0000000800e87947 */ /* 0x000fea0003800000 */
.L_x_41566:
[----:B---34-:R-:W-:-:S05]  /*14210*/  F2FP.F16.F32.PACK_AB R16, RZ, R16 ;  /* 0x00000010ff10723e */ /* 0x018fca00000000ff */
[----:B------:R0:W-:Y:S01]  /*14220*/  STG.E.U16 desc[UR36][R2.64], R16 ;  /* 0x0000001002007986 */ /* 0x0001e2000c101524 */
[----:B------:R-:W-:Y:S05]  /*14230*/  BRA `(.L_x_41562) ;  /* 0x0000000800dc7947 */ /* 0x000fea0003800000 */
.L_x_41565:
[----:B------:R-:W-:-:S13]  /*14240*/  ISETP.NE.AND P0, PT, R0, 0x7, PT ;  /* 0x000000070000780c */ /* 0x000fda0003f05270 */
[----:B------:R-:W-:Y:S05]  /*14250*/  @!P0 BRA `(.L_x_41567) ;  /* 0x0000000000248947 */ /* 0x000fea0003800000 */
[----:B------:R-:W-:-:S13]  /*14260*/  ISETP.NE.AND P0, PT, R0, 0x8, PT ;  /* 0x000000080000780c */ /* 0x000fda0003f05270 */
[----:B------:R-:W-:Y:S05]  /*14270*/  @!P0 BRA `(.L_x_41568) ;  /* 0x0000000000108947 */ /* 0x000fea0003800000 */
[----:B------:R-:W-:-:S13]  /*14280*/  ISETP.NE.AND P0, PT, R0, 0x9, PT ;  /* 0x000000090000780c */ /* 0x000fda0003f05270 */
[----:B------:R-:W-:Y:S05]  /*14290*/  @P0 BRA `(.L_x_41561) ;  /* 0x00000008006c0947 */ /* 0x000fea0003800000 */
[----:B-1-34-:R0:W-:Y:S01]  /*142a0*/  STG.E.64 desc[UR36][R2.64], R16 ;  /* 0x0000001002007986 */ /* 0x01a1e2000c101b24 */
[----:B------:R-:W-:Y:S05]  /*142b0*/  BRA `(.L_x_41562) ;  /* 0x0000000800bc7947 */ /* 0x000fea0003800000 */
.L_x_41568:
[----:B-1-34-:R-:W-:-:S05]  /*142c0*/  F2FP.F16.F32.PACK_AB R5, R17, R16 ;  /* 0x000000101105723e */ /* 0x01afca00000000ff */
[----:B------:R0:W-:Y:S01]  /*142d0*/  STG.E desc[UR36][R2.64], R5 ;  /* 0x0000000502007986 */ /* 0x0001e2000c101924 */
[----:B------:R-:W-:Y:S05]  /*142e0*/  BRA `(.L_x_41562) ;  /* 0x0000000800b07947 */ /* 0x000fea0003800000 */
.L_x_41567:
[----:B---34-:R-:W-:-:S06]  /*142f0*/  FMUL.FTZ R4, R16, 1 ;  /* 0x3f80000010047820 */ /* 0x018fcc0000410000 */
[----:B------:R-:W0:Y:S02]  /*14300*/  F2F.F64.F32 R4, R4 ;  /* 0x0000000400047310 */ /* 0x000e240000201800 */
[----:B0-----:R0:W-:Y:S01]  /*14310*/  STG.E.64 desc[UR36][R2.64], R4 ;  /* 0x0000000402007986 */ /* 0x0011e2000c101b24 */
[----:B------:R-:W-:Y:S05]  /*14320*/  BRA `(.L_x_41562) ;  /* 0x0000000800a07947 */ /* 0x000fea0003800000 */
.L_x_41557:
        /* <DEDUP_REMOVED lines=8> */
[----:B---34-:R-:W-:Y:S02]  /*143b0*/  FSETP.NEU.FTZ.AND P0, PT, R16, RZ, PT ;  /* 0x000000ff1000720b */ /* 0x018fe40003f1d000 */
[----:B-1----:R-:W-:-:S04]  /*143c0*/  FSETP.NEU.FTZ.AND P1, PT, R17, RZ, PT ;  /* 0x000000ff1100720b */ /* 0x002fc80003f3d000 */
[----:B------:R-:W-:-:S04]  /*143d0*/  PLOP3.LUT P0, PT, P0, P1, PT, 0xa8, 0x0 ;  /* 0x000000000000781c */ /* 0x000fc80000703570 */
[----:B------:R-:W-:-:S05]  /*143e0*/  SEL R5, RZ, 0x1, !P0 ;  /* 0x00000001ff057807 */ /* 0x000fca0004000000 */
[----:B------:R0:W-:Y:S01]  /*143f0*/  STG.E.U8 desc[UR36][R2.64], R5 ;  /* 0x0000000502007986 */ /* 0x0001e2000c101124 */
[----:B------:R-:W-:Y:S05]  /*14400*/  BRA `(.L_x_41562) ;  /* 0x0000000800687947 */ /* 0x000fea0003800000 */
.L_x_41571:
[----:B-1----:R-:W-:Y:S01]  /*14410*/  FMUL.FTZ R6, R17, 1 ;  /* 0x3f80000011067820 */ /* 0x002fe20000410000 */
[----:B---34-:R-:W-:-:S05]  /*14420*/  FMUL.FTZ R4, R16, 1 ;  /* 0x3f80000010047820 */ /* 0x018fca0000410000 */
[----:B------:R-:W-:Y:S08]  /*14430*/  F2F.F64.F32 R6, R6 ;  /* 0x0000000600067310 */ /* 0x000ff00000201800 */
[----:B------:R-:W0:Y:S02]  /*14440*/  F2F.F64.F32 R4, R4 ;  /* 0x0000000400047310 */ /* 0x000e240000201800 */
[----:B0-----:R0:W-:Y:S01]  /*14450*/  STG.E.128 desc[UR36][R2.64], R4 ;  /* 0x0000000402007986 */ /* 0x0011e2000c101d24 */
[----:B------:R-:W-:Y:S05]  /*14460*/  BRA `(.L_x_41562) ;  /* 0x0000000800507947 */ /* 0x000fea0003800000 */
.L_x_41570:
[----:B------:R-:W-:-:S13]  /*14470*/  ISETP.NE.AND P0, PT, R0, 0xf, PT ;  /* 0x0000000f0000780c */ /* 0x000fda0003f05270 */
[----:B------:R-:W-:Y:S05]  /*14480*/  @!P0 BRA `(.L_x_41572) ;  /* 0x0000000000ac8947 */ /* 0x000fea0003800000 */
[----:B------:R-:W-:-:S13]  /*14490*/  ISETP.NE.AND P0, PT, R0, 0x17, PT ;  /* 0x000000170000780c */ /* 0x000fda0003f05270 */
[----:B------:R-:W-:Y:S05]  /*144a0*/  @!P0 BRA `(.L_x_41573) ;  /* 0x0000000000508947 */ /* 0x000fea0003800000 */
[----:B------:R-:W-:-:S13]  /*144b0*/  ISETP.NE.AND P0, PT, R0, 0x18, PT ;  /* 0x000000180000780c */ /* 0x000fda0003f05270 */
[----:B------:R-:W-:Y:S05]  /*144c0*/  @P0 BRA `(.L_x_41561) ;  /* 0x0000000400e00947 */ /* 0x000fea0003800000 */
[C---:B---34-:R-:W-:Y:S01]  /*144d0*/  LOP3.LUT R4, R16.reuse, 0x7fffffff, RZ, 0xc0, !PT ;  /* 0x7fffffff10047812 */ /* 0x058fe200078ec0ff */
        /* <DEDUP_REMOVED lines=13> */
.L_x_41575:
[----:B------:R-:W-:Y:S05]  /*145b0*/  BSYNC B0 ;  /* 0x0000000000007941 */ /* 0x000fea0003800000 */
.L_x_41574:
[----:B------:R-:W-:-:S05]  /*145c0*/  LOP3.LUT R7, R0, R7, RZ, 0xfc, !PT ;  /* 0x0000000700077212 */ /* 0x000fca00078efcff */
[----:B------:R0:W-:Y:S01]  /*145d0*/  STG.E.U8 desc[UR36][R2.64], R7 ;  /* 0x0000000702007986 */ /* 0x0001e2000c101124 */
[----:B------:R-:W-:Y:S05]  /*145e0*/  BRA `(.L_x_41562) ;  /* 0x0000000400f07947 */ /* 0x000fea0003800000 */
.L_x_41573:
[----:B---34-:R-:W-:Y:S01]  /*145f0*/  LOP3.LUT R4, R16, 0x7fffffff, RZ, 0xc0, !PT ;  /* 0x7fffffff10047812 */ /* 0x018fe200078ec0ff */
        /* <DEDUP_REMOVED lines=11> */
.L_x_41577:
[----:B------:R-:W-:Y:S01]  /*146b0*/  IMAD.MOV.U32 R0, RZ, RZ, 0x7f ;  /* 0x0000007fff007424 */ /* 0x000fe200078e00ff */
[----:B------:R-:W-:-:S04]  /*146c0*/  ISETP.GT.U32.AND P0, PT, R4, 0x7f800000, PT ;  /* 0x7f8000000400780c */ /* 0x000fc80003f04070 */
[----:B------:R-:W-:-:S09]  /*146d0*/  SEL R0, R0, 0x7c, P0 ;  /* 0x0000007c00007807 */ /* 0x000fd20000000000 */
.L_x_41578:
[----:B------:R-:W-:Y:S05]  /*146e0*/  BSYNC B0 ;  /* 0x0000000000007941 */ /* 0x000fea0003800000 */
.L_x_41576:
[----:B------:R-:W-:-:S04]  /*146f0*/  LOP3.LUT R16, R16, 0x80000000, RZ, 0xc0, !PT ;  /* 0x8000000010107812 */ /* 0x000fc800078ec0ff */
[----:B------:R-:W-:-:S04]  /*14700*/  SHF.R.U32.HI R5, RZ, 0x18, R16 ;  /* 0x00000018ff057819 */ /* 0x000fc80000011610 */
[----:B------:R-:W-:-:S05]  /*14710*/  LOP3.LUT R5, R0, R5, RZ, 0xfc, !PT ;  /* 0x0000000500057212 */ /* 0x000fca00078efcff */
[----:B------:R0:W-:Y:S01]  /*14720*/  STG.E.U8 desc[UR36][R2.64], R5 ;  /* 0x0000000502007986 */ /* 0x0001e2000c101124 */
[----:B------:R-:W-:Y:S05]  /*14730*/  BRA `(.L_x_41562) ;  /* 0x00000004009c7947 */ /* 0x000fea0003800000 */
.L_x_41572:
[----:B---34-:R-:W-:-:S05]  /*14740*/  F2FP.BF16.F32.PACK_AB R16, RZ, R16 ;  /* 0x00000010ff10723e */ /* 0x018fca00000010ff */
[----:B------:R0:W-:Y:S01]  /*14750*/  STG.E.U16 desc[UR36][R2.64], R16 ;  /* 0x0000001002007986 */ /* 0x0001e2000c101524 */
[----:B------:R-:W-:Y:S05]  /*14760*/  BRA `(.L_x_41562) ;  /* 0x0000000400907947 */ /* 0x000fea0003800000 */
.L_x_41569:
        /* <DEDUP_REMOVED lines=8> */
[----:B---34-:R-:W0:Y:S02]  /*147f0*/  F2I.FTZ.U32.TRUNC.NTZ R5, R16 ;  /* 0x0000001000057305 */ /* 0x018e24000021f000 */
[----:B0-----:R0:W-:Y:S01]  /*14800*/  STG.E.U16 desc[UR36][R2.64], R5 ;  /* 0x0000000502007986 */ /* 0x0011e2000c101524 */
[----:B------:R-:W-:Y:S05]  /*14810*/  BRA `(.L_x_41562) ;  /* 0x0000000400647947 */ /* 0x000fea0003800000 */
.L_x_41581:
[----:B---34-:R-:W-:Y:S01]  /*14820*/  LOP3.LUT R5, R16, 0x7fffffff, RZ, 0xc0, !PT ;  /* 0x7fffffff10057812 */ /* 0x018fe200078ec0ff */
        /* <DEDUP_REMOVED lines=15> */
.L_x_41584:
[----:B------:R-:W-:-:S04]  /*14920*/  LOP3.LUT R16, R16, 0x80000000, RZ, 0xc0, !PT ;  /* 0x8000000010107812 */ /* 0x000fc800078ec0ff */
[----:B------:R-:W-:-:S04]  /*14930*/  SHF.R.U32.HI R5, RZ, 0x18, R16 ;  /* 0x00000018ff057819 */ /* 0x000fc80000011610 */
[----:B------:R-:W-:-:S04]  /*14940*/  LOP3.LUT R4, R4, R5, RZ, 0xfc, !PT ;  /* 0x0000000504047212 */ /* 0x000fc800078efcff */
[----:B------:R-:W-:-:S07]  /*14950*/  PRMT R0, R4, 0x7610, R0 ;  /* 0x0000761004007816 */ /* 0x000fce0000000000 */
.L_x_41583:
[----:B------:R-:W-:Y:S05]  /*14960*/  BSYNC B0 ;  /* 0x0000000000007941 */ /* 0x000fea0003800000 */
.L_x_41582:
[----:B------:R0:W-:Y:S01]  /*14970*/  STG.E.U8 desc[UR36][R2.64], R0 ;  /* 0x0000000002007986 */ /* 0x0001e2000c101124 */
[----:B------:R-:W-:Y:S05]  /*14980*/  BRA `(.L_x_41562) ;  /* 0x0000000400087947 */ /* 0x000fea0003800000 */
.L_x_41580:
        /* <DEDUP_REMOVED lines=16> */
.L_x_41587:
[----:B------:R-:W-:-:S04]  /*14a90*/  LOP3.LUT R16, R16, 0x80000000, RZ, 0xc0, !PT ;  /* 0x8000000010107812 */ /* 0x000fc800078ec0ff */
[----:B------:R-:W-:-:S04]  /*14aa0*/  SHF.R.U32.HI R5, RZ, 0x18, R16 ;  /* 0x00000018ff057819 */ /* 0x000fc80000011610 */
[----:B------:R-:W-:-:S04]  /*14ab0*/  LOP3.LUT R4, R4, R5, RZ, 0xfc, !PT ;  /* 0x0000000504047212 */ /* 0x000fc800078efcff */
[----:B------:R-:W-:-:S07]  /*14ac0*/  PRMT R0, R4, 0x7610, R0 ;  /* 0x0000761004007816 */ /* 0x000fce0000000000 */
.L_x_41586:
[----:B------:R-:W-:Y:S05]  /*14ad0*/  BSYNC B0 ;  /* 0x0000000000007941 */ /* 0x000fea0003800000 */
.L_x_41585:
[----:B------:R0:W-:Y:S01]  /*14ae0*/  STG.E.U8 desc[UR36][R2.64], R0 ;  /* 0x0000000002007986 */ /* 0x0001e2000c101124 */
[----:B------:R-:W-:Y:S05]  /*14af0*/  BRA `(.L_x_41562) ;  /* 0x0000000000ac7947 */ /* 0x000fea0003800000 */
.L_x_41579:
[----:B------:R-:W-:-:S13]  /*14b00*/  ISETP.NE.AND P0, PT, R0, 0x1c, PT ;  /* 0x0000001c0000780c */ /* 0x000fda0003f05270 */
[----:B------:R-:W-:Y:S05]  /*14b10*/  @!P0 BRA `(.L_x_41588) ;  /* 0x00000000009c8947 */ /* 0x000fea0003800000 */
[----:B------:R-:W-:-:S13]  /*14b20*/  ISETP.NE.AND P0, PT, R0, 0x1d, PT ;  /* 0x0000001d0000780c */ /* 0x000fda0003f05270 */
[----:B------:R-:W-:Y:S05]  /*14b30*/  @!P0 BRA `(.L_x_41589) ;  /* 0x0000000000888947 */ /* 0x000fea0003800000 */
[----:B------:R-:W-:-:S13]  /*14b40*/  ISETP.NE.AND P0, PT, R0, 0x2c, PT ;  /* 0x0000002c0000780c */ /* 0x000fda0003f05270 */
[----:B------:R-:W-:Y:S05]  /*14b50*/  @P0 BRA `(.L_x_41561) ;  /* 0x00000000003c0947 */ /* 0x000fea0003800000 */
[----:B---34-:R-:W-:-:S04]  /*14b60*/  SHF.R.U32.HI R4, RZ, 0x17, R16 ;  /* 0x00000017ff047819 */ /* 0x018fc80000011610 */
        /* <DEDUP_REMOVED lines=14> */
.L_x_41561:
[----:B------:R-:W-:Y:S01]  /*14c50*/  MOV R0, 0x0 ;  /* 0x0000000000007802 */ /* 0x000fe20000000f00 */
[----:B------:R-:W-:Y:S01]  /*14c60*/  ULDC.64 UR4, c[0x4][0x198] ;  /* 0x0100660000047ab9 */ /* 0x000fe20000000a00 */
[----:B------:R-:W-:Y:S01]  /*14c70*/  ULDC.64 UR6, c[0x4][0x90] ;  /* 0x0100240000067ab9 */ /* 0x000fe20000000a00 */
[----:B------:R-:W-:Y:S01]  /*14c80*/  IMAD.U32 R4, RZ, RZ, UR4 ;  /* 0x00000004ff047e24 */ /* 0x000fe2000f8e00ff */
[----:B------:R0:W0:Y:S01]  /*14c90*/  LDC.64 R2, c[0x4][R0] ;  /* 0x0100000000027b82 */ /* 0x0000220000000a00 */
[----:B------:R-:W-:Y:S01]  /*14ca0*/  IMAD.U32 R5, RZ, RZ, UR5 ;  /* 0x00000005ff057e24 */ /* 0x000fe2000f8e00ff */
[----:B------:R-:W-:Y:S01]  /*14cb0*/  ULDC.64 UR4, c[0x4][0x1a0] ;  /* 0x0100680000047ab9 */ /* 0x000fe20000000a00 */
[----:B------:R-:W-:Y:S01]  /*14cc0*/  MOV R10, UR6 ;  /* 0x00000006000a7c02 */ /* 0x000fe20008000f00 */
[----:B------:R-:W-:Y:S02]  /*14cd0*/  IMAD.U32 R6, RZ, RZ, UR4 ;  /* 0x00000004ff067e24 */ /* 0x000fe4000f8e00ff */
[----:B------:R-:W-:-:S02]  /*14ce0*/  IMAD.U32 R7, RZ, RZ, UR5 ;  /* 0x00000005ff077e24 */ /* 0x000fc4000f8e00ff */
[----:B------:R-:W-:Y:S02]  /*14cf0*/  IMAD.U32 R11, RZ, RZ, UR7 ;  /* 0x00000007ff0b7e24 */ /* 0x000fe4000f8e00ff */
[----:B------:R-:W-:Y:S02]  /*14d00*/  IMAD.MOV.U32 R8, RZ, RZ, 0x65 ;  /* 0x00000065ff087424 */ /* 0x000fe400078e00ff */
[----:B------:R-:W-:Y:S02]  /*14d10*/  IMAD.MOV.U32 R12, RZ, RZ, 0x1 ;  /* 0x00000001ff0c7424 */ /* 0x000fe400078e00ff */
[----:B------:R-:W-:-:S07]  /*14d20*/  IMAD.MOV.U32 R13, RZ, RZ, RZ ;  /* 0x000000ffff0d7224 */ /* 0x000fce00078e00ff */
[----:B------:R-:W-:-:S07]  /*14d30*/  LEPC R20, `(.L_x_41590) ;  /* 0x000000001014794e */ /* 0x000fce0000000000 */
[----:B01234-:R-:W-:Y:S05]  /*14d40*/  CALL.ABS.NOINC R2 ;  /* 0x0000000002007343 */ /* 0x01ffea0003c00000 */
.L_x_41590:
[----:B------:R-:W-:Y:S05]  /*14d50*/  BRA `(.L_x_41562) ;  /* 0x0000000000147947 */ /* 0x000fea0003800000 */
.L_x_41589:
[----:B-1-34-:R-:W0:Y:S02]  /*14d60*/  F2I.U64.TRUNC R16, R16 ;  /* 0x0000001000107311 */ /* 0x01ae24000020d800 */
[----:B0-----:R0:W-:Y:S01]  /*14d70*/  STG.E.64 desc[UR36][R2.64], R16 ;  /* 0x0000001002007986 */ /* 0x0011e2000c101b24 */
[----:B------:R-:W-:Y:S05]  /*14d80*/  BRA `(.L_x_41562) ;  /* 0x0000000000087947 */ /* 0x000fea0003800000 */
.L_x_41588:
[----:B---34-:R-:W0:Y:S02]  /*14d90*/  F2I.FTZ.U32.TRUNC.NTZ R5, R16 ;  /* 0x0000001000057305 */ /* 0x018e24000021f000 */
[----:B0-----:R0:W-:Y:S02]  /*14da0*/  STG.E desc[UR36][R2.64], R5 ;  /* 0x0000000502007986 */ /* 0x0011e4000c101924 */
.L_x_41562:
[----:B------:R-:W-:-:S05]  /*14db0*/  VIADD R25, R25, 0x80 ;  /* 0x0000008019197836 */ /* 0x000fca0000000000 */
[----:B------:R-:W-:-:S13]  /*14dc0*/  ISETP.GE.AND P0, PT, R25, R34, PT ;  /* 0x000000221900720c */ /* 0x000fda0003f06270 */
[----:B------:R-:W-:Y:S05]  /*14dd0*/  @P0 BRA `(.L_x_41556) ;  /* 0x0000000c00b00947 */ /* 0x000fea0003800000 */
[----:B0-----:R-:W0:Y:S01]  /*14de0*/  S2R R0, SR_CTAID.X ;  /* 0x0000000000007919 */ /* 0x001e220000002500 */
[----:B---34-:R-:W3:Y:S01]  /*14df0*/  LDC.64 R2, c[0x0][0x220] ;  /* 0x00008800ff027b82 */ /* 0x018ee20000000a00 */
[----:B------:R-:W-:Y:S01]  /*14e00*/  PRMT R4, R24, 0x9910, RZ ;  /* 0x0000991018047816 */ /* 0x000fe200000000ff */
[----:B------:R-:W-:Y:S01]  /*14e10*/  ULDC UR4, c[0x0][0x24c] ;  /* 0x0000930000047ab9 */ /* 0x000fe20000000800 */
[----:B0-----:R-:W-:-:S04]  /*14e20*/  IMAD R0, R0, 0x200, R25 ;  /* 0x0000020000007824 */ /* 0x001fc800078e0219 */
[----:B------:R-:W-:Y:S02]  /*14e30*/  IMAD R5, R0, UR4, RZ ;  /* 0x0000000400057c24 */ /* 0x000fe4000f8e02ff */
[----:B------:R-:W-:-:S03]  /*14e40*/  IMAD.MOV.U32 R0, RZ, RZ, R4 ;  /* 0x000000ffff007224 */ /* 0x000fc600078e0004 */
[----:B---3--:R-:W-:Y:S02]  /*14e50*/  IADD3 R2, P0, R5, R2, RZ ;  /* 0x0000000205027210 */ /* 0x008fe40007f1e0ff */
        /* <DEDUP_REMOVED lines=11> */
[----:B--2---:R-:W0:Y:S02]  /*14f10*/  F2I.FTZ.TRUNC.NTZ R5, R18 ;  /* 0x0000001200057305 */ /* 0x004e24000021f100 */
[----:B0-----:R0:W-:Y:S01]  /*14f20*/  STG.E.U8 desc[UR36][R2.64], R5 ;  /* 0x0000000502007986 */ /* 0x0011e2000c101124 */
[----:B------:R-:W-:Y:S05]  /*14f30*/  BRA `(.L_x_41596) ;  /* 0x0000000c00547947 */ /* 0x000fea0003800000 */
.L_x_41594:
[----:B--2---:R-:W0:Y:S02]  /*14f40*/  F2I.S64.TRUNC R18, R18 ;  /* 0x0000001200127311 */ /* 0x004e24000020d900 */
[----:B0-----:R-:W-:-:S05]  /*14f50*/  IMAD.MOV.U32 R5, RZ, RZ, R18 ;  /* 0x000000ffff057224 */ /* 0x001fca00078e0012 */
[----:B------:R0:W-:Y:S01]  /*14f60*/  STG.E.U8 desc[UR36][R2.64], R5 ;  /* 0x0000000502007986 */ /* 0x0001e2000c101124 */
[----:B------:R-:W-:Y:S05]  /*14f70*/  BRA `(.L_x_41596) ;  /* 0x0000000c00447947 */ /* 0x000fea0003800000 */
.L_x_41593:
[----:B------:R-:W-:-:S13]  /*14f80*/  ISETP.NE.AND P0, PT, R0, 0x2, PT ;  /* 0x000000020000780c */ /* 0x000fda0003f05270 */
[----:B------:R-:W-:Y:S05]  /*14f90*/  @!P0 BRA `(.L_x_41597) ;  /* 0x0000000000288947 */ /* 0x000fea0003800000 */
[----:B------:R-:W-:-:S13]  /*14fa0*/  ISETP.NE.AND P0, PT, R0, 0x3, PT ;  /* 0x000000030000780c */ /* 0x000fda0003f05270 */
[----:B------:R-:W-:Y:S05]  /*14fb0*/  @!P0 BRA `(.L_x_41598) ;  /* 0x0000000000148947 */ /* 0x000fea0003800000 */
[----:B------:R-:W-:-:S13]  /*14fc0*/  ISETP.NE.AND P0, PT, R0, 0x4, PT ;  /* 0x000000040000780c */ /* 0x000fda0003f05270 */
[----:B------:R-:W-:Y:S05]  /*14fd0*/  @P0 BRA `(.L_x_41595) ;  /* 0x0000000800d40947 */ /* 0x000fea0003800000 */
[----:B--2---:R-:W0:Y:S02]  /*14fe0*/  F2I.S64.TRUNC R18, R18 ;  /* 0x0000001200127311 */ /* 0x004e24000020d900 */
[----:B0-----:R0:W-:Y:S01]  /*14ff0*/  STG.E.64 desc[UR36][R2.64], R18 ;  /* 0x0000001202007986 */ /* 0x0011e2000c101b24 */
[----:B------:R-:W-:Y:S05]  /*15000*/  BRA `(.L_x_41596) ;  /* 0x0000000c00207947 */ /* 0x000fea0003800000 */
.L_x_41598:
[----:B--2---:R-:W0:Y:S02]  /*15010*/  F2I.FTZ.TRUNC.NTZ R5, R18 ;  /* 0x0000001200057305 */ /* 0x004e24000021f100 */
[----:B0-----:R0:W-:Y:S01]  /*15020*/  STG.E desc[UR36][R2.64], R5 ;  /* 0x0000000502007986 */ /* 0x0011e2000c101924 */
[----:B------:R-:W-:Y:S05]  /*15030*/  BRA `(.L_x_41596) ;  /* 0x0000000c00147947 */ /* 0x000fea0003800000 */
.L_x_41597:
[----:B--2---:R-:W0:Y:S02]  /*15040*/  F2I.FTZ.TRUNC.NTZ R5, R18 ;  /* 0x0000001200057305 */ /* 0x004e24000021f100 */
[----:B0-----:R0:W-:Y:S01]  /*15050*/  STG.E.U16 desc[UR36][R2.64], R5 ;  /* 0x0000000502007986 */ /* 0x0011e2000c101524 */
[----:B------:R-:W-:Y:S05]  /*15060*/  BRA `(.L_x_41596) ;  /* 0x0000000c00087947 */ /* 0x000fea0003800000 */
.L_x_41592:
[----:B------:R-:W-:-:S13]  /*15070*/  ISETP.GT.AND P0, PT, R0, 0x6, PT ;  /* 0x000000060000780c */ /* 0x000fda0003f04270 */
[----:B------:R-:W-:Y:S05]  /*15080*/  @P0 BRA `(.L_x_41599) ;  /* 0x0000000000240947 */ /* 0x000fea0003800000 */
[----:B------:R-:W-:-:S13]  /*15090*/  ISETP.NE.AND P0, PT, R0, 0x5, PT ;  /* 0x000000050000780c */ /* 0x000fda0003f05270 */
[----:B------:R-:W-:Y:S05]  /*150a0*/  @!P0 BRA `(.L_x_41600) ;  /* 0x0000000000108947 */ /* 0x000fea0003800000 */
[----:B------:R-:W-:-:S13]  /*150b0*/  ISETP.NE.AND P0, PT, R0, 0x6, PT ;  /* 0x000000060000780c */ /* 0x000fda0003f05270 */
[----:B------:R-:W-:Y:S05]  /*150c0*/  @P0 BRA `(.L_x_41595) ;  /* 0x0000000800980947 */ /* 0x000fea0003800000 */
[----:B--2---:R0:W-:Y:S01]  /*150d0*/  STG.E desc[UR36][R2.64], R18 ;  /* 0x0000001202007986 */ /* 0x0041e2000c101924 */
[----:B------:R-:W-:Y:S05]  /*150e0*/  BRA `(.L_x_41596) ;  /* 0x0000000800e87947 */ /* 0x000fea0003800000 */
.L_x_41600:
[----:B--2---:R-:W-:-:S05]  /*150f0*/  F2FP.F16.F32.PACK_AB R18, RZ, R18 ;  /* 0x00000012ff12723e */ /* 0x004fca00000000ff */
[----:B------:R0:W-:Y:S01]  /*15100*/  STG.E.U16 desc[UR36][R2.64], R18 ;  /* 0x0000001202007986 */ /* 0x0001e2000c101524 */
[----:B------:R-:W-:Y:S05]  /*15110*/  BRA `(.L_x_41596) ;  /* 0x0000000800dc7947 */ /* 0x000fea0003800000 */
.L_x_41599:
[----:B------:R-:W-:-:S13]  /*15120*/  ISETP.NE.AND P0, PT, R0, 0x7, PT ;  /* 0x000000070000780c */ /* 0x000fda0003f05270 */
[----:B------:R-:W-:Y:S05]  /*15130*/  @!P0 BRA `(.L_x_41601) ;  /* 0x0000000000248947 */ /* 0x000fea0003800000 */
[----:B------:R-:W-:-:S13]  /*15140*/  ISETP.NE.AND P0, PT, R0, 0x8, PT ;  /* 0x000000080000780c */ /* 0x000fda0003f05270 */
[----:B------:R-:W-:Y:S05]  /*15150*/  @!P0 BRA `(.L_x_41602) ;  /* 0x0000000000108947 */ /* 0x000fea0003800000 */
[----:B------:R-:W-:-:S13]  /*15160*/  ISETP.NE.AND P0, PT, R0, 0x9, PT ;  /* 0x000000090000780c */ /* 0x000fda0003f05270 */
[----:B------:R-:W-:Y:S05]  /*15170*/  @P0 BRA `(.L_x_41595) ;  /* 0x00000008006c0947 */ /* 0x000fea0003800000 */
[----:B--2---:R0:W-:Y:S01]  /*15180*/  STG.E.64 desc[UR36][R2.64], R18 ;  /* 0x0000001202007986 */ /* 0x0041e2000c101b24 */
[----:B------:R-:W-:Y:S05]  /*15190*/  BRA `(.L_x_41596) ;  /* 0x0000000800bc7947 */ /* 0x000fea0003800000 */
.L_x_41602:
[----:B--2---:R-:W-:-:S05]  /*151a0*/  F2FP.F16.F32.PACK_AB R5, R19, R18 ;  /* 0x000000121305723e */ /* 0x004fca00000000ff */
[----:B------:R0:W-:Y:S01]  /*151b0*/  STG.E desc[UR36][R2.64], R5 ;  /* 0x0000000502007986 */ /* 0x0001e2000c101924 */
[----:B------:R-:W-:Y:S05]  /*151c0*/  BRA `(.L_x_41596) ;  /* 0x0000000800b07947 */ /* 0x000fea0003800000 */
.L_x_41601:
[----:B--2---:R-:W-:-:S06]  /*151d0*/  FMUL.FTZ R4, R18, 1 ;  /* 0x3f80000012047820 */ /* 0x004fcc0000410000 */
[----:B------:R-:W0:Y:S02]  /*151e0*/  F2F.F64.F32 R4, R4 ;  /* 0x0000000400047310 */ /* 0x000e240000201800 */
[----:B0-----:R0:W-:Y:S01]  /*151f0*/  STG.E.64 desc[UR36][R2.64], R4 ;  /* 0x0000000402007986 */ /* 0x0011e2000c101b24 */
[----:B------:R-:W-:Y:S05]  /*15200*/  BRA `(.L_x_41596) ;  /* 0x0000000800a07947 */ /* 0x000fea0003800000 */
.L_x_41591:
        /* <DEDUP_REMOVED lines=8> */
[----:B--2---:R-:W-:Y:S02]  /*15290*/  FSETP.NEU.FTZ.AND P0, PT, R18, RZ, PT ;  /* 0x000000ff1200720b */ /* 0x004fe40003f1d000 */
[----:B------:R-:W-:-:S04]  /*152a0*/  FSETP.NEU.FTZ.AND P1, PT, R19, RZ, PT ;  /* 0x000000ff1300720b */ /* 0x000fc80003f3d000 */
[----:B------:R-:W-:-:S04]  /*152b0*/  PLOP3.LUT P0, PT, P0, P1, PT, 0xa8, 0x0 ;  /* 0x000000000000781c */ /* 0x000fc80000703570 */
[----:B------:R-:W-:-:S05]  /*152c0*/  SEL R5, RZ, 0x1, !P0 ;  /* 0x00000001ff057807 */ /* 0x000fca0004000000 */
[----:B------:R0:W-:Y:S01]  /*152d0*/  STG.E.U8 desc[UR36][R2.64], R5 ;  /* 0x0000000502007986 */ /* 0x0001e2000c101124 */
[----:B------:R-:W-:Y:S05]  /*152e0*/  BRA `(.L_x_41596) ;  /* 0x0000000800687947 */ /* 0x000fea0003800000 */
.L_x_41605:
[----:B--2---:R-:W-:Y:S01]  /*152f0*/  FMUL.FTZ R6, R19, 1 ;  /* 0x3f80000013067820 */ /* 0x004fe20000410000 */
[----:B------:R-:W-:-:S05]  /*15300*/  FMUL.FTZ R4, R18, 1 ;  /* 0x3f80000012047820 */ /* 0x000fca0000410000 */
[----:B------:R-:W-:Y:S08]  /*15310*/  F2F.F64.F32 R6, R6 ;  /* 0x0000000600067310 */ /* 0x000ff00000201800 */
[----:B------:R-:W0:Y:S02]  /*15320*/  F2F.F64.F32 R4, R4 ;  /* 0x0000000400047310 */ /* 0x000e240000201800 */
[----:B0-----:R0:W-:Y:S01]  /*15330*/  STG.E.128 desc[UR36][R2.64], R4 ;  /* 0x0000000402007986 */ /* 0x0011e2000c101d24 */
[----:B------:R-:W-:Y:S05]  /*15340*/  BRA `(.L_x_41596) ;  /* 0x0000000800507947 */ /* 0x000fea0003800000 */
.L_x_41604:
[----:B------:R-:W-:-:S13]  /*15350*/  ISETP.NE.AND P0, PT, R0, 0xf, PT ;  /* 0x0000000f0000780c */ /* 0x000fda0003f05270 */
[----:B------:R-:W-:Y:S05]  /*15360*/  @!P0 BRA `(.L_x_41606) ;  /* 0x0000000000ac8947 */ /* 0x000fea0003800000 */
[----:B------:R-:W-:-:S13]  /*15370*/  ISETP.NE.AND P0, PT, R0, 0x17, PT ;  /* 0x000000170000780c */ /* 0x000fda0003f05270 */
[----:B------:R-:W-:Y:S05]  /*15380*/  @!P0 BRA `(.L_x_41607) ;  /* 0x0000000000508947 */ /* 0x000fea0003800000 */
[----:B------:R-:W-:-:S13]  /*15390*/  ISETP.NE.AND P0, PT, R0, 0x18, PT ;  /* 0x000000180000780c */ /* 0x000fda0003f05270 */
[----:B------:R-:W-:Y:S05]  /*153a0*/  @P0 BRA `(.L_x_41595) ;  /* 0x0000000400e00947 */ /* 0x000fea0003800000 */
[C---:B--2---:R-:W-:Y:S01]  /*153b0*/  LOP3.LUT R4, R18.reuse, 0x7fffffff, RZ, 0xc0, !PT ;  /* 0x7fffffff12047812 */ /* 0x044fe200078ec0ff */
        /* <DEDUP_REMOVED lines=13> */
.L_x_41609:
[----:B------:R-:W-:Y:S05]  /*15490*/  BSYNC B0 ;  /* 0x0000000000007941 */ /* 0x000fea0003800000 */
.L_x_41608:
[----:B------:R-:W-:-:S05]  /*154a0*/  LOP3.LUT R7, R0, R7, RZ, 0xfc, !PT ;  /* 0x0000000700077212 */ /* 0x000fca00078efcff */
[----:B------:R0:W-:Y:S01]  /*154b0*/  STG.E.U8 desc[UR36][R2.64], R7 ;  /* 0x0000000702007986 */ /* 0x0001e2000c101124 */
[----:B------:R-:W-:Y:S05]  /*154c0*/  BRA `(.L_x_41596) ;  /* 0x0000000400f07947 */ /* 0x000fea0003800000 */
.L_x_41607:
[----:B--2---:R-:W-:Y:S01]  /*154d0*/  LOP3.LUT R4, R18, 0x7fffffff, RZ, 0xc0, !PT ;  /* 0x7fffffff12047812 */ /* 0x004fe200078ec0ff */
        /* <DEDUP_REMOVED lines=11> */
.L_x_41611:
[----:B------:R-:W-:Y:S01]  /*15590*/  IMAD.MOV.U32 R0, RZ, RZ, 0x7f ;  /* 0x0000007fff007424 */ /* 0x000fe200078e00ff */
[----:B------:R-:W-:-:S04]  /*155a0*/  ISETP.GT.U32.AND P0, PT, R4, 0x7f800000, PT ;  /* 0x7f8000000400780c */ /* 0x000fc80003f04070 */
[----:B------:R-:W-:-:S09]  /*155b0*/  SEL R0, R0, 0x7c, P0 ;  /* 0x0000007c00007807 */ /* 0x000fd20000000000 */
.L_x_41612:
[----:B------:R-:W-:Y:S05]  /*155c0*/  BSYNC B0 ;  /* 0x0000000000007941 */ /* 0x000fea0003800000 */
.L_x_41610:
[----:B------:R-:W-:-:S04]  /*155d0*/  LOP3.LUT R18, R18, 0x80000000, RZ, 0xc0, !PT ;  /* 0x8000000012127812 */ /* 0x000fc800078ec0ff */
[----:B------:R-:W-:-:S04]  /*155e0*/  SHF.R.U32.HI R5, RZ, 0x18, R18 ;  /* 0x00000018ff057819 */ /* 0x000fc80000011612 */
[----:B------:R-:W-:-:S05]  /*155f0*/  LOP3.LUT R5, R0, R5, RZ, 0xfc, !PT ;  /* 0x0000000500057212 */ /* 0x000fca00078efcff */
[----:B------:R0:W-:Y:S01]  /*15600*/  STG.E.U8 desc[UR36][R2.64], R5 ;  /* 0x0000000502007986 */ /* 0x0001e2000c101124 */
[----:B------:R-:W-:Y:S05]  /*15610*/  BRA `(.L_x_41596) ;  /* 0x00000004009c7947 */ /* 0x000fea0003800000 */
.L_x_41606:
[----:B--2---:R-:W-:-:S05]  /*15620*/  F2FP.BF16.F32.PACK_AB R18, RZ, R18 ;  /* 0x00000012ff12723e */ /* 0x004fca00000010ff */
[----:B------:R0:W-:Y:S01]  /*15630*/  STG.E.U16 desc[UR36][R2.64], R18 ;  /* 0x0000001202007986 */ /* 0x0001e2000c101524 */
[----:B------:R-:W-:Y:S05]  /*15640*/  BRA `(.L_x_41596) ;  /* 0x0000000400907947 */ /* 0x000fea0003800000 */
.L_x_41603:
        /* <DEDUP_REMOVED lines=8> */
[----:B--2---:R-:W0:Y:S02]  /*156d0*/  F2I.FTZ.U32.TRUNC.NTZ R5, R18 ;  /* 0x0000001200057305 */ /* 0x004e24000021f000 */
[----:B0-----:R0:W-:Y:S01]  /*156e0*/  STG.E.U16 desc[UR36][R2.64], R5 ;  /* 0x0000000502007986 */ /* 0x0011e2000c101524 */
[----:B------:R-:W-:Y:S05]  /*156f0*/  BRA `(.L_x_41596) ;  /* 0x0000000400647947 */ /* 0x000fea0003800000 */
.L_x_41615:
[----:B--2---:R-:W-:Y:S01]  /*15700*/  LOP3.LUT R5, R18, 0x7fffffff, RZ, 0xc0, !PT ;  /* 0x7fffffff12057812 */ /* 0x004fe200078ec0ff */
        /* <DEDUP_REMOVED lines=15> */
.L_x_41618:
[----:B------:R-:W-:-:S04]  /*15800*/  LOP3.LUT R18, R18, 0x80000000, RZ, 0xc0, !PT ;  /* 0x8000000012127812 */ /* 0x000fc800078ec0ff */
[----:B------:R-:W-:-:S04]  /*15810*/  SHF.R.U32.HI R5, RZ, 0x18, R18 ;  /* 0x00000018ff057819 */ /* 0x000fc80000011612 */
[----:B------:R-:W-:-:S04]  /*15820*/  LOP3.LUT R4, R4, R5, RZ, 0xfc, !PT ;  /* 0x0000000504047212 */ /* 0x000fc800078efcff */
[----:B------:R-:W-:-:S07]  /*15830*/  PRMT R0, R4, 0x7610, R0 ;  /* 0x0000761004007816 */ /* 0x000fce0000000000 */
.L_x_41617:
[----:B------:R-:W-:Y:S05]  /*15840*/  BSYNC B0 ;  /* 0x0000000000007941 */ /* 0x000fea0003800000 */
.L_x_41616:
[----:B------:R4:W-:Y:S01]  /*15850*/  STG.E.U8 desc[UR36][R2.64], R0 ;  /* 0x0000000002007986 */ /* 0x0009e2000c101124 */
[----:B------:R-:W-:Y:S05]  /*15860*/  BRA `(.L_x_41596) ;  /* 0x0000000400087947 */ /* 0x000fea0003800000 */
.L_x_41614:
        /* <DEDUP_REMOVED lines=16> */
.L_x_41621:
[----:B------:R-:W-:-:S04]  /*15970*/  LOP3.LUT R18, R18, 0x80000000, RZ, 0xc0, !PT ;  /* 0x8000000012127812 */ /* 0x000fc800078ec0ff */
[----:B------:R-:W-:-:S04]  /*15980*/  SHF.R.U32.HI R5, RZ, 0x18, R18 ;  /* 0x00000018ff057819 */ /* 0x000fc80000011612 */
[----:B------:R-:W-:-:S04]  /*15990*/  LOP3.LUT R4, R4, R5, RZ, 0xfc, !PT ;  /* 0x0000000504047212 */ /* 0x000fc800078efcff */
[----:B------:R-:W-:-:S07]  /*159a0*/  PRMT R0, R4, 0x7610, R0 ;  /* 0x0000761004007816 */ /* 0x000fce0000000000 */
.L_x_41620:
[----:B------:R-:W-:Y:S05]  /*159b0*/  BSYNC B0 ;  /* 0x0000000000007941 */ /* 0x000fea0003800000 */
.L_x_41619:
[----:B------:R0:W-:Y:S01]  /*159c0*/  STG.E.U8 desc[UR36][R2.64], R0 ;  /* 0x0000000002007986 */ /* 0x0001e2000c101124 */
[----:B------:R-:W-:Y:S05]  /*159d0*/  BRA `(.L_x_41596) ;  /* 0x0000000000ac7947 */ /* 0x000fea0003800000 */
.L_x_41613:
[----:B------:R-:W-:-:S13]  /*159e0*/  ISETP.NE.AND P0, PT, R0, 0x1c, PT ;  /* 0x0000001c0000780c */ /* 0x000fda0003f05270 */
[----:B------:R-:W-:Y:S05]  /*159f0*/  @!P0 BRA `(.L_x_41622) ;  /* 0x00000000009c8947 */ /* 0x000fea0003800000 */
[----:B------:R-:W-:-:S13]  /*15a00*/  ISETP.NE.AND P0, PT, R0, 0x1d, PT ;  /* 0x0000001d0000780c */ /* 0x000fda0003f05270 */
[----:B------:R-:W-:Y:S05]  /*15a10*/  @!P0 BRA `(.L_x_41623) ;  /* 0x0000000000888947 */ /* 0x000fea0003800000 */
[----:B------:R-:W-:-:S13]  /*15a20*/  ISETP.NE.AND P0, PT, R0, 0x2c, PT ;  /* 0x0000002c0000780c */ /* 0x000fda0003f05270 */
[----:B------:R-:W-:Y:S05]  /*15a30*/  @P0 BRA `(.L_x_41595) ;  /* 0x00000000003c0947 */ /* 0x000fea0003800000 */
[----:B--2---:R-:W-:-:S04]  /*15a40*/  SHF.R.U32.HI R4, RZ, 0x17, R18 ;  /* 0x00000017ff047819 */ /* 0x004fc80000011612 */
        /* <DEDUP_REMOVED lines=14> */
.L_x_41595:
[----:B------:R-:W-:Y:S01]  /*15b30*/  MOV R0, 0x0 ;  /* 0x0000000000007802 */ /* 0x000fe20000000f00 */
[----:B------:R-:W-:Y:S01]  /*15b40*/  ULDC.64 UR4, c[0x4][0x198] ;  /* 0x0100660000047ab9 */ /* 0x000fe20000000a00 */
[----:B------:R-:W-:Y:S01]  /*15b50*/  ULDC.64 UR6, c[0x4][0x90] ;  /* 0x0100240000067ab9 */ /* 0x000fe20000000a00 */
[----:B------:R-:W-:Y:S01]  /*15b60*/  IMAD.U32 R4, RZ, RZ, UR4 ;  /* 0x00000004ff047e24 */ /* 0x000fe2000f8e00ff */
[----:B------:R0:W3:Y:S01]  /*15b70*/  LDC.64 R2, c[0x4][R0] ;  /* 0x0100000000027b82 */ /* 0x0000e20000000a00 */
        /* <DEDUP_REMOVED lines=11> */
.L_x_41624:
[----:B------:R-:W-:Y:S05]  /*15c30*/  BRA `(.L_x_41596) ;  /* 0x0000000000147947 */ /* 0x000fea0003800000 */
.L_x_41623:
[----:B--2---:R-:W0:Y:S02]  /*15c40*/  F2I.U64.TRUNC R18, R18 ;  /* 0x0000001200127311 */ /* 0x004e24000020d800 */
[----:B0-----:R2:W-:Y:S01]  /*15c50*/  STG.E.64 desc[UR36][R2.64], R18 ;  /* 0x0000001202007986 */ /* 0x0015e2000c101b24 */
[----:B------:R-:W-:Y:S05]  /*15c60*/  BRA `(.L_x_41596) ;  /* 0x0000000000087947 */ /* 0x000fea0003800000 */
.L_x_41622:
[----:B--2---:R-:W0:Y:S02]  /*15c70*/  F2I.FTZ.U32.TRUNC.NTZ R5, R18 ;  /* 0x0000001200057305 */ /* 0x004e24000021f000 */
[----:B0-----:R0:W-:Y:S02]  /*15c80*/  STG.E desc[UR36][R2.64], R5 ;  /* 0x0000000502007986 */ /* 0x0011e4000c101924 */
.L_x_41596:
[----:B------:R-:W-:-:S07]  /*15c90*/  VIADD R25, R25, 0x80 ;  /* 0x0000008019197836 */ /* 0x000fce0000000000 */
.L_x_41556:
[----:B------:R-:W-:Y:S05]  /*15ca0*/  BSYNC B6 ;  /* 0x0000000000067941 */ /* 0x000fea0003800000 */
.L_x_41555:
[----:B------:R-:W-:-:S13]  /*15cb0*/  ISETP.GE.AND P0, PT, R25, R34, PT ;  /* 0x000000221900720c */ /* 0x000fda0003f06270 */
[----:B------:R-:W-:Y:S05]  /*15cc0*/  @P0 EXIT ;  /* 0x000000000000094d */ /* 0x000fea0003800000 */
[----:B0---4-:R-:W0:Y:S01]  /*15cd0*/  S2R R0, SR_CTAID.X ;  /* 0x0000000000007919 */ /* 0x011e220000002500 */
[----:B--23--:R-:W2:Y:S01]  /*15ce0*/  LDC.64 R2, c[0x0][0x220] ;  /* 0x00008800ff027b82 */ /* 0x00cea20000000a00 */
[----:B------:R-:W-:Y:S01]  /*15cf0*/  ULDC UR4, c[0x0][0x24c] ;  /* 0x0000930000047ab9 */ /* 0x000fe20000000800 */
[----:B0-----:R-:W-:Y:S01]  /*15d00*/  IMAD R25, R0, 0x200, R25 ;  /* 0x0000020000197824 */ /* 0x001fe200078e0219 */
[----:B------:R-:W-:-:S03]  /*15d10*/  PRMT R0, R24, 0x9910, RZ ;  /* 0x0000991018007816 */ /* 0x000fc600000000ff */
[----:B------:R-:W-:Y:S01]  /*15d20*/  IMAD R25, R25, UR4, RZ ;  /* 0x0000000419197c24 */ /* 0x000fe2000f8e02ff */
[----:B------:R-:W-:-:S04]  /*15d30*/  ISETP.GT.AND P1, PT, R0, 0x9, PT ;  /* 0x000000090000780c */ /* 0x000fc80003f24270 */
[----:B--2---:R-:W-:-:S05]  /*15d40*/  IADD3 R2, P0, R25, R2, RZ ;  /* 0x0000000219027210 */ /* 0x004fca0007f1e0ff */
        /* <DEDUP_REMOVED lines=13> */
.L_x_41628:
[----:B------:R-:W0:Y:S02]  /*15e20*/  F2I.S64.TRUNC R22, R22 ;  /* 0x0000001600167311 */ /* 0x000e24000020d900 */
[----:B0-----:R-:W-:-:S05]  /*15e30*/  MOV R5, R22 ;  /* 0x0000001600057202 */ /* 0x001fca0000000f00 */
[----:B------:R-:W-:Y:S01]  /*15e40*/  STG.E.U8 desc[UR36][R2.64], R5 ;  /* 0x0000000502007986 */ /* 0x000fe2000c101124 */
[----:B------:R-:W-:Y:S05]  /*15e50*/  EXIT ;  /* 0x000000000000794d */ /* 0x000fea0003800000 */
.L_x_41627:
        /* <DEDUP_REMOVED lines=9> */
.L_x_41631:
[----:B------:R-:W0:Y:S02]  /*15ef0*/  F2I.FTZ.TRUNC.NTZ R5, R22 ;  /* 0x0000001600057305 */ /* 0x000e24000021f100 */
[----:B0-----:R-:W-:Y:S01]  /*15f00*/  STG.E desc[UR36][R2.64], R5 ;  /* 0x0000000502007986 */ /* 0x001fe2000c101924 */
[----:B------:R-:W-:Y:S05]  /*15f10*/  EXIT ;  /* 0x000000000000794d */ /* 0x000fea0003800000 */
.L_x_41630:
[----:B------:R-:W0:Y:S02]  /*15f20*/  F2I.FTZ.TRUNC.NTZ R5, R22 ;  /* 0x0000001600057305 */ /* 0x000e24000021f100 */
[----:B0-----:R-:W-:Y:S01]  /*15f30*/  STG.E.U16 desc[UR36][R2.64], R5 ;  /* 0x0000000502007986 */ /* 0x001fe2000c101524 */
[----:B------:R-:W-:Y:S05]  /*15f40*/  EXIT ;  /* 0x000000000000794d */ /* 0x000fea0003800000 */
.L_x_41626:
        /* <DEDUP_REMOVED lines=8> */
.L_x_41633:
[----:B------:R-:W-:-:S05]  /*15fd0*/  F2FP.F16.F32.PACK_AB R22, RZ, R22 ;  /* 0x00000016ff16723e */ /* 0x000fca00000000ff */
[----:B------:R-:W-:Y:S01]  /*15fe0*/  STG.E.U16 desc[UR36][R2.64], R22 ;  /* 0x0000001602007986 */ /* 0x000fe2000c101524 */
[----:B------:R-:W-:Y:S05]  /*15ff0*/  EXIT ;  /* 0x000000000000794d */ /* 0x000fea0003800000 */
.L_x_41632:
        /* <DEDUP_REMOVED lines=8> */
.L_x_41635:
[----:B------:R-:W-:-:S05]  /*16080*/  F2FP.F16.F32.PACK_AB R5, R23, R22 ;  /* 0x000000161705723e */ /* 0x000fca00000000ff */
[----:B------:R-:W-:Y:S01]  /*16090*/  STG.E desc[UR36][R2.64], R5 ;  /* 0x0000000502007986 */ /* 0x000fe2000c101924 */
[----:B------:R-:W-:Y:S05]  /*160a0*/  EXIT ;  /* 0x000000000000794d */ /* 0x000fea0003800000 */
.L_x_41634:
[----:B------:R-:W-:-:S06]  /*160b0*/  FMUL.FTZ R4, R22, 1 ;  /* 0x3f80000016047820 */ /* 0x000fcc0000410000 */
[----:B------:R-:W0:Y:S02]  /*160c0*/  F2F.F64.F32 R4, R4 ;  /* 0x0000000400047310 */ /* 0x000e240000201800 */
[----:B0-----:R-:W-:Y:S01]  /*160d0*/  STG.E.64 desc[UR36][R2.64], R4 ;  /* 0x0000000402007986 */ /* 0x001fe2000c101b24 */
[----:B------:R-:W-:Y:S05]  /*160e0*/  EXIT ;  /* 0x000000000000794d */ /* 0x000fea0003800000 */
.L_x_41625:
        /* <DEDUP_REMOVED lines=14> */
.L_x_41638:
[----:B------:R-:W-:Y:S01]  /*161d0*/  FMUL.FTZ R6, R23, 1 ;  /* 0x3f80000017067820 */ /* 0x000fe20000410000 */
[----:B------:R-:W-:-:S05]  /*161e0*/  FMUL.FTZ R4, R22, 1 ;  /* 0x3f80000016047820 */ /* 0x000fca0000410000 */
[----:B------:R-:W-:Y:S08]  /*161f0*/  F2F.F64.F32 R6, R6 ;  /* 0x0000000600067310 */ /* 0x000ff00000201800 */
[----:B------:R-:W0:Y:S02]  /*16200*/  F2F.F64.F32 R4, R4 ;  /* 0x0000000400047310 */ /* 0x000e240000201800 */
[----:B0-----:R-:W-:Y:S01]  /*16210*/  STG.E.128 desc[UR36][R2.64], R4 ;  /* 0x0000000402007986 */ /* 0x001fe2000c101d24 */
[----:B------:R-:W-:Y:S05]  /*16220*/  EXIT ;  /* 0x000000000000794d */ /* 0x000fea0003800000 */
.L_x_41637:
        /* <DEDUP_REMOVED lines=20> */
.L_x_41642:
[----:B------:R-:W-:Y:S05]  /*16370*/  BSYNC B0 ;  /* 0x0000000000007941 */ /* 0x000fea0003800000 */
.L_x_41641:
[----:B------:R-:W-:-:S05]  /*16380*/  LOP3.LUT R7, R0, R7, RZ, 0xfc, !PT ;  /* 0x0000000700077212 */ /* 0x000fca00078efcff */
[----:B------:R-:W-:Y:S01]  /*16390*/  STG.E.U8 desc[UR36][R2.64], R7 ;  /* 0x0000000702007986 */ /* 0x000fe2000c101124 */
[----:B------:R-:W-:Y:S05]  /*163a0*/  EXIT ;  /* 0x000000000000794d */ /* 0x000fea0003800000 */
.L_x_41640:
        /* <DEDUP_REMOVED lines=12> */
.L_x_41644:
[----:B------:R-:W-:Y:S01]  /*16470*/  IMAD.MOV.U32 R0, RZ, RZ, 0x7f ;  /* 0x0000007fff007424 */ /* 0x000fe200078e00ff */
[----:B------:R-:W-:-:S04]  /*16480*/  ISETP.GT.U32.AND P0, PT, R4, 0x7f800000, PT ;  /* 0x7f8000000400780c */ /* 0x000fc80003f04070 */
[----:B------:R-:W-:-:S09]  /*16490*/  SEL R0, R0, 0x7c, P0 ;  /* 0x0000007c00007807 */ /* 0x000fd20000000000 */
.L_x_41645:
[----:B------:R-:W-:Y:S05]  /*164a0*/  BSYNC B0 ;  /* 0x0000000000007941 */ /* 0x000fea0003800000 */
.L_x_41643:
[----:B------:R-:W-:-:S04]  /*164b0*/  LOP3.LUT R22, R22, 0x80000000, RZ, 0xc0, !PT ;  /* 0x8000000016167812 */ /* 0x000fc800078ec0ff */
[----:B------:R-:W-:-:S04]  /*164c0*/  SHF.R.U32.HI R5, RZ, 0x18, R22 ;  /* 0x00000018ff057819 */ /* 0x000fc80000011616 */
[----:B------:R-:W-:-:S05]  /*164d0*/  LOP3.LUT R5, R0, R5, RZ, 0xfc, !PT ;  /* 0x0000000500057212 */ /* 0x000fca00078efcff */
[----:B------:R-:W-:Y:S01]  /*164e0*/  STG.E.U8 desc[UR36][R2.64], R5 ;  /* 0x0000000502007986 */ /* 0x000fe2000c101124 */
[----:B------:R-:W-:Y:S05]  /*164f0*/  EXIT ;  /* 0x000000000000794d */ /* 0x000fea0003800000 */
.L_x_41639:
[----:B------:R-:W-:-:S05]  /*16500*/  F2FP.BF16.F32.PACK_AB R22, RZ, R22 ;  /* 0x00000016ff16723e */ /* 0x000fca00000010ff */
[----:B------:R-:W-:Y:S01]  /*16510*/  STG.E.U16 desc[UR36][R2.64], R22 ;  /* 0x0000001602007986 */ /* 0x000fe2000c101524 */
[----:B------:R-:W-:Y:S05]  /*16520*/  EXIT ;  /* 0x000000000000794d */ /* 0x000fea0003800000 */
.L_x_41636:
        /* <DEDUP_REMOVED lines=11> */
.L_x_41648:
        /* <DEDUP_REMOVED lines=16> */
.L_x_41651:
[----:B------:R-:W-:-:S04]  /*166e0*/  LOP3.LUT R22, R22, 0x80000000, RZ, 0xc0, !PT ;  /* 0x8000000016167812 */ /* 0x000fc800078ec0ff */
[----:B------:R-:W-:-:S04]  /*166f0*/  SHF.R.U32.HI R5, RZ, 0x18, R22 ;  /* 0x00000018ff057819 */ /* 0x000fc80000011616 */
[----:B------:R-:W-:-:S04]  /*16700*/  LOP3.LUT R4, R4, R5, RZ, 0xfc, !PT ;  /* 0x0000000504047212 */ /* 0x000fc800078efcff */
[----:B------:R-:W-:-:S07]  /*16710*/  PRMT R0, R4, 0x7610, R0 ;  /* 0x0000761004007816 */ /* 0x000fce0000000000 */
.L_x_41650:
[----:B------:R-:W-:Y:S05]  /*16720*/  BSYNC B0 ;  /* 0x0000000000007941 */ /* 0x000fea0003800000 */
.L_x_41649:
[----:B------:R-:W-:Y:S01]  /*16730*/  STG.E.U8 desc[UR36][R2.64], R0 ;  /* 0x0000000002007986 */ /* 0x000fe2000c101124 */
[----:B------:R-:W-:Y:S05]  /*16740*/  EXIT ;  /* 0x000000000000794d */ /* 0x000fea0003800000 */
.L_x_41647:
        /* <DEDUP_REMOVED lines=16> */
.L_x_41654:
[----:B------:R-:W-:-:S04]  /*16850*/  LOP3.LUT R22, R22, 0x80000000, RZ, 0xc0, !PT ;  /* 0x8000000016167812 */ /* 0x000fc800078ec0ff */
[----:B------:R-:W-:-:S04]  /*16860*/  SHF.R.U32.HI R5, RZ, 0x18, R22 ;  /* 0x00000018ff057819 */ /* 0x000fc80000011616 */
[----:B------:R-:W-:-:S04]  /*16870*/  LOP3.LUT R4, R4, R5, RZ, 0xfc, !PT ;  /* 0x0000000504047212 */ /* 0x000fc800078efcff */
[----:B------:R-:W-:-:S07]  /*16880*/  PRMT R0, R4, 0x7610, R0 ;  /* 0x0000761004007816 */ /* 0x000fce0000000000 */
.L_x_41653:
[----:B------:R-:W-:Y:S05]  /*16890*/  BSYNC B0 ;  /* 0x0000000000007941 */ /* 0x000fea0003800000 */
.L_x_41652:
[----:B------:R-:W-:Y:S01]  /*168a0*/  STG.E.U8 desc[UR36][R2.64], R0 ;  /* 0x0000000002007986 */ /* 0x000fe2000c101124 */
[----:B------:R-:W-:Y:S05]  /*168b0*/  EXIT ;  /* 0x000000000000794d */ /* 0x000fea0003800000 */
.L_x_41646:
        /* <DEDUP_REMOVED lines=21> */
.L_x_41629:
[----:B------:R-:W-:Y:S01]  /*16a10*/  MOV R0, 0x0 ;  /* 0x0000000000007802 */ /* 0x000fe20000000f00 */
[----:B------:R-:W-:Y:S01]  /*16a20*/  ULDC.64 UR4, c[0x4][0x198] ;  /* 0x0100660000047ab9 */ /* 0x000fe20000000a00 */
[----:B------:R-:W-:Y:S01]  /*16a30*/  ULDC.64 UR6, c[0x4][0x90] ;  /* 0x0100240000067ab9 */ /* 0x000fe20000000a00 */
[----:B------:R-:W-:Y:S01]  /*16a40*/  IMAD.U32 R4, RZ, RZ, UR4 ;  /* 0x00000004ff047e24 */ /* 0x000fe2000f8e00ff */
[----:B------:R0:W2:Y:S01]  /*16a50*/  LDC.64 R2, c[0x4][R0] ;  /* 0x0100000000027b82 */ /* 0x0000a20000000a00 */
        /* <DEDUP_REMOVED lines=10> */
[----:B-12---:R-:W-:Y:S05]  /*16b00*/  CALL.ABS.NOINC R2 ;  /* 0x0000000002007343 */ /* 0x006fea0003c00000 */
.L_x_41657:
[----:B------:R-:W-:Y:S05]  /*16b10*/  EXIT ;  /* 0x000000000000794d */ /* 0x000fea0003800000 */
.L_x_41656:
[----:B------:R-:W0:Y:S02]  /*16b20*/  F2I.U64.TRUNC R22, R22 ;  /* 0x0000001600167311 */ /* 0x000e24000020d800 */
[----:B0-----:R-:W-:Y:S01]  /*16b30*/  STG.E.64 desc[UR36][R2.64], R22 ;  /* 0x0000001602007986 */ /* 0x001fe2000c101b24 */
[----:B------:R-:W-:Y:S05]  /*16b40*/  EXIT ;  /* 0x000000000000794d */ /* 0x000fea0003800000 */
.L_x_41655:
[----:B------:R-:W0:Y:S02]  /*16b50*/  F2I.FTZ.U32.TRUNC.NTZ R5, R22 ;  /* 0x0000001600057305 */ /* 0x000e24000021f000 */
[----:B0-----:R-:W-:Y:S01]  /*16b60*/  STG.E desc[UR36][R2.64], R5 ;  /* 0x0000000502007986 */ /* 0x001fe2000c101924 */
[----:B------:R-:W-:Y:S05]  /*16b70*/  EXIT ;  /* 0x000000000000794d */ /* 0x000fea0003800000 */
        .weak           $__internal_78_$__cuda_sm3x_div_rn_ftz_f32_slowpath
        .type           $__internal_78_$__cuda_sm3x_div_rn_ftz_f32_slowpath,@function
        .size           $__internal_78_$__cuda_sm3x_div_rn_ftz_f32_slowpath,(.L_x_71527 - $__internal_78_$__cuda_sm3x_div_rn_ftz_f32_slowpath)
$__internal_78_$__cuda_sm3x_div_rn_ftz_f32_slowpath:
[----:B------:R-:W-:Y:S01]  /*16b80*/  SHF.R.U32.HI R2, RZ, 0x17, R4 ;  /* 0x00000017ff027819 */ /* 0x000fe20000011604 */
[----:B------:R-:W-:Y:S01]  /*16b90*/  BSSY B0, `(.L_x_41658) ;  /* 0x0000047000007945 */ /* 0x000fe20003800000 */
[----:B------:R-:W-:-:S03]  /*16ba0*/  SHF.R.U32.HI R6, RZ, 0x17, R0 ;  /* 0x00000017ff067819 */ /* 0x000fc60000011600 */
[----:B------:R-:W-:Y:S01]  /*16bb0*/  BSSY B3, `(.L_x_41659) ;  /* 0x000001d000037945 */ /* 0x000fe20003800000 */
[----:B------:R-:W-:Y:S02]  /*16bc0*/  LOP3.LUT R2, R2, 0xff, RZ, 0xc0, !PT ;  /* 0x000000ff02027812 */ /* 0x000fe400078ec0ff */
[----:B------:R-:W-:-:S03]  /*16bd0*/  LOP3.LUT R6, R6, 0xff, RZ, 0xc0, !PT ;  /* 0x000000ff06067812 */ /* 0x000fc600078ec0ff */
[----:B------:R-:W-:Y:S02]  /*16be0*/  VIADD R5, R2, 0xffffffff ;  /* 0xffffffff02057836 */ /* 0x000fe40000000000 */
[----:B------:R-:W-:-:S03]  /*16bf0*/  VIADD R14, R6, 0xffffffff ;  /* 0xffffffff060e7836 */ /* 0x000fc60000000000 */
        /* <DEDUP_REMOVED lines=24> */
.L_x_41660:
[----:B------:R-:W-:Y:S05]  /*16d80*/  BSYNC B3 ;  /* 0x0000000000037941 */ /* 0x000fea0003800000 */
.L_x_41659:
        /* <DEDUP_REMOVED lines=27> */
.L_x_41666:
[----:B------:R-:W-:-:S07]  /*16f40*/  IMAD R5, R4, 0x800000, R5 ;  /* 0x0080000004057824 */ /* 0x000fce00078e0205 */
.L_x_41667:
[----:B------:R-:W-:Y:S05]  /*16f50*/  BSYNC B3 ;  /* 0x0000000000037941 */ /* 0x000fea0003800000 */
.L_x_41665:
[----:B------:R-:W-:Y:S01]  /*16f60*/  IMAD.MOV.U32 R2, RZ, RZ, R5 ;  /* 0x000000ffff027224 */ /* 0x000fe200078e0005 */
[----:B------:R-:W-:Y:S06]  /*16f70*/  BRA `(.L_x_41668) ;  /* 0x0000000000207947 */ /* 0x000fec0003800000 */
.L_x_41664:
[----:B------:R-:W-:-:S04]  /*16f80*/  LOP3.LUT R2, R4, 0x80000000, R0, 0x48, !PT ;  /* 0x8000000004027812 */ /* 0x000fc800078e4800 */
[----:B------:R-:W-:Y:S01]  /*16f90*/  LOP3.LUT R2, R2, 0x7f800000, RZ, 0xfc, !PT ;  /* 0x7f80000002027812 */ /* 0x000fe200078efcff */
[----:B------:R-:W-:Y:S06]  /*16fa0*/  BRA `(.L_x_41668) ;  /* 0x0000000000147947 */ /* 0x000fec0003800000 */
.L_x_41663:
[----:B------:R-:W-:Y:S01]  /*16fb0*/  LOP3.LUT R2, R4, 0x80000000, R0, 0x48, !PT ;  /* 0x8000000004027812 */ /* 0x000fe200078e4800 */
[----:B------:R-:W-:Y:S06]  /*16fc0*/  BRA `(.L_x_41668) ;  /* 0x00000000000c7947 */ /* 0x000fec0003800000 */
.L_x_41662:
[----:B------:R-:W0:Y:S01]  /*16fd0*/  MUFU.RSQ R2, -QNAN ;  /* 0xffc0000000027908 */ /* 0x000e220000001400 */
[----:B------:R-:W-:Y:S05]  /*16fe0*/  BRA `(.L_x_41668) ;  /* 0x0000000000047947 */ /* 0x000fea0003800000 */
.L_x_41661:
[----:B------:R-:W-:-:S07]  /*16ff0*/  FADD.FTZ R2, R0, R4 ;  /* 0x0000000400027221 */ /* 0x000fce0000010000 */
.L_x_41668:
[----:B------:R-:W-:Y:S05]  /*17000*/  BSYNC B0 ;  /* 0x0000000000007941 */ /* 0x000fea0003800000 */
.L_x_41658:
[----:B------:R-:W-:Y:S02]  /*17010*/  IMAD.MOV.U32 R4, RZ, RZ, R3 ;  /* 0x000000ffff047224 */ /* 0x000fe400078e0003 */
[----:B------:R-:W-:-:S04]  /*17020*/  IMAD.MOV.U32 R5, RZ, RZ, 0x0 ;  /* 0x00000000ff057424 */ /* 0x000fc800078e00ff */
[----:B0-----:R-:W-:Y:S05]  /*17030*/  RET.REL.NODEC R4 `(_ZN2at6native27unrolled_elementwise_kernelIZZZNS0_50_GLOBAL__N__2680c7bb_12_PowKernel_cu_7dd49032_316824pow_tensor_tensor_kernelERNS_18TensorIteratorBaseEENKUlvE_clEvENKUlvE7_clEvEUlN3c107complexIfEES9_E_St5arrayIPcLm3EELi4E23TrivialOffsetCalculatorILi2EjESE_ILi1EjENS0_6memory12LoadWithCastILi2EEENSH_13StoreWithCastILi1EEEEEviT_T0_T2_T3_T4_T5_) ;  /* 0xfffffe8c04f07950 */ /* 0x001fea0003c3ffff */
.L_x_41669:
        /* <DEDUP_REMOVED lines=12> */
.L_x_71527:


//--------------------- .text._ZN2at6native18elementwise_kernelILi128ELi2EZNS0_22gpu_kernel_impl_nocastIZZZNS0_50_GLOBAL__N__2680c7bb_12_PowKernel_cu_7dd49032_316824pow_tensor_tensor_kernelERNS_18TensorIteratorBaseEENKUlvE_clEvENKUlvE7_clEvEUlN3c107complexIfEESA_E_EEvS5_RKT_EUliE_EEviT1_ --------------------------
	.section	.text._ZN2at6native18elementwise_kernelILi128ELi2EZNS0_22gpu_kernel_impl_nocastIZZZNS0_50_GLOBAL__N__2680c7bb_12_PowKernel_cu_7dd49032_316824pow_tensor_tensor_kernelERNS_18TensorIteratorBaseEENKUlvE_clEvENKUlvE7_clEvEUlN3c107complexIfEESA_E_EEvS5_RKT_EUliE_EEviT1_,"ax",@progbits
	.align	128
        .global         _ZN2at6native18elementwise_kernelILi128ELi2EZNS0_22gpu_kernel_impl_nocastIZZZNS0_50_GLOBAL__N__2680c7bb_12_PowKernel_cu_7dd49032_316824pow_tensor_tensor_kernelERNS_18TensorIteratorBaseEENKUlvE_clEvENKUlvE7_clEvEUlN3c107complexIfEESA_E_EEvS5_RKT_EUliE_EEviT1_
        .type           _ZN2at6native18elementwise_kernelILi128ELi2EZNS0_22gpu_kernel_impl_nocastIZZZNS0_50_GLOBAL__N__2680c7bb_12_PowKernel_cu_7dd49032_316824pow_tensor_tensor_kernelERNS_18TensorIteratorBaseEENKUlvE_clEvENKUlvE7_clEvEUlN3c107complexIfEESA_E_EEvS5_RKT_EUliE_EEviT1_,@function
        .size           _ZN2at6native18elementwise_kernelILi128ELi2EZNS0_22gpu_kernel_impl_nocastIZZZNS0_50_GLOBAL__N__2680c7bb_12_PowKernel_cu_7dd49032_316824pow_tensor_tensor_kernelERNS_18TensorIteratorBaseEENKUlvE_clEvENKUlvE7_clEvEUlN3c107complexIfEESA_E_EEvS5_RKT_EUliE_EEviT1_,(.L_x_71528 - _ZN2at6native18elementwise_kernelILi128ELi2EZNS0_22gpu_kernel_impl_nocastIZZZNS0_50_GLOBAL__N__2680c7bb_12_PowKernel_cu_7dd49032_316824pow_tensor_tensor_kernelERNS_18TensorIteratorBaseEENKUlvE_clEvENKUlvE7_clEvEUlN3c107complexIfEESA_E_EEvS5_RKT_EUliE_EEviT1_)
        .other          _ZN2at6native18elementwise_kernelILi128ELi2EZNS0_22gpu_kernel_impl_nocastIZZZNS0_50_GLOBAL__N__2680c7bb_12_PowKernel_cu_7dd49032_316824pow_tensor_tensor_kernelERNS_18TensorIteratorBaseEENKUlvE_clEvENKUlvE7_clEvEUlN3c107complexIfEESA_E_EEvS5_RKT_EUliE_EEviT1_,@"STO_CUDA_ENTRY STV_DEFAULT"
_ZN2at6native18elementwise_kernelILi128ELi2EZNS0_22gpu_kernel_impl_nocastIZZZNS0_50_GLOBAL__N__2680c7bb_12_PowKernel_cu_7dd49032_316824pow_tensor_tensor_kernelERNS_18TensorIteratorBaseEENKUlvE_clEvENKUlvE7_clEvEUlN3c107complexIfEESA_E_EEvS5_RKT_EUliE_EEviT1_:
.text._ZN2at6native18elementwise_kernelILi128ELi2EZNS0_22gpu_kernel_impl_nocastIZZZNS0_50_GLOBAL__N__2680c7bb_12_PowKernel_cu_7dd49032_316824pow_tensor_tensor_kernelERNS_18TensorIteratorBaseEENKUlvE_clEvENKUlvE7_clEvEUlN3c107complexIfEESA_E_EEvS5_RKT_EUliE_EEviT1_:
        /* <DEDUP_REMOVED lines=362> */
.L_x_41672:
[----:B------:R-:W-:Y:S02]  /*16a0*/  ULDC.64 UR6, c[0x0][0x480] ;  /* 0x0001200000067ab9 */ /* 0x000fe40000000a00 */
[----:B------:R-:W-:-:S04]  /*16b0*/  IADD3 R16, P0, R2, UR6, RZ ;  /* 0x0000000602107c10 */ /* 0x000fc8000ff1e0ff */
[----:B------:R-:W-:Y:S01]  /*16c0*/  IADD3.X R17, RZ, UR7, RZ, P0, !PT ;  /* 0x00000007ff117c10 */ /* 0x000fe200087fe4ff */
[----:B------:R-:W-:-:S05]  /*16d0*/  ULDC.64 UR6, c[0x0][0x488] ;  /* 0x0001220000067ab9 */ /* 0x000fca0000000a00 */
[----:B------:R-:W2:Y:S01]  /*16e0*/  LDG.E.64 R16, desc[UR4][R16.64] ;  /* 0x0000000410107981 */ /* 0x000ea2000c1e1b00 */
[----:B------:R-:W-:-:S04]  /*16f0*/  IADD3 R14, P0, R0, UR6, RZ ;  /* 0x00000006000e7c10 */ /* 0x000fc8000ff1e0ff */
[----:B------:R-:W-:-:S06]  /*1700*/  IADD3.X R15, RZ, UR7, RZ, P0, !PT ;  /* 0x00000007ff0f7c10 */ /* 0x000fcc00087fe4ff */
[----:B------:R-:W5:Y:S01]  /*1710*/  LDG.E.64 R14, desc[UR4][R14.64] ;  /* 0x000000040e0e7981 */ /* 0x000f62000c1e1b00 */
        /* <DEDUP_REMOVED lines=61> */
.L_x_41680:
[----:B------:R-:W-:Y:S05]  /*1af0*/  BSYNC B2 ;  /* 0x0000000000027941 */ /* 0x000fea0003800000 */
.L_x_41679:
[----:B------:R-:W-:Y:S01]  /*1b00*/  BSSY B4, `(.L_x_41681) ;  /* 0x0000006000047945 */ /* 0x000fe20003800000 */
[----:B------:R-:W-:-:S03]  /*1b10*/  FFMA R0, R7, R5, R6 ;  /* 0x0000000507007223 */ /* 0x000fc60000000006 */
[----:B------:R-:W-:Y:S05]  /*1b20*/  @!P0 BRA `(.L_x_41682) ;  /* 0x00000000000c8947 */ /* 0x000fea0003800000 */
[----:B------:R-:W-:Y:S02]  /*1b30*/  MOV R7, R13 ;  /* 0x0000000d00077202 */ /* 0x000fe40000000f00 */
[----:B------:R-:W-:-:S07]  /*1b40*/  MOV R4, 0x1b60 ;  /* 0x00001b6000047802 */ /* 0x000fce0000000f00 */
[----:B-----5:R-:W-:Y:S05]  /*1b50*/  CALL.REL.NOINC `($__internal_79_$__cuda_sm3x_div_rn_ftz_f32_slowpath) ;  /* 0x0000006800a87944 */ /* 0x020fea0003c00000 */
.L_x_41682:
[----:B------:R-:W-:Y:S05]  /*1b60*/  BSYNC B4 ;  /* 0x0000000000047941 */ /* 0x000fea0003800000 */
.L_x_41681:
        /* <DEDUP_REMOVED lines=18> */
.L_x_41684:
[----:B------:R-:W-:Y:S02]  /*1c90*/  ISETP.GE.AND P0, PT, R16, RZ, PT ;  /* 0x000000ff1000720c */ /* 0x000fe40003f06270 */
[----:B------:R-:W-:-:S11]  /*1ca0*/  MOV R3, 0x3fd774eb ;  /* 0x3fd774eb00037802 */ /* 0x000fd60000000f00 */
[----:B------:R-:W-:-:S04]  /*1cb0*/  @P0 FFMA.FTZ R0, R3, 0.93318945169448852539, -R0 ;  /* 0x3f6ee58103000823 */ /* 0x000fc80000010800 */
[----:B------:R-:W-:-:S07]  /*1cc0*/  @!P0 FFMA.FTZ R0, R3, 0.93318945169448852539, R0 ;  /* 0x3f6ee58103008823 */ /* 0x000fce0000010000 */
.L_x_41685:
[----:B------:R-:W-:Y:S05]  /*1cd0*/  BSYNC B2 ;  /* 0x0000000000027941 */ /* 0x000fea0003800000 */
.L_x_41683:
        /* <DEDUP_REMOVED lines=12> */
.L_x_41678:
        /* <DEDUP_REMOVED lines=15> */
[----:B-----5:R-:W-:Y:S05]  /*1e90*/  CALL.REL.NOINC `($__internal_79_$__cuda_sm3x_div_rn_ftz_f32_slowpath) ;  /* 0x0000006400d87944 */ /* 0x020fea0003c00000 */
.L_x_41689:
[----:B------:R-:W-:Y:S05]  /*1ea0*/  BSYNC B4 ;  /* 0x0000000000047941 */ /* 0x000fea0003800000 */
.L_x_41688:
        /* <DEDUP_REMOVED lines=18> */
.L_x_41691:
[----:B------:R-:W-:Y:S02]  /*1fd0*/  ISETP.GE.AND P0, PT, R16, RZ, PT ;  /* 0x000000ff1000720c */ /* 0x000fe40003f06270 */
[----:B------:R-:W-:-:S11]  /*1fe0*/  MOV R3, 0x3fd774eb ;  /* 0x3fd774eb00037802 */ /* 0x000fd60000000f00 */
[----:B------:R-:W-:-:S04]  /*1ff0*/  @P0 FFMA.FTZ R0, R3, 0.93318945169448852539, -R0 ;  /* 0x3f6ee58103000823 */ /* 0x000fc80000010800 */
[----:B------:R-:W-:-:S07]  /*2000*/  @!P0 FFMA.FTZ R0, R3, 0.93318945169448852539, R0 ;  /* 0x3f6ee58103008823 */ /* 0x000fce0000010000 */
.L_x_41692:
[----:B------:R-:W-:Y:S05]  /*2010*/  BSYNC B2 ;  /* 0x0000000000027941 */ /* 0x000fea0003800000 */
.L_x_41690:
        /* <DEDUP_REMOVED lines=13> */
.L_x_41687:
        /* <DEDUP_REMOVED lines=25> */
.L_x_41694:
        /* <DEDUP_REMOVED lines=41> */
.L_x_41693:
[----:B------:R-:W-:Y:S01]  /*2510*/  FADD.FTZ R0, R0, -1 ;  /* 0xbf80000000007421 */ /* 0x000fe20000010000 */
[----:B------:R-:W-:Y:S01]  /*2520*/  FSETP.GEU.FTZ.AND P3, PT, |R16|, |R17|, PT ;  /* 0x400000111000720b */ /* 0x000fe20003f7e200 */
[----:B------:R-:W-:Y:S02]  /*2530*/  BSSY B2, `(.L_x_41695) ;  /* 0x0000031000027945 */ /* 0x000fe40003800000 */
[----:B------:R-:W-:-:S04]  /*2540*/  FADD.FTZ R3, R3, R0 ;  /* 0x0000000003037221 */ /* 0x000fc80000010000 */
[----:B------:R-:W-:-:S04]  /*2550*/  FADD.FTZ R2, R2, R3 ;  /* 0x0000000302027221 */ /* 0x000fc80000010000 */
[----:B------:R-:W-:-:S04]  /*2560*/  FADD.FTZ R5, R5, R2 ;  /* 0x0000000205057221 */ /* 0x000fc80000010000 */
[----:B------:R-:W-:Y:S02]  /*2570*/  FADD.FTZ R5, R4, R5 ;  /* 0x0000000504057221 */ /* 0x000fe40000010000 */
[----:B------:R-:W0:Y:S02]  /*2580*/  MUFU.RCP R4, R13 ;  /* 0x0000000d00047308 */ /* 0x000e240000001000 */
        /* <DEDUP_REMOVED lines=43> */
.L_x_41696:
[----:B------:R-:W-:Y:S05]  /*2840*/  BSYNC B2 ;  /* 0x0000000000027941 */ /* 0x000fea0003800000 */
.L_x_41695:
[----:B------:R-:W-:Y:S01]  /*2850*/  BSSY B4, `(.L_x_41697) ;  /* 0x0000006000047945 */ /* 0x000fe20003800000 */
[----:B------:R-:W-:-:S03]  /*2860*/  FFMA R0, R5, R7, R4 ;  /* 0x0000000705007223 */ /* 0x000fc60000000004 */
[----:B------:R-:W-:Y:S05]  /*2870*/  @!P0 BRA `(.L_x_41698) ;  /* 0x00000000000c8947 */ /* 0x000fea0003800000 */
[----:B------:R-:W-:Y:S02]  /*2880*/  MOV R7, R13 ;  /* 0x0000000d00077202 */ /* 0x000fe40000000f00 */
[----:B------:R-:W-:-:S07]  /*2890*/  MOV R4, 0x28b0 ;  /* 0x000028b000047802 */ /* 0x000fce0000000f00 */
[----:B-----5:R-:W-:Y:S05]  /*28a0*/  CALL.REL.NOINC `($__internal_79_$__cuda_sm3x_div_rn_ftz_f32_slowpath) ;  /* 0x0000005c00547944 */ /* 0x020fea0003c00000 */
.L_x_41698:
[----:B------:R-:W-:Y:S05]  /*28b0*/  BSYNC B4 ;  /* 0x0000000000047941 */ /* 0x000fea0003800000 */
.L_x_41697:
        /* <DEDUP_REMOVED lines=18> */
.L_x_41700:
[----:B------:R-:W-:Y:S02]  /*29e0*/  ISETP.GE.AND P0, PT, R16, RZ, PT ;  /* 0x000000ff1000720c */ /* 0x000fe40003f06270 */
[----:B------:R-:W-:-:S11]  /*29f0*/  MOV R3, 0x3fd774eb ;  /* 0x3fd774eb00037802 */ /* 0x000fd60000000f00 */
[----:B------:R-:W-:-:S04]  /*2a00*/  @P0 FFMA.FTZ R0, R3, 0.93318945169448852539, -R0 ;  /* 0x3f6ee58103000823 */ /* 0x000fc80000010800 */
[----:B------:R-:W-:-:S07]  /*2a10*/  @!P0 FFMA.FTZ R0, R3, 0.93318945169448852539, R0 ;  /* 0x3f6ee58103008823 */ /* 0x000fce0000010000 */
.L_x_41701:
[----:B------:R-:W-:Y:S05]  /*2a20*/  BSYNC B2 ;  /* 0x0000000000027941 */ /* 0x000fea0003800000 */
.L_x_41699:
        /* <DEDUP_REMOVED lines=12> */
.L_x_41677:
        /* <DEDUP_REMOVED lines=12> */
.L_x_41703:
[----:B------:R-:W-:Y:S05]  /*2bb0*/  BSYNC B4 ;  /* 0x0000000000047941 */ /* 0x000fea0003800000 */
.L_x_41702:
        /* <DEDUP_REMOVED lines=18> */
.L_x_41705:
[----:B------:R-:W-:Y:S02]  /*2ce0*/  ISETP.GE.AND P0, PT, R16, RZ, PT ;  /* 0x000000ff1000720c */ /* 0x000fe40003f06270 */
[----:B------:R-:W-:-:S11]  /*2cf0*/  MOV R3, 0x3fd774eb ;  /* 0x3fd774eb00037802 */ /* 0x000fd60000000f00 */
[----:B------:R-:W-:-:S04]  /*2d00*/  @P0 FFMA.FTZ R0, R3, 0.93318945169448852539, -R0 ;  /* 0x3f6ee58103000823 */ /* 0x000fc80000010800 */
[----:B------:R-:W-:-:S07]  /*2d10*/  @!P0 FFMA.FTZ R0, R3, 0.93318945169448852539, R0 ;  /* 0x3f6ee58103008823 */ /* 0x000fce0000010000 */
.L_x_41706:
[----:B------:R-:W-:Y:S05]  /*2d20*/  BSYNC B2 ;  /* 0x0000000000027941 */ /* 0x000fea0003800000 */
.L_x_41704:
        /* <DEDUP_REMOVED lines=27> */
.L_x_41676:
        /* <DEDUP_REMOVED lines=39> */
.L_x_41709:
[----:B------:R-:W-:Y:S05]  /*3150*/  BSYNC B2 ;  /* 0x0000000000027941 */ /* 0x000fea0003800000 */
.L_x_41708:
[----:B------:R-:W-:Y:S01]  /*3160*/  BSSY B4, `(.L_x_41710) ;  /* 0x0000006000047945 */ /* 0x000fe20003800000 */
[----:B------:R-:W-:-:S03]  /*3170*/  FFMA R0, R7, R6, R5 ;  /* 0x0000000607007223 */ /* 0x000fc60000000005 */
[----:B------:R-:W-:Y:S05]  /*3180*/  @!P0 BRA `(.L_x_41711) ;  /* 0x00000000000c8947 */ /* 0x000fea0003800000 */
[----:B------:R-:W-:Y:S01]  /*3190*/  HFMA2.MMA R7, -RZ, RZ, 1.875, 0 ;  /* 0x3f800000ff077435 */ /* 0x000fe200000001ff */
[----:B------:R-:W-:-:S10]  /*31a0*/  MOV R4, 0x31c0 ;  /* 0x000031c000047802 */ /* 0x000fd40000000f00 */
[----:B-----5:R-:W-:Y:S05]  /*31b0*/  CALL.REL.NOINC `($__internal_79_$__cuda_sm3x_div_rn_ftz_f32_slowpath) ;  /* 0x0000005400107944 */ /* 0x020fea0003c00000 */
.L_x_41711:
[----:B------:R-:W-:Y:S05]  /*31c0*/  BSYNC B4 ;  /* 0x0000000000047941 */ /* 0x000fea0003800000 */
.L_x_41710:
        /* <DEDUP_REMOVED lines=18> */
.L_x_41713:
[----:B------:R-:W-:Y:S02]  /*32f0*/  ISETP.GE.AND P0, PT, R16, RZ, PT ;  /* 0x000000ff1000720c */ /* 0x000fe40003f06270 */
[----:B------:R-:W-:-:S11]  /*3300*/  MOV R3, 0x3fd774eb ;  /* 0x3fd774eb00037802 */ /* 0x000fd60000000f00 */
[----:B------:R-:W-:-:S04]  /*3310*/  @P0 FFMA.FTZ R0, R3, 0.93318945169448852539, -R0 ;  /* 0x3f6ee58103000823 */ /* 0x000fc80000010800 */
[----:B------:R-:W-:-:S07]  /*3320*/  @!P0 FFMA.FTZ R0, R3, 0.93318945169448852539, R0 ;  /* 0x3f6ee58103008823 */ /* 0x000fce0000010000 */
.L_x_41714:
[----:B------:R-:W-:Y:S05]  /*3330*/  BSYNC B2 ;  /* 0x0000000000027941 */ /* 0x000fea0003800000 */
.L_x_41712:
        /* <DEDUP_REMOVED lines=10> */
.L_x_41707:
        /* <DEDUP_REMOVED lines=11> */
[----:B-----5:R-:W-:Y:S05]  /*3490*/  CALL.REL.NOINC `($__internal_79_$__cuda_sm3x_div_rn_ftz_f32_slowpath) ;  /* 0x0000005000587944 */ /* 0x020fea0003c00000 */
.L_x_41716:
[----:B------:R-:W-:Y:S05]  /*34a0*/  BSYNC B4 ;  /* 0x0000000000047941 */ /* 0x000fea0003800000 */
.L_x_41715:
        /* <DEDUP_REMOVED lines=18> */
.L_x_41718:
[----:B------:R-:W-:Y:S02]  /*35d0*/  ISETP.GE.AND P0, PT, R16, RZ, PT ;  /* 0x000000ff1000720c */ /* 0x000fe40003f06270 */
[----:B------:R-:W-:-:S11]  /*35e0*/  MOV R3, 0x3fd774eb ;  /* 0x3fd774eb00037802 */ /* 0x000fd60000000f00 */
[----:B------:R-:W-:-:S04]  /*35f0*/  @P0 FFMA.FTZ R0, R3, 0.93318945169448852539, -R0 ;  /* 0x3f6ee58103000823 */ /* 0x000fc80000010800 */
[----:B------:R-:W-:-:S07]  /*3600*/  @!P0 FFMA.FTZ R0, R3, 0.93318945169448852539, R0 ;  /* 0x3f6ee58103008823 */ /* 0x000fce0000010000 */
.L_x_41719:
[----:B------:R-:W-:Y:S05]  /*3610*/  BSYNC B2 ;  /* 0x0000000000027941 */ /* 0x000fea0003800000 */
.L_x_41717:
        /* <DEDUP_REMOVED lines=11> */
.L_x_41675:
        /* <DEDUP_REMOVED lines=32> */
[----:B-----5:R-:W-:Y:S05]  /*38d0*/  CALL.REL.NOINC `($__internal_79_$__cuda_sm3x_div_rn_ftz_f32_slowpath) ;  /* 0x0000004c00487944 */ /* 0x020fea0003c00000 */
.L_x_41721:
[----:B------:R-:W-:Y:S05]  /*38e0*/  BSYNC B4 ;  /* 0x0000000000047941 */ /* 0x000fea0003800000 */
.L_x_41720:
        /* <DEDUP_REMOVED lines=18> */
.L_x_41723:
[----:B------:R-:W-:Y:S02]  /*3a10*/  ISETP.GE.AND P0, PT, R16, RZ, PT ;  /* 0x000000ff1000720c */ /* 0x000fe40003f06270 */
[----:B------:R-:W-:-:S11]  /*3a20*/  MOV R3, 0x3fd774eb ;  /* 0x3fd774eb00037802 */ /* 0x000fd60000000f00 */
[----:B------:R-:W-:-:S04]  /*3a30*/  @P0 FFMA.FTZ R0, R3, 0.93318945169448852539, -R0 ;  /* 0x3f6ee58103000823 */ /* 0x000fc80000010800 */
[----:B------:R-:W-:-:S07]  /*3a40*/  @!P0 FFMA.FTZ R0, R3, 0.93318945169448852539, R0 ;  /* 0x3f6ee58103008823 */ /* 0x000fce0000010000 */
.L_x_41724:
[----:B------:R-:W-:Y:S05]  /*3a50*/  BSYNC B2 ;  /* 0x0000000000027941 */ /* 0x000fea0003800000 */
.L_x_41722:
        /* <DEDUP_REMOVED lines=11> */
.L_x_41674:
        /* <DEDUP_REMOVED lines=25> */
[----:B-----5:R-:W-:Y:S05]  /*3ca0*/  CALL.REL.NOINC `($__internal_79_$__cuda_sm3x_div_rn_ftz_f32_slowpath) ;  /* 0x0000004800547944 */ /* 0x020fea0003c00000 */
.L_x_41726:
[----:B------:R-:W-:Y:S05]  /*3cb0*/  BSYNC B4 ;  /* 0x0000000000047941 */ /* 0x000fea0003800000 */
.L_x_41725:
        /* <DEDUP_REMOVED lines=18> */
.L_x_41728:
[----:B------:R-:W-:Y:S02]  /*3de0*/  ISETP.GE.AND P0, PT, R16, RZ, PT ;  /* 0x000000ff1000720c */ /* 0x000fe40003f06270 */
[----:B------:R-:W-:-:S11]  /*3df0*/  MOV R3, 0x3fd774eb ;  /* 0x3fd774eb00037802 */ /* 0x000fd60000000f00 */
[----:B------:R-:W-:-:S04]  /*3e00*/  @P0 FFMA.FTZ R0, R3, 0.93318945169448852539, -R0 ;  /* 0x3f6ee58103000823 */ /* 0x000fc80000010800 */
[----:B------:R-:W-:-:S07]  /*3e10*/  @!P0 FFMA.FTZ R0, R3, 0.93318945169448852539, R0 ;  /* 0x3f6ee58103008823 */ /* 0x000fce0000010000 */
.L_x_41729:
[----:B------:R-:W-:Y:S05]  /*3e20*/  BSYNC B2 ;  /* 0x0000000000027941 */ /* 0x000fea0003800000 */
.L_x_41727:
        /* <DEDUP_REMOVED lines=12> */
.L_x_41686:
[----:B------:R-:W-:Y:S05]  /*3ef0*/  BSYNC B0 ;  /* 0x0000000000007941 */ /* 0x000fea0003800000 */
.L_x_41673:
[----:B-----5:R-:W-:Y:S01]  /*3f00*/  FMUL.FTZ R2, R14, R0 ;  /* 0x000000000e027220 */ /* 0x020fe20000410000 */
[----:B------:R-:W-:Y:S03]  /*3f10*/  BSSY B0, `(.L_x_41730) ;  /* 0x000003a000007945 */ /* 0x000fe60003800000 */
[C---:B------:R-:W-:Y:S01]  /*3f20*/  FFMA.FTZ R6, R15.reuse, R12, R2 ;  /* 0x0000000c0f067223 */ /* 0x040fe20000010002 */
        /* <DEDUP_REMOVED lines=39> */
.L_x_41733:
        /* <DEDUP_REMOVED lines=10> */
.L_x_41732:
[----:B------:R-:W-:-:S04]  /*4240*/  FMUL.RZ R6, R6, 0.15915493667125701904 ;  /* 0x3e22f98306067820 */ /* 0x000fc8000040c000 */
[----:B------:R1:W2:Y:S08]  /*4250*/  MUFU.SIN R5, R6 ;  /* 0x0000000600057308 */ /* 0x0002b00000000400 */
[----:B------:R1:W3:Y:S01]  /*4260*/  MUFU.COS R4, R6 ;  /* 0x0000000600047308 */ /* 0x0002e20000000000 */
[----:B------:R-:W-:Y:S05]  /*4270*/  BRA `(.L_x_41734) ;  /* 0x00000000000c7947 */ /* 0x000fea0003800000 */
.L_x_41731:
[----:B------:R-:W-:Y:S01]  /*4280*/  FMUL.FTZ R4, R15, 1.4426950216293334961 ;  /* 0x3fb8aa3b0f047820 */ /* 0x000fe20000410000 */
[----:B------:R-:W-:-:S05]  /*4290*/  MOV R5, R6 ;  /* 0x0000000600057202 */ /* 0x000fca0000000f00 */
[----:B------:R-:W0:Y:S02]  /*42a0*/  MUFU.EX2 R4, R4 ;  /* 0x0000000400047308 */ /* 0x000e240000000800 */
.L_x_41734:
[----:B------:R-:W-:Y:S05]  /*42b0*/  BSYNC B0 ;  /* 0x0000000000007941 */ /* 0x000fea0003800000 */
.L_x_41730:
        /* <DEDUP_REMOVED lines=8> */
.L_x_41671:
[----:B------:R-:W-:Y:S05]  /*4340*/  BSYNC B1 ;  /* 0x0000000000017941 */ /* 0x000fea0003800000 */
.L_x_41670:
[----:B------:R-:W-:Y:S02]  /*4350*/  ULDC UR6, c[0x0][0x210] ;  /* 0x0000840000067ab9 */ /* 0x000fe40000000800 */
[----:B------:R-:W-:-:S13]  /*4360*/  ISETP.GE.AND P0, PT, R3, UR6, PT ;  /* 0x0000000603007c0c */ /* 0x000fda000bf06270 */
[----:B------:R-:W-:Y:S05]  /*4370*/  @P0 EXIT ;  /* 0x000000000000094d */ /* 0x000fea0003800000 */
        /* <DEDUP_REMOVED lines=24> */
[----:B-1----:R-:W-:-:S05]  /*4500*/  IMAD.HI.U32 R6, R5, UR9, R4 ;  /* 0x0000000905067c27 */ /* 0x002fca000f8e0004 */
        /* <DEDUP_REMOVED lines=328> */
.L_x_41735:
        /* <DEDUP_REMOVED lines=31> */
[----:B-1----:R-:W-:Y:S01]  /*5b80*/  HFMA2.MMA R6, -RZ, RZ, 1.875, 0 ;  /* 0x3f800000ff067435 */ /* 0x002fe200000001ff */
        /* <DEDUP_REMOVED lines=37> */
.L_x_41743:
[----:B------:R-:W-:Y:S05]  /*5de0*/  BSYNC B1 ;  /* 0x0000000000017941 */ /* 0x000fea0003800000 */
.L_x_41742:
[----:B------:R-:W-:Y:S01]  /*5df0*/  BSSY B1, `(.L_x_41744) ;  /* 0x0000006000017945 */ /* 0x000fe20003800000 */
[----:B------:R-:W-:-:S03]  /*5e00*/  FFMA R0, R7, R5, R6 ;  /* 0x0000000507007223 */ /* 0x000fc60000000006 */
[----:B------:R-:W-:Y:S05]  /*5e10*/  @!P0 BRA `(.L_x_41745) ;  /* 0x00000000000c8947 */ /* 0x000fea0003800000 */
[----:B------:R-:W-:Y:S02]  /*5e20*/  MOV R7, R17 ;  /* 0x0000001100077202 */ /* 0x000fe40000000f00 */
[----:B------:R-:W-:-:S07]  /*5e30*/  MOV R4, 0x5e50 ;  /* 0x00005e5000047802 */ /* 0x000fce0000000f00 */
[----:B-----5:R-:W-:Y:S05]  /*5e40*/  CALL.REL.NOINC `($__internal_79_$__cuda_sm3x_div_rn_ftz_f32_slowpath) ;  /* 0x0000002400ec7944 */ /* 0x020fea0003c00000 */
.L_x_41745:
[----:B------:R-:W-:Y:S05]  /*5e50*/  BSYNC B1 ;  /* 0x0000000000017941 */ /* 0x000fea0003800000 */
.L_x_41744:
        /* <DEDUP_REMOVED lines=18> */
.L_x_41747:
[----:B------:R-:W-:Y:S02]  /*5f80*/  ISETP.GE.AND P0, PT, R12, RZ, PT ;  /* 0x000000ff0c00720c */ /* 0x000fe40003f06270 */
[----:B------:R-:W-:-:S11]  /*5f90*/  MOV R3, 0x3fd774eb ;  /* 0x3fd774eb00037802 */ /* 0x000fd60000000f00 */
[----:B------:R-:W-:-:S04]  /*5fa0*/  @P0 FFMA.FTZ R0, R3, 0.93318945169448852539, -R0 ;  /* 0x3f6ee58103000823 */ /* 0x000fc80000010800 */
[----:B------:R-:W-:-:S07]  /*5fb0*/  @!P0 FFMA.FTZ R0, R3, 0.93318945169448852539, R0 ;  /* 0x3f6ee58103008823 */ /* 0x000fce0000010000 */
.L_x_41748:
[----:B------:R-:W-:Y:S05]  /*5fc0*/  BSYNC B1 ;  /* 0x0000000000017941 */ /* 0x000fea0003800000 */
.L_x_41746:
        /* <DEDUP_REMOVED lines=12> */
.L_x_41741:
        /* <DEDUP_REMOVED lines=13> */
[----:B------:R-:W-:Y:S02]  /*6160*/  MOV R7, R17 ;  /* 0x0000001100077202 */ /* 0x000fe40000000f00 */
[----:B------:R-:W-:-:S07]  /*6170*/  MOV R4, 0x6190 ;  /* 0x0000619000047802 */ /* 0x000fce0000000f00 */
[----:B-1---5:R-:W-:Y:S05]  /*6180*/  CALL.REL.NOINC `($__internal_79_$__cuda_sm3x_div_rn_ftz_f32_slowpath) ;  /* 0x00000024001c7944 */ /* 0x022fea0003c00000 */
.L_x_41752:
[----:B------:R-:W-:Y:S05]  /*6190*/  BSYNC B1 ;  /* 0x0000000000017941 */ /* 0x000fea0003800000 */
.L_x_41751:
        /* <DEDUP_REMOVED lines=18> */
.L_x_41754:
[----:B------:R-:W-:Y:S02]  /*62c0*/  ISETP.GE.AND P0, PT, R12, RZ, PT ;  /* 0x000000ff0c00720c */ /* 0x000fe40003f06270 */
[----:B------:R-:W-:-:S11]  /*62d0*/  MOV R3, 0x3fd774eb ;  /* 0x3fd774eb00037802 */ /* 0x000fd60000000f00 */
[----:B------:R-:W-:-:S04]  /*62e0*/  @P0 FFMA.FTZ R0, R3, 0.93318945169448852539, -R0 ;  /* 0x3f6ee58103000823 */ /* 0x000fc80000010800 */
[----:B------:R-:W-:-:S07]  /*62f0*/  @!P0 FFMA.FTZ R0, R3, 0.93318945169448852539, R0 ;  /* 0x3f6ee58103008823 */ /* 0x000fce0000010000 */
.L_x_41755:
[----:B------:R-:W-:Y:S05]  /*6300*/  BSYNC B1 ;  /* 0x0000000000017941 */ /* 0x000fea0003800000 */
.L_x_41753:
        /* <DEDUP_REMOVED lines=13> */
.L_x_41750:
        /* <DEDUP_REMOVED lines=8> */
[----:B-1----:R-:W-:Y:S01]  /*6460*/  LOP3.LUT R6, R5, 0xffff0000, RZ, 0xc0, !PT ;  /* 0xffff000005067812 */ /* 0x002fe200078ec0ff */
        /* <DEDUP_REMOVED lines=16> */
.L_x_41757:
        /* <DEDUP_REMOVED lines=41> */
.L_x_41756:
        /* <DEDUP_REMOVED lines=51> */
.L_x_41759:
[----:B------:R-:W-:Y:S05]  /*6b30*/  BSYNC B1 ;  /* 0x0000000000017941 */ /* 0x000fea0003800000 */
.L_x_41758:
[----:B------:R-:W-:Y:S01]  /*6b40*/  BSSY B1, `(.L_x_41760) ;  /* 0x0000006000017945 */ /* 0x000fe20003800000 */
[----:B------:R-:W-:-:S03]  /*6b50*/  FFMA R0, R5, R7, R4 ;  /* 0x0000000705007223 */ /* 0x000fc60000000004 */
[----:B------:R-:W-:Y:S05]  /*6b60*/  @!P0 BRA `(.L_x_41761) ;  /* 0x00000000000c8947 */ /* 0x000fea0003800000 */
[----:B------:R-:W-:Y:S02]  /*6b70*/  MOV R7, R17 ;  /* 0x0000001100077202 */ /* 0x000fe40000000f00 */
[----:B------:R-:W-:-:S07]  /*6b80*/  MOV R4, 0x6ba0 ;  /* 0x00006ba000047802 */ /* 0x000fce0000000f00 */
[----:B-----5:R-:W-:Y:S05]  /*6b90*/  CALL.REL.NOINC `($__internal_79_$__cuda_sm3x_div_rn_ftz_f32_slowpath) ;  /* 0x0000001800987944 */ /* 0x020fea0003c00000 */
.L_x_41761:
[----:B------:R-:W-:Y:S05]  /*6ba0*/  BSYNC B1 ;  /* 0x0000000000017941 */ /* 0x000fea0003800000 */
.L_x_41760:
        /* <DEDUP_REMOVED lines=18> */
.L_x_41763:
[----:B------:R-:W-:Y:S02]  /*6cd0*/  ISETP.GE.AND P0, PT, R12, RZ, PT ;  /* 0x000000ff0c00720c */ /* 0x000fe40003f06270 */
[----:B------:R-:W-:-:S11]  /*6ce0*/  MOV R3, 0x3fd774eb ;  /* 0x3fd774eb00037802 */ /* 0x000fd60000000f00 */
[----:B------:R-:W-:-:S04]  /*6cf0*/  @P0 FFMA.FTZ R0, R3, 0.93318945169448852539, -R0 ;  /* 0x3f6ee58103000823 */ /* 0x000fc80000010800 */
[----:B------:R-:W-:-:S07]  /*6d00*/  @!P0 FFMA.FTZ R0, R3, 0.93318945169448852539, R0 ;  /* 0x3f6ee58103008823 */ /* 0x000fce0000010000 */
.L_x_41764:
[----:B------:R-:W-:Y:S05]  /*6d10*/  BSYNC B1 ;  /* 0x0000000000017941 */ /* 0x000fea0003800000 */
.L_x_41762:
        /* <DEDUP_REMOVED lines=12> */
.L_x_41740:
        /* <DEDUP_REMOVED lines=12> */
.L_x_41766:
[----:B------:R-:W-:Y:S05]  /*6ea0*/  BSYNC B1 ;  /* 0x0000000000017941 */ /* 0x000fea0003800000 */
.L_x_41765:
        /* <DEDUP_REMOVED lines=18> */
.L_x_41768:
[----:B------:R-:W-:Y:S02]  /*6fd0*/  ISETP.GE.AND P0, PT, R12, RZ, PT ;  /* 0x000000ff0c00720c */ /* 0x000fe40003f06270 */
[----:B------:R-:W-:-:S11]  /*6fe0*/  MOV R3, 0x3fd774eb ;  /* 0x3fd774eb00037802 */ /* 0x000fd60000000f00 */
[----:B------:R-:W-:-:S04]  /*6ff0*/  @P0 FFMA.FTZ R0, R3, 0.93318945169448852539, -R0 ;  /* 0x3f6ee58103000823 */ /* 0x000fc80000010800 */
[----:B------:R-:W-:-:S07]  /*7000*/  @!P0 FFMA.FTZ R0, R3, 0.93318945169448852539, R0 ;  /* 0x3f6ee58103008823 */ /* 0x000fce0000010000 */
.L_x_41769:
[----:B------:R-:W-:Y:S05]  /*7010*/  BSYNC B1 ;  /* 0x0000000000017941 */ /* 0x000fea0003800000 */
.L_x_41767:
        /* <DEDUP_REMOVED lines=27> */
.L_x_41739:
[----:B------:R-:W-:-:S13]  /*71d0*/  FSETP.GEU.FTZ.AND P0, PT, R2, 9.999999682655225389e-20, PT ;  /* 0x1fec1e4a0200780b */ /* 0x000fda0003f1e000 */
[----:B------:R-:W-:Y:S05]  /*71e0*/  @!P0 BRA `(.L_x_41770) ;  /* 0x0000000400388947 */ /* 0x000fea0003800000 */
[----:B------:R-:W-:Y:S01]  /*71f0*/  FMUL.FTZ R0, R2, R2 ;  /* 0x0000000202007220 */ /* 0x000fe20000410000 */
[----:B------:R-:W-:Y:S01]  /*7200*/  MOV R7, 0x3e800000 ;  /* 0x3e80000000077802 */ /* 0x000fe20000000f00 */
[----:B------:R0:W2:Y:S01]  /*7210*/  FCHK P0, R2, 1 ;  /* 0x3f80000002007902 */ /* 0x0000a20000000000 */
[----:B-1----:R-:W-:Y:S01]  /*7220*/  MOV R6, 0x3f800000 ;  /* 0x3f80000000067802 */ /* 0x002fe20000000f00 */
        /* <DEDUP_REMOVED lines=33> */
.L_x_41772:
[----:B------:R-:W-:Y:S05]  /*7440*/  BSYNC B1 ;  /* 0x0000000000017941 */ /* 0x000fea0003800000 */
.L_x_41771:
[----:B------:R-:W-:Y:S01]  /*7450*/  BSSY B1, `(.L_x_41773) ;  /* 0x0000006000017945 */ /* 0x000fe20003800000 */
[----:B------:R-:W-:-:S03]  /*7460*/  FFMA R0, R3, R7, R6 ;  /* 0x0000000703007223 */ /* 0x000fc60000000006 */
[----:B------:R-:W-:Y:S05]  /*7470*/  @!P0 BRA `(.L_x_41774) ;  /* 0x00000000000c8947 */ /* 0x000fea0003800000 */
[----:B------:R-:W-:Y:S01]  /*7480*/  HFMA2.MMA R7, -RZ, RZ, 1.875, 0 ;  /* 0x3f800000ff077435 */ /* 0x000fe200000001ff */
[----:B------:R-:W-:-:S10]  /*7490*/  MOV R4, 0x74b0 ;  /* 0x000074b000047802 */ /* 0x000fd40000000f00 */
[----:B-----5:R-:W-:Y:S05]  /*74a0*/  CALL.REL.NOINC `($__internal_79_$__cuda_sm3x_div_rn_ftz_f32_slowpath) ;  /* 0x0000001000547944 */ /* 0x020fea0003c00000 */
.L_x_41774:
[----:B------:R-:W-:Y:S05]  /*74b0*/  BSYNC B1 ;  /* 0x0000000000017941 */ /* 0x000fea0003800000 */
.L_x_41773:
        /* <DEDUP_REMOVED lines=18> */
.L_x_41776:
[----:B------:R-:W-:Y:S02]  /*75e0*/  ISETP.GE.AND P0, PT, R12, RZ, PT ;  /* 0x000000ff0c00720c */ /* 0x000fe40003f06270 */
[----:B------:R-:W-:-:S11]  /*75f0*/  MOV R3, 0x3fd774eb ;  /* 0x3fd774eb00037802 */ /* 0x000fd60000000f00 */
[----:B------:R-:W-:-:S04]  /*7600*/  @P0 FFMA.FTZ R0, R3, 0.93318945169448852539, -R0 ;  /* 0x3f6ee58103000823 */ /* 0x000fc80000010800 */
[----:B------:R-:W-:-:S07]  /*7610*/  @!P0 FFMA.FTZ R0, R3, 0.93318945169448852539, R0 ;  /* 0x3f6ee58103008823 */ /* 0x000fce0000010000 */
.L_x_41777:
[----:B------:R-:W-:Y:S05]  /*7620*/  BSYNC B1 ;  /* 0x0000000000017941 */ /* 0x000fea0003800000 */
.L_x_41775:
        /* <DEDUP_REMOVED lines=10> */
.L_x_41770:
        /* <DEDUP_REMOVED lines=11> */
[----:B-1---5:R-:W-:Y:S05]  /*7780*/  CALL.REL.NOINC `($__internal_79_$__cuda_sm3x_div_rn_ftz_f32_slowpath) ;  /* 0x0000000c009c7944 */ /* 0x022fea0003c00000 */
.L_x_41779:
[----:B------:R-:W-:Y:S05]  /*7790*/  BSYNC B1 ;  /* 0x0000000000017941 */ /* 0x000fea0003800000 */
.L_x_41778:
        /* <DEDUP_REMOVED lines=18> */
.L_x_41781:
[----:B------:R-:W-:Y:S02]  /*78c0*/  ISETP.GE.AND P0, PT, R12, RZ, PT ;  /* 0x000000ff0c00720c */ /* 0x000fe40003f06270 */
[----:B------:R-:W-:-:S11]  /*78d0*/  MOV R3, 0x3fd774eb ;  /* 0x3fd774eb00037802 */ /* 0x000fd60000000f00 */
[----:B------:R-:W-:-:S04]  /*78e0*/  @P0 FFMA.FTZ R0, R3, 0.93318945169448852539, -R0 ;  /* 0x3f6ee58103000823 */ /* 0x000fc80000010800 */
[----:B------:R-:W-:-:S07]  /*78f0*/  @!P0 FFMA.FTZ R0, R3, 0.93318945169448852539, R0 ;  /* 0x3f6ee58103008823 */ /* 0x000fce0000010000 */
.L_x_41782:
[----:B------:R-:W-:Y:S05]  /*7900*/  BSYNC B1 ;  /* 0x0000000000017941 */ /* 0x000fea0003800000 */
.L_x_41780:
        /* <DEDUP_REMOVED lines=11> */
.L_x_41738:
        /* <DEDUP_REMOVED lines=12> */
[-C--:B-1----:R-:W-:Y:S01]  /*7a80*/  FMUL.FTZ R6, R0, R3.reuse ;  /* 0x0000000300067220 */ /* 0x082fe20000410000 */
        /* <DEDUP_REMOVED lines=20> */
.L_x_41784:
[----:B------:R-:W-:Y:S05]  /*7bd0*/  BSYNC B1 ;  /* 0x0000000000017941 */ /* 0x000fea0003800000 */
.L_x_41783:
        /* <DEDUP_REMOVED lines=18> */
.L_x_41786:
[----:B------:R-:W-:Y:S02]  /*7d00*/  ISETP.GE.AND P0, PT, R12, RZ, PT ;  /* 0x000000ff0c00720c */ /* 0x000fe40003f06270 */
[----:B------:R-:W-:-:S11]  /*7d10*/  MOV R3, 0x3fd774eb ;  /* 0x3fd774eb00037802 */ /* 0x000fd60000000f00 */
[----:B------:R-:W-:-:S04]  /*7d20*/  @P0 FFMA.FTZ R0, R3, 0.93318945169448852539, -R0 ;  /* 0x3f6ee58103000823 */ /* 0x000fc80000010800 */
[----:B------:R-:W-:-:S07]  /*7d30*/  @!P0 FFMA.FTZ R0, R3, 0.93318945169448852539, R0 ;  /* 0x3f6ee58103008823 */ /* 0x000fce0000010000 */
.L_x_41787:
[----:B------:R-:W-:Y:S05]  /*7d40*/  BSYNC B1 ;  /* 0x0000000000017941 */ /* 0x000fea0003800000 */
.L_x_41785:
        /* <DEDUP_REMOVED lines=11> */
.L_x_41737:
        /* <DEDUP_REMOVED lines=25> */
[----:B-1---5:R-:W-:Y:S05]  /*7f90*/  CALL.REL.NOINC `($__internal_79_$__cuda_sm3x_div_rn_ftz_f32_slowpath) ;  /* 0x0000000400987944 */ /* 0x022fea0003c00000 */
.L_x_41789:
[----:B------:R-:W-:Y:S05]  /*7fa0*/  BSYNC B1 ;  /* 0x0000000000017941 */ /* 0x000fea0003800000 */
.L_x_41788:
        /* <DEDUP_REMOVED lines=18> */
.L_x_41791:
[----:B------:R-:W-:Y:S02]  /*80d0*/  ISETP.GE.AND P0, PT, R12, RZ, PT ;  /* 0x000000ff0c00720c */ /* 0x000fe40003f06270 */
[----:B------:R-:W-:-:S11]  /*80e0*/  MOV R3, 0x3fd774eb ;  /* 0x3fd774eb00037802 */ /* 0x000fd60000000f00 */
[----:B------:R-:W-:-:S04]  /*80f0*/  @P0 FFMA.FTZ R0, R3, 0.93318945169448852539, -R0 ;  /* 0x3f6ee58103000823 */ /* 0x000fc80000010800 */
[----:B------:R-:W-:-:S07]  /*8100*/  @!P0 FFMA.FTZ R0, R3, 0.93318945169448852539, R0 ;  /* 0x3f6ee58103008823 */ /* 0x000fce0000010000 */
.L_x_41792:
[----:B------:R-:W-:Y:S05]  /*8110*/  BSYNC B1 ;  /* 0x0000000000017941 */ /* 0x000fea0003800000 */
.L_x_41790:
        /* <DEDUP_REMOVED lines=12> */
.L_x_41749:
[----:B------:R-:W-:Y:S05]  /*81e0*/  BSYNC B0 ;  /* 0x0000000000007941 */ /* 0x000fea0003800000 */
.L_x_41736:
[----:B-----5:R-:W-:Y:S01]  /*81f0*/  FMUL.FTZ R2, R10, R0 ;  /* 0x000000000a027220 */ /* 0x020fe20000410000 */
[----:B------:R-:W-:Y:S03]  /*8200*/  BSSY B0, `(.L_x_41793) ;  /* 0x000003a000007945 */ /* 0x000fe60003800000 */
[C---:B-1----:R-:W-:Y:S01]  /*8210*/  FFMA.FTZ R6, R11.reuse, R16, R2 ;  /* 0x000000100b067223 */ /* 0x042fe20000010002 */
        /* <DEDUP_REMOVED lines=39> */
.L_x_41796:
        /* <DEDUP_REMOVED lines=10> */
.L_x_41795:
[----:B------:R-:W-:-:S04]  /*8530*/  FMUL.RZ R6, R6, 0.15915493667125701904 ;  /* 0x3e22f98306067820 */ /* 0x000fc8000040c000 */
[----:B------:R1:W2:Y:S08]  /*8540*/  MUFU.SIN R5, R6 ;  /* 0x0000000600057308 */ /* 0x0002b00000000400 */
[----:B------:R1:W3:Y:S01]  /*8550*/  MUFU.COS R4, R6 ;  /* 0x0000000600047308 */ /* 0x0002e20000000000 */
[----:B------:R-:W-:Y:S05]  /*8560*/  BRA `(.L_x_41797) ;  /* 0x00000000000c7947 */ /* 0x000fea0003800000 */
.L_x_41794:
[----:B------:R-:W-:Y:S01]  /*8570*/  FMUL.FTZ R4, R11, 1.4426950216293334961 ;  /* 0x3fb8aa3b0b047820 */ /* 0x000fe20000410000 */
[----:B------:R-:W-:-:S05]  /*8580*/  MOV R5, R6 ;  /* 0x0000000600057202 */ /* 0x000fca0000000f00 */
[----:B------:R-:W0:Y:S02]  /*8590*/  MUFU.EX2 R4, R4 ;  /* 0x0000000400047308 */ /* 0x000e240000000800 */
.L_x_41797:
[----:B------:R-:W-:Y:S05]  /*85a0*/  BSYNC B0 ;  /* 0x0000000000007941 */ /* 0x000fea0003800000 */
.L_x_41793:
[----:B------:R-:W-:Y:S02]  /*85b0*/  ULDC.64 UR6, c[0x0][0x478] ;  /* 0x00011e0000067ab9 */ /* 0x000fe40000000a00 */
[----:B------:R-:W-:-:S04]  /*85c0*/  IADD3 R2, P0, R15, UR6, RZ ;  /* 0x000000060f027c10 */ /* 0x000fc8000ff1e0ff */
[----:B------:R-:W-:-:S05]  /*85d0*/  IADD3.X R3, RZ, UR7, RZ, P0, !PT ;  /* 0x00000007ff037c10 */ /* 0x000fca00087fe4ff */
[----:B0-23--:R-:W-:Y:S01]  /*85e0*/  STG.E.64 desc[UR4][R2.64], R4 ;  /* 0x0000000402007986 */ /* 0x00dfe2000c101b04 */
[----:B------:R-:W-:Y:S05]  /*85f0*/  EXIT ;  /* 0x000000000000794d */ /* 0x000fea0003800000 */
        .weak           $__internal_79_$__cuda_sm3x_div_rn_ftz_f32_slowpath
        .type           $__internal_79_$__cuda_sm3x_div_rn_ftz_f32_slowpath,@function
        .size           $__internal_79_$__cuda_sm3x_div_rn_ftz_f32_slowpath,(.L_x_71528 - $__internal_79_$__cuda_sm3x_div_rn_ftz_f32_slowpath)
$__internal_79_$__cuda_sm3x_div_rn_ftz_f32_slowpath:
        /* <DEDUP_REMOVED lines=32> */
.L_x_41800:
[----:B------:R-:W-:Y:S05]  /*8800*/  BSYNC B3 ;  /* 0x0000000000037941 */ /* 0x000fea0003800000 */
.L_x_41799:
        /* <DEDUP_REMOVED lines=27> */
.L_x_41806:
[----:B------:R-:W-:-:S07]  /*89c0*/  LEA R0, R3, R0, 0x17 ;  /* 0x0000000003007211 */ /* 0x000fce00078eb8ff */
.L_x_41807:
[----:B------:R-:W-:Y:S05]  /*89d0*/  BSYNC B3 ;  /* 0x0000000000037941 */ /* 0x000fea0003800000 */
.L_x_41805:
[----:B------:R-:W-:Y:S05]  /*89e0*/  BRA `(.L_x_41808) ;  /* 0x0000000000207947 */ /* 0x000fea0003800000 */
.L_x_41804:
[----:B------:R-:W-:-:S04]  /*89f0*/  LOP3.LUT R0, R7, 0x80000000, R2, 0x48, !PT ;  /* 0x8000000007007812 */ /* 0x000fc800078e4802 */
[----:B------:R-:W-:Y:S01]  /*8a00*/  LOP3.LUT R0, R0, 0x7f800000, RZ, 0xfc, !PT ;  /* 0x7f80000000007812 */ /* 0x000fe200078efcff */
[----:B------:R-:W-:Y:S06]  /*8a10*/  BRA `(.L_x_41808) ;  /* 0x0000000000147947 */ /* 0x000fec0003800000 */
.L_x_41803:
[----:B------:R-:W-:Y:S01]  /*8a20*/  LOP3.LUT R0, R7, 0x80000000, R2, 0x48, !PT ;  /* 0x8000000007007812 */ /* 0x000fe200078e4802 */
[----:B------:R-:W-:Y:S06]  /*8a30*/  BRA `(.L_x_41808) ;  /* 0x00000000000c7947 */ /* 0x000fec0003800000 */
.L_x_41802:
[----:B------:R-:W0:Y:S01]  /*8a40*/  MUFU.RSQ R0, -QNAN ;  /* 0xffc0000000007908 */ /* 0x000e220000001400 */
[----:B------:R-:W-:Y:S05]  /*8a50*/  BRA `(.L_x_41808) ;  /* 0x0000000000047947 */ /* 0x000fea0003800000 */
.L_x_41801:
[----:B------:R-:W-:-:S07]  /*8a60*/  FADD.FTZ R0, R2, R7 ;  /* 0x0000000702007221 */ /* 0x000fce0000010000 */
.L_x_41808:
[----:B------:R-:W-:Y:S05]  /*8a70*/  BSYNC B2 ;  /* 0x0000000000027941 */ /* 0x000fea0003800000 */
.L_x_41798:
[----:B------:R-:W-:-:S06]  /*8a80*/  HFMA2.MMA R5, -RZ, RZ, 0, 0 ;  /* 0x00000000ff057435 */ /* 0x000fcc00000001ff */
[----:B0-----:R-:W-:Y:S05]  /*8a90*/  RET.REL.NODEC R4 `(_ZN2at6native18elementwise_kernelILi128ELi2EZNS0_22gpu_kernel_impl_nocastIZZZNS0_50_GLOBAL__N__2680c7bb_12_PowKernel_cu_7dd49032_316824pow_tensor_tensor_kernelERNS_18TensorIteratorBaseEENKUlvE_clEvENKUlvE7_clEvEUlN3c107complexIfEESA_E_EEvS5_RKT_EUliE_EEviT1_) ;  /* 0xffffff7404587950 */ /* 0x001fea0003c3ffff */
.L_x_41809:
        /* <DEDUP_REMOVED lines=14> */
.L_x_71528:


//--------------------- .text._ZN2at6native27unrolled_elementwise_kernelIZZZNS0_50_GLOBAL__N__2680c7bb_12_PowKernel_cu_7dd49032_316824pow_tensor_tensor_kernelERNS_18TensorIteratorBaseEENKUlvE_clEvENKUlvE7_clEvEUlN3c107complexIfEES9_E_St5arrayIPcLm3EELi4E23TrivialOffsetCalculatorILi2EjESE_ILi1EjENS0_6memory15LoadWithoutCastENSH_16StoreWithoutCastEEEviT_T0_T2_T3_T4_T5_ --------------------------
	.section	.text._ZN2at6native27unrolled_elementwise_kernelIZZZNS0_50_GLOBAL__N__2680c7bb_12_PowKernel_cu_7dd49032_316824pow_tensor_tensor_kernelERNS_18TensorIteratorBaseEENKUlvE_clEvENKUlvE7_clEvEUlN3c107complexIfEES9_E_St5arrayIPcLm3EELi4E23TrivialOffsetCalculatorILi2EjESE_ILi1EjENS0_6memory15LoadWithoutCastENSH_16StoreWithoutCastEEEviT_T0_T2_T3_T4_T5_,"ax",@progbits
	.align	128
        .global         _ZN2at6native27unrolled_elementwise_kernelIZZZNS0_50_GLOBAL__N__2680c7bb_12_PowKernel_cu_7dd49032_316824pow_tensor_tensor_kernelERNS_18TensorIteratorBaseEENKUlvE_clEvENKUlvE7_clEvEUlN3c107complexIfEES9_E_St5arrayIPcLm3EELi4E23TrivialOffsetCalculatorILi2EjESE_ILi1EjENS0_6memory15LoadWithoutCastENSH_16StoreWithoutCastEEEviT_T0_T2_T3_T4_T5_
        .type           _ZN2at6native27unrolled_elementwise_kernelIZZZNS0_50_GLOBAL__N__2680c7bb_12_PowKernel_cu_7dd49032_316824pow_tensor_tensor_kernelERNS_18TensorIteratorBaseEENKUlvE_clEvENKUlvE7_clEvEUlN3c107complexIfEES9_E_St5arrayIPcLm3EELi4E23TrivialOffsetCalculatorILi2EjESE_ILi1EjENS0_6memory15LoadWithoutCastENSH_16StoreWithoutCastEEEviT_T0_T2_T3_T4_T5_,@function
        .size           _ZN2at6native27unrolled_elementwise_kernelIZZZNS0_50_GLOBAL__N__2680c7bb_12_PowKernel_cu_7dd49032_316824pow_tensor_tensor_kernelERNS_18TensorIteratorBaseEENKUlvE_clEvENKUlvE7_clEvEUlN3c107complexIfEES9_E_St5arrayIPcLm3EELi4E23TrivialOffsetCalculatorILi2EjESE_ILi1EjENS0_6memory15LoadWithoutCastENSH_16StoreWithoutCastEEEviT_T0_T2_T3_T4_T5_,(.L_x_71529 - _ZN2at6native27unrolled_elementwise_kernelIZZZNS0_50_GLOBAL__N__2680c7bb_12_PowKernel_cu_7dd49032_316824pow_tensor_tensor_kernelERNS_18TensorIteratorBaseEENKUlvE_clEvENKUlvE7_clEvEUlN3c107complexIfEES9_E_St5arrayIPcLm3EELi4E23TrivialOffsetCalculatorILi2EjESE_ILi1EjENS0_6memory15LoadWithoutCastENSH_16StoreWithoutCastEEEviT_T0_T2_T3_T4_T5_)
        .other          _ZN2at6native27unrolled_elementwise_kernelIZZZNS0_50_GLOBAL__N__2680c7bb_12_PowKernel_cu_7dd49032_316824pow_tensor_tensor_kernelERNS_18TensorIteratorBaseEENKUlvE_clEvENKUlvE7_clEvEUlN3c107complexIfEES9_E_St5arrayIPcLm3EELi4E23TrivialOffsetCalculatorILi2EjESE_ILi1EjENS0_6memory15LoadWithoutCastENSH_16StoreWithoutCastEEEviT_T0_T2_T3_T4_T5_,@"STO_CUDA_ENTRY STV_DEFAULT"
_ZN2at6native27unrolled_elementwise_kernelIZZZNS0_50_GLOBAL__N__2680c7bb_12_PowKernel_cu_7dd49032_316824pow_tensor_tensor_kernelERNS_18TensorIteratorBaseEENKUlvE_clEvENKUlvE7_clEvEUlN3c107complexIfEES9_E_St5arrayIPcLm3EELi4E23TrivialOffsetCalculatorILi2EjESE_ILi1EjENS0_6memory15LoadWithoutCastENSH_16StoreWithoutCastEEEviT_T0_T2_T3_T4_T5_:
.text._ZN2at6native27unrolled_elementwise_kernelIZZZNS0_50_GLOBAL__N__2680c7bb_12_PowKernel_cu_7dd49032_316824pow_tensor_tensor_kernelERNS_18TensorIteratorBaseEENKUlvE_clEvENKUlvE7_clEvEUlN3c107complexIfEES9_E_St5arrayIPcLm3EELi4E23TrivialOffsetCalculatorILi2EjESE_ILi1EjENS0_6memory15LoadWithoutCastENSH_16StoreWithoutCastEEEviT_T0_T2_T3_T4_T5_:
[----:B------:R-:W-:Y:S01]  /*0000*/  LDC R1, c[0x0][0x28] ;  /* 0x00000a00ff017b82 */ /* 0x000fe20000000800 */
[----:B------:R-:W0:Y:S07]  /*0010*/  S2R R15, SR_CTAID.X ;  /* 0x00000000000f7919 */ /* 0x000e2e0000002500 */
[----:B------:R-:W0:Y:S01]  /*0020*/  LDC R2, c[0x0][0x210] ;  /* 0x00008400ff027b82 */ /* 0x000e220000000800 */
[----:B------:R-:W-:Y:S02]  /*0030*/  CS2R R24, SRZ ;  /* 0x0000000000187805 */ /* 0x000fe4000001ff00 */
[----:B------:R-:W-:Y:S01]  /*0040*/  CS2R R22, SRZ ;  /* 0x0000000000167805 */ /* 0x000fe2000001ff00 */
[----:B------:R-:W1:Y:S01]  /*0050*/  S2R R0, SR_TID.X ;  /* 0x0000000000007919 */ /* 0x000e620000002100 */
[----:B------:R-:W-:Y:S01]  /*0060*/  ULDC.64 UR4, c[0x0][0x208] ;  /* 0x0000820000047ab9 */ /* 0x000fe20000000a00 */
[----:B------:R-:W-:Y:S01]  /*0070*/  CS2R R26, SRZ ;  /* 0x00000000001a7805 */ /* 0x000fe2000001ff00 */
[----:B0-----:R-:W-:-:S05]  /*0080*/  IMAD R3, R15, -0x200, R2 ;  /* 0xfffffe000f037824 */ /* 0x001fca00078e0202 */
[----:B-1----:R-:W-:-:S13]  /*0090*/  ISETP.GE.AND P2, PT, R0, R3, PT ;  /* 0x000000030000720c */ /* 0x002fda0003f46270 */
[----:B------:R-:W-:Y:S01]  /*00a0*/  @!P2 LEA R17, R15, R0, 0x9 ;  /* 0x000000000f11a211 */ /* 0x000fe200078e48ff */
[----:B------:R-:W0:Y:S01]  /*00b0*/  @!P2 LDC.64 R28, c[0x0][0x228] ;  /* 0x00008a00ff1cab82 */ /* 0x000e220000000a00 */
[----:B------:R-:W-:-:S04]  /*00c0*/  @!P2 IADD3 R0, R0, 0x80, RZ ;  /* 0x000000800000a810 */ /* 0x000fc80007ffe0ff */
[----:B------:R-:W-:-:S03]  /*00d0*/  ISETP.GE.AND P0, PT, R0, R3, PT ;  /* 0x000000030000720c */ /* 0x000fc60003f06270 */
[----:B------:R-:W1:Y:S10]  /*00e0*/  @!P2 LDC.64 R30, c[0x0][0x230] ;  /* 0x00008c00ff1eab82 */ /* 0x000e740000000a00 */
[----:B------:R-:W-:Y:S01]  /*00f0*/  @!P0 LEA R19, R15, R0, 0x9 ;  /* 0x000000000f138211 */ /* 0x000fe200078e48ff */
[----:B------:R-:W2:Y:S01]  /*0100*/  @!P0 LDC.64 R32, c[0x0][0x228] ;  /* 0x00008a00ff208b82 */ /* 0x000ea20000000a00 */
[----:B------:R-:W-:-:S04]  /*0110*/  @!P0 IADD3 R0, R0, 0x80, RZ ;  /* 0x0000008000008810 */ /* 0x000fc80007ffe0ff */
[----:B------:R-:W-:Y:S01]  /*0120*/  ISETP.GE.AND P3, PT, R0, R3, PT ;  /* 0x000000030000720c */ /* 0x000fe20003f66270 */
[C---:B0-----:R-:W-:Y:S02]  /*0130*/  @!P2 IMAD.WIDE.U32 R28, R17.reuse, 0x8, R28 ;  /* 0x00000008111ca825 */ /* 0x041fe400078e001c */
[----:B------:R-:W0:Y:S01]  /*0140*/  @!P0 LDC.64 R4, c[0x0][0x230] ;  /* 0x00008c00ff048b82 */ /* 0x000e220000000a00 */
[----:B------:R-:W-:Y:S02]  /*0150*/  BSSY B2, `(.L_x_41810) ;  /* 0x00002d0000027945 */ /* 0x000fe40003800000 */
[----:B------:R3:W5:Y:S01]  /*0160*/  @!P2 LDG.E.64 R26, desc[UR4][R28.64] ;  /* 0x000000041c1aa981 */ /* 0x000762000c1e1b00 */
[----:B-1----:R-:W-:-:S06]  /*0170*/  @!P2 IMAD.WIDE.U32 R30, R17, 0x8, R30 ;  /* 0x00000008111ea825 */ /* 0x002fcc00078e001e */
[----:B------:R-:W-:Y:S01]  /*0180*/  @!P3 LEA R21, R15, R0, 0x9 ;  /* 0x000000000f15b211 */ /* 0x000fe200078e48ff */
[----:B------:R-:W1:Y:S01]  /*0190*/  @!P3 LDC.64 R6, c[0x0][0x228] ;  /* 0x00008a00ff06bb82 */ /* 0x000e620000000a00 */
[----:B------:R-:W-:Y:S01]  /*01a0*/  @!P3 IADD3 R0, R0, 0x80, RZ ;  /* 0x000000800000b810 */ /* 0x000fe20007ffe0ff */
[----:B--2---:R-:W-:-:S03]  /*01b0*/  @!P0 IMAD.WIDE.U32 R32, R19, 0x8, R32 ;  /* 0x0000000813208825 */ /* 0x004fc600078e0020 */
[----:B------:R-:W-:-:S03]  /*01c0*/  ISETP.GE.AND P1, PT, R0, R3, PT ;  /* 0x000000030000720c */ /* 0x000fc60003f26270 */
[----:B------:R-:W2:Y:S01]  /*01d0*/  @!P3 LDC.64 R8, c[0x0][0x230] ;  /* 0x00008c00ff08bb82 */ /* 0x000ea20000000a00 */
[----:B------:R-:W-:Y:S01]  /*01e0*/  CS2R R16, SRZ ;  /* 0x0000000000107805 */ /* 0x000fe2000001ff00 */
[----:B------:R4:W5:Y:S01]  /*01f0*/  @!P2 LDG.E.64 R24, desc[UR4][R30.64] ;  /* 0x000000041e18a981 */ /* 0x000962000c1e1b00 */
[----:B0-----:R-:W-:-:S03]  /*0200*/  @!P0 IMAD.WIDE.U32 R4, R19, 0x8, R4 ;  /* 0x0000000813048825 */ /* 0x001fc600078e0004 */
[----:B------:R4:W5:Y:S04]  /*0210*/  @!P0 LDG.E.64 R22, desc[UR4][R32.64] ;  /* 0x0000000420168981 */ /* 0x000968000c1e1b00 */
[----:B------:R-:W0:Y:S01]  /*0220*/  @!P1 LDC.64 R10, c[0x0][0x228] ;  /* 0x00008a00ff0a9b82 */ /* 0x000e220000000a00 */
[----:B------:R-:W-:Y:S01]  /*0230*/  @!P1 LEA R15, R15, R0, 0x9 ;  /* 0x000000000f0f9211 */ /* 0x000fe200078e48ff */
[----:B-1----:R-:W-:-:S06]  /*0240*/  @!P3 IMAD.WIDE.U32 R6, R21, 0x8, R6 ;  /* 0x000000081506b825 */ /* 0x002fcc00078e0006 */
[----:B------:R-:W1:Y:S01]  /*0250*/  @!P1 LDC.64 R12, c[0x0][0x230] ;  /* 0x00008c00ff0c9b82 */ /* 0x000e620000000a00 */
[----:B------:R-:W-:Y:S01]  /*0260*/  CS2R R18, SRZ ;  /* 0x0000000000127805 */ /* 0x000fe2000001ff00 */
[----:B--2---:R-:W-:Y:S01]  /*0270*/  @!P3 IMAD.WIDE.U32 R8, R21, 0x8, R8 ;  /* 0x000000081508b825 */ /* 0x004fe200078e0008 */
[----:B------:R-:W-:-:S04]  /*0280*/  CS2R R20, SRZ ;  /* 0x0000000000147805 */ /* 0x000fc8000001ff00 */
[----:B------:R4:W5:Y:S04]  /*0290*/  @!P3 LDG.E.64 R18, desc[UR4][R6.64] ;  /* 0x000000040612b981 */ /* 0x000968000c1e1b00 */
[----:B------:R4:W5:Y:S04]  /*02a0*/  @!P3 LDG.E.64 R16, desc[UR4][R8.64] ;  /* 0x000000040810b981 */ /* 0x000968000c1e1b00 */
[----:B------:R4:W5:Y:S01]  /*02b0*/  @!P0 LDG.E.64 R20, desc[UR4][R4.64] ;  /* 0x0000000404148981 */ /* 0x000962000c1e1b00 */
[----:B0-----:R-:W-:-:S04]  /*02c0*/  @!P1 IMAD.WIDE.U32 R10, R15, 0x8, R10 ;  /* 0x000000080f0a9825 */ /* 0x001fc800078e000a */
[----:B-1----:R-:W-:Y:S01]  /*02d0*/  @!P1 IMAD.WIDE.U32 R34, R15, 0x8, R12 ;  /* 0x000000080f229825 */ /* 0x002fe200078e000c */
[----:B------:R-:W-:Y:S02]  /*02e0*/  CS2R R14, SRZ ;  /* 0x00000000000e7805 */ /* 0x000fe4000001ff00 */
[----:B------:R-:W-:-:S04]  /*02f0*/  CS2R R12, SRZ ;  /* 0x00000000000c7805 */ /* 0x000fc8000001ff00 */
[----:B------:R4:W5:Y:S04]  /*0300*/  @!P1 LDG.E.64 R14, desc[UR4][R10.64] ;  /* 0x000000040a0e9981 */ /* 0x000968000c1e1b00 */
[----:B------:R4:W5:Y:S01]  /*0310*/  @!P1 LDG.E.64 R12, desc[UR4][R34.64] ;  /* 0x00000004220c9981 */ /* 0x000962000c1e1b00 */
[----:B---3--:R-:W-:Y:S01]  /*0320*/  CS2R R28, SRZ ;  /* 0x00000000001c7805 */ /* 0x008fe2000001ff00 */
        /* <DEDUP_REMOVED lines=8> */
[----:B----4-:R-:W-:Y:S02]  /*03b0*/  FSEL R11, R29, R28, !P3 ;  /* 0x0000001c1d0b7208 */ /* 0x010fe40005800000 */
        /* <DEDUP_REMOVED lines=53> */
.L_x_41819:
[----:B------:R-:W-:Y:S05]  /*0710*/  BSYNC B0 ;  /* 0x0000000000007941 */ /* 0x000fea0003800000 */
.L_x_41818:
[----:B------:R-:W-:Y:S01]  /*0720*/  BSSY B4, `(.L_x_41820) ;  /* 0x0000005000047945 */ /* 0x000fe20003800000 */
[----:B------:R-:W-:-:S03]  /*0730*/  FFMA R0, R9, R7, R6 ;  /* 0x0000000709007223 */ /* 0x000fc60000000006 */
[----:B------:R-:W-:Y:S05]  /*0740*/  @!P0 BRA `(.L_x_41821) ;  /* 0x0000000000088947 */ /* 0x000fea0003800000 */
[----:B------:R-:W-:-:S07]  /*0750*/  MOV R4, 0x770 ;  /* 0x0000077000047802 */ /* 0x000fce0000000f00 */
[----:B------:R-:W-:Y:S05]  /*0760*/  CALL.REL.NOINC `($__internal_80_$__cuda_sm3x_div_rn_ftz_f32_slowpath) ;  /* 0x000000a800dc7944 */ /* 0x000fea0003c00000 */
.L_x_41821:
[----:B------:R-:W-:Y:S05]  /*0770*/  BSYNC B4 ;  /* 0x0000000000047941 */ /* 0x000fea0003800000 */
.L_x_41820:
        /* <DEDUP_REMOVED lines=18> */
.L_x_41823:
[----:B------:R-:W-:Y:S02]  /*08a0*/  ISETP.GE.AND P0, PT, R26, RZ, PT ;  /* 0x000000ff1a00720c */ /* 0x000fe40003f06270 */
[----:B------:R-:W-:-:S11]  /*08b0*/  MOV R5, 0x3fd774eb ;  /* 0x3fd774eb00057802 */ /* 0x000fd60000000f00 */
[----:B------:R-:W-:-:S04]  /*08c0*/  @P0 FFMA.FTZ R0, R5, 0.93318945169448852539, -R0 ;  /* 0x3f6ee58105000823 */ /* 0x000fc80000010800 */
[----:B------:R-:W-:-:S07]  /*08d0*/  @!P0 FFMA.FTZ R0, R5, 0.93318945169448852539, R0 ;  /* 0x3f6ee58105008823 */ /* 0x000fce0000010000 */
.L_x_41824:
[----:B------:R-:W-:Y:S05]  /*08e0*/  BSYNC B0 ;  /* 0x0000000000007941 */ /* 0x000fea0003800000 */
.L_x_41822:
        /* <DEDUP_REMOVED lines=12> */
.L_x_41817:
        /* <DEDUP_REMOVED lines=14> */
[----:B------:R-:W-:Y:S05]  /*0a90*/  CALL.REL.NOINC `($__internal_80_$__cuda_sm3x_div_rn_ftz_f32_slowpath) ;  /* 0x000000a800107944 */ /* 0x000fea0003c00000 */
.L_x_41828:
[----:B------:R-:W-:Y:S05]  /*0aa0*/  BSYNC B4 ;  /* 0x0000000000047941 */ /* 0x000fea0003800000 */
.L_x_41827:
        /* <DEDUP_REMOVED lines=18> */
.L_x_41830:
[----:B------:R-:W-:Y:S02]  /*0bd0*/  ISETP.GE.AND P0, PT, R26, RZ, PT ;  /* 0x000000ff1a00720c */ /* 0x000fe40003f06270 */
[----:B------:R-:W-:-:S11]  /*0be0*/  MOV R5, 0x3fd774eb ;  /* 0x3fd774eb00057802 */ /* 0x000fd60000000f00 */
[----:B------:R-:W-:-:S04]  /*0bf0*/  @P0 FFMA.FTZ R0, R5, 0.93318945169448852539, -R0 ;  /* 0x3f6ee58105000823 */ /* 0x000fc80000010800 */
[----:B------:R-:W-:-:S07]  /*0c00*/  @!P0 FFMA.FTZ R0, R5, 0.93318945169448852539, R0 ;  /* 0x3f6ee58105008823 */ /* 0x000fce0000010000 */
.L_x_41831:
[----:B------:R-:W-:Y:S05]  /*0c10*/  BSYNC B0 ;  /* 0x0000000000007941 */ /* 0x000fea0003800000 */
.L_x_41829:
        /* <DEDUP_REMOVED lines=13> */
.L_x_41826:
[----:B------:R-:W-:Y:S01]  /*0cf0*/  LOP3.LUT R9, R2, 0xffff0000, RZ, 0xc0, !PT ;  /* 0xffff000002097812 */ /* 0x000fe200078ec0ff */
        /* <DEDUP_REMOVED lines=18> */
[----:B------:R-:W-:Y:S01]  /*0e20*/  FMUL.FTZ R8, R28, R8 ;  /* 0x000000081c087220 */ /* 0x000fe20000410000 */
[----:B------:R-:W-:Y:S01]  /*0e30*/  FMUL.FTZ R9, R30, R9 ;  /* 0x000000091e097220 */ /* 0x000fe20000410000 */
[----:B------:R-:W-:Y:S01]  /*0e40*/  FMUL.FTZ R10, R28, R31 ;  /* 0x0000001f1c0a7220 */ /* 0x000fe20000410000 */
[----:B------:R-:W-:Y:S01]  /*0e50*/  FMUL.FTZ R29, R30, R29 ;  /* 0x0000001d1e1d7220 */ /* 0x000fe20000410000 */
[----:B------:R-:W-:Y:S01]  /*0e60*/  FMUL.FTZ R28, R28, R28 ;  /* 0x0000001c1c1c7220 */ /* 0x000fe20000410000 */
[----:B------:R-:W-:-:S07]  /*0e70*/  FMUL.FTZ R30, R30, R30 ;  /* 0x0000001e1e1e7220 */ /* 0x000fce0000410000 */
.L_x_41833:
        /* <DEDUP_REMOVED lines=40> */
.L_x_41832:
[----:B------:R-:W-:Y:S01]  /*1100*/  FADD.FTZ R0, R0, -1 ;  /* 0xbf80000000007421 */ /* 0x000fe20000010000 */
[----:B------:R-:W-:Y:S01]  /*1110*/  FSETP.GEU.FTZ.AND P3, PT, |R26|, |R27|, PT ;  /* 0x4000001b1a00720b */ /* 0x000fe20003f7e200 */
[----:B------:R-:W-:Y:S02]  /*1120*/  BSSY B0, `(.L_x_41834) ;  /* 0x0000031000007945 */ /* 0x000fe40003800000 */
[----:B------:R-:W-:-:S04]  /*1130*/  FADD.FTZ R5, R5, R0 ;  /* 0x0000000005057221 */ /* 0x000fc80000010000 */
[----:B------:R-:W-:-:S04]  /*1140*/  FADD.FTZ R5, R2, R5 ;  /* 0x0000000502057221 */ /* 0x000fc80000010000 */
[----:B------:R-:W-:-:S04]  /*1150*/  FADD.FTZ R5, R6, R5 ;  /* 0x0000000506057221 */ /* 0x000fc80000010000 */
[----:B------:R-:W-:-:S04]  /*1160*/  FADD.FTZ R4, R4, R5 ;  /* 0x0000000504047221 */ /* 0x000fc80000010000 */
[----:B------:R-:W-:Y:S02]  /*1170*/  FADD.FTZ R7, R7, R4 ;  /* 0x0000000407077221 */ /* 0x000fe40000010000 */
[----:B------:R-:W0:Y:S02]  /*1180*/  MUFU.RCP R4, R11 ;  /* 0x0000000b00047308 */ /* 0x000e240000001000 */
        /* <DEDUP_REMOVED lines=42> */
.L_x_41835:
[----:B------:R-:W-:Y:S05]  /*1430*/  BSYNC B0 ;  /* 0x0000000000007941 */ /* 0x000fea0003800000 */
.L_x_41834:
[----:B------:R-:W-:Y:S01]  /*1440*/  BSSY B4, `(.L_x_41836) ;  /* 0x0000005000047945 */ /* 0x000fe20003800000 */
[----:B------:R-:W-:-:S03]  /*1450*/  FFMA R0, R7, R9, R4 ;  /* 0x0000000907007223 */ /* 0x000fc60000000004 */
[----:B------:R-:W-:Y:S05]  /*1460*/  @!P0 BRA `(.L_x_41837) ;  /* 0x0000000000088947 */ /* 0x000fea0003800000 */
[----:B------:R-:W-:-:S07]  /*1470*/  MOV R4, 0x1490 ;  /* 0x0000149000047802 */ /* 0x000fce0000000f00 */
[----:B------:R-:W-:Y:S05]  /*1480*/  CALL.REL.NOINC `($__internal_80_$__cuda_sm3x_div_rn_ftz_f32_slowpath) ;  /* 0x0000009c00947944 */ /* 0x000fea0003c00000 */
.L_x_41837:
[----:B------:R-:W-:Y:S05]  /*1490*/  BSYNC B4 ;  /* 0x0000000000047941 */ /* 0x000fea0003800000 */
.L_x_41836:
        /* <DEDUP_REMOVED lines=18> */
.L_x_41839:
[----:B------:R-:W-:Y:S02]  /*15c0*/  ISETP.GE.AND P0, PT, R26, RZ, PT ;  /* 0x000000ff1a00720c */ /* 0x000fe40003f06270 */
[----:B------:R-:W-:-:S11]  /*15d0*/  MOV R5, 0x3fd774eb ;  /* 0x3fd774eb00057802 */ /* 0x000fd60000000f00 */
[----:B------:R-:W-:-:S04]  /*15e0*/  @P0 FFMA.FTZ R0, R5, 0.93318945169448852539, -R0 ;  /* 0x3f6ee58105000823 */ /* 0x000fc80000010800 */
[----:B------:R-:W-:-:S07]  /*15f0*/  @!P0 FFMA.FTZ R0, R5, 0.93318945169448852539, R0 ;  /* 0x3f6ee58105008823 */ /* 0x000fce0000010000 */
.L_x_41840:
[----:B------:R-:W-:Y:S05]  /*1600*/  BSYNC B0 ;  /* 0x0000000000007941 */ /* 0x000fea0003800000 */
.L_x_41838:
        /* <DEDUP_REMOVED lines=12> */
.L_x_41816:
        /* <DEDUP_REMOVED lines=11> */
.L_x_41842:
[----:B------:R-:W-:Y:S05]  /*1780*/  BSYNC B4 ;  /* 0x0000000000047941 */ /* 0x000fea0003800000 */
.L_x_41841:
        /* <DEDUP_REMOVED lines=18> */
.L_x_41844:
[----:B------:R-:W-:Y:S02]  /*18b0*/  ISETP.GE.AND P0, PT, R26, RZ, PT ;  /* 0x000000ff1a00720c */ /* 0x000fe40003f06270 */
[----:B------:R-:W-:-:S11]  /*18c0*/  MOV R5, 0x3fd774eb ;  /* 0x3fd774eb00057802 */ /* 0x000fd60000000f00 */
[----:B------:R-:W-:-:S04]  /*18d0*/  @P0 FFMA.FTZ R0, R5, 0.93318945169448852539, -R0 ;  /* 0x3f6ee58105000823 */ /* 0x000fc80000010800 */
[----:B------:R-:W-:-:S07]  /*18e0*/  @!P0 FFMA.FTZ R0, R5, 0.93318945169448852539, R0 ;  /* 0x3f6ee58105008823 */ /* 0x000fce0000010000 */
.L_x_41845:
[----:B------:R-:W-:Y:S05]  /*18f0*/  BSYNC B0 ;  /* 0x0000000000007941 */ /* 0x000fea0003800000 */
.L_x_41843:
        /* <DEDUP_REMOVED lines=27> */
.L_x_41815:
        /* <DEDUP_REMOVED lines=39> */
.L_x_41848:
[----:B------:R-:W-:Y:S05]  /*1d20*/  BSYNC B0 ;  /* 0x0000000000007941 */ /* 0x000fea0003800000 */
.L_x_41847:
[----:B------:R-:W-:Y:S01]  /*1d30*/  BSSY B4, `(.L_x_41849) ;  /* 0x0000006000047945 */ /* 0x000fe20003800000 */
[----:B------:R-:W-:-:S03]  /*1d40*/  FFMA R0, R9, R7, R6 ;  /* 0x0000000709007223 */ /* 0x000fc60000000006 */
[----:B------:R-:W-:Y:S05]  /*1d50*/  @!P0 BRA `(.L_x_41850) ;  /* 0x00000000000c8947 */ /* 0x000fea0003800000 */
[----:B------:R-:W-:Y:S01]  /*1d60*/  HFMA2.MMA R11, -RZ, RZ, 1.875, 0 ;  /* 0x3f800000ff0b7435 */ /* 0x000fe200000001ff */
[----:B------:R-:W-:-:S10]  /*1d70*/  MOV R4, 0x1d90 ;  /* 0x00001d9000047802 */ /* 0x000fd40000000f00 */
[----:B------:R-:W-:Y:S05]  /*1d80*/  CALL.REL.NOINC `($__internal_80_$__cuda_sm3x_div_rn_ftz_f32_slowpath) ;  /* 0x0000009400547944 */ /* 0x000fea0003c00000 */
.L_x_41850:
[----:B------:R-:W-:Y:S05]  /*1d90*/  BSYNC B4 ;  /* 0x0000000000047941 */ /* 0x000fea0003800000 */
.L_x_41849:
        /* <DEDUP_REMOVED lines=18> */
.L_x_41852:
[----:B------:R-:W-:Y:S02]  /*1ec0*/  ISETP.GE.AND P0, PT, R26, RZ, PT ;  /* 0x000000ff1a00720c */ /* 0x000fe40003f06270 */
[----:B------:R-:W-:-:S11]  /*1ed0*/  MOV R5, 0x3fd774eb ;  /* 0x3fd774eb00057802 */ /* 0x000fd60000000f00 */
[----:B------:R-:W-:-:S04]  /*1ee0*/  @P0 FFMA.FTZ R0, R5, 0.93318945169448852539, -R0 ;  /* 0x3f6ee58105000823 */ /* 0x000fc80000010800 */
[----:B------:R-:W-:-:S07]  /*1ef0*/  @!P0 FFMA.FTZ R0, R5, 0.93318945169448852539, R0 ;  /* 0x3f6ee58105008823 */ /* 0x000fce0000010000 */
.L_x_41853:
[----:B------:R-:W-:Y:S05]  /*1f00*/  BSYNC B0 ;  /* 0x0000000000007941 */ /* 0x000fea0003800000 */
.L_x_41851:
        /* <DEDUP_REMOVED lines=10> */
.L_x_41846:
        /* <DEDUP_REMOVED lines=11> */
[----:B------:R-:W-:Y:S05]  /*2060*/  CALL.REL.NOINC `($__internal_80_$__cuda_sm3x_div_rn_ftz_f32_slowpath) ;  /* 0x00000090009c7944 */ /* 0x000fea0003c00000 */
.L_x_41855:
[----:B------:R-:W-:Y:S05]  /*2070*/  BSYNC B4 ;  /* 0x0000000000047941 */ /* 0x000fea0003800000 */
.L_x_41854:
        /* <DEDUP_REMOVED lines=18> */
.L_x_41857:
[----:B------:R-:W-:Y:S02]  /*21a0*/  ISETP.GE.AND P0, PT, R26, RZ, PT ;  /* 0x000000ff1a00720c */ /* 0x000fe40003f06270 */
[----:B------:R-:W-:-:S11]  /*21b0*/  MOV R5, 0x3fd774eb ;  /* 0x3fd774eb00057802 */ /* 0x000fd60000000f00 */
[----:B------:R-:W-:-:S04]  /*21c0*/  @P0 FFMA.FTZ R0, R5, 0.93318945169448852539, -R0 ;  /* 0x3f6ee58105000823 */ /* 0x000fc80000010800 */
[----:B------:R-:W-:-:S07]  /*21d0*/  @!P0 FFMA.FTZ R0, R5, 0.93318945169448852539, R0 ;  /* 0x3f6ee58105008823 */ /* 0x000fce0000010000 */
.L_x_41858:
[----:B------:R-:W-:Y:S05]  /*21e0*/  BSYNC B0 ;  /* 0x0000000000007941 */ /* 0x000fea0003800000 */
.L_x_41856:
        /* <DEDUP_REMOVED lines=11> */
.L_x_41814:
[----:B------:R-:W-:Y:S01]  /*22a0*/  FMUL.FTZ R0, R26, 0.36787945032119750977 ;  /* 0x3ebc5ab21a007820 */ /* 0x000fe20000410000 */
[----:B------:R-:W-:Y:S01]  /*22b0*/  FMUL.FTZ R4, R27, 0.36787945032119750977 ;  /* 0x3ebc5ab21b047820 */ /* 0x000fe20000410000 */
[----:B------:R-:W-:Y:S01]  /*22c0*/  MUFU.RCP R10, R11 ;  /* 0x0000000b000a7308 */ /* 0x000fe20000001000 */
        /* <DEDUP_REMOVED lines=18> */
[----:B------:R-:W-:Y:S01]  /*23f0*/  FFMA R7, R10, R5, R10 ;  /* 0x000000050a077223 */ /* 0x000fe2000000000a */
[----:B------:R-:W-:-:S03]  /*2400*/  MOV R5, 0x3f800000 ;  /* 0x3f80000000057802 */ /* 0x000fc60000000f00 */
        /* <DEDUP_REMOVED lines=8> */
[----:B------:R-:W-:Y:S05]  /*2490*/  CALL.REL.NOINC `($__internal_80_$__cuda_sm3x_div_rn_ftz_f32_slowpath) ;  /* 0x0000008c00907944 */ /* 0x000fea0003c00000 */
.L_x_41860:
[----:B------:R-:W-:Y:S05]  /*24a0*/  BSYNC B4 ;  /* 0x0000000000047941 */ /* 0x000fea0003800000 */
.L_x_41859:
        /* <DEDUP_REMOVED lines=18> */
.L_x_41862:
[----:B------:R-:W-:Y:S02]  /*25d0*/  ISETP.GE.AND P0, PT, R26, RZ, PT ;  /* 0x000000ff1a00720c */ /* 0x000fe40003f06270 */
[----:B------:R-:W-:-:S11]  /*25e0*/  MOV R5, 0x3fd774eb ;  /* 0x3fd774eb00057802 */ /* 0x000fd60000000f00 */
[----:B------:R-:W-:-:S04]  /*25f0*/  @P0 FFMA.FTZ R0, R5, 0.93318945169448852539, -R0 ;  /* 0x3f6ee58105000823 */ /* 0x000fc80000010800 */
[----:B------:R-:W-:-:S07]  /*2600*/  @!P0 FFMA.FTZ R0, R5, 0.93318945169448852539, R0 ;  /* 0x3f6ee58105008823 */ /* 0x000fce0000010000 */
.L_x_41863:
[----:B------:R-:W-:Y:S05]  /*2610*/  BSYNC B0 ;  /* 0x0000000000007941 */ /* 0x000fea0003800000 */
.L_x_41861:
        /* <DEDUP_REMOVED lines=11> */
.L_x_41813:
[C---:B----4-:R-:W-:Y:S01]  /*26d0*/  FADD.FTZ R5, |R27|.reuse, -RZ ;  /* 0x800000ff1b057221 */ /* 0x050fe20000010200 */
        /* <DEDUP_REMOVED lines=23> */
[----:B------:R-:W-:Y:S05]  /*2850*/  CALL.REL.NOINC `($__internal_80_$__cuda_sm3x_div_rn_ftz_f32_slowpath) ;  /* 0x0000008800a07944 */ /* 0x000fea0003c00000 */
.L_x_41865:
[----:B------:R-:W-:Y:S05]  /*2860*/  BSYNC B4 ;  /* 0x0000000000047941 */ /* 0x000fea0003800000 */
.L_x_41864:
        /* <DEDUP_REMOVED lines=18> */
.L_x_41867:
[----:B------:R-:W-:Y:S02]  /*2990*/  ISETP.GE.AND P0, PT, R26, RZ, PT ;  /* 0x000000ff1a00720c */ /* 0x000fe40003f06270 */
[----:B------:R-:W-:-:S11]  /*29a0*/  MOV R5, 0x3fd774eb ;  /* 0x3fd774eb00057802 */ /* 0x000fd60000000f00 */
[----:B------:R-:W-:-:S04]  /*29b0*/  @P0 FFMA.FTZ R0, R5, 0.93318945169448852539, -R0 ;  /* 0x3f6ee58105000823 */ /* 0x000fc80000010800 */
[----:B------:R-:W-:-:S07]  /*29c0*/  @!P0 FFMA.FTZ R0, R5, 0.93318945169448852539, R0 ;  /* 0x3f6ee58105008823 */ /* 0x000fce0000010000 */
.L_x_41868:
[----:B------:R-:W-:Y:S05]  /*29d0*/  BSYNC B0 ;  /* 0x0000000000007941 */ /* 0x000fea0003800000 */
.L_x_41866:
        /* <DEDUP_REMOVED lines=12> */
.L_x_41825:
[----:B------:R-:W-:Y:S05]  /*2aa0*/  BSYNC B1 ;  /* 0x0000000000017941 */ /* 0x000fea0003800000 */
.L_x_41812:
        /* <DEDUP_REMOVED lines=41> */
.L_x_41871:
        /* <DEDUP_REMOVED lines=10> */
.L_x_41870:
[----:B------:R-:W-:-:S04]  /*2de0*/  FMUL.RZ R4, R4, 0.15915493667125701904 ;  /* 0x3e22f98304047820 */ /* 0x000fc8000040c000 */
[----:B------:R2:W3:Y:S08]  /*2df0*/  MUFU.SIN R29, R4 ;  /* 0x00000004001d7308 */ /* 0x0004f00000000400 */
[----:B------:R2:W0:Y:S01]  /*2e00*/  MUFU.COS R28, R4 ;  /* 0x00000004001c7308 */ /* 0x0004220000000000 */
[----:B------:R-:W-:Y:S05]  /*2e10*/  BRA `(.L_x_41811) ;  /* 0x00000000000c7947 */ /* 0x000fea0003800000 */
.L_x_41869:
[----:B------:R-:W-:Y:S01]  /*2e20*/  FMUL.FTZ R25, R25, 1.4426950216293334961 ;  /* 0x3fb8aa3b19197820 */ /* 0x000fe20000410000 */
[----:B------:R-:W-:-:S03]  /*2e30*/  MOV R29, R4 ;  /* 0x00000004001d7202 */ /* 0x000fc60000000f00 */
[----:B------:R0:W1:Y:S04]  /*2e40*/  MUFU.EX2 R28, R25 ;  /* 0x00000019001c7308 */ /* 0x0000680000000800 */
.L_x_41811:
[----:B------:R-:W-:Y:S05]  /*2e50*/  BSYNC B2 ;  /* 0x0000000000027941 */ /* 0x000fea0003800000 */
.L_x_41810:
[----:B------:R-:W2:Y:S01]  /*2e60*/  S2R R0, SR_TID.X ;  /* 0x0000000000007919 */ /* 0x000ea20000002100 */
[----:B------:R-:W-:Y:S01]  /*2e70*/  BSSY B2, `(.L_x_41872) ;  /* 0x00002b6000027945 */ /* 0x000fe20003800000 */
[----:B0----5:R-:W-:Y:S02]  /*2e80*/  CS2R R24, SRZ ;  /* 0x0000000000187805 */ /* 0x021fe4000001ff00 */
[----:B--2---:R-:W-:-:S04]  /*2e90*/  IADD3 R0, R0, 0x80, RZ ;  /* 0x0000008000007810 */ /* 0x004fc80007ffe0ff */
        /* <DEDUP_REMOVED lines=63> */
.L_x_41881:
[----:B------:R-:W-:Y:S05]  /*3290*/  BSYNC B0 ;  /* 0x0000000000007941 */ /* 0x000fea0003800000 */
.L_x_41880:
[----:B------:R-:W-:Y:S01]  /*32a0*/  BSSY B4, `(.L_x_41882) ;  /* 0x0000005000047945 */ /* 0x000fe20003800000 */
[----:B------:R-:W-:-:S03]  /*32b0*/  FFMA R0, R9, R7, R6 ;  /* 0x0000000709007223 */ /* 0x000fc60000000006 */
[----:B------:R-:W-:Y:S05]  /*32c0*/  @!P0 BRA `(.L_x_41883) ;  /* 0x0000000000088947 */ /* 0x000fea0003800000 */
[----:B------:R-:W-:-:S07]  /*32d0*/  MOV R4, 0x32f0 ;  /* 0x000032f000047802 */ /* 0x000fce0000000f00 */
[----:B-1-3--:R-:W-:Y:S05]  /*32e0*/  CALL.REL.NOINC `($__internal_80_$__cuda_sm3x_div_rn_ftz_f32_slowpath) ;  /* 0x0000007c00fc7944 */ /* 0x00afea0003c00000 */
.L_x_41883:
[----:B------:R-:W-:Y:S05]  /*32f0*/  BSYNC B4 ;  /* 0x0000000000047941 */ /* 0x000fea0003800000 */
.L_x_41882:
        /* <DEDUP_REMOVED lines=18> */
.L_x_41885:
[----:B------:R-:W-:Y:S02]  /*3420*/  ISETP.GE.AND P0, PT, R22, RZ, PT ;  /* 0x000000ff1600720c */ /* 0x000fe40003f06270 */
[----:B------:R-:W-:-:S11]  /*3430*/  MOV R5, 0x3fd774eb ;  /* 0x3fd774eb00057802 */ /* 0x000fd60000000f00 */
[----:B------:R-:W-:-:S04]  /*3440*/  @P0 FFMA.FTZ R0, R5, 0.93318945169448852539, -R0 ;  /* 0x3f6ee58105000823 */ /* 0x000fc80000010800 */
[----:B------:R-:W-:-:S07]  /*3450*/  @!P0 FFMA.FTZ R0, R5, 0.93318945169448852539, R0 ;  /* 0x3f6ee58105008823 */ /* 0x000fce0000010000 */
.L_x_41886:
[----:B------:R-:W-:Y:S05]  /*3460*/  BSYNC B0 ;  /* 0x0000000000007941 */ /* 0x000fea0003800000 */
.L_x_41884:
        /* <DEDUP_REMOVED lines=12> */
.L_x_41879:
        /* <DEDUP_REMOVED lines=13> */
[----:B------:R-:W-:-:S07]  /*3600*/  MOV R4, 0x3620 ;  /* 0x0000362000047802 */ /* 0x000fce0000000f00 */
[----:B-1-3--:R-:W-:Y:S05]  /*3610*/  CALL.REL.NOINC `($__internal_80_$__cuda_sm3x_div_rn_ftz_f32_slowpath) ;  /* 0x0000007c00307944 */ /* 0x00afea0003c00000 */
.L_x_41890:
[----:B------:R-:W-:Y:S05]  /*3620*/  BSYNC B4 ;  /* 0x0000000000047941 */ /* 0x000fea0003800000 */
.L_x_41889:
        /* <DEDUP_REMOVED lines=18> */
.L_x_41892:
[----:B------:R-:W-:Y:S02]  /*3750*/  ISETP.GE.AND P0, PT, R22, RZ, PT ;  /* 0x000000ff1600720c */ /* 0x000fe40003f06270 */
[----:B------:R-:W-:-:S11]  /*3760*/  MOV R5, 0x3fd774eb ;  /* 0x3fd774eb00057802 */ /* 0x000fd60000000f00 */
[----:B------:R-:W-:-:S04]  /*3770*/  @P0 FFMA.FTZ R0, R5, 0.93318945169448852539, -R0 ;  /* 0x3f6ee58105000823 */ /* 0x000fc80000010800 */
[----:B------:R-:W-:-:S07]  /*3780*/  @!P0 FFMA.FTZ R0, R5, 0.93318945169448852539, R0 ;  /* 0x3f6ee58105008823 */ /* 0x000fce0000010000 */
.L_x_41893:
[----:B------:R-:W-:Y:S05]  /*3790*/  BSYNC B0 ;  /* 0x0000000000007941 */ /* 0x000fea0003800000 */
.L_x_41891:
        /* <DEDUP_REMOVED lines=13> */
.L_x_41888:
        /* <DEDUP_REMOVED lines=25> */
.L_x_41895:
        /* <DEDUP_REMOVED lines=40> */
.L_x_41894:
        /* <DEDUP_REMOVED lines=29> */
[----:B------:R2:W4:Y:S02]  /*3e50*/  FCHK P0, R2, R11 ;  /* 0x0000000b02007302 */ /* 0x0005240000000000 */
        /* <DEDUP_REMOVED lines=15> */
[----:B--2-4-:R-:W-:Y:S06]  /*3f50*/  @!P1 BRA `(.L_x_41897) ;  /* 0x0000000000149947 */ /* 0x014fec0003800000 */
[C---:B------:R-:W-:Y:S02]  /*3f60*/  ISETP.GE.AND P1, PT, R26.reuse, -0x407fffff, PT ;  /* 0xbf8000011a00780c */ /* 0x040fe40003f26270 */
[----:B------:R-:W-:-:S11]  /*3f70*/  FSETP.NEU.FTZ.AND P2, PT, R26, RZ, PT ;  /* 0x000000ff1a00720b */ /* 0x000fd60003f5d000 */
[----:B------:R-:W-:-:S05]  /*3f80*/  @P1 MOV R5, 0x7f800000 ;  /* 0x7f80000000051802 */ /* 0x000fca0000000f00 */
[----:B------:R-:W-:-:S05]  /*3f90*/  @P1 FFMA.FTZ R25, R26, R5, +INF ;  /* 0x7f8000001a191423 */ /* 0x000fca0000010005 */
[----:B------:R-:W-:-:S07]  /*3fa0*/  FSEL R25, R25, -RZ, P2 ;  /* 0x800000ff19197208 */ /* 0x000fce0001000000 */
.L_x_41897:
[----:B------:R-:W-:Y:S05]  /*3fb0*/  BSYNC B0 ;  /* 0x0000000000007941 */ /* 0x000fea0003800000 */
.L_x_41896:
[----:B------:R-:W-:Y:S01]  /*3fc0*/  BSSY B4, `(.L_x_41898) ;  /* 0x0000005000047945 */ /* 0x000fe20003800000 */
[----:B------:R-:W-:-:S03]  /*3fd0*/  FFMA R0, R7, R9, R4 ;  /* 0x0000000907007223 */ /* 0x000fc60000000004 */
[----:B------:R-:W-:Y:S05]  /*3fe0*/  @!P0 BRA `(.L_x_41899) ;  /* 0x0000000000088947 */ /* 0x000fea0003800000 */
[----:B------:R-:W-:-:S07]  /*3ff0*/  MOV R4, 0x4010 ;  /* 0x0000401000047802 */ /* 0x000fce0000000f00 */
[----:B-1-3--:R-:W-:Y:S05]  /*4000*/  CALL.REL.NOINC `($__internal_80_$__cuda_sm3x_div_rn_ftz_f32_slowpath) ;  /* 0x0000007000b47944 */ /* 0x00afea0003c00000 */
.L_x_41899:
[----:B------:R-:W-:Y:S05]  /*4010*/  BSYNC B4 ;  /* 0x0000000000047941 */ /* 0x000fea0003800000 */
.L_x_41898:
        /* <DEDUP_REMOVED lines=18> */
.L_x_41901:
[----:B------:R-:W-:Y:S02]  /*4140*/  ISETP.GE.AND P0, PT, R22, RZ, PT ;  /* 0x000000ff1600720c */ /* 0x000fe40003f06270 */
[----:B------:R-:W-:-:S11]  /*4150*/  MOV R5, 0x3fd774eb ;  /* 0x3fd774eb00057802 */ /* 0x000fd60000000f00 */
[----:B------:R-:W-:-:S04]  /*4160*/  @P0 FFMA.FTZ R0, R5, 0.93318945169448852539, -R0 ;  /* 0x3f6ee58105000823 */ /* 0x000fc80000010800 */
[----:B------:R-:W-:-:S07]  /*4170*/  @!P0 FFMA.FTZ R0, R5, 0.93318945169448852539, R0 ;  /* 0x3f6ee58105008823 */ /* 0x000fce0000010000 */
.L_x_41902:
[----:B------:R-:W-:Y:S05]  /*4180*/  BSYNC B0 ;  /* 0x0000000000007941 */ /* 0x000fea0003800000 */
.L_x_41900:
        /* <DEDUP_REMOVED lines=12> */
.L_x_41878:
        /* <DEDUP_REMOVED lines=11> */
.L_x_41904:
[----:B------:R-:W-:Y:S05]  /*4300*/  BSYNC B4 ;  /* 0x0000000000047941 */ /* 0x000fea0003800000 */
.L_x_41903:
        /* <DEDUP_REMOVED lines=18> */
.L_x_41906:
[----:B------:R-:W-:Y:S02]  /*4430*/  ISETP.GE.AND P0, PT, R22, RZ, PT ;  /* 0x000000ff1600720c */ /* 0x000fe40003f06270 */
[----:B------:R-:W-:-:S11]  /*4440*/  MOV R5, 0x3fd774eb ;  /* 0x3fd774eb00057802 */ /* 0x000fd60000000f00 */
[----:B------:R-:W-:-:S04]  /*4450*/  @P0 FFMA.FTZ R0, R5, 0.93318945169448852539, -R0 ;  /* 0x3f6ee58105000823 */ /* 0x000fc80000010800 */
[----:B------:R-:W-:-:S07]  /*4460*/  @!P0 FFMA.FTZ R0, R5, 0.93318945169448852539, R0 ;  /* 0x3f6ee58105008823 */ /* 0x000fce0000010000 */
.L_x_41907:
[----:B------:R-:W-:Y:S05]  /*4470*/  BSYNC B0 ;  /* 0x0000000000007941 */ /* 0x000fea0003800000 */
.L_x_41905:
        /* <DEDUP_REMOVED lines=27> */
.L_x_41877:
[----:B------:R-:W-:-:S13]  /*4630*/  FSETP.GEU.FTZ.AND P0, PT, R2, 9.999999682655225389e-20, PT ;  /* 0x1fec1e4a0200780b */ /* 0x000fda0003f1e000 */
[----:B------:R-:W-:Y:S05]  /*4640*/  @!P0 BRA `(.L_x_41908) ;  /* 0x0000000400388947 */ /* 0x000fea0003800000 */
[----:B------:R-:W-:Y:S01]  /*4650*/  FMUL.FTZ R0, R2, R2 ;  /* 0x0000000202007220 */ /* 0x000fe20000410000 */
[----:B------:R-:W-:Y:S01]  /*4660*/  MOV R6, 0x3e800000 ;  /* 0x3e80000000067802 */ /* 0x000fe20000000f00 */
[----:B------:R-:W-:Y:S01]  /*4670*/  HFMA2.MMA R9, -RZ, RZ, 1.3056640625, -1.8671875 ;  /* 0x3d39bf78ff097435 */ /* 0x000fe200000001ff */
[----:B------:R0:W2:Y:S01]  /*4680*/  FCHK P0, R2, 1 ;  /* 0x3f80000002007902 */ /* 0x0000a20000000000 */
        /* <DEDUP_REMOVED lines=33> */
.L_x_41910:
[----:B------:R-:W-:Y:S05]  /*48a0*/  BSYNC B0 ;  /* 0x0000000000007941 */ /* 0x000fea0003800000 */
.L_x_41909:
[----:B------:R-:W-:Y:S01]  /*48b0*/  BSSY B4, `(.L_x_41911) ;  /* 0x0000006000047945 */ /* 0x000fe20003800000 */
[----:B------:R-:W-:-:S03]  /*48c0*/  FFMA R0, R5, R8, R6 ;  /* 0x0000000805007223 */ /* 0x000fc60000000006 */
[----:B------:R-:W-:Y:S05]  /*48d0*/  @!P0 BRA `(.L_x_41912) ;  /* 0x00000000000c8947 */ /* 0x000fea0003800000 */
[----:B------:R-:W-:Y:S01]  /*48e0*/  HFMA2.MMA R11, -RZ, RZ, 1.875, 0 ;  /* 0x3f800000ff0b7435 */ /* 0x000fe200000001ff */
[----:B------:R-:W-:-:S10]  /*48f0*/  MOV R4, 0x4910 ;  /* 0x0000491000047802 */ /* 0x000fd40000000f00 */
[----:B-1-3--:R-:W-:Y:S05]  /*4900*/  CALL.REL.NOINC `($__internal_80_$__cuda_sm3x_div_rn_ftz_f32_slowpath) ;  /* 0x0000006800747944 */ /* 0x00afea0003c00000 */
.L_x_41912:
[----:B------:R-:W-:Y:S05]  /*4910*/  BSYNC B4 ;  /* 0x0000000000047941 */ /* 0x000fea0003800000 */
.L_x_41911:
        /* <DEDUP_REMOVED lines=18> */
.L_x_41914:
[----:B------:R-:W-:Y:S02]  /*4a40*/  ISETP.GE.AND P0, PT, R22, RZ, PT ;  /* 0x000000ff1600720c */ /* 0x000fe40003f06270 */
[----:B------:R-:W-:-:S11]  /*4a50*/  MOV R5, 0x3fd774eb ;  /* 0x3fd774eb00057802 */ /* 0x000fd60000000f00 */
[----:B------:R-:W-:-:S04]  /*4a60*/  @P0 FFMA.FTZ R0, R5, 0.93318945169448852539, -R0 ;  /* 0x3f6ee58105000823 */ /* 0x000fc80000010800 */
[----:B------:R-:W-:-:S07]  /*4a70*/  @!P0 FFMA.FTZ R0, R5, 0.93318945169448852539, R0 ;  /* 0x3f6ee58105008823 */ /* 0x000fce0000010000 */
.L_x_41915:
[----:B------:R-:W-:Y:S05]  /*4a80*/  BSYNC B0 ;  /* 0x0000000000007941 */ /* 0x000fea0003800000 */
.L_x_41913:
        /* <DEDUP_REMOVED lines=10> */
.L_x_41908:
        /* <DEDUP_REMOVED lines=11> */
[----:B-1-3--:R-:W-:Y:S05]  /*4be0*/  CALL.REL.NOINC `($__internal_80_$__cuda_sm3x_div_rn_ftz_f32_slowpath) ;  /* 0x0000006400bc7944 */ /* 0x00afea0003c00000 */
.L_x_41917:
[----:B------:R-:W-:Y:S05]  /*4bf0*/  BSYNC B4 ;  /* 0x0000000000047941 */ /* 0x000fea0003800000 */
.L_x_41916:
        /* <DEDUP_REMOVED lines=18> */
.L_x_41919:
[----:B------:R-:W-:Y:S02]  /*4d20*/  ISETP.GE.AND P0, PT, R22, RZ, PT ;  /* 0x000000ff1600720c */ /* 0x000fe40003f06270 */
[----:B------:R-:W-:-:S11]  /*4d30*/  MOV R5, 0x3fd774eb ;  /* 0x3fd774eb00057802 */ /* 0x000fd60000000f00 */
[----:B------:R-:W-:-:S04]  /*4d40*/  @P0 FFMA.FTZ R0, R5, 0.93318945169448852539, -R0 ;  /* 0x3f6ee58105000823 */ /* 0x000fc80000010800 */
[----:B------:R-:W-:-:S07]  /*4d50*/  @!P0 FFMA.FTZ R0, R5, 0.93318945169448852539, R0 ;  /* 0x3f6ee58105008823 */ /* 0x000fce0000010000 */
.L_x_41920:
[----:B------:R-:W-:Y:S05]  /*4d60*/  BSYNC B0 ;  /* 0x0000000000007941 */ /* 0x000fea0003800000 */
.L_x_41918:
        /* <DEDUP_REMOVED lines=11> */
.L_x_41876:
        /* <DEDUP_REMOVED lines=30> */
[----:B------:R-:W-:-:S07]  /*5000*/  MOV R4, 0x5020 ;  /* 0x0000502000047802 */ /* 0x000fce0000000f00 */
[----:B-1-3--:R-:W-:Y:S05]  /*5010*/  CALL.REL.NOINC `($__internal_80_$__cuda_sm3x_div_rn_ftz_f32_slowpath) ;  /* 0x0000006000b07944 */ /* 0x00afea0003c00000 */
.L_x_41922:
[----:B------:R-:W-:Y:S05]  /*5020*/  BSYNC B4 ;  /* 0x0000000000047941 */ /* 0x000fea0003800000 */
.L_x_41921:
        /* <DEDUP_REMOVED lines=18> */
.L_x_41924:
[----:B------:R-:W-:Y:S02]  /*5150*/  ISETP.GE.AND P0, PT, R22, RZ, PT ;  /* 0x000000ff1600720c */ /* 0x000fe40003f06270 */
[----:B------:R-:W-:-:S11]  /*5160*/  MOV R5, 0x3fd774eb ;  /* 0x3fd774eb00057802 */ /* 0x000fd60000000f00 */
[----:B------:R-:W-:-:S04]  /*5170*/  @P0 FFMA.FTZ R0, R5, 0.93318945169448852539, -R0 ;  /* 0x3f6ee58105000823 */ /* 0x000fc80000010800 */
[----:B------:R-:W-:-:S07]  /*5180*/  @!P0 FFMA.FTZ R0, R5, 0.93318945169448852539, R0 ;  /* 0x3f6ee58105008823 */ /* 0x000fce0000010000 */
.L_x_41925:
[----:B------:R-:W-:Y:S05]  /*5190*/  BSYNC B0 ;  /* 0x0000000000007941 */ /* 0x000fea0003800000 */
.L_x_41923:
        /* <DEDUP_REMOVED lines=11> */
.L_x_41875:
[C---:B------:R-:W-:Y:S01]  /*5250*/  FADD.FTZ R2, |R23|.reuse, -RZ ;  /* 0x800000ff17027221 */ /* 0x040fe20000010200 */
[C---:B------:R-:W-:Y:S01]  /*5260*/  FSETP.GT.FTZ.AND P3, PT, |R23|.reuse, |R22|, PT ;  /* 0x400000161700720b */ /* 0x040fe20003f74200 */
[----:B------:R-:W-:Y:S01]  /*5270*/  BSSY B4, `(.L_x_41926) ;  /* 0x0000017000047945 */ /* 0x000fe20003800000 */
[----:B------:R-:W-:Y:S02]  /*5280*/  FSETP.GEU.FTZ.AND P0, PT, |R22|, 1.084202172485504434e-19, PT ;  /* 0x200000001600780b */ /* 0x000fe40003f1e200 */
[----:B----4-:R-:W-:Y:S02]  /*5290*/  FSEL R11, R2, R25, P3 ;  /* 0x00000019020b7208 */ /* 0x010fe40001800000 */
[----:B------:R-:W-:Y:S02]  /*52a0*/  FSETP.GEU.FTZ.AND P1, PT, |R23|, 1.084202172485504434e-19, PT ;  /* 0x200000001700780b */ /* 0x000fe40003f3e200 */
[----:B------:R-:W0:Y:S01]  /*52b0*/  MUFU.RCP R0, R11 ;  /* 0x0000000b00007308 */ /* 0x000e220000001000 */
[----:B------:R-:W-:-:S02]  /*52c0*/  FSEL R2, R25, R2, P3 ;  /* 0x0000000219027208 */ /* 0x000fc40001800000 */
[----:B------:R-:W-:-:S07]  /*52d0*/  PLOP3.LUT P0, PT, P0, P1, PT, 0x2, 0x0 ;  /* 0x000000000000781c */ /* 0x000fce0000702072 */
[----:B------:R-:W2:Y:S06]  /*52e0*/  FCHK P1, R2, R11 ;  /* 0x0000000b02007302 */ /* 0x000eac0000020000 */
        /* <DEDUP_REMOVED lines=14> */
[----:B-1-3--:R-:W-:Y:S05]  /*53d0*/  CALL.REL.NOINC `($__internal_80_$__cuda_sm3x_div_rn_ftz_f32_slowpath) ;  /* 0x0000005c00c07944 */ /* 0x00afea0003c00000 */
.L_x_41927:
[----:B------:R-:W-:Y:S05]  /*53e0*/  BSYNC B4 ;  /* 0x0000000000047941 */ /* 0x000fea0003800000 */
.L_x_41926:
        /* <DEDUP_REMOVED lines=18> */
.L_x_41929:
[----:B------:R-:W-:Y:S02]  /*5510*/  ISETP.GE.AND P0, PT, R22, RZ, PT ;  /* 0x000000ff1600720c */ /* 0x000fe40003f06270 */
[----:B------:R-:W-:-:S11]  /*5520*/  MOV R5, 0x3fd774eb ;  /* 0x3fd774eb00057802 */ /* 0x000fd60000000f00 */
[----:B------:R-:W-:-:S04]  /*5530*/  @P0 FFMA.FTZ R0, R5, 0.93318945169448852539, -R0 ;  /* 0x3f6ee58105000823 */ /* 0x000fc80000010800 */
[----:B------:R-:W-:-:S07]  /*5540*/  @!P0 FFMA.FTZ R0, R5, 0.93318945169448852539, R0 ;  /* 0x3f6ee58105008823 */ /* 0x000fce0000010000 */
.L_x_41930:
[----:B------:R-:W-:Y:S05]  /*5550*/  BSYNC B0 ;  /* 0x0000000000007941 */ /* 0x000fea0003800000 */
.L_x_41928:
        /* <DEDUP_REMOVED lines=12> */
.L_x_41887:
[----:B------:R-:W-:Y:S05]  /*5620*/  BSYNC B1 ;  /* 0x0000000000017941 */ /* 0x000fea0003800000 */
.L_x_41874:
        /* <DEDUP_REMOVED lines=31> */
[----:B------:R-:W-:Y:S01]  /*5820*/  FMUL.FTZ R0, R2, R9 ;  /* 0x0000000902007220 */ /* 0x000fe20000410000 */
        /* <DEDUP_REMOVED lines=9> */
.L_x_41933:
        /* <DEDUP_REMOVED lines=10> */
.L_x_41932:
[----:B------:R-:W-:-:S04]  /*5960*/  FMUL.RZ R4, R4, 0.15915493667125701904 ;  /* 0x3e22f98304047820 */ /* 0x000fc8000040c000 */
[----:B------:R0:W2:Y:S08]  /*5970*/  MUFU.SIN R25, R4 ;  /* 0x0000000400197308 */ /* 0x0000b00000000400 */
[----:B------:R0:W4:Y:S01]  /*5980*/  MUFU.COS R24, R4 ;  /* 0x0000000400187308 */ /* 0x0001220000000000 */
[----:B------:R-:W-:Y:S05]  /*5990*/  BRA `(.L_x_41873) ;  /* 0x00000000000c7947 */ /* 0x000fea0003800000 */
.L_x_41931:
[----:B------:R-:W-:Y:S01]  /*59a0*/  FMUL.FTZ R21, R21, 1.4426950216293334961 ;  /* 0x3fb8aa3b15157820 */ /* 0x000fe20000410000 */
[----:B------:R-:W-:-:S03]  /*59b0*/  MOV R25, R4 ;  /* 0x0000000400197202 */ /* 0x000fc60000000f00 */
[----:B------:R0:W2:Y:S04]  /*59c0*/  MUFU.EX2 R24, R21 ;  /* 0x0000001500187308 */ /* 0x0000a80000000800 */
.L_x_41873:
[----:B------:R-:W-:Y:S05]  /*59d0*/  BSYNC B2 ;  /* 0x0000000000027941 */ /* 0x000fea0003800000 */
.L_x_41872:
[----:B------:R-:W5:Y:S01]  /*59e0*/  S2R R0, SR_TID.X ;  /* 0x0000000000007919 */ /* 0x000f620000002100 */
[----:B------:R-:W-:Y:S01]  /*59f0*/  BSSY B2, `(.L_x_41934) ;  /* 0x00002b6000027945 */ /* 0x000fe20003800000 */
[----:B0-----:R-:W-:Y:S02]  /*5a00*/  CS2R R20, SRZ ;  /* 0x0000000000147805 */ /* 0x001fe4000001ff00 */
        /* <DEDUP_REMOVED lines=64> */
.L_x_41943:
[----:B------:R-:W-:Y:S05]  /*5e10*/  BSYNC B0 ;  /* 0x0000000000007941 */ /* 0x000fea0003800000 */
.L_x_41942:
[----:B------:R-:W-:Y:S01]  /*5e20*/  BSSY B4, `(.L_x_41944) ;  /* 0x0000005000047945 */ /* 0x000fe20003800000 */
[----:B------:R-:W-:-:S03]  /*5e30*/  FFMA R0, R9, R7, R6 ;  /* 0x0000000709007223 */ /* 0x000fc60000000006 */
[----:B------:R-:W-:Y:S05]  /*5e40*/  @!P0 BRA `(.L_x_41945) ;  /* 0x0000000000088947 */ /* 0x000fea0003800000 */
[----:B------:R-:W-:-:S07]  /*5e50*/  MOV R4, 0x5e70 ;  /* 0x00005e7000047802 */ /* 0x000fce0000000f00 */
[----:B-123--:R-:W-:Y:S05]  /*5e60*/  CALL.REL.NOINC `($__internal_80_$__cuda_sm3x_div_rn_ftz_f32_slowpath) ;  /* 0x00000054001c7944 */ /* 0x00efea0003c00000 */
.L_x_41945:
[----:B------:R-:W-:Y:S05]  /*5e70*/  BSYNC B4 ;  /* 0x0000000000047941 */ /* 0x000fea0003800000 */
.L_x_41944:
        /* <DEDUP_REMOVED lines=18> */
.L_x_41947:
[----:B------:R-:W-:Y:S02]  /*5fa0*/  ISETP.GE.AND P0, PT, R18, RZ, PT ;  /* 0x000000ff1200720c */ /* 0x000fe40003f06270 */
[----:B------:R-:W-:-:S11]  /*5fb0*/  MOV R5, 0x3fd774eb ;  /* 0x3fd774eb00057802 */ /* 0x000fd60000000f00 */
[----:B------:R-:W-:-:S04]  /*5fc0*/  @P0 FFMA.FTZ R0, R5, 0.93318945169448852539, -R0 ;  /* 0x3f6ee58105000823 */ /* 0x000fc80000010800 */
[----:B------:R-:W-:-:S07]  /*5fd0*/  @!P0 FFMA.FTZ R0, R5, 0.93318945169448852539, R0 ;  /* 0x3f6ee58105008823 */ /* 0x000fce0000010000 */
.L_x_41948:
[----:B------:R-:W-:Y:S05]  /*5fe0*/  BSYNC B0 ;  /* 0x0000000000007941 */ /* 0x000fea0003800000 */
.L_x_41946:
        /* <DEDUP_REMOVED lines=12> */
.L_x_41941:
        /* <DEDUP_REMOVED lines=10> */
[----:B------:R-:W-:-:S04]  /*6150*/  FFMA R4, -R11, R0, R2 ;  /* 0x000000000b047223 */ /* 0x000fc80000000102 */
[----:B------:R-:W-:Y:S01]  /*6160*/  FFMA R0, R5, R4, R0 ;  /* 0x0000000405007223 */ /* 0x000fe20000000000 */
[----:B----4-:R-:W-:Y:S06]  /*6170*/  @!P0 BRA `(.L_x_41952) ;  /* 0x0000000000088947 */ /* 0x010fec0003800000 */
[----:B------:R-:W-:-:S07]  /*6180*/  MOV R4, 0x61a0 ;  /* 0x000061a000047802 */ /* 0x000fce0000000f00 */
[----:B-123--:R-:W-:Y:S05]  /*6190*/  CALL.REL.NOINC `($__internal_80_$__cuda_sm3x_div_rn_ftz_f32_slowpath) ;  /* 0x0000005000507944 */ /* 0x00efea0003c00000 */
.L_x_41952:
[----:B------:R-:W-:Y:S05]  /*61a0*/  BSYNC B4 ;  /* 0x0000000000047941 */ /* 0x000fea0003800000 */
.L_x_41951:
        /* <DEDUP_REMOVED lines=18> */
.L_x_41954:
[----:B------:R-:W-:Y:S02]  /*62d0*/  ISETP.GE.AND P0, PT, R18, RZ, PT ;  /* 0x000000ff1200720c */ /* 0x000fe40003f06270 */
[----:B------:R-:W-:-:S11]  /*62e0*/  MOV R5, 0x3fd774eb ;  /* 0x3fd774eb00057802 */ /* 0x000fd60000000f00 */
[----:B------:R-:W-:-:S04]  /*62f0*/  @P0 FFMA.FTZ R0, R5, 0.93318945169448852539, -R0 ;  /* 0x3f6ee58105000823 */ /* 0x000fc80000010800 */
[----:B------:R-:W-:-:S07]  /*6300*/  @!P0 FFMA.FTZ R0, R5, 0.93318945169448852539, R0 ;  /* 0x3f6ee58105008823 */ /* 0x000fce0000010000 */
.L_x_41955:
[----:B------:R-:W-:Y:S05]  /*6310*/  BSYNC B0 ;  /* 0x0000000000007941 */ /* 0x000fea0003800000 */
.L_x_41953:
        /* <DEDUP_REMOVED lines=13> */
.L_x_41950:
        /* <DEDUP_REMOVED lines=25> */
.L_x_41957:
        /* <DEDUP_REMOVED lines=40> */
.L_x_41956:
        /* <DEDUP_REMOVED lines=29> */
[----:B------:R4:W1:Y:S02]  /*69d0*/  FCHK P0, R2, R11 ;  /* 0x0000000b02007302 */ /* 0x0008640000000000 */
        /* <DEDUP_REMOVED lines=15> */
[----:B-1--4-:R-:W-:Y:S06]  /*6ad0*/  @!P1 BRA `(.L_x_41959) ;  /* 0x0000000000149947 */ /* 0x012fec0003800000 */
[C---:B------:R-:W-:Y:S02]  /*6ae0*/  ISETP.GE.AND P1, PT, R22.reuse, -0x407fffff, PT ;  /* 0xbf8000011600780c */ /* 0x040fe40003f26270 */
[----:B------:R-:W-:-:S11]  /*6af0*/  FSETP.NEU.FTZ.AND P2, PT, R22, RZ, PT ;  /* 0x000000ff1600720b */ /* 0x000fd60003f5d000 */
[----:B------:R-:W-:-:S05]  /*6b00*/  @P1 MOV R5, 0x7f800000 ;  /* 0x7f80000000051802 */ /* 0x000fca0000000f00 */
[----:B------:R-:W-:-:S05]  /*6b10*/  @P1 FFMA.FTZ R21, R22, R5, +INF ;  /* 0x7f80000016151423 */ /* 0x000fca0000010005 */
[----:B------:R-:W-:-:S07]  /*6b20*/  FSEL R21, R21, -RZ, P2 ;  /* 0x800000ff15157208 */ /* 0x000fce0001000000 */
.L_x_41959:
[----:B------:R-:W-:Y:S05]  /*6b30*/  BSYNC B0 ;  /* 0x0000000000007941 */ /* 0x000fea0003800000 */
.L_x_41958:
[----:B------:R-:W-:Y:S01]  /*6b40*/  BSSY B4, `(.L_x_41960) ;  /* 0x0000005000047945 */ /* 0x000fe20003800000 */
[----:B------:R-:W-:-:S03]  /*6b50*/  FFMA R0, R7, R9, R4 ;  /* 0x0000000907007223 */ /* 0x000fc60000000004 */
[----:B------:R-:W-:Y:S05]  /*6b60*/  @!P0 BRA `(.L_x_41961) ;  /* 0x0000000000088947 */ /* 0x000fea0003800000 */
[----:B------:R-:W-:-:S07]  /*6b70*/  MOV R4, 0x6b90 ;  /* 0x00006b9000047802 */ /* 0x000fce0000000f00 */
[----:B--23--:R-:W-:Y:S05]  /*6b80*/  CALL.REL.NOINC `($__internal_80_$__cuda_sm3x_div_rn_ftz_f32_slowpath) ;  /* 0x0000004400d47944 */ /* 0x00cfea0003c00000 */
.L_x_41961:
[----:B------:R-:W-:Y:S05]  /*6b90*/  BSYNC B4 ;  /* 0x0000000000047941 */ /* 0x000fea0003800000 */
.L_x_41960:
        /* <DEDUP_REMOVED lines=18> */
.L_x_41963:
[----:B------:R-:W-:Y:S02]  /*6cc0*/  ISETP.GE.AND P0, PT, R18, RZ, PT ;  /* 0x000000ff1200720c */ /* 0x000fe40003f06270 */
[----:B------:R-:W-:-:S11]  /*6cd0*/  MOV R5, 0x3fd774eb ;  /* 0x3fd774eb00057802 */ /* 0x000fd60000000f00 */
[----:B------:R-:W-:-:S04]  /*6ce0*/  @P0 FFMA.FTZ R0, R5, 0.93318945169448852539, -R0 ;  /* 0x3f6ee58105000823 */ /* 0x000fc80000010800 */
[----:B------:R-:W-:-:S07]  /*6cf0*/  @!P0 FFMA.FTZ R0, R5, 0.93318945169448852539, R0 ;  /* 0x3f6ee58105008823 */ /* 0x000fce0000010000 */
.L_x_41964:
[----:B------:R-:W-:Y:S05]  /*6d00*/  BSYNC B0 ;  /* 0x0000000000007941 */ /* 0x000fea0003800000 */
.L_x_41962:
        /* <DEDUP_REMOVED lines=12> */
.L_x_41940:
        /* <DEDUP_REMOVED lines=11> */
.L_x_41966:
[----:B------:R-:W-:Y:S05]  /*6e80*/  BSYNC B4 ;  /* 0x0000000000047941 */ /* 0x000fea0003800000 */
.L_x_41965:
        /* <DEDUP_REMOVED lines=18> */
.L_x_41968:
[----:B------:R-:W-:Y:S02]  /*6fb0*/  ISETP.GE.AND P0, PT, R18, RZ, PT ;  /* 0x000000ff1200720c */ /* 0x000fe40003f06270 */
[----:B------:R-:W-:-:S11]  /*6fc0*/  MOV R5, 0x3fd774eb ;  /* 0x3fd774eb00057802 */ /* 0x000fd60000000f00 */
[----:B------:R-:W-:-:S04]  /*6fd0*/  @P0 FFMA.FTZ R0, R5, 0.93318945169448852539, -R0 ;  /* 0x3f6ee58105000823 */ /* 0x000fc80000010800 */
[----:B------:R-:W-:-:S07]  /*6fe0*/  @!P0 FFMA.FTZ R0, R5, 0.93318945169448852539, R0 ;  /* 0x3f6ee58105008823 */ /* 0x000fce0000010000 */
.L_x_41969:
[----:B------:R-:W-:Y:S05]  /*6ff0*/  BSYNC B0 ;  /* 0x0000000000007941 */ /* 0x000fea0003800000 */
.L_x_41967:
        /* <DEDUP_REMOVED lines=27> */
.L_x_41939:
[----:B------:R-:W-:-:S13]  /*71b0*/  FSETP.GEU.FTZ.AND P0, PT, R2, 9.999999682655225389e-20, PT ;  /* 0x1fec1e4a0200780b */ /* 0x000fda0003f1e000 */
[----:B------:R-:W-:Y:S05]  /*71c0*/  @!P0 BRA `(.L_x_41970) ;  /* 0x0000000400388947 */ /* 0x000fea0003800000 */
[----:B------:R-:W-:Y:S01]  /*71d0*/  FMUL.FTZ R0, R2, R2 ;  /* 0x0000000202007220 */ /* 0x000fe20000410000 */
[----:B------:R-:W-:Y:S01]  /*71e0*/  MOV R6, 0x3e800000 ;  /* 0x3e80000000067802 */ /* 0x000fe20000000f00 */
[----:B------:R-:W-:Y:S01]  /*71f0*/  HFMA2.MMA R9, -RZ, RZ, 1.3056640625, -1.8671875 ;  /* 0x3d39bf78ff097435 */ /* 0x000fe200000001ff */
[----:B------:R0:W4:Y:S01]  /*7200*/  FCHK P0, R2, 1 ;  /* 0x3f80000002007902 */ /* 0x0001220000000000 */
        /* <DEDUP_REMOVED lines=30> */
[----:B------:R-:W-:-:S05]  /*73f0*/  @P1 MOV R7, 0x7f800000 ;  /* 0x7f80000000071802 */ /* 0x000fca0000000f00 */
[----:B------:R-:W-:-:S05]  /*7400*/  @P1 FFMA.FTZ R21, R0, R7, +INF ;  /* 0x7f80000000151423 */ /* 0x000fca0000010007 */
[----:B------:R-:W-:-:S07]  /*7410*/  FSEL R21, R21, -RZ, P2 ;  /* 0x800000ff15157208 */ /* 0x000fce0001000000 */
.L_x_41972:
[----:B------:R-:W-:Y:S05]  /*7420*/  BSYNC B0 ;  /* 0x0000000000007941 */ /* 0x000fea0003800000 */
.L_x_41971:
[----:B------:R-:W-:Y:S01]  /*7430*/  BSSY B4, `(.L_x_41973) ;  /* 0x0000006000047945 */ /* 0x000fe20003800000 */
[----:B------:R-:W-:-:S03]  /*7440*/  FFMA R0, R5, R8, R6 ;  /* 0x0000000805007223 */ /* 0x000fc60000000006 */
[----:B------:R-:W-:Y:S05]  /*7450*/  @!P0 BRA `(.L_x_41974) ;  /* 0x00000000000c8947 */ /* 0x000fea0003800000 */
[----:B------:R-:W-:Y:S01]  /*7460*/  HFMA2.MMA R11, -RZ, RZ, 1.875, 0 ;  /* 0x3f800000ff0b7435 */ /* 0x000fe200000001ff */
[----:B------:R-:W-:-:S10]  /*7470*/  MOV R4, 0x7490 ;  /* 0x0000749000047802 */ /* 0x000fd40000000f00 */
[----:B-123--:R-:W-:Y:S05]  /*7480*/  CALL.REL.NOINC `($__internal_80_$__cuda_sm3x_div_rn_ftz_f32_slowpath) ;  /* 0x0000003c00947944 */ /* 0x00efea0003c00000 */
.L_x_41974:
[----:B------:R-:W-:Y:S05]  /*7490*/  BSYNC B4 ;  /* 0x0000000000047941 */ /* 0x000fea0003800000 */
.L_x_41973:
        /* <DEDUP_REMOVED lines=18> */
.L_x_41976:
[----:B------:R-:W-:Y:S02]  /*75c0*/  ISETP.GE.AND P0, PT, R18, RZ, PT ;  /* 0x000000ff1200720c */ /* 0x000fe40003f06270 */
[----:B------:R-:W-:-:S11]  /*75d0*/  MOV R5, 0x3fd774eb ;  /* 0x3fd774eb00057802 */ /* 0x000fd60000000f00 */
[----:B------:R-:W-:-:S04]  /*75e0*/  @P0 FFMA.FTZ R0, R5, 0.93318945169448852539, -R0 ;  /* 0x3f6ee58105000823 */ /* 0x000fc80000010800 */
[----:B------:R-:W-:-:S07]  /*75f0*/  @!P0 FFMA.FTZ R0, R5, 0.93318945169448852539, R0 ;  /* 0x3f6ee58105008823 */ /* 0x000fce0000010000 */
.L_x_41977:
[----:B------:R-:W-:Y:S05]  /*7600*/  BSYNC B0 ;  /* 0x0000000000007941 */ /* 0x000fea0003800000 */
.L_x_41975:
        /* <DEDUP_REMOVED lines=10> */
.L_x_41970:
        /* <DEDUP_REMOVED lines=11> */
[----:B-123--:R-:W-:Y:S05]  /*7760*/  CALL.REL.NOINC `($__internal_80_$__cuda_sm3x_div_rn_ftz_f32_slowpath) ;  /* 0x0000003800dc7944 */ /* 0x00efea0003c00000 */
.L_x_41979:
[----:B------:R-:W-:Y:S05]  /*7770*/  BSYNC B4 ;  /* 0x0000000000047941 */ /* 0x000fea0003800000 */
.L_x_41978:
        /* <DEDUP_REMOVED lines=18> */
.L_x_41981:
[----:B------:R-:W-:Y:S02]  /*78a0*/  ISETP.GE.AND P0, PT, R18, RZ, PT ;  /* 0x000000ff1200720c */ /* 0x000fe40003f06270 */
[----:B------:R-:W-:-:S11]  /*78b0*/  MOV R5, 0x3fd774eb ;  /* 0x3fd774eb00057802 */ /* 0x000fd60000000f00 */
[----:B------:R-:W-:-:S04]  /*78c0*/  @P0 FFMA.FTZ R0, R5, 0.93318945169448852539, -R0 ;  /* 0x3f6ee58105000823 */ /* 0x000fc80000010800 */
[----:B------:R-:W-:-:S07]  /*78d0*/  @!P0 FFMA.FTZ R0, R5, 0.93318945169448852539, R0 ;  /* 0x3f6ee58105008823 */ /* 0x000fce0000010000 */
.L_x_41982:
[----:B------:R-:W-:Y:S05]  /*78e0*/  BSYNC B0 ;  /* 0x0000000000007941 */ /* 0x000fea0003800000 */
.L_x_41980:
        /* <DEDUP_REMOVED lines=11> */
.L_x_41938:
        /* <DEDUP_REMOVED lines=27> */
[----:B------:R-:W4:Y:S01]  /*7b50*/  FCHK P0, R2, R11 ;  /* 0x0000000b02007302 */ /* 0x000f220000000000 */
[----:B0-----:R-:W-:Y:S01]  /*7b60*/  FFMA.FTZ R21, R4, 0.69314718246459960938, R21 ;  /* 0x3f31721804157823 */ /* 0x001fe20000010015 */
[----:B----4-:R-:W-:Y:S06]  /*7b70*/  @!P0 BRA `(.L_x_41984) ;  /* 0x0000000000088947 */ /* 0x010fec0003800000 */
[----:B------:R-:W-:-:S07]  /*7b80*/  MOV R4, 0x7ba0 ;  /* 0x00007ba000047802 */ /* 0x000fce0000000f00 */
[----:B-123--:R-:W-:Y:S05]  /*7b90*/  CALL.REL.NOINC `($__internal_80_$__cuda_sm3x_div_rn_ftz_f32_slowpath) ;  /* 0x0000003400d07944 */ /* 0x00efea0003c00000 */
.L_x_41984:
[----:B------:R-:W-:Y:S05]  /*7ba0*/  BSYNC B4 ;  /* 0x0000000000047941 */ /* 0x000fea0003800000 */
.L_x_41983:
        /* <DEDUP_REMOVED lines=18> */
.L_x_41986:
[----:B------:R-:W-:Y:S02]  /*7cd0*/  ISETP.GE.AND P0, PT, R18, RZ, PT ;  /* 0x000000ff1200720c */ /* 0x000fe40003f06270 */
[----:B------:R-:W-:-:S11]  /*7ce0*/  MOV R5, 0x3fd774eb ;  /* 0x3fd774eb00057802 */ /* 0x000fd60000000f00 */
[----:B------:R-:W-:-:S04]  /*7cf0*/  @P0 FFMA.FTZ R0, R5, 0.93318945169448852539, -R0 ;  /* 0x3f6ee58105000823 */ /* 0x000fc80000010800 */
[----:B------:R-:W-:-:S07]  /*7d00*/  @!P0 FFMA.FTZ R0, R5, 0.93318945169448852539, R0 ;  /* 0x3f6ee58105008823 */ /* 0x000fce0000010000 */
.L_x_41987:
[----:B------:R-:W-:Y:S05]  /*7d10*/  BSYNC B0 ;  /* 0x0000000000007941 */ /* 0x000fea0003800000 */
.L_x_41985:
        /* <DEDUP_REMOVED lines=11> */
.L_x_41937:
        /* <DEDUP_REMOVED lines=9> */
[----:B------:R-:W4:Y:S06]  /*7e60*/  FCHK P1, R2, R11 ;  /* 0x0000000b02007302 */ /* 0x000f2c0000020000 */
        /* <DEDUP_REMOVED lines=12> */
[----:B----4-:R-:W-:Y:S06]  /*7f30*/  @!P1 BRA `(.L_x_41989) ;  /* 0x0000000000089947 */ /* 0x010fec0003800000 */
[----:B------:R-:W-:-:S07]  /*7f40*/  MOV R4, 0x7f60 ;  /* 0x00007f6000047802 */ /* 0x000fce0000000f00 */
[----:B-123--:R-:W-:Y:S05]  /*7f50*/  CALL.REL.NOINC `($__internal_80_$__cuda_sm3x_div_rn_ftz_f32_slowpath) ;  /* 0x0000003000e07944 */ /* 0x00efea0003c00000 */
.L_x_41989:
[----:B------:R-:W-:Y:S05]  /*7f60*/  BSYNC B4 ;  /* 0x0000000000047941 */ /* 0x000fea0003800000 */
.L_x_41988:
        /* <DEDUP_REMOVED lines=18> */
.L_x_41991:
[----:B------:R-:W-:Y:S02]  /*8090*/  ISETP.GE.AND P0, PT, R18, RZ, PT ;  /* 0x000000ff1200720c */ /* 0x000fe40003f06270 */
[----:B------:R-:W-:-:S11]  /*80a0*/  MOV R5, 0x3fd774eb ;  /* 0x3fd774eb00057802 */ /* 0x000fd60000000f00 */
[----:B------:R-:W-:-:S04]  /*80b0*/  @P0 FFMA.FTZ R0, R5, 0.93318945169448852539, -R0 ;  /* 0x3f6ee58105000823 */ /* 0x000fc80000010800 */
[----:B------:R-:W-:-:S07]  /*80c0*/  @!P0 FFMA.FTZ R0, R5, 0.93318945169448852539, R0 ;  /* 0x3f6ee58105008823 */ /* 0x000fce0000010000 */
.L_x_41992:
[----:B------:R-:W-:Y:S05]  /*80d0*/  BSYNC B0 ;  /* 0x0000000000007941 */ /* 0x000fea0003800000 */
.L_x_41990:
        /* <DEDUP_REMOVED lines=12> */
.L_x_41949:
[----:B------:R-:W-:Y:S05]  /*81a0*/  BSYNC B1 ;  /* 0x0000000000017941 */ /* 0x000fea0003800000 */
.L_x_41936:
        /* <DEDUP_REMOVED lines=16> */
[----:B------:R-:W4:Y:S01]  /*82b0*/  @P0 MUFU.COS R5, R2 ;  /* 0x0000000200050308 */ /* 0x000f220000000000 */
[C---:B0-----:R-:W-:Y:S01]  /*82c0*/  @P0 FMUL.FTZ R21, R0.reuse, R21 ;  /* 0x0000001500150220 */ /* 0x041fe20000410000 */
[----:B----4-:R-:W-:Y:S01]  /*82d0*/  @P0 FMUL.FTZ R20, R0, R5 ;  /* 0x0000000500140220 */ /* 0x010fe20000410000 */
[----:B------:R-:W-:Y:S06]  /*82e0*/  @P0 BRA `(.L_x_41935) ;  /* 0x0000000000980947 */ /* 0x000fec0003800000 */
[----:B------:R-:W-:Y:S01]  /*82f0*/  FADD.FTZ R0, R17, -162.88958740234375 ;  /* 0xc322e3bc11007421 */ /* 0x000fe20000010000 */
[----:B------:R-:W-:-:S03]  /*8300*/  FMUL.RZ R6, R4, 0.15915493667125701904 ;  /* 0x3e22f98304067820 */ /* 0x000fc6000040c000 */
[----:B------:R-:W-:Y:S01]  /*8310*/  FMUL.FTZ R0, R0, 1.4426950216293334961 ;  /* 0x3fb8aa3b00007820 */ /* 0x000fe20000410000 */
[----:B------:R-:W-:Y:S08]  /*8320*/  MUFU.SIN R9, R6 ;  /* 0x0000000600097308 */ /* 0x000ff00000000400 */
[----:B------:R-:W0:Y:S08]  /*8330*/  MUFU.EX2 R0, R0 ;  /* 0x0000000000007308 */ /* 0x000e300000000800 */
[----:B------:R-:W4:Y:S01]  /*8340*/  MUFU.COS R7, R6 ;  /* 0x0000000600077308 */ /* 0x000f220000000000 */
[----:B0-----:R-:W-:-:S02]  /*8350*/  LEA.HI R4, R0, 0xffffffed, RZ, 0x9 ;  /* 0xffffffed00047811 */ /* 0x001fc400078f48ff */
[----:B------:R-:W-:Y:S02]  /*8360*/  LOP3.LUT R2, R0, 0x7fffff, RZ, 0xc0, !PT ;  /* 0x007fffff00027812 */ /* 0x000fe400078ec0ff */
[----:B------:R-:W-:Y:S02]  /*8370*/  LEA.HI R5, R4, R4, RZ, 0x1 ;  /* 0x0000000404057211 */ /* 0x000fe400078f08ff */
[----:B------:R-:W-:Y:S02]  /*8380*/  LOP3.LUT R2, R2, 0x7f000000, RZ, 0xfc, !PT ;  /* 0x7f00000002027812 */ /* 0x000fe400078efcff */
[----:B------:R-:W-:-:S03]  /*8390*/  SHF.R.S32.HI R5, RZ, 0x1, R5 ;  /* 0x00000001ff057819 */ /* 0x000fc60000011405 */
[----:B------:R-:W-:Y:S01]  /*83a0*/  FMUL.FTZ R0, R2, R9 ;  /* 0x0000000902007220 */ /* 0x000fe20000410000 */
        /* <DEDUP_REMOVED lines=9> */
.L_x_41995:
        /* <DEDUP_REMOVED lines=10> */
.L_x_41994:
[----:B------:R-:W-:-:S04]  /*84e0*/  FMUL.RZ R4, R4, 0.15915493667125701904 ;  /* 0x3e22f98304047820 */ /* 0x000fc8000040c000 */
[----:B------:R0:W4:Y:S08]  /*84f0*/  MUFU.SIN R21, R4 ;  /* 0x0000000400157308 */ /* 0x0001300000000400 */
[----:B------:R0:W0:Y:S01]  /*8500*/  MUFU.COS R20, R4 ;  /* 0x0000000400147308 */ /* 0x0000220000000000 */
[----:B------:R-:W-:Y:S05]  /*8510*/  BRA `(.L_x_41935) ;  /* 0x00000000000c7947 */ /* 0x000fea0003800000 */
.L_x_41993:
[----:B------:R-:W-:Y:S01]  /*8520*/  FMUL.FTZ R17, R17, 1.4426950216293334961 ;  /* 0x3fb8aa3b11117820 */ /* 0x000fe20000410000 */
[----:B------:R-:W-:-:S03]  /*8530*/  MOV R21, R4 ;  /* 0x0000000400157202 */ /* 0x000fc60000000f00 */
[----:B------:R0:W4:Y:S04]  /*8540*/  MUFU.EX2 R20, R17 ;  /* 0x0000001100147308 */ /* 0x0001280000000800 */
.L_x_41935:
[----:B------:R-:W-:Y:S05]  /*8550*/  BSYNC B2 ;  /* 0x0000000000027941 */ /* 0x000fea0003800000 */
.L_x_41934:
[----:B------:R-:W5:Y:S01]  /*8560*/  S2R R0, SR_TID.X ;  /* 0x0000000000007919 */ /* 0x000f620000002100 */
[----:B------:R-:W-:Y:S01]  /*8570*/  BSSY B2, `(.L_x_41996) ;  /* 0x00002b6000027945 */ /* 0x000fe20003800000 */
[----:B0---4-:R-:W-:Y:S02]  /*8580*/  CS2R R4, SRZ ;  /* 0x0000000000047805 */ /* 0x011fe4000001ff00 */
        /* <DEDUP_REMOVED lines=64> */
.L_x_42005:
[----:B------:R-:W-:Y:S05]  /*8990*/  BSYNC B0 ;  /* 0x0000000000007941 */ /* 0x000fea0003800000 */
.L_x_42004:
[----:B------:R-:W-:Y:S01]  /*89a0*/  BSSY B4, `(.L_x_42006) ;  /* 0x0000005000047945 */ /* 0x000fe20003800000 */
[----:B------:R-:W-:-:S03]  /*89b0*/  FFMA R0, R9, R7, R6 ;  /* 0x0000000709007223 */ /* 0x000fc60000000006 */
[----:B------:R-:W-:Y:S05]  /*89c0*/  @!P0 BRA `(.L_x_42007) ;  /* 0x0000000000088947 */ /* 0x000fea0003800000 */
[----:B------:R-:W-:-:S07]  /*89d0*/  MOV R4, 0x89f0 ;  /* 0x000089f000047802 */ /* 0x000fce0000000f00 */
[----:B-123--:R-:W-:Y:S05]  /*89e0*/  CALL.REL.NOINC `($__internal_80_$__cuda_sm3x_div_rn_ftz_f32_slowpath) ;  /* 0x00000028003c7944 */ /* 0x00efea0003c00000 */
.L_x_42007:
[----:B------:R-:W-:Y:S05]  /*89f0*/  BSYNC B4 ;  /* 0x0000000000047941 */ /* 0x000fea0003800000 */
.L_x_42006:
        /* <DEDUP_REMOVED lines=18> */
.L_x_42009:
[----:B------:R-:W-:Y:S02]  /*8b20*/  ISETP.GE.AND P0, PT, R14, RZ, PT ;  /* 0x000000ff0e00720c */ /* 0x000fe40003f06270 */
[----:B------:R-:W-:-:S11]  /*8b30*/  MOV R5, 0x3fd774eb ;  /* 0x3fd774eb00057802 */ /* 0x000fd60000000f00 */
[----:B------:R-:W-:-:S04]  /*8b40*/  @P0 FFMA.FTZ R0, R5, 0.93318945169448852539, -R0 ;  /* 0x3f6ee58105000823 */ /* 0x000fc80000010800 */
[----:B------:R-:W-:-:S07]  /*8b50*/  @!P0 FFMA.FTZ R0, R5, 0.93318945169448852539, R0 ;  /* 0x3f6ee58105008823 */ /* 0x000fce0000010000 */
.L_x_42010:
[----:B------:R-:W-:Y:S05]  /*8b60*/  BSYNC B0 ;  /* 0x0000000000007941 */ /* 0x000fea0003800000 */
.L_x_42008:
        /* <DEDUP_REMOVED lines=12> */
.L_x_42003:
        /* <DEDUP_REMOVED lines=15> */
.L_x_42014:
[----:B------:R-:W-:Y:S05]  /*8d20*/  BSYNC B4 ;  /* 0x0000000000047941 */ /* 0x000fea0003800000 */
.L_x_42013:
        /* <DEDUP_REMOVED lines=18> */
.L_x_42016:
[----:B------:R-:W-:Y:S02]  /*8e50*/  ISETP.GE.AND P0, PT, R14, RZ, PT ;  /* 0x000000ff0e00720c */ /* 0x000fe40003f06270 */
[----:B------:R-:W-:-:S11]  /*8e60*/  MOV R5, 0x3fd774eb ;  /* 0x3fd774eb00057802 */ /* 0x000fd60000000f00 */
[----:B------:R-:W-:-:S04]  /*8e70*/  @P0 FFMA.FTZ R0, R5, 0.93318945169448852539, -R0 ;  /* 0x3f6ee58105000823 */ /* 0x000fc80000010800 */
[----:B------:R-:W-:-:S07]  /*8e80*/  @!P0 FFMA.FTZ R0, R5, 0.93318945169448852539, R0 ;  /* 0x3f6ee58105008823 */ /* 0x000fce0000010000 */
.L_x_42017:
[----:B------:R-:W-:Y:S05]  /*8e90*/  BSYNC B0 ;  /* 0x0000000000007941 */ /* 0x000fea0003800000 */
.L_x_42015:
        /* <DEDUP_REMOVED lines=13> */
.L_x_42012:
        /* <DEDUP_REMOVED lines=25> */
.L_x_42019:
        /* <DEDUP_REMOVED lines=40> */
.L_x_42018:
        /* <DEDUP_REMOVED lines=51> */
.L_x_42021:
[----:B------:R-:W-:Y:S05]  /*96b0*/  BSYNC B0 ;  /* 0x0000000000007941 */ /* 0x000fea0003800000 */
.L_x_42020:
[----:B------:R-:W-:Y:S01]  /*96c0*/  BSSY B4, `(.L_x_42022) ;  /* 0x0000005000047945 */ /* 0x000fe20003800000 */
[----:B------:R-:W-:-:S03]  /*96d0*/  FFMA R0, R7, R9, R4 ;  /* 0x0000000907007223 */ /* 0x000fc60000000004 */
[----:B------:R-:W-:Y:S05]  /*96e0*/  @!P0 BRA `(.L_x_42023) ;  /* 0x0000000000088947 */ /* 0x000fea0003800000 */
[----:B------:R-:W-:-:S07]  /*96f0*/  MOV R4, 0x9710 ;  /* 0x0000971000047802 */ /* 0x000fce0000000f00 */
[----:B--23--:R-:W-:Y:S05]  /*9700*/  CALL.REL.NOINC `($__internal_80_$__cuda_sm3x_div_rn_ftz_f32_slowpath) ;  /* 0x0000001800f47944 */ /* 0x00cfea0003c00000 */
.L_x_42023:
[----:B------:R-:W-:Y:S05]  /*9710*/  BSYNC B4 ;  /* 0x0000000000047941 */ /* 0x000fea0003800000 */
.L_x_42022:
        /* <DEDUP_REMOVED lines=18> */
.L_x_42025:
[----:B------:R-:W-:Y:S02]  /*9840*/  ISETP.GE.AND P0, PT, R14, RZ, PT ;  /* 0x000000ff0e00720c */ /* 0x000fe40003f06270 */
[----:B------:R-:W-:-:S11]  /*9850*/  MOV R5, 0x3fd774eb ;  /* 0x3fd774eb00057802 */ /* 0x000fd60000000f00 */
[----:B------:R-:W-:-:S04]  /*9860*/  @P0 FFMA.FTZ R0, R5, 0.93318945169448852539, -R0 ;  /* 0x3f6ee58105000823 */ /* 0x000fc80000010800 */
[----:B------:R-:W-:-:S07]  /*9870*/  @!P0 FFMA.FTZ R0, R5, 0.93318945169448852539, R0 ;  /* 0x3f6ee58105008823 */ /* 0x000fce0000010000 */
.L_x_42026:
[----:B------:R-:W-:Y:S05]  /*9880*/  BSYNC B0 ;  /* 0x0000000000007941 */ /* 0x000fea0003800000 */
.L_x_42024:
        /* <DEDUP_REMOVED lines=12> */
.L_x_42002:
        /* <DEDUP_REMOVED lines=11> */
.L_x_42028:
[----:B------:R-:W-:Y:S05]  /*9a00*/  BSYNC B4 ;  /* 0x0000000000047941 */ /* 0x000fea0003800000 */
.L_x_42027:
        /* <DEDUP_REMOVED lines=18> */
.L_x_42030:
[----:B------:R-:W-:Y:S02]  /*9b30*/  ISETP.GE.AND P0, PT, R14, RZ, PT ;  /* 0x000000ff0e00720c */ /* 0x000fe40003f06270 */
[----:B------:R-:W-:-:S11]  /*9b40*/  MOV R5, 0x3fd774eb ;  /* 0x3fd774eb00057802 */ /* 0x000fd60000000f00 */
[----:B------:R-:W-:-:S04]  /*9b50*/  @P0 FFMA.FTZ R0, R5, 0.93318945169448852539, -R0 ;  /* 0x3f6ee58105000823 */ /* 0x000fc80000010800 */
[----:B------:R-:W-:-:S07]  /*9b60*/  @!P0 FFMA.FTZ R0, R5, 0.93318945169448852539, R0 ;  /* 0x3f6ee58105008823 */ /* 0x000fce0000010000 */
.L_x_42031:
[----:B------:R-:W-:Y:S05]  /*9b70*/  BSYNC B0 ;  /* 0x0000000000007941 */ /* 0x000fea0003800000 */
.L_x_42029:
        /* <DEDUP_REMOVED lines=27> */
.L_x_42001:
        /* <DEDUP_REMOVED lines=39> */
.L_x_42034:
[----:B------:R-:W-:Y:S05]  /*9fa0*/  BSYNC B0 ;  /* 0x0000000000007941 */ /* 0x000fea0003800000 */
.L_x_42033:
[----:B------:R-:W-:Y:S01]  /*9fb0*/  BSSY B4, `(.L_x_42035) ;  /* 0x0000006000047945 */ /* 0x000fe20003800000 */
[----:B------:R-:W-:-:S03]  /*9fc0*/  FFMA R0, R5, R8, R6 ;  /* 0x0000000805007223 */ /* 0x000fc60000000006 */
[----:B------:R-:W-:Y:S05]  /*9fd0*/  @!P0 BRA `(.L_x_42036) ;  /* 0x00000000000c8947 */ /* 0x000fea0003800000 */
[----:B------:R-:W-:Y:S01]  /*9fe0*/  HFMA2.MMA R11, -RZ, RZ, 1.875, 0 ;  /* 0x3f800000ff0b7435 */ /* 0x000fe200000001ff */
[----:B------:R-:W-:-:S10]  /*9ff0*/  MOV R4, 0xa010 ;  /* 0x0000a01000047802 */ /* 0x000fd40000000f00 */
[----:B-123--:R-:W-:Y:S05]  /*a000*/  CALL.REL.NOINC `($__internal_80_$__cuda_sm3x_div_rn_ftz_f32_slowpath) ;  /* 0x0000001000b47944 */ /* 0x00efea0003c00000 */
.L_x_42036:
[----:B------:R-:W-:Y:S05]  /*a010*/  BSYNC B4 ;  /* 0x0000000000047941 */ /* 0x000fea0003800000 */
.L_x_42035:
        /* <DEDUP_REMOVED lines=18> */
.L_x_42038:
[----:B------:R-:W-:Y:S02]  /*a140*/  ISETP.GE.AND P0, PT, R14, RZ, PT ;  /* 0x000000ff0e00720c */ /* 0x000fe40003f06270 */
[----:B------:R-:W-:-:S11]  /*a150*/  MOV R5, 0x3fd774eb ;  /* 0x3fd774eb00057802 */ /* 0x000fd60000000f00 */
[----:B------:R-:W-:-:S04]  /*a160*/  @P0 FFMA.FTZ R0, R5, 0.93318945169448852539, -R0 ;  /* 0x3f6ee58105000823 */ /* 0x000fc80000010800 */
[----:B------:R-:W-:-:S07]  /*a170*/  @!P0 FFMA.FTZ R0, R5, 0.93318945169448852539, R0 ;  /* 0x3f6ee58105008823 */ /* 0x000fce0000010000 */
.L_x_42039:
[----:B------:R-:W-:Y:S05]  /*a180*/  BSYNC B0 ;  /* 0x0000000000007941 */ /* 0x000fea0003800000 */
.L_x_42037:
        /* <DEDUP_REMOVED lines=10> */
.L_x_42032:
        /* <DEDUP_REMOVED lines=12> */
.L_x_42041:
[----:B------:R-:W-:Y:S05]  /*a2f0*/  BSYNC B4 ;  /* 0x0000000000047941 */ /* 0x000fea0003800000 */
.L_x_42040:
        /* <DEDUP_REMOVED lines=18> */
.L_x_42043:
[----:B------:R-:W-:Y:S02]  /*a420*/  ISETP.GE.AND P0, PT, R14, RZ, PT ;  /* 0x000000ff0e00720c */ /* 0x000fe40003f06270 */
[----:B------:R-:W-:-:S11]  /*a430*/  MOV R5, 0x3fd774eb ;  /* 0x3fd774eb00057802 */ /* 0x000fd60000000f00 */
[----:B------:R-:W-:-:S04]  /*a440*/  @P0 FFMA.FTZ R0, R5, 0.93318945169448852539, -R0 ;  /* 0x3f6ee58105000823 */ /* 0x000fc80000010800 */
[----:B------:R-:W-:-:S07]  /*a450*/  @!P0 FFMA.FTZ R0, R5, 0.93318945169448852539, R0 ;  /* 0x3f6ee58105008823 */ /* 0x000fce0000010000 */
.L_x_42044:
[----:B------:R-:W-:Y:S05]  /*a460*/  BSYNC B0 ;  /* 0x0000000000007941 */ /* 0x000fea0003800000 */
.L_x_42042:
        /* <DEDUP_REMOVED lines=11> */
.L_x_42000:
        /* <DEDUP_REMOVED lines=32> */
.L_x_42046:
[----:B------:R-:W-:Y:S05]  /*a720*/  BSYNC B4 ;  /* 0x0000000000047941 */ /* 0x000fea0003800000 */
.L_x_42045:
        /* <DEDUP_REMOVED lines=18> */
.L_x_42048:
[----:B------:R-:W-:Y:S02]  /*a850*/  ISETP.GE.AND P0, PT, R14, RZ, PT ;  /* 0x000000ff0e00720c */ /* 0x000fe40003f06270 */
[----:B------:R-:W-:-:S11]  /*a860*/  MOV R5, 0x3fd774eb ;  /* 0x3fd774eb00057802 */ /* 0x000fd60000000f00 */
[----:B------:R-:W-:-:S04]  /*a870*/  @P0 FFMA.FTZ R0, R5, 0.93318945169448852539, -R0 ;  /* 0x3f6ee58105000823 */ /* 0x000fc80000010800 */
[----:B------:R-:W-:-:S07]  /*a880*/  @!P0 FFMA.FTZ R0, R5, 0.93318945169448852539, R0 ;  /* 0x3f6ee58105008823 */ /* 0x000fce0000010000 */
.L_x_42049:
[----:B------:R-:W-:Y:S05]  /*a890*/  BSYNC B0 ;  /* 0x0000000000007941 */ /* 0x000fea0003800000 */
.L_x_42047:
        /* <DEDUP_REMOVED lines=11> */
.L_x_41999:
        /* <DEDUP_REMOVED lines=25> */
.L_x_42051:
[----:B------:R-:W-:Y:S05]  /*aae0*/  BSYNC B4 ;  /* 0x0000000000047941 */ /* 0x000fea0003800000 */
.L_x_42050:
        /* <DEDUP_REMOVED lines=18> */
.L_x_42053:
[----:B------:R-:W-:Y:S02]  /*ac10*/  ISETP.GE.AND P0, PT, R14, RZ, PT ;  /* 0x000000ff0e00720c */ /* 0x000fe40003f06270 */
[----:B------:R-:W-:-:S11]  /*ac20*/  MOV R5, 0x3fd774eb ;  /* 0x3fd774eb00057802 */ /* 0x000fd60000000f00 */
[----:B------:R-:W-:-:S04]  /*ac30*/  @P0 FFMA.FTZ R0, R5, 0.93318945169448852539, -R0 ;  /* 0x3f6ee58105000823 */ /* 0x000fc80000010800 */
[----:B------:R-:W-:-:S07]  /*ac40*/  @!P0 FFMA.FTZ R0, R5, 0.93318945169448852539, R0 ;  /* 0x3f6ee58105008823 */ /* 0x000fce0000010000 */
.L_x_42054:
[----:B------:R-:W-:Y:S05]  /*ac50*/  BSYNC B0 ;  /* 0x0000000000007941 */ /* 0x000fea0003800000 */
.L_x_42052:
        /* <DEDUP_REMOVED lines=12> */
.L_x_42011:
[----:B------:R-:W-:Y:S05]  /*ad20*/  BSYNC B1 ;  /* 0x0000000000017941 */ /* 0x000fea0003800000 */
.L_x_41998:
        /* <DEDUP_REMOVED lines=41> */
.L_x_42057:
        /* <DEDUP_REMOVED lines=10> */
.L_x_42056:
[----:B------:R-:W-:-:S04]  /*b060*/  FMUL.RZ R6, R6, 0.15915493667125701904 ;  /* 0x3e22f98306067820 */ /* 0x000fc8000040c000 */
[----:B------:R4:W0:Y:S08]  /*b070*/  MUFU.SIN R5, R6 ;  /* 0x0000000600057308 */ /* 0x0008300000000400 */
[----:B------:R4:W0:Y:S01]  /*b080*/  MUFU.COS R4, R6 ;  /* 0x0000000600047308 */ /* 0x0008220000000000 */
[----:B------:R-:W-:Y:S05]  /*b090*/  BRA `(.L_x_41997) ;  /* 0x00000000000c7947 */ /* 0x000fea0003800000 */
.L_x_42055:
[----:B------:R-:W-:Y:S01]  /*b0a0*/  FMUL.FTZ R4, R13, 1.4426950216293334961 ;  /* 0x3fb8aa3b0d047820 */ /* 0x000fe20000410000 */
[----:B------:R-:W-:-:S05]  /*b0b0*/  MOV R5, R6 ;  /* 0x0000000600057202 */ /* 0x000fca0000000f00 */
[----:B------:R-:W0:Y:S02]  /*b0c0*/  MUFU.EX2 R4, R4 ;  /* 0x0000000400047308 */ /* 0x000e240000000800 */
.L_x_41997:
[----:B------:R-:W-:Y:S05]  /*b0d0*/  BSYNC B2 ;  /* 0x0000000000027941 */ /* 0x000fea0003800000 */
.L_x_41996:
[----:B------:R-:W5:Y:S01]  /*b0e0*/  S2R R2, SR_TID.X ;  /* 0x0000000000027919 */ /* 0x000f620000002100 */
[----:B------:R-:W-:Y:S01]  /*b0f0*/  BSSY B0, `(.L_x_42058) ;  /* 0x0000016000007945 */ /* 0x000fe20003800000 */
[----:B-----5:R-:W-:Y:S02]  /*b100*/  ISETP.GE.AND P1, PT, R2, R3, PT ;  /* 0x000000030200720c */ /* 0x020fe40003f26270 */
[----:B------:R-:W-:-:S11]  /*b110*/  MOV R0, R2 ;  /* 0x0000000200007202 */ /* 0x000fd60000000f00 */
[----:B------:R-:W5:Y:S01]  /*b120*/  @!P1 S2R R9, SR_CTAID.X ;  /* 0x0000000000099919 */ /* 0x000f620000002500 */
[----:B----4-:R-:W4:Y:S01]  /*b130*/  @!P1 LDC.64 R6, c[0x0][0x220] ;  /* 0x00008800ff069b82 */ /* 0x010f220000000a00 */
[----:B------:R-:W-:-:S04]  /*b140*/  @!P1 IADD3 R0, R2, 0x80, RZ ;  /* 0x0000008002009810 */ /* 0x000fc80007ffe0ff */
[----:B------:R-:W-:Y:S02]  /*b150*/  ISETP.GE.AND P0, PT, R0, R3, PT ;  /* 0x000000030000720c */ /* 0x000fe40003f06270 */
[----:B-----5:R-:W-:-:S05]  /*b160*/  @!P1 LEA R9, R9, R2, 0x9 ;  /* 0x0000000209099211 */ /* 0x020fca00078e48ff */
[----:B----4-:R-:W-:-:S05]  /*b170*/  @!P1 IMAD.WIDE.U32 R6, R9, 0x8, R6 ;  /* 0x0000000809069825 */ /* 0x010fca00078e0006 */
[----:B-1-3--:R1:W-:Y:S01]  /*b180*/  @!P1 STG.E.64 desc[UR4][R6.64], R28 ;  /* 0x0000001c06009986 */ /* 0x00a3e2000c101b04 */
[----:B------:R-:W-:Y:S05]  /*b190*/  @P0 BRA `(.L_x_42059) ;  /* 0x00000000002c0947 */ /* 0x000fea0003800000 */
[----:B------:R-:W1:Y:S01]  /*b1a0*/  S2R R11, SR_CTAID.X ;  /* 0x00000000000b7919 */ /* 0x000e620000002500 */
[----:B------:R-:W3:Y:S01]  /*b1b0*/  LDC.64 R8, c[0x0][0x220] ;  /* 0x00008800ff087b82 */ /* 0x000ee20000000a00 */
[----:B-1----:R-:W-:Y:S02]  /*b1c0*/  LEA R7, R11, R0, 0x9 ;  /* 0x000000000b077211 */ /* 0x002fe400078e48ff */
[----:B------:R-:W-:-:S03]  /*b1d0*/  IADD3 R0, R0, 0x80, RZ ;  /* 0x0000008000007810 */ /* 0x000fc60007ffe0ff */
[----:B---3--:R-:W-:Y:S01]  /*b1e0*/  IMAD.WIDE.U32 R6, R7, 0x8, R8 ;  /* 0x0000000807067825 */ /* 0x008fe200078e0008 */
[----:B------:R-:W-:-:S04]  /*b1f0*/  ISETP.GE.AND P0, PT, R0, R3, PT ;  /* 0x000000030000720c */ /* 0x000fc80003f06270 */
[----:B--2---:R3:W-:Y:S09]  /*b200*/  STG.E.64 desc[UR4][R6.64], R24 ;  /* 0x0000001806007986 */ /* 0x0047f2000c101b04 */
[----:B------:R-:W-:Y:S02]  /*b210*/  @!P0 LEA R11, R11, R0, 0x9 ;  /* 0x000000000b0b8211 */ /* 0x000fe400078e48ff */
[----:B------:R-:W-:-:S03]  /*b220*/  @!P0 IADD3 R0, R0, 0x80, RZ ;  /* 0x0000008000008810 */ /* 0x000fc60007ffe0ff */
[----:B------:R-:W-:-:S05]  /*b230*/  @!P0 IMAD.WIDE.U32 R8, R11, 0x8, R8 ;  /* 0x000000080b088825 */ /* 0x000fca00078e0008 */
[----:B------:R3:W-:Y:S02]  /*b240*/  @!P0 STG.E.64 desc[UR4][R8.64], R20 ;  /* 0x0000001408008986 */ /* 0x0007e4000c101b04 */
.L_x_42059:
[----:B------:R-:W-:Y:S05]  /*b250*/  BSYNC B0 ;  /* 0x0000000000007941 */ /* 0x000fea0003800000 */
.L_x_42058:
[----:B------:R-:W-:-:S13]  /*b260*/  ISETP.GE.AND P0, PT, R0, R3, PT ;  /* 0x000000030000720c */ /* 0x000fda0003f06270 */
[----:B------:R-:W-:Y:S05]  /*b270*/  @P0 EXIT ;  /* 0x000000000000094d */ /* 0x000fea0003800000 */
[----:B-1-3--:R-:W1:Y:S01]  /*b280*/  S2R R7, SR_CTAID.X ;  /* 0x0000000000077919 */ /* 0x00ae620000002500 */
[----:B------:R-:W3:Y:S01]  /*b290*/  LDC.64 R2, c[0x0][0x220] ;  /* 0x00008800ff027b82 */ /* 0x000ee20000000a00 */
[----:B-1----:R-:W-:-:S05]  /*b2a0*/  LEA R7, R7, R0, 0x9 ;  /* 0x0000000007077211 */ /* 0x002fca00078e48ff */
[----:B---3--:R-:W-:-:S05]  /*b2b0*/  IMAD.WIDE.U32 R2, R7, 0x8, R2 ;  /* 0x0000000807027825 */ /* 0x008fca00078e0002 */
[----:B0-----:R-:W-:Y:S01]  /*b2c0*/  STG.E.64 desc[UR4][R2.64], R4 ;  /* 0x0000000402007986 */ /* 0x001fe2000c101b04 */
[----:B------:R-:W-:Y:S05]  /*b2d0*/  EXIT ;  /* 0x000000000000794d */ /* 0x000fea0003800000 */
        .weak           $__internal_80_$__cuda_sm3x_div_rn_ftz_f32_slowpath
        .type           $__internal_80_$__cuda_sm3x_div_rn_ftz_f32_slowpath,@function
        .size           $__internal_80_$__cuda_sm3x_div_rn_ftz_f32_slowpath,(.L_x_71529 - $__internal_80_$__cuda_sm3x_div_rn_ftz_f32_slowpath)
$__internal_80_$__cuda_sm3x_div_rn_ftz_f32_slowpath:
        /* <DEDUP_REMOVED lines=32> */
.L_x_42062:
[----:B------:R-:W-:Y:S05]  /*b4e0*/  BSYNC B3 ;  /* 0x0000000000037941 */ /* 0x000fea0003800000 */
.L_x_42061:
        /* <DEDUP_REMOVED lines=27> */
.L_x_42068:
[----:B------:R-:W-:-:S07]  /*b6a0*/  LEA R0, R5, R0, 0x17 ;  /* 0x0000000005007211 */ /* 0x000fce00078eb8ff */
.L_x_42069:
[----:B------:R-:W-:Y:S05]  /*b6b0*/  BSYNC B3 ;  /* 0x0000000000037941 */ /* 0x000fea0003800000 */
.L_x_42067:
[----:B------:R-:W-:Y:S05]  /*b6c0*/  BRA `(.L_x_42070) ;  /* 0x0000000000207947 */ /* 0x000fea0003800000 */
.L_x_42066:
[----:B------:R-:W-:-:S04]  /*b6d0*/  LOP3.LUT R0, R11, 0x80000000, R2, 0x48, !PT ;  /* 0x800000000b007812 */ /* 0x000fc800078e4802 */
[----:B------:R-:W-:Y:S01]  /*b6e0*/  LOP3.LUT R0, R0, 0x7f800000, RZ, 0xfc, !PT ;  /* 0x7f80000000007812 */ /* 0x000fe200078efcff */
[----:B------:R-:W-:Y:S06]  /*b6f0*/  BRA `(.L_x_42070) ;  /* 0x0000000000147947 */ /* 0x000fec0003800000 */
.L_x_42065:
[----:B------:R-:W-:Y:S01]  /*b700*/  LOP3.LUT R0, R11, 0x80000000, R2, 0x48, !PT ;  /* 0x800000000b007812 */ /* 0x000fe200078e4802 */
[----:B------:R-:W-:Y:S06]  /*b710*/  BRA `(.L_x_42070) ;  /* 0x00000000000c7947 */ /* 0x000fec0003800000 */
.L_x_42064:
[----:B------:R-:W0:Y:S01]  /*b720*/  MUFU.RSQ R0, -QNAN ;  /* 0xffc0000000007908 */ /* 0x000e220000001400 */
[----:B------:R-:W-:Y:S05]  /*b730*/  BRA `(.L_x_42070) ;  /* 0x0000000000047947 */ /* 0x000fea0003800000 */
.L_x_42063:
[----:B------:R-:W-:-:S07]  /*b740*/  FADD.FTZ R0, R2, R11 ;  /* 0x0000000b02007221 */ /* 0x000fce0000010000 */
.L_x_42070:
[----:B------:R-:W-:Y:S05]  /*b750*/  BSYNC B0 ;  /* 0x0000000000007941 */ /* 0x000fea0003800000 */
.L_x_42060:
[----:B------:R-:W-:-:S06]  /*b760*/  HFMA2.MMA R5, -RZ, RZ, 0, 0 ;  /* 0x00000000ff057435 */ /* 0x000fcc00000001ff */
[----:B0-----:R-:W-:Y:S05]  /*b770*/  RET.REL.NODEC R4 `(_ZN2at6native27unrolled_elementwise_kernelIZZZNS0_50_GLOBAL__N__2680c7bb_12_PowKernel_cu_7dd49032_316824pow_tensor_tensor_kernelERNS_18TensorIteratorBaseEENKUlvE_clEvENKUlvE7_clEvEUlN3c107complexIfEES9_E_St5arrayIPcLm3EELi4E23TrivialOffsetCalculatorILi2EjESE_ILi1EjENS0_6memory15LoadWithoutCastENSH_16StoreWithoutCastEEEviT_T0_T2_T3_T4_T5_) ;  /* 0xffffff4804207950 */ /* 0x001fea0003c3ffff */
.L_x_42071:
        /* <DEDUP_REMOVED lines=16> */
.L_x_71529:


//--------------------- .text._ZN2at6native29vectorized_elementwise_kernelILi2EZZZNS0_50_GLOBAL__N__2680c7bb_12_PowKernel_cu_7dd49032_316824pow_tensor_tensor_kernelERNS_18TensorIteratorBaseEENKUlvE_clEvENKUlvE7_clEvEUlN3c107complexIfEES9_E_St5arrayIPcLm3EEEEviT0_T1_ --------------------------
	.section	.text._ZN2at6native29vectorized_elementwise_kernelILi2EZZZNS0_50_GLOBAL__N__2680c7bb_12_PowKernel_cu_7dd49032_316824pow_tensor_tensor_kernelERNS_18TensorIteratorBaseEENKUlvE_clEvENKUlvE7_clEvEUlN3c107complexIfEES9_E_St5arrayIPcLm3EEEEviT0_T1_,"ax",@progbits
	.align	128
        .global         _ZN2at6native29vectorized_elementwise_kernelILi2EZZZNS0_50_GLOBAL__N__2680c7bb_12_PowKernel_cu_7dd49032_316824pow_tensor_tensor_kernelERNS_18TensorIteratorBaseEENKUlvE_clEvENKUlvE7_clEvEUlN3c107complexIfEES9_E_St5arrayIPcLm3EEEEviT0_T1_
        .type           _ZN2at6native29vectorized_elementwise_kernelILi2EZZZNS0_50_GLOBAL__N__2680c7bb_12_PowKernel_cu_7dd49032_316824pow_tensor_tensor_kernelERNS_18TensorIteratorBaseEENKUlvE_clEvENKUlvE7_clEvEUlN3c107complexIfEES9_E_St5arrayIPcLm3EEEEviT0_T1_,@function
        .size           _ZN2at6native29vectorized_elementwise_kernelILi2EZZZNS0_50_GLOBAL__N__2680c7bb_12_PowKernel_cu_7dd49032_316824pow_tensor_tensor_kernelERNS_18TensorIteratorBaseEENKUlvE_clEvENKUlvE7_clEvEUlN3c107complexIfEES9_E_St5arrayIPcLm3EEEEviT0_T1_,(.L_x_71530 - _ZN2at6native29vectorized_elementwise_kernelILi2EZZZNS0_50_GLOBAL__N__2680c7bb_12_PowKernel_cu_7dd49032_316824pow_tensor_tensor_kernelERNS_18TensorIteratorBaseEENKUlvE_clEvENKUlvE7_clEvEUlN3c107complexIfEES9_E_St5arrayIPcLm3EEEEviT0_T1_)
        .other          _ZN2at6native29vectorized_elementwise_kernelILi2EZZZNS0_50_GLOBAL__N__2680c7bb_12_PowKernel_cu_7dd49032_316824pow_tensor_tensor_kernelERNS_18TensorIteratorBaseEENKUlvE_clEvENKUlvE7_clEvEUlN3c107complexIfEES9_E_St5arrayIPcLm3EEEEviT0_T1_,@"STO_CUDA_ENTRY STV_DEFAULT"
_ZN2at6native29vectorized_elementwise_kernelILi2EZZZNS0_50_GLOBAL__N__2680c7bb_12_PowKernel_cu_7dd49032_316824pow_tensor_tensor_kernelERNS_18TensorIteratorBaseEENKUlvE_clEvENKUlvE7_clEvEUlN3c107complexIfEES9_E_St5arrayIPcLm3EEEEviT0_T1_:
.text._ZN2at6native29vectorized_elementwise_kernelILi2EZZZNS0_50_GLOBAL__N__2680c7bb_12_PowKernel_cu_7dd49032_316824pow_tensor_tensor_kernelERNS_18TensorIteratorBaseEENKUlvE_clEvENKUlvE7_clEvEUlN3c107complexIfEES9_E_St5arrayIPcLm3EEEEviT0_T1_:
        /* <DEDUP_REMOVED lines=13> */
[----:B------:R-:W-:Y:S01]  /*00d0*/  MOV R3, UR5 ;  /* 0x0000000500037c02 */ /* 0x000fe20008000f00 */
[----:B------:R-:W-:Y:S02]  /*00e0*/  ULDC.64 UR4, c[0x0][0x230] ;  /* 0x00008c0000047ab9 */ /* 0x000fe40000000a00 */
[----:B------:R-:W-:-:S06]  /*00f0*/  UIMAD.WIDE UR4, UR6, 0x8, UR4 ;  /* 0x00000008060478a5 */ /* 0x000fcc000f8e0204 */
[----:B------:R-:W-:Y:S02]  /*0100*/  MOV R4, UR4 ;  /* 0x0000000400047c02 */ /* 0x000fe40008000f00 */
[----:B------:R-:W-:Y:S01]  /*0110*/  MOV R5, UR5 ;  /* 0x0000000500057c02 */ /* 0x000fe20008000f00 */
[----:B0-----:R-:W-:-:S05]  /*0120*/  IMAD.WIDE.U32 R2, R42, 0x10, R2 ;  /* 0x000000102a027825 */ /* 0x001fca00078e0002 */
[----:B------:R-:W2:Y:S01]  /*0130*/  LDG.E.128 R8, desc[UR8][R2.64] ;  /* 0x0000000802087981 */ /* 0x000ea2000c1e1d00 */
[----:B------:R-:W-:-:S03]  /*0140*/  IMAD.WIDE.U32 R4, R42, 0x10, R4 ;  /* 0x000000102a047825 */ /* 0x000fc600078e0004 */
        /* <DEDUP_REMOVED lines=68> */
.L_x_42080:
[----:B------:R-:W-:Y:S05]  /*0590*/  BSYNC B0 ;  /* 0x0000000000007941 */ /* 0x000fea0003800000 */
.L_x_42079:
[----:B------:R-:W-:Y:S01]  /*05a0*/  BSSY B3, `(.L_x_42081) ;  /* 0x0000007000037945 */ /* 0x000fe20003800000 */
[----:B------:R-:W-:-:S03]  /*05b0*/  FFMA R0, R4, R6, R5 ;  /* 0x0000000604007223 */ /* 0x000fc60000000005 */
[----:B------:R-:W-:Y:S05]  /*05c0*/  @!P0 BRA `(.L_x_42082) ;  /* 0x0000000000108947 */ /* 0x000fea0003800000 */
[----:B------:R-:W-:Y:S02]  /*05d0*/  MOV R41, R45 ;  /* 0x0000002d00297202 */ /* 0x000fe40000000f00 */
[----:B------:R-:W-:Y:S02]  /*05e0*/  MOV R0, R48 ;  /* 0x0000003000007202 */ /* 0x000fe40000000f00 */
[----:B------:R-:W-:-:S07]  /*05f0*/  MOV R2, 0x610 ;  /* 0x0000061000027802 */ /* 0x000fce0000000f00 */
[----:B-----5:R-:W-:Y:S05]  /*0600*/  CALL.REL.NOINC `($__internal_81_$__cuda_sm3x_div_rn_ftz_f32_slowpath) ;  /* 0x000002c400687944 */ /* 0x020fea0003c00000 */
.L_x_42082:
[----:B------:R-:W-:Y:S05]  /*0610*/  BSYNC B3 ;  /* 0x0000000000037941 */ /* 0x000fea0003800000 */
.L_x_42081:
        /* <DEDUP_REMOVED lines=18> */
.L_x_42084:
[----:B------:R-:W-:Y:S02]  /*0740*/  ISETP.GE.AND P0, PT, R8, RZ, PT ;  /* 0x000000ff0800720c */ /* 0x000fe40003f06270 */
[----:B------:R-:W-:-:S11]  /*0750*/  MOV R3, 0x3fd774eb ;  /* 0x3fd774eb00037802 */ /* 0x000fd60000000f00 */
[----:B------:R-:W-:-:S04]  /*0760*/  @P0 FFMA.FTZ R0, R3, 0.93318945169448852539, -R0 ;  /* 0x3f6ee58103000823 */ /* 0x000fc80000010800 */
[----:B------:R-:W-:-:S07]  /*0770*/  @!P0 FFMA.FTZ R0, R3, 0.93318945169448852539, R0 ;  /* 0x3f6ee58103008823 */ /* 0x000fce0000010000 */
.L_x_42085:
[----:B------:R-:W-:Y:S05]  /*0780*/  BSYNC B0 ;  /* 0x0000000000007941 */ /* 0x000fea0003800000 */
.L_x_42083:
        /* <DEDUP_REMOVED lines=12> */
.L_x_42078:
        /* <DEDUP_REMOVED lines=16> */
[----:B-----5:R-:W-:Y:S05]  /*0950*/  CALL.REL.NOINC `($__internal_81_$__cuda_sm3x_div_rn_ftz_f32_slowpath) ;  /* 0x000002c000947944 */ /* 0x020fea0003c00000 */
.L_x_42089:
[----:B------:R-:W-:Y:S05]  /*0960*/  BSYNC B3 ;  /* 0x0000000000037941 */ /* 0x000fea0003800000 */
.L_x_42088:
        /* <DEDUP_REMOVED lines=18> */
.L_x_42091:
[----:B------:R-:W-:Y:S02]  /*0a90*/  ISETP.GE.AND P0, PT, R8, RZ, PT ;  /* 0x000000ff0800720c */ /* 0x000fe40003f06270 */
[----:B------:R-:W-:-:S11]  /*0aa0*/  MOV R3, 0x3fd774eb ;  /* 0x3fd774eb00037802 */ /* 0x000fd60000000f00 */
[----:B------:R-:W-:-:S04]  /*0ab0*/  @P0 FFMA.FTZ R0, R3, 0.93318945169448852539, -R0 ;  /* 0x3f6ee58103000823 */ /* 0x000fc80000010800 */
[----:B------:R-:W-:-:S07]  /*0ac0*/  @!P0 FFMA.FTZ R0, R3, 0.93318945169448852539, R0 ;  /* 0x3f6ee58103008823 */ /* 0x000fce0000010000 */
.L_x_42092:
[----:B------:R-:W-:Y:S05]  /*0ad0*/  BSYNC B0 ;  /* 0x0000000000007941 */ /* 0x000fea0003800000 */
.L_x_42090:
        /* <DEDUP_REMOVED lines=13> */
.L_x_42087:
        /* <DEDUP_REMOVED lines=25> */
.L_x_42094:
        /* <DEDUP_REMOVED lines=40> */
.L_x_42093:
        /* <DEDUP_REMOVED lines=48> */
.L_x_42096:
[----:B------:R-:W-:Y:S05]  /*12c0*/  BSYNC B0 ;  /* 0x0000000000007941 */ /* 0x000fea0003800000 */
.L_x_42095:
[----:B------:R-:W-:Y:S01]  /*12d0*/  BSSY B3, `(.L_x_42097) ;  /* 0x0000007000037945 */ /* 0x000fe20003800000 */
[----:B------:R-:W-:-:S03]  /*12e0*/  FFMA R0, R4, R2, R5 ;  /* 0x0000000204007223 */ /* 0x000fc60000000005 */
[----:B------:R-:W-:Y:S05]  /*12f0*/  @!P3 BRA `(.L_x_42098) ;  /* 0x000000000010b947 */ /* 0x000fea0003800000 */
[----:B------:R-:W-:Y:S02]  /*1300*/  MOV R41, R45 ;  /* 0x0000002d00297202 */ /* 0x000fe40000000f00 */
[----:B------:R-:W-:Y:S02]  /*1310*/  MOV R0, R48 ;  /* 0x0000003000007202 */ /* 0x000fe40000000f00 */
[----:B------:R-:W-:-:S07]  /*1320*/  MOV R2, 0x1340 ;  /* 0x0000134000027802 */ /* 0x000fce0000000f00 */
[----:B-----5:R-:W-:Y:S05]  /*1330*/  CALL.REL.NOINC `($__internal_81_$__cuda_sm3x_div_rn_ftz_f32_slowpath) ;  /* 0x000002b8001c7944 */ /* 0x020fea0003c00000 */
.L_x_42098:
[----:B------:R-:W-:Y:S05]  /*1340*/  BSYNC B3 ;  /* 0x0000000000037941 */ /* 0x000fea0003800000 */
.L_x_42097:
        /* <DEDUP_REMOVED lines=18> */
.L_x_42100:
[----:B------:R-:W-:Y:S02]  /*1470*/  ISETP.GE.AND P0, PT, R8, RZ, PT ;  /* 0x000000ff0800720c */ /* 0x000fe40003f06270 */
[----:B------:R-:W-:-:S11]  /*1480*/  MOV R3, 0x3fd774eb ;  /* 0x3fd774eb00037802 */ /* 0x000fd60000000f00 */
[----:B------:R-:W-:-:S04]  /*1490*/  @P0 FFMA.FTZ R0, R3, 0.93318945169448852539, -R0 ;  /* 0x3f6ee58103000823 */ /* 0x000fc80000010800 */
[----:B------:R-:W-:-:S07]  /*14a0*/  @!P0 FFMA.FTZ R0, R3, 0.93318945169448852539, R0 ;  /* 0x3f6ee58103008823 */ /* 0x000fce0000010000 */
.L_x_42101:
[----:B------:R-:W-:Y:S05]  /*14b0*/  BSYNC B0 ;  /* 0x0000000000007941 */ /* 0x000fea0003800000 */
.L_x_42099:
        /* <DEDUP_REMOVED lines=12> */
.L_x_42077:
        /* <DEDUP_REMOVED lines=13> */
.L_x_42103:
[----:B------:R-:W-:Y:S05]  /*1650*/  BSYNC B3 ;  /* 0x0000000000037941 */ /* 0x000fea0003800000 */
.L_x_42102:
        /* <DEDUP_REMOVED lines=18> */
.L_x_42105:
[----:B------:R-:W-:Y:S02]  /*1780*/  ISETP.GE.AND P0, PT, R8, RZ, PT ;  /* 0x000000ff0800720c */ /* 0x000fe40003f06270 */
[----:B------:R-:W-:-:S11]  /*1790*/  MOV R3, 0x3fd774eb ;  /* 0x3fd774eb00037802 */ /* 0x000fd60000000f00 */
[----:B------:R-:W-:-:S04]  /*17a0*/  @P0 FFMA.FTZ R0, R3, 0.93318945169448852539, -R0 ;  /* 0x3f6ee58103000823 */ /* 0x000fc80000010800 */
[----:B------:R-:W-:-:S07]  /*17b0*/  @!P0 FFMA.FTZ R0, R3, 0.93318945169448852539, R0 ;  /* 0x3f6ee58103008823 */ /* 0x000fce0000010000 */
.L_x_42106:
[----:B------:R-:W-:Y:S05]  /*17c0*/  BSYNC B0 ;  /* 0x0000000000007941 */ /* 0x000fea0003800000 */
.L_x_42104:
        /* <DEDUP_REMOVED lines=27> */
.L_x_42076:
        /* <DEDUP_REMOVED lines=39> */
.L_x_42109:
[----:B------:R-:W-:Y:S05]  /*1bf0*/  BSYNC B0 ;  /* 0x0000000000007941 */ /* 0x000fea0003800000 */
.L_x_42108:
[----:B------:R-:W-:Y:S01]  /*1c00*/  BSSY B3, `(.L_x_42110) ;  /* 0x0000007000037945 */ /* 0x000fe20003800000 */
[----:B------:R-:W-:-:S03]  /*1c10*/  FFMA R0, R4, R6, R5 ;  /* 0x0000000604007223 */ /* 0x000fc60000000005 */
[----:B------:R-:W-:Y:S05]  /*1c20*/  @!P0 BRA `(.L_x_42111) ;  /* 0x0000000000108947 */ /* 0x000fea0003800000 */
[----:B------:R-:W-:Y:S01]  /*1c30*/  HFMA2.MMA R0, -RZ, RZ, 1.875, 0 ;  /* 0x3f800000ff007435 */ /* 0x000fe200000001ff */
[----:B------:R-:W-:Y:S02]  /*1c40*/  MOV R41, R45 ;  /* 0x0000002d00297202 */ /* 0x000fe40000000f00 */
[----:B------:R-:W-:-:S08]  /*1c50*/  MOV R2, 0x1c70 ;  /* 0x00001c7000027802 */ /* 0x000fd00000000f00 */
[----:B-----5:R-:W-:Y:S05]  /*1c60*/  CALL.REL.NOINC `($__internal_81_$__cuda_sm3x_div_rn_ftz_f32_slowpath) ;  /* 0x000002ac00d07944 */ /* 0x020fea0003c00000 */
.L_x_42111:
[----:B------:R-:W-:Y:S05]  /*1c70*/  BSYNC B3 ;  /* 0x0000000000037941 */ /* 0x000fea0003800000 */
.L_x_42110:
        /* <DEDUP_REMOVED lines=18> */
.L_x_42113:
[----:B------:R-:W-:Y:S02]  /*1da0*/  ISETP.GE.AND P0, PT, R8, RZ, PT ;  /* 0x000000ff0800720c */ /* 0x000fe40003f06270 */
[----:B------:R-:W-:-:S11]  /*1db0*/  MOV R3, 0x3fd774eb ;  /* 0x3fd774eb00037802 */ /* 0x000fd60000000f00 */
[----:B------:R-:W-:-:S04]  /*1dc0*/  @P0 FFMA.FTZ R0, R3, 0.93318945169448852539, -R0 ;  /* 0x3f6ee58103000823 */ /* 0x000fc80000010800 */
[----:B------:R-:W-:-:S07]  /*1dd0*/  @!P0 FFMA.FTZ R0, R3, 0.93318945169448852539, R0 ;  /* 0x3f6ee58103008823 */ /* 0x000fce0000010000 */
.L_x_42114:
[----:B------:R-:W-:Y:S05]  /*1de0*/  BSYNC B0 ;  /* 0x0000000000007941 */ /* 0x000fea0003800000 */
.L_x_42112:
        /* <DEDUP_REMOVED lines=10> */
.L_x_42107:
        /* <DEDUP_REMOVED lines=12> */
[----:B-----5:R-:W-:Y:S05]  /*1f50*/  CALL.REL.NOINC `($__internal_81_$__cuda_sm3x_div_rn_ftz_f32_slowpath) ;  /* 0x000002ac00147944 */ /* 0x020fea0003c00000 */
.L_x_42116:
[----:B------:R-:W-:Y:S05]  /*1f60*/  BSYNC B3 ;  /* 0x0000000000037941 */ /* 0x000fea0003800000 */
.L_x_42115:
        /* <DEDUP_REMOVED lines=18> */
.L_x_42118:
[----:B------:R-:W-:Y:S02]  /*2090*/  ISETP.GE.AND P0, PT, R8, RZ, PT ;  /* 0x000000ff0800720c */ /* 0x000fe40003f06270 */
[----:B------:R-:W-:-:S11]  /*20a0*/  MOV R3, 0x3fd774eb ;  /* 0x3fd774eb00037802 */ /* 0x000fd60000000f00 */
[----:B------:R-:W-:-:S04]  /*20b0*/  @P0 FFMA.FTZ R0, R3, 0.93318945169448852539, -R0 ;  /* 0x3f6ee58103000823 */ /* 0x000fc80000010800 */
[----:B------:R-:W-:-:S07]  /*20c0*/  @!P0 FFMA.FTZ R0, R3, 0.93318945169448852539, R0 ;  /* 0x3f6ee58103008823 */ /* 0x000fce0000010000 */
.L_x_42119:
[----:B------:R-:W-:Y:S05]  /*20d0*/  BSYNC B0 ;  /* 0x0000000000007941 */ /* 0x000fea0003800000 */
.L_x_42117:
        /* <DEDUP_REMOVED lines=11> */
.L_x_42075:
        /* <DEDUP_REMOVED lines=33> */
[----:B-----5:R-:W-:Y:S05]  /*23a0*/  CALL.REL.NOINC `($__internal_81_$__cuda_sm3x_div_rn_ftz_f32_slowpath) ;  /* 0x000002a800007944 */ /* 0x020fea0003c00000 */
.L_x_42121:
[----:B------:R-:W-:Y:S05]  /*23b0*/  BSYNC B3 ;  /* 0x0000000000037941 */ /* 0x000fea0003800000 */
.L_x_42120:
        /* <DEDUP_REMOVED lines=18> */
.L_x_42123:
[----:B------:R-:W-:Y:S02]  /*24e0*/  ISETP.GE.AND P0, PT, R8, RZ, PT ;  /* 0x000000ff0800720c */ /* 0x000fe40003f06270 */
[----:B------:R-:W-:-:S11]  /*24f0*/  MOV R3, 0x3fd774eb ;  /* 0x3fd774eb00037802 */ /* 0x000fd60000000f00 */
[----:B------:R-:W-:-:S04]  /*2500*/  @P0 FFMA.FTZ R0, R3, 0.93318945169448852539, -R0 ;  /* 0x3f6ee58103000823 */ /* 0x000fc80000010800 */
[----:B------:R-:W-:-:S07]  /*2510*/  @!P0 FFMA.FTZ R0, R3, 0.93318945169448852539, R0 ;  /* 0x3f6ee58103008823 */ /* 0x000fce0000010000 */
.L_x_42124:
[----:B------:R-:W-:Y:S05]  /*2520*/  BSYNC B0 ;  /* 0x0000000000007941 */ /* 0x000fea0003800000 */
.L_x_42122:
        /* <DEDUP_REMOVED lines=11> */
.L_x_42074:
        /* <DEDUP_REMOVED lines=25> */
[----:B-----5:R-:W-:Y:S05]  /*2770*/  CALL.REL.NOINC `($__internal_81_$__cuda_sm3x_div_rn_ftz_f32_slowpath) ;  /* 0x000002a4000c7944 */ /* 0x020fea0003c00000 */
.L_x_42126:
[----:B------:R-:W-:Y:S05]  /*2780*/  BSYNC B3 ;  /* 0x0000000000037941 */ /* 0x000fea0003800000 */
.L_x_42125:
        /* <DEDUP_REMOVED lines=18> */
.L_x_42128:
[----:B------:R-:W-:Y:S02]  /*28b0*/  ISETP.GE.AND P0, PT, R8, RZ, PT ;  /* 0x000000ff0800720c */ /* 0x000fe40003f06270 */
[----:B------:R-:W-:-:S11]  /*28c0*/  MOV R3, 0x3fd774eb ;  /* 0x3fd774eb00037802 */ /* 0x000fd60000000f00 */
[----:B------:R-:W-:-:S04]  /*28d0*/  @P0 FFMA.FTZ R0, R3, 0.93318945169448852539, -R0 ;  /* 0x3f6ee58103000823 */ /* 0x000fc80000010800 */
[----:B------:R-:W-:-:S07]  /*28e0*/  @!P0 FFMA.FTZ R0, R3, 0.93318945169448852539, R0 ;  /* 0x3f6ee58103008823 */ /* 0x000fce0000010000 */
.L_x_42129:
[----:B------:R-:W-:Y:S05]  /*28f0*/  BSYNC B0 ;  /* 0x0000000000007941 */ /* 0x000fea0003800000 */
.L_x_42127:
        /* <DEDUP_REMOVED lines=12> */
.L_x_42086:
[----:B------:R-:W-:Y:S05]  /*29c0*/  BSYNC B2 ;  /* 0x0000000000027941 */ /* 0x000fea0003800000 */
.L_x_42073:
        /* <DEDUP_REMOVED lines=42> */
.L_x_42133:
        /* <DEDUP_REMOVED lines=10> */
.L_x_42132:
[----:B------:R-:W-:-:S04]  /*2d10*/  FMUL.RZ R4, R4, 0.15915493667125701904 ;  /* 0x3e22f98304047820 */ /* 0x000fc8000040c000 */
[----:B------:R1:W2:Y:S08]  /*2d20*/  MUFU.SIN R9, R4 ;  /* 0x0000000400097308 */ /* 0x0002b00000000400 */
[----:B------:R1:W3:Y:S01]  /*2d30*/  MUFU.COS R8, R4 ;  /* 0x0000000400087308 */ /* 0x0002e20000000000 */
[----:B------:R-:W-:Y:S05]  /*2d40*/  BRA `(.L_x_42134) ;  /* 0x00000000000c7947 */ /* 0x000fea0003800000 */
.L_x_42131:
[----:B------:R-:W-:Y:S01]  /*2d50*/  FMUL.FTZ R8, R25, 1.4426950216293334961 ;  /* 0x3fb8aa3b19087820 */ /* 0x000fe20000410000 */
[----:B------:R-:W-:-:S05]  /*2d60*/  MOV R9, R4 ;  /* 0x0000000400097202 */ /* 0x000fca0000000f00 */
[----:B------:R-:W0:Y:S02]  /*2d70*/  MUFU.EX2 R8, R8 ;  /* 0x0000000800087308 */ /* 0x000e240000000800 */
.L_x_42134:
[----:B------:R-:W-:Y:S05]  /*2d80*/  BSYNC B0 ;  /* 0x0000000000007941 */ /* 0x000fea0003800000 */
.L_x_42130:
        /* <DEDUP_REMOVED lines=61> */
.L_x_42142:
[----:B------:R-:W-:Y:S05]  /*3160*/  BSYNC B0 ;  /* 0x0000000000007941 */ /* 0x000fea0003800000 */
.L_x_42141:
[----:B------:R-:W-:Y:S01]  /*3170*/  BSSY B3, `(.L_x_42143) ;  /* 0x0000007000037945 */ /* 0x000fe20003800000 */
[----:B------:R-:W-:-:S03]  /*3180*/  FFMA R0, R4, R6, R5 ;  /* 0x0000000604007223 */ /* 0x000fc60000000005 */
[----:B------:R-:W-:Y:S05]  /*3190*/  @!P0 BRA `(.L_x_42144) ;  /* 0x0000000000108947 */ /* 0x000fea0003800000 */
[----:B------:R-:W-:Y:S02]  /*31a0*/  MOV R41, R43 ;  /* 0x0000002b00297202 */ /* 0x000fe40000000f00 */
[----:B------:R-:W-:Y:S02]  /*31b0*/  MOV R0, R46 ;  /* 0x0000002e00007202 */ /* 0x000fe40000000f00 */
[----:B------:R-:W-:-:S07]  /*31c0*/  MOV R2, 0x31e0 ;  /* 0x000031e000027802 */ /* 0x000fce0000000f00 */
[----:B0-23--:R-:W-:Y:S05]  /*31d0*/  CALL.REL.NOINC `($__internal_81_$__cuda_sm3x_div_rn_ftz_f32_slowpath) ;  /* 0x0000029800747944 */ /* 0x00dfea0003c00000 */
.L_x_42144:
[----:B------:R-:W-:Y:S05]  /*31e0*/  BSYNC B3 ;  /* 0x0000000000037941 */ /* 0x000fea0003800000 */
.L_x_42143:
        /* <DEDUP_REMOVED lines=18> */
.L_x_42146:
[----:B------:R-:W-:Y:S02]  /*3310*/  ISETP.GE.AND P0, PT, R10, RZ, PT ;  /* 0x000000ff0a00720c */ /* 0x000fe40003f06270 */
[----:B------:R-:W-:-:S11]  /*3320*/  MOV R3, 0x3fd774eb ;  /* 0x3fd774eb00037802 */ /* 0x000fd60000000f00 */
[----:B------:R-:W-:-:S04]  /*3330*/  @P0 FFMA.FTZ R0, R3, 0.93318945169448852539, -R0 ;  /* 0x3f6ee58103000823 */ /* 0x000fc80000010800 */
[----:B------:R-:W-:-:S07]  /*3340*/  @!P0 FFMA.FTZ R0, R3, 0.93318945169448852539, R0 ;  /* 0x3f6ee58103008823 */ /* 0x000fce0000010000 */
.L_x_42147:
[----:B------:R-:W-:Y:S05]  /*3350*/  BSYNC B0 ;  /* 0x0000000000007941 */ /* 0x000fea0003800000 */
.L_x_42145:
        /* <DEDUP_REMOVED lines=12> */
.L_x_42140:
[----:B------:R-:W-:-:S04]  /*3420*/  FMUL.FTZ R3, R43, R43 ;  /* 0x0000002b2b037220 */ /* 0x000fc80000410000 */
[----:B------:R-:W-:-:S05]  /*3430*/  FFMA.FTZ R24, R46, R46, R3 ;  /* 0x0000002e2e187223 */ /* 0x000fca0000010003 */
[----:B------:R-:W-:-:S13]  /*3440*/  FSETP.GTU.FTZ.AND P0, PT, R24, 0.69999998807907104492, PT ;  /* 0x3f3333331800780b */ /* 0x000fda0003f1c000 */
[----:B------:R-:W-:Y:S05]  /*3450*/  @P0 BRA `(.L_x_42149) ;  /* 0x0000000000c80947 */ /* 0x000fea0003800000 */
[----:B------:R-:W4:Y:S01]  /*3460*/  MUFU.RCP R3, R46 ;  /* 0x0000002e00037308 */ /* 0x000f220000001000 */
[----:B------:R-:W-:Y:S07]  /*3470*/  BSSY B3, `(.L_x_42150) ;  /* 0x000000c000037945 */ /* 0x000fee0003800000 */
[----:B------:R-:W5:Y:S01]  /*3480*/  FCHK P0, R43, R46 ;  /* 0x0000002e2b007302 */ /* 0x000f620000000000 */
[----:B----4-:R-:W-:-:S04]  /*3490*/  FFMA R0, -R46, R3, 1 ;  /* 0x3f8000002e007423 */ /* 0x010fc80000000103 */
        /* <DEDUP_REMOVED lines=8> */
[----:B0123--:R-:W-:Y:S05]  /*3520*/  CALL.REL.NOINC `($__internal_81_$__cuda_sm3x_div_rn_ftz_f32_slowpath) ;  /* 0x0000029400a07944 */ /* 0x00ffea0003c00000 */
.L_x_42151:
[----:B------:R-:W-:Y:S05]  /*3530*/  BSYNC B3 ;  /* 0x0000000000037941 */ /* 0x000fea0003800000 */
.L_x_42150:
        /* <DEDUP_REMOVED lines=18> */
.L_x_42153:
[----:B------:R-:W-:Y:S02]  /*3660*/  ISETP.GE.AND P0, PT, R10, RZ, PT ;  /* 0x000000ff0a00720c */ /* 0x000fe40003f06270 */
[----:B------:R-:W-:-:S11]  /*3670*/  MOV R3, 0x3fd774eb ;  /* 0x3fd774eb00037802 */ /* 0x000fd60000000f00 */
[----:B------:R-:W-:-:S04]  /*3680*/  @P0 FFMA.FTZ R0, R3, 0.93318945169448852539, -R0 ;  /* 0x3f6ee58103000823 */ /* 0x000fc80000010800 */
[----:B------:R-:W-:-:S07]  /*3690*/  @!P0 FFMA.FTZ R0, R3, 0.93318945169448852539, R0 ;  /* 0x3f6ee58103008823 */ /* 0x000fce0000010000 */
.L_x_42154:
[----:B------:R-:W-:Y:S05]  /*36a0*/  BSYNC B0 ;  /* 0x0000000000007941 */ /* 0x000fea0003800000 */
.L_x_42152:
[----:B------:R-:W-:Y:S01]  /*36b0*/  FSETP.NEU.FTZ.AND P1, PT, |R10|, |R11|, PT ;  /* 0x4000000b0a00720b */ /* 0x000fe20003f3d200 */
[----:B------:R-:W-:Y:S01]  /*36c0*/  HFMA2.MMA R2, -RZ, RZ, 2.04296875, -15.78125 ;  /* 0x4016cbe4ff027435 */ /* 0x000fe200000001ff */
[----:B------:R-:W-:Y:S01]  /*36d0*/  FSETP.NEU.FTZ.AND P2, PT, R46, RZ, PT ;  /* 0x000000ff2e00720b */ /* 0x000fe20003f5d000 */
[----:B------:R-:W4:Y:S01]  /*36e0*/  MUFU.LG2 R24, R24 ;  /* 0x0000001800187308 */ /* 0x000f220000000c00 */
[C---:B------:R-:W-:Y:S01]  /*36f0*/  ISETP.GE.AND P0, PT, R10.reuse, RZ, PT ;  /* 0x000000ff0a00720c */ /* 0x040fe20003f06270 */
[----:B------:R-:W-:-:S08]  /*3700*/  FADD.FTZ R3, |R10|, |R11| ;  /* 0x4000000b0a037221 */ /* 0x000fd00000010200 */
[----:B------:R-:W-:Y:S02]  /*3710*/  @!P1 FSEL R0, R2, 0.78539818525314331055, !P0 ;  /* 0x3f490fdb02009808 */ /* 0x000fe40004000000 */
[----:B------:R-:W-:Y:S02]  /*3720*/  @!P2 FSEL R0, RZ, 3.1415927410125732422, P0 ;  /* 0x40490fdbff00a808 */ /* 0x000fe40000000000 */
[----:B------:R-:W-:Y:S02]  /*3730*/  FSETP.GTU.FTZ.AND P0, PT, |R3|, +INF , PT ;  /* 0x7f8000000300780b */ /* 0x000fe40003f1c200 */
[----:B------:R-:W-:Y:S01]  /*3740*/  LOP3.LUT R0, R0, 0x80000000, R11, 0xb8, !PT ;  /* 0x8000000000007812 */ /* 0x000fe200078eb80b */
[----:B----4-:R-:W-:-:S03]  /*3750*/  FMUL.FTZ.D2 R25, R24, 0.69314718246459960938 ;  /* 0x3f31721818197820 */ /* 0x010fc60000310000 */
[----:B------:R-:W-:Y:S01]  /*3760*/  FSEL R0, R3, R0, P0 ;  /* 0x0000000003007208 */ /* 0x000fe20000000000 */
[----:B------:R-:W-:Y:S06]  /*3770*/  BRA `(.L_x_42148) ;  /* 0x0000001c00847947 */ /* 0x000fec0003800000 */
.L_x_42149:
        /* <DEDUP_REMOVED lines=25> */
.L_x_42156:
        /* <DEDUP_REMOVED lines=40> */
.L_x_42155:
[----:B------:R-:W-:Y:S01]  /*3b90*/  FADD.FTZ R0, R0, -1 ;  /* 0xbf80000000007421 */ /* 0x000fe20000010000 */
[----:B------:R-:W-:Y:S01]  /*3ba0*/  FCHK P3, R43, R46 ;  /* 0x0000002e2b007302 */ /* 0x000fe20000060000 */
        /* <DEDUP_REMOVED lines=46> */
.L_x_42158:
[----:B------:R-:W-:Y:S05]  /*3e90*/  BSYNC B0 ;  /* 0x0000000000007941 */ /* 0x000fea0003800000 */
.L_x_42157:
[----:B------:R-:W-:Y:S01]  /*3ea0*/  BSSY B3, `(.L_x_42159) ;  /* 0x0000007000037945 */ /* 0x000fe20003800000 */
[----:B------:R-:W-:-:S03]  /*3eb0*/  FFMA R0, R2, R4, R5 ;  /* 0x0000000402007223 */ /* 0x000fc60000000005 */
[----:B------:R-:W-:Y:S05]  /*3ec0*/  @!P3 BRA `(.L_x_42160) ;  /* 0x000000000010b947 */ /* 0x000fea0003800000 */
[----:B------:R-:W-:Y:S02]  /*3ed0*/  MOV R41, R43 ;  /* 0x0000002b00297202 */ /* 0x000fe40000000f00 */
[----:B------:R-:W-:Y:S02]  /*3ee0*/  MOV R0, R46 ;  /* 0x0000002e00007202 */ /* 0x000fe40000000f00 */
[----:B------:R-:W-:-:S07]  /*3ef0*/  MOV R2, 0x3f10 ;  /* 0x00003f1000027802 */ /* 0x000fce0000000f00 */
[----:B0-23--:R-:W-:Y:S05]  /*3f00*/  CALL.REL.NOINC `($__internal_81_$__cuda_sm3x_div_rn_ftz_f32_slowpath) ;  /* 0x0000028c00287944 */ /* 0x00dfea0003c00000 */
.L_x_42160:
[----:B------:R-:W-:Y:S05]  /*3f10*/  BSYNC B3 ;  /* 0x0000000000037941 */ /* 0x000fea0003800000 */
.L_x_42159:
        /* <DEDUP_REMOVED lines=18> */
.L_x_42162:
[----:B------:R-:W-:Y:S02]  /*4040*/  ISETP.GE.AND P0, PT, R10, RZ, PT ;  /* 0x000000ff0a00720c */ /* 0x000fe40003f06270 */
[----:B------:R-:W-:-:S11]  /*4050*/  MOV R3, 0x3fd774eb ;  /* 0x3fd774eb00037802 */ /* 0x000fd60000000f00 */
[----:B------:R-:W-:-:S04]  /*4060*/  @P0 FFMA.FTZ R0, R3, 0.93318945169448852539, -R0 ;  /* 0x3f6ee58103000823 */ /* 0x000fc80000010800 */
[----:B------:R-:W-:-:S07]  /*4070*/  @!P0 FFMA.FTZ R0, R3, 0.93318945169448852539, R0 ;  /* 0x3f6ee58103008823 */ /* 0x000fce0000010000 */
.L_x_42163:
[----:B------:R-:W-:Y:S05]  /*4080*/  BSYNC B0 ;  /* 0x0000000000007941 */ /* 0x000fea0003800000 */
.L_x_42161:
        /* <DEDUP_REMOVED lines=12> */
.L_x_42139:
        /* <DEDUP_REMOVED lines=13> */
.L_x_42165:
[----:B------:R-:W-:Y:S05]  /*4220*/  BSYNC B3 ;  /* 0x0000000000037941 */ /* 0x000fea0003800000 */
.L_x_42164:
        /* <DEDUP_REMOVED lines=18> */
.L_x_42167:
[----:B------:R-:W-:Y:S02]  /*4350*/  ISETP.GE.AND P0, PT, R10, RZ, PT ;  /* 0x000000ff0a00720c */ /* 0x000fe40003f06270 */
[----:B------:R-:W-:-:S11]  /*4360*/  MOV R3, 0x3fd774eb ;  /* 0x3fd774eb00037802 */ /* 0x000fd60000000f00 */
[----:B------:R-:W-:-:S04]  /*4370*/  @P0 FFMA.FTZ R0, R3, 0.93318945169448852539, -R0 ;  /* 0x3f6ee58103000823 */ /* 0x000fc80000010800 */
[----:B------:R-:W-:-:S07]  /*4380*/  @!P0 FFMA.FTZ R0, R3, 0.93318945169448852539, R0 ;  /* 0x3f6ee58103008823 */ /* 0x000fce0000010000 */
.L_x_42168:
[----:B------:R-:W-:Y:S05]  /*4390*/  BSYNC B0 ;  /* 0x0000000000007941 */ /* 0x000fea0003800000 */
.L_x_42166:
[CC--:B------:R-:W-:Y:S02]  /*43a0*/  VIMNMX R2, R25.reuse, R24.reuse, !PT ;  /* 0x0000001819027248 */ /* 0x0c0fe40007fe0100 */
[----:B------:R-:W-:Y:S02]  /*43b0*/  VIMNMX R24, R25, R24, PT ;  /* 0x0000001819187248 */ /* 0x000fe40003fe0100 */
[----:B------:R-:W-:Y:S02]  /*43c0*/  LOP3.LUT R3, R2, 0xfe000000, RZ, 0xc0, !PT ;  /* 0xfe00000002037812 */ /* 0x000fe400078ec0ff */
[----:B------:R-:W-:Y:S02]  /*43d0*/  FSETP.NEU.FTZ.AND P0, PT, R24, RZ, PT ;  /* 0x000000ff1800720b */ /* 0x000fe40003f1d000 */
[C---:B------:R-:W-:Y:S02]  /*43e0*/  IADD3 R5, -R3.reuse, 0x7e800000, RZ ;  /* 0x7e80000003057810 */ /* 0x040fe40007ffe1ff */
[----:B------:R-:W-:-:S02]  /*43f0*/  LOP3.LUT R3, R3, 0x800000, RZ, 0xfc, !PT ;  /* 0x0080000003037812 */ /* 0x000fc400078efcff */
[----:B------:R-:W-:Y:S01]  /*4400*/  FSETP.NEU.FTZ.AND P1, PT, |R10|, |R11|, PT ;  /* 0x4000000b0a00720b */ /* 0x000fe20003f3d200 */
[-C--:B-1----:R-:W-:Y:S01]  /*4410*/  FMUL.FTZ R4, R24, R5.reuse ;  /* 0x0000000518047220 */ /* 0x082fe20000410000 */
[----:B------:R-:W-:Y:S01]  /*4420*/  FMUL.FTZ R5, R2, R5 ;  /* 0x0000000502057220 */ /* 0x000fe20000410000 */
[----:B------:R-:W-:Y:S02]  /*4430*/  FSETP.NEU.FTZ.AND P2, PT, R46, RZ, PT ;  /* 0x000000ff2e00720b */ /* 0x000fe40003f5d000 */
[----:B------:R-:W-:-:S04]  /*4440*/  FMUL.FTZ R4, R4, R4 ;  /* 0x0000000404047220 */ /* 0x000fc80000410000 */
[----:B------:R-:W-:-:S06]  /*4450*/  FFMA.FTZ R4, R5, R5, R4 ;  /* 0x0000000505047223 */ /* 0x000fcc0000010004 */
[----:B------:R-:W1:Y:S02]  /*4460*/  MUFU.SQRT R4, R4 ;  /* 0x0000000400047308 */ /* 0x000e640000002000 */
[----:B-1----:R-:W-:Y:S01]  /*4470*/  @P0 FMUL.FTZ R2, R3, R4 ;  /* 0x0000000403020220 */ /* 0x002fe20000410000 */
[----:B------:R-:W-:Y:S01]  /*4480*/  FSETP.NEU.FTZ.AND P0, PT, R24, +INF , PT ;  /* 0x7f8000001800780b */ /* 0x000fe20003f1d000 */
[----:B------:R-:W-:-:S03]  /*4490*/  HFMA2.MMA R3, -RZ, RZ, 2.04296875, -15.78125 ;  /* 0x4016cbe4ff037435 */ /* 0x000fc600000001ff */
[----:B------:R-:W-:Y:S02]  /*44a0*/  FSEL R2, R2, +INF , P0 ;  /* 0x7f80000002027808 */ /* 0x000fe40000000000 */
[----:B------:R-:W-:-:S04]  /*44b0*/  ISETP.GE.AND P0, PT, R10, RZ, PT ;  /* 0x000000ff0a00720c */ /* 0x000fc80003f06270 */
[----:B------:R-:W1:Y:S01]  /*44c0*/  MUFU.LG2 R2, R2 ;  /* 0x0000000200027308 */ /* 0x000e620000000c00 */
[----:B------:R-:W-:Y:S01]  /*44d0*/  @!P1 FSEL R0, R3, 0.78539818525314331055, !P0 ;  /* 0x3f490fdb03009808 */ /* 0x000fe20004000000 */
[----:B------:R-:W-:Y:S01]  /*44e0*/  FADD.FTZ R3, |R10|, |R11| ;  /* 0x4000000b0a037221 */ /* 0x000fe20000010200 */
[----:B------:R-:W-:-:S04]  /*44f0*/  @!P2 FSEL R0, RZ, 3.1415927410125732422, P0 ;  /* 0x40490fdbff00a808 */ /* 0x000fc80000000000 */
[----:B------:R-:W-:Y:S02]  /*4500*/  FSETP.GTU.FTZ.AND P0, PT, |R3|, +INF , PT ;  /* 0x7f8000000300780b */ /* 0x000fe40003f1c200 */
[----:B------:R-:W-:-:S04]  /*4510*/  LOP3.LUT R0, R0, 0x80000000, R11, 0xb8, !PT ;  /* 0x8000000000007812 */ /* 0x000fc800078eb80b */
[----:B------:R-:W-:Y:S01]  /*4520*/  FSEL R0, R3, R0, P0 ;  /* 0x0000000003007208 */ /* 0x000fe20000000000 */
[----:B-1----:R-:W-:Y:S01]  /*4530*/  FMUL.FTZ R25, R2, 0.69314718246459960938 ;  /* 0x3f31721802197820 */ /* 0x002fe20000410000 */
[----:B------:R-:W-:Y:S06]  /*4540*/  BRA `(.L_x_42148) ;  /* 0x0000001000107947 */ /* 0x000fec0003800000 */
.L_x_42138:
        /* <DEDUP_REMOVED lines=39> */
.L_x_42171:
[----:B------:R-:W-:Y:S05]  /*47c0*/  BSYNC B0 ;  /* 0x0000000000007941 */ /* 0x000fea0003800000 */
.L_x_42170:
[----:B------:R-:W-:Y:S01]  /*47d0*/  BSSY B3, `(.L_x_42172) ;  /* 0x0000007000037945 */ /* 0x000fe20003800000 */
[----:B------:R-:W-:-:S03]  /*47e0*/  FFMA R0, R0, R6, R5 ;  /* 0x0000000600007223 */ /* 0x000fc60000000005 */
[----:B------:R-:W-:Y:S05]  /*47f0*/  @!P0 BRA `(.L_x_42173) ;  /* 0x0000000000108947 */ /* 0x000fea0003800000 */
[----:B------:R-:W-:Y:S01]  /*4800*/  HFMA2.MMA R0, -RZ, RZ, 1.875, 0 ;  /* 0x3f800000ff007435 */ /* 0x000fe200000001ff */
[----:B------:R-:W-:Y:S02]  /*4810*/  MOV R41, R43 ;  /* 0x0000002b00297202 */ /* 0x000fe40000000f00 */
[----:B------:R-:W-:-:S08]  /*4820*/  MOV R2, 0x4840 ;  /* 0x0000484000027802 */ /* 0x000fd00000000f00 */
[----:B--23--:R-:W-:Y:S05]  /*4830*/  CALL.REL.NOINC `($__internal_81_$__cuda_sm3x_div_rn_ftz_f32_slowpath) ;  /* 0x0000028000dc7944 */ /* 0x00cfea0003c00000 */
.L_x_42173:
[----:B------:R-:W-:Y:S05]  /*4840*/  BSYNC B3 ;  /* 0x0000000000037941 */ /* 0x000fea0003800000 */
.L_x_42172:
        /* <DEDUP_REMOVED lines=18> */
.L_x_42175:
[----:B------:R-:W-:Y:S02]  /*4970*/  ISETP.GE.AND P0, PT, R10, RZ, PT ;  /* 0x000000ff0a00720c */ /* 0x000fe40003f06270 */
[----:B------:R-:W-:-:S11]  /*4980*/  MOV R3, 0x3fd774eb ;  /* 0x3fd774eb00037802 */ /* 0x000fd60000000f00 */
[----:B------:R-:W-:-:S04]  /*4990*/  @P0 FFMA.FTZ R0, R3, 0.93318945169448852539, -R0 ;  /* 0x3f6ee58103000823 */ /* 0x000fc80000010800 */
[----:B------:R-:W-:-:S07]  /*49a0*/  @!P0 FFMA.FTZ R0, R3, 0.93318945169448852539, R0 ;  /* 0x3f6ee58103008823 */ /* 0x000fce0000010000 */
.L_x_42176:
[----:B------:R-:W-:Y:S05]  /*49b0*/  BSYNC B0 ;  /* 0x0000000000007941 */ /* 0x000fea0003800000 */
.L_x_42174:
        /* <DEDUP_REMOVED lines=10> */
.L_x_42169:
        /* <DEDUP_REMOVED lines=12> */
[----:B0123--:R-:W-:Y:S05]  /*4b20*/  CALL.REL.NOINC `($__internal_81_$__cuda_sm3x_div_rn_ftz_f32_slowpath) ;  /* 0x0000028000207944 */ /* 0x00ffea0003c00000 */
.L_x_42178:
[----:B------:R-:W-:Y:S05]  /*4b30*/  BSYNC B3 ;  /* 0x0000000000037941 */ /* 0x000fea0003800000 */
.L_x_42177:
        /* <DEDUP_REMOVED lines=18> */
.L_x_42180:
[----:B------:R-:W-:Y:S02]  /*4c60*/  ISETP.GE.AND P0, PT, R10, RZ, PT ;  /* 0x000000ff0a00720c */ /* 0x000fe40003f06270 */
[----:B------:R-:W-:-:S11]  /*4c70*/  MOV R3, 0x3fd774eb ;  /* 0x3fd774eb00037802 */ /* 0x000fd60000000f00 */
[----:B------:R-:W-:-:S04]  /*4c80*/  @P0 FFMA.FTZ R0, R3, 0.93318945169448852539, -R0 ;  /* 0x3f6ee58103000823 */ /* 0x000fc80000010800 */
[----:B------:R-:W-:-:S07]  /*4c90*/  @!P0 FFMA.FTZ R0, R3, 0.93318945169448852539, R0 ;  /* 0x3f6ee58103008823 */ /* 0x000fce0000010000 */
.L_x_42181:
[----:B------:R-:W-:Y:S05]  /*4ca0*/  BSYNC B0 ;  /* 0x0000000000007941 */ /* 0x000fea0003800000 */
.L_x_42179:
        /* <DEDUP_REMOVED lines=11> */
.L_x_42137:
        /* <DEDUP_REMOVED lines=20> */
[----:B------:R-:W-:-:S03]  /*4ea0*/  FFMA R0, -R46, R5, 1 ;  /* 0x3f8000002e007423 */ /* 0x000fc60000000105 */
        /* <DEDUP_REMOVED lines=12> */
[----:B0-23--:R-:W-:Y:S05]  /*4f70*/  CALL.REL.NOINC `($__internal_81_$__cuda_sm3x_div_rn_ftz_f32_slowpath) ;  /* 0x0000027c000c7944 */ /* 0x00dfea0003c00000 */
.L_x_42183:
[----:B------:R-:W-:Y:S05]  /*4f80*/  BSYNC B3 ;  /* 0x0000000000037941 */ /* 0x000fea0003800000 */
.L_x_42182:
        /* <DEDUP_REMOVED lines=18> */
.L_x_42185:
[----:B------:R-:W-:Y:S02]  /*50b0*/  ISETP.GE.AND P0, PT, R10, RZ, PT ;  /* 0x000000ff0a00720c */ /* 0x000fe40003f06270 */
[----:B------:R-:W-:-:S11]  /*50c0*/  MOV R3, 0x3fd774eb ;  /* 0x3fd774eb00037802 */ /* 0x000fd60000000f00 */
[----:B------:R-:W-:-:S04]  /*50d0*/  @P0 FFMA.FTZ R0, R3, 0.93318945169448852539, -R0 ;  /* 0x3f6ee58103000823 */ /* 0x000fc80000010800 */
[----:B------:R-:W-:-:S07]  /*50e0*/  @!P0 FFMA.FTZ R0, R3, 0.93318945169448852539, R0 ;  /* 0x3f6ee58103008823 */ /* 0x000fce0000010000 */
.L_x_42186:
[----:B------:R-:W-:Y:S05]  /*50f0*/  BSYNC B0 ;  /* 0x0000000000007941 */ /* 0x000fea0003800000 */
.L_x_42184:
        /* <DEDUP_REMOVED lines=11> */
.L_x_42136:
[C---:B------:R-:W-:Y:S01]  /*51b0*/  FADD.FTZ R0, |R11|.reuse, -RZ ;  /* 0x800000ff0b007221 */ /* 0x040fe20000010200 */
[C---:B------:R-:W-:Y:S01]  /*51c0*/  FSETP.GT.FTZ.AND P2, PT, |R11|.reuse, |R10|, PT ;  /* 0x4000000a0b00720b */ /* 0x040fe20003f54200 */
[----:B------:R-:W-:Y:S01]  /*51d0*/  BSSY B3, `(.L_x_42187) ;  /* 0x0000018000037945 */ /* 0x000fe20003800000 */
[----:B------:R-:W-:Y:S02]  /*51e0*/  FSETP.GEU.FTZ.AND P0, PT, |R10|, 1.084202172485504434e-19, PT ;  /* 0x200000000a00780b */ /* 0x000fe40003f1e200 */
[----:B------:R-:W-:Y:S02]  /*51f0*/  FSEL R24, R0, R25, P2 ;  /* 0x0000001900187208 */ /* 0x000fe40001000000 */
[----:B------:R-:W-:Y:S02]  /*5200*/  FSETP.GEU.FTZ.AND P1, PT, |R11|, 1.084202172485504434e-19, PT ;  /* 0x200000000b00780b */ /* 0x000fe40003f3e200 */
[----:B------:R-:W4:Y:S01]  /*5210*/  MUFU.RCP R3, R24 ;  /* 0x0000001800037308 */ /* 0x000f220000001000 */
[----:B------:R-:W-:-:S02]  /*5220*/  FSEL R41, R25, R0, P2 ;  /* 0x0000000019297208 */ /* 0x000fc40001000000 */
[----:B------:R-:W-:-:S07]  /*5230*/  PLOP3.LUT P0, PT, P0, P1, PT, 0x2, 0x0 ;  /* 0x000000000000781c */ /* 0x000fce0000702072 */
[----:B------:R-:W5:Y:S06]  /*5240*/  FCHK P1, R41, R24 ;  /* 0x0000001829007302 */ /* 0x000f6c0000020000 */
[C---:B------:R-:W-:Y:S01]  /*5250*/  @P0 FMUL.FTZ R2, R11.reuse, 4 ;  /* 0x408000000b020820 */ /* 0x040fe20000410000 */
        /* <DEDUP_REMOVED lines=12> */
[----:B------:R-:W-:Y:S02]  /*5320*/  MOV R0, R24 ;  /* 0x0000001800007202 */ /* 0x000fe40000000f00 */
[----:B------:R-:W-:-:S07]  /*5330*/  MOV R2, 0x5350 ;  /* 0x0000535000027802 */ /* 0x000fce0000000f00 */
[----:B0-23--:R-:W-:Y:S05]  /*5340*/  CALL.REL.NOINC `($__internal_81_$__cuda_sm3x_div_rn_ftz_f32_slowpath) ;  /* 0x0000027800187944 */ /* 0x00dfea0003c00000 */
.L_x_42188:
[----:B------:R-:W-:Y:S05]  /*5350*/  BSYNC B3 ;  /* 0x0000000000037941 */ /* 0x000fea0003800000 */
.L_x_42187:
        /* <DEDUP_REMOVED lines=18> */
.L_x_42190:
[----:B------:R-:W-:Y:S02]  /*5480*/  ISETP.GE.AND P0, PT, R10, RZ, PT ;  /* 0x000000ff0a00720c */ /* 0x000fe40003f06270 */
[----:B------:R-:W-:-:S11]  /*5490*/  MOV R3, 0x3fd774eb ;  /* 0x3fd774eb00037802 */ /* 0x000fd60000000f00 */
[----:B------:R-:W-:-:S04]  /*54a0*/  @P0 FFMA.FTZ R0, R3, 0.93318945169448852539, -R0 ;  /* 0x3f6ee58103000823 */ /* 0x000fc80000010800 */
[----:B------:R-:W-:-:S07]  /*54b0*/  @!P0 FFMA.FTZ R0, R3, 0.93318945169448852539, R0 ;  /* 0x3f6ee58103008823 */ /* 0x000fce0000010000 */
.L_x_42191:
[----:B------:R-:W-:Y:S05]  /*54c0*/  BSYNC B0 ;  /* 0x0000000000007941 */ /* 0x000fea0003800000 */
.L_x_42189:
[----:B------:R-:W-:Y:S01]  /*54d0*/  FSETP.NEU.FTZ.AND P2, PT, |R10|, |R11|, PT ;  /* 0x4000000b0a00720b */ /* 0x000fe20003f5d200 */
[----:B------:R-:W-:Y:S01]  /*54e0*/  HFMA2.MMA R2, -RZ, RZ, 2.04296875, -15.78125 ;  /* 0x4016cbe4ff027435 */ /* 0x000fe200000001ff */
[----:B------:R-:W-:Y:S01]  /*54f0*/  FSETP.NEU.FTZ.AND P0, PT, R24, RZ, PT ;  /* 0x000000ff1800720b */ /* 0x000fe20003f1d000 */
[----:B------:R-:W1:Y:S01]  /*5500*/  MUFU.LG2 R43, R43 ;  /* 0x0000002b002b7308 */ /* 0x000e620000000c00 */
[C---:B------:R-:W-:Y:S01]  /*5510*/  ISETP.GE.AND P1, PT, R10.reuse, RZ, PT ;  /* 0x000000ff0a00720c */ /* 0x040fe20003f26270 */
[----:B------:R-:W-:-:S08]  /*5520*/  FADD.FTZ R3, |R10|, |R11| ;  /* 0x4000000b0a037221 */ /* 0x000fd00000010200 */
[----:B------:R-:W-:Y:S02]  /*5530*/  @!P2 FSEL R0, R2, 0.78539818525314331055, !P1 ;  /* 0x3f490fdb0200a808 */ /* 0x000fe40004800000 */
[----:B------:R-:W-:Y:S02]  /*5540*/  @!P0 FSEL R0, RZ, 3.1415927410125732422, P1 ;  /* 0x40490fdbff008808 */ /* 0x000fe40000800000 */
[----:B------:R-:W-:Y:S02]  /*5550*/  FSETP.GTU.FTZ.AND P0, PT, |R3|, +INF , PT ;  /* 0x7f8000000300780b */ /* 0x000fe40003f1c200 */
[----:B------:R-:W-:Y:S01]  /*5560*/  LOP3.LUT R0, R0, 0x80000000, R11, 0xb8, !PT ;  /* 0x8000000000007812 */ /* 0x000fe200078eb80b */
[----:B-1----:R-:W-:-:S03]  /*5570*/  FMUL.FTZ R25, R43, 0.69314718246459960938 ;  /* 0x3f3172182b197820 */ /* 0x002fc60000410000 */
[----:B------:R-:W-:-:S07]  /*5580*/  FSEL R0, R3, R0, P0 ;  /* 0x0000000003007208 */ /* 0x000fce0000000000 */
.L_x_42148:
[----:B------:R-:W-:Y:S05]  /*5590*/  BSYNC B2 ;  /* 0x0000000000027941 */ /* 0x000fea0003800000 */
.L_x_42135:
[-C--:B------:R-:W-:Y:S01]  /*55a0*/  FMUL.FTZ R2, R26, R0.reuse ;  /* 0x000000001a027220 */ /* 0x080fe20000410000 */
        /* <DEDUP_REMOVED lines=41> */
.L_x_42195:
        /* <DEDUP_REMOVED lines=10> */
.L_x_42194:
[----:B------:R-:W-:-:S04]  /*58e0*/  FMUL.RZ R4, R4, 0.15915493667125701904 ;  /* 0x3e22f98304047820 */ /* 0x000fc8000040c000 */
[----:B------:R4:W1:Y:S08]  /*58f0*/  MUFU.SIN R11, R4 ;  /* 0x00000004000b7308 */ /* 0x0008700000000400 */
[----:B------:R4:W0:Y:S01]  /*5900*/  MUFU.COS R10, R4 ;  /* 0x00000004000a7308 */ /* 0x0008220000000000 */
[----:B------:R-:W-:Y:S05]  /*5910*/  BRA `(.L_x_42196) ;  /* 0x00000000000c7947 */ /* 0x000fea0003800000 */
.L_x_42193:
[----:B------:R-:W-:Y:S01]  /*5920*/  FMUL.FTZ R10, R27, 1.4426950216293334961 ;  /* 0x3fb8aa3b1b0a7820 */ /* 0x000fe20000410000 */
[----:B------:R-:W-:-:S05]  /*5930*/  MOV R11, R4 ;  /* 0x00000004000b7202 */ /* 0x000fca0000000f00 */
[----:B------:R-:W1:Y:S02]  /*5940*/  MUFU.EX2 R10, R10 ;  /* 0x0000000a000a7308 */ /* 0x000e640000000800 */
.L_x_42196:
[----:B------:R-:W-:Y:S05]  /*5950*/  BSYNC B0 ;  /* 0x0000000000007941 */ /* 0x000fea0003800000 */
.L_x_42192:
        /* <DEDUP_REMOVED lines=36> */
[----:B------:R-:W-:Y:S02]  /*5ba0*/  FFMA.FTZ R5, R4, 0.25, -R5 ;  /* 0x3e80000004057823 */ /* 0x000fe40000010805 */
[----:B------:R-:W4:Y:S02]  /*5bb0*/  MUFU.RCP R4, R27 ;  /* 0x0000001b00047308 */ /* 0x000f240000001000 */
[----:B------:R-:W-:Y:S01]  /*5bc0*/  FADD.FTZ R2, R2, R5 ;  /* 0x0000000502027221 */ /* 0x000fe20000010000 */
[----:B------:R-:W-:-:S03]  /*5bd0*/  FMUL.FTZ R3, R3, 1.1920928955078125e-07 ;  /* 0x3400000003037820 */ /* 0x000fc60000410000 */
[----:B------:R-:W-:-:S04]  /*5be0*/  FFMA.FTZ R5, R2, -R7, 0.10546888411045074463 ;  /* 0x3dd8001202057423 */ /* 0x000fc80000010807 */
[----:B------:R-:W-:-:S04]  /*5bf0*/  FFMA.FTZ R5, R2, R5, -0.13229703903198242188 ;  /* 0xbe0778e002057423 */ /* 0x000fc80000010005 */
[----:B------:R-:W-:Y:S01]  /*5c00*/  FFMA.FTZ R5, R2, R5, 0.14491446316242218018 ;  /* 0x3e14647502057423 */ /* 0x000fe20000010005 */
[----:B----4-:R-:W-:-:S03]  /*5c10*/  FFMA R7, -R27, R4, 1 ;  /* 0x3f8000001b077423 */ /* 0x010fc60000000104 */
        /* <DEDUP_REMOVED lines=17> */
.L_x_42204:
[----:B------:R-:W-:Y:S05]  /*5d30*/  BSYNC B0 ;  /* 0x0000000000007941 */ /* 0x000fea0003800000 */
.L_x_42203:
[----:B------:R-:W-:Y:S01]  /*5d40*/  BSSY B3, `(.L_x_42205) ;  /* 0x0000007000037945 */ /* 0x000fe20003800000 */
[----:B------:R-:W-:-:S03]  /*5d50*/  FFMA R0, R7, R5, R4 ;  /* 0x0000000507007223 */ /* 0x000fc60000000004 */
[----:B------:R-:W-:Y:S05]  /*5d60*/  @!P0 BRA `(.L_x_42206) ;  /* 0x0000000000108947 */ /* 0x000fea0003800000 */
[----:B------:R-:W-:Y:S02]  /*5d70*/  MOV R41, R26 ;  /* 0x0000001a00297202 */ /* 0x000fe40000000f00 */
[----:B------:R-:W-:Y:S02]  /*5d80*/  MOV R0, R27 ;  /* 0x0000001b00007202 */ /* 0x000fe40000000f00 */
[----:B------:R-:W-:-:S07]  /*5d90*/  MOV R2, 0x5db0 ;  /* 0x00005db000027802 */ /* 0x000fce0000000f00 */
[----:B0123--:R-:W-:Y:S05]  /*5da0*/  CALL.REL.NOINC `($__internal_81_$__cuda_sm3x_div_rn_ftz_f32_slowpath) ;  /* 0x0000026c00807944 */ /* 0x00ffea0003c00000 */
.L_x_42206:
[----:B------:R-:W-:Y:S05]  /*5db0*/  BSYNC B3 ;  /* 0x0000000000037941 */ /* 0x000fea0003800000 */
.L_x_42205:
        /* <DEDUP_REMOVED lines=18> */
.L_x_42208:
[----:B------:R-:W-:Y:S02]  /*5ee0*/  ISETP.GE.AND P0, PT, R12, RZ, PT ;  /* 0x000000ff0c00720c */ /* 0x000fe40003f06270 */
[----:B------:R-:W-:-:S11]  /*5ef0*/  MOV R3, 0x3fd774eb ;  /* 0x3fd774eb00037802 */ /* 0x000fd60000000f00 */
[----:B------:R-:W-:-:S04]  /*5f00*/  @P0 FFMA.FTZ R0, R3, 0.93318945169448852539, -R0 ;  /* 0x3f6ee58103000823 */ /* 0x000fc80000010800 */
[----:B------:R-:W-:-:S07]  /*5f10*/  @!P0 FFMA.FTZ R0, R3, 0.93318945169448852539, R0 ;  /* 0x3f6ee58103008823 */ /* 0x000fce0000010000 */
.L_x_42209:
[----:B------:R-:W-:Y:S05]  /*5f20*/  BSYNC B0 ;  /* 0x0000000000007941 */ /* 0x000fea0003800000 */
.L_x_42207:
        /* <DEDUP_REMOVED lines=12> */
.L_x_42202:
        /* <DEDUP_REMOVED lines=16> */
[----:B-1234-:R-:W-:Y:S05]  /*60f0*/  CALL.REL.NOINC `($__internal_81_$__cuda_sm3x_div_rn_ftz_f32_slowpath) ;  /* 0x0000026800ac7944 */ /* 0x01efea0003c00000 */
.L_x_42213:
[----:B------:R-:W-:Y:S05]  /*6100*/  BSYNC B3 ;  /* 0x0000000000037941 */ /* 0x000fea0003800000 */
.L_x_42212:
        /* <DEDUP_REMOVED lines=18> */
.L_x_42215:
[----:B------:R-:W-:Y:S02]  /*6230*/  ISETP.GE.AND P0, PT, R12, RZ, PT ;  /* 0x000000ff0c00720c */ /* 0x000fe40003f06270 */
[----:B------:R-:W-:-:S11]  /*6240*/  MOV R3, 0x3fd774eb ;  /* 0x3fd774eb00037802 */ /* 0x000fd60000000f00 */
[----:B------:R-:W-:-:S04]  /*6250*/  @P0 FFMA.FTZ R0, R3, 0.93318945169448852539, -R0 ;  /* 0x3f6ee58103000823 */ /* 0x000fc80000010800 */
[----:B------:R-:W-:-:S07]  /*6260*/  @!P0 FFMA.FTZ R0, R3, 0.93318945169448852539, R0 ;  /* 0x3f6ee58103008823 */ /* 0x000fce0000010000 */
.L_x_42216:
[----:B------:R-:W-:Y:S05]  /*6270*/  BSYNC B0 ;  /* 0x0000000000007941 */ /* 0x000fea0003800000 */
.L_x_42214:
        /* <DEDUP_REMOVED lines=13> */
.L_x_42211:
[----:B------:R-:W-:Y:S01]  /*6350*/  LOP3.LUT R2, R27, 0xffff0000, RZ, 0xc0, !PT ;  /* 0xffff00001b027812 */ /* 0x000fe200078ec0ff */
[----:B------:R-:W-:Y:S01]  /*6360*/  BSSY B0, `(.L_x_42217) ;  /* 0x000003f000007945 */ /* 0x000fe20003800000 */
[----:B------:R-:W-:-:S03]  /*6370*/  LOP3.LUT R7, R26, 0xffff0000, RZ, 0xc0, !PT ;  /* 0xffff00001a077812 */ /* 0x000fc600078ec0ff */
[--C-:B----4-:R-:W-:Y:S01]  /*6380*/  FADD.FTZ R4, R27, -R2.reuse ;  /* 0x800000021b047221 */ /* 0x110fe20000010000 */
        /* <DEDUP_REMOVED lines=10> */
[----:B------:R-:W-:Y:S01]  /*6430*/  FADD.FTZ R46, R25, R25 ;  /* 0x00000019192e7221 */ /* 0x000fe20000010000 */
        /* <DEDUP_REMOVED lines=10> */
.L_x_42218:
        /* <DEDUP_REMOVED lines=40> */
.L_x_42217:
        /* <DEDUP_REMOVED lines=8> */
[----:B------:R-:W-:Y:S01]  /*67e0*/  FADD.FTZ R6, R6, R5 ;  /* 0x0000000506067221 */ /* 0x000fe20000010000 */
[----:B------:R-:W-:-:S03]  /*67f0*/  HFMA2.MMA R5, -RZ, RZ, 1.3056640625, -1.8671875 ;  /* 0x3d39bf78ff057435 */ /* 0x000fc600000001ff */
[----:B------:R-:W-:-:S04]  /*6800*/  FADD.FTZ R7, R7, R6 ;  /* 0x0000000607077221 */ /* 0x000fc80000010000 */
        /* <DEDUP_REMOVED lines=37> */
.L_x_42220:
[----:B------:R-:W-:Y:S05]  /*6a60*/  BSYNC B0 ;  /* 0x0000000000007941 */ /* 0x000fea0003800000 */
.L_x_42219:
[----:B------:R-:W-:Y:S01]  /*6a70*/  BSSY B3, `(.L_x_42221) ;  /* 0x0000007000037945 */ /* 0x000fe20003800000 */
[----:B------:R-:W-:-:S03]  /*6a80*/  FFMA R0, R5, R4, R2 ;  /* 0x0000000405007223 */ /* 0x000fc60000000002 */
[----:B------:R-:W-:Y:S05]  /*6a90*/  @!P3 BRA `(.L_x_42222) ;  /* 0x000000000010b947 */ /* 0x000fea0003800000 */
[----:B------:R-:W-:Y:S02]  /*6aa0*/  MOV R41, R26 ;  /* 0x0000001a00297202 */ /* 0x000fe40000000f00 */
[----:B------:R-:W-:Y:S02]  /*6ab0*/  MOV R0, R27 ;  /* 0x0000001b00007202 */ /* 0x000fe40000000f00 */
[----:B------:R-:W-:-:S07]  /*6ac0*/  MOV R2, 0x6ae0 ;  /* 0x00006ae000027802 */ /* 0x000fce0000000f00 */
[----:B0123--:R-:W-:Y:S05]  /*6ad0*/  CALL.REL.NOINC `($__internal_81_$__cuda_sm3x_div_rn_ftz_f32_slowpath) ;  /* 0x0000026000347944 */ /* 0x00ffea0003c00000 */
.L_x_42222:
[----:B------:R-:W-:Y:S05]  /*6ae0*/  BSYNC B3 ;  /* 0x0000000000037941 */ /* 0x000fea0003800000 */
.L_x_42221:
        /* <DEDUP_REMOVED lines=18> */
.L_x_42224:
[----:B------:R-:W-:Y:S02]  /*6c10*/  ISETP.GE.AND P0, PT, R12, RZ, PT ;  /* 0x000000ff0c00720c */ /* 0x000fe40003f06270 */
[----:B------:R-:W-:-:S11]  /*6c20*/  MOV R3, 0x3fd774eb ;  /* 0x3fd774eb00037802 */ /* 0x000fd60000000f00 */
[----:B------:R-:W-:-:S04]  /*6c30*/  @P0 FFMA.FTZ R0, R3, 0.93318945169448852539, -R0 ;  /* 0x3f6ee58103000823 */ /* 0x000fc80000010800 */
[----:B------:R-:W-:-:S07]  /*6c40*/  @!P0 FFMA.FTZ R0, R3, 0.93318945169448852539, R0 ;  /* 0x3f6ee58103008823 */ /* 0x000fce0000010000 */
.L_x_42225:
[----:B------:R-:W-:Y:S05]  /*6c50*/  BSYNC B0 ;  /* 0x0000000000007941 */ /* 0x000fea0003800000 */
.L_x_42223:
        /* <DEDUP_REMOVED lines=12> */
.L_x_42201:
        /* <DEDUP_REMOVED lines=13> */
.L_x_42227:
[----:B------:R-:W-:Y:S05]  /*6df0*/  BSYNC B3 ;  /* 0x0000000000037941 */ /* 0x000fea0003800000 */
.L_x_42226:
        /* <DEDUP_REMOVED lines=18> */
.L_x_42229:
[----:B------:R-:W-:Y:S02]  /*6f20*/  ISETP.GE.AND P0, PT, R12, RZ, PT ;  /* 0x000000ff0c00720c */ /* 0x000fe40003f06270 */
[----:B------:R-:W-:-:S11]  /*6f30*/  MOV R3, 0x3fd774eb ;  /* 0x3fd774eb00037802 */ /* 0x000fd60000000f00 */
[----:B------:R-:W-:-:S04]  /*6f40*/  @P0 FFMA.FTZ R0, R3, 0.93318945169448852539, -R0 ;  /* 0x3f6ee58103000823 */ /* 0x000fc80000010800 */
[----:B------:R-:W-:-:S07]  /*6f50*/  @!P0 FFMA.FTZ R0, R3, 0.93318945169448852539, R0 ;  /* 0x3f6ee58103008823 */ /* 0x000fce0000010000 */
.L_x_42230:
[----:B------:R-:W-:Y:S05]  /*6f60*/  BSYNC B0 ;  /* 0x0000000000007941 */ /* 0x000fea0003800000 */
.L_x_42228:
[CC--:B------:R-:W-:Y:S02]  /*6f70*/  VIMNMX R2, R25.reuse, R24.reuse, !PT ;  /* 0x0000001819027248 */ /* 0x0c0fe40007fe0100 */
[----:B------:R-:W-:Y:S02]  /*6f80*/  VIMNMX R24, R25, R24, PT ;  /* 0x0000001819187248 */ /* 0x000fe40003fe0100 */
[----:B------:R-:W-:Y:S02]  /*6f90*/  LOP3.LUT R3, R2, 0xfe000000, RZ, 0xc0, !PT ;  /* 0xfe00000002037812 */ /* 0x000fe400078ec0ff */
[----:B------:R-:W-:Y:S02]  /*6fa0*/  FSETP.NEU.FTZ.AND P0, PT, R24, RZ, PT ;  /* 0x000000ff1800720b */ /* 0x000fe40003f1d000 */
[C---:B------:R-:W-:Y:S02]  /*6fb0*/  IADD3 R5, -R3.reuse, 0x7e800000, RZ ;  /* 0x7e80000003057810 */ /* 0x040fe40007ffe1ff */
[----:B------:R-:W-:-:S02]  /*6fc0*/  LOP3.LUT R3, R3, 0x800000, RZ, 0xfc, !PT ;  /* 0x0080000003037812 */ /* 0x000fc400078efcff */
[----:B------:R-:W-:Y:S01]  /*6fd0*/  FSETP.NEU.FTZ.AND P1, PT, |R12|, |R13|, PT ;  /* 0x4000000d0c00720b */ /* 0x000fe20003f3d200 */
[-C--:B----4-:R-:W-:Y:S01]  /*6fe0*/  FMUL.FTZ R4, R24, R5.reuse ;  /* 0x0000000518047220 */ /* 0x090fe20000410000 */
        /* <DEDUP_REMOVED lines=19> */
.L_x_42200:
[----:B------:R-:W-:-:S13]  /*7120*/  FSETP.GEU.FTZ.AND P0, PT, R26, 9.999999682655225389e-20, PT ;  /* 0x1fec1e4a1a00780b */ /* 0x000fda0003f1e000 */
[----:B------:R-:W-:Y:S05]  /*7130*/  @!P0 BRA `(.L_x_42231) ;  /* 0x00000004003c8947 */ /* 0x000fea0003800000 */
[----:B------:R-:W-:Y:S01]  /*7140*/  FMUL.FTZ R0, R26, R26 ;  /* 0x0000001a1a007220 */ /* 0x000fe20000410000 */
[----:B----4-:R-:W-:Y:S01]  /*7150*/  MOV R4, 0x3e800000 ;  /* 0x3e80000000047802 */ /* 0x010fe20000000f00 */
[----:B------:R-:W-:Y:S01]  /*7160*/  HFMA2.MMA R7, -RZ, RZ, 1.3056640625, -1.8671875 ;  /* 0x3d39bf78ff077435 */ /* 0x000fe200000001ff */
[----:B------:R4:W0:Y:S01]  /*7170*/  FCHK P0, R26, 1 ;  /* 0x3f8000001a007902 */ /* 0x0008220000000000 */
        /* <DEDUP_REMOVED lines=33> */
.L_x_42233:
[----:B------:R-:W-:Y:S05]  /*7390*/  BSYNC B0 ;  /* 0x0000000000007941 */ /* 0x000fea0003800000 */
.L_x_42232:
[----:B------:R-:W-:Y:S01]  /*73a0*/  BSSY B3, `(.L_x_42234) ;  /* 0x0000007000037945 */ /* 0x000fe20003800000 */
[----:B------:R-:W-:-:S03]  /*73b0*/  FFMA R0, R3, R6, R4 ;  /* 0x0000000603007223 */ /* 0x000fc60000000004 */
[----:B------:R-:W-:Y:S05]  /*73c0*/  @!P0 BRA `(.L_x_42235) ;  /* 0x0000000000108947 */ /* 0x000fea0003800000 */
[----:B------:R-:W-:Y:S01]  /*73d0*/  HFMA2.MMA R0, -RZ, RZ, 1.875, 0 ;  /* 0x3f800000ff007435 */ /* 0x000fe200000001ff */
[----:B------:R-:W-:Y:S02]  /*73e0*/  MOV R41, R26 ;  /* 0x0000001a00297202 */ /* 0x000fe40000000f00 */
[----:B------:R-:W-:-:S08]  /*73f0*/  MOV R2, 0x7410 ;  /* 0x0000741000027802 */ /* 0x000fd00000000f00 */
[----:B-123--:R-:W-:Y:S05]  /*7400*/  CALL.REL.NOINC `($__internal_81_$__cuda_sm3x_div_rn_ftz_f32_slowpath) ;  /* 0x0000025400e87944 */ /* 0x00efea0003c00000 */
.L_x_42235:
[----:B------:R-:W-:Y:S05]  /*7410*/  BSYNC B3 ;  /* 0x0000000000037941 */ /* 0x000fea0003800000 */
.L_x_42234:
        /* <DEDUP_REMOVED lines=18> */
.L_x_42237:
[----:B------:R-:W-:Y:S02]  /*7540*/  ISETP.GE.AND P0, PT, R12, RZ, PT ;  /* 0x000000ff0c00720c */ /* 0x000fe40003f06270 */
[----:B------:R-:W-:-:S11]  /*7550*/  MOV R3, 0x3fd774eb ;  /* 0x3fd774eb00037802 */ /* 0x000fd60000000f00 */
[----:B------:R-:W-:-:S04]  /*7560*/  @P0 FFMA.FTZ R0, R3, 0.93318945169448852539, -R0 ;  /* 0x3f6ee58103000823 */ /* 0x000fc80000010800 */
[----:B------:R-:W-:-:S07]  /*7570*/  @!P0 FFMA.FTZ R0, R3, 0.93318945169448852539, R0 ;  /* 0x3f6ee58103008823 */ /* 0x000fce0000010000 */
.L_x_42238:
[----:B------:R-:W-:Y:S05]  /*7580*/  BSYNC B0 ;  /* 0x0000000000007941 */ /* 0x000fea0003800000 */
.L_x_42236:
        /* <DEDUP_REMOVED lines=10> */
.L_x_42231:
        /* <DEDUP_REMOVED lines=12> */
[----:B01234-:R-:W-:Y:S05]  /*76f0*/  CALL.REL.NOINC `($__internal_81_$__cuda_sm3x_div_rn_ftz_f32_slowpath) ;  /* 0x00000254002c7944 */ /* 0x01ffea0003c00000 */
.L_x_42240:
[----:B------:R-:W-:Y:S05]  /*7700*/  BSYNC B3 ;  /* 0x0000000000037941 */ /* 0x000fea0003800000 */
.L_x_42239:
        /* <DEDUP_REMOVED lines=18> */
.L_x_42242:
[----:B------:R-:W-:Y:S02]  /*7830*/  ISETP.GE.AND P0, PT, R12, RZ, PT ;  /* 0x000000ff0c00720c */ /* 0x000fe40003f06270 */
[----:B------:R-:W-:-:S11]  /*7840*/  MOV R3, 0x3fd774eb ;  /* 0x3fd774eb00037802 */ /* 0x000fd60000000f00 */
[----:B------:R-:W-:-:S04]  /*7850*/  @P0 FFMA.FTZ R0, R3, 0.93318945169448852539, -R0 ;  /* 0x3f6ee58103000823 */ /* 0x000fc80000010800 */
[----:B------:R-:W-:-:S07]  /*7860*/  @!P0 FFMA.FTZ R0, R3, 0.93318945169448852539, R0 ;  /* 0x3f6ee58103008823 */ /* 0x000fce0000010000 */
.L_x_42243:
[----:B------:R-:W-:Y:S05]  /*7870*/  BSYNC B0 ;  /* 0x0000000000007941 */ /* 0x000fea0003800000 */
.L_x_42241:
        /* <DEDUP_REMOVED lines=11> */
.L_x_42199:
        /* <DEDUP_REMOVED lines=9> */
[----:B----4-:R-:W-:Y:S02]  /*79c0*/  LOP3.LUT R4, R2, 0xfe000000, RZ, 0xc0, !PT ;  /* 0xfe00000002047812 */ /* 0x010fe400078ec0ff */
[----:B------:R-:W-:Y:S02]  /*79d0*/  FSETP.NEU.FTZ.AND P0, PT, R0, RZ, PT ;  /* 0x000000ff0000720b */ /* 0x000fe40003f1d000 */
[----:B------:R-:W-:-:S05]  /*79e0*/  IADD3 R3, -R4, 0x7e800000, RZ ;  /* 0x7e80000004037810 */ /* 0x000fca0007ffe1ff */
[-C--:B------:R-:W-:Y:S01]  /*79f0*/  FMUL.FTZ R5, R0, R3.reuse ;  /* 0x0000000300057220 */ /* 0x080fe20000410000 */
[----:B------:R-:W-:-:S03]  /*7a00*/  FMUL.FTZ R3, R2, R3 ;  /* 0x0000000302037220 */ /* 0x000fc60000410000 */
[----:B------:R-:W-:-:S04]  /*7a10*/  FMUL.FTZ R6, R5, R5 ;  /* 0x0000000505067220 */ /* 0x000fc80000410000 */
[----:B------:R-:W-:Y:S01]  /*7a20*/  FFMA.FTZ R6, R3, R3, R6 ;  /* 0x0000000303067223 */ /* 0x000fe20000010006 */
[----:B------:R-:W-:-:S05]  /*7a30*/  LOP3.LUT R3, R4, 0x800000, RZ, 0xfc, !PT ;  /* 0x0080000004037812 */ /* 0x000fca00078efcff */
[----:B------:R-:W4:Y:S02]  /*7a40*/  MUFU.SQRT R6, R6 ;  /* 0x0000000600067308 */ /* 0x000f240000002000 */
[----:B----4-:R-:W-:Y:S01]  /*7a50*/  @P0 FMUL.FTZ R2, R6, R3 ;  /* 0x0000000306020220 */ /* 0x010fe20000410000 */
[----:B------:R-:W-:Y:S01]  /*7a60*/  FSETP.NEU.FTZ.AND P0, PT, R0, +INF , PT ;  /* 0x7f8000000000780b */ /* 0x000fe20003f1d000 */
[----:B------:R-:W-:-:S03]  /*7a70*/  FFMA R3, -R27, R24, 1 ;  /* 0x3f8000001b037423 */ /* 0x000fc60000000118 */
        /* <DEDUP_REMOVED lines=12> */
[----:B0123--:R-:W-:Y:S05]  /*7b40*/  CALL.REL.NOINC `($__internal_81_$__cuda_sm3x_div_rn_ftz_f32_slowpath) ;  /* 0x0000025000187944 */ /* 0x00ffea0003c00000 */
.L_x_42245:
[----:B------:R-:W-:Y:S05]  /*7b50*/  BSYNC B3 ;  /* 0x0000000000037941 */ /* 0x000fea0003800000 */
.L_x_42244:
        /* <DEDUP_REMOVED lines=18> */
.L_x_42247:
[----:B------:R-:W-:Y:S02]  /*7c80*/  ISETP.GE.AND P0, PT, R12, RZ, PT ;  /* 0x000000ff0c00720c */ /* 0x000fe40003f06270 */
[----:B------:R-:W-:-:S11]  /*7c90*/  MOV R3, 0x3fd774eb ;  /* 0x3fd774eb00037802 */ /* 0x000fd60000000f00 */
[----:B------:R-:W-:-:S04]  /*7ca0*/  @P0 FFMA.FTZ R0, R3, 0.93318945169448852539, -R0 ;  /* 0x3f6ee58103000823 */ /* 0x000fc80000010800 */
[----:B------:R-:W-:-:S07]  /*7cb0*/  @!P0 FFMA.FTZ R0, R3, 0.93318945169448852539, R0 ;  /* 0x3f6ee58103008823 */ /* 0x000fce0000010000 */
.L_x_42248:
[----:B------:R-:W-:Y:S05]  /*7cc0*/  BSYNC B0 ;  /* 0x0000000000007941 */ /* 0x000fea0003800000 */
.L_x_42246:
        /* <DEDUP_REMOVED lines=11> */
.L_x_42198:
        /* <DEDUP_REMOVED lines=10> */
[C---:B------:R-:W-:Y:S01]  /*7e20*/  @P0 FMUL.FTZ R2, R13.reuse, 4 ;  /* 0x408000000d020820 */ /* 0x040fe20000410000 */
        /* <DEDUP_REMOVED lines=14> */
[----:B-123--:R-:W-:Y:S05]  /*7f10*/  CALL.REL.NOINC `($__internal_81_$__cuda_sm3x_div_rn_ftz_f32_slowpath) ;  /* 0x0000024c00247944 */ /* 0x00efea0003c00000 */
.L_x_42250:
[----:B------:R-:W-:Y:S05]  /*7f20*/  BSYNC B3 ;  /* 0x0000000000037941 */ /* 0x000fea0003800000 */
.L_x_42249:
        /* <DEDUP_REMOVED lines=18> */
.L_x_42252:
[----:B------:R-:W-:Y:S02]  /*8050*/  ISETP.GE.AND P0, PT, R12, RZ, PT ;  /* 0x000000ff0c00720c */ /* 0x000fe40003f06270 */
[----:B------:R-:W-:-:S11]  /*8060*/  MOV R3, 0x3fd774eb ;  /* 0x3fd774eb00037802 */ /* 0x000fd60000000f00 */
[----:B------:R-:W-:-:S04]  /*8070*/  @P0 FFMA.FTZ R0, R3, 0.93318945169448852539, -R0 ;  /* 0x3f6ee58103000823 */ /* 0x000fc80000010800 */
[----:B------:R-:W-:-:S07]  /*8080*/  @!P0 FFMA.FTZ R0, R3, 0.93318945169448852539, R0 ;  /* 0x3f6ee58103008823 */ /* 0x000fce0000010000 */
.L_x_42253:
[----:B------:R-:W-:Y:S05]  /*8090*/  BSYNC B0 ;  /* 0x0000000000007941 */ /* 0x000fea0003800000 */
.L_x_42251:
        /* <DEDUP_REMOVED lines=12> */
.L_x_42210:
[----:B------:R-:W-:Y:S05]  /*8160*/  BSYNC B2 ;  /* 0x0000000000027941 */ /* 0x000fea0003800000 */
.L_x_42197:
[-C--:B------:R-:W-:Y:S01]  /*8170*/  FMUL.FTZ R2, R28, R0.reuse ;  /* 0x000000001c027220 */ /* 0x080fe20000410000 */
[----:B------:R-:W-:Y:S03]  /*8180*/  BSSY B0, `(.L_x_42254) ;  /* 0x000003a000007945 */ /* 0x000fe60003800000 */
[C---:B----4-:R-:W-:Y:S01]  /*8190*/  FFMA.FTZ R4, R29.reuse, R25, R2 ;  /* 0x000000191d047223 */ /* 0x050fe20000010002 */
        /* <DEDUP_REMOVED lines=39> */
.L_x_42257:
        /* <DEDUP_REMOVED lines=10> */
.L_x_42256:
[----:B------:R-:W-:-:S04]  /*84b0*/  FMUL.RZ R4, R4, 0.15915493667125701904 ;  /* 0x3e22f98304047820 */ /* 0x000fc8000040c000 */
[----:B------:R4:W0:Y:S08]  /*84c0*/  MUFU.SIN R13, R4 ;  /* 0x00000004000d7308 */ /* 0x0008300000000400 */
[----:B------:R4:W0:Y:S01]  /*84d0*/  MUFU.COS R12, R4 ;  /* 0x00000004000c7308 */ /* 0x0008220000000000 */
[----:B------:R-:W-:Y:S05]  /*84e0*/  BRA `(.L_x_42258) ;  /* 0x00000000000c7947 */ /* 0x000fea0003800000 */
.L_x_42255:
[----:B------:R-:W-:Y:S01]  /*84f0*/  FMUL.FTZ R12, R29, 1.4426950216293334961 ;  /* 0x3fb8aa3b1d0c7820 */ /* 0x000fe20000410000 */
[----:B------:R-:W-:-:S05]  /*8500*/  MOV R13, R4 ;  /* 0x00000004000d7202 */ /* 0x000fca0000000f00 */
[----:B------:R-:W4:Y:S02]  /*8510*/  MUFU.EX2 R12, R12 ;  /* 0x0000000c000c7308 */ /* 0x000f240000000800 */
.L_x_42258:
[----:B------:R-:W-:Y:S05]  /*8520*/  BSYNC B0 ;  /* 0x0000000000007941 */ /* 0x000fea0003800000 */
.L_x_42254:
        /* <DEDUP_REMOVED lines=61> */
.L_x_42266:
[----:B------:R-:W-:Y:S05]  /*8900*/  BSYNC B0 ;  /* 0x0000000000007941 */ /* 0x000fea0003800000 */
.L_x_42265:
[----:B------:R-:W-:Y:S01]  /*8910*/  BSSY B3, `(.L_x_42267) ;  /* 0x0000007000037945 */ /* 0x000fe20003800000 */
[----:B------:R-:W-:-:S03]  /*8920*/  FFMA R0, R7, R5, R4 ;  /* 0x0000000507007223 */ /* 0x000fc60000000004 */
[----:B------:R-:W-:Y:S05]  /*8930*/  @!P0 BRA `(.L_x_42268) ;  /* 0x0000000000108947 */ /* 0x000fea0003800000 */
[----:B------:R-:W-:Y:S02]  /*8940*/  MOV R41, R26 ;  /* 0x0000001a00297202 */ /* 0x000fe40000000f00 */
[----:B------:R-:W-:Y:S02]  /*8950*/  MOV R0, R27 ;  /* 0x0000001b00007202 */ /* 0x000fe40000000f00 */
[----:B------:R-:W-:-:S07]  /*8960*/  MOV R2, 0x8980 ;  /* 0x0000898000027802 */ /* 0x000fce0000000f00 */
[----:B0123--:R-:W-:Y:S05]  /*8970*/  CALL.REL.NOINC `($__internal_81_$__cuda_sm3x_div_rn_ftz_f32_slowpath) ;  /* 0x00000240008c7944 */ /* 0x00ffea0003c00000 */
.L_x_42268:
[----:B------:R-:W-:Y:S05]  /*8980*/  BSYNC B3 ;  /* 0x0000000000037941 */ /* 0x000fea0003800000 */
.L_x_42267:
        /* <DEDUP_REMOVED lines=18> */
.L_x_42270:
[----:B------:R-:W-:Y:S02]  /*8ab0*/  ISETP.GE.AND P0, PT, R14, RZ, PT ;  /* 0x000000ff0e00720c */ /* 0x000fe40003f06270 */
[----:B------:R-:W-:-:S11]  /*8ac0*/  MOV R3, 0x3fd774eb ;  /* 0x3fd774eb00037802 */ /* 0x000fd60000000f00 */
[----:B------:R-:W-:-:S04]  /*8ad0*/  @P0 FFMA.FTZ R0, R3, 0.93318945169448852539, -R0 ;  /* 0x3f6ee58103000823 */ /* 0x000fc80000010800 */
[----:B------:R-:W-:-:S07]  /*8ae0*/  @!P0 FFMA.FTZ R0, R3, 0.93318945169448852539, R0 ;  /* 0x3f6ee58103008823 */ /* 0x000fce0000010000 */
.L_x_42271:
[----:B------:R-:W-:Y:S05]  /*8af0*/  BSYNC B0 ;  /* 0x0000000000007941 */ /* 0x000fea0003800000 */
.L_x_42269:
        /* <DEDUP_REMOVED lines=12> */
.L_x_42264:
        /* <DEDUP_REMOVED lines=17> */
.L_x_42275:
[----:B------:R-:W-:Y:S05]  /*8cd0*/  BSYNC B3 ;  /* 0x0000000000037941 */ /* 0x000fea0003800000 */
.L_x_42274:
        /* <DEDUP_REMOVED lines=18> */
.L_x_42277:
[----:B------:R-:W-:Y:S02]  /*8e00*/  ISETP.GE.AND P0, PT, R14, RZ, PT ;  /* 0x000000ff0e00720c */ /* 0x000fe40003f06270 */
[----:B------:R-:W-:-:S11]  /*8e10*/  MOV R3, 0x3fd774eb ;  /* 0x3fd774eb00037802 */ /* 0x000fd60000000f00 */
[----:B------:R-:W-:-:S04]  /*8e20*/  @P0 FFMA.FTZ R0, R3, 0.93318945169448852539, -R0 ;  /* 0x3f6ee58103000823 */ /* 0x000fc80000010800 */
[----:B------:R-:W-:-:S07]  /*8e30*/  @!P0 FFMA.FTZ R0, R3, 0.93318945169448852539, R0 ;  /* 0x3f6ee58103008823 */ /* 0x000fce0000010000 */
.L_x_42278:
[----:B------:R-:W-:Y:S05]  /*8e40*/  BSYNC B0 ;  /* 0x0000000000007941 */ /* 0x000fea0003800000 */
.L_x_42276:
        /* <DEDUP_REMOVED lines=13> */
.L_x_42273:
        /* <DEDUP_REMOVED lines=15> */
[CC--:B------:R-:W-:Y:S01]  /*9010*/  FMUL.FTZ R4, R5.reuse, R24.reuse ;  /* 0x0000001805047220 */ /* 0x0c0fe20000410000 */
[----:B------:R-:W-:Y:S01]  /*9020*/  FMUL.FTZ R2, R5, R5 ;  /* 0x0000000505027220 */ /* 0x000fe20000410000 */
[----:B------:R-:W-:Y:S01]  /*9030*/  FMUL.FTZ R7, R28, R24 ;  /* 0x000000181c077220 */ /* 0x000fe20000410000 */
[C---:B------:R-:W-:Y:S01]  /*9040*/  FMUL.FTZ R6, R25.reuse, R29 ;  /* 0x0000001d19067220 */ /* 0x040fe20000410000 */
[----:B------:R-:W-:Y:S01]  /*9050*/  FMUL.FTZ R5, R25, R25 ;  /* 0x0000001919057220 */ /* 0x000fe20000410000 */
[----:B------:R-:W-:Y:S01]  /*9060*/  FMUL.FTZ R24, R40, R29 ;  /* 0x0000001d28187220 */ /* 0x000fe20000410000 */
[----:B------:R-:W-:Y:S01]  /*9070*/  FMUL.FTZ R25, R28, R41 ;  /* 0x000000291c197220 */ /* 0x000fe20000410000 */
[----:B------:R-:W-:Y:S01]  /*9080*/  FMUL.FTZ R29, R40, R43 ;  /* 0x0000002b281d7220 */ /* 0x000fe20000410000 */
[----:B------:R-:W-:Y:S01]  /*9090*/  FMUL.FTZ R28, R28, R28 ;  /* 0x0000001c1c1c7220 */ /* 0x000fe20000410000 */
[----:B------:R-:W-:-:S07]  /*90a0*/  FMUL.FTZ R40, R40, R40 ;  /* 0x0000002828287220 */ /* 0x000fce0000410000 */
.L_x_42280:
        /* <DEDUP_REMOVED lines=40> */
.L_x_42279:
        /* <DEDUP_REMOVED lines=35> */
[----:B------:R-:W-:Y:S01]  /*9560*/  FFMA.FTZ R5, R0, R5, -0.25000196695327758789 ;  /* 0xbe80004200057423 */ /* 0x000fe20000010005 */
[----:B------:R-:W-:-:S03]  /*9570*/  FFMA R4, -R27, R2, R26 ;  /* 0x000000021b047223 */ /* 0x000fc6000000011a */
[----:B------:R-:W-:-:S04]  /*9580*/  FFMA.FTZ R5, R0, R5, 0.33333510160446166992 ;  /* 0x3eaaaae600057423 */ /* 0x000fc80000010005 */
[----:B------:R-:W-:-:S04]  /*9590*/  FFMA.FTZ R5, R0, R5, -0.5 ;  /* 0xbf00000000057423 */ /* 0x000fc80000010005 */
[----:B------:R-:W-:-:S04]  /*95a0*/  FMUL.FTZ R5, R0, R5 ;  /* 0x0000000500057220 */ /* 0x000fc80000410000 */
[----:B------:R-:W-:-:S04]  /*95b0*/  FFMA.FTZ R0, R0, R5, R0 ;  /* 0x0000000500007223 */ /* 0x000fc80000010000 */
[----:B------:R-:W-:Y:S01]  /*95c0*/  FFMA.FTZ R24, R3, 0.69314718246459960938, R0 ;  /* 0x3f31721803187823 */ /* 0x000fe20000010000 */
[----:B------:R-:W-:Y:S06]  /*95d0*/  @!P0 BRA `(.L_x_42282) ;  /* 0x0000000000148947 */ /* 0x000fec0003800000 */
[C---:B------:R-:W-:Y:S02]  /*95e0*/  ISETP.GE.AND P0, PT, R40.reuse, -0x407fffff, PT ;  /* 0xbf8000012800780c */ /* 0x040fe40003f06270 */
[----:B------:R-:W-:-:S11]  /*95f0*/  FSETP.NEU.FTZ.AND P1, PT, R40, RZ, PT ;  /* 0x000000ff2800720b */ /* 0x000fd60003f3d000 */
[----:B------:R-:W-:-:S05]  /*9600*/  @P0 MOV R3, 0x7f800000 ;  /* 0x7f80000000030802 */ /* 0x000fca0000000f00 */
[----:B------:R-:W-:-:S05]  /*9610*/  @P0 FFMA.FTZ R24, R40, R3, +INF ;  /* 0x7f80000028180423 */ /* 0x000fca0000010003 */
[----:B------:R-:W-:-:S07]  /*9620*/  FSEL R24, R24, -RZ, P1 ;  /* 0x800000ff18187208 */ /* 0x000fce0000800000 */
.L_x_42282:
[----:B------:R-:W-:Y:S05]  /*9630*/  BSYNC B0 ;  /* 0x0000000000007941 */ /* 0x000fea0003800000 */
.L_x_42281:
[----:B------:R-:W-:Y:S01]  /*9640*/  BSSY B3, `(.L_x_42283) ;  /* 0x0000007000037945 */ /* 0x000fe20003800000 */
[----:B------:R-:W-:-:S03]  /*9650*/  FFMA R0, R7, R4, R2 ;  /* 0x0000000407007223 */ /* 0x000fc60000000002 */
[----:B------:R-:W-:Y:S05]  /*9660*/  @!P3 BRA `(.L_x_42284) ;  /* 0x000000000010b947 */ /* 0x000fea0003800000 */
[----:B------:R-:W-:Y:S02]  /*9670*/  MOV R41, R26 ;  /* 0x0000001a00297202 */ /* 0x000fe40000000f00 */
[----:B------:R-:W-:Y:S02]  /*9680*/  MOV R0, R27 ;  /* 0x0000001b00007202 */ /* 0x000fe40000000f00 */
[----:B------:R-:W-:-:S07]  /*9690*/  MOV R2, 0x96b0 ;  /* 0x000096b000027802 */ /* 0x000fce0000000f00 */
[----:B0123--:R-:W-:Y:S05]  /*96a0*/  CALL.REL.NOINC `($__internal_81_$__cuda_sm3x_div_rn_ftz_f32_slowpath) ;  /* 0x0000023400407944 */ /* 0x00ffea0003c00000 */
.L_x_42284:
[----:B------:R-:W-:Y:S05]  /*96b0*/  BSYNC B3 ;  /* 0x0000000000037941 */ /* 0x000fea0003800000 */
.L_x_42283:
        /* <DEDUP_REMOVED lines=18> */
.L_x_42286:
[----:B------:R-:W-:Y:S02]  /*97e0*/  ISETP.GE.AND P0, PT, R14, RZ, PT ;  /* 0x000000ff0e00720c */ /* 0x000fe40003f06270 */
[----:B------:R-:W-:-:S11]  /*97f0*/  MOV R3, 0x3fd774eb ;  /* 0x3fd774eb00037802 */ /* 0x000fd60000000f00 */
[----:B------:R-:W-:-:S04]  /*9800*/  @P0 FFMA.FTZ R0, R3, 0.93318945169448852539, -R0 ;  /* 0x3f6ee58103000823 */ /* 0x000fc80000010800 */
[----:B------:R-:W-:-:S07]  /*9810*/  @!P0 FFMA.FTZ R0, R3, 0.93318945169448852539, R0 ;  /* 0x3f6ee58103008823 */ /* 0x000fce0000010000 */
.L_x_42287:
[----:B------:R-:W-:Y:S05]  /*9820*/  BSYNC B0 ;  /* 0x0000000000007941 */ /* 0x000fea0003800000 */
.L_x_42285:
        /* <DEDUP_REMOVED lines=12> */
.L_x_42263:
        /* <DEDUP_REMOVED lines=13> */
.L_x_42289:
[----:B------:R-:W-:Y:S05]  /*99c0*/  BSYNC B3 ;  /* 0x0000000000037941 */ /* 0x000fea0003800000 */
.L_x_42288:
        /* <DEDUP_REMOVED lines=18> */
.L_x_42291:
[----:B------:R-:W-:Y:S02]  /*9af0*/  ISETP.GE.AND P0, PT, R14, RZ, PT ;  /* 0x000000ff0e00720c */ /* 0x000fe40003f06270 */
[----:B------:R-:W-:-:S11]  /*9b00*/  MOV R3, 0x3fd774eb ;  /* 0x3fd774eb00037802 */ /* 0x000fd60000000f00 */
[----:B------:R-:W-:-:S04]  /*9b10*/  @P0 FFMA.FTZ R0, R3, 0.93318945169448852539, -R0 ;  /* 0x3f6ee58103000823 */ /* 0x000fc80000010800 */
[----:B------:R-:W-:-:S07]  /*9b20*/  @!P0 FFMA.FTZ R0, R3, 0.93318945169448852539, R0 ;  /* 0x3f6ee58103008823 */ /* 0x000fce0000010000 */
.L_x_42292:
[----:B------:R-:W-:Y:S05]  /*9b30*/  BSYNC B0 ;  /* 0x0000000000007941 */ /* 0x000fea0003800000 */
.L_x_42290:
        /* <DEDUP_REMOVED lines=27> */
.L_x_42262:
        /* <DEDUP_REMOVED lines=39> */
.L_x_42295:
[----:B------:R-:W-:Y:S05]  /*9f60*/  BSYNC B0 ;  /* 0x0000000000007941 */ /* 0x000fea0003800000 */
.L_x_42294:
[----:B------:R-:W-:Y:S01]  /*9f70*/  BSSY B3, `(.L_x_42296) ;  /* 0x0000007000037945 */ /* 0x000fe20003800000 */
[----:B------:R-:W-:-:S03]  /*9f80*/  FFMA R0, R3, R6, R4 ;  /* 0x0000000603007223 */ /* 0x000fc60000000004 */
[----:B------:R-:W-:Y:S05]  /*9f90*/  @!P0 BRA `(.L_x_42297) ;  /* 0x0000000000108947 */ /* 0x000fea0003800000 */
[----:B------:R-:W-:Y:S01]  /*9fa0*/  HFMA2.MMA R0, -RZ, RZ, 1.875, 0 ;  /* 0x3f800000ff007435 */ /* 0x000fe200000001ff */
[----:B------:R-:W-:Y:S02]  /*9fb0*/  MOV R41, R26 ;  /* 0x0000001a00297202 */ /* 0x000fe40000000f00 */
[----:B------:R-:W-:-:S08]  /*9fc0*/  MOV R2, 0x9fe0 ;  /* 0x00009fe000027802 */ /* 0x000fd00000000f00 */
[----:B-123--:R-:W-:Y:S05]  /*9fd0*/  CALL.REL.NOINC `($__internal_81_$__cuda_sm3x_div_rn_ftz_f32_slowpath) ;  /* 0x0000022800f47944 */ /* 0x00efea0003c00000 */
.L_x_42297:
[----:B------:R-:W-:Y:S05]  /*9fe0*/  BSYNC B3 ;  /* 0x0000000000037941 */ /* 0x000fea0003800000 */
.L_x_42296:
        /* <DEDUP_REMOVED lines=18> */
.L_x_42299:
[----:B------:R-:W-:Y:S02]  /*a110*/  ISETP.GE.AND P0, PT, R14, RZ, PT ;  /* 0x000000ff0e00720c */ /* 0x000fe40003f06270 */
[----:B------:R-:W-:-:S11]  /*a120*/  MOV R3, 0x3fd774eb ;  /* 0x3fd774eb00037802 */ /* 0x000fd60000000f00 */
[----:B------:R-:W-:-:S04]  /*a130*/  @P0 FFMA.FTZ R0, R3, 0.93318945169448852539, -R0 ;  /* 0x3f6ee58103000823 */ /* 0x000fc80000010800 */
[----:B------:R-:W-:-:S07]  /*a140*/  @!P0 FFMA.FTZ R0, R3, 0.93318945169448852539, R0 ;  /* 0x3f6ee58103008823 */ /* 0x000fce0000010000 */
.L_x_42300:
[----:B------:R-:W-:Y:S05]  /*a150*/  BSYNC B0 ;  /* 0x0000000000007941 */ /* 0x000fea0003800000 */
.L_x_42298:
        /* <DEDUP_REMOVED lines=10> */
.L_x_42293:
        /* <DEDUP_REMOVED lines=13> */
.L_x_42302:
[----:B------:R-:W-:Y:S05]  /*a2d0*/  BSYNC B3 ;  /* 0x0000000000037941 */ /* 0x000fea0003800000 */
.L_x_42301:
        /* <DEDUP_REMOVED lines=18> */
.L_x_42304:
[----:B------:R-:W-:Y:S02]  /*a400*/  ISETP.GE.AND P0, PT, R14, RZ, PT ;  /* 0x000000ff0e00720c */ /* 0x000fe40003f06270 */
[----:B------:R-:W-:-:S11]  /*a410*/  MOV R3, 0x3fd774eb ;  /* 0x3fd774eb00037802 */ /* 0x000fd60000000f00 */
[----:B------:R-:W-:-:S04]  /*a420*/  @P0 FFMA.FTZ R0, R3, 0.93318945169448852539, -R0 ;  /* 0x3f6ee58103000823 */ /* 0x000fc80000010800 */
[----:B------:R-:W-:-:S07]  /*a430*/  @!P0 FFMA.FTZ R0, R3, 0.93318945169448852539, R0 ;  /* 0x3f6ee58103008823 */ /* 0x000fce0000010000 */
.L_x_42305:
[----:B------:R-:W-:Y:S05]  /*a440*/  BSYNC B0 ;  /* 0x0000000000007941 */ /* 0x000fea0003800000 */
.L_x_42303:
        /* <DEDUP_REMOVED lines=11> */
.L_x_42261:
        /* <DEDUP_REMOVED lines=34> */
.L_x_42307:
[----:B------:R-:W-:Y:S05]  /*a720*/  BSYNC B3 ;  /* 0x0000000000037941 */ /* 0x000fea0003800000 */
.L_x_42306:
        /* <DEDUP_REMOVED lines=18> */
.L_x_42309:
[----:B------:R-:W-:Y:S02]  /*a850*/  ISETP.GE.AND P0, PT, R14, RZ, PT ;  /* 0x000000ff0e00720c */ /* 0x000fe40003f06270 */
[----:B------:R-:W-:-:S11]  /*a860*/  MOV R3, 0x3fd774eb ;  /* 0x3fd774eb00037802 */ /* 0x000fd60000000f00 */
[----:B------:R-:W-:-:S04]  /*a870*/  @P0 FFMA.FTZ R0, R3, 0.93318945169448852539, -R0 ;  /* 0x3f6ee58103000823 */ /* 0x000fc80000010800 */
[----:B------:R-:W-:-:S07]  /*a880*/  @!P0 FFMA.FTZ R0, R3, 0.93318945169448852539, R0 ;  /* 0x3f6ee58103008823 */ /* 0x000fce0000010000 */
.L_x_42310:
[----:B------:R-:W-:Y:S05]  /*a890*/  BSYNC B0 ;  /* 0x0000000000007941 */ /* 0x000fea0003800000 */
.L_x_42308:
        /* <DEDUP_REMOVED lines=11> */
.L_x_42260:
        /* <DEDUP_REMOVED lines=26> */
.L_x_42312:
[----:B------:R-:W-:Y:S05]  /*aaf0*/  BSYNC B3 ;  /* 0x0000000000037941 */ /* 0x000fea0003800000 */
.L_x_42311:
        /* <DEDUP_REMOVED lines=18> */
.L_x_42314:
[----:B------:R-:W-:Y:S02]  /*ac20*/  ISETP.GE.AND P0, PT, R14, RZ, PT ;  /* 0x000000ff0e00720c */ /* 0x000fe40003f06270 */
[----:B------:R-:W-:-:S11]  /*ac30*/  MOV R3, 0x3fd774eb ;  /* 0x3fd774eb00037802 */ /* 0x000fd60000000f00 */
[----:B------:R-:W-:-:S04]  /*ac40*/  @P0 FFMA.FTZ R0, R3, 0.93318945169448852539, -R0 ;  /* 0x3f6ee58103000823 */ /* 0x000fc80000010800 */
[----:B------:R-:W-:-:S07]  /*ac50*/  @!P0 FFMA.FTZ R0, R3, 0.93318945169448852539, R0 ;  /* 0x3f6ee58103008823 */ /* 0x000fce0000010000 */
.L_x_42315:
[----:B------:R-:W-:Y:S05]  /*ac60*/  BSYNC B0 ;  /* 0x0000000000007941 */ /* 0x000fea0003800000 */
.L_x_42313:
        /* <DEDUP_REMOVED lines=12> */
.L_x_42272:
[----:B------:R-:W-:Y:S05]  /*ad30*/  BSYNC B2 ;  /* 0x0000000000027941 */ /* 0x000fea0003800000 */
.L_x_42259:
        /* <DEDUP_REMOVED lines=42> */
.L_x_42319:
        /* <DEDUP_REMOVED lines=10> */
.L_x_42318:
[----:B------:R-:W-:-:S04]  /*b080*/  FMUL.RZ R4, R4, 0.15915493667125701904 ;  /* 0x3e22f98304047820 */ /* 0x000fc8000040c000 */
[----:B------:R4:W0:Y:S08]  /*b090*/  MUFU.SIN R15, R4 ;  /* 0x00000004000f7308 */ /* 0x0008300000000400 */
[----:B------:R4:W0:Y:S01]  /*b0a0*/  MUFU.COS R14, R4 ;  /* 0x00000004000e7308 */ /* 0x0008220000000000 */
[----:B------:R-:W-:Y:S05]  /*b0b0*/  BRA `(.L_x_42320) ;  /* 0x00000000000c7947 */ /* 0x000fea0003800000 */
.L_x_42317:
[----:B------:R-:W-:Y:S01]  /*b0c0*/  FMUL.FTZ R14, R31, 1.4426950216293334961 ;  /* 0x3fb8aa3b1f0e7820 */ /* 0x000fe20000410000 */
[----:B------:R-:W-:-:S05]  /*b0d0*/  MOV R15, R4 ;  /* 0x00000004000f7202 */ /* 0x000fca0000000f00 */
[----:B------:R-:W4:Y:S02]  /*b0e0*/  MUFU.EX2 R14, R14 ;  /* 0x0000000e000e7308 */ /* 0x000f240000000800 */
.L_x_42320:
[----:B------:R-:W-:Y:S05]  /*b0f0*/  BSYNC B0 ;  /* 0x0000000000007941 */ /* 0x000fea0003800000 */
.L_x_42316:
        /* <DEDUP_REMOVED lines=61> */
.L_x_42328:
[----:B------:R-:W-:Y:S05]  /*b4d0*/  BSYNC B0 ;  /* 0x0000000000007941 */ /* 0x000fea0003800000 */
.L_x_42327:
[----:B------:R-:W-:Y:S01]  /*b4e0*/  BSSY B3, `(.L_x_42329) ;  /* 0x0000007000037945 */ /* 0x000fe20003800000 */
[----:B------:R-:W-:-:S03]  /*b4f0*/  FFMA R0, R7, R5, R4 ;  /* 0x0000000507007223 */ /* 0x000fc60000000004 */
[----:B------:R-:W-:Y:S05]  /*b500*/  @!P0 BRA `(.L_x_42330) ;  /* 0x0000000000108947 */ /* 0x000fea0003800000 */
[----:B------:R-:W-:Y:S02]  /*b510*/  MOV R41, R26 ;  /* 0x0000001a00297202 */ /* 0x000fe40000000f00 */
[----:B------:R-:W-:Y:S02]  /*b520*/  MOV R0, R27 ;  /* 0x0000001b00007202 */ /* 0x000fe40000000f00 */
[----:B------:R-:W-:-:S07]  /*b530*/  MOV R2, 0xb550 ;  /* 0x0000b55000027802 */ /* 0x000fce0000000f00 */
[----:B0123--:R-:W-:Y:S05]  /*b540*/  CALL.REL.NOINC `($__internal_81_$__cuda_sm3x_div_rn_ftz_f32_slowpath) ;  /* 0x0000021400987944 */ /* 0x00ffea0003c00000 */
.L_x_42330:
[----:B------:R-:W-:Y:S05]  /*b550*/  BSYNC B3 ;  /* 0x0000000000037941 */ /* 0x000fea0003800000 */
.L_x_42329:
        /* <DEDUP_REMOVED lines=18> */
.L_x_42332:
[----:B------:R-:W-:Y:S02]  /*b680*/  ISETP.GE.AND P0, PT, R16, RZ, PT ;  /* 0x000000ff1000720c */ /* 0x000fe40003f06270 */
[----:B------:R-:W-:-:S11]  /*b690*/  MOV R3, 0x3fd774eb ;  /* 0x3fd774eb00037802 */ /* 0x000fd60000000f00 */
[----:B------:R-:W-:-:S04]  /*b6a0*/  @P0 FFMA.FTZ R0, R3, 0.93318945169448852539, -R0 ;  /* 0x3f6ee58103000823 */ /* 0x000fc80000010800 */
[----:B------:R-:W-:-:S07]  /*b6b0*/  @!P0 FFMA.FTZ R0, R3, 0.93318945169448852539, R0 ;  /* 0x3f6ee58103008823 */ /* 0x000fce0000010000 */
.L_x_42333:
[----:B------:R-:W-:Y:S05]  /*b6c0*/  BSYNC B0 ;  /* 0x0000000000007941 */ /* 0x000fea0003800000 */
.L_x_42331:
        /* <DEDUP_REMOVED lines=12> */
.L_x_42326:
        /* <DEDUP_REMOVED lines=17> */
.L_x_42337:
[----:B------:R-:W-:Y:S05]  /*b8a0*/  BSYNC B3 ;  /* 0x0000000000037941 */ /* 0x000fea0003800000 */
.L_x_42336:
        /* <DEDUP_REMOVED lines=18> */
.L_x_42339:
[----:B------:R-:W-:Y:S02]  /*b9d0*/  ISETP.GE.AND P0, PT, R16, RZ, PT ;  /* 0x000000ff1000720c */ /* 0x000fe40003f06270 */
[----:B------:R-:W-:-:S11]  /*b9e0*/  MOV R3, 0x3fd774eb ;  /* 0x3fd774eb00037802 */ /* 0x000fd60000000f00 */
[----:B------:R-:W-:-:S04]  /*b9f0*/  @P0 FFMA.FTZ R0, R3, 0.93318945169448852539, -R0 ;  /* 0x3f6ee58103000823 */ /* 0x000fc80000010800 */
[----:B------:R-:W-:-:S07]  /*ba00*/  @!P0 FFMA.FTZ R0, R3, 0.93318945169448852539, R0 ;  /* 0x3f6ee58103008823 */ /* 0x000fce0000010000 */
.L_x_42340:
[----:B------:R-:W-:Y:S05]  /*ba10*/  BSYNC B0 ;  /* 0x0000000000007941 */ /* 0x000fea0003800000 */
.L_x_42338:
        /* <DEDUP_REMOVED lines=13> */
.L_x_42335:
        /* <DEDUP_REMOVED lines=25> */
.L_x_42342:
        /* <DEDUP_REMOVED lines=40> */
.L_x_42341:
        /* <DEDUP_REMOVED lines=48> */
.L_x_42344:
[----:B------:R-:W-:Y:S05]  /*c200*/  BSYNC B0 ;  /* 0x0000000000007941 */ /* 0x000fea0003800000 */
.L_x_42343:
[----:B------:R-:W-:Y:S01]  /*c210*/  BSSY B3, `(.L_x_42345) ;  /* 0x0000007000037945 */ /* 0x000fe20003800000 */
[----:B------:R-:W-:-:S03]  /*c220*/  FFMA R0, R7, R4, R2 ;  /* 0x0000000407007223 */ /* 0x000fc60000000002 */
[----:B------:R-:W-:Y:S05]  /*c230*/  @!P3 BRA `(.L_x_42346) ;  /* 0x000000000010b947 */ /* 0x000fea0003800000 */
[----:B------:R-:W-:Y:S02]  /*c240*/  MOV R41, R26 ;  /* 0x0000001a00297202 */ /* 0x000fe40000000f00 */
[----:B------:R-:W-:Y:S02]  /*c250*/  MOV R0, R27 ;  /* 0x0000001b00007202 */ /* 0x000fe40000000f00 */
[----:B------:R-:W-:-:S07]  /*c260*/  MOV R2, 0xc280 ;  /* 0x0000c28000027802 */ /* 0x000fce0000000f00 */
[----:B0123--:R-:W-:Y:S05]  /*c270*/  CALL.REL.NOINC `($__internal_81_$__cuda_sm3x_div_rn_ftz_f32_slowpath) ;  /* 0x00000208004c7944 */ /* 0x00ffea0003c00000 */
.L_x_42346:
[----:B------:R-:W-:Y:S05]  /*c280*/  BSYNC B3 ;  /* 0x0000000000037941 */ /* 0x000fea0003800000 */
.L_x_42345:
        /* <DEDUP_REMOVED lines=18> */
.L_x_42348:
[----:B------:R-:W-:Y:S02]  /*c3b0*/  ISETP.GE.AND P0, PT, R16, RZ, PT ;  /* 0x000000ff1000720c */ /* 0x000fe40003f06270 */
[----:B------:R-:W-:-:S11]  /*c3c0*/  MOV R3, 0x3fd774eb ;  /* 0x3fd774eb00037802 */ /* 0x000fd60000000f00 */
[----:B------:R-:W-:-:S04]  /*c3d0*/  @P0 FFMA.FTZ R0, R3, 0.93318945169448852539, -R0 ;  /* 0x3f6ee58103000823 */ /* 0x000fc80000010800 */
[----:B------:R-:W-:-:S07]  /*c3e0*/  @!P0 FFMA.FTZ R0, R3, 0.93318945169448852539, R0 ;  /* 0x3f6ee58103008823 */ /* 0x000fce0000010000 */
.L_x_42349:
[----:B------:R-:W-:Y:S05]  /*c3f0*/  BSYNC B0 ;  /* 0x0000000000007941 */ /* 0x000fea0003800000 */
.L_x_42347:
        /* <DEDUP_REMOVED lines=12> */
.L_x_42325:
        /* <DEDUP_REMOVED lines=13> */
.L_x_42351:
[----:B------:R-:W-:Y:S05]  /*c590*/  BSYNC B3 ;  /* 0x0000000000037941 */ /* 0x000fea0003800000 */
.L_x_42350:
        /* <DEDUP_REMOVED lines=18> */
.L_x_42353:
[----:B------:R-:W-:Y:S02]  /*c6c0*/  ISETP.GE.AND P0, PT, R16, RZ, PT ;  /* 0x000000ff1000720c */ /* 0x000fe40003f06270 */
[----:B------:R-:W-:-:S11]  /*c6d0*/  MOV R3, 0x3fd774eb ;  /* 0x3fd774eb00037802 */ /* 0x000fd60000000f00 */
[----:B------:R-:W-:-:S04]  /*c6e0*/  @P0 FFMA.FTZ R0, R3, 0.93318945169448852539, -R0 ;  /* 0x3f6ee58103000823 */ /* 0x000fc80000010800 */
[----:B------:R-:W-:-:S07]  /*c6f0*/  @!P0 FFMA.FTZ R0, R3, 0.93318945169448852539, R0 ;  /* 0x3f6ee58103008823 */ /* 0x000fce0000010000 */
.L_x_42354:
[----:B------:R-:W-:Y:S05]  /*c700*/  BSYNC B0 ;  /* 0x0000000000007941 */ /* 0x000fea0003800000 */
.L_x_42352:
        /* <DEDUP_REMOVED lines=27> */
.L_x_42324:
        /* <DEDUP_REMOVED lines=39> */
.L_x_42357:
[----:B------:R-:W-:Y:S05]  /*cb30*/  BSYNC B0 ;  /* 0x0000000000007941 */ /* 0x000fea0003800000 */
.L_x_42356:
[----:B------:R-:W-:Y:S01]  /*cb40*/  BSSY B3, `(.L_x_42358) ;  /* 0x0000007000037945 */ /* 0x000fe20003800000 */
[----:B------:R-:W-:-:S03]  /*cb50*/  FFMA R0, R3, R6, R4 ;  /* 0x0000000603007223 */ /* 0x000fc60000000004 */
[----:B------:R-:W-:Y:S05]  /*cb60*/  @!P0 BRA `(.L_x_42359) ;  /* 0x0000000000108947 */ /* 0x000fea0003800000 */
[----:B------:R-:W-:Y:S01]  /*cb70*/  HFMA2.MMA R0, -RZ, RZ, 1.875, 0 ;  /* 0x3f800000ff007435 */ /* 0x000fe200000001ff */
[----:B------:R-:W-:Y:S02]  /*cb80*/  MOV R41, R26 ;  /* 0x0000001a00297202 */ /* 0x000fe40000000f00 */
[----:B------:R-:W-:-:S08]  /*cb90*/  MOV R2, 0xcbb0 ;  /* 0x0000cbb000027802 */ /* 0x000fd00000000f00 */
[----:B-123--:R-:W-:Y:S05]  /*cba0*/  CALL.REL.NOINC `($__internal_81_$__cuda_sm3x_div_rn_ftz_f32_slowpath) ;  /* 0x0000020000007944 */ /* 0x00efea0003c00000 */
.L_x_42359:
[----:B------:R-:W-:Y:S05]  /*cbb0*/  BSYNC B3 ;  /* 0x0000000000037941 */ /* 0x000fea0003800000 */
.L_x_42358:
        /* <DEDUP_REMOVED lines=18> */
.L_x_42361:
[----:B------:R-:W-:Y:S02]  /*cce0*/  ISETP.GE.AND P0, PT, R16, RZ, PT ;  /* 0x000000ff1000720c */ /* 0x000fe40003f06270 */
[----:B------:R-:W-:-:S11]  /*ccf0*/  MOV R3, 0x3fd774eb ;  /* 0x3fd774eb00037802 */ /* 0x000fd60000000f00 */
[----:B------:R-:W-:-:S04]  /*cd00*/  @P0 FFMA.FTZ R0, R3, 0.93318945169448852539, -R0 ;  /* 0x3f6ee58103000823 */ /* 0x000fc80000010800 */
[----:B------:R-:W-:-:S07]  /*cd10*/  @!P0 FFMA.FTZ R0, R3, 0.93318945169448852539, R0 ;  /* 0x3f6ee58103008823 */ /* 0x000fce0000010000 */
.L_x_42362:
[----:B------:R-:W-:Y:S05]  /*cd20*/  BSYNC B0 ;  /* 0x0000000000007941 */ /* 0x000fea0003800000 */
.L_x_42360:
        /* <DEDUP_REMOVED lines=10> */
.L_x_42355:
        /* <DEDUP_REMOVED lines=13> */
.L_x_42364:
[----:B------:R-:W-:Y:S05]  /*cea0*/  BSYNC B3 ;  /* 0x0000000000037941 */ /* 0x000fea0003800000 */
.L_x_42363:
        /* <DEDUP_REMOVED lines=18> */
.L_x_42366:
[----:B------:R-:W-:Y:S02]  /*cfd0*/  ISETP.GE.AND P0, PT, R16, RZ, PT ;  /* 0x000000ff1000720c */ /* 0x000fe40003f06270 */
[----:B------:R-:W-:-:S11]  /*cfe0*/  MOV R3, 0x3fd774eb ;  /* 0x3fd774eb00037802 */ /* 0x000fd60000000f00 */
[----:B------:R-:W-:-:S04]  /*cff0*/  @P0 FFMA.FTZ R0, R3, 0.93318945169448852539, -R0 ;  /* 0x3f6ee58103000823 */ /* 0x000fc80000010800 */
[----:B------:R-:W-:-:S07]  /*d000*/  @!P0 FFMA.FTZ R0, R3, 0.93318945169448852539, R0 ;  /* 0x3f6ee58103008823 */ /* 0x000fce0000010000 */
.L_x_42367:
[----:B------:R-:W-:Y:S05]  /*d010*/  BSYNC B0 ;  /* 0x0000000000007941 */ /* 0x000fea0003800000 */
.L_x_42365:
        /* <DEDUP_REMOVED lines=11> */
.L_x_42323:
        /* <DEDUP_REMOVED lines=34> */
.L_x_42369:
[----:B------:R-:W-:Y:S05]  /*d2f0*/  BSYNC B3 ;  /* 0x0000000000037941 */ /* 0x000fea0003800000 */
.L_x_42368:
        /* <DEDUP_REMOVED lines=18> */
.L_x_42371:
[----:B------:R-:W-:Y:S02]  /*d420*/  ISETP.GE.AND P0, PT, R16, RZ, PT ;  /* 0x000000ff1000720c */ /* 0x000fe40003f06270 */
[----:B------:R-:W-:-:S11]  /*d430*/  MOV R3, 0x3fd774eb ;  /* 0x3fd774eb00037802 */ /* 0x000fd60000000f00 */
[----:B------:R-:W-:-:S04]  /*d440*/  @P0 FFMA.FTZ R0, R3, 0.93318945169448852539, -R0 ;  /* 0x3f6ee58103000823 */ /* 0x000fc80000010800 */
[----:B------:R-:W-:-:S07]  /*d450*/  @!P0 FFMA.FTZ R0, R3, 0.93318945169448852539, R0 ;  /* 0x3f6ee58103008823 */ /* 0x000fce0000010000 */
.L_x_42372:
[----:B------:R-:W-:Y:S05]  /*d460*/  BSYNC B0 ;  /* 0x0000000000007941 */ /* 0x000fea0003800000 */
.L_x_42370:
        /* <DEDUP_REMOVED lines=11> */
.L_x_42322:
        /* <DEDUP_REMOVED lines=26> */
.L_x_42374:
[----:B------:R-:W-:Y:S05]  /*d6c0*/  BSYNC B3 ;  /* 0x0000000000037941 */ /* 0x000fea0003800000 */
.L_x_42373:
        /* <DEDUP_REMOVED lines=18> */
.L_x_42376:
[----:B------:R-:W-:Y:S02]  /*d7f0*/  ISETP.GE.AND P0, PT, R16, RZ, PT ;  /* 0x000000ff1000720c */ /* 0x000fe40003f06270 */
[----:B------:R-:W-:-:S11]  /*d800*/  MOV R3, 0x3fd774eb ;  /* 0x3fd774eb00037802 */ /* 0x000fd60000000f00 */
[----:B------:R-:W-:-:S04]  /*d810*/  @P0 FFMA.FTZ R0, R3, 0.93318945169448852539, -R0 ;  /* 0x3f6ee58103000823 */ /* 0x000fc80000010800 */
[----:B------:R-:W-:-:S07]  /*d820*/  @!P0 FFMA.FTZ R0, R3, 0.93318945169448852539, R0 ;  /* 0x3f6ee58103008823 */ /* 0x000fce0000010000 */
.L_x_42377:
[----:B------:R-:W-:Y:S05]  /*d830*/  BSYNC B0 ;  /* 0x0000000000007941 */ /* 0x000fea0003800000 */
.L_x_42375:
        /* <DEDUP_REMOVED lines=12> */
.L_x_42334:
[----:B------:R-:W-:Y:S05]  /*d900*/  BSYNC B2 ;  /* 0x0000000000027941 */ /* 0x000fea0003800000 */
.L_x_42321:
        /* <DEDUP_REMOVED lines=42> */
.L_x_42381:
        /* <DEDUP_REMOVED lines=10> */
.L_x_42380:
[----:B------:R-:W-:-:S04]  /*dc50*/  FMUL.RZ R4, R4, 0.15915493667125701904 ;  /* 0x3e22f98304047820 */ /* 0x000fc8000040c000 */
[----:B------:R4:W0:Y:S08]  /*dc60*/  MUFU.SIN R17, R4 ;  /* 0x0000000400117308 */ /* 0x0008300000000400 */
[----:B------:R4:W0:Y:S01]  /*dc70*/  MUFU.COS R16, R4 ;  /* 0x0000000400107308 */ /* 0x0008220000000000 */
[----:B------:R-:W-:Y:S05]  /*dc80*/  BRA `(.L_x_42382) ;  /* 0x00000000000c7947 */ /* 0x000fea0003800000 */
.L_x_42379:
[----:B------:R-:W-:Y:S01]  /*dc90*/  FMUL.FTZ R16, R33, 1.4426950216293334961 ;  /* 0x3fb8aa3b21107820 */ /* 0x000fe20000410000 */
[----:B------:R-:W-:-:S05]  /*dca0*/  MOV R17, R4 ;  /* 0x0000000400117202 */ /* 0x000fca0000000f00 */
[----:B------:R-:W4:Y:S02]  /*dcb0*/  MUFU.EX2 R16, R16 ;  /* 0x0000001000107308 */ /* 0x000f240000000800 */
.L_x_42382:
[----:B------:R-:W-:Y:S05]  /*dcc0*/  BSYNC B0 ;  /* 0x0000000000007941 */ /* 0x000fea0003800000 */
.L_x_42378:
        /* <DEDUP_REMOVED lines=61> */
.L_x_42390:
[----:B------:R-:W-:Y:S05]  /*e0a0*/  BSYNC B0 ;  /* 0x0000000000007941 */ /* 0x000fea0003800000 */
.L_x_42389:
[----:B------:R-:W-:Y:S01]  /*e0b0*/  BSSY B3, `(.L_x_42391) ;  /* 0x0000007000037945 */ /* 0x000fe20003800000 */
[----:B------:R-:W-:-:S03]  /*e0c0*/  FFMA R0, R7, R5, R4 ;  /* 0x0000000507007223 */ /* 0x000fc60000000004 */
[----:B------:R-:W-:Y:S05]  /*e0d0*/  @!P0 BRA `(.L_x_42392) ;  /* 0x0000000000108947 */ /* 0x000fea0003800000 */
[----:B------:R-:W-:Y:S02]  /*e0e0*/  MOV R41, R26 ;  /* 0x0000001a00297202 */ /* 0x000fe40000000f00 */
[----:B------:R-:W-:Y:S02]  /*e0f0*/  MOV R0, R27 ;  /* 0x0000001b00007202 */ /* 0x000fe40000000f00 */
[----:B------:R-:W-:-:S07]  /*e100*/  MOV R2, 0xe120 ;  /* 0x0000e12000027802 */ /* 0x000fce0000000f00 */
[----:B0123--:R-:W-:Y:S05]  /*e110*/  CALL.REL.NOINC `($__internal_81_$__cuda_sm3x_div_rn_ftz_f32_slowpath) ;  /* 0x000001e800a47944 */ /* 0x00ffea0003c00000 */
.L_x_42392:
[----:B------:R-:W-:Y:S05]  /*e120*/  BSYNC B3 ;  /* 0x0000000000037941 */ /* 0x000fea0003800000 */
.L_x_42391:
        /* <DEDUP_REMOVED lines=18> */
.L_x_42394:
[----:B------:R-:W-:Y:S02]  /*e250*/  ISETP.GE.AND P0, PT, R18, RZ, PT ;  /* 0x000000ff1200720c */ /* 0x000fe40003f06270 */
[----:B------:R-:W-:-:S11]  /*e260*/  MOV R3, 0x3fd774eb ;  /* 0x3fd774eb00037802 */ /* 0x000fd60000000f00 */
[----:B------:R-:W-:-:S04]  /*e270*/  @P0 FFMA.FTZ R0, R3, 0.93318945169448852539, -R0 ;  /* 0x3f6ee58103000823 */ /* 0x000fc80000010800 */
[----:B------:R-:W-:-:S07]  /*e280*/  @!P0 FFMA.FTZ R0, R3, 0.93318945169448852539, R0 ;  /* 0x3f6ee58103008823 */ /* 0x000fce0000010000 */
.L_x_42395:
[----:B------:R-:W-:Y:S05]  /*e290*/  BSYNC B0 ;  /* 0x0000000000007941 */ /* 0x000fea0003800000 */
.L_x_42393:
        /* <DEDUP_REMOVED lines=12> */
.L_x_42388:
        /* <DEDUP_REMOVED lines=17> */
.L_x_42399:
[----:B------:R-:W-:Y:S05]  /*e470*/  BSYNC B3 ;  /* 0x0000000000037941 */ /* 0x000fea0003800000 */
.L_x_42398:
        /* <DEDUP_REMOVED lines=18> */
.L_x_42401:
[----:B------:R-:W-:Y:S02]  /*e5a0*/  ISETP.GE.AND P0, PT, R18, RZ, PT ;  /* 0x000000ff1200720c */ /* 0x000fe40003f06270 */
[----:B------:R-:W-:-:S11]  /*e5b0*/  MOV R3, 0x3fd774eb ;  /* 0x3fd774eb00037802 */ /* 0x000fd60000000f00 */
[----:B------:R-:W-:-:S04]  /*e5c0*/  @P0 FFMA.FTZ R0, R3, 0.93318945169448852539, -R0 ;  /* 0x3f6ee58103000823 */ /* 0x000fc80000010800 */
[----:B------:R-:W-:-:S07]  /*e5d0*/  @!P0 FFMA.FTZ R0, R3, 0.93318945169448852539, R0 ;  /* 0x3f6ee58103008823 */ /* 0x000fce0000010000 */
.L_x_42402:
[----:B------:R-:W-:Y:S05]  /*e5e0*/  BSYNC B0 ;  /* 0x0000000000007941 */ /* 0x000fea0003800000 */
.L_x_42400:
        /* <DEDUP_REMOVED lines=13> */
.L_x_42397:
        /* <DEDUP_REMOVED lines=25> */
.L_x_42404:
        /* <DEDUP_REMOVED lines=40> */
.L_x_42403:
        /* <DEDUP_REMOVED lines=48> */
.L_x_42406:
[----:B------:R-:W-:Y:S05]  /*edd0*/  BSYNC B0 ;  /* 0x0000000000007941 */ /* 0x000fea0003800000 */
.L_x_42405:
[----:B------:R-:W-:Y:S01]  /*ede0*/  BSSY B3, `(.L_x_42407) ;  /* 0x0000007000037945 */ /* 0x000fe20003800000 */
[----:B------:R-:W-:-:S03]  /*edf0*/  FFMA R0, R7, R4, R2 ;  /* 0x0000000407007223 */ /* 0x000fc60000000002 */
[----:B------:R-:W-:Y:S05]  /*ee00*/  @!P3 BRA `(.L_x_42408) ;  /* 0x000000000010b947 */ /* 0x000fea0003800000 */
[----:B------:R-:W-:Y:S02]  /*ee10*/  MOV R41, R26 ;  /* 0x0000001a00297202 */ /* 0x000fe40000000f00 */
[----:B------:R-:W-:Y:S02]  /*ee20*/  MOV R0, R27 ;  /* 0x0000001b00007202 */ /* 0x000fe40000000f00 */
[----:B------:R-:W-:-:S07]  /*ee30*/  MOV R2, 0xee50 ;  /* 0x0000ee5000027802 */ /* 0x000fce0000000f00 */
[----:B0123--:R-:W-:Y:S05]  /*ee40*/  CALL.REL.NOINC `($__internal_81_$__cuda_sm3x_div_rn_ftz_f32_slowpath) ;  /* 0x000001dc00587944 */ /* 0x00ffea0003c00000 */
.L_x_42408:
[----:B------:R-:W-:Y:S05]  /*ee50*/  BSYNC B3 ;  /* 0x0000000000037941 */ /* 0x000fea0003800000 */
.L_x_42407:
        /* <DEDUP_REMOVED lines=18> */
.L_x_42410:
[----:B------:R-:W-:Y:S02]  /*ef80*/  ISETP.GE.AND P0, PT, R18, RZ, PT ;  /* 0x000000ff1200720c */ /* 0x000fe40003f06270 */
[----:B------:R-:W-:-:S11]  /*ef90*/  MOV R3, 0x3fd774eb ;  /* 0x3fd774eb00037802 */ /* 0x000fd60000000f00 */
[----:B------:R-:W-:-:S04]  /*efa0*/  @P0 FFMA.FTZ R0, R3, 0.93318945169448852539, -R0 ;  /* 0x3f6ee58103000823 */ /* 0x000fc80000010800 */
[----:B------:R-:W-:-:S07]  /*efb0*/  @!P0 FFMA.FTZ R0, R3, 0.93318945169448852539, R0 ;  /* 0x3f6ee58103008823 */ /* 0x000fce0000010000 */
.L_x_42411:
[----:B------:R-:W-:Y:S05]  /*efc0*/  BSYNC B0 ;  /* 0x0000000000007941 */ /* 0x000fea0003800000 */
.L_x_42409:
        /* <DEDUP_REMOVED lines=12> */
.L_x_42387:
        /* <DEDUP_REMOVED lines=13> */
.L_x_42413:
[----:B------:R-:W-:Y:S05]  /*f160*/  BSYNC B3 ;  /* 0x0000000000037941 */ /* 0x000fea0003800000 */
.L_x_42412:
        /* <DEDUP_REMOVED lines=18> */
.L_x_42415:
[----:B------:R-:W-:Y:S02]  /*f290*/  ISETP.GE.AND P0, PT, R18, RZ, PT ;  /* 0x000000ff1200720c */ /* 0x000fe40003f06270 */
[----:B------:R-:W-:-:S11]  /*f2a0*/  MOV R3, 0x3fd774eb ;  /* 0x3fd774eb00037802 */ /* 0x000fd60000000f00 */
[----:B------:R-:W-:-:S04]  /*f2b0*/  @P0 FFMA.FTZ R0, R3, 0.93318945169448852539, -R0 ;  /* 0x3f6ee58103000823 */ /* 0x000fc80000010800 */
[----:B------:R-:W-:-:S07]  /*f2c0*/  @!P0 FFMA.FTZ R0, R3, 0.93318945169448852539, R0 ;  /* 0x3f6ee58103008823 */ /* 0x000fce0000010000 */
.L_x_42416:
[----:B------:R-:W-:Y:S05]  /*f2d0*/  BSYNC B0 ;  /* 0x0000000000007941 */ /* 0x000fea0003800000 */
.L_x_42414:
        /* <DEDUP_REMOVED lines=27> */
.L_x_42386:
        /* <DEDUP_REMOVED lines=39> */
.L_x_42419:
[----:B------:R-:W-:Y:S05]  /*f700*/  BSYNC B0 ;  /* 0x0000000000007941 */ /* 0x000fea0003800000 */
.L_x_42418:
[----:B------:R-:W-:Y:S01]  /*f710*/  BSSY B3, `(.L_x_42420) ;  /* 0x0000007000037945 */ /* 0x000fe20003800000 */
[----:B------:R-:W-:-:S03]  /*f720*/  FFMA R0, R3, R4, R2 ;  /* 0x0000000403007223 */ /* 0x000fc60000000002 */
[----:B------:R-:W-:Y:S05]  /*f730*/  @!P0 BRA `(.L_x_42421) ;  /* 0x0000000000108947 */ /* 0x000fea0003800000 */
[----:B------:R-:W-:Y:S01]  /*f740*/  HFMA2.MMA R0, -RZ, RZ, 1.875, 0 ;  /* 0x3f800000ff007435 */ /* 0x000fe200000001ff */
[----:B------:R-:W-:Y:S02]  /*f750*/  MOV R41, R26 ;  /* 0x0000001a00297202 */ /* 0x000fe40000000f00 */
[----:B------:R-:W-:-:S08]  /*f760*/  MOV R2, 0xf780 ;  /* 0x0000f78000027802 */ /* 0x000fd00000000f00 */
[----:B-123--:R-:W-:Y:S05]  /*f770*/  CALL.REL.NOINC `($__internal_81_$__cuda_sm3x_div_rn_ftz_f32_slowpath) ;  /* 0x000001d4000c7944 */ /* 0x00efea0003c00000 */
.L_x_42421:
[----:B------:R-:W-:Y:S05]  /*f780*/  BSYNC B3 ;  /* 0x0000000000037941 */ /* 0x000fea0003800000 */
.L_x_42420:
        /* <DEDUP_REMOVED lines=18> */
.L_x_42423:
[----:B------:R-:W-:Y:S02]  /*f8b0*/  ISETP.GE.AND P0, PT, R18, RZ, PT ;  /* 0x000000ff1200720c */ /* 0x000fe40003f06270 */
[----:B------:R-:W-:-:S11]  /*f8c0*/  MOV R3, 0x3fd774eb ;  /* 0x3fd774eb00037802 */ /* 0x000fd60000000f00 */
[----:B------:R-:W-:-:S04]  /*f8d0*/  @P0 FFMA.FTZ R0, R3, 0.93318945169448852539, -R0 ;  /* 0x3f6ee58103000823 */ /* 0x000fc80000010800 */
[----:B------:R-:W-:-:S07]  /*f8e0*/  @!P0 FFMA.FTZ R0, R3, 0.93318945169448852539, R0 ;  /* 0x3f6ee58103008823 */ /* 0x000fce0000010000 */
.L_x_42424:
[----:B------:R-:W-:Y:S05]  /*f8f0*/  BSYNC B0 ;  /* 0x0000000000007941 */ /* 0x000fea0003800000 */
.L_x_42422:
        /* <DEDUP_REMOVED lines=10> */
.L_x_42417:
        /* <DEDUP_REMOVED lines=13> */
.L_x_42426:
[----:B------:R-:W-:Y:S05]  /*fa70*/  BSYNC B3 ;  /* 0x0000000000037941 */ /* 0x000fea0003800000 */
.L_x_42425:
        /* <DEDUP_REMOVED lines=18> */
.L_x_42428:
[----:B------:R-:W-:Y:S02]  /*fba0*/  ISETP.GE.AND P0, PT, R18, RZ, PT ;  /* 0x000000ff1200720c */ /* 0x000fe40003f06270 */
[----:B------:R-:W-:-:S11]  /*fbb0*/  MOV R3, 0x3fd774eb ;  /* 0x3fd774eb00037802 */ /* 0x000fd60000000f00 */
[----:B------:R-:W-:-:S04]  /*fbc0*/  @P0 FFMA.FTZ R0, R3, 0.93318945169448852539, -R0 ;  /* 0x3f6ee58103000823 */ /* 0x000fc80000010800 */
[----:B------:R-:W-:-:S07]  /*fbd0*/  @!P0 FFMA.FTZ R0, R3, 0.93318945169448852539, R0 ;  /* 0x3f6ee58103008823 */ /* 0x000fce0000010000 */
.L_x_42429:
[----:B------:R-:W-:Y:S05]  /*fbe0*/  BSYNC B0 ;  /* 0x0000000000007941 */ /* 0x000fea0003800000 */
.L_x_42427:
        /* <DEDUP_REMOVED lines=11> */
.L_x_42385:
        /* <DEDUP_REMOVED lines=34> */
.L_x_42431:
[----:B------:R-:W-:Y:S05]  /*fec0*/  BSYNC B3 ;  /* 0x0000000000037941 */ /* 0x000fea0003800000 */
.L_x_42430:
        /* <DEDUP_REMOVED lines=18> */
.L_x_42433:
[----:B------:R-:W-:Y:S02]  /*fff0*/  ISETP.GE.AND P0, PT, R18, RZ, PT ;  /* 0x000000ff1200720c */ /* 0x000fe40003f06270 */
[----:B------:R-:W-:-:S11]  /*10000*/  MOV R3, 0x3fd774eb ;  /* 0x3fd774eb00037802 */ /* 0x000fd60000000f00 */
[----:B------:R-:W-:-:S04]  /*10010*/  @P0 FFMA.FTZ R0, R3, 0.93318945169448852539, -R0 ;  /* 0x3f6ee58103000823 */ /* 0x000fc80000010800 */
[----:B------:R-:W-:-:S07]  /*10020*/  @!P0 FFMA.FTZ R0, R3, 0.93318945169448852539, R0 ;  /* 0x3f6ee58103008823 */ /* 0x000fce0000010000 */
.L_x_42434:
[----:B------:R-:W-:Y:S05]  /*10030*/  BSYNC B0 ;  /* 0x0000000000007941 */ /* 0x000fea0003800000 */
.L_x_42432:
        /* <DEDUP_REMOVED lines=11> */
.L_x_42384:
        /* <DEDUP_REMOVED lines=26> */
.L_x_42436:
[----:B------:R-:W-:Y:S05]  /*10290*/  BSYNC B3 ;  /* 0x0000000000037941 */ /* 0x000fea0003800000 */
.L_x_42435:
        /* <DEDUP_REMOVED lines=18> */
.L_x_42438:
[----:B------:R-:W-:Y:S02]  /*103c0*/  ISETP.GE.AND P0, PT, R18, RZ, PT ;  /* 0x000000ff1200720c */ /* 0x000fe40003f06270 */
[----:B------:R-:W-:-:S11]  /*103d0*/  MOV R3, 0x3fd774eb ;  /* 0x3fd774eb00037802 */ /* 0x000fd60000000f00 */
[----:B------:R-:W-:-:S04]  /*103e0*/  @P0 FFMA.FTZ R0, R3, 0.93318945169448852539, -R0 ;  /* 0x3f6ee58103000823 */ /* 0x000fc80000010800 */
[----:B------:R-:W-:-:S07]  /*103f0*/  @!P0 FFMA.FTZ R0, R3, 0.93318945169448852539, R0 ;  /* 0x3f6ee58103008823 */ /* 0x000fce0000010000 */
.L_x_42439:
[----:B------:R-:W-:Y:S05]  /*10400*/  BSYNC B0 ;  /* 0x0000000000007941 */ /* 0x000fea0003800000 */
.L_x_42437:
        /* <DEDUP_REMOVED lines=12> */
.L_x_42396:
[----:B------:R-:W-:Y:S05]  /*104d0*/  BSYNC B2 ;  /* 0x0000000000027941 */ /* 0x000fea0003800000 */
.L_x_42383:
        /* <DEDUP_REMOVED lines=42> */
.L_x_42443:
        /* <DEDUP_REMOVED lines=10> */
.L_x_42442:
[----:B------:R-:W-:-:S04]  /*10820*/  FMUL.RZ R4, R4, 0.15915493667125701904 ;  /* 0x3e22f98304047820 */ /* 0x000fc8000040c000 */
[----:B------:R4:W0:Y:S08]  /*10830*/  MUFU.SIN R19, R4 ;  /* 0x0000000400137308 */ /* 0x0008300000000400 */
[----:B------:R4:W0:Y:S01]  /*10840*/  MUFU.COS R18, R4 ;  /* 0x0000000400127308 */ /* 0x0008220000000000 */
[----:B------:R-:W-:Y:S05]  /*10850*/  BRA `(.L_x_42444) ;  /* 0x00000000000c7947 */ /* 0x000fea0003800000 */
.L_x_42441:
[----:B------:R-:W-:Y:S01]  /*10860*/  FMUL.FTZ R18, R35, 1.4426950216293334961 ;  /* 0x3fb8aa3b23127820 */ /* 0x000fe20000410000 */
[----:B------:R-:W-:-:S05]  /*10870*/  MOV R19, R4 ;  /* 0x0000000400137202 */ /* 0x000fca0000000f00 */
[----:B------:R-:W4:Y:S02]  /*10880*/  MUFU.EX2 R18, R18 ;  /* 0x0000001200127308 */ /* 0x000f240000000800 */
.L_x_42444:
[----:B------:R-:W-:Y:S05]  /*10890*/  BSYNC B0 ;  /* 0x0000000000007941 */ /* 0x000fea0003800000 */
.L_x_42440:
        /* <DEDUP_REMOVED lines=61> */
.L_x_42452:
[----:B------:R-:W-:Y:S05]  /*10c70*/  BSYNC B0 ;  /* 0x0000000000007941 */ /* 0x000fea0003800000 */
.L_x_42451:
[----:B------:R-:W-:Y:S01]  /*10c80*/  BSSY B3, `(.L_x_42453) ;  /* 0x0000007000037945 */ /* 0x000fe20003800000 */
[----:B------:R-:W-:-:S03]  /*10c90*/  FFMA R0, R7, R4, R2 ;  /* 0x0000000407007223 */ /* 0x000fc60000000002 */
[----:B------:R-:W-:Y:S05]  /*10ca0*/  @!P0 BRA `(.L_x_42454) ;  /* 0x0000000000108947 */ /* 0x000fea0003800000 */
[----:B------:R-:W-:Y:S02]  /*10cb0*/  MOV R41, R26 ;  /* 0x0000001a00297202 */ /* 0x000fe40000000f00 */
[----:B------:R-:W-:Y:S02]  /*10cc0*/  MOV R0, R27 ;  /* 0x0000001b00007202 */ /* 0x000fe40000000f00 */
[----:B------:R-:W-:-:S07]  /*10cd0*/  MOV R2, 0x10cf0 ;  /* 0x00010cf000027802 */ /* 0x000fce0000000f00 */
[----:B0123--:R-:W-:Y:S05]  /*10ce0*/  CALL.REL.NOINC `($__internal_81_$__cuda_sm3x_div_rn_ftz_f32_slowpath) ;  /* 0x000001bc00b07944 */ /* 0x00ffea0003c00000 */
.L_x_42454:
[----:B------:R-:W-:Y:S05]  /*10cf0*/  BSYNC B3 ;  /* 0x0000000000037941 */ /* 0x000fea0003800000 */
.L_x_42453:
        /* <DEDUP_REMOVED lines=18> */
.L_x_42456:
[----:B------:R-:W-:Y:S02]  /*10e20*/  ISETP.GE.AND P0, PT, R20, RZ, PT ;  /* 0x000000ff1400720c */ /* 0x000fe40003f06270 */
[----:B------:R-:W-:-:S11]  /*10e30*/  MOV R3, 0x3fd774eb ;  /* 0x3fd774eb00037802 */ /* 0x000fd60000000f00 */
[----:B------:R-:W-:-:S04]  /*10e40*/  @P0 FFMA.FTZ R0, R3, 0.93318945169448852539, -R0 ;  /* 0x3f6ee58103000823 */ /* 0x000fc80000010800 */
[----:B------:R-:W-:-:S07]  /*10e50*/  @!P0 FFMA.FTZ R0, R3, 0.93318945169448852539, R0 ;  /* 0x3f6ee58103008823 */ /* 0x000fce0000010000 */
.L_x_42457:
[----:B------:R-:W-:Y:S05]  /*10e60*/  BSYNC B0 ;  /* 0x0000000000007941 */ /* 0x000fea0003800000 */
.L_x_42455:
        /* <DEDUP_REMOVED lines=12> */
.L_x_42450:
        /* <DEDUP_REMOVED lines=17> */
.L_x_42461:
[----:B------:R-:W-:Y:S05]  /*11040*/  BSYNC B3 ;  /* 0x0000000000037941 */ /* 0x000fea0003800000 */
.L_x_42460:
        /* <DEDUP_REMOVED lines=18> */
.L_x_42463:
[----:B------:R-:W-:Y:S02]  /*11170*/  ISETP.GE.AND P0, PT, R20, RZ, PT ;  /* 0x000000ff1400720c */ /* 0x000fe40003f06270 */
[----:B------:R-:W-:-:S11]  /*11180*/  MOV R3, 0x3fd774eb ;  /* 0x3fd774eb00037802 */ /* 0x000fd60000000f00 */
[----:B------:R-:W-:-:S04]  /*11190*/  @P0 FFMA.FTZ R0, R3, 0.93318945169448852539, -R0 ;  /* 0x3f6ee58103000823 */ /* 0x000fc80000010800 */
[----:B------:R-:W-:-:S07]  /*111a0*/  @!P0 FFMA.FTZ R0, R3, 0.93318945169448852539, R0 ;  /* 0x3f6ee58103008823 */ /* 0x000fce0000010000 */
.L_x_42464:
[----:B------:R-:W-:Y:S05]  /*111b0*/  BSYNC B0 ;  /* 0x0000000000007941 */ /* 0x000fea0003800000 */
.L_x_42462:
        /* <DEDUP_REMOVED lines=13> */
.L_x_42459:
        /* <DEDUP_REMOVED lines=25> */
.L_x_42466:
        /* <DEDUP_REMOVED lines=40> */
.L_x_42465:
        /* <DEDUP_REMOVED lines=48> */
.L_x_42468:
[----:B------:R-:W-:Y:S05]  /*119a0*/  BSYNC B0 ;  /* 0x0000000000007941 */ /* 0x000fea0003800000 */
.L_x_42467:
[----:B------:R-:W-:Y:S01]  /*119b0*/  BSSY B3, `(.L_x_42469) ;  /* 0x0000007000037945 */ /* 0x000fe20003800000 */
[----:B------:R-:W-:-:S03]  /*119c0*/  FFMA R0, R5, R4, R2 ;  /* 0x0000000405007223 */ /* 0x000fc60000000002 */
[----:B------:R-:W-:Y:S05]  /*119d0*/  @!P3 BRA `(.L_x_42470) ;  /* 0x000000000010b947 */ /* 0x000fea0003800000 */
[----:B------:R-:W-:Y:S02]  /*119e0*/  MOV R41, R26 ;  /* 0x0000001a00297202 */ /* 0x000fe40000000f00 */
[----:B------:R-:W-:Y:S02]  /*119f0*/  MOV R0, R27 ;  /* 0x0000001b00007202 */ /* 0x000fe40000000f00 */
[----:B------:R-:W-:-:S07]  /*11a00*/  MOV R2, 0x11a20 ;  /* 0x00011a2000027802 */ /* 0x000fce0000000f00 */
[----:B0123--:R-:W-:Y:S05]  /*11a10*/  CALL.REL.NOINC `($__internal_81_$__cuda_sm3x_div_rn_ftz_f32_slowpath) ;  /* 0x000001b000647944 */ /* 0x00ffea0003c00000 */
.L_x_42470:
[----:B------:R-:W-:Y:S05]  /*11a20*/  BSYNC B3 ;  /* 0x0000000000037941 */ /* 0x000fea0003800000 */
.L_x_42469:
        /* <DEDUP_REMOVED lines=18> */
.L_x_42472:
[----:B------:R-:W-:Y:S02]  /*11b50*/  ISETP.GE.AND P0, PT, R20, RZ, PT ;  /* 0x000000ff1400720c */ /* 0x000fe40003f06270 */
[----:B------:R-:W-:-:S11]  /*11b60*/  MOV R3, 0x3fd774eb ;  /* 0x3fd774eb00037802 */ /* 0x000fd60000000f00 */
[----:B------:R-:W-:-:S04]  /*11b70*/  @P0 FFMA.FTZ R0, R3, 0.93318945169448852539, -R0 ;  /* 0x3f6ee58103000823 */ /* 0x000fc80000010800 */
[----:B------:R-:W-:-:S07]  /*11b80*/  @!P0 FFMA.FTZ R0, R3, 0.93318945169448852539, R0 ;  /* 0x3f6ee58103008823 */ /* 0x000fce0000010000 */
.L_x_42473:
[----:B------:R-:W-:Y:S05]  /*11b90*/  BSYNC B0 ;  /* 0x0000000000007941 */ /* 0x000fea0003800000 */
.L_x_42471:
        /* <DEDUP_REMOVED lines=12> */
.L_x_42449:
        /* <DEDUP_REMOVED lines=13> */
.L_x_42475:
[----:B------:R-:W-:Y:S05]  /*11d30*/  BSYNC B3 ;  /* 0x0000000000037941 */ /* 0x000fea0003800000 */
.L_x_42474:
        /* <DEDUP_REMOVED lines=18> */
.L_x_42477:
[----:B------:R-:W-:Y:S02]  /*11e60*/  ISETP.GE.AND P0, PT, R20, RZ, PT ;  /* 0x000000ff1400720c */ /* 0x000fe40003f06270 */
[----:B------:R-:W-:-:S11]  /*11e70*/  MOV R3, 0x3fd774eb ;  /* 0x3fd774eb00037802 */ /* 0x000fd60000000f00 */
[----:B------:R-:W-:-:S04]  /*11e80*/  @P0 FFMA.FTZ R0, R3, 0.93318945169448852539, -R0 ;  /* 0x3f6ee58103000823 */ /* 0x000fc80000010800 */
[----:B------:R-:W-:-:S07]  /*11e90*/  @!P0 FFMA.FTZ R0, R3, 0.93318945169448852539, R0 ;  /* 0x3f6ee58103008823 */ /* 0x000fce0000010000 */
.L_x_42478:
[----:B------:R-:W-:Y:S05]  /*11ea0*/  BSYNC B0 ;  /* 0x0000000000007941 */ /* 0x000fea0003800000 */
.L_x_42476:
        /* <DEDUP_REMOVED lines=27> */
.L_x_42448:
        /* <DEDUP_REMOVED lines=39> */
.L_x_42481:
[----:B------:R-:W-:Y:S05]  /*122d0*/  BSYNC B0 ;  /* 0x0000000000007941 */ /* 0x000fea0003800000 */
.L_x_42480:
[----:B------:R-:W-:Y:S01]  /*122e0*/  BSSY B3, `(.L_x_42482) ;  /* 0x0000007000037945 */ /* 0x000fe20003800000 */
[----:B------:R-:W-:-:S03]  /*122f0*/  FFMA R0, R3, R4, R2 ;  /* 0x0000000403007223 */ /* 0x000fc60000000002 */
[----:B------:R-:W-:Y:S05]  /*12300*/  @!P0 BRA `(.L_x_42483) ;  /* 0x0000000000108947 */ /* 0x000fea0003800000 */
[----:B------:R-:W-:Y:S01]  /*12310*/  HFMA2.MMA R0, -RZ, RZ, 1.875, 0 ;  /* 0x3f800000ff007435 */ /* 0x000fe200000001ff */
[----:B------:R-:W-:Y:S02]  /*12320*/  MOV R41, R26 ;  /* 0x0000001a00297202 */ /* 0x000fe40000000f00 */
[----:B------:R-:W-:-:S08]  /*12330*/  MOV R2, 0x12350 ;  /* 0x0001235000027802 */ /* 0x000fd00000000f00 */
[----:B-123--:R-:W-:Y:S05]  /*12340*/  CALL.REL.NOINC `($__internal_81_$__cuda_sm3x_div_rn_ftz_f32_slowpath) ;  /* 0x000001a800187944 */ /* 0x00efea0003c00000 */
.L_x_42483:
[----:B------:R-:W-:Y:S05]  /*12350*/  BSYNC B3 ;  /* 0x0000000000037941 */ /* 0x000fea0003800000 */
.L_x_42482:
        /* <DEDUP_REMOVED lines=18> */
.L_x_42485:
[----:B------:R-:W-:Y:S02]  /*12480*/  ISETP.GE.AND P0, PT, R20, RZ, PT ;  /* 0x000000ff1400720c */ /* 0x000fe40003f06270 */
[----:B------:R-:W-:-:S11]  /*12490*/  MOV R3, 0x3fd774eb ;  /* 0x3fd774eb00037802 */ /* 0x000fd60000000f00 */
[----:B------:R-:W-:-:S04]  /*124a0*/  @P0 FFMA.FTZ R0, R3, 0.93318945169448852539, -R0 ;  /* 0x3f6ee58103000823 */ /* 0x000fc80000010800 */
[----:B------:R-:W-:-:S07]  /*124b0*/  @!P0 FFMA.FTZ R0, R3, 0.93318945169448852539, R0 ;  /* 0x3f6ee58103008823 */ /* 0x000fce0000010000 */
.L_x_42486:
[----:B------:R-:W-:Y:S05]  /*124c0*/  BSYNC B0 ;  /* 0x0000000000007941 */ /* 0x000fea0003800000 */
.L_x_42484:
        /* <DEDUP_REMOVED lines=10> */
.L_x_42479:
        /* <DEDUP_REMOVED lines=13> */
.L_x_42488:
[----:B------:R-:W-:Y:S05]  /*12640*/  BSYNC B3 ;  /* 0x0000000000037941 */ /* 0x000fea0003800000 */
.L_x_42487:
        /* <DEDUP_REMOVED lines=18> */
.L_x_42490:
[----:B------:R-:W-:Y:S02]  /*12770*/  ISETP.GE.AND P0, PT, R20, RZ, PT ;  /* 0x000000ff1400720c */ /* 0x000fe40003f06270 */
[----:B------:R-:W-:-:S11]  /*12780*/  MOV R3, 0x3fd774eb ;  /* 0x3fd774eb00037802 */ /* 0x000fd60000000f00 */
[----:B------:R-:W-:-:S04]  /*12790*/  @P0 FFMA.FTZ R0, R3, 0.93318945169448852539, -R0 ;  /* 0x3f6ee58103000823 */ /* 0x000fc80000010800 */
[----:B------:R-:W-:-:S07]  /*127a0*/  @!P0 FFMA.FTZ R0, R3, 0.93318945169448852539, R0 ;  /* 0x3f6ee58103008823 */ /* 0x000fce0000010000 */
.L_x_42491:
[----:B------:R-:W-:Y:S05]  /*127b0*/  BSYNC B0 ;  /* 0x0000000000007941 */ /* 0x000fea0003800000 */
.L_x_42489:
        /* <DEDUP_REMOVED lines=11> */
.L_x_42447:
        /* <DEDUP_REMOVED lines=34> */
.L_x_42493:
[----:B------:R-:W-:Y:S05]  /*12a90*/  BSYNC B3 ;  /* 0x0000000000037941 */ /* 0x000fea0003800000 */
.L_x_42492:
        /* <DEDUP_REMOVED lines=18> */
.L_x_42495:
[----:B------:R-:W-:Y:S02]  /*12bc0*/  ISETP.GE.AND P0, PT, R20, RZ, PT ;  /* 0x000000ff1400720c */ /* 0x000fe40003f06270 */
[----:B------:R-:W-:-:S11]  /*12bd0*/  MOV R3, 0x3fd774eb ;  /* 0x3fd774eb00037802 */ /* 0x000fd60000000f00 */
[----:B------:R-:W-:-:S04]  /*12be0*/  @P0 FFMA.FTZ R0, R3, 0.93318945169448852539, -R0 ;  /* 0x3f6ee58103000823 */ /* 0x000fc80000010800 */
[----:B------:R-:W-:-:S07]  /*12bf0*/  @!P0 FFMA.FTZ R0, R3, 0.93318945169448852539, R0 ;  /* 0x3f6ee58103008823 */ /* 0x000fce0000010000 */
.L_x_42496:
[----:B------:R-:W-:Y:S05]  /*12c00*/  BSYNC B0 ;  /* 0x0000000000007941 */ /* 0x000fea0003800000 */
.L_x_42494:
        /* <DEDUP_REMOVED lines=11> */
.L_x_42446:
        /* <DEDUP_REMOVED lines=26> */
.L_x_42498:
[----:B------:R-:W-:Y:S05]  /*12e60*/  BSYNC B3 ;  /* 0x0000000000037941 */ /* 0x000fea0003800000 */
.L_x_42497:
        /* <DEDUP_REMOVED lines=18> */
.L_x_42500:
[----:B------:R-:W-:Y:S02]  /*12f90*/  ISETP.GE.AND P0, PT, R20, RZ, PT ;  /* 0x000000ff1400720c */ /* 0x000fe40003f06270 */
[----:B------:R-:W-:-:S11]  /*12fa0*/  MOV R3, 0x3fd774eb ;  /* 0x3fd774eb00037802 */ /* 0x000fd60000000f00 */
[----:B------:R-:W-:-:S04]  /*12fb0*/  @P0 FFMA.FTZ R0, R3, 0.93318945169448852539, -R0 ;  /* 0x3f6ee58103000823 */ /* 0x000fc80000010800 */
[----:B------:R-:W-:-:S07]  /*12fc0*/  @!P0 FFMA.FTZ R0, R3, 0.93318945169448852539, R0 ;  /* 0x3f6ee58103008823 */ /* 0x000fce0000010000 */
.L_x_42501:
[----:B------:R-:W-:Y:S05]  /*12fd0*/  BSYNC B0 ;  /* 0x0000000000007941 */ /* 0x000fea0003800000 */
.L_x_42499:
        /* <DEDUP_REMOVED lines=12> */
.L_x_42458:
[----:B------:R-:W-:Y:S05]  /*130a0*/  BSYNC B2 ;  /* 0x0000000000027941 */ /* 0x000fea0003800000 */
.L_x_42445:
        /* <DEDUP_REMOVED lines=42> */
.L_x_42505:
        /* <DEDUP_REMOVED lines=10> */
.L_x_42504:
[----:B------:R-:W-:-:S04]  /*133f0*/  FMUL.RZ R4, R4, 0.15915493667125701904 ;  /* 0x3e22f98304047820 */ /* 0x000fc8000040c000 */
[----:B------:R4:W0:Y:S08]  /*13400*/  MUFU.SIN R21, R4 ;  /* 0x0000000400157308 */ /* 0x0008300000000400 */
[----:B------:R4:W0:Y:S01]  /*13410*/  MUFU.COS R20, R4 ;  /* 0x0000000400147308 */ /* 0x0008220000000000 */
[----:B------:R-:W-:Y:S05]  /*13420*/  BRA `(.L_x_42506) ;  /* 0x00000000000c7947 */ /* 0x000fea0003800000 */
.L_x_42503:
[----:B------:R-:W-:Y:S01]  /*13430*/  FMUL.FTZ R20, R37, 1.4426950216293334961 ;  /* 0x3fb8aa3b25147820 */ /* 0x000fe20000410000 */
[----:B------:R-:W-:-:S05]  /*13440*/  MOV R21, R4 ;  /* 0x0000000400157202 */ /* 0x000fca0000000f00 */
[----:B------:R-:W4:Y:S02]  /*13450*/  MUFU.EX2 R20, R20 ;  /* 0x0000001400147308 */ /* 0x000f240000000800 */
.L_x_42506:
[----:B------:R-:W-:Y:S05]  /*13460*/  BSYNC B0 ;  /* 0x0000000000007941 */ /* 0x000fea0003800000 */
.L_x_42502:
        /* <DEDUP_REMOVED lines=61> */
.L_x_42514:
[----:B------:R-:W-:Y:S05]  /*13840*/  BSYNC B0 ;  /* 0x0000000000007941 */ /* 0x000fea0003800000 */
.L_x_42513:
[----:B------:R-:W-:Y:S01]  /*13850*/  BSSY B3, `(.L_x_42515) ;  /* 0x0000007000037945 */ /* 0x000fe20003800000 */
[----:B------:R-:W-:-:S03]  /*13860*/  FFMA R0, R7, R4, R2 ;  /* 0x0000000407007223 */ /* 0x000fc60000000002 */
[----:B------:R-:W-:Y:S05]  /*13870*/  @!P0 BRA `(.L_x_42516) ;  /* 0x0000000000108947 */ /* 0x000fea0003800000 */
[----:B------:R-:W-:Y:S02]  /*13880*/  MOV R41, R26 ;  /* 0x0000001a00297202 */ /* 0x000fe40000000f00 */
[----:B------:R-:W-:Y:S02]  /*13890*/  MOV R0, R27 ;  /* 0x0000001b00007202 */ /* 0x000fe40000000f00 */
[----:B------:R-:W-:-:S07]  /*138a0*/  MOV R2, 0x138c0 ;  /* 0x000138c000027802 */ /* 0x000fce0000000f00 */
[----:B0123--:R-:W-:Y:S05]  /*138b0*/  CALL.REL.NOINC `($__internal_81_$__cuda_sm3x_div_rn_ftz_f32_slowpath) ;  /* 0x0000019000bc7944 */ /* 0x00ffea0003c00000 */
.L_x_42516:
[----:B------:R-:W-:Y:S05]  /*138c0*/  BSYNC B3 ;  /* 0x0000000000037941 */ /* 0x000fea0003800000 */
.L_x_42515:
        /* <DEDUP_REMOVED lines=18> */
.L_x_42518:
[----:B------:R-:W-:Y:S02]  /*139f0*/  ISETP.GE.AND P0, PT, R22, RZ, PT ;  /* 0x000000ff1600720c */ /* 0x000fe40003f06270 */
[----:B------:R-:W-:-:S11]  /*13a00*/  MOV R3, 0x3fd774eb ;  /* 0x3fd774eb00037802 */ /* 0x000fd60000000f00 */
[----:B------:R-:W-:-:S04]  /*13a10*/  @P0 FFMA.FTZ R0, R3, 0.93318945169448852539, -R0 ;  /* 0x3f6ee58103000823 */ /* 0x000fc80000010800 */
[----:B------:R-:W-:-:S07]  /*13a20*/  @!P0 FFMA.FTZ R0, R3, 0.93318945169448852539, R0 ;  /* 0x3f6ee58103008823 */ /* 0x000fce0000010000 */
.L_x_42519:
[----:B------:R-:W-:Y:S05]  /*13a30*/  BSYNC B0 ;  /* 0x0000000000007941 */ /* 0x000fea0003800000 */
.L_x_42517:
        /* <DEDUP_REMOVED lines=12> */
.L_x_42512:
        /* <DEDUP_REMOVED lines=17> */
.L_x_42523:
[----:B------:R-:W-:Y:S05]  /*13c10*/  BSYNC B3 ;  /* 0x0000000000037941 */ /* 0x000fea0003800000 */
.L_x_42522:
        /* <DEDUP_REMOVED lines=18> */
.L_x_42525:
[----:B------:R-:W-:Y:S02]  /*13d40*/  ISETP.GE.AND P0, PT, R22, RZ, PT ;  /* 0x000000ff1600720c */ /* 0x000fe40003f06270 */
[----:B------:R-:W-:-:S11]  /*13d50*/  MOV R3, 0x3fd774eb ;  /* 0x3fd774eb00037802 */ /* 0x000fd60000000f00 */
[----:B------:R-:W-:-:S04]  /*13d60*/  @P0 FFMA.FTZ R0, R3, 0.93318945169448852539, -R0 ;  /* 0x3f6ee58103000823 */ /* 0x000fc80000010800 */
[----:B------:R-:W-:-:S07]  /*13d70*/  @!P0 FFMA.FTZ R0, R3, 0.93318945169448852539, R0 ;  /* 0x3f6ee58103008823 */ /* 0x000fce0000010000 */
.L_x_42526:
[----:B------:R-:W-:Y:S05]  /*13d80*/  BSYNC B0 ;  /* 0x0000000000007941 */ /* 0x000fea0003800000 */
.L_x_42524:
        /* <DEDUP_REMOVED lines=13> */
.L_x_42521:
[----:B------:R-:W-:Y:S01]  /*13e60*/  LOP3.LUT R2, R27, 0xffff0000, RZ, 0xc0, !PT ;  /* 0xffff00001b027812 */ /* 0x000fe200078ec0ff */
[----:B------:R-:W-:Y:S01]  /*13e70*/  BSSY B0, `(.L_x_42527) ;  /* 0x000003f000007945 */ /* 0x000fe20003800000 */
[----:B------:R-:W-:-:S03]  /*13e80*/  LOP3.LUT R7, R26, 0xffff0000, RZ, 0xc0, !PT ;  /* 0xffff00001a077812 */ /* 0x000fc600078ec0ff */
[--C-:B----4-:R-:W-:Y:S01]  /*13e90*/  FADD.FTZ R4, R27, -R2.reuse ;  /* 0x800000021b047221 */ /* 0x110fe20000010000 */
[----:B------:R-:W-:Y:S01]  /*13ea0*/  FADD.FTZ R29, R2, R2 ;  /* 0x00000002021d7221 */ /* 0x000fe20000010000 */
[--C-:B------:R-:W-:Y:S01]  /*13eb0*/  FADD.FTZ R6, R26, -R7.reuse ;  /* 0x800000071a067221 */ /* 0x100fe20000010000 */
[C---:B------:R-:W-:Y:S01]  /*13ec0*/  FMUL.FTZ R3, R7.reuse, R7 ;  /* 0x0000000707037220 */ /* 0x040fe20000410000 */
[----:B------:R-:W-:Y:S01]  /*13ed0*/  FADD.FTZ R7, R7, R7 ;  /* 0x0000000707077221 */ /* 0x000fe20000010000 */
[----:B------:R-:W-:Y:S01]  /*13ee0*/  LOP3.LUT R5, R4, 0xffff0000, RZ, 0xc0, !PT ;  /* 0xffff000004057812 */ /* 0x000fe200078ec0ff */
[----:B------:R-:W-:Y:S01]  /*13ef0*/  FMUL.FTZ R0, R2, R2 ;  /* 0x0000000202007220 */ /* 0x000fe20000410000 */
[----:B------:R-:W-:-:S03]  /*13f00*/  LOP3.LUT R25, R6, 0xffff0000, RZ, 0xc0, !PT ;  /* 0xffff000006197812 */ /* 0x000fc600078ec0ff */
[--C-:B------:R-:W-:Y:S01]  /*13f10*/  FADD.FTZ R24, R4, -R5.reuse ;  /* 0x8000000504187221 */ /* 0x100fe20000010000 */
[----:B------:R-:W-:Y:S01]  /*13f20*/  FADD.FTZ R31, R5, R5 ;  /* 0x00000005051f7221 */ /* 0x000fe20000010000 */
[--C-:B------:R-:W-:Y:S01]  /*13f30*/  FADD.FTZ R28, R6, -R25.reuse ;  /* 0x80000019061c7221 */ /* 0x100fe20000010000 */
[C---:B------:R-:W-:Y:S01]  /*13f40*/  FMUL.FTZ R32, R25.reuse, R7 ;  /* 0x0000000719207220 */ /* 0x040fe20000410000 */
[C---:B------:R-:W-:Y:S01]  /*13f50*/  FMUL.FTZ R4, R25.reuse, R25 ;  /* 0x0000001919047220 */ /* 0x040fe20000410000 */
[----:B------:R-:W-:Y:S01]  /*13f60*/  FADD.FTZ R25, R25, R25 ;  /* 0x0000001919197221 */ /* 0x000fe20000010000 */
        /* <DEDUP_REMOVED lines=8> */
.L_x_42528:
        /* <DEDUP_REMOVED lines=40> */
.L_x_42527:
[----:B------:R-:W-:Y:S01]  /*14270*/  FADD.FTZ R0, R0, -1 ;  /* 0xbf80000000007421 */ /* 0x000fe20000010000 */
[----:B------:R-:W-:Y:S01]  /*14280*/  FCHK P3, R26, R27 ;  /* 0x0000001b1a007302 */ /* 0x000fe20000060000 */
[----:B------:R-:W-:Y:S02]  /*14290*/  BSSY B0, `(.L_x_42529) ;  /* 0x000002e000007945 */ /* 0x000fe40003800000 */
[----:B------:R-:W-:-:S04]  /*142a0*/  FADD.FTZ R3, R3, R0 ;  /* 0x0000000003037221 */ /* 0x000fc80000010000 */
[----:B------:R-:W-:-:S04]  /*142b0*/  FADD.FTZ R3, R30, R3 ;  /* 0x000000031e037221 */ /* 0x000fc80000010000 */
        /* <DEDUP_REMOVED lines=43> */
.L_x_42530:
[----:B------:R-:W-:Y:S05]  /*14570*/  BSYNC B0 ;  /* 0x0000000000007941 */ /* 0x000fea0003800000 */
.L_x_42529:
[----:B------:R-:W-:Y:S01]  /*14580*/  BSSY B3, `(.L_x_42531) ;  /* 0x0000007000037945 */ /* 0x000fe20003800000 */
[----:B------:R-:W-:-:S03]  /*14590*/  FFMA R0, R5, R4, R2 ;  /* 0x0000000405007223 */ /* 0x000fc60000000002 */
[----:B------:R-:W-:Y:S05]  /*145a0*/  @!P3 BRA `(.L_x_42532) ;  /* 0x000000000010b947 */ /* 0x000fea0003800000 */
[----:B------:R-:W-:Y:S02]  /*145b0*/  MOV R41, R26 ;  /* 0x0000001a00297202 */ /* 0x000fe40000000f00 */
[----:B------:R-:W-:Y:S02]  /*145c0*/  MOV R0, R27 ;  /* 0x0000001b00007202 */ /* 0x000fe40000000f00 */
[----:B------:R-:W-:-:S07]  /*145d0*/  MOV R2, 0x145f0 ;  /* 0x000145f000027802 */ /* 0x000fce0000000f00 */
[----:B0123--:R-:W-:Y:S05]  /*145e0*/  CALL.REL.NOINC `($__internal_81_$__cuda_sm3x_div_rn_ftz_f32_slowpath) ;  /* 0x0000018400707944 */ /* 0x00ffea0003c00000 */
.L_x_42532:
[----:B------:R-:W-:Y:S05]  /*145f0*/  BSYNC B3 ;  /* 0x0000000000037941 */ /* 0x000fea0003800000 */
.L_x_42531:
        /* <DEDUP_REMOVED lines=18> */
.L_x_42534:
[----:B------:R-:W-:Y:S02]  /*14720*/  ISETP.GE.AND P0, PT, R22, RZ, PT ;  /* 0x000000ff1600720c */ /* 0x000fe40003f06270 */
[----:B------:R-:W-:-:S11]  /*14730*/  MOV R3, 0x3fd774eb ;  /* 0x3fd774eb00037802 */ /* 0x000fd60000000f00 */
[----:B------:R-:W-:-:S04]  /*14740*/  @P0 FFMA.FTZ R0, R3, 0.93318945169448852539, -R0 ;  /* 0x3f6ee58103000823 */ /* 0x000fc80000010800 */
[----:B------:R-:W-:-:S07]  /*14750*/  @!P0 FFMA.FTZ R0, R3, 0.93318945169448852539, R0 ;  /* 0x3f6ee58103008823 */ /* 0x000fce0000010000 */
.L_x_42535:
[----:B------:R-:W-:Y:S05]  /*14760*/  BSYNC B0 ;  /* 0x0000000000007941 */ /* 0x000fea0003800000 */
.L_x_42533:
        /* <DEDUP_REMOVED lines=12> */
.L_x_42511:
        /* <DEDUP_REMOVED lines=13> */
.L_x_42537:
[----:B------:R-:W-:Y:S05]  /*14900*/  BSYNC B3 ;  /* 0x0000000000037941 */ /* 0x000fea0003800000 */
.L_x_42536:
        /* <DEDUP_REMOVED lines=18> */
.L_x_42539:
[----:B------:R-:W-:Y:S02]  /*14a30*/  ISETP.GE.AND P0, PT, R22, RZ, PT ;  /* 0x000000ff1600720c */ /* 0x000fe40003f06270 */
[----:B------:R-:W-:-:S11]  /*14a40*/  MOV R3, 0x3fd774eb ;  /* 0x3fd774eb00037802 */ /* 0x000fd60000000f00 */
[----:B------:R-:W-:-:S04]  /*14a50*/  @P0 FFMA.FTZ R0, R3, 0.93318945169448852539, -R0 ;  /* 0x3f6ee58103000823 */ /* 0x000fc80000010800 */
[----:B------:R-:W-:-:S07]  /*14a60*/  @!P0 FFMA.FTZ R0, R3, 0.93318945169448852539, R0 ;  /* 0x3f6ee58103008823 */ /* 0x000fce0000010000 */
.L_x_42540:
[----:B------:R-:W-:Y:S05]  /*14a70*/  BSYNC B0 ;  /* 0x0000000000007941 */ /* 0x000fea0003800000 */
.L_x_42538:
        /* <DEDUP_REMOVED lines=27> */
.L_x_42510:
        /* <DEDUP_REMOVED lines=39> */
.L_x_42543:
[----:B------:R-:W-:Y:S05]  /*14ea0*/  BSYNC B0 ;  /* 0x0000000000007941 */ /* 0x000fea0003800000 */
.L_x_42542:
[----:B------:R-:W-:Y:S01]  /*14eb0*/  BSSY B3, `(.L_x_42544) ;  /* 0x0000007000037945 */ /* 0x000fe20003800000 */
[----:B------:R-:W-:-:S03]  /*14ec0*/  FFMA R0, R3, R4, R2 ;  /* 0x0000000403007223 */ /* 0x000fc60000000002 */
[----:B------:R-:W-:Y:S05]  /*14ed0*/  @!P0 BRA `(.L_x_42545) ;  /* 0x0000000000108947 */ /* 0x000fea0003800000 */
[----:B------:R-:W-:Y:S01]  /*14ee0*/  HFMA2.MMA R0, -RZ, RZ, 1.875, 0 ;  /* 0x3f800000ff007435 */ /* 0x000fe200000001ff */
[----:B------:R-:W-:Y:S02]  /*14ef0*/  MOV R41, R26 ;  /* 0x0000001a00297202 */ /* 0x000fe40000000f00 */
[----:B------:R-:W-:-:S08]  /*14f00*/  MOV R2, 0x14f20 ;  /* 0x00014f2000027802 */ /* 0x000fd00000000f00 */
[----:B-123--:R-:W-:Y:S05]  /*14f10*/  CALL.REL.NOINC `($__internal_81_$__cuda_sm3x_div_rn_ftz_f32_slowpath) ;  /* 0x0000017c00247944 */ /* 0x00efea0003c00000 */
.L_x_42545:
[----:B------:R-:W-:Y:S05]  /*14f20*/  BSYNC B3 ;  /* 0x0000000000037941 */ /* 0x000fea0003800000 */
.L_x_42544:
        /* <DEDUP_REMOVED lines=18> */
.L_x_42547:
[----:B------:R-:W-:Y:S02]  /*15050*/  ISETP.GE.AND P0, PT, R22, RZ, PT ;  /* 0x000000ff1600720c */ /* 0x000fe40003f06270 */
[----:B------:R-:W-:-:S11]  /*15060*/  MOV R3, 0x3fd774eb ;  /* 0x3fd774eb00037802 */ /* 0x000fd60000000f00 */
[----:B------:R-:W-:-:S04]  /*15070*/  @P0 FFMA.FTZ R0, R3, 0.93318945169448852539, -R0 ;  /* 0x3f6ee58103000823 */ /* 0x000fc80000010800 */
[----:B------:R-:W-:-:S07]  /*15080*/  @!P0 FFMA.FTZ R0, R3, 0.93318945169448852539, R0 ;  /* 0x3f6ee58103008823 */ /* 0x000fce0000010000 */
.L_x_42548:
[----:B------:R-:W-:Y:S05]  /*15090*/  BSYNC B0 ;  /* 0x0000000000007941 */ /* 0x000fea0003800000 */
.L_x_42546:
        /* <DEDUP_REMOVED lines=10> */
.L_x_42541:
        /* <DEDUP_REMOVED lines=13> */
.L_x_42550:
[----:B------:R-:W-:Y:S05]  /*15210*/  BSYNC B3 ;  /* 0x0000000000037941 */ /* 0x000fea0003800000 */
.L_x_42549:
        /* <DEDUP_REMOVED lines=18> */
.L_x_42552:
[----:B------:R-:W-:Y:S02]  /*15340*/  ISETP.GE.AND P0, PT, R22, RZ, PT ;  /* 0x000000ff1600720c */ /* 0x000fe40003f06270 */
[----:B------:R-:W-:-:S11]  /*15350*/  MOV R3, 0x3fd774eb ;  /* 0x3fd774eb00037802 */ /* 0x000fd60000000f00 */
[----:B------:R-:W-:-:S04]  /*15360*/  @P0 FFMA.FTZ R0, R3, 0.93318945169448852539, -R0 ;  /* 0x3f6ee58103000823 */ /* 0x000fc80000010800 */
[----:B------:R-:W-:-:S07]  /*15370*/  @!P0 FFMA.FTZ R0, R3, 0.93318945169448852539, R0 ;  /* 0x3f6ee58103008823 */ /* 0x000fce0000010000 */
.L_x_42553:
[----:B------:R-:W-:Y:S05]  /*15380*/  BSYNC B0 ;  /* 0x0000000000007941 */ /* 0x000fea0003800000 */
.L_x_42551:
        /* <DEDUP_REMOVED lines=11> */
.L_x_42509:
        /* <DEDUP_REMOVED lines=34> */
.L_x_42555:
[----:B------:R-:W-:Y:S05]  /*15660*/  BSYNC B3 ;  /* 0x0000000000037941 */ /* 0x000fea0003800000 */
.L_x_42554:
        /* <DEDUP_REMOVED lines=18> */
.L_x_42557:
[----:B------:R-:W-:Y:S02]  /*15790*/  ISETP.GE.AND P0, PT, R22, RZ, PT ;  /* 0x000000ff1600720c */ /* 0x000fe40003f06270 */
[----:B------:R-:W-:-:S11]  /*157a0*/  MOV R3, 0x3fd774eb ;  /* 0x3fd774eb00037802 */ /* 0x000fd60000000f00 */
[----:B------:R-:W-:-:S04]  /*157b0*/  @P0 FFMA.FTZ R0, R3, 0.93318945169448852539, -R0 ;  /* 0x3f6ee58103000823 */ /* 0x000fc80000010800 */
[----:B------:R-:W-:-:S07]  /*157c0*/  @!P0 FFMA.FTZ R0, R3, 0.93318945169448852539, R0 ;  /* 0x3f6ee58103008823 */ /* 0x000fce0000010000 */
.L_x_42558:
[----:B------:R-:W-:Y:S05]  /*157d0*/  BSYNC B0 ;  /* 0x0000000000007941 */ /* 0x000fea0003800000 */
.L_x_42556:
        /* <DEDUP_REMOVED lines=11> */
.L_x_42508:
        /* <DEDUP_REMOVED lines=26> */
.L_x_42560:
[----:B------:R-:W-:Y:S05]  /*15a30*/  BSYNC B3 ;  /* 0x0000000000037941 */ /* 0x000fea0003800000 */
.L_x_42559:
        /* <DEDUP_REMOVED lines=18> */
.L_x_42562:
[----:B------:R-:W-:Y:S02]  /*15b60*/  ISETP.GE.AND P0, PT, R22, RZ, PT ;  /* 0x000000ff1600720c */ /* 0x000fe40003f06270 */
[----:B------:R-:W-:-:S11]  /*15b70*/  MOV R3, 0x3fd774eb ;  /* 0x3fd774eb00037802 */ /* 0x000fd60000000f00 */
[----:B------:R-:W-:-:S04]  /*15b80*/  @P0 FFMA.FTZ R0, R3, 0.93318945169448852539, -R0 ;  /* 0x3f6ee58103000823 */ /* 0x000fc80000010800 */
[----:B------:R-:W-:-:S07]  /*15b90*/  @!P0 FFMA.FTZ R0, R3, 0.93318945169448852539, R0 ;  /* 0x3f6ee58103008823 */ /* 0x000fce0000010000 */
.L_x_42563:
[----:B------:R-:W-:Y:S05]  /*15ba0*/  BSYNC B0 ;  /* 0x0000000000007941 */ /* 0x000fea0003800000 */
.L_x_42561:
        /* <DEDUP_REMOVED lines=12> */
.L_x_42520:
[----:B------:R-:W-:Y:S05]  /*15c70*/  BSYNC B2 ;  /* 0x0000000000027941 */ /* 0x000fea0003800000 */
.L_x_42507:
        /* <DEDUP_REMOVED lines=42> */
.L_x_42567:
        /* <DEDUP_REMOVED lines=10> */
.L_x_42566:
[----:B------:R-:W-:-:S04]  /*15fc0*/  FMUL.RZ R4, R4, 0.15915493667125701904 ;  /* 0x3e22f98304047820 */ /* 0x000fc8000040c000 */
[----:B------:R4:W0:Y:S08]  /*15fd0*/  MUFU.SIN R23, R4 ;  /* 0x0000000400177308 */ /* 0x0008300000000400 */
[----:B------:R4:W0:Y:S01]  /*15fe0*/  MUFU.COS R22, R4 ;  /* 0x0000000400167308 */ /* 0x0008220000000000 */
[----:B------:R-:W-:Y:S05]  /*15ff0*/  BRA `(.L_x_42568) ;  /* 0x00000000000c7947 */ /* 0x000fea0003800000 */
.L_x_42565:
[----:B------:R-:W-:Y:S01]  /*16000*/  FMUL.FTZ R22, R39, 1.4426950216293334961 ;  /* 0x3fb8aa3b27167820 */ /* 0x000fe20000410000 */
[----:B------:R-:W-:-:S05]  /*16010*/  MOV R23, R4 ;  /* 0x0000000400177202 */ /* 0x000fca0000000f00 */
[----:B------:R-:W4:Y:S02]  /*16020*/  MUFU.EX2 R22, R22 ;  /* 0x0000001600167308 */ /* 0x000f240000000800 */
.L_x_42568:
[----:B------:R-:W-:Y:S05]  /*16030*/  BSYNC B0 ;  /* 0x0000000000007941 */ /* 0x000fea0003800000 */
.L_x_42564:
        /* <DEDUP_REMOVED lines=10> */
.L_x_42072:
[----:B------:R-:W0:Y:S01]  /*160e0*/  S2R R0, SR_TID.X ;  /* 0x0000000000007919 */ /* 0x000e220000002100 */
[----:B------:R-:W-:Y:S02]  /*160f0*/  CS2R R8, SRZ ;  /* 0x0000000000087805 */ /* 0x000fe4000001ff00 */
[----:B------:R-:W-:Y:S02]  /*16100*/  CS2R R10, SRZ ;  /* 0x00000000000a7805 */ /* 0x000fe4000001ff00 */
[----:B0-----:R-:W-:-:S13]  /*16110*/  ISETP.GE.AND P0, PT, R0, UR4, PT ;  /* 0x0000000400007c0c */ /* 0x001fda000bf06270 */
[C---:B------:R-:W-:Y:S01]  /*16120*/  @!P0 IADD3 R23, R0.reuse, UR6, RZ ;  /* 0x0000000600178c10 */ /* 0x040fe2000fffe0ff */
[----:B------:R-:W0:Y:S01]  /*16130*/  @!P0 LDC.64 R28, c[0x0][0x228] ;  /* 0x00008a00ff1c8b82 */ /* 0x000e220000000a00 */
[----:B------:R-:W-:-:S04]  /*16140*/  @!P0 IADD3 R0, R0, 0x80, RZ ;  /* 0x0000008000008810 */ /* 0x000fc80007ffe0ff */
[----:B------:R-:W-:-:S03]  /*16150*/  ISETP.GE.AND P6, PT, R0, UR4, PT ;  /* 0x0000000400007c0c */ /* 0x000fc6000bfc6270 */
[----:B------:R-:W1:Y:S10]  /*16160*/  @!P0 LDC.64 R30, c[0x0][0x230] ;  /* 0x00008c00ff1e8b82 */ /* 0x000e740000000a00 */
[C---:B------:R-:W-:Y:S01]  /*16170*/  @!P6 IADD3 R7, R0.reuse, UR6, RZ ;  /* 0x000000060007ec10 */ /* 0x040fe2000fffe0ff */
[----:B------:R-:W2:Y:S01]  /*16180*/  @!P6 LDC.64 R2, c[0x0][0x228] ;  /* 0x00008a00ff02eb82 */ /* 0x000ea20000000a00 */
[----:B------:R-:W-:-:S04]  /*16190*/  @!P6 IADD3 R0, R0, 0x80, RZ ;  /* 0x000000800000e810 */ /* 0x000fc80007ffe0ff */
[----:B------:R-:W-:-:S03]  /*161a0*/  ISETP.GE.AND P5, PT, R0, UR4, PT ;  /* 0x0000000400007c0c */ /* 0x000fc6000bfa6270 */
[----:B------:R-:W3:Y:S10]  /*161b0*/  @!P6 LDC.64 R4, c[0x0][0x230] ;  /* 0x00008c00ff04eb82 */ /* 0x000ef40000000a00 */
[C---:B------:R-:W-:Y:S01]  /*161c0*/  @!P5 IADD3 R34, R0.reuse, UR6, RZ ;  /* 0x000000060022dc10 */ /* 0x040fe2000fffe0ff */
[----:B------:R-:W4:Y:S01]  /*161d0*/  @!P5 LDC.64 R32, c[0x0][0x228] ;  /* 0x00008a00ff20db82 */ /* 0x000f220000000a00 */
[----:B------:R-:W-:-:S04]  /*161e0*/  @!P5 IADD3 R0, R0, 0x80, RZ ;  /* 0x000000800000d810 */ /* 0x000fc80007ffe0ff */
[----:B------:R-:W-:Y:S01]  /*161f0*/  ISETP.GE.AND P4, PT, R0, UR4, PT ;  /* 0x0000000400007c0c */ /* 0x000fe2000bf86270 */
[C---:B--2---:R-:W-:Y:S02]  /*16200*/  @!P6 IMAD.WIDE.U32 R2, R7.reuse, 0x8, R2 ;  /* 0x000000080702e825 */ /* 0x044fe400078e0002 */
[----:B------:R-:W2:Y:S03]  /*16210*/  @!P5 LDC.64 R20, c[0x0][0x230] ;  /* 0x00008c00ff14db82 */ /* 0x000ea60000000a00 */
[----:B------:R0:W5:Y:S01]  /*16220*/  @!P6 LDG.E.64 R8, desc[UR8][R2.64] ;  /* 0x000000080208e981 */ /* 0x000162000c1e1b00 */
[----:B---3--:R-:W-:-:S06]  /*16230*/  @!P6 IMAD.WIDE.U32 R4, R7, 0x8, R4 ;  /* 0x000000080704e825 */ /* 0x008fcc00078e0004 */
[C---:B------:R-:W-:Y:S01]  /*16240*/  @!P4 IADD3 R38, R0.reuse, UR6, RZ ;  /* 0x000000060026cc10 */ /* 0x040fe2000fffe0ff */
[----:B------:R3:W5:Y:S01]  /*16250*/  @!P6 LDG.E.64 R10, desc[UR8][R4.64] ;  /* 0x00000008040ae981 */ /* 0x000762000c1e1b00 */
[----:B------:R-:W-:Y:S01]  /*16260*/  @!P4 IADD3 R0, R0, 0x80, RZ ;  /* 0x000000800000c810 */ /* 0x000fe20007ffe0ff */
[----:B------:R-:W1:Y:S03]  /*16270*/  @!P4 LDC.64 R36, c[0x0][0x228] ;  /* 0x00008a00ff24cb82 */ /* 0x000e660000000a00 */
[----:B------:R-:W-:-:S05]  /*16280*/  ISETP.GE.AND P3, PT, R0, UR4, PT ;  /* 0x0000000400007c0c */ /* 0x000fca000bf66270 */
[----:B------:R-:W1:Y:S08]  /*16290*/  @!P4 LDC.64 R18, c[0x0][0x230] ;  /* 0x00008c00ff12cb82 */ /* 0x000e700000000a00 */
[C---:B------:R-:W-:Y:S01]  /*162a0*/  @!P3 IADD3 R17, R0.reuse, UR6, RZ ;  /* 0x000000060011bc10 */ /* 0x040fe2000fffe0ff */
[----:B------:R-:W1:Y:S01]  /*162b0*/  @!P3 LDC.64 R42, c[0x0][0x228] ;  /* 0x00008a00ff2abb82 */ /* 0x000e620000000a00 */
[----:B------:R-:W-:-:S04]  /*162c0*/  @!P3 IADD3 R0, R0, 0x80, RZ ;  /* 0x000000800000b810 */ /* 0x000fc80007ffe0ff */
[----:B------:R-:W-:-:S03]  /*162d0*/  ISETP.GE.AND P2, PT, R0, UR4, PT ;  /* 0x0000000400007c0c */ /* 0x000fc6000bf46270 */
[----:B------:R-:W1:Y:S10]  /*162e0*/  @!P3 LDC.64 R46, c[0x0][0x230] ;  /* 0x00008c00ff2ebb82 */ /* 0x000e740000000a00 */
[C---:B------:R-:W-:Y:S01]  /*162f0*/  @!P2 IADD3 R15, R0.reuse, UR6, RZ ;  /* 0x00000006000fac10 */ /* 0x040fe2000fffe0ff */
[----:B------:R-:W1:Y:S01]  /*16300*/  @!P2 LDC.64 R48, c[0x0][0x228] ;  /* 0x00008a00ff30ab82 */ /* 0x000e620000000a00 */
[----:B------:R-:W-:-:S04]  /*16310*/  @!P2 IADD3 R0, R0, 0x80, RZ ;  /* 0x000000800000a810 */ /* 0x000fc80007ffe0ff */
[----:B------:R-:W-:-:S03]  /*16320*/  ISETP.GE.AND P1, PT, R0, UR4, PT ;  /* 0x0000000400007c0c */ /* 0x000fc6000bf26270 */
[----:B0-----:R-:W0:Y:S10]  /*16330*/  @!P2 LDC.64 R2, c[0x0][0x230] ;  /* 0x00008c00ff02ab82 */ /* 0x001e340000000a00 */
[C---:B------:R-:W-:Y:S01]  /*16340*/  @!P1 IADD3 R13, R0.reuse, UR6, RZ ;  /* 0x00000006000d9c10 */ /* 0x040fe2000fffe0ff */
[----:B---3--:R-:W3:Y:S01]  /*16350*/  @!P1 LDC.64 R4, c[0x0][0x228] ;  /* 0x00008a00ff049b82 */ /* 0x008ee20000000a00 */
[----:B------:R-:W-:-:S04]  /*16360*/  @!P1 IADD3 R0, R0, 0x80, RZ ;  /* 0x0000008000009810 */ /* 0x000fc80007ffe0ff */
[----:B------:R-:W-:-:S03]  /*16370*/  ISETP.GE.AND P6, PT, R0, UR4, PT ;  /* 0x0000000400007c0c */ /* 0x000fc6000bfc6270 */
[----:B------:R-:W3:Y:S10]  /*16380*/  @!P1 LDC.64 R6, c[0x0][0x230] ;  /* 0x00008c00ff069b82 */ /* 0x000ef40000000a00 */
[----:B------:R-:W3:Y:S08]  /*16390*/  @!P6 LDC.64 R40, c[0x0][0x228] ;  /* 0x00008a00ff28eb82 */ /* 0x000ef00000000a00 */
[----:B------:R-:W3:Y:S01]  /*163a0*/  @!P6 LDC.64 R44, c[0x0][0x230] ;  /* 0x00008c00ff2ceb82 */ /* 0x000ee20000000a00 */
[----:B----4-:R-:W-:-:S04]  /*163b0*/  @!P5 IMAD.WIDE.U32 R32, R34, 0x8, R32 ;  /* 0x000000082220d825 */ /* 0x010fc800078e0020 */
[----:B--2---:R-:W-:Y:S01]  /*163c0*/  @!P5 IMAD.WIDE.U32 R34, R34, 0x8, R20 ;  /* 0x000000082222d825 */ /* 0x004fe200078e0014 */
[----:B------:R-:W-:-:S03]  /*163d0*/  @!P6 IADD3 R21, R0, UR6, RZ ;  /* 0x000000060015ec10 */ /* 0x000fc6000fffe0ff */
[----:B-1----:R-:W-:-:S04]  /*163e0*/  @!P4 IMAD.WIDE.U32 R36, R38, 0x8, R36 ;  /* 0x000000082624c825 */ /* 0x002fc800078e0024 */
[----:B------:R-:W-:-:S04]  /*163f0*/  @!P0 IMAD.WIDE.U32 R28, R23, 0x8, R28 ;  /* 0x00000008171c8825 */ /* 0x000fc800078e001c */
[----:B------:R-:W-:Y:S01]  /*16400*/  @!P0 IMAD.WIDE.U32 R30, R23, 0x8, R30 ;  /* 0x00000008171e8825 */ /* 0x000fe200078e001e */
[----:B------:R-:W-:-:S03]  /*16410*/  CS2R R22, SRZ ;  /* 0x0000000000167805 */ /* 0x000fc6000001ff00 */
[----:B------:R-:W-:Y:S01]  /*16420*/  @!P4 IMAD.WIDE.U32 R38, R38, 0x8, R18 ;  /* 0x000000082626c825 */ /* 0x000fe200078e0012 */
[----:B------:R-:W-:-:S03]  /*16430*/  CS2R R18, SRZ ;  /* 0x0000000000127805 */ /* 0x000fc6000001ff00 */
[C---:B------:R-:W-:Y:S01]  /*16440*/  @!P3 IMAD.WIDE.U32 R42, R17.reuse, 0x8, R42 ;  /* 0x00000008112ab825 */ /* 0x040fe200078e002a */
[----:B------:R-:W5:Y:S03]  /*16450*/  @!P4 LDG.E.64 R22, desc[UR8][R38.64] ;  /* 0x000000082616c981 */ /* 0x000f66000c1e1b00 */
[----:B------:R-:W-:Y:S01]  /*16460*/  @!P3 IMAD.WIDE.U32 R46, R17, 0x8, R46 ;  /* 0x00000008112eb825 */ /* 0x000fe200078e002e */
[----:B------:R-:W-:Y:S01]  /*16470*/  CS2R R16, SRZ ;  /* 0x0000000000107805 */ /* 0x000fe2000001ff00 */
[----:B------:R-:W5:Y:S02]  /*16480*/  @!P5 LDG.E.64 R18, desc[UR8][R34.64] ;  /* 0x000000082212d981 */ /* 0x000f64000c1e1b00 */
[C---:B------:R-:W-:Y:S01]  /*16490*/  @!P2 IMAD.WIDE.U32 R48, R15.reuse, 0x8, R48 ;  /* 0x000000080f30a825 */ /* 0x040fe200078e0030 */
[----:B------:R-:W-:Y:S02]  /*164a0*/  CS2R R26, SRZ ;  /* 0x00000000001a7805 */ /* 0x000fe4000001ff00 */
[----:B------:R1:W5:Y:S01]  /*164b0*/  @!P5 LDG.E.64 R16, desc[UR8][R32.64] ;  /* 0x000000082010d981 */ /* 0x000362000c1e1b00 */
[----:B0-----:R-:W-:Y:S01]  /*164c0*/  @!P2 IMAD.WIDE.U32 R2, R15, 0x8, R2 ;  /* 0x000000080f02a825 */ /* 0x001fe200078e0002 */
[----:B------:R-:W-:-:S03]  /*164d0*/  CS2R R14, SRZ ;  /* 0x00000000000e7805 */ /* 0x000fc6000001ff00 */
[----:B---3--:R-:W-:-:S04]  /*164e0*/  @!P1 IMAD.WIDE.U32 R4, R13, 0x8, R4 ;  /* 0x000000080d049825 */ /* 0x008fc800078e0004 */
[----:B------:R-:W-:Y:S01]  /*164f0*/  @!P1 IMAD.WIDE.U32 R6, R13, 0x8, R6 ;  /* 0x000000080d069825 */ /* 0x000fe200078e0006 */
[----:B------:R-:W-:Y:S01]  /*16500*/  CS2R R12, SRZ ;  /* 0x00000000000c7805 */ /* 0x000fe2000001ff00 */
[----:B------:R0:W5:Y:S02]  /*16510*/  @!P0 LDG.E.64 R14, desc[UR8][R30.64] ;  /* 0x000000081e0e8981 */ /* 0x000164000c1e1b00 */
[----:B------:R-:W-:-:S04]  /*16520*/  @!P6 IMAD.WIDE.U32 R40, R21, 0x8, R40 ;  /* 0x000000081528e825 */ /* 0x000fc800078e0028 */
[----:B------:R-:W-:Y:S01]  /*16530*/  @!P6 IMAD.WIDE.U32 R44, R21, 0x8, R44 ;  /* 0x00000008152ce825 */ /* 0x000fe200078e002c */
[----:B------:R-:W-:Y:S01]  /*16540*/  CS2R R20, SRZ ;  /* 0x0000000000147805 */ /* 0x000fe2000001ff00 */
[----:B------:R2:W5:Y:S01]  /*16550*/  @!P0 LDG.E.64 R12, desc[UR8][R28.64] ;  /* 0x000000081c0c8981 */ /* 0x000562000c1e1b00 */
[----:B-1----:R-:W-:Y:S02]  /*16560*/  CS2R R32, SRZ ;  /* 0x0000000000207805 */ /* 0x002fe4000001ff00 */
[----:B0-----:R-:W-:Y:S02]  /*16570*/  CS2R R30, SRZ ;  /* 0x00000000001e7805 */ /* 0x001fe4000001ff00 */
[----:B------:R-:W-:Y:S02]  /*16580*/  CS2R R34, SRZ ;  /* 0x0000000000227805 */ /* 0x000fe4000001ff00 */
[----:B------:R-:W-:Y:S01]  /*16590*/  CS2R R38, SRZ ;  /* 0x0000000000267805 */ /* 0x000fe2000001ff00 */
[----:B------:R0:W5:Y:S04]  /*165a0*/  @!P4 LDG.E.64 R20, desc[UR8][R36.64] ;  /* 0x000000082414c981 */ /* 0x000168000c1e1b00 */
[----:B------:R-:W5:Y:S01]  /*165b0*/  @!P3 LDG.E.64 R26, desc[UR8][R46.64] ;  /* 0x000000082e1ab981 */ /* 0x000f62000c1e1b00 */
[----:B--2---:R-:W-:-:S03]  /*165c0*/  CS2R R28, SRZ ;  /* 0x00000000001c7805 */ /* 0x004fc6000001ff00 */
[----:B------:R-:W5:Y:S01]  /*165d0*/  @!P2 LDG.E.64 R30, desc[UR8][R2.64] ;  /* 0x00000008021ea981 */ /* 0x000f62000c1e1b00 */
[----:B0-----:R-:W-:-:S03]  /*165e0*/  CS2R R36, SRZ ;  /* 0x0000000000247805 */ /* 0x001fc6000001ff00 */
[----:B------:R-:W5:Y:S04]  /*165f0*/  @!P2 LDG.E.64 R28, desc[UR8][R48.64] ;  /* 0x00000008301ca981 */ /* 0x000f68000c1e1b00 */
[----:B------:R-:W5:Y:S04]  /*16600*/  @!P1 LDG.E.64 R32, desc[UR8][R4.64] ;  /* 0x0000000804209981 */ /* 0x000f68000c1e1b00 */
[----:B------:R-:W5:Y:S04]  /*16610*/  @!P1 LDG.E.64 R34, desc[UR8][R6.64] ;  /* 0x0000000806229981 */ /* 0x000f68000c1e1b00 */
[----:B------:R-:W5:Y:S04]  /*16620*/  @!P6 LDG.E.64 R36, desc[UR8][R40.64] ;  /* 0x000000082824e981 */ /* 0x000f68000c1e1b00 */
[----:B------:R-:W5:Y:S01]  /*16630*/  @!P6 LDG.E.64 R38, desc[UR8][R44.64] ;  /* 0x000000082c26e981 */ /* 0x000f62000c1e1b00 */
        /* <DEDUP_REMOVED lines=66> */
.L_x_42578:
[----:B------:R-:W-:Y:S05]  /*16a60*/  BSYNC B0 ;  /* 0x0000000000007941 */ /* 0x000fea0003800000 */
.L_x_42577:
[----:B------:R-:W-:Y:S01]  /*16a70*/  BSSY B4, `(.L_x_42579) ;  /* 0x0000007000047945 */ /* 0x000fe20003800000 */
[----:B------:R-:W-:-:S03]  /*16a80*/  FFMA R0, R4, R6, R5 ;  /* 0x0000000604007223 */ /* 0x000fc60000000005 */
[----:B------:R-:W-:Y:S05]  /*16a90*/  @!P0 BRA `(.L_x_42580) ;  /* 0x0000000000108947 */ /* 0x000fea0003800000 */
[----:B------:R-:W-:Y:S02]  /*16aa0*/  MOV R41, R45 ;  /* 0x0000002d00297202 */ /* 0x000fe40000000f00 */
[----:B------:R-:W-:Y:S02]  /*16ab0*/  MOV R0, R46 ;  /* 0x0000002e00007202 */ /* 0x000fe40000000f00 */
[----:B------:R-:W-:-:S07]  /*16ac0*/  MOV R2, 0x16ae0 ;  /* 0x00016ae000027802 */ /* 0x000fce0000000f00 */
[----:B------:R-:W-:Y:S05]  /*16ad0*/  CALL.REL.NOINC `($__internal_81_$__cuda_sm3x_div_rn_ftz_f32_slowpath) ;  /* 0x0000016000347944 */ /* 0x000fea0003c00000 */
.L_x_42580:
[----:B------:R-:W-:Y:S05]  /*16ae0*/  BSYNC B4 ;  /* 0x0000000000047941 */ /* 0x000fea0003800000 */
.L_x_42579:
        /* <DEDUP_REMOVED lines=18> */
.L_x_42582:
[----:B------:R-:W-:Y:S02]  /*16c10*/  ISETP.GE.AND P0, PT, R12, RZ, PT ;  /* 0x000000ff0c00720c */ /* 0x000fe40003f06270 */
[----:B------:R-:W-:-:S11]  /*16c20*/  MOV R3, 0x3fd774eb ;  /* 0x3fd774eb00037802 */ /* 0x000fd60000000f00 */
[----:B------:R-:W-:-:S04]  /*16c30*/  @P0 FFMA.FTZ R0, R3, 0.93318945169448852539, -R0 ;  /* 0x3f6ee58103000823 */ /* 0x000fc80000010800 */
[----:B------:R-:W-:-:S07]  /*16c40*/  @!P0 FFMA.FTZ R0, R3, 0.93318945169448852539, R0 ;  /* 0x3f6ee58103008823 */ /* 0x000fce0000010000 */
.L_x_42583:
[----:B------:R-:W-:Y:S05]  /*16c50*/  BSYNC B0 ;  /* 0x0000000000007941 */ /* 0x000fea0003800000 */
.L_x_42581:
        /* <DEDUP_REMOVED lines=12> */
.L_x_42576:
        /* <DEDUP_REMOVED lines=16> */
[----:B------:R-:W-:Y:S05]  /*16e20*/  CALL.REL.NOINC `($__internal_81_$__cuda_sm3x_div_rn_ftz_f32_slowpath) ;  /* 0x0000015c00607944 */ /* 0x000fea0003c00000 */
.L_x_42587:
[----:B------:R-:W-:Y:S05]  /*16e30*/  BSYNC B4 ;  /* 0x0000000000047941 */ /* 0x000fea0003800000 */
.L_x_42586:
        /* <DEDUP_REMOVED lines=18> */
.L_x_42589:
[----:B------:R-:W-:Y:S02]  /*16f60*/  ISETP.GE.AND P0, PT, R12, RZ, PT ;  /* 0x000000ff0c00720c */ /* 0x000fe40003f06270 */
[----:B------:R-:W-:-:S11]  /*16f70*/  MOV R3, 0x3fd774eb ;  /* 0x3fd774eb00037802 */ /* 0x000fd60000000f00 */
[----:B------:R-:W-:-:S04]  /*16f80*/  @P0 FFMA.FTZ R0, R3, 0.93318945169448852539, -R0 ;  /* 0x3f6ee58103000823 */ /* 0x000fc80000010800 */
[----:B------:R-:W-:-:S07]  /*16f90*/  @!P0 FFMA.FTZ R0, R3, 0.93318945169448852539, R0 ;  /* 0x3f6ee58103008823 */ /* 0x000fce0000010000 */
.L_x_42590:
[----:B------:R-:W-:Y:S05]  /*16fa0*/  BSYNC B0 ;  /* 0x0000000000007941 */ /* 0x000fea0003800000 */
.L_x_42588:
        /* <DEDUP_REMOVED lines=13> */
.L_x_42585:
        /* <DEDUP_REMOVED lines=25> */
.L_x_42592:
        /* <DEDUP_REMOVED lines=40> */
.L_x_42591:
        /* <DEDUP_REMOVED lines=51> */
.L_x_42594:
[----:B------:R-:W-:Y:S05]  /*177c0*/  BSYNC B0 ;  /* 0x0000000000007941 */ /* 0x000fea0003800000 */
.L_x_42593:
[----:B------:R-:W-:Y:S01]  /*177d0*/  BSSY B4, `(.L_x_42595) ;  /* 0x0000006000047945 */ /* 0x000fe20003800000 */
[----:B------:R-:W-:-:S03]  /*177e0*/  FFMA R0, R5, R4, R2 ;  /* 0x0000000405007223 */ /* 0x000fc60000000002 */
[----:B------:R-:W-:Y:S05]  /*177f0*/  @!P0 BRA `(.L_x_42596) ;  /* 0x00000000000c8947 */ /* 0x000fea0003800000 */
[----:B------:R-:W-:Y:S02]  /*17800*/  MOV R0, R46 ;  /* 0x0000002e00007202 */ /* 0x000fe40000000f00 */
[----:B------:R-:W-:-:S07]  /*17810*/  MOV R2, 0x17830 ;  /* 0x0001783000027802 */ /* 0x000fce0000000f00 */
[----:B------:R-:W-:Y:S05]  /*17820*/  CALL.REL.NOINC `($__internal_81_$__cuda_sm3x_div_rn_ftz_f32_slowpath) ;  /* 0x0000015000e07944 */ /* 0x000fea0003c00000 */
.L_x_42596:
[----:B------:R-:W-:Y:S05]  /*17830*/  BSYNC B4 ;  /* 0x0000000000047941 */ /* 0x000fea0003800000 */
.L_x_42595:
        /* <DEDUP_REMOVED lines=18> */
.L_x_42598:
[----:B------:R-:W-:Y:S02]  /*17960*/  ISETP.GE.AND P0, PT, R12, RZ, PT ;  /* 0x000000ff0c00720c */ /* 0x000fe40003f06270 */
[----:B------:R-:W-:-:S11]  /*17970*/  MOV R3, 0x3fd774eb ;  /* 0x3fd774eb00037802 */ /* 0x000fd60000000f00 */
[----:B------:R-:W-:-:S04]  /*17980*/  @P0 FFMA.FTZ R0, R3, 0.93318945169448852539, -R0 ;  /* 0x3f6ee58103000823 */ /* 0x000fc80000010800 */
[----:B------:R-:W-:-:S07]  /*17990*/  @!P0 FFMA.FTZ R0, R3, 0.93318945169448852539, R0 ;  /* 0x3f6ee58103008823 */ /* 0x000fce0000010000 */
.L_x_42599:
[----:B------:R-:W-:Y:S05]  /*179a0*/  BSYNC B0 ;  /* 0x0000000000007941 */ /* 0x000fea0003800000 */
.L_x_42597:
        /* <DEDUP_REMOVED lines=12> */
.L_x_42575:
        /* <DEDUP_REMOVED lines=13> */
.L_x_42601:
[----:B------:R-:W-:Y:S05]  /*17b40*/  BSYNC B4 ;  /* 0x0000000000047941 */ /* 0x000fea0003800000 */
.L_x_42600:
        /* <DEDUP_REMOVED lines=18> */
.L_x_42603:
[----:B------:R-:W-:Y:S02]  /*17c70*/  ISETP.GE.AND P0, PT, R12, RZ, PT ;  /* 0x000000ff0c00720c */ /* 0x000fe40003f06270 */
[----:B------:R-:W-:-:S11]  /*17c80*/  MOV R3, 0x3fd774eb ;  /* 0x3fd774eb00037802 */ /* 0x000fd60000000f00 */
[----:B------:R-:W-:-:S04]  /*17c90*/  @P0 FFMA.FTZ R0, R3, 0.93318945169448852539, -R0 ;  /* 0x3f6ee58103000823 */ /* 0x000fc80000010800 */
[----:B------:R-:W-:-:S07]  /*17ca0*/  @!P0 FFMA.FTZ R0, R3, 0.93318945169448852539, R0 ;  /* 0x3f6ee58103008823 */ /* 0x000fce0000010000 */
.L_x_42604:
[----:B------:R-:W-:Y:S05]  /*17cb0*/  BSYNC B0 ;  /* 0x0000000000007941 */ /* 0x000fea0003800000 */
.L_x_42602:
        /* <DEDUP_REMOVED lines=27> */
.L_x_42574:
        /* <DEDUP_REMOVED lines=39> */
.L_x_42607:
[----:B------:R-:W-:Y:S05]  /*180e0*/  BSYNC B0 ;  /* 0x0000000000007941 */ /* 0x000fea0003800000 */
.L_x_42606:
[----:B------:R-:W-:Y:S01]  /*180f0*/  BSSY B4, `(.L_x_42608) ;  /* 0x0000007000047945 */ /* 0x000fe20003800000 */
[----:B------:R-:W-:-:S03]  /*18100*/  FFMA R0, R7, R5, R4 ;  /* 0x0000000507007223 */ /* 0x000fc60000000004 */
[----:B------:R-:W-:Y:S05]  /*18110*/  @!P0 BRA `(.L_x_42609) ;  /* 0x0000000000108947 */ /* 0x000fea0003800000 */
[----:B------:R-:W-:Y:S01]  /*18120*/  HFMA2.MMA R0, -RZ, RZ, 1.875, 0 ;  /* 0x3f800000ff007435 */ /* 0x000fe200000001ff */
[----:B------:R-:W-:Y:S02]  /*18130*/  MOV R41, R45 ;  /* 0x0000002d00297202 */ /* 0x000fe40000000f00 */
[----:B------:R-:W-:-:S08]  /*18140*/  MOV R2, 0x18160 ;  /* 0x0001816000027802 */ /* 0x000fd00000000f00 */
[----:B------:R-:W-:Y:S05]  /*18150*/  CALL.REL.NOINC `($__internal_81_$__cuda_sm3x_div_rn_ftz_f32_slowpath) ;  /* 0x0000014800947944 */ /* 0x000fea0003c00000 */
.L_x_42609:
[----:B------:R-:W-:Y:S05]  /*18160*/  BSYNC B4 ;  /* 0x0000000000047941 */ /* 0x000fea0003800000 */
.L_x_42608:
        /* <DEDUP_REMOVED lines=18> */
.L_x_42611:
[----:B------:R-:W-:Y:S02]  /*18290*/  ISETP.GE.AND P0, PT, R12, RZ, PT ;  /* 0x000000ff0c00720c */ /* 0x000fe40003f06270 */
[----:B------:R-:W-:-:S11]  /*182a0*/  MOV R3, 0x3fd774eb ;  /* 0x3fd774eb00037802 */ /* 0x000fd60000000f00 */
[----:B------:R-:W-:-:S04]  /*182b0*/  @P0 FFMA.FTZ R0, R3, 0.93318945169448852539, -R0 ;  /* 0x3f6ee58103000823 */ /* 0x000fc80000010800 */
[----:B------:R-:W-:-:S07]  /*182c0*/  @!P0 FFMA.FTZ R0, R3, 0.93318945169448852539, R0 ;  /* 0x3f6ee58103008823 */ /* 0x000fce0000010000 */
.L_x_42612:
[----:B------:R-:W-:Y:S05]  /*182d0*/  BSYNC B0 ;  /* 0x0000000000007941 */ /* 0x000fea0003800000 */
.L_x_42610:
        /* <DEDUP_REMOVED lines=10> */
.L_x_42605:
        /* <DEDUP_REMOVED lines=12> */
[----:B------:R-:W-:Y:S05]  /*18440*/  CALL.REL.NOINC `($__internal_81_$__cuda_sm3x_div_rn_ftz_f32_slowpath) ;  /* 0x0000014400d87944 */ /* 0x000fea0003c00000 */
.L_x_42614:
[----:B------:R-:W-:Y:S05]  /*18450*/  BSYNC B4 ;  /* 0x0000000000047941 */ /* 0x000fea0003800000 */
.L_x_42613:
        /* <DEDUP_REMOVED lines=18> */
.L_x_42616:
[----:B------:R-:W-:Y:S02]  /*18580*/  ISETP.GE.AND P0, PT, R12, RZ, PT ;  /* 0x000000ff0c00720c */ /* 0x000fe40003f06270 */
[----:B------:R-:W-:-:S11]  /*18590*/  MOV R3, 0x3fd774eb ;  /* 0x3fd774eb00037802 */ /* 0x000fd60000000f00 */
[----:B------:R-:W-:-:S04]  /*185a0*/  @P0 FFMA.FTZ R0, R3, 0.93318945169448852539, -R0 ;  /* 0x3f6ee58103000823 */ /* 0x000fc80000010800 */
[----:B------:R-:W-:-:S07]  /*185b0*/  @!P0 FFMA.FTZ R0, R3, 0.93318945169448852539, R0 ;  /* 0x3f6ee58103008823 */ /* 0x000fce0000010000 */
.L_x_42617:
[----:B------:R-:W-:Y:S05]  /*185c0*/  BSYNC B0 ;  /* 0x0000000000007941 */ /* 0x000fea0003800000 */
.L_x_42615:
        /* <DEDUP_REMOVED lines=11> */
.L_x_42573:
        /* <DEDUP_REMOVED lines=33> */
[----:B------:R-:W-:Y:S05]  /*18890*/  CALL.REL.NOINC `($__internal_81_$__cuda_sm3x_div_rn_ftz_f32_slowpath) ;  /* 0x0000014000c47944 */ /* 0x000fea0003c00000 */
.L_x_42619:
[----:B------:R-:W-:Y:S05]  /*188a0*/  BSYNC B4 ;  /* 0x0000000000047941 */ /* 0x000fea0003800000 */
.L_x_42618:
        /* <DEDUP_REMOVED lines=18> */
.L_x_42621:
[----:B------:R-:W-:Y:S02]  /*189d0*/  ISETP.GE.AND P0, PT, R12, RZ, PT ;  /* 0x000000ff0c00720c */ /* 0x000fe40003f06270 */
[----:B------:R-:W-:-:S11]  /*189e0*/  MOV R3, 0x3fd774eb ;  /* 0x3fd774eb00037802 */ /* 0x000fd60000000f00 */
[----:B------:R-:W-:-:S04]  /*189f0*/  @P0 FFMA.FTZ R0, R3, 0.93318945169448852539, -R0 ;  /* 0x3f6ee58103000823 */ /* 0x000fc80000010800 */
[----:B------:R-:W-:-:S07]  /*18a00*/  @!P0 FFMA.FTZ R0, R3, 0.93318945169448852539, R0 ;  /* 0x3f6ee58103008823 */ /* 0x000fce0000010000 */
.L_x_42622:
[----:B------:R-:W-:Y:S05]  /*18a10*/  BSYNC B0 ;  /* 0x0000000000007941 */ /* 0x000fea0003800000 */
.L_x_42620:
        /* <DEDUP_REMOVED lines=11> */
.L_x_42572:
        /* <DEDUP_REMOVED lines=25> */
[----:B------:R-:W-:Y:S05]  /*18c60*/  CALL.REL.NOINC `($__internal_81_$__cuda_sm3x_div_rn_ftz_f32_slowpath) ;  /* 0x0000013c00d07944 */ /* 0x000fea0003c00000 */
.L_x_42624:
[----:B------:R-:W-:Y:S05]  /*18c70*/  BSYNC B4 ;  /* 0x0000000000047941 */ /* 0x000fea0003800000 */
.L_x_42623:
        /* <DEDUP_REMOVED lines=18> */
.L_x_42626:
[----:B------:R-:W-:Y:S02]  /*18da0*/  ISETP.GE.AND P0, PT, R12, RZ, PT ;  /* 0x000000ff0c00720c */ /* 0x000fe40003f06270 */
[----:B------:R-:W-:-:S11]  /*18db0*/  MOV R3, 0x3fd774eb ;  /* 0x3fd774eb00037802 */ /* 0x000fd60000000f00 */
[----:B------:R-:W-:-:S04]  /*18dc0*/  @P0 FFMA.FTZ R0, R3, 0.93318945169448852539, -R0 ;  /* 0x3f6ee58103000823 */ /* 0x000fc80000010800 */
[----:B------:R-:W-:-:S07]  /*18dd0*/  @!P0 FFMA.FTZ R0, R3, 0.93318945169448852539, R0 ;  /* 0x3f6ee58103008823 */ /* 0x000fce0000010000 */
.L_x_42627:
[----:B------:R-:W-:Y:S05]  /*18de0*/  BSYNC B0 ;  /* 0x0000000000007941 */ /* 0x000fea0003800000 */
.L_x_42625:
        /* <DEDUP_REMOVED lines=12> */
.L_x_42584:
[----:B------:R-:W-:Y:S05]  /*18eb0*/  BSYNC B2 ;  /* 0x0000000000027941 */ /* 0x000fea0003800000 */
.L_x_42571:
        /* <DEDUP_REMOVED lines=41> */
.L_x_42630:
        /* <DEDUP_REMOVED lines=10> */
.L_x_42629:
[----:B------:R-:W-:-:S04]  /*191f0*/  FMUL.RZ R4, R4, 0.15915493667125701904 ;  /* 0x3e22f98304047820 */ /* 0x000fc8000040c000 */
[----:B------:R2:W3:Y:S08]  /*19200*/  MUFU.SIN R43, R4 ;  /* 0x00000004002b7308 */ /* 0x0004f00000000400 */
[----:B------:R2:W4:Y:S01]  /*19210*/  MUFU.COS R42, R4 ;  /* 0x00000004002a7308 */ /* 0x0005220000000000 */
[----:B------:R-:W-:Y:S05]  /*19220*/  BRA `(.L_x_42570) ;  /* 0x00000000000c7947 */ /* 0x000fea0003800000 */
.L_x_42628:
[----:B------:R-:W-:Y:S01]  /*19230*/  FMUL.FTZ R15, R15, 1.4426950216293334961 ;  /* 0x3fb8aa3b0f0f7820 */ /* 0x000fe20000410000 */
[----:B------:R-:W-:-:S03]  /*19240*/  MOV R43, R4 ;  /* 0x00000004002b7202 */ /* 0x000fc60000000f00 */
[----:B------:R0:W1:Y:S04]  /*19250*/  MUFU.EX2 R42, R15 ;  /* 0x0000000f002a7308 */ /* 0x0000680000000800 */
.L_x_42570:
[----:B------:R-:W-:Y:S05]  /*19260*/  BSYNC B3 ;  /* 0x0000000000037941 */ /* 0x000fea0003800000 */
.L_x_42569:
        /* <DEDUP_REMOVED lines=39> */
[----:B--2---:R-:W-:Y:S02]  /*194e0*/  IADD3 R4, -R3, 0x40800000, RZ ;  /* 0x4080000003047810 */ /* 0x004fe40007ffe1ff */
        /* <DEDUP_REMOVED lines=27> */
.L_x_42640:
[----:B------:R-:W-:Y:S05]  /*196a0*/  BSYNC B0 ;  /* 0x0000000000007941 */ /* 0x000fea0003800000 */
.L_x_42639:
[----:B------:R-:W-:Y:S01]  /*196b0*/  BSSY B4, `(.L_x_42641) ;  /* 0x0000007000047945 */ /* 0x000fe20003800000 */
[----:B------:R-:W-:-:S03]  /*196c0*/  FFMA R0, R7, R5, R4 ;  /* 0x0000000507007223 */ /* 0x000fc60000000004 */
[----:B------:R-:W-:Y:S05]  /*196d0*/  @!P0 BRA `(.L_x_42642) ;  /* 0x0000000000108947 */ /* 0x000fea0003800000 */
[----:B------:R-:W-:Y:S02]  /*196e0*/  MOV R41, R14 ;  /* 0x0000000e00297202 */ /* 0x000fe40000000f00 */
[----:B------:R-:W-:Y:S02]  /*196f0*/  MOV R0, R15 ;  /* 0x0000000f00007202 */ /* 0x000fe40000000f00 */
[----:B------:R-:W-:-:S07]  /*19700*/  MOV R2, 0x19720 ;  /* 0x0001972000027802 */ /* 0x000fce0000000f00 */
[----:B-1-34-:R-:W-:Y:S05]  /*19710*/  CALL.REL.NOINC `($__internal_81_$__cuda_sm3x_div_rn_ftz_f32_slowpath) ;  /* 0x0000013400247944 */ /* 0x01afea0003c00000 */
.L_x_42642:
[----:B------:R-:W-:Y:S05]  /*19720*/  BSYNC B4 ;  /* 0x0000000000047941 */ /* 0x000fea0003800000 */
.L_x_42641:
        /* <DEDUP_REMOVED lines=18> */
.L_x_42644:
[----:B------:R-:W-:Y:S02]  /*19850*/  ISETP.GE.AND P0, PT, R8, RZ, PT ;  /* 0x000000ff0800720c */ /* 0x000fe40003f06270 */
[----:B------:R-:W-:-:S11]  /*19860*/  MOV R3, 0x3fd774eb ;  /* 0x3fd774eb00037802 */ /* 0x000fd60000000f00 */
[----:B------:R-:W-:-:S04]  /*19870*/  @P0 FFMA.FTZ R0, R3, 0.93318945169448852539, -R0 ;  /* 0x3f6ee58103000823 */ /* 0x000fc80000010800 */
[----:B------:R-:W-:-:S07]  /*19880*/  @!P0 FFMA.FTZ R0, R3, 0.93318945169448852539, R0 ;  /* 0x3f6ee58103008823 */ /* 0x000fce0000010000 */
.L_x_42645:
[----:B------:R-:W-:Y:S05]  /*19890*/  BSYNC B0 ;  /* 0x0000000000007941 */ /* 0x000fea0003800000 */
.L_x_42643:
        /* <DEDUP_REMOVED lines=12> */
.L_x_42638:
        /* <DEDUP_REMOVED lines=16> */
[----:B-1234-:R-:W-:Y:S05]  /*19a60*/  CALL.REL.NOINC `($__internal_81_$__cuda_sm3x_div_rn_ftz_f32_slowpath) ;  /* 0x0000013000507944 */ /* 0x01efea0003c00000 */
.L_x_42649:
[----:B------:R-:W-:Y:S05]  /*19a70*/  BSYNC B4 ;  /* 0x0000000000047941 */ /* 0x000fea0003800000 */
.L_x_42648:
        /* <DEDUP_REMOVED lines=18> */
.L_x_42651:
[----:B------:R-:W-:Y:S02]  /*19ba0*/  ISETP.GE.AND P0, PT, R8, RZ, PT ;  /* 0x000000ff0800720c */ /* 0x000fe40003f06270 */
[----:B------:R-:W-:-:S11]  /*19bb0*/  MOV R3, 0x3fd774eb ;  /* 0x3fd774eb00037802 */ /* 0x000fd60000000f00 */
[----:B------:R-:W-:-:S04]  /*19bc0*/  @P0 FFMA.FTZ R0, R3, 0.93318945169448852539, -R0 ;  /* 0x3f6ee58103000823 */ /* 0x000fc80000010800 */
[----:B------:R-:W-:-:S07]  /*19bd0*/  @!P0 FFMA.FTZ R0, R3, 0.93318945169448852539, R0 ;  /* 0x3f6ee58103008823 */ /* 0x000fce0000010000 */
.L_x_42652:
[----:B------:R-:W-:Y:S05]  /*19be0*/  BSYNC B0 ;  /* 0x0000000000007941 */ /* 0x000fea0003800000 */
.L_x_42650:
        /* <DEDUP_REMOVED lines=13> */
.L_x_42647:
[----:B------:R-:W-:Y:S01]  /*19cc0*/  LOP3.LUT R2, R15, 0xffff0000, RZ, 0xc0, !PT ;  /* 0xffff00000f027812 */ /* 0x000fe200078ec0ff */
[----:B------:R-:W-:Y:S01]  /*19cd0*/  BSSY B0, `(.L_x_42653) ;  /* 0x000003f000007945 */ /* 0x000fe20003800000 */
[----:B------:R-:W-:-:S03]  /*19ce0*/  LOP3.LUT R7, R14, 0xffff0000, RZ, 0xc0, !PT ;  /* 0xffff00000e077812 */ /* 0x000fc600078ec0ff */
[--C-:B--2---:R-:W-:Y:S01]  /*19cf0*/  FADD.FTZ R4, R15, -R2.reuse ;  /* 0x800000020f047221 */ /* 0x104fe20000010000 */
        /* <DEDUP_REMOVED lines=13> */
[C---:B------:R-:W-:Y:S01]  /*19dd0*/  FMUL.FTZ R7, R14.reuse, R12 ;  /* 0x0000000c0e077220 */ /* 0x040fe20000410000 */
[CC--:B------:R-:W-:Y:S01]  /*19de0*/  FMUL.FTZ R5, R13.reuse, R40.reuse ;  /* 0x000000280d057220 */ /* 0x0c0fe20000410000 */
[----:B------:R-:W-:Y:S01]  /*19df0*/  FMUL.FTZ R6, R13, R13 ;  /* 0x0000000d0d067220 */ /* 0x000fe20000410000 */
[C---:B------:R-:W-:Y:S01]  /*19e00*/  FMUL.FTZ R12, R41.reuse, R40 ;  /* 0x00000028290c7220 */ /* 0x040fe20000410000 */
[C---:B------:R-:W-:Y:S01]  /*19e10*/  FMUL.FTZ R13, R14.reuse, R45 ;  /* 0x0000002d0e0d7220 */ /* 0x040fe20000410000 */
[C---:B------:R-:W-:Y:S01]  /*19e20*/  FMUL.FTZ R40, R41.reuse, R44 ;  /* 0x0000002c29287220 */ /* 0x040fe20000410000 */
[----:B------:R-:W-:Y:S01]  /*19e30*/  FMUL.FTZ R14, R14, R14 ;  /* 0x0000000e0e0e7220 */ /* 0x000fe20000410000 */
[----:B------:R-:W-:-:S07]  /*19e40*/  FMUL.FTZ R41, R41, R41 ;  /* 0x0000002929297220 */ /* 0x000fce0000410000 */
.L_x_42654:
        /* <DEDUP_REMOVED lines=40> */
.L_x_42653:
        /* <DEDUP_REMOVED lines=51> */
.L_x_42656:
[----:B------:R-:W-:Y:S05]  /*1a400*/  BSYNC B0 ;  /* 0x0000000000007941 */ /* 0x000fea0003800000 */
.L_x_42655:
[----:B------:R-:W-:Y:S01]  /*1a410*/  BSSY B4, `(.L_x_42657) ;  /* 0x0000006000047945 */ /* 0x000fe20003800000 */
[----:B------:R-:W-:-:S03]  /*1a420*/  FFMA R0, R5, R6, R4 ;  /* 0x0000000605007223 */ /* 0x000fc60000000004 */
[----:B------:R-:W-:Y:S05]  /*1a430*/  @!P0 BRA `(.L_x_42658) ;  /* 0x00000000000c8947 */ /* 0x000fea0003800000 */
[----:B------:R-:W-:Y:S02]  /*1a440*/  MOV R0, R15 ;  /* 0x0000000f00007202 */ /* 0x000fe40000000f00 */
[----:B------:R-:W-:-:S07]  /*1a450*/  MOV R2, 0x1a470 ;  /* 0x0001a47000027802 */ /* 0x000fce0000000f00 */
[----:B-1-34-:R-:W-:Y:S05]  /*1a460*/  CALL.REL.NOINC `($__internal_81_$__cuda_sm3x_div_rn_ftz_f32_slowpath) ;  /* 0x0000012400d07944 */ /* 0x01afea0003c00000 */
.L_x_42658:
[----:B------:R-:W-:Y:S05]  /*1a470*/  BSYNC B4 ;  /* 0x0000000000047941 */ /* 0x000fea0003800000 */
.L_x_42657:
        /* <DEDUP_REMOVED lines=18> */
.L_x_42660:
[----:B------:R-:W-:Y:S02]  /*1a5a0*/  ISETP.GE.AND P0, PT, R8, RZ, PT ;  /* 0x000000ff0800720c */ /* 0x000fe40003f06270 */
[----:B------:R-:W-:-:S11]  /*1a5b0*/  MOV R3, 0x3fd774eb ;  /* 0x3fd774eb00037802 */ /* 0x000fd60000000f00 */
[----:B------:R-:W-:-:S04]  /*1a5c0*/  @P0 FFMA.FTZ R0, R3, 0.93318945169448852539, -R0 ;  /* 0x3f6ee58103000823 */ /* 0x000fc80000010800 */
[----:B------:R-:W-:-:S07]  /*1a5d0*/  @!P0 FFMA.FTZ R0, R3, 0.93318945169448852539, R0 ;  /* 0x3f6ee58103008823 */ /* 0x000fce0000010000 */
.L_x_42661:
[----:B------:R-:W-:Y:S05]  /*1a5e0*/  BSYNC B0 ;  /* 0x0000000000007941 */ /* 0x000fea0003800000 */
.L_x_42659:
        /* <DEDUP_REMOVED lines=12> */
.L_x_42637:
        /* <DEDUP_REMOVED lines=13> */
.L_x_42663:
[----:B------:R-:W-:Y:S05]  /*1a780*/  BSYNC B4 ;  /* 0x0000000000047941 */ /* 0x000fea0003800000 */
.L_x_42662:
        /* <DEDUP_REMOVED lines=18> */
.L_x_42665:
[----:B------:R-:W-:Y:S02]  /*1a8b0*/  ISETP.GE.AND P0, PT, R8, RZ, PT ;  /* 0x000000ff0800720c */ /* 0x000fe40003f06270 */
[----:B------:R-:W-:-:S11]  /*1a8c0*/  MOV R3, 0x3fd774eb ;  /* 0x3fd774eb00037802 */ /* 0x000fd60000000f00 */
[----:B------:R-:W-:-:S04]  /*1a8d0*/  @P0 FFMA.FTZ R0, R3, 0.93318945169448852539, -R0 ;  /* 0x3f6ee58103000823 */ /* 0x000fc80000010800 */
[----:B------:R-:W-:-:S07]  /*1a8e0*/  @!P0 FFMA.FTZ R0, R3, 0.93318945169448852539, R0 ;  /* 0x3f6ee58103008823 */ /* 0x000fce0000010000 */
.L_x_42666:
[----:B------:R-:W-:Y:S05]  /*1a8f0*/  BSYNC B0 ;  /* 0x0000000000007941 */ /* 0x000fea0003800000 */
.L_x_42664:
[CC--:B------:R-:W-:Y:S02]  /*1a900*/  VIMNMX R2, R13.reuse, R12.reuse, !PT ;  /* 0x0000000c0d027248 */ /* 0x0c0fe40007fe0100 */
[----:B------:R-:W-:Y:S02]  /*1a910*/  VIMNMX R12, R13, R12, PT ;  /* 0x0000000c0d0c7248 */ /* 0x000fe40003fe0100 */
[----:B------:R-:W-:Y:S02]  /*1a920*/  LOP3.LUT R3, R2, 0xfe000000, RZ, 0xc0, !PT ;  /* 0xfe00000002037812 */ /* 0x000fe400078ec0ff */
[----:B------:R-:W-:Y:S02]  /*1a930*/  FSETP.NEU.FTZ.AND P0, PT, R12, RZ, PT ;  /* 0x000000ff0c00720b */ /* 0x000fe40003f1d000 */
[C---:B------:R-:W-:Y:S02]  /*1a940*/  IADD3 R5, -R3.reuse, 0x7e800000, RZ ;  /* 0x7e80000003057810 */ /* 0x040fe40007ffe1ff */
[----:B------:R-:W-:-:S02]  /*1a950*/  LOP3.LUT R3, R3, 0x800000, RZ, 0xfc, !PT ;  /* 0x0080000003037812 */ /* 0x000fc400078efcff */
[----:B------:R-:W-:Y:S01]  /*1a960*/  FSETP.NEU.FTZ.AND P1, PT, |R8|, |R9|, PT ;  /* 0x400000090800720b */ /* 0x000fe20003f3d200 */
[-C--:B--2---:R-:W-:Y:S01]  /*1a970*/  FMUL.FTZ R4, R12, R5.reuse ;  /* 0x000000050c047220 */ /* 0x084fe20000410000 */
        /* <DEDUP_REMOVED lines=19> */
.L_x_42636:
[----:B------:R-:W-:-:S13]  /*1aab0*/  FSETP.GEU.FTZ.AND P0, PT, R14, 9.999999682655225389e-20, PT ;  /* 0x1fec1e4a0e00780b */ /* 0x000fda0003f1e000 */
[----:B------:R-:W-:Y:S05]  /*1aac0*/  @!P0 BRA `(.L_x_42667) ;  /* 0x00000004003c8947 */ /* 0x000fea0003800000 */
[----:B------:R-:W-:Y:S01]  /*1aad0*/  FMUL.FTZ R0, R14, R14 ;  /* 0x0000000e0e007220 */ /* 0x000fe20000410000 */
[----:B--2---:R-:W-:Y:S01]  /*1aae0*/  MOV R4, 0x3e800000 ;  /* 0x3e80000000047802 */ /* 0x004fe20000000f00 */
        /* <DEDUP_REMOVED lines=35> */
.L_x_42669:
[----:B------:R-:W-:Y:S05]  /*1ad20*/  BSYNC B0 ;  /* 0x0000000000007941 */ /* 0x000fea0003800000 */
.L_x_42668:
[----:B------:R-:W-:Y:S01]  /*1ad30*/  BSSY B4, `(.L_x_42670) ;  /* 0x0000007000047945 */ /* 0x000fe20003800000 */
[----:B------:R-:W-:-:S03]  /*1ad40*/  FFMA R0, R3, R6, R4 ;  /* 0x0000000603007223 */ /* 0x000fc60000000004 */
[----:B------:R-:W-:Y:S05]  /*1ad50*/  @!P0 BRA `(.L_x_42671) ;  /* 0x0000000000108947 */ /* 0x000fea0003800000 */
[----:B------:R-:W-:Y:S01]  /*1ad60*/  HFMA2.MMA R0, -RZ, RZ, 1.875, 0 ;  /* 0x3f800000ff007435 */ /* 0x000fe200000001ff */
[----:B------:R-:W-:Y:S02]  /*1ad70*/  MOV R41, R14 ;  /* 0x0000000e00297202 */ /* 0x000fe40000000f00 */
[----:B------:R-:W-:-:S08]  /*1ad80*/  MOV R2, 0x1ada0 ;  /* 0x0001ada000027802 */ /* 0x000fd00000000f00 */
[----:B-1-34-:R-:W-:Y:S05]  /*1ad90*/  CALL.REL.NOINC `($__internal_81_$__cuda_sm3x_div_rn_ftz_f32_slowpath) ;  /* 0x0000011c00847944 */ /* 0x01afea0003c00000 */
.L_x_42671:
[----:B------:R-:W-:Y:S05]  /*1ada0*/  BSYNC B4 ;  /* 0x0000000000047941 */ /* 0x000fea0003800000 */
.L_x_42670:
        /* <DEDUP_REMOVED lines=18> */
.L_x_42673:
[----:B------:R-:W-:Y:S02]  /*1aed0*/  ISETP.GE.AND P0, PT, R8, RZ, PT ;  /* 0x000000ff0800720c */ /* 0x000fe40003f06270 */
[----:B------:R-:W-:-:S11]  /*1aee0*/  MOV R3, 0x3fd774eb ;  /* 0x3fd774eb00037802 */ /* 0x000fd60000000f00 */
[----:B------:R-:W-:-:S04]  /*1aef0*/  @P0 FFMA.FTZ R0, R3, 0.93318945169448852539, -R0 ;  /* 0x3f6ee58103000823 */ /* 0x000fc80000010800 */
[----:B------:R-:W-:-:S07]  /*1af00*/  @!P0 FFMA.FTZ R0, R3, 0.93318945169448852539, R0 ;  /* 0x3f6ee58103008823 */ /* 0x000fce0000010000 */
.L_x_42674:
[----:B------:R-:W-:Y:S05]  /*1af10*/  BSYNC B0 ;  /* 0x0000000000007941 */ /* 0x000fea0003800000 */
.L_x_42672:
        /* <DEDUP_REMOVED lines=10> */
.L_x_42667:
        /* <DEDUP_REMOVED lines=12> */
[----:B-1234-:R-:W-:Y:S05]  /*1b080*/  CALL.REL.NOINC `($__internal_81_$__cuda_sm3x_div_rn_ftz_f32_slowpath) ;  /* 0x0000011800c87944 */ /* 0x01efea0003c00000 */
.L_x_42676:
[----:B------:R-:W-:Y:S05]  /*1b090*/  BSYNC B4 ;  /* 0x0000000000047941 */ /* 0x000fea0003800000 */
.L_x_42675:
        /* <DEDUP_REMOVED lines=18> */
.L_x_42678:
[----:B------:R-:W-:Y:S02]  /*1b1c0*/  ISETP.GE.AND P0, PT, R8, RZ, PT ;  /* 0x000000ff0800720c */ /* 0x000fe40003f06270 */
[----:B------:R-:W-:-:S11]  /*1b1d0*/  MOV R3, 0x3fd774eb ;  /* 0x3fd774eb00037802 */ /* 0x000fd60000000f00 */
[----:B------:R-:W-:-:S04]  /*1b1e0*/  @P0 FFMA.FTZ R0, R3, 0.93318945169448852539, -R0 ;  /* 0x3f6ee58103000823 */ /* 0x000fc80000010800 */
[----:B------:R-:W-:-:S07]  /*1b1f0*/  @!P0 FFMA.FTZ R0, R3, 0.93318945169448852539, R0 ;  /* 0x3f6ee58103008823 */ /* 0x000fce0000010000 */
.L_x_42679:
[----:B------:R-:W-:Y:S05]  /*1b200*/  BSYNC B0 ;  /* 0x0000000000007941 */ /* 0x000fea0003800000 */
.L_x_42677:
        /* <DEDUP_REMOVED lines=11> */
.L_x_42635:
        /* <DEDUP_REMOVED lines=9> */
[----:B--2---:R-:W-:Y:S02]  /*1b350*/  LOP3.LUT R4, R2, 0xfe000000, RZ, 0xc0, !PT ;  /* 0xfe00000002047812 */ /* 0x004fe400078ec0ff */
        /* <DEDUP_REMOVED lines=23> */
[----:B-1-34-:R-:W-:Y:S05]  /*1b4d0*/  CALL.REL.NOINC `($__internal_81_$__cuda_sm3x_div_rn_ftz_f32_slowpath) ;  /* 0x0000011400b47944 */ /* 0x01afea0003c00000 */
.L_x_42681:
[----:B------:R-:W-:Y:S05]  /*1b4e0*/  BSYNC B4 ;  /* 0x0000000000047941 */ /* 0x000fea0003800000 */
.L_x_42680:
        /* <DEDUP_REMOVED lines=18> */
.L_x_42683:
[----:B------:R-:W-:Y:S02]  /*1b610*/  ISETP.GE.AND P0, PT, R8, RZ, PT ;  /* 0x000000ff0800720c */ /* 0x000fe40003f06270 */
[----:B------:R-:W-:-:S11]  /*1b620*/  MOV R3, 0x3fd774eb ;  /* 0x3fd774eb00037802 */ /* 0x000fd60000000f00 */
[----:B------:R-:W-:-:S04]  /*1b630*/  @P0 FFMA.FTZ R0, R3, 0.93318945169448852539, -R0 ;  /* 0x3f6ee58103000823 */ /* 0x000fc80000010800 */
[----:B------:R-:W-:-:S07]  /*1b640*/  @!P0 FFMA.FTZ R0, R3, 0.93318945169448852539, R0 ;  /* 0x3f6ee58103008823 */ /* 0x000fce0000010000 */
.L_x_42684:
[----:B------:R-:W-:Y:S05]  /*1b650*/  BSYNC B0 ;  /* 0x0000000000007941 */ /* 0x000fea0003800000 */
.L_x_42682:
        /* <DEDUP_REMOVED lines=11> */
.L_x_42634:
        /* <DEDUP_REMOVED lines=13> */
[----:B--2---:R-:W-:Y:S01]  /*1b7e0*/  FFMA R4, R3, R0, R3 ;  /* 0x0000000003047223 */ /* 0x004fe20000000003 */
        /* <DEDUP_REMOVED lines=11> */
[----:B-1-34-:R-:W-:Y:S05]  /*1b8a0*/  CALL.REL.NOINC `($__internal_81_$__cuda_sm3x_div_rn_ftz_f32_slowpath) ;  /* 0x0000011000c07944 */ /* 0x01afea0003c00000 */
.L_x_42686:
[----:B------:R-:W-:Y:S05]  /*1b8b0*/  BSYNC B4 ;  /* 0x0000000000047941 */ /* 0x000fea0003800000 */
.L_x_42685:
        /* <DEDUP_REMOVED lines=18> */
.L_x_42688:
[----:B------:R-:W-:Y:S02]  /*1b9e0*/  ISETP.GE.AND P0, PT, R8, RZ, PT ;  /* 0x000000ff0800720c */ /* 0x000fe40003f06270 */
[----:B------:R-:W-:-:S11]  /*1b9f0*/  MOV R3, 0x3fd774eb ;  /* 0x3fd774eb00037802 */ /* 0x000fd60000000f00 */
[----:B------:R-:W-:-:S04]  /*1ba00*/  @P0 FFMA.FTZ R0, R3, 0.93318945169448852539, -R0 ;  /* 0x3f6ee58103000823 */ /* 0x000fc80000010800 */
[----:B------:R-:W-:-:S07]  /*1ba10*/  @!P0 FFMA.FTZ R0, R3, 0.93318945169448852539, R0 ;  /* 0x3f6ee58103008823 */ /* 0x000fce0000010000 */
.L_x_42689:
[----:B------:R-:W-:Y:S05]  /*1ba20*/  BSYNC B0 ;  /* 0x0000000000007941 */ /* 0x000fea0003800000 */
.L_x_42687:
        /* <DEDUP_REMOVED lines=12> */
.L_x_42646:
[----:B------:R-:W-:Y:S05]  /*1baf0*/  BSYNC B2 ;  /* 0x0000000000027941 */ /* 0x000fea0003800000 */
.L_x_42633:
[----:B------:R-:W-:-:S04]  /*1bb00*/  FMUL.FTZ R2, R0, R10 ;  /* 0x0000000a00027220 */ /* 0x000fc80000410000 */
[-C--:B--2---:R-:W-:Y:S01]  /*1bb10*/  FFMA.FTZ R4, R13, R11.reuse, R2 ;  /* 0x0000000b0d047223 */ /* 0x084fe20000010002 */
        /* <DEDUP_REMOVED lines=39> */
.L_x_42692:
        /* <DEDUP_REMOVED lines=10> */
.L_x_42691:
[----:B------:R-:W-:-:S04]  /*1be30*/  FMUL.RZ R4, R4, 0.15915493667125701904 ;  /* 0x3e22f98304047820 */ /* 0x000fc8000040c000 */
[----:B------:R0:W2:Y:S08]  /*1be40*/  MUFU.SIN R13, R4 ;  /* 0x00000004000d7308 */ /* 0x0000b00000000400 */
[----:B------:R0:W0:Y:S01]  /*1be50*/  MUFU.COS R12, R4 ;  /* 0x00000004000c7308 */ /* 0x0000220000000000 */
[----:B------:R-:W-:Y:S05]  /*1be60*/  BRA `(.L_x_42632) ;  /* 0x00000000000c7947 */ /* 0x000fea0003800000 */
.L_x_42690:
[----:B------:R-:W-:Y:S01]  /*1be70*/  FMUL.FTZ R11, R11, 1.4426950216293334961 ;  /* 0x3fb8aa3b0b0b7820 */ /* 0x000fe20000410000 */
[----:B------:R-:W-:-:S03]  /*1be80*/  MOV R13, R4 ;  /* 0x00000004000d7202 */ /* 0x000fc60000000f00 */
[----:B------:R0:W2:Y:S04]  /*1be90*/  MUFU.EX2 R12, R11 ;  /* 0x0000000b000c7308 */ /* 0x0000a80000000800 */
.L_x_42632:
[----:B------:R-:W-:Y:S05]  /*1bea0*/  BSYNC B3 ;  /* 0x0000000000037941 */ /* 0x000fea0003800000 */
.L_x_42631:
        /* <DEDUP_REMOVED lines=13> */
[----:B0-----:R-:W-:Y:S02]  /*1bf80*/  FSEL R11, R8, R9, !P2 ;  /* 0x00000009080b7208 */ /* 0x001fe40005000000 */
        /* <DEDUP_REMOVED lines=53> */
.L_x_42702:
[----:B------:R-:W-:Y:S05]  /*1c2e0*/  BSYNC B0 ;  /* 0x0000000000007941 */ /* 0x000fea0003800000 */
.L_x_42701:
[----:B------:R-:W-:Y:S01]  /*1c2f0*/  BSSY B4, `(.L_x_42703) ;  /* 0x0000007000047945 */ /* 0x000fe20003800000 */
[----:B------:R-:W-:-:S03]  /*1c300*/  FFMA R0, R7, R5, R4 ;  /* 0x0000000507007223 */ /* 0x000fc60000000004 */
[----:B------:R-:W-:Y:S05]  /*1c310*/  @!P0 BRA `(.L_x_42704) ;  /* 0x0000000000108947 */ /* 0x000fea0003800000 */
[----:B------:R-:W-:Y:S02]  /*1c320*/  MOV R41, R10 ;  /* 0x0000000a00297202 */ /* 0x000fe40000000f00 */
[----:B------:R-:W-:Y:S02]  /*1c330*/  MOV R0, R11 ;  /* 0x0000000b00007202 */ /* 0x000fe40000000f00 */
[----:B------:R-:W-:-:S07]  /*1c340*/  MOV R2, 0x1c360 ;  /* 0x0001c36000027802 */ /* 0x000fce0000000f00 */
[----:B-1-34-:R-:W-:Y:S05]  /*1c350*/  CALL.REL.NOINC `($__internal_81_$__cuda_sm3x_div_rn_ftz_f32_slowpath) ;  /* 0x0000010800147944 */ /* 0x01afea0003c00000 */
.L_x_42704:
[----:B------:R-:W-:Y:S05]  /*1c360*/  BSYNC B4 ;  /* 0x0000000000047941 */ /* 0x000fea0003800000 */
.L_x_42703:
        /* <DEDUP_REMOVED lines=18> */
.L_x_42706:
[----:B------:R-:W-:Y:S02]  /*1c490*/  ISETP.GE.AND P0, PT, R16, RZ, PT ;  /* 0x000000ff1000720c */ /* 0x000fe40003f06270 */
[----:B------:R-:W-:-:S11]  /*1c4a0*/  MOV R3, 0x3fd774eb ;  /* 0x3fd774eb00037802 */ /* 0x000fd60000000f00 */
[----:B------:R-:W-:-:S04]  /*1c4b0*/  @P0 FFMA.FTZ R0, R3, 0.93318945169448852539, -R0 ;  /* 0x3f6ee58103000823 */ /* 0x000fc80000010800 */
[----:B------:R-:W-:-:S07]  /*1c4c0*/  @!P0 FFMA.FTZ R0, R3, 0.93318945169448852539, R0 ;  /* 0x3f6ee58103008823 */ /* 0x000fce0000010000 */
.L_x_42707:
[----:B------:R-:W-:Y:S05]  /*1c4d0*/  BSYNC B0 ;  /* 0x0000000000007941 */ /* 0x000fea0003800000 */
.L_x_42705:
        /* <DEDUP_REMOVED lines=12> */
.L_x_42700:
        /* <DEDUP_REMOVED lines=17> */
.L_x_42711:
[----:B------:R-:W-:Y:S05]  /*1c6b0*/  BSYNC B4 ;  /* 0x0000000000047941 */ /* 0x000fea0003800000 */
.L_x_42710:
        /* <DEDUP_REMOVED lines=18> */
.L_x_42713:
[----:B------:R-:W-:Y:S02]  /*1c7e0*/  ISETP.GE.AND P0, PT, R16, RZ, PT ;  /* 0x000000ff1000720c */ /* 0x000fe40003f06270 */
[----:B------:R-:W-:-:S11]  /*1c7f0*/  MOV R3, 0x3fd774eb ;  /* 0x3fd774eb00037802 */ /* 0x000fd60000000f00 */
[----:B------:R-:W-:-:S04]  /*1c800*/  @P0 FFMA.FTZ R0, R3, 0.93318945169448852539, -R0 ;  /* 0x3f6ee58103000823 */ /* 0x000fc80000010800 */
[----:B------:R-:W-:-:S07]  /*1c810*/  @!P0 FFMA.FTZ R0, R3, 0.93318945169448852539, R0 ;  /* 0x3f6ee58103008823 */ /* 0x000fce0000010000 */
.L_x_42714:
[----:B------:R-:W-:Y:S05]  /*1c820*/  BSYNC B0 ;  /* 0x0000000000007941 */ /* 0x000fea0003800000 */
.L_x_42712:
        /* <DEDUP_REMOVED lines=13> */
.L_x_42709:
        /* <DEDUP_REMOVED lines=25> */
.L_x_42716:
        /* <DEDUP_REMOVED lines=40> */
.L_x_42715:
[----:B------:R-:W-:Y:S01]  /*1cd10*/  FADD.FTZ R0, R0, -1 ;  /* 0xbf80000000007421 */ /* 0x000fe20000010000 */
[----:B------:R-:W-:Y:S01]  /*1cd20*/  FSETP.GEU.FTZ.AND P2, PT, |R16|, |R17|, PT ;  /* 0x400000111000720b */ /* 0x000fe20003f5e200 */
[----:B------:R-:W-:Y:S01]  /*1cd30*/  FADD.FTZ R41, |R17|, -RZ ;  /* 0x800000ff11297221 */ /* 0x000fe20000010200 */
[----:B------:R-:W-:Y:S01]  /*1cd40*/  BSSY B0, `(.L_x_42717) ;  /* 0x0000030000007945 */ /* 0x000fe20003800000 */
[----:B------:R-:W-:-:S04]  /*1cd50*/  FADD.FTZ R3, R3, R0 ;  /* 0x0000000003037221 */ /* 0x000fc80000010000 */
[----:B------:R-:W-:Y:S01]  /*1cd60*/  FADD.FTZ R3, R4, R3 ;  /* 0x0000000304037221 */ /* 0x000fe20000010000 */
[----:B------:R-:W-:-:S03]  /*1cd70*/  MOV R4, 0x3e800000 ;  /* 0x3e80000000047802 */ /* 0x000fc60000000f00 */
[----:B------:R-:W-:Y:S02]  /*1cd80*/  FADD.FTZ R3, R6, R3 ;  /* 0x0000000306037221 */ /* 0x000fe40000010000 */
[----:B------:R-:W-:Y:S02]  /*1cd90*/  @!P2 FADD.FTZ R41, |R16|, -RZ ;  /* 0x800000ff1029a221 */ /* 0x000fe40000010200 */
[----:B------:R-:W-:Y:S02]  /*1cda0*/  FADD.FTZ R2, R2, R3 ;  /* 0x0000000302027221 */ /* 0x000fe40000010000 */
[----:B------:R-:W-:Y:S02]  /*1cdb0*/  FCHK P0, R41, R11 ;  /* 0x0000000b29007302 */ /* 0x000fe40000000000 */
        /* <DEDUP_REMOVED lines=40> */
.L_x_42718:
[----:B------:R-:W-:Y:S05]  /*1d040*/  BSYNC B0 ;  /* 0x0000000000007941 */ /* 0x000fea0003800000 */
.L_x_42717:
[----:B------:R-:W-:Y:S01]  /*1d050*/  BSSY B4, `(.L_x_42719) ;  /* 0x0000006000047945 */ /* 0x000fe20003800000 */
[----:B------:R-:W-:-:S03]  /*1d060*/  FFMA R0, R5, R4, R2 ;  /* 0x0000000405007223 */ /* 0x000fc60000000002 */
[----:B------:R-:W-:Y:S05]  /*1d070*/  @!P0 BRA `(.L_x_42720) ;  /* 0x00000000000c8947 */ /* 0x000fea0003800000 */
[----:B------:R-:W-:Y:S02]  /*1d080*/  MOV R0, R11 ;  /* 0x0000000b00007202 */ /* 0x000fe40000000f00 */
[----:B------:R-:W-:-:S07]  /*1d090*/  MOV R2, 0x1d0b0 ;  /* 0x0001d0b000027802 */ /* 0x000fce0000000f00 */
[----:B-1-34-:R-:W-:Y:S05]  /*1d0a0*/  CALL.REL.NOINC `($__internal_81_$__cuda_sm3x_div_rn_ftz_f32_slowpath) ;  /* 0x000000f800c07944 */ /* 0x01afea0003c00000 */
.L_x_42720:
[----:B------:R-:W-:Y:S05]  /*1d0b0*/  BSYNC B4 ;  /* 0x0000000000047941 */ /* 0x000fea0003800000 */
.L_x_42719:
        /* <DEDUP_REMOVED lines=18> */
.L_x_42722:
[----:B------:R-:W-:Y:S02]  /*1d1e0*/  ISETP.GE.AND P0, PT, R16, RZ, PT ;  /* 0x000000ff1000720c */ /* 0x000fe40003f06270 */
[----:B------:R-:W-:-:S11]  /*1d1f0*/  MOV R3, 0x3fd774eb ;  /* 0x3fd774eb00037802 */ /* 0x000fd60000000f00 */
[----:B------:R-:W-:-:S04]  /*1d200*/  @P0 FFMA.FTZ R0, R3, 0.93318945169448852539, -R0 ;  /* 0x3f6ee58103000823 */ /* 0x000fc80000010800 */
[----:B------:R-:W-:-:S07]  /*1d210*/  @!P0 FFMA.FTZ R0, R3, 0.93318945169448852539, R0 ;  /* 0x3f6ee58103008823 */ /* 0x000fce0000010000 */
.L_x_42723:
[----:B------:R-:W-:Y:S05]  /*1d220*/  BSYNC B0 ;  /* 0x0000000000007941 */ /* 0x000fea0003800000 */
.L_x_42721:
        /* <DEDUP_REMOVED lines=12> */
.L_x_42699:
        /* <DEDUP_REMOVED lines=13> */
.L_x_42725:
[----:B------:R-:W-:Y:S05]  /*1d3c0*/  BSYNC B4 ;  /* 0x0000000000047941 */ /* 0x000fea0003800000 */
.L_x_42724:
        /* <DEDUP_REMOVED lines=18> */
.L_x_42727:
[----:B------:R-:W-:Y:S02]  /*1d4f0*/  ISETP.GE.AND P0, PT, R16, RZ, PT ;  /* 0x000000ff1000720c */ /* 0x000fe40003f06270 */
[----:B------:R-:W-:-:S11]  /*1d500*/  MOV R3, 0x3fd774eb ;  /* 0x3fd774eb00037802 */ /* 0x000fd60000000f00 */
[----:B------:R-:W-:-:S04]  /*1d510*/  @P0 FFMA.FTZ R0, R3, 0.93318945169448852539, -R0 ;  /* 0x3f6ee58103000823 */ /* 0x000fc80000010800 */
[----:B------:R-:W-:-:S07]  /*1d520*/  @!P0 FFMA.FTZ R0, R3, 0.93318945169448852539, R0 ;  /* 0x3f6ee58103008823 */ /* 0x000fce0000010000 */
.L_x_42728:
[----:B------:R-:W-:Y:S05]  /*1d530*/  BSYNC B0 ;  /* 0x0000000000007941 */ /* 0x000fea0003800000 */
.L_x_42726:
        /* <DEDUP_REMOVED lines=27> */
.L_x_42698:
        /* <DEDUP_REMOVED lines=39> */
.L_x_42731:
[----:B------:R-:W-:Y:S05]  /*1d960*/  BSYNC B0 ;  /* 0x0000000000007941 */ /* 0x000fea0003800000 */
.L_x_42730:
[----:B------:R-:W-:Y:S01]  /*1d970*/  BSSY B4, `(.L_x_42732) ;  /* 0x0000007000047945 */ /* 0x000fe20003800000 */
[----:B------:R-:W-:-:S03]  /*1d980*/  FFMA R0, R3, R6, R4 ;  /* 0x0000000603007223 */ /* 0x000fc60000000004 */
[----:B------:R-:W-:Y:S05]  /*1d990*/  @!P0 BRA `(.L_x_42733) ;  /* 0x0000000000108947 */ /* 0x000fea0003800000 */
[----:B------:R-:W-:Y:S01]  /*1d9a0*/  HFMA2.MMA R0, -RZ, RZ, 1.875, 0 ;  /* 0x3f800000ff007435 */ /* 0x000fe200000001ff */
[----:B------:R-:W-:Y:S02]  /*1d9b0*/  MOV R41, R10 ;  /* 0x0000000a00297202 */ /* 0x000fe40000000f00 */
[----:B------:R-:W-:-:S08]  /*1d9c0*/  MOV R2, 0x1d9e0 ;  /* 0x0001d9e000027802 */ /* 0x000fd00000000f00 */
[----:B-1-34-:R-:W-:Y:S05]  /*1d9d0*/  CALL.REL.NOINC `($__internal_81_$__cuda_sm3x_div_rn_ftz_f32_slowpath) ;  /* 0x000000f000747944 */ /* 0x01afea0003c00000 */
.L_x_42733:
[----:B------:R-:W-:Y:S05]  /*1d9e0*/  BSYNC B4 ;  /* 0x0000000000047941 */ /* 0x000fea0003800000 */
.L_x_42732:
        /* <DEDUP_REMOVED lines=18> */
.L_x_42735:
[----:B------:R-:W-:Y:S02]  /*1db10*/  ISETP.GE.AND P0, PT, R16, RZ, PT ;  /* 0x000000ff1000720c */ /* 0x000fe40003f06270 */
[----:B------:R-:W-:-:S11]  /*1db20*/  MOV R3, 0x3fd774eb ;  /* 0x3fd774eb00037802 */ /* 0x000fd60000000f00 */
[----:B------:R-:W-:-:S04]  /*1db30*/  @P0 FFMA.FTZ R0, R3, 0.93318945169448852539, -R0 ;  /* 0x3f6ee58103000823 */ /* 0x000fc80000010800 */
[----:B------:R-:W-:-:S07]  /*1db40*/  @!P0 FFMA.FTZ R0, R3, 0.93318945169448852539, R0 ;  /* 0x3f6ee58103008823 */ /* 0x000fce0000010000 */
.L_x_42736:
[----:B------:R-:W-:Y:S05]  /*1db50*/  BSYNC B0 ;  /* 0x0000000000007941 */ /* 0x000fea0003800000 */
.L_x_42734:
        /* <DEDUP_REMOVED lines=10> */
.L_x_42729:
        /* <DEDUP_REMOVED lines=13> */
.L_x_42738:
[----:B------:R-:W-:Y:S05]  /*1dcd0*/  BSYNC B4 ;  /* 0x0000000000047941 */ /* 0x000fea0003800000 */
.L_x_42737:
        /* <DEDUP_REMOVED lines=18> */
.L_x_42740:
[----:B------:R-:W-:Y:S02]  /*1de00*/  ISETP.GE.AND P0, PT, R16, RZ, PT ;  /* 0x000000ff1000720c */ /* 0x000fe40003f06270 */
[----:B------:R-:W-:-:S11]  /*1de10*/  MOV R3, 0x3fd774eb ;  /* 0x3fd774eb00037802 */ /* 0x000fd60000000f00 */
[----:B------:R-:W-:-:S04]  /*1de20*/  @P0 FFMA.FTZ R0, R3, 0.93318945169448852539, -R0 ;  /* 0x3f6ee58103000823 */ /* 0x000fc80000010800 */
[----:B------:R-:W-:-:S07]  /*1de30*/  @!P0 FFMA.FTZ R0, R3, 0.93318945169448852539, R0 ;  /* 0x3f6ee58103008823 */ /* 0x000fce0000010000 */
.L_x_42741:
[----:B------:R-:W-:Y:S05]  /*1de40*/  BSYNC B0 ;  /* 0x0000000000007941 */ /* 0x000fea0003800000 */
.L_x_42739:
        /* <DEDUP_REMOVED lines=11> */
.L_x_42697:
        /* <DEDUP_REMOVED lines=34> */
.L_x_42743:
[----:B------:R-:W-:Y:S05]  /*1e120*/  BSYNC B4 ;  /* 0x0000000000047941 */ /* 0x000fea0003800000 */
.L_x_42742:
        /* <DEDUP_REMOVED lines=18> */
.L_x_42745:
[----:B------:R-:W-:Y:S02]  /*1e250*/  ISETP.GE.AND P0, PT, R16, RZ, PT ;  /* 0x000000ff1000720c */ /* 0x000fe40003f06270 */
[----:B------:R-:W-:-:S11]  /*1e260*/  MOV R3, 0x3fd774eb ;  /* 0x3fd774eb00037802 */ /* 0x000fd60000000f00 */
[----:B------:R-:W-:-:S04]  /*1e270*/  @P0 FFMA.FTZ R0, R3, 0.93318945169448852539, -R0 ;  /* 0x3f6ee58103000823 */ /* 0x000fc80000010800 */
[----:B------:R-:W-:-:S07]  /*1e280*/  @!P0 FFMA.FTZ R0, R3, 0.93318945169448852539, R0 ;  /* 0x3f6ee58103008823 */ /* 0x000fce0000010000 */
.L_x_42746:
[----:B------:R-:W-:Y:S05]  /*1e290*/  BSYNC B0 ;  /* 0x0000000000007941 */ /* 0x000fea0003800000 */
.L_x_42744:
        /* <DEDUP_REMOVED lines=11> */
.L_x_42696:
        /* <DEDUP_REMOVED lines=13> */
[----:B0-2---:R-:W-:Y:S01]  /*1e420*/  FFMA R4, R3, R0, R3 ;  /* 0x0000000003047223 */ /* 0x005fe20000000003 */
        /* <DEDUP_REMOVED lines=11> */
[----:B---34-:R-:W-:Y:S05]  /*1e4e0*/  CALL.REL.NOINC `($__internal_81_$__cuda_sm3x_div_rn_ftz_f32_slowpath) ;  /* 0x000000e400b07944 */ /* 0x018fea0003c00000 */
.L_x_42748:
[----:B------:R-:W-:Y:S05]  /*1e4f0*/  BSYNC B4 ;  /* 0x0000000000047941 */ /* 0x000fea0003800000 */
.L_x_42747:
        /* <DEDUP_REMOVED lines=18> */
.L_x_42750:
[----:B------:R-:W-:Y:S02]  /*1e620*/  ISETP.GE.AND P0, PT, R16, RZ, PT ;  /* 0x000000ff1000720c */ /* 0x000fe40003f06270 */
[----:B------:R-:W-:-:S11]  /*1e630*/  MOV R3, 0x3fd774eb ;  /* 0x3fd774eb00037802 */ /* 0x000fd60000000f00 */
[----:B------:R-:W-:-:S04]  /*1e640*/  @P0 FFMA.FTZ R0, R3, 0.93318945169448852539, -R0 ;  /* 0x3f6ee58103000823 */ /* 0x000fc80000010800 */
[----:B------:R-:W-:-:S07]  /*1e650*/  @!P0 FFMA.FTZ R0, R3, 0.93318945169448852539, R0 ;  /* 0x3f6ee58103008823 */ /* 0x000fce0000010000 */
.L_x_42751:
[----:B------:R-:W-:Y:S05]  /*1e660*/  BSYNC B0 ;  /* 0x0000000000007941 */ /* 0x000fea0003800000 */
.L_x_42749:
        /* <DEDUP_REMOVED lines=12> */
.L_x_42708:
[----:B------:R-:W-:Y:S05]  /*1e730*/  BSYNC B2 ;  /* 0x0000000000027941 */ /* 0x000fea0003800000 */
.L_x_42695:
        /* <DEDUP_REMOVED lines=41> */
.L_x_42754:
        /* <DEDUP_REMOVED lines=10> */
.L_x_42753:
[----:B------:R-:W-:-:S04]  /*1ea70*/  FMUL.RZ R4, R4, 0.15915493667125701904 ;  /* 0x3e22f98304047820 */ /* 0x000fc8000040c000 */
[----:B------:R0:W2:Y:S08]  /*1ea80*/  MUFU.SIN R9, R4 ;  /* 0x0000000400097308 */ /* 0x0000b00000000400 */
[----:B------:R0:W0:Y:S01]  /*1ea90*/  MUFU.COS R8, R4 ;  /* 0x0000000400087308 */ /* 0x0000220000000000 */
[----:B------:R-:W-:Y:S05]  /*1eaa0*/  BRA `(.L_x_42694) ;  /* 0x00000000000c7947 */ /* 0x000fea0003800000 */
.L_x_42752:
[----:B------:R-:W-:Y:S01]  /*1eab0*/  FMUL.FTZ R8, R19, 1.4426950216293334961 ;  /* 0x3fb8aa3b13087820 */ /* 0x000fe20000410000 */
[----:B------:R-:W-:-:S05]  /*1eac0*/  MOV R9, R4 ;  /* 0x0000000400097202 */ /* 0x000fca0000000f00 */
[----:B------:R-:W0:Y:S02]  /*1ead0*/  MUFU.EX2 R8, R8 ;  /* 0x0000000800087308 */ /* 0x000e240000000800 */
.L_x_42694:
[----:B------:R-:W-:Y:S05]  /*1eae0*/  BSYNC B3 ;  /* 0x0000000000037941 */ /* 0x000fea0003800000 */
.L_x_42693:
[----:B------:R-:W5:Y:S01]  /*1eaf0*/  S2R R0, SR_TID.X ;  /* 0x0000000000007919 */ /* 0x000f620000002100 */
[----:B------:R-:W-:Y:S01]  /*1eb00*/  BSSY B3, `(.L_x_42755) ;  /* 0x00002c2000037945 */ /* 0x000fe20003800000 */
[----:B0-----:R-:W-:Y:S02]  /*1eb10*/  CS2R R10, SRZ ;  /* 0x00000000000a7805 */ /* 0x001fe4000001ff00 */
        /* <DEDUP_REMOVED lines=64> */
.L_x_42764:
[----:B------:R-:W-:Y:S05]  /*1ef20*/  BSYNC B0 ;  /* 0x0000000000007941 */ /* 0x000fea0003800000 */
.L_x_42763:
[----:B------:R-:W-:Y:S01]  /*1ef30*/  BSSY B4, `(.L_x_42765) ;  /* 0x0000007000047945 */ /* 0x000fe20003800000 */
[----:B------:R-:W-:-:S03]  /*1ef40*/  FFMA R0, R7, R5, R4 ;  /* 0x0000000507007223 */ /* 0x000fc60000000004 */
[----:B------:R-:W-:Y:S05]  /*1ef50*/  @!P0 BRA `(.L_x_42766) ;  /* 0x0000000000108947 */ /* 0x000fea0003800000 */
[----:B------:R-:W-:Y:S02]  /*1ef60*/  MOV R41, R14 ;  /* 0x0000000e00297202 */ /* 0x000fe40000000f00 */
[----:B------:R-:W-:Y:S02]  /*1ef70*/  MOV R0, R15 ;  /* 0x0000000f00007202 */ /* 0x000fe40000000f00 */
[----:B------:R-:W-:-:S07]  /*1ef80*/  MOV R2, 0x1efa0 ;  /* 0x0001efa000027802 */ /* 0x000fce0000000f00 */
[----:B-1-34-:R-:W-:Y:S05]  /*1ef90*/  CALL.REL.NOINC `($__internal_81_$__cuda_sm3x_div_rn_ftz_f32_slowpath) ;  /* 0x000000dc00047944 */ /* 0x01afea0003c00000 */
.L_x_42766:
[----:B------:R-:W-:Y:S05]  /*1efa0*/  BSYNC B4 ;  /* 0x0000000000047941 */ /* 0x000fea0003800000 */
.L_x_42765:
        /* <DEDUP_REMOVED lines=18> */
.L_x_42768:
[----:B------:R-:W-:Y:S02]  /*1f0d0*/  ISETP.GE.AND P0, PT, R20, RZ, PT ;  /* 0x000000ff1400720c */ /* 0x000fe40003f06270 */
[----:B------:R-:W-:-:S11]  /*1f0e0*/  MOV R3, 0x3fd774eb ;  /* 0x3fd774eb00037802 */ /* 0x000fd60000000f00 */
[----:B------:R-:W-:-:S04]  /*1f0f0*/  @P0 FFMA.FTZ R0, R3, 0.93318945169448852539, -R0 ;  /* 0x3f6ee58103000823 */ /* 0x000fc80000010800 */
[----:B------:R-:W-:-:S07]  /*1f100*/  @!P0 FFMA.FTZ R0, R3, 0.93318945169448852539, R0 ;  /* 0x3f6ee58103008823 */ /* 0x000fce0000010000 */
.L_x_42769:
[----:B------:R-:W-:Y:S05]  /*1f110*/  BSYNC B0 ;  /* 0x0000000000007941 */ /* 0x000fea0003800000 */
.L_x_42767:
        /* <DEDUP_REMOVED lines=12> */
.L_x_42762:
        /* <DEDUP_REMOVED lines=17> */
.L_x_42773:
[----:B------:R-:W-:Y:S05]  /*1f2f0*/  BSYNC B4 ;  /* 0x0000000000047941 */ /* 0x000fea0003800000 */
.L_x_42772:
        /* <DEDUP_REMOVED lines=18> */
.L_x_42775:
[----:B------:R-:W-:Y:S02]  /*1f420*/  ISETP.GE.AND P0, PT, R20, RZ, PT ;  /* 0x000000ff1400720c */ /* 0x000fe40003f06270 */
[----:B------:R-:W-:-:S11]  /*1f430*/  MOV R3, 0x3fd774eb ;  /* 0x3fd774eb00037802 */ /* 0x000fd60000000f00 */
[----:B------:R-:W-:-:S04]  /*1f440*/  @P0 FFMA.FTZ R0, R3, 0.93318945169448852539, -R0 ;  /* 0x3f6ee58103000823 */ /* 0x000fc80000010800 */
[----:B------:R-:W-:-:S07]  /*1f450*/  @!P0 FFMA.FTZ R0, R3, 0.93318945169448852539, R0 ;  /* 0x3f6ee58103008823 */ /* 0x000fce0000010000 */
.L_x_42776:
[----:B------:R-:W-:Y:S05]  /*1f460*/  BSYNC B0 ;  /* 0x0000000000007941 */ /* 0x000fea0003800000 */
.L_x_42774:
        /* <DEDUP_REMOVED lines=13> */
.L_x_42771:
        /* <DEDUP_REMOVED lines=25> */
.L_x_42778:
        /* <DEDUP_REMOVED lines=40> */
.L_x_42777:
        /* <DEDUP_REMOVED lines=51> */
.L_x_42780:
[----:B------:R-:W-:Y:S05]  /*1fc80*/  BSYNC B0 ;  /* 0x0000000000007941 */ /* 0x000fea0003800000 */
.L_x_42779:
[----:B------:R-:W-:Y:S01]  /*1fc90*/  BSSY B4, `(.L_x_42781) ;  /* 0x0000006000047945 */ /* 0x000fe20003800000 */
[----:B------:R-:W-:-:S03]  /*1fca0*/  FFMA R0, R5, R4, R2 ;  /* 0x0000000405007223 */ /* 0x000fc60000000002 */
[----:B------:R-:W-:Y:S05]  /*1fcb0*/  @!P0 BRA `(.L_x_42782) ;  /* 0x00000000000c8947 */ /* 0x000fea0003800000 */
[----:B------:R-:W-:Y:S02]  /*1fcc0*/  MOV R0, R15 ;  /* 0x0000000f00007202 */ /* 0x000fe40000000f00 */
[----:B------:R-:W-:-:S07]  /*1fcd0*/  MOV R2, 0x1fcf0 ;  /* 0x0001fcf000027802 */ /* 0x000fce0000000f00 */
[----:B-1-34-:R-:W-:Y:S05]  /*1fce0*/  CALL.REL.NOINC `($__internal_81_$__cuda_sm3x_div_rn_ftz_f32_slowpath) ;  /* 0x000000cc00b07944 */ /* 0x01afea0003c00000 */
.L_x_42782:
[----:B------:R-:W-:Y:S05]  /*1fcf0*/  BSYNC B4 ;  /* 0x0000000000047941 */ /* 0x000fea0003800000 */
.L_x_42781:
        /* <DEDUP_REMOVED lines=18> */
.L_x_42784:
[----:B------:R-:W-:Y:S02]  /*1fe20*/  ISETP.GE.AND P0, PT, R20, RZ, PT ;  /* 0x000000ff1400720c */ /* 0x000fe40003f06270 */
[----:B------:R-:W-:-:S11]  /*1fe30*/  MOV R3, 0x3fd774eb ;  /* 0x3fd774eb00037802 */ /* 0x000fd60000000f00 */
[----:B------:R-:W-:-:S04]  /*1fe40*/  @P0 FFMA.FTZ R0, R3, 0.93318945169448852539, -R0 ;  /* 0x3f6ee58103000823 */ /* 0x000fc80000010800 */
[----:B------:R-:W-:-:S07]  /*1fe50*/  @!P0 FFMA.FTZ R0, R3, 0.93318945169448852539, R0 ;  /* 0x3f6ee58103008823 */ /* 0x000fce0000010000 */
.L_x_42785:
[----:B------:R-:W-:Y:S05]  /*1fe60*/  BSYNC B0 ;  /* 0x0000000000007941 */ /* 0x000fea0003800000 */
.L_x_42783:
        /* <DEDUP_REMOVED lines=12> */
.L_x_42761:
        /* <DEDUP_REMOVED lines=13> */
.L_x_42787:
[----:B------:R-:W-:Y:S05]  /*20000*/  BSYNC B4 ;  /* 0x0000000000047941 */ /* 0x000fea0003800000 */
.L_x_42786:
        /* <DEDUP_REMOVED lines=18> */
.L_x_42789:
[----:B------:R-:W-:Y:S02]  /*20130*/  ISETP.GE.AND P0, PT, R20, RZ, PT ;  /* 0x000000ff1400720c */ /* 0x000fe40003f06270 */
[----:B------:R-:W-:-:S11]  /*20140*/  MOV R3, 0x3fd774eb ;  /* 0x3fd774eb00037802 */ /* 0x000fd60000000f00 */
[----:B------:R-:W-:-:S04]  /*20150*/  @P0 FFMA.FTZ R0, R3, 0.93318945169448852539, -R0 ;  /* 0x3f6ee58103000823 */ /* 0x000fc80000010800 */
[----:B------:R-:W-:-:S07]  /*20160*/  @!P0 FFMA.FTZ R0, R3, 0.93318945169448852539, R0 ;  /* 0x3f6ee58103008823 */ /* 0x000fce0000010000 */
.L_x_42790:
[----:B------:R-:W-:Y:S05]  /*20170*/  BSYNC B0 ;  /* 0x0000000000007941 */ /* 0x000fea0003800000 */
.L_x_42788:
        /* <DEDUP_REMOVED lines=27> */
.L_x_42760:
        /* <DEDUP_REMOVED lines=39> */
.L_x_42793:
[----:B------:R-:W-:Y:S05]  /*205a0*/  BSYNC B0 ;  /* 0x0000000000007941 */ /* 0x000fea0003800000 */
.L_x_42792:
[----:B------:R-:W-:Y:S01]  /*205b0*/  BSSY B4, `(.L_x_42794) ;  /* 0x0000007000047945 */ /* 0x000fe20003800000 */
[----:B------:R-:W-:-:S03]  /*205c0*/  FFMA R0, R3, R6, R4 ;  /* 0x0000000603007223 */ /* 0x000fc60000000004 */
[----:B------:R-:W-:Y:S05]  /*205d0*/  @!P0 BRA `(.L_x_42795) ;  /* 0x0000000000108947 */ /* 0x000fea0003800000 */
[----:B------:R-:W-:Y:S01]  /*205e0*/  HFMA2.MMA R0, -RZ, RZ, 1.875, 0 ;  /* 0x3f800000ff007435 */ /* 0x000fe200000001ff */
[----:B------:R-:W-:Y:S02]  /*205f0*/  MOV R41, R14 ;  /* 0x0000000e00297202 */ /* 0x000fe40000000f00 */
[----:B------:R-:W-:-:S08]  /*20600*/  MOV R2, 0x20620 ;  /* 0x0002062000027802 */ /* 0x000fd00000000f00 */
[----:B-1-34-:R-:W-:Y:S05]  /*20610*/  CALL.REL.NOINC `($__internal_81_$__cuda_sm3x_div_rn_ftz_f32_slowpath) ;  /* 0x000000c400647944 */ /* 0x01afea0003c00000 */
.L_x_42795:
[----:B------:R-:W-:Y:S05]  /*20620*/  BSYNC B4 ;  /* 0x0000000000047941 */ /* 0x000fea0003800000 */
.L_x_42794:
        /* <DEDUP_REMOVED lines=18> */
.L_x_42797:
[----:B------:R-:W-:Y:S02]  /*20750*/  ISETP.GE.AND P0, PT, R20, RZ, PT ;  /* 0x000000ff1400720c */ /* 0x000fe40003f06270 */
[----:B------:R-:W-:-:S11]  /*20760*/  MOV R3, 0x3fd774eb ;  /* 0x3fd774eb00037802 */ /* 0x000fd60000000f00 */
[----:B------:R-:W-:-:S04]  /*20770*/  @P0 FFMA.FTZ R0, R3, 0.93318945169448852539, -R0 ;  /* 0x3f6ee58103000823 */ /* 0x000fc80000010800 */
[----:B------:R-:W-:-:S07]  /*20780*/  @!P0 FFMA.FTZ R0, R3, 0.93318945169448852539, R0 ;  /* 0x3f6ee58103008823 */ /* 0x000fce0000010000 */
.L_x_42798:
[----:B------:R-:W-:Y:S05]  /*20790*/  BSYNC B0 ;  /* 0x0000000000007941 */ /* 0x000fea0003800000 */
.L_x_42796:
        /* <DEDUP_REMOVED lines=10> */
.L_x_42791:
        /* <DEDUP_REMOVED lines=13> */
.L_x_42800:
[----:B------:R-:W-:Y:S05]  /*20910*/  BSYNC B4 ;  /* 0x0000000000047941 */ /* 0x000fea0003800000 */
.L_x_42799:
        /* <DEDUP_REMOVED lines=18> */
.L_x_42802:
[----:B------:R-:W-:Y:S02]  /*20a40*/  ISETP.GE.AND P0, PT, R20, RZ, PT ;  /* 0x000000ff1400720c */ /* 0x000fe40003f06270 */
[----:B------:R-:W-:-:S11]  /*20a50*/  MOV R3, 0x3fd774eb ;  /* 0x3fd774eb00037802 */ /* 0x000fd60000000f00 */
[----:B------:R-:W-:-:S04]  /*20a60*/  @P0 FFMA.FTZ R0, R3, 0.93318945169448852539, -R0 ;  /* 0x3f6ee58103000823 */ /* 0x000fc80000010800 */
[----:B------:R-:W-:-:S07]  /*20a70*/  @!P0 FFMA.FTZ R0, R3, 0.93318945169448852539, R0 ;  /* 0x3f6ee58103008823 */ /* 0x000fce0000010000 */
.L_x_42803:
[----:B------:R-:W-:Y:S05]  /*20a80*/  BSYNC B0 ;  /* 0x0000000000007941 */ /* 0x000fea0003800000 */
.L_x_42801:
        /* <DEDUP_REMOVED lines=11> */
.L_x_42759:
        /* <DEDUP_REMOVED lines=34> */
.L_x_42805:
[----:B------:R-:W-:Y:S05]  /*20d60*/  BSYNC B4 ;  /* 0x0000000000047941 */ /* 0x000fea0003800000 */
.L_x_42804:
        /* <DEDUP_REMOVED lines=18> */
.L_x_42807:
[----:B------:R-:W-:Y:S02]  /*20e90*/  ISETP.GE.AND P0, PT, R20, RZ, PT ;  /* 0x000000ff1400720c */ /* 0x000fe40003f06270 */
[----:B------:R-:W-:-:S11]  /*20ea0*/  MOV R3, 0x3fd774eb ;  /* 0x3fd774eb00037802 */ /* 0x000fd60000000f00 */
[----:B------:R-:W-:-:S04]  /*20eb0*/  @P0 FFMA.FTZ R0, R3, 0.93318945169448852539, -R0 ;  /* 0x3f6ee58103000823 */ /* 0x000fc80000010800 */
[----:B------:R-:W-:-:S07]  /*20ec0*/  @!P0 FFMA.FTZ R0, R3, 0.93318945169448852539, R0 ;  /* 0x3f6ee58103008823 */ /* 0x000fce0000010000 */
.L_x_42808:
[----:B------:R-:W-:Y:S05]  /*20ed0*/  BSYNC B0 ;  /* 0x0000000000007941 */ /* 0x000fea0003800000 */
.L_x_42806:
        /* <DEDUP_REMOVED lines=11> */
.L_x_42758:
        /* <DEDUP_REMOVED lines=26> */
.L_x_42810:
[----:B------:R-:W-:Y:S05]  /*21130*/  BSYNC B4 ;  /* 0x0000000000047941 */ /* 0x000fea0003800000 */
.L_x_42809:
        /* <DEDUP_REMOVED lines=18> */
.L_x_42812:
[----:B------:R-:W-:Y:S02]  /*21260*/  ISETP.GE.AND P0, PT, R20, RZ, PT ;  /* 0x000000ff1400720c */ /* 0x000fe40003f06270 */
[----:B------:R-:W-:-:S11]  /*21270*/  MOV R3, 0x3fd774eb ;  /* 0x3fd774eb00037802 */ /* 0x000fd60000000f00 */
[----:B------:R-:W-:-:S04]  /*21280*/  @P0 FFMA.FTZ R0, R3, 0.93318945169448852539, -R0 ;  /* 0x3f6ee58103000823 */ /* 0x000fc80000010800 */
[----:B------:R-:W-:-:S07]  /*21290*/  @!P0 FFMA.FTZ R0, R3, 0.93318945169448852539, R0 ;  /* 0x3f6ee58103008823 */ /* 0x000fce0000010000 */
.L_x_42813:
[----:B------:R-:W-:Y:S05]  /*212a0*/  BSYNC B0 ;  /* 0x0000000000007941 */ /* 0x000fea0003800000 */
.L_x_42811:
        /* <DEDUP_REMOVED lines=12> */
.L_x_42770:
[----:B------:R-:W-:Y:S05]  /*21370*/  BSYNC B2 ;  /* 0x0000000000027941 */ /* 0x000fea0003800000 */
.L_x_42757:
        /* <DEDUP_REMOVED lines=41> */
.L_x_42816:
        /* <DEDUP_REMOVED lines=10> */
.L_x_42815:
[----:B------:R-:W-:-:S04]  /*216b0*/  FMUL.RZ R4, R4, 0.15915493667125701904 ;  /* 0x3e22f98304047820 */ /* 0x000fc8000040c000 */
[----:B------:R0:W2:Y:S08]  /*216c0*/  MUFU.SIN R11, R4 ;  /* 0x00000004000b7308 */ /* 0x0000b00000000400 */
[----:B------:R0:W0:Y:S01]  /*216d0*/  MUFU.COS R10, R4 ;  /* 0x00000004000a7308 */ /* 0x0000220000000000 */
[----:B------:R-:W-:Y:S05]  /*216e0*/  BRA `(.L_x_42756) ;  /* 0x00000000000c7947 */ /* 0x000fea0003800000 */
.L_x_42814:
[----:B------:R-:W-:Y:S01]  /*216f0*/  FMUL.FTZ R10, R23, 1.4426950216293334961 ;  /* 0x3fb8aa3b170a7820 */ /* 0x000fe20000410000 */
[----:B------:R-:W-:-:S05]  /*21700*/  MOV R11, R4 ;  /* 0x00000004000b7202 */ /* 0x000fca0000000f00 */
[----:B------:R-:W0:Y:S02]  /*21710*/  MUFU.EX2 R10, R10 ;  /* 0x0000000a000a7308 */ /* 0x000e240000000800 */
.L_x_42756:
[----:B------:R-:W-:Y:S05]  /*21720*/  BSYNC B3 ;  /* 0x0000000000037941 */ /* 0x000fea0003800000 */
.L_x_42755:
        /* <DEDUP_REMOVED lines=39> */
[----:B0-2---:R-:W-:Y:S02]  /*219a0*/  IADD3 R4, -R3, 0x40800000, RZ ;  /* 0x4080000003047810 */ /* 0x005fe40007ffe1ff */
        /* <DEDUP_REMOVED lines=27> */
.L_x_42826:
[----:B------:R-:W-:Y:S05]  /*21b60*/  BSYNC B0 ;  /* 0x0000000000007941 */ /* 0x000fea0003800000 */
.L_x_42825:
[----:B------:R-:W-:Y:S01]  /*21b70*/  BSSY B4, `(.L_x_42827) ;  /* 0x0000007000047945 */ /* 0x000fe20003800000 */
[----:B------:R-:W-:-:S03]  /*21b80*/  FFMA R0, R7, R5, R4 ;  /* 0x0000000507007223 */ /* 0x000fc60000000004 */
[----:B------:R-:W-:Y:S05]  /*21b90*/  @!P0 BRA `(.L_x_42828) ;  /* 0x0000000000108947 */ /* 0x000fea0003800000 */
[----:B------:R-:W-:Y:S02]  /*21ba0*/  MOV R41, R16 ;  /* 0x0000001000297202 */ /* 0x000fe40000000f00 */
[----:B------:R-:W-:Y:S02]  /*21bb0*/  MOV R0, R17 ;  /* 0x0000001100007202 */ /* 0x000fe40000000f00 */
[----:B------:R-:W-:-:S07]  /*21bc0*/  MOV R2, 0x21be0 ;  /* 0x00021be000027802 */ /* 0x000fce0000000f00 */
[----:B-1-34-:R-:W-:Y:S05]  /*21bd0*/  CALL.REL.NOINC `($__internal_81_$__cuda_sm3x_div_rn_ftz_f32_slowpath) ;  /* 0x000000ac00f47944 */ /* 0x01afea0003c00000 */
.L_x_42828:
[----:B------:R-:W-:Y:S05]  /*21be0*/  BSYNC B4 ;  /* 0x0000000000047941 */ /* 0x000fea0003800000 */
.L_x_42827:
        /* <DEDUP_REMOVED lines=18> */
.L_x_42830:
[----:B------:R-:W-:Y:S02]  /*21d10*/  ISETP.GE.AND P0, PT, R24, RZ, PT ;  /* 0x000000ff1800720c */ /* 0x000fe40003f06270 */
[----:B------:R-:W-:-:S11]  /*21d20*/  MOV R3, 0x3fd774eb ;  /* 0x3fd774eb00037802 */ /* 0x000fd60000000f00 */
[----:B------:R-:W-:-:S04]  /*21d30*/  @P0 FFMA.FTZ R0, R3, 0.93318945169448852539, -R0 ;  /* 0x3f6ee58103000823 */ /* 0x000fc80000010800 */
[----:B------:R-:W-:-:S07]  /*21d40*/  @!P0 FFMA.FTZ R0, R3, 0.93318945169448852539, R0 ;  /* 0x3f6ee58103008823 */ /* 0x000fce0000010000 */
.L_x_42831:
[----:B------:R-:W-:Y:S05]  /*21d50*/  BSYNC B0 ;  /* 0x0000000000007941 */ /* 0x000fea0003800000 */
.L_x_42829:
        /* <DEDUP_REMOVED lines=12> */
.L_x_42824:
        /* <DEDUP_REMOVED lines=17> */
.L_x_42835:
[----:B------:R-:W-:Y:S05]  /*21f30*/  BSYNC B4 ;  /* 0x0000000000047941 */ /* 0x000fea0003800000 */
.L_x_42834:
        /* <DEDUP_REMOVED lines=18> */
.L_x_42837:
[----:B------:R-:W-:Y:S02]  /*22060*/  ISETP.GE.AND P0, PT, R24, RZ, PT ;  /* 0x000000ff1800720c */ /* 0x000fe40003f06270 */
[----:B------:R-:W-:-:S11]  /*22070*/  MOV R3, 0x3fd774eb ;  /* 0x3fd774eb00037802 */ /* 0x000fd60000000f00 */
[----:B------:R-:W-:-:S04]  /*22080*/  @P0 FFMA.FTZ R0, R3, 0.93318945169448852539, -R0 ;  /* 0x3f6ee58103000823 */ /* 0x000fc80000010800 */
[----:B------:R-:W-:-:S07]  /*22090*/  @!P0 FFMA.FTZ R0, R3, 0.93318945169448852539, R0 ;  /* 0x3f6ee58103008823 */ /* 0x000fce0000010000 */
.L_x_42838:
[----:B------:R-:W-:Y:S05]  /*220a0*/  BSYNC B0 ;  /* 0x0000000000007941 */ /* 0x000fea0003800000 */
.L_x_42836:
        /* <DEDUP_REMOVED lines=13> */
.L_x_42833:
[----:B------:R-:W-:Y:S01]  /*22180*/  LOP3.LUT R2, R17, 0xffff0000, RZ, 0xc0, !PT ;  /* 0xffff000011027812 */ /* 0x000fe200078ec0ff */
[----:B------:R-:W-:Y:S01]  /*22190*/  BSSY B0, `(.L_x_42839) ;  /* 0x000003f000007945 */ /* 0x000fe20003800000 */
[----:B------:R-:W-:-:S03]  /*221a0*/  LOP3.LUT R7, R16, 0xffff0000, RZ, 0xc0, !PT ;  /* 0xffff000010077812 */ /* 0x000fc600078ec0ff */
[--C-:B0-2---:R-:W-:Y:S01]  /*221b0*/  FADD.FTZ R4, R17, -R2.reuse ;  /* 0x8000000211047221 */ /* 0x105fe20000010000 */
        /* <DEDUP_REMOVED lines=21> */
.L_x_42840:
        /* <DEDUP_REMOVED lines=40> */
.L_x_42839:
        /* <DEDUP_REMOVED lines=51> */
.L_x_42842:
[----:B------:R-:W-:Y:S05]  /*228c0*/  BSYNC B0 ;  /* 0x0000000000007941 */ /* 0x000fea0003800000 */
.L_x_42841:
[----:B------:R-:W-:Y:S01]  /*228d0*/  BSSY B4, `(.L_x_42843) ;  /* 0x0000006000047945 */ /* 0x000fe20003800000 */
[----:B------:R-:W-:-:S03]  /*228e0*/  FFMA R0, R5, R4, R2 ;  /* 0x0000000405007223 */ /* 0x000fc60000000002 */
[----:B------:R-:W-:Y:S05]  /*228f0*/  @!P0 BRA `(.L_x_42844) ;  /* 0x00000000000c8947 */ /* 0x000fea0003800000 */
[----:B------:R-:W-:Y:S02]  /*22900*/  MOV R0, R17 ;  /* 0x0000001100007202 */ /* 0x000fe40000000f00 */
[----:B------:R-:W-:-:S07]  /*22910*/  MOV R2, 0x22930 ;  /* 0x0002293000027802 */ /* 0x000fce0000000f00 */
[----:B-1-34-:R-:W-:Y:S05]  /*22920*/  CALL.REL.NOINC `($__internal_81_$__cuda_sm3x_div_rn_ftz_f32_slowpath) ;  /* 0x000000a000a07944 */ /* 0x01afea0003c00000 */
.L_x_42844:
[----:B------:R-:W-:Y:S05]  /*22930*/  BSYNC B4 ;  /* 0x0000000000047941 */ /* 0x000fea0003800000 */
.L_x_42843:
        /* <DEDUP_REMOVED lines=18> */
.L_x_42846:
[----:B------:R-:W-:Y:S02]  /*22a60*/  ISETP.GE.AND P0, PT, R24, RZ, PT ;  /* 0x000000ff1800720c */ /* 0x000fe40003f06270 */
[----:B------:R-:W-:-:S11]  /*22a70*/  MOV R3, 0x3fd774eb ;  /* 0x3fd774eb00037802 */ /* 0x000fd60000000f00 */
[----:B------:R-:W-:-:S04]  /*22a80*/  @P0 FFMA.FTZ R0, R3, 0.93318945169448852539, -R0 ;  /* 0x3f6ee58103000823 */ /* 0x000fc80000010800 */
[----:B------:R-:W-:-:S07]  /*22a90*/  @!P0 FFMA.FTZ R0, R3, 0.93318945169448852539, R0 ;  /* 0x3f6ee58103008823 */ /* 0x000fce0000010000 */
.L_x_42847:
[----:B------:R-:W-:Y:S05]  /*22aa0*/  BSYNC B0 ;  /* 0x0000000000007941 */ /* 0x000fea0003800000 */
.L_x_42845:
        /* <DEDUP_REMOVED lines=12> */
.L_x_42823:
        /* <DEDUP_REMOVED lines=13> */
.L_x_42849:
[----:B------:R-:W-:Y:S05]  /*22c40*/  BSYNC B4 ;  /* 0x0000000000047941 */ /* 0x000fea0003800000 */
.L_x_42848:
        /* <DEDUP_REMOVED lines=18> */
.L_x_42851:
[----:B------:R-:W-:Y:S02]  /*22d70*/  ISETP.GE.AND P0, PT, R24, RZ, PT ;  /* 0x000000ff1800720c */ /* 0x000fe40003f06270 */
[----:B------:R-:W-:-:S11]  /*22d80*/  MOV R3, 0x3fd774eb ;  /* 0x3fd774eb00037802 */ /* 0x000fd60000000f00 */
[----:B------:R-:W-:-:S04]  /*22d90*/  @P0 FFMA.FTZ R0, R3, 0.93318945169448852539, -R0 ;  /* 0x3f6ee58103000823 */ /* 0x000fc80000010800 */
[----:B------:R-:W-:-:S07]  /*22da0*/  @!P0 FFMA.FTZ R0, R3, 0.93318945169448852539, R0 ;  /* 0x3f6ee58103008823 */ /* 0x000fce0000010000 */
.L_x_42852:
[----:B------:R-:W-:Y:S05]  /*22db0*/  BSYNC B0 ;  /* 0x0000000000007941 */ /* 0x000fea0003800000 */
.L_x_42850:
        /* <DEDUP_REMOVED lines=27> */
.L_x_42822:
[----:B------:R-:W-:-:S13]  /*22f70*/  FSETP.GEU.FTZ.AND P0, PT, R16, 9.999999682655225389e-20, PT ;  /* 0x1fec1e4a1000780b */ /* 0x000fda0003f1e000 */
[----:B------:R-:W-:Y:S05]  /*22f80*/  @!P0 BRA `(.L_x_42853) ;  /* 0x00000004003c8947 */ /* 0x000fea0003800000 */
[----:B------:R-:W-:Y:S01]  /*22f90*/  FMUL.FTZ R0, R16, R16 ;  /* 0x0000001010007220 */ /* 0x000fe20000410000 */
[----:B0-2---:R-:W-:Y:S01]  /*22fa0*/  MOV R4, 0x3e800000 ;  /* 0x3e80000000047802 */ /* 0x005fe20000000f00 */
        /* <DEDUP_REMOVED lines=35> */
.L_x_42855:
[----:B------:R-:W-:Y:S05]  /*231e0*/  BSYNC B0 ;  /* 0x0000000000007941 */ /* 0x000fea0003800000 */
.L_x_42854:
[----:B------:R-:W-:Y:S01]  /*231f0*/  BSSY B4, `(.L_x_42856) ;  /* 0x0000007000047945 */ /* 0x000fe20003800000 */
[----:B------:R-:W-:-:S03]  /*23200*/  FFMA R0, R3, R6, R4 ;  /* 0x0000000603007223 */ /* 0x000fc60000000004 */
[----:B------:R-:W-:Y:S05]  /*23210*/  @!P0 BRA `(.L_x_42857) ;  /* 0x0000000000108947 */ /* 0x000fea0003800000 */
[----:B------:R-:W-:Y:S01]  /*23220*/  HFMA2.MMA R0, -RZ, RZ, 1.875, 0 ;  /* 0x3f800000ff007435 */ /* 0x000fe200000001ff */
[----:B------:R-:W-:Y:S02]  /*23230*/  MOV R41, R16 ;  /* 0x0000001000297202 */ /* 0x000fe40000000f00 */
[----:B------:R-:W-:-:S08]  /*23240*/  MOV R2, 0x23260 ;  /* 0x0002326000027802 */ /* 0x000fd00000000f00 */
[----:B-1-34-:R-:W-:Y:S05]  /*23250*/  CALL.REL.NOINC `($__internal_81_$__cuda_sm3x_div_rn_ftz_f32_slowpath) ;  /* 0x0000009800547944 */ /* 0x01afea0003c00000 */
.L_x_42857:
[----:B------:R-:W-:Y:S05]  /*23260*/  BSYNC B4 ;  /* 0x0000000000047941 */ /* 0x000fea0003800000 */
.L_x_42856:
        /* <DEDUP_REMOVED lines=18> */
.L_x_42859:
[----:B------:R-:W-:Y:S02]  /*23390*/  ISETP.GE.AND P0, PT, R24, RZ, PT ;  /* 0x000000ff1800720c */ /* 0x000fe40003f06270 */
[----:B------:R-:W-:-:S11]  /*233a0*/  MOV R3, 0x3fd774eb ;  /* 0x3fd774eb00037802 */ /* 0x000fd60000000f00 */
[----:B------:R-:W-:-:S04]  /*233b0*/  @P0 FFMA.FTZ R0, R3, 0.93318945169448852539, -R0 ;  /* 0x3f6ee58103000823 */ /* 0x000fc80000010800 */
[----:B------:R-:W-:-:S07]  /*233c0*/  @!P0 FFMA.FTZ R0, R3, 0.93318945169448852539, R0 ;  /* 0x3f6ee58103008823 */ /* 0x000fce0000010000 */
.L_x_42860:
[----:B------:R-:W-:Y:S05]  /*233d0*/  BSYNC B0 ;  /* 0x0000000000007941 */ /* 0x000fea0003800000 */
.L_x_42858:
        /* <DEDUP_REMOVED lines=10> */
.L_x_42853:
        /* <DEDUP_REMOVED lines=13> */
.L_x_42862:
[----:B------:R-:W-:Y:S05]  /*23550*/  BSYNC B4 ;  /* 0x0000000000047941 */ /* 0x000fea0003800000 */
.L_x_42861:
        /* <DEDUP_REMOVED lines=18> */
.L_x_42864:
[----:B------:R-:W-:Y:S02]  /*23680*/  ISETP.GE.AND P0, PT, R24, RZ, PT ;  /* 0x000000ff1800720c */ /* 0x000fe40003f06270 */
[----:B------:R-:W-:-:S11]  /*23690*/  MOV R3, 0x3fd774eb ;  /* 0x3fd774eb00037802 */ /* 0x000fd60000000f00 */
[----:B------:R-:W-:-:S04]  /*236a0*/  @P0 FFMA.FTZ R0, R3, 0.93318945169448852539, -R0 ;  /* 0x3f6ee58103000823 */ /* 0x000fc80000010800 */
[----:B------:R-:W-:-:S07]  /*236b0*/  @!P0 FFMA.FTZ R0, R3, 0.93318945169448852539, R0 ;  /* 0x3f6ee58103008823 */ /* 0x000fce0000010000 */
.L_x_42865:
[----:B------:R-:W-:Y:S05]  /*236c0*/  BSYNC B0 ;  /* 0x0000000000007941 */ /* 0x000fea0003800000 */
.L_x_42863:
        /* <DEDUP_REMOVED lines=11> */
.L_x_42821:
        /* <DEDUP_REMOVED lines=9> */
[----:B0-2---:R-:W-:Y:S02]  /*23810*/  LOP3.LUT R4, R2, 0xfe000000, RZ, 0xc0, !PT ;  /* 0xfe00000002047812 */ /* 0x005fe400078ec0ff */
        /* <DEDUP_REMOVED lines=24> */
.L_x_42867:
[----:B------:R-:W-:Y:S05]  /*239a0*/  BSYNC B4 ;  /* 0x0000000000047941 */ /* 0x000fea0003800000 */
.L_x_42866:
        /* <DEDUP_REMOVED lines=18> */
.L_x_42869:
[----:B------:R-:W-:Y:S02]  /*23ad0*/  ISETP.GE.AND P0, PT, R24, RZ, PT ;  /* 0x000000ff1800720c */ /* 0x000fe40003f06270 */
[----:B------:R-:W-:-:S11]  /*23ae0*/  MOV R3, 0x3fd774eb ;  /* 0x3fd774eb00037802 */ /* 0x000fd60000000f00 */
[----:B------:R-:W-:-:S04]  /*23af0*/  @P0 FFMA.FTZ R0, R3, 0.93318945169448852539, -R0 ;  /* 0x3f6ee58103000823 */ /* 0x000fc80000010800 */
[----:B------:R-:W-:-:S07]  /*23b00*/  @!P0 FFMA.FTZ R0, R3, 0.93318945169448852539, R0 ;  /* 0x3f6ee58103008823 */ /* 0x000fce0000010000 */
.L_x_42870:
[----:B------:R-:W-:Y:S05]  /*23b10*/  BSYNC B0 ;  /* 0x0000000000007941 */ /* 0x000fea0003800000 */
.L_x_42868:
        /* <DEDUP_REMOVED lines=11> */
.L_x_42820:
        /* <DEDUP_REMOVED lines=26> */
.L_x_42872:
[----:B------:R-:W-:Y:S05]  /*23d70*/  BSYNC B4 ;  /* 0x0000000000047941 */ /* 0x000fea0003800000 */
.L_x_42871:
        /* <DEDUP_REMOVED lines=18> */
.L_x_42874:
[----:B------:R-:W-:Y:S02]  /*23ea0*/  ISETP.GE.AND P0, PT, R24, RZ, PT ;  /* 0x000000ff1800720c */ /* 0x000fe40003f06270 */
[----:B------:R-:W-:-:S11]  /*23eb0*/  MOV R3, 0x3fd774eb ;  /* 0x3fd774eb00037802 */ /* 0x000fd60000000f00 */
[----:B------:R-:W-:-:S04]  /*23ec0*/  @P0 FFMA.FTZ R0, R3, 0.93318945169448852539, -R0 ;  /* 0x3f6ee58103000823 */ /* 0x000fc80000010800 */
[----:B------:R-:W-:-:S07]  /*23ed0*/  @!P0 FFMA.FTZ R0, R3, 0.93318945169448852539, R0 ;  /* 0x3f6ee58103008823 */ /* 0x000fce0000010000 */
.L_x_42875:
[----:B------:R-:W-:Y:S05]  /*23ee0*/  BSYNC B0 ;  /* 0x0000000000007941 */ /* 0x000fea0003800000 */
.L_x_42873:
        /* <DEDUP_REMOVED lines=12> */
.L_x_42832:
[----:B------:R-:W-:Y:S05]  /*23fb0*/  BSYNC B2 ;  /* 0x0000000000027941 */ /* 0x000fea0003800000 */
.L_x_42819:
[----:B------:R-:W-:-:S04]  /*23fc0*/  FMUL.FTZ R2, R0, R26 ;  /* 0x0000001a00027220 */ /* 0x000fc80000410000 */
[-C--:B0-2---:R-:W-:Y:S01]  /*23fd0*/  FFMA.FTZ R4, R15, R27.reuse, R2 ;  /* 0x0000001b0f047223 */ /* 0x085fe20000010002 */
        /* <DEDUP_REMOVED lines=39> */
.L_x_42878:
        /* <DEDUP_REMOVED lines=10> */
.L_x_42877:
[----:B------:R-:W-:-:S04]  /*242f0*/  FMUL.RZ R4, R4, 0.15915493667125701904 ;  /* 0x3e22f98304047820 */ /* 0x000fc8000040c000 */
[----:B------:R0:W2:Y:S08]  /*24300*/  MUFU.SIN R15, R4 ;  /* 0x00000004000f7308 */ /* 0x0000b00000000400 */
[----:B------:R0:W0:Y:S01]  /*24310*/  MUFU.COS R14, R4 ;  /* 0x00000004000e7308 */ /* 0x0000220000000000 */
[----:B------:R-:W-:Y:S05]  /*24320*/  BRA `(.L_x_42818) ;  /* 0x00000000000c7947 */ /* 0x000fea0003800000 */
.L_x_42876:
[----:B------:R-:W-:Y:S01]  /*24330*/  FMUL.FTZ R14, R27, 1.4426950216293334961 ;  /* 0x3fb8aa3b1b0e7820 */ /* 0x000fe20000410000 */
[----:B------:R-:W-:-:S05]  /*24340*/  MOV R15, R4 ;  /* 0x00000004000f7202 */ /* 0x000fca0000000f00 */
[----:B------:R-:W0:Y:S02]  /*24350*/  MUFU.EX2 R14, R14 ;  /* 0x0000000e000e7308 */ /* 0x000e240000000800 */
.L_x_42818:
[----:B------:R-:W-:Y:S05]  /*24360*/  BSYNC B3 ;  /* 0x0000000000037941 */ /* 0x000fea0003800000 */
.L_x_42817:
        /* <DEDUP_REMOVED lines=67> */
.L_x_42888:
[----:B------:R-:W-:Y:S05]  /*247a0*/  BSYNC B0 ;  /* 0x0000000000007941 */ /* 0x000fea0003800000 */
.L_x_42887:
[----:B------:R-:W-:Y:S01]  /*247b0*/  BSSY B4, `(.L_x_42889) ;  /* 0x0000007000047945 */ /* 0x000fe20003800000 */
[----:B------:R-:W-:-:S03]  /*247c0*/  FFMA R0, R5, R4, R2 ;  /* 0x0000000405007223 */ /* 0x000fc60000000002 */
[----:B------:R-:W-:Y:S05]  /*247d0*/  @!P0 BRA `(.L_x_42890) ;  /* 0x0000000000108947 */ /* 0x000fea0003800000 */
[----:B------:R-:W-:Y:S02]  /*247e0*/  MOV R41, R18 ;  /* 0x0000001200297202 */ /* 0x000fe40000000f00 */
[----:B------:R-:W-:Y:S02]  /*247f0*/  MOV R0, R19 ;  /* 0x0000001300007202 */ /* 0x000fe40000000f00 */
[----:B------:R-:W-:-:S07]  /*24800*/  MOV R2, 0x24820 ;  /* 0x0002482000027802 */ /* 0x000fce0000000f00 */
[----:B-1-34-:R-:W-:Y:S05]  /*24810*/  CALL.REL.NOINC `($__internal_81_$__cuda_sm3x_div_rn_ftz_f32_slowpath) ;  /* 0x0000008000e47944 */ /* 0x01afea0003c00000 */
.L_x_42890:
[----:B------:R-:W-:Y:S05]  /*24820*/  BSYNC B4 ;  /* 0x0000000000047941 */ /* 0x000fea0003800000 */
.L_x_42889:
        /* <DEDUP_REMOVED lines=18> */
.L_x_42892:
[----:B------:R-:W-:Y:S02]  /*24950*/  ISETP.GE.AND P0, PT, R28, RZ, PT ;  /* 0x000000ff1c00720c */ /* 0x000fe40003f06270 */
[----:B------:R-:W-:-:S11]  /*24960*/  MOV R3, 0x3fd774eb ;  /* 0x3fd774eb00037802 */ /* 0x000fd60000000f00 */
[----:B------:R-:W-:-:S04]  /*24970*/  @P0 FFMA.FTZ R0, R3, 0.93318945169448852539, -R0 ;  /* 0x3f6ee58103000823 */ /* 0x000fc80000010800 */
[----:B------:R-:W-:-:S07]  /*24980*/  @!P0 FFMA.FTZ R0, R3, 0.93318945169448852539, R0 ;  /* 0x3f6ee58103008823 */ /* 0x000fce0000010000 */
.L_x_42893:
[----:B------:R-:W-:Y:S05]  /*24990*/  BSYNC B0 ;  /* 0x0000000000007941 */ /* 0x000fea0003800000 */
.L_x_42891:
        /* <DEDUP_REMOVED lines=12> */
.L_x_42886:
        /* <DEDUP_REMOVED lines=17> */
.L_x_42897:
[----:B------:R-:W-:Y:S05]  /*24b70*/  BSYNC B4 ;  /* 0x0000000000047941 */ /* 0x000fea0003800000 */
.L_x_42896:
        /* <DEDUP_REMOVED lines=18> */
.L_x_42899:
[----:B------:R-:W-:Y:S02]  /*24ca0*/  ISETP.GE.AND P0, PT, R28, RZ, PT ;  /* 0x000000ff1c00720c */ /* 0x000fe40003f06270 */
[----:B------:R-:W-:-:S11]  /*24cb0*/  MOV R3, 0x3fd774eb ;  /* 0x3fd774eb00037802 */ /* 0x000fd60000000f00 */
[----:B------:R-:W-:-:S04]  /*24cc0*/  @P0 FFMA.FTZ R0, R3, 0.93318945169448852539, -R0 ;  /* 0x3f6ee58103000823 */ /* 0x000fc80000010800 */
[----:B------:R-:W-:-:S07]  /*24cd0*/  @!P0 FFMA.FTZ R0, R3, 0.93318945169448852539, R0 ;  /* 0x3f6ee58103008823 */ /* 0x000fce0000010000 */
.L_x_42900:
[----:B------:R-:W-:Y:S05]  /*24ce0*/  BSYNC B0 ;  /* 0x0000000000007941 */ /* 0x000fea0003800000 */
.L_x_42898:
        /* <DEDUP_REMOVED lines=13> */
.L_x_42895:
        /* <DEDUP_REMOVED lines=25> */
.L_x_42902:
        /* <DEDUP_REMOVED lines=40> */
.L_x_42901:
        /* <DEDUP_REMOVED lines=8> */
[----:B------:R-:W-:-:S03]  /*25250*/  HFMA2.MMA R5, -RZ, RZ, 1.3056640625, -1.8671875 ;  /* 0x3d39bf78ff057435 */ /* 0x000fc600000001ff */
[----:B------:R-:W-:Y:S01]  /*25260*/  FADD.FTZ R7, R7, R4 ;  /* 0x0000000407077221 */ /* 0x000fe20000010000 */
[----:B------:R-:W-:-:S03]  /*25270*/  MOV R4, 0x3e800000 ;  /* 0x3e80000000047802 */ /* 0x000fc60000000f00 */
        /* <DEDUP_REMOVED lines=37> */
.L_x_42904:
[----:B------:R-:W-:Y:S05]  /*254d0*/  BSYNC B0 ;  /* 0x0000000000007941 */ /* 0x000fea0003800000 */
.L_x_42903:
[----:B------:R-:W-:Y:S01]  /*254e0*/  BSSY B4, `(.L_x_42905) ;  /* 0x0000007000047945 */ /* 0x000fe20003800000 */
[----:B------:R-:W-:-:S03]  /*254f0*/  FFMA R0, R5, R4, R2 ;  /* 0x0000000405007223 */ /* 0x000fc60000000002 */
[----:B------:R-:W-:Y:S05]  /*25500*/  @!P3 BRA `(.L_x_42906) ;  /* 0x000000000010b947 */ /* 0x000fea0003800000 */
[----:B------:R-:W-:Y:S02]  /*25510*/  MOV R41, R18 ;  /* 0x0000001200297202 */ /* 0x000fe40000000f00 */
[----:B------:R-:W-:Y:S02]  /*25520*/  MOV R0, R19 ;  /* 0x0000001300007202 */ /* 0x000fe40000000f00 */
[----:B------:R-:W-:-:S07]  /*25530*/  MOV R2, 0x25550 ;  /* 0x0002555000027802 */ /* 0x000fce0000000f00 */
[----:B-1-34-:R-:W-:Y:S05]  /*25540*/  CALL.REL.NOINC `($__internal_81_$__cuda_sm3x_div_rn_ftz_f32_slowpath) ;  /* 0x0000007400987944 */ /* 0x01afea0003c00000 */
.L_x_42906:
[----:B------:R-:W-:Y:S05]  /*25550*/  BSYNC B4 ;  /* 0x0000000000047941 */ /* 0x000fea0003800000 */
.L_x_42905:
        /* <DEDUP_REMOVED lines=18> */
.L_x_42908:
[----:B------:R-:W-:Y:S02]  /*25680*/  ISETP.GE.AND P0, PT, R28, RZ, PT ;  /* 0x000000ff1c00720c */ /* 0x000fe40003f06270 */
[----:B------:R-:W-:-:S11]  /*25690*/  MOV R3, 0x3fd774eb ;  /* 0x3fd774eb00037802 */ /* 0x000fd60000000f00 */
[----:B------:R-:W-:-:S04]  /*256a0*/  @P0 FFMA.FTZ R0, R3, 0.93318945169448852539, -R0 ;  /* 0x3f6ee58103000823 */ /* 0x000fc80000010800 */
[----:B------:R-:W-:-:S07]  /*256b0*/  @!P0 FFMA.FTZ R0, R3, 0.93318945169448852539, R0 ;  /* 0x3f6ee58103008823 */ /* 0x000fce0000010000 */
.L_x_42909:
[----:B------:R-:W-:Y:S05]  /*256c0*/  BSYNC B0 ;  /* 0x0000000000007941 */ /* 0x000fea0003800000 */
.L_x_42907:
        /* <DEDUP_REMOVED lines=12> */
.L_x_42885:
        /* <DEDUP_REMOVED lines=13> */
.L_x_42911:
[----:B------:R-:W-:Y:S05]  /*25860*/  BSYNC B4 ;  /* 0x0000000000047941 */ /* 0x000fea0003800000 */
.L_x_42910:
        /* <DEDUP_REMOVED lines=18> */
.L_x_42913:
[----:B------:R-:W-:Y:S02]  /*25990*/  ISETP.GE.AND P0, PT, R28, RZ, PT ;  /* 0x000000ff1c00720c */ /* 0x000fe40003f06270 */
[----:B------:R-:W-:-:S11]  /*259a0*/  MOV R3, 0x3fd774eb ;  /* 0x3fd774eb00037802 */ /* 0x000fd60000000f00 */
[----:B------:R-:W-:-:S04]  /*259b0*/  @P0 FFMA.FTZ R0, R3, 0.93318945169448852539, -R0 ;  /* 0x3f6ee58103000823 */ /* 0x000fc80000010800 */
[----:B------:R-:W-:-:S07]  /*259c0*/  @!P0 FFMA.FTZ R0, R3, 0.93318945169448852539, R0 ;  /* 0x3f6ee58103008823 */ /* 0x000fce0000010000 */
.L_x_42914:
[----:B------:R-:W-:Y:S05]  /*259d0*/  BSYNC B0 ;  /* 0x0000000000007941 */ /* 0x000fea0003800000 */
.L_x_42912:
        /* <DEDUP_REMOVED lines=27> */
.L_x_42884:
        /* <DEDUP_REMOVED lines=39> */
.L_x_42917:
[----:B------:R-:W-:Y:S05]  /*25e00*/  BSYNC B0 ;  /* 0x0000000000007941 */ /* 0x000fea0003800000 */
.L_x_42916:
[----:B------:R-:W-:Y:S01]  /*25e10*/  BSSY B4, `(.L_x_42918) ;  /* 0x0000007000047945 */ /* 0x000fe20003800000 */
[----:B------:R-:W-:-:S03]  /*25e20*/  FFMA R0, R3, R4, R2 ;  /* 0x0000000403007223 */ /* 0x000fc60000000002 */
[----:B------:R-:W-:Y:S05]  /*25e30*/  @!P0 BRA `(.L_x_42919) ;  /* 0x0000000000108947 */ /* 0x000fea0003800000 */
[----:B------:R-:W-:Y:S01]  /*25e40*/  HFMA2.MMA R0, -RZ, RZ, 1.875, 0 ;  /* 0x3f800000ff007435 */ /* 0x000fe200000001ff */
[----:B------:R-:W-:Y:S02]  /*25e50*/  MOV R41, R18 ;  /* 0x0000001200297202 */ /* 0x000fe40000000f00 */
[----:B------:R-:W-:-:S08]  /*25e60*/  MOV R2, 0x25e80 ;  /* 0x00025e8000027802 */ /* 0x000fd00000000f00 */
[----:B-1-34-:R-:W-:Y:S05]  /*25e70*/  CALL.REL.NOINC `($__internal_81_$__cuda_sm3x_div_rn_ftz_f32_slowpath) ;  /* 0x0000006c004c7944 */ /* 0x01afea0003c00000 */
.L_x_42919:
[----:B------:R-:W-:Y:S05]  /*25e80*/  BSYNC B4 ;  /* 0x0000000000047941 */ /* 0x000fea0003800000 */
.L_x_42918:
        /* <DEDUP_REMOVED lines=18> */
.L_x_42921:
[----:B------:R-:W-:Y:S02]  /*25fb0*/  ISETP.GE.AND P0, PT, R28, RZ, PT ;  /* 0x000000ff1c00720c */ /* 0x000fe40003f06270 */
[----:B------:R-:W-:-:S11]  /*25fc0*/  MOV R3, 0x3fd774eb ;  /* 0x3fd774eb00037802 */ /* 0x000fd60000000f00 */
[----:B------:R-:W-:-:S04]  /*25fd0*/  @P0 FFMA.FTZ R0, R3, 0.93318945169448852539, -R0 ;  /* 0x3f6ee58103000823 */ /* 0x000fc80000010800 */
[----:B------:R-:W-:-:S07]  /*25fe0*/  @!P0 FFMA.FTZ R0, R3, 0.93318945169448852539, R0 ;  /* 0x3f6ee58103008823 */ /* 0x000fce0000010000 */
.L_x_42922:
[----:B------:R-:W-:Y:S05]  /*25ff0*/  BSYNC B0 ;  /* 0x0000000000007941 */ /* 0x000fea0003800000 */
.L_x_42920:
        /* <DEDUP_REMOVED lines=10> */
.L_x_42915:
        /* <DEDUP_REMOVED lines=13> */
.L_x_42924:
[----:B------:R-:W-:Y:S05]  /*26170*/  BSYNC B4 ;  /* 0x0000000000047941 */ /* 0x000fea0003800000 */
.L_x_42923:
        /* <DEDUP_REMOVED lines=18> */
.L_x_42926:
[----:B------:R-:W-:Y:S02]  /*262a0*/  ISETP.GE.AND P0, PT, R28, RZ, PT ;  /* 0x000000ff1c00720c */ /* 0x000fe40003f06270 */
[----:B------:R-:W-:-:S11]  /*262b0*/  MOV R3, 0x3fd774eb ;  /* 0x3fd774eb00037802 */ /* 0x000fd60000000f00 */
[----:B------:R-:W-:-:S04]  /*262c0*/  @P0 FFMA.FTZ R0, R3, 0.93318945169448852539, -R0 ;  /* 0x3f6ee58103000823 */ /* 0x000fc80000010800 */
[----:B------:R-:W-:-:S07]  /*262d0*/  @!P0 FFMA.FTZ R0, R3, 0.93318945169448852539, R0 ;  /* 0x3f6ee58103008823 */ /* 0x000fce0000010000 */
.L_x_42927:
[----:B------:R-:W-:Y:S05]  /*262e0*/  BSYNC B0 ;  /* 0x0000000000007941 */ /* 0x000fea0003800000 */
.L_x_42925:
        /* <DEDUP_REMOVED lines=11> */
.L_x_42883:
        /* <DEDUP_REMOVED lines=34> */
.L_x_42929:
[----:B------:R-:W-:Y:S05]  /*265c0*/  BSYNC B4 ;  /* 0x0000000000047941 */ /* 0x000fea0003800000 */
.L_x_42928:
        /* <DEDUP_REMOVED lines=18> */
.L_x_42931:
[----:B------:R-:W-:Y:S02]  /*266f0*/  ISETP.GE.AND P0, PT, R28, RZ, PT ;  /* 0x000000ff1c00720c */ /* 0x000fe40003f06270 */
[----:B------:R-:W-:-:S11]  /*26700*/  MOV R3, 0x3fd774eb ;  /* 0x3fd774eb00037802 */ /* 0x000fd60000000f00 */
[----:B------:R-:W-:-:S04]  /*26710*/  @P0 FFMA.FTZ R0, R3, 0.93318945169448852539, -R0 ;  /* 0x3f6ee58103000823 */ /* 0x000fc80000010800 */
[----:B------:R-:W-:-:S07]  /*26720*/  @!P0 FFMA.FTZ R0, R3, 0.93318945169448852539, R0 ;  /* 0x3f6ee58103008823 */ /* 0x000fce0000010000 */
.L_x_42932:
[----:B------:R-:W-:Y:S05]  /*26730*/  BSYNC B0 ;  /* 0x0000000000007941 */ /* 0x000fea0003800000 */
.L_x_42930:
        /* <DEDUP_REMOVED lines=11> */
.L_x_42882:
        /* <DEDUP_REMOVED lines=26> */
.L_x_42934:
[----:B------:R-:W-:Y:S05]  /*26990*/  BSYNC B4 ;  /* 0x0000000000047941 */ /* 0x000fea0003800000 */
.L_x_42933:
        /* <DEDUP_REMOVED lines=18> */
.L_x_42936:
[----:B------:R-:W-:Y:S02]  /*26ac0*/  ISETP.GE.AND P0, PT, R28, RZ, PT ;  /* 0x000000ff1c00720c */ /* 0x000fe40003f06270 */
[----:B------:R-:W-:-:S11]  /*26ad0*/  MOV R3, 0x3fd774eb ;  /* 0x3fd774eb00037802 */ /* 0x000fd60000000f00 */
[----:B------:R-:W-:-:S04]  /*26ae0*/  @P0 FFMA.FTZ R0, R3, 0.93318945169448852539, -R0 ;  /* 0x3f6ee58103000823 */ /* 0x000fc80000010800 */
[----:B------:R-:W-:-:S07]  /*26af0*/  @!P0 FFMA.FTZ R0, R3, 0.93318945169448852539, R0 ;  /* 0x3f6ee58103008823 */ /* 0x000fce0000010000 */
.L_x_42937:
[----:B------:R-:W-:Y:S05]  /*26b00*/  BSYNC B0 ;  /* 0x0000000000007941 */ /* 0x000fea0003800000 */
.L_x_42935:
        /* <DEDUP_REMOVED lines=12> */
.L_x_42894:
[----:B------:R-:W-:Y:S05]  /*26bd0*/  BSYNC B2 ;  /* 0x0000000000027941 */ /* 0x000fea0003800000 */
.L_x_42881:
        /* <DEDUP_REMOVED lines=41> */
.L_x_42940:
        /* <DEDUP_REMOVED lines=10> */
.L_x_42939:
[----:B------:R-:W-:-:S04]  /*26f10*/  FMUL.RZ R4, R4, 0.15915493667125701904 ;  /* 0x3e22f98304047820 */ /* 0x000fc8000040c000 */
[----:B------:R0:W2:Y:S08]  /*26f20*/  MUFU.SIN R17, R4 ;  /* 0x0000000400117308 */ /* 0x0000b00000000400 */
[----:B------:R0:W0:Y:S01]  /*26f30*/  MUFU.COS R16, R4 ;  /* 0x0000000400107308 */ /* 0x0000220000000000 */
[----:B------:R-:W-:Y:S05]  /*26f40*/  BRA `(.L_x_42880) ;  /* 0x00000000000c7947 */ /* 0x000fea0003800000 */
.L_x_42938:
[----:B------:R-:W-:Y:S01]  /*26f50*/  FMUL.FTZ R16, R31, 1.4426950216293334961 ;  /* 0x3fb8aa3b1f107820 */ /* 0x000fe20000410000 */
[----:B------:R-:W-:-:S05]  /*26f60*/  MOV R17, R4 ;  /* 0x0000000400117202 */ /* 0x000fca0000000f00 */
[----:B------:R-:W0:Y:S02]  /*26f70*/  MUFU.EX2 R16, R16 ;  /* 0x0000001000107308 */ /* 0x000e240000000800 */
.L_x_42880:
[----:B------:R-:W-:Y:S05]  /*26f80*/  BSYNC B3 ;  /* 0x0000000000037941 */ /* 0x000fea0003800000 */
.L_x_42879:
[----:B------:R-:W5:Y:S01]  /*26f90*/  S2R R0, SR_TID.X ;  /* 0x0000000000007919 */ /* 0x000f620000002100 */
[----:B------:R-:W-:Y:S01]  /*26fa0*/  BSSY B3, `(.L_x_42941) ;  /* 0x00002c1000037945 */ /* 0x000fe20003800000 */
[----:B------:R-:W-:Y:S01]  /*26fb0*/  HFMA2.MMA R21, -RZ, RZ, 0, 0 ;  /* 0x00000000ff157435 */ /* 0x000fe200000001ff */
        /* <DEDUP_REMOVED lines=27> */
[----:B0-2---:R-:W-:Y:S01]  /*27170*/  MOV R4, 0x3f800000 ;  /* 0x3f80000000047802 */ /* 0x005fe20000000f00 */
        /* <DEDUP_REMOVED lines=37> */
.L_x_42950:
[----:B------:R-:W-:Y:S05]  /*273d0*/  BSYNC B0 ;  /* 0x0000000000007941 */ /* 0x000fea0003800000 */
.L_x_42949:
[----:B------:R-:W-:Y:S01]  /*273e0*/  BSSY B4, `(.L_x_42951) ;  /* 0x0000007000047945 */ /* 0x000fe20003800000 */
[----:B------:R-:W-:-:S03]  /*273f0*/  FFMA R0, R5, R4, R2 ;  /* 0x0000000405007223 */ /* 0x000fc60000000002 */
[----:B------:R-:W-:Y:S05]  /*27400*/  @!P0 BRA `(.L_x_42952) ;  /* 0x0000000000108947 */ /* 0x000fea0003800000 */
[----:B------:R-:W-:Y:S02]  /*27410*/  MOV R41, R20 ;  /* 0x0000001400297202 */ /* 0x000fe40000000f00 */
[----:B------:R-:W-:Y:S02]  /*27420*/  MOV R0, R23 ;  /* 0x0000001700007202 */ /* 0x000fe40000000f00 */
[----:B------:R-:W-:-:S07]  /*27430*/  MOV R2, 0x27450 ;  /* 0x0002745000027802 */ /* 0x000fce0000000f00 */
[----:B-1-34-:R-:W-:Y:S05]  /*27440*/  CALL.REL.NOINC `($__internal_81_$__cuda_sm3x_div_rn_ftz_f32_slowpath) ;  /* 0x0000005400d87944 */ /* 0x01afea0003c00000 */
.L_x_42952:
[----:B------:R-:W-:Y:S05]  /*27450*/  BSYNC B4 ;  /* 0x0000000000047941 */ /* 0x000fea0003800000 */
.L_x_42951:
        /* <DEDUP_REMOVED lines=18> */
.L_x_42954:
[----:B------:R-:W-:Y:S02]  /*27580*/  ISETP.GE.AND P0, PT, R32, RZ, PT ;  /* 0x000000ff2000720c */ /* 0x000fe40003f06270 */
[----:B------:R-:W-:-:S11]  /*27590*/  MOV R3, 0x3fd774eb ;  /* 0x3fd774eb00037802 */ /* 0x000fd60000000f00 */
[----:B------:R-:W-:-:S04]  /*275a0*/  @P0 FFMA.FTZ R0, R3, 0.93318945169448852539, -R0 ;  /* 0x3f6ee58103000823 */ /* 0x000fc80000010800 */
[----:B------:R-:W-:-:S07]  /*275b0*/  @!P0 FFMA.FTZ R0, R3, 0.93318945169448852539, R0 ;  /* 0x3f6ee58103008823 */ /* 0x000fce0000010000 */
.L_x_42955:
[----:B------:R-:W-:Y:S05]  /*275c0*/  BSYNC B0 ;  /* 0x0000000000007941 */ /* 0x000fea0003800000 */
.L_x_42953:
        /* <DEDUP_REMOVED lines=12> */
.L_x_42948:
        /* <DEDUP_REMOVED lines=17> */
.L_x_42959:
[----:B------:R-:W-:Y:S05]  /*277a0*/  BSYNC B4 ;  /* 0x0000000000047941 */ /* 0x000fea0003800000 */
.L_x_42958:
        /* <DEDUP_REMOVED lines=18> */
.L_x_42961:
[----:B------:R-:W-:Y:S02]  /*278d0*/  ISETP.GE.AND P0, PT, R32, RZ, PT ;  /* 0x000000ff2000720c */ /* 0x000fe40003f06270 */
[----:B------:R-:W-:-:S11]  /*278e0*/  MOV R3, 0x3fd774eb ;  /* 0x3fd774eb00037802 */ /* 0x000fd60000000f00 */
[----:B------:R-:W-:-:S04]  /*278f0*/  @P0 FFMA.FTZ R0, R3, 0.93318945169448852539, -R0 ;  /* 0x3f6ee58103000823 */ /* 0x000fc80000010800 */
[----:B------:R-:W-:-:S07]  /*27900*/  @!P0 FFMA.FTZ R0, R3, 0.93318945169448852539, R0 ;  /* 0x3f6ee58103008823 */ /* 0x000fce0000010000 */
.L_x_42962:
[----:B------:R-:W-:Y:S05]  /*27910*/  BSYNC B0 ;  /* 0x0000000000007941 */ /* 0x000fea0003800000 */
.L_x_42960:
        /* <DEDUP_REMOVED lines=13> */
.L_x_42957:
        /* <DEDUP_REMOVED lines=25> */
.L_x_42964:
        /* <DEDUP_REMOVED lines=40> */
.L_x_42963:
        /* <DEDUP_REMOVED lines=48> */
.L_x_42966:
[----:B------:R-:W-:Y:S05]  /*28100*/  BSYNC B0 ;  /* 0x0000000000007941 */ /* 0x000fea0003800000 */
.L_x_42965:
[----:B------:R-:W-:Y:S01]  /*28110*/  BSSY B4, `(.L_x_42967) ;  /* 0x0000007000047945 */ /* 0x000fe20003800000 */
[----:B------:R-:W-:-:S03]  /*28120*/  FFMA R0, R5, R4, R2 ;  /* 0x0000000405007223 */ /* 0x000fc60000000002 */
[----:B------:R-:W-:Y:S05]  /*28130*/  @!P3 BRA `(.L_x_42968) ;  /* 0x000000000010b947 */ /* 0x000fea0003800000 */
[----:B------:R-:W-:Y:S02]  /*28140*/  MOV R41, R20 ;  /* 0x0000001400297202 */ /* 0x000fe40000000f00 */
[----:B------:R-:W-:Y:S02]  /*28150*/  MOV R0, R23 ;  /* 0x0000001700007202 */ /* 0x000fe40000000f00 */
[----:B------:R-:W-:-:S07]  /*28160*/  MOV R2, 0x28180 ;  /* 0x0002818000027802 */ /* 0x000fce0000000f00 */
[----:B-1-34-:R-:W-:Y:S05]  /*28170*/  CALL.REL.NOINC `($__internal_81_$__cuda_sm3x_div_rn_ftz_f32_slowpath) ;  /* 0x00000048008c7944 */ /* 0x01afea0003c00000 */
.L_x_42968:
[----:B------:R-:W-:Y:S05]  /*28180*/  BSYNC B4 ;  /* 0x0000000000047941 */ /* 0x000fea0003800000 */
.L_x_42967:
        /* <DEDUP_REMOVED lines=18> */
.L_x_42970:
[----:B------:R-:W-:Y:S02]  /*282b0*/  ISETP.GE.AND P0, PT, R32, RZ, PT ;  /* 0x000000ff2000720c */ /* 0x000fe40003f06270 */
[----:B------:R-:W-:-:S11]  /*282c0*/  MOV R3, 0x3fd774eb ;  /* 0x3fd774eb00037802 */ /* 0x000fd60000000f00 */
[----:B------:R-:W-:-:S04]  /*282d0*/  @P0 FFMA.FTZ R0, R3, 0.93318945169448852539, -R0 ;  /* 0x3f6ee58103000823 */ /* 0x000fc80000010800 */
[----:B------:R-:W-:-:S07]  /*282e0*/  @!P0 FFMA.FTZ R0, R3, 0.93318945169448852539, R0 ;  /* 0x3f6ee58103008823 */ /* 0x000fce0000010000 */
.L_x_42971:
[----:B------:R-:W-:Y:S05]  /*282f0*/  BSYNC B0 ;  /* 0x0000000000007941 */ /* 0x000fea0003800000 */
.L_x_42969:
        /* <DEDUP_REMOVED lines=12> */
.L_x_42947:
        /* <DEDUP_REMOVED lines=13> */
.L_x_42973:
[----:B------:R-:W-:Y:S05]  /*28490*/  BSYNC B4 ;  /* 0x0000000000047941 */ /* 0x000fea0003800000 */
.L_x_42972:
        /* <DEDUP_REMOVED lines=18> */
.L_x_42975:
[----:B------:R-:W-:Y:S02]  /*285c0*/  ISETP.GE.AND P0, PT, R32, RZ, PT ;  /* 0x000000ff2000720c */ /* 0x000fe40003f06270 */
[----:B------:R-:W-:-:S11]  /*285d0*/  MOV R3, 0x3fd774eb ;  /* 0x3fd774eb00037802 */ /* 0x000fd60000000f00 */
[----:B------:R-:W-:-:S04]  /*285e0*/  @P0 FFMA.FTZ R0, R3, 0.93318945169448852539, -R0 ;  /* 0x3f6ee58103000823 */ /* 0x000fc80000010800 */
[----:B------:R-:W-:-:S07]  /*285f0*/  @!P0 FFMA.FTZ R0, R3, 0.93318945169448852539, R0 ;  /* 0x3f6ee58103008823 */ /* 0x000fce0000010000 */
.L_x_42976:
[----:B------:R-:W-:Y:S05]  /*28600*/  BSYNC B0 ;  /* 0x0000000000007941 */ /* 0x000fea0003800000 */
.L_x_42974:
        /* <DEDUP_REMOVED lines=27> */
.L_x_42946:
        /* <DEDUP_REMOVED lines=39> */
.L_x_42979:
[----:B------:R-:W-:Y:S05]  /*28a30*/  BSYNC B0 ;  /* 0x0000000000007941 */ /* 0x000fea0003800000 */
.L_x_42978:
[----:B------:R-:W-:Y:S01]  /*28a40*/  BSSY B4, `(.L_x_42980) ;  /* 0x0000007000047945 */ /* 0x000fe20003800000 */
[----:B------:R-:W-:-:S03]  /*28a50*/  FFMA R0, R3, R4, R2 ;  /* 0x0000000403007223 */ /* 0x000fc60000000002 */
[----:B------:R-:W-:Y:S05]  /*28a60*/  @!P0 BRA `(.L_x_42981) ;  /* 0x0000000000108947 */ /* 0x000fea0003800000 */
[----:B------:R-:W-:Y:S01]  /*28a70*/  HFMA2.MMA R0, -RZ, RZ, 1.875, 0 ;  /* 0x3f800000ff007435 */ /* 0x000fe200000001ff */
[----:B------:R-:W-:Y:S02]  /*28a80*/  MOV R41, R20 ;  /* 0x0000001400297202 */ /* 0x000fe40000000f00 */
[----:B------:R-:W-:-:S08]  /*28a90*/  MOV R2, 0x28ab0 ;  /* 0x00028ab000027802 */ /* 0x000fd00000000f00 */
[----:B-1-34-:R-:W-:Y:S05]  /*28aa0*/  CALL.REL.NOINC `($__internal_81_$__cuda_sm3x_div_rn_ftz_f32_slowpath) ;  /* 0x0000004000407944 */ /* 0x01afea0003c00000 */
.L_x_42981:
[----:B------:R-:W-:Y:S05]  /*28ab0*/  BSYNC B4 ;  /* 0x0000000000047941 */ /* 0x000fea0003800000 */
.L_x_42980:
        /* <DEDUP_REMOVED lines=18> */
.L_x_42983:
[----:B------:R-:W-:Y:S02]  /*28be0*/  ISETP.GE.AND P0, PT, R32, RZ, PT ;  /* 0x000000ff2000720c */ /* 0x000fe40003f06270 */
[----:B------:R-:W-:-:S11]  /*28bf0*/  MOV R3, 0x3fd774eb ;  /* 0x3fd774eb00037802 */ /* 0x000fd60000000f00 */
[----:B------:R-:W-:-:S04]  /*28c00*/  @P0 FFMA.FTZ R0, R3, 0.93318945169448852539, -R0 ;  /* 0x3f6ee58103000823 */ /* 0x000fc80000010800 */
[----:B------:R-:W-:-:S07]  /*28c10*/  @!P0 FFMA.FTZ R0, R3, 0.93318945169448852539, R0 ;  /* 0x3f6ee58103008823 */ /* 0x000fce0000010000 */
.L_x_42984:
[----:B------:R-:W-:Y:S05]  /*28c20*/  BSYNC B0 ;  /* 0x0000000000007941 */ /* 0x000fea0003800000 */
.L_x_42982:
        /* <DEDUP_REMOVED lines=10> */
.L_x_42977:
        /* <DEDUP_REMOVED lines=13> */
.L_x_42986:
[----:B------:R-:W-:Y:S05]  /*28da0*/  BSYNC B4 ;  /* 0x0000000000047941 */ /* 0x000fea0003800000 */
.L_x_42985:
        /* <DEDUP_REMOVED lines=18> */
.L_x_42988:
[----:B------:R-:W-:Y:S02]  /*28ed0*/  ISETP.GE.AND P0, PT, R32, RZ, PT ;  /* 0x000000ff2000720c */ /* 0x000fe40003f06270 */
[----:B------:R-:W-:-:S11]  /*28ee0*/  MOV R3, 0x3fd774eb ;  /* 0x3fd774eb00037802 */ /* 0x000fd60000000f00 */
[----:B------:R-:W-:-:S04]  /*28ef0*/  @P0 FFMA.FTZ R0, R3, 0.93318945169448852539, -R0 ;  /* 0x3f6ee58103000823 */ /* 0x000fc80000010800 */
[----:B------:R-:W-:-:S07]  /*28f00*/  @!P0 FFMA.FTZ R0, R3, 0.93318945169448852539, R0 ;  /* 0x3f6ee58103008823 */ /* 0x000fce0000010000 */
.L_x_42989:
[----:B------:R-:W-:Y:S05]  /*28f10*/  BSYNC B0 ;  /* 0x0000000000007941 */ /* 0x000fea0003800000 */
.L_x_42987:
        /* <DEDUP_REMOVED lines=11> */
.L_x_42945:
        /* <DEDUP_REMOVED lines=34> */
.L_x_42991:
[----:B------:R-:W-:Y:S05]  /*291f0*/  BSYNC B4 ;  /* 0x0000000000047941 */ /* 0x000fea0003800000 */
.L_x_42990:
        /* <DEDUP_REMOVED lines=18> */
.L_x_42993:
[----:B------:R-:W-:Y:S02]  /*29320*/  ISETP.GE.AND P0, PT, R32, RZ, PT ;  /* 0x000000ff2000720c */ /* 0x000fe40003f06270 */
[----:B------:R-:W-:-:S11]  /*29330*/  MOV R3, 0x3fd774eb ;  /* 0x3fd774eb00037802 */ /* 0x000fd60000000f00 */
[----:B------:R-:W-:-:S04]  /*29340*/  @P0 FFMA.FTZ R0, R3, 0.93318945169448852539, -R0 ;  /* 0x3f6ee58103000823 */ /* 0x000fc80000010800 */
[----:B------:R-:W-:-:S07]  /*29350*/  @!P0 FFMA.FTZ R0, R3, 0.93318945169448852539, R0 ;  /* 0x3f6ee58103008823 */ /* 0x000fce0000010000 */
.L_x_42994:
[----:B------:R-:W-:Y:S05]  /*29360*/  BSYNC B0 ;  /* 0x0000000000007941 */ /* 0x000fea0003800000 */
.L_x_42992:
        /* <DEDUP_REMOVED lines=11> */
.L_x_42944:
        /* <DEDUP_REMOVED lines=26> */
.L_x_42996:
[----:B------:R-:W-:Y:S05]  /*295c0*/  BSYNC B4 ;  /* 0x0000000000047941 */ /* 0x000fea0003800000 */
.L_x_42995:
        /* <DEDUP_REMOVED lines=18> */
.L_x_42998:
[----:B------:R-:W-:Y:S02]  /*296f0*/  ISETP.GE.AND P0, PT, R32, RZ, PT ;  /* 0x000000ff2000720c */ /* 0x000fe40003f06270 */
[----:B------:R-:W-:-:S11]  /*29700*/  MOV R3, 0x3fd774eb ;  /* 0x3fd774eb00037802 */ /* 0x000fd60000000f00 */
[----:B------:R-:W-:-:S04]  /*29710*/  @P0 FFMA.FTZ R0, R3, 0.93318945169448852539, -R0 ;  /* 0x3f6ee58103000823 */ /* 0x000fc80000010800 */
[----:B------:R-:W-:-:S07]  /*29720*/  @!P0 FFMA.FTZ R0, R3, 0.93318945169448852539, R0 ;  /* 0x3f6ee58103008823 */ /* 0x000fce0000010000 */
.L_x_42999:
[----:B------:R-:W-:Y:S05]  /*29730*/  BSYNC B0 ;  /* 0x0000000000007941 */ /* 0x000fea0003800000 */
.L_x_42997:
        /* <DEDUP_REMOVED lines=12> */
.L_x_42956:
[----:B------:R-:W-:Y:S05]  /*29800*/  BSYNC B2 ;  /* 0x0000000000027941 */ /* 0x000fea0003800000 */
.L_x_42943:
        /* <DEDUP_REMOVED lines=41> */
.L_x_43002:
        /* <DEDUP_REMOVED lines=10> */
.L_x_43001:
[----:B------:R-:W-:-:S04]  /*29b40*/  FMUL.RZ R4, R4, 0.15915493667125701904 ;  /* 0x3e22f98304047820 */ /* 0x000fc8000040c000 */
[----:B------:R0:W2:Y:S08]  /*29b50*/  MUFU.SIN R19, R4 ;  /* 0x0000000400137308 */ /* 0x0000b00000000400 */
[----:B------:R0:W0:Y:S01]  /*29b60*/  MUFU.COS R18, R4 ;  /* 0x0000000400127308 */ /* 0x0000220000000000 */
[----:B------:R-:W-:Y:S05]  /*29b70*/  BRA `(.L_x_42942) ;  /* 0x00000000000c7947 */ /* 0x000fea0003800000 */
.L_x_43000:
[----:B------:R-:W-:Y:S01]  /*29b80*/  FMUL.FTZ R18, R35, 1.4426950216293334961 ;  /* 0x3fb8aa3b23127820 */ /* 0x000fe20000410000 */
[----:B------:R-:W-:-:S05]  /*29b90*/  MOV R19, R4 ;  /* 0x0000000400137202 */ /* 0x000fca0000000f00 */
[----:B------:R-:W0:Y:S02]  /*29ba0*/  MUFU.EX2 R18, R18 ;  /* 0x0000001200127308 */ /* 0x000e240000000800 */
.L_x_42942:
[----:B------:R-:W-:Y:S05]  /*29bb0*/  BSYNC B3 ;  /* 0x0000000000037941 */ /* 0x000fea0003800000 */
.L_x_42941:
[----:B------:R-:W5:Y:S01]  /*29bc0*/  S2R R0, SR_TID.X ;  /* 0x0000000000007919 */ /* 0x000f620000002100 */
[----:B------:R-:W-:Y:S01]  /*29bd0*/  BSSY B3, `(.L_x_43003) ;  /* 0x00002c0000037945 */ /* 0x000fe20003800000 */
[----:B------:R-:W-:Y:S01]  /*29be0*/  HFMA2.MMA R20, -RZ, RZ, 0, 0 ;  /* 0x00000000ff147435 */ /* 0x000fe200000001ff */
        /* <DEDUP_REMOVED lines=64> */
.L_x_43012:
[----:B------:R-:W-:Y:S05]  /*29ff0*/  BSYNC B0 ;  /* 0x0000000000007941 */ /* 0x000fea0003800000 */
.L_x_43011:
[----:B------:R-:W-:Y:S01]  /*2a000*/  BSSY B4, `(.L_x_43013) ;  /* 0x0000007000047945 */ /* 0x000fe20003800000 */
[----:B------:R-:W-:-:S03]  /*2a010*/  FFMA R0, R5, R4, R2 ;  /* 0x0000000405007223 */ /* 0x000fc60000000002 */
[----:B------:R-:W-:Y:S05]  /*2a020*/  @!P0 BRA `(.L_x_43014) ;  /* 0x0000000000108947 */ /* 0x000fea0003800000 */
[----:B------:R-:W-:Y:S02]  /*2a030*/  MOV R41, R22 ;  /* 0x0000001600297202 */ /* 0x000fe40000000f00 */
[----:B------:R-:W-:Y:S02]  /*2a040*/  MOV R0, R23 ;  /* 0x0000001700007202 */ /* 0x000fe40000000f00 */
[----:B------:R-:W-:-:S07]  /*2a050*/  MOV R2, 0x2a070 ;  /* 0x0002a07000027802 */ /* 0x000fce0000000f00 */
[----:B-1-34-:R-:W-:Y:S05]  /*2a060*/  CALL.REL.NOINC `($__internal_81_$__cuda_sm3x_div_rn_ftz_f32_slowpath) ;  /* 0x0000002800d07944 */ /* 0x01afea0003c00000 */
.L_x_43014:
[----:B------:R-:W-:Y:S05]  /*2a070*/  BSYNC B4 ;  /* 0x0000000000047941 */ /* 0x000fea0003800000 */
.L_x_43013:
        /* <DEDUP_REMOVED lines=18> */
.L_x_43016:
[----:B------:R-:W-:Y:S02]  /*2a1a0*/  ISETP.GE.AND P0, PT, R36, RZ, PT ;  /* 0x000000ff2400720c */ /* 0x000fe40003f06270 */
[----:B------:R-:W-:-:S11]  /*2a1b0*/  MOV R3, 0x3fd774eb ;  /* 0x3fd774eb00037802 */ /* 0x000fd60000000f00 */
[----:B------:R-:W-:-:S04]  /*2a1c0*/  @P0 FFMA.FTZ R0, R3, 0.93318945169448852539, -R0 ;  /* 0x3f6ee58103000823 */ /* 0x000fc80000010800 */
[----:B------:R-:W-:-:S07]  /*2a1d0*/  @!P0 FFMA.FTZ R0, R3, 0.93318945169448852539, R0 ;  /* 0x3f6ee58103008823 */ /* 0x000fce0000010000 */
.L_x_43017:
[----:B------:R-:W-:Y:S05]  /*2a1e0*/  BSYNC B0 ;  /* 0x0000000000007941 */ /* 0x000fea0003800000 */
.L_x_43015:
        /* <DEDUP_REMOVED lines=12> */
.L_x_43010:
        /* <DEDUP_REMOVED lines=17> */
.L_x_43021:
[----:B------:R-:W-:Y:S05]  /*2a3c0*/  BSYNC B4 ;  /* 0x0000000000047941 */ /* 0x000fea0003800000 */
.L_x_43020:
        /* <DEDUP_REMOVED lines=18> */
.L_x_43023:
[----:B------:R-:W-:Y:S02]  /*2a4f0*/  ISETP.GE.AND P0, PT, R36, RZ, PT ;  /* 0x000000ff2400720c */ /* 0x000fe40003f06270 */
[----:B------:R-:W-:-:S11]  /*2a500*/  MOV R3, 0x3fd774eb ;  /* 0x3fd774eb00037802 */ /* 0x000fd60000000f00 */
[----:B------:R-:W-:-:S04]  /*2a510*/  @P0 FFMA.FTZ R0, R3, 0.93318945169448852539, -R0 ;  /* 0x3f6ee58103000823 */ /* 0x000fc80000010800 */
[----:B------:R-:W-:-:S07]  /*2a520*/  @!P0 FFMA.FTZ R0, R3, 0.93318945169448852539, R0 ;  /* 0x3f6ee58103008823 */ /* 0x000fce0000010000 */
.L_x_43024:
[----:B------:R-:W-:Y:S05]  /*2a530*/  BSYNC B0 ;  /* 0x0000000000007941 */ /* 0x000fea0003800000 */
.L_x_43022:
        /* <DEDUP_REMOVED lines=13> */
.L_x_43019:
[----:B------:R-:W-:Y:S01]  /*2a610*/  LOP3.LUT R2, R23, 0xffff0000, RZ, 0xc0, !PT ;  /* 0xffff000017027812 */ /* 0x000fe200078ec0ff */
[----:B------:R-:W-:Y:S01]  /*2a620*/  BSSY B0, `(.L_x_43025) ;  /* 0x000003f000007945 */ /* 0x000fe20003800000 */
[----:B------:R-:W-:-:S03]  /*2a630*/  LOP3.LUT R7, R22, 0xffff0000, RZ, 0xc0, !PT ;  /* 0xffff000016077812 */ /* 0x000fc600078ec0ff */
[--C-:B0-2---:R-:W-:Y:S01]  /*2a640*/  FADD.FTZ R4, R23, -R2.reuse ;  /* 0x8000000217047221 */ /* 0x105fe20000010000 */
        /* <DEDUP_REMOVED lines=10> */
[----:B------:R-:W-:Y:S01]  /*2a6f0*/  FMUL.FTZ R2, R5, R5 ;  /* 0x0000000505027220 */ /* 0x000fe20000410000 */
[C---:B------:R-:W-:Y:S01]  /*2a700*/  FMUL.FTZ R26, R21.reuse, R7 ;  /* 0x00000007151a7220 */ /* 0x040fe20000410000 */
[----:B------:R-:W-:Y:S01]  /*2a710*/  FMUL.FTZ R4, R21, R21 ;  /* 0x0000001515047220 */ /* 0x000fe20000410000 */
[----:B------:R-:W-:Y:S01]  /*2a720*/  FADD.FTZ R5, R5, R5 ;  /* 0x0000000505057221 */ /* 0x000fe20000010000 */
[----:B------:R-:W-:Y:S01]  /*2a730*/  FADD.FTZ R21, R21, R21 ;  /* 0x0000001515157221 */ /* 0x000fe20000010000 */
[----:B------:R-:W-:Y:S01]  /*2a740*/  FMUL.FTZ R7, R20, R7 ;  /* 0x0000000714077220 */ /* 0x000fe20000410000 */
[C---:B------:R-:W-:Y:S01]  /*2a750*/  FMUL.FTZ R24, R6.reuse, R24 ;  /* 0x0000001806187220 */ /* 0x040fe20000410000 */
[----:B------:R-:W-:Y:S01]  /*2a760*/  FMUL.FTZ R27, R6, R5 ;  /* 0x00000005061b7220 */ /* 0x000fe20000410000 */
[----:B------:R-:W-:Y:S01]  /*2a770*/  FMUL.FTZ R21, R20, R21 ;  /* 0x0000001514157220 */ /* 0x000fe20000410000 */
[----:B------:R-:W-:Y:S01]  /*2a780*/  FMUL.FTZ R5, R6, R6 ;  /* 0x0000000606057220 */ /* 0x000fe20000410000 */
[----:B------:R-:W-:-:S07]  /*2a790*/  FMUL.FTZ R20, R20, R20 ;  /* 0x0000001414147220 */ /* 0x000fce0000410000 */
.L_x_43026:
        /* <DEDUP_REMOVED lines=40> */
.L_x_43025:
        /* <DEDUP_REMOVED lines=48> */
.L_x_43028:
[----:B------:R-:W-:Y:S05]  /*2ad20*/  BSYNC B0 ;  /* 0x0000000000007941 */ /* 0x000fea0003800000 */
.L_x_43027:
[----:B------:R-:W-:Y:S01]  /*2ad30*/  BSSY B4, `(.L_x_43029) ;  /* 0x0000007000047945 */ /* 0x000fe20003800000 */
[----:B------:R-:W-:-:S03]  /*2ad40*/  FFMA R0, R7, R4, R2 ;  /* 0x0000000407007223 */ /* 0x000fc60000000002 */
[----:B------:R-:W-:Y:S05]  /*2ad50*/  @!P3 BRA `(.L_x_43030) ;  /* 0x000000000010b947 */ /* 0x000fea0003800000 */
[----:B------:R-:W-:Y:S02]  /*2ad60*/  MOV R41, R22 ;  /* 0x0000001600297202 */ /* 0x000fe40000000f00 */
[----:B------:R-:W-:Y:S02]  /*2ad70*/  MOV R0, R23 ;  /* 0x0000001700007202 */ /* 0x000fe40000000f00 */
[----:B------:R-:W-:-:S07]  /*2ad80*/  MOV R2, 0x2ada0 ;  /* 0x0002ada000027802 */ /* 0x000fce0000000f00 */
[----:B-1-34-:R-:W-:Y:S05]  /*2ad90*/  CALL.REL.NOINC `($__internal_81_$__cuda_sm3x_div_rn_ftz_f32_slowpath) ;  /* 0x0000001c00847944 */ /* 0x01afea0003c00000 */
.L_x_43030:
[----:B------:R-:W-:Y:S05]  /*2ada0*/  BSYNC B4 ;  /* 0x0000000000047941 */ /* 0x000fea0003800000 */
.L_x_43029:
        /* <DEDUP_REMOVED lines=18> */
.L_x_43032:
[----:B------:R-:W-:Y:S02]  /*2aed0*/  ISETP.GE.AND P0, PT, R36, RZ, PT ;  /* 0x000000ff2400720c */ /* 0x000fe40003f06270 */
[----:B------:R-:W-:-:S11]  /*2aee0*/  MOV R3, 0x3fd774eb ;  /* 0x3fd774eb00037802 */ /* 0x000fd60000000f00 */
[----:B------:R-:W-:-:S04]  /*2aef0*/  @P0 FFMA.FTZ R0, R3, 0.93318945169448852539, -R0 ;  /* 0x3f6ee58103000823 */ /* 0x000fc80000010800 */
[----:B------:R-:W-:-:S07]  /*2af00*/  @!P0 FFMA.FTZ R0, R3, 0.93318945169448852539, R0 ;  /* 0x3f6ee58103008823 */ /* 0x000fce0000010000 */
.L_x_43033:
[----:B------:R-:W-:Y:S05]  /*2af10*/  BSYNC B0 ;  /* 0x0000000000007941 */ /* 0x000fea0003800000 */
.L_x_43031:
        /* <DEDUP_REMOVED lines=12> */
.L_x_43009:
        /* <DEDUP_REMOVED lines=13> */
.L_x_43035:
[----:B------:R-:W-:Y:S05]  /*2b0b0*/  BSYNC B4 ;  /* 0x0000000000047941 */ /* 0x000fea0003800000 */
.L_x_43034:
        /* <DEDUP_REMOVED lines=18> */
.L_x_43037:
[----:B------:R-:W-:Y:S02]  /*2b1e0*/  ISETP.GE.AND P0, PT, R36, RZ, PT ;  /* 0x000000ff2400720c */ /* 0x000fe40003f06270 */
[----:B------:R-:W-:-:S11]  /*2b1f0*/  MOV R3, 0x3fd774eb ;  /* 0x3fd774eb00037802 */ /* 0x000fd60000000f00 */
[----:B------:R-:W-:-:S04]  /*2b200*/  @P0 FFMA.FTZ R0, R3, 0.93318945169448852539, -R0 ;  /* 0x3f6ee58103000823 */ /* 0x000fc80000010800 */
[----:B------:R-:W-:-:S07]  /*2b210*/  @!P0 FFMA.FTZ R0, R3, 0.93318945169448852539, R0 ;  /* 0x3f6ee58103008823 */ /* 0x000fce0000010000 */
.L_x_43038:
[----:B------:R-:W-:Y:S05]  /*2b220*/  BSYNC B0 ;  /* 0x0000000000007941 */ /* 0x000fea0003800000 */
.L_x_43036:
        /* <DEDUP_REMOVED lines=27> */
.L_x_43008:
        /* <DEDUP_REMOVED lines=39> */
.L_x_43041:
[----:B------:R-:W-:Y:S05]  /*2b650*/  BSYNC B0 ;  /* 0x0000000000007941 */ /* 0x000fea0003800000 */
.L_x_43040:
[----:B------:R-:W-:Y:S01]  /*2b660*/  BSSY B4, `(.L_x_43042) ;  /* 0x0000007000047945 */ /* 0x000fe20003800000 */
[----:B------:R-:W-:-:S03]  /*2b670*/  FFMA R0, R3, R4, R2 ;  /* 0x0000000403007223 */ /* 0x000fc60000000002 */
[----:B------:R-:W-:Y:S05]  /*2b680*/  @!P0 BRA `(.L_x_43043) ;  /* 0x0000000000108947 */ /* 0x000fea0003800000 */
[----:B------:R-:W-:Y:S01]  /*2b690*/  HFMA2.MMA R0, -RZ, RZ, 1.875, 0 ;  /* 0x3f800000ff007435 */ /* 0x000fe200000001ff */
[----:B------:R-:W-:Y:S02]  /*2b6a0*/  MOV R41, R22 ;  /* 0x0000001600297202 */ /* 0x000fe40000000f00 */
[----:B------:R-:W-:-:S08]  /*2b6b0*/  MOV R2, 0x2b6d0 ;  /* 0x0002b6d000027802 */ /* 0x000fd00000000f00 */
[----:B-1-34-:R-:W-:Y:S05]  /*2b6c0*/  CALL.REL.NOINC `($__internal_81_$__cuda_sm3x_div_rn_ftz_f32_slowpath) ;  /* 0x0000001400387944 */ /* 0x01afea0003c00000 */
.L_x_43043:
[----:B------:R-:W-:Y:S05]  /*2b6d0*/  BSYNC B4 ;  /* 0x0000000000047941 */ /* 0x000fea0003800000 */
.L_x_43042:
        /* <DEDUP_REMOVED lines=18> */
.L_x_43045:
[----:B------:R-:W-:Y:S02]  /*2b800*/  ISETP.GE.AND P0, PT, R36, RZ, PT ;  /* 0x000000ff2400720c */ /* 0x000fe40003f06270 */
[----:B------:R-:W-:-:S11]  /*2b810*/  MOV R3, 0x3fd774eb ;  /* 0x3fd774eb00037802 */ /* 0x000fd60000000f00 */
[----:B------:R-:W-:-:S04]  /*2b820*/  @P0 FFMA.FTZ R0, R3, 0.93318945169448852539, -R0 ;  /* 0x3f6ee58103000823 */ /* 0x000fc80000010800 */
[----:B------:R-:W-:-:S07]  /*2b830*/  @!P0 FFMA.FTZ R0, R3, 0.93318945169448852539, R0 ;  /* 0x3f6ee58103008823 */ /* 0x000fce0000010000 */
.L_x_43046:
[----:B------:R-:W-:Y:S05]  /*2b840*/  BSYNC B0 ;  /* 0x0000000000007941 */ /* 0x000fea0003800000 */
.L_x_43044:
        /* <DEDUP_REMOVED lines=10> */
.L_x_43039:
        /* <DEDUP_REMOVED lines=13> */
.L_x_43048:
[----:B------:R-:W-:Y:S05]  /*2b9c0*/  BSYNC B4 ;  /* 0x0000000000047941 */ /* 0x000fea0003800000 */
.L_x_43047:
        /* <DEDUP_REMOVED lines=18> */
.L_x_43050:
[----:B------:R-:W-:Y:S02]  /*2baf0*/  ISETP.GE.AND P0, PT, R36, RZ, PT ;  /* 0x000000ff2400720c */ /* 0x000fe40003f06270 */
[----:B------:R-:W-:-:S11]  /*2bb00*/  MOV R3, 0x3fd774eb ;  /* 0x3fd774eb00037802 */ /* 0x000fd60000000f00 */
[----:B------:R-:W-:-:S04]  /*2bb10*/  @P0 FFMA.FTZ R0, R3, 0.93318945169448852539, -R0 ;  /* 0x3f6ee58103000823 */ /* 0x000fc80000010800 */
[----:B------:R-:W-:-:S07]  /*2bb20*/  @!P0 FFMA.FTZ R0, R3, 0.93318945169448852539, R0 ;  /* 0x3f6ee58103008823 */ /* 0x000fce0000010000 */
.L_x_43051:
[----:B------:R-:W-:Y:S05]  /*2bb30*/  BSYNC B0 ;  /* 0x0000000000007941 */ /* 0x000fea0003800000 */
.L_x_43049:
        /* <DEDUP_REMOVED lines=11> */
.L_x_43007:
        /* <DEDUP_REMOVED lines=34> */
.L_x_43053:
[----:B------:R-:W-:Y:S05]  /*2be10*/  BSYNC B4 ;  /* 0x0000000000047941 */ /* 0x000fea0003800000 */
.L_x_43052:
        /* <DEDUP_REMOVED lines=18> */
.L_x_43055:
[----:B------:R-:W-:Y:S02]  /*2bf40*/  ISETP.GE.AND P0, PT, R36, RZ, PT ;  /* 0x000000ff2400720c */ /* 0x000fe40003f06270 */
[----:B------:R-:W-:-:S11]  /*2bf50*/  MOV R3, 0x3fd774eb ;  /* 0x3fd774eb00037802 */ /* 0x000fd60000000f00 */
[----:B------:R-:W-:-:S04]  /*2bf60*/  @P0 FFMA.FTZ R0, R3, 0.93318945169448852539, -R0 ;  /* 0x3f6ee58103000823 */ /* 0x000fc80000010800 */
[----:B------:R-:W-:-:S07]  /*2bf70*/  @!P0 FFMA.FTZ R0, R3, 0.93318945169448852539, R0 ;  /* 0x3f6ee58103008823 */ /* 0x000fce0000010000 */
.L_x_43056:
[----:B------:R-:W-:Y:S05]  /*2bf80*/  BSYNC B0 ;  /* 0x0000000000007941 */ /* 0x000fea0003800000 */
.L_x_43054:
        /* <DEDUP_REMOVED lines=11> */
.L_x_43006:
        /* <DEDUP_REMOVED lines=26> */
.L_x_43058:
[----:B------:R-:W-:Y:S05]  /*2c1e0*/  BSYNC B4 ;  /* 0x0000000000047941 */ /* 0x000fea0003800000 */
.L_x_43057:
        /* <DEDUP_REMOVED lines=18> */
.L_x_43060:
[----:B------:R-:W-:Y:S02]  /*2c310*/  ISETP.GE.AND P0, PT, R36, RZ, PT ;  /* 0x000000ff2400720c */ /* 0x000fe40003f06270 */
[----:B------:R-:W-:-:S11]  /*2c320*/  MOV R3, 0x3fd774eb ;  /* 0x3fd774eb00037802 */ /* 0x000fd60000000f00 */
[----:B------:R-:W-:-:S04]  /*2c330*/  @P0 FFMA.FTZ R0, R3, 0.93318945169448852539, -R0 ;  /* 0x3f6ee58103000823 */ /* 0x000fc80000010800 */
[----:B------:R-:W-:-:S07]  /*2c340*/  @!P0 FFMA.FTZ R0, R3, 0.93318945169448852539, R0 ;  /* 0x3f6ee58103008823 */ /* 0x000fce0000010000 */
.L_x_43061:
[----:B------:R-:W-:Y:S05]  /*2c350*/  BSYNC B0 ;  /* 0x0000000000007941 */ /* 0x000fea0003800000 */
.L_x_43059:
        /* <DEDUP_REMOVED lines=12> */
.L_x_43018:
[----:B------:R-:W-:Y:S05]  /*2c420*/  BSYNC B2 ;  /* 0x0000000000027941 */ /* 0x000fea0003800000 */
.L_x_43005:
        /* <DEDUP_REMOVED lines=41> */
.L_x_43064:
        /* <DEDUP_REMOVED lines=10> */
.L_x_43063:
[----:B------:R-:W-:-:S04]  /*2c760*/  FMUL.RZ R4, R4, 0.15915493667125701904 ;  /* 0x3e22f98304047820 */ /* 0x000fc8000040c000 */
[----:B------:R0:W2:Y:S08]  /*2c770*/  MUFU.SIN R21, R4 ;  /* 0x0000000400157308 */ /* 0x0000b00000000400 */
[----:B------:R0:W0:Y:S01]  /*2c780*/  MUFU.COS R20, R4 ;  /* 0x0000000400147308 */ /* 0x0000220000000000 */
[----:B------:R-:W-:Y:S05]  /*2c790*/  BRA `(.L_x_43004) ;  /* 0x00000000000c7947 */ /* 0x000fea0003800000 */
.L_x_43062:
[----:B------:R-:W-:Y:S01]  /*2c7a0*/  FMUL.FTZ R20, R39, 1.4426950216293334961 ;  /* 0x3fb8aa3b27147820 */ /* 0x000fe20000410000 */
[----:B------:R-:W-:-:S05]  /*2c7b0*/  MOV R21, R4 ;  /* 0x0000000400157202 */ /* 0x000fca0000000f00 */
[----:B------:R-:W0:Y:S02]  /*2c7c0*/  MUFU.EX2 R20, R20 ;  /* 0x0000001400147308 */ /* 0x000e240000000800 */
.L_x_43004:
[----:B------:R-:W-:Y:S05]  /*2c7d0*/  BSYNC B3 ;  /* 0x0000000000037941 */ /* 0x000fea0003800000 */
.L_x_43003:
[----:B------:R-:W5:Y:S01]  /*2c7e0*/  S2R R0, SR_TID.X ;  /* 0x0000000000007919 */ /* 0x000f620000002100 */
[----:B------:R-:W-:Y:S04]  /*2c7f0*/  BSSY B0, `(.L_x_43065) ;  /* 0x0000033000007945 */ /* 0x000fe80003800000 */
[----:B------:R-:W-:Y:S01]  /*2c800*/  BSSY B1, `(.L_x_43066) ;  /* 0x000002b000017945 */ /* 0x000fe20003800000 */
[----:B-----5:R-:W-:-:S13]  /*2c810*/  ISETP.GE.AND P0, PT, R0, UR4, PT ;  /* 0x0000000400007c0c */ /* 0x020fda000bf06270 */
[----:B------:R-:W5:Y:S01]  /*2c820*/  @!P0 LDC.64 R2, c[0x0][0x220] ;  /* 0x00008800ff028b82 */ /* 0x000f620000000a00 */
[C---:B------:R-:W-:Y:S02]  /*2c830*/  @!P0 IADD3 R5, R0.reuse, UR6, RZ ;  /* 0x0000000600058c10 */ /* 0x040fe4000fffe0ff */
[----:B------:R-:W-:-:S03]  /*2c840*/  @!P0 IADD3 R0, R0, 0x80, RZ ;  /* 0x0000008000008810 */ /* 0x000fc60007ffe0ff */
[----:B-----5:R-:W-:-:S05]  /*2c850*/  @!P0 IMAD.WIDE.U32 R2, R5, 0x8, R2 ;  /* 0x0000000805028825 */ /* 0x020fca00078e0002 */
[----:B-1-34-:R1:W-:Y:S01]  /*2c860*/  @!P0 STG.E.64 desc[UR8][R2.64], R42 ;  /* 0x0000002a02008986 */ /* 0x01a3e2000c101b08 */
[----:B------:R-:W-:-:S13]  /*2c870*/  ISETP.GE.AND P0, PT, R0, UR4, PT ;  /* 0x0000000400007c0c */ /* 0x000fda000bf06270 */
[----:B-1----:R-:W-:Y:S05]  /*2c880*/  @P0 BRA `(.L_x_43067) ;  /* 0x0000000000300947 */ /* 0x002fea0003800000 */
[----:B------:R-:W1:Y:S01]  /*2c890*/  LDC.64 R2, c[0x0][0x220] ;  /* 0x00008800ff027b82 */ /* 0x000e620000000a00 */
[C---:B------:R-:W-:Y:S02]  /*2c8a0*/  IADD3 R5, R0.reuse, UR6, RZ ;  /* 0x0000000600057c10 */ /* 0x040fe4000fffe0ff */
[----:B------:R-:W-:-:S04]  /*2c8b0*/  IADD3 R0, R0, 0x80, RZ ;  /* 0x0000008000007810 */ /* 0x000fc80007ffe0ff */
[----:B------:R-:W-:Y:S01]  /*2c8c0*/  ISETP.GE.AND P0, PT, R0, UR4, PT ;  /* 0x0000000400007c0c */ /* 0x000fe2000bf06270 */
[----:B-1----:R-:W-:-:S05]  /*2c8d0*/  IMAD.WIDE.U32 R2, R5, 0x8, R2 ;  /* 0x0000000805027825 */ /* 0x002fca00078e0002 */
[----:B--2---:R1:W-:Y:S07]  /*2c8e0*/  STG.E.64 desc[UR8][R2.64], R12 ;  /* 0x0000000c02007986 */ /* 0x0043ee000c101b08 */
[----:B------:R-:W-:Y:S05]  /*2c8f0*/  @P0 BRA `(.L_x_43068) ;  /* 0x0000000000300947 */ /* 0x000fea0003800000 */
[----:B-1----:R-:W1:Y:S01]  /*2c900*/  LDC.64 R2, c[0x0][0x220] ;  /* 0x00008800ff027b82 */ /* 0x002e620000000a00 */
[C---:B------:R-:W-:Y:S02]  /*2c910*/  IADD3 R5, R0.reuse, UR6, RZ ;  /* 0x0000000600057c10 */ /* 0x040fe4000fffe0ff */
[----:B------:R-:W-:-:S03]  /*2c920*/  IADD3 R0, R0, 0x80, RZ ;  /* 0x0000008000007810 */ /* 0x000fc60007ffe0ff */
[----:B-1----:R-:W-:-:S05]  /*2c930*/  IMAD.WIDE.U32 R2, R5, 0x8, R2 ;  /* 0x0000000805027825 */ /* 0x002fca00078e0002 */
[----:B------:R1:W-:Y:S02]  /*2c940*/  STG.E.64 desc[UR8][R2.64], R8 ;  /* 0x0000000802007986 */ /* 0x0003e4000c101b08 */
.L_x_43067:
[----:B------:R-:W-:-:S13]  /*2c950*/  ISETP.GE.AND P0, PT, R0, UR4, PT ;  /* 0x0000000400007c0c */ /* 0x000fda000bf06270 */
[----:B------:R-:W-:Y:S05]  /*2c960*/  @P0 BRA `(.L_x_43069) ;  /* 0x0000000000300947 */ /* 0x000fea0003800000 */
[----:B-1----:R-:W1:Y:S01]  /*2c970*/  LDC.64 R2, c[0x0][0x220] ;  /* 0x00008800ff027b82 */ /* 0x002e620000000a00 */
[C---:B------:R-:W-:Y:S02]  /*2c980*/  IADD3 R5, R0.reuse, UR6, RZ ;  /* 0x0000000600057c10 */ /* 0x040fe4000fffe0ff */
[----:B------:R-:W-:-:S03]  /*2c990*/  IADD3 R0, R0, 0x80, RZ ;  /* 0x0000008000007810 */ /* 0x000fc60007ffe0ff */
[----:B-1----:R-:W-:-:S05]  /*2c9a0*/  IMAD.WIDE.U32 R2, R5, 0x8, R2 ;  /* 0x0000000805027825 */ /* 0x002fca00078e0002 */
[----:B0-2---:R2:W-:Y:S02]  /*2c9b0*/  STG.E.64 desc[UR8][R2.64], R10 ;  /* 0x0000000a02007986 */ /* 0x0055e4000c101b08 */
.L_x_43068:
[----:B------:R-:W-:-:S13]  /*2c9c0*/  ISETP.GE.AND P0, PT, R0, UR4, PT ;  /* 0x0000000400007c0c */ /* 0x000fda000bf06270 */
[----:B------:R-:W-:Y:S05]  /*2c9d0*/  @P0 BRA `(.L_x_43070) ;  /* 0x0000000000340947 */ /* 0x000fea0003800000 */
[----:B-12---:R-:W1:Y:S01]  /*2c9e0*/  LDC.64 R2, c[0x0][0x220] ;  /* 0x00008800ff027b82 */ /* 0x006e620000000a00 */
[C---:B------:R-:W-:Y:S02]  /*2c9f0*/  IADD3 R5, R0.reuse, UR6, RZ ;  /* 0x0000000600057c10 */ /* 0x040fe4000fffe0ff */
[----:B------:R-:W-:-:S03]  /*2ca00*/  IADD3 R0, R0, 0x80, RZ ;  /* 0x0000008000007810 */ /* 0x000fc60007ffe0ff */
[----:B-1----:R-:W-:-:S05]  /*2ca10*/  IMAD.WIDE.U32 R2, R5, 0x8, R2 ;  /* 0x0000000805027825 */ /* 0x002fca00078e0002 */
[----:B0-----:R3:W-:Y:S02]  /*2ca20*/  STG.E.64 desc[UR8][R2.64], R14 ;  /* 0x0000000e02007986 */ /* 0x0017e4000c101b08 */
.L_x_43069:
[----:B------:R-:W-:-:S13]  /*2ca30*/  ISETP.GE.AND P0, PT, R0, UR4, PT ;  /* 0x0000000400007c0c */ /* 0x000fda000bf06270 */
[----:B------:R-:W-:Y:S05]  /*2ca40*/  @P0 BREAK B1 ;  /* 0x0000000000010942 */ /* 0x000fea0003800000 */
[----:B------:R-:W-:Y:S05]  /*2ca50*/  @P0 BRA `(.L_x_43071) ;  /* 0x0000000000300947 */ /* 0x000fea0003800000 */
[----:B-1-3--:R-:W1:Y:S01]  /*2ca60*/  LDC.64 R2, c[0x0][0x220] ;  /* 0x00008800ff027b82 */ /* 0x00ae620000000a00 */
[C---:B------:R-:W-:Y:S02]  /*2ca70*/  IADD3 R5, R0.reuse, UR6, RZ ;  /* 0x0000000600057c10 */ /* 0x040fe4000fffe0ff */
[----:B------:R-:W-:-:S03]  /*2ca80*/  IADD3 R0, R0, 0x80, RZ ;  /* 0x0000008000007810 */ /* 0x000fc60007ffe0ff */
[----:B-1----:R-:W-:-:S05]  /*2ca90*/  IMAD.WIDE.U32 R2, R5, 0x8, R2 ;  /* 0x0000000805027825 */ /* 0x002fca00078e0002 */
[----:B0-2---:R3:W-:Y:S02]  /*2caa0*/  STG.E.64 desc[UR8][R2.64], R16 ;  /* 0x0000001002007986 */ /* 0x0057e4000c101b08 */
.L_x_43070:
[----:B------:R-:W-:Y:S05]  /*2cab0*/  BSYNC B1 ;  /* 0x0000000000017941 */ /* 0x000fea0003800000 */
.L_x_43066:
[----:B------:R-:W-:-:S13]  /*2cac0*/  ISETP.GE.AND P0, PT, R0, UR4, PT ;  /* 0x0000000400007c0c */ /* 0x000fda000bf06270 */
[----:B-123--:R-:W1:Y:S01]  /*2cad0*/  @!P0 LDC.64 R2, c[0x0][0x220] ;  /* 0x00008800ff028b82 */ /* 0x00ee620000000a00 */
[C---:B------:R-:W-:Y:S02]  /*2cae0*/  @!P0 IADD3 R5, R0.reuse, UR6, RZ ;  /* 0x0000000600058c10 */ /* 0x040fe4000fffe0ff */
[----:B------:R-:W-:-:S03]  /*2caf0*/  @!P0 IADD3 R0, R0, 0x80, RZ ;  /* 0x0000008000008810 */ /* 0x000fc60007ffe0ff */
[----:B-1----:R-:W-:-:S05]  /*2cb00*/  @!P0 IMAD.WIDE.U32 R2, R5, 0x8, R2 ;  /* 0x0000000805028825 */ /* 0x002fca00078e0002 */
[----:B0-----:R4:W-:Y:S02]  /*2cb10*/  @!P0 STG.E.64 desc[UR8][R2.64], R18 ;  /* 0x0000001202008986 */ /* 0x0019e4000c101b08 */
.L_x_43071:
[----:B------:R-:W-:Y:S05]  /*2cb20*/  BSYNC B0 ;  /* 0x0000000000007941 */ /* 0x000fea0003800000 */
.L_x_43065:
[----:B------:R-:W-:Y:S05]  /*2cb30*/  WARPSYNC.ALL ;  /* 0x0000000000007948 */ /* 0x000fea0003800000 */
[----:B------:R-:W-:-:S13]  /*2cb40*/  ISETP.GE.AND P0, PT, R0, UR4, PT ;  /* 0x0000000400007c0c */ /* 0x000fda000bf06270 */
[----:B------:R-:W-:Y:S05]  /*2cb50*/  @P0 EXIT ;  /* 0x000000000000094d */ /* 0x000fea0003800000 */
[----:B-1-34-:R-:W1:Y:S01]  /*2cb60*/  LDC.64 R2, c[0x0][0x220] ;  /* 0x00008800ff027b82 */ /* 0x01ae620000000a00 */
[----:B------:R-:W-:-:S05]  /*2cb70*/  IADD3 R5, R0, UR6, RZ ;  /* 0x0000000600057c10 */ /* 0x000fca000fffe0ff */
[----:B-1----:R-:W-:-:S05]  /*2cb80*/  IMAD.WIDE.U32 R2, R5, 0x8, R2 ;  /* 0x0000000805027825 */ /* 0x002fca00078e0002 */
[----:B0-2---:R-:W-:Y:S01]  /*2cb90*/  STG.E.64 desc[UR8][R2.64], R20 ;  /* 0x0000001402007986 */ /* 0x005fe2000c101b08 */
[----:B------:R-:W-:Y:S05]  /*2cba0*/  EXIT ;  /* 0x000000000000794d */ /* 0x000fea0003800000 */
        .weak           $__internal_81_$__cuda_sm3x_div_rn_ftz_f32_slowpath
        .type           $__internal_81_$__cuda_sm3x_div_rn_ftz_f32_slowpath,@function
        .size           $__internal_81_$__cuda_sm3x_div_rn_ftz_f32_slowpath,(.L_x_71530 - $__internal_81_$__cuda_sm3x_div_rn_ftz_f32_slowpath)
$__internal_81_$__cuda_sm3x_div_rn_ftz_f32_slowpath:
        /* <DEDUP_REMOVED lines=32> */
.L_x_43074:
[----:B------:R-:W-:Y:S05]  /*2cdb0*/  BSYNC B1 ;  /* 0x0000000000017941 */ /* 0x000fea0003800000 */
.L_x_43073:
        /* <DEDUP_REMOVED lines=27> */
.L_x_43080:
[----:B------:R-:W-:-:S07]  /*2cf70*/  LEA R0, R3, R0, 0x17 ;  /* 0x0000000003007211 */ /* 0x000fce00078eb8ff */
.L_x_43081:
[----:B------:R-:W-:Y:S05]  /*2cf80*/  BSYNC B1 ;  /* 0x0000000000017941 */ /* 0x000fea0003800000 */
.L_x_43079:
[----:B------:R-:W-:Y:S05]  /*2cf90*/  BRA `(.L_x_43082) ;  /* 0x0000000000207947 */ /* 0x000fea0003800000 */
.L_x_43078:
[----:B------:R-:W-:-:S04]  /*2cfa0*/  LOP3.LUT R0, R0, 0x80000000, R41, 0x48, !PT ;  /* 0x8000000000007812 */ /* 0x000fc800078e4829 */
[----:B------:R-:W-:Y:S01]  /*2cfb0*/  LOP3.LUT R0, R0, 0x7f800000, RZ, 0xfc, !PT ;  /* 0x7f80000000007812 */ /* 0x000fe200078efcff */
[----:B------:R-:W-:Y:S06]  /*2cfc0*/  BRA `(.L_x_43082) ;  /* 0x0000000000147947 */ /* 0x000fec0003800000 */
.L_x_43077:
[----:B------:R-:W-:Y:S01]  /*2cfd0*/  LOP3.LUT R0, R0, 0x80000000, R41, 0x48, !PT ;  /* 0x8000000000007812 */ /* 0x000fe200078e4829 */
[----:B------:R-:W-:Y:S06]  /*2cfe0*/  BRA `(.L_x_43082) ;  /* 0x00000000000c7947 */ /* 0x000fec0003800000 */
.L_x_43076:
[----:B------:R-:W0:Y:S01]  /*2cff0*/  MUFU.RSQ R0, -QNAN ;  /* 0xffc0000000007908 */ /* 0x000e220000001400 */
[----:B------:R-:W-:Y:S05]  /*2d000*/  BRA `(.L_x_43082) ;  /* 0x0000000000047947 */ /* 0x000fea0003800000 */
.L_x_43075:
[----:B------:R-:W-:-:S07]  /*2d010*/  FADD.FTZ R0, R41, R0 ;  /* 0x0000000029007221 */ /* 0x000fce0000010000 */
.L_x_43082:
[----:B------:R-:W-:Y:S05]  /*2d020*/  BSYNC B0 ;  /* 0x0000000000007941 */ /* 0x000fea0003800000 */
.L_x_43072:
[----:B------:R-:W-:-:S06]  /*2d030*/  HFMA2.MMA R3, -RZ, RZ, 0, 0 ;  /* 0x00000000ff037435 */ /* 0x000fcc00000001ff */
[----:B0-----:R-:W-:Y:S05]  /*2d040*/  RET.REL.NODEC R2 `(_ZN2at6native29vectorized_elementwise_kernelILi2EZZZNS0_50_GLOBAL__N__2680c7bb_12_PowKernel_cu_7dd49032_316824pow_tensor_tensor_kernelERNS_18TensorIteratorBaseEENKUlvE_clEvENKUlvE7_clEvEUlN3c107complexIfEES9_E_St5arrayIPcLm3EEEEviT0_T1_) ;  /* 0xfffffd2c02ec7950 */ /* 0x001fea0003c3ffff */
.L_x_43083:
        /* <DEDUP_REMOVED lines=11> */
.L_x_71530:


//--------------------- .text._ZN2at6native29vectorized_elementwise_kernelILi4EZZZNS0_50_GLOBAL__N__2680c7bb_12_PowKernel_cu_7dd49032_316824pow_tensor_tensor_kernelERNS_18TensorIteratorBaseEENKUlvE_clEvENKUlvE7_clEvEUlN3c107complexIfEES9_E_St5arrayIPcLm3EEEEviT0_T1_ --------------------------
	.section	.text._ZN2at6native29vectorized_elementwise_kernelILi4EZZZNS0_50_GLOBAL__N__2680c7bb_12_PowKernel_cu_7dd49032_316824pow_tensor_tensor_kernelERNS_18TensorIteratorBaseEENKUlvE_clEvENKUlvE7_clEvEUlN3c107complexIfEES9_E_St5arrayIPcLm3EEEEviT0_T1_,"ax",@progbits
	.align	128
        .global         _ZN2at6native29vectorized_elementwise_kernelILi4EZZZNS0_50_GLOBAL__N__2680c7bb_12_PowKernel_cu_7dd49032_316824pow_tensor_tensor_kernelERNS_18TensorIteratorBaseEENKUlvE_clEvENKUlvE7_clEvEUlN3c107complexIfEES9_E_St5arrayIPcLm3EEEEviT0_T1_
        .type           _ZN2at6native29vectorized_elementwise_kernelILi4EZZZNS0_50_GLOBAL__N__2680c7bb_12_PowKernel_cu_7dd49032_316824pow_tensor_tensor_kernelERNS_18TensorIteratorBaseEENKUlvE_clEvENKUlvE7_clEvEUlN3c107complexIfEES9_E_St5arrayIPcLm3EEEEviT0_T1_,@function
        .size           _ZN2at6native29vectorized_elementwise_kernelILi4EZZZNS0_50_GLOBAL__N__2680c7bb_12_PowKernel_cu_7dd49032_316824pow_tensor_tensor_kernelERNS_18TensorIteratorBaseEENKUlvE_clEvENKUlvE7_clEvEUlN3c107complexIfEES9_E_St5arrayIPcLm3EEEEviT0_T1_,(.L_x_71531 - _ZN2at6native29vectorized_elementwise_kernelILi4EZZZNS0_50_GLOBAL__N__2680c7bb_12_PowKernel_cu_7dd49032_316824pow_tensor_tensor_kernelERNS_18TensorIteratorBaseEENKUlvE_clEvENKUlvE7_clEvEUlN3c107complexIfEES9_E_St5arrayIPcLm3EEEEviT0_T1_)
        .other          _ZN2at6native29vectorized_elementwise_kernelILi4EZZZNS0_50_GLOBAL__N__2680c7bb_12_PowKernel_cu_7dd49032_316824pow_tensor_tensor_kernelERNS_18TensorIteratorBaseEENKUlvE_clEvENKUlvE7_clEvEUlN3c107complexIfEES9_E_St5arrayIPcLm3EEEEviT0_T1_,@"STO_CUDA_ENTRY STV_DEFAULT"
_ZN2at6native29vectorized_elementwise_kernelILi4EZZZNS0_50_GLOBAL__N__2680c7bb_12_PowKernel_cu_7dd49032_316824pow_tensor_tensor_kernelERNS_18TensorIteratorBaseEENKUlvE_clEvENKUlvE7_clEvEUlN3c107complexIfEES9_E_St5arrayIPcLm3EEEEviT0_T1_:
.text._ZN2at6native29vectorized_elementwise_kernelILi4EZZZNS0_50_GLOBAL__N__2680c7bb_12_PowKernel_cu_7dd49032_316824pow_tensor_tensor_kernelERNS_18TensorIteratorBaseEENKUlvE_clEvENKUlvE7_clEvEUlN3c107complexIfEES9_E_St5arrayIPcLm3EEEEviT0_T1_:
        /* <DEDUP_REMOVED lines=89> */
.L_x_43092:
[----:B------:R-:W-:Y:S05]  /*0590*/  BSYNC B0 ;  /* 0x0000000000007941 */ /* 0x000fea0003800000 */
.L_x_43091:
[----:B------:R-:W-:Y:S01]  /*05a0*/  BSSY B3, `(.L_x_43093) ;  /* 0x0000007000037945 */ /* 0x000fe20003800000 */
[----:B------:R-:W-:-:S03]  /*05b0*/  FFMA R0, R4, R6, R5 ;  /* 0x0000000604007223 */ /* 0x000fc60000000005 */
[----:B------:R-:W-:Y:S05]  /*05c0*/  @!P0 BRA `(.L_x_43094) ;  /* 0x0000000000108947 */ /* 0x000fea0003800000 */
[----:B------:R-:W-:Y:S02]  /*05d0*/  MOV R41, R45 ;  /* 0x0000002d00297202 */ /* 0x000fe40000000f00 */
[----:B------:R-:W-:Y:S02]  /*05e0*/  MOV R0, R48 ;  /* 0x0000003000007202 */ /* 0x000fe40000000f00 */
[----:B------:R-:W-:-:S07]  /*05f0*/  MOV R2, 0x610 ;  /* 0x0000061000027802 */ /* 0x000fce0000000f00 */
[----:B-----5:R-:W-:Y:S05]  /*0600*/  CALL.REL.NOINC `($__internal_82_$__cuda_sm3x_div_rn_ftz_f32_slowpath) ;  /* 0x000002c400707944 */ /* 0x020fea0003c00000 */
.L_x_43094:
[----:B------:R-:W-:Y:S05]  /*0610*/  BSYNC B3 ;  /* 0x0000000000037941 */ /* 0x000fea0003800000 */
.L_x_43093:
        /* <DEDUP_REMOVED lines=18> */
.L_x_43096:
[----:B------:R-:W-:Y:S02]  /*0740*/  ISETP.GE.AND P0, PT, R8, RZ, PT ;  /* 0x000000ff0800720c */ /* 0x000fe40003f06270 */
[----:B------:R-:W-:-:S11]  /*0750*/  MOV R3, 0x3fd774eb ;  /* 0x3fd774eb00037802 */ /* 0x000fd60000000f00 */
[----:B------:R-:W-:-:S04]  /*0760*/  @P0 FFMA.FTZ R0, R3, 0.93318945169448852539, -R0 ;  /* 0x3f6ee58103000823 */ /* 0x000fc80000010800 */
[----:B------:R-:W-:-:S07]  /*0770*/  @!P0 FFMA.FTZ R0, R3, 0.93318945169448852539, R0 ;  /* 0x3f6ee58103008823 */ /* 0x000fce0000010000 */
.L_x_43097:
[----:B------:R-:W-:Y:S05]  /*0780*/  BSYNC B0 ;  /* 0x0000000000007941 */ /* 0x000fea0003800000 */
.L_x_43095:
        /* <DEDUP_REMOVED lines=12> */
.L_x_43090:
        /* <DEDUP_REMOVED lines=16> */
[----:B-----5:R-:W-:Y:S05]  /*0950*/  CALL.REL.NOINC `($__internal_82_$__cuda_sm3x_div_rn_ftz_f32_slowpath) ;  /* 0x000002c0009c7944 */ /* 0x020fea0003c00000 */
.L_x_43101:
[----:B------:R-:W-:Y:S05]  /*0960*/  BSYNC B3 ;  /* 0x0000000000037941 */ /* 0x000fea0003800000 */
.L_x_43100:
        /* <DEDUP_REMOVED lines=18> */
.L_x_43103:
[----:B------:R-:W-:Y:S02]  /*0a90*/  ISETP.GE.AND P0, PT, R8, RZ, PT ;  /* 0x000000ff0800720c */ /* 0x000fe40003f06270 */
[----:B------:R-:W-:-:S11]  /*0aa0*/  MOV R3, 0x3fd774eb ;  /* 0x3fd774eb00037802 */ /* 0x000fd60000000f00 */
[----:B------:R-:W-:-:S04]  /*0ab0*/  @P0 FFMA.FTZ R0, R3, 0.93318945169448852539, -R0 ;  /* 0x3f6ee58103000823 */ /* 0x000fc80000010800 */
[----:B------:R-:W-:-:S07]  /*0ac0*/  @!P0 FFMA.FTZ R0, R3, 0.93318945169448852539, R0 ;  /* 0x3f6ee58103008823 */ /* 0x000fce0000010000 */
.L_x_43104:
[----:B------:R-:W-:Y:S05]  /*0ad0*/  BSYNC B0 ;  /* 0x0000000000007941 */ /* 0x000fea0003800000 */
.L_x_43102:
        /* <DEDUP_REMOVED lines=13> */
.L_x_43099:
        /* <DEDUP_REMOVED lines=25> */
.L_x_43106:
        /* <DEDUP_REMOVED lines=40> */
.L_x_43105:
        /* <DEDUP_REMOVED lines=48> */
.L_x_43108:
[----:B------:R-:W-:Y:S05]  /*12c0*/  BSYNC B0 ;  /* 0x0000000000007941 */ /* 0x000fea0003800000 */
.L_x_43107:
[----:B------:R-:W-:Y:S01]  /*12d0*/  BSSY B3, `(.L_x_43109) ;  /* 0x0000007000037945 */ /* 0x000fe20003800000 */
[----:B------:R-:W-:-:S03]  /*12e0*/  FFMA R0, R4, R2, R5 ;  /* 0x0000000204007223 */ /* 0x000fc60000000005 */
[----:B------:R-:W-:Y:S05]  /*12f0*/  @!P3 BRA `(.L_x_43110) ;  /* 0x000000000010b947 */ /* 0x000fea0003800000 */
[----:B------:R-:W-:Y:S02]  /*1300*/  MOV R41, R45 ;  /* 0x0000002d00297202 */ /* 0x000fe40000000f00 */
[----:B------:R-:W-:Y:S02]  /*1310*/  MOV R0, R48 ;  /* 0x0000003000007202 */ /* 0x000fe40000000f00 */
[----:B------:R-:W-:-:S07]  /*1320*/  MOV R2, 0x1340 ;  /* 0x0000134000027802 */ /* 0x000fce0000000f00 */
[----:B-----5:R-:W-:Y:S05]  /*1330*/  CALL.REL.NOINC `($__internal_82_$__cuda_sm3x_div_rn_ftz_f32_slowpath) ;  /* 0x000002b800247944 */ /* 0x020fea0003c00000 */
.L_x_43110:
[----:B------:R-:W-:Y:S05]  /*1340*/  BSYNC B3 ;  /* 0x0000000000037941 */ /* 0x000fea0003800000 */
.L_x_43109:
        /* <DEDUP_REMOVED lines=18> */
.L_x_43112:
[----:B------:R-:W-:Y:S02]  /*1470*/  ISETP.GE.AND P0, PT, R8, RZ, PT ;  /* 0x000000ff0800720c */ /* 0x000fe40003f06270 */
[----:B------:R-:W-:-:S11]  /*1480*/  MOV R3, 0x3fd774eb ;  /* 0x3fd774eb00037802 */ /* 0x000fd60000000f00 */
[----:B------:R-:W-:-:S04]  /*1490*/  @P0 FFMA.FTZ R0, R3, 0.93318945169448852539, -R0 ;  /* 0x3f6ee58103000823 */ /* 0x000fc80000010800 */
[----:B------:R-:W-:-:S07]  /*14a0*/  @!P0 FFMA.FTZ R0, R3, 0.93318945169448852539, R0 ;  /* 0x3f6ee58103008823 */ /* 0x000fce0000010000 */
.L_x_43113:
[----:B------:R-:W-:Y:S05]  /*14b0*/  BSYNC B0 ;  /* 0x0000000000007941 */ /* 0x000fea0003800000 */
.L_x_43111:
        /* <DEDUP_REMOVED lines=12> */
.L_x_43089:
        /* <DEDUP_REMOVED lines=13> */
.L_x_43115:
[----:B------:R-:W-:Y:S05]  /*1650*/  BSYNC B3 ;  /* 0x0000000000037941 */ /* 0x000fea0003800000 */
.L_x_43114:
        /* <DEDUP_REMOVED lines=18> */
.L_x_43117:
[----:B------:R-:W-:Y:S02]  /*1780*/  ISETP.GE.AND P0, PT, R8, RZ, PT ;  /* 0x000000ff0800720c */ /* 0x000fe40003f06270 */
[----:B------:R-:W-:-:S11]  /*1790*/  MOV R3, 0x3fd774eb ;  /* 0x3fd774eb00037802 */ /* 0x000fd60000000f00 */
[----:B------:R-:W-:-:S04]  /*17a0*/  @P0 FFMA.FTZ R0, R3, 0.93318945169448852539, -R0 ;  /* 0x3f6ee58103000823 */ /* 0x000fc80000010800 */
[----:B------:R-:W-:-:S07]  /*17b0*/  @!P0 FFMA.FTZ R0, R3, 0.93318945169448852539, R0 ;  /* 0x3f6ee58103008823 */ /* 0x000fce0000010000 */
.L_x_43118:
[----:B------:R-:W-:Y:S05]  /*17c0*/  BSYNC B0 ;  /* 0x0000000000007941 */ /* 0x000fea0003800000 */
.L_x_43116:
        /* <DEDUP_REMOVED lines=27> */
.L_x_43088:
        /* <DEDUP_REMOVED lines=39> */
.L_x_43121:
[----:B------:R-:W-:Y:S05]  /*1bf0*/  BSYNC B0 ;  /* 0x0000000000007941 */ /* 0x000fea0003800000 */
.L_x_43120:
[----:B------:R-:W-:Y:S01]  /*1c00*/  BSSY B3, `(.L_x_43122) ;  /* 0x0000007000037945 */ /* 0x000fe20003800000 */
[----:B------:R-:W-:-:S03]  /*1c10*/  FFMA R0, R4, R6, R5 ;  /* 0x0000000604007223 */ /* 0x000fc60000000005 */
[----:B------:R-:W-:Y:S05]  /*1c20*/  @!P0 BRA `(.L_x_43123) ;  /* 0x0000000000108947 */ /* 0x000fea0003800000 */
[----:B------:R-:W-:Y:S01]  /*1c30*/  HFMA2.MMA R0, -RZ, RZ, 1.875, 0 ;  /* 0x3f800000ff007435 */ /* 0x000fe200000001ff */
[----:B------:R-:W-:Y:S02]  /*1c40*/  MOV R41, R45 ;  /* 0x0000002d00297202 */ /* 0x000fe40000000f00 */
[----:B------:R-:W-:-:S08]  /*1c50*/  MOV R2, 0x1c70 ;  /* 0x00001c7000027802 */ /* 0x000fd00000000f00 */
[----:B-----5:R-:W-:Y:S05]  /*1c60*/  CALL.REL.NOINC `($__internal_82_$__cuda_sm3x_div_rn_ftz_f32_slowpath) ;  /* 0x000002ac00d87944 */ /* 0x020fea0003c00000 */
.L_x_43123:
[----:B------:R-:W-:Y:S05]  /*1c70*/  BSYNC B3 ;  /* 0x0000000000037941 */ /* 0x000fea0003800000 */
.L_x_43122:
        /* <DEDUP_REMOVED lines=18> */
.L_x_43125:
[----:B------:R-:W-:Y:S02]  /*1da0*/  ISETP.GE.AND P0, PT, R8, RZ, PT ;  /* 0x000000ff0800720c */ /* 0x000fe40003f06270 */
[----:B------:R-:W-:-:S11]  /*1db0*/  MOV R3, 0x3fd774eb ;  /* 0x3fd774eb00037802 */ /* 0x000fd60000000f00 */
[----:B------:R-:W-:-:S04]  /*1dc0*/  @P0 FFMA.FTZ R0, R3, 0.93318945169448852539, -R0 ;  /* 0x3f6ee58103000823 */ /* 0x000fc80000010800 */
[----:B------:R-:W-:-:S07]  /*1dd0*/  @!P0 FFMA.FTZ R0, R3, 0.93318945169448852539, R0 ;  /* 0x3f6ee58103008823 */ /* 0x000fce0000010000 */
.L_x_43126:
[----:B------:R-:W-:Y:S05]  /*1de0*/  BSYNC B0 ;  /* 0x0000000000007941 */ /* 0x000fea0003800000 */
.L_x_43124:
        /* <DEDUP_REMOVED lines=10> */
.L_x_43119:
        /* <DEDUP_REMOVED lines=12> */
[----:B-----5:R-:W-:Y:S05]  /*1f50*/  CALL.REL.NOINC `($__internal_82_$__cuda_sm3x_div_rn_ftz_f32_slowpath) ;  /* 0x000002ac001c7944 */ /* 0x020fea0003c00000 */
.L_x_43128:
[----:B------:R-:W-:Y:S05]  /*1f60*/  BSYNC B3 ;  /* 0x0000000000037941 */ /* 0x000fea0003800000 */
.L_x_43127:
        /* <DEDUP_REMOVED lines=18> */
.L_x_43130:
[----:B------:R-:W-:Y:S02]  /*2090*/  ISETP.GE.AND P0, PT, R8, RZ, PT ;  /* 0x000000ff0800720c */ /* 0x000fe40003f06270 */
[----:B------:R-:W-:-:S11]  /*20a0*/  MOV R3, 0x3fd774eb ;  /* 0x3fd774eb00037802 */ /* 0x000fd60000000f00 */
[----:B------:R-:W-:-:S04]  /*20b0*/  @P0 FFMA.FTZ R0, R3, 0.93318945169448852539, -R0 ;  /* 0x3f6ee58103000823 */ /* 0x000fc80000010800 */
[----:B------:R-:W-:-:S07]  /*20c0*/  @!P0 FFMA.FTZ R0, R3, 0.93318945169448852539, R0 ;  /* 0x3f6ee58103008823 */ /* 0x000fce0000010000 */
.L_x_43131:
[----:B------:R-:W-:Y:S05]  /*20d0*/  BSYNC B0 ;  /* 0x0000000000007941 */ /* 0x000fea0003800000 */
.L_x_43129:
        /* <DEDUP_REMOVED lines=11> */
.L_x_43087:
        /* <DEDUP_REMOVED lines=33> */
[----:B-----5:R-:W-:Y:S05]  /*23a0*/  CALL.REL.NOINC `($__internal_82_$__cuda_sm3x_div_rn_ftz_f32_slowpath) ;  /* 0x000002a800087944 */ /* 0x020fea0003c00000 */
.L_x_43133:
[----:B------:R-:W-:Y:S05]  /*23b0*/  BSYNC B3 ;  /* 0x0000000000037941 */ /* 0x000fea0003800000 */
.L_x_43132:
        /* <DEDUP_REMOVED lines=18> */
.L_x_43135:
[----:B------:R-:W-:Y:S02]  /*24e0*/  ISETP.GE.AND P0, PT, R8, RZ, PT ;  /* 0x000000ff0800720c */ /* 0x000fe40003f06270 */
[----:B------:R-:W-:-:S11]  /*24f0*/  MOV R3, 0x3fd774eb ;  /* 0x3fd774eb00037802 */ /* 0x000fd60000000f00 */
[----:B------:R-:W-:-:S04]  /*2500*/  @P0 FFMA.FTZ R0, R3, 0.93318945169448852539, -R0 ;  /* 0x3f6ee58103000823 */ /* 0x000fc80000010800 */
[----:B------:R-:W-:-:S07]  /*2510*/  @!P0 FFMA.FTZ R0, R3, 0.93318945169448852539, R0 ;  /* 0x3f6ee58103008823 */ /* 0x000fce0000010000 */
.L_x_43136:
[----:B------:R-:W-:Y:S05]  /*2520*/  BSYNC B0 ;  /* 0x0000000000007941 */ /* 0x000fea0003800000 */
.L_x_43134:
        /* <DEDUP_REMOVED lines=11> */
.L_x_43086:
        /* <DEDUP_REMOVED lines=25> */
[----:B-----5:R-:W-:Y:S05]  /*2770*/  CALL.REL.NOINC `($__internal_82_$__cuda_sm3x_div_rn_ftz_f32_slowpath) ;  /* 0x000002a400147944 */ /* 0x020fea0003c00000 */
.L_x_43138:
[----:B------:R-:W-:Y:S05]  /*2780*/  BSYNC B3 ;  /* 0x0000000000037941 */ /* 0x000fea0003800000 */
.L_x_43137:
        /* <DEDUP_REMOVED lines=18> */
.L_x_43140:
[----:B------:R-:W-:Y:S02]  /*28b0*/  ISETP.GE.AND P0, PT, R8, RZ, PT ;  /* 0x000000ff0800720c */ /* 0x000fe40003f06270 */
[----:B------:R-:W-:-:S11]  /*28c0*/  MOV R3, 0x3fd774eb ;  /* 0x3fd774eb00037802 */ /* 0x000fd60000000f00 */
[----:B------:R-:W-:-:S04]  /*28d0*/  @P0 FFMA.FTZ R0, R3, 0.93318945169448852539, -R0 ;  /* 0x3f6ee58103000823 */ /* 0x000fc80000010800 */
[----:B------:R-:W-:-:S07]  /*28e0*/  @!P0 FFMA.FTZ R0, R3, 0.93318945169448852539, R0 ;  /* 0x3f6ee58103008823 */ /* 0x000fce0000010000 */
.L_x_43141:
[----:B------:R-:W-:Y:S05]  /*28f0*/  BSYNC B0 ;  /* 0x0000000000007941 */ /* 0x000fea0003800000 */
.L_x_43139:
        /* <DEDUP_REMOVED lines=12> */
.L_x_43098:
[----:B------:R-:W-:Y:S05]  /*29c0*/  BSYNC B2 ;  /* 0x0000000000027941 */ /* 0x000fea0003800000 */
.L_x_43085:
        /* <DEDUP_REMOVED lines=42> */
.L_x_43145:
        /* <DEDUP_REMOVED lines=10> */
.L_x_43144:
[----:B------:R-:W-:-:S04]  /*2d10*/  FMUL.RZ R4, R4, 0.15915493667125701904 ;  /* 0x3e22f98304047820 */ /* 0x000fc8000040c000 */
[----:B------:R1:W2:Y:S08]  /*2d20*/  MUFU.SIN R9, R4 ;  /* 0x0000000400097308 */ /* 0x0002b00000000400 */
[----:B------:R1:W3:Y:S01]  /*2d30*/  MUFU.COS R8, R4 ;  /* 0x0000000400087308 */ /* 0x0002e20000000000 */
[----:B------:R-:W-:Y:S05]  /*2d40*/  BRA `(.L_x_43146) ;  /* 0x00000000000c7947 */ /* 0x000fea0003800000 */
.L_x_43143:
[----:B------:R-:W-:Y:S01]  /*2d50*/  FMUL.FTZ R8, R25, 1.4426950216293334961 ;  /* 0x3fb8aa3b19087820 */ /* 0x000fe20000410000 */
[----:B------:R-:W-:-:S05]  /*2d60*/  MOV R9, R4 ;  /* 0x0000000400097202 */ /* 0x000fca0000000f00 */
[----:B------:R-:W0:Y:S02]  /*2d70*/  MUFU.EX2 R8, R8 ;  /* 0x0000000800087308 */ /* 0x000e240000000800 */
.L_x_43146:
[----:B------:R-:W-:Y:S05]  /*2d80*/  BSYNC B0 ;  /* 0x0000000000007941 */ /* 0x000fea0003800000 */
.L_x_43142:
        /* <DEDUP_REMOVED lines=61> */
.L_x_43154:
[----:B------:R-:W-:Y:S05]  /*3160*/  BSYNC B0 ;  /* 0x0000000000007941 */ /* 0x000fea0003800000 */
.L_x_43153:
[----:B------:R-:W-:Y:S01]  /*3170*/  BSSY B3, `(.L_x_43155) ;  /* 0x0000007000037945 */ /* 0x000fe20003800000 */
[----:B------:R-:W-:-:S03]  /*3180*/  FFMA R0, R4, R6, R5 ;  /* 0x0000000604007223 */ /* 0x000fc60000000005 */
[----:B------:R-:W-:Y:S05]  /*3190*/  @!P0 BRA `(.L_x_43156) ;  /* 0x0000000000108947 */ /* 0x000fea0003800000 */
[----:B------:R-:W-:Y:S02]  /*31a0*/  MOV R41, R43 ;  /* 0x0000002b00297202 */ /* 0x000fe40000000f00 */
[----:B------:R-:W-:Y:S02]  /*31b0*/  MOV R0, R46 ;  /* 0x0000002e00007202 */ /* 0x000fe40000000f00 */
[----:B------:R-:W-:-:S07]  /*31c0*/  MOV R2, 0x31e0 ;  /* 0x000031e000027802 */ /* 0x000fce0000000f00 */
[----:B0-23--:R-:W-:Y:S05]  /*31d0*/  CALL.REL.NOINC `($__internal_82_$__cuda_sm3x_div_rn_ftz_f32_slowpath) ;  /* 0x00000298007c7944 */ /* 0x00dfea0003c00000 */
.L_x_43156:
[----:B------:R-:W-:Y:S05]  /*31e0*/  BSYNC B3 ;  /* 0x0000000000037941 */ /* 0x000fea0003800000 */
.L_x_43155:
        /* <DEDUP_REMOVED lines=18> */
.L_x_43158:
[----:B------:R-:W-:Y:S02]  /*3310*/  ISETP.GE.AND P0, PT, R10, RZ, PT ;  /* 0x000000ff0a00720c */ /* 0x000fe40003f06270 */
[----:B------:R-:W-:-:S11]  /*3320*/  MOV R3, 0x3fd774eb ;  /* 0x3fd774eb00037802 */ /* 0x000fd60000000f00 */
[----:B------:R-:W-:-:S04]  /*3330*/  @P0 FFMA.FTZ R0, R3, 0.93318945169448852539, -R0 ;  /* 0x3f6ee58103000823 */ /* 0x000fc80000010800 */
[----:B------:R-:W-:-:S07]  /*3340*/  @!P0 FFMA.FTZ R0, R3, 0.93318945169448852539, R0 ;  /* 0x3f6ee58103008823 */ /* 0x000fce0000010000 */
.L_x_43159:
[----:B------:R-:W-:Y:S05]  /*3350*/  BSYNC B0 ;  /* 0x0000000000007941 */ /* 0x000fea0003800000 */
.L_x_43157:
        /* <DEDUP_REMOVED lines=12> */
.L_x_43152:
        /* <DEDUP_REMOVED lines=16> */
[----:B0123--:R-:W-:Y:S05]  /*3520*/  CALL.REL.NOINC `($__internal_82_$__cuda_sm3x_div_rn_ftz_f32_slowpath) ;  /* 0x0000029400a87944 */ /* 0x00ffea0003c00000 */
.L_x_43163:
[----:B------:R-:W-:Y:S05]  /*3530*/  BSYNC B3 ;  /* 0x0000000000037941 */ /* 0x000fea0003800000 */
.L_x_43162:
        /* <DEDUP_REMOVED lines=18> */
.L_x_43165:
[----:B------:R-:W-:Y:S02]  /*3660*/  ISETP.GE.AND P0, PT, R10, RZ, PT ;  /* 0x000000ff0a00720c */ /* 0x000fe40003f06270 */
[----:B------:R-:W-:-:S11]  /*3670*/  MOV R3, 0x3fd774eb ;  /* 0x3fd774eb00037802 */ /* 0x000fd60000000f00 */
[----:B------:R-:W-:-:S04]  /*3680*/  @P0 FFMA.FTZ R0, R3, 0.93318945169448852539, -R0 ;  /* 0x3f6ee58103000823 */ /* 0x000fc80000010800 */
[----:B------:R-:W-:-:S07]  /*3690*/  @!P0 FFMA.FTZ R0, R3, 0.93318945169448852539, R0 ;  /* 0x3f6ee58103008823 */ /* 0x000fce0000010000 */
.L_x_43166:
[----:B------:R-:W-:Y:S05]  /*36a0*/  BSYNC B0 ;  /* 0x0000000000007941 */ /* 0x000fea0003800000 */
.L_x_43164:
        /* <DEDUP_REMOVED lines=13> */
.L_x_43161:
[----:B------:R-:W-:Y:S01]  /*3780*/  LOP3.LUT R5, R46, 0xffff0000, RZ, 0xc0, !PT ;  /* 0xffff00002e057812 */ /* 0x000fe200078ec0ff */
[----:B------:R-:W-:Y:S01]  /*3790*/  BSSY B0, `(.L_x_43167) ;  /* 0x000003f000007945 */ /* 0x000fe20003800000 */
[----:B-1----:R-:W-:-:S03]  /*37a0*/  LOP3.LUT R4, R43, 0xffff0000, RZ, 0xc0, !PT ;  /* 0xffff00002b047812 */ /* 0x002fc600078ec0ff */
        /* <DEDUP_REMOVED lines=22> */
.L_x_43168:
        /* <DEDUP_REMOVED lines=40> */
.L_x_43167:
        /* <DEDUP_REMOVED lines=48> */
.L_x_43170:
[----:B------:R-:W-:Y:S05]  /*3e90*/  BSYNC B0 ;  /* 0x0000000000007941 */ /* 0x000fea0003800000 */
.L_x_43169:
[----:B------:R-:W-:Y:S01]  /*3ea0*/  BSSY B3, `(.L_x_43171) ;  /* 0x0000007000037945 */ /* 0x000fe20003800000 */
[----:B------:R-:W-:-:S03]  /*3eb0*/  FFMA R0, R2, R4, R5 ;  /* 0x0000000402007223 */ /* 0x000fc60000000005 */
[----:B------:R-:W-:Y:S05]  /*3ec0*/  @!P3 BRA `(.L_x_43172) ;  /* 0x000000000010b947 */ /* 0x000fea0003800000 */
[----:B------:R-:W-:Y:S02]  /*3ed0*/  MOV R41, R43 ;  /* 0x0000002b00297202 */ /* 0x000fe40000000f00 */
[----:B------:R-:W-:Y:S02]  /*3ee0*/  MOV R0, R46 ;  /* 0x0000002e00007202 */ /* 0x000fe40000000f00 */
[----:B------:R-:W-:-:S07]  /*3ef0*/  MOV R2, 0x3f10 ;  /* 0x00003f1000027802 */ /* 0x000fce0000000f00 */
[----:B0-23--:R-:W-:Y:S05]  /*3f00*/  CALL.REL.NOINC `($__internal_82_$__cuda_sm3x_div_rn_ftz_f32_slowpath) ;  /* 0x0000028c00307944 */ /* 0x00dfea0003c00000 */
.L_x_43172:
[----:B------:R-:W-:Y:S05]  /*3f10*/  BSYNC B3 ;  /* 0x0000000000037941 */ /* 0x000fea0003800000 */
.L_x_43171:
        /* <DEDUP_REMOVED lines=18> */
.L_x_43174:
[----:B------:R-:W-:Y:S02]  /*4040*/  ISETP.GE.AND P0, PT, R10, RZ, PT ;  /* 0x000000ff0a00720c */ /* 0x000fe40003f06270 */
[----:B------:R-:W-:-:S11]  /*4050*/  MOV R3, 0x3fd774eb ;  /* 0x3fd774eb00037802 */ /* 0x000fd60000000f00 */
[----:B------:R-:W-:-:S04]  /*4060*/  @P0 FFMA.FTZ R0, R3, 0.93318945169448852539, -R0 ;  /* 0x3f6ee58103000823 */ /* 0x000fc80000010800 */
[----:B------:R-:W-:-:S07]  /*4070*/  @!P0 FFMA.FTZ R0, R3, 0.93318945169448852539, R0 ;  /* 0x3f6ee58103008823 */ /* 0x000fce0000010000 */
.L_x_43175:
[----:B------:R-:W-:Y:S05]  /*4080*/  BSYNC B0 ;  /* 0x0000000000007941 */ /* 0x000fea0003800000 */
.L_x_43173:
        /* <DEDUP_REMOVED lines=12> */
.L_x_43151:
        /* <DEDUP_REMOVED lines=13> */
.L_x_43177:
[----:B------:R-:W-:Y:S05]  /*4220*/  BSYNC B3 ;  /* 0x0000000000037941 */ /* 0x000fea0003800000 */
.L_x_43176:
        /* <DEDUP_REMOVED lines=18> */
.L_x_43179:
[----:B------:R-:W-:Y:S02]  /*4350*/  ISETP.GE.AND P0, PT, R10, RZ, PT ;  /* 0x000000ff0a00720c */ /* 0x000fe40003f06270 */
[----:B------:R-:W-:-:S11]  /*4360*/  MOV R3, 0x3fd774eb ;  /* 0x3fd774eb00037802 */ /* 0x000fd60000000f00 */
[----:B------:R-:W-:-:S04]  /*4370*/  @P0 FFMA.FTZ R0, R3, 0.93318945169448852539, -R0 ;  /* 0x3f6ee58103000823 */ /* 0x000fc80000010800 */
[----:B------:R-:W-:-:S07]  /*4380*/  @!P0 FFMA.FTZ R0, R3, 0.93318945169448852539, R0 ;  /* 0x3f6ee58103008823 */ /* 0x000fce0000010000 */
.L_x_43180:
[----:B------:R-:W-:Y:S05]  /*4390*/  BSYNC B0 ;  /* 0x0000000000007941 */ /* 0x000fea0003800000 */
.L_x_43178:
        /* <DEDUP_REMOVED lines=27> */
.L_x_43150:
        /* <DEDUP_REMOVED lines=39> */
.L_x_43183:
[----:B------:R-:W-:Y:S05]  /*47c0*/  BSYNC B0 ;  /* 0x0000000000007941 */ /* 0x000fea0003800000 */
.L_x_43182:
[----:B------:R-:W-:Y:S01]  /*47d0*/  BSSY B3, `(.L_x_43184) ;  /* 0x0000007000037945 */ /* 0x000fe20003800000 */
[----:B------:R-:W-:-:S03]  /*47e0*/  FFMA R0, R0, R6, R5 ;  /* 0x0000000600007223 */ /* 0x000fc60000000005 */
[----:B------:R-:W-:Y:S05]  /*47f0*/  @!P0 BRA `(.L_x_43185) ;  /* 0x0000000000108947 */ /* 0x000fea0003800000 */
[----:B------:R-:W-:Y:S01]  /*4800*/  HFMA2.MMA R0, -RZ, RZ, 1.875, 0 ;  /* 0x3f800000ff007435 */ /* 0x000fe200000001ff */
[----:B------:R-:W-:Y:S02]  /*4810*/  MOV R41, R43 ;  /* 0x0000002b00297202 */ /* 0x000fe40000000f00 */
[----:B------:R-:W-:-:S08]  /*4820*/  MOV R2, 0x4840 ;  /* 0x0000484000027802 */ /* 0x000fd00000000f00 */
[----:B--23--:R-:W-:Y:S05]  /*4830*/  CALL.REL.NOINC `($__internal_82_$__cuda_sm3x_div_rn_ftz_f32_slowpath) ;  /* 0x0000028000e47944 */ /* 0x00cfea0003c00000 */
.L_x_43185:
[----:B------:R-:W-:Y:S05]  /*4840*/  BSYNC B3 ;  /* 0x0000000000037941 */ /* 0x000fea0003800000 */
.L_x_43184:
        /* <DEDUP_REMOVED lines=18> */
.L_x_43187:
[----:B------:R-:W-:Y:S02]  /*4970*/  ISETP.GE.AND P0, PT, R10, RZ, PT ;  /* 0x000000ff0a00720c */ /* 0x000fe40003f06270 */
[----:B------:R-:W-:-:S11]  /*4980*/  MOV R3, 0x3fd774eb ;  /* 0x3fd774eb00037802 */ /* 0x000fd60000000f00 */
[----:B------:R-:W-:-:S04]  /*4990*/  @P0 FFMA.FTZ R0, R3, 0.93318945169448852539, -R0 ;  /* 0x3f6ee58103000823 */ /* 0x000fc80000010800 */
[----:B------:R-:W-:-:S07]  /*49a0*/  @!P0 FFMA.FTZ R0, R3, 0.93318945169448852539, R0 ;  /* 0x3f6ee58103008823 */ /* 0x000fce0000010000 */
.L_x_43188:
[----:B------:R-:W-:Y:S05]  /*49b0*/  BSYNC B0 ;  /* 0x0000000000007941 */ /* 0x000fea0003800000 */
.L_x_43186:
        /* <DEDUP_REMOVED lines=10> */
.L_x_43181:
        /* <DEDUP_REMOVED lines=12> */
[----:B0123--:R-:W-:Y:S05]  /*4b20*/  CALL.REL.NOINC `($__internal_82_$__cuda_sm3x_div_rn_ftz_f32_slowpath) ;  /* 0x0000028000287944 */ /* 0x00ffea0003c00000 */
.L_x_43190:
[----:B------:R-:W-:Y:S05]  /*4b30*/  BSYNC B3 ;  /* 0x0000000000037941 */ /* 0x000fea0003800000 */
.L_x_43189:
        /* <DEDUP_REMOVED lines=18> */
.L_x_43192:
[----:B------:R-:W-:Y:S02]  /*4c60*/  ISETP.GE.AND P0, PT, R10, RZ, PT ;  /* 0x000000ff0a00720c */ /* 0x000fe40003f06270 */
[----:B------:R-:W-:-:S11]  /*4c70*/  MOV R3, 0x3fd774eb ;  /* 0x3fd774eb00037802 */ /* 0x000fd60000000f00 */
[----:B------:R-:W-:-:S04]  /*4c80*/  @P0 FFMA.FTZ R0, R3, 0.93318945169448852539, -R0 ;  /* 0x3f6ee58103000823 */ /* 0x000fc80000010800 */
[----:B------:R-:W-:-:S07]  /*4c90*/  @!P0 FFMA.FTZ R0, R3, 0.93318945169448852539, R0 ;  /* 0x3f6ee58103008823 */ /* 0x000fce0000010000 */
.L_x_43193:
[----:B------:R-:W-:Y:S05]  /*4ca0*/  BSYNC B0 ;  /* 0x0000000000007941 */ /* 0x000fea0003800000 */
.L_x_43191:
        /* <DEDUP_REMOVED lines=11> */
.L_x_43149:
        /* <DEDUP_REMOVED lines=33> */
[----:B0-23--:R-:W-:Y:S05]  /*4f70*/  CALL.REL.NOINC `($__internal_82_$__cuda_sm3x_div_rn_ftz_f32_slowpath) ;  /* 0x0000027c00147944 */ /* 0x00dfea0003c00000 */
.L_x_43195:
[----:B------:R-:W-:Y:S05]  /*4f80*/  BSYNC B3 ;  /* 0x0000000000037941 */ /* 0x000fea0003800000 */
.L_x_43194:
        /* <DEDUP_REMOVED lines=18> */
.L_x_43197:
[----:B------:R-:W-:Y:S02]  /*50b0*/  ISETP.GE.AND P0, PT, R10, RZ, PT ;  /* 0x000000ff0a00720c */ /* 0x000fe40003f06270 */
[----:B------:R-:W-:-:S11]  /*50c0*/  MOV R3, 0x3fd774eb ;  /* 0x3fd774eb00037802 */ /* 0x000fd60000000f00 */
[----:B------:R-:W-:-:S04]  /*50d0*/  @P0 FFMA.FTZ R0, R3, 0.93318945169448852539, -R0 ;  /* 0x3f6ee58103000823 */ /* 0x000fc80000010800 */
[----:B------:R-:W-:-:S07]  /*50e0*/  @!P0 FFMA.FTZ R0, R3, 0.93318945169448852539, R0 ;  /* 0x3f6ee58103008823 */ /* 0x000fce0000010000 */
.L_x_43198:
[----:B------:R-:W-:Y:S05]  /*50f0*/  BSYNC B0 ;  /* 0x0000000000007941 */ /* 0x000fea0003800000 */
.L_x_43196:
        /* <DEDUP_REMOVED lines=11> */
.L_x_43148:
        /* <DEDUP_REMOVED lines=25> */
[----:B0-23--:R-:W-:Y:S05]  /*5340*/  CALL.REL.NOINC `($__internal_82_$__cuda_sm3x_div_rn_ftz_f32_slowpath) ;  /* 0x0000027800207944 */ /* 0x00dfea0003c00000 */
.L_x_43200:
[----:B------:R-:W-:Y:S05]  /*5350*/  BSYNC B3 ;  /* 0x0000000000037941 */ /* 0x000fea0003800000 */
.L_x_43199:
        /* <DEDUP_REMOVED lines=18> */
.L_x_43202:
[----:B------:R-:W-:Y:S02]  /*5480*/  ISETP.GE.AND P0, PT, R10, RZ, PT ;  /* 0x000000ff0a00720c */ /* 0x000fe40003f06270 */
[----:B------:R-:W-:-:S11]  /*5490*/  MOV R3, 0x3fd774eb ;  /* 0x3fd774eb00037802 */ /* 0x000fd60000000f00 */
[----:B------:R-:W-:-:S04]  /*54a0*/  @P0 FFMA.FTZ R0, R3, 0.93318945169448852539, -R0 ;  /* 0x3f6ee58103000823 */ /* 0x000fc80000010800 */
[----:B------:R-:W-:-:S07]  /*54b0*/  @!P0 FFMA.FTZ R0, R3, 0.93318945169448852539, R0 ;  /* 0x3f6ee58103008823 */ /* 0x000fce0000010000 */
.L_x_43203:
[----:B------:R-:W-:Y:S05]  /*54c0*/  BSYNC B0 ;  /* 0x0000000000007941 */ /* 0x000fea0003800000 */
.L_x_43201:
        /* <DEDUP_REMOVED lines=12> */
.L_x_43160:
[----:B------:R-:W-:Y:S05]  /*5590*/  BSYNC B2 ;  /* 0x0000000000027941 */ /* 0x000fea0003800000 */
.L_x_43147:
        /* <DEDUP_REMOVED lines=42> */
.L_x_43207:
        /* <DEDUP_REMOVED lines=10> */
.L_x_43206:
[----:B------:R-:W-:-:S04]  /*58e0*/  FMUL.RZ R4, R4, 0.15915493667125701904 ;  /* 0x3e22f98304047820 */ /* 0x000fc8000040c000 */
[----:B------:R4:W1:Y:S08]  /*58f0*/  MUFU.SIN R11, R4 ;  /* 0x00000004000b7308 */ /* 0x0008700000000400 */
[----:B------:R4:W0:Y:S01]  /*5900*/  MUFU.COS R10, R4 ;  /* 0x00000004000a7308 */ /* 0x0008220000000000 */
[----:B------:R-:W-:Y:S05]  /*5910*/  BRA `(.L_x_43208) ;  /* 0x00000000000c7947 */ /* 0x000fea0003800000 */
.L_x_43205:
[----:B------:R-:W-:Y:S01]  /*5920*/  FMUL.FTZ R10, R27, 1.4426950216293334961 ;  /* 0x3fb8aa3b1b0a7820 */ /* 0x000fe20000410000 */
[----:B------:R-:W-:-:S05]  /*5930*/  MOV R11, R4 ;  /* 0x00000004000b7202 */ /* 0x000fca0000000f00 */
[----:B------:R-:W1:Y:S02]  /*5940*/  MUFU.EX2 R10, R10 ;  /* 0x0000000a000a7308 */ /* 0x000e640000000800 */
.L_x_43208:
[----:B------:R-:W-:Y:S05]  /*5950*/  BSYNC B0 ;  /* 0x0000000000007941 */ /* 0x000fea0003800000 */
.L_x_43204:
        /* <DEDUP_REMOVED lines=61> */
.L_x_43216:
[----:B------:R-:W-:Y:S05]  /*5d30*/  BSYNC B0 ;  /* 0x0000000000007941 */ /* 0x000fea0003800000 */
.L_x_43215:
[----:B------:R-:W-:Y:S01]  /*5d40*/  BSSY B3, `(.L_x_43217) ;  /* 0x0000007000037945 */ /* 0x000fe20003800000 */
[----:B------:R-:W-:-:S03]  /*5d50*/  FFMA R0, R7, R5, R4 ;  /* 0x0000000507007223 */ /* 0x000fc60000000004 */
[----:B------:R-:W-:Y:S05]  /*5d60*/  @!P0 BRA `(.L_x_43218) ;  /* 0x0000000000108947 */ /* 0x000fea0003800000 */
[----:B------:R-:W-:Y:S02]  /*5d70*/  MOV R41, R26 ;  /* 0x0000001a00297202 */ /* 0x000fe40000000f00 */
[----:B------:R-:W-:Y:S02]  /*5d80*/  MOV R0, R27 ;  /* 0x0000001b00007202 */ /* 0x000fe40000000f00 */
[----:B------:R-:W-:-:S07]  /*5d90*/  MOV R2, 0x5db0 ;  /* 0x00005db000027802 */ /* 0x000fce0000000f00 */
[----:B0123--:R-:W-:Y:S05]  /*5da0*/  CALL.REL.NOINC `($__internal_82_$__cuda_sm3x_div_rn_ftz_f32_slowpath) ;  /* 0x0000026c00887944 */ /* 0x00ffea0003c00000 */
.L_x_43218:
[----:B------:R-:W-:Y:S05]  /*5db0*/  BSYNC B3 ;  /* 0x0000000000037941 */ /* 0x000fea0003800000 */
.L_x_43217:
        /* <DEDUP_REMOVED lines=18> */
.L_x_43220:
[----:B------:R-:W-:Y:S02]  /*5ee0*/  ISETP.GE.AND P0, PT, R12, RZ, PT ;  /* 0x000000ff0c00720c */ /* 0x000fe40003f06270 */
[----:B------:R-:W-:-:S11]  /*5ef0*/  MOV R3, 0x3fd774eb ;  /* 0x3fd774eb00037802 */ /* 0x000fd60000000f00 */
[----:B------:R-:W-:-:S04]  /*5f00*/  @P0 FFMA.FTZ R0, R3, 0.93318945169448852539, -R0 ;  /* 0x3f6ee58103000823 */ /* 0x000fc80000010800 */
[----:B------:R-:W-:-:S07]  /*5f10*/  @!P0 FFMA.FTZ R0, R3, 0.93318945169448852539, R0 ;  /* 0x3f6ee58103008823 */ /* 0x000fce0000010000 */
.L_x_43221:
[----:B------:R-:W-:Y:S05]  /*5f20*/  BSYNC B0 ;  /* 0x0000000000007941 */ /* 0x000fea0003800000 */
.L_x_43219:
        /* <DEDUP_REMOVED lines=12> */
.L_x_43214:
        /* <DEDUP_REMOVED lines=16> */
[----:B-1234-:R-:W-:Y:S05]  /*60f0*/  CALL.REL.NOINC `($__internal_82_$__cuda_sm3x_div_rn_ftz_f32_slowpath) ;  /* 0x0000026800b47944 */ /* 0x01efea0003c00000 */
.L_x_43225:
[----:B------:R-:W-:Y:S05]  /*6100*/  BSYNC B3 ;  /* 0x0000000000037941 */ /* 0x000fea0003800000 */
.L_x_43224:
        /* <DEDUP_REMOVED lines=18> */
.L_x_43227:
[----:B------:R-:W-:Y:S02]  /*6230*/  ISETP.GE.AND P0, PT, R12, RZ, PT ;  /* 0x000000ff0c00720c */ /* 0x000fe40003f06270 */
[----:B------:R-:W-:-:S11]  /*6240*/  MOV R3, 0x3fd774eb ;  /* 0x3fd774eb00037802 */ /* 0x000fd60000000f00 */
[----:B------:R-:W-:-:S04]  /*6250*/  @P0 FFMA.FTZ R0, R3, 0.93318945169448852539, -R0 ;  /* 0x3f6ee58103000823 */ /* 0x000fc80000010800 */
[----:B------:R-:W-:-:S07]  /*6260*/  @!P0 FFMA.FTZ R0, R3, 0.93318945169448852539, R0 ;  /* 0x3f6ee58103008823 */ /* 0x000fce0000010000 */
.L_x_43228:
[----:B------:R-:W-:Y:S05]  /*6270*/  BSYNC B0 ;  /* 0x0000000000007941 */ /* 0x000fea0003800000 */
.L_x_43226:
        /* <DEDUP_REMOVED lines=13> */
.L_x_43223:
        /* <DEDUP_REMOVED lines=25> */
.L_x_43230:
        /* <DEDUP_REMOVED lines=20> */
[C---:B------:R-:W-:Y:S02]  /*6620*/  FSETP.GEU.FTZ.AND P4, PT, R45.reuse, R24, PT ;  /* 0x000000182d00720b */ /* 0x040fe40003f9e000 */
[----:B------:R-:W-:Y:S02]  /*6630*/  MOV R0, R50 ;  /* 0x0000003200007202 */ /* 0x000fe40000000f00 */
[----:B------:R-:W-:Y:S02]  /*6640*/  FSEL R44, R45, R24, !P4 ;  /* 0x000000182d2c7208 */ /* 0x000fe40006000000 */
[----:B------:R-:W-:Y:S02]  /*6650*/  PLOP3.LUT P1, PT, P4, P0, P1, 0xbf, 0x0 ;  /* 0x000000000000781c */ /* 0x000fe40002721717 */
[----:B------:R-:W-:Y:S02]  /*6660*/  FSETP.GEU.FTZ.AND P5, PT, R44, R25, PT ;  /* 0x000000192c00720b */ /* 0x000fe40003fbe000 */
[----:B------:R-:W-:-:S02]  /*6670*/  FSEL R7, R24, R45, !P4 ;  /* 0x0000002d18077208 */ /* 0x000fc40006000000 */
        /* <DEDUP_REMOVED lines=15> */
.L_x_43229:
[----:B------:R-:W-:Y:S01]  /*6770*/  FADD.FTZ R0, R50, -1 ;  /* 0xbf80000032007421 */ /* 0x000fe20000010000 */
[----:B------:R-:W-:Y:S01]  /*6780*/  FCHK P3, R26, R27 ;  /* 0x0000001b1a007302 */ /* 0x000fe20000060000 */
[----:B------:R-:W-:Y:S02]  /*6790*/  BSSY B0, `(.L_x_43231) ;  /* 0x000002e000007945 */ /* 0x000fe40003800000 */
[----:B------:R-:W-:-:S04]  /*67a0*/  FADD.FTZ R3, R3, R0 ;  /* 0x0000000003037221 */ /* 0x000fc80000010000 */
[----:B------:R-:W-:-:S04]  /*67b0*/  FADD.FTZ R2, R2, R3 ;  /* 0x0000000302027221 */ /* 0x000fc80000010000 */
[----:B------:R-:W-:-:S04]  /*67c0*/  FADD.FTZ R5, R5, R2 ;  /* 0x0000000205057221 */ /* 0x000fc80000010000 */
[----:B------:R-:W-:Y:S01]  /*67d0*/  FADD.FTZ R5, R4, R5 ;  /* 0x0000000504057221 */ /* 0x000fe20000010000 */
[----:B------:R-:W-:-:S03]  /*67e0*/  HFMA2.MMA R4, -RZ, RZ, 1.625, 0 ;  /* 0x3e800000ff047435 */ /* 0x000fc600000001ff */
[----:B------:R-:W-:Y:S01]  /*67f0*/  FADD.FTZ R6, R6, R5 ;  /* 0x0000000506067221 */ /* 0x000fe20000010000 */
[----:B------:R-:W-:-:S03]  /*6800*/  MOV R5, 0x3d39bf78 ;  /* 0x3d39bf7800057802 */ /* 0x000fc60000000f00 */
        /* <DEDUP_REMOVED lines=38> */
.L_x_43232:
[----:B------:R-:W-:Y:S05]  /*6a70*/  BSYNC B0 ;  /* 0x0000000000007941 */ /* 0x000fea0003800000 */
.L_x_43231:
[----:B------:R-:W-:Y:S01]  /*6a80*/  BSSY B3, `(.L_x_43233) ;  /* 0x0000007000037945 */ /* 0x000fe20003800000 */
[----:B------:R-:W-:-:S03]  /*6a90*/  FFMA R0, R5, R4, R2 ;  /* 0x0000000405007223 */ /* 0x000fc60000000002 */
[----:B------:R-:W-:Y:S05]  /*6aa0*/  @!P3 BRA `(.L_x_43234) ;  /* 0x000000000010b947 */ /* 0x000fea0003800000 */
[----:B------:R-:W-:Y:S02]  /*6ab0*/  MOV R41, R26 ;  /* 0x0000001a00297202 */ /* 0x000fe40000000f00 */
[----:B------:R-:W-:Y:S02]  /*6ac0*/  MOV R0, R27 ;  /* 0x0000001b00007202 */ /* 0x000fe40000000f00 */
[----:B------:R-:W-:-:S07]  /*6ad0*/  MOV R2, 0x6af0 ;  /* 0x00006af000027802 */ /* 0x000fce0000000f00 */
[----:B0123--:R-:W-:Y:S05]  /*6ae0*/  CALL.REL.NOINC `($__internal_82_$__cuda_sm3x_div_rn_ftz_f32_slowpath) ;  /* 0x0000026000387944 */ /* 0x00ffea0003c00000 */
.L_x_43234:
[----:B------:R-:W-:Y:S05]  /*6af0*/  BSYNC B3 ;  /* 0x0000000000037941 */ /* 0x000fea0003800000 */
.L_x_43233:
        /* <DEDUP_REMOVED lines=18> */
.L_x_43236:
[----:B------:R-:W-:Y:S02]  /*6c20*/  ISETP.GE.AND P0, PT, R12, RZ, PT ;  /* 0x000000ff0c00720c */ /* 0x000fe40003f06270 */
[----:B------:R-:W-:-:S11]  /*6c30*/  MOV R3, 0x3fd774eb ;  /* 0x3fd774eb00037802 */ /* 0x000fd60000000f00 */
[----:B------:R-:W-:-:S04]  /*6c40*/  @P0 FFMA.FTZ R0, R3, 0.93318945169448852539, -R0 ;  /* 0x3f6ee58103000823 */ /* 0x000fc80000010800 */
[----:B------:R-:W-:-:S07]  /*6c50*/  @!P0 FFMA.FTZ R0, R3, 0.93318945169448852539, R0 ;  /* 0x3f6ee58103008823 */ /* 0x000fce0000010000 */
.L_x_43237:
[----:B------:R-:W-:Y:S05]  /*6c60*/  BSYNC B0 ;  /* 0x0000000000007941 */ /* 0x000fea0003800000 */
.L_x_43235:
        /* <DEDUP_REMOVED lines=12> */
.L_x_43213:
        /* <DEDUP_REMOVED lines=13> */
.L_x_43239:
[----:B------:R-:W-:Y:S05]  /*6e00*/  BSYNC B3 ;  /* 0x0000000000037941 */ /* 0x000fea0003800000 */
.L_x_43238:
        /* <DEDUP_REMOVED lines=18> */
.L_x_43241:
[----:B------:R-:W-:Y:S02]  /*6f30*/  ISETP.GE.AND P0, PT, R12, RZ, PT ;  /* 0x000000ff0c00720c */ /* 0x000fe40003f06270 */
[----:B------:R-:W-:-:S11]  /*6f40*/  MOV R3, 0x3fd774eb ;  /* 0x3fd774eb00037802 */ /* 0x000fd60000000f00 */
[----:B------:R-:W-:-:S04]  /*6f50*/  @P0 FFMA.FTZ R0, R3, 0.93318945169448852539, -R0 ;  /* 0x3f6ee58103000823 */ /* 0x000fc80000010800 */
[----:B------:R-:W-:-:S07]  /*6f60*/  @!P0 FFMA.FTZ R0, R3, 0.93318945169448852539, R0 ;  /* 0x3f6ee58103008823 */ /* 0x000fce0000010000 */
.L_x_43242:
[----:B------:R-:W-:Y:S05]  /*6f70*/  BSYNC B0 ;  /* 0x0000000000007941 */ /* 0x000fea0003800000 */
.L_x_43240:
        /* <DEDUP_REMOVED lines=27> */
.L_x_43212:
        /* <DEDUP_REMOVED lines=39> */
.L_x_43245:
[----:B------:R-:W-:Y:S05]  /*73a0*/  BSYNC B0 ;  /* 0x0000000000007941 */ /* 0x000fea0003800000 */
.L_x_43244:
[----:B------:R-:W-:Y:S01]  /*73b0*/  BSSY B3, `(.L_x_43246) ;  /* 0x0000007000037945 */ /* 0x000fe20003800000 */
[----:B------:R-:W-:-:S03]  /*73c0*/  FFMA R0, R3, R6, R4 ;  /* 0x0000000603007223 */ /* 0x000fc60000000004 */
[----:B------:R-:W-:Y:S05]  /*73d0*/  @!P0 BRA `(.L_x_43247) ;  /* 0x0000000000108947 */ /* 0x000fea0003800000 */
[----:B------:R-:W-:Y:S01]  /*73e0*/  HFMA2.MMA R0, -RZ, RZ, 1.875, 0 ;  /* 0x3f800000ff007435 */ /* 0x000fe200000001ff */
[----:B------:R-:W-:Y:S02]  /*73f0*/  MOV R41, R26 ;  /* 0x0000001a00297202 */ /* 0x000fe40000000f00 */
[----:B------:R-:W-:-:S08]  /*7400*/  MOV R2, 0x7420 ;  /* 0x0000742000027802 */ /* 0x000fd00000000f00 */
[----:B-123--:R-:W-:Y:S05]  /*7410*/  CALL.REL.NOINC `($__internal_82_$__cuda_sm3x_div_rn_ftz_f32_slowpath) ;  /* 0x0000025400ec7944 */ /* 0x00efea0003c00000 */
.L_x_43247:
[----:B------:R-:W-:Y:S05]  /*7420*/  BSYNC B3 ;  /* 0x0000000000037941 */ /* 0x000fea0003800000 */
.L_x_43246:
        /* <DEDUP_REMOVED lines=18> */
.L_x_43249:
[----:B------:R-:W-:Y:S02]  /*7550*/  ISETP.GE.AND P0, PT, R12, RZ, PT ;  /* 0x000000ff0c00720c */ /* 0x000fe40003f06270 */
[----:B------:R-:W-:-:S11]  /*7560*/  MOV R3, 0x3fd774eb ;  /* 0x3fd774eb00037802 */ /* 0x000fd60000000f00 */
[----:B------:R-:W-:-:S04]  /*7570*/  @P0 FFMA.FTZ R0, R3, 0.93318945169448852539, -R0 ;  /* 0x3f6ee58103000823 */ /* 0x000fc80000010800 */
[----:B------:R-:W-:-:S07]  /*7580*/  @!P0 FFMA.FTZ R0, R3, 0.93318945169448852539, R0 ;  /* 0x3f6ee58103008823 */ /* 0x000fce0000010000 */
.L_x_43250:
[----:B------:R-:W-:Y:S05]  /*7590*/  BSYNC B0 ;  /* 0x0000000000007941 */ /* 0x000fea0003800000 */
.L_x_43248:
        /* <DEDUP_REMOVED lines=10> */
.L_x_43243:
        /* <DEDUP_REMOVED lines=12> */
[----:B01234-:R-:W-:Y:S05]  /*7700*/  CALL.REL.NOINC `($__internal_82_$__cuda_sm3x_div_rn_ftz_f32_slowpath) ;  /* 0x0000025400307944 */ /* 0x01ffea0003c00000 */
.L_x_43252:
[----:B------:R-:W-:Y:S05]  /*7710*/  BSYNC B3 ;  /* 0x0000000000037941 */ /* 0x000fea0003800000 */
.L_x_43251:
        /* <DEDUP_REMOVED lines=18> */
.L_x_43254:
[----:B------:R-:W-:Y:S02]  /*7840*/  ISETP.GE.AND P0, PT, R12, RZ, PT ;  /* 0x000000ff0c00720c */ /* 0x000fe40003f06270 */
[----:B------:R-:W-:-:S11]  /*7850*/  MOV R3, 0x3fd774eb ;  /* 0x3fd774eb00037802 */ /* 0x000fd60000000f00 */
[----:B------:R-:W-:-:S04]  /*7860*/  @P0 FFMA.FTZ R0, R3, 0.93318945169448852539, -R0 ;  /* 0x3f6ee58103000823 */ /* 0x000fc80000010800 */
[----:B------:R-:W-:-:S07]  /*7870*/  @!P0 FFMA.FTZ R0, R3, 0.93318945169448852539, R0 ;  /* 0x3f6ee58103008823 */ /* 0x000fce0000010000 */
.L_x_43255:
[----:B------:R-:W-:Y:S05]  /*7880*/  BSYNC B0 ;  /* 0x0000000000007941 */ /* 0x000fea0003800000 */
.L_x_43253:
        /* <DEDUP_REMOVED lines=11> */
.L_x_43211:
        /* <DEDUP_REMOVED lines=33> */
[----:B0123--:R-:W-:Y:S05]  /*7b50*/  CALL.REL.NOINC `($__internal_82_$__cuda_sm3x_div_rn_ftz_f32_slowpath) ;  /* 0x00000250001c7944 */ /* 0x00ffea0003c00000 */
.L_x_43257:
[----:B------:R-:W-:Y:S05]  /*7b60*/  BSYNC B3 ;  /* 0x0000000000037941 */ /* 0x000fea0003800000 */
.L_x_43256:
        /* <DEDUP_REMOVED lines=18> */
.L_x_43259:
[----:B------:R-:W-:Y:S02]  /*7c90*/  ISETP.GE.AND P0, PT, R12, RZ, PT ;  /* 0x000000ff0c00720c */ /* 0x000fe40003f06270 */
[----:B------:R-:W-:-:S11]  /*7ca0*/  MOV R3, 0x3fd774eb ;  /* 0x3fd774eb00037802 */ /* 0x000fd60000000f00 */
[----:B------:R-:W-:-:S04]  /*7cb0*/  @P0 FFMA.FTZ R0, R3, 0.93318945169448852539, -R0 ;  /* 0x3f6ee58103000823 */ /* 0x000fc80000010800 */
[----:B------:R-:W-:-:S07]  /*7cc0*/  @!P0 FFMA.FTZ R0, R3, 0.93318945169448852539, R0 ;  /* 0x3f6ee58103008823 */ /* 0x000fce0000010000 */
.L_x_43260:
[----:B------:R-:W-:Y:S05]  /*7cd0*/  BSYNC B0 ;  /* 0x0000000000007941 */ /* 0x000fea0003800000 */
.L_x_43258:
        /* <DEDUP_REMOVED lines=11> */
.L_x_43210:
        /* <DEDUP_REMOVED lines=25> */
[----:B-123--:R-:W-:Y:S05]  /*7f20*/  CALL.REL.NOINC `($__internal_82_$__cuda_sm3x_div_rn_ftz_f32_slowpath) ;  /* 0x0000024c00287944 */ /* 0x00efea0003c00000 */
.L_x_43262:
[----:B------:R-:W-:Y:S05]  /*7f30*/  BSYNC B3 ;  /* 0x0000000000037941 */ /* 0x000fea0003800000 */
.L_x_43261:
        /* <DEDUP_REMOVED lines=18> */
.L_x_43264:
[----:B------:R-:W-:Y:S02]  /*8060*/  ISETP.GE.AND P0, PT, R12, RZ, PT ;  /* 0x000000ff0c00720c */ /* 0x000fe40003f06270 */
[----:B------:R-:W-:-:S11]  /*8070*/  MOV R3, 0x3fd774eb ;  /* 0x3fd774eb00037802 */ /* 0x000fd60000000f00 */
[----:B------:R-:W-:-:S04]  /*8080*/  @P0 FFMA.FTZ R0, R3, 0.93318945169448852539, -R0 ;  /* 0x3f6ee58103000823 */ /* 0x000fc80000010800 */
[----:B------:R-:W-:-:S07]  /*8090*/  @!P0 FFMA.FTZ R0, R3, 0.93318945169448852539, R0 ;  /* 0x3f6ee58103008823 */ /* 0x000fce0000010000 */
.L_x_43265:
[----:B------:R-:W-:Y:S05]  /*80a0*/  BSYNC B0 ;  /* 0x0000000000007941 */ /* 0x000fea0003800000 */
.L_x_43263:
        /* <DEDUP_REMOVED lines=12> */
.L_x_43222:
[----:B------:R-:W-:Y:S05]  /*8170*/  BSYNC B2 ;  /* 0x0000000000027941 */ /* 0x000fea0003800000 */
.L_x_43209:
        /* <DEDUP_REMOVED lines=42> */
.L_x_43269:
        /* <DEDUP_REMOVED lines=10> */
.L_x_43268:
[----:B------:R-:W-:-:S04]  /*84c0*/  FMUL.RZ R4, R4, 0.15915493667125701904 ;  /* 0x3e22f98304047820 */ /* 0x000fc8000040c000 */
[----:B------:R4:W0:Y:S08]  /*84d0*/  MUFU.SIN R13, R4 ;  /* 0x00000004000d7308 */ /* 0x0008300000000400 */
[----:B------:R4:W0:Y:S01]  /*84e0*/  MUFU.COS R12, R4 ;  /* 0x00000004000c7308 */ /* 0x0008220000000000 */
[----:B------:R-:W-:Y:S05]  /*84f0*/  BRA `(.L_x_43270) ;  /* 0x00000000000c7947 */ /* 0x000fea0003800000 */
.L_x_43267:
[----:B------:R-:W-:Y:S01]  /*8500*/  FMUL.FTZ R12, R29, 1.4426950216293334961 ;  /* 0x3fb8aa3b1d0c7820 */ /* 0x000fe20000410000 */
[----:B------:R-:W-:-:S05]  /*8510*/  MOV R13, R4 ;  /* 0x00000004000d7202 */ /* 0x000fca0000000f00 */
[----:B------:R-:W4:Y:S02]  /*8520*/  MUFU.EX2 R12, R12 ;  /* 0x0000000c000c7308 */ /* 0x000f240000000800 */
.L_x_43270:
[----:B------:R-:W-:Y:S05]  /*8530*/  BSYNC B0 ;  /* 0x0000000000007941 */ /* 0x000fea0003800000 */
.L_x_43266:
        /* <DEDUP_REMOVED lines=61> */
.L_x_43278:
[----:B------:R-:W-:Y:S05]  /*8910*/  BSYNC B0 ;  /* 0x0000000000007941 */ /* 0x000fea0003800000 */
.L_x_43277:
[----:B------:R-:W-:Y:S01]  /*8920*/  BSSY B3, `(.L_x_43279) ;  /* 0x0000007000037945 */ /* 0x000fe20003800000 */
[----:B------:R-:W-:-:S03]  /*8930*/  FFMA R0, R7, R5, R4 ;  /* 0x0000000507007223 */ /* 0x000fc60000000004 */
[----:B------:R-:W-:Y:S05]  /*8940*/  @!P0 BRA `(.L_x_43280) ;  /* 0x0000000000108947 */ /* 0x000fea0003800000 */
[----:B------:R-:W-:Y:S02]  /*8950*/  MOV R41, R26 ;  /* 0x0000001a00297202 */ /* 0x000fe40000000f00 */
[----:B------:R-:W-:Y:S02]  /*8960*/  MOV R0, R27 ;  /* 0x0000001b00007202 */ /* 0x000fe40000000f00 */
[----:B------:R-:W-:-:S07]  /*8970*/  MOV R2, 0x8990 ;  /* 0x0000899000027802 */ /* 0x000fce0000000f00 */
[----:B0123--:R-:W-:Y:S05]  /*8980*/  CALL.REL.NOINC `($__internal_82_$__cuda_sm3x_div_rn_ftz_f32_slowpath) ;  /* 0x0000024000907944 */ /* 0x00ffea0003c00000 */
.L_x_43280:
[----:B------:R-:W-:Y:S05]  /*8990*/  BSYNC B3 ;  /* 0x0000000000037941 */ /* 0x000fea0003800000 */
.L_x_43279:
        /* <DEDUP_REMOVED lines=18> */
.L_x_43282:
[----:B------:R-:W-:Y:S02]  /*8ac0*/  ISETP.GE.AND P0, PT, R14, RZ, PT ;  /* 0x000000ff0e00720c */ /* 0x000fe40003f06270 */
[----:B------:R-:W-:-:S11]  /*8ad0*/  MOV R3, 0x3fd774eb ;  /* 0x3fd774eb00037802 */ /* 0x000fd60000000f00 */
[----:B------:R-:W-:-:S04]  /*8ae0*/  @P0 FFMA.FTZ R0, R3, 0.93318945169448852539, -R0 ;  /* 0x3f6ee58103000823 */ /* 0x000fc80000010800 */
[----:B------:R-:W-:-:S07]  /*8af0*/  @!P0 FFMA.FTZ R0, R3, 0.93318945169448852539, R0 ;  /* 0x3f6ee58103008823 */ /* 0x000fce0000010000 */
.L_x_43283:
[----:B------:R-:W-:Y:S05]  /*8b00*/  BSYNC B0 ;  /* 0x0000000000007941 */ /* 0x000fea0003800000 */
.L_x_43281:
        /* <DEDUP_REMOVED lines=12> */
.L_x_43276:
        /* <DEDUP_REMOVED lines=17> */
.L_x_43287:
[----:B------:R-:W-:Y:S05]  /*8ce0*/  BSYNC B3 ;  /* 0x0000000000037941 */ /* 0x000fea0003800000 */
.L_x_43286:
        /* <DEDUP_REMOVED lines=18> */
.L_x_43289:
[----:B------:R-:W-:Y:S02]  /*8e10*/  ISETP.GE.AND P0, PT, R14, RZ, PT ;  /* 0x000000ff0e00720c */ /* 0x000fe40003f06270 */
[----:B------:R-:W-:-:S11]  /*8e20*/  MOV R3, 0x3fd774eb ;  /* 0x3fd774eb00037802 */ /* 0x000fd60000000f00 */
[----:B------:R-:W-:-:S04]  /*8e30*/  @P0 FFMA.FTZ R0, R3, 0.93318945169448852539, -R0 ;  /* 0x3f6ee58103000823 */ /* 0x000fc80000010800 */
[----:B------:R-:W-:-:S07]  /*8e40*/  @!P0 FFMA.FTZ R0, R3, 0.93318945169448852539, R0 ;  /* 0x3f6ee58103008823 */ /* 0x000fce0000010000 */
.L_x_43290:
[----:B------:R-:W-:Y:S05]  /*8e50*/  BSYNC B0 ;  /* 0x0000000000007941 */ /* 0x000fea0003800000 */
.L_x_43288:
        /* <DEDUP_REMOVED lines=13> */
.L_x_43285:
        /* <DEDUP_REMOVED lines=25> */
.L_x_43292:
        /* <DEDUP_REMOVED lines=40> */
.L_x_43291:
        /* <DEDUP_REMOVED lines=48> */
.L_x_43294:
[----:B------:R-:W-:Y:S05]  /*9640*/  BSYNC B0 ;  /* 0x0000000000007941 */ /* 0x000fea0003800000 */
.L_x_43293:
[----:B------:R-:W-:Y:S01]  /*9650*/  BSSY B3, `(.L_x_43295) ;  /* 0x0000007000037945 */ /* 0x000fe20003800000 */
[----:B------:R-:W-:-:S03]  /*9660*/  FFMA R0, R7, R4, R2 ;  /* 0x0000000407007223 */ /* 0x000fc60000000002 */
[----:B------:R-:W-:Y:S05]  /*9670*/  @!P3 BRA `(.L_x_43296) ;  /* 0x000000000010b947 */ /* 0x000fea0003800000 */
[----:B------:R-:W-:Y:S02]  /*9680*/  MOV R41, R26 ;  /* 0x0000001a00297202 */ /* 0x000fe40000000f00 */
[----:B------:R-:W-:Y:S02]  /*9690*/  MOV R0, R27 ;  /* 0x0000001b00007202 */ /* 0x000fe40000000f00 */
[----:B------:R-:W-:-:S07]  /*96a0*/  MOV R2, 0x96c0 ;  /* 0x000096c000027802 */ /* 0x000fce0000000f00 */
[----:B0123--:R-:W-:Y:S05]  /*96b0*/  CALL.REL.NOINC `($__internal_82_$__cuda_sm3x_div_rn_ftz_f32_slowpath) ;  /* 0x0000023400447944 */ /* 0x00ffea0003c00000 */
.L_x_43296:
[----:B------:R-:W-:Y:S05]  /*96c0*/  BSYNC B3 ;  /* 0x0000000000037941 */ /* 0x000fea0003800000 */
.L_x_43295:
        /* <DEDUP_REMOVED lines=18> */
.L_x_43298:
[----:B------:R-:W-:Y:S02]  /*97f0*/  ISETP.GE.AND P0, PT, R14, RZ, PT ;  /* 0x000000ff0e00720c */ /* 0x000fe40003f06270 */
[----:B------:R-:W-:-:S11]  /*9800*/  MOV R3, 0x3fd774eb ;  /* 0x3fd774eb00037802 */ /* 0x000fd60000000f00 */
[----:B------:R-:W-:-:S04]  /*9810*/  @P0 FFMA.FTZ R0, R3, 0.93318945169448852539, -R0 ;  /* 0x3f6ee58103000823 */ /* 0x000fc80000010800 */
[----:B------:R-:W-:-:S07]  /*9820*/  @!P0 FFMA.FTZ R0, R3, 0.93318945169448852539, R0 ;  /* 0x3f6ee58103008823 */ /* 0x000fce0000010000 */
.L_x_43299:
[----:B------:R-:W-:Y:S05]  /*9830*/  BSYNC B0 ;  /* 0x0000000000007941 */ /* 0x000fea0003800000 */
.L_x_43297:
        /* <DEDUP_REMOVED lines=12> */
.L_x_43275:
        /* <DEDUP_REMOVED lines=13> */
.L_x_43301:
[----:B------:R-:W-:Y:S05]  /*99d0*/  BSYNC B3 ;  /* 0x0000000000037941 */ /* 0x000fea0003800000 */
.L_x_43300:
        /* <DEDUP_REMOVED lines=18> */
.L_x_43303:
[----:B------:R-:W-:Y:S02]  /*9b00*/  ISETP.GE.AND P0, PT, R14, RZ, PT ;  /* 0x000000ff0e00720c */ /* 0x000fe40003f06270 */
[----:B------:R-:W-:-:S11]  /*9b10*/  MOV R3, 0x3fd774eb ;  /* 0x3fd774eb00037802 */ /* 0x000fd60000000f00 */
[----:B------:R-:W-:-:S04]  /*9b20*/  @P0 FFMA.FTZ R0, R3, 0.93318945169448852539, -R0 ;  /* 0x3f6ee58103000823 */ /* 0x000fc80000010800 */
[----:B------:R-:W-:-:S07]  /*9b30*/  @!P0 FFMA.FTZ R0, R3, 0.93318945169448852539, R0 ;  /* 0x3f6ee58103008823 */ /* 0x000fce0000010000 */
.L_x_43304:
[----:B------:R-:W-:Y:S05]  /*9b40*/  BSYNC B0 ;  /* 0x0000000000007941 */ /* 0x000fea0003800000 */
.L_x_43302:
        /* <DEDUP_REMOVED lines=27> */
.L_x_43274:
        /* <DEDUP_REMOVED lines=39> */
.L_x_43307:
[----:B------:R-:W-:Y:S05]  /*9f70*/  BSYNC B0 ;  /* 0x0000000000007941 */ /* 0x000fea0003800000 */
.L_x_43306:
[----:B------:R-:W-:Y:S01]  /*9f80*/  BSSY B3, `(.L_x_43308) ;  /* 0x0000007000037945 */ /* 0x000fe20003800000 */
[----:B------:R-:W-:-:S03]  /*9f90*/  FFMA R0, R3, R6, R4 ;  /* 0x0000000603007223 */ /* 0x000fc60000000004 */
[----:B------:R-:W-:Y:S05]  /*9fa0*/  @!P0 BRA `(.L_x_43309) ;  /* 0x0000000000108947 */ /* 0x000fea0003800000 */
[----:B------:R-:W-:Y:S01]  /*9fb0*/  HFMA2.MMA R0, -RZ, RZ, 1.875, 0 ;  /* 0x3f800000ff007435 */ /* 0x000fe200000001ff */
[----:B------:R-:W-:Y:S02]  /*9fc0*/  MOV R41, R26 ;  /* 0x0000001a00297202 */ /* 0x000fe40000000f00 */
[----:B------:R-:W-:-:S08]  /*9fd0*/  MOV R2, 0x9ff0 ;  /* 0x00009ff000027802 */ /* 0x000fd00000000f00 */
[----:B-123--:R-:W-:Y:S05]  /*9fe0*/  CALL.REL.NOINC `($__internal_82_$__cuda_sm3x_div_rn_ftz_f32_slowpath) ;  /* 0x0000022800f87944 */ /* 0x00efea0003c00000 */
.L_x_43309:
[----:B------:R-:W-:Y:S05]  /*9ff0*/  BSYNC B3 ;  /* 0x0000000000037941 */ /* 0x000fea0003800000 */
.L_x_43308:
        /* <DEDUP_REMOVED lines=18> */
.L_x_43311:
[----:B------:R-:W-:Y:S02]  /*a120*/  ISETP.GE.AND P0, PT, R14, RZ, PT ;  /* 0x000000ff0e00720c */ /* 0x000fe40003f06270 */
[----:B------:R-:W-:-:S11]  /*a130*/  MOV R3, 0x3fd774eb ;  /* 0x3fd774eb00037802 */ /* 0x000fd60000000f00 */
[----:B------:R-:W-:-:S04]  /*a140*/  @P0 FFMA.FTZ R0, R3, 0.93318945169448852539, -R0 ;  /* 0x3f6ee58103000823 */ /* 0x000fc80000010800 */
[----:B------:R-:W-:-:S07]  /*a150*/  @!P0 FFMA.FTZ R0, R3, 0.93318945169448852539, R0 ;  /* 0x3f6ee58103008823 */ /* 0x000fce0000010000 */
.L_x_43312:
[----:B------:R-:W-:Y:S05]  /*a160*/  BSYNC B0 ;  /* 0x0000000000007941 */ /* 0x000fea0003800000 */
.L_x_43310:
        /* <DEDUP_REMOVED lines=10> */
.L_x_43305:
        /* <DEDUP_REMOVED lines=13> */
.L_x_43314:
[----:B------:R-:W-:Y:S05]  /*a2e0*/  BSYNC B3 ;  /* 0x0000000000037941 */ /* 0x000fea0003800000 */
.L_x_43313:
        /* <DEDUP_REMOVED lines=18> */
.L_x_43316:
[----:B------:R-:W-:Y:S02]  /*a410*/  ISETP.GE.AND P0, PT, R14, RZ, PT ;  /* 0x000000ff0e00720c */ /* 0x000fe40003f06270 */
[----:B------:R-:W-:-:S11]  /*a420*/  MOV R3, 0x3fd774eb ;  /* 0x3fd774eb00037802 */ /* 0x000fd60000000f00 */
[----:B------:R-:W-:-:S04]  /*a430*/  @P0 FFMA.FTZ R0, R3, 0.93318945169448852539, -R0 ;  /* 0x3f6ee58103000823 */ /* 0x000fc80000010800 */
[----:B------:R-:W-:-:S07]  /*a440*/  @!P0 FFMA.FTZ R0, R3, 0.93318945169448852539, R0 ;  /* 0x3f6ee58103008823 */ /* 0x000fce0000010000 */
.L_x_43317:
[----:B------:R-:W-:Y:S05]  /*a450*/  BSYNC B0 ;  /* 0x0000000000007941 */ /* 0x000fea0003800000 */
.L_x_43315:
        /* <DEDUP_REMOVED lines=11> */
.L_x_43273:
        /* <DEDUP_REMOVED lines=34> */
.L_x_43319:
[----:B------:R-:W-:Y:S05]  /*a730*/  BSYNC B3 ;  /* 0x0000000000037941 */ /* 0x000fea0003800000 */
.L_x_43318:
        /* <DEDUP_REMOVED lines=18> */
.L_x_43321:
[----:B------:R-:W-:Y:S02]  /*a860*/  ISETP.GE.AND P0, PT, R14, RZ, PT ;  /* 0x000000ff0e00720c */ /* 0x000fe40003f06270 */
[----:B------:R-:W-:-:S11]  /*a870*/  MOV R3, 0x3fd774eb ;  /* 0x3fd774eb00037802 */ /* 0x000fd60000000f00 */
[----:B------:R-:W-:-:S04]  /*a880*/  @P0 FFMA.FTZ R0, R3, 0.93318945169448852539, -R0 ;  /* 0x3f6ee58103000823 */ /* 0x000fc80000010800 */
[----:B------:R-:W-:-:S07]  /*a890*/  @!P0 FFMA.FTZ R0, R3, 0.93318945169448852539, R0 ;  /* 0x3f6ee58103008823 */ /* 0x000fce0000010000 */
.L_x_43322:
[----:B------:R-:W-:Y:S05]  /*a8a0*/  BSYNC B0 ;  /* 0x0000000000007941 */ /* 0x000fea0003800000 */
.L_x_43320:
        /* <DEDUP_REMOVED lines=11> */
.L_x_43272:
        /* <DEDUP_REMOVED lines=26> */
.L_x_43324:
[----:B------:R-:W-:Y:S05]  /*ab00*/  BSYNC B3 ;  /* 0x0000000000037941 */ /* 0x000fea0003800000 */
.L_x_43323:
        /* <DEDUP_REMOVED lines=18> */
.L_x_43326:
[----:B------:R-:W-:Y:S02]  /*ac30*/  ISETP.GE.AND P0, PT, R14, RZ, PT ;  /* 0x000000ff0e00720c */ /* 0x000fe40003f06270 */
[----:B------:R-:W-:-:S11]  /*ac40*/  MOV R3, 0x3fd774eb ;  /* 0x3fd774eb00037802 */ /* 0x000fd60000000f00 */
[----:B------:R-:W-:-:S04]  /*ac50*/  @P0 FFMA.FTZ R0, R3, 0.93318945169448852539, -R0 ;  /* 0x3f6ee58103000823 */ /* 0x000fc80000010800 */
[----:B------:R-:W-:-:S07]  /*ac60*/  @!P0 FFMA.FTZ R0, R3, 0.93318945169448852539, R0 ;  /* 0x3f6ee58103008823 */ /* 0x000fce0000010000 */
.L_x_43327:
[----:B------:R-:W-:Y:S05]  /*ac70*/  BSYNC B0 ;  /* 0x0000000000007941 */ /* 0x000fea0003800000 */
.L_x_43325:
        /* <DEDUP_REMOVED lines=12> */
.L_x_43284:
[----:B------:R-:W-:Y:S05]  /*ad40*/  BSYNC B2 ;  /* 0x0000000000027941 */ /* 0x000fea0003800000 */
.L_x_43271:
        /* <DEDUP_REMOVED lines=42> */
.L_x_43331:
        /* <DEDUP_REMOVED lines=10> */
.L_x_43330:
[----:B------:R-:W-:-:S04]  /*b090*/  FMUL.RZ R4, R4, 0.15915493667125701904 ;  /* 0x3e22f98304047820 */ /* 0x000fc8000040c000 */
[----:B------:R4:W0:Y:S08]  /*b0a0*/  MUFU.SIN R15, R4 ;  /* 0x00000004000f7308 */ /* 0x0008300000000400 */
[----:B------:R4:W0:Y:S01]  /*b0b0*/  MUFU.COS R14, R4 ;  /* 0x00000004000e7308 */ /* 0x0008220000000000 */
[----:B------:R-:W-:Y:S05]  /*b0c0*/  BRA `(.L_x_43332) ;  /* 0x00000000000c7947 */ /* 0x000fea0003800000 */
.L_x_43329:
[----:B------:R-:W-:Y:S01]  /*b0d0*/  FMUL.FTZ R14, R31, 1.4426950216293334961 ;  /* 0x3fb8aa3b1f0e7820 */ /* 0x000fe20000410000 */
[----:B------:R-:W-:-:S05]  /*b0e0*/  MOV R15, R4 ;  /* 0x00000004000f7202 */ /* 0x000fca0000000f00 */
[----:B------:R-:W4:Y:S02]  /*b0f0*/  MUFU.EX2 R14, R14 ;  /* 0x0000000e000e7308 */ /* 0x000f240000000800 */
.L_x_43332:
[----:B------:R-:W-:Y:S05]  /*b100*/  BSYNC B0 ;  /* 0x0000000000007941 */ /* 0x000fea0003800000 */
.L_x_43328:
        /* <DEDUP_REMOVED lines=61> */
.L_x_43340:
[----:B------:R-:W-:Y:S05]  /*b4e0*/  BSYNC B0 ;  /* 0x0000000000007941 */ /* 0x000fea0003800000 */
.L_x_43339:
[----:B------:R-:W-:Y:S01]  /*b4f0*/  BSSY B3, `(.L_x_43341) ;  /* 0x0000007000037945 */ /* 0x000fe20003800000 */
[----:B------:R-:W-:-:S03]  /*b500*/  FFMA R0, R7, R5, R4 ;  /* 0x0000000507007223 */ /* 0x000fc60000000004 */
[----:B------:R-:W-:Y:S05]  /*b510*/  @!P0 BRA `(.L_x_43342) ;  /* 0x0000000000108947 */ /* 0x000fea0003800000 */
[----:B------:R-:W-:Y:S02]  /*b520*/  MOV R41, R26 ;  /* 0x0000001a00297202 */ /* 0x000fe40000000f00 */
[----:B------:R-:W-:Y:S02]  /*b530*/  MOV R0, R27 ;  /* 0x0000001b00007202 */ /* 0x000fe40000000f00 */
[----:B------:R-:W-:-:S07]  /*b540*/  MOV R2, 0xb560 ;  /* 0x0000b56000027802 */ /* 0x000fce0000000f00 */
[----:B0123--:R-:W-:Y:S05]  /*b550*/  CALL.REL.NOINC `($__internal_82_$__cuda_sm3x_div_rn_ftz_f32_slowpath) ;  /* 0x00000214009c7944 */ /* 0x00ffea0003c00000 */
.L_x_43342:
[----:B------:R-:W-:Y:S05]  /*b560*/  BSYNC B3 ;  /* 0x0000000000037941 */ /* 0x000fea0003800000 */
.L_x_43341:
        /* <DEDUP_REMOVED lines=18> */
.L_x_43344:
[----:B------:R-:W-:Y:S02]  /*b690*/  ISETP.GE.AND P0, PT, R16, RZ, PT ;  /* 0x000000ff1000720c */ /* 0x000fe40003f06270 */
[----:B------:R-:W-:-:S11]  /*b6a0*/  MOV R3, 0x3fd774eb ;  /* 0x3fd774eb00037802 */ /* 0x000fd60000000f00 */
[----:B------:R-:W-:-:S04]  /*b6b0*/  @P0 FFMA.FTZ R0, R3, 0.93318945169448852539, -R0 ;  /* 0x3f6ee58103000823 */ /* 0x000fc80000010800 */
[----:B------:R-:W-:-:S07]  /*b6c0*/  @!P0 FFMA.FTZ R0, R3, 0.93318945169448852539, R0 ;  /* 0x3f6ee58103008823 */ /* 0x000fce0000010000 */
.L_x_43345:
[----:B------:R-:W-:Y:S05]  /*b6d0*/  BSYNC B0 ;  /* 0x0000000000007941 */ /* 0x000fea0003800000 */
.L_x_43343:
        /* <DEDUP_REMOVED lines=12> */
.L_x_43338:
        /* <DEDUP_REMOVED lines=17> */
.L_x_43349:
[----:B------:R-:W-:Y:S05]  /*b8b0*/  BSYNC B3 ;  /* 0x0000000000037941 */ /* 0x000fea0003800000 */
.L_x_43348:
        /* <DEDUP_REMOVED lines=18> */
.L_x_43351:
[----:B------:R-:W-:Y:S02]  /*b9e0*/  ISETP.GE.AND P0, PT, R16, RZ, PT ;  /* 0x000000ff1000720c */ /* 0x000fe40003f06270 */
[----:B------:R-:W-:-:S11]  /*b9f0*/  MOV R3, 0x3fd774eb ;  /* 0x3fd774eb00037802 */ /* 0x000fd60000000f00 */
[----:B------:R-:W-:-:S04]  /*ba00*/  @P0 FFMA.FTZ R0, R3, 0.93318945169448852539, -R0 ;  /* 0x3f6ee58103000823 */ /* 0x000fc80000010800 */
[----:B------:R-:W-:-:S07]  /*ba10*/  @!P0 FFMA.FTZ R0, R3, 0.93318945169448852539, R0 ;  /* 0x3f6ee58103008823 */ /* 0x000fce0000010000 */
.L_x_43352:
[----:B------:R-:W-:Y:S05]  /*ba20*/  BSYNC B0 ;  /* 0x0000000000007941 */ /* 0x000fea0003800000 */
.L_x_43350:
        /* <DEDUP_REMOVED lines=13> */
.L_x_43347:
        /* <DEDUP_REMOVED lines=25> */
.L_x_43354:
        /* <DEDUP_REMOVED lines=40> */
.L_x_43353:
        /* <DEDUP_REMOVED lines=48> */
.L_x_43356:
[----:B------:R-:W-:Y:S05]  /*c210*/  BSYNC B0 ;  /* 0x0000000000007941 */ /* 0x000fea0003800000 */
.L_x_43355:
[----:B------:R-:W-:Y:S01]  /*c220*/  BSSY B3, `(.L_x_43357) ;  /* 0x0000007000037945 */ /* 0x000fe20003800000 */
[----:B------:R-:W-:-:S03]  /*c230*/  FFMA R0, R7, R4, R2 ;  /* 0x0000000407007223 */ /* 0x000fc60000000002 */
[----:B------:R-:W-:Y:S05]  /*c240*/  @!P3 BRA `(.L_x_43358) ;  /* 0x000000000010b947 */ /* 0x000fea0003800000 */
[----:B------:R-:W-:Y:S02]  /*c250*/  MOV R41, R26 ;  /* 0x0000001a00297202 */ /* 0x000fe40000000f00 */
[----:B------:R-:W-:Y:S02]  /*c260*/  MOV R0, R27 ;  /* 0x0000001b00007202 */ /* 0x000fe40000000f00 */
[----:B------:R-:W-:-:S07]  /*c270*/  MOV R2, 0xc290 ;  /* 0x0000c29000027802 */ /* 0x000fce0000000f00 */
[----:B0123--:R-:W-:Y:S05]  /*c280*/  CALL.REL.NOINC `($__internal_82_$__cuda_sm3x_div_rn_ftz_f32_slowpath) ;  /* 0x0000020800507944 */ /* 0x00ffea0003c00000 */
.L_x_43358:
[----:B------:R-:W-:Y:S05]  /*c290*/  BSYNC B3 ;  /* 0x0000000000037941 */ /* 0x000fea0003800000 */
.L_x_43357:
        /* <DEDUP_REMOVED lines=18> */
.L_x_43360:
[----:B------:R-:W-:Y:S02]  /*c3c0*/  ISETP.GE.AND P0, PT, R16, RZ, PT ;  /* 0x000000ff1000720c */ /* 0x000fe40003f06270 */
[----:B------:R-:W-:-:S11]  /*c3d0*/  MOV R3, 0x3fd774eb ;  /* 0x3fd774eb00037802 */ /* 0x000fd60000000f00 */
[----:B------:R-:W-:-:S04]  /*c3e0*/  @P0 FFMA.FTZ R0, R3, 0.93318945169448852539, -R0 ;  /* 0x3f6ee58103000823 */ /* 0x000fc80000010800 */
[----:B------:R-:W-:-:S07]  /*c3f0*/  @!P0 FFMA.FTZ R0, R3, 0.93318945169448852539, R0 ;  /* 0x3f6ee58103008823 */ /* 0x000fce0000010000 */
.L_x_43361:
[----:B------:R-:W-:Y:S05]  /*c400*/  BSYNC B0 ;  /* 0x0000000000007941 */ /* 0x000fea0003800000 */
.L_x_43359:
        /* <DEDUP_REMOVED lines=12> */
.L_x_43337:
        /* <DEDUP_REMOVED lines=13> */
.L_x_43363:
[----:B------:R-:W-:Y:S05]  /*c5a0*/  BSYNC B3 ;  /* 0x0000000000037941 */ /* 0x000fea0003800000 */
.L_x_43362:
        /* <DEDUP_REMOVED lines=18> */
.L_x_43365:
[----:B------:R-:W-:Y:S02]  /*c6d0*/  ISETP.GE.AND P0, PT, R16, RZ, PT ;  /* 0x000000ff1000720c */ /* 0x000fe40003f06270 */
[----:B------:R-:W-:-:S11]  /*c6e0*/  MOV R3, 0x3fd774eb ;  /* 0x3fd774eb00037802 */ /* 0x000fd60000000f00 */
[----:B------:R-:W-:-:S04]  /*c6f0*/  @P0 FFMA.FTZ R0, R3, 0.93318945169448852539, -R0 ;  /* 0x3f6ee58103000823 */ /* 0x000fc80000010800 */
[----:B------:R-:W-:-:S07]  /*c700*/  @!P0 FFMA.FTZ R0, R3, 0.93318945169448852539, R0 ;  /* 0x3f6ee58103008823 */ /* 0x000fce0000010000 */
.L_x_43366:
[----:B------:R-:W-:Y:S05]  /*c710*/  BSYNC B0 ;  /* 0x0000000000007941 */ /* 0x000fea0003800000 */
.L_x_43364:
        /* <DEDUP_REMOVED lines=27> */
.L_x_43336:
        /* <DEDUP_REMOVED lines=39> */
.L_x_43369:
[----:B------:R-:W-:Y:S05]  /*cb40*/  BSYNC B0 ;  /* 0x0000000000007941 */ /* 0x000fea0003800000 */
.L_x_43368:
[----:B------:R-:W-:Y:S01]  /*cb50*/  BSSY B3, `(.L_x_43370) ;  /* 0x0000007000037945 */ /* 0x000fe20003800000 */
[----:B------:R-:W-:-:S03]  /*cb60*/  FFMA R0, R3, R6, R4 ;  /* 0x0000000603007223 */ /* 0x000fc60000000004 */
[----:B------:R-:W-:Y:S05]  /*cb70*/  @!P0 BRA `(.L_x_43371) ;  /* 0x0000000000108947 */ /* 0x000fea0003800000 */
[----:B------:R-:W-:Y:S01]  /*cb80*/  HFMA2.MMA R0, -RZ, RZ, 1.875, 0 ;  /* 0x3f800000ff007435 */ /* 0x000fe200000001ff */
[----:B------:R-:W-:Y:S02]  /*cb90*/  MOV R41, R26 ;  /* 0x0000001a00297202 */ /* 0x000fe40000000f00 */
[----:B------:R-:W-:-:S08]  /*cba0*/  MOV R2, 0xcbc0 ;  /* 0x0000cbc000027802 */ /* 0x000fd00000000f00 */
[----:B-123--:R-:W-:Y:S05]  /*cbb0*/  CALL.REL.NOINC `($__internal_82_$__cuda_sm3x_div_rn_ftz_f32_slowpath) ;  /* 0x0000020000047944 */ /* 0x00efea0003c00000 */
.L_x_43371:
[----:B------:R-:W-:Y:S05]  /*cbc0*/  BSYNC B3 ;  /* 0x0000000000037941 */ /* 0x000fea0003800000 */
.L_x_43370:
        /* <DEDUP_REMOVED lines=18> */
.L_x_43373:
[----:B------:R-:W-:Y:S02]  /*ccf0*/  ISETP.GE.AND P0, PT, R16, RZ, PT ;  /* 0x000000ff1000720c */ /* 0x000fe40003f06270 */
[----:B------:R-:W-:-:S11]  /*cd00*/  MOV R3, 0x3fd774eb ;  /* 0x3fd774eb00037802 */ /* 0x000fd60000000f00 */
[----:B------:R-:W-:-:S04]  /*cd10*/  @P0 FFMA.FTZ R0, R3, 0.93318945169448852539, -R0 ;  /* 0x3f6ee58103000823 */ /* 0x000fc80000010800 */
[----:B------:R-:W-:-:S07]  /*cd20*/  @!P0 FFMA.FTZ R0, R3, 0.93318945169448852539, R0 ;  /* 0x3f6ee58103008823 */ /* 0x000fce0000010000 */
.L_x_43374:
[----:B------:R-:W-:Y:S05]  /*cd30*/  BSYNC B0 ;  /* 0x0000000000007941 */ /* 0x000fea0003800000 */
.L_x_43372:
        /* <DEDUP_REMOVED lines=10> */
.L_x_43367:
        /* <DEDUP_REMOVED lines=13> */
.L_x_43376:
[----:B------:R-:W-:Y:S05]  /*ceb0*/  BSYNC B3 ;  /* 0x0000000000037941 */ /* 0x000fea0003800000 */
.L_x_43375:
        /* <DEDUP_REMOVED lines=18> */
.L_x_43378:
[----:B------:R-:W-:Y:S02]  /*cfe0*/  ISETP.GE.AND P0, PT, R16, RZ, PT ;  /* 0x000000ff1000720c */ /* 0x000fe40003f06270 */
[----:B------:R-:W-:-:S11]  /*cff0*/  MOV R3, 0x3fd774eb ;  /* 0x3fd774eb00037802 */ /* 0x000fd60000000f00 */
[----:B------:R-:W-:-:S04]  /*d000*/  @P0 FFMA.FTZ R0, R3, 0.93318945169448852539, -R0 ;  /* 0x3f6ee58103000823 */ /* 0x000fc80000010800 */
[----:B------:R-:W-:-:S07]  /*d010*/  @!P0 FFMA.FTZ R0, R3, 0.93318945169448852539, R0 ;  /* 0x3f6ee58103008823 */ /* 0x000fce0000010000 */
.L_x_43379:
[----:B------:R-:W-:Y:S05]  /*d020*/  BSYNC B0 ;  /* 0x0000000000007941 */ /* 0x000fea0003800000 */
.L_x_43377:
        /* <DEDUP_REMOVED lines=11> */
.L_x_43335:
        /* <DEDUP_REMOVED lines=34> */
.L_x_43381:
[----:B------:R-:W-:Y:S05]  /*d300*/  BSYNC B3 ;  /* 0x0000000000037941 */ /* 0x000fea0003800000 */
.L_x_43380:
        /* <DEDUP_REMOVED lines=18> */
.L_x_43383:
[----:B------:R-:W-:Y:S02]  /*d430*/  ISETP.GE.AND P0, PT, R16, RZ, PT ;  /* 0x000000ff1000720c */ /* 0x000fe40003f06270 */
[----:B------:R-:W-:-:S11]  /*d440*/  MOV R3, 0x3fd774eb ;  /* 0x3fd774eb00037802 */ /* 0x000fd60000000f00 */
[----:B------:R-:W-:-:S04]  /*d450*/  @P0 FFMA.FTZ R0, R3, 0.93318945169448852539, -R0 ;  /* 0x3f6ee58103000823 */ /* 0x000fc80000010800 */
[----:B------:R-:W-:-:S07]  /*d460*/  @!P0 FFMA.FTZ R0, R3, 0.93318945169448852539, R0 ;  /* 0x3f6ee58103008823 */ /* 0x000fce0000010000 */
.L_x_43384:
[----:B------:R-:W-:Y:S05]  /*d470*/  BSYNC B0 ;  /* 0x0000000000007941 */ /* 0x000fea0003800000 */
.L_x_43382:
        /* <DEDUP_REMOVED lines=11> */
.L_x_43334:
        /* <DEDUP_REMOVED lines=26> */
.L_x_43386:
[----:B------:R-:W-:Y:S05]  /*d6d0*/  BSYNC B3 ;  /* 0x0000000000037941 */ /* 0x000fea0003800000 */
.L_x_43385:
        /* <DEDUP_REMOVED lines=18> */
.L_x_43388:
[----:B------:R-:W-:Y:S02]  /*d800*/  ISETP.GE.AND P0, PT, R16, RZ, PT ;  /* 0x000000ff1000720c */ /* 0x000fe40003f06270 */
[----:B------:R-:W-:-:S11]  /*d810*/  MOV R3, 0x3fd774eb ;  /* 0x3fd774eb00037802 */ /* 0x000fd60000000f00 */
[----:B------:R-:W-:-:S04]  /*d820*/  @P0 FFMA.FTZ R0, R3, 0.93318945169448852539, -R0 ;  /* 0x3f6ee58103000823 */ /* 0x000fc80000010800 */
[----:B------:R-:W-:-:S07]  /*d830*/  @!P0 FFMA.FTZ R0, R3, 0.93318945169448852539, R0 ;  /* 0x3f6ee58103008823 */ /* 0x000fce0000010000 */
.L_x_43389:
[----:B------:R-:W-:Y:S05]  /*d840*/  BSYNC B0 ;  /* 0x0000000000007941 */ /* 0x000fea0003800000 */
.L_x_43387:
        /* <DEDUP_REMOVED lines=12> */
.L_x_43346:
[----:B------:R-:W-:Y:S05]  /*d910*/  BSYNC B2 ;  /* 0x0000000000027941 */ /* 0x000fea0003800000 */
.L_x_43333:
        /* <DEDUP_REMOVED lines=42> */
.L_x_43393:
        /* <DEDUP_REMOVED lines=10> */
.L_x_43392:
[----:B------:R-:W-:-:S04]  /*dc60*/  FMUL.RZ R4, R4, 0.15915493667125701904 ;  /* 0x3e22f98304047820 */ /* 0x000fc8000040c000 */
[----:B------:R4:W0:Y:S08]  /*dc70*/  MUFU.SIN R17, R4 ;  /* 0x0000000400117308 */ /* 0x0008300000000400 */
[----:B------:R4:W0:Y:S01]  /*dc80*/  MUFU.COS R16, R4 ;  /* 0x0000000400107308 */ /* 0x0008220000000000 */
[----:B------:R-:W-:Y:S05]  /*dc90*/  BRA `(.L_x_43394) ;  /* 0x00000000000c7947 */ /* 0x000fea0003800000 */
.L_x_43391:
[----:B------:R-:W-:Y:S01]  /*dca0*/  FMUL.FTZ R16, R33, 1.4426950216293334961 ;  /* 0x3fb8aa3b21107820 */ /* 0x000fe20000410000 */
[----:B------:R-:W-:-:S05]  /*dcb0*/  MOV R17, R4 ;  /* 0x0000000400117202 */ /* 0x000fca0000000f00 */
[----:B------:R-:W4:Y:S02]  /*dcc0*/  MUFU.EX2 R16, R16 ;  /* 0x0000001000107308 */ /* 0x000f240000000800 */
.L_x_43394:
[----:B------:R-:W-:Y:S05]  /*dcd0*/  BSYNC B0 ;  /* 0x0000000000007941 */ /* 0x000fea0003800000 */
.L_x_43390:
        /* <DEDUP_REMOVED lines=61> */
.L_x_43402:
[----:B------:R-:W-:Y:S05]  /*e0b0*/  BSYNC B0 ;  /* 0x0000000000007941 */ /* 0x000fea0003800000 */
.L_x_43401:
[----:B------:R-:W-:Y:S01]  /*e0c0*/  BSSY B3, `(.L_x_43403) ;  /* 0x0000007000037945 */ /* 0x000fe20003800000 */
[----:B------:R-:W-:-:S03]  /*e0d0*/  FFMA R0, R7, R5, R4 ;  /* 0x0000000507007223 */ /* 0x000fc60000000004 */
[----:B------:R-:W-:Y:S05]  /*e0e0*/  @!P0 BRA `(.L_x_43404) ;  /* 0x0000000000108947 */ /* 0x000fea0003800000 */
[----:B------:R-:W-:Y:S02]  /*e0f0*/  MOV R41, R26 ;  /* 0x0000001a00297202 */ /* 0x000fe40000000f00 */
[----:B------:R-:W-:Y:S02]  /*e100*/  MOV R0, R27 ;  /* 0x0000001b00007202 */ /* 0x000fe40000000f00 */
[----:B------:R-:W-:-:S07]  /*e110*/  MOV R2, 0xe130 ;  /* 0x0000e13000027802 */ /* 0x000fce0000000f00 */
[----:B0123--:R-:W-:Y:S05]  /*e120*/  CALL.REL.NOINC `($__internal_82_$__cuda_sm3x_div_rn_ftz_f32_slowpath) ;  /* 0x000001e800a87944 */ /* 0x00ffea0003c00000 */
.L_x_43404:
[----:B------:R-:W-:Y:S05]  /*e130*/  BSYNC B3 ;  /* 0x0000000000037941 */ /* 0x000fea0003800000 */
.L_x_43403:
        /* <DEDUP_REMOVED lines=18> */
.L_x_43406:
[----:B------:R-:W-:Y:S02]  /*e260*/  ISETP.GE.AND P0, PT, R18, RZ, PT ;  /* 0x000000ff1200720c */ /* 0x000fe40003f06270 */
[----:B------:R-:W-:-:S11]  /*e270*/  MOV R3, 0x3fd774eb ;  /* 0x3fd774eb00037802 */ /* 0x000fd60000000f00 */
[----:B------:R-:W-:-:S04]  /*e280*/  @P0 FFMA.FTZ R0, R3, 0.93318945169448852539, -R0 ;  /* 0x3f6ee58103000823 */ /* 0x000fc80000010800 */
[----:B------:R-:W-:-:S07]  /*e290*/  @!P0 FFMA.FTZ R0, R3, 0.93318945169448852539, R0 ;  /* 0x3f6ee58103008823 */ /* 0x000fce0000010000 */
.L_x_43407:
[----:B------:R-:W-:Y:S05]  /*e2a0*/  BSYNC B0 ;  /* 0x0000000000007941 */ /* 0x000fea0003800000 */
.L_x_43405:
        /* <DEDUP_REMOVED lines=12> */
.L_x_43400:
        /* <DEDUP_REMOVED lines=17> */
.L_x_43411:
[----:B------:R-:W-:Y:S05]  /*e480*/  BSYNC B3 ;  /* 0x0000000000037941 */ /* 0x000fea0003800000 */
.L_x_43410:
        /* <DEDUP_REMOVED lines=18> */
.L_x_43413:
[----:B------:R-:W-:Y:S02]  /*e5b0*/  ISETP.GE.AND P0, PT, R18, RZ, PT ;  /* 0x000000ff1200720c */ /* 0x000fe40003f06270 */
[----:B------:R-:W-:-:S11]  /*e5c0*/  MOV R3, 0x3fd774eb ;  /* 0x3fd774eb00037802 */ /* 0x000fd60000000f00 */
[----:B------:R-:W-:-:S04]  /*e5d0*/  @P0 FFMA.FTZ R0, R3, 0.93318945169448852539, -R0 ;  /* 0x3f6ee58103000823 */ /* 0x000fc80000010800 */
[----:B------:R-:W-:-:S07]  /*e5e0*/  @!P0 FFMA.FTZ R0, R3, 0.93318945169448852539, R0 ;  /* 0x3f6ee58103008823 */ /* 0x000fce0000010000 */
.L_x_43414:
[----:B------:R-:W-:Y:S05]  /*e5f0*/  BSYNC B0 ;  /* 0x0000000000007941 */ /* 0x000fea0003800000 */
.L_x_43412:
        /* <DEDUP_REMOVED lines=13> */
.L_x_43409:
        /* <DEDUP_REMOVED lines=25> */
.L_x_43416:
        /* <DEDUP_REMOVED lines=40> */
.L_x_43415:
        /* <DEDUP_REMOVED lines=48> */
.L_x_43418:
[----:B------:R-:W-:Y:S05]  /*ede0*/  BSYNC B0 ;  /* 0x0000000000007941 */ /* 0x000fea0003800000 */
.L_x_43417:
[----:B------:R-:W-:Y:S01]  /*edf0*/  BSSY B3, `(.L_x_43419) ;  /* 0x0000007000037945 */ /* 0x000fe20003800000 */
[----:B------:R-:W-:-:S03]  /*ee00*/  FFMA R0, R7, R4, R2 ;  /* 0x0000000407007223 */ /* 0x000fc60000000002 */
[----:B------:R-:W-:Y:S05]  /*ee10*/  @!P3 BRA `(.L_x_43420) ;  /* 0x000000000010b947 */ /* 0x000fea0003800000 */
[----:B------:R-:W-:Y:S02]  /*ee20*/  MOV R41, R26 ;  /* 0x0000001a00297202 */ /* 0x000fe40000000f00 */
[----:B------:R-:W-:Y:S02]  /*ee30*/  MOV R0, R27 ;  /* 0x0000001b00007202 */ /* 0x000fe40000000f00 */
[----:B------:R-:W-:-:S07]  /*ee40*/  MOV R2, 0xee60 ;  /* 0x0000ee6000027802 */ /* 0x000fce0000000f00 */
[----:B0123--:R-:W-:Y:S05]  /*ee50*/  CALL.REL.NOINC `($__internal_82_$__cuda_sm3x_div_rn_ftz_f32_slowpath) ;  /* 0x000001dc005c7944 */ /* 0x00ffea0003c00000 */
.L_x_43420:
[----:B------:R-:W-:Y:S05]  /*ee60*/  BSYNC B3 ;  /* 0x0000000000037941 */ /* 0x000fea0003800000 */
.L_x_43419:
        /* <DEDUP_REMOVED lines=18> */
.L_x_43422:
[----:B------:R-:W-:Y:S02]  /*ef90*/  ISETP.GE.AND P0, PT, R18, RZ, PT ;  /* 0x000000ff1200720c */ /* 0x000fe40003f06270 */
[----:B------:R-:W-:-:S11]  /*efa0*/  MOV R3, 0x3fd774eb ;  /* 0x3fd774eb00037802 */ /* 0x000fd60000000f00 */
[----:B------:R-:W-:-:S04]  /*efb0*/  @P0 FFMA.FTZ R0, R3, 0.93318945169448852539, -R0 ;  /* 0x3f6ee58103000823 */ /* 0x000fc80000010800 */
[----:B------:R-:W-:-:S07]  /*efc0*/  @!P0 FFMA.FTZ R0, R3, 0.93318945169448852539, R0 ;  /* 0x3f6ee58103008823 */ /* 0x000fce0000010000 */
.L_x_43423:
[----:B------:R-:W-:Y:S05]  /*efd0*/  BSYNC B0 ;  /* 0x0000000000007941 */ /* 0x000fea0003800000 */
.L_x_43421:
        /* <DEDUP_REMOVED lines=12> */
.L_x_43399:
        /* <DEDUP_REMOVED lines=13> */
.L_x_43425:
[----:B------:R-:W-:Y:S05]  /*f170*/  BSYNC B3 ;  /* 0x0000000000037941 */ /* 0x000fea0003800000 */
.L_x_43424:
        /* <DEDUP_REMOVED lines=18> */
.L_x_43427:
[----:B------:R-:W-:Y:S02]  /*f2a0*/  ISETP.GE.AND P0, PT, R18, RZ, PT ;  /* 0x000000ff1200720c */ /* 0x000fe40003f06270 */
[----:B------:R-:W-:-:S11]  /*f2b0*/  MOV R3, 0x3fd774eb ;  /* 0x3fd774eb00037802 */ /* 0x000fd60000000f00 */
[----:B------:R-:W-:-:S04]  /*f2c0*/  @P0 FFMA.FTZ R0, R3, 0.93318945169448852539, -R0 ;  /* 0x3f6ee58103000823 */ /* 0x000fc80000010800 */
[----:B------:R-:W-:-:S07]  /*f2d0*/  @!P0 FFMA.FTZ R0, R3, 0.93318945169448852539, R0 ;  /* 0x3f6ee58103008823 */ /* 0x000fce0000010000 */
.L_x_43428:
[----:B------:R-:W-:Y:S05]  /*f2e0*/  BSYNC B0 ;  /* 0x0000000000007941 */ /* 0x000fea0003800000 */
.L_x_43426:
        /* <DEDUP_REMOVED lines=27> */
.L_x_43398:
        /* <DEDUP_REMOVED lines=39> */
.L_x_43431:
[----:B------:R-:W-:Y:S05]  /*f710*/  BSYNC B0 ;  /* 0x0000000000007941 */ /* 0x000fea0003800000 */
.L_x_43430:
[----:B------:R-:W-:Y:S01]  /*f720*/  BSSY B3, `(.L_x_43432) ;  /* 0x0000007000037945 */ /* 0x000fe20003800000 */
[----:B------:R-:W-:-:S03]  /*f730*/  FFMA R0, R3, R4, R2 ;  /* 0x0000000403007223 */ /* 0x000fc60000000002 */
[----:B------:R-:W-:Y:S05]  /*f740*/  @!P0 BRA `(.L_x_43433) ;  /* 0x0000000000108947 */ /* 0x000fea0003800000 */
[----:B------:R-:W-:Y:S01]  /*f750*/  HFMA2.MMA R0, -RZ, RZ, 1.875, 0 ;  /* 0x3f800000ff007435 */ /* 0x000fe200000001ff */
[----:B------:R-:W-:Y:S02]  /*f760*/  MOV R41, R26 ;  /* 0x0000001a00297202 */ /* 0x000fe40000000f00 */
[----:B------:R-:W-:-:S08]  /*f770*/  MOV R2, 0xf790 ;  /* 0x0000f79000027802 */ /* 0x000fd00000000f00 */
[----:B-123--:R-:W-:Y:S05]  /*f780*/  CALL.REL.NOINC `($__internal_82_$__cuda_sm3x_div_rn_ftz_f32_slowpath) ;  /* 0x000001d400107944 */ /* 0x00efea0003c00000 */
.L_x_43433:
[----:B------:R-:W-:Y:S05]  /*f790*/  BSYNC B3 ;  /* 0x0000000000037941 */ /* 0x000fea0003800000 */
.L_x_43432:
        /* <DEDUP_REMOVED lines=18> */
.L_x_43435:
[----:B------:R-:W-:Y:S02]  /*f8c0*/  ISETP.GE.AND P0, PT, R18, RZ, PT ;  /* 0x000000ff1200720c */ /* 0x000fe40003f06270 */
[----:B------:R-:W-:-:S11]  /*f8d0*/  MOV R3, 0x3fd774eb ;  /* 0x3fd774eb00037802 */ /* 0x000fd60000000f00 */
[----:B------:R-:W-:-:S04]  /*f8e0*/  @P0 FFMA.FTZ R0, R3, 0.93318945169448852539, -R0 ;  /* 0x3f6ee58103000823 */ /* 0x000fc80000010800 */
[----:B------:R-:W-:-:S07]  /*f8f0*/  @!P0 FFMA.FTZ R0, R3, 0.93318945169448852539, R0 ;  /* 0x3f6ee58103008823 */ /* 0x000fce0000010000 */
.L_x_43436:
[----:B------:R-:W-:Y:S05]  /*f900*/  BSYNC B0 ;  /* 0x0000000000007941 */ /* 0x000fea0003800000 */
.L_x_43434:
        /* <DEDUP_REMOVED lines=10> */
.L_x_43429:
        /* <DEDUP_REMOVED lines=13> */
.L_x_43438:
[----:B------:R-:W-:Y:S05]  /*fa80*/  BSYNC B3 ;  /* 0x0000000000037941 */ /* 0x000fea0003800000 */
.L_x_43437:
        /* <DEDUP_REMOVED lines=18> */
.L_x_43440:
[----:B------:R-:W-:Y:S02]  /*fbb0*/  ISETP.GE.AND P0, PT, R18, RZ, PT ;  /* 0x000000ff1200720c */ /* 0x000fe40003f06270 */
[----:B------:R-:W-:-:S11]  /*fbc0*/  MOV R3, 0x3fd774eb ;  /* 0x3fd774eb00037802 */ /* 0x000fd60000000f00 */
[----:B------:R-:W-:-:S04]  /*fbd0*/  @P0 FFMA.FTZ R0, R3, 0.93318945169448852539, -R0 ;  /* 0x3f6ee58103000823 */ /* 0x000fc80000010800 */
[----:B------:R-:W-:-:S07]  /*fbe0*/  @!P0 FFMA.FTZ R0, R3, 0.93318945169448852539, R0 ;  /* 0x3f6ee58103008823 */ /* 0x000fce0000010000 */
.L_x_43441:
[----:B------:R-:W-:Y:S05]  /*fbf0*/  BSYNC B0 ;  /* 0x0000000000007941 */ /* 0x000fea0003800000 */
.L_x_43439:
        /* <DEDUP_REMOVED lines=11> */
.L_x_43397:
        /* <DEDUP_REMOVED lines=34> */
.L_x_43443:
[----:B------:R-:W-:Y:S05]  /*fed0*/  BSYNC B3 ;  /* 0x0000000000037941 */ /* 0x000fea0003800000 */
.L_x_43442:
        /* <DEDUP_REMOVED lines=18> */
.L_x_43445:
[----:B------:R-:W-:Y:S02]  /*10000*/  ISETP.GE.AND P0, PT, R18, RZ, PT ;  /* 0x000000ff1200720c */ /* 0x000fe40003f06270 */
[----:B------:R-:W-:-:S11]  /*10010*/  MOV R3, 0x3fd774eb ;  /* 0x3fd774eb00037802 */ /* 0x000fd60000000f00 */
[----:B------:R-:W-:-:S04]  /*10020*/  @P0 FFMA.FTZ R0, R3, 0.93318945169448852539, -R0 ;  /* 0x3f6ee58103000823 */ /* 0x000fc80000010800 */
[----:B------:R-:W-:-:S07]  /*10030*/  @!P0 FFMA.FTZ R0, R3, 0.93318945169448852539, R0 ;  /* 0x3f6ee58103008823 */ /* 0x000fce0000010000 */
.L_x_43446:
[----:B------:R-:W-:Y:S05]  /*10040*/  BSYNC B0 ;  /* 0x0000000000007941 */ /* 0x000fea0003800000 */
.L_x_43444:
        /* <DEDUP_REMOVED lines=11> */
.L_x_43396:
        /* <DEDUP_REMOVED lines=26> */
.L_x_43448:
[----:B------:R-:W-:Y:S05]  /*102a0*/  BSYNC B3 ;  /* 0x0000000000037941 */ /* 0x000fea0003800000 */
.L_x_43447:
        /* <DEDUP_REMOVED lines=18> */
.L_x_43450:
[----:B------:R-:W-:Y:S02]  /*103d0*/  ISETP.GE.AND P0, PT, R18, RZ, PT ;  /* 0x000000ff1200720c */ /* 0x000fe40003f06270 */
[----:B------:R-:W-:-:S11]  /*103e0*/  MOV R3, 0x3fd774eb ;  /* 0x3fd774eb00037802 */ /* 0x000fd60000000f00 */
[----:B------:R-:W-:-:S04]  /*103f0*/  @P0 FFMA.FTZ R0, R3, 0.93318945169448852539, -R0 ;  /* 0x3f6ee58103000823 */ /* 0x000fc80000010800 */
[----:B------:R-:W-:-:S07]  /*10400*/  @!P0 FFMA.FTZ R0, R3, 0.93318945169448852539, R0 ;  /* 0x3f6ee58103008823 */ /* 0x000fce0000010000 */
.L_x_43451:
[----:B------:R-:W-:Y:S05]  /*10410*/  BSYNC B0 ;  /* 0x0000000000007941 */ /* 0x000fea0003800000 */
.L_x_43449:
        /* <DEDUP_REMOVED lines=12> */
.L_x_43408:
[----:B------:R-:W-:Y:S05]  /*104e0*/  BSYNC B2 ;  /* 0x0000000000027941 */ /* 0x000fea0003800000 */
.L_x_43395:
        /* <DEDUP_REMOVED lines=42> */
.L_x_43455:
        /* <DEDUP_REMOVED lines=10> */
.L_x_43454:
[----:B------:R-:W-:-:S04]  /*10830*/  FMUL.RZ R4, R4, 0.15915493667125701904 ;  /* 0x3e22f98304047820 */ /* 0x000fc8000040c000 */
[----:B------:R4:W0:Y:S08]  /*10840*/  MUFU.SIN R19, R4 ;  /* 0x0000000400137308 */ /* 0x0008300000000400 */
[----:B------:R4:W0:Y:S01]  /*10850*/  MUFU.COS R18, R4 ;  /* 0x0000000400127308 */ /* 0x0008220000000000 */
[----:B------:R-:W-:Y:S05]  /*10860*/  BRA `(.L_x_43456) ;  /* 0x00000000000c7947 */ /* 0x000fea0003800000 */
.L_x_43453:
[----:B------:R-:W-:Y:S01]  /*10870*/  FMUL.FTZ R18, R35, 1.4426950216293334961 ;  /* 0x3fb8aa3b23127820 */ /* 0x000fe20000410000 */
[----:B------:R-:W-:-:S05]  /*10880*/  MOV R19, R4 ;  /* 0x0000000400137202 */ /* 0x000fca0000000f00 */
[----:B------:R-:W4:Y:S02]  /*10890*/  MUFU.EX2 R18, R18 ;  /* 0x0000001200127308 */ /* 0x000f240000000800 */
.L_x_43456:
[----:B------:R-:W-:Y:S05]  /*108a0*/  BSYNC B0 ;  /* 0x0000000000007941 */ /* 0x000fea0003800000 */
.L_x_43452:
        /* <DEDUP_REMOVED lines=61> */
.L_x_43464:
[----:B------:R-:W-:Y:S05]  /*10c80*/  BSYNC B0 ;  /* 0x0000000000007941 */ /* 0x000fea0003800000 */
.L_x_43463:
[----:B------:R-:W-:Y:S01]  /*10c90*/  BSSY B3, `(.L_x_43465) ;  /* 0x0000007000037945 */ /* 0x000fe20003800000 */
[----:B------:R-:W-:-:S03]  /*10ca0*/  FFMA R0, R7, R4, R2 ;  /* 0x0000000407007223 */ /* 0x000fc60000000002 */
[----:B------:R-:W-:Y:S05]  /*10cb0*/  @!P0 BRA `(.L_x_43466) ;  /* 0x0000000000108947 */ /* 0x000fea0003800000 */
[----:B------:R-:W-:Y:S02]  /*10cc0*/  MOV R41, R26 ;  /* 0x0000001a00297202 */ /* 0x000fe40000000f00 */
[----:B------:R-:W-:Y:S02]  /*10cd0*/  MOV R0, R27 ;  /* 0x0000001b00007202 */ /* 0x000fe40000000f00 */
[----:B------:R-:W-:-:S07]  /*10ce0*/  MOV R2, 0x10d00 ;  /* 0x00010d0000027802 */ /* 0x000fce0000000f00 */
[----:B0123--:R-:W-:Y:S05]  /*10cf0*/  CALL.REL.NOINC `($__internal_82_$__cuda_sm3x_div_rn_ftz_f32_slowpath) ;  /* 0x000001bc00b47944 */ /* 0x00ffea0003c00000 */
.L_x_43466:
[----:B------:R-:W-:Y:S05]  /*10d00*/  BSYNC B3 ;  /* 0x0000000000037941 */ /* 0x000fea0003800000 */
.L_x_43465:
        /* <DEDUP_REMOVED lines=18> */
.L_x_43468:
[----:B------:R-:W-:Y:S02]  /*10e30*/  ISETP.GE.AND P0, PT, R20, RZ, PT ;  /* 0x000000ff1400720c */ /* 0x000fe40003f06270 */
[----:B------:R-:W-:-:S11]  /*10e40*/  MOV R3, 0x3fd774eb ;  /* 0x3fd774eb00037802 */ /* 0x000fd60000000f00 */
[----:B------:R-:W-:-:S04]  /*10e50*/  @P0 FFMA.FTZ R0, R3, 0.93318945169448852539, -R0 ;  /* 0x3f6ee58103000823 */ /* 0x000fc80000010800 */
[----:B------:R-:W-:-:S07]  /*10e60*/  @!P0 FFMA.FTZ R0, R3, 0.93318945169448852539, R0 ;  /* 0x3f6ee58103008823 */ /* 0x000fce0000010000 */
.L_x_43469:
[----:B------:R-:W-:Y:S05]  /*10e70*/  BSYNC B0 ;  /* 0x0000000000007941 */ /* 0x000fea0003800000 */
.L_x_43467:
        /* <DEDUP_REMOVED lines=12> */
.L_x_43462:
        /* <DEDUP_REMOVED lines=17> */
.L_x_43473:
[----:B------:R-:W-:Y:S05]  /*11050*/  BSYNC B3 ;  /* 0x0000000000037941 */ /* 0x000fea0003800000 */
.L_x_43472:
        /* <DEDUP_REMOVED lines=18> */
.L_x_43475:
[----:B------:R-:W-:Y:S02]  /*11180*/  ISETP.GE.AND P0, PT, R20, RZ, PT ;  /* 0x000000ff1400720c */ /* 0x000fe40003f06270 */
[----:B------:R-:W-:-:S11]  /*11190*/  MOV R3, 0x3fd774eb ;  /* 0x3fd774eb00037802 */ /* 0x000fd60000000f00 */
[----:B------:R-:W-:-:S04]  /*111a0*/  @P0 FFMA.FTZ R0, R3, 0.93318945169448852539, -R0 ;  /* 0x3f6ee58103000823 */ /* 0x000fc80000010800 */
[----:B------:R-:W-:-:S07]  /*111b0*/  @!P0 FFMA.FTZ R0, R3, 0.93318945169448852539, R0 ;  /* 0x3f6ee58103008823 */ /* 0x000fce0000010000 */
.L_x_43476:
[----:B------:R-:W-:Y:S05]  /*111c0*/  BSYNC B0 ;  /* 0x0000000000007941 */ /* 0x000fea0003800000 */
.L_x_43474:
        /* <DEDUP_REMOVED lines=13> */
.L_x_43471:
        /* <DEDUP_REMOVED lines=25> */
.L_x_43478:
        /* <DEDUP_REMOVED lines=40> */
.L_x_43477:
        /* <DEDUP_REMOVED lines=48> */
.L_x_43480:
[----:B------:R-:W-:Y:S05]  /*119b0*/  BSYNC B0 ;  /* 0x0000000000007941 */ /* 0x000fea0003800000 */
.L_x_43479:
[----:B------:R-:W-:Y:S01]  /*119c0*/  BSSY B3, `(.L_x_43481) ;  /* 0x0000007000037945 */ /* 0x000fe20003800000 */
[----:B------:R-:W-:-:S03]  /*119d0*/  FFMA R0, R5, R4, R2 ;  /* 0x0000000405007223 */ /* 0x000fc60000000002 */
[----:B------:R-:W-:Y:S05]  /*119e0*/  @!P3 BRA `(.L_x_43482) ;  /* 0x000000000010b947 */ /* 0x000fea0003800000 */
[----:B------:R-:W-:Y:S02]  /*119f0*/  MOV R41, R26 ;  /* 0x0000001a00297202 */ /* 0x000fe40000000f00 */
[----:B------:R-:W-:Y:S02]  /*11a00*/  MOV R0, R27 ;  /* 0x0000001b00007202 */ /* 0x000fe40000000f00 */
[----:B------:R-:W-:-:S07]  /*11a10*/  MOV R2, 0x11a30 ;  /* 0x00011a3000027802 */ /* 0x000fce0000000f00 */
[----:B0123--:R-:W-:Y:S05]  /*11a20*/  CALL.REL.NOINC `($__internal_82_$__cuda_sm3x_div_rn_ftz_f32_slowpath) ;  /* 0x000001b000687944 */ /* 0x00ffea0003c00000 */
.L_x_43482:
[----:B------:R-:W-:Y:S05]  /*11a30*/  BSYNC B3 ;  /* 0x0000000000037941 */ /* 0x000fea0003800000 */
.L_x_43481:
        /* <DEDUP_REMOVED lines=18> */
.L_x_43484:
[----:B------:R-:W-:Y:S02]  /*11b60*/  ISETP.GE.AND P0, PT, R20, RZ, PT ;  /* 0x000000ff1400720c */ /* 0x000fe40003f06270 */
[----:B------:R-:W-:-:S11]  /*11b70*/  MOV R3, 0x3fd774eb ;  /* 0x3fd774eb00037802 */ /* 0x000fd60000000f00 */
[----:B------:R-:W-:-:S04]  /*11b80*/  @P0 FFMA.FTZ R0, R3, 0.93318945169448852539, -R0 ;  /* 0x3f6ee58103000823 */ /* 0x000fc80000010800 */
[----:B------:R-:W-:-:S07]  /*11b90*/  @!P0 FFMA.FTZ R0, R3, 0.93318945169448852539, R0 ;  /* 0x3f6ee58103008823 */ /* 0x000fce0000010000 */
.L_x_43485:
[----:B------:R-:W-:Y:S05]  /*11ba0*/  BSYNC B0 ;  /* 0x0000000000007941 */ /* 0x000fea0003800000 */
.L_x_43483:
        /* <DEDUP_REMOVED lines=12> */
.L_x_43461:
        /* <DEDUP_REMOVED lines=13> */
.L_x_43487:
[----:B------:R-:W-:Y:S05]  /*11d40*/  BSYNC B3 ;  /* 0x0000000000037941 */ /* 0x000fea0003800000 */
.L_x_43486:
        /* <DEDUP_REMOVED lines=18> */
.L_x_43489:
[----:B------:R-:W-:Y:S02]  /*11e70*/  ISETP.GE.AND P0, PT, R20, RZ, PT ;  /* 0x000000ff1400720c */ /* 0x000fe40003f06270 */
[----:B------:R-:W-:-:S11]  /*11e80*/  MOV R3, 0x3fd774eb ;  /* 0x3fd774eb00037802 */ /* 0x000fd60000000f00 */
[----:B------:R-:W-:-:S04]  /*11e90*/  @P0 FFMA.FTZ R0, R3, 0.93318945169448852539, -R0 ;  /* 0x3f6ee58103000823 */ /* 0x000fc80000010800 */
[----:B------:R-:W-:-:S07]  /*11ea0*/  @!P0 FFMA.FTZ R0, R3, 0.93318945169448852539, R0 ;  /* 0x3f6ee58103008823 */ /* 0x000fce0000010000 */
.L_x_43490:
[----:B------:R-:W-:Y:S05]  /*11eb0*/  BSYNC B0 ;  /* 0x0000000000007941 */ /* 0x000fea0003800000 */
.L_x_43488:
        /* <DEDUP_REMOVED lines=27> */
.L_x_43460:
        /* <DEDUP_REMOVED lines=39> */
.L_x_43493:
[----:B------:R-:W-:Y:S05]  /*122e0*/  BSYNC B0 ;  /* 0x0000000000007941 */ /* 0x000fea0003800000 */
.L_x_43492:
[----:B------:R-:W-:Y:S01]  /*122f0*/  BSSY B3, `(.L_x_43494) ;  /* 0x0000007000037945 */ /* 0x000fe20003800000 */
[----:B------:R-:W-:-:S03]  /*12300*/  FFMA R0, R3, R4, R2 ;  /* 0x0000000403007223 */ /* 0x000fc60000000002 */
[----:B------:R-:W-:Y:S05]  /*12310*/  @!P0 BRA `(.L_x_43495) ;  /* 0x0000000000108947 */ /* 0x000fea0003800000 */
[----:B------:R-:W-:Y:S01]  /*12320*/  HFMA2.MMA R0, -RZ, RZ, 1.875, 0 ;  /* 0x3f800000ff007435 */ /* 0x000fe200000001ff */
[----:B------:R-:W-:Y:S02]  /*12330*/  MOV R41, R26 ;  /* 0x0000001a00297202 */ /* 0x000fe40000000f00 */
[----:B------:R-:W-:-:S08]  /*12340*/  MOV R2, 0x12360 ;  /* 0x0001236000027802 */ /* 0x000fd00000000f00 */
[----:B-123--:R-:W-:Y:S05]  /*12350*/  CALL.REL.NOINC `($__internal_82_$__cuda_sm3x_div_rn_ftz_f32_slowpath) ;  /* 0x000001a8001c7944 */ /* 0x00efea0003c00000 */
.L_x_43495:
[----:B------:R-:W-:Y:S05]  /*12360*/  BSYNC B3 ;  /* 0x0000000000037941 */ /* 0x000fea0003800000 */
.L_x_43494:
        /* <DEDUP_REMOVED lines=18> */
.L_x_43497:
[----:B------:R-:W-:Y:S02]  /*12490*/  ISETP.GE.AND P0, PT, R20, RZ, PT ;  /* 0x000000ff1400720c */ /* 0x000fe40003f06270 */
[----:B------:R-:W-:-:S11]  /*124a0*/  MOV R3, 0x3fd774eb ;  /* 0x3fd774eb00037802 */ /* 0x000fd60000000f00 */
[----:B------:R-:W-:-:S04]  /*124b0*/  @P0 FFMA.FTZ R0, R3, 0.93318945169448852539, -R0 ;  /* 0x3f6ee58103000823 */ /* 0x000fc80000010800 */
[----:B------:R-:W-:-:S07]  /*124c0*/  @!P0 FFMA.FTZ R0, R3, 0.93318945169448852539, R0 ;  /* 0x3f6ee58103008823 */ /* 0x000fce0000010000 */
.L_x_43498:
[----:B------:R-:W-:Y:S05]  /*124d0*/  BSYNC B0 ;  /* 0x0000000000007941 */ /* 0x000fea0003800000 */
.L_x_43496:
        /* <DEDUP_REMOVED lines=10> */
.L_x_43491:
        /* <DEDUP_REMOVED lines=13> */
.L_x_43500:
[----:B------:R-:W-:Y:S05]  /*12650*/  BSYNC B3 ;  /* 0x0000000000037941 */ /* 0x000fea0003800000 */
.L_x_43499:
        /* <DEDUP_REMOVED lines=18> */
.L_x_43502:
[----:B------:R-:W-:Y:S02]  /*12780*/  ISETP.GE.AND P0, PT, R20, RZ, PT ;  /* 0x000000ff1400720c */ /* 0x000fe40003f06270 */
[----:B------:R-:W-:-:S11]  /*12790*/  MOV R3, 0x3fd774eb ;  /* 0x3fd774eb00037802 */ /* 0x000fd60000000f00 */
[----:B------:R-:W-:-:S04]  /*127a0*/  @P0 FFMA.FTZ R0, R3, 0.93318945169448852539, -R0 ;  /* 0x3f6ee58103000823 */ /* 0x000fc80000010800 */
[----:B------:R-:W-:-:S07]  /*127b0*/  @!P0 FFMA.FTZ R0, R3, 0.93318945169448852539, R0 ;  /* 0x3f6ee58103008823 */ /* 0x000fce0000010000 */
.L_x_43503:
[----:B------:R-:W-:Y:S05]  /*127c0*/  BSYNC B0 ;  /* 0x0000000000007941 */ /* 0x000fea0003800000 */
.L_x_43501:
        /* <DEDUP_REMOVED lines=11> */
.L_x_43459:
        /* <DEDUP_REMOVED lines=34> */
.L_x_43505:
[----:B------:R-:W-:Y:S05]  /*12aa0*/  BSYNC B3 ;  /* 0x0000000000037941 */ /* 0x000fea0003800000 */
.L_x_43504:
        /* <DEDUP_REMOVED lines=18> */
.L_x_43507:
[----:B------:R-:W-:Y:S02]  /*12bd0*/  ISETP.GE.AND P0, PT, R20, RZ, PT ;  /* 0x000000ff1400720c */ /* 0x000fe40003f06270 */
[----:B------:R-:W-:-:S11]  /*12be0*/  MOV R3, 0x3fd774eb ;  /* 0x3fd774eb00037802 */ /* 0x000fd60000000f00 */
[----:B------:R-:W-:-:S04]  /*12bf0*/  @P0 FFMA.FTZ R0, R3, 0.93318945169448852539, -R0 ;  /* 0x3f6ee58103000823 */ /* 0x000fc80000010800 */
[----:B------:R-:W-:-:S07]  /*12c00*/  @!P0 FFMA.FTZ R0, R3, 0.93318945169448852539, R0 ;  /* 0x3f6ee58103008823 */ /* 0x000fce0000010000 */
.L_x_43508:
[----:B------:R-:W-:Y:S05]  /*12c10*/  BSYNC B0 ;  /* 0x0000000000007941 */ /* 0x000fea0003800000 */
.L_x_43506:
        /* <DEDUP_REMOVED lines=11> */
.L_x_43458:
        /* <DEDUP_REMOVED lines=26> */
.L_x_43510:
[----:B------:R-:W-:Y:S05]  /*12e70*/  BSYNC B3 ;  /* 0x0000000000037941 */ /* 0x000fea0003800000 */
.L_x_43509:
        /* <DEDUP_REMOVED lines=18> */
.L_x_43512:
[----:B------:R-:W-:Y:S02]  /*12fa0*/  ISETP.GE.AND P0, PT, R20, RZ, PT ;  /* 0x000000ff1400720c */ /* 0x000fe40003f06270 */
[----:B------:R-:W-:-:S11]  /*12fb0*/  MOV R3, 0x3fd774eb ;  /* 0x3fd774eb00037802 */ /* 0x000fd60000000f00 */
[----:B------:R-:W-:-:S04]  /*12fc0*/  @P0 FFMA.FTZ R0, R3, 0.93318945169448852539, -R0 ;  /* 0x3f6ee58103000823 */ /* 0x000fc80000010800 */
[----:B------:R-:W-:-:S07]  /*12fd0*/  @!P0 FFMA.FTZ R0, R3, 0.93318945169448852539, R0 ;  /* 0x3f6ee58103008823 */ /* 0x000fce0000010000 */
.L_x_43513:
[----:B------:R-:W-:Y:S05]  /*12fe0*/  BSYNC B0 ;  /* 0x0000000000007941 */ /* 0x000fea0003800000 */
.L_x_43511:
        /* <DEDUP_REMOVED lines=12> */
.L_x_43470:
[----:B------:R-:W-:Y:S05]  /*130b0*/  BSYNC B2 ;  /* 0x0000000000027941 */ /* 0x000fea0003800000 */
.L_x_43457:
        /* <DEDUP_REMOVED lines=42> */
.L_x_43517:
        /* <DEDUP_REMOVED lines=10> */
.L_x_43516:
[----:B------:R-:W-:-:S04]  /*13400*/  FMUL.RZ R4, R4, 0.15915493667125701904 ;  /* 0x3e22f98304047820 */ /* 0x000fc8000040c000 */
[----:B------:R4:W0:Y:S08]  /*13410*/  MUFU.SIN R21, R4 ;  /* 0x0000000400157308 */ /* 0x0008300000000400 */
[----:B------:R4:W0:Y:S01]  /*13420*/  MUFU.COS R20, R4 ;  /* 0x0000000400147308 */ /* 0x0008220000000000 */
[----:B------:R-:W-:Y:S05]  /*13430*/  BRA `(.L_x_43518) ;  /* 0x00000000000c7947 */ /* 0x000fea0003800000 */
.L_x_43515:
[----:B------:R-:W-:Y:S01]  /*13440*/  FMUL.FTZ R20, R37, 1.4426950216293334961 ;  /* 0x3fb8aa3b25147820 */ /* 0x000fe20000410000 */
[----:B------:R-:W-:-:S05]  /*13450*/  MOV R21, R4 ;  /* 0x0000000400157202 */ /* 0x000fca0000000f00 */
[----:B------:R-:W4:Y:S02]  /*13460*/  MUFU.EX2 R20, R20 ;  /* 0x0000001400147308 */ /* 0x000f240000000800 */
.L_x_43518:
[----:B------:R-:W-:Y:S05]  /*13470*/  BSYNC B0 ;  /* 0x0000000000007941 */ /* 0x000fea0003800000 */
.L_x_43514:
        /* <DEDUP_REMOVED lines=61> */
.L_x_43526:
[----:B------:R-:W-:Y:S05]  /*13850*/  BSYNC B0 ;  /* 0x0000000000007941 */ /* 0x000fea0003800000 */
.L_x_43525:
[----:B------:R-:W-:Y:S01]  /*13860*/  BSSY B3, `(.L_x_43527) ;  /* 0x0000007000037945 */ /* 0x000fe20003800000 */
[----:B------:R-:W-:-:S03]  /*13870*/  FFMA R0, R7, R4, R2 ;  /* 0x0000000407007223 */ /* 0x000fc60000000002 */
[----:B------:R-:W-:Y:S05]  /*13880*/  @!P0 BRA `(.L_x_43528) ;  /* 0x0000000000108947 */ /* 0x000fea0003800000 */
[----:B------:R-:W-:Y:S02]  /*13890*/  MOV R41, R26 ;  /* 0x0000001a00297202 */ /* 0x000fe40000000f00 */
[----:B------:R-:W-:Y:S02]  /*138a0*/  MOV R0, R27 ;  /* 0x0000001b00007202 */ /* 0x000fe40000000f00 */
[----:B------:R-:W-:-:S07]  /*138b0*/  MOV R2, 0x138d0 ;  /* 0x000138d000027802 */ /* 0x000fce0000000f00 */
[----:B0123--:R-:W-:Y:S05]  /*138c0*/  CALL.REL.NOINC `($__internal_82_$__cuda_sm3x_div_rn_ftz_f32_slowpath) ;  /* 0x0000019000c07944 */ /* 0x00ffea0003c00000 */
.L_x_43528:
[----:B------:R-:W-:Y:S05]  /*138d0*/  BSYNC B3 ;  /* 0x0000000000037941 */ /* 0x000fea0003800000 */
.L_x_43527:
        /* <DEDUP_REMOVED lines=18> */
.L_x_43530:
[----:B------:R-:W-:Y:S02]  /*13a00*/  ISETP.GE.AND P0, PT, R22, RZ, PT ;  /* 0x000000ff1600720c */ /* 0x000fe40003f06270 */
[----:B------:R-:W-:-:S11]  /*13a10*/  MOV R3, 0x3fd774eb ;  /* 0x3fd774eb00037802 */ /* 0x000fd60000000f00 */
[----:B------:R-:W-:-:S04]  /*13a20*/  @P0 FFMA.FTZ R0, R3, 0.93318945169448852539, -R0 ;  /* 0x3f6ee58103000823 */ /* 0x000fc80000010800 */
[----:B------:R-:W-:-:S07]  /*13a30*/  @!P0 FFMA.FTZ R0, R3, 0.93318945169448852539, R0 ;  /* 0x3f6ee58103008823 */ /* 0x000fce0000010000 */
.L_x_43531:
[----:B------:R-:W-:Y:S05]  /*13a40*/  BSYNC B0 ;  /* 0x0000000000007941 */ /* 0x000fea0003800000 */
.L_x_43529:
        /* <DEDUP_REMOVED lines=12> */
.L_x_43524:
        /* <DEDUP_REMOVED lines=17> */
.L_x_43535:
[----:B------:R-:W-:Y:S05]  /*13c20*/  BSYNC B3 ;  /* 0x0000000000037941 */ /* 0x000fea0003800000 */
.L_x_43534:
        /* <DEDUP_REMOVED lines=18> */
.L_x_43537:
[----:B------:R-:W-:Y:S02]  /*13d50*/  ISETP.GE.AND P0, PT, R22, RZ, PT ;  /* 0x000000ff1600720c */ /* 0x000fe40003f06270 */
[----:B------:R-:W-:-:S11]  /*13d60*/  MOV R3, 0x3fd774eb ;  /* 0x3fd774eb00037802 */ /* 0x000fd60000000f00 */
[----:B------:R-:W-:-:S04]  /*13d70*/  @P0 FFMA.FTZ R0, R3, 0.93318945169448852539, -R0 ;  /* 0x3f6ee58103000823 */ /* 0x000fc80000010800 */
[----:B------:R-:W-:-:S07]  /*13d80*/  @!P0 FFMA.FTZ R0, R3, 0.93318945169448852539, R0 ;  /* 0x3f6ee58103008823 */ /* 0x000fce0000010000 */
.L_x_43538:
[----:B------:R-:W-:Y:S05]  /*13d90*/  BSYNC B0 ;  /* 0x0000000000007941 */ /* 0x000fea0003800000 */
.L_x_43536:
        /* <DEDUP_REMOVED lines=13> */
.L_x_43533:
        /* <DEDUP_REMOVED lines=22> */
[----:B------:R-:W-:Y:S01]  /*13fd0*/  FMUL.FTZ R24, R24, R24 ;  /* 0x0000001818187220 */ /* 0x000fe20000410000 */
[C---:B------:R-:W-:Y:S01]  /*13fe0*/  FMUL.FTZ R28, R31.reuse, R34 ;  /* 0x000000221f1c7220 */ /* 0x040fe20000410000 */
[----:B------:R-:W-:-:S07]  /*13ff0*/  FMUL.FTZ R25, R31, R31 ;  /* 0x0000001f1f197220 */ /* 0x000fce0000410000 */
.L_x_43540:
        /* <DEDUP_REMOVED lines=40> */
.L_x_43539:
        /* <DEDUP_REMOVED lines=48> */
.L_x_43542:
[----:B------:R-:W-:Y:S05]  /*14580*/  BSYNC B0 ;  /* 0x0000000000007941 */ /* 0x000fea0003800000 */
.L_x_43541:
[----:B------:R-:W-:Y:S01]  /*14590*/  BSSY B3, `(.L_x_43543) ;  /* 0x0000007000037945 */ /* 0x000fe20003800000 */
[----:B------:R-:W-:-:S03]  /*145a0*/  FFMA R0, R5, R4, R2 ;  /* 0x0000000405007223 */ /* 0x000fc60000000002 */
[----:B------:R-:W-:Y:S05]  /*145b0*/  @!P3 BRA `(.L_x_43544) ;  /* 0x000000000010b947 */ /* 0x000fea0003800000 */
[----:B------:R-:W-:Y:S02]  /*145c0*/  MOV R41, R26 ;  /* 0x0000001a00297202 */ /* 0x000fe40000000f00 */
[----:B------:R-:W-:Y:S02]  /*145d0*/  MOV R0, R27 ;  /* 0x0000001b00007202 */ /* 0x000fe40000000f00 */
[----:B------:R-:W-:-:S07]  /*145e0*/  MOV R2, 0x14600 ;  /* 0x0001460000027802 */ /* 0x000fce0000000f00 */
[----:B0123--:R-:W-:Y:S05]  /*145f0*/  CALL.REL.NOINC `($__internal_82_$__cuda_sm3x_div_rn_ftz_f32_slowpath) ;  /* 0x0000018400747944 */ /* 0x00ffea0003c00000 */
.L_x_43544:
[----:B------:R-:W-:Y:S05]  /*14600*/  BSYNC B3 ;  /* 0x0000000000037941 */ /* 0x000fea0003800000 */
.L_x_43543:
        /* <DEDUP_REMOVED lines=18> */
.L_x_43546:
[----:B------:R-:W-:Y:S02]  /*14730*/  ISETP.GE.AND P0, PT, R22, RZ, PT ;  /* 0x000000ff1600720c */ /* 0x000fe40003f06270 */
[----:B------:R-:W-:-:S11]  /*14740*/  MOV R3, 0x3fd774eb ;  /* 0x3fd774eb00037802 */ /* 0x000fd60000000f00 */
[----:B------:R-:W-:-:S04]  /*14750*/  @P0 FFMA.FTZ R0, R3, 0.93318945169448852539, -R0 ;  /* 0x3f6ee58103000823 */ /* 0x000fc80000010800 */
[----:B------:R-:W-:-:S07]  /*14760*/  @!P0 FFMA.FTZ R0, R3, 0.93318945169448852539, R0 ;  /* 0x3f6ee58103008823 */ /* 0x000fce0000010000 */
.L_x_43547:
[----:B------:R-:W-:Y:S05]  /*14770*/  BSYNC B0 ;  /* 0x0000000000007941 */ /* 0x000fea0003800000 */
.L_x_43545:
        /* <DEDUP_REMOVED lines=12> */
.L_x_43523:
        /* <DEDUP_REMOVED lines=13> */
.L_x_43549:
[----:B------:R-:W-:Y:S05]  /*14910*/  BSYNC B3 ;  /* 0x0000000000037941 */ /* 0x000fea0003800000 */
.L_x_43548:
        /* <DEDUP_REMOVED lines=18> */
.L_x_43551:
[----:B------:R-:W-:Y:S02]  /*14a40*/  ISETP.GE.AND P0, PT, R22, RZ, PT ;  /* 0x000000ff1600720c */ /* 0x000fe40003f06270 */
[----:B------:R-:W-:-:S11]  /*14a50*/  MOV R3, 0x3fd774eb ;  /* 0x3fd774eb00037802 */ /* 0x000fd60000000f00 */
[----:B------:R-:W-:-:S04]  /*14a60*/  @P0 FFMA.FTZ R0, R3, 0.93318945169448852539, -R0 ;  /* 0x3f6ee58103000823 */ /* 0x000fc80000010800 */
[----:B------:R-:W-:-:S07]  /*14a70*/  @!P0 FFMA.FTZ R0, R3, 0.93318945169448852539, R0 ;  /* 0x3f6ee58103008823 */ /* 0x000fce0000010000 */
.L_x_43552:
[----:B------:R-:W-:Y:S05]  /*14a80*/  BSYNC B0 ;  /* 0x0000000000007941 */ /* 0x000fea0003800000 */
.L_x_43550:
        /* <DEDUP_REMOVED lines=27> */
.L_x_43522:
        /* <DEDUP_REMOVED lines=39> */
.L_x_43555:
[----:B------:R-:W-:Y:S05]  /*14eb0*/  BSYNC B0 ;  /* 0x0000000000007941 */ /* 0x000fea0003800000 */
.L_x_43554:
[----:B------:R-:W-:Y:S01]  /*14ec0*/  BSSY B3, `(.L_x_43556) ;  /* 0x0000007000037945 */ /* 0x000fe20003800000 */
[----:B------:R-:W-:-:S03]  /*14ed0*/  FFMA R0, R3, R4, R2 ;  /* 0x0000000403007223 */ /* 0x000fc60000000002 */
[----:B------:R-:W-:Y:S05]  /*14ee0*/  @!P0 BRA `(.L_x_43557) ;  /* 0x0000000000108947 */ /* 0x000fea0003800000 */
[----:B------:R-:W-:Y:S01]  /*14ef0*/  HFMA2.MMA R0, -RZ, RZ, 1.875, 0 ;  /* 0x3f800000ff007435 */ /* 0x000fe200000001ff */
[----:B------:R-:W-:Y:S02]  /*14f00*/  MOV R41, R26 ;  /* 0x0000001a00297202 */ /* 0x000fe40000000f00 */
[----:B------:R-:W-:-:S08]  /*14f10*/  MOV R2, 0x14f30 ;  /* 0x00014f3000027802 */ /* 0x000fd00000000f00 */
[----:B-123--:R-:W-:Y:S05]  /*14f20*/  CALL.REL.NOINC `($__internal_82_$__cuda_sm3x_div_rn_ftz_f32_slowpath) ;  /* 0x0000017c00287944 */ /* 0x00efea0003c00000 */
.L_x_43557:
[----:B------:R-:W-:Y:S05]  /*14f30*/  BSYNC B3 ;  /* 0x0000000000037941 */ /* 0x000fea0003800000 */
.L_x_43556:
        /* <DEDUP_REMOVED lines=18> */
.L_x_43559:
[----:B------:R-:W-:Y:S02]  /*15060*/  ISETP.GE.AND P0, PT, R22, RZ, PT ;  /* 0x000000ff1600720c */ /* 0x000fe40003f06270 */
[----:B------:R-:W-:-:S11]  /*15070*/  MOV R3, 0x3fd774eb ;  /* 0x3fd774eb00037802 */ /* 0x000fd60000000f00 */
[----:B------:R-:W-:-:S04]  /*15080*/  @P0 FFMA.FTZ R0, R3, 0.93318945169448852539, -R0 ;  /* 0x3f6ee58103000823 */ /* 0x000fc80000010800 */
[----:B------:R-:W-:-:S07]  /*15090*/  @!P0 FFMA.FTZ R0, R3, 0.93318945169448852539, R0 ;  /* 0x3f6ee58103008823 */ /* 0x000fce0000010000 */
.L_x_43560:
[----:B------:R-:W-:Y:S05]  /*150a0*/  BSYNC B0 ;  /* 0x0000000000007941 */ /* 0x000fea0003800000 */
.L_x_43558:
        /* <DEDUP_REMOVED lines=10> */
.L_x_43553:
        /* <DEDUP_REMOVED lines=13> */
.L_x_43562:
[----:B------:R-:W-:Y:S05]  /*15220*/  BSYNC B3 ;  /* 0x0000000000037941 */ /* 0x000fea0003800000 */
.L_x_43561:
        /* <DEDUP_REMOVED lines=18> */
.L_x_43564:
[----:B------:R-:W-:Y:S02]  /*15350*/  ISETP.GE.AND P0, PT, R22, RZ, PT ;  /* 0x000000ff1600720c */ /* 0x000fe40003f06270 */
[----:B------:R-:W-:-:S11]  /*15360*/  MOV R3, 0x3fd774eb ;  /* 0x3fd774eb00037802 */ /* 0x000fd60000000f00 */
[----:B------:R-:W-:-:S04]  /*15370*/  @P0 FFMA.FTZ R0, R3, 0.93318945169448852539, -R0 ;  /* 0x3f6ee58103000823 */ /* 0x000fc80000010800 */
[----:B------:R-:W-:-:S07]  /*15380*/  @!P0 FFMA.FTZ R0, R3, 0.93318945169448852539, R0 ;  /* 0x3f6ee58103008823 */ /* 0x000fce0000010000 */
.L_x_43565:
[----:B------:R-:W-:Y:S05]  /*15390*/  BSYNC B0 ;  /* 0x0000000000007941 */ /* 0x000fea0003800000 */
.L_x_43563:
        /* <DEDUP_REMOVED lines=11> */
.L_x_43521:
        /* <DEDUP_REMOVED lines=34> */
.L_x_43567:
[----:B------:R-:W-:Y:S05]  /*15670*/  BSYNC B3 ;  /* 0x0000000000037941 */ /* 0x000fea0003800000 */
.L_x_43566:
        /* <DEDUP_REMOVED lines=18> */
.L_x_43569:
[----:B------:R-:W-:Y:S02]  /*157a0*/  ISETP.GE.AND P0, PT, R22, RZ, PT ;  /* 0x000000ff1600720c */ /* 0x000fe40003f06270 */
[----:B------:R-:W-:-:S11]  /*157b0*/  MOV R3, 0x3fd774eb ;  /* 0x3fd774eb00037802 */ /* 0x000fd60000000f00 */
[----:B------:R-:W-:-:S04]  /*157c0*/  @P0 FFMA.FTZ R0, R3, 0.93318945169448852539, -R0 ;  /* 0x3f6ee58103000823 */ /* 0x000fc80000010800 */
[----:B------:R-:W-:-:S07]  /*157d0*/  @!P0 FFMA.FTZ R0, R3, 0.93318945169448852539, R0 ;  /* 0x3f6ee58103008823 */ /* 0x000fce0000010000 */
.L_x_43570:
[----:B------:R-:W-:Y:S05]  /*157e0*/  BSYNC B0 ;  /* 0x0000000000007941 */ /* 0x000fea0003800000 */
.L_x_43568:
        /* <DEDUP_REMOVED lines=11> */
.L_x_43520:
        /* <DEDUP_REMOVED lines=26> */
.L_x_43572:
[----:B------:R-:W-:Y:S05]  /*15a40*/  BSYNC B3 ;  /* 0x0000000000037941 */ /* 0x000fea0003800000 */
.L_x_43571:
        /* <DEDUP_REMOVED lines=18> */
.L_x_43574:
[----:B------:R-:W-:Y:S02]  /*15b70*/  ISETP.GE.AND P0, PT, R22, RZ, PT ;  /* 0x000000ff1600720c */ /* 0x000fe40003f06270 */
[----:B------:R-:W-:-:S11]  /*15b80*/  MOV R3, 0x3fd774eb ;  /* 0x3fd774eb00037802 */ /* 0x000fd60000000f00 */
[----:B------:R-:W-:-:S04]  /*15b90*/  @P0 FFMA.FTZ R0, R3, 0.93318945169448852539, -R0 ;  /* 0x3f6ee58103000823 */ /* 0x000fc80000010800 */
[----:B------:R-:W-:-:S07]  /*15ba0*/  @!P0 FFMA.FTZ R0, R3, 0.93318945169448852539, R0 ;  /* 0x3f6ee58103008823 */ /* 0x000fce0000010000 */
.L_x_43575:
[----:B------:R-:W-:Y:S05]  /*15bb0*/  BSYNC B0 ;  /* 0x0000000000007941 */ /* 0x000fea0003800000 */
.L_x_43573:
        /* <DEDUP_REMOVED lines=12> */
.L_x_43532:
[----:B------:R-:W-:Y:S05]  /*15c80*/  BSYNC B2 ;  /* 0x0000000000027941 */ /* 0x000fea0003800000 */
.L_x_43519:
        /* <DEDUP_REMOVED lines=42> */
.L_x_43579:
        /* <DEDUP_REMOVED lines=10> */
.L_x_43578:
[----:B------:R-:W-:-:S04]  /*15fd0*/  FMUL.RZ R4, R4, 0.15915493667125701904 ;  /* 0x3e22f98304047820 */ /* 0x000fc8000040c000 */
[----:B------:R4:W0:Y:S08]  /*15fe0*/  MUFU.SIN R23, R4 ;  /* 0x0000000400177308 */ /* 0x0008300000000400 */
[----:B------:R4:W0:Y:S01]  /*15ff0*/  MUFU.COS R22, R4 ;  /* 0x0000000400167308 */ /* 0x0008220000000000 */
[----:B------:R-:W-:Y:S05]  /*16000*/  BRA `(.L_x_43580) ;  /* 0x00000000000c7947 */ /* 0x000fea0003800000 */
.L_x_43577:
[----:B------:R-:W-:Y:S01]  /*16010*/  FMUL.FTZ R22, R39, 1.4426950216293334961 ;  /* 0x3fb8aa3b27167820 */ /* 0x000fe20000410000 */
[----:B------:R-:W-:-:S05]  /*16020*/  MOV R23, R4 ;  /* 0x0000000400177202 */ /* 0x000fca0000000f00 */
[----:B------:R-:W4:Y:S02]  /*16030*/  MUFU.EX2 R22, R22 ;  /* 0x0000001600167308 */ /* 0x000f240000000800 */
.L_x_43580:
[----:B------:R-:W-:Y:S05]  /*16040*/  BSYNC B0 ;  /* 0x0000000000007941 */ /* 0x000fea0003800000 */
.L_x_43576:
        /* <DEDUP_REMOVED lines=10> */
.L_x_43084:
        /* <DEDUP_REMOVED lines=152> */
.L_x_43590:
[----:B------:R-:W-:Y:S05]  /*16a70*/  BSYNC B0 ;  /* 0x0000000000007941 */ /* 0x000fea0003800000 */
.L_x_43589:
[----:B------:R-:W-:Y:S01]  /*16a80*/  BSSY B4, `(.L_x_43591) ;  /* 0x0000007000047945 */ /* 0x000fe20003800000 */
[----:B------:R-:W-:-:S03]  /*16a90*/  FFMA R0, R4, R6, R5 ;  /* 0x0000000604007223 */ /* 0x000fc60000000005 */
[----:B------:R-:W-:Y:S05]  /*16aa0*/  @!P0 BRA `(.L_x_43592) ;  /* 0x0000000000108947 */ /* 0x000fea0003800000 */
[----:B------:R-:W-:Y:S02]  /*16ab0*/  MOV R41, R45 ;  /* 0x0000002d00297202 */ /* 0x000fe40000000f00 */
[----:B------:R-:W-:Y:S02]  /*16ac0*/  MOV R0, R46 ;  /* 0x0000002e00007202 */ /* 0x000fe40000000f00 */
[----:B------:R-:W-:-:S07]  /*16ad0*/  MOV R2, 0x16af0 ;  /* 0x00016af000027802 */ /* 0x000fce0000000f00 */
[----:B------:R-:W-:Y:S05]  /*16ae0*/  CALL.REL.NOINC `($__internal_82_$__cuda_sm3x_div_rn_ftz_f32_slowpath) ;  /* 0x0000016000387944 */ /* 0x000fea0003c00000 */
.L_x_43592:
[----:B------:R-:W-:Y:S05]  /*16af0*/  BSYNC B4 ;  /* 0x0000000000047941 */ /* 0x000fea0003800000 */
.L_x_43591:
        /* <DEDUP_REMOVED lines=18> */
.L_x_43594:
[----:B------:R-:W-:Y:S02]  /*16c20*/  ISETP.GE.AND P0, PT, R12, RZ, PT ;  /* 0x000000ff0c00720c */ /* 0x000fe40003f06270 */
[----:B------:R-:W-:-:S11]  /*16c30*/  MOV R3, 0x3fd774eb ;  /* 0x3fd774eb00037802 */ /* 0x000fd60000000f00 */
[----:B------:R-:W-:-:S04]  /*16c40*/  @P0 FFMA.FTZ R0, R3, 0.93318945169448852539, -R0 ;  /* 0x3f6ee58103000823 */ /* 0x000fc80000010800 */
[----:B------:R-:W-:-:S07]  /*16c50*/  @!P0 FFMA.FTZ R0, R3, 0.93318945169448852539, R0 ;  /* 0x3f6ee58103008823 */ /* 0x000fce0000010000 */
.L_x_43595:
[----:B------:R-:W-:Y:S05]  /*16c60*/  BSYNC B0 ;  /* 0x0000000000007941 */ /* 0x000fea0003800000 */
.L_x_43593:
        /* <DEDUP_REMOVED lines=12> */
.L_x_43588:
        /* <DEDUP_REMOVED lines=16> */
[----:B------:R-:W-:Y:S05]  /*16e30*/  CALL.REL.NOINC `($__internal_82_$__cuda_sm3x_div_rn_ftz_f32_slowpath) ;  /* 0x0000015c00647944 */ /* 0x000fea0003c00000 */
.L_x_43599:
[----:B------:R-:W-:Y:S05]  /*16e40*/  BSYNC B4 ;  /* 0x0000000000047941 */ /* 0x000fea0003800000 */
.L_x_43598:
        /* <DEDUP_REMOVED lines=18> */
.L_x_43601:
[----:B------:R-:W-:Y:S02]  /*16f70*/  ISETP.GE.AND P0, PT, R12, RZ, PT ;  /* 0x000000ff0c00720c */ /* 0x000fe40003f06270 */
[----:B------:R-:W-:-:S11]  /*16f80*/  MOV R3, 0x3fd774eb ;  /* 0x3fd774eb00037802 */ /* 0x000fd60000000f00 */
[----:B------:R-:W-:-:S04]  /*16f90*/  @P0 FFMA.FTZ R0, R3, 0.93318945169448852539, -R0 ;  /* 0x3f6ee58103000823 */ /* 0x000fc80000010800 */
[----:B------:R-:W-:-:S07]  /*16fa0*/  @!P0 FFMA.FTZ R0, R3, 0.93318945169448852539, R0 ;  /* 0x3f6ee58103008823 */ /* 0x000fce0000010000 */
.L_x_43602:
[----:B------:R-:W-:Y:S05]  /*16fb0*/  BSYNC B0 ;  /* 0x0000000000007941 */ /* 0x000fea0003800000 */
.L_x_43600:
        /* <DEDUP_REMOVED lines=13> */
.L_x_43597:
        /* <DEDUP_REMOVED lines=25> */
.L_x_43604:
        /* <DEDUP_REMOVED lines=40> */
.L_x_43603:
        /* <DEDUP_REMOVED lines=51> */
.L_x_43606:
[----:B------:R-:W-:Y:S05]  /*177d0*/  BSYNC B0 ;  /* 0x0000000000007941 */ /* 0x000fea0003800000 */
.L_x_43605:
[----:B------:R-:W-:Y:S01]  /*177e0*/  BSSY B4, `(.L_x_43607) ;  /* 0x0000006000047945 */ /* 0x000fe20003800000 */
[----:B------:R-:W-:-:S03]  /*177f0*/  FFMA R0, R5, R4, R2 ;  /* 0x0000000405007223 */ /* 0x000fc60000000002 */
[----:B------:R-:W-:Y:S05]  /*17800*/  @!P0 BRA `(.L_x_43608) ;  /* 0x00000000000c8947 */ /* 0x000fea0003800000 */
[----:B------:R-:W-:Y:S02]  /*17810*/  MOV R0, R46 ;  /* 0x0000002e00007202 */ /* 0x000fe40000000f00 */
[----:B------:R-:W-:-:S07]  /*17820*/  MOV R2, 0x17840 ;  /* 0x0001784000027802 */ /* 0x000fce0000000f00 */
[----:B------:R-:W-:Y:S05]  /*17830*/  CALL.REL.NOINC `($__internal_82_$__cuda_sm3x_div_rn_ftz_f32_slowpath) ;  /* 0x0000015000e47944 */ /* 0x000fea0003c00000 */
.L_x_43608:
[----:B------:R-:W-:Y:S05]  /*17840*/  BSYNC B4 ;  /* 0x0000000000047941 */ /* 0x000fea0003800000 */
.L_x_43607:
        /* <DEDUP_REMOVED lines=18> */
.L_x_43610:
[----:B------:R-:W-:Y:S02]  /*17970*/  ISETP.GE.AND P0, PT, R12, RZ, PT ;  /* 0x000000ff0c00720c */ /* 0x000fe40003f06270 */
[----:B------:R-:W-:-:S11]  /*17980*/  MOV R3, 0x3fd774eb ;  /* 0x3fd774eb00037802 */ /* 0x000fd60000000f00 */
[----:B------:R-:W-:-:S04]  /*17990*/  @P0 FFMA.FTZ R0, R3, 0.93318945169448852539, -R0 ;  /* 0x3f6ee58103000823 */ /* 0x000fc80000010800 */
[----:B------:R-:W-:-:S07]  /*179a0*/  @!P0 FFMA.FTZ R0, R3, 0.93318945169448852539, R0 ;  /* 0x3f6ee58103008823 */ /* 0x000fce0000010000 */
.L_x_43611:
[----:B------:R-:W-:Y:S05]  /*179b0*/  BSYNC B0 ;  /* 0x0000000000007941 */ /* 0x000fea0003800000 */
.L_x_43609:
        /* <DEDUP_REMOVED lines=12> */
.L_x_43587:
        /* <DEDUP_REMOVED lines=13> */
.L_x_43613:
[----:B------:R-:W-:Y:S05]  /*17b50*/  BSYNC B4 ;  /* 0x0000000000047941 */ /* 0x000fea0003800000 */
.L_x_43612:
        /* <DEDUP_REMOVED lines=18> */
.L_x_43615:
[----:B------:R-:W-:Y:S02]  /*17c80*/  ISETP.GE.AND P0, PT, R12, RZ, PT ;  /* 0x000000ff0c00720c */ /* 0x000fe40003f06270 */
[----:B------:R-:W-:-:S11]  /*17c90*/  MOV R3, 0x3fd774eb ;  /* 0x3fd774eb00037802 */ /* 0x000fd60000000f00 */
[----:B------:R-:W-:-:S04]  /*17ca0*/  @P0 FFMA.FTZ R0, R3, 0.93318945169448852539, -R0 ;  /* 0x3f6ee58103000823 */ /* 0x000fc80000010800 */
[----:B------:R-:W-:-:S07]  /*17cb0*/  @!P0 FFMA.FTZ R0, R3, 0.93318945169448852539, R0 ;  /* 0x3f6ee58103008823 */ /* 0x000fce0000010000 */
.L_x_43616:
[----:B------:R-:W-:Y:S05]  /*17cc0*/  BSYNC B0 ;  /* 0x0000000000007941 */ /* 0x000fea0003800000 */
.L_x_43614:
        /* <DEDUP_REMOVED lines=27> */
.L_x_43586:
        /* <DEDUP_REMOVED lines=39> */
.L_x_43619:
[----:B------:R-:W-:Y:S05]  /*180f0*/  BSYNC B0 ;  /* 0x0000000000007941 */ /* 0x000fea0003800000 */
.L_x_43618:
[----:B------:R-:W-:Y:S01]  /*18100*/  BSSY B4, `(.L_x_43620) ;  /* 0x0000007000047945 */ /* 0x000fe20003800000 */
[----:B------:R-:W-:-:S03]  /*18110*/  FFMA R0, R7, R5, R4 ;  /* 0x0000000507007223 */ /* 0x000fc60000000004 */
[----:B------:R-:W-:Y:S05]  /*18120*/  @!P0 BRA `(.L_x_43621) ;  /* 0x0000000000108947 */ /* 0x000fea0003800000 */
[----:B------:R-:W-:Y:S01]  /*18130*/  HFMA2.MMA R0, -RZ, RZ, 1.875, 0 ;  /* 0x3f800000ff007435 */ /* 0x000fe200000001ff */
[----:B------:R-:W-:Y:S02]  /*18140*/  MOV R41, R45 ;  /* 0x0000002d00297202 */ /* 0x000fe40000000f00 */
[----:B------:R-:W-:-:S08]  /*18150*/  MOV R2, 0x18170 ;  /* 0x0001817000027802 */ /* 0x000fd00000000f00 */
[----:B------:R-:W-:Y:S05]  /*18160*/  CALL.REL.NOINC `($__internal_82_$__cuda_sm3x_div_rn_ftz_f32_slowpath) ;  /* 0x0000014800987944 */ /* 0x000fea0003c00000 */
.L_x_43621:
[----:B------:R-:W-:Y:S05]  /*18170*/  BSYNC B4 ;  /* 0x0000000000047941 */ /* 0x000fea0003800000 */
.L_x_43620:
        /* <DEDUP_REMOVED lines=18> */
.L_x_43623:
[----:B------:R-:W-:Y:S02]  /*182a0*/  ISETP.GE.AND P0, PT, R12, RZ, PT ;  /* 0x000000ff0c00720c */ /* 0x000fe40003f06270 */
[----:B------:R-:W-:-:S11]  /*182b0*/  MOV R3, 0x3fd774eb ;  /* 0x3fd774eb00037802 */ /* 0x000fd60000000f00 */
[----:B------:R-:W-:-:S04]  /*182c0*/  @P0 FFMA.FTZ R0, R3, 0.93318945169448852539, -R0 ;  /* 0x3f6ee58103000823 */ /* 0x000fc80000010800 */
[----:B------:R-:W-:-:S07]  /*182d0*/  @!P0 FFMA.FTZ R0, R3, 0.93318945169448852539, R0 ;  /* 0x3f6ee58103008823 */ /* 0x000fce0000010000 */
.L_x_43624:
[----:B------:R-:W-:Y:S05]  /*182e0*/  BSYNC B0 ;  /* 0x0000000000007941 */ /* 0x000fea0003800000 */
.L_x_43622:
        /* <DEDUP_REMOVED lines=10> */
.L_x_43617:
        /* <DEDUP_REMOVED lines=12> */
[----:B------:R-:W-:Y:S05]  /*18450*/  CALL.REL.NOINC `($__internal_82_$__cuda_sm3x_div_rn_ftz_f32_slowpath) ;  /* 0x0000014400dc7944 */ /* 0x000fea0003c00000 */
.L_x_43626:
[----:B------:R-:W-:Y:S05]  /*18460*/  BSYNC B4 ;  /* 0x0000000000047941 */ /* 0x000fea0003800000 */
.L_x_43625:
        /* <DEDUP_REMOVED lines=18> */
.L_x_43628:
[----:B------:R-:W-:Y:S02]  /*18590*/  ISETP.GE.AND P0, PT, R12, RZ, PT ;  /* 0x000000ff0c00720c */ /* 0x000fe40003f06270 */
[----:B------:R-:W-:-:S11]  /*185a0*/  MOV R3, 0x3fd774eb ;  /* 0x3fd774eb00037802 */ /* 0x000fd60000000f00 */
[----:B------:R-:W-:-:S04]  /*185b0*/  @P0 FFMA.FTZ R0, R3, 0.93318945169448852539, -R0 ;  /* 0x3f6ee58103000823 */ /* 0x000fc80000010800 */
[----:B------:R-:W-:-:S07]  /*185c0*/  @!P0 FFMA.FTZ R0, R3, 0.93318945169448852539, R0 ;  /* 0x3f6ee58103008823 */ /* 0x000fce0000010000 */
.L_x_43629:
[----:B------:R-:W-:Y:S05]  /*185d0*/  BSYNC B0 ;  /* 0x0000000000007941 */ /* 0x000fea0003800000 */
.L_x_43627:
        /* <DEDUP_REMOVED lines=11> */
.L_x_43585:
        /* <DEDUP_REMOVED lines=33> */
[----:B------:R-:W-:Y:S05]  /*188a0*/  CALL.REL.NOINC `($__internal_82_$__cuda_sm3x_div_rn_ftz_f32_slowpath) ;  /* 0x0000014000c87944 */ /* 0x000fea0003c00000 */
.L_x_43631:
[----:B------:R-:W-:Y:S05]  /*188b0*/  BSYNC B4 ;  /* 0x0000000000047941 */ /* 0x000fea0003800000 */
.L_x_43630:
        /* <DEDUP_REMOVED lines=18> */
.L_x_43633:
[----:B------:R-:W-:Y:S02]  /*189e0*/  ISETP.GE.AND P0, PT, R12, RZ, PT ;  /* 0x000000ff0c00720c */ /* 0x000fe40003f06270 */
[----:B------:R-:W-:-:S11]  /*189f0*/  MOV R3, 0x3fd774eb ;  /* 0x3fd774eb00037802 */ /* 0x000fd60000000f00 */
[----:B------:R-:W-:-:S04]  /*18a00*/  @P0 FFMA.FTZ R0, R3, 0.93318945169448852539, -R0 ;  /* 0x3f6ee58103000823 */ /* 0x000fc80000010800 */
[----:B------:R-:W-:-:S07]  /*18a10*/  @!P0 FFMA.FTZ R0, R3, 0.93318945169448852539, R0 ;  /* 0x3f6ee58103008823 */ /* 0x000fce0000010000 */
.L_x_43634:
[----:B------:R-:W-:Y:S05]  /*18a20*/  BSYNC B0 ;  /* 0x0000000000007941 */ /* 0x000fea0003800000 */
.L_x_43632:
        /* <DEDUP_REMOVED lines=11> */
.L_x_43584:
        /* <DEDUP_REMOVED lines=25> */
[----:B------:R-:W-:Y:S05]  /*18c70*/  CALL.REL.NOINC `($__internal_82_$__cuda_sm3x_div_rn_ftz_f32_slowpath) ;  /* 0x0000013c00d47944 */ /* 0x000fea0003c00000 */
.L_x_43636:
[----:B------:R-:W-:Y:S05]  /*18c80*/  BSYNC B4 ;  /* 0x0000000000047941 */ /* 0x000fea0003800000 */
.L_x_43635:
        /* <DEDUP_REMOVED lines=18> */
.L_x_43638:
[----:B------:R-:W-:Y:S02]  /*18db0*/  ISETP.GE.AND P0, PT, R12, RZ, PT ;  /* 0x000000ff0c00720c */ /* 0x000fe40003f06270 */
[----:B------:R-:W-:-:S11]  /*18dc0*/  MOV R3, 0x3fd774eb ;  /* 0x3fd774eb00037802 */ /* 0x000fd60000000f00 */
[----:B------:R-:W-:-:S04]  /*18dd0*/  @P0 FFMA.FTZ R0, R3, 0.93318945169448852539, -R0 ;  /* 0x3f6ee58103000823 */ /* 0x000fc80000010800 */
[----:B------:R-:W-:-:S07]  /*18de0*/  @!P0 FFMA.FTZ R0, R3, 0.93318945169448852539, R0 ;  /* 0x3f6ee58103008823 */ /* 0x000fce0000010000 */
.L_x_43639:
[----:B------:R-:W-:Y:S05]  /*18df0*/  BSYNC B0 ;  /* 0x0000000000007941 */ /* 0x000fea0003800000 */
.L_x_43637:
        /* <DEDUP_REMOVED lines=12> */
.L_x_43596:
[----:B------:R-:W-:Y:S05]  /*18ec0*/  BSYNC B2 ;  /* 0x0000000000027941 */ /* 0x000fea0003800000 */
.L_x_43583:
        /* <DEDUP_REMOVED lines=41> */
.L_x_43642:
        /* <DEDUP_REMOVED lines=10> */
.L_x_43641:
[----:B------:R-:W-:-:S04]  /*19200*/  FMUL.RZ R4, R4, 0.15915493667125701904 ;  /* 0x3e22f98304047820 */ /* 0x000fc8000040c000 */
[----:B------:R2:W3:Y:S08]  /*19210*/  MUFU.SIN R43, R4 ;  /* 0x00000004002b7308 */ /* 0x0004f00000000400 */
[----:B------:R2:W4:Y:S01]  /*19220*/  MUFU.COS R42, R4 ;  /* 0x00000004002a7308 */ /* 0x0005220000000000 */
[----:B------:R-:W-:Y:S05]  /*19230*/  BRA `(.L_x_43582) ;  /* 0x00000000000c7947 */ /* 0x000fea0003800000 */
.L_x_43640:
[----:B------:R-:W-:Y:S01]  /*19240*/  FMUL.FTZ R15, R15, 1.4426950216293334961 ;  /* 0x3fb8aa3b0f0f7820 */ /* 0x000fe20000410000 */
[----:B------:R-:W-:-:S03]  /*19250*/  MOV R43, R4 ;  /* 0x00000004002b7202 */ /* 0x000fc60000000f00 */
[----:B------:R0:W1:Y:S04]  /*19260*/  MUFU.EX2 R42, R15 ;  /* 0x0000000f002a7308 */ /* 0x0000680000000800 */
.L_x_43582:
[----:B------:R-:W-:Y:S05]  /*19270*/  BSYNC B3 ;  /* 0x0000000000037941 */ /* 0x000fea0003800000 */
.L_x_43581:
        /* <DEDUP_REMOVED lines=67> */
.L_x_43652:
[----:B------:R-:W-:Y:S05]  /*196b0*/  BSYNC B0 ;  /* 0x0000000000007941 */ /* 0x000fea0003800000 */
.L_x_43651:
[----:B------:R-:W-:Y:S01]  /*196c0*/  BSSY B4, `(.L_x_43653) ;  /* 0x0000007000047945 */ /* 0x000fe20003800000 */
[----:B------:R-:W-:-:S03]  /*196d0*/  FFMA R0, R7, R5, R4 ;  /* 0x0000000507007223 */ /* 0x000fc60000000004 */
[----:B------:R-:W-:Y:S05]  /*196e0*/  @!P0 BRA `(.L_x_43654) ;  /* 0x0000000000108947 */ /* 0x000fea0003800000 */
[----:B------:R-:W-:Y:S02]  /*196f0*/  MOV R41, R14 ;  /* 0x0000000e00297202 */ /* 0x000fe40000000f00 */
[----:B------:R-:W-:Y:S02]  /*19700*/  MOV R0, R15 ;  /* 0x0000000f00007202 */ /* 0x000fe40000000f00 */
[----:B------:R-:W-:-:S07]  /*19710*/  MOV R2, 0x19730 ;  /* 0x0001973000027802 */ /* 0x000fce0000000f00 */
[----:B-1-34-:R-:W-:Y:S05]  /*19720*/  CALL.REL.NOINC `($__internal_82_$__cuda_sm3x_div_rn_ftz_f32_slowpath) ;  /* 0x0000013400287944 */ /* 0x01afea0003c00000 */
.L_x_43654:
[----:B------:R-:W-:Y:S05]  /*19730*/  BSYNC B4 ;  /* 0x0000000000047941 */ /* 0x000fea0003800000 */
.L_x_43653:
        /* <DEDUP_REMOVED lines=18> */
.L_x_43656:
[----:B------:R-:W-:Y:S02]  /*19860*/  ISETP.GE.AND P0, PT, R8, RZ, PT ;  /* 0x000000ff0800720c */ /* 0x000fe40003f06270 */
[----:B------:R-:W-:-:S11]  /*19870*/  MOV R3, 0x3fd774eb ;  /* 0x3fd774eb00037802 */ /* 0x000fd60000000f00 */
[----:B------:R-:W-:-:S04]  /*19880*/  @P0 FFMA.FTZ R0, R3, 0.93318945169448852539, -R0 ;  /* 0x3f6ee58103000823 */ /* 0x000fc80000010800 */
[----:B------:R-:W-:-:S07]  /*19890*/  @!P0 FFMA.FTZ R0, R3, 0.93318945169448852539, R0 ;  /* 0x3f6ee58103008823 */ /* 0x000fce0000010000 */
.L_x_43657:
[----:B------:R-:W-:Y:S05]  /*198a0*/  BSYNC B0 ;  /* 0x0000000000007941 */ /* 0x000fea0003800000 */
.L_x_43655:
        /* <DEDUP_REMOVED lines=12> */
.L_x_43650:
        /* <DEDUP_REMOVED lines=16> */
[----:B-1234-:R-:W-:Y:S05]  /*19a70*/  CALL.REL.NOINC `($__internal_82_$__cuda_sm3x_div_rn_ftz_f32_slowpath) ;  /* 0x0000013000547944 */ /* 0x01efea0003c00000 */
.L_x_43661:
[----:B------:R-:W-:Y:S05]  /*19a80*/  BSYNC B4 ;  /* 0x0000000000047941 */ /* 0x000fea0003800000 */
.L_x_43660:
        /* <DEDUP_REMOVED lines=18> */
.L_x_43663:
[----:B------:R-:W-:Y:S02]  /*19bb0*/  ISETP.GE.AND P0, PT, R8, RZ, PT ;  /* 0x000000ff0800720c */ /* 0x000fe40003f06270 */
[----:B------:R-:W-:-:S11]  /*19bc0*/  MOV R3, 0x3fd774eb ;  /* 0x3fd774eb00037802 */ /* 0x000fd60000000f00 */
[----:B------:R-:W-:-:S04]  /*19bd0*/  @P0 FFMA.FTZ R0, R3, 0.93318945169448852539, -R0 ;  /* 0x3f6ee58103000823 */ /* 0x000fc80000010800 */
[----:B------:R-:W-:-:S07]  /*19be0*/  @!P0 FFMA.FTZ R0, R3, 0.93318945169448852539, R0 ;  /* 0x3f6ee58103008823 */ /* 0x000fce0000010000 */
.L_x_43664:
[----:B------:R-:W-:Y:S05]  /*19bf0*/  BSYNC B0 ;  /* 0x0000000000007941 */ /* 0x000fea0003800000 */
.L_x_43662:
        /* <DEDUP_REMOVED lines=13> */
.L_x_43659:
        /* <DEDUP_REMOVED lines=25> */
.L_x_43666:
        /* <DEDUP_REMOVED lines=41> */
.L_x_43665:
        /* <DEDUP_REMOVED lines=51> */
.L_x_43668:
[----:B------:R-:W-:Y:S05]  /*1a420*/  BSYNC B0 ;  /* 0x0000000000007941 */ /* 0x000fea0003800000 */
.L_x_43667:
[----:B------:R-:W-:Y:S01]  /*1a430*/  BSSY B4, `(.L_x_43669) ;  /* 0x0000006000047945 */ /* 0x000fe20003800000 */
[----:B------:R-:W-:-:S03]  /*1a440*/  FFMA R0, R5, R6, R4 ;  /* 0x0000000605007223 */ /* 0x000fc60000000004 */
[----:B------:R-:W-:Y:S05]  /*1a450*/  @!P0 BRA `(.L_x_43670) ;  /* 0x00000000000c8947 */ /* 0x000fea0003800000 */
[----:B------:R-:W-:Y:S02]  /*1a460*/  MOV R0, R15 ;  /* 0x0000000f00007202 */ /* 0x000fe40000000f00 */
[----:B------:R-:W-:-:S07]  /*1a470*/  MOV R2, 0x1a490 ;  /* 0x0001a49000027802 */ /* 0x000fce0000000f00 */
[----:B-1-34-:R-:W-:Y:S05]  /*1a480*/  CALL.REL.NOINC `($__internal_82_$__cuda_sm3x_div_rn_ftz_f32_slowpath) ;  /* 0x0000012400d07944 */ /* 0x01afea0003c00000 */
.L_x_43670:
[----:B------:R-:W-:Y:S05]  /*1a490*/  BSYNC B4 ;  /* 0x0000000000047941 */ /* 0x000fea0003800000 */
.L_x_43669:
        /* <DEDUP_REMOVED lines=18> */
.L_x_43672:
[----:B------:R-:W-:Y:S02]  /*1a5c0*/  ISETP.GE.AND P0, PT, R8, RZ, PT ;  /* 0x000000ff0800720c */ /* 0x000fe40003f06270 */
[----:B------:R-:W-:-:S11]  /*1a5d0*/  MOV R3, 0x3fd774eb ;  /* 0x3fd774eb00037802 */ /* 0x000fd60000000f00 */
[----:B------:R-:W-:-:S04]  /*1a5e0*/  @P0 FFMA.FTZ R0, R3, 0.93318945169448852539, -R0 ;  /* 0x3f6ee58103000823 */ /* 0x000fc80000010800 */
[----:B------:R-:W-:-:S07]  /*1a5f0*/  @!P0 FFMA.FTZ R0, R3, 0.93318945169448852539, R0 ;  /* 0x3f6ee58103008823 */ /* 0x000fce0000010000 */
.L_x_43673:
[----:B------:R-:W-:Y:S05]  /*1a600*/  BSYNC B0 ;  /* 0x0000000000007941 */ /* 0x000fea0003800000 */
.L_x_43671:
        /* <DEDUP_REMOVED lines=12> */
.L_x_43649:
        /* <DEDUP_REMOVED lines=13> */
.L_x_43675:
[----:B------:R-:W-:Y:S05]  /*1a7a0*/  BSYNC B4 ;  /* 0x0000000000047941 */ /* 0x000fea0003800000 */
.L_x_43674:
        /* <DEDUP_REMOVED lines=18> */
.L_x_43677:
[----:B------:R-:W-:Y:S02]  /*1a8d0*/  ISETP.GE.AND P0, PT, R8, RZ, PT ;  /* 0x000000ff0800720c */ /* 0x000fe40003f06270 */
[----:B------:R-:W-:-:S11]  /*1a8e0*/  MOV R3, 0x3fd774eb ;  /* 0x3fd774eb00037802 */ /* 0x000fd60000000f00 */
[----:B------:R-:W-:-:S04]  /*1a8f0*/  @P0 FFMA.FTZ R0, R3, 0.93318945169448852539, -R0 ;  /* 0x3f6ee58103000823 */ /* 0x000fc80000010800 */
[----:B------:R-:W-:-:S07]  /*1a900*/  @!P0 FFMA.FTZ R0, R3, 0.93318945169448852539, R0 ;  /* 0x3f6ee58103008823 */ /* 0x000fce0000010000 */
.L_x_43678:
[----:B------:R-:W-:Y:S05]  /*1a910*/  BSYNC B0 ;  /* 0x0000000000007941 */ /* 0x000fea0003800000 */
.L_x_43676:
        /* <DEDUP_REMOVED lines=27> */
.L_x_43648:
        /* <DEDUP_REMOVED lines=39> */
.L_x_43681:
[----:B------:R-:W-:Y:S05]  /*1ad40*/  BSYNC B0 ;  /* 0x0000000000007941 */ /* 0x000fea0003800000 */
.L_x_43680:
[----:B------:R-:W-:Y:S01]  /*1ad50*/  BSSY B4, `(.L_x_43682) ;  /* 0x0000007000047945 */ /* 0x000fe20003800000 */
[----:B------:R-:W-:-:S03]  /*1ad60*/  FFMA R0, R3, R6, R4 ;  /* 0x0000000603007223 */ /* 0x000fc60000000004 */
[----:B------:R-:W-:Y:S05]  /*1ad70*/  @!P0 BRA `(.L_x_43683) ;  /* 0x0000000000108947 */ /* 0x000fea0003800000 */
[----:B------:R-:W-:Y:S01]  /*1ad80*/  HFMA2.MMA R0, -RZ, RZ, 1.875, 0 ;  /* 0x3f800000ff007435 */ /* 0x000fe200000001ff */
[----:B------:R-:W-:Y:S02]  /*1ad90*/  MOV R41, R14 ;  /* 0x0000000e00297202 */ /* 0x000fe40000000f00 */
[----:B------:R-:W-:-:S08]  /*1ada0*/  MOV R2, 0x1adc0 ;  /* 0x0001adc000027802 */ /* 0x000fd00000000f00 */
[----:B-1-34-:R-:W-:Y:S05]  /*1adb0*/  CALL.REL.NOINC `($__internal_82_$__cuda_sm3x_div_rn_ftz_f32_slowpath) ;  /* 0x0000011c00847944 */ /* 0x01afea0003c00000 */
.L_x_43683:
[----:B------:R-:W-:Y:S05]  /*1adc0*/  BSYNC B4 ;  /* 0x0000000000047941 */ /* 0x000fea0003800000 */
.L_x_43682:
        /* <DEDUP_REMOVED lines=18> */
.L_x_43685:
[----:B------:R-:W-:Y:S02]  /*1aef0*/  ISETP.GE.AND P0, PT, R8, RZ, PT ;  /* 0x000000ff0800720c */ /* 0x000fe40003f06270 */
[----:B------:R-:W-:-:S11]  /*1af00*/  MOV R3, 0x3fd774eb ;  /* 0x3fd774eb00037802 */ /* 0x000fd60000000f00 */
[----:B------:R-:W-:-:S04]  /*1af10*/  @P0 FFMA.FTZ R0, R3, 0.93318945169448852539, -R0 ;  /* 0x3f6ee58103000823 */ /* 0x000fc80000010800 */
[----:B------:R-:W-:-:S07]  /*1af20*/  @!P0 FFMA.FTZ R0, R3, 0.93318945169448852539, R0 ;  /* 0x3f6ee58103008823 */ /* 0x000fce0000010000 */
.L_x_43686:
[----:B------:R-:W-:Y:S05]  /*1af30*/  BSYNC B0 ;  /* 0x0000000000007941 */ /* 0x000fea0003800000 */
.L_x_43684:
        /* <DEDUP_REMOVED lines=10> */
.L_x_43679:
        /* <DEDUP_REMOVED lines=12> */
[----:B-1234-:R-:W-:Y:S05]  /*1b0a0*/  CALL.REL.NOINC `($__internal_82_$__cuda_sm3x_div_rn_ftz_f32_slowpath) ;  /* 0x0000011800c87944 */ /* 0x01efea0003c00000 */
.L_x_43688:
[----:B------:R-:W-:Y:S05]  /*1b0b0*/  BSYNC B4 ;  /* 0x0000000000047941 */ /* 0x000fea0003800000 */
.L_x_43687:
        /* <DEDUP_REMOVED lines=18> */
.L_x_43690:
[----:B------:R-:W-:Y:S02]  /*1b1e0*/  ISETP.GE.AND P0, PT, R8, RZ, PT ;  /* 0x000000ff0800720c */ /* 0x000fe40003f06270 */
[----:B------:R-:W-:-:S11]  /*1b1f0*/  MOV R3, 0x3fd774eb ;  /* 0x3fd774eb00037802 */ /* 0x000fd60000000f00 */
[----:B------:R-:W-:-:S04]  /*1b200*/  @P0 FFMA.FTZ R0, R3, 0.93318945169448852539, -R0 ;  /* 0x3f6ee58103000823 */ /* 0x000fc80000010800 */
[----:B------:R-:W-:-:S07]  /*1b210*/  @!P0 FFMA.FTZ R0, R3, 0.93318945169448852539, R0 ;  /* 0x3f6ee58103008823 */ /* 0x000fce0000010000 */
.L_x_43691:
[----:B------:R-:W-:Y:S05]  /*1b220*/  BSYNC B0 ;  /* 0x0000000000007941 */ /* 0x000fea0003800000 */
.L_x_43689:
        /* <DEDUP_REMOVED lines=11> */
.L_x_43647:
        /* <DEDUP_REMOVED lines=33> */
[----:B-1-34-:R-:W-:Y:S05]  /*1b4f0*/  CALL.REL.NOINC `($__internal_82_$__cuda_sm3x_div_rn_ftz_f32_slowpath) ;  /* 0x0000011400b47944 */ /* 0x01afea0003c00000 */
.L_x_43693:
[----:B------:R-:W-:Y:S05]  /*1b500*/  BSYNC B4 ;  /* 0x0000000000047941 */ /* 0x000fea0003800000 */
.L_x_43692:
        /* <DEDUP_REMOVED lines=18> */
.L_x_43695:
[----:B------:R-:W-:Y:S02]  /*1b630*/  ISETP.GE.AND P0, PT, R8, RZ, PT ;  /* 0x000000ff0800720c */ /* 0x000fe40003f06270 */
[----:B------:R-:W-:-:S11]  /*1b640*/  MOV R3, 0x3fd774eb ;  /* 0x3fd774eb00037802 */ /* 0x000fd60000000f00 */
[----:B------:R-:W-:-:S04]  /*1b650*/  @P0 FFMA.FTZ R0, R3, 0.93318945169448852539, -R0 ;  /* 0x3f6ee58103000823 */ /* 0x000fc80000010800 */
[----:B------:R-:W-:-:S07]  /*1b660*/  @!P0 FFMA.FTZ R0, R3, 0.93318945169448852539, R0 ;  /* 0x3f6ee58103008823 */ /* 0x000fce0000010000 */
.L_x_43696:
[----:B------:R-:W-:Y:S05]  /*1b670*/  BSYNC B0 ;  /* 0x0000000000007941 */ /* 0x000fea0003800000 */
.L_x_43694:
        /* <DEDUP_REMOVED lines=11> */
.L_x_43646:
        /* <DEDUP_REMOVED lines=25> */
[----:B-1-34-:R-:W-:Y:S05]  /*1b8c0*/  CALL.REL.NOINC `($__internal_82_$__cuda_sm3x_div_rn_ftz_f32_slowpath) ;  /* 0x0000011000c07944 */ /* 0x01afea0003c00000 */
.L_x_43698:
[----:B------:R-:W-:Y:S05]  /*1b8d0*/  BSYNC B4 ;  /* 0x0000000000047941 */ /* 0x000fea0003800000 */
.L_x_43697:
        /* <DEDUP_REMOVED lines=18> */
.L_x_43700:
[----:B------:R-:W-:Y:S02]  /*1ba00*/  ISETP.GE.AND P0, PT, R8, RZ, PT ;  /* 0x000000ff0800720c */ /* 0x000fe40003f06270 */
[----:B------:R-:W-:-:S11]  /*1ba10*/  MOV R3, 0x3fd774eb ;  /* 0x3fd774eb00037802 */ /* 0x000fd60000000f00 */
[----:B------:R-:W-:-:S04]  /*1ba20*/  @P0 FFMA.FTZ R0, R3, 0.93318945169448852539, -R0 ;  /* 0x3f6ee58103000823 */ /* 0x000fc80000010800 */
[----:B------:R-:W-:-:S07]  /*1ba30*/  @!P0 FFMA.FTZ R0, R3, 0.93318945169448852539, R0 ;  /* 0x3f6ee58103008823 */ /* 0x000fce0000010000 */
.L_x_43701:
[----:B------:R-:W-:Y:S05]  /*1ba40*/  BSYNC B0 ;  /* 0x0000000000007941 */ /* 0x000fea0003800000 */
.L_x_43699:
        /* <DEDUP_REMOVED lines=12> */
.L_x_43658:
[----:B------:R-:W-:Y:S05]  /*1bb10*/  BSYNC B2 ;  /* 0x0000000000027941 */ /* 0x000fea0003800000 */
.L_x_43645:
        /* <DEDUP_REMOVED lines=41> */
.L_x_43704:
        /* <DEDUP_REMOVED lines=10> */
.L_x_43703:
[----:B------:R-:W-:-:S04]  /*1be50*/  FMUL.RZ R4, R4, 0.15915493667125701904 ;  /* 0x3e22f98304047820 */ /* 0x000fc8000040c000 */
[----:B------:R0:W2:Y:S08]  /*1be60*/  MUFU.SIN R13, R4 ;  /* 0x00000004000d7308 */ /* 0x0000b00000000400 */
[----:B------:R0:W0:Y:S01]  /*1be70*/  MUFU.COS R12, R4 ;  /* 0x00000004000c7308 */ /* 0x0000220000000000 */
[----:B------:R-:W-:Y:S05]  /*1be80*/  BRA `(.L_x_43644) ;  /* 0x00000000000c7947 */ /* 0x000fea0003800000 */
.L_x_43702:
[----:B------:R-:W-:Y:S01]  /*1be90*/  FMUL.FTZ R11, R11, 1.4426950216293334961 ;  /* 0x3fb8aa3b0b0b7820 */ /* 0x000fe20000410000 */
[----:B------:R-:W-:-:S03]  /*1bea0*/  MOV R13, R4 ;  /* 0x00000004000d7202 */ /* 0x000fc60000000f00 */
[----:B------:R0:W2:Y:S04]  /*1beb0*/  MUFU.EX2 R12, R11 ;  /* 0x0000000b000c7308 */ /* 0x0000a80000000800 */
.L_x_43644:
[----:B------:R-:W-:Y:S05]  /*1bec0*/  BSYNC B3 ;  /* 0x0000000000037941 */ /* 0x000fea0003800000 */
.L_x_43643:
        /* <DEDUP_REMOVED lines=67> */
.L_x_43714:
[----:B------:R-:W-:Y:S05]  /*1c300*/  BSYNC B0 ;  /* 0x0000000000007941 */ /* 0x000fea0003800000 */
.L_x_43713:
[----:B------:R-:W-:Y:S01]  /*1c310*/  BSSY B4, `(.L_x_43715) ;  /* 0x0000007000047945 */ /* 0x000fe20003800000 */
[----:B------:R-:W-:-:S03]  /*1c320*/  FFMA R0, R7, R5, R4 ;  /* 0x0000000507007223 */ /* 0x000fc60000000004 */
[----:B------:R-:W-:Y:S05]  /*1c330*/  @!P0 BRA `(.L_x_43716) ;  /* 0x0000000000108947 */ /* 0x000fea0003800000 */
[----:B------:R-:W-:Y:S02]  /*1c340*/  MOV R41, R10 ;  /* 0x0000000a00297202 */ /* 0x000fe40000000f00 */
[----:B------:R-:W-:Y:S02]  /*1c350*/  MOV R0, R11 ;  /* 0x0000000b00007202 */ /* 0x000fe40000000f00 */
[----:B------:R-:W-:-:S07]  /*1c360*/  MOV R2, 0x1c380 ;  /* 0x0001c38000027802 */ /* 0x000fce0000000f00 */
[----:B-1-34-:R-:W-:Y:S05]  /*1c370*/  CALL.REL.NOINC `($__internal_82_$__cuda_sm3x_div_rn_ftz_f32_slowpath) ;  /* 0x0000010800147944 */ /* 0x01afea0003c00000 */
.L_x_43716:
[----:B------:R-:W-:Y:S05]  /*1c380*/  BSYNC B4 ;  /* 0x0000000000047941 */ /* 0x000fea0003800000 */
.L_x_43715:
        /* <DEDUP_REMOVED lines=18> */
.L_x_43718:
[----:B------:R-:W-:Y:S02]  /*1c4b0*/  ISETP.GE.AND P0, PT, R16, RZ, PT ;  /* 0x000000ff1000720c */ /* 0x000fe40003f06270 */
[----:B------:R-:W-:-:S11]  /*1c4c0*/  MOV R3, 0x3fd774eb ;  /* 0x3fd774eb00037802 */ /* 0x000fd60000000f00 */
[----:B------:R-:W-:-:S04]  /*1c4d0*/  @P0 FFMA.FTZ R0, R3, 0.93318945169448852539, -R0 ;  /* 0x3f6ee58103000823 */ /* 0x000fc80000010800 */
[----:B------:R-:W-:-:S07]  /*1c4e0*/  @!P0 FFMA.FTZ R0, R3, 0.93318945169448852539, R0 ;  /* 0x3f6ee58103008823 */ /* 0x000fce0000010000 */
.L_x_43719:
[----:B------:R-:W-:Y:S05]  /*1c4f0*/  BSYNC B0 ;  /* 0x0000000000007941 */ /* 0x000fea0003800000 */
.L_x_43717:
        /* <DEDUP_REMOVED lines=12> */
.L_x_43712:
        /* <DEDUP_REMOVED lines=17> */
.L_x_43723:
[----:B------:R-:W-:Y:S05]  /*1c6d0*/  BSYNC B4 ;  /* 0x0000000000047941 */ /* 0x000fea0003800000 */
.L_x_43722:
        /* <DEDUP_REMOVED lines=18> */
.L_x_43725:
[----:B------:R-:W-:Y:S02]  /*1c800*/  ISETP.GE.AND P0, PT, R16, RZ, PT ;  /* 0x000000ff1000720c */ /* 0x000fe40003f06270 */
[----:B------:R-:W-:-:S11]  /*1c810*/  MOV R3, 0x3fd774eb ;  /* 0x3fd774eb00037802 */ /* 0x000fd60000000f00 */
[----:B------:R-:W-:-:S04]  /*1c820*/  @P0 FFMA.FTZ R0, R3, 0.93318945169448852539, -R0 ;  /* 0x3f6ee58103000823 */ /* 0x000fc80000010800 */
[----:B------:R-:W-:-:S07]  /*1c830*/  @!P0 FFMA.FTZ R0, R3, 0.93318945169448852539, R0 ;  /* 0x3f6ee58103008823 */ /* 0x000fce0000010000 */
.L_x_43726:
[----:B------:R-:W-:Y:S05]  /*1c840*/  BSYNC B0 ;  /* 0x0000000000007941 */ /* 0x000fea0003800000 */
.L_x_43724:
        /* <DEDUP_REMOVED lines=13> */
.L_x_43721:
        /* <DEDUP_REMOVED lines=25> */
.L_x_43728:
        /* <DEDUP_REMOVED lines=40> */
.L_x_43727:
        /* <DEDUP_REMOVED lines=51> */
.L_x_43730:
[----:B------:R-:W-:Y:S05]  /*1d060*/  BSYNC B0 ;  /* 0x0000000000007941 */ /* 0x000fea0003800000 */
.L_x_43729:
[----:B------:R-:W-:Y:S01]  /*1d070*/  BSSY B4, `(.L_x_43731) ;  /* 0x0000006000047945 */ /* 0x000fe20003800000 */
[----:B------:R-:W-:-:S03]  /*1d080*/  FFMA R0, R5, R4, R2 ;  /* 0x0000000405007223 */ /* 0x000fc60000000002 */
[----:B------:R-:W-:Y:S05]  /*1d090*/  @!P0 BRA `(.L_x_43732) ;  /* 0x00000000000c8947 */ /* 0x000fea0003800000 */
[----:B------:R-:W-:Y:S02]  /*1d0a0*/  MOV R0, R11 ;  /* 0x0000000b00007202 */ /* 0x000fe40000000f00 */
[----:B------:R-:W-:-:S07]  /*1d0b0*/  MOV R2, 0x1d0d0 ;  /* 0x0001d0d000027802 */ /* 0x000fce0000000f00 */
[----:B-1-34-:R-:W-:Y:S05]  /*1d0c0*/  CALL.REL.NOINC `($__internal_82_$__cuda_sm3x_div_rn_ftz_f32_slowpath) ;  /* 0x000000f800c07944 */ /* 0x01afea0003c00000 */
.L_x_43732:
[----:B------:R-:W-:Y:S05]  /*1d0d0*/  BSYNC B4 ;  /* 0x0000000000047941 */ /* 0x000fea0003800000 */
.L_x_43731:
        /* <DEDUP_REMOVED lines=18> */
.L_x_43734:
[----:B------:R-:W-:Y:S02]  /*1d200*/  ISETP.GE.AND P0, PT, R16, RZ, PT ;  /* 0x000000ff1000720c */ /* 0x000fe40003f06270 */
[----:B------:R-:W-:-:S11]  /*1d210*/  MOV R3, 0x3fd774eb ;  /* 0x3fd774eb00037802 */ /* 0x000fd60000000f00 */
[----:B------:R-:W-:-:S04]  /*1d220*/  @P0 FFMA.FTZ R0, R3, 0.93318945169448852539, -R0 ;  /* 0x3f6ee58103000823 */ /* 0x000fc80000010800 */
[----:B------:R-:W-:-:S07]  /*1d230*/  @!P0 FFMA.FTZ R0, R3, 0.93318945169448852539, R0 ;  /* 0x3f6ee58103008823 */ /* 0x000fce0000010000 */
.L_x_43735:
[----:B------:R-:W-:Y:S05]  /*1d240*/  BSYNC B0 ;  /* 0x0000000000007941 */ /* 0x000fea0003800000 */
.L_x_43733:
        /* <DEDUP_REMOVED lines=12> */
.L_x_43711:
        /* <DEDUP_REMOVED lines=13> */
.L_x_43737:
[----:B------:R-:W-:Y:S05]  /*1d3e0*/  BSYNC B4 ;  /* 0x0000000000047941 */ /* 0x000fea0003800000 */
.L_x_43736:
        /* <DEDUP_REMOVED lines=18> */
.L_x_43739:
[----:B------:R-:W-:Y:S02]  /*1d510*/  ISETP.GE.AND P0, PT, R16, RZ, PT ;  /* 0x000000ff1000720c */ /* 0x000fe40003f06270 */
[----:B------:R-:W-:-:S11]  /*1d520*/  MOV R3, 0x3fd774eb ;  /* 0x3fd774eb00037802 */ /* 0x000fd60000000f00 */
[----:B------:R-:W-:-:S04]  /*1d530*/  @P0 FFMA.FTZ R0, R3, 0.93318945169448852539, -R0 ;  /* 0x3f6ee58103000823 */ /* 0x000fc80000010800 */
[----:B------:R-:W-:-:S07]  /*1d540*/  @!P0 FFMA.FTZ R0, R3, 0.93318945169448852539, R0 ;  /* 0x3f6ee58103008823 */ /* 0x000fce0000010000 */
.L_x_43740:
[----:B------:R-:W-:Y:S05]  /*1d550*/  BSYNC B0 ;  /* 0x0000000000007941 */ /* 0x000fea0003800000 */
.L_x_43738:
        /* <DEDUP_REMOVED lines=27> */
.L_x_43710:
        /* <DEDUP_REMOVED lines=39> */
.L_x_43743:
[----:B------:R-:W-:Y:S05]  /*1d980*/  BSYNC B0 ;  /* 0x0000000000007941 */ /* 0x000fea0003800000 */
.L_x_43742:
[----:B------:R-:W-:Y:S01]  /*1d990*/  BSSY B4, `(.L_x_43744) ;  /* 0x0000007000047945 */ /* 0x000fe20003800000 */
[----:B------:R-:W-:-:S03]  /*1d9a0*/  FFMA R0, R3, R6, R4 ;  /* 0x0000000603007223 */ /* 0x000fc60000000004 */
[----:B------:R-:W-:Y:S05]  /*1d9b0*/  @!P0 BRA `(.L_x_43745) ;  /* 0x0000000000108947 */ /* 0x000fea0003800000 */
[----:B------:R-:W-:Y:S01]  /*1d9c0*/  HFMA2.MMA R0, -RZ, RZ, 1.875, 0 ;  /* 0x3f800000ff007435 */ /* 0x000fe200000001ff */
[----:B------:R-:W-:Y:S02]  /*1d9d0*/  MOV R41, R10 ;  /* 0x0000000a00297202 */ /* 0x000fe40000000f00 */
[----:B------:R-:W-:-:S08]  /*1d9e0*/  MOV R2, 0x1da00 ;  /* 0x0001da0000027802 */ /* 0x000fd00000000f00 */
[----:B-1-34-:R-:W-:Y:S05]  /*1d9f0*/  CALL.REL.NOINC `($__internal_82_$__cuda_sm3x_div_rn_ftz_f32_slowpath) ;  /* 0x000000f000747944 */ /* 0x01afea0003c00000 */
.L_x_43745:
[----:B------:R-:W-:Y:S05]  /*1da00*/  BSYNC B4 ;  /* 0x0000000000047941 */ /* 0x000fea0003800000 */
.L_x_43744:
        /* <DEDUP_REMOVED lines=18> */
.L_x_43747:
[----:B------:R-:W-:Y:S02]  /*1db30*/  ISETP.GE.AND P0, PT, R16, RZ, PT ;  /* 0x000000ff1000720c */ /* 0x000fe40003f06270 */
[----:B------:R-:W-:-:S11]  /*1db40*/  MOV R3, 0x3fd774eb ;  /* 0x3fd774eb00037802 */ /* 0x000fd60000000f00 */
[----:B------:R-:W-:-:S04]  /*1db50*/  @P0 FFMA.FTZ R0, R3, 0.93318945169448852539, -R0 ;  /* 0x3f6ee58103000823 */ /* 0x000fc80000010800 */
[----:B------:R-:W-:-:S07]  /*1db60*/  @!P0 FFMA.FTZ R0, R3, 0.93318945169448852539, R0 ;  /* 0x3f6ee58103008823 */ /* 0x000fce0000010000 */
.L_x_43748:
[----:B------:R-:W-:Y:S05]  /*1db70*/  BSYNC B0 ;  /* 0x0000000000007941 */ /* 0x000fea0003800000 */
.L_x_43746:
        /* <DEDUP_REMOVED lines=10> */
.L_x_43741:
        /* <DEDUP_REMOVED lines=13> */
.L_x_43750:
[----:B------:R-:W-:Y:S05]  /*1dcf0*/  BSYNC B4 ;  /* 0x0000000000047941 */ /* 0x000fea0003800000 */
.L_x_43749:
        /* <DEDUP_REMOVED lines=18> */
.L_x_43752:
[----:B------:R-:W-:Y:S02]  /*1de20*/  ISETP.GE.AND P0, PT, R16, RZ, PT ;  /* 0x000000ff1000720c */ /* 0x000fe40003f06270 */
[----:B------:R-:W-:-:S11]  /*1de30*/  MOV R3, 0x3fd774eb ;  /* 0x3fd774eb00037802 */ /* 0x000fd60000000f00 */
[----:B------:R-:W-:-:S04]  /*1de40*/  @P0 FFMA.FTZ R0, R3, 0.93318945169448852539, -R0 ;  /* 0x3f6ee58103000823 */ /* 0x000fc80000010800 */
[----:B------:R-:W-:-:S07]  /*1de50*/  @!P0 FFMA.FTZ R0, R3, 0.93318945169448852539, R0 ;  /* 0x3f6ee58103008823 */ /* 0x000fce0000010000 */
.L_x_43753:
[----:B------:R-:W-:Y:S05]  /*1de60*/  BSYNC B0 ;  /* 0x0000000000007941 */ /* 0x000fea0003800000 */
.L_x_43751:
        /* <DEDUP_REMOVED lines=11> */
.L_x_43709:
        /* <DEDUP_REMOVED lines=34> */
.L_x_43755:
[----:B------:R-:W-:Y:S05]  /*1e140*/  BSYNC B4 ;  /* 0x0000000000047941 */ /* 0x000fea0003800000 */
.L_x_43754:
        /* <DEDUP_REMOVED lines=18> */
.L_x_43757:
[----:B------:R-:W-:Y:S02]  /*1e270*/  ISETP.GE.AND P0, PT, R16, RZ, PT ;  /* 0x000000ff1000720c */ /* 0x000fe40003f06270 */
[----:B------:R-:W-:-:S11]  /*1e280*/  MOV R3, 0x3fd774eb ;  /* 0x3fd774eb00037802 */ /* 0x000fd60000000f00 */
[----:B------:R-:W-:-:S04]  /*1e290*/  @P0 FFMA.FTZ R0, R3, 0.93318945169448852539, -R0 ;  /* 0x3f6ee58103000823 */ /* 0x000fc80000010800 */
[----:B------:R-:W-:-:S07]  /*1e2a0*/  @!P0 FFMA.FTZ R0, R3, 0.93318945169448852539, R0 ;  /* 0x3f6ee58103008823 */ /* 0x000fce0000010000 */
.L_x_43758:
[----:B------:R-:W-:Y:S05]  /*1e2b0*/  BSYNC B0 ;  /* 0x0000000000007941 */ /* 0x000fea0003800000 */
.L_x_43756:
        /* <DEDUP_REMOVED lines=11> */
.L_x_43708:
        /* <DEDUP_REMOVED lines=25> */
[----:B---34-:R-:W-:Y:S05]  /*1e500*/  CALL.REL.NOINC `($__internal_82_$__cuda_sm3x_div_rn_ftz_f32_slowpath) ;  /* 0x000000e400b07944 */ /* 0x018fea0003c00000 */
.L_x_43760:
[----:B------:R-:W-:Y:S05]  /*1e510*/  BSYNC B4 ;  /* 0x0000000000047941 */ /* 0x000fea0003800000 */
.L_x_43759:
        /* <DEDUP_REMOVED lines=18> */
.L_x_43762:
[----:B------:R-:W-:Y:S02]  /*1e640*/  ISETP.GE.AND P0, PT, R16, RZ, PT ;  /* 0x000000ff1000720c */ /* 0x000fe40003f06270 */
[----:B------:R-:W-:-:S11]  /*1e650*/  MOV R3, 0x3fd774eb ;  /* 0x3fd774eb00037802 */ /* 0x000fd60000000f00 */
[----:B------:R-:W-:-:S04]  /*1e660*/  @P0 FFMA.FTZ R0, R3, 0.93318945169448852539, -R0 ;  /* 0x3f6ee58103000823 */ /* 0x000fc80000010800 */
[----:B------:R-:W-:-:S07]  /*1e670*/  @!P0 FFMA.FTZ R0, R3, 0.93318945169448852539, R0 ;  /* 0x3f6ee58103008823 */ /* 0x000fce0000010000 */
.L_x_43763:
[----:B------:R-:W-:Y:S05]  /*1e680*/  BSYNC B0 ;  /* 0x0000000000007941 */ /* 0x000fea0003800000 */
.L_x_43761:
        /* <DEDUP_REMOVED lines=12> */
.L_x_43720:
[----:B------:R-:W-:Y:S05]  /*1e750*/  BSYNC B2 ;  /* 0x0000000000027941 */ /* 0x000fea0003800000 */
.L_x_43707:
        /* <DEDUP_REMOVED lines=41> */
.L_x_43766:
        /* <DEDUP_REMOVED lines=10> */
.L_x_43765:
[----:B------:R-:W-:-:S04]  /*1ea90*/  FMUL.RZ R4, R4, 0.15915493667125701904 ;  /* 0x3e22f98304047820 */ /* 0x000fc8000040c000 */
[----:B------:R0:W2:Y:S08]  /*1eaa0*/  MUFU.SIN R9, R4 ;  /* 0x0000000400097308 */ /* 0x0000b00000000400 */
[----:B------:R0:W0:Y:S01]  /*1eab0*/  MUFU.COS R8, R4 ;  /* 0x0000000400087308 */ /* 0x0000220000000000 */
[----:B------:R-:W-:Y:S05]  /*1eac0*/  BRA `(.L_x_43706) ;  /* 0x00000000000c7947 */ /* 0x000fea0003800000 */
.L_x_43764:
[----:B------:R-:W-:Y:S01]  /*1ead0*/  FMUL.FTZ R8, R19, 1.4426950216293334961 ;  /* 0x3fb8aa3b13087820 */ /* 0x000fe20000410000 */
[----:B------:R-:W-:-:S05]  /*1eae0*/  MOV R9, R4 ;  /* 0x0000000400097202 */ /* 0x000fca0000000f00 */
[----:B------:R-:W0:Y:S02]  /*1eaf0*/  MUFU.EX2 R8, R8 ;  /* 0x0000000800087308 */ /* 0x000e240000000800 */
.L_x_43706:
[----:B------:R-:W-:Y:S05]  /*1eb00*/  BSYNC B3 ;  /* 0x0000000000037941 */ /* 0x000fea0003800000 */
.L_x_43705:
        /* <DEDUP_REMOVED lines=67> */
.L_x_43776:
[----:B------:R-:W-:Y:S05]  /*1ef40*/  BSYNC B0 ;  /* 0x0000000000007941 */ /* 0x000fea0003800000 */
.L_x_43775:
[----:B------:R-:W-:Y:S01]  /*1ef50*/  BSSY B4, `(.L_x_43777) ;  /* 0x0000007000047945 */ /* 0x000fe20003800000 */
[----:B------:R-:W-:-:S03]  /*1ef60*/  FFMA R0, R7, R5, R4 ;  /* 0x0000000507007223 */ /* 0x000fc60000000004 */
[----:B------:R-:W-:Y:S05]  /*1ef70*/  @!P0 BRA `(.L_x_43778) ;  /* 0x0000000000108947 */ /* 0x000fea0003800000 */
[----:B------:R-:W-:Y:S02]  /*1ef80*/  MOV R41, R14 ;  /* 0x0000000e00297202 */ /* 0x000fe40000000f00 */
[----:B------:R-:W-:Y:S02]  /*1ef90*/  MOV R0, R15 ;  /* 0x0000000f00007202 */ /* 0x000fe40000000f00 */
[----:B------:R-:W-:-:S07]  /*1efa0*/  MOV R2, 0x1efc0 ;  /* 0x0001efc000027802 */ /* 0x000fce0000000f00 */
[----:B-1-34-:R-:W-:Y:S05]  /*1efb0*/  CALL.REL.NOINC `($__internal_82_$__cuda_sm3x_div_rn_ftz_f32_slowpath) ;  /* 0x000000dc00047944 */ /* 0x01afea0003c00000 */
.L_x_43778:
[----:B------:R-:W-:Y:S05]  /*1efc0*/  BSYNC B4 ;  /* 0x0000000000047941 */ /* 0x000fea0003800000 */
.L_x_43777:
        /* <DEDUP_REMOVED lines=18> */
.L_x_43780:
[----:B------:R-:W-:Y:S02]  /*1f0f0*/  ISETP.GE.AND P0, PT, R20, RZ, PT ;  /* 0x000000ff1400720c */ /* 0x000fe40003f06270 */
[----:B------:R-:W-:-:S11]  /*1f100*/  MOV R3, 0x3fd774eb ;  /* 0x3fd774eb00037802 */ /* 0x000fd60000000f00 */
[----:B------:R-:W-:-:S04]  /*1f110*/  @P0 FFMA.FTZ R0, R3, 0.93318945169448852539, -R0 ;  /* 0x3f6ee58103000823 */ /* 0x000fc80000010800 */
[----:B------:R-:W-:-:S07]  /*1f120*/  @!P0 FFMA.FTZ R0, R3, 0.93318945169448852539, R0 ;  /* 0x3f6ee58103008823 */ /* 0x000fce0000010000 */
.L_x_43781:
[----:B------:R-:W-:Y:S05]  /*1f130*/  BSYNC B0 ;  /* 0x0000000000007941 */ /* 0x000fea0003800000 */
.L_x_43779:
        /* <DEDUP_REMOVED lines=12> */
.L_x_43774:
        /* <DEDUP_REMOVED lines=17> */
.L_x_43785:
[----:B------:R-:W-:Y:S05]  /*1f310*/  BSYNC B4 ;  /* 0x0000000000047941 */ /* 0x000fea0003800000 */
.L_x_43784:
        /* <DEDUP_REMOVED lines=18> */
.L_x_43787:
[----:B------:R-:W-:Y:S02]  /*1f440*/  ISETP.GE.AND P0, PT, R20, RZ, PT ;  /* 0x000000ff1400720c */ /* 0x000fe40003f06270 */
[----:B------:R-:W-:-:S11]  /*1f450*/  MOV R3, 0x3fd774eb ;  /* 0x3fd774eb00037802 */ /* 0x000fd60000000f00 */
[----:B------:R-:W-:-:S04]  /*1f460*/  @P0 FFMA.FTZ R0, R3, 0.93318945169448852539, -R0 ;  /* 0x3f6ee58103000823 */ /* 0x000fc80000010800 */
[----:B------:R-:W-:-:S07]  /*1f470*/  @!P0 FFMA.FTZ R0, R3, 0.93318945169448852539, R0 ;  /* 0x3f6ee58103008823 */ /* 0x000fce0000010000 */
.L_x_43788:
[----:B------:R-:W-:Y:S05]  /*1f480*/  BSYNC B0 ;  /* 0x0000000000007941 */ /* 0x000fea0003800000 */
.L_x_43786:
        /* <DEDUP_REMOVED lines=13> */
.L_x_43783:
        /* <DEDUP_REMOVED lines=25> */
.L_x_43790:
        /* <DEDUP_REMOVED lines=40> */
.L_x_43789:
        /* <DEDUP_REMOVED lines=51> */
.L_x_43792:
[----:B------:R-:W-:Y:S05]  /*1fca0*/  BSYNC B0 ;  /* 0x0000000000007941 */ /* 0x000fea0003800000 */
.L_x_43791:
[----:B------:R-:W-:Y:S01]  /*1fcb0*/  BSSY B4, `(.L_x_43793) ;  /* 0x0000006000047945 */ /* 0x000fe20003800000 */
[----:B------:R-:W-:-:S03]  /*1fcc0*/  FFMA R0, R5, R4, R2 ;  /* 0x0000000405007223 */ /* 0x000fc60000000002 */
[----:B------:R-:W-:Y:S05]  /*1fcd0*/  @!P0 BRA `(.L_x_43794) ;  /* 0x00000000000c8947 */ /* 0x000fea0003800000 */
[----:B------:R-:W-:Y:S02]  /*1fce0*/  MOV R0, R15 ;  /* 0x0000000f00007202 */ /* 0x000fe40000000f00 */
[----:B------:R-:W-:-:S07]  /*1fcf0*/  MOV R2, 0x1fd10 ;  /* 0x0001fd1000027802 */ /* 0x000fce0000000f00 */
[----:B-1-34-:R-:W-:Y:S05]  /*1fd00*/  CALL.REL.NOINC `($__internal_82_$__cuda_sm3x_div_rn_ftz_f32_slowpath) ;  /* 0x000000cc00b07944 */ /* 0x01afea0003c00000 */
.L_x_43794:
[----:B------:R-:W-:Y:S05]  /*1fd10*/  BSYNC B4 ;  /* 0x0000000000047941 */ /* 0x000fea0003800000 */
.L_x_43793:
        /* <DEDUP_REMOVED lines=18> */
.L_x_43796:
[----:B------:R-:W-:Y:S02]  /*1fe40*/  ISETP.GE.AND P0, PT, R20, RZ, PT ;  /* 0x000000ff1400720c */ /* 0x000fe40003f06270 */
[----:B------:R-:W-:-:S11]  /*1fe50*/  MOV R3, 0x3fd774eb ;  /* 0x3fd774eb00037802 */ /* 0x000fd60000000f00 */
[----:B------:R-:W-:-:S04]  /*1fe60*/  @P0 FFMA.FTZ R0, R3, 0.93318945169448852539, -R0 ;  /* 0x3f6ee58103000823 */ /* 0x000fc80000010800 */
[----:B------:R-:W-:-:S07]  /*1fe70*/  @!P0 FFMA.FTZ R0, R3, 0.93318945169448852539, R0 ;  /* 0x3f6ee58103008823 */ /* 0x000fce0000010000 */
.L_x_43797:
[----:B------:R-:W-:Y:S05]  /*1fe80*/  BSYNC B0 ;  /* 0x0000000000007941 */ /* 0x000fea0003800000 */
.L_x_43795:
        /* <DEDUP_REMOVED lines=12> */
.L_x_43773:
        /* <DEDUP_REMOVED lines=13> */
.L_x_43799:
[----:B------:R-:W-:Y:S05]  /*20020*/  BSYNC B4 ;  /* 0x0000000000047941 */ /* 0x000fea0003800000 */
.L_x_43798:
        /* <DEDUP_REMOVED lines=18> */
.L_x_43801:
[----:B------:R-:W-:Y:S02]  /*20150*/  ISETP.GE.AND P0, PT, R20, RZ, PT ;  /* 0x000000ff1400720c */ /* 0x000fe40003f06270 */
[----:B------:R-:W-:-:S11]  /*20160*/  MOV R3, 0x3fd774eb ;  /* 0x3fd774eb00037802 */ /* 0x000fd60000000f00 */
[----:B------:R-:W-:-:S04]  /*20170*/  @P0 FFMA.FTZ R0, R3, 0.93318945169448852539, -R0 ;  /* 0x3f6ee58103000823 */ /* 0x000fc80000010800 */
[----:B------:R-:W-:-:S07]  /*20180*/  @!P0 FFMA.FTZ R0, R3, 0.93318945169448852539, R0 ;  /* 0x3f6ee58103008823 */ /* 0x000fce0000010000 */
.L_x_43802:
[----:B------:R-:W-:Y:S05]  /*20190*/  BSYNC B0 ;  /* 0x0000000000007941 */ /* 0x000fea0003800000 */
.L_x_43800:
        /* <DEDUP_REMOVED lines=27> */
.L_x_43772:
        /* <DEDUP_REMOVED lines=39> */
.L_x_43805:
[----:B------:R-:W-:Y:S05]  /*205c0*/  BSYNC B0 ;  /* 0x0000000000007941 */ /* 0x000fea0003800000 */
.L_x_43804:
[----:B------:R-:W-:Y:S01]  /*205d0*/  BSSY B4, `(.L_x_43806) ;  /* 0x0000007000047945 */ /* 0x000fe20003800000 */
[----:B------:R-:W-:-:S03]  /*205e0*/  FFMA R0, R3, R6, R4 ;  /* 0x0000000603007223 */ /* 0x000fc60000000004 */
[----:B------:R-:W-:Y:S05]  /*205f0*/  @!P0 BRA `(.L_x_43807) ;  /* 0x0000000000108947 */ /* 0x000fea0003800000 */
[----:B------:R-:W-:Y:S01]  /*20600*/  HFMA2.MMA R0, -RZ, RZ, 1.875, 0 ;  /* 0x3f800000ff007435 */ /* 0x000fe200000001ff */
[----:B------:R-:W-:Y:S02]  /*20610*/  MOV R41, R14 ;  /* 0x0000000e00297202 */ /* 0x000fe40000000f00 */
[----:B------:R-:W-:-:S08]  /*20620*/  MOV R2, 0x20640 ;  /* 0x0002064000027802 */ /* 0x000fd00000000f00 */
[----:B-1-34-:R-:W-:Y:S05]  /*20630*/  CALL.REL.NOINC `($__internal_82_$__cuda_sm3x_div_rn_ftz_f32_slowpath) ;  /* 0x000000c400647944 */ /* 0x01afea0003c00000 */
.L_x_43807:
[----:B------:R-:W-:Y:S05]  /*20640*/  BSYNC B4 ;  /* 0x0000000000047941 */ /* 0x000fea0003800000 */
.L_x_43806:
        /* <DEDUP_REMOVED lines=18> */
.L_x_43809:
[----:B------:R-:W-:Y:S02]  /*20770*/  ISETP.GE.AND P0, PT, R20, RZ, PT ;  /* 0x000000ff1400720c */ /* 0x000fe40003f06270 */
[----:B------:R-:W-:-:S11]  /*20780*/  MOV R3, 0x3fd774eb ;  /* 0x3fd774eb00037802 */ /* 0x000fd60000000f00 */
[----:B------:R-:W-:-:S04]  /*20790*/  @P0 FFMA.FTZ R0, R3, 0.93318945169448852539, -R0 ;  /* 0x3f6ee58103000823 */ /* 0x000fc80000010800 */
[----:B------:R-:W-:-:S07]  /*207a0*/  @!P0 FFMA.FTZ R0, R3, 0.93318945169448852539, R0 ;  /* 0x3f6ee58103008823 */ /* 0x000fce0000010000 */
.L_x_43810:
[----:B------:R-:W-:Y:S05]  /*207b0*/  BSYNC B0 ;  /* 0x0000000000007941 */ /* 0x000fea0003800000 */
.L_x_43808:
        /* <DEDUP_REMOVED lines=10> */
.L_x_43803:
        /* <DEDUP_REMOVED lines=13> */
.L_x_43812:
[----:B------:R-:W-:Y:S05]  /*20930*/  BSYNC B4 ;  /* 0x0000000000047941 */ /* 0x000fea0003800000 */
.L_x_43811:
        /* <DEDUP_REMOVED lines=18> */
.L_x_43814:
[----:B------:R-:W-:Y:S02]  /*20a60*/  ISETP.GE.AND P0, PT, R20, RZ, PT ;  /* 0x000000ff1400720c */ /* 0x000fe40003f06270 */
[----:B------:R-:W-:-:S11]  /*20a70*/  MOV R3, 0x3fd774eb ;  /* 0x3fd774eb00037802 */ /* 0x000fd60000000f00 */
[----:B------:R-:W-:-:S04]  /*20a80*/  @P0 FFMA.FTZ R0, R3, 0.93318945169448852539, -R0 ;  /* 0x3f6ee58103000823 */ /* 0x000fc80000010800 */
[----:B------:R-:W-:-:S07]  /*20a90*/  @!P0 FFMA.FTZ R0, R3, 0.93318945169448852539, R0 ;  /* 0x3f6ee58103008823 */ /* 0x000fce0000010000 */
.L_x_43815:
[----:B------:R-:W-:Y:S05]  /*20aa0*/  BSYNC B0 ;  /* 0x0000000000007941 */ /* 0x000fea0003800000 */
.L_x_43813:
        /* <DEDUP_REMOVED lines=11> */
.L_x_43771:
        /* <DEDUP_REMOVED lines=34> */
.L_x_43817:
[----:B------:R-:W-:Y:S05]  /*20d80*/  BSYNC B4 ;  /* 0x0000000000047941 */ /* 0x000fea0003800000 */
.L_x_43816:
        /* <DEDUP_REMOVED lines=18> */
.L_x_43819:
[----:B------:R-:W-:Y:S02]  /*20eb0*/  ISETP.GE.AND P0, PT, R20, RZ, PT ;  /* 0x000000ff1400720c */ /* 0x000fe40003f06270 */
[----:B------:R-:W-:-:S11]  /*20ec0*/  MOV R3, 0x3fd774eb ;  /* 0x3fd774eb00037802 */ /* 0x000fd60000000f00 */
[----:B------:R-:W-:-:S04]  /*20ed0*/  @P0 FFMA.FTZ R0, R3, 0.93318945169448852539, -R0 ;  /* 0x3f6ee58103000823 */ /* 0x000fc80000010800 */
[----:B------:R-:W-:-:S07]  /*20ee0*/  @!P0 FFMA.FTZ R0, R3, 0.93318945169448852539, R0 ;  /* 0x3f6ee58103008823 */ /* 0x000fce0000010000 */
.L_x_43820:
[----:B------:R-:W-:Y:S05]  /*20ef0*/  BSYNC B0 ;  /* 0x0000000000007941 */ /* 0x000fea0003800000 */
.L_x_43818:
        /* <DEDUP_REMOVED lines=11> */
.L_x_43770:
        /* <DEDUP_REMOVED lines=26> */
.L_x_43822:
[----:B------:R-:W-:Y:S05]  /*21150*/  BSYNC B4 ;  /* 0x0000000000047941 */ /* 0x000fea0003800000 */
.L_x_43821:
        /* <DEDUP_REMOVED lines=18> */
.L_x_43824:
[----:B------:R-:W-:Y:S02]  /*21280*/  ISETP.GE.AND P0, PT, R20, RZ, PT ;  /* 0x000000ff1400720c */ /* 0x000fe40003f06270 */
[----:B------:R-:W-:-:S11]  /*21290*/  MOV R3, 0x3fd774eb ;  /* 0x3fd774eb00037802 */ /* 0x000fd60000000f00 */
[----:B------:R-:W-:-:S04]  /*212a0*/  @P0 FFMA.FTZ R0, R3, 0.93318945169448852539, -R0 ;  /* 0x3f6ee58103000823 */ /* 0x000fc80000010800 */
[----:B------:R-:W-:-:S07]  /*212b0*/  @!P0 FFMA.FTZ R0, R3, 0.93318945169448852539, R0 ;  /* 0x3f6ee58103008823 */ /* 0x000fce0000010000 */
.L_x_43825:
[----:B------:R-:W-:Y:S05]  /*212c0*/  BSYNC B0 ;  /* 0x0000000000007941 */ /* 0x000fea0003800000 */
.L_x_43823:
        /* <DEDUP_REMOVED lines=12> */
.L_x_43782:
[----:B------:R-:W-:Y:S05]  /*21390*/  BSYNC B2 ;  /* 0x0000000000027941 */ /* 0x000fea0003800000 */
.L_x_43769:
        /* <DEDUP_REMOVED lines=41> */
.L_x_43828:
        /* <DEDUP_REMOVED lines=10> */
.L_x_43827:
[----:B------:R-:W-:-:S04]  /*216d0*/  FMUL.RZ R4, R4, 0.15915493667125701904 ;  /* 0x3e22f98304047820 */ /* 0x000fc8000040c000 */
[----:B------:R0:W2:Y:S08]  /*216e0*/  MUFU.SIN R11, R4 ;  /* 0x00000004000b7308 */ /* 0x0000b00000000400 */
[----:B------:R0:W0:Y:S01]  /*216f0*/  MUFU.COS R10, R4 ;  /* 0x00000004000a7308 */ /* 0x0000220000000000 */
[----:B------:R-:W-:Y:S05]  /*21700*/  BRA `(.L_x_43768) ;  /* 0x00000000000c7947 */ /* 0x000fea0003800000 */
.L_x_43826:
[----:B------:R-:W-:Y:S01]  /*21710*/  FMUL.FTZ R10, R23, 1.4426950216293334961 ;  /* 0x3fb8aa3b170a7820 */ /* 0x000fe20000410000 */
[----:B------:R-:W-:-:S05]  /*21720*/  MOV R11, R4 ;  /* 0x00000004000b7202 */ /* 0x000fca0000000f00 */
[----:B------:R-:W0:Y:S02]  /*21730*/  MUFU.EX2 R10, R10 ;  /* 0x0000000a000a7308 */ /* 0x000e240000000800 */
.L_x_43768:
[----:B------:R-:W-:Y:S05]  /*21740*/  BSYNC B3 ;  /* 0x0000000000037941 */ /* 0x000fea0003800000 */
.L_x_43767:
        /* <DEDUP_REMOVED lines=67> */
.L_x_43838:
[----:B------:R-:W-:Y:S05]  /*21b80*/  BSYNC B0 ;  /* 0x0000000000007941 */ /* 0x000fea0003800000 */
.L_x_43837:
[----:B------:R-:W-:Y:S01]  /*21b90*/  BSSY B4, `(.L_x_43839) ;  /* 0x0000007000047945 */ /* 0x000fe20003800000 */
[----:B------:R-:W-:-:S03]  /*21ba0*/  FFMA R0, R7, R5, R4 ;  /* 0x0000000507007223 */ /* 0x000fc60000000004 */
[----:B------:R-:W-:Y:S05]  /*21bb0*/  @!P0 BRA `(.L_x_43840) ;  /* 0x0000000000108947 */ /* 0x000fea0003800000 */
[----:B------:R-:W-:Y:S02]  /*21bc0*/  MOV R41, R16 ;  /* 0x0000001000297202 */ /* 0x000fe40000000f00 */
[----:B------:R-:W-:Y:S02]  /*21bd0*/  MOV R0, R17 ;  /* 0x0000001100007202 */ /* 0x000fe40000000f00 */
[----:B------:R-:W-:-:S07]  /*21be0*/  MOV R2, 0x21c00 ;  /* 0x00021c0000027802 */ /* 0x000fce0000000f00 */
[----:B-1-34-:R-:W-:Y:S05]  /*21bf0*/  CALL.REL.NOINC `($__internal_82_$__cuda_sm3x_div_rn_ftz_f32_slowpath) ;  /* 0x000000ac00f47944 */ /* 0x01afea0003c00000 */
.L_x_43840:
[----:B------:R-:W-:Y:S05]  /*21c00*/  BSYNC B4 ;  /* 0x0000000000047941 */ /* 0x000fea0003800000 */
.L_x_43839:
        /* <DEDUP_REMOVED lines=18> */
.L_x_43842:
[----:B------:R-:W-:Y:S02]  /*21d30*/  ISETP.GE.AND P0, PT, R24, RZ, PT ;  /* 0x000000ff1800720c */ /* 0x000fe40003f06270 */
[----:B------:R-:W-:-:S11]  /*21d40*/  MOV R3, 0x3fd774eb ;  /* 0x3fd774eb00037802 */ /* 0x000fd60000000f00 */
[----:B------:R-:W-:-:S04]  /*21d50*/  @P0 FFMA.FTZ R0, R3, 0.93318945169448852539, -R0 ;  /* 0x3f6ee58103000823 */ /* 0x000fc80000010800 */
[----:B------:R-:W-:-:S07]  /*21d60*/  @!P0 FFMA.FTZ R0, R3, 0.93318945169448852539, R0 ;  /* 0x3f6ee58103008823 */ /* 0x000fce0000010000 */
.L_x_43843:
[----:B------:R-:W-:Y:S05]  /*21d70*/  BSYNC B0 ;  /* 0x0000000000007941 */ /* 0x000fea0003800000 */
.L_x_43841:
        /* <DEDUP_REMOVED lines=12> */
.L_x_43836:
        /* <DEDUP_REMOVED lines=17> */
.L_x_43847:
[----:B------:R-:W-:Y:S05]  /*21f50*/  BSYNC B4 ;  /* 0x0000000000047941 */ /* 0x000fea0003800000 */
.L_x_43846:
        /* <DEDUP_REMOVED lines=18> */
.L_x_43849:
[----:B------:R-:W-:Y:S02]  /*22080*/  ISETP.GE.AND P0, PT, R24, RZ, PT ;  /* 0x000000ff1800720c */ /* 0x000fe40003f06270 */
[----:B------:R-:W-:-:S11]  /*22090*/  MOV R3, 0x3fd774eb ;  /* 0x3fd774eb00037802 */ /* 0x000fd60000000f00 */
[----:B------:R-:W-:-:S04]  /*220a0*/  @P0 FFMA.FTZ R0, R3, 0.93318945169448852539, -R0 ;  /* 0x3f6ee58103000823 */ /* 0x000fc80000010800 */
[----:B------:R-:W-:-:S07]  /*220b0*/  @!P0 FFMA.FTZ R0, R3, 0.93318945169448852539, R0 ;  /* 0x3f6ee58103008823 */ /* 0x000fce0000010000 */
.L_x_43850:
[----:B------:R-:W-:Y:S05]  /*220c0*/  BSYNC B0 ;  /* 0x0000000000007941 */ /* 0x000fea0003800000 */
.L_x_43848:
        /* <DEDUP_REMOVED lines=13> */
.L_x_43845:
        /* <DEDUP_REMOVED lines=25> */
.L_x_43852:
        /* <DEDUP_REMOVED lines=40> */
.L_x_43851:
        /* <DEDUP_REMOVED lines=51> */
.L_x_43854:
[----:B------:R-:W-:Y:S05]  /*228e0*/  BSYNC B0 ;  /* 0x0000000000007941 */ /* 0x000fea0003800000 */
.L_x_43853:
[----:B------:R-:W-:Y:S01]  /*228f0*/  BSSY B4, `(.L_x_43855) ;  /* 0x0000006000047945 */ /* 0x000fe20003800000 */
[----:B------:R-:W-:-:S03]  /*22900*/  FFMA R0, R5, R4, R2 ;  /* 0x0000000405007223 */ /* 0x000fc60000000002 */
[----:B------:R-:W-:Y:S05]  /*22910*/  @!P0 BRA `(.L_x_43856) ;  /* 0x00000000000c8947 */ /* 0x000fea0003800000 */
[----:B------:R-:W-:Y:S02]  /*22920*/  MOV R0, R17 ;  /* 0x0000001100007202 */ /* 0x000fe40000000f00 */
[----:B------:R-:W-:-:S07]  /*22930*/  MOV R2, 0x22950 ;  /* 0x0002295000027802 */ /* 0x000fce0000000f00 */
[----:B-1-34-:R-:W-:Y:S05]  /*22940*/  CALL.REL.NOINC `($__internal_82_$__cuda_sm3x_div_rn_ftz_f32_slowpath) ;  /* 0x000000a000a07944 */ /* 0x01afea0003c00000 */
.L_x_43856:
[----:B------:R-:W-:Y:S05]  /*22950*/  BSYNC B4 ;  /* 0x0000000000047941 */ /* 0x000fea0003800000 */
.L_x_43855:
        /* <DEDUP_REMOVED lines=18> */
.L_x_43858:
[----:B------:R-:W-:Y:S02]  /*22a80*/  ISETP.GE.AND P0, PT, R24, RZ, PT ;  /* 0x000000ff1800720c */ /* 0x000fe40003f06270 */
[----:B------:R-:W-:-:S11]  /*22a90*/  MOV R3, 0x3fd774eb ;  /* 0x3fd774eb00037802 */ /* 0x000fd60000000f00 */
[----:B------:R-:W-:-:S04]  /*22aa0*/  @P0 FFMA.FTZ R0, R3, 0.93318945169448852539, -R0 ;  /* 0x3f6ee58103000823 */ /* 0x000fc80000010800 */
[----:B------:R-:W-:-:S07]  /*22ab0*/  @!P0 FFMA.FTZ R0, R3, 0.93318945169448852539, R0 ;  /* 0x3f6ee58103008823 */ /* 0x000fce0000010000 */
.L_x_43859:
[----:B------:R-:W-:Y:S05]  /*22ac0*/  BSYNC B0 ;  /* 0x0000000000007941 */ /* 0x000fea0003800000 */
.L_x_43857:
        /* <DEDUP_REMOVED lines=12> */
.L_x_43835:
        /* <DEDUP_REMOVED lines=13> */
.L_x_43861:
[----:B------:R-:W-:Y:S05]  /*22c60*/  BSYNC B4 ;  /* 0x0000000000047941 */ /* 0x000fea0003800000 */
.L_x_43860:
        /* <DEDUP_REMOVED lines=18> */
.L_x_43863:
[----:B------:R-:W-:Y:S02]  /*22d90*/  ISETP.GE.AND P0, PT, R24, RZ, PT ;  /* 0x000000ff1800720c */ /* 0x000fe40003f06270 */
[----:B------:R-:W-:-:S11]  /*22da0*/  MOV R3, 0x3fd774eb ;  /* 0x3fd774eb00037802 */ /* 0x000fd60000000f00 */
[----:B------:R-:W-:-:S04]  /*22db0*/  @P0 FFMA.FTZ R0, R3, 0.93318945169448852539, -R0 ;  /* 0x3f6ee58103000823 */ /* 0x000fc80000010800 */
[----:B------:R-:W-:-:S07]  /*22dc0*/  @!P0 FFMA.FTZ R0, R3, 0.93318945169448852539, R0 ;  /* 0x3f6ee58103008823 */ /* 0x000fce0000010000 */
.L_x_43864:
[----:B------:R-:W-:Y:S05]  /*22dd0*/  BSYNC B0 ;  /* 0x0000000000007941 */ /* 0x000fea0003800000 */
.L_x_43862:
        /* <DEDUP_REMOVED lines=27> */
.L_x_43834:
        /* <DEDUP_REMOVED lines=39> */
.L_x_43867:
[----:B------:R-:W-:Y:S05]  /*23200*/  BSYNC B0 ;  /* 0x0000000000007941 */ /* 0x000fea0003800000 */
.L_x_43866:
[----:B------:R-:W-:Y:S01]  /*23210*/  BSSY B4, `(.L_x_43868) ;  /* 0x0000007000047945 */ /* 0x000fe20003800000 */
[----:B------:R-:W-:-:S03]  /*23220*/  FFMA R0, R3, R6, R4 ;  /* 0x0000000603007223 */ /* 0x000fc60000000004 */
[----:B------:R-:W-:Y:S05]  /*23230*/  @!P0 BRA `(.L_x_43869) ;  /* 0x0000000000108947 */ /* 0x000fea0003800000 */
[----:B------:R-:W-:Y:S01]  /*23240*/  HFMA2.MMA R0, -RZ, RZ, 1.875, 0 ;  /* 0x3f800000ff007435 */ /* 0x000fe200000001ff */
[----:B------:R-:W-:Y:S02]  /*23250*/  MOV R41, R16 ;  /* 0x0000001000297202 */ /* 0x000fe40000000f00 */
[----:B------:R-:W-:-:S08]  /*23260*/  MOV R2, 0x23280 ;  /* 0x0002328000027802 */ /* 0x000fd00000000f00 */
[----:B-1-34-:R-:W-:Y:S05]  /*23270*/  CALL.REL.NOINC `($__internal_82_$__cuda_sm3x_div_rn_ftz_f32_slowpath) ;  /* 0x0000009800547944 */ /* 0x01afea0003c00000 */
.L_x_43869:
[----:B------:R-:W-:Y:S05]  /*23280*/  BSYNC B4 ;  /* 0x0000000000047941 */ /* 0x000fea0003800000 */
.L_x_43868:
        /* <DEDUP_REMOVED lines=18> */
.L_x_43871:
[----:B------:R-:W-:Y:S02]  /*233b0*/  ISETP.GE.AND P0, PT, R24, RZ, PT ;  /* 0x000000ff1800720c */ /* 0x000fe40003f06270 */
[----:B------:R-:W-:-:S11]  /*233c0*/  MOV R3, 0x3fd774eb ;  /* 0x3fd774eb00037802 */ /* 0x000fd60000000f00 */
[----:B------:R-:W-:-:S04]  /*233d0*/  @P0 FFMA.FTZ R0, R3, 0.93318945169448852539, -R0 ;  /* 0x3f6ee58103000823 */ /* 0x000fc80000010800 */
[----:B------:R-:W-:-:S07]  /*233e0*/  @!P0 FFMA.FTZ R0, R3, 0.93318945169448852539, R0 ;  /* 0x3f6ee58103008823 */ /* 0x000fce0000010000 */
.L_x_43872:
[----:B------:R-:W-:Y:S05]  /*233f0*/  BSYNC B0 ;  /* 0x0000000000007941 */ /* 0x000fea0003800000 */
.L_x_43870:
        /* <DEDUP_REMOVED lines=10> */
.L_x_43865:
        /* <DEDUP_REMOVED lines=13> */
.L_x_43874:
[----:B------:R-:W-:Y:S05]  /*23570*/  BSYNC B4 ;  /* 0x0000000000047941 */ /* 0x000fea0003800000 */
.L_x_43873:
        /* <DEDUP_REMOVED lines=18> */
.L_x_43876:
[----:B------:R-:W-:Y:S02]  /*236a0*/  ISETP.GE.AND P0, PT, R24, RZ, PT ;  /* 0x000000ff1800720c */ /* 0x000fe40003f06270 */
[----:B------:R-:W-:-:S11]  /*236b0*/  MOV R3, 0x3fd774eb ;  /* 0x3fd774eb00037802 */ /* 0x000fd60000000f00 */
[----:B------:R-:W-:-:S04]  /*236c0*/  @P0 FFMA.FTZ R0, R3, 0.93318945169448852539, -R0 ;  /* 0x3f6ee58103000823 */ /* 0x000fc80000010800 */
[----:B------:R-:W-:-:S07]  /*236d0*/  @!P0 FFMA.FTZ R0, R3, 0.93318945169448852539, R0 ;  /* 0x3f6ee58103008823 */ /* 0x000fce0000010000 */
.L_x_43877:
[----:B------:R-:W-:Y:S05]  /*236e0*/  BSYNC B0 ;  /* 0x0000000000007941 */ /* 0x000fea0003800000 */
.L_x_43875:
        /* <DEDUP_REMOVED lines=11> */
.L_x_43833:
        /* <DEDUP_REMOVED lines=34> */
.L_x_43879:
[----:B------:R-:W-:Y:S05]  /*239c0*/  BSYNC B4 ;  /* 0x0000000000047941 */ /* 0x000fea0003800000 */
.L_x_43878:
        /* <DEDUP_REMOVED lines=18> */
.L_x_43881:
[----:B------:R-:W-:Y:S02]  /*23af0*/  ISETP.GE.AND P0, PT, R24, RZ, PT ;  /* 0x000000ff1800720c */ /* 0x000fe40003f06270 */
[----:B------:R-:W-:-:S11]  /*23b00*/  MOV R3, 0x3fd774eb ;  /* 0x3fd774eb00037802 */ /* 0x000fd60000000f00 */
[----:B------:R-:W-:-:S04]  /*23b10*/  @P0 FFMA.FTZ R0, R3, 0.93318945169448852539, -R0 ;  /* 0x3f6ee58103000823 */ /* 0x000fc80000010800 */
[----:B------:R-:W-:-:S07]  /*23b20*/  @!P0 FFMA.FTZ R0, R3, 0.93318945169448852539, R0 ;  /* 0x3f6ee58103008823 */ /* 0x000fce0000010000 */
.L_x_43882:
[----:B------:R-:W-:Y:S05]  /*23b30*/  BSYNC B0 ;  /* 0x0000000000007941 */ /* 0x000fea0003800000 */
.L_x_43880:
        /* <DEDUP_REMOVED lines=11> */
.L_x_43832:
        /* <DEDUP_REMOVED lines=26> */
.L_x_43884:
[----:B------:R-:W-:Y:S05]  /*23d90*/  BSYNC B4 ;  /* 0x0000000000047941 */ /* 0x000fea0003800000 */
.L_x_43883:
        /* <DEDUP_REMOVED lines=18> */
.L_x_43886:
[----:B------:R-:W-:Y:S02]  /*23ec0*/  ISETP.GE.AND P0, PT, R24, RZ, PT ;  /* 0x000000ff1800720c */ /* 0x000fe40003f06270 */
[----:B------:R-:W-:-:S11]  /*23ed0*/  MOV R3, 0x3fd774eb ;  /* 0x3fd774eb00037802 */ /* 0x000fd60000000f00 */
[----:B------:R-:W-:-:S04]  /*23ee0*/  @P0 FFMA.FTZ R0, R3, 0.93318945169448852539, -R0 ;  /* 0x3f6ee58103000823 */ /* 0x000fc80000010800 */
[----:B------:R-:W-:-:S07]  /*23ef0*/  @!P0 FFMA.FTZ R0, R3, 0.93318945169448852539, R0 ;  /* 0x3f6ee58103008823 */ /* 0x000fce0000010000 */
.L_x_43887:
[----:B------:R-:W-:Y:S05]  /*23f00*/  BSYNC B0 ;  /* 0x0000000000007941 */ /* 0x000fea0003800000 */
.L_x_43885:
        /* <DEDUP_REMOVED lines=12> */
.L_x_43844:
[----:B------:R-:W-:Y:S05]  /*23fd0*/  BSYNC B2 ;  /* 0x0000000000027941 */ /* 0x000fea0003800000 */
.L_x_43831:
        /* <DEDUP_REMOVED lines=41> */
.L_x_43890:
        /* <DEDUP_REMOVED lines=10> */
.L_x_43889:
[----:B------:R-:W-:-:S04]  /*24310*/  FMUL.RZ R4, R4, 0.15915493667125701904 ;  /* 0x3e22f98304047820 */ /* 0x000fc8000040c000 */
[----:B------:R0:W2:Y:S08]  /*24320*/  MUFU.SIN R15, R4 ;  /* 0x00000004000f7308 */ /* 0x0000b00000000400 */
[----:B------:R0:W0:Y:S01]  /*24330*/  MUFU.COS R14, R4 ;  /* 0x00000004000e7308 */ /* 0x0000220000000000 */
[----:B------:R-:W-:Y:S05]  /*24340*/  BRA `(.L_x_43830) ;  /* 0x00000000000c7947 */ /* 0x000fea0003800000 */
.L_x_43888:
[----:B------:R-:W-:Y:S01]  /*24350*/  FMUL.FTZ R14, R27, 1.4426950216293334961 ;  /* 0x3fb8aa3b1b0e7820 */ /* 0x000fe20000410000 */
[----:B------:R-:W-:-:S05]  /*24360*/  MOV R15, R4 ;  /* 0x00000004000f7202 */ /* 0x000fca0000000f00 */
[----:B------:R-:W0:Y:S02]  /*24370*/  MUFU.EX2 R14, R14 ;  /* 0x0000000e000e7308 */ /* 0x000e240000000800 */
.L_x_43830:
[----:B------:R-:W-:Y:S05]  /*24380*/  BSYNC B3 ;  /* 0x0000000000037941 */ /* 0x000fea0003800000 */
.L_x_43829:
        /* <DEDUP_REMOVED lines=67> */
.L_x_43900:
[----:B------:R-:W-:Y:S05]  /*247c0*/  BSYNC B0 ;  /* 0x0000000000007941 */ /* 0x000fea0003800000 */
.L_x_43899:
[----:B------:R-:W-:Y:S01]  /*247d0*/  BSSY B4, `(.L_x_43901) ;  /* 0x0000007000047945 */ /* 0x000fe20003800000 */
[----:B------:R-:W-:-:S03]  /*247e0*/  FFMA R0, R5, R4, R2 ;  /* 0x0000000405007223 */ /* 0x000fc60000000002 */
[----:B------:R-:W-:Y:S05]  /*247f0*/  @!P0 BRA `(.L_x_43902) ;  /* 0x0000000000108947 */ /* 0x000fea0003800000 */
[----:B------:R-:W-:Y:S02]  /*24800*/  MOV R41, R18 ;  /* 0x0000001200297202 */ /* 0x000fe40000000f00 */
[----:B------:R-:W-:Y:S02]  /*24810*/  MOV R0, R19 ;  /* 0x0000001300007202 */ /* 0x000fe40000000f00 */
[----:B------:R-:W-:-:S07]  /*24820*/  MOV R2, 0x24840 ;  /* 0x0002484000027802 */ /* 0x000fce0000000f00 */
[----:B-1-34-:R-:W-:Y:S05]  /*24830*/  CALL.REL.NOINC `($__internal_82_$__cuda_sm3x_div_rn_ftz_f32_slowpath) ;  /* 0x0000008000e47944 */ /* 0x01afea0003c00000 */
.L_x_43902:
[----:B------:R-:W-:Y:S05]  /*24840*/  BSYNC B4 ;  /* 0x0000000000047941 */ /* 0x000fea0003800000 */
.L_x_43901:
        /* <DEDUP_REMOVED lines=18> */
.L_x_43904:
[----:B------:R-:W-:Y:S02]  /*24970*/  ISETP.GE.AND P0, PT, R28, RZ, PT ;  /* 0x000000ff1c00720c */ /* 0x000fe40003f06270 */
[----:B------:R-:W-:-:S11]  /*24980*/  MOV R3, 0x3fd774eb ;  /* 0x3fd774eb00037802 */ /* 0x000fd60000000f00 */
[----:B------:R-:W-:-:S04]  /*24990*/  @P0 FFMA.FTZ R0, R3, 0.93318945169448852539, -R0 ;  /* 0x3f6ee58103000823 */ /* 0x000fc80000010800 */
[----:B------:R-:W-:-:S07]  /*249a0*/  @!P0 FFMA.FTZ R0, R3, 0.93318945169448852539, R0 ;  /* 0x3f6ee58103008823 */ /* 0x000fce0000010000 */
.L_x_43905:
[----:B------:R-:W-:Y:S05]  /*249b0*/  BSYNC B0 ;  /* 0x0000000000007941 */ /* 0x000fea0003800000 */
.L_x_43903:
        /* <DEDUP_REMOVED lines=12> */
.L_x_43898:
        /* <DEDUP_REMOVED lines=17> */
.L_x_43909:
[----:B------:R-:W-:Y:S05]  /*24b90*/  BSYNC B4 ;  /* 0x0000000000047941 */ /* 0x000fea0003800000 */
.L_x_43908:
        /* <DEDUP_REMOVED lines=18> */
.L_x_43911:
[----:B------:R-:W-:Y:S02]  /*24cc0*/  ISETP.GE.AND P0, PT, R28, RZ, PT ;  /* 0x000000ff1c00720c */ /* 0x000fe40003f06270 */
[----:B------:R-:W-:-:S11]  /*24cd0*/  MOV R3, 0x3fd774eb ;  /* 0x3fd774eb00037802 */ /* 0x000fd60000000f00 */
[----:B------:R-:W-:-:S04]  /*24ce0*/  @P0 FFMA.FTZ R0, R3, 0.93318945169448852539, -R0 ;  /* 0x3f6ee58103000823 */ /* 0x000fc80000010800 */
[----:B------:R-:W-:-:S07]  /*24cf0*/  @!P0 FFMA.FTZ R0, R3, 0.93318945169448852539, R0 ;  /* 0x3f6ee58103008823 */ /* 0x000fce0000010000 */
.L_x_43912:
[----:B------:R-:W-:Y:S05]  /*24d00*/  BSYNC B0 ;  /* 0x0000000000007941 */ /* 0x000fea0003800000 */
.L_x_43910:
        /* <DEDUP_REMOVED lines=13> */
.L_x_43907:
        /* <DEDUP_REMOVED lines=25> */
.L_x_43914:
        /* <DEDUP_REMOVED lines=40> */
.L_x_43913:
        /* <DEDUP_REMOVED lines=48> */
.L_x_43916:
[----:B------:R-:W-:Y:S05]  /*254f0*/  BSYNC B0 ;  /* 0x0000000000007941 */ /* 0x000fea0003800000 */
.L_x_43915:
[----:B------:R-:W-:Y:S01]  /*25500*/  BSSY B4, `(.L_x_43917) ;  /* 0x0000007000047945 */ /* 0x000fe20003800000 */
[----:B------:R-:W-:-:S03]  /*25510*/  FFMA R0, R5, R4, R2 ;  /* 0x0000000405007223 */ /* 0x000fc60000000002 */
[----:B------:R-:W-:Y:S05]  /*25520*/  @!P3 BRA `(.L_x_43918) ;  /* 0x000000000010b947 */ /* 0x000fea0003800000 */
[----:B------:R-:W-:Y:S02]  /*25530*/  MOV R41, R18 ;  /* 0x0000001200297202 */ /* 0x000fe40000000f00 */
[----:B------:R-:W-:Y:S02]  /*25540*/  MOV R0, R19 ;  /* 0x0000001300007202 */ /* 0x000fe40000000f00 */
[----:B------:R-:W-:-:S07]  /*25550*/  MOV R2, 0x25570 ;  /* 0x0002557000027802 */ /* 0x000fce0000000f00 */
[----:B-1-34-:R-:W-:Y:S05]  /*25560*/  CALL.REL.NOINC `($__internal_82_$__cuda_sm3x_div_rn_ftz_f32_slowpath) ;  /* 0x0000007400987944 */ /* 0x01afea0003c00000 */
.L_x_43918:
[----:B------:R-:W-:Y:S05]  /*25570*/  BSYNC B4 ;  /* 0x0000000000047941 */ /* 0x000fea0003800000 */
.L_x_43917:
        /* <DEDUP_REMOVED lines=18> */
.L_x_43920:
[----:B------:R-:W-:Y:S02]  /*256a0*/  ISETP.GE.AND P0, PT, R28, RZ, PT ;  /* 0x000000ff1c00720c */ /* 0x000fe40003f06270 */
[----:B------:R-:W-:-:S11]  /*256b0*/  MOV R3, 0x3fd774eb ;  /* 0x3fd774eb00037802 */ /* 0x000fd60000000f00 */
[----:B------:R-:W-:-:S04]  /*256c0*/  @P0 FFMA.FTZ R0, R3, 0.93318945169448852539, -R0 ;  /* 0x3f6ee58103000823 */ /* 0x000fc80000010800 */
[----:B------:R-:W-:-:S07]  /*256d0*/  @!P0 FFMA.FTZ R0, R3, 0.93318945169448852539, R0 ;  /* 0x3f6ee58103008823 */ /* 0x000fce0000010000 */
.L_x_43921:
[----:B------:R-:W-:Y:S05]  /*256e0*/  BSYNC B0 ;  /* 0x0000000000007941 */ /* 0x000fea0003800000 */
.L_x_43919:
        /* <DEDUP_REMOVED lines=12> */
.L_x_43897:
        /* <DEDUP_REMOVED lines=13> */
.L_x_43923:
[----:B------:R-:W-:Y:S05]  /*25880*/  BSYNC B4 ;  /* 0x0000000000047941 */ /* 0x000fea0003800000 */
.L_x_43922:
        /* <DEDUP_REMOVED lines=18> */
.L_x_43925:
[----:B------:R-:W-:Y:S02]  /*259b0*/  ISETP.GE.AND P0, PT, R28, RZ, PT ;  /* 0x000000ff1c00720c */ /* 0x000fe40003f06270 */
[----:B------:R-:W-:-:S11]  /*259c0*/  MOV R3, 0x3fd774eb ;  /* 0x3fd774eb00037802 */ /* 0x000fd60000000f00 */
[----:B------:R-:W-:-:S04]  /*259d0*/  @P0 FFMA.FTZ R0, R3, 0.93318945169448852539, -R0 ;  /* 0x3f6ee58103000823 */ /* 0x000fc80000010800 */
[----:B------:R-:W-:-:S07]  /*259e0*/  @!P0 FFMA.FTZ R0, R3, 0.93318945169448852539, R0 ;  /* 0x3f6ee58103008823 */ /* 0x000fce0000010000 */
.L_x_43926:
[----:B------:R-:W-:Y:S05]  /*259f0*/  BSYNC B0 ;  /* 0x0000000000007941 */ /* 0x000fea0003800000 */
.L_x_43924:
        /* <DEDUP_REMOVED lines=27> */
.L_x_43896:
        /* <DEDUP_REMOVED lines=39> */
.L_x_43929:
[----:B------:R-:W-:Y:S05]  /*25e20*/  BSYNC B0 ;  /* 0x0000000000007941 */ /* 0x000fea0003800000 */
.L_x_43928:
[----:B------:R-:W-:Y:S01]  /*25e30*/  BSSY B4, `(.L_x_43930) ;  /* 0x0000007000047945 */ /* 0x000fe20003800000 */
[----:B------:R-:W-:-:S03]  /*25e40*/  FFMA R0, R3, R4, R2 ;  /* 0x0000000403007223 */ /* 0x000fc60000000002 */
[----:B------:R-:W-:Y:S05]  /*25e50*/  @!P0 BRA `(.L_x_43931) ;  /* 0x0000000000108947 */ /* 0x000fea0003800000 */
[----:B------:R-:W-:Y:S01]  /*25e60*/  HFMA2.MMA R0, -RZ, RZ, 1.875, 0 ;  /* 0x3f800000ff007435 */ /* 0x000fe200000001ff */
[----:B------:R-:W-:Y:S02]  /*25e70*/  MOV R41, R18 ;  /* 0x0000001200297202 */ /* 0x000fe40000000f00 */
[----:B------:R-:W-:-:S08]  /*25e80*/  MOV R2, 0x25ea0 ;  /* 0x00025ea000027802 */ /* 0x000fd00000000f00 */
[----:B-1-34-:R-:W-:Y:S05]  /*25e90*/  CALL.REL.NOINC `($__internal_82_$__cuda_sm3x_div_rn_ftz_f32_slowpath) ;  /* 0x0000006c004c7944 */ /* 0x01afea0003c00000 */
.L_x_43931:
[----:B------:R-:W-:Y:S05]  /*25ea0*/  BSYNC B4 ;  /* 0x0000000000047941 */ /* 0x000fea0003800000 */
.L_x_43930:
        /* <DEDUP_REMOVED lines=18> */
.L_x_43933:
[----:B------:R-:W-:Y:S02]  /*25fd0*/  ISETP.GE.AND P0, PT, R28, RZ, PT ;  /* 0x000000ff1c00720c */ /* 0x000fe40003f06270 */
[----:B------:R-:W-:-:S11]  /*25fe0*/  MOV R3, 0x3fd774eb ;  /* 0x3fd774eb00037802 */ /* 0x000fd60000000f00 */
[----:B------:R-:W-:-:S04]  /*25ff0*/  @P0 FFMA.FTZ R0, R3, 0.93318945169448852539, -R0 ;  /* 0x3f6ee58103000823 */ /* 0x000fc80000010800 */
[----:B------:R-:W-:-:S07]  /*26000*/  @!P0 FFMA.FTZ R0, R3, 0.93318945169448852539, R0 ;  /* 0x3f6ee58103008823 */ /* 0x000fce0000010000 */
.L_x_43934:
[----:B------:R-:W-:Y:S05]  /*26010*/  BSYNC B0 ;  /* 0x0000000000007941 */ /* 0x000fea0003800000 */
.L_x_43932:
        /* <DEDUP_REMOVED lines=10> */
.L_x_43927:
        /* <DEDUP_REMOVED lines=13> */
.L_x_43936:
[----:B------:R-:W-:Y:S05]  /*26190*/  BSYNC B4 ;  /* 0x0000000000047941 */ /* 0x000fea0003800000 */
.L_x_43935:
        /* <DEDUP_REMOVED lines=18> */
.L_x_43938:
[----:B------:R-:W-:Y:S02]  /*262c0*/  ISETP.GE.AND P0, PT, R28, RZ, PT ;  /* 0x000000ff1c00720c */ /* 0x000fe40003f06270 */
[----:B------:R-:W-:-:S11]  /*262d0*/  MOV R3, 0x3fd774eb ;  /* 0x3fd774eb00037802 */ /* 0x000fd60000000f00 */
[----:B------:R-:W-:-:S04]  /*262e0*/  @P0 FFMA.FTZ R0, R3, 0.93318945169448852539, -R0 ;  /* 0x3f6ee58103000823 */ /* 0x000fc80000010800 */
[----:B------:R-:W-:-:S07]  /*262f0*/  @!P0 FFMA.FTZ R0, R3, 0.93318945169448852539, R0 ;  /* 0x3f6ee58103008823 */ /* 0x000fce0000010000 */
.L_x_43939:
[----:B------:R-:W-:Y:S05]  /*26300*/  BSYNC B0 ;  /* 0x0000000000007941 */ /* 0x000fea0003800000 */
.L_x_43937:
        /* <DEDUP_REMOVED lines=11> */
.L_x_43895:
        /* <DEDUP_REMOVED lines=34> */
.L_x_43941:
[----:B------:R-:W-:Y:S05]  /*265e0*/  BSYNC B4 ;  /* 0x0000000000047941 */ /* 0x000fea0003800000 */
.L_x_43940:
        /* <DEDUP_REMOVED lines=18> */
.L_x_43943:
[----:B------:R-:W-:Y:S02]  /*26710*/  ISETP.GE.AND P0, PT, R28, RZ, PT ;  /* 0x000000ff1c00720c */ /* 0x000fe40003f06270 */
[----:B------:R-:W-:-:S11]  /*26720*/  MOV R3, 0x3fd774eb ;  /* 0x3fd774eb00037802 */ /* 0x000fd60000000f00 */
[----:B------:R-:W-:-:S04]  /*26730*/  @P0 FFMA.FTZ R0, R3, 0.93318945169448852539, -R0 ;  /* 0x3f6ee58103000823 */ /* 0x000fc80000010800 */
[----:B------:R-:W-:-:S07]  /*26740*/  @!P0 FFMA.FTZ R0, R3, 0.93318945169448852539, R0 ;  /* 0x3f6ee58103008823 */ /* 0x000fce0000010000 */
.L_x_43944:
[----:B------:R-:W-:Y:S05]  /*26750*/  BSYNC B0 ;  /* 0x0000000000007941 */ /* 0x000fea0003800000 */
.L_x_43942:
        /* <DEDUP_REMOVED lines=11> */
.L_x_43894:
        /* <DEDUP_REMOVED lines=26> */
.L_x_43946:
[----:B------:R-:W-:Y:S05]  /*269b0*/  BSYNC B4 ;  /* 0x0000000000047941 */ /* 0x000fea0003800000 */
.L_x_43945:
        /* <DEDUP_REMOVED lines=18> */
.L_x_43948:
[----:B------:R-:W-:Y:S02]  /*26ae0*/  ISETP.GE.AND P0, PT, R28, RZ, PT ;  /* 0x000000ff1c00720c */ /* 0x000fe40003f06270 */
[----:B------:R-:W-:-:S11]  /*26af0*/  MOV R3, 0x3fd774eb ;  /* 0x3fd774eb00037802 */ /* 0x000fd60000000f00 */
[----:B------:R-:W-:-:S04]  /*26b00*/  @P0 FFMA.FTZ R0, R3, 0.93318945169448852539, -R0 ;  /* 0x3f6ee58103000823 */ /* 0x000fc80000010800 */
[----:B------:R-:W-:-:S07]  /*26b10*/  @!P0 FFMA.FTZ R0, R3, 0.93318945169448852539, R0 ;  /* 0x3f6ee58103008823 */ /* 0x000fce0000010000 */
.L_x_43949:
[----:B------:R-:W-:Y:S05]  /*26b20*/  BSYNC B0 ;  /* 0x0000000000007941 */ /* 0x000fea0003800000 */
.L_x_43947:
        /* <DEDUP_REMOVED lines=12> */
.L_x_43906:
[----:B------:R-:W-:Y:S05]  /*26bf0*/  BSYNC B2 ;  /* 0x0000000000027941 */ /* 0x000fea0003800000 */
.L_x_43893:
        /* <DEDUP_REMOVED lines=41> */
.L_x_43952:
        /* <DEDUP_REMOVED lines=10> */
.L_x_43951:
[----:B------:R-:W-:-:S04]  /*26f30*/  FMUL.RZ R4, R4, 0.15915493667125701904 ;  /* 0x3e22f98304047820 */ /* 0x000fc8000040c000 */
[----:B------:R0:W2:Y:S08]  /*26f40*/  MUFU.SIN R17, R4 ;  /* 0x0000000400117308 */ /* 0x0000b00000000400 */
[----:B------:R0:W0:Y:S01]  /*26f50*/  MUFU.COS R16, R4 ;  /* 0x0000000400107308 */ /* 0x0000220000000000 */
[----:B------:R-:W-:Y:S05]  /*26f60*/  BRA `(.L_x_43892) ;  /* 0x00000000000c7947 */ /* 0x000fea0003800000 */
.L_x_43950:
[----:B------:R-:W-:Y:S01]  /*26f70*/  FMUL.FTZ R16, R31, 1.4426950216293334961 ;  /* 0x3fb8aa3b1f107820 */ /* 0x000fe20000410000 */
[----:B------:R-:W-:-:S05]  /*26f80*/  MOV R17, R4 ;  /* 0x0000000400117202 */ /* 0x000fca0000000f00 */
[----:B------:R-:W0:Y:S02]  /*26f90*/  MUFU.EX2 R16, R16 ;  /* 0x0000001000107308 */ /* 0x000e240000000800 */
.L_x_43892:
[----:B------:R-:W-:Y:S05]  /*26fa0*/  BSYNC B3 ;  /* 0x0000000000037941 */ /* 0x000fea0003800000 */
.L_x_43891:
        /* <DEDUP_REMOVED lines=68> */
.L_x_43962:
[----:B------:R-:W-:Y:S05]  /*273f0*/  BSYNC B0 ;  /* 0x0000000000007941 */ /* 0x000fea0003800000 */
.L_x_43961:
[----:B------:R-:W-:Y:S01]  /*27400*/  BSSY B4, `(.L_x_43963) ;  /* 0x0000007000047945 */ /* 0x000fe20003800000 */
[----:B------:R-:W-:-:S03]  /*27410*/  FFMA R0, R5, R4, R2 ;  /* 0x0000000405007223 */ /* 0x000fc60000000002 */
[----:B------:R-:W-:Y:S05]  /*27420*/  @!P0 BRA `(.L_x_43964) ;  /* 0x0000000000108947 */ /* 0x000fea0003800000 */
[----:B------:R-:W-:Y:S02]  /*27430*/  MOV R41, R20 ;  /* 0x0000001400297202 */ /* 0x000fe40000000f00 */
[----:B------:R-:W-:Y:S02]  /*27440*/  MOV R0, R23 ;  /* 0x0000001700007202 */ /* 0x000fe40000000f00 */
[----:B------:R-:W-:-:S07]  /*27450*/  MOV R2, 0x27470 ;  /* 0x0002747000027802 */ /* 0x000fce0000000f00 */
[----:B-1-34-:R-:W-:Y:S05]  /*27460*/  CALL.REL.NOINC `($__internal_82_$__cuda_sm3x_div_rn_ftz_f32_slowpath) ;  /* 0x0000005400d87944 */ /* 0x01afea0003c00000 */
.L_x_43964:
[----:B------:R-:W-:Y:S05]  /*27470*/  BSYNC B4 ;  /* 0x0000000000047941 */ /* 0x000fea0003800000 */
.L_x_43963:
        /* <DEDUP_REMOVED lines=18> */
.L_x_43966:
[----:B------:R-:W-:Y:S02]  /*275a0*/  ISETP.GE.AND P0, PT, R32, RZ, PT ;  /* 0x000000ff2000720c */ /* 0x000fe40003f06270 */
[----:B------:R-:W-:-:S11]  /*275b0*/  MOV R3, 0x3fd774eb ;  /* 0x3fd774eb00037802 */ /* 0x000fd60000000f00 */
[----:B------:R-:W-:-:S04]  /*275c0*/  @P0 FFMA.FTZ R0, R3, 0.93318945169448852539, -R0 ;  /* 0x3f6ee58103000823 */ /* 0x000fc80000010800 */
[----:B------:R-:W-:-:S07]  /*275d0*/  @!P0 FFMA.FTZ R0, R3, 0.93318945169448852539, R0 ;  /* 0x3f6ee58103008823 */ /* 0x000fce0000010000 */
.L_x_43967:
[----:B------:R-:W-:Y:S05]  /*275e0*/  BSYNC B0 ;  /* 0x0000000000007941 */ /* 0x000fea0003800000 */
.L_x_43965:
        /* <DEDUP_REMOVED lines=12> */
.L_x_43960:
        /* <DEDUP_REMOVED lines=17> */
.L_x_43971:
[----:B------:R-:W-:Y:S05]  /*277c0*/  BSYNC B4 ;  /* 0x0000000000047941 */ /* 0x000fea0003800000 */
.L_x_43970:
        /* <DEDUP_REMOVED lines=18> */
.L_x_43973:
[----:B------:R-:W-:Y:S02]  /*278f0*/  ISETP.GE.AND P0, PT, R32, RZ, PT ;  /* 0x000000ff2000720c */ /* 0x000fe40003f06270 */
[----:B------:R-:W-:-:S11]  /*27900*/  MOV R3, 0x3fd774eb ;  /* 0x3fd774eb00037802 */ /* 0x000fd60000000f00 */
[----:B------:R-:W-:-:S04]  /*27910*/  @P0 FFMA.FTZ R0, R3, 0.93318945169448852539, -R0 ;  /* 0x3f6ee58103000823 */ /* 0x000fc80000010800 */
[----:B------:R-:W-:-:S07]  /*27920*/  @!P0 FFMA.FTZ R0, R3, 0.93318945169448852539, R0 ;  /* 0x3f6ee58103008823 */ /* 0x000fce0000010000 */
.L_x_43974:
[----:B------:R-:W-:Y:S05]  /*27930*/  BSYNC B0 ;  /* 0x0000000000007941 */ /* 0x000fea0003800000 */
.L_x_43972:
        /* <DEDUP_REMOVED lines=13> */
.L_x_43969:
        /* <DEDUP_REMOVED lines=25> */
.L_x_43976:
        /* <DEDUP_REMOVED lines=40> */
.L_x_43975:
        /* <DEDUP_REMOVED lines=48> */
.L_x_43978:
[----:B------:R-:W-:Y:S05]  /*28120*/  BSYNC B0 ;  /* 0x0000000000007941 */ /* 0x000fea0003800000 */
.L_x_43977:
[----:B------:R-:W-:Y:S01]  /*28130*/  BSSY B4, `(.L_x_43979) ;  /* 0x0000007000047945 */ /* 0x000fe20003800000 */
[----:B------:R-:W-:-:S03]  /*28140*/  FFMA R0, R5, R4, R2 ;  /* 0x0000000405007223 */ /* 0x000fc60000000002 */
[----:B------:R-:W-:Y:S05]  /*28150*/  @!P3 BRA `(.L_x_43980) ;  /* 0x000000000010b947 */ /* 0x000fea0003800000 */
[----:B------:R-:W-:Y:S02]  /*28160*/  MOV R41, R20 ;  /* 0x0000001400297202 */ /* 0x000fe40000000f00 */
[----:B------:R-:W-:Y:S02]  /*28170*/  MOV R0, R23 ;  /* 0x0000001700007202 */ /* 0x000fe40000000f00 */
[----:B------:R-:W-:-:S07]  /*28180*/  MOV R2, 0x281a0 ;  /* 0x000281a000027802 */ /* 0x000fce0000000f00 */
[----:B-1-34-:R-:W-:Y:S05]  /*28190*/  CALL.REL.NOINC `($__internal_82_$__cuda_sm3x_div_rn_ftz_f32_slowpath) ;  /* 0x00000048008c7944 */ /* 0x01afea0003c00000 */
.L_x_43980:
[----:B------:R-:W-:Y:S05]  /*281a0*/  BSYNC B4 ;  /* 0x0000000000047941 */ /* 0x000fea0003800000 */
.L_x_43979:
        /* <DEDUP_REMOVED lines=18> */
.L_x_43982:
[----:B------:R-:W-:Y:S02]  /*282d0*/  ISETP.GE.AND P0, PT, R32, RZ, PT ;  /* 0x000000ff2000720c */ /* 0x000fe40003f06270 */
[----:B------:R-:W-:-:S11]  /*282e0*/  MOV R3, 0x3fd774eb ;  /* 0x3fd774eb00037802 */ /* 0x000fd60000000f00 */
[----:B------:R-:W-:-:S04]  /*282f0*/  @P0 FFMA.FTZ R0, R3, 0.93318945169448852539, -R0 ;  /* 0x3f6ee58103000823 */ /* 0x000fc80000010800 */
[----:B------:R-:W-:-:S07]  /*28300*/  @!P0 FFMA.FTZ R0, R3, 0.93318945169448852539, R0 ;  /* 0x3f6ee58103008823 */ /* 0x000fce0000010000 */
.L_x_43983:
[----:B------:R-:W-:Y:S05]  /*28310*/  BSYNC B0 ;  /* 0x0000000000007941 */ /* 0x000fea0003800000 */
.L_x_43981:
        /* <DEDUP_REMOVED lines=12> */
.L_x_43959:
        /* <DEDUP_REMOVED lines=13> */
.L_x_43985:
[----:B------:R-:W-:Y:S05]  /*284b0*/  BSYNC B4 ;  /* 0x0000000000047941 */ /* 0x000fea0003800000 */
.L_x_43984:
        /* <DEDUP_REMOVED lines=18> */
.L_x_43987:
[----:B------:R-:W-:Y:S02]  /*285e0*/  ISETP.GE.AND P0, PT, R32, RZ, PT ;  /* 0x000000ff2000720c */ /* 0x000fe40003f06270 */
[----:B------:R-:W-:-:S11]  /*285f0*/  MOV R3, 0x3fd774eb ;  /* 0x3fd774eb00037802 */ /* 0x000fd60000000f00 */
[----:B------:R-:W-:-:S04]  /*28600*/  @P0 FFMA.FTZ R0, R3, 0.93318945169448852539, -R0 ;  /* 0x3f6ee58103000823 */ /* 0x000fc80000010800 */
[----:B------:R-:W-:-:S07]  /*28610*/  @!P0 FFMA.FTZ R0, R3, 0.93318945169448852539, R0 ;  /* 0x3f6ee58103008823 */ /* 0x000fce0000010000 */
.L_x_43988:
[----:B------:R-:W-:Y:S05]  /*28620*/  BSYNC B0 ;  /* 0x0000000000007941 */ /* 0x000fea0003800000 */
.L_x_43986:
        /* <DEDUP_REMOVED lines=27> */
.L_x_43958:
        /* <DEDUP_REMOVED lines=39> */
.L_x_43991:
[----:B------:R-:W-:Y:S05]  /*28a50*/  BSYNC B0 ;  /* 0x0000000000007941 */ /* 0x000fea0003800000 */
.L_x_43990:
[----:B------:R-:W-:Y:S01]  /*28a60*/  BSSY B4, `(.L_x_43992) ;  /* 0x0000007000047945 */ /* 0x000fe20003800000 */
[----:B------:R-:W-:-:S03]  /*28a70*/  FFMA R0, R3, R4, R2 ;  /* 0x0000000403007223 */ /* 0x000fc60000000002 */
[----:B------:R-:W-:Y:S05]  /*28a80*/  @!P0 BRA `(.L_x_43993) ;  /* 0x0000000000108947 */ /* 0x000fea0003800000 */
[----:B------:R-:W-:Y:S01]  /*28a90*/  HFMA2.MMA R0, -RZ, RZ, 1.875, 0 ;  /* 0x3f800000ff007435 */ /* 0x000fe200000001ff */
[----:B------:R-:W-:Y:S02]  /*28aa0*/  MOV R41, R20 ;  /* 0x0000001400297202 */ /* 0x000fe40000000f00 */
[----:B------:R-:W-:-:S08]  /*28ab0*/  MOV R2, 0x28ad0 ;  /* 0x00028ad000027802 */ /* 0x000fd00000000f00 */
[----:B-1-34-:R-:W-:Y:S05]  /*28ac0*/  CALL.REL.NOINC `($__internal_82_$__cuda_sm3x_div_rn_ftz_f32_slowpath) ;  /* 0x0000004000407944 */ /* 0x01afea0003c00000 */
.L_x_43993:
[----:B------:R-:W-:Y:S05]  /*28ad0*/  BSYNC B4 ;  /* 0x0000000000047941 */ /* 0x000fea0003800000 */
.L_x_43992:
        /* <DEDUP_REMOVED lines=18> */
.L_x_43995:
[----:B------:R-:W-:Y:S02]  /*28c00*/  ISETP.GE.AND P0, PT, R32, RZ, PT ;  /* 0x000000ff2000720c */ /* 0x000fe40003f06270 */
[----:B------:R-:W-:-:S11]  /*28c10*/  MOV R3, 0x3fd774eb ;  /* 0x3fd774eb00037802 */ /* 0x000fd60000000f00 */
[----:B------:R-:W-:-:S04]  /*28c20*/  @P0 FFMA.FTZ R0, R3, 0.93318945169448852539, -R0 ;  /* 0x3f6ee58103000823 */ /* 0x000fc80000010800 */
[----:B------:R-:W-:-:S07]  /*28c30*/  @!P0 FFMA.FTZ R0, R3, 0.93318945169448852539, R0 ;  /* 0x3f6ee58103008823 */ /* 0x000fce0000010000 */
.L_x_43996:
[----:B------:R-:W-:Y:S05]  /*28c40*/  BSYNC B0 ;  /* 0x0000000000007941 */ /* 0x000fea0003800000 */
.L_x_43994:
        /* <DEDUP_REMOVED lines=10> */
.L_x_43989:
        /* <DEDUP_REMOVED lines=13> */
.L_x_43998:
[----:B------:R-:W-:Y:S05]  /*28dc0*/  BSYNC B4 ;  /* 0x0000000000047941 */ /* 0x000fea0003800000 */
.L_x_43997:
        /* <DEDUP_REMOVED lines=18> */
.L_x_44000:
[----:B------:R-:W-:Y:S02]  /*28ef0*/  ISETP.GE.AND P0, PT, R32, RZ, PT ;  /* 0x000000ff2000720c */ /* 0x000fe40003f06270 */
[----:B------:R-:W-:-:S11]  /*28f00*/  MOV R3, 0x3fd774eb ;  /* 0x3fd774eb00037802 */ /* 0x000fd60000000f00 */
[----:B------:R-:W-:-:S04]  /*28f10*/  @P0 FFMA.FTZ R0, R3, 0.93318945169448852539, -R0 ;  /* 0x3f6ee58103000823 */ /* 0x000fc80000010800 */
[----:B------:R-:W-:-:S07]  /*28f20*/  @!P0 FFMA.FTZ R0, R3, 0.93318945169448852539, R0 ;  /* 0x3f6ee58103008823 */ /* 0x000fce0000010000 */
.L_x_44001:
[----:B------:R-:W-:Y:S05]  /*28f30*/  BSYNC B0 ;  /* 0x0000000000007941 */ /* 0x000fea0003800000 */
.L_x_43999:
        /* <DEDUP_REMOVED lines=11> */
.L_x_43957:
        /* <DEDUP_REMOVED lines=34> */
.L_x_44003:
[----:B------:R-:W-:Y:S05]  /*29210*/  BSYNC B4 ;  /* 0x0000000000047941 */ /* 0x000fea0003800000 */
.L_x_44002:
        /* <DEDUP_REMOVED lines=18> */
.L_x_44005:
[----:B------:R-:W-:Y:S02]  /*29340*/  ISETP.GE.AND P0, PT, R32, RZ, PT ;  /* 0x000000ff2000720c */ /* 0x000fe40003f06270 */
[----:B------:R-:W-:-:S11]  /*29350*/  MOV R3, 0x3fd774eb ;  /* 0x3fd774eb00037802 */ /* 0x000fd60000000f00 */
[----:B------:R-:W-:-:S04]  /*29360*/  @P0 FFMA.FTZ R0, R3, 0.93318945169448852539, -R0 ;  /* 0x3f6ee58103000823 */ /* 0x000fc80000010800 */
[----:B------:R-:W-:-:S07]  /*29370*/  @!P0 FFMA.FTZ R0, R3, 0.93318945169448852539, R0 ;  /* 0x3f6ee58103008823 */ /* 0x000fce0000010000 */
.L_x_44006:
[----:B------:R-:W-:Y:S05]  /*29380*/  BSYNC B0 ;  /* 0x0000000000007941 */ /* 0x000fea0003800000 */
.L_x_44004:
        /* <DEDUP_REMOVED lines=11> */
.L_x_43956:
        /* <DEDUP_REMOVED lines=26> */
.L_x_44008:
[----:B------:R-:W-:Y:S05]  /*295e0*/  BSYNC B4 ;  /* 0x0000000000047941 */ /* 0x000fea0003800000 */
.L_x_44007:
        /* <DEDUP_REMOVED lines=18> */
.L_x_44010:
[----:B------:R-:W-:Y:S02]  /*29710*/  ISETP.GE.AND P0, PT, R32, RZ, PT ;  /* 0x000000ff2000720c */ /* 0x000fe40003f06270 */
[----:B------:R-:W-:-:S11]  /*29720*/  MOV R3, 0x3fd774eb ;  /* 0x3fd774eb00037802 */ /* 0x000fd60000000f00 */
[----:B------:R-:W-:-:S04]  /*29730*/  @P0 FFMA.FTZ R0, R3, 0.93318945169448852539, -R0 ;  /* 0x3f6ee58103000823 */ /* 0x000fc80000010800 */
[----:B------:R-:W-:-:S07]  /*29740*/  @!P0 FFMA.FTZ R0, R3, 0.93318945169448852539, R0 ;  /* 0x3f6ee58103008823 */ /* 0x000fce0000010000 */
.L_x_44011:
[----:B------:R-:W-:Y:S05]  /*29750*/  BSYNC B0 ;  /* 0x0000000000007941 */ /* 0x000fea0003800000 */
.L_x_44009:
        /* <DEDUP_REMOVED lines=12> */
.L_x_43968:
[----:B------:R-:W-:Y:S05]  /*29820*/  BSYNC B2 ;  /* 0x0000000000027941 */ /* 0x000fea0003800000 */
.L_x_43955:
        /* <DEDUP_REMOVED lines=41> */
.L_x_44014:
        /* <DEDUP_REMOVED lines=10> */
.L_x_44013:
[----:B------:R-:W-:-:S04]  /*29b60*/  FMUL.RZ R4, R4, 0.15915493667125701904 ;  /* 0x3e22f98304047820 */ /* 0x000fc8000040c000 */
[----:B------:R0:W2:Y:S08]  /*29b70*/  MUFU.SIN R19, R4 ;  /* 0x0000000400137308 */ /* 0x0000b00000000400 */
[----:B------:R0:W0:Y:S01]  /*29b80*/  MUFU.COS R18, R4 ;  /* 0x0000000400127308 */ /* 0x0000220000000000 */
[----:B------:R-:W-:Y:S05]  /*29b90*/  BRA `(.L_x_43954) ;  /* 0x00000000000c7947 */ /* 0x000fea0003800000 */
.L_x_44012:
[----:B------:R-:W-:Y:S01]  /*29ba0*/  FMUL.FTZ R18, R35, 1.4426950216293334961 ;  /* 0x3fb8aa3b23127820 */ /* 0x000fe20000410000 */
[----:B------:R-:W-:-:S05]  /*29bb0*/  MOV R19, R4 ;  /* 0x0000000400137202 */ /* 0x000fca0000000f00 */
[----:B------:R-:W0:Y:S02]  /*29bc0*/  MUFU.EX2 R18, R18 ;  /* 0x0000001200127308 */ /* 0x000e240000000800 */
.L_x_43954:
[----:B------:R-:W-:Y:S05]  /*29bd0*/  BSYNC B3 ;  /* 0x0000000000037941 */ /* 0x000fea0003800000 */
.L_x_43953:
        /* <DEDUP_REMOVED lines=67> */
.L_x_44024:
[----:B------:R-:W-:Y:S05]  /*2a010*/  BSYNC B0 ;  /* 0x0000000000007941 */ /* 0x000fea0003800000 */
.L_x_44023:
[----:B------:R-:W-:Y:S01]  /*2a020*/  BSSY B4, `(.L_x_44025) ;  /* 0x0000007000047945 */ /* 0x000fe20003800000 */
[----:B------:R-:W-:-:S03]  /*2a030*/  FFMA R0, R5, R4, R2 ;  /* 0x0000000405007223 */ /* 0x000fc60000000002 */
[----:B------:R-:W-:Y:S05]  /*2a040*/  @!P0 BRA `(.L_x_44026) ;  /* 0x0000000000108947 */ /* 0x000fea0003800000 */
[----:B------:R-:W-:Y:S02]  /*2a050*/  MOV R41, R22 ;  /* 0x0000001600297202 */ /* 0x000fe40000000f00 */
[----:B------:R-:W-:Y:S02]  /*2a060*/  MOV R0, R23 ;  /* 0x0000001700007202 */ /* 0x000fe40000000f00 */
[----:B------:R-:W-:-:S07]  /*2a070*/  MOV R2, 0x2a090 ;  /* 0x0002a09000027802 */ /* 0x000fce0000000f00 */
[----:B-1-34-:R-:W-:Y:S05]  /*2a080*/  CALL.REL.NOINC `($__internal_82_$__cuda_sm3x_div_rn_ftz_f32_slowpath) ;  /* 0x0000002800d07944 */ /* 0x01afea0003c00000 */
.L_x_44026:
[----:B------:R-:W-:Y:S05]  /*2a090*/  BSYNC B4 ;  /* 0x0000000000047941 */ /* 0x000fea0003800000 */
.L_x_44025:
        /* <DEDUP_REMOVED lines=18> */
.L_x_44028:
[----:B------:R-:W-:Y:S02]  /*2a1c0*/  ISETP.GE.AND P0, PT, R36, RZ, PT ;  /* 0x000000ff2400720c */ /* 0x000fe40003f06270 */
[----:B------:R-:W-:-:S11]  /*2a1d0*/  MOV R3, 0x3fd774eb ;  /* 0x3fd774eb00037802 */ /* 0x000fd60000000f00 */
[----:B------:R-:W-:-:S04]  /*2a1e0*/  @P0 FFMA.FTZ R0, R3, 0.93318945169448852539, -R0 ;  /* 0x3f6ee58103000823 */ /* 0x000fc80000010800 */
[----:B------:R-:W-:-:S07]  /*2a1f0*/  @!P0 FFMA.FTZ R0, R3, 0.93318945169448852539, R0 ;  /* 0x3f6ee58103008823 */ /* 0x000fce0000010000 */
.L_x_44029:
[----:B------:R-:W-:Y:S05]  /*2a200*/  BSYNC B0 ;  /* 0x0000000000007941 */ /* 0x000fea0003800000 */
.L_x_44027:
        /* <DEDUP_REMOVED lines=12> */
.L_x_44022:
        /* <DEDUP_REMOVED lines=17> */
.L_x_44033:
[----:B------:R-:W-:Y:S05]  /*2a3e0*/  BSYNC B4 ;  /* 0x0000000000047941 */ /* 0x000fea0003800000 */
.L_x_44032:
        /* <DEDUP_REMOVED lines=18> */
.L_x_44035:
[----:B------:R-:W-:Y:S02]  /*2a510*/  ISETP.GE.AND P0, PT, R36, RZ, PT ;  /* 0x000000ff2400720c */ /* 0x000fe40003f06270 */
[----:B------:R-:W-:-:S11]  /*2a520*/  MOV R3, 0x3fd774eb ;  /* 0x3fd774eb00037802 */ /* 0x000fd60000000f00 */
[----:B------:R-:W-:-:S04]  /*2a530*/  @P0 FFMA.FTZ R0, R3, 0.93318945169448852539, -R0 ;  /* 0x3f6ee58103000823 */ /* 0x000fc80000010800 */
[----:B------:R-:W-:-:S07]  /*2a540*/  @!P0 FFMA.FTZ R0, R3, 0.93318945169448852539, R0 ;  /* 0x3f6ee58103008823 */ /* 0x000fce0000010000 */
.L_x_44036:
[----:B------:R-:W-:Y:S05]  /*2a550*/  BSYNC B0 ;  /* 0x0000000000007941 */ /* 0x000fea0003800000 */
.L_x_44034:
        /* <DEDUP_REMOVED lines=13> */
.L_x_44031:
[----:B------:R-:W-:Y:S01]  /*2a630*/  LOP3.LUT R2, R23, 0xffff0000, RZ, 0xc0, !PT ;  /* 0xffff000017027812 */ /* 0x000fe200078ec0ff */
[----:B------:R-:W-:Y:S01]  /*2a640*/  BSSY B0, `(.L_x_44037) ;  /* 0x000003f000007945 */ /* 0x000fe20003800000 */
[----:B------:R-:W-:-:S03]  /*2a650*/  LOP3.LUT R7, R22, 0xffff0000, RZ, 0xc0, !PT ;  /* 0xffff000016077812 */ /* 0x000fc600078ec0ff */
[--C-:B0-2---:R-:W-:Y:S01]  /*2a660*/  FADD.FTZ R4, R23, -R2.reuse ;  /* 0x8000000217047221 */ /* 0x105fe20000010000 */
[----:B------:R-:W-:Y:S01]  /*2a670*/  FADD.FTZ R25, R2, R2 ;  /* 0x0000000202197221 */ /* 0x000fe20000010000 */
[--C-:B------:R-:W-:Y:S01]  /*2a680*/  FADD.FTZ R20, R22, -R7.reuse ;  /* 0x8000000716147221 */ /* 0x100fe20000010000 */
[----:B------:R-:W-:Y:S01]  /*2a690*/  FMUL.FTZ R0, R2, R2 ;  /* 0x0000000202007220 */ /* 0x000fe20000410000 */
[C---:B------:R-:W-:Y:S01]  /*2a6a0*/  FMUL.FTZ R3, R7.reuse, R7 ;  /* 0x0000000707037220 */ /* 0x040fe20000410000 */
[----:B------:R-:W-:Y:S01]  /*2a6b0*/  LOP3.LUT R5, R4, 0xffff0000, RZ, 0xc0, !PT ;  /* 0xffff000004057812 */ /* 0x000fe200078ec0ff */
[----:B------:R-:W-:Y:S01]  /*2a6c0*/  FADD.FTZ R7, R7, R7 ;  /* 0x0000000707077221 */ /* 0x000fe20000010000 */
[----:B------:R-:W-:-:S03]  /*2a6d0*/  LOP3.LUT R21, R20, 0xffff0000, RZ, 0xc0, !PT ;  /* 0xffff000014157812 */ /* 0x000fc600078ec0ff */
[----:B------:R-:W-:Y:S01]  /*2a6e0*/  FADD.FTZ R6, R4, -R5 ;  /* 0x8000000504067221 */ /* 0x000fe20000010000 */
[C---:B------:R-:W-:Y:S01]  /*2a6f0*/  FMUL.FTZ R26, R5.reuse, R25 ;  /* 0x00000019051a7220 */ /* 0x040fe20000410000 */
[----:B------:R-:W-:Y:S01]  /*2a700*/  FADD.FTZ R24, R20, -R21 ;  /* 0x8000001514187221 */ /* 0x000fe20000010000 */
[C---:B------:R-:W-:Y:S01]  /*2a710*/  FMUL.FTZ R2, R5.reuse, R5 ;  /* 0x0000000505027220 */ /* 0x040fe20000410000 */
[----:B------:R-:W-:Y:S01]  /*2a720*/  FADD.FTZ R5, R5, R5 ;  /* 0x0000000505057221 */ /* 0x000fe20000010000 */
[C---:B------:R-:W-:Y:S01]  /*2a730*/  FADD.FTZ R27, R21.reuse, R21 ;  /* 0x00000015151b7221 */ /* 0x040fe20000010000 */
[CC--:B------:R-:W-:Y:S01]  /*2a740*/  FMUL.FTZ R28, R21.reuse, R7.reuse ;  /* 0x00000007151c7220 */ /* 0x0c0fe20000410000 */
[----:B------:R-:W-:Y:S01]  /*2a750*/  FMUL.FTZ R20, R24, R7 ;  /* 0x0000000718147220 */ /* 0x000fe20000410000 */
[----:B------:R-:W-:Y:S01]  /*2a760*/  FMUL.FTZ R4, R21, R21 ;  /* 0x0000001515047220 */ /* 0x000fe20000410000 */
[C---:B------:R-:W-:Y:S01]  /*2a770*/  FMUL.FTZ R7, R6.reuse, R5 ;  /* 0x0000000506077220 */ /* 0x040fe20000410000 */
[C---:B------:R-:W-:Y:S01]  /*2a780*/  FMUL.FTZ R21, R6.reuse, R25 ;  /* 0x0000001906157220 */ /* 0x040fe20000410000 */
[----:B------:R-:W-:Y:S01]  /*2a790*/  FMUL.FTZ R5, R6, R6 ;  /* 0x0000000606057220 */ /* 0x000fe20000410000 */
[C---:B------:R-:W-:Y:S01]  /*2a7a0*/  FMUL.FTZ R27, R24.reuse, R27 ;  /* 0x0000001b181b7220 */ /* 0x040fe20000410000 */
[----:B------:R-:W-:-:S07]  /*2a7b0*/  FMUL.FTZ R6, R24, R24 ;  /* 0x0000001818067220 */ /* 0x000fce0000410000 */
.L_x_44038:
        /* <DEDUP_REMOVED lines=40> */
.L_x_44037:
        /* <DEDUP_REMOVED lines=48> */
.L_x_44040:
[----:B------:R-:W-:Y:S05]  /*2ad40*/  BSYNC B0 ;  /* 0x0000000000007941 */ /* 0x000fea0003800000 */
.L_x_44039:
[----:B------:R-:W-:Y:S01]  /*2ad50*/  BSSY B4, `(.L_x_44041) ;  /* 0x0000007000047945 */ /* 0x000fe20003800000 */
[----:B------:R-:W-:-:S03]  /*2ad60*/  FFMA R0, R7, R4, R2 ;  /* 0x0000000407007223 */ /* 0x000fc60000000002 */
[----:B------:R-:W-:Y:S05]  /*2ad70*/  @!P3 BRA `(.L_x_44042) ;  /* 0x000000000010b947 */ /* 0x000fea0003800000 */
[----:B------:R-:W-:Y:S02]  /*2ad80*/  MOV R41, R22 ;  /* 0x0000001600297202 */ /* 0x000fe40000000f00 */
[----:B------:R-:W-:Y:S02]  /*2ad90*/  MOV R0, R23 ;  /* 0x0000001700007202 */ /* 0x000fe40000000f00 */
[----:B------:R-:W-:-:S07]  /*2ada0*/  MOV R2, 0x2adc0 ;  /* 0x0002adc000027802 */ /* 0x000fce0000000f00 */
[----:B-1-34-:R-:W-:Y:S05]  /*2adb0*/  CALL.REL.NOINC `($__internal_82_$__cuda_sm3x_div_rn_ftz_f32_slowpath) ;  /* 0x0000001c00847944 */ /* 0x01afea0003c00000 */
.L_x_44042:
[----:B------:R-:W-:Y:S05]  /*2adc0*/  BSYNC B4 ;  /* 0x0000000000047941 */ /* 0x000fea0003800000 */
.L_x_44041:
        /* <DEDUP_REMOVED lines=18> */
.L_x_44044:
[----:B------:R-:W-:Y:S02]  /*2aef0*/  ISETP.GE.AND P0, PT, R36, RZ, PT ;  /* 0x000000ff2400720c */ /* 0x000fe40003f06270 */
[----:B------:R-:W-:-:S11]  /*2af00*/  MOV R3, 0x3fd774eb ;  /* 0x3fd774eb00037802 */ /* 0x000fd60000000f00 */
[----:B------:R-:W-:-:S04]  /*2af10*/  @P0 FFMA.FTZ R0, R3, 0.93318945169448852539, -R0 ;  /* 0x3f6ee58103000823 */ /* 0x000fc80000010800 */
[----:B------:R-:W-:-:S07]  /*2af20*/  @!P0 FFMA.FTZ R0, R3, 0.93318945169448852539, R0 ;  /* 0x3f6ee58103008823 */ /* 0x000fce0000010000 */
.L_x_44045:
[----:B------:R-:W-:Y:S05]  /*2af30*/  BSYNC B0 ;  /* 0x0000000000007941 */ /* 0x000fea0003800000 */
.L_x_44043:
        /* <DEDUP_REMOVED lines=12> */
.L_x_44021:
        /* <DEDUP_REMOVED lines=13> */
.L_x_44047:
[----:B------:R-:W-:Y:S05]  /*2b0d0*/  BSYNC B4 ;  /* 0x0000000000047941 */ /* 0x000fea0003800000 */
.L_x_44046:
        /* <DEDUP_REMOVED lines=18> */
.L_x_44049:
[----:B------:R-:W-:Y:S02]  /*2b200*/  ISETP.GE.AND P0, PT, R36, RZ, PT ;  /* 0x000000ff2400720c */ /* 0x000fe40003f06270 */
[----:B------:R-:W-:-:S11]  /*2b210*/  MOV R3, 0x3fd774eb ;  /* 0x3fd774eb00037802 */ /* 0x000fd60000000f00 */
[----:B------:R-:W-:-:S04]  /*2b220*/  @P0 FFMA.FTZ R0, R3, 0.93318945169448852539, -R0 ;  /* 0x3f6ee58103000823 */ /* 0x000fc80000010800 */
[----:B------:R-:W-:-:S07]  /*2b230*/  @!P0 FFMA.FTZ R0, R3, 0.93318945169448852539, R0 ;  /* 0x3f6ee58103008823 */ /* 0x000fce0000010000 */
.L_x_44050:
[----:B------:R-:W-:Y:S05]  /*2b240*/  BSYNC B0 ;  /* 0x0000000000007941 */ /* 0x000fea0003800000 */
.L_x_44048:
        /* <DEDUP_REMOVED lines=27> */
.L_x_44020:
        /* <DEDUP_REMOVED lines=39> */
.L_x_44053:
[----:B------:R-:W-:Y:S05]  /*2b670*/  BSYNC B0 ;  /* 0x0000000000007941 */ /* 0x000fea0003800000 */
.L_x_44052:
[----:B------:R-:W-:Y:S01]  /*2b680*/  BSSY B4, `(.L_x_44054) ;  /* 0x0000007000047945 */ /* 0x000fe20003800000 */
[----:B------:R-:W-:-:S03]  /*2b690*/  FFMA R0, R3, R4, R2 ;  /* 0x0000000403007223 */ /* 0x000fc60000000002 */
[----:B------:R-:W-:Y:S05]  /*2b6a0*/  @!P0 BRA `(.L_x_44055) ;  /* 0x0000000000108947 */ /* 0x000fea0003800000 */
[----:B------:R-:W-:Y:S01]  /*2b6b0*/  HFMA2.MMA R0, -RZ, RZ, 1.875, 0 ;  /* 0x3f800000ff007435 */ /* 0x000fe200000001ff */
[----:B------:R-:W-:Y:S02]  /*2b6c0*/  MOV R41, R22 ;  /* 0x0000001600297202 */ /* 0x000fe40000000f00 */
[----:B------:R-:W-:-:S08]  /*2b6d0*/  MOV R2, 0x2b6f0 ;  /* 0x0002b6f000027802 */ /* 0x000fd00000000f00 */
[----:B-1-34-:R-:W-:Y:S05]  /*2b6e0*/  CALL.REL.NOINC `($__internal_82_$__cuda_sm3x_div_rn_ftz_f32_slowpath) ;  /* 0x0000001400387944 */ /* 0x01afea0003c00000 */
.L_x_44055:
[----:B------:R-:W-:Y:S05]  /*2b6f0*/  BSYNC B4 ;  /* 0x0000000000047941 */ /* 0x000fea0003800000 */
.L_x_44054:
        /* <DEDUP_REMOVED lines=18> */
.L_x_44057:
[----:B------:R-:W-:Y:S02]  /*2b820*/  ISETP.GE.AND P0, PT, R36, RZ, PT ;  /* 0x000000ff2400720c */ /* 0x000fe40003f06270 */
[----:B------:R-:W-:-:S11]  /*2b830*/  MOV R3, 0x3fd774eb ;  /* 0x3fd774eb00037802 */ /* 0x000fd60000000f00 */
[----:B------:R-:W-:-:S04]  /*2b840*/  @P0 FFMA.FTZ R0, R3, 0.93318945169448852539, -R0 ;  /* 0x3f6ee58103000823 */ /* 0x000fc80000010800 */
[----:B------:R-:W-:-:S07]  /*2b850*/  @!P0 FFMA.FTZ R0, R3, 0.93318945169448852539, R0 ;  /* 0x3f6ee58103008823 */ /* 0x000fce0000010000 */
.L_x_44058:
[----:B------:R-:W-:Y:S05]  /*2b860*/  BSYNC B0 ;  /* 0x0000000000007941 */ /* 0x000fea0003800000 */
.L_x_44056:
        /* <DEDUP_REMOVED lines=10> */
.L_x_44051:
        /* <DEDUP_REMOVED lines=13> */
.L_x_44060:
[----:B------:R-:W-:Y:S05]  /*2b9e0*/  BSYNC B4 ;  /* 0x0000000000047941 */ /* 0x000fea0003800000 */
.L_x_44059:
        /* <DEDUP_REMOVED lines=18> */
.L_x_44062:
[----:B------:R-:W-:Y:S02]  /*2bb10*/  ISETP.GE.AND P0, PT, R36, RZ, PT ;  /* 0x000000ff2400720c */ /* 0x000fe40003f06270 */
[----:B------:R-:W-:-:S11]  /*2bb20*/  MOV R3, 0x3fd774eb ;  /* 0x3fd774eb00037802 */ /* 0x000fd60000000f00 */
[----:B------:R-:W-:-:S04]  /*2bb30*/  @P0 FFMA.FTZ R0, R3, 0.93318945169448852539, -R0 ;  /* 0x3f6ee58103000823 */ /* 0x000fc80000010800 */
[----:B------:R-:W-:-:S07]  /*2bb40*/  @!P0 FFMA.FTZ R0, R3, 0.93318945169448852539, R0 ;  /* 0x3f6ee58103008823 */ /* 0x000fce0000010000 */
.L_x_44063:
[----:B------:R-:W-:Y:S05]  /*2bb50*/  BSYNC B0 ;  /* 0x0000000000007941 */ /* 0x000fea0003800000 */
.L_x_44061:
        /* <DEDUP_REMOVED lines=11> */
.L_x_44019:
        /* <DEDUP_REMOVED lines=34> */
.L_x_44065:
[----:B------:R-:W-:Y:S05]  /*2be30*/  BSYNC B4 ;  /* 0x0000000000047941 */ /* 0x000fea0003800000 */
.L_x_44064:
        /* <DEDUP_REMOVED lines=18> */
.L_x_44067:
[----:B------:R-:W-:Y:S02]  /*2bf60*/  ISETP.GE.AND P0, PT, R36, RZ, PT ;  /* 0x000000ff2400720c */ /* 0x000fe40003f06270 */
[----:B------:R-:W-:-:S11]  /*2bf70*/  MOV R3, 0x3fd774eb ;  /* 0x3fd774eb00037802 */ /* 0x000fd60000000f00 */
[----:B------:R-:W-:-:S04]  /*2bf80*/  @P0 FFMA.FTZ R0, R3, 0.93318945169448852539, -R0 ;  /* 0x3f6ee58103000823 */ /* 0x000fc80000010800 */
[----:B------:R-:W-:-:S07]  /*2bf90*/  @!P0 FFMA.FTZ R0, R3, 0.93318945169448852539, R0 ;  /* 0x3f6ee58103008823 */ /* 0x000fce0000010000 */
.L_x_44068:
[----:B------:R-:W-:Y:S05]  /*2bfa0*/  BSYNC B0 ;  /* 0x0000000000007941 */ /* 0x000fea0003800000 */
.L_x_44066:
        /* <DEDUP_REMOVED lines=11> */
.L_x_44018:
        /* <DEDUP_REMOVED lines=26> */
.L_x_44070:
[----:B------:R-:W-:Y:S05]  /*2c200*/  BSYNC B4 ;  /* 0x0000000000047941 */ /* 0x000fea0003800000 */
.L_x_44069:
        /* <DEDUP_REMOVED lines=18> */
.L_x_44072:
[----:B------:R-:W-:Y:S02]  /*2c330*/  ISETP.GE.AND P0, PT, R36, RZ, PT ;  /* 0x000000ff2400720c */ /* 0x000fe40003f06270 */
[----:B------:R-:W-:-:S11]  /*2c340*/  MOV R3, 0x3fd774eb ;  /* 0x3fd774eb00037802 */ /* 0x000fd60000000f00 */
[----:B------:R-:W-:-:S04]  /*2c350*/  @P0 FFMA.FTZ R0, R3, 0.93318945169448852539, -R0 ;  /* 0x3f6ee58103000823 */ /* 0x000fc80000010800 */
[----:B------:R-:W-:-:S07]  /*2c360*/  @!P0 FFMA.FTZ R0, R3, 0.93318945169448852539, R0 ;  /* 0x3f6ee58103008823 */ /* 0x000fce0000010000 */
.L_x_44073:
[----:B------:R-:W-:Y:S05]  /*2c370*/  BSYNC B0 ;  /* 0x0000000000007941 */ /* 0x000fea0003800000 */
.L_x_44071:
        /* <DEDUP_REMOVED lines=12> */
.L_x_44030:
[----:B------:R-:W-:Y:S05]  /*2c440*/  BSYNC B2 ;  /* 0x0000000000027941 */ /* 0x000fea0003800000 */
.L_x_44017:
        /* <DEDUP_REMOVED lines=41> */
.L_x_44076:
        /* <DEDUP_REMOVED lines=10> */
.L_x_44075:
[----:B------:R-:W-:-:S04]  /*2c780*/  FMUL.RZ R4, R4, 0.15915493667125701904 ;  /* 0x3e22f98304047820 */ /* 0x000fc8000040c000 */
[----:B------:R0:W2:Y:S08]  /*2c790*/  MUFU.SIN R21, R4 ;  /* 0x0000000400157308 */ /* 0x0000b00000000400 */
[----:B------:R0:W0:Y:S01]  /*2c7a0*/  MUFU.COS R20, R4 ;  /* 0x0000000400147308 */ /* 0x0000220000000000 */
[----:B------:R-:W-:Y:S05]  /*2c7b0*/  BRA `(.L_x_44016) ;  /* 0x00000000000c7947 */ /* 0x000fea0003800000 */
.L_x_44074:
[----:B------:R-:W-:Y:S01]  /*2c7c0*/  FMUL.FTZ R20, R39, 1.4426950216293334961 ;  /* 0x3fb8aa3b27147820 */ /* 0x000fe20000410000 */
[----:B------:R-:W-:-:S05]  /*2c7d0*/  MOV R21, R4 ;  /* 0x0000000400157202 */ /* 0x000fca0000000f00 */
[----:B------:R-:W0:Y:S02]  /*2c7e0*/  MUFU.EX2 R20, R20 ;  /* 0x0000001400147308 */ /* 0x000e240000000800 */
.L_x_44016:
[----:B------:R-:W-:Y:S05]  /*2c7f0*/  BSYNC B3 ;  /* 0x0000000000037941 */ /* 0x000fea0003800000 */
.L_x_44015:
        /* <DEDUP_REMOVED lines=23> */
.L_x_44079:
[----:B------:R-:W-:-:S13]  /*2c970*/  ISETP.GE.AND P0, PT, R0, UR4, PT ;  /* 0x0000000400007c0c */ /* 0x000fda000bf06270 */
[----:B------:R-:W-:Y:S05]  /*2c980*/  @P0 BRA `(.L_x_44081) ;  /* 0x0000000000300947 */ /* 0x000fea0003800000 */
[----:B-1----:R-:W1:Y:S01]  /*2c990*/  LDC.64 R2, c[0x0][0x220] ;  /* 0x00008800ff027b82 */ /* 0x002e620000000a00 */
[C---:B------:R-:W-:Y:S02]  /*2c9a0*/  IADD3 R5, R0.reuse, UR6, RZ ;  /* 0x0000000600057c10 */ /* 0x040fe4000fffe0ff */
[----:B------:R-:W-:-:S03]  /*2c9b0*/  IADD3 R0, R0, 0x80, RZ ;  /* 0x0000008000007810 */ /* 0x000fc60007ffe0ff */
[----:B-1----:R-:W-:-:S05]  /*2c9c0*/  IMAD.WIDE.U32 R2, R5, 0x8, R2 ;  /* 0x0000000805027825 */ /* 0x002fca00078e0002 */
[----:B0-2---:R2:W-:Y:S02]  /*2c9d0*/  STG.E.64 desc[UR8][R2.64], R10 ;  /* 0x0000000a02007986 */ /* 0x0055e4000c101b08 */
.L_x_44080:
[----:B------:R-:W-:-:S13]  /*2c9e0*/  ISETP.GE.AND P0, PT, R0, UR4, PT ;  /* 0x0000000400007c0c */ /* 0x000fda000bf06270 */
[----:B------:R-:W-:Y:S05]  /*2c9f0*/  @P0 BRA `(.L_x_44082) ;  /* 0x0000000000340947 */ /* 0x000fea0003800000 */
[----:B-12---:R-:W1:Y:S01]  /*2ca00*/  LDC.64 R2, c[0x0][0x220] ;  /* 0x00008800ff027b82 */ /* 0x006e620000000a00 */
[C---:B------:R-:W-:Y:S02]  /*2ca10*/  IADD3 R5, R0.reuse, UR6, RZ ;  /* 0x0000000600057c10 */ /* 0x040fe4000fffe0ff */
[----:B------:R-:W-:-:S03]  /*2ca20*/  IADD3 R0, R0, 0x80, RZ ;  /* 0x0000008000007810 */ /* 0x000fc60007ffe0ff */
[----:B-1----:R-:W-:-:S05]  /*2ca30*/  IMAD.WIDE.U32 R2, R5, 0x8, R2 ;  /* 0x0000000805027825 */ /* 0x002fca00078e0002 */
[----:B0-----:R3:W-:Y:S02]  /*2ca40*/  STG.E.64 desc[UR8][R2.64], R14 ;  /* 0x0000000e02007986 */ /* 0x0017e4000c101b08 */
.L_x_44081:
        /* <DEDUP_REMOVED lines=8> */
.L_x_44082:
[----:B------:R-:W-:Y:S05]  /*2cad0*/  BSYNC B1 ;  /* 0x0000000000017941 */ /* 0x000fea0003800000 */
.L_x_44078:
[----:B------:R-:W-:-:S13]  /*2cae0*/  ISETP.GE.AND P0, PT, R0, UR4, PT ;  /* 0x0000000400007c0c */ /* 0x000fda000bf06270 */
[----:B-123--:R-:W1:Y:S01]  /*2caf0*/  @!P0 LDC.64 R2, c[0x0][0x220] ;  /* 0x00008800ff028b82 */ /* 0x00ee620000000a00 */
[C---:B------:R-:W-:Y:S02]  /*2cb00*/  @!P0 IADD3 R5, R0.reuse, UR6, RZ ;  /* 0x0000000600058c10 */ /* 0x040fe4000fffe0ff */
[----:B------:R-:W-:-:S03]  /*2cb10*/  @!P0 IADD3 R0, R0, 0x80, RZ ;  /* 0x0000008000008810 */ /* 0x000fc60007ffe0ff */
[----:B-1----:R-:W-:-:S05]  /*2cb20*/  @!P0 IMAD.WIDE.U32 R2, R5, 0x8, R2 ;  /* 0x0000000805028825 */ /* 0x002fca00078e0002 */
[----:B0-----:R4:W-:Y:S02]  /*2cb30*/  @!P0 STG.E.64 desc[UR8][R2.64], R18 ;  /* 0x0000001202008986 */ /* 0x0019e4000c101b08 */
.L_x_44083:
[----:B------:R-:W-:Y:S05]  /*2cb40*/  BSYNC B0 ;  /* 0x0000000000007941 */ /* 0x000fea0003800000 */
.L_x_44077:
        /* <DEDUP_REMOVED lines=8> */
        .weak           $__internal_82_$__cuda_sm3x_div_rn_ftz_f32_slowpath
        .type           $__internal_82_$__cuda_sm3x_div_rn_ftz_f32_slowpath,@function
        .size           $__internal_82_$__cuda_sm3x_div_rn_ftz_f32_slowpath,(.L_x_71531 - $__internal_82_$__cuda_sm3x_div_rn_ftz_f32_slowpath)
$__internal_82_$__cuda_sm3x_div_rn_ftz_f32_slowpath:
        /* <DEDUP_REMOVED lines=32> */
.L_x_44086:
[----:B------:R-:W-:Y:S05]  /*2cdd0*/  BSYNC B1 ;  /* 0x0000000000017941 */ /* 0x000fea0003800000 */
.L_x_44085:
        /* <DEDUP_REMOVED lines=27> */
.L_x_44092:
[----:B------:R-:W-:-:S07]  /*2cf90*/  LEA R0, R3, R0, 0x17 ;  /* 0x0000000003007211 */ /* 0x000fce00078eb8ff */
.L_x_44093:
[----:B------:R-:W-:Y:S05]  /*2cfa0*/  BSYNC B1 ;  /* 0x0000000000017941 */ /* 0x000fea0003800000 */
.L_x_44091:
[----:B------:R-:W-:Y:S05]  /*2cfb0*/  BRA `(.L_x_44094) ;  /* 0x0000000000207947 */ /* 0x000fea0003800000 */
.L_x_44090:
[----:B------:R-:W-:-:S04]  /*2cfc0*/  LOP3.LUT R0, R0, 0x80000000, R41, 0x48, !PT ;  /* 0x8000000000007812 */ /* 0x000fc800078e4829 */
[----:B------:R-:W-:Y:S01]  /*2cfd0*/  LOP3.LUT R0, R0, 0x7f800000, RZ, 0xfc, !PT ;  /* 0x7f80000000007812 */ /* 0x000fe200078efcff */
[----:B------:R-:W-:Y:S06]  /*2cfe0*/  BRA `(.L_x_44094) ;  /* 0x0000000000147947 */ /* 0x000fec0003800000 */
.L_x_44089:
[----:B------:R-:W-:Y:S01]  /*2cff0*/  LOP3.LUT R0, R0, 0x80000000, R41, 0x48, !PT ;  /* 0x8000000000007812 */ /* 0x000fe200078e4829 */
[----:B------:R-:W-:Y:S06]  /*2d000*/  BRA `(.L_x_44094) ;  /* 0x00000000000c7947 */ /* 0x000fec0003800000 */
.L_x_44088:
[----:B------:R-:W0:Y:S01]  /*2d010*/  MUFU.RSQ R0, -QNAN ;  /* 0xffc0000000007908 */ /* 0x000e220000001400 */
[----:B------:R-:W-:Y:S05]  /*2d020*/  BRA `(.L_x_44094) ;  /* 0x0000000000047947 */ /* 0x000fea0003800000 */
.L_x_44087:
[----:B------:R-:W-:-:S07]  /*2d030*/  FADD.FTZ R0, R41, R0 ;  /* 0x0000000029007221 */ /* 0x000fce0000010000 */
.L_x_44094:
[----:B------:R-:W-:Y:S05]  /*2d040*/  BSYNC B0 ;  /* 0x0000000000007941 */ /* 0x000fea0003800000 */
.L_x_44084:
[----:B------:R-:W-:-:S06]  /*2d050*/  HFMA2.MMA R3, -RZ, RZ, 0, 0 ;  /* 0x00000000ff037435 */ /* 0x000fcc00000001ff */
[----:B0-----:R-:W-:Y:S05]  /*2d060*/  RET.REL.NODEC R2 `(_ZN2at6native29vectorized_elementwise_kernelILi4EZZZNS0_50_GLOBAL__N__2680c7bb_12_PowKernel_cu_7dd49032_316824pow_tensor_tensor_kernelERNS_18TensorIteratorBaseEENKUlvE_clEvENKUlvE7_clEvEUlN3c107complexIfEES9_E_St5arrayIPcLm3EEEEviT0_T1_) ;  /* 0xfffffd2c02e47950 */ /* 0x001fea0003c3ffff */
.L_x_44095:
        /* <DEDUP_REMOVED lines=9> */
.L_x_71531:


//--------------------- .text._ZN2at6native29vectorized_elementwise_kernelILi8EZZZNS0_50_GLOBAL__N__2680c7bb_12_PowKernel_cu_7dd49032_316824pow_tensor_tensor_kernelERNS_18TensorIteratorBaseEENKUlvE_clEvENKUlvE7_clEvEUlN3c107complexIfEES9_E_St5arrayIPcLm3EEEEviT0_T1_ --------------------------
	.section	.text._ZN2at6native29vectorized_elementwise_kernelILi8EZZZNS0_50_GLOBAL__N__2680c7bb_12_PowKernel_cu_7dd49032_316824pow_tensor_tensor_kernelERNS_18TensorIteratorBaseEENKUlvE_clEvENKUlvE7_clEvEUlN3c107complexIfEES9_E_St5arrayIPcLm3EEEEviT0_T1_,"ax",@progbits
	.align	128
        .global         _ZN2at6native29vectorized_elementwise_kernelILi8EZZZNS0_50_GLOBAL__N__2680c7bb_12_PowKernel_cu_7dd49032_316824pow_tensor_tensor_kernelERNS_18TensorIteratorBaseEENKUlvE_clEvENKUlvE7_clEvEUlN3c107complexIfEES9_E_St5arrayIPcLm3EEEEviT0_T1_
        .type           _ZN2at6native29vectorized_elementwise_kernelILi8EZZZNS0_50_GLOBAL__N__2680c7bb_12_PowKernel_cu_7dd49032_316824pow_tensor_tensor_kernelERNS_18TensorIteratorBaseEENKUlvE_clEvENKUlvE7_clEvEUlN3c107complexIfEES9_E_St5arrayIPcLm3EEEEviT0_T1_,@function
        .size           _ZN2at6native29vectorized_elementwise_kernelILi8EZZZNS0_50_GLOBAL__N__2680c7bb_12_PowKernel_cu_7dd49032_316824pow_tensor_tensor_kernelERNS_18TensorIteratorBaseEENKUlvE_clEvENKUlvE7_clEvEUlN3c107complexIfEES9_E_St5arrayIPcLm3EEEEviT0_T1_,(.L_x_71532 - _ZN2at6native29vectorized_elementwise_kernelILi8EZZZNS0_50_GLOBAL__N__2680c7bb_12_PowKernel_cu_7dd49032_316824pow_tensor_tensor_kernelERNS_18TensorIteratorBaseEENKUlvE_clEvENKUlvE7_clEvEUlN3c107complexIfEES9_E_St5arrayIPcLm3EEEEviT0_T1_)
        .other          _ZN2at6native29vectorized_elementwise_kernelILi8EZZZNS0_50_GLOBAL__N__2680c7bb_12_PowKernel_cu_7dd49032_316824pow_tensor_tensor_kernelERNS_18TensorIteratorBaseEENKUlvE_clEvENKUlvE7_clEvEUlN3c107complexIfEES9_E_St5arrayIPcLm3EEEEviT0_T1_,@"STO_CUDA_ENTRY STV_DEFAULT"
_ZN2at6native29vectorized_elementwise_kernelILi8EZZZNS0_50_GLOBAL__N__2680c7bb_12_PowKernel_cu_7dd49032_316824pow_tensor_tensor_kernelERNS_18TensorIteratorBaseEENKUlvE_clEvENKUlvE7_clEvEUlN3c107complexIfEES9_E_St5arrayIPcLm3EEEEviT0_T1_:
.text._ZN2at6native29vectorized_elementwise_kernelILi8EZZZNS0_50_GLOBAL__N__2680c7bb_12_PowKernel_cu_7dd49032_316824pow_tensor_tensor_kernelERNS_18TensorIteratorBaseEENKUlvE_clEvENKUlvE7_clEvEUlN3c107complexIfEES9_E_St5arrayIPcLm3EEEEviT0_T1_:
        /* <DEDUP_REMOVED lines=89> */
.L_x_44104:
[----:B------:R-:W-:Y:S05]  /*0590*/  BSYNC B0 ;  /* 0x0000000000007941 */ /* 0x000fea0003800000 */
.L_x_44103:
[----:B------:R-:W-:Y:S01]  /*05a0*/  BSSY B3, `(.L_x_44105) ;  /* 0x0000007000037945 */ /* 0x000fe20003800000 */
[----:B------:R-:W-:-:S03]  /*05b0*/  FFMA R0, R4, R6, R5 ;  /* 0x0000000604007223 */ /* 0x000fc60000000005 */
[----:B------:R-:W-:Y:S05]  /*05c0*/  @!P0 BRA `(.L_x_44106) ;  /* 0x0000000000108947 */ /* 0x000fea0003800000 */
[----:B------:R-:W-:Y:S02]  /*05d0*/  MOV R41, R45 ;  /* 0x0000002d00297202 */ /* 0x000fe40000000f00 */
[----:B------:R-:W-:Y:S02]  /*05e0*/  MOV R0, R48 ;  /* 0x0000003000007202 */ /* 0x000fe40000000f00 */
[----:B------:R-:W-:-:S07]  /*05f0*/  MOV R2, 0x610 ;  /* 0x0000061000027802 */ /* 0x000fce0000000f00 */
[----:B-----5:R-:W-:Y:S05]  /*0600*/  CALL.REL.NOINC `($__internal_83_$__cuda_sm3x_div_rn_ftz_f32_slowpath) ;  /* 0x000002c400707944 */ /* 0x020fea0003c00000 */
.L_x_44106:
[----:B------:R-:W-:Y:S05]  /*0610*/  BSYNC B3 ;  /* 0x0000000000037941 */ /* 0x000fea0003800000 */
.L_x_44105:
        /* <DEDUP_REMOVED lines=18> */
.L_x_44108:
[----:B------:R-:W-:Y:S02]  /*0740*/  ISETP.GE.AND P0, PT, R8, RZ, PT ;  /* 0x000000ff0800720c */ /* 0x000fe40003f06270 */
[----:B------:R-:W-:-:S11]  /*0750*/  MOV R3, 0x3fd774eb ;  /* 0x3fd774eb00037802 */ /* 0x000fd60000000f00 */
[----:B------:R-:W-:-:S04]  /*0760*/  @P0 FFMA.FTZ R0, R3, 0.93318945169448852539, -R0 ;  /* 0x3f6ee58103000823 */ /* 0x000fc80000010800 */
[----:B------:R-:W-:-:S07]  /*0770*/  @!P0 FFMA.FTZ R0, R3, 0.93318945169448852539, R0 ;  /* 0x3f6ee58103008823 */ /* 0x000fce0000010000 */
.L_x_44109:
[----:B------:R-:W-:Y:S05]  /*0780*/  BSYNC B0 ;  /* 0x0000000000007941 */ /* 0x000fea0003800000 */
.L_x_44107:
        /* <DEDUP_REMOVED lines=12> */
.L_x_44102:
        /* <DEDUP_REMOVED lines=16> */
[----:B-----5:R-:W-:Y:S05]  /*0950*/  CALL.REL.NOINC `($__internal_83_$__cuda_sm3x_div_rn_ftz_f32_slowpath) ;  /* 0x000002c0009c7944 */ /* 0x020fea0003c00000 */
.L_x_44113:
[----:B------:R-:W-:Y:S05]  /*0960*/  BSYNC B3 ;  /* 0x0000000000037941 */ /* 0x000fea0003800000 */
.L_x_44112:
        /* <DEDUP_REMOVED lines=18> */
.L_x_44115:
[----:B------:R-:W-:Y:S02]  /*0a90*/  ISETP.GE.AND P0, PT, R8, RZ, PT ;  /* 0x000000ff0800720c */ /* 0x000fe40003f06270 */
[----:B------:R-:W-:-:S11]  /*0aa0*/  MOV R3, 0x3fd774eb ;  /* 0x3fd774eb00037802 */ /* 0x000fd60000000f00 */
[----:B------:R-:W-:-:S04]  /*0ab0*/  @P0 FFMA.FTZ R0, R3, 0.93318945169448852539, -R0 ;  /* 0x3f6ee58103000823 */ /* 0x000fc80000010800 */
[----:B------:R-:W-:-:S07]  /*0ac0*/  @!P0 FFMA.FTZ R0, R3, 0.93318945169448852539, R0 ;  /* 0x3f6ee58103008823 */ /* 0x000fce0000010000 */
.L_x_44116:
[----:B------:R-:W-:Y:S05]  /*0ad0*/  BSYNC B0 ;  /* 0x0000000000007941 */ /* 0x000fea0003800000 */
.L_x_44114:
        /* <DEDUP_REMOVED lines=13> */
.L_x_44111:
        /* <DEDUP_REMOVED lines=25> */
.L_x_44118:
        /* <DEDUP_REMOVED lines=40> */
.L_x_44117:
        /* <DEDUP_REMOVED lines=48> */
.L_x_44120:
[----:B------:R-:W-:Y:S05]  /*12c0*/  BSYNC B0 ;  /* 0x0000000000007941 */ /* 0x000fea0003800000 */
.L_x_44119:
[----:B------:R-:W-:Y:S01]  /*12d0*/  BSSY B3, `(.L_x_44121) ;  /* 0x0000007000037945 */ /* 0x000fe20003800000 */
[----:B------:R-:W-:-:S03]  /*12e0*/  FFMA R0, R4, R2, R5 ;  /* 0x0000000204007223 */ /* 0x000fc60000000005 */
[----:B------:R-:W-:Y:S05]  /*12f0*/  @!P3 BRA `(.L_x_44122) ;  /* 0x000000000010b947 */ /* 0x000fea0003800000 */
[----:B------:R-:W-:Y:S02]  /*1300*/  MOV R41, R45 ;  /* 0x0000002d00297202 */ /* 0x000fe40000000f00 */
[----:B------:R-:W-:Y:S02]  /*1310*/  MOV R0, R48 ;  /* 0x0000003000007202 */ /* 0x000fe40000000f00 */
[----:B------:R-:W-:-:S07]  /*1320*/  MOV R2, 0x1340 ;  /* 0x0000134000027802 */ /* 0x000fce0000000f00 */
[----:B-----5:R-:W-:Y:S05]  /*1330*/  CALL.REL.NOINC `($__internal_83_$__cuda_sm3x_div_rn_ftz_f32_slowpath) ;  /* 0x000002b800247944 */ /* 0x020fea0003c00000 */
.L_x_44122:
[----:B------:R-:W-:Y:S05]  /*1340*/  BSYNC B3 ;  /* 0x0000000000037941 */ /* 0x000fea0003800000 */
.L_x_44121:
        /* <DEDUP_REMOVED lines=18> */
.L_x_44124:
[----:B------:R-:W-:Y:S02]  /*1470*/  ISETP.GE.AND P0, PT, R8, RZ, PT ;  /* 0x000000ff0800720c */ /* 0x000fe40003f06270 */
[----:B------:R-:W-:-:S11]  /*1480*/  MOV R3, 0x3fd774eb ;  /* 0x3fd774eb00037802 */ /* 0x000fd60000000f00 */
[----:B------:R-:W-:-:S04]  /*1490*/  @P0 FFMA.FTZ R0, R3, 0.93318945169448852539, -R0 ;  /* 0x3f6ee58103000823 */ /* 0x000fc80000010800 */
[----:B------:R-:W-:-:S07]  /*14a0*/  @!P0 FFMA.FTZ R0, R3, 0.93318945169448852539, R0 ;  /* 0x3f6ee58103008823 */ /* 0x000fce0000010000 */
.L_x_44125:
[----:B------:R-:W-:Y:S05]  /*14b0*/  BSYNC B0 ;  /* 0x0000000000007941 */ /* 0x000fea0003800000 */
.L_x_44123:
        /* <DEDUP_REMOVED lines=12> */
.L_x_44101:
        /* <DEDUP_REMOVED lines=13> */
.L_x_44127:
[----:B------:R-:W-:Y:S05]  /*1650*/  BSYNC B3 ;  /* 0x0000000000037941 */ /* 0x000fea0003800000 */
.L_x_44126:
        /* <DEDUP_REMOVED lines=18> */
.L_x_44129:
[----:B------:R-:W-:Y:S02]  /*1780*/  ISETP.GE.AND P0, PT, R8, RZ, PT ;  /* 0x000000ff0800720c */ /* 0x000fe40003f06270 */
[----:B------:R-:W-:-:S11]  /*1790*/  MOV R3, 0x3fd774eb ;  /* 0x3fd774eb00037802 */ /* 0x000fd60000000f00 */
[----:B------:R-:W-:-:S04]  /*17a0*/  @P0 FFMA.FTZ R0, R3, 0.93318945169448852539, -R0 ;  /* 0x3f6ee58103000823 */ /* 0x000fc80000010800 */
[----:B------:R-:W-:-:S07]  /*17b0*/  @!P0 FFMA.FTZ R0, R3, 0.93318945169448852539, R0 ;  /* 0x3f6ee58103008823 */ /* 0x000fce0000010000 */
.L_x_44130:
[----:B------:R-:W-:Y:S05]  /*17c0*/  BSYNC B0 ;  /* 0x0000000000007941 */ /* 0x000fea0003800000 */
.L_x_44128:
        /* <DEDUP_REMOVED lines=27> */
.L_x_44100:
        /* <DEDUP_REMOVED lines=39> */
.L_x_44133:
[----:B------:R-:W-:Y:S05]  /*1bf0*/  BSYNC B0 ;  /* 0x0000000000007941 */ /* 0x000fea0003800000 */
.L_x_44132:
[----:B------:R-:W-:Y:S01]  /*1c00*/  BSSY B3, `(.L_x_44134) ;  /* 0x0000007000037945 */ /* 0x000fe20003800000 */
[----:B------:R-:W-:-:S03]  /*1c10*/  FFMA R0, R4, R6, R5 ;  /* 0x0000000604007223 */ /* 0x000fc60000000005 */
[----:B------:R-:W-:Y:S05]  /*1c20*/  @!P0 BRA `(.L_x_44135) ;  /* 0x0000000000108947 */ /* 0x000fea0003800000 */
[----:B------:R-:W-:Y:S01]  /*1c30*/  HFMA2.MMA R0, -RZ, RZ, 1.875, 0 ;  /* 0x3f800000ff007435 */ /* 0x000fe200000001ff */
[----:B------:R-:W-:Y:S02]  /*1c40*/  MOV R41, R45 ;  /* 0x0000002d00297202 */ /* 0x000fe40000000f00 */
[----:B------:R-:W-:-:S08]  /*1c50*/  MOV R2, 0x1c70 ;  /* 0x00001c7000027802 */ /* 0x000fd00000000f00 */
[----:B-----5:R-:W-:Y:S05]  /*1c60*/  CALL.REL.NOINC `($__internal_83_$__cuda_sm3x_div_rn_ftz_f32_slowpath) ;  /* 0x000002ac00d87944 */ /* 0x020fea0003c00000 */
.L_x_44135:
[----:B------:R-:W-:Y:S05]  /*1c70*/  BSYNC B3 ;  /* 0x0000000000037941 */ /* 0x000fea0003800000 */
.L_x_44134:
        /* <DEDUP_REMOVED lines=18> */
.L_x_44137:
[----:B------:R-:W-:Y:S02]  /*1da0*/  ISETP.GE.AND P0, PT, R8, RZ, PT ;  /* 0x000000ff0800720c */ /* 0x000fe40003f06270 */
[----:B------:R-:W-:-:S11]  /*1db0*/  MOV R3, 0x3fd774eb ;  /* 0x3fd774eb00037802 */ /* 0x000fd60000000f00 */
[----:B------:R-:W-:-:S04]  /*1dc0*/  @P0 FFMA.FTZ R0, R3, 0.93318945169448852539, -R0 ;  /* 0x3f6ee58103000823 */ /* 0x000fc80000010800 */
[----:B------:R-:W-:-:S07]  /*1dd0*/  @!P0 FFMA.FTZ R0, R3, 0.93318945169448852539, R0 ;  /* 0x3f6ee58103008823 */ /* 0x000fce0000010000 */
.L_x_44138:
[----:B------:R-:W-:Y:S05]  /*1de0*/  BSYNC B0 ;  /* 0x0000000000007941 */ /* 0x000fea0003800000 */
.L_x_44136:
        /* <DEDUP_REMOVED lines=10> */
.L_x_44131:
        /* <DEDUP_REMOVED lines=12> */
[----:B-----5:R-:W-:Y:S05]  /*1f50*/  CALL.REL.NOINC `($__internal_83_$__cuda_sm3x_div_rn_ftz_f32_slowpath) ;  /* 0x000002ac001c7944 */ /* 0x020fea0003c00000 */
.L_x_44140:
[----:B------:R-:W-:Y:S05]  /*1f60*/  BSYNC B3 ;  /* 0x0000000000037941 */ /* 0x000fea0003800000 */
.L_x_44139:
        /* <DEDUP_REMOVED lines=18> */
.L_x_44142:
[----:B------:R-:W-:Y:S02]  /*2090*/  ISETP.GE.AND P0, PT, R8, RZ, PT ;  /* 0x000000ff0800720c */ /* 0x000fe40003f06270 */
[----:B------:R-:W-:-:S11]  /*20a0*/  MOV R3, 0x3fd774eb ;  /* 0x3fd774eb00037802 */ /* 0x000fd60000000f00 */
[----:B------:R-:W-:-:S04]  /*20b0*/  @P0 FFMA.FTZ R0, R3, 0.93318945169448852539, -R0 ;  /* 0x3f6ee58103000823 */ /* 0x000fc80000010800 */
[----:B------:R-:W-:-:S07]  /*20c0*/  @!P0 FFMA.FTZ R0, R3, 0.93318945169448852539, R0 ;  /* 0x3f6ee58103008823 */ /* 0x000fce0000010000 */
.L_x_44143:
[----:B------:R-:W-:Y:S05]  /*20d0*/  BSYNC B0 ;  /* 0x0000000000007941 */ /* 0x000fea0003800000 */
.L_x_44141:
        /* <DEDUP_REMOVED lines=11> */
.L_x_44099:
        /* <DEDUP_REMOVED lines=33> */
[----:B-----5:R-:W-:Y:S05]  /*23a0*/  CALL.REL.NOINC `($__internal_83_$__cuda_sm3x_div_rn_ftz_f32_slowpath) ;  /* 0x000002a800087944 */ /* 0x020fea0003c00000 */
.L_x_44145:
[----:B------:R-:W-:Y:S05]  /*23b0*/  BSYNC B3 ;  /* 0x0000000000037941 */ /* 0x000fea0003800000 */
.L_x_44144:
        /* <DEDUP_REMOVED lines=18> */
.L_x_44147:
[----:B------:R-:W-:Y:S02]  /*24e0*/  ISETP.GE.AND P0, PT, R8, RZ, PT ;  /* 0x000000ff0800720c */ /* 0x000fe40003f06270 */
[----:B------:R-:W-:-:S11]  /*24f0*/  MOV R3, 0x3fd774eb ;  /* 0x3fd774eb00037802 */ /* 0x000fd60000000f00 */
[----:B------:R-:W-:-:S04]  /*2500*/  @P0 FFMA.FTZ R0, R3, 0.93318945169448852539, -R0 ;  /* 0x3f6ee58103000823 */ /* 0x000fc80000010800 */
[----:B------:R-:W-:-:S07]  /*2510*/  @!P0 FFMA.FTZ R0, R3, 0.93318945169448852539, R0 ;  /* 0x3f6ee58103008823 */ /* 0x000fce0000010000 */
.L_x_44148:
[----:B------:R-:W-:Y:S05]  /*2520*/  BSYNC B0 ;  /* 0x0000000000007941 */ /* 0x000fea0003800000 */
.L_x_44146:
        /* <DEDUP_REMOVED lines=11> */
.L_x_44098:
        /* <DEDUP_REMOVED lines=25> */
[----:B-----5:R-:W-:Y:S05]  /*2770*/  CALL.REL.NOINC `($__internal_83_$__cuda_sm3x_div_rn_ftz_f32_slowpath) ;  /* 0x000002a400147944 */ /* 0x020fea0003c00000 */
.L_x_44150:
[----:B------:R-:W-:Y:S05]  /*2780*/  BSYNC B3 ;  /* 0x0000000000037941 */ /* 0x000fea0003800000 */
.L_x_44149:
        /* <DEDUP_REMOVED lines=18> */
.L_x_44152:
[----:B------:R-:W-:Y:S02]  /*28b0*/  ISETP.GE.AND P0, PT, R8, RZ, PT ;  /* 0x000000ff0800720c */ /* 0x000fe40003f06270 */
[----:B------:R-:W-:-:S11]  /*28c0*/  MOV R3, 0x3fd774eb ;  /* 0x3fd774eb00037802 */ /* 0x000fd60000000f00 */
[----:B------:R-:W-:-:S04]  /*28d0*/  @P0 FFMA.FTZ R0, R3, 0.93318945169448852539, -R0 ;  /* 0x3f6ee58103000823 */ /* 0x000fc80000010800 */
[----:B------:R-:W-:-:S07]  /*28e0*/  @!P0 FFMA.FTZ R0, R3, 0.93318945169448852539, R0 ;  /* 0x3f6ee58103008823 */ /* 0x000fce0000010000 */
.L_x_44153:
[----:B------:R-:W-:Y:S05]  /*28f0*/  BSYNC B0 ;  /* 0x0000000000007941 */ /* 0x000fea0003800000 */
.L_x_44151:
        /* <DEDUP_REMOVED lines=12> */
.L_x_44110:
[----:B------:R-:W-:Y:S05]  /*29c0*/  BSYNC B2 ;  /* 0x0000000000027941 */ /* 0x000fea0003800000 */
.L_x_44097:
        /* <DEDUP_REMOVED lines=42> */
.L_x_44157:
        /* <DEDUP_REMOVED lines=10> */
.L_x_44156:
[----:B------:R-:W-:-:S04]  /*2d10*/  FMUL.RZ R4, R4, 0.15915493667125701904 ;  /* 0x3e22f98304047820 */ /* 0x000fc8000040c000 */
[----:B------:R1:W2:Y:S08]  /*2d20*/  MUFU.SIN R9, R4 ;  /* 0x0000000400097308 */ /* 0x0002b00000000400 */
[----:B------:R1:W3:Y:S01]  /*2d30*/  MUFU.COS R8, R4 ;  /* 0x0000000400087308 */ /* 0x0002e20000000000 */
[----:B------:R-:W-:Y:S05]  /*2d40*/  BRA `(.L_x_44158) ;  /* 0x00000000000c7947 */ /* 0x000fea0003800000 */
.L_x_44155:
[----:B------:R-:W-:Y:S01]  /*2d50*/  FMUL.FTZ R8, R25, 1.4426950216293334961 ;  /* 0x3fb8aa3b19087820 */ /* 0x000fe20000410000 */
[----:B------:R-:W-:-:S05]  /*2d60*/  MOV R9, R4 ;  /* 0x0000000400097202 */ /* 0x000fca0000000f00 */
[----:B------:R-:W0:Y:S02]  /*2d70*/  MUFU.EX2 R8, R8 ;  /* 0x0000000800087308 */ /* 0x000e240000000800 */
.L_x_44158:
[----:B------:R-:W-:Y:S05]  /*2d80*/  BSYNC B0 ;  /* 0x0000000000007941 */ /* 0x000fea0003800000 */
.L_x_44154:
        /* <DEDUP_REMOVED lines=61> */
.L_x_44166:
[----:B------:R-:W-:Y:S05]  /*3160*/  BSYNC B0 ;  /* 0x0000000000007941 */ /* 0x000fea0003800000 */
.L_x_44165:
[----:B------:R-:W-:Y:S01]  /*3170*/  BSSY B3, `(.L_x_44167) ;  /* 0x0000007000037945 */ /* 0x000fe20003800000 */
[----:B------:R-:W-:-:S03]  /*3180*/  FFMA R0, R4, R6, R5 ;  /* 0x0000000604007223 */ /* 0x000fc60000000005 */
[----:B------:R-:W-:Y:S05]  /*3190*/  @!P0 BRA `(.L_x_44168) ;  /* 0x0000000000108947 */ /* 0x000fea0003800000 */
[----:B------:R-:W-:Y:S02]  /*31a0*/  MOV R41, R43 ;  /* 0x0000002b00297202 */ /* 0x000fe40000000f00 */
[----:B------:R-:W-:Y:S02]  /*31b0*/  MOV R0, R46 ;  /* 0x0000002e00007202 */ /* 0x000fe40000000f00 */
[----:B------:R-:W-:-:S07]  /*31c0*/  MOV R2, 0x31e0 ;  /* 0x000031e000027802 */ /* 0x000fce0000000f00 */
[----:B0-23--:R-:W-:Y:S05]  /*31d0*/  CALL.REL.NOINC `($__internal_83_$__cuda_sm3x_div_rn_ftz_f32_slowpath) ;  /* 0x00000298007c7944 */ /* 0x00dfea0003c00000 */
.L_x_44168:
[----:B------:R-:W-:Y:S05]  /*31e0*/  BSYNC B3 ;  /* 0x0000000000037941 */ /* 0x000fea0003800000 */
.L_x_44167:
        /* <DEDUP_REMOVED lines=18> */
.L_x_44170:
[----:B------:R-:W-:Y:S02]  /*3310*/  ISETP.GE.AND P0, PT, R10, RZ, PT ;  /* 0x000000ff0a00720c */ /* 0x000fe40003f06270 */
[----:B------:R-:W-:-:S11]  /*3320*/  MOV R3, 0x3fd774eb ;  /* 0x3fd774eb00037802 */ /* 0x000fd60000000f00 */
[----:B------:R-:W-:-:S04]  /*3330*/  @P0 FFMA.FTZ R0, R3, 0.93318945169448852539, -R0 ;  /* 0x3f6ee58103000823 */ /* 0x000fc80000010800 */
[----:B------:R-:W-:-:S07]  /*3340*/  @!P0 FFMA.FTZ R0, R3, 0.93318945169448852539, R0 ;  /* 0x3f6ee58103008823 */ /* 0x000fce0000010000 */
.L_x_44171:
[----:B------:R-:W-:Y:S05]  /*3350*/  BSYNC B0 ;  /* 0x0000000000007941 */ /* 0x000fea0003800000 */
.L_x_44169:
        /* <DEDUP_REMOVED lines=12> */
.L_x_44164:
        /* <DEDUP_REMOVED lines=16> */
[----:B0123--:R-:W-:Y:S05]  /*3520*/  CALL.REL.NOINC `($__internal_83_$__cuda_sm3x_div_rn_ftz_f32_slowpath) ;  /* 0x0000029400a87944 */ /* 0x00ffea0003c00000 */
.L_x_44175:
[----:B------:R-:W-:Y:S05]  /*3530*/  BSYNC B3 ;  /* 0x0000000000037941 */ /* 0x000fea0003800000 */
.L_x_44174:
        /* <DEDUP_REMOVED lines=18> */
.L_x_44177:
[----:B------:R-:W-:Y:S02]  /*3660*/  ISETP.GE.AND P0, PT, R10, RZ, PT ;  /* 0x000000ff0a00720c */ /* 0x000fe40003f06270 */
[----:B------:R-:W-:-:S11]  /*3670*/  MOV R3, 0x3fd774eb ;  /* 0x3fd774eb00037802 */ /* 0x000fd60000000f00 */
[----:B------:R-:W-:-:S04]  /*3680*/  @P0 FFMA.FTZ R0, R3, 0.93318945169448852539, -R0 ;  /* 0x3f6ee58103000823 */ /* 0x000fc80000010800 */
[----:B------:R-:W-:-:S07]  /*3690*/  @!P0 FFMA.FTZ R0, R3, 0.93318945169448852539, R0 ;  /* 0x3f6ee58103008823 */ /* 0x000fce0000010000 */
.L_x_44178:
[----:B------:R-:W-:Y:S05]  /*36a0*/  BSYNC B0 ;  /* 0x0000000000007941 */ /* 0x000fea0003800000 */
.L_x_44176:
        /* <DEDUP_REMOVED lines=13> */
.L_x_44173:
        /* <DEDUP_REMOVED lines=25> */
.L_x_44180:
        /* <DEDUP_REMOVED lines=40> */
.L_x_44179:
        /* <DEDUP_REMOVED lines=48> */
.L_x_44182:
[----:B------:R-:W-:Y:S05]  /*3e90*/  BSYNC B0 ;  /* 0x0000000000007941 */ /* 0x000fea0003800000 */
.L_x_44181:
[----:B------:R-:W-:Y:S01]  /*3ea0*/  BSSY B3, `(.L_x_44183) ;  /* 0x0000007000037945 */ /* 0x000fe20003800000 */
[----:B------:R-:W-:-:S03]  /*3eb0*/  FFMA R0, R2, R4, R5 ;  /* 0x0000000402007223 */ /* 0x000fc60000000005 */
[----:B------:R-:W-:Y:S05]  /*3ec0*/  @!P3 BRA `(.L_x_44184) ;  /* 0x000000000010b947 */ /* 0x000fea0003800000 */
[----:B------:R-:W-:Y:S02]  /*3ed0*/  MOV R41, R43 ;  /* 0x0000002b00297202 */ /* 0x000fe40000000f00 */
[----:B------:R-:W-:Y:S02]  /*3ee0*/  MOV R0, R46 ;  /* 0x0000002e00007202 */ /* 0x000fe40000000f00 */
[----:B------:R-:W-:-:S07]  /*3ef0*/  MOV R2, 0x3f10 ;  /* 0x00003f1000027802 */ /* 0x000fce0000000f00 */
[----:B0-23--:R-:W-:Y:S05]  /*3f00*/  CALL.REL.NOINC `($__internal_83_$__cuda_sm3x_div_rn_ftz_f32_slowpath) ;  /* 0x0000028c00307944 */ /* 0x00dfea0003c00000 */
.L_x_44184:
[----:B------:R-:W-:Y:S05]  /*3f10*/  BSYNC B3 ;  /* 0x0000000000037941 */ /* 0x000fea0003800000 */
.L_x_44183:
        /* <DEDUP_REMOVED lines=18> */
.L_x_44186:
[----:B------:R-:W-:Y:S02]  /*4040*/  ISETP.GE.AND P0, PT, R10, RZ, PT ;  /* 0x000000ff0a00720c */ /* 0x000fe40003f06270 */
[----:B------:R-:W-:-:S11]  /*4050*/  MOV R3, 0x3fd774eb ;  /* 0x3fd774eb00037802 */ /* 0x000fd60000000f00 */
[----:B------:R-:W-:-:S04]  /*4060*/  @P0 FFMA.FTZ R0, R3, 0.93318945169448852539, -R0 ;  /* 0x3f6ee58103000823 */ /* 0x000fc80000010800 */
[----:B------:R-:W-:-:S07]  /*4070*/  @!P0 FFMA.FTZ R0, R3, 0.93318945169448852539, R0 ;  /* 0x3f6ee58103008823 */ /* 0x000fce0000010000 */
.L_x_44187:
[----:B------:R-:W-:Y:S05]  /*4080*/  BSYNC B0 ;  /* 0x0000000000007941 */ /* 0x000fea0003800000 */
.L_x_44185:
        /* <DEDUP_REMOVED lines=12> */
.L_x_44163:
        /* <DEDUP_REMOVED lines=13> */
.L_x_44189:
[----:B------:R-:W-:Y:S05]  /*4220*/  BSYNC B3 ;  /* 0x0000000000037941 */ /* 0x000fea0003800000 */
.L_x_44188:
        /* <DEDUP_REMOVED lines=18> */
.L_x_44191:
[----:B------:R-:W-:Y:S02]  /*4350*/  ISETP.GE.AND P0, PT, R10, RZ, PT ;  /* 0x000000ff0a00720c */ /* 0x000fe40003f06270 */
[----:B------:R-:W-:-:S11]  /*4360*/  MOV R3, 0x3fd774eb ;  /* 0x3fd774eb00037802 */ /* 0x000fd60000000f00 */
[----:B------:R-:W-:-:S04]  /*4370*/  @P0 FFMA.FTZ R0, R3, 0.93318945169448852539, -R0 ;  /* 0x3f6ee58103000823 */ /* 0x000fc80000010800 */
[----:B------:R-:W-:-:S07]  /*4380*/  @!P0 FFMA.FTZ R0, R3, 0.93318945169448852539, R0 ;  /* 0x3f6ee58103008823 */ /* 0x000fce0000010000 */
.L_x_44192:
[----:B------:R-:W-:Y:S05]  /*4390*/  BSYNC B0 ;  /* 0x0000000000007941 */ /* 0x000fea0003800000 */
.L_x_44190:
        /* <DEDUP_REMOVED lines=27> */
.L_x_44162:
        /* <DEDUP_REMOVED lines=39> */
.L_x_44195:
[----:B------:R-:W-:Y:S05]  /*47c0*/  BSYNC B0 ;  /* 0x0000000000007941 */ /* 0x000fea0003800000 */
.L_x_44194:
[----:B------:R-:W-:Y:S01]  /*47d0*/  BSSY B3, `(.L_x_44196) ;  /* 0x0000007000037945 */ /* 0x000fe20003800000 */
[----:B------:R-:W-:-:S03]  /*47e0*/  FFMA R0, R0, R6, R5 ;  /* 0x0000000600007223 */ /* 0x000fc60000000005 */
[----:B------:R-:W-:Y:S05]  /*47f0*/  @!P0 BRA `(.L_x_44197) ;  /* 0x0000000000108947 */ /* 0x000fea0003800000 */
[----:B------:R-:W-:Y:S01]  /*4800*/  HFMA2.MMA R0, -RZ, RZ, 1.875, 0 ;  /* 0x3f800000ff007435 */ /* 0x000fe200000001ff */
[----:B------:R-:W-:Y:S02]  /*4810*/  MOV R41, R43 ;  /* 0x0000002b00297202 */ /* 0x000fe40000000f00 */
[----:B------:R-:W-:-:S08]  /*4820*/  MOV R2, 0x4840 ;  /* 0x0000484000027802 */ /* 0x000fd00000000f00 */
[----:B--23--:R-:W-:Y:S05]  /*4830*/  CALL.REL.NOINC `($__internal_83_$__cuda_sm3x_div_rn_ftz_f32_slowpath) ;  /* 0x0000028000e47944 */ /* 0x00cfea0003c00000 */
.L_x_44197:
[----:B------:R-:W-:Y:S05]  /*4840*/  BSYNC B3 ;  /* 0x0000000000037941 */ /* 0x000fea0003800000 */
.L_x_44196:
        /* <DEDUP_REMOVED lines=18> */
.L_x_44199:
[----:B------:R-:W-:Y:S02]  /*4970*/  ISETP.GE.AND P0, PT, R10, RZ, PT ;  /* 0x000000ff0a00720c */ /* 0x000fe40003f06270 */
[----:B------:R-:W-:-:S11]  /*4980*/  MOV R3, 0x3fd774eb ;  /* 0x3fd774eb00037802 */ /* 0x000fd60000000f00 */
[----:B------:R-:W-:-:S04]  /*4990*/  @P0 FFMA.FTZ R0, R3, 0.93318945169448852539, -R0 ;  /* 0x3f6ee58103000823 */ /* 0x000fc80000010800 */
[----:B------:R-:W-:-:S07]  /*49a0*/  @!P0 FFMA.FTZ R0, R3, 0.93318945169448852539, R0 ;  /* 0x3f6ee58103008823 */ /* 0x000fce0000010000 */
.L_x_44200:
[----:B------:R-:W-:Y:S05]  /*49b0*/  BSYNC B0 ;  /* 0x0000000000007941 */ /* 0x000fea0003800000 */
.L_x_44198:
        /* <DEDUP_REMOVED lines=10> */
.L_x_44193:
        /* <DEDUP_REMOVED lines=12> */
[----:B0123--:R-:W-:Y:S05]  /*4b20*/  CALL.REL.NOINC `($__internal_83_$__cuda_sm3x_div_rn_ftz_f32_slowpath) ;  /* 0x0000028000287944 */ /* 0x00ffea0003c00000 */
.L_x_44202:
[----:B------:R-:W-:Y:S05]  /*4b30*/  BSYNC B3 ;  /* 0x0000000000037941 */ /* 0x000fea0003800000 */
.L_x_44201:
        /* <DEDUP_REMOVED lines=18> */
.L_x_44204:
[----:B------:R-:W-:Y:S02]  /*4c60*/  ISETP.GE.AND P0, PT, R10, RZ, PT ;  /* 0x000000ff0a00720c */ /* 0x000fe40003f06270 */
[----:B------:R-:W-:-:S11]  /*4c70*/  MOV R3, 0x3fd774eb ;  /* 0x3fd774eb00037802 */ /* 0x000fd60000000f00 */
[----:B------:R-:W-:-:S04]  /*4c80*/  @P0 FFMA.FTZ R0, R3, 0.93318945169448852539, -R0 ;  /* 0x3f6ee58103000823 */ /* 0x000fc80000010800 */
[----:B------:R-:W-:-:S07]  /*4c90*/  @!P0 FFMA.FTZ R0, R3, 0.93318945169448852539, R0 ;  /* 0x3f6ee58103008823 */ /* 0x000fce0000010000 */
.L_x_44205:
[----:B------:R-:W-:Y:S05]  /*4ca0*/  BSYNC B0 ;  /* 0x0000000000007941 */ /* 0x000fea0003800000 */
.L_x_44203:
        /* <DEDUP_REMOVED lines=11> */
.L_x_44161:
        /* <DEDUP_REMOVED lines=33> */
[----:B0-23--:R-:W-:Y:S05]  /*4f70*/  CALL.REL.NOINC `($__internal_83_$__cuda_sm3x_div_rn_ftz_f32_slowpath) ;  /* 0x0000027c00147944 */ /* 0x00dfea0003c00000 */
.L_x_44207:
[----:B------:R-:W-:Y:S05]  /*4f80*/  BSYNC B3 ;  /* 0x0000000000037941 */ /* 0x000fea0003800000 */
.L_x_44206:
        /* <DEDUP_REMOVED lines=18> */
.L_x_44209:
[----:B------:R-:W-:Y:S02]  /*50b0*/  ISETP.GE.AND P0, PT, R10, RZ, PT ;  /* 0x000000ff0a00720c */ /* 0x000fe40003f06270 */
[----:B------:R-:W-:-:S11]  /*50c0*/  MOV R3, 0x3fd774eb ;  /* 0x3fd774eb00037802 */ /* 0x000fd60000000f00 */
[----:B------:R-:W-:-:S04]  /*50d0*/  @P0 FFMA.FTZ R0, R3, 0.93318945169448852539, -R0 ;  /* 0x3f6ee58103000823 */ /* 0x000fc80000010800 */
[----:B------:R-:W-:-:S07]  /*50e0*/  @!P0 FFMA.FTZ R0, R3, 0.93318945169448852539, R0 ;  /* 0x3f6ee58103008823 */ /* 0x000fce0000010000 */
.L_x_44210:
[----:B------:R-:W-:Y:S05]  /*50f0*/  BSYNC B0 ;  /* 0x0000000000007941 */ /* 0x000fea0003800000 */
.L_x_44208:
        /* <DEDUP_REMOVED lines=11> */
.L_x_44160:
        /* <DEDUP_REMOVED lines=25> */
[----:B0-23--:R-:W-:Y:S05]  /*5340*/  CALL.REL.NOINC `($__internal_83_$__cuda_sm3x_div_rn_ftz_f32_slowpath) ;  /* 0x0000027800207944 */ /* 0x00dfea0003c00000 */
.L_x_44212:
[----:B------:R-:W-:Y:S05]  /*5350*/  BSYNC B3 ;  /* 0x0000000000037941 */ /* 0x000fea0003800000 */
.L_x_44211:
        /* <DEDUP_REMOVED lines=18> */
.L_x_44214:
[----:B------:R-:W-:Y:S02]  /*5480*/  ISETP.GE.AND P0, PT, R10, RZ, PT ;  /* 0x000000ff0a00720c */ /* 0x000fe40003f06270 */
[----:B------:R-:W-:-:S11]  /*5490*/  MOV R3, 0x3fd774eb ;  /* 0x3fd774eb00037802 */ /* 0x000fd60000000f00 */
[----:B------:R-:W-:-:S04]  /*54a0*/  @P0 FFMA.FTZ R0, R3, 0.93318945169448852539, -R0 ;  /* 0x3f6ee58103000823 */ /* 0x000fc80000010800 */
[----:B------:R-:W-:-:S07]  /*54b0*/  @!P0 FFMA.FTZ R0, R3, 0.93318945169448852539, R0 ;  /* 0x3f6ee58103008823 */ /* 0x000fce0000010000 */
.L_x_44215:
[----:B------:R-:W-:Y:S05]  /*54c0*/  BSYNC B0 ;  /* 0x0000000000007941 */ /* 0x000fea0003800000 */
.L_x_44213:
        /* <DEDUP_REMOVED lines=12> */
.L_x_44172:
[----:B------:R-:W-:Y:S05]  /*5590*/  BSYNC B2 ;  /* 0x0000000000027941 */ /* 0x000fea0003800000 */
.L_x_44159:
        /* <DEDUP_REMOVED lines=42> */
.L_x_44219:
        /* <DEDUP_REMOVED lines=10> */
.L_x_44218:
[----:B------:R-:W-:-:S04]  /*58e0*/  FMUL.RZ R4, R4, 0.15915493667125701904 ;  /* 0x3e22f98304047820 */ /* 0x000fc8000040c000 */
[----:B------:R4:W1:Y:S08]  /*58f0*/  MUFU.SIN R11, R4 ;  /* 0x00000004000b7308 */ /* 0x0008700000000400 */
[----:B------:R4:W0:Y:S01]  /*5900*/  MUFU.COS R10, R4 ;  /* 0x00000004000a7308 */ /* 0x0008220000000000 */
[----:B------:R-:W-:Y:S05]  /*5910*/  BRA `(.L_x_44220) ;  /* 0x00000000000c7947 */ /* 0x000fea0003800000 */
.L_x_44217:
[----:B------:R-:W-:Y:S01]  /*5920*/  FMUL.FTZ R10, R27, 1.4426950216293334961 ;  /* 0x3fb8aa3b1b0a7820 */ /* 0x000fe20000410000 */
[----:B------:R-:W-:-:S05]  /*5930*/  MOV R11, R4 ;  /* 0x00000004000b7202 */ /* 0x000fca0000000f00 */
[----:B------:R-:W1:Y:S02]  /*5940*/  MUFU.EX2 R10, R10 ;  /* 0x0000000a000a7308 */ /* 0x000e640000000800 */
.L_x_44220:
[----:B------:R-:W-:Y:S05]  /*5950*/  BSYNC B0 ;  /* 0x0000000000007941 */ /* 0x000fea0003800000 */
.L_x_44216:
        /* <DEDUP_REMOVED lines=61> */
.L_x_44228:
[----:B------:R-:W-:Y:S05]  /*5d30*/  BSYNC B0 ;  /* 0x0000000000007941 */ /* 0x000fea0003800000 */
.L_x_44227:
[----:B------:R-:W-:Y:S01]  /*5d40*/  BSSY B3, `(.L_x_44229) ;  /* 0x0000007000037945 */ /* 0x000fe20003800000 */
[----:B------:R-:W-:-:S03]  /*5d50*/  FFMA R0, R7, R5, R4 ;  /* 0x0000000507007223 */ /* 0x000fc60000000004 */
[----:B------:R-:W-:Y:S05]  /*5d60*/  @!P0 BRA `(.L_x_44230) ;  /* 0x0000000000108947 */ /* 0x000fea0003800000 */
[----:B------:R-:W-:Y:S02]  /*5d70*/  MOV R41, R26 ;  /* 0x0000001a00297202 */ /* 0x000fe40000000f00 */
[----:B------:R-:W-:Y:S02]  /*5d80*/  MOV R0, R27 ;  /* 0x0000001b00007202 */ /* 0x000fe40000000f00 */
[----:B------:R-:W-:-:S07]  /*5d90*/  MOV R2, 0x5db0 ;  /* 0x00005db000027802 */ /* 0x000fce0000000f00 */
[----:B0123--:R-:W-:Y:S05]  /*5da0*/  CALL.REL.NOINC `($__internal_83_$__cuda_sm3x_div_rn_ftz_f32_slowpath) ;  /* 0x0000026c00887944 */ /* 0x00ffea0003c00000 */
.L_x_44230:
[----:B------:R-:W-:Y:S05]  /*5db0*/  BSYNC B3 ;  /* 0x0000000000037941 */ /* 0x000fea0003800000 */
.L_x_44229:
        /* <DEDUP_REMOVED lines=18> */
.L_x_44232:
[----:B------:R-:W-:Y:S02]  /*5ee0*/  ISETP.GE.AND P0, PT, R12, RZ, PT ;  /* 0x000000ff0c00720c */ /* 0x000fe40003f06270 */
[----:B------:R-:W-:-:S11]  /*5ef0*/  MOV R3, 0x3fd774eb ;  /* 0x3fd774eb00037802 */ /* 0x000fd60000000f00 */
[----:B------:R-:W-:-:S04]  /*5f00*/  @P0 FFMA.FTZ R0, R3, 0.93318945169448852539, -R0 ;  /* 0x3f6ee58103000823 */ /* 0x000fc80000010800 */
[----:B------:R-:W-:-:S07]  /*5f10*/  @!P0 FFMA.FTZ R0, R3, 0.93318945169448852539, R0 ;  /* 0x3f6ee58103008823 */ /* 0x000fce0000010000 */
.L_x_44233:
[----:B------:R-:W-:Y:S05]  /*5f20*/  BSYNC B0 ;  /* 0x0000000000007941 */ /* 0x000fea0003800000 */
.L_x_44231:
        /* <DEDUP_REMOVED lines=12> */
.L_x_44226:
        /* <DEDUP_REMOVED lines=16> */
[----:B-1234-:R-:W-:Y:S05]  /*60f0*/  CALL.REL.NOINC `($__internal_83_$__cuda_sm3x_div_rn_ftz_f32_slowpath) ;  /* 0x0000026800b47944 */ /* 0x01efea0003c00000 */
.L_x_44237:
[----:B------:R-:W-:Y:S05]  /*6100*/  BSYNC B3 ;  /* 0x0000000000037941 */ /* 0x000fea0003800000 */
.L_x_44236:
        /* <DEDUP_REMOVED lines=18> */
.L_x_44239:
[----:B------:R-:W-:Y:S02]  /*6230*/  ISETP.GE.AND P0, PT, R12, RZ, PT ;  /* 0x000000ff0c00720c */ /* 0x000fe40003f06270 */
[----:B------:R-:W-:-:S11]  /*6240*/  MOV R3, 0x3fd774eb ;  /* 0x3fd774eb00037802 */ /* 0x000fd60000000f00 */
[----:B------:R-:W-:-:S04]  /*6250*/  @P0 FFMA.FTZ R0, R3, 0.93318945169448852539, -R0 ;  /* 0x3f6ee58103000823 */ /* 0x000fc80000010800 */
[----:B------:R-:W-:-:S07]  /*6260*/  @!P0 FFMA.FTZ R0, R3, 0.93318945169448852539, R0 ;  /* 0x3f6ee58103008823 */ /* 0x000fce0000010000 */
.L_x_44240:
[----:B------:R-:W-:Y:S05]  /*6270*/  BSYNC B0 ;  /* 0x0000000000007941 */ /* 0x000fea0003800000 */
.L_x_44238:
        /* <DEDUP_REMOVED lines=13> */
.L_x_44235:
        /* <DEDUP_REMOVED lines=25> */
.L_x_44242:
        /* <DEDUP_REMOVED lines=41> */
.L_x_44241:
        /* <DEDUP_REMOVED lines=48> */
.L_x_44244:
[----:B------:R-:W-:Y:S05]  /*6a70*/  BSYNC B0 ;  /* 0x0000000000007941 */ /* 0x000fea0003800000 */
.L_x_44243:
[----:B------:R-:W-:Y:S01]  /*6a80*/  BSSY B3, `(.L_x_44245) ;  /* 0x0000007000037945 */ /* 0x000fe20003800000 */
[----:B------:R-:W-:-:S03]  /*6a90*/  FFMA R0, R5, R4, R2 ;  /* 0x0000000405007223 */ /* 0x000fc60000000002 */
[----:B------:R-:W-:Y:S05]  /*6aa0*/  @!P3 BRA `(.L_x_44246) ;  /* 0x000000000010b947 */ /* 0x000fea0003800000 */
[----:B------:R-:W-:Y:S02]  /*6ab0*/  MOV R41, R26 ;  /* 0x0000001a00297202 */ /* 0x000fe40000000f00 */
[----:B------:R-:W-:Y:S02]  /*6ac0*/  MOV R0, R27 ;  /* 0x0000001b00007202 */ /* 0x000fe40000000f00 */
[----:B------:R-:W-:-:S07]  /*6ad0*/  MOV R2, 0x6af0 ;  /* 0x00006af000027802 */ /* 0x000fce0000000f00 */
[----:B0123--:R-:W-:Y:S05]  /*6ae0*/  CALL.REL.NOINC `($__internal_83_$__cuda_sm3x_div_rn_ftz_f32_slowpath) ;  /* 0x0000026000387944 */ /* 0x00ffea0003c00000 */
.L_x_44246:
[----:B------:R-:W-:Y:S05]  /*6af0*/  BSYNC B3 ;  /* 0x0000000000037941 */ /* 0x000fea0003800000 */
.L_x_44245:
        /* <DEDUP_REMOVED lines=18> */
.L_x_44248:
[----:B------:R-:W-:Y:S02]  /*6c20*/  ISETP.GE.AND P0, PT, R12, RZ, PT ;  /* 0x000000ff0c00720c */ /* 0x000fe40003f06270 */
[----:B------:R-:W-:-:S11]  /*6c30*/  MOV R3, 0x3fd774eb ;  /* 0x3fd774eb00037802 */ /* 0x000fd60000000f00 */
[----:B------:R-:W-:-:S04]  /*6c40*/  @P0 FFMA.FTZ R0, R3, 0.93318945169448852539, -R0 ;  /* 0x3f6ee58103000823 */ /* 0x000fc80000010800 */
[----:B------:R-:W-:-:S07]  /*6c50*/  @!P0 FFMA.FTZ R0, R3, 0.93318945169448852539, R0 ;  /* 0x3f6ee58103008823 */ /* 0x000fce0000010000 */
.L_x_44249:
[----:B------:R-:W-:Y:S05]  /*6c60*/  BSYNC B0 ;  /* 0x0000000000007941 */ /* 0x000fea0003800000 */
.L_x_44247:
        /* <DEDUP_REMOVED lines=12> */
.L_x_44225:
        /* <DEDUP_REMOVED lines=13> */
.L_x_44251:
[----:B------:R-:W-:Y:S05]  /*6e00*/  BSYNC B3 ;  /* 0x0000000000037941 */ /* 0x000fea0003800000 */
.L_x_44250:
        /* <DEDUP_REMOVED lines=18> */
.L_x_44253:
[----:B------:R-:W-:Y:S02]  /*6f30*/  ISETP.GE.AND P0, PT, R12, RZ, PT ;  /* 0x000000ff0c00720c */ /* 0x000fe40003f06270 */
[----:B------:R-:W-:-:S11]  /*6f40*/  MOV R3, 0x3fd774eb ;  /* 0x3fd774eb00037802 */ /* 0x000fd60000000f00 */
[----:B------:R-:W-:-:S04]  /*6f50*/  @P0 FFMA.FTZ R0, R3, 0.93318945169448852539, -R0 ;  /* 0x3f6ee58103000823 */ /* 0x000fc80000010800 */
[----:B------:R-:W-:-:S07]  /*6f60*/  @!P0 FFMA.FTZ R0, R3, 0.93318945169448852539, R0 ;  /* 0x3f6ee58103008823 */ /* 0x000fce0000010000 */
.L_x_44254:
[----:B------:R-:W-:Y:S05]  /*6f70*/  BSYNC B0 ;  /* 0x0000000000007941 */ /* 0x000fea0003800000 */
.L_x_44252:
        /* <DEDUP_REMOVED lines=27> */
.L_x_44224:
        /* <DEDUP_REMOVED lines=39> */
.L_x_44257:
[----:B------:R-:W-:Y:S05]  /*73a0*/  BSYNC B0 ;  /* 0x0000000000007941 */ /* 0x000fea0003800000 */
.L_x_44256:
[----:B------:R-:W-:Y:S01]  /*73b0*/  BSSY B3, `(.L_x_44258) ;  /* 0x0000007000037945 */ /* 0x000fe20003800000 */
[----:B------:R-:W-:-:S03]  /*73c0*/  FFMA R0, R3, R6, R4 ;  /* 0x0000000603007223 */ /* 0x000fc60000000004 */
[----:B------:R-:W-:Y:S05]  /*73d0*/  @!P0 BRA `(.L_x_44259) ;  /* 0x0000000000108947 */ /* 0x000fea0003800000 */
[----:B------:R-:W-:Y:S01]  /*73e0*/  HFMA2.MMA R0, -RZ, RZ, 1.875, 0 ;  /* 0x3f800000ff007435 */ /* 0x000fe200000001ff */
[----:B------:R-:W-:Y:S02]  /*73f0*/  MOV R41, R26 ;  /* 0x0000001a00297202 */ /* 0x000fe40000000f00 */
[----:B------:R-:W-:-:S08]  /*7400*/  MOV R2, 0x7420 ;  /* 0x0000742000027802 */ /* 0x000fd00000000f00 */
[----:B-123--:R-:W-:Y:S05]  /*7410*/  CALL.REL.NOINC `($__internal_83_$__cuda_sm3x_div_rn_ftz_f32_slowpath) ;  /* 0x0000025400ec7944 */ /* 0x00efea0003c00000 */
.L_x_44259:
[----:B------:R-:W-:Y:S05]  /*7420*/  BSYNC B3 ;  /* 0x0000000000037941 */ /* 0x000fea0003800000 */
.L_x_44258:
        /* <DEDUP_REMOVED lines=18> */
.L_x_44261:
[----:B------:R-:W-:Y:S02]  /*7550*/  ISETP.GE.AND P0, PT, R12, RZ, PT ;  /* 0x000000ff0c00720c */ /* 0x000fe40003f06270 */
[----:B------:R-:W-:-:S11]  /*7560*/  MOV R3, 0x3fd774eb ;  /* 0x3fd774eb00037802 */ /* 0x000fd60000000f00 */
[----:B------:R-:W-:-:S04]  /*7570*/  @P0 FFMA.FTZ R0, R3, 0.93318945169448852539, -R0 ;  /* 0x3f6ee58103000823 */ /* 0x000fc80000010800 */
[----:B------:R-:W-:-:S07]  /*7580*/  @!P0 FFMA.FTZ R0, R3, 0.93318945169448852539, R0 ;  /* 0x3f6ee58103008823 */ /* 0x000fce0000010000 */
.L_x_44262:
[----:B------:R-:W-:Y:S05]  /*7590*/  BSYNC B0 ;  /* 0x0000000000007941 */ /* 0x000fea0003800000 */
.L_x_44260:
        /* <DEDUP_REMOVED lines=10> */
.L_x_44255:
        /* <DEDUP_REMOVED lines=12> */
[----:B01234-:R-:W-:Y:S05]  /*7700*/  CALL.REL.NOINC `($__internal_83_$__cuda_sm3x_div_rn_ftz_f32_slowpath) ;  /* 0x0000025400307944 */ /* 0x01ffea0003c00000 */
.L_x_44264:
[----:B------:R-:W-:Y:S05]  /*7710*/  BSYNC B3 ;  /* 0x0000000000037941 */ /* 0x000fea0003800000 */
.L_x_44263:
        /* <DEDUP_REMOVED lines=18> */
.L_x_44266:
[----:B------:R-:W-:Y:S02]  /*7840*/  ISETP.GE.AND P0, PT, R12, RZ, PT ;  /* 0x000000ff0c00720c */ /* 0x000fe40003f06270 */
[----:B------:R-:W-:-:S11]  /*7850*/  MOV R3, 0x3fd774eb ;  /* 0x3fd774eb00037802 */ /* 0x000fd60000000f00 */
[----:B------:R-:W-:-:S04]  /*7860*/  @P0 FFMA.FTZ R0, R3, 0.93318945169448852539, -R0 ;  /* 0x3f6ee58103000823 */ /* 0x000fc80000010800 */
[----:B------:R-:W-:-:S07]  /*7870*/  @!P0 FFMA.FTZ R0, R3, 0.93318945169448852539, R0 ;  /* 0x3f6ee58103008823 */ /* 0x000fce0000010000 */
.L_x_44267:
[----:B------:R-:W-:Y:S05]  /*7880*/  BSYNC B0 ;  /* 0x0000000000007941 */ /* 0x000fea0003800000 */
.L_x_44265:
        /* <DEDUP_REMOVED lines=11> */
.L_x_44223:
        /* <DEDUP_REMOVED lines=33> */
[----:B0123--:R-:W-:Y:S05]  /*7b50*/  CALL.REL.NOINC `($__internal_83_$__cuda_sm3x_div_rn_ftz_f32_slowpath) ;  /* 0x00000250001c7944 */ /* 0x00ffea0003c00000 */
.L_x_44269:
[----:B------:R-:W-:Y:S05]  /*7b60*/  BSYNC B3 ;  /* 0x0000000000037941 */ /* 0x000fea0003800000 */
.L_x_44268:
        /* <DEDUP_REMOVED lines=18> */
.L_x_44271:
[----:B------:R-:W-:Y:S02]  /*7c90*/  ISETP.GE.AND P0, PT, R12, RZ, PT ;  /* 0x000000ff0c00720c */ /* 0x000fe40003f06270 */
[----:B------:R-:W-:-:S11]  /*7ca0*/  MOV R3, 0x3fd774eb ;  /* 0x3fd774eb00037802 */ /* 0x000fd60000000f00 */
[----:B------:R-:W-:-:S04]  /*7cb0*/  @P0 FFMA.FTZ R0, R3, 0.93318945169448852539, -R0 ;  /* 0x3f6ee58103000823 */ /* 0x000fc80000010800 */
[----:B------:R-:W-:-:S07]  /*7cc0*/  @!P0 FFMA.FTZ R0, R3, 0.93318945169448852539, R0 ;  /* 0x3f6ee58103008823 */ /* 0x000fce0000010000 */
.L_x_44272:
[----:B------:R-:W-:Y:S05]  /*7cd0*/  BSYNC B0 ;  /* 0x0000000000007941 */ /* 0x000fea0003800000 */
.L_x_44270:
        /* <DEDUP_REMOVED lines=11> */
.L_x_44222:
        /* <DEDUP_REMOVED lines=25> */
[----:B-123--:R-:W-:Y:S05]  /*7f20*/  CALL.REL.NOINC `($__internal_83_$__cuda_sm3x_div_rn_ftz_f32_slowpath) ;  /* 0x0000024c00287944 */ /* 0x00efea0003c00000 */
.L_x_44274:
[----:B------:R-:W-:Y:S05]  /*7f30*/  BSYNC B3 ;  /* 0x0000000000037941 */ /* 0x000fea0003800000 */
.L_x_44273:
        /* <DEDUP_REMOVED lines=18> */
.L_x_44276:
[----:B------:R-:W-:Y:S02]  /*8060*/  ISETP.GE.AND P0, PT, R12, RZ, PT ;  /* 0x000000ff0c00720c */ /* 0x000fe40003f06270 */
[----:B------:R-:W-:-:S11]  /*8070*/  MOV R3, 0x3fd774eb ;  /* 0x3fd774eb00037802 */ /* 0x000fd60000000f00 */
[----:B------:R-:W-:-:S04]  /*8080*/  @P0 FFMA.FTZ R0, R3, 0.93318945169448852539, -R0 ;  /* 0x3f6ee58103000823 */ /* 0x000fc80000010800 */
[----:B------:R-:W-:-:S07]  /*8090*/  @!P0 FFMA.FTZ R0, R3, 0.93318945169448852539, R0 ;  /* 0x3f6ee58103008823 */ /* 0x000fce0000010000 */
.L_x_44277:
[----:B------:R-:W-:Y:S05]  /*80a0*/  BSYNC B0 ;  /* 0x0000000000007941 */ /* 0x000fea0003800000 */
.L_x_44275:
        /* <DEDUP_REMOVED lines=12> */
.L_x_44234:
[----:B------:R-:W-:Y:S05]  /*8170*/  BSYNC B2 ;  /* 0x0000000000027941 */ /* 0x000fea0003800000 */
.L_x_44221:
        /* <DEDUP_REMOVED lines=42> */
.L_x_44281:
        /* <DEDUP_REMOVED lines=10> */
.L_x_44280:
[----:B------:R-:W-:-:S04]  /*84c0*/  FMUL.RZ R4, R4, 0.15915493667125701904 ;  /* 0x3e22f98304047820 */ /* 0x000fc8000040c000 */
[----:B------:R4:W0:Y:S08]  /*84d0*/  MUFU.SIN R13, R4 ;  /* 0x00000004000d7308 */ /* 0x0008300000000400 */
[----:B------:R4:W0:Y:S01]  /*84e0*/  MUFU.COS R12, R4 ;  /* 0x00000004000c7308 */ /* 0x0008220000000000 */
[----:B------:R-:W-:Y:S05]  /*84f0*/  BRA `(.L_x_44282) ;  /* 0x00000000000c7947 */ /* 0x000fea0003800000 */
.L_x_44279:
[----:B------:R-:W-:Y:S01]  /*8500*/  FMUL.FTZ R12, R29, 1.4426950216293334961 ;  /* 0x3fb8aa3b1d0c7820 */ /* 0x000fe20000410000 */
[----:B------:R-:W-:-:S05]  /*8510*/  MOV R13, R4 ;  /* 0x00000004000d7202 */ /* 0x000fca0000000f00 */
[----:B------:R-:W4:Y:S02]  /*8520*/  MUFU.EX2 R12, R12 ;  /* 0x0000000c000c7308 */ /* 0x000f240000000800 */
.L_x_44282:
[----:B------:R-:W-:Y:S05]  /*8530*/  BSYNC B0 ;  /* 0x0000000000007941 */ /* 0x000fea0003800000 */
.L_x_44278:
        /* <DEDUP_REMOVED lines=61> */
.L_x_44290:
[----:B------:R-:W-:Y:S05]  /*8910*/  BSYNC B0 ;  /* 0x0000000000007941 */ /* 0x000fea0003800000 */
.L_x_44289:
[----:B------:R-:W-:Y:S01]  /*8920*/  BSSY B3, `(.L_x_44291) ;  /* 0x0000007000037945 */ /* 0x000fe20003800000 */
[----:B------:R-:W-:-:S03]  /*8930*/  FFMA R0, R7, R5, R4 ;  /* 0x0000000507007223 */ /* 0x000fc60000000004 */
[----:B------:R-:W-:Y:S05]  /*8940*/  @!P0 BRA `(.L_x_44292) ;  /* 0x0000000000108947 */ /* 0x000fea0003800000 */
[----:B------:R-:W-:Y:S02]  /*8950*/  MOV R41, R26 ;  /* 0x0000001a00297202 */ /* 0x000fe40000000f00 */
[----:B------:R-:W-:Y:S02]  /*8960*/  MOV R0, R27 ;  /* 0x0000001b00007202 */ /* 0x000fe40000000f00 */
[----:B------:R-:W-:-:S07]  /*8970*/  MOV R2, 0x8990 ;  /* 0x0000899000027802 */ /* 0x000fce0000000f00 */
[----:B0123--:R-:W-:Y:S05]  /*8980*/  CALL.REL.NOINC `($__internal_83_$__cuda_sm3x_div_rn_ftz_f32_slowpath) ;  /* 0x0000024000907944 */ /* 0x00ffea0003c00000 */
.L_x_44292:
[----:B------:R-:W-:Y:S05]  /*8990*/  BSYNC B3 ;  /* 0x0000000000037941 */ /* 0x000fea0003800000 */
.L_x_44291:
        /* <DEDUP_REMOVED lines=18> */
.L_x_44294:
[----:B------:R-:W-:Y:S02]  /*8ac0*/  ISETP.GE.AND P0, PT, R14, RZ, PT ;  /* 0x000000ff0e00720c */ /* 0x000fe40003f06270 */
[----:B------:R-:W-:-:S11]  /*8ad0*/  MOV R3, 0x3fd774eb ;  /* 0x3fd774eb00037802 */ /* 0x000fd60000000f00 */
[----:B------:R-:W-:-:S04]  /*8ae0*/  @P0 FFMA.FTZ R0, R3, 0.93318945169448852539, -R0 ;  /* 0x3f6ee58103000823 */ /* 0x000fc80000010800 */
[----:B------:R-:W-:-:S07]  /*8af0*/  @!P0 FFMA.FTZ R0, R3, 0.93318945169448852539, R0 ;  /* 0x3f6ee58103008823 */ /* 0x000fce0000010000 */
.L_x_44295:
[----:B------:R-:W-:Y:S05]  /*8b00*/  BSYNC B0 ;  /* 0x0000000000007941 */ /* 0x000fea0003800000 */
.L_x_44293:
        /* <DEDUP_REMOVED lines=12> */
.L_x_44288:
        /* <DEDUP_REMOVED lines=17> */
.L_x_44299:
[----:B------:R-:W-:Y:S05]  /*8ce0*/  BSYNC B3 ;  /* 0x0000000000037941 */ /* 0x000fea0003800000 */
.L_x_44298:
        /* <DEDUP_REMOVED lines=18> */
.L_x_44301:
[----:B------:R-:W-:Y:S02]  /*8e10*/  ISETP.GE.AND P0, PT, R14, RZ, PT ;  /* 0x000000ff0e00720c */ /* 0x000fe40003f06270 */
[----:B------:R-:W-:-:S11]  /*8e20*/  MOV R3, 0x3fd774eb ;  /* 0x3fd774eb00037802 */ /* 0x000fd60000000f00 */
[----:B------:R-:W-:-:S04]  /*8e30*/  @P0 FFMA.FTZ R0, R3, 0.93318945169448852539, -R0 ;  /* 0x3f6ee58103000823 */ /* 0x000fc80000010800 */
[----:B------:R-:W-:-:S07]  /*8e40*/  @!P0 FFMA.FTZ R0, R3, 0.93318945169448852539, R0 ;  /* 0x3f6ee58103008823 */ /* 0x000fce0000010000 */
.L_x_44302:
[----:B------:R-:W-:Y:S05]  /*8e50*/  BSYNC B0 ;  /* 0x0000000000007941 */ /* 0x000fea0003800000 */
.L_x_44300:
        /* <DEDUP_REMOVED lines=13> */
.L_x_44297:
        /* <DEDUP_REMOVED lines=25> */
.L_x_44304:
        /* <DEDUP_REMOVED lines=40> */
.L_x_44303:
        /* <DEDUP_REMOVED lines=48> */
.L_x_44306:
[----:B------:R-:W-:Y:S05]  /*9640*/  BSYNC B0 ;  /* 0x0000000000007941 */ /* 0x000fea0003800000 */
.L_x_44305:
[----:B------:R-:W-:Y:S01]  /*9650*/  BSSY B3, `(.L_x_44307) ;  /* 0x0000007000037945 */ /* 0x000fe20003800000 */
[----:B------:R-:W-:-:S03]  /*9660*/  FFMA R0, R7, R4, R2 ;  /* 0x0000000407007223 */ /* 0x000fc60000000002 */
[----:B------:R-:W-:Y:S05]  /*9670*/  @!P3 BRA `(.L_x_44308) ;  /* 0x000000000010b947 */ /* 0x000fea0003800000 */
[----:B------:R-:W-:Y:S02]  /*9680*/  MOV R41, R26 ;  /* 0x0000001a00297202 */ /* 0x000fe40000000f00 */
[----:B------:R-:W-:Y:S02]  /*9690*/  MOV R0, R27 ;  /* 0x0000001b00007202 */ /* 0x000fe40000000f00 */
[----:B------:R-:W-:-:S07]  /*96a0*/  MOV R2, 0x96c0 ;  /* 0x000096c000027802 */ /* 0x000fce0000000f00 */
[----:B0123--:R-:W-:Y:S05]  /*96b0*/  CALL.REL.NOINC `($__internal_83_$__cuda_sm3x_div_rn_ftz_f32_slowpath) ;  /* 0x0000023400447944 */ /* 0x00ffea0003c00000 */
.L_x_44308:
[----:B------:R-:W-:Y:S05]  /*96c0*/  BSYNC B3 ;  /* 0x0000000000037941 */ /* 0x000fea0003800000 */
.L_x_44307:
        /* <DEDUP_REMOVED lines=18> */
.L_x_44310:
[----:B------:R-:W-:Y:S02]  /*97f0*/  ISETP.GE.AND P0, PT, R14, RZ, PT ;  /* 0x000000ff0e00720c */ /* 0x000fe40003f06270 */
[----:B------:R-:W-:-:S11]  /*9800*/  MOV R3, 0x3fd774eb ;  /* 0x3fd774eb00037802 */ /* 0x000fd60000000f00 */
[----:B------:R-:W-:-:S04]  /*9810*/  @P0 FFMA.FTZ R0, R3, 0.93318945169448852539, -R0 ;  /* 0x3f6ee58103000823 */ /* 0x000fc80000010800 */
[----:B------:R-:W-:-:S07]  /*9820*/  @!P0 FFMA.FTZ R0, R3, 0.93318945169448852539, R0 ;  /* 0x3f6ee58103008823 */ /* 0x000fce0000010000 */
.L_x_44311:
[----:B------:R-:W-:Y:S05]  /*9830*/  BSYNC B0 ;  /* 0x0000000000007941 */ /* 0x000fea0003800000 */
.L_x_44309:
        /* <DEDUP_REMOVED lines=12> */
.L_x_44287:
        /* <DEDUP_REMOVED lines=13> */
.L_x_44313:
[----:B------:R-:W-:Y:S05]  /*99d0*/  BSYNC B3 ;  /* 0x0000000000037941 */ /* 0x000fea0003800000 */
.L_x_44312:
        /* <DEDUP_REMOVED lines=18> */
.L_x_44315:
[----:B------:R-:W-:Y:S02]  /*9b00*/  ISETP.GE.AND P0, PT, R14, RZ, PT ;  /* 0x000000ff0e00720c */ /* 0x000fe40003f06270 */
[----:B------:R-:W-:-:S11]  /*9b10*/  MOV R3, 0x3fd774eb ;  /* 0x3fd774eb00037802 */ /* 0x000fd60000000f00 */
[----:B------:R-:W-:-:S04]  /*9b20*/  @P0 FFMA.FTZ R0, R3, 0.93318945169448852539, -R0 ;  /* 0x3f6ee58103000823 */ /* 0x000fc80000010800 */
[----:B------:R-:W-:-:S07]  /*9b30*/  @!P0 FFMA.FTZ R0, R3, 0.93318945169448852539, R0 ;  /* 0x3f6ee58103008823 */ /* 0x000fce0000010000 */
.L_x_44316:
[----:B------:R-:W-:Y:S05]  /*9b40*/  BSYNC B0 ;  /* 0x0000000000007941 */ /* 0x000fea0003800000 */
.L_x_44314:
        /* <DEDUP_REMOVED lines=27> */
.L_x_44286:
        /* <DEDUP_REMOVED lines=39> */
.L_x_44319:
[----:B------:R-:W-:Y:S05]  /*9f70*/  BSYNC B0 ;  /* 0x0000000000007941 */ /* 0x000fea0003800000 */
.L_x_44318:
[----:B------:R-:W-:Y:S01]  /*9f80*/  BSSY B3, `(.L_x_44320) ;  /* 0x0000007000037945 */ /* 0x000fe20003800000 */
[----:B------:R-:W-:-:S03]  /*9f90*/  FFMA R0, R3, R6, R4 ;  /* 0x0000000603007223 */ /* 0x000fc60000000004 */
[----:B------:R-:W-:Y:S05]  /*9fa0*/  @!P0 BRA `(.L_x_44321) ;  /* 0x0000000000108947 */ /* 0x000fea0003800000 */
[----:B------:R-:W-:Y:S01]  /*9fb0*/  HFMA2.MMA R0, -RZ, RZ, 1.875, 0 ;  /* 0x3f800000ff007435 */ /* 0x000fe200000001ff */
[----:B------:R-:W-:Y:S02]  /*9fc0*/  MOV R41, R26 ;  /* 0x0000001a00297202 */ /* 0x000fe40000000f00 */
[----:B------:R-:W-:-:S08]  /*9fd0*/  MOV R2, 0x9ff0 ;  /* 0x00009ff000027802 */ /* 0x000fd00000000f00 */
[----:B-123--:R-:W-:Y:S05]  /*9fe0*/  CALL.REL.NOINC `($__internal_83_$__cuda_sm3x_div_rn_ftz_f32_slowpath) ;  /* 0x0000022800f87944 */ /* 0x00efea0003c00000 */
.L_x_44321:
[----:B------:R-:W-:Y:S05]  /*9ff0*/  BSYNC B3 ;  /* 0x0000000000037941 */ /* 0x000fea0003800000 */
.L_x_44320:
        /* <DEDUP_REMOVED lines=18> */
.L_x_44323:
[----:B------:R-:W-:Y:S02]  /*a120*/  ISETP.GE.AND P0, PT, R14, RZ, PT ;  /* 0x000000ff0e00720c */ /* 0x000fe40003f06270 */
[----:B------:R-:W-:-:S11]  /*a130*/  MOV R3, 0x3fd774eb ;  /* 0x3fd774eb00037802 */ /* 0x000fd60000000f00 */
[----:B------:R-:W-:-:S04]  /*a140*/  @P0 FFMA.FTZ R0, R3, 0.93318945169448852539, -R0 ;  /* 0x3f6ee58103000823 */ /* 0x000fc80000010800 */
[----:B------:R-:W-:-:S07]  /*a150*/  @!P0 FFMA.FTZ R0, R3, 0.93318945169448852539, R0 ;  /* 0x3f6ee58103008823 */ /* 0x000fce0000010000 */
.L_x_44324:
[----:B------:R-:W-:Y:S05]  /*a160*/  BSYNC B0 ;  /* 0x0000000000007941 */ /* 0x000fea0003800000 */
.L_x_44322:
        /* <DEDUP_REMOVED lines=10> */
.L_x_44317:
        /* <DEDUP_REMOVED lines=13> */
.L_x_44326:
[----:B------:R-:W-:Y:S05]  /*a2e0*/  BSYNC B3 ;  /* 0x0000000000037941 */ /* 0x000fea0003800000 */
.L_x_44325:
        /* <DEDUP_REMOVED lines=18> */
.L_x_44328:
[----:B------:R-:W-:Y:S02]  /*a410*/  ISETP.GE.AND P0, PT, R14, RZ, PT ;  /* 0x000000ff0e00720c */ /* 0x000fe40003f06270 */
[----:B------:R-:W-:-:S11]  /*a420*/  MOV R3, 0x3fd774eb ;  /* 0x3fd774eb00037802 */ /* 0x000fd60000000f00 */
[----:B------:R-:W-:-:S04]  /*a430*/  @P0 FFMA.FTZ R0, R3, 0.93318945169448852539, -R0 ;  /* 0x3f6ee58103000823 */ /* 0x000fc80000010800 */
[----:B------:R-:W-:-:S07]  /*a440*/  @!P0 FFMA.FTZ R0, R3, 0.93318945169448852539, R0 ;  /* 0x3f6ee58103008823 */ /* 0x000fce0000010000 */
.L_x_44329:
[----:B------:R-:W-:Y:S05]  /*a450*/  BSYNC B0 ;  /* 0x0000000000007941 */ /* 0x000fea0003800000 */
.L_x_44327:
        /* <DEDUP_REMOVED lines=11> */
.L_x_44285:
        /* <DEDUP_REMOVED lines=34> */
.L_x_44331:
[----:B------:R-:W-:Y:S05]  /*a730*/  BSYNC B3 ;  /* 0x0000000000037941 */ /* 0x000fea0003800000 */
.L_x_44330:
        /* <DEDUP_REMOVED lines=18> */
.L_x_44333:
[----:B------:R-:W-:Y:S02]  /*a860*/  ISETP.GE.AND P0, PT, R14, RZ, PT ;  /* 0x000000ff0e00720c */ /* 0x000fe40003f06270 */
[----:B------:R-:W-:-:S11]  /*a870*/  MOV R3, 0x3fd774eb ;  /* 0x3fd774eb00037802 */ /* 0x000fd60000000f00 */
[----:B------:R-:W-:-:S04]  /*a880*/  @P0 FFMA.FTZ R0, R3, 0.93318945169448852539, -R0 ;  /* 0x3f6ee58103000823 */ /* 0x000fc80000010800 */
[----:B------:R-:W-:-:S07]  /*a890*/  @!P0 FFMA.FTZ R0, R3, 0.93318945169448852539, R0 ;  /* 0x3f6ee58103008823 */ /* 0x000fce0000010000 */
.L_x_44334:
[----:B------:R-:W-:Y:S05]  /*a8a0*/  BSYNC B0 ;  /* 0x0000000000007941 */ /* 0x000fea0003800000 */
.L_x_44332:
        /* <DEDUP_REMOVED lines=11> */
.L_x_44284:
        /* <DEDUP_REMOVED lines=26> */
.L_x_44336:
[----:B------:R-:W-:Y:S05]  /*ab00*/  BSYNC B3 ;  /* 0x0000000000037941 */ /* 0x000fea0003800000 */
.L_x_44335:
        /* <DEDUP_REMOVED lines=18> */
.L_x_44338:
[----:B------:R-:W-:Y:S02]  /*ac30*/  ISETP.GE.AND P0, PT, R14, RZ, PT ;  /* 0x000000ff0e00720c */ /* 0x000fe40003f06270 */
[----:B------:R-:W-:-:S11]  /*ac40*/  MOV R3, 0x3fd774eb ;  /* 0x3fd774eb00037802 */ /* 0x000fd60000000f00 */
[----:B------:R-:W-:-:S04]  /*ac50*/  @P0 FFMA.FTZ R0, R3, 0.93318945169448852539, -R0 ;  /* 0x3f6ee58103000823 */ /* 0x000fc80000010800 */
[----:B------:R-:W-:-:S07]  /*ac60*/  @!P0 FFMA.FTZ R0, R3, 0.93318945169448852539, R0 ;  /* 0x3f6ee58103008823 */ /* 0x000fce0000010000 */
.L_x_44339:
[----:B------:R-:W-:Y:S05]  /*ac70*/  BSYNC B0 ;  /* 0x0000000000007941 */ /* 0x000fea0003800000 */
.L_x_44337:
        /* <DEDUP_REMOVED lines=12> */
.L_x_44296:
[----:B------:R-:W-:Y:S05]  /*ad40*/  BSYNC B2 ;  /* 0x0000000000027941 */ /* 0x000fea0003800000 */
.L_x_44283:
        /* <DEDUP_REMOVED lines=42> */
.L_x_44343:
        /* <DEDUP_REMOVED lines=10> */
.L_x_44342:
[----:B------:R-:W-:-:S04]  /*b090*/  FMUL.RZ R4, R4, 0.15915493667125701904 ;  /* 0x3e22f98304047820 */ /* 0x000fc8000040c000 */
[----:B------:R4:W0:Y:S08]  /*b0a0*/  MUFU.SIN R15, R4 ;  /* 0x00000004000f7308 */ /* 0x0008300000000400 */
[----:B------:R4:W0:Y:S01]  /*b0b0*/  MUFU.COS R14, R4 ;  /* 0x00000004000e7308 */ /* 0x0008220000000000 */
[----:B------:R-:W-:Y:S05]  /*b0c0*/  BRA `(.L_x_44344) ;  /* 0x00000000000c7947 */ /* 0x000fea0003800000 */
.L_x_44341:
[----:B------:R-:W-:Y:S01]  /*b0d0*/  FMUL.FTZ R14, R31, 1.4426950216293334961 ;  /* 0x3fb8aa3b1f0e7820 */ /* 0x000fe20000410000 */
[----:B------:R-:W-:-:S05]  /*b0e0*/  MOV R15, R4 ;  /* 0x00000004000f7202 */ /* 0x000fca0000000f00 */
[----:B------:R-:W4:Y:S02]  /*b0f0*/  MUFU.EX2 R14, R14 ;  /* 0x0000000e000e7308 */ /* 0x000f240000000800 */
.L_x_44344:
[----:B------:R-:W-:Y:S05]  /*b100*/  BSYNC B0 ;  /* 0x0000000000007941 */ /* 0x000fea0003800000 */
.L_x_44340:
        /* <DEDUP_REMOVED lines=61> */
.L_x_44352:
[----:B------:R-:W-:Y:S05]  /*b4e0*/  BSYNC B0 ;  /* 0x0000000000007941 */ /* 0x000fea0003800000 */
.L_x_44351:
[----:B------:R-:W-:Y:S01]  /*b4f0*/  BSSY B3, `(.L_x_44353) ;  /* 0x0000007000037945 */ /* 0x000fe20003800000 */
[----:B------:R-:W-:-:S03]  /*b500*/  FFMA R0, R7, R5, R4 ;  /* 0x0000000507007223 */ /* 0x000fc60000000004 */
[----:B------:R-:W-:Y:S05]  /*b510*/  @!P0 BRA `(.L_x_44354) ;  /* 0x0000000000108947 */ /* 0x000fea0003800000 */
[----:B------:R-:W-:Y:S02]  /*b520*/  MOV R41, R26 ;  /* 0x0000001a00297202 */ /* 0x000fe40000000f00 */
[----:B------:R-:W-:Y:S02]  /*b530*/  MOV R0, R27 ;  /* 0x0000001b00007202 */ /* 0x000fe40000000f00 */
[----:B------:R-:W-:-:S07]  /*b540*/  MOV R2, 0xb560 ;  /* 0x0000b56000027802 */ /* 0x000fce0000000f00 */
[----:B0123--:R-:W-:Y:S05]  /*b550*/  CALL.REL.NOINC `($__internal_83_$__cuda_sm3x_div_rn_ftz_f32_slowpath) ;  /* 0x00000214009c7944 */ /* 0x00ffea0003c00000 */
.L_x_44354:
[----:B------:R-:W-:Y:S05]  /*b560*/  BSYNC B3 ;  /* 0x0000000000037941 */ /* 0x000fea0003800000 */
.L_x_44353:
        /* <DEDUP_REMOVED lines=18> */
.L_x_44356:
[----:B------:R-:W-:Y:S02]  /*b690*/  ISETP.GE.AND P0, PT, R16, RZ, PT ;  /* 0x000000ff1000720c */ /* 0x000fe40003f06270 */
[----:B------:R-:W-:-:S11]  /*b6a0*/  MOV R3, 0x3fd774eb ;  /* 0x3fd774eb00037802 */ /* 0x000fd60000000f00 */
[----:B------:R-:W-:-:S04]  /*b6b0*/  @P0 FFMA.FTZ R0, R3, 0.93318945169448852539, -R0 ;  /* 0x3f6ee58103000823 */ /* 0x000fc80000010800 */
[----:B------:R-:W-:-:S07]  /*b6c0*/  @!P0 FFMA.FTZ R0, R3, 0.93318945169448852539, R0 ;  /* 0x3f6ee58103008823 */ /* 0x000fce0000010000 */
.L_x_44357:
[----:B------:R-:W-:Y:S05]  /*b6d0*/  BSYNC B0 ;  /* 0x0000000000007941 */ /* 0x000fea0003800000 */
.L_x_44355:
        /* <DEDUP_REMOVED lines=12> */
.L_x_44350:
        /* <DEDUP_REMOVED lines=17> */
.L_x_44361:
[----:B------:R-:W-:Y:S05]  /*b8b0*/  BSYNC B3 ;  /* 0x0000000000037941 */ /* 0x000fea0003800000 */
.L_x_44360:
        /* <DEDUP_REMOVED lines=18> */
.L_x_44363:
[----:B------:R-:W-:Y:S02]  /*b9e0*/  ISETP.GE.AND P0, PT, R16, RZ, PT ;  /* 0x000000ff1000720c */ /* 0x000fe40003f06270 */
[----:B------:R-:W-:-:S11]  /*b9f0*/  MOV R3, 0x3fd774eb ;  /* 0x3fd774eb00037802 */ /* 0x000fd60000000f00 */
[----:B------:R-:W-:-:S04]  /*ba00*/  @P0 FFMA.FTZ R0, R3, 0.93318945169448852539, -R0 ;  /* 0x3f6ee58103000823 */ /* 0x000fc80000010800 */
[----:B------:R-:W-:-:S07]  /*ba10*/  @!P0 FFMA.FTZ R0, R3, 0.93318945169448852539, R0 ;  /* 0x3f6ee58103008823 */ /* 0x000fce0000010000 */
.L_x_44364:
[----:B------:R-:W-:Y:S05]  /*ba20*/  BSYNC B0 ;  /* 0x0000000000007941 */ /* 0x000fea0003800000 */
.L_x_44362:
        /* <DEDUP_REMOVED lines=13> */
.L_x_44359:
        /* <DEDUP_REMOVED lines=25> */
.L_x_44366:
        /* <DEDUP_REMOVED lines=40> */
.L_x_44365:
        /* <DEDUP_REMOVED lines=48> */
.L_x_44368:
[----:B------:R-:W-:Y:S05]  /*c210*/  BSYNC B0 ;  /* 0x0000000000007941 */ /* 0x000fea0003800000 */
.L_x_44367:
[----:B------:R-:W-:Y:S01]  /*c220*/  BSSY B3, `(.L_x_44369) ;  /* 0x0000007000037945 */ /* 0x000fe20003800000 */
[----:B------:R-:W-:-:S03]  /*c230*/  FFMA R0, R7, R4, R2 ;  /* 0x0000000407007223 */ /* 0x000fc60000000002 */
[----:B------:R-:W-:Y:S05]  /*c240*/  @!P3 BRA `(.L_x_44370) ;  /* 0x000000000010b947 */ /* 0x000fea0003800000 */
[----:B------:R-:W-:Y:S02]  /*c250*/  MOV R41, R26 ;  /* 0x0000001a00297202 */ /* 0x000fe40000000f00 */
[----:B------:R-:W-:Y:S02]  /*c260*/  MOV R0, R27 ;  /* 0x0000001b00007202 */ /* 0x000fe40000000f00 */
[----:B------:R-:W-:-:S07]  /*c270*/  MOV R2, 0xc290 ;  /* 0x0000c29000027802 */ /* 0x000fce0000000f00 */
[----:B0123--:R-:W-:Y:S05]  /*c280*/  CALL.REL.NOINC `($__internal_83_$__cuda_sm3x_div_rn_ftz_f32_slowpath) ;  /* 0x0000020800507944 */ /* 0x00ffea0003c00000 */
.L_x_44370:
[----:B------:R-:W-:Y:S05]  /*c290*/  BSYNC B3 ;  /* 0x0000000000037941 */ /* 0x000fea0003800000 */
.L_x_44369:
        /* <DEDUP_REMOVED lines=18> */
.L_x_44372:
[----:B------:R-:W-:Y:S02]  /*c3c0*/  ISETP.GE.AND P0, PT, R16, RZ, PT ;  /* 0x000000ff1000720c */ /* 0x000fe40003f06270 */
[----:B------:R-:W-:-:S11]  /*c3d0*/  MOV R3, 0x3fd774eb ;  /* 0x3fd774eb00037802 */ /* 0x000fd60000000f00 */
[----:B------:R-:W-:-:S04]  /*c3e0*/  @P0 FFMA.FTZ R0, R3, 0.93318945169448852539, -R0 ;  /* 0x3f6ee58103000823 */ /* 0x000fc80000010800 */
[----:B------:R-:W-:-:S07]  /*c3f0*/  @!P0 FFMA.FTZ R0, R3, 0.93318945169448852539, R0 ;  /* 0x3f6ee58103008823 */ /* 0x000fce0000010000 */
.L_x_44373:
[----:B------:R-:W-:Y:S05]  /*c400*/  BSYNC B0 ;  /* 0x0000000000007941 */ /* 0x000fea0003800000 */
.L_x_44371:
        /* <DEDUP_REMOVED lines=12> */
.L_x_44349:
        /* <DEDUP_REMOVED lines=13> */
.L_x_44375:
[----:B------:R-:W-:Y:S05]  /*c5a0*/  BSYNC B3 ;  /* 0x0000000000037941 */ /* 0x000fea0003800000 */
.L_x_44374:
        /* <DEDUP_REMOVED lines=18> */
.L_x_44377:
[----:B------:R-:W-:Y:S02]  /*c6d0*/  ISETP.GE.AND P0, PT, R16, RZ, PT ;  /* 0x000000ff1000720c */ /* 0x000fe40003f06270 */
[----:B------:R-:W-:-:S11]  /*c6e0*/  MOV R3, 0x3fd774eb ;  /* 0x3fd774eb00037802 */ /* 0x000fd60000000f00 */
[----:B------:R-:W-:-:S04]  /*c6f0*/  @P0 FFMA.FTZ R0, R3, 0.93318945169448852539, -R0 ;  /* 0x3f6ee58103000823 */ /* 0x000fc80000010800 */
[----:B------:R-:W-:-:S07]  /*c700*/  @!P0 FFMA.FTZ R0, R3, 0.93318945169448852539, R0 ;  /* 0x3f6ee58103008823 */ /* 0x000fce0000010000 */
.L_x_44378:
[----:B------:R-:W-:Y:S05]  /*c710*/  BSYNC B0 ;  /* 0x0000000000007941 */ /* 0x000fea0003800000 */
.L_x_44376:
        /* <DEDUP_REMOVED lines=27> */
.L_x_44348:
        /* <DEDUP_REMOVED lines=39> */
.L_x_44381:
[----:B------:R-:W-:Y:S05]  /*cb40*/  BSYNC B0 ;  /* 0x0000000000007941 */ /* 0x000fea0003800000 */
.L_x_44380:
[----:B------:R-:W-:Y:S01]  /*cb50*/  BSSY B3, `(.L_x_44382) ;  /* 0x0000007000037945 */ /* 0x000fe20003800000 */
[----:B------:R-:W-:-:S03]  /*cb60*/  FFMA R0, R3, R6, R4 ;  /* 0x0000000603007223 */ /* 0x000fc60000000004 */
[----:B------:R-:W-:Y:S05]  /*cb70*/  @!P0 BRA `(.L_x_44383) ;  /* 0x0000000000108947 */ /* 0x000fea0003800000 */
[----:B------:R-:W-:Y:S01]  /*cb80*/  HFMA2.MMA R0, -RZ, RZ, 1.875, 0 ;  /* 0x3f800000ff007435 */ /* 0x000fe200000001ff */
[----:B------:R-:W-:Y:S02]  /*cb90*/  MOV R41, R26 ;  /* 0x0000001a00297202 */ /* 0x000fe40000000f00 */
[----:B------:R-:W-:-:S08]  /*cba0*/  MOV R2, 0xcbc0 ;  /* 0x0000cbc000027802 */ /* 0x000fd00000000f00 */
[----:B-123--:R-:W-:Y:S05]  /*cbb0*/  CALL.REL.NOINC `($__internal_83_$__cuda_sm3x_div_rn_ftz_f32_slowpath) ;  /* 0x0000020000047944 */ /* 0x00efea0003c00000 */
.L_x_44383:
[----:B------:R-:W-:Y:S05]  /*cbc0*/  BSYNC B3 ;  /* 0x0000000000037941 */ /* 0x000fea0003800000 */
.L_x_44382:
        /* <DEDUP_REMOVED lines=18> */
.L_x_44385:
[----:B------:R-:W-:Y:S02]  /*ccf0*/  ISETP.GE.AND P0, PT, R16, RZ, PT ;  /* 0x000000ff1000720c */ /* 0x000fe40003f06270 */
[----:B------:R-:W-:-:S11]  /*cd00*/  MOV R3, 0x3fd774eb ;  /* 0x3fd774eb00037802 */ /* 0x000fd60000000f00 */
[----:B------:R-:W-:-:S04]  /*cd10*/  @P0 FFMA.FTZ R0, R3, 0.93318945169448852539, -R0 ;  /* 0x3f6ee58103000823 */ /* 0x000fc80000010800 */
[----:B------:R-:W-:-:S07]  /*cd20*/  @!P0 FFMA.FTZ R0, R3, 0.93318945169448852539, R0 ;  /* 0x3f6ee58103008823 */ /* 0x000fce0000010000 */
.L_x_44386:
[----:B------:R-:W-:Y:S05]  /*cd30*/  BSYNC B0 ;  /* 0x0000000000007941 */ /* 0x000fea0003800000 */
.L_x_44384:
        /* <DEDUP_REMOVED lines=10> */
.L_x_44379:
        /* <DEDUP_REMOVED lines=13> */
.L_x_44388:
[----:B------:R-:W-:Y:S05]  /*ceb0*/  BSYNC B3 ;  /* 0x0000000000037941 */ /* 0x000fea0003800000 */
.L_x_44387:
        /* <DEDUP_REMOVED lines=18> */
.L_x_44390:
[----:B------:R-:W-:Y:S02]  /*cfe0*/  ISETP.GE.AND P0, PT, R16, RZ, PT ;  /* 0x000000ff1000720c */ /* 0x000fe40003f06270 */
[----:B------:R-:W-:-:S11]  /*cff0*/  MOV R3, 0x3fd774eb ;  /* 0x3fd774eb00037802 */ /* 0x000fd60000000f00 */
[----:B------:R-:W-:-:S04]  /*d000*/  @P0 FFMA.FTZ R0, R3, 0.93318945169448852539, -R0 ;  /* 0x3f6ee58103000823 */ /* 0x000fc80000010800 */
[----:B------:R-:W-:-:S07]  /*d010*/  @!P0 FFMA.FTZ R0, R3, 0.93318945169448852539, R0 ;  /* 0x3f6ee58103008823 */ /* 0x000fce0000010000 */
.L_x_44391:
[----:B------:R-:W-:Y:S05]  /*d020*/  BSYNC B0 ;  /* 0x0000000000007941 */ /* 0x000fea0003800000 */
.L_x_44389:
        /* <DEDUP_REMOVED lines=11> */
.L_x_44347:
        /* <DEDUP_REMOVED lines=34> */
.L_x_44393:
[----:B------:R-:W-:Y:S05]  /*d300*/  BSYNC B3 ;  /* 0x0000000000037941 */ /* 0x000fea0003800000 */
.L_x_44392:
        /* <DEDUP_REMOVED lines=18> */
.L_x_44395:
[----:B------:R-:W-:Y:S02]  /*d430*/  ISETP.GE.AND P0, PT, R16, RZ, PT ;  /* 0x000000ff1000720c */ /* 0x000fe40003f06270 */
[----:B------:R-:W-:-:S11]  /*d440*/  MOV R3, 0x3fd774eb ;  /* 0x3fd774eb00037802 */ /* 0x000fd60000000f00 */
[----:B------:R-:W-:-:S04]  /*d450*/  @P0 FFMA.FTZ R0, R3, 0.93318945169448852539, -R0 ;  /* 0x3f6ee58103000823 */ /* 0x000fc80000010800 */
[----:B------:R-:W-:-:S07]  /*d460*/  @!P0 FFMA.FTZ R0, R3, 0.93318945169448852539, R0 ;  /* 0x3f6ee58103008823 */ /* 0x000fce0000010000 */
.L_x_44396:
[----:B------:R-:W-:Y:S05]  /*d470*/  BSYNC B0 ;  /* 0x0000000000007941 */ /* 0x000fea0003800000 */
.L_x_44394:
        /* <DEDUP_REMOVED lines=11> */
.L_x_44346:
        /* <DEDUP_REMOVED lines=26> */
.L_x_44398:
[----:B------:R-:W-:Y:S05]  /*d6d0*/  BSYNC B3 ;  /* 0x0000000000037941 */ /* 0x000fea0003800000 */
.L_x_44397:
        /* <DEDUP_REMOVED lines=18> */
.L_x_44400:
[----:B------:R-:W-:Y:S02]  /*d800*/  ISETP.GE.AND P0, PT, R16, RZ, PT ;  /* 0x000000ff1000720c */ /* 0x000fe40003f06270 */
[----:B------:R-:W-:-:S11]  /*d810*/  MOV R3, 0x3fd774eb ;  /* 0x3fd774eb00037802 */ /* 0x000fd60000000f00 */
[----:B------:R-:W-:-:S04]  /*d820*/  @P0 FFMA.FTZ R0, R3, 0.93318945169448852539, -R0 ;  /* 0x3f6ee58103000823 */ /* 0x000fc80000010800 */
[----:B------:R-:W-:-:S07]  /*d830*/  @!P0 FFMA.FTZ R0, R3, 0.93318945169448852539, R0 ;  /* 0x3f6ee58103008823 */ /* 0x000fce0000010000 */
.L_x_44401:
[----:B------:R-:W-:Y:S05]  /*d840*/  BSYNC B0 ;  /* 0x0000000000007941 */ /* 0x000fea0003800000 */
.L_x_44399:
        /* <DEDUP_REMOVED lines=12> */
.L_x_44358:
[----:B------:R-:W-:Y:S05]  /*d910*/  BSYNC B2 ;  /* 0x0000000000027941 */ /* 0x000fea0003800000 */
.L_x_44345:
        /* <DEDUP_REMOVED lines=42> */
.L_x_44405:
        /* <DEDUP_REMOVED lines=10> */
.L_x_44404:
[----:B------:R-:W-:-:S04]  /*dc60*/  FMUL.RZ R4, R4, 0.15915493667125701904 ;  /* 0x3e22f98304047820 */ /* 0x000fc8000040c000 */
[----:B------:R4:W0:Y:S08]  /*dc70*/  MUFU.SIN R17, R4 ;  /* 0x0000000400117308 */ /* 0x0008300000000400 */
[----:B------:R4:W0:Y:S01]  /*dc80*/  MUFU.COS R16, R4 ;  /* 0x0000000400107308 */ /* 0x0008220000000000 */
[----:B------:R-:W-:Y:S05]  /*dc90*/  BRA `(.L_x_44406) ;  /* 0x00000000000c7947 */ /* 0x000fea0003800000 */
.L_x_44403:
[----:B------:R-:W-:Y:S01]  /*dca0*/  FMUL.FTZ R16, R33, 1.4426950216293334961 ;  /* 0x3fb8aa3b21107820 */ /* 0x000fe20000410000 */
[----:B------:R-:W-:-:S05]  /*dcb0*/  MOV R17, R4 ;  /* 0x0000000400117202 */ /* 0x000fca0000000f00 */
[----:B------:R-:W4:Y:S02]  /*dcc0*/  MUFU.EX2 R16, R16 ;  /* 0x0000001000107308 */ /* 0x000f240000000800 */
.L_x_44406:
[----:B------:R-:W-:Y:S05]  /*dcd0*/  BSYNC B0 ;  /* 0x0000000000007941 */ /* 0x000fea0003800000 */
.L_x_44402:
        /* <DEDUP_REMOVED lines=61> */
.L_x_44414:
[----:B------:R-:W-:Y:S05]  /*e0b0*/  BSYNC B0 ;  /* 0x0000000000007941 */ /* 0x000fea0003800000 */
.L_x_44413:
[----:B------:R-:W-:Y:S01]  /*e0c0*/  BSSY B3, `(.L_x_44415) ;  /* 0x0000007000037945 */ /* 0x000fe20003800000 */
[----:B------:R-:W-:-:S03]  /*e0d0*/  FFMA R0, R7, R5, R4 ;  /* 0x0000000507007223 */ /* 0x000fc60000000004 */
[----:B------:R-:W-:Y:S05]  /*e0e0*/  @!P0 BRA `(.L_x_44416) ;  /* 0x0000000000108947 */ /* 0x000fea0003800000 */
[----:B------:R-:W-:Y:S02]  /*e0f0*/  MOV R41, R26 ;  /* 0x0000001a00297202 */ /* 0x000fe40000000f00 */
[----:B------:R-:W-:Y:S02]  /*e100*/  MOV R0, R27 ;  /* 0x0000001b00007202 */ /* 0x000fe40000000f00 */
[----:B------:R-:W-:-:S07]  /*e110*/  MOV R2, 0xe130 ;  /* 0x0000e13000027802 */ /* 0x000fce0000000f00 */
[----:B0123--:R-:W-:Y:S05]  /*e120*/  CALL.REL.NOINC `($__internal_83_$__cuda_sm3x_div_rn_ftz_f32_slowpath) ;  /* 0x000001e800a87944 */ /* 0x00ffea0003c00000 */
.L_x_44416:
[----:B------:R-:W-:Y:S05]  /*e130*/  BSYNC B3 ;  /* 0x0000000000037941 */ /* 0x000fea0003800000 */
.L_x_44415:
        /* <DEDUP_REMOVED lines=18> */
.L_x_44418:
[----:B------:R-:W-:Y:S02]  /*e260*/  ISETP.GE.AND P0, PT, R18, RZ, PT ;  /* 0x000000ff1200720c */ /* 0x000fe40003f06270 */
[----:B------:R-:W-:-:S11]  /*e270*/  MOV R3, 0x3fd774eb ;  /* 0x3fd774eb00037802 */ /* 0x000fd60000000f00 */
[----:B------:R-:W-:-:S04]  /*e280*/  @P0 FFMA.FTZ R0, R3, 0.93318945169448852539, -R0 ;  /* 0x3f6ee58103000823 */ /* 0x000fc80000010800 */
[----:B------:R-:W-:-:S07]  /*e290*/  @!P0 FFMA.FTZ R0, R3, 0.93318945169448852539, R0 ;  /* 0x3f6ee58103008823 */ /* 0x000fce0000010000 */
.L_x_44419:
[----:B------:R-:W-:Y:S05]  /*e2a0*/  BSYNC B0 ;  /* 0x0000000000007941 */ /* 0x000fea0003800000 */
.L_x_44417:
        /* <DEDUP_REMOVED lines=12> */
.L_x_44412:
        /* <DEDUP_REMOVED lines=17> */
.L_x_44423:
[----:B------:R-:W-:Y:S05]  /*e480*/  BSYNC B3 ;  /* 0x0000000000037941 */ /* 0x000fea0003800000 */
.L_x_44422:
        /* <DEDUP_REMOVED lines=18> */
.L_x_44425:
[----:B------:R-:W-:Y:S02]  /*e5b0*/  ISETP.GE.AND P0, PT, R18, RZ, PT ;  /* 0x000000ff1200720c */ /* 0x000fe40003f06270 */
[----:B------:R-:W-:-:S11]  /*e5c0*/  MOV R3, 0x3fd774eb ;  /* 0x3fd774eb00037802 */ /* 0x000fd60000000f00 */
[----:B------:R-:W-:-:S04]  /*e5d0*/  @P0 FFMA.FTZ R0, R3, 0.93318945169448852539, -R0 ;  /* 0x3f6ee58103000823 */ /* 0x000fc80000010800 */
[----:B------:R-:W-:-:S07]  /*e5e0*/  @!P0 FFMA.FTZ R0, R3, 0.93318945169448852539, R0 ;  /* 0x3f6ee58103008823 */ /* 0x000fce0000010000 */
.L_x_44426:
[----:B------:R-:W-:Y:S05]  /*e5f0*/  BSYNC B0 ;  /* 0x0000000000007941 */ /* 0x000fea0003800000 */
.L_x_44424:
        /* <DEDUP_REMOVED lines=13> */
.L_x_44421:
        /* <DEDUP_REMOVED lines=25> */
.L_x_44428:
        /* <DEDUP_REMOVED lines=40> */
.L_x_44427:
        /* <DEDUP_REMOVED lines=48> */
.L_x_44430:
[----:B------:R-:W-:Y:S05]  /*ede0*/  BSYNC B0 ;  /* 0x0000000000007941 */ /* 0x000fea0003800000 */
.L_x_44429:
[----:B------:R-:W-:Y:S01]  /*edf0*/  BSSY B3, `(.L_x_44431) ;  /* 0x0000007000037945 */ /* 0x000fe20003800000 */
[----:B------:R-:W-:-:S03]  /*ee00*/  FFMA R0, R7, R4, R2 ;  /* 0x0000000407007223 */ /* 0x000fc60000000002 */
[----:B------:R-:W-:Y:S05]  /*ee10*/  @!P3 BRA `(.L_x_44432) ;  /* 0x000000000010b947 */ /* 0x000fea0003800000 */
[----:B------:R-:W-:Y:S02]  /*ee20*/  MOV R41, R26 ;  /* 0x0000001a00297202 */ /* 0x000fe40000000f00 */
[----:B------:R-:W-:Y:S02]  /*ee30*/  MOV R0, R27 ;  /* 0x0000001b00007202 */ /* 0x000fe40000000f00 */
[----:B------:R-:W-:-:S07]  /*ee40*/  MOV R2, 0xee60 ;  /* 0x0000ee6000027802 */ /* 0x000fce0000000f00 */
[----:B0123--:R-:W-:Y:S05]  /*ee50*/  CALL.REL.NOINC `($__internal_83_$__cuda_sm3x_div_rn_ftz_f32_slowpath) ;  /* 0x000001dc005c7944 */ /* 0x00ffea0003c00000 */
.L_x_44432:
[----:B------:R-:W-:Y:S05]  /*ee60*/  BSYNC B3 ;  /* 0x0000000000037941 */ /* 0x000fea0003800000 */
.L_x_44431:
        /* <DEDUP_REMOVED lines=18> */
.L_x_44434:
[----:B------:R-:W-:Y:S02]  /*ef90*/  ISETP.GE.AND P0, PT, R18, RZ, PT ;  /* 0x000000ff1200720c */ /* 0x000fe40003f06270 */
[----:B------:R-:W-:-:S11]  /*efa0*/  MOV R3, 0x3fd774eb ;  /* 0x3fd774eb00037802 */ /* 0x000fd60000000f00 */
[----:B------:R-:W-:-:S04]  /*efb0*/  @P0 FFMA.FTZ R0, R3, 0.93318945169448852539, -R0 ;  /* 0x3f6ee58103000823 */ /* 0x000fc80000010800 */
[----:B------:R-:W-:-:S07]  /*efc0*/  @!P0 FFMA.FTZ R0, R3, 0.93318945169448852539, R0 ;  /* 0x3f6ee58103008823 */ /* 0x000fce0000010000 */
.L_x_44435:
[----:B------:R-:W-:Y:S05]  /*efd0*/  BSYNC B0 ;  /* 0x0000000000007941 */ /* 0x000fea0003800000 */
.L_x_44433:
        /* <DEDUP_REMOVED lines=12> */
.L_x_44411:
        /* <DEDUP_REMOVED lines=13> */
.L_x_44437:
[----:B------:R-:W-:Y:S05]  /*f170*/  BSYNC B3 ;  /* 0x0000000000037941 */ /* 0x000fea0003800000 */
.L_x_44436:
        /* <DEDUP_REMOVED lines=18> */
.L_x_44439:
[----:B------:R-:W-:Y:S02]  /*f2a0*/  ISETP.GE.AND P0, PT, R18, RZ, PT ;  /* 0x000000ff1200720c */ /* 0x000fe40003f06270 */
[----:B------:R-:W-:-:S11]  /*f2b0*/  MOV R3, 0x3fd774eb ;  /* 0x3fd774eb00037802 */ /* 0x000fd60000000f00 */
[----:B------:R-:W-:-:S04]  /*f2c0*/  @P0 FFMA.FTZ R0, R3, 0.93318945169448852539, -R0 ;  /* 0x3f6ee58103000823 */ /* 0x000fc80000010800 */
[----:B------:R-:W-:-:S07]  /*f2d0*/  @!P0 FFMA.FTZ R0, R3, 0.93318945169448852539, R0 ;  /* 0x3f6ee58103008823 */ /* 0x000fce0000010000 */
.L_x_44440:
[----:B------:R-:W-:Y:S05]  /*f2e0*/  BSYNC B0 ;  /* 0x0000000000007941 */ /* 0x000fea0003800000 */
.L_x_44438:
        /* <DEDUP_REMOVED lines=27> */
.L_x_44410:
        /* <DEDUP_REMOVED lines=39> */
.L_x_44443:
[----:B------:R-:W-:Y:S05]  /*f710*/  BSYNC B0 ;  /* 0x0000000000007941 */ /* 0x000fea0003800000 */
.L_x_44442:
[----:B------:R-:W-:Y:S01]  /*f720*/  BSSY B3, `(.L_x_44444) ;  /* 0x0000007000037945 */ /* 0x000fe20003800000 */
[----:B------:R-:W-:-:S03]  /*f730*/  FFMA R0, R3, R4, R2 ;  /* 0x0000000403007223 */ /* 0x000fc60000000002 */
[----:B------:R-:W-:Y:S05]  /*f740*/  @!P0 BRA `(.L_x_44445) ;  /* 0x0000000000108947 */ /* 0x000fea0003800000 */
[----:B------:R-:W-:Y:S01]  /*f750*/  HFMA2.MMA R0, -RZ, RZ, 1.875, 0 ;  /* 0x3f800000ff007435 */ /* 0x000fe200000001ff */
[----:B------:R-:W-:Y:S02]  /*f760*/  MOV R41, R26 ;  /* 0x0000001a00297202 */ /* 0x000fe40000000f00 */
[----:B------:R-:W-:-:S08]  /*f770*/  MOV R2, 0xf790 ;  /* 0x0000f79000027802 */ /* 0x000fd00000000f00 */
[----:B-123--:R-:W-:Y:S05]  /*f780*/  CALL.REL.NOINC `($__internal_83_$__cuda_sm3x_div_rn_ftz_f32_slowpath) ;  /* 0x000001d400107944 */ /* 0x00efea0003c00000 */
.L_x_44445:
[----:B------:R-:W-:Y:S05]  /*f790*/  BSYNC B3 ;  /* 0x0000000000037941 */ /* 0x000fea0003800000 */
.L_x_44444:
        /* <DEDUP_REMOVED lines=18> */
.L_x_44447:
[----:B------:R-:W-:Y:S02]  /*f8c0*/  ISETP.GE.AND P0, PT, R18, RZ, PT ;  /* 0x000000ff1200720c */ /* 0x000fe40003f06270 */
[----:B------:R-:W-:-:S11]  /*f8d0*/  MOV R3, 0x3fd774eb ;  /* 0x3fd774eb00037802 */ /* 0x000fd60000000f00 */
[----:B------:R-:W-:-:S04]  /*f8e0*/  @P0 FFMA.FTZ R0, R3, 0.93318945169448852539, -R0 ;  /* 0x3f6ee58103000823 */ /* 0x000fc80000010800 */
[----:B------:R-:W-:-:S07]  /*f8f0*/  @!P0 FFMA.FTZ R0, R3, 0.93318945169448852539, R0 ;  /* 0x3f6ee58103008823 */ /* 0x000fce0000010000 */
.L_x_44448:
[----:B------:R-:W-:Y:S05]  /*f900*/  BSYNC B0 ;  /* 0x0000000000007941 */ /* 0x000fea0003800000 */
.L_x_44446:
        /* <DEDUP_REMOVED lines=10> */
.L_x_44441:
        /* <DEDUP_REMOVED lines=13> */
.L_x_44450:
[----:B------:R-:W-:Y:S05]  /*fa80*/  BSYNC B3 ;  /* 0x0000000000037941 */ /* 0x000fea0003800000 */
.L_x_44449:
        /* <DEDUP_REMOVED lines=18> */
.L_x_44452:
[----:B------:R-:W-:Y:S02]  /*fbb0*/  ISETP.GE.AND P0, PT, R18, RZ, PT ;  /* 0x000000ff1200720c */ /* 0x000fe40003f06270 */
[----:B------:R-:W-:-:S11]  /*fbc0*/  MOV R3, 0x3fd774eb ;  /* 0x3fd774eb00037802 */ /* 0x000fd60000000f00 */
[----:B------:R-:W-:-:S04]  /*fbd0*/  @P0 FFMA.FTZ R0, R3, 0.93318945169448852539, -R0 ;  /* 0x3f6ee58103000823 */ /* 0x000fc80000010800 */
[----:B------:R-:W-:-:S07]  /*fbe0*/  @!P0 FFMA.FTZ R0, R3, 0.93318945169448852539, R0 ;  /* 0x3f6ee58103008823 */ /* 0x000fce0000010000 */
.L_x_44453:
[----:B------:R-:W-:Y:S05]  /*fbf0*/  BSYNC B0 ;  /* 0x0000000000007941 */ /* 0x000fea0003800000 */
.L_x_44451:
        /* <DEDUP_REMOVED lines=11> */
.L_x_44409:
        /* <DEDUP_REMOVED lines=34> */
.L_x_44455:
[----:B------:R-:W-:Y:S05]  /*fed0*/  BSYNC B3 ;  /* 0x0000000000037941 */ /* 0x000fea0003800000 */
.L_x_44454:
        /* <DEDUP_REMOVED lines=18> */
.L_x_44457:
[----:B------:R-:W-:Y:S02]  /*10000*/  ISETP.GE.AND P0, PT, R18, RZ, PT ;  /* 0x000000ff1200720c */ /* 0x000fe40003f06270 */
[----:B------:R-:W-:-:S11]  /*10010*/  MOV R3, 0x3fd774eb ;  /* 0x3fd774eb00037802 */ /* 0x000fd60000000f00 */
[----:B------:R-:W-:-:S04]  /*10020*/  @P0 FFMA.FTZ R0, R3, 0.93318945169448852539, -R0 ;  /* 0x3f6ee58103000823 */ /* 0x000fc80000010800 */
[----:B------:R-:W-:-:S07]  /*10030*/  @!P0 FFMA.FTZ R0, R3, 0.93318945169448852539, R0 ;  /* 0x3f6ee58103008823 */ /* 0x000fce0000010000 */
.L_x_44458:
[----:B------:R-:W-:Y:S05]  /*10040*/  BSYNC B0 ;  /* 0x0000000000007941 */ /* 0x000fea0003800000 */
.L_x_44456:
        /* <DEDUP_REMOVED lines=11> */
.L_x_44408:
        /* <DEDUP_REMOVED lines=26> */
.L_x_44460:
[----:B------:R-:W-:Y:S05]  /*102a0*/  BSYNC B3 ;  /* 0x0000000000037941 */ /* 0x000fea0003800000 */
.L_x_44459:
        /* <DEDUP_REMOVED lines=18> */
.L_x_44462:
[----:B------:R-:W-:Y:S02]  /*103d0*/  ISETP.GE.AND P0, PT, R18, RZ, PT ;  /* 0x000000ff1200720c */ /* 0x000fe40003f06270 */
[----:B------:R-:W-:-:S11]  /*103e0*/  MOV R3, 0x3fd774eb ;  /* 0x3fd774eb00037802 */ /* 0x000fd60000000f00 */
[----:B------:R-:W-:-:S04]  /*103f0*/  @P0 FFMA.FTZ R0, R3, 0.93318945169448852539, -R0 ;  /* 0x3f6ee58103000823 */ /* 0x000fc80000010800 */
[----:B------:R-:W-:-:S07]  /*10400*/  @!P0 FFMA.FTZ R0, R3, 0.93318945169448852539, R0 ;  /* 0x3f6ee58103008823 */ /* 0x000fce0000010000 */
.L_x_44463:
[----:B------:R-:W-:Y:S05]  /*10410*/  BSYNC B0 ;  /* 0x0000000000007941 */ /* 0x000fea0003800000 */
.L_x_44461:
        /* <DEDUP_REMOVED lines=12> */
.L_x_44420:
[----:B------:R-:W-:Y:S05]  /*104e0*/  BSYNC B2 ;  /* 0x0000000000027941 */ /* 0x000fea0003800000 */
.L_x_44407:
        /* <DEDUP_REMOVED lines=42> */
.L_x_44467:
        /* <DEDUP_REMOVED lines=10> */
.L_x_44466:
[----:B------:R-:W-:-:S04]  /*10830*/  FMUL.RZ R4, R4, 0.15915493667125701904 ;  /* 0x3e22f98304047820 */ /* 0x000fc8000040c000 */
[----:B------:R4:W0:Y:S08]  /*10840*/  MUFU.SIN R19, R4 ;  /* 0x0000000400137308 */ /* 0x0008300000000400 */
[----:B------:R4:W0:Y:S01]  /*10850*/  MUFU.COS R18, R4 ;  /* 0x0000000400127308 */ /* 0x0008220000000000 */
[----:B------:R-:W-:Y:S05]  /*10860*/  BRA `(.L_x_44468) ;  /* 0x00000000000c7947 */ /* 0x000fea0003800000 */
.L_x_44465:
[----:B------:R-:W-:Y:S01]  /*10870*/  FMUL.FTZ R18, R35, 1.4426950216293334961 ;  /* 0x3fb8aa3b23127820 */ /* 0x000fe20000410000 */
[----:B------:R-:W-:-:S05]  /*10880*/  MOV R19, R4 ;  /* 0x0000000400137202 */ /* 0x000fca0000000f00 */
[----:B------:R-:W4:Y:S02]  /*10890*/  MUFU.EX2 R18, R18 ;  /* 0x0000001200127308 */ /* 0x000f240000000800 */
.L_x_44468:
[----:B------:R-:W-:Y:S05]  /*108a0*/  BSYNC B0 ;  /* 0x0000000000007941 */ /* 0x000fea0003800000 */
.L_x_44464:
        /* <DEDUP_REMOVED lines=61> */
.L_x_44476:
[----:B------:R-:W-:Y:S05]  /*10c80*/  BSYNC B0 ;  /* 0x0000000000007941 */ /* 0x000fea0003800000 */
.L_x_44475:
[----:B------:R-:W-:Y:S01]  /*10c90*/  BSSY B3, `(.L_x_44477) ;  /* 0x0000007000037945 */ /* 0x000fe20003800000 */
[----:B------:R-:W-:-:S03]  /*10ca0*/  FFMA R0, R7, R4, R2 ;  /* 0x0000000407007223 */ /* 0x000fc60000000002 */
[----:B------:R-:W-:Y:S05]  /*10cb0*/  @!P0 BRA `(.L_x_44478) ;  /* 0x0000000000108947 */ /* 0x000fea0003800000 */
[----:B------:R-:W-:Y:S02]  /*10cc0*/  MOV R41, R26 ;  /* 0x0000001a00297202 */ /* 0x000fe40000000f00 */
[----:B------:R-:W-:Y:S02]  /*10cd0*/  MOV R0, R27 ;  /* 0x0000001b00007202 */ /* 0x000fe40000000f00 */
[----:B------:R-:W-:-:S07]  /*10ce0*/  MOV R2, 0x10d00 ;  /* 0x00010d0000027802 */ /* 0x000fce0000000f00 */
[----:B0123--:R-:W-:Y:S05]  /*10cf0*/  CALL.REL.NOINC `($__internal_83_$__cuda_sm3x_div_rn_ftz_f32_slowpath) ;  /* 0x000001bc00b47944 */ /* 0x00ffea0003c00000 */
.L_x_44478:
[----:B------:R-:W-:Y:S05]  /*10d00*/  BSYNC B3 ;  /* 0x0000000000037941 */ /* 0x000fea0003800000 */
.L_x_44477:
        /* <DEDUP_REMOVED lines=18> */
.L_x_44480:
[----:B------:R-:W-:Y:S02]  /*10e30*/  ISETP.GE.AND P0, PT, R20, RZ, PT ;  /* 0x000000ff1400720c */ /* 0x000fe40003f06270 */
[----:B------:R-:W-:-:S11]  /*10e40*/  MOV R3, 0x3fd774eb ;  /* 0x3fd774eb00037802 */ /* 0x000fd60000000f00 */
[----:B------:R-:W-:-:S04]  /*10e50*/  @P0 FFMA.FTZ R0, R3, 0.93318945169448852539, -R0 ;  /* 0x3f6ee58103000823 */ /* 0x000fc80000010800 */
[----:B------:R-:W-:-:S07]  /*10e60*/  @!P0 FFMA.FTZ R0, R3, 0.93318945169448852539, R0 ;  /* 0x3f6ee58103008823 */ /* 0x000fce0000010000 */
.L_x_44481:
[----:B------:R-:W-:Y:S05]  /*10e70*/  BSYNC B0 ;  /* 0x0000000000007941 */ /* 0x000fea0003800000 */
.L_x_44479:
        /* <DEDUP_REMOVED lines=12> */
.L_x_44474:
        /* <DEDUP_REMOVED lines=17> */
.L_x_44485:
[----:B------:R-:W-:Y:S05]  /*11050*/  BSYNC B3 ;  /* 0x0000000000037941 */ /* 0x000fea0003800000 */
.L_x_44484:
        /* <DEDUP_REMOVED lines=18> */
.L_x_44487:
[----:B------:R-:W-:Y:S02]  /*11180*/  ISETP.GE.AND P0, PT, R20, RZ, PT ;  /* 0x000000ff1400720c */ /* 0x000fe40003f06270 */
[----:B------:R-:W-:-:S11]  /*11190*/  MOV R3, 0x3fd774eb ;  /* 0x3fd774eb00037802 */ /* 0x000fd60000000f00 */
[----:B------:R-:W-:-:S04]  /*111a0*/  @P0 FFMA.FTZ R0, R3, 0.93318945169448852539, -R0 ;  /* 0x3f6ee58103000823 */ /* 0x000fc80000010800 */
[----:B------:R-:W-:-:S07]  /*111b0*/  @!P0 FFMA.FTZ R0, R3, 0.93318945169448852539, R0 ;  /* 0x3f6ee58103008823 */ /* 0x000fce0000010000 */
.L_x_44488:
[----:B------:R-:W-:Y:S05]  /*111c0*/  BSYNC B0 ;  /* 0x0000000000007941 */ /* 0x000fea0003800000 */
.L_x_44486:
        /* <DEDUP_REMOVED lines=13> */
.L_x_44483:
        /* <DEDUP_REMOVED lines=25> */
.L_x_44490:
        /* <DEDUP_REMOVED lines=40> */
.L_x_44489:
        /* <DEDUP_REMOVED lines=48> */
.L_x_44492:
[----:B------:R-:W-:Y:S05]  /*119b0*/  BSYNC B0 ;  /* 0x0000000000007941 */ /* 0x000fea0003800000 */
.L_x_44491:
[----:B------:R-:W-:Y:S01]  /*119c0*/  BSSY B3, `(.L_x_44493) ;  /* 0x0000007000037945 */ /* 0x000fe20003800000 */
[----:B------:R-:W-:-:S03]  /*119d0*/  FFMA R0, R5, R4, R2 ;  /* 0x0000000405007223 */ /* 0x000fc60000000002 */
[----:B------:R-:W-:Y:S05]  /*119e0*/  @!P3 BRA `(.L_x_44494) ;  /* 0x000000000010b947 */ /* 0x000fea0003800000 */
[----:B------:R-:W-:Y:S02]  /*119f0*/  MOV R41, R26 ;  /* 0x0000001a00297202 */ /* 0x000fe40000000f00 */
[----:B------:R-:W-:Y:S02]  /*11a00*/  MOV R0, R27 ;  /* 0x0000001b00007202 */ /* 0x000fe40000000f00 */
[----:B------:R-:W-:-:S07]  /*11a10*/  MOV R2, 0x11a30 ;  /* 0x00011a3000027802 */ /* 0x000fce0000000f00 */
[----:B0123--:R-:W-:Y:S05]  /*11a20*/  CALL.REL.NOINC `($__internal_83_$__cuda_sm3x_div_rn_ftz_f32_slowpath) ;  /* 0x000001b000687944 */ /* 0x00ffea0003c00000 */
.L_x_44494:
[----:B------:R-:W-:Y:S05]  /*11a30*/  BSYNC B3 ;  /* 0x0000000000037941 */ /* 0x000fea0003800000 */
.L_x_44493:
        /* <DEDUP_REMOVED lines=18> */
.L_x_44496:
[----:B------:R-:W-:Y:S02]  /*11b60*/  ISETP.GE.AND P0, PT, R20, RZ, PT ;  /* 0x000000ff1400720c */ /* 0x000fe40003f06270 */
[----:B------:R-:W-:-:S11]  /*11b70*/  MOV R3, 0x3fd774eb ;  /* 0x3fd774eb00037802 */ /* 0x000fd60000000f00 */
[----:B------:R-:W-:-:S04]  /*11b80*/  @P0 FFMA.FTZ R0, R3, 0.93318945169448852539, -R0 ;  /* 0x3f6ee58103000823 */ /* 0x000fc80000010800 */
[----:B------:R-:W-:-:S07]  /*11b90*/  @!P0 FFMA.FTZ R0, R3, 0.93318945169448852539, R0 ;  /* 0x3f6ee58103008823 */ /* 0x000fce0000010000 */
.L_x_44497:
[----:B------:R-:W-:Y:S05]  /*11ba0*/  BSYNC B0 ;  /* 0x0000000000007941 */ /* 0x000fea0003800000 */
.L_x_44495:
        /* <DEDUP_REMOVED lines=12> */
.L_x_44473:
        /* <DEDUP_REMOVED lines=13> */
.L_x_44499:
[----:B------:R-:W-:Y:S05]  /*11d40*/  BSYNC B3 ;  /* 0x0000000000037941 */ /* 0x000fea0003800000 */
.L_x_44498:
        /* <DEDUP_REMOVED lines=18> */
.L_x_44501:
[----:B------:R-:W-:Y:S02]  /*11e70*/  ISETP.GE.AND P0, PT, R20, RZ, PT ;  /* 0x000000ff1400720c */ /* 0x000fe40003f06270 */
[----:B------:R-:W-:-:S11]  /*11e80*/  MOV R3, 0x3fd774eb ;  /* 0x3fd774eb00037802 */ /* 0x000fd60000000f00 */
[----:B------:R-:W-:-:S04]  /*11e90*/  @P0 FFMA.FTZ R0, R3, 0.93318945169448852539, -R0 ;  /* 0x3f6ee58103000823 */ /* 0x000fc80000010800 */
[----:B------:R-:W-:-:S07]  /*11ea0*/  @!P0 FFMA.FTZ R0, R3, 0.93318945169448852539, R0 ;  /* 0x3f6ee58103008823 */ /* 0x000fce0000010000 */
.L_x_44502:
[----:B------:R-:W-:Y:S05]  /*11eb0*/  BSYNC B0 ;  /* 0x0000000000007941 */ /* 0x000fea0003800000 */
.L_x_44500:
        /* <DEDUP_REMOVED lines=27> */
.L_x_44472:
        /* <DEDUP_REMOVED lines=39> */
.L_x_44505:
[----:B------:R-:W-:Y:S05]  /*122e0*/  BSYNC B0 ;  /* 0x0000000000007941 */ /* 0x000fea0003800000 */
.L_x_44504:
[----:B------:R-:W-:Y:S01]  /*122f0*/  BSSY B3, `(.L_x_44506) ;  /* 0x0000007000037945 */ /* 0x000fe20003800000 */
[----:B------:R-:W-:-:S03]  /*12300*/  FFMA R0, R3, R4, R2 ;  /* 0x0000000403007223 */ /* 0x000fc60000000002 */
[----:B------:R-:W-:Y:S05]  /*12310*/  @!P0 BRA `(.L_x_44507) ;  /* 0x0000000000108947 */ /* 0x000fea0003800000 */
[----:B------:R-:W-:Y:S01]  /*12320*/  HFMA2.MMA R0, -RZ, RZ, 1.875, 0 ;  /* 0x3f800000ff007435 */ /* 0x000fe200000001ff */
[----:B------:R-:W-:Y:S02]  /*12330*/  MOV R41, R26 ;  /* 0x0000001a00297202 */ /* 0x000fe40000000f00 */
[----:B------:R-:W-:-:S08]  /*12340*/  MOV R2, 0x12360 ;  /* 0x0001236000027802 */ /* 0x000fd00000000f00 */
[----:B-123--:R-:W-:Y:S05]  /*12350*/  CALL.REL.NOINC `($__internal_83_$__cuda_sm3x_div_rn_ftz_f32_slowpath) ;  /* 0x000001a8001c7944 */ /* 0x00efea0003c00000 */
.L_x_44507:
[----:B------:R-:W-:Y:S05]  /*12360*/  BSYNC B3 ;  /* 0x0000000000037941 */ /* 0x000fea0003800000 */
.L_x_44506:
        /* <DEDUP_REMOVED lines=18> */
.L_x_44509:
[----:B------:R-:W-:Y:S02]  /*12490*/  ISETP.GE.AND P0, PT, R20, RZ, PT ;  /* 0x000000ff1400720c */ /* 0x000fe40003f06270 */
[----:B------:R-:W-:-:S11]  /*124a0*/  MOV R3, 0x3fd774eb ;  /* 0x3fd774eb00037802 */ /* 0x000fd60000000f00 */
[----:B------:R-:W-:-:S04]  /*124b0*/  @P0 FFMA.FTZ R0, R3, 0.93318945169448852539, -R0 ;  /* 0x3f6ee58103000823 */ /* 0x000fc80000010800 */
[----:B------:R-:W-:-:S07]  /*124c0*/  @!P0 FFMA.FTZ R0, R3, 0.93318945169448852539, R0 ;  /* 0x3f6ee58103008823 */ /* 0x000fce0000010000 */
.L_x_44510:
[----:B------:R-:W-:Y:S05]  /*124d0*/  BSYNC B0 ;  /* 0x0000000000007941 */ /* 0x000fea0003800000 */
.L_x_44508:
        /* <DEDUP_REMOVED lines=10> */
.L_x_44503:
        /* <DEDUP_REMOVED lines=13> */
.L_x_44512:
[----:B------:R-:W-:Y:S05]  /*12650*/  BSYNC B3 ;  /* 0x0000000000037941 */ /* 0x000fea0003800000 */
.L_x_44511:
        /* <DEDUP_REMOVED lines=18> */
.L_x_44514:
[----:B------:R-:W-:Y:S02]  /*12780*/  ISETP.GE.AND P0, PT, R20, RZ, PT ;  /* 0x000000ff1400720c */ /* 0x000fe40003f06270 */
[----:B------:R-:W-:-:S11]  /*12790*/  MOV R3, 0x3fd774eb ;  /* 0x3fd774eb00037802 */ /* 0x000fd60000000f00 */
[----:B------:R-:W-:-:S04]  /*127a0*/  @P0 FFMA.FTZ R0, R3, 0.93318945169448852539, -R0 ;  /* 0x3f6ee58103000823 */ /* 0x000fc80000010800 */
[----:B------:R-:W-:-:S07]  /*127b0*/  @!P0 FFMA.FTZ R0, R3, 0.93318945169448852539, R0 ;  /* 0x3f6ee58103008823 */ /* 0x000fce0000010000 */
.L_x_44515:
[----:B------:R-:W-:Y:S05]  /*127c0*/  BSYNC B0 ;  /* 0x0000000000007941 */ /* 0x000fea0003800000 */
.L_x_44513:
        /* <DEDUP_REMOVED lines=11> */
.L_x_44471:
        /* <DEDUP_REMOVED lines=34> */
.L_x_44517:
[----:B------:R-:W-:Y:S05]  /*12aa0*/  BSYNC B3 ;  /* 0x0000000000037941 */ /* 0x000fea0003800000 */
.L_x_44516:
        /* <DEDUP_REMOVED lines=18> */
.L_x_44519:
[----:B------:R-:W-:Y:S02]  /*12bd0*/  ISETP.GE.AND P0, PT, R20, RZ, PT ;  /* 0x000000ff1400720c */ /* 0x000fe40003f06270 */
[----:B------:R-:W-:-:S11]  /*12be0*/  MOV R3, 0x3fd774eb ;  /* 0x3fd774eb00037802 */ /* 0x000fd60000000f00 */
[----:B------:R-:W-:-:S04]  /*12bf0*/  @P0 FFMA.FTZ R0, R3, 0.93318945169448852539, -R0 ;  /* 0x3f6ee58103000823 */ /* 0x000fc80000010800 */
[----:B------:R-:W-:-:S07]  /*12c00*/  @!P0 FFMA.FTZ R0, R3, 0.93318945169448852539, R0 ;  /* 0x3f6ee58103008823 */ /* 0x000fce0000010000 */
.L_x_44520:
[----:B------:R-:W-:Y:S05]  /*12c10*/  BSYNC B0 ;  /* 0x0000000000007941 */ /* 0x000fea0003800000 */
.L_x_44518:
        /* <DEDUP_REMOVED lines=11> */
.L_x_44470:
        /* <DEDUP_REMOVED lines=26> */
.L_x_44522:
[----:B------:R-:W-:Y:S05]  /*12e70*/  BSYNC B3 ;  /* 0x0000000000037941 */ /* 0x000fea0003800000 */
.L_x_44521:
        /* <DEDUP_REMOVED lines=18> */
.L_x_44524:
[----:B------:R-:W-:Y:S02]  /*12fa0*/  ISETP.GE.AND P0, PT, R20, RZ, PT ;  /* 0x000000ff1400720c */ /* 0x000fe40003f06270 */
[----:B------:R-:W-:-:S11]  /*12fb0*/  MOV R3, 0x3fd774eb ;  /* 0x3fd774eb00037802 */ /* 0x000fd60000000f00 */
[----:B------:R-:W-:-:S04]  /*12fc0*/  @P0 FFMA.FTZ R0, R3, 0.93318945169448852539, -R0 ;  /* 0x3f6ee58103000823 */ /* 0x000fc80000010800 */
[----:B------:R-:W-:-:S07]  /*12fd0*/  @!P0 FFMA.FTZ R0, R3, 0.93318945169448852539, R0 ;  /* 0x3f6ee58103008823 */ /* 0x000fce0000010000 */
.L_x_44525:
[----:B------:R-:W-:Y:S05]  /*12fe0*/  BSYNC B0 ;  /* 0x0000000000007941 */ /* 0x000fea0003800000 */
.L_x_44523:
        /* <DEDUP_REMOVED lines=12> */
.L_x_44482:
[----:B------:R-:W-:Y:S05]  /*130b0*/  BSYNC B2 ;  /* 0x0000000000027941 */ /* 0x000fea0003800000 */
.L_x_44469:
        /* <DEDUP_REMOVED lines=42> */
.L_x_44529:
        /* <DEDUP_REMOVED lines=10> */
.L_x_44528:
[----:B------:R-:W-:-:S04]  /*13400*/  FMUL.RZ R4, R4, 0.15915493667125701904 ;  /* 0x3e22f98304047820 */ /* 0x000fc8000040c000 */
[----:B------:R4:W0:Y:S08]  /*13410*/  MUFU.SIN R21, R4 ;  /* 0x0000000400157308 */ /* 0x0008300000000400 */
[----:B------:R4:W0:Y:S01]  /*13420*/  MUFU.COS R20, R4 ;  /* 0x0000000400147308 */ /* 0x0008220000000000 */
[----:B------:R-:W-:Y:S05]  /*13430*/  BRA `(.L_x_44530) ;  /* 0x00000000000c7947 */ /* 0x000fea0003800000 */
.L_x_44527:
[----:B------:R-:W-:Y:S01]  /*13440*/  FMUL.FTZ R20, R37, 1.4426950216293334961 ;  /* 0x3fb8aa3b25147820 */ /* 0x000fe20000410000 */
[----:B------:R-:W-:-:S05]  /*13450*/  MOV R21, R4 ;  /* 0x0000000400157202 */ /* 0x000fca0000000f00 */
[----:B------:R-:W4:Y:S02]  /*13460*/  MUFU.EX2 R20, R20 ;  /* 0x0000001400147308 */ /* 0x000f240000000800 */
.L_x_44530:
[----:B------:R-:W-:Y:S05]  /*13470*/  BSYNC B0 ;  /* 0x0000000000007941 */ /* 0x000fea0003800000 */
.L_x_44526:
        /* <DEDUP_REMOVED lines=61> */
.L_x_44538:
[----:B------:R-:W-:Y:S05]  /*13850*/  BSYNC B0 ;  /* 0x0000000000007941 */ /* 0x000fea0003800000 */
.L_x_44537:
[----:B------:R-:W-:Y:S01]  /*13860*/  BSSY B3, `(.L_x_44539) ;  /* 0x0000007000037945 */ /* 0x000fe20003800000 */
[----:B------:R-:W-:-:S03]  /*13870*/  FFMA R0, R7, R4, R2 ;  /* 0x0000000407007223 */ /* 0x000fc60000000002 */
[----:B------:R-:W-:Y:S05]  /*13880*/  @!P0 BRA `(.L_x_44540) ;  /* 0x0000000000108947 */ /* 0x000fea0003800000 */
[----:B------:R-:W-:Y:S02]  /*13890*/  MOV R41, R26 ;  /* 0x0000001a00297202 */ /* 0x000fe40000000f00 */
[----:B------:R-:W-:Y:S02]  /*138a0*/  MOV R0, R27 ;  /* 0x0000001b00007202 */ /* 0x000fe40000000f00 */
[----:B------:R-:W-:-:S07]  /*138b0*/  MOV R2, 0x138d0 ;  /* 0x000138d000027802 */ /* 0x000fce0000000f00 */
[----:B0123--:R-:W-:Y:S05]  /*138c0*/  CALL.REL.NOINC `($__internal_83_$__cuda_sm3x_div_rn_ftz_f32_slowpath) ;  /* 0x0000019000c07944 */ /* 0x00ffea0003c00000 */
.L_x_44540:
[----:B------:R-:W-:Y:S05]  /*138d0*/  BSYNC B3 ;  /* 0x0000000000037941 */ /* 0x000fea0003800000 */
.L_x_44539:
        /* <DEDUP_REMOVED lines=18> */
.L_x_44542:
[----:B------:R-:W-:Y:S02]  /*13a00*/  ISETP.GE.AND P0, PT, R22, RZ, PT ;  /* 0x000000ff1600720c */ /* 0x000fe40003f06270 */
[----:B------:R-:W-:-:S11]  /*13a10*/  MOV R3, 0x3fd774eb ;  /* 0x3fd774eb00037802 */ /* 0x000fd60000000f00 */
[----:B------:R-:W-:-:S04]  /*13a20*/  @P0 FFMA.FTZ R0, R3, 0.93318945169448852539, -R0 ;  /* 0x3f6ee58103000823 */ /* 0x000fc80000010800 */
[----:B------:R-:W-:-:S07]  /*13a30*/  @!P0 FFMA.FTZ R0, R3, 0.93318945169448852539, R0 ;  /* 0x3f6ee58103008823 */ /* 0x000fce0000010000 */
.L_x_44543:
[----:B------:R-:W-:Y:S05]  /*13a40*/  BSYNC B0 ;  /* 0x0000000000007941 */ /* 0x000fea0003800000 */
.L_x_44541:
        /* <DEDUP_REMOVED lines=12> */
.L_x_44536:
        /* <DEDUP_REMOVED lines=17> */
.L_x_44547:
[----:B------:R-:W-:Y:S05]  /*13c20*/  BSYNC B3 ;  /* 0x0000000000037941 */ /* 0x000fea0003800000 */
.L_x_44546:
        /* <DEDUP_REMOVED lines=18> */
.L_x_44549:
[----:B------:R-:W-:Y:S02]  /*13d50*/  ISETP.GE.AND P0, PT, R22, RZ, PT ;  /* 0x000000ff1600720c */ /* 0x000fe40003f06270 */
[----:B------:R-:W-:-:S11]  /*13d60*/  MOV R3, 0x3fd774eb ;  /* 0x3fd774eb00037802 */ /* 0x000fd60000000f00 */
[----:B------:R-:W-:-:S04]  /*13d70*/  @P0 FFMA.FTZ R0, R3, 0.93318945169448852539, -R0 ;  /* 0x3f6ee58103000823 */ /* 0x000fc80000010800 */
[----:B------:R-:W-:-:S07]  /*13d80*/  @!P0 FFMA.FTZ R0, R3, 0.93318945169448852539, R0 ;  /* 0x3f6ee58103008823 */ /* 0x000fce0000010000 */
.L_x_44550:
[----:B------:R-:W-:Y:S05]  /*13d90*/  BSYNC B0 ;  /* 0x0000000000007941 */ /* 0x000fea0003800000 */
.L_x_44548:
        /* <DEDUP_REMOVED lines=13> */
.L_x_44545:
        /* <DEDUP_REMOVED lines=25> */
.L_x_44552:
        /* <DEDUP_REMOVED lines=40> */
.L_x_44551:
        /* <DEDUP_REMOVED lines=48> */
.L_x_44554:
[----:B------:R-:W-:Y:S05]  /*14580*/  BSYNC B0 ;  /* 0x0000000000007941 */ /* 0x000fea0003800000 */
.L_x_44553:
[----:B------:R-:W-:Y:S01]  /*14590*/  BSSY B3, `(.L_x_44555) ;  /* 0x0000007000037945 */ /* 0x000fe20003800000 */
[----:B------:R-:W-:-:S03]  /*145a0*/  FFMA R0, R5, R4, R2 ;  /* 0x0000000405007223 */ /* 0x000fc60000000002 */
[----:B------:R-:W-:Y:S05]  /*145b0*/  @!P3 BRA `(.L_x_44556) ;  /* 0x000000000010b947 */ /* 0x000fea0003800000 */
[----:B------:R-:W-:Y:S02]  /*145c0*/  MOV R41, R26 ;  /* 0x0000001a00297202 */ /* 0x000fe40000000f00 */
[----:B------:R-:W-:Y:S02]  /*145d0*/  MOV R0, R27 ;  /* 0x0000001b00007202 */ /* 0x000fe40000000f00 */
[----:B------:R-:W-:-:S07]  /*145e0*/  MOV R2, 0x14600 ;  /* 0x0001460000027802 */ /* 0x000fce0000000f00 */
[----:B0123--:R-:W-:Y:S05]  /*145f0*/  CALL.REL.NOINC `($__internal_83_$__cuda_sm3x_div_rn_ftz_f32_slowpath) ;  /* 0x0000018400747944 */ /* 0x00ffea0003c00000 */
.L_x_44556:
[----:B------:R-:W-:Y:S05]  /*14600*/  BSYNC B3 ;  /* 0x0000000000037941 */ /* 0x000fea0003800000 */
.L_x_44555:
        /* <DEDUP_REMOVED lines=18> */
.L_x_44558:
[----:B------:R-:W-:Y:S02]  /*14730*/  ISETP.GE.AND P0, PT, R22, RZ, PT ;  /* 0x000000ff1600720c */ /* 0x000fe40003f06270 */
[----:B------:R-:W-:-:S11]  /*14740*/  MOV R3, 0x3fd774eb ;  /* 0x3fd774eb00037802 */ /* 0x000fd60000000f00 */
[----:B------:R-:W-:-:S04]  /*14750*/  @P0 FFMA.FTZ R0, R3, 0.93318945169448852539, -R0 ;  /* 0x3f6ee58103000823 */ /* 0x000fc80000010800 */
[----:B------:R-:W-:-:S07]  /*14760*/  @!P0 FFMA.FTZ R0, R3, 0.93318945169448852539, R0 ;  /* 0x3f6ee58103008823 */ /* 0x000fce0000010000 */
.L_x_44559:
[----:B------:R-:W-:Y:S05]  /*14770*/  BSYNC B0 ;  /* 0x0000000000007941 */ /* 0x000fea0003800000 */
.L_x_44557:
        /* <DEDUP_REMOVED lines=12> */
.L_x_44535:
        /* <DEDUP_REMOVED lines=13> */
.L_x_44561:
[----:B------:R-:W-:Y:S05]  /*14910*/  BSYNC B3 ;  /* 0x0000000000037941 */ /* 0x000fea0003800000 */
.L_x_44560:
        /* <DEDUP_REMOVED lines=18> */
.L_x_44563:
[----:B------:R-:W-:Y:S02]  /*14a40*/  ISETP.GE.AND P0, PT, R22, RZ, PT ;  /* 0x000000ff1600720c */ /* 0x000fe40003f06270 */
[----:B------:R-:W-:-:S11]  /*14a50*/  MOV R3, 0x3fd774eb ;  /* 0x3fd774eb00037802 */ /* 0x000fd60000000f00 */
[----:B------:R-:W-:-:S04]  /*14a60*/  @P0 FFMA.FTZ R0, R3, 0.93318945169448852539, -R0 ;  /* 0x3f6ee58103000823 */ /* 0x000fc80000010800 */
[----:B------:R-:W-:-:S07]  /*14a70*/  @!P0 FFMA.FTZ R0, R3, 0.93318945169448852539, R0 ;  /* 0x3f6ee58103008823 */ /* 0x000fce0000010000 */
.L_x_44564:
[----:B------:R-:W-:Y:S05]  /*14a80*/  BSYNC B0 ;  /* 0x0000000000007941 */ /* 0x000fea0003800000 */
.L_x_44562:
        /* <DEDUP_REMOVED lines=27> */
.L_x_44534:
        /* <DEDUP_REMOVED lines=39> */
.L_x_44567:
[----:B------:R-:W-:Y:S05]  /*14eb0*/  BSYNC B0 ;  /* 0x0000000000007941 */ /* 0x000fea0003800000 */
.L_x_44566:
[----:B------:R-:W-:Y:S01]  /*14ec0*/  BSSY B3, `(.L_x_44568) ;  /* 0x0000007000037945 */ /* 0x000fe20003800000 */
[----:B------:R-:W-:-:S03]  /*14ed0*/  FFMA R0, R3, R4, R2 ;  /* 0x0000000403007223 */ /* 0x000fc60000000002 */
[----:B------:R-:W-:Y:S05]  /*14ee0*/  @!P0 BRA `(.L_x_44569) ;  /* 0x0000000000108947 */ /* 0x000fea0003800000 */
[----:B------:R-:W-:Y:S01]  /*14ef0*/  HFMA2.MMA R0, -RZ, RZ, 1.875, 0 ;  /* 0x3f800000ff007435 */ /* 0x000fe200000001ff */
[----:B------:R-:W-:Y:S02]  /*14f00*/  MOV R41, R26 ;  /* 0x0000001a00297202 */ /* 0x000fe40000000f00 */
[----:B------:R-:W-:-:S08]  /*14f10*/  MOV R2, 0x14f30 ;  /* 0x00014f3000027802 */ /* 0x000fd00000000f00 */
[----:B-123--:R-:W-:Y:S05]  /*14f20*/  CALL.REL.NOINC `($__internal_83_$__cuda_sm3x_div_rn_ftz_f32_slowpath) ;  /* 0x0000017c00287944 */ /* 0x00efea0003c00000 */
.L_x_44569:
[----:B------:R-:W-:Y:S05]  /*14f30*/  BSYNC B3 ;  /* 0x0000000000037941 */ /* 0x000fea0003800000 */
.L_x_44568:
        /* <DEDUP_REMOVED lines=18> */
.L_x_44571:
[----:B------:R-:W-:Y:S02]  /*15060*/  ISETP.GE.AND P0, PT, R22, RZ, PT ;  /* 0x000000ff1600720c */ /* 0x000fe40003f06270 */
[----:B------:R-:W-:-:S11]  /*15070*/  MOV R3, 0x3fd774eb ;  /* 0x3fd774eb00037802 */ /* 0x000fd60000000f00 */
[----:B------:R-:W-:-:S04]  /*15080*/  @P0 FFMA.FTZ R0, R3, 0.93318945169448852539, -R0 ;  /* 0x3f6ee58103000823 */ /* 0x000fc80000010800 */
[----:B------:R-:W-:-:S07]  /*15090*/  @!P0 FFMA.FTZ R0, R3, 0.93318945169448852539, R0 ;  /* 0x3f6ee58103008823 */ /* 0x000fce0000010000 */
.L_x_44572:
[----:B------:R-:W-:Y:S05]  /*150a0*/  BSYNC B0 ;  /* 0x0000000000007941 */ /* 0x000fea0003800000 */
.L_x_44570:
        /* <DEDUP_REMOVED lines=10> */
.L_x_44565:
        /* <DEDUP_REMOVED lines=13> */
.L_x_44574:
[----:B------:R-:W-:Y:S05]  /*15220*/  BSYNC B3 ;  /* 0x0000000000037941 */ /* 0x000fea0003800000 */
.L_x_44573:
        /* <DEDUP_REMOVED lines=18> */
.L_x_44576:
[----:B------:R-:W-:Y:S02]  /*15350*/  ISETP.GE.AND P0, PT, R22, RZ, PT ;  /* 0x000000ff1600720c */ /* 0x000fe40003f06270 */
[----:B------:R-:W-:-:S11]  /*15360*/  MOV R3, 0x3fd774eb ;  /* 0x3fd774eb00037802 */ /* 0x000fd60000000f00 */
[----:B------:R-:W-:-:S04]  /*15370*/  @P0 FFMA.FTZ R0, R3, 0.93318945169448852539, -R0 ;  /* 0x3f6ee58103000823 */ /* 0x000fc80000010800 */
[----:B------:R-:W-:-:S07]  /*15380*/  @!P0 FFMA.FTZ R0, R3, 0.93318945169448852539, R0 ;  /* 0x3f6ee58103008823 */ /* 0x000fce0000010000 */
.L_x_44577:
[----:B------:R-:W-:Y:S05]  /*15390*/  BSYNC B0 ;  /* 0x0000000000007941 */ /* 0x000fea0003800000 */
.L_x_44575:
        /* <DEDUP_REMOVED lines=11> */
.L_x_44533:
        /* <DEDUP_REMOVED lines=34> */
.L_x_44579:
[----:B------:R-:W-:Y:S05]  /*15670*/  BSYNC B3 ;  /* 0x0000000000037941 */ /* 0x000fea0003800000 */
.L_x_44578:
        /* <DEDUP_REMOVED lines=18> */
.L_x_44581:
[----:B------:R-:W-:Y:S02]  /*157a0*/  ISETP.GE.AND P0, PT, R22, RZ, PT ;  /* 0x000000ff1600720c */ /* 0x000fe40003f06270 */
[----:B------:R-:W-:-:S11]  /*157b0*/  MOV R3, 0x3fd774eb ;  /* 0x3fd774eb00037802 */ /* 0x000fd60000000f00 */
[----:B------:R-:W-:-:S04]  /*157c0*/  @P0 FFMA.FTZ R0, R3, 0.93318945169448852539, -R0 ;  /* 0x3f6ee58103000823 */ /* 0x000fc80000010800 */
[----:B------:R-:W-:-:S07]  /*157d0*/  @!P0 FFMA.FTZ R0, R3, 0.93318945169448852539, R0 ;  /* 0x3f6ee58103008823 */ /* 0x000fce0000010000 */
.L_x_44582:
[----:B------:R-:W-:Y:S05]  /*157e0*/  BSYNC B0 ;  /* 0x0000000000007941 */ /* 0x000fea0003800000 */
.L_x_44580:
        /* <DEDUP_REMOVED lines=11> */
.L_x_44532:
        /* <DEDUP_REMOVED lines=26> */
.L_x_44584:
[----:B------:R-:W-:Y:S05]  /*15a40*/  BSYNC B3 ;  /* 0x0000000000037941 */ /* 0x000fea0003800000 */
.L_x_44583:
        /* <DEDUP_REMOVED lines=18> */
.L_x_44586:
[----:B------:R-:W-:Y:S02]  /*15b70*/  ISETP.GE.AND P0, PT, R22, RZ, PT ;  /* 0x000000ff1600720c */ /* 0x000fe40003f06270 */
[----:B------:R-:W-:-:S11]  /*15b80*/  MOV R3, 0x3fd774eb ;  /* 0x3fd774eb00037802 */ /* 0x000fd60000000f00 */
[----:B------:R-:W-:-:S04]  /*15b90*/  @P0 FFMA.FTZ R0, R3, 0.93318945169448852539, -R0 ;  /* 0x3f6ee58103000823 */ /* 0x000fc80000010800 */
[----:B------:R-:W-:-:S07]  /*15ba0*/  @!P0 FFMA.FTZ R0, R3, 0.93318945169448852539, R0 ;  /* 0x3f6ee58103008823 */ /* 0x000fce0000010000 */
.L_x_44587:
[----:B------:R-:W-:Y:S05]  /*15bb0*/  BSYNC B0 ;  /* 0x0000000000007941 */ /* 0x000fea0003800000 */
.L_x_44585:
        /* <DEDUP_REMOVED lines=12> */
.L_x_44544:
[----:B------:R-:W-:Y:S05]  /*15c80*/  BSYNC B2 ;  /* 0x0000000000027941 */ /* 0x000fea0003800000 */
.L_x_44531:
        /* <DEDUP_REMOVED lines=42> */
.L_x_44591:
        /* <DEDUP_REMOVED lines=10> */
.L_x_44590:
[----:B------:R-:W-:-:S04]  /*15fd0*/  FMUL.RZ R4, R4, 0.15915493667125701904 ;  /* 0x3e22f98304047820 */ /* 0x000fc8000040c000 */
[----:B------:R4:W0:Y:S08]  /*15fe0*/  MUFU.SIN R23, R4 ;  /* 0x0000000400177308 */ /* 0x0008300000000400 */
[----:B------:R4:W0:Y:S01]  /*15ff0*/  MUFU.COS R22, R4 ;  /* 0x0000000400167308 */ /* 0x0008220000000000 */
[----:B------:R-:W-:Y:S05]  /*16000*/  BRA `(.L_x_44592) ;  /* 0x00000000000c7947 */ /* 0x000fea0003800000 */
.L_x_44589:
[----:B------:R-:W-:Y:S01]  /*16010*/  FMUL.FTZ R22, R39, 1.4426950216293334961 ;  /* 0x3fb8aa3b27167820 */ /* 0x000fe20000410000 */
[----:B------:R-:W-:-:S05]  /*16020*/  MOV R23, R4 ;  /* 0x0000000400177202 */ /* 0x000fca0000000f00 */
[----:B------:R-:W4:Y:S02]  /*16030*/  MUFU.EX2 R22, R22 ;  /* 0x0000001600167308 */ /* 0x000f240000000800 */
.L_x_44592:
[----:B------:R-:W-:Y:S05]  /*16040*/  BSYNC B0 ;  /* 0x0000000000007941 */ /* 0x000fea0003800000 */
.L_x_44588:
        /* <DEDUP_REMOVED lines=10> */
.L_x_44096:
        /* <DEDUP_REMOVED lines=152> */
.L_x_44602:
[----:B------:R-:W-:Y:S05]  /*16a70*/  BSYNC B0 ;  /* 0x0000000000007941 */ /* 0x000fea0003800000 */
.L_x_44601:
[----:B------:R-:W-:Y:S01]  /*16a80*/  BSSY B4, `(.L_x_44603) ;  /* 0x0000007000047945 */ /* 0x000fe20003800000 */
[----:B------:R-:W-:-:S03]  /*16a90*/  FFMA R0, R4, R6, R5 ;  /* 0x0000000604007223 */ /* 0x000fc60000000005 */
[----:B------:R-:W-:Y:S05]  /*16aa0*/  @!P0 BRA `(.L_x_44604) ;  /* 0x0000000000108947 */ /* 0x000fea0003800000 */
[----:B------:R-:W-:Y:S02]  /*16ab0*/  MOV R41, R45 ;  /* 0x0000002d00297202 */ /* 0x000fe40000000f00 */
[----:B------:R-:W-:Y:S02]  /*16ac0*/  MOV R0, R46 ;  /* 0x0000002e00007202 */ /* 0x000fe40000000f00 */
[----:B------:R-:W-:-:S07]  /*16ad0*/  MOV R2, 0x16af0 ;  /* 0x00016af000027802 */ /* 0x000fce0000000f00 */
[----:B------:R-:W-:Y:S05]  /*16ae0*/  CALL.REL.NOINC `($__internal_83_$__cuda_sm3x_div_rn_ftz_f32_slowpath) ;  /* 0x0000016000387944 */ /* 0x000fea0003c00000 */
.L_x_44604:
[----:B------:R-:W-:Y:S05]  /*16af0*/  BSYNC B4 ;  /* 0x0000000000047941 */ /* 0x000fea0003800000 */
.L_x_44603:
        /* <DEDUP_REMOVED lines=18> */
.L_x_44606:
[----:B------:R-:W-:Y:S02]  /*16c20*/  ISETP.GE.AND P0, PT, R12, RZ, PT ;  /* 0x000000ff0c00720c */ /* 0x000fe40003f06270 */
[----:B------:R-:W-:-:S11]  /*16c30*/  MOV R3, 0x3fd774eb ;  /* 0x3fd774eb00037802 */ /* 0x000fd60000000f00 */
[----:B------:R-:W-:-:S04]  /*16c40*/  @P0 FFMA.FTZ R0, R3, 0.93318945169448852539, -R0 ;  /* 0x3f6ee58103000823 */ /* 0x000fc80000010800 */
[----:B------:R-:W-:-:S07]  /*16c50*/  @!P0 FFMA.FTZ R0, R3, 0.93318945169448852539, R0 ;  /* 0x3f6ee58103008823 */ /* 0x000fce0000010000 */
.L_x_44607:
[----:B------:R-:W-:Y:S05]  /*16c60*/  BSYNC B0 ;  /* 0x0000000000007941 */ /* 0x000fea0003800000 */
.L_x_44605:
        /* <DEDUP_REMOVED lines=12> */
.L_x_44600:
        /* <DEDUP_REMOVED lines=16> */
[----:B------:R-:W-:Y:S05]  /*16e30*/  CALL.REL.NOINC `($__internal_83_$__cuda_sm3x_div_rn_ftz_f32_slowpath) ;  /* 0x0000015c00647944 */ /* 0x000fea0003c00000 */
.L_x_44611:
[----:B------:R-:W-:Y:S05]  /*16e40*/  BSYNC B4 ;  /* 0x0000000000047941 */ /* 0x000fea0003800000 */
.L_x_44610:
        /* <DEDUP_REMOVED lines=18> */
.L_x_44613:
[----:B------:R-:W-:Y:S02]  /*16f70*/  ISETP.GE.AND P0, PT, R12, RZ, PT ;  /* 0x000000ff0c00720c */ /* 0x000fe40003f06270 */
[----:B------:R-:W-:-:S11]  /*16f80*/  MOV R3, 0x3fd774eb ;  /* 0x3fd774eb00037802 */ /* 0x000fd60000000f00 */
[----:B------:R-:W-:-:S04]  /*16f90*/  @P0 FFMA.FTZ R0, R3, 0.93318945169448852539, -R0 ;  /* 0x3f6ee58103000823 */ /* 0x000fc80000010800 */
[----:B------:R-:W-:-:S07]  /*16fa0*/  @!P0 FFMA.FTZ R0, R3, 0.93318945169448852539, R0 ;  /* 0x3f6ee58103008823 */ /* 0x000fce0000010000 */
.L_x_44614:
[----:B------:R-:W-:Y:S05]  /*16fb0*/  BSYNC B0 ;  /* 0x0000000000007941 */ /* 0x000fea0003800000 */
.L_x_44612:
        /* <DEDUP_REMOVED lines=13> */
.L_x_44609:
        /* <DEDUP_REMOVED lines=25> */
.L_x_44616:
        /* <DEDUP_REMOVED lines=40> */
.L_x_44615:
        /* <DEDUP_REMOVED lines=51> */
.L_x_44618:
[----:B------:R-:W-:Y:S05]  /*177d0*/  BSYNC B0 ;  /* 0x0000000000007941 */ /* 0x000fea0003800000 */
.L_x_44617:
[----:B------:R-:W-:Y:S01]  /*177e0*/  BSSY B4, `(.L_x_44619) ;  /* 0x0000006000047945 */ /* 0x000fe20003800000 */
[----:B------:R-:W-:-:S03]  /*177f0*/  FFMA R0, R5, R4, R2 ;  /* 0x0000000405007223 */ /* 0x000fc60000000002 */
[----:B------:R-:W-:Y:S05]  /*17800*/  @!P0 BRA `(.L_x_44620) ;  /* 0x00000000000c8947 */ /* 0x000fea0003800000 */
[----:B------:R-:W-:Y:S02]  /*17810*/  MOV R0, R46 ;  /* 0x0000002e00007202 */ /* 0x000fe40000000f00 */
[----:B------:R-:W-:-:S07]  /*17820*/  MOV R2, 0x17840 ;  /* 0x0001784000027802 */ /* 0x000fce0000000f00 */
[----:B------:R-:W-:Y:S05]  /*17830*/  CALL.REL.NOINC `($__internal_83_$__cuda_sm3x_div_rn_ftz_f32_slowpath) ;  /* 0x0000015000e47944 */ /* 0x000fea0003c00000 */
.L_x_44620:
[----:B------:R-:W-:Y:S05]  /*17840*/  BSYNC B4 ;  /* 0x0000000000047941 */ /* 0x000fea0003800000 */
.L_x_44619:
        /* <DEDUP_REMOVED lines=18> */
.L_x_44622:
[----:B------:R-:W-:Y:S02]  /*17970*/  ISETP.GE.AND P0, PT, R12, RZ, PT ;  /* 0x000000ff0c00720c */ /* 0x000fe40003f06270 */
[----:B------:R-:W-:-:S11]  /*17980*/  MOV R3, 0x3fd774eb ;  /* 0x3fd774eb00037802 */ /* 0x000fd60000000f00 */
[----:B------:R-:W-:-:S04]  /*17990*/  @P0 FFMA.FTZ R0, R3, 0.93318945169448852539, -R0 ;  /* 0x3f6ee58103000823 */ /* 0x000fc80000010800 */
[----:B------:R-:W-:-:S07]  /*179a0*/  @!P0 FFMA.FTZ R0, R3, 0.93318945169448852539, R0 ;  /* 0x3f6ee58103008823 */ /* 0x000fce0000010000 */
.L_x_44623:
[----:B------:R-:W-:Y:S05]  /*179b0*/  BSYNC B0 ;  /* 0x0000000000007941 */ /* 0x000fea0003800000 */
.L_x_44621:
        /* <DEDUP_REMOVED lines=12> */
.L_x_44599:
        /* <DEDUP_REMOVED lines=13> */
.L_x_44625:
[----:B------:R-:W-:Y:S05]  /*17b50*/  BSYNC B4 ;  /* 0x0000000000047941 */ /* 0x000fea0003800000 */
.L_x_44624:
        /* <DEDUP_REMOVED lines=18> */
.L_x_44627:
[----:B------:R-:W-:Y:S02]  /*17c80*/  ISETP.GE.AND P0, PT, R12, RZ, PT ;  /* 0x000000ff0c00720c */ /* 0x000fe40003f06270 */
[----:B------:R-:W-:-:S11]  /*17c90*/  MOV R3, 0x3fd774eb ;  /* 0x3fd774eb00037802 */ /* 0x000fd60000000f00 */
[----:B------:R-:W-:-:S04]  /*17ca0*/  @P0 FFMA.FTZ R0, R3, 0.93318945169448852539, -R0 ;  /* 0x3f6ee58103000823 */ /* 0x000fc80000010800 */
[----:B------:R-:W-:-:S07]  /*17cb0*/  @!P0 FFMA.FTZ R0, R3, 0.93318945169448852539, R0 ;  /* 0x3f6ee58103008823 */ /* 0x000fce0000010000 */
.L_x_44628:
[----:B------:R-:W-:Y:S05]  /*17cc0*/  BSYNC B0 ;  /* 0x0000000000007941 */ /* 0x000fea0003800000 */
.L_x_44626:
        /* <DEDUP_REMOVED lines=27> */
.L_x_44598:
        /* <DEDUP_REMOVED lines=39> */
.L_x_44631:
[----:B------:R-:W-:Y:S05]  /*180f0*/  BSYNC B0 ;  /* 0x0000000000007941 */ /* 0x000fea0003800000 */
.L_x_44630:
[----:B------:R-:W-:Y:S01]  /*18100*/  BSSY B4, `(.L_x_44632) ;  /* 0x0000007000047945 */ /* 0x000fe20003800000 */
[----:B------:R-:W-:-:S03]  /*18110*/  FFMA R0, R7, R5, R4 ;  /* 0x0000000507007223 */ /* 0x000fc60000000004 */
[----:B------:R-:W-:Y:S05]  /*18120*/  @!P0 BRA `(.L_x_44633) ;  /* 0x0000000000108947 */ /* 0x000fea0003800000 */
[----:B------:R-:W-:Y:S01]  /*18130*/  HFMA2.MMA R0, -RZ, RZ, 1.875, 0 ;  /* 0x3f800000ff007435 */ /* 0x000fe200000001ff */
[----:B------:R-:W-:Y:S02]  /*18140*/  MOV R41, R45 ;  /* 0x0000002d00297202 */ /* 0x000fe40000000f00 */
[----:B------:R-:W-:-:S08]  /*18150*/  MOV R2, 0x18170 ;  /* 0x0001817000027802 */ /* 0x000fd00000000f00 */
[----:B------:R-:W-:Y:S05]  /*18160*/  CALL.REL.NOINC `($__internal_83_$__cuda_sm3x_div_rn_ftz_f32_slowpath) ;  /* 0x0000014800987944 */ /* 0x000fea0003c00000 */
.L_x_44633:
[----:B------:R-:W-:Y:S05]  /*18170*/  BSYNC B4 ;  /* 0x0000000000047941 */ /* 0x000fea0003800000 */
.L_x_44632:
        /* <DEDUP_REMOVED lines=18> */
.L_x_44635:
[----:B------:R-:W-:Y:S02]  /*182a0*/  ISETP.GE.AND P0, PT, R12, RZ, PT ;  /* 0x000000ff0c00720c */ /* 0x000fe40003f06270 */
[----:B------:R-:W-:-:S11]  /*182b0*/  MOV R3, 0x3fd774eb ;  /* 0x3fd774eb00037802 */ /* 0x000fd60000000f00 */
[----:B------:R-:W-:-:S04]  /*182c0*/  @P0 FFMA.FTZ R0, R3, 0.93318945169448852539, -R0 ;  /* 0x3f6ee58103000823 */ /* 0x000fc80000010800 */
[----:B------:R-:W-:-:S07]  /*182d0*/  @!P0 FFMA.FTZ R0, R3, 0.93318945169448852539, R0 ;  /* 0x3f6ee58103008823 */ /* 0x000fce0000010000 */
.L_x_44636:
[----:B------:R-:W-:Y:S05]  /*182e0*/  BSYNC B0 ;  /* 0x0000000000007941 */ /* 0x000fea0003800000 */
.L_x_44634:
        /* <DEDUP_REMOVED lines=10> */
.L_x_44629:
        /* <DEDUP_REMOVED lines=12> */
[----:B------:R-:W-:Y:S05]  /*18450*/  CALL.REL.NOINC `($__internal_83_$__cuda_sm3x_div_rn_ftz_f32_slowpath) ;  /* 0x0000014400dc7944 */ /* 0x000fea0003c00000 */
.L_x_44638:
[----:B------:R-:W-:Y:S05]  /*18460*/  BSYNC B4 ;  /* 0x0000000000047941 */ /* 0x000fea0003800000 */
.L_x_44637:
        /* <DEDUP_REMOVED lines=18> */
.L_x_44640:
[----:B------:R-:W-:Y:S02]  /*18590*/  ISETP.GE.AND P0, PT, R12, RZ, PT ;  /* 0x000000ff0c00720c */ /* 0x000fe40003f06270 */
[----:B------:R-:W-:-:S11]  /*185a0*/  MOV R3, 0x3fd774eb ;  /* 0x3fd774eb00037802 */ /* 0x000fd60000000f00 */
[----:B------:R-:W-:-:S04]  /*185b0*/  @P0 FFMA.FTZ R0, R3, 0.93318945169448852539, -R0 ;  /* 0x3f6ee58103000823 */ /* 0x000fc80000010800 */
[----:B------:R-:W-:-:S07]  /*185c0*/  @!P0 FFMA.FTZ R0, R3, 0.93318945169448852539, R0 ;  /* 0x3f6ee58103008823 */ /* 0x000fce0000010000 */
.L_x_44641:
[----:B------:R-:W-:Y:S05]  /*185d0*/  BSYNC B0 ;  /* 0x0000000000007941 */ /* 0x000fea0003800000 */
.L_x_44639:
        /* <DEDUP_REMOVED lines=11> */
.L_x_44597:
        /* <DEDUP_REMOVED lines=33> */
[----:B------:R-:W-:Y:S05]  /*188a0*/  CALL.REL.NOINC `($__internal_83_$__cuda_sm3x_div_rn_ftz_f32_slowpath) ;  /* 0x0000014000c87944 */ /* 0x000fea0003c00000 */
.L_x_44643:
[----:B------:R-:W-:Y:S05]  /*188b0*/  BSYNC B4 ;  /* 0x0000000000047941 */ /* 0x000fea0003800000 */
.L_x_44642:
        /* <DEDUP_REMOVED lines=18> */
.L_x_44645:
[----:B------:R-:W-:Y:S02]  /*189e0*/  ISETP.GE.AND P0, PT, R12, RZ, PT ;  /* 0x000000ff0c00720c */ /* 0x000fe40003f06270 */
[----:B------:R-:W-:-:S11]  /*189f0*/  MOV R3, 0x3fd774eb ;  /* 0x3fd774eb00037802 */ /* 0x000fd60000000f00 */
[----:B------:R-:W-:-:S04]  /*18a00*/  @P0 FFMA.FTZ R0, R3, 0.93318945169448852539, -R0 ;  /* 0x3f6ee58103000823 */ /* 0x000fc80000010800 */
[----:B------:R-:W-:-:S07]  /*18a10*/  @!P0 FFMA.FTZ R0, R3, 0.93318945169448852539, R0 ;  /* 0x3f6ee58103008823 */ /* 0x000fce0000010000 */
.L_x_44646:
[----:B------:R-:W-:Y:S05]  /*18a20*/  BSYNC B0 ;  /* 0x0000000000007941 */ /* 0x000fea0003800000 */
.L_x_44644:
        /* <DEDUP_REMOVED lines=11> */
.L_x_44596:
        /* <DEDUP_REMOVED lines=25> */
[----:B------:R-:W-:Y:S05]  /*18c70*/  CALL.REL.NOINC `($__internal_83_$__cuda_sm3x_div_rn_ftz_f32_slowpath) ;  /* 0x0000013c00d47944 */ /* 0x000fea0003c00000 */
.L_x_44648:
[----:B------:R-:W-:Y:S05]  /*18c80*/  BSYNC B4 ;  /* 0x0000000000047941 */ /* 0x000fea0003800000 */
.L_x_44647:
        /* <DEDUP_REMOVED lines=18> */
.L_x_44650:
[----:B------:R-:W-:Y:S02]  /*18db0*/  ISETP.GE.AND P0, PT, R12, RZ, PT ;  /* 0x000000ff0c00720c */ /* 0x000fe40003f06270 */
[----:B------:R-:W-:-:S11]  /*18dc0*/  MOV R3, 0x3fd774eb ;  /* 0x3fd774eb00037802 */ /* 0x000fd60000000f00 */
[----:B------:R-:W-:-:S04]  /*18dd0*/  @P0 FFMA.FTZ R0, R3, 0.93318945169448852539, -R0 ;  /* 0x3f6ee58103000823 */ /* 0x000fc80000010800 */
[----:B------:R-:W-:-:S07]  /*18de0*/  @!P0 FFMA.FTZ R0, R3, 0.93318945169448852539, R0 ;  /* 0x3f6ee58103008823 */ /* 0x000fce0000010000 */
.L_x_44651:
[----:B------:R-:W-:Y:S05]  /*18df0*/  BSYNC B0 ;  /* 0x0000000000007941 */ /* 0x000fea0003800000 */
.L_x_44649:
        /* <DEDUP_REMOVED lines=12> */
.L_x_44608:
[----:B------:R-:W-:Y:S05]  /*18ec0*/  BSYNC B2 ;  /* 0x0000000000027941 */ /* 0x000fea0003800000 */
.L_x_44595:
        /* <DEDUP_REMOVED lines=41> */
.L_x_44654:
        /* <DEDUP_REMOVED lines=10> */
.L_x_44653:
[----:B------:R-:W-:-:S04]  /*19200*/  FMUL.RZ R4, R4, 0.15915493667125701904 ;  /* 0x3e22f98304047820 */ /* 0x000fc8000040c000 */
[----:B------:R2:W3:Y:S08]  /*19210*/  MUFU.SIN R43, R4 ;  /* 0x00000004002b7308 */ /* 0x0004f00000000400 */
[----:B------:R2:W4:Y:S01]  /*19220*/  MUFU.COS R42, R4 ;  /* 0x00000004002a7308 */ /* 0x0005220000000000 */
[----:B------:R-:W-:Y:S05]  /*19230*/  BRA `(.L_x_44594) ;  /* 0x00000000000c7947 */ /* 0x000fea0003800000 */
.L_x_44652:
[----:B------:R-:W-:Y:S01]  /*19240*/  FMUL.FTZ R15, R15, 1.4426950216293334961 ;  /* 0x3fb8aa3b0f0f7820 */ /* 0x000fe20000410000 */
[----:B------:R-:W-:-:S03]  /*19250*/  MOV R43, R4 ;  /* 0x00000004002b7202 */ /* 0x000fc60000000f00 */
[----:B------:R0:W1:Y:S04]  /*19260*/  MUFU.EX2 R42, R15 ;  /* 0x0000000f002a7308 */ /* 0x0000680000000800 */
.L_x_44594:
[----:B------:R-:W-:Y:S05]  /*19270*/  BSYNC B3 ;  /* 0x0000000000037941 */ /* 0x000fea0003800000 */
.L_x_44593:
        /* <DEDUP_REMOVED lines=67> */
.L_x_44664:
[----:B------:R-:W-:Y:S05]  /*196b0*/  BSYNC B0 ;  /* 0x0000000000007941 */ /* 0x000fea0003800000 */
.L_x_44663:
[----:B------:R-:W-:Y:S01]  /*196c0*/  BSSY B4, `(.L_x_44665) ;  /* 0x0000007000047945 */ /* 0x000fe20003800000 */
[----:B------:R-:W-:-:S03]  /*196d0*/  FFMA R0, R7, R5, R4 ;  /* 0x0000000507007223 */ /* 0x000fc60000000004 */
[----:B------:R-:W-:Y:S05]  /*196e0*/  @!P0 BRA `(.L_x_44666) ;  /* 0x0000000000108947 */ /* 0x000fea0003800000 */
[----:B------:R-:W-:Y:S02]  /*196f0*/  MOV R41, R14 ;  /* 0x0000000e00297202 */ /* 0x000fe40000000f00 */
[----:B------:R-:W-:Y:S02]  /*19700*/  MOV R0, R15 ;  /* 0x0000000f00007202 */ /* 0x000fe40000000f00 */
[----:B------:R-:W-:-:S07]  /*19710*/  MOV R2, 0x19730 ;  /* 0x0001973000027802 */ /* 0x000fce0000000f00 */
[----:B-1-34-:R-:W-:Y:S05]  /*19720*/  CALL.REL.NOINC `($__internal_83_$__cuda_sm3x_div_rn_ftz_f32_slowpath) ;  /* 0x0000013400287944 */ /* 0x01afea0003c00000 */
.L_x_44666:
[----:B------:R-:W-:Y:S05]  /*19730*/  BSYNC B4 ;  /* 0x0000000000047941 */ /* 0x000fea0003800000 */
.L_x_44665:
        /* <DEDUP_REMOVED lines=18> */
.L_x_44668:
[----:B------:R-:W-:Y:S02]  /*19860*/  ISETP.GE.AND P0, PT, R8, RZ, PT ;  /* 0x000000ff0800720c */ /* 0x000fe40003f06270 */
[----:B------:R-:W-:-:S11]  /*19870*/  MOV R3, 0x3fd774eb ;  /* 0x3fd774eb00037802 */ /* 0x000fd60000000f00 */
[----:B------:R-:W-:-:S04]  /*19880*/  @P0 FFMA.FTZ R0, R3, 0.93318945169448852539, -R0 ;  /* 0x3f6ee58103000823 */ /* 0x000fc80000010800 */
[----:B------:R-:W-:-:S07]  /*19890*/  @!P0 FFMA.FTZ R0, R3, 0.93318945169448852539, R0 ;  /* 0x3f6ee58103008823 */ /* 0x000fce0000010000 */
.L_x_44669:
[----:B------:R-:W-:Y:S05]  /*198a0*/  BSYNC B0 ;  /* 0x0000000000007941 */ /* 0x000fea0003800000 */
.L_x_44667:
        /* <DEDUP_REMOVED lines=12> */
.L_x_44662:
        /* <DEDUP_REMOVED lines=16> */
[----:B-1234-:R-:W-:Y:S05]  /*19a70*/  CALL.REL.NOINC `($__internal_83_$__cuda_sm3x_div_rn_ftz_f32_slowpath) ;  /* 0x0000013000547944 */ /* 0x01efea0003c00000 */
.L_x_44673:
[----:B------:R-:W-:Y:S05]  /*19a80*/  BSYNC B4 ;  /* 0x0000000000047941 */ /* 0x000fea0003800000 */
.L_x_44672:
        /* <DEDUP_REMOVED lines=18> */
.L_x_44675:
[----:B------:R-:W-:Y:S02]  /*19bb0*/  ISETP.GE.AND P0, PT, R8, RZ, PT ;  /* 0x000000ff0800720c */ /* 0x000fe40003f06270 */
[----:B------:R-:W-:-:S11]  /*19bc0*/  MOV R3, 0x3fd774eb ;  /* 0x3fd774eb00037802 */ /* 0x000fd60000000f00 */
[----:B------:R-:W-:-:S04]  /*19bd0*/  @P0 FFMA.FTZ R0, R3, 0.93318945169448852539, -R0 ;  /* 0x3f6ee58103000823 */ /* 0x000fc80000010800 */
[----:B------:R-:W-:-:S07]  /*19be0*/  @!P0 FFMA.FTZ R0, R3, 0.93318945169448852539, R0 ;  /* 0x3f6ee58103008823 */ /* 0x000fce0000010000 */
.L_x_44676:
[----:B------:R-:W-:Y:S05]  /*19bf0*/  BSYNC B0 ;  /* 0x0000000000007941 */ /* 0x000fea0003800000 */
.L_x_44674:
        /* <DEDUP_REMOVED lines=13> */
.L_x_44671:
        /* <DEDUP_REMOVED lines=25> */
.L_x_44678:
        /* <DEDUP_REMOVED lines=41> */
.L_x_44677:
        /* <DEDUP_REMOVED lines=51> */
.L_x_44680:
[----:B------:R-:W-:Y:S05]  /*1a420*/  BSYNC B0 ;  /* 0x0000000000007941 */ /* 0x000fea0003800000 */
.L_x_44679:
[----:B------:R-:W-:Y:S01]  /*1a430*/  BSSY B4, `(.L_x_44681) ;  /* 0x0000006000047945 */ /* 0x000fe20003800000 */
[----:B------:R-:W-:-:S03]  /*1a440*/  FFMA R0, R5, R6, R4 ;  /* 0x0000000605007223 */ /* 0x000fc60000000004 */
[----:B------:R-:W-:Y:S05]  /*1a450*/  @!P0 BRA `(.L_x_44682) ;  /* 0x00000000000c8947 */ /* 0x000fea0003800000 */
[----:B------:R-:W-:Y:S02]  /*1a460*/  MOV R0, R15 ;  /* 0x0000000f00007202 */ /* 0x000fe40000000f00 */
[----:B------:R-:W-:-:S07]  /*1a470*/  MOV R2, 0x1a490 ;  /* 0x0001a49000027802 */ /* 0x000fce0000000f00 */
[----:B-1-34-:R-:W-:Y:S05]  /*1a480*/  CALL.REL.NOINC `($__internal_83_$__cuda_sm3x_div_rn_ftz_f32_slowpath) ;  /* 0x0000012400d07944 */ /* 0x01afea0003c00000 */
.L_x_44682:
[----:B------:R-:W-:Y:S05]  /*1a490*/  BSYNC B4 ;  /* 0x0000000000047941 */ /* 0x000fea0003800000 */
.L_x_44681:
        /* <DEDUP_REMOVED lines=18> */
.L_x_44684:
[----:B------:R-:W-:Y:S02]  /*1a5c0*/  ISETP.GE.AND P0, PT, R8, RZ, PT ;  /* 0x000000ff0800720c */ /* 0x000fe40003f06270 */
[----:B------:R-:W-:-:S11]  /*1a5d0*/  MOV R3, 0x3fd774eb ;  /* 0x3fd774eb00037802 */ /* 0x000fd60000000f00 */
[----:B------:R-:W-:-:S04]  /*1a5e0*/  @P0 FFMA.FTZ R0, R3, 0.93318945169448852539, -R0 ;  /* 0x3f6ee58103000823 */ /* 0x000fc80000010800 */
[----:B------:R-:W-:-:S07]  /*1a5f0*/  @!P0 FFMA.FTZ R0, R3, 0.93318945169448852539, R0 ;  /* 0x3f6ee58103008823 */ /* 0x000fce0000010000 */
.L_x_44685:
[----:B------:R-:W-:Y:S05]  /*1a600*/  BSYNC B0 ;  /* 0x0000000000007941 */ /* 0x000fea0003800000 */
.L_x_44683:
        /* <DEDUP_REMOVED lines=12> */
.L_x_44661:
        /* <DEDUP_REMOVED lines=13> */
.L_x_44687:
[----:B------:R-:W-:Y:S05]  /*1a7a0*/  BSYNC B4 ;  /* 0x0000000000047941 */ /* 0x000fea0003800000 */
.L_x_44686:
        /* <DEDUP_REMOVED lines=18> */
.L_x_44689:
[----:B------:R-:W-:Y:S02]  /*1a8d0*/  ISETP.GE.AND P0, PT, R8, RZ, PT ;  /* 0x000000ff0800720c */ /* 0x000fe40003f06270 */
[----:B------:R-:W-:-:S11]  /*1a8e0*/  MOV R3, 0x3fd774eb ;  /* 0x3fd774eb00037802 */ /* 0x000fd60000000f00 */
[----:B------:R-:W-:-:S04]  /*1a8f0*/  @P0 FFMA.FTZ R0, R3, 0.93318945169448852539, -R0 ;  /* 0x3f6ee58103000823 */ /* 0x000fc80000010800 */
[----:B------:R-:W-:-:S07]  /*1a900*/  @!P0 FFMA.FTZ R0, R3, 0.93318945169448852539, R0 ;  /* 0x3f6ee58103008823 */ /* 0x000fce0000010000 */
.L_x_44690:
[----:B------:R-:W-:Y:S05]  /*1a910*/  BSYNC B0 ;  /* 0x0000000000007941 */ /* 0x000fea0003800000 */
.L_x_44688:
        /* <DEDUP_REMOVED lines=27> */
.L_x_44660:
        /* <DEDUP_REMOVED lines=39> */
.L_x_44693:
[----:B------:R-:W-:Y:S05]  /*1ad40*/  BSYNC B0 ;  /* 0x0000000000007941 */ /* 0x000fea0003800000 */
.L_x_44692:
[----:B------:R-:W-:Y:S01]  /*1ad50*/  BSSY B4, `(.L_x_44694) ;  /* 0x0000007000047945 */ /* 0x000fe20003800000 */
[----:B------:R-:W-:-:S03]  /*1ad60*/  FFMA R0, R3, R6, R4 ;  /* 0x0000000603007223 */ /* 0x000fc60000000004 */
[----:B------:R-:W-:Y:S05]  /*1ad70*/  @!P0 BRA `(.L_x_44695) ;  /* 0x0000000000108947 */ /* 0x000fea0003800000 */
[----:B------:R-:W-:Y:S01]  /*1ad80*/  HFMA2.MMA R0, -RZ, RZ, 1.875, 0 ;  /* 0x3f800000ff007435 */ /* 0x000fe200000001ff */
[----:B------:R-:W-:Y:S02]  /*1ad90*/  MOV R41, R14 ;  /* 0x0000000e00297202 */ /* 0x000fe40000000f00 */
[----:B------:R-:W-:-:S08]  /*1ada0*/  MOV R2, 0x1adc0 ;  /* 0x0001adc000027802 */ /* 0x000fd00000000f00 */
[----:B-1-34-:R-:W-:Y:S05]  /*1adb0*/  CALL.REL.NOINC `($__internal_83_$__cuda_sm3x_div_rn_ftz_f32_slowpath) ;  /* 0x0000011c00847944 */ /* 0x01afea0003c00000 */
.L_x_44695:
[----:B------:R-:W-:Y:S05]  /*1adc0*/  BSYNC B4 ;  /* 0x0000000000047941 */ /* 0x000fea0003800000 */
.L_x_44694:
        /* <DEDUP_REMOVED lines=18> */
.L_x_44697:
[----:B------:R-:W-:Y:S02]  /*1aef0*/  ISETP.GE.AND P0, PT, R8, RZ, PT ;  /* 0x000000ff0800720c */ /* 0x000fe40003f06270 */
[----:B------:R-:W-:-:S11]  /*1af00*/  MOV R3, 0x3fd774eb ;  /* 0x3fd774eb00037802 */ /* 0x000fd60000000f00 */
[----:B------:R-:W-:-:S04]  /*1af10*/  @P0 FFMA.FTZ R0, R3, 0.93318945169448852539, -R0 ;  /* 0x3f6ee58103000823 */ /* 0x000fc80000010800 */
[----:B------:R-:W-:-:S07]  /*1af20*/  @!P0 FFMA.FTZ R0, R3, 0.93318945169448852539, R0 ;  /* 0x3f6ee58103008823 */ /* 0x000fce0000010000 */
.L_x_44698:
[----:B------:R-:W-:Y:S05]  /*1af30*/  BSYNC B0 ;  /* 0x0000000000007941 */ /* 0x000fea0003800000 */
.L_x_44696:
        /* <DEDUP_REMOVED lines=10> */
.L_x_44691:
        /* <DEDUP_REMOVED lines=12> */
[----:B-1234-:R-:W-:Y:S05]  /*1b0a0*/  CALL.REL.NOINC `($__internal_83_$__cuda_sm3x_div_rn_ftz_f32_slowpath) ;  /* 0x0000011800c87944 */ /* 0x01efea0003c00000 */
.L_x_44700:
[----:B------:R-:W-:Y:S05]  /*1b0b0*/  BSYNC B4 ;  /* 0x0000000000047941 */ /* 0x000fea0003800000 */
.L_x_44699:
        /* <DEDUP_REMOVED lines=18> */
.L_x_44702:
[----:B------:R-:W-:Y:S02]  /*1b1e0*/  ISETP.GE.AND P0, PT, R8, RZ, PT ;  /* 0x000000ff0800720c */ /* 0x000fe40003f06270 */
[----:B------:R-:W-:-:S11]  /*1b1f0*/  MOV R3, 0x3fd774eb ;  /* 0x3fd774eb00037802 */ /* 0x000fd60000000f00 */
[----:B------:R-:W-:-:S04]  /*1b200*/  @P0 FFMA.FTZ R0, R3, 0.93318945169448852539, -R0 ;  /* 0x3f6ee58103000823 */ /* 0x000fc80000010800 */
[----:B------:R-:W-:-:S07]  /*1b210*/  @!P0 FFMA.FTZ R0, R3, 0.93318945169448852539, R0 ;  /* 0x3f6ee58103008823 */ /* 0x000fce0000010000 */
.L_x_44703:
[----:B------:R-:W-:Y:S05]  /*1b220*/  BSYNC B0 ;  /* 0x0000000000007941 */ /* 0x000fea0003800000 */
.L_x_44701:
        /* <DEDUP_REMOVED lines=11> */
.L_x_44659:
        /* <DEDUP_REMOVED lines=33> */
[----:B-1-34-:R-:W-:Y:S05]  /*1b4f0*/  CALL.REL.NOINC `($__internal_83_$__cuda_sm3x_div_rn_ftz_f32_slowpath) ;  /* 0x0000011400b47944 */ /* 0x01afea0003c00000 */
.L_x_44705:
[----:B------:R-:W-:Y:S05]  /*1b500*/  BSYNC B4 ;  /* 0x0000000000047941 */ /* 0x000fea0003800000 */
.L_x_44704:
        /* <DEDUP_REMOVED lines=18> */
.L_x_44707:
[----:B------:R-:W-:Y:S02]  /*1b630*/  ISETP.GE.AND P0, PT, R8, RZ, PT ;  /* 0x000000ff0800720c */ /* 0x000fe40003f06270 */
[----:B------:R-:W-:-:S11]  /*1b640*/  MOV R3, 0x3fd774eb ;  /* 0x3fd774eb00037802 */ /* 0x000fd60000000f00 */
[----:B------:R-:W-:-:S04]  /*1b650*/  @P0 FFMA.FTZ R0, R3, 0.93318945169448852539, -R0 ;  /* 0x3f6ee58103000823 */ /* 0x000fc80000010800 */
[----:B------:R-:W-:-:S07]  /*1b660*/  @!P0 FFMA.FTZ R0, R3, 0.93318945169448852539, R0 ;  /* 0x3f6ee58103008823 */ /* 0x000fce0000010000 */
.L_x_44708:
[----:B------:R-:W-:Y:S05]  /*1b670*/  BSYNC B0 ;  /* 0x0000000000007941 */ /* 0x000fea0003800000 */
.L_x_44706:
        /* <DEDUP_REMOVED lines=11> */
.L_x_44658:
        /* <DEDUP_REMOVED lines=25> */
[----:B-1-34-:R-:W-:Y:S05]  /*1b8c0*/  CALL.REL.NOINC `($__internal_83_$__cuda_sm3x_div_rn_ftz_f32_slowpath) ;  /* 0x0000011000c07944 */ /* 0x01afea0003c00000 */
.L_x_44710:
[----:B------:R-:W-:Y:S05]  /*1b8d0*/  BSYNC B4 ;  /* 0x0000000000047941 */ /* 0x000fea0003800000 */
.L_x_44709:
        /* <DEDUP_REMOVED lines=18> */
.L_x_44712:
[----:B------:R-:W-:Y:S02]  /*1ba00*/  ISETP.GE.AND P0, PT, R8, RZ, PT ;  /* 0x000000ff0800720c */ /* 0x000fe40003f06270 */
[----:B------:R-:W-:-:S11]  /*1ba10*/  MOV R3, 0x3fd774eb ;  /* 0x3fd774eb00037802 */ /* 0x000fd60000000f00 */
[----:B------:R-:W-:-:S04]  /*1ba20*/  @P0 FFMA.FTZ R0, R3, 0.93318945169448852539, -R0 ;  /* 0x3f6ee58103000823 */ /* 0x000fc80000010800 */
[----:B------:R-:W-:-:S07]  /*1ba30*/  @!P0 FFMA.FTZ R0, R3, 0.93318945169448852539, R0 ;  /* 0x3f6ee58103008823 */ /* 0x000fce0000010000 */
.L_x_44713:
[----:B------:R-:W-:Y:S05]  /*1ba40*/  BSYNC B0 ;  /* 0x0000000000007941 */ /* 0x000fea0003800000 */
.L_x_44711:
        /* <DEDUP_REMOVED lines=12> */
.L_x_44670:
[----:B------:R-:W-:Y:S05]  /*1bb10*/  BSYNC B2 ;  /* 0x0000000000027941 */ /* 0x000fea0003800000 */
.L_x_44657:
        /* <DEDUP_REMOVED lines=41> */
.L_x_44716:
        /* <DEDUP_REMOVED lines=10> */
.L_x_44715:
[----:B------:R-:W-:-:S04]  /*1be50*/  FMUL.RZ R4, R4, 0.15915493667125701904 ;  /* 0x3e22f98304047820 */ /* 0x000fc8000040c000 */
[----:B------:R0:W2:Y:S08]  /*1be60*/  MUFU.SIN R13, R4 ;  /* 0x00000004000d7308 */ /* 0x0000b00000000400 */
[----:B------:R0:W0:Y:S01]  /*1be70*/  MUFU.COS R12, R4 ;  /* 0x00000004000c7308 */ /* 0x0000220000000000 */
[----:B------:R-:W-:Y:S05]  /*1be80*/  BRA `(.L_x_44656) ;  /* 0x00000000000c7947 */ /* 0x000fea0003800000 */
.L_x_44714:
[----:B------:R-:W-:Y:S01]  /*1be90*/  FMUL.FTZ R11, R11, 1.4426950216293334961 ;  /* 0x3fb8aa3b0b0b7820 */ /* 0x000fe20000410000 */
[----:B------:R-:W-:-:S03]  /*1bea0*/  MOV R13, R4 ;  /* 0x00000004000d7202 */ /* 0x000fc60000000f00 */
[----:B------:R0:W2:Y:S04]  /*1beb0*/  MUFU.EX2 R12, R11 ;  /* 0x0000000b000c7308 */ /* 0x0000a80000000800 */
.L_x_44656:
[----:B------:R-:W-:Y:S05]  /*1bec0*/  BSYNC B3 ;  /* 0x0000000000037941 */ /* 0x000fea0003800000 */
.L_x_44655:
        /* <DEDUP_REMOVED lines=67> */
.L_x_44726:
[----:B------:R-:W-:Y:S05]  /*1c300*/  BSYNC B0 ;  /* 0x0000000000007941 */ /* 0x000fea0003800000 */
.L_x_44725:
[----:B------:R-:W-:Y:S01]  /*1c310*/  BSSY B4, `(.L_x_44727) ;  /* 0x0000007000047945 */ /* 0x000fe20003800000 */
[----:B------:R-:W-:-:S03]  /*1c320*/  FFMA R0, R7, R5, R4 ;  /* 0x0000000507007223 */ /* 0x000fc60000000004 */
[----:B------:R-:W-:Y:S05]  /*1c330*/  @!P0 BRA `(.L_x_44728) ;  /* 0x0000000000108947 */ /* 0x000fea0003800000 */
[----:B------:R-:W-:Y:S02]  /*1c340*/  MOV R41, R10 ;  /* 0x0000000a00297202 */ /* 0x000fe40000000f00 */
[----:B------:R-:W-:Y:S02]  /*1c350*/  MOV R0, R11 ;  /* 0x0000000b00007202 */ /* 0x000fe40000000f00 */
[----:B------:R-:W-:-:S07]  /*1c360*/  MOV R2, 0x1c380 ;  /* 0x0001c38000027802 */ /* 0x000fce0000000f00 */
[----:B-1-34-:R-:W-:Y:S05]  /*1c370*/  CALL.REL.NOINC `($__internal_83_$__cuda_sm3x_div_rn_ftz_f32_slowpath) ;  /* 0x0000010800147944 */ /* 0x01afea0003c00000 */
.L_x_44728:
[----:B------:R-:W-:Y:S05]  /*1c380*/  BSYNC B4 ;  /* 0x0000000000047941 */ /* 0x000fea0003800000 */
.L_x_44727:
        /* <DEDUP_REMOVED lines=18> */
.L_x_44730:
[----:B------:R-:W-:Y:S02]  /*1c4b0*/  ISETP.GE.AND P0, PT, R16, RZ, PT ;  /* 0x000000ff1000720c */ /* 0x000fe40003f06270 */
[----:B------:R-:W-:-:S11]  /*1c4c0*/  MOV R3, 0x3fd774eb ;  /* 0x3fd774eb00037802 */ /* 0x000fd60000000f00 */
[----:B------:R-:W-:-:S04]  /*1c4d0*/  @P0 FFMA.FTZ R0, R3, 0.93318945169448852539, -R0 ;  /* 0x3f6ee58103000823 */ /* 0x000fc80000010800 */
[----:B------:R-:W-:-:S07]  /*1c4e0*/  @!P0 FFMA.FTZ R0, R3, 0.93318945169448852539, R0 ;  /* 0x3f6ee58103008823 */ /* 0x000fce0000010000 */
.L_x_44731:
[----:B------:R-:W-:Y:S05]  /*1c4f0*/  BSYNC B0 ;  /* 0x0000000000007941 */ /* 0x000fea0003800000 */
.L_x_44729:
        /* <DEDUP_REMOVED lines=12> */
.L_x_44724:
        /* <DEDUP_REMOVED lines=17> */
.L_x_44735:
[----:B------:R-:W-:Y:S05]  /*1c6d0*/  BSYNC B4 ;  /* 0x0000000000047941 */ /* 0x000fea0003800000 */
.L_x_44734:
        /* <DEDUP_REMOVED lines=18> */
.L_x_44737:
[----:B------:R-:W-:Y:S02]  /*1c800*/  ISETP.GE.AND P0, PT, R16, RZ, PT ;  /* 0x000000ff1000720c */ /* 0x000fe40003f06270 */
[----:B------:R-:W-:-:S11]  /*1c810*/  MOV R3, 0x3fd774eb ;  /* 0x3fd774eb00037802 */ /* 0x000fd60000000f00 */
[----:B------:R-:W-:-:S04]  /*1c820*/  @P0 FFMA.FTZ R0, R3, 0.93318945169448852539, -R0 ;  /* 0x3f6ee58103000823 */ /* 0x000fc80000010800 */
[----:B------:R-:W-:-:S07]  /*1c830*/  @!P0 FFMA.FTZ R0, R3, 0.93318945169448852539, R0 ;  /* 0x3f6ee58103008823 */ /* 0x000fce0000010000 */
.L_x_44738:
[----:B------:R-:W-:Y:S05]  /*1c840*/  BSYNC B0 ;  /* 0x0000000000007941 */ /* 0x000fea0003800000 */
.L_x_44736:
        /* <DEDUP_REMOVED lines=13> */
.L_x_44733:
        /* <DEDUP_REMOVED lines=25> */
.L_x_44740:
        /* <DEDUP_REMOVED lines=40> */
.L_x_44739:
        /* <DEDUP_REMOVED lines=51> */
.L_x_44742:
[----:B------:R-:W-:Y:S05]  /*1d060*/  BSYNC B0 ;  /* 0x0000000000007941 */ /* 0x000fea0003800000 */
.L_x_44741:
[----:B------:R-:W-:Y:S01]  /*1d070*/  BSSY B4, `(.L_x_44743) ;  /* 0x0000006000047945 */ /* 0x000fe20003800000 */
[----:B------:R-:W-:-:S03]  /*1d080*/  FFMA R0, R5, R4, R2 ;  /* 0x0000000405007223 */ /* 0x000fc60000000002 */
[----:B------:R-:W-:Y:S05]  /*1d090*/  @!P0 BRA `(.L_x_44744) ;  /* 0x00000000000c8947 */ /* 0x000fea0003800000 */
[----:B------:R-:W-:Y:S02]  /*1d0a0*/  MOV R0, R11 ;  /* 0x0000000b00007202 */ /* 0x000fe40000000f00 */
[----:B------:R-:W-:-:S07]  /*1d0b0*/  MOV R2, 0x1d0d0 ;  /* 0x0001d0d000027802 */ /* 0x000fce0000000f00 */
[----:B-1-34-:R-:W-:Y:S05]  /*1d0c0*/  CALL.REL.NOINC `($__internal_83_$__cuda_sm3x_div_rn_ftz_f32_slowpath) ;  /* 0x000000f800c07944 */ /* 0x01afea0003c00000 */
.L_x_44744:
[----:B------:R-:W-:Y:S05]  /*1d0d0*/  BSYNC B4 ;  /* 0x0000000000047941 */ /* 0x000fea0003800000 */
.L_x_44743:
        /* <DEDUP_REMOVED lines=18> */
.L_x_44746:
[----:B------:R-:W-:Y:S02]  /*1d200*/  ISETP.GE.AND P0, PT, R16, RZ, PT ;  /* 0x000000ff1000720c */ /* 0x000fe40003f06270 */
[----:B------:R-:W-:-:S11]  /*1d210*/  MOV R3, 0x3fd774eb ;  /* 0x3fd774eb00037802 */ /* 0x000fd60000000f00 */
[----:B------:R-:W-:-:S04]  /*1d220*/  @P0 FFMA.FTZ R0, R3, 0.93318945169448852539, -R0 ;  /* 0x3f6ee58103000823 */ /* 0x000fc80000010800 */
[----:B------:R-:W-:-:S07]  /*1d230*/  @!P0 FFMA.FTZ R0, R3, 0.93318945169448852539, R0 ;  /* 0x3f6ee58103008823 */ /* 0x000fce0000010000 */
.L_x_44747:
[----:B------:R-:W-:Y:S05]  /*1d240*/  BSYNC B0 ;  /* 0x0000000000007941 */ /* 0x000fea0003800000 */
.L_x_44745:
        /* <DEDUP_REMOVED lines=12> */
.L_x_44723:
        /* <DEDUP_REMOVED lines=13> */
.L_x_44749:
[----:B------:R-:W-:Y:S05]  /*1d3e0*/  BSYNC B4 ;  /* 0x0000000000047941 */ /* 0x000fea0003800000 */
.L_x_44748:
        /* <DEDUP_REMOVED lines=18> */
.L_x_44751:
[----:B------:R-:W-:Y:S02]  /*1d510*/  ISETP.GE.AND P0, PT, R16, RZ, PT ;  /* 0x000000ff1000720c */ /* 0x000fe40003f06270 */
[----:B------:R-:W-:-:S11]  /*1d520*/  MOV R3, 0x3fd774eb ;  /* 0x3fd774eb00037802 */ /* 0x000fd60000000f00 */
[----:B------:R-:W-:-:S04]  /*1d530*/  @P0 FFMA.FTZ R0, R3, 0.93318945169448852539, -R0 ;  /* 0x3f6ee58103000823 */ /* 0x000fc80000010800 */
[----:B------:R-:W-:-:S07]  /*1d540*/  @!P0 FFMA.FTZ R0, R3, 0.93318945169448852539, R0 ;  /* 0x3f6ee58103008823 */ /* 0x000fce0000010000 */
.L_x_44752:
[----:B------:R-:W-:Y:S05]  /*1d550*/  BSYNC B0 ;  /* 0x0000000000007941 */ /* 0x000fea0003800000 */
.L_x_44750:
        /* <DEDUP_REMOVED lines=27> */
.L_x_44722:
        /* <DEDUP_REMOVED lines=39> */
.L_x_44755:
[----:B------:R-:W-:Y:S05]  /*1d980*/  BSYNC B0 ;  /* 0x0000000000007941 */ /* 0x000fea0003800000 */
.L_x_44754:
[----:B------:R-:W-:Y:S01]  /*1d990*/  BSSY B4, `(.L_x_44756) ;  /* 0x0000007000047945 */ /* 0x000fe20003800000 */
[----:B------:R-:W-:-:S03]  /*1d9a0*/  FFMA R0, R3, R6, R4 ;  /* 0x0000000603007223 */ /* 0x000fc60000000004 */
[----:B------:R-:W-:Y:S05]  /*1d9b0*/  @!P0 BRA `(.L_x_44757) ;  /* 0x0000000000108947 */ /* 0x000fea0003800000 */
[----:B------:R-:W-:Y:S01]  /*1d9c0*/  HFMA2.MMA R0, -RZ, RZ, 1.875, 0 ;  /* 0x3f800000ff007435 */ /* 0x000fe200000001ff */
[----:B------:R-:W-:Y:S02]  /*1d9d0*/  MOV R41, R10 ;  /* 0x0000000a00297202 */ /* 0x000fe40000000f00 */
[----:B------:R-:W-:-:S08]  /*1d9e0*/  MOV R2, 0x1da00 ;  /* 0x0001da0000027802 */ /* 0x000fd00000000f00 */
[----:B-1-34-:R-:W-:Y:S05]  /*1d9f0*/  CALL.REL.NOINC `($__internal_83_$__cuda_sm3x_div_rn_ftz_f32_slowpath) ;  /* 0x000000f000747944 */ /* 0x01afea0003c00000 */
.L_x_44757:
[----:B------:R-:W-:Y:S05]  /*1da00*/  BSYNC B4 ;  /* 0x0000000000047941 */ /* 0x000fea0003800000 */
.L_x_44756:
        /* <DEDUP_REMOVED lines=18> */
.L_x_44759:
[----:B------:R-:W-:Y:S02]  /*1db30*/  ISETP.GE.AND P0, PT, R16, RZ, PT ;  /* 0x000000ff1000720c */ /* 0x000fe40003f06270 */
[----:B------:R-:W-:-:S11]  /*1db40*/  MOV R3, 0x3fd774eb ;  /* 0x3fd774eb00037802 */ /* 0x000fd60000000f00 */
[----:B------:R-:W-:-:S04]  /*1db50*/  @P0 FFMA.FTZ R0, R3, 0.93318945169448852539, -R0 ;  /* 0x3f6ee58103000823 */ /* 0x000fc80000010800 */
[----:B------:R-:W-:-:S07]  /*1db60*/  @!P0 FFMA.FTZ R0, R3, 0.93318945169448852539, R0 ;  /* 0x3f6ee58103008823 */ /* 0x000fce0000010000 */
.L_x_44760:
[----:B------:R-:W-:Y:S05]  /*1db70*/  BSYNC B0 ;  /* 0x0000000000007941 */ /* 0x000fea0003800000 */
.L_x_44758:
        /* <DEDUP_REMOVED lines=10> */
.L_x_44753:
        /* <DEDUP_REMOVED lines=13> */
.L_x_44762:
[----:B------:R-:W-:Y:S05]  /*1dcf0*/  BSYNC B4 ;  /* 0x0000000000047941 */ /* 0x000fea0003800000 */
.L_x_44761:
        /* <DEDUP_REMOVED lines=18> */
.L_x_44764:
[----:B------:R-:W-:Y:S02]  /*1de20*/  ISETP.GE.AND P0, PT, R16, RZ, PT ;  /* 0x000000ff1000720c */ /* 0x000fe40003f06270 */
[----:B------:R-:W-:-:S11]  /*1de30*/  MOV R3, 0x3fd774eb ;  /* 0x3fd774eb00037802 */ /* 0x000fd60000000f00 */
[----:B------:R-:W-:-:S04]  /*1de40*/  @P0 FFMA.FTZ R0, R3, 0.93318945169448852539, -R0 ;  /* 0x3f6ee58103000823 */ /* 0x000fc80000010800 */
[----:B------:R-:W-:-:S07]  /*1de50*/  @!P0 FFMA.FTZ R0, R3, 0.93318945169448852539, R0 ;  /* 0x3f6ee58103008823 */ /* 0x000fce0000010000 */
.L_x_44765:
[----:B------:R-:W-:Y:S05]  /*1de60*/  BSYNC B0 ;  /* 0x0000000000007941 */ /* 0x000fea0003800000 */
.L_x_44763:
        /* <DEDUP_REMOVED lines=11> */
.L_x_44721:
        /* <DEDUP_REMOVED lines=34> */
.L_x_44767:
[----:B------:R-:W-:Y:S05]  /*1e140*/  BSYNC B4 ;  /* 0x0000000000047941 */ /* 0x000fea0003800000 */
.L_x_44766:
        /* <DEDUP_REMOVED lines=18> */
.L_x_44769:
[----:B------:R-:W-:Y:S02]  /*1e270*/  ISETP.GE.AND P0, PT, R16, RZ, PT ;  /* 0x000000ff1000720c */ /* 0x000fe40003f06270 */
[----:B------:R-:W-:-:S11]  /*1e280*/  MOV R3, 0x3fd774eb ;  /* 0x3fd774eb00037802 */ /* 0x000fd60000000f00 */
[----:B------:R-:W-:-:S04]  /*1e290*/  @P0 FFMA.FTZ R0, R3, 0.93318945169448852539, -R0 ;  /* 0x3f6ee58103000823 */ /* 0x000fc80000010800 */
[----:B------:R-:W-:-:S07]  /*1e2a0*/  @!P0 FFMA.FTZ R0, R3, 0.93318945169448852539, R0 ;  /* 0x3f6ee58103008823 */ /* 0x000fce0000010000 */
.L_x_44770:
[----:B------:R-:W-:Y:S05]  /*1e2b0*/  BSYNC B0 ;  /* 0x0000000000007941 */ /* 0x000fea0003800000 */
.L_x_44768:
        /* <DEDUP_REMOVED lines=11> */
.L_x_44720:
        /* <DEDUP_REMOVED lines=25> */
[----:B---34-:R-:W-:Y:S05]  /*1e500*/  CALL.REL.NOINC `($__internal_83_$__cuda_sm3x_div_rn_ftz_f32_slowpath) ;  /* 0x000000e400b07944 */ /* 0x018fea0003c00000 */
.L_x_44772:
[----:B------:R-:W-:Y:S05]  /*1e510*/  BSYNC B4 ;  /* 0x0000000000047941 */ /* 0x000fea0003800000 */
.L_x_44771:
        /* <DEDUP_REMOVED lines=18> */
.L_x_44774:
[----:B------:R-:W-:Y:S02]  /*1e640*/  ISETP.GE.AND P0, PT, R16, RZ, PT ;  /* 0x000000ff1000720c */ /* 0x000fe40003f06270 */
[----:B------:R-:W-:-:S11]  /*1e650*/  MOV R3, 0x3fd774eb ;  /* 0x3fd774eb00037802 */ /* 0x000fd60000000f00 */
[----:B------:R-:W-:-:S04]  /*1e660*/  @P0 FFMA.FTZ R0, R3, 0.93318945169448852539, -R0 ;  /* 0x3f6ee58103000823 */ /* 0x000fc80000010800 */
[----:B------:R-:W-:-:S07]  /*1e670*/  @!P0 FFMA.FTZ R0, R3, 0.93318945169448852539, R0 ;  /* 0x3f6ee58103008823 */ /* 0x000fce0000010000 */
.L_x_44775:
[----:B------:R-:W-:Y:S05]  /*1e680*/  BSYNC B0 ;  /* 0x0000000000007941 */ /* 0x000fea0003800000 */
.L_x_44773:
        /* <DEDUP_REMOVED lines=12> */
.L_x_44732:
[----:B------:R-:W-:Y:S05]  /*1e750*/  BSYNC B2 ;  /* 0x0000000000027941 */ /* 0x000fea0003800000 */
.L_x_44719:
        /* <DEDUP_REMOVED lines=41> */
.L_x_44778:
        /* <DEDUP_REMOVED lines=10> */
.L_x_44777:
[----:B------:R-:W-:-:S04]  /*1ea90*/  FMUL.RZ R4, R4, 0.15915493667125701904 ;  /* 0x3e22f98304047820 */ /* 0x000fc8000040c000 */
[----:B------:R0:W2:Y:S08]  /*1eaa0*/  MUFU.SIN R9, R4 ;  /* 0x0000000400097308 */ /* 0x0000b00000000400 */
[----:B------:R0:W0:Y:S01]  /*1eab0*/  MUFU.COS R8, R4 ;  /* 0x0000000400087308 */ /* 0x0000220000000000 */
[----:B------:R-:W-:Y:S05]  /*1eac0*/  BRA `(.L_x_44718) ;  /* 0x00000000000c7947 */ /* 0x000fea0003800000 */
.L_x_44776:
[----:B------:R-:W-:Y:S01]  /*1ead0*/  FMUL.FTZ R8, R19, 1.4426950216293334961 ;  /* 0x3fb8aa3b13087820 */ /* 0x000fe20000410000 */
[----:B------:R-:W-:-:S05]  /*1eae0*/  MOV R9, R4 ;  /* 0x0000000400097202 */ /* 0x000fca0000000f00 */
[----:B------:R-:W0:Y:S02]  /*1eaf0*/  MUFU.EX2 R8, R8 ;  /* 0x0000000800087308 */ /* 0x000e240000000800 */
.L_x_44718:
[----:B------:R-:W-:Y:S05]  /*1eb00*/  BSYNC B3 ;  /* 0x0000000000037941 */ /* 0x000fea0003800000 */
.L_x_44717:
        /* <DEDUP_REMOVED lines=67> */
.L_x_44788:
[----:B------:R-:W-:Y:S05]  /*1ef40*/  BSYNC B0 ;  /* 0x0000000000007941 */ /* 0x000fea0003800000 */
.L_x_44787:
[----:B------:R-:W-:Y:S01]  /*1ef50*/  BSSY B4, `(.L_x_44789) ;  /* 0x0000007000047945 */ /* 0x000fe20003800000 */
[----:B------:R-:W-:-:S03]  /*1ef60*/  FFMA R0, R7, R5, R4 ;  /* 0x0000000507007223 */ /* 0x000fc60000000004 */
[----:B------:R-:W-:Y:S05]  /*1ef70*/  @!P0 BRA `(.L_x_44790) ;  /* 0x0000000000108947 */ /* 0x000fea0003800000 */
[----:B------:R-:W-:Y:S02]  /*1ef80*/  MOV R41, R14 ;  /* 0x0000000e00297202 */ /* 0x000fe40000000f00 */
[----:B------:R-:W-:Y:S02]  /*1ef90*/  MOV R0, R15 ;  /* 0x0000000f00007202 */ /* 0x000fe40000000f00 */
[----:B------:R-:W-:-:S07]  /*1efa0*/  MOV R2, 0x1efc0 ;  /* 0x0001efc000027802 */ /* 0x000fce0000000f00 */
[----:B-1-34-:R-:W-:Y:S05]  /*1efb0*/  CALL.REL.NOINC `($__internal_83_$__cuda_sm3x_div_rn_ftz_f32_slowpath) ;  /* 0x000000dc00047944 */ /* 0x01afea0003c00000 */
.L_x_44790:
[----:B------:R-:W-:Y:S05]  /*1efc0*/  BSYNC B4 ;  /* 0x0000000000047941 */ /* 0x000fea0003800000 */
.L_x_44789:
        /* <DEDUP_REMOVED lines=18> */
.L_x_44792:
[----:B------:R-:W-:Y:S02]  /*1f0f0*/  ISETP.GE.AND P0, PT, R20, RZ, PT ;  /* 0x000000ff1400720c */ /* 0x000fe40003f06270 */
[----:B------:R-:W-:-:S11]  /*1f100*/  MOV R3, 0x3fd774eb ;  /* 0x3fd774eb00037802 */ /* 0x000fd60000000f00 */
[----:B------:R-:W-:-:S04]  /*1f110*/  @P0 FFMA.FTZ R0, R3, 0.93318945169448852539, -R0 ;  /* 0x3f6ee58103000823 */ /* 0x000fc80000010800 */
[----:B------:R-:W-:-:S07]  /*1f120*/  @!P0 FFMA.FTZ R0, R3, 0.93318945169448852539, R0 ;  /* 0x3f6ee58103008823 */ /* 0x000fce0000010000 */
.L_x_44793:
[----:B------:R-:W-:Y:S05]  /*1f130*/  BSYNC B0 ;  /* 0x0000000000007941 */ /* 0x000fea0003800000 */
.L_x_44791:
        /* <DEDUP_REMOVED lines=12> */
.L_x_44786:
        /* <DEDUP_REMOVED lines=17> */
.L_x_44797:
[----:B------:R-:W-:Y:S05]  /*1f310*/  BSYNC B4 ;  /* 0x0000000000047941 */ /* 0x000fea0003800000 */
.L_x_44796:
        /* <DEDUP_REMOVED lines=18> */
.L_x_44799:
[----:B------:R-:W-:Y:S02]  /*1f440*/  ISETP.GE.AND P0, PT, R20, RZ, PT ;  /* 0x000000ff1400720c */ /* 0x000fe40003f06270 */
[----:B------:R-:W-:-:S11]  /*1f450*/  MOV R3, 0x3fd774eb ;  /* 0x3fd774eb00037802 */ /* 0x000fd60000000f00 */
[----:B------:R-:W-:-:S04]  /*1f460*/  @P0 FFMA.FTZ R0, R3, 0.93318945169448852539, -R0 ;  /* 0x3f6ee58103000823 */ /* 0x000fc80000010800 */
[----:B------:R-:W-:-:S07]  /*1f470*/  @!P0 FFMA.FTZ R0, R3, 0.93318945169448852539, R0 ;  /* 0x3f6ee58103008823 */ /* 0x000fce0000010000 */
.L_x_44800:
[----:B------:R-:W-:Y:S05]  /*1f480*/  BSYNC B0 ;  /* 0x0000000000007941 */ /* 0x000fea0003800000 */
.L_x_44798:
        /* <DEDUP_REMOVED lines=13> */
.L_x_44795:
        /* <DEDUP_REMOVED lines=25> */
.L_x_44802:
        /* <DEDUP_REMOVED lines=40> */
.L_x_44801:
        /* <DEDUP_REMOVED lines=51> */
.L_x_44804:
[----:B------:R-:W-:Y:S05]  /*1fca0*/  BSYNC B0 ;  /* 0x0000000000007941 */ /* 0x000fea0003800000 */
.L_x_44803:
[----:B------:R-:W-:Y:S01]  /*1fcb0*/  BSSY B4, `(.L_x_44805) ;  /* 0x0000006000047945 */ /* 0x000fe20003800000 */
[----:B------:R-:W-:-:S03]  /*1fcc0*/  FFMA R0, R5, R4, R2 ;  /* 0x0000000405007223 */ /* 0x000fc60000000002 */
[----:B------:R-:W-:Y:S05]  /*1fcd0*/  @!P0 BRA `(.L_x_44806) ;  /* 0x00000000000c8947 */ /* 0x000fea0003800000 */
[----:B------:R-:W-:Y:S02]  /*1fce0*/  MOV R0, R15 ;  /* 0x0000000f00007202 */ /* 0x000fe40000000f00 */
[----:B------:R-:W-:-:S07]  /*1fcf0*/  MOV R2, 0x1fd10 ;  /* 0x0001fd1000027802 */ /* 0x000fce0000000f00 */
[----:B-1-34-:R-:W-:Y:S05]  /*1fd00*/  CALL.REL.NOINC `($__internal_83_$__cuda_sm3x_div_rn_ftz_f32_slowpath) ;  /* 0x000000cc00b07944 */ /* 0x01afea0003c00000 */
.L_x_44806:
[----:B------:R-:W-:Y:S05]  /*1fd10*/  BSYNC B4 ;  /* 0x0000000000047941 */ /* 0x000fea0003800000 */
.L_x_44805:
        /* <DEDUP_REMOVED lines=18> */
.L_x_44808:
[----:B------:R-:W-:Y:S02]  /*1fe40*/  ISETP.GE.AND P0, PT, R20, RZ, PT ;  /* 0x000000ff1400720c */ /* 0x000fe40003f06270 */
[----:B------:R-:W-:-:S11]  /*1fe50*/  MOV R3, 0x3fd774eb ;  /* 0x3fd774eb00037802 */ /* 0x000fd60000000f00 */
[----:B------:R-:W-:-:S04]  /*1fe60*/  @P0 FFMA.FTZ R0, R3, 0.93318945169448852539, -R0 ;  /* 0x3f6ee58103000823 */ /* 0x000fc80000010800 */
[----:B------:R-:W-:-:S07]  /*1fe70*/  @!P0 FFMA.FTZ R0, R3, 0.93318945169448852539, R0 ;  /* 0x3f6ee58103008823 */ /* 0x000fce0000010000 */
.L_x_44809:
[----:B------:R-:W-:Y:S05]  /*1fe80*/  BSYNC B0 ;  /* 0x0000000000007941 */ /* 0x000fea0003800000 */
.L_x_44807:
        /* <DEDUP_REMOVED lines=12> */
.L_x_44785:
        /* <DEDUP_REMOVED lines=13> */
.L_x_44811:
[----:B------:R-:W-:Y:S05]  /*20020*/  BSYNC B4 ;  /* 0x0000000000047941 */ /* 0x000fea0003800000 */
.L_x_44810:
        /* <DEDUP_REMOVED lines=18> */
.L_x_44813:
[----:B------:R-:W-:Y:S02]  /*20150*/  ISETP.GE.AND P0, PT, R20, RZ, PT ;  /* 0x000000ff1400720c */ /* 0x000fe40003f06270 */
[----:B------:R-:W-:-:S11]  /*20160*/  MOV R3, 0x3fd774eb ;  /* 0x3fd774eb00037802 */ /* 0x000fd60000000f00 */
[----:B------:R-:W-:-:S04]  /*20170*/  @P0 FFMA.FTZ R0, R3, 0.93318945169448852539, -R0 ;  /* 0x3f6ee58103000823 */ /* 0x000fc80000010800 */
[----:B------:R-:W-:-:S07]  /*20180*/  @!P0 FFMA.FTZ R0, R3, 0.93318945169448852539, R0 ;  /* 0x3f6ee58103008823 */ /* 0x000fce0000010000 */
.L_x_44814:
[----:B------:R-:W-:Y:S05]  /*20190*/  BSYNC B0 ;  /* 0x0000000000007941 */ /* 0x000fea0003800000 */
.L_x_44812:
        /* <DEDUP_REMOVED lines=27> */
.L_x_44784:
        /* <DEDUP_REMOVED lines=39> */
.L_x_44817:
[----:B------:R-:W-:Y:S05]  /*205c0*/  BSYNC B0 ;  /* 0x0000000000007941 */ /* 0x000fea0003800000 */
.L_x_44816:
[----:B------:R-:W-:Y:S01]  /*205d0*/  BSSY B4, `(.L_x_44818) ;  /* 0x0000007000047945 */ /* 0x000fe20003800000 */
[----:B------:R-:W-:-:S03]  /*205e0*/  FFMA R0, R3, R6, R4 ;  /* 0x0000000603007223 */ /* 0x000fc60000000004 */
[----:B------:R-:W-:Y:S05]  /*205f0*/  @!P0 BRA `(.L_x_44819) ;  /* 0x0000000000108947 */ /* 0x000fea0003800000 */
[----:B------:R-:W-:Y:S01]  /*20600*/  HFMA2.MMA R0, -RZ, RZ, 1.875, 0 ;  /* 0x3f800000ff007435 */ /* 0x000fe200000001ff */
[----:B------:R-:W-:Y:S02]  /*20610*/  MOV R41, R14 ;  /* 0x0000000e00297202 */ /* 0x000fe40000000f00 */
[----:B------:R-:W-:-:S08]  /*20620*/  MOV R2, 0x20640 ;  /* 0x0002064000027802 */ /* 0x000fd00000000f00 */
[----:B-1-34-:R-:W-:Y:S05]  /*20630*/  CALL.REL.NOINC `($__internal_83_$__cuda_sm3x_div_rn_ftz_f32_slowpath) ;  /* 0x000000c400647944 */ /* 0x01afea0003c00000 */
.L_x_44819:
[----:B------:R-:W-:Y:S05]  /*20640*/  BSYNC B4 ;  /* 0x0000000000047941 */ /* 0x000fea0003800000 */
.L_x_44818:
        /* <DEDUP_REMOVED lines=18> */
.L_x_44821:
[----:B------:R-:W-:Y:S02]  /*20770*/  ISETP.GE.AND P0, PT, R20, RZ, PT ;  /* 0x000000ff1400720c */ /* 0x000fe40003f06270 */
[----:B------:R-:W-:-:S11]  /*20780*/  MOV R3, 0x3fd774eb ;  /* 0x3fd774eb00037802 */ /* 0x000fd60000000f00 */
[----:B------:R-:W-:-:S04]  /*20790*/  @P0 FFMA.FTZ R0, R3, 0.93318945169448852539, -R0 ;  /* 0x3f6ee58103000823 */ /* 0x000fc80000010800 */
[----:B------:R-:W-:-:S07]  /*207a0*/  @!P0 FFMA.FTZ R0, R3, 0.93318945169448852539, R0 ;  /* 0x3f6ee58103008823 */ /* 0x000fce0000010000 */
.L_x_44822:
[----:B------:R-:W-:Y:S05]  /*207b0*/  BSYNC B0 ;  /* 0x0000000000007941 */ /* 0x000fea0003800000 */
.L_x_44820:
        /* <DEDUP_REMOVED lines=10> */
.L_x_44815:
        /* <DEDUP_REMOVED lines=13> */
.L_x_44824:
[----:B------:R-:W-:Y:S05]  /*20930*/  BSYNC B4 ;  /* 0x0000000000047941 */ /* 0x000fea0003800000 */
.L_x_44823:
        /* <DEDUP_REMOVED lines=18> */
.L_x_44826:
[----:B------:R-:W-:Y:S02]  /*20a60*/  ISETP.GE.AND P0, PT, R20, RZ, PT ;  /* 0x000000ff1400720c */ /* 0x000fe40003f06270 */
[----:B------:R-:W-:-:S11]  /*20a70*/  MOV R3, 0x3fd774eb ;  /* 0x3fd774eb00037802 */ /* 0x000fd60000000f00 */
[----:B------:R-:W-:-:S04]  /*20a80*/  @P0 FFMA.FTZ R0, R3, 0.93318945169448852539, -R0 ;  /* 0x3f6ee58103000823 */ /* 0x000fc80000010800 */
[----:B------:R-:W-:-:S07]  /*20a90*/  @!P0 FFMA.FTZ R0, R3, 0.93318945169448852539, R0 ;  /* 0x3f6ee58103008823 */ /* 0x000fce0000010000 */
.L_x_44827:
[----:B------:R-:W-:Y:S05]  /*20aa0*/  BSYNC B0 ;  /* 0x0000000000007941 */ /* 0x000fea0003800000 */
.L_x_44825:
        /* <DEDUP_REMOVED lines=11> */
.L_x_44783:
        /* <DEDUP_REMOVED lines=34> */
.L_x_44829:
[----:B------:R-:W-:Y:S05]  /*20d80*/  BSYNC B4 ;  /* 0x0000000000047941 */ /* 0x000fea0003800000 */
.L_x_44828:
        /* <DEDUP_REMOVED lines=18> */
.L_x_44831:
[----:B------:R-:W-:Y:S02]  /*20eb0*/  ISETP.GE.AND P0, PT, R20, RZ, PT ;  /* 0x000000ff1400720c */ /* 0x000fe40003f06270 */
[----:B------:R-:W-:-:S11]  /*20ec0*/  MOV R3, 0x3fd774eb ;  /* 0x3fd774eb00037802 */ /* 0x000fd60000000f00 */
[----:B------:R-:W-:-:S04]  /*20ed0*/  @P0 FFMA.FTZ R0, R3, 0.93318945169448852539, -R0 ;  /* 0x3f6ee58103000823 */ /* 0x000fc80000010800 */
[----:B------:R-:W-:-:S07]  /*20ee0*/  @!P0 FFMA.FTZ R0, R3, 0.93318945169448852539, R0 ;  /* 0x3f6ee58103008823 */ /* 0x000fce0000010000 */
.L_x_44832:
[----:B------:R-:W-:Y:S05]  /*20ef0*/  BSYNC B0 ;  /* 0x0000000000007941 */ /* 0x000fea0003800000 */
.L_x_44830:
        /* <DEDUP_REMOVED lines=11> */
.L_x_44782:
        /* <DEDUP_REMOVED lines=26> */
.L_x_44834:
[----:B------:R-:W-:Y:S05]  /*21150*/  BSYNC B4 ;  /* 0x0000000000047941 */ /* 0x000fea0003800000 */
.L_x_44833:
        /* <DEDUP_REMOVED lines=18> */
.L_x_44836:
[----:B------:R-:W-:Y:S02]  /*21280*/  ISETP.GE.AND P0, PT, R20, RZ, PT ;  /* 0x000000ff1400720c */ /* 0x000fe40003f06270 */
[----:B------:R-:W-:-:S11]  /*21290*/  MOV R3, 0x3fd774eb ;  /* 0x3fd774eb00037802 */ /* 0x000fd60000000f00 */
[----:B------:R-:W-:-:S04]  /*212a0*/  @P0 FFMA.FTZ R0, R3, 0.93318945169448852539, -R0 ;  /* 0x3f6ee58103000823 */ /* 0x000fc80000010800 */
[----:B------:R-:W-:-:S07]  /*212b0*/  @!P0 FFMA.FTZ R0, R3, 0.93318945169448852539, R0 ;  /* 0x3f6ee58103008823 */ /* 0x000fce0000010000 */
.L_x_44837:
[----:B------:R-:W-:Y:S05]  /*212c0*/  BSYNC B0 ;  /* 0x0000000000007941 */ /* 0x000fea0003800000 */
.L_x_44835:
        /* <DEDUP_REMOVED lines=12> */
.L_x_44794:
[----:B------:R-:W-:Y:S05]  /*21390*/  BSYNC B2 ;  /* 0x0000000000027941 */ /* 0x000fea0003800000 */
.L_x_44781:
        /* <DEDUP_REMOVED lines=41> */
.L_x_44840:
        /* <DEDUP_REMOVED lines=10> */
.L_x_44839:
[----:B------:R-:W-:-:S04]  /*216d0*/  FMUL.RZ R4, R4, 0.15915493667125701904 ;  /* 0x3e22f98304047820 */ /* 0x000fc8000040c000 */
[----:B------:R0:W2:Y:S08]  /*216e0*/  MUFU.SIN R11, R4 ;  /* 0x00000004000b7308 */ /* 0x0000b00000000400 */
[----:B------:R0:W0:Y:S01]  /*216f0*/  MUFU.COS R10, R4 ;  /* 0x00000004000a7308 */ /* 0x0000220000000000 */
[----:B------:R-:W-:Y:S05]  /*21700*/  BRA `(.L_x_44780) ;  /* 0x00000000000c7947 */ /* 0x000fea0003800000 */
.L_x_44838:
[----:B------:R-:W-:Y:S01]  /*21710*/  FMUL.FTZ R10, R23, 1.4426950216293334961 ;  /* 0x3fb8aa3b170a7820 */ /* 0x000fe20000410000 */
[----:B------:R-:W-:-:S05]  /*21720*/  MOV R11, R4 ;  /* 0x00000004000b7202 */ /* 0x000fca0000000f00 */
[----:B------:R-:W0:Y:S02]  /*21730*/  MUFU.EX2 R10, R10 ;  /* 0x0000000a000a7308 */ /* 0x000e240000000800 */
.L_x_44780:
[----:B------:R-:W-:Y:S05]  /*21740*/  BSYNC B3 ;  /* 0x0000000000037941 */ /* 0x000fea0003800000 */
.L_x_44779:
        /* <DEDUP_REMOVED lines=67> */
.L_x_44850:
[----:B------:R-:W-:Y:S05]  /*21b80*/  BSYNC B0 ;  /* 0x0000000000007941 */ /* 0x000fea0003800000 */
.L_x_44849:
[----:B------:R-:W-:Y:S01]  /*21b90*/  BSSY B4, `(.L_x_44851) ;  /* 0x0000007000047945 */ /* 0x000fe20003800000 */
[----:B------:R-:W-:-:S03]  /*21ba0*/  FFMA R0, R7, R5, R4 ;  /* 0x0000000507007223 */ /* 0x000fc60000000004 */
[----:B------:R-:W-:Y:S05]  /*21bb0*/  @!P0 BRA `(.L_x_44852) ;  /* 0x0000000000108947 */ /* 0x000fea0003800000 */
[----:B------:R-:W-:Y:S02]  /*21bc0*/  MOV R41, R16 ;  /* 0x0000001000297202 */ /* 0x000fe40000000f00 */
[----:B------:R-:W-:Y:S02]  /*21bd0*/  MOV R0, R17 ;  /* 0x0000001100007202 */ /* 0x000fe40000000f00 */
[----:B------:R-:W-:-:S07]  /*21be0*/  MOV R2, 0x21c00 ;  /* 0x00021c0000027802 */ /* 0x000fce0000000f00 */
[----:B-1-34-:R-:W-:Y:S05]  /*21bf0*/  CALL.REL.NOINC `($__internal_83_$__cuda_sm3x_div_rn_ftz_f32_slowpath) ;  /* 0x000000ac00f47944 */ /* 0x01afea0003c00000 */
.L_x_44852:
[----:B------:R-:W-:Y:S05]  /*21c00*/  BSYNC B4 ;  /* 0x0000000000047941 */ /* 0x000fea0003800000 */
.L_x_44851:
        /* <DEDUP_REMOVED lines=18> */
.L_x_44854:
[----:B------:R-:W-:Y:S02]  /*21d30*/  ISETP.GE.AND P0, PT, R24, RZ, PT ;  /* 0x000000ff1800720c */ /* 0x000fe40003f06270 */
[----:B------:R-:W-:-:S11]  /*21d40*/  MOV R3, 0x3fd774eb ;  /* 0x3fd774eb00037802 */ /* 0x000fd60000000f00 */
[----:B------:R-:W-:-:S04]  /*21d50*/  @P0 FFMA.FTZ R0, R3, 0.93318945169448852539, -R0 ;  /* 0x3f6ee58103000823 */ /* 0x000fc80000010800 */
[----:B------:R-:W-:-:S07]  /*21d60*/  @!P0 FFMA.FTZ R0, R3, 0.93318945169448852539, R0 ;  /* 0x3f6ee58103008823 */ /* 0x000fce0000010000 */
.L_x_44855:
[----:B------:R-:W-:Y:S05]  /*21d70*/  BSYNC B0 ;  /* 0x0000000000007941 */ /* 0x000fea0003800000 */
.L_x_44853:
        /* <DEDUP_REMOVED lines=12> */
.L_x_44848:
        /* <DEDUP_REMOVED lines=17> */
.L_x_44859:
[----:B------:R-:W-:Y:S05]  /*21f50*/  BSYNC B4 ;  /* 0x0000000000047941 */ /* 0x000fea0003800000 */
.L_x_44858:
        /* <DEDUP_REMOVED lines=18> */
.L_x_44861:
[----:B------:R-:W-:Y:S02]  /*22080*/  ISETP.GE.AND P0, PT, R24, RZ, PT ;  /* 0x000000ff1800720c */ /* 0x000fe40003f06270 */
[----:B------:R-:W-:-:S11]  /*22090*/  MOV R3, 0x3fd774eb ;  /* 0x3fd774eb00037802 */ /* 0x000fd60000000f00 */
[----:B------:R-:W-:-:S04]  /*220a0*/  @P0 FFMA.FTZ R0, R3, 0.93318945169448852539, -R0 ;  /* 0x3f6ee58103000823 */ /* 0x000fc80000010800 */
[----:B------:R-:W-:-:S07]  /*220b0*/  @!P0 FFMA.FTZ R0, R3, 0.93318945169448852539, R0 ;  /* 0x3f6ee58103008823 */ /* 0x000fce0000010000 */
.L_x_44862:
[----:B------:R-:W-:Y:S05]  /*220c0*/  BSYNC B0 ;  /* 0x0000000000007941 */ /* 0x000fea0003800000 */
.L_x_44860:
        /* <DEDUP_REMOVED lines=13> */
.L_x_44857:
        /* <DEDUP_REMOVED lines=25> */
.L_x_44864:
        /* <DEDUP_REMOVED lines=40> */
.L_x_44863:
        /* <DEDUP_REMOVED lines=51> */
.L_x_44866:
[----:B------:R-:W-:Y:S05]  /*228e0*/  BSYNC B0 ;  /* 0x0000000000007941 */ /* 0x000fea0003800000 */
.L_x_44865:
[----:B------:R-:W-:Y:S01]  /*228f0*/  BSSY B4, `(.L_x_44867) ;  /* 0x0000006000047945 */ /* 0x000fe20003800000 */
[----:B------:R-:W-:-:S03]  /*22900*/  FFMA R0, R5, R4, R2 ;  /* 0x0000000405007223 */ /* 0x000fc60000000002 */
[----:B------:R-:W-:Y:S05]  /*22910*/  @!P0 BRA `(.L_x_44868) ;  /* 0x00000000000c8947 */ /* 0x000fea0003800000 */
[----:B------:R-:W-:Y:S02]  /*22920*/  MOV R0, R17 ;  /* 0x0000001100007202 */ /* 0x000fe40000000f00 */
[----:B------:R-:W-:-:S07]  /*22930*/  MOV R2, 0x22950 ;  /* 0x0002295000027802 */ /* 0x000fce0000000f00 */
[----:B-1-34-:R-:W-:Y:S05]  /*22940*/  CALL.REL.NOINC `($__internal_83_$__cuda_sm3x_div_rn_ftz_f32_slowpath) ;  /* 0x000000a000a07944 */ /* 0x01afea0003c00000 */
.L_x_44868:
[----:B------:R-:W-:Y:S05]  /*22950*/  BSYNC B4 ;  /* 0x0000000000047941 */ /* 0x000fea0003800000 */
.L_x_44867:
        /* <DEDUP_REMOVED lines=18> */
.L_x_44870:
[----:B------:R-:W-:Y:S02]  /*22a80*/  ISETP.GE.AND P0, PT, R24, RZ, PT ;  /* 0x000000ff1800720c */ /* 0x000fe40003f06270 */
[----:B------:R-:W-:-:S11]  /*22a90*/  MOV R3, 0x3fd774eb ;  /* 0x3fd774eb00037802 */ /* 0x000fd60000000f00 */
[----:B------:R-:W-:-:S04]  /*22aa0*/  @P0 FFMA.FTZ R0, R3, 0.93318945169448852539, -R0 ;  /* 0x3f6ee58103000823 */ /* 0x000fc80000010800 */
[----:B------:R-:W-:-:S07]  /*22ab0*/  @!P0 FFMA.FTZ R0, R3, 0.93318945169448852539, R0 ;  /* 0x3f6ee58103008823 */ /* 0x000fce0000010000 */
.L_x_44871:
[----:B------:R-:W-:Y:S05]  /*22ac0*/  BSYNC B0 ;  /* 0x0000000000007941 */ /* 0x000fea0003800000 */
.L_x_44869:
        /* <DEDUP_REMOVED lines=12> */
.L_x_44847:
        /* <DEDUP_REMOVED lines=13> */
.L_x_44873:
[----:B------:R-:W-:Y:S05]  /*22c60*/  BSYNC B4 ;  /* 0x0000000000047941 */ /* 0x000fea0003800000 */
.L_x_44872:
        /* <DEDUP_REMOVED lines=18> */
.L_x_44875:
[----:B------:R-:W-:Y:S02]  /*22d90*/  ISETP.GE.AND P0, PT, R24, RZ, PT ;  /* 0x000000ff1800720c */ /* 0x000fe40003f06270 */
[----:B------:R-:W-:-:S11]  /*22da0*/  MOV R3, 0x3fd774eb ;  /* 0x3fd774eb00037802 */ /* 0x000fd60000000f00 */
[----:B------:R-:W-:-:S04]  /*22db0*/  @P0 FFMA.FTZ R0, R3, 0.93318945169448852539, -R0 ;  /* 0x3f6ee58103000823 */ /* 0x000fc80000010800 */
[----:B------:R-:W-:-:S07]  /*22dc0*/  @!P0 FFMA.FTZ R0, R3, 0.93318945169448852539, R0 ;  /* 0x3f6ee58103008823 */ /* 0x000fce0000010000 */
.L_x_44876:
[----:B------:R-:W-:Y:S05]  /*22dd0*/  BSYNC B0 ;  /* 0x0000000000007941 */ /* 0x000fea0003800000 */
.L_x_44874:
        /* <DEDUP_REMOVED lines=27> */
.L_x_44846:
        /* <DEDUP_REMOVED lines=39> */
.L_x_44879:
[----:B------:R-:W-:Y:S05]  /*23200*/  BSYNC B0 ;  /* 0x0000000000007941 */ /* 0x000fea0003800000 */
.L_x_44878:
[----:B------:R-:W-:Y:S01]  /*23210*/  BSSY B4, `(.L_x_44880) ;  /* 0x0000007000047945 */ /* 0x000fe20003800000 */
[----:B------:R-:W-:-:S03]  /*23220*/  FFMA R0, R3, R6, R4 ;  /* 0x0000000603007223 */ /* 0x000fc60000000004 */
[----:B------:R-:W-:Y:S05]  /*23230*/  @!P0 BRA `(.L_x_44881) ;  /* 0x0000000000108947 */ /* 0x000fea0003800000 */
[----:B------:R-:W-:Y:S01]  /*23240*/  HFMA2.MMA R0, -RZ, RZ, 1.875, 0 ;  /* 0x3f800000ff007435 */ /* 0x000fe200000001ff */
[----:B------:R-:W-:Y:S02]  /*23250*/  MOV R41, R16 ;  /* 0x0000001000297202 */ /* 0x000fe40000000f00 */
[----:B------:R-:W-:-:S08]  /*23260*/  MOV R2, 0x23280 ;  /* 0x0002328000027802 */ /* 0x000fd00000000f00 */
[----:B-1-34-:R-:W-:Y:S05]  /*23270*/  CALL.REL.NOINC `($__internal_83_$__cuda_sm3x_div_rn_ftz_f32_slowpath) ;  /* 0x0000009800547944 */ /* 0x01afea0003c00000 */
.L_x_44881:
[----:B------:R-:W-:Y:S05]  /*23280*/  BSYNC B4 ;  /* 0x0000000000047941 */ /* 0x000fea0003800000 */
.L_x_44880:
        /* <DEDUP_REMOVED lines=18> */
.L_x_44883:
[----:B------:R-:W-:Y:S02]  /*233b0*/  ISETP.GE.AND P0, PT, R24, RZ, PT ;  /* 0x000000ff1800720c */ /* 0x000fe40003f06270 */
[----:B------:R-:W-:-:S11]  /*233c0*/  MOV R3, 0x3fd774eb ;  /* 0x3fd774eb00037802 */ /* 0x000fd60000000f00 */
[----:B------:R-:W-:-:S04]  /*233d0*/  @P0 FFMA.FTZ R0, R3, 0.93318945169448852539, -R0 ;  /* 0x3f6ee58103000823 */ /* 0x000fc80000010800 */
[----:B------:R-:W-:-:S07]  /*233e0*/  @!P0 FFMA.FTZ R0, R3, 0.93318945169448852539, R0 ;  /* 0x3f6ee58103008823 */ /* 0x000fce0000010000 */
.L_x_44884:
[----:B------:R-:W-:Y:S05]  /*233f0*/  BSYNC B0 ;  /* 0x0000000000007941 */ /* 0x000fea0003800000 */
.L_x_44882:
        /* <DEDUP_REMOVED lines=10> */
.L_x_44877:
        /* <DEDUP_REMOVED lines=13> */
.L_x_44886:
[----:B------:R-:W-:Y:S05]  /*23570*/  BSYNC B4 ;  /* 0x0000000000047941 */ /* 0x000fea0003800000 */
.L_x_44885:
        /* <DEDUP_REMOVED lines=18> */
.L_x_44888:
[----:B------:R-:W-:Y:S02]  /*236a0*/  ISETP.GE.AND P0, PT, R24, RZ, PT ;  /* 0x000000ff1800720c */ /* 0x000fe40003f06270 */
[----:B------:R-:W-:-:S11]  /*236b0*/  MOV R3, 0x3fd774eb ;  /* 0x3fd774eb00037802 */ /* 0x000fd60000000f00 */
[----:B------:R-:W-:-:S04]  /*236c0*/  @P0 FFMA.FTZ R0, R3, 0.93318945169448852539, -R0 ;  /* 0x3f6ee58103000823 */ /* 0x000fc80000010800 */
[----:B------:R-:W-:-:S07]  /*236d0*/  @!P0 FFMA.FTZ R0, R3, 0.93318945169448852539, R0 ;  /* 0x3f6ee58103008823 */ /* 0x000fce0000010000 */
.L_x_44889:
[----:B------:R-:W-:Y:S05]  /*236e0*/  BSYNC B0 ;  /* 0x0000000000007941 */ /* 0x000fea0003800000 */
.L_x_44887:
        /* <DEDUP_REMOVED lines=11> */
.L_x_44845:
        /* <DEDUP_REMOVED lines=34> */
.L_x_44891:
[----:B------:R-:W-:Y:S05]  /*239c0*/  BSYNC B4 ;  /* 0x0000000000047941 */ /* 0x000fea0003800000 */
.L_x_44890:
        /* <DEDUP_REMOVED lines=18> */
.L_x_44893:
[----:B------:R-:W-:Y:S02]  /*23af0*/  ISETP.GE.AND P0, PT, R24, RZ, PT ;  /* 0x000000ff1800720c */ /* 0x000fe40003f06270 */
[----:B------:R-:W-:-:S11]  /*23b00*/  MOV R3, 0x3fd774eb ;  /* 0x3fd774eb00037802 */ /* 0x000fd60000000f00 */
[----:B------:R-:W-:-:S04]  /*23b10*/  @P0 FFMA.FTZ R0, R3, 0.93318945169448852539, -R0 ;  /* 0x3f6ee58103000823 */ /* 0x000fc80000010800 */
[----:B------:R-:W-:-:S07]  /*23b20*/  @!P0 FFMA.FTZ R0, R3, 0.93318945169448852539, R0 ;  /* 0x3f6ee58103008823 */ /* 0x000fce0000010000 */
.L_x_44894:
[----:B------:R-:W-:Y:S05]  /*23b30*/  BSYNC B0 ;  /* 0x0000000000007941 */ /* 0x000fea0003800000 */
.L_x_44892:
        /* <DEDUP_REMOVED lines=11> */
.L_x_44844:
        /* <DEDUP_REMOVED lines=26> */
.L_x_44896:
[----:B------:R-:W-:Y:S05]  /*23d90*/  BSYNC B4 ;  /* 0x0000000000047941 */ /* 0x000fea0003800000 */
.L_x_44895:
        /* <DEDUP_REMOVED lines=18> */
.L_x_44898:
[----:B------:R-:W-:Y:S02]  /*23ec0*/  ISETP.GE.AND P0, PT, R24, RZ, PT ;  /* 0x000000ff1800720c */ /* 0x000fe40003f06270 */
[----:B------:R-:W-:-:S11]  /*23ed0*/  MOV R3, 0x3fd774eb ;  /* 0x3fd774eb00037802 */ /* 0x000fd60000000f00 */
[----:B------:R-:W-:-:S04]  /*23ee0*/  @P0 FFMA.FTZ R0, R3, 0.93318945169448852539, -R0 ;  /* 0x3f6ee58103000823 */ /* 0x000fc80000010800 */
[----:B------:R-:W-:-:S07]  /*23ef0*/  @!P0 FFMA.FTZ R0, R3, 0.93318945169448852539, R0 ;  /* 0x3f6ee58103008823 */ /* 0x000fce0000010000 */
.L_x_44899:
[----:B------:R-:W-:Y:S05]  /*23f00*/  BSYNC B0 ;  /* 0x0000000000007941 */ /* 0x000fea0003800000 */
.L_x_44897:
        /* <DEDUP_REMOVED lines=12> */
.L_x_44856:
[----:B------:R-:W-:Y:S05]  /*23fd0*/  BSYNC B2 ;  /* 0x0000000000027941 */ /* 0x000fea0003800000 */
.L_x_44843:
        /* <DEDUP_REMOVED lines=41> */
.L_x_44902:
        /* <DEDUP_REMOVED lines=10> */
.L_x_44901:
[----:B------:R-:W-:-:S04]  /*24310*/  FMUL.RZ R4, R4, 0.15915493667125701904 ;  /* 0x3e22f98304047820 */ /* 0x000fc8000040c000 */
[----:B------:R0:W2:Y:S08]  /*24320*/  MUFU.SIN R15, R4 ;  /* 0x00000004000f7308 */ /* 0x0000b00000000400 */
[----:B------:R0:W0:Y:S01]  /*24330*/  MUFU.COS R14, R4 ;  /* 0x00000004000e7308 */ /* 0x0000220000000000 */
[----:B------:R-:W-:Y:S05]  /*24340*/  BRA `(.L_x_44842) ;  /* 0x00000000000c7947 */ /* 0x000fea0003800000 */
.L_x_44900:
[----:B------:R-:W-:Y:S01]  /*24350*/  FMUL.FTZ R14, R27, 1.4426950216293334961 ;  /* 0x3fb8aa3b1b0e7820 */ /* 0x000fe20000410000 */
[----:B------:R-:W-:-:S05]  /*24360*/  MOV R15, R4 ;  /* 0x00000004000f7202 */ /* 0x000fca0000000f00 */
[----:B------:R-:W0:Y:S02]  /*24370*/  MUFU.EX2 R14, R14 ;  /* 0x0000000e000e7308 */ /* 0x000e240000000800 */
.L_x_44842:
[----:B------:R-:W-:Y:S05]  /*24380*/  BSYNC B3 ;  /* 0x0000000000037941 */ /* 0x000fea0003800000 */
.L_x_44841:
        /* <DEDUP_REMOVED lines=67> */
.L_x_44912:
[----:B------:R-:W-:Y:S05]  /*247c0*/  BSYNC B0 ;  /* 0x0000000000007941 */ /* 0x000fea0003800000 */
.L_x_44911:
[----:B------:R-:W-:Y:S01]  /*247d0*/  BSSY B4, `(.L_x_44913) ;  /* 0x0000007000047945 */ /* 0x000fe20003800000 */
[----:B------:R-:W-:-:S03]  /*247e0*/  FFMA R0, R5, R4, R2 ;  /* 0x0000000405007223 */ /* 0x000fc60000000002 */
[----:B------:R-:W-:Y:S05]  /*247f0*/  @!P0 BRA `(.L_x_44914) ;  /* 0x0000000000108947 */ /* 0x000fea0003800000 */
[----:B------:R-:W-:Y:S02]  /*24800*/  MOV R41, R18 ;  /* 0x0000001200297202 */ /* 0x000fe40000000f00 */
[----:B------:R-:W-:Y:S02]  /*24810*/  MOV R0, R19 ;  /* 0x0000001300007202 */ /* 0x000fe40000000f00 */
[----:B------:R-:W-:-:S07]  /*24820*/  MOV R2, 0x24840 ;  /* 0x0002484000027802 */ /* 0x000fce0000000f00 */
[----:B-1-34-:R-:W-:Y:S05]  /*24830*/  CALL.REL.NOINC `($__internal_83_$__cuda_sm3x_div_rn_ftz_f32_slowpath) ;  /* 0x0000008000e47944 */ /* 0x01afea0003c00000 */
.L_x_44914:
[----:B------:R-:W-:Y:S05]  /*24840*/  BSYNC B4 ;  /* 0x0000000000047941 */ /* 0x000fea0003800000 */
.L_x_44913:
        /* <DEDUP_REMOVED lines=18> */
.L_x_44916:
[----:B------:R-:W-:Y:S02]  /*24970*/  ISETP.GE.AND P0, PT, R28, RZ, PT ;  /* 0x000000ff1c00720c */ /* 0x000fe40003f06270 */
[----:B------:R-:W-:-:S11]  /*24980*/  MOV R3, 0x3fd774eb ;  /* 0x3fd774eb00037802 */ /* 0x000fd60000000f00 */
[----:B------:R-:W-:-:S04]  /*24990*/  @P0 FFMA.FTZ R0, R3, 0.93318945169448852539, -R0 ;  /* 0x3f6ee58103000823 */ /* 0x000fc80000010800 */
[----:B------:R-:W-:-:S07]  /*249a0*/  @!P0 FFMA.FTZ R0, R3, 0.93318945169448852539, R0 ;  /* 0x3f6ee58103008823 */ /* 0x000fce0000010000 */
.L_x_44917:
[----:B------:R-:W-:Y:S05]  /*249b0*/  BSYNC B0 ;  /* 0x0000000000007941 */ /* 0x000fea0003800000 */
.L_x_44915:
        /* <DEDUP_REMOVED lines=12> */
.L_x_44910:
        /* <DEDUP_REMOVED lines=17> */
.L_x_44921:
[----:B------:R-:W-:Y:S05]  /*24b90*/  BSYNC B4 ;  /* 0x0000000000047941 */ /* 0x000fea0003800000 */
.L_x_44920:
        /* <DEDUP_REMOVED lines=18> */
.L_x_44923:
[----:B------:R-:W-:Y:S02]  /*24cc0*/  ISETP.GE.AND P0, PT, R28, RZ, PT ;  /* 0x000000ff1c00720c */ /* 0x000fe40003f06270 */
[----:B------:R-:W-:-:S11]  /*24cd0*/  MOV R3, 0x3fd774eb ;  /* 0x3fd774eb00037802 */ /* 0x000fd60000000f00 */
[----:B------:R-:W-:-:S04]  /*24ce0*/  @P0 FFMA.FTZ R0, R3, 0.93318945169448852539, -R0 ;  /* 0x3f6ee58103000823 */ /* 0x000fc80000010800 */
[----:B------:R-:W-:-:S07]  /*24cf0*/  @!P0 FFMA.FTZ R0, R3, 0.93318945169448852539, R0 ;  /* 0x3f6ee58103008823 */ /* 0x000fce0000010000 */
.L_x_44924:
[----:B------:R-:W-:Y:S05]  /*24d00*/  BSYNC B0 ;  /* 0x0000000000007941 */ /* 0x000fea0003800000 */
.L_x_44922:
        /* <DEDUP_REMOVED lines=13> */
.L_x_44919:
        /* <DEDUP_REMOVED lines=25> */
.L_x_44926:
        /* <DEDUP_REMOVED lines=40> */
.L_x_44925:
        /* <DEDUP_REMOVED lines=48> */
.L_x_44928:
[----:B------:R-:W-:Y:S05]  /*254f0*/  BSYNC B0 ;  /* 0x0000000000007941 */ /* 0x000fea0003800000 */
.L_x_44927:
[----:B------:R-:W-:Y:S01]  /*25500*/  BSSY B4, `(.L_x_44929) ;  /* 0x0000007000047945 */ /* 0x000fe20003800000 */
[----:B------:R-:W-:-:S03]  /*25510*/  FFMA R0, R5, R4, R2 ;  /* 0x0000000405007223 */ /* 0x000fc60000000002 */
[----:B------:R-:W-:Y:S05]  /*25520*/  @!P3 BRA `(.L_x_44930) ;  /* 0x000000000010b947 */ /* 0x000fea0003800000 */
[----:B------:R-:W-:Y:S02]  /*25530*/  MOV R41, R18 ;  /* 0x0000001200297202 */ /* 0x000fe40000000f00 */
[----:B------:R-:W-:Y:S02]  /*25540*/  MOV R0, R19 ;  /* 0x0000001300007202 */ /* 0x000fe40000000f00 */
[----:B------:R-:W-:-:S07]  /*25550*/  MOV R2, 0x25570 ;  /* 0x0002557000027802 */ /* 0x000fce0000000f00 */
[----:B-1-34-:R-:W-:Y:S05]  /*25560*/  CALL.REL.NOINC `($__internal_83_$__cuda_sm3x_div_rn_ftz_f32_slowpath) ;  /* 0x0000007400987944 */ /* 0x01afea0003c00000 */
.L_x_44930:
[----:B------:R-:W-:Y:S05]  /*25570*/  BSYNC B4 ;  /* 0x0000000000047941 */ /* 0x000fea0003800000 */
.L_x_44929:
        /* <DEDUP_REMOVED lines=18> */
.L_x_44932:
[----:B------:R-:W-:Y:S02]  /*256a0*/  ISETP.GE.AND P0, PT, R28, RZ, PT ;  /* 0x000000ff1c00720c */ /* 0x000fe40003f06270 */
[----:B------:R-:W-:-:S11]  /*256b0*/  MOV R3, 0x3fd774eb ;  /* 0x3fd774eb00037802 */ /* 0x000fd60000000f00 */
[----:B------:R-:W-:-:S04]  /*256c0*/  @P0 FFMA.FTZ R0, R3, 0.93318945169448852539, -R0 ;  /* 0x3f6ee58103000823 */ /* 0x000fc80000010800 */
[----:B------:R-:W-:-:S07]  /*256d0*/  @!P0 FFMA.FTZ R0, R3, 0.93318945169448852539, R0 ;  /* 0x3f6ee58103008823 */ /* 0x000fce0000010000 */
.L_x_44933:
[----:B------:R-:W-:Y:S05]  /*256e0*/  BSYNC B0 ;  /* 0x0000000000007941 */ /* 0x000fea0003800000 */
.L_x_44931:
        /* <DEDUP_REMOVED lines=12> */
.L_x_44909:
        /* <DEDUP_REMOVED lines=13> */
.L_x_44935:
[----:B------:R-:W-:Y:S05]  /*25880*/  BSYNC B4 ;  /* 0x0000000000047941 */ /* 0x000fea0003800000 */
.L_x_44934:
        /* <DEDUP_REMOVED lines=18> */
.L_x_44937:
[----:B------:R-:W-:Y:S02]  /*259b0*/  ISETP.GE.AND P0, PT, R28, RZ, PT ;  /* 0x000000ff1c00720c */ /* 0x000fe40003f06270 */
[----:B------:R-:W-:-:S11]  /*259c0*/  MOV R3, 0x3fd774eb ;  /* 0x3fd774eb00037802 */ /* 0x000fd60000000f00 */
[----:B------:R-:W-:-:S04]  /*259d0*/  @P0 FFMA.FTZ R0, R3, 0.93318945169448852539, -R0 ;  /* 0x3f6ee58103000823 */ /* 0x000fc80000010800 */
[----:B------:R-:W-:-:S07]  /*259e0*/  @!P0 FFMA.FTZ R0, R3, 0.93318945169448852539, R0 ;  /* 0x3f6ee58103008823 */ /* 0x000fce0000010000 */
.L_x_44938:
[----:B------:R-:W-:Y:S05]  /*259f0*/  BSYNC B0 ;  /* 0x0000000000007941 */ /* 0x000fea0003800000 */
.L_x_44936:
        /* <DEDUP_REMOVED lines=27> */
.L_x_44908:
        /* <DEDUP_REMOVED lines=39> */
.L_x_44941:
[----:B------:R-:W-:Y:S05]  /*25e20*/  BSYNC B0 ;  /* 0x0000000000007941 */ /* 0x000fea0003800000 */
.L_x_44940:
[----:B------:R-:W-:Y:S01]  /*25e30*/  BSSY B4, `(.L_x_44942) ;  /* 0x0000007000047945 */ /* 0x000fe20003800000 */
[----:B------:R-:W-:-:S03]  /*25e40*/  FFMA R0, R3, R4, R2 ;  /* 0x0000000403007223 */ /* 0x000fc60000000002 */
[----:B------:R-:W-:Y:S05]  /*25e50*/  @!P0 BRA `(.L_x_44943) ;  /* 0x0000000000108947 */ /* 0x000fea0003800000 */
[----:B------:R-:W-:Y:S01]  /*25e60*/  HFMA2.MMA R0, -RZ, RZ, 1.875, 0 ;  /* 0x3f800000ff007435 */ /* 0x000fe200000001ff */
[----:B------:R-:W-:Y:S02]  /*25e70*/  MOV R41, R18 ;  /* 0x0000001200297202 */ /* 0x000fe40000000f00 */
[----:B------:R-:W-:-:S08]  /*25e80*/  MOV R2, 0x25ea0 ;  /* 0x00025ea000027802 */ /* 0x000fd00000000f00 */
[----:B-1-34-:R-:W-:Y:S05]  /*25e90*/  CALL.REL.NOINC `($__internal_83_$__cuda_sm3x_div_rn_ftz_f32_slowpath) ;  /* 0x0000006c004c7944 */ /* 0x01afea0003c00000 */
.L_x_44943:
[----:B------:R-:W-:Y:S05]  /*25ea0*/  BSYNC B4 ;  /* 0x0000000000047941 */ /* 0x000fea0003800000 */
.L_x_44942:
        /* <DEDUP_REMOVED lines=18> */
.L_x_44945:
[----:B------:R-:W-:Y:S02]  /*25fd0*/  ISETP.GE.AND P0, PT, R28, RZ, PT ;  /* 0x000000ff1c00720c */ /* 0x000fe40003f06270 */
[----:B------:R-:W-:-:S11]  /*25fe0*/  MOV R3, 0x3fd774eb ;  /* 0x3fd774eb00037802 */ /* 0x000fd60000000f00 */
[----:B------:R-:W-:-:S04]  /*25ff0*/  @P0 FFMA.FTZ R0, R3, 0.93318945169448852539, -R0 ;  /* 0x3f6ee58103000823 */ /* 0x000fc80000010800 */
[----:B------:R-:W-:-:S07]  /*26000*/  @!P0 FFMA.FTZ R0, R3, 0.93318945169448852539, R0 ;  /* 0x3f6ee58103008823 */ /* 0x000fce0000010000 */
.L_x_44946:
[----:B------:R-:W-:Y:S05]  /*26010*/  BSYNC B0 ;  /* 0x0000000000007941 */ /* 0x000fea0003800000 */
.L_x_44944:
        /* <DEDUP_REMOVED lines=10> */
.L_x_44939:
        /* <DEDUP_REMOVED lines=13> */
.L_x_44948:
[----:B------:R-:W-:Y:S05]  /*26190*/  BSYNC B4 ;  /* 0x0000000000047941 */ /* 0x000fea0003800000 */
.L_x_44947:
        /* <DEDUP_REMOVED lines=18> */
.L_x_44950:
[----:B------:R-:W-:Y:S02]  /*262c0*/  ISETP.GE.AND P0, PT, R28, RZ, PT ;  /* 0x000000ff1c00720c */ /* 0x000fe40003f06270 */
[----:B------:R-:W-:-:S11]  /*262d0*/  MOV R3, 0x3fd774eb ;  /* 0x3fd774eb00037802 */ /* 0x000fd60000000f00 */
[----:B------:R-:W-:-:S04]  /*262e0*/  @P0 FFMA.FTZ R0, R3, 0.93318945169448852539, -R0 ;  /* 0x3f6ee58103000823 */ /* 0x000fc80000010800 */
[----:B------:R-:W-:-:S07]  /*262f0*/  @!P0 FFMA.FTZ R0, R3, 0.93318945169448852539, R0 ;  /* 0x3f6ee58103008823 */ /* 0x000fce0000010000 */
.L_x_44951:
[----:B------:R-:W-:Y:S05]  /*26300*/  BSYNC B0 ;  /* 0x0000000000007941 */ /* 0x000fea0003800000 */
.L_x_44949:
        /* <DEDUP_REMOVED lines=11> */
.L_x_44907:
        /* <DEDUP_REMOVED lines=34> */
.L_x_44953:
[----:B------:R-:W-:Y:S05]  /*265e0*/  BSYNC B4 ;  /* 0x0000000000047941 */ /* 0x000fea0003800000 */
.L_x_44952:
        /* <DEDUP_REMOVED lines=18> */
.L_x_44955:
[----:B------:R-:W-:Y:S02]  /*26710*/  ISETP.GE.AND P0, PT, R28, RZ, PT ;  /* 0x000000ff1c00720c */ /* 0x000fe40003f06270 */
[----:B------:R-:W-:-:S11]  /*26720*/  MOV R3, 0x3fd774eb ;  /* 0x3fd774eb00037802 */ /* 0x000fd60000000f00 */
[----:B------:R-:W-:-:S04]  /*26730*/  @P0 FFMA.FTZ R0, R3, 0.93318945169448852539, -R0 ;  /* 0x3f6ee58103000823 */ /* 0x000fc80000010800 */
[----:B------:R-:W-:-:S07]  /*26740*/  @!P0 FFMA.FTZ R0, R3, 0.93318945169448852539, R0 ;  /* 0x3f6ee58103008823 */ /* 0x000fce0000010000 */
.L_x_44956:
[----:B------:R-:W-:Y:S05]  /*26750*/  BSYNC B0 ;  /* 0x0000000000007941 */ /* 0x000fea0003800000 */
.L_x_44954:
        /* <DEDUP_REMOVED lines=11> */
.L_x_44906:
        /* <DEDUP_REMOVED lines=26> */
.L_x_44958:
[----:B------:R-:W-:Y:S05]  /*269b0*/  BSYNC B4 ;  /* 0x0000000000047941 */ /* 0x000fea0003800000 */
.L_x_44957:
        /* <DEDUP_REMOVED lines=18> */
.L_x_44960:
[----:B------:R-:W-:Y:S02]  /*26ae0*/  ISETP.GE.AND P0, PT, R28, RZ, PT ;  /* 0x000000ff1c00720c */ /* 0x000fe40003f06270 */
[----:B------:R-:W-:-:S11]  /*26af0*/  MOV R3, 0x3fd774eb ;  /* 0x3fd774eb00037802 */ /* 0x000fd60000000f00 */
[----:B------:R-:W-:-:S04]  /*26b00*/  @P0 FFMA.FTZ R0, R3, 0.93318945169448852539, -R0 ;  /* 0x3f6ee58103000823 */ /* 0x000fc80000010800 */
[----:B------:R-:W-:-:S07]  /*26b10*/  @!P0 FFMA.FTZ R0, R3, 0.93318945169448852539, R0 ;  /* 0x3f6ee58103008823 */ /* 0x000fce0000010000 */
.L_x_44961:
[----:B------:R-:W-:Y:S05]  /*26b20*/  BSYNC B0 ;  /* 0x0000000000007941 */ /* 0x000fea0003800000 */
.L_x_44959:
        /* <DEDUP_REMOVED lines=12> */
.L_x_44918:
[----:B------:R-:W-:Y:S05]  /*26bf0*/  BSYNC B2 ;  /* 0x0000000000027941 */ /* 0x000fea0003800000 */
.L_x_44905:
        /* <DEDUP_REMOVED lines=41> */
.L_x_44964:
        /* <DEDUP_REMOVED lines=10> */
.L_x_44963:
[----:B------:R-:W-:-:S04]  /*26f30*/  FMUL.RZ R4, R4, 0.15915493667125701904 ;  /* 0x3e22f98304047820 */ /* 0x000fc8000040c000 */
[----:B------:R0:W2:Y:S08]  /*26f40*/  MUFU.SIN R17, R4 ;  /* 0x0000000400117308 */ /* 0x0000b00000000400 */
[----:B------:R0:W0:Y:S01]  /*26f50*/  MUFU.COS R16, R4 ;  /* 0x0000000400107308 */ /* 0x0000220000000000 */
[----:B------:R-:W-:Y:S05]  /*26f60*/  BRA `(.L_x_44904) ;  /* 0x00000000000c7947 */ /* 0x000fea0003800000 */
.L_x_44962:
[----:B------:R-:W-:Y:S01]  /*26f70*/  FMUL.FTZ R16, R31, 1.4426950216293334961 ;  /* 0x3fb8aa3b1f107820 */ /* 0x000fe20000410000 */
[----:B------:R-:W-:-:S05]  /*26f80*/  MOV R17, R4 ;  /* 0x0000000400117202 */ /* 0x000fca0000000f00 */
[----:B------:R-:W0:Y:S02]  /*26f90*/  MUFU.EX2 R16, R16 ;  /* 0x0000001000107308 */ /* 0x000e240000000800 */
.L_x_44904:
[----:B------:R-:W-:Y:S05]  /*26fa0*/  BSYNC B3 ;  /* 0x0000000000037941 */ /* 0x000fea0003800000 */
.L_x_44903:
        /* <DEDUP_REMOVED lines=68> */
.L_x_44974:
[----:B------:R-:W-:Y:S05]  /*273f0*/  BSYNC B0 ;  /* 0x0000000000007941 */ /* 0x000fea0003800000 */
.L_x_44973:
[----:B------:R-:W-:Y:S01]  /*27400*/  BSSY B4, `(.L_x_44975) ;  /* 0x0000007000047945 */ /* 0x000fe20003800000 */
[----:B------:R-:W-:-:S03]  /*27410*/  FFMA R0, R5, R4, R2 ;  /* 0x0000000405007223 */ /* 0x000fc60000000002 */
[----:B------:R-:W-:Y:S05]  /*27420*/  @!P0 BRA `(.L_x_44976) ;  /* 0x0000000000108947 */ /* 0x000fea0003800000 */
[----:B------:R-:W-:Y:S02]  /*27430*/  MOV R41, R20 ;  /* 0x0000001400297202 */ /* 0x000fe40000000f00 */
[----:B------:R-:W-:Y:S02]  /*27440*/  MOV R0, R23 ;  /* 0x0000001700007202 */ /* 0x000fe40000000f00 */
[----:B------:R-:W-:-:S07]  /*27450*/  MOV R2, 0x27470 ;  /* 0x0002747000027802 */ /* 0x000fce0000000f00 */
[----:B-1-34-:R-:W-:Y:S05]  /*27460*/  CALL.REL.NOINC `($__internal_83_$__cuda_sm3x_div_rn_ftz_f32_slowpath) ;  /* 0x0000005400d87944 */ /* 0x01afea0003c00000 */
.L_x_44976:
[----:B------:R-:W-:Y:S05]  /*27470*/  BSYNC B4 ;  /* 0x0000000000047941 */ /* 0x000fea0003800000 */
.L_x_44975:
        /* <DEDUP_REMOVED lines=18> */
.L_x_44978:
[----:B------:R-:W-:Y:S02]  /*275a0*/  ISETP.GE.AND P0, PT, R32, RZ, PT ;  /* 0x000000ff2000720c */ /* 0x000fe40003f06270 */
[----:B------:R-:W-:-:S11]  /*275b0*/  MOV R3, 0x3fd774eb ;  /* 0x3fd774eb00037802 */ /* 0x000fd60000000f00 */
[----:B------:R-:W-:-:S04]  /*275c0*/  @P0 FFMA.FTZ R0, R3, 0.93318945169448852539, -R0 ;  /* 0x3f6ee58103000823 */ /* 0x000fc80000010800 */
[----:B------:R-:W-:-:S07]  /*275d0*/  @!P0 FFMA.FTZ R0, R3, 0.93318945169448852539, R0 ;  /* 0x3f6ee58103008823 */ /* 0x000fce0000010000 */
.L_x_44979:
[----:B------:R-:W-:Y:S05]  /*275e0*/  BSYNC B0 ;  /* 0x0000000000007941 */ /* 0x000fea0003800000 */
.L_x_44977:
        /* <DEDUP_REMOVED lines=12> */
.L_x_44972:
        /* <DEDUP_REMOVED lines=17> */
.L_x_44983:
[----:B------:R-:W-:Y:S05]  /*277c0*/  BSYNC B4 ;  /* 0x0000000000047941 */ /* 0x000fea0003800000 */
.L_x_44982:
        /* <DEDUP_REMOVED lines=18> */
.L_x_44985:
[----:B------:R-:W-:Y:S02]  /*278f0*/  ISETP.GE.AND P0, PT, R32, RZ, PT ;  /* 0x000000ff2000720c */ /* 0x000fe40003f06270 */
[----:B------:R-:W-:-:S11]  /*27900*/  MOV R3, 0x3fd774eb ;  /* 0x3fd774eb00037802 */ /* 0x000fd60000000f00 */
[----:B------:R-:W-:-:S04]  /*27910*/  @P0 FFMA.FTZ R0, R3, 0.93318945169448852539, -R0 ;  /* 0x3f6ee58103000823 */ /* 0x000fc80000010800 */
[----:B------:R-:W-:-:S07]  /*27920*/  @!P0 FFMA.FTZ R0, R3, 0.93318945169448852539, R0 ;  /* 0x3f6ee58103008823 */ /* 0x000fce0000010000 */
.L_x_44986:
[----:B------:R-:W-:Y:S05]  /*27930*/  BSYNC B0 ;  /* 0x0000000000007941 */ /* 0x000fea0003800000 */
.L_x_44984:
        /* <DEDUP_REMOVED lines=13> */
.L_x_44981:
        /* <DEDUP_REMOVED lines=25> */
.L_x_44988:
        /* <DEDUP_REMOVED lines=40> */
.L_x_44987:
        /* <DEDUP_REMOVED lines=48> */
.L_x_44990:
[----:B------:R-:W-:Y:S05]  /*28120*/  BSYNC B0 ;  /* 0x0000000000007941 */ /* 0x000fea0003800000 */
.L_x_44989:
[----:B------:R-:W-:Y:S01]  /*28130*/  BSSY B4, `(.L_x_44991) ;  /* 0x0000007000047945 */ /* 0x000fe20003800000 */
[----:B------:R-:W-:-:S03]  /*28140*/  FFMA R0, R5, R4, R2 ;  /* 0x0000000405007223 */ /* 0x000fc60000000002 */
[----:B------:R-:W-:Y:S05]  /*28150*/  @!P3 BRA `(.L_x_44992) ;  /* 0x000000000010b947 */ /* 0x000fea0003800000 */
[----:B------:R-:W-:Y:S02]  /*28160*/  MOV R41, R20 ;  /* 0x0000001400297202 */ /* 0x000fe40000000f00 */
[----:B------:R-:W-:Y:S02]  /*28170*/  MOV R0, R23 ;  /* 0x0000001700007202 */ /* 0x000fe40000000f00 */
[----:B------:R-:W-:-:S07]  /*28180*/  MOV R2, 0x281a0 ;  /* 0x000281a000027802 */ /* 0x000fce0000000f00 */
[----:B-1-34-:R-:W-:Y:S05]  /*28190*/  CALL.REL.NOINC `($__internal_83_$__cuda_sm3x_div_rn_ftz_f32_slowpath) ;  /* 0x00000048008c7944 */ /* 0x01afea0003c00000 */
.L_x_44992:
[----:B------:R-:W-:Y:S05]  /*281a0*/  BSYNC B4 ;  /* 0x0000000000047941 */ /* 0x000fea0003800000 */
.L_x_44991:
        /* <DEDUP_REMOVED lines=18> */
.L_x_44994:
[----:B------:R-:W-:Y:S02]  /*282d0*/  ISETP.GE.AND P0, PT, R32, RZ, PT ;  /* 0x000000ff2000720c */ /* 0x000fe40003f06270 */
[----:B------:R-:W-:-:S11]  /*282e0*/  MOV R3, 0x3fd774eb ;  /* 0x3fd774eb00037802 */ /* 0x000fd60000000f00 */
[----:B------:R-:W-:-:S04]  /*282f0*/  @P0 FFMA.FTZ R0, R3, 0.93318945169448852539, -R0 ;  /* 0x3f6ee58103000823 */ /* 0x000fc80000010800 */
[----:B------:R-:W-:-:S07]  /*28300*/  @!P0 FFMA.FTZ R0, R3, 0.93318945169448852539, R0 ;  /* 0x3f6ee58103008823 */ /* 0x000fce0000010000 */
.L_x_44995:
[----:B------:R-:W-:Y:S05]  /*28310*/  BSYNC B0 ;  /* 0x0000000000007941 */ /* 0x000fea0003800000 */
.L_x_44993:
        /* <DEDUP_REMOVED lines=12> */
.L_x_44971:
        /* <DEDUP_REMOVED lines=13> */
.L_x_44997:
[----:B------:R-:W-:Y:S05]  /*284b0*/  BSYNC B4 ;  /* 0x0000000000047941 */ /* 0x000fea0003800000 */
.L_x_44996:
        /* <DEDUP_REMOVED lines=18> */
.L_x_44999:
[----:B------:R-:W-:Y:S02]  /*285e0*/  ISETP.GE.AND P0, PT, R32, RZ, PT ;  /* 0x000000ff2000720c */ /* 0x000fe40003f06270 */
[----:B------:R-:W-:-:S11]  /*285f0*/  MOV R3, 0x3fd774eb ;  /* 0x3fd774eb00037802 */ /* 0x000fd60000000f00 */
[----:B------:R-:W-:-:S04]  /*28600*/  @P0 FFMA.FTZ R0, R3, 0.93318945169448852539, -R0 ;  /* 0x3f6ee58103000823 */ /* 0x000fc80000010800 */
[----:B------:R-:W-:-:S07]  /*28610*/  @!P0 FFMA.FTZ R0, R3, 0.93318945169448852539, R0 ;  /* 0x3f6ee58103008823 */ /* 0x000fce0000010000 */
.L_x_45000:
[----:B------:R-:W-:Y:S05]  /*28620*/  BSYNC B0 ;  /* 0x0000000000007941 */ /* 0x000fea0003800000 */
.L_x_44998:
        /* <DEDUP_REMOVED lines=27> */
.L_x_44970:
        /* <DEDUP_REMOVED lines=39> */
.L_x_45003:
[----:B------:R-:W-:Y:S05]  /*28a50*/  BSYNC B0 ;  /* 0x0000000000007941 */ /* 0x000fea0003800000 */
.L_x_45002:
[----:B------:R-:W-:Y:S01]  /*28a60*/  BSSY B4, `(.L_x_45004) ;  /* 0x0000007000047945 */ /* 0x000fe20003800000 */
[----:B------:R-:W-:-:S03]  /*28a70*/  FFMA R0, R3, R4, R2 ;  /* 0x0000000403007223 */ /* 0x000fc60000000002 */
[----:B------:R-:W-:Y:S05]  /*28a80*/  @!P0 BRA `(.L_x_45005) ;  /* 0x0000000000108947 */ /* 0x000fea0003800000 */
[----:B------:R-:W-:Y:S01]  /*28a90*/  HFMA2.MMA R0, -RZ, RZ, 1.875, 0 ;  /* 0x3f800000ff007435 */ /* 0x000fe200000001ff */
[----:B------:R-:W-:Y:S02]  /*28aa0*/  MOV R41, R20 ;  /* 0x0000001400297202 */ /* 0x000fe40000000f00 */
[----:B------:R-:W-:-:S08]  /*28ab0*/  MOV R2, 0x28ad0 ;  /* 0x00028ad000027802 */ /* 0x000fd00000000f00 */
[----:B-1-34-:R-:W-:Y:S05]  /*28ac0*/  CALL.REL.NOINC `($__internal_83_$__cuda_sm3x_div_rn_ftz_f32_slowpath) ;  /* 0x0000004000407944 */ /* 0x01afea0003c00000 */
.L_x_45005:
[----:B------:R-:W-:Y:S05]  /*28ad0*/  BSYNC B4 ;  /* 0x0000000000047941 */ /* 0x000fea0003800000 */
.L_x_45004:
        /* <DEDUP_REMOVED lines=18> */
.L_x_45007:
[----:B------:R-:W-:Y:S02]  /*28c00*/  ISETP.GE.AND P0, PT, R32, RZ, PT ;  /* 0x000000ff2000720c */ /* 0x000fe40003f06270 */
[----:B------:R-:W-:-:S11]  /*28c10*/  MOV R3, 0x3fd774eb ;  /* 0x3fd774eb00037802 */ /* 0x000fd60000000f00 */
[----:B------:R-:W-:-:S04]  /*28c20*/  @P0 FFMA.FTZ R0, R3, 0.93318945169448852539, -R0 ;  /* 0x3f6ee58103000823 */ /* 0x000fc80000010800 */
[----:B------:R-:W-:-:S07]  /*28c30*/  @!P0 FFMA.FTZ R0, R3, 0.93318945169448852539, R0 ;  /* 0x3f6ee58103008823 */ /* 0x000fce0000010000 */
.L_x_45008:
[----:B------:R-:W-:Y:S05]  /*28c40*/  BSYNC B0 ;  /* 0x0000000000007941 */ /* 0x000fea0003800000 */
.L_x_45006:
        /* <DEDUP_REMOVED lines=10> */
.L_x_45001:
        /* <DEDUP_REMOVED lines=13> */
.L_x_45010:
[----:B------:R-:W-:Y:S05]  /*28dc0*/  BSYNC B4 ;  /* 0x0000000000047941 */ /* 0x000fea0003800000 */
.L_x_45009:
        /* <DEDUP_REMOVED lines=18> */
.L_x_45012:
[----:B------:R-:W-:Y:S02]  /*28ef0*/  ISETP.GE.AND P0, PT, R32, RZ, PT ;  /* 0x000000ff2000720c */ /* 0x000fe40003f06270 */
[----:B------:R-:W-:-:S11]  /*28f00*/  MOV R3, 0x3fd774eb ;  /* 0x3fd774eb00037802 */ /* 0x000fd60000000f00 */
[----:B------:R-:W-:-:S04]  /*28f10*/  @P0 FFMA.FTZ R0, R3, 0.93318945169448852539, -R0 ;  /* 0x3f6ee58103000823 */ /* 0x000fc80000010800 */
[----:B------:R-:W-:-:S07]  /*28f20*/  @!P0 FFMA.FTZ R0, R3, 0.93318945169448852539, R0 ;  /* 0x3f6ee58103008823 */ /* 0x000fce0000010000 */
.L_x_45013:
[----:B------:R-:W-:Y:S05]  /*28f30*/  BSYNC B0 ;  /* 0x0000000000007941 */ /* 0x000fea0003800000 */
.L_x_45011:
        /* <DEDUP_REMOVED lines=11> */
.L_x_44969:
        /* <DEDUP_REMOVED lines=34> */
.L_x_45015:
[----:B------:R-:W-:Y:S05]  /*29210*/  BSYNC B4 ;  /* 0x0000000000047941 */ /* 0x000fea0003800000 */
.L_x_45014:
        /* <DEDUP_REMOVED lines=18> */
.L_x_45017:
[----:B------:R-:W-:Y:S02]  /*29340*/  ISETP.GE.AND P0, PT, R32, RZ, PT ;  /* 0x000000ff2000720c */ /* 0x000fe40003f06270 */
[----:B------:R-:W-:-:S11]  /*29350*/  MOV R3, 0x3fd774eb ;  /* 0x3fd774eb00037802 */ /* 0x000fd60000000f00 */
[----:B------:R-:W-:-:S04]  /*29360*/  @P0 FFMA.FTZ R0, R3, 0.93318945169448852539, -R0 ;  /* 0x3f6ee58103000823 */ /* 0x000fc80000010800 */
[----:B------:R-:W-:-:S07]  /*29370*/  @!P0 FFMA.FTZ R0, R3, 0.93318945169448852539, R0 ;  /* 0x3f6ee58103008823 */ /* 0x000fce0000010000 */
.L_x_45018:
[----:B------:R-:W-:Y:S05]  /*29380*/  BSYNC B0 ;  /* 0x0000000000007941 */ /* 0x000fea0003800000 */
.L_x_45016:
        /* <DEDUP_REMOVED lines=11> */
.L_x_44968:
        /* <DEDUP_REMOVED lines=26> */
.L_x_45020:
[----:B------:R-:W-:Y:S05]  /*295e0*/  BSYNC B4 ;  /* 0x0000000000047941 */ /* 0x000fea0003800000 */
.L_x_45019:
        /* <DEDUP_REMOVED lines=18> */
.L_x_45022:
[----:B------:R-:W-:Y:S02]  /*29710*/  ISETP.GE.AND P0, PT, R32, RZ, PT ;  /* 0x000000ff2000720c */ /* 0x000fe40003f06270 */
[----:B------:R-:W-:-:S11]  /*29720*/  MOV R3, 0x3fd774eb ;  /* 0x3fd774eb00037802 */ /* 0x000fd60000000f00 */
[----:B------:R-:W-:-:S04]  /*29730*/  @P0 FFMA.FTZ R0, R3, 0.93318945169448852539, -R0 ;  /* 0x3f6ee58103000823 */ /* 0x000fc80000010800 */
[----:B------:R-:W-:-:S07]  /*29740*/  @!P0 FFMA.FTZ R0, R3, 0.93318945169448852539, R0 ;  /* 0x3f6ee58103008823 */ /* 0x000fce0000010000 */
.L_x_45023:
[----:B------:R-:W-:Y:S05]  /*29750*/  BSYNC B0 ;  /* 0x0000000000007941 */ /* 0x000fea0003800000 */
.L_x_45021:
        /* <DEDUP_REMOVED lines=12> */
.L_x_44980:
[----:B------:R-:W-:Y:S05]  /*29820*/  BSYNC B2 ;  /* 0x0000000000027941 */ /* 0x000fea0003800000 */
.L_x_44967:
        /* <DEDUP_REMOVED lines=41> */
.L_x_45026:
        /* <DEDUP_REMOVED lines=10> */
.L_x_45025:
[----:B------:R-:W-:-:S04]  /*29b60*/  FMUL.RZ R4, R4, 0.15915493667125701904 ;  /* 0x3e22f98304047820 */ /* 0x000fc8000040c000 */
[----:B------:R0:W2:Y:S08]  /*29b70*/  MUFU.SIN R19, R4 ;  /* 0x0000000400137308 */ /* 0x0000b00000000400 */
[----:B------:R0:W0:Y:S01]  /*29b80*/  MUFU.COS R18, R4 ;  /* 0x0000000400127308 */ /* 0x0000220000000000 */
[----:B------:R-:W-:Y:S05]  /*29b90*/  BRA `(.L_x_44966) ;  /* 0x00000000000c7947 */ /* 0x000fea0003800000 */
.L_x_45024:
[----:B------:R-:W-:Y:S01]  /*29ba0*/  FMUL.FTZ R18, R35, 1.4426950216293334961 ;  /* 0x3fb8aa3b23127820 */ /* 0x000fe20000410000 */
[----:B------:R-:W-:-:S05]  /*29bb0*/  MOV R19, R4 ;  /* 0x0000000400137202 */ /* 0x000fca0000000f00 */
[----:B------:R-:W0:Y:S02]  /*29bc0*/  MUFU.EX2 R18, R18 ;  /* 0x0000001200127308 */ /* 0x000e240000000800 */
.L_x_44966:
[----:B------:R-:W-:Y:S05]  /*29bd0*/  BSYNC B3 ;  /* 0x0000000000037941 */ /* 0x000fea0003800000 */
.L_x_44965:
        /* <DEDUP_REMOVED lines=67> */
.L_x_45036:
[----:B------:R-:W-:Y:S05]  /*2a010*/  BSYNC B0 ;  /* 0x0000000000007941 */ /* 0x000fea0003800000 */
.L_x_45035:
[----:B------:R-:W-:Y:S01]  /*2a020*/  BSSY B4, `(.L_x_45037) ;  /* 0x0000007000047945 */ /* 0x000fe20003800000 */
[----:B------:R-:W-:-:S03]  /*2a030*/  FFMA R0, R5, R4, R2 ;  /* 0x0000000405007223 */ /* 0x000fc60000000002 */
[----:B------:R-:W-:Y:S05]  /*2a040*/  @!P0 BRA `(.L_x_45038) ;  /* 0x0000000000108947 */ /* 0x000fea0003800000 */
[----:B------:R-:W-:Y:S02]  /*2a050*/  MOV R41, R22 ;  /* 0x0000001600297202 */ /* 0x000fe40000000f00 */
[----:B------:R-:W-:Y:S02]  /*2a060*/  MOV R0, R23 ;  /* 0x0000001700007202 */ /* 0x000fe40000000f00 */
[----:B------:R-:W-:-:S07]  /*2a070*/  MOV R2, 0x2a090 ;  /* 0x0002a09000027802 */ /* 0x000fce0000000f00 */
[----:B-1-34-:R-:W-:Y:S05]  /*2a080*/  CALL.REL.NOINC `($__internal_83_$__cuda_sm3x_div_rn_ftz_f32_slowpath) ;  /* 0x0000002800d07944 */ /* 0x01afea0003c00000 */
.L_x_45038:
[----:B------:R-:W-:Y:S05]  /*2a090*/  BSYNC B4 ;  /* 0x0000000000047941 */ /* 0x000fea0003800000 */
.L_x_45037:
        /* <DEDUP_REMOVED lines=18> */
.L_x_45040:
[----:B------:R-:W-:Y:S02]  /*2a1c0*/  ISETP.GE.AND P0, PT, R36, RZ, PT ;  /* 0x000000ff2400720c */ /* 0x000fe40003f06270 */
[----:B------:R-:W-:-:S11]  /*2a1d0*/  MOV R3, 0x3fd774eb ;  /* 0x3fd774eb00037802 */ /* 0x000fd60000000f00 */
[----:B------:R-:W-:-:S04]  /*2a1e0*/  @P0 FFMA.FTZ R0, R3, 0.93318945169448852539, -R0 ;  /* 0x3f6ee58103000823 */ /* 0x000fc80000010800 */
[----:B------:R-:W-:-:S07]  /*2a1f0*/  @!P0 FFMA.FTZ R0, R3, 0.93318945169448852539, R0 ;  /* 0x3f6ee58103008823 */ /* 0x000fce0000010000 */
.L_x_45041:
[----:B------:R-:W-:Y:S05]  /*2a200*/  BSYNC B0 ;  /* 0x0000000000007941 */ /* 0x000fea0003800000 */
.L_x_45039:
        /* <DEDUP_REMOVED lines=12> */
.L_x_45034:
        /* <DEDUP_REMOVED lines=17> */
.L_x_45045:
[----:B------:R-:W-:Y:S05]  /*2a3e0*/  BSYNC B4 ;  /* 0x0000000000047941 */ /* 0x000fea0003800000 */
.L_x_45044:
        /* <DEDUP_REMOVED lines=18> */
.L_x_45047:
[----:B------:R-:W-:Y:S02]  /*2a510*/  ISETP.GE.AND P0, PT, R36, RZ, PT ;  /* 0x000000ff2400720c */ /* 0x000fe40003f06270 */
[----:B------:R-:W-:-:S11]  /*2a520*/  MOV R3, 0x3fd774eb ;  /* 0x3fd774eb00037802 */ /* 0x000fd60000000f00 */
[----:B------:R-:W-:-:S04]  /*2a530*/  @P0 FFMA.FTZ R0, R3, 0.93318945169448852539, -R0 ;  /* 0x3f6ee58103000823 */ /* 0x000fc80000010800 */
[----:B------:R-:W-:-:S07]  /*2a540*/  @!P0 FFMA.FTZ R0, R3, 0.93318945169448852539, R0 ;  /* 0x3f6ee58103008823 */ /* 0x000fce0000010000 */
.L_x_45048:
[----:B------:R-:W-:Y:S05]  /*2a550*/  BSYNC B0 ;  /* 0x0000000000007941 */ /* 0x000fea0003800000 */
.L_x_45046:
        /* <DEDUP_REMOVED lines=13> */
.L_x_45043:
        /* <DEDUP_REMOVED lines=25> */
.L_x_45050:
        /* <DEDUP_REMOVED lines=40> */
.L_x_45049:
        /* <DEDUP_REMOVED lines=48> */
.L_x_45052:
[----:B------:R-:W-:Y:S05]  /*2ad40*/  BSYNC B0 ;  /* 0x0000000000007941 */ /* 0x000fea0003800000 */
.L_x_45051:
[----:B------:R-:W-:Y:S01]  /*2ad50*/  BSSY B4, `(.L_x_45053) ;  /* 0x0000007000047945 */ /* 0x000fe20003800000 */
[----:B------:R-:W-:-:S03]  /*2ad60*/  FFMA R0, R7, R4, R2 ;  /* 0x0000000407007223 */ /* 0x000fc60000000002 */
[----:B------:R-:W-:Y:S05]  /*2ad70*/  @!P3 BRA `(.L_x_45054) ;  /* 0x000000000010b947 */ /* 0x000fea0003800000 */
[----:B------:R-:W-:Y:S02]  /*2ad80*/  MOV R41, R22 ;  /* 0x0000001600297202 */ /* 0x000fe40000000f00 */
[----:B------:R-:W-:Y:S02]  /*2ad90*/  MOV R0, R23 ;  /* 0x0000001700007202 */ /* 0x000fe40000000f00 */
[----:B------:R-:W-:-:S07]  /*2ada0*/  MOV R2, 0x2adc0 ;  /* 0x0002adc000027802 */ /* 0x000fce0000000f00 */
[----:B-1-34-:R-:W-:Y:S05]  /*2adb0*/  CALL.REL.NOINC `($__internal_83_$__cuda_sm3x_div_rn_ftz_f32_slowpath) ;  /* 0x0000001c00847944 */ /* 0x01afea0003c00000 */
.L_x_45054:
[----:B------:R-:W-:Y:S05]  /*2adc0*/  BSYNC B4 ;  /* 0x0000000000047941 */ /* 0x000fea0003800000 */
.L_x_45053:
        /* <DEDUP_REMOVED lines=18> */
.L_x_45056:
[----:B------:R-:W-:Y:S02]  /*2aef0*/  ISETP.GE.AND P0, PT, R36, RZ, PT ;  /* 0x000000ff2400720c */ /* 0x000fe40003f06270 */
[----:B------:R-:W-:-:S11]  /*2af00*/  MOV R3, 0x3fd774eb ;  /* 0x3fd774eb00037802 */ /* 0x000fd60000000f00 */
[----:B------:R-:W-:-:S04]  /*2af10*/  @P0 FFMA.FTZ R0, R3, 0.93318945169448852539, -R0 ;  /* 0x3f6ee58103000823 */ /* 0x000fc80000010800 */
[----:B------:R-:W-:-:S07]  /*2af20*/  @!P0 FFMA.FTZ R0, R3, 0.93318945169448852539, R0 ;  /* 0x3f6ee58103008823 */ /* 0x000fce0000010000 */
.L_x_45057:
[----:B------:R-:W-:Y:S05]  /*2af30*/  BSYNC B0 ;  /* 0x0000000000007941 */ /* 0x000fea0003800000 */
.L_x_45055:
        /* <DEDUP_REMOVED lines=12> */
.L_x_45033:
        /* <DEDUP_REMOVED lines=13> */
.L_x_45059:
[----:B------:R-:W-:Y:S05]  /*2b0d0*/  BSYNC B4 ;  /* 0x0000000000047941 */ /* 0x000fea0003800000 */
.L_x_45058:
        /* <DEDUP_REMOVED lines=18> */
.L_x_45061:
[----:B------:R-:W-:Y:S02]  /*2b200*/  ISETP.GE.AND P0, PT, R36, RZ, PT ;  /* 0x000000ff2400720c */ /* 0x000fe40003f06270 */
[----:B------:R-:W-:-:S11]  /*2b210*/  MOV R3, 0x3fd774eb ;  /* 0x3fd774eb00037802 */ /* 0x000fd60000000f00 */
[----:B------:R-:W-:-:S04]  /*2b220*/  @P0 FFMA.FTZ R0, R3, 0.93318945169448852539, -R0 ;  /* 0x3f6ee58103000823 */ /* 0x000fc80000010800 */
[----:B------:R-:W-:-:S07]  /*2b230*/  @!P0 FFMA.FTZ R0, R3, 0.93318945169448852539, R0 ;  /* 0x3f6ee58103008823 */ /* 0x000fce0000010000 */
.L_x_45062:
[----:B------:R-:W-:Y:S05]  /*2b240*/  BSYNC B0 ;  /* 0x0000000000007941 */ /* 0x000fea0003800000 */
.L_x_45060:
        /* <DEDUP_REMOVED lines=27> */
.L_x_45032:
        /* <DEDUP_REMOVED lines=39> */
.L_x_45065:
[----:B------:R-:W-:Y:S05]  /*2b670*/  BSYNC B0 ;  /* 0x0000000000007941 */ /* 0x000fea0003800000 */
.L_x_45064:
[----:B------:R-:W-:Y:S01]  /*2b680*/  BSSY B4, `(.L_x_45066) ;  /* 0x0000007000047945 */ /* 0x000fe20003800000 */
[----:B------:R-:W-:-:S03]  /*2b690*/  FFMA R0, R3, R4, R2 ;  /* 0x0000000403007223 */ /* 0x000fc60000000002 */
[----:B------:R-:W-:Y:S05]  /*2b6a0*/  @!P0 BRA `(.L_x_45067) ;  /* 0x0000000000108947 */ /* 0x000fea0003800000 */
[----:B------:R-:W-:Y:S01]  /*2b6b0*/  HFMA2.MMA R0, -RZ, RZ, 1.875, 0 ;  /* 0x3f800000ff007435 */ /* 0x000fe200000001ff */
[----:B------:R-:W-:Y:S02]  /*2b6c0*/  MOV R41, R22 ;  /* 0x0000001600297202 */ /* 0x000fe40000000f00 */
[----:B------:R-:W-:-:S08]  /*2b6d0*/  MOV R2, 0x2b6f0 ;  /* 0x0002b6f000027802 */ /* 0x000fd00000000f00 */
[----:B-1-34-:R-:W-:Y:S05]  /*2b6e0*/  CALL.REL.NOINC `($__internal_83_$__cuda_sm3x_div_rn_ftz_f32_slowpath) ;  /* 0x0000001400387944 */ /* 0x01afea0003c00000 */
.L_x_45067:
[----:B------:R-:W-:Y:S05]  /*2b6f0*/  BSYNC B4 ;  /* 0x0000000000047941 */ /* 0x000fea0003800000 */
.L_x_45066:
        /* <DEDUP_REMOVED lines=18> */
.L_x_45069:
[----:B------:R-:W-:Y:S02]  /*2b820*/  ISETP.GE.AND P0, PT, R36, RZ, PT ;  /* 0x000000ff2400720c */ /* 0x000fe40003f06270 */
[----:B------:R-:W-:-:S11]  /*2b830*/  MOV R3, 0x3fd774eb ;  /* 0x3fd774eb00037802 */ /* 0x000fd60000000f00 */
[----:B------:R-:W-:-:S04]  /*2b840*/  @P0 FFMA.FTZ R0, R3, 0.93318945169448852539, -R0 ;  /* 0x3f6ee58103000823 */ /* 0x000fc80000010800 */
[----:B------:R-:W-:-:S07]  /*2b850*/  @!P0 FFMA.FTZ R0, R3, 0.93318945169448852539, R0 ;  /* 0x3f6ee58103008823 */ /* 0x000fce0000010000 */
.L_x_45070:
[----:B------:R-:W-:Y:S05]  /*2b860*/  BSYNC B0 ;  /* 0x0000000000007941 */ /* 0x000fea0003800000 */
.L_x_45068:
        /* <DEDUP_REMOVED lines=10> */
.L_x_45063:
        /* <DEDUP_REMOVED lines=13> */
.L_x_45072:
[----:B------:R-:W-:Y:S05]  /*2b9e0*/  BSYNC B4 ;  /* 0x0000000000047941 */ /* 0x000fea0003800000 */
.L_x_45071:
        /* <DEDUP_REMOVED lines=18> */
.L_x_45074:
[----:B------:R-:W-:Y:S02]  /*2bb10*/  ISETP.GE.AND P0, PT, R36, RZ, PT ;  /* 0x000000ff2400720c */ /* 0x000fe40003f06270 */
[----:B------:R-:W-:-:S11]  /*2bb20*/  MOV R3, 0x3fd774eb ;  /* 0x3fd774eb00037802 */ /* 0x000fd60000000f00 */
[----:B------:R-:W-:-:S04]  /*2bb30*/  @P0 FFMA.FTZ R0, R3, 0.93318945169448852539, -R0 ;  /* 0x3f6ee58103000823 */ /* 0x000fc80000010800 */
[----:B------:R-:W-:-:S07]  /*2bb40*/  @!P0 FFMA.FTZ R0, R3, 0.93318945169448852539, R0 ;  /* 0x3f6ee58103008823 */ /* 0x000fce0000010000 */
.L_x_45075:
[----:B------:R-:W-:Y:S05]  /*2bb50*/  BSYNC B0 ;  /* 0x0000000000007941 */ /* 0x000fea0003800000 */
.L_x_45073:
        /* <DEDUP_REMOVED lines=11> */
.L_x_45031:
        /* <DEDUP_REMOVED lines=34> */
.L_x_45077:
[----:B------:R-:W-:Y:S05]  /*2be30*/  BSYNC B4 ;  /* 0x0000000000047941 */ /* 0x000fea0003800000 */
.L_x_45076:
        /* <DEDUP_REMOVED lines=18> */
.L_x_45079:
[----:B------:R-:W-:Y:S02]  /*2bf60*/  ISETP.GE.AND P0, PT, R36, RZ, PT ;  /* 0x000000ff2400720c */ /* 0x000fe40003f06270 */
[----:B------:R-:W-:-:S11]  /*2bf70*/  MOV R3, 0x3fd774eb ;  /* 0x3fd774eb00037802 */ /* 0x000fd60000000f00 */
[----:B------:R-:W-:-:S04]  /*2bf80*/  @P0 FFMA.FTZ R0, R3, 0.93318945169448852539, -R0 ;  /* 0x3f6ee58103000823 */ /* 0x000fc80000010800 */
[----:B------:R-:W-:-:S07]  /*2bf90*/  @!P0 FFMA.FTZ R0, R3, 0.93318945169448852539, R0 ;  /* 0x3f6ee58103008823 */ /* 0x000fce0000010000 */
.L_x_45080:
[----:B------:R-:W-:Y:S05]  /*2bfa0*/  BSYNC B0 ;  /* 0x0000000000007941 */ /* 0x000fea0003800000 */
.L_x_45078:
        /* <DEDUP_REMOVED lines=11> */
.L_x_45030:
        /* <DEDUP_REMOVED lines=26> */
.L_x_45082:
[----:B------:R-:W-:Y:S05]  /*2c200*/  BSYNC B4 ;  /* 0x0000000000047941 */ /* 0x000fea0003800000 */
.L_x_45081:
        /* <DEDUP_REMOVED lines=18> */
.L_x_45084:
[----:B------:R-:W-:Y:S02]  /*2c330*/  ISETP.GE.AND P0, PT, R36, RZ, PT ;  /* 0x000000ff2400720c */ /* 0x000fe40003f06270 */
[----:B------:R-:W-:-:S11]  /*2c340*/  MOV R3, 0x3fd774eb ;  /* 0x3fd774eb00037802 */ /* 0x000fd60000000f00 */
[----:B------:R-:W-:-:S04]  /*2c350*/  @P0 FFMA.FTZ R0, R3, 0.93318945169448852539, -R0 ;  /* 0x3f6ee58103000823 */ /* 0x000fc80000010800 */
[----:B------:R-:W-:-:S07]  /*2c360*/  @!P0 FFMA.FTZ R0, R3, 0.93318945169448852539, R0 ;  /* 0x3f6ee58103008823 */ /* 0x000fce0000010000 */
.L_x_45085:
[----:B------:R-:W-:Y:S05]  /*2c370*/  BSYNC B0 ;  /* 0x0000000000007941 */ /* 0x000fea0003800000 */
.L_x_45083:
        /* <DEDUP_REMOVED lines=12> */
.L_x_45042:
[----:B------:R-:W-:Y:S05]  /*2c440*/  BSYNC B2 ;  /* 0x0000000000027941 */ /* 0x000fea0003800000 */
.L_x_45029:
        /* <DEDUP_REMOVED lines=41> */
.L_x_45088:
        /* <DEDUP_REMOVED lines=10> */
.L_x_45087:
[----:B------:R-:W-:-:S04]  /*2c780*/  FMUL.RZ R4, R4, 0.15915493667125701904 ;  /* 0x3e22f98304047820 */ /* 0x000fc8000040c000 */
[----:B------:R0:W2:Y:S08]  /*2c790*/  MUFU.SIN R21, R4 ;  /* 0x0000000400157308 */ /* 0x0000b00000000400 */
[----:B------:R0:W0:Y:S01]  /*2c7a0*/  MUFU.COS R20, R4 ;  /* 0x0000000400147308 */ /* 0x0000220000000000 */
[----:B------:R-:W-:Y:S05]  /*2c7b0*/  BRA `(.L_x_45028) ;  /* 0x00000000000c7947 */ /* 0x000fea0003800000 */
.L_x_45086:
[----:B------:R-:W-:Y:S01]  /*2c7c0*/  FMUL.FTZ R20, R39, 1.4426950216293334961 ;  /* 0x3fb8aa3b27147820 */ /* 0x000fe20000410000 */
[----:B------:R-:W-:-:S05]  /*2c7d0*/  MOV R21, R4 ;  /* 0x0000000400157202 */ /* 0x000fca0000000f00 */
[----:B------:R-:W0:Y:S02]  /*2c7e0*/  MUFU.EX2 R20, R20 ;  /* 0x0000001400147308 */ /* 0x000e240000000800 */
.L_x_45028:
[----:B------:R-:W-:Y:S05]  /*2c7f0*/  BSYNC B3 ;  /* 0x0000000000037941 */ /* 0x000fea0003800000 */
.L_x_45027:
        /* <DEDUP_REMOVED lines=23> */
.L_x_45091:
[----:B------:R-:W-:-:S13]  /*2c970*/  ISETP.GE.AND P0, PT, R0, UR4, PT ;  /* 0x0000000400007c0c */ /* 0x000fda000bf06270 */
[----:B------:R-:W-:Y:S05]  /*2c980*/  @P0 BRA `(.L_x_45093) ;  /* 0x0000000000300947 */ /* 0x000fea0003800000 */
[----:B-1----:R-:W1:Y:S01]  /*2c990*/  LDC.64 R2, c[0x0][0x220] ;  /* 0x00008800ff027b82 */ /* 0x002e620000000a00 */
[C---:B------:R-:W-:Y:S02]  /*2c9a0*/  IADD3 R5, R0.reuse, UR6, RZ ;  /* 0x0000000600057c10 */ /* 0x040fe4000fffe0ff */
[----:B------:R-:W-:-:S03]  /*2c9b0*/  IADD3 R0, R0, 0x80, RZ ;  /* 0x0000008000007810 */ /* 0x000fc60007ffe0ff */
[----:B-1----:R-:W-:-:S05]  /*2c9c0*/  IMAD.WIDE.U32 R2, R5, 0x8, R2 ;  /* 0x0000000805027825 */ /* 0x002fca00078e0002 */
[----:B0-2---:R2:W-:Y:S02]  /*2c9d0*/  STG.E.64 desc[UR8][R2.64], R10 ;  /* 0x0000000a02007986 */ /* 0x0055e4000c101b08 */
.L_x_45092:
[----:B------:R-:W-:-:S13]  /*2c9e0*/  ISETP.GE.AND P0, PT, R0, UR4, PT ;  /* 0x0000000400007c0c */ /* 0x000fda000bf06270 */
[----:B------:R-:W-:Y:S05]  /*2c9f0*/  @P0 BRA `(.L_x_45094) ;  /* 0x0000000000340947 */ /* 0x000fea0003800000 */
[----:B-12---:R-:W1:Y:S01]  /*2ca00*/  LDC.64 R2, c[0x0][0x220] ;  /* 0x00008800ff027b82 */ /* 0x006e620000000a00 */
[C---:B------:R-:W-:Y:S02]  /*2ca10*/  IADD3 R5, R0.reuse, UR6, RZ ;  /* 0x0000000600057c10 */ /* 0x040fe4000fffe0ff */
[----:B------:R-:W-:-:S03]  /*2ca20*/  IADD3 R0, R0, 0x80, RZ ;  /* 0x0000008000007810 */ /* 0x000fc60007ffe0ff */
[----:B-1----:R-:W-:-:S05]  /*2ca30*/  IMAD.WIDE.U32 R2, R5, 0x8, R2 ;  /* 0x0000000805027825 */ /* 0x002fca00078e0002 */
[----:B0-----:R3:W-:Y:S02]  /*2ca40*/  STG.E.64 desc[UR8][R2.64], R14 ;  /* 0x0000000e02007986 */ /* 0x0017e4000c101b08 */
.L_x_45093:
        /* <DEDUP_REMOVED lines=8> */
.L_x_45094:
[----:B------:R-:W-:Y:S05]  /*2cad0*/  BSYNC B1 ;  /* 0x0000000000017941 */ /* 0x000fea0003800000 */
.L_x_45090:
[----:B------:R-:W-:-:S13]  /*2cae0*/  ISETP.GE.AND P0, PT, R0, UR4, PT ;  /* 0x0000000400007c0c */ /* 0x000fda000bf06270 */
[----:B-123--:R-:W1:Y:S01]  /*2caf0*/  @!P0 LDC.64 R2, c[0x0][0x220] ;  /* 0x00008800ff028b82 */ /* 0x00ee620000000a00 */
[C---:B------:R-:W-:Y:S02]  /*2cb00*/  @!P0 IADD3 R5, R0.reuse, UR6, RZ ;  /* 0x0000000600058c10 */ /* 0x040fe4000fffe0ff */
[----:B------:R-:W-:-:S03]  /*2cb10*/  @!P0 IADD3 R0, R0, 0x80, RZ ;  /* 0x0000008000008810 */ /* 0x000fc60007ffe0ff */
[----:B-1----:R-:W-:-:S05]  /*2cb20*/  @!P0 IMAD.WIDE.U32 R2, R5, 0x8, R2 ;  /* 0x0000000805028825 */ /* 0x002fca00078e0002 */
[----:B0-----:R4:W-:Y:S02]  /*2cb30*/  @!P0 STG.E.64 desc[UR8][R2.64], R18 ;  /* 0x0000001202008986 */ /* 0x0019e4000c101b08 */
.L_x_45095:
[----:B------:R-:W-:Y:S05]  /*2cb40*/  BSYNC B0 ;  /* 0x0000000000007941 */ /* 0x000fea0003800000 */
.L_x_45089:
        /* <DEDUP_REMOVED lines=8> */
        .weak           $__internal_83_$__cuda_sm3x_div_rn_ftz_f32_slowpath
        .type           $__internal_83_$__cuda_sm3x_div_rn_ftz_f32_slowpath,@function
        .size           $__internal_83_$__cuda_sm3x_div_rn_ftz_f32_slowpath,(.L_x_71532 - $__internal_83_$__cuda_sm3x_div_rn_ftz_f32_slowpath)
$__internal_83_$__cuda_sm3x_div_rn_ftz_f32_slowpath:
        /* <DEDUP_REMOVED lines=32> */
.L_x_45098:
[----:B------:R-:W-:Y:S05]  /*2cdd0*/  BSYNC B1 ;  /* 0x0000000000017941 */ /* 0x000fea0003800000 */
.L_x_45097:
        /* <DEDUP_REMOVED lines=27> */
.L_x_45104:
[----:B------:R-:W-:-:S07]  /*2cf90*/  LEA R0, R3, R0, 0x17 ;  /* 0x0000000003007211 */ /* 0x000fce00078eb8ff */
.L_x_45105:
[----:B------:R-:W-:Y:S05]  /*2cfa0*/  BSYNC B1 ;  /* 0x0000000000017941 */ /* 0x000fea0003800000 */
.L_x_45103:
[----:B------:R-:W-:Y:S05]  /*2cfb0*/  BRA `(.L_x_45106) ;  /* 0x0000000000207947 */ /* 0x000fea0003800000 */
.L_x_45102:
[----:B------:R-:W-:-:S04]  /*2cfc0*/  LOP3.LUT R0, R0, 0x80000000, R41, 0x48, !PT ;  /* 0x8000000000007812 */ /* 0x000fc800078e4829 */
[----:B------:R-:W-:Y:S01]  /*2cfd0*/  LOP3.LUT R0, R0, 0x7f800000, RZ, 0xfc, !PT ;  /* 0x7f80000000007812 */ /* 0x000fe200078efcff */
[----:B------:R-:W-:Y:S06]  /*2cfe0*/  BRA `(.L_x_45106) ;  /* 0x0000000000147947 */ /* 0x000fec0003800000 */
.L_x_45101:
[----:B------:R-:W-:Y:S01]  /*2cff0*/  LOP3.LUT R0, R0, 0x80000000, R41, 0x48, !PT ;  /* 0x8000000000007812 */ /* 0x000fe200078e4829 */
[----:B------:R-:W-:Y:S06]  /*2d000*/  BRA `(.L_x_45106) ;  /* 0x00000000000c7947 */ /* 0x000fec0003800000 */
.L_x_45100:
[----:B------:R-:W0:Y:S01]  /*2d010*/  MUFU.RSQ R0, -QNAN ;  /* 0xffc0000000007908 */ /* 0x000e220000001400 */
[----:B------:R-:W-:Y:S05]  /*2d020*/  BRA `(.L_x_45106) ;  /* 0x0000000000047947 */ /* 0x000fea0003800000 */
.L_x_45099:
[----:B------:R-:W-:-:S07]  /*2d030*/  FADD.FTZ R0, R41, R0 ;  /* 0x0000000029007221 */ /* 0x000fce0000010000 */
.L_x_45106:
[----:B------:R-:W-:Y:S05]  /*2d040*/  BSYNC B0 ;  /* 0x0000000000007941 */ /* 0x000fea0003800000 */
.L_x_45096:
[----:B------:R-:W-:-:S06]  /*2d050*/  HFMA2.MMA R3, -RZ, RZ, 0, 0 ;  /* 0x00000000ff037435 */ /* 0x000fcc00000001ff */
[----:B0-----:R-:W-:Y:S05]  /*2d060*/  RET.REL.NODEC R2 `(_ZN2at6native29vectorized_elementwise_kernelILi8EZZZNS0_50_GLOBAL__N__2680c7bb_12_PowKernel_cu_7dd49032_316824pow_tensor_tensor_kernelERNS_18TensorIteratorBaseEENKUlvE_clEvENKUlvE7_clEvEUlN3c107complexIfEES9_E_St5arrayIPcLm3EEEEviT0_T1_) ;  /* 0xfffffd2c02e47950 */ /* 0x001fea0003c3ffff */
.L_x_45107:
        /* <DEDUP_REMOVED lines=9> */
.L_x_71532:


//--------------------- .text._ZN2at6native18elementwise_kernelILi128ELi4EZNS0_15gpu_kernel_implIZNS0_50_GLOBAL__N__2680c7bb_12_PowKernel_cu_7dd49032_316822pow_scalar_tensor_implIfEEvRNS_18TensorIteratorBaseEN3c107complexIT_EEEUlNS8_IfEEE_EEvS6_RKS9_EUliE_EEviT1_ --------------------------
	.section	.text._ZN2at6native18elementwise_kernelILi128ELi4EZNS0_15gpu_kernel_implIZNS0_50_GLOBAL__N__2680c7bb_12_PowKernel_cu_7dd49032_316822pow_scalar_tensor_implIfEEvRNS_18TensorIteratorBaseEN3c107complexIT_EEEUlNS8_IfEEE_EEvS6_RKS9_EUliE_EEviT1_,"ax",@progbits
	.align	128
        .global         _ZN2at6native18elementwise_kernelILi128ELi4EZNS0_15gpu_kernel_implIZNS0_50_GLOBAL__N__2680c7bb_12_PowKernel_cu_7dd49032_316822pow_scalar_tensor_implIfEEvRNS_18TensorIteratorBaseEN3c107complexIT_EEEUlNS8_IfEEE_EEvS6_RKS9_EUliE_EEviT1_
        .type           _ZN2at6native18elementwise_kernelILi128ELi4EZNS0_15gpu_kernel_implIZNS0_50_GLOBAL__N__2680c7bb_12_PowKernel_cu_7dd49032_316822pow_scalar_tensor_implIfEEvRNS_18TensorIteratorBaseEN3c107complexIT_EEEUlNS8_IfEEE_EEvS6_RKS9_EUliE_EEviT1_,@function
        .size           _ZN2at6native18elementwise_kernelILi128ELi4EZNS0_15gpu_kernel_implIZNS0_50_GLOBAL__N__2680c7bb_12_PowKernel_cu_7dd49032_316822pow_scalar_tensor_implIfEEvRNS_18TensorIteratorBaseEN3c107complexIT_EEEUlNS8_IfEEE_EEvS6_RKS9_EUliE_EEviT1_,(.L_x_71883 - _ZN2at6native18elementwise_kernelILi128ELi4EZNS0_15gpu_kernel_implIZNS0_50_GLOBAL__N__2680c7bb_12_PowKernel_cu_7dd49032_316822pow_scalar_tensor_implIfEEvRNS_18TensorIteratorBaseEN3c107complexIT_EEEUlNS8_IfEEE_EEvS6_RKS9_EUliE_EEviT1_)
        .other          _ZN2at6native18elementwise_kernelILi128ELi4EZNS0_15gpu_kernel_implIZNS0_50_GLOBAL__N__2680c7bb_12_PowKernel_cu_7dd49032_316822pow_scalar_tensor_implIfEEvRNS_18TensorIteratorBaseEN3c107complexIT_EEEUlNS8_IfEEE_EEvS6_RKS9_EUliE_EEviT1_,@"STO_CUDA_ENTRY STV_DEFAULT"
_ZN2at6native18elementwise_kernelILi128ELi4EZNS0_15gpu_kernel_implIZNS0_50_GLOBAL__N__2680c7bb_12_PowKernel_cu_7dd49032_316822pow_scalar_tensor_implIfEEvRNS_18TensorIteratorBaseEN3c107complexIT_EEEUlNS8_IfEEE_EEvS6_RKS9_EUliE_EEviT1_:
.text._ZN2at6native18elementwise_kernelILi128ELi4EZNS0_15gpu_kernel_implIZNS0_50_GLOBAL__N__2680c7bb_12_PowKernel_cu_7dd49032_316822pow_scalar_tensor_implIfEEvRNS_18TensorIteratorBaseEN3c107complexIT_EEEUlNS8_IfEEE_EEvS6_RKS9_EUliE_EEviT1_:
        /* <DEDUP_REMOVED lines=313> */
.L_x_45110:
        /* <DEDUP_REMOVED lines=21> */
[----:B--2---:R-:W0:Y:S01]  /*14e0*/  I2F.S16 R2, R2 ;  /* 0x0000000200027306 */ /* 0x004e220000101400 */
[----:B------:R-:W-:Y:S05]  /*14f0*/  BRA `(.L_x_45117) ;  /* 0x0000000c008c7947 */ /* 0x000fea0003800000 */
.L_x_45115:
[----:B------:R-:W2:Y:S01]  /*1500*/  LDG.E.U8 R2, desc[UR36][R4.64] ;  /* 0x0000002404027981 */ /* 0x000ea2000c1e1100 */
[----:B------:R-:W-:Y:S01]  /*1510*/  IMAD.MOV.U32 R3, RZ, RZ, RZ ;  /* 0x000000ffff037224 */ /* 0x000fe200078e00ff */
[----:B--2---:R-:W-:Y:S01]  /*1520*/  I2FP.F32.U32 R2, R2 ;  /* 0x0000000200027245 */ /* 0x004fe20000201000 */
[----:B------:R-:W-:Y:S06]  /*1530*/  BRA `(.L_x_45117) ;  /* 0x0000000c007c7947 */ /* 0x000fec0003800000 */
.L_x_45114:
        /* <DEDUP_REMOVED lines=10> */
.L_x_45119:
[----:B------:R-:W2:Y:S01]  /*15e0*/  LDG.E R2, desc[UR36][R4.64] ;  /* 0x0000002404027981 */ /* 0x000ea2000c1e1900 */
[----:B------:R-:W-:Y:S01]  /*15f0*/  IMAD.MOV.U32 R3, RZ, RZ, RZ ;  /* 0x000000ffff037224 */ /* 0x000fe200078e00ff */
[----:B--2---:R-:W-:Y:S01]  /*1600*/  I2FP.F32.S32 R2, R2 ;  /* 0x0000000200027245 */ /* 0x004fe20000201400 */
[----:B------:R-:W-:Y:S06]  /*1610*/  BRA `(.L_x_45117) ;  /* 0x0000000c00447947 */ /* 0x000fec0003800000 */
.L_x_45118:
[----:B------:R-:W2:Y:S01]  /*1620*/  LDG.E.U16 R2, desc[UR36][R4.64] ;  /* 0x0000002404027981 */ /* 0x000ea2000c1e1500 */
[----:B------:R-:W-:Y:S01]  /*1630*/  IMAD.MOV.U32 R3, RZ, RZ, RZ ;  /* 0x000000ffff037224 */ /* 0x000fe200078e00ff */
[----:B--2---:R-:W0:Y:S01]  /*1640*/  I2F.S16 R2, R2 ;  /* 0x0000000200027306 */ /* 0x004e220000101400 */
[----:B------:R-:W-:Y:S05]  /*1650*/  BRA `(.L_x_45117) ;  /* 0x0000000c00347947 */ /* 0x000fea0003800000 */
.L_x_45113:
        /* <DEDUP_REMOVED lines=9> */
.L_x_45121:
[----:B------:R-:W2:Y:S01]  /*16f0*/  LDG.E.U16 R2, desc[UR36][R4.64] ;  /* 0x0000002404027981 */ /* 0x000ea2000c1e1500 */
[----:B------:R-:W-:Y:S02]  /*1700*/  IMAD.MOV.U32 R3, RZ, RZ, RZ ;  /* 0x000000ffff037224 */ /* 0x000fe400078e00ff */
[----:B--2---:R-:W-:Y:S01]  /*1710*/  HADD2.F32 R2, -RZ, R2.H0_H0 ;  /* 0x20000002ff027230 */ /* 0x004fe20000004100 */
[----:B------:R-:W-:Y:S06]  /*1720*/  BRA `(.L_x_45117) ;  /* 0x0000000c00007947 */ /* 0x000fec0003800000 */
.L_x_45120:
        /* <DEDUP_REMOVED lines=8> */
.L_x_45123:
[----:B------:R-:W2:Y:S02]  /*17b0*/  LDG.E R2, desc[UR36][R4.64] ;  /* 0x0000002404027981 */ /* 0x000ea4000c1e1900 */
[--C-:B--2---:R-:W-:Y:S02]  /*17c0*/  HADD2.F32 R3, -RZ, R2.reuse.H1_H1 ;  /* 0x30000002ff037230 */ /* 0x104fe40000004100 */
[----:B------:R-:W-:Y:S01]  /*17d0*/  HADD2.F32 R2, -RZ, R2.H0_H0 ;  /* 0x20000002ff027230 */ /* 0x000fe20000004100 */
[----:B------:R-:W-:Y:S06]  /*17e0*/  BRA `(.L_x_45117) ;  /* 0x0000000800d07947 */ /* 0x000fec0003800000 */
.L_x_45122:
        /* <DEDUP_REMOVED lines=8> */
.L_x_45112:
        /* <DEDUP_REMOVED lines=13> */
.L_x_45126:
        /* <DEDUP_REMOVED lines=10> */
.L_x_45125:
        /* <DEDUP_REMOVED lines=23> */
[----:B------:R-:W-:Y:S02]  /*1b50*/  LOP3.LUT R5, R6, R3, RZ, 0x30, !PT ;  /* 0x0000000306057212 */ /* 0x000fe400078e30ff */
[----:B------:R-:W-:Y:S02]  /*1b60*/  MOV R3, RZ ;  /* 0x000000ff00037202 */ /* 0x000fe40000000f00 */
[----:B------:R-:W-:Y:S01]  /*1b70*/  LOP3.LUT R2, R5, 0x80000000, R2, 0xf8, !PT ;  /* 0x8000000005027812 */ /* 0x000fe200078ef802 */
[----:B------:R-:W-:Y:S06]  /*1b80*/  BRA `(.L_x_45117) ;  /* 0x0000000400e87947 */ /* 0x000fec0003800000 */
.L_x_45128:
        /* <DEDUP_REMOVED lines=14> */
.L_x_45127:
[----:B------:R-:W2:Y:S01]  /*1c70*/  LDG.E.U16 R2, desc[UR36][R4.64] ;  /* 0x0000002404027981 */ /* 0x000ea2000c1e1500 */
[----:B------:R-:W-:Y:S02]  /*1c80*/  IMAD.MOV.U32 R3, RZ, RZ, RZ ;  /* 0x000000ffff037224 */ /* 0x000fe400078e00ff */
[----:B--2---:R-:W-:Y:S01]  /*1c90*/  IMAD.U32 R2, R2, 0x10000, RZ ;  /* 0x0001000002027824 */ /* 0x004fe200078e00ff */
[----:B------:R-:W-:Y:S06]  /*1ca0*/  BRA `(.L_x_45117) ;  /* 0x0000000400a07947 */ /* 0x000fec0003800000 */
.L_x_45124:
        /* <DEDUP_REMOVED lines=12> */
.L_x_45131:
        /* <DEDUP_REMOVED lines=20> */
.L_x_45133:
[----:B------:R-:W-:Y:S05]  /*1eb0*/  BSYNC B0 ;  /* 0x0000000000007941 */ /* 0x000fea0003800000 */
.L_x_45132:
[----:B------:R-:W-:Y:S01]  /*1ec0*/  IMAD.SHL.U32 R2, R2, 0x100000, RZ ;  /* 0x0010000002027824 */ /* 0x000fe200078e00ff */
[----:B------:R-:W-:-:S04]  /*1ed0*/  LEA R5, R0, 0x3b800000, 0x17 ;  /* 0x3b80000000057811 */ /* 0x000fc800078eb8ff */
[----:B------:R-:W-:Y:S01]  /*1ee0*/  LOP3.LUT R2, R5, R2, R6, 0xfe, !PT ;  /* 0x0000000205027212 */ /* 0x000fe200078efe06 */
[----:B------:R-:W-:Y:S06]  /*1ef0*/  BRA `(.L_x_45117) ;  /* 0x00000004000c7947 */ /* 0x000fec0003800000 */
.L_x_45130:
        /* <DEDUP_REMOVED lines=20> */
.L_x_45135:
[----:B------:R-:W-:Y:S05]  /*2040*/  BSYNC B0 ;  /* 0x0000000000007941 */ /* 0x000fea0003800000 */
.L_x_45134:
[----:B------:R-:W-:Y:S01]  /*2050*/  IMAD.SHL.U32 R2, R2, 0x200000, RZ ;  /* 0x0020000002027824 */ /* 0x000fe200078e00ff */
[----:B------:R-:W-:-:S04]  /*2060*/  LEA R5, R0, 0x37800000, 0x17 ;  /* 0x3780000000057811 */ /* 0x000fc800078eb8ff */
[----:B------:R-:W-:Y:S01]  /*2070*/  LOP3.LUT R2, R5, R2, R6, 0xfe, !PT ;  /* 0x0000000205027212 */ /* 0x000fe200078efe06 */
[----:B------:R-:W-:Y:S06]  /*2080*/  BRA `(.L_x_45117) ;  /* 0x0000000000a87947 */ /* 0x000fec0003800000 */
.L_x_45129:
        /* <DEDUP_REMOVED lines=14> */
.L_x_45139:
[----:B------:R-:W-:Y:S05]  /*2170*/  BSYNC B0 ;  /* 0x0000000000007941 */ /* 0x000fea0003800000 */
.L_x_45138:
[----:B------:R-:W-:Y:S01]  /*2180*/  IMAD.MOV.U32 R3, RZ, RZ, RZ ;  /* 0x000000ffff037224 */ /* 0x000fe200078e00ff */
[----:B------:R-:W-:Y:S06]  /*2190*/  BRA `(.L_x_45117) ;  /* 0x0000000000647947 */ /* 0x000fec0003800000 */
.L_x_45116:
        /* <DEDUP_REMOVED lines=16> */
.L_x_45140:
[----:B------:R-:W-:Y:S01]  /*22a0*/  CS2R R2, SRZ ;  /* 0x0000000000027805 */ /* 0x000fe2000001ff00 */
[----:B------:R-:W-:Y:S06]  /*22b0*/  BRA `(.L_x_45117) ;  /* 0x00000000001c7947 */ /* 0x000fec0003800000 */
.L_x_45137:
[----:B------:R-:W2:Y:S01]  /*22c0*/  LDG.E.64 R4, desc[UR36][R4.64] ;  /* 0x0000002404047981 */ /* 0x000ea2000c1e1b00 */
[----:B------:R-:W-:Y:S01]  /*22d0*/  IMAD.MOV.U32 R3, RZ, RZ, RZ ;  /* 0x000000ffff037224 */ /* 0x000fe200078e00ff */
[----:B--2---:R0:W1:Y:S01]  /*22e0*/  I2F.U64 R2, R4 ;  /* 0x0000000400027312 */ /* 0x0040620000301000 */
[----:B------:R-:W-:Y:S05]  /*22f0*/  BRA `(.L_x_45117) ;  /* 0x00000000000c7947 */ /* 0x000fea0003800000 */
.L_x_45136:
[----:B------:R-:W2:Y:S01]  /*2300*/  LDG.E R2, desc[UR36][R4.64] ;  /* 0x0000002404027981 */ /* 0x000ea2000c1e1900 */
[----:B------:R-:W-:Y:S01]  /*2310*/  IMAD.MOV.U32 R3, RZ, RZ, RZ ;  /* 0x000000ffff037224 */ /* 0x000fe200078e00ff */
[----:B--2---:R-:W-:-:S07]  /*2320*/  I2FP.F32.U32 R2, R2 ;  /* 0x0000000200027245 */ /* 0x004fce0000201000 */
.L_x_45117:
[----:B------:R-:W-:Y:S05]  /*2330*/  BSYNC B6 ;  /* 0x0000000000067941 */ /* 0x000fea0003800000 */
.L_x_45111:
[----:B------:R-:W-:Y:S01]  /*2340*/  ULDC.64 UR4, c[0x0][0x420] ;  /* 0x0001080000047ab9 */ /* 0x000fe20000000a00 */
[----:B------:R-:W-:Y:S01]  /*2350*/  BSSY B0, `(.L_x_45141) ;  /* 0x000003b000007945 */ /* 0x000fe20003800000 */
[----:B01---5:R-:W-:-:S04]  /*2360*/  FMUL.FTZ R0, R2, UR5 ;  /* 0x0000000502007c20 */ /* 0x023fc80008410000 */
[C---:B------:R-:W-:Y:S01]  /*2370*/  FFMA.FTZ R7, R3.reuse, UR4, R0 ;  /* 0x0000000403077c23 */ /* 0x040fe20008010000 */
        /* <DEDUP_REMOVED lines=11> */
[----:B--234-:R-:W-:-:S04]  /*2430*/  @P0 FMUL.RZ R4, R7, 0.15915493667125701904 ;  /* 0x3e22f98307040820 */ /* 0x01cfc8000040c000 */
        /* <DEDUP_REMOVED lines=27> */
.L_x_45144:
        /* <DEDUP_REMOVED lines=10> */
.L_x_45143:
[----:B------:R-:W-:-:S04]  /*2690*/  FMUL.RZ R7, R7, 0.15915493667125701904 ;  /* 0x3e22f98307077820 */ /* 0x000fc8000040c000 */
[----:B------:R1:W0:Y:S08]  /*26a0*/  MUFU.SIN R3, R7 ;  /* 0x0000000700037308 */ /* 0x0002300000000400 */
[----:B------:R1:W0:Y:S01]  /*26b0*/  MUFU.COS R2, R7 ;  /* 0x0000000700027308 */ /* 0x0002220000000000 */
[----:B------:R-:W-:Y:S05]  /*26c0*/  BRA `(.L_x_45145) ;  /* 0x00000000000c7947 */ /* 0x000fea0003800000 */
.L_x_45142:
[----:B------:R-:W-:Y:S01]  /*26d0*/  FMUL.FTZ R2, R6, 1.4426950216293334961 ;  /* 0x3fb8aa3b06027820 */ /* 0x000fe20000410000 */
[----:B------:R-:W-:-:S05]  /*26e0*/  IMAD.MOV.U32 R3, RZ, RZ, R7 ;  /* 0x000000ffff037224 */ /* 0x000fca00078e0007 */
[----:B------:R-:W0:Y:S02]  /*26f0*/  MUFU.EX2 R2, R2 ;  /* 0x0000000200027308 */ /* 0x000e240000000800 */
.L_x_45145:
[----:B------:R-:W-:Y:S05]  /*2700*/  BSYNC B0 ;  /* 0x0000000000007941 */ /* 0x000fea0003800000 */
.L_x_45141:
[----:B--234-:R-:W2:Y:S02]  /*2710*/  LDC.U8 R4, c[0x0][0x430] ;  /* 0x00010c00ff047b82 */ /* 0x01cea40000000000 */
        /* <DEDUP_REMOVED lines=14> */
.L_x_45149:
[----:B0-----:R-:W0:Y:S02]  /*2800*/  F2I.S64.TRUNC R2, R2 ;  /* 0x0000000200027311 */ /* 0x001e24000020d900 */
[----:B0-----:R-:W-:-:S05]  /*2810*/  IMAD.MOV.U32 R5, RZ, RZ, R2 ;  /* 0x000000ffff057224 */ /* 0x001fca00078e0002 */
[----:B------:R4:W-:Y:S01]  /*2820*/  STG.E.U8 desc[UR36][R16.64], R5 ;  /* 0x0000000510007986 */ /* 0x0009e2000c101124 */
[----:B------:R-:W-:Y:S05]  /*2830*/  BRA `(.L_x_45151) ;  /* 0x0000000c00447947 */ /* 0x000fea0003800000 */
.L_x_45148:
        /* <DEDUP_REMOVED lines=9> */
.L_x_45153:
[----:B0-----:R-:W0:Y:S02]  /*28d0*/  F2I.FTZ.TRUNC.NTZ R3, R2 ;  /* 0x0000000200037305 */ /* 0x001e24000021f100 */
[----:B0-----:R2:W-:Y:S01]  /*28e0*/  STG.E desc[UR36][R16.64], R3 ;  /* 0x0000000310007986 */ /* 0x0015e2000c101924 */
[----:B------:R-:W-:Y:S05]  /*28f0*/  BRA `(.L_x_45151) ;  /* 0x0000000c00147947 */ /* 0x000fea0003800000 */
.L_x_45152:
[----:B0-----:R-:W0:Y:S02]  /*2900*/  F2I.FTZ.TRUNC.NTZ R3, R2 ;  /* 0x0000000200037305 */ /* 0x001e24000021f100 */
[----:B0-----:R3:W-:Y:S01]  /*2910*/  STG.E.U16 desc[UR36][R16.64], R3 ;  /* 0x0000000310007986 */ /* 0x0017e2000c101524 */
[----:B------:R-:W-:Y:S05]  /*2920*/  BRA `(.L_x_45151) ;  /* 0x0000000c00087947 */ /* 0x000fea0003800000 */
.L_x_45147:
        /* <DEDUP_REMOVED lines=8> */
.L_x_45155:
[----:B0-----:R-:W-:-:S05]  /*29b0*/  F2FP.F16.F32.PACK_AB R2, RZ, R2 ;  /* 0x00000002ff02723e */ /* 0x001fca00000000ff */
[----:B------:R0:W-:Y:S01]  /*29c0*/  STG.E.U16 desc[UR36][R16.64], R2 ;  /* 0x0000000210007986 */ /* 0x0001e2000c101524 */
[----:B------:R-:W-:Y:S05]  /*29d0*/  BRA `(.L_x_45151) ;  /* 0x0000000800dc7947 */ /* 0x000fea0003800000 */
.L_x_45154:
[----:B------:R-:W-:-:S13]  /*29e0*/  ISETP.NE.AND P0, PT, R0, 0x7, PT ;  /* 0x000000070000780c */ /* 0x000fda0003f05270 */
[----:B------:R-:W-:Y:S05]  /*29f0*/  @!P0 BRA `(.L_x_45156) ;  /* 0x0000000000248947 */ /* 0x000fea0003800000 */
[----:B------:R-:W-:-:S13]  /*2a00*/  ISETP.NE.AND P0, PT, R0, 0x8, PT ;  /* 0x000000080000780c */ /* 0x000fda0003f05270 */
[----:B------:R-:W-:Y:S05]  /*2a10*/  @!P0 BRA `(.L_x_45157) ;  /* 0x0000000000108947 */ /* 0x000fea0003800000 */
[----:B------:R-:W-:-:S13]  /*2a20*/  ISETP.NE.AND P0, PT, R0, 0x9, PT ;  /* 0x000000090000780c */ /* 0x000fda0003f05270 */
[----:B------:R-:W-:Y:S05]  /*2a30*/  @P0 BRA `(.L_x_45150) ;  /* 0x00000008006c0947 */ /* 0x000fea0003800000 */
[----:B0-----:R0:W-:Y:S01]  /*2a40*/  STG.E.64 desc[UR36][R16.64], R2 ;  /* 0x0000000210007986 */ /* 0x0011e2000c101b24 */
[----:B------:R-:W-:Y:S05]  /*2a50*/  BRA `(.L_x_45151) ;  /* 0x0000000800bc7947 */ /* 0x000fea0003800000 */
.L_x_45157:
[----:B0-----:R-:W-:-:S05]  /*2a60*/  F2FP.F16.F32.PACK_AB R3, R3, R2 ;  /* 0x000000020303723e */ /* 0x001fca00000000ff */
[----:B------:R0:W-:Y:S01]  /*2a70*/  STG.E desc[UR36][R16.64], R3 ;  /* 0x0000000310007986 */ /* 0x0001e2000c101924 */
[----:B------:R-:W-:Y:S05]  /*2a80*/  BRA `(.L_x_45151) ;  /* 0x0000000800b07947 */ /* 0x000fea0003800000 */
.L_x_45156:
[----:B0-----:R-:W-:-:S06]  /*2a90*/  FMUL.FTZ R2, R2, 1 ;  /* 0x3f80000002027820 */ /* 0x001fcc0000410000 */
[----:B------:R-:W0:Y:S02]  /*2aa0*/  F2F.F64.F32 R2, R2 ;  /* 0x0000000200027310 */ /* 0x000e240000201800 */
[----:B0-----:R0:W-:Y:S01]  /*2ab0*/  STG.E.64 desc[UR36][R16.64], R2 ;  /* 0x0000000210007986 */ /* 0x0011e2000c101b24 */
[----:B------:R-:W-:Y:S05]  /*2ac0*/  BRA `(.L_x_45151) ;  /* 0x0000000800a07947 */ /* 0x000fea0003800000 */
.L_x_45146:
        /* <DEDUP_REMOVED lines=8> */
[----:B0-----:R-:W-:Y:S02]  /*2b50*/  FSETP.NEU.FTZ.AND P0, PT, R2, RZ, PT ;  /* 0x000000ff0200720b */ /* 0x001fe40003f1d000 */
[----:B------:R-:W-:-:S04]  /*2b60*/  FSETP.NEU.FTZ.AND P1, PT, R3, RZ, PT ;  /* 0x000000ff0300720b */ /* 0x000fc80003f3d000 */
[----:B------:R-:W-:-:S04]  /*2b70*/  PLOP3.LUT P0, PT, P0, P1, PT, 0xa8, 0x0 ;  /* 0x000000000000781c */ /* 0x000fc80000703570 */
[----:B------:R-:W-:-:S05]  /*2b80*/  SEL R3, RZ, 0x1, !P0 ;  /* 0x00000001ff037807 */ /* 0x000fca0004000000 */
[----:B------:R0:W-:Y:S01]  /*2b90*/  STG.E.U8 desc[UR36][R16.64], R3 ;  /* 0x0000000310007986 */ /* 0x0001e2000c101124 */
[----:B------:R-:W-:Y:S05]  /*2ba0*/  BRA `(.L_x_45151) ;  /* 0x0000000800687947 */ /* 0x000fea0003800000 */
.L_x_45160:
[----:B0-----:R-:W-:Y:S01]  /*2bb0*/  FMUL.FTZ R6, R3, 1 ;  /* 0x3f80000003067820 */ /* 0x001fe20000410000 */
[----:B------:R-:W-:-:S05]  /*2bc0*/  FMUL.FTZ R4, R2, 1 ;  /* 0x3f80000002047820 */ /* 0x000fca0000410000 */
[----:B-1----:R-:W-:Y:S08]  /*2bd0*/  F2F.F64.F32 R6, R6 ;  /* 0x0000000600067310 */ /* 0x002ff00000201800 */
[----:B------:R-:W0:Y:S02]  /*2be0*/  F2F.F64.F32 R4, R4 ;  /* 0x0000000400047310 */ /* 0x000e240000201800 */
[----:B0-----:R0:W-:Y:S01]  /*2bf0*/  STG.E.128 desc[UR36][R16.64], R4 ;  /* 0x0000000410007986 */ /* 0x0011e2000c101d24 */
[----:B------:R-:W-:Y:S05]  /*2c00*/  BRA `(.L_x_45151) ;  /* 0x0000000800507947 */ /* 0x000fea0003800000 */
.L_x_45159:
        /* <DEDUP_REMOVED lines=20> */
.L_x_45164:
[----:B------:R-:W-:Y:S05]  /*2d50*/  BSYNC B0 ;  /* 0x0000000000007941 */ /* 0x000fea0003800000 */
.L_x_45163:
[----:B------:R-:W-:-:S05]  /*2d60*/  LOP3.LUT R5, R0, R5, RZ, 0xfc, !PT ;  /* 0x0000000500057212 */ /* 0x000fca00078efcff */
[----:B------:R0:W-:Y:S01]  /*2d70*/  STG.E.U8 desc[UR36][R16.64], R5 ;  /* 0x0000000510007986 */ /* 0x0001e2000c101124 */
[----:B------:R-:W-:Y:S05]  /*2d80*/  BRA `(.L_x_45151) ;  /* 0x0000000400f07947 */ /* 0x000fea0003800000 */
.L_x_45162:
        /* <DEDUP_REMOVED lines=12> */
.L_x_45166:
[----:B------:R-:W-:Y:S01]  /*2e50*/  IMAD.MOV.U32 R0, RZ, RZ, 0x7f ;  /* 0x0000007fff007424 */ /* 0x000fe200078e00ff */
[----:B------:R-:W-:-:S04]  /*2e60*/  ISETP.GT.U32.AND P0, PT, R4, 0x7f800000, PT ;  /* 0x7f8000000400780c */ /* 0x000fc80003f04070 */
[----:B------:R-:W-:-:S09]  /*2e70*/  SEL R0, R0, 0x7c, P0 ;  /* 0x0000007c00007807 */ /* 0x000fd20000000000 */
.L_x_45167:
[----:B------:R-:W-:Y:S05]  /*2e80*/  BSYNC B0 ;  /* 0x0000000000007941 */ /* 0x000fea0003800000 */
.L_x_45165:
[----:B------:R-:W-:-:S04]  /*2e90*/  LOP3.LUT R2, R2, 0x80000000, RZ, 0xc0, !PT ;  /* 0x8000000002027812 */ /* 0x000fc800078ec0ff */
[----:B------:R-:W-:-:S04]  /*2ea0*/  SHF.R.U32.HI R3, RZ, 0x18, R2 ;  /* 0x00000018ff037819 */ /* 0x000fc80000011602 */
[----:B------:R-:W-:-:S05]  /*2eb0*/  LOP3.LUT R3, R0, R3, RZ, 0xfc, !PT ;  /* 0x0000000300037212 */ /* 0x000fca00078efcff */
[----:B------:R0:W-:Y:S01]  /*2ec0*/  STG.E.U8 desc[UR36][R16.64], R3 ;  /* 0x0000000310007986 */ /* 0x0001e2000c101124 */
[----:B------:R-:W-:Y:S05]  /*2ed0*/  BRA `(.L_x_45151) ;  /* 0x00000004009c7947 */ /* 0x000fea0003800000 */
.L_x_45161:
[----:B0-----:R-:W-:-:S05]  /*2ee0*/  F2FP.BF16.F32.PACK_AB R2, RZ, R2 ;  /* 0x00000002ff02723e */ /* 0x001fca00000010ff */
[----:B------:R0:W-:Y:S01]  /*2ef0*/  STG.E.U16 desc[UR36][R16.64], R2 ;  /* 0x0000000210007986 */ /* 0x0001e2000c101524 */
[----:B------:R-:W-:Y:S05]  /*2f00*/  BRA `(.L_x_45151) ;  /* 0x0000000400907947 */ /* 0x000fea0003800000 */
.L_x_45158:
        /* <DEDUP_REMOVED lines=11> */
.L_x_45170:
[----:B0-----:R-:W-:Y:S01]  /*2fc0*/  LOP3.LUT R3, R2, 0x7fffffff, RZ, 0xc0, !PT ;  /* 0x7fffffff02037812 */ /* 0x001fe200078ec0ff */
        /* <DEDUP_REMOVED lines=15> */
.L_x_45173:
[----:B------:R-:W-:-:S04]  /*30c0*/  LOP3.LUT R2, R2, 0x80000000, RZ, 0xc0, !PT ;  /* 0x8000000002027812 */ /* 0x000fc800078ec0ff */
[----:B------:R-:W-:-:S04]  /*30d0*/  SHF.R.U32.HI R3, RZ, 0x18, R2 ;  /* 0x00000018ff037819 */ /* 0x000fc80000011602 */
[----:B------:R-:W-:-:S04]  /*30e0*/  LOP3.LUT R0, R0, R3, RZ, 0xfc, !PT ;  /* 0x0000000300007212 */ /* 0x000fc800078efcff */
[----:B------:R-:W-:-:S07]  /*30f0*/  PRMT R8, R0, 0x7610, R8 ;  /* 0x0000761000087816 */ /* 0x000fce0000000008 */
.L_x_45172:
[----:B------:R-:W-:Y:S05]  /*3100*/  BSYNC B0 ;  /* 0x0000000000007941 */ /* 0x000fea0003800000 */
.L_x_45171:
[----:B------:R0:W-:Y:S01]  /*3110*/  STG.E.U8 desc[UR36][R16.64], R8 ;  /* 0x0000000810007986 */ /* 0x0001e2000c101124 */
[----:B------:R-:W-:Y:S05]  /*3120*/  BRA `(.L_x_45151) ;  /* 0x0000000400087947 */ /* 0x000fea0003800000 */
.L_x_45169:
        /* <DEDUP_REMOVED lines=16> */
.L_x_45176:
[----:B------:R-:W-:-:S04]  /*3230*/  LOP3.LUT R2, R2, 0x80000000, RZ, 0xc0, !PT ;  /* 0x8000000002027812 */ /* 0x000fc800078ec0ff */
[----:B------:R-:W-:-:S04]  /*3240*/  SHF.R.U32.HI R3, RZ, 0x18, R2 ;  /* 0x00000018ff037819 */ /* 0x000fc80000011602 */
[----:B------:R-:W-:-:S04]  /*3250*/  LOP3.LUT R0, R0, R3, RZ, 0xfc, !PT ;  /* 0x0000000300007212 */ /* 0x000fc800078efcff */
[----:B------:R-:W-:-:S07]  /*3260*/  PRMT R8, R0, 0x7610, R8 ;  /* 0x0000761000087816 */ /* 0x000fce0000000008 */
.L_x_45175:
[----:B------:R-:W-:Y:S05]  /*3270*/  BSYNC B0 ;  /* 0x0000000000007941 */ /* 0x000fea0003800000 */
.L_x_45174:
[----:B------:R0:W-:Y:S01]  /*3280*/  STG.E.U8 desc[UR36][R16.64], R8 ;  /* 0x0000000810007986 */ /* 0x0001e2000c101124 */
[----:B------:R-:W-:Y:S05]  /*3290*/  BRA `(.L_x_45151) ;  /* 0x0000000000ac7947 */ /* 0x000fea0003800000 */
.L_x_45168:
        /* <DEDUP_REMOVED lines=21> */
.L_x_45150:
[----:B0-----:R-:W-:Y:S01]  /*33f0*/  MOV R2, 0x0 ;  /* 0x0000000000027802 */ /* 0x001fe20000000f00 */
        /* <DEDUP_REMOVED lines=8> */
[----:B-1----:R-:W-:-:S02]  /*3480*/  IMAD.U32 R7, RZ, RZ, UR7 ;  /* 0x00000007ff077e24 */ /* 0x002fc4000f8e00ff */
[----:B------:R-:W-:Y:S02]  /*3490*/  IMAD.U32 R10, RZ, RZ, UR4 ;  /* 0x00000004ff0a7e24 */ /* 0x000fe4000f8e00ff */
[----:B------:R-:W-:Y:S02]  /*34a0*/  IMAD.U32 R11, RZ, RZ, UR5 ;  /* 0x00000005ff0b7e24 */ /* 0x000fe4000f8e00ff */
[----:B------:R-:W-:Y:S02]  /*34b0*/  IMAD.MOV.U32 R8, RZ, RZ, 0x65 ;  /* 0x00000065ff087424 */ /* 0x000fe400078e00ff */
[----:B------:R-:W-:-:S07]  /*34c0*/  IMAD.MOV.U32 R12, RZ, RZ, 0x1 ;  /* 0x00000001ff0c7424 */ /* 0x000fce00078e00ff */
[----:B------:R-:W-:-:S07]  /*34d0*/  LEPC R20, `(.L_x_45179) ;  /* 0x000000001014794e */ /* 0x000fce0000000000 */
[----:B0-----:R-:W-:Y:S05]  /*34e0*/  CALL.ABS.NOINC R2 ;  /* 0x0000000002007343 */ /* 0x001fea0003c00000 */
.L_x_45179:
[----:B------:R-:W-:Y:S05]  /*34f0*/  BRA `(.L_x_45151) ;  /* 0x0000000000147947 */ /* 0x000fea0003800000 */
.L_x_45178:
[----:B0-----:R-:W0:Y:S02]  /*3500*/  F2I.U64.TRUNC R2, R2 ;  /* 0x0000000200027311 */ /* 0x001e24000020d800 */
[----:B0-----:R0:W-:Y:S01]  /*3510*/  STG.E.64 desc[UR36][R16.64], R2 ;  /* 0x0000000210007986 */ /* 0x0011e2000c101b24 */
[----:B------:R-:W-:Y:S05]  /*3520*/  BRA `(.L_x_45151) ;  /* 0x0000000000087947 */ /* 0x000fea0003800000 */
.L_x_45177:
[----:B0-----:R-:W0:Y:S02]  /*3530*/  F2I.FTZ.U32.TRUNC.NTZ R3, R2 ;  /* 0x0000000200037305 */ /* 0x001e24000021f000 */
[----:B0-----:R0:W-:Y:S02]  /*3540*/  STG.E desc[UR36][R16.64], R3 ;  /* 0x0000000310007986 */ /* 0x0011e4000c101924 */
.L_x_45151:
[----:B------:R-:W-:-:S04]  /*3550*/  IMAD R18, R23, 0x200, R18 ;  /* 0x0000020017127824 */ /* 0x000fc800078e0212 */
[----:B------:R-:W-:-:S07]  /*3560*/  VIADD R19, R18, 0x80 ;  /* 0x0000008012137836 */ /* 0x000fce0000000000 */
.L_x_45109:
[----:B------:R-:W-:Y:S05]  /*3570*/  BSYNC B7 ;  /* 0x0000000000077941 */ /* 0x000fea0003800000 */
.L_x_45108:
        /* <DEDUP_REMOVED lines=307> */
.L_x_45182:
        /* <DEDUP_REMOVED lines=23> */
.L_x_45187:
[----:B------:R-:W2:Y:S01]  /*4a20*/  LDG.E.U8 R2, desc[UR36][R4.64] ;  /* 0x0000002404027981 */ /* 0x000ea2000c1e1100 */
[----:B------:R-:W-:Y:S01]  /*4a30*/  IMAD.MOV.U32 R3, RZ, RZ, RZ ;  /* 0x000000ffff037224 */ /* 0x000fe200078e00ff */
[----:B--2---:R-:W-:Y:S01]  /*4a40*/  I2FP.F32.U32 R2, R2 ;  /* 0x0000000200027245 */ /* 0x004fe20000201000 */
[----:B------:R-:W-:Y:S06]  /*4a50*/  BRA `(.L_x_45189) ;  /* 0x0000000c007c7947 */ /* 0x000fec0003800000 */
.L_x_45186:
        /* <DEDUP_REMOVED lines=10> */
.L_x_45191:
[----:B------:R-:W2:Y:S01]  /*4b00*/  LDG.E R2, desc[UR36][R4.64] ;  /* 0x0000002404027981 */ /* 0x000ea2000c1e1900 */
[----:B------:R-:W-:Y:S01]  /*4b10*/  IMAD.MOV.U32 R3, RZ, RZ, RZ ;  /* 0x000000ffff037224 */ /* 0x000fe200078e00ff */
[----:B--2---:R-:W-:Y:S01]  /*4b20*/  I2FP.F32.S32 R2, R2 ;  /* 0x0000000200027245 */ /* 0x004fe20000201400 */
[----:B------:R-:W-:Y:S06]  /*4b30*/  BRA `(.L_x_45189) ;  /* 0x0000000c00447947 */ /* 0x000fec0003800000 */
.L_x_45190:
[----:B------:R-:W2:Y:S01]  /*4b40*/  LDG.E.U16 R2, desc[UR36][R4.64] ;  /* 0x0000002404027981 */ /* 0x000ea2000c1e1500 */
[----:B------:R-:W-:Y:S01]  /*4b50*/  IMAD.MOV.U32 R3, RZ, RZ, RZ ;  /* 0x000000ffff037224 */ /* 0x000fe200078e00ff */
[----:B--2---:R-:W0:Y:S01]  /*4b60*/  I2F.S16 R2, R2 ;  /* 0x0000000200027306 */ /* 0x004e220000101400 */
[----:B------:R-:W-:Y:S05]  /*4b70*/  BRA `(.L_x_45189) ;  /* 0x0000000c00347947 */ /* 0x000fea0003800000 */
.L_x_45185:
        /* <DEDUP_REMOVED lines=9> */
.L_x_45193:
[----:B------:R-:W2:Y:S01]  /*4c10*/  LDG.E.U16 R2, desc[UR36][R4.64] ;  /* 0x0000002404027981 */ /* 0x000ea2000c1e1500 */
[----:B------:R-:W-:Y:S02]  /*4c20*/  IMAD.MOV.U32 R3, RZ, RZ, RZ ;  /* 0x000000ffff037224 */ /* 0x000fe400078e00ff */
[----:B--2---:R-:W-:Y:S01]  /*4c30*/  HADD2.F32 R2, -RZ, R2.H0_H0 ;  /* 0x20000002ff027230 */ /* 0x004fe20000004100 */
[----:B------:R-:W-:Y:S06]  /*4c40*/  BRA `(.L_x_45189) ;  /* 0x0000000c00007947 */ /* 0x000fec0003800000 */
.L_x_45192:
        /* <DEDUP_REMOVED lines=8> */
.L_x_45195:
[----:B------:R-:W2:Y:S02]  /*4cd0*/  LDG.E R2, desc[UR36][R4.64] ;  /* 0x0000002404027981 */ /* 0x000ea4000c1e1900 */
[--C-:B--2---:R-:W-:Y:S02]  /*4ce0*/  HADD2.F32 R3, -RZ, R2.reuse.H1_H1 ;  /* 0x30000002ff037230 */ /* 0x104fe40000004100 */
[----:B------:R-:W-:Y:S01]  /*4cf0*/  HADD2.F32 R2, -RZ, R2.H0_H0 ;  /* 0x20000002ff027230 */ /* 0x000fe20000004100 */
[----:B------:R-:W-:Y:S06]  /*4d00*/  BRA `(.L_x_45189) ;  /* 0x0000000800d07947 */ /* 0x000fec0003800000 */
.L_x_45194:
        /* <DEDUP_REMOVED lines=8> */
.L_x_45184:
        /* <DEDUP_REMOVED lines=13> */
.L_x_45198:
[----:B-1----:R-:W2:Y:S01]  /*4e60*/  LDG.E.128 R4, desc[UR36][R4.64] ;  /* 0x0000002404047981 */ /* 0x002ea2000c1e1d00 */
        /* <DEDUP_REMOVED lines=9> */
.L_x_45197:
        /* <DEDUP_REMOVED lines=18> */
[----:B-1----:R-:W-:Y:S01]  /*5020*/  IMAD R7, R3, R8, 0x3c000000 ;  /* 0x3c00000003077424 */ /* 0x002fe200078e0208 */
[----:B------:R-:W-:-:S04]  /*5030*/  IADD3 R3, R0, -0x1, RZ ;  /* 0xffffffff00037810 */ /* 0x000fc80007ffe0ff */
[----:B------:R-:W-:Y:S02]  /*5040*/  LEA.HI R7, R4, R7, RZ, 0x1c ;  /* 0x0000000704077211 */ /* 0x000fe400078fe0ff */
[----:B------:R-:W-:Y:S02]  /*5050*/  SHF.R.S32.HI R3, RZ, 0x1f, R3 ;  /* 0x0000001fff037819 */ /* 0x000fe40000011403 */
[----:B------:R-:W-:-:S04]  /*5060*/  LOP3.LUT R6, R7, 0x7f800000, R6, 0xf8, !PT ;  /* 0x7f80000007067812 */ /* 0x000fc800078ef806 */
[----:B------:R-:W-:Y:S01]  /*5070*/  LOP3.LUT R5, R6, R3, RZ, 0x30, !PT ;  /* 0x0000000306057212 */ /* 0x000fe200078e30ff */
[----:B------:R-:W-:-:S03]  /*5080*/  IMAD.MOV.U32 R3, RZ, RZ, RZ ;  /* 0x000000ffff037224 */ /* 0x000fc600078e00ff */
[----:B------:R-:W-:Y:S01]  /*5090*/  LOP3.LUT R2, R5, 0x80000000, R2, 0xf8, !PT ;  /* 0x8000000005027812 */ /* 0x000fe200078ef802 */
[----:B------:R-:W-:Y:S06]  /*50a0*/  BRA `(.L_x_45189) ;  /* 0x0000000400e87947 */ /* 0x000fec0003800000 */
.L_x_45200:
[----:B------:R-:W2:Y:S01]  /*50b0*/  LDG.E.U8 R4, desc[UR36][R4.64] ;  /* 0x0000002404047981 */ /* 0x000ea2000c1e1100 */
[----:B------:R-:W-:Y:S02]  /*50c0*/  IMAD.MOV.U32 R3, RZ, RZ, RZ ;  /* 0x000000ffff037224 */ /* 0x000fe400078e00ff */
[C---:B--2---:R-:W-:Y:S02]  /*50d0*/  IMAD.SHL.U32 R0, R4.reuse, 0x2000000, RZ ;  /* 0x0200000004007824 */ /* 0x044fe400078e00ff */
[----:B-1----:R-:W-:-:S03]  /*50e0*/  IMAD.SHL.U32 R7, R4, 0x1000000, RZ ;  /* 0x0100000004077824 */ /* 0x002fc600078e00ff */
        /* <DEDUP_REMOVED lines=10> */
.L_x_45199:
[----:B------:R-:W2:Y:S01]  /*5190*/  LDG.E.U16 R2, desc[UR36][R4.64] ;  /* 0x0000002404027981 */ /* 0x000ea2000c1e1500 */
[----:B------:R-:W-:Y:S02]  /*51a0*/  IMAD.MOV.U32 R3, RZ, RZ, RZ ;  /* 0x000000ffff037224 */ /* 0x000fe400078e00ff */
[----:B--2---:R-:W-:Y:S01]  /*51b0*/  IMAD.U32 R2, R2, 0x10000, RZ ;  /* 0x0001000002027824 */ /* 0x004fe200078e00ff */
[----:B------:R-:W-:Y:S06]  /*51c0*/  BRA `(.L_x_45189) ;  /* 0x0000000400a07947 */ /* 0x000fec0003800000 */
.L_x_45196:
        /* <DEDUP_REMOVED lines=12> */
.L_x_45203:
        /* <DEDUP_REMOVED lines=17> */
[----:B-1----:R-:W-:-:S05]  /*53a0*/  VIADD R7, R5, 0xffffffe4 ;  /* 0xffffffe405077836 */ /* 0x002fca0000000000 */
[----:B------:R-:W-:-:S04]  /*53b0*/  SHF.L.U32 R7, R2, R7, RZ ;  /* 0x0000000702077219 */ /* 0x000fc800000006ff */
[----:B------:R-:W-:-:S07]  /*53c0*/  LOP3.LUT R2, R7, 0x7, RZ, 0xc0, !PT ;  /* 0x0000000707027812 */ /* 0x000fce00078ec0ff */
.L_x_45205:
[----:B------:R-:W-:Y:S05]  /*53d0*/  BSYNC B0 ;  /* 0x0000000000007941 */ /* 0x000fea0003800000 */
.L_x_45204:
[----:B------:R-:W-:Y:S01]  /*53e0*/  IMAD.SHL.U32 R2, R2, 0x100000, RZ ;  /* 0x0010000002027824 */ /* 0x000fe200078e00ff */
[----:B------:R-:W-:-:S04]  /*53f0*/  LEA R5, R0, 0x3b800000, 0x17 ;  /* 0x3b80000000057811 */ /* 0x000fc800078eb8ff */
[----:B------:R-:W-:Y:S01]  /*5400*/  LOP3.LUT R2, R5, R2, R6, 0xfe, !PT ;  /* 0x0000000205027212 */ /* 0x000fe200078efe06 */
[----:B------:R-:W-:Y:S06]  /*5410*/  BRA `(.L_x_45189) ;  /* 0x00000004000c7947 */ /* 0x000fec0003800000 */
.L_x_45202:
        /* <DEDUP_REMOVED lines=20> */
.L_x_45207:
[----:B------:R-:W-:Y:S05]  /*5560*/  BSYNC B0 ;  /* 0x0000000000007941 */ /* 0x000fea0003800000 */
.L_x_45206:
[----:B------:R-:W-:Y:S01]  /*5570*/  IMAD.SHL.U32 R2, R2, 0x200000, RZ ;  /* 0x0020000002027824 */ /* 0x000fe200078e00ff */
[----:B------:R-:W-:-:S04]  /*5580*/  LEA R5, R0, 0x37800000, 0x17 ;  /* 0x3780000000057811 */ /* 0x000fc800078eb8ff */
[----:B------:R-:W-:Y:S01]  /*5590*/  LOP3.LUT R2, R5, R2, R6, 0xfe, !PT ;  /* 0x0000000205027212 */ /* 0x000fe200078efe06 */
[----:B------:R-:W-:Y:S06]  /*55a0*/  BRA `(.L_x_45189) ;  /* 0x0000000000a87947 */ /* 0x000fec0003800000 */
.L_x_45201:
        /* <DEDUP_REMOVED lines=14> */
.L_x_45211:
[----:B------:R-:W-:Y:S05]  /*5690*/  BSYNC B0 ;  /* 0x0000000000007941 */ /* 0x000fea0003800000 */
.L_x_45210:
[----:B------:R-:W-:Y:S01]  /*56a0*/  IMAD.MOV.U32 R3, RZ, RZ, RZ ;  /* 0x000000ffff037224 */ /* 0x000fe200078e00ff */
[----:B------:R-:W-:Y:S06]  /*56b0*/  BRA `(.L_x_45189) ;  /* 0x0000000000647947 */ /* 0x000fec0003800000 */
.L_x_45188:
        /* <DEDUP_REMOVED lines=10> */
[----:B-1----:R-:W-:Y:S02]  /*5760*/  IMAD.U32 R7, RZ, RZ, UR5 ;  /* 0x00000005ff077e24 */ /* 0x002fe4000f8e00ff */
[----:B------:R-:W-:Y:S02]  /*5770*/  IMAD.U32 R11, RZ, RZ, UR7 ;  /* 0x00000007ff0b7e24 */ /* 0x000fe4000f8e00ff */
[----:B------:R-:W-:Y:S02]  /*5780*/  IMAD.MOV.U32 R12, RZ, RZ, 0x1 ;  /* 0x00000001ff0c7424 */ /* 0x000fe400078e00ff */
[----:B------:R-:W-:-:S07]  /*5790*/  IMAD.MOV.U32 R13, RZ, RZ, RZ ;  /* 0x000000ffff0d7224 */ /* 0x000fce00078e00ff */
[----:B------:R-:W-:-:S07]  /*57a0*/  LEPC R20, `(.L_x_45212) ;  /* 0x000000001014794e */ /* 0x000fce0000000000 */
[----:B0-----:R-:W-:Y:S05]  /*57b0*/  CALL.ABS.NOINC R2 ;  /* 0x0000000002007343 */ /* 0x001fea0003c00000 */
.L_x_45212:
[----:B------:R-:W-:Y:S01]  /*57c0*/  CS2R R2, SRZ ;  /* 0x0000000000027805 */ /* 0x000fe2000001ff00 */
[----:B------:R-:W-:Y:S06]  /*57d0*/  BRA `(.L_x_45189) ;  /* 0x00000000001c7947 */ /* 0x000fec0003800000 */
.L_x_45209:
[----:B------:R-:W2:Y:S01]  /*57e0*/  LDG.E.64 R4, desc[UR36][R4.64] ;  /* 0x0000002404047981 */ /* 0x000ea2000c1e1b00 */
[----:B------:R-:W-:Y:S01]  /*57f0*/  IMAD.MOV.U32 R3, RZ, RZ, RZ ;  /* 0x000000ffff037224 */ /* 0x000fe200078e00ff */
[----:B--2---:R0:W2:Y:S01]  /*5800*/  I2F.U64 R2, R4 ;  /* 0x0000000400027312 */ /* 0x0040a20000301000 */
[----:B------:R-:W-:Y:S05]  /*5810*/  BRA `(.L_x_45189) ;  /* 0x00000000000c7947 */ /* 0x000fea0003800000 */
.L_x_45208:
[----:B------:R-:W2:Y:S01]  /*5820*/  LDG.E R2, desc[UR36][R4.64] ;  /* 0x0000002404027981 */ /* 0x000ea2000c1e1900 */
[----:B------:R-:W-:Y:S01]  /*5830*/  IMAD.MOV.U32 R3, RZ, RZ, RZ ;  /* 0x000000ffff037224 */ /* 0x000fe200078e00ff */
[----:B--2---:R-:W-:-:S07]  /*5840*/  I2FP.F32.U32 R2, R2 ;  /* 0x0000000200027245 */ /* 0x004fce0000201000 */
.L_x_45189:
[----:B------:R-:W-:Y:S05]  /*5850*/  BSYNC B6 ;  /* 0x0000000000067941 */ /* 0x000fea0003800000 */
.L_x_45183:
[----:B------:R-:W-:Y:S01]  /*5860*/  ULDC.64 UR4, c[0x0][0x420] ;  /* 0x0001080000047ab9 */ /* 0x000fe20000000a00 */
[----:B------:R-:W-:Y:S01]  /*5870*/  BSSY B0, `(.L_x_45213) ;  /* 0x000003b000007945 */ /* 0x000fe20003800000 */
[----:B0-2--5:R-:W-:-:S04]  /*5880*/  FMUL.FTZ R0, R2, UR5 ;  /* 0x0000000502007c20 */ /* 0x025fc80008410000 */
[C---:B-1----:R-:W-:Y:S01]  /*5890*/  FFMA.FTZ R7, R3.reuse, UR4, R0 ;  /* 0x0000000403077c23 */ /* 0x042fe20008010000 */
        /* <DEDUP_REMOVED lines=11> */
[----:B---34-:R-:W-:-:S04]  /*5950*/  @P0 FMUL.RZ R4, R7, 0.15915493667125701904 ;  /* 0x3e22f98307040820 */ /* 0x018fc8000040c000 */
        /* <DEDUP_REMOVED lines=27> */
.L_x_45216:
        /* <DEDUP_REMOVED lines=10> */
.L_x_45215:
[----:B------:R-:W-:-:S04]  /*5bb0*/  FMUL.RZ R7, R7, 0.15915493667125701904 ;  /* 0x3e22f98307077820 */ /* 0x000fc8000040c000 */
[----:B------:R1:W2:Y:S08]  /*5bc0*/  MUFU.SIN R3, R7 ;  /* 0x0000000700037308 */ /* 0x0002b00000000400 */
[----:B------:R1:W0:Y:S01]  /*5bd0*/  MUFU.COS R2, R7 ;  /* 0x0000000700027308 */ /* 0x0002220000000000 */
[----:B------:R-:W-:Y:S05]  /*5be0*/  BRA `(.L_x_45217) ;  /* 0x00000000000c7947 */ /* 0x000fea0003800000 */
.L_x_45214:
[----:B------:R-:W-:Y:S01]  /*5bf0*/  FMUL.FTZ R2, R6, 1.4426950216293334961 ;  /* 0x3fb8aa3b06027820 */ /* 0x000fe20000410000 */
[----:B------:R-:W-:-:S05]  /*5c00*/  IMAD.MOV.U32 R3, RZ, RZ, R7 ;  /* 0x000000ffff037224 */ /* 0x000fca00078e0007 */
[----:B------:R-:W0:Y:S02]  /*5c10*/  MUFU.EX2 R2, R2 ;  /* 0x0000000200027308 */ /* 0x000e240000000800 */
.L_x_45217:
[----:B------:R-:W-:Y:S05]  /*5c20*/  BSYNC B0 ;  /* 0x0000000000007941 */ /* 0x000fea0003800000 */
.L_x_45213:
[----:B---34-:R-:W3:Y:S02]  /*5c30*/  LDC.U8 R4, c[0x0][0x430] ;  /* 0x00010c00ff047b82 */ /* 0x018ee40000000000 */
        /* <DEDUP_REMOVED lines=11> */
[----:B0-2---:R-:W0:Y:S02]  /*5cf0*/  F2I.FTZ.TRUNC.NTZ R3, R2 ;  /* 0x0000000200037305 */ /* 0x005e24000021f100 */
[----:B0-----:R0:W-:Y:S01]  /*5d00*/  STG.E.U8 desc[UR36][R16.64], R3 ;  /* 0x0000000310007986 */ /* 0x0011e2000c101124 */
[----:B------:R-:W-:Y:S05]  /*5d10*/  BRA `(.L_x_45223) ;  /* 0x0000000c00547947 */ /* 0x000fea0003800000 */
.L_x_45221:
[----:B0-2---:R-:W0:Y:S02]  /*5d20*/  F2I.S64.TRUNC R2, R2 ;  /* 0x0000000200027311 */ /* 0x005e24000020d900 */
[----:B0-----:R-:W-:-:S05]  /*5d30*/  IMAD.MOV.U32 R5, RZ, RZ, R2 ;  /* 0x000000ffff057224 */ /* 0x001fca00078e0002 */
[----:B------:R0:W-:Y:S01]  /*5d40*/  STG.E.U8 desc[UR36][R16.64], R5 ;  /* 0x0000000510007986 */ /* 0x0001e2000c101124 */
[----:B------:R-:W-:Y:S05]  /*5d50*/  BRA `(.L_x_45223) ;  /* 0x0000000c00447947 */ /* 0x000fea0003800000 */
.L_x_45220:
[----:B------:R-:W-:-:S13]  /*5d60*/  ISETP.NE.AND P0, PT, R0, 0x2, PT ;  /* 0x000000020000780c */ /* 0x000fda0003f05270 */
[----:B------:R-:W-:Y:S05]  /*5d70*/  @!P0 BRA `(.L_x_45224) ;  /* 0x0000000000288947 */ /* 0x000fea0003800000 */
[----:B------:R-:W-:-:S13]  /*5d80*/  ISETP.NE.AND P0, PT, R0, 0x3, PT ;  /* 0x000000030000780c */ /* 0x000fda0003f05270 */
[----:B------:R-:W-:Y:S05]  /*5d90*/  @!P0 BRA `(.L_x_45225) ;  /* 0x0000000000148947 */ /* 0x000fea0003800000 */
[----:B------:R-:W-:-:S13]  /*5da0*/  ISETP.NE.AND P0, PT, R0, 0x4, PT ;  /* 0x000000040000780c */ /* 0x000fda0003f05270 */
[----:B------:R-:W-:Y:S05]  /*5db0*/  @P0 BRA `(.L_x_45222) ;  /* 0x0000000800d40947 */ /* 0x000fea0003800000 */
[----:B0-2---:R-:W0:Y:S02]  /*5dc0*/  F2I.S64.TRUNC R2, R2 ;  /* 0x0000000200027311 */ /* 0x005e24000020d900 */
[----:B0-----:R0:W-:Y:S01]  /*5dd0*/  STG.E.64 desc[UR36][R16.64], R2 ;  /* 0x0000000210007986 */ /* 0x0011e2000c101b24 */
[----:B------:R-:W-:Y:S05]  /*5de0*/  BRA `(.L_x_45223) ;  /* 0x0000000c00207947 */ /* 0x000fea0003800000 */
.L_x_45225:
[----:B0-2---:R-:W0:Y:S02]  /*5df0*/  F2I.FTZ.TRUNC.NTZ R3, R2 ;  /* 0x0000000200037305 */ /* 0x005e24000021f100 */
[----:B0-----:R0:W-:Y:S01]  /*5e00*/  STG.E desc[UR36][R16.64], R3 ;  /* 0x0000000310007986 */ /* 0x0011e2000c101924 */
[----:B------:R-:W-:Y:S05]  /*5e10*/  BRA `(.L_x_45223) ;  /* 0x0000000c00147947 */ /* 0x000fea0003800000 */
.L_x_45224:
[----:B0-2---:R-:W0:Y:S02]  /*5e20*/  F2I.FTZ.TRUNC.NTZ R3, R2 ;  /* 0x0000000200037305 */ /* 0x005e24000021f100 */
[----:B0-----:R0:W-:Y:S01]  /*5e30*/  STG.E.U16 desc[UR36][R16.64], R3 ;  /* 0x0000000310007986 */ /* 0x0011e2000c101524 */
[----:B------:R-:W-:Y:S05]  /*5e40*/  BRA `(.L_x_45223) ;  /* 0x0000000c00087947 */ /* 0x000fea0003800000 */
.L_x_45219:
        /* <DEDUP_REMOVED lines=8> */
.L_x_45227:
[----:B0-----:R-:W-:-:S05]  /*5ed0*/  F2FP.F16.F32.PACK_AB R2, RZ, R2 ;  /* 0x00000002ff02723e */ /* 0x001fca00000000ff */
[----:B------:R0:W-:Y:S01]  /*5ee0*/  STG.E.U16 desc[UR36][R16.64], R2 ;  /* 0x0000000210007986 */ /* 0x0001e2000c101524 */
[----:B------:R-:W-:Y:S05]  /*5ef0*/  BRA `(.L_x_45223) ;  /* 0x0000000800dc7947 */ /* 0x000fea0003800000 */
.L_x_45226:
[----:B------:R-:W-:-:S13]  /*5f00*/  ISETP.NE.AND P0, PT, R0, 0x7, PT ;  /* 0x000000070000780c */ /* 0x000fda0003f05270 */
[----:B------:R-:W-:Y:S05]  /*5f10*/  @!P0 BRA `(.L_x_45228) ;  /* 0x0000000000248947 */ /* 0x000fea0003800000 */
[----:B------:R-:W-:-:S13]  /*5f20*/  ISETP.NE.AND P0, PT, R0, 0x8, PT ;  /* 0x000000080000780c */ /* 0x000fda0003f05270 */
[----:B------:R-:W-:Y:S05]  /*5f30*/  @!P0 BRA `(.L_x_45229) ;  /* 0x0000000000108947 */ /* 0x000fea0003800000 */
[----:B------:R-:W-:-:S13]  /*5f40*/  ISETP.NE.AND P0, PT, R0, 0x9, PT ;  /* 0x000000090000780c */ /* 0x000fda0003f05270 */
[----:B------:R-:W-:Y:S05]  /*5f50*/  @P0 BRA `(.L_x_45222) ;  /* 0x00000008006c0947 */ /* 0x000fea0003800000 */
[----:B0-2---:R0:W-:Y:S01]  /*5f60*/  STG.E.64 desc[UR36][R16.64], R2 ;  /* 0x0000000210007986 */ /* 0x0051e2000c101b24 */
[----:B------:R-:W-:Y:S05]  /*5f70*/  BRA `(.L_x_45223) ;  /* 0x0000000800bc7947 */ /* 0x000fea0003800000 */
.L_x_45229:
[----:B0-2---:R-:W-:-:S05]  /*5f80*/  F2FP.F16.F32.PACK_AB R3, R3, R2 ;  /* 0x000000020303723e */ /* 0x005fca00000000ff */
[----:B------:R0:W-:Y:S01]  /*5f90*/  STG.E desc[UR36][R16.64], R3 ;  /* 0x0000000310007986 */ /* 0x0001e2000c101924 */
[----:B------:R-:W-:Y:S05]  /*5fa0*/  BRA `(.L_x_45223) ;  /* 0x0000000800b07947 */ /* 0x000fea0003800000 */
.L_x_45228:
[----:B0-----:R-:W-:-:S06]  /*5fb0*/  FMUL.FTZ R2, R2, 1 ;  /* 0x3f80000002027820 */ /* 0x001fcc0000410000 */
[----:B--2---:R-:W0:Y:S02]  /*5fc0*/  F2F.F64.F32 R2, R2 ;  /* 0x0000000200027310 */ /* 0x004e240000201800 */
[----:B0-----:R0:W-:Y:S01]  /*5fd0*/  STG.E.64 desc[UR36][R16.64], R2 ;  /* 0x0000000210007986 */ /* 0x0011e2000c101b24 */
[----:B------:R-:W-:Y:S05]  /*5fe0*/  BRA `(.L_x_45223) ;  /* 0x0000000800a07947 */ /* 0x000fea0003800000 */
.L_x_45218:
        /* <DEDUP_REMOVED lines=9> */
[----:B--2---:R-:W-:-:S04]  /*6080*/  FSETP.NEU.FTZ.AND P1, PT, R3, RZ, PT ;  /* 0x000000ff0300720b */ /* 0x004fc80003f3d000 */
[----:B------:R-:W-:-:S04]  /*6090*/  PLOP3.LUT P0, PT, P0, P1, PT, 0xa8, 0x0 ;  /* 0x000000000000781c */ /* 0x000fc80000703570 */
[----:B------:R-:W-:-:S05]  /*60a0*/  SEL R3, RZ, 0x1, !P0 ;  /* 0x00000001ff037807 */ /* 0x000fca0004000000 */
[----:B------:R0:W-:Y:S01]  /*60b0*/  STG.E.U8 desc[UR36][R16.64], R3 ;  /* 0x0000000310007986 */ /* 0x0001e2000c101124 */
[----:B------:R-:W-:Y:S05]  /*60c0*/  BRA `(.L_x_45223) ;  /* 0x0000000800687947 */ /* 0x000fea0003800000 */
.L_x_45232:
[----:B--2---:R-:W-:Y:S01]  /*60d0*/  FMUL.FTZ R6, R3, 1 ;  /* 0x3f80000003067820 */ /* 0x004fe20000410000 */
[----:B0-----:R-:W-:-:S05]  /*60e0*/  FMUL.FTZ R4, R2, 1 ;  /* 0x3f80000002047820 */ /* 0x001fca0000410000 */
[----:B-1----:R-:W-:Y:S08]  /*60f0*/  F2F.F64.F32 R6, R6 ;  /* 0x0000000600067310 */ /* 0x002ff00000201800 */
[----:B------:R-:W0:Y:S02]  /*6100*/  F2F.F64.F32 R4, R4 ;  /* 0x0000000400047310 */ /* 0x000e240000201800 */
[----:B0-----:R0:W-:Y:S01]  /*6110*/  STG.E.128 desc[UR36][R16.64], R4 ;  /* 0x0000000410007986 */ /* 0x0011e2000c101d24 */
[----:B------:R-:W-:Y:S05]  /*6120*/  BRA `(.L_x_45223) ;  /* 0x0000000800507947 */ /* 0x000fea0003800000 */
.L_x_45231:
        /* <DEDUP_REMOVED lines=20> */
.L_x_45236:
[----:B------:R-:W-:Y:S05]  /*6270*/  BSYNC B0 ;  /* 0x0000000000007941 */ /* 0x000fea0003800000 */
.L_x_45235:
[----:B------:R-:W-:-:S05]  /*6280*/  LOP3.LUT R5, R0, R5, RZ, 0xfc, !PT ;  /* 0x0000000500057212 */ /* 0x000fca00078efcff */
[----:B------:R0:W-:Y:S01]  /*6290*/  STG.E.U8 desc[UR36][R16.64], R5 ;  /* 0x0000000510007986 */ /* 0x0001e2000c101124 */
[----:B------:R-:W-:Y:S05]  /*62a0*/  BRA `(.L_x_45223) ;  /* 0x0000000400f07947 */ /* 0x000fea0003800000 */
.L_x_45234:
[----:B0-----:R-:W-:Y:S01]  /*62b0*/  LOP3.LUT R4, R2, 0x7fffffff, RZ, 0xc0, !PT ;  /* 0x7fffffff02047812 */ /* 0x001fe200078ec0ff */
        /* <DEDUP_REMOVED lines=11> */
.L_x_45238:
[----:B------:R-:W-:Y:S02]  /*6370*/  ISETP.GT.U32.AND P0, PT, R4, 0x7f800000, PT ;  /* 0x7f8000000400780c */ /* 0x000fe40003f04070 */
[----:B------:R-:W-:-:S04]  /*6380*/  MOV R0, 0x7f ;  /* 0x0000007f00007802 */ /* 0x000fc80000000f00 */
[----:B------:R-:W-:-:S07]  /*6390*/  SEL R0, R0, 0x7c, P0 ;  /* 0x0000007c00007807 */ /* 0x000fce0000000000 */
.L_x_45239:
[----:B------:R-:W-:Y:S05]  /*63a0*/  BSYNC B0 ;  /* 0x0000000000007941 */ /* 0x000fea0003800000 */
.L_x_45237:
[----:B------:R-:W-:-:S04]  /*63b0*/  LOP3.LUT R2, R2, 0x80000000, RZ, 0xc0, !PT ;  /* 0x8000000002027812 */ /* 0x000fc800078ec0ff */
[----:B--2---:R-:W-:-:S04]  /*63c0*/  SHF.R.U32.HI R3, RZ, 0x18, R2 ;  /* 0x00000018ff037819 */ /* 0x004fc80000011602 */
[----:B------:R-:W-:-:S05]  /*63d0*/  LOP3.LUT R3, R0, R3, RZ, 0xfc, !PT ;  /* 0x0000000300037212 */ /* 0x000fca00078efcff */
[----:B------:R0:W-:Y:S01]  /*63e0*/  STG.E.U8 desc[UR36][R16.64], R3 ;  /* 0x0000000310007986 */ /* 0x0001e2000c101124 */
[----:B------:R-:W-:Y:S05]  /*63f0*/  BRA `(.L_x_45223) ;  /* 0x00000004009c7947 */ /* 0x000fea0003800000 */
.L_x_45233:
[----:B0-----:R-:W-:-:S05]  /*6400*/  F2FP.BF16.F32.PACK_AB R2, RZ, R2 ;  /* 0x00000002ff02723e */ /* 0x001fca00000010ff */
[----:B------:R0:W-:Y:S01]  /*6410*/  STG.E.U16 desc[UR36][R16.64], R2 ;  /* 0x0000000210007986 */ /* 0x0001e2000c101524 */
[----:B------:R-:W-:Y:S05]  /*6420*/  BRA `(.L_x_45223) ;  /* 0x0000000400907947 */ /* 0x000fea0003800000 */
.L_x_45230:
        /* <DEDUP_REMOVED lines=8> */
[----:B0-2---:R-:W0:Y:S02]  /*64b0*/  F2I.FTZ.U32.TRUNC.NTZ R3, R2 ;  /* 0x0000000200037305 */ /* 0x005e24000021f000 */
[----:B0-----:R0:W-:Y:S01]  /*64c0*/  STG.E.U16 desc[UR36][R16.64], R3 ;  /* 0x0000000310007986 */ /* 0x0011e2000c101524 */
[----:B------:R-:W-:Y:S05]  /*64d0*/  BRA `(.L_x_45223) ;  /* 0x0000000400647947 */ /* 0x000fea0003800000 */
.L_x_45242:
[----:B0-2---:R-:W-:Y:S01]  /*64e0*/  LOP3.LUT R3, R2, 0x7fffffff, RZ, 0xc0, !PT ;  /* 0x7fffffff02037812 */ /* 0x005fe200078ec0ff */
        /* <DEDUP_REMOVED lines=15> */
.L_x_45245:
[----:B------:R-:W-:-:S04]  /*65e0*/  LOP3.LUT R2, R2, 0x80000000, RZ, 0xc0, !PT ;  /* 0x8000000002027812 */ /* 0x000fc800078ec0ff */
[----:B------:R-:W-:-:S04]  /*65f0*/  SHF.R.U32.HI R3, RZ, 0x18, R2 ;  /* 0x00000018ff037819 */ /* 0x000fc80000011602 */
[----:B------:R-:W-:-:S04]  /*6600*/  LOP3.LUT R0, R0, R3, RZ, 0xfc, !PT ;  /* 0x0000000300007212 */ /* 0x000fc800078efcff */
[----:B------:R-:W-:-:S07]  /*6610*/  PRMT R8, R0, 0x7610, R8 ;  /* 0x0000761000087816 */ /* 0x000fce0000000008 */
.L_x_45244:
[----:B------:R-:W-:Y:S05]  /*6620*/  BSYNC B0 ;  /* 0x0000000000007941 */ /* 0x000fea0003800000 */
.L_x_45243:
[----:B------:R4:W-:Y:S01]  /*6630*/  STG.E.U8 desc[UR36][R16.64], R8 ;  /* 0x0000000810007986 */ /* 0x0009e2000c101124 */
[----:B------:R-:W-:Y:S05]  /*6640*/  BRA `(.L_x_45223) ;  /* 0x0000000400087947 */ /* 0x000fea0003800000 */
.L_x_45241:
        /* <DEDUP_REMOVED lines=16> */
.L_x_45248:
[----:B------:R-:W-:-:S04]  /*6750*/  LOP3.LUT R2, R2, 0x80000000, RZ, 0xc0, !PT ;  /* 0x8000000002027812 */ /* 0x000fc800078ec0ff */
[----:B------:R-:W-:-:S04]  /*6760*/  SHF.R.U32.HI R3, RZ, 0x18, R2 ;  /* 0x00000018ff037819 */ /* 0x000fc80000011602 */
[----:B------:R-:W-:-:S04]  /*6770*/  LOP3.LUT R0, R0, R3, RZ, 0xfc, !PT ;  /* 0x0000000300007212 */ /* 0x000fc800078efcff */
[----:B------:R-:W-:-:S07]  /*6780*/  PRMT R8, R0, 0x7610, R8 ;  /* 0x0000761000087816 */ /* 0x000fce0000000008 */
.L_x_45247:
[----:B------:R-:W-:Y:S05]  /*6790*/  BSYNC B0 ;  /* 0x0000000000007941 */ /* 0x000fea0003800000 */
.L_x_45246:
[----:B------:R0:W-:Y:S01]  /*67a0*/  STG.E.U8 desc[UR36][R16.64], R8 ;  /* 0x0000000810007986 */ /* 0x0001e2000c101124 */
[----:B------:R-:W-:Y:S05]  /*67b0*/  BRA `(.L_x_45223) ;  /* 0x0000000000ac7947 */ /* 0x000fea0003800000 */
.L_x_45240:
[----:B------:R-:W-:-:S13]  /*67c0*/  ISETP.NE.AND P0, PT, R0, 0x1c, PT ;  /* 0x0000001c0000780c */ /* 0x000fda0003f05270 */
[----:B------:R-:W-:Y:S05]  /*67d0*/  @!P0 BRA `(.L_x_45249) ;  /* 0x00000000009c8947 */ /* 0x000fea0003800000 */
[----:B------:R-:W-:-:S13]  /*67e0*/  ISETP.NE.AND P0, PT, R0, 0x1d, PT ;  /* 0x0000001d0000780c */ /* 0x000fda0003f05270 */
[----:B------:R-:W-:Y:S05]  /*67f0*/  @!P0 BRA `(.L_x_45250) ;  /* 0x0000000000888947 */ /* 0x000fea0003800000 */
[----:B------:R-:W-:-:S13]  /*6800*/  ISETP.NE.AND P0, PT, R0, 0x2c, PT ;  /* 0x0000002c0000780c */ /* 0x000fda0003f05270 */
[----:B------:R-:W-:Y:S05]  /*6810*/  @P0 BRA `(.L_x_45222) ;  /* 0x00000000003c0947 */ /* 0x000fea0003800000 */
[----:B0-----:R-:W-:-:S04]  /*6820*/  SHF.R.U32.HI R4, RZ, 0x17, R2 ;  /* 0x00000017ff047819 */ /* 0x001fc80000011602 */
        /* <DEDUP_REMOVED lines=14> */
.L_x_45222:
[----:B------:R-:W-:Y:S01]  /*6910*/  MOV R0, 0x0 ;  /* 0x0000000000007802 */ /* 0x000fe20000000f00 */
[----:B------:R-:W-:Y:S01]  /*6920*/  ULDC.64 UR4, c[0x4][0x198] ;  /* 0x0100660000047ab9 */ /* 0x000fe20000000a00 */
[----:B------:R-:W-:Y:S01]  /*6930*/  ULDC.64 UR6, c[0x4][0x90] ;  /* 0x0100240000067ab9 */ /* 0x000fe20000000a00 */
[----:B------:R-:W-:Y:S01]  /*6940*/  IMAD.U32 R4, RZ, RZ, UR4 ;  /* 0x00000004ff047e24 */ /* 0x000fe2000f8e00ff */
[----:B0-2---:R0:W2:Y:S01]  /*6950*/  LDC.64 R2, c[0x4][R0] ;  /* 0x0100000000027b82 */ /* 0x0050a20000000a00 */
[----:B------:R-:W-:Y:S01]  /*6960*/  IMAD.U32 R5, RZ, RZ, UR5 ;  /* 0x00000005ff057e24 */ /* 0x000fe2000f8e00ff */
[----:B------:R-:W-:Y:S01]  /*6970*/  ULDC.64 UR4, c[0x4][0x1a0] ;  /* 0x0100680000047ab9 */ /* 0x000fe20000000a00 */
[----:B------:R-:W-:Y:S01]  /*6980*/  HFMA2.MMA R12, -RZ, RZ, 0, 5.9604644775390625e-08 ;  /* 0x00000001ff0c7435 */ /* 0x000fe200000001ff */
[----:B------:R-:W-:Y:S02]  /*6990*/  IMAD.U32 R6, RZ, RZ, UR4 ;  /* 0x00000004ff067e24 */ /* 0x000fe4000f8e00ff */
[----:B-1----:R-:W-:-:S02]  /*69a0*/  IMAD.U32 R7, RZ, RZ, UR5 ;  /* 0x00000005ff077e24 */ /* 0x002fc4000f8e00ff */
[----:B------:R-:W-:Y:S02]  /*69b0*/  IMAD.U32 R10, RZ, RZ, UR6 ;  /* 0x00000006ff0a7e24 */ /* 0x000fe4000f8e00ff */
[----:B------:R-:W-:Y:S02]  /*69c0*/  IMAD.U32 R11, RZ, RZ, UR7 ;  /* 0x00000007ff0b7e24 */ /* 0x000fe4000f8e00ff */
[----:B------:R-:W-:Y:S02]  /*69d0*/  IMAD.MOV.U32 R8, RZ, RZ, 0x65 ;  /* 0x00000065ff087424 */ /* 0x000fe400078e00ff */
[----:B0-----:R-:W-:-:S07]  /*69e0*/  IMAD.MOV.U32 R13, RZ, RZ, RZ ;  /* 0x000000ffff0d7224 */ /* 0x001fce00078e00ff */
[----:B------:R-:W-:-:S07]  /*69f0*/  LEPC R20, `(.L_x_45251) ;  /* 0x000000001014794e */ /* 0x000fce0000000000 */
[----:B--2---:R-:W-:Y:S05]  /*6a00*/  CALL.ABS.NOINC R2 ;  /* 0x0000000002007343 */ /* 0x004fea0003c00000 */
.L_x_45251:
[----:B------:R-:W-:Y:S05]  /*6a10*/  BRA `(.L_x_45223) ;  /* 0x0000000000147947 */ /* 0x000fea0003800000 */
.L_x_45250:
[----:B0-2---:R-:W0:Y:S02]  /*6a20*/  F2I.U64.TRUNC R2, R2 ;  /* 0x0000000200027311 */ /* 0x005e24000020d800 */
[----:B0-----:R3:W-:Y:S01]  /*6a30*/  STG.E.64 desc[UR36][R16.64], R2 ;  /* 0x0000000210007986 */ /* 0x0017e2000c101b24 */
[----:B------:R-:W-:Y:S05]  /*6a40*/  BRA `(.L_x_45223) ;  /* 0x0000000000087947 */ /* 0x000fea0003800000 */
.L_x_45249:
[----:B0-2---:R-:W0:Y:S02]  /*6a50*/  F2I.FTZ.U32.TRUNC.NTZ R3, R2 ;  /* 0x0000000200037305 */ /* 0x005e24000021f000 */
[----:B0-----:R0:W-:Y:S02]  /*6a60*/  STG.E desc[UR36][R16.64], R3 ;  /* 0x0000000310007986 */ /* 0x0011e4000c101924 */
.L_x_45223:
[----:B------:R-:W-:-:S07]  /*6a70*/  VIADD R19, R19, 0x80 ;  /* 0x0000008013137836 */ /* 0x000fce0000000000 */
.L_x_45181:
[----:B------:R-:W-:Y:S05]  /*6a80*/  BSYNC B7 ;  /* 0x0000000000077941 */ /* 0x000fea0003800000 */
.L_x_45180:
        /* <DEDUP_REMOVED lines=307> */
.L_x_45254:
        /* <DEDUP_REMOVED lines=23> */
.L_x_45259:
[----:B------:R-:W2:Y:S01]  /*7f30*/  LDG.E.U8 R2, desc[UR36][R4.64] ;  /* 0x0000002404027981 */ /* 0x000ea2000c1e1100 */
[----:B------:R-:W-:Y:S01]  /*7f40*/  IMAD.MOV.U32 R3, RZ, RZ, RZ ;  /* 0x000000ffff037224 */ /* 0x000fe200078e00ff */
[----:B--2---:R-:W-:Y:S01]  /*7f50*/  I2FP.F32.U32 R2, R2 ;  /* 0x0000000200027245 */ /* 0x004fe20000201000 */
[----:B------:R-:W-:Y:S06]  /*7f60*/  BRA `(.L_x_45261) ;  /* 0x0000000c007c7947 */ /* 0x000fec0003800000 */
.L_x_45258:
        /* <DEDUP_REMOVED lines=10> */
.L_x_45263:
[----:B------:R-:W2:Y:S01]  /*8010*/  LDG.E R2, desc[UR36][R4.64] ;  /* 0x0000002404027981 */ /* 0x000ea2000c1e1900 */
[----:B------:R-:W-:Y:S01]  /*8020*/  IMAD.MOV.U32 R3, RZ, RZ, RZ ;  /* 0x000000ffff037224 */ /* 0x000fe200078e00ff */
[----:B--2---:R-:W-:Y:S01]  /*8030*/  I2FP.F32.S32 R2, R2 ;  /* 0x0000000200027245 */ /* 0x004fe20000201400 */
[----:B------:R-:W-:Y:S06]  /*8040*/  BRA `(.L_x_45261) ;  /* 0x0000000c00447947 */ /* 0x000fec0003800000 */
.L_x_45262:
[----:B------:R-:W2:Y:S01]  /*8050*/  LDG.E.U16 R2, desc[UR36][R4.64] ;  /* 0x0000002404027981 */ /* 0x000ea2000c1e1500 */
[----:B------:R-:W-:Y:S01]  /*8060*/  IMAD.MOV.U32 R3, RZ, RZ, RZ ;  /* 0x000000ffff037224 */ /* 0x000fe200078e00ff */
[----:B--2---:R-:W3:Y:S01]  /*8070*/  I2F.S16 R2, R2 ;  /* 0x0000000200027306 */ /* 0x004ee20000101400 */
[----:B------:R-:W-:Y:S05]  /*8080*/  BRA `(.L_x_45261) ;  /* 0x0000000c00347947 */ /* 0x000fea0003800000 */
.L_x_45257:
        /* <DEDUP_REMOVED lines=9> */
.L_x_45265:
[----:B------:R-:W2:Y:S01]  /*8120*/  LDG.E.U16 R2, desc[UR36][R4.64] ;  /* 0x0000002404027981 */ /* 0x000ea2000c1e1500 */
[----:B------:R-:W-:Y:S02]  /*8130*/  IMAD.MOV.U32 R3, RZ, RZ, RZ ;  /* 0x000000ffff037224 */ /* 0x000fe400078e00ff */
[----:B--2---:R-:W-:Y:S01]  /*8140*/  HADD2.F32 R2, -RZ, R2.H0_H0 ;  /* 0x20000002ff027230 */ /* 0x004fe20000004100 */
[----:B------:R-:W-:Y:S06]  /*8150*/  BRA `(.L_x_45261) ;  /* 0x0000000c00007947 */ /* 0x000fec0003800000 */
.L_x_45264:
        /* <DEDUP_REMOVED lines=8> */
.L_x_45267:
[----:B------:R-:W2:Y:S02]  /*81e0*/  LDG.E R2, desc[UR36][R4.64] ;  /* 0x0000002404027981 */ /* 0x000ea4000c1e1900 */
[--C-:B--2---:R-:W-:Y:S02]  /*81f0*/  HADD2.F32 R3, -RZ, R2.reuse.H1_H1 ;  /* 0x30000002ff037230 */ /* 0x104fe40000004100 */
[----:B------:R-:W-:Y:S01]  /*8200*/  HADD2.F32 R2, -RZ, R2.H0_H0 ;  /* 0x20000002ff027230 */ /* 0x000fe20000004100 */
[----:B------:R-:W-:Y:S06]  /*8210*/  BRA `(.L_x_45261) ;  /* 0x0000000800d07947 */ /* 0x000fec0003800000 */
.L_x_45266:
        /* <DEDUP_REMOVED lines=8> */
.L_x_45256:
        /* <DEDUP_REMOVED lines=13> */
.L_x_45270:
        /* <DEDUP_REMOVED lines=10> */
.L_x_45269:
        /* <DEDUP_REMOVED lines=27> */
.L_x_45272:
        /* <DEDUP_REMOVED lines=14> */
.L_x_45271:
[----:B------:R-:W2:Y:S01]  /*86a0*/  LDG.E.U16 R2, desc[UR36][R4.64] ;  /* 0x0000002404027981 */ /* 0x000ea2000c1e1500 */
[----:B------:R-:W-:Y:S02]  /*86b0*/  IMAD.MOV.U32 R3, RZ, RZ, RZ ;  /* 0x000000ffff037224 */ /* 0x000fe400078e00ff */
[----:B--2---:R-:W-:Y:S01]  /*86c0*/  IMAD.U32 R2, R2, 0x10000, RZ ;  /* 0x0001000002027824 */ /* 0x004fe200078e00ff */
[----:B------:R-:W-:Y:S06]  /*86d0*/  BRA `(.L_x_45261) ;  /* 0x0000000400a07947 */ /* 0x000fec0003800000 */
.L_x_45268:
        /* <DEDUP_REMOVED lines=12> */
.L_x_45275:
        /* <DEDUP_REMOVED lines=20> */
.L_x_45277:
[----:B------:R-:W-:Y:S05]  /*88e0*/  BSYNC B0 ;  /* 0x0000000000007941 */ /* 0x000fea0003800000 */
.L_x_45276:
[----:B------:R-:W-:Y:S01]  /*88f0*/  IMAD.SHL.U32 R2, R2, 0x100000, RZ ;  /* 0x0010000002027824 */ /* 0x000fe200078e00ff */
[----:B------:R-:W-:-:S04]  /*8900*/  LEA R5, R0, 0x3b800000, 0x17 ;  /* 0x3b80000000057811 */ /* 0x000fc800078eb8ff */
[----:B------:R-:W-:Y:S01]  /*8910*/  LOP3.LUT R2, R5, R2, R6, 0xfe, !PT ;  /* 0x0000000205027212 */ /* 0x000fe200078efe06 */
[----:B------:R-:W-:Y:S06]  /*8920*/  BRA `(.L_x_45261) ;  /* 0x00000004000c7947 */ /* 0x000fec0003800000 */
.L_x_45274:
        /* <DEDUP_REMOVED lines=20> */
.L_x_45279:
[----:B------:R-:W-:Y:S05]  /*8a70*/  BSYNC B0 ;  /* 0x0000000000007941 */ /* 0x000fea0003800000 */
.L_x_45278:
[----:B------:R-:W-:Y:S01]  /*8a80*/  IMAD.SHL.U32 R2, R2, 0x200000, RZ ;  /* 0x0020000002027824 */ /* 0x000fe200078e00ff */
[----:B------:R-:W-:-:S04]  /*8a90*/  LEA R5, R0, 0x37800000, 0x17 ;  /* 0x3780000000057811 */ /* 0x000fc800078eb8ff */
[----:B------:R-:W-:Y:S01]  /*8aa0*/  LOP3.LUT R2, R5, R2, R6, 0xfe, !PT ;  /* 0x0000000205027212 */ /* 0x000fe200078efe06 */
[----:B------:R-:W-:Y:S06]  /*8ab0*/  BRA `(.L_x_45261) ;  /* 0x0000000000a87947 */ /* 0x000fec0003800000 */
.L_x_45273:
        /* <DEDUP_REMOVED lines=14> */
.L_x_45283:
[----:B------:R-:W-:Y:S05]  /*8ba0*/  BSYNC B0 ;  /* 0x0000000000007941 */ /* 0x000fea0003800000 */
.L_x_45282:
[----:B------:R-:W-:Y:S01]  /*8bb0*/  IMAD.MOV.U32 R3, RZ, RZ, RZ ;  /* 0x000000ffff037224 */ /* 0x000fe200078e00ff */
[----:B------:R-:W-:Y:S06]  /*8bc0*/  BRA `(.L_x_45261) ;  /* 0x0000000000647947 */ /* 0x000fec0003800000 */
.L_x_45260:
        /* <DEDUP_REMOVED lines=16> */
.L_x_45284:
[----:B------:R-:W-:Y:S01]  /*8cd0*/  CS2R R2, SRZ ;  /* 0x0000000000027805 */ /* 0x000fe2000001ff00 */
[----:B------:R-:W-:Y:S06]  /*8ce0*/  BRA `(.L_x_45261) ;  /* 0x00000000001c7947 */ /* 0x000fec0003800000 */
.L_x_45281:
[----:B------:R-:W2:Y:S01]  /*8cf0*/  LDG.E.64 R4, desc[UR36][R4.64] ;  /* 0x0000002404047981 */ /* 0x000ea2000c1e1b00 */
[----:B------:R-:W-:Y:S01]  /*8d00*/  IMAD.MOV.U32 R3, RZ, RZ, RZ ;  /* 0x000000ffff037224 */ /* 0x000fe200078e00ff */
[----:B--2---:R0:W2:Y:S01]  /*8d10*/  I2F.U64 R2, R4 ;  /* 0x0000000400027312 */ /* 0x0040a20000301000 */
[----:B------:R-:W-:Y:S05]  /*8d20*/  BRA `(.L_x_45261) ;  /* 0x00000000000c7947 */ /* 0x000fea0003800000 */
.L_x_45280:
[----:B------:R-:W2:Y:S01]  /*8d30*/  LDG.E R2, desc[UR36][R4.64] ;  /* 0x0000002404027981 */ /* 0x000ea2000c1e1900 */
[----:B------:R-:W-:Y:S01]  /*8d40*/  IMAD.MOV.U32 R3, RZ, RZ, RZ ;  /* 0x000000ffff037224 */ /* 0x000fe200078e00ff */
[----:B--2---:R-:W-:-:S07]  /*8d50*/  I2FP.F32.U32 R2, R2 ;  /* 0x0000000200027245 */ /* 0x004fce0000201000 */
.L_x_45261:
[----:B------:R-:W-:Y:S05]  /*8d60*/  BSYNC B6 ;  /* 0x0000000000067941 */ /* 0x000fea0003800000 */
.L_x_45255:
[----:B------:R-:W-:Y:S01]  /*8d70*/  ULDC.64 UR4, c[0x0][0x420] ;  /* 0x0001080000047ab9 */ /* 0x000fe20000000a00 */
[----:B------:R-:W-:Y:S01]  /*8d80*/  BSSY B0, `(.L_x_45285) ;  /* 0x000003b000007945 */ /* 0x000fe20003800000 */
[----:B0-23-5:R-:W-:-:S04]  /*8d90*/  FMUL.FTZ R0, R2, UR5 ;  /* 0x0000000502007c20 */ /* 0x02dfc80008410000 */
        /* <DEDUP_REMOVED lines=12> */
[----:B----4-:R-:W-:-:S04]  /*8e60*/  @P0 FMUL.RZ R4, R7, 0.15915493667125701904 ;  /* 0x3e22f98307040820 */ /* 0x010fc8000040c000 */
        /* <DEDUP_REMOVED lines=27> */
.L_x_45288:
        /* <DEDUP_REMOVED lines=10> */
.L_x_45287:
[----:B------:R-:W-:-:S04]  /*90c0*/  FMUL.RZ R7, R7, 0.15915493667125701904 ;  /* 0x3e22f98307077820 */ /* 0x000fc8000040c000 */
[----:B------:R1:W2:Y:S08]  /*90d0*/  MUFU.SIN R3, R7 ;  /* 0x0000000700037308 */ /* 0x0002b00000000400 */
[----:B------:R1:W3:Y:S01]  /*90e0*/  MUFU.COS R2, R7 ;  /* 0x0000000700027308 */ /* 0x0002e20000000000 */
[----:B------:R-:W-:Y:S05]  /*90f0*/  BRA `(.L_x_45289) ;  /* 0x00000000000c7947 */ /* 0x000fea0003800000 */
.L_x_45286:
[----:B------:R-:W-:Y:S01]  /*9100*/  FMUL.FTZ R2, R6, 1.4426950216293334961 ;  /* 0x3fb8aa3b06027820 */ /* 0x000fe20000410000 */
[----:B------:R-:W-:-:S05]  /*9110*/  IMAD.MOV.U32 R3, RZ, RZ, R7 ;  /* 0x000000ffff037224 */ /* 0x000fca00078e0007 */
[----:B------:R-:W0:Y:S02]  /*9120*/  MUFU.EX2 R2, R2 ;  /* 0x0000000200027308 */ /* 0x000e240000000800 */
.L_x_45289:
[----:B------:R-:W-:Y:S05]  /*9130*/  BSYNC B0 ;  /* 0x0000000000007941 */ /* 0x000fea0003800000 */
.L_x_45285:
[----:B----4-:R-:W4:Y:S02]  /*9140*/  LDC.U8 R4, c[0x0][0x430] ;  /* 0x00010c00ff047b82 */ /* 0x010f240000000000 */
        /* <DEDUP_REMOVED lines=14> */
.L_x_45293:
[----:B0-23--:R-:W0:Y:S02]  /*9230*/  F2I.S64.TRUNC R2, R2 ;  /* 0x0000000200027311 */ /* 0x00de24000020d900 */
[----:B0-----:R-:W-:-:S05]  /*9240*/  IMAD.MOV.U32 R5, RZ, RZ, R2 ;  /* 0x000000ffff057224 */ /* 0x001fca00078e0002 */
[----:B------:R4:W-:Y:S01]  /*9250*/  STG.E.U8 desc[UR36][R16.64], R5 ;  /* 0x0000000510007986 */ /* 0x0009e2000c101124 */
[----:B------:R-:W-:Y:S05]  /*9260*/  BRA `(.L_x_45295) ;  /* 0x0000000c00447947 */ /* 0x000fea0003800000 */
.L_x_45292:
        /* <DEDUP_REMOVED lines=9> */
.L_x_45297:
[----:B0-23--:R-:W0:Y:S02]  /*9300*/  F2I.FTZ.TRUNC.NTZ R3, R2 ;  /* 0x0000000200037305 */ /* 0x00de24000021f100 */
[----:B0-----:R3:W-:Y:S01]  /*9310*/  STG.E desc[UR36][R16.64], R3 ;  /* 0x0000000310007986 */ /* 0x0017e2000c101924 */
[----:B------:R-:W-:Y:S05]  /*9320*/  BRA `(.L_x_45295) ;  /* 0x0000000c00147947 */ /* 0x000fea0003800000 */
.L_x_45296:
[----:B0-23--:R-:W0:Y:S02]  /*9330*/  F2I.FTZ.TRUNC.NTZ R3, R2 ;  /* 0x0000000200037305 */ /* 0x00de24000021f100 */
[----:B0-----:R0:W-:Y:S01]  /*9340*/  STG.E.U16 desc[UR36][R16.64], R3 ;  /* 0x0000000310007986 */ /* 0x0011e2000c101524 */
[----:B------:R-:W-:Y:S05]  /*9350*/  BRA `(.L_x_45295) ;  /* 0x0000000c00087947 */ /* 0x000fea0003800000 */
.L_x_45291:
        /* <DEDUP_REMOVED lines=8> */
.L_x_45299:
[----:B0--3--:R-:W-:-:S05]  /*93e0*/  F2FP.F16.F32.PACK_AB R2, RZ, R2 ;  /* 0x00000002ff02723e */ /* 0x009fca00000000ff */
[----:B------:R0:W-:Y:S01]  /*93f0*/  STG.E.U16 desc[UR36][R16.64], R2 ;  /* 0x0000000210007986 */ /* 0x0001e2000c101524 */
[----:B------:R-:W-:Y:S05]  /*9400*/  BRA `(.L_x_45295) ;  /* 0x0000000800dc7947 */ /* 0x000fea0003800000 */
.L_x_45298:
        /* <DEDUP_REMOVED lines=8> */
.L_x_45301:
[----:B0-23--:R-:W-:-:S05]  /*9490*/  F2FP.F16.F32.PACK_AB R3, R3, R2 ;  /* 0x000000020303723e */ /* 0x00dfca00000000ff */
[----:B------:R0:W-:Y:S01]  /*94a0*/  STG.E desc[UR36][R16.64], R3 ;  /* 0x0000000310007986 */ /* 0x0001e2000c101924 */
[----:B------:R-:W-:Y:S05]  /*94b0*/  BRA `(.L_x_45295) ;  /* 0x0000000800b07947 */ /* 0x000fea0003800000 */
.L_x_45300:
[----:B0--3--:R-:W-:-:S06]  /*94c0*/  FMUL.FTZ R2, R2, 1 ;  /* 0x3f80000002027820 */ /* 0x009fcc0000410000 */
[----:B--2---:R-:W0:Y:S02]  /*94d0*/  F2F.F64.F32 R2, R2 ;  /* 0x0000000200027310 */ /* 0x004e240000201800 */
[----:B0-----:R0:W-:Y:S01]  /*94e0*/  STG.E.64 desc[UR36][R16.64], R2 ;  /* 0x0000000210007986 */ /* 0x0011e2000c101b24 */
[----:B------:R-:W-:Y:S05]  /*94f0*/  BRA `(.L_x_45295) ;  /* 0x0000000800a07947 */ /* 0x000fea0003800000 */
.L_x_45290:
        /* <DEDUP_REMOVED lines=14> */
.L_x_45304:
[----:B--2---:R-:W-:Y:S01]  /*95e0*/  FMUL.FTZ R6, R3, 1 ;  /* 0x3f80000003067820 */ /* 0x004fe20000410000 */
[----:B0--3--:R-:W-:-:S05]  /*95f0*/  FMUL.FTZ R4, R2, 1 ;  /* 0x3f80000002047820 */ /* 0x009fca0000410000 */
[----:B-1----:R-:W-:Y:S08]  /*9600*/  F2F.F64.F32 R6, R6 ;  /* 0x0000000600067310 */ /* 0x002ff00000201800 */
[----:B------:R-:W0:Y:S02]  /*9610*/  F2F.F64.F32 R4, R4 ;  /* 0x0000000400047310 */ /* 0x000e240000201800 */
[----:B0-----:R0:W-:Y:S01]  /*9620*/  STG.E.128 desc[UR36][R16.64], R4 ;  /* 0x0000000410007986 */ /* 0x0011e2000c101d24 */
[----:B------:R-:W-:Y:S05]  /*9630*/  BRA `(.L_x_45295) ;  /* 0x0000000800507947 */ /* 0x000fea0003800000 */
.L_x_45303:
        /* <DEDUP_REMOVED lines=20> */
.L_x_45308:
[----:B------:R-:W-:Y:S05]  /*9780*/  BSYNC B0 ;  /* 0x0000000000007941 */ /* 0x000fea0003800000 */
.L_x_45307:
[----:B------:R-:W-:-:S05]  /*9790*/  LOP3.LUT R5, R0, R5, RZ, 0xfc, !PT ;  /* 0x0000000500057212 */ /* 0x000fca00078efcff */
[----:B------:R0:W-:Y:S01]  /*97a0*/  STG.E.U8 desc[UR36][R16.64], R5 ;  /* 0x0000000510007986 */ /* 0x0001e2000c101124 */
[----:B------:R-:W-:Y:S05]  /*97b0*/  BRA `(.L_x_45295) ;  /* 0x0000000400f07947 */ /* 0x000fea0003800000 */
.L_x_45306:
        /* <DEDUP_REMOVED lines=12> */
.L_x_45310:
[----:B------:R-:W-:Y:S02]  /*9880*/  ISETP.GT.U32.AND P0, PT, R4, 0x7f800000, PT ;  /* 0x7f8000000400780c */ /* 0x000fe40003f04070 */
[----:B------:R-:W-:-:S04]  /*9890*/  MOV R0, 0x7f ;  /* 0x0000007f00007802 */ /* 0x000fc80000000f00 */
[----:B------:R-:W-:-:S07]  /*98a0*/  SEL R0, R0, 0x7c, P0 ;  /* 0x0000007c00007807 */ /* 0x000fce0000000000 */
.L_x_45311:
[----:B------:R-:W-:Y:S05]  /*98b0*/  BSYNC B0 ;  /* 0x0000000000007941 */ /* 0x000fea0003800000 */
.L_x_45309:
[----:B------:R-:W-:-:S04]  /*98c0*/  LOP3.LUT R2, R2, 0x80000000, RZ, 0xc0, !PT ;  /* 0x8000000002027812 */ /* 0x000fc800078ec0ff */
[----:B--2---:R-:W-:-:S04]  /*98d0*/  SHF.R.U32.HI R3, RZ, 0x18, R2 ;  /* 0x00000018ff037819 */ /* 0x004fc80000011602 */
[----:B------:R-:W-:-:S05]  /*98e0*/  LOP3.LUT R3, R0, R3, RZ, 0xfc, !PT ;  /* 0x0000000300037212 */ /* 0x000fca00078efcff */
[----:B------:R0:W-:Y:S01]  /*98f0*/  STG.E.U8 desc[UR36][R16.64], R3 ;  /* 0x0000000310007986 */ /* 0x0001e2000c101124 */
[----:B------:R-:W-:Y:S05]  /*9900*/  BRA `(.L_x_45295) ;  /* 0x00000004009c7947 */ /* 0x000fea0003800000 */
.L_x_45305:
[----:B0--3--:R-:W-:-:S05]  /*9910*/  F2FP.BF16.F32.PACK_AB R2, RZ, R2 ;  /* 0x00000002ff02723e */ /* 0x009fca00000010ff */
[----:B------:R0:W-:Y:S01]  /*9920*/  STG.E.U16 desc[UR36][R16.64], R2 ;  /* 0x0000000210007986 */ /* 0x0001e2000c101524 */
[----:B------:R-:W-:Y:S05]  /*9930*/  BRA `(.L_x_45295) ;  /* 0x0000000400907947 */ /* 0x000fea0003800000 */
.L_x_45302:
        /* <DEDUP_REMOVED lines=11> */
.L_x_45314:
        /* <DEDUP_REMOVED lines=16> */
.L_x_45317:
[----:B------:R-:W-:-:S04]  /*9af0*/  LOP3.LUT R2, R2, 0x80000000, RZ, 0xc0, !PT ;  /* 0x8000000002027812 */ /* 0x000fc800078ec0ff */
[----:B------:R-:W-:-:S04]  /*9b00*/  SHF.R.U32.HI R3, RZ, 0x18, R2 ;  /* 0x00000018ff037819 */ /* 0x000fc80000011602 */
[----:B------:R-:W-:-:S04]  /*9b10*/  LOP3.LUT R0, R0, R3, RZ, 0xfc, !PT ;  /* 0x0000000300007212 */ /* 0x000fc800078efcff */
[----:B------:R-:W-:-:S07]  /*9b20*/  PRMT R8, R0, 0x7610, R8 ;  /* 0x0000761000087816 */ /* 0x000fce0000000008 */
.L_x_45316:
[----:B------:R-:W-:Y:S05]  /*9b30*/  BSYNC B0 ;  /* 0x0000000000007941 */ /* 0x000fea0003800000 */
.L_x_45315:
[----:B------:R0:W-:Y:S01]  /*9b40*/  STG.E.U8 desc[UR36][R16.64], R8 ;  /* 0x0000000810007986 */ /* 0x0001e2000c101124 */
[----:B------:R-:W-:Y:S05]  /*9b50*/  BRA `(.L_x_45295) ;  /* 0x0000000400087947 */ /* 0x000fea0003800000 */
.L_x_45313:
        /* <DEDUP_REMOVED lines=16> */
.L_x_45320:
[----:B------:R-:W-:-:S04]  /*9c60*/  LOP3.LUT R2, R2, 0x80000000, RZ, 0xc0, !PT ;  /* 0x8000000002027812 */ /* 0x000fc800078ec0ff */
[----:B------:R-:W-:-:S04]  /*9c70*/  SHF.R.U32.HI R3, RZ, 0x18, R2 ;  /* 0x00000018ff037819 */ /* 0x000fc80000011602 */
[----:B------:R-:W-:-:S04]  /*9c80*/  LOP3.LUT R0, R0, R3, RZ, 0xfc, !PT ;  /* 0x0000000300007212 */ /* 0x000fc800078efcff */
[----:B------:R-:W-:-:S07]  /*9c90*/  PRMT R8, R0, 0x7610, R8 ;  /* 0x0000761000087816 */ /* 0x000fce0000000008 */
.L_x_45319:
[----:B------:R-:W-:Y:S05]  /*9ca0*/  BSYNC B0 ;  /* 0x0000000000007941 */ /* 0x000fea0003800000 */
.L_x_45318:
[----:B------:R0:W-:Y:S01]  /*9cb0*/  STG.E.U8 desc[UR36][R16.64], R8 ;  /* 0x0000000810007986 */ /* 0x0001e2000c101124 */
[----:B------:R-:W-:Y:S05]  /*9cc0*/  BRA `(.L_x_45295) ;  /* 0x0000000000ac7947 */ /* 0x000fea0003800000 */
.L_x_45312:
        /* <DEDUP_REMOVED lines=21> */
.L_x_45294:
[----:B------:R-:W-:Y:S01]  /*9e20*/  MOV R0, 0x0 ;  /* 0x0000000000007802 */ /* 0x000fe20000000f00 */
[----:B------:R-:W-:Y:S01]  /*9e30*/  ULDC.64 UR4, c[0x4][0x198] ;  /* 0x0100660000047ab9 */ /* 0x000fe20000000a00 */
[----:B------:R-:W-:Y:S01]  /*9e40*/  ULDC.64 UR6, c[0x4][0x90] ;  /* 0x0100240000067ab9 */ /* 0x000fe20000000a00 */
[----:B------:R-:W-:Y:S01]  /*9e50*/  IMAD.U32 R4, RZ, RZ, UR4 ;  /* 0x00000004ff047e24 */ /* 0x000fe2000f8e00ff */
[----:B0-23--:R0:W2:Y:S01]  /*9e60*/  LDC.64 R2, c[0x4][R0] ;  /* 0x0100000000027b82 */ /* 0x00d0a20000000a00 */
[----:B------:R-:W-:Y:S01]  /*9e70*/  IMAD.U32 R5, RZ, RZ, UR5 ;  /* 0x00000005ff057e24 */ /* 0x000fe2000f8e00ff */
[----:B------:R-:W-:Y:S01]  /*9e80*/  ULDC.64 UR4, c[0x4][0x1a0] ;  /* 0x0100680000047ab9 */ /* 0x000fe20000000a00 */
[----:B------:R-:W-:Y:S01]  /*9e90*/  HFMA2.MMA R8, -RZ, RZ, 0, 6.020069122314453125e-06 ;  /* 0x00000065ff087435 */ /* 0x000fe200000001ff */
        /* <DEDUP_REMOVED lines=8> */
.L_x_45323:
[----:B------:R-:W-:Y:S05]  /*9f20*/  BRA `(.L_x_45295) ;  /* 0x0000000000147947 */ /* 0x000fea0003800000 */
.L_x_45322:
[----:B0-23--:R-:W0:Y:S02]  /*9f30*/  F2I.U64.TRUNC R2, R2 ;  /* 0x0000000200027311 */ /* 0x00de24000020d800 */
[----:B0-----:R0:W-:Y:S01]  /*9f40*/  STG.E.64 desc[UR36][R16.64], R2 ;  /* 0x0000000210007986 */ /* 0x0011e2000c101b24 */
[----:B------:R-:W-:Y:S05]  /*9f50*/  BRA `(.L_x_45295) ;  /* 0x0000000000087947 */ /* 0x000fea0003800000 */
.L_x_45321:
[----:B0-23--:R-:W0:Y:S02]  /*9f60*/  F2I.FTZ.U32.TRUNC.NTZ R3, R2 ;  /* 0x0000000200037305 */ /* 0x00de24000021f000 */
[----:B0-----:R0:W-:Y:S02]  /*9f70*/  STG.E desc[UR36][R16.64], R3 ;  /* 0x0000000310007986 */ /* 0x0011e4000c101924 */
.L_x_45295:
[----:B------:R-:W-:-:S07]  /*9f80*/  VIADD R19, R19, 0x80 ;  /* 0x0000008013137836 */ /* 0x000fce0000000000 */
.L_x_45253:
[----:B------:R-:W-:Y:S05]  /*9f90*/  BSYNC B7 ;  /* 0x0000000000077941 */ /* 0x000fea0003800000 */
.L_x_45252:
        /* <DEDUP_REMOVED lines=306> */
.L_x_45324:
        /* <DEDUP_REMOVED lines=23> */
.L_x_45329:
[----:B------:R-:W2:Y:S01]  /*b430*/  LDG.E.U8 R2, desc[UR36][R4.64] ;  /* 0x0000002404027981 */ /* 0x000ea2000c1e1100 */
[----:B------:R-:W-:Y:S01]  /*b440*/  IMAD.MOV.U32 R3, RZ, RZ, RZ ;  /* 0x000000ffff037224 */ /* 0x000fe200078e00ff */
[----:B--2---:R-:W-:Y:S01]  /*b450*/  I2FP.F32.U32 R2, R2 ;  /* 0x0000000200027245 */ /* 0x004fe20000201000 */
[----:B------:R-:W-:Y:S06]  /*b460*/  BRA `(.L_x_45331) ;  /* 0x0000000c007c7947 */ /* 0x000fec0003800000 */
.L_x_45328:
        /* <DEDUP_REMOVED lines=10> */
.L_x_45333:
[----:B------:R-:W2:Y:S01]  /*b510*/  LDG.E R2, desc[UR36][R4.64] ;  /* 0x0000002404027981 */ /* 0x000ea2000c1e1900 */
[----:B------:R-:W-:Y:S01]  /*b520*/  IMAD.MOV.U32 R3, RZ, RZ, RZ ;  /* 0x000000ffff037224 */ /* 0x000fe200078e00ff */
[----:B--2---:R-:W-:Y:S01]  /*b530*/  I2FP.F32.S32 R2, R2 ;  /* 0x0000000200027245 */ /* 0x004fe20000201400 */
[----:B------:R-:W-:Y:S06]  /*b540*/  BRA `(.L_x_45331) ;  /* 0x0000000c00447947 */ /* 0x000fec0003800000 */
.L_x_45332:
[----:B------:R-:W2:Y:S01]  /*b550*/  LDG.E.U16 R2, desc[UR36][R4.64] ;  /* 0x0000002404027981 */ /* 0x000ea2000c1e1500 */
[----:B------:R-:W-:Y:S01]  /*b560*/  IMAD.MOV.U32 R3, RZ, RZ, RZ ;  /* 0x000000ffff037224 */ /* 0x000fe200078e00ff */
[----:B--2---:R-:W0:Y:S01]  /*b570*/  I2F.S16 R2, R2 ;  /* 0x0000000200027306 */ /* 0x004e220000101400 */
[----:B------:R-:W-:Y:S05]  /*b580*/  BRA `(.L_x_45331) ;  /* 0x0000000c00347947 */ /* 0x000fea0003800000 */
.L_x_45327:
        /* <DEDUP_REMOVED lines=9> */
.L_x_45335:
[----:B------:R-:W2:Y:S01]  /*b620*/  LDG.E.U16 R2, desc[UR36][R4.64] ;  /* 0x0000002404027981 */ /* 0x000ea2000c1e1500 */
[----:B------:R-:W-:Y:S02]  /*b630*/  IMAD.MOV.U32 R3, RZ, RZ, RZ ;  /* 0x000000ffff037224 */ /* 0x000fe400078e00ff */
[----:B--2---:R-:W-:Y:S01]  /*b640*/  HADD2.F32 R2, -RZ, R2.H0_H0 ;  /* 0x20000002ff027230 */ /* 0x004fe20000004100 */
[----:B------:R-:W-:Y:S06]  /*b650*/  BRA `(.L_x_45331) ;  /* 0x0000000c00007947 */ /* 0x000fec0003800000 */
.L_x_45334:
        /* <DEDUP_REMOVED lines=8> */
.L_x_45337:
[----:B------:R-:W2:Y:S02]  /*b6e0*/  LDG.E R2, desc[UR36][R4.64] ;  /* 0x0000002404027981 */ /* 0x000ea4000c1e1900 */
[--C-:B--2---:R-:W-:Y:S02]  /*b6f0*/  HADD2.F32 R3, -RZ, R2.reuse.H1_H1 ;  /* 0x30000002ff037230 */ /* 0x104fe40000004100 */
[----:B------:R-:W-:Y:S01]  /*b700*/  HADD2.F32 R2, -RZ, R2.H0_H0 ;  /* 0x20000002ff027230 */ /* 0x000fe20000004100 */
[----:B------:R-:W-:Y:S06]  /*b710*/  BRA `(.L_x_45331) ;  /* 0x0000000800d07947 */ /* 0x000fec0003800000 */
.L_x_45336:
        /* <DEDUP_REMOVED lines=8> */
.L_x_45326:
        /* <DEDUP_REMOVED lines=13> */
.L_x_45340:
        /* <DEDUP_REMOVED lines=10> */
.L_x_45339:
        /* <DEDUP_REMOVED lines=18> */
[----:B-1----:R-:W-:Y:S02]  /*ba30*/  IMAD R7, R3, R8, 0x3c000000 ;  /* 0x3c00000003077424 */ /* 0x002fe400078e0208 */
        /* <DEDUP_REMOVED lines=8> */
.L_x_45342:
        /* <DEDUP_REMOVED lines=14> */
.L_x_45341:
[----:B------:R-:W2:Y:S01]  /*bba0*/  LDG.E.U16 R2, desc[UR36][R4.64] ;  /* 0x0000002404027981 */ /* 0x000ea2000c1e1500 */
[----:B------:R-:W-:Y:S01]  /*bbb0*/  MOV R3, RZ ;  /* 0x000000ff00037202 */ /* 0x000fe20000000f00 */
[----:B--2---:R-:W-:Y:S01]  /*bbc0*/  IMAD.U32 R2, R2, 0x10000, RZ ;  /* 0x0001000002027824 */ /* 0x004fe200078e00ff */
[----:B------:R-:W-:Y:S06]  /*bbd0*/  BRA `(.L_x_45331) ;  /* 0x0000000400a07947 */ /* 0x000fec0003800000 */
.L_x_45338:
        /* <DEDUP_REMOVED lines=12> */
.L_x_45345:
        /* <DEDUP_REMOVED lines=20> */
.L_x_45347:
[----:B------:R-:W-:Y:S05]  /*bde0*/  BSYNC B0 ;  /* 0x0000000000007941 */ /* 0x000fea0003800000 */
.L_x_45346:
[----:B------:R-:W-:Y:S01]  /*bdf0*/  IMAD.SHL.U32 R2, R2, 0x100000, RZ ;  /* 0x0010000002027824 */ /* 0x000fe200078e00ff */
[----:B------:R-:W-:-:S04]  /*be00*/  LEA R5, R0, 0x3b800000, 0x17 ;  /* 0x3b80000000057811 */ /* 0x000fc800078eb8ff */
[----:B------:R-:W-:Y:S01]  /*be10*/  LOP3.LUT R2, R5, R2, R6, 0xfe, !PT ;  /* 0x0000000205027212 */ /* 0x000fe200078efe06 */
[----:B------:R-:W-:Y:S06]  /*be20*/  BRA `(.L_x_45331) ;  /* 0x00000004000c7947 */ /* 0x000fec0003800000 */
.L_x_45344:
        /* <DEDUP_REMOVED lines=20> */
.L_x_45349:
[----:B------:R-:W-:Y:S05]  /*bf70*/  BSYNC B0 ;  /* 0x0000000000007941 */ /* 0x000fea0003800000 */
.L_x_45348:
[----:B------:R-:W-:Y:S01]  /*bf80*/  IMAD.SHL.U32 R2, R2, 0x200000, RZ ;  /* 0x0020000002027824 */ /* 0x000fe200078e00ff */
[----:B------:R-:W-:-:S04]  /*bf90*/  LEA R5, R0, 0x37800000, 0x17 ;  /* 0x3780000000057811 */ /* 0x000fc800078eb8ff */
[----:B------:R-:W-:Y:S01]  /*bfa0*/  LOP3.LUT R2, R5, R2, R6, 0xfe, !PT ;  /* 0x0000000205027212 */ /* 0x000fe200078efe06 */
[----:B------:R-:W-:Y:S06]  /*bfb0*/  BRA `(.L_x_45331) ;  /* 0x0000000000a87947 */ /* 0x000fec0003800000 */
.L_x_45343:
        /* <DEDUP_REMOVED lines=14> */
.L_x_45353:
[----:B------:R-:W-:Y:S05]  /*c0a0*/  BSYNC B0 ;  /* 0x0000000000007941 */ /* 0x000fea0003800000 */
.L_x_45352:
[----:B------:R-:W-:Y:S01]  /*c0b0*/  IMAD.MOV.U32 R3, RZ, RZ, RZ ;  /* 0x000000ffff037224 */ /* 0x000fe200078e00ff */
[----:B------:R-:W-:Y:S06]  /*c0c0*/  BRA `(.L_x_45331) ;  /* 0x0000000000647947 */ /* 0x000fec0003800000 */
.L_x_45330:
        /* <DEDUP_REMOVED lines=9> */
[----:B-1----:R-:W-:-:S02]  /*c160*/  IMAD.U32 R7, RZ, RZ, UR5 ;  /* 0x00000005ff077e24 */ /* 0x002fc4000f8e00ff */
[----:B------:R-:W-:Y:S02]  /*c170*/  IMAD.U32 R11, RZ, RZ, UR7 ;  /* 0x00000007ff0b7e24 */ /* 0x000fe4000f8e00ff */
[----:B------:R-:W-:Y:S02]  /*c180*/  IMAD.MOV.U32 R8, RZ, RZ, 0x4e ;  /* 0x0000004eff087424 */ /* 0x000fe400078e00ff */
[----:B------:R-:W-:Y:S02]  /*c190*/  IMAD.MOV.U32 R12, RZ, RZ, 0x1 ;  /* 0x00000001ff0c7424 */ /* 0x000fe400078e00ff */
[----:B0-----:R-:W-:-:S07]  /*c1a0*/  IMAD.MOV.U32 R13, RZ, RZ, RZ ;  /* 0x000000ffff0d7224 */ /* 0x001fce00078e00ff */
[----:B------:R-:W-:-:S07]  /*c1b0*/  LEPC R20, `(.L_x_45354) ;  /* 0x000000001014794e */ /* 0x000fce0000000000 */
[----:B--2---:R-:W-:Y:S05]  /*c1c0*/  CALL.ABS.NOINC R2 ;  /* 0x0000000002007343 */ /* 0x004fea0003c00000 */
.L_x_45354:
[----:B------:R-:W-:Y:S01]  /*c1d0*/  CS2R R2, SRZ ;  /* 0x0000000000027805 */ /* 0x000fe2000001ff00 */
[----:B------:R-:W-:Y:S06]  /*c1e0*/  BRA `(.L_x_45331) ;  /* 0x00000000001c7947 */ /* 0x000fec0003800000 */
.L_x_45351:
[----:B------:R-:W2:Y:S01]  /*c1f0*/  LDG.E.64 R4, desc[UR36][R4.64] ;  /* 0x0000002404047981 */ /* 0x000ea2000c1e1b00 */
[----:B------:R-:W-:Y:S01]  /*c200*/  IMAD.MOV.U32 R3, RZ, RZ, RZ ;  /* 0x000000ffff037224 */ /* 0x000fe200078e00ff */
[----:B--2---:R0:W2:Y:S01]  /*c210*/  I2F.U64 R2, R4 ;  /* 0x0000000400027312 */ /* 0x0040a20000301000 */
[----:B------:R-:W-:Y:S05]  /*c220*/  BRA `(.L_x_45331) ;  /* 0x00000000000c7947 */ /* 0x000fea0003800000 */
.L_x_45350:
[----:B------:R-:W2:Y:S01]  /*c230*/  LDG.E R2, desc[UR36][R4.64] ;  /* 0x0000002404027981 */ /* 0x000ea2000c1e1900 */
[----:B------:R-:W-:Y:S01]  /*c240*/  IMAD.MOV.U32 R3, RZ, RZ, RZ ;  /* 0x000000ffff037224 */ /* 0x000fe200078e00ff */
[----:B--2---:R-:W-:-:S07]  /*c250*/  I2FP.F32.U32 R2, R2 ;  /* 0x0000000200027245 */ /* 0x004fce0000201000 */
.L_x_45331:
[----:B------:R-:W-:Y:S05]  /*c260*/  BSYNC B6 ;  /* 0x0000000000067941 */ /* 0x000fea0003800000 */
.L_x_45325:
[----:B------:R-:W-:Y:S01]  /*c270*/  ULDC.64 UR4, c[0x0][0x420] ;  /* 0x0001080000047ab9 */ /* 0x000fe20000000a00 */
[----:B------:R-:W-:Y:S01]  /*c280*/  BSSY B0, `(.L_x_45355) ;  /* 0x000003b000007945 */ /* 0x000fe20003800000 */
[----:B0-2345:R-:W-:-:S04]  /*c290*/  FMUL.FTZ R0, R2, UR5 ;  /* 0x0000000502007c20 */ /* 0x03dfc80008410000 */
        /* <DEDUP_REMOVED lines=40> */
.L_x_45358:
        /* <DEDUP_REMOVED lines=10> */
.L_x_45357:
[----:B------:R-:W-:-:S04]  /*c5c0*/  FMUL.RZ R7, R7, 0.15915493667125701904 ;  /* 0x3e22f98307077820 */ /* 0x000fc8000040c000 */
[----:B------:R1:W2:Y:S08]  /*c5d0*/  MUFU.SIN R3, R7 ;  /* 0x0000000700037308 */ /* 0x0002b00000000400 */
[----:B------:R1:W3:Y:S01]  /*c5e0*/  MUFU.COS R2, R7 ;  /* 0x0000000700027308 */ /* 0x0002e20000000000 */
[----:B------:R-:W-:Y:S05]  /*c5f0*/  BRA `(.L_x_45359) ;  /* 0x00000000000c7947 */ /* 0x000fea0003800000 */
.L_x_45356:
[----:B------:R-:W-:Y:S01]  /*c600*/  FMUL.FTZ R2, R6, 1.4426950216293334961 ;  /* 0x3fb8aa3b06027820 */ /* 0x000fe20000410000 */
[----:B------:R-:W-:-:S05]  /*c610*/  IMAD.MOV.U32 R3, RZ, RZ, R7 ;  /* 0x000000ffff037224 */ /* 0x000fca00078e0007 */
[----:B------:R-:W0:Y:S02]  /*c620*/  MUFU.EX2 R2, R2 ;  /* 0x0000000200027308 */ /* 0x000e240000000800 */
.L_x_45359:
[----:B------:R-:W-:Y:S05]  /*c630*/  BSYNC B0 ;  /* 0x0000000000007941 */ /* 0x000fea0003800000 */
.L_x_45355:
        /* <DEDUP_REMOVED lines=15> */
.L_x_45363:
[----:B0-23--:R-:W0:Y:S02]  /*c730*/  F2I.S64.TRUNC R2, R2 ;  /* 0x0000000200027311 */ /* 0x00de24000020d900 */
[----:B0-----:R-:W-:-:S05]  /*c740*/  IMAD.MOV.U32 R5, RZ, RZ, R2 ;  /* 0x000000ffff057224 */ /* 0x001fca00078e0002 */
[----:B------:R-:W-:Y:S01]  /*c750*/  STG.E.U8 desc[UR36][R16.64], R5 ;  /* 0x0000000510007986 */ /* 0x000fe2000c101124 */
[----:B------:R-:W-:Y:S05]  /*c760*/  EXIT ;  /* 0x000000000000794d */ /* 0x000fea0003800000 */
.L_x_45362:
        /* <DEDUP_REMOVED lines=9> */
.L_x_45366:
[----:B0-23--:R-:W0:Y:S02]  /*c800*/  F2I.FTZ.TRUNC.NTZ R3, R2 ;  /* 0x0000000200037305 */ /* 0x00de24000021f100 */
[----:B0-----:R-:W-:Y:S01]  /*c810*/  STG.E desc[UR36][R16.64], R3 ;  /* 0x0000000310007986 */ /* 0x001fe2000c101924 */
[----:B------:R-:W-:Y:S05]  /*c820*/  EXIT ;  /* 0x000000000000794d */ /* 0x000fea0003800000 */
.L_x_45365:
[----:B0-23--:R-:W0:Y:S02]  /*c830*/  F2I.FTZ.TRUNC.NTZ R3, R2 ;  /* 0x0000000200037305 */ /* 0x00de24000021f100 */
[----:B0-----:R-:W-:Y:S01]  /*c840*/  STG.E.U16 desc[UR36][R16.64], R3 ;  /* 0x0000000310007986 */ /* 0x001fe2000c101524 */
[----:B------:R-:W-:Y:S05]  /*c850*/  EXIT ;  /* 0x000000000000794d */ /* 0x000fea0003800000 */
.L_x_45361:
        /* <DEDUP_REMOVED lines=8> */
.L_x_45368:
[----:B0--3--:R-:W-:-:S05]  /*c8e0*/  F2FP.F16.F32.PACK_AB R2, RZ, R2 ;  /* 0x00000002ff02723e */ /* 0x009fca00000000ff */
[----:B------:R-:W-:Y:S01]  /*c8f0*/  STG.E.U16 desc[UR36][R16.64], R2 ;  /* 0x0000000210007986 */ /* 0x000fe2000c101524 */
[----:B------:R-:W-:Y:S05]  /*c900*/  EXIT ;  /* 0x000000000000794d */ /* 0x000fea0003800000 */
.L_x_45367:
        /* <DEDUP_REMOVED lines=8> */
.L_x_45370:
[----:B0-23--:R-:W-:-:S05]  /*c990*/  F2FP.F16.F32.PACK_AB R3, R3, R2 ;  /* 0x000000020303723e */ /* 0x00dfca00000000ff */
[----:B------:R-:W-:Y:S01]  /*c9a0*/  STG.E desc[UR36][R16.64], R3 ;  /* 0x0000000310007986 */ /* 0x000fe2000c101924 */
[----:B------:R-:W-:Y:S05]  /*c9b0*/  EXIT ;  /* 0x000000000000794d */ /* 0x000fea0003800000 */
.L_x_45369:
[----:B0--3--:R-:W-:-:S06]  /*c9c0*/  FMUL.FTZ R2, R2, 1 ;  /* 0x3f80000002027820 */ /* 0x009fcc0000410000 */
[----:B--2---:R-:W0:Y:S02]  /*c9d0*/  F2F.F64.F32 R2, R2 ;  /* 0x0000000200027310 */ /* 0x004e240000201800 */
[----:B0-----:R-:W-:Y:S01]  /*c9e0*/  STG.E.64 desc[UR36][R16.64], R2 ;  /* 0x0000000210007986 */ /* 0x001fe2000c101b24 */
[----:B------:R-:W-:Y:S05]  /*c9f0*/  EXIT ;  /* 0x000000000000794d */ /* 0x000fea0003800000 */
.L_x_45360:
        /* <DEDUP_REMOVED lines=14> */
.L_x_45373:
[----:B--2---:R-:W-:Y:S01]  /*cae0*/  FMUL.FTZ R6, R3, 1 ;  /* 0x3f80000003067820 */ /* 0x004fe20000410000 */
[----:B0--3--:R-:W-:-:S05]  /*caf0*/  FMUL.FTZ R4, R2, 1 ;  /* 0x3f80000002047820 */ /* 0x009fca0000410000 */
[----:B-1----:R-:W-:Y:S08]  /*cb00*/  F2F.F64.F32 R6, R6 ;  /* 0x0000000600067310 */ /* 0x002ff00000201800 */
[----:B------:R-:W0:Y:S02]  /*cb10*/  F2F.F64.F32 R4, R4 ;  /* 0x0000000400047310 */ /* 0x000e240000201800 */
[----:B0-----:R-:W-:Y:S01]  /*cb20*/  STG.E.128 desc[UR36][R16.64], R4 ;  /* 0x0000000410007986 */ /* 0x001fe2000c101d24 */
[----:B------:R-:W-:Y:S05]  /*cb30*/  EXIT ;  /* 0x000000000000794d */ /* 0x000fea0003800000 */
.L_x_45372:
        /* <DEDUP_REMOVED lines=20> */
.L_x_45377:
[----:B------:R-:W-:Y:S05]  /*cc80*/  BSYNC B0 ;  /* 0x0000000000007941 */ /* 0x000fea0003800000 */
.L_x_45376:
[----:B------:R-:W-:-:S05]  /*cc90*/  LOP3.LUT R5, R0, R5, RZ, 0xfc, !PT ;  /* 0x0000000500057212 */ /* 0x000fca00078efcff */
[----:B------:R-:W-:Y:S01]  /*cca0*/  STG.E.U8 desc[UR36][R16.64], R5 ;  /* 0x0000000510007986 */ /* 0x000fe2000c101124 */
[----:B------:R-:W-:Y:S05]  /*ccb0*/  EXIT ;  /* 0x000000000000794d */ /* 0x000fea0003800000 */
.L_x_45375:
        /* <DEDUP_REMOVED lines=12> */
.L_x_45379:
[----:B------:R-:W-:Y:S01]  /*cd80*/  IMAD.MOV.U32 R0, RZ, RZ, 0x7f ;  /* 0x0000007fff007424 */ /* 0x000fe200078e00ff */
[----:B------:R-:W-:-:S04]  /*cd90*/  ISETP.GT.U32.AND P0, PT, R4, 0x7f800000, PT ;  /* 0x7f8000000400780c */ /* 0x000fc80003f04070 */
[----:B------:R-:W-:-:S09]  /*cda0*/  SEL R0, R0, 0x7c, P0 ;  /* 0x0000007c00007807 */ /* 0x000fd20000000000 */
.L_x_45380:
[----:B------:R-:W-:Y:S05]  /*cdb0*/  BSYNC B0 ;  /* 0x0000000000007941 */ /* 0x000fea0003800000 */
.L_x_45378:
[----:B------:R-:W-:-:S04]  /*cdc0*/  LOP3.LUT R2, R2, 0x80000000, RZ, 0xc0, !PT ;  /* 0x8000000002027812 */ /* 0x000fc800078ec0ff */
[----:B--2---:R-:W-:-:S04]  /*cdd0*/  SHF.R.U32.HI R3, RZ, 0x18, R2 ;  /* 0x00000018ff037819 */ /* 0x004fc80000011602 */
[----:B------:R-:W-:-:S05]  /*cde0*/  LOP3.LUT R3, R0, R3, RZ, 0xfc, !PT ;  /* 0x0000000300037212 */ /* 0x000fca00078efcff */
[----:B------:R-:W-:Y:S01]  /*cdf0*/  STG.E.U8 desc[UR36][R16.64], R3 ;  /* 0x0000000310007986 */ /* 0x000fe2000c101124 */
[----:B------:R-:W-:Y:S05]  /*ce00*/  EXIT ;  /* 0x000000000000794d */ /* 0x000fea0003800000 */
.L_x_45374:
[----:B0--3--:R-:W-:-:S05]  /*ce10*/  F2FP.BF16.F32.PACK_AB R2, RZ, R2 ;  /* 0x00000002ff02723e */ /* 0x009fca00000010ff */
[----:B------:R-:W-:Y:S01]  /*ce20*/  STG.E.U16 desc[UR36][R16.64], R2 ;  /* 0x0000000210007986 */ /* 0x000fe2000c101524 */
[----:B------:R-:W-:Y:S05]  /*ce30*/  EXIT ;  /* 0x000000000000794d */ /* 0x000fea0003800000 */
.L_x_45371:
        /* <DEDUP_REMOVED lines=11> */
.L_x_45383:
        /* <DEDUP_REMOVED lines=16> */
.L_x_45386:
[----:B------:R-:W-:-:S04]  /*cff0*/  LOP3.LUT R2, R2, 0x80000000, RZ, 0xc0, !PT ;  /* 0x8000000002027812 */ /* 0x000fc800078ec0ff */
[----:B------:R-:W-:-:S04]  /*d000*/  SHF.R.U32.HI R3, RZ, 0x18, R2 ;  /* 0x00000018ff037819 */ /* 0x000fc80000011602 */
[----:B------:R-:W-:-:S04]  /*d010*/  LOP3.LUT R0, R0, R3, RZ, 0xfc, !PT ;  /* 0x0000000300007212 */ /* 0x000fc800078efcff */
[----:B------:R-:W-:-:S07]  /*d020*/  PRMT R8, R0, 0x7610, R8 ;  /* 0x0000761000087816 */ /* 0x000fce0000000008 */
.L_x_45385:
[----:B------:R-:W-:Y:S05]  /*d030*/  BSYNC B0 ;  /* 0x0000000000007941 */ /* 0x000fea0003800000 */
.L_x_45384:
[----:B------:R-:W-:Y:S01]  /*d040*/  STG.E.U8 desc[UR36][R16.64], R8 ;  /* 0x0000000810007986 */ /* 0x000fe2000c101124 */
[----:B------:R-:W-:Y:S05]  /*d050*/  EXIT ;  /* 0x000000000000794d */ /* 0x000fea0003800000 */
.L_x_45382:
        /* <DEDUP_REMOVED lines=16> */
.L_x_45389:
[----:B------:R-:W-:-:S04]  /*d160*/  LOP3.LUT R2, R2, 0x80000000, RZ, 0xc0, !PT ;  /* 0x8000000002027812 */ /* 0x000fc800078ec0ff */
[----:B------:R-:W-:-:S04]  /*d170*/  SHF.R.U32.HI R3, RZ, 0x18, R2 ;  /* 0x00000018ff037819 */ /* 0x000fc80000011602 */
[----:B------:R-:W-:-:S04]  /*d180*/  LOP3.LUT R0, R0, R3, RZ, 0xfc, !PT ;  /* 0x0000000300007212 */ /* 0x000fc800078efcff */
[----:B------:R-:W-:-:S07]  /*d190*/  PRMT R8, R0, 0x7610, R8 ;  /* 0x0000761000087816 */ /* 0x000fce0000000008 */
.L_x_45388:
[----:B------:R-:W-:Y:S05]  /*d1a0*/  BSYNC B0 ;  /* 0x0000000000007941 */ /* 0x000fea0003800000 */
.L_x_45387:
[----:B------:R-:W-:Y:S01]  /*d1b0*/  STG.E.U8 desc[UR36][R16.64], R8 ;  /* 0x0000000810007986 */ /* 0x000fe2000c101124 */
[----:B------:R-:W-:Y:S05]  /*d1c0*/  EXIT ;  /* 0x000000000000794d */ /* 0x000fea0003800000 */
.L_x_45381:
        /* <DEDUP_REMOVED lines=21> */
.L_x_45364:
[----:B------:R-:W-:Y:S01]  /*d320*/  MOV R0, 0x0 ;  /* 0x0000000000007802 */ /* 0x000fe20000000f00 */
[----:B------:R-:W-:Y:S01]  /*d330*/  ULDC.64 UR4, c[0x4][0x198] ;  /* 0x0100660000047ab9 */ /* 0x000fe20000000a00 */
[----:B------:R-:W-:Y:S01]  /*d340*/  ULDC.64 UR6, c[0x4][0x90] ;  /* 0x0100240000067ab9 */ /* 0x000fe20000000a00 */
[----:B------:R-:W-:Y:S01]  /*d350*/  IMAD.U32 R4, RZ, RZ, UR4 ;  /* 0x00000004ff047e24 */ /* 0x000fe2000f8e00ff */
[----:B0-23--:R0:W2:Y:S01]  /*d360*/  LDC.64 R2, c[0x4][R0] ;  /* 0x0100000000027b82 */ /* 0x00d0a20000000a00 */
        /* <DEDUP_REMOVED lines=11> */
.L_x_45392:
[----:B------:R-:W-:Y:S05]  /*d420*/  EXIT ;  /* 0x000000000000794d */ /* 0x000fea0003800000 */
.L_x_45391:
[----:B0-23--:R-:W0:Y:S02]  /*d430*/  F2I.U64.TRUNC R2, R2 ;  /* 0x0000000200027311 */ /* 0x00de24000020d800 */
[----:B0-----:R-:W-:Y:S01]  /*d440*/  STG.E.64 desc[UR36][R16.64], R2 ;  /* 0x0000000210007986 */ /* 0x001fe2000c101b24 */
[----:B------:R-:W-:Y:S05]  /*d450*/  EXIT ;  /* 0x000000000000794d */ /* 0x000fea0003800000 */
.L_x_45390:
[----:B0-23--:R-:W0:Y:S02]  /*d460*/  F2I.FTZ.U32.TRUNC.NTZ R3, R2 ;  /* 0x0000000200037305 */ /* 0x00de24000021f000 */
[----:B0-----:R-:W-:Y:S01]  /*d470*/  STG.E desc[UR36][R16.64], R3 ;  /* 0x0000000310007986 */ /* 0x001fe2000c101924 */
[----:B------:R-:W-:Y:S05]  /*d480*/  EXIT ;  /* 0x000000000000794d */ /* 0x000fea0003800000 */
.L_x_45393:
        /* <DEDUP_REMOVED lines=15> */
.L_x_71883:


//--------------------- .text._ZN2at6native27unrolled_elementwise_kernelIZNS0_50_GLOBAL__N__2680c7bb_12_PowKernel_cu_7dd49032_316822pow_scalar_tensor_implIfEEvRNS_18TensorIteratorBaseEN3c107complexIT_EEEUlNS7_IfEEE_St5arrayIPcLm2EELi4E23TrivialOffsetCalculatorILi1EjESG_NS0_6memory12LoadWithCastILi1EEENSH_13StoreWithCastILi1EEEEEviS8_T0_T2_T3_T4_T5_ --------------------------
	.section	.text._ZN2at6native27unrolled_elementwise_kernelIZNS0_50_GLOBAL__N__2680c7bb_12_PowKernel_cu_7dd49032_316822pow_scalar_tensor_implIfEEvRNS_18TensorIteratorBaseEN3c107complexIT_EEEUlNS7_IfEEE_St5arrayIPcLm2EELi4E23TrivialOffsetCalculatorILi1EjESG_NS0_6memory12LoadWithCastILi1EEENSH_13StoreWithCastILi1EEEEEviS8_T0_T2_T3_T4_T5_,"ax",@progbits
	.align	128
        .global         _ZN2at6native27unrolled_elementwise_kernelIZNS0_50_GLOBAL__N__2680c7bb_12_PowKernel_cu_7dd49032_316822pow_scalar_tensor_implIfEEvRNS_18TensorIteratorBaseEN3c107complexIT_EEEUlNS7_IfEEE_St5arrayIPcLm2EELi4E23TrivialOffsetCalculatorILi1EjESG_NS0_6memory12LoadWithCastILi1EEENSH_13StoreWithCastILi1EEEEEviS8_T0_T2_T3_T4_T5_
        .type           _ZN2at6native27unrolled_elementwise_kernelIZNS0_50_GLOBAL__N__2680c7bb_12_PowKernel_cu_7dd49032_316822pow_scalar_tensor_implIfEEvRNS_18TensorIteratorBaseEN3c107complexIT_EEEUlNS7_IfEEE_St5arrayIPcLm2EELi4E23TrivialOffsetCalculatorILi1EjESG_NS0_6memory12LoadWithCastILi1EEENSH_13StoreWithCastILi1EEEEEviS8_T0_T2_T3_T4_T5_,@function
        .size           _ZN2at6native27unrolled_elementwise_kernelIZNS0_50_GLOBAL__N__2680c7bb_12_PowKernel_cu_7dd49032_316822pow_scalar_tensor_implIfEEvRNS_18TensorIteratorBaseEN3c107complexIT_EEEUlNS7_IfEEE_St5arrayIPcLm2EELi4E23TrivialOffsetCalculatorILi1EjESG_NS0_6memory12LoadWithCastILi1EEENSH_13StoreWithCastILi1EEEEEviS8_T0_T2_T3_T4_T5_,(.L_x_71884 - _ZN2at6native27unrolled_elementwise_kernelIZNS0_50_GLOBAL__N__2680c7bb_12_PowKernel_cu_7dd49032_316822pow_scalar_tensor_implIfEEvRNS_18TensorIteratorBaseEN3c107complexIT_EEEUlNS7_IfEEE_St5arrayIPcLm2EELi4E23TrivialOffsetCalculatorILi1EjESG_NS0_6memory12LoadWithCastILi1EEENSH_13StoreWithCastILi1EEEEEviS8_T0_T2_T3_T4_T5_)
        .other          _ZN2at6native27unrolled_elementwise_kernelIZNS0_50_GLOBAL__N__2680c7bb_12_PowKernel_cu_7dd49032_316822pow_scalar_tensor_implIfEEvRNS_18TensorIteratorBaseEN3c107complexIT_EEEUlNS7_IfEEE_St5arrayIPcLm2EELi4E23TrivialOffsetCalculatorILi1EjESG_NS0_6memory12LoadWithCastILi1EEENSH_13StoreWithCastILi1EEEEEviS8_T0_T2_T3_T4_T5_,@"STO_CUDA_ENTRY STV_DEFAULT"
_ZN2at6native27unrolled_elementwise_kernelIZNS0_50_GLOBAL__N__2680c7bb_12_PowKernel_cu_7dd49032_316822pow_scalar_tensor_implIfEEvRNS_18TensorIteratorBaseEN3c107complexIT_EEEUlNS7_IfEEE_St5arrayIPcLm2EELi4E23TrivialOffsetCalculatorILi1EjESG_NS0_6memory12LoadWithCastILi1EEENSH_13StoreWithCastILi1EEEEEviS8_T0_T2_T3_T4_T5_:
.text._ZN2at6native27unrolled_elementwise_kernelIZNS0_50_GLOBAL__N__2680c7bb_12_PowKernel_cu_7dd49032_316822pow_scalar_tensor_implIfEEvRNS_18TensorIteratorBaseEN3c107complexIT_EEEUlNS7_IfEEE_St5arrayIPcLm2EELi4E23TrivialOffsetCalculatorILi1EjESG_NS0_6memory12LoadWithCastILi1EEENSH_13StoreWithCastILi1EEEEEviS8_T0_T2_T3_T4_T5_:
        /* <DEDUP_REMOVED lines=35> */
.L_x_45400:
[----:B------:R-:W2:Y:S01]  /*0230*/  LDG.E.U8 R4, desc[UR36][R4.64] ;  /* 0x0000002404047981 */ /* 0x000ea2000c1e1100 */
[----:B------:R-:W-:Y:S01]  /*0240*/  IMAD.MOV.U32 R25, RZ, RZ, RZ ;  /* 0x000000ffff197224 */ /* 0x000fe200078e00ff */
[----:B--2---:R-:W-:Y:S01]  /*0250*/  I2FP.F32.U32 R24, R4 ;  /* 0x0000000400187245 */ /* 0x004fe20000201000 */
[----:B------:R-:W-:Y:S06]  /*0260*/  BRA `(.L_x_45402) ;  /* 0x0000000c007c7947 */ /* 0x000fec0003800000 */
.L_x_45399:
        /* <DEDUP_REMOVED lines=10> */
.L_x_45404:
[----:B------:R-:W2:Y:S01]  /*0310*/  LDG.E R4, desc[UR36][R4.64] ;  /* 0x0000002404047981 */ /* 0x000ea2000c1e1900 */
[----:B------:R-:W-:Y:S01]  /*0320*/  IMAD.MOV.U32 R25, RZ, RZ, RZ ;  /* 0x000000ffff197224 */ /* 0x000fe200078e00ff */
[----:B--2---:R-:W-:Y:S01]  /*0330*/  I2FP.F32.S32 R24, R4 ;  /* 0x0000000400187245 */ /* 0x004fe20000201400 */
[----:B------:R-:W-:Y:S06]  /*0340*/  BRA `(.L_x_45402) ;  /* 0x0000000c00447947 */ /* 0x000fec0003800000 */
.L_x_45403:
[----:B------:R-:W2:Y:S01]  /*0350*/  LDG.E.U16 R4, desc[UR36][R4.64] ;  /* 0x0000002404047981 */ /* 0x000ea2000c1e1500 */
[----:B------:R-:W-:Y:S01]  /*0360*/  IMAD.MOV.U32 R25, RZ, RZ, RZ ;  /* 0x000000ffff197224 */ /* 0x000fe200078e00ff */
[----:B--2---:R2:W3:Y:S01]  /*0370*/  I2F.S16 R24, R4 ;  /* 0x0000000400187306 */ /* 0x0044e20000101400 */
[----:B------:R-:W-:Y:S05]  /*0380*/  BRA `(.L_x_45402) ;  /* 0x0000000c00347947 */ /* 0x000fea0003800000 */
.L_x_45398:
        /* <DEDUP_REMOVED lines=9> */
.L_x_45406:
[----:B------:R-:W2:Y:S01]  /*0420*/  LDG.E.U16 R4, desc[UR36][R4.64] ;  /* 0x0000002404047981 */ /* 0x000ea2000c1e1500 */
[----:B------:R-:W-:Y:S02]  /*0430*/  IMAD.MOV.U32 R25, RZ, RZ, RZ ;  /* 0x000000ffff197224 */ /* 0x000fe400078e00ff */
[----:B--2---:R-:W-:Y:S01]  /*0440*/  HADD2.F32 R24, -RZ, R4.H0_H0 ;  /* 0x20000004ff187230 */ /* 0x004fe20000004100 */
[----:B------:R-:W-:Y:S06]  /*0450*/  BRA `(.L_x_45402) ;  /* 0x0000000c00007947 */ /* 0x000fec0003800000 */
.L_x_45405:
        /* <DEDUP_REMOVED lines=8> */
.L_x_45408:
[----:B------:R-:W2:Y:S02]  /*04e0*/  LDG.E R4, desc[UR36][R4.64] ;  /* 0x0000002404047981 */ /* 0x000ea4000c1e1900 */
[--C-:B--2---:R-:W-:Y:S02]  /*04f0*/  HADD2.F32 R25, -RZ, R4.reuse.H1_H1 ;  /* 0x30000004ff197230 */ /* 0x104fe40000004100 */
[----:B------:R-:W-:Y:S01]  /*0500*/  HADD2.F32 R24, -RZ, R4.H0_H0 ;  /* 0x20000004ff187230 */ /* 0x000fe20000004100 */
[----:B------:R-:W-:Y:S06]  /*0510*/  BRA `(.L_x_45402) ;  /* 0x0000000800d07947 */ /* 0x000fec0003800000 */
.L_x_45407:
        /* <DEDUP_REMOVED lines=8> */
.L_x_45397:
        /* <DEDUP_REMOVED lines=13> */
.L_x_45411:
        /* <DEDUP_REMOVED lines=10> */
.L_x_45410:
        /* <DEDUP_REMOVED lines=27> */
.L_x_45413:
        /* <DEDUP_REMOVED lines=14> */
.L_x_45412:
[----:B------:R-:W2:Y:S01]  /*09a0*/  LDG.E.U16 R4, desc[UR36][R4.64] ;  /* 0x0000002404047981 */ /* 0x000ea2000c1e1500 */
[----:B------:R-:W-:Y:S02]  /*09b0*/  IMAD.MOV.U32 R25, RZ, RZ, RZ ;  /* 0x000000ffff197224 */ /* 0x000fe400078e00ff */
[----:B--2---:R-:W-:Y:S01]  /*09c0*/  IMAD.U32 R24, R4, 0x10000, RZ ;  /* 0x0001000004187824 */ /* 0x004fe200078e00ff */
[----:B------:R-:W-:Y:S06]  /*09d0*/  BRA `(.L_x_45402) ;  /* 0x0000000400a07947 */ /* 0x000fec0003800000 */
.L_x_45409:
        /* <DEDUP_REMOVED lines=12> */
.L_x_45416:
        /* <DEDUP_REMOVED lines=20> */
.L_x_45418:
[----:B------:R-:W-:Y:S05]  /*0be0*/  BSYNC B0 ;  /* 0x0000000000007941 */ /* 0x000fea0003800000 */
.L_x_45417:
[----:B------:R-:W-:Y:S01]  /*0bf0*/  IMAD.SHL.U32 R3, R3, 0x100000, RZ ;  /* 0x0010000003037824 */ /* 0x000fe200078e00ff */
[----:B------:R-:W-:-:S04]  /*0c00*/  LEA R5, R0, 0x3b800000, 0x17 ;  /* 0x3b80000000057811 */ /* 0x000fc800078eb8ff */
[----:B------:R-:W-:Y:S01]  /*0c10*/  LOP3.LUT R24, R5, R3, R24, 0xfe, !PT ;  /* 0x0000000305187212 */ /* 0x000fe200078efe18 */
[----:B------:R-:W-:Y:S06]  /*0c20*/  BRA `(.L_x_45402) ;  /* 0x00000004000c7947 */ /* 0x000fec0003800000 */
.L_x_45415:
        /* <DEDUP_REMOVED lines=20> */
.L_x_45420:
[----:B------:R-:W-:Y:S05]  /*0d70*/  BSYNC B0 ;  /* 0x0000000000007941 */ /* 0x000fea0003800000 */
.L_x_45419:
[----:B------:R-:W-:Y:S01]  /*0d80*/  IMAD.SHL.U32 R3, R3, 0x200000, RZ ;  /* 0x0020000003037824 */ /* 0x000fe200078e00ff */
[----:B------:R-:W-:-:S04]  /*0d90*/  LEA R5, R0, 0x37800000, 0x17 ;  /* 0x3780000000057811 */ /* 0x000fc800078eb8ff */
[----:B------:R-:W-:Y:S01]  /*0da0*/  LOP3.LUT R24, R5, R3, R24, 0xfe, !PT ;  /* 0x0000000305187212 */ /* 0x000fe200078efe18 */
[----:B------:R-:W-:Y:S06]  /*0db0*/  BRA `(.L_x_45402) ;  /* 0x0000000000a87947 */ /* 0x000fec0003800000 */
.L_x_45414:
        /* <DEDUP_REMOVED lines=14> */
.L_x_45424:
[----:B------:R-:W-:Y:S05]  /*0ea0*/  BSYNC B0 ;  /* 0x0000000000007941 */ /* 0x000fea0003800000 */
.L_x_45423:
[----:B------:R-:W-:Y:S01]  /*0eb0*/  IMAD.MOV.U32 R25, RZ, RZ, RZ ;  /* 0x000000ffff197224 */ /* 0x000fe200078e00ff */
[----:B------:R-:W-:Y:S06]  /*0ec0*/  BRA `(.L_x_45402) ;  /* 0x0000000000647947 */ /* 0x000fec0003800000 */
.L_x_45401:
        /* <DEDUP_REMOVED lines=16> */
.L_x_45425:
[----:B------:R-:W-:Y:S01]  /*0fd0*/  CS2R R24, SRZ ;  /* 0x0000000000187805 */ /* 0x000fe2000001ff00 */
[----:B------:R-:W-:Y:S06]  /*0fe0*/  BRA `(.L_x_45402) ;  /* 0x00000000001c7947 */ /* 0x000fec0003800000 */
.L_x_45422:
[----:B------:R-:W2:Y:S01]  /*0ff0*/  LDG.E.64 R4, desc[UR36][R4.64] ;  /* 0x0000002404047981 */ /* 0x000ea2000c1e1b00 */
[----:B------:R-:W-:Y:S01]  /*1000*/  IMAD.MOV.U32 R25, RZ, RZ, RZ ;  /* 0x000000ffff197224 */ /* 0x000fe200078e00ff */
[----:B--2---:R0:W1:Y:S01]  /*1010*/  I2F.U64 R24, R4 ;  /* 0x0000000400187312 */ /* 0x0040620000301000 */
[----:B------:R-:W-:Y:S05]  /*1020*/  BRA `(.L_x_45402) ;  /* 0x00000000000c7947 */ /* 0x000fea0003800000 */
.L_x_45421:
[----:B------:R-:W2:Y:S01]  /*1030*/  LDG.E R4, desc[UR36][R4.64] ;  /* 0x0000002404047981 */ /* 0x000ea2000c1e1900 */
[----:B------:R-:W-:Y:S01]  /*1040*/  IMAD.MOV.U32 R25, RZ, RZ, RZ ;  /* 0x000000ffff197224 */ /* 0x000fe200078e00ff */
[----:B--2---:R-:W-:-:S07]  /*1050*/  I2FP.F32.U32 R24, R4 ;  /* 0x0000000400187245 */ /* 0x004fce0000201000 */
.L_x_45402:
[----:B------:R-:W-:Y:S05]  /*1060*/  BSYNC B6 ;  /* 0x0000000000067941 */ /* 0x000fea0003800000 */
.L_x_45396:
[----:B------:R-:W-:-:S07]  /*1070*/  VIADD R17, R17, 0x80 ;  /* 0x0000008011117836 */ /* 0x000fce0000000000 */
.L_x_45395:
[----:B------:R-:W-:Y:S05]  /*1080*/  BSYNC B7 ;  /* 0x0000000000077941 */ /* 0x000fea0003800000 */
.L_x_45394:
        /* <DEDUP_REMOVED lines=27> */
.L_x_45432:
[----:B------:R-:W2:Y:S01]  /*1240*/  LDG.E.U8 R4, desc[UR36][R4.64] ;  /* 0x0000002404047981 */ /* 0x000ea2000c1e1100 */
[----:B------:R-:W-:Y:S01]  /*1250*/  IMAD.MOV.U32 R27, RZ, RZ, RZ ;  /* 0x000000ffff1b7224 */ /* 0x000fe200078e00ff */
[----:B--2---:R-:W-:Y:S01]  /*1260*/  I2FP.F32.U32 R26, R4 ;  /* 0x00000004001a7245 */ /* 0x004fe20000201000 */
[----:B------:R-:W-:Y:S06]  /*1270*/  BRA `(.L_x_45434) ;  /* 0x0000000c00807947 */ /* 0x000fec0003800000 */
.L_x_45431:
        /* <DEDUP_REMOVED lines=10> */
.L_x_45436:
[----:B------:R-:W2:Y:S01]  /*1320*/  LDG.E R4, desc[UR36][R4.64] ;  /* 0x0000002404047981 */ /* 0x000ea2000c1e1900 */
[----:B------:R-:W-:Y:S01]  /*1330*/  IMAD.MOV.U32 R27, RZ, RZ, RZ ;  /* 0x000000ffff1b7224 */ /* 0x000fe200078e00ff */
[----:B--2---:R-:W-:Y:S01]  /*1340*/  I2FP.F32.S32 R26, R4 ;  /* 0x00000004001a7245 */ /* 0x004fe20000201400 */
[----:B------:R-:W-:Y:S06]  /*1350*/  BRA `(.L_x_45434) ;  /* 0x0000000c00487947 */ /* 0x000fec0003800000 */
.L_x_45435:
[----:B------:R-:W2:Y:S01]  /*1360*/  LDG.E.U16 R4, desc[UR36][R4.64] ;  /* 0x0000002404047981 */ /* 0x000ea2000c1e1500 */
[----:B------:R-:W-:Y:S01]  /*1370*/  IMAD.MOV.U32 R27, RZ, RZ, RZ ;  /* 0x000000ffff1b7224 */ /* 0x000fe200078e00ff */
[----:B--2---:R4:W0:Y:S01]  /*1380*/  I2F.S16 R26, R4 ;  /* 0x00000004001a7306 */ /* 0x0048220000101400 */
[----:B------:R-:W-:Y:S05]  /*1390*/  BRA `(.L_x_45434) ;  /* 0x0000000c00387947 */ /* 0x000fea0003800000 */
.L_x_45430:
        /* <DEDUP_REMOVED lines=9> */
.L_x_45438:
[----:B------:R-:W2:Y:S01]  /*1430*/  LDG.E.U16 R4, desc[UR36][R4.64] ;  /* 0x0000002404047981 */ /* 0x000ea2000c1e1500 */
[----:B------:R-:W-:Y:S02]  /*1440*/  IMAD.MOV.U32 R27, RZ, RZ, RZ ;  /* 0x000000ffff1b7224 */ /* 0x000fe400078e00ff */
[----:B--2---:R-:W-:Y:S01]  /*1450*/  HADD2.F32 R26, -RZ, R4.H0_H0 ;  /* 0x20000004ff1a7230 */ /* 0x004fe20000004100 */
[----:B------:R-:W-:Y:S06]  /*1460*/  BRA `(.L_x_45434) ;  /* 0x0000000c00047947 */ /* 0x000fec0003800000 */
.L_x_45437:
        /* <DEDUP_REMOVED lines=8> */
.L_x_45440:
[----:B------:R-:W2:Y:S02]  /*14f0*/  LDG.E R4, desc[UR36][R4.64] ;  /* 0x0000002404047981 */ /* 0x000ea4000c1e1900 */
[--C-:B--2---:R-:W-:Y:S02]  /*1500*/  HADD2.F32 R27, -RZ, R4.reuse.H1_H1 ;  /* 0x30000004ff1b7230 */ /* 0x104fe40000004100 */
[----:B------:R-:W-:Y:S01]  /*1510*/  HADD2.F32 R26, -RZ, R4.H0_H0 ;  /* 0x20000004ff1a7230 */ /* 0x000fe20000004100 */
[----:B------:R-:W-:Y:S06]  /*1520*/  BRA `(.L_x_45434) ;  /* 0x0000000800d47947 */ /* 0x000fec0003800000 */
.L_x_45439:
        /* <DEDUP_REMOVED lines=8> */
.L_x_45429:
        /* <DEDUP_REMOVED lines=13> */
.L_x_45443:
        /* <DEDUP_REMOVED lines=10> */
.L_x_45442:
        /* <DEDUP_REMOVED lines=27> */
.L_x_45445:
        /* <DEDUP_REMOVED lines=15> */
.L_x_45444:
[----:B------:R-:W2:Y:S01]  /*19c0*/  LDG.E.U16 R4, desc[UR36][R4.64] ;  /* 0x0000002404047981 */ /* 0x000ea2000c1e1500 */
[----:B------:R-:W-:Y:S02]  /*19d0*/  IMAD.MOV.U32 R27, RZ, RZ, RZ ;  /* 0x000000ffff1b7224 */ /* 0x000fe400078e00ff */
[----:B--2---:R-:W-:Y:S01]  /*19e0*/  IMAD.U32 R26, R4, 0x10000, RZ ;  /* 0x00010000041a7824 */ /* 0x004fe200078e00ff */
[----:B------:R-:W-:Y:S06]  /*19f0*/  BRA `(.L_x_45434) ;  /* 0x0000000400a07947 */ /* 0x000fec0003800000 */
.L_x_45441:
        /* <DEDUP_REMOVED lines=12> */
.L_x_45448:
        /* <DEDUP_REMOVED lines=20> */
.L_x_45450:
[----:B------:R-:W-:Y:S05]  /*1c00*/  BSYNC B0 ;  /* 0x0000000000007941 */ /* 0x000fea0003800000 */
.L_x_45449:
[----:B------:R-:W-:Y:S01]  /*1c10*/  IMAD.SHL.U32 R3, R3, 0x100000, RZ ;  /* 0x0010000003037824 */ /* 0x000fe200078e00ff */
[----:B------:R-:W-:-:S04]  /*1c20*/  LEA R5, R0, 0x3b800000, 0x17 ;  /* 0x3b80000000057811 */ /* 0x000fc800078eb8ff */
[----:B------:R-:W-:Y:S01]  /*1c30*/  LOP3.LUT R26, R5, R3, R26, 0xfe, !PT ;  /* 0x00000003051a7212 */ /* 0x000fe200078efe1a */
[----:B------:R-:W-:Y:S06]  /*1c40*/  BRA `(.L_x_45434) ;  /* 0x00000004000c7947 */ /* 0x000fec0003800000 */
.L_x_45447:
        /* <DEDUP_REMOVED lines=20> */
.L_x_45452:
[----:B------:R-:W-:Y:S05]  /*1d90*/  BSYNC B0 ;  /* 0x0000000000007941 */ /* 0x000fea0003800000 */
.L_x_45451:
[----:B------:R-:W-:Y:S01]  /*1da0*/  IMAD.SHL.U32 R3, R3, 0x200000, RZ ;  /* 0x0020000003037824 */ /* 0x000fe200078e00ff */
[----:B------:R-:W-:-:S04]  /*1db0*/  LEA R5, R0, 0x37800000, 0x17 ;  /* 0x3780000000057811 */ /* 0x000fc800078eb8ff */
[----:B------:R-:W-:Y:S01]  /*1dc0*/  LOP3.LUT R26, R5, R3, R26, 0xfe, !PT ;  /* 0x00000003051a7212 */ /* 0x000fe200078efe1a */
[----:B------:R-:W-:Y:S06]  /*1dd0*/  BRA `(.L_x_45434) ;  /* 0x0000000000a87947 */ /* 0x000fec0003800000 */
.L_x_45446:
        /* <DEDUP_REMOVED lines=14> */
.L_x_45456:
[----:B------:R-:W-:Y:S05]  /*1ec0*/  BSYNC B0 ;  /* 0x0000000000007941 */ /* 0x000fea0003800000 */
.L_x_45455:
[----:B------:R-:W-:Y:S01]  /*1ed0*/  IMAD.MOV.U32 R27, RZ, RZ, RZ ;  /* 0x000000ffff1b7224 */ /* 0x000fe200078e00ff */
[----:B------:R-:W-:Y:S06]  /*1ee0*/  BRA `(.L_x_45434) ;  /* 0x0000000000647947 */ /* 0x000fec0003800000 */
.L_x_45433:
        /* <DEDUP_REMOVED lines=16> */
.L_x_45457:
[----:B------:R-:W-:Y:S01]  /*1ff0*/  CS2R R26, SRZ ;  /* 0x00000000001a7805 */ /* 0x000fe2000001ff00 */
[----:B------:R-:W-:Y:S06]  /*2000*/  BRA `(.L_x_45434) ;  /* 0x00000000001c7947 */ /* 0x000fec0003800000 */
.L_x_45454:
[----:B------:R-:W2:Y:S01]  /*2010*/  LDG.E.64 R4, desc[UR36][R4.64] ;  /* 0x0000002404047981 */ /* 0x000ea2000c1e1b00 */
[----:B------:R-:W-:Y:S01]  /*2020*/  IMAD.MOV.U32 R27, RZ, RZ, RZ ;  /* 0x000000ffff1b7224 */ /* 0x000fe200078e00ff */
[----:B--2---:R0:W2:Y:S01]  /*2030*/  I2F.U64 R26, R4 ;  /* 0x00000004001a7312 */ /* 0x0040a20000301000 */
[----:B------:R-:W-:Y:S05]  /*2040*/  BRA `(.L_x_45434) ;  /* 0x00000000000c7947 */ /* 0x000fea0003800000 */
.L_x_45453:
[----:B------:R-:W2:Y:S01]  /*2050*/  LDG.E R4, desc[UR36][R4.64] ;  /* 0x0000002404047981 */ /* 0x000ea2000c1e1900 */
[----:B------:R-:W-:Y:S01]  /*2060*/  IMAD.MOV.U32 R27, RZ, RZ, RZ ;  /* 0x000000ffff1b7224 */ /* 0x000fe200078e00ff */
[----:B--2---:R-:W-:-:S07]  /*2070*/  I2FP.F32.U32 R26, R4 ;  /* 0x00000004001a7245 */ /* 0x004fce0000201000 */
.L_x_45434:
[----:B------:R-:W-:Y:S05]  /*2080*/  BSYNC B6 ;  /* 0x0000000000067941 */ /* 0x000fea0003800000 */
.L_x_45428:
[----:B------:R-:W-:-:S07]  /*2090*/  VIADD R17, R17, 0x80 ;  /* 0x0000008011117836 */ /* 0x000fce0000000000 */
.L_x_45427:
[----:B------:R-:W-:Y:S05]  /*20a0*/  BSYNC B7 ;  /* 0x0000000000077941 */ /* 0x000fea0003800000 */
.L_x_45426:
        /* <DEDUP_REMOVED lines=28> */
.L_x_45464:
[----:B------:R-:W2:Y:S01]  /*2270*/  LDG.E.U8 R4, desc[UR36][R4.64] ;  /* 0x0000002404047981 */ /* 0x000ea2000c1e1100 */
[----:B------:R-:W-:Y:S01]  /*2280*/  IMAD.MOV.U32 R23, RZ, RZ, RZ ;  /* 0x000000ffff177224 */ /* 0x000fe200078e00ff */
[----:B--2---:R-:W-:Y:S01]  /*2290*/  I2FP.F32.U32 R22, R4 ;  /* 0x0000000400167245 */ /* 0x004fe20000201000 */
[----:B------:R-:W-:Y:S06]  /*22a0*/  BRA `(.L_x_45466) ;  /* 0x0000000c007c7947 */ /* 0x000fec0003800000 */
.L_x_45463:
        /* <DEDUP_REMOVED lines=10> */
.L_x_45468:
[----:B------:R-:W2:Y:S01]  /*2350*/  LDG.E R4, desc[UR36][R4.64] ;  /* 0x0000002404047981 */ /* 0x000ea2000c1e1900 */
[----:B------:R-:W-:Y:S01]  /*2360*/  IMAD.MOV.U32 R23, RZ, RZ, RZ ;  /* 0x000000ffff177224 */ /* 0x000fe200078e00ff */
[----:B--2---:R-:W-:Y:S01]  /*2370*/  I2FP.F32.S32 R22, R4 ;  /* 0x0000000400167245 */ /* 0x004fe20000201400 */
[----:B------:R-:W-:Y:S06]  /*2380*/  BRA `(.L_x_45466) ;  /* 0x0000000c00447947 */ /* 0x000fec0003800000 */
.L_x_45467:
[----:B------:R-:W2:Y:S01]  /*2390*/  LDG.E.U16 R4, desc[UR36][R4.64] ;  /* 0x0000002404047981 */ /* 0x000ea2000c1e1500 */
[----:B------:R-:W-:Y:S01]  /*23a0*/  IMAD.MOV.U32 R23, RZ, RZ, RZ ;  /* 0x000000ffff177224 */ /* 0x000fe200078e00ff */
[----:B--2---:R0:W2:Y:S01]  /*23b0*/  I2F.S16 R22, R4 ;  /* 0x0000000400167306 */ /* 0x0040a20000101400 */
[----:B------:R-:W-:Y:S05]  /*23c0*/  BRA `(.L_x_45466) ;  /* 0x0000000c00347947 */ /* 0x000fea0003800000 */
.L_x_45462:
        /* <DEDUP_REMOVED lines=9> */
.L_x_45470:
[----:B------:R-:W2:Y:S01]  /*2460*/  LDG.E.U16 R4, desc[UR36][R4.64] ;  /* 0x0000002404047981 */ /* 0x000ea2000c1e1500 */
[----:B------:R-:W-:Y:S02]  /*2470*/  IMAD.MOV.U32 R23, RZ, RZ, RZ ;  /* 0x000000ffff177224 */ /* 0x000fe400078e00ff */
[----:B--2---:R-:W-:Y:S01]  /*2480*/  HADD2.F32 R22, -RZ, R4.H0_H0 ;  /* 0x20000004ff167230 */ /* 0x004fe20000004100 */
[----:B------:R-:W-:Y:S06]  /*2490*/  BRA `(.L_x_45466) ;  /* 0x0000000c00007947 */ /* 0x000fec0003800000 */
.L_x_45469:
        /* <DEDUP_REMOVED lines=8> */
.L_x_45472:
[----:B------:R-:W2:Y:S02]  /*2520*/  LDG.E R4, desc[UR36][R4.64] ;  /* 0x0000002404047981 */ /* 0x000ea4000c1e1900 */
[--C-:B--2---:R-:W-:Y:S02]  /*2530*/  HADD2.F32 R23, -RZ, R4.reuse.H1_H1 ;  /* 0x30000004ff177230 */ /* 0x104fe40000004100 */
[----:B------:R-:W-:Y:S01]  /*2540*/  HADD2.F32 R22, -RZ, R4.H0_H0 ;  /* 0x20000004ff167230 */ /* 0x000fe20000004100 */
[----:B------:R-:W-:Y:S06]  /*2550*/  BRA `(.L_x_45466) ;  /* 0x0000000800d07947 */ /* 0x000fec0003800000 */
.L_x_45471:
        /* <DEDUP_REMOVED lines=8> */
.L_x_45461:
        /* <DEDUP_REMOVED lines=13> */
.L_x_45475:
        /* <DEDUP_REMOVED lines=10> */
.L_x_45474:
        /* <DEDUP_REMOVED lines=27> */
.L_x_45477:
        /* <DEDUP_REMOVED lines=14> */
.L_x_45476:
[----:B------:R-:W2:Y:S01]  /*29e0*/  LDG.E.U16 R4, desc[UR36][R4.64] ;  /* 0x0000002404047981 */ /* 0x000ea2000c1e1500 */
[----:B------:R-:W-:Y:S02]  /*29f0*/  IMAD.MOV.U32 R23, RZ, RZ, RZ ;  /* 0x000000ffff177224 */ /* 0x000fe400078e00ff */
[----:B--2---:R-:W-:Y:S01]  /*2a00*/  IMAD.U32 R22, R4, 0x10000, RZ ;  /* 0x0001000004167824 */ /* 0x004fe200078e00ff */
[----:B------:R-:W-:Y:S06]  /*2a10*/  BRA `(.L_x_45466) ;  /* 0x0000000400a07947 */ /* 0x000fec0003800000 */
.L_x_45473:
        /* <DEDUP_REMOVED lines=12> */
.L_x_45480:
        /* <DEDUP_REMOVED lines=20> */
.L_x_45482:
[----:B------:R-:W-:Y:S05]  /*2c20*/  BSYNC B0 ;  /* 0x0000000000007941 */ /* 0x000fea0003800000 */
.L_x_45481:
[----:B------:R-:W-:Y:S01]  /*2c30*/  IMAD.SHL.U32 R3, R3, 0x100000, RZ ;  /* 0x0010000003037824 */ /* 0x000fe200078e00ff */
[----:B------:R-:W-:-:S04]  /*2c40*/  LEA R5, R0, 0x3b800000, 0x17 ;  /* 0x3b80000000057811 */ /* 0x000fc800078eb8ff */
[----:B------:R-:W-:Y:S01]  /*2c50*/  LOP3.LUT R22, R5, R3, R22, 0xfe, !PT ;  /* 0x0000000305167212 */ /* 0x000fe200078efe16 */
[----:B------:R-:W-:Y:S06]  /*2c60*/  BRA `(.L_x_45466) ;  /* 0x00000004000c7947 */ /* 0x000fec0003800000 */
.L_x_45479:
        /* <DEDUP_REMOVED lines=20> */
.L_x_45484:
[----:B------:R-:W-:Y:S05]  /*2db0*/  BSYNC B0 ;  /* 0x0000000000007941 */ /* 0x000fea0003800000 */
.L_x_45483:
[----:B------:R-:W-:Y:S01]  /*2dc0*/  IMAD.SHL.U32 R3, R3, 0x200000, RZ ;  /* 0x0020000003037824 */ /* 0x000fe200078e00ff */
[----:B------:R-:W-:-:S04]  /*2dd0*/  LEA R5, R0, 0x37800000, 0x17 ;  /* 0x3780000000057811 */ /* 0x000fc800078eb8ff */
[----:B------:R-:W-:Y:S01]  /*2de0*/  LOP3.LUT R22, R5, R3, R22, 0xfe, !PT ;  /* 0x0000000305167212 */ /* 0x000fe200078efe16 */
[----:B------:R-:W-:Y:S06]  /*2df0*/  BRA `(.L_x_45466) ;  /* 0x0000000000a87947 */ /* 0x000fec0003800000 */
.L_x_45478:
        /* <DEDUP_REMOVED lines=14> */
.L_x_45488:
[----:B------:R-:W-:Y:S05]  /*2ee0*/  BSYNC B0 ;  /* 0x0000000000007941 */ /* 0x000fea0003800000 */
.L_x_45487:
[----:B------:R-:W-:Y:S01]  /*2ef0*/  IMAD.MOV.U32 R23, RZ, RZ, RZ ;  /* 0x000000ffff177224 */ /* 0x000fe200078e00ff */
[----:B------:R-:W-:Y:S06]  /*2f00*/  BRA `(.L_x_45466) ;  /* 0x0000000000647947 */ /* 0x000fec0003800000 */
.L_x_45465:
        /* <DEDUP_REMOVED lines=16> */
.L_x_45489:
[----:B------:R-:W-:Y:S01]  /*3010*/  CS2R R22, SRZ ;  /* 0x0000000000167805 */ /* 0x000fe2000001ff00 */
[----:B------:R-:W-:Y:S06]  /*3020*/  BRA `(.L_x_45466) ;  /* 0x00000000001c7947 */ /* 0x000fec0003800000 */
.L_x_45486:
[----:B------:R-:W2:Y:S01]  /*3030*/  LDG.E.64 R4, desc[UR36][R4.64] ;  /* 0x0000002404047981 */ /* 0x000ea2000c1e1b00 */
[----:B------:R-:W-:Y:S01]  /*3040*/  IMAD.MOV.U32 R23, RZ, RZ, RZ ;  /* 0x000000ffff177224 */ /* 0x000fe200078e00ff */
[----:B--2---:R0:W2:Y:S01]  /*3050*/  I2F.U64 R22, R4 ;  /* 0x0000000400167312 */ /* 0x0040a20000301000 */
[----:B------:R-:W-:Y:S05]  /*3060*/  BRA `(.L_x_45466) ;  /* 0x00000000000c7947 */ /* 0x000fea0003800000 */
.L_x_45485:
[----:B------:R-:W2:Y:S01]  /*3070*/  LDG.E R4, desc[UR36][R4.64] ;  /* 0x0000002404047981 */ /* 0x000ea2000c1e1900 */
[----:B------:R-:W-:Y:S01]  /*3080*/  IMAD.MOV.U32 R23, RZ, RZ, RZ ;  /* 0x000000ffff177224 */ /* 0x000fe200078e00ff */
[----:B--2---:R-:W-:-:S07]  /*3090*/  I2FP.F32.U32 R22, R4 ;  /* 0x0000000400167245 */ /* 0x004fce0000201000 */
.L_x_45466:
[----:B------:R-:W-:Y:S05]  /*30a0*/  BSYNC B6 ;  /* 0x0000000000067941 */ /* 0x000fea0003800000 */
.L_x_45460:
[----:B------:R-:W-:-:S07]  /*30b0*/  VIADD R17, R17, 0x80 ;  /* 0x0000008011117836 */ /* 0x000fce0000000000 */
.L_x_45459:
[----:B------:R-:W-:Y:S05]  /*30c0*/  BSYNC B7 ;  /* 0x0000000000077941 */ /* 0x000fea0003800000 */
.L_x_45458:
        /* <DEDUP_REMOVED lines=25> */
.L_x_45495:
[----:B------:R-:W2:Y:S01]  /*3260*/  LDG.E.U8 R4, desc[UR36][R4.64] ;  /* 0x0000002404047981 */ /* 0x000ea2000c1e1100 */
[----:B------:R-:W-:Y:S01]  /*3270*/  IMAD.MOV.U32 R19, RZ, RZ, RZ ;  /* 0x000000ffff137224 */ /* 0x000fe200078e00ff */
[----:B--2---:R-:W-:Y:S01]  /*3280*/  I2FP.F32.U32 R18, R4 ;  /* 0x0000000400127245 */ /* 0x004fe20000201000 */
[----:B------:R-:W-:Y:S06]  /*3290*/  BRA `(.L_x_45491) ;  /* 0x0000000c007c7947 */ /* 0x000fec0003800000 */
.L_x_45494:
        /* <DEDUP_REMOVED lines=10> */
.L_x_45498:
[----:B------:R-:W2:Y:S01]  /*3340*/  LDG.E R4, desc[UR36][R4.64] ;  /* 0x0000002404047981 */ /* 0x000ea2000c1e1900 */
[----:B------:R-:W-:Y:S01]  /*3350*/  IMAD.MOV.U32 R19, RZ, RZ, RZ ;  /* 0x000000ffff137224 */ /* 0x000fe200078e00ff */
[----:B--2---:R-:W-:Y:S01]  /*3360*/  I2FP.F32.S32 R18, R4 ;  /* 0x0000000400127245 */ /* 0x004fe20000201400 */
[----:B------:R-:W-:Y:S06]  /*3370*/  BRA `(.L_x_45491) ;  /* 0x0000000c00447947 */ /* 0x000fec0003800000 */
.L_x_45497:
[----:B------:R-:W2:Y:S01]  /*3380*/  LDG.E.U16 R4, desc[UR36][R4.64] ;  /* 0x0000002404047981 */ /* 0x000ea2000c1e1500 */
[----:B------:R-:W-:Y:S01]  /*3390*/  IMAD.MOV.U32 R19, RZ, RZ, RZ ;  /* 0x000000ffff137224 */ /* 0x000fe200078e00ff */
[----:B--2---:R0:W2:Y:S01]  /*33a0*/  I2F.S16 R18, R4 ;  /* 0x0000000400127306 */ /* 0x0040a20000101400 */
[----:B------:R-:W-:Y:S05]  /*33b0*/  BRA `(.L_x_45491) ;  /* 0x0000000c00347947 */ /* 0x000fea0003800000 */
.L_x_45493:
        /* <DEDUP_REMOVED lines=9> */
.L_x_45500:
[----:B------:R-:W2:Y:S01]  /*3450*/  LDG.E.U16 R4, desc[UR36][R4.64] ;  /* 0x0000002404047981 */ /* 0x000ea2000c1e1500 */
[----:B------:R-:W-:Y:S02]  /*3460*/  IMAD.MOV.U32 R19, RZ, RZ, RZ ;  /* 0x000000ffff137224 */ /* 0x000fe400078e00ff */
[----:B--2---:R-:W-:Y:S01]  /*3470*/  HADD2.F32 R18, -RZ, R4.H0_H0 ;  /* 0x20000004ff127230 */ /* 0x004fe20000004100 */
[----:B------:R-:W-:Y:S06]  /*3480*/  BRA `(.L_x_45491) ;  /* 0x0000000c00007947 */ /* 0x000fec0003800000 */
.L_x_45499:
        /* <DEDUP_REMOVED lines=8> */
.L_x_45502:
[----:B------:R-:W2:Y:S02]  /*3510*/  LDG.E R4, desc[UR36][R4.64] ;  /* 0x0000002404047981 */ /* 0x000ea4000c1e1900 */
[--C-:B--2---:R-:W-:Y:S02]  /*3520*/  HADD2.F32 R19, -RZ, R4.reuse.H1_H1 ;  /* 0x30000004ff137230 */ /* 0x104fe40000004100 */
[----:B------:R-:W-:Y:S01]  /*3530*/  HADD2.F32 R18, -RZ, R4.H0_H0 ;  /* 0x20000004ff127230 */ /* 0x000fe20000004100 */
[----:B------:R-:W-:Y:S06]  /*3540*/  BRA `(.L_x_45491) ;  /* 0x0000000800d07947 */ /* 0x000fec0003800000 */
.L_x_45501:
        /* <DEDUP_REMOVED lines=8> */
.L_x_45492:
        /* <DEDUP_REMOVED lines=13> */
.L_x_45505:
        /* <DEDUP_REMOVED lines=10> */
.L_x_45504:
        /* <DEDUP_REMOVED lines=27> */
.L_x_45507:
        /* <DEDUP_REMOVED lines=14> */
.L_x_45506:
[----:B------:R-:W2:Y:S01]  /*39d0*/  LDG.E.U16 R4, desc[UR36][R4.64] ;  /* 0x0000002404047981 */ /* 0x000ea2000c1e1500 */
[----:B------:R-:W-:Y:S02]  /*39e0*/  IMAD.MOV.U32 R19, RZ, RZ, RZ ;  /* 0x000000ffff137224 */ /* 0x000fe400078e00ff */
[----:B--2---:R-:W-:Y:S01]  /*39f0*/  IMAD.U32 R18, R4, 0x10000, RZ ;  /* 0x0001000004127824 */ /* 0x004fe200078e00ff */
[----:B------:R-:W-:Y:S06]  /*3a00*/  BRA `(.L_x_45491) ;  /* 0x0000000400a07947 */ /* 0x000fec0003800000 */
.L_x_45503:
        /* <DEDUP_REMOVED lines=12> */
.L_x_45510:
        /* <DEDUP_REMOVED lines=20> */
.L_x_45512:
[----:B------:R-:W-:Y:S05]  /*3c10*/  BSYNC B0 ;  /* 0x0000000000007941 */ /* 0x000fea0003800000 */
.L_x_45511:
[----:B------:R-:W-:Y:S01]  /*3c20*/  IMAD.SHL.U32 R3, R3, 0x100000, RZ ;  /* 0x0010000003037824 */ /* 0x000fe200078e00ff */
[----:B------:R-:W-:-:S04]  /*3c30*/  LEA R5, R0, 0x3b800000, 0x17 ;  /* 0x3b80000000057811 */ /* 0x000fc800078eb8ff */
[----:B------:R-:W-:Y:S01]  /*3c40*/  LOP3.LUT R18, R5, R3, R18, 0xfe, !PT ;  /* 0x0000000305127212 */ /* 0x000fe200078efe12 */
[----:B------:R-:W-:Y:S06]  /*3c50*/  BRA `(.L_x_45491) ;  /* 0x00000004000c7947 */ /* 0x000fec0003800000 */
.L_x_45509:
        /* <DEDUP_REMOVED lines=20> */
.L_x_45514:
[----:B------:R-:W-:Y:S05]  /*3da0*/  BSYNC B0 ;  /* 0x0000000000007941 */ /* 0x000fea0003800000 */
.L_x_45513:
[----:B------:R-:W-:Y:S01]  /*3db0*/  IMAD.SHL.U32 R3, R3, 0x200000, RZ ;  /* 0x0020000003037824 */ /* 0x000fe200078e00ff */
[----:B------:R-:W-:-:S04]  /*3dc0*/  LEA R5, R0, 0x37800000, 0x17 ;  /* 0x3780000000057811 */ /* 0x000fc800078eb8ff */
[----:B------:R-:W-:Y:S01]  /*3dd0*/  LOP3.LUT R18, R5, R3, R18, 0xfe, !PT ;  /* 0x0000000305127212 */ /* 0x000fe200078efe12 */
[----:B------:R-:W-:Y:S06]  /*3de0*/  BRA `(.L_x_45491) ;  /* 0x0000000000a87947 */ /* 0x000fec0003800000 */
.L_x_45508:
        /* <DEDUP_REMOVED lines=14> */
.L_x_45518:
[----:B------:R-:W-:Y:S05]  /*3ed0*/  BSYNC B0 ;  /* 0x0000000000007941 */ /* 0x000fea0003800000 */
.L_x_45517:
[----:B------:R-:W-:Y:S01]  /*3ee0*/  IMAD.MOV.U32 R19, RZ, RZ, RZ ;  /* 0x000000ffff137224 */ /* 0x000fe200078e00ff */
[----:B------:R-:W-:Y:S06]  /*3ef0*/  BRA `(.L_x_45491) ;  /* 0x0000000000647947 */ /* 0x000fec0003800000 */
.L_x_45496:
        /* <DEDUP_REMOVED lines=16> */
.L_x_45519:
[----:B------:R-:W-:Y:S01]  /*4000*/  CS2R R18, SRZ ;  /* 0x0000000000127805 */ /* 0x000fe2000001ff00 */
[----:B------:R-:W-:Y:S06]  /*4010*/  BRA `(.L_x_45491) ;  /* 0x00000000001c7947 */ /* 0x000fec0003800000 */
.L_x_45516:
[----:B------:R-:W2:Y:S01]  /*4020*/  LDG.E.64 R4, desc[UR36][R4.64] ;  /* 0x0000002404047981 */ /* 0x000ea2000c1e1b00 */
[----:B------:R-:W-:Y:S01]  /*4030*/  IMAD.MOV.U32 R19, RZ, RZ, RZ ;  /* 0x000000ffff137224 */ /* 0x000fe200078e00ff */
[----:B--2---:R0:W2:Y:S01]  /*4040*/  I2F.U64 R18, R4 ;  /* 0x0000000400127312 */ /* 0x0040a20000301000 */
[----:B------:R-:W-:Y:S05]  /*4050*/  BRA `(.L_x_45491) ;  /* 0x00000000000c7947 */ /* 0x000fea0003800000 */
.L_x_45515:
[----:B------:R-:W2:Y:S01]  /*4060*/  LDG.E R4, desc[UR36][R4.64] ;  /* 0x0000002404047981 */ /* 0x000ea2000c1e1900 */
[----:B------:R-:W-:Y:S01]  /*4070*/  IMAD.MOV.U32 R19, RZ, RZ, RZ ;  /* 0x000000ffff137224 */ /* 0x000fe200078e00ff */
[----:B--2---:R-:W-:-:S07]  /*4080*/  I2FP.F32.U32 R18, R4 ;  /* 0x0000000400127245 */ /* 0x004fce0000201000 */
.L_x_45491:
[----:B------:R-:W-:Y:S05]  /*4090*/  BSYNC B6 ;  /* 0x0000000000067941 */ /* 0x000fea0003800000 */
.L_x_45490:
[----:B------:R-:W1:Y:S01]  /*40a0*/  S2R R29, SR_TID.X ;  /* 0x00000000001d7919 */ /* 0x000e620000002100 */
[----:B------:R-:W-:Y:S01]  /*40b0*/  BSSY B0, `(.L_x_45520) ;  /* 0x0000040000007945 */ /* 0x000fe20003800000 */
[----:B------:R-:W-:Y:S01]  /*40c0*/  IMAD.MOV.U32 R17, RZ, RZ, RZ ;  /* 0x000000ffff117224 */ /* 0x000fe200078e00ff */
[----:B0-2-4-:R-:W-:Y:S02]  /*40d0*/  CS2R R4, SRZ ;  /* 0x0000000000047805 */ /* 0x015fe4000001ff00 */
[----:B-1----:R-:W-:-:S13]  /*40e0*/  ISETP.GE.AND P0, PT, R29, R28, PT ;  /* 0x0000001c1d00720c */ /* 0x002fda0003f06270 */
[----:B------:R-:W-:Y:S05]  /*40f0*/  @P0 BRA `(.L_x_45521) ;  /* 0x0000000000ec0947 */ /* 0x000fea0003800000 */
[----:B------:R-:W-:Y:S02]  /*4100*/  ULDC.64 UR4, c[0x0][0x218] ;  /* 0x0000860000047ab9 */ /* 0x000fe40000000a00 */
[----:B---3-5:R-:W-:-:S04]  /*4110*/  FMUL.FTZ R0, R24, UR5 ;  /* 0x0000000518007c20 */ /* 0x028fc80008410000 */
        /* <DEDUP_REMOVED lines=40> */
.L_x_45524:
        /* <DEDUP_REMOVED lines=10> */
.L_x_45523:
[----:B------:R-:W-:-:S04]  /*4440*/  FMUL.RZ R0, R0, 0.15915493667125701904 ;  /* 0x3e22f98300007820 */ /* 0x000fc8000040c000 */
[----:B------:R1:W2:Y:S08]  /*4450*/  MUFU.SIN R5, R0 ;  /* 0x0000000000057308 */ /* 0x0002b00000000400 */
[----:B------:R1:W4:Y:S01]  /*4460*/  MUFU.COS R4, R0 ;  /* 0x0000000000047308 */ /* 0x0003220000000000 */
[----:B------:R-:W-:Y:S05]  /*4470*/  BRA `(.L_x_45521) ;  /* 0x00000000000c7947 */ /* 0x000fea0003800000 */
.L_x_45522:
[----:B------:R-:W-:Y:S01]  /*4480*/  FMUL.FTZ R4, R25, 1.4426950216293334961 ;  /* 0x3fb8aa3b19047820 */ /* 0x000fe20000410000 */
[----:B------:R-:W-:-:S05]  /*4490*/  IMAD.MOV.U32 R5, RZ, RZ, R0 ;  /* 0x000000ffff057224 */ /* 0x000fca00078e0000 */
[----:B------:R-:W0:Y:S02]  /*44a0*/  MUFU.EX2 R4, R4 ;  /* 0x0000000400047308 */ /* 0x000e240000000800 */
.L_x_45521:
[----:B------:R-:W-:Y:S05]  /*44b0*/  BSYNC B0 ;  /* 0x0000000000007941 */ /* 0x000fea0003800000 */
.L_x_45520:
[----:B------:R-:W-:Y:S01]  /*44c0*/  VIADD R3, R29, 0x80 ;  /* 0x000000801d037836 */ /* 0x000fe20000000000 */
[----:B------:R-:W-:Y:S01]  /*44d0*/  BSSY B0, `(.L_x_45525) ;  /* 0x000003f000007945 */ /* 0x000fe20003800000 */
[----:B------:R-:W-:-:S03]  /*44e0*/  IMAD.MOV.U32 R16, RZ, RZ, RZ ;  /* 0x000000ffff107224 */ /* 0x000fc600078e00ff */
[----:B------:R-:W-:-:S13]  /*44f0*/  ISETP.GE.AND P1, PT, R3, R28, PT ;  /* 0x0000001c0300720c */ /* 0x000fda0003f26270 */
[----:B------:R-:W-:Y:S05]  /*4500*/  @P1 BRA `(.L_x_45526) ;  /* 0x0000000000ec1947 */ /* 0x000fea0003800000 */
[----:B------:R-:W-:Y:S02]  /*4510*/  ULDC.64 UR4, c[0x0][0x218] ;  /* 0x0000860000047ab9 */ /* 0x000fe40000000a00 */
[----:B-1---5:R-:W-:-:S04]  /*4520*/  FMUL.FTZ R0, R26, UR5 ;  /* 0x000000051a007c20 */ /* 0x022fc80008410000 */
        /* <DEDUP_REMOVED lines=14> */
[----:B------:R-:W1:Y:S08]  /*4610*/  @P1 MUFU.EX2 R0, R0 ;  /* 0x0000000000001308 */ /* 0x000e700000000800 */
[----:B------:R-:W5:Y:S01]  /*4620*/  @P1 MUFU.COS R3, R6 ;  /* 0x0000000600031308 */ /* 0x000f620000000000 */
[C---:B-1----:R-:W-:Y:S01]  /*4630*/  @P1 FMUL.FTZ R17, R0.reuse, R17 ;  /* 0x0000001100111220 */ /* 0x042fe20000410000 */
[----:B-----5:R-:W-:Y:S01]  /*4640*/  @P1 FMUL.FTZ R16, R0, R3 ;  /* 0x0000000300101220 */ /* 0x020fe20000410000 */
[----:B------:R-:W-:Y:S06]  /*4650*/  @P1 BRA `(.L_x_45526) ;  /* 0x0000000000981947 */ /* 0x000fec0003800000 */
[----:B------:R-:W-:Y:S01]  /*4660*/  FADD.FTZ R0, R27, -162.88958740234375 ;  /* 0xc322e3bc1b007421 */ /* 0x000fe20000010000 */
[----:B------:R-:W-:-:S03]  /*4670*/  FMUL.RZ R9, R7, 0.15915493667125701904 ;  /* 0x3e22f98307097820 */ /* 0x000fc6000040c000 */
[----:B------:R-:W-:Y:S01]  /*4680*/  FMUL.FTZ R0, R0, 1.4426950216293334961 ;  /* 0x3fb8aa3b00007820 */ /* 0x000fe20000410000 */
[----:B------:R-:W-:Y:S08]  /*4690*/  MUFU.SIN R8, R9 ;  /* 0x0000000900087308 */ /* 0x000ff00000000400 */
[----:B------:R-:W1:Y:S08]  /*46a0*/  MUFU.EX2 R0, R0 ;  /* 0x0000000000007308 */ /* 0x000e700000000800 */
[----:B------:R-:W5:Y:S01]  /*46b0*/  MUFU.COS R10, R9 ;  /* 0x00000009000a7308 */ /* 0x000f620000000000 */
[----:B-1----:R-:W-:-:S02]  /*46c0*/  LEA.HI R6, R0, 0xffffffed, RZ, 0x9 ;  /* 0xffffffed00067811 */ /* 0x002fc400078f48ff */
[----:B------:R-:W-:Y:S02]  /*46d0*/  LOP3.LUT R3, R0, 0x7fffff, RZ, 0xc0, !PT ;  /* 0x007fffff00037812 */ /* 0x000fe400078ec0ff */
[----:B------:R-:W-:Y:S02]  /*46e0*/  LEA.HI R7, R6, R6, RZ, 0x1 ;  /* 0x0000000606077211 */ /* 0x000fe400078f08ff */
[----:B------:R-:W-:Y:S02]  /*46f0*/  LOP3.LUT R3, R3, 0x7f000000, RZ, 0xfc, !PT ;  /* 0x7f00000003037812 */ /* 0x000fe400078efcff */
[----:B------:R-:W-:-:S03]  /*4700*/  SHF.R.S32.HI R7, RZ, 0x1, R7 ;  /* 0x00000001ff077819 */ /* 0x000fc60000011407 */
[C---:B------:R-:W-:Y:S01]  /*4710*/  FMUL.FTZ R8, R3.reuse, R8 ;  /* 0x0000000803087220 */ /* 0x040fe20000410000 */
[----:B-----5:R-:W-:Y:S01]  /*4720*/  FMUL.FTZ R0, R3, R10 ;  /* 0x0000000a03007220 */ /* 0x020fe20000410000 */
        /* <DEDUP_REMOVED lines=8> */
.L_x_45529:
        /* <DEDUP_REMOVED lines=10> */
.L_x_45528:
[----:B------:R-:W-:-:S04]  /*4850*/  FMUL.RZ R7, R7, 0.15915493667125701904 ;  /* 0x3e22f98307077820 */ /* 0x000fc8000040c000 */
[----:B------:R1:W0:Y:S08]  /*4860*/  MUFU.SIN R17, R7 ;  /* 0x0000000700117308 */ /* 0x0002300000000400 */
[----:B------:R1:W0:Y:S01]  /*4870*/  MUFU.COS R16, R7 ;  /* 0x0000000700107308 */ /* 0x0002220000000000 */
[----:B------:R-:W-:Y:S05]  /*4880*/  BRA `(.L_x_45526) ;  /* 0x00000000000c7947 */ /* 0x000fea0003800000 */
.L_x_45527:
[----:B------:R-:W-:Y:S01]  /*4890*/  FMUL.FTZ R16, R27, 1.4426950216293334961 ;  /* 0x3fb8aa3b1b107820 */ /* 0x000fe20000410000 */
[----:B------:R-:W-:-:S05]  /*48a0*/  IMAD.MOV.U32 R17, RZ, RZ, R7 ;  /* 0x000000ffff117224 */ /* 0x000fca00078e0007 */
[----:B------:R-:W1:Y:S02]  /*48b0*/  MUFU.EX2 R16, R16 ;  /* 0x0000001000107308 */ /* 0x000e640000000800 */
.L_x_45526:
[----:B------:R-:W-:Y:S05]  /*48c0*/  BSYNC B0 ;  /* 0x0000000000007941 */ /* 0x000fea0003800000 */
.L_x_45525:
[----:B------:R-:W-:Y:S01]  /*48d0*/  VIADD R3, R29, 0x100 ;  /* 0x000001001d037836 */ /* 0x000fe20000000000 */
[----:B------:R-:W-:Y:S01]  /*48e0*/  BSSY B0, `(.L_x_45530) ;  /* 0x0000040000007945 */ /* 0x000fe20003800000 */
[----:B-----5:R-:W-:Y:S01]  /*48f0*/  IMAD.MOV.U32 R27, RZ, RZ, RZ ;  /* 0x000000ffff1b7224 */ /* 0x020fe200078e00ff */
[----:B---3--:R-:W-:Y:S02]  /*4900*/  CS2R R24, SRZ ;  /* 0x0000000000187805 */ /* 0x008fe4000001ff00 */
[----:B------:R-:W-:-:S13]  /*4910*/  ISETP.GE.AND P1, PT, R3, R28, PT ;  /* 0x0000001c0300720c */ /* 0x000fda0003f26270 */
[----:B------:R-:W-:Y:S05]  /*4920*/  @P1 BRA `(.L_x_45531) ;  /* 0x0000000000ec1947 */ /* 0x000fea0003800000 */
[----:B------:R-:W-:Y:S02]  /*4930*/  ULDC.64 UR4, c[0x0][0x218] ;  /* 0x0000860000047ab9 */ /* 0x000fe40000000a00 */
[----:B-1----:R-:W-:-:S04]  /*4940*/  FMUL.FTZ R0, R22, UR5 ;  /* 0x0000000516007c20 */ /* 0x002fc80008410000 */
        /* <DEDUP_REMOVED lines=15> */
[----:B------:R-:W3:Y:S01]  /*4a40*/  @P1 MUFU.COS R24, R7 ;  /* 0x0000000700181308 */ /* 0x000ee20000000000 */
[C---:B-1----:R-:W-:Y:S01]  /*4a50*/  @P1 FMUL.FTZ R25, R3.reuse, R6 ;  /* 0x0000000603191220 */ /* 0x042fe20000410000 */
[----:B---3--:R-:W-:Y:S01]  /*4a60*/  @P1 FMUL.FTZ R24, R3, R24 ;  /* 0x0000001803181220 */ /* 0x008fe20000410000 */
[----:B------:R-:W-:Y:S06]  /*4a70*/  @P1 BRA `(.L_x_45531) ;  /* 0x0000000000981947 */ /* 0x000fec0003800000 */
[----:B------:R-:W-:Y:S01]  /*4a80*/  FADD.FTZ R3, R23, -162.88958740234375 ;  /* 0xc322e3bc17037421 */ /* 0x000fe20000010000 */
[----:B------:R-:W-:-:S03]  /*4a90*/  FMUL.RZ R9, R0, 0.15915493667125701904 ;  /* 0x3e22f98300097820 */ /* 0x000fc6000040c000 */
[----:B------:R-:W-:Y:S01]  /*4aa0*/  FMUL.FTZ R3, R3, 1.4426950216293334961 ;  /* 0x3fb8aa3b03037820 */ /* 0x000fe20000410000 */
[----:B------:R-:W-:Y:S08]  /*4ab0*/  MUFU.SIN R13, R9 ;  /* 0x00000009000d7308 */ /* 0x000ff00000000400 */
[----:B------:R-:W1:Y:S08]  /*4ac0*/  MUFU.EX2 R3, R3 ;  /* 0x0000000300037308 */ /* 0x000e700000000800 */
[----:B------:R-:W3:Y:S01]  /*4ad0*/  MUFU.COS R11, R9 ;  /* 0x00000009000b7308 */ /* 0x000ee20000000000 */
[----:B-1----:R-:W-:-:S02]  /*4ae0*/  LEA.HI R6, R3, 0xffffffed, RZ, 0x9 ;  /* 0xffffffed03067811 */ /* 0x002fc400078f48ff */
[----:B------:R-:W-:Y:S02]  /*4af0*/  LOP3.LUT R0, R3, 0x7fffff, RZ, 0xc0, !PT ;  /* 0x007fffff03007812 */ /* 0x000fe400078ec0ff */
[----:B------:R-:W-:Y:S02]  /*4b00*/  LEA.HI R7, R6, R6, RZ, 0x1 ;  /* 0x0000000606077211 */ /* 0x000fe400078f08ff */
[----:B------:R-:W-:Y:S02]  /*4b10*/  LOP3.LUT R0, R0, 0x7f000000, RZ, 0xfc, !PT ;  /* 0x7f00000000007812 */ /* 0x000fe400078efcff */
[----:B------:R-:W-:-:S03]  /*4b20*/  SHF.R.S32.HI R7, RZ, 0x1, R7 ;  /* 0x00000001ff077819 */ /* 0x000fc60000011407 */
[C---:B------:R-:W-:Y:S01]  /*4b30*/  FMUL.FTZ R8, R0.reuse, R13 ;  /* 0x0000000d00087220 */ /* 0x040fe20000410000 */
[----:B---3--:R-:W-:Y:S01]  /*4b40*/  FMUL.FTZ R0, R0, R11 ;  /* 0x0000000b00007220 */ /* 0x008fe20000410000 */
        /* <DEDUP_REMOVED lines=8> */
.L_x_45534:
        /* <DEDUP_REMOVED lines=10> */
.L_x_45533:
[----:B------:R-:W-:-:S04]  /*4c70*/  FMUL.RZ R0, R0, 0.15915493667125701904 ;  /* 0x3e22f98300007820 */ /* 0x000fc8000040c000 */
[----:B------:R1:W3:Y:S08]  /*4c80*/  MUFU.SIN R25, R0 ;  /* 0x0000000000197308 */ /* 0x0002f00000000400 */
[----:B------:R1:W0:Y:S01]  /*4c90*/  MUFU.COS R24, R0 ;  /* 0x0000000000187308 */ /* 0x0002220000000000 */
[----:B------:R-:W-:Y:S05]  /*4ca0*/  BRA `(.L_x_45531) ;  /* 0x00000000000c7947 */ /* 0x000fea0003800000 */
.L_x_45532:
[----:B------:R-:W-:Y:S01]  /*4cb0*/  FMUL.FTZ R23, R23, 1.4426950216293334961 ;  /* 0x3fb8aa3b17177820 */ /* 0x000fe20000410000 */
[----:B------:R-:W-:-:S03]  /*4cc0*/  IMAD.MOV.U32 R25, RZ, RZ, R0 ;  /* 0x000000ffff197224 */ /* 0x000fc600078e0000 */
[----:B------:R3:W1:Y:S04]  /*4cd0*/  MUFU.EX2 R24, R23 ;  /* 0x0000001700187308 */ /* 0x0006680000000800 */
.L_x_45531:
[----:B------:R-:W-:Y:S05]  /*4ce0*/  BSYNC B0 ;  /* 0x0000000000007941 */ /* 0x000fea0003800000 */
.L_x_45530:
[----:B------:R-:W-:Y:S01]  /*4cf0*/  VIADD R3, R29, 0x180 ;  /* 0x000001801d037836 */ /* 0x000fe20000000000 */
[----:B------:R-:W-:Y:S01]  /*4d00*/  BSSY B0, `(.L_x_45535) ;  /* 0x000003f000007945 */ /* 0x000fe20003800000 */
[----:B------:R-:W-:-:S03]  /*4d10*/  IMAD.MOV.U32 R26, RZ, RZ, RZ ;  /* 0x000000ffff1a7224 */ /* 0x000fc600078e00ff */
        /* <DEDUP_REMOVED lines=44> */
.L_x_45539:
        /* <DEDUP_REMOVED lines=10> */
.L_x_45538:
[----:B------:R-:W-:-:S04]  /*5080*/  FMUL.RZ R7, R7, 0.15915493667125701904 ;  /* 0x3e22f98307077820 */ /* 0x000fc8000040c000 */
[----:B------:R1:W0:Y:S08]  /*5090*/  MUFU.SIN R27, R7 ;  /* 0x00000007001b7308 */ /* 0x0002300000000400 */
[----:B------:R1:W0:Y:S01]  /*50a0*/  MUFU.COS R26, R7 ;  /* 0x00000007001a7308 */ /* 0x0002220000000000 */
[----:B------:R-:W-:Y:S05]  /*50b0*/  BRA `(.L_x_45536) ;  /* 0x00000000000c7947 */ /* 0x000fea0003800000 */
.L_x_45537:
[----:B------:R-:W-:Y:S01]  /*50c0*/  FMUL.FTZ R19, R19, 1.4426950216293334961 ;  /* 0x3fb8aa3b13137820 */ /* 0x000fe20000410000 */
[----:B------:R-:W-:-:S03]  /*50d0*/  IMAD.MOV.U32 R27, RZ, RZ, R7 ;  /* 0x000000ffff1b7224 */ /* 0x000fc600078e0007 */
[----:B------:R1:W0:Y:S04]  /*50e0*/  MUFU.EX2 R26, R19 ;  /* 0x00000013001a7308 */ /* 0x0002280000000800 */
.L_x_45536:
[----:B------:R-:W-:Y:S05]  /*50f0*/  BSYNC B0 ;  /* 0x0000000000007941 */ /* 0x000fea0003800000 */
.L_x_45535:
[----:B------:R-:W0:Y:S01]  /*5100*/  LDC.U8 R18, c[0x0][0x244] ;  /* 0x00009100ff127b82 */ /* 0x000e220000000000 */
[----:B------:R-:W-:Y:S04]  /*5110*/  BSSY B6, `(.L_x_45540) ;  /* 0x0000102000067945 */ /* 0x000fe80003800000 */
[----:B------:R-:W-:Y:S05]  /*5120*/  @P0 BRA `(.L_x_45541) ;  /* 0x0000001000000947 */ /* 0x000fea0003800000 */
[----:B------:R-:W5:Y:S01]  /*5130*/  LDC.64 R8, c[0x0][0x228] ;  /* 0x00008a00ff087b82 */ /* 0x000f620000000a00 */
[----:B-1----:R-:W-:Y:S01]  /*5140*/  IMAD R0, R2, 0x200, R29 ;  /* 0x0000020002007824 */ /* 0x002fe200078e021d */
[----:B0-----:R-:W-:Y:S01]  /*5150*/  PRMT R6, R18, 0x9910, RZ ;  /* 0x0000991012067816 */ /* 0x001fe200000000ff */
[----:B------:R-:W-:Y:S02]  /*5160*/  ULDC UR4, c[0x0][0x248] ;  /* 0x0000920000047ab9 */ /* 0x000fe40000000800 */
[----:B------:R-:W-:Y:S02]  /*5170*/  IMAD R3, R0, UR4, RZ ;  /* 0x0000000400037c24 */ /* 0x000fe4000f8e02ff */
[----:B------:R-:W-:-:S05]  /*5180*/  IMAD.MOV.U32 R0, RZ, RZ, R6 ;  /* 0x000000ffff007224 */ /* 0x000fca00078e0006 */
[----:B------:R-:W-:Y:S02]  /*5190*/  ISETP.GT.AND P0, PT, R0, 0x9, PT ;  /* 0x000000090000780c */ /* 0x000fe40003f04270 */
[----:B-----5:R-:W-:-:S05]  /*51a0*/  IADD3 R8, P1, R3, R8, RZ ;  /* 0x0000000803087210 */ /* 0x020fca0007f3e0ff */
        /* <DEDUP_REMOVED lines=10> */
[----:B----4-:R-:W0:Y:S01]  /*5250*/  F2I.FTZ.TRUNC.NTZ R3, R4 ;  /* 0x0000000400037305 */ /* 0x010e22000021f100 */
[----:B------:R-:W-:Y:S01]  /*5260*/  VIADD R29, R29, 0x80 ;  /* 0x000000801d1d7836 */ /* 0x000fe20000000000 */
[----:B0-----:R0:W-:Y:S01]  /*5270*/  STG.E.U8 desc[UR36][R8.64], R3 ;  /* 0x0000000308007986 */ /* 0x0011e2000c101124 */
[----:B------:R-:W-:Y:S05]  /*5280*/  BRA `(.L_x_45541) ;  /* 0x0000000c00a87947 */ /* 0x000fea0003800000 */
.L_x_45545:
[----:B--2-4-:R-:W0:Y:S01]  /*5290*/  F2I.S64.TRUNC R4, R4 ;  /* 0x0000000400047311 */ /* 0x014e22000020d900 */
[----:B------:R-:W-:Y:S02]  /*52a0*/  VIADD R29, R29, 0x80 ;  /* 0x000000801d1d7836 */ /* 0x000fe40000000000 */
[----:B0-----:R-:W-:-:S05]  /*52b0*/  IMAD.MOV.U32 R3, RZ, RZ, R4 ;  /* 0x000000ffff037224 */ /* 0x001fca00078e0004 */
[----:B------:R0:W-:Y:S01]  /*52c0*/  STG.E.U8 desc[UR36][R8.64], R3 ;  /* 0x0000000308007986 */ /* 0x0001e2000c101124 */
[----:B------:R-:W-:Y:S05]  /*52d0*/  BRA `(.L_x_45541) ;  /* 0x0000000c00947947 */ /* 0x000fea0003800000 */
.L_x_45544:
[----:B------:R-:W-:-:S13]  /*52e0*/  ISETP.NE.AND P0, PT, R0, 0x2, PT ;  /* 0x000000020000780c */ /* 0x000fda0003f05270 */
[----:B------:R-:W-:Y:S05]  /*52f0*/  @!P0 BRA `(.L_x_45547) ;  /* 0x0000000000308947 */ /* 0x000fea0003800000 */
[----:B------:R-:W-:-:S13]  /*5300*/  ISETP.NE.AND P0, PT, R0, 0x3, PT ;  /* 0x000000030000780c */ /* 0x000fda0003f05270 */
[----:B------:R-:W-:Y:S05]  /*5310*/  @!P0 BRA `(.L_x_45548) ;  /* 0x0000000000188947 */ /* 0x000fea0003800000 */
[----:B------:R-:W-:-:S13]  /*5320*/  ISETP.NE.AND P0, PT, R0, 0x4, PT ;  /* 0x000000040000780c */ /* 0x000fda0003f05270 */
[----:B------:R-:W-:Y:S05]  /*5330*/  @P0 BRA `(.L_x_45546) ;  /* 0x0000000c00180947 */ /* 0x000fea0003800000 */
[----:B--2-4-:R-:W0:Y:S01]  /*5340*/  F2I.S64.TRUNC R4, R4 ;  /* 0x0000000400047311 */ /* 0x014e22000020d900 */
[----:B------:R-:W-:Y:S01]  /*5350*/  VIADD R29, R29, 0x80 ;  /* 0x000000801d1d7836 */ /* 0x000fe20000000000 */
[----:B0-----:R0:W-:Y:S01]  /*5360*/  STG.E.64 desc[UR36][R8.64], R4 ;  /* 0x0000000408007986 */ /* 0x0011e2000c101b24 */
[----:B------:R-:W-:Y:S05]  /*5370*/  BRA `(.L_x_45541) ;  /* 0x0000000c006c7947 */ /* 0x000fea0003800000 */
.L_x_45548:
[----:B----4-:R-:W0:Y:S01]  /*5380*/  F2I.FTZ.TRUNC.NTZ R3, R4 ;  /* 0x0000000400037305 */ /* 0x010e22000021f100 */
[----:B------:R-:W-:Y:S01]  /*5390*/  VIADD R29, R29, 0x80 ;  /* 0x000000801d1d7836 */ /* 0x000fe20000000000 */
[----:B0-----:R0:W-:Y:S01]  /*53a0*/  STG.E desc[UR36][R8.64], R3 ;  /* 0x0000000308007986 */ /* 0x0011e2000c101924 */
[----:B------:R-:W-:Y:S05]  /*53b0*/  BRA `(.L_x_45541) ;  /* 0x0000000c005c7947 */ /* 0x000fea0003800000 */
.L_x_45547:
[----:B----4-:R-:W0:Y:S01]  /*53c0*/  F2I.FTZ.TRUNC.NTZ R3, R4 ;  /* 0x0000000400037305 */ /* 0x010e22000021f100 */
[----:B------:R-:W-:Y:S01]  /*53d0*/  VIADD R29, R29, 0x80 ;  /* 0x000000801d1d7836 */ /* 0x000fe20000000000 */
[----:B0-----:R0:W-:Y:S01]  /*53e0*/  STG.E.U16 desc[UR36][R8.64], R3 ;  /* 0x0000000308007986 */ /* 0x0011e2000c101524 */
[----:B------:R-:W-:Y:S05]  /*53f0*/  BRA `(.L_x_45541) ;  /* 0x0000000c004c7947 */ /* 0x000fea0003800000 */
.L_x_45543:
[----:B------:R-:W-:-:S13]  /*5400*/  ISETP.GT.AND P0, PT, R0, 0x6, PT ;  /* 0x000000060000780c */ /* 0x000fda0003f04270 */
[----:B------:R-:W-:Y:S05]  /*5410*/  @P0 BRA `(.L_x_45549) ;  /* 0x00000000002c0947 */ /* 0x000fea0003800000 */
[----:B------:R-:W-:-:S13]  /*5420*/  ISETP.NE.AND P0, PT, R0, 0x5, PT ;  /* 0x000000050000780c */ /* 0x000fda0003f05270 */
[----:B------:R-:W-:Y:S05]  /*5430*/  @!P0 BRA `(.L_x_45550) ;  /* 0x0000000000148947 */ /* 0x000fea0003800000 */
[----:B------:R-:W-:-:S13]  /*5440*/  ISETP.NE.AND P0, PT, R0, 0x6, PT ;  /* 0x000000060000780c */ /* 0x000fda0003f05270 */
[----:B------:R-:W-:Y:S05]  /*5450*/  @P0 BRA `(.L_x_45546) ;  /* 0x0000000800d00947 */ /* 0x000fea0003800000 */
[----:B----4-:R0:W-:Y:S01]  /*5460*/  STG.E desc[UR36][R8.64], R4 ;  /* 0x0000000408007986 */ /* 0x0101e2000c101924 */
[----:B------:R-:W-:Y:S01]  /*5470*/  VIADD R29, R29, 0x80 ;  /* 0x000000801d1d7836 */ /* 0x000fe20000000000 */
[----:B------:R-:W-:Y:S06]  /*5480*/  BRA `(.L_x_45541) ;  /* 0x0000000c00287947 */ /* 0x000fec0003800000 */
.L_x_45550:
[----:B----4-:R-:W-:Y:S01]  /*5490*/  F2FP.F16.F32.PACK_AB R4, RZ, R4 ;  /* 0x00000004ff04723e */ /* 0x010fe200000000ff */
[----:B------:R-:W-:-:S04]  /*54a0*/  VIADD R29, R29, 0x80 ;  /* 0x000000801d1d7836 */ /* 0x000fc80000000000 */
[----:B------:R0:W-:Y:S01]  /*54b0*/  STG.E.U16 desc[UR36][R8.64], R4 ;  /* 0x0000000408007986 */ /* 0x0001e2000c101524 */
[----:B------:R-:W-:Y:S05]  /*54c0*/  BRA `(.L_x_45541) ;  /* 0x0000000c00187947 */ /* 0x000fea0003800000 */
.L_x_45549:
[----:B------:R-:W-:-:S13]  /*54d0*/  ISETP.NE.AND P0, PT, R0, 0x7, PT ;  /* 0x000000070000780c */ /* 0x000fda0003f05270 */
[----:B------:R-:W-:Y:S05]  /*54e0*/  @!P0 BRA `(.L_x_45551) ;  /* 0x00000000002c8947 */ /* 0x000fea0003800000 */
[----:B------:R-:W-:-:S13]  /*54f0*/  ISETP.NE.AND P0, PT, R0, 0x8, PT ;  /* 0x000000080000780c */ /* 0x000fda0003f05270 */
[----:B------:R-:W-:Y:S05]  /*5500*/  @!P0 BRA `(.L_x_45552) ;  /* 0x0000000000148947 */ /* 0x000fea0003800000 */
[----:B------:R-:W-:-:S13]  /*5510*/  ISETP.NE.AND P0, PT, R0, 0x9, PT ;  /* 0x000000090000780c */ /* 0x000fda0003f05270 */
[----:B------:R-:W-:Y:S05]  /*5520*/  @P0 BRA `(.L_x_45546) ;  /* 0x00000008009c0947 */ /* 0x000fea0003800000 */
[----:B--2-4-:R0:W-:Y:S01]  /*5530*/  STG.E.64 desc[UR36][R8.64], R4 ;  /* 0x0000000408007986 */ /* 0x0141e2000c101b24 */
[----:B------:R-:W-:Y:S01]  /*5540*/  VIADD R29, R29, 0x80 ;  /* 0x000000801d1d7836 */ /* 0x000fe20000000000 */
[----:B------:R-:W-:Y:S06]  /*5550*/  BRA `(.L_x_45541) ;  /* 0x0000000800f47947 */ /* 0x000fec0003800000 */
.L_x_45552:
[----:B--2-4-:R-:W-:Y:S01]  /*5560*/  F2FP.F16.F32.PACK_AB R3, R5, R4 ;  /* 0x000000040503723e */ /* 0x014fe200000000ff */
[----:B------:R-:W-:-:S04]  /*5570*/  VIADD R29, R29, 0x80 ;  /* 0x000000801d1d7836 */ /* 0x000fc80000000000 */
[----:B------:R0:W-:Y:S01]  /*5580*/  STG.E desc[UR36][R8.64], R3 ;  /* 0x0000000308007986 */ /* 0x0001e2000c101924 */
[----:B------:R-:W-:Y:S05]  /*5590*/  BRA `(.L_x_45541) ;  /* 0x0000000800e47947 */ /* 0x000fea0003800000 */
.L_x_45551:
[----:B----4-:R-:W-:Y:S01]  /*55a0*/  FMUL.FTZ R4, R4, 1 ;  /* 0x3f80000004047820 */ /* 0x010fe20000410000 */
[----:B------:R-:W-:-:S05]  /*55b0*/  VIADD R29, R29, 0x80 ;  /* 0x000000801d1d7836 */ /* 0x000fca0000000000 */
[----:B--2---:R-:W0:Y:S02]  /*55c0*/  F2F.F64.F32 R4, R4 ;  /* 0x0000000400047310 */ /* 0x004e240000201800 */
[----:B0-----:R0:W-:Y:S01]  /*55d0*/  STG.E.64 desc[UR36][R8.64], R4 ;  /* 0x0000000408007986 */ /* 0x0011e2000c101b24 */
[----:B------:R-:W-:Y:S05]  /*55e0*/  BRA `(.L_x_45541) ;  /* 0x0000000800d07947 */ /* 0x000fea0003800000 */
.L_x_45542:
        /* <DEDUP_REMOVED lines=8> */
[----:B----4-:R-:W-:Y:S01]  /*5670*/  FSETP.NEU.FTZ.AND P0, PT, R4, RZ, PT ;  /* 0x000000ff0400720b */ /* 0x010fe20003f1d000 */
[----:B------:R-:W-:Y:S01]  /*5680*/  VIADD R29, R29, 0x80 ;  /* 0x000000801d1d7836 */ /* 0x000fe20000000000 */
[----:B--2---:R-:W-:-:S04]  /*5690*/  FSETP.NEU.FTZ.AND P1, PT, R5, RZ, PT ;  /* 0x000000ff0500720b */ /* 0x004fc80003f3d000 */
[----:B------:R-:W-:-:S04]  /*56a0*/  PLOP3.LUT P0, PT, P0, P1, PT, 0xa8, 0x0 ;  /* 0x000000000000781c */ /* 0x000fc80000703570 */
[----:B------:R-:W-:-:S05]  /*56b0*/  SEL R3, RZ, 0x1, !P0 ;  /* 0x00000001ff037807 */ /* 0x000fca0004000000 */
[----:B------:R0:W-:Y:S01]  /*56c0*/  STG.E.U8 desc[UR36][R8.64], R3 ;  /* 0x0000000308007986 */ /* 0x0001e2000c101124 */
[----:B------:R-:W-:Y:S05]  /*56d0*/  BRA `(.L_x_45541) ;  /* 0x0000000800947947 */ /* 0x000fea0003800000 */
.L_x_45555:
[----:B--2---:R-:W-:Y:S01]  /*56e0*/  FMUL.FTZ R6, R5, 1 ;  /* 0x3f80000005067820 */ /* 0x004fe20000410000 */
[----:B----4-:R-:W-:Y:S01]  /*56f0*/  FMUL.FTZ R4, R4, 1 ;  /* 0x3f80000004047820 */ /* 0x010fe20000410000 */
[----:B------:R-:W-:-:S04]  /*5700*/  VIADD R29, R29, 0x80 ;  /* 0x000000801d1d7836 */ /* 0x000fc80000000000 */
[----:B------:R-:W-:Y:S08]  /*5710*/  F2F.F64.F32 R6, R6 ;  /* 0x0000000600067310 */ /* 0x000ff00000201800 */
[----:B------:R-:W0:Y:S02]  /*5720*/  F2F.F64.F32 R4, R4 ;  /* 0x0000000400047310 */ /* 0x000e240000201800 */
[----:B0-----:R0:W-:Y:S01]  /*5730*/  STG.E.128 desc[UR36][R8.64], R4 ;  /* 0x0000000408007986 */ /* 0x0011e2000c101d24 */
[----:B------:R-:W-:Y:S05]  /*5740*/  BRA `(.L_x_45541) ;  /* 0x0000000800787947 */ /* 0x000fea0003800000 */
.L_x_45554:
[----:B------:R-:W-:-:S13]  /*5750*/  ISETP.NE.AND P0, PT, R0, 0xf, PT ;  /* 0x0000000f0000780c */ /* 0x000fda0003f05270 */
[----:B------:R-:W-:Y:S05]  /*5760*/  @!P0 BRA `(.L_x_45556) ;  /* 0x0000000000b48947 */ /* 0x000fea0003800000 */
[----:B------:R-:W-:-:S13]  /*5770*/  ISETP.NE.AND P0, PT, R0, 0x17, PT ;  /* 0x000000170000780c */ /* 0x000fda0003f05270 */
[----:B------:R-:W-:Y:S05]  /*5780*/  @!P0 BRA `(.L_x_45557) ;  /* 0x0000000000548947 */ /* 0x000fea0003800000 */
[----:B------:R-:W-:-:S13]  /*5790*/  ISETP.NE.AND P0, PT, R0, 0x18, PT ;  /* 0x000000180000780c */ /* 0x000fda0003f05270 */
[----:B------:R-:W-:Y:S05]  /*57a0*/  @P0 BRA `(.L_x_45546) ;  /* 0x0000000400fc0947 */ /* 0x000fea0003800000 */
[C---:B----4-:R-:W-:Y:S01]  /*57b0*/  LOP3.LUT R6, R4.reuse, 0x7fffffff, RZ, 0xc0, !PT ;  /* 0x7fffffff04067812 */ /* 0x050fe200078ec0ff */
[----:B------:R-:W-:Y:S01]  /*57c0*/  BSSY B0, `(.L_x_45558) ;  /* 0x000000d000007945 */ /* 0x000fe20003800000 */
[----:B------:R-:W-:Y:S02]  /*57d0*/  LOP3.LUT R0, R4, 0x80000000, RZ, 0xc0, !PT ;  /* 0x8000000004007812 */ /* 0x000fe400078ec0ff */
[----:B------:R-:W-:Y:S02]  /*57e0*/  ISETP.GT.U32.AND P0, PT, R6, 0x43efffff, PT ;  /* 0x43efffff0600780c */ /* 0x000fe40003f04070 */
[----:B--2---:R-:W-:Y:S01]  /*57f0*/  SHF.R.U32.HI R5, RZ, 0x18, R0 ;  /* 0x00000018ff057819 */ /* 0x004fe20000011600 */
        /* <DEDUP_REMOVED lines=9> */
.L_x_45559:
[----:B------:R-:W-:Y:S05]  /*5890*/  BSYNC B0 ;  /* 0x0000000000007941 */ /* 0x000fea0003800000 */
.L_x_45558:
[----:B------:R-:W-:Y:S01]  /*58a0*/  LOP3.LUT R5, R0, R5, RZ, 0xfc, !PT ;  /* 0x0000000500057212 */ /* 0x000fe200078efcff */
[----:B------:R-:W-:-:S04]  /*58b0*/  VIADD R29, R29, 0x80 ;  /* 0x000000801d1d7836 */ /* 0x000fc80000000000 */
[----:B------:R0:W-:Y:S01]  /*58c0*/  STG.E.U8 desc[UR36][R8.64], R5 ;  /* 0x0000000508007986 */ /* 0x0001e2000c101124 */
[----:B------:R-:W-:Y:S05]  /*58d0*/  BRA `(.L_x_45541) ;  /* 0x0000000800147947 */ /* 0x000fea0003800000 */
.L_x_45557:
[----:B--2-4-:R-:W-:Y:S01]  /*58e0*/  LOP3.LUT R5, R4, 0x7fffffff, RZ, 0xc0, !PT ;  /* 0x7fffffff04057812 */ /* 0x014fe200078ec0ff */
        /* <DEDUP_REMOVED lines=11> */
.L_x_45561:
[----:B------:R-:W-:Y:S01]  /*59a0*/  IMAD.MOV.U32 R0, RZ, RZ, 0x7f ;  /* 0x0000007fff007424 */ /* 0x000fe200078e00ff */
[----:B------:R-:W-:-:S04]  /*59b0*/  ISETP.GT.U32.AND P0, PT, R5, 0x7f800000, PT ;  /* 0x7f8000000500780c */ /* 0x000fc80003f04070 */
[----:B------:R-:W-:-:S09]  /*59c0*/  SEL R0, R0, 0x7c, P0 ;  /* 0x0000007c00007807 */ /* 0x000fd20000000000 */
.L_x_45562:
[----:B------:R-:W-:Y:S05]  /*59d0*/  BSYNC B0 ;  /* 0x0000000000007941 */ /* 0x000fea0003800000 */
.L_x_45560:
[----:B------:R-:W-:Y:S01]  /*59e0*/  LOP3.LUT R4, R4, 0x80000000, RZ, 0xc0, !PT ;  /* 0x8000000004047812 */ /* 0x000fe200078ec0ff */
[----:B------:R-:W-:-:S03]  /*59f0*/  VIADD R29, R29, 0x80 ;  /* 0x000000801d1d7836 */ /* 0x000fc60000000000 */
[----:B------:R-:W-:-:S04]  /*5a00*/  SHF.R.U32.HI R3, RZ, 0x18, R4 ;  /* 0x00000018ff037819 */ /* 0x000fc80000011604 */
[----:B------:R-:W-:-:S05]  /*5a10*/  LOP3.LUT R3, R0, R3, RZ, 0xfc, !PT ;  /* 0x0000000300037212 */ /* 0x000fca00078efcff */
[----:B------:R0:W-:Y:S01]  /*5a20*/  STG.E.U8 desc[UR36][R8.64], R3 ;  /* 0x0000000308007986 */ /* 0x0001e2000c101124 */
[----:B------:R-:W-:Y:S05]  /*5a30*/  BRA `(.L_x_45541) ;  /* 0x0000000400bc7947 */ /* 0x000fea0003800000 */
.L_x_45556:
[----:B----4-:R-:W-:Y:S01]  /*5a40*/  F2FP.BF16.F32.PACK_AB R4, RZ, R4 ;  /* 0x00000004ff04723e */ /* 0x010fe200000010ff */
[----:B------:R-:W-:-:S04]  /*5a50*/  VIADD R29, R29, 0x80 ;  /* 0x000000801d1d7836 */ /* 0x000fc80000000000 */
[----:B------:R0:W-:Y:S01]  /*5a60*/  STG.E.U16 desc[UR36][R8.64], R4 ;  /* 0x0000000408007986 */ /* 0x0001e2000c101524 */
[----:B------:R-:W-:Y:S05]  /*5a70*/  BRA `(.L_x_45541) ;  /* 0x0000000400ac7947 */ /* 0x000fea0003800000 */
.L_x_45553:
        /* <DEDUP_REMOVED lines=8> */
[----:B----4-:R-:W0:Y:S01]  /*5b00*/  F2I.FTZ.U32.TRUNC.NTZ R3, R4 ;  /* 0x0000000400037305 */ /* 0x010e22000021f000 */
[----:B------:R-:W-:Y:S01]  /*5b10*/  VIADD R29, R29, 0x80 ;  /* 0x000000801d1d7836 */ /* 0x000fe20000000000 */
[----:B0-----:R0:W-:Y:S01]  /*5b20*/  STG.E.U16 desc[UR36][R8.64], R3 ;  /* 0x0000000308007986 */ /* 0x0011e2000c101524 */
[----:B------:R-:W-:Y:S05]  /*5b30*/  BRA `(.L_x_45541) ;  /* 0x00000004007c7947 */ /* 0x000fea0003800000 */
.L_x_45565:
[----:B--2-4-:R-:W-:Y:S01]  /*5b40*/  LOP3.LUT R5, R4, 0x7fffffff, RZ, 0xc0, !PT ;  /* 0x7fffffff04057812 */ /* 0x014fe200078ec0ff */
        /* <DEDUP_REMOVED lines=15> */
.L_x_45568:
[----:B------:R-:W-:-:S04]  /*5c40*/  LOP3.LUT R4, R4, 0x80000000, RZ, 0xc0, !PT ;  /* 0x8000000004047812 */ /* 0x000fc800078ec0ff */
[----:B------:R-:W-:-:S04]  /*5c50*/  SHF.R.U32.HI R4, RZ, 0x18, R4 ;  /* 0x00000018ff047819 */ /* 0x000fc80000011604 */
[----:B------:R-:W-:-:S04]  /*5c60*/  LOP3.LUT R3, R3, R4, RZ, 0xfc, !PT ;  /* 0x0000000403037212 */ /* 0x000fc800078efcff */
[----:B------:R-:W-:-:S07]  /*5c70*/  PRMT R0, R3, 0x7610, R0 ;  /* 0x0000761003007816 */ /* 0x000fce0000000000 */
.L_x_45567:
[----:B------:R-:W-:Y:S05]  /*5c80*/  BSYNC B0 ;  /* 0x0000000000007941 */ /* 0x000fea0003800000 */
.L_x_45566:
[----:B------:R0:W-:Y:S01]  /*5c90*/  STG.E.U8 desc[UR36][R8.64], R0 ;  /* 0x0000000008007986 */ /* 0x0001e2000c101124 */
[----:B------:R-:W-:Y:S01]  /*5ca0*/  VIADD R29, R29, 0x80 ;  /* 0x000000801d1d7836 */ /* 0x000fe20000000000 */
[----:B------:R-:W-:Y:S06]  /*5cb0*/  BRA `(.L_x_45541) ;  /* 0x00000004001c7947 */ /* 0x000fec0003800000 */
.L_x_45564:
        /* <DEDUP_REMOVED lines=16> */
.L_x_45571:
[----:B------:R-:W-:-:S04]  /*5dc0*/  LOP3.LUT R4, R4, 0x80000000, RZ, 0xc0, !PT ;  /* 0x8000000004047812 */ /* 0x000fc800078ec0ff */
[----:B------:R-:W-:-:S04]  /*5dd0*/  SHF.R.U32.HI R4, RZ, 0x18, R4 ;  /* 0x00000018ff047819 */ /* 0x000fc80000011604 */
[----:B------:R-:W-:-:S04]  /*5de0*/  LOP3.LUT R3, R3, R4, RZ, 0xfc, !PT ;  /* 0x0000000403037212 */ /* 0x000fc800078efcff */
[----:B------:R-:W-:-:S07]  /*5df0*/  PRMT R0, R3, 0x7610, R0 ;  /* 0x0000761003007816 */ /* 0x000fce0000000000 */
.L_x_45570:
[----:B------:R-:W-:Y:S05]  /*5e00*/  BSYNC B0 ;  /* 0x0000000000007941 */ /* 0x000fea0003800000 */
.L_x_45569:
[----:B------:R0:W-:Y:S01]  /*5e10*/  STG.E.U8 desc[UR36][R8.64], R0 ;  /* 0x0000000008007986 */ /* 0x0001e2000c101124 */
[----:B------:R-:W-:Y:S01]  /*5e20*/  VIADD R29, R29, 0x80 ;  /* 0x000000801d1d7836 */ /* 0x000fe20000000000 */
[----:B------:R-:W-:Y:S06]  /*5e30*/  BRA `(.L_x_45541) ;  /* 0x0000000000bc7947 */ /* 0x000fec0003800000 */
.L_x_45563:
[----:B------:R-:W-:-:S13]  /*5e40*/  ISETP.NE.AND P0, PT, R0, 0x1c, PT ;  /* 0x0000001c0000780c */ /* 0x000fda0003f05270 */
[----:B------:R-:W-:Y:S05]  /*5e50*/  @!P0 BRA `(.L_x_45572) ;  /* 0x0000000000a88947 */ /* 0x000fea0003800000 */
[----:B------:R-:W-:-:S13]  /*5e60*/  ISETP.NE.AND P0, PT, R0, 0x1d, PT ;  /* 0x0000001d0000780c */ /* 0x000fda0003f05270 */
[----:B------:R-:W-:Y:S05]  /*5e70*/  @!P0 BRA `(.L_x_45573) ;  /* 0x0000000000908947 */ /* 0x000fea0003800000 */
[----:B------:R-:W-:-:S13]  /*5e80*/  ISETP.NE.AND P0, PT, R0, 0x2c, PT ;  /* 0x0000002c0000780c */ /* 0x000fda0003f05270 */
[----:B------:R-:W-:Y:S05]  /*5e90*/  @P0 BRA `(.L_x_45546) ;  /* 0x0000000000400947 */ /* 0x000fea0003800000 */
[----:B--2-4-:R-:W-:Y:S01]  /*5ea0*/  SHF.R.U32.HI R5, RZ, 0x17, R4 ;  /* 0x00000017ff057819 */ /* 0x014fe20000011604 */
        /* <DEDUP_REMOVED lines=15> */
.L_x_45546:
[----:B------:R-:W-:Y:S01]  /*5fa0*/  MOV R14, 0x0 ;  /* 0x00000000000e7802 */ /* 0x000fe20000000f00 */
[----:B------:R-:W-:Y:S01]  /*5fb0*/  ULDC.64 UR4, c[0x4][0x198] ;  /* 0x0100660000047ab9 */ /* 0x000fe20000000a00 */
[----:B------:R-:W-:Y:S01]  /*5fc0*/  ULDC.64 UR6, c[0x4][0x1a0] ;  /* 0x0100680000067ab9 */ /* 0x000fe20000000a00 */
[----:B----4-:R-:W-:Y:S02]  /*5fd0*/  IMAD.U32 R4, RZ, RZ, UR4 ;  /* 0x00000004ff047e24 */ /* 0x010fe4000f8e00ff */
[----:B--2---:R-:W-:Y:S01]  /*5fe0*/  IMAD.U32 R5, RZ, RZ, UR5 ;  /* 0x00000005ff057e24 */ /* 0x004fe2000f8e00ff */
        /* <DEDUP_REMOVED lines=11> */
.L_x_45574:
[----:B------:R-:W-:Y:S01]  /*60a0*/  VIADD R29, R29, 0x80 ;  /* 0x000000801d1d7836 */ /* 0x000fe20000000000 */
[----:B------:R-:W-:Y:S06]  /*60b0*/  BRA `(.L_x_45541) ;  /* 0x00000000001c7947 */ /* 0x000fec0003800000 */
.L_x_45573:
[----:B--2-4-:R-:W0:Y:S01]  /*60c0*/  F2I.U64.TRUNC R4, R4 ;  /* 0x0000000400047311 */ /* 0x014e22000020d800 */
[----:B------:R-:W-:Y:S01]  /*60d0*/  VIADD R29, R29, 0x80 ;  /* 0x000000801d1d7836 */ /* 0x000fe20000000000 */
[----:B0-----:R0:W-:Y:S01]  /*60e0*/  STG.E.64 desc[UR36][R8.64], R4 ;  /* 0x0000000408007986 */ /* 0x0011e2000c101b24 */
[----:B------:R-:W-:Y:S05]  /*60f0*/  BRA `(.L_x_45541) ;  /* 0x00000000000c7947 */ /* 0x000fea0003800000 */
.L_x_45572:
[----:B----4-:R-:W0:Y:S01]  /*6100*/  F2I.FTZ.U32.TRUNC.NTZ R3, R4 ;  /* 0x0000000400037305 */ /* 0x010e22000021f000 */
[----:B------:R-:W-:Y:S01]  /*6110*/  VIADD R29, R29, 0x80 ;  /* 0x000000801d1d7836 */ /* 0x000fe20000000000 */
[----:B0-----:R0:W-:Y:S06]  /*6120*/  STG.E desc[UR36][R8.64], R3 ;  /* 0x0000000308007986 */ /* 0x0011ec000c101924 */
.L_x_45541:
[----:B------:R-:W-:Y:S05]  /*6130*/  BSYNC B6 ;  /* 0x0000000000067941 */ /* 0x000fea0003800000 */
.L_x_45540:
[----:B------:R-:W-:Y:S01]  /*6140*/  ISETP.GE.AND P0, PT, R29, R28, PT ;  /* 0x0000001c1d00720c */ /* 0x000fe20003f06270 */
[----:B------:R-:W-:-:S12]  /*6150*/  BSSY B6, `(.L_x_45575) ;  /* 0x00001da000067945 */ /* 0x000fd80003800000 */
[----:B------:R-:W-:Y:S05]  /*6160*/  @P0 BRA `(.L_x_45576) ;  /* 0x0000001c00600947 */ /* 0x000fea0003800000 */
[----:B0-----:R-:W0:Y:S01]  /*6170*/  LDC.64 R8, c[0x0][0x228] ;  /* 0x00008a00ff087b82 */ /* 0x001e220000000a00 */
[----:B-1----:R-:W-:Y:S01]  /*6180*/  IMAD R0, R2, 0x200, R29 ;  /* 0x0000020002007824 */ /* 0x002fe200078e021d */
        /* <DEDUP_REMOVED lines=19> */
.L_x_45580:
[----:B------:R-:W0:Y:S02]  /*62c0*/  F2I.S64.TRUNC R16, R16 ;  /* 0x0000001000107311 */ /* 0x000e24000020d900 */
[----:B0-----:R-:W-:-:S05]  /*62d0*/  IMAD.MOV.U32 R3, RZ, RZ, R16 ;  /* 0x000000ffff037224 */ /* 0x001fca00078e0010 */
[----:B------:R0:W-:Y:S01]  /*62e0*/  STG.E.U8 desc[UR36][R8.64], R3 ;  /* 0x0000000308007986 */ /* 0x0001e2000c101124 */
[----:B------:R-:W-:Y:S05]  /*62f0*/  BRA `(.L_x_45582) ;  /* 0x0000000c00447947 */ /* 0x000fea0003800000 */
.L_x_45579:
        /* <DEDUP_REMOVED lines=9> */
.L_x_45584:
[----:B------:R-:W0:Y:S02]  /*6390*/  F2I.FTZ.TRUNC.NTZ R3, R16 ;  /* 0x0000001000037305 */ /* 0x000e24000021f100 */
[----:B0-----:R0:W-:Y:S01]  /*63a0*/  STG.E desc[UR36][R8.64], R3 ;  /* 0x0000000308007986 */ /* 0x0011e2000c101924 */
[----:B------:R-:W-:Y:S05]  /*63b0*/  BRA `(.L_x_45582) ;  /* 0x0000000c00147947 */ /* 0x000fea0003800000 */
.L_x_45583:
[----:B------:R-:W0:Y:S02]  /*63c0*/  F2I.FTZ.TRUNC.NTZ R3, R16 ;  /* 0x0000001000037305 */ /* 0x000e24000021f100 */
[----:B0-----:R0:W-:Y:S01]  /*63d0*/  STG.E.U16 desc[UR36][R8.64], R3 ;  /* 0x0000000308007986 */ /* 0x0011e2000c101524 */
[----:B------:R-:W-:Y:S05]  /*63e0*/  BRA `(.L_x_45582) ;  /* 0x0000000c00087947 */ /* 0x000fea0003800000 */
.L_x_45578:
        /* <DEDUP_REMOVED lines=8> */
.L_x_45586:
[----:B------:R-:W-:-:S05]  /*6470*/  F2FP.F16.F32.PACK_AB R16, RZ, R16 ;  /* 0x00000010ff10723e */ /* 0x000fca00000000ff */
[----:B------:R0:W-:Y:S01]  /*6480*/  STG.E.U16 desc[UR36][R8.64], R16 ;  /* 0x0000001008007986 */ /* 0x0001e2000c101524 */
[----:B------:R-:W-:Y:S05]  /*6490*/  BRA `(.L_x_45582) ;  /* 0x0000000800dc7947 */ /* 0x000fea0003800000 */
.L_x_45585:
        /* <DEDUP_REMOVED lines=8> */
.L_x_45588:
[----:B------:R-:W-:-:S05]  /*6520*/  F2FP.F16.F32.PACK_AB R3, R17, R16 ;  /* 0x000000101103723e */ /* 0x000fca00000000ff */
[----:B------:R0:W-:Y:S01]  /*6530*/  STG.E desc[UR36][R8.64], R3 ;  /* 0x0000000308007986 */ /* 0x0001e2000c101924 */
[----:B------:R-:W-:Y:S05]  /*6540*/  BRA `(.L_x_45582) ;  /* 0x0000000800b07947 */ /* 0x000fea0003800000 */
.L_x_45587:
[----:B------:R-:W-:-:S06]  /*6550*/  FMUL.FTZ R4, R16, 1 ;  /* 0x3f80000010047820 */ /* 0x000fcc0000410000 */
[----:B--2---:R-:W0:Y:S02]  /*6560*/  F2F.F64.F32 R4, R4 ;  /* 0x0000000400047310 */ /* 0x004e240000201800 */
[----:B0-----:R0:W-:Y:S01]  /*6570*/  STG.E.64 desc[UR36][R8.64], R4 ;  /* 0x0000000408007986 */ /* 0x0011e2000c101b24 */
[----:B------:R-:W-:Y:S05]  /*6580*/  BRA `(.L_x_45582) ;  /* 0x0000000800a07947 */ /* 0x000fea0003800000 */
.L_x_45577:
        /* <DEDUP_REMOVED lines=14> */
.L_x_45591:
[----:B------:R-:W-:Y:S01]  /*6670*/  FMUL.FTZ R6, R17, 1 ;  /* 0x3f80000011067820 */ /* 0x000fe20000410000 */
[----:B------:R-:W-:-:S05]  /*6680*/  FMUL.FTZ R4, R16, 1 ;  /* 0x3f80000010047820 */ /* 0x000fca0000410000 */
[----:B------:R-:W-:Y:S08]  /*6690*/  F2F.F64.F32 R6, R6 ;  /* 0x0000000600067310 */ /* 0x000ff00000201800 */
[----:B--2---:R-:W0:Y:S02]  /*66a0*/  F2F.F64.F32 R4, R4 ;  /* 0x0000000400047310 */ /* 0x004e240000201800 */
[----:B0-----:R0:W-:Y:S01]  /*66b0*/  STG.E.128 desc[UR36][R8.64], R4 ;  /* 0x0000000408007986 */ /* 0x0011e2000c101d24 */
[----:B------:R-:W-:Y:S05]  /*66c0*/  BRA `(.L_x_45582) ;  /* 0x0000000800507947 */ /* 0x000fea0003800000 */
.L_x_45590:
        /* <DEDUP_REMOVED lines=20> */
.L_x_45595:
[----:B------:R-:W-:Y:S05]  /*6810*/  BSYNC B0 ;  /* 0x0000000000007941 */ /* 0x000fea0003800000 */
.L_x_45594:
[----:B------:R-:W-:-:S05]  /*6820*/  LOP3.LUT R5, R0, R5, RZ, 0xfc, !PT ;  /* 0x0000000500057212 */ /* 0x000fca00078efcff */
[----:B------:R0:W-:Y:S01]  /*6830*/  STG.E.U8 desc[UR36][R8.64], R5 ;  /* 0x0000000508007986 */ /* 0x0001e2000c101124 */
[----:B------:R-:W-:Y:S05]  /*6840*/  BRA `(.L_x_45582) ;  /* 0x0000000400f07947 */ /* 0x000fea0003800000 */
.L_x_45593:
        /* <DEDUP_REMOVED lines=12> */
.L_x_45597:
[----:B------:R-:W-:Y:S01]  /*6910*/  IMAD.MOV.U32 R0, RZ, RZ, 0x7f ;  /* 0x0000007fff007424 */ /* 0x000fe200078e00ff */
[----:B------:R-:W-:-:S04]  /*6920*/  ISETP.GT.U32.AND P0, PT, R4, 0x7f800000, PT ;  /* 0x7f8000000400780c */ /* 0x000fc80003f04070 */
[----:B------:R-:W-:-:S09]  /*6930*/  SEL R0, R0, 0x7c, P0 ;  /* 0x0000007c00007807 */ /* 0x000fd20000000000 */
.L_x_45598:
[----:B------:R-:W-:Y:S05]  /*6940*/  BSYNC B0 ;  /* 0x0000000000007941 */ /* 0x000fea0003800000 */
.L_x_45596:
[----:B------:R-:W-:-:S04]  /*6950*/  LOP3.LUT R16, R16, 0x80000000, RZ, 0xc0, !PT ;  /* 0x8000000010107812 */ /* 0x000fc800078ec0ff */
[----:B------:R-:W-:-:S04]  /*6960*/  SHF.R.U32.HI R3, RZ, 0x18, R16 ;  /* 0x00000018ff037819 */ /* 0x000fc80000011610 */
[----:B------:R-:W-:-:S05]  /*6970*/  LOP3.LUT R3, R0, R3, RZ, 0xfc, !PT ;  /* 0x0000000300037212 */ /* 0x000fca00078efcff */
[----:B------:R0:W-:Y:S01]  /*6980*/  STG.E.U8 desc[UR36][R8.64], R3 ;  /* 0x0000000308007986 */ /* 0x0001e2000c101124 */
[----:B------:R-:W-:Y:S05]  /*6990*/  BRA `(.L_x_45582) ;  /* 0x00000004009c7947 */ /* 0x000fea0003800000 */
.L_x_45592:
[----:B------:R-:W-:-:S05]  /*69a0*/  F2FP.BF16.F32.PACK_AB R16, RZ, R16 ;  /* 0x00000010ff10723e */ /* 0x000fca00000010ff */
[----:B------:R0:W-:Y:S01]  /*69b0*/  STG.E.U16 desc[UR36][R8.64], R16 ;  /* 0x0000001008007986 */ /* 0x0001e2000c101524 */
[----:B------:R-:W-:Y:S05]  /*69c0*/  BRA `(.L_x_45582) ;  /* 0x0000000400907947 */ /* 0x000fea0003800000 */
.L_x_45589:
        /* <DEDUP_REMOVED lines=11> */
.L_x_45601:
[----:B------:R-:W-:Y:S01]  /*6a80*/  LOP3.LUT R3, R16, 0x7fffffff, RZ, 0xc0, !PT ;  /* 0x7fffffff10037812 */ /* 0x000fe200078ec0ff */
[----:B------:R-:W-:Y:S01]  /*6a90*/  BSSY B0, `(.L_x_45602) ;  /* 0x0000013000007945 */ /* 0x000fe20003800000 */
[----:B------:R-:W-:Y:S02]  /*6aa0*/  IMAD.MOV.U32 R4, RZ, RZ, 0x80 ;  /* 0x00000080ff047424 */ /* 0x000fe400078e00ff */
[----:B------:R-:W-:-:S13]  /*6ab0*/  ISETP.GT.U32.AND P0, PT, R3, 0x437fffff, PT ;  /* 0x437fffff0300780c */ /* 0x000fda0003f04070 */
[----:B------:R-:W-:Y:S05]  /*6ac0*/  @P0 BRA `(.L_x_45603) ;  /* 0x00000000003c0947 */ /* 0x000fea0003800000 */
[----:B------:R-:W-:-:S13]  /*6ad0*/  ISETP.GE.U32.AND P0, PT, R3, 0x3c000000, PT ;  /* 0x3c0000000300780c */ /* 0x000fda0003f06070 */
[----:B------:R-:W-:-:S04]  /*6ae0*/  @P0 SHF.R.U32.HI R0, RZ, 0x14, R16 ;  /* 0x00000014ff000819 */ /* 0x000fc80000011610 */
[----:B--2---:R-:W-:-:S04]  /*6af0*/  @P0 LOP3.LUT R5, R0, 0x1, RZ, 0xc0, !PT ;  /* 0x0000000100050812 */ /* 0x004fc800078ec0ff */
        /* <DEDUP_REMOVED lines=8> */
.L_x_45604:
[----:B------:R-:W-:-:S04]  /*6b80*/  LOP3.LUT R16, R16, 0x80000000, RZ, 0xc0, !PT ;  /* 0x8000000010107812 */ /* 0x000fc800078ec0ff */
[----:B------:R-:W-:-:S04]  /*6b90*/  SHF.R.U32.HI R3, RZ, 0x18, R16 ;  /* 0x00000018ff037819 */ /* 0x000fc80000011610 */
[----:B------:R-:W-:-:S04]  /*6ba0*/  LOP3.LUT R0, R0, R3, RZ, 0xfc, !PT ;  /* 0x0000000300007212 */ /* 0x000fc800078efcff */
[----:B------:R-:W-:-:S07]  /*6bb0*/  PRMT R4, R0, 0x7610, R4 ;  /* 0x0000761000047816 */ /* 0x000fce0000000004 */
.L_x_45603:
[----:B------:R-:W-:Y:S05]  /*6bc0*/  BSYNC B0 ;  /* 0x0000000000007941 */ /* 0x000fea0003800000 */
.L_x_45602:
[----:B------:R0:W-:Y:S01]  /*6bd0*/  STG.E.U8 desc[UR36][R8.64], R4 ;  /* 0x0000000408007986 */ /* 0x0001e2000c101124 */
[----:B------:R-:W-:Y:S05]  /*6be0*/  BRA `(.L_x_45582) ;  /* 0x0000000400087947 */ /* 0x000fea0003800000 */
.L_x_45600:
        /* <DEDUP_REMOVED lines=16> */
.L_x_45607:
[----:B------:R-:W-:-:S04]  /*6cf0*/  LOP3.LUT R16, R16, 0x80000000, RZ, 0xc0, !PT ;  /* 0x8000000010107812 */ /* 0x000fc800078ec0ff */
[----:B------:R-:W-:-:S04]  /*6d00*/  SHF.R.U32.HI R3, RZ, 0x18, R16 ;  /* 0x00000018ff037819 */ /* 0x000fc80000011610 */
[----:B------:R-:W-:-:S04]  /*6d10*/  LOP3.LUT R0, R0, R3, RZ, 0xfc, !PT ;  /* 0x0000000300007212 */ /* 0x000fc800078efcff */
[----:B------:R-:W-:-:S07]  /*6d20*/  PRMT R4, R0, 0x7610, R4 ;  /* 0x0000761000047816 */ /* 0x000fce0000000004 */
.L_x_45606:
[----:B------:R-:W-:Y:S05]  /*6d30*/  BSYNC B0 ;  /* 0x0000000000007941 */ /* 0x000fea0003800000 */
.L_x_45605:
[----:B------:R0:W-:Y:S01]  /*6d40*/  STG.E.U8 desc[UR36][R8.64], R4 ;  /* 0x0000000408007986 */ /* 0x0001e2000c101124 */
[----:B------:R-:W-:Y:S05]  /*6d50*/  BRA `(.L_x_45582) ;  /* 0x0000000000ac7947 */ /* 0x000fea0003800000 */
.L_x_45599:
        /* <DEDUP_REMOVED lines=21> */
.L_x_45581:
[----:B------:R-:W-:Y:S01]  /*6eb0*/  MOV R14, 0x0 ;  /* 0x00000000000e7802 */ /* 0x000fe20000000f00 */
[----:B------:R-:W-:Y:S01]  /*6ec0*/  ULDC.64 UR4, c[0x4][0x198] ;  /* 0x0100660000047ab9 */ /* 0x000fe20000000a00 */
[----:B------:R-:W-:Y:S01]  /*6ed0*/  ULDC.64 UR6, c[0x4][0x90] ;  /* 0x0100240000067ab9 */ /* 0x000fe20000000a00 */
[----:B------:R-:W-:Y:S02]  /*6ee0*/  IMAD.U32 R4, RZ, RZ, UR4 ;  /* 0x00000004ff047e24 */ /* 0x000fe4000f8e00ff */
        /* <DEDUP_REMOVED lines=12> */
.L_x_45610:
[----:B------:R-:W-:Y:S05]  /*6fb0*/  BRA `(.L_x_45582) ;  /* 0x0000000000147947 */ /* 0x000fea0003800000 */
.L_x_45609:
[----:B------:R-:W0:Y:S02]  /*6fc0*/  F2I.U64.TRUNC R16, R16 ;  /* 0x0000001000107311 */ /* 0x000e24000020d800 */
[----:B0-----:R4:W-:Y:S01]  /*6fd0*/  STG.E.64 desc[UR36][R8.64], R16 ;  /* 0x0000001008007986 */ /* 0x0019e2000c101b24 */
[----:B------:R-:W-:Y:S05]  /*6fe0*/  BRA `(.L_x_45582) ;  /* 0x0000000000087947 */ /* 0x000fea0003800000 */
.L_x_45608:
[----:B------:R-:W0:Y:S02]  /*6ff0*/  F2I.FTZ.U32.TRUNC.NTZ R3, R16 ;  /* 0x0000001000037305 */ /* 0x000e24000021f000 */
[----:B0-----:R0:W-:Y:S02]  /*7000*/  STG.E desc[UR36][R8.64], R3 ;  /* 0x0000000308007986 */ /* 0x0011e4000c101924 */
.L_x_45582:
[----:B------:R-:W-:-:S05]  /*7010*/  VIADD R29, R29, 0x80 ;  /* 0x000000801d1d7836 */ /* 0x000fca0000000000 */
[----:B------:R-:W-:-:S13]  /*7020*/  ISETP.GE.AND P0, PT, R29, R28, PT ;  /* 0x0000001c1d00720c */ /* 0x000fda0003f06270 */
        /* <DEDUP_REMOVED lines=22> */
.L_x_45614:
[----:B---3--:R-:W0:Y:S02]  /*7190*/  F2I.S64.TRUNC R24, R24 ;  /* 0x0000001800187311 */ /* 0x008e24000020d900 */
[----:B0-----:R-:W-:-:S05]  /*71a0*/  IMAD.MOV.U32 R3, RZ, RZ, R24 ;  /* 0x000000ffff037224 */ /* 0x001fca00078e0018 */
[----:B------:R0:W-:Y:S01]  /*71b0*/  STG.E.U8 desc[UR36][R8.64], R3 ;  /* 0x0000000308007986 */ /* 0x0001e2000c101124 */
[----:B------:R-:W-:Y:S05]  /*71c0*/  BRA `(.L_x_45616) ;  /* 0x0000000c00447947 */ /* 0x000fea0003800000 */
.L_x_45613:
        /* <DEDUP_REMOVED lines=9> */
.L_x_45618:
[----:B------:R-:W0:Y:S02]  /*7260*/  F2I.FTZ.TRUNC.NTZ R3, R24 ;  /* 0x0000001800037305 */ /* 0x000e24000021f100 */
[----:B0-----:R0:W-:Y:S01]  /*7270*/  STG.E desc[UR36][R8.64], R3 ;  /* 0x0000000308007986 */ /* 0x0011e2000c101924 */
[----:B------:R-:W-:Y:S05]  /*7280*/  BRA `(.L_x_45616) ;  /* 0x0000000c00147947 */ /* 0x000fea0003800000 */
.L_x_45617:
[----:B------:R-:W0:Y:S02]  /*7290*/  F2I.FTZ.TRUNC.NTZ R3, R24 ;  /* 0x0000001800037305 */ /* 0x000e24000021f100 */
[----:B0-----:R4:W-:Y:S01]  /*72a0*/  STG.E.U16 desc[UR36][R8.64], R3 ;  /* 0x0000000308007986 */ /* 0x0019e2000c101524 */
[----:B------:R-:W-:Y:S05]  /*72b0*/  BRA `(.L_x_45616) ;  /* 0x0000000c00087947 */ /* 0x000fea0003800000 */
.L_x_45612:
        /* <DEDUP_REMOVED lines=8> */
.L_x_45620:
[----:B------:R-:W-:-:S05]  /*7340*/  F2FP.F16.F32.PACK_AB R24, RZ, R24 ;  /* 0x00000018ff18723e */ /* 0x000fca00000000ff */
[----:B------:R0:W-:Y:S01]  /*7350*/  STG.E.U16 desc[UR36][R8.64], R24 ;  /* 0x0000001808007986 */ /* 0x0001e2000c101524 */
[----:B------:R-:W-:Y:S05]  /*7360*/  BRA `(.L_x_45616) ;  /* 0x0000000800dc7947 */ /* 0x000fea0003800000 */
.L_x_45619:
[----:B------:R-:W-:-:S13]  /*7370*/  ISETP.NE.AND P0, PT, R0, 0x7, PT ;  /* 0x000000070000780c */ /* 0x000fda0003f05270 */
[----:B------:R-:W-:Y:S05]  /*7380*/  @!P0 BRA `(.L_x_45621) ;  /* 0x0000000000248947 */ /* 0x000fea0003800000 */
[----:B------:R-:W-:-:S13]  /*7390*/  ISETP.NE.AND P0, PT, R0, 0x8, PT ;  /* 0x000000080000780c */ /* 0x000fda0003f05270 */
[----:B------:R-:W-:Y:S05]  /*73a0*/  @!P0 BRA `(.L_x_45622) ;  /* 0x0000000000108947 */ /* 0x000fea0003800000 */
[----:B------:R-:W-:-:S13]  /*73b0*/  ISETP.NE.AND P0, PT, R0, 0x9, PT ;  /* 0x000000090000780c */ /* 0x000fda0003f05270 */
[----:B------:R-:W-:Y:S05]  /*73c0*/  @P0 BRA `(.L_x_45615) ;  /* 0x00000008006c0947 */ /* 0x000fea0003800000 */
[----:B---3--:R0:W-:Y:S01]  /*73d0*/  STG.E.64 desc[UR36][R8.64], R24 ;  /* 0x0000001808007986 */ /* 0x0081e2000c101b24 */
[----:B------:R-:W-:Y:S05]  /*73e0*/  BRA `(.L_x_45616) ;  /* 0x0000000800bc7947 */ /* 0x000fea0003800000 */
.L_x_45622:
[----:B---3--:R-:W-:-:S05]  /*73f0*/  F2FP.F16.F32.PACK_AB R3, R25, R24 ;  /* 0x000000181903723e */ /* 0x008fca00000000ff */
[----:B------:R0:W-:Y:S01]  /*7400*/  STG.E desc[UR36][R8.64], R3 ;  /* 0x0000000308007986 */ /* 0x0001e2000c101924 */
[----:B------:R-:W-:Y:S05]  /*7410*/  BRA `(.L_x_45616) ;  /* 0x0000000800b07947 */ /* 0x000fea0003800000 */
.L_x_45621:
[----:B------:R-:W-:-:S06]  /*7420*/  FMUL.FTZ R4, R24, 1 ;  /* 0x3f80000018047820 */ /* 0x000fcc0000410000 */
[----:B--2---:R-:W0:Y:S02]  /*7430*/  F2F.F64.F32 R4, R4 ;  /* 0x0000000400047310 */ /* 0x004e240000201800 */
[----:B0-----:R0:W-:Y:S01]  /*7440*/  STG.E.64 desc[UR36][R8.64], R4 ;  /* 0x0000000408007986 */ /* 0x0011e2000c101b24 */
[----:B------:R-:W-:Y:S05]  /*7450*/  BRA `(.L_x_45616) ;  /* 0x0000000800a07947 */ /* 0x000fea0003800000 */
.L_x_45611:
        /* <DEDUP_REMOVED lines=9> */
[----:B---3--:R-:W-:-:S04]  /*74f0*/  FSETP.NEU.FTZ.AND P1, PT, R25, RZ, PT ;  /* 0x000000ff1900720b */ /* 0x008fc80003f3d000 */
[----:B------:R-:W-:-:S04]  /*7500*/  PLOP3.LUT P0, PT, P0, P1, PT, 0xa8, 0x0 ;  /* 0x000000000000781c */ /* 0x000fc80000703570 */
[----:B------:R-:W-:-:S05]  /*7510*/  SEL R3, RZ, 0x1, !P0 ;  /* 0x00000001ff037807 */ /* 0x000fca0004000000 */
[----:B------:R0:W-:Y:S01]  /*7520*/  STG.E.U8 desc[UR36][R8.64], R3 ;  /* 0x0000000308007986 */ /* 0x0001e2000c101124 */
[----:B------:R-:W-:Y:S05]  /*7530*/  BRA `(.L_x_45616) ;  /* 0x0000000800687947 */ /* 0x000fea0003800000 */
.L_x_45625:
[----:B---3--:R-:W-:Y:S01]  /*7540*/  FMUL.FTZ R6, R25, 1 ;  /* 0x3f80000019067820 */ /* 0x008fe20000410000 */
[----:B------:R-:W-:-:S05]  /*7550*/  FMUL.FTZ R4, R24, 1 ;  /* 0x3f80000018047820 */ /* 0x000fca0000410000 */
[----:B------:R-:W-:Y:S08]  /*7560*/  F2F.F64.F32 R6, R6 ;  /* 0x0000000600067310 */ /* 0x000ff00000201800 */
[----:B--2---:R-:W0:Y:S02]  /*7570*/  F2F.F64.F32 R4, R4 ;  /* 0x0000000400047310 */ /* 0x004e240000201800 */
[----:B0-----:R0:W-:Y:S01]  /*7580*/  STG.E.128 desc[UR36][R8.64], R4 ;  /* 0x0000000408007986 */ /* 0x0011e2000c101d24 */
[----:B------:R-:W-:Y:S05]  /*7590*/  BRA `(.L_x_45616) ;  /* 0x0000000800507947 */ /* 0x000fea0003800000 */
.L_x_45624:
        /* <DEDUP_REMOVED lines=20> */
.L_x_45629:
[----:B------:R-:W-:Y:S05]  /*76e0*/  BSYNC B0 ;  /* 0x0000000000007941 */ /* 0x000fea0003800000 */
.L_x_45628:
[----:B------:R-:W-:-:S05]  /*76f0*/  LOP3.LUT R5, R0, R5, RZ, 0xfc, !PT ;  /* 0x0000000500057212 */ /* 0x000fca00078efcff */
[----:B------:R0:W-:Y:S01]  /*7700*/  STG.E.U8 desc[UR36][R8.64], R5 ;  /* 0x0000000508007986 */ /* 0x0001e2000c101124 */
[----:B------:R-:W-:Y:S05]  /*7710*/  BRA `(.L_x_45616) ;  /* 0x0000000400f07947 */ /* 0x000fea0003800000 */
.L_x_45627:
        /* <DEDUP_REMOVED lines=12> */
.L_x_45631:
[----:B------:R-:W-:Y:S01]  /*77e0*/  IMAD.MOV.U32 R0, RZ, RZ, 0x7f ;  /* 0x0000007fff007424 */ /* 0x000fe200078e00ff */
[----:B------:R-:W-:-:S04]  /*77f0*/  ISETP.GT.U32.AND P0, PT, R4, 0x7f800000, PT ;  /* 0x7f8000000400780c */ /* 0x000fc80003f04070 */
[----:B------:R-:W-:-:S09]  /*7800*/  SEL R0, R0, 0x7c, P0 ;  /* 0x0000007c00007807 */ /* 0x000fd20000000000 */
.L_x_45632:
[----:B------:R-:W-:Y:S05]  /*7810*/  BSYNC B0 ;  /* 0x0000000000007941 */ /* 0x000fea0003800000 */
.L_x_45630:
[----:B------:R-:W-:-:S04]  /*7820*/  LOP3.LUT R24, R24, 0x80000000, RZ, 0xc0, !PT ;  /* 0x8000000018187812 */ /* 0x000fc800078ec0ff */
[----:B------:R-:W-:-:S04]  /*7830*/  SHF.R.U32.HI R3, RZ, 0x18, R24 ;  /* 0x00000018ff037819 */ /* 0x000fc80000011618 */
[----:B------:R-:W-:-:S05]  /*7840*/  LOP3.LUT R3, R0, R3, RZ, 0xfc, !PT ;  /* 0x0000000300037212 */ /* 0x000fca00078efcff */
[----:B------:R0:W-:Y:S01]  /*7850*/  STG.E.U8 desc[UR36][R8.64], R3 ;  /* 0x0000000308007986 */ /* 0x0001e2000c101124 */
[----:B------:R-:W-:Y:S05]  /*7860*/  BRA `(.L_x_45616) ;  /* 0x00000004009c7947 */ /* 0x000fea0003800000 */
.L_x_45626:
[----:B------:R-:W-:-:S05]  /*7870*/  F2FP.BF16.F32.PACK_AB R24, RZ, R24 ;  /* 0x00000018ff18723e */ /* 0x000fca00000010ff */
[----:B------:R0:W-:Y:S01]  /*7880*/  STG.E.U16 desc[UR36][R8.64], R24 ;  /* 0x0000001808007986 */ /* 0x0001e2000c101524 */
[----:B------:R-:W-:Y:S05]  /*7890*/  BRA `(.L_x_45616) ;  /* 0x0000000400907947 */ /* 0x000fea0003800000 */
.L_x_45623:
        /* <DEDUP_REMOVED lines=11> */
.L_x_45635:
        /* <DEDUP_REMOVED lines=16> */
.L_x_45638:
[----:B------:R-:W-:-:S04]  /*7a50*/  LOP3.LUT R24, R24, 0x80000000, RZ, 0xc0, !PT ;  /* 0x8000000018187812 */ /* 0x000fc800078ec0ff */
[----:B------:R-:W-:-:S04]  /*7a60*/  SHF.R.U32.HI R3, RZ, 0x18, R24 ;  /* 0x00000018ff037819 */ /* 0x000fc80000011618 */
[----:B------:R-:W-:-:S04]  /*7a70*/  LOP3.LUT R0, R0, R3, RZ, 0xfc, !PT ;  /* 0x0000000300007212 */ /* 0x000fc800078efcff */
[----:B------:R-:W-:-:S07]  /*7a80*/  PRMT R4, R0, 0x7610, R4 ;  /* 0x0000761000047816 */ /* 0x000fce0000000004 */
.L_x_45637:
[----:B------:R-:W-:Y:S05]  /*7a90*/  BSYNC B0 ;  /* 0x0000000000007941 */ /* 0x000fea0003800000 */
.L_x_45636:
[----:B------:R0:W-:Y:S01]  /*7aa0*/  STG.E.U8 desc[UR36][R8.64], R4 ;  /* 0x0000000408007986 */ /* 0x0001e2000c101124 */
[----:B------:R-:W-:Y:S05]  /*7ab0*/  BRA `(.L_x_45616) ;  /* 0x0000000400087947 */ /* 0x000fea0003800000 */
.L_x_45634:
        /* <DEDUP_REMOVED lines=16> */
.L_x_45641:
[----:B------:R-:W-:-:S04]  /*7bc0*/  LOP3.LUT R24, R24, 0x80000000, RZ, 0xc0, !PT ;  /* 0x8000000018187812 */ /* 0x000fc800078ec0ff */
[----:B------:R-:W-:-:S04]  /*7bd0*/  SHF.R.U32.HI R3, RZ, 0x18, R24 ;  /* 0x00000018ff037819 */ /* 0x000fc80000011618 */
[----:B------:R-:W-:-:S04]  /*7be0*/  LOP3.LUT R0, R0, R3, RZ, 0xfc, !PT ;  /* 0x0000000300007212 */ /* 0x000fc800078efcff */
[----:B------:R-:W-:-:S07]  /*7bf0*/  PRMT R4, R0, 0x7610, R4 ;  /* 0x0000761000047816 */ /* 0x000fce0000000004 */
.L_x_45640:
[----:B------:R-:W-:Y:S05]  /*7c00*/  BSYNC B0 ;  /* 0x0000000000007941 */ /* 0x000fea0003800000 */
.L_x_45639:
[----:B------:R0:W-:Y:S01]  /*7c10*/  STG.E.U8 desc[UR36][R8.64], R4 ;  /* 0x0000000408007986 */ /* 0x0001e2000c101124 */
[----:B------:R-:W-:Y:S05]  /*7c20*/  BRA `(.L_x_45616) ;  /* 0x0000000000ac7947 */ /* 0x000fea0003800000 */
.L_x_45633:
        /* <DEDUP_REMOVED lines=21> */
.L_x_45615:
        /* <DEDUP_REMOVED lines=16> */
.L_x_45644:
[----:B------:R-:W-:Y:S05]  /*7e80*/  BRA `(.L_x_45616) ;  /* 0x0000000000147947 */ /* 0x000fea0003800000 */
.L_x_45643:
[----:B---3--:R-:W0:Y:S02]  /*7e90*/  F2I.U64.TRUNC R24, R24 ;  /* 0x0000001800187311 */ /* 0x008e24000020d800 */
[----:B0-----:R0:W-:Y:S01]  /*7ea0*/  STG.E.64 desc[UR36][R8.64], R24 ;  /* 0x0000001808007986 */ /* 0x0011e2000c101b24 */
[----:B------:R-:W-:Y:S05]  /*7eb0*/  BRA `(.L_x_45616) ;  /* 0x0000000000087947 */ /* 0x000fea0003800000 */
.L_x_45642:
[----:B------:R-:W0:Y:S02]  /*7ec0*/  F2I.FTZ.U32.TRUNC.NTZ R3, R24 ;  /* 0x0000001800037305 */ /* 0x000e24000021f000 */
[----:B0-----:R0:W-:Y:S02]  /*7ed0*/  STG.E desc[UR36][R8.64], R3 ;  /* 0x0000000308007986 */ /* 0x0011e4000c101924 */
.L_x_45616:
[----:B------:R-:W-:-:S07]  /*7ee0*/  VIADD R29, R29, 0x80 ;  /* 0x000000801d1d7836 */ /* 0x000fce0000000000 */
.L_x_45576:
[----:B------:R-:W-:Y:S05]  /*7ef0*/  BSYNC B6 ;  /* 0x0000000000067941 */ /* 0x000fea0003800000 */
.L_x_45575:
[----:B------:R-:W-:-:S13]  /*7f00*/  ISETP.GE.AND P0, PT, R29, R28, PT ;  /* 0x0000001c1d00720c */ /* 0x000fda0003f06270 */
[----:B------:R-:W-:Y:S05]  /*7f10*/  @P0 EXIT ;  /* 0x000000000000094d */ /* 0x000fea0003800000 */
[----:B0-2-4-:R-:W0:Y:S01]  /*7f20*/  LDC.64 R4, c[0x0][0x228] ;  /* 0x00008a00ff047b82 */ /* 0x015e220000000a00 */
[----:B-1----:R-:W-:Y:S01]  /*7f30*/  PRMT R0, R18, 0x9910, RZ ;  /* 0x0000991012007816 */ /* 0x002fe200000000ff */
        /* <DEDUP_REMOVED lines=18> */
.L_x_45648:
[----:B------:R-:W0:Y:S02]  /*8060*/  F2I.S64.TRUNC R26, R26 ;  /* 0x0000001a001a7311 */ /* 0x000e24000020d900 */
[----:B0-----:R-:W-:-:S05]  /*8070*/  IMAD.MOV.U32 R5, RZ, RZ, R26 ;  /* 0x000000ffff057224 */ /* 0x001fca00078e001a */
[----:B------:R-:W-:Y:S01]  /*8080*/  STG.E.U8 desc[UR36][R2.64], R5 ;  /* 0x0000000502007986 */ /* 0x000fe2000c101124 */
[----:B------:R-:W-:Y:S05]  /*8090*/  EXIT ;  /* 0x000000000000794d */ /* 0x000fea0003800000 */
.L_x_45647:
        /* <DEDUP_REMOVED lines=9> */
.L_x_45651:
[----:B------:R-:W0:Y:S02]  /*8130*/  F2I.FTZ.TRUNC.NTZ R5, R26 ;  /* 0x0000001a00057305 */ /* 0x000e24000021f100 */
[----:B0-----:R-:W-:Y:S01]  /*8140*/  STG.E desc[UR36][R2.64], R5 ;  /* 0x0000000502007986 */ /* 0x001fe2000c101924 */
[----:B------:R-:W-:Y:S05]  /*8150*/  EXIT ;  /* 0x000000000000794d */ /* 0x000fea0003800000 */
.L_x_45650:
[----:B------:R-:W0:Y:S02]  /*8160*/  F2I.FTZ.TRUNC.NTZ R5, R26 ;  /* 0x0000001a00057305 */ /* 0x000e24000021f100 */
[----:B0-----:R-:W-:Y:S01]  /*8170*/  STG.E.U16 desc[UR36][R2.64], R5 ;  /* 0x0000000502007986 */ /* 0x001fe2000c101524 */
[----:B------:R-:W-:Y:S05]  /*8180*/  EXIT ;  /* 0x000000000000794d */ /* 0x000fea0003800000 */
.L_x_45646:
        /* <DEDUP_REMOVED lines=8> */
.L_x_45653:
[----:B------:R-:W-:-:S05]  /*8210*/  F2FP.F16.F32.PACK_AB R26, RZ, R26 ;  /* 0x0000001aff1a723e */ /* 0x000fca00000000ff */
[----:B------:R-:W-:Y:S01]  /*8220*/  STG.E.U16 desc[UR36][R2.64], R26 ;  /* 0x0000001a02007986 */ /* 0x000fe2000c101524 */
[----:B------:R-:W-:Y:S05]  /*8230*/  EXIT ;  /* 0x000000000000794d */ /* 0x000fea0003800000 */
.L_x_45652:
        /* <DEDUP_REMOVED lines=8> */
.L_x_45655:
[----:B------:R-:W-:-:S05]  /*82c0*/  F2FP.F16.F32.PACK_AB R5, R27, R26 ;  /* 0x0000001a1b05723e */ /* 0x000fca00000000ff */
[----:B------:R-:W-:Y:S01]  /*82d0*/  STG.E desc[UR36][R2.64], R5 ;  /* 0x0000000502007986 */ /* 0x000fe2000c101924 */
[----:B------:R-:W-:Y:S05]  /*82e0*/  EXIT ;  /* 0x000000000000794d */ /* 0x000fea0003800000 */
.L_x_45654:
[----:B------:R-:W-:-:S06]  /*82f0*/  FMUL.FTZ R4, R26, 1 ;  /* 0x3f8000001a047820 */ /* 0x000fcc0000410000 */
[----:B------:R-:W0:Y:S02]  /*8300*/  F2F.F64.F32 R4, R4 ;  /* 0x0000000400047310 */ /* 0x000e240000201800 */
[----:B0-----:R-:W-:Y:S01]  /*8310*/  STG.E.64 desc[UR36][R2.64], R4 ;  /* 0x0000000402007986 */ /* 0x001fe2000c101b24 */
[----:B------:R-:W-:Y:S05]  /*8320*/  EXIT ;  /* 0x000000000000794d */ /* 0x000fea0003800000 */
.L_x_45645:
        /* <DEDUP_REMOVED lines=14> */
.L_x_45658:
[----:B------:R-:W-:Y:S01]  /*8410*/  FMUL.FTZ R6, R27, 1 ;  /* 0x3f8000001b067820 */ /* 0x000fe20000410000 */
[----:B------:R-:W-:-:S05]  /*8420*/  FMUL.FTZ R4, R26, 1 ;  /* 0x3f8000001a047820 */ /* 0x000fca0000410000 */
[----:B------:R-:W-:Y:S08]  /*8430*/  F2F.F64.F32 R6, R6 ;  /* 0x0000000600067310 */ /* 0x000ff00000201800 */
[----:B------:R-:W0:Y:S02]  /*8440*/  F2F.F64.F32 R4, R4 ;  /* 0x0000000400047310 */ /* 0x000e240000201800 */
[----:B0-----:R-:W-:Y:S01]  /*8450*/  STG.E.128 desc[UR36][R2.64], R4 ;  /* 0x0000000402007986 */ /* 0x001fe2000c101d24 */
[----:B------:R-:W-:Y:S05]  /*8460*/  EXIT ;  /* 0x000000000000794d */ /* 0x000fea0003800000 */
.L_x_45657:
        /* <DEDUP_REMOVED lines=20> */
.L_x_45662:
[----:B------:R-:W-:Y:S05]  /*85b0*/  BSYNC B0 ;  /* 0x0000000000007941 */ /* 0x000fea0003800000 */
.L_x_45661:
[----:B------:R-:W-:-:S05]  /*85c0*/  LOP3.LUT R7, R0, R7, RZ, 0xfc, !PT ;  /* 0x0000000700077212 */ /* 0x000fca00078efcff */
[----:B------:R-:W-:Y:S01]  /*85d0*/  STG.E.U8 desc[UR36][R2.64], R7 ;  /* 0x0000000702007986 */ /* 0x000fe2000c101124 */
[----:B------:R-:W-:Y:S05]  /*85e0*/  EXIT ;  /* 0x000000000000794d */ /* 0x000fea0003800000 */
.L_x_45660:
        /* <DEDUP_REMOVED lines=12> */
.L_x_45664:
[----:B------:R-:W-:Y:S01]  /*86b0*/  IMAD.MOV.U32 R0, RZ, RZ, 0x7f ;  /* 0x0000007fff007424 */ /* 0x000fe200078e00ff */
[----:B------:R-:W-:-:S04]  /*86c0*/  ISETP.GT.U32.AND P0, PT, R4, 0x7f800000, PT ;  /* 0x7f8000000400780c */ /* 0x000fc80003f04070 */
[----:B------:R-:W-:-:S09]  /*86d0*/  SEL R0, R0, 0x7c, P0 ;  /* 0x0000007c00007807 */ /* 0x000fd20000000000 */
.L_x_45665:
[----:B------:R-:W-:Y:S05]  /*86e0*/  BSYNC B0 ;  /* 0x0000000000007941 */ /* 0x000fea0003800000 */
.L_x_45663:
[----:B------:R-:W-:-:S04]  /*86f0*/  LOP3.LUT R26, R26, 0x80000000, RZ, 0xc0, !PT ;  /* 0x800000001a1a7812 */ /* 0x000fc800078ec0ff */
[----:B------:R-:W-:-:S04]  /*8700*/  SHF.R.U32.HI R5, RZ, 0x18, R26 ;  /* 0x00000018ff057819 */ /* 0x000fc8000001161a */
[----:B------:R-:W-:-:S05]  /*8710*/  LOP3.LUT R5, R0, R5, RZ, 0xfc, !PT ;  /* 0x0000000500057212 */ /* 0x000fca00078efcff */
[----:B------:R-:W-:Y:S01]  /*8720*/  STG.E.U8 desc[UR36][R2.64], R5 ;  /* 0x0000000502007986 */ /* 0x000fe2000c101124 */
[----:B------:R-:W-:Y:S05]  /*8730*/  EXIT ;  /* 0x000000000000794d */ /* 0x000fea0003800000 */
.L_x_45659:
[----:B------:R-:W-:-:S05]  /*8740*/  F2FP.BF16.F32.PACK_AB R26, RZ, R26 ;  /* 0x0000001aff1a723e */ /* 0x000fca00000010ff */
[----:B------:R-:W-:Y:S01]  /*8750*/  STG.E.U16 desc[UR36][R2.64], R26 ;  /* 0x0000001a02007986 */ /* 0x000fe2000c101524 */
[----:B------:R-:W-:Y:S05]  /*8760*/  EXIT ;  /* 0x000000000000794d */ /* 0x000fea0003800000 */
.L_x_45656:
        /* <DEDUP_REMOVED lines=11> */
.L_x_45668:
        /* <DEDUP_REMOVED lines=16> */
.L_x_45671:
[----:B------:R-:W-:-:S04]  /*8920*/  LOP3.LUT R26, R26, 0x80000000, RZ, 0xc0, !PT ;  /* 0x800000001a1a7812 */ /* 0x000fc800078ec0ff */
[----:B------:R-:W-:-:S04]  /*8930*/  SHF.R.U32.HI R5, RZ, 0x18, R26 ;  /* 0x00000018ff057819 */ /* 0x000fc8000001161a */
[----:B------:R-:W-:-:S04]  /*8940*/  LOP3.LUT R4, R4, R5, RZ, 0xfc, !PT ;  /* 0x0000000504047212 */ /* 0x000fc800078efcff */
[----:B------:R-:W-:-:S07]  /*8950*/  PRMT R0, R4, 0x7610, R0 ;  /* 0x0000761004007816 */ /* 0x000fce0000000000 */
.L_x_45670:
[----:B------:R-:W-:Y:S05]  /*8960*/  BSYNC B0 ;  /* 0x0000000000007941 */ /* 0x000fea0003800000 */
.L_x_45669:
[----:B------:R-:W-:Y:S01]  /*8970*/  STG.E.U8 desc[UR36][R2.64], R0 ;  /* 0x0000000002007986 */ /* 0x000fe2000c101124 */
[----:B------:R-:W-:Y:S05]  /*8980*/  EXIT ;  /* 0x000000000000794d */ /* 0x000fea0003800000 */
.L_x_45667:
        /* <DEDUP_REMOVED lines=16> */
.L_x_45674:
[----:B------:R-:W-:-:S04]  /*8a90*/  LOP3.LUT R26, R26, 0x80000000, RZ, 0xc0, !PT ;  /* 0x800000001a1a7812 */ /* 0x000fc800078ec0ff */
[----:B------:R-:W-:-:S04]  /*8aa0*/  SHF.R.U32.HI R5, RZ, 0x18, R26 ;  /* 0x00000018ff057819 */ /* 0x000fc8000001161a */
[----:B------:R-:W-:-:S04]  /*8ab0*/  LOP3.LUT R4, R4, R5, RZ, 0xfc, !PT ;  /* 0x0000000504047212 */ /* 0x000fc800078efcff */
[----:B------:R-:W-:-:S07]  /*8ac0*/  PRMT R0, R4, 0x7610, R0 ;  /* 0x0000761004007816 */ /* 0x000fce0000000000 */
.L_x_45673:
[----:B------:R-:W-:Y:S05]  /*8ad0*/  BSYNC B0 ;  /* 0x0000000000007941 */ /* 0x000fea0003800000 */
.L_x_45672:
[----:B------:R-:W-:Y:S01]  /*8ae0*/  STG.E.U8 desc[UR36][R2.64], R0 ;  /* 0x0000000002007986 */ /* 0x000fe2000c101124 */
[----:B------:R-:W-:Y:S05]  /*8af0*/  EXIT ;  /* 0x000000000000794d */ /* 0x000fea0003800000 */
.L_x_45666:
        /* <DEDUP_REMOVED lines=21> */
.L_x_45649:
        /* <DEDUP_REMOVED lines=16> */
.L_x_45677:
[----:B------:R-:W-:Y:S05]  /*8d50*/  EXIT ;  /* 0x000000000000794d */ /* 0x000fea0003800000 */
.L_x_45676:
[----:B------:R-:W0:Y:S02]  /*8d60*/  F2I.U64.TRUNC R26, R26 ;  /* 0x0000001a001a7311 */ /* 0x000e24000020d800 */
[----:B0-----:R-:W-:Y:S01]  /*8d70*/  STG.E.64 desc[UR36][R2.64], R26 ;  /* 0x0000001a02007986 */ /* 0x001fe2000c101b24 */
[----:B------:R-:W-:Y:S05]  /*8d80*/  EXIT ;  /* 0x000000000000794d */ /* 0x000fea0003800000 */
.L_x_45675:
[----:B------:R-:W0:Y:S02]  /*8d90*/  F2I.FTZ.U32.TRUNC.NTZ R5, R26 ;  /* 0x0000001a00057305 */ /* 0x000e24000021f000 */
[----:B0-----:R-:W-:Y:S01]  /*8da0*/  STG.E desc[UR36][R2.64], R5 ;  /* 0x0000000502007986 */ /* 0x001fe2000c101924 */
[----:B------:R-:W-:Y:S05]  /*8db0*/  EXIT ;  /* 0x000000000000794d */ /* 0x000fea0003800000 */
.L_x_45678:
        /* <DEDUP_REMOVED lines=12> */
.L_x_71884:


//--------------------- .text._ZN2at6native18elementwise_kernelILi128ELi2EZNS0_22gpu_kernel_impl_nocastIZNS0_50_GLOBAL__N__2680c7bb_12_PowKernel_cu_7dd49032_316822pow_scalar_tensor_implIfEEvRNS_18TensorIteratorBaseEN3c107complexIT_EEEUlNS8_IfEEE_EEvS6_RKS9_EUliE_EEviT1_ --------------------------
	.section	.text._ZN2at6native18elementwise_kernelILi128ELi2EZNS0_22gpu_kernel_impl_nocastIZNS0_50_GLOBAL__N__2680c7bb_12_PowKernel_cu_7dd49032_316822pow_scalar_tensor_implIfEEvRNS_18TensorIteratorBaseEN3c107complexIT_EEEUlNS8_IfEEE_EEvS6_RKS9_EUliE_EEviT1_,"ax",@progbits
	.align	128
        .global         _ZN2at6native18elementwise_kernelILi128ELi2EZNS0_22gpu_kernel_impl_nocastIZNS0_50_GLOBAL__N__2680c7bb_12_PowKernel_cu_7dd49032_316822pow_scalar_tensor_implIfEEvRNS_18TensorIteratorBaseEN3c107complexIT_EEEUlNS8_IfEEE_EEvS6_RKS9_EUliE_EEviT1_
        .type           _ZN2at6native18elementwise_kernelILi128ELi2EZNS0_22gpu_kernel_impl_nocastIZNS0_50_GLOBAL__N__2680c7bb_12_PowKernel_cu_7dd49032_316822pow_scalar_tensor_implIfEEvRNS_18TensorIteratorBaseEN3c107complexIT_EEEUlNS8_IfEEE_EEvS6_RKS9_EUliE_EEviT1_,@function
        .size           _ZN2at6native18elementwise_kernelILi128ELi2EZNS0_22gpu_kernel_impl_nocastIZNS0_50_GLOBAL__N__2680c7bb_12_PowKernel_cu_7dd49032_316822pow_scalar_tensor_implIfEEvRNS_18TensorIteratorBaseEN3c107complexIT_EEEUlNS8_IfEEE_EEvS6_RKS9_EUliE_EEviT1_,(.L_x_71885 - _ZN2at6native18elementwise_kernelILi128ELi2EZNS0_22gpu_kernel_impl_nocastIZNS0_50_GLOBAL__N__2680c7bb_12_PowKernel_cu_7dd49032_316822pow_scalar_tensor_implIfEEvRNS_18TensorIteratorBaseEN3c107complexIT_EEEUlNS8_IfEEE_EEvS6_RKS9_EUliE_EEviT1_)
        .other          _ZN2at6native18elementwise_kernelILi128ELi2EZNS0_22gpu_kernel_impl_nocastIZNS0_50_GLOBAL__N__2680c7bb_12_PowKernel_cu_7dd49032_316822pow_scalar_tensor_implIfEEvRNS_18TensorIteratorBaseEN3c107complexIT_EEEUlNS8_IfEEE_EEvS6_RKS9_EUliE_EEviT1_,@"STO_CUDA_ENTRY STV_DEFAULT"
_ZN2at6native18elementwise_kernelILi128ELi2EZNS0_22gpu_kernel_impl_nocastIZNS0_50_GLOBAL__N__2680c7bb_12_PowKernel_cu_7dd49032_316822pow_scalar_tensor_implIfEEvRNS_18TensorIteratorBaseEN3c107complexIT_EEEUlNS8_IfEEE_EEvS6_RKS9_EUliE_EEviT1_:
.text._ZN2at6native18elementwise_kernelILi128ELi2EZNS0_22gpu_kernel_impl_nocastIZNS0_50_GLOBAL__N__2680c7bb_12_PowKernel_cu_7dd49032_316822pow_scalar_tensor_implIfEEvRNS_18TensorIteratorBaseEN3c107complexIT_EEEUlNS8_IfEEE_EEvS6_RKS9_EUliE_EEviT1_:
        /* <DEDUP_REMOVED lines=312> */
.L_x_45681:
[----:B------:R-:W-:Y:S01]  /*1380*/  ULDC.64 UR8, c[0x0][0x418] ;  /* 0x0001060000087ab9 */ /* 0x000fe20000000a00 */
[----:B------:R-:W-:Y:S01]  /*1390*/  ULDC.64 UR10, c[0x0][0x420] ;  /* 0x00010800000a7ab9 */ /* 0x000fe20000000a00 */
[----:B------:R-:W-:-:S04]  /*13a0*/  IADD3 R4, P0, R2, UR8, RZ ;  /* 0x0000000802047c10 */ /* 0x000fc8000ff1e0ff */
[----:B------:R-:W-:Y:S01]  /*13b0*/  IADD3.X R5, RZ, UR9, RZ, P0, !PT ;  /* 0x00000009ff057c10 */ /* 0x000fe200087fe4ff */
[----:B------:R-:W-:-:S05]  /*13c0*/  ULDC.64 UR8, c[0x0][0x410] ;  /* 0x0001040000087ab9 */ /* 0x000fca0000000a00 */
[----:B------:R-:W2:Y:S01]  /*13d0*/  LDG.E.64 R4, desc[UR4][R4.64] ;  /* 0x0000000404047981 */ /* 0x000ea2000c1e1b00 */
[----:B------:R-:W-:Y:S01]  /*13e0*/  BSSY B1, `(.L_x_45682) ;  /* 0x000003d000017945 */ /* 0x000fe20003800000 */
[----:B--2---:R-:W-:Y:S01]  /*13f0*/  FMUL.FTZ R2, R4, UR11 ;  /* 0x0000000b04027c20 */ /* 0x004fe20008410000 */
[----:B------:R-:W-:-:S03]  /*1400*/  FMUL.FTZ R7, R5, UR11 ;  /* 0x0000000b05077c20 */ /* 0x000fc60008410000 */
[----:B------:R-:W-:Y:S01]  /*1410*/  FFMA.FTZ R10, R5, UR10, R2 ;  /* 0x0000000a050a7c23 */ /* 0x000fe20008010002 */
[----:B------:R-:W-:Y:S01]  /*1420*/  IADD3 R2, P1, R3, UR8, RZ ;  /* 0x0000000803027c10 */ /* 0x000fe2000ff3e0ff */
[----:B------:R-:W-:-:S03]  /*1430*/  FFMA.FTZ R9, R4, UR10, -R7 ;  /* 0x0000000a04097c23 */ /* 0x000fc60008010807 */
[----:B------:R-:W-:Y:S02]  /*1440*/  LOP3.LUT P0, R6, R10, 0x7fffffff, RZ, 0xc0, !PT ;  /* 0x7fffffff0a067812 */ /* 0x000fe4000780c0ff */
[----:B------:R-:W-:-:S11]  /*1450*/  IADD3.X R3, RZ, UR9, RZ, P1, !PT ;  /* 0x00000009ff037c10 */ /* 0x000fd60008ffe4ff */
        /* <DEDUP_REMOVED lines=36> */
.L_x_45685:
        /* <DEDUP_REMOVED lines=10> */
.L_x_45684:
[----:B------:R-:W-:-:S04]  /*1740*/  FMUL.RZ R10, R10, 0.15915493667125701904 ;  /* 0x3e22f9830a0a7820 */ /* 0x000fc8000040c000 */
[----:B------:R1:W2:Y:S08]  /*1750*/  MUFU.SIN R5, R10 ;  /* 0x0000000a00057308 */ /* 0x0002b00000000400 */
[----:B------:R1:W3:Y:S01]  /*1760*/  MUFU.COS R4, R10 ;  /* 0x0000000a00047308 */ /* 0x0002e20000000000 */
[----:B------:R-:W-:Y:S05]  /*1770*/  BRA `(.L_x_45686) ;  /* 0x00000000000c7947 */ /* 0x000fea0003800000 */
.L_x_45683:
[----:B------:R-:W-:Y:S01]  /*1780*/  FMUL.FTZ R4, R9, 1.4426950216293334961 ;  /* 0x3fb8aa3b09047820 */ /* 0x000fe20000410000 */
[----:B------:R-:W-:-:S05]  /*1790*/  MOV R5, R10 ;  /* 0x0000000a00057202 */ /* 0x000fca0000000f00 */
[----:B------:R-:W0:Y:S02]  /*17a0*/  MUFU.EX2 R4, R4 ;  /* 0x0000000400047308 */ /* 0x000e240000000800 */
.L_x_45686:
[----:B------:R-:W-:Y:S05]  /*17b0*/  BSYNC B1 ;  /* 0x0000000000017941 */ /* 0x000fea0003800000 */
.L_x_45682:
[----:B0-23--:R0:W-:Y:S01]  /*17c0*/  STG.E.64 desc[UR4][R2.64], R4 ;  /* 0x0000000402007986 */ /* 0x00d1e2000c101b04 */
[----:B------:R-:W-:-:S07]  /*17d0*/  IADD3 R7, R0, 0x80, RZ ;  /* 0x0000008000077810 */ /* 0x000fce0007ffe0ff */
.L_x_45680:
[----:B------:R-:W-:Y:S05]  /*17e0*/  BSYNC B0 ;  /* 0x0000000000007941 */ /* 0x000fea0003800000 */
.L_x_45679:
[----:B------:R-:W-:-:S13]  /*17f0*/  ISETP.GE.AND P0, PT, R7, UR6, PT ;  /* 0x0000000607007c0c */ /* 0x000fda000bf06270 */
[----:B------:R-:W-:Y:S05]  /*1800*/  @P0 EXIT ;  /* 0x000000000000094d */ /* 0x000fea0003800000 */
[----:B------:R-:W2:Y:S01]  /*1810*/  LDC R8, c[0x0][0x218] ;  /* 0x00008600ff087b82 */ /* 0x000ea20000000800 */
[----:B0-----:R-:W-:Y:S01]  /*1820*/  HFMA2.MMA R3, -RZ, RZ, 0, 0 ;  /* 0x00000000ff037435 */ /* 0x001fe200000001ff */
[----:B------:R-:W-:Y:S01]  /*1830*/  IMAD.MOV.U32 R0, RZ, RZ, RZ ;  /* 0x000000ffff007224 */ /* 0x000fe200078e00ff */
[----:B--2---:R-:W-:-:S13]  /*1840*/  ISETP.NE.AND P0, PT, R8, RZ, PT ;  /* 0x000000ff0800720c */ /* 0x004fda0003f05270 */
        /* <DEDUP_REMOVED lines=288> */
[----:B------:R-:W2:Y:S04]  /*2a50*/  @P0 LDC R11, c[0x0][0x33c] ;  /* 0x0000cf00ff0b0b82 */ /* 0x000ea80000000800 */
[----:B------:R-:W-:-:S04]  /*2a60*/  IMAD R4, R4, UR8, R5 ;  /* 0x0000000804047c24 */ /* 0x000fc8000f8e0205 */
[----:B------:R-:W3:Y:S01]  /*2a70*/  @P0 LDC.64 R12, c[0x0][0x408] ;  /* 0x00010200ff0c0b82 */ /* 0x000ee20000000a00 */
[C---:B------:R-:W-:Y:S02]  /*2a80*/  IMAD R3, R4.reuse, UR6, R3 ;  /* 0x0000000604037c24 */ /* 0x040fe4000f8e0203 */
[----:B------:R-:W-:Y:S02]  /*2a90*/  IMAD R0, R4, UR7, R0 ;  /* 0x0000000704007c24 */ /* 0x000fe4000f8e0200 */
[----:B0-----:R-:W-:-:S05]  /*2aa0*/  @P0 IMAD.HI.U32 R2, R7, R8, R6 ;  /* 0x0000000807020227 */ /* 0x001fca00078e0006 */
[----:B------:R-:W-:-:S04]  /*2ab0*/  @P0 SHF.R.U32.HI R2, RZ, R9, R2 ;  /* 0x00000009ff020219 */ /* 0x000fc80000011602 */
[----:B------:R-:W-:-:S05]  /*2ac0*/  @P0 IADD3 R6, -R2, RZ, RZ ;  /* 0x000000ff02060210 */ /* 0x000fca0007ffe1ff */
[----:B--2---:R-:W-:-:S04]  /*2ad0*/  @P0 IMAD R6, R11, R6, R7 ;  /* 0x000000060b060224 */ /* 0x004fc800078e0207 */
[C---:B---3--:R-:W-:Y:S02]  /*2ae0*/  @P0 IMAD R3, R6.reuse, R12, R3 ;  /* 0x0000000c06030224 */ /* 0x048fe400078e0203 */
[----:B------:R-:W-:-:S07]  /*2af0*/  @P0 IMAD R0, R6, R13, R0 ;  /* 0x0000000d06000224 */ /* 0x000fce00078e0200 */
.L_x_45687:
[----:B------:R-:W-:Y:S01]  /*2b00*/  ULDC.64 UR6, c[0x0][0x418] ;  /* 0x0001060000067ab9 */ /* 0x000fe20000000a00 */
[----:B------:R-:W-:Y:S01]  /*2b10*/  ULDC.64 UR8, c[0x0][0x420] ;  /* 0x0001080000087ab9 */ /* 0x000fe20000000a00 */
[----:B------:R-:W-:-:S04]  /*2b20*/  IADD3 R4, P0, R0, UR6, RZ ;  /* 0x0000000600047c10 */ /* 0x000fc8000ff1e0ff */
[----:B------:R-:W-:Y:S01]  /*2b30*/  IADD3.X R5, RZ, UR7, RZ, P0, !PT ;  /* 0x00000007ff057c10 */ /* 0x000fe200087fe4ff */
[----:B------:R-:W-:-:S05]  /*2b40*/  ULDC.64 UR6, c[0x0][0x410] ;  /* 0x0001040000067ab9 */ /* 0x000fca0000000a00 */
[----:B------:R-:W2:Y:S01]  /*2b50*/  LDG.E.64 R4, desc[UR4][R4.64] ;  /* 0x0000000404047981 */ /* 0x000ea2000c1e1b00 */
[----:B------:R-:W-:Y:S01]  /*2b60*/  IADD3 R2, P1, R3, UR6, RZ ;  /* 0x0000000603027c10 */ /* 0x000fe2000ff3e0ff */
[----:B------:R-:W-:Y:S03]  /*2b70*/  BSSY B0, `(.L_x_45688) ;  /* 0x000003c000007945 */ /* 0x000fe60003800000 */
[----:B------:R-:W-:Y:S01]  /*2b80*/  IADD3.X R3, RZ, UR7, RZ, P1, !PT ;  /* 0x00000007ff037c10 */ /* 0x000fe20008ffe4ff */
[----:B--2---:R-:W-:Y:S01]  /*2b90*/  FMUL.FTZ R0, R4, UR9 ;  /* 0x0000000904007c20 */ /* 0x004fe20008410000 */
[----:B------:R-:W-:-:S03]  /*2ba0*/  FMUL.FTZ R7, R5, UR9 ;  /* 0x0000000905077c20 */ /* 0x000fc60008410000 */
[----:B------:R-:W-:Y:S01]  /*2bb0*/  FFMA.FTZ R9, R5, UR8, R0 ;  /* 0x0000000805097c23 */ /* 0x000fe20008010000 */
        /* <DEDUP_REMOVED lines=38> */
.L_x_45691:
        /* <DEDUP_REMOVED lines=10> */
.L_x_45690:
[----:B------:R-:W-:-:S04]  /*2ec0*/  FMUL.RZ R9, R9, 0.15915493667125701904 ;  /* 0x3e22f98309097820 */ /* 0x000fc8000040c000 */
[----:B------:R2:W3:Y:S08]  /*2ed0*/  MUFU.SIN R5, R9 ;  /* 0x0000000900057308 */ /* 0x0004f00000000400 */
[----:B------:R2:W4:Y:S01]  /*2ee0*/  MUFU.COS R4, R9 ;  /* 0x0000000900047308 */ /* 0x0005220000000000 */
[----:B------:R-:W-:Y:S05]  /*2ef0*/  BRA `(.L_x_45692) ;  /* 0x00000000000c7947 */ /* 0x000fea0003800000 */
.L_x_45689:
[----:B------:R-:W-:Y:S01]  /*2f00*/  FMUL.FTZ R4, R8, 1.4426950216293334961 ;  /* 0x3fb8aa3b08047820 */ /* 0x000fe20000410000 */
[----:B------:R-:W-:-:S05]  /*2f10*/  MOV R5, R9 ;  /* 0x0000000900057202 */ /* 0x000fca0000000f00 */
[----:B------:R-:W0:Y:S02]  /*2f20*/  MUFU.EX2 R4, R4 ;  /* 0x0000000400047308 */ /* 0x000e240000000800 */
.L_x_45692:
[----:B------:R-:W-:Y:S05]  /*2f30*/  BSYNC B0 ;  /* 0x0000000000007941 */ /* 0x000fea0003800000 */
.L_x_45688:
[----:B0--34-:R-:W-:Y:S01]  /*2f40*/  STG.E.64 desc[UR4][R2.64], R4 ;  /* 0x0000000402007986 */ /* 0x019fe2000c101b04 */
[----:B------:R-:W-:Y:S05]  /*2f50*/  EXIT ;  /* 0x000000000000794d */ /* 0x000fea0003800000 */
.L_x_45693:
        /* <DEDUP_REMOVED lines=10> */
.L_x_71885:


//--------------------- .text._ZN2at6native27unrolled_elementwise_kernelIZNS0_50_GLOBAL__N__2680c7bb_12_PowKernel_cu_7dd49032_316822pow_scalar_tensor_implIfEEvRNS_18TensorIteratorBaseEN3c107complexIT_EEEUlNS7_IfEEE_St5arrayIPcLm2EELi4E23TrivialOffsetCalculatorILi1EjESG_NS0_6memory15LoadWithoutCastENSH_16StoreWithoutCastEEEviS8_T0_T2_T3_T4_T5_ --------------------------
	.section	.text._ZN2at6native27unrolled_elementwise_kernelIZNS0_50_GLOBAL__N__2680c7bb_12_PowKernel_cu_7dd49032_316822pow_scalar_tensor_implIfEEvRNS_18TensorIteratorBaseEN3c107complexIT_EEEUlNS7_IfEEE_St5arrayIPcLm2EELi4E23TrivialOffsetCalculatorILi1EjESG_NS0_6memory15LoadWithoutCastENSH_16StoreWithoutCastEEEviS8_T0_T2_T3_T4_T5_,"ax",@progbits
	.align	128
        .global         _ZN2at6native27unrolled_elementwise_kernelIZNS0_50_GLOBAL__N__2680c7bb_12_PowKernel_cu_7dd49032_316822pow_scalar_tensor_implIfEEvRNS_18TensorIteratorBaseEN3c107complexIT_EEEUlNS7_IfEEE_St5arrayIPcLm2EELi4E23TrivialOffsetCalculatorILi1EjESG_NS0_6memory15LoadWithoutCastENSH_16StoreWithoutCastEEEviS8_T0_T2_T3_T4_T5_
        .type           _ZN2at6native27unrolled_elementwise_kernelIZNS0_50_GLOBAL__N__2680c7bb_12_PowKernel_cu_7dd49032_316822pow_scalar_tensor_implIfEEvRNS_18TensorIteratorBaseEN3c107complexIT_EEEUlNS7_IfEEE_St5arrayIPcLm2EELi4E23TrivialOffsetCalculatorILi1EjESG_NS0_6memory15LoadWithoutCastENSH_16StoreWithoutCastEEEviS8_T0_T2_T3_T4_T5_,@function
        .size           _ZN2at6native27unrolled_elementwise_kernelIZNS0_50_GLOBAL__N__2680c7bb_12_PowKernel_cu_7dd49032_316822pow_scalar_tensor_implIfEEvRNS_18TensorIteratorBaseEN3c107complexIT_EEEUlNS7_IfEEE_St5arrayIPcLm2EELi4E23TrivialOffsetCalculatorILi1EjESG_NS0_6memory15LoadWithoutCastENSH_16StoreWithoutCastEEEviS8_T0_T2_T3_T4_T5_,(.L_x_71886 - _ZN2at6native27unrolled_elementwise_kernelIZNS0_50_GLOBAL__N__2680c7bb_12_PowKernel_cu_7dd49032_316822pow_scalar_tensor_implIfEEvRNS_18TensorIteratorBaseEN3c107complexIT_EEEUlNS7_IfEEE_St5arrayIPcLm2EELi4E23TrivialOffsetCalculatorILi1EjESG_NS0_6memory15LoadWithoutCastENSH_16StoreWithoutCastEEEviS8_T0_T2_T3_T4_T5_)
        .other          _ZN2at6native27unrolled_elementwise_kernelIZNS0_50_GLOBAL__N__2680c7bb_12_PowKernel_cu_7dd49032_316822pow_scalar_tensor_implIfEEvRNS_18TensorIteratorBaseEN3c107complexIT_EEEUlNS7_IfEEE_St5arrayIPcLm2EELi4E23TrivialOffsetCalculatorILi1EjESG_NS0_6memory15LoadWithoutCastENSH_16StoreWithoutCastEEEviS8_T0_T2_T3_T4_T5_,@"STO_CUDA_ENTRY STV_DEFAULT"
_ZN2at6native27unrolled_elementwise_kernelIZNS0_50_GLOBAL__N__2680c7bb_12_PowKernel_cu_7dd49032_316822pow_scalar_tensor_implIfEEvRNS_18TensorIteratorBaseEN3c107complexIT_EEEUlNS7_IfEEE_St5arrayIPcLm2EELi4E23TrivialOffsetCalculatorILi1EjESG_NS0_6memory15LoadWithoutCastENSH_16StoreWithoutCastEEEviS8_T0_T2_T3_T4_T5_:
.text._ZN2at6native27unrolled_elementwise_kernelIZNS0_50_GLOBAL__N__2680c7bb_12_PowKernel_cu_7dd49032_316822pow_scalar_tensor_implIfEEvRNS_18TensorIteratorBaseEN3c107complexIT_EEEUlNS7_IfEEE_St5arrayIPcLm2EELi4E23TrivialOffsetCalculatorILi1EjESG_NS0_6memory15LoadWithoutCastENSH_16StoreWithoutCastEEEviS8_T0_T2_T3_T4_T5_:
[----:B------:R-:W-:Y:S01]  /*0000*/  LDC R1, c[0x0][0x28] ;  /* 0x00000a00ff017b82 */ /* 0x000fe20000000800 */
[----:B------:R-:W0:Y:S07]  /*0010*/  S2R R10, SR_CTAID.X ;  /* 0x00000000000a7919 */ /* 0x000e2e0000002500 */
[----:B------:R-:W0:Y:S01]  /*0020*/  LDC R3, c[0x0][0x210] ;  /* 0x00008400ff037b82 */ /* 0x000e220000000800 */
[----:B------:R-:W-:Y:S01]  /*0030*/  CS2R R16, SRZ ;  /* 0x0000000000107805 */ /* 0x000fe2000001ff00 */
[----:B------:R-:W-:Y:S01]  /*0040*/  ULDC.64 UR4, c[0x0][0x208] ;  /* 0x0000820000047ab9 */ /* 0x000fe20000000a00 */
[----:B------:R-:W1:Y:S01]  /*0050*/  S2R R11, SR_TID.X ;  /* 0x00000000000b7919 */ /* 0x000e620000002100 */
[----:B0-----:R-:W-:Y:S01]  /*0060*/  IMAD R0, R10, -0x200, R3 ;  /* 0xfffffe000a007824 */ /* 0x001fe200078e0203 */
[----:B-1----:R-:W-:-:S04]  /*0070*/  MOV R7, R11 ;  /* 0x0000000b00077202 */ /* 0x002fc80000000f00 */
[----:B------:R-:W-:-:S13]  /*0080*/  ISETP.GE.AND P2, PT, R11, R0, PT ;  /* 0x000000000b00720c */ /* 0x000fda0003f46270 */
[----:B------:R-:W-:Y:S01]  /*0090*/  @!P2 LEA R9, R10, R7, 0x9 ;  /* 0x000000070a09a211 */ /* 0x000fe200078e48ff */
[----:B------:R-:W-:Y:S01]  /*00a0*/  @!P2 VIADD R7, R7, 0x80 ;  /* 0x000000800707a836 */ /* 0x000fe20000000000 */
[----:B------:R-:W0:Y:S04]  /*00b0*/  @!P2 LDC.64 R14, c[0x0][0x230] ;  /* 0x00008c00ff0eab82 */ /* 0x000e280000000a00 */
[----:B------:R-:W-:-:S13]  /*00c0*/  ISETP.GE.AND P0, PT, R7, R0, PT ;  /* 0x000000000700720c */ /* 0x000fda0003f06270 */
[----:B------:R-:W-:Y:S01]  /*00d0*/  @!P0 LEA R13, R10, R7, 0x9 ;  /* 0x000000070a0d8211 */ /* 0x000fe200078e48ff */
[----:B------:R-:W1:Y:S01]  /*00e0*/  @!P0 LDC.64 R18, c[0x0][0x230] ;  /* 0x00008c00ff128b82 */ /* 0x000e620000000a00 */
[----:B------:R-:W-:-:S04]  /*00f0*/  @!P0 IADD3 R7, R7, 0x80, RZ ;  /* 0x0000008007078810 */ /* 0x000fc80007ffe0ff */
[----:B------:R-:W-:Y:S01]  /*0100*/  ISETP.GE.AND P3, PT, R7, R0, PT ;  /* 0x000000000700720c */ /* 0x000fe20003f66270 */
[----:B0-----:R-:W-:-:S05]  /*0110*/  @!P2 IMAD.WIDE.U32 R14, R9, 0x8, R14 ;  /* 0x00000008090ea825 */ /* 0x001fca00078e000e */
[----:B------:R0:W5:Y:S07]  /*0120*/  @!P2 LDG.E.64 R16, desc[UR4][R14.64] ;  /* 0x000000040e10a981 */ /* 0x00016e000c1e1b00 */
[----:B------:R-:W-:Y:S01]  /*0130*/  @!P3 IMAD R23, R10, 0x200, R7 ;  /* 0x000002000a17b824 */ /* 0x000fe200078e0207 */
[----:B------:R-:W-:Y:S01]  /*0140*/  @!P3 IADD3 R7, R7, 0x80, RZ ;  /* 0x000000800707b810 */ /* 0x000fe20007ffe0ff */
[----:B------:R-:W2:Y:S03]  /*0150*/  @!P3 LDC.64 R4, c[0x0][0x230] ;  /* 0x00008c00ff04bb82 */ /* 0x000ea60000000a00 */
[----:B------:R-:W-:Y:S01]  /*0160*/  ISETP.GE.AND P1, PT, R7, R0, PT ;  /* 0x000000000700720c */ /* 0x000fe20003f26270 */
[----:B-1----:R-:W-:Y:S01]  /*0170*/  @!P0 IMAD.WIDE.U32 R18, R13, 0x8, R18 ;  /* 0x000000080d128825 */ /* 0x002fe200078e0012 */
[----:B------:R-:W-:-:S06]  /*0180*/  CS2R R12, SRZ ;  /* 0x00000000000c7805 */ /* 0x000fcc000001ff00 */
[----:B------:R0:W5:Y:S05]  /*0190*/  @!P0 LDG.E.64 R12, desc[UR4][R18.64] ;  /* 0x00000004120c8981 */ /* 0x00016a000c1e1b00 */
[----:B------:R-:W1:Y:S01]  /*01a0*/  @!P1 LDC.64 R2, c[0x0][0x230] ;  /* 0x00008c00ff029b82 */ /* 0x000e620000000a00 */
[----:B------:R-:W-:Y:S01]  /*01b0*/  @!P1 LEA R21, R10, R7, 0x9 ;  /* 0x000000070a159211 */ /* 0x000fe200078e48ff */
[----:B--2---:R-:W-:Y:S01]  /*01c0*/  @!P3 IMAD.WIDE.U32 R22, R23, 0x8, R4 ;  /* 0x000000081716b825 */ /* 0x004fe200078e0004 */
[----:B------:R-:W-:-:S06]  /*01d0*/  CS2R R4, SRZ ;  /* 0x0000000000047805 */ /* 0x000fcc000001ff00 */
[----:B------:R0:W5:Y:S01]  /*01e0*/  @!P3 LDG.E.64 R4, desc[UR4][R22.64] ;  /* 0x000000041604b981 */ /* 0x000162000c1e1b00 */
[----:B-1----:R-:W-:Y:S01]  /*01f0*/  @!P1 IMAD.WIDE.U32 R20, R21, 0x8, R2 ;  /* 0x0000000815149825 */ /* 0x002fe200078e0002 */
[----:B------:R-:W-:-:S06]  /*0200*/  CS2R R2, SRZ ;  /* 0x0000000000027805 */ /* 0x000fcc000001ff00 */
[----:B------:R0:W5:Y:S01]  /*0210*/  @!P1 LDG.E.64 R2, desc[UR4][R20.64] ;  /* 0x0000000414029981 */ /* 0x000162000c1e1b00 */
[----:B------:R-:W-:Y:S01]  /*0220*/  BSSY B0, `(.L_x_45694) ;  /* 0x000003f000007945 */ /* 0x000fe20003800000 */
[----:B------:R-:W-:Y:S01]  /*0230*/  IMAD.MOV.U32 R9, RZ, RZ, RZ ;  /* 0x000000ffff097224 */ /* 0x000fe200078e00ff */
[----:B------:R-:W-:Y:S02]  /*0240*/  CS2R R6, SRZ ;  /* 0x0000000000067805 */ /* 0x000fe4000001ff00 */
[----:B------:R-:W-:Y:S05]  /*0250*/  @P2 BRA `(.L_x_45695) ;  /* 0x0000000000ec2947 */ /* 0x000fea0003800000 */
[----:B------:R-:W-:Y:S02]  /*0260*/  ULDC.64 UR6, c[0x0][0x218] ;  /* 0x0000860000067ab9 */ /* 0x000fe40000000a00 */
[----:B-----5:R-:W-:-:S04]  /*0270*/  FMUL.FTZ R6, R16, UR7 ;  /* 0x0000000710067c20 */ /* 0x020fc80008410000 */
[C---:B0-----:R-:W-:Y:S01]  /*0280*/  FFMA.FTZ R18, R17.reuse, UR6, R6 ;  /* 0x0000000611127c23 */ /* 0x041fe20008010006 */
        /* <DEDUP_REMOVED lines=39> */
.L_x_45698:
        /* <DEDUP_REMOVED lines=10> */
.L_x_45697:
[----:B------:R-:W-:-:S04]  /*05a0*/  FMUL.RZ R18, R18, 0.15915493667125701904 ;  /* 0x3e22f98312127820 */ /* 0x000fc8000040c000 */
[----:B------:R2:W3:Y:S08]  /*05b0*/  MUFU.SIN R7, R18 ;  /* 0x0000001200077308 */ /* 0x0004f00000000400 */
[----:B------:R2:W4:Y:S01]  /*05c0*/  MUFU.COS R6, R18 ;  /* 0x0000001200067308 */ /* 0x0005220000000000 */
[----:B------:R-:W-:Y:S05]  /*05d0*/  BRA `(.L_x_45695) ;  /* 0x00000000000c7947 */ /* 0x000fea0003800000 */
.L_x_45696:
[----:B------:R-:W-:Y:S01]  /*05e0*/  FMUL.FTZ R6, R17, 1.4426950216293334961 ;  /* 0x3fb8aa3b11067820 */ /* 0x000fe20000410000 */
[----:B------:R-:W-:-:S05]  /*05f0*/  MOV R7, R18 ;  /* 0x0000001200077202 */ /* 0x000fca0000000f00 */
[----:B------:R-:W1:Y:S02]  /*0600*/  MUFU.EX2 R6, R6 ;  /* 0x0000000600067308 */ /* 0x000e640000000800 */
.L_x_45695:
[----:B------:R-:W-:Y:S05]  /*0610*/  BSYNC B0 ;  /* 0x0000000000007941 */ /* 0x000fea0003800000 */
.L_x_45694:
[----:B-----5:R-:W-:Y:S01]  /*0620*/  VIADD R17, R11, 0x80 ;  /* 0x000000800b117836 */ /* 0x020fe20000000000 */
[----:B------:R-:W-:Y:S01]  /*0630*/  BSSY B0, `(.L_x_45699) ;  /* 0x000003f000007945 */ /* 0x000fe20003800000 */
[----:B------:R-:W-:-:S03]  /*0640*/  HFMA2.MMA R8, -RZ, RZ, 0, 0 ;  /* 0x00000000ff087435 */ /* 0x000fc600000001ff */
[----:B------:R-:W-:-:S13]  /*0650*/  ISETP.GE.AND P0, PT, R17, R0, PT ;  /* 0x000000001100720c */ /* 0x000fda0003f06270 */
[----:B------:R-:W-:Y:S05]  /*0660*/  @P0 BRA `(.L_x_45700) ;  /* 0x0000000000ec0947 */ /* 0x000fea0003800000 */
[----:B------:R-:W-:Y:S02]  /*0670*/  ULDC.64 UR6, c[0x0][0x218] ;  /* 0x0000860000067ab9 */ /* 0x000fe40000000a00 */
[----:B0-----:R-:W-:-:S04]  /*0680*/  FMUL.FTZ R14, R12, UR7 ;  /* 0x000000070c0e7c20 */ /* 0x001fc80008410000 */
        /* <DEDUP_REMOVED lines=40> */
.L_x_45703:
        /* <DEDUP_REMOVED lines=10> */
.L_x_45702:
[----:B------:R-:W-:-:S04]  /*09b0*/  FMUL.RZ R14, R14, 0.15915493667125701904 ;  /* 0x3e22f9830e0e7820 */ /* 0x000fc8000040c000 */
[----:B------:R0:W0:Y:S08]  /*09c0*/  MUFU.SIN R9, R14 ;  /* 0x0000000e00097308 */ /* 0x0000300000000400 */
[----:B------:R0:W0:Y:S01]  /*09d0*/  MUFU.COS R8, R14 ;  /* 0x0000000e00087308 */ /* 0x0000220000000000 */
[----:B------:R-:W-:Y:S05]  /*09e0*/  BRA `(.L_x_45700) ;  /* 0x00000000000c7947 */ /* 0x000fea0003800000 */
.L_x_45701:
[----:B------:R-:W-:Y:S01]  /*09f0*/  FMUL.FTZ R8, R16, 1.4426950216293334961 ;  /* 0x3fb8aa3b10087820 */ /* 0x000fe20000410000 */
[----:B------:R-:W-:-:S05]  /*0a00*/  MOV R9, R14 ;  /* 0x0000000e00097202 */ /* 0x000fca0000000f00 */
[----:B------:R-:W0:Y:S02]  /*0a10*/  MUFU.EX2 R8, R8 ;  /* 0x0000000800087308 */ /* 0x000e240000000800 */
.L_x_45700:
[----:B------:R-:W-:Y:S05]  /*0a20*/  BSYNC B0 ;  /* 0x0000000000007941 */ /* 0x000fea0003800000 */
.L_x_45699:
[----:B------:R-:W-:Y:S01]  /*0a30*/  IADD3 R13, R11, 0x100, RZ ;  /* 0x000001000b0d7810 */ /* 0x000fe20007ffe0ff */
[----:B------:R-:W-:Y:S01]  /*0a40*/  BSSY B0, `(.L_x_45704) ;  /* 0x0000040000007945 */ /* 0x000fe20003800000 */
[----:B0-----:R-:W-:Y:S02]  /*0a50*/  CS2R R14, SRZ ;  /* 0x00000000000e7805 */ /* 0x001fe4000001ff00 */
[----:B------:R-:W-:Y:S01]  /*0a60*/  ISETP.GE.AND P0, PT, R13, R0, PT ;  /* 0x000000000d00720c */ /* 0x000fe20003f06270 */
[----:B------:R-:W-:-:S12]  /*0a70*/  IMAD.MOV.U32 R13, RZ, RZ, RZ ;  /* 0x000000ffff0d7224 */ /* 0x000fd800078e00ff */
[----:B------:R-:W-:Y:S05]  /*0a80*/  @P0 BRA `(.L_x_45705) ;  /* 0x0000000000ec0947 */ /* 0x000fea0003800000 */
[----:B------:R-:W-:Y:S02]  /*0a90*/  ULDC.64 UR6, c[0x0][0x218] ;  /* 0x0000860000067ab9 */ /* 0x000fe40000000a00 */
[----:B------:R-:W-:-:S04]  /*0aa0*/  FMUL.FTZ R12, R4, UR7 ;  /* 0x00000007040c7c20 */ /* 0x000fc80008410000 */
[C---:B------:R-:W-:Y:S01]  /*0ab0*/  FFMA.FTZ R12, R5.reuse, UR6, R12 ;  /* 0x00000006050c7c23 */ /* 0x040fe2000801000c */
[----:B------:R-:W-:-:S04]  /*0ac0*/  FMUL.FTZ R5, R5, UR7 ;  /* 0x0000000705057c20 */ /* 0x000fc80008410000 */
[----:B------:R-:W-:Y:S01]  /*0ad0*/  LOP3.LUT P0, R14, R12, 0x7fffffff, RZ, 0xc0, !PT ;  /* 0x7fffffff0c0e7812 */ /* 0x000fe2000780c0ff */
[----:B--2---:R-:W-:-:S12]  /*0ae0*/  FFMA.FTZ R18, R4, UR6, -R5 ;  /* 0x0000000604127c23 */ /* 0x004fd80008010805 */
        /* <DEDUP_REMOVED lines=36> */
.L_x_45708:
        /* <DEDUP_REMOVED lines=10> */
.L_x_45707:
[----:B------:R-:W-:-:S04]  /*0dd0*/  FMUL.RZ R12, R12, 0.15915493667125701904 ;  /* 0x3e22f9830c0c7820 */ /* 0x000fc8000040c000 */
[----:B------:R0:W2:Y:S08]  /*0de0*/  MUFU.SIN R15, R12 ;  /* 0x0000000c000f7308 */ /* 0x0000b00000000400 */
[----:B------:R0:W0:Y:S01]  /*0df0*/  MUFU.COS R14, R12 ;  /* 0x0000000c000e7308 */ /* 0x0000220000000000 */
[----:B------:R-:W-:Y:S05]  /*0e00*/  BRA `(.L_x_45705) ;  /* 0x00000000000c7947 */ /* 0x000fea0003800000 */
.L_x_45706:
[----:B------:R-:W-:Y:S01]  /*0e10*/  FMUL.FTZ R14, R18, 1.4426950216293334961 ;  /* 0x3fb8aa3b120e7820 */ /* 0x000fe20000410000 */
[----:B------:R-:W-:-:S05]  /*0e20*/  MOV R15, R12 ;  /* 0x0000000c000f7202 */ /* 0x000fca0000000f00 */
[----:B------:R-:W0:Y:S02]  /*0e30*/  MUFU.EX2 R14, R14 ;  /* 0x0000000e000e7308 */ /* 0x000e240000000800 */
.L_x_45705:
[----:B------:R-:W-:Y:S05]  /*0e40*/  BSYNC B0 ;  /* 0x0000000000007941 */ /* 0x000fea0003800000 */
.L_x_45704:
[----:B------:R-:W-:Y:S01]  /*0e50*/  IADD3 R5, R11, 0x180, RZ ;  /* 0x000001800b057810 */ /* 0x000fe20007ffe0ff */
[----:B------:R-:W-:Y:S01]  /*0e60*/  BSSY B0, `(.L_x_45709) ;  /* 0x000003f000007945 */ /* 0x000fe20003800000 */
[----:B0-----:R-:W-:Y:S02]  /*0e70*/  HFMA2.MMA R12, -RZ, RZ, 0, 0 ;  /* 0x00000000ff0c7435 */ /* 0x001fe400000001ff */
[----:B------:R-:W-:-:S13]  /*0e80*/  ISETP.GE.AND P0, PT, R5, R0, PT ;  /* 0x000000000500720c */ /* 0x000fda0003f06270 */
[----:B------:R-:W-:Y:S05]  /*0e90*/  @P0 BRA `(.L_x_45710) ;  /* 0x0000000000ec0947 */ /* 0x000fea0003800000 */
[----:B------:R-:W-:Y:S02]  /*0ea0*/  ULDC.64 UR6, c[0x0][0x218] ;  /* 0x0000860000067ab9 */ /* 0x000fe40000000a00 */
[----:B------:R-:W-:-:S04]  /*0eb0*/  FMUL.FTZ R4, R2, UR7 ;  /* 0x0000000702047c20 */ /* 0x000fc80008410000 */
        /* <DEDUP_REMOVED lines=40> */
.L_x_45713:
        /* <DEDUP_REMOVED lines=10> */
.L_x_45712:
[----:B------:R-:W-:-:S04]  /*11e0*/  FMUL.RZ R4, R4, 0.15915493667125701904 ;  /* 0x3e22f98304047820 */ /* 0x000fc8000040c000 */
[----:B------:R0:W0:Y:S08]  /*11f0*/  MUFU.SIN R13, R4 ;  /* 0x00000004000d7308 */ /* 0x0000300000000400 */
[----:B------:R0:W0:Y:S01]  /*1200*/  MUFU.COS R12, R4 ;  /* 0x00000004000c7308 */ /* 0x0000220000000000 */
[----:B------:R-:W-:Y:S05]  /*1210*/  BRA `(.L_x_45710) ;  /* 0x00000000000c7947 */ /* 0x000fea0003800000 */
.L_x_45711:
[----:B------:R-:W-:Y:S01]  /*1220*/  FMUL.FTZ R12, R16, 1.4426950216293334961 ;  /* 0x3fb8aa3b100c7820 */ /* 0x000fe20000410000 */
[----:B------:R-:W-:-:S05]  /*1230*/  IMAD.MOV.U32 R13, RZ, RZ, R4 ;  /* 0x000000ffff0d7224 */ /* 0x000fca00078e0004 */
[----:B------:R-:W0:Y:S02]  /*1240*/  MUFU.EX2 R12, R12 ;  /* 0x0000000c000c7308 */ /* 0x000e240000000800 */
.L_x_45710:
[----:B------:R-:W-:Y:S05]  /*1250*/  BSYNC B0 ;  /* 0x0000000000007941 */ /* 0x000fea0003800000 */
.L_x_45709:
[----:B------:R-:W-:Y:S01]  /*1260*/  ISETP.GE.AND P0, PT, R11, R0, PT ;  /* 0x000000000b00720c */ /* 0x000fe20003f06270 */
[----:B------:R-:W-:Y:S04]  /*1270*/  BSSY B0, `(.L_x_45714) ;  /* 0x0000017000007945 */ /* 0x000fe80003800000 */
[----:B------:R-:W-:Y:S08]  /*1280*/  BSSY B1, `(.L_x_45715) ;  /* 0x000000f000017945 */ /* 0x000ff00003800000 */
[----:B------:R-:W-:Y:S05]  /*1290*/  @P0 BRA `(.L_x_45716) ;  /* 0x0000000000340947 */ /* 0x000fea0003800000 */
[----:B------:R-:W5:Y:S01]  /*12a0*/  LDC.64 R2, c[0x0][0x228] ;  /* 0x00008a00ff027b82 */ /* 0x000f620000000a00 */
[----:B------:R-:W-:-:S05]  /*12b0*/  LEA R11, R10, R11, 0x9 ;  /* 0x0000000b0a0b7211 */ /* 0x000fca00078e48ff */
[----:B-----5:R-:W-:Y:S01]  /*12c0*/  IMAD.WIDE.U32 R2, R11, 0x8, R2 ;  /* 0x000000080b027825 */ /* 0x020fe200078e0002 */
[----:B------:R-:W-:-:S04]  /*12d0*/  MOV R11, R17 ;  /* 0x00000011000b7202 */ /* 0x000fc80000000f00 */
[----:B-1-34-:R1:W-:Y:S01]  /*12e0*/  STG.E.64 desc[UR4][R2.64], R6 ;  /* 0x0000000602007986 */ /* 0x01a3e2000c101b04 */
[----:B------:R-:W-:-:S13]  /*12f0*/  ISETP.GE.AND P0, PT, R11, R0, PT ;  /* 0x000000000b00720c */ /* 0x000fda0003f06270 */
[----:B------:R-:W-:Y:S05]  /*1300*/  @P0 BREAK B1 ;  /* 0x0000000000010942 */ /* 0x000fea0003800000 */
[----:B-1----:R-:W-:Y:S05]  /*1310*/  @P0 BRA `(.L_x_45717) ;  /* 0x0000000000300947 */ /* 0x002fea0003800000 */
[----:B------:R-:W1:Y:S01]  /*1320*/  LDC.64 R2, c[0x0][0x228] ;  /* 0x00008a00ff027b82 */ /* 0x000e620000000a00 */
[----:B------:R-:W-:Y:S01]  /*1330*/  LEA R5, R10, R11, 0x9 ;  /* 0x0000000b0a057211 */ /* 0x000fe200078e48ff */
[----:B------:R-:W-:-:S04]  /*1340*/  VIADD R11, R11, 0x80 ;  /* 0x000000800b0b7836 */ /* 0x000fc80000000000 */
[----:B-1----:R-:W-:-:S05]  /*1350*/  IMAD.WIDE.U32 R2, R5, 0x8, R2 ;  /* 0x0000000805027825 */ /* 0x002fca00078e0002 */
[----:B------:R1:W-:Y:S02]  /*1360*/  STG.E.64 desc[UR4][R2.64], R8 ;  /* 0x0000000802007986 */ /* 0x0003e4000c101b04 */
.L_x_45716:
[----:B------:R-:W-:Y:S05]  /*1370*/  BSYNC B1 ;  /* 0x0000000000017941 */ /* 0x000fea0003800000 */
.L_x_45715:
[----:B------:R-:W-:-:S13]  /*1380*/  ISETP.GE.AND P0, PT, R11, R0, PT ;  /* 0x000000000b00720c */ /* 0x000fda0003f06270 */
[----:B-1----:R-:W1:Y:S01]  /*1390*/  @!P0 LDC.64 R2, c[0x0][0x228] ;  /* 0x00008a00ff028b82 */ /* 0x002e620000000a00 */
[----:B------:R-:W-:Y:S02]  /*13a0*/  @!P0 LEA R5, R10, R11, 0x9 ;  /* 0x0000000b0a058211 */ /* 0x000fe400078e48ff */
[----:B------:R-:W-:-:S03]  /*13b0*/  @!P0 IADD3 R11, R11, 0x80, RZ ;  /* 0x000000800b0b8810 */ /* 0x000fc60007ffe0ff */
[----:B-1----:R-:W-:-:S05]  /*13c0*/  @!P0 IMAD.WIDE.U32 R2, R5, 0x8, R2 ;  /* 0x0000000805028825 */ /* 0x002fca00078e0002 */
[----:B--2---:R1:W-:Y:S02]  /*13d0*/  @!P0 STG.E.64 desc[UR4][R2.64], R14 ;  /* 0x0000000e02008986 */ /* 0x0043e4000c101b04 */
.L_x_45717:
[----:B------:R-:W-:Y:S05]  /*13e0*/  BSYNC B0 ;  /* 0x0000000000007941 */ /* 0x000fea0003800000 */
.L_x_45714:
[----:B------:R-:W-:Y:S05]  /*13f0*/  WARPSYNC.ALL ;  /* 0x0000000000007948 */ /* 0x000fea0003800000 */
[----:B------:R-:W-:-:S13]  /*1400*/  ISETP.GE.AND P0, PT, R11, R0, PT ;  /* 0x000000000b00720c */ /* 0x000fda0003f06270 */
[----:B------:R-:W-:Y:S05]  /*1410*/  @P0 EXIT ;  /* 0x000000000000094d */ /* 0x000fea0003800000 */
[----:B-1----:R-:W1:Y:S01]  /*1420*/  LDC.64 R2, c[0x0][0x228] ;  /* 0x00008a00ff027b82 */ /* 0x002e620000000a00 */
[----:B------:R-:W-:-:S05]  /*1430*/  LEA R11, R10, R11, 0x9 ;  /* 0x0000000b0a0b7211 */ /* 0x000fca00078e48ff */
[----:B-1----:R-:W-:-:S05]  /*1440*/  IMAD.WIDE.U32 R2, R11, 0x8, R2 ;  /* 0x000000080b027825 */ /* 0x002fca00078e0002 */
[----:B0-----:R-:W-:Y:S01]  /*1450*/  STG.E.64 desc[UR4][R2.64], R12 ;  /* 0x0000000c02007986 */ /* 0x001fe2000c101b04 */
[----:B------:R-:W-:Y:S05]  /*1460*/  EXIT ;  /* 0x000000000000794d */ /* 0x000fea0003800000 */
.L_x_45718:
        /* <DEDUP_REMOVED lines=9> */
.L_x_71886:


//--------------------- .text._ZN2at6native29vectorized_elementwise_kernelILi2EZNS0_50_GLOBAL__N__2680c7bb_12_PowKernel_cu_7dd49032_316822pow_scalar_tensor_implIfEEvRNS_18TensorIteratorBaseEN3c107complexIT_EEEUlNS7_IfEEE_St5arrayIPcLm2EEEEviT0_T1_ --------------------------
	.section	.text._ZN2at6native29vectorized_elementwise_kernelILi2EZNS0_50_GLOBAL__N__2680c7bb_12_PowKernel_cu_7dd49032_316822pow_scalar_tensor_implIfEEvRNS_18TensorIteratorBaseEN3c107complexIT_EEEUlNS7_IfEEE_St5arrayIPcLm2EEEEviT0_T1_,"ax",@progbits
	.align	128
        .global         _ZN2at6native29vectorized_elementwise_kernelILi2EZNS0_50_GLOBAL__N__2680c7bb_12_PowKernel_cu_7dd49032_316822pow_scalar_tensor_implIfEEvRNS_18TensorIteratorBaseEN3c107complexIT_EEEUlNS7_IfEEE_St5arrayIPcLm2EEEEviT0_T1_
        .type           _ZN2at6native29vectorized_elementwise_kernelILi2EZNS0_50_GLOBAL__N__2680c7bb_12_PowKernel_cu_7dd49032_316822pow_scalar_tensor_implIfEEvRNS_18TensorIteratorBaseEN3c107complexIT_EEEUlNS7_IfEEE_St5arrayIPcLm2EEEEviT0_T1_,@function
        .size           _ZN2at6native29vectorized_elementwise_kernelILi2EZNS0_50_GLOBAL__N__2680c7bb_12_PowKernel_cu_7dd49032_316822pow_scalar_tensor_implIfEEvRNS_18TensorIteratorBaseEN3c107complexIT_EEEUlNS7_IfEEE_St5arrayIPcLm2EEEEviT0_T1_,(.L_x_71887 - _ZN2at6native29vectorized_elementwise_kernelILi2EZNS0_50_GLOBAL__N__2680c7bb_12_PowKernel_cu_7dd49032_316822pow_scalar_tensor_implIfEEvRNS_18TensorIteratorBaseEN3c107complexIT_EEEUlNS7_IfEEE_St5arrayIPcLm2EEEEviT0_T1_)
        .other          _ZN2at6native29vectorized_elementwise_kernelILi2EZNS0_50_GLOBAL__N__2680c7bb_12_PowKernel_cu_7dd49032_316822pow_scalar_tensor_implIfEEvRNS_18TensorIteratorBaseEN3c107complexIT_EEEUlNS7_IfEEE_St5arrayIPcLm2EEEEviT0_T1_,@"STO_CUDA_ENTRY STV_DEFAULT"
_ZN2at6native29vectorized_elementwise_kernelILi2EZNS0_50_GLOBAL__N__2680c7bb_12_PowKernel_cu_7dd49032_316822pow_scalar_tensor_implIfEEvRNS_18TensorIteratorBaseEN3c107complexIT_EEEUlNS7_IfEEE_St5arrayIPcLm2EEEEviT0_T1_:
.text._ZN2at6native29vectorized_elementwise_kernelILi2EZNS0_50_GLOBAL__N__2680c7bb_12_PowKernel_cu_7dd49032_316822pow_scalar_tensor_implIfEEvRNS_18TensorIteratorBaseEN3c107complexIT_EEEUlNS7_IfEEE_St5arrayIPcLm2EEEEviT0_T1_:
        /* <DEDUP_REMOVED lines=10> */
[----:B------:R-:W-:Y:S01]  /*00a0*/  ULDC.64 UR6, c[0x0][0x218] ;  /* 0x0000860000067ab9 */ /* 0x000fe20000000a00 */
[----:B-1----:R-:W-:-:S04]  /*00b0*/  IMAD.WIDE R2, R25, 0x8, R2 ;  /* 0x0000000819027825 */ /* 0x002fc800078e0202 */
[----:B0-----:R-:W-:-:S05]  /*00c0*/  IMAD.WIDE.U32 R20, R0, 0x10, R2 ;  /* 0x0000001000147825 */ /* 0x001fca00078e0002 */
[----:B------:R-:W2:Y:S04]  /*00d0*/  LDG.E.128 R12, desc[UR4][R20.64] ;  /* 0x00000004140c7981 */ /* 0x000ea8000c1e1d00 */
[----:B------:R0:W5:Y:S04]  /*00e0*/  LDG.E.128 R16, desc[UR4][R20.64+0x800] ;  /* 0x0008000414107981 */ /* 0x000168000c1e1d00 */
[----:B------:R0:W5:Y:S04]  /*00f0*/  LDG.E.128 R4, desc[UR4][R20.64+0x1000] ;  /* 0x0010000414047981 */ /* 0x000168000c1e1d00 */
[----:B------:R0:W5:Y:S01]  /*0100*/  LDG.E.128 R8, desc[UR4][R20.64+0x1800] ;  /* 0x0018000414087981 */ /* 0x000162000c1e1d00 */
[----:B------:R-:W-:Y:S01]  /*0110*/  BSSY B0, `(.L_x_45720) ;  /* 0x000003b000007945 */ /* 0x000fe20003800000 */
[----:B--2---:R-:W-:-:S04]  /*0120*/  FMUL.FTZ R2, R12, UR7 ;  /* 0x000000070c027c20 */ /* 0x004fc80008410000 */
[C---:B------:R-:W-:Y:S01]  /*0130*/  FFMA.FTZ R2, R13.reuse, UR6, R2 ;  /* 0x000000060d027c23 */ /* 0x040fe20008010002 */
[----:B------:R-:W-:-:S04]  /*0140*/  FMUL.FTZ R13, R13, UR7 ;  /* 0x000000070d0d7c20 */ /* 0x000fc80008410000 */
[----:B------:R-:W-:Y:S01]  /*0150*/  LOP3.LUT P0, R22, R2, 0x7fffffff, RZ, 0xc0, !PT ;  /* 0x7fffffff02167812 */ /* 0x000fe2000780c0ff */
[----:B------:R-:W-:-:S12]  /*0160*/  FFMA.FTZ R3, R12, UR6, -R13 ;  /* 0x000000060c037c23 */ /* 0x000fd8000801080d */
[----:B0-----:R-:W-:Y:S05]  /*0170*/  @!P0 BRA `(.L_x_45721) ;  /* 0x0000000000c48947 */ /* 0x001fea0003800000 */
        /* <DEDUP_REMOVED lines=35> */
.L_x_45723:
        /* <DEDUP_REMOVED lines=10> */
.L_x_45722:
[----:B------:R-:W-:-:S04]  /*0450*/  FMUL.RZ R2, R2, 0.15915493667125701904 ;  /* 0x3e22f98302027820 */ /* 0x000fc8000040c000 */
[----:B------:R2:W3:Y:S08]  /*0460*/  MUFU.SIN R13, R2 ;  /* 0x00000002000d7308 */ /* 0x0004f00000000400 */
[----:B------:R2:W4:Y:S01]  /*0470*/  MUFU.COS R12, R2 ;  /* 0x00000002000c7308 */ /* 0x0005220000000000 */
[----:B------:R-:W-:Y:S05]  /*0480*/  BRA `(.L_x_45724) ;  /* 0x00000000000c7947 */ /* 0x000fea0003800000 */
.L_x_45721:
[----:B------:R-:W-:Y:S01]  /*0490*/  FMUL.FTZ R3, R3, 1.4426950216293334961 ;  /* 0x3fb8aa3b03037820 */ /* 0x000fe20000410000 */
[----:B------:R-:W-:-:S03]  /*04a0*/  MOV R13, R2 ;  /* 0x00000002000d7202 */ /* 0x000fc60000000f00 */
[----:B------:R0:W1:Y:S04]  /*04b0*/  MUFU.EX2 R12, R3 ;  /* 0x00000003000c7308 */ /* 0x0000680000000800 */
.L_x_45724:
[----:B------:R-:W-:Y:S05]  /*04c0*/  BSYNC B0 ;  /* 0x0000000000007941 */ /* 0x000fea0003800000 */
.L_x_45720:
[----:B--2---:R-:W-:Y:S01]  /*04d0*/  FMUL.FTZ R2, R14, UR7 ;  /* 0x000000070e027c20 */ /* 0x004fe20008410000 */
[----:B------:R-:W-:Y:S03]  /*04e0*/  BSSY B0, `(.L_x_45725) ;  /* 0x000003a000007945 */ /* 0x000fe60003800000 */
[C---:B------:R-:W-:Y:S01]  /*04f0*/  FFMA.FTZ R2, R15.reuse, UR6, R2 ;  /* 0x000000060f027c23 */ /* 0x040fe20008010002 */
[----:B------:R-:W-:-:S04]  /*0500*/  FMUL.FTZ R15, R15, UR7 ;  /* 0x000000070f0f7c20 */ /* 0x000fc80008410000 */
[----:B------:R-:W-:Y:S01]  /*0510*/  LOP3.LUT P0, R20, R2, 0x7fffffff, RZ, 0xc0, !PT ;  /* 0x7fffffff02147812 */ /* 0x000fe2000780c0ff */
[----:B0-----:R-:W-:-:S12]  /*0520*/  FFMA.FTZ R3, R14, UR6, -R15 ;  /* 0x000000060e037c23 */ /* 0x001fd8000801080f */
        /* <DEDUP_REMOVED lines=36> */
.L_x_45728:
        /* <DEDUP_REMOVED lines=10> */
.L_x_45727:
[----:B------:R-:W-:-:S04]  /*0810*/  FMUL.RZ R2, R2, 0.15915493667125701904 ;  /* 0x3e22f98302027820 */ /* 0x000fc8000040c000 */
[----:B------:R0:W2:Y:S08]  /*0820*/  MUFU.SIN R15, R2 ;  /* 0x00000002000f7308 */ /* 0x0000b00000000400 */
[----:B------:R0:W0:Y:S01]  /*0830*/  MUFU.COS R14, R2 ;  /* 0x00000002000e7308 */ /* 0x0000220000000000 */
[----:B------:R-:W-:Y:S05]  /*0840*/  BRA `(.L_x_45729) ;  /* 0x00000000000c7947 */ /* 0x000fea0003800000 */
.L_x_45726:
[----:B------:R-:W-:Y:S01]  /*0850*/  FMUL.FTZ R3, R3, 1.4426950216293334961 ;  /* 0x3fb8aa3b03037820 */ /* 0x000fe20000410000 */
[----:B------:R-:W-:-:S03]  /*0860*/  MOV R15, R2 ;  /* 0x00000002000f7202 */ /* 0x000fc60000000f00 */
[----:B------:R0:W2:Y:S04]  /*0870*/  MUFU.EX2 R14, R3 ;  /* 0x00000003000e7308 */ /* 0x0000a80000000800 */
.L_x_45729:
[----:B------:R-:W-:Y:S05]  /*0880*/  BSYNC B0 ;  /* 0x0000000000007941 */ /* 0x000fea0003800000 */
.L_x_45725:
[----:B0----5:R-:W-:Y:S01]  /*0890*/  FMUL.FTZ R2, R16, UR7 ;  /* 0x0000000710027c20 */ /* 0x021fe20008410000 */
[----:B------:R-:W-:Y:S03]  /*08a0*/  BSSY B0, `(.L_x_45730) ;  /* 0x000003a000007945 */ /* 0x000fe60003800000 */
        /* <DEDUP_REMOVED lines=30> */
[----:B------:R-:W-:Y:S01]  /*0a90*/  FMUL.FTZ R20, R2, R27 ;  /* 0x0000001b02147220 */ /* 0x000fe20000410000 */
        /* <DEDUP_REMOVED lines=9> */
.L_x_45733:
        /* <DEDUP_REMOVED lines=10> */
.L_x_45732:
[----:B------:R-:W-:-:S04]  /*0bd0*/  FMUL.RZ R2, R2, 0.15915493667125701904 ;  /* 0x3e22f98302027820 */ /* 0x000fc8000040c000 */
[----:B------:R0:W0:Y:S08]  /*0be0*/  MUFU.SIN R17, R2 ;  /* 0x0000000200117308 */ /* 0x0000300000000400 */
[----:B------:R0:W0:Y:S01]  /*0bf0*/  MUFU.COS R16, R2 ;  /* 0x0000000200107308 */ /* 0x0000220000000000 */
[----:B------:R-:W-:Y:S05]  /*0c00*/  BRA `(.L_x_45734) ;  /* 0x00000000000c7947 */ /* 0x000fea0003800000 */
.L_x_45731:
[----:B------:R-:W-:Y:S01]  /*0c10*/  FMUL.FTZ R3, R3, 1.4426950216293334961 ;  /* 0x3fb8aa3b03037820 */ /* 0x000fe20000410000 */
[----:B------:R-:W-:-:S03]  /*0c20*/  MOV R17, R2 ;  /* 0x0000000200117202 */ /* 0x000fc60000000f00 */
[----:B------:R0:W0:Y:S04]  /*0c30*/  MUFU.EX2 R16, R3 ;  /* 0x0000000300107308 */ /* 0x0000280000000800 */
.L_x_45734:
[----:B------:R-:W-:Y:S05]  /*0c40*/  BSYNC B0 ;  /* 0x0000000000007941 */ /* 0x000fea0003800000 */
.L_x_45730:
[----:B0-----:R-:W-:Y:S01]  /*0c50*/  FMUL.FTZ R2, R18, UR7 ;  /* 0x0000000712027c20 */ /* 0x001fe20008410000 */
        /* <DEDUP_REMOVED lines=41> */
.L_x_45738:
        /* <DEDUP_REMOVED lines=10> */
.L_x_45737:
[----:B------:R-:W-:-:S04]  /*0f90*/  FMUL.RZ R2, R2, 0.15915493667125701904 ;  /* 0x3e22f98302027820 */ /* 0x000fc8000040c000 */
[----:B------:R0:W0:Y:S08]  /*0fa0*/  MUFU.SIN R19, R2 ;  /* 0x0000000200137308 */ /* 0x0000300000000400 */
[----:B------:R0:W0:Y:S01]  /*0fb0*/  MUFU.COS R18, R2 ;  /* 0x0000000200127308 */ /* 0x0000220000000000 */
[----:B------:R-:W-:Y:S05]  /*0fc0*/  BRA `(.L_x_45739) ;  /* 0x00000000000c7947 */ /* 0x000fea0003800000 */
.L_x_45736:
[----:B------:R-:W-:Y:S01]  /*0fd0*/  FMUL.FTZ R3, R3, 1.4426950216293334961 ;  /* 0x3fb8aa3b03037820 */ /* 0x000fe20000410000 */
[----:B------:R-:W-:-:S03]  /*0fe0*/  IMAD.MOV.U32 R19, RZ, RZ, R2 ;  /* 0x000000ffff137224 */ /* 0x000fc600078e0002 */
[----:B------:R0:W0:Y:S04]  /*0ff0*/  MUFU.EX2 R18, R3 ;  /* 0x0000000300127308 */ /* 0x0000280000000800 */
.L_x_45739:
[----:B------:R-:W-:Y:S05]  /*1000*/  BSYNC B0 ;  /* 0x0000000000007941 */ /* 0x000fea0003800000 */
.L_x_45735:
        /* <DEDUP_REMOVED lines=42> */
.L_x_45743:
        /* <DEDUP_REMOVED lines=10> */
.L_x_45742:
[----:B------:R-:W-:-:S04]  /*1350*/  FMUL.RZ R2, R2, 0.15915493667125701904 ;  /* 0x3e22f98302027820 */ /* 0x000fc8000040c000 */
[----:B------:R0:W0:Y:S08]  /*1360*/  MUFU.SIN R5, R2 ;  /* 0x0000000200057308 */ /* 0x0000300000000400 */
[----:B------:R0:W0:Y:S01]  /*1370*/  MUFU.COS R4, R2 ;  /* 0x0000000200047308 */ /* 0x0000220000000000 */
[----:B------:R-:W-:Y:S05]  /*1380*/  BRA `(.L_x_45744) ;  /* 0x00000000000c7947 */ /* 0x000fea0003800000 */
.L_x_45741:
[----:B------:R-:W-:Y:S01]  /*1390*/  FMUL.FTZ R3, R3, 1.4426950216293334961 ;  /* 0x3fb8aa3b03037820 */ /* 0x000fe20000410000 */
[----:B------:R-:W-:-:S03]  /*13a0*/  MOV R5, R2 ;  /* 0x0000000200057202 */ /* 0x000fc60000000f00 */
[----:B------:R0:W0:Y:S04]  /*13b0*/  MUFU.EX2 R4, R3 ;  /* 0x0000000300047308 */ /* 0x0000280000000800 */
.L_x_45744:
[----:B------:R-:W-:Y:S05]  /*13c0*/  BSYNC B0 ;  /* 0x0000000000007941 */ /* 0x000fea0003800000 */
.L_x_45740:
        /* <DEDUP_REMOVED lines=42> */
.L_x_45748:
        /* <DEDUP_REMOVED lines=10> */
.L_x_45747:
[----:B------:R-:W-:-:S04]  /*1710*/  FMUL.RZ R2, R2, 0.15915493667125701904 ;  /* 0x3e22f98302027820 */ /* 0x000fc8000040c000 */
[----:B------:R0:W0:Y:S08]  /*1720*/  MUFU.SIN R7, R2 ;  /* 0x0000000200077308 */ /* 0x0000300000000400 */
[----:B------:R0:W0:Y:S01]  /*1730*/  MUFU.COS R6, R2 ;  /* 0x0000000200067308 */ /* 0x0000220000000000 */
[----:B------:R-:W-:Y:S05]  /*1740*/  BRA `(.L_x_45749) ;  /* 0x00000000000c7947 */ /* 0x000fea0003800000 */
.L_x_45746:
[----:B------:R-:W-:Y:S01]  /*1750*/  FMUL.FTZ R3, R3, 1.4426950216293334961 ;  /* 0x3fb8aa3b03037820 */ /* 0x000fe20000410000 */
[----:B------:R-:W-:-:S03]  /*1760*/  MOV R7, R2 ;  /* 0x0000000200077202 */ /* 0x000fc60000000f00 */
[----:B------:R0:W0:Y:S04]  /*1770*/  MUFU.EX2 R6, R3 ;  /* 0x0000000300067308 */ /* 0x0000280000000800 */
.L_x_45749:
[----:B------:R-:W-:Y:S05]  /*1780*/  BSYNC B0 ;  /* 0x0000000000007941 */ /* 0x000fea0003800000 */
.L_x_45745:
        /* <DEDUP_REMOVED lines=42> */
.L_x_45753:
        /* <DEDUP_REMOVED lines=10> */
.L_x_45752:
[----:B------:R-:W-:-:S04]  /*1ad0*/  FMUL.RZ R2, R2, 0.15915493667125701904 ;  /* 0x3e22f98302027820 */ /* 0x000fc8000040c000 */
[----:B------:R0:W0:Y:S08]  /*1ae0*/  MUFU.SIN R9, R2 ;  /* 0x0000000200097308 */ /* 0x0000300000000400 */
[----:B------:R0:W0:Y:S01]  /*1af0*/  MUFU.COS R8, R2 ;  /* 0x0000000200087308 */ /* 0x0000220000000000 */
[----:B------:R-:W-:Y:S05]  /*1b00*/  BRA `(.L_x_45754) ;  /* 0x00000000000c7947 */ /* 0x000fea0003800000 */
.L_x_45751:
[----:B------:R-:W-:Y:S01]  /*1b10*/  FMUL.FTZ R3, R3, 1.4426950216293334961 ;  /* 0x3fb8aa3b03037820 */ /* 0x000fe20000410000 */
[----:B------:R-:W-:-:S03]  /*1b20*/  MOV R9, R2 ;  /* 0x0000000200097202 */ /* 0x000fc60000000f00 */
[----:B------:R0:W0:Y:S04]  /*1b30*/  MUFU.EX2 R8, R3 ;  /* 0x0000000300087308 */ /* 0x0000280000000800 */
.L_x_45754:
[----:B------:R-:W-:Y:S05]  /*1b40*/  BSYNC B0 ;  /* 0x0000000000007941 */ /* 0x000fea0003800000 */
.L_x_45750:
        /* <DEDUP_REMOVED lines=42> */
.L_x_45758:
        /* <DEDUP_REMOVED lines=10> */
.L_x_45757:
[----:B------:R-:W-:-:S04]  /*1e90*/  FMUL.RZ R2, R2, 0.15915493667125701904 ;  /* 0x3e22f98302027820 */ /* 0x000fc8000040c000 */
[----:B------:R0:W0:Y:S08]  /*1ea0*/  MUFU.SIN R11, R2 ;  /* 0x00000002000b7308 */ /* 0x0000300000000400 */
[----:B------:R0:W0:Y:S01]  /*1eb0*/  MUFU.COS R10, R2 ;  /* 0x00000002000a7308 */ /* 0x0000220000000000 */
[----:B------:R-:W-:Y:S05]  /*1ec0*/  BRA `(.L_x_45759) ;  /* 0x00000000000c7947 */ /* 0x000fea0003800000 */
.L_x_45756:
[----:B------:R-:W-:Y:S01]  /*1ed0*/  FMUL.FTZ R3, R3, 1.4426950216293334961 ;  /* 0x3fb8aa3b03037820 */ /* 0x000fe20000410000 */
[----:B------:R-:W-:-:S03]  /*1ee0*/  MOV R11, R2 ;  /* 0x00000002000b7202 */ /* 0x000fc60000000f00 */
[----:B------:R0:W0:Y:S04]  /*1ef0*/  MUFU.EX2 R10, R3 ;  /* 0x00000003000a7308 */ /* 0x0000280000000800 */
.L_x_45759:
[----:B------:R-:W-:Y:S05]  /*1f00*/  BSYNC B0 ;  /* 0x0000000000007941 */ /* 0x000fea0003800000 */
.L_x_45755:
[----:B0-----:R-:W0:Y:S02]  /*1f10*/  LDC.64 R2, c[0x0][0x228] ;  /* 0x00008a00ff027b82 */ /* 0x001e240000000a00 */
[----:B0-----:R-:W-:-:S04]  /*1f20*/  IMAD.WIDE.U32 R2, R25, 0x8, R2 ;  /* 0x0000000819027825 */ /* 0x001fc800078e0002 */
[----:B------:R-:W-:-:S05]  /*1f30*/  IMAD.WIDE R2, R0, 0x10, R2 ;  /* 0x0000001000027825 */ /* 0x000fca00078e0202 */
[----:B-1234-:R-:W-:Y:S04]  /*1f40*/  STG.E.128 desc[UR4][R2.64], R12 ;  /* 0x0000000c02007986 */ /* 0x01efe8000c101d04 */
[----:B------:R-:W-:Y:S04]  /*1f50*/  STG.E.128 desc[UR4][R2.64+0x800], R16 ;  /* 0x0008001002007986 */ /* 0x000fe8000c101d04 */
[----:B------:R-:W-:Y:S04]  /*1f60*/  STG.E.128 desc[UR4][R2.64+0x1000], R4 ;  /* 0x0010000402007986 */ /* 0x000fe8000c101d04 */
[----:B------:R-:W-:Y:S01]  /*1f70*/  STG.E.128 desc[UR4][R2.64+0x1800], R8 ;  /* 0x0018000802007986 */ /* 0x000fe2000c101d04 */
[----:B------:R-:W-:Y:S05]  /*1f80*/  EXIT ;  /* 0x000000000000794d */ /* 0x000fea0003800000 */
.L_x_45719:
[----:B------:R-:W0:Y:S01]  /*1f90*/  S2R R22, SR_TID.X ;  /* 0x0000000000167919 */ /* 0x000e220000002100 */
[----:B------:R-:W-:Y:S02]  /*1fa0*/  CS2R R18, SRZ ;  /* 0x0000000000127805 */ /* 0x000fe4000001ff00 */
[----:B0-----:R-:W-:Y:S01]  /*1fb0*/  ISETP.GE.AND P0, PT, R22, R23, PT ;  /* 0x000000171600720c */ /* 0x001fe20003f06270 */
[----:B------:R-:W-:-:S12]  /*1fc0*/  IMAD.MOV.U32 R0, RZ, RZ, R22 ;  /* 0x000000ffff007224 */ /* 0x000fd800078e0016 */
[----:B------:R-:W-:Y:S01]  /*1fd0*/  @!P0 IADD3 R21, R25, R0, RZ ;  /* 0x0000000019158210 */ /* 0x000fe20007ffe0ff */
[----:B------:R-:W0:Y:S01]  /*1fe0*/  @!P0 LDC.64 R16, c[0x0][0x230] ;  /* 0x00008c00ff108b82 */ /* 0x000e220000000a00 */
[----:B------:R-:W-:-:S04]  /*1ff0*/  @!P0 IADD3 R0, R0, 0x80, RZ ;  /* 0x0000008000008810 */ /* 0x000fc80007ffe0ff */
[----:B------:R-:W-:-:S13]  /*2000*/  ISETP.GE.AND P6, PT, R0, R23, PT ;  /* 0x000000170000720c */ /* 0x000fda0003fc6270 */
[----:B------:R-:W-:Y:S01]  /*2010*/  @!P6 IADD3 R11, R25, R0, RZ ;  /* 0x00000000190be210 */ /* 0x000fe20007ffe0ff */
[----:B------:R-:W1:Y:S01]  /*2020*/  @!P6 LDC.64 R8, c[0x0][0x230] ;  /* 0x00008c00ff08eb82 */ /* 0x000e620000000a00 */
[----:B------:R-:W-:-:S04]  /*2030*/  @!P6 IADD3 R0, R0, 0x80, RZ ;  /* 0x000000800000e810 */ /* 0x000fc80007ffe0ff */
[----:B------:R-:W-:-:S13]  /*2040*/  ISETP.GE.AND P5, PT, R0, R23, PT ;  /* 0x000000170000720c */ /* 0x000fda0003fa6270 */
[----:B------:R-:W-:Y:S02]  /*2050*/  @!P5 IADD3 R2, R25, R0, RZ ;  /* 0x000000001902d210 */ /* 0x000fe40007ffe0ff */
[----:B------:R-:W-:-:S04]  /*2060*/  @!P5 IADD3 R0, R0, 0x80, RZ ;  /* 0x000000800000d810 */ /* 0x000fc80007ffe0ff */
[CC--:B------:R-:W-:Y:S01]  /*2070*/  ISETP.GE.AND P4, PT, R0.reuse, R23.reuse, PT ;  /* 0x000000170000720c */ /* 0x0c0fe20003f86270 */
[----:B-1----:R-:W-:Y:S02]  /*2080*/  @!P6 IMAD.WIDE.U32 R8, R11, 0x8, R8 ;  /* 0x000000080b08e825 */ /* 0x002fe400078e0008 */
[----:B------:R-:W1:Y:S03]  /*2090*/  @!P5 LDC.64 R10, c[0x0][0x230] ;  /* 0x00008c00ff0adb82 */ /* 0x000e660000000a00 */
[----:B------:R2:W5:Y:S07]  /*20a0*/  @!P6 LDG.E.64 R18, desc[UR4][R8.64] ;  /* 0x000000040812e981 */ /* 0x00056e000c1e1b00 */
[----:B------:R-:W-:Y:S01]  /*20b0*/  @!P4 IMAD.IADD R5, R25, 0x1, R0 ;  /* 0x000000011905c824 */ /* 0x000fe200078e0200 */
[----:B------:R-:W-:Y:S01]  /*20c0*/  @!P4 IADD3 R0, R0, 0x80, RZ ;  /* 0x000000800000c810 */ /* 0x000fe20007ffe0ff */
[----:B------:R-:W3:Y:S03]  /*20d0*/  @!P4 LDC.64 R14, c[0x0][0x230] ;  /* 0x00008c00ff0ecb82 */ /* 0x000ee60000000a00 */
[----:B------:R-:W-:-:S13]  /*20e0*/  ISETP.GE.AND P3, PT, R0, R23, PT ;  /* 0x000000170000720c */ /* 0x000fda0003f66270 */
[----:B------:R-:W-:Y:S01]  /*20f0*/  @!P3 IADD3 R7, R25, R0, RZ ;  /* 0x000000001907b210 */ /* 0x000fe20007ffe0ff */
[----:B--2---:R-:W2:Y:S01]  /*2100*/  @!P3 LDC.64 R8, c[0x0][0x230] ;  /* 0x00008c00ff08bb82 */ /* 0x004ea20000000a00 */
[----:B------:R-:W-:-:S04]  /*2110*/  @!P3 IADD3 R0, R0, 0x80, RZ ;  /* 0x000000800000b810 */ /* 0x000fc80007ffe0ff */
[----:B------:R-:W-:-:S13]  /*2120*/  ISETP.GE.AND P2, PT, R0, R23, PT ;  /* 0x000000170000720c */ /* 0x000fda0003f46270 */
[----:B------:R-:W-:Y:S01]  /*2130*/  @!P2 IADD3 R3, R25, R0, RZ ;  /* 0x000000001903a210 */ /* 0x000fe20007ffe0ff */
[----:B------:R-:W4:Y:S01]  /*2140*/  @!P2 LDC.64 R26, c[0x0][0x230] ;  /* 0x00008c00ff1aab82 */ /* 0x000f220000000a00 */
[----:B------:R-:W-:-:S04]  /*2150*/  @!P2 IADD3 R0, R0, 0x80, RZ ;  /* 0x000000800000a810 */ /* 0x000fc80007ffe0ff */
[----:B------:R-:W-:-:S13]  /*2160*/  ISETP.GE.AND P1, PT, R0, R23, PT ;  /* 0x000000170000720c */ /* 0x000fda0003f26270 */
[----:B------:R-:W0:Y:S01]  /*2170*/  @!P1 LDC.64 R28, c[0x0][0x230] ;  /* 0x00008c00ff1c9b82 */ /* 0x000e220000000a00 */
[----:B---3--:R-:W-:Y:S01]  /*2180*/  @!P4 IMAD.WIDE.U32 R14, R5, 0x8, R14 ;  /* 0x00000008050ec825 */ /* 0x008fe200078e000e */
[----:B------:R-:W-:Y:S02]  /*2190*/  CS2R R4, SRZ ;  /* 0x0000000000047805 */ /* 0x000fe4000001ff00 */
[----:B------:R-:W-:Y:S01]  /*21a0*/  @!P1 IADD3 R13, R25, R0, RZ ;  /* 0x00000000190d9210 */ /* 0x000fe20007ffe0ff */
[----:B--2---:R-:W-:Y:S01]  /*21b0*/  @!P3 IMAD.WIDE.U32 R8, R7, 0x8, R8 ;  /* 0x000000080708b825 */ /* 0x004fe200078e0008 */
[----:B------:R-:W-:-:S03]  /*21c0*/  CS2R R6, SRZ ;  /* 0x0000000000067805 */ /* 0x000fc6000001ff00 */
[----:B-1----:R-:W-:-:S03]  /*21d0*/  @!P5 IMAD.WIDE.U32 R10, R2, 0x8, R10 ;  /* 0x00000008020ad825 */ /* 0x002fc600078e000a */
[----:B------:R1:W5:Y:S01]  /*21e0*/  @!P3 LDG.E.64 R6, desc[UR4][R8.64] ;  /* 0x000000040806b981 */ /* 0x000362000c1e1b00 */
[----:B----4-:R-:W-:-:S03]  /*21f0*/  @!P2 IMAD.WIDE.U32 R26, R3, 0x8, R26 ;  /* 0x00000008031aa825 */ /* 0x010fc600078e001a */
[----:B------:R2:W5:Y:S01]  /*2200*/  @!P5 LDG.E.64 R4, desc[UR4][R10.64] ;  /* 0x000000040a04d981 */ /* 0x000562000c1e1b00 */
[----:B------:R-:W-:Y:S01]  /*2210*/  @!P1 VIADD R0, R0, 0x80 ;  /* 0x0000008000009836 */ /* 0x000fe20000000000 */
[----:B-1----:R-:W-:Y:S01]  /*2220*/  CS2R R8, SRZ ;  /* 0x0000000000087805 */ /* 0x002fe2000001ff00 */
[----:B0-----:R-:W-:Y:S01]  /*2230*/  @!P1 IMAD.WIDE.U32 R28, R13, 0x8, R28 ;  /* 0x000000080d1c9825 */ /* 0x001fe200078e001c */
[----:B--2---:R-:W-:-:S04]  /*2240*/  CS2R R10, SRZ ;  /* 0x00000000000a7805 */ /* 0x004fc8000001ff00 */
[----:B------:R-:W5:Y:S04]  /*2250*/  @!P2 LDG.E.64 R8, desc[UR4][R26.64] ;  /* 0x000000041a08a981 */ /* 0x000f68000c1e1b00 */
[----:B------:R-:W5:Y:S01]  /*2260*/  @!P1 LDG.E.64 R10, desc[UR4][R28.64] ;  /* 0x000000041c0a9981 */ /* 0x000f62000c1e1b00 */
[----:B------:R-:W-:Y:S01]  /*2270*/  ISETP.GE.AND P6, PT, R0, R23, PT ;  /* 0x000000170000720c */ /* 0x000fe20003fc6270 */
[----:B------:R-:W-:Y:S01]  /*2280*/  @!P0 IMAD.WIDE.U32 R16, R21, 0x8, R16 ;  /* 0x0000000815108825 */ /* 0x000fe200078e0010 */
[----:B------:R-:W-:-:S06]  /*2290*/  CS2R R20, SRZ ;  /* 0x0000000000147805 */ /* 0x000fcc000001ff00 */
[----:B------:R0:W5:Y:S05]  /*22a0*/  @!P0 LDG.E.64 R20, desc[UR4][R16.64] ;  /* 0x0000000410148981 */ /* 0x00016a000c1e1b00 */
[----:B0-----:R-:W0:Y:S01]  /*22b0*/  @!P6 LDC.64 R16, c[0x0][0x230] ;  /* 0x00008c00ff10eb82 */ /* 0x001e220000000a00 */
[----:B------:R-:W-:Y:S02]  /*22c0*/  @!P6 IADD3 R0, R25, R0, RZ ;  /* 0x000000001900e210 */ /* 0x000fe40007ffe0ff */
[----:B------:R-:W-:Y:S02]  /*22d0*/  CS2R R12, SRZ ;  /* 0x00000000000c7805 */ /* 0x000fe4000001ff00 */
[----:B------:R-:W-:Y:S01]  /*22e0*/  CS2R R2, SRZ ;  /* 0x0000000000027805 */ /* 0x000fe2000001ff00 */
[----:B------:R-:W-:Y:S05]  /*22f0*/  BSSY B0, `(.L_x_45760) ;  /* 0x0000042000007945 */ /* 0x000fea0003800000 */
[----:B------:R1:W5:Y:S01]  /*2300*/  @!P4 LDG.E.64 R2, desc[UR4][R14.64] ;  /* 0x000000040e02c981 */ /* 0x000362000c1e1b00 */
[----:B0-----:R-:W-:Y:S01]  /*2310*/  @!P6 IMAD.WIDE.U32 R16, R0, 0x8, R16 ;  /* 0x000000080010e825 */ /* 0x001fe200078e0010 */
[----:B-1----:R-:W-:-:S04]  /*2320*/  CS2R R14, SRZ ;  /* 0x00000000000e7805 */ /* 0x002fc8000001ff00 */
[----:B------:R0:W5:Y:S02]  /*2330*/  @!P6 LDG.E.64 R12, desc[UR4][R16.64] ;  /* 0x00000004100ce981 */ /* 0x000164000c1e1b00 */
[----:B0-----:R-:W-:Y:S01]  /*2340*/  HFMA2.MMA R17, -RZ, RZ, 0, 0 ;  /* 0x00000000ff117435 */ /* 0x001fe200000001ff */
[----:B------:R-:W-:Y:S10]  /*2350*/  @P0 BRA `(.L_x_45761) ;  /* 0x0000000000ec0947 */ /* 0x000ff40003800000 */
[----:B------:R-:W-:Y:S02]  /*2360*/  ULDC.64 UR6, c[0x0][0x218] ;  /* 0x0000860000067ab9 */ /* 0x000fe40000000a00 */
[----:B-----5:R-:W-:-:S04]  /*2370*/  FMUL.FTZ R0, R20, UR7 ;  /* 0x0000000714007c20 */ /* 0x020fc80008410000 */
        /* <DEDUP_REMOVED lines=40> */
.L_x_45764:
        /* <DEDUP_REMOVED lines=10> */
.L_x_45763:
[----:B------:R-:W-:-:S04]  /*26a0*/  FMUL.RZ R0, R0, 0.15915493667125701904 ;  /* 0x3e22f98300007820 */ /* 0x000fc8000040c000 */
[----:B------:R1:W2:Y:S08]  /*26b0*/  MUFU.SIN R15, R0 ;  /* 0x00000000000f7308 */ /* 0x0002b00000000400 */
[----:B------:R1:W3:Y:S01]  /*26c0*/  MUFU.COS R14, R0 ;  /* 0x00000000000e7308 */ /* 0x0002e20000000000 */
[----:B------:R-:W-:Y:S05]  /*26d0*/  BRA `(.L_x_45761) ;  /* 0x00000000000c7947 */ /* 0x000fea0003800000 */
.L_x_45762:
[----:B------:R-:W-:Y:S01]  /*26e0*/  FMUL.FTZ R14, R20, 1.4426950216293334961 ;  /* 0x3fb8aa3b140e7820 */ /* 0x000fe20000410000 */
[----:B------:R-:W-:-:S05]  /*26f0*/  MOV R15, R0 ;  /* 0x00000000000f7202 */ /* 0x000fca0000000f00 */
[----:B------:R-:W0:Y:S02]  /*2700*/  MUFU.EX2 R14, R14 ;  /* 0x0000000e000e7308 */ /* 0x000e240000000800 */
.L_x_45761:
[----:B------:R-:W-:Y:S05]  /*2710*/  BSYNC B0 ;  /* 0x0000000000007941 */ /* 0x000fea0003800000 */
.L_x_45760:
[----:B-1----:R-:W-:Y:S01]  /*2720*/  VIADD R0, R22, 0x80 ;  /* 0x0000008016007836 */ /* 0x002fe20000000000 */
[----:B------:R-:W-:Y:S01]  /*2730*/  BSSY B0, `(.L_x_45765) ;  /* 0x000003f000007945 */ /* 0x000fe20003800000 */
[----:B------:R-:W-:-:S03]  /*2740*/  HFMA2.MMA R16, -RZ, RZ, 0, 0 ;  /* 0x00000000ff107435 */ /* 0x000fc600000001ff */
[----:B------:R-:W-:-:S13]  /*2750*/  ISETP.GE.AND P0, PT, R0, R23, PT ;  /* 0x000000170000720c */ /* 0x000fda0003f06270 */
[----:B------:R-:W-:Y:S05]  /*2760*/  @P0 BRA `(.L_x_45766) ;  /* 0x0000000000ec0947 */ /* 0x000fea0003800000 */
        /* <DEDUP_REMOVED lines=42> */
.L_x_45769:
        /* <DEDUP_REMOVED lines=10> */
.L_x_45768:
[----:B------:R-:W-:-:S04]  /*2ab0*/  FMUL.RZ R20, R20, 0.15915493667125701904 ;  /* 0x3e22f98314147820 */ /* 0x000fc8000040c000 */
[----:B------:R4:W1:Y:S08]  /*2ac0*/  MUFU.SIN R17, R20 ;  /* 0x0000001400117308 */ /* 0x0008700000000400 */
[----:B------:R4:W0:Y:S01]  /*2ad0*/  MUFU.COS R16, R20 ;  /* 0x0000001400107308 */ /* 0x0008220000000000 */
[----:B------:R-:W-:Y:S05]  /*2ae0*/  BRA `(.L_x_45766) ;  /* 0x00000000000c7947 */ /* 0x000fea0003800000 */
.L_x_45767:
[----:B------:R-:W-:Y:S01]  /*2af0*/  FMUL.FTZ R16, R18, 1.4426950216293334961 ;  /* 0x3fb8aa3b12107820 */ /* 0x000fe20000410000 */
[----:B------:R-:W-:-:S05]  /*2b00*/  MOV R17, R20 ;  /* 0x0000001400117202 */ /* 0x000fca0000000f00 */
[----:B------:R-:W1:Y:S02]  /*2b10*/  MUFU.EX2 R16, R16 ;  /* 0x0000001000107308 */ /* 0x000e640000000800 */
.L_x_45766:
[----:B------:R-:W-:Y:S05]  /*2b20*/  BSYNC B0 ;  /* 0x0000000000007941 */ /* 0x000fea0003800000 */
.L_x_45765:
[----:B-----5:R-:W-:Y:S01]  /*2b30*/  IADD3 R18, R22, 0x100, RZ ;  /* 0x0000010016127810 */ /* 0x020fe20007ffe0ff */
[----:B------:R-:W-:Y:S01]  /*2b40*/  BSSY B0, `(.L_x_45770) ;  /* 0x0000040000007945 */ /* 0x000fe20003800000 */
[----:B------:R-:W-:Y:S02]  /*2b50*/  IMAD.MOV.U32 R21, RZ, RZ, RZ ;  /* 0x000000ffff157224 */ /* 0x000fe400078e00ff */
[----:B------:R-:W-:Y:S02]  /*2b60*/  ISETP.GE.AND P0, PT, R18, R23, PT ;  /* 0x000000171200720c */ /* 0x000fe40003f06270 */
[----:B------:R-:W-:-:S11]  /*2b70*/  CS2R R18, SRZ ;  /* 0x0000000000127805 */ /* 0x000fd6000001ff00 */
[----:B------:R-:W-:Y:S05]  /*2b80*/  @P0 BRA `(.L_x_45771) ;  /* 0x0000000000ec0947 */ /* 0x000fea0003800000 */
[----:B------:R-:W-:Y:S02]  /*2b90*/  ULDC.64 UR6, c[0x0][0x218] ;  /* 0x0000860000067ab9 */ /* 0x000fe40000000a00 */
[----:B----4-:R-:W-:-:S04]  /*2ba0*/  FMUL.FTZ R20, R4, UR7 ;  /* 0x0000000704147c20 */ /* 0x010fc80008410000 */
        /* <DEDUP_REMOVED lines=40> */
.L_x_45774:
        /* <DEDUP_REMOVED lines=10> */
.L_x_45773:
[----:B------:R-:W-:-:S04]  /*2ed0*/  FMUL.RZ R20, R20, 0.15915493667125701904 ;  /* 0x3e22f98314147820 */ /* 0x000fc8000040c000 */
[----:B------:R4:W0:Y:S08]  /*2ee0*/  MUFU.SIN R19, R20 ;  /* 0x0000001400137308 */ /* 0x0008300000000400 */
[----:B------:R4:W0:Y:S01]  /*2ef0*/  MUFU.COS R18, R20 ;  /* 0x0000001400127308 */ /* 0x0008220000000000 */
[----:B------:R-:W-:Y:S05]  /*2f00*/  BRA `(.L_x_45771) ;  /* 0x00000000000c7947 */ /* 0x000fea0003800000 */
.L_x_45772:
[----:B------:R-:W-:Y:S01]  /*2f10*/  FMUL.FTZ R4, R4, 1.4426950216293334961 ;  /* 0x3fb8aa3b04047820 */ /* 0x000fe20000410000 */
[----:B------:R-:W-:-:S03]  /*2f20*/  MOV R19, R20 ;  /* 0x0000001400137202 */ /* 0x000fc60000000f00 */
[----:B------:R4:W0:Y:S04]  /*2f30*/  MUFU.EX2 R18, R4 ;  /* 0x0000000400127308 */ /* 0x0008280000000800 */
.L_x_45771:
[----:B------:R-:W-:Y:S05]  /*2f40*/  BSYNC B0 ;  /* 0x0000000000007941 */ /* 0x000fea0003800000 */
.L_x_45770:
[----:B----4-:R-:W-:Y:S01]  /*2f50*/  IADD3 R4, R22, 0x180, RZ ;  /* 0x0000018016047810 */ /* 0x010fe20007ffe0ff */
[----:B------:R-:W-:Y:S01]  /*2f60*/  BSSY B0, `(.L_x_45775) ;  /* 0x000003f000007945 */ /* 0x000fe20003800000 */
[----:B------:R-:W-:Y:S02]  /*2f70*/  HFMA2.MMA R20, -RZ, RZ, 0, 0 ;  /* 0x00000000ff147435 */ /* 0x000fe400000001ff */
        /* <DEDUP_REMOVED lines=44> */
.L_x_45779:
        /* <DEDUP_REMOVED lines=10> */
.L_x_45778:
[----:B------:R-:W-:-:S04]  /*32e0*/  FMUL.RZ R4, R4, 0.15915493667125701904 ;  /* 0x3e22f98304047820 */ /* 0x000fc8000040c000 */
[----:B------:R4:W0:Y:S08]  /*32f0*/  MUFU.SIN R21, R4 ;  /* 0x0000000400157308 */ /* 0x0008300000000400 */
[----:B------:R4:W0:Y:S01]  /*3300*/  MUFU.COS R20, R4 ;  /* 0x0000000400147308 */ /* 0x0008220000000000 */
[----:B------:R-:W-:Y:S05]  /*3310*/  BRA `(.L_x_45776) ;  /* 0x00000000000c7947 */ /* 0x000fea0003800000 */
.L_x_45777:
[----:B------:R-:W-:Y:S01]  /*3320*/  FMUL.FTZ R2, R2, 1.4426950216293334961 ;  /* 0x3fb8aa3b02027820 */ /* 0x000fe20000410000 */
[----:B------:R-:W-:-:S03]  /*3330*/  MOV R21, R4 ;  /* 0x0000000400157202 */ /* 0x000fc60000000f00 */
[----:B------:R4:W0:Y:S04]  /*3340*/  MUFU.EX2 R20, R2 ;  /* 0x0000000200147308 */ /* 0x0008280000000800 */
.L_x_45776:
[----:B------:R-:W-:Y:S05]  /*3350*/  BSYNC B0 ;  /* 0x0000000000007941 */ /* 0x000fea0003800000 */
.L_x_45775:
[----:B----4-:R-:W-:Y:S01]  /*3360*/  IADD3 R2, R22, 0x200, RZ ;  /* 0x0000020016027810 */ /* 0x010fe20007ffe0ff */
[----:B------:R-:W-:Y:S01]  /*3370*/  BSSY B0, `(.L_x_45780) ;  /* 0x0000040000007945 */ /* 0x000fe20003800000 */
[----:B------:R-:W-:Y:S01]  /*3380*/  HFMA2.MMA R3, -RZ, RZ, 0, 0 ;  /* 0x00000000ff037435 */ /* 0x000fe200000001ff */
[----:B------:R-:W-:Y:S02]  /*3390*/  CS2R R4, SRZ ;  /* 0x0000000000047805 */ /* 0x000fe4000001ff00 */
        /* <DEDUP_REMOVED lines=44> */
.L_x_45784:
        /* <DEDUP_REMOVED lines=10> */
.L_x_45783:
[----:B------:R-:W-:-:S04]  /*3700*/  FMUL.RZ R2, R2, 0.15915493667125701904 ;  /* 0x3e22f98302027820 */ /* 0x000fc8000040c000 */
[----:B------:R4:W0:Y:S08]  /*3710*/  MUFU.SIN R5, R2 ;  /* 0x0000000200057308 */ /* 0x0008300000000400 */
[----:B------:R4:W0:Y:S01]  /*3720*/  MUFU.COS R4, R2 ;  /* 0x0000000200047308 */ /* 0x0008220000000000 */
[----:B------:R-:W-:Y:S05]  /*3730*/  BRA `(.L_x_45781) ;  /* 0x00000000000c7947 */ /* 0x000fea0003800000 */
.L_x_45782:
[----:B------:R-:W-:Y:S01]  /*3740*/  FMUL.FTZ R4, R6, 1.4426950216293334961 ;  /* 0x3fb8aa3b06047820 */ /* 0x000fe20000410000 */
[----:B------:R-:W-:-:S05]  /*3750*/  MOV R5, R2 ;  /* 0x0000000200057202 */ /* 0x000fca0000000f00 */
[----:B------:R-:W4:Y:S02]  /*3760*/  MUFU.EX2 R4, R4 ;  /* 0x0000000400047308 */ /* 0x000f240000000800 */
.L_x_45781:
[----:B------:R-:W-:Y:S05]  /*3770*/  BSYNC B0 ;  /* 0x0000000000007941 */ /* 0x000fea0003800000 */
.L_x_45780:
[----:B----4-:R-:W-:Y:S01]  /*3780*/  IADD3 R2, R22, 0x280, RZ ;  /* 0x0000028016027810 */ /* 0x010fe20007ffe0ff */
[----:B------:R-:W-:Y:S03]  /*3790*/  BSSY B0, `(.L_x_45785) ;  /* 0x000003f000007945 */ /* 0x000fe60003800000 */
[----:B------:R-:W-:Y:S01]  /*37a0*/  ISETP.GE.AND P0, PT, R2, R23, PT ;  /* 0x000000170200720c */ /* 0x000fe20003f06270 */
[----:B------:R-:W-:-:S12]  /*37b0*/  HFMA2.MMA R2, -RZ, RZ, 0, 0 ;  /* 0x00000000ff027435 */ /* 0x000fd800000001ff */
        /* <DEDUP_REMOVED lines=43> */
.L_x_45789:
        /* <DEDUP_REMOVED lines=10> */
.L_x_45788:
[----:B------:R-:W-:-:S04]  /*3b10*/  FMUL.RZ R6, R6, 0.15915493667125701904 ;  /* 0x3e22f98306067820 */ /* 0x000fc8000040c000 */
[----:B------:R4:W0:Y:S08]  /*3b20*/  MUFU.SIN R3, R6 ;  /* 0x0000000600037308 */ /* 0x0008300000000400 */
[----:B------:R4:W0:Y:S01]  /*3b30*/  MUFU.COS R2, R6 ;  /* 0x0000000600027308 */ /* 0x0008220000000000 */
[----:B------:R-:W-:Y:S05]  /*3b40*/  BRA `(.L_x_45786) ;  /* 0x00000000000c7947 */ /* 0x000fea0003800000 */
.L_x_45787:
[----:B------:R-:W-:Y:S01]  /*3b50*/  FMUL.FTZ R2, R8, 1.4426950216293334961 ;  /* 0x3fb8aa3b08027820 */ /* 0x000fe20000410000 */
[----:B------:R-:W-:-:S05]  /*3b60*/  MOV R3, R6 ;  /* 0x0000000600037202 */ /* 0x000fca0000000f00 */
[----:B------:R-:W4:Y:S02]  /*3b70*/  MUFU.EX2 R2, R2 ;  /* 0x0000000200027308 */ /* 0x000f240000000800 */
.L_x_45786:
[----:B------:R-:W-:Y:S05]  /*3b80*/  BSYNC B0 ;  /* 0x0000000000007941 */ /* 0x000fea0003800000 */
.L_x_45785:
[----:B----4-:R-:W-:Y:S01]  /*3b90*/  IADD3 R6, R22, 0x300, RZ ;  /* 0x0000030016067810 */ /* 0x010fe20007ffe0ff */
[----:B------:R-:W-:Y:S01]  /*3ba0*/  BSSY B0, `(.L_x_45790) ;  /* 0x0000040000007945 */ /* 0x000fe20003800000 */
[----:B------:R-:W-:Y:S02]  /*3bb0*/  HFMA2.MMA R9, -RZ, RZ, 0, 0 ;  /* 0x00000000ff097435 */ /* 0x000fe400000001ff */
[----:B------:R-:W-:Y:S02]  /*3bc0*/  ISETP.GE.AND P0, PT, R6, R23, PT ;  /* 0x000000170600720c */ /* 0x000fe40003f06270 */
[----:B------:R-:W-:-:S11]  /*3bd0*/  CS2R R6, SRZ ;  /* 0x0000000000067805 */ /* 0x000fd6000001ff00 */
        /* <DEDUP_REMOVED lines=43> */
.L_x_45794:
        /* <DEDUP_REMOVED lines=10> */
.L_x_45793:
[----:B------:R-:W-:-:S04]  /*3f30*/  FMUL.RZ R8, R8, 0.15915493667125701904 ;  /* 0x3e22f98308087820 */ /* 0x000fc8000040c000 */
[----:B------:R4:W0:Y:S08]  /*3f40*/  MUFU.SIN R7, R8 ;  /* 0x0000000800077308 */ /* 0x0008300000000400 */
[----:B------:R4:W0:Y:S01]  /*3f50*/  MUFU.COS R6, R8 ;  /* 0x0000000800067308 */ /* 0x0008220000000000 */
[----:B------:R-:W-:Y:S05]  /*3f60*/  BRA `(.L_x_45791) ;  /* 0x00000000000c7947 */ /* 0x000fea0003800000 */
.L_x_45792:
[----:B------:R-:W-:Y:S01]  /*3f70*/  FMUL.FTZ R6, R10, 1.4426950216293334961 ;  /* 0x3fb8aa3b0a067820 */ /* 0x000fe20000410000 */
[----:B------:R-:W-:-:S05]  /*3f80*/  MOV R7, R8 ;  /* 0x0000000800077202 */ /* 0x000fca0000000f00 */
[----:B------:R-:W4:Y:S02]  /*3f90*/  MUFU.EX2 R6, R6 ;  /* 0x0000000600067308 */ /* 0x000f240000000800 */
.L_x_45791:
[----:B------:R-:W-:Y:S05]  /*3fa0*/  BSYNC B0 ;  /* 0x0000000000007941 */ /* 0x000fea0003800000 */
.L_x_45790:
        /* <DEDUP_REMOVED lines=47> */
.L_x_45799:
        /* <DEDUP_REMOVED lines=10> */
.L_x_45798:
[----:B------:R-:W-:-:S04]  /*4340*/  FMUL.RZ R10, R10, 0.15915493667125701904 ;  /* 0x3e22f9830a0a7820 */ /* 0x000fc8000040c000 */
[----:B------:R4:W0:Y:S08]  /*4350*/  MUFU.SIN R9, R10 ;  /* 0x0000000a00097308 */ /* 0x0008300000000400 */
[----:B------:R4:W0:Y:S01]  /*4360*/  MUFU.COS R8, R10 ;  /* 0x0000000a00087308 */ /* 0x0008220000000000 */
[----:B------:R-:W-:Y:S05]  /*4370*/  BRA `(.L_x_45796) ;  /* 0x00000000000c7947 */ /* 0x000fea0003800000 */
.L_x_45797:
[----:B------:R-:W-:Y:S01]  /*4380*/  FMUL.FTZ R8, R12, 1.4426950216293334961 ;  /* 0x3fb8aa3b0c087820 */ /* 0x000fe20000410000 */
[----:B------:R-:W-:-:S05]  /*4390*/  IMAD.MOV.U32 R9, RZ, RZ, R10 ;  /* 0x000000ffff097224 */ /* 0x000fca00078e000a */
[----:B------:R-:W4:Y:S02]  /*43a0*/  MUFU.EX2 R8, R8 ;  /* 0x0000000800087308 */ /* 0x000f240000000800 */
.L_x_45796:
[----:B------:R-:W-:Y:S05]  /*43b0*/  BSYNC B0 ;  /* 0x0000000000007941 */ /* 0x000fea0003800000 */
.L_x_45795:
[----:B------:R-:W-:Y:S01]  /*43c0*/  ISETP.GE.AND P0, PT, R22, R23, PT ;  /* 0x000000171600720c */ /* 0x000fe20003f06270 */
[----:B------:R-:W-:Y:S04]  /*43d0*/  BSSY B0, `(.L_x_45800) ;  /* 0x0000033000007945 */ /* 0x000fe80003800000 */
[----:B------:R-:W-:Y:S08]  /*43e0*/  BSSY B1, `(.L_x_45801) ;  /* 0x000002b000017945 */ /* 0x000ff00003800000 */
[----:B------:R-:W-:Y:S05]  /*43f0*/  @P0 BRA `(.L_x_45802) ;  /* 0x0000000000300947 */ /* 0x000fea0003800000 */
[----:B----4-:R-:W4:Y:S01]  /*4400*/  LDC.64 R10, c[0x0][0x228] ;  /* 0x00008a00ff0a7b82 */ /* 0x010f220000000a00 */
[----:B------:R-:W-:Y:S02]  /*4410*/  IADD3 R13, R25, R22, RZ ;  /* 0x00000016190d7210 */ /* 0x000fe40007ffe0ff */
[----:B------:R-:W-:-:S04]  /*4420*/  MOV R22, R0 ;  /* 0x0000000000167202 */ /* 0x000fc80000000f00 */
[----:B------:R-:W-:Y:S01]  /*4430*/  ISETP.GE.AND P0, PT, R22, R23, PT ;  /* 0x000000171600720c */ /* 0x000fe20003f06270 */
[----:B----4-:R-:W-:-:S05]  /*4440*/  IMAD.WIDE.U32 R10, R13, 0x8, R10 ;  /* 0x000000080d0a7825 */ /* 0x010fca00078e000a */
[----:B0-23--:R0:W-:Y:S07]  /*4450*/  STG.E.64 desc[UR4][R10.64], R14 ;  /* 0x0000000e0a007986 */ /* 0x00d1ee000c101b04 */
[----:B------:R-:W-:Y:S05]  /*4460*/  @P0 BRA `(.L_x_45803) ;  /* 0x0000000000300947 */ /* 0x000fea0003800000 */
[----:B0-----:R-:W0:Y:S01]  /*4470*/  LDC.64 R10, c[0x0][0x228] ;  /* 0x00008a00ff0a7b82 */ /* 0x001e220000000a00 */
[----:B------:R-:W-:Y:S02]  /*4480*/  IADD3 R13, R25, R22, RZ ;  /* 0x00000016190d7210 */ /* 0x000fe40007ffe0ff */
[----:B------:R-:W-:-:S03]  /*4490*/  IADD3 R22, R22, 0x80, RZ ;  /* 0x0000008016167810 */ /* 0x000fc60007ffe0ff */
[----:B0-----:R-:W-:-:S05]  /*44a0*/  IMAD.WIDE.U32 R10, R13, 0x8, R10 ;  /* 0x000000080d0a7825 */ /* 0x001fca00078e000a */
[----:B-1----:R0:W-:Y:S02]  /*44b0*/  STG.E.64 desc[UR4][R10.64], R16 ;  /* 0x000000100a007986 */ /* 0x0021e4000c101b04 */
.L_x_45802:
[----:B------:R-:W-:-:S13]  /*44c0*/  ISETP.GE.AND P0, PT, R22, R23, PT ;  /* 0x000000171600720c */ /* 0x000fda0003f06270 */
[----:B------:R-:W-:Y:S05]  /*44d0*/  @P0 BRA `(.L_x_45804) ;  /* 0x0000000000300947 */ /* 0x000fea0003800000 */
[----:B0---4-:R-:W0:Y:S01]  /*44e0*/  LDC.64 R10, c[0x0][0x228] ;  /* 0x00008a00ff0a7b82 */ /* 0x011e220000000a00 */
[----:B------:R-:W-:Y:S02]  /*44f0*/  IADD3 R13, R25, R22, RZ ;  /* 0x00000016190d7210 */ /* 0x000fe40007ffe0ff */
[----:B------:R-:W-:-:S03]  /*4500*/  IADD3 R22, R22, 0x80, RZ ;  /* 0x0000008016167810 */ /* 0x000fc60007ffe0ff */
[----:B0-----:R-:W-:-:S05]  /*4510*/  IMAD.WIDE.U32 R10, R13, 0x8, R10 ;  /* 0x000000080d0a7825 */ /* 0x001fca00078e000a */
[----:B------:R4:W-:Y:S02]  /*4520*/  STG.E.64 desc[UR4][R10.64], R18 ;  /* 0x000000120a007986 */ /* 0x0009e4000c101b04 */
.L_x_45803:
[----:B------:R-:W-:-:S13]  /*4530*/  ISETP.GE.AND P0, PT, R22, R23, PT ;  /* 0x000000171600720c */ /* 0x000fda0003f06270 */
[----:B------:R-:W-:Y:S05]  /*4540*/  @P0 BRA `(.L_x_45805) ;  /* 0x0000000000300947 */ /* 0x000fea0003800000 */
[----:B0---4-:R-:W0:Y:S01]  /*4550*/  LDC.64 R10, c[0x0][0x228] ;  /* 0x00008a00ff0a7b82 */ /* 0x011e220000000a00 */
[----:B------:R-:W-:Y:S01]  /*4560*/  IADD3 R13, R25, R22, RZ ;  /* 0x00000016190d7210 */ /* 0x000fe20007ffe0ff */
[----:B------:R-:W-:-:S04]  /*4570*/  VIADD R22, R22, 0x80 ;  /* 0x0000008016167836 */ /* 0x000fc80000000000 */
[----:B0-----:R-:W-:-:S05]  /*4580*/  IMAD.WIDE.U32 R10, R13, 0x8, R10 ;  /* 0x000000080d0a7825 */ /* 0x001fca00078e000a */
[----:B------:R0:W-:Y:S02]  /*4590*/  STG.E.64 desc[UR4][R10.64], R20 ;  /* 0x000000140a007986 */ /* 0x0001e4000c101b04 */
.L_x_45804:
[----:B------:R-:W-:-:S13]  /*45a0*/  ISETP.GE.AND P0, PT, R22, R23, PT ;  /* 0x000000171600720c */ /* 0x000fda0003f06270 */
[----:B------:R-:W-:Y:S05]  /*45b0*/  @P0 BRA `(.L_x_45806) ;  /* 0x0000000000340947 */ /* 0x000fea0003800000 */
[----:B0---4-:R-:W0:Y:S01]  /*45c0*/  LDC.64 R10, c[0x0][0x228] ;  /* 0x00008a00ff0a7b82 */ /* 0x011e220000000a00 */
[----:B------:R-:W-:Y:S02]  /*45d0*/  IADD3 R13, R25, R22, RZ ;  /* 0x00000016190d7210 */ /* 0x000fe40007ffe0ff */
[----:B------:R-:W-:-:S03]  /*45e0*/  IADD3 R22, R22, 0x80, RZ ;  /* 0x0000008016167810 */ /* 0x000fc60007ffe0ff */
[----:B0-----:R-:W-:-:S05]  /*45f0*/  IMAD.WIDE.U32 R10, R13, 0x8, R10 ;  /* 0x000000080d0a7825 */ /* 0x001fca00078e000a */
[----:B------:R0:W-:Y:S02]  /*4600*/  STG.E.64 desc[UR4][R10.64], R4 ;  /* 0x000000040a007986 */ /* 0x0001e4000c101b04 */
.L_x_45805:
[----:B------:R-:W-:-:S13]  /*4610*/  ISETP.GE.AND P0, PT, R22, R23, PT ;  /* 0x000000171600720c */ /* 0x000fda0003f06270 */
[----:B------:R-:W-:Y:S05]  /*4620*/  @P0 BREAK B1 ;  /* 0x0000000000010942 */ /* 0x000fea0003800000 */
[----:B------:R-:W-:Y:S05]  /*4630*/  @P0 BRA `(.L_x_45807) ;  /* 0x0000000000300947 */ /* 0x000fea0003800000 */
[----:B0-----:R-:W0:Y:S01]  /*4640*/  LDC.64 R4, c[0x0][0x228] ;  /* 0x00008a00ff047b82 */ /* 0x001e220000000a00 */
[----:B----4-:R-:W-:Y:S02]  /*4650*/  IADD3 R11, R25, R22, RZ ;  /* 0x00000016190b7210 */ /* 0x010fe40007ffe0ff */
[----:B------:R-:W-:-:S03]  /*4660*/  IADD3 R22, R22, 0x80, RZ ;  /* 0x0000008016167810 */ /* 0x000fc60007ffe0ff */
[----:B0-----:R-:W-:-:S05]  /*4670*/  IMAD.WIDE.U32 R4, R11, 0x8, R4 ;  /* 0x000000080b047825 */ /* 0x001fca00078e0004 */
[----:B------:R0:W-:Y:S02]  /*4680*/  STG.E.64 desc[UR4][R4.64], R2 ;  /* 0x0000000204007986 */ /* 0x0001e4000c101b04 */
.L_x_45806:
[----:B------:R-:W-:Y:S05]  /*4690*/  BSYNC B1 ;  /* 0x0000000000017941 */ /* 0x000fea0003800000 */
.L_x_45801:
[----:B------:R-:W-:-:S13]  /*46a0*/  ISETP.GE.AND P0, PT, R22, R23, PT ;  /* 0x000000171600720c */ /* 0x000fda0003f06270 */
[----:B0-----:R-:W0:Y:S01]  /*46b0*/  @!P0 LDC.64 R2, c[0x0][0x228] ;  /* 0x00008a00ff028b82 */ /* 0x001e220000000a00 */
[----:B------:R-:W-:Y:S02]  /*46c0*/  @!P0 IADD3 R5, R25, R22, RZ ;  /* 0x0000001619058210 */ /* 0x000fe40007ffe0ff */
[----:B------:R-:W-:-:S03]  /*46d0*/  @!P0 IADD3 R22, R22, 0x80, RZ ;  /* 0x0000008016168810 */ /* 0x000fc60007ffe0ff */
[----:B0-----:R-:W-:-:S05]  /*46e0*/  @!P0 IMAD.WIDE.U32 R2, R5, 0x8, R2 ;  /* 0x0000000805028825 */ /* 0x001fca00078e0002 */
[----:B------:R0:W-:Y:S02]  /*46f0*/  @!P0 STG.E.64 desc[UR4][R2.64], R6 ;  /* 0x0000000602008986 */ /* 0x0001e4000c101b04 */
.L_x_45807:
[----:B------:R-:W-:Y:S05]  /*4700*/  BSYNC B0 ;  /* 0x0000000000007941 */ /* 0x000fea0003800000 */
.L_x_45800:
[----:B------:R-:W-:Y:S05]  /*4710*/  WARPSYNC.ALL ;  /* 0x0000000000007948 */ /* 0x000fea0003800000 */
[----:B------:R-:W-:-:S13]  /*4720*/  ISETP.GE.AND P0, PT, R22, R23, PT ;  /* 0x000000171600720c */ /* 0x000fda0003f06270 */
[----:B------:R-:W-:Y:S05]  /*4730*/  @P0 EXIT ;  /* 0x000000000000094d */ /* 0x000fea0003800000 */
[----:B0-----:R-:W0:Y:S01]  /*4740*/  LDC.64 R2, c[0x0][0x228] ;  /* 0x00008a00ff027b82 */ /* 0x001e220000000a00 */
[----:B------:R-:W-:-:S05]  /*4750*/  IADD3 R25, R25, R22, RZ ;  /* 0x0000001619197210 */ /* 0x000fca0007ffe0ff */
[----:B0-----:R-:W-:-:S05]  /*4760*/  IMAD.WIDE.U32 R2, R25, 0x8, R2 ;  /* 0x0000000819027825 */ /* 0x001fca00078e0002 */
[----:B----4-:R-:W-:Y:S01]  /*4770*/  STG.E.64 desc[UR4][R2.64], R8 ;  /* 0x0000000802007986 */ /* 0x010fe2000c101b04 */
[----:B------:R-:W-:Y:S05]  /*4780*/  EXIT ;  /* 0x000000000000794d */ /* 0x000fea0003800000 */
.L_x_45808:
        /* <DEDUP_REMOVED lines=15> */
.L_x_71887:


//--------------------- .text._ZN2at6native29vectorized_elementwise_kernelILi4EZNS0_50_GLOBAL__N__2680c7bb_12_PowKernel_cu_7dd49032_316822pow_scalar_tensor_implIfEEvRNS_18TensorIteratorBaseEN3c107complexIT_EEEUlNS7_IfEEE_St5arrayIPcLm2EEEEviT0_T1_ --------------------------
	.section	.text._ZN2at6native29vectorized_elementwise_kernelILi4EZNS0_50_GLOBAL__N__2680c7bb_12_PowKernel_cu_7dd49032_316822pow_scalar_tensor_implIfEEvRNS_18TensorIteratorBaseEN3c107complexIT_EEEUlNS7_IfEEE_St5arrayIPcLm2EEEEviT0_T1_,"ax",@progbits
	.align	128
        .global         _ZN2at6native29vectorized_elementwise_kernelILi4EZNS0_50_GLOBAL__N__2680c7bb_12_PowKernel_cu_7dd49032_316822pow_scalar_tensor_implIfEEvRNS_18TensorIteratorBaseEN3c107complexIT_EEEUlNS7_IfEEE_St5arrayIPcLm2EEEEviT0_T1_
        .type           _ZN2at6native29vectorized_elementwise_kernelILi4EZNS0_50_GLOBAL__N__2680c7bb_12_PowKernel_cu_7dd49032_316822pow_scalar_tensor_implIfEEvRNS_18TensorIteratorBaseEN3c107complexIT_EEEUlNS7_IfEEE_St5arrayIPcLm2EEEEviT0_T1_,@function
        .size           _ZN2at6native29vectorized_elementwise_kernelILi4EZNS0_50_GLOBAL__N__2680c7bb_12_PowKernel_cu_7dd49032_316822pow_scalar_tensor_implIfEEvRNS_18TensorIteratorBaseEN3c107complexIT_EEEUlNS7_IfEEE_St5arrayIPcLm2EEEEviT0_T1_,(.L_x_71888 - _ZN2at6native29vectorized_elementwise_kernelILi4EZNS0_50_GLOBAL__N__2680c7bb_12_PowKernel_cu_7dd49032_316822pow_scalar_tensor_implIfEEvRNS_18TensorIteratorBaseEN3c107complexIT_EEEUlNS7_IfEEE_St5arrayIPcLm2EEEEviT0_T1_)
        .other          _ZN2at6native29vectorized_elementwise_kernelILi4EZNS0_50_GLOBAL__N__2680c7bb_12_PowKernel_cu_7dd49032_316822pow_scalar_tensor_implIfEEvRNS_18TensorIteratorBaseEN3c107complexIT_EEEUlNS7_IfEEE_St5arrayIPcLm2EEEEviT0_T1_,@"STO_CUDA_ENTRY STV_DEFAULT"
_ZN2at6native29vectorized_elementwise_kernelILi4EZNS0_50_GLOBAL__N__2680c7bb_12_PowKernel_cu_7dd49032_316822pow_scalar_tensor_implIfEEvRNS_18TensorIteratorBaseEN3c107complexIT_EEEUlNS7_IfEEE_St5arrayIPcLm2EEEEviT0_T1_:
.text._ZN2at6native29vectorized_elementwise_kernelILi4EZNS0_50_GLOBAL__N__2680c7bb_12_PowKernel_cu_7dd49032_316822pow_scalar_tensor_implIfEEvRNS_18TensorIteratorBaseEN3c107complexIT_EEEUlNS7_IfEEE_St5arrayIPcLm2EEEEviT0_T1_:
        /* <DEDUP_REMOVED lines=59> */
.L_x_45813:
        /* <DEDUP_REMOVED lines=10> */
.L_x_45812:
[----:B------:R-:W-:-:S04]  /*0450*/  FMUL.RZ R2, R2, 0.15915493667125701904 ;  /* 0x3e22f98302027820 */ /* 0x000fc8000040c000 */
[----:B------:R2:W3:Y:S08]  /*0460*/  MUFU.SIN R13, R2 ;  /* 0x00000002000d7308 */ /* 0x0004f00000000400 */
[----:B------:R2:W4:Y:S01]  /*0470*/  MUFU.COS R12, R2 ;  /* 0x00000002000c7308 */ /* 0x0005220000000000 */
[----:B------:R-:W-:Y:S05]  /*0480*/  BRA `(.L_x_45814) ;  /* 0x00000000000c7947 */ /* 0x000fea0003800000 */
.L_x_45811:
[----:B------:R-:W-:Y:S01]  /*0490*/  FMUL.FTZ R3, R3, 1.4426950216293334961 ;  /* 0x3fb8aa3b03037820 */ /* 0x000fe20000410000 */
[----:B------:R-:W-:-:S03]  /*04a0*/  MOV R13, R2 ;  /* 0x00000002000d7202 */ /* 0x000fc60000000f00 */
[----:B------:R0:W1:Y:S04]  /*04b0*/  MUFU.EX2 R12, R3 ;  /* 0x00000003000c7308 */ /* 0x0000680000000800 */
.L_x_45814:
[----:B------:R-:W-:Y:S05]  /*04c0*/  BSYNC B0 ;  /* 0x0000000000007941 */ /* 0x000fea0003800000 */
.L_x_45810:
        /* <DEDUP_REMOVED lines=42> */
.L_x_45818:
        /* <DEDUP_REMOVED lines=10> */
.L_x_45817:
[----:B------:R-:W-:-:S04]  /*0810*/  FMUL.RZ R2, R2, 0.15915493667125701904 ;  /* 0x3e22f98302027820 */ /* 0x000fc8000040c000 */
[----:B------:R0:W2:Y:S08]  /*0820*/  MUFU.SIN R15, R2 ;  /* 0x00000002000f7308 */ /* 0x0000b00000000400 */
[----:B------:R0:W0:Y:S01]  /*0830*/  MUFU.COS R14, R2 ;  /* 0x00000002000e7308 */ /* 0x0000220000000000 */
[----:B------:R-:W-:Y:S05]  /*0840*/  BRA `(.L_x_45819) ;  /* 0x00000000000c7947 */ /* 0x000fea0003800000 */
.L_x_45816:
[----:B------:R-:W-:Y:S01]  /*0850*/  FMUL.FTZ R3, R3, 1.4426950216293334961 ;  /* 0x3fb8aa3b03037820 */ /* 0x000fe20000410000 */
[----:B------:R-:W-:-:S03]  /*0860*/  MOV R15, R2 ;  /* 0x00000002000f7202 */ /* 0x000fc60000000f00 */
[----:B------:R0:W2:Y:S04]  /*0870*/  MUFU.EX2 R14, R3 ;  /* 0x00000003000e7308 */ /* 0x0000a80000000800 */
.L_x_45819:
[----:B------:R-:W-:Y:S05]  /*0880*/  BSYNC B0 ;  /* 0x0000000000007941 */ /* 0x000fea0003800000 */
.L_x_45815:
        /* <DEDUP_REMOVED lines=42> */
.L_x_45823:
        /* <DEDUP_REMOVED lines=10> */
.L_x_45822:
[----:B------:R-:W-:-:S04]  /*0bd0*/  FMUL.RZ R2, R2, 0.15915493667125701904 ;  /* 0x3e22f98302027820 */ /* 0x000fc8000040c000 */
[----:B------:R0:W0:Y:S08]  /*0be0*/  MUFU.SIN R17, R2 ;  /* 0x0000000200117308 */ /* 0x0000300000000400 */
[----:B------:R0:W0:Y:S01]  /*0bf0*/  MUFU.COS R16, R2 ;  /* 0x0000000200107308 */ /* 0x0000220000000000 */
[----:B------:R-:W-:Y:S05]  /*0c00*/  BRA `(.L_x_45824) ;  /* 0x00000000000c7947 */ /* 0x000fea0003800000 */
.L_x_45821:
[----:B------:R-:W-:Y:S01]  /*0c10*/  FMUL.FTZ R3, R3, 1.4426950216293334961 ;  /* 0x3fb8aa3b03037820 */ /* 0x000fe20000410000 */
[----:B------:R-:W-:-:S03]  /*0c20*/  MOV R17, R2 ;  /* 0x0000000200117202 */ /* 0x000fc60000000f00 */
[----:B------:R0:W0:Y:S04]  /*0c30*/  MUFU.EX2 R16, R3 ;  /* 0x0000000300107308 */ /* 0x0000280000000800 */
.L_x_45824:
[----:B------:R-:W-:Y:S05]  /*0c40*/  BSYNC B0 ;  /* 0x0000000000007941 */ /* 0x000fea0003800000 */
.L_x_45820:
        /* <DEDUP_REMOVED lines=42> */
.L_x_45828:
        /* <DEDUP_REMOVED lines=10> */
.L_x_45827:
[----:B------:R-:W-:-:S04]  /*0f90*/  FMUL.RZ R2, R2, 0.15915493667125701904 ;  /* 0x3e22f98302027820 */ /* 0x000fc8000040c000 */
[----:B------:R0:W0:Y:S08]  /*0fa0*/  MUFU.SIN R19, R2 ;  /* 0x0000000200137308 */ /* 0x0000300000000400 */
[----:B------:R0:W0:Y:S01]  /*0fb0*/  MUFU.COS R18, R2 ;  /* 0x0000000200127308 */ /* 0x0000220000000000 */
[----:B------:R-:W-:Y:S05]  /*0fc0*/  BRA `(.L_x_45829) ;  /* 0x00000000000c7947 */ /* 0x000fea0003800000 */
.L_x_45826:
[----:B------:R-:W-:Y:S01]  /*0fd0*/  FMUL.FTZ R3, R3, 1.4426950216293334961 ;  /* 0x3fb8aa3b03037820 */ /* 0x000fe20000410000 */
[----:B------:R-:W-:-:S03]  /*0fe0*/  IMAD.MOV.U32 R19, RZ, RZ, R2 ;  /* 0x000000ffff137224 */ /* 0x000fc600078e0002 */
[----:B------:R0:W0:Y:S04]  /*0ff0*/  MUFU.EX2 R18, R3 ;  /* 0x0000000300127308 */ /* 0x0000280000000800 */
.L_x_45829:
[----:B------:R-:W-:Y:S05]  /*1000*/  BSYNC B0 ;  /* 0x0000000000007941 */ /* 0x000fea0003800000 */
.L_x_45825:
        /* <DEDUP_REMOVED lines=42> */
.L_x_45833:
        /* <DEDUP_REMOVED lines=10> */
.L_x_45832:
[----:B------:R-:W-:-:S04]  /*1350*/  FMUL.RZ R2, R2, 0.15915493667125701904 ;  /* 0x3e22f98302027820 */ /* 0x000fc8000040c000 */
[----:B------:R0:W0:Y:S08]  /*1360*/  MUFU.SIN R5, R2 ;  /* 0x0000000200057308 */ /* 0x0000300000000400 */
[----:B------:R0:W0:Y:S01]  /*1370*/  MUFU.COS R4, R2 ;  /* 0x0000000200047308 */ /* 0x0000220000000000 */
[----:B------:R-:W-:Y:S05]  /*1380*/  BRA `(.L_x_45834) ;  /* 0x00000000000c7947 */ /* 0x000fea0003800000 */
.L_x_45831:
[----:B------:R-:W-:Y:S01]  /*1390*/  FMUL.FTZ R3, R3, 1.4426950216293334961 ;  /* 0x3fb8aa3b03037820 */ /* 0x000fe20000410000 */
[----:B------:R-:W-:-:S03]  /*13a0*/  MOV R5, R2 ;  /* 0x0000000200057202 */ /* 0x000fc60000000f00 */
[----:B------:R0:W0:Y:S04]  /*13b0*/  MUFU.EX2 R4, R3 ;  /* 0x0000000300047308 */ /* 0x0000280000000800 */
.L_x_45834:
[----:B------:R-:W-:Y:S05]  /*13c0*/  BSYNC B0 ;  /* 0x0000000000007941 */ /* 0x000fea0003800000 */
.L_x_45830:
        /* <DEDUP_REMOVED lines=42> */
.L_x_45838:
        /* <DEDUP_REMOVED lines=10> */
.L_x_45837:
[----:B------:R-:W-:-:S04]  /*1710*/  FMUL.RZ R2, R2, 0.15915493667125701904 ;  /* 0x3e22f98302027820 */ /* 0x000fc8000040c000 */
[----:B------:R0:W0:Y:S08]  /*1720*/  MUFU.SIN R7, R2 ;  /* 0x0000000200077308 */ /* 0x0000300000000400 */
[----:B------:R0:W0:Y:S01]  /*1730*/  MUFU.COS R6, R2 ;  /* 0x0000000200067308 */ /* 0x0000220000000000 */
[----:B------:R-:W-:Y:S05]  /*1740*/  BRA `(.L_x_45839) ;  /* 0x00000000000c7947 */ /* 0x000fea0003800000 */
.L_x_45836:
[----:B------:R-:W-:Y:S01]  /*1750*/  FMUL.FTZ R3, R3, 1.4426950216293334961 ;  /* 0x3fb8aa3b03037820 */ /* 0x000fe20000410000 */
[----:B------:R-:W-:-:S03]  /*1760*/  MOV R7, R2 ;  /* 0x0000000200077202 */ /* 0x000fc60000000f00 */
[----:B------:R0:W0:Y:S04]  /*1770*/  MUFU.EX2 R6, R3 ;  /* 0x0000000300067308 */ /* 0x0000280000000800 */
.L_x_45839:
[----:B------:R-:W-:Y:S05]  /*1780*/  BSYNC B0 ;  /* 0x0000000000007941 */ /* 0x000fea0003800000 */
.L_x_45835:
        /* <DEDUP_REMOVED lines=42> */
.L_x_45843:
        /* <DEDUP_REMOVED lines=10> */
.L_x_45842:
[----:B------:R-:W-:-:S04]  /*1ad0*/  FMUL.RZ R2, R2, 0.15915493667125701904 ;  /* 0x3e22f98302027820 */ /* 0x000fc8000040c000 */
[----:B------:R0:W0:Y:S08]  /*1ae0*/  MUFU.SIN R9, R2 ;  /* 0x0000000200097308 */ /* 0x0000300000000400 */
[----:B------:R0:W0:Y:S01]  /*1af0*/  MUFU.COS R8, R2 ;  /* 0x0000000200087308 */ /* 0x0000220000000000 */
[----:B------:R-:W-:Y:S05]  /*1b00*/  BRA `(.L_x_45844) ;  /* 0x00000000000c7947 */ /* 0x000fea0003800000 */
.L_x_45841:
[----:B------:R-:W-:Y:S01]  /*1b10*/  FMUL.FTZ R3, R3, 1.4426950216293334961 ;  /* 0x3fb8aa3b03037820 */ /* 0x000fe20000410000 */
[----:B------:R-:W-:-:S03]  /*1b20*/  MOV R9, R2 ;  /* 0x0000000200097202 */ /* 0x000fc60000000f00 */
[----:B------:R0:W0:Y:S04]  /*1b30*/  MUFU.EX2 R8, R3 ;  /* 0x0000000300087308 */ /* 0x0000280000000800 */
.L_x_45844:
[----:B------:R-:W-:Y:S05]  /*1b40*/  BSYNC B0 ;  /* 0x0000000000007941 */ /* 0x000fea0003800000 */
.L_x_45840:
        /* <DEDUP_REMOVED lines=42> */
.L_x_45848:
        /* <DEDUP_REMOVED lines=10> */
.L_x_45847:
[----:B------:R-:W-:-:S04]  /*1e90*/  FMUL.RZ R2, R2, 0.15915493667125701904 ;  /* 0x3e22f98302027820 */ /* 0x000fc8000040c000 */
[----:B------:R0:W0:Y:S08]  /*1ea0*/  MUFU.SIN R11, R2 ;  /* 0x00000002000b7308 */ /* 0x0000300000000400 */
[----:B------:R0:W0:Y:S01]  /*1eb0*/  MUFU.COS R10, R2 ;  /* 0x00000002000a7308 */ /* 0x0000220000000000 */
[----:B------:R-:W-:Y:S05]  /*1ec0*/  BRA `(.L_x_45849) ;  /* 0x00000000000c7947 */ /* 0x000fea0003800000 */
.L_x_45846:
[----:B------:R-:W-:Y:S01]  /*1ed0*/  FMUL.FTZ R3, R3, 1.4426950216293334961 ;  /* 0x3fb8aa3b03037820 */ /* 0x000fe20000410000 */
[----:B------:R-:W-:-:S03]  /*1ee0*/  MOV R11, R2 ;  /* 0x00000002000b7202 */ /* 0x000fc60000000f00 */
[----:B------:R0:W0:Y:S04]  /*1ef0*/  MUFU.EX2 R10, R3 ;  /* 0x00000003000a7308 */ /* 0x0000280000000800 */
.L_x_45849:
[----:B------:R-:W-:Y:S05]  /*1f00*/  BSYNC B0 ;  /* 0x0000000000007941 */ /* 0x000fea0003800000 */
.L_x_45845:
        /* <DEDUP_REMOVED lines=8> */
.L_x_45809:
        /* <DEDUP_REMOVED lines=103> */
.L_x_45854:
        /* <DEDUP_REMOVED lines=10> */
.L_x_45853:
[----:B------:R-:W-:-:S04]  /*26a0*/  FMUL.RZ R0, R0, 0.15915493667125701904 ;  /* 0x3e22f98300007820 */ /* 0x000fc8000040c000 */
[----:B------:R1:W2:Y:S08]  /*26b0*/  MUFU.SIN R15, R0 ;  /* 0x00000000000f7308 */ /* 0x0002b00000000400 */
[----:B------:R1:W3:Y:S01]  /*26c0*/  MUFU.COS R14, R0 ;  /* 0x00000000000e7308 */ /* 0x0002e20000000000 */
[----:B------:R-:W-:Y:S05]  /*26d0*/  BRA `(.L_x_45851) ;  /* 0x00000000000c7947 */ /* 0x000fea0003800000 */
.L_x_45852:
[----:B------:R-:W-:Y:S01]  /*26e0*/  FMUL.FTZ R14, R20, 1.4426950216293334961 ;  /* 0x3fb8aa3b140e7820 */ /* 0x000fe20000410000 */
[----:B------:R-:W-:-:S05]  /*26f0*/  MOV R15, R0 ;  /* 0x00000000000f7202 */ /* 0x000fca0000000f00 */
[----:B------:R-:W0:Y:S02]  /*2700*/  MUFU.EX2 R14, R14 ;  /* 0x0000000e000e7308 */ /* 0x000e240000000800 */
.L_x_45851:
[----:B------:R-:W-:Y:S05]  /*2710*/  BSYNC B0 ;  /* 0x0000000000007941 */ /* 0x000fea0003800000 */
.L_x_45850:
        /* <DEDUP_REMOVED lines=47> */
.L_x_45859:
        /* <DEDUP_REMOVED lines=10> */
.L_x_45858:
[----:B------:R-:W-:-:S04]  /*2ab0*/  FMUL.RZ R20, R20, 0.15915493667125701904 ;  /* 0x3e22f98314147820 */ /* 0x000fc8000040c000 */
[----:B------:R4:W1:Y:S08]  /*2ac0*/  MUFU.SIN R17, R20 ;  /* 0x0000001400117308 */ /* 0x0008700000000400 */
[----:B------:R4:W0:Y:S01]  /*2ad0*/  MUFU.COS R16, R20 ;  /* 0x0000001400107308 */ /* 0x0008220000000000 */
[----:B------:R-:W-:Y:S05]  /*2ae0*/  BRA `(.L_x_45856) ;  /* 0x00000000000c7947 */ /* 0x000fea0003800000 */
.L_x_45857:
[----:B------:R-:W-:Y:S01]  /*2af0*/  FMUL.FTZ R16, R18, 1.4426950216293334961 ;  /* 0x3fb8aa3b12107820 */ /* 0x000fe20000410000 */
[----:B------:R-:W-:-:S05]  /*2b00*/  MOV R17, R20 ;  /* 0x0000001400117202 */ /* 0x000fca0000000f00 */
[----:B------:R-:W1:Y:S02]  /*2b10*/  MUFU.EX2 R16, R16 ;  /* 0x0000001000107308 */ /* 0x000e640000000800 */
.L_x_45856:
[----:B------:R-:W-:Y:S05]  /*2b20*/  BSYNC B0 ;  /* 0x0000000000007941 */ /* 0x000fea0003800000 */
.L_x_45855:
        /* <DEDUP_REMOVED lines=48> */
.L_x_45864:
        /* <DEDUP_REMOVED lines=10> */
.L_x_45863:
[----:B------:R-:W-:-:S04]  /*2ed0*/  FMUL.RZ R20, R20, 0.15915493667125701904 ;  /* 0x3e22f98314147820 */ /* 0x000fc8000040c000 */
[----:B------:R4:W0:Y:S08]  /*2ee0*/  MUFU.SIN R19, R20 ;  /* 0x0000001400137308 */ /* 0x0008300000000400 */
[----:B------:R4:W0:Y:S01]  /*2ef0*/  MUFU.COS R18, R20 ;  /* 0x0000001400127308 */ /* 0x0008220000000000 */
[----:B------:R-:W-:Y:S05]  /*2f00*/  BRA `(.L_x_45861) ;  /* 0x00000000000c7947 */ /* 0x000fea0003800000 */
.L_x_45862:
[----:B------:R-:W-:Y:S01]  /*2f10*/  FMUL.FTZ R4, R4, 1.4426950216293334961 ;  /* 0x3fb8aa3b04047820 */ /* 0x000fe20000410000 */
[----:B------:R-:W-:-:S03]  /*2f20*/  MOV R19, R20 ;  /* 0x0000001400137202 */ /* 0x000fc60000000f00 */
[----:B------:R4:W0:Y:S04]  /*2f30*/  MUFU.EX2 R18, R4 ;  /* 0x0000000400127308 */ /* 0x0008280000000800 */
.L_x_45861:
[----:B------:R-:W-:Y:S05]  /*2f40*/  BSYNC B0 ;  /* 0x0000000000007941 */ /* 0x000fea0003800000 */
.L_x_45860:
        /* <DEDUP_REMOVED lines=47> */
.L_x_45869:
        /* <DEDUP_REMOVED lines=10> */
.L_x_45868:
[----:B------:R-:W-:-:S04]  /*32e0*/  FMUL.RZ R4, R4, 0.15915493667125701904 ;  /* 0x3e22f98304047820 */ /* 0x000fc8000040c000 */
[----:B------:R4:W0:Y:S08]  /*32f0*/  MUFU.SIN R21, R4 ;  /* 0x0000000400157308 */ /* 0x0008300000000400 */
[----:B------:R4:W0:Y:S01]  /*3300*/  MUFU.COS R20, R4 ;  /* 0x0000000400147308 */ /* 0x0008220000000000 */
[----:B------:R-:W-:Y:S05]  /*3310*/  BRA `(.L_x_45866) ;  /* 0x00000000000c7947 */ /* 0x000fea0003800000 */
.L_x_45867:
[----:B------:R-:W-:Y:S01]  /*3320*/  FMUL.FTZ R2, R2, 1.4426950216293334961 ;  /* 0x3fb8aa3b02027820 */ /* 0x000fe20000410000 */
[----:B------:R-:W-:-:S03]  /*3330*/  MOV R21, R4 ;  /* 0x0000000400157202 */ /* 0x000fc60000000f00 */
[----:B------:R4:W0:Y:S04]  /*3340*/  MUFU.EX2 R20, R2 ;  /* 0x0000000200147308 */ /* 0x0008280000000800 */
.L_x_45866:
[----:B------:R-:W-:Y:S05]  /*3350*/  BSYNC B0 ;  /* 0x0000000000007941 */ /* 0x000fea0003800000 */
.L_x_45865:
        /* <DEDUP_REMOVED lines=48> */
.L_x_45874:
        /* <DEDUP_REMOVED lines=10> */
.L_x_45873:
[----:B------:R-:W-:-:S04]  /*3700*/  FMUL.RZ R2, R2, 0.15915493667125701904 ;  /* 0x3e22f98302027820 */ /* 0x000fc8000040c000 */
[----:B------:R4:W0:Y:S08]  /*3710*/  MUFU.SIN R5, R2 ;  /* 0x0000000200057308 */ /* 0x0008300000000400 */
[----:B------:R4:W0:Y:S01]  /*3720*/  MUFU.COS R4, R2 ;  /* 0x0000000200047308 */ /* 0x0008220000000000 */
[----:B------:R-:W-:Y:S05]  /*3730*/  BRA `(.L_x_45871) ;  /* 0x00000000000c7947 */ /* 0x000fea0003800000 */
.L_x_45872:
[----:B------:R-:W-:Y:S01]  /*3740*/  FMUL.FTZ R4, R6, 1.4426950216293334961 ;  /* 0x3fb8aa3b06047820 */ /* 0x000fe20000410000 */
[----:B------:R-:W-:-:S05]  /*3750*/  MOV R5, R2 ;  /* 0x0000000200057202 */ /* 0x000fca0000000f00 */
[----:B------:R-:W4:Y:S02]  /*3760*/  MUFU.EX2 R4, R4 ;  /* 0x0000000400047308 */ /* 0x000f240000000800 */
.L_x_45871:
[----:B------:R-:W-:Y:S05]  /*3770*/  BSYNC B0 ;  /* 0x0000000000007941 */ /* 0x000fea0003800000 */
.L_x_45870:
        /* <DEDUP_REMOVED lines=47> */
.L_x_45879:
        /* <DEDUP_REMOVED lines=10> */
.L_x_45878:
[----:B------:R-:W-:-:S04]  /*3b10*/  FMUL.RZ R6, R6, 0.15915493667125701904 ;  /* 0x3e22f98306067820 */ /* 0x000fc8000040c000 */
[----:B------:R4:W0:Y:S08]  /*3b20*/  MUFU.SIN R3, R6 ;  /* 0x0000000600037308 */ /* 0x0008300000000400 */
[----:B------:R4:W0:Y:S01]  /*3b30*/  MUFU.COS R2, R6 ;  /* 0x0000000600027308 */ /* 0x0008220000000000 */
[----:B------:R-:W-:Y:S05]  /*3b40*/  BRA `(.L_x_45876) ;  /* 0x00000000000c7947 */ /* 0x000fea0003800000 */
.L_x_45877:
[----:B------:R-:W-:Y:S01]  /*3b50*/  FMUL.FTZ R2, R8, 1.4426950216293334961 ;  /* 0x3fb8aa3b08027820 */ /* 0x000fe20000410000 */
[----:B------:R-:W-:-:S05]  /*3b60*/  MOV R3, R6 ;  /* 0x0000000600037202 */ /* 0x000fca0000000f00 */
[----:B------:R-:W4:Y:S02]  /*3b70*/  MUFU.EX2 R2, R2 ;  /* 0x0000000200027308 */ /* 0x000f240000000800 */
.L_x_45876:
[----:B------:R-:W-:Y:S05]  /*3b80*/  BSYNC B0 ;  /* 0x0000000000007941 */ /* 0x000fea0003800000 */
.L_x_45875:
        /* <DEDUP_REMOVED lines=48> */
.L_x_45884:
        /* <DEDUP_REMOVED lines=10> */
.L_x_45883:
[----:B------:R-:W-:-:S04]  /*3f30*/  FMUL.RZ R8, R8, 0.15915493667125701904 ;  /* 0x3e22f98308087820 */ /* 0x000fc8000040c000 */
[----:B------:R4:W0:Y:S08]  /*3f40*/  MUFU.SIN R7, R8 ;  /* 0x0000000800077308 */ /* 0x0008300000000400 */
[----:B------:R4:W0:Y:S01]  /*3f50*/  MUFU.COS R6, R8 ;  /* 0x0000000800067308 */ /* 0x0008220000000000 */
[----:B------:R-:W-:Y:S05]  /*3f60*/  BRA `(.L_x_45881) ;  /* 0x00000000000c7947 */ /* 0x000fea0003800000 */
.L_x_45882:
[----:B------:R-:W-:Y:S01]  /*3f70*/  FMUL.FTZ R6, R10, 1.4426950216293334961 ;  /* 0x3fb8aa3b0a067820 */ /* 0x000fe20000410000 */
[----:B------:R-:W-:-:S05]  /*3f80*/  MOV R7, R8 ;  /* 0x0000000800077202 */ /* 0x000fca0000000f00 */
[----:B------:R-:W4:Y:S02]  /*3f90*/  MUFU.EX2 R6, R6 ;  /* 0x0000000600067308 */ /* 0x000f240000000800 */
.L_x_45881:
[----:B------:R-:W-:Y:S05]  /*3fa0*/  BSYNC B0 ;  /* 0x0000000000007941 */ /* 0x000fea0003800000 */
.L_x_45880:
        /* <DEDUP_REMOVED lines=47> */
.L_x_45889:
        /* <DEDUP_REMOVED lines=10> */
.L_x_45888:
[----:B------:R-:W-:-:S04]  /*4340*/  FMUL.RZ R10, R10, 0.15915493667125701904 ;  /* 0x3e22f9830a0a7820 */ /* 0x000fc8000040c000 */
[----:B------:R4:W0:Y:S08]  /*4350*/  MUFU.SIN R9, R10 ;  /* 0x0000000a00097308 */ /* 0x0008300000000400 */
[----:B------:R4:W0:Y:S01]  /*4360*/  MUFU.COS R8, R10 ;  /* 0x0000000a00087308 */ /* 0x0008220000000000 */
[----:B------:R-:W-:Y:S05]  /*4370*/  BRA `(.L_x_45886) ;  /* 0x00000000000c7947 */ /* 0x000fea0003800000 */
.L_x_45887:
[----:B------:R-:W-:Y:S01]  /*4380*/  FMUL.FTZ R8, R12, 1.4426950216293334961 ;  /* 0x3fb8aa3b0c087820 */ /* 0x000fe20000410000 */
[----:B------:R-:W-:-:S05]  /*4390*/  IMAD.MOV.U32 R9, RZ, RZ, R10 ;  /* 0x000000ffff097224 */ /* 0x000fca00078e000a */
[----:B------:R-:W4:Y:S02]  /*43a0*/  MUFU.EX2 R8, R8 ;  /* 0x0000000800087308 */ /* 0x000f240000000800 */
.L_x_45886:
[----:B------:R-:W-:Y:S05]  /*43b0*/  BSYNC B0 ;  /* 0x0000000000007941 */ /* 0x000fea0003800000 */
.L_x_45885:
        /* <DEDUP_REMOVED lines=16> */
.L_x_45892:
[----:B------:R-:W-:-:S13]  /*44c0*/  ISETP.GE.AND P0, PT, R22, R23, PT ;  /* 0x000000171600720c */ /* 0x000fda0003f06270 */
[----:B------:R-:W-:Y:S05]  /*44d0*/  @P0 BRA `(.L_x_45894) ;  /* 0x0000000000300947 */ /* 0x000fea0003800000 */
[----:B0---4-:R-:W0:Y:S01]  /*44e0*/  LDC.64 R10, c[0x0][0x228] ;  /* 0x00008a00ff0a7b82 */ /* 0x011e220000000a00 */
[----:B------:R-:W-:Y:S02]  /*44f0*/  IADD3 R13, R25, R22, RZ ;  /* 0x00000016190d7210 */ /* 0x000fe40007ffe0ff */
[----:B------:R-:W-:-:S03]  /*4500*/  IADD3 R22, R22, 0x80, RZ ;  /* 0x0000008016167810 */ /* 0x000fc60007ffe0ff */
[----:B0-----:R-:W-:-:S05]  /*4510*/  IMAD.WIDE.U32 R10, R13, 0x8, R10 ;  /* 0x000000080d0a7825 */ /* 0x001fca00078e000a */
[----:B------:R4:W-:Y:S02]  /*4520*/  STG.E.64 desc[UR4][R10.64], R18 ;  /* 0x000000120a007986 */ /* 0x0009e4000c101b04 */
.L_x_45893:
[----:B------:R-:W-:-:S13]  /*4530*/  ISETP.GE.AND P0, PT, R22, R23, PT ;  /* 0x000000171600720c */ /* 0x000fda0003f06270 */
[----:B------:R-:W-:Y:S05]  /*4540*/  @P0 BRA `(.L_x_45895) ;  /* 0x0000000000300947 */ /* 0x000fea0003800000 */
[----:B0---4-:R-:W0:Y:S01]  /*4550*/  LDC.64 R10, c[0x0][0x228] ;  /* 0x00008a00ff0a7b82 */ /* 0x011e220000000a00 */
[----:B------:R-:W-:Y:S01]  /*4560*/  IADD3 R13, R25, R22, RZ ;  /* 0x00000016190d7210 */ /* 0x000fe20007ffe0ff */
[----:B------:R-:W-:-:S04]  /*4570*/  VIADD R22, R22, 0x80 ;  /* 0x0000008016167836 */ /* 0x000fc80000000000 */
[----:B0-----:R-:W-:-:S05]  /*4580*/  IMAD.WIDE.U32 R10, R13, 0x8, R10 ;  /* 0x000000080d0a7825 */ /* 0x001fca00078e000a */
[----:B------:R0:W-:Y:S02]  /*4590*/  STG.E.64 desc[UR4][R10.64], R20 ;  /* 0x000000140a007986 */ /* 0x0001e4000c101b04 */
.L_x_45894:
[----:B------:R-:W-:-:S13]  /*45a0*/  ISETP.GE.AND P0, PT, R22, R23, PT ;  /* 0x000000171600720c */ /* 0x000fda0003f06270 */
[----:B------:R-:W-:Y:S05]  /*45b0*/  @P0 BRA `(.L_x_45896) ;  /* 0x0000000000340947 */ /* 0x000fea0003800000 */
[----:B0---4-:R-:W0:Y:S01]  /*45c0*/  LDC.64 R10, c[0x0][0x228] ;  /* 0x00008a00ff0a7b82 */ /* 0x011e220000000a00 */
[----:B------:R-:W-:Y:S02]  /*45d0*/  IADD3 R13, R25, R22, RZ ;  /* 0x00000016190d7210 */ /* 0x000fe40007ffe0ff */
[----:B------:R-:W-:-:S03]  /*45e0*/  IADD3 R22, R22, 0x80, RZ ;  /* 0x0000008016167810 */ /* 0x000fc60007ffe0ff */
[----:B0-----:R-:W-:-:S05]  /*45f0*/  IMAD.WIDE.U32 R10, R13, 0x8, R10 ;  /* 0x000000080d0a7825 */ /* 0x001fca00078e000a */
[----:B------:R0:W-:Y:S02]  /*4600*/  STG.E.64 desc[UR4][R10.64], R4 ;  /* 0x000000040a007986 */ /* 0x0001e4000c101b04 */
.L_x_45895:
        /* <DEDUP_REMOVED lines=8> */
.L_x_45896:
[----:B------:R-:W-:Y:S05]  /*4690*/  BSYNC B1 ;  /* 0x0000000000017941 */ /* 0x000fea0003800000 */
.L_x_45891:
[----:B------:R-:W-:-:S13]  /*46a0*/  ISETP.GE.AND P0, PT, R22, R23, PT ;  /* 0x000000171600720c */ /* 0x000fda0003f06270 */
[----:B0-----:R-:W0:Y:S01]  /*46b0*/  @!P0 LDC.64 R2, c[0x0][0x228] ;  /* 0x00008a00ff028b82 */ /* 0x001e220000000a00 */
[----:B------:R-:W-:Y:S02]  /*46c0*/  @!P0 IADD3 R5, R25, R22, RZ ;  /* 0x0000001619058210 */ /* 0x000fe40007ffe0ff */
[----:B------:R-:W-:-:S03]  /*46d0*/  @!P0 IADD3 R22, R22, 0x80, RZ ;  /* 0x0000008016168810 */ /* 0x000fc60007ffe0ff */
[----:B0-----:R-:W-:-:S05]  /*46e0*/  @!P0 IMAD.WIDE.U32 R2, R5, 0x8, R2 ;  /* 0x0000000805028825 */ /* 0x001fca00078e0002 */
[----:B------:R0:W-:Y:S02]  /*46f0*/  @!P0 STG.E.64 desc[UR4][R2.64], R6 ;  /* 0x0000000602008986 */ /* 0x0001e4000c101b04 */
.L_x_45897:
[----:B------:R-:W-:Y:S05]  /*4700*/  BSYNC B0 ;  /* 0x0000000000007941 */ /* 0x000fea0003800000 */
.L_x_45890:
        /* <DEDUP_REMOVED lines=8> */
.L_x_45898:
        /* <DEDUP_REMOVED lines=15> */
.L_x_71888:


//--------------------- .text._ZN2at6native29vectorized_elementwise_kernelILi8EZNS0_50_GLOBAL__N__2680c7bb_12_PowKernel_cu_7dd49032_316822pow_scalar_tensor_implIfEEvRNS_18TensorIteratorBaseEN3c107complexIT_EEEUlNS7_IfEEE_St5arrayIPcLm2EEEEviT0_T1_ --------------------------
	.section	.text._ZN2at6native29vectorized_elementwise_kernelILi8EZNS0_50_GLOBAL__N__2680c7bb_12_PowKernel_cu_7dd49032_316822pow_scalar_tensor_implIfEEvRNS_18TensorIteratorBaseEN3c107complexIT_EEEUlNS7_IfEEE_St5arrayIPcLm2EEEEviT0_T1_,"ax",@progbits
	.align	128
        .global         _ZN2at6native29vectorized_elementwise_kernelILi8EZNS0_50_GLOBAL__N__2680c7bb_12_PowKernel_cu_7dd49032_316822pow_scalar_tensor_implIfEEvRNS_18TensorIteratorBaseEN3c107complexIT_EEEUlNS7_IfEEE_St5arrayIPcLm2EEEEviT0_T1_
        .type           _ZN2at6native29vectorized_elementwise_kernelILi8EZNS0_50_GLOBAL__N__2680c7bb_12_PowKernel_cu_7dd49032_316822pow_scalar_tensor_implIfEEvRNS_18TensorIteratorBaseEN3c107complexIT_EEEUlNS7_IfEEE_St5arrayIPcLm2EEEEviT0_T1_,@function
        .size           _ZN2at6native29vectorized_elementwise_kernelILi8EZNS0_50_GLOBAL__N__2680c7bb_12_PowKernel_cu_7dd49032_316822pow_scalar_tensor_implIfEEvRNS_18TensorIteratorBaseEN3c107complexIT_EEEUlNS7_IfEEE_St5arrayIPcLm2EEEEviT0_T1_,(.L_x_71889 - _ZN2at6native29vectorized_elementwise_kernelILi8EZNS0_50_GLOBAL__N__2680c7bb_12_PowKernel_cu_7dd49032_316822pow_scalar_tensor_implIfEEvRNS_18TensorIteratorBaseEN3c107complexIT_EEEUlNS7_IfEEE_St5arrayIPcLm2EEEEviT0_T1_)
        .other          _ZN2at6native29vectorized_elementwise_kernelILi8EZNS0_50_GLOBAL__N__2680c7bb_12_PowKernel_cu_7dd49032_316822pow_scalar_tensor_implIfEEvRNS_18TensorIteratorBaseEN3c107complexIT_EEEUlNS7_IfEEE_St5arrayIPcLm2EEEEviT0_T1_,@"STO_CUDA_ENTRY STV_DEFAULT"
_ZN2at6native29vectorized_elementwise_kernelILi8EZNS0_50_GLOBAL__N__2680c7bb_12_PowKernel_cu_7dd49032_316822pow_scalar_tensor_implIfEEvRNS_18TensorIteratorBaseEN3c107complexIT_EEEUlNS7_IfEEE_St5arrayIPcLm2EEEEviT0_T1_:
.text._ZN2at6native29vectorized_elementwise_kernelILi8EZNS0_50_GLOBAL__N__2680c7bb_12_PowKernel_cu_7dd49032_316822pow_scalar_tensor_implIfEEvRNS_18TensorIteratorBaseEN3c107complexIT_EEEUlNS7_IfEEE_St5arrayIPcLm2EEEEviT0_T1_:
        /* <DEDUP_REMOVED lines=59> */
.L_x_45903:
        /* <DEDUP_REMOVED lines=10> */
.L_x_45902:
[----:B------:R-:W-:-:S04]  /*0450*/  FMUL.RZ R2, R2, 0.15915493667125701904 ;  /* 0x3e22f98302027820 */ /* 0x000fc8000040c000 */
[----:B------:R2:W3:Y:S08]  /*0460*/  MUFU.SIN R13, R2 ;  /* 0x00000002000d7308 */ /* 0x0004f00000000400 */
[----:B------:R2:W4:Y:S01]  /*0470*/  MUFU.COS R12, R2 ;  /* 0x00000002000c7308 */ /* 0x0005220000000000 */
[----:B------:R-:W-:Y:S05]  /*0480*/  BRA `(.L_x_45904) ;  /* 0x00000000000c7947 */ /* 0x000fea0003800000 */
.L_x_45901:
[----:B------:R-:W-:Y:S01]  /*0490*/  FMUL.FTZ R3, R3, 1.4426950216293334961 ;  /* 0x3fb8aa3b03037820 */ /* 0x000fe20000410000 */
[----:B------:R-:W-:-:S03]  /*04a0*/  MOV R13, R2 ;  /* 0x00000002000d7202 */ /* 0x000fc60000000f00 */
[----:B------:R0:W1:Y:S04]  /*04b0*/  MUFU.EX2 R12, R3 ;  /* 0x00000003000c7308 */ /* 0x0000680000000800 */
.L_x_45904:
[----:B------:R-:W-:Y:S05]  /*04c0*/  BSYNC B0 ;  /* 0x0000000000007941 */ /* 0x000fea0003800000 */
.L_x_45900:
        /* <DEDUP_REMOVED lines=42> */
.L_x_45908:
        /* <DEDUP_REMOVED lines=10> */
.L_x_45907:
[----:B------:R-:W-:-:S04]  /*0810*/  FMUL.RZ R2, R2, 0.15915493667125701904 ;  /* 0x3e22f98302027820 */ /* 0x000fc8000040c000 */
[----:B------:R0:W2:Y:S08]  /*0820*/  MUFU.SIN R15, R2 ;  /* 0x00000002000f7308 */ /* 0x0000b00000000400 */
[----:B------:R0:W0:Y:S01]  /*0830*/  MUFU.COS R14, R2 ;  /* 0x00000002000e7308 */ /* 0x0000220000000000 */
[----:B------:R-:W-:Y:S05]  /*0840*/  BRA `(.L_x_45909) ;  /* 0x00000000000c7947 */ /* 0x000fea0003800000 */
.L_x_45906:
[----:B------:R-:W-:Y:S01]  /*0850*/  FMUL.FTZ R3, R3, 1.4426950216293334961 ;  /* 0x3fb8aa3b03037820 */ /* 0x000fe20000410000 */
[----:B------:R-:W-:-:S03]  /*0860*/  MOV R15, R2 ;  /* 0x00000002000f7202 */ /* 0x000fc60000000f00 */
[----:B------:R0:W2:Y:S04]  /*0870*/  MUFU.EX2 R14, R3 ;  /* 0x00000003000e7308 */ /* 0x0000a80000000800 */
.L_x_45909:
[----:B------:R-:W-:Y:S05]  /*0880*/  BSYNC B0 ;  /* 0x0000000000007941 */ /* 0x000fea0003800000 */
.L_x_45905:
        /* <DEDUP_REMOVED lines=42> */
.L_x_45913:
        /* <DEDUP_REMOVED lines=10> */
.L_x_45912:
[----:B------:R-:W-:-:S04]  /*0bd0*/  FMUL.RZ R2, R2, 0.15915493667125701904 ;  /* 0x3e22f98302027820 */ /* 0x000fc8000040c000 */
[----:B------:R0:W0:Y:S08]  /*0be0*/  MUFU.SIN R17, R2 ;  /* 0x0000000200117308 */ /* 0x0000300000000400 */
[----:B------:R0:W0:Y:S01]  /*0bf0*/  MUFU.COS R16, R2 ;  /* 0x0000000200107308 */ /* 0x0000220000000000 */
[----:B------:R-:W-:Y:S05]  /*0c00*/  BRA `(.L_x_45914) ;  /* 0x00000000000c7947 */ /* 0x000fea0003800000 */
.L_x_45911:
[----:B------:R-:W-:Y:S01]  /*0c10*/  FMUL.FTZ R3, R3, 1.4426950216293334961 ;  /* 0x3fb8aa3b03037820 */ /* 0x000fe20000410000 */
[----:B------:R-:W-:-:S03]  /*0c20*/  MOV R17, R2 ;  /* 0x0000000200117202 */ /* 0x000fc60000000f00 */
[----:B------:R0:W0:Y:S04]  /*0c30*/  MUFU.EX2 R16, R3 ;  /* 0x0000000300107308 */ /* 0x0000280000000800 */
.L_x_45914:
[----:B------:R-:W-:Y:S05]  /*0c40*/  BSYNC B0 ;  /* 0x0000000000007941 */ /* 0x000fea0003800000 */
.L_x_45910:
        /* <DEDUP_REMOVED lines=42> */
.L_x_45918:
        /* <DEDUP_REMOVED lines=10> */
.L_x_45917:
[----:B------:R-:W-:-:S04]  /*0f90*/  FMUL.RZ R2, R2, 0.15915493667125701904 ;  /* 0x3e22f98302027820 */ /* 0x000fc8000040c000 */
[----:B------:R0:W0:Y:S08]  /*0fa0*/  MUFU.SIN R19, R2 ;  /* 0x0000000200137308 */ /* 0x0000300000000400 */
[----:B------:R0:W0:Y:S01]  /*0fb0*/  MUFU.COS R18, R2 ;  /* 0x0000000200127308 */ /* 0x0000220000000000 */
[----:B------:R-:W-:Y:S05]  /*0fc0*/  BRA `(.L_x_45919) ;  /* 0x00000000000c7947 */ /* 0x000fea0003800000 */
.L_x_45916:
[----:B------:R-:W-:Y:S01]  /*0fd0*/  FMUL.FTZ R3, R3, 1.4426950216293334961 ;  /* 0x3fb8aa3b03037820 */ /* 0x000fe20000410000 */
[----:B------:R-:W-:-:S03]  /*0fe0*/  IMAD.MOV.U32 R19, RZ, RZ, R2 ;  /* 0x000000ffff137224 */ /* 0x000fc600078e0002 */
[----:B------:R0:W0:Y:S04]  /*0ff0*/  MUFU.EX2 R18, R3 ;  /* 0x0000000300127308 */ /* 0x0000280000000800 */
.L_x_45919:
[----:B------:R-:W-:Y:S05]  /*1000*/  BSYNC B0 ;  /* 0x0000000000007941 */ /* 0x000fea0003800000 */
.L_x_45915:
        /* <DEDUP_REMOVED lines=42> */
.L_x_45923:
        /* <DEDUP_REMOVED lines=10> */
.L_x_45922:
[----:B------:R-:W-:-:S04]  /*1350*/  FMUL.RZ R2, R2, 0.15915493667125701904 ;  /* 0x3e22f98302027820 */ /* 0x000fc8000040c000 */
[----:B------:R0:W0:Y:S08]  /*1360*/  MUFU.SIN R5, R2 ;  /* 0x0000000200057308 */ /* 0x0000300000000400 */
[----:B------:R0:W0:Y:S01]  /*1370*/  MUFU.COS R4, R2 ;  /* 0x0000000200047308 */ /* 0x0000220000000000 */
[----:B------:R-:W-:Y:S05]  /*1380*/  BRA `(.L_x_45924) ;  /* 0x00000000000c7947 */ /* 0x000fea0003800000 */
.L_x_45921:
[----:B------:R-:W-:Y:S01]  /*1390*/  FMUL.FTZ R3, R3, 1.4426950216293334961 ;  /* 0x3fb8aa3b03037820 */ /* 0x000fe20000410000 */
[----:B------:R-:W-:-:S03]  /*13a0*/  MOV R5, R2 ;  /* 0x0000000200057202 */ /* 0x000fc60000000f00 */
[----:B------:R0:W0:Y:S04]  /*13b0*/  MUFU.EX2 R4, R3 ;  /* 0x0000000300047308 */ /* 0x0000280000000800 */
.L_x_45924:
[----:B------:R-:W-:Y:S05]  /*13c0*/  BSYNC B0 ;  /* 0x0000000000007941 */ /* 0x000fea0003800000 */
.L_x_45920:
        /* <DEDUP_REMOVED lines=42> */
.L_x_45928:
        /* <DEDUP_REMOVED lines=10> */
.L_x_45927:
[----:B------:R-:W-:-:S04]  /*1710*/  FMUL.RZ R2, R2, 0.15915493667125701904 ;  /* 0x3e22f98302027820 */ /* 0x000fc8000040c000 */
[----:B------:R0:W0:Y:S08]  /*1720*/  MUFU.SIN R7, R2 ;  /* 0x0000000200077308 */ /* 0x0000300000000400 */
[----:B------:R0:W0:Y:S01]  /*1730*/  MUFU.COS R6, R2 ;  /* 0x0000000200067308 */ /* 0x0000220000000000 */
[----:B------:R-:W-:Y:S05]  /*1740*/  BRA `(.L_x_45929) ;  /* 0x00000000000c7947 */ /* 0x000fea0003800000 */
.L_x_45926:
[----:B------:R-:W-:Y:S01]  /*1750*/  FMUL.FTZ R3, R3, 1.4426950216293334961 ;  /* 0x3fb8aa3b03037820 */ /* 0x000fe20000410000 */
[----:B------:R-:W-:-:S03]  /*1760*/  MOV R7, R2 ;  /* 0x0000000200077202 */ /* 0x000fc60000000f00 */
[----:B------:R0:W0:Y:S04]  /*1770*/  MUFU.EX2 R6, R3 ;  /* 0x0000000300067308 */ /* 0x0000280000000800 */
.L_x_45929:
[----:B------:R-:W-:Y:S05]  /*1780*/  BSYNC B0 ;  /* 0x0000000000007941 */ /* 0x000fea0003800000 */
.L_x_45925:
        /* <DEDUP_REMOVED lines=42> */
.L_x_45933:
        /* <DEDUP_REMOVED lines=10> */
.L_x_45932:
[----:B------:R-:W-:-:S04]  /*1ad0*/  FMUL.RZ R2, R2, 0.15915493667125701904 ;  /* 0x3e22f98302027820 */ /* 0x000fc8000040c000 */
[----:B------:R0:W0:Y:S08]  /*1ae0*/  MUFU.SIN R9, R2 ;  /* 0x0000000200097308 */ /* 0x0000300000000400 */
[----:B------:R0:W0:Y:S01]  /*1af0*/  MUFU.COS R8, R2 ;  /* 0x0000000200087308 */ /* 0x0000220000000000 */
[----:B------:R-:W-:Y:S05]  /*1b00*/  BRA `(.L_x_45934) ;  /* 0x00000000000c7947 */ /* 0x000fea0003800000 */
.L_x_45931:
[----:B------:R-:W-:Y:S01]  /*1b10*/  FMUL.FTZ R3, R3, 1.4426950216293334961 ;  /* 0x3fb8aa3b03037820 */ /* 0x000fe20000410000 */
[----:B------:R-:W-:-:S03]  /*1b20*/  MOV R9, R2 ;  /* 0x0000000200097202 */ /* 0x000fc60000000f00 */
[----:B------:R0:W0:Y:S04]  /*1b30*/  MUFU.EX2 R8, R3 ;  /* 0x0000000300087308 */ /* 0x0000280000000800 */
.L_x_45934:
[----:B------:R-:W-:Y:S05]  /*1b40*/  BSYNC B0 ;  /* 0x0000000000007941 */ /* 0x000fea0003800000 */
.L_x_45930:
        /* <DEDUP_REMOVED lines=42> */
.L_x_45938:
        /* <DEDUP_REMOVED lines=10> */
.L_x_45937:
[----:B------:R-:W-:-:S04]  /*1e90*/  FMUL.RZ R2, R2, 0.15915493667125701904 ;  /* 0x3e22f98302027820 */ /* 0x000fc8000040c000 */
[----:B------:R0:W0:Y:S08]  /*1ea0*/  MUFU.SIN R11, R2 ;  /* 0x00000002000b7308 */ /* 0x0000300000000400 */
[----:B------:R0:W0:Y:S01]  /*1eb0*/  MUFU.COS R10, R2 ;  /* 0x00000002000a7308 */ /* 0x0000220000000000 */
[----:B------:R-:W-:Y:S05]  /*1ec0*/  BRA `(.L_x_45939) ;  /* 0x00000000000c7947 */ /* 0x000fea0003800000 */
.L_x_45936:
[----:B------:R-:W-:Y:S01]  /*1ed0*/  FMUL.FTZ R3, R3, 1.4426950216293334961 ;  /* 0x3fb8aa3b03037820 */ /* 0x000fe20000410000 */
[----:B------:R-:W-:-:S03]  /*1ee0*/  MOV R11, R2 ;  /* 0x00000002000b7202 */ /* 0x000fc60000000f00 */
[----:B------:R0:W0:Y:S04]  /*1ef0*/  MUFU.EX2 R10, R3 ;  /* 0x00000003000a7308 */ /* 0x0000280000000800 */
.L_x_45939:
[----:B------:R-:W-:Y:S05]  /*1f00*/  BSYNC B0 ;  /* 0x0000000000007941 */ /* 0x000fea0003800000 */
.L_x_45935:
        /* <DEDUP_REMOVED lines=8> */
.L_x_45899:
        /* <DEDUP_REMOVED lines=103> */
.L_x_45944:
        /* <DEDUP_REMOVED lines=10> */
.L_x_45943:
[----:B------:R-:W-:-:S04]  /*26a0*/  FMUL.RZ R0, R0, 0.15915493667125701904 ;  /* 0x3e22f98300007820 */ /* 0x000fc8000040c000 */
[----:B------:R1:W2:Y:S08]  /*26b0*/  MUFU.SIN R15, R0 ;  /* 0x00000000000f7308 */ /* 0x0002b00000000400 */
[----:B------:R1:W3:Y:S01]  /*26c0*/  MUFU.COS R14, R0 ;  /* 0x00000000000e7308 */ /* 0x0002e20000000000 */
[----:B------:R-:W-:Y:S05]  /*26d0*/  BRA `(.L_x_45941) ;  /* 0x00000000000c7947 */ /* 0x000fea0003800000 */
.L_x_45942:
[----:B------:R-:W-:Y:S01]  /*26e0*/  FMUL.FTZ R14, R20, 1.4426950216293334961 ;  /* 0x3fb8aa3b140e7820 */ /* 0x000fe20000410000 */
[----:B------:R-:W-:-:S05]  /*26f0*/  MOV R15, R0 ;  /* 0x00000000000f7202 */ /* 0x000fca0000000f00 */
[----:B------:R-:W0:Y:S02]  /*2700*/  MUFU.EX2 R14, R14 ;  /* 0x0000000e000e7308 */ /* 0x000e240000000800 */
.L_x_45941:
[----:B------:R-:W-:Y:S05]  /*2710*/  BSYNC B0 ;  /* 0x0000000000007941 */ /* 0x000fea0003800000 */
.L_x_45940:
        /* <DEDUP_REMOVED lines=47> */
.L_x_45949:
        /* <DEDUP_REMOVED lines=10> */
.L_x_45948:
[----:B------:R-:W-:-:S04]  /*2ab0*/  FMUL.RZ R20, R20, 0.15915493667125701904 ;  /* 0x3e22f98314147820 */ /* 0x000fc8000040c000 */
[----:B------:R4:W1:Y:S08]  /*2ac0*/  MUFU.SIN R17, R20 ;  /* 0x0000001400117308 */ /* 0x0008700000000400 */
[----:B------:R4:W0:Y:S01]  /*2ad0*/  MUFU.COS R16, R20 ;  /* 0x0000001400107308 */ /* 0x0008220000000000 */
[----:B------:R-:W-:Y:S05]  /*2ae0*/  BRA `(.L_x_45946) ;  /* 0x00000000000c7947 */ /* 0x000fea0003800000 */
.L_x_45947:
[----:B------:R-:W-:Y:S01]  /*2af0*/  FMUL.FTZ R16, R18, 1.4426950216293334961 ;  /* 0x3fb8aa3b12107820 */ /* 0x000fe20000410000 */
[----:B------:R-:W-:-:S05]  /*2b00*/  MOV R17, R20 ;  /* 0x0000001400117202 */ /* 0x000fca0000000f00 */
[----:B------:R-:W1:Y:S02]  /*2b10*/  MUFU.EX2 R16, R16 ;  /* 0x0000001000107308 */ /* 0x000e640000000800 */
.L_x_45946:
[----:B------:R-:W-:Y:S05]  /*2b20*/  BSYNC B0 ;  /* 0x0000000000007941 */ /* 0x000fea0003800000 */
.L_x_45945:
        /* <DEDUP_REMOVED lines=48> */
.L_x_45954:
        /* <DEDUP_REMOVED lines=10> */
.L_x_45953:
[----:B------:R-:W-:-:S04]  /*2ed0*/  FMUL.RZ R20, R20, 0.15915493667125701904 ;  /* 0x3e22f98314147820 */ /* 0x000fc8000040c000 */
[----:B------:R4:W0:Y:S08]  /*2ee0*/  MUFU.SIN R19, R20 ;  /* 0x0000001400137308 */ /* 0x0008300000000400 */
[----:B------:R4:W0:Y:S01]  /*2ef0*/  MUFU.COS R18, R20 ;  /* 0x0000001400127308 */ /* 0x0008220000000000 */
[----:B------:R-:W-:Y:S05]  /*2f00*/  BRA `(.L_x_45951) ;  /* 0x00000000000c7947 */ /* 0x000fea0003800000 */
.L_x_45952:
[----:B------:R-:W-:Y:S01]  /*2f10*/  FMUL.FTZ R4, R4, 1.4426950216293334961 ;  /* 0x3fb8aa3b04047820 */ /* 0x000fe20000410000 */
[----:B------:R-:W-:-:S03]  /*2f20*/  MOV R19, R20 ;  /* 0x0000001400137202 */ /* 0x000fc60000000f00 */
[----:B------:R4:W0:Y:S04]  /*2f30*/  MUFU.EX2 R18, R4 ;  /* 0x0000000400127308 */ /* 0x0008280000000800 */
.L_x_45951:
[----:B------:R-:W-:Y:S05]  /*2f40*/  BSYNC B0 ;  /* 0x0000000000007941 */ /* 0x000fea0003800000 */
.L_x_45950:
        /* <DEDUP_REMOVED lines=47> */
.L_x_45959:
        /* <DEDUP_REMOVED lines=10> */
.L_x_45958:
[----:B------:R-:W-:-:S04]  /*32e0*/  FMUL.RZ R4, R4, 0.15915493667125701904 ;  /* 0x3e22f98304047820 */ /* 0x000fc8000040c000 */
[----:B------:R4:W0:Y:S08]  /*32f0*/  MUFU.SIN R21, R4 ;  /* 0x0000000400157308 */ /* 0x0008300000000400 */
[----:B------:R4:W0:Y:S01]  /*3300*/  MUFU.COS R20, R4 ;  /* 0x0000000400147308 */ /* 0x0008220000000000 */
[----:B------:R-:W-:Y:S05]  /*3310*/  BRA `(.L_x_45956) ;  /* 0x00000000000c7947 */ /* 0x000fea0003800000 */
.L_x_45957:
[----:B------:R-:W-:Y:S01]  /*3320*/  FMUL.FTZ R2, R2, 1.4426950216293334961 ;  /* 0x3fb8aa3b02027820 */ /* 0x000fe20000410000 */
[----:B------:R-:W-:-:S03]  /*3330*/  MOV R21, R4 ;  /* 0x0000000400157202 */ /* 0x000fc60000000f00 */
[----:B------:R4:W0:Y:S04]  /*3340*/  MUFU.EX2 R20, R2 ;  /* 0x0000000200147308 */ /* 0x0008280000000800 */
.L_x_45956:
[----:B------:R-:W-:Y:S05]  /*3350*/  BSYNC B0 ;  /* 0x0000000000007941 */ /* 0x000fea0003800000 */
.L_x_45955:
        /* <DEDUP_REMOVED lines=48> */
.L_x_45964:
        /* <DEDUP_REMOVED lines=10> */
.L_x_45963:
[----:B------:R-:W-:-:S04]  /*3700*/  FMUL.RZ R2, R2, 0.15915493667125701904 ;  /* 0x3e22f98302027820 */ /* 0x000fc8000040c000 */
[----:B------:R4:W0:Y:S08]  /*3710*/  MUFU.SIN R5, R2 ;  /* 0x0000000200057308 */ /* 0x0008300000000400 */
[----:B------:R4:W0:Y:S01]  /*3720*/  MUFU.COS R4, R2 ;  /* 0x0000000200047308 */ /* 0x0008220000000000 */
[----:B------:R-:W-:Y:S05]  /*3730*/  BRA `(.L_x_45961) ;  /* 0x00000000000c7947 */ /* 0x000fea0003800000 */
.L_x_45962:
[----:B------:R-:W-:Y:S01]  /*3740*/  FMUL.FTZ R4, R6, 1.4426950216293334961 ;  /* 0x3fb8aa3b06047820 */ /* 0x000fe20000410000 */
[----:B------:R-:W-:-:S05]  /*3750*/  MOV R5, R2 ;  /* 0x0000000200057202 */ /* 0x000fca0000000f00 */
[----:B------:R-:W4:Y:S02]  /*3760*/  MUFU.EX2 R4, R4 ;  /* 0x0000000400047308 */ /* 0x000f240000000800 */
.L_x_45961:
[----:B------:R-:W-:Y:S05]  /*3770*/  BSYNC B0 ;  /* 0x0000000000007941 */ /* 0x000fea0003800000 */
.L_x_45960:
        /* <DEDUP_REMOVED lines=47> */
.L_x_45969:
        /* <DEDUP_REMOVED lines=10> */
.L_x_45968:
[----:B------:R-:W-:-:S04]  /*3b10*/  FMUL.RZ R6, R6, 0.15915493667125701904 ;  /* 0x3e22f98306067820 */ /* 0x000fc8000040c000 */
[----:B------:R4:W0:Y:S08]  /*3b20*/  MUFU.SIN R3, R6 ;  /* 0x0000000600037308 */ /* 0x0008300000000400 */
[----:B------:R4:W0:Y:S01]  /*3b30*/  MUFU.COS R2, R6 ;  /* 0x0000000600027308 */ /* 0x0008220000000000 */
[----:B------:R-:W-:Y:S05]  /*3b40*/  BRA `(.L_x_45966) ;  /* 0x00000000000c7947 */ /* 0x000fea0003800000 */
.L_x_45967:
[----:B------:R-:W-:Y:S01]  /*3b50*/  FMUL.FTZ R2, R8, 1.4426950216293334961 ;  /* 0x3fb8aa3b08027820 */ /* 0x000fe20000410000 */
[----:B------:R-:W-:-:S05]  /*3b60*/  MOV R3, R6 ;  /* 0x0000000600037202 */ /* 0x000fca0000000f00 */
[----:B------:R-:W4:Y:S02]  /*3b70*/  MUFU.EX2 R2, R2 ;  /* 0x0000000200027308 */ /* 0x000f240000000800 */
.L_x_45966:
[----:B------:R-:W-:Y:S05]  /*3b80*/  BSYNC B0 ;  /* 0x0000000000007941 */ /* 0x000fea0003800000 */
.L_x_45965:
        /* <DEDUP_REMOVED lines=48> */
.L_x_45974:
        /* <DEDUP_REMOVED lines=10> */
.L_x_45973:
[----:B------:R-:W-:-:S04]  /*3f30*/  FMUL.RZ R8, R8, 0.15915493667125701904 ;  /* 0x3e22f98308087820 */ /* 0x000fc8000040c000 */
[----:B------:R4:W0:Y:S08]  /*3f40*/  MUFU.SIN R7, R8 ;  /* 0x0000000800077308 */ /* 0x0008300000000400 */
[----:B------:R4:W0:Y:S01]  /*3f50*/  MUFU.COS R6, R8 ;  /* 0x0000000800067308 */ /* 0x0008220000000000 */
[----:B------:R-:W-:Y:S05]  /*3f60*/  BRA `(.L_x_45971) ;  /* 0x00000000000c7947 */ /* 0x000fea0003800000 */
.L_x_45972:
[----:B------:R-:W-:Y:S01]  /*3f70*/  FMUL.FTZ R6, R10, 1.4426950216293334961 ;  /* 0x3fb8aa3b0a067820 */ /* 0x000fe20000410000 */
[----:B------:R-:W-:-:S05]  /*3f80*/  MOV R7, R8 ;  /* 0x0000000800077202 */ /* 0x000fca0000000f00 */
[----:B------:R-:W4:Y:S02]  /*3f90*/  MUFU.EX2 R6, R6 ;  /* 0x0000000600067308 */ /* 0x000f240000000800 */
.L_x_45971:
[----:B------:R-:W-:Y:S05]  /*3fa0*/  BSYNC B0 ;  /* 0x0000000000007941 */ /* 0x000fea0003800000 */
.L_x_45970:
        /* <DEDUP_REMOVED lines=47> */
.L_x_45979:
        /* <DEDUP_REMOVED lines=10> */
.L_x_45978:
[----:B------:R-:W-:-:S04]  /*4340*/  FMUL.RZ R10, R10, 0.15915493667125701904 ;  /* 0x3e22f9830a0a7820 */ /* 0x000fc8000040c000 */
[----:B------:R4:W0:Y:S08]  /*4350*/  MUFU.SIN R9, R10 ;  /* 0x0000000a00097308 */ /* 0x0008300000000400 */
[----:B------:R4:W0:Y:S01]  /*4360*/  MUFU.COS R8, R10 ;  /* 0x0000000a00087308 */ /* 0x0008220000000000 */
[----:B------:R-:W-:Y:S05]  /*4370*/  BRA `(.L_x_45976) ;  /* 0x00000000000c7947 */ /* 0x000fea0003800000 */
.L_x_45977:
[----:B------:R-:W-:Y:S01]  /*4380*/  FMUL.FTZ R8, R12, 1.4426950216293334961 ;  /* 0x3fb8aa3b0c087820 */ /* 0x000fe20000410000 */
[----:B------:R-:W-:-:S05]  /*4390*/  IMAD.MOV.U32 R9, RZ, RZ, R10 ;  /* 0x000000ffff097224 */ /* 0x000fca00078e000a */
[----:B------:R-:W4:Y:S02]  /*43a0*/  MUFU.EX2 R8, R8 ;  /* 0x0000000800087308 */ /* 0x000f240000000800 */
.L_x_45976:
[----:B------:R-:W-:Y:S05]  /*43b0*/  BSYNC B0 ;  /* 0x0000000000007941 */ /* 0x000fea0003800000 */
.L_x_45975:
        /* <DEDUP_REMOVED lines=16> */
.L_x_45982:
[----:B------:R-:W-:-:S13]  /*44c0*/  ISETP.GE.AND P0, PT, R22, R23, PT ;  /* 0x000000171600720c */ /* 0x000fda0003f06270 */
[----:B------:R-:W-:Y:S05]  /*44d0*/  @P0 BRA `(.L_x_45984) ;  /* 0x0000000000300947 */ /* 0x000fea0003800000 */
[----:B0---4-:R-:W0:Y:S01]  /*44e0*/  LDC.64 R10, c[0x0][0x228] ;  /* 0x00008a00ff0a7b82 */ /* 0x011e220000000a00 */
[----:B------:R-:W-:Y:S02]  /*44f0*/  IADD3 R13, R25, R22, RZ ;  /* 0x00000016190d7210 */ /* 0x000fe40007ffe0ff */
[----:B------:R-:W-:-:S03]  /*4500*/  IADD3 R22, R22, 0x80, RZ ;  /* 0x0000008016167810 */ /* 0x000fc60007ffe0ff */
[----:B0-----:R-:W-:-:S05]  /*4510*/  IMAD.WIDE.U32 R10, R13, 0x8, R10 ;  /* 0x000000080d0a7825 */ /* 0x001fca00078e000a */
[----:B------:R4:W-:Y:S02]  /*4520*/  STG.E.64 desc[UR4][R10.64], R18 ;  /* 0x000000120a007986 */ /* 0x0009e4000c101b04 */
.L_x_45983:
[----:B------:R-:W-:-:S13]  /*4530*/  ISETP.GE.AND P0, PT, R22, R23, PT ;  /* 0x000000171600720c */ /* 0x000fda0003f06270 */
[----:B------:R-:W-:Y:S05]  /*4540*/  @P0 BRA `(.L_x_45985) ;  /* 0x0000000000300947 */ /* 0x000fea0003800000 */
[----:B0---4-:R-:W0:Y:S01]  /*4550*/  LDC.64 R10, c[0x0][0x228] ;  /* 0x00008a00ff0a7b82 */ /* 0x011e220000000a00 */
[----:B------:R-:W-:Y:S01]  /*4560*/  IADD3 R13, R25, R22, RZ ;  /* 0x00000016190d7210 */ /* 0x000fe20007ffe0ff */
[----:B------:R-:W-:-:S04]  /*4570*/  VIADD R22, R22, 0x80 ;  /* 0x0000008016167836 */ /* 0x000fc80000000000 */
[----:B0-----:R-:W-:-:S05]  /*4580*/  IMAD.WIDE.U32 R10, R13, 0x8, R10 ;  /* 0x000000080d0a7825 */ /* 0x001fca00078e000a */
[----:B------:R0:W-:Y:S02]  /*4590*/  STG.E.64 desc[UR4][R10.64], R20 ;  /* 0x000000140a007986 */ /* 0x0001e4000c101b04 */
.L_x_45984:
[----:B------:R-:W-:-:S13]  /*45a0*/  ISETP.GE.AND P0, PT, R22, R23, PT ;  /* 0x000000171600720c */ /* 0x000fda0003f06270 */
[----:B------:R-:W-:Y:S05]  /*45b0*/  @P0 BRA `(.L_x_45986) ;  /* 0x0000000000340947 */ /* 0x000fea0003800000 */
[----:B0---4-:R-:W0:Y:S01]  /*45c0*/  LDC.64 R10, c[0x0][0x228] ;  /* 0x00008a00ff0a7b82 */ /* 0x011e220000000a00 */
[----:B------:R-:W-:Y:S02]  /*45d0*/  IADD3 R13, R25, R22, RZ ;  /* 0x00000016190d7210 */ /* 0x000fe40007ffe0ff */
[----:B------:R-:W-:-:S03]  /*45e0*/  IADD3 R22, R22, 0x80, RZ ;  /* 0x0000008016167810 */ /* 0x000fc60007ffe0ff */
[----:B0-----:R-:W-:-:S05]  /*45f0*/  IMAD.WIDE.U32 R10, R13, 0x8, R10 ;  /* 0x000000080d0a7825 */ /* 0x001fca00078e000a */
[----:B------:R0:W-:Y:S02]  /*4600*/  STG.E.64 desc[UR4][R10.64], R4 ;  /* 0x000000040a007986 */ /* 0x0001e4000c101b04 */
.L_x_45985:
        /* <DEDUP_REMOVED lines=8> */
.L_x_45986:
[----:B------:R-:W-:Y:S05]  /*4690*/  BSYNC B1 ;  /* 0x0000000000017941 */ /* 0x000fea0003800000 */
.L_x_45981:
[----:B------:R-:W-:-:S13]  /*46a0*/  ISETP.GE.AND P0, PT, R22, R23, PT ;  /* 0x000000171600720c */ /* 0x000fda0003f06270 */
[----:B0-----:R-:W0:Y:S01]  /*46b0*/  @!P0 LDC.64 R2, c[0x0][0x228] ;  /* 0x00008a00ff028b82 */ /* 0x001e220000000a00 */
[----:B------:R-:W-:Y:S02]  /*46c0*/  @!P0 IADD3 R5, R25, R22, RZ ;  /* 0x0000001619058210 */ /* 0x000fe40007ffe0ff */
[----:B------:R-:W-:-:S03]  /*46d0*/  @!P0 IADD3 R22, R22, 0x80, RZ ;  /* 0x0000008016168810 */ /* 0x000fc60007ffe0ff */
[----:B0-----:R-:W-:-:S05]  /*46e0*/  @!P0 IMAD.WIDE.U32 R2, R5, 0x8, R2 ;  /* 0x0000000805028825 */ /* 0x001fca00078e0002 */
[----:B------:R0:W-:Y:S02]  /*46f0*/  @!P0 STG.E.64 desc[UR4][R2.64], R6 ;  /* 0x0000000602008986 */ /* 0x0001e4000c101b04 */
.L_x_45987:
[----:B------:R-:W-:Y:S05]  /*4700*/  BSYNC B0 ;  /* 0x0000000000007941 */ /* 0x000fea0003800000 */
.L_x_45980:
        /* <DEDUP_REMOVED lines=8> */
.L_x_45988:
        /* <DEDUP_REMOVED lines=15> */
.L_x_71889:


//--------------------- .text._ZN2at6native18elementwise_kernelILi128ELi4EZNS0_15gpu_kernel_implIZZZNS0_50_GLOBAL__N__2680c7bb_12_PowKernel_cu_7dd49032_316824pow_tensor_tensor_kernelERNS_18TensorIteratorBaseEENKUlvE_clEvENKUlvE6_clEvEUlN3c107complexIdEESA_E_EEvS5_RKT_EUliE_EEviT1_ --------------------------
	.section	.text._ZN2at6native18elementwise_kernelILi128ELi4EZNS0_15gpu_kernel_implIZZZNS0_50_GLOBAL__N__2680c7bb_12_PowKernel_cu_7dd49032_316824pow_tensor_tensor_kernelERNS_18TensorIteratorBaseEENKUlvE_clEvENKUlvE6_clEvEUlN3c107complexIdEESA_E_EEvS5_RKT_EUliE_EEviT1_,"ax",@progbits
	.align	128
        .global         _ZN2at6native18elementwise_kernelILi128ELi4EZNS0_15gpu_kernel_implIZZZNS0_50_GLOBAL__N__2680c7bb_12_PowKernel_cu_7dd49032_316824pow_tensor_tensor_kernelERNS_18TensorIteratorBaseEENKUlvE_clEvENKUlvE6_clEvEUlN3c107complexIdEESA_E_EEvS5_RKT_EUliE_EEviT1_
        .type           _ZN2at6native18elementwise_kernelILi128ELi4EZNS0_15gpu_kernel_implIZZZNS0_50_GLOBAL__N__2680c7bb_12_PowKernel_cu_7dd49032_316824pow_tensor_tensor_kernelERNS_18TensorIteratorBaseEENKUlvE_clEvENKUlvE6_clEvEUlN3c107complexIdEESA_E_EEvS5_RKT_EUliE_EEviT1_,@function
        .size           _ZN2at6native18elementwise_kernelILi128ELi4EZNS0_15gpu_kernel_implIZZZNS0_50_GLOBAL__N__2680c7bb_12_PowKernel_cu_7dd49032_316824pow_tensor_tensor_kernelERNS_18TensorIteratorBaseEENKUlvE_clEvENKUlvE6_clEvEUlN3c107complexIdEESA_E_EEvS5_RKT_EUliE_EEviT1_,(.L_x_71534 - _ZN2at6native18elementwise_kernelILi128ELi4EZNS0_15gpu_kernel_implIZZZNS0_50_GLOBAL__N__2680c7bb_12_PowKernel_cu_7dd49032_316824pow_tensor_tensor_kernelERNS_18TensorIteratorBaseEENKUlvE_clEvENKUlvE6_clEvEUlN3c107complexIdEESA_E_EEvS5_RKT_EUliE_EEviT1_)
        .other          _ZN2at6native18elementwise_kernelILi128ELi4EZNS0_15gpu_kernel_implIZZZNS0_50_GLOBAL__N__2680c7bb_12_PowKernel_cu_7dd49032_316824pow_tensor_tensor_kernelERNS_18TensorIteratorBaseEENKUlvE_clEvENKUlvE6_clEvEUlN3c107complexIdEESA_E_EEvS5_RKT_EUliE_EEviT1_,@"STO_CUDA_ENTRY STV_DEFAULT"
_ZN2at6native18elementwise_kernelILi128ELi4EZNS0_15gpu_kernel_implIZZZNS0_50_GLOBAL__N__2680c7bb_12_PowKernel_cu_7dd49032_316824pow_tensor_tensor_kernelERNS_18TensorIteratorBaseEENKUlvE_clEvENKUlvE6_clEvEUlN3c107complexIdEESA_E_EEvS5_RKT_EUliE_EEviT1_:
.text._ZN2at6native18elementwise_kernelILi128ELi4EZNS0_15gpu_kernel_implIZZZNS0_50_GLOBAL__N__2680c7bb_12_PowKernel_cu_7dd49032_316824pow_tensor_tensor_kernelERNS_18TensorIteratorBaseEENKUlvE_clEvENKUlvE6_clEvEUlN3c107complexIdEESA_E_EEvS5_RKT_EUliE_EEviT1_:
        /* <DEDUP_REMOVED lines=365> */
.L_x_45991:
        /* <DEDUP_REMOVED lines=22> */
.L_x_45995:
[----:B------:R-:W2:Y:S01]  /*1830*/  LDG.E.U8 R2, desc[UR36][R2.64] ;  /* 0x0000002402027981 */ /* 0x000ea2000c1e1100 */
[----:B------:R-:W-:Y:S01]  /*1840*/  CS2R R26, SRZ ;  /* 0x00000000001a7805 */ /* 0x000fe2000001ff00 */
[----:B--2---:R0:W1:Y:S01]  /*1850*/  I2F.F64.U16 R24, R2 ;  /* 0x0000000200187312 */ /* 0x0040620000101800 */
[----:B------:R-:W-:Y:S05]  /*1860*/  BRA `(.L_x_45997) ;  /* 0x0000000c00c87947 */ /* 0x000fea0003800000 */
.L_x_45994:
        /* <DEDUP_REMOVED lines=10> */
.L_x_45999:
[----:B------:R-:W2:Y:S01]  /*1910*/  LDG.E R2, desc[UR36][R2.64] ;  /* 0x0000002402027981 */ /* 0x000ea2000c1e1900 */
[----:B------:R-:W-:Y:S01]  /*1920*/  CS2R R26, SRZ ;  /* 0x00000000001a7805 */ /* 0x000fe2000001ff00 */
[----:B--2---:R0:W1:Y:S01]  /*1930*/  I2F.F64 R24, R2 ;  /* 0x0000000200187312 */ /* 0x0040620000201c00 */
[----:B------:R-:W-:Y:S05]  /*1940*/  BRA `(.L_x_45997) ;  /* 0x0000000c00907947 */ /* 0x000fea0003800000 */
.L_x_45998:
[----:B------:R-:W2:Y:S01]  /*1950*/  LDG.E.U16 R2, desc[UR36][R2.64] ;  /* 0x0000002402027981 */ /* 0x000ea2000c1e1500 */
[----:B------:R-:W-:Y:S01]  /*1960*/  CS2R R26, SRZ ;  /* 0x00000000001a7805 */ /* 0x000fe2000001ff00 */
[----:B--2---:R0:W1:Y:S01]  /*1970*/  I2F.F64.S16 R24, R2 ;  /* 0x0000000200187312 */ /* 0x0040620000101c00 */
[----:B------:R-:W-:Y:S05]  /*1980*/  BRA `(.L_x_45997) ;  /* 0x0000000c00807947 */ /* 0x000fea0003800000 */
.L_x_45993:
        /* <DEDUP_REMOVED lines=11> */
.L_x_46001:
[----:B------:R-:W2:Y:S01]  /*1a40*/  LDG.E.U16 R0, desc[UR36][R2.64] ;  /* 0x0000002402007981 */ /* 0x000ea2000c1e1500 */
[----:B------:R-:W-:Y:S01]  /*1a50*/  CS2R R26, SRZ ;  /* 0x00000000001a7805 */ /* 0x000fe2000001ff00 */
[----:B--2---:R-:W-:-:S05]  /*1a60*/  HADD2.F32 R0, -RZ, R0.H0_H0 ;  /* 0x20000000ff007230 */ /* 0x004fca0000004100 */
[----:B------:R-:W-:-:S04]  /*1a70*/  FMUL.FTZ R0, R0, 1 ;  /* 0x3f80000000007820 */ /* 0x000fc80000410000 */
[----:B------:R0:W1:Y:S01]  /*1a80*/  F2F.F64.F32 R24, R0 ;  /* 0x0000000000187310 */ /* 0x0000620000201800 */
[----:B------:R-:W-:Y:S05]  /*1a90*/  BRA `(.L_x_45997) ;  /* 0x0000000c003c7947 */ /* 0x000fea0003800000 */
.L_x_46000:
        /* <DEDUP_REMOVED lines=12> */
.L_x_46003:
        /* <DEDUP_REMOVED lines=8> */
.L_x_46002:
[----:B------:R0:W5:Y:S01]  /*1be0*/  LDG.E.64 R24, desc[UR36][R2.64] ;  /* 0x0000002402187981 */ /* 0x000162000c1e1b00 */
[----:B------:R-:W-:Y:S01]  /*1bf0*/  CS2R R26, SRZ ;  /* 0x00000000001a7805 */ /* 0x000fe2000001ff00 */
[----:B------:R-:W-:Y:S06]  /*1c00*/  BRA `(.L_x_45997) ;  /* 0x0000000800e07947 */ /* 0x000fec0003800000 */
.L_x_45992:
        /* <DEDUP_REMOVED lines=14> */
.L_x_46006:
[----:B------:R0:W5:Y:S01]  /*1cf0*/  LDG.E.128 R24, desc[UR36][R2.64] ;  /* 0x0000002402187981 */ /* 0x000162000c1e1d00 */
[----:B------:R-:W-:Y:S05]  /*1d00*/  BRA `(.L_x_45997) ;  /* 0x0000000800a07947 */ /* 0x000fea0003800000 */
.L_x_46005:
        /* <DEDUP_REMOVED lines=29> */
.L_x_46008:
        /* <DEDUP_REMOVED lines=16> */
.L_x_46007:
[----:B------:R-:W2:Y:S01]  /*1fe0*/  LDG.E.U16 R0, desc[UR36][R2.64] ;  /* 0x0000002402007981 */ /* 0x000ea2000c1e1500 */
[----:B------:R-:W-:Y:S01]  /*1ff0*/  CS2R R26, SRZ ;  /* 0x00000000001a7805 */ /* 0x000fe2000001ff00 */
[----:B--2---:R-:W-:-:S04]  /*2000*/  IMAD.U32 R0, R0, 0x10000, RZ ;  /* 0x0001000000007824 */ /* 0x004fc800078e00ff */
[----:B------:R-:W-:-:S04]  /*2010*/  FMUL.FTZ R0, R0, 1 ;  /* 0x3f80000000007820 */ /* 0x000fc80000410000 */
[----:B------:R0:W1:Y:S01]  /*2020*/  F2F.F64.F32 R24, R0 ;  /* 0x0000000000187310 */ /* 0x0000620000201800 */
[----:B------:R-:W-:Y:S05]  /*2030*/  BRA `(.L_x_45997) ;  /* 0x0000000400d47947 */ /* 0x000fea0003800000 */
.L_x_46004:
        /* <DEDUP_REMOVED lines=12> */
.L_x_46011:
        /* <DEDUP_REMOVED lines=21> */
.L_x_46015:
[----:B------:R-:W-:Y:S05]  /*2250*/  BSYNC B1 ;  /* 0x0000000000017941 */ /* 0x000fea0003800000 */
.L_x_46014:
[----:B------:R-:W-:Y:S01]  /*2260*/  LEA R3, R0, 0x3b800000, 0x17 ;  /* 0x3b80000000037811 */ /* 0x000fe200078eb8ff */
[----:B------:R-:W-:-:S05]  /*2270*/  IMAD.SHL.U32 R0, R2, 0x100000, RZ ;  /* 0x0010000002007824 */ /* 0x000fca00078e00ff */
[----:B------:R-:W-:-:S07]  /*2280*/  LOP3.LUT R0, R3, R0, R4, 0xfe, !PT ;  /* 0x0000000003007212 */ /* 0x000fce00078efe04 */
.L_x_46013:
[----:B------:R-:W-:Y:S05]  /*2290*/  BSYNC B0 ;  /* 0x0000000000007941 */ /* 0x000fea0003800000 */
.L_x_46012:
[----:B------:R-:W-:Y:S01]  /*22a0*/  FMUL.FTZ R0, R0, 1 ;  /* 0x3f80000000007820 */ /* 0x000fe20000410000 */
[----:B------:R-:W-:-:S03]  /*22b0*/  CS2R R26, SRZ ;  /* 0x00000000001a7805 */ /* 0x000fc6000001ff00 */
[----:B------:R2:W3:Y:S01]  /*22c0*/  F2F.F64.F32 R24, R0 ;  /* 0x0000000000187310 */ /* 0x0004e20000201800 */
[----:B------:R-:W-:Y:S05]  /*22d0*/  BRA `(.L_x_45997) ;  /* 0x00000004002c7947 */ /* 0x000fea0003800000 */
.L_x_46010:
        /* <DEDUP_REMOVED lines=21> */
.L_x_46019:
[----:B------:R-:W-:Y:S05]  /*2430*/  BSYNC B1 ;  /* 0x0000000000017941 */ /* 0x000fea0003800000 */
.L_x_46018:
[----:B------:R-:W-:Y:S01]  /*2440*/  LEA R3, R0, 0x37800000, 0x17 ;  /* 0x3780000000037811 */ /* 0x000fe200078eb8ff */
[----:B------:R-:W-:-:S05]  /*2450*/  IMAD.SHL.U32 R0, R2, 0x200000, RZ ;  /* 0x0020000002007824 */ /* 0x000fca00078e00ff */
[----:B------:R-:W-:-:S07]  /*2460*/  LOP3.LUT R0, R3, R0, R4, 0xfe, !PT ;  /* 0x0000000003007212 */ /* 0x000fce00078efe04 */
.L_x_46017:
[----:B------:R-:W-:Y:S05]  /*2470*/  BSYNC B0 ;  /* 0x0000000000007941 */ /* 0x000fea0003800000 */
.L_x_46016:
[----:B------:R-:W-:Y:S01]  /*2480*/  FMUL.FTZ R0, R0, 1 ;  /* 0x3f80000000007820 */ /* 0x000fe20000410000 */
[----:B------:R-:W-:-:S03]  /*2490*/  CS2R R26, SRZ ;  /* 0x00000000001a7805 */ /* 0x000fc6000001ff00 */
[----:B------:R4:W0:Y:S01]  /*24a0*/  F2F.F64.F32 R24, R0 ;  /* 0x0000000000187310 */ /* 0x0008220000201800 */
[----:B------:R-:W-:Y:S05]  /*24b0*/  BRA `(.L_x_45997) ;  /* 0x0000000000b47947 */ /* 0x000fea0003800000 */
.L_x_46009:
        /* <DEDUP_REMOVED lines=14> */
.L_x_46023:
[----:B------:R-:W-:Y:S05]  /*25a0*/  BSYNC B0 ;  /* 0x0000000000007941 */ /* 0x000fea0003800000 */
.L_x_46022:
[----:B------:R-:W-:Y:S01]  /*25b0*/  FMUL.FTZ R0, R0, 1 ;  /* 0x3f80000000007820 */ /* 0x000fe20000410000 */
[----:B------:R-:W-:-:S03]  /*25c0*/  CS2R R26, SRZ ;  /* 0x00000000001a7805 */ /* 0x000fc6000001ff00 */
[----:B------:R0:W1:Y:S01]  /*25d0*/  F2F.F64.F32 R24, R0 ;  /* 0x0000000000187310 */ /* 0x0000620000201800 */
[----:B------:R-:W-:Y:S05]  /*25e0*/  BRA `(.L_x_45997) ;  /* 0x0000000000687947 */ /* 0x000fea0003800000 */
.L_x_45996:
        /* <DEDUP_REMOVED lines=16> */
.L_x_46024:
[----:B------:R-:W-:Y:S02]  /*26f0*/  CS2R R24, SRZ ;  /* 0x0000000000187805 */ /* 0x000fe4000001ff00 */
[----:B------:R-:W-:Y:S01]  /*2700*/  CS2R R26, SRZ ;  /* 0x00000000001a7805 */ /* 0x000fe2000001ff00 */
[----:B------:R-:W-:Y:S06]  /*2710*/  BRA `(.L_x_45997) ;  /* 0x00000000001c7947 */ /* 0x000fec0003800000 */
.L_x_46021:
[----:B------:R-:W2:Y:S01]  /*2720*/  LDG.E.64 R24, desc[UR36][R2.64] ;  /* 0x0000002402187981 */ /* 0x000ea2000c1e1b00 */
[----:B------:R-:W-:Y:S01]  /*2730*/  CS2R R26, SRZ ;  /* 0x00000000001a7805 */ /* 0x000fe2000001ff00 */
[----:B--2---:R-:W0:Y:S01]  /*2740*/  I2F.F64.U64 R24, R24 ;  /* 0x0000001800187312 */ /* 0x004e220000301800 */
[----:B------:R-:W-:Y:S05]  /*2750*/  BRA `(.L_x_45997) ;  /* 0x00000000000c7947 */ /* 0x000fea0003800000 */
.L_x_46020:
[----:B------:R-:W2:Y:S01]  /*2760*/  LDG.E R2, desc[UR36][R2.64] ;  /* 0x0000002402027981 */ /* 0x000ea2000c1e1900 */
[----:B------:R-:W-:Y:S01]  /*2770*/  CS2R R26, SRZ ;  /* 0x00000000001a7805 */ /* 0x000fe2000001ff00 */
[----:B--2---:R0:W1:Y:S06]  /*2780*/  I2F.F64.U32 R24, R2 ;  /* 0x0000000200187312 */ /* 0x00406c0000201800 */
.L_x_45997:
[----:B0-----:R-:W2:Y:S01]  /*2790*/  LDC.U8 R2, c[0x0][0x49a] ;  /* 0x00012680ff027b82 */ /* 0x001ea20000000000 */
[----:B------:R-:W-:Y:S02]  /*27a0*/  ULDC.64 UR4, c[0x0][0x488] ;  /* 0x0001220000047ab9 */ /* 0x000fe40000000a00 */
[----:B------:R-:W-:-:S05]  /*27b0*/  IADD3 R18, P1, R18, UR4, RZ ;  /* 0x0000000412127c10 */ /* 0x000fca000ff3e0ff */
[----:B------:R-:W-:Y:S01]  /*27c0*/  IMAD.X R19, RZ, RZ, UR5, P1 ;  /* 0x00000005ff137e24 */ /* 0x000fe200088e06ff */
        /* <DEDUP_REMOVED lines=13> */
[----:B--2---:R-:W0:Y:S01]  /*28a0*/  I2F.F64.S16 R8, R8 ;  /* 0x0000000800087312 */ /* 0x004e220000101c00 */
[----:B------:R-:W-:Y:S05]  /*28b0*/  BRA `(.L_x_46030) ;  /* 0x0000000c00d87947 */ /* 0x000fea0003800000 */
.L_x_46028:
[----:B------:R-:W2:Y:S01]  /*28c0*/  LDG.E.U8 R8, desc[UR36][R18.64] ;  /* 0x0000002412087981 */ /* 0x000ea2000c1e1100 */
[----:B------:R-:W-:Y:S01]  /*28d0*/  CS2R R10, SRZ ;  /* 0x00000000000a7805 */ /* 0x000fe2000001ff00 */
[----:B--2---:R-:W0:Y:S01]  /*28e0*/  I2F.F64.U16 R8, R8 ;  /* 0x0000000800087312 */ /* 0x004e220000101800 */
[----:B------:R-:W-:Y:S05]  /*28f0*/  BRA `(.L_x_46030) ;  /* 0x0000000c00c87947 */ /* 0x000fea0003800000 */
.L_x_46027:
        /* <DEDUP_REMOVED lines=10> */
.L_x_46032:
[----:B------:R-:W2:Y:S01]  /*29a0*/  LDG.E R8, desc[UR36][R18.64] ;  /* 0x0000002412087981 */ /* 0x000ea2000c1e1900 */
[----:B------:R-:W-:Y:S01]  /*29b0*/  CS2R R10, SRZ ;  /* 0x00000000000a7805 */ /* 0x000fe2000001ff00 */
[----:B--2---:R-:W2:Y:S01]  /*29c0*/  I2F.F64 R8, R8 ;  /* 0x0000000800087312 */ /* 0x004ea20000201c00 */
[----:B------:R-:W-:Y:S05]  /*29d0*/  BRA `(.L_x_46030) ;  /* 0x0000000c00907947 */ /* 0x000fea0003800000 */
.L_x_46031:
[----:B------:R-:W2:Y:S01]  /*29e0*/  LDG.E.U16 R8, desc[UR36][R18.64] ;  /* 0x0000002412087981 */ /* 0x000ea2000c1e1500 */
[----:B------:R-:W-:Y:S01]  /*29f0*/  CS2R R10, SRZ ;  /* 0x00000000000a7805 */ /* 0x000fe2000001ff00 */
[----:B--2---:R-:W4:Y:S01]  /*2a00*/  I2F.F64.S16 R8, R8 ;  /* 0x0000000800087312 */ /* 0x004f220000101c00 */
[----:B------:R-:W-:Y:S05]  /*2a10*/  BRA `(.L_x_46030) ;  /* 0x0000000c00807947 */ /* 0x000fea0003800000 */
.L_x_46026:
        /* <DEDUP_REMOVED lines=11> */
.L_x_46034:
[----:B------:R-:W2:Y:S01]  /*2ad0*/  LDG.E.U16 R0, desc[UR36][R18.64] ;  /* 0x0000002412007981 */ /* 0x000ea2000c1e1500 */
[----:B------:R-:W-:Y:S01]  /*2ae0*/  CS2R R10, SRZ ;  /* 0x00000000000a7805 */ /* 0x000fe2000001ff00 */
[----:B--2---:R-:W-:-:S05]  /*2af0*/  HADD2.F32 R0, -RZ, R0.H0_H0 ;  /* 0x20000000ff007230 */ /* 0x004fca0000004100 */
[----:B------:R-:W-:-:S04]  /*2b00*/  FMUL.FTZ R0, R0, 1 ;  /* 0x3f80000000007820 */ /* 0x000fc80000410000 */
[----:B------:R0:W2:Y:S01]  /*2b10*/  F2F.F64.F32 R8, R0 ;  /* 0x0000000000087310 */ /* 0x0000a20000201800 */
[----:B------:R-:W-:Y:S05]  /*2b20*/  BRA `(.L_x_46030) ;  /* 0x0000000c003c7947 */ /* 0x000fea0003800000 */
.L_x_46033:
        /* <DEDUP_REMOVED lines=10> */
[----:B------:R-:W2:Y:S01]  /*2bd0*/  F2F.F64.F32 R8, R8 ;  /* 0x0000000800087310 */ /* 0x000ea20000201800 */
[----:B------:R-:W-:Y:S05]  /*2be0*/  BRA `(.L_x_46030) ;  /* 0x0000000c000c7947 */ /* 0x000fea0003800000 */
.L_x_46036:
[----:B------:R-:W2:Y:S02]  /*2bf0*/  LDG.E R0, desc[UR36][R18.64] ;  /* 0x0000002412007981 */ /* 0x000ea4000c1e1900 */
[--C-:B--2---:R-:W-:Y:S02]  /*2c00*/  HADD2.F32 R2, -RZ, R0.reuse.H1_H1 ;  /* 0x30000000ff027230 */ /* 0x104fe40000004100 */
[----:B------:R-:W-:-:S03]  /*2c10*/  HADD2.F32 R0, -RZ, R0.H0_H0 ;  /* 0x20000000ff007230 */ /* 0x000fc60000004100 */
[----:B------:R-:W-:Y:S02]  /*2c20*/  FMUL.FTZ R2, R2, 1 ;  /* 0x3f80000002027820 */ /* 0x000fe40000410000 */
[----:B------:R-:W-:Y:S02]  /*2c30*/  FMUL.FTZ R0, R0, 1 ;  /* 0x3f80000000007820 */ /* 0x000fe40000410000 */
[----:B------:R0:W2:Y:S08]  /*2c40*/  F2F.F64.F32 R10, R2 ;  /* 0x00000002000a7310 */ /* 0x0000b00000201800 */
[----:B------:R0:W4:Y:S01]  /*2c50*/  F2F.F64.F32 R8, R0 ;  /* 0x0000000000087310 */ /* 0x0001220000201800 */
[----:B------:R-:W-:Y:S05]  /*2c60*/  BRA `(.L_x_46030) ;  /* 0x0000000800ec7947 */ /* 0x000fea0003800000 */
.L_x_46035:
[----:B------:R0:W5:Y:S01]  /*2c70*/  LDG.E.64 R8, desc[UR36][R18.64] ;  /* 0x0000002412087981 */ /* 0x000162000c1e1b00 */
[----:B------:R-:W-:Y:S01]  /*2c80*/  CS2R R10, SRZ ;  /* 0x00000000000a7805 */ /* 0x000fe2000001ff00 */
[----:B------:R-:W-:Y:S06]  /*2c90*/  BRA `(.L_x_46030) ;  /* 0x0000000800e07947 */ /* 0x000fec0003800000 */
.L_x_46025:
        /* <DEDUP_REMOVED lines=14> */
.L_x_46039:
[----:B------:R0:W5:Y:S01]  /*2d80*/  LDG.E.128 R8, desc[UR36][R18.64] ;  /* 0x0000002412087981 */ /* 0x000162000c1e1d00 */
[----:B------:R-:W-:Y:S05]  /*2d90*/  BRA `(.L_x_46030) ;  /* 0x0000000800a07947 */ /* 0x000fea0003800000 */
.L_x_46038:
        /* <DEDUP_REMOVED lines=27> */
[----:B------:R0:W2:Y:S01]  /*2f50*/  F2F.F64.F32 R8, R3 ;  /* 0x0000000300087310 */ /* 0x0000a20000201800 */
[----:B------:R-:W-:Y:S05]  /*2f60*/  BRA `(.L_x_46030) ;  /* 0x00000008002c7947 */ /* 0x000fea0003800000 */
.L_x_46041:
[----:B------:R-:W2:Y:S01]  /*2f70*/  LDG.E.U8 R3, desc[UR36][R18.64] ;  /* 0x0000002412037981 */ /* 0x000ea2000c1e1100 */
[----:B------:R-:W-:Y:S01]  /*2f80*/  CS2R R10, SRZ ;  /* 0x00000000000a7805 */ /* 0x000fe2000001ff00 */
        /* <DEDUP_REMOVED lines=12> */
[----:B------:R0:W2:Y:S01]  /*3050*/  F2F.F64.F32 R8, R2 ;  /* 0x0000000200087310 */ /* 0x0000a20000201800 */
[----:B------:R-:W-:Y:S05]  /*3060*/  BRA `(.L_x_46030) ;  /* 0x0000000400ec7947 */ /* 0x000fea0003800000 */
.L_x_46040:
[----:B------:R-:W2:Y:S01]  /*3070*/  LDG.E.U16 R0, desc[UR36][R18.64] ;  /* 0x0000002412007981 */ /* 0x000ea2000c1e1500 */
[----:B------:R-:W-:Y:S01]  /*3080*/  CS2R R10, SRZ ;  /* 0x00000000000a7805 */ /* 0x000fe2000001ff00 */
[----:B--2---:R-:W-:-:S04]  /*3090*/  IMAD.U32 R0, R0, 0x10000, RZ ;  /* 0x0001000000007824 */ /* 0x004fc800078e00ff */
[----:B------:R-:W-:-:S04]  /*30a0*/  FMUL.FTZ R0, R0, 1 ;  /* 0x3f80000000007820 */ /* 0x000fc80000410000 */
[----:B------:R0:W2:Y:S01]  /*30b0*/  F2F.F64.F32 R8, R0 ;  /* 0x0000000000087310 */ /* 0x0000a20000201800 */
[----:B------:R-:W-:Y:S05]  /*30c0*/  BRA `(.L_x_46030) ;  /* 0x0000000400d47947 */ /* 0x000fea0003800000 */
.L_x_46037:
        /* <DEDUP_REMOVED lines=10> */
[----:B--2---:R-:W0:Y:S01]  /*3170*/  I2F.F64.U16 R8, R8 ;  /* 0x0000000800087312 */ /* 0x004e220000101800 */
[----:B------:R-:W-:Y:S05]  /*3180*/  BRA `(.L_x_46030) ;  /* 0x0000000400a47947 */ /* 0x000fea0003800000 */
.L_x_46044:
        /* <DEDUP_REMOVED lines=21> */
.L_x_46048:
[----:B------:R-:W-:Y:S05]  /*32e0*/  BSYNC B1 ;  /* 0x0000000000017941 */ /* 0x000fea0003800000 */
.L_x_46047:
[----:B------:R-:W-:Y:S01]  /*32f0*/  LEA R3, R0, 0x3b800000, 0x17 ;  /* 0x3b80000000037811 */ /* 0x000fe200078eb8ff */
[----:B------:R-:W-:-:S05]  /*3300*/  IMAD.SHL.U32 R0, R2, 0x100000, RZ ;  /* 0x0010000002007824 */ /* 0x000fca00078e00ff */
[----:B------:R-:W-:-:S07]  /*3310*/  LOP3.LUT R0, R3, R0, R4, 0xfe, !PT ;  /* 0x0000000003007212 */ /* 0x000fce00078efe04 */
.L_x_46046:
[----:B------:R-:W-:Y:S05]  /*3320*/  BSYNC B0 ;  /* 0x0000000000007941 */ /* 0x000fea0003800000 */
.L_x_46045:
[----:B------:R-:W-:Y:S01]  /*3330*/  FMUL.FTZ R0, R0, 1 ;  /* 0x3f80000000007820 */ /* 0x000fe20000410000 */
[----:B------:R-:W-:-:S03]  /*3340*/  CS2R R10, SRZ ;  /* 0x00000000000a7805 */ /* 0x000fc6000001ff00 */
[----:B------:R0:W2:Y:S01]  /*3350*/  F2F.F64.F32 R8, R0 ;  /* 0x0000000000087310 */ /* 0x0000a20000201800 */
[----:B------:R-:W-:Y:S05]  /*3360*/  BRA `(.L_x_46030) ;  /* 0x00000004002c7947 */ /* 0x000fea0003800000 */
.L_x_46043:
        /* <DEDUP_REMOVED lines=21> */
.L_x_46052:
[----:B------:R-:W-:Y:S05]  /*34c0*/  BSYNC B1 ;  /* 0x0000000000017941 */ /* 0x000fea0003800000 */
.L_x_46051:
[----:B------:R-:W-:Y:S01]  /*34d0*/  LEA R3, R0, 0x37800000, 0x17 ;  /* 0x3780000000037811 */ /* 0x000fe200078eb8ff */
[----:B------:R-:W-:-:S05]  /*34e0*/  IMAD.SHL.U32 R0, R2, 0x200000, RZ ;  /* 0x0020000002007824 */ /* 0x000fca00078e00ff */
[----:B------:R-:W-:-:S07]  /*34f0*/  LOP3.LUT R0, R3, R0, R4, 0xfe, !PT ;  /* 0x0000000003007212 */ /* 0x000fce00078efe04 */
.L_x_46050:
[----:B------:R-:W-:Y:S05]  /*3500*/  BSYNC B0 ;  /* 0x0000000000007941 */ /* 0x000fea0003800000 */
.L_x_46049:
[----:B------:R-:W-:Y:S01]  /*3510*/  FMUL.FTZ R0, R0, 1 ;  /* 0x3f80000000007820 */ /* 0x000fe20000410000 */
[----:B------:R-:W-:-:S03]  /*3520*/  CS2R R10, SRZ ;  /* 0x00000000000a7805 */ /* 0x000fc6000001ff00 */
[----:B------:R0:W2:Y:S01]  /*3530*/  F2F.F64.F32 R8, R0 ;  /* 0x0000000000087310 */ /* 0x0000a20000201800 */
[----:B------:R-:W-:Y:S05]  /*3540*/  BRA `(.L_x_46030) ;  /* 0x0000000000b47947 */ /* 0x000fea0003800000 */
.L_x_46042:
        /* <DEDUP_REMOVED lines=14> */
.L_x_46056:
[----:B------:R-:W-:Y:S05]  /*3630*/  BSYNC B0 ;  /* 0x0000000000007941 */ /* 0x000fea0003800000 */
.L_x_46055:
[----:B------:R-:W-:Y:S01]  /*3640*/  FMUL.FTZ R0, R0, 1 ;  /* 0x3f80000000007820 */ /* 0x000fe20000410000 */
[----:B------:R-:W-:-:S03]  /*3650*/  CS2R R10, SRZ ;  /* 0x00000000000a7805 */ /* 0x000fc6000001ff00 */
[----:B------:R0:W2:Y:S01]  /*3660*/  F2F.F64.F32 R8, R0 ;  /* 0x0000000000087310 */ /* 0x0000a20000201800 */
[----:B------:R-:W-:Y:S05]  /*3670*/  BRA `(.L_x_46030) ;  /* 0x0000000000687947 */ /* 0x000fea0003800000 */
.L_x_46029:
        /* <DEDUP_REMOVED lines=16> */
.L_x_46057:
[----:B------:R-:W-:Y:S02]  /*3780*/  CS2R R8, SRZ ;  /* 0x0000000000087805 */ /* 0x000fe4000001ff00 */
[----:B------:R-:W-:Y:S01]  /*3790*/  CS2R R10, SRZ ;  /* 0x00000000000a7805 */ /* 0x000fe2000001ff00 */
[----:B------:R-:W-:Y:S06]  /*37a0*/  BRA `(.L_x_46030) ;  /* 0x00000000001c7947 */ /* 0x000fec0003800000 */
.L_x_46054:
[----:B------:R-:W2:Y:S01]  /*37b0*/  LDG.E.64 R8, desc[UR36][R18.64] ;  /* 0x0000002412087981 */ /* 0x000ea2000c1e1b00 */
[----:B------:R-:W-:Y:S01]  /*37c0*/  CS2R R10, SRZ ;  /* 0x00000000000a7805 */ /* 0x000fe2000001ff00 */
[----:B--2---:R-:W0:Y:S01]  /*37d0*/  I2F.F64.U64 R8, R8 ;  /* 0x0000000800087312 */ /* 0x004e220000301800 */
[----:B------:R-:W-:Y:S05]  /*37e0*/  BRA `(.L_x_46030) ;  /* 0x00000000000c7947 */ /* 0x000fea0003800000 */
.L_x_46053:
[----:B------:R-:W2:Y:S01]  /*37f0*/  LDG.E R8, desc[UR36][R18.64] ;  /* 0x0000002412087981 */ /* 0x000ea2000c1e1900 */
[----:B------:R-:W-:Y:S01]  /*3800*/  CS2R R10, SRZ ;  /* 0x00000000000a7805 */ /* 0x000fe2000001ff00 */
[----:B--2---:R-:W0:Y:S06]  /*3810*/  I2F.F64.U32 R8, R8 ;  /* 0x0000000800087312 */ /* 0x004e2c0000201800 */
.L_x_46030:
[----:B-1-3-5:R-:W-:Y:S01]  /*3820*/  DSETP.NAN.AND P0, PT, R24, R26, PT ;  /* 0x0000001a1800722a */ /* 0x02afe20003f08000 */
[----:B------:R-:W-:Y:S01]  /*3830*/  BSSY B1, `(.L_x_46058) ;  /* 0x000078f000017945 */ /* 0x000fe20003800000 */
[----:B------:R-:W-:-:S12]  /*3840*/  DADD R14, -RZ, |R24| ;  /* 0x00000000ff0e7229 */ /* 0x000fd80000000518 */
[----:B------:R-:W-:Y:S05]  /*3850*/  @P0 BRA `(.L_x_46059) ;  /* 0x0000006800e80947 */ /* 0x000fea0003800000 */
[--C-:B------:R-:W-:Y:S01]  /*3860*/  DADD R6, -RZ, |R26|.reuse ;  /* 0x00000000ff067229 */ /* 0x100fe2000000051a */
[----:B------:R-:W-:Y:S01]  /*3870*/  UMOV UR4, 0x85ebc8a0 ;  /* 0x85ebc8a000047882 */ /* 0x000fe20000000000 */
[----:B------:R-:W-:Y:S01]  /*3880*/  DSETP.GEU.AND P1, PT, |R24|, |R26|, PT ;  /* 0x4000001a1800722a */ /* 0x000fe20003f2e200 */
[----:B------:R-:W-:-:S07]  /*3890*/  UMOV UR5, 0x7fd1ccf3 ;  /* 0x7fd1ccf300057882 */ /* 0x000fce0000000000 */
[----:B0-----:R-:W-:Y:S02]  /*38a0*/  FSEL R18, R14, R6, !P1 ;  /* 0x000000060e127208 */ /* 0x001fe40004800000 */
        /* <DEDUP_REMOVED lines=29> */
[--C-:B------:R-:W-:Y:S02]  /*3a80*/  IMAD.MOV.U32 R2, RZ, RZ, R22.reuse ;  /* 0x000000ffff027224 */ /* 0x100fe400078e0016 */
[--C-:B------:R-:W-:Y:S02]  /*3a90*/  IMAD.MOV.U32 R3, RZ, RZ, R23.reuse ;  /* 0x000000ffff037224 */ /* 0x100fe400078e0017 */
[----:B------:R-:W-:Y:S02]  /*3aa0*/  IMAD.MOV.U32 R0, RZ, RZ, R23 ;  /* 0x000000ffff007224 */ /* 0x000fe400078e0017 */
[----:B------:R-:W-:-:S06]  /*3ab0*/  IMAD.MOV.U32 R6, RZ, RZ, R22 ;  /* 0x000000ffff067224 */ /* 0x000fcc00078e0016 */
        /* <DEDUP_REMOVED lines=14> */
[----:B------:R-:W-:Y:S01]  /*3ba0*/  IMAD.MOV.U32 R22, RZ, RZ, -0x748574fc ;  /* 0x8b7a8b04ff167424 */ /* 0x000fe200078e00ff */
[----:B------:R-:W-:Y:S01]  /*3bb0*/  UMOV UR4, 0x3ae80f1e ;  /* 0x3ae80f1e00047882 */ /* 0x000fe20000000000 */
[----:B------:R-:W-:Y:S01]  /*3bc0*/  IMAD.MOV.U32 R23, RZ, RZ, 0x3ed0ee25 ;  /* 0x3ed0ee25ff177424 */ /* 0x000fe200078e00ff */
[----:B------:R-:W-:Y:S01]  /*3bd0*/  LOP3.LUT R3, R2, 0x3ff00000, RZ, 0xfc, !PT ;  /* 0x3ff0000002037812 */ /* 0x000fe200078efcff */
[----:B------:R-:W-:Y:S01]  /*3be0*/  IMAD.MOV.U32 R2, RZ, RZ, R6 ;  /* 0x000000ffff027224 */ /* 0x000fe200078e0006 */
[----:B------:R-:W-:Y:S01]  /*3bf0*/  UMOV UR5, 0x3eb1380b ;  /* 0x3eb1380b00057882 */ /* 0x000fe20000000000 */
[----:B------:R-:W-:Y:S01]  /*3c00*/  IMAD.MOV.U32 R6, RZ, RZ, RZ ;  /* 0x000000ffff067224 */ /* 0x000fe200078e00ff */
[----:B------:R-:W-:Y:S01]  /*3c10*/  ISETP.GE.AND P0, PT, R3, 0x3ff6a09f, PT ;  /* 0x3ff6a09f0300780c */ /* 0x000fe20003f06270 */
[----:B------:R-:W-:Y:S01]  /*3c20*/  UMOV UR6, 0x80000000 ;  /* 0x8000000000067882 */ /* 0x000fe20000000000 */
[----:B------:R-:W-:Y:S01]  /*3c30*/  LEA.HI R29, R0, R29, RZ, 0xc ;  /* 0x0000001d001d7211 */ /* 0x000fe200078f60ff */
[----:B------:R-:W-:-:S10]  /*3c40*/  UMOV UR7, 0x43300000 ;  /* 0x4330000000077882 */ /* 0x000fd40000000000 */
[----:B------:R-:W-:Y:S02]  /*3c50*/  @P0 VIADD R5, R3, 0xfff00000 ;  /* 0xfff0000003050836 */ /* 0x000fe40000000000 */
[----:B------:R-:W-:Y:S02]  /*3c60*/  @P0 VIADD R29, R29, 0x1 ;  /* 0x000000011d1d0836 */ /* 0x000fe40000000000 */
[----:B------:R-:W-:-:S03]  /*3c70*/  @P0 IMAD.MOV.U32 R3, RZ, RZ, R5 ;  /* 0x000000ffff030224 */ /* 0x000fc600078e0005 */
[----:B------:R-:W-:Y:S01]  /*3c80*/  LOP3.LUT R28, R29, 0x80000000, RZ, 0x3c, !PT ;  /* 0x800000001d1c7812 */ /* 0x000fe200078e3cff */
[----:B------:R-:W-:Y:S02]  /*3c90*/  IMAD.MOV.U32 R29, RZ, RZ, 0x43300000 ;  /* 0x43300000ff1d7424 */ /* 0x000fe400078e00ff */
        /* <DEDUP_REMOVED lines=46> */
.L_x_46065:
        /* <DEDUP_REMOVED lines=21> */
[----:B--2-4-:R-:W-:Y:S05]  /*40d0*/  CALL.REL.NOINC `($__internal_84_$__cuda_sm20_div_rn_f64_full) ;  /* 0x0000034c00b07944 */ /* 0x014fea0003c00000 */
[----:B------:R-:W-:Y:S02]  /*40e0*/  IMAD.MOV.U32 R5, RZ, RZ, R4 ;  /* 0x000000ffff057224 */ /* 0x000fe400078e0004 */
[----:B------:R-:W-:-:S07]  /*40f0*/  IMAD.MOV.U32 R4, RZ, RZ, R3 ;  /* 0x000000ffff047224 */ /* 0x000fce00078e0003 */
.L_x_46068:
[----:B------:R-:W-:Y:S05]  /*4100*/  BSYNC B3 ;  /* 0x0000000000037941 */ /* 0x000fea0003800000 */
.L_x_46067:
        /* <DEDUP_REMOVED lines=29> */
.L_x_46066:
[----:B------:R-:W-:Y:S05]  /*42e0*/  BSYNC B2 ;  /* 0x0000000000027941 */ /* 0x000fea0003800000 */
.L_x_46064:
        /* <DEDUP_REMOVED lines=23> */
.L_x_46070:
[----:B------:R-:W-:Y:S05]  /*4460*/  BSYNC B2 ;  /* 0x0000000000027941 */ /* 0x000fea0003800000 */
.L_x_46069:
        /* <DEDUP_REMOVED lines=82> */
.L_x_46072:
[----:B------:R-:W-:-:S04]  /*4990*/  ISETP.GE.AND P0, PT, R25, RZ, PT ;  /* 0x000000ff1900720c */ /* 0x000fc80003f06270 */
[----:B------:R-:W-:Y:S02]  /*49a0*/  FSEL R2, RZ, 3.37028055040000000000e+12, P0 ;  /* 0x54442d18ff027808 */ /* 0x000fe40000000000 */
[----:B------:R-:W-:-:S07]  /*49b0*/  FSEL R3, RZ, 2.1426990032196044922, P0 ;  /* 0x400921fbff037808 */ /* 0x000fce0000000000 */
.L_x_46073:
[----:B------:R-:W-:Y:S05]  /*49c0*/  BSYNC B0 ;  /* 0x0000000000007941 */ /* 0x000fea0003800000 */
.L_x_46071:
[----:B------:R-:W-:Y:S01]  /*49d0*/  DADD R24, |R26|, |R24| ;  /* 0x000000001a187229 */ /* 0x000fe20000000618 */
[----:B------:R-:W-:Y:S01]  /*49e0*/  LOP3.LUT R27, R3, 0x80000000, R27, 0xb8, !PT ;  /* 0x80000000031b7812 */ /* 0x000fe200078eb81b */
[----:B------:R-:W-:-:S06]  /*49f0*/  DMUL R22, R22, 0.5 ;  /* 0x3fe0000016167828 */ /* 0x000fcc0000000000 */
[----:B------:R-:W-:-:S06]  /*4a00*/  DSETP.GTU.AND P0, PT, |R24|, +INF , PT ;  /* 0x7ff000001800742a */ /* 0x000fcc0003f0c200 */
[----:B------:R-:W-:Y:S02]  /*4a10*/  FSEL R2, R24, R2, P0 ;  /* 0x0000000218027208 */ /* 0x000fe40000000000 */
[----:B------:R-:W-:Y:S01]  /*4a20*/  FSEL R3, R25, R27, P0 ;  /* 0x0000001b19037208 */ /* 0x000fe20000000000 */
[----:B------:R-:W-:Y:S06]  /*4a30*/  BRA `(.L_x_46074) ;  /* 0x0000006400b87947 */ /* 0x000fec0003800000 */
.L_x_46063:
        /* <DEDUP_REMOVED lines=12> */
[----:B------:R-:W-:Y:S01]  /*4b00*/  FSETP.GEU.AND P5, PT, |R19|, 6.5827683646048100446e-37, PT ;  /* 0x036000001300780b */ /* 0x000fe20003fae200 */
[----:B------:R-:W-:-:S08]  /*4b10*/  IMAD.MOV.U32 R31, RZ, RZ, -0x3ff ;  /* 0xfffffc01ff1f7424 */ /* 0x000fd000078e00ff */
[----:B------:R-:W-:Y:S01]  /*4b20*/  @!P0 DMUL R2, R2, 1.80143985094819840000e+16 ;  /* 0x4350000002028828 */ /* 0x000fe20000000000 */
[----:B------:R-:W-:Y:S01]  /*4b30*/  @!P0 IMAD.MOV.U32 R31, RZ, RZ, -0x435 ;  /* 0xfffffbcbff1f8424 */ /* 0x000fe200078e00ff */
[----:B0-----:R-:W-:-:S08]  /*4b40*/  DFMA R6, -R20, R4, 1 ;  /* 0x3ff000001406742b */ /* 0x001fd00000000104 */
[----:B------:R-:W-:Y:S01]  /*4b50*/  DFMA R6, R6, R6, R6 ;  /* 0x000000060606722b */ /* 0x000fe20000000006 */
[----:B------:R-:W-:Y:S02]  /*4b60*/  @!P0 IMAD.MOV.U32 R0, RZ, RZ, R3 ;  /* 0x000000ffff008224 */ /* 0x000fe400078e0003 */
[----:B------:R-:W-:-:S05]  /*4b70*/  @!P0 IMAD.MOV.U32 R28, RZ, RZ, R2 ;  /* 0x000000ffff1c8224 */ /* 0x000fca00078e0002 */
[----:B------:R-:W-:-:S08]  /*4b80*/  DFMA R6, R4, R6, R4 ;  /* 0x000000060406722b */ /* 0x000fd00000000004 */
[----:B------:R-:W-:-:S08]  /*4b90*/  DFMA R4, -R20, R6, 1 ;  /* 0x3ff000001404742b */ /* 0x000fd00000000106 */
[----:B------:R-:W-:Y:S01]  /*4ba0*/  DFMA R4, R6, R4, R6 ;  /* 0x000000040604722b */ /* 0x000fe20000000006 */
[----:B------:R-:W-:-:S05]  /*4bb0*/  VIADD R6, R0, 0xffffffff ;  /* 0xffffffff00067836 */ /* 0x000fca0000000000 */
[----:B------:R-:W-:Y:S02]  /*4bc0*/  ISETP.GE.U32.AND P2, PT, R6, 0x7fefffff, PT ;  /* 0x7fefffff0600780c */ /* 0x000fe40003f46070 */
[----:B------:R-:W-:-:S08]  /*4bd0*/  DMUL R12, R18, R4 ;  /* 0x00000004120c7228 */ /* 0x000fd00000000000 */
[----:B------:R-:W-:-:S03]  /*4be0*/  DFMA R14, -R20, R12, R18 ;  /* 0x0000000c140e722b */ /* 0x000fc60000000112 */
[----:B------:R-:W-:Y:S01]  /*4bf0*/  @P2 IMAD.MOV.U32 R6, RZ, RZ, 0x0 ;  /* 0x00000000ff062424 */ /* 0x000fe200078e00ff */
[----:B------:R-:W-:Y:S01]  /*4c00*/  @P2 FSETP.NEU.FTZ.AND P3, PT, R3, RZ, PT ;  /* 0x000000ff0300220b */ /* 0x000fe20003f7d000 */
[----:B------:R-:W-:-:S03]  /*4c10*/  @P2 IMAD.MOV.U32 R7, RZ, RZ, 0x7ff00000 ;  /* 0x7ff00000ff072424 */ /* 0x000fc600078e00ff */
[----:B------:R-:W-:-:S03]  /*4c20*/  DFMA R4, R4, R14, R12 ;  /* 0x0000000e0404722b */ /* 0x000fc6000000000c */
[----:B------:R-:W-:-:S07]  /*4c30*/  @P2 DFMA R6, R2, R6, +INF ;  /* 0x7ff000000206242b */ /* 0x000fce0000000006 */
[----:B------:R-:W-:-:S03]  /*4c40*/  FFMA R3, RZ, R21, R5 ;  /* 0x00000015ff037223 */ /* 0x000fc60000000005 */
[----:B------:R-:W-:Y:S02]  /*4c50*/  @P2 FSEL R22, R6, RZ, P3 ;  /* 0x000000ff06162208 */ /* 0x000fe40001800000 */
[----:B------:R-:W-:Y:S02]  /*4c60*/  FSETP.GT.AND P4, PT, |R3|, 1.469367938527859385e-39, PT ;  /* 0x001000000300780b */ /* 0x000fe40003f84200 */
[----:B------:R-:W-:Y:S01]  /*4c70*/  @P2 FSEL R23, R7, -QNAN , P3 ;  /* 0xfff0000007172808 */ /* 0x000fe20001800000 */
[----:B------:R-:W-:Y:S10]  /*4c80*/  @P2 BRA `(.L_x_46077) ;  /* 0x0000000000f82947 */ /* 0x000ff40003800000 */
[----:B------:R-:W-:Y:S01]  /*4c90*/  LOP3.LUT R2, R0, 0x800fffff, RZ, 0xc0, !PT ;  /* 0x800fffff00027812 */ /* 0x000fe200078ec0ff */
[----:B------:R-:W-:Y:S01]  /*4ca0*/  IMAD.MOV.U32 R12, RZ, RZ, RZ ;  /* 0x000000ffff0c7224 */ /* 0x000fe200078e00ff */
[----:B------:R-:W-:Y:S01]  /*4cb0*/  UMOV UR4, 0x3ae80f1e ;  /* 0x3ae80f1e00047882 */ /* 0x000fe20000000000 */
[----:B------:R-:W-:Y:S01]  /*4cc0*/  IMAD.MOV.U32 R29, RZ, RZ, 0x3ed0ee25 ;  /* 0x3ed0ee25ff1d7424 */ /* 0x000fe200078e00ff */
[----:B------:R-:W-:Y:S01]  /*4cd0*/  LOP3.LUT R3, R2, 0x3ff00000, RZ, 0xfc, !PT ;  /* 0x3ff0000002037812 */ /* 0x000fe200078efcff */
[----:B------:R-:W-:Y:S01]  /*4ce0*/  IMAD.MOV.U32 R2, RZ, RZ, R28 ;  /* 0x000000ffff027224 */ /* 0x000fe200078e001c */
[----:B------:R-:W-:Y:S01]  /*4cf0*/  UMOV UR5, 0x3eb1380b ;  /* 0x3eb1380b00057882 */ /* 0x000fe20000000000 */
[----:B------:R-:W-:Y:S01]  /*4d00*/  IMAD.MOV.U32 R28, RZ, RZ, -0x748574fc ;  /* 0x8b7a8b04ff1c7424 */ /* 0x000fe200078e00ff */
        /* <DEDUP_REMOVED lines=54> */
.L_x_46077:
[----:B------:R-:W-:Y:S05]  /*5070*/  BSYNC B0 ;  /* 0x0000000000007941 */ /* 0x000fea0003800000 */
.L_x_46076:
[----:B------:R-:W-:Y:S04]  /*5080*/  BSSY B2, `(.L_x_46078) ;  /* 0x000000a000027945 */ /* 0x000fe80003800000 */
        /* <DEDUP_REMOVED lines=9> */
.L_x_46079:
[----:B------:R-:W-:Y:S05]  /*5120*/  BSYNC B2 ;  /* 0x0000000000027941 */ /* 0x000fea0003800000 */
.L_x_46078:
        /* <DEDUP_REMOVED lines=82> */
.L_x_46081:
[----:B------:R-:W-:-:S04]  /*5650*/  ISETP.GE.AND P0, PT, R25, RZ, PT ;  /* 0x000000ff1900720c */ /* 0x000fc80003f06270 */
[----:B------:R-:W-:Y:S02]  /*5660*/  FSEL R2, RZ, 3.37028055040000000000e+12, P0 ;  /* 0x54442d18ff027808 */ /* 0x000fe40000000000 */
[----:B------:R-:W-:-:S07]  /*5670*/  FSEL R3, RZ, 2.1426990032196044922, P0 ;  /* 0x400921fbff037808 */ /* 0x000fce0000000000 */
.L_x_46082:
[----:B------:R-:W-:Y:S05]  /*5680*/  BSYNC B0 ;  /* 0x0000000000007941 */ /* 0x000fea0003800000 */
.L_x_46080:
[----:B------:R-:W-:Y:S01]  /*5690*/  DADD R24, |R26|, |R24| ;  /* 0x000000001a187229 */ /* 0x000fe20000000618 */
[----:B------:R-:W-:Y:S01]  /*56a0*/  LOP3.LUT R27, R3, 0x80000000, R27, 0xb8, !PT ;  /* 0x80000000031b7812 */ /* 0x000fe200078eb81b */
[----:B------:R-:W-:-:S06]  /*56b0*/  DMUL R22, R22, 0.5 ;  /* 0x3fe0000016167828 */ /* 0x000fcc0000000000 */
[----:B------:R-:W-:-:S06]  /*56c0*/  DSETP.GTU.AND P0, PT, |R24|, +INF , PT ;  /* 0x7ff000001800742a */ /* 0x000fcc0003f0c200 */
[----:B------:R-:W-:Y:S02]  /*56d0*/  FSEL R2, R24, R2, P0 ;  /* 0x0000000218027208 */ /* 0x000fe40000000000 */
[----:B------:R-:W-:Y:S01]  /*56e0*/  FSEL R3, R25, R27, P0 ;  /* 0x0000001b19037208 */ /* 0x000fe20000000000 */
[----:B------:R-:W-:Y:S06]  /*56f0*/  BRA `(.L_x_46074) ;  /* 0x0000005800887947 */ /* 0x000fec0003800000 */
.L_x_46075:
        /* <DEDUP_REMOVED lines=28> */
.L_x_46084:
        /* <DEDUP_REMOVED lines=77> */
.L_x_46083:
        /* <DEDUP_REMOVED lines=98> */
.L_x_46086:
        /* <DEDUP_REMOVED lines=24> */
.L_x_46089:
[----:B------:R-:W-:Y:S05]  /*6530*/  BSYNC B3 ;  /* 0x0000000000037941 */ /* 0x000fea0003800000 */
.L_x_46088:
        /* <DEDUP_REMOVED lines=29> */
.L_x_46087:
[----:B------:R-:W-:Y:S05]  /*6710*/  BSYNC B2 ;  /* 0x0000000000027941 */ /* 0x000fea0003800000 */
.L_x_46085:
        /* <DEDUP_REMOVED lines=31> */
.L_x_46091:
[----:B------:R-:W-:Y:S05]  /*6910*/  BSYNC B2 ;  /* 0x0000000000027941 */ /* 0x000fea0003800000 */
.L_x_46090:
        /* <DEDUP_REMOVED lines=83> */
.L_x_46093:
[----:B------:R-:W-:-:S04]  /*6e50*/  ISETP.GE.AND P0, PT, R25, RZ, PT ;  /* 0x000000ff1900720c */ /* 0x000fc80003f06270 */
[----:B------:R-:W-:Y:S02]  /*6e60*/  FSEL R2, RZ, 3.37028055040000000000e+12, P0 ;  /* 0x54442d18ff027808 */ /* 0x000fe40000000000 */
[----:B------:R-:W-:-:S07]  /*6e70*/  FSEL R3, RZ, 2.1426990032196044922, P0 ;  /* 0x400921fbff037808 */ /* 0x000fce0000000000 */
.L_x_46094:
[----:B------:R-:W-:Y:S05]  /*6e80*/  BSYNC B0 ;  /* 0x0000000000007941 */ /* 0x000fea0003800000 */
.L_x_46092:
[----:B------:R-:W-:Y:S01]  /*6e90*/  DADD R24, |R26|, |R24| ;  /* 0x000000001a187229 */ /* 0x000fe20000000618 */
[----:B------:R-:W-:-:S07]  /*6ea0*/  LOP3.LUT R27, R3, 0x80000000, R27, 0xb8, !PT ;  /* 0x80000000031b7812 */ /* 0x000fce00078eb81b */
[----:B------:R-:W-:-:S06]  /*6eb0*/  DSETP.GTU.AND P0, PT, |R24|, +INF , PT ;  /* 0x7ff000001800742a */ /* 0x000fcc0003f0c200 */
[----:B------:R-:W-:Y:S02]  /*6ec0*/  FSEL R2, R24, R2, P0 ;  /* 0x0000000218027208 */ /* 0x000fe40000000000 */
[----:B------:R-:W-:Y:S01]  /*6ed0*/  FSEL R3, R25, R27, P0 ;  /* 0x0000001b19037208 */ /* 0x000fe20000000000 */
[----:B------:R-:W-:Y:S06]  /*6ee0*/  BRA `(.L_x_46074) ;  /* 0x00000040008c7947 */ /* 0x000fec0003800000 */
.L_x_46062:
        /* <DEDUP_REMOVED lines=10> */
[CC--:B------:R-:W-:Y:S01]  /*6f90*/  SEL R33, R6.reuse, R14.reuse, P0 ;  /* 0x0000000e06217207 */ /* 0x0c0fe20000000000 */
[----:B------:R-:W-:Y:S01]  /*6fa0*/  IMAD.MOV.U32 R30, RZ, RZ, 0x1 ;  /* 0x00000001ff1e7424 */ /* 0x000fe200078e00ff */
[----:B------:R-:W-:Y:S01]  /*6fb0*/  SEL R32, R7, R15, P0 ;  /* 0x0000000f07207207 */ /* 0x000fe20000000000 */
[----:B------:R-:W-:Y:S01]  /*6fc0*/  IMAD.MOV.U32 R15, RZ, RZ, 0x3fd80000 ;  /* 0x3fd80000ff0f7424 */ /* 0x000fe200078e00ff */
[----:B------:R-:W-:Y:S01]  /*6fd0*/  LOP3.LUT R0, R29, 0xffc00000, RZ, 0xc0, !PT ;  /* 0xffc000001d007812 */ /* 0x000fe200078ec0ff */
[----:B------:R-:W-:Y:S01]  /*6fe0*/  IMAD.MOV.U32 R22, RZ, RZ, R33 ;  /* 0x000000ffff167224 */ /* 0x000fe200078e0021 */
[----:B------:R-:W-:Y:S01]  /*6ff0*/  SEL R28, R6, R14, P2 ;  /* 0x0000000e061c7207 */ /* 0x000fe20001000000 */
[----:B------:R-:W-:Y:S01]  /*7000*/  IMAD.MOV.U32 R23, RZ, RZ, R32 ;  /* 0x000000ffff177224 */ /* 0x000fe200078e0020 */
[----:B------:R-:W-:Y:S01]  /*7010*/  IADD3 R3, -R0, 0x7fd00000, RZ ;  /* 0x7fd0000000037810 */ /* 0x000fe20007ffe1ff */
[----:B------:R-:W-:Y:S01]  /*7020*/  IMAD.U32 R6, RZ, RZ, UR6 ;  /* 0x00000006ff067e24 */ /* 0x000fe2000f8e00ff */
[----:B------:R-:W-:Y:S01]  /*7030*/  ISETP.GE.U32.AND P3, PT, R32, 0x7ff00000, PT ;  /* 0x7ff000002000780c */ /* 0x000fe20003f66070 */
[----:B------:R-:W-:Y:S01]  /*7040*/  IMAD.MOV.U32 R14, RZ, RZ, 0x0 ;  /* 0x00000000ff0e7424 */ /* 0x000fe200078e00ff */
[----:B------:R-:W-:Y:S01]  /*7050*/  BSSY B0, `(.L_x_46095) ;  /* 0x0000073000007945 */ /* 0x000fe20003800000 */
[----:B------:R-:W-:Y:S01]  /*7060*/  FSETP.GEU.AND P5, PT, |R19|, 6.5827683646048100446e-37, PT ;  /* 0x036000001300780b */ /* 0x000fe20003fae200 */
[----:B------:R-:W-:-:S02]  /*7070*/  DMUL R4, R2, R22 ;  /* 0x0000001602047228 */ /* 0x000fc40000000000 */
        /* <DEDUP_REMOVED lines=27> */
[----:B------:R-:W-:Y:S01]  /*7230*/  @!P3 FSEL R33, R28, R12, !P2 ;  /* 0x0000000c1c21b208 */ /* 0x000fe20005000000 */
[----:B------:R-:W-:Y:S01]  /*7240*/  IMAD.MOV.U32 R31, RZ, RZ, -0x3ff ;  /* 0xfffffc01ff1f7424 */ /* 0x000fe200078e00ff */
[----:B------:R-:W-:Y:S01]  /*7250*/  ISETP.GT.AND P0, PT, R32, 0xfffff, PT ;  /* 0x000fffff2000780c */ /* 0x000fe20003f04270 */
[----:B------:R-:W-:Y:S02]  /*7260*/  IMAD.MOV.U32 R3, RZ, RZ, R32 ;  /* 0x000000ffff037224 */ /* 0x000fe400078e0020 */
[----:B------:R-:W-:Y:S02]  /*7270*/  IMAD.MOV.U32 R2, RZ, RZ, R33 ;  /* 0x000000ffff027224 */ /* 0x000fe400078e0021 */
[----:B------:R-:W-:-:S08]  /*7280*/  DMUL R6, R18, R4 ;  /* 0x0000000412067228 */ /* 0x000fd00000000000 */
[----:B------:R-:W-:Y:S01]  /*7290*/  @!P0 DMUL R2, R2, 1.80143985094819840000e+16 ;  /* 0x4350000002028828 */ /* 0x000fe20000000000 */
[----:B------:R-:W-:Y:S01]  /*72a0*/  @!P0 IMAD.MOV.U32 R31, RZ, RZ, -0x435 ;  /* 0xfffffbcbff1f8424 */ /* 0x000fe200078e00ff */
[----:B------:R-:W-:-:S08]  /*72b0*/  DFMA R12, -R20, R6, R18 ;  /* 0x00000006140c722b */ /* 0x000fd00000000112 */
[----:B------:R-:W-:Y:S01]  /*72c0*/  @!P0 IMAD.MOV.U32 R32, RZ, RZ, R3 ;  /* 0x000000ffff208224 */ /* 0x000fe200078e0003 */
[----:B------:R-:W-:Y:S01]  /*72d0*/  DFMA R4, R4, R12, R6 ;  /* 0x0000000c0404722b */ /* 0x000fe20000000006 */
[----:B------:R-:W-:Y:S02]  /*72e0*/  @!P0 IMAD.MOV.U32 R33, RZ, RZ, R2 ;  /* 0x000000ffff218224 */ /* 0x000fe400078e0002 */
[----:B------:R-:W-:-:S05]  /*72f0*/  VIADD R0, R32, 0xffffffff ;  /* 0xffffffff20007836 */ /* 0x000fca0000000000 */
[----:B------:R-:W-:Y:S02]  /*7300*/  ISETP.GE.U32.AND P2, PT, R0, 0x7fefffff, PT ;  /* 0x7fefffff0000780c */ /* 0x000fe40003f46070 */
[----:B------:R-:W-:-:S05]  /*7310*/  FFMA R0, RZ, R21, R5 ;  /* 0x00000015ff007223 */ /* 0x000fca0000000005 */
[----:B------:R-:W-:-:S06]  /*7320*/  FSETP.GT.AND P4, PT, |R0|, 1.469367938527859385e-39, PT ;  /* 0x001000000000780b */ /* 0x000fcc0003f84200 */
        /* <DEDUP_REMOVED lines=69> */
.L_x_46096:
[----:B------:R-:W-:Y:S05]  /*7780*/  BSYNC B0 ;  /* 0x0000000000007941 */ /* 0x000fea0003800000 */
.L_x_46095:
        /* <DEDUP_REMOVED lines=10> */
.L_x_46098:
[----:B------:R-:W-:Y:S05]  /*7830*/  BSYNC B2 ;  /* 0x0000000000027941 */ /* 0x000fea0003800000 */
.L_x_46097:
        /* <DEDUP_REMOVED lines=82> */
.L_x_46100:
[----:B------:R-:W-:-:S04]  /*7d60*/  ISETP.GE.AND P0, PT, R25, RZ, PT ;  /* 0x000000ff1900720c */ /* 0x000fc80003f06270 */
[----:B------:R-:W-:Y:S02]  /*7d70*/  FSEL R2, RZ, 3.37028055040000000000e+12, P0 ;  /* 0x54442d18ff027808 */ /* 0x000fe40000000000 */
[----:B------:R-:W-:-:S07]  /*7d80*/  FSEL R3, RZ, 2.1426990032196044922, P0 ;  /* 0x400921fbff037808 */ /* 0x000fce0000000000 */
.L_x_46101:
[----:B------:R-:W-:Y:S05]  /*7d90*/  BSYNC B0 ;  /* 0x0000000000007941 */ /* 0x000fea0003800000 */
.L_x_46099:
[----:B------:R-:W-:Y:S01]  /*7da0*/  DADD R24, |R26|, |R24| ;  /* 0x000000001a187229 */ /* 0x000fe20000000618 */
[----:B------:R-:W-:-:S07]  /*7db0*/  LOP3.LUT R27, R3, 0x80000000, R27, 0xb8, !PT ;  /* 0x80000000031b7812 */ /* 0x000fce00078eb81b */
[----:B------:R-:W-:-:S06]  /*7dc0*/  DSETP.GTU.AND P0, PT, |R24|, +INF , PT ;  /* 0x7ff000001800742a */ /* 0x000fcc0003f0c200 */
[----:B------:R-:W-:Y:S02]  /*7dd0*/  FSEL R2, R24, R2, P0 ;  /* 0x0000000218027208 */ /* 0x000fe40000000000 */
[----:B------:R-:W-:Y:S01]  /*7de0*/  FSEL R3, R25, R27, P0 ;  /* 0x0000001b19037208 */ /* 0x000fe20000000000 */
[----:B------:R-:W-:Y:S06]  /*7df0*/  BRA `(.L_x_46074) ;  /* 0x0000003000c87947 */ /* 0x000fec0003800000 */
.L_x_46061:
        /* <DEDUP_REMOVED lines=90> */
.L_x_46104:
        /* <DEDUP_REMOVED lines=24> */
.L_x_46107:
[----:B------:R-:W-:Y:S05]  /*8520*/  BSYNC B3 ;  /* 0x0000000000037941 */ /* 0x000fea0003800000 */
.L_x_46106:
        /* <DEDUP_REMOVED lines=29> */
.L_x_46105:
[----:B------:R-:W-:Y:S05]  /*8700*/  BSYNC B2 ;  /* 0x0000000000027941 */ /* 0x000fea0003800000 */
.L_x_46103:
        /* <DEDUP_REMOVED lines=83> */
.L_x_46102:
        /* <DEDUP_REMOVED lines=85> */
.L_x_46060:
        /* <DEDUP_REMOVED lines=22> */
[----:B--2-4-:R-:W-:Y:S05]  /*92f0*/  CALL.REL.NOINC `($__internal_84_$__cuda_sm20_div_rn_f64_full) ;  /* 0x000002fc00287944 */ /* 0x014fea0003c00000 */
[----:B------:R-:W-:Y:S02]  /*9300*/  IMAD.MOV.U32 R5, RZ, RZ, R4 ;  /* 0x000000ffff057224 */ /* 0x000fe400078e0004 */
[----:B------:R-:W-:-:S07]  /*9310*/  IMAD.MOV.U32 R4, RZ, RZ, R3 ;  /* 0x000000ffff047224 */ /* 0x000fce00078e0003 */
.L_x_46109:
[----:B------:R-:W-:Y:S05]  /*9320*/  BSYNC B2 ;  /* 0x0000000000027941 */ /* 0x000fea0003800000 */
.L_x_46108:
        /* <DEDUP_REMOVED lines=26> */
.L_x_46111:
[----:B------:R-:W-:Y:S05]  /*94d0*/  BSYNC B2 ;  /* 0x0000000000027941 */ /* 0x000fea0003800000 */
.L_x_46110:
[----:B------:R-:W-:Y:S01]  /*94e0*/  DADD R6, -RZ, |R2| ;  /* 0x00000000ff067229 */ /* 0x000fe20000000502 */
[----:B------:R-:W-:Y:S01]  /*94f0*/  UMOV UR4, 0xffffffff ;  /* 0xffffffff00047882 */ /* 0x000fe20000000000 */
[----:B------:R-:W-:Y:S01]  /*9500*/  IMAD.MOV.U32 R2, RZ, RZ, RZ ;  /* 0x000000ffff027224 */ /* 0x000fe200078e00ff */
        /* <DEDUP_REMOVED lines=10> */
[CC--:B------:R-:W-:Y:S02]  /*95b0*/  SEL R31, R7.reuse, R23.reuse, P2 ;  /* 0x00000017071f7207 */ /* 0x0c0fe40001000000 */
[----:B------:R-:W-:Y:S02]  /*95c0*/  SEL R32, R7, R23, P0 ;  /* 0x0000001707207207 */ /* 0x000fe40000000000 */
[----:B------:R-:W-:Y:S01]  /*95d0*/  LOP3.LUT R0, R31, 0xffc00000, RZ, 0xc0, !PT ;  /* 0xffc000001f007812 */ /* 0x000fe200078ec0ff */
[----:B------:R-:W-:Y:S01]  /*95e0*/  MUFU.RCP64H R23, R21 ;  /* 0x0000001500177308 */ /* 0x000fe20000001800 */
[----:B------:R-:W-:Y:S01]  /*95f0*/  SEL R28, R6, R22, P0 ;  /* 0x00000016061c7207 */ /* 0x000fe20000000000 */
[----:B------:R-:W-:Y:S01]  /*9600*/  IMAD.MOV.U32 R29, RZ, RZ, R32 ;  /* 0x000000ffff1d7224 */ /* 0x000fe200078e0020 */
[----:B------:R-:W-:-:S02]  /*9610*/  IADD3 R3, -R0, 0x7fd00000, RZ ;  /* 0x7fd0000000037810 */ /* 0x000fc40007ffe1ff */
[----:B------:R-:W-:Y:S01]  /*9620*/  SEL R30, R6, R22, P2 ;  /* 0x00000016061e7207 */ /* 0x000fe20001000000 */
[----:B------:R-:W-:Y:S01]  /*9630*/  IMAD.U32 R6, RZ, RZ, UR6 ;  /* 0x00000006ff067e24 */ /* 0x000fe2000f8e00ff */
[----:B------:R-:W-:Y:S01]  /*9640*/  ISETP.GE.U32.AND P3, PT, R32, 0x7ff00000, PT ;  /* 0x7ff000002000780c */ /* 0x000fe20003f66070 */
[----:B------:R-:W-:Y:S01]  /*9650*/  IMAD.MOV.U32 R22, RZ, RZ, 0x1 ;  /* 0x00000001ff167424 */ /* 0x000fe200078e00ff */
        /* <DEDUP_REMOVED lines=113> */
.L_x_46113:
[----:B------:R-:W-:Y:S05]  /*9d70*/  BSYNC B0 ;  /* 0x0000000000007941 */ /* 0x000fea0003800000 */
.L_x_46112:
        /* <DEDUP_REMOVED lines=10> */
.L_x_46115:
[----:B------:R-:W-:Y:S05]  /*9e20*/  BSYNC B2 ;  /* 0x0000000000027941 */ /* 0x000fea0003800000 */
.L_x_46114:
        /* <DEDUP_REMOVED lines=82> */
.L_x_46117:
[----:B------:R-:W-:-:S04]  /*a350*/  ISETP.GE.AND P0, PT, R25, RZ, PT ;  /* 0x000000ff1900720c */ /* 0x000fc80003f06270 */
[----:B------:R-:W-:Y:S02]  /*a360*/  FSEL R2, RZ, 3.37028055040000000000e+12, P0 ;  /* 0x54442d18ff027808 */ /* 0x000fe40000000000 */
[----:B------:R-:W-:-:S07]  /*a370*/  FSEL R3, RZ, 2.1426990032196044922, P0 ;  /* 0x400921fbff037808 */ /* 0x000fce0000000000 */
.L_x_46118:
[----:B------:R-:W-:Y:S05]  /*a380*/  BSYNC B0 ;  /* 0x0000000000007941 */ /* 0x000fea0003800000 */
.L_x_46116:
[----:B------:R-:W-:Y:S01]  /*a390*/  DADD R24, |R26|, |R24| ;  /* 0x000000001a187229 */ /* 0x000fe20000000618 */
[----:B------:R-:W-:Y:S01]  /*a3a0*/  LOP3.LUT R27, R3, 0x80000000, R27, 0xb8, !PT ;  /* 0x80000000031b7812 */ /* 0x000fe200078eb81b */
[----:B------:R-:W-:-:S06]  /*a3b0*/  DADD R22, R22, 1 ;  /* 0x3ff0000016167429 */ /* 0x000fcc0000000000 */
[----:B------:R-:W-:-:S06]  /*a3c0*/  DSETP.GTU.AND P0, PT, |R24|, +INF , PT ;  /* 0x7ff000001800742a */ /* 0x000fcc0003f0c200 */
[----:B------:R-:W-:Y:S02]  /*a3d0*/  FSEL R2, R24, R2, P0 ;  /* 0x0000000218027208 */ /* 0x000fe40000000000 */
[----:B------:R-:W-:Y:S01]  /*a3e0*/  FSEL R3, R25, R27, P0 ;  /* 0x0000001b19037208 */ /* 0x000fe20000000000 */
[----:B------:R-:W-:Y:S06]  /*a3f0*/  BRA `(.L_x_46074) ;  /* 0x0000000c00487947 */ /* 0x000fec0003800000 */
.L_x_46059:
[C---:B------:R-:W-:Y:S01]  /*a400*/  DSETP.GEU.AND P0, PT, |R26|.reuse, 1.4916681462400413487e-154, PT ;  /* 0x200000001a00742a */ /* 0x040fe20003f0e200 */
[----:B------:R-:W-:Y:S01]  /*a410*/  IMAD.MOV.U32 R12, RZ, RZ, 0x1 ;  /* 0x00000001ff0c7424 */ /* 0x000fe200078e00ff */
[----:B------:R-:W-:Y:S01]  /*a420*/  DADD R20, -RZ, |R26| ;  /* 0x00000000ff147229 */ /* 0x000fe2000000051a */
[----:B------:R-:W-:Y:S01]  /*a430*/  BSSY B0, `(.L_x_46119) ;  /* 0x0000069000007945 */ /* 0x000fe20003800000 */
[----:B------:R-:W-:Y:S01]  /*a440*/  DSETP.GT.AND P1, PT, |R26|, |R24|, PT ;  /* 0x400000181a00722a */ /* 0x000fe20003f24200 */
[----:B------:R-:W-:Y:S01]  /*a450*/  IMAD.MOV.U32 R29, RZ, RZ, -0x3ff ;  /* 0xfffffc01ff1d7424 */ /* 0x000fe200078e00ff */
[----:B------:R-:W-:-:S06]  /*a460*/  DSETP.LT.AND P0, PT, |R24|, 1.4916681462400413487e-154, !P0 ;  /* 0x200000001800742a */ /* 0x000fcc0004701200 */
[----:B0-----:R-:W-:Y:S02]  /*a470*/  FSEL R19, R21, R15, P1 ;  /* 0x0000000f15137208 */ /* 0x001fe40000800000 */
        /* <DEDUP_REMOVED lines=8> */
[----:B------:R-:W-:-:S08]  /*a500*/  @P0 DMUL R4, R4, R4 ;  /* 0x0000000404040228 */ /* 0x000fd00000000000 */
[----:B------:R-:W-:Y:S02]  /*a510*/  @P0 DFMA R4, R2, R2, R4 ;  /* 0x000000020204022b */ /* 0x000fe40000000004 */
[----:B------:R-:W-:Y:S02]  /*a520*/  @!P0 DFMA R2, R24, R24, R6 ;  /* 0x000000181802822b */ /* 0x000fe40000000006 */
[----:B0-----:R-:W-:-:S04]  /*a530*/  DFMA R6, -R18, R12, 1 ;  /* 0x3ff000001206742b */ /* 0x001fc8000000010c */
[----:B------:R-:W-:-:S04]  /*a540*/  @P0 DMUL R2, R4, 0.0625 ;  /* 0x3fb0000004020828 */ /* 0x000fc80000000000 */
[----:B------:R-:W-:-:S06]  /*a550*/  DFMA R6, R6, R6, R6 ;  /* 0x000000060606722b */ /* 0x000fcc0000000006 */
[----:B------:R-:W-:Y:S01]  /*a560*/  ISETP.GT.AND P0, PT, R3, 0xfffff, PT ;  /* 0x000fffff0300780c */ /* 0x000fe20003f04270 */
[----:B------:R-:W-:Y:S01]  /*a570*/  IMAD.MOV.U32 R0, RZ, RZ, R2 ;  /* 0x000000ffff007224 */ /* 0x000fe200078e0002 */
[----:B------:R-:W-:Y:S01]  /*a580*/  DFMA R6, R12, R6, R12 ;  /* 0x000000060c06722b */ /* 0x000fe2000000000c */
[----:B------:R-:W-:-:S07]  /*a590*/  IMAD.MOV.U32 R28, RZ, RZ, R3 ;  /* 0x000000ffff1c7224 */ /* 0x000fce00078e0003 */
[----:B------:R-:W-:-:S03]  /*a5a0*/  DFMA R4, -R18, R6, 1 ;  /* 0x3ff000001204742b */ /* 0x000fc60000000106 */
[----:B------:R-:W-:Y:S01]  /*a5b0*/  @!P0 DMUL R2, R2, 1.80143985094819840000e+16 ;  /* 0x4350000002028828 */ /* 0x000fe20000000000 */
[----:B------:R-:W-:-:S04]  /*a5c0*/  @!P0 IMAD.MOV.U32 R29, RZ, RZ, -0x435 ;  /* 0xfffffbcbff1d8424 */ /* 0x000fc800078e00ff */
[----:B------:R-:W-:-:S05]  /*a5d0*/  DFMA R4, R6, R4, R6 ;  /* 0x000000040604722b */ /* 0x000fca0000000006 */
[----:B------:R-:W-:Y:S02]  /*a5e0*/  @!P0 IMAD.MOV.U32 R28, RZ, RZ, R3 ;  /* 0x000000ffff1c8224 */ /* 0x000fe400078e0003 */
[----:B------:R-:W-:Y:S01]  /*a5f0*/  @!P0 IMAD.MOV.U32 R0, RZ, RZ, R2 ;  /* 0x000000ffff008224 */ /* 0x000fe200078e0002 */
[----:B------:R-:W-:Y:S01]  /*a600*/  DMUL R6, R4, R32 ;  /* 0x0000002004067228 */ /* 0x000fe20000000000 */
[----:B------:R-:W-:-:S05]  /*a610*/  VIADD R12, R28, 0xffffffff ;  /* 0xffffffff1c0c7836 */ /* 0x000fca0000000000 */
[----:B------:R-:W-:Y:S02]  /*a620*/  ISETP.GE.U32.AND P2, PT, R12, 0x7fefffff, PT ;  /* 0x7fefffff0c00780c */ /* 0x000fe40003f46070 */
[----:B------:R-:W-:-:S08]  /*a630*/  DFMA R12, -R18, R6, R32 ;  /* 0x00000006120c722b */ /* 0x000fd00000000120 */
[----:B------:R-:W-:-:S03]  /*a640*/  DFMA R4, R4, R12, R6 ;  /* 0x0000000c0404722b */ /* 0x000fc60000000006 */
[----:B------:R-:W-:Y:S01]  /*a650*/  @P2 IMAD.MOV.U32 R6, RZ, RZ, 0x0 ;  /* 0x00000000ff062424 */ /* 0x000fe200078e00ff */
[----:B------:R-:W-:Y:S01]  /*a660*/  @P2 FSETP.NEU.FTZ.AND P3, PT, R3, RZ, PT ;  /* 0x000000ff0300220b */ /* 0x000fe20003f7d000 */
[----:B------:R-:W-:-:S05]  /*a670*/  @P2 IMAD.MOV.U32 R7, RZ, RZ, 0x7ff00000 ;  /* 0x7ff00000ff072424 */ /* 0x000fca00078e00ff */
[----:B------:R-:W-:Y:S01]  /*a680*/  FFMA R12, RZ, R19, R5 ;  /* 0x00000013ff0c7223 */ /* 0x000fe20000000005 */
[----:B------:R-:W-:-:S04]  /*a690*/  @P2 DFMA R6, R2, R6, +INF ;  /* 0x7ff000000206242b */ /* 0x000fc80000000006 */
[----:B------:R-:W-:-:S06]  /*a6a0*/  FSETP.GT.AND P4, PT, |R12|, 1.469367938527859385e-39, PT ;  /* 0x001000000c00780b */ /* 0x000fcc0003f84200 */
        /* <DEDUP_REMOVED lines=14> */
[----:B------:R-:W-:Y:S01]  /*a790*/  IMAD.MOV.U32 R29, RZ, RZ, 0x43300000 ;  /* 0x43300000ff1d7424 */ /* 0x000fe200078e00ff */
        /* <DEDUP_REMOVED lines=50> */
.L_x_46120:
[----:B------:R-:W-:Y:S05]  /*aac0*/  BSYNC B0 ;  /* 0x0000000000007941 */ /* 0x000fea0003800000 */
.L_x_46119:
        /* <DEDUP_REMOVED lines=10> */
.L_x_46122:
[----:B------:R-:W-:Y:S05]  /*ab70*/  BSYNC B2 ;  /* 0x0000000000027941 */ /* 0x000fea0003800000 */
.L_x_46121:
        /* <DEDUP_REMOVED lines=82> */
.L_x_46124:
[----:B------:R-:W-:Y:S02]  /*b0a0*/  FSEL R2, RZ, 3.37028055040000000000e+12, P2 ;  /* 0x54442d18ff027808 */ /* 0x000fe40001000000 */
[----:B------:R-:W-:-:S07]  /*b0b0*/  FSEL R3, RZ, 2.1426990032196044922, P2 ;  /* 0x400921fbff037808 */ /* 0x000fce0001000000 */
.L_x_46125:
[----:B------:R-:W-:Y:S05]  /*b0c0*/  BSYNC B0 ;  /* 0x0000000000007941 */ /* 0x000fea0003800000 */
.L_x_46123:
[----:B------:R-:W-:Y:S01]  /*b0d0*/  DADD R24, |R26|, |R24| ;  /* 0x000000001a187229 */ /* 0x000fe20000000618 */
[----:B------:R-:W-:-:S07]  /*b0e0*/  LOP3.LUT R27, R3, 0x80000000, R27, 0xb8, !PT ;  /* 0x80000000031b7812 */ /* 0x000fce00078eb81b */
[----:B------:R-:W-:-:S06]  /*b0f0*/  DSETP.GTU.AND P0, PT, |R24|, +INF , PT ;  /* 0x7ff000001800742a */ /* 0x000fcc0003f0c200 */
[----:B------:R-:W-:Y:S02]  /*b100*/  FSEL R2, R24, R2, P0 ;  /* 0x0000000218027208 */ /* 0x000fe40000000000 */
[----:B------:R-:W-:-:S07]  /*b110*/  FSEL R3, R25, R27, P0 ;  /* 0x0000001b19037208 */ /* 0x000fce0000000000 */
.L_x_46074:
[----:B------:R-:W-:Y:S05]  /*b120*/  BSYNC B1 ;  /* 0x0000000000017941 */ /* 0x000fea0003800000 */
.L_x_46058:
[C---:B--2-4-:R-:W-:Y:S01]  /*b130*/  DMUL R12, R2.reuse, R8 ;  /* 0x00000008020c7228 */ /* 0x054fe20000000000 */
[----:B------:R-:W-:Y:S01]  /*b140*/  BSSY B1, `(.L_x_46126) ;  /* 0x000021c000017945 */ /* 0x000fe20003800000 */
[----:B------:R-:W-:-:S06]  /*b150*/  DMUL R2, R2, R10 ;  /* 0x0000000a02027228 */ /* 0x000fcc0000000000 */
[C---:B------:R-:W-:Y:S02]  /*b160*/  DFMA R12, R22.reuse, R10, R12 ;  /* 0x0000000a160c722b */ /* 0x040fe4000000000c */
[----:B------:R-:W-:-:S08]  /*b170*/  DFMA R8, R22, R8, -R2 ;  /* 0x000000081608722b */ /* 0x000fd00000000802 */
        /* <DEDUP_REMOVED lines=70> */
.L_x_46132:
[----:B------:R-:W-:Y:S05]  /*b5e0*/  BSYNC B0 ;  /* 0x0000000000007941 */ /* 0x000fea0003800000 */
.L_x_46131:
        /* <DEDUP_REMOVED lines=21> */
[----:B------:R-:W-:Y:S05]  /*b740*/  CALL.REL.NOINC `($_ZN2at6native18elementwise_kernelILi128ELi4EZNS0_15gpu_kernel_implIZZZNS0_50_GLOBAL__N__2680c7bb_12_PowKernel_cu_7dd49032_316824pow_tensor_tensor_kernelERNS_18TensorIteratorBaseEENKUlvE_clEvENKUlvE6_clEvEUlN3c107complexIdEESA_E_EEvS5_RKT_EUliE_EEviT1_$__internal_trig_reduction_slowpathd) ;  /* 0x000002dc00ac7944 */ /* 0x000fea0003c00000 */
[----:B------:R-:W-:Y:S02]  /*b750*/  IMAD.MOV.U32 R20, RZ, RZ, R4 ;  /* 0x000000ffff147224 */ /* 0x000fe400078e0004 */
[----:B------:R-:W-:Y:S01]  /*b760*/  IMAD.MOV.U32 R21, RZ, RZ, R5 ;  /* 0x000000ffff157224 */ /* 0x000fe200078e0005 */
[----:B------:R-:W-:Y:S06]  /*b770*/  BRA `(.L_x_46135) ;  /* 0x0000000000087947 */ /* 0x000fec0003800000 */
.L_x_46134:
[----:B------:R-:W-:Y:S01]  /*b780*/  DMUL R20, RZ, R12 ;  /* 0x0000000cff147228 */ /* 0x000fe20000000000 */
[----:B------:R-:W-:-:S10]  /*b790*/  IMAD.MOV.U32 R0, RZ, RZ, RZ ;  /* 0x000000ffff007224 */ /* 0x000fd400078e00ff */
.L_x_46135:
[----:B------:R-:W-:Y:S05]  /*b7a0*/  BSYNC B2 ;  /* 0x0000000000027941 */ /* 0x000fea0003800000 */
.L_x_46133:
        /* <DEDUP_REMOVED lines=48> */
.L_x_46137:
[----:B------:R-:W-:Y:S01]  /*bab0*/  DMUL R2, RZ, R12 ;  /* 0x0000000cff027228 */ /* 0x000fe20000000000 */
[----:B------:R-:W-:-:S10]  /*bac0*/  IMAD.MOV.U32 R0, RZ, RZ, RZ ;  /* 0x000000ffff007224 */ /* 0x000fd400078e00ff */
.L_x_46138:
[----:B------:R-:W-:Y:S05]  /*bad0*/  BSYNC B2 ;  /* 0x0000000000027941 */ /* 0x000fea0003800000 */
.L_x_46136:
        /* <DEDUP_REMOVED lines=25> */
.L_x_46130:
        /* <DEDUP_REMOVED lines=62> */
.L_x_46141:
[----:B------:R-:W-:Y:S05]  /*c050*/  BSYNC B0 ;  /* 0x0000000000007941 */ /* 0x000fea0003800000 */
.L_x_46140:
        /* <DEDUP_REMOVED lines=25> */
.L_x_46143:
[----:B------:R-:W-:Y:S01]  /*c1f0*/  DMUL R18, RZ, R12 ;  /* 0x0000000cff127228 */ /* 0x000fe20000000000 */
[----:B------:R-:W-:-:S10]  /*c200*/  IMAD.MOV.U32 R0, RZ, RZ, RZ ;  /* 0x000000ffff007224 */ /* 0x000fd400078e00ff */
.L_x_46144:
[----:B------:R-:W-:Y:S05]  /*c210*/  BSYNC B2 ;  /* 0x0000000000027941 */ /* 0x000fea0003800000 */
.L_x_46142:
        /* <DEDUP_REMOVED lines=48> */
.L_x_46146:
[----:B------:R-:W-:Y:S01]  /*c520*/  DMUL R2, RZ, R12 ;  /* 0x0000000cff027228 */ /* 0x000fe20000000000 */
[----:B------:R-:W-:-:S10]  /*c530*/  IMAD.MOV.U32 R0, RZ, RZ, RZ ;  /* 0x000000ffff007224 */ /* 0x000fd400078e00ff */
.L_x_46147:
[----:B------:R-:W-:Y:S05]  /*c540*/  BSYNC B2 ;  /* 0x0000000000027941 */ /* 0x000fea0003800000 */
.L_x_46145:
        /* <DEDUP_REMOVED lines=13> */
[C---:B------:R-:W-:Y:S02]  /*c620*/  LOP3.LUT R0, R15.reuse, 0xfffff, RZ, 0xc0, !PT ;  /* 0x000fffff0f007812 */ /* 0x040fe400078ec0ff */
[----:B0-----:R-:W-:Y:S02]  /*c630*/  LEA.HI R4, R15, 0xffffff09, RZ, 0xc ;  /* 0xffffff090f047811 */ /* 0x001fe400078f60ff */
[----:B------:R-:W-:Y:S02]  /*c640*/  LOP3.LUT R15, R0, 0x7fe00000, RZ, 0xfc, !PT ;  /* 0x7fe00000000f7812 */ /* 0x000fe400078efcff */
[----:B------:R-:W-:-:S04]  /*c650*/  LEA.HI R0, R4, R4, RZ, 0x1 ;  /* 0x0000000404007211 */ /* 0x000fc800078f08ff */
[----:B------:R-:W-:Y:S01]  /*c660*/  SHF.R.S32.HI R5, RZ, 0x1, R0 ;  /* 0x00000001ff057819 */ /* 0x000fe20000011400 */
[----:B------:R-:W-:-:S04]  /*c670*/  DMUL R18, R14, R18 ;  /* 0x000000120e127228 */ /* 0x000fc80000000000 */
[----:B------:R-:W-:Y:S01]  /*c680*/  IMAD.IADD R4, R4, 0x1, -R5 ;  /* 0x0000000104047824 */ /* 0x000fe200078e0a05 */
[----:B--2---:R-:W-:-:S08]  /*c690*/  DFMA R8, R12, R6, R8 ;  /* 0x000000060c08722b */ /* 0x004fd00000000008 */
[----:B------:R-:W-:-:S08]  /*c6a0*/  DFMA R8, R12, R8, R10 ;  /* 0x000000080c08722b */ /* 0x000fd0000000000a */
[----:B---3--:R-:W-:-:S08]  /*c6b0*/  DFMA R8, R12, R8, R20 ;  /* 0x000000080c08722b */ /* 0x008fd00000000014 */
[----:B------:R-:W-:Y:S01]  /*c6c0*/  DFMA R8, R12, R8, R22 ;  /* 0x000000080c08722b */ /* 0x000fe20000000016 */
[----:B------:R-:W-:Y:S01]  /*c6d0*/  LEA R23, R4, 0x3ff00000, 0x14 ;  /* 0x3ff0000004177811 */ /* 0x000fe200078ea0ff */
[----:B------:R-:W-:-:S06]  /*c6e0*/  IMAD.MOV.U32 R22, RZ, RZ, RZ ;  /* 0x000000ffff167224 */ /* 0x000fcc00078e00ff */
[----:B----4-:R-:W-:-:S08]  /*c6f0*/  DFMA R8, R12, R8, R24 ;  /* 0x000000080c08722b */ /* 0x010fd00000000018 */
[----:B------:R-:W-:-:S08]  /*c700*/  DFMA R8, R12, R8, R26 ;  /* 0x000000080c08722b */ /* 0x000fd0000000001a */
[----:B------:R-:W-:Y:S02]  /*c710*/  DFMA R2, R8, R2, R2 ;  /* 0x000000020802722b */ /* 0x000fe40000000002 */
[----:B------:R-:W-:-:S08]  /*c720*/  @P0 DFMA R2, R12, R8, 1 ;  /* 0x3ff000000c02042b */ /* 0x000fd00000000008 */
[----:B------:R-:W-:-:S08]  /*c730*/  @P1 DFMA R2, R2, -1, RZ ;  /* 0xbff000000202182b */ /* 0x000fd000000000ff */
[----:B------:R-:W-:Y:S01]  /*c740*/  DMUL R14, R14, R2 ;  /* 0x000000020e0e7228 */ /* 0x000fe20000000000 */
[----:B------:R-:W-:Y:S01]  /*c750*/  LEA R3, R5, 0x3ff00000, 0x14 ;  /* 0x3ff0000005037811 */ /* 0x000fe200078ea0ff */
[----:B------:R-:W-:-:S06]  /*c760*/  IMAD.MOV.U32 R2, RZ, RZ, RZ ;  /* 0x000000ffff027224 */ /* 0x000fcc00078e00ff */
[C---:B------:R-:W-:Y:S02]  /*c770*/  DMUL R18, R2.reuse, R18 ;  /* 0x0000001202127228 */ /* 0x040fe40000000000 */
[----:B------:R-:W-:-:S06]  /*c780*/  DMUL R14, R2, R14 ;  /* 0x0000000e020e7228 */ /* 0x000fcc0000000000 */
[C---:B------:R-:W-:Y:S02]  /*c790*/  DMUL R20, R22.reuse, R18 ;  /* 0x0000001216147228 */ /* 0x040fe40000000000 */
[----:B------:R-:W-:Y:S01]  /*c7a0*/  DMUL R22, R22, R14 ;  /* 0x0000000e16167228 */ /* 0x000fe20000000000 */
[----:B------:R-:W-:Y:S10]  /*c7b0*/  BRA `(.L_x_46139) ;  /* 0x0000000800d07947 */ /* 0x000ff40003800000 */
.L_x_46129:
        /* <DEDUP_REMOVED lines=11> */
.L_x_46148:
[----:B------:R-:W-:-:S10]  /*c870*/  DADD R20, R12, -R12 ;  /* 0x000000000c147229 */ /* 0x000fd4000000080c */
[----:B------:R-:W-:Y:S02]  /*c880*/  IMAD.MOV.U32 R22, RZ, RZ, R20 ;  /* 0x000000ffff167224 */ /* 0x000fe400078e0014 */
[----:B------:R-:W-:Y:S01]  /*c890*/  IMAD.MOV.U32 R23, RZ, RZ, R21 ;  /* 0x000000ffff177224 */ /* 0x000fe200078e0015 */
[----:B------:R-:W-:Y:S06]  /*c8a0*/  BRA `(.L_x_46139) ;  /* 0x0000000800947947 */ /* 0x000fec0003800000 */
.L_x_46128:
        /* <DEDUP_REMOVED lines=26> */
.L_x_46150:
[----:B------:R-:W-:Y:S01]  /*ca50*/  DMUL R20, RZ, R12 ;  /* 0x0000000cff147228 */ /* 0x000fe20000000000 */
[----:B------:R-:W-:-:S10]  /*ca60*/  IMAD.MOV.U32 R0, RZ, RZ, RZ ;  /* 0x000000ffff007224 */ /* 0x000fd400078e00ff */
.L_x_46151:
[----:B------:R-:W-:Y:S05]  /*ca70*/  BSYNC B2 ;  /* 0x0000000000027941 */ /* 0x000fea0003800000 */
.L_x_46149:
        /* <DEDUP_REMOVED lines=48> */
.L_x_46153:
[----:B------:R-:W-:Y:S01]  /*cd80*/  DMUL R22, RZ, R12 ;  /* 0x0000000cff167228 */ /* 0x000fe20000000000 */
[----:B------:R-:W-:-:S10]  /*cd90*/  IMAD.MOV.U32 R0, RZ, RZ, RZ ;  /* 0x000000ffff007224 */ /* 0x000fd400078e00ff */
.L_x_46154:
[----:B------:R-:W-:Y:S05]  /*cda0*/  BSYNC B2 ;  /* 0x0000000000027941 */ /* 0x000fea0003800000 */
.L_x_46152:
        /* <DEDUP_REMOVED lines=24> */
.L_x_46127:
        /* <DEDUP_REMOVED lines=56> */
[----:B------:R-:W-:-:S06]  /*d2b0*/  @!P1 LEA R5, R6, 0x3ff00000, 0x14 ;  /* 0x3ff0000006059811 */ /* 0x000fcc00078ea0ff */
[----:B------:R-:W-:-:S11]  /*d2c0*/  @!P1 DMUL R20, R2, R4 ;  /* 0x0000000402149228 */ /* 0x000fd60000000000 */
.L_x_46156:
[----:B------:R-:W-:Y:S05]  /*d2d0*/  BSYNC B0 ;  /* 0x0000000000007941 */ /* 0x000fea0003800000 */
.L_x_46155:
[----:B------:R-:W-:Y:S02]  /*d2e0*/  IMAD.MOV.U32 R22, RZ, RZ, R12 ;  /* 0x000000ffff167224 */ /* 0x000fe400078e000c */
[----:B------:R-:W-:-:S07]  /*d2f0*/  IMAD.MOV.U32 R23, RZ, RZ, R13 ;  /* 0x000000ffff177224 */ /* 0x000fce00078e000d */
.L_x_46139:
[----:B------:R-:W-:Y:S05]  /*d300*/  BSYNC B1 ;  /* 0x0000000000017941 */ /* 0x000fea0003800000 */
.L_x_46126:
        /* <DEDUP_REMOVED lines=15> */
.L_x_46160:
[----:B------:R-:W0:Y:S02]  /*d400*/  F2I.S64.F64.TRUNC R20, R20 ;  /* 0x0000001400147311 */ /* 0x000e24000030d900 */
[----:B0-----:R-:W-:-:S05]  /*d410*/  IMAD.MOV.U32 R3, RZ, RZ, R20 ;  /* 0x000000ffff037224 */ /* 0x001fca00078e0014 */
[----:B------:R3:W-:Y:S01]  /*d420*/  STG.E.U8 desc[UR36][R16.64], R3 ;  /* 0x0000000310007986 */ /* 0x0007e2000c101124 */
[----:B------:R-:W-:Y:S05]  /*d430*/  BRA `(.L_x_46162) ;  /* 0x0000001000087947 */ /* 0x000fea0003800000 */
.L_x_46159:
        /* <DEDUP_REMOVED lines=9> */
.L_x_46164:
[----:B------:R-:W0:Y:S02]  /*d4d0*/  F2I.F64.TRUNC R21, R20 ;  /* 0x0000001400157311 */ /* 0x000e24000030d100 */
[----:B0-----:R2:W-:Y:S01]  /*d4e0*/  STG.E desc[UR36][R16.64], R21 ;  /* 0x0000001510007986 */ /* 0x0015e2000c101924 */
[----:B------:R-:W-:Y:S05]  /*d4f0*/  BRA `(.L_x_46162) ;  /* 0x0000000c00d87947 */ /* 0x000fea0003800000 */
.L_x_46163:
[----:B------:R-:W0:Y:S02]  /*d500*/  F2I.F64.TRUNC R21, R20 ;  /* 0x0000001400157311 */ /* 0x000e24000030d100 */
[----:B0-----:R0:W-:Y:S01]  /*d510*/  STG.E.U16 desc[UR36][R16.64], R21 ;  /* 0x0000001510007986 */ /* 0x0011e2000c101524 */
[----:B------:R-:W-:Y:S05]  /*d520*/  BRA `(.L_x_46162) ;  /* 0x0000000c00cc7947 */ /* 0x000fea0003800000 */
.L_x_46158:
        /* <DEDUP_REMOVED lines=13> */
.L_x_46166:
        /* <DEDUP_REMOVED lines=8> */
.L_x_46165:
        /* <DEDUP_REMOVED lines=16> */
.L_x_46168:
        /* <DEDUP_REMOVED lines=11> */
.L_x_46167:
[----:B------:R0:W-:Y:S01]  /*d830*/  STG.E.64 desc[UR36][R16.64], R20 ;  /* 0x0000001410007986 */ /* 0x0001e2000c101b24 */
[----:B------:R-:W-:Y:S05]  /*d840*/  BRA `(.L_x_46162) ;  /* 0x0000000c00047947 */ /* 0x000fea0003800000 */
.L_x_46157:
        /* <DEDUP_REMOVED lines=13> */
.L_x_46171:
[----:B------:R0:W-:Y:S01]  /*d920*/  STG.E.128 desc[UR36][R16.64], R20 ;  /* 0x0000001410007986 */ /* 0x0001e2000c101d24 */
[----:B------:R-:W-:Y:S05]  /*d930*/  BRA `(.L_x_46162) ;  /* 0x0000000800c87947 */ /* 0x000fea0003800000 */
.L_x_46170:
        /* <DEDUP_REMOVED lines=25> */
.L_x_46175:
[----:B------:R-:W-:Y:S05]  /*dad0*/  BSYNC B0 ;  /* 0x0000000000007941 */ /* 0x000fea0003800000 */
.L_x_46174:
[----:B------:R-:W-:-:S05]  /*dae0*/  LOP3.LUT R3, R0, R3, RZ, 0xfc, !PT ;  /* 0x0000000300037212 */ /* 0x000fca00078efcff */
[----:B------:R0:W-:Y:S01]  /*daf0*/  STG.E.U8 desc[UR36][R16.64], R3 ;  /* 0x0000000310007986 */ /* 0x0001e2000c101124 */
[----:B------:R-:W-:Y:S05]  /*db00*/  BRA `(.L_x_46162) ;  /* 0x0000000800547947 */ /* 0x000fea0003800000 */
.L_x_46173:
        /* <DEDUP_REMOVED lines=17> */
.L_x_46177:
[----:B------:R-:W-:Y:S01]  /*dc20*/  IMAD.MOV.U32 R0, RZ, RZ, 0x7f ;  /* 0x0000007fff007424 */ /* 0x000fe200078e00ff */
[----:B------:R-:W-:-:S04]  /*dc30*/  ISETP.GT.U32.AND P0, PT, R2, 0x7f800000, PT ;  /* 0x7f8000000200780c */ /* 0x000fc80003f04070 */
[----:B------:R-:W-:-:S09]  /*dc40*/  SEL R0, R0, 0x7c, P0 ;  /* 0x0000007c00007807 */ /* 0x000fd20000000000 */
.L_x_46178:
[----:B------:R-:W-:Y:S05]  /*dc50*/  BSYNC B0 ;  /* 0x0000000000007941 */ /* 0x000fea0003800000 */
.L_x_46176:
[----:B------:R-:W-:-:S04]  /*dc60*/  LOP3.LUT R2, R3, 0x80000000, RZ, 0xc0, !PT ;  /* 0x8000000003027812 */ /* 0x000fc800078ec0ff */
[----:B------:R-:W-:-:S04]  /*dc70*/  SHF.R.U32.HI R3, RZ, 0x18, R2 ;  /* 0x00000018ff037819 */ /* 0x000fc80000011602 */
[----:B------:R-:W-:-:S05]  /*dc80*/  LOP3.LUT R3, R0, R3, RZ, 0xfc, !PT ;  /* 0x0000000300037212 */ /* 0x000fca00078efcff */
[----:B------:R0:W-:Y:S01]  /*dc90*/  STG.E.U8 desc[UR36][R16.64], R3 ;  /* 0x0000000310007986 */ /* 0x0001e2000c101124 */
[----:B------:R-:W-:Y:S05]  /*dca0*/  BRA `(.L_x_46162) ;  /* 0x0000000400ec7947 */ /* 0x000fea0003800000 */
.L_x_46172:
        /* <DEDUP_REMOVED lines=8> */
.L_x_46169:
        /* <DEDUP_REMOVED lines=11> */
.L_x_46181:
        /* <DEDUP_REMOVED lines=21> */
.L_x_46184:
[----:B------:R-:W-:-:S04]  /*df30*/  LOP3.LUT R2, R3, 0x80000000, RZ, 0xc0, !PT ;  /* 0x8000000003027812 */ /* 0x000fc800078ec0ff */
[----:B------:R-:W-:-:S04]  /*df40*/  SHF.R.U32.HI R3, RZ, 0x18, R2 ;  /* 0x00000018ff037819 */ /* 0x000fc80000011602 */
[----:B------:R-:W-:-:S04]  /*df50*/  LOP3.LUT R0, R0, R3, RZ, 0xfc, !PT ;  /* 0x0000000300007212 */ /* 0x000fc800078efcff */
[----:B------:R-:W-:-:S07]  /*df60*/  PRMT R8, R0, 0x7610, R8 ;  /* 0x0000761000087816 */ /* 0x000fce0000000008 */
.L_x_46183:
[----:B------:R-:W-:Y:S05]  /*df70*/  BSYNC B0 ;  /* 0x0000000000007941 */ /* 0x000fea0003800000 */
.L_x_46182:
[----:B------:R0:W-:Y:S01]  /*df80*/  STG.E.U8 desc[UR36][R16.64], R8 ;  /* 0x0000000810007986 */ /* 0x0001e2000c101124 */
[----:B------:R-:W-:Y:S05]  /*df90*/  BRA `(.L_x_46162) ;  /* 0x0000000400307947 */ /* 0x000fea0003800000 */
.L_x_46180:
        /* <DEDUP_REMOVED lines=21> */
.L_x_46187:
[----:B------:R-:W-:-:S04]  /*e0f0*/  LOP3.LUT R2, R3, 0x80000000, RZ, 0xc0, !PT ;  /* 0x8000000003027812 */ /* 0x000fc800078ec0ff */
[----:B------:R-:W-:-:S04]  /*e100*/  SHF.R.U32.HI R3, RZ, 0x18, R2 ;  /* 0x00000018ff037819 */ /* 0x000fc80000011602 */
[----:B------:R-:W-:-:S04]  /*e110*/  LOP3.LUT R0, R0, R3, RZ, 0xfc, !PT ;  /* 0x0000000300007212 */ /* 0x000fc800078efcff */
[----:B------:R-:W-:-:S07]  /*e120*/  PRMT R8, R0, 0x7610, R8 ;  /* 0x0000761000087816 */ /* 0x000fce0000000008 */
.L_x_46186:
[----:B------:R-:W-:Y:S05]  /*e130*/  BSYNC B0 ;  /* 0x0000000000007941 */ /* 0x000fea0003800000 */
.L_x_46185:
[----:B------:R0:W-:Y:S01]  /*e140*/  STG.E.U8 desc[UR36][R16.64], R8 ;  /* 0x0000000810007986 */ /* 0x0001e2000c101124 */
[----:B------:R-:W-:Y:S05]  /*e150*/  BRA `(.L_x_46162) ;  /* 0x0000000000c07947 */ /* 0x000fea0003800000 */
.L_x_46179:
        /* <DEDUP_REMOVED lines=26> */
.L_x_46161:
        /* <DEDUP_REMOVED lines=16> */
.L_x_46190:
[----:B------:R-:W-:Y:S05]  /*e400*/  BRA `(.L_x_46162) ;  /* 0x0000000000147947 */ /* 0x000fea0003800000 */
.L_x_46189:
[----:B------:R-:W0:Y:S02]  /*e410*/  F2I.U64.F64.TRUNC R20, R20 ;  /* 0x0000001400147311 */ /* 0x000e24000030d800 */
[----:B0-----:R0:W-:Y:S01]  /*e420*/  STG.E.64 desc[UR36][R16.64], R20 ;  /* 0x0000001410007986 */ /* 0x0011e2000c101b24 */
[----:B------:R-:W-:Y:S05]  /*e430*/  BRA `(.L_x_46162) ;  /* 0x0000000000087947 */ /* 0x000fea0003800000 */
.L_x_46188:
[----:B------:R-:W0:Y:S02]  /*e440*/  F2I.U32.F64.TRUNC R21, R20 ;  /* 0x0000001400157311 */ /* 0x000e24000030d000 */
[----:B0-----:R0:W-:Y:S02]  /*e450*/  STG.E desc[UR36][R16.64], R21 ;  /* 0x0000001510007986 */ /* 0x0011e4000c101924 */
.L_x_46162:
[----:B0-----:R-:W0:Y:S01]  /*e460*/  S2R R0, SR_TID.X ;  /* 0x0000000000007919 */ /* 0x001e220000002100 */
[----:B---3--:R-:W0:Y:S02]  /*e470*/  S2R R3, SR_CTAID.X ;  /* 0x0000000000037919 */ /* 0x008e240000002500 */
[----:B0-----:R-:W-:-:S04]  /*e480*/  IMAD R0, R3, 0x200, R0 ;  /* 0x0000020003007824 */ /* 0x001fc800078e0200 */
[----:B------:R-:W-:-:S07]  /*e490*/  VIADD R2, R0, 0x80 ;  /* 0x0000008000027836 */ /* 0x000fce0000000000 */
.L_x_45990:
[----:B------:R-:W-:Y:S05]  /*e4a0*/  BSYNC B6 ;  /* 0x0000000000067941 */ /* 0x000fea0003800000 */
.L_x_45989:
[----:B------:R-:W-:Y:S01]  /*e4b0*/  ULDC UR4, c[0x0][0x210] ;  /* 0x0000840000047ab9 */ /* 0x000fe20000000800 */
[----:B------:R-:W-:Y:S01]  /*e4c0*/  BSSY B6, `(.L_x_46191) ;  /* 0x0000e3c000067945 */ /* 0x000fe20003800000 */
[----:B------:R-:W-:-:S13]  /*e4d0*/  ISETP.GE.AND P0, PT, R2, UR4, PT ;  /* 0x0000000402007c0c */ /* 0x000fda000bf06270 */
[----:B------:R-:W-:Y:S05]  /*e4e0*/  @P0 BRA `(.L_x_46192) ;  /* 0x000000e000e40947 */ /* 0x000fea0003800000 */
[----:B------:R-:W0:Y:S01]  /*e4f0*/  LDC R8, c[0x0][0x218] ;  /* 0x00008600ff087b82 */ /* 0x000e220000000800 */
[----:B------:R-:W-:Y:S02]  /*e500*/  IMAD.MOV.U32 R18, RZ, RZ, RZ ;  /* 0x000000ffff127224 */ /* 0x000fe400078e00ff */
[----:B------:R-:W-:Y:S02]  /*e510*/  IMAD.MOV.U32 R0, RZ, RZ, RZ ;  /* 0x000000ffff007224 */ /* 0x000fe400078e00ff */
[----:B-12-4-:R-:W-:Y:S01]  /*e520*/  IMAD.MOV.U32 R16, RZ, RZ, RZ ;  /* 0x000000ffff107224 */ /* 0x016fe200078e00ff */
        /* <DEDUP_REMOVED lines=351> */
.L_x_46193:
        /* <DEDUP_REMOVED lines=22> */
.L_x_46197:
[----:B------:R-:W2:Y:S01]  /*fc80*/  LDG.E.U8 R4, desc[UR36][R4.64] ;  /* 0x0000002404047981 */ /* 0x000ea2000c1e1100 */
[----:B------:R-:W-:Y:S01]  /*fc90*/  CS2R R26, SRZ ;  /* 0x00000000001a7805 */ /* 0x000fe2000001ff00 */
[----:B--2---:R0:W1:Y:S01]  /*fca0*/  I2F.F64.U16 R24, R4 ;  /* 0x0000000400187312 */ /* 0x0040620000101800 */
[----:B------:R-:W-:Y:S05]  /*fcb0*/  BRA `(.L_x_46199) ;  /* 0x0000000c00c87947 */ /* 0x000fea0003800000 */
.L_x_46196:
        /* <DEDUP_REMOVED lines=10> */
.L_x_46201:
[----:B------:R-:W2:Y:S01]  /*fd60*/  LDG.E R4, desc[UR36][R4.64] ;  /* 0x0000002404047981 */ /* 0x000ea2000c1e1900 */
[----:B------:R-:W-:Y:S01]  /*fd70*/  CS2R R26, SRZ ;  /* 0x00000000001a7805 */ /* 0x000fe2000001ff00 */
[----:B--2---:R0:W1:Y:S01]  /*fd80*/  I2F.F64 R24, R4 ;  /* 0x0000000400187312 */ /* 0x0040620000201c00 */
[----:B------:R-:W-:Y:S05]  /*fd90*/  BRA `(.L_x_46199) ;  /* 0x0000000c00907947 */ /* 0x000fea0003800000 */
.L_x_46200:
[----:B------:R-:W2:Y:S01]  /*fda0*/  LDG.E.U16 R4, desc[UR36][R4.64] ;  /* 0x0000002404047981 */ /* 0x000ea2000c1e1500 */
[----:B------:R-:W-:Y:S01]  /*fdb0*/  CS2R R26, SRZ ;  /* 0x00000000001a7805 */ /* 0x000fe2000001ff00 */
[----:B--2---:R4:W0:Y:S01]  /*fdc0*/  I2F.F64.S16 R24, R4 ;  /* 0x0000000400187312 */ /* 0x0048220000101c00 */
[----:B------:R-:W-:Y:S05]  /*fdd0*/  BRA `(.L_x_46199) ;  /* 0x0000000c00807947 */ /* 0x000fea0003800000 */
.L_x_46195:
        /* <DEDUP_REMOVED lines=11> */
.L_x_46203:
[----:B------:R-:W2:Y:S01]  /*fe90*/  LDG.E.U16 R0, desc[UR36][R4.64] ;  /* 0x0000002404007981 */ /* 0x000ea2000c1e1500 */
[----:B------:R-:W-:Y:S01]  /*fea0*/  CS2R R26, SRZ ;  /* 0x00000000001a7805 */ /* 0x000fe2000001ff00 */
[----:B--2---:R-:W-:-:S05]  /*feb0*/  HADD2.F32 R0, -RZ, R0.H0_H0 ;  /* 0x20000000ff007230 */ /* 0x004fca0000004100 */
[----:B------:R-:W-:-:S04]  /*fec0*/  FMUL.FTZ R0, R0, 1 ;  /* 0x3f80000000007820 */ /* 0x000fc80000410000 */
[----:B------:R0:W1:Y:S01]  /*fed0*/  F2F.F64.F32 R24, R0 ;  /* 0x0000000000187310 */ /* 0x0000620000201800 */
[----:B------:R-:W-:Y:S05]  /*fee0*/  BRA `(.L_x_46199) ;  /* 0x0000000c003c7947 */ /* 0x000fea0003800000 */
.L_x_46202:
        /* <DEDUP_REMOVED lines=12> */
.L_x_46205:
        /* <DEDUP_REMOVED lines=8> */
.L_x_46204:
[----:B------:R0:W5:Y:S01]  /*10030*/  LDG.E.64 R24, desc[UR36][R4.64] ;  /* 0x0000002404187981 */ /* 0x000162000c1e1b00 */
[----:B------:R-:W-:Y:S01]  /*10040*/  CS2R R26, SRZ ;  /* 0x00000000001a7805 */ /* 0x000fe2000001ff00 */
[----:B------:R-:W-:Y:S06]  /*10050*/  BRA `(.L_x_46199) ;  /* 0x0000000800e07947 */ /* 0x000fec0003800000 */
.L_x_46194:
        /* <DEDUP_REMOVED lines=14> */
.L_x_46208:
[----:B------:R0:W5:Y:S01]  /*10140*/  LDG.E.128 R24, desc[UR36][R4.64] ;  /* 0x0000002404187981 */ /* 0x000162000c1e1d00 */
[----:B------:R-:W-:Y:S05]  /*10150*/  BRA `(.L_x_46199) ;  /* 0x0000000800a07947 */ /* 0x000fea0003800000 */
.L_x_46207:
        /* <DEDUP_REMOVED lines=29> */
.L_x_46210:
        /* <DEDUP_REMOVED lines=16> */
.L_x_46209:
[----:B------:R-:W2:Y:S01]  /*10430*/  LDG.E.U16 R0, desc[UR36][R4.64] ;  /* 0x0000002404007981 */ /* 0x000ea2000c1e1500 */
[----:B------:R-:W-:Y:S01]  /*10440*/  CS2R R26, SRZ ;  /* 0x00000000001a7805 */ /* 0x000fe2000001ff00 */
[----:B--2---:R-:W-:-:S04]  /*10450*/  IMAD.U32 R0, R0, 0x10000, RZ ;  /* 0x0001000000007824 */ /* 0x004fc800078e00ff */
[----:B------:R-:W-:-:S04]  /*10460*/  FMUL.FTZ R0, R0, 1 ;  /* 0x3f80000000007820 */ /* 0x000fc80000410000 */
[----:B------:R0:W1:Y:S01]  /*10470*/  F2F.F64.F32 R24, R0 ;  /* 0x0000000000187310 */ /* 0x0000620000201800 */
[----:B------:R-:W-:Y:S05]  /*10480*/  BRA `(.L_x_46199) ;  /* 0x0000000400d47947 */ /* 0x000fea0003800000 */
.L_x_46206:
        /* <DEDUP_REMOVED lines=12> */
.L_x_46213:
        /* <DEDUP_REMOVED lines=21> */
.L_x_46217:
[----:B------:R-:W-:Y:S05]  /*106a0*/  BSYNC B1 ;  /* 0x0000000000017941 */ /* 0x000fea0003800000 */
.L_x_46216:
[----:B------:R-:W-:Y:S01]  /*106b0*/  LEA R5, R0, 0x3b800000, 0x17 ;  /* 0x3b80000000057811 */ /* 0x000fe200078eb8ff */
[----:B------:R-:W-:-:S05]  /*106c0*/  IMAD.SHL.U32 R0, R3, 0x100000, RZ ;  /* 0x0010000003007824 */ /* 0x000fca00078e00ff */
[----:B------:R-:W-:-:S07]  /*106d0*/  LOP3.LUT R0, R5, R0, R6, 0xfe, !PT ;  /* 0x0000000005007212 */ /* 0x000fce00078efe06 */
.L_x_46215:
[----:B------:R-:W-:Y:S05]  /*106e0*/  BSYNC B0 ;  /* 0x0000000000007941 */ /* 0x000fea0003800000 */
.L_x_46214:
[----:B------:R-:W-:Y:S01]  /*106f0*/  FMUL.FTZ R0, R0, 1 ;  /* 0x3f80000000007820 */ /* 0x000fe20000410000 */
[----:B------:R-:W-:-:S03]  /*10700*/  CS2R R26, SRZ ;  /* 0x00000000001a7805 */ /* 0x000fc6000001ff00 */
[----:B------:R0:W1:Y:S01]  /*10710*/  F2F.F64.F32 R24, R0 ;  /* 0x0000000000187310 */ /* 0x0000620000201800 */
[----:B------:R-:W-:Y:S05]  /*10720*/  BRA `(.L_x_46199) ;  /* 0x00000004002c7947 */ /* 0x000fea0003800000 */
.L_x_46212:
        /* <DEDUP_REMOVED lines=21> */
.L_x_46221:
[----:B------:R-:W-:Y:S05]  /*10880*/  BSYNC B1 ;  /* 0x0000000000017941 */ /* 0x000fea0003800000 */
.L_x_46220:
[----:B------:R-:W-:Y:S01]  /*10890*/  LEA R5, R0, 0x37800000, 0x17 ;  /* 0x3780000000057811 */ /* 0x000fe200078eb8ff */
[----:B------:R-:W-:-:S05]  /*108a0*/  IMAD.SHL.U32 R0, R3, 0x200000, RZ ;  /* 0x0020000003007824 */ /* 0x000fca00078e00ff */
[----:B------:R-:W-:-:S07]  /*108b0*/  LOP3.LUT R0, R5, R0, R6, 0xfe, !PT ;  /* 0x0000000005007212 */ /* 0x000fce00078efe06 */
.L_x_46219:
[----:B------:R-:W-:Y:S05]  /*108c0*/  BSYNC B0 ;  /* 0x0000000000007941 */ /* 0x000fea0003800000 */
.L_x_46218:
[----:B------:R-:W-:Y:S01]  /*108d0*/  FMUL.FTZ R0, R0, 1 ;  /* 0x3f80000000007820 */ /* 0x000fe20000410000 */
[----:B------:R-:W-:-:S03]  /*108e0*/  CS2R R26, SRZ ;  /* 0x00000000001a7805 */ /* 0x000fc6000001ff00 */
[----:B------:R0:W1:Y:S01]  /*108f0*/  F2F.F64.F32 R24, R0 ;  /* 0x0000000000187310 */ /* 0x0000620000201800 */
[----:B------:R-:W-:Y:S05]  /*10900*/  BRA `(.L_x_46199) ;  /* 0x0000000000b47947 */ /* 0x000fea0003800000 */
.L_x_46211:
        /* <DEDUP_REMOVED lines=14> */
.L_x_46225:
[----:B------:R-:W-:Y:S05]  /*109f0*/  BSYNC B0 ;  /* 0x0000000000007941 */ /* 0x000fea0003800000 */
.L_x_46224:
[----:B------:R-:W-:Y:S01]  /*10a00*/  FMUL.FTZ R0, R0, 1 ;  /* 0x3f80000000007820 */ /* 0x000fe20000410000 */
[----:B------:R-:W-:-:S03]  /*10a10*/  CS2R R26, SRZ ;  /* 0x00000000001a7805 */ /* 0x000fc6000001ff00 */
[----:B------:R0:W1:Y:S01]  /*10a20*/  F2F.F64.F32 R24, R0 ;  /* 0x0000000000187310 */ /* 0x0000620000201800 */
[----:B------:R-:W-:Y:S05]  /*10a30*/  BRA `(.L_x_46199) ;  /* 0x0000000000687947 */ /* 0x000fea0003800000 */
.L_x_46198:
        /* <DEDUP_REMOVED lines=16> */
.L_x_46226:
[----:B------:R-:W-:Y:S02]  /*10b40*/  CS2R R24, SRZ ;  /* 0x0000000000187805 */ /* 0x000fe4000001ff00 */
[----:B------:R-:W-:Y:S01]  /*10b50*/  CS2R R26, SRZ ;  /* 0x00000000001a7805 */ /* 0x000fe2000001ff00 */
[----:B------:R-:W-:Y:S06]  /*10b60*/  BRA `(.L_x_46199) ;  /* 0x00000000001c7947 */ /* 0x000fec0003800000 */
.L_x_46223:
[----:B------:R-:W2:Y:S01]  /*10b70*/  LDG.E.64 R24, desc[UR36][R4.64] ;  /* 0x0000002404187981 */ /* 0x000ea2000c1e1b00 */
[----:B------:R-:W-:Y:S01]  /*10b80*/  CS2R R26, SRZ ;  /* 0x00000000001a7805 */ /* 0x000fe2000001ff00 */
[----:B--2---:R-:W0:Y:S01]  /*10b90*/  I2F.F64.U64 R24, R24 ;  /* 0x0000001800187312 */ /* 0x004e220000301800 */
[----:B------:R-:W-:Y:S05]  /*10ba0*/  BRA `(.L_x_46199) ;  /* 0x00000000000c7947 */ /* 0x000fea0003800000 */
.L_x_46222:
[----:B------:R-:W2:Y:S01]  /*10bb0*/  LDG.E R4, desc[UR36][R4.64] ;  /* 0x0000002404047981 */ /* 0x000ea2000c1e1900 */
[----:B------:R-:W-:Y:S01]  /*10bc0*/  CS2R R26, SRZ ;  /* 0x00000000001a7805 */ /* 0x000fe2000001ff00 */
[----:B--2---:R0:W1:Y:S06]  /*10bd0*/  I2F.F64.U32 R24, R4 ;  /* 0x0000000400187312 */ /* 0x00406c0000201800 */
.L_x_46199:
[----:B0-----:R-:W0:Y:S01]  /*10be0*/  LDC.U8 R3, c[0x0][0x49a] ;  /* 0x00012680ff037b82 */ /* 0x001e220000000000 */
[----:B------:R-:W-:Y:S02]  /*10bf0*/  ULDC.64 UR4, c[0x0][0x488] ;  /* 0x0001220000047ab9 */ /* 0x000fe40000000a00 */
[----:B------:R-:W-:-:S05]  /*10c00*/  IADD3 R18, P0, R18, UR4, RZ ;  /* 0x0000000412127c10 */ /* 0x000fca000ff1e0ff */
        /* <DEDUP_REMOVED lines=16> */
.L_x_46230:
[----:B------:R-:W2:Y:S01]  /*10d10*/  LDG.E.U8 R8, desc[UR36][R18.64] ;  /* 0x0000002412087981 */ /* 0x000ea2000c1e1100 */
[----:B------:R-:W-:Y:S01]  /*10d20*/  CS2R R10, SRZ ;  /* 0x00000000000a7805 */ /* 0x000fe2000001ff00 */
[----:B--2---:R-:W0:Y:S01]  /*10d30*/  I2F.F64.U16 R8, R8 ;  /* 0x0000000800087312 */ /* 0x004e220000101800 */
[----:B------:R-:W-:Y:S05]  /*10d40*/  BRA `(.L_x_46232) ;  /* 0x0000000c00c87947 */ /* 0x000fea0003800000 */
.L_x_46229:
        /* <DEDUP_REMOVED lines=10> */
.L_x_46234:
[----:B------:R-:W2:Y:S01]  /*10df0*/  LDG.E R8, desc[UR36][R18.64] ;  /* 0x0000002412087981 */ /* 0x000ea2000c1e1900 */
[----:B------:R-:W-:Y:S01]  /*10e00*/  CS2R R10, SRZ ;  /* 0x00000000000a7805 */ /* 0x000fe2000001ff00 */
[----:B--2---:R-:W0:Y:S01]  /*10e10*/  I2F.F64 R8, R8 ;  /* 0x0000000800087312 */ /* 0x004e220000201c00 */
[----:B------:R-:W-:Y:S05]  /*10e20*/  BRA `(.L_x_46232) ;  /* 0x0000000c00907947 */ /* 0x000fea0003800000 */
.L_x_46233:
[----:B------:R-:W2:Y:S01]  /*10e30*/  LDG.E.U16 R8, desc[UR36][R18.64] ;  /* 0x0000002412087981 */ /* 0x000ea2000c1e1500 */
[----:B------:R-:W-:Y:S01]  /*10e40*/  CS2R R10, SRZ ;  /* 0x00000000000a7805 */ /* 0x000fe2000001ff00 */
[----:B--2---:R-:W0:Y:S01]  /*10e50*/  I2F.F64.S16 R8, R8 ;  /* 0x0000000800087312 */ /* 0x004e220000101c00 */
[----:B------:R-:W-:Y:S05]  /*10e60*/  BRA `(.L_x_46232) ;  /* 0x0000000c00807947 */ /* 0x000fea0003800000 */
.L_x_46228:
        /* <DEDUP_REMOVED lines=11> */
.L_x_46236:
[----:B------:R-:W2:Y:S01]  /*10f20*/  LDG.E.U16 R0, desc[UR36][R18.64] ;  /* 0x0000002412007981 */ /* 0x000ea2000c1e1500 */
[----:B------:R-:W-:Y:S01]  /*10f30*/  CS2R R10, SRZ ;  /* 0x00000000000a7805 */ /* 0x000fe2000001ff00 */
[----:B--2---:R-:W-:-:S05]  /*10f40*/  HADD2.F32 R0, -RZ, R0.H0_H0 ;  /* 0x20000000ff007230 */ /* 0x004fca0000004100 */
[----:B------:R-:W-:-:S04]  /*10f50*/  FMUL.FTZ R0, R0, 1 ;  /* 0x3f80000000007820 */ /* 0x000fc80000410000 */
[----:B------:R0:W2:Y:S01]  /*10f60*/  F2F.F64.F32 R8, R0 ;  /* 0x0000000000087310 */ /* 0x0000a20000201800 */
[----:B------:R-:W-:Y:S05]  /*10f70*/  BRA `(.L_x_46232) ;  /* 0x0000000c003c7947 */ /* 0x000fea0003800000 */
.L_x_46235:
        /* <DEDUP_REMOVED lines=12> */
.L_x_46238:
[----:B------:R-:W2:Y:S02]  /*11040*/  LDG.E R0, desc[UR36][R18.64] ;  /* 0x0000002412007981 */ /* 0x000ea4000c1e1900 */
[--C-:B--2---:R-:W-:Y:S02]  /*11050*/  HADD2.F32 R3, -RZ, R0.reuse.H1_H1 ;  /* 0x30000000ff037230 */ /* 0x104fe40000004100 */
[----:B------:R-:W-:-:S03]  /*11060*/  HADD2.F32 R0, -RZ, R0.H0_H0 ;  /* 0x20000000ff007230 */ /* 0x000fc60000004100 */
[----:B------:R-:W-:Y:S02]  /*11070*/  FMUL.FTZ R3, R3, 1 ;  /* 0x3f80000003037820 */ /* 0x000fe40000410000 */
[----:B------:R-:W-:Y:S02]  /*11080*/  FMUL.FTZ R0, R0, 1 ;  /* 0x3f80000000007820 */ /* 0x000fe40000410000 */
[----:B------:R0:W2:Y:S08]  /*11090*/  F2F.F64.F32 R10, R3 ;  /* 0x00000003000a7310 */ /* 0x0000b00000201800 */
[----:B------:R0:W0:Y:S01]  /*110a0*/  F2F.F64.F32 R8, R0 ;  /* 0x0000000000087310 */ /* 0x0000220000201800 */
[----:B------:R-:W-:Y:S05]  /*110b0*/  BRA `(.L_x_46232) ;  /* 0x0000000800ec7947 */ /* 0x000fea0003800000 */
.L_x_46237:
[----:B------:R0:W5:Y:S01]  /*110c0*/  LDG.E.64 R8, desc[UR36][R18.64] ;  /* 0x0000002412087981 */ /* 0x000162000c1e1b00 */
[----:B------:R-:W-:Y:S01]  /*110d0*/  CS2R R10, SRZ ;  /* 0x00000000000a7805 */ /* 0x000fe2000001ff00 */
[----:B------:R-:W-:Y:S06]  /*110e0*/  BRA `(.L_x_46232) ;  /* 0x0000000800e07947 */ /* 0x000fec0003800000 */
.L_x_46227:
        /* <DEDUP_REMOVED lines=14> */
.L_x_46241:
[----:B------:R0:W5:Y:S01]  /*111d0*/  LDG.E.128 R8, desc[UR36][R18.64] ;  /* 0x0000002412087981 */ /* 0x000162000c1e1d00 */
[----:B------:R-:W-:Y:S05]  /*111e0*/  BRA `(.L_x_46232) ;  /* 0x0000000800a07947 */ /* 0x000fea0003800000 */
.L_x_46240:
        /* <DEDUP_REMOVED lines=11> */
[----:B----4-:R-:W0:Y:S01]  /*112a0*/  FLO.U32 R4, R3 ;  /* 0x0000000300047300 */ /* 0x010e2200000e0000 */
        /* <DEDUP_REMOVED lines=17> */
.L_x_46243:
        /* <DEDUP_REMOVED lines=14> */
[----:B------:R0:W2:Y:S01]  /*114a0*/  F2F.F64.F32 R8, R0 ;  /* 0x0000000000087310 */ /* 0x0000a20000201800 */
[----:B------:R-:W-:Y:S05]  /*114b0*/  BRA `(.L_x_46232) ;  /* 0x0000000400ec7947 */ /* 0x000fea0003800000 */
.L_x_46242:
[----:B------:R-:W2:Y:S01]  /*114c0*/  LDG.E.U16 R0, desc[UR36][R18.64] ;  /* 0x0000002412007981 */ /* 0x000ea2000c1e1500 */
[----:B------:R-:W-:Y:S01]  /*114d0*/  CS2R R10, SRZ ;  /* 0x00000000000a7805 */ /* 0x000fe2000001ff00 */
[----:B--2---:R-:W-:-:S04]  /*114e0*/  IMAD.U32 R0, R0, 0x10000, RZ ;  /* 0x0001000000007824 */ /* 0x004fc800078e00ff */
[----:B------:R-:W-:-:S04]  /*114f0*/  FMUL.FTZ R0, R0, 1 ;  /* 0x3f80000000007820 */ /* 0x000fc80000410000 */
[----:B------:R0:W2:Y:S01]  /*11500*/  F2F.F64.F32 R8, R0 ;  /* 0x0000000000087310 */ /* 0x0000a20000201800 */
[----:B------:R-:W-:Y:S05]  /*11510*/  BRA `(.L_x_46232) ;  /* 0x0000000400d47947 */ /* 0x000fea0003800000 */
.L_x_46239:
        /* <DEDUP_REMOVED lines=12> */
.L_x_46246:
        /* <DEDUP_REMOVED lines=10> */
[----:B----4-:R-:W-:Y:S02]  /*11680*/  SHF.R.U32.HI R4, RZ, 0x7, R3 ;  /* 0x00000007ff047819 */ /* 0x010fe40000011603 */
        /* <DEDUP_REMOVED lines=10> */
.L_x_46250:
[----:B------:R-:W-:Y:S05]  /*11730*/  BSYNC B1 ;  /* 0x0000000000017941 */ /* 0x000fea0003800000 */
.L_x_46249:
[----:B------:R-:W-:Y:S01]  /*11740*/  LEA R5, R0, 0x3b800000, 0x17 ;  /* 0x3b80000000057811 */ /* 0x000fe200078eb8ff */
[----:B------:R-:W-:-:S05]  /*11750*/  IMAD.SHL.U32 R0, R3, 0x100000, RZ ;  /* 0x0010000003007824 */ /* 0x000fca00078e00ff */
[----:B------:R-:W-:-:S07]  /*11760*/  LOP3.LUT R0, R5, R0, R6, 0xfe, !PT ;  /* 0x0000000005007212 */ /* 0x000fce00078efe06 */
.L_x_46248:
[----:B------:R-:W-:Y:S05]  /*11770*/  BSYNC B0 ;  /* 0x0000000000007941 */ /* 0x000fea0003800000 */
.L_x_46247:
[----:B------:R-:W-:Y:S01]  /*11780*/  FMUL.FTZ R0, R0, 1 ;  /* 0x3f80000000007820 */ /* 0x000fe20000410000 */
[----:B------:R-:W-:-:S03]  /*11790*/  CS2R R10, SRZ ;  /* 0x00000000000a7805 */ /* 0x000fc6000001ff00 */
[----:B------:R0:W2:Y:S01]  /*117a0*/  F2F.F64.F32 R8, R0 ;  /* 0x0000000000087310 */ /* 0x0000a20000201800 */
[----:B------:R-:W-:Y:S05]  /*117b0*/  BRA `(.L_x_46232) ;  /* 0x00000004002c7947 */ /* 0x000fea0003800000 */
.L_x_46245:
        /* <DEDUP_REMOVED lines=21> */
.L_x_46254:
[----:B------:R-:W-:Y:S05]  /*11910*/  BSYNC B1 ;  /* 0x0000000000017941 */ /* 0x000fea0003800000 */
.L_x_46253:
[----:B------:R-:W-:Y:S01]  /*11920*/  LEA R5, R0, 0x37800000, 0x17 ;  /* 0x3780000000057811 */ /* 0x000fe200078eb8ff */
[----:B------:R-:W-:-:S05]  /*11930*/  IMAD.SHL.U32 R0, R3, 0x200000, RZ ;  /* 0x0020000003007824 */ /* 0x000fca00078e00ff */
[----:B------:R-:W-:-:S07]  /*11940*/  LOP3.LUT R0, R5, R0, R6, 0xfe, !PT ;  /* 0x0000000005007212 */ /* 0x000fce00078efe06 */
.L_x_46252:
[----:B------:R-:W-:Y:S05]  /*11950*/  BSYNC B0 ;  /* 0x0000000000007941 */ /* 0x000fea0003800000 */
.L_x_46251:
[----:B------:R-:W-:Y:S01]  /*11960*/  FMUL.FTZ R0, R0, 1 ;  /* 0x3f80000000007820 */ /* 0x000fe20000410000 */
[----:B------:R-:W-:-:S03]  /*11970*/  CS2R R10, SRZ ;  /* 0x00000000000a7805 */ /* 0x000fc6000001ff00 */
[----:B------:R0:W2:Y:S01]  /*11980*/  F2F.F64.F32 R8, R0 ;  /* 0x0000000000087310 */ /* 0x0000a20000201800 */
[----:B------:R-:W-:Y:S05]  /*11990*/  BRA `(.L_x_46232) ;  /* 0x0000000000b47947 */ /* 0x000fea0003800000 */
.L_x_46244:
        /* <DEDUP_REMOVED lines=14> */
.L_x_46258:
[----:B------:R-:W-:Y:S05]  /*11a80*/  BSYNC B0 ;  /* 0x0000000000007941 */ /* 0x000fea0003800000 */
.L_x_46257:
[----:B------:R-:W-:Y:S01]  /*11a90*/  FMUL.FTZ R0, R0, 1 ;  /* 0x3f80000000007820 */ /* 0x000fe20000410000 */
[----:B------:R-:W-:-:S03]  /*11aa0*/  CS2R R10, SRZ ;  /* 0x00000000000a7805 */ /* 0x000fc6000001ff00 */
[----:B------:R0:W2:Y:S01]  /*11ab0*/  F2F.F64.F32 R8, R0 ;  /* 0x0000000000087310 */ /* 0x0000a20000201800 */
[----:B------:R-:W-:Y:S05]  /*11ac0*/  BRA `(.L_x_46232) ;  /* 0x0000000000687947 */ /* 0x000fea0003800000 */
.L_x_46231:
[----:B------:R-:W-:Y:S01]  /*11ad0*/  MOV R0, 0x0 ;  /* 0x0000000000007802 */ /* 0x000fe20000000f00 */
[----:B------:R-:W-:Y:S01]  /*11ae0*/  ULDC.64 UR4, c[0x4][0x198] ;  /* 0x0100660000047ab9 */ /* 0x000fe20000000a00 */
[----:B------:R-:W-:Y:S01]  /*11af0*/  ULDC.64 UR6, c[0x4][0x78] ;  /* 0x01001e0000067ab9 */ /* 0x000fe20000000a00 */
[----:B--2-4-:R-:W-:Y:S01]  /*11b00*/  IMAD.U32 R4, RZ, RZ, UR4 ;  /* 0x00000004ff047e24 */ /* 0x014fe2000f8e00ff */
        /* <DEDUP_REMOVED lines=12> */
.L_x_46259:
[----:B------:R-:W-:Y:S02]  /*11bd0*/  CS2R R8, SRZ ;  /* 0x0000000000087805 */ /* 0x000fe4000001ff00 */
[----:B------:R-:W-:Y:S01]  /*11be0*/  CS2R R10, SRZ ;  /* 0x00000000000a7805 */ /* 0x000fe2000001ff00 */
[----:B------:R-:W-:Y:S06]  /*11bf0*/  BRA `(.L_x_46232) ;  /* 0x00000000001c7947 */ /* 0x000fec0003800000 */
.L_x_46256:
[----:B------:R-:W2:Y:S01]  /*11c00*/  LDG.E.64 R8, desc[UR36][R18.64] ;  /* 0x0000002412087981 */ /* 0x000ea2000c1e1b00 */
[----:B------:R-:W-:Y:S01]  /*11c10*/  CS2R R10, SRZ ;  /* 0x00000000000a7805 */ /* 0x000fe2000001ff00 */
[----:B--2---:R-:W0:Y:S01]  /*11c20*/  I2F.F64.U64 R8, R8 ;  /* 0x0000000800087312 */ /* 0x004e220000301800 */
[----:B------:R-:W-:Y:S05]  /*11c30*/  BRA `(.L_x_46232) ;  /* 0x00000000000c7947 */ /* 0x000fea0003800000 */
.L_x_46255:
[----:B------:R-:W2:Y:S01]  /*11c40*/  LDG.E R8, desc[UR36][R18.64] ;  /* 0x0000002412087981 */ /* 0x000ea2000c1e1900 */
[----:B------:R-:W-:Y:S01]  /*11c50*/  CS2R R10, SRZ ;  /* 0x00000000000a7805 */ /* 0x000fe2000001ff00 */
[----:B--2---:R-:W0:Y:S06]  /*11c60*/  I2F.F64.U32 R8, R8 ;  /* 0x0000000800087312 */ /* 0x004e2c0000201800 */
.L_x_46232:
[----:B-123-5:R-:W-:Y:S01]  /*11c70*/  DSETP.NAN.AND P0, PT, R24, R26, PT ;  /* 0x0000001a1800722a */ /* 0x02efe20003f08000 */
        /* <DEDUP_REMOVED lines=44> */
[----:B------:R-:W-:Y:S01]  /*11f40*/  ISETP.GE.U32.AND P2, PT, R3, 0x7fefffff, PT ;  /* 0x7fefffff0300780c */ /* 0x000fe20003f46070 */
[----:B------:R-:W-:Y:S02]  /*11f50*/  IMAD.MOV.U32 R3, RZ, RZ, R22 ;  /* 0x000000ffff037224 */ /* 0x000fe400078e0016 */
[----:B------:R-:W-:-:S10]  /*11f60*/  @!P0 IMAD.MOV.U32 R3, RZ, RZ, R4 ;  /* 0x000000ffff038224 */ /* 0x000fd400078e0004 */
        /* <DEDUP_REMOVED lines=70> */
.L_x_46267:
        /* <DEDUP_REMOVED lines=21> */
[----:B------:R-:W-:Y:S05]  /*12520*/  CALL.REL.NOINC `($__internal_84_$__cuda_sm20_div_rn_f64_full) ;  /* 0x00000268009c7944 */ /* 0x000fea0003c00000 */
[----:B------:R-:W-:Y:S02]  /*12530*/  IMAD.MOV.U32 R5, RZ, RZ, R4 ;  /* 0x000000ffff057224 */ /* 0x000fe400078e0004 */
[----:B------:R-:W-:-:S07]  /*12540*/  IMAD.MOV.U32 R4, RZ, RZ, R3 ;  /* 0x000000ffff047224 */ /* 0x000fce00078e0003 */
.L_x_46270:
[----:B------:R-:W-:Y:S05]  /*12550*/  BSYNC B3 ;  /* 0x0000000000037941 */ /* 0x000fea0003800000 */
.L_x_46269:
        /* <DEDUP_REMOVED lines=29> */
.L_x_46268:
[----:B------:R-:W-:Y:S05]  /*12730*/  BSYNC B2 ;  /* 0x0000000000027941 */ /* 0x000fea0003800000 */
.L_x_46266:
        /* <DEDUP_REMOVED lines=23> */
.L_x_46272:
[----:B------:R-:W-:Y:S05]  /*128b0*/  BSYNC B2 ;  /* 0x0000000000027941 */ /* 0x000fea0003800000 */
.L_x_46271:
        /* <DEDUP_REMOVED lines=82> */
.L_x_46274:
[----:B------:R-:W-:-:S04]  /*12de0*/  ISETP.GE.AND P0, PT, R25, RZ, PT ;  /* 0x000000ff1900720c */ /* 0x000fc80003f06270 */
[----:B------:R-:W-:Y:S02]  /*12df0*/  FSEL R4, RZ, 3.37028055040000000000e+12, P0 ;  /* 0x54442d18ff047808 */ /* 0x000fe40000000000 */
[----:B------:R-:W-:-:S07]  /*12e00*/  FSEL R5, RZ, 2.1426990032196044922, P0 ;  /* 0x400921fbff057808 */ /* 0x000fce0000000000 */
.L_x_46275:
[----:B------:R-:W-:Y:S05]  /*12e10*/  BSYNC B0 ;  /* 0x0000000000007941 */ /* 0x000fea0003800000 */
.L_x_46273:
[----:B------:R-:W-:Y:S01]  /*12e20*/  DADD R24, |R26|, |R24| ;  /* 0x000000001a187229 */ /* 0x000fe20000000618 */
[----:B------:R-:W-:Y:S01]  /*12e30*/  LOP3.LUT R27, R5, 0x80000000, R27, 0xb8, !PT ;  /* 0x80000000051b7812 */ /* 0x000fe200078eb81b */
[----:B------:R-:W-:-:S06]  /*12e40*/  DMUL R22, R22, 0.5 ;  /* 0x3fe0000016167828 */ /* 0x000fcc0000000000 */
[----:B------:R-:W-:-:S06]  /*12e50*/  DSETP.GTU.AND P0, PT, |R24|, +INF , PT ;  /* 0x7ff000001800742a */ /* 0x000fcc0003f0c200 */
[----:B------:R-:W-:Y:S02]  /*12e60*/  FSEL R4, R24, R4, P0 ;  /* 0x0000000418047208 */ /* 0x000fe40000000000 */
[----:B------:R-:W-:Y:S01]  /*12e70*/  FSEL R5, R25, R27, P0 ;  /* 0x0000001b19057208 */ /* 0x000fe20000000000 */
[----:B------:R-:W-:Y:S06]  /*12e80*/  BRA `(.L_x_46276) ;  /* 0x0000006400b87947 */ /* 0x000fec0003800000 */
.L_x_46265:
        /* <DEDUP_REMOVED lines=101> */
.L_x_46279:
[----:B------:R-:W-:Y:S05]  /*134e0*/  BSYNC B0 ;  /* 0x0000000000007941 */ /* 0x000fea0003800000 */
.L_x_46278:
[----:B------:R-:W-:Y:S04]  /*134f0*/  BSSY B2, `(.L_x_46280) ;  /* 0x000000a000027945 */ /* 0x000fe80003800000 */
        /* <DEDUP_REMOVED lines=9> */
.L_x_46281:
[----:B------:R-:W-:Y:S05]  /*13590*/  BSYNC B2 ;  /* 0x0000000000027941 */ /* 0x000fea0003800000 */
.L_x_46280:
        /* <DEDUP_REMOVED lines=82> */
.L_x_46283:
[----:B------:R-:W-:-:S04]  /*13ac0*/  ISETP.GE.AND P0, PT, R25, RZ, PT ;  /* 0x000000ff1900720c */ /* 0x000fc80003f06270 */
[----:B------:R-:W-:Y:S02]  /*13ad0*/  FSEL R4, RZ, 3.37028055040000000000e+12, P0 ;  /* 0x54442d18ff047808 */ /* 0x000fe40000000000 */
[----:B------:R-:W-:-:S07]  /*13ae0*/  FSEL R5, RZ, 2.1426990032196044922, P0 ;  /* 0x400921fbff057808 */ /* 0x000fce0000000000 */
.L_x_46284:
[----:B------:R-:W-:Y:S05]  /*13af0*/  BSYNC B0 ;  /* 0x0000000000007941 */ /* 0x000fea0003800000 */
.L_x_46282:
[----:B------:R-:W-:Y:S01]  /*13b00*/  DADD R24, |R26|, |R24| ;  /* 0x000000001a187229 */ /* 0x000fe20000000618 */
[----:B------:R-:W-:Y:S01]  /*13b10*/  LOP3.LUT R27, R5, 0x80000000, R27, 0xb8, !PT ;  /* 0x80000000051b7812 */ /* 0x000fe200078eb81b */
[----:B------:R-:W-:-:S06]  /*13b20*/  DMUL R22, R22, 0.5 ;  /* 0x3fe0000016167828 */ /* 0x000fcc0000000000 */
[----:B------:R-:W-:-:S06]  /*13b30*/  DSETP.GTU.AND P0, PT, |R24|, +INF , PT ;  /* 0x7ff000001800742a */ /* 0x000fcc0003f0c200 */
[----:B------:R-:W-:Y:S02]  /*13b40*/  FSEL R4, R24, R4, P0 ;  /* 0x0000000418047208 */ /* 0x000fe40000000000 */
[----:B------:R-:W-:Y:S01]  /*13b50*/  FSEL R5, R25, R27, P0 ;  /* 0x0000001b19057208 */ /* 0x000fe20000000000 */
[----:B------:R-:W-:Y:S06]  /*13b60*/  BRA `(.L_x_46276) ;  /* 0x0000005800807947 */ /* 0x000fec0003800000 */
.L_x_46277:
        /* <DEDUP_REMOVED lines=28> */
.L_x_46286:
        /* <DEDUP_REMOVED lines=77> */
.L_x_46285:
        /* <DEDUP_REMOVED lines=99> */
.L_x_46288:
        /* <DEDUP_REMOVED lines=24> */
.L_x_46291:
[----:B------:R-:W-:Y:S05]  /*149b0*/  BSYNC B3 ;  /* 0x0000000000037941 */ /* 0x000fea0003800000 */
.L_x_46290:
        /* <DEDUP_REMOVED lines=29> */
.L_x_46289:
[----:B------:R-:W-:Y:S05]  /*14b90*/  BSYNC B2 ;  /* 0x0000000000027941 */ /* 0x000fea0003800000 */
.L_x_46287:
        /* <DEDUP_REMOVED lines=28> */
.L_x_46293:
[----:B------:R-:W-:Y:S05]  /*14d60*/  BSYNC B2 ;  /* 0x0000000000027941 */ /* 0x000fea0003800000 */
.L_x_46292:
        /* <DEDUP_REMOVED lines=83> */
.L_x_46295:
[----:B------:R-:W-:-:S04]  /*152a0*/  ISETP.GE.AND P0, PT, R25, RZ, PT ;  /* 0x000000ff1900720c */ /* 0x000fc80003f06270 */
[----:B------:R-:W-:Y:S02]  /*152b0*/  FSEL R4, RZ, 3.37028055040000000000e+12, P0 ;  /* 0x54442d18ff047808 */ /* 0x000fe40000000000 */
[----:B------:R-:W-:-:S07]  /*152c0*/  FSEL R5, RZ, 2.1426990032196044922, P0 ;  /* 0x400921fbff057808 */ /* 0x000fce0000000000 */
.L_x_46296:
[----:B------:R-:W-:Y:S05]  /*152d0*/  BSYNC B0 ;  /* 0x0000000000007941 */ /* 0x000fea0003800000 */
.L_x_46294:
[----:B------:R-:W-:Y:S01]  /*152e0*/  DADD R24, |R26|, |R24| ;  /* 0x000000001a187229 */ /* 0x000fe20000000618 */
[----:B------:R-:W-:Y:S01]  /*152f0*/  LOP3.LUT R27, R5, 0x80000000, R27, 0xb8, !PT ;  /* 0x80000000051b7812 */ /* 0x000fe200078eb81b */
[----:B------:R-:W-:-:S06]  /*15300*/  DMUL R22, R22, 0.5 ;  /* 0x3fe0000016167828 */ /* 0x000fcc0000000000 */
[----:B------:R-:W-:-:S06]  /*15310*/  DSETP.GTU.AND P0, PT, |R24|, +INF , PT ;  /* 0x7ff000001800742a */ /* 0x000fcc0003f0c200 */
[----:B------:R-:W-:Y:S02]  /*15320*/  FSEL R4, R24, R4, P0 ;  /* 0x0000000418047208 */ /* 0x000fe40000000000 */
[----:B------:R-:W-:Y:S01]  /*15330*/  FSEL R5, R25, R27, P0 ;  /* 0x0000001b19057208 */ /* 0x000fe20000000000 */
[----:B------:R-:W-:Y:S06]  /*15340*/  BRA `(.L_x_46276) ;  /* 0x0000004000887947 */ /* 0x000fec0003800000 */
.L_x_46264:
        /* <DEDUP_REMOVED lines=13> */
[----:B------:R-:W-:Y:S01]  /*15420*/  IMAD.MOV.U32 R32, RZ, RZ, 0x1 ;  /* 0x00000001ff207424 */ /* 0x000fe200078e00ff */
[-C--:B------:R-:W-:Y:S01]  /*15430*/  SEL R28, R12, R22.reuse, P0 ;  /* 0x000000160c1c7207 */ /* 0x080fe20000000000 */
[----:B------:R-:W-:Y:S01]  /*15440*/  IMAD.MOV.U32 R29, RZ, RZ, R3 ;  /* 0x000000ffff1d7224 */ /* 0x000fe200078e0003 */
[----:B------:R-:W-:Y:S01]  /*15450*/  IADD3 R5, -R0, 0x7fd00000, RZ ;  /* 0x7fd0000000057810 */ /* 0x000fe20007ffe1ff */
[----:B------:R-:W-:Y:S01]  /*15460*/  BSSY B0, `(.L_x_46297) ;  /* 0x0000077000007945 */ /* 0x000fe20003800000 */
[----:B------:R-:W-:Y:S01]  /*15470*/  SEL R30, R12, R22, P2 ;  /* 0x000000160c1e7207 */ /* 0x000fe20001000000 */
[----:B------:R-:W-:Y:S01]  /*15480*/  IMAD.U32 R12, RZ, RZ, UR6 ;  /* 0x00000006ff0c7e24 */ /* 0x000fe2000f8e00ff */
[----:B------:R-:W-:Y:S01]  /*15490*/  ISETP.GE.U32.AND P3, PT, R3, 0x7ff00000, PT ;  /* 0x7ff000000300780c */ /* 0x000fe20003f66070 */
[----:B------:R-:W-:Y:S01]  /*154a0*/  IMAD.MOV.U32 R22, RZ, RZ, 0x0 ;  /* 0x00000000ff167424 */ /* 0x000fe200078e00ff */
        /* <DEDUP_REMOVED lines=24> */
[----:B------:R-:W-:Y:S01]  /*15630*/  IMAD.MOV.U32 R6, RZ, RZ, RZ ;  /* 0x000000ffff067224 */ /* 0x000fe200078e00ff */
[----:B------:R-:W-:-:S05]  /*15640*/  DFMA R12, -R20, R4, 1 ;  /* 0x3ff00000140c742b */ /* 0x000fca0000000104 */
[----:B------:R-:W-:-:S03]  /*15650*/  DMUL R14, R14, R6 ;  /* 0x000000060e0e7228 */ /* 0x000fc60000000000 */
[----:B------:R-:W-:-:S07]  /*15660*/  DFMA R4, R4, R12, R4 ;  /* 0x0000000c0404722b */ /* 0x000fce0000000004 */
[----:B------:R-:W-:Y:S01]  /*15670*/  @!P3 FSEL R3, R31, R15, !P2 ;  /* 0x0000000f1f03b208 */ /* 0x000fe20005000000 */
[----:B------:R-:W-:Y:S01]  /*15680*/  DMUL R12, R18, R4 ;  /* 0x00000004120c7228 */ /* 0x000fe20000000000 */
[----:B------:R-:W-:Y:S02]  /*15690*/  @!P3 FSEL R28, R30, R14, !P2 ;  /* 0x0000000e1e1cb208 */ /* 0x000fe40005000000 */
[----:B------:R-:W-:Y:S01]  /*156a0*/  ISETP.GT.AND P0, PT, R3, 0xfffff, PT ;  /* 0x000fffff0300780c */ /* 0x000fe20003f04270 */
[----:B------:R-:W-:Y:S02]  /*156b0*/  IMAD.MOV.U32 R7, RZ, RZ, R3 ;  /* 0x000000ffff077224 */ /* 0x000fe400078e0003 */
[----:B------:R-:W-:Y:S02]  /*156c0*/  IMAD.MOV.U32 R6, RZ, RZ, R28 ;  /* 0x000000ffff067224 */ /* 0x000fe400078e001c */
[----:B------:R-:W-:-:S08]  /*156d0*/  DFMA R14, -R20, R12, R18 ;  /* 0x0000000c140e722b */ /* 0x000fd00000000112 */
[----:B------:R-:W-:Y:S02]  /*156e0*/  @!P0 DMUL R6, R6, 1.80143985094819840000e+16 ;  /* 0x4350000006068828 */ /* 0x000fe40000000000 */
[----:B------:R-:W-:-:S08]  /*156f0*/  DFMA R4, R4, R14, R12 ;  /* 0x0000000e0404722b */ /* 0x000fd0000000000c */
[----:B------:R-:W-:Y:S02]  /*15700*/  @!P0 IMAD.MOV.U32 R3, RZ, RZ, R7 ;  /* 0x000000ffff038224 */ /* 0x000fe400078e0007 */
[----:B------:R-:W-:Y:S02]  /*15710*/  @!P0 IMAD.MOV.U32 R28, RZ, RZ, R6 ;  /* 0x000000ffff1c8224 */ /* 0x000fe400078e0006 */
[----:B------:R-:W-:-:S05]  /*15720*/  VIADD R0, R3, 0xffffffff ;  /* 0xffffffff03007836 */ /* 0x000fca0000000000 */
[----:B------:R-:W-:Y:S01]  /*15730*/  ISETP.GE.U32.AND P2, PT, R0, 0x7fefffff, PT ;  /* 0x7fefffff0000780c */ /* 0x000fe20003f46070 */
[----:B------:R-:W-:-:S05]  /*15740*/  FFMA R0, RZ, R21, R5 ;  /* 0x00000015ff007223 */ /* 0x000fca0000000005 */
[----:B------:R-:W-:Y:S01]  /*15750*/  FSETP.GT.AND P4, PT, |R0|, 1.469367938527859385e-39, PT ;  /* 0x001000000000780b */ /* 0x000fe20003f84200 */
[----:B------:R-:W-:Y:S02]  /*15760*/  IMAD.MOV.U32 R0, RZ, RZ, -0x3ff ;  /* 0xfffffc01ff007424 */ /* 0x000fe400078e00ff */
[----:B------:R-:W-:-:S04]  /*15770*/  @!P0 IMAD.MOV.U32 R0, RZ, RZ, -0x435 ;  /* 0xfffffbcbff008424 */ /* 0x000fc800078e00ff */
        /* <DEDUP_REMOVED lines=69> */
.L_x_46298:
[----:B------:R-:W-:Y:S05]  /*15bd0*/  BSYNC B0 ;  /* 0x0000000000007941 */ /* 0x000fea0003800000 */
.L_x_46297:
        /* <DEDUP_REMOVED lines=10> */
.L_x_46300:
[----:B------:R-:W-:Y:S05]  /*15c80*/  BSYNC B2 ;  /* 0x0000000000027941 */ /* 0x000fea0003800000 */
.L_x_46299:
        /* <DEDUP_REMOVED lines=82> */
.L_x_46302:
[----:B------:R-:W-:-:S04]  /*161b0*/  ISETP.GE.AND P0, PT, R25, RZ, PT ;  /* 0x000000ff1900720c */ /* 0x000fc80003f06270 */
[----:B------:R-:W-:Y:S02]  /*161c0*/  FSEL R4, RZ, 3.37028055040000000000e+12, P0 ;  /* 0x54442d18ff047808 */ /* 0x000fe40000000000 */
[----:B------:R-:W-:-:S07]  /*161d0*/  FSEL R5, RZ, 2.1426990032196044922, P0 ;  /* 0x400921fbff057808 */ /* 0x000fce0000000000 */
.L_x_46303:
[----:B------:R-:W-:Y:S05]  /*161e0*/  BSYNC B0 ;  /* 0x0000000000007941 */ /* 0x000fea0003800000 */
.L_x_46301:
[----:B------:R-:W-:Y:S01]  /*161f0*/  DADD R24, |R26|, |R24| ;  /* 0x000000001a187229 */ /* 0x000fe20000000618 */
[----:B------:R-:W-:-:S07]  /*16200*/  LOP3.LUT R27, R5, 0x80000000, R27, 0xb8, !PT ;  /* 0x80000000051b7812 */ /* 0x000fce00078eb81b */
[----:B------:R-:W-:-:S06]  /*16210*/  DSETP.GTU.AND P0, PT, |R24|, +INF , PT ;  /* 0x7ff000001800742a */ /* 0x000fcc0003f0c200 */
[----:B------:R-:W-:Y:S02]  /*16220*/  FSEL R4, R24, R4, P0 ;  /* 0x0000000418047208 */ /* 0x000fe40000000000 */
[----:B------:R-:W-:Y:S01]  /*16230*/  FSEL R5, R25, R27, P0 ;  /* 0x0000001b19057208 */ /* 0x000fe20000000000 */
[----:B------:R-:W-:Y:S06]  /*16240*/  BRA `(.L_x_46276) ;  /* 0x0000003000c87947 */ /* 0x000fec0003800000 */
.L_x_46263:
        /* <DEDUP_REMOVED lines=9> */
[----:B----4-:R-:W-:-:S10]  /*162e0*/  DADD R4, R20, 1 ;  /* 0x3ff0000014047429 */ /* 0x010fd40000000000 */
[----:B------:R-:W-:Y:S01]  /*162f0*/  ISETP.GT.AND P0, PT, R5, 0xfffff, PT ;  /* 0x000fffff0500780c */ /* 0x000fe20003f04270 */
[----:B------:R-:W-:Y:S02]  /*16300*/  IMAD.MOV.U32 R6, RZ, RZ, R4 ;  /* 0x000000ffff067224 */ /* 0x000fe400078e0004 */
[--C-:B------:R-:W-:Y:S02]  /*16310*/  IMAD.MOV.U32 R7, RZ, RZ, R5.reuse ;  /* 0x000000ffff077224 */ /* 0x100fe400078e0005 */
        /* <DEDUP_REMOVED lines=77> */
.L_x_46306:
        /* <DEDUP_REMOVED lines=24> */
.L_x_46309:
[----:B------:R-:W-:Y:S05]  /*16970*/  BSYNC B3 ;  /* 0x0000000000037941 */ /* 0x000fea0003800000 */
.L_x_46308:
        /* <DEDUP_REMOVED lines=29> */
.L_x_46307:
[----:B------:R-:W-:Y:S05]  /*16b50*/  BSYNC B2 ;  /* 0x0000000000027941 */ /* 0x000fea0003800000 */
.L_x_46305:
        /* <DEDUP_REMOVED lines=83> */
.L_x_46304:
        /* <DEDUP_REMOVED lines=85> */
.L_x_46262:
        /* <DEDUP_REMOVED lines=22> */
[----:B------:R-:W-:Y:S05]  /*17740*/  CALL.REL.NOINC `($__internal_84_$__cuda_sm20_div_rn_f64_full) ;  /* 0x0000021800147944 */ /* 0x000fea0003c00000 */
[----:B------:R-:W-:Y:S02]  /*17750*/  IMAD.MOV.U32 R5, RZ, RZ, R4 ;  /* 0x000000ffff057224 */ /* 0x000fe400078e0004 */
[----:B------:R-:W-:-:S07]  /*17760*/  IMAD.MOV.U32 R4, RZ, RZ, R3 ;  /* 0x000000ffff047224 */ /* 0x000fce00078e0003 */
.L_x_46311:
[----:B------:R-:W-:Y:S05]  /*17770*/  BSYNC B2 ;  /* 0x0000000000027941 */ /* 0x000fea0003800000 */
.L_x_46310:
        /* <DEDUP_REMOVED lines=26> */
.L_x_46313:
[----:B------:R-:W-:Y:S05]  /*17920*/  BSYNC B2 ;  /* 0x0000000000027941 */ /* 0x000fea0003800000 */
.L_x_46312:
        /* <DEDUP_REMOVED lines=14> */
[----:B------:R-:W-:Y:S01]  /*17a10*/  SEL R3, R13, R23, P0 ;  /* 0x000000170d037207 */ /* 0x000fe20000000000 */
[----:B------:R-:W-:Y:S01]  /*17a20*/  IMAD.MOV.U32 R23, RZ, RZ, 0x3fd80000 ;  /* 0x3fd80000ff177424 */ /* 0x000fe200078e00ff */
[----:B------:R-:W-:-:S02]  /*17a30*/  LOP3.LUT R0, R31, 0xffc00000, RZ, 0xc0, !PT ;  /* 0xffc000001f007812 */ /* 0x000fc400078ec0ff */
[-C--:B------:R-:W-:Y:S01]  /*17a40*/  SEL R28, R12, R22.reuse, P0 ;  /* 0x000000160c1c7207 */ /* 0x080fe20000000000 */
[----:B------:R-:W-:Y:S01]  /*17a50*/  IMAD.MOV.U32 R29, RZ, RZ, R3 ;  /* 0x000000ffff1d7224 */ /* 0x000fe200078e0003 */
[----:B------:R-:W-:Y:S02]  /*17a60*/  IADD3 R5, -R0, 0x7fd00000, RZ ;  /* 0x7fd0000000057810 */ /* 0x000fe40007ffe1ff */
        /* <DEDUP_REMOVED lines=117> */
.L_x_46315:
[----:B------:R-:W-:Y:S05]  /*181c0*/  BSYNC B0 ;  /* 0x0000000000007941 */ /* 0x000fea0003800000 */
.L_x_46314:
        /* <DEDUP_REMOVED lines=10> */
.L_x_46317:
[----:B------:R-:W-:Y:S05]  /*18270*/  BSYNC B2 ;  /* 0x0000000000027941 */ /* 0x000fea0003800000 */
.L_x_46316:
        /* <DEDUP_REMOVED lines=82> */
.L_x_46319:
[----:B------:R-:W-:-:S04]  /*187a0*/  ISETP.GE.AND P0, PT, R25, RZ, PT ;  /* 0x000000ff1900720c */ /* 0x000fc80003f06270 */
[----:B------:R-:W-:Y:S02]  /*187b0*/  FSEL R4, RZ, 3.37028055040000000000e+12, P0 ;  /* 0x54442d18ff047808 */ /* 0x000fe40000000000 */
[----:B------:R-:W-:-:S07]  /*187c0*/  FSEL R5, RZ, 2.1426990032196044922, P0 ;  /* 0x400921fbff057808 */ /* 0x000fce0000000000 */
.L_x_46320:
[----:B------:R-:W-:Y:S05]  /*187d0*/  BSYNC B0 ;  /* 0x0000000000007941 */ /* 0x000fea0003800000 */
.L_x_46318:
[----:B------:R-:W-:Y:S01]  /*187e0*/  DADD R24, |R26|, |R24| ;  /* 0x000000001a187229 */ /* 0x000fe20000000618 */
[----:B------:R-:W-:Y:S01]  /*187f0*/  LOP3.LUT R27, R5, 0x80000000, R27, 0xb8, !PT ;  /* 0x80000000051b7812 */ /* 0x000fe200078eb81b */
[----:B------:R-:W-:-:S06]  /*18800*/  DADD R22, R22, 1 ;  /* 0x3ff0000016167429 */ /* 0x000fcc0000000000 */
[----:B------:R-:W-:-:S06]  /*18810*/  DSETP.GTU.AND P0, PT, |R24|, +INF , PT ;  /* 0x7ff000001800742a */ /* 0x000fcc0003f0c200 */
[----:B------:R-:W-:Y:S02]  /*18820*/  FSEL R4, R24, R4, P0 ;  /* 0x0000000418047208 */ /* 0x000fe40000000000 */
[----:B------:R-:W-:Y:S01]  /*18830*/  FSEL R5, R25, R27, P0 ;  /* 0x0000001b19057208 */ /* 0x000fe20000000000 */
[----:B------:R-:W-:Y:S06]  /*18840*/  BRA `(.L_x_46276) ;  /* 0x0000000c00487947 */ /* 0x000fec0003800000 */
.L_x_46261:
        /* <DEDUP_REMOVED lines=108> */
.L_x_46322:
[----:B------:R-:W-:Y:S05]  /*18f10*/  BSYNC B0 ;  /* 0x0000000000007941 */ /* 0x000fea0003800000 */
.L_x_46321:
        /* <DEDUP_REMOVED lines=10> */
.L_x_46324:
[----:B------:R-:W-:Y:S05]  /*18fc0*/  BSYNC B2 ;  /* 0x0000000000027941 */ /* 0x000fea0003800000 */
.L_x_46323:
        /* <DEDUP_REMOVED lines=82> */
.L_x_46326:
[----:B------:R-:W-:Y:S02]  /*194f0*/  FSEL R4, RZ, 3.37028055040000000000e+12, P2 ;  /* 0x54442d18ff047808 */ /* 0x000fe40001000000 */
[----:B------:R-:W-:-:S07]  /*19500*/  FSEL R5, RZ, 2.1426990032196044922, P2 ;  /* 0x400921fbff057808 */ /* 0x000fce0001000000 */
.L_x_46327:
[----:B------:R-:W-:Y:S05]  /*19510*/  BSYNC B0 ;  /* 0x0000000000007941 */ /* 0x000fea0003800000 */
.L_x_46325:
[----:B------:R-:W-:Y:S01]  /*19520*/  DADD R24, |R26|, |R24| ;  /* 0x000000001a187229 */ /* 0x000fe20000000618 */
[----:B------:R-:W-:-:S07]  /*19530*/  LOP3.LUT R27, R5, 0x80000000, R27, 0xb8, !PT ;  /* 0x80000000051b7812 */ /* 0x000fce00078eb81b */
[----:B------:R-:W-:-:S06]  /*19540*/  DSETP.GTU.AND P0, PT, |R24|, +INF , PT ;  /* 0x7ff000001800742a */ /* 0x000fcc0003f0c200 */
[----:B------:R-:W-:Y:S02]  /*19550*/  FSEL R4, R24, R4, P0 ;  /* 0x0000000418047208 */ /* 0x000fe40000000000 */
[----:B------:R-:W-:-:S07]  /*19560*/  FSEL R5, R25, R27, P0 ;  /* 0x0000001b19057208 */ /* 0x000fce0000000000 */
.L_x_46276:
[----:B------:R-:W-:Y:S05]  /*19570*/  BSYNC B1 ;  /* 0x0000000000017941 */ /* 0x000fea0003800000 */
.L_x_46260:
[C---:B------:R-:W-:Y:S01]  /*19580*/  DMUL R12, R4.reuse, R8 ;  /* 0x00000008040c7228 */ /* 0x040fe20000000000 */
        /* <DEDUP_REMOVED lines=74> */
.L_x_46334:
[----:B------:R-:W-:Y:S05]  /*19a30*/  BSYNC B0 ;  /* 0x0000000000007941 */ /* 0x000fea0003800000 */
.L_x_46333:
        /* <DEDUP_REMOVED lines=25> */
.L_x_46336:
[----:B------:R-:W-:Y:S01]  /*19bd0*/  DMUL R20, RZ, R12 ;  /* 0x0000000cff147228 */ /* 0x000fe20000000000 */
[----:B------:R-:W-:-:S10]  /*19be0*/  IMAD.MOV.U32 R0, RZ, RZ, RZ ;  /* 0x000000ffff007224 */ /* 0x000fd400078e00ff */
.L_x_46337:
[----:B------:R-:W-:Y:S05]  /*19bf0*/  BSYNC B2 ;  /* 0x0000000000027941 */ /* 0x000fea0003800000 */
.L_x_46335:
        /* <DEDUP_REMOVED lines=45> */
[----:B------:R-:W-:Y:S05]  /*19ed0*/  BRA `(.L_x_46340) ;  /* 0x0000000000087947 */ /* 0x000fea0003800000 */
.L_x_46339:
[----:B------:R-:W-:Y:S01]  /*19ee0*/  DMUL R4, RZ, R12 ;  /* 0x0000000cff047228 */ /* 0x000fe20000000000 */
[----:B------:R-:W-:-:S10]  /*19ef0*/  IMAD.MOV.U32 R0, RZ, RZ, RZ ;  /* 0x000000ffff007224 */ /* 0x000fd400078e00ff */
.L_x_46340:
[----:B------:R-:W-:Y:S05]  /*19f00*/  BSYNC B2 ;  /* 0x0000000000027941 */ /* 0x000fea0003800000 */
.L_x_46338:
        /* <DEDUP_REMOVED lines=25> */
.L_x_46332:
        /* <DEDUP_REMOVED lines=62> */
.L_x_46343:
[----:B------:R-:W-:Y:S05]  /*1a480*/  BSYNC B0 ;  /* 0x0000000000007941 */ /* 0x000fea0003800000 */
.L_x_46342:
        /* <DEDUP_REMOVED lines=25> */
.L_x_46345:
[----:B------:R-:W-:Y:S01]  /*1a620*/  DMUL R18, RZ, R12 ;  /* 0x0000000cff127228 */ /* 0x000fe20000000000 */
[----:B------:R-:W-:-:S10]  /*1a630*/  IMAD.MOV.U32 R0, RZ, RZ, RZ ;  /* 0x000000ffff007224 */ /* 0x000fd400078e00ff */
.L_x_46346:
[----:B------:R-:W-:Y:S05]  /*1a640*/  BSYNC B2 ;  /* 0x0000000000027941 */ /* 0x000fea0003800000 */
.L_x_46344:
        /* <DEDUP_REMOVED lines=46> */
.L_x_46348:
[----:B------:R-:W-:Y:S01]  /*1a930*/  DMUL R4, RZ, R12 ;  /* 0x0000000cff047228 */ /* 0x000fe20000000000 */
[----:B------:R-:W-:-:S10]  /*1a940*/  IMAD.MOV.U32 R0, RZ, RZ, RZ ;  /* 0x000000ffff007224 */ /* 0x000fd400078e00ff */
.L_x_46349:
[----:B------:R-:W-:Y:S05]  /*1a950*/  BSYNC B2 ;  /* 0x0000000000027941 */ /* 0x000fea0003800000 */
.L_x_46347:
        /* <DEDUP_REMOVED lines=11> */
[----:B------:R-:W-:-:S02]  /*1aa10*/  LEA.HI R3, R15, 0xffffff09, RZ, 0xc ;  /* 0xffffff090f037811 */ /* 0x000fc400078f60ff */
[----:B------:R-:W-:Y:S02]  /*1aa20*/  FSEL R12, -R12, 4.2945490664224492434e-19, !P0 ;  /* 0x20fd81640c0c7808 */ /* 0x000fe40004000100 */
[----:B------:R-:W-:Y:S02]  /*1aa30*/  FSEL R13, R0, -0.082518599927425384521, !P0 ;  /* 0xbda8ff83000d7808 */ /* 0x000fe40004000000 */
[----:B------:R-:W-:-:S04]  /*1aa40*/  LOP3.LUT R0, R15, 0xfffff, RZ, 0xc0, !PT ;  /* 0x000fffff0f007812 */ /* 0x000fc800078ec0ff */
[----:B------:R-:W-:Y:S02]  /*1aa50*/  LOP3.LUT R15, R0, 0x7fe00000, RZ, 0xfc, !PT ;  /* 0x7fe00000000f7812 */ /* 0x000fe400078efcff */
[----:B------:R-:W-:-:S04]  /*1aa60*/  LEA.HI R0, R3, R3, RZ, 0x1 ;  /* 0x0000000303007211 */ /* 0x000fc800078f08ff */
[----:B------:R-:W-:Y:S01]  /*1aa70*/  SHF.R.S32.HI R0, RZ, 0x1, R0 ;  /* 0x00000001ff007819 */ /* 0x000fe20000011400 */
[----:B------:R-:W-:Y:S02]  /*1aa80*/  DMUL R18, R14, R18 ;  /* 0x000000120e127228 */ /* 0x000fe40000000000 */
        /* <DEDUP_REMOVED lines=8> */
[----:B------:R-:W-:-:S08]  /*1ab10*/  @P0 DFMA R4, R28, R8, 1 ;  /* 0x3ff000001c04042b */ /* 0x000fd00000000008 */
[----:B------:R-:W-:-:S08]  /*1ab20*/  @P1 DFMA R4, R4, -1, RZ ;  /* 0xbff000000404182b */ /* 0x000fd000000000ff */
        /* <DEDUP_REMOVED lines=10> */
.L_x_46331:
        /* <DEDUP_REMOVED lines=11> */
.L_x_46350:
[----:B------:R-:W-:-:S10]  /*1ac80*/  DADD R20, R12, -R12 ;  /* 0x000000000c147229 */ /* 0x000fd4000000080c */
[----:B------:R-:W-:Y:S02]  /*1ac90*/  IMAD.MOV.U32 R22, RZ, RZ, R20 ;  /* 0x000000ffff167224 */ /* 0x000fe400078e0014 */
[----:B------:R-:W-:Y:S01]  /*1aca0*/  IMAD.MOV.U32 R23, RZ, RZ, R21 ;  /* 0x000000ffff177224 */ /* 0x000fe200078e0015 */
[----:B------:R-:W-:Y:S06]  /*1acb0*/  BRA `(.L_x_46341) ;  /* 0x0000000800947947 */ /* 0x000fec0003800000 */
.L_x_46330:
        /* <DEDUP_REMOVED lines=26> */
.L_x_46352:
[----:B------:R-:W-:Y:S01]  /*1ae60*/  DMUL R20, RZ, R12 ;  /* 0x0000000cff147228 */ /* 0x000fe20000000000 */
[----:B------:R-:W-:-:S10]  /*1ae70*/  IMAD.MOV.U32 R0, RZ, RZ, RZ ;  /* 0x000000ffff007224 */ /* 0x000fd400078e00ff */
.L_x_46353:
[----:B------:R-:W-:Y:S05]  /*1ae80*/  BSYNC B2 ;  /* 0x0000000000027941 */ /* 0x000fea0003800000 */
.L_x_46351:
        /* <DEDUP_REMOVED lines=48> */
.L_x_46355:
[----:B------:R-:W-:Y:S01]  /*1b190*/  DMUL R22, RZ, R12 ;  /* 0x0000000cff167228 */ /* 0x000fe20000000000 */
[----:B------:R-:W-:-:S10]  /*1b1a0*/  IMAD.MOV.U32 R0, RZ, RZ, RZ ;  /* 0x000000ffff007224 */ /* 0x000fd400078e00ff */
.L_x_46356:
[----:B------:R-:W-:Y:S05]  /*1b1b0*/  BSYNC B2 ;  /* 0x0000000000027941 */ /* 0x000fea0003800000 */
.L_x_46354:
        /* <DEDUP_REMOVED lines=24> */
.L_x_46329:
        /* <DEDUP_REMOVED lines=58> */
.L_x_46358:
[----:B------:R-:W-:Y:S05]  /*1b6e0*/  BSYNC B0 ;  /* 0x0000000000007941 */ /* 0x000fea0003800000 */
.L_x_46357:
[----:B------:R-:W-:Y:S02]  /*1b6f0*/  IMAD.MOV.U32 R22, RZ, RZ, R12 ;  /* 0x000000ffff167224 */ /* 0x000fe400078e000c */
[----:B------:R-:W-:-:S07]  /*1b700*/  IMAD.MOV.U32 R23, RZ, RZ, R13 ;  /* 0x000000ffff177224 */ /* 0x000fce00078e000d */
.L_x_46341:
[----:B------:R-:W-:Y:S05]  /*1b710*/  BSYNC B1 ;  /* 0x0000000000017941 */ /* 0x000fea0003800000 */
.L_x_46328:
        /* <DEDUP_REMOVED lines=15> */
.L_x_46362:
[----:B------:R-:W0:Y:S02]  /*1b810*/  F2I.S64.F64.TRUNC R20, R20 ;  /* 0x0000001400147311 */ /* 0x000e24000030d900 */
[----:B0-----:R-:W-:-:S05]  /*1b820*/  IMAD.MOV.U32 R3, RZ, RZ, R20 ;  /* 0x000000ffff037224 */ /* 0x001fca00078e0014 */
[----:B------:R1:W-:Y:S01]  /*1b830*/  STG.E.U8 desc[UR36][R16.64], R3 ;  /* 0x0000000310007986 */ /* 0x0003e2000c101124 */
[----:B------:R-:W-:Y:S05]  /*1b840*/  BRA `(.L_x_46364) ;  /* 0x0000001000087947 */ /* 0x000fea0003800000 */
.L_x_46361:
        /* <DEDUP_REMOVED lines=9> */
.L_x_46366:
[----:B------:R-:W0:Y:S02]  /*1b8e0*/  F2I.F64.TRUNC R21, R20 ;  /* 0x0000001400157311 */ /* 0x000e24000030d100 */
[----:B0-----:R3:W-:Y:S01]  /*1b8f0*/  STG.E desc[UR36][R16.64], R21 ;  /* 0x0000001510007986 */ /* 0x0017e2000c101924 */
[----:B------:R-:W-:Y:S05]  /*1b900*/  BRA `(.L_x_46364) ;  /* 0x0000000c00d87947 */ /* 0x000fea0003800000 */
.L_x_46365:
[----:B------:R-:W0:Y:S02]  /*1b910*/  F2I.F64.TRUNC R21, R20 ;  /* 0x0000001400157311 */ /* 0x000e24000030d100 */
[----:B0-----:R4:W-:Y:S01]  /*1b920*/  STG.E.U16 desc[UR36][R16.64], R21 ;  /* 0x0000001510007986 */ /* 0x0019e2000c101524 */
[----:B------:R-:W-:Y:S05]  /*1b930*/  BRA `(.L_x_46364) ;  /* 0x0000000c00cc7947 */ /* 0x000fea0003800000 */
.L_x_46360:
        /* <DEDUP_REMOVED lines=13> */
.L_x_46368:
        /* <DEDUP_REMOVED lines=8> */
.L_x_46367:
        /* <DEDUP_REMOVED lines=16> */
.L_x_46370:
        /* <DEDUP_REMOVED lines=11> */
.L_x_46369:
[----:B------:R0:W-:Y:S01]  /*1bc40*/  STG.E.64 desc[UR36][R16.64], R20 ;  /* 0x0000001410007986 */ /* 0x0001e2000c101b24 */
[----:B------:R-:W-:Y:S05]  /*1bc50*/  BRA `(.L_x_46364) ;  /* 0x0000000c00047947 */ /* 0x000fea0003800000 */
.L_x_46359:
        /* <DEDUP_REMOVED lines=13> */
.L_x_46373:
[----:B------:R0:W-:Y:S01]  /*1bd30*/  STG.E.128 desc[UR36][R16.64], R20 ;  /* 0x0000001410007986 */ /* 0x0001e2000c101d24 */
[----:B------:R-:W-:Y:S05]  /*1bd40*/  BRA `(.L_x_46364) ;  /* 0x0000000800c87947 */ /* 0x000fea0003800000 */
.L_x_46372:
        /* <DEDUP_REMOVED lines=25> */
.L_x_46377:
[----:B------:R-:W-:Y:S05]  /*1bee0*/  BSYNC B0 ;  /* 0x0000000000007941 */ /* 0x000fea0003800000 */
.L_x_46376:
[----:B------:R-:W-:-:S05]  /*1bef0*/  LOP3.LUT R5, R0, R5, RZ, 0xfc, !PT ;  /* 0x0000000500057212 */ /* 0x000fca00078efcff */
[----:B------:R0:W-:Y:S01]  /*1bf00*/  STG.E.U8 desc[UR36][R16.64], R5 ;  /* 0x0000000510007986 */ /* 0x0001e2000c101124 */
[----:B------:R-:W-:Y:S05]  /*1bf10*/  BRA `(.L_x_46364) ;  /* 0x0000000800547947 */ /* 0x000fea0003800000 */
.L_x_46375:
        /* <DEDUP_REMOVED lines=17> */
.L_x_46379:
[----:B------:R-:W-:Y:S01]  /*1c030*/  IMAD.MOV.U32 R0, RZ, RZ, 0x7f ;  /* 0x0000007fff007424 */ /* 0x000fe200078e00ff */
[----:B------:R-:W-:-:S04]  /*1c040*/  ISETP.GT.U32.AND P0, PT, R3, 0x7f800000, PT ;  /* 0x7f8000000300780c */ /* 0x000fc80003f04070 */
[----:B------:R-:W-:-:S09]  /*1c050*/  SEL R0, R0, 0x7c, P0 ;  /* 0x0000007c00007807 */ /* 0x000fd20000000000 */
.L_x_46380:
[----:B------:R-:W-:Y:S05]  /*1c060*/  BSYNC B0 ;  /* 0x0000000000007941 */ /* 0x000fea0003800000 */
.L_x_46378:
[----:B------:R-:W-:-:S04]  /*1c070*/  LOP3.LUT R3, R5, 0x80000000, RZ, 0xc0, !PT ;  /* 0x8000000005037812 */ /* 0x000fc800078ec0ff */
[----:B------:R-:W-:-:S04]  /*1c080*/  SHF.R.U32.HI R3, RZ, 0x18, R3 ;  /* 0x00000018ff037819 */ /* 0x000fc80000011603 */
[----:B------:R-:W-:-:S05]  /*1c090*/  LOP3.LUT R3, R0, R3, RZ, 0xfc, !PT ;  /* 0x0000000300037212 */ /* 0x000fca00078efcff */
[----:B------:R0:W-:Y:S01]  /*1c0a0*/  STG.E.U8 desc[UR36][R16.64], R3 ;  /* 0x0000000310007986 */ /* 0x0001e2000c101124 */
[----:B------:R-:W-:Y:S05]  /*1c0b0*/  BRA `(.L_x_46364) ;  /* 0x0000000400ec7947 */ /* 0x000fea0003800000 */
.L_x_46374:
        /* <DEDUP_REMOVED lines=8> */
.L_x_46371:
        /* <DEDUP_REMOVED lines=11> */
.L_x_46383:
        /* <DEDUP_REMOVED lines=21> */
.L_x_46386:
[----:B------:R-:W-:-:S04]  /*1c340*/  LOP3.LUT R3, R5, 0x80000000, RZ, 0xc0, !PT ;  /* 0x8000000005037812 */ /* 0x000fc800078ec0ff */
[----:B------:R-:W-:-:S04]  /*1c350*/  SHF.R.U32.HI R3, RZ, 0x18, R3 ;  /* 0x00000018ff037819 */ /* 0x000fc80000011603 */
[----:B------:R-:W-:-:S04]  /*1c360*/  LOP3.LUT R0, R0, R3, RZ, 0xfc, !PT ;  /* 0x0000000300007212 */ /* 0x000fc800078efcff */
[----:B------:R-:W-:-:S07]  /*1c370*/  PRMT R8, R0, 0x7610, R8 ;  /* 0x0000761000087816 */ /* 0x000fce0000000008 */
.L_x_46385:
[----:B------:R-:W-:Y:S05]  /*1c380*/  BSYNC B0 ;  /* 0x0000000000007941 */ /* 0x000fea0003800000 */
.L_x_46384:
[----:B------:R0:W-:Y:S01]  /*1c390*/  STG.E.U8 desc[UR36][R16.64], R8 ;  /* 0x0000000810007986 */ /* 0x0001e2000c101124 */
[----:B------:R-:W-:Y:S05]  /*1c3a0*/  BRA `(.L_x_46364) ;  /* 0x0000000400307947 */ /* 0x000fea0003800000 */
.L_x_46382:
        /* <DEDUP_REMOVED lines=21> */
.L_x_46389:
[----:B------:R-:W-:-:S04]  /*1c500*/  LOP3.LUT R3, R5, 0x80000000, RZ, 0xc0, !PT ;  /* 0x8000000005037812 */ /* 0x000fc800078ec0ff */
[----:B------:R-:W-:-:S04]  /*1c510*/  SHF.R.U32.HI R3, RZ, 0x18, R3 ;  /* 0x00000018ff037819 */ /* 0x000fc80000011603 */
[----:B------:R-:W-:-:S04]  /*1c520*/  LOP3.LUT R0, R0, R3, RZ, 0xfc, !PT ;  /* 0x0000000300007212 */ /* 0x000fc800078efcff */
[----:B------:R-:W-:-:S07]  /*1c530*/  PRMT R8, R0, 0x7610, R8 ;  /* 0x0000761000087816 */ /* 0x000fce0000000008 */
.L_x_46388:
[----:B------:R-:W-:Y:S05]  /*1c540*/  BSYNC B0 ;  /* 0x0000000000007941 */ /* 0x000fea0003800000 */
.L_x_46387:
[----:B------:R0:W-:Y:S01]  /*1c550*/  STG.E.U8 desc[UR36][R16.64], R8 ;  /* 0x0000000810007986 */ /* 0x0001e2000c101124 */
[----:B------:R-:W-:Y:S05]  /*1c560*/  BRA `(.L_x_46364) ;  /* 0x0000000000c07947 */ /* 0x000fea0003800000 */
.L_x_46381:
        /* <DEDUP_REMOVED lines=26> */
.L_x_46363:
        /* <DEDUP_REMOVED lines=16> */
.L_x_46392:
[----:B------:R-:W-:Y:S05]  /*1c810*/  BRA `(.L_x_46364) ;  /* 0x0000000000147947 */ /* 0x000fea0003800000 */
.L_x_46391:
[----:B------:R-:W0:Y:S02]  /*1c820*/  F2I.U64.F64.TRUNC R20, R20 ;  /* 0x0000001400147311 */ /* 0x000e24000030d800 */
[----:B0-----:R0:W-:Y:S01]  /*1c830*/  STG.E.64 desc[UR36][R16.64], R20 ;  /* 0x0000001410007986 */ /* 0x0011e2000c101b24 */
[----:B------:R-:W-:Y:S05]  /*1c840*/  BRA `(.L_x_46364) ;  /* 0x0000000000087947 */ /* 0x000fea0003800000 */
.L_x_46390:
[----:B------:R-:W0:Y:S02]  /*1c850*/  F2I.U32.F64.TRUNC R21, R20 ;  /* 0x0000001400157311 */ /* 0x000e24000030d000 */
[----:B0-----:R0:W-:Y:S02]  /*1c860*/  STG.E desc[UR36][R16.64], R21 ;  /* 0x0000001510007986 */ /* 0x0011e4000c101924 */
.L_x_46364:
[----:B------:R-:W-:-:S07]  /*1c870*/  VIADD R2, R2, 0x80 ;  /* 0x0000008002027836 */ /* 0x000fce0000000000 */
.L_x_46192:
[----:B------:R-:W-:Y:S05]  /*1c880*/  BSYNC B6 ;  /* 0x0000000000067941 */ /* 0x000fea0003800000 */
.L_x_46191:
        /* <DEDUP_REMOVED lines=359> */
.L_x_46395:
        /* <DEDUP_REMOVED lines=22> */
.L_x_46399:
[----:B------:R-:W2:Y:S01]  /*1e060*/  LDG.E.U8 R4, desc[UR36][R4.64] ;  /* 0x0000002404047981 */ /* 0x000ea2000c1e1100 */
[----:B------:R-:W-:Y:S01]  /*1e070*/  CS2R R26, SRZ ;  /* 0x00000000001a7805 */ /* 0x000fe2000001ff00 */
[----:B--2---:R0:W1:Y:S01]  /*1e080*/  I2F.F64.U16 R24, R4 ;  /* 0x0000000400187312 */ /* 0x0040620000101800 */
[----:B------:R-:W-:Y:S05]  /*1e090*/  BRA `(.L_x_46401) ;  /* 0x0000000c00c87947 */ /* 0x000fea0003800000 */
.L_x_46398:
        /* <DEDUP_REMOVED lines=10> */
.L_x_46403:
[----:B------:R-:W2:Y:S01]  /*1e140*/  LDG.E R4, desc[UR36][R4.64] ;  /* 0x0000002404047981 */ /* 0x000ea2000c1e1900 */
[----:B------:R-:W-:Y:S01]  /*1e150*/  CS2R R26, SRZ ;  /* 0x00000000001a7805 */ /* 0x000fe2000001ff00 */
[----:B--2---:R0:W1:Y:S01]  /*1e160*/  I2F.F64 R24, R4 ;  /* 0x0000000400187312 */ /* 0x0040620000201c00 */
[----:B------:R-:W-:Y:S05]  /*1e170*/  BRA `(.L_x_46401) ;  /* 0x0000000c00907947 */ /* 0x000fea0003800000 */
.L_x_46402:
[----:B------:R-:W2:Y:S01]  /*1e180*/  LDG.E.U16 R4, desc[UR36][R4.64] ;  /* 0x0000002404047981 */ /* 0x000ea2000c1e1500 */
[----:B------:R-:W-:Y:S01]  /*1e190*/  CS2R R26, SRZ ;  /* 0x00000000001a7805 */ /* 0x000fe2000001ff00 */
[----:B--2---:R0:W1:Y:S01]  /*1e1a0*/  I2F.F64.S16 R24, R4 ;  /* 0x0000000400187312 */ /* 0x0040620000101c00 */
[----:B------:R-:W-:Y:S05]  /*1e1b0*/  BRA `(.L_x_46401) ;  /* 0x0000000c00807947 */ /* 0x000fea0003800000 */
.L_x_46397:
        /* <DEDUP_REMOVED lines=11> */
.L_x_46405:
[----:B------:R-:W2:Y:S01]  /*1e270*/  LDG.E.U16 R0, desc[UR36][R4.64] ;  /* 0x0000002404007981 */ /* 0x000ea2000c1e1500 */
[----:B------:R-:W-:Y:S01]  /*1e280*/  CS2R R26, SRZ ;  /* 0x00000000001a7805 */ /* 0x000fe2000001ff00 */
[----:B--2---:R-:W-:-:S05]  /*1e290*/  HADD2.F32 R0, -RZ, R0.H0_H0 ;  /* 0x20000000ff007230 */ /* 0x004fca0000004100 */
[----:B------:R-:W-:-:S04]  /*1e2a0*/  FMUL.FTZ R0, R0, 1 ;  /* 0x3f80000000007820 */ /* 0x000fc80000410000 */
[----:B------:R0:W1:Y:S01]  /*1e2b0*/  F2F.F64.F32 R24, R0 ;  /* 0x0000000000187310 */ /* 0x0000620000201800 */
[----:B------:R-:W-:Y:S05]  /*1e2c0*/  BRA `(.L_x_46401) ;  /* 0x0000000c003c7947 */ /* 0x000fea0003800000 */
.L_x_46404:
        /* <DEDUP_REMOVED lines=12> */
.L_x_46407:
        /* <DEDUP_REMOVED lines=8> */
.L_x_46406:
[----:B------:R0:W5:Y:S01]  /*1e410*/  LDG.E.64 R24, desc[UR36][R4.64] ;  /* 0x0000002404187981 */ /* 0x000162000c1e1b00 */
[----:B------:R-:W-:Y:S01]  /*1e420*/  CS2R R26, SRZ ;  /* 0x00000000001a7805 */ /* 0x000fe2000001ff00 */
[----:B------:R-:W-:Y:S06]  /*1e430*/  BRA `(.L_x_46401) ;  /* 0x0000000800e07947 */ /* 0x000fec0003800000 */
.L_x_46396:
        /* <DEDUP_REMOVED lines=14> */
.L_x_46410:
[----:B------:R0:W5:Y:S01]  /*1e520*/  LDG.E.128 R24, desc[UR36][R4.64] ;  /* 0x0000002404187981 */ /* 0x000162000c1e1d00 */
[----:B------:R-:W-:Y:S05]  /*1e530*/  BRA `(.L_x_46401) ;  /* 0x0000000800a07947 */ /* 0x000fea0003800000 */
.L_x_46409:
        /* <DEDUP_REMOVED lines=29> */
.L_x_46412:
        /* <DEDUP_REMOVED lines=14> */
[----:B------:R2:W3:Y:S01]  /*1e7f0*/  F2F.F64.F32 R24, R0 ;  /* 0x0000000000187310 */ /* 0x0004e20000201800 */
[----:B------:R-:W-:Y:S05]  /*1e800*/  BRA `(.L_x_46401) ;  /* 0x0000000400ec7947 */ /* 0x000fea0003800000 */
.L_x_46411:
[----:B------:R-:W2:Y:S01]  /*1e810*/  LDG.E.U16 R0, desc[UR36][R4.64] ;  /* 0x0000002404007981 */ /* 0x000ea2000c1e1500 */
[----:B------:R-:W-:Y:S01]  /*1e820*/  CS2R R26, SRZ ;  /* 0x00000000001a7805 */ /* 0x000fe2000001ff00 */
[----:B--2---:R-:W-:-:S04]  /*1e830*/  IMAD.U32 R0, R0, 0x10000, RZ ;  /* 0x0001000000007824 */ /* 0x004fc800078e00ff */
[----:B------:R-:W-:-:S04]  /*1e840*/  FMUL.FTZ R0, R0, 1 ;  /* 0x3f80000000007820 */ /* 0x000fc80000410000 */
[----:B------:R4:W0:Y:S01]  /*1e850*/  F2F.F64.F32 R24, R0 ;  /* 0x0000000000187310 */ /* 0x0008220000201800 */
[----:B------:R-:W-:Y:S05]  /*1e860*/  BRA `(.L_x_46401) ;  /* 0x0000000400d47947 */ /* 0x000fea0003800000 */
.L_x_46408:
        /* <DEDUP_REMOVED lines=12> */
.L_x_46415:
        /* <DEDUP_REMOVED lines=21> */
.L_x_46419:
[----:B------:R-:W-:Y:S05]  /*1ea80*/  BSYNC B1 ;  /* 0x0000000000017941 */ /* 0x000fea0003800000 */
.L_x_46418:
[----:B------:R-:W-:Y:S01]  /*1ea90*/  LEA R5, R0, 0x3b800000, 0x17 ;  /* 0x3b80000000057811 */ /* 0x000fe200078eb8ff */
[----:B------:R-:W-:-:S05]  /*1eaa0*/  IMAD.SHL.U32 R0, R3, 0x100000, RZ ;  /* 0x0010000003007824 */ /* 0x000fca00078e00ff */
[----:B------:R-:W-:-:S07]  /*1eab0*/  LOP3.LUT R0, R5, R0, R6, 0xfe, !PT ;  /* 0x0000000005007212 */ /* 0x000fce00078efe06 */
.L_x_46417:
[----:B------:R-:W-:Y:S05]  /*1eac0*/  BSYNC B0 ;  /* 0x0000000000007941 */ /* 0x000fea0003800000 */
.L_x_46416:
[----:B------:R-:W-:Y:S01]  /*1ead0*/  FMUL.FTZ R0, R0, 1 ;  /* 0x3f80000000007820 */ /* 0x000fe20000410000 */
[----:B------:R-:W-:-:S03]  /*1eae0*/  CS2R R26, SRZ ;  /* 0x00000000001a7805 */ /* 0x000fc6000001ff00 */
[----:B------:R0:W1:Y:S01]  /*1eaf0*/  F2F.F64.F32 R24, R0 ;  /* 0x0000000000187310 */ /* 0x0000620000201800 */
[----:B------:R-:W-:Y:S05]  /*1eb00*/  BRA `(.L_x_46401) ;  /* 0x00000004002c7947 */ /* 0x000fea0003800000 */
.L_x_46414:
        /* <DEDUP_REMOVED lines=21> */
.L_x_46423:
[----:B------:R-:W-:Y:S05]  /*1ec60*/  BSYNC B1 ;  /* 0x0000000000017941 */ /* 0x000fea0003800000 */
.L_x_46422:
[----:B------:R-:W-:Y:S01]  /*1ec70*/  LEA R5, R0, 0x37800000, 0x17 ;  /* 0x3780000000057811 */ /* 0x000fe200078eb8ff */
[----:B------:R-:W-:-:S05]  /*1ec80*/  IMAD.SHL.U32 R0, R3, 0x200000, RZ ;  /* 0x0020000003007824 */ /* 0x000fca00078e00ff */
[----:B------:R-:W-:-:S07]  /*1ec90*/  LOP3.LUT R0, R5, R0, R6, 0xfe, !PT ;  /* 0x0000000005007212 */ /* 0x000fce00078efe06 */
.L_x_46421:
[----:B------:R-:W-:Y:S05]  /*1eca0*/  BSYNC B0 ;  /* 0x0000000000007941 */ /* 0x000fea0003800000 */
.L_x_46420:
[----:B------:R-:W-:Y:S01]  /*1ecb0*/  FMUL.FTZ R0, R0, 1 ;  /* 0x3f80000000007820 */ /* 0x000fe20000410000 */
[----:B------:R-:W-:-:S03]  /*1ecc0*/  CS2R R26, SRZ ;  /* 0x00000000001a7805 */ /* 0x000fc6000001ff00 */
[----:B------:R0:W1:Y:S01]  /*1ecd0*/  F2F.F64.F32 R24, R0 ;  /* 0x0000000000187310 */ /* 0x0000620000201800 */
[----:B------:R-:W-:Y:S05]  /*1ece0*/  BRA `(.L_x_46401) ;  /* 0x0000000000b47947 */ /* 0x000fea0003800000 */
.L_x_46413:
        /* <DEDUP_REMOVED lines=14> */
.L_x_46427:
[----:B------:R-:W-:Y:S05]  /*1edd0*/  BSYNC B0 ;  /* 0x0000000000007941 */ /* 0x000fea0003800000 */
.L_x_46426:
[----:B------:R-:W-:Y:S01]  /*1ede0*/  FMUL.FTZ R0, R0, 1 ;  /* 0x3f80000000007820 */ /* 0x000fe20000410000 */
[----:B------:R-:W-:-:S03]  /*1edf0*/  CS2R R26, SRZ ;  /* 0x00000000001a7805 */ /* 0x000fc6000001ff00 */
[----:B------:R0:W1:Y:S01]  /*1ee00*/  F2F.F64.F32 R24, R0 ;  /* 0x0000000000187310 */ /* 0x0000620000201800 */
[----:B------:R-:W-:Y:S05]  /*1ee10*/  BRA `(.L_x_46401) ;  /* 0x0000000000687947 */ /* 0x000fea0003800000 */
.L_x_46400:
        /* <DEDUP_REMOVED lines=16> */
.L_x_46428:
[----:B------:R-:W-:Y:S02]  /*1ef20*/  CS2R R24, SRZ ;  /* 0x0000000000187805 */ /* 0x000fe4000001ff00 */
[----:B------:R-:W-:Y:S01]  /*1ef30*/  CS2R R26, SRZ ;  /* 0x00000000001a7805 */ /* 0x000fe2000001ff00 */
[----:B------:R-:W-:Y:S06]  /*1ef40*/  BRA `(.L_x_46401) ;  /* 0x00000000001c7947 */ /* 0x000fec0003800000 */
.L_x_46425:
[----:B------:R-:W2:Y:S01]  /*1ef50*/  LDG.E.64 R24, desc[UR36][R4.64] ;  /* 0x0000002404187981 */ /* 0x000ea2000c1e1b00 */
[----:B------:R-:W-:Y:S01]  /*1ef60*/  CS2R R26, SRZ ;  /* 0x00000000001a7805 */ /* 0x000fe2000001ff00 */
[----:B--2---:R-:W0:Y:S01]  /*1ef70*/  I2F.F64.U64 R24, R24 ;  /* 0x0000001800187312 */ /* 0x004e220000301800 */
[----:B------:R-:W-:Y:S05]  /*1ef80*/  BRA `(.L_x_46401) ;  /* 0x00000000000c7947 */ /* 0x000fea0003800000 */
.L_x_46424:
[----:B------:R-:W2:Y:S01]  /*1ef90*/  LDG.E R4, desc[UR36][R4.64] ;  /* 0x0000002404047981 */ /* 0x000ea2000c1e1900 */
[----:B------:R-:W-:Y:S01]  /*1efa0*/  CS2R R26, SRZ ;  /* 0x00000000001a7805 */ /* 0x000fe2000001ff00 */
[----:B--2---:R0:W1:Y:S06]  /*1efb0*/  I2F.F64.U32 R24, R4 ;  /* 0x0000000400187312 */ /* 0x00406c0000201800 */
.L_x_46401:
        /* <DEDUP_REMOVED lines=19> */
.L_x_46432:
[----:B------:R-:W2:Y:S01]  /*1f0f0*/  LDG.E.U8 R8, desc[UR36][R18.64] ;  /* 0x0000002412087981 */ /* 0x000ea2000c1e1100 */
[----:B------:R-:W-:Y:S01]  /*1f100*/  CS2R R10, SRZ ;  /* 0x00000000000a7805 */ /* 0x000fe2000001ff00 */
[----:B--2---:R-:W0:Y:S01]  /*1f110*/  I2F.F64.U16 R8, R8 ;  /* 0x0000000800087312 */ /* 0x004e220000101800 */
[----:B------:R-:W-:Y:S05]  /*1f120*/  BRA `(.L_x_46434) ;  /* 0x0000000c00c87947 */ /* 0x000fea0003800000 */
.L_x_46431:
        /* <DEDUP_REMOVED lines=10> */
.L_x_46436:
[----:B------:R-:W2:Y:S01]  /*1f1d0*/  LDG.E R8, desc[UR36][R18.64] ;  /* 0x0000002412087981 */ /* 0x000ea2000c1e1900 */
[----:B------:R-:W-:Y:S01]  /*1f1e0*/  CS2R R10, SRZ ;  /* 0x00000000000a7805 */ /* 0x000fe2000001ff00 */
[----:B--2---:R-:W0:Y:S01]  /*1f1f0*/  I2F.F64 R8, R8 ;  /* 0x0000000800087312 */ /* 0x004e220000201c00 */
[----:B------:R-:W-:Y:S05]  /*1f200*/  BRA `(.L_x_46434) ;  /* 0x0000000c00907947 */ /* 0x000fea0003800000 */
.L_x_46435:
[----:B------:R-:W2:Y:S01]  /*1f210*/  LDG.E.U16 R8, desc[UR36][R18.64] ;  /* 0x0000002412087981 */ /* 0x000ea2000c1e1500 */
[----:B------:R-:W-:Y:S01]  /*1f220*/  CS2R R10, SRZ ;  /* 0x00000000000a7805 */ /* 0x000fe2000001ff00 */
[----:B--2---:R-:W0:Y:S01]  /*1f230*/  I2F.F64.S16 R8, R8 ;  /* 0x0000000800087312 */ /* 0x004e220000101c00 */
[----:B------:R-:W-:Y:S05]  /*1f240*/  BRA `(.L_x_46434) ;  /* 0x0000000c00807947 */ /* 0x000fea0003800000 */
.L_x_46430:
        /* <DEDUP_REMOVED lines=11> */
.L_x_46438:
[----:B------:R-:W2:Y:S01]  /*1f300*/  LDG.E.U16 R0, desc[UR36][R18.64] ;  /* 0x0000002412007981 */ /* 0x000ea2000c1e1500 */
[----:B------:R-:W-:Y:S01]  /*1f310*/  CS2R R10, SRZ ;  /* 0x00000000000a7805 */ /* 0x000fe2000001ff00 */
[----:B--2---:R-:W-:-:S05]  /*1f320*/  HADD2.F32 R0, -RZ, R0.H0_H0 ;  /* 0x20000000ff007230 */ /* 0x004fca0000004100 */
[----:B------:R-:W-:-:S04]  /*1f330*/  FMUL.FTZ R0, R0, 1 ;  /* 0x3f80000000007820 */ /* 0x000fc80000410000 */
[----:B------:R0:W2:Y:S01]  /*1f340*/  F2F.F64.F32 R8, R0 ;  /* 0x0000000000087310 */ /* 0x0000a20000201800 */
[----:B------:R-:W-:Y:S05]  /*1f350*/  BRA `(.L_x_46434) ;  /* 0x0000000c003c7947 */ /* 0x000fea0003800000 */
.L_x_46437:
        /* <DEDUP_REMOVED lines=12> */
.L_x_46440:
        /* <DEDUP_REMOVED lines=8> */
.L_x_46439:
[----:B------:R0:W5:Y:S01]  /*1f4a0*/  LDG.E.64 R8, desc[UR36][R18.64] ;  /* 0x0000002412087981 */ /* 0x000162000c1e1b00 */
[----:B------:R-:W-:Y:S01]  /*1f4b0*/  CS2R R10, SRZ ;  /* 0x00000000000a7805 */ /* 0x000fe2000001ff00 */
[----:B------:R-:W-:Y:S06]  /*1f4c0*/  BRA `(.L_x_46434) ;  /* 0x0000000800e07947 */ /* 0x000fec0003800000 */
.L_x_46429:
        /* <DEDUP_REMOVED lines=14> */
.L_x_46443:
[----:B------:R0:W5:Y:S01]  /*1f5b0*/  LDG.E.128 R8, desc[UR36][R18.64] ;  /* 0x0000002412087981 */ /* 0x000162000c1e1d00 */
[----:B------:R-:W-:Y:S05]  /*1f5c0*/  BRA `(.L_x_46434) ;  /* 0x0000000800a07947 */ /* 0x000fea0003800000 */
.L_x_46442:
        /* <DEDUP_REMOVED lines=27> */
[----:B------:R2:W4:Y:S01]  /*1f780*/  F2F.F64.F32 R8, R5 ;  /* 0x0000000500087310 */ /* 0x0005220000201800 */
[----:B------:R-:W-:Y:S05]  /*1f790*/  BRA `(.L_x_46434) ;  /* 0x00000008002c7947 */ /* 0x000fea0003800000 */
.L_x_46445:
        /* <DEDUP_REMOVED lines=16> */
.L_x_46444:
[----:B------:R-:W2:Y:S01]  /*1f8a0*/  LDG.E.U16 R0, desc[UR36][R18.64] ;  /* 0x0000002412007981 */ /* 0x000ea2000c1e1500 */
[----:B------:R-:W-:Y:S01]  /*1f8b0*/  CS2R R10, SRZ ;  /* 0x00000000000a7805 */ /* 0x000fe2000001ff00 */
[----:B--2---:R-:W-:-:S04]  /*1f8c0*/  IMAD.U32 R0, R0, 0x10000, RZ ;  /* 0x0001000000007824 */ /* 0x004fc800078e00ff */
[----:B------:R-:W-:-:S04]  /*1f8d0*/  FMUL.FTZ R0, R0, 1 ;  /* 0x3f80000000007820 */ /* 0x000fc80000410000 */
[----:B------:R0:W2:Y:S01]  /*1f8e0*/  F2F.F64.F32 R8, R0 ;  /* 0x0000000000087310 */ /* 0x0000a20000201800 */
[----:B------:R-:W-:Y:S05]  /*1f8f0*/  BRA `(.L_x_46434) ;  /* 0x0000000400d47947 */ /* 0x000fea0003800000 */
.L_x_46441:
        /* <DEDUP_REMOVED lines=12> */
.L_x_46448:
        /* <DEDUP_REMOVED lines=21> */
.L_x_46452:
[----:B------:R-:W-:Y:S05]  /*1fb10*/  BSYNC B1 ;  /* 0x0000000000017941 */ /* 0x000fea0003800000 */
.L_x_46451:
[----:B------:R-:W-:Y:S01]  /*1fb20*/  LEA R5, R0, 0x3b800000, 0x17 ;  /* 0x3b80000000057811 */ /* 0x000fe200078eb8ff */
[----:B------:R-:W-:-:S05]  /*1fb30*/  IMAD.SHL.U32 R0, R3, 0x100000, RZ ;  /* 0x0010000003007824 */ /* 0x000fca00078e00ff */
[----:B------:R-:W-:-:S07]  /*1fb40*/  LOP3.LUT R0, R5, R0, R6, 0xfe, !PT ;  /* 0x0000000005007212 */ /* 0x000fce00078efe06 */
.L_x_46450:
[----:B------:R-:W-:Y:S05]  /*1fb50*/  BSYNC B0 ;  /* 0x0000000000007941 */ /* 0x000fea0003800000 */
.L_x_46449:
[----:B------:R-:W-:Y:S01]  /*1fb60*/  FMUL.FTZ R0, R0, 1 ;  /* 0x3f80000000007820 */ /* 0x000fe20000410000 */
[----:B------:R-:W-:-:S03]  /*1fb70*/  CS2R R10, SRZ ;  /* 0x00000000000a7805 */ /* 0x000fc6000001ff00 */
[----:B------:R0:W2:Y:S01]  /*1fb80*/  F2F.F64.F32 R8, R0 ;  /* 0x0000000000087310 */ /* 0x0000a20000201800 */
[----:B------:R-:W-:Y:S05]  /*1fb90*/  BRA `(.L_x_46434) ;  /* 0x00000004002c7947 */ /* 0x000fea0003800000 */
.L_x_46447:
        /* <DEDUP_REMOVED lines=21> */
.L_x_46456:
[----:B------:R-:W-:Y:S05]  /*1fcf0*/  BSYNC B1 ;  /* 0x0000000000017941 */ /* 0x000fea0003800000 */
.L_x_46455:
[----:B------:R-:W-:Y:S01]  /*1fd00*/  LEA R5, R0, 0x37800000, 0x17 ;  /* 0x3780000000057811 */ /* 0x000fe200078eb8ff */
[----:B------:R-:W-:-:S05]  /*1fd10*/  IMAD.SHL.U32 R0, R3, 0x200000, RZ ;  /* 0x0020000003007824 */ /* 0x000fca00078e00ff */
[----:B------:R-:W-:-:S07]  /*1fd20*/  LOP3.LUT R0, R5, R0, R6, 0xfe, !PT ;  /* 0x0000000005007212 */ /* 0x000fce00078efe06 */
.L_x_46454:
[----:B------:R-:W-:Y:S05]  /*1fd30*/  BSYNC B0 ;  /* 0x0000000000007941 */ /* 0x000fea0003800000 */
.L_x_46453:
[----:B------:R-:W-:Y:S01]  /*1fd40*/  FMUL.FTZ R0, R0, 1 ;  /* 0x3f80000000007820 */ /* 0x000fe20000410000 */
[----:B------:R-:W-:-:S03]  /*1fd50*/  CS2R R10, SRZ ;  /* 0x00000000000a7805 */ /* 0x000fc6000001ff00 */
[----:B------:R0:W2:Y:S01]  /*1fd60*/  F2F.F64.F32 R8, R0 ;  /* 0x0000000000087310 */ /* 0x0000a20000201800 */
[----:B------:R-:W-:Y:S05]  /*1fd70*/  BRA `(.L_x_46434) ;  /* 0x0000000000b47947 */ /* 0x000fea0003800000 */
.L_x_46446:
        /* <DEDUP_REMOVED lines=14> */
.L_x_46460:
[----:B------:R-:W-:Y:S05]  /*1fe60*/  BSYNC B0 ;  /* 0x0000000000007941 */ /* 0x000fea0003800000 */
.L_x_46459:
[----:B------:R-:W-:Y:S01]  /*1fe70*/  FMUL.FTZ R0, R0, 1 ;  /* 0x3f80000000007820 */ /* 0x000fe20000410000 */
[----:B------:R-:W-:-:S03]  /*1fe80*/  CS2R R10, SRZ ;  /* 0x00000000000a7805 */ /* 0x000fc6000001ff00 */
[----:B------:R0:W2:Y:S01]  /*1fe90*/  F2F.F64.F32 R8, R0 ;  /* 0x0000000000087310 */ /* 0x0000a20000201800 */
[----:B------:R-:W-:Y:S05]  /*1fea0*/  BRA `(.L_x_46434) ;  /* 0x0000000000687947 */ /* 0x000fea0003800000 */
.L_x_46433:
        /* <DEDUP_REMOVED lines=16> */
.L_x_46461:
[----:B------:R-:W-:Y:S02]  /*1ffb0*/  CS2R R8, SRZ ;  /* 0x0000000000087805 */ /* 0x000fe4000001ff00 */
[----:B------:R-:W-:Y:S01]  /*1ffc0*/  CS2R R10, SRZ ;  /* 0x00000000000a7805 */ /* 0x000fe2000001ff00 */
[----:B------:R-:W-:Y:S06]  /*1ffd0*/  BRA `(.L_x_46434) ;  /* 0x00000000001c7947 */ /* 0x000fec0003800000 */
.L_x_46458:
[----:B------:R-:W2:Y:S01]  /*1ffe0*/  LDG.E.64 R8, desc[UR36][R18.64] ;  /* 0x0000002412087981 */ /* 0x000ea2000c1e1b00 */
[----:B------:R-:W-:Y:S01]  /*1fff0*/  CS2R R10, SRZ ;  /* 0x00000000000a7805 */ /* 0x000fe2000001ff00 */
[----:B--2---:R-:W0:Y:S01]  /*20000*/  I2F.F64.U64 R8, R8 ;  /* 0x0000000800087312 */ /* 0x004e220000301800 */
[----:B------:R-:W-:Y:S05]  /*20010*/  BRA `(.L_x_46434) ;  /* 0x00000000000c7947 */ /* 0x000fea0003800000 */
.L_x_46457:
[----:B------:R-:W2:Y:S01]  /*20020*/  LDG.E R8, desc[UR36][R18.64] ;  /* 0x0000002412087981 */ /* 0x000ea2000c1e1900 */
[----:B------:R-:W-:Y:S01]  /*20030*/  CS2R R10, SRZ ;  /* 0x00000000000a7805 */ /* 0x000fe2000001ff00 */
[----:B--2---:R-:W0:Y:S06]  /*20040*/  I2F.F64.U32 R8, R8 ;  /* 0x0000000800087312 */ /* 0x004e2c0000201800 */
.L_x_46434:
        /* <DEDUP_REMOVED lines=27> */
[C---:B--2---:R-:W-:Y:S01]  /*20200*/  DADD R4, R20.reuse, -1 ;  /* 0xbff0000014047429 */ /* 0x044fe20000000000 */
        /* <DEDUP_REMOVED lines=90> */
.L_x_46469:
        /* <DEDUP_REMOVED lines=21> */
[----:B----4-:R-:W-:Y:S05]  /*20900*/  CALL.REL.NOINC `($__internal_84_$__cuda_sm20_div_rn_f64_full) ;  /* 0x0000018400a47944 */ /* 0x010fea0003c00000 */
[----:B------:R-:W-:Y:S02]  /*20910*/  IMAD.MOV.U32 R5, RZ, RZ, R4 ;  /* 0x000000ffff057224 */ /* 0x000fe400078e0004 */
[----:B------:R-:W-:-:S07]  /*20920*/  IMAD.MOV.U32 R4, RZ, RZ, R3 ;  /* 0x000000ffff047224 */ /* 0x000fce00078e0003 */
.L_x_46472:
[----:B------:R-:W-:Y:S05]  /*20930*/  BSYNC B3 ;  /* 0x0000000000037941 */ /* 0x000fea0003800000 */
.L_x_46471:
        /* <DEDUP_REMOVED lines=29> */
.L_x_46470:
[----:B------:R-:W-:Y:S05]  /*20b10*/  BSYNC B2 ;  /* 0x0000000000027941 */ /* 0x000fea0003800000 */
.L_x_46468:
        /* <DEDUP_REMOVED lines=23> */
.L_x_46474:
[----:B------:R-:W-:Y:S05]  /*20c90*/  BSYNC B2 ;  /* 0x0000000000027941 */ /* 0x000fea0003800000 */
.L_x_46473:
        /* <DEDUP_REMOVED lines=82> */
.L_x_46476:
[----:B------:R-:W-:-:S04]  /*211c0*/  ISETP.GE.AND P0, PT, R25, RZ, PT ;  /* 0x000000ff1900720c */ /* 0x000fc80003f06270 */
[----:B------:R-:W-:Y:S02]  /*211d0*/  FSEL R4, RZ, 3.37028055040000000000e+12, P0 ;  /* 0x54442d18ff047808 */ /* 0x000fe40000000000 */
[----:B------:R-:W-:-:S07]  /*211e0*/  FSEL R5, RZ, 2.1426990032196044922, P0 ;  /* 0x400921fbff057808 */ /* 0x000fce0000000000 */
.L_x_46477:
[----:B------:R-:W-:Y:S05]  /*211f0*/  BSYNC B0 ;  /* 0x0000000000007941 */ /* 0x000fea0003800000 */
.L_x_46475:
[----:B------:R-:W-:Y:S01]  /*21200*/  DADD R24, |R26|, |R24| ;  /* 0x000000001a187229 */ /* 0x000fe20000000618 */
[----:B------:R-:W-:Y:S01]  /*21210*/  LOP3.LUT R27, R5, 0x80000000, R27, 0xb8, !PT ;  /* 0x80000000051b7812 */ /* 0x000fe200078eb81b */
[----:B------:R-:W-:-:S06]  /*21220*/  DMUL R22, R22, 0.5 ;  /* 0x3fe0000016167828 */ /* 0x000fcc0000000000 */
[----:B------:R-:W-:-:S06]  /*21230*/  DSETP.GTU.AND P0, PT, |R24|, +INF , PT ;  /* 0x7ff000001800742a */ /* 0x000fcc0003f0c200 */
[----:B------:R-:W-:Y:S02]  /*21240*/  FSEL R4, R24, R4, P0 ;  /* 0x0000000418047208 */ /* 0x000fe40000000000 */
[----:B------:R-:W-:Y:S01]  /*21250*/  FSEL R5, R25, R27, P0 ;  /* 0x0000001b19057208 */ /* 0x000fe20000000000 */
[----:B------:R-:W-:Y:S06]  /*21260*/  BRA `(.L_x_46478) ;  /* 0x0000006400a07947 */ /* 0x000fec0003800000 */
.L_x_46467:
[----:B--2---:R-:W-:Y:S01]  /*21270*/  DMUL R4, R18, R18 ;  /* 0x0000001212047228 */ /* 0x004fe20000000000 */
        /* <DEDUP_REMOVED lines=100> */
.L_x_46481:
[----:B------:R-:W-:Y:S05]  /*218c0*/  BSYNC B0 ;  /* 0x0000000000007941 */ /* 0x000fea0003800000 */
.L_x_46480:
[----:B------:R-:W-:Y:S04]  /*218d0*/  BSSY B2, `(.L_x_46482) ;  /* 0x000000a000027945 */ /* 0x000fe80003800000 */
        /* <DEDUP_REMOVED lines=9> */
.L_x_46483:
[----:B------:R-:W-:Y:S05]  /*21970*/  BSYNC B2 ;  /* 0x0000000000027941 */ /* 0x000fea0003800000 */
.L_x_46482:
        /* <DEDUP_REMOVED lines=82> */
.L_x_46485:
[----:B------:R-:W-:-:S04]  /*21ea0*/  ISETP.GE.AND P0, PT, R25, RZ, PT ;  /* 0x000000ff1900720c */ /* 0x000fc80003f06270 */
[----:B------:R-:W-:Y:S02]  /*21eb0*/  FSEL R4, RZ, 3.37028055040000000000e+12, P0 ;  /* 0x54442d18ff047808 */ /* 0x000fe40000000000 */
[----:B------:R-:W-:-:S07]  /*21ec0*/  FSEL R5, RZ, 2.1426990032196044922, P0 ;  /* 0x400921fbff057808 */ /* 0x000fce0000000000 */
.L_x_46486:
[----:B------:R-:W-:Y:S05]  /*21ed0*/  BSYNC B0 ;  /* 0x0000000000007941 */ /* 0x000fea0003800000 */
.L_x_46484:
[----:B------:R-:W-:Y:S01]  /*21ee0*/  DADD R24, |R26|, |R24| ;  /* 0x000000001a187229 */ /* 0x000fe20000000618 */
[----:B------:R-:W-:Y:S01]  /*21ef0*/  LOP3.LUT R27, R5, 0x80000000, R27, 0xb8, !PT ;  /* 0x80000000051b7812 */ /* 0x000fe200078eb81b */
[----:B------:R-:W-:-:S06]  /*21f00*/  DMUL R22, R22, 0.5 ;  /* 0x3fe0000016167828 */ /* 0x000fcc0000000000 */
[----:B------:R-:W-:-:S06]  /*21f10*/  DSETP.GTU.AND P0, PT, |R24|, +INF , PT ;  /* 0x7ff000001800742a */ /* 0x000fcc0003f0c200 */
[----:B------:R-:W-:Y:S02]  /*21f20*/  FSEL R4, R24, R4, P0 ;  /* 0x0000000418047208 */ /* 0x000fe40000000000 */
[----:B------:R-:W-:Y:S01]  /*21f30*/  FSEL R5, R25, R27, P0 ;  /* 0x0000001b19057208 */ /* 0x000fe20000000000 */
[----:B------:R-:W-:Y:S06]  /*21f40*/  BRA `(.L_x_46478) ;  /* 0x0000005800687947 */ /* 0x000fec0003800000 */
.L_x_46479:
        /* <DEDUP_REMOVED lines=28> */
.L_x_46488:
        /* <DEDUP_REMOVED lines=77> */
.L_x_46487:
        /* <DEDUP_REMOVED lines=99> */
.L_x_46490:
        /* <DEDUP_REMOVED lines=24> */
.L_x_46493:
[----:B------:R-:W-:Y:S05]  /*22d90*/  BSYNC B3 ;  /* 0x0000000000037941 */ /* 0x000fea0003800000 */
.L_x_46492:
        /* <DEDUP_REMOVED lines=29> */
.L_x_46491:
[----:B------:R-:W-:Y:S05]  /*22f70*/  BSYNC B2 ;  /* 0x0000000000027941 */ /* 0x000fea0003800000 */
.L_x_46489:
        /* <DEDUP_REMOVED lines=23> */
.L_x_46495:
[----:B------:R-:W-:Y:S05]  /*230f0*/  BSYNC B2 ;  /* 0x0000000000027941 */ /* 0x000fea0003800000 */
.L_x_46494:
        /* <DEDUP_REMOVED lines=82> */
.L_x_46497:
[----:B------:R-:W-:-:S04]  /*23620*/  ISETP.GE.AND P0, PT, R25, RZ, PT ;  /* 0x000000ff1900720c */ /* 0x000fc80003f06270 */
[----:B------:R-:W-:Y:S02]  /*23630*/  FSEL R4, RZ, 3.37028055040000000000e+12, P0 ;  /* 0x54442d18ff047808 */ /* 0x000fe40000000000 */
[----:B------:R-:W-:-:S07]  /*23640*/  FSEL R5, RZ, 2.1426990032196044922, P0 ;  /* 0x400921fbff057808 */ /* 0x000fce0000000000 */
.L_x_46498:
[----:B------:R-:W-:Y:S05]  /*23650*/  BSYNC B0 ;  /* 0x0000000000007941 */ /* 0x000fea0003800000 */
.L_x_46496:
[----:B------:R-:W-:Y:S01]  /*23660*/  DADD R24, |R26|, |R24| ;  /* 0x000000001a187229 */ /* 0x000fe20000000618 */
[----:B------:R-:W-:Y:S01]  /*23670*/  LOP3.LUT R27, R5, 0x80000000, R27, 0xb8, !PT ;  /* 0x80000000051b7812 */ /* 0x000fe200078eb81b */
[----:B------:R-:W-:-:S06]  /*23680*/  DMUL R22, R22, 0.5 ;  /* 0x3fe0000016167828 */ /* 0x000fcc0000000000 */
[----:B------:R-:W-:-:S06]  /*23690*/  DSETP.GTU.AND P0, PT, |R24|, +INF , PT ;  /* 0x7ff000001800742a */ /* 0x000fcc0003f0c200 */
[----:B------:R-:W-:Y:S02]  /*236a0*/  FSEL R4, R24, R4, P0 ;  /* 0x0000000418047208 */ /* 0x000fe40000000000 */
[----:B------:R-:W-:Y:S01]  /*236b0*/  FSEL R5, R25, R27, P0 ;  /* 0x0000001b19057208 */ /* 0x000fe20000000000 */
[----:B------:R-:W-:Y:S06]  /*236c0*/  BRA `(.L_x_46478) ;  /* 0x0000004000887947 */ /* 0x000fec0003800000 */
.L_x_46466:
        /* <DEDUP_REMOVED lines=16> */
[----:B--2---:R-:W-:Y:S01]  /*237d0*/  IADD3 R5, -R0, 0x7fd00000, RZ ;  /* 0x7fd0000000057810 */ /* 0x004fe20007ffe1ff */
        /* <DEDUP_REMOVED lines=119> */
.L_x_46500:
[----:B------:R-:W-:Y:S05]  /*23f50*/  BSYNC B0 ;  /* 0x0000000000007941 */ /* 0x000fea0003800000 */
.L_x_46499:
        /* <DEDUP_REMOVED lines=10> */
.L_x_46502:
[----:B------:R-:W-:Y:S05]  /*24000*/  BSYNC B2 ;  /* 0x0000000000027941 */ /* 0x000fea0003800000 */
.L_x_46501:
        /* <DEDUP_REMOVED lines=82> */
.L_x_46504:
[----:B------:R-:W-:-:S04]  /*24530*/  ISETP.GE.AND P0, PT, R25, RZ, PT ;  /* 0x000000ff1900720c */ /* 0x000fc80003f06270 */
[----:B------:R-:W-:Y:S02]  /*24540*/  FSEL R4, RZ, 3.37028055040000000000e+12, P0 ;  /* 0x54442d18ff047808 */ /* 0x000fe40000000000 */
[----:B------:R-:W-:-:S07]  /*24550*/  FSEL R5, RZ, 2.1426990032196044922, P0 ;  /* 0x400921fbff057808 */ /* 0x000fce0000000000 */
.L_x_46505:
[----:B------:R-:W-:Y:S05]  /*24560*/  BSYNC B0 ;  /* 0x0000000000007941 */ /* 0x000fea0003800000 */
.L_x_46503:
[----:B------:R-:W-:Y:S01]  /*24570*/  DADD R24, |R26|, |R24| ;  /* 0x000000001a187229 */ /* 0x000fe20000000618 */
[----:B------:R-:W-:-:S07]  /*24580*/  LOP3.LUT R27, R5, 0x80000000, R27, 0xb8, !PT ;  /* 0x80000000051b7812 */ /* 0x000fce00078eb81b */
[----:B------:R-:W-:-:S06]  /*24590*/  DSETP.GTU.AND P0, PT, |R24|, +INF , PT ;  /* 0x7ff000001800742a */ /* 0x000fcc0003f0c200 */
[----:B------:R-:W-:Y:S02]  /*245a0*/  FSEL R4, R24, R4, P0 ;  /* 0x0000000418047208 */ /* 0x000fe40000000000 */
[----:B------:R-:W-:Y:S01]  /*245b0*/  FSEL R5, R25, R27, P0 ;  /* 0x0000001b19057208 */ /* 0x000fe20000000000 */
[----:B------:R-:W-:Y:S06]  /*245c0*/  BRA `(.L_x_46478) ;  /* 0x0000003000c87947 */ /* 0x000fec0003800000 */
.L_x_46465:
        /* <DEDUP_REMOVED lines=9> */
[----:B--2---:R-:W-:-:S10]  /*24660*/  DADD R4, R20, 1 ;  /* 0x3ff0000014047429 */ /* 0x004fd40000000000 */
        /* <DEDUP_REMOVED lines=80> */
.L_x_46508:
[----:B------:R-:W-:Y:S01]  /*24b70*/  DADD R14, R20, 2 ;  /* 0x40000000140e7429 */ /* 0x000fe20000000000 */
[----:B------:R-:W-:Y:S01]  /*24b80*/  IMAD.MOV.U32 R4, RZ, RZ, 0x1 ;  /* 0x00000001ff047424 */ /* 0x000fe200078e00ff */
[----:B------:R-:W-:Y:S01]  /*24b90*/  FSETP.GEU.AND P2, PT, |R21|, 6.5827683646048100446e-37, PT ;  /* 0x036000001500780b */ /* 0x000fe20003f4e200 */
[----:B------:R-:W-:Y:S03]  /*24ba0*/  BSSY B3, `(.L_x_46510) ;  /* 0x0000015000037945 */ /* 0x000fe60003800000 */
[----:B--2---:R-:W0:Y:S02]  /*24bb0*/  MUFU.RCP64H R5, R15 ;  /* 0x0000000f00057308 */ /* 0x004e240000001800 */
        /* <DEDUP_REMOVED lines=19> */
.L_x_46511:
[----:B------:R-:W-:Y:S05]  /*24cf0*/  BSYNC B3 ;  /* 0x0000000000037941 */ /* 0x000fea0003800000 */
.L_x_46510:
        /* <DEDUP_REMOVED lines=29> */
.L_x_46509:
[----:B------:R-:W-:Y:S05]  /*24ed0*/  BSYNC B2 ;  /* 0x0000000000027941 */ /* 0x000fea0003800000 */
.L_x_46507:
        /* <DEDUP_REMOVED lines=83> */
.L_x_46506:
[----:B------:R-:W-:Y:S01]  /*25410*/  DMUL R6, R18, R18 ;  /* 0x0000001212067228 */ /* 0x000fe20000000000 */
[----:B------:R-:W-:Y:S01]  /*25420*/  IMAD.MOV.U32 R4, RZ, RZ, -0x2449a4b7 ;  /* 0xdbb65b49ff047424 */ /* 0x000fe200078e00ff */
[----:B------:R-:W-:Y:S01]  /*25430*/  UMOV UR4, 0x2a25ff7e ;  /* 0x2a25ff7e00047882 */ /* 0x000fe20000000000 */
[----:B--2---:R-:W-:Y:S01]  /*25440*/  IMAD.MOV.U32 R5, RZ, RZ, 0x3f2d3b63 ;  /* 0x3f2d3b63ff057424 */ /* 0x004fe200078e00ff */
        /* <DEDUP_REMOVED lines=81> */
.L_x_46464:
[----:B--2---:R-:W0:Y:S01]  /*25960*/  MUFU.RCP64H R5, 2.718280792236328125 ;  /* 0x4005bf0a00057908 */ /* 0x004e220000001800 */
        /* <DEDUP_REMOVED lines=21> */
[----:B----4-:R-:W-:Y:S05]  /*25ac0*/  CALL.REL.NOINC `($__internal_84_$__cuda_sm20_div_rn_f64_full) ;  /* 0x0000013400347944 */ /* 0x010fea0003c00000 */
[----:B------:R-:W-:Y:S02]  /*25ad0*/  IMAD.MOV.U32 R5, RZ, RZ, R4 ;  /* 0x000000ffff057224 */ /* 0x000fe400078e0004 */
[----:B------:R-:W-:-:S07]  /*25ae0*/  IMAD.MOV.U32 R4, RZ, RZ, R3 ;  /* 0x000000ffff047224 */ /* 0x000fce00078e0003 */
.L_x_46513:
[----:B------:R-:W-:Y:S05]  /*25af0*/  BSYNC B2 ;  /* 0x0000000000027941 */ /* 0x000fea0003800000 */
.L_x_46512:
        /* <DEDUP_REMOVED lines=26> */
.L_x_46515:
[----:B------:R-:W-:Y:S05]  /*25ca0*/  BSYNC B2 ;  /* 0x0000000000027941 */ /* 0x000fea0003800000 */
.L_x_46514:
        /* <DEDUP_REMOVED lines=137> */
.L_x_46517:
[----:B------:R-:W-:Y:S05]  /*26540*/  BSYNC B0 ;  /* 0x0000000000007941 */ /* 0x000fea0003800000 */
.L_x_46516:
        /* <DEDUP_REMOVED lines=10> */
.L_x_46519:
[----:B------:R-:W-:Y:S05]  /*265f0*/  BSYNC B2 ;  /* 0x0000000000027941 */ /* 0x000fea0003800000 */
.L_x_46518:
        /* <DEDUP_REMOVED lines=82> */
.L_x_46521:
[----:B------:R-:W-:-:S04]  /*26b20*/  ISETP.GE.AND P0, PT, R25, RZ, PT ;  /* 0x000000ff1900720c */ /* 0x000fc80003f06270 */
[----:B------:R-:W-:Y:S02]  /*26b30*/  FSEL R4, RZ, 3.37028055040000000000e+12, P0 ;  /* 0x54442d18ff047808 */ /* 0x000fe40000000000 */
[----:B------:R-:W-:-:S07]  /*26b40*/  FSEL R5, RZ, 2.1426990032196044922, P0 ;  /* 0x400921fbff057808 */ /* 0x000fce0000000000 */
.L_x_46522:
[----:B------:R-:W-:Y:S05]  /*26b50*/  BSYNC B0 ;  /* 0x0000000000007941 */ /* 0x000fea0003800000 */
.L_x_46520:
[----:B------:R-:W-:Y:S01]  /*26b60*/  DADD R24, |R26|, |R24| ;  /* 0x000000001a187229 */ /* 0x000fe20000000618 */
[----:B------:R-:W-:Y:S01]  /*26b70*/  LOP3.LUT R27, R5, 0x80000000, R27, 0xb8, !PT ;  /* 0x80000000051b7812 */ /* 0x000fe200078eb81b */
[----:B------:R-:W-:-:S06]  /*26b80*/  DADD R22, R22, 1 ;  /* 0x3ff0000016167429 */ /* 0x000fcc0000000000 */
[----:B------:R-:W-:-:S06]  /*26b90*/  DSETP.GTU.AND P0, PT, |R24|, +INF , PT ;  /* 0x7ff000001800742a */ /* 0x000fcc0003f0c200 */
[----:B------:R-:W-:Y:S02]  /*26ba0*/  FSEL R4, R24, R4, P0 ;  /* 0x0000000418047208 */ /* 0x000fe40000000000 */
[----:B------:R-:W-:Y:S01]  /*26bb0*/  FSEL R5, R25, R27, P0 ;  /* 0x0000001b19057208 */ /* 0x000fe20000000000 */
[----:B------:R-:W-:Y:S06]  /*26bc0*/  BRA `(.L_x_46478) ;  /* 0x0000000c00487947 */ /* 0x000fec0003800000 */
.L_x_46463:
        /* <DEDUP_REMOVED lines=13> */
[----:B--2---:R-:W-:Y:S01]  /*26ca0*/  @P0 DMUL R4, R24, 4 ;  /* 0x4010000018040828 */ /* 0x004fe20000000000 */
        /* <DEDUP_REMOVED lines=94> */
.L_x_46524:
[----:B------:R-:W-:Y:S05]  /*27290*/  BSYNC B0 ;  /* 0x0000000000007941 */ /* 0x000fea0003800000 */
.L_x_46523:
        /* <DEDUP_REMOVED lines=10> */
.L_x_46526:
[----:B------:R-:W-:Y:S05]  /*27340*/  BSYNC B2 ;  /* 0x0000000000027941 */ /* 0x000fea0003800000 */
.L_x_46525:
        /* <DEDUP_REMOVED lines=82> */
.L_x_46528:
[----:B------:R-:W-:Y:S02]  /*27870*/  FSEL R4, RZ, 3.37028055040000000000e+12, P2 ;  /* 0x54442d18ff047808 */ /* 0x000fe40001000000 */
[----:B------:R-:W-:-:S07]  /*27880*/  FSEL R5, RZ, 2.1426990032196044922, P2 ;  /* 0x400921fbff057808 */ /* 0x000fce0001000000 */
.L_x_46529:
[----:B------:R-:W-:Y:S05]  /*27890*/  BSYNC B0 ;  /* 0x0000000000007941 */ /* 0x000fea0003800000 */
.L_x_46527:
[----:B------:R-:W-:Y:S01]  /*278a0*/  DADD R24, |R26|, |R24| ;  /* 0x000000001a187229 */ /* 0x000fe20000000618 */
[----:B------:R-:W-:-:S07]  /*278b0*/  LOP3.LUT R27, R5, 0x80000000, R27, 0xb8, !PT ;  /* 0x80000000051b7812 */ /* 0x000fce00078eb81b */
[----:B------:R-:W-:-:S06]  /*278c0*/  DSETP.GTU.AND P0, PT, |R24|, +INF , PT ;  /* 0x7ff000001800742a */ /* 0x000fcc0003f0c200 */
[----:B------:R-:W-:Y:S02]  /*278d0*/  FSEL R4, R24, R4, P0 ;  /* 0x0000000418047208 */ /* 0x000fe40000000000 */
[----:B------:R-:W-:-:S07]  /*278e0*/  FSEL R5, R25, R27, P0 ;  /* 0x0000001b19057208 */ /* 0x000fce0000000000 */
.L_x_46478:
[----:B------:R-:W-:Y:S05]  /*278f0*/  BSYNC B1 ;  /* 0x0000000000017941 */ /* 0x000fea0003800000 */
.L_x_46462:
[C---:B----4-:R-:W-:Y:S01]  /*27900*/  DMUL R12, R4.reuse, R8 ;  /* 0x00000008040c7228 */ /* 0x050fe20000000000 */
        /* <DEDUP_REMOVED lines=74> */
.L_x_46536:
[----:B------:R-:W-:Y:S05]  /*27db0*/  BSYNC B0 ;  /* 0x0000000000007941 */ /* 0x000fea0003800000 */
.L_x_46535:
        /* <DEDUP_REMOVED lines=25> */
.L_x_46538:
[----:B------:R-:W-:Y:S01]  /*27f50*/  DMUL R20, RZ, R12 ;  /* 0x0000000cff147228 */ /* 0x000fe20000000000 */
[----:B------:R-:W-:-:S10]  /*27f60*/  IMAD.MOV.U32 R0, RZ, RZ, RZ ;  /* 0x000000ffff007224 */ /* 0x000fd400078e00ff */
.L_x_46539:
[----:B------:R-:W-:Y:S05]  /*27f70*/  BSYNC B2 ;  /* 0x0000000000027941 */ /* 0x000fea0003800000 */
.L_x_46537:
        /* <DEDUP_REMOVED lines=46> */
.L_x_46541:
[----:B------:R-:W-:Y:S01]  /*28260*/  DMUL R4, RZ, R12 ;  /* 0x0000000cff047228 */ /* 0x000fe20000000000 */
[----:B------:R-:W-:-:S10]  /*28270*/  IMAD.MOV.U32 R0, RZ, RZ, RZ ;  /* 0x000000ffff007224 */ /* 0x000fd400078e00ff */
.L_x_46542:
[----:B------:R-:W-:Y:S05]  /*28280*/  BSYNC B2 ;  /* 0x0000000000027941 */ /* 0x000fea0003800000 */
.L_x_46540:
        /* <DEDUP_REMOVED lines=25> */
.L_x_46534:
        /* <DEDUP_REMOVED lines=62> */
.L_x_46545:
[----:B------:R-:W-:Y:S05]  /*28800*/  BSYNC B0 ;  /* 0x0000000000007941 */ /* 0x000fea0003800000 */
.L_x_46544:
        /* <DEDUP_REMOVED lines=25> */
.L_x_46547:
[----:B------:R-:W-:Y:S01]  /*289a0*/  DMUL R18, RZ, R12 ;  /* 0x0000000cff127228 */ /* 0x000fe20000000000 */
[----:B------:R-:W-:-:S10]  /*289b0*/  IMAD.MOV.U32 R0, RZ, RZ, RZ ;  /* 0x000000ffff007224 */ /* 0x000fd400078e00ff */
.L_x_46548:
[----:B------:R-:W-:Y:S05]  /*289c0*/  BSYNC B2 ;  /* 0x0000000000027941 */ /* 0x000fea0003800000 */
.L_x_46546:
        /* <DEDUP_REMOVED lines=46> */
.L_x_46550:
[----:B------:R-:W-:Y:S01]  /*28cb0*/  DMUL R4, RZ, R12 ;  /* 0x0000000cff047228 */ /* 0x000fe20000000000 */
[----:B------:R-:W-:-:S10]  /*28cc0*/  IMAD.MOV.U32 R0, RZ, RZ, RZ ;  /* 0x000000ffff007224 */ /* 0x000fd400078e00ff */
.L_x_46551:
[----:B------:R-:W-:Y:S05]  /*28cd0*/  BSYNC B2 ;  /* 0x0000000000027941 */ /* 0x000fea0003800000 */
.L_x_46549:
        /* <DEDUP_REMOVED lines=39> */
.L_x_46533:
        /* <DEDUP_REMOVED lines=11> */
.L_x_46552:
[----:B------:R-:W-:-:S10]  /*29000*/  DADD R20, R12, -R12 ;  /* 0x000000000c147229 */ /* 0x000fd4000000080c */
[----:B------:R-:W-:Y:S02]  /*29010*/  IMAD.MOV.U32 R22, RZ, RZ, R20 ;  /* 0x000000ffff167224 */ /* 0x000fe400078e0014 */
[----:B------:R-:W-:Y:S01]  /*29020*/  IMAD.MOV.U32 R23, RZ, RZ, R21 ;  /* 0x000000ffff177224 */ /* 0x000fe200078e0015 */
[----:B------:R-:W-:Y:S06]  /*29030*/  BRA `(.L_x_46543) ;  /* 0x0000000800947947 */ /* 0x000fec0003800000 */
.L_x_46532:
        /* <DEDUP_REMOVED lines=26> */
.L_x_46554:
[----:B------:R-:W-:Y:S01]  /*291e0*/  DMUL R20, RZ, R12 ;  /* 0x0000000cff147228 */ /* 0x000fe20000000000 */
[----:B------:R-:W-:-:S10]  /*291f0*/  IMAD.MOV.U32 R0, RZ, RZ, RZ ;  /* 0x000000ffff007224 */ /* 0x000fd400078e00ff */
.L_x_46555:
[----:B------:R-:W-:Y:S05]  /*29200*/  BSYNC B2 ;  /* 0x0000000000027941 */ /* 0x000fea0003800000 */
.L_x_46553:
        /* <DEDUP_REMOVED lines=48> */
.L_x_46557:
[----:B------:R-:W-:Y:S01]  /*29510*/  DMUL R22, RZ, R12 ;  /* 0x0000000cff167228 */ /* 0x000fe20000000000 */
[----:B------:R-:W-:-:S10]  /*29520*/  IMAD.MOV.U32 R0, RZ, RZ, RZ ;  /* 0x000000ffff007224 */ /* 0x000fd400078e00ff */
.L_x_46558:
[----:B------:R-:W-:Y:S05]  /*29530*/  BSYNC B2 ;  /* 0x0000000000027941 */ /* 0x000fea0003800000 */
.L_x_46556:
        /* <DEDUP_REMOVED lines=24> */
.L_x_46531:
        /* <DEDUP_REMOVED lines=58> */
.L_x_46560:
[----:B------:R-:W-:Y:S05]  /*29a60*/  BSYNC B0 ;  /* 0x0000000000007941 */ /* 0x000fea0003800000 */
.L_x_46559:
[----:B------:R-:W-:Y:S02]  /*29a70*/  IMAD.MOV.U32 R22, RZ, RZ, R12 ;  /* 0x000000ffff167224 */ /* 0x000fe400078e000c */
[----:B------:R-:W-:-:S07]  /*29a80*/  IMAD.MOV.U32 R23, RZ, RZ, R13 ;  /* 0x000000ffff177224 */ /* 0x000fce00078e000d */
.L_x_46543:
[----:B------:R-:W-:Y:S05]  /*29a90*/  BSYNC B1 ;  /* 0x0000000000017941 */ /* 0x000fea0003800000 */
.L_x_46530:
        /* <DEDUP_REMOVED lines=15> */
.L_x_46564:
[----:B------:R-:W0:Y:S02]  /*29b90*/  F2I.S64.F64.TRUNC R20, R20 ;  /* 0x0000001400147311 */ /* 0x000e24000030d900 */
[----:B0-----:R-:W-:-:S05]  /*29ba0*/  IMAD.MOV.U32 R3, RZ, RZ, R20 ;  /* 0x000000ffff037224 */ /* 0x001fca00078e0014 */
[----:B------:R0:W-:Y:S01]  /*29bb0*/  STG.E.U8 desc[UR36][R16.64], R3 ;  /* 0x0000000310007986 */ /* 0x0001e2000c101124 */
[----:B------:R-:W-:Y:S05]  /*29bc0*/  BRA `(.L_x_46566) ;  /* 0x0000001000087947 */ /* 0x000fea0003800000 */
.L_x_46563:
        /* <DEDUP_REMOVED lines=9> */
.L_x_46568:
[----:B------:R-:W0:Y:S02]  /*29c60*/  F2I.F64.TRUNC R21, R20 ;  /* 0x0000001400157311 */ /* 0x000e24000030d100 */
[----:B0-----:R0:W-:Y:S01]  /*29c70*/  STG.E desc[UR36][R16.64], R21 ;  /* 0x0000001510007986 */ /* 0x0011e2000c101924 */
[----:B------:R-:W-:Y:S05]  /*29c80*/  BRA `(.L_x_46566) ;  /* 0x0000000c00d87947 */ /* 0x000fea0003800000 */
.L_x_46567:
[----:B------:R-:W0:Y:S02]  /*29c90*/  F2I.F64.TRUNC R21, R20 ;  /* 0x0000001400157311 */ /* 0x000e24000030d100 */
[----:B0-----:R0:W-:Y:S01]  /*29ca0*/  STG.E.U16 desc[UR36][R16.64], R21 ;  /* 0x0000001510007986 */ /* 0x0011e2000c101524 */
[----:B------:R-:W-:Y:S05]  /*29cb0*/  BRA `(.L_x_46566) ;  /* 0x0000000c00cc7947 */ /* 0x000fea0003800000 */
.L_x_46562:
        /* <DEDUP_REMOVED lines=13> */
.L_x_46570:
        /* <DEDUP_REMOVED lines=8> */
.L_x_46569:
        /* <DEDUP_REMOVED lines=16> */
.L_x_46572:
        /* <DEDUP_REMOVED lines=11> */
.L_x_46571:
[----:B------:R4:W-:Y:S01]  /*29fc0*/  STG.E.64 desc[UR36][R16.64], R20 ;  /* 0x0000001410007986 */ /* 0x0009e2000c101b24 */
[----:B------:R-:W-:Y:S05]  /*29fd0*/  BRA `(.L_x_46566) ;  /* 0x0000000c00047947 */ /* 0x000fea0003800000 */
.L_x_46561:
        /* <DEDUP_REMOVED lines=13> */
.L_x_46575:
[----:B------:R0:W-:Y:S01]  /*2a0b0*/  STG.E.128 desc[UR36][R16.64], R20 ;  /* 0x0000001410007986 */ /* 0x0001e2000c101d24 */
[----:B------:R-:W-:Y:S05]  /*2a0c0*/  BRA `(.L_x_46566) ;  /* 0x0000000800c87947 */ /* 0x000fea0003800000 */
.L_x_46574:
        /* <DEDUP_REMOVED lines=25> */
.L_x_46579:
[----:B------:R-:W-:Y:S05]  /*2a260*/  BSYNC B0 ;  /* 0x0000000000007941 */ /* 0x000fea0003800000 */
.L_x_46578:
[----:B------:R-:W-:-:S05]  /*2a270*/  LOP3.LUT R5, R0, R5, RZ, 0xfc, !PT ;  /* 0x0000000500057212 */ /* 0x000fca00078efcff */
[----:B------:R0:W-:Y:S01]  /*2a280*/  STG.E.U8 desc[UR36][R16.64], R5 ;  /* 0x0000000510007986 */ /* 0x0001e2000c101124 */
[----:B------:R-:W-:Y:S05]  /*2a290*/  BRA `(.L_x_46566) ;  /* 0x0000000800547947 */ /* 0x000fea0003800000 */
.L_x_46577:
        /* <DEDUP_REMOVED lines=17> */
.L_x_46581:
[----:B------:R-:W-:Y:S01]  /*2a3b0*/  IMAD.MOV.U32 R0, RZ, RZ, 0x7f ;  /* 0x0000007fff007424 */ /* 0x000fe200078e00ff */
[----:B------:R-:W-:-:S04]  /*2a3c0*/  ISETP.GT.U32.AND P0, PT, R3, 0x7f800000, PT ;  /* 0x7f8000000300780c */ /* 0x000fc80003f04070 */
[----:B------:R-:W-:-:S09]  /*2a3d0*/  SEL R0, R0, 0x7c, P0 ;  /* 0x0000007c00007807 */ /* 0x000fd20000000000 */
.L_x_46582:
[----:B------:R-:W-:Y:S05]  /*2a3e0*/  BSYNC B0 ;  /* 0x0000000000007941 */ /* 0x000fea0003800000 */
.L_x_46580:
[----:B------:R-:W-:-:S04]  /*2a3f0*/  LOP3.LUT R3, R5, 0x80000000, RZ, 0xc0, !PT ;  /* 0x8000000005037812 */ /* 0x000fc800078ec0ff */
[----:B------:R-:W-:-:S04]  /*2a400*/  SHF.R.U32.HI R3, RZ, 0x18, R3 ;  /* 0x00000018ff037819 */ /* 0x000fc80000011603 */
[----:B------:R-:W-:-:S05]  /*2a410*/  LOP3.LUT R3, R0, R3, RZ, 0xfc, !PT ;  /* 0x0000000300037212 */ /* 0x000fca00078efcff */
[----:B------:R0:W-:Y:S01]  /*2a420*/  STG.E.U8 desc[UR36][R16.64], R3 ;  /* 0x0000000310007986 */ /* 0x0001e2000c101124 */
[----:B------:R-:W-:Y:S05]  /*2a430*/  BRA `(.L_x_46566) ;  /* 0x0000000400ec7947 */ /* 0x000fea0003800000 */
.L_x_46576:
        /* <DEDUP_REMOVED lines=8> */
.L_x_46573:
        /* <DEDUP_REMOVED lines=11> */
.L_x_46585:
        /* <DEDUP_REMOVED lines=21> */
.L_x_46588:
[----:B------:R-:W-:-:S04]  /*2a6c0*/  LOP3.LUT R3, R5, 0x80000000, RZ, 0xc0, !PT ;  /* 0x8000000005037812 */ /* 0x000fc800078ec0ff */
[----:B------:R-:W-:-:S04]  /*2a6d0*/  SHF.R.U32.HI R3, RZ, 0x18, R3 ;  /* 0x00000018ff037819 */ /* 0x000fc80000011603 */
[----:B------:R-:W-:-:S04]  /*2a6e0*/  LOP3.LUT R0, R0, R3, RZ, 0xfc, !PT ;  /* 0x0000000300007212 */ /* 0x000fc800078efcff */
[----:B------:R-:W-:-:S07]  /*2a6f0*/  PRMT R8, R0, 0x7610, R8 ;  /* 0x0000761000087816 */ /* 0x000fce0000000008 */
.L_x_46587:
[----:B------:R-:W-:Y:S05]  /*2a700*/  BSYNC B0 ;  /* 0x0000000000007941 */ /* 0x000fea0003800000 */
.L_x_46586:
[----:B------:R0:W-:Y:S01]  /*2a710*/  STG.E.U8 desc[UR36][R16.64], R8 ;  /* 0x0000000810007986 */ /* 0x0001e2000c101124 */
[----:B------:R-:W-:Y:S05]  /*2a720*/  BRA `(.L_x_46566) ;  /* 0x0000000400307947 */ /* 0x000fea0003800000 */
.L_x_46584:
        /* <DEDUP_REMOVED lines=21> */
.L_x_46591:
[----:B------:R-:W-:-:S04]  /*2a880*/  LOP3.LUT R3, R5, 0x80000000, RZ, 0xc0, !PT ;  /* 0x8000000005037812 */ /* 0x000fc800078ec0ff */
[----:B------:R-:W-:-:S04]  /*2a890*/  SHF.R.U32.HI R3, RZ, 0x18, R3 ;  /* 0x00000018ff037819 */ /* 0x000fc80000011603 */
[----:B------:R-:W-:-:S04]  /*2a8a0*/  LOP3.LUT R0, R0, R3, RZ, 0xfc, !PT ;  /* 0x0000000300007212 */ /* 0x000fc800078efcff */
[----:B------:R-:W-:-:S07]  /*2a8b0*/  PRMT R8, R0, 0x7610, R8 ;  /* 0x0000761000087816 */ /* 0x000fce0000000008 */
.L_x_46590:
[----:B------:R-:W-:Y:S05]  /*2a8c0*/  BSYNC B0 ;  /* 0x0000000000007941 */ /* 0x000fea0003800000 */
.L_x_46589:
[----:B------:R0:W-:Y:S01]  /*2a8d0*/  STG.E.U8 desc[UR36][R16.64], R8 ;  /* 0x0000000810007986 */ /* 0x0001e2000c101124 */
[----:B------:R-:W-:Y:S05]  /*2a8e0*/  BRA `(.L_x_46566) ;  /* 0x0000000000c07947 */ /* 0x000fea0003800000 */
.L_x_46583:
        /* <DEDUP_REMOVED lines=26> */
.L_x_46565:
        /* <DEDUP_REMOVED lines=16> */
.L_x_46594:
[----:B------:R-:W-:Y:S05]  /*2ab90*/  BRA `(.L_x_46566) ;  /* 0x0000000000147947 */ /* 0x000fea0003800000 */
.L_x_46593:
[----:B------:R-:W0:Y:S02]  /*2aba0*/  F2I.U64.F64.TRUNC R20, R20 ;  /* 0x0000001400147311 */ /* 0x000e24000030d800 */
[----:B0-----:R0:W-:Y:S01]  /*2abb0*/  STG.E.64 desc[UR36][R16.64], R20 ;  /* 0x0000001410007986 */ /* 0x0011e2000c101b24 */
[----:B------:R-:W-:Y:S05]  /*2abc0*/  BRA `(.L_x_46566) ;  /* 0x0000000000087947 */ /* 0x000fea0003800000 */
.L_x_46592:
[----:B------:R-:W0:Y:S02]  /*2abd0*/  F2I.U32.F64.TRUNC R21, R20 ;  /* 0x0000001400157311 */ /* 0x000e24000030d000 */
[----:B0-----:R0:W-:Y:S02]  /*2abe0*/  STG.E desc[UR36][R16.64], R21 ;  /* 0x0000001510007986 */ /* 0x0011e4000c101924 */
.L_x_46566:
[----:B------:R-:W-:-:S07]  /*2abf0*/  VIADD R2, R2, 0x80 ;  /* 0x0000008002027836 */ /* 0x000fce0000000000 */
.L_x_46394:
[----:B------:R-:W-:Y:S05]  /*2ac00*/  BSYNC B6 ;  /* 0x0000000000067941 */ /* 0x000fea0003800000 */
.L_x_46393:
[----:B------:R-:W-:Y:S02]  /*2ac10*/  ULDC UR4, c[0x0][0x210] ;  /* 0x0000840000047ab9 */ /* 0x000fe40000000800 */
[----:B------:R-:W-:-:S13]  /*2ac20*/  ISETP.GE.AND P0, PT, R2, UR4, PT ;  /* 0x0000000402007c0c */ /* 0x000fda000bf06270 */
[----:B------:R-:W-:Y:S05]  /*2ac30*/  @P0 EXIT ;  /* 0x000000000000094d */ /* 0x000fea0003800000 */
[----:B------:R-:W5:Y:S01]  /*2ac40*/  LDC R6, c[0x0][0x218] ;  /* 0x00008600ff067b82 */ /* 0x000f620000000800 */
[----:B------:R-:W-:Y:S02]  /*2ac50*/  IMAD.MOV.U32 R18, RZ, RZ, RZ ;  /* 0x000000ffff127224 */ /* 0x000fe400078e00ff */
        /* <DEDUP_REMOVED lines=353> */
.L_x_46595:
        /* <DEDUP_REMOVED lines=22> */
.L_x_46599:
[----:B------:R-:W2:Y:S01]  /*2c3d0*/  LDG.E.U8 R2, desc[UR36][R2.64] ;  /* 0x0000002402027981 */ /* 0x000ea2000c1e1100 */
[----:B------:R-:W-:Y:S01]  /*2c3e0*/  CS2R R26, SRZ ;  /* 0x00000000001a7805 */ /* 0x000fe2000001ff00 */
[----:B--2---:R0:W1:Y:S01]  /*2c3f0*/  I2F.F64.U16 R24, R2 ;  /* 0x0000000200187312 */ /* 0x0040620000101800 */
[----:B------:R-:W-:Y:S05]  /*2c400*/  BRA `(.L_x_46601) ;  /* 0x0000000c00c87947 */ /* 0x000fea0003800000 */
.L_x_46598:
        /* <DEDUP_REMOVED lines=10> */
.L_x_46603:
[----:B------:R-:W2:Y:S01]  /*2c4b0*/  LDG.E R2, desc[UR36][R2.64] ;  /* 0x0000002402027981 */ /* 0x000ea2000c1e1900 */
[----:B------:R-:W-:Y:S01]  /*2c4c0*/  CS2R R26, SRZ ;  /* 0x00000000001a7805 */ /* 0x000fe2000001ff00 */
[----:B--2---:R3:W4:Y:S01]  /*2c4d0*/  I2F.F64 R24, R2 ;  /* 0x0000000200187312 */ /* 0x0047220000201c00 */
[----:B------:R-:W-:Y:S05]  /*2c4e0*/  BRA `(.L_x_46601) ;  /* 0x0000000c00907947 */ /* 0x000fea0003800000 */
.L_x_46602:
[----:B------:R-:W2:Y:S01]  /*2c4f0*/  LDG.E.U16 R2, desc[UR36][R2.64] ;  /* 0x0000002402027981 */ /* 0x000ea2000c1e1500 */
[----:B------:R-:W-:Y:S01]  /*2c500*/  CS2R R26, SRZ ;  /* 0x00000000001a7805 */ /* 0x000fe2000001ff00 */
[----:B--2---:R0:W1:Y:S01]  /*2c510*/  I2F.F64.S16 R24, R2 ;  /* 0x0000000200187312 */ /* 0x0040620000101c00 */
[----:B------:R-:W-:Y:S05]  /*2c520*/  BRA `(.L_x_46601) ;  /* 0x0000000c00807947 */ /* 0x000fea0003800000 */
.L_x_46597:
        /* <DEDUP_REMOVED lines=11> */
.L_x_46605:
[----:B------:R-:W2:Y:S01]  /*2c5e0*/  LDG.E.U16 R0, desc[UR36][R2.64] ;  /* 0x0000002402007981 */ /* 0x000ea2000c1e1500 */
[----:B------:R-:W-:Y:S01]  /*2c5f0*/  CS2R R26, SRZ ;  /* 0x00000000001a7805 */ /* 0x000fe2000001ff00 */
[----:B--2---:R-:W-:-:S05]  /*2c600*/  HADD2.F32 R0, -RZ, R0.H0_H0 ;  /* 0x20000000ff007230 */ /* 0x004fca0000004100 */
[----:B------:R-:W-:-:S04]  /*2c610*/  FMUL.FTZ R0, R0, 1 ;  /* 0x3f80000000007820 */ /* 0x000fc80000410000 */
[----:B------:R0:W1:Y:S01]  /*2c620*/  F2F.F64.F32 R24, R0 ;  /* 0x0000000000187310 */ /* 0x0000620000201800 */
[----:B------:R-:W-:Y:S05]  /*2c630*/  BRA `(.L_x_46601) ;  /* 0x0000000c003c7947 */ /* 0x000fea0003800000 */
.L_x_46604:
        /* <DEDUP_REMOVED lines=12> */
.L_x_46607:
        /* <DEDUP_REMOVED lines=8> */
.L_x_46606:
[----:B------:R0:W5:Y:S01]  /*2c780*/  LDG.E.64 R24, desc[UR36][R2.64] ;  /* 0x0000002402187981 */ /* 0x000162000c1e1b00 */
[----:B------:R-:W-:Y:S01]  /*2c790*/  CS2R R26, SRZ ;  /* 0x00000000001a7805 */ /* 0x000fe2000001ff00 */
[----:B------:R-:W-:Y:S06]  /*2c7a0*/  BRA `(.L_x_46601) ;  /* 0x0000000800e07947 */ /* 0x000fec0003800000 */
.L_x_46596:
        /* <DEDUP_REMOVED lines=14> */
.L_x_46610:
[----:B------:R0:W5:Y:S01]  /*2c890*/  LDG.E.128 R24, desc[UR36][R2.64] ;  /* 0x0000002402187981 */ /* 0x000162000c1e1d00 */
[----:B------:R-:W-:Y:S05]  /*2c8a0*/  BRA `(.L_x_46601) ;  /* 0x0000000800a07947 */ /* 0x000fea0003800000 */
.L_x_46609:
        /* <DEDUP_REMOVED lines=29> */
.L_x_46612:
        /* <DEDUP_REMOVED lines=16> */
.L_x_46611:
[----:B------:R-:W2:Y:S01]  /*2cb80*/  LDG.E.U16 R0, desc[UR36][R2.64] ;  /* 0x0000002402007981 */ /* 0x000ea2000c1e1500 */
[----:B------:R-:W-:Y:S01]  /*2cb90*/  CS2R R26, SRZ ;  /* 0x00000000001a7805 */ /* 0x000fe2000001ff00 */
[----:B--2---:R-:W-:-:S04]  /*2cba0*/  IMAD.U32 R0, R0, 0x10000, RZ ;  /* 0x0001000000007824 */ /* 0x004fc800078e00ff */
[----:B------:R-:W-:-:S04]  /*2cbb0*/  FMUL.FTZ R0, R0, 1 ;  /* 0x3f80000000007820 */ /* 0x000fc80000410000 */
[----:B------:R0:W1:Y:S01]  /*2cbc0*/  F2F.F64.F32 R24, R0 ;  /* 0x0000000000187310 */ /* 0x0000620000201800 */
[----:B------:R-:W-:Y:S05]  /*2cbd0*/  BRA `(.L_x_46601) ;  /* 0x0000000400d47947 */ /* 0x000fea0003800000 */
.L_x_46608:
        /* <DEDUP_REMOVED lines=12> */
.L_x_46615:
        /* <DEDUP_REMOVED lines=21> */
.L_x_46619:
[----:B------:R-:W-:Y:S05]  /*2cdf0*/  BSYNC B1 ;  /* 0x0000000000017941 */ /* 0x000fea0003800000 */
.L_x_46618:
[----:B------:R-:W-:Y:S01]  /*2ce00*/  LEA R3, R0, 0x3b800000, 0x17 ;  /* 0x3b80000000037811 */ /* 0x000fe200078eb8ff */
[----:B------:R-:W-:-:S05]  /*2ce10*/  IMAD.SHL.U32 R0, R2, 0x100000, RZ ;  /* 0x0010000002007824 */ /* 0x000fca00078e00ff */
[----:B------:R-:W-:-:S07]  /*2ce20*/  LOP3.LUT R0, R3, R0, R4, 0xfe, !PT ;  /* 0x0000000003007212 */ /* 0x000fce00078efe04 */
.L_x_46617:
[----:B------:R-:W-:Y:S05]  /*2ce30*/  BSYNC B0 ;  /* 0x0000000000007941 */ /* 0x000fea0003800000 */
.L_x_46616:
[----:B------:R-:W-:Y:S01]  /*2ce40*/  FMUL.FTZ R0, R0, 1 ;  /* 0x3f80000000007820 */ /* 0x000fe20000410000 */
[----:B------:R-:W-:-:S03]  /*2ce50*/  CS2R R26, SRZ ;  /* 0x00000000001a7805 */ /* 0x000fc6000001ff00 */
[----:B------:R0:W1:Y:S01]  /*2ce60*/  F2F.F64.F32 R24, R0 ;  /* 0x0000000000187310 */ /* 0x0000620000201800 */
[----:B------:R-:W-:Y:S05]  /*2ce70*/  BRA `(.L_x_46601) ;  /* 0x00000004002c7947 */ /* 0x000fea0003800000 */
.L_x_46614:
        /* <DEDUP_REMOVED lines=21> */
.L_x_46623:
[----:B------:R-:W-:Y:S05]  /*2cfd0*/  BSYNC B1 ;  /* 0x0000000000017941 */ /* 0x000fea0003800000 */
.L_x_46622:
[----:B------:R-:W-:Y:S01]  /*2cfe0*/  LEA R3, R0, 0x37800000, 0x17 ;  /* 0x3780000000037811 */ /* 0x000fe200078eb8ff */
[----:B------:R-:W-:-:S05]  /*2cff0*/  IMAD.SHL.U32 R0, R2, 0x200000, RZ ;  /* 0x0020000002007824 */ /* 0x000fca00078e00ff */
[----:B------:R-:W-:-:S07]  /*2d000*/  LOP3.LUT R0, R3, R0, R4, 0xfe, !PT ;  /* 0x0000000003007212 */ /* 0x000fce00078efe04 */
.L_x_46621:
[----:B------:R-:W-:Y:S05]  /*2d010*/  BSYNC B0 ;  /* 0x0000000000007941 */ /* 0x000fea0003800000 */
.L_x_46620:
[----:B------:R-:W-:Y:S01]  /*2d020*/  FMUL.FTZ R0, R0, 1 ;  /* 0x3f80000000007820 */ /* 0x000fe20000410000 */
[----:B------:R-:W-:-:S03]  /*2d030*/  CS2R R26, SRZ ;  /* 0x00000000001a7805 */ /* 0x000fc6000001ff00 */
[----:B------:R0:W1:Y:S01]  /*2d040*/  F2F.F64.F32 R24, R0 ;  /* 0x0000000000187310 */ /* 0x0000620000201800 */
[----:B------:R-:W-:Y:S05]  /*2d050*/  BRA `(.L_x_46601) ;  /* 0x0000000000b47947 */ /* 0x000fea0003800000 */
.L_x_46613:
        /* <DEDUP_REMOVED lines=14> */
.L_x_46627:
[----:B------:R-:W-:Y:S05]  /*2d140*/  BSYNC B0 ;  /* 0x0000000000007941 */ /* 0x000fea0003800000 */
.L_x_46626:
[----:B------:R-:W-:Y:S01]  /*2d150*/  FMUL.FTZ R0, R0, 1 ;  /* 0x3f80000000007820 */ /* 0x000fe20000410000 */
[----:B------:R-:W-:-:S03]  /*2d160*/  CS2R R26, SRZ ;  /* 0x00000000001a7805 */ /* 0x000fc6000001ff00 */
[----:B------:R0:W1:Y:S01]  /*2d170*/  F2F.F64.F32 R24, R0 ;  /* 0x0000000000187310 */ /* 0x0000620000201800 */
[----:B------:R-:W-:Y:S05]  /*2d180*/  BRA `(.L_x_46601) ;  /* 0x0000000000687947 */ /* 0x000fea0003800000 */
.L_x_46600:
        /* <DEDUP_REMOVED lines=16> */
.L_x_46628:
[----:B------:R-:W-:Y:S02]  /*2d290*/  CS2R R24, SRZ ;  /* 0x0000000000187805 */ /* 0x000fe4000001ff00 */
[----:B------:R-:W-:Y:S01]  /*2d2a0*/  CS2R R26, SRZ ;  /* 0x00000000001a7805 */ /* 0x000fe2000001ff00 */
[----:B------:R-:W-:Y:S06]  /*2d2b0*/  BRA `(.L_x_46601) ;  /* 0x00000000001c7947 */ /* 0x000fec0003800000 */
.L_x_46625:
[----:B------:R-:W2:Y:S01]  /*2d2c0*/  LDG.E.64 R24, desc[UR36][R2.64] ;  /* 0x0000002402187981 */ /* 0x000ea2000c1e1b00 */
[----:B------:R-:W-:Y:S01]  /*2d2d0*/  CS2R R26, SRZ ;  /* 0x00000000001a7805 */ /* 0x000fe2000001ff00 */
[----:B--2---:R-:W0:Y:S01]  /*2d2e0*/  I2F.F64.U64 R24, R24 ;  /* 0x0000001800187312 */ /* 0x004e220000301800 */
[----:B------:R-:W-:Y:S05]  /*2d2f0*/  BRA `(.L_x_46601) ;  /* 0x00000000000c7947 */ /* 0x000fea0003800000 */
.L_x_46624:
[----:B------:R-:W2:Y:S01]  /*2d300*/  LDG.E R2, desc[UR36][R2.64] ;  /* 0x0000002402027981 */ /* 0x000ea2000c1e1900 */
[----:B------:R-:W-:Y:S01]  /*2d310*/  CS2R R26, SRZ ;  /* 0x00000000001a7805 */ /* 0x000fe2000001ff00 */
[----:B--2---:R0:W1:Y:S06]  /*2d320*/  I2F.F64.U32 R24, R2 ;  /* 0x0000000200187312 */ /* 0x00406c0000201800 */
.L_x_46601:
[----:B0--3--:R-:W0:Y:S01]  /*2d330*/  LDC.U8 R2, c[0x0][0x49a] ;  /* 0x00012680ff027b82 */ /* 0x009e220000000000 */
        /* <DEDUP_REMOVED lines=16> */
[----:B---3--:R-:W3:Y:S01]  /*2d440*/  I2F.F64.S16 R8, R8 ;  /* 0x0000000800087312 */ /* 0x008ee20000101c00 */
[----:B------:R-:W-:Y:S05]  /*2d450*/  BRA `(.L_x_46634) ;  /* 0x0000000c00d87947 */ /* 0x000fea0003800000 */
.L_x_46632:
[----:B------:R-:W3:Y:S01]  /*2d460*/  LDG.E.U8 R8, desc[UR36][R18.64] ;  /* 0x0000002412087981 */ /* 0x000ee2000c1e1100 */
[----:B------:R-:W-:Y:S01]  /*2d470*/  CS2R R10, SRZ ;  /* 0x00000000000a7805 */ /* 0x000fe2000001ff00 */
[----:B---3--:R-:W0:Y:S01]  /*2d480*/  I2F.F64.U16 R8, R8 ;  /* 0x0000000800087312 */ /* 0x008e220000101800 */
[----:B------:R-:W-:Y:S05]  /*2d490*/  BRA `(.L_x_46634) ;  /* 0x0000000c00c87947 */ /* 0x000fea0003800000 */
.L_x_46631:
        /* <DEDUP_REMOVED lines=10> */
.L_x_46636:
[----:B------:R-:W3:Y:S01]  /*2d540*/  LDG.E R8, desc[UR36][R18.64] ;  /* 0x0000002412087981 */ /* 0x000ee2000c1e1900 */
[----:B------:R-:W-:Y:S01]  /*2d550*/  CS2R R10, SRZ ;  /* 0x00000000000a7805 */ /* 0x000fe2000001ff00 */
[----:B---3--:R-:W0:Y:S01]  /*2d560*/  I2F.F64 R8, R8 ;  /* 0x0000000800087312 */ /* 0x008e220000201c00 */
[----:B------:R-:W-:Y:S05]  /*2d570*/  BRA `(.L_x_46634) ;  /* 0x0000000c00907947 */ /* 0x000fea0003800000 */
.L_x_46635:
[----:B------:R-:W3:Y:S01]  /*2d580*/  LDG.E.U16 R8, desc[UR36][R18.64] ;  /* 0x0000002412087981 */ /* 0x000ee2000c1e1500 */
[----:B------:R-:W-:Y:S01]  /*2d590*/  CS2R R10, SRZ ;  /* 0x00000000000a7805 */ /* 0x000fe2000001ff00 */
[----:B---3--:R-:W0:Y:S01]  /*2d5a0*/  I2F.F64.S16 R8, R8 ;  /* 0x0000000800087312 */ /* 0x008e220000101c00 */
[----:B------:R-:W-:Y:S05]  /*2d5b0*/  BRA `(.L_x_46634) ;  /* 0x0000000c00807947 */ /* 0x000fea0003800000 */
.L_x_46630:
        /* <DEDUP_REMOVED lines=11> */
.L_x_46638:
[----:B------:R-:W3:Y:S01]  /*2d670*/  LDG.E.U16 R0, desc[UR36][R18.64] ;  /* 0x0000002412007981 */ /* 0x000ee2000c1e1500 */
[----:B------:R-:W-:Y:S01]  /*2d680*/  CS2R R10, SRZ ;  /* 0x00000000000a7805 */ /* 0x000fe2000001ff00 */
[----:B---3--:R-:W-:-:S05]  /*2d690*/  HADD2.F32 R0, -RZ, R0.H0_H0 ;  /* 0x20000000ff007230 */ /* 0x008fca0000004100 */
[----:B------:R-:W-:-:S04]  /*2d6a0*/  FMUL.FTZ R0, R0, 1 ;  /* 0x3f80000000007820 */ /* 0x000fc80000410000 */
[----:B------:R0:W3:Y:S01]  /*2d6b0*/  F2F.F64.F32 R8, R0 ;  /* 0x0000000000087310 */ /* 0x0000e20000201800 */
[----:B------:R-:W-:Y:S05]  /*2d6c0*/  BRA `(.L_x_46634) ;  /* 0x0000000c003c7947 */ /* 0x000fea0003800000 */
.L_x_46637:
        /* <DEDUP_REMOVED lines=10> */
[----:B------:R-:W3:Y:S01]  /*2d770*/  F2F.F64.F32 R8, R8 ;  /* 0x0000000800087310 */ /* 0x000ee20000201800 */
[----:B------:R-:W-:Y:S05]  /*2d780*/  BRA `(.L_x_46634) ;  /* 0x0000000c000c7947 */ /* 0x000fea0003800000 */
.L_x_46640:
[----:B------:R-:W3:Y:S02]  /*2d790*/  LDG.E R0, desc[UR36][R18.64] ;  /* 0x0000002412007981 */ /* 0x000ee4000c1e1900 */
[--C-:B---3--:R-:W-:Y:S02]  /*2d7a0*/  HADD2.F32 R2, -RZ, R0.reuse.H1_H1 ;  /* 0x30000000ff027230 */ /* 0x108fe40000004100 */
[----:B------:R-:W-:-:S03]  /*2d7b0*/  HADD2.F32 R0, -RZ, R0.H0_H0 ;  /* 0x20000000ff007230 */ /* 0x000fc60000004100 */
[----:B------:R-:W-:Y:S02]  /*2d7c0*/  FMUL.FTZ R2, R2, 1 ;  /* 0x3f80000002027820 */ /* 0x000fe40000410000 */
[----:B------:R-:W-:Y:S02]  /*2d7d0*/  FMUL.FTZ R0, R0, 1 ;  /* 0x3f80000000007820 */ /* 0x000fe40000410000 */
[----:B------:R0:W3:Y:S08]  /*2d7e0*/  F2F.F64.F32 R10, R2 ;  /* 0x00000002000a7310 */ /* 0x0000f00000201800 */
[----:B------:R0:W0:Y:S01]  /*2d7f0*/  F2F.F64.F32 R8, R0 ;  /* 0x0000000000087310 */ /* 0x0000220000201800 */
[----:B------:R-:W-:Y:S05]  /*2d800*/  BRA `(.L_x_46634) ;  /* 0x0000000800ec7947 */ /* 0x000fea0003800000 */
.L_x_46639:
[----:B------:R0:W5:Y:S01]  /*2d810*/  LDG.E.64 R8, desc[UR36][R18.64] ;  /* 0x0000002412087981 */ /* 0x000162000c1e1b00 */
[----:B------:R-:W-:Y:S01]  /*2d820*/  CS2R R10, SRZ ;  /* 0x00000000000a7805 */ /* 0x000fe2000001ff00 */
[----:B------:R-:W-:Y:S06]  /*2d830*/  BRA `(.L_x_46634) ;  /* 0x0000000800e07947 */ /* 0x000fec0003800000 */
.L_x_46629:
        /* <DEDUP_REMOVED lines=14> */
.L_x_46643:
[----:B------:R0:W5:Y:S01]  /*2d920*/  LDG.E.128 R8, desc[UR36][R18.64] ;  /* 0x0000002412087981 */ /* 0x000162000c1e1d00 */
[----:B------:R-:W-:Y:S05]  /*2d930*/  BRA `(.L_x_46634) ;  /* 0x0000000800a07947 */ /* 0x000fea0003800000 */
.L_x_46642:
        /* <DEDUP_REMOVED lines=27> */
[----:B------:R0:W3:Y:S01]  /*2daf0*/  F2F.F64.F32 R8, R3 ;  /* 0x0000000300087310 */ /* 0x0000e20000201800 */
[----:B------:R-:W-:Y:S05]  /*2db00*/  BRA `(.L_x_46634) ;  /* 0x00000008002c7947 */ /* 0x000fea0003800000 */
.L_x_46645:
[----:B------:R-:W3:Y:S01]  /*2db10*/  LDG.E.U8 R3, desc[UR36][R18.64] ;  /* 0x0000002412037981 */ /* 0x000ee2000c1e1100 */
[----:B------:R-:W-:Y:S01]  /*2db20*/  CS2R R10, SRZ ;  /* 0x00000000000a7805 */ /* 0x000fe2000001ff00 */
        /* <DEDUP_REMOVED lines=12> */
[----:B------:R0:W3:Y:S01]  /*2dbf0*/  F2F.F64.F32 R8, R2 ;  /* 0x0000000200087310 */ /* 0x0000e20000201800 */
[----:B------:R-:W-:Y:S05]  /*2dc00*/  BRA `(.L_x_46634) ;  /* 0x0000000400ec7947 */ /* 0x000fea0003800000 */
.L_x_46644:
[----:B------:R-:W3:Y:S01]  /*2dc10*/  LDG.E.U16 R0, desc[UR36][R18.64] ;  /* 0x0000002412007981 */ /* 0x000ee2000c1e1500 */
[----:B------:R-:W-:Y:S01]  /*2dc20*/  CS2R R10, SRZ ;  /* 0x00000000000a7805 */ /* 0x000fe2000001ff00 */
[----:B---3--:R-:W-:-:S04]  /*2dc30*/  IMAD.U32 R0, R0, 0x10000, RZ ;  /* 0x0001000000007824 */ /* 0x008fc800078e00ff */
[----:B------:R-:W-:-:S04]  /*2dc40*/  FMUL.FTZ R0, R0, 1 ;  /* 0x3f80000000007820 */ /* 0x000fc80000410000 */
[----:B------:R0:W3:Y:S01]  /*2dc50*/  F2F.F64.F32 R8, R0 ;  /* 0x0000000000087310 */ /* 0x0000e20000201800 */
[----:B------:R-:W-:Y:S05]  /*2dc60*/  BRA `(.L_x_46634) ;  /* 0x0000000400d47947 */ /* 0x000fea0003800000 */
.L_x_46641:
        /* <DEDUP_REMOVED lines=10> */
[----:B---3--:R-:W0:Y:S01]  /*2dd10*/  I2F.F64.U16 R8, R8 ;  /* 0x0000000800087312 */ /* 0x008e220000101800 */
[----:B------:R-:W-:Y:S05]  /*2dd20*/  BRA `(.L_x_46634) ;  /* 0x0000000400a47947 */ /* 0x000fea0003800000 */
.L_x_46648:
        /* <DEDUP_REMOVED lines=21> */
.L_x_46652:
[----:B------:R-:W-:Y:S05]  /*2de80*/  BSYNC B1 ;  /* 0x0000000000017941 */ /* 0x000fea0003800000 */
.L_x_46651:
[----:B------:R-:W-:Y:S01]  /*2de90*/  LEA R3, R0, 0x3b800000, 0x17 ;  /* 0x3b80000000037811 */ /* 0x000fe200078eb8ff */
[----:B------:R-:W-:-:S05]  /*2dea0*/  IMAD.SHL.U32 R0, R2, 0x100000, RZ ;  /* 0x0010000002007824 */ /* 0x000fca00078e00ff */
[----:B------:R-:W-:-:S07]  /*2deb0*/  LOP3.LUT R0, R3, R0, R4, 0xfe, !PT ;  /* 0x0000000003007212 */ /* 0x000fce00078efe04 */
.L_x_46650:
[----:B------:R-:W-:Y:S05]  /*2dec0*/  BSYNC B0 ;  /* 0x0000000000007941 */ /* 0x000fea0003800000 */
.L_x_46649:
[----:B------:R-:W-:Y:S01]  /*2ded0*/  FMUL.FTZ R0, R0, 1 ;  /* 0x3f80000000007820 */ /* 0x000fe20000410000 */
[----:B------:R-:W-:-:S03]  /*2dee0*/  CS2R R10, SRZ ;  /* 0x00000000000a7805 */ /* 0x000fc6000001ff00 */
[----:B------:R0:W3:Y:S01]  /*2def0*/  F2F.F64.F32 R8, R0 ;  /* 0x0000000000087310 */ /* 0x0000e20000201800 */
[----:B------:R-:W-:Y:S05]  /*2df00*/  BRA `(.L_x_46634) ;  /* 0x00000004002c7947 */ /* 0x000fea0003800000 */
.L_x_46647:
        /* <DEDUP_REMOVED lines=21> */
.L_x_46656:
[----:B------:R-:W-:Y:S05]  /*2e060*/  BSYNC B1 ;  /* 0x0000000000017941 */ /* 0x000fea0003800000 */
.L_x_46655:
[----:B------:R-:W-:Y:S01]  /*2e070*/  LEA R3, R0, 0x37800000, 0x17 ;  /* 0x3780000000037811 */ /* 0x000fe200078eb8ff */
[----:B------:R-:W-:-:S05]  /*2e080*/  IMAD.SHL.U32 R0, R2, 0x200000, RZ ;  /* 0x0020000002007824 */ /* 0x000fca00078e00ff */
[----:B------:R-:W-:-:S07]  /*2e090*/  LOP3.LUT R0, R3, R0, R4, 0xfe, !PT ;  /* 0x0000000003007212 */ /* 0x000fce00078efe04 */
.L_x_46654:
[----:B------:R-:W-:Y:S05]  /*2e0a0*/  BSYNC B0 ;  /* 0x0000000000007941 */ /* 0x000fea0003800000 */
.L_x_46653:
[----:B------:R-:W-:Y:S01]  /*2e0b0*/  FMUL.FTZ R0, R0, 1 ;  /* 0x3f80000000007820 */ /* 0x000fe20000410000 */
[----:B------:R-:W-:-:S03]  /*2e0c0*/  CS2R R10, SRZ ;  /* 0x00000000000a7805 */ /* 0x000fc6000001ff00 */
[----:B------:R0:W3:Y:S01]  /*2e0d0*/  F2F.F64.F32 R8, R0 ;  /* 0x0000000000087310 */ /* 0x0000e20000201800 */
[----:B------:R-:W-:Y:S05]  /*2e0e0*/  BRA `(.L_x_46634) ;  /* 0x0000000000b47947 */ /* 0x000fea0003800000 */
.L_x_46646:
        /* <DEDUP_REMOVED lines=14> */
.L_x_46660:
[----:B------:R-:W-:Y:S05]  /*2e1d0*/  BSYNC B0 ;  /* 0x0000000000007941 */ /* 0x000fea0003800000 */
.L_x_46659:
[----:B------:R-:W-:Y:S01]  /*2e1e0*/  FMUL.FTZ R0, R0, 1 ;  /* 0x3f80000000007820 */ /* 0x000fe20000410000 */
[----:B------:R-:W-:-:S03]  /*2e1f0*/  CS2R R10, SRZ ;  /* 0x00000000000a7805 */ /* 0x000fc6000001ff00 */
[----:B------:R0:W3:Y:S01]  /*2e200*/  F2F.F64.F32 R8, R0 ;  /* 0x0000000000087310 */ /* 0x0000e20000201800 */
[----:B------:R-:W-:Y:S05]  /*2e210*/  BRA `(.L_x_46634) ;  /* 0x0000000000687947 */ /* 0x000fea0003800000 */
.L_x_46633:
[----:B------:R-:W-:Y:S01]  /*2e220*/  MOV R0, 0x0 ;  /* 0x0000000000007802 */ /* 0x000fe20000000f00 */
[----:B------:R-:W-:Y:S01]  /*2e230*/  ULDC.64 UR4, c[0x4][0x198] ;  /* 0x0100660000047ab9 */ /* 0x000fe20000000a00 */
[----:B------:R-:W-:Y:S01]  /*2e240*/  ULDC.64 UR6, c[0x4][0x78] ;  /* 0x01001e0000067ab9 */ /* 0x000fe20000000a00 */
[----:B------:R-:W-:Y:S01]  /*2e250*/  IMAD.U32 R4, RZ, RZ, UR4 ;  /* 0x00000004ff047e24 */ /* 0x000fe2000f8e00ff */
[----:B------:R0:W3:Y:S01]  /*2e260*/  LDC.64 R2, c[0x4][R0] ;  /* 0x0100000000027b82 */ /* 0x0000e20000000a00 */
        /* <DEDUP_REMOVED lines=10> */
[----:B-12345:R-:W-:Y:S05]  /*2e310*/  CALL.ABS.NOINC R2 ;  /* 0x0000000002007343 */ /* 0x03efea0003c00000 */
.L_x_46661:
[----:B------:R-:W-:Y:S02]  /*2e320*/  CS2R R8, SRZ ;  /* 0x0000000000087805 */ /* 0x000fe4000001ff00 */
[----:B------:R-:W-:Y:S01]  /*2e330*/  CS2R R10, SRZ ;  /* 0x00000000000a7805 */ /* 0x000fe2000001ff00 */
[----:B------:R-:W-:Y:S06]  /*2e340*/  BRA `(.L_x_46634) ;  /* 0x00000000001c7947 */ /* 0x000fec0003800000 */
.L_x_46658:
[----:B------:R-:W3:Y:S01]  /*2e350*/  LDG.E.64 R8, desc[UR36][R18.64] ;  /* 0x0000002412087981 */ /* 0x000ee2000c1e1b00 */
[----:B------:R-:W-:Y:S01]  /*2e360*/  CS2R R10, SRZ ;  /* 0x00000000000a7805 */ /* 0x000fe2000001ff00 */
[----:B---3--:R-:W0:Y:S01]  /*2e370*/  I2F.F64.U64 R8, R8 ;  /* 0x0000000800087312 */ /* 0x008e220000301800 */
[----:B------:R-:W-:Y:S05]  /*2e380*/  BRA `(.L_x_46634) ;  /* 0x00000000000c7947 */ /* 0x000fea0003800000 */
.L_x_46657:
[----:B------:R-:W3:Y:S01]  /*2e390*/  LDG.E R8, desc[UR36][R18.64] ;  /* 0x0000002412087981 */ /* 0x000ee2000c1e1900 */
[----:B------:R-:W-:Y:S01]  /*2e3a0*/  CS2R R10, SRZ ;  /* 0x00000000000a7805 */ /* 0x000fe2000001ff00 */
[----:B---3--:R-:W0:Y:S06]  /*2e3b0*/  I2F.F64.U32 R8, R8 ;  /* 0x0000000800087312 */ /* 0x008e2c0000201800 */
.L_x_46634:
        /* <DEDUP_REMOVED lines=118> */
.L_x_46669:
        /* <DEDUP_REMOVED lines=21> */
[----:B---3--:R-:W-:Y:S05]  /*2ec70*/  CALL.REL.NOINC `($__internal_84_$__cuda_sm20_div_rn_f64_full) ;  /* 0x000000a000c87944 */ /* 0x008fea0003c00000 */
[----:B------:R-:W-:Y:S02]  /*2ec80*/  IMAD.MOV.U32 R5, RZ, RZ, R4 ;  /* 0x000000ffff057224 */ /* 0x000fe400078e0004 */
[----:B------:R-:W-:-:S07]  /*2ec90*/  IMAD.MOV.U32 R4, RZ, RZ, R3 ;  /* 0x000000ffff047224 */ /* 0x000fce00078e0003 */
.L_x_46672:
[----:B------:R-:W-:Y:S05]  /*2eca0*/  BSYNC B3 ;  /* 0x0000000000037941 */ /* 0x000fea0003800000 */
.L_x_46671:
        /* <DEDUP_REMOVED lines=29> */
.L_x_46670:
[----:B------:R-:W-:Y:S05]  /*2ee80*/  BSYNC B2 ;  /* 0x0000000000027941 */ /* 0x000fea0003800000 */
.L_x_46668:
        /* <DEDUP_REMOVED lines=23> */
.L_x_46674:
[----:B------:R-:W-:Y:S05]  /*2f000*/  BSYNC B2 ;  /* 0x0000000000027941 */ /* 0x000fea0003800000 */
.L_x_46673:
        /* <DEDUP_REMOVED lines=82> */
.L_x_46676:
[----:B------:R-:W-:-:S04]  /*2f530*/  ISETP.GE.AND P0, PT, R25, RZ, PT ;  /* 0x000000ff1900720c */ /* 0x000fc80003f06270 */
[----:B------:R-:W-:Y:S02]  /*2f540*/  FSEL R2, RZ, 3.37028055040000000000e+12, P0 ;  /* 0x54442d18ff027808 */ /* 0x000fe40000000000 */
[----:B------:R-:W-:-:S07]  /*2f550*/  FSEL R3, RZ, 2.1426990032196044922, P0 ;  /* 0x400921fbff037808 */ /* 0x000fce0000000000 */
.L_x_46677:
[----:B------:R-:W-:Y:S05]  /*2f560*/  BSYNC B0 ;  /* 0x0000000000007941 */ /* 0x000fea0003800000 */
.L_x_46675:
[----:B------:R-:W-:Y:S01]  /*2f570*/  DADD R24, |R26|, |R24| ;  /* 0x000000001a187229 */ /* 0x000fe20000000618 */
[----:B------:R-:W-:Y:S01]  /*2f580*/  LOP3.LUT R27, R3, 0x80000000, R27, 0xb8, !PT ;  /* 0x80000000031b7812 */ /* 0x000fe200078eb81b */
[----:B------:R-:W-:-:S06]  /*2f590*/  DMUL R22, R22, 0.5 ;  /* 0x3fe0000016167828 */ /* 0x000fcc0000000000 */
[----:B------:R-:W-:-:S06]  /*2f5a0*/  DSETP.GTU.AND P0, PT, |R24|, +INF , PT ;  /* 0x7ff000001800742a */ /* 0x000fcc0003f0c200 */
[----:B------:R-:W-:Y:S02]  /*2f5b0*/  FSEL R2, R24, R2, P0 ;  /* 0x0000000218027208 */ /* 0x000fe40000000000 */
[----:B------:R-:W-:Y:S01]  /*2f5c0*/  FSEL R3, R25, R27, P0 ;  /* 0x0000001b19037208 */ /* 0x000fe20000000000 */
[----:B------:R-:W-:Y:S06]  /*2f5d0*/  BRA `(.L_x_46678) ;  /* 0x00000064009c7947 */ /* 0x000fec0003800000 */
.L_x_46667:
        /* <DEDUP_REMOVED lines=99> */
.L_x_46681:
[----:B------:R-:W-:Y:S05]  /*2fc10*/  BSYNC B0 ;  /* 0x0000000000007941 */ /* 0x000fea0003800000 */
.L_x_46680:
[----:B------:R-:W-:Y:S04]  /*2fc20*/  BSSY B2, `(.L_x_46682) ;  /* 0x000000a000027945 */ /* 0x000fe80003800000 */
        /* <DEDUP_REMOVED lines=9> */
.L_x_46683:
[----:B------:R-:W-:Y:S05]  /*2fcc0*/  BSYNC B2 ;  /* 0x0000000000027941 */ /* 0x000fea0003800000 */
.L_x_46682:
        /* <DEDUP_REMOVED lines=82> */
.L_x_46685:
[----:B------:R-:W-:-:S04]  /*301f0*/  ISETP.GE.AND P0, PT, R25, RZ, PT ;  /* 0x000000ff1900720c */ /* 0x000fc80003f06270 */
[----:B------:R-:W-:Y:S02]  /*30200*/  FSEL R2, RZ, 3.37028055040000000000e+12, P0 ;  /* 0x54442d18ff027808 */ /* 0x000fe40000000000 */
[----:B------:R-:W-:-:S07]  /*30210*/  FSEL R3, RZ, 2.1426990032196044922, P0 ;  /* 0x400921fbff037808 */ /* 0x000fce0000000000 */
.L_x_46686:
[----:B------:R-:W-:Y:S05]  /*30220*/  BSYNC B0 ;  /* 0x0000000000007941 */ /* 0x000fea0003800000 */
.L_x_46684:
[----:B------:R-:W-:Y:S01]  /*30230*/  DADD R24, |R26|, |R24| ;  /* 0x000000001a187229 */ /* 0x000fe20000000618 */
[----:B------:R-:W-:Y:S01]  /*30240*/  LOP3.LUT R27, R3, 0x80000000, R27, 0xb8, !PT ;  /* 0x80000000031b7812 */ /* 0x000fe200078eb81b */
[----:B------:R-:W-:-:S06]  /*30250*/  DMUL R22, R22, 0.5 ;  /* 0x3fe0000016167828 */ /* 0x000fcc0000000000 */
[----:B------:R-:W-:-:S06]  /*30260*/  DSETP.GTU.AND P0, PT, |R24|, +INF , PT ;  /* 0x7ff000001800742a */ /* 0x000fcc0003f0c200 */
[----:B------:R-:W-:Y:S02]  /*30270*/  FSEL R2, R24, R2, P0 ;  /* 0x0000000218027208 */ /* 0x000fe40000000000 */
[----:B------:R-:W-:Y:S01]  /*30280*/  FSEL R3, R25, R27, P0 ;  /* 0x0000001b19037208 */ /* 0x000fe20000000000 */
[----:B------:R-:W-:Y:S06]  /*30290*/  BRA `(.L_x_46678) ;  /* 0x00000058006c7947 */ /* 0x000fec0003800000 */
.L_x_46679:
        /* <DEDUP_REMOVED lines=28> */
.L_x_46688:
        /* <DEDUP_REMOVED lines=77> */
.L_x_46687:
        /* <DEDUP_REMOVED lines=99> */
.L_x_46690:
        /* <DEDUP_REMOVED lines=24> */
.L_x_46693:
[----:B------:R-:W-:Y:S05]  /*310e0*/  BSYNC B3 ;  /* 0x0000000000037941 */ /* 0x000fea0003800000 */
.L_x_46692:
        /* <DEDUP_REMOVED lines=29> */
.L_x_46691:
[----:B------:R-:W-:Y:S05]  /*312c0*/  BSYNC B2 ;  /* 0x0000000000027941 */ /* 0x000fea0003800000 */
.L_x_46689:
        /* <DEDUP_REMOVED lines=23> */
.L_x_46695:
[----:B------:R-:W-:Y:S05]  /*31440*/  BSYNC B2 ;  /* 0x0000000000027941 */ /* 0x000fea0003800000 */
.L_x_46694:
        /* <DEDUP_REMOVED lines=82> */
.L_x_46697:
[----:B------:R-:W-:-:S04]  /*31970*/  ISETP.GE.AND P0, PT, R25, RZ, PT ;  /* 0x000000ff1900720c */ /* 0x000fc80003f06270 */
[----:B------:R-:W-:Y:S02]  /*31980*/  FSEL R2, RZ, 3.37028055040000000000e+12, P0 ;  /* 0x54442d18ff027808 */ /* 0x000fe40000000000 */
[----:B------:R-:W-:-:S07]  /*31990*/  FSEL R3, RZ, 2.1426990032196044922, P0 ;  /* 0x400921fbff037808 */ /* 0x000fce0000000000 */
.L_x_46698:
[----:B------:R-:W-:Y:S05]  /*319a0*/  BSYNC B0 ;  /* 0x0000000000007941 */ /* 0x000fea0003800000 */
.L_x_46696:
[----:B------:R-:W-:Y:S01]  /*319b0*/  DADD R24, |R26|, |R24| ;  /* 0x000000001a187229 */ /* 0x000fe20000000618 */
[----:B------:R-:W-:Y:S01]  /*319c0*/  LOP3.LUT R27, R3, 0x80000000, R27, 0xb8, !PT ;  /* 0x80000000031b7812 */ /* 0x000fe200078eb81b */
[----:B------:R-:W-:-:S06]  /*319d0*/  DMUL R22, R22, 0.5 ;  /* 0x3fe0000016167828 */ /* 0x000fcc0000000000 */
[----:B------:R-:W-:-:S06]  /*319e0*/  DSETP.GTU.AND P0, PT, |R24|, +INF , PT ;  /* 0x7ff000001800742a */ /* 0x000fcc0003f0c200 */
[----:B------:R-:W-:Y:S02]  /*319f0*/  FSEL R2, R24, R2, P0 ;  /* 0x0000000218027208 */ /* 0x000fe40000000000 */
[----:B------:R-:W-:Y:S01]  /*31a00*/  FSEL R3, R25, R27, P0 ;  /* 0x0000001b19037208 */ /* 0x000fe20000000000 */
[----:B------:R-:W-:Y:S06]  /*31a10*/  BRA `(.L_x_46678) ;  /* 0x00000040008c7947 */ /* 0x000fec0003800000 */
.L_x_46666:
        /* <DEDUP_REMOVED lines=137> */
.L_x_46700:
[----:B------:R-:W-:Y:S05]  /*322b0*/  BSYNC B0 ;  /* 0x0000000000007941 */ /* 0x000fea0003800000 */
.L_x_46699:
        /* <DEDUP_REMOVED lines=10> */
.L_x_46702:
[----:B------:R-:W-:Y:S05]  /*32360*/  BSYNC B2 ;  /* 0x0000000000027941 */ /* 0x000fea0003800000 */
.L_x_46701:
        /* <DEDUP_REMOVED lines=82> */
.L_x_46704:
[----:B------:R-:W-:-:S04]  /*32890*/  ISETP.GE.AND P0, PT, R25, RZ, PT ;  /* 0x000000ff1900720c */ /* 0x000fc80003f06270 */
[----:B------:R-:W-:Y:S02]  /*328a0*/  FSEL R2, RZ, 3.37028055040000000000e+12, P0 ;  /* 0x54442d18ff027808 */ /* 0x000fe40000000000 */
[----:B------:R-:W-:-:S07]  /*328b0*/  FSEL R3, RZ, 2.1426990032196044922, P0 ;  /* 0x400921fbff037808 */ /* 0x000fce0000000000 */
.L_x_46705:
[----:B------:R-:W-:Y:S05]  /*328c0*/  BSYNC B0 ;  /* 0x0000000000007941 */ /* 0x000fea0003800000 */
.L_x_46703:
[----:B------:R-:W-:Y:S01]  /*328d0*/  DADD R24, |R26|, |R24| ;  /* 0x000000001a187229 */ /* 0x000fe20000000618 */
[----:B------:R-:W-:-:S07]  /*328e0*/  LOP3.LUT R27, R3, 0x80000000, R27, 0xb8, !PT ;  /* 0x80000000031b7812 */ /* 0x000fce00078eb81b */
[----:B------:R-:W-:-:S06]  /*328f0*/  DSETP.GTU.AND P0, PT, |R24|, +INF , PT ;  /* 0x7ff000001800742a */ /* 0x000fcc0003f0c200 */
[----:B------:R-:W-:Y:S02]  /*32900*/  FSEL R2, R24, R2, P0 ;  /* 0x0000000218027208 */ /* 0x000fe40000000000 */
[----:B------:R-:W-:Y:S01]  /*32910*/  FSEL R3, R25, R27, P0 ;  /* 0x0000001b19037208 */ /* 0x000fe20000000000 */
[----:B------:R-:W-:Y:S06]  /*32920*/  BRA `(.L_x_46678) ;  /* 0x0000003000c87947 */ /* 0x000fec0003800000 */
.L_x_46665:
        /* <DEDUP_REMOVED lines=90> */
.L_x_46708:
        /* <DEDUP_REMOVED lines=24> */
.L_x_46711:
[----:B------:R-:W-:Y:S05]  /*33050*/  BSYNC B3 ;  /* 0x0000000000037941 */ /* 0x000fea0003800000 */
.L_x_46710:
        /* <DEDUP_REMOVED lines=29> */
.L_x_46709:
[----:B------:R-:W-:Y:S05]  /*33230*/  BSYNC B2 ;  /* 0x0000000000027941 */ /* 0x000fea0003800000 */
.L_x_46707:
        /* <DEDUP_REMOVED lines=83> */
.L_x_46706:
        /* <DEDUP_REMOVED lines=85> */
.L_x_46664:
        /* <DEDUP_REMOVED lines=22> */
[----:B---3--:R-:W-:Y:S05]  /*33e20*/  CALL.REL.NOINC `($__internal_84_$__cuda_sm20_div_rn_f64_full) ;  /* 0x00000050005c7944 */ /* 0x008fea0003c00000 */
[----:B------:R-:W-:Y:S02]  /*33e30*/  IMAD.MOV.U32 R5, RZ, RZ, R4 ;  /* 0x000000ffff057224 */ /* 0x000fe400078e0004 */
[----:B------:R-:W-:-:S07]  /*33e40*/  IMAD.MOV.U32 R4, RZ, RZ, R3 ;  /* 0x000000ffff047224 */ /* 0x000fce00078e0003 */
.L_x_46713:
[----:B------:R-:W-:Y:S05]  /*33e50*/  BSYNC B2 ;  /* 0x0000000000027941 */ /* 0x000fea0003800000 */
.L_x_46712:
        /* <DEDUP_REMOVED lines=26> */
.L_x_46715:
[----:B------:R-:W-:Y:S05]  /*34000*/  BSYNC B2 ;  /* 0x0000000000027941 */ /* 0x000fea0003800000 */
.L_x_46714:
        /* <DEDUP_REMOVED lines=137> */
.L_x_46717:
[----:B------:R-:W-:Y:S05]  /*348a0*/  BSYNC B0 ;  /* 0x0000000000007941 */ /* 0x000fea0003800000 */
.L_x_46716:
        /* <DEDUP_REMOVED lines=10> */
.L_x_46719:
[----:B------:R-:W-:Y:S05]  /*34950*/  BSYNC B2 ;  /* 0x0000000000027941 */ /* 0x000fea0003800000 */
.L_x_46718:
        /* <DEDUP_REMOVED lines=82> */
.L_x_46721:
[----:B------:R-:W-:-:S04]  /*34e80*/  ISETP.GE.AND P0, PT, R25, RZ, PT ;  /* 0x000000ff1900720c */ /* 0x000fc80003f06270 */
[----:B------:R-:W-:Y:S02]  /*34e90*/  FSEL R2, RZ, 3.37028055040000000000e+12, P0 ;  /* 0x54442d18ff027808 */ /* 0x000fe40000000000 */
[----:B------:R-:W-:-:S07]  /*34ea0*/  FSEL R3, RZ, 2.1426990032196044922, P0 ;  /* 0x400921fbff037808 */ /* 0x000fce0000000000 */
.L_x_46722:
[----:B------:R-:W-:Y:S05]  /*34eb0*/  BSYNC B0 ;  /* 0x0000000000007941 */ /* 0x000fea0003800000 */
.L_x_46720:
[----:B------:R-:W-:Y:S01]  /*34ec0*/  DADD R24, |R26|, |R24| ;  /* 0x000000001a187229 */ /* 0x000fe20000000618 */
[----:B------:R-:W-:Y:S01]  /*34ed0*/  LOP3.LUT R27, R3, 0x80000000, R27, 0xb8, !PT ;  /* 0x80000000031b7812 */ /* 0x000fe200078eb81b */
[----:B------:R-:W-:-:S06]  /*34ee0*/  DADD R22, R22, 1 ;  /* 0x3ff0000016167429 */ /* 0x000fcc0000000000 */
[----:B------:R-:W-:-:S06]  /*34ef0*/  DSETP.GTU.AND P0, PT, |R24|, +INF , PT ;  /* 0x7ff000001800742a */ /* 0x000fcc0003f0c200 */
[----:B------:R-:W-:Y:S02]  /*34f00*/  FSEL R2, R24, R2, P0 ;  /* 0x0000000218027208 */ /* 0x000fe40000000000 */
[----:B------:R-:W-:Y:S01]  /*34f10*/  FSEL R3, R25, R27, P0 ;  /* 0x0000001b19037208 */ /* 0x000fe20000000000 */
[----:B------:R-:W-:Y:S06]  /*34f20*/  BRA `(.L_x_46678) ;  /* 0x0000000c00487947 */ /* 0x000fec0003800000 */
.L_x_46663:
        /* <DEDUP_REMOVED lines=108> */
.L_x_46724:
[----:B------:R-:W-:Y:S05]  /*355f0*/  BSYNC B0 ;  /* 0x0000000000007941 */ /* 0x000fea0003800000 */
.L_x_46723:
        /* <DEDUP_REMOVED lines=10> */
.L_x_46726:
[----:B------:R-:W-:Y:S05]  /*356a0*/  BSYNC B2 ;  /* 0x0000000000027941 */ /* 0x000fea0003800000 */
.L_x_46725:
        /* <DEDUP_REMOVED lines=82> */
.L_x_46728:
[----:B------:R-:W-:Y:S02]  /*35bd0*/  FSEL R2, RZ, 3.37028055040000000000e+12, P2 ;  /* 0x54442d18ff027808 */ /* 0x000fe40001000000 */
[----:B------:R-:W-:-:S07]  /*35be0*/  FSEL R3, RZ, 2.1426990032196044922, P2 ;  /* 0x400921fbff037808 */ /* 0x000fce0001000000 */
.L_x_46729:
[----:B------:R-:W-:Y:S05]  /*35bf0*/  BSYNC B0 ;  /* 0x0000000000007941 */ /* 0x000fea0003800000 */
.L_x_46727:
[----:B------:R-:W-:Y:S01]  /*35c00*/  DADD R24, |R26|, |R24| ;  /* 0x000000001a187229 */ /* 0x000fe20000000618 */
[----:B------:R-:W-:-:S07]  /*35c10*/  LOP3.LUT R27, R3, 0x80000000, R27, 0xb8, !PT ;  /* 0x80000000031b7812 */ /* 0x000fce00078eb81b */
[----:B------:R-:W-:-:S06]  /*35c20*/  DSETP.GTU.AND P0, PT, |R24|, +INF , PT ;  /* 0x7ff000001800742a */ /* 0x000fcc0003f0c200 */
[----:B------:R-:W-:Y:S02]  /*35c30*/  FSEL R2, R24, R2, P0 ;  /* 0x0000000218027208 */ /* 0x000fe40000000000 */
[----:B------:R-:W-:-:S07]  /*35c40*/  FSEL R3, R25, R27, P0 ;  /* 0x0000001b19037208 */ /* 0x000fce0000000000 */
.L_x_46678:
[----:B------:R-:W-:Y:S05]  /*35c50*/  BSYNC B1 ;  /* 0x0000000000017941 */ /* 0x000fea0003800000 */
.L_x_46662:
[C---:B---3--:R-:W-:Y:S01]  /*35c60*/  DMUL R12, R2.reuse, R8 ;  /* 0x00000008020c7228 */ /* 0x048fe20000000000 */
        /* <DEDUP_REMOVED lines=74> */
.L_x_46736:
[----:B------:R-:W-:Y:S05]  /*36110*/  BSYNC B0 ;  /* 0x0000000000007941 */ /* 0x000fea0003800000 */
.L_x_46735:
        /* <DEDUP_REMOVED lines=25> */
.L_x_46738:
[----:B------:R-:W-:Y:S01]  /*362b0*/  DMUL R20, RZ, R12 ;  /* 0x0000000cff147228 */ /* 0x000fe20000000000 */
[----:B------:R-:W-:-:S10]  /*362c0*/  IMAD.MOV.U32 R0, RZ, RZ, RZ ;  /* 0x000000ffff007224 */ /* 0x000fd400078e00ff */
.L_x_46739:
[----:B------:R-:W-:Y:S05]  /*362d0*/  BSYNC B2 ;  /* 0x0000000000027941 */ /* 0x000fea0003800000 */
.L_x_46737:
        /* <DEDUP_REMOVED lines=48> */
.L_x_46741:
[----:B------:R-:W-:Y:S01]  /*365e0*/  DMUL R2, RZ, R12 ;  /* 0x0000000cff027228 */ /* 0x000fe20000000000 */
[----:B------:R-:W-:-:S10]  /*365f0*/  IMAD.MOV.U32 R0, RZ, RZ, RZ ;  /* 0x000000ffff007224 */ /* 0x000fd400078e00ff */
.L_x_46742:
[----:B------:R-:W-:Y:S05]  /*36600*/  BSYNC B2 ;  /* 0x0000000000027941 */ /* 0x000fea0003800000 */
.L_x_46740:
        /* <DEDUP_REMOVED lines=25> */
.L_x_46734:
        /* <DEDUP_REMOVED lines=62> */
.L_x_46745:
[----:B------:R-:W-:Y:S05]  /*36b80*/  BSYNC B0 ;  /* 0x0000000000007941 */ /* 0x000fea0003800000 */
.L_x_46744:
        /* <DEDUP_REMOVED lines=25> */
.L_x_46747:
[----:B------:R-:W-:Y:S01]  /*36d20*/  DMUL R18, RZ, R12 ;  /* 0x0000000cff127228 */ /* 0x000fe20000000000 */
[----:B------:R-:W-:-:S10]  /*36d30*/  IMAD.MOV.U32 R0, RZ, RZ, RZ ;  /* 0x000000ffff007224 */ /* 0x000fd400078e00ff */
.L_x_46748:
[----:B------:R-:W-:Y:S05]  /*36d40*/  BSYNC B2 ;  /* 0x0000000000027941 */ /* 0x000fea0003800000 */
.L_x_46746:
        /* <DEDUP_REMOVED lines=48> */
.L_x_46750:
[----:B------:R-:W-:Y:S01]  /*37050*/  DMUL R2, RZ, R12 ;  /* 0x0000000cff027228 */ /* 0x000fe20000000000 */
[----:B------:R-:W-:-:S10]  /*37060*/  IMAD.MOV.U32 R0, RZ, RZ, RZ ;  /* 0x000000ffff007224 */ /* 0x000fd400078e00ff */
.L_x_46751:
[----:B------:R-:W-:Y:S05]  /*37070*/  BSYNC B2 ;  /* 0x0000000000027941 */ /* 0x000fea0003800000 */
.L_x_46749:
        /* <DEDUP_REMOVED lines=39> */
.L_x_46733:
        /* <DEDUP_REMOVED lines=11> */
.L_x_46752:
[----:B------:R-:W-:-:S10]  /*373a0*/  DADD R20, R12, -R12 ;  /* 0x000000000c147229 */ /* 0x000fd4000000080c */
[----:B------:R-:W-:Y:S02]  /*373b0*/  IMAD.MOV.U32 R22, RZ, RZ, R20 ;  /* 0x000000ffff167224 */ /* 0x000fe400078e0014 */
[----:B------:R-:W-:Y:S01]  /*373c0*/  IMAD.MOV.U32 R23, RZ, RZ, R21 ;  /* 0x000000ffff177224 */ /* 0x000fe200078e0015 */
[----:B------:R-:W-:Y:S06]  /*373d0*/  BRA `(.L_x_46743) ;  /* 0x0000000800947947 */ /* 0x000fec0003800000 */
.L_x_46732:
        /* <DEDUP_REMOVED lines=26> */
.L_x_46754:
[----:B------:R-:W-:Y:S01]  /*37580*/  DMUL R20, RZ, R12 ;  /* 0x0000000cff147228 */ /* 0x000fe20000000000 */
[----:B------:R-:W-:-:S10]  /*37590*/  IMAD.MOV.U32 R0, RZ, RZ, RZ ;  /* 0x000000ffff007224 */ /* 0x000fd400078e00ff */
.L_x_46755:
[----:B------:R-:W-:Y:S05]  /*375a0*/  BSYNC B2 ;  /* 0x0000000000027941 */ /* 0x000fea0003800000 */
.L_x_46753:
        /* <DEDUP_REMOVED lines=48> */
.L_x_46757:
[----:B------:R-:W-:Y:S01]  /*378b0*/  DMUL R22, RZ, R12 ;  /* 0x0000000cff167228 */ /* 0x000fe20000000000 */
[----:B------:R-:W-:-:S10]  /*378c0*/  IMAD.MOV.U32 R0, RZ, RZ, RZ ;  /* 0x000000ffff007224 */ /* 0x000fd400078e00ff */
.L_x_46758:
[----:B------:R-:W-:Y:S05]  /*378d0*/  BSYNC B2 ;  /* 0x0000000000027941 */ /* 0x000fea0003800000 */
.L_x_46756:
        /* <DEDUP_REMOVED lines=24> */
.L_x_46731:
        /* <DEDUP_REMOVED lines=58> */
.L_x_46760:
[----:B------:R-:W-:Y:S05]  /*37e00*/  BSYNC B0 ;  /* 0x0000000000007941 */ /* 0x000fea0003800000 */
.L_x_46759:
[----:B------:R-:W-:Y:S02]  /*37e10*/  IMAD.MOV.U32 R22, RZ, RZ, R12 ;  /* 0x000000ffff167224 */ /* 0x000fe400078e000c */
[----:B------:R-:W-:-:S07]  /*37e20*/  IMAD.MOV.U32 R23, RZ, RZ, R13 ;  /* 0x000000ffff177224 */ /* 0x000fce00078e000d */
.L_x_46743:
[----:B------:R-:W-:Y:S05]  /*37e30*/  BSYNC B1 ;  /* 0x0000000000017941 */ /* 0x000fea0003800000 */
.L_x_46730:
        /* <DEDUP_REMOVED lines=15> */
.L_x_46764:
[----:B------:R-:W0:Y:S02]  /*37f30*/  F2I.S64.F64.TRUNC R20, R20 ;  /* 0x0000001400147311 */ /* 0x000e24000030d900 */
[----:B0-----:R-:W-:-:S05]  /*37f40*/  IMAD.MOV.U32 R3, RZ, RZ, R20 ;  /* 0x000000ffff037224 */ /* 0x001fca00078e0014 */
[----:B------:R-:W-:Y:S01]  /*37f50*/  STG.E.U8 desc[UR36][R16.64], R3 ;  /* 0x0000000310007986 */ /* 0x000fe2000c101124 */
[----:B------:R-:W-:Y:S05]  /*37f60*/  EXIT ;  /* 0x000000000000794d */ /* 0x000fea0003800000 */
.L_x_46763:
        /* <DEDUP_REMOVED lines=9> */
.L_x_46767:
[----:B------:R-:W0:Y:S02]  /*38000*/  F2I.F64.TRUNC R21, R20 ;  /* 0x0000001400157311 */ /* 0x000e24000030d100 */
[----:B0-----:R-:W-:Y:S01]  /*38010*/  STG.E desc[UR36][R16.64], R21 ;  /* 0x0000001510007986 */ /* 0x001fe2000c101924 */
[----:B------:R-:W-:Y:S05]  /*38020*/  EXIT ;  /* 0x000000000000794d */ /* 0x000fea0003800000 */
.L_x_46766:
[----:B------:R-:W0:Y:S02]  /*38030*/  F2I.F64.TRUNC R21, R20 ;  /* 0x0000001400157311 */ /* 0x000e24000030d100 */
[----:B0-----:R-:W-:Y:S01]  /*38040*/  STG.E.U16 desc[UR36][R16.64], R21 ;  /* 0x0000001510007986 */ /* 0x001fe2000c101524 */
[----:B------:R-:W-:Y:S05]  /*38050*/  EXIT ;  /* 0x000000000000794d */ /* 0x000fea0003800000 */
.L_x_46762:
        /* <DEDUP_REMOVED lines=13> */
.L_x_46769:
        /* <DEDUP_REMOVED lines=8> */
.L_x_46768:
        /* <DEDUP_REMOVED lines=16> */
.L_x_46771:
        /* <DEDUP_REMOVED lines=11> */
.L_x_46770:
[----:B------:R-:W-:Y:S01]  /*38360*/  STG.E.64 desc[UR36][R16.64], R20 ;  /* 0x0000001410007986 */ /* 0x000fe2000c101b24 */
[----:B------:R-:W-:Y:S05]  /*38370*/  EXIT ;  /* 0x000000000000794d */ /* 0x000fea0003800000 */
.L_x_46761:
        /* <DEDUP_REMOVED lines=13> */
.L_x_46774:
[----:B------:R-:W-:Y:S01]  /*38450*/  STG.E.128 desc[UR36][R16.64], R20 ;  /* 0x0000001410007986 */ /* 0x000fe2000c101d24 */
[----:B------:R-:W-:Y:S05]  /*38460*/  EXIT ;  /* 0x000000000000794d */ /* 0x000fea0003800000 */
.L_x_46773:
        /* <DEDUP_REMOVED lines=25> */
.L_x_46778:
[----:B------:R-:W-:Y:S05]  /*38600*/  BSYNC B0 ;  /* 0x0000000000007941 */ /* 0x000fea0003800000 */
.L_x_46777:
[----:B------:R-:W-:-:S05]  /*38610*/  LOP3.LUT R3, R0, R3, RZ, 0xfc, !PT ;  /* 0x0000000300037212 */ /* 0x000fca00078efcff */
[----:B------:R-:W-:Y:S01]  /*38620*/  STG.E.U8 desc[UR36][R16.64], R3 ;  /* 0x0000000310007986 */ /* 0x000fe2000c101124 */
[----:B------:R-:W-:Y:S05]  /*38630*/  EXIT ;  /* 0x000000000000794d */ /* 0x000fea0003800000 */
.L_x_46776:
        /* <DEDUP_REMOVED lines=17> */
.L_x_46780:
[----:B------:R-:W-:Y:S01]  /*38750*/  IMAD.MOV.U32 R0, RZ, RZ, 0x7f ;  /* 0x0000007fff007424 */ /* 0x000fe200078e00ff */
[----:B------:R-:W-:-:S04]  /*38760*/  ISETP.GT.U32.AND P0, PT, R2, 0x7f800000, PT ;  /* 0x7f8000000200780c */ /* 0x000fc80003f04070 */
[----:B------:R-:W-:-:S09]  /*38770*/  SEL R0, R0, 0x7c, P0 ;  /* 0x0000007c00007807 */ /* 0x000fd20000000000 */
.L_x_46781:
[----:B------:R-:W-:Y:S05]  /*38780*/  BSYNC B0 ;  /* 0x0000000000007941 */ /* 0x000fea0003800000 */
.L_x_46779:
[----:B------:R-:W-:-:S04]  /*38790*/  LOP3.LUT R2, R3, 0x80000000, RZ, 0xc0, !PT ;  /* 0x8000000003027812 */ /* 0x000fc800078ec0ff */
[----:B------:R-:W-:-:S04]  /*387a0*/  SHF.R.U32.HI R3, RZ, 0x18, R2 ;  /* 0x00000018ff037819 */ /* 0x000fc80000011602 */
[----:B------:R-:W-:-:S05]  /*387b0*/  LOP3.LUT R3, R0, R3, RZ, 0xfc, !PT ;  /* 0x0000000300037212 */ /* 0x000fca00078efcff */
[----:B------:R-:W-:Y:S01]  /*387c0*/  STG.E.U8 desc[UR36][R16.64], R3 ;  /* 0x0000000310007986 */ /* 0x000fe2000c101124 */
[----:B------:R-:W-:Y:S05]  /*387d0*/  EXIT ;  /* 0x000000000000794d */ /* 0x000fea0003800000 */
.L_x_46775:
        /* <DEDUP_REMOVED lines=8> */
.L_x_46772:
        /* <DEDUP_REMOVED lines=11> */
.L_x_46784:
        /* <DEDUP_REMOVED lines=21> */
.L_x_46787:
[----:B------:R-:W-:-:S04]  /*38a60*/  LOP3.LUT R2, R3, 0x80000000, RZ, 0xc0, !PT ;  /* 0x8000000003027812 */ /* 0x000fc800078ec0ff */
[----:B------:R-:W-:-:S04]  /*38a70*/  SHF.R.U32.HI R3, RZ, 0x18, R2 ;  /* 0x00000018ff037819 */ /* 0x000fc80000011602 */
[----:B------:R-:W-:-:S04]  /*38a80*/  LOP3.LUT R0, R0, R3, RZ, 0xfc, !PT ;  /* 0x0000000300007212 */ /* 0x000fc800078efcff */
[----:B------:R-:W-:-:S07]  /*38a90*/  PRMT R8, R0, 0x7610, R8 ;  /* 0x0000761000087816 */ /* 0x000fce0000000008 */
.L_x_46786:
[----:B------:R-:W-:Y:S05]  /*38aa0*/  BSYNC B0 ;  /* 0x0000000000007941 */ /* 0x000fea0003800000 */
.L_x_46785:
[----:B------:R-:W-:Y:S01]  /*38ab0*/  STG.E.U8 desc[UR36][R16.64], R8 ;  /* 0x0000000810007986 */ /* 0x000fe2000c101124 */
[----:B------:R-:W-:Y:S05]  /*38ac0*/  EXIT ;  /* 0x000000000000794d */ /* 0x000fea0003800000 */
.L_x_46783:
        /* <DEDUP_REMOVED lines=21> */
.L_x_46790:
[----:B------:R-:W-:-:S04]  /*38c20*/  LOP3.LUT R2, R3, 0x80000000, RZ, 0xc0, !PT ;  /* 0x8000000003027812 */ /* 0x000fc800078ec0ff */
[----:B------:R-:W-:-:S04]  /*38c30*/  SHF.R.U32.HI R3, RZ, 0x18, R2 ;  /* 0x00000018ff037819 */ /* 0x000fc80000011602 */
[----:B------:R-:W-:-:S04]  /*38c40*/  LOP3.LUT R0, R0, R3, RZ, 0xfc, !PT ;  /* 0x0000000300007212 */ /* 0x000fc800078efcff */
[----:B------:R-:W-:-:S07]  /*38c50*/  PRMT R8, R0, 0x7610, R8 ;  /* 0x0000761000087816 */ /* 0x000fce0000000008 */
.L_x_46789:
[----:B------:R-:W-:Y:S05]  /*38c60*/  BSYNC B0 ;  /* 0x0000000000007941 */ /* 0x000fea0003800000 */
.L_x_46788:
[----:B------:R-:W-:Y:S01]  /*38c70*/  STG.E.U8 desc[UR36][R16.64], R8 ;  /* 0x0000000810007986 */ /* 0x000fe2000c101124 */
[----:B------:R-:W-:Y:S05]  /*38c80*/  EXIT ;  /* 0x000000000000794d */ /* 0x000fea0003800000 */
.L_x_46782:
        /* <DEDUP_REMOVED lines=26> */
.L_x_46765:
        /* <DEDUP_REMOVED lines=16> */
.L_x_46793:
[----:B------:R-:W-:Y:S05]  /*38f30*/  EXIT ;  /* 0x000000000000794d */ /* 0x000fea0003800000 */
.L_x_46792:
[----:B------:R-:W0:Y:S02]  /*38f40*/  F2I.U64.F64.TRUNC R20, R20 ;  /* 0x0000001400147311 */ /* 0x000e24000030d800 */
[----:B0-----:R-:W-:Y:S01]  /*38f50*/  STG.E.64 desc[UR36][R16.64], R20 ;  /* 0x0000001410007986 */ /* 0x001fe2000c101b24 */
[----:B------:R-:W-:Y:S05]  /*38f60*/  EXIT ;  /* 0x000000000000794d */ /* 0x000fea0003800000 */
.L_x_46791:
[----:B------:R-:W0:Y:S02]  /*38f70*/  F2I.U32.F64.TRUNC R21, R20 ;  /* 0x0000001400157311 */ /* 0x000e24000030d000 */
[----:B0-----:R-:W-:Y:S01]  /*38f80*/  STG.E desc[UR36][R16.64], R21 ;  /* 0x0000001510007986 */ /* 0x001fe2000c101924 */
[----:B------:R-:W-:Y:S05]  /*38f90*/  EXIT ;  /* 0x000000000000794d */ /* 0x000fea0003800000 */
        .weak           $__internal_84_$__cuda_sm20_div_rn_f64_full
        .type           $__internal_84_$__cuda_sm20_div_rn_f64_full,@function
        .size           $__internal_84_$__cuda_sm20_div_rn_f64_full,($_ZN2at6native18elementwise_kernelILi128ELi4EZNS0_15gpu_kernel_implIZZZNS0_50_GLOBAL__N__2680c7bb_12_PowKernel_cu_7dd49032_316824pow_tensor_tensor_kernelERNS_18TensorIteratorBaseEENKUlvE_clEvENKUlvE6_clEvEUlN3c107complexIdEESA_E_EEvS5_RKT_EUliE_EEviT1_$__internal_trig_reduction_slowpathd - $__internal_84_$__cuda_sm20_div_rn_f64_full)
$__internal_84_$__cuda_sm20_div_rn_f64_full:
[C---:B------:R-:W-:Y:S01]  /*38fa0*/  FSETP.GEU.AND P2, PT, |R3|.reuse, 1.469367938527859385e-39, PT ;  /* 0x001000000300780b */ /* 0x040fe20003f4e200 */
[--C-:B------:R-:W-:Y:S01]  /*38fb0*/  IMAD.MOV.U32 R12, RZ, RZ, R6.reuse ;  /* 0x000000ffff0c7224 */ /* 0x100fe200078e0006 */
[----:B------:R-:W-:Y:S01]  /*38fc0*/  LOP3.LUT R7, R3, 0x800fffff, RZ, 0xc0, !PT ;  /* 0x800fffff03077812 */ /* 0x000fe200078ec0ff */
[----:B------:R-:W-:Y:S01]  /*38fd0*/  IMAD.MOV.U32 R13, RZ, RZ, R3 ;  /* 0x000000ffff0d7224 */ /* 0x000fe200078e0003 */
[----:B------:R-:W-:Y:S01]  /*38fe0*/  BSSY B0, `(.L_x_46794) ;  /* 0x000005c000007945 */ /* 0x000fe20003800000 */
[----:B------:R-:W-:Y:S01]  /*38ff0*/  IMAD.MOV.U32 R14, RZ, RZ, R6 ;  /* 0x000000ffff0e7224 */ /* 0x000fe200078e0006 */
[----:B------:R-:W-:Y:S01]  /*39000*/  LOP3.LUT R15, R7, 0x3ff00000, RZ, 0xfc, !PT ;  /* 0x3ff00000070f7812 */ /* 0x000fe200078efcff */
[----:B------:R-:W-:Y:S02]  /*39010*/  IMAD.MOV.U32 R29, RZ, RZ, R4 ;  /* 0x000000ffff1d7224 */ /* 0x000fe400078e0004 */
[----:B------:R-:W-:Y:S02]  /*39020*/  IMAD.MOV.U32 R30, RZ, RZ, 0x1 ;  /* 0x00000001ff1e7424 */ /* 0x000fe400078e00ff */
[----:B------:R-:W-:Y:S01]  /*39030*/  IMAD.MOV.U32 R28, RZ, RZ, R5 ;  /* 0x000000ffff1c7224 */ /* 0x000fe200078e0005 */
[C---:B------:R-:W-:Y:S01]  /*39040*/  FSETP.GEU.AND P0, PT, |R29|.reuse, 1.469367938527859385e-39, PT ;  /* 0x001000001d00780b */ /* 0x040fe20003f0e200 */
[----:B------:R-:W-:Y:S01]  /*39050*/  @!P2 DMUL R14, R12, 8.98846567431157953865e+307 ;  /* 0x7fe000000c0ea828 */ /* 0x000fe20000000000 */
[----:B------:R-:W-:Y:S01]  /*39060*/  LOP3.LUT R4, R29, 0x7ff00000, RZ, 0xc0, !PT ;  /* 0x7ff000001d047812 */ /* 0x000fe200078ec0ff */
[----:B------:R-:W-:Y:S01]  /*39070*/  IMAD.MOV.U32 R38, RZ, RZ, 0x1ca00000 ;  /* 0x1ca00000ff267424 */ /* 0x000fe200078e00ff */
[----:B------:R-:W-:-:S03]  /*39080*/  LOP3.LUT R5, R3, 0x7ff00000, RZ, 0xc0, !PT ;  /* 0x7ff0000003057812 */ /* 0x000fc600078ec0ff */
[----:B------:R-:W0:Y:S01]  /*39090*/  MUFU.RCP64H R31, R15 ;  /* 0x0000000f001f7308 */ /* 0x000e220000001800 */
[----:B------:R-:W-:-:S03]  /*390a0*/  ISETP.GE.U32.AND P4, PT, R4, R5, PT ;  /* 0x000000050400720c */ /* 0x000fc60003f86070 */
        /* <DEDUP_REMOVED lines=9> */
[----:B------:R-:W-:Y:S01]  /*39140*/  IMAD.MOV.U32 R3, RZ, RZ, R4 ;  /* 0x000000ffff037224 */ /* 0x000fe200078e0004 */
[----:B------:R-:W-:-:S08]  /*39150*/  DFMA R32, R32, R32, R32 ;  /* 0x000000202020722b */ /* 0x000fd00000000020 */
[----:B------:R-:W-:Y:S01]  /*39160*/  DFMA R32, R30, R32, R30 ;  /* 0x000000201e20722b */ /* 0x000fe2000000001e */
[----:B------:R-:W-:Y:S01]  /*39170*/  LOP3.LUT R31, R6, 0x800fffff, R29, 0xf8, !PT ;  /* 0x800fffff061f7812 */ /* 0x000fe200078ef81d */
[----:B------:R-:W-:-:S06]  /*39180*/  IMAD.MOV.U32 R30, RZ, RZ, R28 ;  /* 0x000000ffff1e7224 */ /* 0x000fcc00078e001c */
[----:B------:R-:W-:Y:S02]  /*39190*/  DFMA R6, R32, -R14, 1 ;  /* 0x3ff000002006742b */ /* 0x000fe4000000080e */
[----:B------:R-:W-:-:S06]  /*391a0*/  @!P0 DFMA R30, R30, 2, -R34 ;  /* 0x400000001e1e882b */ /* 0x000fcc0000000822 */
[----:B------:R-:W-:Y:S01]  /*391b0*/  DFMA R32, R32, R6, R32 ;  /* 0x000000062020722b */ /* 0x000fe20000000020 */
[----:B------:R-:W-:-:S03]  /*391c0*/  VIADD R6, R5, 0xffffffff ;  /* 0xffffffff05067836 */ /* 0x000fc60000000000 */
        /* <DEDUP_REMOVED lines=37> */
.L_x_46795:
        /* <DEDUP_REMOVED lines=17> */
.L_x_46798:
[----:B------:R-:W-:Y:S01]  /*39530*/  LOP3.LUT R3, R13, 0x80000, RZ, 0xfc, !PT ;  /* 0x000800000d037812 */ /* 0x000fe200078efcff */
[----:B------:R-:W-:-:S04]  /*39540*/  IMAD.MOV.U32 R32, RZ, RZ, R12 ;  /* 0x000000ffff207224 */ /* 0x000fc800078e000c */
[----:B------:R-:W-:Y:S01]  /*39550*/  IMAD.MOV.U32 R33, RZ, RZ, R3 ;  /* 0x000000ffff217224 */ /* 0x000fe200078e0003 */
[----:B------:R-:W-:Y:S06]  /*39560*/  BRA `(.L_x_46796) ;  /* 0x00000000000c7947 */ /* 0x000fec0003800000 */
.L_x_46797:
[----:B------:R-:W-:Y:S01]  /*39570*/  LOP3.LUT R3, R29, 0x80000, RZ, 0xfc, !PT ;  /* 0x000800001d037812 */ /* 0x000fe200078efcff */
[----:B------:R-:W-:-:S04]  /*39580*/  IMAD.MOV.U32 R32, RZ, RZ, R28 ;  /* 0x000000ffff207224 */ /* 0x000fc800078e001c */
[----:B------:R-:W-:-:S07]  /*39590*/  IMAD.MOV.U32 R33, RZ, RZ, R3 ;  /* 0x000000ffff217224 */ /* 0x000fce00078e0003 */
.L_x_46796:
[----:B------:R-:W-:Y:S05]  /*395a0*/  BSYNC B0 ;  /* 0x0000000000007941 */ /* 0x000fea0003800000 */
.L_x_46794:
[----:B------:R-:W-:Y:S02]  /*395b0*/  IMAD.MOV.U32 R6, RZ, RZ, R0 ;  /* 0x000000ffff067224 */ /* 0x000fe400078e0000 */
[----:B------:R-:W-:Y:S02]  /*395c0*/  IMAD.MOV.U32 R7, RZ, RZ, 0x0 ;  /* 0x00000000ff077424 */ /* 0x000fe400078e00ff */
[----:B------:R-:W-:Y:S02]  /*395d0*/  IMAD.MOV.U32 R3, RZ, RZ, R32 ;  /* 0x000000ffff037224 */ /* 0x000fe400078e0020 */
[----:B------:R-:W-:Y:S01]  /*395e0*/  IMAD.MOV.U32 R4, RZ, RZ, R33 ;  /* 0x000000ffff047224 */ /* 0x000fe200078e0021 */
[----:B------:R-:W-:Y:S06]  /*395f0*/  RET.REL.NODEC R6 `(_ZN2at6native18elementwise_kernelILi128ELi4EZNS0_15gpu_kernel_implIZZZNS0_50_GLOBAL__N__2680c7bb_12_PowKernel_cu_7dd49032_316824pow_tensor_tensor_kernelERNS_18TensorIteratorBaseEENKUlvE_clEvENKUlvE6_clEvEUlN3c107complexIdEESA_E_EEvS5_RKT_EUliE_EEviT1_) ;  /* 0xfffffc6806807950 */ /* 0x000fec0003c3ffff */
        .type           $_ZN2at6native18elementwise_kernelILi128ELi4EZNS0_15gpu_kernel_implIZZZNS0_50_GLOBAL__N__2680c7bb_12_PowKernel_cu_7dd49032_316824pow_tensor_tensor_kernelERNS_18TensorIteratorBaseEENKUlvE_clEvENKUlvE6_clEvEUlN3c107complexIdEESA_E_EEvS5_RKT_EUliE_EEviT1_$__internal_trig_reduction_slowpathd,@function
        .size           $_ZN2at6native18elementwise_kernelILi128ELi4EZNS0_15gpu_kernel_implIZZZNS0_50_GLOBAL__N__2680c7bb_12_PowKernel_cu_7dd49032_316824pow_tensor_tensor_kernelERNS_18TensorIteratorBaseEENKUlvE_clEvENKUlvE6_clEvEUlN3c107complexIdEESA_E_EEvS5_RKT_EUliE_EEviT1_$__internal_trig_reduction_slowpathd,(.L_x_71534 - $_ZN2at6native18elementwise_kernelILi128ELi4EZNS0_15gpu_kernel_implIZZZNS0_50_GLOBAL__N__2680c7bb_12_PowKernel_cu_7dd49032_316824pow_tensor_tensor_kernelERNS_18TensorIteratorBaseEENKUlvE_clEvENKUlvE6_clEvEUlN3c107complexIdEESA_E_EEvS5_RKT_EUliE_EEviT1_$__internal_trig_reduction_slowpathd)
$_ZN2at6native18elementwise_kernelILi128ELi4EZNS0_15gpu_kernel_implIZZZNS0_50_GLOBAL__N__2680c7bb_12_PowKernel_cu_7dd49032_316824pow_tensor_tensor_kernelERNS_18TensorIteratorBaseEENKUlvE_clEvENKUlvE6_clEvEUlN3c107complexIdEESA_E_EEvS5_RKT_EUliE_EEviT1_$__internal_trig_reduction_slowpathd:
        /* <DEDUP_REMOVED lines=8> */
[----:B------:R-:W-:-:S03]  /*39680*/  CS2R R26, SRZ ;  /* 0x00000000001a7805 */ /* 0x000fc6000001ff00 */
[----:B------:R-:W-:-:S04]  /*39690*/  SHF.R.U32.HI R0, RZ, 0x6, R0 ;  /* 0x00000006ff007819 */ /* 0x000fc80000011600 */
[C---:B------:R-:W-:Y:S02]  /*396a0*/  IADD3 R3, -R0.reuse, 0x10, RZ ;  /* 0x0000001000037810 */ /* 0x040fe40007ffe1ff */
[C---:B------:R-:W-:Y:S02]  /*396b0*/  IADD3 R4, -R0.reuse, 0x13, RZ ;  /* 0x0000001300047810 */ /* 0x040fe40007ffe1ff */
[----:B------:R-:W-:Y:S02]  /*396c0*/  ISETP.GT.AND P0, PT, R3, 0xe, PT ;  /* 0x0000000e0300780c */ /* 0x000fe40003f04270 */
[----:B------:R-:W-:Y:S02]  /*396d0*/  IADD3 R11, -R0, 0xf, RZ ;  /* 0x0000000f000b7810 */ /* 0x000fe40007ffe1ff */
[----:B------:R-:W-:Y:S01]  /*396e0*/  SEL R28, R4, 0x12, !P0 ;  /* 0x00000012041c7807 */ /* 0x000fe20004000000 */
[----:B------:R-:W-:-:S03]  /*396f0*/  VIADD R4, R6, 0xfffffc00 ;  /* 0xfffffc0006047836 */ /* 0x000fc60000000000 */
[----:B------:R-:W-:Y:S01]  /*39700*/  ISETP.GT.AND P1, PT, R3, R28, PT ;  /* 0x0000001c0300720c */ /* 0x000fe20003f24270 */
[----:B------:R-:W-:Y:S01]  /*39710*/  IMAD.MOV.U32 R3, RZ, RZ, R11 ;  /* 0x000000ffff037224 */ /* 0x000fe200078e000b */
[----:B------:R-:W-:-:S11]  /*39720*/  LOP3.LUT P0, R33, R4, 0x3f, RZ, 0xc0, !PT ;  /* 0x0000003f04217812 */ /* 0x000fd6000780c0ff */
[----:B------:R-:W-:Y:S05]  /*39730*/  @P1 BRA `(.L_x_46801) ;  /* 0x0000000000941947 */ /* 0x000fea0003800000 */
[----:B------:R-:W0:Y:S01]  /*39740*/  LDC.64 R4, c[0x4][0x1b0] ;  /* 0x01006c00ff047b82 */ /* 0x000e220000000a00 */
[----:B------:R-:W-:Y:S01]  /*39750*/  IMAD.SHL.U32 R29, R7, 0x800, RZ ;  /* 0x00000800071d7824 */ /* 0x000fe200078e00ff */
[----:B------:R-:W-:Y:S01]  /*39760*/  CS2R R26, SRZ ;  /* 0x00000000001a7805 */ /* 0x000fe2000001ff00 */
[----:B------:R-:W-:Y:S02]  /*39770*/  IMAD.MOV.U32 R0, RZ, RZ, R1 ;  /* 0x000000ffff007224 */ /* 0x000fe400078e0001 */
[----:B------:R-:W-:-:S03]  /*39780*/  IMAD.MOV.U32 R3, RZ, RZ, R11 ;  /* 0x000000ffff037224 */ /* 0x000fc600078e000b */
[----:B------:R-:W1:Y:S01]  /*39790*/  LDC.64 R34, c[0x0][0x208] ;  /* 0x00008200ff227b82 */ /* 0x000e620000000a00 */
[----:B0-----:R-:W-:-:S04]  /*397a0*/  IMAD.WIDE R4, R11, 0x8, R4 ;  /* 0x000000080b047825 */ /* 0x001fc800078e0204 */
[----:B------:R-:W-:Y:S01]  /*397b0*/  IMAD.MOV.U32 R9, RZ, RZ, R4 ;  /* 0x000000ffff097224 */ /* 0x000fe200078e0004 */
[----:B------:R-:W-:Y:S01]  /*397c0*/  SHF.L.U64.HI R4, R7, 0xb, R25 ;  /* 0x0000000b07047819 */ /* 0x000fe20000010219 */
[----:B------:R-:W-:-:S03]  /*397d0*/  IMAD.MOV.U32 R10, RZ, RZ, R5 ;  /* 0x000000ffff0a7224 */ /* 0x000fc600078e0005 */
[----:B-1----:R-:W-:-:S07]  /*397e0*/  LOP3.LUT R31, R4, 0x80000000, RZ, 0xfc, !PT ;  /* 0x80000000041f7812 */ /* 0x002fce00078efcff */
.L_x_46802:
        /* <DEDUP_REMOVED lines=8> */
[----:B------:R-:W-:-:S03]  /*39870*/  IMAD.HI.U32 R8, R4, R31, RZ ;  /* 0x0000001f04087227 */ /* 0x000fc600078e00ff */
[----:B------:R-:W-:Y:S01]  /*39880*/  IADD3 R7, P3, R27, R7, RZ ;  /* 0x000000071b077210 */ /* 0x000fe20007f7e0ff */
[----:B------:R-:W-:-:S04]  /*39890*/  IMAD.HI.U32 R27, R5, R29, RZ ;  /* 0x0000001d051b7227 */ /* 0x000fc800078e00ff */
[----:B------:R-:W-:Y:S02]  /*398a0*/  IMAD.X R8, RZ, RZ, R8, P1 ;  /* 0x000000ffff087224 */ /* 0x000fe400008e0608 */
[C---:B------:R-:W-:Y:S02]  /*398b0*/  IMAD R26, R5.reuse, R29, RZ ;  /* 0x0000001d051a7224 */ /* 0x040fe400078e02ff */
[-C--:B------:R-:W-:Y:S01]  /*398c0*/  IMAD.HI.U32 R4, R5, R31.reuse, RZ ;  /* 0x0000001f05047227 */ /* 0x080fe200078e00ff */
[----:B------:R-:W-:Y:S02]  /*398d0*/  IADD3.X R8, P1, R27, R8, RZ, P3, !PT ;  /* 0x000000081b087210 */ /* 0x000fe40001f3e4ff */
[----:B------:R-:W-:Y:S01]  /*398e0*/  ISETP.GE.AND P3, PT, R3, R28, PT ;  /* 0x0000001c0300720c */ /* 0x000fe20003f66270 */
[----:B------:R-:W-:Y:S01]  /*398f0*/  IMAD R5, R5, R31, RZ ;  /* 0x0000001f05057224 */ /* 0x000fe200078e02ff */
[----:B------:R-:W-:Y:S01]  /*39900*/  IADD3 R7, P4, R26, R7, RZ ;  /* 0x000000071a077210 */ /* 0x000fe20007f9e0ff */
[----:B------:R-:W-:Y:S01]  /*39910*/  IMAD.X R4, RZ, RZ, R4, P1 ;  /* 0x000000ffff047224 */ /* 0x000fe200008e0604 */
[----:B------:R-:W-:-:S02]  /*39920*/  IADD3 R9, P1, R9, 0x8, RZ ;  /* 0x0000000809097810 */ /* 0x000fc40007f3e0ff */
[----:B------:R-:W-:Y:S01]  /*39930*/  IADD3.X R26, P4, R5, R8, RZ, P4, !PT ;  /* 0x00000008051a7210 */ /* 0x000fe2000279e4ff */
[----:B------:R0:W-:Y:S02]  /*39940*/  STL.64 [R0], R6 ;  /* 0x0000000600007387 */ /* 0x0001e40000100a00 */
[----:B------:R-:W-:Y:S02]  /*39950*/  IMAD.X R10, RZ, RZ, R10, P1 ;  /* 0x000000ffff0a7224 */ /* 0x000fe400008e060a */
[----:B------:R-:W-:Y:S02]  /*39960*/  IMAD.X R27, RZ, RZ, R4, P4 ;  /* 0x000000ffff1b7224 */ /* 0x000fe400020e0604 */
[----:B0-----:R-:W-:Y:S01]  /*39970*/  VIADD R0, R0, 0x8 ;  /* 0x0000000800007836 */ /* 0x001fe20000000000 */
[----:B------:R-:W-:Y:S06]  /*39980*/  @!P3 BRA `(.L_x_46802) ;  /* 0xfffffffc0098b947 */ /* 0x000fec000383ffff */
.L_x_46801:
[----:B------:R-:W-:Y:S05]  /*39990*/  BSYNC B0 ;  /* 0x0000000000007941 */ /* 0x000fea0003800000 */
.L_x_46800:
        /* <DEDUP_REMOVED lines=12> */
[-C--:B------:R-:W-:Y:S02]  /*39a60*/  @P0 SHF.L.U64.HI R7, R10, R33.reuse, R11 ;  /* 0x000000210a070219 */ /* 0x080fe4000001020b */
        /* <DEDUP_REMOVED lines=19> */
[----:B0-----:R-:W-:-:S03]  /*39ba0*/  SHF.R.U32.HI R26, RZ, 0x1d, R5 ;  /* 0x0000001dff1a7819 */ /* 0x001fc60000011605 */
        /* <DEDUP_REMOVED lines=18> */
[----:B------:R-:W-:Y:S01]  /*39cd0*/  @P1 LOP3.LUT R11, R0, R7, RZ, 0xfc, !PT ;  /* 0x00000007000b1212 */ /* 0x000fe200078efcff */
[----:B------:R-:W-:Y:S01]  /*39ce0*/  IMAD.MOV.U32 R7, RZ, RZ, RZ ;  /* 0x000000ffff077224 */ /* 0x000fe200078e00ff */
[----:B------:R-:W-:-:S03]  /*39cf0*/  SHF.R.U32.HI R0, RZ, R4, R9 ;  /* 0x00000004ff007219 */ /* 0x000fc60000011609 */
[----:B------:R-:W-:Y:S01]  /*39d00*/  IMAD.WIDE.U32 R28, R11, 0x2168c235, RZ ;  /* 0x2168c2350b1c7825 */ /* 0x000fe200078e00ff */
[----:B------:R-:W-:-:S03]  /*39d10*/  @P1 LOP3.LUT R10, R0, R3, RZ, 0xfc, !PT ;  /* 0x00000003000a1212 */ /* 0x000fc600078efcff */
        /* <DEDUP_REMOVED lines=14> */
[----:B------:R-:W-:Y:S02]  /*39e00*/  SEL R4, R4, R3, P3 ;  /* 0x0000000304047207 */ /* 0x000fe40001800000 */
[----:B------:R-:W-:Y:S02]  /*39e10*/  SEL R9, RZ, 0x1, !P3 ;  /* 0x00000001ff097807 */ /* 0x000fe40005800000 */
[----:B------:R-:W-:Y:S02]  /*39e20*/  SEL R7, R7, R0, P3 ;  /* 0x0000000007077207 */ /* 0x000fe40001800000 */
[----:B------:R-:W-:Y:S01]  /*39e30*/  IADD3 R4, P1, R4, 0x1, RZ ;  /* 0x0000000104047810 */ /* 0x000fe20007f3e0ff */
[----:B------:R-:W-:Y:S01]  /*39e40*/  IMAD.IADD R9, R9, 0x1, R8 ;  /* 0x0000000109097824 */ /* 0x000fe200078e0208 */
[----:B------:R-:W-:-:S03]  /*39e50*/  LOP3.LUT R0, R26, 0x1, RZ, 0xc0, !PT ;  /* 0x000000011a007812 */ /* 0x000fc600078ec0ff */
[----:B------:R-:W-:Y:S01]  /*39e60*/  IMAD.X R7, RZ, RZ, R7, P1 ;  /* 0x000000ffff077224 */ /* 0x000fe200008e0607 */
[----:B------:R-:W-:Y:S01]  /*39e70*/  LEA.HI R5, R5, R0, RZ, 0x2 ;  /* 0x0000000005057211 */ /* 0x000fe200078f10ff */
[----:B------:R-:W-:-:S03]  /*39e80*/  IMAD.SHL.U32 R9, R9, 0x100000, RZ ;  /* 0x0010000009097824 */ /* 0x000fc600078e00ff */
[----:B------:R-:W-:-:S04]  /*39e90*/  SHF.R.U64 R4, R4, 0xa, R7 ;  /* 0x0000000a04047819 */ /* 0x000fc80000001207 */
        /* <DEDUP_REMOVED lines=10> */
.L_x_46799:
[----:B------:R-:W-:Y:S02]  /*39f40*/  IMAD.MOV.U32 R0, RZ, RZ, R5 ;  /* 0x000000ffff007224 */ /* 0x000fe400078e0005 */
[----:B------:R-:W-:Y:S02]  /*39f50*/  IMAD.MOV.U32 R5, RZ, RZ, R25 ;  /* 0x000000ffff057224 */ /* 0x000fe400078e0019 */
[----:B------:R-:W-:Y:S02]  /*39f60*/  IMAD.MOV.U32 R25, RZ, RZ, 0x0 ;  /* 0x00000000ff197424 */ /* 0x000fe400078e00ff */
[----:B------:R-:W-:Y:S02]  /*39f70*/  IMAD.MOV.U32 R4, RZ, RZ, R7 ;  /* 0x000000ffff047224 */ /* 0x000fe400078e0007 */
[----:B------:R-:W-:Y:S05]  /*39f80*/  RET.REL.NODEC R24 `(_ZN2at6native18elementwise_kernelILi128ELi4EZNS0_15gpu_kernel_implIZZZNS0_50_GLOBAL__N__2680c7bb_12_PowKernel_cu_7dd49032_316824pow_tensor_tensor_kernelERNS_18TensorIteratorBaseEENKUlvE_clEvENKUlvE6_clEvEUlN3c107complexIdEESA_E_EEvS5_RKT_EUliE_EEviT1_) ;  /* 0xfffffc60181c7950 */ /* 0x000fea0003c3ffff */
.L_x_46803:
        /* <DEDUP_REMOVED lines=15> */
.L_x_71534:


//--------------------- .text._ZN2at6native27unrolled_elementwise_kernelIZZZNS0_50_GLOBAL__N__2680c7bb_12_PowKernel_cu_7dd49032_316824pow_tensor_tensor_kernelERNS_18TensorIteratorBaseEENKUlvE_clEvENKUlvE6_clEvEUlN3c107complexIdEES9_E_St5arrayIPcLm3EELi4E23TrivialOffsetCalculatorILi2EjESE_ILi1EjENS0_6memory12LoadWithCastILi2EEENSH_13StoreWithCastILi1EEEEEviT_T0_T2_T3_T4_T5_ --------------------------
	.section	.text._ZN2at6native27unrolled_elementwise_kernelIZZZNS0_50_GLOBAL__N__2680c7bb_12_PowKernel_cu_7dd49032_316824pow_tensor_tensor_kernelERNS_18TensorIteratorBaseEENKUlvE_clEvENKUlvE6_clEvEUlN3c107complexIdEES9_E_St5arrayIPcLm3EELi4E23TrivialOffsetCalculatorILi2EjESE_ILi1EjENS0_6memory12LoadWithCastILi2EEENSH_13StoreWithCastILi1EEEEEviT_T0_T2_T3_T4_T5_,"ax",@progbits
	.align	128
        .global         _ZN2at6native27unrolled_elementwise_kernelIZZZNS0_50_GLOBAL__N__2680c7bb_12_PowKernel_cu_7dd49032_316824pow_tensor_tensor_kernelERNS_18TensorIteratorBaseEENKUlvE_clEvENKUlvE6_clEvEUlN3c107complexIdEES9_E_St5arrayIPcLm3EELi4E23TrivialOffsetCalculatorILi2EjESE_ILi1EjENS0_6memory12LoadWithCastILi2EEENSH_13StoreWithCastILi1EEEEEviT_T0_T2_T3_T4_T5_
        .type           _ZN2at6native27unrolled_elementwise_kernelIZZZNS0_50_GLOBAL__N__2680c7bb_12_PowKernel_cu_7dd49032_316824pow_tensor_tensor_kernelERNS_18TensorIteratorBaseEENKUlvE_clEvENKUlvE6_clEvEUlN3c107complexIdEES9_E_St5arrayIPcLm3EELi4E23TrivialOffsetCalculatorILi2EjESE_ILi1EjENS0_6memory12LoadWithCastILi2EEENSH_13StoreWithCastILi1EEEEEviT_T0_T2_T3_T4_T5_,@function
        .size           _ZN2at6native27unrolled_elementwise_kernelIZZZNS0_50_GLOBAL__N__2680c7bb_12_PowKernel_cu_7dd49032_316824pow_tensor_tensor_kernelERNS_18TensorIteratorBaseEENKUlvE_clEvENKUlvE6_clEvEUlN3c107complexIdEES9_E_St5arrayIPcLm3EELi4E23TrivialOffsetCalculatorILi2EjESE_ILi1EjENS0_6memory12LoadWithCastILi2EEENSH_13StoreWithCastILi1EEEEEviT_T0_T2_T3_T4_T5_,(.L_x_71536 - _ZN2at6native27unrolled_elementwise_kernelIZZZNS0_50_GLOBAL__N__2680c7bb_12_PowKernel_cu_7dd49032_316824pow_tensor_tensor_kernelERNS_18TensorIteratorBaseEENKUlvE_clEvENKUlvE6_clEvEUlN3c107complexIdEES9_E_St5arrayIPcLm3EELi4E23TrivialOffsetCalculatorILi2EjESE_ILi1EjENS0_6memory12LoadWithCastILi2EEENSH_13StoreWithCastILi1EEEEEviT_T0_T2_T3_T4_T5_)
        .other          _ZN2at6native27unrolled_elementwise_kernelIZZZNS0_50_GLOBAL__N__2680c7bb_12_PowKernel_cu_7dd49032_316824pow_tensor_tensor_kernelERNS_18TensorIteratorBaseEENKUlvE_clEvENKUlvE6_clEvEUlN3c107complexIdEES9_E_St5arrayIPcLm3EELi4E23TrivialOffsetCalculatorILi2EjESE_ILi1EjENS0_6memory12LoadWithCastILi2EEENSH_13StoreWithCastILi1EEEEEviT_T0_T2_T3_T4_T5_,@"STO_CUDA_ENTRY STV_DEFAULT"
_ZN2at6native27unrolled_elementwise_kernelIZZZNS0_50_GLOBAL__N__2680c7bb_12_PowKernel_cu_7dd49032_316824pow_tensor_tensor_kernelERNS_18TensorIteratorBaseEENKUlvE_clEvENKUlvE6_clEvEUlN3c107complexIdEES9_E_St5arrayIPcLm3EELi4E23TrivialOffsetCalculatorILi2EjESE_ILi1EjENS0_6memory12LoadWithCastILi2EEENSH_13StoreWithCastILi1EEEEEviT_T0_T2_T3_T4_T5_:
.text._ZN2at6native27unrolled_elementwise_kernelIZZZNS0_50_GLOBAL__N__2680c7bb_12_PowKernel_cu_7dd49032_316824pow_tensor_tensor_kernelERNS_18TensorIteratorBaseEENKUlvE_clEvENKUlvE6_clEvEUlN3c107complexIdEES9_E_St5arrayIPcLm3EELi4E23TrivialOffsetCalculatorILi2EjESE_ILi1EjENS0_6memory12LoadWithCastILi2EEENSH_13StoreWithCastILi1EEEEEviT_T0_T2_T3_T4_T5_:
        /* <DEDUP_REMOVED lines=11> */
[----:B------:R-:W-:Y:S02]  /*00b0*/  CS2R R26, SRZ ;  /* 0x00000000001a7805 */ /* 0x000fe4000001ff00 */
[----:B------:R-:W-:-:S05]  /*00c0*/  CS2R R24, SRZ ;  /* 0x0000000000187805 */ /* 0x000fca000001ff00 */
[----:B------:R-:W3:Y:S01]  /*00d0*/  LDC.U8 R48, c[0x0][0x23d] ;  /* 0x00008f40ff307b82 */ /* 0x000ee20000000000 */
[----:B-1----:R-:W-:-:S05]  /*00e0*/  IMAD R68, R22, -0x200, R3 ;  /* 0xfffffe0016447824 */ /* 0x002fca00078e0203 */
[----:B--2---:R-:W-:-:S04]  /*00f0*/  ISETP.GE.AND P0, PT, R49, R68, PT ;  /* 0x000000443100720c */ /* 0x004fc80003f06270 */
[----:B------:R-:W-:-:S09]  /*0100*/  P2R R23, PR, RZ, 0x1 ;  /* 0x00000001ff177803 */ /* 0x000fd20000000000 */
[----:B------:R-:W-:Y:S05]  /*0110*/  @P0 BRA `(.L_x_46805) ;  /* 0x0000002000580947 */ /* 0x000fea0003800000 */
[----:B------:R-:W1:Y:S01]  /*0120*/  LDC.64 R2, c[0x0][0x228] ;  /* 0x00008a00ff027b82 */ /* 0x000e620000000a00 */
[----:B0-----:R-:W-:Y:S01]  /*0130*/  PRMT R0, R50, 0x9910, RZ ;  /* 0x0000991032007816 */ /* 0x001fe200000000ff */
        /* <DEDUP_REMOVED lines=19> */
.L_x_46809:
[----:B------:R-:W2:Y:S01]  /*0270*/  LDG.E.U8 R2, desc[UR36][R2.64] ;  /* 0x0000002402027981 */ /* 0x000ea2000c1e1100 */
[----:B------:R-:W-:Y:S01]  /*0280*/  CS2R R18, SRZ ;  /* 0x0000000000127805 */ /* 0x000fe2000001ff00 */
[----:B--2---:R0:W1:Y:S01]  /*0290*/  I2F.F64.U16 R16, R2 ;  /* 0x0000000200107312 */ /* 0x0040620000101800 */
[----:B------:R-:W-:Y:S05]  /*02a0*/  BRA `(.L_x_46811) ;  /* 0x0000000c00c87947 */ /* 0x000fea0003800000 */
.L_x_46808:
        /* <DEDUP_REMOVED lines=10> */
.L_x_46813:
[----:B------:R-:W2:Y:S01]  /*0350*/  LDG.E R2, desc[UR36][R2.64] ;  /* 0x0000002402027981 */ /* 0x000ea2000c1e1900 */
[----:B------:R-:W-:Y:S01]  /*0360*/  CS2R R18, SRZ ;  /* 0x0000000000127805 */ /* 0x000fe2000001ff00 */
[----:B--2---:R1:W2:Y:S01]  /*0370*/  I2F.F64 R16, R2 ;  /* 0x0000000200107312 */ /* 0x0042a20000201c00 */
[----:B------:R-:W-:Y:S05]  /*0380*/  BRA `(.L_x_46811) ;  /* 0x0000000c00907947 */ /* 0x000fea0003800000 */
.L_x_46812:
[----:B------:R-:W2:Y:S01]  /*0390*/  LDG.E.U16 R2, desc[UR36][R2.64] ;  /* 0x0000002402027981 */ /* 0x000ea2000c1e1500 */
[----:B------:R-:W-:Y:S01]  /*03a0*/  CS2R R18, SRZ ;  /* 0x0000000000127805 */ /* 0x000fe2000001ff00 */
[----:B--2---:R4:W0:Y:S01]  /*03b0*/  I2F.F64.S16 R16, R2 ;  /* 0x0000000200107312 */ /* 0x0048220000101c00 */
[----:B------:R-:W-:Y:S05]  /*03c0*/  BRA `(.L_x_46811) ;  /* 0x0000000c00807947 */ /* 0x000fea0003800000 */
.L_x_46807:
        /* <DEDUP_REMOVED lines=11> */
.L_x_46815:
[----:B------:R-:W2:Y:S01]  /*0480*/  LDG.E.U16 R0, desc[UR36][R2.64] ;  /* 0x0000002402007981 */ /* 0x000ea2000c1e1500 */
[----:B------:R-:W-:Y:S01]  /*0490*/  CS2R R18, SRZ ;  /* 0x0000000000127805 */ /* 0x000fe2000001ff00 */
[----:B--2---:R-:W-:-:S05]  /*04a0*/  HADD2.F32 R0, -RZ, R0.H0_H0 ;  /* 0x20000000ff007230 */ /* 0x004fca0000004100 */
[----:B------:R-:W-:-:S04]  /*04b0*/  FMUL.FTZ R0, R0, 1 ;  /* 0x3f80000000007820 */ /* 0x000fc80000410000 */
[----:B------:R0:W1:Y:S01]  /*04c0*/  F2F.F64.F32 R16, R0 ;  /* 0x0000000000107310 */ /* 0x0000620000201800 */
[----:B------:R-:W-:Y:S05]  /*04d0*/  BRA `(.L_x_46811) ;  /* 0x0000000c003c7947 */ /* 0x000fea0003800000 */
.L_x_46814:
        /* <DEDUP_REMOVED lines=12> */
.L_x_46817:
        /* <DEDUP_REMOVED lines=8> */
.L_x_46816:
[----:B------:R0:W5:Y:S01]  /*0620*/  LDG.E.64 R16, desc[UR36][R2.64] ;  /* 0x0000002402107981 */ /* 0x000162000c1e1b00 */
[----:B------:R-:W-:Y:S01]  /*0630*/  CS2R R18, SRZ ;  /* 0x0000000000127805 */ /* 0x000fe2000001ff00 */
[----:B------:R-:W-:Y:S06]  /*0640*/  BRA `(.L_x_46811) ;  /* 0x0000000800e07947 */ /* 0x000fec0003800000 */
.L_x_46806:
        /* <DEDUP_REMOVED lines=14> */
.L_x_46820:
[----:B------:R0:W5:Y:S01]  /*0730*/  LDG.E.128 R16, desc[UR36][R2.64] ;  /* 0x0000002402107981 */ /* 0x000162000c1e1d00 */
[----:B------:R-:W-:Y:S05]  /*0740*/  BRA `(.L_x_46811) ;  /* 0x0000000800a07947 */ /* 0x000fea0003800000 */
.L_x_46819:
        /* <DEDUP_REMOVED lines=29> */
.L_x_46822:
        /* <DEDUP_REMOVED lines=16> */
.L_x_46821:
[----:B------:R-:W2:Y:S01]  /*0a20*/  LDG.E.U16 R0, desc[UR36][R2.64] ;  /* 0x0000002402007981 */ /* 0x000ea2000c1e1500 */
[----:B------:R-:W-:Y:S01]  /*0a30*/  CS2R R18, SRZ ;  /* 0x0000000000127805 */ /* 0x000fe2000001ff00 */
[----:B--2---:R-:W-:-:S04]  /*0a40*/  IMAD.U32 R0, R0, 0x10000, RZ ;  /* 0x0001000000007824 */ /* 0x004fc800078e00ff */
[----:B------:R-:W-:-:S04]  /*0a50*/  FMUL.FTZ R0, R0, 1 ;  /* 0x3f80000000007820 */ /* 0x000fc80000410000 */
[----:B------:R0:W1:Y:S01]  /*0a60*/  F2F.F64.F32 R16, R0 ;  /* 0x0000000000107310 */ /* 0x0000620000201800 */
[----:B------:R-:W-:Y:S05]  /*0a70*/  BRA `(.L_x_46811) ;  /* 0x0000000400d47947 */ /* 0x000fea0003800000 */
.L_x_46818:
        /* <DEDUP_REMOVED lines=12> */
.L_x_46825:
        /* <DEDUP_REMOVED lines=21> */
.L_x_46829:
[----:B------:R-:W-:Y:S05]  /*0c90*/  BSYNC B1 ;  /* 0x0000000000017941 */ /* 0x000fea0003800000 */
.L_x_46828:
[----:B------:R-:W-:Y:S01]  /*0ca0*/  LEA R3, R0, 0x3b800000, 0x17 ;  /* 0x3b80000000037811 */ /* 0x000fe200078eb8ff */
[----:B------:R-:W-:-:S05]  /*0cb0*/  IMAD.SHL.U32 R0, R2, 0x100000, RZ ;  /* 0x0010000002007824 */ /* 0x000fca00078e00ff */
[----:B------:R-:W-:-:S07]  /*0cc0*/  LOP3.LUT R0, R3, R0, R4, 0xfe, !PT ;  /* 0x0000000003007212 */ /* 0x000fce00078efe04 */
.L_x_46827:
[----:B------:R-:W-:Y:S05]  /*0cd0*/  BSYNC B0 ;  /* 0x0000000000007941 */ /* 0x000fea0003800000 */
.L_x_46826:
[----:B------:R-:W-:Y:S01]  /*0ce0*/  FMUL.FTZ R0, R0, 1 ;  /* 0x3f80000000007820 */ /* 0x000fe20000410000 */
[----:B------:R-:W-:-:S03]  /*0cf0*/  CS2R R18, SRZ ;  /* 0x0000000000127805 */ /* 0x000fc6000001ff00 */
[----:B------:R0:W1:Y:S01]  /*0d00*/  F2F.F64.F32 R16, R0 ;  /* 0x0000000000107310 */ /* 0x0000620000201800 */
[----:B------:R-:W-:Y:S05]  /*0d10*/  BRA `(.L_x_46811) ;  /* 0x00000004002c7947 */ /* 0x000fea0003800000 */
.L_x_46824:
        /* <DEDUP_REMOVED lines=21> */
.L_x_46833:
[----:B------:R-:W-:Y:S05]  /*0e70*/  BSYNC B1 ;  /* 0x0000000000017941 */ /* 0x000fea0003800000 */
.L_x_46832:
[----:B------:R-:W-:Y:S01]  /*0e80*/  LEA R3, R0, 0x37800000, 0x17 ;  /* 0x3780000000037811 */ /* 0x000fe200078eb8ff */
[----:B------:R-:W-:-:S05]  /*0e90*/  IMAD.SHL.U32 R0, R2, 0x200000, RZ ;  /* 0x0020000002007824 */ /* 0x000fca00078e00ff */
[----:B------:R-:W-:-:S07]  /*0ea0*/  LOP3.LUT R0, R3, R0, R4, 0xfe, !PT ;  /* 0x0000000003007212 */ /* 0x000fce00078efe04 */
.L_x_46831:
[----:B------:R-:W-:Y:S05]  /*0eb0*/  BSYNC B0 ;  /* 0x0000000000007941 */ /* 0x000fea0003800000 */
.L_x_46830:
[----:B------:R-:W-:Y:S01]  /*0ec0*/  FMUL.FTZ R0, R0, 1 ;  /* 0x3f80000000007820 */ /* 0x000fe20000410000 */
[----:B------:R-:W-:-:S03]  /*0ed0*/  CS2R R18, SRZ ;  /* 0x0000000000127805 */ /* 0x000fc6000001ff00 */
[----:B------:R0:W1:Y:S01]  /*0ee0*/  F2F.F64.F32 R16, R0 ;  /* 0x0000000000107310 */ /* 0x0000620000201800 */
[----:B------:R-:W-:Y:S05]  /*0ef0*/  BRA `(.L_x_46811) ;  /* 0x0000000000b47947 */ /* 0x000fea0003800000 */
.L_x_46823:
        /* <DEDUP_REMOVED lines=14> */
.L_x_46837:
[----:B------:R-:W-:Y:S05]  /*0fe0*/  BSYNC B0 ;  /* 0x0000000000007941 */ /* 0x000fea0003800000 */
.L_x_46836:
[----:B------:R-:W-:Y:S01]  /*0ff0*/  FMUL.FTZ R0, R0, 1 ;  /* 0x3f80000000007820 */ /* 0x000fe20000410000 */
[----:B------:R-:W-:-:S03]  /*1000*/  CS2R R18, SRZ ;  /* 0x0000000000127805 */ /* 0x000fc6000001ff00 */
[----:B------:R0:W1:Y:S01]  /*1010*/  F2F.F64.F32 R16, R0 ;  /* 0x0000000000107310 */ /* 0x0000620000201800 */
[----:B------:R-:W-:Y:S05]  /*1020*/  BRA `(.L_x_46811) ;  /* 0x0000000000687947 */ /* 0x000fea0003800000 */
.L_x_46810:
        /* <DEDUP_REMOVED lines=16> */
.L_x_46838:
[----:B------:R-:W-:Y:S02]  /*1130*/  CS2R R16, SRZ ;  /* 0x0000000000107805 */ /* 0x000fe4000001ff00 */
[----:B------:R-:W-:Y:S01]  /*1140*/  CS2R R18, SRZ ;  /* 0x0000000000127805 */ /* 0x000fe2000001ff00 */
[----:B------:R-:W-:Y:S06]  /*1150*/  BRA `(.L_x_46811) ;  /* 0x00000000001c7947 */ /* 0x000fec0003800000 */
.L_x_46835:
[----:B------:R-:W2:Y:S01]  /*1160*/  LDG.E.64 R16, desc[UR36][R2.64] ;  /* 0x0000002402107981 */ /* 0x000ea2000c1e1b00 */
[----:B------:R-:W-:Y:S01]  /*1170*/  CS2R R18, SRZ ;  /* 0x0000000000127805 */ /* 0x000fe2000001ff00 */
[----:B--2---:R-:W0:Y:S01]  /*1180*/  I2F.F64.U64 R16, R16 ;  /* 0x0000001000107312 */ /* 0x004e220000301800 */
[----:B------:R-:W-:Y:S05]  /*1190*/  BRA `(.L_x_46811) ;  /* 0x00000000000c7947 */ /* 0x000fea0003800000 */
.L_x_46834:
[----:B------:R-:W2:Y:S01]  /*11a0*/  LDG.E R2, desc[UR36][R2.64] ;  /* 0x0000002402027981 */ /* 0x000ea2000c1e1900 */
[----:B------:R-:W-:Y:S01]  /*11b0*/  CS2R R18, SRZ ;  /* 0x0000000000127805 */ /* 0x000fe2000001ff00 */
[----:B--2---:R0:W1:Y:S06]  /*11c0*/  I2F.F64.U32 R16, R2 ;  /* 0x0000000200107312 */ /* 0x00406c0000201800 */
.L_x_46811:
[----:B01--4-:R-:W0:Y:S01]  /*11d0*/  LDC.64 R2, c[0x0][0x230] ;  /* 0x00008c00ff027b82 */ /* 0x013e220000000a00 */
[----:B---3--:R-:W-:Y:S01]  /*11e0*/  PRMT R0, R48, 0x9910, RZ ;  /* 0x0000991030007816 */ /* 0x008fe200000000ff */
        /* <DEDUP_REMOVED lines=18> */
.L_x_46842:
[----:B------:R-:W3:Y:S01]  /*1310*/  LDG.E.U8 R2, desc[UR36][R2.64] ;  /* 0x0000002402027981 */ /* 0x000ee2000c1e1100 */
[----:B------:R-:W-:Y:S01]  /*1320*/  CS2R R26, SRZ ;  /* 0x00000000001a7805 */ /* 0x000fe2000001ff00 */
[----:B---3--:R3:W4:Y:S01]  /*1330*/  I2F.F64.U16 R24, R2 ;  /* 0x0000000200187312 */ /* 0x0087220000101800 */
[----:B------:R-:W-:Y:S05]  /*1340*/  BRA `(.L_x_46844) ;  /* 0x0000000c00c87947 */ /* 0x000fea0003800000 */
.L_x_46841:
        /* <DEDUP_REMOVED lines=10> */
.L_x_46846:
[----:B------:R-:W3:Y:S01]  /*13f0*/  LDG.E R2, desc[UR36][R2.64] ;  /* 0x0000002402027981 */ /* 0x000ee2000c1e1900 */
[----:B------:R-:W-:Y:S01]  /*1400*/  CS2R R26, SRZ ;  /* 0x00000000001a7805 */ /* 0x000fe2000001ff00 */
[----:B---3--:R0:W1:Y:S01]  /*1410*/  I2F.F64 R24, R2 ;  /* 0x0000000200187312 */ /* 0x0080620000201c00 */
[----:B------:R-:W-:Y:S05]  /*1420*/  BRA `(.L_x_46844) ;  /* 0x0000000c00907947 */ /* 0x000fea0003800000 */
.L_x_46845:
[----:B------:R-:W3:Y:S01]  /*1430*/  LDG.E.U16 R2, desc[UR36][R2.64] ;  /* 0x0000002402027981 */ /* 0x000ee2000c1e1500 */
[----:B------:R-:W-:Y:S01]  /*1440*/  CS2R R26, SRZ ;  /* 0x00000000001a7805 */ /* 0x000fe2000001ff00 */
[----:B---3--:R0:W1:Y:S01]  /*1450*/  I2F.F64.S16 R24, R2 ;  /* 0x0000000200187312 */ /* 0x0080620000101c00 */
[----:B------:R-:W-:Y:S05]  /*1460*/  BRA `(.L_x_46844) ;  /* 0x0000000c00807947 */ /* 0x000fea0003800000 */
.L_x_46840:
        /* <DEDUP_REMOVED lines=11> */
.L_x_46848:
[----:B------:R-:W3:Y:S01]  /*1520*/  LDG.E.U16 R0, desc[UR36][R2.64] ;  /* 0x0000002402007981 */ /* 0x000ee2000c1e1500 */
[----:B------:R-:W-:Y:S01]  /*1530*/  CS2R R26, SRZ ;  /* 0x00000000001a7805 */ /* 0x000fe2000001ff00 */
[----:B---3--:R-:W-:-:S05]  /*1540*/  HADD2.F32 R0, -RZ, R0.H0_H0 ;  /* 0x20000000ff007230 */ /* 0x008fca0000004100 */
[----:B------:R-:W-:-:S04]  /*1550*/  FMUL.FTZ R0, R0, 1 ;  /* 0x3f80000000007820 */ /* 0x000fc80000410000 */
[----:B------:R0:W1:Y:S01]  /*1560*/  F2F.F64.F32 R24, R0 ;  /* 0x0000000000187310 */ /* 0x0000620000201800 */
[----:B------:R-:W-:Y:S05]  /*1570*/  BRA `(.L_x_46844) ;  /* 0x0000000c003c7947 */ /* 0x000fea0003800000 */
.L_x_46847:
        /* <DEDUP_REMOVED lines=12> */
.L_x_46850:
        /* <DEDUP_REMOVED lines=8> */
.L_x_46849:
[----:B------:R0:W5:Y:S01]  /*16c0*/  LDG.E.64 R24, desc[UR36][R2.64] ;  /* 0x0000002402187981 */ /* 0x000162000c1e1b00 */
[----:B------:R-:W-:Y:S01]  /*16d0*/  CS2R R26, SRZ ;  /* 0x00000000001a7805 */ /* 0x000fe2000001ff00 */
[----:B------:R-:W-:Y:S06]  /*16e0*/  BRA `(.L_x_46844) ;  /* 0x0000000800e07947 */ /* 0x000fec0003800000 */
.L_x_46839:
        /* <DEDUP_REMOVED lines=14> */
.L_x_46853:
[----:B------:R0:W5:Y:S01]  /*17d0*/  LDG.E.128 R24, desc[UR36][R2.64] ;  /* 0x0000002402187981 */ /* 0x000162000c1e1d00 */
[----:B------:R-:W-:Y:S05]  /*17e0*/  BRA `(.L_x_46844) ;  /* 0x0000000800a07947 */ /* 0x000fea0003800000 */
.L_x_46852:
        /* <DEDUP_REMOVED lines=29> */
.L_x_46855:
        /* <DEDUP_REMOVED lines=16> */
.L_x_46854:
[----:B------:R-:W3:Y:S01]  /*1ac0*/  LDG.E.U16 R0, desc[UR36][R2.64] ;  /* 0x0000002402007981 */ /* 0x000ee2000c1e1500 */
[----:B------:R-:W-:Y:S01]  /*1ad0*/  CS2R R26, SRZ ;  /* 0x00000000001a7805 */ /* 0x000fe2000001ff00 */
[----:B---3--:R-:W-:-:S04]  /*1ae0*/  IMAD.U32 R0, R0, 0x10000, RZ ;  /* 0x0001000000007824 */ /* 0x008fc800078e00ff */
[----:B------:R-:W-:-:S04]  /*1af0*/  FMUL.FTZ R0, R0, 1 ;  /* 0x3f80000000007820 */ /* 0x000fc80000410000 */
[----:B------:R0:W1:Y:S01]  /*1b00*/  F2F.F64.F32 R24, R0 ;  /* 0x0000000000187310 */ /* 0x0000620000201800 */
[----:B------:R-:W-:Y:S05]  /*1b10*/  BRA `(.L_x_46844) ;  /* 0x0000000400d47947 */ /* 0x000fea0003800000 */
.L_x_46851:
        /* <DEDUP_REMOVED lines=12> */
.L_x_46858:
        /* <DEDUP_REMOVED lines=21> */
.L_x_46862:
[----:B------:R-:W-:Y:S05]  /*1d30*/  BSYNC B1 ;  /* 0x0000000000017941 */ /* 0x000fea0003800000 */
.L_x_46861:
[----:B------:R-:W-:Y:S01]  /*1d40*/  LEA R3, R0, 0x3b800000, 0x17 ;  /* 0x3b80000000037811 */ /* 0x000fe200078eb8ff */
[----:B------:R-:W-:-:S05]  /*1d50*/  IMAD.SHL.U32 R0, R2, 0x100000, RZ ;  /* 0x0010000002007824 */ /* 0x000fca00078e00ff */
[----:B------:R-:W-:-:S07]  /*1d60*/  LOP3.LUT R0, R3, R0, R4, 0xfe, !PT ;  /* 0x0000000003007212 */ /* 0x000fce00078efe04 */
.L_x_46860:
[----:B------:R-:W-:Y:S05]  /*1d70*/  BSYNC B0 ;  /* 0x0000000000007941 */ /* 0x000fea0003800000 */
.L_x_46859:
[----:B------:R-:W-:Y:S01]  /*1d80*/  FMUL.FTZ R0, R0, 1 ;  /* 0x3f80000000007820 */ /* 0x000fe20000410000 */
[----:B------:R-:W-:-:S03]  /*1d90*/  CS2R R26, SRZ ;  /* 0x00000000001a7805 */ /* 0x000fc6000001ff00 */
[----:B------:R0:W1:Y:S01]  /*1da0*/  F2F.F64.F32 R24, R0 ;  /* 0x0000000000187310 */ /* 0x0000620000201800 */
[----:B------:R-:W-:Y:S05]  /*1db0*/  BRA `(.L_x_46844) ;  /* 0x00000004002c7947 */ /* 0x000fea0003800000 */
.L_x_46857:
        /* <DEDUP_REMOVED lines=21> */
.L_x_46866:
[----:B------:R-:W-:Y:S05]  /*1f10*/  BSYNC B1 ;  /* 0x0000000000017941 */ /* 0x000fea0003800000 */
.L_x_46865:
[----:B------:R-:W-:Y:S01]  /*1f20*/  LEA R3, R0, 0x37800000, 0x17 ;  /* 0x3780000000037811 */ /* 0x000fe200078eb8ff */
[----:B------:R-:W-:-:S05]  /*1f30*/  IMAD.SHL.U32 R0, R2, 0x200000, RZ ;  /* 0x0020000002007824 */ /* 0x000fca00078e00ff */
[----:B------:R-:W-:-:S07]  /*1f40*/  LOP3.LUT R0, R3, R0, R4, 0xfe, !PT ;  /* 0x0000000003007212 */ /* 0x000fce00078efe04 */
.L_x_46864:
[----:B------:R-:W-:Y:S05]  /*1f50*/  BSYNC B0 ;  /* 0x0000000000007941 */ /* 0x000fea0003800000 */
.L_x_46863:
[----:B------:R-:W-:Y:S01]  /*1f60*/  FMUL.FTZ R0, R0, 1 ;  /* 0x3f80000000007820 */ /* 0x000fe20000410000 */
[----:B------:R-:W-:-:S03]  /*1f70*/  CS2R R26, SRZ ;  /* 0x00000000001a7805 */ /* 0x000fc6000001ff00 */
[----:B------:R0:W1:Y:S01]  /*1f80*/  F2F.F64.F32 R24, R0 ;  /* 0x0000000000187310 */ /* 0x0000620000201800 */
[----:B------:R-:W-:Y:S05]  /*1f90*/  BRA `(.L_x_46844) ;  /* 0x0000000000b47947 */ /* 0x000fea0003800000 */
.L_x_46856:
        /* <DEDUP_REMOVED lines=14> */
.L_x_46870:
[----:B------:R-:W-:Y:S05]  /*2080*/  BSYNC B0 ;  /* 0x0000000000007941 */ /* 0x000fea0003800000 */
.L_x_46869:
[----:B------:R-:W-:Y:S01]  /*2090*/  FMUL.FTZ R0, R0, 1 ;  /* 0x3f80000000007820 */ /* 0x000fe20000410000 */
[----:B------:R-:W-:-:S03]  /*20a0*/  CS2R R26, SRZ ;  /* 0x00000000001a7805 */ /* 0x000fc6000001ff00 */
[----:B------:R0:W1:Y:S01]  /*20b0*/  F2F.F64.F32 R24, R0 ;  /* 0x0000000000187310 */ /* 0x0000620000201800 */
[----:B------:R-:W-:Y:S05]  /*20c0*/  BRA `(.L_x_46844) ;  /* 0x0000000000687947 */ /* 0x000fea0003800000 */
.L_x_46843:
        /* <DEDUP_REMOVED lines=15> */
[----:B-12--5:R-:W-:Y:S05]  /*21c0*/  CALL.ABS.NOINC R2 ;  /* 0x0000000002007343 */ /* 0x026fea0003c00000 */
.L_x_46871:
[----:B------:R-:W-:Y:S02]  /*21d0*/  CS2R R24, SRZ ;  /* 0x0000000000187805 */ /* 0x000fe4000001ff00 */
[----:B------:R-:W-:Y:S01]  /*21e0*/  CS2R R26, SRZ ;  /* 0x00000000001a7805 */ /* 0x000fe2000001ff00 */
[----:B------:R-:W-:Y:S06]  /*21f0*/  BRA `(.L_x_46844) ;  /* 0x00000000001c7947 */ /* 0x000fec0003800000 */
.L_x_46868:
[----:B------:R-:W3:Y:S01]  /*2200*/  LDG.E.64 R24, desc[UR36][R2.64] ;  /* 0x0000002402187981 */ /* 0x000ee2000c1e1b00 */
[----:B------:R-:W-:Y:S01]  /*2210*/  CS2R R26, SRZ ;  /* 0x00000000001a7805 */ /* 0x000fe2000001ff00 */
[----:B---3--:R-:W0:Y:S01]  /*2220*/  I2F.F64.U64 R24, R24 ;  /* 0x0000001800187312 */ /* 0x008e220000301800 */
[----:B------:R-:W-:Y:S05]  /*2230*/  BRA `(.L_x_46844) ;  /* 0x00000000000c7947 */ /* 0x000fea0003800000 */
.L_x_46867:
[----:B------:R-:W3:Y:S01]  /*2240*/  LDG.E R2, desc[UR36][R2.64] ;  /* 0x0000002402027981 */ /* 0x000ee2000c1e1900 */
[----:B------:R-:W-:Y:S01]  /*2250*/  CS2R R26, SRZ ;  /* 0x00000000001a7805 */ /* 0x000fe2000001ff00 */
[----:B---3--:R0:W1:Y:S06]  /*2260*/  I2F.F64.U32 R24, R2 ;  /* 0x0000000200187312 */ /* 0x00806c0000201800 */
.L_x_46844:
[----:B------:R-:W-:-:S07]  /*2270*/  VIADD R49, R49, 0x80 ;  /* 0x0000008031317836 */ /* 0x000fce0000000000 */
.L_x_46805:
[----:B------:R-:W-:Y:S05]  /*2280*/  BSYNC B6 ;  /* 0x0000000000067941 */ /* 0x000fea0003800000 */
.L_x_46804:
[----:B------:R-:W-:Y:S01]  /*2290*/  ISETP.GE.AND P0, PT, R49, R68, PT ;  /* 0x000000443100720c */ /* 0x000fe20003f06270 */
[----:B------:R-:W-:Y:S01]  /*22a0*/  BSSY B6, `(.L_x_46872) ;  /* 0x000021b000067945 */ /* 0x000fe20003800000 */
[----:B------:R-:W-:Y:S02]  /*22b0*/  CS2R R28, SRZ ;  /* 0x00000000001c7805 */ /* 0x000fe4000001ff00 */
[----:B------:R-:W-:Y:S02]  /*22c0*/  CS2R R34, SRZ ;  /* 0x0000000000227805 */ /* 0x000fe4000001ff00 */
[----:B------:R-:W-:-:S07]  /*22d0*/  CS2R R32, SRZ ;  /* 0x0000000000207805 */ /* 0x000fce000001ff00 */
[----:B------:R-:W-:Y:S05]  /*22e0*/  @P0 BRA `(.L_x_46873) ;  /* 0x0000002000580947 */ /* 0x000fea0003800000 */
[----:B0--3--:R-:W0:Y:S01]  /*22f0*/  LDC.64 R2, c[0x0][0x228] ;  /* 0x00008a00ff027b82 */ /* 0x009e220000000a00 */
        /* <DEDUP_REMOVED lines=18> */
[----:B---3--:R0:W3:Y:S01]  /*2420*/  I2F.F64.S16 R28, R2 ;  /* 0x00000002001c7312 */ /* 0x0080e20000101c00 */
[----:B------:R-:W-:Y:S05]  /*2430*/  BRA `(.L_x_46879) ;  /* 0x0000000c00d87947 */ /* 0x000fea0003800000 */
.L_x_46877:
[----:B------:R-:W3:Y:S01]  /*2440*/  LDG.E.U8 R2, desc[UR36][R2.64] ;  /* 0x0000002402027981 */ /* 0x000ee2000c1e1100 */
[----:B------:R-:W-:Y:S01]  /*2450*/  CS2R R30, SRZ ;  /* 0x00000000001e7805 */ /* 0x000fe2000001ff00 */
[----:B---3--:R0:W3:Y:S01]  /*2460*/  I2F.F64.U16 R28, R2 ;  /* 0x00000002001c7312 */ /* 0x0080e20000101800 */
[----:B------:R-:W-:Y:S05]  /*2470*/  BRA `(.L_x_46879) ;  /* 0x0000000c00c87947 */ /* 0x000fea0003800000 */
.L_x_46876:
        /* <DEDUP_REMOVED lines=10> */
.L_x_46881:
[----:B------:R-:W3:Y:S01]  /*2520*/  LDG.E R2, desc[UR36][R2.64] ;  /* 0x0000002402027981 */ /* 0x000ee2000c1e1900 */
[----:B------:R-:W-:Y:S01]  /*2530*/  CS2R R30, SRZ ;  /* 0x00000000001e7805 */ /* 0x000fe2000001ff00 */
[----:B---3--:R0:W3:Y:S01]  /*2540*/  I2F.F64 R28, R2 ;  /* 0x00000002001c7312 */ /* 0x0080e20000201c00 */
[----:B------:R-:W-:Y:S05]  /*2550*/  BRA `(.L_x_46879) ;  /* 0x0000000c00907947 */ /* 0x000fea0003800000 */
.L_x_46880:
[----:B------:R-:W3:Y:S01]  /*2560*/  LDG.E.U16 R2, desc[UR36][R2.64] ;  /* 0x0000002402027981 */ /* 0x000ee2000c1e1500 */
[----:B------:R-:W-:Y:S01]  /*2570*/  CS2R R30, SRZ ;  /* 0x00000000001e7805 */ /* 0x000fe2000001ff00 */
[----:B---3--:R0:W3:Y:S01]  /*2580*/  I2F.F64.S16 R28, R2 ;  /* 0x00000002001c7312 */ /* 0x0080e20000101c00 */
[----:B------:R-:W-:Y:S05]  /*2590*/  BRA `(.L_x_46879) ;  /* 0x0000000c00807947 */ /* 0x000fea0003800000 */
.L_x_46875:
        /* <DEDUP_REMOVED lines=11> */
.L_x_46883:
[----:B------:R-:W3:Y:S01]  /*2650*/  LDG.E.U16 R0, desc[UR36][R2.64] ;  /* 0x0000002402007981 */ /* 0x000ee2000c1e1500 */
[----:B------:R-:W-:Y:S01]  /*2660*/  CS2R R30, SRZ ;  /* 0x00000000001e7805 */ /* 0x000fe2000001ff00 */
[----:B---3--:R-:W-:-:S05]  /*2670*/  HADD2.F32 R0, -RZ, R0.H0_H0 ;  /* 0x20000000ff007230 */ /* 0x008fca0000004100 */
[----:B------:R-:W-:-:S04]  /*2680*/  FMUL.FTZ R0, R0, 1 ;  /* 0x3f80000000007820 */ /* 0x000fc80000410000 */
[----:B------:R0:W3:Y:S01]  /*2690*/  F2F.F64.F32 R28, R0 ;  /* 0x00000000001c7310 */ /* 0x0000e20000201800 */
[----:B------:R-:W-:Y:S05]  /*26a0*/  BRA `(.L_x_46879) ;  /* 0x0000000c003c7947 */ /* 0x000fea0003800000 */
.L_x_46882:
        /* <DEDUP_REMOVED lines=12> */
.L_x_46885:
        /* <DEDUP_REMOVED lines=8> */
.L_x_46884:
[----:B------:R0:W5:Y:S01]  /*27f0*/  LDG.E.64 R28, desc[UR36][R2.64] ;  /* 0x00000024021c7981 */ /* 0x000162000c1e1b00 */
[----:B------:R-:W-:Y:S01]  /*2800*/  CS2R R30, SRZ ;  /* 0x00000000001e7805 */ /* 0x000fe2000001ff00 */
[----:B------:R-:W-:Y:S06]  /*2810*/  BRA `(.L_x_46879) ;  /* 0x0000000800e07947 */ /* 0x000fec0003800000 */
.L_x_46874:
        /* <DEDUP_REMOVED lines=14> */
.L_x_46888:
[----:B------:R0:W5:Y:S01]  /*2900*/  LDG.E.128 R28, desc[UR36][R2.64] ;  /* 0x00000024021c7981 */ /* 0x000162000c1e1d00 */
[----:B------:R-:W-:Y:S05]  /*2910*/  BRA `(.L_x_46879) ;  /* 0x0000000800a07947 */ /* 0x000fea0003800000 */
.L_x_46887:
        /* <DEDUP_REMOVED lines=27> */
[----:B------:R0:W3:Y:S01]  /*2ad0*/  F2F.F64.F32 R28, R5 ;  /* 0x00000005001c7310 */ /* 0x0000e20000201800 */
[----:B------:R-:W-:Y:S05]  /*2ae0*/  BRA `(.L_x_46879) ;  /* 0x00000008002c7947 */ /* 0x000fea0003800000 */
.L_x_46890:
        /* <DEDUP_REMOVED lines=16> */
.L_x_46889:
[----:B------:R-:W3:Y:S01]  /*2bf0*/  LDG.E.U16 R0, desc[UR36][R2.64] ;  /* 0x0000002402007981 */ /* 0x000ee2000c1e1500 */
[----:B------:R-:W-:Y:S01]  /*2c00*/  CS2R R30, SRZ ;  /* 0x00000000001e7805 */ /* 0x000fe2000001ff00 */
[----:B---3--:R-:W-:-:S04]  /*2c10*/  IMAD.U32 R0, R0, 0x10000, RZ ;  /* 0x0001000000007824 */ /* 0x008fc800078e00ff */
[----:B------:R-:W-:-:S04]  /*2c20*/  FMUL.FTZ R0, R0, 1 ;  /* 0x3f80000000007820 */ /* 0x000fc80000410000 */
[----:B------:R3:W0:Y:S01]  /*2c30*/  F2F.F64.F32 R28, R0 ;  /* 0x00000000001c7310 */ /* 0x0006220000201800 */
[----:B------:R-:W-:Y:S05]  /*2c40*/  BRA `(.L_x_46879) ;  /* 0x0000000400d47947 */ /* 0x000fea0003800000 */
.L_x_46886:
        /* <DEDUP_REMOVED lines=10> */
[----:B---3--:R0:W3:Y:S01]  /*2cf0*/  I2F.F64.U16 R28, R2 ;  /* 0x00000002001c7312 */ /* 0x0080e20000101800 */
[----:B------:R-:W-:Y:S05]  /*2d00*/  BRA `(.L_x_46879) ;  /* 0x0000000400a47947 */ /* 0x000fea0003800000 */
.L_x_46893:
        /* <DEDUP_REMOVED lines=21> */
.L_x_46897:
[----:B------:R-:W-:Y:S05]  /*2e60*/  BSYNC B1 ;  /* 0x0000000000017941 */ /* 0x000fea0003800000 */
.L_x_46896:
[----:B------:R-:W-:Y:S01]  /*2e70*/  LEA R3, R0, 0x3b800000, 0x17 ;  /* 0x3b80000000037811 */ /* 0x000fe200078eb8ff */
[----:B------:R-:W-:-:S05]  /*2e80*/  IMAD.SHL.U32 R0, R2, 0x100000, RZ ;  /* 0x0010000002007824 */ /* 0x000fca00078e00ff */
[----:B------:R-:W-:-:S07]  /*2e90*/  LOP3.LUT R0, R3, R0, R4, 0xfe, !PT ;  /* 0x0000000003007212 */ /* 0x000fce00078efe04 */
.L_x_46895:
[----:B------:R-:W-:Y:S05]  /*2ea0*/  BSYNC B0 ;  /* 0x0000000000007941 */ /* 0x000fea0003800000 */
.L_x_46894:
[----:B------:R-:W-:Y:S01]  /*2eb0*/  FMUL.FTZ R0, R0, 1 ;  /* 0x3f80000000007820 */ /* 0x000fe20000410000 */
[----:B------:R-:W-:-:S03]  /*2ec0*/  CS2R R30, SRZ ;  /* 0x00000000001e7805 */ /* 0x000fc6000001ff00 */
[----:B------:R0:W3:Y:S01]  /*2ed0*/  F2F.F64.F32 R28, R0 ;  /* 0x00000000001c7310 */ /* 0x0000e20000201800 */
[----:B------:R-:W-:Y:S05]  /*2ee0*/  BRA `(.L_x_46879) ;  /* 0x00000004002c7947 */ /* 0x000fea0003800000 */
.L_x_46892:
        /* <DEDUP_REMOVED lines=21> */
.L_x_46901:
[----:B------:R-:W-:Y:S05]  /*3040*/  BSYNC B1 ;  /* 0x0000000000017941 */ /* 0x000fea0003800000 */
.L_x_46900:
[----:B------:R-:W-:Y:S01]  /*3050*/  LEA R3, R0, 0x37800000, 0x17 ;  /* 0x3780000000037811 */ /* 0x000fe200078eb8ff */
[----:B------:R-:W-:-:S05]  /*3060*/  IMAD.SHL.U32 R0, R2, 0x200000, RZ ;  /* 0x0020000002007824 */ /* 0x000fca00078e00ff */
[----:B------:R-:W-:-:S07]  /*3070*/  LOP3.LUT R0, R3, R0, R4, 0xfe, !PT ;  /* 0x0000000003007212 */ /* 0x000fce00078efe04 */
.L_x_46899:
[----:B------:R-:W-:Y:S05]  /*3080*/  BSYNC B0 ;  /* 0x0000000000007941 */ /* 0x000fea0003800000 */
.L_x_46898:
[----:B------:R-:W-:Y:S01]  /*3090*/  FMUL.FTZ R0, R0, 1 ;  /* 0x3f80000000007820 */ /* 0x000fe20000410000 */
[----:B------:R-:W-:-:S03]  /*30a0*/  CS2R R30, SRZ ;  /* 0x00000000001e7805 */ /* 0x000fc6000001ff00 */
[----:B------:R0:W3:Y:S01]  /*30b0*/  F2F.F64.F32 R28, R0 ;  /* 0x00000000001c7310 */ /* 0x0000e20000201800 */
[----:B------:R-:W-:Y:S05]  /*30c0*/  BRA `(.L_x_46879) ;  /* 0x0000000000b47947 */ /* 0x000fea0003800000 */
.L_x_46891:
        /* <DEDUP_REMOVED lines=14> */
.L_x_46905:
[----:B------:R-:W-:Y:S05]  /*31b0*/  BSYNC B0 ;  /* 0x0000000000007941 */ /* 0x000fea0003800000 */
.L_x_46904:
[----:B------:R-:W-:Y:S01]  /*31c0*/  FMUL.FTZ R0, R0, 1 ;  /* 0x3f80000000007820 */ /* 0x000fe20000410000 */
[----:B------:R-:W-:-:S03]  /*31d0*/  CS2R R30, SRZ ;  /* 0x00000000001e7805 */ /* 0x000fc6000001ff00 */
[----:B------:R0:W3:Y:S01]  /*31e0*/  F2F.F64.F32 R28, R0 ;  /* 0x00000000001c7310 */ /* 0x0000e20000201800 */
[----:B------:R-:W-:Y:S05]  /*31f0*/  BRA `(.L_x_46879) ;  /* 0x0000000000687947 */ /* 0x000fea0003800000 */
.L_x_46878:
        /* <DEDUP_REMOVED lines=16> */
.L_x_46906:
[----:B------:R-:W-:Y:S02]  /*3300*/  CS2R R28, SRZ ;  /* 0x00000000001c7805 */ /* 0x000fe4000001ff00 */
[----:B------:R-:W-:Y:S01]  /*3310*/  CS2R R30, SRZ ;  /* 0x00000000001e7805 */ /* 0x000fe2000001ff00 */
[----:B------:R-:W-:Y:S06]  /*3320*/  BRA `(.L_x_46879) ;  /* 0x00000000001c7947 */ /* 0x000fec0003800000 */
.L_x_46903:
[----:B------:R-:W3:Y:S01]  /*3330*/  LDG.E.64 R28, desc[UR36][R2.64] ;  /* 0x00000024021c7981 */ /* 0x000ee2000c1e1b00 */
[----:B------:R-:W-:Y:S01]  /*3340*/  CS2R R30, SRZ ;  /* 0x00000000001e7805 */ /* 0x000fe2000001ff00 */
[----:B---3--:R-:W0:Y:S01]  /*3350*/  I2F.F64.U64 R28, R28 ;  /* 0x0000001c001c7312 */ /* 0x008e220000301800 */
[----:B------:R-:W-:Y:S05]  /*3360*/  BRA `(.L_x_46879) ;  /* 0x00000000000c7947 */ /* 0x000fea0003800000 */
.L_x_46902:
[----:B------:R-:W3:Y:S01]  /*3370*/  LDG.E R2, desc[UR36][R2.64] ;  /* 0x0000002402027981 */ /* 0x000ee2000c1e1900 */
[----:B------:R-:W-:Y:S01]  /*3380*/  CS2R R30, SRZ ;  /* 0x00000000001e7805 */ /* 0x000fe2000001ff00 */
[----:B---3--:R0:W3:Y:S06]  /*3390*/  I2F.F64.U32 R28, R2 ;  /* 0x00000002001c7312 */ /* 0x0080ec0000201800 */
.L_x_46879:
[----:B0-----:R-:W0:Y:S01]  /*33a0*/  LDC.64 R2, c[0x0][0x230] ;  /* 0x00008c00ff027b82 */ /* 0x001e220000000a00 */
        /* <DEDUP_REMOVED lines=19> */
.L_x_46910:
[----:B------:R-:W3:Y:S01]  /*34e0*/  LDG.E.U8 R2, desc[UR36][R2.64] ;  /* 0x0000002402027981 */ /* 0x000ee2000c1e1100 */
[----:B------:R-:W-:Y:S01]  /*34f0*/  CS2R R34, SRZ ;  /* 0x0000000000227805 */ /* 0x000fe2000001ff00 */
[----:B---3--:R0:W3:Y:S01]  /*3500*/  I2F.F64.U16 R32, R2 ;  /* 0x0000000200207312 */ /* 0x0080e20000101800 */
[----:B------:R-:W-:Y:S05]  /*3510*/  BRA `(.L_x_46912) ;  /* 0x0000000c00c87947 */ /* 0x000fea0003800000 */
.L_x_46909:
        /* <DEDUP_REMOVED lines=10> */
.L_x_46914:
[----:B------:R-:W3:Y:S01]  /*35c0*/  LDG.E R2, desc[UR36][R2.64] ;  /* 0x0000002402027981 */ /* 0x000ee2000c1e1900 */
[----:B------:R-:W-:Y:S01]  /*35d0*/  CS2R R34, SRZ ;  /* 0x0000000000227805 */ /* 0x000fe2000001ff00 */
[----:B---3--:R0:W3:Y:S01]  /*35e0*/  I2F.F64 R32, R2 ;  /* 0x0000000200207312 */ /* 0x0080e20000201c00 */
[----:B------:R-:W-:Y:S05]  /*35f0*/  BRA `(.L_x_46912) ;  /* 0x0000000c00907947 */ /* 0x000fea0003800000 */
.L_x_46913:
[----:B------:R-:W3:Y:S01]  /*3600*/  LDG.E.U16 R2, desc[UR36][R2.64] ;  /* 0x0000002402027981 */ /* 0x000ee2000c1e1500 */
[----:B------:R-:W-:Y:S01]  /*3610*/  CS2R R34, SRZ ;  /* 0x0000000000227805 */ /* 0x000fe2000001ff00 */
[----:B---3--:R0:W3:Y:S01]  /*3620*/  I2F.F64.S16 R32, R2 ;  /* 0x0000000200207312 */ /* 0x0080e20000101c00 */
[----:B------:R-:W-:Y:S05]  /*3630*/  BRA `(.L_x_46912) ;  /* 0x0000000c00807947 */ /* 0x000fea0003800000 */
.L_x_46908:
        /* <DEDUP_REMOVED lines=11> */
.L_x_46916:
[----:B------:R-:W3:Y:S01]  /*36f0*/  LDG.E.U16 R0, desc[UR36][R2.64] ;  /* 0x0000002402007981 */ /* 0x000ee2000c1e1500 */
[----:B------:R-:W-:Y:S01]  /*3700*/  CS2R R34, SRZ ;  /* 0x0000000000227805 */ /* 0x000fe2000001ff00 */
[----:B---3--:R-:W-:-:S05]  /*3710*/  HADD2.F32 R0, -RZ, R0.H0_H0 ;  /* 0x20000000ff007230 */ /* 0x008fca0000004100 */
[----:B------:R-:W-:-:S04]  /*3720*/  FMUL.FTZ R0, R0, 1 ;  /* 0x3f80000000007820 */ /* 0x000fc80000410000 */
[----:B------:R0:W3:Y:S01]  /*3730*/  F2F.F64.F32 R32, R0 ;  /* 0x0000000000207310 */ /* 0x0000e20000201800 */
[----:B------:R-:W-:Y:S05]  /*3740*/  BRA `(.L_x_46912) ;  /* 0x0000000c003c7947 */ /* 0x000fea0003800000 */
.L_x_46915:
        /* <DEDUP_REMOVED lines=12> */
.L_x_46918:
        /* <DEDUP_REMOVED lines=8> */
.L_x_46917:
[----:B------:R0:W5:Y:S01]  /*3890*/  LDG.E.64 R32, desc[UR36][R2.64] ;  /* 0x0000002402207981 */ /* 0x000162000c1e1b00 */
[----:B------:R-:W-:Y:S01]  /*38a0*/  CS2R R34, SRZ ;  /* 0x0000000000227805 */ /* 0x000fe2000001ff00 */
[----:B------:R-:W-:Y:S06]  /*38b0*/  BRA `(.L_x_46912) ;  /* 0x0000000800e07947 */ /* 0x000fec0003800000 */
.L_x_46907:
        /* <DEDUP_REMOVED lines=14> */
.L_x_46921:
[----:B------:R0:W5:Y:S01]  /*39a0*/  LDG.E.128 R32, desc[UR36][R2.64] ;  /* 0x0000002402207981 */ /* 0x000162000c1e1d00 */
[----:B------:R-:W-:Y:S05]  /*39b0*/  BRA `(.L_x_46912) ;  /* 0x0000000800a07947 */ /* 0x000fea0003800000 */
.L_x_46920:
        /* <DEDUP_REMOVED lines=29> */
.L_x_46923:
        /* <DEDUP_REMOVED lines=16> */
.L_x_46922:
[----:B------:R-:W3:Y:S01]  /*3c90*/  LDG.E.U16 R0, desc[UR36][R2.64] ;  /* 0x0000002402007981 */ /* 0x000ee2000c1e1500 */
[----:B------:R-:W-:Y:S01]  /*3ca0*/  CS2R R34, SRZ ;  /* 0x0000000000227805 */ /* 0x000fe2000001ff00 */
[----:B---3--:R-:W-:-:S04]  /*3cb0*/  IMAD.U32 R0, R0, 0x10000, RZ ;  /* 0x0001000000007824 */ /* 0x008fc800078e00ff */
[----:B------:R-:W-:-:S04]  /*3cc0*/  FMUL.FTZ R0, R0, 1 ;  /* 0x3f80000000007820 */ /* 0x000fc80000410000 */
[----:B------:R0:W3:Y:S01]  /*3cd0*/  F2F.F64.F32 R32, R0 ;  /* 0x0000000000207310 */ /* 0x0000e20000201800 */
[----:B------:R-:W-:Y:S05]  /*3ce0*/  BRA `(.L_x_46912) ;  /* 0x0000000400d47947 */ /* 0x000fea0003800000 */
.L_x_46919:
        /* <DEDUP_REMOVED lines=12> */
.L_x_46926:
        /* <DEDUP_REMOVED lines=21> */
.L_x_46930:
[----:B------:R-:W-:Y:S05]  /*3f00*/  BSYNC B1 ;  /* 0x0000000000017941 */ /* 0x000fea0003800000 */
.L_x_46929:
[----:B------:R-:W-:Y:S01]  /*3f10*/  LEA R3, R0, 0x3b800000, 0x17 ;  /* 0x3b80000000037811 */ /* 0x000fe200078eb8ff */
[----:B------:R-:W-:-:S05]  /*3f20*/  IMAD.SHL.U32 R0, R2, 0x100000, RZ ;  /* 0x0010000002007824 */ /* 0x000fca00078e00ff */
[----:B------:R-:W-:-:S07]  /*3f30*/  LOP3.LUT R0, R3, R0, R4, 0xfe, !PT ;  /* 0x0000000003007212 */ /* 0x000fce00078efe04 */
.L_x_46928:
[----:B------:R-:W-:Y:S05]  /*3f40*/  BSYNC B0 ;  /* 0x0000000000007941 */ /* 0x000fea0003800000 */
.L_x_46927:
[----:B------:R-:W-:Y:S01]  /*3f50*/  FMUL.FTZ R0, R0, 1 ;  /* 0x3f80000000007820 */ /* 0x000fe20000410000 */
[----:B------:R-:W-:-:S03]  /*3f60*/  CS2R R34, SRZ ;  /* 0x0000000000227805 */ /* 0x000fc6000001ff00 */
[----:B------:R0:W3:Y:S01]  /*3f70*/  F2F.F64.F32 R32, R0 ;  /* 0x0000000000207310 */ /* 0x0000e20000201800 */
[----:B------:R-:W-:Y:S05]  /*3f80*/  BRA `(.L_x_46912) ;  /* 0x00000004002c7947 */ /* 0x000fea0003800000 */
.L_x_46925:
        /* <DEDUP_REMOVED lines=21> */
.L_x_46934:
[----:B------:R-:W-:Y:S05]  /*40e0*/  BSYNC B1 ;  /* 0x0000000000017941 */ /* 0x000fea0003800000 */
.L_x_46933:
[----:B------:R-:W-:Y:S01]  /*40f0*/  LEA R3, R0, 0x37800000, 0x17 ;  /* 0x3780000000037811 */ /* 0x000fe200078eb8ff */
[----:B------:R-:W-:-:S05]  /*4100*/  IMAD.SHL.U32 R0, R2, 0x200000, RZ ;  /* 0x0020000002007824 */ /* 0x000fca00078e00ff */
[----:B------:R-:W-:-:S07]  /*4110*/  LOP3.LUT R0, R3, R0, R4, 0xfe, !PT ;  /* 0x0000000003007212 */ /* 0x000fce00078efe04 */
.L_x_46932:
[----:B------:R-:W-:Y:S05]  /*4120*/  BSYNC B0 ;  /* 0x0000000000007941 */ /* 0x000fea0003800000 */
.L_x_46931:
[----:B------:R-:W-:Y:S01]  /*4130*/  FMUL.FTZ R0, R0, 1 ;  /* 0x3f80000000007820 */ /* 0x000fe20000410000 */
[----:B------:R-:W-:-:S03]  /*4140*/  CS2R R34, SRZ ;  /* 0x0000000000227805 */ /* 0x000fc6000001ff00 */
[----:B------:R0:W3:Y:S01]  /*4150*/  F2F.F64.F32 R32, R0 ;  /* 0x0000000000207310 */ /* 0x0000e20000201800 */
[----:B------:R-:W-:Y:S05]  /*4160*/  BRA `(.L_x_46912) ;  /* 0x0000000000b47947 */ /* 0x000fea0003800000 */
.L_x_46924:
        /* <DEDUP_REMOVED lines=14> */
.L_x_46938:
[----:B------:R-:W-:Y:S05]  /*4250*/  BSYNC B0 ;  /* 0x0000000000007941 */ /* 0x000fea0003800000 */
.L_x_46937:
[----:B------:R-:W-:Y:S01]  /*4260*/  FMUL.FTZ R0, R0, 1 ;  /* 0x3f80000000007820 */ /* 0x000fe20000410000 */
[----:B------:R-:W-:-:S03]  /*4270*/  CS2R R34, SRZ ;  /* 0x0000000000227805 */ /* 0x000fc6000001ff00 */
[----:B------:R0:W3:Y:S01]  /*4280*/  F2F.F64.F32 R32, R0 ;  /* 0x0000000000207310 */ /* 0x0000e20000201800 */
[----:B------:R-:W-:Y:S05]  /*4290*/  BRA `(.L_x_46912) ;  /* 0x0000000000687947 */ /* 0x000fea0003800000 */
.L_x_46911:
        /* <DEDUP_REMOVED lines=16> */
.L_x_46939:
[----:B------:R-:W-:Y:S02]  /*43a0*/  CS2R R32, SRZ ;  /* 0x0000000000207805 */ /* 0x000fe4000001ff00 */
[----:B------:R-:W-:Y:S01]  /*43b0*/  CS2R R34, SRZ ;  /* 0x0000000000227805 */ /* 0x000fe2000001ff00 */
[----:B------:R-:W-:Y:S06]  /*43c0*/  BRA `(.L_x_46912) ;  /* 0x00000000001c7947 */ /* 0x000fec0003800000 */
.L_x_46936:
[----:B------:R-:W3:Y:S01]  /*43d0*/  LDG.E.64 R32, desc[UR36][R2.64] ;  /* 0x0000002402207981 */ /* 0x000ee2000c1e1b00 */
[----:B------:R-:W-:Y:S01]  /*43e0*/  CS2R R34, SRZ ;  /* 0x0000000000227805 */ /* 0x000fe2000001ff00 */
[----:B---3--:R-:W0:Y:S01]  /*43f0*/  I2F.F64.U64 R32, R32 ;  /* 0x0000002000207312 */ /* 0x008e220000301800 */
[----:B------:R-:W-:Y:S05]  /*4400*/  BRA `(.L_x_46912) ;  /* 0x00000000000c7947 */ /* 0x000fea0003800000 */
.L_x_46935:
[----:B------:R-:W3:Y:S01]  /*4410*/  LDG.E R2, desc[UR36][R2.64] ;  /* 0x0000002402027981 */ /* 0x000ee2000c1e1900 */
[----:B------:R-:W-:Y:S01]  /*4420*/  CS2R R34, SRZ ;  /* 0x0000000000227805 */ /* 0x000fe2000001ff00 */
[----:B---3--:R0:W3:Y:S06]  /*4430*/  I2F.F64.U32 R32, R2 ;  /* 0x0000000200207312 */ /* 0x0080ec0000201800 */
.L_x_46912:
[----:B------:R-:W-:-:S07]  /*4440*/  VIADD R49, R49, 0x80 ;  /* 0x0000008031317836 */ /* 0x000fce0000000000 */
.L_x_46873:
[----:B------:R-:W-:Y:S05]  /*4450*/  BSYNC B6 ;  /* 0x0000000000067941 */ /* 0x000fea0003800000 */
.L_x_46872:
[----:B------:R-:W-:Y:S01]  /*4460*/  ISETP.GE.AND P0, PT, R49, R68, PT ;  /* 0x000000443100720c */ /* 0x000fe20003f06270 */
[----:B------:R-:W-:Y:S01]  /*4470*/  BSSY B6, `(.L_x_46940) ;  /* 0x000021d000067945 */ /* 0x000fe20003800000 */
[----:B------:R-:W-:Y:S02]  /*4480*/  CS2R R46, SRZ ;  /* 0x00000000002e7805 */ /* 0x000fe4000001ff00 */
[----:B------:R-:W-:Y:S02]  /*4490*/  CS2R R38, SRZ ;  /* 0x0000000000267805 */ /* 0x000fe4000001ff00 */
[----:B------:R-:W-:Y:S02]  /*44a0*/  CS2R R36, SRZ ;  /* 0x0000000000247805 */ /* 0x000fe4000001ff00 */
[----:B------:R-:W-:Y:S02]  /*44b0*/  CS2R R42, SRZ ;  /* 0x00000000002a7805 */ /* 0x000fe4000001ff00 */
[----:B------:R-:W-:-:S03]  /*44c0*/  CS2R R40, SRZ ;  /* 0x0000000000287805 */ /* 0x000fc6000001ff00 */
        /* <DEDUP_REMOVED lines=22> */
.L_x_46945:
[----:B------:R-:W3:Y:S01]  /*4630*/  LDG.E.U8 R2, desc[UR36][R2.64] ;  /* 0x0000002402027981 */ /* 0x000ee2000c1e1100 */
[----:B------:R-:W-:Y:S01]  /*4640*/  CS2R R38, SRZ ;  /* 0x0000000000267805 */ /* 0x000fe2000001ff00 */
[----:B---3--:R0:W3:Y:S01]  /*4650*/  I2F.F64.U16 R36, R2 ;  /* 0x0000000200247312 */ /* 0x0080e20000101800 */
[----:B------:R-:W-:Y:S05]  /*4660*/  BRA `(.L_x_46947) ;  /* 0x0000000c00c87947 */ /* 0x000fea0003800000 */
.L_x_46944:
        /* <DEDUP_REMOVED lines=10> */
.L_x_46949:
[----:B------:R-:W3:Y:S01]  /*4710*/  LDG.E R2, desc[UR36][R2.64] ;  /* 0x0000002402027981 */ /* 0x000ee2000c1e1900 */
[----:B------:R-:W-:Y:S01]  /*4720*/  CS2R R38, SRZ ;  /* 0x0000000000267805 */ /* 0x000fe2000001ff00 */
[----:B---3--:R0:W3:Y:S01]  /*4730*/  I2F.F64 R36, R2 ;  /* 0x0000000200247312 */ /* 0x0080e20000201c00 */
[----:B------:R-:W-:Y:S05]  /*4740*/  BRA `(.L_x_46947) ;  /* 0x0000000c00907947 */ /* 0x000fea0003800000 */
.L_x_46948:
[----:B------:R-:W3:Y:S01]  /*4750*/  LDG.E.U16 R2, desc[UR36][R2.64] ;  /* 0x0000002402027981 */ /* 0x000ee2000c1e1500 */
[----:B------:R-:W-:Y:S01]  /*4760*/  CS2R R38, SRZ ;  /* 0x0000000000267805 */ /* 0x000fe2000001ff00 */
[----:B---3--:R0:W3:Y:S01]  /*4770*/  I2F.F64.S16 R36, R2 ;  /* 0x0000000200247312 */ /* 0x0080e20000101c00 */
[----:B------:R-:W-:Y:S05]  /*4780*/  BRA `(.L_x_46947) ;  /* 0x0000000c00807947 */ /* 0x000fea0003800000 */
.L_x_46943:
        /* <DEDUP_REMOVED lines=11> */
.L_x_46951:
[----:B------:R-:W3:Y:S01]  /*4840*/  LDG.E.U16 R0, desc[UR36][R2.64] ;  /* 0x0000002402007981 */ /* 0x000ee2000c1e1500 */
[----:B------:R-:W-:Y:S01]  /*4850*/  CS2R R38, SRZ ;  /* 0x0000000000267805 */ /* 0x000fe2000001ff00 */
[----:B---3--:R-:W-:-:S05]  /*4860*/  HADD2.F32 R0, -RZ, R0.H0_H0 ;  /* 0x20000000ff007230 */ /* 0x008fca0000004100 */
[----:B------:R-:W-:-:S04]  /*4870*/  FMUL.FTZ R0, R0, 1 ;  /* 0x3f80000000007820 */ /* 0x000fc80000410000 */
[----:B------:R0:W3:Y:S01]  /*4880*/  F2F.F64.F32 R36, R0 ;  /* 0x0000000000247310 */ /* 0x0000e20000201800 */
[----:B------:R-:W-:Y:S05]  /*4890*/  BRA `(.L_x_46947) ;  /* 0x0000000c003c7947 */ /* 0x000fea0003800000 */
.L_x_46950:
        /* <DEDUP_REMOVED lines=12> */
.L_x_46953:
        /* <DEDUP_REMOVED lines=8> */
.L_x_46952:
[----:B------:R0:W5:Y:S01]  /*49e0*/  LDG.E.64 R36, desc[UR36][R2.64] ;  /* 0x0000002402247981 */ /* 0x000162000c1e1b00 */
[----:B------:R-:W-:Y:S01]  /*49f0*/  CS2R R38, SRZ ;  /* 0x0000000000267805 */ /* 0x000fe2000001ff00 */
[----:B------:R-:W-:Y:S06]  /*4a00*/  BRA `(.L_x_46947) ;  /* 0x0000000800e07947 */ /* 0x000fec0003800000 */
.L_x_46942:
        /* <DEDUP_REMOVED lines=14> */
.L_x_46956:
[----:B------:R0:W5:Y:S01]  /*4af0*/  LDG.E.128 R36, desc[UR36][R2.64] ;  /* 0x0000002402247981 */ /* 0x000162000c1e1d00 */
[----:B------:R-:W-:Y:S05]  /*4b00*/  BRA `(.L_x_46947) ;  /* 0x0000000800a07947 */ /* 0x000fea0003800000 */
.L_x_46955:
        /* <DEDUP_REMOVED lines=29> */
.L_x_46958:
        /* <DEDUP_REMOVED lines=16> */
.L_x_46957:
[----:B------:R-:W3:Y:S01]  /*4de0*/  LDG.E.U16 R0, desc[UR36][R2.64] ;  /* 0x0000002402007981 */ /* 0x000ee2000c1e1500 */
[----:B------:R-:W-:Y:S01]  /*4df0*/  CS2R R38, SRZ ;  /* 0x0000000000267805 */ /* 0x000fe2000001ff00 */
[----:B---3--:R-:W-:-:S04]  /*4e00*/  IMAD.U32 R0, R0, 0x10000, RZ ;  /* 0x0001000000007824 */ /* 0x008fc800078e00ff */
[----:B------:R-:W-:-:S04]  /*4e10*/  FMUL.FTZ R0, R0, 1 ;  /* 0x3f80000000007820 */ /* 0x000fc80000410000 */
[----:B------:R3:W0:Y:S01]  /*4e20*/  F2F.F64.F32 R36, R0 ;  /* 0x0000000000247310 */ /* 0x0006220000201800 */
[----:B------:R-:W-:Y:S05]  /*4e30*/  BRA `(.L_x_46947) ;  /* 0x0000000400d47947 */ /* 0x000fea0003800000 */
.L_x_46954:
        /* <DEDUP_REMOVED lines=12> */
.L_x_46961:
        /* <DEDUP_REMOVED lines=21> */
.L_x_46965:
[----:B------:R-:W-:Y:S05]  /*5050*/  BSYNC B1 ;  /* 0x0000000000017941 */ /* 0x000fea0003800000 */
.L_x_46964:
[----:B------:R-:W-:Y:S01]  /*5060*/  LEA R3, R0, 0x3b800000, 0x17 ;  /* 0x3b80000000037811 */ /* 0x000fe200078eb8ff */
[----:B------:R-:W-:-:S05]  /*5070*/  IMAD.SHL.U32 R0, R2, 0x100000, RZ ;  /* 0x0010000002007824 */ /* 0x000fca00078e00ff */
[----:B------:R-:W-:-:S07]  /*5080*/  LOP3.LUT R0, R3, R0, R4, 0xfe, !PT ;  /* 0x0000000003007212 */ /* 0x000fce00078efe04 */
.L_x_46963:
[----:B------:R-:W-:Y:S05]  /*5090*/  BSYNC B0 ;  /* 0x0000000000007941 */ /* 0x000fea0003800000 */
.L_x_46962:
[----:B------:R-:W-:Y:S01]  /*50a0*/  FMUL.FTZ R0, R0, 1 ;  /* 0x3f80000000007820 */ /* 0x000fe20000410000 */
[----:B------:R-:W-:-:S03]  /*50b0*/  CS2R R38, SRZ ;  /* 0x0000000000267805 */ /* 0x000fc6000001ff00 */
[----:B------:R0:W3:Y:S01]  /*50c0*/  F2F.F64.F32 R36, R0 ;  /* 0x0000000000247310 */ /* 0x0000e20000201800 */
[----:B------:R-:W-:Y:S05]  /*50d0*/  BRA `(.L_x_46947) ;  /* 0x00000004002c7947 */ /* 0x000fea0003800000 */
.L_x_46960:
        /* <DEDUP_REMOVED lines=21> */
.L_x_46969:
[----:B------:R-:W-:Y:S05]  /*5230*/  BSYNC B1 ;  /* 0x0000000000017941 */ /* 0x000fea0003800000 */
.L_x_46968:
[----:B------:R-:W-:Y:S01]  /*5240*/  LEA R3, R0, 0x37800000, 0x17 ;  /* 0x3780000000037811 */ /* 0x000fe200078eb8ff */
[----:B------:R-:W-:-:S05]  /*5250*/  IMAD.SHL.U32 R0, R2, 0x200000, RZ ;  /* 0x0020000002007824 */ /* 0x000fca00078e00ff */
[----:B------:R-:W-:-:S07]  /*5260*/  LOP3.LUT R0, R3, R0, R4, 0xfe, !PT ;  /* 0x0000000003007212 */ /* 0x000fce00078efe04 */
.L_x_46967:
[----:B------:R-:W-:Y:S05]  /*5270*/  BSYNC B0 ;  /* 0x0000000000007941 */ /* 0x000fea0003800000 */
.L_x_46966:
[----:B------:R-:W-:Y:S01]  /*5280*/  FMUL.FTZ R0, R0, 1 ;  /* 0x3f80000000007820 */ /* 0x000fe20000410000 */
[----:B------:R-:W-:-:S03]  /*5290*/  CS2R R38, SRZ ;  /* 0x0000000000267805 */ /* 0x000fc6000001ff00 */
[----:B------:R0:W3:Y:S01]  /*52a0*/  F2F.F64.F32 R36, R0 ;  /* 0x0000000000247310 */ /* 0x0000e20000201800 */
[----:B------:R-:W-:Y:S05]  /*52b0*/  BRA `(.L_x_46947) ;  /* 0x0000000000b47947 */ /* 0x000fea0003800000 */
.L_x_46959:
        /* <DEDUP_REMOVED lines=14> */
.L_x_46973:
[----:B------:R-:W-:Y:S05]  /*53a0*/  BSYNC B0 ;  /* 0x0000000000007941 */ /* 0x000fea0003800000 */
.L_x_46972:
[----:B------:R-:W-:Y:S01]  /*53b0*/  FMUL.FTZ R0, R0, 1 ;  /* 0x3f80000000007820 */ /* 0x000fe20000410000 */
[----:B------:R-:W-:-:S03]  /*53c0*/  CS2R R38, SRZ ;  /* 0x0000000000267805 */ /* 0x000fc6000001ff00 */
[----:B------:R0:W3:Y:S01]  /*53d0*/  F2F.F64.F32 R36, R0 ;  /* 0x0000000000247310 */ /* 0x0000e20000201800 */
[----:B------:R-:W-:Y:S05]  /*53e0*/  BRA `(.L_x_46947) ;  /* 0x0000000000687947 */ /* 0x000fea0003800000 */
.L_x_46946:
        /* <DEDUP_REMOVED lines=16> */
.L_x_46974:
[----:B------:R-:W-:Y:S02]  /*54f0*/  CS2R R36, SRZ ;  /* 0x0000000000247805 */ /* 0x000fe4000001ff00 */
[----:B------:R-:W-:Y:S01]  /*5500*/  CS2R R38, SRZ ;  /* 0x0000000000267805 */ /* 0x000fe2000001ff00 */
[----:B------:R-:W-:Y:S06]  /*5510*/  BRA `(.L_x_46947) ;  /* 0x00000000001c7947 */ /* 0x000fec0003800000 */
.L_x_46971:
[----:B------:R-:W3:Y:S01]  /*5520*/  LDG.E.64 R36, desc[UR36][R2.64] ;  /* 0x0000002402247981 */ /* 0x000ee2000c1e1b00 */
[----:B------:R-:W-:Y:S01]  /*5530*/  CS2R R38, SRZ ;  /* 0x0000000000267805 */ /* 0x000fe2000001ff00 */
[----:B---3--:R-:W0:Y:S01]  /*5540*/  I2F.F64.U64 R36, R36 ;  /* 0x0000002400247312 */ /* 0x008e220000301800 */
[----:B------:R-:W-:Y:S05]  /*5550*/  BRA `(.L_x_46947) ;  /* 0x00000000000c7947 */ /* 0x000fea0003800000 */
.L_x_46970:
[----:B------:R-:W3:Y:S01]  /*5560*/  LDG.E R2, desc[UR36][R2.64] ;  /* 0x0000002402027981 */ /* 0x000ee2000c1e1900 */
[----:B------:R-:W-:Y:S01]  /*5570*/  CS2R R38, SRZ ;  /* 0x0000000000267805 */ /* 0x000fe2000001ff00 */
[----:B---3--:R0:W3:Y:S06]  /*5580*/  I2F.F64.U32 R36, R2 ;  /* 0x0000000200247312 */ /* 0x0080ec0000201800 */
.L_x_46947:
        /* <DEDUP_REMOVED lines=20> */
.L_x_46978:
[----:B------:R-:W3:Y:S01]  /*56d0*/  LDG.E.U8 R2, desc[UR36][R2.64] ;  /* 0x0000002402027981 */ /* 0x000ee2000c1e1100 */
[----:B------:R-:W-:Y:S01]  /*56e0*/  CS2R R42, SRZ ;  /* 0x00000000002a7805 */ /* 0x000fe2000001ff00 */
[----:B---3--:R0:W3:Y:S01]  /*56f0*/  I2F.F64.U16 R40, R2 ;  /* 0x0000000200287312 */ /* 0x0080e20000101800 */
[----:B------:R-:W-:Y:S05]  /*5700*/  BRA `(.L_x_46980) ;  /* 0x0000000c00c87947 */ /* 0x000fea0003800000 */
.L_x_46977:
        /* <DEDUP_REMOVED lines=10> */
.L_x_46982:
[----:B------:R-:W3:Y:S01]  /*57b0*/  LDG.E R2, desc[UR36][R2.64] ;  /* 0x0000002402027981 */ /* 0x000ee2000c1e1900 */
[----:B------:R-:W-:Y:S01]  /*57c0*/  CS2R R42, SRZ ;  /* 0x00000000002a7805 */ /* 0x000fe2000001ff00 */
[----:B---3--:R0:W3:Y:S01]  /*57d0*/  I2F.F64 R40, R2 ;  /* 0x0000000200287312 */ /* 0x0080e20000201c00 */
[----:B------:R-:W-:Y:S05]  /*57e0*/  BRA `(.L_x_46980) ;  /* 0x0000000c00907947 */ /* 0x000fea0003800000 */
.L_x_46981:
[----:B------:R-:W3:Y:S01]  /*57f0*/  LDG.E.U16 R2, desc[UR36][R2.64] ;  /* 0x0000002402027981 */ /* 0x000ee2000c1e1500 */
[----:B------:R-:W-:Y:S01]  /*5800*/  CS2R R42, SRZ ;  /* 0x00000000002a7805 */ /* 0x000fe2000001ff00 */
[----:B---3--:R0:W3:Y:S01]  /*5810*/  I2F.F64.S16 R40, R2 ;  /* 0x0000000200287312 */ /* 0x0080e20000101c00 */
[----:B------:R-:W-:Y:S05]  /*5820*/  BRA `(.L_x_46980) ;  /* 0x0000000c00807947 */ /* 0x000fea0003800000 */
.L_x_46976:
        /* <DEDUP_REMOVED lines=11> */
.L_x_46984:
[----:B------:R-:W3:Y:S01]  /*58e0*/  LDG.E.U16 R0, desc[UR36][R2.64] ;  /* 0x0000002402007981 */ /* 0x000ee2000c1e1500 */
[----:B------:R-:W-:Y:S01]  /*58f0*/  CS2R R42, SRZ ;  /* 0x00000000002a7805 */ /* 0x000fe2000001ff00 */
[----:B---3--:R-:W-:-:S05]  /*5900*/  HADD2.F32 R0, -RZ, R0.H0_H0 ;  /* 0x20000000ff007230 */ /* 0x008fca0000004100 */
[----:B------:R-:W-:-:S04]  /*5910*/  FMUL.FTZ R0, R0, 1 ;  /* 0x3f80000000007820 */ /* 0x000fc80000410000 */
[----:B------:R0:W3:Y:S01]  /*5920*/  F2F.F64.F32 R40, R0 ;  /* 0x0000000000287310 */ /* 0x0000e20000201800 */
[----:B------:R-:W-:Y:S05]  /*5930*/  BRA `(.L_x_46980) ;  /* 0x0000000c003c7947 */ /* 0x000fea0003800000 */
.L_x_46983:
        /* <DEDUP_REMOVED lines=12> */
.L_x_46986:
        /* <DEDUP_REMOVED lines=8> */
.L_x_46985:
[----:B------:R0:W5:Y:S01]  /*5a80*/  LDG.E.64 R40, desc[UR36][R2.64] ;  /* 0x0000002402287981 */ /* 0x000162000c1e1b00 */
[----:B------:R-:W-:Y:S01]  /*5a90*/  CS2R R42, SRZ ;  /* 0x00000000002a7805 */ /* 0x000fe2000001ff00 */
[----:B------:R-:W-:Y:S06]  /*5aa0*/  BRA `(.L_x_46980) ;  /* 0x0000000800e07947 */ /* 0x000fec0003800000 */
.L_x_46975:
        /* <DEDUP_REMOVED lines=14> */
.L_x_46989:
[----:B------:R0:W5:Y:S01]  /*5b90*/  LDG.E.128 R40, desc[UR36][R2.64] ;  /* 0x0000002402287981 */ /* 0x000162000c1e1d00 */
[----:B------:R-:W-:Y:S05]  /*5ba0*/  BRA `(.L_x_46980) ;  /* 0x0000000800a07947 */ /* 0x000fea0003800000 */
.L_x_46988:
        /* <DEDUP_REMOVED lines=29> */
.L_x_46991:
        /* <DEDUP_REMOVED lines=16> */
.L_x_46990:
[----:B------:R-:W3:Y:S01]  /*5e80*/  LDG.E.U16 R0, desc[UR36][R2.64] ;  /* 0x0000002402007981 */ /* 0x000ee2000c1e1500 */
[----:B------:R-:W-:Y:S01]  /*5e90*/  CS2R R42, SRZ ;  /* 0x00000000002a7805 */ /* 0x000fe2000001ff00 */
[----:B---3--:R-:W-:-:S04]  /*5ea0*/  IMAD.U32 R0, R0, 0x10000, RZ ;  /* 0x0001000000007824 */ /* 0x008fc800078e00ff */
[----:B------:R-:W-:-:S04]  /*5eb0*/  FMUL.FTZ R0, R0, 1 ;  /* 0x3f80000000007820 */ /* 0x000fc80000410000 */
[----:B------:R0:W3:Y:S01]  /*5ec0*/  F2F.F64.F32 R40, R0 ;  /* 0x0000000000287310 */ /* 0x0000e20000201800 */
[----:B------:R-:W-:Y:S05]  /*5ed0*/  BRA `(.L_x_46980) ;  /* 0x0000000400d47947 */ /* 0x000fea0003800000 */
.L_x_46987:
        /* <DEDUP_REMOVED lines=12> */
.L_x_46994:
        /* <DEDUP_REMOVED lines=21> */
.L_x_46998:
[----:B------:R-:W-:Y:S05]  /*60f0*/  BSYNC B1 ;  /* 0x0000000000017941 */ /* 0x000fea0003800000 */
.L_x_46997:
[----:B------:R-:W-:Y:S01]  /*6100*/  LEA R3, R0, 0x3b800000, 0x17 ;  /* 0x3b80000000037811 */ /* 0x000fe200078eb8ff */
[----:B------:R-:W-:-:S05]  /*6110*/  IMAD.SHL.U32 R0, R2, 0x100000, RZ ;  /* 0x0010000002007824 */ /* 0x000fca00078e00ff */
[----:B------:R-:W-:-:S07]  /*6120*/  LOP3.LUT R0, R3, R0, R4, 0xfe, !PT ;  /* 0x0000000003007212 */ /* 0x000fce00078efe04 */
.L_x_46996:
[----:B------:R-:W-:Y:S05]  /*6130*/  BSYNC B0 ;  /* 0x0000000000007941 */ /* 0x000fea0003800000 */
.L_x_46995:
[----:B------:R-:W-:Y:S01]  /*6140*/  FMUL.FTZ R0, R0, 1 ;  /* 0x3f80000000007820 */ /* 0x000fe20000410000 */
[----:B------:R-:W-:-:S03]  /*6150*/  CS2R R42, SRZ ;  /* 0x00000000002a7805 */ /* 0x000fc6000001ff00 */
[----:B------:R0:W3:Y:S01]  /*6160*/  F2F.F64.F32 R40, R0 ;  /* 0x0000000000287310 */ /* 0x0000e20000201800 */
[----:B------:R-:W-:Y:S05]  /*6170*/  BRA `(.L_x_46980) ;  /* 0x00000004002c7947 */ /* 0x000fea0003800000 */
.L_x_46993:
        /* <DEDUP_REMOVED lines=21> */
.L_x_47002:
[----:B------:R-:W-:Y:S05]  /*62d0*/  BSYNC B1 ;  /* 0x0000000000017941 */ /* 0x000fea0003800000 */
.L_x_47001:
[----:B------:R-:W-:Y:S01]  /*62e0*/  LEA R3, R0, 0x37800000, 0x17 ;  /* 0x3780000000037811 */ /* 0x000fe200078eb8ff */
[----:B------:R-:W-:-:S05]  /*62f0*/  IMAD.SHL.U32 R0, R2, 0x200000, RZ ;  /* 0x0020000002007824 */ /* 0x000fca00078e00ff */
[----:B------:R-:W-:-:S07]  /*6300*/  LOP3.LUT R0, R3, R0, R4, 0xfe, !PT ;  /* 0x0000000003007212 */ /* 0x000fce00078efe04 */
.L_x_47000:
[----:B------:R-:W-:Y:S05]  /*6310*/  BSYNC B0 ;  /* 0x0000000000007941 */ /* 0x000fea0003800000 */
.L_x_46999:
[----:B------:R-:W-:Y:S01]  /*6320*/  FMUL.FTZ R0, R0, 1 ;  /* 0x3f80000000007820 */ /* 0x000fe20000410000 */
[----:B------:R-:W-:-:S03]  /*6330*/  CS2R R42, SRZ ;  /* 0x00000000002a7805 */ /* 0x000fc6000001ff00 */
[----:B------:R0:W3:Y:S01]  /*6340*/  F2F.F64.F32 R40, R0 ;  /* 0x0000000000287310 */ /* 0x0000e20000201800 */
[----:B------:R-:W-:Y:S05]  /*6350*/  BRA `(.L_x_46980) ;  /* 0x0000000000b47947 */ /* 0x000fea0003800000 */
.L_x_46992:
        /* <DEDUP_REMOVED lines=14> */
.L_x_47006:
[----:B------:R-:W-:Y:S05]  /*6440*/  BSYNC B0 ;  /* 0x0000000000007941 */ /* 0x000fea0003800000 */
.L_x_47005:
[----:B------:R-:W-:Y:S01]  /*6450*/  FMUL.FTZ R0, R0, 1 ;  /* 0x3f80000000007820 */ /* 0x000fe20000410000 */
[----:B------:R-:W-:-:S03]  /*6460*/  CS2R R42, SRZ ;  /* 0x00000000002a7805 */ /* 0x000fc6000001ff00 */
[----:B------:R0:W3:Y:S01]  /*6470*/  F2F.F64.F32 R40, R0 ;  /* 0x0000000000287310 */ /* 0x0000e20000201800 */
[----:B------:R-:W-:Y:S05]  /*6480*/  BRA `(.L_x_46980) ;  /* 0x0000000000687947 */ /* 0x000fea0003800000 */
.L_x_46979:
        /* <DEDUP_REMOVED lines=16> */
.L_x_47007:
[----:B------:R-:W-:Y:S02]  /*6590*/  CS2R R40, SRZ ;  /* 0x0000000000287805 */ /* 0x000fe4000001ff00 */
[----:B------:R-:W-:Y:S01]  /*65a0*/  CS2R R42, SRZ ;  /* 0x00000000002a7805 */ /* 0x000fe2000001ff00 */
[----:B------:R-:W-:Y:S06]  /*65b0*/  BRA `(.L_x_46980) ;  /* 0x00000000001c7947 */ /* 0x000fec0003800000 */
.L_x_47004:
[----:B------:R-:W3:Y:S01]  /*65c0*/  LDG.E.64 R40, desc[UR36][R2.64] ;  /* 0x0000002402287981 */ /* 0x000ee2000c1e1b00 */
[----:B------:R-:W-:Y:S01]  /*65d0*/  CS2R R42, SRZ ;  /* 0x00000000002a7805 */ /* 0x000fe2000001ff00 */
[----:B---3--:R-:W0:Y:S01]  /*65e0*/  I2F.F64.U64 R40, R40 ;  /* 0x0000002800287312 */ /* 0x008e220000301800 */
[----:B------:R-:W-:Y:S05]  /*65f0*/  BRA `(.L_x_46980) ;  /* 0x00000000000c7947 */ /* 0x000fea0003800000 */
.L_x_47003:
[----:B------:R-:W3:Y:S01]  /*6600*/  LDG.E R2, desc[UR36][R2.64] ;  /* 0x0000002402027981 */ /* 0x000ee2000c1e1900 */
[----:B------:R-:W-:Y:S01]  /*6610*/  CS2R R42, SRZ ;  /* 0x00000000002a7805 */ /* 0x000fe2000001ff00 */
[----:B---3--:R0:W3:Y:S06]  /*6620*/  I2F.F64.U32 R40, R2 ;  /* 0x0000000200287312 */ /* 0x0080ec0000201800 */
.L_x_46980:
[----:B------:R-:W-:-:S07]  /*6630*/  VIADD R49, R49, 0x80 ;  /* 0x0000008031317836 */ /* 0x000fce0000000000 */
.L_x_46941:
[----:B------:R-:W-:Y:S05]  /*6640*/  BSYNC B6 ;  /* 0x0000000000067941 */ /* 0x000fea0003800000 */
.L_x_46940:
        /* <DEDUP_REMOVED lines=27> */
.L_x_47013:
[----:B------:R-:W3:Y:S01]  /*6800*/  LDG.E.U8 R2, desc[UR36][R2.64] ;  /* 0x0000002402027981 */ /* 0x000ee2000c1e1100 */
[----:B------:R-:W-:Y:S01]  /*6810*/  CS2R R46, SRZ ;  /* 0x00000000002e7805 */ /* 0x000fe2000001ff00 */
[----:B---3--:R0:W3:Y:S01]  /*6820*/  I2F.F64.U16 R44, R2 ;  /* 0x00000002002c7312 */ /* 0x0080e20000101800 */
[----:B------:R-:W-:Y:S05]  /*6830*/  BRA `(.L_x_47015) ;  /* 0x0000000c00c87947 */ /* 0x000fea0003800000 */
.L_x_47012:
        /* <DEDUP_REMOVED lines=10> */
.L_x_47017:
[----:B------:R-:W3:Y:S01]  /*68e0*/  LDG.E R2, desc[UR36][R2.64] ;  /* 0x0000002402027981 */ /* 0x000ee2000c1e1900 */
[----:B------:R-:W-:Y:S01]  /*68f0*/  CS2R R46, SRZ ;  /* 0x00000000002e7805 */ /* 0x000fe2000001ff00 */
[----:B---3--:R0:W3:Y:S01]  /*6900*/  I2F.F64 R44, R2 ;  /* 0x00000002002c7312 */ /* 0x0080e20000201c00 */
[----:B------:R-:W-:Y:S05]  /*6910*/  BRA `(.L_x_47015) ;  /* 0x0000000c00907947 */ /* 0x000fea0003800000 */
.L_x_47016:
[----:B------:R-:W3:Y:S01]  /*6920*/  LDG.E.U16 R2, desc[UR36][R2.64] ;  /* 0x0000002402027981 */ /* 0x000ee2000c1e1500 */
[----:B------:R-:W-:Y:S01]  /*6930*/  CS2R R46, SRZ ;  /* 0x00000000002e7805 */ /* 0x000fe2000001ff00 */
[----:B---3--:R0:W3:Y:S01]  /*6940*/  I2F.F64.S16 R44, R2 ;  /* 0x00000002002c7312 */ /* 0x0080e20000101c00 */
[----:B------:R-:W-:Y:S05]  /*6950*/  BRA `(.L_x_47015) ;  /* 0x0000000c00807947 */ /* 0x000fea0003800000 */
.L_x_47011:
        /* <DEDUP_REMOVED lines=11> */
.L_x_47019:
[----:B------:R-:W3:Y:S01]  /*6a10*/  LDG.E.U16 R0, desc[UR36][R2.64] ;  /* 0x0000002402007981 */ /* 0x000ee2000c1e1500 */
[----:B------:R-:W-:Y:S01]  /*6a20*/  CS2R R46, SRZ ;  /* 0x00000000002e7805 */ /* 0x000fe2000001ff00 */
[----:B---3--:R-:W-:-:S05]  /*6a30*/  HADD2.F32 R0, -RZ, R0.H0_H0 ;  /* 0x20000000ff007230 */ /* 0x008fca0000004100 */
[----:B------:R-:W-:-:S04]  /*6a40*/  FMUL.FTZ R0, R0, 1 ;  /* 0x3f80000000007820 */ /* 0x000fc80000410000 */
[----:B------:R0:W3:Y:S01]  /*6a50*/  F2F.F64.F32 R44, R0 ;  /* 0x00000000002c7310 */ /* 0x0000e20000201800 */
[----:B------:R-:W-:Y:S05]  /*6a60*/  BRA `(.L_x_47015) ;  /* 0x0000000c003c7947 */ /* 0x000fea0003800000 */
.L_x_47018:
        /* <DEDUP_REMOVED lines=12> */
.L_x_47021:
        /* <DEDUP_REMOVED lines=8> */
.L_x_47020:
[----:B------:R0:W5:Y:S01]  /*6bb0*/  LDG.E.64 R44, desc[UR36][R2.64] ;  /* 0x00000024022c7981 */ /* 0x000162000c1e1b00 */
[----:B------:R-:W-:Y:S01]  /*6bc0*/  CS2R R46, SRZ ;  /* 0x00000000002e7805 */ /* 0x000fe2000001ff00 */
[----:B------:R-:W-:Y:S06]  /*6bd0*/  BRA `(.L_x_47015) ;  /* 0x0000000800e07947 */ /* 0x000fec0003800000 */
.L_x_47010:
        /* <DEDUP_REMOVED lines=14> */
.L_x_47024:
[----:B------:R0:W5:Y:S01]  /*6cc0*/  LDG.E.128 R44, desc[UR36][R2.64] ;  /* 0x00000024022c7981 */ /* 0x000162000c1e1d00 */
[----:B------:R-:W-:Y:S05]  /*6cd0*/  BRA `(.L_x_47015) ;  /* 0x0000000800a07947 */ /* 0x000fea0003800000 */
.L_x_47023:
        /* <DEDUP_REMOVED lines=29> */
.L_x_47026:
        /* <DEDUP_REMOVED lines=16> */
.L_x_47025:
[----:B------:R-:W3:Y:S01]  /*6fb0*/  LDG.E.U16 R0, desc[UR36][R2.64] ;  /* 0x0000002402007981 */ /* 0x000ee2000c1e1500 */
[----:B------:R-:W-:Y:S01]  /*6fc0*/  CS2R R46, SRZ ;  /* 0x00000000002e7805 */ /* 0x000fe2000001ff00 */
[----:B---3--:R-:W-:-:S04]  /*6fd0*/  IMAD.U32 R0, R0, 0x10000, RZ ;  /* 0x0001000000007824 */ /* 0x008fc800078e00ff */
[----:B------:R-:W-:-:S04]  /*6fe0*/  FMUL.FTZ R0, R0, 1 ;  /* 0x3f80000000007820 */ /* 0x000fc80000410000 */
[----:B------:R0:W3:Y:S01]  /*6ff0*/  F2F.F64.F32 R44, R0 ;  /* 0x00000000002c7310 */ /* 0x0000e20000201800 */
[----:B------:R-:W-:Y:S05]  /*7000*/  BRA `(.L_x_47015) ;  /* 0x0000000400d47947 */ /* 0x000fea0003800000 */
.L_x_47022:
        /* <DEDUP_REMOVED lines=12> */
.L_x_47029:
        /* <DEDUP_REMOVED lines=21> */
.L_x_47033:
[----:B------:R-:W-:Y:S05]  /*7220*/  BSYNC B1 ;  /* 0x0000000000017941 */ /* 0x000fea0003800000 */
.L_x_47032:
[----:B------:R-:W-:Y:S01]  /*7230*/  LEA R3, R0, 0x3b800000, 0x17 ;  /* 0x3b80000000037811 */ /* 0x000fe200078eb8ff */
[----:B------:R-:W-:-:S05]  /*7240*/  IMAD.SHL.U32 R0, R2, 0x100000, RZ ;  /* 0x0010000002007824 */ /* 0x000fca00078e00ff */
[----:B------:R-:W-:-:S07]  /*7250*/  LOP3.LUT R0, R3, R0, R4, 0xfe, !PT ;  /* 0x0000000003007212 */ /* 0x000fce00078efe04 */
.L_x_47031:
[----:B------:R-:W-:Y:S05]  /*7260*/  BSYNC B0 ;  /* 0x0000000000007941 */ /* 0x000fea0003800000 */
.L_x_47030:
[----:B------:R-:W-:Y:S01]  /*7270*/  FMUL.FTZ R0, R0, 1 ;  /* 0x3f80000000007820 */ /* 0x000fe20000410000 */
[----:B------:R-:W-:-:S03]  /*7280*/  CS2R R46, SRZ ;  /* 0x00000000002e7805 */ /* 0x000fc6000001ff00 */
[----:B------:R0:W3:Y:S01]  /*7290*/  F2F.F64.F32 R44, R0 ;  /* 0x00000000002c7310 */ /* 0x0000e20000201800 */
[----:B------:R-:W-:Y:S05]  /*72a0*/  BRA `(.L_x_47015) ;  /* 0x00000004002c7947 */ /* 0x000fea0003800000 */
.L_x_47028:
        /* <DEDUP_REMOVED lines=21> */
.L_x_47037:
[----:B------:R-:W-:Y:S05]  /*7400*/  BSYNC B1 ;  /* 0x0000000000017941 */ /* 0x000fea0003800000 */
.L_x_47036:
[----:B------:R-:W-:Y:S01]  /*7410*/  LEA R3, R0, 0x37800000, 0x17 ;  /* 0x3780000000037811 */ /* 0x000fe200078eb8ff */
[----:B------:R-:W-:-:S05]  /*7420*/  IMAD.SHL.U32 R0, R2, 0x200000, RZ ;  /* 0x0020000002007824 */ /* 0x000fca00078e00ff */
[----:B------:R-:W-:-:S07]  /*7430*/  LOP3.LUT R0, R3, R0, R4, 0xfe, !PT ;  /* 0x0000000003007212 */ /* 0x000fce00078efe04 */
.L_x_47035:
[----:B------:R-:W-:Y:S05]  /*7440*/  BSYNC B0 ;  /* 0x0000000000007941 */ /* 0x000fea0003800000 */
.L_x_47034:
[----:B------:R-:W-:Y:S01]  /*7450*/  FMUL.FTZ R0, R0, 1 ;  /* 0x3f80000000007820 */ /* 0x000fe20000410000 */
[----:B------:R-:W-:-:S03]  /*7460*/  CS2R R46, SRZ ;  /* 0x00000000002e7805 */ /* 0x000fc6000001ff00 */
[----:B------:R0:W3:Y:S01]  /*7470*/  F2F.F64.F32 R44, R0 ;  /* 0x00000000002c7310 */ /* 0x0000e20000201800 */
[----:B------:R-:W-:Y:S05]  /*7480*/  BRA `(.L_x_47015) ;  /* 0x0000000000b47947 */ /* 0x000fea0003800000 */
.L_x_47027:
        /* <DEDUP_REMOVED lines=14> */
.L_x_47041:
[----:B------:R-:W-:Y:S05]  /*7570*/  BSYNC B0 ;  /* 0x0000000000007941 */ /* 0x000fea0003800000 */
.L_x_47040:
[----:B------:R-:W-:Y:S01]  /*7580*/  FMUL.FTZ R0, R0, 1 ;  /* 0x3f80000000007820 */ /* 0x000fe20000410000 */
[----:B------:R-:W-:-:S03]  /*7590*/  CS2R R46, SRZ ;  /* 0x00000000002e7805 */ /* 0x000fc6000001ff00 */
[----:B------:R0:W3:Y:S01]  /*75a0*/  F2F.F64.F32 R44, R0 ;  /* 0x00000000002c7310 */ /* 0x0000e20000201800 */
[----:B------:R-:W-:Y:S05]  /*75b0*/  BRA `(.L_x_47015) ;  /* 0x0000000000687947 */ /* 0x000fea0003800000 */
.L_x_47014:
        /* <DEDUP_REMOVED lines=16> */
.L_x_47042:
[----:B------:R-:W-:Y:S02]  /*76c0*/  CS2R R44, SRZ ;  /* 0x00000000002c7805 */ /* 0x000fe4000001ff00 */
[----:B------:R-:W-:Y:S01]  /*76d0*/  CS2R R46, SRZ ;  /* 0x00000000002e7805 */ /* 0x000fe2000001ff00 */
[----:B------:R-:W-:Y:S06]  /*76e0*/  BRA `(.L_x_47015) ;  /* 0x00000000001c7947 */ /* 0x000fec0003800000 */
.L_x_47039:
[----:B------:R-:W3:Y:S01]  /*76f0*/  LDG.E.64 R44, desc[UR36][R2.64] ;  /* 0x00000024022c7981 */ /* 0x000ee2000c1e1b00 */
[----:B------:R-:W-:Y:S01]  /*7700*/  CS2R R46, SRZ ;  /* 0x00000000002e7805 */ /* 0x000fe2000001ff00 */
[----:B---3--:R-:W0:Y:S01]  /*7710*/  I2F.F64.U64 R44, R44 ;  /* 0x0000002c002c7312 */ /* 0x008e220000301800 */
[----:B------:R-:W-:Y:S05]  /*7720*/  BRA `(.L_x_47015) ;  /* 0x00000000000c7947 */ /* 0x000fea0003800000 */
.L_x_47038:
[----:B------:R-:W3:Y:S01]  /*7730*/  LDG.E R2, desc[UR36][R2.64] ;  /* 0x0000002402027981 */ /* 0x000ee2000c1e1900 */
[----:B------:R-:W-:Y:S01]  /*7740*/  CS2R R46, SRZ ;  /* 0x00000000002e7805 */ /* 0x000fe2000001ff00 */
[----:B---3--:R0:W3:Y:S06]  /*7750*/  I2F.F64.U32 R44, R2 ;  /* 0x00000002002c7312 */ /* 0x0080ec0000201800 */
.L_x_47015:
        /* <DEDUP_REMOVED lines=18> */
[----:B--2---:R0:W2:Y:S01]  /*7880*/  I2F.F64.S16 R12, R2 ;  /* 0x00000002000c7312 */ /* 0x0040a20000101c00 */
[----:B------:R-:W-:Y:S05]  /*7890*/  BRA `(.L_x_47009) ;  /* 0x0000000c00d87947 */ /* 0x000fea0003800000 */
.L_x_47046:
[----:B------:R-:W2:Y:S01]  /*78a0*/  LDG.E.U8 R2, desc[UR36][R2.64] ;  /* 0x0000002402027981 */ /* 0x000ea2000c1e1100 */
[----:B------:R-:W-:Y:S01]  /*78b0*/  CS2R R14, SRZ ;  /* 0x00000000000e7805 */ /* 0x000fe2000001ff00 */
[----:B--2---:R0:W2:Y:S01]  /*78c0*/  I2F.F64.U16 R12, R2 ;  /* 0x00000002000c7312 */ /* 0x0040a20000101800 */
[----:B------:R-:W-:Y:S05]  /*78d0*/  BRA `(.L_x_47009) ;  /* 0x0000000c00c87947 */ /* 0x000fea0003800000 */
.L_x_47045:
        /* <DEDUP_REMOVED lines=10> */
.L_x_47049:
[----:B------:R-:W2:Y:S01]  /*7980*/  LDG.E R2, desc[UR36][R2.64] ;  /* 0x0000002402027981 */ /* 0x000ea2000c1e1900 */
[----:B------:R-:W-:Y:S01]  /*7990*/  CS2R R14, SRZ ;  /* 0x00000000000e7805 */ /* 0x000fe2000001ff00 */
[----:B--2---:R0:W2:Y:S01]  /*79a0*/  I2F.F64 R12, R2 ;  /* 0x00000002000c7312 */ /* 0x0040a20000201c00 */
[----:B------:R-:W-:Y:S05]  /*79b0*/  BRA `(.L_x_47009) ;  /* 0x0000000c00907947 */ /* 0x000fea0003800000 */
.L_x_47048:
[----:B------:R-:W2:Y:S01]  /*79c0*/  LDG.E.U16 R2, desc[UR36][R2.64] ;  /* 0x0000002402027981 */ /* 0x000ea2000c1e1500 */
[----:B------:R-:W-:Y:S01]  /*79d0*/  CS2R R14, SRZ ;  /* 0x00000000000e7805 */ /* 0x000fe2000001ff00 */
[----:B--2---:R0:W2:Y:S01]  /*79e0*/  I2F.F64.S16 R12, R2 ;  /* 0x00000002000c7312 */ /* 0x0040a20000101c00 */
[----:B------:R-:W-:Y:S05]  /*79f0*/  BRA `(.L_x_47009) ;  /* 0x0000000c00807947 */ /* 0x000fea0003800000 */
.L_x_47044:
        /* <DEDUP_REMOVED lines=11> */
.L_x_47051:
[----:B------:R-:W2:Y:S01]  /*7ab0*/  LDG.E.U16 R0, desc[UR36][R2.64] ;  /* 0x0000002402007981 */ /* 0x000ea2000c1e1500 */
[----:B------:R-:W-:Y:S01]  /*7ac0*/  CS2R R14, SRZ ;  /* 0x00000000000e7805 */ /* 0x000fe2000001ff00 */
[----:B--2---:R-:W-:-:S05]  /*7ad0*/  HADD2.F32 R0, -RZ, R0.H0_H0 ;  /* 0x20000000ff007230 */ /* 0x004fca0000004100 */
[----:B------:R-:W-:-:S04]  /*7ae0*/  FMUL.FTZ R0, R0, 1 ;  /* 0x3f80000000007820 */ /* 0x000fc80000410000 */
[----:B------:R0:W2:Y:S01]  /*7af0*/  F2F.F64.F32 R12, R0 ;  /* 0x00000000000c7310 */ /* 0x0000a20000201800 */
[----:B------:R-:W-:Y:S05]  /*7b00*/  BRA `(.L_x_47009) ;  /* 0x0000000c003c7947 */ /* 0x000fea0003800000 */
.L_x_47050:
        /* <DEDUP_REMOVED lines=12> */
.L_x_47053:
        /* <DEDUP_REMOVED lines=8> */
.L_x_47052:
[----:B------:R0:W5:Y:S01]  /*7c50*/  LDG.E.64 R12, desc[UR36][R2.64] ;  /* 0x00000024020c7981 */ /* 0x000162000c1e1b00 */
[----:B------:R-:W-:Y:S01]  /*7c60*/  CS2R R14, SRZ ;  /* 0x00000000000e7805 */ /* 0x000fe2000001ff00 */
[----:B------:R-:W-:Y:S06]  /*7c70*/  BRA `(.L_x_47009) ;  /* 0x0000000800e07947 */ /* 0x000fec0003800000 */
.L_x_47043:
        /* <DEDUP_REMOVED lines=14> */
.L_x_47056:
[----:B------:R0:W5:Y:S01]  /*7d60*/  LDG.E.128 R12, desc[UR36][R2.64] ;  /* 0x00000024020c7981 */ /* 0x000162000c1e1d00 */
[----:B------:R-:W-:Y:S05]  /*7d70*/  BRA `(.L_x_47009) ;  /* 0x0000000800a07947 */ /* 0x000fea0003800000 */
.L_x_47055:
        /* <DEDUP_REMOVED lines=27> */
[----:B------:R0:W2:Y:S01]  /*7f30*/  F2F.F64.F32 R12, R5 ;  /* 0x00000005000c7310 */ /* 0x0000a20000201800 */
[----:B------:R-:W-:Y:S05]  /*7f40*/  BRA `(.L_x_47009) ;  /* 0x00000008002c7947 */ /* 0x000fea0003800000 */
.L_x_47058:
        /* <DEDUP_REMOVED lines=16> */
.L_x_47057:
[----:B------:R-:W2:Y:S01]  /*8050*/  LDG.E.U16 R0, desc[UR36][R2.64] ;  /* 0x0000002402007981 */ /* 0x000ea2000c1e1500 */
[----:B------:R-:W-:Y:S01]  /*8060*/  CS2R R14, SRZ ;  /* 0x00000000000e7805 */ /* 0x000fe2000001ff00 */
[----:B--2---:R-:W-:-:S04]  /*8070*/  IMAD.U32 R0, R0, 0x10000, RZ ;  /* 0x0001000000007824 */ /* 0x004fc800078e00ff */
[----:B------:R-:W-:-:S04]  /*8080*/  FMUL.FTZ R0, R0, 1 ;  /* 0x3f80000000007820 */ /* 0x000fc80000410000 */
[----:B------:R0:W2:Y:S01]  /*8090*/  F2F.F64.F32 R12, R0 ;  /* 0x00000000000c7310 */ /* 0x0000a20000201800 */
[----:B------:R-:W-:Y:S05]  /*80a0*/  BRA `(.L_x_47009) ;  /* 0x0000000400d47947 */ /* 0x000fea0003800000 */
.L_x_47054:
        /* <DEDUP_REMOVED lines=10> */
[----:B--2---:R0:W2:Y:S01]  /*8150*/  I2F.F64.U16 R12, R2 ;  /* 0x00000002000c7312 */ /* 0x0040a20000101800 */
[----:B------:R-:W-:Y:S05]  /*8160*/  BRA `(.L_x_47009) ;  /* 0x0000000400a47947 */ /* 0x000fea0003800000 */
.L_x_47061:
        /* <DEDUP_REMOVED lines=21> */
.L_x_47065:
[----:B------:R-:W-:Y:S05]  /*82c0*/  BSYNC B1 ;  /* 0x0000000000017941 */ /* 0x000fea0003800000 */
.L_x_47064:
[----:B------:R-:W-:Y:S01]  /*82d0*/  LEA R3, R0, 0x3b800000, 0x17 ;  /* 0x3b80000000037811 */ /* 0x000fe200078eb8ff */
[----:B------:R-:W-:-:S05]  /*82e0*/  IMAD.SHL.U32 R0, R2, 0x100000, RZ ;  /* 0x0010000002007824 */ /* 0x000fca00078e00ff */
[----:B------:R-:W-:-:S07]  /*82f0*/  LOP3.LUT R0, R3, R0, R4, 0xfe, !PT ;  /* 0x0000000003007212 */ /* 0x000fce00078efe04 */
.L_x_47063:
[----:B------:R-:W-:Y:S05]  /*8300*/  BSYNC B0 ;  /* 0x0000000000007941 */ /* 0x000fea0003800000 */
.L_x_47062:
[----:B------:R-:W-:Y:S01]  /*8310*/  FMUL.FTZ R0, R0, 1 ;  /* 0x3f80000000007820 */ /* 0x000fe20000410000 */
[----:B------:R-:W-:-:S03]  /*8320*/  CS2R R14, SRZ ;  /* 0x00000000000e7805 */ /* 0x000fc6000001ff00 */
[----:B------:R0:W2:Y:S01]  /*8330*/  F2F.F64.F32 R12, R0 ;  /* 0x00000000000c7310 */ /* 0x0000a20000201800 */
[----:B------:R-:W-:Y:S05]  /*8340*/  BRA `(.L_x_47009) ;  /* 0x00000004002c7947 */ /* 0x000fea0003800000 */
.L_x_47060:
        /* <DEDUP_REMOVED lines=21> */
.L_x_47069:
[----:B------:R-:W-:Y:S05]  /*84a0*/  BSYNC B1 ;  /* 0x0000000000017941 */ /* 0x000fea0003800000 */
.L_x_47068:
[----:B------:R-:W-:Y:S01]  /*84b0*/  LEA R3, R0, 0x37800000, 0x17 ;  /* 0x3780000000037811 */ /* 0x000fe200078eb8ff */
[----:B------:R-:W-:-:S05]  /*84c0*/  IMAD.SHL.U32 R0, R2, 0x200000, RZ ;  /* 0x0020000002007824 */ /* 0x000fca00078e00ff */
[----:B------:R-:W-:-:S07]  /*84d0*/  LOP3.LUT R0, R3, R0, R4, 0xfe, !PT ;  /* 0x0000000003007212 */ /* 0x000fce00078efe04 */
.L_x_47067:
[----:B------:R-:W-:Y:S05]  /*84e0*/  BSYNC B0 ;  /* 0x0000000000007941 */ /* 0x000fea0003800000 */
.L_x_47066:
[----:B------:R-:W-:Y:S01]  /*84f0*/  FMUL.FTZ R0, R0, 1 ;  /* 0x3f80000000007820 */ /* 0x000fe20000410000 */
[----:B------:R-:W-:-:S03]  /*8500*/  CS2R R14, SRZ ;  /* 0x00000000000e7805 */ /* 0x000fc6000001ff00 */
[----:B------:R0:W2:Y:S01]  /*8510*/  F2F.F64.F32 R12, R0 ;  /* 0x00000000000c7310 */ /* 0x0000a20000201800 */
[----:B------:R-:W-:Y:S05]  /*8520*/  BRA `(.L_x_47009) ;  /* 0x0000000000b47947 */ /* 0x000fea0003800000 */
.L_x_47059:
        /* <DEDUP_REMOVED lines=14> */
.L_x_47073:
[----:B------:R-:W-:Y:S05]  /*8610*/  BSYNC B0 ;  /* 0x0000000000007941 */ /* 0x000fea0003800000 */
.L_x_47072:
[----:B------:R-:W-:Y:S01]  /*8620*/  FMUL.FTZ R0, R0, 1 ;  /* 0x3f80000000007820 */ /* 0x000fe20000410000 */
[----:B------:R-:W-:-:S03]  /*8630*/  CS2R R14, SRZ ;  /* 0x00000000000e7805 */ /* 0x000fc6000001ff00 */
[----:B------:R0:W2:Y:S01]  /*8640*/  F2F.F64.F32 R12, R0 ;  /* 0x00000000000c7310 */ /* 0x0000a20000201800 */
[----:B------:R-:W-:Y:S05]  /*8650*/  BRA `(.L_x_47009) ;  /* 0x0000000000687947 */ /* 0x000fea0003800000 */
.L_x_47047:
[----:B------:R-:W-:Y:S01]  /*8660*/  MOV R0, 0x0 ;  /* 0x0000000000007802 */ /* 0x000fe20000000f00 */
[----:B------:R-:W-:Y:S01]  /*8670*/  ULDC.64 UR4, c[0x4][0x198] ;  /* 0x0100660000047ab9 */ /* 0x000fe20000000a00 */
[----:B------:R-:W-:Y:S01]  /*8680*/  ULDC.64 UR6, c[0x4][0x78] ;  /* 0x01001e0000067ab9 */ /* 0x000fe20000000a00 */
[----:B------:R-:W-:Y:S01]  /*8690*/  IMAD.U32 R4, RZ, RZ, UR4 ;  /* 0x00000004ff047e24 */ /* 0x000fe2000f8e00ff */
[----:B------:R0:W0:Y:S01]  /*86a0*/  LDC.64 R2, c[0x4][R0] ;  /* 0x0100000000027b82 */ /* 0x0000220000000a00 */
        /* <DEDUP_REMOVED lines=11> */
.L_x_47074:
[----:B------:R-:W-:Y:S02]  /*8760*/  CS2R R12, SRZ ;  /* 0x00000000000c7805 */ /* 0x000fe4000001ff00 */
[----:B------:R-:W-:Y:S01]  /*8770*/  CS2R R14, SRZ ;  /* 0x00000000000e7805 */ /* 0x000fe2000001ff00 */
[----:B------:R-:W-:Y:S06]  /*8780*/  BRA `(.L_x_47009) ;  /* 0x00000000001c7947 */ /* 0x000fec0003800000 */
.L_x_47071:
[----:B------:R-:W2:Y:S01]  /*8790*/  LDG.E.64 R12, desc[UR36][R2.64] ;  /* 0x00000024020c7981 */ /* 0x000ea2000c1e1b00 */
[----:B------:R-:W-:Y:S01]  /*87a0*/  CS2R R14, SRZ ;  /* 0x00000000000e7805 */ /* 0x000fe2000001ff00 */
[----:B--2---:R-:W0:Y:S01]  /*87b0*/  I2F.F64.U64 R12, R12 ;  /* 0x0000000c000c7312 */ /* 0x004e220000301800 */
[----:B------:R-:W-:Y:S05]  /*87c0*/  BRA `(.L_x_47009) ;  /* 0x00000000000c7947 */ /* 0x000fea0003800000 */
.L_x_47070:
[----:B------:R-:W2:Y:S01]  /*87d0*/  LDG.E R2, desc[UR36][R2.64] ;  /* 0x0000002402027981 */ /* 0x000ea2000c1e1900 */
[----:B------:R-:W-:Y:S01]  /*87e0*/  CS2R R14, SRZ ;  /* 0x00000000000e7805 */ /* 0x000fe2000001ff00 */
[----:B--2---:R0:W2:Y:S06]  /*87f0*/  I2F.F64.U32 R12, R2 ;  /* 0x00000002000c7312 */ /* 0x0040ac0000201800 */
.L_x_47009:
[----:B------:R-:W-:Y:S05]  /*8800*/  BSYNC B6 ;  /* 0x0000000000067941 */ /* 0x000fea0003800000 */
.L_x_47008:
[----:B------:R-:W-:Y:S01]  /*8810*/  ISETP.NE.AND P0, PT, R23, RZ, PT ;  /* 0x000000ff1700720c */ /* 0x000fe20003f05270 */
[----:B------:R-:W-:Y:S01]  /*8820*/  BSSY B1, `(.L_x_47075) ;  /* 0x00009b4000017945 */ /* 0x000fe20003800000 */
[----:B------:R-:W-:Y:S02]  /*8830*/  CS2R R10, SRZ ;  /* 0x00000000000a7805 */ /* 0x000fe4000001ff00 */
[----:B------:R-:W-:-:S09]  /*8840*/  CS2R R8, SRZ ;  /* 0x0000000000087805 */ /* 0x000fd2000001ff00 */
[----:B------:R-:W-:Y:S05]  /*8850*/  @P0 BRA `(.L_x_47076) ;  /* 0x0000009800c00947 */ /* 0x000fea0003800000 */
[----:B--2--5:R-:W-:Y:S01]  /*8860*/  DSETP.NAN.AND P0, PT, R16, R18, PT ;  /* 0x000000121000722a */ /* 0x024fe20003f08000 */
[----:B------:R-:W-:Y:S01]  /*8870*/  BSSY B2, `(.L_x_47077) ;  /* 0x0000792000027945 */ /* 0x000fe20003800000 */
[----:B0--3--:R-:W-:-:S12]  /*8880*/  DADD R2, -RZ, |R16| ;  /* 0x00000000ff027229 */ /* 0x009fd80000000510 */
        /* <DEDUP_REMOVED lines=113> */
.L_x_47084:
        /* <DEDUP_REMOVED lines=21> */
[----:B-1--4-:R-:W-:Y:S05]  /*90f0*/  CALL.REL.NOINC `($__internal_85_$__cuda_sm20_div_rn_f64_full) ;  /* 0x000002ac00287944 */ /* 0x012fea0003c00000 */
[----:B------:R-:W-:Y:S02]  /*9100*/  IMAD.MOV.U32 R5, RZ, RZ, R4 ;  /* 0x000000ffff057224 */ /* 0x000fe400078e0004 */
[----:B------:R-:W-:-:S07]  /*9110*/  IMAD.MOV.U32 R4, RZ, RZ, R3 ;  /* 0x000000ffff047224 */ /* 0x000fce00078e0003 */
.L_x_47087:
[----:B------:R-:W-:Y:S05]  /*9120*/  BSYNC B4 ;  /* 0x0000000000047941 */ /* 0x000fea0003800000 */
.L_x_47086:
        /* <DEDUP_REMOVED lines=29> */
.L_x_47085:
[----:B------:R-:W-:Y:S05]  /*9300*/  BSYNC B3 ;  /* 0x0000000000037941 */ /* 0x000fea0003800000 */
.L_x_47083:
        /* <DEDUP_REMOVED lines=23> */
.L_x_47089:
[----:B------:R-:W-:Y:S05]  /*9480*/  BSYNC B3 ;  /* 0x0000000000037941 */ /* 0x000fea0003800000 */
.L_x_47088:
        /* <DEDUP_REMOVED lines=82> */
.L_x_47091:
[----:B------:R-:W-:-:S04]  /*99b0*/  ISETP.GE.AND P0, PT, R17, RZ, PT ;  /* 0x000000ff1100720c */ /* 0x000fc80003f06270 */
[----:B------:R-:W-:Y:S02]  /*99c0*/  FSEL R2, RZ, 3.37028055040000000000e+12, P0 ;  /* 0x54442d18ff027808 */ /* 0x000fe40000000000 */
[----:B------:R-:W-:-:S07]  /*99d0*/  FSEL R3, RZ, 2.1426990032196044922, P0 ;  /* 0x400921fbff037808 */ /* 0x000fce0000000000 */
.L_x_47092:
[----:B------:R-:W-:Y:S05]  /*99e0*/  BSYNC B0 ;  /* 0x0000000000007941 */ /* 0x000fea0003800000 */
.L_x_47090:
[----:B------:R-:W-:Y:S01]  /*99f0*/  DADD R16, |R16|, |R18| ;  /* 0x0000000010107229 */ /* 0x000fe20000000612 */
[----:B------:R-:W-:Y:S01]  /*9a00*/  LOP3.LUT R19, R3, 0x80000000, R19, 0xb8, !PT ;  /* 0x8000000003137812 */ /* 0x000fe200078eb813 */
[----:B------:R-:W-:-:S06]  /*9a10*/  DMUL R8, R8, 0.5 ;  /* 0x3fe0000008087828 */ /* 0x000fcc0000000000 */
[----:B------:R-:W-:-:S06]  /*9a20*/  DSETP.GTU.AND P0, PT, |R16|, +INF , PT ;  /* 0x7ff000001000742a */ /* 0x000fcc0003f0c200 */
[----:B------:R-:W-:Y:S02]  /*9a30*/  FSEL R2, R16, R2, P0 ;  /* 0x0000000210027208 */ /* 0x000fe40000000000 */
[----:B------:R-:W-:Y:S01]  /*9a40*/  FSEL R3, R17, R19, P0 ;  /* 0x0000001311037208 */ /* 0x000fe20000000000 */
[----:B------:R-:W-:Y:S06]  /*9a50*/  BRA `(.L_x_47093) ;  /* 0x0000006400cc7947 */ /* 0x000fec0003800000 */
.L_x_47082:
        /* <DEDUP_REMOVED lines=99> */
.L_x_47096:
[----:B------:R-:W-:Y:S05]  /*a090*/  BSYNC B0 ;  /* 0x0000000000007941 */ /* 0x000fea0003800000 */
.L_x_47095:
[----:B------:R-:W-:Y:S04]  /*a0a0*/  BSSY B3, `(.L_x_47097) ;  /* 0x000000a000037945 */ /* 0x000fe80003800000 */
        /* <DEDUP_REMOVED lines=9> */
.L_x_47098:
[----:B------:R-:W-:Y:S05]  /*a140*/  BSYNC B3 ;  /* 0x0000000000037941 */ /* 0x000fea0003800000 */
.L_x_47097:
        /* <DEDUP_REMOVED lines=82> */
.L_x_47100:
[----:B------:R-:W-:-:S04]  /*a670*/  ISETP.GE.AND P0, PT, R17, RZ, PT ;  /* 0x000000ff1100720c */ /* 0x000fc80003f06270 */
[----:B------:R-:W-:Y:S02]  /*a680*/  FSEL R2, RZ, 3.37028055040000000000e+12, P0 ;  /* 0x54442d18ff027808 */ /* 0x000fe40000000000 */
[----:B------:R-:W-:-:S07]  /*a690*/  FSEL R3, RZ, 2.1426990032196044922, P0 ;  /* 0x400921fbff037808 */ /* 0x000fce0000000000 */
.L_x_47101:
[----:B------:R-:W-:Y:S05]  /*a6a0*/  BSYNC B0 ;  /* 0x0000000000007941 */ /* 0x000fea0003800000 */
.L_x_47099:
[----:B------:R-:W-:Y:S01]  /*a6b0*/  DADD R16, |R16|, |R18| ;  /* 0x0000000010107229 */ /* 0x000fe20000000612 */
[----:B------:R-:W-:Y:S01]  /*a6c0*/  LOP3.LUT R19, R3, 0x80000000, R19, 0xb8, !PT ;  /* 0x8000000003137812 */ /* 0x000fe200078eb813 */
[----:B------:R-:W-:-:S06]  /*a6d0*/  DMUL R8, R8, 0.5 ;  /* 0x3fe0000008087828 */ /* 0x000fcc0000000000 */
[----:B------:R-:W-:-:S06]  /*a6e0*/  DSETP.GTU.AND P0, PT, |R16|, +INF , PT ;  /* 0x7ff000001000742a */ /* 0x000fcc0003f0c200 */
[----:B------:R-:W-:Y:S02]  /*a6f0*/  FSEL R2, R16, R2, P0 ;  /* 0x0000000210027208 */ /* 0x000fe40000000000 */
[----:B------:R-:W-:Y:S01]  /*a700*/  FSEL R3, R17, R19, P0 ;  /* 0x0000001311037208 */ /* 0x000fe20000000000 */
[----:B------:R-:W-:Y:S06]  /*a710*/  BRA `(.L_x_47093) ;  /* 0x00000058009c7947 */ /* 0x000fec0003800000 */
.L_x_47094:
        /* <DEDUP_REMOVED lines=10> */
[C---:B------:R-:W-:Y:S02]  /*a7c0*/  DMUL R62, R4.reuse, R4 ;  /* 0x00000004043e7228 */ /* 0x040fe40000000000 */
[----:B------:R-:W-:Y:S01]  /*a7d0*/  LOP3.LUT R3, R11, 0xfffffff8, RZ, 0xc0, !PT ;  /* 0xfffffff80b037812 */ /* 0x000fe200078ec0ff */
[----:B------:R-:W-:Y:S01]  /*a7e0*/  DADD R4, R4, R4 ;  /* 0x0000000004047229 */ /* 0x000fe20000000004 */
[----:B------:R-:W-:-:S04]  /*a7f0*/  LOP3.LUT R53, R7, 0xfffffff8, RZ, 0xc0, !PT ;  /* 0xfffffff807357812 */ /* 0x000fc800078ec0ff */
[--C-:B------:R-:W-:Y:S02]  /*a800*/  DADD R22, R10, -R2.reuse ;  /* 0x000000000a167229 */ /* 0x100fe40000000802 */
[C---:B------:R-:W-:Y:S02]  /*a810*/  DMUL R10, R2.reuse, R54 ;  /* 0x00000036020a7228 */ /* 0x040fe40000000000 */
[C---:B------:R-:W-:Y:S02]  /*a820*/  DMUL R20, R2.reuse, R2 ;  /* 0x0000000202147228 */ /* 0x040fe40000000000 */
[----:B------:R-:W-:Y:S02]  /*a830*/  DADD R2, R2, R2 ;  /* 0x0000000002027229 */ /* 0x000fe40000000002 */
[--C-:B------:R-:W-:Y:S02]  /*a840*/  DADD R6, R6, -R52.reuse ;  /* 0x0000000006067229 */ /* 0x100fe40000000834 */
[----:B------:R-:W-:-:S02]  /*a850*/  DADD R60, R52, R52 ;  /* 0x00000000343c7229 */ /* 0x000fc40000000034 */
        /* <DEDUP_REMOVED lines=8> */
.L_x_47103:
        /* <DEDUP_REMOVED lines=74> */
[----:B------:R-:W-:-:S06]  /*ad80*/  DSETP.GEU.AND P2, PT, R60, R48, PT ;  /* 0x000000303c00722a */ /* 0x000fcc0003f4e000 */
[----:B------:R-:W-:Y:S02]  /*ad90*/  FSEL R22, R48, R60, !P2 ;  /* 0x0000003c30167208 */ /* 0x000fe40005000000 */
[----:B------:R-:W-:Y:S01]  /*ada0*/  FSEL R67, R60, R48, !P2 ;  /* 0x000000303c437208 */ /* 0x000fe20005000000 */
[----:B------:R-:W-:Y:S01]  /*adb0*/  IMAD.MOV.U32 R60, RZ, RZ, R2 ;  /* 0x000000ffff3c7224 */ /* 0x000fe200078e0002 */
[----:B------:R-:W-:Y:S02]  /*adc0*/  FSEL R48, R61, R49, !P2 ;  /* 0x000000313d307208 */ /* 0x000fe40005000000 */
[----:B------:R-:W-:Y:S01]  /*add0*/  FSEL R23, R49, R61, !P2 ;  /* 0x0000003d31177208 */ /* 0x000fe20005000000 */
[----:B------:R-:W-:Y:S02]  /*ade0*/  IMAD.MOV.U32 R61, RZ, RZ, R66 ;  /* 0x000000ffff3d7224 */ /* 0x000fe400078e0042 */
[----:B------:R-:W-:Y:S02]  /*adf0*/  IMAD.MOV.U32 R49, RZ, RZ, R48 ;  /* 0x000000ffff317224 */ /* 0x000fe400078e0030 */
[----:B------:R-:W-:Y:S01]  /*ae00*/  IMAD.MOV.U32 R48, RZ, RZ, R67 ;  /* 0x000000ffff307224 */ /* 0x000fe200078e0043 */
[----:B------:R-:W-:Y:S06]  /*ae10*/  @P0 BRA `(.L_x_47103) ;  /* 0xfffffff800b00947 */ /* 0x000fec000383ffff */
[----:B------:R-:W-:Y:S05]  /*ae20*/  BSYNC B0 ;  /* 0x0000000000007941 */ /* 0x000fea0003800000 */
.L_x_47102:
        /* <DEDUP_REMOVED lines=97> */
.L_x_47105:
        /* <DEDUP_REMOVED lines=24> */
.L_x_47108:
[----:B------:R-:W-:Y:S05]  /*b5c0*/  BSYNC B4 ;  /* 0x0000000000047941 */ /* 0x000fea0003800000 */
.L_x_47107:
        /* <DEDUP_REMOVED lines=29> */
.L_x_47106:
[----:B------:R-:W-:Y:S05]  /*b7a0*/  BSYNC B3 ;  /* 0x0000000000037941 */ /* 0x000fea0003800000 */
.L_x_47104:
        /* <DEDUP_REMOVED lines=18> */
[----:B------:R-:W-:Y:S02]  /*b8d0*/  DFMA R4, R4, R8, R6 ;  /* 0x000000080404722b */ /* 0x000fe40000000006 */
[----:B------:R-:W-:-:S08]  /*b8e0*/  DMUL R8, R2, 0.5 ;  /* 0x3fe0000002087828 */ /* 0x000fd00000000000 */
        /* <DEDUP_REMOVED lines=11> */
.L_x_47110:
[----:B------:R-:W-:Y:S05]  /*b9a0*/  BSYNC B3 ;  /* 0x0000000000037941 */ /* 0x000fea0003800000 */
.L_x_47109:
        /* <DEDUP_REMOVED lines=83> */
.L_x_47112:
[----:B------:R-:W-:-:S04]  /*bee0*/  ISETP.GE.AND P0, PT, R17, RZ, PT ;  /* 0x000000ff1100720c */ /* 0x000fc80003f06270 */
[----:B------:R-:W-:Y:S02]  /*bef0*/  FSEL R2, RZ, 3.37028055040000000000e+12, P0 ;  /* 0x54442d18ff027808 */ /* 0x000fe40000000000 */
[----:B------:R-:W-:-:S07]  /*bf00*/  FSEL R3, RZ, 2.1426990032196044922, P0 ;  /* 0x400921fbff037808 */ /* 0x000fce0000000000 */
.L_x_47113:
[----:B------:R-:W-:Y:S05]  /*bf10*/  BSYNC B0 ;  /* 0x0000000000007941 */ /* 0x000fea0003800000 */
.L_x_47111:
[----:B------:R-:W-:Y:S01]  /*bf20*/  DADD R16, |R16|, |R18| ;  /* 0x0000000010107229 */ /* 0x000fe20000000612 */
[----:B------:R-:W-:-:S07]  /*bf30*/  LOP3.LUT R19, R3, 0x80000000, R19, 0xb8, !PT ;  /* 0x8000000003137812 */ /* 0x000fce00078eb813 */
[----:B------:R-:W-:-:S06]  /*bf40*/  DSETP.GTU.AND P0, PT, |R16|, +INF , PT ;  /* 0x7ff000001000742a */ /* 0x000fcc0003f0c200 */
[----:B------:R-:W-:Y:S02]  /*bf50*/  FSEL R2, R16, R2, P0 ;  /* 0x0000000210027208 */ /* 0x000fe40000000000 */
[----:B------:R-:W-:Y:S01]  /*bf60*/  FSEL R3, R17, R19, P0 ;  /* 0x0000001311037208 */ /* 0x000fe20000000000 */
[----:B------:R-:W-:Y:S06]  /*bf70*/  BRA `(.L_x_47093) ;  /* 0x0000004000847947 */ /* 0x000fec0003800000 */
.L_x_47081:
        /* <DEDUP_REMOVED lines=9> */
[----:B------:R-:W-:Y:S01]  /*c010*/  IMAD.U32 R9, RZ, RZ, UR6 ;  /* 0x00000006ff097e24 */ /* 0x000fe2000f8e00ff */
        /* <DEDUP_REMOVED lines=9> */
[----:B------:R-:W-:Y:S01]  /*c0b0*/  IMAD.MOV.U32 R50, RZ, RZ, RZ ;  /* 0x000000ffff327224 */ /* 0x000fe200078e00ff */
[----:B------:R-:W-:Y:S01]  /*c0c0*/  MUFU.RCP64H R57, R11 ;  /* 0x0000000b00397308 */ /* 0x000fe20000001800 */
[----:B------:R-:W-:Y:S01]  /*c0d0*/  IMAD.MOV.U32 R56, RZ, RZ, 0x1 ;  /* 0x00000001ff387424 */ /* 0x000fe200078e00ff */
[----:B------:R-:W-:Y:S01]  /*c0e0*/  ISETP.GE.U32.AND P3, PT, R3, 0x7ff00000, PT ;  /* 0x7ff000000300780c */ /* 0x000fe20003f66070 */
[----:B------:R-:W-:Y:S01]  /*c0f0*/  BSSY B0, `(.L_x_47114) ;  /* 0x0000072000007945 */ /* 0x000fe20003800000 */
        /* <DEDUP_REMOVED lines=11> */
[----:B------:R-:W-:Y:S01]  /*c1b0*/  DSETP.NEU.AND P2, PT, R4, RZ, PT ;  /* 0x000000ff0400722a */ /* 0x000fe20003f4d000 */
[----:B------:R-:W-:Y:S01]  /*c1c0*/  LOP3.LUT R9, R8, 0x100000, RZ, 0xfc, !PT ;  /* 0x0010000008097812 */ /* 0x000fe200078efcff */
[----:B------:R-:W-:Y:S01]  /*c1d0*/  IMAD.MOV.U32 R8, RZ, RZ, RZ ;  /* 0x000000ffff087224 */ /* 0x000fe200078e00ff */
[----:B------:R-:W0:Y:S02]  /*c1e0*/  MUFU.RSQ64H R51, R21 ;  /* 0x0000001500337308 */ /* 0x000e240000001c00 */
        /* <DEDUP_REMOVED lines=8> */
[----:B------:R-:W-:Y:S02]  /*c270*/  DMUL R52, R48, R52 ;  /* 0x0000003430347228 */ /* 0x000fe40000000000 */
[----:B------:R-:W-:-:S06]  /*c280*/  DFMA R4, -R10, R20, 1 ;  /* 0x3ff000000a04742b */ /* 0x000fcc0000000114 */
[----:B------:R-:W-:Y:S02]  /*c290*/  DMUL R52, R52, R8 ;  /* 0x0000000834347228 */ /* 0x000fe40000000000 */
[----:B------:R-:W-:-:S08]  /*c2a0*/  DFMA R4, R20, R4, R20 ;  /* 0x000000041404722b */ /* 0x000fd00000000014 */
        /* <DEDUP_REMOVED lines=86> */
.L_x_47115:
[----:B------:R-:W-:Y:S05]  /*c810*/  BSYNC B0 ;  /* 0x0000000000007941 */ /* 0x000fea0003800000 */
.L_x_47114:
        /* <DEDUP_REMOVED lines=10> */
.L_x_47117:
[----:B------:R-:W-:Y:S05]  /*c8c0*/  BSYNC B3 ;  /* 0x0000000000037941 */ /* 0x000fea0003800000 */
.L_x_47116:
        /* <DEDUP_REMOVED lines=82> */
.L_x_47119:
[----:B------:R-:W-:-:S04]  /*cdf0*/  ISETP.GE.AND P0, PT, R17, RZ, PT ;  /* 0x000000ff1100720c */ /* 0x000fc80003f06270 */
[----:B------:R-:W-:Y:S02]  /*ce00*/  FSEL R2, RZ, 3.37028055040000000000e+12, P0 ;  /* 0x54442d18ff027808 */ /* 0x000fe40000000000 */
[----:B------:R-:W-:-:S07]  /*ce10*/  FSEL R3, RZ, 2.1426990032196044922, P0 ;  /* 0x400921fbff037808 */ /* 0x000fce0000000000 */
.L_x_47120:
[----:B------:R-:W-:Y:S05]  /*ce20*/  BSYNC B0 ;  /* 0x0000000000007941 */ /* 0x000fea0003800000 */
.L_x_47118:
[----:B------:R-:W-:Y:S01]  /*ce30*/  DADD R16, |R16|, |R18| ;  /* 0x0000000010107229 */ /* 0x000fe20000000612 */
[----:B------:R-:W-:-:S07]  /*ce40*/  LOP3.LUT R19, R3, 0x80000000, R19, 0xb8, !PT ;  /* 0x8000000003137812 */ /* 0x000fce00078eb813 */
[----:B------:R-:W-:-:S06]  /*ce50*/  DSETP.GTU.AND P0, PT, |R16|, +INF , PT ;  /* 0x7ff000001000742a */ /* 0x000fcc0003f0c200 */
[----:B------:R-:W-:Y:S02]  /*ce60*/  FSEL R2, R16, R2, P0 ;  /* 0x0000000210027208 */ /* 0x000fe40000000000 */
[----:B------:R-:W-:Y:S01]  /*ce70*/  FSEL R3, R17, R19, P0 ;  /* 0x0000001311037208 */ /* 0x000fe20000000000 */
[----:B------:R-:W-:Y:S06]  /*ce80*/  BRA `(.L_x_47093) ;  /* 0x0000003000c07947 */ /* 0x000fec0003800000 */
.L_x_47080:
        /* <DEDUP_REMOVED lines=90> */
.L_x_47123:
        /* <DEDUP_REMOVED lines=24> */
.L_x_47126:
[----:B------:R-:W-:Y:S05]  /*d5b0*/  BSYNC B4 ;  /* 0x0000000000047941 */ /* 0x000fea0003800000 */
.L_x_47125:
        /* <DEDUP_REMOVED lines=29> */
.L_x_47124:
[----:B------:R-:W-:Y:S05]  /*d790*/  BSYNC B3 ;  /* 0x0000000000037941 */ /* 0x000fea0003800000 */
.L_x_47122:
        /* <DEDUP_REMOVED lines=83> */
.L_x_47121:
        /* <DEDUP_REMOVED lines=85> */
.L_x_47079:
        /* <DEDUP_REMOVED lines=22> */
[----:B-1--4-:R-:W-:Y:S05]  /*e380*/  CALL.REL.NOINC `($__internal_85_$__cuda_sm20_div_rn_f64_full) ;  /* 0x0000025800847944 */ /* 0x012fea0003c00000 */
[----:B------:R-:W-:Y:S02]  /*e390*/  IMAD.MOV.U32 R5, RZ, RZ, R4 ;  /* 0x000000ffff057224 */ /* 0x000fe400078e0004 */
[----:B------:R-:W-:-:S07]  /*e3a0*/  IMAD.MOV.U32 R4, RZ, RZ, R3 ;  /* 0x000000ffff047224 */ /* 0x000fce00078e0003 */
.L_x_47128:
[----:B------:R-:W-:Y:S05]  /*e3b0*/  BSYNC B3 ;  /* 0x0000000000037941 */ /* 0x000fea0003800000 */
.L_x_47127:
        /* <DEDUP_REMOVED lines=26> */
.L_x_47130:
[----:B------:R-:W-:Y:S05]  /*e560*/  BSYNC B3 ;  /* 0x0000000000037941 */ /* 0x000fea0003800000 */
.L_x_47129:
        /* <DEDUP_REMOVED lines=135> */
.L_x_47132:
[----:B------:R-:W-:Y:S05]  /*ede0*/  BSYNC B0 ;  /* 0x0000000000007941 */ /* 0x000fea0003800000 */
.L_x_47131:
        /* <DEDUP_REMOVED lines=10> */
.L_x_47134:
[----:B------:R-:W-:Y:S05]  /*ee90*/  BSYNC B3 ;  /* 0x0000000000037941 */ /* 0x000fea0003800000 */
.L_x_47133:
        /* <DEDUP_REMOVED lines=82> */
.L_x_47136:
[----:B------:R-:W-:-:S04]  /*f3c0*/  ISETP.GE.AND P0, PT, R17, RZ, PT ;  /* 0x000000ff1100720c */ /* 0x000fc80003f06270 */
[----:B------:R-:W-:Y:S02]  /*f3d0*/  FSEL R2, RZ, 3.37028055040000000000e+12, P0 ;  /* 0x54442d18ff027808 */ /* 0x000fe40000000000 */
[----:B------:R-:W-:-:S07]  /*f3e0*/  FSEL R3, RZ, 2.1426990032196044922, P0 ;  /* 0x400921fbff037808 */ /* 0x000fce0000000000 */
.L_x_47137:
[----:B------:R-:W-:Y:S05]  /*f3f0*/  BSYNC B0 ;  /* 0x0000000000007941 */ /* 0x000fea0003800000 */
.L_x_47135:
[----:B------:R-:W-:Y:S01]  /*f400*/  DADD R16, |R16|, |R18| ;  /* 0x0000000010107229 */ /* 0x000fe20000000612 */
[----:B------:R-:W-:Y:S01]  /*f410*/  LOP3.LUT R19, R3, 0x80000000, R19, 0xb8, !PT ;  /* 0x8000000003137812 */ /* 0x000fe200078eb813 */
[----:B------:R-:W-:-:S06]  /*f420*/  DADD R8, R8, 1 ;  /* 0x3ff0000008087429 */ /* 0x000fcc0000000000 */
[----:B------:R-:W-:-:S06]  /*f430*/  DSETP.GTU.AND P0, PT, |R16|, +INF , PT ;  /* 0x7ff000001000742a */ /* 0x000fcc0003f0c200 */
[----:B------:R-:W-:Y:S02]  /*f440*/  FSEL R2, R16, R2, P0 ;  /* 0x0000000210027208 */ /* 0x000fe40000000000 */
[----:B------:R-:W-:Y:S01]  /*f450*/  FSEL R3, R17, R19, P0 ;  /* 0x0000001311037208 */ /* 0x000fe20000000000 */
[----:B------:R-:W-:Y:S06]  /*f460*/  BRA `(.L_x_47093) ;  /* 0x0000000c00487947 */ /* 0x000fec0003800000 */
.L_x_47078:
        /* <DEDUP_REMOVED lines=108> */
.L_x_47139:
[----:B------:R-:W-:Y:S05]  /*fb30*/  BSYNC B0 ;  /* 0x0000000000007941 */ /* 0x000fea0003800000 */
.L_x_47138:
        /* <DEDUP_REMOVED lines=10> */
.L_x_47141:
[----:B------:R-:W-:Y:S05]  /*fbe0*/  BSYNC B3 ;  /* 0x0000000000037941 */ /* 0x000fea0003800000 */
.L_x_47140:
        /* <DEDUP_REMOVED lines=82> */
.L_x_47143:
[----:B------:R-:W-:Y:S02]  /*10110*/  FSEL R2, RZ, 3.37028055040000000000e+12, P2 ;  /* 0x54442d18ff027808 */ /* 0x000fe40001000000 */
[----:B------:R-:W-:-:S07]  /*10120*/  FSEL R3, RZ, 2.1426990032196044922, P2 ;  /* 0x400921fbff037808 */ /* 0x000fce0001000000 */
.L_x_47144:
[----:B------:R-:W-:Y:S05]  /*10130*/  BSYNC B0 ;  /* 0x0000000000007941 */ /* 0x000fea0003800000 */
.L_x_47142:
[----:B------:R-:W-:Y:S01]  /*10140*/  DADD R16, |R16|, |R18| ;  /* 0x0000000010107229 */ /* 0x000fe20000000612 */
[----:B------:R-:W-:-:S07]  /*10150*/  LOP3.LUT R19, R3, 0x80000000, R19, 0xb8, !PT ;  /* 0x8000000003137812 */ /* 0x000fce00078eb813 */
[----:B------:R-:W-:-:S06]  /*10160*/  DSETP.GTU.AND P0, PT, |R16|, +INF , PT ;  /* 0x7ff000001000742a */ /* 0x000fcc0003f0c200 */
[----:B------:R-:W-:Y:S02]  /*10170*/  FSEL R2, R16, R2, P0 ;  /* 0x0000000210027208 */ /* 0x000fe40000000000 */
[----:B------:R-:W-:-:S07]  /*10180*/  FSEL R3, R17, R19, P0 ;  /* 0x0000001311037208 */ /* 0x000fce0000000000 */
.L_x_47093:
[----:B------:R-:W-:Y:S05]  /*10190*/  BSYNC B2 ;  /* 0x0000000000027941 */ /* 0x000fea0003800000 */
.L_x_47077:
[C---:B-1--4-:R-:W-:Y:S02]  /*101a0*/  DMUL R48, R2.reuse, R24 ;  /* 0x0000001802307228 */ /* 0x052fe40000000000 */
        /* <DEDUP_REMOVED lines=73> */
.L_x_47150:
[----:B------:R-:W-:Y:S05]  /*10640*/  BSYNC B0 ;  /* 0x0000000000007941 */ /* 0x000fea0003800000 */
.L_x_47149:
        /* <DEDUP_REMOVED lines=21> */
[----:B------:R-:W-:Y:S05]  /*107a0*/  CALL.REL.NOINC `($_ZN2at6native27unrolled_elementwise_kernelIZZZNS0_50_GLOBAL__N__2680c7bb_12_PowKernel_cu_7dd49032_316824pow_tensor_tensor_kernelERNS_18TensorIteratorBaseEENKUlvE_clEvENKUlvE6_clEvEUlN3c107complexIdEES9_E_St5arrayIPcLm3EELi4E23TrivialOffsetCalculatorILi2EjESE_ILi1EjENS0_6memory12LoadWithCastILi2EEENSH_13StoreWithCastILi1EEEEEviT_T0_T2_T3_T4_T5_$__internal_trig_reduction_slowpathd) ;  /* 0x0000023c000c7944 */ /* 0x000fea0003c00000 */
[----:B------:R-:W-:Y:S02]  /*107b0*/  IMAD.MOV.U32 R8, RZ, RZ, R4 ;  /* 0x000000ffff087224 */ /* 0x000fe400078e0004 */
[----:B------:R-:W-:Y:S01]  /*107c0*/  IMAD.MOV.U32 R9, RZ, RZ, R5 ;  /* 0x000000ffff097224 */ /* 0x000fe200078e0005 */
[----:B------:R-:W-:Y:S06]  /*107d0*/  BRA `(.L_x_47153) ;  /* 0x0000000000087947 */ /* 0x000fec0003800000 */
.L_x_47152:
[----:B------:R-:W-:Y:S01]  /*107e0*/  DMUL R8, RZ, R48 ;  /* 0x00000030ff087228 */ /* 0x000fe20000000000 */
[----:B------:R-:W-:-:S10]  /*107f0*/  IMAD.MOV.U32 R0, RZ, RZ, RZ ;  /* 0x000000ffff007224 */ /* 0x000fd400078e00ff */
.L_x_47153:
[----:B------:R-:W-:Y:S05]  /*10800*/  BSYNC B2 ;  /* 0x0000000000027941 */ /* 0x000fea0003800000 */
.L_x_47151:
        /* <DEDUP_REMOVED lines=48> */
.L_x_47155:
[----:B------:R-:W-:Y:S01]  /*10b10*/  DMUL R2, RZ, R48 ;  /* 0x00000030ff027228 */ /* 0x000fe20000000000 */
[----:B------:R-:W-:-:S10]  /*10b20*/  IMAD.MOV.U32 R0, RZ, RZ, RZ ;  /* 0x000000ffff007224 */ /* 0x000fd400078e00ff */
.L_x_47156:
[----:B------:R-:W-:Y:S05]  /*10b30*/  BSYNC B2 ;  /* 0x0000000000027941 */ /* 0x000fea0003800000 */
.L_x_47154:
        /* <DEDUP_REMOVED lines=25> */
.L_x_47148:
        /* <DEDUP_REMOVED lines=62> */
.L_x_47158:
[----:B------:R-:W-:Y:S05]  /*110b0*/  BSYNC B0 ;  /* 0x0000000000007941 */ /* 0x000fea0003800000 */
.L_x_47157:
        /* <DEDUP_REMOVED lines=25> */
.L_x_47160:
[----:B------:R-:W-:Y:S01]  /*11250*/  DMUL R10, RZ, R48 ;  /* 0x00000030ff0a7228 */ /* 0x000fe20000000000 */
[----:B------:R-:W-:-:S10]  /*11260*/  IMAD.MOV.U32 R0, RZ, RZ, RZ ;  /* 0x000000ffff007224 */ /* 0x000fd400078e00ff */
.L_x_47161:
[----:B------:R-:W-:Y:S05]  /*11270*/  BSYNC B2 ;  /* 0x0000000000027941 */ /* 0x000fea0003800000 */
.L_x_47159:
        /* <DEDUP_REMOVED lines=48> */
.L_x_47163:
[----:B------:R-:W-:Y:S01]  /*11580*/  DMUL R2, RZ, R48 ;  /* 0x00000030ff027228 */ /* 0x000fe20000000000 */
[----:B------:R-:W-:-:S10]  /*11590*/  IMAD.MOV.U32 R0, RZ, RZ, RZ ;  /* 0x000000ffff007224 */ /* 0x000fd400078e00ff */
.L_x_47164:
[----:B------:R-:W-:Y:S05]  /*115a0*/  BSYNC B2 ;  /* 0x0000000000027941 */ /* 0x000fea0003800000 */
.L_x_47162:
        /* <DEDUP_REMOVED lines=39> */
.L_x_47147:
        /* <DEDUP_REMOVED lines=11> */
.L_x_47165:
[----:B------:R-:W-:-:S10]  /*118d0*/  DADD R8, R48, -R48 ;  /* 0x0000000030087229 */ /* 0x000fd40000000830 */
[----:B------:R-:W-:Y:S02]  /*118e0*/  IMAD.MOV.U32 R10, RZ, RZ, R8 ;  /* 0x000000ffff0a7224 */ /* 0x000fe400078e0008 */
[----:B------:R-:W-:Y:S01]  /*118f0*/  IMAD.MOV.U32 R11, RZ, RZ, R9 ;  /* 0x000000ffff0b7224 */ /* 0x000fe200078e0009 */
[----:B------:R-:W-:Y:S06]  /*11900*/  BRA `(.L_x_47076) ;  /* 0x0000000800947947 */ /* 0x000fec0003800000 */
.L_x_47146:
        /* <DEDUP_REMOVED lines=26> */
.L_x_47167:
[----:B------:R-:W-:Y:S01]  /*11ab0*/  DMUL R2, RZ, R48 ;  /* 0x00000030ff027228 */ /* 0x000fe20000000000 */
[----:B------:R-:W-:-:S10]  /*11ac0*/  IMAD.MOV.U32 R0, RZ, RZ, RZ ;  /* 0x000000ffff007224 */ /* 0x000fd400078e00ff */
.L_x_47168:
[----:B------:R-:W-:Y:S05]  /*11ad0*/  BSYNC B2 ;  /* 0x0000000000027941 */ /* 0x000fea0003800000 */
.L_x_47166:
        /* <DEDUP_REMOVED lines=48> */
.L_x_47170:
[----:B------:R-:W-:Y:S01]  /*11de0*/  DMUL R10, RZ, R48 ;  /* 0x00000030ff0a7228 */ /* 0x000fe20000000000 */
[----:B------:R-:W-:-:S10]  /*11df0*/  IMAD.MOV.U32 R0, RZ, RZ, RZ ;  /* 0x000000ffff007224 */ /* 0x000fd400078e00ff */
.L_x_47171:
[----:B------:R-:W-:Y:S05]  /*11e00*/  BSYNC B2 ;  /* 0x0000000000027941 */ /* 0x000fea0003800000 */
.L_x_47169:
        /* <DEDUP_REMOVED lines=24> */
.L_x_47145:
        /* <DEDUP_REMOVED lines=58> */
.L_x_47173:
[----:B------:R-:W-:Y:S05]  /*12330*/  BSYNC B0 ;  /* 0x0000000000007941 */ /* 0x000fea0003800000 */
.L_x_47172:
[----:B------:R-:W-:Y:S02]  /*12340*/  IMAD.MOV.U32 R10, RZ, RZ, R48 ;  /* 0x000000ffff0a7224 */ /* 0x000fe400078e0030 */
[----:B------:R-:W-:-:S07]  /*12350*/  IMAD.MOV.U32 R11, RZ, RZ, R49 ;  /* 0x000000ffff0b7224 */ /* 0x000fce00078e0031 */
.L_x_47076:
[----:B------:R-:W-:Y:S05]  /*12360*/  BSYNC B1 ;  /* 0x0000000000017941 */ /* 0x000fea0003800000 */
.L_x_47075:
[----:B--2--5:R-:W2:Y:S01]  /*12370*/  S2R R16, SR_TID.X ;  /* 0x0000000000107919 */ /* 0x024ea20000002100 */
[----:B------:R-:W-:Y:S01]  /*12380*/  BSSY B1, `(.L_x_47174) ;  /* 0x00009b1000017945 */ /* 0x000fe20003800000 */
[----:B01----:R-:W-:Y:S02]  /*12390*/  CS2R R26, SRZ ;  /* 0x00000000001a7805 */ /* 0x003fe4000001ff00 */
[----:B---34-:R-:W-:Y:S01]  /*123a0*/  CS2R R24, SRZ ;  /* 0x0000000000187805 */ /* 0x018fe2000001ff00 */
[----:B--2---:R-:W-:-:S05]  /*123b0*/  VIADD R2, R16, 0x80 ;  /* 0x0000008010027836 */ /* 0x004fca0000000000 */
        /* <DEDUP_REMOVED lines=40> */
[--C-:B------:R-:W-:Y:S02]  /*12640*/  IMAD.MOV.U32 R5, RZ, RZ, R19.reuse ;  /* 0x000000ffff057224 */ /* 0x100fe400078e0013 */
[----:B------:R-:W-:Y:S02]  /*12650*/  IMAD.MOV.U32 R3, RZ, RZ, R19 ;  /* 0x000000ffff037224 */ /* 0x000fe400078e0013 */
[----:B------:R-:W-:-:S06]  /*12660*/  IMAD.MOV.U32 R20, RZ, RZ, R18 ;  /* 0x000000ffff147224 */ /* 0x000fcc00078e0012 */
        /* <DEDUP_REMOVED lines=76> */
.L_x_47183:
        /* <DEDUP_REMOVED lines=21> */
[----:B------:R-:W-:Y:S05]  /*12c80*/  CALL.REL.NOINC `($__internal_85_$__cuda_sm20_div_rn_f64_full) ;  /* 0x0000021000447944 */ /* 0x000fea0003c00000 */
[----:B------:R-:W-:Y:S02]  /*12c90*/  IMAD.MOV.U32 R5, RZ, RZ, R4 ;  /* 0x000000ffff057224 */ /* 0x000fe400078e0004 */
[----:B------:R-:W-:-:S07]  /*12ca0*/  IMAD.MOV.U32 R4, RZ, RZ, R3 ;  /* 0x000000ffff047224 */ /* 0x000fce00078e0003 */
.L_x_47186:
[----:B------:R-:W-:Y:S05]  /*12cb0*/  BSYNC B4 ;  /* 0x0000000000047941 */ /* 0x000fea0003800000 */
.L_x_47185:
        /* <DEDUP_REMOVED lines=29> */
.L_x_47184:
[----:B------:R-:W-:Y:S05]  /*12e90*/  BSYNC B3 ;  /* 0x0000000000037941 */ /* 0x000fea0003800000 */
.L_x_47182:
        /* <DEDUP_REMOVED lines=23> */
.L_x_47188:
[----:B------:R-:W-:Y:S05]  /*13010*/  BSYNC B3 ;  /* 0x0000000000037941 */ /* 0x000fea0003800000 */
.L_x_47187:
        /* <DEDUP_REMOVED lines=82> */
.L_x_47190:
[----:B------:R-:W-:-:S04]  /*13540*/  ISETP.GE.AND P0, PT, R29, RZ, PT ;  /* 0x000000ff1d00720c */ /* 0x000fc80003f06270 */
[----:B------:R-:W-:Y:S02]  /*13550*/  FSEL R4, RZ, 3.37028055040000000000e+12, P0 ;  /* 0x54442d18ff047808 */ /* 0x000fe40000000000 */
[----:B------:R-:W-:-:S07]  /*13560*/  FSEL R5, RZ, 2.1426990032196044922, P0 ;  /* 0x400921fbff057808 */ /* 0x000fce0000000000 */
.L_x_47191:
[----:B------:R-:W-:Y:S05]  /*13570*/  BSYNC B0 ;  /* 0x0000000000007941 */ /* 0x000fea0003800000 */
.L_x_47189:
[----:B------:R-:W-:Y:S01]  /*13580*/  DADD R28, |R28|, |R30| ;  /* 0x000000001c1c7229 */ /* 0x000fe2000000061e */
[----:B------:R-:W-:Y:S01]  /*13590*/  LOP3.LUT R31, R5, 0x80000000, R31, 0xb8, !PT ;  /* 0x80000000051f7812 */ /* 0x000fe200078eb81f */
[----:B------:R-:W-:-:S06]  /*135a0*/  DMUL R18, R18, 0.5 ;  /* 0x3fe0000012127828 */ /* 0x000fcc0000000000 */
[----:B------:R-:W-:-:S06]  /*135b0*/  DSETP.GTU.AND P0, PT, |R28|, +INF , PT ;  /* 0x7ff000001c00742a */ /* 0x000fcc0003f0c200 */
[----:B------:R-:W-:Y:S02]  /*135c0*/  FSEL R4, R28, R4, P0 ;  /* 0x000000041c047208 */ /* 0x000fe40000000000 */
[----:B------:R-:W-:Y:S01]  /*135d0*/  FSEL R5, R29, R31, P0 ;  /* 0x0000001f1d057208 */ /* 0x000fe20000000000 */
[----:B------:R-:W-:Y:S06]  /*135e0*/  BRA `(.L_x_47192) ;  /* 0x0000006400b47947 */ /* 0x000fec0003800000 */
.L_x_47181:
        /* <DEDUP_REMOVED lines=101> */
.L_x_47195:
[----:B------:R-:W-:Y:S05]  /*13c40*/  BSYNC B0 ;  /* 0x0000000000007941 */ /* 0x000fea0003800000 */
.L_x_47194:
[----:B------:R-:W-:Y:S04]  /*13c50*/  BSSY B3, `(.L_x_47196) ;  /* 0x000000a000037945 */ /* 0x000fe80003800000 */
        /* <DEDUP_REMOVED lines=9> */
.L_x_47197:
[----:B------:R-:W-:Y:S05]  /*13cf0*/  BSYNC B3 ;  /* 0x0000000000037941 */ /* 0x000fea0003800000 */
.L_x_47196:
        /* <DEDUP_REMOVED lines=82> */
.L_x_47199:
[----:B------:R-:W-:-:S04]  /*14220*/  ISETP.GE.AND P0, PT, R29, RZ, PT ;  /* 0x000000ff1d00720c */ /* 0x000fc80003f06270 */
[----:B------:R-:W-:Y:S02]  /*14230*/  FSEL R4, RZ, 3.37028055040000000000e+12, P0 ;  /* 0x54442d18ff047808 */ /* 0x000fe40000000000 */
[----:B------:R-:W-:-:S07]  /*14240*/  FSEL R5, RZ, 2.1426990032196044922, P0 ;  /* 0x400921fbff057808 */ /* 0x000fce0000000000 */
.L_x_47200:
[----:B------:R-:W-:Y:S05]  /*14250*/  BSYNC B0 ;  /* 0x0000000000007941 */ /* 0x000fea0003800000 */
.L_x_47198:
[----:B------:R-:W-:Y:S01]  /*14260*/  DADD R28, |R28|, |R30| ;  /* 0x000000001c1c7229 */ /* 0x000fe2000000061e */
[----:B------:R-:W-:Y:S01]  /*14270*/  LOP3.LUT R31, R5, 0x80000000, R31, 0xb8, !PT ;  /* 0x80000000051f7812 */ /* 0x000fe200078eb81f */
[----:B------:R-:W-:-:S06]  /*14280*/  DMUL R18, R18, 0.5 ;  /* 0x3fe0000012127828 */ /* 0x000fcc0000000000 */
[----:B------:R-:W-:-:S06]  /*14290*/  DSETP.GTU.AND P0, PT, |R28|, +INF , PT ;  /* 0x7ff000001c00742a */ /* 0x000fcc0003f0c200 */
[----:B------:R-:W-:Y:S02]  /*142a0*/  FSEL R4, R28, R4, P0 ;  /* 0x000000041c047208 */ /* 0x000fe40000000000 */
[----:B------:R-:W-:Y:S01]  /*142b0*/  FSEL R5, R29, R31, P0 ;  /* 0x0000001f1d057208 */ /* 0x000fe20000000000 */
[----:B------:R-:W-:Y:S06]  /*142c0*/  BRA `(.L_x_47192) ;  /* 0x00000058007c7947 */ /* 0x000fec0003800000 */
.L_x_47193:
        /* <DEDUP_REMOVED lines=10> */
[C---:B------:R-:W-:Y:S02]  /*14370*/  DADD R54, R20.reuse, R20 ;  /* 0x0000000014367229 */ /* 0x040fe40000000014 */
[----:B------:R-:W-:Y:S01]  /*14380*/  LOP3.LUT R7, R19, 0xfffffff8, RZ, 0xc0, !PT ;  /* 0xfffffff813077812 */ /* 0x000fe200078ec0ff */
[----:B------:R-:W-:Y:S01]  /*14390*/  DMUL R56, R20, R20 ;  /* 0x0000001414387228 */ /* 0x000fe20000000000 */
[----:B------:R-:W-:-:S04]  /*143a0*/  LOP3.LUT R51, R27, 0xfffffff8, RZ, 0xc0, !PT ;  /* 0xfffffff81b337812 */ /* 0x000fc800078ec0ff */
[----:B------:R-:W-:Y:S02]  /*143b0*/  DADD R48, R18, -R6 ;  /* 0x0000000012307229 */ /* 0x000fe40000000806 */
[C---:B------:R-:W-:Y:S02]  /*143c0*/  DMUL R60, R6.reuse, R62 ;  /* 0x0000003e063c7228 */ /* 0x040fe40000000000 */
[----:B------:R-:W-:Y:S02]  /*143d0*/  DMUL R64, R6, R6 ;  /* 0x0000000606407228 */ /* 0x000fe40000000000 */
[----:B------:R-:W-:Y:S02]  /*143e0*/  DADD R52, R26, -R50 ;  /* 0x000000001a347229 */ /* 0x000fe40000000832 */
[----:B------:R-:W-:Y:S02]  /*143f0*/  DADD R6, R6, R6 ;  /* 0x0000000006067229 */ /* 0x000fe40000000006 */
[----:B------:R-:W-:-:S02]  /*14400*/  DADD R66, R50, R50 ;  /* 0x0000000032427229 */ /* 0x000fc40000000032 */
[C---:B------:R-:W-:Y:S02]  /*14410*/  DMUL R18, R50.reuse, R54 ;  /* 0x0000003632127228 */ /* 0x040fe40000000000 */
[----:B------:R-:W-:Y:S02]  /*14420*/  DMUL R20, R50, R50 ;  /* 0x0000003232147228 */ /* 0x000fe40000000000 */
[----:B------:R-:W-:Y:S02]  /*14430*/  DMUL R62, R48, R62 ;  /* 0x0000003e303e7228 */ /* 0x000fe40000000000 */
[----:B------:R-:W-:Y:S02]  /*14440*/  DMUL R26, R52, R54 ;  /* 0x00000036341a7228 */ /* 0x000fe40000000000 */
[----:B------:R-:W-:Y:S02]  /*14450*/  DMUL R58, R48, R6 ;  /* 0x00000006303a7228 */ /* 0x000fe40000000000 */
[----:B------:R-:W-:-:S02]  /*14460*/  DMUL R50, R52, R66 ;  /* 0x0000004234327228 */ /* 0x000fc40000000000 */
[----:B------:R-:W-:Y:S02]  /*14470*/  DMUL R48, R48, R48 ;  /* 0x0000003030307228 */ /* 0x000fe40000000000 */
[----:B------:R-:W-:-:S11]  /*14480*/  DMUL R52, R52, R52 ;  /* 0x0000003434347228 */ /* 0x000fd60000000000 */
.L_x_47202:
        /* <DEDUP_REMOVED lines=73> */
[----:B------:R-:W-:Y:S01]  /*14920*/  DSETP.GEU.AND P2, PT, R60, R52, PT ;  /* 0x000000343c00722a */ /* 0x000fe20003f4e000 */
[----:B------:R-:W-:-:S05]  /*14930*/  IMAD.MOV.U32 R51, RZ, RZ, R66 ;  /* 0x000000ffff337224 */ /* 0x000fca00078e0042 */
        /* <DEDUP_REMOVED lines=9> */
.L_x_47201:
        /* <DEDUP_REMOVED lines=98> */
.L_x_47204:
        /* <DEDUP_REMOVED lines=24> */
.L_x_47207:
[----:B------:R-:W-:Y:S05]  /*15170*/  BSYNC B4 ;  /* 0x0000000000047941 */ /* 0x000fea0003800000 */
.L_x_47206:
        /* <DEDUP_REMOVED lines=29> */
.L_x_47205:
[----:B------:R-:W-:Y:S05]  /*15350*/  BSYNC B3 ;  /* 0x0000000000037941 */ /* 0x000fea0003800000 */
.L_x_47203:
        /* <DEDUP_REMOVED lines=23> */
.L_x_47209:
[----:B------:R-:W-:Y:S05]  /*154d0*/  BSYNC B3 ;  /* 0x0000000000037941 */ /* 0x000fea0003800000 */
.L_x_47208:
        /* <DEDUP_REMOVED lines=82> */
.L_x_47211:
[----:B------:R-:W-:-:S04]  /*15a00*/  ISETP.GE.AND P0, PT, R29, RZ, PT ;  /* 0x000000ff1d00720c */ /* 0x000fc80003f06270 */
[----:B------:R-:W-:Y:S02]  /*15a10*/  FSEL R4, RZ, 3.37028055040000000000e+12, P0 ;  /* 0x54442d18ff047808 */ /* 0x000fe40000000000 */
[----:B------:R-:W-:-:S07]  /*15a20*/  FSEL R5, RZ, 2.1426990032196044922, P0 ;  /* 0x400921fbff057808 */ /* 0x000fce0000000000 */
.L_x_47212:
[----:B------:R-:W-:Y:S05]  /*15a30*/  BSYNC B0 ;  /* 0x0000000000007941 */ /* 0x000fea0003800000 */
.L_x_47210:
[----:B------:R-:W-:Y:S01]  /*15a40*/  DADD R28, |R28|, |R30| ;  /* 0x000000001c1c7229 */ /* 0x000fe2000000061e */
[----:B------:R-:W-:Y:S01]  /*15a50*/  LOP3.LUT R31, R5, 0x80000000, R31, 0xb8, !PT ;  /* 0x80000000051f7812 */ /* 0x000fe200078eb81f */
[----:B------:R-:W-:-:S06]  /*15a60*/  DMUL R18, R18, 0.5 ;  /* 0x3fe0000012127828 */ /* 0x000fcc0000000000 */
[----:B------:R-:W-:-:S06]  /*15a70*/  DSETP.GTU.AND P0, PT, |R28|, +INF , PT ;  /* 0x7ff000001c00742a */ /* 0x000fcc0003f0c200 */
[----:B------:R-:W-:Y:S02]  /*15a80*/  FSEL R4, R28, R4, P0 ;  /* 0x000000041c047208 */ /* 0x000fe40000000000 */
[----:B------:R-:W-:Y:S01]  /*15a90*/  FSEL R5, R29, R31, P0 ;  /* 0x0000001f1d057208 */ /* 0x000fe20000000000 */
[----:B------:R-:W-:Y:S06]  /*15aa0*/  BRA `(.L_x_47192) ;  /* 0x0000004000847947 */ /* 0x000fec0003800000 */
.L_x_47180:
        /* <DEDUP_REMOVED lines=10> */
[----:B------:R-:W-:Y:S01]  /*15b50*/  SEL R3, R49, R5, P0 ;  /* 0x0000000531037207 */ /* 0x000fe20000000000 */
[----:B------:R-:W-:Y:S01]  /*15b60*/  IMAD.MOV.U32 R50, RZ, RZ, 0x0 ;  /* 0x00000000ff327424 */ /* 0x000fe200078e00ff */
[----:B------:R-:W-:Y:S01]  /*15b70*/  LOP3.LUT R0, R19, 0xffc00000, RZ, 0xc0, !PT ;  /* 0xffc0000013007812 */ /* 0x000fe200078ec0ff */
[----:B------:R-:W-:Y:S01]  /*15b80*/  IMAD.MOV.U32 R51, RZ, RZ, 0x3fd80000 ;  /* 0x3fd80000ff337424 */ /* 0x000fe200078e00ff */
[-C--:B------:R-:W-:Y:S01]  /*15b90*/  SEL R6, R48, R4.reuse, P0 ;  /* 0x0000000430067207 */ /* 0x080fe20000000000 */
[----:B------:R-:W-:Y:S01]  /*15ba0*/  IMAD.MOV.U32 R7, RZ, RZ, R3 ;  /* 0x000000ffff077224 */ /* 0x000fe200078e0003 */
[----:B------:R-:W-:Y:S01]  /*15bb0*/  IADD3 R21, -R0, 0x7fd00000, RZ ;  /* 0x7fd0000000157810 */ /* 0x000fe20007ffe1ff */
[----:B------:R-:W-:Y:S01]  /*15bc0*/  MUFU.RCP64H R53, R23 ;  /* 0x0000001700357308 */ /* 0x000fe20000001800 */
[----:B------:R-:W-:Y:S01]  /*15bd0*/  SEL R18, R48, R4, P2 ;  /* 0x0000000430127207 */ /* 0x000fe20001000000 */
[----:B------:R-:W-:Y:S01]  /*15be0*/  IMAD.MOV.U32 R52, RZ, RZ, 0x1 ;  /* 0x00000001ff347424 */ /* 0x000fe200078e00ff */
[----:B------:R-:W-:Y:S01]  /*15bf0*/  ISETP.GE.U32.AND P3, PT, R3, 0x7ff00000, PT ;  /* 0x7ff000000300780c */ /* 0x000fe20003f66070 */
[----:B------:R-:W-:Y:S01]  /*15c00*/  BSSY B0, `(.L_x_47213) ;  /* 0x0000071000007945 */ /* 0x000fe20003800000 */
[C---:B------:R-:W-:Y:S01]  /*15c10*/  DMUL R26, R20.reuse, R6 ;  /* 0x00000006141a7228 */ /* 0x040fe20000000000 */
[----:B------:R-:W-:Y:S01]  /*15c20*/  FSETP.GEU.AND P5, PT, |R25|, 6.5827683646048100446e-37, PT ;  /* 0x036000001900780b */ /* 0x000fe20003fae200 */
[----:B------:R-:W-:-:S06]  /*15c30*/  DMUL R20, R20, R18 ;  /* 0x0000001214147228 */ /* 0x000fcc0000000000 */
[----:B------:R-:W-:-:S08]  /*15c40*/  DMUL R26, R26, R26 ;  /* 0x0000001a1a1a7228 */ /* 0x000fd00000000000 */
[----:B------:R-:W-:Y:S01]  /*15c50*/  DFMA R26, R20, R20, R26 ;  /* 0x00000014141a722b */ /* 0x000fe2000000001a */
[----:B------:R-:W-:-:S07]  /*15c60*/  IMAD.MOV.U32 R20, RZ, RZ, RZ ;  /* 0x000000ffff147224 */ /* 0x000fce00078e00ff */
        /* <DEDUP_REMOVED lines=106> */
.L_x_47214:
[----:B------:R-:W-:Y:S05]  /*16310*/  BSYNC B0 ;  /* 0x0000000000007941 */ /* 0x000fea0003800000 */
.L_x_47213:
        /* <DEDUP_REMOVED lines=10> */
.L_x_47216:
[----:B------:R-:W-:Y:S05]  /*163c0*/  BSYNC B3 ;  /* 0x0000000000037941 */ /* 0x000fea0003800000 */
.L_x_47215:
        /* <DEDUP_REMOVED lines=82> */
.L_x_47218:
[----:B------:R-:W-:-:S04]  /*168f0*/  ISETP.GE.AND P0, PT, R29, RZ, PT ;  /* 0x000000ff1d00720c */ /* 0x000fc80003f06270 */
[----:B------:R-:W-:Y:S02]  /*16900*/  FSEL R4, RZ, 3.37028055040000000000e+12, P0 ;  /* 0x54442d18ff047808 */ /* 0x000fe40000000000 */
[----:B------:R-:W-:-:S07]  /*16910*/  FSEL R5, RZ, 2.1426990032196044922, P0 ;  /* 0x400921fbff057808 */ /* 0x000fce0000000000 */
.L_x_47219:
[----:B------:R-:W-:Y:S05]  /*16920*/  BSYNC B0 ;  /* 0x0000000000007941 */ /* 0x000fea0003800000 */
.L_x_47217:
[----:B------:R-:W-:Y:S01]  /*16930*/  DADD R28, |R28|, |R30| ;  /* 0x000000001c1c7229 */ /* 0x000fe2000000061e */
[----:B------:R-:W-:-:S07]  /*16940*/  LOP3.LUT R31, R5, 0x80000000, R31, 0xb8, !PT ;  /* 0x80000000051f7812 */ /* 0x000fce00078eb81f */
[----:B------:R-:W-:-:S06]  /*16950*/  DSETP.GTU.AND P0, PT, |R28|, +INF , PT ;  /* 0x7ff000001c00742a */ /* 0x000fcc0003f0c200 */
[----:B------:R-:W-:Y:S02]  /*16960*/  FSEL R4, R28, R4, P0 ;  /* 0x000000041c047208 */ /* 0x000fe40000000000 */
[----:B------:R-:W-:Y:S01]  /*16970*/  FSEL R5, R29, R31, P0 ;  /* 0x0000001f1d057208 */ /* 0x000fe20000000000 */
[----:B------:R-:W-:Y:S06]  /*16980*/  BRA `(.L_x_47192) ;  /* 0x0000003000cc7947 */ /* 0x000fec0003800000 */
.L_x_47179:
        /* <DEDUP_REMOVED lines=91> */
.L_x_47222:
        /* <DEDUP_REMOVED lines=24> */
.L_x_47225:
[----:B------:R-:W-:Y:S05]  /*170c0*/  BSYNC B4 ;  /* 0x0000000000047941 */ /* 0x000fea0003800000 */
.L_x_47224:
        /* <DEDUP_REMOVED lines=29> */
.L_x_47223:
[----:B------:R-:W-:Y:S05]  /*172a0*/  BSYNC B3 ;  /* 0x0000000000037941 */ /* 0x000fea0003800000 */
.L_x_47221:
        /* <DEDUP_REMOVED lines=72> */
[----:B------:R-:W-:Y:S01]  /*17730*/  IMAD.MOV.U32 R6, RZ, RZ, 0x4002d97c ;  /* 0x4002d97cff067424 */ /* 0x000fe200078e00ff */
[----:B------:R-:W-:Y:S01]  /*17740*/  DMUL R18, R4, 0.5 ;  /* 0x3fe0000004127828 */ /* 0x000fe20000000000 */
        /* <DEDUP_REMOVED lines=9> */
.L_x_47220:
        /* <DEDUP_REMOVED lines=76> */
[----:B------:R-:W-:Y:S01]  /*17ca0*/  DMUL R18, R24, 0.5 ;  /* 0x3fe0000018127828 */ /* 0x000fe20000000000 */
[----:B------:R-:W-:Y:S01]  /*17cb0*/  @!P2 FSEL R3, R4, 1.8213495016098022461, !P0 ;  /* 0x3fe921fb0403a808 */ /* 0x000fe20004000000 */
[----:B------:R-:W-:Y:S01]  /*17cc0*/  DSETP.GTU.AND P1, PT, |R28|, +INF , PT ;  /* 0x7ff000001c00742a */ /* 0x000fe20003f2c200 */
[----:B------:R-:W-:Y:S02]  /*17cd0*/  @!P2 FSEL R5, R0, 3.37028055040000000000e+12, !P0 ;  /* 0x54442d180005a808 */ /* 0x000fe40004000000 */
[----:B------:R-:W-:-:S03]  /*17ce0*/  LOP3.LUT R31, R3, 0x80000000, R31, 0xb8, !PT ;  /* 0x80000000031f7812 */ /* 0x000fc600078eb81f */
[----:B------:R-:W-:Y:S01]  /*17cf0*/  DMUL R18, R24, R18 ;  /* 0x0000001218127228 */ /* 0x000fe20000000000 */
[----:B------:R-:W-:Y:S02]  /*17d00*/  FSEL R4, R28, R5, P1 ;  /* 0x000000051c047208 */ /* 0x000fe40000800000 */
[----:B------:R-:W-:Y:S01]  /*17d10*/  FSEL R5, R29, R31, P1 ;  /* 0x0000001f1d057208 */ /* 0x000fe20000800000 */
[----:B------:R-:W-:Y:S07]  /*17d20*/  BRA `(.L_x_47192) ;  /* 0x0000001c00e47947 */ /* 0x000fee0003800000 */
.L_x_47178:
        /* <DEDUP_REMOVED lines=22> */
[----:B------:R-:W-:Y:S05]  /*17e90*/  CALL.REL.NOINC `($__internal_85_$__cuda_sm20_div_rn_f64_full) ;  /* 0x000001bc00c07944 */ /* 0x000fea0003c00000 */
[----:B------:R-:W-:Y:S02]  /*17ea0*/  IMAD.MOV.U32 R5, RZ, RZ, R4 ;  /* 0x000000ffff057224 */ /* 0x000fe400078e0004 */
[----:B------:R-:W-:-:S07]  /*17eb0*/  IMAD.MOV.U32 R4, RZ, RZ, R3 ;  /* 0x000000ffff047224 */ /* 0x000fce00078e0003 */
.L_x_47227:
[----:B------:R-:W-:Y:S05]  /*17ec0*/  BSYNC B3 ;  /* 0x0000000000037941 */ /* 0x000fea0003800000 */
.L_x_47226:
        /* <DEDUP_REMOVED lines=26> */
.L_x_47229:
[----:B------:R-:W-:Y:S05]  /*18070*/  BSYNC B3 ;  /* 0x0000000000037941 */ /* 0x000fea0003800000 */
.L_x_47228:
        /* <DEDUP_REMOVED lines=14> */
[CC--:B------:R-:W-:Y:S02]  /*18160*/  SEL R7, R49.reuse, R19.reuse, P2 ;  /* 0x0000001331077207 */ /* 0x0c0fe40001000000 */
[----:B------:R-:W-:Y:S02]  /*18170*/  SEL R0, R48, R18, P0 ;  /* 0x0000001230007207 */ /* 0x000fe40000000000 */
[----:B------:R-:W-:-:S02]  /*18180*/  SEL R3, R49, R19, P0 ;  /* 0x0000001331037207 */ /* 0x000fc40000000000 */
[----:B------:R-:W-:Y:S01]  /*18190*/  LOP3.LUT R17, R7, 0xffc00000, RZ, 0xc0, !PT ;  /* 0xffc0000007117812 */ /* 0x000fe200078ec0ff */
[----:B------:R-:W-:Y:S01]  /*181a0*/  IMAD.MOV.U32 R4, RZ, RZ, R0 ;  /* 0x000000ffff047224 */ /* 0x000fe200078e0000 */
[----:B------:R-:W-:Y:S01]  /*181b0*/  SEL R6, R48, R18, P2 ;  /* 0x0000001230067207 */ /* 0x000fe20001000000 */
[----:B------:R-:W-:Y:S01]  /*181c0*/  IMAD.MOV.U32 R5, RZ, RZ, R3 ;  /* 0x000000ffff057224 */ /* 0x000fe200078e0003 */
[----:B------:R-:W-:Y:S02]  /*181d0*/  IADD3 R21, -R17, 0x7fd00000, RZ ;  /* 0x7fd0000011157810 */ /* 0x000fe40007ffe1ff */
[----:B------:R-:W-:Y:S02]  /*181e0*/  ISETP.GE.U32.AND P3, PT, R3, 0x7ff00000, PT ;  /* 0x7ff000000300780c */ /* 0x000fe40003f66070 */
[----:B------:R-:W-:Y:S02]  /*181f0*/  FSETP.GEU.AND P5, PT, |R25|, 6.5827683646048100446e-37, PT ;  /* 0x036000001900780b */ /* 0x000fe40003fae200 */
[----:B------:R-:W-:-:S02]  /*18200*/  DMUL R26, R20, R4 ;  /* 0x00000004141a7228 */ /* 0x000fc40000000000 */
        /* <DEDUP_REMOVED lines=21> */
[----:B------:R-:W-:Y:S01]  /*18360*/  DFMA R18, R52, R18, R52 ;  /* 0x000000123412722b */ /* 0x000fe20000000034 */
[----:B------:R-:W-:-:S05]  /*18370*/  IMAD.MOV.U32 R52, RZ, RZ, -0x3ff ;  /* 0xfffffc01ff347424 */ /* 0x000fca00078e00ff */
        /* <DEDUP_REMOVED lines=11> */
[----:B------:R-:W-:Y:S01]  /*18430*/  @!P0 DMUL R6, R6, 1.80143985094819840000e+16 ;  /* 0x4350000006068828 */ /* 0x000fe20000000000 */
[----:B------:R-:W-:Y:S01]  /*18440*/  @!P0 IMAD.MOV.U32 R52, RZ, RZ, -0x435 ;  /* 0xfffffbcbff348424 */ /* 0x000fe200078e00ff */
[----:B------:R-:W-:-:S08]  /*18450*/  DFMA R4, R4, R20, R18 ;  /* 0x000000140404722b */ /* 0x000fd00000000012 */
[----:B------:R-:W-:Y:S02]  /*18460*/  @!P0 IMAD.MOV.U32 R3, RZ, RZ, R7 ;  /* 0x000000ffff038224 */ /* 0x000fe400078e0007 */
[----:B------:R-:W-:Y:S02]  /*18470*/  @!P0 IMAD.MOV.U32 R0, RZ, RZ, R6 ;  /* 0x000000ffff008224 */ /* 0x000fe400078e0006 */
[----:B------:R-:W-:-:S05]  /*18480*/  VIADD R17, R3, 0xffffffff ;  /* 0xffffffff03117836 */ /* 0x000fca0000000000 */
[----:B------:R-:W-:Y:S01]  /*18490*/  ISETP.GE.U32.AND P2, PT, R17, 0x7fefffff, PT ;  /* 0x7fefffff1100780c */ /* 0x000fe20003f46070 */
[----:B------:R-:W-:-:S05]  /*184a0*/  FFMA R17, RZ, R23, R5 ;  /* 0x00000017ff117223 */ /* 0x000fca0000000005 */
[----:B------:R-:W-:-:S07]  /*184b0*/  FSETP.GT.AND P4, PT, |R17|, 1.469367938527859385e-39, PT ;  /* 0x001000001100780b */ /* 0x000fce0003f84200 */
        /* <DEDUP_REMOVED lines=69> */
.L_x_47231:
[----:B------:R-:W-:Y:S05]  /*18910*/  BSYNC B0 ;  /* 0x0000000000007941 */ /* 0x000fea0003800000 */
.L_x_47230:
        /* <DEDUP_REMOVED lines=10> */
.L_x_47233:
[----:B------:R-:W-:Y:S05]  /*189c0*/  BSYNC B3 ;  /* 0x0000000000037941 */ /* 0x000fea0003800000 */
.L_x_47232:
        /* <DEDUP_REMOVED lines=82> */
.L_x_47235:
[----:B------:R-:W-:-:S04]  /*18ef0*/  ISETP.GE.AND P0, PT, R29, RZ, PT ;  /* 0x000000ff1d00720c */ /* 0x000fc80003f06270 */
[----:B------:R-:W-:Y:S02]  /*18f00*/  FSEL R4, RZ, 3.37028055040000000000e+12, P0 ;  /* 0x54442d18ff047808 */ /* 0x000fe40000000000 */
[----:B------:R-:W-:-:S07]  /*18f10*/  FSEL R5, RZ, 2.1426990032196044922, P0 ;  /* 0x400921fbff057808 */ /* 0x000fce0000000000 */
.L_x_47236:
[----:B------:R-:W-:Y:S05]  /*18f20*/  BSYNC B0 ;  /* 0x0000000000007941 */ /* 0x000fea0003800000 */
.L_x_47234:
[----:B------:R-:W-:Y:S01]  /*18f30*/  DADD R28, |R28|, |R30| ;  /* 0x000000001c1c7229 */ /* 0x000fe2000000061e */
[----:B------:R-:W-:Y:S01]  /*18f40*/  LOP3.LUT R31, R5, 0x80000000, R31, 0xb8, !PT ;  /* 0x80000000051f7812 */ /* 0x000fe200078eb81f */
[----:B------:R-:W-:-:S06]  /*18f50*/  DADD R18, R18, 1 ;  /* 0x3ff0000012127429 */ /* 0x000fcc0000000000 */
[----:B------:R-:W-:-:S06]  /*18f60*/  DSETP.GTU.AND P0, PT, |R28|, +INF , PT ;  /* 0x7ff000001c00742a */ /* 0x000fcc0003f0c200 */
[----:B------:R-:W-:Y:S02]  /*18f70*/  FSEL R4, R28, R4, P0 ;  /* 0x000000041c047208 */ /* 0x000fe40000000000 */
[----:B------:R-:W-:Y:S01]  /*18f80*/  FSEL R5, R29, R31, P0 ;  /* 0x0000001f1d057208 */ /* 0x000fe20000000000 */
[----:B------:R-:W-:Y:S06]  /*18f90*/  BRA `(.L_x_47192) ;  /* 0x0000000c00487947 */ /* 0x000fec0003800000 */
.L_x_47177:
        /* <DEDUP_REMOVED lines=108> */
.L_x_47238:
[----:B------:R-:W-:Y:S05]  /*19660*/  BSYNC B0 ;  /* 0x0000000000007941 */ /* 0x000fea0003800000 */
.L_x_47237:
        /* <DEDUP_REMOVED lines=10> */
.L_x_47240:
[----:B------:R-:W-:Y:S05]  /*19710*/  BSYNC B3 ;  /* 0x0000000000037941 */ /* 0x000fea0003800000 */
.L_x_47239:
        /* <DEDUP_REMOVED lines=82> */
.L_x_47242:
[----:B------:R-:W-:Y:S02]  /*19c40*/  FSEL R4, RZ, 3.37028055040000000000e+12, P2 ;  /* 0x54442d18ff047808 */ /* 0x000fe40001000000 */
[----:B------:R-:W-:-:S07]  /*19c50*/  FSEL R5, RZ, 2.1426990032196044922, P2 ;  /* 0x400921fbff057808 */ /* 0x000fce0001000000 */
.L_x_47243:
[----:B------:R-:W-:Y:S05]  /*19c60*/  BSYNC B0 ;  /* 0x0000000000007941 */ /* 0x000fea0003800000 */
.L_x_47241:
[----:B------:R-:W-:Y:S01]  /*19c70*/  DADD R28, |R28|, |R30| ;  /* 0x000000001c1c7229 */ /* 0x000fe2000000061e */
[----:B------:R-:W-:-:S07]  /*19c80*/  LOP3.LUT R31, R5, 0x80000000, R31, 0xb8, !PT ;  /* 0x80000000051f7812 */ /* 0x000fce00078eb81f */
[----:B------:R-:W-:-:S06]  /*19c90*/  DSETP.GTU.AND P0, PT, |R28|, +INF , PT ;  /* 0x7ff000001c00742a */ /* 0x000fcc0003f0c200 */
[----:B------:R-:W-:Y:S02]  /*19ca0*/  FSEL R4, R28, R4, P0 ;  /* 0x000000041c047208 */ /* 0x000fe40000000000 */
[----:B------:R-:W-:-:S07]  /*19cb0*/  FSEL R5, R29, R31, P0 ;  /* 0x0000001f1d057208 */ /* 0x000fce0000000000 */
.L_x_47192:
[----:B------:R-:W-:Y:S05]  /*19cc0*/  BSYNC B2 ;  /* 0x0000000000027941 */ /* 0x000fea0003800000 */
.L_x_47176:
[C---:B------:R-:W-:Y:S02]  /*19cd0*/  DMUL R28, R4.reuse, R32 ;  /* 0x00000020041c7228 */ /* 0x040fe40000000000 */
        /* <DEDUP_REMOVED lines=73> */
.L_x_47249:
[----:B------:R-:W-:Y:S05]  /*1a170*/  BSYNC B0 ;  /* 0x0000000000007941 */ /* 0x000fea0003800000 */
.L_x_47248:
        /* <DEDUP_REMOVED lines=25> */
.L_x_47251:
[----:B------:R-:W-:Y:S01]  /*1a310*/  DMUL R24, RZ, R28 ;  /* 0x0000001cff187228 */ /* 0x000fe20000000000 */
[----:B------:R-:W-:-:S10]  /*1a320*/  IMAD.MOV.U32 R0, RZ, RZ, RZ ;  /* 0x000000ffff007224 */ /* 0x000fd400078e00ff */
.L_x_47252:
[----:B------:R-:W-:Y:S05]  /*1a330*/  BSYNC B2 ;  /* 0x0000000000027941 */ /* 0x000fea0003800000 */
.L_x_47250:
        /* <DEDUP_REMOVED lines=48> */
.L_x_47254:
[----:B------:R-:W-:Y:S01]  /*1a640*/  DMUL R18, RZ, R28 ;  /* 0x0000001cff127228 */ /* 0x000fe20000000000 */
[----:B------:R-:W-:-:S10]  /*1a650*/  IMAD.MOV.U32 R0, RZ, RZ, RZ ;  /* 0x000000ffff007224 */ /* 0x000fd400078e00ff */
.L_x_47255:
[----:B------:R-:W-:Y:S05]  /*1a660*/  BSYNC B2 ;  /* 0x0000000000027941 */ /* 0x000fea0003800000 */
.L_x_47253:
        /* <DEDUP_REMOVED lines=25> */
.L_x_47247:
        /* <DEDUP_REMOVED lines=62> */
.L_x_47257:
[----:B------:R-:W-:Y:S05]  /*1abe0*/  BSYNC B0 ;  /* 0x0000000000007941 */ /* 0x000fea0003800000 */
.L_x_47256:
        /* <DEDUP_REMOVED lines=25> */
.L_x_47259:
[----:B------:R-:W-:Y:S01]  /*1ad80*/  DMUL R26, RZ, R28 ;  /* 0x0000001cff1a7228 */ /* 0x000fe20000000000 */
[----:B------:R-:W-:-:S10]  /*1ad90*/  IMAD.MOV.U32 R0, RZ, RZ, RZ ;  /* 0x000000ffff007224 */ /* 0x000fd400078e00ff */
.L_x_47260:
[----:B------:R-:W-:Y:S05]  /*1ada0*/  BSYNC B2 ;  /* 0x0000000000027941 */ /* 0x000fea0003800000 */
.L_x_47258:
        /* <DEDUP_REMOVED lines=48> */
.L_x_47262:
[----:B------:R-:W-:Y:S01]  /*1b0b0*/  DMUL R18, RZ, R28 ;  /* 0x0000001cff127228 */ /* 0x000fe20000000000 */
[----:B------:R-:W-:-:S10]  /*1b0c0*/  IMAD.MOV.U32 R0, RZ, RZ, RZ ;  /* 0x000000ffff007224 */ /* 0x000fd400078e00ff */
.L_x_47263:
[----:B------:R-:W-:Y:S05]  /*1b0d0*/  BSYNC B2 ;  /* 0x0000000000027941 */ /* 0x000fea0003800000 */
.L_x_47261:
        /* <DEDUP_REMOVED lines=27> */
[----:B------:R-:W-:Y:S01]  /*1b290*/  LEA R5, R0, 0x3ff00000, 0x14 ;  /* 0x3ff0000000057811 */ /* 0x000fe200078ea0ff */
[----:B------:R-:W-:Y:S02]  /*1b2a0*/  IMAD.MOV.U32 R4, RZ, RZ, RZ ;  /* 0x000000ffff047224 */ /* 0x000fe400078e00ff */
[----:B------:R-:W-:-:S04]  /*1b2b0*/  IMAD.IADD R0, R3, 0x1, -R0 ;  /* 0x0000000103007824 */ /* 0x000fc800078e0a00 */
[----:B------:R-:W-:-:S08]  /*1b2c0*/  @P1 DFMA R18, R18, -1, RZ ;  /* 0xbff000001212182b */ /* 0x000fd000000000ff */
[----:B------:R-:W-:Y:S02]  /*1b2d0*/  DMUL R18, R24, R18 ;  /* 0x0000001218127228 */ /* 0x000fe40000000000 */
[----:B------:R-:W-:Y:S01]  /*1b2e0*/  DMUL R24, R4, R26 ;  /* 0x0000001a04187228 */ /* 0x000fe20000000000 */
[----:B------:R-:W-:Y:S01]  /*1b2f0*/  LEA R27, R0, 0x3ff00000, 0x14 ;  /* 0x3ff00000001b7811 */ /* 0x000fe200078ea0ff */
[----:B------:R-:W-:-:S04]  /*1b300*/  IMAD.MOV.U32 R26, RZ, RZ, RZ ;  /* 0x000000ffff1a7224 */ /* 0x000fc800078e00ff */
[----:B------:R-:W-:Y:S02]  /*1b310*/  DMUL R18, R4, R18 ;  /* 0x0000001204127228 */ /* 0x000fe40000000000 */
[----:B------:R-:W-:-:S06]  /*1b320*/  DMUL R24, R26, R24 ;  /* 0x000000181a187228 */ /* 0x000fcc0000000000 */
[----:B------:R-:W-:Y:S01]  /*1b330*/  DMUL R26, R26, R18 ;  /* 0x000000121a1a7228 */ /* 0x000fe20000000000 */
[----:B------:R-:W-:Y:S10]  /*1b340*/  BRA `(.L_x_47175) ;  /* 0x0000000800d07947 */ /* 0x000ff40003800000 */
.L_x_47246:
        /* <DEDUP_REMOVED lines=11> */
.L_x_47264:
[----:B------:R-:W-:-:S10]  /*1b400*/  DADD R24, R28, -R28 ;  /* 0x000000001c187229 */ /* 0x000fd4000000081c */
[----:B------:R-:W-:Y:S02]  /*1b410*/  IMAD.MOV.U32 R26, RZ, RZ, R24 ;  /* 0x000000ffff1a7224 */ /* 0x000fe400078e0018 */
[----:B------:R-:W-:Y:S01]  /*1b420*/  IMAD.MOV.U32 R27, RZ, RZ, R25 ;  /* 0x000000ffff1b7224 */ /* 0x000fe200078e0019 */
[----:B------:R-:W-:Y:S06]  /*1b430*/  BRA `(.L_x_47175) ;  /* 0x0000000800947947 */ /* 0x000fec0003800000 */
.L_x_47245:
        /* <DEDUP_REMOVED lines=26> */
.L_x_47266:
[----:B------:R-:W-:Y:S01]  /*1b5e0*/  DMUL R18, RZ, R28 ;  /* 0x0000001cff127228 */ /* 0x000fe20000000000 */
[----:B------:R-:W-:-:S10]  /*1b5f0*/  IMAD.MOV.U32 R0, RZ, RZ, RZ ;  /* 0x000000ffff007224 */ /* 0x000fd400078e00ff */
.L_x_47267:
[----:B------:R-:W-:Y:S05]  /*1b600*/  BSYNC B2 ;  /* 0x0000000000027941 */ /* 0x000fea0003800000 */
.L_x_47265:
        /* <DEDUP_REMOVED lines=48> */
.L_x_47269:
[----:B------:R-:W-:Y:S01]  /*1b910*/  DMUL R26, RZ, R28 ;  /* 0x0000001cff1a7228 */ /* 0x000fe20000000000 */
[----:B------:R-:W-:-:S10]  /*1b920*/  IMAD.MOV.U32 R0, RZ, RZ, RZ ;  /* 0x000000ffff007224 */ /* 0x000fd400078e00ff */
.L_x_47270:
[----:B------:R-:W-:Y:S05]  /*1b930*/  BSYNC B2 ;  /* 0x0000000000027941 */ /* 0x000fea0003800000 */
.L_x_47268:
        /* <DEDUP_REMOVED lines=24> */
.L_x_47244:
        /* <DEDUP_REMOVED lines=58> */
.L_x_47272:
[----:B------:R-:W-:Y:S05]  /*1be60*/  BSYNC B0 ;  /* 0x0000000000007941 */ /* 0x000fea0003800000 */
.L_x_47271:
[----:B------:R-:W-:Y:S02]  /*1be70*/  IMAD.MOV.U32 R26, RZ, RZ, R28 ;  /* 0x000000ffff1a7224 */ /* 0x000fe400078e001c */
[----:B------:R-:W-:-:S07]  /*1be80*/  IMAD.MOV.U32 R27, RZ, RZ, R29 ;  /* 0x000000ffff1b7224 */ /* 0x000fce00078e001d */
.L_x_47175:
[----:B------:R-:W-:Y:S05]  /*1be90*/  BSYNC B1 ;  /* 0x0000000000017941 */ /* 0x000fea0003800000 */
.L_x_47174:
        /* <DEDUP_REMOVED lines=124> */
.L_x_47282:
        /* <DEDUP_REMOVED lines=24> */
.L_x_47285:
[----:B------:R-:W-:Y:S05]  /*1c7e0*/  BSYNC B4 ;  /* 0x0000000000047941 */ /* 0x000fea0003800000 */
.L_x_47284:
        /* <DEDUP_REMOVED lines=29> */
.L_x_47283:
[----:B------:R-:W-:Y:S05]  /*1c9c0*/  BSYNC B3 ;  /* 0x0000000000037941 */ /* 0x000fea0003800000 */
.L_x_47281:
        /* <DEDUP_REMOVED lines=23> */
.L_x_47287:
[----:B------:R-:W-:Y:S05]  /*1cb40*/  BSYNC B3 ;  /* 0x0000000000037941 */ /* 0x000fea0003800000 */
.L_x_47286:
        /* <DEDUP_REMOVED lines=82> */
.L_x_47289:
[----:B------:R-:W-:-:S04]  /*1d070*/  ISETP.GE.AND P0, PT, R37, RZ, PT ;  /* 0x000000ff2500720c */ /* 0x000fc80003f06270 */
[----:B------:R-:W-:Y:S02]  /*1d080*/  FSEL R4, RZ, 3.37028055040000000000e+12, P0 ;  /* 0x54442d18ff047808 */ /* 0x000fe40000000000 */
[----:B------:R-:W-:-:S07]  /*1d090*/  FSEL R5, RZ, 2.1426990032196044922, P0 ;  /* 0x400921fbff057808 */ /* 0x000fce0000000000 */
.L_x_47290:
[----:B------:R-:W-:Y:S05]  /*1d0a0*/  BSYNC B0 ;  /* 0x0000000000007941 */ /* 0x000fea0003800000 */
.L_x_47288:
[----:B------:R-:W-:Y:S01]  /*1d0b0*/  DADD R36, |R36|, |R38| ;  /* 0x0000000024247229 */ /* 0x000fe20000000626 */
[----:B------:R-:W-:Y:S01]  /*1d0c0*/  LOP3.LUT R39, R5, 0x80000000, R39, 0xb8, !PT ;  /* 0x8000000005277812 */ /* 0x000fe200078eb827 */
[----:B------:R-:W-:-:S06]  /*1d0d0*/  DMUL R18, R18, 0.5 ;  /* 0x3fe0000012127828 */ /* 0x000fcc0000000000 */
[----:B------:R-:W-:-:S06]  /*1d0e0*/  DSETP.GTU.AND P0, PT, |R36|, +INF , PT ;  /* 0x7ff000002400742a */ /* 0x000fcc0003f0c200 */
[----:B------:R-:W-:Y:S02]  /*1d0f0*/  FSEL R4, R36, R4, P0 ;  /* 0x0000000424047208 */ /* 0x000fe40000000000 */
[----:B------:R-:W-:Y:S01]  /*1d100*/  FSEL R5, R37, R39, P0 ;  /* 0x0000002725057208 */ /* 0x000fe20000000000 */
[----:B------:R-:W-:Y:S06]  /*1d110*/  BRA `(.L_x_47291) ;  /* 0x0000006400947947 */ /* 0x000fec0003800000 */
.L_x_47280:
        /* <DEDUP_REMOVED lines=101> */
.L_x_47294:
[----:B------:R-:W-:Y:S05]  /*1d770*/  BSYNC B0 ;  /* 0x0000000000007941 */ /* 0x000fea0003800000 */
.L_x_47293:
        /* <DEDUP_REMOVED lines=10> */
.L_x_47296:
[----:B------:R-:W-:Y:S05]  /*1d820*/  BSYNC B3 ;  /* 0x0000000000037941 */ /* 0x000fea0003800000 */
.L_x_47295:
        /* <DEDUP_REMOVED lines=82> */
.L_x_47298:
[----:B------:R-:W-:-:S04]  /*1dd50*/  ISETP.GE.AND P0, PT, R37, RZ, PT ;  /* 0x000000ff2500720c */ /* 0x000fc80003f06270 */
[----:B------:R-:W-:Y:S02]  /*1dd60*/  FSEL R4, RZ, 3.37028055040000000000e+12, P0 ;  /* 0x54442d18ff047808 */ /* 0x000fe40000000000 */
[----:B------:R-:W-:-:S07]  /*1dd70*/  FSEL R5, RZ, 2.1426990032196044922, P0 ;  /* 0x400921fbff057808 */ /* 0x000fce0000000000 */
.L_x_47299:
[----:B------:R-:W-:Y:S05]  /*1dd80*/  BSYNC B0 ;  /* 0x0000000000007941 */ /* 0x000fea0003800000 */
.L_x_47297:
[----:B------:R-:W-:Y:S01]  /*1dd90*/  DADD R36, |R36|, |R38| ;  /* 0x0000000024247229 */ /* 0x000fe20000000626 */
[----:B------:R-:W-:Y:S01]  /*1dda0*/  LOP3.LUT R39, R5, 0x80000000, R39, 0xb8, !PT ;  /* 0x8000000005277812 */ /* 0x000fe200078eb827 */
[----:B------:R-:W-:-:S06]  /*1ddb0*/  DMUL R18, R18, 0.5 ;  /* 0x3fe0000012127828 */ /* 0x000fcc0000000000 */
[----:B------:R-:W-:-:S06]  /*1ddc0*/  DSETP.GTU.AND P0, PT, |R36|, +INF , PT ;  /* 0x7ff000002400742a */ /* 0x000fcc0003f0c200 */
[----:B------:R-:W-:Y:S02]  /*1ddd0*/  FSEL R4, R36, R4, P0 ;  /* 0x0000000424047208 */ /* 0x000fe40000000000 */
[----:B------:R-:W-:Y:S01]  /*1dde0*/  FSEL R5, R37, R39, P0 ;  /* 0x0000002725057208 */ /* 0x000fe20000000000 */
[----:B------:R-:W-:Y:S06]  /*1ddf0*/  BRA `(.L_x_47291) ;  /* 0x00000058005c7947 */ /* 0x000fec0003800000 */
.L_x_47292:
        /* <DEDUP_REMOVED lines=28> */
.L_x_47301:
        /* <DEDUP_REMOVED lines=73> */
[----:B------:R-:W-:Y:S01]  /*1e450*/  IMAD.MOV.U32 R21, RZ, RZ, R63 ;  /* 0x000000ffff157224 */ /* 0x000fe200078e003f */
[----:B------:R-:W-:Y:S06]  /*1e460*/  @P0 BRA `(.L_x_47301) ;  /* 0xfffffff800d40947 */ /* 0x000fec000383ffff */
[----:B------:R-:W-:Y:S05]  /*1e470*/  BSYNC B0 ;  /* 0x0000000000007941 */ /* 0x000fea0003800000 */
.L_x_47300:
        /* <DEDUP_REMOVED lines=98> */
.L_x_47303:
        /* <DEDUP_REMOVED lines=24> */
.L_x_47306:
[----:B------:R-:W-:Y:S05]  /*1ec20*/  BSYNC B4 ;  /* 0x0000000000047941 */ /* 0x000fea0003800000 */
.L_x_47305:
        /* <DEDUP_REMOVED lines=29> */
.L_x_47304:
[----:B------:R-:W-:Y:S05]  /*1ee00*/  BSYNC B3 ;  /* 0x0000000000037941 */ /* 0x000fea0003800000 */
.L_x_47302:
        /* <DEDUP_REMOVED lines=23> */
.L_x_47308:
[----:B------:R-:W-:Y:S05]  /*1ef80*/  BSYNC B3 ;  /* 0x0000000000037941 */ /* 0x000fea0003800000 */
.L_x_47307:
        /* <DEDUP_REMOVED lines=82> */
.L_x_47310:
[----:B------:R-:W-:-:S04]  /*1f4b0*/  ISETP.GE.AND P0, PT, R37, RZ, PT ;  /* 0x000000ff2500720c */ /* 0x000fc80003f06270 */
[----:B------:R-:W-:Y:S02]  /*1f4c0*/  FSEL R4, RZ, 3.37028055040000000000e+12, P0 ;  /* 0x54442d18ff047808 */ /* 0x000fe40000000000 */
[----:B------:R-:W-:-:S07]  /*1f4d0*/  FSEL R5, RZ, 2.1426990032196044922, P0 ;  /* 0x400921fbff057808 */ /* 0x000fce0000000000 */
.L_x_47311:
[----:B------:R-:W-:Y:S05]  /*1f4e0*/  BSYNC B0 ;  /* 0x0000000000007941 */ /* 0x000fea0003800000 */
.L_x_47309:
[----:B------:R-:W-:Y:S01]  /*1f4f0*/  DADD R36, |R36|, |R38| ;  /* 0x0000000024247229 */ /* 0x000fe20000000626 */
[----:B------:R-:W-:Y:S01]  /*1f500*/  LOP3.LUT R39, R5, 0x80000000, R39, 0xb8, !PT ;  /* 0x8000000005277812 */ /* 0x000fe200078eb827 */
[----:B------:R-:W-:-:S06]  /*1f510*/  DMUL R18, R18, 0.5 ;  /* 0x3fe0000012127828 */ /* 0x000fcc0000000000 */
[----:B------:R-:W-:-:S06]  /*1f520*/  DSETP.GTU.AND P0, PT, |R36|, +INF , PT ;  /* 0x7ff000002400742a */ /* 0x000fcc0003f0c200 */
[----:B------:R-:W-:Y:S02]  /*1f530*/  FSEL R4, R36, R4, P0 ;  /* 0x0000000424047208 */ /* 0x000fe40000000000 */
[----:B------:R-:W-:Y:S01]  /*1f540*/  FSEL R5, R37, R39, P0 ;  /* 0x0000002725057208 */ /* 0x000fe20000000000 */
[----:B------:R-:W-:Y:S06]  /*1f550*/  BRA `(.L_x_47291) ;  /* 0x0000004000847947 */ /* 0x000fec0003800000 */
.L_x_47279:
        /* <DEDUP_REMOVED lines=9> */
[----:B------:R-:W-:Y:S01]  /*1f5f0*/  IMAD.MOV.U32 R48, RZ, RZ, 0x0 ;  /* 0x00000000ff307424 */ /* 0x000fe200078e00ff */
[CC--:B------:R-:W-:Y:S01]  /*1f600*/  SEL R0, R32.reuse, R4.reuse, P0 ;  /* 0x0000000420007207 */ /* 0x0c0fe20000000000 */
[----:B------:R-:W-:Y:S01]  /*1f610*/  IMAD.MOV.U32 R49, RZ, RZ, 0x3fd80000 ;  /* 0x3fd80000ff317424 */ /* 0x000fe200078e00ff */
[----:B------:R-:W-:Y:S01]  /*1f620*/  SEL R3, R33, R5, P0 ;  /* 0x0000000521037207 */ /* 0x000fe20000000000 */
[----:B------:R-:W-:Y:S01]  /*1f630*/  MUFU.RCP64H R51, R23 ;  /* 0x0000001700337308 */ /* 0x000fe20000001800 */
[----:B------:R-:W-:Y:S01]  /*1f640*/  LOP3.LUT R17, R7, 0xffc00000, RZ, 0xc0, !PT ;  /* 0xffc0000007117812 */ /* 0x000fe200078ec0ff */
[----:B------:R-:W-:Y:S01]  /*1f650*/  IMAD.MOV.U32 R18, RZ, RZ, R0 ;  /* 0x000000ffff127224 */ /* 0x000fe200078e0000 */
[----:B------:R-:W-:Y:S01]  /*1f660*/  SEL R6, R32, R4, P2 ;  /* 0x0000000420067207 */ /* 0x000fe20001000000 */
[----:B------:R-:W-:Y:S01]  /*1f670*/  IMAD.MOV.U32 R19, RZ, RZ, R3 ;  /* 0x000000ffff137224 */ /* 0x000fe200078e0003 */
[----:B------:R-:W-:Y:S01]  /*1f680*/  IADD3 R21, -R17, 0x7fd00000, RZ ;  /* 0x7fd0000011157810 */ /* 0x000fe20007ffe1ff */
[----:B------:R-:W-:Y:S01]  /*1f690*/  IMAD.MOV.U32 R50, RZ, RZ, 0x1 ;  /* 0x00000001ff327424 */ /* 0x000fe200078e00ff */
[----:B------:R-:W-:Y:S01]  /*1f6a0*/  ISETP.GE.U32.AND P3, PT, R3, 0x7ff00000, PT ;  /* 0x7ff000000300780c */ /* 0x000fe20003f66070 */
[----:B------:R-:W-:Y:S01]  /*1f6b0*/  BSSY B0, `(.L_x_47312) ;  /* 0x0000073000007945 */ /* 0x000fe20003800000 */
[----:B------:R-:W-:-:S02]  /*1f6c0*/  FSETP.GEU.AND P5, PT, |R29|, 6.5827683646048100446e-37, PT ;  /* 0x036000001d00780b */ /* 0x000fc40003fae200 */
        /* <DEDUP_REMOVED lines=113> */
.L_x_47313:
[----:B------:R-:W-:Y:S05]  /*1fde0*/  BSYNC B0 ;  /* 0x0000000000007941 */ /* 0x000fea0003800000 */
.L_x_47312:
        /* <DEDUP_REMOVED lines=10> */
.L_x_47315:
[----:B------:R-:W-:Y:S05]  /*1fe90*/  BSYNC B3 ;  /* 0x0000000000037941 */ /* 0x000fea0003800000 */
.L_x_47314:
        /* <DEDUP_REMOVED lines=82> */
.L_x_47317:
[----:B------:R-:W-:-:S04]  /*203c0*/  ISETP.GE.AND P0, PT, R37, RZ, PT ;  /* 0x000000ff2500720c */ /* 0x000fc80003f06270 */
[----:B------:R-:W-:Y:S02]  /*203d0*/  FSEL R4, RZ, 3.37028055040000000000e+12, P0 ;  /* 0x54442d18ff047808 */ /* 0x000fe40000000000 */
[----:B------:R-:W-:-:S07]  /*203e0*/  FSEL R5, RZ, 2.1426990032196044922, P0 ;  /* 0x400921fbff057808 */ /* 0x000fce0000000000 */
.L_x_47318:
[----:B------:R-:W-:Y:S05]  /*203f0*/  BSYNC B0 ;  /* 0x0000000000007941 */ /* 0x000fea0003800000 */
.L_x_47316:
[----:B------:R-:W-:Y:S01]  /*20400*/  DADD R36, |R36|, |R38| ;  /* 0x0000000024247229 */ /* 0x000fe20000000626 */
[----:B------:R-:W-:-:S07]  /*20410*/  LOP3.LUT R39, R5, 0x80000000, R39, 0xb8, !PT ;  /* 0x8000000005277812 */ /* 0x000fce00078eb827 */
[----:B------:R-:W-:-:S06]  /*20420*/  DSETP.GTU.AND P0, PT, |R36|, +INF , PT ;  /* 0x7ff000002400742a */ /* 0x000fcc0003f0c200 */
[----:B------:R-:W-:Y:S02]  /*20430*/  FSEL R4, R36, R4, P0 ;  /* 0x0000000424047208 */ /* 0x000fe40000000000 */
[----:B------:R-:W-:Y:S01]  /*20440*/  FSEL R5, R37, R39, P0 ;  /* 0x0000002725057208 */ /* 0x000fe20000000000 */
[----:B------:R-:W-:Y:S06]  /*20450*/  BRA `(.L_x_47291) ;  /* 0x0000003000c47947 */ /* 0x000fec0003800000 */
.L_x_47278:
        /* <DEDUP_REMOVED lines=91> */
.L_x_47321:
        /* <DEDUP_REMOVED lines=24> */
.L_x_47324:
[----:B------:R-:W-:Y:S05]  /*20b90*/  BSYNC B4 ;  /* 0x0000000000047941 */ /* 0x000fea0003800000 */
.L_x_47323:
        /* <DEDUP_REMOVED lines=29> */
.L_x_47322:
[----:B------:R-:W-:Y:S05]  /*20d70*/  BSYNC B3 ;  /* 0x0000000000037941 */ /* 0x000fea0003800000 */
.L_x_47320:
        /* <DEDUP_REMOVED lines=83> */
.L_x_47319:
        /* <DEDUP_REMOVED lines=85> */
.L_x_47277:
        /* <DEDUP_REMOVED lines=25> */
.L_x_47326:
[----:B------:R-:W-:Y:S05]  /*21990*/  BSYNC B3 ;  /* 0x0000000000037941 */ /* 0x000fea0003800000 */
.L_x_47325:
        /* <DEDUP_REMOVED lines=26> */
.L_x_47328:
[----:B------:R-:W-:Y:S05]  /*21b40*/  BSYNC B3 ;  /* 0x0000000000037941 */ /* 0x000fea0003800000 */
.L_x_47327:
        /* <DEDUP_REMOVED lines=135> */
.L_x_47330:
[----:B------:R-:W-:Y:S05]  /*223c0*/  BSYNC B0 ;  /* 0x0000000000007941 */ /* 0x000fea0003800000 */
.L_x_47329:
        /* <DEDUP_REMOVED lines=10> */
.L_x_47332:
[----:B------:R-:W-:Y:S05]  /*22470*/  BSYNC B3 ;  /* 0x0000000000037941 */ /* 0x000fea0003800000 */
.L_x_47331:
        /* <DEDUP_REMOVED lines=82> */
.L_x_47334:
[----:B------:R-:W-:-:S04]  /*229a0*/  ISETP.GE.AND P0, PT, R37, RZ, PT ;  /* 0x000000ff2500720c */ /* 0x000fc80003f06270 */
[----:B------:R-:W-:Y:S02]  /*229b0*/  FSEL R4, RZ, 3.37028055040000000000e+12, P0 ;  /* 0x54442d18ff047808 */ /* 0x000fe40000000000 */
[----:B------:R-:W-:-:S07]  /*229c0*/  FSEL R5, RZ, 2.1426990032196044922, P0 ;  /* 0x400921fbff057808 */ /* 0x000fce0000000000 */
.L_x_47335:
[----:B------:R-:W-:Y:S05]  /*229d0*/  BSYNC B0 ;  /* 0x0000000000007941 */ /* 0x000fea0003800000 */
.L_x_47333:
[----:B------:R-:W-:Y:S01]  /*229e0*/  DADD R36, |R36|, |R38| ;  /* 0x0000000024247229 */ /* 0x000fe20000000626 */
[----:B------:R-:W-:Y:S01]  /*229f0*/  LOP3.LUT R39, R5, 0x80000000, R39, 0xb8, !PT ;  /* 0x8000000005277812 */ /* 0x000fe200078eb827 */
[----:B------:R-:W-:-:S06]  /*22a00*/  DADD R18, R18, 1 ;  /* 0x3ff0000012127429 */ /* 0x000fcc0000000000 */
[----:B------:R-:W-:-:S06]  /*22a10*/  DSETP.GTU.AND P0, PT, |R36|, +INF , PT ;  /* 0x7ff000002400742a */ /* 0x000fcc0003f0c200 */
[----:B------:R-:W-:Y:S02]  /*22a20*/  FSEL R4, R36, R4, P0 ;  /* 0x0000000424047208 */ /* 0x000fe40000000000 */
[----:B------:R-:W-:Y:S01]  /*22a30*/  FSEL R5, R37, R39, P0 ;  /* 0x0000002725057208 */ /* 0x000fe20000000000 */
[----:B------:R-:W-:Y:S06]  /*22a40*/  BRA `(.L_x_47291) ;  /* 0x0000000c00487947 */ /* 0x000fec0003800000 */
.L_x_47276:
        /* <DEDUP_REMOVED lines=108> */
.L_x_47337:
[----:B------:R-:W-:Y:S05]  /*23110*/  BSYNC B0 ;  /* 0x0000000000007941 */ /* 0x000fea0003800000 */
.L_x_47336:
        /* <DEDUP_REMOVED lines=10> */
.L_x_47339:
[----:B------:R-:W-:Y:S05]  /*231c0*/  BSYNC B3 ;  /* 0x0000000000037941 */ /* 0x000fea0003800000 */
.L_x_47338:
        /* <DEDUP_REMOVED lines=82> */
.L_x_47341:
[----:B------:R-:W-:Y:S02]  /*236f0*/  FSEL R4, RZ, 3.37028055040000000000e+12, P2 ;  /* 0x54442d18ff047808 */ /* 0x000fe40001000000 */
[----:B------:R-:W-:-:S07]  /*23700*/  FSEL R5, RZ, 2.1426990032196044922, P2 ;  /* 0x400921fbff057808 */ /* 0x000fce0001000000 */
.L_x_47342:
[----:B------:R-:W-:Y:S05]  /*23710*/  BSYNC B0 ;  /* 0x0000000000007941 */ /* 0x000fea0003800000 */
.L_x_47340:
[----:B------:R-:W-:Y:S01]  /*23720*/  DADD R36, |R36|, |R38| ;  /* 0x0000000024247229 */ /* 0x000fe20000000626 */
[----:B------:R-:W-:-:S07]  /*23730*/  LOP3.LUT R39, R5, 0x80000000, R39, 0xb8, !PT ;  /* 0x8000000005277812 */ /* 0x000fce00078eb827 */
[----:B------:R-:W-:-:S06]  /*23740*/  DSETP.GTU.AND P0, PT, |R36|, +INF , PT ;  /* 0x7ff000002400742a */ /* 0x000fcc0003f0c200 */
[----:B------:R-:W-:Y:S02]  /*23750*/  FSEL R4, R36, R4, P0 ;  /* 0x0000000424047208 */ /* 0x000fe40000000000 */
[----:B------:R-:W-:-:S07]  /*23760*/  FSEL R5, R37, R39, P0 ;  /* 0x0000002725057208 */ /* 0x000fce0000000000 */
.L_x_47291:
[----:B------:R-:W-:Y:S05]  /*23770*/  BSYNC B2 ;  /* 0x0000000000027941 */ /* 0x000fea0003800000 */
.L_x_47275:
        /* <DEDUP_REMOVED lines=74> */
.L_x_47348:
[----:B------:R-:W-:Y:S05]  /*23c20*/  BSYNC B0 ;  /* 0x0000000000007941 */ /* 0x000fea0003800000 */
.L_x_47347:
        /* <DEDUP_REMOVED lines=25> */
.L_x_47350:
[----:B------:R-:W-:Y:S01]  /*23dc0*/  DMUL R28, RZ, R32 ;  /* 0x00000020ff1c7228 */ /* 0x000fe20000000000 */
[----:B------:R-:W-:-:S10]  /*23dd0*/  IMAD.MOV.U32 R0, RZ, RZ, RZ ;  /* 0x000000ffff007224 */ /* 0x000fd400078e00ff */
.L_x_47351:
[----:B------:R-:W-:Y:S05]  /*23de0*/  BSYNC B2 ;  /* 0x0000000000027941 */ /* 0x000fea0003800000 */
.L_x_47349:
        /* <DEDUP_REMOVED lines=48> */
.L_x_47353:
[----:B------:R-:W-:Y:S01]  /*240f0*/  DMUL R18, RZ, R32 ;  /* 0x00000020ff127228 */ /* 0x000fe20000000000 */
[----:B------:R-:W-:-:S10]  /*24100*/  IMAD.MOV.U32 R0, RZ, RZ, RZ ;  /* 0x000000ffff007224 */ /* 0x000fd400078e00ff */
.L_x_47354:
[----:B------:R-:W-:Y:S05]  /*24110*/  BSYNC B2 ;  /* 0x0000000000027941 */ /* 0x000fea0003800000 */
.L_x_47352:
        /* <DEDUP_REMOVED lines=25> */
.L_x_47346:
        /* <DEDUP_REMOVED lines=62> */
.L_x_47356:
[----:B------:R-:W-:Y:S05]  /*24690*/  BSYNC B0 ;  /* 0x0000000000007941 */ /* 0x000fea0003800000 */
.L_x_47355:
        /* <DEDUP_REMOVED lines=25> */
.L_x_47358:
[----:B------:R-:W-:Y:S01]  /*24830*/  DMUL R30, RZ, R32 ;  /* 0x00000020ff1e7228 */ /* 0x000fe20000000000 */
[----:B------:R-:W-:-:S10]  /*24840*/  IMAD.MOV.U32 R0, RZ, RZ, RZ ;  /* 0x000000ffff007224 */ /* 0x000fd400078e00ff */
.L_x_47359:
[----:B------:R-:W-:Y:S05]  /*24850*/  BSYNC B2 ;  /* 0x0000000000027941 */ /* 0x000fea0003800000 */
.L_x_47357:
        /* <DEDUP_REMOVED lines=48> */
.L_x_47361:
[----:B------:R-:W-:Y:S01]  /*24b60*/  DMUL R18, RZ, R32 ;  /* 0x00000020ff127228 */ /* 0x000fe20000000000 */
[----:B------:R-:W-:-:S10]  /*24b70*/  IMAD.MOV.U32 R0, RZ, RZ, RZ ;  /* 0x000000ffff007224 */ /* 0x000fd400078e00ff */
.L_x_47362:
[----:B------:R-:W-:Y:S05]  /*24b80*/  BSYNC B2 ;  /* 0x0000000000027941 */ /* 0x000fea0003800000 */
.L_x_47360:
        /* <DEDUP_REMOVED lines=39> */
.L_x_47345:
        /* <DEDUP_REMOVED lines=11> */
.L_x_47363:
[----:B------:R-:W-:-:S10]  /*24eb0*/  DADD R28, R32, -R32 ;  /* 0x00000000201c7229 */ /* 0x000fd40000000820 */
[----:B------:R-:W-:Y:S02]  /*24ec0*/  IMAD.MOV.U32 R30, RZ, RZ, R28 ;  /* 0x000000ffff1e7224 */ /* 0x000fe400078e001c */
[----:B------:R-:W-:Y:S01]  /*24ed0*/  IMAD.MOV.U32 R31, RZ, RZ, R29 ;  /* 0x000000ffff1f7224 */ /* 0x000fe200078e001d */
[----:B------:R-:W-:Y:S06]  /*24ee0*/  BRA `(.L_x_47274) ;  /* 0x0000000800947947 */ /* 0x000fec0003800000 */
.L_x_47344:
        /* <DEDUP_REMOVED lines=26> */
.L_x_47365:
[----:B------:R-:W-:Y:S01]  /*25090*/  DMUL R18, RZ, R32 ;  /* 0x00000020ff127228 */ /* 0x000fe20000000000 */
[----:B------:R-:W-:-:S10]  /*250a0*/  IMAD.MOV.U32 R0, RZ, RZ, RZ ;  /* 0x000000ffff007224 */ /* 0x000fd400078e00ff */
.L_x_47366:
[----:B------:R-:W-:Y:S05]  /*250b0*/  BSYNC B2 ;  /* 0x0000000000027941 */ /* 0x000fea0003800000 */
.L_x_47364:
        /* <DEDUP_REMOVED lines=48> */
.L_x_47368:
[----:B------:R-:W-:Y:S01]  /*253c0*/  DMUL R30, RZ, R32 ;  /* 0x00000020ff1e7228 */ /* 0x000fe20000000000 */
[----:B------:R-:W-:-:S10]  /*253d0*/  IMAD.MOV.U32 R0, RZ, RZ, RZ ;  /* 0x000000ffff007224 */ /* 0x000fd400078e00ff */
.L_x_47369:
[----:B------:R-:W-:Y:S05]  /*253e0*/  BSYNC B2 ;  /* 0x0000000000027941 */ /* 0x000fea0003800000 */
.L_x_47367:
        /* <DEDUP_REMOVED lines=24> */
.L_x_47343:
        /* <DEDUP_REMOVED lines=58> */
.L_x_47371:
[----:B------:R-:W-:Y:S05]  /*25910*/  BSYNC B0 ;  /* 0x0000000000007941 */ /* 0x000fea0003800000 */
.L_x_47370:
[----:B------:R-:W-:Y:S02]  /*25920*/  IMAD.MOV.U32 R30, RZ, RZ, R32 ;  /* 0x000000ffff1e7224 */ /* 0x000fe400078e0020 */
[----:B------:R-:W-:-:S07]  /*25930*/  IMAD.MOV.U32 R31, RZ, RZ, R33 ;  /* 0x000000ffff1f7224 */ /* 0x000fce00078e0021 */
.L_x_47274:
[----:B------:R-:W-:Y:S05]  /*25940*/  BSYNC B1 ;  /* 0x0000000000017941 */ /* 0x000fea0003800000 */
.L_x_47273:
        /* <DEDUP_REMOVED lines=123> */
.L_x_47381:
        /* <DEDUP_REMOVED lines=24> */
.L_x_47384:
[----:B------:R-:W-:Y:S05]  /*26280*/  BSYNC B4 ;  /* 0x0000000000047941 */ /* 0x000fea0003800000 */
.L_x_47383:
        /* <DEDUP_REMOVED lines=29> */
.L_x_47382:
[----:B------:R-:W-:Y:S05]  /*26460*/  BSYNC B3 ;  /* 0x0000000000037941 */ /* 0x000fea0003800000 */
.L_x_47380:
        /* <DEDUP_REMOVED lines=23> */
.L_x_47386:
[----:B------:R-:W-:Y:S05]  /*265e0*/  BSYNC B3 ;  /* 0x0000000000037941 */ /* 0x000fea0003800000 */
.L_x_47385:
        /* <DEDUP_REMOVED lines=82> */
.L_x_47388:
[----:B------:R-:W-:-:S04]  /*26b10*/  ISETP.GE.AND P0, PT, R45, RZ, PT ;  /* 0x000000ff2d00720c */ /* 0x000fc80003f06270 */
[----:B------:R-:W-:Y:S02]  /*26b20*/  FSEL R4, RZ, 3.37028055040000000000e+12, P0 ;  /* 0x54442d18ff047808 */ /* 0x000fe40000000000 */
[----:B------:R-:W-:-:S07]  /*26b30*/  FSEL R5, RZ, 2.1426990032196044922, P0 ;  /* 0x400921fbff057808 */ /* 0x000fce0000000000 */
.L_x_47389:
[----:B------:R-:W-:Y:S05]  /*26b40*/  BSYNC B0 ;  /* 0x0000000000007941 */ /* 0x000fea0003800000 */
.L_x_47387:
[----:B------:R-:W-:Y:S01]  /*26b50*/  DADD R44, |R44|, |R46| ;  /* 0x000000002c2c7229 */ /* 0x000fe2000000062e */
[----:B------:R-:W-:Y:S01]  /*26b60*/  LOP3.LUT R47, R5, 0x80000000, R47, 0xb8, !PT ;  /* 0x80000000052f7812 */ /* 0x000fe200078eb82f */
[----:B------:R-:W-:-:S06]  /*26b70*/  DMUL R18, R18, 0.5 ;  /* 0x3fe0000012127828 */ /* 0x000fcc0000000000 */
[----:B------:R-:W-:-:S06]  /*26b80*/  DSETP.GTU.AND P0, PT, |R44|, +INF , PT ;  /* 0x7ff000002c00742a */ /* 0x000fcc0003f0c200 */
[----:B------:R-:W-:Y:S02]  /*26b90*/  FSEL R4, R44, R4, P0 ;  /* 0x000000042c047208 */ /* 0x000fe40000000000 */
[----:B------:R-:W-:Y:S01]  /*26ba0*/  FSEL R5, R45, R47, P0 ;  /* 0x0000002f2d057208 */ /* 0x000fe20000000000 */
[----:B------:R-:W-:Y:S06]  /*26bb0*/  BRA `(.L_x_47390) ;  /* 0x0000006400ac7947 */ /* 0x000fec0003800000 */
.L_x_47379:
        /* <DEDUP_REMOVED lines=101> */
.L_x_47393:
[----:B------:R-:W-:Y:S05]  /*27210*/  BSYNC B0 ;  /* 0x0000000000007941 */ /* 0x000fea0003800000 */
.L_x_47392:
        /* <DEDUP_REMOVED lines=10> */
.L_x_47395:
[----:B------:R-:W-:Y:S05]  /*272c0*/  BSYNC B3 ;  /* 0x0000000000037941 */ /* 0x000fea0003800000 */
.L_x_47394:
        /* <DEDUP_REMOVED lines=82> */
.L_x_47397:
[----:B------:R-:W-:-:S04]  /*277f0*/  ISETP.GE.AND P0, PT, R45, RZ, PT ;  /* 0x000000ff2d00720c */ /* 0x000fc80003f06270 */
[----:B------:R-:W-:Y:S02]  /*27800*/  FSEL R4, RZ, 3.37028055040000000000e+12, P0 ;  /* 0x54442d18ff047808 */ /* 0x000fe40000000000 */
[----:B------:R-:W-:-:S07]  /*27810*/  FSEL R5, RZ, 2.1426990032196044922, P0 ;  /* 0x400921fbff057808 */ /* 0x000fce0000000000 */
.L_x_47398:
[----:B------:R-:W-:Y:S05]  /*27820*/  BSYNC B0 ;  /* 0x0000000000007941 */ /* 0x000fea0003800000 */
.L_x_47396:
[----:B------:R-:W-:Y:S01]  /*27830*/  DADD R44, |R44|, |R46| ;  /* 0x000000002c2c7229 */ /* 0x000fe2000000062e */
[----:B------:R-:W-:Y:S01]  /*27840*/  LOP3.LUT R47, R5, 0x80000000, R47, 0xb8, !PT ;  /* 0x80000000052f7812 */ /* 0x000fe200078eb82f */
[----:B------:R-:W-:-:S06]  /*27850*/  DMUL R18, R18, 0.5 ;  /* 0x3fe0000012127828 */ /* 0x000fcc0000000000 */
[----:B------:R-:W-:-:S06]  /*27860*/  DSETP.GTU.AND P0, PT, |R44|, +INF , PT ;  /* 0x7ff000002c00742a */ /* 0x000fcc0003f0c200 */
[----:B------:R-:W-:Y:S02]  /*27870*/  FSEL R4, R44, R4, P0 ;  /* 0x000000042c047208 */ /* 0x000fe40000000000 */
[----:B------:R-:W-:Y:S01]  /*27880*/  FSEL R5, R45, R47, P0 ;  /* 0x0000002f2d057208 */ /* 0x000fe20000000000 */
[----:B------:R-:W-:Y:S06]  /*27890*/  BRA `(.L_x_47390) ;  /* 0x0000005800747947 */ /* 0x000fec0003800000 */
.L_x_47391:
        /* <DEDUP_REMOVED lines=22> */
[C---:B------:R-:W-:Y:S02]  /*27a00*/  DMUL R38, R6.reuse, R38 ;  /* 0x0000002606267228 */ /* 0x040fe40000000000 */
[----:B------:R-:W-:Y:S02]  /*27a10*/  DMUL R4, R6, R6 ;  /* 0x0000000606047228 */ /* 0x000fe40000000000 */
[C---:B------:R-:W-:Y:S02]  /*27a20*/  DMUL R34, R18.reuse, R34 ;  /* 0x0000002212227228 */ /* 0x040fe40000000000 */
[----:B------:R-:W-:-:S02]  /*27a30*/  DMUL R6, R18, R54 ;  /* 0x0000003612067228 */ /* 0x000fc40000000000 */
[----:B------:R-:W-:Y:S02]  /*27a40*/  DMUL R40, R40, R40 ;  /* 0x0000002828287228 */ /* 0x000fe40000000000 */
[----:B------:R-:W-:-:S11]  /*27a50*/  DMUL R18, R18, R18 ;  /* 0x0000001212127228 */ /* 0x000fd60000000000 */
.L_x_47400:
        /* <DEDUP_REMOVED lines=78> */
.L_x_47399:
        /* <DEDUP_REMOVED lines=99> */
.L_x_47402:
        /* <DEDUP_REMOVED lines=24> */
.L_x_47405:
[----:B------:R-:W-:Y:S05]  /*286f0*/  BSYNC B4 ;  /* 0x0000000000047941 */ /* 0x000fea0003800000 */
.L_x_47404:
        /* <DEDUP_REMOVED lines=29> */
.L_x_47403:
[----:B------:R-:W-:Y:S05]  /*288d0*/  BSYNC B3 ;  /* 0x0000000000037941 */ /* 0x000fea0003800000 */
.L_x_47401:
        /* <DEDUP_REMOVED lines=23> */
.L_x_47407:
[----:B------:R-:W-:Y:S05]  /*28a50*/  BSYNC B3 ;  /* 0x0000000000037941 */ /* 0x000fea0003800000 */
.L_x_47406:
        /* <DEDUP_REMOVED lines=82> */
.L_x_47409:
[----:B------:R-:W-:-:S04]  /*28f80*/  ISETP.GE.AND P0, PT, R45, RZ, PT ;  /* 0x000000ff2d00720c */ /* 0x000fc80003f06270 */
[----:B------:R-:W-:Y:S02]  /*28f90*/  FSEL R4, RZ, 3.37028055040000000000e+12, P0 ;  /* 0x54442d18ff047808 */ /* 0x000fe40000000000 */
[----:B------:R-:W-:-:S07]  /*28fa0*/  FSEL R5, RZ, 2.1426990032196044922, P0 ;  /* 0x400921fbff057808 */ /* 0x000fce0000000000 */
.L_x_47410:
[----:B------:R-:W-:Y:S05]  /*28fb0*/  BSYNC B0 ;  /* 0x0000000000007941 */ /* 0x000fea0003800000 */
.L_x_47408:
[----:B------:R-:W-:Y:S01]  /*28fc0*/  DADD R44, |R44|, |R46| ;  /* 0x000000002c2c7229 */ /* 0x000fe2000000062e */
[----:B------:R-:W-:Y:S01]  /*28fd0*/  LOP3.LUT R47, R5, 0x80000000, R47, 0xb8, !PT ;  /* 0x80000000052f7812 */ /* 0x000fe200078eb82f */
[----:B------:R-:W-:-:S06]  /*28fe0*/  DMUL R18, R18, 0.5 ;  /* 0x3fe0000012127828 */ /* 0x000fcc0000000000 */
[----:B------:R-:W-:-:S06]  /*28ff0*/  DSETP.GTU.AND P0, PT, |R44|, +INF , PT ;  /* 0x7ff000002c00742a */ /* 0x000fcc0003f0c200 */
[----:B------:R-:W-:Y:S02]  /*29000*/  FSEL R4, R44, R4, P0 ;  /* 0x000000042c047208 */ /* 0x000fe40000000000 */
[----:B------:R-:W-:Y:S01]  /*29010*/  FSEL R5, R45, R47, P0 ;  /* 0x0000002f2d057208 */ /* 0x000fe20000000000 */
[----:B------:R-:W-:Y:S06]  /*29020*/  BRA `(.L_x_47390) ;  /* 0x0000004000907947 */ /* 0x000fec0003800000 */
.L_x_47378:
        /* <DEDUP_REMOVED lines=136> */
.L_x_47412:
[----:B------:R-:W-:Y:S05]  /*298b0*/  BSYNC B0 ;  /* 0x0000000000007941 */ /* 0x000fea0003800000 */
.L_x_47411:
        /* <DEDUP_REMOVED lines=10> */
.L_x_47414:
[----:B------:R-:W-:Y:S05]  /*29960*/  BSYNC B3 ;  /* 0x0000000000037941 */ /* 0x000fea0003800000 */
.L_x_47413:
        /* <DEDUP_REMOVED lines=82> */
.L_x_47416:
[----:B------:R-:W-:-:S04]  /*29e90*/  ISETP.GE.AND P0, PT, R45, RZ, PT ;  /* 0x000000ff2d00720c */ /* 0x000fc80003f06270 */
[----:B------:R-:W-:Y:S02]  /*29ea0*/  FSEL R4, RZ, 3.37028055040000000000e+12, P0 ;  /* 0x54442d18ff047808 */ /* 0x000fe40000000000 */
[----:B------:R-:W-:-:S07]  /*29eb0*/  FSEL R5, RZ, 2.1426990032196044922, P0 ;  /* 0x400921fbff057808 */ /* 0x000fce0000000000 */
.L_x_47417:
[----:B------:R-:W-:Y:S05]  /*29ec0*/  BSYNC B0 ;  /* 0x0000000000007941 */ /* 0x000fea0003800000 */
.L_x_47415:
[----:B------:R-:W-:Y:S01]  /*29ed0*/  DADD R44, |R44|, |R46| ;  /* 0x000000002c2c7229 */ /* 0x000fe2000000062e */
[----:B------:R-:W-:-:S07]  /*29ee0*/  LOP3.LUT R47, R5, 0x80000000, R47, 0xb8, !PT ;  /* 0x80000000052f7812 */ /* 0x000fce00078eb82f */
[----:B------:R-:W-:-:S06]  /*29ef0*/  DSETP.GTU.AND P0, PT, |R44|, +INF , PT ;  /* 0x7ff000002c00742a */ /* 0x000fcc0003f0c200 */
[----:B------:R-:W-:Y:S02]  /*29f00*/  FSEL R4, R44, R4, P0 ;  /* 0x000000042c047208 */ /* 0x000fe40000000000 */
[----:B------:R-:W-:Y:S01]  /*29f10*/  FSEL R5, R45, R47, P0 ;  /* 0x0000002f2d057208 */ /* 0x000fe20000000000 */
[----:B------:R-:W-:Y:S06]  /*29f20*/  BRA `(.L_x_47390) ;  /* 0x0000003000d07947 */ /* 0x000fec0003800000 */
.L_x_47377:
        /* <DEDUP_REMOVED lines=92> */
.L_x_47420:
        /* <DEDUP_REMOVED lines=24> */
.L_x_47423:
[----:B------:R-:W-:Y:S05]  /*2a670*/  BSYNC B4 ;  /* 0x0000000000047941 */ /* 0x000fea0003800000 */
.L_x_47422:
        /* <DEDUP_REMOVED lines=29> */
.L_x_47421:
[----:B------:R-:W-:Y:S05]  /*2a850*/  BSYNC B3 ;  /* 0x0000000000037941 */ /* 0x000fea0003800000 */
.L_x_47419:
        /* <DEDUP_REMOVED lines=83> */
.L_x_47418:
        /* <DEDUP_REMOVED lines=85> */
.L_x_47376:
        /* <DEDUP_REMOVED lines=25> */
.L_x_47425:
[----:B------:R-:W-:Y:S05]  /*2b470*/  BSYNC B3 ;  /* 0x0000000000037941 */ /* 0x000fea0003800000 */
.L_x_47424:
        /* <DEDUP_REMOVED lines=26> */
.L_x_47427:
[----:B------:R-:W-:Y:S05]  /*2b620*/  BSYNC B3 ;  /* 0x0000000000037941 */ /* 0x000fea0003800000 */
.L_x_47426:
        /* <DEDUP_REMOVED lines=137> */
.L_x_47429:
[----:B------:R-:W-:Y:S05]  /*2bec0*/  BSYNC B0 ;  /* 0x0000000000007941 */ /* 0x000fea0003800000 */
.L_x_47428:
        /* <DEDUP_REMOVED lines=10> */
.L_x_47431:
[----:B------:R-:W-:Y:S05]  /*2bf70*/  BSYNC B3 ;  /* 0x0000000000037941 */ /* 0x000fea0003800000 */
.L_x_47430:
        /* <DEDUP_REMOVED lines=82> */
.L_x_47433:
[----:B------:R-:W-:-:S04]  /*2c4a0*/  ISETP.GE.AND P0, PT, R45, RZ, PT ;  /* 0x000000ff2d00720c */ /* 0x000fc80003f06270 */
[----:B------:R-:W-:Y:S02]  /*2c4b0*/  FSEL R4, RZ, 3.37028055040000000000e+12, P0 ;  /* 0x54442d18ff047808 */ /* 0x000fe40000000000 */
[----:B------:R-:W-:-:S07]  /*2c4c0*/  FSEL R5, RZ, 2.1426990032196044922, P0 ;  /* 0x400921fbff057808 */ /* 0x000fce0000000000 */
.L_x_47434:
[----:B------:R-:W-:Y:S05]  /*2c4d0*/  BSYNC B0 ;  /* 0x0000000000007941 */ /* 0x000fea0003800000 */
.L_x_47432:
[----:B------:R-:W-:Y:S01]  /*2c4e0*/  DADD R44, |R44|, |R46| ;  /* 0x000000002c2c7229 */ /* 0x000fe2000000062e */
[----:B------:R-:W-:Y:S01]  /*2c4f0*/  LOP3.LUT R47, R5, 0x80000000, R47, 0xb8, !PT ;  /* 0x80000000052f7812 */ /* 0x000fe200078eb82f */
[----:B------:R-:W-:-:S06]  /*2c500*/  DADD R18, R18, 1 ;  /* 0x3ff0000012127429 */ /* 0x000fcc0000000000 */
[----:B------:R-:W-:-:S06]  /*2c510*/  DSETP.GTU.AND P0, PT, |R44|, +INF , PT ;  /* 0x7ff000002c00742a */ /* 0x000fcc0003f0c200 */
[----:B------:R-:W-:Y:S02]  /*2c520*/  FSEL R4, R44, R4, P0 ;  /* 0x000000042c047208 */ /* 0x000fe40000000000 */
[----:B------:R-:W-:Y:S01]  /*2c530*/  FSEL R5, R45, R47, P0 ;  /* 0x0000002f2d057208 */ /* 0x000fe20000000000 */
[----:B------:R-:W-:Y:S06]  /*2c540*/  BRA `(.L_x_47390) ;  /* 0x0000000c00487947 */ /* 0x000fec0003800000 */
.L_x_47375:
        /* <DEDUP_REMOVED lines=27> */
[----:B------:R-:W-:Y:S01]  /*2c700*/  @!P0 DMUL R20, R20, 1.80143985094819840000e+16 ;  /* 0x4350000014148828 */ /* 0x000fe20000000000 */
[----:B------:R-:W-:Y:S01]  /*2c710*/  @!P0 IMAD.MOV.U32 R40, RZ, RZ, -0x435 ;  /* 0xfffffbcbff288424 */ /* 0x000fe200078e00ff */
        /* <DEDUP_REMOVED lines=79> */
.L_x_47436:
[----:B------:R-:W-:Y:S05]  /*2cc10*/  BSYNC B0 ;  /* 0x0000000000007941 */ /* 0x000fea0003800000 */
.L_x_47435:
        /* <DEDUP_REMOVED lines=10> */
.L_x_47438:
[----:B------:R-:W-:Y:S05]  /*2ccc0*/  BSYNC B3 ;  /* 0x0000000000037941 */ /* 0x000fea0003800000 */
.L_x_47437:
        /* <DEDUP_REMOVED lines=82> */
.L_x_47440:
[----:B------:R-:W-:Y:S02]  /*2d1f0*/  FSEL R4, RZ, 3.37028055040000000000e+12, P2 ;  /* 0x54442d18ff047808 */ /* 0x000fe40001000000 */
[----:B------:R-:W-:-:S07]  /*2d200*/  FSEL R5, RZ, 2.1426990032196044922, P2 ;  /* 0x400921fbff057808 */ /* 0x000fce0001000000 */
.L_x_47441:
[----:B------:R-:W-:Y:S05]  /*2d210*/  BSYNC B0 ;  /* 0x0000000000007941 */ /* 0x000fea0003800000 */
.L_x_47439:
[----:B------:R-:W-:Y:S01]  /*2d220*/  DADD R44, |R44|, |R46| ;  /* 0x000000002c2c7229 */ /* 0x000fe2000000062e */
[----:B------:R-:W-:-:S07]  /*2d230*/  LOP3.LUT R47, R5, 0x80000000, R47, 0xb8, !PT ;  /* 0x80000000052f7812 */ /* 0x000fce00078eb82f */
[----:B------:R-:W-:-:S06]  /*2d240*/  DSETP.GTU.AND P0, PT, |R44|, +INF , PT ;  /* 0x7ff000002c00742a */ /* 0x000fcc0003f0c200 */
[----:B------:R-:W-:Y:S02]  /*2d250*/  FSEL R4, R44, R4, P0 ;  /* 0x000000042c047208 */ /* 0x000fe40000000000 */
[----:B------:R-:W-:-:S07]  /*2d260*/  FSEL R5, R45, R47, P0 ;  /* 0x0000002f2d057208 */ /* 0x000fce0000000000 */
.L_x_47390:
[----:B------:R-:W-:Y:S05]  /*2d270*/  BSYNC B2 ;  /* 0x0000000000027941 */ /* 0x000fea0003800000 */
.L_x_47374:
        /* <DEDUP_REMOVED lines=74> */
.L_x_47447:
[----:B------:R-:W-:Y:S05]  /*2d720*/  BSYNC B0 ;  /* 0x0000000000007941 */ /* 0x000fea0003800000 */
.L_x_47446:
        /* <DEDUP_REMOVED lines=25> */
.L_x_47449:
[----:B------:R-:W-:Y:S01]  /*2d8c0*/  DMUL R32, RZ, R36 ;  /* 0x00000024ff207228 */ /* 0x000fe20000000000 */
[----:B------:R-:W-:-:S10]  /*2d8d0*/  IMAD.MOV.U32 R0, RZ, RZ, RZ ;  /* 0x000000ffff007224 */ /* 0x000fd400078e00ff */
.L_x_47450:
[----:B------:R-:W-:Y:S05]  /*2d8e0*/  BSYNC B2 ;  /* 0x0000000000027941 */ /* 0x000fea0003800000 */
.L_x_47448:
        /* <DEDUP_REMOVED lines=48> */
.L_x_47452:
[----:B------:R-:W-:Y:S01]  /*2dbf0*/  DMUL R18, RZ, R36 ;  /* 0x00000024ff127228 */ /* 0x000fe20000000000 */
[----:B------:R-:W-:-:S10]  /*2dc00*/  IMAD.MOV.U32 R0, RZ, RZ, RZ ;  /* 0x000000ffff007224 */ /* 0x000fd400078e00ff */
.L_x_47453:
[----:B------:R-:W-:Y:S05]  /*2dc10*/  BSYNC B2 ;  /* 0x0000000000027941 */ /* 0x000fea0003800000 */
.L_x_47451:
        /* <DEDUP_REMOVED lines=25> */
.L_x_47445:
        /* <DEDUP_REMOVED lines=62> */
.L_x_47455:
[----:B------:R-:W-:Y:S05]  /*2e190*/  BSYNC B0 ;  /* 0x0000000000007941 */ /* 0x000fea0003800000 */
.L_x_47454:
        /* <DEDUP_REMOVED lines=25> */
.L_x_47457:
[----:B------:R-:W-:Y:S01]  /*2e330*/  DMUL R14, RZ, R36 ;  /* 0x00000024ff0e7228 */ /* 0x000fe20000000000 */
[----:B------:R-:W-:-:S10]  /*2e340*/  IMAD.MOV.U32 R0, RZ, RZ, RZ ;  /* 0x000000ffff007224 */ /* 0x000fd400078e00ff */
.L_x_47458:
[----:B------:R-:W-:Y:S05]  /*2e350*/  BSYNC B2 ;  /* 0x0000000000027941 */ /* 0x000fea0003800000 */
.L_x_47456:
        /* <DEDUP_REMOVED lines=48> */
.L_x_47460:
[----:B------:R-:W-:Y:S01]  /*2e660*/  DMUL R18, RZ, R36 ;  /* 0x00000024ff127228 */ /* 0x000fe20000000000 */
[----:B------:R-:W-:-:S10]  /*2e670*/  IMAD.MOV.U32 R0, RZ, RZ, RZ ;  /* 0x000000ffff007224 */ /* 0x000fd400078e00ff */
.L_x_47461:
[----:B------:R-:W-:Y:S05]  /*2e680*/  BSYNC B2 ;  /* 0x0000000000027941 */ /* 0x000fea0003800000 */
.L_x_47459:
        /* <DEDUP_REMOVED lines=31> */
[----:B------:R-:W-:Y:S02]  /*2e880*/  @P1 DFMA R18, R18, -1, RZ ;  /* 0xbff000001212182b */ /* 0x000fe400000000ff */
[----:B------:R-:W-:Y:S01]  /*2e890*/  DMUL R14, R4, R14 ;  /* 0x0000000e040e7228 */ /* 0x000fe20000000000 */
[----:B------:R-:W-:-:S05]  /*2e8a0*/  LEA R35, R0, 0x3ff00000, 0x14 ;  /* 0x3ff0000000237811 */ /* 0x000fca00078ea0ff */
[----:B------:R-:W-:Y:S02]  /*2e8b0*/  DMUL R12, R12, R18 ;  /* 0x000000120c0c7228 */ /* 0x000fe40000000000 */
[----:B------:R-:W-:-:S06]  /*2e8c0*/  DMUL R32, R34, R14 ;  /* 0x0000000e22207228 */ /* 0x000fcc0000000000 */
[----:B------:R-:W-:-:S08]  /*2e8d0*/  DMUL R12, R4, R12 ;  /* 0x0000000c040c7228 */ /* 0x000fd00000000000 */
[----:B------:R-:W-:Y:S01]  /*2e8e0*/  DMUL R34, R34, R12 ;  /* 0x0000000c22227228 */ /* 0x000fe20000000000 */
[----:B------:R-:W-:Y:S10]  /*2e8f0*/  BRA `(.L_x_47373) ;  /* 0x0000000800d07947 */ /* 0x000ff40003800000 */
.L_x_47444:
        /* <DEDUP_REMOVED lines=11> */
.L_x_47462:
[----:B------:R-:W-:-:S10]  /*2e9b0*/  DADD R32, R36, -R36 ;  /* 0x0000000024207229 */ /* 0x000fd40000000824 */
[----:B------:R-:W-:Y:S02]  /*2e9c0*/  IMAD.MOV.U32 R34, RZ, RZ, R32 ;  /* 0x000000ffff227224 */ /* 0x000fe400078e0020 */
[----:B------:R-:W-:Y:S01]  /*2e9d0*/  IMAD.MOV.U32 R35, RZ, RZ, R33 ;  /* 0x000000ffff237224 */ /* 0x000fe200078e0021 */
[----:B------:R-:W-:Y:S06]  /*2e9e0*/  BRA `(.L_x_47373) ;  /* 0x0000000800947947 */ /* 0x000fec0003800000 */
.L_x_47443:
        /* <DEDUP_REMOVED lines=26> */
.L_x_47464:
[----:B------:R-:W-:Y:S01]  /*2eb90*/  DMUL R32, RZ, R36 ;  /* 0x00000024ff207228 */ /* 0x000fe20000000000 */
[----:B------:R-:W-:-:S10]  /*2eba0*/  IMAD.MOV.U32 R0, RZ, RZ, RZ ;  /* 0x000000ffff007224 */ /* 0x000fd400078e00ff */
.L_x_47465:
[----:B------:R-:W-:Y:S05]  /*2ebb0*/  BSYNC B2 ;  /* 0x0000000000027941 */ /* 0x000fea0003800000 */
.L_x_47463:
        /* <DEDUP_REMOVED lines=48> */
.L_x_47467:
[----:B------:R-:W-:Y:S01]  /*2eec0*/  DMUL R34, RZ, R36 ;  /* 0x00000024ff227228 */ /* 0x000fe20000000000 */
[----:B------:R-:W-:-:S10]  /*2eed0*/  IMAD.MOV.U32 R0, RZ, RZ, RZ ;  /* 0x000000ffff007224 */ /* 0x000fd400078e00ff */
.L_x_47468:
[----:B------:R-:W-:Y:S05]  /*2eee0*/  BSYNC B2 ;  /* 0x0000000000027941 */ /* 0x000fea0003800000 */
.L_x_47466:
        /* <DEDUP_REMOVED lines=24> */
.L_x_47442:
        /* <DEDUP_REMOVED lines=58> */
.L_x_47470:
[----:B------:R-:W-:Y:S05]  /*2f410*/  BSYNC B0 ;  /* 0x0000000000007941 */ /* 0x000fea0003800000 */
.L_x_47469:
[----:B------:R-:W-:Y:S02]  /*2f420*/  IMAD.MOV.U32 R34, RZ, RZ, R36 ;  /* 0x000000ffff227224 */ /* 0x000fe400078e0024 */
[----:B------:R-:W-:-:S07]  /*2f430*/  IMAD.MOV.U32 R35, RZ, RZ, R37 ;  /* 0x000000ffff237224 */ /* 0x000fce00078e0025 */
.L_x_47373:
[----:B------:R-:W-:Y:S05]  /*2f440*/  BSYNC B1 ;  /* 0x0000000000017941 */ /* 0x000fea0003800000 */
.L_x_47372:
[----:B------:R-:W0:Y:S01]  /*2f450*/  LDC.U8 R17, c[0x0][0x248] ;  /* 0x00009200ff117b82 */ /* 0x000e220000000000 */
[----:B------:R-:W-:Y:S01]  /*2f460*/  ISETP.GE.AND P0, PT, R16, R68, PT ;  /* 0x000000441000720c */ /* 0x000fe20003f06270 */
[----:B------:R-:W-:Y:S04]  /*2f470*/  BSSY B7, `(.L_x_47471) ;  /* 0x0000374000077945 */ /* 0x000fe80003800000 */
[----:B------:R-:W-:Y:S08]  /*2f480*/  BSSY B6, `(.L_x_47472) ;  /* 0x0000256000067945 */ /* 0x000ff00003800000 */
[----:B------:R-:W-:Y:S05]  /*2f490*/  @P0 BRA `(.L_x_47473) ;  /* 0x0000002400440947 */ /* 0x000fea0003800000 */
[----:B------:R-:W1:Y:S01]  /*2f4a0*/  S2R R0, SR_CTAID.X ;  /* 0x0000000000007919 */ /* 0x000e620000002500 */
[----:B------:R-:W2:Y:S01]  /*2f4b0*/  LDC.64 R4, c[0x0][0x220] ;  /* 0x00008800ff047b82 */ /* 0x000ea20000000a00 */
[----:B0-----:R-:W-:Y:S01]  /*2f4c0*/  PRMT R6, R17, 0x9910, RZ ;  /* 0x0000991011067816 */ /* 0x001fe200000000ff */
[----:B------:R-:W-:Y:S01]  /*2f4d0*/  ULDC UR4, c[0x0][0x24c] ;  /* 0x0000930000047ab9 */ /* 0x000fe20000000800 */
[----:B------:R-:W1:Y:S02]  /*2f4e0*/  S2R R3, SR_TID.X ;  /* 0x0000000000037919 */ /* 0x000e640000002100 */
        /* <DEDUP_REMOVED lines=19> */
.L_x_47477:
[----:B------:R-:W0:Y:S01]  /*2f620*/  F2I.S64.F64.TRUNC R8, R8 ;  /* 0x0000000800087311 */ /* 0x000e22000030d900 */
[----:B------:R-:W-:Y:S02]  /*2f630*/  IMAD.MOV.U32 R16, RZ, RZ, R2 ;  /* 0x000000ffff107224 */ /* 0x000fe400078e0002 */
[----:B0-----:R-:W-:-:S05]  /*2f640*/  IMAD.MOV.U32 R3, RZ, RZ, R8 ;  /* 0x000000ffff037224 */ /* 0x001fca00078e0008 */
[----:B------:R0:W-:Y:S01]  /*2f650*/  STG.E.U8 desc[UR36][R4.64], R3 ;  /* 0x0000000304007986 */ /* 0x0001e2000c101124 */
[----:B------:R-:W-:Y:S05]  /*2f660*/  BRA `(.L_x_47479) ;  /* 0x0000001000507947 */ /* 0x000fea0003800000 */
.L_x_47476:
        /* <DEDUP_REMOVED lines=10> */
.L_x_47481:
[----:B------:R-:W0:Y:S01]  /*2f710*/  F2I.F64.TRUNC R9, R8 ;  /* 0x0000000800097311 */ /* 0x000e22000030d100 */
[----:B------:R-:W-:Y:S01]  /*2f720*/  IMAD.MOV.U32 R16, RZ, RZ, R2 ;  /* 0x000000ffff107224 */ /* 0x000fe200078e0002 */
[----:B0-----:R0:W-:Y:S01]  /*2f730*/  STG.E desc[UR36][R4.64], R9 ;  /* 0x0000000904007986 */ /* 0x0011e2000c101924 */
[----:B------:R-:W-:Y:S05]  /*2f740*/  BRA `(.L_x_47479) ;  /* 0x0000001000187947 */ /* 0x000fea0003800000 */
.L_x_47480:
[----:B------:R-:W0:Y:S01]  /*2f750*/  F2I.F64.TRUNC R9, R8 ;  /* 0x0000000800097311 */ /* 0x000e22000030d100 */
[----:B------:R-:W-:Y:S01]  /*2f760*/  IMAD.MOV.U32 R16, RZ, RZ, R2 ;  /* 0x000000ffff107224 */ /* 0x000fe200078e0002 */
[----:B0-----:R0:W-:Y:S01]  /*2f770*/  STG.E.U16 desc[UR36][R4.64], R9 ;  /* 0x0000000904007986 */ /* 0x0011e2000c101524 */
[----:B------:R-:W-:Y:S05]  /*2f780*/  BRA `(.L_x_47479) ;  /* 0x0000001000087947 */ /* 0x000fea0003800000 */
.L_x_47475:
        /* <DEDUP_REMOVED lines=14> */
.L_x_47483:
        /* <DEDUP_REMOVED lines=9> */
.L_x_47482:
        /* <DEDUP_REMOVED lines=17> */
.L_x_47485:
        /* <DEDUP_REMOVED lines=12> */
.L_x_47484:
[----:B------:R0:W-:Y:S01]  /*2fad0*/  STG.E.64 desc[UR36][R4.64], R8 ;  /* 0x0000000804007986 */ /* 0x0001e2000c101b24 */
[----:B------:R-:W-:Y:S01]  /*2fae0*/  IMAD.MOV.U32 R16, RZ, RZ, R2 ;  /* 0x000000ffff107224 */ /* 0x000fe200078e0002 */
[----:B------:R-:W-:Y:S06]  /*2faf0*/  BRA `(.L_x_47479) ;  /* 0x0000000c002c7947 */ /* 0x000fec0003800000 */
.L_x_47474:
        /* <DEDUP_REMOVED lines=14> */
.L_x_47488:
[----:B------:R0:W-:Y:S01]  /*2fbe0*/  STG.E.128 desc[UR36][R4.64], R8 ;  /* 0x0000000804007986 */ /* 0x0001e2000c101d24 */
[----:B------:R-:W-:Y:S01]  /*2fbf0*/  IMAD.MOV.U32 R16, RZ, RZ, R2 ;  /* 0x000000ffff107224 */ /* 0x000fe200078e0002 */
[----:B------:R-:W-:Y:S06]  /*2fc00*/  BRA `(.L_x_47479) ;  /* 0x0000000800e87947 */ /* 0x000fec0003800000 */
.L_x_47487:
        /* <DEDUP_REMOVED lines=25> */
.L_x_47492:
[----:B------:R-:W-:Y:S05]  /*2fda0*/  BSYNC B0 ;  /* 0x0000000000007941 */ /* 0x000fea0003800000 */
.L_x_47491:
[----:B------:R-:W-:Y:S01]  /*2fdb0*/  LOP3.LUT R7, R0, R7, RZ, 0xfc, !PT ;  /* 0x0000000700077212 */ /* 0x000fe200078efcff */
[----:B------:R-:W-:-:S04]  /*2fdc0*/  IMAD.MOV.U32 R16, RZ, RZ, R2 ;  /* 0x000000ffff107224 */ /* 0x000fc800078e0002 */
[----:B------:R0:W-:Y:S01]  /*2fdd0*/  STG.E.U8 desc[UR36][R4.64], R7 ;  /* 0x0000000704007986 */ /* 0x0001e2000c101124 */
[----:B------:R-:W-:Y:S05]  /*2fde0*/  BRA `(.L_x_47479) ;  /* 0x0000000800707947 */ /* 0x000fea0003800000 */
.L_x_47490:
        /* <DEDUP_REMOVED lines=17> */
.L_x_47494:
[----:B------:R-:W-:Y:S01]  /*2ff00*/  IMAD.MOV.U32 R0, RZ, RZ, 0x7f ;  /* 0x0000007fff007424 */ /* 0x000fe200078e00ff */
[----:B------:R-:W-:-:S04]  /*2ff10*/  ISETP.GT.U32.AND P0, PT, R3, 0x7f800000, PT ;  /* 0x7f8000000300780c */ /* 0x000fc80003f04070 */
[----:B------:R-:W-:-:S09]  /*2ff20*/  SEL R0, R0, 0x7c, P0 ;  /* 0x0000007c00007807 */ /* 0x000fd20000000000 */
.L_x_47495:
[----:B------:R-:W-:Y:S05]  /*2ff30*/  BSYNC B0 ;  /* 0x0000000000007941 */ /* 0x000fea0003800000 */
.L_x_47493:
[----:B------:R-:W-:Y:S01]  /*2ff40*/  LOP3.LUT R3, R7, 0x80000000, RZ, 0xc0, !PT ;  /* 0x8000000007037812 */ /* 0x000fe200078ec0ff */
[----:B------:R-:W-:-:S03]  /*2ff50*/  IMAD.MOV.U32 R16, RZ, RZ, R2 ;  /* 0x000000ffff107224 */ /* 0x000fc600078e0002 */
[----:B------:R-:W-:-:S04]  /*2ff60*/  SHF.R.U32.HI R3, RZ, 0x18, R3 ;  /* 0x00000018ff037819 */ /* 0x000fc80000011603 */
[----:B------:R-:W-:-:S05]  /*2ff70*/  LOP3.LUT R3, R0, R3, RZ, 0xfc, !PT ;  /* 0x0000000300037212 */ /* 0x000fca00078efcff */
[----:B------:R0:W-:Y:S01]  /*2ff80*/  STG.E.U8 desc[UR36][R4.64], R3 ;  /* 0x0000000304007986 */ /* 0x0001e2000c101124 */
[----:B------:R-:W-:Y:S05]  /*2ff90*/  BRA `(.L_x_47479) ;  /* 0x0000000800047947 */ /* 0x000fea0003800000 */
.L_x_47489:
        /* <DEDUP_REMOVED lines=9> */
.L_x_47486:
        /* <DEDUP_REMOVED lines=12> */
.L_x_47498:
        /* <DEDUP_REMOVED lines=21> */
.L_x_47501:
[----:B------:R-:W-:-:S04]  /*30240*/  LOP3.LUT R0, R7, 0x80000000, RZ, 0xc0, !PT ;  /* 0x8000000007007812 */ /* 0x000fc800078ec0ff */
[----:B------:R-:W-:-:S04]  /*30250*/  SHF.R.U32.HI R0, RZ, 0x18, R0 ;  /* 0x00000018ff007819 */ /* 0x000fc80000011600 */
[----:B------:R-:W-:-:S07]  /*30260*/  LOP3.LUT R0, R3, R0, RZ, 0xfc, !PT ;  /* 0x0000000003007212 */ /* 0x000fce00078efcff */
.L_x_47500:
[----:B------:R-:W-:Y:S05]  /*30270*/  BSYNC B0 ;  /* 0x0000000000007941 */ /* 0x000fea0003800000 */
.L_x_47499:
[----:B------:R3:W-:Y:S01]  /*30280*/  STG.E.U8 desc[UR36][R4.64], R0 ;  /* 0x0000000004007986 */ /* 0x0007e2000c101124 */
[----:B------:R-:W-:Y:S01]  /*30290*/  IMAD.MOV.U32 R16, RZ, RZ, R2 ;  /* 0x000000ffff107224 */ /* 0x000fe200078e0002 */
[----:B------:R-:W-:Y:S06]  /*302a0*/  BRA `(.L_x_47479) ;  /* 0x0000000400407947 */ /* 0x000fec0003800000 */
.L_x_47497:
        /* <DEDUP_REMOVED lines=21> */
.L_x_47504:
[----:B------:R-:W-:-:S04]  /*30400*/  LOP3.LUT R0, R7, 0x80000000, RZ, 0xc0, !PT ;  /* 0x8000000007007812 */ /* 0x000fc800078ec0ff */
[----:B------:R-:W-:-:S04]  /*30410*/  SHF.R.U32.HI R0, RZ, 0x18, R0 ;  /* 0x00000018ff007819 */ /* 0x000fc80000011600 */
[----:B------:R-:W-:-:S07]  /*30420*/  LOP3.LUT R0, R3, R0, RZ, 0xfc, !PT ;  /* 0x0000000003007212 */ /* 0x000fce00078efcff */
.L_x_47503:
[----:B------:R-:W-:Y:S05]  /*30430*/  BSYNC B0 ;  /* 0x0000000000007941 */ /* 0x000fea0003800000 */
.L_x_47502:
[----:B------:R0:W-:Y:S01]  /*30440*/  STG.E.U8 desc[UR36][R4.64], R0 ;  /* 0x0000000004007986 */ /* 0x0001e2000c101124 */
[----:B------:R-:W-:Y:S01]  /*30450*/  IMAD.MOV.U32 R16, RZ, RZ, R2 ;  /* 0x000000ffff107224 */ /* 0x000fe200078e0002 */
[----:B------:R-:W-:Y:S06]  /*30460*/  BRA `(.L_x_47479) ;  /* 0x0000000000d07947 */ /* 0x000fec0003800000 */
.L_x_47496:
        /* <DEDUP_REMOVED lines=27> */
.L_x_47478:
        /* <DEDUP_REMOVED lines=16> */
.L_x_47507:
[----:B------:R-:W-:Y:S01]  /*30720*/  IMAD.MOV.U32 R16, RZ, RZ, R2 ;  /* 0x000000ffff107224 */ /* 0x000fe200078e0002 */
[----:B------:R-:W-:Y:S06]  /*30730*/  BRA `(.L_x_47479) ;  /* 0x00000000001c7947 */ /* 0x000fec0003800000 */
.L_x_47506:
[----:B------:R-:W0:Y:S01]  /*30740*/  F2I.U64.F64.TRUNC R8, R8 ;  /* 0x0000000800087311 */ /* 0x000e22000030d800 */
[----:B------:R-:W-:Y:S01]  /*30750*/  IMAD.MOV.U32 R16, RZ, RZ, R2 ;  /* 0x000000ffff107224 */ /* 0x000fe200078e0002 */
[----:B0-----:R2:W-:Y:S01]  /*30760*/  STG.E.64 desc[UR36][R4.64], R8 ;  /* 0x0000000804007986 */ /* 0x0015e2000c101b24 */
[----:B------:R-:W-:Y:S05]  /*30770*/  BRA `(.L_x_47479) ;  /* 0x00000000000c7947 */ /* 0x000fea0003800000 */
.L_x_47505:
[----:B------:R-:W0:Y:S01]  /*30780*/  F2I.U32.F64.TRUNC R9, R8 ;  /* 0x0000000800097311 */ /* 0x000e22000030d000 */
[----:B------:R-:W-:Y:S01]  /*30790*/  IMAD.MOV.U32 R16, RZ, RZ, R2 ;  /* 0x000000ffff107224 */ /* 0x000fe200078e0002 */
[----:B0-----:R0:W-:Y:S06]  /*307a0*/  STG.E desc[UR36][R4.64], R9 ;  /* 0x0000000904007986 */ /* 0x0011ec000c101924 */
.L_x_47479:
[----:B------:R-:W-:-:S13]  /*307b0*/  ISETP.GE.AND P0, PT, R16, R68, PT ;  /* 0x000000441000720c */ /* 0x000fda0003f06270 */
[----:B------:R-:W-:Y:S05]  /*307c0*/  @P0 BREAK B6 ;  /* 0x0000000000060942 */ /* 0x000fea0003800000 */
[----:B------:R-:W-:Y:S05]  /*307d0*/  @P0 BRA `(.L_x_47508) ;  /* 0x0000002000f40947 */ /* 0x000fea0003800000 */
[----:B01----:R-:W0:Y:S01]  /*307e0*/  S2R R3, SR_CTAID.X ;  /* 0x0000000000037919 */ /* 0x003e220000002500 */
[----:B--234-:R-:W1:Y:S01]  /*307f0*/  LDC.64 R4, c[0x0][0x220] ;  /* 0x00008800ff047b82 */ /* 0x01ce620000000a00 */
[----:B------:R-:W-:Y:S01]  /*30800*/  PRMT R2, R17, 0x9910, RZ ;  /* 0x0000991011027816 */ /* 0x000fe200000000ff */
        /* <DEDUP_REMOVED lines=19> */
.L_x_47512:
[----:B------:R-:W0:Y:S02]  /*30940*/  F2I.S64.F64.TRUNC R24, R24 ;  /* 0x0000001800187311 */ /* 0x000e24000030d900 */
[----:B0-----:R-:W-:-:S05]  /*30950*/  IMAD.MOV.U32 R5, RZ, RZ, R24 ;  /* 0x000000ffff057224 */ /* 0x001fca00078e0018 */
[----:B------:R3:W-:Y:S01]  /*30960*/  STG.E.U8 desc[UR36][R2.64], R5 ;  /* 0x0000000502007986 */ /* 0x0007e2000c101124 */
[----:B------:R-:W-:Y:S05]  /*30970*/  BRA `(.L_x_47514) ;  /* 0x0000001000087947 */ /* 0x000fea0003800000 */
.L_x_47511:
        /* <DEDUP_REMOVED lines=9> */
.L_x_47516:
[----:B------:R-:W0:Y:S02]  /*30a10*/  F2I.F64.TRUNC R25, R24 ;  /* 0x0000001800197311 */ /* 0x000e24000030d100 */
[----:B0-----:R2:W-:Y:S01]  /*30a20*/  STG.E desc[UR36][R2.64], R25 ;  /* 0x0000001902007986 */ /* 0x0015e2000c101924 */
[----:B------:R-:W-:Y:S05]  /*30a30*/  BRA `(.L_x_47514) ;  /* 0x0000000c00d87947 */ /* 0x000fea0003800000 */
.L_x_47515:
[----:B------:R-:W0:Y:S02]  /*30a40*/  F2I.F64.TRUNC R25, R24 ;  /* 0x0000001800197311 */ /* 0x000e24000030d100 */
[----:B0-----:R0:W-:Y:S01]  /*30a50*/  STG.E.U16 desc[UR36][R2.64], R25 ;  /* 0x0000001902007986 */ /* 0x0011e2000c101524 */
[----:B------:R-:W-:Y:S05]  /*30a60*/  BRA `(.L_x_47514) ;  /* 0x0000000c00cc7947 */ /* 0x000fea0003800000 */
.L_x_47510:
        /* <DEDUP_REMOVED lines=13> */
.L_x_47518:
        /* <DEDUP_REMOVED lines=8> */
.L_x_47517:
        /* <DEDUP_REMOVED lines=16> */
.L_x_47520:
        /* <DEDUP_REMOVED lines=11> */
.L_x_47519:
[----:B------:R0:W-:Y:S01]  /*30d70*/  STG.E.64 desc[UR36][R2.64], R24 ;  /* 0x0000001802007986 */ /* 0x0001e2000c101b24 */
[----:B------:R-:W-:Y:S05]  /*30d80*/  BRA `(.L_x_47514) ;  /* 0x0000000c00047947 */ /* 0x000fea0003800000 */
.L_x_47509:
        /* <DEDUP_REMOVED lines=13> */
.L_x_47523:
[----:B------:R0:W-:Y:S01]  /*30e60*/  STG.E.128 desc[UR36][R2.64], R24 ;  /* 0x0000001802007986 */ /* 0x0001e2000c101d24 */
[----:B------:R-:W-:Y:S05]  /*30e70*/  BRA `(.L_x_47514) ;  /* 0x0000000800c87947 */ /* 0x000fea0003800000 */
.L_x_47522:
        /* <DEDUP_REMOVED lines=25> */
.L_x_47527:
[----:B------:R-:W-:Y:S05]  /*31010*/  BSYNC B0 ;  /* 0x0000000000007941 */ /* 0x000fea0003800000 */
.L_x_47526:
[----:B------:R-:W-:-:S05]  /*31020*/  LOP3.LUT R5, R0, R5, RZ, 0xfc, !PT ;  /* 0x0000000500057212 */ /* 0x000fca00078efcff */
[----:B------:R0:W-:Y:S01]  /*31030*/  STG.E.U8 desc[UR36][R2.64], R5 ;  /* 0x0000000502007986 */ /* 0x0001e2000c101124 */
[----:B------:R-:W-:Y:S05]  /*31040*/  BRA `(.L_x_47514) ;  /* 0x0000000800547947 */ /* 0x000fea0003800000 */
.L_x_47525:
        /* <DEDUP_REMOVED lines=17> */
.L_x_47529:
[----:B------:R-:W-:Y:S01]  /*31160*/  IMAD.MOV.U32 R0, RZ, RZ, 0x7f ;  /* 0x0000007fff007424 */ /* 0x000fe200078e00ff */
[----:B------:R-:W-:-:S04]  /*31170*/  ISETP.GT.U32.AND P0, PT, R4, 0x7f800000, PT ;  /* 0x7f8000000400780c */ /* 0x000fc80003f04070 */
[----:B------:R-:W-:-:S09]  /*31180*/  SEL R0, R0, 0x7c, P0 ;  /* 0x0000007c00007807 */ /* 0x000fd20000000000 */
.L_x_47530:
[----:B------:R-:W-:Y:S05]  /*31190*/  BSYNC B0 ;  /* 0x0000000000007941 */ /* 0x000fea0003800000 */
.L_x_47528:
[----:B------:R-:W-:-:S04]  /*311a0*/  LOP3.LUT R4, R5, 0x80000000, RZ, 0xc0, !PT ;  /* 0x8000000005047812 */ /* 0x000fc800078ec0ff */
[----:B------:R-:W-:-:S04]  /*311b0*/  SHF.R.U32.HI R5, RZ, 0x18, R4 ;  /* 0x00000018ff057819 */ /* 0x000fc80000011604 */
[----:B------:R-:W-:-:S05]  /*311c0*/  LOP3.LUT R5, R0, R5, RZ, 0xfc, !PT ;  /* 0x0000000500057212 */ /* 0x000fca00078efcff */
[----:B------:R0:W-:Y:S01]  /*311d0*/  STG.E.U8 desc[UR36][R2.64], R5 ;  /* 0x0000000502007986 */ /* 0x0001e2000c101124 */
[----:B------:R-:W-:Y:S05]  /*311e0*/  BRA `(.L_x_47514) ;  /* 0x0000000400ec7947 */ /* 0x000fea0003800000 */
.L_x_47524:
        /* <DEDUP_REMOVED lines=8> */
.L_x_47521:
        /* <DEDUP_REMOVED lines=11> */
.L_x_47533:
        /* <DEDUP_REMOVED lines=21> */
.L_x_47536:
[----:B------:R-:W-:-:S04]  /*31470*/  LOP3.LUT R0, R7, 0x80000000, RZ, 0xc0, !PT ;  /* 0x8000000007007812 */ /* 0x000fc800078ec0ff */
[----:B------:R-:W-:-:S04]  /*31480*/  SHF.R.U32.HI R5, RZ, 0x18, R0 ;  /* 0x00000018ff057819 */ /* 0x000fc80000011600 */
[----:B------:R-:W-:-:S04]  /*31490*/  LOP3.LUT R4, R4, R5, RZ, 0xfc, !PT ;  /* 0x0000000504047212 */ /* 0x000fc800078efcff */
[----:B------:R-:W-:-:S07]  /*314a0*/  PRMT R0, R4, 0x7610, R0 ;  /* 0x0000761004007816 */ /* 0x000fce0000000000 */
.L_x_47535:
[----:B------:R-:W-:Y:S05]  /*314b0*/  BSYNC B0 ;  /* 0x0000000000007941 */ /* 0x000fea0003800000 */
.L_x_47534:
[----:B------:R0:W-:Y:S01]  /*314c0*/  STG.E.U8 desc[UR36][R2.64], R0 ;  /* 0x0000000002007986 */ /* 0x0001e2000c101124 */
[----:B------:R-:W-:Y:S05]  /*314d0*/  BRA `(.L_x_47514) ;  /* 0x0000000400307947 */ /* 0x000fea0003800000 */
.L_x_47532:
        /* <DEDUP_REMOVED lines=21> */
.L_x_47539:
[----:B------:R-:W-:-:S04]  /*31630*/  LOP3.LUT R0, R7, 0x80000000, RZ, 0xc0, !PT ;  /* 0x8000000007007812 */ /* 0x000fc800078ec0ff */
[----:B------:R-:W-:-:S04]  /*31640*/  SHF.R.U32.HI R5, RZ, 0x18, R0 ;  /* 0x00000018ff057819 */ /* 0x000fc80000011600 */
[----:B------:R-:W-:-:S04]  /*31650*/  LOP3.LUT R4, R4, R5, RZ, 0xfc, !PT ;  /* 0x0000000504047212 */ /* 0x000fc800078efcff */
[----:B------:R-:W-:-:S07]  /*31660*/  PRMT R0, R4, 0x7610, R0 ;  /* 0x0000761004007816 */ /* 0x000fce0000000000 */
.L_x_47538:
[----:B------:R-:W-:Y:S05]  /*31670*/  BSYNC B0 ;  /* 0x0000000000007941 */ /* 0x000fea0003800000 */
.L_x_47537:
[----:B------:R0:W-:Y:S01]  /*31680*/  STG.E.U8 desc[UR36][R2.64], R0 ;  /* 0x0000000002007986 */ /* 0x0001e2000c101124 */
[----:B------:R-:W-:Y:S05]  /*31690*/  BRA `(.L_x_47514) ;  /* 0x0000000000c07947 */ /* 0x000fea0003800000 */
.L_x_47531:
        /* <DEDUP_REMOVED lines=26> */
.L_x_47513:
        /* <DEDUP_REMOVED lines=16> */
.L_x_47542:
[----:B------:R-:W-:Y:S05]  /*31940*/  BRA `(.L_x_47514) ;  /* 0x0000000000147947 */ /* 0x000fea0003800000 */
.L_x_47541:
[----:B------:R-:W0:Y:S02]  /*31950*/  F2I.U64.F64.TRUNC R24, R24 ;  /* 0x0000001800187311 */ /* 0x000e24000030d800 */
[----:B0-----:R0:W-:Y:S01]  /*31960*/  STG.E.64 desc[UR36][R2.64], R24 ;  /* 0x0000001802007986 */ /* 0x0011e2000c101b24 */
[----:B------:R-:W-:Y:S05]  /*31970*/  BRA `(.L_x_47514) ;  /* 0x0000000000087947 */ /* 0x000fea0003800000 */
.L_x_47540:
[----:B------:R-:W0:Y:S02]  /*31980*/  F2I.U32.F64.TRUNC R25, R24 ;  /* 0x0000001800197311 */ /* 0x000e24000030d000 */
[----:B0-----:R0:W-:Y:S02]  /*31990*/  STG.E desc[UR36][R2.64], R25 ;  /* 0x0000001902007986 */ /* 0x0011e4000c101924 */
.L_x_47514:
[----:B------:R-:W-:-:S07]  /*319a0*/  VIADD R16, R16, 0x80 ;  /* 0x0000008010107836 */ /* 0x000fce0000000000 */
.L_x_47473:
[----:B------:R-:W-:-:S13]  /*319b0*/  ISETP.GE.AND P0, PT, R16, R68, PT ;  /* 0x000000441000720c */ /* 0x000fda0003f06270 */
[----:B------:R-:W-:Y:S05]  /*319c0*/  @P0 BREAK B6 ;  /* 0x0000000000060942 */ /* 0x000fea0003800000 */
[----:B------:R-:W-:Y:S05]  /*319d0*/  @P0 BRA `(.L_x_47508) ;  /* 0x0000001000740947 */ /* 0x000fea0003800000 */
[----:B------:R-:W-:Y:S05]  /*319e0*/  BSYNC B6 ;  /* 0x0000000000067941 */ /* 0x000fea0003800000 */
.L_x_47472:
        /* <DEDUP_REMOVED lines=21> */
.L_x_47546:
[----:B------:R-:W0:Y:S02]  /*31b40*/  F2I.S64.F64.TRUNC R28, R28 ;  /* 0x0000001c001c7311 */ /* 0x000e24000030d900 */
[----:B0-----:R-:W-:-:S05]  /*31b50*/  IMAD.MOV.U32 R5, RZ, RZ, R28 ;  /* 0x000000ffff057224 */ /* 0x001fca00078e001c */
[----:B------:R0:W-:Y:S01]  /*31b60*/  STG.E.U8 desc[UR36][R2.64], R5 ;  /* 0x0000000502007986 */ /* 0x0001e2000c101124 */
[----:B------:R-:W-:Y:S05]  /*31b70*/  BRA `(.L_x_47548) ;  /* 0x0000001000087947 */ /* 0x000fea0003800000 */
.L_x_47545:
        /* <DEDUP_REMOVED lines=9> */
.L_x_47550:
[----:B------:R-:W0:Y:S02]  /*31c10*/  F2I.F64.TRUNC R29, R28 ;  /* 0x0000001c001d7311 */ /* 0x000e24000030d100 */
[----:B0-----:R0:W-:Y:S01]  /*31c20*/  STG.E desc[UR36][R2.64], R29 ;  /* 0x0000001d02007986 */ /* 0x0011e2000c101924 */
[----:B------:R-:W-:Y:S05]  /*31c30*/  BRA `(.L_x_47548) ;  /* 0x0000000c00d87947 */ /* 0x000fea0003800000 */
.L_x_47549:
[----:B------:R-:W0:Y:S02]  /*31c40*/  F2I.F64.TRUNC R29, R28 ;  /* 0x0000001c001d7311 */ /* 0x000e24000030d100 */
[----:B0-----:R0:W-:Y:S01]  /*31c50*/  STG.E.U16 desc[UR36][R2.64], R29 ;  /* 0x0000001d02007986 */ /* 0x0011e2000c101524 */
[----:B------:R-:W-:Y:S05]  /*31c60*/  BRA `(.L_x_47548) ;  /* 0x0000000c00cc7947 */ /* 0x000fea0003800000 */
.L_x_47544:
        /* <DEDUP_REMOVED lines=13> */
.L_x_47552:
        /* <DEDUP_REMOVED lines=8> */
.L_x_47551:
        /* <DEDUP_REMOVED lines=16> */
.L_x_47554:
        /* <DEDUP_REMOVED lines=11> */
.L_x_47553:
[----:B------:R0:W-:Y:S01]  /*31f70*/  STG.E.64 desc[UR36][R2.64], R28 ;  /* 0x0000001c02007986 */ /* 0x0001e2000c101b24 */
[----:B------:R-:W-:Y:S05]  /*31f80*/  BRA `(.L_x_47548) ;  /* 0x0000000c00047947 */ /* 0x000fea0003800000 */
.L_x_47543:
        /* <DEDUP_REMOVED lines=13> */
.L_x_47557:
[----:B------:R0:W-:Y:S01]  /*32060*/  STG.E.128 desc[UR36][R2.64], R28 ;  /* 0x0000001c02007986 */ /* 0x0001e2000c101d24 */
[----:B------:R-:W-:Y:S05]  /*32070*/  BRA `(.L_x_47548) ;  /* 0x0000000800c87947 */ /* 0x000fea0003800000 */
.L_x_47556:
        /* <DEDUP_REMOVED lines=25> */
.L_x_47561:
[----:B------:R-:W-:Y:S05]  /*32210*/  BSYNC B0 ;  /* 0x0000000000007941 */ /* 0x000fea0003800000 */
.L_x_47560:
[----:B------:R-:W-:-:S05]  /*32220*/  LOP3.LUT R5, R0, R5, RZ, 0xfc, !PT ;  /* 0x0000000500057212 */ /* 0x000fca00078efcff */
[----:B------:R0:W-:Y:S01]  /*32230*/  STG.E.U8 desc[UR36][R2.64], R5 ;  /* 0x0000000502007986 */ /* 0x0001e2000c101124 */
[----:B------:R-:W-:Y:S05]  /*32240*/  BRA `(.L_x_47548) ;  /* 0x0000000800547947 */ /* 0x000fea0003800000 */
.L_x_47559:
        /* <DEDUP_REMOVED lines=17> */
.L_x_47563:
[----:B------:R-:W-:Y:S01]  /*32360*/  IMAD.MOV.U32 R0, RZ, RZ, 0x7f ;  /* 0x0000007fff007424 */ /* 0x000fe200078e00ff */
[----:B------:R-:W-:-:S04]  /*32370*/  ISETP.GT.U32.AND P0, PT, R4, 0x7f800000, PT ;  /* 0x7f8000000400780c */ /* 0x000fc80003f04070 */
[----:B------:R-:W-:-:S09]  /*32380*/  SEL R0, R0, 0x7c, P0 ;  /* 0x0000007c00007807 */ /* 0x000fd20000000000 */
.L_x_47564:
[----:B------:R-:W-:Y:S05]  /*32390*/  BSYNC B0 ;  /* 0x0000000000007941 */ /* 0x000fea0003800000 */
.L_x_47562:
[----:B------:R-:W-:-:S04]  /*323a0*/  LOP3.LUT R4, R5, 0x80000000, RZ, 0xc0, !PT ;  /* 0x8000000005047812 */ /* 0x000fc800078ec0ff */
[----:B------:R-:W-:-:S04]  /*323b0*/  SHF.R.U32.HI R5, RZ, 0x18, R4 ;  /* 0x00000018ff057819 */ /* 0x000fc80000011604 */
[----:B------:R-:W-:-:S05]  /*323c0*/  LOP3.LUT R5, R0, R5, RZ, 0xfc, !PT ;  /* 0x0000000500057212 */ /* 0x000fca00078efcff */
[----:B------:R0:W-:Y:S01]  /*323d0*/  STG.E.U8 desc[UR36][R2.64], R5 ;  /* 0x0000000502007986 */ /* 0x0001e2000c101124 */
[----:B------:R-:W-:Y:S05]  /*323e0*/  BRA `(.L_x_47548) ;  /* 0x0000000400ec7947 */ /* 0x000fea0003800000 */
.L_x_47558:
        /* <DEDUP_REMOVED lines=8> */
.L_x_47555:
        /* <DEDUP_REMOVED lines=11> */
.L_x_47567:
        /* <DEDUP_REMOVED lines=21> */
.L_x_47570:
[----:B------:R-:W-:-:S04]  /*32670*/  LOP3.LUT R0, R7, 0x80000000, RZ, 0xc0, !PT ;  /* 0x8000000007007812 */ /* 0x000fc800078ec0ff */
[----:B------:R-:W-:-:S04]  /*32680*/  SHF.R.U32.HI R5, RZ, 0x18, R0 ;  /* 0x00000018ff057819 */ /* 0x000fc80000011600 */
[----:B------:R-:W-:-:S04]  /*32690*/  LOP3.LUT R4, R4, R5, RZ, 0xfc, !PT ;  /* 0x0000000504047212 */ /* 0x000fc800078efcff */
[----:B------:R-:W-:-:S07]  /*326a0*/  PRMT R0, R4, 0x7610, R0 ;  /* 0x0000761004007816 */ /* 0x000fce0000000000 */
.L_x_47569:
[----:B------:R-:W-:Y:S05]  /*326b0*/  BSYNC B0 ;  /* 0x0000000000007941 */ /* 0x000fea0003800000 */
.L_x_47568:
[----:B------:R0:W-:Y:S01]  /*326c0*/  STG.E.U8 desc[UR36][R2.64], R0 ;  /* 0x0000000002007986 */ /* 0x0001e2000c101124 */
[----:B------:R-:W-:Y:S05]  /*326d0*/  BRA `(.L_x_47548) ;  /* 0x0000000400307947 */ /* 0x000fea0003800000 */
.L_x_47566:
        /* <DEDUP_REMOVED lines=21> */
.L_x_47573:
[----:B------:R-:W-:-:S04]  /*32830*/  LOP3.LUT R0, R7, 0x80000000, RZ, 0xc0, !PT ;  /* 0x8000000007007812 */ /* 0x000fc800078ec0ff */
[----:B------:R-:W-:-:S04]  /*32840*/  SHF.R.U32.HI R5, RZ, 0x18, R0 ;  /* 0x00000018ff057819 */ /* 0x000fc80000011600 */
[----:B------:R-:W-:-:S04]  /*32850*/  LOP3.LUT R4, R4, R5, RZ, 0xfc, !PT ;  /* 0x0000000504047212 */ /* 0x000fc800078efcff */
[----:B------:R-:W-:-:S07]  /*32860*/  PRMT R0, R4, 0x7610, R0 ;  /* 0x0000761004007816 */ /* 0x000fce0000000000 */
.L_x_47572:
[----:B------:R-:W-:Y:S05]  /*32870*/  BSYNC B0 ;  /* 0x0000000000007941 */ /* 0x000fea0003800000 */
.L_x_47571:
[----:B------:R3:W-:Y:S01]  /*32880*/  STG.E.U8 desc[UR36][R2.64], R0 ;  /* 0x0000000002007986 */ /* 0x0007e2000c101124 */
[----:B------:R-:W-:Y:S05]  /*32890*/  BRA `(.L_x_47548) ;  /* 0x0000000000c07947 */ /* 0x000fea0003800000 */
.L_x_47565:
        /* <DEDUP_REMOVED lines=26> */
.L_x_47547:
        /* <DEDUP_REMOVED lines=16> */
.L_x_47576:
[----:B------:R-:W-:Y:S05]  /*32b40*/  BRA `(.L_x_47548) ;  /* 0x0000000000147947 */ /* 0x000fea0003800000 */
.L_x_47575:
[----:B------:R-:W0:Y:S02]  /*32b50*/  F2I.U64.F64.TRUNC R28, R28 ;  /* 0x0000001c001c7311 */ /* 0x000e24000030d800 */
[----:B0-----:R1:W-:Y:S01]  /*32b60*/  STG.E.64 desc[UR36][R2.64], R28 ;  /* 0x0000001c02007986 */ /* 0x0013e2000c101b24 */
[----:B------:R-:W-:Y:S05]  /*32b70*/  BRA `(.L_x_47548) ;  /* 0x0000000000087947 */ /* 0x000fea0003800000 */
.L_x_47574:
[----:B------:R-:W0:Y:S02]  /*32b80*/  F2I.U32.F64.TRUNC R29, R28 ;  /* 0x0000001c001d7311 */ /* 0x000e24000030d000 */
[----:B0-----:R0:W-:Y:S02]  /*32b90*/  STG.E desc[UR36][R2.64], R29 ;  /* 0x0000001d02007986 */ /* 0x0011e4000c101924 */
.L_x_47548:
[----:B------:R-:W-:-:S07]  /*32ba0*/  VIADD R16, R16, 0x80 ;  /* 0x0000008010107836 */ /* 0x000fce0000000000 */
.L_x_47508:
[----:B------:R-:W-:Y:S05]  /*32bb0*/  BSYNC B7 ;  /* 0x0000000000077941 */ /* 0x000fea0003800000 */
.L_x_47471:
        /* <DEDUP_REMOVED lines=23> */
.L_x_47580:
[----:B------:R-:W0:Y:S02]  /*32d30*/  F2I.S64.F64.TRUNC R32, R32 ;  /* 0x0000002000207311 */ /* 0x000e24000030d900 */
[----:B0-----:R-:W-:-:S05]  /*32d40*/  IMAD.MOV.U32 R5, RZ, RZ, R32 ;  /* 0x000000ffff057224 */ /* 0x001fca00078e0020 */
[----:B------:R-:W-:Y:S01]  /*32d50*/  STG.E.U8 desc[UR36][R2.64], R5 ;  /* 0x0000000502007986 */ /* 0x000fe2000c101124 */
[----:B------:R-:W-:Y:S05]  /*32d60*/  EXIT ;  /* 0x000000000000794d */ /* 0x000fea0003800000 */
.L_x_47579:
        /* <DEDUP_REMOVED lines=9> */
.L_x_47583:
[----:B------:R-:W0:Y:S02]  /*32e00*/  F2I.F64.TRUNC R33, R32 ;  /* 0x0000002000217311 */ /* 0x000e24000030d100 */
[----:B0-----:R-:W-:Y:S01]  /*32e10*/  STG.E desc[UR36][R2.64], R33 ;  /* 0x0000002102007986 */ /* 0x001fe2000c101924 */
[----:B------:R-:W-:Y:S05]  /*32e20*/  EXIT ;  /* 0x000000000000794d */ /* 0x000fea0003800000 */
.L_x_47582:
[----:B------:R-:W0:Y:S02]  /*32e30*/  F2I.F64.TRUNC R33, R32 ;  /* 0x0000002000217311 */ /* 0x000e24000030d100 */
[----:B0-----:R-:W-:Y:S01]  /*32e40*/  STG.E.U16 desc[UR36][R2.64], R33 ;  /* 0x0000002102007986 */ /* 0x001fe2000c101524 */
[----:B------:R-:W-:Y:S05]  /*32e50*/  EXIT ;  /* 0x000000000000794d */ /* 0x000fea0003800000 */
.L_x_47578:
        /* <DEDUP_REMOVED lines=13> */
.L_x_47585:
        /* <DEDUP_REMOVED lines=8> */
.L_x_47584:
        /* <DEDUP_REMOVED lines=16> */
.L_x_47587:
        /* <DEDUP_REMOVED lines=11> */
.L_x_47586:
[----:B------:R-:W-:Y:S01]  /*33160*/  STG.E.64 desc[UR36][R2.64], R32 ;  /* 0x0000002002007986 */ /* 0x000fe2000c101b24 */
[----:B------:R-:W-:Y:S05]  /*33170*/  EXIT ;  /* 0x000000000000794d */ /* 0x000fea0003800000 */
.L_x_47577:
        /* <DEDUP_REMOVED lines=13> */
.L_x_47590:
[----:B------:R-:W-:Y:S01]  /*33250*/  STG.E.128 desc[UR36][R2.64], R32 ;  /* 0x0000002002007986 */ /* 0x000fe2000c101d24 */
[----:B------:R-:W-:Y:S05]  /*33260*/  EXIT ;  /* 0x000000000000794d */ /* 0x000fea0003800000 */
.L_x_47589:
        /* <DEDUP_REMOVED lines=25> */
.L_x_47594:
[----:B------:R-:W-:Y:S05]  /*33400*/  BSYNC B0 ;  /* 0x0000000000007941 */ /* 0x000fea0003800000 */
.L_x_47593:
[----:B------:R-:W-:-:S05]  /*33410*/  LOP3.LUT R5, R0, R5, RZ, 0xfc, !PT ;  /* 0x0000000500057212 */ /* 0x000fca00078efcff */
[----:B------:R-:W-:Y:S01]  /*33420*/  STG.E.U8 desc[UR36][R2.64], R5 ;  /* 0x0000000502007986 */ /* 0x000fe2000c101124 */
[----:B------:R-:W-:Y:S05]  /*33430*/  EXIT ;  /* 0x000000000000794d */ /* 0x000fea0003800000 */
.L_x_47592:
        /* <DEDUP_REMOVED lines=17> */
.L_x_47596:
[----:B------:R-:W-:Y:S01]  /*33550*/  IMAD.MOV.U32 R0, RZ, RZ, 0x7f ;  /* 0x0000007fff007424 */ /* 0x000fe200078e00ff */
[----:B------:R-:W-:-:S04]  /*33560*/  ISETP.GT.U32.AND P0, PT, R4, 0x7f800000, PT ;  /* 0x7f8000000400780c */ /* 0x000fc80003f04070 */
[----:B------:R-:W-:-:S09]  /*33570*/  SEL R0, R0, 0x7c, P0 ;  /* 0x0000007c00007807 */ /* 0x000fd20000000000 */
.L_x_47597:
[----:B------:R-:W-:Y:S05]  /*33580*/  BSYNC B0 ;  /* 0x0000000000007941 */ /* 0x000fea0003800000 */
.L_x_47595:
[----:B------:R-:W-:-:S04]  /*33590*/  LOP3.LUT R4, R5, 0x80000000, RZ, 0xc0, !PT ;  /* 0x8000000005047812 */ /* 0x000fc800078ec0ff */
[----:B------:R-:W-:-:S04]  /*335a0*/  SHF.R.U32.HI R5, RZ, 0x18, R4 ;  /* 0x00000018ff057819 */ /* 0x000fc80000011604 */
[----:B------:R-:W-:-:S05]  /*335b0*/  LOP3.LUT R5, R0, R5, RZ, 0xfc, !PT ;  /* 0x0000000500057212 */ /* 0x000fca00078efcff */
[----:B------:R-:W-:Y:S01]  /*335c0*/  STG.E.U8 desc[UR36][R2.64], R5 ;  /* 0x0000000502007986 */ /* 0x000fe2000c101124 */
[----:B------:R-:W-:Y:S05]  /*335d0*/  EXIT ;  /* 0x000000000000794d */ /* 0x000fea0003800000 */
.L_x_47591:
        /* <DEDUP_REMOVED lines=8> */
.L_x_47588:
        /* <DEDUP_REMOVED lines=11> */
.L_x_47600:
        /* <DEDUP_REMOVED lines=21> */
.L_x_47603:
[----:B------:R-:W-:-:S04]  /*33860*/  LOP3.LUT R0, R7, 0x80000000, RZ, 0xc0, !PT ;  /* 0x8000000007007812 */ /* 0x000fc800078ec0ff */
[----:B------:R-:W-:-:S04]  /*33870*/  SHF.R.U32.HI R5, RZ, 0x18, R0 ;  /* 0x00000018ff057819 */ /* 0x000fc80000011600 */
[----:B------:R-:W-:-:S04]  /*33880*/  LOP3.LUT R4, R4, R5, RZ, 0xfc, !PT ;  /* 0x0000000504047212 */ /* 0x000fc800078efcff */
[----:B------:R-:W-:-:S07]  /*33890*/  PRMT R0, R4, 0x7610, R0 ;  /* 0x0000761004007816 */ /* 0x000fce0000000000 */
.L_x_47602:
[----:B------:R-:W-:Y:S05]  /*338a0*/  BSYNC B0 ;  /* 0x0000000000007941 */ /* 0x000fea0003800000 */
.L_x_47601:
[----:B------:R-:W-:Y:S01]  /*338b0*/  STG.E.U8 desc[UR36][R2.64], R0 ;  /* 0x0000000002007986 */ /* 0x000fe2000c101124 */
[----:B------:R-:W-:Y:S05]  /*338c0*/  EXIT ;  /* 0x000000000000794d */ /* 0x000fea0003800000 */
.L_x_47599:
        /* <DEDUP_REMOVED lines=21> */
.L_x_47606:
[----:B------:R-:W-:-:S04]  /*33a20*/  LOP3.LUT R0, R7, 0x80000000, RZ, 0xc0, !PT ;  /* 0x8000000007007812 */ /* 0x000fc800078ec0ff */
[----:B------:R-:W-:-:S04]  /*33a30*/  SHF.R.U32.HI R5, RZ, 0x18, R0 ;  /* 0x00000018ff057819 */ /* 0x000fc80000011600 */
[----:B------:R-:W-:-:S04]  /*33a40*/  LOP3.LUT R4, R4, R5, RZ, 0xfc, !PT ;  /* 0x0000000504047212 */ /* 0x000fc800078efcff */
[----:B------:R-:W-:-:S07]  /*33a50*/  PRMT R0, R4, 0x7610, R0 ;  /* 0x0000761004007816 */ /* 0x000fce0000000000 */
.L_x_47605:
[----:B------:R-:W-:Y:S05]  /*33a60*/  BSYNC B0 ;  /* 0x0000000000007941 */ /* 0x000fea0003800000 */
.L_x_47604:
[----:B------:R-:W-:Y:S01]  /*33a70*/  STG.E.U8 desc[UR36][R2.64], R0 ;  /* 0x0000000002007986 */ /* 0x000fe2000c101124 */
[----:B------:R-:W-:Y:S05]  /*33a80*/  EXIT ;  /* 0x000000000000794d */ /* 0x000fea0003800000 */
.L_x_47598:
        /* <DEDUP_REMOVED lines=26> */
.L_x_47581:
        /* <DEDUP_REMOVED lines=16> */
.L_x_47609:
[----:B------:R-:W-:Y:S05]  /*33d30*/  EXIT ;  /* 0x000000000000794d */ /* 0x000fea0003800000 */
.L_x_47608:
[----:B------:R-:W0:Y:S02]  /*33d40*/  F2I.U64.F64.TRUNC R32, R32 ;  /* 0x0000002000207311 */ /* 0x000e24000030d800 */
[----:B0-----:R-:W-:Y:S01]  /*33d50*/  STG.E.64 desc[UR36][R2.64], R32 ;  /* 0x0000002002007986 */ /* 0x001fe2000c101b24 */
[----:B------:R-:W-:Y:S05]  /*33d60*/  EXIT ;  /* 0x000000000000794d */ /* 0x000fea0003800000 */
.L_x_47607:
[----:B------:R-:W0:Y:S02]  /*33d70*/  F2I.U32.F64.TRUNC R33, R32 ;  /* 0x0000002000217311 */ /* 0x000e24000030d000 */
[----:B0-----:R-:W-:Y:S01]  /*33d80*/  STG.E desc[UR36][R2.64], R33 ;  /* 0x0000002102007986 */ /* 0x001fe2000c101924 */
[----:B------:R-:W-:Y:S05]  /*33d90*/  EXIT ;  /* 0x000000000000794d */ /* 0x000fea0003800000 */
        .weak           $__internal_85_$__cuda_sm20_div_rn_f64_full
        .type           $__internal_85_$__cuda_sm20_div_rn_f64_full,@function
        .size           $__internal_85_$__cuda_sm20_div_rn_f64_full,($_ZN2at6native27unrolled_elementwise_kernelIZZZNS0_50_GLOBAL__N__2680c7bb_12_PowKernel_cu_7dd49032_316824pow_tensor_tensor_kernelERNS_18TensorIteratorBaseEENKUlvE_clEvENKUlvE6_clEvEUlN3c107complexIdEES9_E_St5arrayIPcLm3EELi4E23TrivialOffsetCalculatorILi2EjESE_ILi1EjENS0_6memory12LoadWithCastILi2EEENSH_13StoreWithCastILi1EEEEEviT_T0_T2_T3_T4_T5_$__internal_trig_reduction_slowpathd - $__internal_85_$__cuda_sm20_div_rn_f64_full)
$__internal_85_$__cuda_sm20_div_rn_f64_full:
[C---:B------:R-:W-:Y:S01]  /*33da0*/  FSETP.GEU.AND P2, PT, |R3|.reuse, 1.469367938527859385e-39, PT ;  /* 0x001000000300780b */ /* 0x040fe20003f4e200 */
[----:B------:R-:W-:Y:S01]  /*33db0*/  IMAD.MOV.U32 R7, RZ, RZ, R3 ;  /* 0x000000ffff077224 */ /* 0x000fe200078e0003 */
[----:B------:R-:W-:Y:S01]  /*33dc0*/  LOP3.LUT R20, R3, 0x800fffff, RZ, 0xc0, !PT ;  /* 0x800fffff03147812 */ /* 0x000fe200078ec0ff */
[----:B------:R-:W-:Y:S01]  /*33dd0*/  IMAD.MOV.U32 R48, RZ, RZ, 0x1 ;  /* 0x00000001ff307424 */ /* 0x000fe200078e00ff */
[C---:B------:R-:W-:Y:S01]  /*33de0*/  FSETP.GEU.AND P0, PT, |R5|.reuse, 1.469367938527859385e-39, PT ;  /* 0x001000000500780b */ /* 0x040fe20003f0e200 */
[----:B------:R-:W-:Y:S01]  /*33df0*/  IMAD.MOV.U32 R59, RZ, RZ, 0x1ca00000 ;  /* 0x1ca00000ff3b7424 */ /* 0x000fe200078e00ff */
[----:B------:R-:W-:Y:S01]  /*33e00*/  LOP3.LUT R21, R20, 0x3ff00000, RZ, 0xfc, !PT ;  /* 0x3ff0000014157812 */ /* 0x000fe200078efcff */
[----:B------:R-:W-:Y:S01]  /*33e10*/  IMAD.MOV.U32 R20, RZ, RZ, R6 ;  /* 0x000000ffff147224 */ /* 0x000fe200078e0006 */
[----:B------:R-:W-:Y:S01]  /*33e20*/  LOP3.LUT R58, R5, 0x7ff00000, RZ, 0xc0, !PT ;  /* 0x7ff00000053a7812 */ /* 0x000fe200078ec0ff */
[----:B------:R-:W-:Y:S01]  /*33e30*/  BSSY B0, `(.L_x_47610) ;  /* 0x0000055000007945 */ /* 0x000fe20003800000 */
[----:B------:R-:W-:-:S03]  /*33e40*/  LOP3.LUT R56, R3, 0x7ff00000, RZ, 0xc0, !PT ;  /* 0x7ff0000003387812 */ /* 0x000fc600078ec0ff */
[----:B------:R-:W-:Y:S01]  /*33e50*/  @!P2 DMUL R20, R6, 8.98846567431157953865e+307 ;  /* 0x7fe000000614a828 */ /* 0x000fe20000000000 */
[----:B------:R-:W-:-:S03]  /*33e60*/  ISETP.GE.U32.AND P4, PT, R58, R56, PT ;  /* 0x000000383a00720c */ /* 0x000fc60003f86070 */
[----:B------:R-:W-:Y:S02]  /*33e70*/  @!P0 LOP3.LUT R50, R7, 0x7ff00000, RZ, 0xc0, !PT ;  /* 0x7ff0000007328812 */ /* 0x000fe400078ec0ff */
[----:B------:R-:W0:Y:S02]  /*33e80*/  MUFU.RCP64H R49, R21 ;  /* 0x0000001500317308 */ /* 0x000e240000001800 */
[----:B------:R-:W-:Y:S02]  /*33e90*/  @!P0 ISETP.GE.U32.AND P3, PT, R58, R50, PT ;  /* 0x000000323a00820c */ /* 0x000fe40003f66070 */
[C---:B------:R-:W-:Y:S02]  /*33ea0*/  SEL R50, R59.reuse, 0x63400000, !P4 ;  /* 0x634000003b327807 */ /* 0x040fe40006000000 */
[----:B------:R-:W-:Y:S02]  /*33eb0*/  @!P0 SEL R3, R59, 0x63400000, !P3 ;  /* 0x634000003b038807 */ /* 0x000fe40005800000 */
[----:B------:R-:W-:Y:S01]  /*33ec0*/  LOP3.LUT R51, R50, 0x800fffff, R5, 0xf8, !PT ;  /* 0x800fffff32337812 */ /* 0x000fe200078ef805 */
[----:B------:R-:W-:Y:S01]  /*33ed0*/  IMAD.MOV.U32 R50, RZ, RZ, R4 ;  /* 0x000000ffff327224 */ /* 0x000fe200078e0004 */
[----:B0-----:R-:W-:-:S08]  /*33ee0*/  DFMA R52, R48, -R20, 1 ;  /* 0x3ff000003034742b */ /* 0x001fd00000000814 */
[----:B------:R-:W-:-:S08]  /*33ef0*/  DFMA R52, R52, R52, R52 ;  /* 0x000000343434722b */ /* 0x000fd00000000034 */
[----:B------:R-:W-:Y:S01]  /*33f00*/  DFMA R52, R48, R52, R48 ;  /* 0x000000343034722b */ /* 0x000fe20000000030 */
[----:B------:R-:W-:Y:S01]  /*33f10*/  @!P0 LOP3.LUT R48, R3, 0x80000000, R5, 0xf8, !PT ;  /* 0x8000000003308812 */ /* 0x000fe200078ef805 */
[----:B------:R-:W-:-:S03]  /*33f20*/  IMAD.MOV.U32 R3, RZ, RZ, R58 ;  /* 0x000000ffff037224 */ /* 0x000fc600078e003a */
[----:B------:R-:W-:Y:S01]  /*33f30*/  @!P0 LOP3.LUT R49, R48, 0x100000, RZ, 0xfc, !PT ;  /* 0x0010000030318812 */ /* 0x000fe200078efcff */
[----:B------:R-:W-:Y:S02]  /*33f40*/  @!P0 IMAD.MOV.U32 R48, RZ, RZ, RZ ;  /* 0x000000ffff308224 */ /* 0x000fe400078e00ff */
[----:B------:R-:W-:-:S04]  /*33f50*/  DFMA R54, R52, -R20, 1 ;  /* 0x3ff000003436742b */ /* 0x000fc80000000814 */
[----:B------:R-:W-:-:S04]  /*33f60*/  @!P0 DFMA R50, R50, 2, -R48 ;  /* 0x400000003232882b */ /* 0x000fc80000000830 */
[----:B------:R-:W-:Y:S01]  /*33f70*/  DFMA R48, R52, R54, R52 ;  /* 0x000000363430722b */ /* 0x000fe20000000034 */
[----:B------:R-:W-:Y:S01]  /*33f80*/  IMAD.MOV.U32 R54, RZ, RZ, R56 ;  /* 0x000000ffff367224 */ /* 0x000fe200078e0038 */
[----:B------:R-:W-:-:S04]  /*33f90*/  @!P2 LOP3.LUT R54, R21, 0x7ff00000, RZ, 0xc0, !PT ;  /* 0x7ff000001536a812 */ /* 0x000fc800078ec0ff */
[----:B------:R-:W-:Y:S02]  /*33fa0*/  @!P0 LOP3.LUT R3, R51, 0x7ff00000, RZ, 0xc0, !PT ;  /* 0x7ff0000033038812 */ /* 0x000fe400078ec0ff */
[----:B------:R-:W-:-:S03]  /*33fb0*/  DMUL R52, R48, R50 ;  /* 0x0000003230347228 */ /* 0x000fc60000000000 */
[----:B------:R-:W-:-:S05]  /*33fc0*/  VIADD R55, R3, 0xffffffff ;  /* 0xffffffff03377836 */ /* 0x000fca0000000000 */
[----:B------:R-:W-:Y:S01]  /*33fd0*/  DFMA R56, R52, -R20, R50 ;  /* 0x800000143438722b */ /* 0x000fe20000000032 */
[----:B------:R-:W-:Y:S01]  /*33fe0*/  ISETP.GT.U32.AND P0, PT, R55, 0x7feffffe, PT ;  /* 0x7feffffe3700780c */ /* 0x000fe20003f04070 */
[----:B------:R-:W-:-:S05]  /*33ff0*/  VIADD R55, R54, 0xffffffff ;  /* 0xffffffff36377836 */ /* 0x000fca0000000000 */
        /* <DEDUP_REMOVED lines=32> */
.L_x_47611:
        /* <DEDUP_REMOVED lines=17> */
.L_x_47614:
[----:B------:R-:W-:-:S05]  /*34310*/  LOP3.LUT R48, R7, 0x80000, RZ, 0xfc, !PT ;  /* 0x0008000007307812 */ /* 0x000fca00078efcff */
[----:B------:R-:W-:Y:S02]  /*34320*/  IMAD.MOV.U32 R49, RZ, RZ, R48 ;  /* 0x000000ffff317224 */ /* 0x000fe400078e0030 */
[----:B------:R-:W-:Y:S01]  /*34330*/  IMAD.MOV.U32 R48, RZ, RZ, R6 ;  /* 0x000000ffff307224 */ /* 0x000fe200078e0006 */
[----:B------:R-:W-:Y:S06]  /*34340*/  BRA `(.L_x_47612) ;  /* 0x00000000000c7947 */ /* 0x000fec0003800000 */
.L_x_47613:
[----:B------:R-:W-:-:S05]  /*34350*/  LOP3.LUT R48, R5, 0x80000, RZ, 0xfc, !PT ;  /* 0x0008000005307812 */ /* 0x000fca00078efcff */
[----:B------:R-:W-:Y:S02]  /*34360*/  IMAD.MOV.U32 R49, RZ, RZ, R48 ;  /* 0x000000ffff317224 */ /* 0x000fe400078e0030 */
[----:B------:R-:W-:-:S07]  /*34370*/  IMAD.MOV.U32 R48, RZ, RZ, R4 ;  /* 0x000000ffff307224 */ /* 0x000fce00078e0004 */
.L_x_47612:
[----:B------:R-:W-:Y:S05]  /*34380*/  BSYNC B0 ;  /* 0x0000000000007941 */ /* 0x000fea0003800000 */
.L_x_47610:
[----:B------:R-:W-:Y:S02]  /*34390*/  IMAD.MOV.U32 R6, RZ, RZ, R0 ;  /* 0x000000ffff067224 */ /* 0x000fe400078e0000 */
[----:B------:R-:W-:Y:S02]  /*343a0*/  IMAD.MOV.U32 R7, RZ, RZ, 0x0 ;  /* 0x00000000ff077424 */ /* 0x000fe400078e00ff */
[----:B------:R-:W-:Y:S02]  /*343b0*/  IMAD.MOV.U32 R3, RZ, RZ, R48 ;  /* 0x000000ffff037224 */ /* 0x000fe400078e0030 */
[----:B------:R-:W-:Y:S01]  /*343c0*/  IMAD.MOV.U32 R4, RZ, RZ, R49 ;  /* 0x000000ffff047224 */ /* 0x000fe200078e0031 */
[----:B------:R-:W-:Y:S06]  /*343d0*/  RET.REL.NODEC R6 `(_ZN2at6native27unrolled_elementwise_kernelIZZZNS0_50_GLOBAL__N__2680c7bb_12_PowKernel_cu_7dd49032_316824pow_tensor_tensor_kernelERNS_18TensorIteratorBaseEENKUlvE_clEvENKUlvE6_clEvEUlN3c107complexIdEES9_E_St5arrayIPcLm3EELi4E23TrivialOffsetCalculatorILi2EjESE_ILi1EjENS0_6memory12LoadWithCastILi2EEENSH_13StoreWithCastILi1EEEEEviT_T0_T2_T3_T4_T5_) ;  /* 0xfffffcbc06087950 */ /* 0x000fec0003c3ffff */
        .type           $_ZN2at6native27unrolled_elementwise_kernelIZZZNS0_50_GLOBAL__N__2680c7bb_12_PowKernel_cu_7dd49032_316824pow_tensor_tensor_kernelERNS_18TensorIteratorBaseEENKUlvE_clEvENKUlvE6_clEvEUlN3c107complexIdEES9_E_St5arrayIPcLm3EELi4E23TrivialOffsetCalculatorILi2EjESE_ILi1EjENS0_6memory12LoadWithCastILi2EEENSH_13StoreWithCastILi1EEEEEviT_T0_T2_T3_T4_T5_$__internal_trig_reduction_slowpathd,@function
        .size           $_ZN2at6native27unrolled_elementwise_kernelIZZZNS0_50_GLOBAL__N__2680c7bb_12_PowKernel_cu_7dd49032_316824pow_tensor_tensor_kernelERNS_18TensorIteratorBaseEENKUlvE_clEvENKUlvE6_clEvEUlN3c107complexIdEES9_E_St5arrayIPcLm3EELi4E23TrivialOffsetCalculatorILi2EjESE_ILi1EjENS0_6memory12LoadWithCastILi2EEENSH_13StoreWithCastILi1EEEEEviT_T0_T2_T3_T4_T5_$__internal_trig_reduction_slowpathd,(.L_x_71536 - $_ZN2at6native27unrolled_elementwise_kernelIZZZNS0_50_GLOBAL__N__2680c7bb_12_PowKernel_cu_7dd49032_316824pow_tensor_tensor_kernelERNS_18TensorIteratorBaseEENKUlvE_clEvENKUlvE6_clEvEUlN3c107complexIdEES9_E_St5arrayIPcLm3EELi4E23TrivialOffsetCalculatorILi2EjESE_ILi1EjENS0_6memory12LoadWithCastILi2EEENSH_13StoreWithCastILi1EEEEEviT_T0_T2_T3_T4_T5_$__internal_trig_reduction_slowpathd)
$_ZN2at6native27unrolled_elementwise_kernelIZZZNS0_50_GLOBAL__N__2680c7bb_12_PowKernel_cu_7dd49032_316824pow_tensor_tensor_kernelERNS_18TensorIteratorBaseEENKUlvE_clEvENKUlvE6_clEvEUlN3c107complexIdEES9_E_St5arrayIPcLm3EELi4E23TrivialOffsetCalculatorILi2EjESE_ILi1EjENS0_6memory12LoadWithCastILi2EEENSH_13StoreWithCastILi1EEEEEviT_T0_T2_T3_T4_T5_$__internal_trig_reduction_slowpathd:
        /* <DEDUP_REMOVED lines=21> */
[----:B------:R-:W-:Y:S01]  /*34530*/  IMAD.SHL.U32 R7, R19, 0x800, RZ ;  /* 0x0000080013077824 */ /* 0x000fe200078e00ff */
[----:B------:R-:W-:Y:S01]  /*34540*/  CS2R R20, SRZ ;  /* 0x0000000000147805 */ /* 0x000fe2000001ff00 */
[----:B------:R-:W-:-:S05]  /*34550*/  IMAD.MOV.U32 R0, RZ, RZ, R1 ;  /* 0x000000ffff007224 */ /* 0x000fca00078e0001 */
[----:B------:R-:W1:Y:S01]  /*34560*/  LDC.64 R56, c[0x0][0x208] ;  /* 0x00008200ff387b82 */ /* 0x000e620000000a00 */
[----:B0-----:R-:W-:-:S04]  /*34570*/  IMAD.WIDE R4, R54, 0x8, R4 ;  /* 0x0000000836047825 */ /* 0x001fc800078e0204 */
[----:B------:R-:W-:Y:S01]  /*34580*/  IMAD.MOV.U32 R6, RZ, RZ, R4 ;  /* 0x000000ffff067224 */ /* 0x000fe200078e0004 */
[----:B------:R-:W-:Y:S01]  /*34590*/  SHF.L.U64.HI R4, R19, 0xb, R3 ;  /* 0x0000000b13047819 */ /* 0x000fe20000010203 */
[----:B------:R-:W-:Y:S02]  /*345a0*/  IMAD.MOV.U32 R18, RZ, RZ, R5 ;  /* 0x000000ffff127224 */ /* 0x000fe400078e0005 */
[----:B------:R-:W-:Y:S01]  /*345b0*/  IMAD.MOV.U32 R5, RZ, RZ, R54 ;  /* 0x000000ffff057224 */ /* 0x000fe200078e0036 */
[----:B-1----:R-:W-:-:S07]  /*345c0*/  LOP3.LUT R4, R4, 0x80000000, RZ, 0xfc, !PT ;  /* 0x8000000004047812 */ /* 0x002fce00078efcff */
.L_x_47618:
        /* <DEDUP_REMOVED lines=29> */
[----:B------:R-:W-:Y:S05]  /*347a0*/  @!P3 BRA `(.L_x_47618) ;  /* 0xfffffffc0088b947 */ /* 0x000fea000383ffff */
.L_x_47617:
[----:B------:R-:W-:Y:S05]  /*347b0*/  BSYNC B0 ;  /* 0x0000000000007941 */ /* 0x000fea0003800000 */
.L_x_47616:
        /* <DEDUP_REMOVED lines=90> */
.L_x_47615:
[----:B------:R-:W-:Y:S02]  /*34d60*/  IMAD.MOV.U32 R6, RZ, RZ, R17 ;  /* 0x000000ffff067224 */ /* 0x000fe400078e0011 */
[----:B------:R-:W-:Y:S02]  /*34d70*/  IMAD.MOV.U32 R7, RZ, RZ, 0x0 ;  /* 0x00000000ff077424 */ /* 0x000fe400078e00ff */
[----:B------:R-:W-:Y:S02]  /*34d80*/  IMAD.MOV.U32 R4, RZ, RZ, R19 ;  /* 0x000000ffff047224 */ /* 0x000fe400078e0013 */
[----:B------:R-:W-:Y:S01]  /*34d90*/  IMAD.MOV.U32 R5, RZ, RZ, R3 ;  /* 0x000000ffff057224 */ /* 0x000fe200078e0003 */
[----:B------:R-:W-:Y:S06]  /*34da0*/  RET.REL.NODEC R6 `(_ZN2at6native27unrolled_elementwise_kernelIZZZNS0_50_GLOBAL__N__2680c7bb_12_PowKernel_cu_7dd49032_316824pow_tensor_tensor_kernelERNS_18TensorIteratorBaseEENKUlvE_clEvENKUlvE6_clEvEUlN3c107complexIdEES9_E_St5arrayIPcLm3EELi4E23TrivialOffsetCalculatorILi2EjESE_ILi1EjENS0_6memory12LoadWithCastILi2EEENSH_13StoreWithCastILi1EEEEEviT_T0_T2_T3_T4_T5_) ;  /* 0xfffffcb006947950 */ /* 0x000fec0003c3ffff */
.L_x_47619:
        /* <DEDUP_REMOVED lines=13> */
.L_x_71536:


//--------------------- .text._ZN2at6native18elementwise_kernelILi128ELi2EZNS0_22gpu_kernel_impl_nocastIZZZNS0_50_GLOBAL__N__2680c7bb_12_PowKernel_cu_7dd49032_316824pow_tensor_tensor_kernelERNS_18TensorIteratorBaseEENKUlvE_clEvENKUlvE6_clEvEUlN3c107complexIdEESA_E_EEvS5_RKT_EUliE_EEviT1_ --------------------------
	.section	.text._ZN2at6native18elementwise_kernelILi128ELi2EZNS0_22gpu_kernel_impl_nocastIZZZNS0_50_GLOBAL__N__2680c7bb_12_PowKernel_cu_7dd49032_316824pow_tensor_tensor_kernelERNS_18TensorIteratorBaseEENKUlvE_clEvENKUlvE6_clEvEUlN3c107complexIdEESA_E_EEvS5_RKT_EUliE_EEviT1_,"ax",@progbits
	.align	128
        .global         _ZN2at6native18elementwise_kernelILi128ELi2EZNS0_22gpu_kernel_impl_nocastIZZZNS0_50_GLOBAL__N__2680c7bb_12_PowKernel_cu_7dd49032_316824pow_tensor_tensor_kernelERNS_18TensorIteratorBaseEENKUlvE_clEvENKUlvE6_clEvEUlN3c107complexIdEESA_E_EEvS5_RKT_EUliE_EEviT1_
        .type           _ZN2at6native18elementwise_kernelILi128ELi2EZNS0_22gpu_kernel_impl_nocastIZZZNS0_50_GLOBAL__N__2680c7bb_12_PowKernel_cu_7dd49032_316824pow_tensor_tensor_kernelERNS_18TensorIteratorBaseEENKUlvE_clEvENKUlvE6_clEvEUlN3c107complexIdEESA_E_EEvS5_RKT_EUliE_EEviT1_,@function
        .size           _ZN2at6native18elementwise_kernelILi128ELi2EZNS0_22gpu_kernel_impl_nocastIZZZNS0_50_GLOBAL__N__2680c7bb_12_PowKernel_cu_7dd49032_316824pow_tensor_tensor_kernelERNS_18TensorIteratorBaseEENKUlvE_clEvENKUlvE6_clEvEUlN3c107complexIdEESA_E_EEvS5_RKT_EUliE_EEviT1_,(.L_x_71538 - _ZN2at6native18elementwise_kernelILi128ELi2EZNS0_22gpu_kernel_impl_nocastIZZZNS0_50_GLOBAL__N__2680c7bb_12_PowKernel_cu_7dd49032_316824pow_tensor_tensor_kernelERNS_18TensorIteratorBaseEENKUlvE_clEvENKUlvE6_clEvEUlN3c107complexIdEESA_E_EEvS5_RKT_EUliE_EEviT1_)
        .other          _ZN2at6native18elementwise_kernelILi128ELi2EZNS0_22gpu_kernel_impl_nocastIZZZNS0_50_GLOBAL__N__2680c7bb_12_PowKernel_cu_7dd49032_316824pow_tensor_tensor_kernelERNS_18TensorIteratorBaseEENKUlvE_clEvENKUlvE6_clEvEUlN3c107complexIdEESA_E_EEvS5_RKT_EUliE_EEviT1_,@"STO_CUDA_ENTRY STV_DEFAULT"
_ZN2at6native18elementwise_kernelILi128ELi2EZNS0_22gpu_kernel_impl_nocastIZZZNS0_50_GLOBAL__N__2680c7bb_12_PowKernel_cu_7dd49032_316824pow_tensor_tensor_kernelERNS_18TensorIteratorBaseEENKUlvE_clEvENKUlvE6_clEvEUlN3c107complexIdEESA_E_EEvS5_RKT_EUliE_EEviT1_:
.text._ZN2at6native18elementwise_kernelILi128ELi2EZNS0_22gpu_kernel_impl_nocastIZZZNS0_50_GLOBAL__N__2680c7bb_12_PowKernel_cu_7dd49032_316824pow_tensor_tensor_kernelERNS_18TensorIteratorBaseEENKUlvE_clEvENKUlvE6_clEvEUlN3c107complexIdEESA_E_EEvS5_RKT_EUliE_EEviT1_:
        /* <DEDUP_REMOVED lines=344> */
[----:B------:R-:W-:Y:S02]  /*1580*/  ULDC UR4, c[0x0][0x45c] ;  /* 0x0001170000047ab9 */ /* 0x000fe40000000800 */
[----:B------:R-:W0:Y:S01]  /*1590*/  @P0 LDC.64 R8, c[0x0][0x340] ;  /* 0x0000d000ff080b82 */ /* 0x000e220000000a00 */
[----:B------:R-:W-:Y:S02]  /*15a0*/  @P0 IMAD.MOV.U32 R6, RZ, RZ, RZ ;  /* 0x000000ffff060224 */ /* 0x000fe400078e00ff */
[----:B------:R-:W-:-:S04]  /*15b0*/  IMAD.MOV R3, RZ, RZ, -R7 ;  /* 0x000000ffff037224 */ /* 0x000fc800078e0a07 */
[----:B------:R-:W-:Y:S01]  /*15c0*/  IMAD R5, R3, UR6, R5 ;  /* 0x0000000603057c24 */ /* 0x000fe2000f8e0205 */
[----:B------:R-:W1:Y:S01]  /*15d0*/  @P0 LDC R11, c[0x0][0x33c] ;  /* 0x0000cf00ff0b0b82 */ /* 0x000e620000000800 */
[----:B------:R-:W-:Y:S02]  /*15e0*/  ULDC.64 UR6, c[0x0][0x460] ;  /* 0x0001180000067ab9 */ /* 0x000fe40000000a00 */
[C---:B------:R-:W-:Y:S02]  /*15f0*/  IMAD R26, R5.reuse, UR4, R26 ;  /* 0x00000004051a7c24 */ /* 0x040fe4000f8e021a */
[C---:B------:R-:W-:Y:S02]  /*1600*/  IMAD R2, R5.reuse, UR6, R2 ;  /* 0x0000000605027c24 */ /* 0x040fe4000f8e0202 */
[----:B------:R-:W-:Y:S01]  /*1610*/  IMAD R0, R5, UR7, R0 ;  /* 0x0000000705007c24 */ /* 0x000fe2000f8e0200 */
[----:B------:R-:W2:Y:S08]  /*1620*/  @P0 LDC.64 R12, c[0x0][0x468] ;  /* 0x00011a00ff0c0b82 */ /* 0x000eb00000000a00 */
[----:B------:R-:W3:Y:S01]  /*1630*/  @P0 LDC R10, c[0x0][0x470] ;  /* 0x00011c00ff0a0b82 */ /* 0x000ee20000000800 */
[----:B0-----:R-:W-:-:S05]  /*1640*/  @P0 IMAD.HI.U32 R4, R7, R8, R6 ;  /* 0x0000000807040227 */ /* 0x001fca00078e0006 */
[----:B------:R-:W-:-:S05]  /*1650*/  @P0 SHF.R.U32.HI R4, RZ, R9, R4 ;  /* 0x00000009ff040219 */ /* 0x000fca0000011604 */
[----:B------:R-:W-:-:S04]  /*1660*/  @P0 IMAD.MOV R6, RZ, RZ, -R4 ;  /* 0x000000ffff060224 */ /* 0x000fc800078e0a04 */
[----:B-1----:R-:W-:-:S04]  /*1670*/  @P0 IMAD R7, R6, R11, R7 ;  /* 0x0000000b06070224 */ /* 0x002fc800078e0207 */
[C---:B--2---:R-:W-:Y:S02]  /*1680*/  @P0 IMAD R26, R7.reuse, R12, R26 ;  /* 0x0000000c071a0224 */ /* 0x044fe400078e021a */
[C---:B------:R-:W-:Y:S02]  /*1690*/  @P0 IMAD R2, R7.reuse, R13, R2 ;  /* 0x0000000d07020224 */ /* 0x040fe400078e0202 */
[----:B---3--:R-:W-:-:S07]  /*16a0*/  @P0 IMAD R0, R7, R10, R0 ;  /* 0x0000000a07000224 */ /* 0x008fce00078e0200 */
.L_x_47622:
[----:B------:R-:W-:Y:S02]  /*16b0*/  ULDC.64 UR4, c[0x0][0x480] ;  /* 0x0001200000047ab9 */ /* 0x000fe40000000a00 */
[----:B------:R-:W-:-:S04]  /*16c0*/  IADD3 R8, P0, R2, UR4, RZ ;  /* 0x0000000402087c10 */ /* 0x000fc8000ff1e0ff */
[----:B------:R-:W-:Y:S01]  /*16d0*/  IADD3.X R9, RZ, UR5, RZ, P0, !PT ;  /* 0x00000005ff097c10 */ /* 0x000fe200087fe4ff */
[----:B------:R-:W-:-:S05]  /*16e0*/  ULDC.64 UR4, c[0x0][0x488] ;  /* 0x0001220000047ab9 */ /* 0x000fca0000000a00 */
[----:B------:R-:W2:Y:S01]  /*16f0*/  LDG.E.128 R8, desc[UR8][R8.64] ;  /* 0x0000000808087981 */ /* 0x000ea2000c1e1d00 */
[----:B------:R-:W-:-:S05]  /*1700*/  IADD3 R12, P0, R0, UR4, RZ ;  /* 0x00000004000c7c10 */ /* 0x000fca000ff1e0ff */
[----:B------:R-:W-:-:S06]  /*1710*/  IMAD.X R13, RZ, RZ, UR5, P0 ;  /* 0x00000005ff0d7e24 */ /* 0x000fcc00080e06ff */
[----:B------:R-:W5:Y:S01]  /*1720*/  LDG.E.128 R12, desc[UR8][R12.64] ;  /* 0x000000080c0c7981 */ /* 0x000f62000c1e1d00 */
        /* <DEDUP_REMOVED lines=116> */
.L_x_47630:
        /* <DEDUP_REMOVED lines=21> */
[----:B-----5:R-:W-:Y:S05]  /*1fc0*/  CALL.REL.NOINC `($__internal_86_$__cuda_sm20_div_rn_f64_full) ;  /* 0x00000140006c7944 */ /* 0x020fea0003c00000 */
.L_x_47633:
[----:B------:R-:W-:Y:S05]  /*1fd0*/  BSYNC B4 ;  /* 0x0000000000047941 */ /* 0x000fea0003800000 */
.L_x_47632:
        /* <DEDUP_REMOVED lines=29> */
.L_x_47631:
[----:B------:R-:W-:Y:S05]  /*21b0*/  BSYNC B3 ;  /* 0x0000000000037941 */ /* 0x000fea0003800000 */
.L_x_47629:
        /* <DEDUP_REMOVED lines=20> */
[----:B-----5:R-:W-:Y:S05]  /*2300*/  CALL.REL.NOINC `($__internal_86_$__cuda_sm20_div_rn_f64_full) ;  /* 0x0000013c009c7944 */ /* 0x020fea0003c00000 */
.L_x_47635:
[----:B------:R-:W-:Y:S05]  /*2310*/  BSYNC B3 ;  /* 0x0000000000037941 */ /* 0x000fea0003800000 */
.L_x_47634:
        /* <DEDUP_REMOVED lines=77> */
[----:B------:R-:W-:Y:S01]  /*27f0*/  IMAD.MOV.U32 R0, RZ, RZ, 0x4002d97c ;  /* 0x4002d97cff007424 */ /* 0x000fe200078e00ff */
[----:B------:R-:W-:-:S04]  /*2800*/  MOV R2, 0x7f3321d2 ;  /* 0x7f3321d200027802 */ /* 0x000fc80000000f00 */
[----:B------:R-:W-:Y:S02]  /*2810*/  FSEL R2, R2, 3.37028055040000000000e+12, !P2 ;  /* 0x54442d1802027808 */ /* 0x000fe40005000000 */
[----:B------:R-:W-:Y:S01]  /*2820*/  FSEL R3, R0, 1.8213495016098022461, !P2 ;  /* 0x3fe921fb00037808 */ /* 0x000fe20005000000 */
[----:B------:R-:W-:Y:S06]  /*2830*/  BRA `(.L_x_47638) ;  /* 0x00000000000c7947 */ /* 0x000fec0003800000 */
.L_x_47637:
[----:B------:R-:W-:-:S04]  /*2840*/  ISETP.GE.AND P0, PT, R9, RZ, PT ;  /* 0x000000ff0900720c */ /* 0x000fc80003f06270 */
[----:B------:R-:W-:Y:S02]  /*2850*/  FSEL R2, RZ, 3.37028055040000000000e+12, P0 ;  /* 0x54442d18ff027808 */ /* 0x000fe40000000000 */
[----:B------:R-:W-:-:S07]  /*2860*/  FSEL R3, RZ, 2.1426990032196044922, P0 ;  /* 0x400921fbff037808 */ /* 0x000fce0000000000 */
.L_x_47638:
[----:B------:R-:W-:Y:S05]  /*2870*/  BSYNC B2 ;  /* 0x0000000000027941 */ /* 0x000fea0003800000 */
.L_x_47636:
[----:B------:R-:W-:Y:S01]  /*2880*/  DADD R8, |R8|, |R10| ;  /* 0x0000000008087229 */ /* 0x000fe2000000060a */
[----:B------:R-:W-:Y:S01]  /*2890*/  LOP3.LUT R11, R3, 0x80000000, R11, 0xb8, !PT ;  /* 0x80000000030b7812 */ /* 0x000fe200078eb80b */
[----:B------:R-:W-:-:S06]  /*28a0*/  DMUL R24, R24, 0.5 ;  /* 0x3fe0000018187828 */ /* 0x000fcc0000000000 */
[----:B------:R-:W-:-:S06]  /*28b0*/  DSETP.GTU.AND P0, PT, |R8|, +INF , PT ;  /* 0x7ff000000800742a */ /* 0x000fcc0003f0c200 */
[----:B------:R-:W-:Y:S02]  /*28c0*/  FSEL R2, R8, R2, P0 ;  /* 0x0000000208027208 */ /* 0x000fe40000000000 */
[----:B------:R-:W-:Y:S01]  /*28d0*/  FSEL R3, R9, R11, P0 ;  /* 0x0000000b09037208 */ /* 0x000fe20000000000 */
[----:B------:R-:W-:Y:S06]  /*28e0*/  BRA `(.L_x_47639) ;  /* 0x0000006400987947 */ /* 0x000fec0003800000 */
.L_x_47628:
        /* <DEDUP_REMOVED lines=10> */
[----:B------:R-:W-:Y:S01]  /*2990*/  MOV R30, 0xfffffc01 ;  /* 0xfffffc01001e7802 */ /* 0x000fe20000000f00 */
[----:B------:R-:W-:Y:S01]  /*29a0*/  IMAD.MOV.U32 R4, RZ, RZ, R2 ;  /* 0x000000ffff047224 */ /* 0x000fe200078e0002 */
[----:B------:R-:W-:Y:S01]  /*29b0*/  FSETP.GEU.AND P5, PT, |R21|, 6.5827683646048100446e-37, PT ;  /* 0x036000001500780b */ /* 0x000fe20003fae200 */
[----:B------:R-:W-:Y:S01]  /*29c0*/  IMAD.MOV.U32 R27, RZ, RZ, R5 ;  /* 0x000000ffff1b7224 */ /* 0x000fe200078e0005 */
[----:B------:R-:W-:Y:S01]  /*29d0*/  ISETP.GT.AND P0, PT, R5, 0xfffff, PT ;  /* 0x000fffff0500780c */ /* 0x000fe20003f04270 */
[----:B------:R-:W-:Y:S01]  /*29e0*/  IMAD.MOV.U32 R0, RZ, RZ, R4 ;  /* 0x000000ffff007224 */ /* 0x000fe200078e0004 */
[----:B0-----:R-:W-:-:S11]  /*29f0*/  DFMA R16, -R22, R6, 1 ;  /* 0x3ff000001610742b */ /* 0x001fd60000000106 */
        /* <DEDUP_REMOVED lines=84> */
.L_x_47642:
[----:B------:R-:W-:Y:S05]  /*2f40*/  BSYNC B2 ;  /* 0x0000000000027941 */ /* 0x000fea0003800000 */
.L_x_47641:
[----:B------:R-:W-:Y:S04]  /*2f50*/  BSSY B3, `(.L_x_47643) ;  /* 0x0000008000037945 */ /* 0x000fe80003800000 */
[----:B------:R-:W-:Y:S05]  /*2f60*/  @P4 BRA P5, `(.L_x_47644) ;  /* 0x0000000000184947 */ /* 0x000fea0002800000 */
[----:B------:R-:W-:Y:S01]  /*2f70*/  MOV R4, R20 ;  /* 0x0000001400047202 */ /* 0x000fe20000000f00 */
[----:B------:R-:W-:Y:S01]  /*2f80*/  IMAD.MOV.U32 R2, RZ, RZ, R21 ;  /* 0x000000ffff027224 */ /* 0x000fe200078e0015 */
[----:B------:R-:W-:Y:S01]  /*2f90*/  MOV R0, 0x2fd0 ;  /* 0x00002fd000007802 */ /* 0x000fe20000000f00 */
[----:B------:R-:W-:Y:S02]  /*2fa0*/  IMAD.MOV.U32 R5, RZ, RZ, R22 ;  /* 0x000000ffff057224 */ /* 0x000fe400078e0016 */
[----:B------:R-:W-:-:S07]  /*2fb0*/  IMAD.MOV.U32 R3, RZ, RZ, R23 ;  /* 0x000000ffff037224 */ /* 0x000fce00078e0017 */
[----:B-----5:R-:W-:Y:S05]  /*2fc0*/  CALL.REL.NOINC `($__internal_86_$__cuda_sm20_div_rn_f64_full) ;  /* 0x00000130006c7944 */ /* 0x020fea0003c00000 */
.L_x_47644:
[----:B------:R-:W-:Y:S05]  /*2fd0*/  BSYNC B3 ;  /* 0x0000000000037941 */ /* 0x000fea0003800000 */
.L_x_47643:
        /* <DEDUP_REMOVED lines=82> */
.L_x_47646:
[----:B------:R-:W-:-:S04]  /*3500*/  ISETP.GE.AND P0, PT, R9, RZ, PT ;  /* 0x000000ff0900720c */ /* 0x000fc80003f06270 */
[----:B------:R-:W-:Y:S02]  /*3510*/  FSEL R2, RZ, 3.37028055040000000000e+12, P0 ;  /* 0x54442d18ff027808 */ /* 0x000fe40000000000 */
[----:B------:R-:W-:-:S07]  /*3520*/  FSEL R3, RZ, 2.1426990032196044922, P0 ;  /* 0x400921fbff037808 */ /* 0x000fce0000000000 */
.L_x_47647:
[----:B------:R-:W-:Y:S05]  /*3530*/  BSYNC B2 ;  /* 0x0000000000027941 */ /* 0x000fea0003800000 */
.L_x_47645:
[----:B------:R-:W-:Y:S01]  /*3540*/  DADD R8, |R8|, |R10| ;  /* 0x0000000008087229 */ /* 0x000fe2000000060a */
[----:B------:R-:W-:Y:S01]  /*3550*/  LOP3.LUT R11, R3, 0x80000000, R11, 0xb8, !PT ;  /* 0x80000000030b7812 */ /* 0x000fe200078eb80b */
[----:B------:R-:W-:-:S06]  /*3560*/  DMUL R24, R24, 0.5 ;  /* 0x3fe0000018187828 */ /* 0x000fcc0000000000 */
[----:B------:R-:W-:-:S06]  /*3570*/  DSETP.GTU.AND P0, PT, |R8|, +INF , PT ;  /* 0x7ff000000800742a */ /* 0x000fcc0003f0c200 */
[----:B------:R-:W-:Y:S02]  /*3580*/  FSEL R2, R8, R2, P0 ;  /* 0x0000000208027208 */ /* 0x000fe40000000000 */
[----:B------:R-:W-:Y:S01]  /*3590*/  FSEL R3, R9, R11, P0 ;  /* 0x0000000b09037208 */ /* 0x000fe20000000000 */
[----:B------:R-:W-:Y:S06]  /*35a0*/  BRA `(.L_x_47639) ;  /* 0x0000005800687947 */ /* 0x000fec0003800000 */
.L_x_47640:
        /* <DEDUP_REMOVED lines=28> */
.L_x_47649:
[----:B------:R-:W-:-:S06]  /*3770*/  DSETP.GEU.AND P0, PT, R18, R44, PT ;  /* 0x0000002c1200722a */ /* 0x000fcc0003f0e000 */
[----:B------:R-:W-:Y:S02]  /*3780*/  FSEL R28, R18, R44, !P0 ;  /* 0x0000002c121c7208 */ /* 0x000fe40004000000 */
[----:B------:R-:W-:Y:S02]  /*3790*/  FSEL R29, R19, R45, !P0 ;  /* 0x0000002d131d7208 */ /* 0x000fe40004000000 */
[----:B------:R-:W-:Y:S02]  /*37a0*/  FSEL R0, R45, R19, !P0 ;  /* 0x000000132d007208 */ /* 0x000fe40004000000 */
[----:B------:R-:W-:Y:S02]  /*37b0*/  FSEL R18, R44, R18, !P0 ;  /* 0x000000122c127208 */ /* 0x000fe40004000000 */
[C-C-:B------:R-:W-:Y:S01]  /*37c0*/  DSETP.GEU.AND P6, PT, R28.reuse, R42.reuse, PT ;  /* 0x0000002a1c00722a */ /* 0x140fe20003fce000 */
[----:B------:R-:W-:Y:S01]  /*37d0*/  MOV R19, R0 ;  /* 0x0000000000137202 */ /* 0x000fe20000000f00 */
        /* <DEDUP_REMOVED lines=43> */
[----:B------:R-:W-:Y:S01]  /*3a90*/  MOV R34, R4 ;  /* 0x0000000400227202 */ /* 0x000fe20000000f00 */
        /* <DEDUP_REMOVED lines=36> */
.L_x_47648:
        /* <DEDUP_REMOVED lines=21> */
[----:B------:R-:W-:Y:S01]  /*3e30*/  @!P0 MOV R17, R3 ;  /* 0x0000000300118202 */ /* 0x000fe20000000f00 */
[----:B------:R-:W-:-:S04]  /*3e40*/  @!P0 IMAD.MOV.U32 R16, RZ, RZ, R2 ;  /* 0x000000ffff108224 */ /* 0x000fc800078e0002 */
        /* <DEDUP_REMOVED lines=74> */
.L_x_47651:
        /* <DEDUP_REMOVED lines=22> */
.L_x_47654:
[----:B------:R-:W-:Y:S05]  /*4450*/  BSYNC B4 ;  /* 0x0000000000047941 */ /* 0x000fea0003800000 */
.L_x_47653:
        /* <DEDUP_REMOVED lines=29> */
.L_x_47652:
[----:B------:R-:W-:Y:S05]  /*4630*/  BSYNC B3 ;  /* 0x0000000000037941 */ /* 0x000fea0003800000 */
.L_x_47650:
[----:B------:R-:W-:Y:S01]  /*4640*/  DADD R6, -RZ, |R10| ;  /* 0x00000000ff067229 */ /* 0x000fe2000000050a */
[----:B------:R-:W-:Y:S01]  /*4650*/  MOV R2, 0x1 ;  /* 0x0000000100027802 */ /* 0x000fe20000000f00 */
        /* <DEDUP_REMOVED lines=27> */
.L_x_47656:
[----:B------:R-:W-:Y:S05]  /*4810*/  BSYNC B3 ;  /* 0x0000000000037941 */ /* 0x000fea0003800000 */
.L_x_47655:
        /* <DEDUP_REMOVED lines=83> */
.L_x_47658:
[----:B------:R-:W-:-:S04]  /*4d50*/  ISETP.GE.AND P0, PT, R9, RZ, PT ;  /* 0x000000ff0900720c */ /* 0x000fc80003f06270 */
[----:B------:R-:W-:Y:S02]  /*4d60*/  FSEL R2, RZ, 3.37028055040000000000e+12, P0 ;  /* 0x54442d18ff027808 */ /* 0x000fe40000000000 */
[----:B------:R-:W-:-:S07]  /*4d70*/  FSEL R3, RZ, 2.1426990032196044922, P0 ;  /* 0x400921fbff037808 */ /* 0x000fce0000000000 */
.L_x_47659:
[----:B------:R-:W-:Y:S05]  /*4d80*/  BSYNC B2 ;  /* 0x0000000000027941 */ /* 0x000fea0003800000 */
.L_x_47657:
[----:B------:R-:W-:Y:S01]  /*4d90*/  DADD R8, |R8|, |R10| ;  /* 0x0000000008087229 */ /* 0x000fe2000000060a */
[----:B------:R-:W-:-:S07]  /*4da0*/  LOP3.LUT R11, R3, 0x80000000, R11, 0xb8, !PT ;  /* 0x80000000030b7812 */ /* 0x000fce00078eb80b */
[----:B------:R-:W-:-:S06]  /*4db0*/  DSETP.GTU.AND P0, PT, |R8|, +INF , PT ;  /* 0x7ff000000800742a */ /* 0x000fcc0003f0c200 */
[----:B------:R-:W-:Y:S02]  /*4dc0*/  FSEL R2, R8, R2, P0 ;  /* 0x0000000208027208 */ /* 0x000fe40000000000 */
[----:B------:R-:W-:Y:S01]  /*4dd0*/  FSEL R3, R9, R11, P0 ;  /* 0x0000000b09037208 */ /* 0x000fe20000000000 */
[----:B------:R-:W-:Y:S06]  /*4de0*/  BRA `(.L_x_47639) ;  /* 0x0000004000587947 */ /* 0x000fec0003800000 */
.L_x_47627:
        /* <DEDUP_REMOVED lines=27> */
[----:B------:R-:W-:-:S04]  /*4fa0*/  MOV R6, R17 ;  /* 0x0000001100067202 */ /* 0x000fc80000000f00 */
        /* <DEDUP_REMOVED lines=35> */
[----:B------:R-:W-:Y:S01]  /*51e0*/  @P2 MOV R16, 0x0 ;  /* 0x0000000000102802 */ /* 0x000fe20000000f00 */
[----:B------:R-:W-:Y:S01]  /*51f0*/  @P2 IMAD.MOV.U32 R17, RZ, RZ, 0x7ff00000 ;  /* 0x7ff00000ff112424 */ /* 0x000fe200078e00ff */
[----:B------:R-:W-:Y:S02]  /*5200*/  @P2 FSETP.NEU.FTZ.AND P3, PT, R7, RZ, PT ;  /* 0x000000ff0700220b */ /* 0x000fe40003f7d000 */
[----:B------:R-:W-:Y:S01]  /*5210*/  FSETP.GT.AND P4, PT, |R0|, 1.469367938527859385e-39, PT ;  /* 0x001000000000780b */ /* 0x000fe20003f84200 */
[----:B------:R-:W-:Y:S02]  /*5220*/  IMAD.MOV.U32 R0, RZ, RZ, -0x3ff ;  /* 0xfffffc01ff007424 */ /* 0x000fe400078e00ff */
[----:B------:R-:W-:Y:S01]  /*5230*/  @P2 DFMA R16, R6, R16, +INF ;  /* 0x7ff000000610242b */ /* 0x000fe20000000010 */
[----:B------:R-:W-:-:S09]  /*5240*/  @!P0 IMAD.MOV.U32 R0, RZ, RZ, -0x435 ;  /* 0xfffffbcbff008424 */ /* 0x000fd200078e00ff */
        /* <DEDUP_REMOVED lines=15> */
[----:B------:R-:W-:Y:S01]  /*5340*/  @P0 VIADD R7, R25, 0xfff00000 ;  /* 0xfff0000019070836 */ /* 0x000fe20000000000 */
[----:B------:R-:W-:-:S03]  /*5350*/  @P0 IADD3 R0, R0, 0x1, RZ ;  /* 0x0000000100000810 */ /* 0x000fc60007ffe0ff */
        /* <DEDUP_REMOVED lines=48> */
.L_x_47661:
[----:B------:R-:W-:Y:S05]  /*5660*/  BSYNC B2 ;  /* 0x0000000000027941 */ /* 0x000fea0003800000 */
.L_x_47660:
[----:B------:R-:W-:Y:S04]  /*5670*/  BSSY B3, `(.L_x_47662) ;  /* 0x0000008000037945 */ /* 0x000fe80003800000 */
[----:B------:R-:W-:Y:S05]  /*5680*/  @P4 BRA P5, `(.L_x_47663) ;  /* 0x0000000000184947 */ /* 0x000fea0002800000 */
[----:B------:R-:W-:Y:S01]  /*5690*/  IMAD.MOV.U32 R4, RZ, RZ, R20 ;  /* 0x000000ffff047224 */ /* 0x000fe200078e0014 */
[----:B------:R-:W-:Y:S01]  /*56a0*/  MOV R0, 0x56f0 ;  /* 0x000056f000007802 */ /* 0x000fe20000000f00 */
[----:B------:R-:W-:Y:S02]  /*56b0*/  IMAD.MOV.U32 R2, RZ, RZ, R21 ;  /* 0x000000ffff027224 */ /* 0x000fe400078e0015 */
[----:B------:R-:W-:Y:S02]  /*56c0*/  IMAD.MOV.U32 R5, RZ, RZ, R22 ;  /* 0x000000ffff057224 */ /* 0x000fe400078e0016 */
[----:B------:R-:W-:-:S07]  /*56d0*/  IMAD.MOV.U32 R3, RZ, RZ, R23 ;  /* 0x000000ffff037224 */ /* 0x000fce00078e0017 */
[----:B-----5:R-:W-:Y:S05]  /*56e0*/  CALL.REL.NOINC `($__internal_86_$__cuda_sm20_div_rn_f64_full) ;  /* 0x0000010800a47944 */ /* 0x020fea0003c00000 */
.L_x_47663:
[----:B------:R-:W-:Y:S05]  /*56f0*/  BSYNC B3 ;  /* 0x0000000000037941 */ /* 0x000fea0003800000 */
.L_x_47662:
        /* <DEDUP_REMOVED lines=82> */
.L_x_47665:
[----:B------:R-:W-:-:S04]  /*5c20*/  ISETP.GE.AND P0, PT, R9, RZ, PT ;  /* 0x000000ff0900720c */ /* 0x000fc80003f06270 */
[----:B------:R-:W-:Y:S02]  /*5c30*/  FSEL R2, RZ, 3.37028055040000000000e+12, P0 ;  /* 0x54442d18ff027808 */ /* 0x000fe40000000000 */
[----:B------:R-:W-:-:S07]  /*5c40*/  FSEL R3, RZ, 2.1426990032196044922, P0 ;  /* 0x400921fbff037808 */ /* 0x000fce0000000000 */
.L_x_47666:
[----:B------:R-:W-:Y:S05]  /*5c50*/  BSYNC B2 ;  /* 0x0000000000027941 */ /* 0x000fea0003800000 */
.L_x_47664:
[----:B------:R-:W-:Y:S01]  /*5c60*/  DADD R8, |R8|, |R10| ;  /* 0x0000000008087229 */ /* 0x000fe2000000060a */
[----:B------:R-:W-:-:S07]  /*5c70*/  LOP3.LUT R11, R3, 0x80000000, R11, 0xb8, !PT ;  /* 0x80000000030b7812 */ /* 0x000fce00078eb80b */
[----:B------:R-:W-:-:S06]  /*5c80*/  DSETP.GTU.AND P0, PT, |R8|, +INF , PT ;  /* 0x7ff000000800742a */ /* 0x000fcc0003f0c200 */
[----:B------:R-:W-:Y:S02]  /*5c90*/  FSEL R2, R8, R2, P0 ;  /* 0x0000000208027208 */ /* 0x000fe40000000000 */
[----:B------:R-:W-:Y:S01]  /*5ca0*/  FSEL R3, R9, R11, P0 ;  /* 0x0000000b09037208 */ /* 0x000fe20000000000 */
[----:B------:R-:W-:Y:S06]  /*5cb0*/  BRA `(.L_x_47639) ;  /* 0x0000003000a47947 */ /* 0x000fec0003800000 */
.L_x_47626:
        /* <DEDUP_REMOVED lines=11> */
[--C-:B------:R-:W-:Y:S01]  /*5d70*/  IMAD.MOV.U32 R2, RZ, RZ, R16.reuse ;  /* 0x000000ffff027224 */ /* 0x100fe200078e0010 */
        /* <DEDUP_REMOVED lines=78> */
.L_x_47669:
        /* <DEDUP_REMOVED lines=22> */
.L_x_47672:
[----:B------:R-:W-:Y:S05]  /*63c0*/  BSYNC B4 ;  /* 0x0000000000047941 */ /* 0x000fea0003800000 */
.L_x_47671:
[----:B------:R-:W-:Y:S01]  /*63d0*/  DMUL R2, R22, R2 ;  /* 0x0000000216027228 */ /* 0x000fe20000000000 */
[----:B------:R-:W-:Y:S01]  /*63e0*/  IMAD.MOV.U32 R16, RZ, RZ, -0x314d23bc ;  /* 0xceb2dc44ff107424 */ /* 0x000fe200078e00ff */
[----:B------:R-:W-:Y:S01]  /*63f0*/  MOV R17, 0x3ed087ff ;  /* 0x3ed087ff00117802 */ /* 0x000fe20000000f00 */
[----:B------:R-:W-:Y:S01]  /*6400*/  UMOV UR4, 0x2fbe14b5 ;  /* 0x2fbe14b500047882 */ /* 0x000fe20000000000 */
        /* <DEDUP_REMOVED lines=25> */
.L_x_47670:
[----:B------:R-:W-:Y:S05]  /*65a0*/  BSYNC B3 ;  /* 0x0000000000037941 */ /* 0x000fea0003800000 */
.L_x_47668:
        /* <DEDUP_REMOVED lines=83> */
.L_x_47667:
        /* <DEDUP_REMOVED lines=85> */
.L_x_47625:
[----:B------:R-:W0:Y:S01]  /*7030*/  MUFU.RCP64H R3, 2.718280792236328125 ;  /* 0x4005bf0a00037908 */ /* 0x000e220000001800 */
[----:B------:R-:W-:Y:S01]  /*7040*/  IMAD.MOV.U32 R6, RZ, RZ, -0x74eba897 ;  /* 0x8b145769ff067424 */ /* 0x000fe200078e00ff */
[----:B------:R-:W-:Y:S01]  /*7050*/  MOV R2, 0x1 ;  /* 0x0000000100027802 */ /* 0x000fe20000000f00 */
[----:B------:R-:W-:Y:S01]  /*7060*/  IMAD.MOV.U32 R7, RZ, RZ, 0x4005bf0a ;  /* 0x4005bf0aff077424 */ /* 0x000fe200078e00ff */
[----:B------:R-:W-:Y:S01]  /*7070*/  FSETP.GEU.AND P2, PT, |R9|, 6.5827683646048100446e-37, PT ;  /* 0x036000000900780b */ /* 0x000fe20003f4e200 */
[----:B------:R-:W-:Y:S04]  /*7080*/  BSSY B3, `(.L_x_47673) ;  /* 0x0000012000037945 */ /* 0x000fe80003800000 */
        /* <DEDUP_REMOVED lines=16> */
[----:B-----5:R-:W-:Y:S05]  /*7190*/  CALL.REL.NOINC `($__internal_86_$__cuda_sm20_div_rn_f64_full) ;  /* 0x000000ec00f87944 */ /* 0x020fea0003c00000 */
.L_x_47674:
[----:B------:R-:W-:Y:S05]  /*71a0*/  BSYNC B3 ;  /* 0x0000000000037941 */ /* 0x000fea0003800000 */
.L_x_47673:
        /* <DEDUP_REMOVED lines=20> */
[----:B------:R-:W-:Y:S01]  /*72f0*/  IMAD.MOV.U32 R2, RZ, RZ, R11 ;  /* 0x000000ffff027224 */ /* 0x000fe200078e000b */
[----:B------:R-:W-:Y:S01]  /*7300*/  MOV R0, 0x7330 ;  /* 0x0000733000007802 */ /* 0x000fe20000000f00 */
[----:B------:R-:W-:-:S07]  /*7310*/  IMAD.MOV.U32 R5, RZ, RZ, -0x74eba897 ;  /* 0x8b145769ff057424 */ /* 0x000fce00078e00ff */
[----:B-----5:R-:W-:Y:S05]  /*7320*/  CALL.REL.NOINC `($__internal_86_$__cuda_sm20_div_rn_f64_full) ;  /* 0x000000ec00947944 */ /* 0x020fea0003c00000 */
[----:B------:R-:W-:Y:S02]  /*7330*/  IMAD.MOV.U32 R4, RZ, RZ, R2 ;  /* 0x000000ffff047224 */ /* 0x000fe400078e0002 */
[----:B------:R-:W-:-:S07]  /*7340*/  IMAD.MOV.U32 R5, RZ, RZ, R3 ;  /* 0x000000ffff057224 */ /* 0x000fce00078e0003 */
.L_x_47676:
[----:B------:R-:W-:Y:S05]  /*7350*/  BSYNC B3 ;  /* 0x0000000000037941 */ /* 0x000fea0003800000 */
.L_x_47675:
        /* <DEDUP_REMOVED lines=45> */
[----:B------:R-:W-:Y:S02]  /*7630*/  LOP3.LUT R17, R0, 0x100000, RZ, 0xfc, !PT ;  /* 0x0010000000117812 */ /* 0x000fe400078efcff */
[----:B------:R-:W-:-:S06]  /*7640*/  MOV R16, RZ ;  /* 0x000000ff00107202 */ /* 0x000fcc0000000f00 */
        /* <DEDUP_REMOVED lines=39> */
[----:B------:R-:W-:Y:S01]  /*78c0*/  @P0 IADD3 R7, R25, -0x100000, RZ ;  /* 0xfff0000019070810 */ /* 0x000fe20007ffe0ff */
        /* <DEDUP_REMOVED lines=49> */
.L_x_47678:
[----:B------:R-:W-:Y:S05]  /*7be0*/  BSYNC B2 ;  /* 0x0000000000027941 */ /* 0x000fea0003800000 */
.L_x_47677:
        /* <DEDUP_REMOVED lines=8> */
.L_x_47680:
[----:B------:R-:W-:Y:S05]  /*7c70*/  BSYNC B3 ;  /* 0x0000000000037941 */ /* 0x000fea0003800000 */
.L_x_47679:
[----:B------:R-:W-:Y:S01]  /*7c80*/  DSETP.NEU.AND P0, PT, R22, RZ, PT ;  /* 0x000000ff1600722a */ /* 0x000fe20003f0d000 */
[----:B------:R-:W-:-:S13]  /*7c90*/  BSSY B2, `(.L_x_47681) ;  /* 0x0000054000027945 */ /* 0x000fda0003800000 */
[----:B------:R-:W-:Y:S05]  /*7ca0*/  @!P0 BRA `(.L_x_47682) ;  /* 0x00000004003c8947 */ /* 0x000fea0003800000 */
[----:B------:R-:W-:Y:S01]  /*7cb0*/  DMUL R4, R2, R2 ;  /* 0x0000000202047228 */ /* 0x000fe20000000000 */
[----:B------:R-:W-:Y:S01]  /*7cc0*/  MOV R6, 0xdbb65b49 ;  /* 0xdbb65b4900067802 */ /* 0x000fe20000000f00 */
[----:B------:R-:W-:Y:S01]  /*7cd0*/  IMAD.MOV.U32 R7, RZ, RZ, 0x3f2d3b63 ;  /* 0x3f2d3b63ff077424 */ /* 0x000fe200078e00ff */
        /* <DEDUP_REMOVED lines=76> */
.L_x_47682:
[----:B------:R-:W-:-:S04]  /*81a0*/  ISETP.GE.AND P0, PT, R9, RZ, PT ;  /* 0x000000ff0900720c */ /* 0x000fc80003f06270 */
[----:B------:R-:W-:Y:S02]  /*81b0*/  FSEL R2, RZ, 3.37028055040000000000e+12, P0 ;  /* 0x54442d18ff027808 */ /* 0x000fe40000000000 */
[----:B------:R-:W-:-:S07]  /*81c0*/  FSEL R3, RZ, 2.1426990032196044922, P0 ;  /* 0x400921fbff037808 */ /* 0x000fce0000000000 */
.L_x_47683:
[----:B------:R-:W-:Y:S05]  /*81d0*/  BSYNC B2 ;  /* 0x0000000000027941 */ /* 0x000fea0003800000 */
.L_x_47681:
[----:B------:R-:W-:Y:S01]  /*81e0*/  DADD R8, |R8|, |R10| ;  /* 0x0000000008087229 */ /* 0x000fe2000000060a */
[----:B------:R-:W-:Y:S01]  /*81f0*/  LOP3.LUT R11, R3, 0x80000000, R11, 0xb8, !PT ;  /* 0x80000000030b7812 */ /* 0x000fe200078eb80b */
[----:B------:R-:W-:-:S06]  /*8200*/  DADD R24, R24, 1 ;  /* 0x3ff0000018187429 */ /* 0x000fcc0000000000 */
[----:B------:R-:W-:-:S06]  /*8210*/  DSETP.GTU.AND P0, PT, |R8|, +INF , PT ;  /* 0x7ff000000800742a */ /* 0x000fcc0003f0c200 */
[----:B------:R-:W-:Y:S02]  /*8220*/  FSEL R2, R8, R2, P0 ;  /* 0x0000000208027208 */ /* 0x000fe40000000000 */
[----:B------:R-:W-:Y:S01]  /*8230*/  FSEL R3, R9, R11, P0 ;  /* 0x0000000b09037208 */ /* 0x000fe20000000000 */
[----:B------:R-:W-:Y:S06]  /*8240*/  BRA `(.L_x_47639) ;  /* 0x0000000c00407947 */ /* 0x000fec0003800000 */
.L_x_47624:
[----:B------:R-:W-:Y:S01]  /*8250*/  DSETP.GEU.AND P0, PT, |R10|, 1.4916681462400413487e-154, PT ;  /* 0x200000000a00742a */ /* 0x000fe20003f0e200 */
[----:B------:R-:W-:Y:S01]  /*8260*/  IMAD.MOV.U32 R16, RZ, RZ, 0x1 ;  /* 0x00000001ff107424 */ /* 0x000fe200078e00ff */
[----:B------:R-:W-:Y:S01]  /*8270*/  DADD R18, -RZ, |R10| ;  /* 0x00000000ff127229 */ /* 0x000fe2000000050a */
[----:B------:R-:W-:Y:S01]  /*8280*/  BSSY B2, `(.L_x_47684) ;  /* 0x000006a000027945 */ /* 0x000fe20003800000 */
[--C-:B------:R-:W-:Y:S01]  /*8290*/  DADD R24, -RZ, |R8|.reuse ;  /* 0x00000000ff187229 */ /* 0x100fe20000000508 */
[----:B------:R-:W-:Y:S01]  /*82a0*/  MOV R22, 0xfffffc01 ;  /* 0xfffffc0100167802 */ /* 0x000fe20000000f00 */
        /* <DEDUP_REMOVED lines=103> */
.L_x_47685:
[----:B------:R-:W-:Y:S05]  /*8920*/  BSYNC B2 ;  /* 0x0000000000027941 */ /* 0x000fea0003800000 */
.L_x_47684:
[----:B------:R-:W-:Y:S04]  /*8930*/  BSSY B3, `(.L_x_47686) ;  /* 0x0000007000037945 */ /* 0x000fe80003800000 */
[----:B------:R-:W-:Y:S05]  /*8940*/  @P4 BRA P5, `(.L_x_47687) ;  /* 0x0000000000144947 */ /* 0x000fea0002800000 */
[----:B------:R-:W-:Y:S01]  /*8950*/  MOV R2, R5 ;  /* 0x0000000500027202 */ /* 0x000fe20000000f00 */
[----:B------:R-:W-:Y:S01]  /*8960*/  IMAD.MOV.U32 R5, RZ, RZ, R20 ;  /* 0x000000ffff057224 */ /* 0x000fe200078e0014 */
[----:B------:R-:W-:Y:S01]  /*8970*/  MOV R0, 0x89a0 ;  /* 0x000089a000007802 */ /* 0x000fe20000000f00 */
[----:B------:R-:W-:-:S07]  /*8980*/  IMAD.MOV.U32 R3, RZ, RZ, R21 ;  /* 0x000000ffff037224 */ /* 0x000fce00078e0015 */
[----:B-----5:R-:W-:Y:S05]  /*8990*/  CALL.REL.NOINC `($__internal_86_$__cuda_sm20_div_rn_f64_full) ;  /* 0x000000d400f87944 */ /* 0x020fea0003c00000 */
.L_x_47687:
[----:B------:R-:W-:Y:S05]  /*89a0*/  BSYNC B3 ;  /* 0x0000000000037941 */ /* 0x000fea0003800000 */
.L_x_47686:
        /* <DEDUP_REMOVED lines=82> */
.L_x_47689:
[----:B------:R-:W-:Y:S02]  /*8ed0*/  FSEL R2, RZ, 3.37028055040000000000e+12, P2 ;  /* 0x54442d18ff027808 */ /* 0x000fe40001000000 */
[----:B------:R-:W-:-:S07]  /*8ee0*/  FSEL R3, RZ, 2.1426990032196044922, P2 ;  /* 0x400921fbff037808 */ /* 0x000fce0001000000 */
.L_x_47690:
[----:B------:R-:W-:Y:S05]  /*8ef0*/  BSYNC B2 ;  /* 0x0000000000027941 */ /* 0x000fea0003800000 */
.L_x_47688:
[----:B------:R-:W-:Y:S01]  /*8f00*/  DADD R8, |R8|, |R10| ;  /* 0x0000000008087229 */ /* 0x000fe2000000060a */
[----:B------:R-:W-:-:S07]  /*8f10*/  LOP3.LUT R11, R3, 0x80000000, R11, 0xb8, !PT ;  /* 0x80000000030b7812 */ /* 0x000fce00078eb80b */
[----:B------:R-:W-:-:S06]  /*8f20*/  DSETP.GTU.AND P0, PT, |R8|, +INF , PT ;  /* 0x7ff000000800742a */ /* 0x000fcc0003f0c200 */
[----:B------:R-:W-:Y:S02]  /*8f30*/  FSEL R2, R8, R2, P0 ;  /* 0x0000000208027208 */ /* 0x000fe40000000000 */
[----:B------:R-:W-:-:S07]  /*8f40*/  FSEL R3, R9, R11, P0 ;  /* 0x0000000b09037208 */ /* 0x000fce0000000000 */
.L_x_47639:
[----:B------:R-:W-:Y:S05]  /*8f50*/  BSYNC B1 ;  /* 0x0000000000017941 */ /* 0x000fea0003800000 */
.L_x_47623:
[-C--:B-----5:R-:W-:Y:S01]  /*8f60*/  DMUL R16, R12, R2.reuse ;  /* 0x000000020c107228 */ /* 0x0a0fe20000000000 */
[----:B------:R-:W-:Y:S01]  /*8f70*/  BSSY B2, `(.L_x_47691) ;  /* 0x0000213000027945 */ /* 0x000fe20003800000 */
[----:B------:R-:W-:-:S06]  /*8f80*/  DMUL R2, R14, R2 ;  /* 0x000000020e027228 */ /* 0x000fcc0000000000 */
[-C--:B------:R-:W-:Y:S02]  /*8f90*/  DFMA R16, R14, R24.reuse, R16 ;  /* 0x000000180e10722b */ /* 0x080fe40000000010 */
        /* <DEDUP_REMOVED lines=27> */
[----:B------:R-:W-:Y:S01]  /*9150*/  MOV R3, 0x3e928af3 ;  /* 0x3e928af300037802 */ /* 0x000fe20000000f00 */
[----:B------:R-:W-:-:S05]  /*9160*/  UMOV UR5, 0x3e5ade15 ;  /* 0x3e5ade1500057882 */ /* 0x000fca0000000000 */
        /* <DEDUP_REMOVED lines=42> */
.L_x_47697:
[----:B------:R-:W-:Y:S05]  /*9410*/  BSYNC B1 ;  /* 0x0000000000017941 */ /* 0x000fea0003800000 */
.L_x_47696:
        /* <DEDUP_REMOVED lines=21> */
[----:B------:R-:W-:Y:S05]  /*9570*/  CALL.REL.NOINC `($_ZN2at6native18elementwise_kernelILi128ELi2EZNS0_22gpu_kernel_impl_nocastIZZZNS0_50_GLOBAL__N__2680c7bb_12_PowKernel_cu_7dd49032_316824pow_tensor_tensor_kernelERNS_18TensorIteratorBaseEENKUlvE_clEvENKUlvE6_clEvEUlN3c107complexIdEESA_E_EEvS5_RKT_EUliE_EEviT1_$__internal_trig_reduction_slowpathd) ;  /* 0x000000d000987944 */ /* 0x000fea0003c00000 */
[----:B------:R-:W-:Y:S01]  /*9580*/  IMAD.MOV.U32 R4, RZ, RZ, R0 ;  /* 0x000000ffff047224 */ /* 0x000fe200078e0000 */
[----:B------:R-:W-:Y:S06]  /*9590*/  BRA `(.L_x_47700) ;  /* 0x0000000000087947 */ /* 0x000fec0003800000 */
.L_x_47699:
[----:B------:R-:W-:Y:S01]  /*95a0*/  DMUL R2, RZ, R16 ;  /* 0x00000010ff027228 */ /* 0x000fe20000000000 */
[----:B------:R-:W-:-:S10]  /*95b0*/  IMAD.MOV.U32 R4, RZ, RZ, RZ ;  /* 0x000000ffff047224 */ /* 0x000fd400078e00ff */
.L_x_47700:
[----:B------:R-:W-:Y:S05]  /*95c0*/  BSYNC B3 ;  /* 0x0000000000037941 */ /* 0x000fea0003800000 */
.L_x_47698:
        /* <DEDUP_REMOVED lines=45> */
[----:B------:R-:W-:Y:S05]  /*98a0*/  BRA `(.L_x_47703) ;  /* 0x0000000000087947 */ /* 0x000fea0003800000 */
.L_x_47702:
[----:B------:R-:W-:Y:S01]  /*98b0*/  DMUL R2, RZ, R16 ;  /* 0x00000010ff027228 */ /* 0x000fe20000000000 */
[----:B------:R-:W-:-:S10]  /*98c0*/  IMAD.MOV.U32 R0, RZ, RZ, RZ ;  /* 0x000000ffff007224 */ /* 0x000fd400078e00ff */
.L_x_47703:
[----:B------:R-:W-:Y:S05]  /*98d0*/  BSYNC B3 ;  /* 0x0000000000037941 */ /* 0x000fea0003800000 */
.L_x_47701:
        /* <DEDUP_REMOVED lines=25> */
.L_x_47695:
        /* <DEDUP_REMOVED lines=17> */
[----:B------:R-:W-:Y:S01]  /*9b80*/  MOV R2, 0xfca213ea ;  /* 0xfca213ea00027802 */ /* 0x000fe20000000f00 */
[----:B------:R-:W-:Y:S01]  /*9b90*/  IMAD.MOV.U32 R3, RZ, RZ, 0x3e928af3 ;  /* 0x3e928af3ff037424 */ /* 0x000fe200078e00ff */
        /* <DEDUP_REMOVED lines=43> */
.L_x_47706:
[----:B------:R-:W-:Y:S05]  /*9e50*/  BSYNC B1 ;  /* 0x0000000000017941 */ /* 0x000fea0003800000 */
.L_x_47705:
        /* <DEDUP_REMOVED lines=24> */
.L_x_47708:
[----:B------:R-:W-:Y:S01]  /*9fe0*/  DMUL R2, RZ, R16 ;  /* 0x00000010ff027228 */ /* 0x000fe20000000000 */
[----:B------:R-:W-:-:S10]  /*9ff0*/  IMAD.MOV.U32 R4, RZ, RZ, RZ ;  /* 0x000000ffff047224 */ /* 0x000fd400078e00ff */
.L_x_47709:
[----:B------:R-:W-:Y:S05]  /*a000*/  BSYNC B3 ;  /* 0x0000000000037941 */ /* 0x000fea0003800000 */
.L_x_47707:
[----:B------:R-:W0:Y:S01]  /*a010*/  LDC.64 R20, c[0x4][0x1a8] ;  /* 0x01006a00ff147b82 */ /* 0x000e220000000a00 */
[----:B------:R-:W-:-:S05]  /*a020*/  IADD3 R22, R4, 0x1, RZ ;  /* 0x0000000104167810 */ /* 0x000fca0007ffe0ff */
        /* <DEDUP_REMOVED lines=44> */
.L_x_47711:
[----:B------:R-:W-:Y:S01]  /*a2f0*/  DMUL R2, RZ, R16 ;  /* 0x00000010ff027228 */ /* 0x000fe20000000000 */
[----:B------:R-:W-:-:S10]  /*a300*/  IMAD.MOV.U32 R0, RZ, RZ, RZ ;  /* 0x000000ffff007224 */ /* 0x000fd400078e00ff */
.L_x_47712:
[----:B------:R-:W-:Y:S05]  /*a310*/  BSYNC B3 ;  /* 0x0000000000037941 */ /* 0x000fea0003800000 */
.L_x_47710:
        /* <DEDUP_REMOVED lines=31> */
[----:B------:R-:W-:Y:S02]  /*a510*/  LEA R3, R5, 0x3ff00000, 0x14 ;  /* 0x3ff0000005037811 */ /* 0x000fe400078ea0ff */
[----:B------:R-:W-:Y:S02]  /*a520*/  MOV R2, RZ ;  /* 0x000000ff00027202 */ /* 0x000fe40000000f00 */
[----:B------:R-:W-:-:S04]  /*a530*/  LEA R15, R4, 0x3ff00000, 0x14 ;  /* 0x3ff00000040f7811 */ /* 0x000fc800078ea0ff */
[C---:B------:R-:W-:Y:S02]  /*a540*/  DMUL R12, R2.reuse, R12 ;  /* 0x0000000c020c7228 */ /* 0x040fe40000000000 */
[----:B------:R-:W-:-:S06]  /*a550*/  DMUL R18, R2, R18 ;  /* 0x0000001202127228 */ /* 0x000fcc0000000000 */
[C---:B------:R-:W-:Y:S02]  /*a560*/  DMUL R12, R14.reuse, R12 ;  /* 0x0000000c0e0c7228 */ /* 0x040fe40000000000 */
[----:B------:R-:W-:Y:S01]  /*a570*/  DMUL R14, R14, R18 ;  /* 0x000000120e0e7228 */ /* 0x000fe20000000000 */
[----:B------:R-:W-:Y:S10]  /*a580*/  BRA `(.L_x_47704) ;  /* 0x0000000800c47947 */ /* 0x000ff40003800000 */
.L_x_47694:
        /* <DEDUP_REMOVED lines=11> */
.L_x_47713:
[----:B------:R-:W-:-:S10]  /*a640*/  DADD R12, R16, -R16 ;  /* 0x00000000100c7229 */ /* 0x000fd40000000810 */
[----:B------:R-:W-:Y:S02]  /*a650*/  IMAD.MOV.U32 R14, RZ, RZ, R12 ;  /* 0x000000ffff0e7224 */ /* 0x000fe400078e000c */
[----:B------:R-:W-:Y:S01]  /*a660*/  IMAD.MOV.U32 R15, RZ, RZ, R13 ;  /* 0x000000ffff0f7224 */ /* 0x000fe200078e000d */
[----:B------:R-:W-:Y:S06]  /*a670*/  BRA `(.L_x_47704) ;  /* 0x0000000800887947 */ /* 0x000fec0003800000 */
.L_x_47693:
        /* <DEDUP_REMOVED lines=25> */
.L_x_47715:
[----:B------:R-:W-:Y:S01]  /*a810*/  DMUL R2, RZ, R16 ;  /* 0x00000010ff027228 */ /* 0x000fe20000000000 */
[----:B------:R-:W-:-:S10]  /*a820*/  IMAD.MOV.U32 R4, RZ, RZ, RZ ;  /* 0x000000ffff047224 */ /* 0x000fd400078e00ff */
.L_x_47716:
[----:B------:R-:W-:Y:S05]  /*a830*/  BSYNC B3 ;  /* 0x0000000000037941 */ /* 0x000fea0003800000 */
.L_x_47714:
        /* <DEDUP_REMOVED lines=46> */
.L_x_47718:
[----:B------:R-:W-:Y:S01]  /*ab20*/  DMUL R2, RZ, R16 ;  /* 0x00000010ff027228 */ /* 0x000fe20000000000 */
[----:B------:R-:W-:-:S10]  /*ab30*/  IMAD.MOV.U32 R0, RZ, RZ, RZ ;  /* 0x000000ffff007224 */ /* 0x000fd400078e00ff */
.L_x_47719:
[----:B------:R-:W-:Y:S05]  /*ab40*/  BSYNC B3 ;  /* 0x0000000000037941 */ /* 0x000fea0003800000 */
.L_x_47717:
        /* <DEDUP_REMOVED lines=24> */
.L_x_47692:
        /* <DEDUP_REMOVED lines=58> */
.L_x_47721:
[----:B------:R-:W-:Y:S05]  /*b070*/  BSYNC B1 ;  /* 0x0000000000017941 */ /* 0x000fea0003800000 */
.L_x_47720:
[----:B------:R-:W-:Y:S02]  /*b080*/  IMAD.MOV.U32 R14, RZ, RZ, R16 ;  /* 0x000000ffff0e7224 */ /* 0x000fe400078e0010 */
[----:B------:R-:W-:-:S07]  /*b090*/  IMAD.MOV.U32 R15, RZ, RZ, R17 ;  /* 0x000000ffff0f7224 */ /* 0x000fce00078e0011 */
.L_x_47704:
[----:B------:R-:W-:Y:S05]  /*b0a0*/  BSYNC B2 ;  /* 0x0000000000027941 */ /* 0x000fea0003800000 */
.L_x_47691:
[----:B------:R-:W0:Y:S01]  /*b0b0*/  S2R R0, SR_TID.X ;  /* 0x0000000000007919 */ /* 0x000e220000002100 */
[----:B------:R-:W-:Y:S02]  /*b0c0*/  ULDC.64 UR4, c[0x0][0x478] ;  /* 0x00011e0000047ab9 */ /* 0x000fe40000000a00 */
[----:B------:R-:W-:Y:S01]  /*b0d0*/  IADD3 R26, P0, R26, UR4, RZ ;  /* 0x000000041a1a7c10 */ /* 0x000fe2000ff1e0ff */
[----:B------:R-:W0:Y:S04]  /*b0e0*/  S2R R3, SR_CTAID.X ;  /* 0x0000000000037919 */ /* 0x000e280000002500 */
[----:B------:R-:W-:-:S05]  /*b0f0*/  IMAD.X R27, RZ, RZ, UR5, P0 ;  /* 0x00000005ff1b7e24 */ /* 0x000fca00080e06ff */
[----:B------:R1:W-:Y:S01]  /*b100*/  STG.E.128 desc[UR8][R26.64], R12 ;  /* 0x0000000c1a007986 */ /* 0x0003e2000c101d08 */
[----:B0-----:R-:W-:-:S05]  /*b110*/  IMAD R3, R3, 0x100, R0 ;  /* 0x0000010003037824 */ /* 0x001fca00078e0200 */
[----:B-1----:R-:W-:-:S07]  /*b120*/  IADD3 R3, R3, 0x80, RZ ;  /* 0x0000008003037810 */ /* 0x002fce0007ffe0ff */
.L_x_47621:
[----:B------:R-:W-:Y:S05]  /*b130*/  BSYNC B0 ;  /* 0x0000000000007941 */ /* 0x000fea0003800000 */
.L_x_47620:
[----:B------:R-:W-:Y:S02]  /*b140*/  ULDC UR4, c[0x0][0x210] ;  /* 0x0000840000047ab9 */ /* 0x000fe40000000800 */
[----:B------:R-:W-:-:S13]  /*b150*/  ISETP.GE.AND P0, PT, R3, UR4, PT ;  /* 0x0000000403007c0c */ /* 0x000fda000bf06270 */
[----:B------:R-:W-:Y:S05]  /*b160*/  @P0 EXIT ;  /* 0x000000000000094d */ /* 0x000fea0003800000 */
        /* <DEDUP_REMOVED lines=353> */
.L_x_47722:
[----:B------:R-:W-:Y:S02]  /*c780*/  ULDC.64 UR4, c[0x0][0x480] ;  /* 0x0001200000047ab9 */ /* 0x000fe40000000a00 */
[----:B------:R-:W-:-:S05]  /*c790*/  IADD3 R8, P0, R2, UR4, RZ ;  /* 0x0000000402087c10 */ /* 0x000fca000ff1e0ff */
[----:B------:R-:W-:Y:S01]  /*c7a0*/  IMAD.X R9, RZ, RZ, UR5, P0 ;  /* 0x00000005ff097e24 */ /* 0x000fe200080e06ff */
[----:B------:R-:W-:-:S05]  /*c7b0*/  ULDC.64 UR4, c[0x0][0x488] ;  /* 0x0001220000047ab9 */ /* 0x000fca0000000a00 */
[----:B------:R-:W2:Y:S01]  /*c7c0*/  LDG.E.128 R8, desc[UR8][R8.64] ;  /* 0x0000000808087981 */ /* 0x000ea2000c1e1d00 */
[----:B------:R-:W-:-:S04]  /*c7d0*/  IADD3 R12, P0, R0, UR4, RZ ;  /* 0x00000004000c7c10 */ /* 0x000fc8000ff1e0ff */
[----:B------:R-:W-:Y:S01]  /*c7e0*/  IADD3.X R13, RZ, UR5, RZ, P0, !PT ;  /* 0x00000005ff0d7c10 */ /* 0x000fe200087fe4ff */
[----:B------:R-:W-:-:S05]  /*c7f0*/  ULDC.64 UR4, c[0x0][0x478] ;  /* 0x00011e0000047ab9 */ /* 0x000fca0000000a00 */
[----:B------:R-:W5:Y:S01]  /*c800*/  LDG.E.128 R12, desc[UR8][R12.64] ;  /* 0x000000080c0c7981 */ /* 0x000f62000c1e1d00 */
        /* <DEDUP_REMOVED lines=118> */
.L_x_47730:
        /* <DEDUP_REMOVED lines=22> */
.L_x_47733:
[----:B------:R-:W-:Y:S05]  /*d0d0*/  BSYNC B3 ;  /* 0x0000000000037941 */ /* 0x000fea0003800000 */
.L_x_47732:
        /* <DEDUP_REMOVED lines=29> */
.L_x_47731:
[----:B------:R-:W-:Y:S05]  /*d2b0*/  BSYNC B1 ;  /* 0x0000000000017941 */ /* 0x000fea0003800000 */
.L_x_47729:
        /* <DEDUP_REMOVED lines=21> */
.L_x_47735:
[----:B------:R-:W-:Y:S05]  /*d410*/  BSYNC B1 ;  /* 0x0000000000017941 */ /* 0x000fea0003800000 */
.L_x_47734:
        /* <DEDUP_REMOVED lines=82> */
.L_x_47737:
[----:B------:R-:W-:-:S04]  /*d940*/  ISETP.GE.AND P0, PT, R9, RZ, PT ;  /* 0x000000ff0900720c */ /* 0x000fc80003f06270 */
[----:B------:R-:W-:Y:S02]  /*d950*/  FSEL R2, RZ, 3.37028055040000000000e+12, P0 ;  /* 0x54442d18ff027808 */ /* 0x000fe40000000000 */
[----:B------:R-:W-:-:S07]  /*d960*/  FSEL R3, RZ, 2.1426990032196044922, P0 ;  /* 0x400921fbff037808 */ /* 0x000fce0000000000 */
.L_x_47738:
[----:B------:R-:W-:Y:S05]  /*d970*/  BSYNC B1 ;  /* 0x0000000000017941 */ /* 0x000fea0003800000 */
.L_x_47736:
[----:B------:R-:W-:Y:S01]  /*d980*/  DADD R8, |R8|, |R10| ;  /* 0x0000000008087229 */ /* 0x000fe2000000060a */
[----:B------:R-:W-:Y:S01]  /*d990*/  LOP3.LUT R11, R3, 0x80000000, R11, 0xb8, !PT ;  /* 0x80000000030b7812 */ /* 0x000fe200078eb80b */
[----:B------:R-:W-:-:S06]  /*d9a0*/  DMUL R26, R26, 0.5 ;  /* 0x3fe000001a1a7828 */ /* 0x000fcc0000000000 */
[----:B------:R-:W-:-:S06]  /*d9b0*/  DSETP.GTU.AND P0, PT, |R8|, +INF , PT ;  /* 0x7ff000000800742a */ /* 0x000fcc0003f0c200 */
[----:B------:R-:W-:Y:S02]  /*d9c0*/  FSEL R2, R8, R2, P0 ;  /* 0x0000000208027208 */ /* 0x000fe40000000000 */
[----:B------:R-:W-:Y:S01]  /*d9d0*/  FSEL R3, R9, R11, P0 ;  /* 0x0000000b09037208 */ /* 0x000fe20000000000 */
[----:B------:R-:W-:Y:S06]  /*d9e0*/  BRA `(.L_x_47739) ;  /* 0x0000006400847947 */ /* 0x000fec0003800000 */
.L_x_47728:
        /* <DEDUP_REMOVED lines=35> */
[----:B------:R-:W-:Y:S02]  /*dc20*/  FSETP.GT.AND P4, PT, |R0|, 1.469367938527859385e-39, PT ;  /* 0x001000000000780b */ /* 0x000fe40003f84200 */
[----:B------:R-:W-:Y:S01]  /*dc30*/  MOV R0, 0xfffffc01 ;  /* 0xfffffc0100007802 */ /* 0x000fe20000000f00 */
        /* <DEDUP_REMOVED lines=64> */
.L_x_47742:
[----:B------:R-:W-:Y:S05]  /*e040*/  BSYNC B1 ;  /* 0x0000000000017941 */ /* 0x000fea0003800000 */
.L_x_47741:
        /* <DEDUP_REMOVED lines=8> */
.L_x_47744:
[----:B------:R-:W-:Y:S05]  /*e0d0*/  BSYNC B1 ;  /* 0x0000000000017941 */ /* 0x000fea0003800000 */
.L_x_47743:
        /* <DEDUP_REMOVED lines=82> */
.L_x_47746:
[----:B------:R-:W-:-:S04]  /*e600*/  ISETP.GE.AND P0, PT, R9, RZ, PT ;  /* 0x000000ff0900720c */ /* 0x000fc80003f06270 */
[----:B------:R-:W-:Y:S02]  /*e610*/  FSEL R2, RZ, 3.37028055040000000000e+12, P0 ;  /* 0x54442d18ff027808 */ /* 0x000fe40000000000 */
[----:B------:R-:W-:-:S07]  /*e620*/  FSEL R3, RZ, 2.1426990032196044922, P0 ;  /* 0x400921fbff037808 */ /* 0x000fce0000000000 */
.L_x_47747:
[----:B------:R-:W-:Y:S05]  /*e630*/  BSYNC B1 ;  /* 0x0000000000017941 */ /* 0x000fea0003800000 */
.L_x_47745:
[----:B------:R-:W-:Y:S01]  /*e640*/  DADD R8, |R8|, |R10| ;  /* 0x0000000008087229 */ /* 0x000fe2000000060a */
[----:B------:R-:W-:Y:S01]  /*e650*/  LOP3.LUT R11, R3, 0x80000000, R11, 0xb8, !PT ;  /* 0x80000000030b7812 */ /* 0x000fe200078eb80b */
[----:B------:R-:W-:-:S06]  /*e660*/  DMUL R26, R26, 0.5 ;  /* 0x3fe000001a1a7828 */ /* 0x000fcc0000000000 */
[----:B------:R-:W-:-:S06]  /*e670*/  DSETP.GTU.AND P0, PT, |R8|, +INF , PT ;  /* 0x7ff000000800742a */ /* 0x000fcc0003f0c200 */
[----:B------:R-:W-:Y:S02]  /*e680*/  FSEL R2, R8, R2, P0 ;  /* 0x0000000208027208 */ /* 0x000fe40000000000 */
[----:B------:R-:W-:Y:S01]  /*e690*/  FSEL R3, R9, R11, P0 ;  /* 0x0000000b09037208 */ /* 0x000fe20000000000 */
[----:B------:R-:W-:Y:S06]  /*e6a0*/  BRA `(.L_x_47739) ;  /* 0x0000005800547947 */ /* 0x000fec0003800000 */
.L_x_47740:
        /* <DEDUP_REMOVED lines=28> */
.L_x_47749:
        /* <DEDUP_REMOVED lines=57> */
[----:B------:R-:W-:-:S03]  /*ec00*/  MOV R41, R36 ;  /* 0x0000002400297202 */ /* 0x000fc60000000f00 */
        /* <DEDUP_REMOVED lines=12> */
[----:B------:R-:W-:Y:S01]  /*ecd0*/  DSETP.GEU.AND P2, PT, R44, R30, PT ;  /* 0x0000001e2c00722a */ /* 0x000fe20003f4e000 */
[----:B------:R-:W-:-:S02]  /*ece0*/  IMAD.MOV.U32 R39, RZ, RZ, R38 ;  /* 0x000000ffff277224 */ /* 0x000fc400078e0026 */
[----:B------:R-:W-:-:S03]  /*ecf0*/  IMAD.MOV.U32 R38, RZ, RZ, R6 ;  /* 0x000000ffff267224 */ /* 0x000fc600078e0006 */
        /* <DEDUP_REMOVED lines=11> */
.L_x_47748:
        /* <DEDUP_REMOVED lines=29> */
[----:B------:R-:W-:Y:S02]  /*ef80*/  @P1 MOV R5, 0x7ff00000 ;  /* 0x7ff0000000051802 */ /* 0x000fe40000000f00 */
[----:B------:R-:W-:-:S04]  /*ef90*/  @P1 FSETP.NEU.FTZ.AND P2, PT, R3, RZ, PT ;  /* 0x000000ff0300120b */ /* 0x000fc80003f5d000 */
        /* <DEDUP_REMOVED lines=32> */
[----:B------:R-:W-:Y:S01]  /*f1a0*/  DADD R16, R16, R16 ;  /* 0x0000000010107229 */ /* 0x000fe20000000010 */
[----:B------:R-:W-:-:S03]  /*f1b0*/  MOV R27, 0x43300000 ;  /* 0x43300000001b7802 */ /* 0x000fc60000000f00 */
        /* <DEDUP_REMOVED lines=32> */
.L_x_47751:
        /* <DEDUP_REMOVED lines=22> */
.L_x_47754:
[----:B------:R-:W-:Y:S05]  /*f520*/  BSYNC B3 ;  /* 0x0000000000037941 */ /* 0x000fea0003800000 */
.L_x_47753:
        /* <DEDUP_REMOVED lines=29> */
.L_x_47752:
[----:B------:R-:W-:Y:S05]  /*f700*/  BSYNC B1 ;  /* 0x0000000000017941 */ /* 0x000fea0003800000 */
.L_x_47750:
        /* <DEDUP_REMOVED lines=26> */
.L_x_47756:
[----:B------:R-:W-:Y:S05]  /*f8b0*/  BSYNC B1 ;  /* 0x0000000000017941 */ /* 0x000fea0003800000 */
.L_x_47755:
        /* <DEDUP_REMOVED lines=83> */
.L_x_47758:
[----:B------:R-:W-:-:S04]  /*fdf0*/  ISETP.GE.AND P0, PT, R9, RZ, PT ;  /* 0x000000ff0900720c */ /* 0x000fc80003f06270 */
[----:B------:R-:W-:Y:S02]  /*fe00*/  FSEL R2, RZ, 3.37028055040000000000e+12, P0 ;  /* 0x54442d18ff027808 */ /* 0x000fe40000000000 */
[----:B------:R-:W-:-:S07]  /*fe10*/  FSEL R3, RZ, 2.1426990032196044922, P0 ;  /* 0x400921fbff037808 */ /* 0x000fce0000000000 */
.L_x_47759:
[----:B------:R-:W-:Y:S05]  /*fe20*/  BSYNC B1 ;  /* 0x0000000000017941 */ /* 0x000fea0003800000 */
.L_x_47757:
[----:B------:R-:W-:Y:S01]  /*fe30*/  DADD R8, |R8|, |R10| ;  /* 0x0000000008087229 */ /* 0x000fe2000000060a */
[----:B------:R-:W-:Y:S01]  /*fe40*/  LOP3.LUT R11, R3, 0x80000000, R11, 0xb8, !PT ;  /* 0x80000000030b7812 */ /* 0x000fe200078eb80b */
[----:B------:R-:W-:-:S06]  /*fe50*/  DMUL R26, R26, 0.5 ;  /* 0x3fe000001a1a7828 */ /* 0x000fcc0000000000 */
[----:B------:R-:W-:-:S06]  /*fe60*/  DSETP.GTU.AND P0, PT, |R8|, +INF , PT ;  /* 0x7ff000000800742a */ /* 0x000fcc0003f0c200 */
[----:B------:R-:W-:Y:S02]  /*fe70*/  FSEL R2, R8, R2, P0 ;  /* 0x0000000208027208 */ /* 0x000fe40000000000 */
[----:B------:R-:W-:Y:S01]  /*fe80*/  FSEL R3, R9, R11, P0 ;  /* 0x0000000b09037208 */ /* 0x000fe20000000000 */
[----:B------:R-:W-:Y:S06]  /*fe90*/  BRA `(.L_x_47739) ;  /* 0x0000004000587947 */ /* 0x000fec0003800000 */
.L_x_47727:
        /* <DEDUP_REMOVED lines=11> */
[----:B------:R-:W-:Y:S01]  /*ff50*/  MUFU.RCP64H R31, R21 ;  /* 0x00000015001f7308 */ /* 0x000fe20000001800 */
[----:B------:R-:W-:Y:S01]  /*ff60*/  LOP3.LUT R0, R3, 0xffc00000, RZ, 0xc0, !PT ;  /* 0xffc0000003007812 */ /* 0x000fe200078ec0ff */
[----:B------:R-:W-:Y:S01]  /*ff70*/  IMAD.MOV.U32 R30, RZ, RZ, 0x1 ;  /* 0x00000001ff1e7424 */ /* 0x000fe200078e00ff */
[----:B------:R-:W-:Y:S01]  /*ff80*/  SEL R5, R19, R27, P0 ;  /* 0x0000001b13057207 */ /* 0x000fe20000000000 */
[----:B------:R-:W-:Y:S01]  /*ff90*/  BSSY B1, `(.L_x_47760) ;  /* 0x0000078000017945 */ /* 0x000fe20003800000 */
[----:B------:R-:W-:-:S02]  /*ffa0*/  IADD3 R7, -R0, 0x7fd00000, RZ ;  /* 0x7fd0000000077810 */ /* 0x000fc40007ffe1ff */
[----:B------:R-:W-:Y:S01]  /*ffb0*/  SEL R2, R18, R26, P2 ;  /* 0x0000001a12027207 */ /* 0x000fe20001000000 */
[----:B------:R-:W-:Y:S01]  /*ffc0*/  IMAD.U32 R18, RZ, RZ, UR6 ;  /* 0x00000006ff127e24 */ /* 0x000fe2000f8e00ff */
[----:B------:R-:W-:Y:S02]  /*ffd0*/  MOV R28, 0x0 ;  /* 0x00000000001c7802 */ /* 0x000fe40000000f00 */
[C---:B------:R-:W-:Y:S01]  /*ffe0*/  DMUL R16, R6.reuse, R4 ;  /* 0x0000000406107228 */ /* 0x040fe20000000000 */
[----:B------:R-:W-:Y:S01]  /*fff0*/  ISETP.GE.U32.AND P3, PT, R5, 0x7ff00000, PT ;  /* 0x7ff000000500780c */ /* 0x000fe20003f66070 */
[----:B------:R-:W-:Y:S01]  /*10000*/  DMUL R6, R6, R2 ;  /* 0x0000000206067228 */ /* 0x000fe20000000000 */
[----:B------:R-:W-:-:S05]  /*10010*/  FSETP.GEU.AND P5, PT, |R23|, 6.5827683646048100446e-37, PT ;  /* 0x036000001700780b */ /* 0x000fca0003fae200 */
        /* <DEDUP_REMOVED lines=34> */
[----:B------:R-:W-:Y:S02]  /*10240*/  @!P0 MOV R4, R6 ;  /* 0x0000000600048202 */ /* 0x000fe40000000f00 */
        /* <DEDUP_REMOVED lines=76> */
.L_x_47761:
[----:B------:R-:W-:Y:S05]  /*10710*/  BSYNC B1 ;  /* 0x0000000000017941 */ /* 0x000fea0003800000 */
.L_x_47760:
[----:B------:R-:W-:Y:S04]  /*10720*/  BSSY B1, `(.L_x_47762) ;  /* 0x0000008000017945 */ /* 0x000fe80003800000 */
[----:B------:R-:W-:Y:S05]  /*10730*/  @P4 BRA P5, `(.L_x_47763) ;  /* 0x0000000000184947 */ /* 0x000fea0002800000 */
[----:B------:R-:W-:Y:S01]  /*10740*/  IMAD.MOV.U32 R4, RZ, RZ, R22 ;  /* 0x000000ffff047224 */ /* 0x000fe200078e0016 */
[----:B------:R-:W-:Y:S01]  /*10750*/  MOV R2, R23 ;  /* 0x0000001700027202 */ /* 0x000fe20000000f00 */
[----:B------:R-:W-:Y:S01]  /*10760*/  IMAD.MOV.U32 R5, RZ, RZ, R20 ;  /* 0x000000ffff057224 */ /* 0x000fe200078e0014 */
[----:B------:R-:W-:Y:S01]  /*10770*/  MOV R0, 0x107a0 ;  /* 0x000107a000007802 */ /* 0x000fe20000000f00 */
[----:B------:R-:W-:-:S07]  /*10780*/  IMAD.MOV.U32 R3, RZ, RZ, R21 ;  /* 0x000000ffff037224 */ /* 0x000fce00078e0015 */
[----:B-----5:R-:W-:Y:S05]  /*10790*/  CALL.REL.NOINC `($__internal_86_$__cuda_sm20_div_rn_f64_full) ;  /* 0x0000005800787944 */ /* 0x020fea0003c00000 */
.L_x_47763:
[----:B------:R-:W-:Y:S05]  /*107a0*/  BSYNC B1 ;  /* 0x0000000000017941 */ /* 0x000fea0003800000 */
.L_x_47762:
        /* <DEDUP_REMOVED lines=82> */
.L_x_47765:
[----:B------:R-:W-:-:S04]  /*10cd0*/  ISETP.GE.AND P0, PT, R9, RZ, PT ;  /* 0x000000ff0900720c */ /* 0x000fc80003f06270 */
[----:B------:R-:W-:Y:S02]  /*10ce0*/  FSEL R2, RZ, 3.37028055040000000000e+12, P0 ;  /* 0x54442d18ff027808 */ /* 0x000fe40000000000 */
[----:B------:R-:W-:-:S07]  /*10cf0*/  FSEL R3, RZ, 2.1426990032196044922, P0 ;  /* 0x400921fbff037808 */ /* 0x000fce0000000000 */
.L_x_47766:
[----:B------:R-:W-:Y:S05]  /*10d00*/  BSYNC B1 ;  /* 0x0000000000017941 */ /* 0x000fea0003800000 */
.L_x_47764:
[----:B------:R-:W-:Y:S01]  /*10d10*/  DADD R8, |R8|, |R10| ;  /* 0x0000000008087229 */ /* 0x000fe2000000060a */
[----:B------:R-:W-:-:S07]  /*10d20*/  LOP3.LUT R11, R3, 0x80000000, R11, 0xb8, !PT ;  /* 0x80000000030b7812 */ /* 0x000fce00078eb80b */
[----:B------:R-:W-:-:S06]  /*10d30*/  DSETP.GTU.AND P0, PT, |R8|, +INF , PT ;  /* 0x7ff000000800742a */ /* 0x000fcc0003f0c200 */
[----:B------:R-:W-:Y:S02]  /*10d40*/  FSEL R2, R8, R2, P0 ;  /* 0x0000000208027208 */ /* 0x000fe40000000000 */
[----:B------:R-:W-:Y:S01]  /*10d50*/  FSEL R3, R9, R11, P0 ;  /* 0x0000000b09037208 */ /* 0x000fe20000000000 */
[----:B------:R-:W-:Y:S06]  /*10d60*/  BRA `(.L_x_47739) ;  /* 0x0000003000a47947 */ /* 0x000fec0003800000 */
.L_x_47726:
        /* <DEDUP_REMOVED lines=21> */
[----:B------:R-:W-:Y:S01]  /*10ec0*/  @P2 MOV R4, 0x0 ;  /* 0x0000000000042802 */ /* 0x000fe20000000f00 */
[----:B------:R-:W-:Y:S01]  /*10ed0*/  @P2 IMAD.MOV.U32 R5, RZ, RZ, 0x7ff00000 ;  /* 0x7ff00000ff052424 */ /* 0x000fe200078e00ff */
[----:B------:R-:W-:-:S05]  /*10ee0*/  @P2 FSETP.NEU.FTZ.AND P3, PT, R3, RZ, PT ;  /* 0x000000ff0300220b */ /* 0x000fca0003f7d000 */
        /* <DEDUP_REMOVED lines=66> */
.L_x_47769:
        /* <DEDUP_REMOVED lines=22> */
.L_x_47772:
[----:B------:R-:W-:Y:S05]  /*11470*/  BSYNC B3 ;  /* 0x0000000000037941 */ /* 0x000fea0003800000 */
.L_x_47771:
        /* <DEDUP_REMOVED lines=29> */
.L_x_47770:
[----:B------:R-:W-:Y:S05]  /*11650*/  BSYNC B1 ;  /* 0x0000000000017941 */ /* 0x000fea0003800000 */
.L_x_47768:
        /* <DEDUP_REMOVED lines=72> */
[----:B------:R-:W-:Y:S02]  /*11ae0*/  FSEL R3, R4, R2, !P0 ;  /* 0x0000000204037208 */ /* 0x000fe40004000000 */
[----:B------:R-:W-:Y:S02]  /*11af0*/  MOV R2, 0x4002d97c ;  /* 0x4002d97c00027802 */ /* 0x000fe40000000f00 */
[----:B------:R-:W-:Y:S02]  /*11b00*/  FSEL R5, R7, R5, !P1 ;  /* 0x0000000507057208 */ /* 0x000fe40004800000 */
[----:B------:R-:W-:Y:S01]  /*11b10*/  FSEL R3, R6, R3, !P1 ;  /* 0x0000000306037208 */ /* 0x000fe20004800000 */
[----:B------:R-:W-:Y:S01]  /*11b20*/  DSETP.GTU.AND P1, PT, |R8|, +INF , PT ;  /* 0x7ff000000800742a */ /* 0x000fe20003f2c200 */
[----:B------:R-:W-:-:S02]  /*11b30*/  @!P2 FSEL R5, R2, 1.8213495016098022461, !P0 ;  /* 0x3fe921fb0205a808 */ /* 0x000fc40004000000 */
[----:B------:R-:W-:Y:S02]  /*11b40*/  @!P2 FSEL R3, R0, 3.37028055040000000000e+12, !P0 ;  /* 0x54442d180003a808 */ /* 0x000fe40004000000 */
[----:B------:R-:W-:Y:S02]  /*11b50*/  LOP3.LUT R11, R5, 0x80000000, R11, 0xb8, !PT ;  /* 0x80000000050b7812 */ /* 0x000fe400078eb80b */
[----:B------:R-:W-:Y:S02]  /*11b60*/  FSEL R2, R8, R3, P1 ;  /* 0x0000000308027208 */ /* 0x000fe40000800000 */
[----:B------:R-:W-:Y:S01]  /*11b70*/  FSEL R3, R9, R11, P1 ;  /* 0x0000000b09037208 */ /* 0x000fe20000800000 */
[----:B------:R-:W-:Y:S06]  /*11b80*/  BRA `(.L_x_47739) ;  /* 0x00000024001c7947 */ /* 0x000fec0003800000 */
.L_x_47767:
        /* <DEDUP_REMOVED lines=85> */
.L_x_47725:
        /* <DEDUP_REMOVED lines=21> */
[----:B------:R-:W-:-:S07]  /*12230*/  IMAD.MOV.U32 R3, RZ, RZ, 0x4005bf0a ;  /* 0x4005bf0aff037424 */ /* 0x000fce00078e00ff */
[----:B-----5:R-:W-:Y:S05]  /*12240*/  CALL.REL.NOINC `($__internal_86_$__cuda_sm20_div_rn_f64_full) ;  /* 0x0000003c00cc7944 */ /* 0x020fea0003c00000 */
.L_x_47774:
[----:B------:R-:W-:Y:S05]  /*12250*/  BSYNC B1 ;  /* 0x0000000000017941 */ /* 0x000fea0003800000 */
.L_x_47773:
        /* <DEDUP_REMOVED lines=24> */
[----:B------:R-:W-:Y:S02]  /*123e0*/  IMAD.MOV.U32 R4, RZ, RZ, R2 ;  /* 0x000000ffff047224 */ /* 0x000fe400078e0002 */
[----:B------:R-:W-:-:S07]  /*123f0*/  IMAD.MOV.U32 R5, RZ, RZ, R3 ;  /* 0x000000ffff057224 */ /* 0x000fce00078e0003 */
.L_x_47776:
[----:B------:R-:W-:Y:S05]  /*12400*/  BSYNC B1 ;  /* 0x0000000000017941 */ /* 0x000fea0003800000 */
.L_x_47775:
        /* <DEDUP_REMOVED lines=57> */
[----:B------:R-:W-:Y:S01]  /*127a0*/  @!P0 MOV R5, R7 ;  /* 0x0000000700058202 */ /* 0x000fe20000000f00 */
[----:B------:R-:W-:Y:S01]  /*127b0*/  DFMA R18, -R20, R16, R22 ;  /* 0x000000101412722b */ /* 0x000fe20000000116 */
[----:B------:R-:W-:-:S03]  /*127c0*/  @!P0 IMAD.MOV.U32 R4, RZ, RZ, R6 ;  /* 0x000000ffff048224 */ /* 0x000fc600078e0006 */
[----:B------:R-:W-:-:S04]  /*127d0*/  VIADD R0, R5, 0xffffffff ;  /* 0xffffffff05007836 */ /* 0x000fc80000000000 */
[----:B------:R-:W-:Y:S01]  /*127e0*/  DFMA R2, R2, R18, R16 ;  /* 0x000000120202722b */ /* 0x000fe20000000010 */
[----:B------:R-:W-:-:S09]  /*127f0*/  ISETP.GE.U32.AND P2, PT, R0, 0x7fefffff, PT ;  /* 0x7fefffff0000780c */ /* 0x000fd20003f46070 */
[----:B------:R-:W-:-:S04]  /*12800*/  FFMA R0, RZ, R21, R3 ;  /* 0x00000015ff007223 */ /* 0x000fc80000000003 */
        /* <DEDUP_REMOVED lines=12> */
[----:B------:R-:W-:Y:S01]  /*128d0*/  MOV R30, 0x8b7a8b04 ;  /* 0x8b7a8b04001e7802 */ /* 0x000fe20000000f00 */
[----:B------:R-:W-:Y:S01]  /*128e0*/  IMAD.MOV.U32 R16, RZ, RZ, RZ ;  /* 0x000000ffff107224 */ /* 0x000fe200078e00ff */
[----:B------:R-:W-:Y:S01]  /*128f0*/  LOP3.LUT R27, R6, 0x3ff00000, RZ, 0xfc, !PT ;  /* 0x3ff00000061b7812 */ /* 0x000fe200078efcff */
[----:B------:R-:W-:Y:S01]  /*12900*/  IMAD.MOV.U32 R31, RZ, RZ, 0x3ed0ee25 ;  /* 0x3ed0ee25ff1f7424 */ /* 0x000fe200078e00ff */
        /* <DEDUP_REMOVED lines=56> */
.L_x_47778:
[----:B------:R-:W-:Y:S05]  /*12c90*/  BSYNC B1 ;  /* 0x0000000000017941 */ /* 0x000fea0003800000 */
.L_x_47777:
        /* <DEDUP_REMOVED lines=8> */
.L_x_47780:
[----:B------:R-:W-:Y:S05]  /*12d20*/  BSYNC B1 ;  /* 0x0000000000017941 */ /* 0x000fea0003800000 */
.L_x_47779:
        /* <DEDUP_REMOVED lines=82> */
.L_x_47782:
[----:B------:R-:W-:-:S04]  /*13250*/  ISETP.GE.AND P0, PT, R9, RZ, PT ;  /* 0x000000ff0900720c */ /* 0x000fc80003f06270 */
[----:B------:R-:W-:Y:S02]  /*13260*/  FSEL R2, RZ, 3.37028055040000000000e+12, P0 ;  /* 0x54442d18ff027808 */ /* 0x000fe40000000000 */
[----:B------:R-:W-:-:S07]  /*13270*/  FSEL R3, RZ, 2.1426990032196044922, P0 ;  /* 0x400921fbff037808 */ /* 0x000fce0000000000 */
.L_x_47783:
[----:B------:R-:W-:Y:S05]  /*13280*/  BSYNC B1 ;  /* 0x0000000000017941 */ /* 0x000fea0003800000 */
.L_x_47781:
[----:B------:R-:W-:Y:S01]  /*13290*/  DADD R8, |R8|, |R10| ;  /* 0x0000000008087229 */ /* 0x000fe2000000060a */
[----:B------:R-:W-:Y:S01]  /*132a0*/  LOP3.LUT R11, R3, 0x80000000, R11, 0xb8, !PT ;  /* 0x80000000030b7812 */ /* 0x000fe200078eb80b */
[----:B------:R-:W-:-:S06]  /*132b0*/  DADD R26, R26, 1 ;  /* 0x3ff000001a1a7429 */ /* 0x000fcc0000000000 */
[----:B------:R-:W-:-:S06]  /*132c0*/  DSETP.GTU.AND P0, PT, |R8|, +INF , PT ;  /* 0x7ff000000800742a */ /* 0x000fcc0003f0c200 */
[----:B------:R-:W-:Y:S02]  /*132d0*/  FSEL R2, R8, R2, P0 ;  /* 0x0000000208027208 */ /* 0x000fe40000000000 */
[----:B------:R-:W-:Y:S01]  /*132e0*/  FSEL R3, R9, R11, P0 ;  /* 0x0000000b09037208 */ /* 0x000fe20000000000 */
[----:B------:R-:W-:Y:S06]  /*132f0*/  BRA `(.L_x_47739) ;  /* 0x0000000c00407947 */ /* 0x000fec0003800000 */
.L_x_47724:
        /* <DEDUP_REMOVED lines=49> */
[----:B------:R-:W-:Y:S01]  /*13610*/  MOV R22, R28 ;  /* 0x0000001c00167202 */ /* 0x000fe20000000f00 */
[----:B------:R-:W-:Y:S01]  /*13620*/  IMAD.MOV.U32 R30, RZ, RZ, -0x748574fc ;  /* 0x8b7a8b04ff1e7424 */ /* 0x000fe200078e00ff */
        /* <DEDUP_REMOVED lines=58> */
.L_x_47785:
[----:B------:R-:W-:Y:S05]  /*139d0*/  BSYNC B1 ;  /* 0x0000000000017941 */ /* 0x000fea0003800000 */
.L_x_47784:
[----:B------:R-:W-:Y:S04]  /*139e0*/  BSSY B1, `(.L_x_47786) ;  /* 0x0000007000017945 */ /* 0x000fe80003800000 */
[----:B------:R-:W-:Y:S05]  /*139f0*/  @P4 BRA P5, `(.L_x_47787) ;  /* 0x0000000000144947 */ /* 0x000fea0002800000 */
[----:B------:R-:W-:Y:S01]  /*13a00*/  IMAD.MOV.U32 R2, RZ, RZ, R5 ;  /* 0x000000ffff027224 */ /* 0x000fe200078e0005 */
[----:B------:R-:W-:Y:S01]  /*13a10*/  MOV R0, 0x13a50 ;  /* 0x00013a5000007802 */ /* 0x000fe20000000f00 */
[----:B------:R-:W-:Y:S02]  /*13a20*/  IMAD.MOV.U32 R5, RZ, RZ, R20 ;  /* 0x000000ffff057224 */ /* 0x000fe400078e0014 */
[----:B------:R-:W-:-:S07]  /*13a30*/  IMAD.MOV.U32 R3, RZ, RZ, R21 ;  /* 0x000000ffff037224 */ /* 0x000fce00078e0015 */
[----:B-----5:R-:W-:Y:S05]  /*13a40*/  CALL.REL.NOINC `($__internal_86_$__cuda_sm20_div_rn_f64_full) ;  /* 0x0000002400cc7944 */ /* 0x020fea0003c00000 */
.L_x_47787:
[----:B------:R-:W-:Y:S05]  /*13a50*/  BSYNC B1 ;  /* 0x0000000000017941 */ /* 0x000fea0003800000 */
.L_x_47786:
[----:B------:R-:W-:Y:S01]  /*13a60*/  DMUL R4, R2, R2 ;  /* 0x0000000202047228 */ /* 0x000fe20000000000 */
[----:B------:R-:W-:Y:S01]  /*13a70*/  MOV R6, 0xdbb65b49 ;  /* 0xdbb65b4900067802 */ /* 0x000fe20000000f00 */
[----:B------:R-:W-:Y:S01]  /*13a80*/  IMAD.MOV.U32 R7, RZ, RZ, 0x3f2d3b63 ;  /* 0x3f2d3b63ff077424 */ /* 0x000fe200078e00ff */
        /* <DEDUP_REMOVED lines=79> */
.L_x_47789:
[----:B------:R-:W-:Y:S02]  /*13f80*/  FSEL R2, RZ, 3.37028055040000000000e+12, P2 ;  /* 0x54442d18ff027808 */ /* 0x000fe40001000000 */
[----:B------:R-:W-:-:S07]  /*13f90*/  FSEL R3, RZ, 2.1426990032196044922, P2 ;  /* 0x400921fbff037808 */ /* 0x000fce0001000000 */
.L_x_47790:
[----:B------:R-:W-:Y:S05]  /*13fa0*/  BSYNC B1 ;  /* 0x0000000000017941 */ /* 0x000fea0003800000 */
.L_x_47788:
[----:B------:R-:W-:Y:S01]  /*13fb0*/  DADD R8, |R8|, |R10| ;  /* 0x0000000008087229 */ /* 0x000fe2000000060a */
[----:B------:R-:W-:-:S07]  /*13fc0*/  LOP3.LUT R11, R3, 0x80000000, R11, 0xb8, !PT ;  /* 0x80000000030b7812 */ /* 0x000fce00078eb80b */
[----:B------:R-:W-:-:S06]  /*13fd0*/  DSETP.GTU.AND P0, PT, |R8|, +INF , PT ;  /* 0x7ff000000800742a */ /* 0x000fcc0003f0c200 */
[----:B------:R-:W-:Y:S02]  /*13fe0*/  FSEL R2, R8, R2, P0 ;  /* 0x0000000208027208 */ /* 0x000fe40000000000 */
[----:B------:R-:W-:-:S07]  /*13ff0*/  FSEL R3, R9, R11, P0 ;  /* 0x0000000b09037208 */ /* 0x000fce0000000000 */
.L_x_47739:
[----:B------:R-:W-:Y:S05]  /*14000*/  BSYNC B0 ;  /* 0x0000000000007941 */ /* 0x000fea0003800000 */
.L_x_47723:
        /* <DEDUP_REMOVED lines=72> */
[----:B------:R-:W-:Y:S01]  /*14490*/  @!P0 LEA R5, R4, 0x3ff00000, 0x14 ;  /* 0x3ff0000004058811 */ /* 0x000fe200078ea0ff */
[----:B------:R-:W-:-:S06]  /*144a0*/  @!P0 IMAD.MOV.U32 R4, RZ, RZ, RZ ;  /* 0x000000ffff048224 */ /* 0x000fcc00078e00ff */
[----:B------:R-:W-:-:S11]  /*144b0*/  @!P0 DMUL R18, R2, R4 ;  /* 0x0000000402128228 */ /* 0x000fd60000000000 */
.L_x_47797:
[----:B------:R-:W-:Y:S05]  /*144c0*/  BSYNC B1 ;  /* 0x0000000000017941 */ /* 0x000fea0003800000 */
.L_x_47796:
        /* <DEDUP_REMOVED lines=24> */
.L_x_47799:
[----:B------:R-:W-:Y:S01]  /*14650*/  DMUL R2, RZ, R16 ;  /* 0x00000010ff027228 */ /* 0x000fe20000000000 */
[----:B------:R-:W-:-:S10]  /*14660*/  IMAD.MOV.U32 R4, RZ, RZ, RZ ;  /* 0x000000ffff047224 */ /* 0x000fd400078e00ff */
.L_x_47800:
[----:B------:R-:W-:Y:S05]  /*14670*/  BSYNC B2 ;  /* 0x0000000000027941 */ /* 0x000fea0003800000 */
.L_x_47798:
        /* <DEDUP_REMOVED lines=41> */
[----:B------:R-:W-:Y:S01]  /*14910*/  MOV R2, R16 ;  /* 0x0000001000027202 */ /* 0x000fe20000000f00 */
[----:B------:R-:W-:Y:S01]  /*14920*/  IMAD.MOV.U32 R11, RZ, RZ, R17 ;  /* 0x000000ffff0b7224 */ /* 0x000fe200078e0011 */
[----:B------:R-:W-:-:S07]  /*14930*/  MOV R14, 0x14950 ;  /* 0x00014950000e7802 */ /* 0x000fce0000000f00 */
[----:B------:R-:W-:Y:S05]  /*14940*/  CALL.REL.NOINC `($_ZN2at6native18elementwise_kernelILi128ELi2EZNS0_22gpu_kernel_impl_nocastIZZZNS0_50_GLOBAL__N__2680c7bb_12_PowKernel_cu_7dd49032_316824pow_tensor_tensor_kernelERNS_18TensorIteratorBaseEENKUlvE_clEvENKUlvE6_clEvEUlN3c107complexIdEESA_E_EEvS5_RKT_EUliE_EEviT1_$__internal_trig_reduction_slowpathd) ;  /* 0x0000001c00a47944 */ /* 0x000fea0003c00000 */
[----:B------:R-:W-:Y:S05]  /*14950*/  BRA `(.L_x_47803) ;  /* 0x0000000000087947 */ /* 0x000fea0003800000 */
.L_x_47802:
[----:B------:R-:W-:Y:S01]  /*14960*/  DMUL R2, RZ, R16 ;  /* 0x00000010ff027228 */ /* 0x000fe20000000000 */
[----:B------:R-:W-:-:S10]  /*14970*/  IMAD.MOV.U32 R0, RZ, RZ, RZ ;  /* 0x000000ffff007224 */ /* 0x000fd400078e00ff */
.L_x_47803:
[----:B------:R-:W-:Y:S05]  /*14980*/  BSYNC B2 ;  /* 0x0000000000027941 */ /* 0x000fea0003800000 */
.L_x_47801:
        /* <DEDUP_REMOVED lines=25> */
.L_x_47795:
        /* <DEDUP_REMOVED lines=62> */
.L_x_47806:
[----:B------:R-:W-:Y:S05]  /*14f00*/  BSYNC B1 ;  /* 0x0000000000017941 */ /* 0x000fea0003800000 */
.L_x_47805:
        /* <DEDUP_REMOVED lines=24> */
.L_x_47808:
[----:B------:R-:W-:Y:S01]  /*15090*/  DMUL R2, RZ, R16 ;  /* 0x00000010ff027228 */ /* 0x000fe20000000000 */
[----:B------:R-:W-:-:S10]  /*150a0*/  IMAD.MOV.U32 R4, RZ, RZ, RZ ;  /* 0x000000ffff047224 */ /* 0x000fd400078e00ff */
.L_x_47809:
[----:B------:R-:W-:Y:S05]  /*150b0*/  BSYNC B2 ;  /* 0x0000000000027941 */ /* 0x000fea0003800000 */
.L_x_47807:
        /* <DEDUP_REMOVED lines=11> */
[----:B------:R-:W-:Y:S01]  /*15170*/  DMUL R26, R2, R2 ;  /* 0x00000002021a7228 */ /* 0x000fe20000000000 */
        /* <DEDUP_REMOVED lines=34> */
.L_x_47811:
[----:B------:R-:W-:Y:S01]  /*153a0*/  DMUL R2, RZ, R16 ;  /* 0x00000010ff027228 */ /* 0x000fe20000000000 */
[----:B------:R-:W-:-:S10]  /*153b0*/  IMAD.MOV.U32 R0, RZ, RZ, RZ ;  /* 0x000000ffff007224 */ /* 0x000fd400078e00ff */
.L_x_47812:
[----:B------:R-:W-:Y:S05]  /*153c0*/  BSYNC B2 ;  /* 0x0000000000027941 */ /* 0x000fea0003800000 */
.L_x_47810:
        /* <DEDUP_REMOVED lines=39> */
.L_x_47794:
        /* <DEDUP_REMOVED lines=8> */
[----:B------:R-:W-:Y:S01]  /*156c0*/  IMAD.MOV.U32 R12, RZ, RZ, R26 ;  /* 0x000000ffff0c7224 */ /* 0x000fe200078e001a */
[----:B------:R-:W-:Y:S01]  /*156d0*/  MOV R13, R27 ;  /* 0x0000001b000d7202 */ /* 0x000fe20000000f00 */
[----:B------:R-:W-:Y:S08]  /*156e0*/  BRA `(.L_x_47804) ;  /* 0x0000000800987947 */ /* 0x000ff00003800000 */
.L_x_47813:
[----:B------:R-:W-:-:S10]  /*156f0*/  DADD R12, R16, -R16 ;  /* 0x00000000100c7229 */ /* 0x000fd40000000810 */
[----:B------:R-:W-:Y:S02]  /*15700*/  IMAD.MOV.U32 R14, RZ, RZ, R12 ;  /* 0x000000ffff0e7224 */ /* 0x000fe400078e000c */
[----:B------:R-:W-:Y:S01]  /*15710*/  IMAD.MOV.U32 R15, RZ, RZ, R13 ;  /* 0x000000ffff0f7224 */ /* 0x000fe200078e000d */
[----:B------:R-:W-:Y:S06]  /*15720*/  BRA `(.L_x_47804) ;  /* 0x0000000800887947 */ /* 0x000fec0003800000 */
.L_x_47793:
        /* <DEDUP_REMOVED lines=25> */
.L_x_47815:
[----:B------:R-:W-:Y:S01]  /*158c0*/  DMUL R2, RZ, R16 ;  /* 0x00000010ff027228 */ /* 0x000fe20000000000 */
[----:B------:R-:W-:-:S10]  /*158d0*/  IMAD.MOV.U32 R4, RZ, RZ, RZ ;  /* 0x000000ffff047224 */ /* 0x000fd400078e00ff */
.L_x_47816:
[----:B------:R-:W-:Y:S05]  /*158e0*/  BSYNC B2 ;  /* 0x0000000000027941 */ /* 0x000fea0003800000 */
.L_x_47814:
        /* <DEDUP_REMOVED lines=46> */
.L_x_47818:
[----:B------:R-:W-:Y:S01]  /*15bd0*/  DMUL R2, RZ, R16 ;  /* 0x00000010ff027228 */ /* 0x000fe20000000000 */
[----:B------:R-:W-:-:S10]  /*15be0*/  IMAD.MOV.U32 R0, RZ, RZ, RZ ;  /* 0x000000ffff007224 */ /* 0x000fd400078e00ff */
.L_x_47819:
[----:B------:R-:W-:Y:S05]  /*15bf0*/  BSYNC B2 ;  /* 0x0000000000027941 */ /* 0x000fea0003800000 */
.L_x_47817:
        /* <DEDUP_REMOVED lines=24> */
.L_x_47792:
        /* <DEDUP_REMOVED lines=58> */
.L_x_47821:
[----:B------:R-:W-:Y:S05]  /*16120*/  BSYNC B1 ;  /* 0x0000000000017941 */ /* 0x000fea0003800000 */
.L_x_47820:
[----:B------:R-:W-:Y:S02]  /*16130*/  IMAD.MOV.U32 R14, RZ, RZ, R16 ;  /* 0x000000ffff0e7224 */ /* 0x000fe400078e0010 */
[----:B------:R-:W-:-:S07]  /*16140*/  IMAD.MOV.U32 R15, RZ, RZ, R17 ;  /* 0x000000ffff0f7224 */ /* 0x000fce00078e0011 */
.L_x_47804:
[----:B------:R-:W-:Y:S05]  /*16150*/  BSYNC B0 ;  /* 0x0000000000007941 */ /* 0x000fea0003800000 */
.L_x_47791:
[----:B------:R-:W-:Y:S01]  /*16160*/  STG.E.128 desc[UR8][R24.64], R12 ;  /* 0x0000000c18007986 */ /* 0x000fe2000c101d08 */
[----:B------:R-:W-:Y:S05]  /*16170*/  EXIT ;  /* 0x000000000000794d */ /* 0x000fea0003800000 */
        .weak           $__internal_86_$__cuda_sm20_div_rn_f64_full
        .type           $__internal_86_$__cuda_sm20_div_rn_f64_full,@function
        .size           $__internal_86_$__cuda_sm20_div_rn_f64_full,($_ZN2at6native18elementwise_kernelILi128ELi2EZNS0_22gpu_kernel_impl_nocastIZZZNS0_50_GLOBAL__N__2680c7bb_12_PowKernel_cu_7dd49032_316824pow_tensor_tensor_kernelERNS_18TensorIteratorBaseEENKUlvE_clEvENKUlvE6_clEvEUlN3c107complexIdEESA_E_EEvS5_RKT_EUliE_EEviT1_$__internal_trig_reduction_slowpathd - $__internal_86_$__cuda_sm20_div_rn_f64_full)
$__internal_86_$__cuda_sm20_div_rn_f64_full:
[C---:B------:R-:W-:Y:S01]  /*16180*/  FSETP.GEU.AND P0, PT, |R3|.reuse, 1.469367938527859385e-39, PT ;  /* 0x001000000300780b */ /* 0x040fe20003f0e200 */
[----:B------:R-:W-:Y:S01]  /*16190*/  IMAD.MOV.U32 R18, RZ, RZ, R5 ;  /* 0x000000ffff127224 */ /* 0x000fe200078e0005 */
[----:B------:R-:W-:Y:S01]  /*161a0*/  LOP3.LUT R16, R3, 0x800fffff, RZ, 0xc0, !PT ;  /* 0x800fffff03107812 */ /* 0x000fe200078ec0ff */
[----:B------:R-:W-:Y:S01]  /*161b0*/  IMAD.MOV.U32 R19, RZ, RZ, R3 ;  /* 0x000000ffff137224 */ /* 0x000fe200078e0003 */
[----:B------:R-:W-:Y:S01]  /*161c0*/  BSSY B2, `(.L_x_47822) ;  /* 0x000005c000027945 */ /* 0x000fe20003800000 */
[----:B------:R-:W-:Y:S01]  /*161d0*/  IMAD.MOV.U32 R29, RZ, RZ, R2 ;  /* 0x000000ffff1d7224 */ /* 0x000fe200078e0002 */
[----:B------:R-:W-:Y:S01]  /*161e0*/  LOP3.LUT R17, R16, 0x3ff00000, RZ, 0xfc, !PT ;  /* 0x3ff0000010117812 */ /* 0x000fe200078efcff */
[----:B------:R-:W-:Y:S01]  /*161f0*/  IMAD.MOV.U32 R34, RZ, RZ, 0x1 ;  /* 0x00000001ff227424 */ /* 0x000fe200078e00ff */
[----:B------:R-:W-:Y:S01]  /*16200*/  MOV R16, R5 ;  /* 0x0000000500107202 */ /* 0x000fe20000000f00 */
[----:B------:R-:W-:Y:S01]  /*16210*/  IMAD.MOV.U32 R28, RZ, RZ, R4 ;  /* 0x000000ffff1c7224 */ /* 0x000fe200078e0004 */
[----:B------:R-:W-:-:S02]  /*16220*/  FSETP.GEU.AND P2, PT, |R29|, 1.469367938527859385e-39, PT ;  /* 0x001000001d00780b */ /* 0x000fc40003f4e200 */
[----:B------:R-:W-:Y:S01]  /*16230*/  LOP3.LUT R2, R29, 0x7ff00000, RZ, 0xc0, !PT ;  /* 0x7ff000001d027812 */ /* 0x000fe200078ec0ff */
[----:B------:R-:W-:Y:S01]  /*16240*/  @!P0 DMUL R16, R18, 8.98846567431157953865e+307 ;  /* 0x7fe0000012108828 */ /* 0x000fe20000000000 */
[----:B------:R-:W-:Y:S01]  /*16250*/  LOP3.LUT R5, R3, 0x7ff00000, RZ, 0xc0, !PT ;  /* 0x7ff0000003057812 */ /* 0x000fe200078ec0ff */
[----:B------:R-:W-:Y:S02]  /*16260*/  IMAD.MOV.U32 R3, RZ, RZ, 0x1ca00000 ;  /* 0x1ca00000ff037424 */ /* 0x000fe400078e00ff */
[----:B------:R-:W-:Y:S01]  /*16270*/  IMAD.MOV.U32 R30, RZ, RZ, R28 ;  /* 0x000000ffff1e7224 */ /* 0x000fe200078e001c */
[----:B------:R-:W-:Y:S01]  /*16280*/  ISETP.GE.U32.AND P4, PT, R2, R5, PT ;  /* 0x000000050200720c */ /* 0x000fe20003f86070 */
[----:B------:R-:W0:Y:S04]  /*16290*/  MUFU.RCP64H R35, R17 ;  /* 0x0000001100237308 */ /* 0x000e280000001800 */
[----:B------:R-:W-:Y:S01]  /*162a0*/  @!P2 LOP3.LUT R4, R19, 0x7ff00000, RZ, 0xc0, !PT ;  /* 0x7ff000001304a812 */ /* 0x000fe200078ec0ff */
[----:B------:R-:W-:Y:S01]  /*162b0*/  @!P2 IMAD.MOV.U32 R32, RZ, RZ, RZ ;  /* 0x000000ffff20a224 */ /* 0x000fe200078e00ff */
[----:B------:R-:W-:-:S02]  /*162c0*/  @!P0 LOP3.LUT R5, R17, 0x7ff00000, RZ, 0xc0, !PT ;  /* 0x7ff0000011058812 */ /* 0x000fc400078ec0ff */
[----:B------:R-:W-:-:S04]  /*162d0*/  @!P2 ISETP.GE.U32.AND P3, PT, R2, R4, PT ;  /* 0x000000040200a20c */ /* 0x000fc80003f66070 */
        /* <DEDUP_REMOVED lines=23> */
[----:B------:R-:W-:Y:S01]  /*16450*/  ISETP.GE.U32.AND P0, PT, R2, R4, PT ;  /* 0x000000040200720c */ /* 0x000fe20003f06070 */
[----:B------:R-:W-:Y:S01]  /*16460*/  IMAD.MOV.U32 R4, RZ, RZ, RZ ;  /* 0x000000ffff047224 */ /* 0x000fe200078e00ff */
[----:B------:R-:W-:Y:S02]  /*16470*/  VIMNMX R5, R5, 0x46a00000, PT ;  /* 0x46a0000005057848 */ /* 0x000fe40003fe0100 */
[----:B------:R-:W-:-:S04]  /*16480*/  SEL R3, R3, 0x63400000, !P0 ;  /* 0x6340000003037807 */ /* 0x000fc80004000000 */
[----:B------:R-:W-:-:S05]  /*16490*/  IADD3 R3, -R3, R5, RZ ;  /* 0x0000000503037210 */ /* 0x000fca0007ffe1ff */
        /* <DEDUP_REMOVED lines=22> */
.L_x_47823:
        /* <DEDUP_REMOVED lines=12> */
[----:B------:R-:W-:Y:S01]  /*166c0*/  @!P0 IMAD.MOV.U32 R33, RZ, RZ, R18 ;  /* 0x000000ffff218224 */ /* 0x000fe200078e0012 */
[----:B------:R-:W-:Y:S01]  /*166d0*/  @!P0 MOV R32, RZ ;  /* 0x000000ff00208202 */ /* 0x000fe20000000f00 */
[----:B------:R-:W-:Y:S02]  /*166e0*/  @P0 IMAD.MOV.U32 R32, RZ, RZ, RZ ;  /* 0x000000ffff200224 */ /* 0x000fe400078e00ff */
[----:B------:R-:W-:Y:S01]  /*166f0*/  @P0 IMAD.MOV.U32 R33, RZ, RZ, R2 ;  /* 0x000000ffff210224 */ /* 0x000fe200078e0002 */
[----:B------:R-:W-:Y:S06]  /*16700*/  BRA `(.L_x_47824) ;  /* 0x00000000001c7947 */ /* 0x000fec0003800000 */
.L_x_47826:
[----:B------:R-:W-:Y:S01]  /*16710*/  LOP3.LUT R2, R19, 0x80000, RZ, 0xfc, !PT ;  /* 0x0008000013027812 */ /* 0x000fe200078efcff */
[----:B------:R-:W-:-:S04]  /*16720*/  IMAD.MOV.U32 R32, RZ, RZ, R18 ;  /* 0x000000ffff207224 */ /* 0x000fc800078e0012 */
[----:B------:R-:W-:Y:S01]  /*16730*/  IMAD.MOV.U32 R33, RZ, RZ, R2 ;  /* 0x000000ffff217224 */ /* 0x000fe200078e0002 */
[----:B------:R-:W-:Y:S06]  /*16740*/  BRA `(.L_x_47824) ;  /* 0x00000000000c7947 */ /* 0x000fec0003800000 */
.L_x_47825:
[----:B------:R-:W-:Y:S01]  /*16750*/  LOP3.LUT R2, R29, 0x80000, RZ, 0xfc, !PT ;  /* 0x000800001d027812 */ /* 0x000fe200078efcff */
[----:B------:R-:W-:-:S04]  /*16760*/  IMAD.MOV.U32 R32, RZ, RZ, R28 ;  /* 0x000000ffff207224 */ /* 0x000fc800078e001c */
[----:B------:R-:W-:-:S07]  /*16770*/  IMAD.MOV.U32 R33, RZ, RZ, R2 ;  /* 0x000000ffff217224 */ /* 0x000fce00078e0002 */
.L_x_47824:
[----:B------:R-:W-:Y:S05]  /*16780*/  BSYNC B2 ;  /* 0x0000000000027941 */ /* 0x000fea0003800000 */
.L_x_47822:
[----:B------:R-:W-:Y:S01]  /*16790*/  MOV R4, R0 ;  /* 0x0000000000047202 */ /* 0x000fe20000000f00 */
[----:B------:R-:W-:Y:S02]  /*167a0*/  IMAD.MOV.U32 R5, RZ, RZ, 0x0 ;  /* 0x00000000ff057424 */ /* 0x000fe400078e00ff */
[----:B------:R-:W-:Y:S02]  /*167b0*/  IMAD.MOV.U32 R2, RZ, RZ, R32 ;  /* 0x000000ffff027224 */ /* 0x000fe400078e0020 */
[----:B------:R-:W-:Y:S01]  /*167c0*/  IMAD.MOV.U32 R3, RZ, RZ, R33 ;  /* 0x000000ffff037224 */ /* 0x000fe200078e0021 */
[----:B------:R-:W-:Y:S06]  /*167d0*/  RET.REL.NODEC R4 `(_ZN2at6native18elementwise_kernelILi128ELi2EZNS0_22gpu_kernel_impl_nocastIZZZNS0_50_GLOBAL__N__2680c7bb_12_PowKernel_cu_7dd49032_316824pow_tensor_tensor_kernelERNS_18TensorIteratorBaseEENKUlvE_clEvENKUlvE6_clEvEUlN3c107complexIdEESA_E_EEvS5_RKT_EUliE_EEviT1_) ;  /* 0xfffffe9804087950 */ /* 0x000fec0003c3ffff */
        .type           $_ZN2at6native18elementwise_kernelILi128ELi2EZNS0_22gpu_kernel_impl_nocastIZZZNS0_50_GLOBAL__N__2680c7bb_12_PowKernel_cu_7dd49032_316824pow_tensor_tensor_kernelERNS_18TensorIteratorBaseEENKUlvE_clEvENKUlvE6_clEvEUlN3c107complexIdEESA_E_EEvS5_RKT_EUliE_EEviT1_$__internal_trig_reduction_slowpathd,@function
        .size           $_ZN2at6native18elementwise_kernelILi128ELi2EZNS0_22gpu_kernel_impl_nocastIZZZNS0_50_GLOBAL__N__2680c7bb_12_PowKernel_cu_7dd49032_316824pow_tensor_tensor_kernelERNS_18TensorIteratorBaseEENKUlvE_clEvENKUlvE6_clEvEUlN3c107complexIdEESA_E_EEvS5_RKT_EUliE_EEviT1_$__internal_trig_reduction_slowpathd,(.L_x_71538 - $_ZN2at6native18elementwise_kernelILi128ELi2EZNS0_22gpu_kernel_impl_nocastIZZZNS0_50_GLOBAL__N__2680c7bb_12_PowKernel_cu_7dd49032_316824pow_tensor_tensor_kernelERNS_18TensorIteratorBaseEENKUlvE_clEvENKUlvE6_clEvEUlN3c107complexIdEESA_E_EEvS5_RKT_EUliE_EEviT1_$__internal_trig_reduction_slowpathd)
$_ZN2at6native18elementwise_kernelILi128ELi2EZNS0_22gpu_kernel_impl_nocastIZZZNS0_50_GLOBAL__N__2680c7bb_12_PowKernel_cu_7dd49032_316824pow_tensor_tensor_kernelERNS_18TensorIteratorBaseEENKUlvE_clEvENKUlvE6_clEvEUlN3c107complexIdEESA_E_EEvS5_RKT_EUliE_EEviT1_$__internal_trig_reduction_slowpathd:
[--C-:B------:R-:W-:Y:S01]  /*167e0*/  SHF.R.U32.HI R15, RZ, 0x14, R11.reuse ;  /* 0x00000014ff0f7819 */ /* 0x100fe2000001160b */
        /* <DEDUP_REMOVED lines=24> */
[----:B------:R-:W-:-:S03]  /*16970*/  LOP3.LUT R23, R23, 0x80000000, RZ, 0xfc, !PT ;  /* 0x8000000017177812 */ /* 0x000fc600078efcff */
[----:B------:R-:W1:Y:S01]  /*16980*/  LDC.64 R4, c[0x0][0x208] ;  /* 0x00008200ff047b82 */ /* 0x000e620000000a00 */
[----:B0-----:R-:W-:-:S04]  /*16990*/  IMAD.WIDE R8, R7, 0x8, R8 ;  /* 0x0000000807087825 */ /* 0x001fc800078e0208 */
[----:B------:R-:W-:Y:S01]  /*169a0*/  IMAD.MOV.U32 R10, RZ, RZ, R8 ;  /* 0x000000ffff0a7224 */ /* 0x000fe200078e0008 */
[----:B------:R-:W-:-:S07]  /*169b0*/  MOV R8, R7 ;  /* 0x0000000700087202 */ /* 0x000fce0000000f00 */
.L_x_47830:
[----:B-1----:R-:W-:Y:S01]  /*169c0*/  R2UR UR4, R4 ;  /* 0x00000000040472ca */ /* 0x002fe200000e0000 */
        /* <DEDUP_REMOVED lines=23> */
[----:B0-----:R-:W-:-:S03]  /*16b40*/  VIADD R0, R0, 0x8 ;  /* 0x0000000800007836 */ /* 0x001fc60000000000 */
[----:B------:R-:W-:Y:S01]  /*16b50*/  MOV R21, R3 ;  /* 0x0000000300157202 */ /* 0x000fe20000000f00 */
[----:B------:R-:W-:Y:S01]  /*16b60*/  IMAD.MOV.U32 R20, RZ, RZ, R22 ;  /* 0x000000ffff147224 */ /* 0x000fe200078e0016 */
[----:B------:R-:W-:Y:S06]  /*16b70*/  @!P3 BRA `(.L_x_47830) ;  /* 0xfffffffc0090b947 */ /* 0x000fec000383ffff */
.L_x_47829:
[----:B------:R-:W-:Y:S05]  /*16b80*/  BSYNC B1 ;  /* 0x0000000000017941 */ /* 0x000fea0003800000 */
.L_x_47828:
        /* <DEDUP_REMOVED lines=10> */
[-C--:B---3--:R-:W-:Y:S02]  /*16c30*/  @P0 SHF.R.U64 R6, R6, R0.reuse, R7 ;  /* 0x0000000006060219 */ /* 0x088fe40000001207 */
[----:B------:R-:W-:Y:S02]  /*16c40*/  @P0 SHF.L.U64.HI R8, R2, R15, R3 ;  /* 0x0000000f02080219 */ /* 0x000fe40000010203 */
[----:B------:R-:W-:Y:S02]  /*16c50*/  @P0 LOP3.LUT R2, R6, R9, RZ, 0xfc, !PT ;  /* 0x0000000906020212 */ /* 0x000fe400078efcff */
[-C--:B----4-:R-:W-:Y:S02]  /*16c60*/  @P0 SHF.L.U32 R9, R4, R15.reuse, RZ ;  /* 0x0000000f04090219 */ /* 0x090fe400000006ff */
[----:B------:R-:W-:Y:S01]  /*16c70*/  @P0 SHF.R.U32.HI R7, RZ, R0, R7 ;  /* 0x00000000ff070219 */ /* 0x000fe20000011607 */
[----:B------:R-:W-:Y:S01]  /*16c80*/  IMAD.SHL.U32 R6, R2, 0x4, RZ ;  /* 0x0000000402067824 */ /* 0x000fe200078e00ff */
[----:B------:R-:W-:-:S02]  /*16c90*/  @P0 SHF.L.U64.HI R15, R4, R15, R5 ;  /* 0x0000000f040f0219 */ /* 0x000fc40000010205 */
[----:B------:R-:W-:Y:S02]  /*16ca0*/  @P0 SHF.R.U32.HI R0, RZ, R0, R3 ;  /* 0x00000000ff000219 */ /* 0x000fe40000011603 */
[----:B------:R-:W-:Y:S02]  /*16cb0*/  @P0 LOP3.LUT R4, R9, R10, RZ, 0xfc, !PT ;  /* 0x0000000a09040212 */ /* 0x000fe400078efcff */
[----:B------:R-:W-:Y:S02]  /*16cc0*/  @P0 LOP3.LUT R3, R7, R8, RZ, 0xfc, !PT ;  /* 0x0000000807030212 */ /* 0x000fe400078efcff */
[----:B------:R-:W-:Y:S01]  /*16cd0*/  @P0 LOP3.LUT R5, R15, R0, RZ, 0xfc, !PT ;  /* 0x000000000f050212 */ /* 0x000fe200078efcff */
[----:B0-----:R-:W-:Y:S01]  /*16ce0*/  IMAD.SHL.U32 R21, R4, 0x4, RZ ;  /* 0x0000000404157824 */ /* 0x001fe200078e00ff */
[--C-:B------:R-:W-:Y:S02]  /*16cf0*/  SHF.L.U64.HI R7, R2, 0x2, R3.reuse ;  /* 0x0000000202077819 */ /* 0x100fe40000010203 */
[----:B------:R-:W-:-:S02]  /*16d00*/  SHF.R.U32.HI R2, RZ, 0x1e, R3 ;  /* 0x0000001eff027819 */ /* 0x000fc40000011603 */
        /* <DEDUP_REMOVED lines=19> */
[----:B------:R-:W0:Y:S02]  /*16e40*/  FLO.U32 R8, R8 ;  /* 0x0000000800087300 */ /* 0x000e2400000e0000 */
[C---:B0-----:R-:W-:Y:S02]  /*16e50*/  IADD3 R9, -R8.reuse, 0x1f, RZ ;  /* 0x0000001f08097810 */ /* 0x041fe40007ffe1ff */
        /* <DEDUP_REMOVED lines=18> */
[----:B------:R-:W-:-:S05]  /*16f80*/  IMAD.WIDE.U32 R6, P3, R3, 0x2168c235, R6 ;  /* 0x2168c23503067825 */ /* 0x000fca0007860006 */
[----:B------:R-:W-:Y:S02]  /*16f90*/  IADD3.X R3, R4, RZ, RZ, P3, !PT ;  /* 0x000000ff04037210 */ /* 0x000fe40001ffe4ff */
        /* <DEDUP_REMOVED lines=11> */
[----:B------:R-:W-:-:S04]  /*17050*/  IMAD.IADD R9, R9, 0x1, R2 ;  /* 0x0000000109097824 */ /* 0x000fc800078e0202 */
[----:B------:R-:W-:Y:S02]  /*17060*/  IMAD.X R7, RZ, RZ, R6, P1 ;  /* 0x000000ffff077224 */ /* 0x000fe400008e0606 */
        /* <DEDUP_REMOVED lines=12> */
.L_x_47827:
[----:B------:R-:W-:Y:S02]  /*17130*/  IMAD.MOV.U32 R15, RZ, RZ, 0x0 ;  /* 0x00000000ff0f7424 */ /* 0x000fe400078e00ff */
[----:B------:R-:W-:Y:S02]  /*17140*/  IMAD.MOV.U32 R0, RZ, RZ, R5 ;  /* 0x000000ffff007224 */ /* 0x000fe400078e0005 */
[----:B------:R-:W-:Y:S05]  /*17150*/  RET.REL.NODEC R14 `(_ZN2at6native18elementwise_kernelILi128ELi2EZNS0_22gpu_kernel_impl_nocastIZZZNS0_50_GLOBAL__N__2680c7bb_12_PowKernel_cu_7dd49032_316824pow_tensor_tensor_kernelERNS_18TensorIteratorBaseEENKUlvE_clEvENKUlvE6_clEvEUlN3c107complexIdEESA_E_EEvS5_RKT_EUliE_EEviT1_) ;  /* 0xfffffe8c0ea87950 */ /* 0x000fea0003c3ffff */
.L_x_47831:
        /* <DEDUP_REMOVED lines=10> */
.L_x_71538:


//--------------------- .text._ZN2at6native27unrolled_elementwise_kernelIZZZNS0_50_GLOBAL__N__2680c7bb_12_PowKernel_cu_7dd49032_316824pow_tensor_tensor_kernelERNS_18TensorIteratorBaseEENKUlvE_clEvENKUlvE6_clEvEUlN3c107complexIdEES9_E_St5arrayIPcLm3EELi4E23TrivialOffsetCalculatorILi2EjESE_ILi1EjENS0_6memory15LoadWithoutCastENSH_16StoreWithoutCastEEEviT_T0_T2_T3_T4_T5_ --------------------------
	.section	.text._ZN2at6native27unrolled_elementwise_kernelIZZZNS0_50_GLOBAL__N__2680c7bb_12_PowKernel_cu_7dd49032_316824pow_tensor_tensor_kernelERNS_18TensorIteratorBaseEENKUlvE_clEvENKUlvE6_clEvEUlN3c107complexIdEES9_E_St5arrayIPcLm3EELi4E23TrivialOffsetCalculatorILi2EjESE_ILi1EjENS0_6memory15LoadWithoutCastENSH_16StoreWithoutCastEEEviT_T0_T2_T3_T4_T5_,"ax",@progbits
	.align	128
        .global         _ZN2at6native27unrolled_elementwise_kernelIZZZNS0_50_GLOBAL__N__2680c7bb_12_PowKernel_cu_7dd49032_316824pow_tensor_tensor_kernelERNS_18TensorIteratorBaseEENKUlvE_clEvENKUlvE6_clEvEUlN3c107complexIdEES9_E_St5arrayIPcLm3EELi4E23TrivialOffsetCalculatorILi2EjESE_ILi1EjENS0_6memory15LoadWithoutCastENSH_16StoreWithoutCastEEEviT_T0_T2_T3_T4_T5_
        .type           _ZN2at6native27unrolled_elementwise_kernelIZZZNS0_50_GLOBAL__N__2680c7bb_12_PowKernel_cu_7dd49032_316824pow_tensor_tensor_kernelERNS_18TensorIteratorBaseEENKUlvE_clEvENKUlvE6_clEvEUlN3c107complexIdEES9_E_St5arrayIPcLm3EELi4E23TrivialOffsetCalculatorILi2EjESE_ILi1EjENS0_6memory15LoadWithoutCastENSH_16StoreWithoutCastEEEviT_T0_T2_T3_T4_T5_,@function
        .size           _ZN2at6native27unrolled_elementwise_kernelIZZZNS0_50_GLOBAL__N__2680c7bb_12_PowKernel_cu_7dd49032_316824pow_tensor_tensor_kernelERNS_18TensorIteratorBaseEENKUlvE_clEvENKUlvE6_clEvEUlN3c107complexIdEES9_E_St5arrayIPcLm3EELi4E23TrivialOffsetCalculatorILi2EjESE_ILi1EjENS0_6memory15LoadWithoutCastENSH_16StoreWithoutCastEEEviT_T0_T2_T3_T4_T5_,(.L_x_71540 - _ZN2at6native27unrolled_elementwise_kernelIZZZNS0_50_GLOBAL__N__2680c7bb_12_PowKernel_cu_7dd49032_316824pow_tensor_tensor_kernelERNS_18TensorIteratorBaseEENKUlvE_clEvENKUlvE6_clEvEUlN3c107complexIdEES9_E_St5arrayIPcLm3EELi4E23TrivialOffsetCalculatorILi2EjESE_ILi1EjENS0_6memory15LoadWithoutCastENSH_16StoreWithoutCastEEEviT_T0_T2_T3_T4_T5_)
        .other          _ZN2at6native27unrolled_elementwise_kernelIZZZNS0_50_GLOBAL__N__2680c7bb_12_PowKernel_cu_7dd49032_316824pow_tensor_tensor_kernelERNS_18TensorIteratorBaseEENKUlvE_clEvENKUlvE6_clEvEUlN3c107complexIdEES9_E_St5arrayIPcLm3EELi4E23TrivialOffsetCalculatorILi2EjESE_ILi1EjENS0_6memory15LoadWithoutCastENSH_16StoreWithoutCastEEEviT_T0_T2_T3_T4_T5_,@"STO_CUDA_ENTRY STV_DEFAULT"
_ZN2at6native27unrolled_elementwise_kernelIZZZNS0_50_GLOBAL__N__2680c7bb_12_PowKernel_cu_7dd49032_316824pow_tensor_tensor_kernelERNS_18TensorIteratorBaseEENKUlvE_clEvENKUlvE6_clEvEUlN3c107complexIdEES9_E_St5arrayIPcLm3EELi4E23TrivialOffsetCalculatorILi2EjESE_ILi1EjENS0_6memory15LoadWithoutCastENSH_16StoreWithoutCastEEEviT_T0_T2_T3_T4_T5_:
.text._ZN2at6native27unrolled_elementwise_kernelIZZZNS0_50_GLOBAL__N__2680c7bb_12_PowKernel_cu_7dd49032_316824pow_tensor_tensor_kernelERNS_18TensorIteratorBaseEENKUlvE_clEvENKUlvE6_clEvEUlN3c107complexIdEES9_E_St5arrayIPcLm3EELi4E23TrivialOffsetCalculatorILi2EjESE_ILi1EjENS0_6memory15LoadWithoutCastENSH_16StoreWithoutCastEEEviT_T0_T2_T3_T4_T5_:
[----:B------:R-:W0:Y:S01]  /*0000*/  LDC R1, c[0x0][0x28] ;  /* 0x00000a00ff017b82 */ /* 0x000e220000000800 */
[----:B------:R-:W1:Y:S07]  /*0010*/  S2R R0, SR_TID.X ;  /* 0x0000000000007919 */ /* 0x000e6e0000002100 */
[----:B------:R-:W2:Y:S01]  /*0020*/  S2UR UR5, SR_CTAID.X ;  /* 0x00000000000579c3 */ /* 0x000ea20000002500 */
[----:B------:R-:W-:Y:S01]  /*0030*/  ULDC UR4, c[0x0][0x210] ;  /* 0x0000840000047ab9 */ /* 0x000fe20000000800 */
[----:B------:R-:W-:Y:S01]  /*0040*/  CS2R R30, SRZ ;  /* 0x00000000001e7805 */ /* 0x000fe2000001ff00 */
[----:B------:R-:W3:Y:S01]  /*0050*/  S2R R23, SR_CTAID.X ;  /* 0x0000000000177919 */ /* 0x000ee20000002500 */
[----:B------:R-:W-:Y:S01]  /*0060*/  CS2R R28, SRZ ;  /* 0x00000000001c7805 */ /* 0x000fe2000001ff00 */
[----:B------:R-:W-:Y:S01]  /*0070*/  ULDC.64 UR8, c[0x0][0x208] ;  /* 0x0000820000087ab9 */ /* 0x000fe20000000a00 */
[----:B------:R-:W-:-:S02]  /*0080*/  CS2R R38, SRZ ;  /* 0x0000000000267805 */ /* 0x000fc4000001ff00 */
[----:B------:R-:W-:Y:S02]  /*0090*/  CS2R R36, SRZ ;  /* 0x0000000000247805 */ /* 0x000fe4000001ff00 */
[----:B------:R-:W-:Y:S02]  /*00a0*/  CS2R R34, SRZ ;  /* 0x0000000000227805 */ /* 0x000fe4000001ff00 */
[----:B------:R-:W-:Y:S01]  /*00b0*/  CS2R R32, SRZ ;  /* 0x0000000000207805 */ /* 0x000fe2000001ff00 */
[----:B0-----:R-:W-:Y:S01]  /*00c0*/  VIADD R1, R1, 0xffffffd8 ;  /* 0xffffffd801017836 */ /* 0x001fe20000000000 */
[----:B--2---:R-:W-:-:S06]  /*00d0*/  UIMAD UR5, UR5, -0x200, UR4 ;  /* 0xfffffe00050578a4 */ /* 0x004fcc000f8e0204 */
[----:B-1----:R-:W-:-:S13]  /*00e0*/  ISETP.GE.AND P2, PT, R0, UR5, PT ;  /* 0x0000000500007c0c */ /* 0x002fda000bf46270 */
[----:B---3--:R-:W-:Y:S01]  /*00f0*/  @!P2 IMAD R21, R23, 0x200, R0 ;  /* 0x000002001715a824 */ /* 0x008fe200078e0200 */
[----:B------:R-:W0:Y:S01]  /*0100*/  @!P2 LDC.64 R2, c[0x0][0x228] ;  /* 0x00008a00ff02ab82 */ /* 0x000e220000000a00 */
[----:B------:R-:W-:-:S05]  /*0110*/  @!P2 VIADD R0, R0, 0x80 ;  /* 0x000000800000a836 */ /* 0x000fca0000000000 */
[C---:B------:R-:W-:Y:S02]  /*0120*/  ISETP.GE.AND P0, PT, R0.reuse, UR5, PT ;  /* 0x0000000500007c0c */ /* 0x040fe4000bf06270 */
[----:B------:R-:W1:Y:S11]  /*0130*/  @!P2 LDC.64 R4, c[0x0][0x230] ;  /* 0x00008c00ff04ab82 */ /* 0x000e760000000a00 */
[----:B------:R-:W-:Y:S01]  /*0140*/  @!P0 IMAD R15, R23, 0x200, R0 ;  /* 0x00000200170f8824 */ /* 0x000fe200078e0200 */
[----:B------:R-:W2:Y:S01]  /*0150*/  @!P0 LDC.64 R6, c[0x0][0x228] ;  /* 0x00008a00ff068b82 */ /* 0x000ea20000000a00 */
[----:B------:R-:W-:Y:S01]  /*0160*/  @!P0 VIADD R0, R0, 0x80 ;  /* 0x0000008000008836 */ /* 0x000fe20000000000 */
[----:B------:R-:W-:-:S02]  /*0170*/  CS2R R26, SRZ ;  /* 0x00000000001a7805 */ /* 0x000fc4000001ff00 */
[----:B------:R-:W-:Y:S01]  /*0180*/  CS2R R24, SRZ ;  /* 0x0000000000187805 */ /* 0x000fe2000001ff00 */
[C---:B0-----:R-:W-:Y:S01]  /*0190*/  @!P2 IMAD.WIDE.U32 R2, R21.reuse, 0x10, R2 ;  /* 0x000000101502a825 */ /* 0x041fe200078e0002 */
[----:B------:R-:W-:Y:S02]  /*01a0*/  ISETP.GE.AND P3, PT, R0, UR5, PT ;  /* 0x0000000500007c0c */ /* 0x000fe4000bf66270 */
[----:B------:R-:W0:Y:S01]  /*01b0*/  @!P0 LDC.64 R8, c[0x0][0x230] ;  /* 0x00008c00ff088b82 */ /* 0x000e220000000a00 */
[----:B------:R-:W-:Y:S02]  /*01c0*/  CS2R R46, SRZ ;  /* 0x00000000002e7805 */ /* 0x000fe4000001ff00 */
[----:B------:R-:W-:Y:S01]  /*01d0*/  CS2R R44, SRZ ;  /* 0x00000000002c7805 */ /* 0x000fe2000001ff00 */
[----:B-1----:R-:W-:-:S07]  /*01e0*/  @!P2 IMAD.WIDE.U32 R4, R21, 0x10, R4 ;  /* 0x000000101504a825 */ /* 0x002fce00078e0004 */
[----:B------:R-:W-:Y:S01]  /*01f0*/  @!P3 IMAD R49, R23, 0x200, R0 ;  /* 0x000002001731b824 */ /* 0x000fe200078e0200 */
[----:B------:R-:W1:Y:S01]  /*0200*/  @!P3 LDC.64 R10, c[0x0][0x228] ;  /* 0x00008a00ff0abb82 */ /* 0x000e620000000a00 */
[----:B------:R-:W-:Y:S01]  /*0210*/  @!P3 VIADD R0, R0, 0x80 ;  /* 0x000000800000b836 */ /* 0x000fe20000000000 */
[----:B------:R-:W5:Y:S01]  /*0220*/  @!P2 LDG.E.128 R44, desc[UR8][R2.64] ;  /* 0x00000008022ca981 */ /* 0x000f62000c1e1d00 */
[----:B--2---:R-:W-:-:S03]  /*0230*/  @!P0 IMAD.WIDE.U32 R12, R15, 0x10, R6 ;  /* 0x000000100f0c8825 */ /* 0x004fc600078e0006 */
[----:B------:R-:W-:Y:S02]  /*0240*/  ISETP.GE.AND P1, PT, R0, UR5, PT ;  /* 0x0000000500007c0c */ /* 0x000fe4000bf26270 */
[----:B------:R-:W2:Y:S01]  /*0250*/  @!P3 LDC.64 R16, c[0x0][0x230] ;  /* 0x00008c00ff10bb82 */ /* 0x000ea20000000a00 */
[----:B------:R-:W-:Y:S01]  /*0260*/  CS2R R20, SRZ ;  /* 0x0000000000147805 */ /* 0x000fe2000001ff00 */
[----:B------:R-:W-:Y:S01]  /*0270*/  BSSY B1, `(.L_x_47832) ;  /* 0x00009a9000017945 */ /* 0x000fe20003800000 */
[----:B------:R-:W5:Y:S01]  /*0280*/  @!P0 LDG.E.128 R36, desc[UR8][R12.64] ;  /* 0x000000080c248981 */ /* 0x000f62000c1e1d00 */
[----:B0-----:R-:W-:-:S07]  /*0290*/  @!P0 IMAD.WIDE.U32 R14, R15, 0x10, R8 ;  /* 0x000000100f0e8825 */ /* 0x001fce00078e0008 */
[----:B------:R-:W0:Y:S01]  /*02a0*/  @!P1 LDC.64 R18, c[0x0][0x228] ;  /* 0x00008a00ff129b82 */ /* 0x000e220000000a00 */
[----:B------:R-:W-:Y:S02]  /*02b0*/  @!P1 IMAD R23, R23, 0x200, R0 ;  /* 0x0000020017179824 */ /* 0x000fe400078e0200 */
[----:B-1----:R-:W-:-:S05]  /*02c0*/  @!P3 IMAD.WIDE.U32 R42, R49, 0x10, R10 ;  /* 0x00000010312ab825 */ /* 0x002fca00078e000a */
[----:B------:R-:W1:Y:S01]  /*02d0*/  @!P1 LDC.64 R40, c[0x0][0x230] ;  /* 0x00008c00ff289b82 */ /* 0x000e620000000a00 */
[----:B------:R-:W-:Y:S02]  /*02e0*/  CS2R R10, SRZ ;  /* 0x00000000000a7805 */ /* 0x000fe4000001ff00 */
[----:B------:R-:W-:Y:S01]  /*02f0*/  CS2R R8, SRZ ;  /* 0x0000000000087805 */ /* 0x000fe2000001ff00 */
[----:B------:R-:W5:Y:S01]  /*0300*/  @!P3 LDG.E.128 R28, desc[UR8][R42.64] ;  /* 0x000000082a1cb981 */ /* 0x000f62000c1e1d00 */
[----:B--2---:R-:W-:Y:S01]  /*0310*/  @!P3 IMAD.WIDE.U32 R48, R49, 0x10, R16 ;  /* 0x000000103130b825 */ /* 0x004fe200078e0010 */
[----:B------:R-:W-:Y:S02]  /*0320*/  CS2R R16, SRZ ;  /* 0x0000000000107805 */ /* 0x000fe4000001ff00 */
[----:B------:R2:W5:Y:S04]  /*0330*/  @!P0 LDG.E.128 R32, desc[UR8][R14.64] ;  /* 0x000000080e208981 */ /* 0x000568000c1e1d00 */
[----:B------:R3:W5:Y:S04]  /*0340*/  @!P3 LDG.E.128 R24, desc[UR8][R48.64] ;  /* 0x000000083018b981 */ /* 0x000768000c1e1d00 */
[----:B------:R3:W5:Y:S01]  /*0350*/  @!P2 LDG.E.128 R8, desc[UR8][R4.64] ;  /* 0x000000080408a981 */ /* 0x000762000c1e1d00 */
[----:B0-----:R-:W-:Y:S01]  /*0360*/  @!P1 IMAD.WIDE.U32 R6, R23, 0x10, R18 ;  /* 0x0000001017069825 */ /* 0x001fe200078e0012 */
[----:B------:R-:W-:-:S03]  /*0370*/  CS2R R18, SRZ ;  /* 0x0000000000127805 */ /* 0x000fc6000001ff00 */
[----:B-1----:R-:W-:Y:S01]  /*0380*/  @!P1 IMAD.WIDE.U32 R40, R23, 0x10, R40 ;  /* 0x0000001017289825 */ /* 0x002fe200078e0028 */
[----:B------:R-:W-:-:S04]  /*0390*/  CS2R R22, SRZ ;  /* 0x0000000000167805 */ /* 0x000fc8000001ff00 */
[----:B------:R3:W5:Y:S04]  /*03a0*/  @!P1 LDG.E.128 R16, desc[UR8][R40.64] ;  /* 0x0000000828109981 */ /* 0x000768000c1e1d00 */
[----:B------:R3:W5:Y:S01]  /*03b0*/  @!P1 LDG.E.128 R20, desc[UR8][R6.64] ;  /* 0x0000000806149981 */ /* 0x000762000c1e1d00 */
[----:B--2---:R-:W-:Y:S02]  /*03c0*/  CS2R R14, SRZ ;  /* 0x00000000000e7805 */ /* 0x004fe4000001ff00 */
[----:B------:R-:W-:Y:S01]  /*03d0*/  CS2R R12, SRZ ;  /* 0x00000000000c7805 */ /* 0x000fe2000001ff00 */
[----:B------:R-:W-:Y:S06]  /*03e0*/  @P2 BRA `(.L_x_47833) ;  /* 0x0000009800442947 */ /* 0x000fec0003800000 */
[----:B-----5:R-:W-:Y:S01]  /*03f0*/  DSETP.NAN.AND P0, PT, R44, R46, PT ;  /* 0x0000002e2c00722a */ /* 0x020fe20003f08000 */
[----:B------:R-:W-:Y:S01]  /*0400*/  BSSY B2, `(.L_x_47834) ;  /* 0x0000776000027945 */ /* 0x000fe20003800000 */
[----:B------:R-:W-:-:S12]  /*0410*/  DADD R2, -RZ, |R44| ;  /* 0x00000000ff027229 */ /* 0x000fd8000000052c */
[----:B------:R-:W-:Y:S05]  /*0420*/  @P0 BRA `(.L_x_47835) ;  /* 0x00000068008c0947 */ /* 0x000fea0003800000 */
[--C-:B---3--:R-:W-:Y:S01]  /*0430*/  DADD R48, -RZ, |R46|.reuse ;  /* 0x00000000ff307229 */ /* 0x108fe2000000052e */
        /* <DEDUP_REMOVED lines=111> */
.L_x_47841:
        /* <DEDUP_REMOVED lines=19> */
[----:B------:R-:W-:Y:S05]  /*0c60*/  CALL.REL.NOINC `($__internal_87_$__cuda_sm20_div_rn_f64_full) ;  /* 0x0000025c00747944 */ /* 0x000fea0003c00000 */
.L_x_47844:
[----:B------:R-:W-:Y:S05]  /*0c70*/  BSYNC B4 ;  /* 0x0000000000047941 */ /* 0x000fea0003800000 */
.L_x_47843:
        /* <DEDUP_REMOVED lines=29> */
.L_x_47842:
[----:B------:R-:W-:Y:S05]  /*0e50*/  BSYNC B3 ;  /* 0x0000000000037941 */ /* 0x000fea0003800000 */
.L_x_47840:
        /* <DEDUP_REMOVED lines=20> */
[----:B------:R-:W-:Y:S05]  /*0fa0*/  CALL.REL.NOINC `($__internal_87_$__cuda_sm20_div_rn_f64_full) ;  /* 0x0000025800a47944 */ /* 0x000fea0003c00000 */
.L_x_47846:
[----:B------:R-:W-:Y:S05]  /*0fb0*/  BSYNC B3 ;  /* 0x0000000000037941 */ /* 0x000fea0003800000 */
.L_x_47845:
        /* <DEDUP_REMOVED lines=82> */
.L_x_47848:
[----:B------:R-:W-:-:S04]  /*14e0*/  ISETP.GE.AND P0, PT, R45, RZ, PT ;  /* 0x000000ff2d00720c */ /* 0x000fc80003f06270 */
[----:B------:R-:W-:Y:S02]  /*14f0*/  FSEL R2, RZ, 3.37028055040000000000e+12, P0 ;  /* 0x54442d18ff027808 */ /* 0x000fe40000000000 */
[----:B------:R-:W-:-:S07]  /*1500*/  FSEL R3, RZ, 2.1426990032196044922, P0 ;  /* 0x400921fbff037808 */ /* 0x000fce0000000000 */
.L_x_47849:
[----:B------:R-:W-:Y:S05]  /*1510*/  BSYNC B0 ;  /* 0x0000000000007941 */ /* 0x000fea0003800000 */
.L_x_47847:
[----:B------:R-:W-:Y:S01]  /*1520*/  DADD R44, |R44|, |R46| ;  /* 0x000000002c2c7229 */ /* 0x000fe2000000062e */
[----:B------:R-:W-:Y:S01]  /*1530*/  LOP3.LUT R47, R3, 0x80000000, R47, 0xb8, !PT ;  /* 0x80000000032f7812 */ /* 0x000fe200078eb82f */
[----:B------:R-:W-:-:S06]  /*1540*/  DMUL R12, R12, 0.5 ;  /* 0x3fe000000c0c7828 */ /* 0x000fcc0000000000 */
[----:B------:R-:W-:-:S06]  /*1550*/  DSETP.GTU.AND P0, PT, |R44|, +INF , PT ;  /* 0x7ff000002c00742a */ /* 0x000fcc0003f0c200 */
[----:B------:R-:W-:Y:S02]  /*1560*/  FSEL R2, R44, R2, P0 ;  /* 0x000000022c027208 */ /* 0x000fe40000000000 */
[----:B------:R-:W-:Y:S01]  /*1570*/  FSEL R3, R45, R47, P0 ;  /* 0x0000002f2d037208 */ /* 0x000fe20000000000 */
[----:B------:R-:W-:Y:S06]  /*1580*/  BRA `(.L_x_47850) ;  /* 0x0000006400747947 */ /* 0x000fec0003800000 */
.L_x_47839:
        /* <DEDUP_REMOVED lines=99> */
.L_x_47853:
[----:B------:R-:W-:Y:S05]  /*1bc0*/  BSYNC B0 ;  /* 0x0000000000007941 */ /* 0x000fea0003800000 */
.L_x_47852:
[----:B------:R-:W-:Y:S04]  /*1bd0*/  BSSY B3, `(.L_x_47854) ;  /* 0x0000008000037945 */ /* 0x000fe80003800000 */
[----:B------:R-:W-:Y:S05]  /*1be0*/  @P4 BRA P5, `(.L_x_47855) ;  /* 0x0000000000184947 */ /* 0x000fea0002800000 */
[----:B------:R-:W-:Y:S01]  /*1bf0*/  IMAD.MOV.U32 R2, RZ, RZ, R6 ;  /* 0x000000ffff027224 */ /* 0x000fe200078e0006 */
[----:B------:R-:W-:Y:S01]  /*1c00*/  MOV R0, 0x1c50 ;  /* 0x00001c5000007802 */ /* 0x000fe20000000f00 */
[----:B------:R-:W-:Y:S02]  /*1c10*/  IMAD.MOV.U32 R3, RZ, RZ, R7 ;  /* 0x000000ffff037224 */ /* 0x000fe400078e0007 */
[----:B------:R-:W-:Y:S02]  /*1c20*/  IMAD.MOV.U32 R40, RZ, RZ, R14 ;  /* 0x000000ffff287224 */ /* 0x000fe400078e000e */
[----:B------:R-:W-:-:S07]  /*1c30*/  IMAD.MOV.U32 R41, RZ, RZ, R15 ;  /* 0x000000ffff297224 */ /* 0x000fce00078e000f */
[----:B------:R-:W-:Y:S05]  /*1c40*/  CALL.REL.NOINC `($__internal_87_$__cuda_sm20_div_rn_f64_full) ;  /* 0x0000024c007c7944 */ /* 0x000fea0003c00000 */
.L_x_47855:
[----:B------:R-:W-:Y:S05]  /*1c50*/  BSYNC B3 ;  /* 0x0000000000037941 */ /* 0x000fea0003800000 */
.L_x_47854:
        /* <DEDUP_REMOVED lines=82> */
.L_x_47857:
[----:B------:R-:W-:-:S04]  /*2180*/  ISETP.GE.AND P0, PT, R45, RZ, PT ;  /* 0x000000ff2d00720c */ /* 0x000fc80003f06270 */
[----:B------:R-:W-:Y:S02]  /*2190*/  FSEL R2, RZ, 3.37028055040000000000e+12, P0 ;  /* 0x54442d18ff027808 */ /* 0x000fe40000000000 */
[----:B------:R-:W-:-:S07]  /*21a0*/  FSEL R3, RZ, 2.1426990032196044922, P0 ;  /* 0x400921fbff037808 */ /* 0x000fce0000000000 */
.L_x_47858:
[----:B------:R-:W-:Y:S05]  /*21b0*/  BSYNC B0 ;  /* 0x0000000000007941 */ /* 0x000fea0003800000 */
.L_x_47856:
[----:B------:R-:W-:Y:S01]  /*21c0*/  DADD R44, |R44|, |R46| ;  /* 0x000000002c2c7229 */ /* 0x000fe2000000062e */
[----:B------:R-:W-:Y:S01]  /*21d0*/  LOP3.LUT R47, R3, 0x80000000, R47, 0xb8, !PT ;  /* 0x80000000032f7812 */ /* 0x000fe200078eb82f */
[----:B------:R-:W-:-:S06]  /*21e0*/  DMUL R12, R12, 0.5 ;  /* 0x3fe000000c0c7828 */ /* 0x000fcc0000000000 */
[----:B------:R-:W-:-:S06]  /*21f0*/  DSETP.GTU.AND P0, PT, |R44|, +INF , PT ;  /* 0x7ff000002c00742a */ /* 0x000fcc0003f0c200 */
[----:B------:R-:W-:Y:S02]  /*2200*/  FSEL R2, R44, R2, P0 ;  /* 0x000000022c027208 */ /* 0x000fe40000000000 */
[----:B------:R-:W-:Y:S01]  /*2210*/  FSEL R3, R45, R47, P0 ;  /* 0x0000002f2d037208 */ /* 0x000fe20000000000 */
[----:B------:R-:W-:Y:S06]  /*2220*/  BRA `(.L_x_47850) ;  /* 0x00000058004c7947 */ /* 0x000fec0003800000 */
.L_x_47851:
[----:B------:R-:W-:Y:S01]  /*2230*/  LOP3.LUT R41, R7, 0xfffffff8, RZ, 0xc0, !PT ;  /* 0xfffffff807297812 */ /* 0x000fe200078ec0ff */
[----:B------:R-:W-:Y:S01]  /*2240*/  IMAD.MOV.U32 R40, RZ, RZ, RZ ;  /* 0x000000ffff287224 */ /* 0x000fe200078e00ff */
[----:B------:R-:W-:Y:S01]  /*2250*/  LOP3.LUT R13, R15, 0xfffffff8, RZ, 0xc0, !PT ;  /* 0xfffffff80f0d7812 */ /* 0x000fe200078ec0ff */
[----:B------:R-:W-:Y:S01]  /*2260*/  IMAD.MOV.U32 R12, RZ, RZ, RZ ;  /* 0x000000ffff0c7224 */ /* 0x000fe200078e00ff */
[----:B------:R-:W-:Y:S01]  /*2270*/  BSSY B0, `(.L_x_47859) ;  /* 0x000006d000007945 */ /* 0x000fe20003800000 */
[----:B------:R-:W-:Y:S02]  /*2280*/  IMAD.MOV.U32 R42, RZ, RZ, RZ ;  /* 0x000000ffff2a7224 */ /* 0x000fe400078e00ff */
[----:B------:R-:W-:Y:S02]  /*2290*/  DADD R6, R6, -R40 ;  /* 0x0000000006067229 */ /* 0x000fe40000000828 */
[--C-:B------:R-:W-:Y:S02]  /*22a0*/  DADD R52, R14, -R12.reuse ;  /* 0x000000000e347229 */ /* 0x100fe4000000080c */
[C---:B------:R-:W-:Y:S01]  /*22b0*/  DMUL R48, R12.reuse, R12 ;  /* 0x0000000c0c307228 */ /* 0x040fe20000000000 */
[----:B------:R-:W-:Y:S01]  /*22c0*/  IMAD.MOV.U32 R14, RZ, RZ, RZ ;  /* 0x000000ffff0e7224 */ /* 0x000fe200078e00ff */
[----:B------:R-:W-:-:S02]  /*22d0*/  DADD R12, R12, R12 ;  /* 0x000000000c0c7229 */ /* 0x000fc4000000000c */
[C---:B------:R-:W-:Y:S02]  /*22e0*/  DMUL R60, R40.reuse, R40 ;  /* 0x00000028283c7228 */ /* 0x040fe40000000000 */
[----:B------:R-:W-:Y:S01]  /*22f0*/  LOP3.LUT R15, R7, 0xfffffff8, RZ, 0xc0, !PT ;  /* 0xfffffff8070f7812 */ /* 0x000fe200078ec0ff */
[----:B------:R-:W-:Y:S01]  /*2300*/  DADD R40, R40, R40 ;  /* 0x0000000028287229 */ /* 0x000fe20000000028 */
[----:B------:R-:W-:-:S04]  /*2310*/  LOP3.LUT R43, R53, 0xfffffff8, RZ, 0xc0, !PT ;  /* 0xfffffff8352b7812 */ /* 0x000fc800078ec0ff */
[----:B------:R-:W-:Y:S02]  /*2320*/  DADD R50, R6, -R14 ;  /* 0x0000000006327229 */ /* 0x000fe4000000080e */
[--C-:B------:R-:W-:Y:S02]  /*2330*/  DADD R52, R52, -R42.reuse ;  /* 0x0000000034347229 */ /* 0x100fe4000000082a */
[C---:B------:R-:W-:Y:S02]  /*2340*/  DMUL R58, R42.reuse, R12 ;  /* 0x0000000c2a3a7228 */ /* 0x040fe40000000000 */
[C---:B------:R-:W-:Y:S02]  /*2350*/  DMUL R6, R42.reuse, R42 ;  /* 0x0000002a2a067228 */ /* 0x040fe40000000000 */
        /* <DEDUP_REMOVED lines=10> */
.L_x_47860:
        /* <DEDUP_REMOVED lines=80> */
[----:B------:R-:W-:Y:S02]  /*2900*/  IMAD.MOV.U32 R42, RZ, RZ, R2 ;  /* 0x000000ffff2a7224 */ /* 0x000fe400078e0002 */
[----:B------:R-:W-:Y:S02]  /*2910*/  IMAD.MOV.U32 R55, RZ, RZ, R57 ;  /* 0x000000ffff377224 */ /* 0x000fe400078e0039 */
[----:B------:R-:W-:Y:S01]  /*2920*/  IMAD.MOV.U32 R50, RZ, RZ, R0 ;  /* 0x000000ffff327224 */ /* 0x000fe200078e0000 */
[----:B------:R-:W-:Y:S06]  /*2930*/  @P0 BRA `(.L_x_47860) ;  /* 0xfffffff800b00947 */ /* 0x000fec000383ffff */
[----:B------:R-:W-:Y:S05]  /*2940*/  BSYNC B0 ;  /* 0x0000000000007941 */ /* 0x000fea0003800000 */
.L_x_47859:
        /* <DEDUP_REMOVED lines=97> */
.L_x_47862:
        /* <DEDUP_REMOVED lines=20> */
.L_x_47865:
[----:B------:R-:W-:Y:S05]  /*30a0*/  BSYNC B4 ;  /* 0x0000000000047941 */ /* 0x000fea0003800000 */
.L_x_47864:
        /* <DEDUP_REMOVED lines=29> */
.L_x_47863:
[----:B------:R-:W-:Y:S05]  /*3280*/  BSYNC B3 ;  /* 0x0000000000037941 */ /* 0x000fea0003800000 */
.L_x_47861:
[----:B------:R-:W-:Y:S01]  /*3290*/  DADD R14, -RZ, |R46| ;  /* 0x00000000ff0e7229 */ /* 0x000fe2000000052e */
[----:B------:R-:W-:Y:S01]  /*32a0*/  IMAD.MOV.U32 R2, RZ, RZ, 0x1 ;  /* 0x00000001ff027424 */ /* 0x000fe200078e00ff */
[----:B------:R-:W-:Y:S01]  /*32b0*/  DADD R40, -RZ, |R44| ;  /* 0x00000000ff287229 */ /* 0x000fe2000000052c */
[----:B------:R-:W-:Y:S01]  /*32c0*/  BSSY B3, `(.L_x_47866) ;  /* 0x000001a000037945 */ /* 0x000fe20003800000 */
[----:B------:R-:W-:-:S08]  /*32d0*/  DSETP.GEU.AND P0, PT, |R44|, |R46|, PT ;  /* 0x4000002e2c00722a */ /* 0x000fd00003f0e200 */
        /* <DEDUP_REMOVED lines=24> */
.L_x_47867:
[----:B------:R-:W-:Y:S05]  /*3460*/  BSYNC B3 ;  /* 0x0000000000037941 */ /* 0x000fea0003800000 */
.L_x_47866:
        /* <DEDUP_REMOVED lines=83> */
.L_x_47869:
[----:B------:R-:W-:-:S04]  /*39a0*/  ISETP.GE.AND P0, PT, R45, RZ, PT ;  /* 0x000000ff2d00720c */ /* 0x000fc80003f06270 */
[----:B------:R-:W-:Y:S02]  /*39b0*/  FSEL R2, RZ, 3.37028055040000000000e+12, P0 ;  /* 0x54442d18ff027808 */ /* 0x000fe40000000000 */
[----:B------:R-:W-:-:S07]  /*39c0*/  FSEL R3, RZ, 2.1426990032196044922, P0 ;  /* 0x400921fbff037808 */ /* 0x000fce0000000000 */
.L_x_47870:
[----:B------:R-:W-:Y:S05]  /*39d0*/  BSYNC B0 ;  /* 0x0000000000007941 */ /* 0x000fea0003800000 */
.L_x_47868:
[----:B------:R-:W-:Y:S01]  /*39e0*/  DADD R44, |R44|, |R46| ;  /* 0x000000002c2c7229 */ /* 0x000fe2000000062e */
[----:B------:R-:W-:-:S07]  /*39f0*/  LOP3.LUT R47, R3, 0x80000000, R47, 0xb8, !PT ;  /* 0x80000000032f7812 */ /* 0x000fce00078eb82f */
[----:B------:R-:W-:-:S06]  /*3a00*/  DSETP.GTU.AND P0, PT, |R44|, +INF , PT ;  /* 0x7ff000002c00742a */ /* 0x000fcc0003f0c200 */
[----:B------:R-:W-:Y:S02]  /*3a10*/  FSEL R2, R44, R2, P0 ;  /* 0x000000022c027208 */ /* 0x000fe40000000000 */
[----:B------:R-:W-:Y:S01]  /*3a20*/  FSEL R3, R45, R47, P0 ;  /* 0x0000002f2d037208 */ /* 0x000fe20000000000 */
[----:B------:R-:W-:Y:S06]  /*3a30*/  BRA `(.L_x_47850) ;  /* 0x0000004000487947 */ /* 0x000fec0003800000 */
.L_x_47838:
        /* <DEDUP_REMOVED lines=17> */
[----:B------:R-:W-:Y:S02]  /*3b50*/  SEL R12, R48, R2, P2 ;  /* 0x00000002300c7207 */ /* 0x000fe40001000000 */
        /* <DEDUP_REMOVED lines=10> */
[----:B------:R-:W-:Y:S01]  /*3c00*/  SEL R48, R2, UR6, P0 ;  /* 0x0000000602307c07 */ /* 0x000fe20008000000 */
[----:B------:R-:W-:Y:S01]  /*3c10*/  IMAD.MOV.U32 R2, RZ, RZ, RZ ;  /* 0x000000ffff027224 */ /* 0x000fe200078e00ff */
        /* <DEDUP_REMOVED lines=9> */
[----:B------:R-:W-:Y:S01]  /*3cb0*/  DFMA R50, R50, R52, R2 ;  /* 0x000000343232722b */ /* 0x000fe20000000002 */
[----:B------:R-:W-:-:S07]  /*3cc0*/  LOP3.LUT R3, R0, 0x100000, RZ, 0xfc, !PT ;  /* 0x0010000000037812 */ /* 0x000fce00078efcff */
[----:B------:R-:W-:Y:S02]  /*3cd0*/  DMUL R50, R40, R50 ;  /* 0x0000003228327228 */ /* 0x000fe40000000000 */
[----:B0-----:R-:W-:-:S06]  /*3ce0*/  DFMA R40, -R14, R42, 1 ;  /* 0x3ff000000e28742b */ /* 0x001fcc000000012a */
[----:B------:R-:W-:Y:S02]  /*3cf0*/  DMUL R50, R50, R2 ;  /* 0x0000000232327228 */ /* 0x000fe40000000000 */
[----:B------:R-:W-:-:S08]  /*3d00*/  DFMA R40, R40, R40, R40 ;  /* 0x000000282828722b */ /* 0x000fd00000000028 */
        /* <DEDUP_REMOVED lines=89> */
.L_x_47872:
[----:B------:R-:W-:Y:S05]  /*42a0*/  BSYNC B0 ;  /* 0x0000000000007941 */ /* 0x000fea0003800000 */
.L_x_47871:
        /* <DEDUP_REMOVED lines=8> */
.L_x_47874:
[----:B------:R-:W-:Y:S05]  /*4330*/  BSYNC B3 ;  /* 0x0000000000037941 */ /* 0x000fea0003800000 */
.L_x_47873:
        /* <DEDUP_REMOVED lines=82> */
.L_x_47876:
[----:B------:R-:W-:-:S04]  /*4860*/  ISETP.GE.AND P0, PT, R45, RZ, PT ;  /* 0x000000ff2d00720c */ /* 0x000fc80003f06270 */
[----:B------:R-:W-:Y:S02]  /*4870*/  FSEL R2, RZ, 3.37028055040000000000e+12, P0 ;  /* 0x54442d18ff027808 */ /* 0x000fe40000000000 */
[----:B------:R-:W-:-:S07]  /*4880*/  FSEL R3, RZ, 2.1426990032196044922, P0 ;  /* 0x400921fbff037808 */ /* 0x000fce0000000000 */
.L_x_47877:
[----:B------:R-:W-:Y:S05]  /*4890*/  BSYNC B0 ;  /* 0x0000000000007941 */ /* 0x000fea0003800000 */
.L_x_47875:
[----:B------:R-:W-:Y:S01]  /*48a0*/  DADD R44, |R44|, |R46| ;  /* 0x000000002c2c7229 */ /* 0x000fe2000000062e */
[----:B------:R-:W-:-:S07]  /*48b0*/  LOP3.LUT R47, R3, 0x80000000, R47, 0xb8, !PT ;  /* 0x80000000032f7812 */ /* 0x000fce00078eb82f */
[----:B------:R-:W-:-:S06]  /*48c0*/  DSETP.GTU.AND P0, PT, |R44|, +INF , PT ;  /* 0x7ff000002c00742a */ /* 0x000fcc0003f0c200 */
[----:B------:R-:W-:Y:S02]  /*48d0*/  FSEL R2, R44, R2, P0 ;  /* 0x000000022c027208 */ /* 0x000fe40000000000 */
[----:B------:R-:W-:Y:S01]  /*48e0*/  FSEL R3, R45, R47, P0 ;  /* 0x0000002f2d037208 */ /* 0x000fe20000000000 */
[----:B------:R-:W-:Y:S06]  /*48f0*/  BRA `(.L_x_47850) ;  /* 0x0000003000987947 */ /* 0x000fec0003800000 */
.L_x_47837:
        /* <DEDUP_REMOVED lines=90> */
.L_x_47880:
        /* <DEDUP_REMOVED lines=20> */
.L_x_47883:
[----:B------:R-:W-:Y:S05]  /*4fe0*/  BSYNC B4 ;  /* 0x0000000000047941 */ /* 0x000fea0003800000 */
.L_x_47882:
        /* <DEDUP_REMOVED lines=29> */
.L_x_47881:
[----:B------:R-:W-:Y:S05]  /*51c0*/  BSYNC B3 ;  /* 0x0000000000037941 */ /* 0x000fea0003800000 */
.L_x_47879:
        /* <DEDUP_REMOVED lines=83> */
.L_x_47878:
        /* <DEDUP_REMOVED lines=85> */
.L_x_47836:
        /* <DEDUP_REMOVED lines=22> */
[----:B------:R-:W-:Y:S05]  /*5db0*/  CALL.REL.NOINC `($__internal_87_$__cuda_sm20_div_rn_f64_full) ;  /* 0x0000020c00207944 */ /* 0x000fea0003c00000 */
.L_x_47885:
[----:B------:R-:W-:Y:S05]  /*5dc0*/  BSYNC B3 ;  /* 0x0000000000037941 */ /* 0x000fea0003800000 */
.L_x_47884:
        /* <DEDUP_REMOVED lines=24> */
[----:B------:R-:W-:Y:S02]  /*5f50*/  IMAD.MOV.U32 R4, RZ, RZ, R2 ;  /* 0x000000ffff047224 */ /* 0x000fe400078e0002 */
[----:B------:R-:W-:-:S07]  /*5f60*/  IMAD.MOV.U32 R5, RZ, RZ, R3 ;  /* 0x000000ffff057224 */ /* 0x000fce00078e0003 */
.L_x_47887:
[----:B------:R-:W-:Y:S05]  /*5f70*/  BSYNC B3 ;  /* 0x0000000000037941 */ /* 0x000fea0003800000 */
.L_x_47886:
        /* <DEDUP_REMOVED lines=19> */
[----:B------:R-:W-:Y:S02]  /*60b0*/  SEL R2, R48, R12, P2 ;  /* 0x0000000c30027207 */ /* 0x000fe40001000000 */
        /* <DEDUP_REMOVED lines=115> */
.L_x_47889:
[----:B------:R-:W-:Y:S05]  /*67f0*/  BSYNC B0 ;  /* 0x0000000000007941 */ /* 0x000fea0003800000 */
.L_x_47888:
        /* <DEDUP_REMOVED lines=8> */
.L_x_47891:
[----:B------:R-:W-:Y:S05]  /*6880*/  BSYNC B3 ;  /* 0x0000000000037941 */ /* 0x000fea0003800000 */
.L_x_47890:
        /* <DEDUP_REMOVED lines=82> */
.L_x_47893:
[----:B------:R-:W-:-:S04]  /*6db0*/  ISETP.GE.AND P0, PT, R45, RZ, PT ;  /* 0x000000ff2d00720c */ /* 0x000fc80003f06270 */
[----:B------:R-:W-:Y:S02]  /*6dc0*/  FSEL R2, RZ, 3.37028055040000000000e+12, P0 ;  /* 0x54442d18ff027808 */ /* 0x000fe40000000000 */
[----:B------:R-:W-:-:S07]  /*6dd0*/  FSEL R3, RZ, 2.1426990032196044922, P0 ;  /* 0x400921fbff037808 */ /* 0x000fce0000000000 */
.L_x_47894:
[----:B------:R-:W-:Y:S05]  /*6de0*/  BSYNC B0 ;  /* 0x0000000000007941 */ /* 0x000fea0003800000 */
.L_x_47892:
[----:B------:R-:W-:Y:S01]  /*6df0*/  DADD R44, |R44|, |R46| ;  /* 0x000000002c2c7229 */ /* 0x000fe2000000062e */
[----:B------:R-:W-:Y:S01]  /*6e00*/  LOP3.LUT R47, R3, 0x80000000, R47, 0xb8, !PT ;  /* 0x80000000032f7812 */ /* 0x000fe200078eb82f */
[----:B------:R-:W-:-:S06]  /*6e10*/  DADD R12, R12, 1 ;  /* 0x3ff000000c0c7429 */ /* 0x000fcc0000000000 */
[----:B------:R-:W-:-:S06]  /*6e20*/  DSETP.GTU.AND P0, PT, |R44|, +INF , PT ;  /* 0x7ff000002c00742a */ /* 0x000fcc0003f0c200 */
[----:B------:R-:W-:Y:S02]  /*6e30*/  FSEL R2, R44, R2, P0 ;  /* 0x000000022c027208 */ /* 0x000fe40000000000 */
[----:B------:R-:W-:Y:S01]  /*6e40*/  FSEL R3, R45, R47, P0 ;  /* 0x0000002f2d037208 */ /* 0x000fe20000000000 */
[----:B------:R-:W-:Y:S06]  /*6e50*/  BRA `(.L_x_47850) ;  /* 0x0000000c00407947 */ /* 0x000fec0003800000 */
.L_x_47835:
[C---:B------:R-:W-:Y:S01]  /*6e60*/  DSETP.GEU.AND P0, PT, |R46|.reuse, 1.4916681462400413487e-154, PT ;  /* 0x200000002e00742a */ /* 0x040fe20003f0e200 */
[----:B------:R-:W-:Y:S01]  /*6e70*/  IMAD.MOV.U32 R42, RZ, RZ, 0x1 ;  /* 0x00000001ff2a7424 */ /* 0x000fe200078e00ff */
[----:B---3--:R-:W-:Y:S01]  /*6e80*/  DADD R4, -RZ, |R46| ;  /* 0x00000000ff047229 */ /* 0x008fe2000000052e */
        /* <DEDUP_REMOVED lines=105> */
.L_x_47896:
[----:B------:R-:W-:Y:S05]  /*7520*/  BSYNC B0 ;  /* 0x0000000000007941 */ /* 0x000fea0003800000 */
.L_x_47895:
        /* <DEDUP_REMOVED lines=8> */
.L_x_47898:
[----:B------:R-:W-:Y:S05]  /*75b0*/  BSYNC B3 ;  /* 0x0000000000037941 */ /* 0x000fea0003800000 */
.L_x_47897:
        /* <DEDUP_REMOVED lines=82> */
.L_x_47900:
[----:B------:R-:W-:Y:S02]  /*7ae0*/  FSEL R2, RZ, 3.37028055040000000000e+12, P2 ;  /* 0x54442d18ff027808 */ /* 0x000fe40001000000 */
[----:B------:R-:W-:-:S07]  /*7af0*/  FSEL R3, RZ, 2.1426990032196044922, P2 ;  /* 0x400921fbff037808 */ /* 0x000fce0001000000 */
.L_x_47901:
[----:B------:R-:W-:Y:S05]  /*7b00*/  BSYNC B0 ;  /* 0x0000000000007941 */ /* 0x000fea0003800000 */
.L_x_47899:
[----:B------:R-:W-:Y:S01]  /*7b10*/  DADD R44, |R44|, |R46| ;  /* 0x000000002c2c7229 */ /* 0x000fe2000000062e */
[----:B------:R-:W-:-:S07]  /*7b20*/  LOP3.LUT R47, R3, 0x80000000, R47, 0xb8, !PT ;  /* 0x80000000032f7812 */ /* 0x000fce00078eb82f */
[----:B------:R-:W-:-:S06]  /*7b30*/  DSETP.GTU.AND P0, PT, |R44|, +INF , PT ;  /* 0x7ff000002c00742a */ /* 0x000fcc0003f0c200 */
[----:B------:R-:W-:Y:S02]  /*7b40*/  FSEL R2, R44, R2, P0 ;  /* 0x000000022c027208 */ /* 0x000fe40000000000 */
[----:B------:R-:W-:-:S07]  /*7b50*/  FSEL R3, R45, R47, P0 ;  /* 0x0000002f2d037208 */ /* 0x000fce0000000000 */
.L_x_47850:
[----:B------:R-:W-:Y:S05]  /*7b60*/  BSYNC B2 ;  /* 0x0000000000027941 */ /* 0x000fea0003800000 */
.L_x_47834:
        /* <DEDUP_REMOVED lines=75> */
.L_x_47907:
[----:B------:R-:W-:Y:S05]  /*8020*/  BSYNC B0 ;  /* 0x0000000000007941 */ /* 0x000fea0003800000 */
.L_x_47906:
        /* <DEDUP_REMOVED lines=21> */
[----:B------:R-:W-:Y:S05]  /*8180*/  CALL.REL.NOINC `($_ZN2at6native27unrolled_elementwise_kernelIZZZNS0_50_GLOBAL__N__2680c7bb_12_PowKernel_cu_7dd49032_316824pow_tensor_tensor_kernelERNS_18TensorIteratorBaseEENKUlvE_clEvENKUlvE6_clEvEUlN3c107complexIdEES9_E_St5arrayIPcLm3EELi4E23TrivialOffsetCalculatorILi2EjESE_ILi1EjENS0_6memory15LoadWithoutCastENSH_16StoreWithoutCastEEEviT_T0_T2_T3_T4_T5_$__internal_trig_reduction_slowpathd) ;  /* 0x000001ec00bc7944 */ /* 0x000fea0003c00000 */
[----:B------:R-:W-:Y:S02]  /*8190*/  IMAD.MOV.U32 R12, RZ, RZ, R44 ;  /* 0x000000ffff0c7224 */ /* 0x000fe400078e002c */
[----:B------:R-:W-:Y:S01]  /*81a0*/  IMAD.MOV.U32 R13, RZ, RZ, R45 ;  /* 0x000000ffff0d7224 */ /* 0x000fe200078e002d */
[----:B------:R-:W-:Y:S06]  /*81b0*/  BRA `(.L_x_47910) ;  /* 0x0000000000087947 */ /* 0x000fec0003800000 */
.L_x_47909:
[----:B------:R-:W-:Y:S01]  /*81c0*/  DMUL R12, RZ, R6 ;  /* 0x00000006ff0c7228 */ /* 0x000fe20000000000 */
[----:B------:R-:W-:-:S10]  /*81d0*/  IMAD.MOV.U32 R2, RZ, RZ, RZ ;  /* 0x000000ffff027224 */ /* 0x000fd400078e00ff */
.L_x_47910:
[----:B------:R-:W-:Y:S05]  /*81e0*/  BSYNC B2 ;  /* 0x0000000000027941 */ /* 0x000fea0003800000 */
.L_x_47908:
        /* <DEDUP_REMOVED lines=45> */
[----:B------:R-:W-:Y:S05]  /*84c0*/  BRA `(.L_x_47913) ;  /* 0x0000000000087947 */ /* 0x000fea0003800000 */
.L_x_47912:
[----:B------:R-:W-:Y:S01]  /*84d0*/  DMUL R44, RZ, R6 ;  /* 0x00000006ff2c7228 */ /* 0x000fe20000000000 */
[----:B------:R-:W-:-:S10]  /*84e0*/  IMAD.MOV.U32 R2, RZ, RZ, RZ ;  /* 0x000000ffff027224 */ /* 0x000fd400078e00ff */
.L_x_47913:
[----:B------:R-:W-:Y:S05]  /*84f0*/  BSYNC B2 ;  /* 0x0000000000027941 */ /* 0x000fea0003800000 */
.L_x_47911:
        /* <DEDUP_REMOVED lines=25> */
.L_x_47905:
        /* <DEDUP_REMOVED lines=63> */
.L_x_47915:
[----:B------:R-:W-:Y:S05]  /*8a80*/  BSYNC B0 ;  /* 0x0000000000007941 */ /* 0x000fea0003800000 */
.L_x_47914:
        /* <DEDUP_REMOVED lines=25> */
.L_x_47917:
[----:B------:R-:W-:Y:S01]  /*8c20*/  DMUL R8, RZ, R6 ;  /* 0x00000006ff087228 */ /* 0x000fe20000000000 */
[----:B------:R-:W-:-:S10]  /*8c30*/  IMAD.MOV.U32 R2, RZ, RZ, RZ ;  /* 0x000000ffff027224 */ /* 0x000fd400078e00ff */
.L_x_47918:
[----:B------:R-:W-:Y:S05]  /*8c40*/  BSYNC B2 ;  /* 0x0000000000027941 */ /* 0x000fea0003800000 */
.L_x_47916:
        /* <DEDUP_REMOVED lines=46> */
.L_x_47920:
[----:B------:R-:W-:Y:S01]  /*8f30*/  DMUL R44, RZ, R6 ;  /* 0x00000006ff2c7228 */ /* 0x000fe20000000000 */
[----:B------:R-:W-:-:S10]  /*8f40*/  IMAD.MOV.U32 R2, RZ, RZ, RZ ;  /* 0x000000ffff027224 */ /* 0x000fd400078e00ff */
.L_x_47921:
[----:B------:R-:W-:Y:S05]  /*8f50*/  BSYNC B2 ;  /* 0x0000000000027941 */ /* 0x000fea0003800000 */
.L_x_47919:
        /* <DEDUP_REMOVED lines=28> */
[----:B------:R-:W-:-:S03]  /*9120*/  DMUL R8, R10, R8 ;  /* 0x000000080a087228 */ /* 0x000fc60000000000 */
[----:B------:R-:W-:Y:S01]  /*9130*/  LEA R3, R5, 0x3ff00000, 0x14 ;  /* 0x3ff0000005037811 */ /* 0x000fe200078ea0ff */
[----:B------:R-:W-:Y:S02]  /*9140*/  IMAD.IADD R5, R2, 0x1, -R5 ;  /* 0x0000000102057824 */ /* 0x000fe400078e0a05 */
[----:B------:R-:W-:Y:S01]  /*9150*/  DMUL R10, R10, R44 ;  /* 0x0000002c0a0a7228 */ /* 0x000fe20000000000 */
[----:B------:R-:W-:Y:S02]  /*9160*/  IMAD.MOV.U32 R2, RZ, RZ, RZ ;  /* 0x000000ffff027224 */ /* 0x000fe400078e00ff */
[----:B------:R-:W-:-:S04]  /*9170*/  LEA R15, R5, 0x3ff00000, 0x14 ;  /* 0x3ff00000050f7811 */ /* 0x000fc800078ea0ff */
[C---:B------:R-:W-:Y:S02]  /*9180*/  DMUL R8, R2.reuse, R8 ;  /* 0x0000000802087228 */ /* 0x040fe40000000000 */
[----:B------:R-:W-:-:S06]  /*9190*/  DMUL R10, R2, R10 ;  /* 0x0000000a020a7228 */ /* 0x000fcc0000000000 */
[C---:B------:R-:W-:Y:S02]  /*91a0*/  DMUL R12, R14.reuse, R8 ;  /* 0x000000080e0c7228 */ /* 0x040fe40000000000 */
[----:B------:R-:W-:Y:S01]  /*91b0*/  DMUL R14, R14, R10 ;  /* 0x0000000a0e0e7228 */ /* 0x000fe20000000000 */
[----:B------:R-:W-:Y:S10]  /*91c0*/  BRA `(.L_x_47833) ;  /* 0x0000000800cc7947 */ /* 0x000ff40003800000 */
.L_x_47904:
        /* <DEDUP_REMOVED lines=11> */
.L_x_47922:
[----:B------:R-:W-:-:S10]  /*9280*/  DADD R12, R6, -R6 ;  /* 0x00000000060c7229 */ /* 0x000fd40000000806 */
[----:B------:R-:W-:Y:S02]  /*9290*/  IMAD.MOV.U32 R14, RZ, RZ, R12 ;  /* 0x000000ffff0e7224 */ /* 0x000fe400078e000c */
[----:B------:R-:W-:Y:S01]  /*92a0*/  IMAD.MOV.U32 R15, RZ, RZ, R13 ;  /* 0x000000ffff0f7224 */ /* 0x000fe200078e000d */
[----:B------:R-:W-:Y:S06]  /*92b0*/  BRA `(.L_x_47833) ;  /* 0x0000000800907947 */ /* 0x000fec0003800000 */
.L_x_47903:
        /* <DEDUP_REMOVED lines=24> */
.L_x_47924:
[----:B------:R-:W-:Y:S01]  /*9440*/  DMUL R44, RZ, R6 ;  /* 0x00000006ff2c7228 */ /* 0x000fe20000000000 */
[----:B------:R-:W-:-:S10]  /*9450*/  IMAD.MOV.U32 R2, RZ, RZ, RZ ;  /* 0x000000ffff027224 */ /* 0x000fd400078e00ff */
.L_x_47925:
[----:B------:R-:W-:Y:S05]  /*9460*/  BSYNC B2 ;  /* 0x0000000000027941 */ /* 0x000fea0003800000 */
.L_x_47923:
        /* <DEDUP_REMOVED lines=48> */
.L_x_47927:
[----:B------:R-:W-:Y:S01]  /*9770*/  DMUL R14, RZ, R6 ;  /* 0x00000006ff0e7228 */ /* 0x000fe20000000000 */
[----:B------:R-:W-:-:S10]  /*9780*/  IMAD.MOV.U32 R2, RZ, RZ, RZ ;  /* 0x000000ffff027224 */ /* 0x000fd400078e00ff */
.L_x_47928:
[----:B------:R-:W-:Y:S05]  /*9790*/  BSYNC B2 ;  /* 0x0000000000027941 */ /* 0x000fea0003800000 */
.L_x_47926:
        /* <DEDUP_REMOVED lines=24> */
.L_x_47902:
        /* <DEDUP_REMOVED lines=59> */
.L_x_47930:
[----:B------:R-:W-:Y:S05]  /*9cd0*/  BSYNC B0 ;  /* 0x0000000000007941 */ /* 0x000fea0003800000 */
.L_x_47929:
[----:B------:R-:W-:Y:S02]  /*9ce0*/  IMAD.MOV.U32 R14, RZ, RZ, R6 ;  /* 0x000000ffff0e7224 */ /* 0x000fe400078e0006 */
[----:B------:R-:W-:-:S07]  /*9cf0*/  IMAD.MOV.U32 R15, RZ, RZ, R7 ;  /* 0x000000ffff0f7224 */ /* 0x000fce00078e0007 */
.L_x_47833:
[----:B------:R-:W-:Y:S05]  /*9d00*/  BSYNC B1 ;  /* 0x0000000000017941 */ /* 0x000fea0003800000 */
.L_x_47832:
[----:B---3--:R-:W0:Y:S01]  /*9d10*/  S2R R6, SR_TID.X ;  /* 0x0000000000067919 */ /* 0x008e220000002100 */
[----:B------:R-:W-:Y:S01]  /*9d20*/  BSSY B1, `(.L_x_47931) ;  /* 0x000097f000017945 */ /* 0x000fe20003800000 */
[----:B-----5:R-:W-:Y:S02]  /*9d30*/  CS2R R10, SRZ ;  /* 0x00000000000a7805 */ /* 0x020fe4000001ff00 */
        /* <DEDUP_REMOVED lines=120> */
.L_x_47940:
        /* <DEDUP_REMOVED lines=20> */
.L_x_47943:
[----:B------:R-:W-:Y:S05]  /*a600*/  BSYNC B4 ;  /* 0x0000000000047941 */ /* 0x000fea0003800000 */
.L_x_47942:
        /* <DEDUP_REMOVED lines=29> */
.L_x_47941:
[----:B------:R-:W-:Y:S05]  /*a7e0*/  BSYNC B3 ;  /* 0x0000000000037941 */ /* 0x000fea0003800000 */
.L_x_47939:
        /* <DEDUP_REMOVED lines=21> */
.L_x_47945:
[----:B------:R-:W-:Y:S05]  /*a940*/  BSYNC B3 ;  /* 0x0000000000037941 */ /* 0x000fea0003800000 */
.L_x_47944:
        /* <DEDUP_REMOVED lines=82> */
.L_x_47947:
[----:B------:R-:W-:-:S04]  /*ae70*/  ISETP.GE.AND P0, PT, R37, RZ, PT ;  /* 0x000000ff2500720c */ /* 0x000fc80003f06270 */
[----:B------:R-:W-:Y:S02]  /*ae80*/  FSEL R2, RZ, 3.37028055040000000000e+12, P0 ;  /* 0x54442d18ff027808 */ /* 0x000fe40000000000 */
[----:B------:R-:W-:-:S07]  /*ae90*/  FSEL R3, RZ, 2.1426990032196044922, P0 ;  /* 0x400921fbff037808 */ /* 0x000fce0000000000 */
.L_x_47948:
[----:B------:R-:W-:Y:S05]  /*aea0*/  BSYNC B0 ;  /* 0x0000000000007941 */ /* 0x000fea0003800000 */
.L_x_47946:
[----:B------:R-:W-:Y:S01]  /*aeb0*/  DADD R36, |R36|, |R38| ;  /* 0x0000000024247229 */ /* 0x000fe20000000626 */
[----:B------:R-:W-:Y:S01]  /*aec0*/  LOP3.LUT R39, R3, 0x80000000, R39, 0xb8, !PT ;  /* 0x8000000003277812 */ /* 0x000fe200078eb827 */
[----:B------:R-:W-:-:S06]  /*aed0*/  DMUL R8, R8, 0.5 ;  /* 0x3fe0000008087828 */ /* 0x000fcc0000000000 */
[----:B------:R-:W-:-:S06]  /*aee0*/  DSETP.GTU.AND P0, PT, |R36|, +INF , PT ;  /* 0x7ff000002400742a */ /* 0x000fcc0003f0c200 */
[----:B------:R-:W-:Y:S02]  /*aef0*/  FSEL R2, R36, R2, P0 ;  /* 0x0000000224027208 */ /* 0x000fe40000000000 */
[----:B------:R-:W-:Y:S01]  /*af00*/  FSEL R3, R37, R39, P0 ;  /* 0x0000002725037208 */ /* 0x000fe20000000000 */
[----:B------:R-:W-:Y:S06]  /*af10*/  BRA `(.L_x_47949) ;  /* 0x0000006400147947 */ /* 0x000fec0003800000 */
.L_x_47938:
        /* <DEDUP_REMOVED lines=99> */
.L_x_47952:
[----:B------:R-:W-:Y:S05]  /*b550*/  BSYNC B0 ;  /* 0x0000000000007941 */ /* 0x000fea0003800000 */
.L_x_47951:
        /* <DEDUP_REMOVED lines=8> */
.L_x_47954:
[----:B------:R-:W-:Y:S05]  /*b5e0*/  BSYNC B3 ;  /* 0x0000000000037941 */ /* 0x000fea0003800000 */
.L_x_47953:
        /* <DEDUP_REMOVED lines=82> */
.L_x_47956:
[----:B------:R-:W-:-:S04]  /*bb10*/  ISETP.GE.AND P0, PT, R37, RZ, PT ;  /* 0x000000ff2500720c */ /* 0x000fc80003f06270 */
[----:B------:R-:W-:Y:S02]  /*bb20*/  FSEL R2, RZ, 3.37028055040000000000e+12, P0 ;  /* 0x54442d18ff027808 */ /* 0x000fe40000000000 */
[----:B------:R-:W-:-:S07]  /*bb30*/  FSEL R3, RZ, 2.1426990032196044922, P0 ;  /* 0x400921fbff037808 */ /* 0x000fce0000000000 */
.L_x_47957:
[----:B------:R-:W-:Y:S05]  /*bb40*/  BSYNC B0 ;  /* 0x0000000000007941 */ /* 0x000fea0003800000 */
.L_x_47955:
[----:B------:R-:W-:Y:S01]  /*bb50*/  DADD R36, |R36|, |R38| ;  /* 0x0000000024247229 */ /* 0x000fe20000000626 */
[----:B------:R-:W-:Y:S01]  /*bb60*/  LOP3.LUT R39, R3, 0x80000000, R39, 0xb8, !PT ;  /* 0x8000000003277812 */ /* 0x000fe200078eb827 */
[----:B------:R-:W-:-:S06]  /*bb70*/  DMUL R8, R8, 0.5 ;  /* 0x3fe0000008087828 */ /* 0x000fcc0000000000 */
[----:B------:R-:W-:-:S06]  /*bb80*/  DSETP.GTU.AND P0, PT, |R36|, +INF , PT ;  /* 0x7ff000002400742a */ /* 0x000fcc0003f0c200 */
[----:B------:R-:W-:Y:S02]  /*bb90*/  FSEL R2, R36, R2, P0 ;  /* 0x0000000224027208 */ /* 0x000fe40000000000 */
[----:B------:R-:W-:Y:S01]  /*bba0*/  FSEL R3, R37, R39, P0 ;  /* 0x0000002725037208 */ /* 0x000fe20000000000 */
[----:B------:R-:W-:Y:S06]  /*bbb0*/  BRA `(.L_x_47949) ;  /* 0x0000005400ec7947 */ /* 0x000fec0003800000 */
.L_x_47950:
        /* <DEDUP_REMOVED lines=29> */
.L_x_47959:
        /* <DEDUP_REMOVED lines=63> */
[----:B------:R-:W-:Y:S02]  /*c180*/  FSEL R58, R60, R58, !P2 ;  /* 0x0000003a3c3a7208 */ /* 0x000fe40005000000 */
[----:B------:R-:W-:Y:S01]  /*c190*/  FSEL R59, R61, R59, !P2 ;  /* 0x0000003b3d3b7208 */ /* 0x000fe20005000000 */
[----:B------:R-:W-:Y:S06]  /*c1a0*/  @P0 BRA `(.L_x_47959) ;  /* 0xfffffff800f80947 */ /* 0x000fec000383ffff */
[----:B------:R-:W-:Y:S05]  /*c1b0*/  BSYNC B0 ;  /* 0x0000000000007941 */ /* 0x000fea0003800000 */
.L_x_47958:
        /* <DEDUP_REMOVED lines=97> */
.L_x_47961:
        /* <DEDUP_REMOVED lines=20> */
.L_x_47964:
[----:B------:R-:W-:Y:S05]  /*c910*/  BSYNC B4 ;  /* 0x0000000000047941 */ /* 0x000fea0003800000 */
.L_x_47963:
        /* <DEDUP_REMOVED lines=29> */
.L_x_47962:
[----:B------:R-:W-:Y:S05]  /*caf0*/  BSYNC B3 ;  /* 0x0000000000037941 */ /* 0x000fea0003800000 */
.L_x_47960:
        /* <DEDUP_REMOVED lines=21> */
.L_x_47966:
[----:B------:R-:W-:Y:S05]  /*cc50*/  BSYNC B3 ;  /* 0x0000000000037941 */ /* 0x000fea0003800000 */
.L_x_47965:
        /* <DEDUP_REMOVED lines=82> */
.L_x_47968:
[----:B------:R-:W-:-:S04]  /*d180*/  ISETP.GE.AND P0, PT, R37, RZ, PT ;  /* 0x000000ff2500720c */ /* 0x000fc80003f06270 */
[----:B------:R-:W-:Y:S02]  /*d190*/  FSEL R2, RZ, 3.37028055040000000000e+12, P0 ;  /* 0x54442d18ff027808 */ /* 0x000fe40000000000 */
[----:B------:R-:W-:-:S07]  /*d1a0*/  FSEL R3, RZ, 2.1426990032196044922, P0 ;  /* 0x400921fbff037808 */ /* 0x000fce0000000000 */
.L_x_47969:
[----:B------:R-:W-:Y:S05]  /*d1b0*/  BSYNC B0 ;  /* 0x0000000000007941 */ /* 0x000fea0003800000 */
.L_x_47967:
[----:B------:R-:W-:Y:S01]  /*d1c0*/  DADD R36, |R36|, |R38| ;  /* 0x0000000024247229 */ /* 0x000fe20000000626 */
[----:B------:R-:W-:Y:S01]  /*d1d0*/  LOP3.LUT R39, R3, 0x80000000, R39, 0xb8, !PT ;  /* 0x8000000003277812 */ /* 0x000fe200078eb827 */
[----:B------:R-:W-:-:S06]  /*d1e0*/  DMUL R8, R8, 0.5 ;  /* 0x3fe0000008087828 */ /* 0x000fcc0000000000 */
[----:B------:R-:W-:-:S06]  /*d1f0*/  DSETP.GTU.AND P0, PT, |R36|, +INF , PT ;  /* 0x7ff000002400742a */ /* 0x000fcc0003f0c200 */
[----:B------:R-:W-:Y:S02]  /*d200*/  FSEL R2, R36, R2, P0 ;  /* 0x0000000224027208 */ /* 0x000fe40000000000 */
[----:B------:R-:W-:Y:S01]  /*d210*/  FSEL R3, R37, R39, P0 ;  /* 0x0000002725037208 */ /* 0x000fe20000000000 */
[----:B------:R-:W-:Y:S06]  /*d220*/  BRA `(.L_x_47949) ;  /* 0x0000004000507947 */ /* 0x000fec0003800000 */
.L_x_47937:
        /* <DEDUP_REMOVED lines=134> */
.L_x_47971:
[----:B------:R-:W-:Y:S05]  /*da90*/  BSYNC B0 ;  /* 0x0000000000007941 */ /* 0x000fea0003800000 */
.L_x_47970:
        /* <DEDUP_REMOVED lines=8> */
.L_x_47973:
[----:B------:R-:W-:Y:S05]  /*db20*/  BSYNC B3 ;  /* 0x0000000000037941 */ /* 0x000fea0003800000 */
.L_x_47972:
        /* <DEDUP_REMOVED lines=82> */
.L_x_47975:
[----:B------:R-:W-:-:S04]  /*e050*/  ISETP.GE.AND P0, PT, R37, RZ, PT ;  /* 0x000000ff2500720c */ /* 0x000fc80003f06270 */
[----:B------:R-:W-:Y:S02]  /*e060*/  FSEL R2, RZ, 3.37028055040000000000e+12, P0 ;  /* 0x54442d18ff027808 */ /* 0x000fe40000000000 */
[----:B------:R-:W-:-:S07]  /*e070*/  FSEL R3, RZ, 2.1426990032196044922, P0 ;  /* 0x400921fbff037808 */ /* 0x000fce0000000000 */
.L_x_47976:
[----:B------:R-:W-:Y:S05]  /*e080*/  BSYNC B0 ;  /* 0x0000000000007941 */ /* 0x000fea0003800000 */
.L_x_47974:
[----:B------:R-:W-:Y:S01]  /*e090*/  DADD R36, |R36|, |R38| ;  /* 0x0000000024247229 */ /* 0x000fe20000000626 */
[----:B------:R-:W-:-:S07]  /*e0a0*/  LOP3.LUT R39, R3, 0x80000000, R39, 0xb8, !PT ;  /* 0x8000000003277812 */ /* 0x000fce00078eb827 */
[----:B------:R-:W-:-:S06]  /*e0b0*/  DSETP.GTU.AND P0, PT, |R36|, +INF , PT ;  /* 0x7ff000002400742a */ /* 0x000fcc0003f0c200 */
[----:B------:R-:W-:Y:S02]  /*e0c0*/  FSEL R2, R36, R2, P0 ;  /* 0x0000000224027208 */ /* 0x000fe40000000000 */
[----:B------:R-:W-:Y:S01]  /*e0d0*/  FSEL R3, R37, R39, P0 ;  /* 0x0000002725037208 */ /* 0x000fe20000000000 */
[----:B------:R-:W-:Y:S06]  /*e0e0*/  BRA `(.L_x_47949) ;  /* 0x0000003000a07947 */ /* 0x000fec0003800000 */
.L_x_47936:
        /* <DEDUP_REMOVED lines=90> */
.L_x_47979:
        /* <DEDUP_REMOVED lines=22> */
.L_x_47982:
[----:B------:R-:W-:Y:S05]  /*e7f0*/  BSYNC B4 ;  /* 0x0000000000047941 */ /* 0x000fea0003800000 */
.L_x_47981:
        /* <DEDUP_REMOVED lines=29> */
.L_x_47980:
[----:B------:R-:W-:Y:S05]  /*e9d0*/  BSYNC B3 ;  /* 0x0000000000037941 */ /* 0x000fea0003800000 */
.L_x_47978:
        /* <DEDUP_REMOVED lines=78> */
[----:B------:R-:W-:Y:S01]  /*eec0*/  LOP3.LUT R39, R9, 0x80000000, R39, 0xb8, !PT ;  /* 0x8000000009277812 */ /* 0x000fe200078eb827 */
[----:B------:R-:W-:Y:S01]  /*eed0*/  DMUL R8, R4, 0.5 ;  /* 0x3fe0000004087828 */ /* 0x000fe20000000000 */
[----:B------:R-:W-:Y:S02]  /*eee0*/  FSEL R2, R36, R3, P1 ;  /* 0x0000000324027208 */ /* 0x000fe40000800000 */
[----:B------:R-:W-:Y:S01]  /*eef0*/  FSEL R3, R37, R39, P1 ;  /* 0x0000002725037208 */ /* 0x000fe20000800000 */
[----:B------:R-:W-:Y:S07]  /*ef00*/  BRA `(.L_x_47949) ;  /* 0x0000002400187947 */ /* 0x000fee0003800000 */
.L_x_47977:
        /* <DEDUP_REMOVED lines=85> */
.L_x_47935:
        /* <DEDUP_REMOVED lines=23> */
.L_x_47984:
[----:B------:R-:W-:Y:S05]  /*f5d0*/  BSYNC B3 ;  /* 0x0000000000037941 */ /* 0x000fea0003800000 */
.L_x_47983:
        /* <DEDUP_REMOVED lines=26> */
.L_x_47986:
[----:B------:R-:W-:Y:S05]  /*f780*/  BSYNC B3 ;  /* 0x0000000000037941 */ /* 0x000fea0003800000 */
.L_x_47985:
        /* <DEDUP_REMOVED lines=135> */
.L_x_47988:
[----:B------:R-:W-:Y:S05]  /*10000*/  BSYNC B0 ;  /* 0x0000000000007941 */ /* 0x000fea0003800000 */
.L_x_47987:
        /* <DEDUP_REMOVED lines=8> */
.L_x_47990:
[----:B------:R-:W-:Y:S05]  /*10090*/  BSYNC B3 ;  /* 0x0000000000037941 */ /* 0x000fea0003800000 */
.L_x_47989:
        /* <DEDUP_REMOVED lines=82> */
.L_x_47992:
[----:B------:R-:W-:-:S04]  /*105c0*/  ISETP.GE.AND P0, PT, R37, RZ, PT ;  /* 0x000000ff2500720c */ /* 0x000fc80003f06270 */
[----:B------:R-:W-:Y:S02]  /*105d0*/  FSEL R2, RZ, 3.37028055040000000000e+12, P0 ;  /* 0x54442d18ff027808 */ /* 0x000fe40000000000 */
[----:B------:R-:W-:-:S07]  /*105e0*/  FSEL R3, RZ, 2.1426990032196044922, P0 ;  /* 0x400921fbff037808 */ /* 0x000fce0000000000 */
.L_x_47993:
[----:B------:R-:W-:Y:S05]  /*105f0*/  BSYNC B0 ;  /* 0x0000000000007941 */ /* 0x000fea0003800000 */
.L_x_47991:
[----:B------:R-:W-:Y:S01]  /*10600*/  DADD R36, |R36|, |R38| ;  /* 0x0000000024247229 */ /* 0x000fe20000000626 */
[----:B------:R-:W-:Y:S01]  /*10610*/  LOP3.LUT R39, R3, 0x80000000, R39, 0xb8, !PT ;  /* 0x8000000003277812 */ /* 0x000fe200078eb827 */
[----:B------:R-:W-:-:S06]  /*10620*/  DADD R8, R8, 1 ;  /* 0x3ff0000008087429 */ /* 0x000fcc0000000000 */
[----:B------:R-:W-:-:S06]  /*10630*/  DSETP.GTU.AND P0, PT, |R36|, +INF , PT ;  /* 0x7ff000002400742a */ /* 0x000fcc0003f0c200 */
[----:B------:R-:W-:Y:S02]  /*10640*/  FSEL R2, R36, R2, P0 ;  /* 0x0000000224027208 */ /* 0x000fe40000000000 */
[----:B------:R-:W-:Y:S01]  /*10650*/  FSEL R3, R37, R39, P0 ;  /* 0x0000002725037208 */ /* 0x000fe20000000000 */
[----:B------:R-:W-:Y:S06]  /*10660*/  BRA `(.L_x_47949) ;  /* 0x0000000c00407947 */ /* 0x000fec0003800000 */
.L_x_47934:
        /* <DEDUP_REMOVED lines=108> */
.L_x_47995:
[----:B------:R-:W-:Y:S05]  /*10d30*/  BSYNC B0 ;  /* 0x0000000000007941 */ /* 0x000fea0003800000 */
.L_x_47994:
        /* <DEDUP_REMOVED lines=8> */
.L_x_47997:
[----:B------:R-:W-:Y:S05]  /*10dc0*/  BSYNC B3 ;  /* 0x0000000000037941 */ /* 0x000fea0003800000 */
.L_x_47996:
        /* <DEDUP_REMOVED lines=82> */
.L_x_47999:
[----:B------:R-:W-:Y:S02]  /*112f0*/  FSEL R2, RZ, 3.37028055040000000000e+12, P2 ;  /* 0x54442d18ff027808 */ /* 0x000fe40001000000 */
[----:B------:R-:W-:-:S07]  /*11300*/  FSEL R3, RZ, 2.1426990032196044922, P2 ;  /* 0x400921fbff037808 */ /* 0x000fce0001000000 */
.L_x_48000:
[----:B------:R-:W-:Y:S05]  /*11310*/  BSYNC B0 ;  /* 0x0000000000007941 */ /* 0x000fea0003800000 */
.L_x_47998:
[----:B------:R-:W-:Y:S01]  /*11320*/  DADD R36, |R36|, |R38| ;  /* 0x0000000024247229 */ /* 0x000fe20000000626 */
[----:B------:R-:W-:-:S07]  /*11330*/  LOP3.LUT R39, R3, 0x80000000, R39, 0xb8, !PT ;  /* 0x8000000003277812 */ /* 0x000fce00078eb827 */
[----:B------:R-:W-:-:S06]  /*11340*/  DSETP.GTU.AND P0, PT, |R36|, +INF , PT ;  /* 0x7ff000002400742a */ /* 0x000fcc0003f0c200 */
[----:B------:R-:W-:Y:S02]  /*11350*/  FSEL R2, R36, R2, P0 ;  /* 0x0000000224027208 */ /* 0x000fe40000000000 */
[----:B------:R-:W-:-:S07]  /*11360*/  FSEL R3, R37, R39, P0 ;  /* 0x0000002725037208 */ /* 0x000fce0000000000 */
.L_x_47949:
[----:B------:R-:W-:Y:S05]  /*11370*/  BSYNC B2 ;  /* 0x0000000000027941 */ /* 0x000fea0003800000 */
.L_x_47933:
        /* <DEDUP_REMOVED lines=75> */
.L_x_48006:
[----:B------:R-:W-:Y:S05]  /*11830*/  BSYNC B0 ;  /* 0x0000000000007941 */ /* 0x000fea0003800000 */
.L_x_48005:
        /* <DEDUP_REMOVED lines=25> */
.L_x_48008:
[----:B------:R-:W-:Y:S01]  /*119d0*/  DMUL R8, RZ, R36 ;  /* 0x00000024ff087228 */ /* 0x000fe20000000000 */
[----:B------:R-:W-:-:S10]  /*119e0*/  IMAD.MOV.U32 R2, RZ, RZ, RZ ;  /* 0x000000ffff027224 */ /* 0x000fd400078e00ff */
.L_x_48009:
[----:B------:R-:W-:Y:S05]  /*119f0*/  BSYNC B2 ;  /* 0x0000000000027941 */ /* 0x000fea0003800000 */
.L_x_48007:
        /* <DEDUP_REMOVED lines=46> */
.L_x_48011:
[----:B------:R-:W-:Y:S01]  /*11ce0*/  DMUL R44, RZ, R36 ;  /* 0x00000024ff2c7228 */ /* 0x000fe20000000000 */
[----:B------:R-:W-:-:S10]  /*11cf0*/  IMAD.MOV.U32 R2, RZ, RZ, RZ ;  /* 0x000000ffff027224 */ /* 0x000fd400078e00ff */
.L_x_48012:
[----:B------:R-:W-:Y:S05]  /*11d00*/  BSYNC B2 ;  /* 0x0000000000027941 */ /* 0x000fea0003800000 */
.L_x_48010:
        /* <DEDUP_REMOVED lines=25> */
.L_x_48004:
        /* <DEDUP_REMOVED lines=63> */
.L_x_48014:
[----:B------:R-:W-:Y:S05]  /*12290*/  BSYNC B0 ;  /* 0x0000000000007941 */ /* 0x000fea0003800000 */
.L_x_48013:
        /* <DEDUP_REMOVED lines=25> */
.L_x_48016:
[----:B------:R-:W-:Y:S01]  /*12430*/  DMUL R8, RZ, R36 ;  /* 0x00000024ff087228 */ /* 0x000fe20000000000 */
[----:B------:R-:W-:-:S10]  /*12440*/  IMAD.MOV.U32 R2, RZ, RZ, RZ ;  /* 0x000000ffff027224 */ /* 0x000fd400078e00ff */
.L_x_48017:
[----:B------:R-:W-:Y:S05]  /*12450*/  BSYNC B2 ;  /* 0x0000000000027941 */ /* 0x000fea0003800000 */
.L_x_48015:
        /* <DEDUP_REMOVED lines=46> */
.L_x_48019:
[----:B------:R-:W-:Y:S01]  /*12740*/  DMUL R44, RZ, R36 ;  /* 0x00000024ff2c7228 */ /* 0x000fe20000000000 */
[----:B------:R-:W-:-:S10]  /*12750*/  IMAD.MOV.U32 R2, RZ, RZ, RZ ;  /* 0x000000ffff027224 */ /* 0x000fd400078e00ff */
.L_x_48020:
[----:B------:R-:W-:Y:S05]  /*12760*/  BSYNC B2 ;  /* 0x0000000000027941 */ /* 0x000fea0003800000 */
.L_x_48018:
        /* <DEDUP_REMOVED lines=39> */
.L_x_48003:
        /* <DEDUP_REMOVED lines=11> */
.L_x_48021:
[----:B------:R-:W-:-:S10]  /*12a90*/  DADD R8, R36, -R36 ;  /* 0x0000000024087229 */ /* 0x000fd40000000824 */
[----:B------:R-:W-:Y:S02]  /*12aa0*/  IMAD.MOV.U32 R10, RZ, RZ, R8 ;  /* 0x000000ffff0a7224 */ /* 0x000fe400078e0008 */
[----:B------:R-:W-:Y:S01]  /*12ab0*/  IMAD.MOV.U32 R11, RZ, RZ, R9 ;  /* 0x000000ffff0b7224 */ /* 0x000fe200078e0009 */
[----:B------:R-:W-:Y:S06]  /*12ac0*/  BRA `(.L_x_47932) ;  /* 0x0000000800907947 */ /* 0x000fec0003800000 */
.L_x_48002:
        /* <DEDUP_REMOVED lines=24> */
.L_x_48023:
[----:B------:R-:W-:Y:S01]  /*12c50*/  DMUL R44, RZ, R36 ;  /* 0x00000024ff2c7228 */ /* 0x000fe20000000000 */
[----:B------:R-:W-:-:S10]  /*12c60*/  IMAD.MOV.U32 R2, RZ, RZ, RZ ;  /* 0x000000ffff027224 */ /* 0x000fd400078e00ff */
.L_x_48024:
[----:B------:R-:W-:Y:S05]  /*12c70*/  BSYNC B2 ;  /* 0x0000000000027941 */ /* 0x000fea0003800000 */
.L_x_48022:
        /* <DEDUP_REMOVED lines=48> */
.L_x_48026:
[----:B------:R-:W-:Y:S01]  /*12f80*/  DMUL R10, RZ, R36 ;  /* 0x00000024ff0a7228 */ /* 0x000fe20000000000 */
[----:B------:R-:W-:-:S10]  /*12f90*/  IMAD.MOV.U32 R2, RZ, RZ, RZ ;  /* 0x000000ffff027224 */ /* 0x000fd400078e00ff */
.L_x_48027:
[----:B------:R-:W-:Y:S05]  /*12fa0*/  BSYNC B2 ;  /* 0x0000000000027941 */ /* 0x000fea0003800000 */
.L_x_48025:
        /* <DEDUP_REMOVED lines=24> */
.L_x_48001:
        /* <DEDUP_REMOVED lines=59> */
.L_x_48029:
[----:B------:R-:W-:Y:S05]  /*134e0*/  BSYNC B0 ;  /* 0x0000000000007941 */ /* 0x000fea0003800000 */
.L_x_48028:
[----:B------:R-:W-:Y:S02]  /*134f0*/  IMAD.MOV.U32 R10, RZ, RZ, R36 ;  /* 0x000000ffff0a7224 */ /* 0x000fe400078e0024 */
[----:B------:R-:W-:-:S07]  /*13500*/  IMAD.MOV.U32 R11, RZ, RZ, R37 ;  /* 0x000000ffff0b7224 */ /* 0x000fce00078e0025 */
.L_x_47932:
[----:B------:R-:W-:Y:S05]  /*13510*/  BSYNC B1 ;  /* 0x0000000000017941 */ /* 0x000fea0003800000 */
.L_x_47931:
[----:B------:R-:W-:Y:S01]  /*13520*/  VIADD R0, R6, 0x100 ;  /* 0x0000010006007836 */ /* 0x000fe20000000000 */
[----:B------:R-:W-:Y:S01]  /*13530*/  BSSY B1, `(.L_x_48030) ;  /* 0x0000997000017945 */ /* 0x000fe20003800000 */
[----:B------:R-:W-:Y:S02]  /*13540*/  CS2R R38, SRZ ;  /* 0x0000000000267805 */ /* 0x000fe4000001ff00 */
[----:B------:R-:W-:Y:S02]  /*13550*/  CS2R R34, SRZ ;  /* 0x0000000000227805 */ /* 0x000fe4000001ff00 */
[----:B------:R-:W-:Y:S02]  /*13560*/  CS2R R32, SRZ ;  /* 0x0000000000207805 */ /* 0x000fe4000001ff00 */
        /* <DEDUP_REMOVED lines=118> */
.L_x_48039:
        /* <DEDUP_REMOVED lines=22> */
.L_x_48042:
[----:B------:R-:W-:Y:S05]  /*13e30*/  BSYNC B4 ;  /* 0x0000000000047941 */ /* 0x000fea0003800000 */
.L_x_48041:
        /* <DEDUP_REMOVED lines=29> */
.L_x_48040:
[----:B------:R-:W-:Y:S05]  /*14010*/  BSYNC B3 ;  /* 0x0000000000037941 */ /* 0x000fea0003800000 */
.L_x_48038:
        /* <DEDUP_REMOVED lines=21> */
.L_x_48044:
[----:B------:R-:W-:Y:S05]  /*14170*/  BSYNC B3 ;  /* 0x0000000000037941 */ /* 0x000fea0003800000 */
.L_x_48043:
        /* <DEDUP_REMOVED lines=82> */
.L_x_48046:
[----:B------:R-:W-:-:S04]  /*146a0*/  ISETP.GE.AND P0, PT, R29, RZ, PT ;  /* 0x000000ff1d00720c */ /* 0x000fc80003f06270 */
[----:B------:R-:W-:Y:S02]  /*146b0*/  FSEL R2, RZ, 3.37028055040000000000e+12, P0 ;  /* 0x54442d18ff027808 */ /* 0x000fe40000000000 */
[----:B------:R-:W-:-:S07]  /*146c0*/  FSEL R3, RZ, 2.1426990032196044922, P0 ;  /* 0x400921fbff037808 */ /* 0x000fce0000000000 */
.L_x_48047:
[----:B------:R-:W-:Y:S05]  /*146d0*/  BSYNC B0 ;  /* 0x0000000000007941 */ /* 0x000fea0003800000 */
.L_x_48045:
[----:B------:R-:W-:Y:S01]  /*146e0*/  DADD R28, |R28|, |R30| ;  /* 0x000000001c1c7229 */ /* 0x000fe2000000061e */
[----:B------:R-:W-:Y:S01]  /*146f0*/  LOP3.LUT R31, R3, 0x80000000, R31, 0xb8, !PT ;  /* 0x80000000031f7812 */ /* 0x000fe200078eb81f */
[----:B------:R-:W-:-:S06]  /*14700*/  DMUL R32, R32, 0.5 ;  /* 0x3fe0000020207828 */ /* 0x000fcc0000000000 */
[----:B------:R-:W-:-:S06]  /*14710*/  DSETP.GTU.AND P0, PT, |R28|, +INF , PT ;  /* 0x7ff000001c00742a */ /* 0x000fcc0003f0c200 */
[----:B------:R-:W-:Y:S02]  /*14720*/  FSEL R2, R28, R2, P0 ;  /* 0x000000021c027208 */ /* 0x000fe40000000000 */
[----:B------:R-:W-:Y:S01]  /*14730*/  FSEL R3, R29, R31, P0 ;  /* 0x0000001f1d037208 */ /* 0x000fe20000000000 */
[----:B------:R-:W-:Y:S06]  /*14740*/  BRA `(.L_x_48048) ;  /* 0x0000006400647947 */ /* 0x000fec0003800000 */
.L_x_48037:
        /* <DEDUP_REMOVED lines=99> */
.L_x_48051:
[----:B------:R-:W-:Y:S05]  /*14d80*/  BSYNC B0 ;  /* 0x0000000000007941 */ /* 0x000fea0003800000 */
.L_x_48050:
        /* <DEDUP_REMOVED lines=8> */
.L_x_48053:
[----:B------:R-:W-:Y:S05]  /*14e10*/  BSYNC B3 ;  /* 0x0000000000037941 */ /* 0x000fea0003800000 */
.L_x_48052:
        /* <DEDUP_REMOVED lines=82> */
.L_x_48055:
[----:B------:R-:W-:-:S04]  /*15340*/  ISETP.GE.AND P0, PT, R29, RZ, PT ;  /* 0x000000ff1d00720c */ /* 0x000fc80003f06270 */
[----:B------:R-:W-:Y:S02]  /*15350*/  FSEL R2, RZ, 3.37028055040000000000e+12, P0 ;  /* 0x54442d18ff027808 */ /* 0x000fe40000000000 */
[----:B------:R-:W-:-:S07]  /*15360*/  FSEL R3, RZ, 2.1426990032196044922, P0 ;  /* 0x400921fbff037808 */ /* 0x000fce0000000000 */
.L_x_48056:
[----:B------:R-:W-:Y:S05]  /*15370*/  BSYNC B0 ;  /* 0x0000000000007941 */ /* 0x000fea0003800000 */
.L_x_48054:
[----:B------:R-:W-:Y:S01]  /*15380*/  DADD R28, |R28|, |R30| ;  /* 0x000000001c1c7229 */ /* 0x000fe2000000061e */
[----:B------:R-:W-:Y:S01]  /*15390*/  LOP3.LUT R31, R3, 0x80000000, R31, 0xb8, !PT ;  /* 0x80000000031f7812 */ /* 0x000fe200078eb81f */
[----:B------:R-:W-:-:S06]  /*153a0*/  DMUL R32, R32, 0.5 ;  /* 0x3fe0000020207828 */ /* 0x000fcc0000000000 */
[----:B------:R-:W-:-:S06]  /*153b0*/  DSETP.GTU.AND P0, PT, |R28|, +INF , PT ;  /* 0x7ff000001c00742a */ /* 0x000fcc0003f0c200 */
[----:B------:R-:W-:Y:S02]  /*153c0*/  FSEL R2, R28, R2, P0 ;  /* 0x000000021c027208 */ /* 0x000fe40000000000 */
[----:B------:R-:W-:Y:S01]  /*153d0*/  FSEL R3, R29, R31, P0 ;  /* 0x0000001f1d037208 */ /* 0x000fe20000000000 */
[----:B------:R-:W-:Y:S06]  /*153e0*/  BRA `(.L_x_48048) ;  /* 0x00000058003c7947 */ /* 0x000fec0003800000 */
.L_x_48049:
        /* <DEDUP_REMOVED lines=29> */
.L_x_48058:
        /* <DEDUP_REMOVED lines=85> */
.L_x_48057:
        /* <DEDUP_REMOVED lines=97> */
.L_x_48060:
        /* <DEDUP_REMOVED lines=22> */
.L_x_48063:
[----:B------:R-:W-:Y:S05]  /*16280*/  BSYNC B4 ;  /* 0x0000000000047941 */ /* 0x000fea0003800000 */
.L_x_48062:
        /* <DEDUP_REMOVED lines=29> */
.L_x_48061:
[----:B------:R-:W-:Y:S05]  /*16460*/  BSYNC B3 ;  /* 0x0000000000037941 */ /* 0x000fea0003800000 */
.L_x_48059:
        /* <DEDUP_REMOVED lines=21> */
.L_x_48065:
[----:B------:R-:W-:Y:S05]  /*165c0*/  BSYNC B3 ;  /* 0x0000000000037941 */ /* 0x000fea0003800000 */
.L_x_48064:
        /* <DEDUP_REMOVED lines=82> */
.L_x_48067:
[----:B------:R-:W-:-:S04]  /*16af0*/  ISETP.GE.AND P0, PT, R29, RZ, PT ;  /* 0x000000ff1d00720c */ /* 0x000fc80003f06270 */
[----:B------:R-:W-:Y:S02]  /*16b00*/  FSEL R2, RZ, 3.37028055040000000000e+12, P0 ;  /* 0x54442d18ff027808 */ /* 0x000fe40000000000 */
[----:B------:R-:W-:-:S07]  /*16b10*/  FSEL R3, RZ, 2.1426990032196044922, P0 ;  /* 0x400921fbff037808 */ /* 0x000fce0000000000 */
.L_x_48068:
[----:B------:R-:W-:Y:S05]  /*16b20*/  BSYNC B0 ;  /* 0x0000000000007941 */ /* 0x000fea0003800000 */
.L_x_48066:
[----:B------:R-:W-:Y:S01]  /*16b30*/  DADD R28, |R28|, |R30| ;  /* 0x000000001c1c7229 */ /* 0x000fe2000000061e */
[----:B------:R-:W-:Y:S01]  /*16b40*/  LOP3.LUT R31, R3, 0x80000000, R31, 0xb8, !PT ;  /* 0x80000000031f7812 */ /* 0x000fe200078eb81f */
[----:B------:R-:W-:-:S06]  /*16b50*/  DMUL R32, R32, 0.5 ;  /* 0x3fe0000020207828 */ /* 0x000fcc0000000000 */
[----:B------:R-:W-:-:S06]  /*16b60*/  DSETP.GTU.AND P0, PT, |R28|, +INF , PT ;  /* 0x7ff000001c00742a */ /* 0x000fcc0003f0c200 */
[----:B------:R-:W-:Y:S02]  /*16b70*/  FSEL R2, R28, R2, P0 ;  /* 0x000000021c027208 */ /* 0x000fe40000000000 */
[----:B------:R-:W-:Y:S01]  /*16b80*/  FSEL R3, R29, R31, P0 ;  /* 0x0000001f1d037208 */ /* 0x000fe20000000000 */
[----:B------:R-:W-:Y:S06]  /*16b90*/  BRA `(.L_x_48048) ;  /* 0x0000004000507947 */ /* 0x000fec0003800000 */
.L_x_48036:
        /* <DEDUP_REMOVED lines=16> */
[----:B------:R-:W-:Y:S02]  /*16ca0*/  SEL R32, R44, R2, P2 ;  /* 0x000000022c207207 */ /* 0x000fe40001000000 */
[----:B------:R-:W-:Y:S02]  /*16cb0*/  ISETP.GE.U32.AND P3, PT, R5, 0x7ff00000, PT ;  /* 0x7ff000000500780c */ /* 0x000fe40003f66070 */
[C---:B------:R-:W-:Y:S01]  /*16cc0*/  DMUL R42, R40.reuse, R4 ;  /* 0x00000004282a7228 */ /* 0x040fe20000000000 */
[----:B------:R-:W-:Y:S01]  /*16cd0*/  FSETP.GEU.AND P5, PT, |R35|, 6.5827683646048100446e-37, PT ;  /* 0x036000002300780b */ /* 0x000fe20003fae200 */
[----:B------:R-:W-:Y:S01]  /*16ce0*/  DMUL R2, R40, R32 ;  /* 0x0000002028027228 */ /* 0x000fe20000000000 */
[----:B------:R-:W-:-:S05]  /*16cf0*/  IMAD.U32 R41, RZ, RZ, UR4 ;  /* 0x00000004ff297e24 */ /* 0x000fca000f8e00ff */
        /* <DEDUP_REMOVED lines=113> */
.L_x_48070:
[----:B------:R-:W-:Y:S05]  /*17410*/  BSYNC B0 ;  /* 0x0000000000007941 */ /* 0x000fea0003800000 */
.L_x_48069:
        /* <DEDUP_REMOVED lines=8> */
.L_x_48072:
[----:B------:R-:W-:Y:S05]  /*174a0*/  BSYNC B3 ;  /* 0x0000000000037941 */ /* 0x000fea0003800000 */
.L_x_48071:
        /* <DEDUP_REMOVED lines=82> */
.L_x_48074:
[----:B------:R-:W-:-:S04]  /*179d0*/  ISETP.GE.AND P0, PT, R29, RZ, PT ;  /* 0x000000ff1d00720c */ /* 0x000fc80003f06270 */
[----:B------:R-:W-:Y:S02]  /*179e0*/  FSEL R2, RZ, 3.37028055040000000000e+12, P0 ;  /* 0x54442d18ff027808 */ /* 0x000fe40000000000 */
[----:B------:R-:W-:-:S07]  /*179f0*/  FSEL R3, RZ, 2.1426990032196044922, P0 ;  /* 0x400921fbff037808 */ /* 0x000fce0000000000 */
.L_x_48075:
[----:B------:R-:W-:Y:S05]  /*17a00*/  BSYNC B0 ;  /* 0x0000000000007941 */ /* 0x000fea0003800000 */
.L_x_48073:
[----:B------:R-:W-:Y:S01]  /*17a10*/  DADD R28, |R28|, |R30| ;  /* 0x000000001c1c7229 */ /* 0x000fe2000000061e */
[----:B------:R-:W-:-:S07]  /*17a20*/  LOP3.LUT R31, R3, 0x80000000, R31, 0xb8, !PT ;  /* 0x80000000031f7812 */ /* 0x000fce00078eb81f */
[----:B------:R-:W-:-:S06]  /*17a30*/  DSETP.GTU.AND P0, PT, |R28|, +INF , PT ;  /* 0x7ff000001c00742a */ /* 0x000fcc0003f0c200 */
[----:B------:R-:W-:Y:S02]  /*17a40*/  FSEL R2, R28, R2, P0 ;  /* 0x000000021c027208 */ /* 0x000fe40000000000 */
[----:B------:R-:W-:Y:S01]  /*17a50*/  FSEL R3, R29, R31, P0 ;  /* 0x0000001f1d037208 */ /* 0x000fe20000000000 */
[----:B------:R-:W-:Y:S06]  /*17a60*/  BRA `(.L_x_48048) ;  /* 0x00000030009c7947 */ /* 0x000fec0003800000 */
.L_x_48035:
        /* <DEDUP_REMOVED lines=90> */
.L_x_48078:
        /* <DEDUP_REMOVED lines=20> */
.L_x_48081:
[----:B------:R-:W-:Y:S05]  /*18150*/  BSYNC B4 ;  /* 0x0000000000047941 */ /* 0x000fea0003800000 */
.L_x_48080:
        /* <DEDUP_REMOVED lines=29> */
.L_x_48079:
[----:B------:R-:W-:Y:S05]  /*18330*/  BSYNC B3 ;  /* 0x0000000000037941 */ /* 0x000fea0003800000 */
.L_x_48077:
        /* <DEDUP_REMOVED lines=73> */
[----:B------:R-:W-:Y:S01]  /*187d0*/  FSEL R30, R35, R33, !P1 ;  /* 0x00000021231e7208 */ /* 0x000fe20004800000 */
[----:B------:R-:W-:Y:S01]  /*187e0*/  DMUL R32, R4, 0.5 ;  /* 0x3fe0000004207828 */ /* 0x000fe20000000000 */
        /* <DEDUP_REMOVED lines=8> */
.L_x_48076:
        /* <DEDUP_REMOVED lines=85> */
.L_x_48034:
        /* <DEDUP_REMOVED lines=23> */
.L_x_48083:
[----:B------:R-:W-:Y:S05]  /*18f30*/  BSYNC B3 ;  /* 0x0000000000037941 */ /* 0x000fea0003800000 */
.L_x_48082:
        /* <DEDUP_REMOVED lines=26> */
.L_x_48085:
[----:B------:R-:W-:Y:S05]  /*190e0*/  BSYNC B3 ;  /* 0x0000000000037941 */ /* 0x000fea0003800000 */
.L_x_48084:
        /* <DEDUP_REMOVED lines=20> */
[C---:B------:R-:W-:Y:S02]  /*19230*/  DMUL R42, R40.reuse, R4 ;  /* 0x00000004282a7228 */ /* 0x040fe40000000000 */
        /* <DEDUP_REMOVED lines=115> */
.L_x_48087:
[----:B------:R-:W-:Y:S05]  /*19970*/  BSYNC B0 ;  /* 0x0000000000007941 */ /* 0x000fea0003800000 */
.L_x_48086:
        /* <DEDUP_REMOVED lines=8> */
.L_x_48089:
[----:B------:R-:W-:Y:S05]  /*19a00*/  BSYNC B3 ;  /* 0x0000000000037941 */ /* 0x000fea0003800000 */
.L_x_48088:
        /* <DEDUP_REMOVED lines=82> */
.L_x_48091:
[----:B------:R-:W-:-:S04]  /*19f30*/  ISETP.GE.AND P0, PT, R29, RZ, PT ;  /* 0x000000ff1d00720c */ /* 0x000fc80003f06270 */
[----:B------:R-:W-:Y:S02]  /*19f40*/  FSEL R2, RZ, 3.37028055040000000000e+12, P0 ;  /* 0x54442d18ff027808 */ /* 0x000fe40000000000 */
[----:B------:R-:W-:-:S07]  /*19f50*/  FSEL R3, RZ, 2.1426990032196044922, P0 ;  /* 0x400921fbff037808 */ /* 0x000fce0000000000 */
.L_x_48092:
[----:B------:R-:W-:Y:S05]  /*19f60*/  BSYNC B0 ;  /* 0x0000000000007941 */ /* 0x000fea0003800000 */
.L_x_48090:
[----:B------:R-:W-:Y:S01]  /*19f70*/  DADD R28, |R28|, |R30| ;  /* 0x000000001c1c7229 */ /* 0x000fe2000000061e */
[----:B------:R-:W-:Y:S01]  /*19f80*/  LOP3.LUT R31, R3, 0x80000000, R31, 0xb8, !PT ;  /* 0x80000000031f7812 */ /* 0x000fe200078eb81f */
[----:B------:R-:W-:-:S06]  /*19f90*/  DADD R32, R32, 1 ;  /* 0x3ff0000020207429 */ /* 0x000fcc0000000000 */
[----:B------:R-:W-:-:S06]  /*19fa0*/  DSETP.GTU.AND P0, PT, |R28|, +INF , PT ;  /* 0x7ff000001c00742a */ /* 0x000fcc0003f0c200 */
[----:B------:R-:W-:Y:S02]  /*19fb0*/  FSEL R2, R28, R2, P0 ;  /* 0x000000021c027208 */ /* 0x000fe40000000000 */
[----:B------:R-:W-:Y:S01]  /*19fc0*/  FSEL R3, R29, R31, P0 ;  /* 0x0000001f1d037208 */ /* 0x000fe20000000000 */
[----:B------:R-:W-:Y:S06]  /*19fd0*/  BRA `(.L_x_48048) ;  /* 0x0000000c00407947 */ /* 0x000fec0003800000 */
.L_x_48033:
        /* <DEDUP_REMOVED lines=108> */
.L_x_48094:
[----:B------:R-:W-:Y:S05]  /*1a6a0*/  BSYNC B0 ;  /* 0x0000000000007941 */ /* 0x000fea0003800000 */
.L_x_48093:
        /* <DEDUP_REMOVED lines=8> */
.L_x_48096:
[----:B------:R-:W-:Y:S05]  /*1a730*/  BSYNC B3 ;  /* 0x0000000000037941 */ /* 0x000fea0003800000 */
.L_x_48095:
        /* <DEDUP_REMOVED lines=82> */
.L_x_48098:
[----:B------:R-:W-:Y:S02]  /*1ac60*/  FSEL R2, RZ, 3.37028055040000000000e+12, P2 ;  /* 0x54442d18ff027808 */ /* 0x000fe40001000000 */
[----:B------:R-:W-:-:S07]  /*1ac70*/  FSEL R3, RZ, 2.1426990032196044922, P2 ;  /* 0x400921fbff037808 */ /* 0x000fce0001000000 */
.L_x_48099:
[----:B------:R-:W-:Y:S05]  /*1ac80*/  BSYNC B0 ;  /* 0x0000000000007941 */ /* 0x000fea0003800000 */
.L_x_48097:
[----:B------:R-:W-:Y:S01]  /*1ac90*/  DADD R28, |R28|, |R30| ;  /* 0x000000001c1c7229 */ /* 0x000fe2000000061e */
[----:B------:R-:W-:-:S07]  /*1aca0*/  LOP3.LUT R31, R3, 0x80000000, R31, 0xb8, !PT ;  /* 0x80000000031f7812 */ /* 0x000fce00078eb81f */
[----:B------:R-:W-:-:S06]  /*1acb0*/  DSETP.GTU.AND P0, PT, |R28|, +INF , PT ;  /* 0x7ff000001c00742a */ /* 0x000fcc0003f0c200 */
[----:B------:R-:W-:Y:S02]  /*1acc0*/  FSEL R2, R28, R2, P0 ;  /* 0x000000021c027208 */ /* 0x000fe40000000000 */
[----:B------:R-:W-:-:S07]  /*1acd0*/  FSEL R3, R29, R31, P0 ;  /* 0x0000001f1d037208 */ /* 0x000fce0000000000 */
.L_x_48048:
[----:B------:R-:W-:Y:S05]  /*1ace0*/  BSYNC B2 ;  /* 0x0000000000027941 */ /* 0x000fea0003800000 */
.L_x_48032:
        /* <DEDUP_REMOVED lines=75> */
.L_x_48105:
[----:B------:R-:W-:Y:S05]  /*1b1a0*/  BSYNC B0 ;  /* 0x0000000000007941 */ /* 0x000fea0003800000 */
.L_x_48104:
        /* <DEDUP_REMOVED lines=25> */
.L_x_48107:
[----:B------:R-:W-:Y:S01]  /*1b340*/  DMUL R32, RZ, R28 ;  /* 0x0000001cff207228 */ /* 0x000fe20000000000 */
[----:B------:R-:W-:-:S10]  /*1b350*/  IMAD.MOV.U32 R2, RZ, RZ, RZ ;  /* 0x000000ffff027224 */ /* 0x000fd400078e00ff */
.L_x_48108:
[----:B------:R-:W-:Y:S05]  /*1b360*/  BSYNC B2 ;  /* 0x0000000000027941 */ /* 0x000fea0003800000 */
.L_x_48106:
        /* <DEDUP_REMOVED lines=46> */
.L_x_48110:
[----:B------:R-:W-:Y:S01]  /*1b650*/  DMUL R44, RZ, R28 ;  /* 0x0000001cff2c7228 */ /* 0x000fe20000000000 */
[----:B------:R-:W-:-:S10]  /*1b660*/  IMAD.MOV.U32 R2, RZ, RZ, RZ ;  /* 0x000000ffff027224 */ /* 0x000fd400078e00ff */
.L_x_48111:
[----:B------:R-:W-:Y:S05]  /*1b670*/  BSYNC B2 ;  /* 0x0000000000027941 */ /* 0x000fea0003800000 */
.L_x_48109:
        /* <DEDUP_REMOVED lines=25> */
.L_x_48103:
        /* <DEDUP_REMOVED lines=63> */
.L_x_48113:
[----:B------:R-:W-:Y:S05]  /*1bc00*/  BSYNC B0 ;  /* 0x0000000000007941 */ /* 0x000fea0003800000 */
.L_x_48112:
        /* <DEDUP_REMOVED lines=25> */
.L_x_48115:
[----:B------:R-:W-:Y:S01]  /*1bda0*/  DMUL R24, RZ, R28 ;  /* 0x0000001cff187228 */ /* 0x000fe20000000000 */
[----:B------:R-:W-:-:S10]  /*1bdb0*/  IMAD.MOV.U32 R2, RZ, RZ, RZ ;  /* 0x000000ffff027224 */ /* 0x000fd400078e00ff */
.L_x_48116:
[----:B------:R-:W-:Y:S05]  /*1bdc0*/  BSYNC B2 ;  /* 0x0000000000027941 */ /* 0x000fea0003800000 */
.L_x_48114:
        /* <DEDUP_REMOVED lines=46> */
.L_x_48118:
[----:B------:R-:W-:Y:S01]  /*1c0b0*/  DMUL R44, RZ, R28 ;  /* 0x0000001cff2c7228 */ /* 0x000fe20000000000 */
[----:B------:R-:W-:-:S10]  /*1c0c0*/  IMAD.MOV.U32 R2, RZ, RZ, RZ ;  /* 0x000000ffff027224 */ /* 0x000fd400078e00ff */
.L_x_48119:
[----:B------:R-:W-:Y:S05]  /*1c0d0*/  BSYNC B2 ;  /* 0x0000000000027941 */ /* 0x000fea0003800000 */
.L_x_48117:
        /* <DEDUP_REMOVED lines=39> */
.L_x_48102:
        /* <DEDUP_REMOVED lines=11> */
.L_x_48120:
[----:B------:R-:W-:-:S10]  /*1c400*/  DADD R32, R28, -R28 ;  /* 0x000000001c207229 */ /* 0x000fd4000000081c */
[----:B------:R-:W-:Y:S02]  /*1c410*/  IMAD.MOV.U32 R34, RZ, RZ, R32 ;  /* 0x000000ffff227224 */ /* 0x000fe400078e0020 */
[----:B------:R-:W-:Y:S01]  /*1c420*/  IMAD.MOV.U32 R35, RZ, RZ, R33 ;  /* 0x000000ffff237224 */ /* 0x000fe200078e0021 */
[----:B------:R-:W-:Y:S06]  /*1c430*/  BRA `(.L_x_48031) ;  /* 0x0000000800987947 */ /* 0x000fec0003800000 */
.L_x_48101:
        /* <DEDUP_REMOVED lines=23> */
[----:B------:R-:W-:Y:S01]  /*1c5b0*/  IMAD.MOV.U32 R0, RZ, RZ, R2 ;  /* 0x000000ffff007224 */ /* 0x000fe200078e0002 */
[----:B------:R-:W-:Y:S06]  /*1c5c0*/  BRA `(.L_x_48123) ;  /* 0x0000000000087947 */ /* 0x000fec0003800000 */
.L_x_48122:
[----:B------:R-:W-:Y:S01]  /*1c5d0*/  DMUL R44, RZ, R28 ;  /* 0x0000001cff2c7228 */ /* 0x000fe20000000000 */
[----:B------:R-:W-:-:S10]  /*1c5e0*/  IMAD.MOV.U32 R0, RZ, RZ, RZ ;  /* 0x000000ffff007224 */ /* 0x000fd400078e00ff */
.L_x_48123:
[----:B------:R-:W-:Y:S05]  /*1c5f0*/  BSYNC B2 ;  /* 0x0000000000027941 */ /* 0x000fea0003800000 */
.L_x_48121:
        /* <DEDUP_REMOVED lines=46> */
[----:B------:R-:W-:Y:S02]  /*1c8e0*/  IMAD.MOV.U32 R34, RZ, RZ, R44 ;  /* 0x000000ffff227224 */ /* 0x000fe400078e002c */
[----:B------:R-:W-:Y:S01]  /*1c8f0*/  IMAD.MOV.U32 R35, RZ, RZ, R45 ;  /* 0x000000ffff237224 */ /* 0x000fe200078e002d */
[----:B------:R-:W-:Y:S06]  /*1c900*/  BRA `(.L_x_48126) ;  /* 0x0000000000087947 */ /* 0x000fec0003800000 */
.L_x_48125:
[----:B------:R-:W-:Y:S01]  /*1c910*/  DMUL R34, RZ, R28 ;  /* 0x0000001cff227228 */ /* 0x000fe20000000000 */
[----:B------:R-:W-:-:S10]  /*1c920*/  IMAD.MOV.U32 R0, RZ, RZ, RZ ;  /* 0x000000ffff007224 */ /* 0x000fd400078e00ff */
.L_x_48126:
[----:B------:R-:W-:Y:S05]  /*1c930*/  BSYNC B2 ;  /* 0x0000000000027941 */ /* 0x000fea0003800000 */
.L_x_48124:
        /* <DEDUP_REMOVED lines=24> */
.L_x_48100:
        /* <DEDUP_REMOVED lines=59> */
.L_x_48128:
[----:B------:R-:W-:Y:S05]  /*1ce70*/  BSYNC B0 ;  /* 0x0000000000007941 */ /* 0x000fea0003800000 */
.L_x_48127:
[----:B------:R-:W-:Y:S02]  /*1ce80*/  IMAD.MOV.U32 R34, RZ, RZ, R28 ;  /* 0x000000ffff227224 */ /* 0x000fe400078e001c */
[----:B------:R-:W-:-:S07]  /*1ce90*/  IMAD.MOV.U32 R35, RZ, RZ, R29 ;  /* 0x000000ffff237224 */ /* 0x000fce00078e001d */
.L_x_48031:
[----:B------:R-:W-:Y:S05]  /*1cea0*/  BSYNC B1 ;  /* 0x0000000000017941 */ /* 0x000fea0003800000 */
.L_x_48030:
[----:B------:R-:W-:Y:S01]  /*1ceb0*/  VIADD R0, R6, 0x180 ;  /* 0x0000018006007836 */ /* 0x000fe20000000000 */
[----:B------:R-:W-:Y:S01]  /*1cec0*/  BSSY B1, `(.L_x_48129) ;  /* 0x0000991000017945 */ /* 0x000fe20003800000 */
[----:B------:R-:W-:-:S03]  /*1ced0*/  CS2R R36, SRZ ;  /* 0x0000000000247805 */ /* 0x000fc6000001ff00 */
        /* <DEDUP_REMOVED lines=118> */
.L_x_48138:
        /* <DEDUP_REMOVED lines=20> */
.L_x_48141:
[----:B------:R-:W-:Y:S05]  /*1d780*/  BSYNC B4 ;  /* 0x0000000000047941 */ /* 0x000fea0003800000 */
.L_x_48140:
        /* <DEDUP_REMOVED lines=29> */
.L_x_48139:
[----:B------:R-:W-:Y:S05]  /*1d960*/  BSYNC B3 ;  /* 0x0000000000037941 */ /* 0x000fea0003800000 */
.L_x_48137:
        /* <DEDUP_REMOVED lines=21> */
.L_x_48143:
[----:B------:R-:W-:Y:S05]  /*1dac0*/  BSYNC B3 ;  /* 0x0000000000037941 */ /* 0x000fea0003800000 */
.L_x_48142:
        /* <DEDUP_REMOVED lines=82> */
.L_x_48145:
[----:B------:R-:W-:-:S04]  /*1dff0*/  ISETP.GE.AND P0, PT, R21, RZ, PT ;  /* 0x000000ff1500720c */ /* 0x000fc80003f06270 */
[----:B------:R-:W-:Y:S02]  /*1e000*/  FSEL R2, RZ, 3.37028055040000000000e+12, P0 ;  /* 0x54442d18ff027808 */ /* 0x000fe40000000000 */
[----:B------:R-:W-:-:S07]  /*1e010*/  FSEL R3, RZ, 2.1426990032196044922, P0 ;  /* 0x400921fbff037808 */ /* 0x000fce0000000000 */
.L_x_48146:
[----:B------:R-:W-:Y:S05]  /*1e020*/  BSYNC B0 ;  /* 0x0000000000007941 */ /* 0x000fea0003800000 */
.L_x_48144:
[----:B------:R-:W-:Y:S01]  /*1e030*/  DADD R20, |R20|, |R22| ;  /* 0x0000000014147229 */ /* 0x000fe20000000616 */
[----:B------:R-:W-:Y:S01]  /*1e040*/  LOP3.LUT R23, R3, 0x80000000, R23, 0xb8, !PT ;  /* 0x8000000003177812 */ /* 0x000fe200078eb817 */
[----:B------:R-:W-:-:S06]  /*1e050*/  DMUL R24, R24, 0.5 ;  /* 0x3fe0000018187828 */ /* 0x000fcc0000000000 */
[----:B------:R-:W-:-:S06]  /*1e060*/  DSETP.GTU.AND P0, PT, |R20|, +INF , PT ;  /* 0x7ff000001400742a */ /* 0x000fcc0003f0c200 */
[----:B------:R-:W-:Y:S02]  /*1e070*/  FSEL R2, R20, R2, P0 ;  /* 0x0000000214027208 */ /* 0x000fe40000000000 */
[----:B------:R-:W-:Y:S01]  /*1e080*/  FSEL R3, R21, R23, P0 ;  /* 0x0000001715037208 */ /* 0x000fe20000000000 */
[----:B------:R-:W-:Y:S06]  /*1e090*/  BRA `(.L_x_48147) ;  /* 0x00000064004c7947 */ /* 0x000fec0003800000 */
.L_x_48136:
        /* <DEDUP_REMOVED lines=99> */
.L_x_48150:
[----:B------:R-:W-:Y:S05]  /*1e6d0*/  BSYNC B0 ;  /* 0x0000000000007941 */ /* 0x000fea0003800000 */
.L_x_48149:
        /* <DEDUP_REMOVED lines=8> */
.L_x_48152:
[----:B------:R-:W-:Y:S05]  /*1e760*/  BSYNC B3 ;  /* 0x0000000000037941 */ /* 0x000fea0003800000 */
.L_x_48151:
        /* <DEDUP_REMOVED lines=82> */
.L_x_48154:
[----:B------:R-:W-:-:S04]  /*1ec90*/  ISETP.GE.AND P0, PT, R21, RZ, PT ;  /* 0x000000ff1500720c */ /* 0x000fc80003f06270 */
[----:B------:R-:W-:Y:S02]  /*1eca0*/  FSEL R2, RZ, 3.37028055040000000000e+12, P0 ;  /* 0x54442d18ff027808 */ /* 0x000fe40000000000 */
[----:B------:R-:W-:-:S07]  /*1ecb0*/  FSEL R3, RZ, 2.1426990032196044922, P0 ;  /* 0x400921fbff037808 */ /* 0x000fce0000000000 */
.L_x_48155:
[----:B------:R-:W-:Y:S05]  /*1ecc0*/  BSYNC B0 ;  /* 0x0000000000007941 */ /* 0x000fea0003800000 */
.L_x_48153:
[----:B------:R-:W-:Y:S01]  /*1ecd0*/  DADD R20, |R20|, |R22| ;  /* 0x0000000014147229 */ /* 0x000fe20000000616 */
[----:B------:R-:W-:Y:S01]  /*1ece0*/  LOP3.LUT R23, R3, 0x80000000, R23, 0xb8, !PT ;  /* 0x8000000003177812 */ /* 0x000fe200078eb817 */
[----:B------:R-:W-:-:S06]  /*1ecf0*/  DMUL R24, R24, 0.5 ;  /* 0x3fe0000018187828 */ /* 0x000fcc0000000000 */
[----:B------:R-:W-:-:S06]  /*1ed00*/  DSETP.GTU.AND P0, PT, |R20|, +INF , PT ;  /* 0x7ff000001400742a */ /* 0x000fcc0003f0c200 */
[----:B------:R-:W-:Y:S02]  /*1ed10*/  FSEL R2, R20, R2, P0 ;  /* 0x0000000214027208 */ /* 0x000fe40000000000 */
[----:B------:R-:W-:Y:S01]  /*1ed20*/  FSEL R3, R21, R23, P0 ;  /* 0x0000001715037208 */ /* 0x000fe20000000000 */
[----:B------:R-:W-:Y:S06]  /*1ed30*/  BRA `(.L_x_48147) ;  /* 0x0000005800247947 */ /* 0x000fec0003800000 */
.L_x_48148:
        /* <DEDUP_REMOVED lines=29> */
.L_x_48157:
        /* <DEDUP_REMOVED lines=81> */
.L_x_48156:
        /* <DEDUP_REMOVED lines=97> */
.L_x_48159:
        /* <DEDUP_REMOVED lines=20> */
.L_x_48162:
[----:B------:R-:W-:Y:S05]  /*1fb70*/  BSYNC B4 ;  /* 0x0000000000047941 */ /* 0x000fea0003800000 */
.L_x_48161:
        /* <DEDUP_REMOVED lines=29> */
.L_x_48160:
[----:B------:R-:W-:Y:S05]  /*1fd50*/  BSYNC B3 ;  /* 0x0000000000037941 */ /* 0x000fea0003800000 */
.L_x_48158:
        /* <DEDUP_REMOVED lines=21> */
.L_x_48164:
[----:B------:R-:W-:Y:S05]  /*1feb0*/  BSYNC B3 ;  /* 0x0000000000037941 */ /* 0x000fea0003800000 */
.L_x_48163:
        /* <DEDUP_REMOVED lines=82> */
.L_x_48166:
[----:B------:R-:W-:-:S04]  /*203e0*/  ISETP.GE.AND P0, PT, R21, RZ, PT ;  /* 0x000000ff1500720c */ /* 0x000fc80003f06270 */
[----:B------:R-:W-:Y:S02]  /*203f0*/  FSEL R2, RZ, 3.37028055040000000000e+12, P0 ;  /* 0x54442d18ff027808 */ /* 0x000fe40000000000 */
[----:B------:R-:W-:-:S07]  /*20400*/  FSEL R3, RZ, 2.1426990032196044922, P0 ;  /* 0x400921fbff037808 */ /* 0x000fce0000000000 */
.L_x_48167:
[----:B------:R-:W-:Y:S05]  /*20410*/  BSYNC B0 ;  /* 0x0000000000007941 */ /* 0x000fea0003800000 */
.L_x_48165:
[----:B------:R-:W-:Y:S01]  /*20420*/  DADD R20, |R20|, |R22| ;  /* 0x0000000014147229 */ /* 0x000fe20000000616 */
[----:B------:R-:W-:Y:S01]  /*20430*/  LOP3.LUT R23, R3, 0x80000000, R23, 0xb8, !PT ;  /* 0x8000000003177812 */ /* 0x000fe200078eb817 */
[----:B------:R-:W-:-:S06]  /*20440*/  DMUL R24, R24, 0.5 ;  /* 0x3fe0000018187828 */ /* 0x000fcc0000000000 */
[----:B------:R-:W-:-:S06]  /*20450*/  DSETP.GTU.AND P0, PT, |R20|, +INF , PT ;  /* 0x7ff000001400742a */ /* 0x000fcc0003f0c200 */
[----:B------:R-:W-:Y:S02]  /*20460*/  FSEL R2, R20, R2, P0 ;  /* 0x0000000214027208 */ /* 0x000fe40000000000 */
[----:B------:R-:W-:Y:S01]  /*20470*/  FSEL R3, R21, R23, P0 ;  /* 0x0000001715037208 */ /* 0x000fe20000000000 */
[----:B------:R-:W-:Y:S06]  /*20480*/  BRA `(.L_x_48147) ;  /* 0x0000004000507947 */ /* 0x000fec0003800000 */
.L_x_48135:
        /* <DEDUP_REMOVED lines=135> */
.L_x_48169:
[----:B------:R-:W-:Y:S05]  /*20d00*/  BSYNC B0 ;  /* 0x0000000000007941 */ /* 0x000fea0003800000 */
.L_x_48168:
        /* <DEDUP_REMOVED lines=8> */
.L_x_48171:
[----:B------:R-:W-:Y:S05]  /*20d90*/  BSYNC B3 ;  /* 0x0000000000037941 */ /* 0x000fea0003800000 */
.L_x_48170:
        /* <DEDUP_REMOVED lines=82> */
.L_x_48173:
[----:B------:R-:W-:-:S04]  /*212c0*/  ISETP.GE.AND P0, PT, R21, RZ, PT ;  /* 0x000000ff1500720c */ /* 0x000fc80003f06270 */
[----:B------:R-:W-:Y:S02]  /*212d0*/  FSEL R2, RZ, 3.37028055040000000000e+12, P0 ;  /* 0x54442d18ff027808 */ /* 0x000fe40000000000 */
[----:B------:R-:W-:-:S07]  /*212e0*/  FSEL R3, RZ, 2.1426990032196044922, P0 ;  /* 0x400921fbff037808 */ /* 0x000fce0000000000 */
.L_x_48174:
[----:B------:R-:W-:Y:S05]  /*212f0*/  BSYNC B0 ;  /* 0x0000000000007941 */ /* 0x000fea0003800000 */
.L_x_48172:
[----:B------:R-:W-:Y:S01]  /*21300*/  DADD R20, |R20|, |R22| ;  /* 0x0000000014147229 */ /* 0x000fe20000000616 */
[----:B------:R-:W-:-:S07]  /*21310*/  LOP3.LUT R23, R3, 0x80000000, R23, 0xb8, !PT ;  /* 0x8000000003177812 */ /* 0x000fce00078eb817 */
[----:B------:R-:W-:-:S06]  /*21320*/  DSETP.GTU.AND P0, PT, |R20|, +INF , PT ;  /* 0x7ff000001400742a */ /* 0x000fcc0003f0c200 */
[----:B------:R-:W-:Y:S02]  /*21330*/  FSEL R2, R20, R2, P0 ;  /* 0x0000000214027208 */ /* 0x000fe40000000000 */
[----:B------:R-:W-:Y:S01]  /*21340*/  FSEL R3, R21, R23, P0 ;  /* 0x0000001715037208 */ /* 0x000fe20000000000 */
[----:B------:R-:W-:Y:S06]  /*21350*/  BRA `(.L_x_48147) ;  /* 0x00000030009c7947 */ /* 0x000fec0003800000 */
.L_x_48134:
        /* <DEDUP_REMOVED lines=90> */
.L_x_48177:
        /* <DEDUP_REMOVED lines=20> */
.L_x_48180:
[----:B------:R-:W-:Y:S05]  /*21a40*/  BSYNC B4 ;  /* 0x0000000000047941 */ /* 0x000fea0003800000 */
.L_x_48179:
        /* <DEDUP_REMOVED lines=29> */
.L_x_48178:
[----:B------:R-:W-:Y:S05]  /*21c20*/  BSYNC B3 ;  /* 0x0000000000037941 */ /* 0x000fea0003800000 */
.L_x_48176:
        /* <DEDUP_REMOVED lines=83> */
.L_x_48175:
        /* <DEDUP_REMOVED lines=85> */
.L_x_48133:
        /* <DEDUP_REMOVED lines=23> */
.L_x_48182:
[----:B------:R-:W-:Y:S05]  /*22820*/  BSYNC B3 ;  /* 0x0000000000037941 */ /* 0x000fea0003800000 */
.L_x_48181:
        /* <DEDUP_REMOVED lines=26> */
.L_x_48184:
[----:B------:R-:W-:Y:S05]  /*229d0*/  BSYNC B3 ;  /* 0x0000000000037941 */ /* 0x000fea0003800000 */
.L_x_48183:
        /* <DEDUP_REMOVED lines=136> */
.L_x_48186:
[----:B------:R-:W-:Y:S05]  /*23260*/  BSYNC B0 ;  /* 0x0000000000007941 */ /* 0x000fea0003800000 */
.L_x_48185:
        /* <DEDUP_REMOVED lines=8> */
.L_x_48188:
[----:B------:R-:W-:Y:S05]  /*232f0*/  BSYNC B3 ;  /* 0x0000000000037941 */ /* 0x000fea0003800000 */
.L_x_48187:
        /* <DEDUP_REMOVED lines=82> */
.L_x_48190:
[----:B------:R-:W-:-:S04]  /*23820*/  ISETP.GE.AND P0, PT, R21, RZ, PT ;  /* 0x000000ff1500720c */ /* 0x000fc80003f06270 */
[----:B------:R-:W-:Y:S02]  /*23830*/  FSEL R2, RZ, 3.37028055040000000000e+12, P0 ;  /* 0x54442d18ff027808 */ /* 0x000fe40000000000 */
[----:B------:R-:W-:-:S07]  /*23840*/  FSEL R3, RZ, 2.1426990032196044922, P0 ;  /* 0x400921fbff037808 */ /* 0x000fce0000000000 */
.L_x_48191:
[----:B------:R-:W-:Y:S05]  /*23850*/  BSYNC B0 ;  /* 0x0000000000007941 */ /* 0x000fea0003800000 */
.L_x_48189:
[----:B------:R-:W-:Y:S01]  /*23860*/  DADD R20, |R20|, |R22| ;  /* 0x0000000014147229 */ /* 0x000fe20000000616 */
[----:B------:R-:W-:Y:S01]  /*23870*/  LOP3.LUT R23, R3, 0x80000000, R23, 0xb8, !PT ;  /* 0x8000000003177812 */ /* 0x000fe200078eb817 */
[----:B------:R-:W-:-:S06]  /*23880*/  DADD R24, R24, 1 ;  /* 0x3ff0000018187429 */ /* 0x000fcc0000000000 */
[----:B------:R-:W-:-:S06]  /*23890*/  DSETP.GTU.AND P0, PT, |R20|, +INF , PT ;  /* 0x7ff000001400742a */ /* 0x000fcc0003f0c200 */
[----:B------:R-:W-:Y:S02]  /*238a0*/  FSEL R2, R20, R2, P0 ;  /* 0x0000000214027208 */ /* 0x000fe40000000000 */
[----:B------:R-:W-:Y:S01]  /*238b0*/  FSEL R3, R21, R23, P0 ;  /* 0x0000001715037208 */ /* 0x000fe20000000000 */
[----:B------:R-:W-:Y:S06]  /*238c0*/  BRA `(.L_x_48147) ;  /* 0x0000000c00407947 */ /* 0x000fec0003800000 */
.L_x_48132:
        /* <DEDUP_REMOVED lines=108> */
.L_x_48193:
[----:B------:R-:W-:Y:S05]  /*23f90*/  BSYNC B0 ;  /* 0x0000000000007941 */ /* 0x000fea0003800000 */
.L_x_48192:
        /* <DEDUP_REMOVED lines=8> */
.L_x_48195:
[----:B------:R-:W-:Y:S05]  /*24020*/  BSYNC B3 ;  /* 0x0000000000037941 */ /* 0x000fea0003800000 */
.L_x_48194:
        /* <DEDUP_REMOVED lines=82> */
.L_x_48197:
[----:B------:R-:W-:Y:S02]  /*24550*/  FSEL R2, RZ, 3.37028055040000000000e+12, P2 ;  /* 0x54442d18ff027808 */ /* 0x000fe40001000000 */
[----:B------:R-:W-:-:S07]  /*24560*/  FSEL R3, RZ, 2.1426990032196044922, P2 ;  /* 0x400921fbff037808 */ /* 0x000fce0001000000 */
.L_x_48198:
[----:B------:R-:W-:Y:S05]  /*24570*/  BSYNC B0 ;  /* 0x0000000000007941 */ /* 0x000fea0003800000 */
.L_x_48196:
[----:B------:R-:W-:Y:S01]  /*24580*/  DADD R20, |R20|, |R22| ;  /* 0x0000000014147229 */ /* 0x000fe20000000616 */
[----:B------:R-:W-:-:S07]  /*24590*/  LOP3.LUT R23, R3, 0x80000000, R23, 0xb8, !PT ;  /* 0x8000000003177812 */ /* 0x000fce00078eb817 */
[----:B------:R-:W-:-:S06]  /*245a0*/  DSETP.GTU.AND P0, PT, |R20|, +INF , PT ;  /* 0x7ff000001400742a */ /* 0x000fcc0003f0c200 */
[----:B------:R-:W-:Y:S02]  /*245b0*/  FSEL R2, R20, R2, P0 ;  /* 0x0000000214027208 */ /* 0x000fe40000000000 */
[----:B------:R-:W-:-:S07]  /*245c0*/  FSEL R3, R21, R23, P0 ;  /* 0x0000001715037208 */ /* 0x000fce0000000000 */
.L_x_48147:
[----:B------:R-:W-:Y:S05]  /*245d0*/  BSYNC B2 ;  /* 0x0000000000027941 */ /* 0x000fea0003800000 */
.L_x_48131:
        /* <DEDUP_REMOVED lines=74> */
.L_x_48204:
[----:B------:R-:W-:Y:S05]  /*24a80*/  BSYNC B0 ;  /* 0x0000000000007941 */ /* 0x000fea0003800000 */
.L_x_48203:
        /* <DEDUP_REMOVED lines=26> */
.L_x_48206:
[----:B------:R-:W-:Y:S01]  /*24c30*/  DMUL R36, RZ, R20 ;  /* 0x00000014ff247228 */ /* 0x000fe20000000000 */
[----:B------:R-:W-:-:S10]  /*24c40*/  IMAD.MOV.U32 R0, RZ, RZ, RZ ;  /* 0x000000ffff007224 */ /* 0x000fd400078e00ff */
.L_x_48207:
[----:B------:R-:W-:Y:S05]  /*24c50*/  BSYNC B2 ;  /* 0x0000000000027941 */ /* 0x000fea0003800000 */
.L_x_48205:
        /* <DEDUP_REMOVED lines=47> */
.L_x_48209:
[----:B------:R-:W-:Y:S01]  /*24f50*/  DMUL R44, RZ, R20 ;  /* 0x00000014ff2c7228 */ /* 0x000fe20000000000 */
[----:B------:R-:W-:-:S10]  /*24f60*/  IMAD.MOV.U32 R0, RZ, RZ, RZ ;  /* 0x000000ffff007224 */ /* 0x000fd400078e00ff */
.L_x_48210:
[----:B------:R-:W-:Y:S05]  /*24f70*/  BSYNC B2 ;  /* 0x0000000000027941 */ /* 0x000fea0003800000 */
.L_x_48208:
        /* <DEDUP_REMOVED lines=25> */
.L_x_48202:
        /* <DEDUP_REMOVED lines=62> */
.L_x_48212:
[----:B------:R-:W-:Y:S05]  /*254f0*/  BSYNC B0 ;  /* 0x0000000000007941 */ /* 0x000fea0003800000 */
.L_x_48211:
        /* <DEDUP_REMOVED lines=26> */
.L_x_48214:
[----:B------:R-:W-:Y:S01]  /*256a0*/  DMUL R16, RZ, R20 ;  /* 0x00000014ff107228 */ /* 0x000fe20000000000 */
[----:B------:R-:W-:-:S10]  /*256b0*/  IMAD.MOV.U32 R0, RZ, RZ, RZ ;  /* 0x000000ffff007224 */ /* 0x000fd400078e00ff */
.L_x_48215:
[----:B------:R-:W-:Y:S05]  /*256c0*/  BSYNC B2 ;  /* 0x0000000000027941 */ /* 0x000fea0003800000 */
.L_x_48213:
        /* <DEDUP_REMOVED lines=47> */
.L_x_48217:
[----:B------:R-:W-:Y:S01]  /*259c0*/  DMUL R44, RZ, R20 ;  /* 0x00000014ff2c7228 */ /* 0x000fe20000000000 */
[----:B------:R-:W-:-:S10]  /*259d0*/  IMAD.MOV.U32 R0, RZ, RZ, RZ ;  /* 0x000000ffff007224 */ /* 0x000fd400078e00ff */
.L_x_48218:
[----:B------:R-:W-:Y:S05]  /*259e0*/  BSYNC B2 ;  /* 0x0000000000027941 */ /* 0x000fea0003800000 */
.L_x_48216:
        /* <DEDUP_REMOVED lines=10> */
[----:B------:R-:W-:-:S02]  /*25a90*/  IMAD.MOV.U32 R0, RZ, RZ, 0x3de5db65 ;  /* 0x3de5db65ff007424 */ /* 0x000fc400078e00ff */
[----:B------:R-:W-:Y:S01]  /*25aa0*/  IMAD.MOV.U32 R38, RZ, RZ, RZ ;  /* 0x000000ffff267224 */ /* 0x000fe200078e00ff */
[----:B------:R-:W-:Y:S02]  /*25ab0*/  FSEL R4, -R4, 4.2945490664224492434e-19, !P0 ;  /* 0x20fd816404047808 */ /* 0x000fe40004000100 */
[----:B------:R-:W-:Y:S02]  /*25ac0*/  FSEL R5, R0, -0.082518599927425384521, !P0 ;  /* 0xbda8ff8300057808 */ /* 0x000fe40004000000 */
[C---:B------:R-:W-:Y:S02]  /*25ad0*/  LOP3.LUT R0, R19.reuse, 0xfffff, RZ, 0xc0, !PT ;  /* 0x000fffff13007812 */ /* 0x040fe400078ec0ff */
[----:B0-----:R-:W-:Y:S02]  /*25ae0*/  LEA.HI R2, R19, 0xffffff09, RZ, 0xc ;  /* 0xffffff0913027811 */ /* 0x001fe400078f60ff */
[----:B------:R-:W-:Y:S02]  /*25af0*/  LOP3.LUT R19, R0, 0x7fe00000, RZ, 0xfc, !PT ;  /* 0x7fe0000000137812 */ /* 0x000fe400078efcff */
[----:B------:R-:W-:-:S04]  /*25b00*/  LEA.HI R0, R2, R2, RZ, 0x1 ;  /* 0x0000000202007211 */ /* 0x000fc800078f08ff */
[----:B------:R-:W-:Y:S02]  /*25b10*/  DMUL R16, R18, R16 ;  /* 0x0000001012107228 */ /* 0x000fe40000000000 */
[----:B--2---:R-:W-:Y:S01]  /*25b20*/  DFMA R28, R36, R4, R28 ;  /* 0x00000004241c722b */ /* 0x004fe2000000001c */
[----:B------:R-:W-:-:S04]  /*25b30*/  SHF.R.S32.HI R5, RZ, 0x1, R0 ;  /* 0x00000001ff057819 */ /* 0x000fc80000011400 */
[----:B------:R-:W-:Y:S01]  /*25b40*/  LEA R3, R5, 0x3ff00000, 0x14 ;  /* 0x3ff0000005037811 */ /* 0x000fe200078ea0ff */
[----:B------:R-:W-:Y:S02]  /*25b50*/  IMAD.IADD R5, R2, 0x1, -R5 ;  /* 0x0000000102057824 */ /* 0x000fe400078e0a05 */
[----:B------:R-:W-:Y:S01]  /*25b60*/  DFMA R28, R36, R28, R30 ;  /* 0x0000001c241c722b */ /* 0x000fe2000000001e */
[----:B------:R-:W-:Y:S02]  /*25b70*/  IMAD.MOV.U32 R2, RZ, RZ, RZ ;  /* 0x000000ffff027224 */ /* 0x000fe400078e00ff */
[----:B------:R-:W-:-:S04]  /*25b80*/  LEA R39, R5, 0x3ff00000, 0x14 ;  /* 0x3ff0000005277811 */ /* 0x000fc800078ea0ff */
[----:B------:R-:W-:Y:S02]  /*25b90*/  DMUL R16, R2, R16 ;  /* 0x0000001002107228 */ /* 0x000fe40000000000 */
[----:B---3--:R-:W-:-:S08]  /*25ba0*/  DFMA R20, R36, R28, R20 ;  /* 0x0000001c2414722b */ /* 0x008fd00000000014 */
[----:B------:R-:W-:-:S08]  /*25bb0*/  DFMA R20, R36, R20, R22 ;  /* 0x000000142414722b */ /* 0x000fd00000000016 */
[----:B----4-:R-:W-:-:S08]  /*25bc0*/  DFMA R20, R36, R20, R24 ;  /* 0x000000142414722b */ /* 0x010fd00000000018 */
[----:B------:R-:W-:-:S08]  /*25bd0*/  DFMA R20, R36, R20, R26 ;  /* 0x000000142414722b */ /* 0x000fd0000000001a */
[----:B------:R-:W-:Y:S02]  /*25be0*/  DFMA R44, R20, R44, R44 ;  /* 0x0000002c142c722b */ /* 0x000fe4000000002c */
[----:B------:R-:W-:Y:S02]  /*25bf0*/  @P0 DFMA R44, R36, R20, 1 ;  /* 0x3ff00000242c042b */ /* 0x000fe40000000014 */
[----:B------:R-:W-:-:S06]  /*25c00*/  DMUL R36, R38, R16 ;  /* 0x0000001026247228 */ /* 0x000fcc0000000000 */
[----:B------:R-:W-:-:S08]  /*25c10*/  @P1 DFMA R44, R44, -1, RZ ;  /* 0xbff000002c2c182b */ /* 0x000fd000000000ff */
[----:B------:R-:W-:-:S08]  /*25c20*/  DMUL R18, R18, R44 ;  /* 0x0000002c12127228 */ /* 0x000fd00000000000 */
[----:B------:R-:W-:-:S08]  /*25c30*/  DMUL R18, R2, R18 ;  /* 0x0000001202127228 */ /* 0x000fd00000000000 */
[----:B------:R-:W-:Y:S01]  /*25c40*/  DMUL R38, R38, R18 ;  /* 0x0000001226267228 */ /* 0x000fe20000000000 */
[----:B------:R-:W-:Y:S10]  /*25c50*/  BRA `(.L_x_48130) ;  /* 0x0000000800dc7947 */ /* 0x000ff40003800000 */
.L_x_48201:
        /* <DEDUP_REMOVED lines=11> */
.L_x_48219:
[----:B------:R-:W-:-:S10]  /*25d10*/  DADD R36, R20, -R20 ;  /* 0x0000000014247229 */ /* 0x000fd40000000814 */
[----:B------:R-:W-:Y:S02]  /*25d20*/  IMAD.MOV.U32 R38, RZ, RZ, R36 ;  /* 0x000000ffff267224 */ /* 0x000fe400078e0024 */
[----:B------:R-:W-:Y:S01]  /*25d30*/  IMAD.MOV.U32 R39, RZ, RZ, R37 ;  /* 0x000000ffff277224 */ /* 0x000fe200078e0025 */
[----:B------:R-:W-:Y:S06]  /*25d40*/  BRA `(.L_x_48130) ;  /* 0x0000000800a07947 */ /* 0x000fec0003800000 */
.L_x_48200:
        /* <DEDUP_REMOVED lines=27> */
.L_x_48221:
[----:B------:R-:W-:Y:S01]  /*25f00*/  DMUL R36, RZ, R20 ;  /* 0x00000014ff247228 */ /* 0x000fe20000000000 */
[----:B------:R-:W-:-:S10]  /*25f10*/  IMAD.MOV.U32 R0, RZ, RZ, RZ ;  /* 0x000000ffff007224 */ /* 0x000fd400078e00ff */
.L_x_48222:
[----:B------:R-:W-:Y:S05]  /*25f20*/  BSYNC B2 ;  /* 0x0000000000027941 */ /* 0x000fea0003800000 */
.L_x_48220:
        /* <DEDUP_REMOVED lines=49> */
.L_x_48224:
[----:B------:R-:W-:Y:S01]  /*26240*/  DMUL R38, RZ, R20 ;  /* 0x00000014ff267228 */ /* 0x000fe20000000000 */
[----:B------:R-:W-:-:S10]  /*26250*/  IMAD.MOV.U32 R0, RZ, RZ, RZ ;  /* 0x000000ffff007224 */ /* 0x000fd400078e00ff */
.L_x_48225:
[----:B------:R-:W-:Y:S05]  /*26260*/  BSYNC B2 ;  /* 0x0000000000027941 */ /* 0x000fea0003800000 */
.L_x_48223:
        /* <DEDUP_REMOVED lines=24> */
.L_x_48199:
        /* <DEDUP_REMOVED lines=59> */
.L_x_48227:
[----:B------:R-:W-:Y:S05]  /*267a0*/  BSYNC B0 ;  /* 0x0000000000007941 */ /* 0x000fea0003800000 */
.L_x_48226:
[----:B------:R-:W-:Y:S02]  /*267b0*/  IMAD.MOV.U32 R38, RZ, RZ, R20 ;  /* 0x000000ffff267224 */ /* 0x000fe400078e0014 */
[----:B------:R-:W-:-:S07]  /*267c0*/  IMAD.MOV.U32 R39, RZ, RZ, R21 ;  /* 0x000000ffff277224 */ /* 0x000fce00078e0015 */
.L_x_48130:
[----:B------:R-:W-:Y:S05]  /*267d0*/  BSYNC B1 ;  /* 0x0000000000017941 */ /* 0x000fea0003800000 */
.L_x_48129:
[----:B------:R-:W-:Y:S01]  /*267e0*/  ISETP.GE.AND P0, PT, R6, UR5, PT ;  /* 0x0000000506007c0c */ /* 0x000fe2000bf06270 */
[----:B------:R-:W-:Y:S04]  /*267f0*/  BSSY B0, `(.L_x_48228) ;  /* 0x000001b000007945 */ /* 0x000fe80003800000 */
[----:B------:R-:W-:Y:S08]  /*26800*/  BSSY B1, `(.L_x_48229) ;  /* 0x0000012000017945 */ /* 0x000ff00003800000 */
[----:B------:R-:W-:Y:S05]  /*26810*/  @P0 BRA `(.L_x_48230) ;  /* 0x0000000000400947 */ /* 0x000fea0003800000 */
[----:B------:R-:W0:Y:S01]  /*26820*/  S2R R5, SR_CTAID.X ;  /* 0x0000000000057919 */ /* 0x000e220000002500 */
[----:B------:R-:W1:Y:S01]  /*26830*/  LDC.64 R2, c[0x0][0x220] ;  /* 0x00008800ff027b82 */ /* 0x000e620000000a00 */
[----:B------:R-:W-:Y:S01]  /*26840*/  IMAD.MOV.U32 R6, RZ, RZ, R7 ;  /* 0x000000ffff067224 */ /* 0x000fe200078e0007 */
[----:B------:R-:W0:Y:S04]  /*26850*/  S2R R0, SR_TID.X ;  /* 0x0000000000007919 */ /* 0x000e280000002100 */
[----:B------:R-:W-:-:S13]  /*26860*/  ISETP.GE.AND P0, PT, R6, UR5, PT ;  /* 0x0000000506007c0c */ /* 0x000fda000bf06270 */
[----:B------:R-:W-:Y:S05]  /*26870*/  @P0 BREAK B1 ;  /* 0x0000000000010942 */ /* 0x000fea0003800000 */
[----:B0-----:R-:W-:-:S04]  /*26880*/  IMAD R5, R5, 0x200, R0 ;  /* 0x0000020005057824 */ /* 0x001fc800078e0200 */
[----:B-1----:R-:W-:-:S05]  /*26890*/  IMAD.WIDE.U32 R2, R5, 0x10, R2 ;  /* 0x0000001005027825 */ /* 0x002fca00078e0002 */
[----:B------:R0:W-:Y:S01]  /*268a0*/  STG.E.128 desc[UR8][R2.64], R12 ;  /* 0x0000000c02007986 */ /* 0x0001e2000c101d08 */
[----:B------:R-:W-:Y:S05]  /*268b0*/  @P0 BRA `(.L_x_48231) ;  /* 0x0000000000380947 */ /* 0x000fea0003800000 */
[----:B------:R-:W1:Y:S01]  /*268c0*/  S2R R5, SR_CTAID.X ;  /* 0x0000000000057919 */ /* 0x000e620000002500 */
[----:B0-----:R-:W0:Y:S01]  /*268d0*/  LDC.64 R2, c[0x0][0x220] ;  /* 0x00008800ff027b82 */ /* 0x001e220000000a00 */
[----:B-1----:R-:W-:Y:S02]  /*268e0*/  IMAD R5, R5, 0x200, R6 ;  /* 0x0000020005057824 */ /* 0x002fe400078e0206 */
[----:B------:R-:W-:Y:S02]  /*268f0*/  VIADD R6, R6, 0x80 ;  /* 0x0000008006067836 */ /* 0x000fe40000000000 */
[----:B0-----:R-:W-:-:S05]  /*26900*/  IMAD.WIDE.U32 R2, R5, 0x10, R2 ;  /* 0x0000001005027825 */ /* 0x001fca00078e0002 */
[----:B------:R0:W-:Y:S02]  /*26910*/  STG.E.128 desc[UR8][R2.64], R8 ;  /* 0x0000000802007986 */ /* 0x0001e4000c101d08 */
.L_x_48230:
[----:B------:R-:W-:Y:S05]  /*26920*/  BSYNC B1 ;  /* 0x0000000000017941 */ /* 0x000fea0003800000 */
.L_x_48229:
[----:B------:R-:W-:-:S13]  /*26930*/  ISETP.GE.AND P0, PT, R6, UR5, PT ;  /* 0x0000000506007c0c */ /* 0x000fda000bf06270 */
[----:B------:R-:W1:Y:S01]  /*26940*/  @!P0 S2R R5, SR_CTAID.X ;  /* 0x0000000000058919 */ /* 0x000e620000002500 */
[----:B0-----:R-:W0:Y:S01]  /*26950*/  @!P0 LDC.64 R2, c[0x0][0x220] ;  /* 0x00008800ff028b82 */ /* 0x001e220000000a00 */
[----:B-1----:R-:W-:Y:S02]  /*26960*/  @!P0 IMAD R5, R5, 0x200, R6 ;  /* 0x0000020005058824 */ /* 0x002fe400078e0206 */
[----:B------:R-:W-:Y:S02]  /*26970*/  @!P0 VIADD R6, R6, 0x80 ;  /* 0x0000008006068836 */ /* 0x000fe40000000000 */
[----:B0-----:R-:W-:-:S05]  /*26980*/  @!P0 IMAD.WIDE.U32 R2, R5, 0x10, R2 ;  /* 0x0000001005028825 */ /* 0x001fca00078e0002 */
[----:B------:R1:W-:Y:S02]  /*26990*/  @!P0 STG.E.128 desc[UR8][R2.64], R32 ;  /* 0x0000002002008986 */ /* 0x0003e4000c101d08 */
.L_x_48231:
[----:B------:R-:W-:Y:S05]  /*269a0*/  BSYNC B0 ;  /* 0x0000000000007941 */ /* 0x000fea0003800000 */
.L_x_48228:
[----:B------:R-:W-:Y:S05]  /*269b0*/  WARPSYNC.ALL ;  /* 0x0000000000007948 */ /* 0x000fea0003800000 */
[----:B------:R-:W-:-:S13]  /*269c0*/  ISETP.GE.AND P0, PT, R6, UR5, PT ;  /* 0x0000000506007c0c */ /* 0x000fda000bf06270 */
[----:B------:R-:W-:Y:S05]  /*269d0*/  @P0 EXIT ;  /* 0x000000000000094d */ /* 0x000fea0003800000 */
[----:B------:R-:W2:Y:S01]  /*269e0*/  S2R R5, SR_CTAID.X ;  /* 0x0000000000057919 */ /* 0x000ea20000002500 */
[----:B01----:R-:W0:Y:S01]  /*269f0*/  LDC.64 R2, c[0x0][0x220] ;  /* 0x00008800ff027b82 */ /* 0x003e220000000a00 */
[----:B--2---:R-:W-:-:S04]  /*26a00*/  IMAD R5, R5, 0x200, R6 ;  /* 0x0000020005057824 */ /* 0x004fc800078e0206 */
[----:B0-----:R-:W-:-:S05]  /*26a10*/  IMAD.WIDE.U32 R2, R5, 0x10, R2 ;  /* 0x0000001005027825 */ /* 0x001fca00078e0002 */
[----:B------:R-:W-:Y:S01]  /*26a20*/  STG.E.128 desc[UR8][R2.64], R36 ;  /* 0x0000002402007986 */ /* 0x000fe2000c101d08 */
[----:B------:R-:W-:Y:S05]  /*26a30*/  EXIT ;  /* 0x000000000000794d */ /* 0x000fea0003800000 */
        .weak           $__internal_87_$__cuda_sm20_div_rn_f64_full
        .type           $__internal_87_$__cuda_sm20_div_rn_f64_full,@function
        .size           $__internal_87_$__cuda_sm20_div_rn_f64_full,($_ZN2at6native27unrolled_elementwise_kernelIZZZNS0_50_GLOBAL__N__2680c7bb_12_PowKernel_cu_7dd49032_316824pow_tensor_tensor_kernelERNS_18TensorIteratorBaseEENKUlvE_clEvENKUlvE6_clEvEUlN3c107complexIdEES9_E_St5arrayIPcLm3EELi4E23TrivialOffsetCalculatorILi2EjESE_ILi1EjENS0_6memory15LoadWithoutCastENSH_16StoreWithoutCastEEEviT_T0_T2_T3_T4_T5_$__internal_trig_reduction_slowpathd - $__internal_87_$__cuda_sm20_div_rn_f64_full)
$__internal_87_$__cuda_sm20_div_rn_f64_full:
        /* <DEDUP_REMOVED lines=31> */
[----:B------:R-:W-:-:S05]  /*26c30*/  DFMA R56, R56, R48, R56 ;  /* 0x000000303838722b */ /* 0x000fca0000000038 */
[----:B------:R-:W-:-:S03]  /*26c40*/  @!P0 LOP3.LUT R42, R53, 0x7ff00000, RZ, 0xc0, !PT ;  /* 0x7ff00000352a8812 */ /* 0x000fc600078ec0ff */
[----:B------:R-:W-:Y:S02]  /*26c50*/  DMUL R54, R56, R52 ;  /* 0x0000003438367228 */ /* 0x000fe40000000000 */
[----:B------:R-:W-:-:S05]  /*26c60*/  VIADD R48, R42, 0xffffffff ;  /* 0xffffffff2a307836 */ /* 0x000fca0000000000 */
[----:B------:R-:W-:Y:S01]  /*26c70*/  ISETP.GT.U32.AND P0, PT, R48, 0x7feffffe, PT ;  /* 0x7feffffe3000780c */ /* 0x000fe20003f04070 */
[----:B------:R-:W-:Y:S01]  /*26c80*/  VIADD R48, R43, 0xffffffff ;  /* 0xffffffff2b307836 */ /* 0x000fe20000000000 */
[----:B------:R-:W-:-:S04]  /*26c90*/  DFMA R58, R54, -R4, R52 ;  /* 0x80000004363a722b */ /* 0x000fc80000000034 */
[----:B------:R-:W-:-:S04]  /*26ca0*/  ISETP.GT.U32.OR P0, PT, R48, 0x7feffffe, P0 ;  /* 0x7feffffe3000780c */ /* 0x000fc80000704470 */
[----:B------:R-:W-:-:S09]  /*26cb0*/  DFMA R48, R56, R58, R54 ;  /* 0x0000003a3830722b */ /* 0x000fd20000000036 */
        /* <DEDUP_REMOVED lines=30> */
.L_x_48233:
        /* <DEDUP_REMOVED lines=17> */
.L_x_48236:
[----:B------:R-:W-:Y:S01]  /*26fb0*/  LOP3.LUT R3, R41, 0x80000, RZ, 0xfc, !PT ;  /* 0x0008000029037812 */ /* 0x000fe200078efcff */
[----:B------:R-:W-:-:S04]  /*26fc0*/  IMAD.MOV.U32 R54, RZ, RZ, R40 ;  /* 0x000000ffff367224 */ /* 0x000fc800078e0028 */
[----:B------:R-:W-:Y:S01]  /*26fd0*/  IMAD.MOV.U32 R55, RZ, RZ, R3 ;  /* 0x000000ffff377224 */ /* 0x000fe200078e0003 */
[----:B------:R-:W-:Y:S06]  /*26fe0*/  BRA `(.L_x_48234) ;  /* 0x00000000000c7947 */ /* 0x000fec0003800000 */
.L_x_48235:
[----:B------:R-:W-:Y:S01]  /*26ff0*/  LOP3.LUT R3, R51, 0x80000, RZ, 0xfc, !PT ;  /* 0x0008000033037812 */ /* 0x000fe200078efcff */
[----:B------:R-:W-:-:S04]  /*27000*/  IMAD.MOV.U32 R54, RZ, RZ, R50 ;  /* 0x000000ffff367224 */ /* 0x000fc800078e0032 */
[----:B------:R-:W-:-:S07]  /*27010*/  IMAD.MOV.U32 R55, RZ, RZ, R3 ;  /* 0x000000ffff377224 */ /* 0x000fce00078e0003 */
.L_x_48234:
[----:B------:R-:W-:Y:S05]  /*27020*/  BSYNC B0 ;  /* 0x0000000000007941 */ /* 0x000fea0003800000 */
.L_x_48232:
[----:B------:R-:W-:Y:S02]  /*27030*/  IMAD.MOV.U32 R4, RZ, RZ, R0 ;  /* 0x000000ffff047224 */ /* 0x000fe400078e0000 */
[----:B------:R-:W-:Y:S02]  /*27040*/  IMAD.MOV.U32 R5, RZ, RZ, 0x0 ;  /* 0x00000000ff057424 */ /* 0x000fe400078e00ff */
[----:B------:R-:W-:Y:S02]  /*27050*/  IMAD.MOV.U32 R2, RZ, RZ, R54 ;  /* 0x000000ffff027224 */ /* 0x000fe400078e0036 */
[----:B------:R-:W-:Y:S01]  /*27060*/  IMAD.MOV.U32 R3, RZ, RZ, R55 ;  /* 0x000000ffff037224 */ /* 0x000fe200078e0037 */
[----:B------:R-:W-:Y:S06]  /*27070*/  RET.REL.NODEC R4 `(_ZN2at6native27unrolled_elementwise_kernelIZZZNS0_50_GLOBAL__N__2680c7bb_12_PowKernel_cu_7dd49032_316824pow_tensor_tensor_kernelERNS_18TensorIteratorBaseEENKUlvE_clEvENKUlvE6_clEvEUlN3c107complexIdEES9_E_St5arrayIPcLm3EELi4E23TrivialOffsetCalculatorILi2EjESE_ILi1EjENS0_6memory15LoadWithoutCastENSH_16StoreWithoutCastEEEviT_T0_T2_T3_T4_T5_) ;  /* 0xfffffd8c04e07950 */ /* 0x000fec0003c3ffff */
        .type           $_ZN2at6native27unrolled_elementwise_kernelIZZZNS0_50_GLOBAL__N__2680c7bb_12_PowKernel_cu_7dd49032_316824pow_tensor_tensor_kernelERNS_18TensorIteratorBaseEENKUlvE_clEvENKUlvE6_clEvEUlN3c107complexIdEES9_E_St5arrayIPcLm3EELi4E23TrivialOffsetCalculatorILi2EjESE_ILi1EjENS0_6memory15LoadWithoutCastENSH_16StoreWithoutCastEEEviT_T0_T2_T3_T4_T5_$__internal_trig_reduction_slowpathd,@function
        .size           $_ZN2at6native27unrolled_elementwise_kernelIZZZNS0_50_GLOBAL__N__2680c7bb_12_PowKernel_cu_7dd49032_316824pow_tensor_tensor_kernelERNS_18TensorIteratorBaseEENKUlvE_clEvENKUlvE6_clEvEUlN3c107complexIdEES9_E_St5arrayIPcLm3EELi4E23TrivialOffsetCalculatorILi2EjESE_ILi1EjENS0_6memory15LoadWithoutCastENSH_16StoreWithoutCastEEEviT_T0_T2_T3_T4_T5_$__internal_trig_reduction_slowpathd,(.L_x_71540 - $_ZN2at6native27unrolled_elementwise_kernelIZZZNS0_50_GLOBAL__N__2680c7bb_12_PowKernel_cu_7dd49032_316824pow_tensor_tensor_kernelERNS_18TensorIteratorBaseEENKUlvE_clEvENKUlvE6_clEvEUlN3c107complexIdEES9_E_St5arrayIPcLm3EELi4E23TrivialOffsetCalculatorILi2EjESE_ILi1EjENS0_6memory15LoadWithoutCastENSH_16StoreWithoutCastEEEviT_T0_T2_T3_T4_T5_$__internal_trig_reduction_slowpathd)
$_ZN2at6native27unrolled_elementwise_kernelIZZZNS0_50_GLOBAL__N__2680c7bb_12_PowKernel_cu_7dd49032_316824pow_tensor_tensor_kernelERNS_18TensorIteratorBaseEENKUlvE_clEvENKUlvE6_clEvEUlN3c107complexIdEES9_E_St5arrayIPcLm3EELi4E23TrivialOffsetCalculatorILi2EjESE_ILi1EjENS0_6memory15LoadWithoutCastENSH_16StoreWithoutCastEEEviT_T0_T2_T3_T4_T5_$__internal_trig_reduction_slowpathd:
        /* <DEDUP_REMOVED lines=28> */
.L_x_48240:
        /* <DEDUP_REMOVED lines=26> */
.L_x_48239:
[----:B------:R-:W-:Y:S05]  /*273e0*/  BSYNC B0 ;  /* 0x0000000000007941 */ /* 0x000fea0003800000 */
.L_x_48238:
        /* <DEDUP_REMOVED lines=49> */
[----:B------:R-:W-:Y:S02]  /*27700*/  SHF.L.U32 R44, R42, R40, RZ ;  /* 0x000000282a2c7219 */ /* 0x000fe400000006ff */
[----:B------:R-:W-:Y:S02]  /*27710*/  SHF.R.U64 R47, R2, R0, R45 ;  /* 0x00000000022f7219 */ /* 0x000fe4000000122d */
[----:B------:R-:W-:-:S02]  /*27720*/  SHF.L.U64.HI R2, R42, R40, R3 ;  /* 0x000000282a027219 */ /* 0x000fc40000010203 */
[----:B------:R-:W-:-:S05]  /*27730*/  SHF.R.U32.HI R45, RZ, R0, R45 ;  /* 0x00000000ff2d7219 */ /* 0x000fca000001162d */
[----:B------:R-:W-:Y:S02]  /*27740*/  @P1 LOP3.LUT R42, R47, R44, RZ, 0xfc, !PT ;  /* 0x0000002c2f2a1212 */ /* 0x000fe400078efcff */
[----:B------:R-:W-:-:S03]  /*27750*/  @P1 LOP3.LUT R3, R45, R2, RZ, 0xfc, !PT ;  /* 0x000000022d031212 */ /* 0x000fc600078efcff */
[----:B------:R-:W-:-:S04]  /*27760*/  IMAD.WIDE.U32 R46, R42, 0x2168c235, RZ ;  /* 0x2168c2352a2e7825 */ /* 0x000fc800078e00ff */
        /* <DEDUP_REMOVED lines=34> */
.L_x_48237:
[----:B------:R-:W-:Y:S02]  /*27990*/  IMAD.MOV.U32 R45, RZ, RZ, R5 ;  /* 0x000000ffff2d7224 */ /* 0x000fe400078e0005 */
[----:B------:R-:W-:-:S04]  /*279a0*/  IMAD.MOV.U32 R5, RZ, RZ, 0x0 ;  /* 0x00000000ff057424 */ /* 0x000fc800078e00ff */
[----:B------:R-:W-:Y:S05]  /*279b0*/  RET.REL.NODEC R4 `(_ZN2at6native27unrolled_elementwise_kernelIZZZNS0_50_GLOBAL__N__2680c7bb_12_PowKernel_cu_7dd49032_316824pow_tensor_tensor_kernelERNS_18TensorIteratorBaseEENKUlvE_clEvENKUlvE6_clEvEUlN3c107complexIdEES9_E_St5arrayIPcLm3EELi4E23TrivialOffsetCalculatorILi2EjESE_ILi1EjENS0_6memory15LoadWithoutCastENSH_16StoreWithoutCastEEEviT_T0_T2_T3_T4_T5_) ;  /* 0xfffffd8404907950 */ /* 0x000fea0003c3ffff */
.L_x_48241:
        /* <DEDUP_REMOVED lines=12> */
.L_x_71540:


//--------------------- .text._ZN2at6native29vectorized_elementwise_kernelILi2EZZZNS0_50_GLOBAL__N__2680c7bb_12_PowKernel_cu_7dd49032_316824pow_tensor_tensor_kernelERNS_18TensorIteratorBaseEENKUlvE_clEvENKUlvE6_clEvEUlN3c107complexIdEES9_E_St5arrayIPcLm3EEEEviT0_T1_ --------------------------
	.section	.text._ZN2at6native29vectorized_elementwise_kernelILi2EZZZNS0_50_GLOBAL__N__2680c7bb_12_PowKernel_cu_7dd49032_316824pow_tensor_tensor_kernelERNS_18TensorIteratorBaseEENKUlvE_clEvENKUlvE6_clEvEUlN3c107complexIdEES9_E_St5arrayIPcLm3EEEEviT0_T1_,"ax",@progbits
	.align	128
        .global         _ZN2at6native29vectorized_elementwise_kernelILi2EZZZNS0_50_GLOBAL__N__2680c7bb_12_PowKernel_cu_7dd49032_316824pow_tensor_tensor_kernelERNS_18TensorIteratorBaseEENKUlvE_clEvENKUlvE6_clEvEUlN3c107complexIdEES9_E_St5arrayIPcLm3EEEEviT0_T1_
        .type           _ZN2at6native29vectorized_elementwise_kernelILi2EZZZNS0_50_GLOBAL__N__2680c7bb_12_PowKernel_cu_7dd49032_316824pow_tensor_tensor_kernelERNS_18TensorIteratorBaseEENKUlvE_clEvENKUlvE6_clEvEUlN3c107complexIdEES9_E_St5arrayIPcLm3EEEEviT0_T1_,@function
        .size           _ZN2at6native29vectorized_elementwise_kernelILi2EZZZNS0_50_GLOBAL__N__2680c7bb_12_PowKernel_cu_7dd49032_316824pow_tensor_tensor_kernelERNS_18TensorIteratorBaseEENKUlvE_clEvENKUlvE6_clEvEUlN3c107complexIdEES9_E_St5arrayIPcLm3EEEEviT0_T1_,(.L_x_71542 - _ZN2at6native29vectorized_elementwise_kernelILi2EZZZNS0_50_GLOBAL__N__2680c7bb_12_PowKernel_cu_7dd49032_316824pow_tensor_tensor_kernelERNS_18TensorIteratorBaseEENKUlvE_clEvENKUlvE6_clEvEUlN3c107complexIdEES9_E_St5arrayIPcLm3EEEEviT0_T1_)
        .other          _ZN2at6native29vectorized_elementwise_kernelILi2EZZZNS0_50_GLOBAL__N__2680c7bb_12_PowKernel_cu_7dd49032_316824pow_tensor_tensor_kernelERNS_18TensorIteratorBaseEENKUlvE_clEvENKUlvE6_clEvEUlN3c107complexIdEES9_E_St5arrayIPcLm3EEEEviT0_T1_,@"STO_CUDA_ENTRY STV_DEFAULT"
_ZN2at6native29vectorized_elementwise_kernelILi2EZZZNS0_50_GLOBAL__N__2680c7bb_12_PowKernel_cu_7dd49032_316824pow_tensor_tensor_kernelERNS_18TensorIteratorBaseEENKUlvE_clEvENKUlvE6_clEvEUlN3c107complexIdEES9_E_St5arrayIPcLm3EEEEviT0_T1_:
.text._ZN2at6native29vectorized_elementwise_kernelILi2EZZZNS0_50_GLOBAL__N__2680c7bb_12_PowKernel_cu_7dd49032_316824pow_tensor_tensor_kernelERNS_18TensorIteratorBaseEENKUlvE_clEvENKUlvE6_clEvEUlN3c107complexIdEES9_E_St5arrayIPcLm3EEEEviT0_T1_:
[----:B------:R-:W0:Y:S01]  /*0000*/  LDC R1, c[0x0][0x28] ;  /* 0x00000a00ff017b82 */ /* 0x000e220000000800 */
[----:B------:R-:W1:Y:S01]  /*0010*/  S2R R0, SR_CTAID.X ;  /* 0x0000000000007919 */ /* 0x000e620000002500 */
[----:B------:R-:W-:Y:S01]  /*0020*/  ULDC UR4, c[0x0][0x210] ;  /* 0x0000840000047ab9 */ /* 0x000fe20000000800 */
[----:B------:R-:W-:Y:S01]  /*0030*/  ULDC.64 UR6, c[0x0][0x208] ;  /* 0x0000820000067ab9 */ /* 0x000fe20000000a00 */
[----:B0-----:R-:W-:Y:S02]  /*0040*/  VIADD R1, R1, 0xffffffd8 ;  /* 0xffffffd801017836 */ /* 0x001fe40000000000 */
[----:B-1----:R-:W-:-:S05]  /*0050*/  IMAD.SHL.U32 R0, R0, 0x400, RZ ;  /* 0x0000040000007824 */ /* 0x002fca00078e00ff */
[----:B------:R-:W-:-:S04]  /*0060*/  IADD3 R84, -R0, UR4, RZ ;  /* 0x0000000400547c10 */ /* 0x000fc8000fffe1ff */
[----:B------:R-:W-:-:S13]  /*0070*/  ISETP.GE.U32.AND P0, PT, R84, 0x400, PT ;  /* 0x000004005400780c */ /* 0x000fda0003f06070 */
[----:B------:R-:W-:Y:S05]  /*0080*/  @!P0 BRA `(.L_x_48242) ;  /* 0x000004cc00108947 */ /* 0x000fea0003800000 */
[----:B------:R-:W0:Y:S01]  /*0090*/  S2R R84, SR_TID.X ;  /* 0x0000000000547919 */ /* 0x000e220000002100 */
[----:B------:R-:W1:Y:S08]  /*00a0*/  LDC.64 R2, c[0x0][0x228] ;  /* 0x00008a00ff027b82 */ /* 0x000e700000000a00 */
[----:B------:R-:W2:Y:S01]  /*00b0*/  LDC.64 R4, c[0x0][0x230] ;  /* 0x00008c00ff047b82 */ /* 0x000ea20000000a00 */
[----:B-1----:R-:W-:-:S04]  /*00c0*/  IMAD.WIDE R2, R0, 0x10, R2 ;  /* 0x0000001000027825 */ /* 0x002fc800078e0202 */
[----:B0-----:R-:W-:-:S04]  /*00d0*/  IMAD.WIDE.U32 R2, R84, 0x20, R2 ;  /* 0x0000002054027825 */ /* 0x001fc800078e0002 */
[----:B--2---:R-:W-:Y:S01]  /*00e0*/  IMAD.WIDE R4, R0, 0x10, R4 ;  /* 0x0000001000047825 */ /* 0x004fe200078e0204 */
[----:B------:R-:W2:Y:S04]  /*00f0*/  LDG.E.128 R72, desc[UR6][R2.64] ;  /* 0x0000000602487981 */ /* 0x000ea8000c1e1d00 */
[----:B------:R0:W5:Y:S01]  /*0100*/  LDG.E.128 R64, desc[UR6][R2.64+0x10] ;  /* 0x0000100602407981 */ /* 0x000162000c1e1d00 */
[----:B------:R-:W-:-:S03]  /*0110*/  IMAD.WIDE.U32 R4, R84, 0x20, R4 ;  /* 0x0000002054047825 */ /* 0x000fc600078e0004 */
[----:B------:R0:W5:Y:S04]  /*0120*/  LDG.E.128 R60, desc[UR6][R2.64+0x1000] ;  /* 0x00100006023c7981 */ /* 0x000168000c1e1d00 */
        /* <DEDUP_REMOVED lines=131> */
.L_x_48250:
        /* <DEDUP_REMOVED lines=21> */
[----:B-----5:R-:W-:Y:S05]  /*0ab0*/  CALL.REL.NOINC `($__internal_88_$__cuda_sm20_div_rn_f64_full) ;  /* 0x0000099800187944 */ /* 0x020fea0003c00000 */
[----:B------:R-:W-:-:S07]  /*0ac0*/  IMAD.MOV.U32 R5, RZ, RZ, R3 ;  /* 0x000000ffff057224 */ /* 0x000fce00078e0003 */
.L_x_48253:
[----:B------:R-:W-:Y:S05]  /*0ad0*/  BSYNC B3 ;  /* 0x0000000000037941 */ /* 0x000fea0003800000 */
.L_x_48252:
        /* <DEDUP_REMOVED lines=29> */
.L_x_48251:
[----:B------:R-:W-:Y:S05]  /*0cb0*/  BSYNC B2 ;  /* 0x0000000000027941 */ /* 0x000fea0003800000 */
.L_x_48249:
        /* <DEDUP_REMOVED lines=22> */
.L_x_48255:
[----:B------:R-:W-:Y:S05]  /*0e20*/  BSYNC B2 ;  /* 0x0000000000027941 */ /* 0x000fea0003800000 */
.L_x_48254:
        /* <DEDUP_REMOVED lines=82> */
.L_x_48257:
[----:B------:R-:W-:-:S04]  /*1350*/  ISETP.GE.AND P0, PT, R73, RZ, PT ;  /* 0x000000ff4900720c */ /* 0x000fc80003f06270 */
[----:B------:R-:W-:Y:S02]  /*1360*/  FSEL R2, RZ, 3.37028055040000000000e+12, P0 ;  /* 0x54442d18ff027808 */ /* 0x000fe40000000000 */
[----:B------:R-:W-:-:S07]  /*1370*/  FSEL R3, RZ, 2.1426990032196044922, P0 ;  /* 0x400921fbff037808 */ /* 0x000fce0000000000 */
.L_x_48258:
[----:B------:R-:W-:Y:S05]  /*1380*/  BSYNC B0 ;  /* 0x0000000000007941 */ /* 0x000fea0003800000 */
.L_x_48256:
[----:B------:R-:W-:Y:S01]  /*1390*/  DADD R72, |R72|, |R74| ;  /* 0x0000000048487229 */ /* 0x000fe2000000064a */
[----:B------:R-:W-:Y:S01]  /*13a0*/  LOP3.LUT R75, R3, 0x80000000, R75, 0xb8, !PT ;  /* 0x80000000034b7812 */ /* 0x000fe200078eb84b */
[----:B------:R-:W-:-:S06]  /*13b0*/  DMUL R10, R10, 0.5 ;  /* 0x3fe000000a0a7828 */ /* 0x000fcc0000000000 */
[----:B------:R-:W-:-:S06]  /*13c0*/  DSETP.GTU.AND P0, PT, |R72|, +INF , PT ;  /* 0x7ff000004800742a */ /* 0x000fcc0003f0c200 */
[----:B------:R-:W-:Y:S02]  /*13d0*/  FSEL R2, R72, R2, P0 ;  /* 0x0000000248027208 */ /* 0x000fe40000000000 */
[----:B------:R-:W-:Y:S01]  /*13e0*/  FSEL R3, R73, R75, P0 ;  /* 0x0000004b49037208 */ /* 0x000fe20000000000 */
[----:B------:R-:W-:Y:S06]  /*13f0*/  BRA `(.L_x_48259) ;  /* 0x0000006400907947 */ /* 0x000fec0003800000 */
.L_x_48248:
        /* <DEDUP_REMOVED lines=22> */
[----:B------:R-:W-:-:S07]  /*1560*/  @!P0 IMAD.MOV.U32 R2, RZ, RZ, R6 ;  /* 0x000000ffff028224 */ /* 0x000fce00078e0006 */
        /* <DEDUP_REMOVED lines=78> */
.L_x_48262:
[----:B------:R-:W-:Y:S05]  /*1a50*/  BSYNC B0 ;  /* 0x0000000000007941 */ /* 0x000fea0003800000 */
.L_x_48261:
[----:B------:R-:W-:Y:S04]  /*1a60*/  BSSY B2, `(.L_x_48263) ;  /* 0x0000009000027945 */ /* 0x000fe80003800000 */
        /* <DEDUP_REMOVED lines=8> */
.L_x_48264:
[----:B------:R-:W-:Y:S05]  /*1af0*/  BSYNC B2 ;  /* 0x0000000000027941 */ /* 0x000fea0003800000 */
.L_x_48263:
        /* <DEDUP_REMOVED lines=82> */
.L_x_48266:
[----:B------:R-:W-:-:S04]  /*2020*/  ISETP.GE.AND P0, PT, R73, RZ, PT ;  /* 0x000000ff4900720c */ /* 0x000fc80003f06270 */
[----:B------:R-:W-:Y:S02]  /*2030*/  FSEL R2, RZ, 3.37028055040000000000e+12, P0 ;  /* 0x54442d18ff027808 */ /* 0x000fe40000000000 */
[----:B------:R-:W-:-:S07]  /*2040*/  FSEL R3, RZ, 2.1426990032196044922, P0 ;  /* 0x400921fbff037808 */ /* 0x000fce0000000000 */
.L_x_48267:
[----:B------:R-:W-:Y:S05]  /*2050*/  BSYNC B0 ;  /* 0x0000000000007941 */ /* 0x000fea0003800000 */
.L_x_48265:
[----:B------:R-:W-:Y:S01]  /*2060*/  DADD R72, |R72|, |R74| ;  /* 0x0000000048487229 */ /* 0x000fe2000000064a */
[----:B------:R-:W-:Y:S01]  /*2070*/  LOP3.LUT R75, R3, 0x80000000, R75, 0xb8, !PT ;  /* 0x80000000034b7812 */ /* 0x000fe200078eb84b */
[----:B------:R-:W-:-:S06]  /*2080*/  DMUL R10, R10, 0.5 ;  /* 0x3fe000000a0a7828 */ /* 0x000fcc0000000000 */
[----:B------:R-:W-:-:S06]  /*2090*/  DSETP.GTU.AND P0, PT, |R72|, +INF , PT ;  /* 0x7ff000004800742a */ /* 0x000fcc0003f0c200 */
[----:B------:R-:W-:Y:S02]  /*20a0*/  FSEL R2, R72, R2, P0 ;  /* 0x0000000248027208 */ /* 0x000fe40000000000 */
[----:B------:R-:W-:Y:S01]  /*20b0*/  FSEL R3, R73, R75, P0 ;  /* 0x0000004b49037208 */ /* 0x000fe20000000000 */
[----:B------:R-:W-:Y:S06]  /*20c0*/  BRA `(.L_x_48259) ;  /* 0x00000058005c7947 */ /* 0x000fec0003800000 */
.L_x_48260:
        /* <DEDUP_REMOVED lines=20> */
[-C--:B------:R-:W-:Y:S02]  /*2210*/  DMUL R92, R82, R6.reuse ;  /* 0x00000006525c7228 */ /* 0x080fe40000000000 */
[----:B------:R-:W-:Y:S02]  /*2220*/  DMUL R8, R10, R6 ;  /* 0x000000060a087228 */ /* 0x000fe40000000000 */
[C---:B------:R-:W-:Y:S02]  /*2230*/  DMUL R80, R4.reuse, R80 ;  /* 0x0000005004507228 */ /* 0x040fe40000000000 */
[C---:B------:R-:W-:Y:S02]  /*2240*/  DMUL R2, R4.reuse, R2 ;  /* 0x0000000204027228 */ /* 0x040fe40000000000 */
[----:B------:R-:W-:Y:S02]  /*2250*/  DMUL R6, R4, R4 ;  /* 0x0000000404067228 */ /* 0x000fe40000000000 */
[----:B------:R-:W-:-:S02]  /*2260*/  DMUL R4, R10, R86 ;  /* 0x000000560a047228 */ /* 0x000fc40000000000 */
[----:B------:R-:W-:Y:S02]  /*2270*/  DMUL R82, R82, R82 ;  /* 0x0000005252527228 */ /* 0x000fe40000000000 */
[----:B------:R-:W-:-:S11]  /*2280*/  DMUL R10, R10, R10 ;  /* 0x0000000a0a0a7228 */ /* 0x000fd60000000000 */
.L_x_48269:
        /* <DEDUP_REMOVED lines=82> */
.L_x_48268:
        /* <DEDUP_REMOVED lines=99> */
.L_x_48271:
        /* <DEDUP_REMOVED lines=23> */
.L_x_48274:
[----:B------:R-:W-:Y:S05]  /*2f50*/  BSYNC B3 ;  /* 0x0000000000037941 */ /* 0x000fea0003800000 */
.L_x_48273:
        /* <DEDUP_REMOVED lines=29> */
.L_x_48272:
[----:B------:R-:W-:Y:S05]  /*3130*/  BSYNC B2 ;  /* 0x0000000000027941 */ /* 0x000fea0003800000 */
.L_x_48270:
        /* <DEDUP_REMOVED lines=22> */
.L_x_48276:
[----:B------:R-:W-:Y:S05]  /*32a0*/  BSYNC B2 ;  /* 0x0000000000027941 */ /* 0x000fea0003800000 */
.L_x_48275:
        /* <DEDUP_REMOVED lines=82> */
.L_x_48278:
[----:B------:R-:W-:-:S04]  /*37d0*/  ISETP.GE.AND P0, PT, R73, RZ, PT ;  /* 0x000000ff4900720c */ /* 0x000fc80003f06270 */
[----:B------:R-:W-:Y:S02]  /*37e0*/  FSEL R2, RZ, 3.37028055040000000000e+12, P0 ;  /* 0x54442d18ff027808 */ /* 0x000fe40000000000 */
[----:B------:R-:W-:-:S07]  /*37f0*/  FSEL R3, RZ, 2.1426990032196044922, P0 ;  /* 0x400921fbff037808 */ /* 0x000fce0000000000 */
.L_x_48279:
[----:B------:R-:W-:Y:S05]  /*3800*/  BSYNC B0 ;  /* 0x0000000000007941 */ /* 0x000fea0003800000 */
.L_x_48277:
[----:B------:R-:W-:Y:S01]  /*3810*/  DADD R72, |R72|, |R74| ;  /* 0x0000000048487229 */ /* 0x000fe2000000064a */
[----:B------:R-:W-:Y:S01]  /*3820*/  LOP3.LUT R75, R3, 0x80000000, R75, 0xb8, !PT ;  /* 0x80000000034b7812 */ /* 0x000fe200078eb84b */
[----:B------:R-:W-:-:S06]  /*3830*/  DMUL R10, R10, 0.5 ;  /* 0x3fe000000a0a7828 */ /* 0x000fcc0000000000 */
[----:B------:R-:W-:-:S06]  /*3840*/  DSETP.GTU.AND P0, PT, |R72|, +INF , PT ;  /* 0x7ff000004800742a */ /* 0x000fcc0003f0c200 */
[----:B------:R-:W-:Y:S02]  /*3850*/  FSEL R2, R72, R2, P0 ;  /* 0x0000000248027208 */ /* 0x000fe40000000000 */
[----:B------:R-:W-:Y:S01]  /*3860*/  FSEL R3, R73, R75, P0 ;  /* 0x0000004b49037208 */ /* 0x000fe20000000000 */
[----:B------:R-:W-:Y:S06]  /*3870*/  BRA `(.L_x_48259) ;  /* 0x0000004000707947 */ /* 0x000fec0003800000 */
.L_x_48247:
        /* <DEDUP_REMOVED lines=10> */
[CC--:B------:R-:W-:Y:S01]  /*3920*/  SEL R2, R10.reuse, R80.reuse, P0 ;  /* 0x000000500a027207 */ /* 0x0c0fe20000000000 */
        /* <DEDUP_REMOVED lines=9> */
[----:B------:R-:W-:Y:S01]  /*39c0*/  ISETP.GE.U32.AND P3, PT, R3, 0x7ff00000, PT ;  /* 0x7ff000000300780c */ /* 0x000fe20003f66070 */
[----:B------:R-:W-:Y:S01]  /*39d0*/  IMAD.MOV.U32 R88, RZ, RZ, -0x3ff ;  /* 0xfffffc01ff587424 */ /* 0x000fe200078e00ff */
        /* <DEDUP_REMOVED lines=33> */
[----:B------:R-:W-:Y:S01]  /*3bf0*/  @!P0 DMUL R6, R6, 1.80143985094819840000e+16 ;  /* 0x4350000006068828 */ /* 0x000fe20000000000 */
[----:B------:R-:W-:Y:S01]  /*3c00*/  @!P0 IMAD.MOV.U32 R88, RZ, RZ, -0x435 ;  /* 0xfffffbcbff588424 */ /* 0x000fe200078e00ff */
[----:B------:R-:W-:-:S08]  /*3c10*/  DMUL R8, R76, R4 ;  /* 0x000000044c087228 */ /* 0x000fd00000000000 */
[----:B------:R-:W-:Y:S02]  /*3c20*/  @!P0 IMAD.MOV.U32 R3, RZ, RZ, R7 ;  /* 0x000000ffff038224 */ /* 0x000fe400078e0007 */
        /* <DEDUP_REMOVED lines=76> */
.L_x_48281:
[----:B------:R-:W-:Y:S05]  /*40f0*/  BSYNC B0 ;  /* 0x0000000000007941 */ /* 0x000fea0003800000 */
.L_x_48280:
        /* <DEDUP_REMOVED lines=9> */
.L_x_48283:
[----:B------:R-:W-:Y:S05]  /*4190*/  BSYNC B2 ;  /* 0x0000000000027941 */ /* 0x000fea0003800000 */
.L_x_48282:
        /* <DEDUP_REMOVED lines=82> */
.L_x_48285:
[----:B------:R-:W-:-:S04]  /*46c0*/  ISETP.GE.AND P0, PT, R73, RZ, PT ;  /* 0x000000ff4900720c */ /* 0x000fc80003f06270 */
[----:B------:R-:W-:Y:S02]  /*46d0*/  FSEL R2, RZ, 3.37028055040000000000e+12, P0 ;  /* 0x54442d18ff027808 */ /* 0x000fe40000000000 */
[----:B------:R-:W-:-:S07]  /*46e0*/  FSEL R3, RZ, 2.1426990032196044922, P0 ;  /* 0x400921fbff037808 */ /* 0x000fce0000000000 */
.L_x_48286:
[----:B------:R-:W-:Y:S05]  /*46f0*/  BSYNC B0 ;  /* 0x0000000000007941 */ /* 0x000fea0003800000 */
.L_x_48284:
[----:B------:R-:W-:Y:S01]  /*4700*/  DADD R72, |R72|, |R74| ;  /* 0x0000000048487229 */ /* 0x000fe2000000064a */
[----:B------:R-:W-:-:S07]  /*4710*/  LOP3.LUT R75, R3, 0x80000000, R75, 0xb8, !PT ;  /* 0x80000000034b7812 */ /* 0x000fce00078eb84b */
[----:B------:R-:W-:-:S06]  /*4720*/  DSETP.GTU.AND P0, PT, |R72|, +INF , PT ;  /* 0x7ff000004800742a */ /* 0x000fcc0003f0c200 */
[----:B------:R-:W-:Y:S02]  /*4730*/  FSEL R2, R72, R2, P0 ;  /* 0x0000000248027208 */ /* 0x000fe40000000000 */
[----:B------:R-:W-:Y:S01]  /*4740*/  FSEL R3, R73, R75, P0 ;  /* 0x0000004b49037208 */ /* 0x000fe20000000000 */
[----:B------:R-:W-:Y:S06]  /*4750*/  BRA `(.L_x_48259) ;  /* 0x0000003000b87947 */ /* 0x000fec0003800000 */
.L_x_48246:
        /* <DEDUP_REMOVED lines=92> */
.L_x_48289:
        /* <DEDUP_REMOVED lines=23> */
.L_x_48292:
[----:B------:R-:W-:Y:S05]  /*4e90*/  BSYNC B3 ;  /* 0x0000000000037941 */ /* 0x000fea0003800000 */
.L_x_48291:
        /* <DEDUP_REMOVED lines=29> */
.L_x_48290:
[----:B------:R-:W-:Y:S05]  /*5070*/  BSYNC B2 ;  /* 0x0000000000027941 */ /* 0x000fea0003800000 */
.L_x_48288:
[----:B------:R-:W-:Y:S01]  /*5080*/  IMAD.MOV.U32 R4, RZ, RZ, -0x2449a4b7 ;  /* 0xdbb65b49ff047424 */ /* 0x000fe200078e00ff */
[----:B------:R-:W-:Y:S01]  /*5090*/  UMOV UR4, 0x2a25ff7e ;  /* 0x2a25ff7e00047882 */ /* 0x000fe20000000000 */
[----:B------:R-:W-:Y:S01]  /*50a0*/  IMAD.MOV.U32 R5, RZ, RZ, 0x3f2d3b63 ;  /* 0x3f2d3b63ff057424 */ /* 0x000fe200078e00ff */
[----:B------:R-:W-:Y:S01]  /*50b0*/  UMOV UR5, 0x3ef53e1d ;  /* 0x3ef53e1d00057882 */ /* 0x000fe20000000000 */
[----:B------:R-:W-:Y:S01]  /*50c0*/  ISETP.GE.AND P0, PT, R73, RZ, PT ;  /* 0x000000ff4900720c */ /* 0x000fe20003f06270 */
[C-C-:B------:R-:W-:Y:S02]  /*50d0*/  DSETP.NEU.AND P2, PT, |R72|.reuse, |R74|.reuse, PT ;  /* 0x4000004a4800722a */ /* 0x140fe40003f4d200 */
        /* <DEDUP_REMOVED lines=68> */
[----:B------:R-:W-:Y:S01]  /*5520*/  IMAD.MOV.U32 R4, RZ, RZ, 0x7f3321d2 ;  /* 0x7f3321d2ff047424 */ /* 0x000fe200078e00ff */
        /* <DEDUP_REMOVED lines=8> */
.L_x_48287:
[----:B------:R-:W-:Y:S01]  /*55b0*/  DMUL R2, R76, R76 ;  /* 0x0000004c4c027228 */ /* 0x000fe20000000000 */
        /* <DEDUP_REMOVED lines=73> */
[----:B------:R-:W-:Y:S01]  /*5a50*/  FSEL R3, R3, R5, !P0 ;  /* 0x0000000503037208 */ /* 0x000fe20004000000 */
[----:B------:R-:W-:-:S03]  /*5a60*/  IMAD.MOV.U32 R2, RZ, RZ, 0x7f3321d2 ;  /* 0x7f3321d2ff027424 */ /* 0x000fc600078e00ff */
        /* <DEDUP_REMOVED lines=9> */
.L_x_48245:
        /* <DEDUP_REMOVED lines=22> */
[----:B-----5:R-:W-:Y:S05]  /*5c60*/  CALL.REL.NOINC `($__internal_88_$__cuda_sm20_div_rn_f64_full) ;  /* 0x0000094400ac7944 */ /* 0x020fea0003c00000 */
[----:B------:R-:W-:-:S07]  /*5c70*/  IMAD.MOV.U32 R5, RZ, RZ, R3 ;  /* 0x000000ffff057224 */ /* 0x000fce00078e0003 */
.L_x_48294:
[----:B------:R-:W-:Y:S05]  /*5c80*/  BSYNC B2 ;  /* 0x0000000000027941 */ /* 0x000fea0003800000 */
.L_x_48293:
        /* <DEDUP_REMOVED lines=25> */
.L_x_48296:
[----:B------:R-:W-:Y:S05]  /*5e20*/  BSYNC B2 ;  /* 0x0000000000027941 */ /* 0x000fea0003800000 */
.L_x_48295:
        /* <DEDUP_REMOVED lines=10> */
[CC--:B------:R-:W-:Y:S01]  /*5ed0*/  ISETP.GT.U32.AND P2, PT, R80.reuse, R10.reuse, PT ;  /* 0x0000000a5000720c */ /* 0x0c0fe20003f44070 */
[----:B------:R-:W-:Y:S01]  /*5ee0*/  IMAD.MOV.U32 R88, RZ, RZ, -0x3ff ;  /* 0xfffffc01ff587424 */ /* 0x000fe200078e00ff */
[----:B------:R-:W-:-:S02]  /*5ef0*/  ISETP.LT.U32.AND P0, PT, R80, R10, PT ;  /* 0x0000000a5000720c */ /* 0x000fc40003f01070 */
[CC--:B------:R-:W-:Y:S02]  /*5f00*/  ISETP.GT.U32.AND.EX P2, PT, R81.reuse, R11.reuse, PT, P2 ;  /* 0x0000000b5100720c */ /* 0x0c0fe40003f44120 */
[CC--:B------:R-:W-:Y:S02]  /*5f10*/  ISETP.LT.U32.AND.EX P0, PT, R81.reuse, R11.reuse, PT, P0 ;  /* 0x0000000b5100720c */ /* 0x0c0fe40003f01100 */
[-C--:B------:R-:W-:Y:S02]  /*5f20*/  SEL R5, R81, R11.reuse, P2 ;  /* 0x0000000b51057207 */ /* 0x080fe40001000000 */
[----:B------:R-:W-:Y:S02]  /*5f30*/  SEL R2, R80, R10, P0 ;  /* 0x0000000a50027207 */ /* 0x000fe40000000000 */
[----:B------:R-:W-:Y:S02]  /*5f40*/  LOP3.LUT R85, R5, 0xffc00000, RZ, 0xc0, !PT ;  /* 0xffc0000005557812 */ /* 0x000fe400078ec0ff */
[----:B------:R-:W-:-:S02]  /*5f50*/  SEL R3, R81, R11, P0 ;  /* 0x0000000b51037207 */ /* 0x000fc40000000000 */
        /* <DEDUP_REMOVED lines=117> */
.L_x_48298:
[----:B------:R-:W-:Y:S05]  /*66b0*/  BSYNC B0 ;  /* 0x0000000000007941 */ /* 0x000fea0003800000 */
.L_x_48297:
        /* <DEDUP_REMOVED lines=9> */
.L_x_48300:
[----:B------:R-:W-:Y:S05]  /*6750*/  BSYNC B2 ;  /* 0x0000000000027941 */ /* 0x000fea0003800000 */
.L_x_48299:
        /* <DEDUP_REMOVED lines=82> */
.L_x_48302:
[----:B------:R-:W-:-:S04]  /*6c80*/  ISETP.GE.AND P0, PT, R73, RZ, PT ;  /* 0x000000ff4900720c */ /* 0x000fc80003f06270 */
[----:B------:R-:W-:Y:S02]  /*6c90*/  FSEL R2, RZ, 3.37028055040000000000e+12, P0 ;  /* 0x54442d18ff027808 */ /* 0x000fe40000000000 */
[----:B------:R-:W-:-:S07]  /*6ca0*/  FSEL R3, RZ, 2.1426990032196044922, P0 ;  /* 0x400921fbff037808 */ /* 0x000fce0000000000 */
.L_x_48303:
[----:B------:R-:W-:Y:S05]  /*6cb0*/  BSYNC B0 ;  /* 0x0000000000007941 */ /* 0x000fea0003800000 */
.L_x_48301:
[----:B------:R-:W-:Y:S01]  /*6cc0*/  DADD R72, |R72|, |R74| ;  /* 0x0000000048487229 */ /* 0x000fe2000000064a */
[----:B------:R-:W-:Y:S01]  /*6cd0*/  LOP3.LUT R75, R3, 0x80000000, R75, 0xb8, !PT ;  /* 0x80000000034b7812 */ /* 0x000fe200078eb84b */
[----:B------:R-:W-:-:S06]  /*6ce0*/  DADD R10, R10, 1 ;  /* 0x3ff000000a0a7429 */ /* 0x000fcc0000000000 */
[----:B------:R-:W-:-:S06]  /*6cf0*/  DSETP.GTU.AND P0, PT, |R72|, +INF , PT ;  /* 0x7ff000004800742a */ /* 0x000fcc0003f0c200 */
[----:B------:R-:W-:Y:S02]  /*6d00*/  FSEL R2, R72, R2, P0 ;  /* 0x0000000248027208 */ /* 0x000fe40000000000 */
[----:B------:R-:W-:Y:S01]  /*6d10*/  FSEL R3, R73, R75, P0 ;  /* 0x0000004b49037208 */ /* 0x000fe20000000000 */
[----:B------:R-:W-:Y:S06]  /*6d20*/  BRA `(.L_x_48259) ;  /* 0x0000000c00447947 */ /* 0x000fec0003800000 */
.L_x_48244:
[----:B------:R-:W-:Y:S01]  /*6d30*/  DSETP.GEU.AND P0, PT, |R74|, 1.4916681462400413487e-154, PT ;  /* 0x200000004a00742a */ /* 0x000fe20003f0e200 */
[----:B------:R-:W-:Y:S01]  /*6d40*/  IMAD.MOV.U32 R6, RZ, RZ, 0x1 ;  /* 0x00000001ff067424 */ /* 0x000fe200078e00ff */
[----:B------:R-:W-:Y:S01]  /*6d50*/  DADD R78, -RZ, |R74| ;  /* 0x00000000ff4e7229 */ /* 0x000fe2000000054a */
[----:B------:R-:W-:Y:S01]  /*6d60*/  BSSY B0, `(.L_x_48304) ;  /* 0x000006a000007945 */ /* 0x000fe20003800000 */
[--C-:B------:R-:W-:Y:S01]  /*6d70*/  DADD R80, -RZ, |R72|.reuse ;  /* 0x00000000ff507229 */ /* 0x100fe20000000548 */
[----:B------:R-:W-:Y:S01]  /*6d80*/  IMAD.MOV.U32 R88, RZ, RZ, -0x3ff ;  /* 0xfffffc01ff587424 */ /* 0x000fe200078e00ff */
        /* <DEDUP_REMOVED lines=103> */
.L_x_48305:
[----:B------:R-:W-:Y:S05]  /*7400*/  BSYNC B0 ;  /* 0x0000000000007941 */ /* 0x000fea0003800000 */
.L_x_48304:
[----:B------:R-:W-:Y:S04]  /*7410*/  BSSY B2, `(.L_x_48306) ;  /* 0x0000008000027945 */ /* 0x000fe80003800000 */
[----:B------:R-:W-:Y:S05]  /*7420*/  @P4 BRA P5, `(.L_x_48307) ;  /* 0x0000000000184947 */ /* 0x000fea0002800000 */
[----:B------:R-:W-:Y:S01]  /*7430*/  IMAD.MOV.U32 R6, RZ, RZ, R2 ;  /* 0x000000ffff067224 */ /* 0x000fe200078e0002 */
[----:B------:R-:W-:Y:S01]  /*7440*/  MOV R2, 0x7480 ;  /* 0x0000748000027802 */ /* 0x000fe20000000f00 */
[----:B------:R-:W-:Y:S02]  /*7450*/  IMAD.MOV.U32 R4, RZ, RZ, R76 ;  /* 0x000000ffff047224 */ /* 0x000fe400078e004c */
[----:B------:R-:W-:-:S07]  /*7460*/  IMAD.MOV.U32 R5, RZ, RZ, R77 ;  /* 0x000000ffff057224 */ /* 0x000fce00078e004d */
[----:B-----5:R-:W-:Y:S05]  /*7470*/  CALL.REL.NOINC `($__internal_88_$__cuda_sm20_div_rn_f64_full) ;  /* 0x0000092c00a87944 */ /* 0x020fea0003c00000 */
[----:B------:R-:W-:-:S07]  /*7480*/  IMAD.MOV.U32 R5, RZ, RZ, R3 ;  /* 0x000000ffff057224 */ /* 0x000fce00078e0003 */
.L_x_48307:
[----:B------:R-:W-:Y:S05]  /*7490*/  BSYNC B2 ;  /* 0x0000000000027941 */ /* 0x000fea0003800000 */
.L_x_48306:
        /* <DEDUP_REMOVED lines=82> */
.L_x_48309:
[----:B------:R-:W-:Y:S02]  /*79c0*/  FSEL R2, RZ, 3.37028055040000000000e+12, P2 ;  /* 0x54442d18ff027808 */ /* 0x000fe40001000000 */
[----:B------:R-:W-:-:S07]  /*79d0*/  FSEL R3, RZ, 2.1426990032196044922, P2 ;  /* 0x400921fbff037808 */ /* 0x000fce0001000000 */
.L_x_48310:
[----:B------:R-:W-:Y:S05]  /*79e0*/  BSYNC B0 ;  /* 0x0000000000007941 */ /* 0x000fea0003800000 */
.L_x_48308:
[----:B------:R-:W-:Y:S01]  /*79f0*/  DADD R72, |R72|, |R74| ;  /* 0x0000000048487229 */ /* 0x000fe2000000064a */
[----:B------:R-:W-:-:S07]  /*7a00*/  LOP3.LUT R75, R3, 0x80000000, R75, 0xb8, !PT ;  /* 0x80000000034b7812 */ /* 0x000fce00078eb84b */
[----:B------:R-:W-:-:S06]  /*7a10*/  DSETP.GTU.AND P0, PT, |R72|, +INF , PT ;  /* 0x7ff000004800742a */ /* 0x000fcc0003f0c200 */
[----:B------:R-:W-:Y:S02]  /*7a20*/  FSEL R2, R72, R2, P0 ;  /* 0x0000000248027208 */ /* 0x000fe40000000000 */
[----:B------:R-:W-:-:S07]  /*7a30*/  FSEL R3, R73, R75, P0 ;  /* 0x0000004b49037208 */ /* 0x000fce0000000000 */
.L_x_48259:
[----:B------:R-:W-:Y:S05]  /*7a40*/  BSYNC B1 ;  /* 0x0000000000017941 */ /* 0x000fea0003800000 */
.L_x_48243:
        /* <DEDUP_REMOVED lines=75> */
.L_x_48317:
[----:B------:R-:W-:Y:S05]  /*7f00*/  BSYNC B0 ;  /* 0x0000000000007941 */ /* 0x000fea0003800000 */
.L_x_48316:
        /* <DEDUP_REMOVED lines=21> */
[----:B------:R-:W-:Y:S05]  /*8060*/  CALL.REL.NOINC `($_ZN2at6native29vectorized_elementwise_kernelILi2EZZZNS0_50_GLOBAL__N__2680c7bb_12_PowKernel_cu_7dd49032_316824pow_tensor_tensor_kernelERNS_18TensorIteratorBaseEENKUlvE_clEvENKUlvE6_clEvEUlN3c107complexIdEES9_E_St5arrayIPcLm3EEEEviT0_T1_$__internal_trig_reduction_slowpathd) ;  /* 0x0000092800447944 */ /* 0x000fea0003c00000 */
[----:B------:R-:W-:Y:S05]  /*8070*/  BRA `(.L_x_48320) ;  /* 0x0000000000087947 */ /* 0x000fea0003800000 */
.L_x_48319:
[----:B------:R-:W-:Y:S01]  /*8080*/  DMUL R2, RZ, R8 ;  /* 0x00000008ff027228 */ /* 0x000fe20000000000 */
[----:B------:R-:W-:-:S10]  /*8090*/  IMAD.MOV.U32 R4, RZ, RZ, RZ ;  /* 0x000000ffff047224 */ /* 0x000fd400078e00ff */
.L_x_48320:
[----:B------:R-:W-:Y:S05]  /*80a0*/  BSYNC B2 ;  /* 0x0000000000027941 */ /* 0x000fea0003800000 */
.L_x_48318:
        /* <DEDUP_REMOVED lines=45> */
[----:B------:R-:W-:Y:S01]  /*8380*/  IMAD.MOV.U32 R74, RZ, RZ, R4 ;  /* 0x000000ffff4a7224 */ /* 0x000fe200078e0004 */
[----:B------:R-:W-:Y:S06]  /*8390*/  BRA `(.L_x_48323) ;  /* 0x0000000000087947 */ /* 0x000fec0003800000 */
.L_x_48322:
[----:B------:R-:W-:Y:S01]  /*83a0*/  DMUL R2, RZ, R8 ;  /* 0x00000008ff027228 */ /* 0x000fe20000000000 */
[----:B------:R-:W-:-:S10]  /*83b0*/  IMAD.MOV.U32 R74, RZ, RZ, RZ ;  /* 0x000000ffff4a7224 */ /* 0x000fd400078e00ff */
.L_x_48323:
[----:B------:R-:W-:Y:S05]  /*83c0*/  BSYNC B2 ;  /* 0x0000000000027941 */ /* 0x000fea0003800000 */
.L_x_48321:
        /* <DEDUP_REMOVED lines=25> */
.L_x_48315:
        /* <DEDUP_REMOVED lines=62> */
.L_x_48326:
[----:B------:R-:W-:Y:S05]  /*8940*/  BSYNC B0 ;  /* 0x0000000000007941 */ /* 0x000fea0003800000 */
.L_x_48325:
        /* <DEDUP_REMOVED lines=23> */
.L_x_48328:
[----:B------:R-:W-:Y:S01]  /*8ac0*/  DMUL R2, RZ, R8 ;  /* 0x00000008ff027228 */ /* 0x000fe20000000000 */
[----:B------:R-:W-:-:S10]  /*8ad0*/  IMAD.MOV.U32 R4, RZ, RZ, RZ ;  /* 0x000000ffff047224 */ /* 0x000fd400078e00ff */
.L_x_48329:
[----:B------:R-:W-:Y:S05]  /*8ae0*/  BSYNC B2 ;  /* 0x0000000000027941 */ /* 0x000fea0003800000 */
.L_x_48327:
        /* <DEDUP_REMOVED lines=47> */
.L_x_48331:
[----:B------:R-:W-:Y:S01]  /*8de0*/  DMUL R2, RZ, R8 ;  /* 0x00000008ff027228 */ /* 0x000fe20000000000 */
[----:B------:R-:W-:-:S10]  /*8df0*/  IMAD.MOV.U32 R70, RZ, RZ, RZ ;  /* 0x000000ffff467224 */ /* 0x000fd400078e00ff */
.L_x_48332:
[----:B------:R-:W-:Y:S05]  /*8e00*/  BSYNC B2 ;  /* 0x0000000000027941 */ /* 0x000fea0003800000 */
.L_x_48330:
        /* <DEDUP_REMOVED lines=22> */
[C---:B------:R-:W-:Y:S02]  /*8f70*/  LOP3.LUT R4, R69.reuse, 0xfffff, RZ, 0xc0, !PT ;  /* 0x000fffff45047812 */ /* 0x040fe400078ec0ff */
[----:B------:R-:W-:Y:S02]  /*8f80*/  LEA.HI R5, R69, 0xffffff09, RZ, 0xc ;  /* 0xffffff0945057811 */ /* 0x000fe400078f60ff */
[----:B------:R-:W-:-:S03]  /*8f90*/  LOP3.LUT R69, R4, 0x7fe00000, RZ, 0xfc, !PT ;  /* 0x7fe0000004457812 */ /* 0x000fc600078efcff */
[----:B------:R-:W-:Y:S01]  /*8fa0*/  @P1 DFMA R2, R2, -1, RZ ;  /* 0xbff000000202182b */ /* 0x000fe200000000ff */
[----:B------:R-:W-:Y:S02]  /*8fb0*/  LEA.HI R4, R5, R5, RZ, 0x1 ;  /* 0x0000000505047211 */ /* 0x000fe400078f08ff */
[----:B------:R-:W-:Y:S02]  /*8fc0*/  DMUL R10, R68, R10 ;  /* 0x0000000a440a7228 */ /* 0x000fe40000000000 */
[----:B------:R-:W-:-:S03]  /*8fd0*/  SHF.R.S32.HI R4, RZ, 0x1, R4 ;  /* 0x00000001ff047819 */ /* 0x000fc60000011404 */
        /* <DEDUP_REMOVED lines=10> */
.L_x_48314:
        /* <DEDUP_REMOVED lines=11> */
.L_x_48333:
[----:B------:R-:W-:-:S10]  /*9130*/  DADD R68, R8, -R8 ;  /* 0x0000000008447229 */ /* 0x000fd40000000808 */
[----:B------:R-:W-:Y:S02]  /*9140*/  IMAD.MOV.U32 R70, RZ, RZ, R68 ;  /* 0x000000ffff467224 */ /* 0x000fe400078e0044 */
[----:B------:R-:W-:Y:S01]  /*9150*/  IMAD.MOV.U32 R71, RZ, RZ, R69 ;  /* 0x000000ffff477224 */ /* 0x000fe200078e0045 */
[----:B------:R-:W-:Y:S06]  /*9160*/  BRA `(.L_x_48324) ;  /* 0x0000000800887947 */ /* 0x000fec0003800000 */
.L_x_48313:
        /* <DEDUP_REMOVED lines=24> */
.L_x_48335:
[----:B------:R-:W-:Y:S01]  /*92f0*/  DMUL R2, RZ, R8 ;  /* 0x00000008ff027228 */ /* 0x000fe20000000000 */
[----:B------:R-:W-:-:S10]  /*9300*/  IMAD.MOV.U32 R4, RZ, RZ, RZ ;  /* 0x000000ffff047224 */ /* 0x000fd400078e00ff */
.L_x_48336:
[----:B------:R-:W-:Y:S05]  /*9310*/  BSYNC B2 ;  /* 0x0000000000027941 */ /* 0x000fea0003800000 */
.L_x_48334:
        /* <DEDUP_REMOVED lines=47> */
.L_x_48338:
[----:B------:R-:W-:Y:S01]  /*9610*/  DMUL R2, RZ, R8 ;  /* 0x00000008ff027228 */ /* 0x000fe20000000000 */
[----:B------:R-:W-:-:S10]  /*9620*/  IMAD.MOV.U32 R10, RZ, RZ, RZ ;  /* 0x000000ffff0a7224 */ /* 0x000fd400078e00ff */
.L_x_48339:
[----:B------:R-:W-:Y:S05]  /*9630*/  BSYNC B2 ;  /* 0x0000000000027941 */ /* 0x000fea0003800000 */
.L_x_48337:
        /* <DEDUP_REMOVED lines=24> */
.L_x_48312:
        /* <DEDUP_REMOVED lines=58> */
.L_x_48341:
[----:B------:R-:W-:Y:S05]  /*9b60*/  BSYNC B0 ;  /* 0x0000000000007941 */ /* 0x000fea0003800000 */
.L_x_48340:
[----:B------:R-:W-:Y:S02]  /*9b70*/  IMAD.MOV.U32 R70, RZ, RZ, R8 ;  /* 0x000000ffff467224 */ /* 0x000fe400078e0008 */
[----:B------:R-:W-:-:S07]  /*9b80*/  IMAD.MOV.U32 R71, RZ, RZ, R9 ;  /* 0x000000ffff477224 */ /* 0x000fce00078e0009 */
.L_x_48324:
[----:B------:R-:W-:Y:S05]  /*9b90*/  BSYNC B1 ;  /* 0x0000000000017941 */ /* 0x000fea0003800000 */
.L_x_48311:
        /* <DEDUP_REMOVED lines=118> */
.L_x_48349:
        /* <DEDUP_REMOVED lines=21> */
[----:B------:R-:W-:Y:S05]  /*a450*/  CALL.REL.NOINC `($__internal_88_$__cuda_sm20_div_rn_f64_full) ;  /* 0x000008fc00b07944 */ /* 0x000fea0003c00000 */
[----:B------:R-:W-:-:S07]  /*a460*/  IMAD.MOV.U32 R5, RZ, RZ, R3 ;  /* 0x000000ffff057224 */ /* 0x000fce00078e0003 */
.L_x_48352:
[----:B------:R-:W-:Y:S05]  /*a470*/  BSYNC B3 ;  /* 0x0000000000037941 */ /* 0x000fea0003800000 */
.L_x_48351:
        /* <DEDUP_REMOVED lines=29> */
.L_x_48350:
[----:B------:R-:W-:Y:S05]  /*a650*/  BSYNC B2 ;  /* 0x0000000000027941 */ /* 0x000fea0003800000 */
.L_x_48348:
        /* <DEDUP_REMOVED lines=22> */
.L_x_48354:
[----:B------:R-:W-:Y:S05]  /*a7c0*/  BSYNC B2 ;  /* 0x0000000000027941 */ /* 0x000fea0003800000 */
.L_x_48353:
        /* <DEDUP_REMOVED lines=82> */
.L_x_48356:
[----:B------:R-:W-:-:S04]  /*acf0*/  ISETP.GE.AND P0, PT, R65, RZ, PT ;  /* 0x000000ff4100720c */ /* 0x000fc80003f06270 */
[----:B------:R-:W-:Y:S02]  /*ad00*/  FSEL R2, RZ, 3.37028055040000000000e+12, P0 ;  /* 0x54442d18ff027808 */ /* 0x000fe40000000000 */
[----:B------:R-:W-:-:S07]  /*ad10*/  FSEL R3, RZ, 2.1426990032196044922, P0 ;  /* 0x400921fbff037808 */ /* 0x000fce0000000000 */
.L_x_48357:
[----:B------:R-:W-:Y:S05]  /*ad20*/  BSYNC B0 ;  /* 0x0000000000007941 */ /* 0x000fea0003800000 */
.L_x_48355:
[----:B------:R-:W-:Y:S01]  /*ad30*/  DADD R64, |R64|, |R66| ;  /* 0x0000000040407229 */ /* 0x000fe20000000642 */
[----:B------:R-:W-:Y:S01]  /*ad40*/  LOP3.LUT R67, R3, 0x80000000, R67, 0xb8, !PT ;  /* 0x8000000003437812 */ /* 0x000fe200078eb843 */
[----:B------:R-:W-:-:S06]  /*ad50*/  DMUL R10, R10, 0.5 ;  /* 0x3fe000000a0a7828 */ /* 0x000fcc0000000000 */
[----:B------:R-:W-:-:S06]  /*ad60*/  DSETP.GTU.AND P0, PT, |R64|, +INF , PT ;  /* 0x7ff000004000742a */ /* 0x000fcc0003f0c200 */
[----:B------:R-:W-:Y:S02]  /*ad70*/  FSEL R2, R64, R2, P0 ;  /* 0x0000000240027208 */ /* 0x000fe40000000000 */
[----:B------:R-:W-:Y:S01]  /*ad80*/  FSEL R3, R65, R67, P0 ;  /* 0x0000004341037208 */ /* 0x000fe20000000000 */
[----:B------:R-:W-:Y:S06]  /*ad90*/  BRA `(.L_x_48358) ;  /* 0x00000064006c7947 */ /* 0x000fec0003800000 */
.L_x_48347:
        /* <DEDUP_REMOVED lines=99> */
.L_x_48361:
[----:B------:R-:W-:Y:S05]  /*b3d0*/  BSYNC B0 ;  /* 0x0000000000007941 */ /* 0x000fea0003800000 */
.L_x_48360:
[----:B------:R-:W-:Y:S04]  /*b3e0*/  BSSY B2, `(.L_x_48362) ;  /* 0x0000009000027945 */ /* 0x000fe80003800000 */
        /* <DEDUP_REMOVED lines=8> */
.L_x_48363:
[----:B------:R-:W-:Y:S05]  /*b470*/  BSYNC B2 ;  /* 0x0000000000027941 */ /* 0x000fea0003800000 */
.L_x_48362:
        /* <DEDUP_REMOVED lines=82> */
.L_x_48365:
[----:B------:R-:W-:-:S04]  /*b9a0*/  ISETP.GE.AND P0, PT, R65, RZ, PT ;  /* 0x000000ff4100720c */ /* 0x000fc80003f06270 */
[----:B------:R-:W-:Y:S02]  /*b9b0*/  FSEL R2, RZ, 3.37028055040000000000e+12, P0 ;  /* 0x54442d18ff027808 */ /* 0x000fe40000000000 */
[----:B------:R-:W-:-:S07]  /*b9c0*/  FSEL R3, RZ, 2.1426990032196044922, P0 ;  /* 0x400921fbff037808 */ /* 0x000fce0000000000 */
.L_x_48366:
[----:B------:R-:W-:Y:S05]  /*b9d0*/  BSYNC B0 ;  /* 0x0000000000007941 */ /* 0x000fea0003800000 */
.L_x_48364:
[----:B------:R-:W-:Y:S01]  /*b9e0*/  DADD R64, |R64|, |R66| ;  /* 0x0000000040407229 */ /* 0x000fe20000000642 */
[----:B------:R-:W-:Y:S01]  /*b9f0*/  LOP3.LUT R67, R3, 0x80000000, R67, 0xb8, !PT ;  /* 0x8000000003437812 */ /* 0x000fe200078eb843 */
[----:B------:R-:W-:-:S06]  /*ba00*/  DMUL R10, R10, 0.5 ;  /* 0x3fe000000a0a7828 */ /* 0x000fcc0000000000 */
[----:B------:R-:W-:-:S06]  /*ba10*/  DSETP.GTU.AND P0, PT, |R64|, +INF , PT ;  /* 0x7ff000004000742a */ /* 0x000fcc0003f0c200 */
[----:B------:R-:W-:Y:S02]  /*ba20*/  FSEL R2, R64, R2, P0 ;  /* 0x0000000240027208 */ /* 0x000fe40000000000 */
[----:B------:R-:W-:Y:S01]  /*ba30*/  FSEL R3, R65, R67, P0 ;  /* 0x0000004341037208 */ /* 0x000fe20000000000 */
[----:B------:R-:W-:Y:S06]  /*ba40*/  BRA `(.L_x_48358) ;  /* 0x0000005800407947 */ /* 0x000fec0003800000 */
.L_x_48359:
        /* <DEDUP_REMOVED lines=8> */
[----:B------:R-:W-:-:S02]  /*bad0*/  DADD R86, R2, R2 ;  /* 0x0000000002567229 */ /* 0x000fc40000000002 */
[----:B------:R-:W-:Y:S02]  /*bae0*/  DMUL R6, R2, R2 ;  /* 0x0000000202067228 */ /* 0x000fe40000000000 */
[C---:B------:R-:W-:Y:S02]  /*baf0*/  DADD R92, R8.reuse, R8 ;  /* 0x00000000085c7229 */ /* 0x040fe40000000008 */
[----:B------:R-:W-:Y:S01]  /*bb00*/  LOP3.LUT R77, R11, 0xfffffff8, RZ, 0xc0, !PT ;  /* 0xfffffff80b4d7812 */ /* 0x000fe200078ec0ff */
[----:B------:R-:W-:Y:S01]  /*bb10*/  DMUL R78, R8, R8 ;  /* 0x00000008084e7228 */ /* 0x000fe20000000000 */
[----:B------:R-:W-:-:S04]  /*bb20*/  LOP3.LUT R3, R5, 0xfffffff8, RZ, 0xc0, !PT ;  /* 0xfffffff805037812 */ /* 0x000fc800078ec0ff */
[----:B------:R-:W-:Y:S02]  /*bb30*/  DADD R90, R10, -R76 ;  /* 0x000000000a5a7229 */ /* 0x000fe4000000084c */
[--C-:B------:R-:W-:Y:S02]  /*bb40*/  DADD R80, R4, -R2.reuse ;  /* 0x0000000004507229 */ /* 0x100fe40000000802 */
[C---:B------:R-:W-:Y:S02]  /*bb50*/  DMUL R88, R2.reuse, R86 ;  /* 0x0000005602587228 */ /* 0x040fe40000000000 */
[C---:B------:R-:W-:Y:S02]  /*bb60*/  DMUL R10, R2.reuse, R2 ;  /* 0x00000002020a7228 */ /* 0x040fe40000000000 */
        /* <DEDUP_REMOVED lines=10> */
.L_x_48368:
        /* <DEDUP_REMOVED lines=73> */
[----:B------:R-:W-:Y:S06]  /*c0a0*/  @P0 BRA `(.L_x_48368) ;  /* 0xfffffff800d80947 */ /* 0x000fec000383ffff */
[----:B------:R-:W-:Y:S05]  /*c0b0*/  BSYNC B0 ;  /* 0x0000000000007941 */ /* 0x000fea0003800000 */
.L_x_48367:
        /* <DEDUP_REMOVED lines=99> */
.L_x_48370:
        /* <DEDUP_REMOVED lines=23> */
.L_x_48373:
[----:B------:R-:W-:Y:S05]  /*c860*/  BSYNC B3 ;  /* 0x0000000000037941 */ /* 0x000fea0003800000 */
.L_x_48372:
        /* <DEDUP_REMOVED lines=29> */
.L_x_48371:
[----:B------:R-:W-:Y:S05]  /*ca40*/  BSYNC B2 ;  /* 0x0000000000027941 */ /* 0x000fea0003800000 */
.L_x_48369:
        /* <DEDUP_REMOVED lines=22> */
.L_x_48375:
[----:B------:R-:W-:Y:S05]  /*cbb0*/  BSYNC B2 ;  /* 0x0000000000027941 */ /* 0x000fea0003800000 */
.L_x_48374:
        /* <DEDUP_REMOVED lines=82> */
.L_x_48377:
[----:B------:R-:W-:-:S04]  /*d0e0*/  ISETP.GE.AND P0, PT, R65, RZ, PT ;  /* 0x000000ff4100720c */ /* 0x000fc80003f06270 */
[----:B------:R-:W-:Y:S02]  /*d0f0*/  FSEL R2, RZ, 3.37028055040000000000e+12, P0 ;  /* 0x54442d18ff027808 */ /* 0x000fe40000000000 */
[----:B------:R-:W-:-:S07]  /*d100*/  FSEL R3, RZ, 2.1426990032196044922, P0 ;  /* 0x400921fbff037808 */ /* 0x000fce0000000000 */
.L_x_48378:
[----:B------:R-:W-:Y:S05]  /*d110*/  BSYNC B0 ;  /* 0x0000000000007941 */ /* 0x000fea0003800000 */
.L_x_48376:
[----:B------:R-:W-:Y:S01]  /*d120*/  DADD R64, |R64|, |R66| ;  /* 0x0000000040407229 */ /* 0x000fe20000000642 */
[----:B------:R-:W-:Y:S01]  /*d130*/  LOP3.LUT R67, R3, 0x80000000, R67, 0xb8, !PT ;  /* 0x8000000003437812 */ /* 0x000fe200078eb843 */
[----:B------:R-:W-:-:S06]  /*d140*/  DMUL R10, R10, 0.5 ;  /* 0x3fe000000a0a7828 */ /* 0x000fcc0000000000 */
[----:B------:R-:W-:-:S06]  /*d150*/  DSETP.GTU.AND P0, PT, |R64|, +INF , PT ;  /* 0x7ff000004000742a */ /* 0x000fcc0003f0c200 */
[----:B------:R-:W-:Y:S02]  /*d160*/  FSEL R2, R64, R2, P0 ;  /* 0x0000000240027208 */ /* 0x000fe40000000000 */
[----:B------:R-:W-:Y:S01]  /*d170*/  FSEL R3, R65, R67, P0 ;  /* 0x0000004341037208 */ /* 0x000fe20000000000 */
[----:B------:R-:W-:Y:S06]  /*d180*/  BRA `(.L_x_48358) ;  /* 0x0000004000707947 */ /* 0x000fec0003800000 */
.L_x_48346:
        /* <DEDUP_REMOVED lines=15> */
[----:B------:R-:W-:Y:S01]  /*d280*/  BSSY B0, `(.L_x_48379) ;  /* 0x0000078000007945 */ /* 0x000fe20003800000 */
[----:B------:R-:W-:Y:S01]  /*d290*/  IADD3 R7, -R80, 0x7fd00000, RZ ;  /* 0x7fd0000050077810 */ /* 0x000fe20007ffe1ff */
[----:B------:R-:W-:Y:S01]  /*d2a0*/  IMAD.MOV.U32 R82, RZ, RZ, -0x3ff ;  /* 0xfffffc01ff527424 */ /* 0x000fe200078e00ff */
        /* <DEDUP_REMOVED lines=18> */
[----:B------:R-:W-:-:S08]  /*d3d0*/  DFMA R76, R6, -R76, 1 ;  /* 0x3ff00000064c742b */ /* 0x000fd0000000084c */
[----:B------:R-:W-:Y:S02]  /*d3e0*/  DFMA R78, R76, R78, 0.5 ;  /* 0x3fe000004c4e742b */ /* 0x000fe4000000004e */
[----:B------:R-:W-:-:S08]  /*d3f0*/  DMUL R76, R10, R76 ;  /* 0x0000004c0a4c7228 */ /* 0x000fd00000000000 */
[----:B------:R-:W-:-:S08]  /*d400*/  DFMA R76, R78, R76, R10 ;  /* 0x0000004c4e4c722b */ /* 0x000fd0000000000a */
[----:B------:R-:W-:Y:S01]  /*d410*/  DMUL R76, R8, R76 ;  /* 0x0000004c084c7228 */ /* 0x000fe20000000000 */
[----:B------:R-:W-:Y:S01]  /*d420*/  LOP3.LUT R9, R80, 0x100000, RZ, 0xfc, !PT ;  /* 0x0010000050097812 */ /* 0x000fe200078efcff */
[----:B------:R-:W-:Y:S02]  /*d430*/  IMAD.MOV.U32 R8, RZ, RZ, RZ ;  /* 0x000000ffff087224 */ /* 0x000fe400078e00ff */
[----:B------:R-:W-:-:S04]  /*d440*/  IMAD.MOV.U32 R80, RZ, RZ, 0x1 ;  /* 0x00000001ff507424 */ /* 0x000fc800078e00ff */
[----:B------:R-:W-:Y:S02]  /*d450*/  DMUL R76, R76, R8 ;  /* 0x000000084c4c7228 */ /* 0x000fe40000000000 */
[----:B------:R-:W-:-:S08]  /*d460*/  DFMA R6, -R74, R80, 1 ;  /* 0x3ff000004a06742b */ /* 0x000fd00000000150 */
[----:B------:R-:W-:Y:S01]  /*d470*/  DFMA R6, R6, R6, R6 ;  /* 0x000000060606722b */ /* 0x000fe20000000006 */
[----:B------:R-:W-:Y:S02]  /*d480*/  @!P3 FSEL R3, R5, R77, !P2 ;  /* 0x0000004d0503b208 */ /* 0x000fe40005000000 */
[----:B------:R-:W-:Y:S02]  /*d490*/  @!P3 FSEL R2, R4, R76, !P2 ;  /* 0x0000004c0402b208 */ /* 0x000fe40005000000 */
[----:B------:R-:W-:-:S03]  /*d4a0*/  ISETP.GT.AND P0, PT, R3, 0xfffff, PT ;  /* 0x000fffff0300780c */ /* 0x000fc60003f04270 */
[----:B------:R-:W-:Y:S01]  /*d4b0*/  DFMA R80, R80, R6, R80 ;  /* 0x000000065050722b */ /* 0x000fe20000000050 */
[----:B------:R-:W-:Y:S02]  /*d4c0*/  IMAD.MOV.U32 R6, RZ, RZ, R2 ;  /* 0x000000ffff067224 */ /* 0x000fe400078e0002 */
[----:B------:R-:W-:-:S05]  /*d4d0*/  IMAD.MOV.U32 R7, RZ, RZ, R3 ;  /* 0x000000ffff077224 */ /* 0x000fca00078e0003 */
[----:B------:R-:W-:Y:S02]  /*d4e0*/  DFMA R4, -R74, R80, 1 ;  /* 0x3ff000004a04742b */ /* 0x000fe40000000150 */
[----:B------:R-:W-:Y:S01]  /*d4f0*/  @!P0 DMUL R6, R6, 1.80143985094819840000e+16 ;  /* 0x4350000006068828 */ /* 0x000fe20000000000 */
[----:B------:R-:W-:-:S05]  /*d500*/  @!P0 IMAD.MOV.U32 R82, RZ, RZ, -0x435 ;  /* 0xfffffbcbff528424 */ /* 0x000fca00078e00ff */
[----:B------:R-:W-:-:S04]  /*d510*/  DFMA R4, R80, R4, R80 ;  /* 0x000000045004722b */ /* 0x000fc80000000050 */
[----:B------:R-:W-:Y:S02]  /*d520*/  @!P0 IMAD.MOV.U32 R3, RZ, RZ, R7 ;  /* 0x000000ffff038224 */ /* 0x000fe400078e0007 */
[----:B------:R-:W-:Y:S02]  /*d530*/  @!P0 IMAD.MOV.U32 R2, RZ, RZ, R6 ;  /* 0x000000ffff028224 */ /* 0x000fe400078e0006 */
[----:B------:R-:W-:Y:S01]  /*d540*/  VIADD R10, R3, 0xffffffff ;  /* 0xffffffff030a7836 */ /* 0x000fe20000000000 */
[----:B------:R-:W-:-:S04]  /*d550*/  DMUL R8, R72, R4 ;  /* 0x0000000448087228 */ /* 0x000fc80000000000 */
[----:B------:R-:W-:-:S04]  /*d560*/  ISETP.GE.U32.AND P2, PT, R10, 0x7fefffff, PT ;  /* 0x7fefffff0a00780c */ /* 0x000fc80003f46070 */
[----:B------:R-:W-:-:S08]  /*d570*/  DFMA R10, -R74, R8, R72 ;  /* 0x000000084a0a722b */ /* 0x000fd00000000148 */
[----:B------:R-:W-:Y:S01]  /*d580*/  DFMA R4, R4, R10, R8 ;  /* 0x0000000a0404722b */ /* 0x000fe20000000008 */
[----:B------:R-:W-:Y:S01]  /*d590*/  @P2 FSETP.NEU.FTZ.AND P3, PT, R7, RZ, PT ;  /* 0x000000ff0700220b */ /* 0x000fe20003f7d000 */
[----:B------:R-:W-:Y:S02]  /*d5a0*/  @P2 IMAD.MOV.U32 R8, RZ, RZ, 0x0 ;  /* 0x00000000ff082424 */ /* 0x000fe400078e00ff */
[----:B------:R-:W-:-:S06]  /*d5b0*/  @P2 IMAD.MOV.U32 R9, RZ, RZ, 0x7ff00000 ;  /* 0x7ff00000ff092424 */ /* 0x000fcc00078e00ff */
[----:B------:R-:W-:Y:S01]  /*d5c0*/  @P2 DFMA R8, R6, R8, +INF ;  /* 0x7ff000000608242b */ /* 0x000fe20000000008 */
[----:B------:R-:W-:-:S05]  /*d5d0*/  FFMA R10, RZ, R75, R5 ;  /* 0x0000004bff0a7223 */ /* 0x000fca0000000005 */
[----:B------:R-:W-:-:S04]  /*d5e0*/  FSETP.GT.AND P4, PT, |R10|, 1.469367938527859385e-39, PT ;  /* 0x001000000a00780b */ /* 0x000fc80003f84200 */
        /* <DEDUP_REMOVED lines=65> */
.L_x_48380:
[----:B------:R-:W-:Y:S05]  /*da00*/  BSYNC B0 ;  /* 0x0000000000007941 */ /* 0x000fea0003800000 */
.L_x_48379:
        /* <DEDUP_REMOVED lines=9> */
.L_x_48382:
[----:B------:R-:W-:Y:S05]  /*daa0*/  BSYNC B2 ;  /* 0x0000000000027941 */ /* 0x000fea0003800000 */
.L_x_48381:
        /* <DEDUP_REMOVED lines=82> */
.L_x_48384:
[----:B------:R-:W-:-:S04]  /*dfd0*/  ISETP.GE.AND P0, PT, R65, RZ, PT ;  /* 0x000000ff4100720c */ /* 0x000fc80003f06270 */
[----:B------:R-:W-:Y:S02]  /*dfe0*/  FSEL R2, RZ, 3.37028055040000000000e+12, P0 ;  /* 0x54442d18ff027808 */ /* 0x000fe40000000000 */
[----:B------:R-:W-:-:S07]  /*dff0*/  FSEL R3, RZ, 2.1426990032196044922, P0 ;  /* 0x400921fbff037808 */ /* 0x000fce0000000000 */
.L_x_48385:
[----:B------:R-:W-:Y:S05]  /*e000*/  BSYNC B0 ;  /* 0x0000000000007941 */ /* 0x000fea0003800000 */
.L_x_48383:
[----:B------:R-:W-:Y:S01]  /*e010*/  DADD R64, |R64|, |R66| ;  /* 0x0000000040407229 */ /* 0x000fe20000000642 */
[----:B------:R-:W-:-:S07]  /*e020*/  LOP3.LUT R67, R3, 0x80000000, R67, 0xb8, !PT ;  /* 0x8000000003437812 */ /* 0x000fce00078eb843 */
[----:B------:R-:W-:-:S06]  /*e030*/  DSETP.GTU.AND P0, PT, |R64|, +INF , PT ;  /* 0x7ff000004000742a */ /* 0x000fcc0003f0c200 */
[----:B------:R-:W-:Y:S02]  /*e040*/  FSEL R2, R64, R2, P0 ;  /* 0x0000000240027208 */ /* 0x000fe40000000000 */
[----:B------:R-:W-:Y:S01]  /*e050*/  FSEL R3, R65, R67, P0 ;  /* 0x0000004341037208 */ /* 0x000fe20000000000 */
[----:B------:R-:W-:Y:S06]  /*e060*/  BRA `(.L_x_48358) ;  /* 0x0000003000b87947 */ /* 0x000fec0003800000 */
.L_x_48345:
        /* <DEDUP_REMOVED lines=92> */
.L_x_48388:
        /* <DEDUP_REMOVED lines=23> */
.L_x_48391:
[----:B------:R-:W-:Y:S05]  /*e7a0*/  BSYNC B3 ;  /* 0x0000000000037941 */ /* 0x000fea0003800000 */
.L_x_48390:
        /* <DEDUP_REMOVED lines=29> */
.L_x_48389:
[----:B------:R-:W-:Y:S05]  /*e980*/  BSYNC B2 ;  /* 0x0000000000027941 */ /* 0x000fea0003800000 */
.L_x_48387:
        /* <DEDUP_REMOVED lines=83> */
.L_x_48386:
        /* <DEDUP_REMOVED lines=85> */
.L_x_48344:
        /* <DEDUP_REMOVED lines=22> */
[----:B------:R-:W-:Y:S05]  /*f570*/  CALL.REL.NOINC `($__internal_88_$__cuda_sm20_div_rn_f64_full) ;  /* 0x000008ac00687944 */ /* 0x000fea0003c00000 */
[----:B------:R-:W-:-:S07]  /*f580*/  IMAD.MOV.U32 R5, RZ, RZ, R3 ;  /* 0x000000ffff057224 */ /* 0x000fce00078e0003 */
.L_x_48393:
[----:B------:R-:W-:Y:S05]  /*f590*/  BSYNC B2 ;  /* 0x0000000000027941 */ /* 0x000fea0003800000 */
.L_x_48392:
        /* <DEDUP_REMOVED lines=25> */
.L_x_48395:
[----:B------:R-:W-:Y:S05]  /*f730*/  BSYNC B2 ;  /* 0x0000000000027941 */ /* 0x000fea0003800000 */
.L_x_48394:
        /* <DEDUP_REMOVED lines=8> */
[----:B------:R-:W-:Y:S01]  /*f7c0*/  BSSY B0, `(.L_x_48396) ;  /* 0x0000080000007945 */ /* 0x000fe20003800000 */
[----:B------:R-:W-:Y:S01]  /*f7d0*/  IMAD.MOV.U32 R82, RZ, RZ, -0x3ff ;  /* 0xfffffc01ff527424 */ /* 0x000fe200078e00ff */
        /* <DEDUP_REMOVED lines=126> */
.L_x_48397:
[----:B------:R-:W-:Y:S05]  /*ffc0*/  BSYNC B0 ;  /* 0x0000000000007941 */ /* 0x000fea0003800000 */
.L_x_48396:
        /* <DEDUP_REMOVED lines=9> */
.L_x_48399:
[----:B------:R-:W-:Y:S05]  /*10060*/  BSYNC B2 ;  /* 0x0000000000027941 */ /* 0x000fea0003800000 */
.L_x_48398:
        /* <DEDUP_REMOVED lines=82> */
.L_x_48401:
[----:B------:R-:W-:-:S04]  /*10590*/  ISETP.GE.AND P0, PT, R65, RZ, PT ;  /* 0x000000ff4100720c */ /* 0x000fc80003f06270 */
[----:B------:R-:W-:Y:S02]  /*105a0*/  FSEL R2, RZ, 3.37028055040000000000e+12, P0 ;  /* 0x54442d18ff027808 */ /* 0x000fe40000000000 */
[----:B------:R-:W-:-:S07]  /*105b0*/  FSEL R3, RZ, 2.1426990032196044922, P0 ;  /* 0x400921fbff037808 */ /* 0x000fce0000000000 */
.L_x_48402:
[----:B------:R-:W-:Y:S05]  /*105c0*/  BSYNC B0 ;  /* 0x0000000000007941 */ /* 0x000fea0003800000 */
.L_x_48400:
[----:B------:R-:W-:Y:S01]  /*105d0*/  DADD R64, |R64|, |R66| ;  /* 0x0000000040407229 */ /* 0x000fe20000000642 */
[----:B------:R-:W-:Y:S01]  /*105e0*/  LOP3.LUT R67, R3, 0x80000000, R67, 0xb8, !PT ;  /* 0x8000000003437812 */ /* 0x000fe200078eb843 */
[----:B------:R-:W-:-:S06]  /*105f0*/  DADD R10, R10, 1 ;  /* 0x3ff000000a0a7429 */ /* 0x000fcc0000000000 */
[----:B------:R-:W-:-:S06]  /*10600*/  DSETP.GTU.AND P0, PT, |R64|, +INF , PT ;  /* 0x7ff000004000742a */ /* 0x000fcc0003f0c200 */
[----:B------:R-:W-:Y:S02]  /*10610*/  FSEL R2, R64, R2, P0 ;  /* 0x0000000240027208 */ /* 0x000fe40000000000 */
[----:B------:R-:W-:Y:S01]  /*10620*/  FSEL R3, R65, R67, P0 ;  /* 0x0000004341037208 */ /* 0x000fe20000000000 */
[----:B------:R-:W-:Y:S06]  /*10630*/  BRA `(.L_x_48358) ;  /* 0x0000000c00447947 */ /* 0x000fec0003800000 */
.L_x_48343:
        /* <DEDUP_REMOVED lines=109> */
.L_x_48404:
[----:B------:R-:W-:Y:S05]  /*10d10*/  BSYNC B0 ;  /* 0x0000000000007941 */ /* 0x000fea0003800000 */
.L_x_48403:
[----:B------:R-:W-:Y:S04]  /*10d20*/  BSSY B2, `(.L_x_48405) ;  /* 0x0000008000027945 */ /* 0x000fe80003800000 */
[----:B------:R-:W-:Y:S05]  /*10d30*/  @P4 BRA P5, `(.L_x_48406) ;  /* 0x0000000000184947 */ /* 0x000fea0002800000 */
[----:B------:R-:W-:Y:S01]  /*10d40*/  IMAD.MOV.U32 R6, RZ, RZ, R2 ;  /* 0x000000ffff067224 */ /* 0x000fe200078e0002 */
[----:B------:R-:W-:Y:S01]  /*10d50*/  MOV R2, 0x10d90 ;  /* 0x00010d9000027802 */ /* 0x000fe20000000f00 */
[----:B------:R-:W-:Y:S02]  /*10d60*/  IMAD.MOV.U32 R4, RZ, RZ, R72 ;  /* 0x000000ffff047224 */ /* 0x000fe400078e0048 */
[----:B------:R-:W-:-:S07]  /*10d70*/  IMAD.MOV.U32 R5, RZ, RZ, R73 ;  /* 0x000000ffff057224 */ /* 0x000fce00078e0049 */
[----:B------:R-:W-:Y:S05]  /*10d80*/  CALL.REL.NOINC `($__internal_88_$__cuda_sm20_div_rn_f64_full) ;  /* 0x0000089400647944 */ /* 0x000fea0003c00000 */
[----:B------:R-:W-:-:S07]  /*10d90*/  IMAD.MOV.U32 R5, RZ, RZ, R3 ;  /* 0x000000ffff057224 */ /* 0x000fce00078e0003 */
.L_x_48406:
[----:B------:R-:W-:Y:S05]  /*10da0*/  BSYNC B2 ;  /* 0x0000000000027941 */ /* 0x000fea0003800000 */
.L_x_48405:
        /* <DEDUP_REMOVED lines=82> */
.L_x_48408:
[----:B------:R-:W-:Y:S02]  /*112d0*/  FSEL R2, RZ, 3.37028055040000000000e+12, P2 ;  /* 0x54442d18ff027808 */ /* 0x000fe40001000000 */
[----:B------:R-:W-:-:S07]  /*112e0*/  FSEL R3, RZ, 2.1426990032196044922, P2 ;  /* 0x400921fbff037808 */ /* 0x000fce0001000000 */
.L_x_48409:
[----:B------:R-:W-:Y:S05]  /*112f0*/  BSYNC B0 ;  /* 0x0000000000007941 */ /* 0x000fea0003800000 */
.L_x_48407:
[----:B------:R-:W-:Y:S01]  /*11300*/  DADD R64, |R64|, |R66| ;  /* 0x0000000040407229 */ /* 0x000fe20000000642 */
[----:B------:R-:W-:-:S07]  /*11310*/  LOP3.LUT R67, R3, 0x80000000, R67, 0xb8, !PT ;  /* 0x8000000003437812 */ /* 0x000fce00078eb843 */
[----:B------:R-:W-:-:S06]  /*11320*/  DSETP.GTU.AND P0, PT, |R64|, +INF , PT ;  /* 0x7ff000004000742a */ /* 0x000fcc0003f0c200 */
[----:B------:R-:W-:Y:S02]  /*11330*/  FSEL R2, R64, R2, P0 ;  /* 0x0000000240027208 */ /* 0x000fe40000000000 */
[----:B------:R-:W-:-:S07]  /*11340*/  FSEL R3, R65, R67, P0 ;  /* 0x0000004341037208 */ /* 0x000fce0000000000 */
.L_x_48358:
[----:B------:R-:W-:Y:S05]  /*11350*/  BSYNC B1 ;  /* 0x0000000000017941 */ /* 0x000fea0003800000 */
.L_x_48342:
[-C--:B------:R-:W-:Y:S01]  /*11360*/  DMUL R8, R36, R2.reuse ;  /* 0x0000000224087228 */ /* 0x080fe20000000000 */
        /* <DEDUP_REMOVED lines=74> */
.L_x_48416:
[----:B------:R-:W-:Y:S05]  /*11810*/  BSYNC B0 ;  /* 0x0000000000007941 */ /* 0x000fea0003800000 */
.L_x_48415:
        /* <DEDUP_REMOVED lines=23> */
.L_x_48418:
[----:B------:R-:W-:Y:S01]  /*11990*/  DMUL R2, RZ, R8 ;  /* 0x00000008ff027228 */ /* 0x000fe20000000000 */
[----:B------:R-:W-:-:S10]  /*119a0*/  IMAD.MOV.U32 R4, RZ, RZ, RZ ;  /* 0x000000ffff047224 */ /* 0x000fd400078e00ff */
.L_x_48419:
[----:B------:R-:W-:Y:S05]  /*119b0*/  BSYNC B2 ;  /* 0x0000000000027941 */ /* 0x000fea0003800000 */
.L_x_48417:
        /* <DEDUP_REMOVED lines=47> */
.L_x_48421:
[----:B------:R-:W-:Y:S01]  /*11cb0*/  DMUL R2, RZ, R8 ;  /* 0x00000008ff027228 */ /* 0x000fe20000000000 */
[----:B------:R-:W-:-:S10]  /*11cc0*/  IMAD.MOV.U32 R10, RZ, RZ, RZ ;  /* 0x000000ffff0a7224 */ /* 0x000fd400078e00ff */
.L_x_48422:
[----:B------:R-:W-:Y:S05]  /*11cd0*/  BSYNC B2 ;  /* 0x0000000000027941 */ /* 0x000fea0003800000 */
.L_x_48420:
        /* <DEDUP_REMOVED lines=25> */
.L_x_48414:
        /* <DEDUP_REMOVED lines=62> */
.L_x_48425:
[----:B------:R-:W-:Y:S05]  /*12250*/  BSYNC B0 ;  /* 0x0000000000007941 */ /* 0x000fea0003800000 */
.L_x_48424:
        /* <DEDUP_REMOVED lines=23> */
.L_x_48427:
[----:B------:R-:W-:Y:S01]  /*123d0*/  DMUL R2, RZ, R8 ;  /* 0x00000008ff027228 */ /* 0x000fe20000000000 */
[----:B------:R-:W-:-:S10]  /*123e0*/  IMAD.MOV.U32 R4, RZ, RZ, RZ ;  /* 0x000000ffff047224 */ /* 0x000fd400078e00ff */
.L_x_48428:
[----:B------:R-:W-:Y:S05]  /*123f0*/  BSYNC B2 ;  /* 0x0000000000027941 */ /* 0x000fea0003800000 */
.L_x_48426:
        /* <DEDUP_REMOVED lines=47> */
.L_x_48430:
[----:B------:R-:W-:Y:S01]  /*126f0*/  DMUL R2, RZ, R8 ;  /* 0x00000008ff027228 */ /* 0x000fe20000000000 */
[----:B------:R-:W-:-:S10]  /*12700*/  IMAD.MOV.U32 R38, RZ, RZ, RZ ;  /* 0x000000ffff267224 */ /* 0x000fd400078e00ff */
.L_x_48431:
[----:B------:R-:W-:Y:S05]  /*12710*/  BSYNC B2 ;  /* 0x0000000000027941 */ /* 0x000fea0003800000 */
.L_x_48429:
        /* <DEDUP_REMOVED lines=39> */
.L_x_48413:
        /* <DEDUP_REMOVED lines=11> */
.L_x_48432:
[----:B------:R-:W-:-:S10]  /*12a40*/  DADD R36, R8, -R8 ;  /* 0x0000000008247229 */ /* 0x000fd40000000808 */
[----:B------:R-:W-:Y:S02]  /*12a50*/  IMAD.MOV.U32 R38, RZ, RZ, R36 ;  /* 0x000000ffff267224 */ /* 0x000fe400078e0024 */
[----:B------:R-:W-:Y:S01]  /*12a60*/  IMAD.MOV.U32 R39, RZ, RZ, R37 ;  /* 0x000000ffff277224 */ /* 0x000fe200078e0025 */
[----:B------:R-:W-:Y:S06]  /*12a70*/  BRA `(.L_x_48423) ;  /* 0x00000008008c7947 */ /* 0x000fec0003800000 */
.L_x_48412:
        /* <DEDUP_REMOVED lines=25> */
.L_x_48434:
[----:B------:R-:W-:Y:S01]  /*12c10*/  DMUL R2, RZ, R8 ;  /* 0x00000008ff027228 */ /* 0x000fe20000000000 */
[----:B------:R-:W-:-:S10]  /*12c20*/  IMAD.MOV.U32 R10, RZ, RZ, RZ ;  /* 0x000000ffff0a7224 */ /* 0x000fd400078e00ff */
.L_x_48435:
[----:B------:R-:W-:Y:S05]  /*12c30*/  BSYNC B2 ;  /* 0x0000000000027941 */ /* 0x000fea0003800000 */
.L_x_48433:
        /* <DEDUP_REMOVED lines=47> */
.L_x_48437:
[----:B------:R-:W-:Y:S01]  /*12f30*/  DMUL R2, RZ, R8 ;  /* 0x00000008ff027228 */ /* 0x000fe20000000000 */
[----:B------:R-:W-:-:S10]  /*12f40*/  IMAD.MOV.U32 R38, RZ, RZ, RZ ;  /* 0x000000ffff267224 */ /* 0x000fd400078e00ff */
.L_x_48438:
[----:B------:R-:W-:Y:S05]  /*12f50*/  BSYNC B2 ;  /* 0x0000000000027941 */ /* 0x000fea0003800000 */
.L_x_48436:
        /* <DEDUP_REMOVED lines=24> */
.L_x_48411:
        /* <DEDUP_REMOVED lines=58> */
.L_x_48440:
[----:B------:R-:W-:Y:S05]  /*13480*/  BSYNC B0 ;  /* 0x0000000000007941 */ /* 0x000fea0003800000 */
.L_x_48439:
[----:B------:R-:W-:Y:S02]  /*13490*/  IMAD.MOV.U32 R38, RZ, RZ, R8 ;  /* 0x000000ffff267224 */ /* 0x000fe400078e0008 */
[----:B------:R-:W-:-:S07]  /*134a0*/  IMAD.MOV.U32 R39, RZ, RZ, R9 ;  /* 0x000000ffff277224 */ /* 0x000fce00078e0009 */
.L_x_48423:
[----:B------:R-:W-:Y:S05]  /*134b0*/  BSYNC B1 ;  /* 0x0000000000017941 */ /* 0x000fea0003800000 */
.L_x_48410:
        /* <DEDUP_REMOVED lines=118> */
.L_x_48448:
        /* <DEDUP_REMOVED lines=23> */
.L_x_48451:
[----:B------:R-:W-:Y:S05]  /*13d90*/  BSYNC B3 ;  /* 0x0000000000037941 */ /* 0x000fea0003800000 */
.L_x_48450:
        /* <DEDUP_REMOVED lines=29> */
.L_x_48449:
[----:B------:R-:W-:Y:S05]  /*13f70*/  BSYNC B2 ;  /* 0x0000000000027941 */ /* 0x000fea0003800000 */
.L_x_48447:
        /* <DEDUP_REMOVED lines=22> */
.L_x_48453:
[----:B------:R-:W-:Y:S05]  /*140e0*/  BSYNC B2 ;  /* 0x0000000000027941 */ /* 0x000fea0003800000 */
.L_x_48452:
        /* <DEDUP_REMOVED lines=82> */
.L_x_48455:
[----:B------:R-:W-:-:S04]  /*14610*/  ISETP.GE.AND P0, PT, R61, RZ, PT ;  /* 0x000000ff3d00720c */ /* 0x000fc80003f06270 */
[----:B------:R-:W-:Y:S02]  /*14620*/  FSEL R2, RZ, 3.37028055040000000000e+12, P0 ;  /* 0x54442d18ff027808 */ /* 0x000fe40000000000 */
[----:B------:R-:W-:-:S07]  /*14630*/  FSEL R3, RZ, 2.1426990032196044922, P0 ;  /* 0x400921fbff037808 */ /* 0x000fce0000000000 */
.L_x_48456:
[----:B------:R-:W-:Y:S05]  /*14640*/  BSYNC B0 ;  /* 0x0000000000007941 */ /* 0x000fea0003800000 */
.L_x_48454:
[----:B------:R-:W-:Y:S01]  /*14650*/  DADD R60, |R60|, |R62| ;  /* 0x000000003c3c7229 */ /* 0x000fe2000000063e */
[----:B------:R-:W-:Y:S01]  /*14660*/  LOP3.LUT R63, R3, 0x80000000, R63, 0xb8, !PT ;  /* 0x80000000033f7812 */ /* 0x000fe200078eb83f */
[----:B------:R-:W-:-:S06]  /*14670*/  DMUL R10, R10, 0.5 ;  /* 0x3fe000000a0a7828 */ /* 0x000fcc0000000000 */
[----:B------:R-:W-:-:S06]  /*14680*/  DSETP.GTU.AND P0, PT, |R60|, +INF , PT ;  /* 0x7ff000003c00742a */ /* 0x000fcc0003f0c200 */
[----:B------:R-:W-:Y:S02]  /*14690*/  FSEL R2, R60, R2, P0 ;  /* 0x000000023c027208 */ /* 0x000fe40000000000 */
[----:B------:R-:W-:Y:S01]  /*146a0*/  FSEL R3, R61, R63, P0 ;  /* 0x0000003f3d037208 */ /* 0x000fe20000000000 */
[----:B------:R-:W-:Y:S06]  /*146b0*/  BRA `(.L_x_48457) ;  /* 0x0000006400707947 */ /* 0x000fec0003800000 */
.L_x_48446:
        /* <DEDUP_REMOVED lines=99> */
.L_x_48460:
[----:B------:R-:W-:Y:S05]  /*14cf0*/  BSYNC B0 ;  /* 0x0000000000007941 */ /* 0x000fea0003800000 */
.L_x_48459:
        /* <DEDUP_REMOVED lines=9> */
.L_x_48462:
[----:B------:R-:W-:Y:S05]  /*14d90*/  BSYNC B2 ;  /* 0x0000000000027941 */ /* 0x000fea0003800000 */
.L_x_48461:
        /* <DEDUP_REMOVED lines=82> */
.L_x_48464:
[----:B------:R-:W-:-:S04]  /*152c0*/  ISETP.GE.AND P0, PT, R61, RZ, PT ;  /* 0x000000ff3d00720c */ /* 0x000fc80003f06270 */
[----:B------:R-:W-:Y:S02]  /*152d0*/  FSEL R2, RZ, 3.37028055040000000000e+12, P0 ;  /* 0x54442d18ff027808 */ /* 0x000fe40000000000 */
[----:B------:R-:W-:-:S07]  /*152e0*/  FSEL R3, RZ, 2.1426990032196044922, P0 ;  /* 0x400921fbff037808 */ /* 0x000fce0000000000 */
.L_x_48465:
[----:B------:R-:W-:Y:S05]  /*152f0*/  BSYNC B0 ;  /* 0x0000000000007941 */ /* 0x000fea0003800000 */
.L_x_48463:
[----:B------:R-:W-:Y:S01]  /*15300*/  DADD R60, |R60|, |R62| ;  /* 0x000000003c3c7229 */ /* 0x000fe2000000063e */
[----:B------:R-:W-:Y:S01]  /*15310*/  LOP3.LUT R63, R3, 0x80000000, R63, 0xb8, !PT ;  /* 0x80000000033f7812 */ /* 0x000fe200078eb83f */
[----:B------:R-:W-:-:S06]  /*15320*/  DMUL R10, R10, 0.5 ;  /* 0x3fe000000a0a7828 */ /* 0x000fcc0000000000 */
[----:B------:R-:W-:-:S06]  /*15330*/  DSETP.GTU.AND P0, PT, |R60|, +INF , PT ;  /* 0x7ff000003c00742a */ /* 0x000fcc0003f0c200 */
[----:B------:R-:W-:Y:S02]  /*15340*/  FSEL R2, R60, R2, P0 ;  /* 0x000000023c027208 */ /* 0x000fe40000000000 */
[----:B------:R-:W-:Y:S01]  /*15350*/  FSEL R3, R61, R63, P0 ;  /* 0x0000003f3d037208 */ /* 0x000fe20000000000 */
[----:B------:R-:W-:Y:S06]  /*15360*/  BRA `(.L_x_48457) ;  /* 0x0000005800447947 */ /* 0x000fec0003800000 */
.L_x_48458:
        /* <DEDUP_REMOVED lines=8> */
[--C-:B------:R-:W-:Y:S02]  /*153f0*/  DADD R4, R66, -R2.reuse ;  /* 0x0000000042047229 */ /* 0x100fe40000000802 */
[----:B------:R-:W-:-:S02]  /*15400*/  DADD R88, R2, R2 ;  /* 0x0000000002587229 */ /* 0x000fc40000000002 */
[----:B------:R-:W-:Y:S02]  /*15410*/  DADD R90, R8, R8 ;  /* 0x00000000085a7229 */ /* 0x000fe40000000008 */
[----:B------:R-:W-:Y:S02]  /*15420*/  DMUL R80, R2, R2 ;  /* 0x0000000202507228 */ /* 0x000fe40000000000 */
[----:B------:R-:W-:Y:S01]  /*15430*/  LOP3.LUT R75, R11, 0xfffffff8, RZ, 0xc0, !PT ;  /* 0xfffffff80b4b7812 */ /* 0x000fe200078ec0ff */
[----:B------:R-:W-:Y:S01]  /*15440*/  DMUL R82, R8, R8 ;  /* 0x0000000808527228 */ /* 0x000fe20000000000 */
[----:B------:R-:W-:-:S04]  /*15450*/  LOP3.LUT R7, R5, 0xfffffff8, RZ, 0xc0, !PT ;  /* 0xfffffff805077812 */ /* 0x000fc800078ec0ff */
[----:B------:R-:W-:Y:S02]  /*15460*/  DADD R76, R10, -R74 ;  /* 0x000000000a4c7229 */ /* 0x000fe4000000084a */
[--C-:B------:R-:W-:Y:S02]  /*15470*/  DADD R72, R4, -R6.reuse ;  /* 0x0000000004487229 */ /* 0x100fe40000000806 */
[----:B------:R-:W-:Y:S02]  /*15480*/  DADD R10, R6, R6 ;  /* 0x00000000060a7229 */ /* 0x000fe40000000006 */
[----:B------:R-:W-:Y:S02]  /*15490*/  DADD R92, R74, R74 ;  /* 0x000000004a5c7229 */ /* 0x000fe4000000004a */
[C---:B------:R-:W-:Y:S02]  /*154a0*/  DMUL R86, R6.reuse, R88 ;  /* 0x0000005806567228 */ /* 0x040fe40000000000 */
[----:B------:R-:W-:-:S02]  /*154b0*/  DMUL R2, R6, R6 ;  /* 0x0000000606027228 */ /* 0x000fc40000000000 */
        /* <DEDUP_REMOVED lines=8> */
.L_x_48467:
        /* <DEDUP_REMOVED lines=75> */
.L_x_48466:
        /* <DEDUP_REMOVED lines=99> */
.L_x_48469:
        /* <DEDUP_REMOVED lines=23> */
.L_x_48472:
[----:B------:R-:W-:Y:S05]  /*16190*/  BSYNC B3 ;  /* 0x0000000000037941 */ /* 0x000fea0003800000 */
.L_x_48471:
        /* <DEDUP_REMOVED lines=29> */
.L_x_48470:
[----:B------:R-:W-:Y:S05]  /*16370*/  BSYNC B2 ;  /* 0x0000000000027941 */ /* 0x000fea0003800000 */
.L_x_48468:
        /* <DEDUP_REMOVED lines=22> */
.L_x_48474:
[----:B------:R-:W-:Y:S05]  /*164e0*/  BSYNC B2 ;  /* 0x0000000000027941 */ /* 0x000fea0003800000 */
.L_x_48473:
        /* <DEDUP_REMOVED lines=82> */
.L_x_48476:
[----:B------:R-:W-:-:S04]  /*16a10*/  ISETP.GE.AND P0, PT, R61, RZ, PT ;  /* 0x000000ff3d00720c */ /* 0x000fc80003f06270 */
[----:B------:R-:W-:Y:S02]  /*16a20*/  FSEL R2, RZ, 3.37028055040000000000e+12, P0 ;  /* 0x54442d18ff027808 */ /* 0x000fe40000000000 */
[----:B------:R-:W-:-:S07]  /*16a30*/  FSEL R3, RZ, 2.1426990032196044922, P0 ;  /* 0x400921fbff037808 */ /* 0x000fce0000000000 */
.L_x_48477:
[----:B------:R-:W-:Y:S05]  /*16a40*/  BSYNC B0 ;  /* 0x0000000000007941 */ /* 0x000fea0003800000 */
.L_x_48475:
[----:B------:R-:W-:Y:S01]  /*16a50*/  DADD R60, |R60|, |R62| ;  /* 0x000000003c3c7229 */ /* 0x000fe2000000063e */
[----:B------:R-:W-:Y:S01]  /*16a60*/  LOP3.LUT R63, R3, 0x80000000, R63, 0xb8, !PT ;  /* 0x80000000033f7812 */ /* 0x000fe200078eb83f */
[----:B------:R-:W-:-:S06]  /*16a70*/  DMUL R10, R10, 0.5 ;  /* 0x3fe000000a0a7828 */ /* 0x000fcc0000000000 */
[----:B------:R-:W-:-:S06]  /*16a80*/  DSETP.GTU.AND P0, PT, |R60|, +INF , PT ;  /* 0x7ff000003c00742a */ /* 0x000fcc0003f0c200 */
[----:B------:R-:W-:Y:S02]  /*16a90*/  FSEL R2, R60, R2, P0 ;  /* 0x000000023c027208 */ /* 0x000fe40000000000 */
[----:B------:R-:W-:Y:S01]  /*16aa0*/  FSEL R3, R61, R63, P0 ;  /* 0x0000003f3d037208 */ /* 0x000fe20000000000 */
[----:B------:R-:W-:Y:S06]  /*16ab0*/  BRA `(.L_x_48457) ;  /* 0x0000004000707947 */ /* 0x000fec0003800000 */
.L_x_48445:
        /* <DEDUP_REMOVED lines=135> */
.L_x_48479:
[----:B------:R-:W-:Y:S05]  /*17330*/  BSYNC B0 ;  /* 0x0000000000007941 */ /* 0x000fea0003800000 */
.L_x_48478:
        /* <DEDUP_REMOVED lines=9> */
.L_x_48481:
[----:B------:R-:W-:Y:S05]  /*173d0*/  BSYNC B2 ;  /* 0x0000000000027941 */ /* 0x000fea0003800000 */
.L_x_48480:
        /* <DEDUP_REMOVED lines=82> */
.L_x_48483:
[----:B------:R-:W-:-:S04]  /*17900*/  ISETP.GE.AND P0, PT, R61, RZ, PT ;  /* 0x000000ff3d00720c */ /* 0x000fc80003f06270 */
[----:B------:R-:W-:Y:S02]  /*17910*/  FSEL R2, RZ, 3.37028055040000000000e+12, P0 ;  /* 0x54442d18ff027808 */ /* 0x000fe40000000000 */
[----:B------:R-:W-:-:S07]  /*17920*/  FSEL R3, RZ, 2.1426990032196044922, P0 ;  /* 0x400921fbff037808 */ /* 0x000fce0000000000 */
.L_x_48484:
[----:B------:R-:W-:Y:S05]  /*17930*/  BSYNC B0 ;  /* 0x0000000000007941 */ /* 0x000fea0003800000 */
.L_x_48482:
[----:B------:R-:W-:Y:S01]  /*17940*/  DADD R60, |R60|, |R62| ;  /* 0x000000003c3c7229 */ /* 0x000fe2000000063e */
[----:B------:R-:W-:-:S07]  /*17950*/  LOP3.LUT R63, R3, 0x80000000, R63, 0xb8, !PT ;  /* 0x80000000033f7812 */ /* 0x000fce00078eb83f */
[----:B------:R-:W-:-:S06]  /*17960*/  DSETP.GTU.AND P0, PT, |R60|, +INF , PT ;  /* 0x7ff000003c00742a */ /* 0x000fcc0003f0c200 */
[----:B------:R-:W-:Y:S02]  /*17970*/  FSEL R2, R60, R2, P0 ;  /* 0x000000023c027208 */ /* 0x000fe40000000000 */
[----:B------:R-:W-:Y:S01]  /*17980*/  FSEL R3, R61, R63, P0 ;  /* 0x0000003f3d037208 */ /* 0x000fe20000000000 */
[----:B------:R-:W-:Y:S06]  /*17990*/  BRA `(.L_x_48457) ;  /* 0x0000003000b87947 */ /* 0x000fec0003800000 */
.L_x_48444:
        /* <DEDUP_REMOVED lines=92> */
.L_x_48487:
        /* <DEDUP_REMOVED lines=23> */
.L_x_48490:
[----:B------:R-:W-:Y:S05]  /*180d0*/  BSYNC B3 ;  /* 0x0000000000037941 */ /* 0x000fea0003800000 */
.L_x_48489:
        /* <DEDUP_REMOVED lines=29> */
.L_x_48488:
[----:B------:R-:W-:Y:S05]  /*182b0*/  BSYNC B2 ;  /* 0x0000000000027941 */ /* 0x000fea0003800000 */
.L_x_48486:
        /* <DEDUP_REMOVED lines=83> */
.L_x_48485:
        /* <DEDUP_REMOVED lines=85> */
.L_x_48443:
        /* <DEDUP_REMOVED lines=24> */
.L_x_48492:
[----:B------:R-:W-:Y:S05]  /*18ec0*/  BSYNC B2 ;  /* 0x0000000000027941 */ /* 0x000fea0003800000 */
.L_x_48491:
        /* <DEDUP_REMOVED lines=25> */
.L_x_48494:
[----:B------:R-:W-:Y:S05]  /*19060*/  BSYNC B2 ;  /* 0x0000000000027941 */ /* 0x000fea0003800000 */
.L_x_48493:
        /* <DEDUP_REMOVED lines=136> */
.L_x_48496:
[----:B------:R-:W-:Y:S05]  /*198f0*/  BSYNC B0 ;  /* 0x0000000000007941 */ /* 0x000fea0003800000 */
.L_x_48495:
        /* <DEDUP_REMOVED lines=9> */
.L_x_48498:
[----:B------:R-:W-:Y:S05]  /*19990*/  BSYNC B2 ;  /* 0x0000000000027941 */ /* 0x000fea0003800000 */
.L_x_48497:
        /* <DEDUP_REMOVED lines=82> */
.L_x_48500:
[----:B------:R-:W-:-:S04]  /*19ec0*/  ISETP.GE.AND P0, PT, R61, RZ, PT ;  /* 0x000000ff3d00720c */ /* 0x000fc80003f06270 */
[----:B------:R-:W-:Y:S02]  /*19ed0*/  FSEL R2, RZ, 3.37028055040000000000e+12, P0 ;  /* 0x54442d18ff027808 */ /* 0x000fe40000000000 */
[----:B------:R-:W-:-:S07]  /*19ee0*/  FSEL R3, RZ, 2.1426990032196044922, P0 ;  /* 0x400921fbff037808 */ /* 0x000fce0000000000 */
.L_x_48501:
[----:B------:R-:W-:Y:S05]  /*19ef0*/  BSYNC B0 ;  /* 0x0000000000007941 */ /* 0x000fea0003800000 */
.L_x_48499:
[----:B------:R-:W-:Y:S01]  /*19f00*/  DADD R60, |R60|, |R62| ;  /* 0x000000003c3c7229 */ /* 0x000fe2000000063e */
[----:B------:R-:W-:Y:S01]  /*19f10*/  LOP3.LUT R63, R3, 0x80000000, R63, 0xb8, !PT ;  /* 0x80000000033f7812 */ /* 0x000fe200078eb83f */
[----:B------:R-:W-:-:S06]  /*19f20*/  DADD R10, R10, 1 ;  /* 0x3ff000000a0a7429 */ /* 0x000fcc0000000000 */
[----:B------:R-:W-:-:S06]  /*19f30*/  DSETP.GTU.AND P0, PT, |R60|, +INF , PT ;  /* 0x7ff000003c00742a */ /* 0x000fcc0003f0c200 */
[----:B------:R-:W-:Y:S02]  /*19f40*/  FSEL R2, R60, R2, P0 ;  /* 0x000000023c027208 */ /* 0x000fe40000000000 */
[----:B------:R-:W-:Y:S01]  /*19f50*/  FSEL R3, R61, R63, P0 ;  /* 0x0000003f3d037208 */ /* 0x000fe20000000000 */
[----:B------:R-:W-:Y:S06]  /*19f60*/  BRA `(.L_x_48457) ;  /* 0x0000000c00447947 */ /* 0x000fec0003800000 */
.L_x_48442:
        /* <DEDUP_REMOVED lines=109> */
.L_x_48503:
[----:B------:R-:W-:Y:S05]  /*1a640*/  BSYNC B0 ;  /* 0x0000000000007941 */ /* 0x000fea0003800000 */
.L_x_48502:
        /* <DEDUP_REMOVED lines=8> */
.L_x_48505:
[----:B------:R-:W-:Y:S05]  /*1a6d0*/  BSYNC B2 ;  /* 0x0000000000027941 */ /* 0x000fea0003800000 */
.L_x_48504:
        /* <DEDUP_REMOVED lines=82> */
.L_x_48507:
[----:B------:R-:W-:Y:S02]  /*1ac00*/  FSEL R2, RZ, 3.37028055040000000000e+12, P2 ;  /* 0x54442d18ff027808 */ /* 0x000fe40001000000 */
[----:B------:R-:W-:-:S07]  /*1ac10*/  FSEL R3, RZ, 2.1426990032196044922, P2 ;  /* 0x400921fbff037808 */ /* 0x000fce0001000000 */
.L_x_48508:
[----:B------:R-:W-:Y:S05]  /*1ac20*/  BSYNC B0 ;  /* 0x0000000000007941 */ /* 0x000fea0003800000 */
.L_x_48506:
[----:B------:R-:W-:Y:S01]  /*1ac30*/  DADD R60, |R60|, |R62| ;  /* 0x000000003c3c7229 */ /* 0x000fe2000000063e */
[----:B------:R-:W-:-:S07]  /*1ac40*/  LOP3.LUT R63, R3, 0x80000000, R63, 0xb8, !PT ;  /* 0x80000000033f7812 */ /* 0x000fce00078eb83f */
[----:B------:R-:W-:-:S06]  /*1ac50*/  DSETP.GTU.AND P0, PT, |R60|, +INF , PT ;  /* 0x7ff000003c00742a */ /* 0x000fcc0003f0c200 */
[----:B------:R-:W-:Y:S02]  /*1ac60*/  FSEL R2, R60, R2, P0 ;  /* 0x000000023c027208 */ /* 0x000fe40000000000 */
[----:B------:R-:W-:-:S07]  /*1ac70*/  FSEL R3, R61, R63, P0 ;  /* 0x0000003f3d037208 */ /* 0x000fce0000000000 */
.L_x_48457:
[----:B------:R-:W-:Y:S05]  /*1ac80*/  BSYNC B1 ;  /* 0x0000000000017941 */ /* 0x000fea0003800000 */
.L_x_48441:
        /* <DEDUP_REMOVED lines=75> */
.L_x_48515:
[----:B------:R-:W-:Y:S05]  /*1b140*/  BSYNC B0 ;  /* 0x0000000000007941 */ /* 0x000fea0003800000 */
.L_x_48514:
        /* <DEDUP_REMOVED lines=24> */
.L_x_48517:
[----:B------:R-:W-:Y:S01]  /*1b2d0*/  DMUL R2, RZ, R8 ;  /* 0x00000008ff027228 */ /* 0x000fe20000000000 */
[----:B------:R-:W-:-:S10]  /*1b2e0*/  IMAD.MOV.U32 R10, RZ, RZ, RZ ;  /* 0x000000ffff0a7224 */ /* 0x000fd400078e00ff */
.L_x_48518:
[----:B------:R-:W-:Y:S05]  /*1b2f0*/  BSYNC B2 ;  /* 0x0000000000027941 */ /* 0x000fea0003800000 */
.L_x_48516:
        /* <DEDUP_REMOVED lines=47> */
.L_x_48520:
[----:B------:R-:W-:Y:S01]  /*1b5f0*/  DMUL R2, RZ, R8 ;  /* 0x00000008ff027228 */ /* 0x000fe20000000000 */
[----:B------:R-:W-:-:S10]  /*1b600*/  IMAD.MOV.U32 R72, RZ, RZ, RZ ;  /* 0x000000ffff487224 */ /* 0x000fd400078e00ff */
.L_x_48521:
[----:B------:R-:W-:Y:S05]  /*1b610*/  BSYNC B2 ;  /* 0x0000000000027941 */ /* 0x000fea0003800000 */
.L_x_48519:
        /* <DEDUP_REMOVED lines=25> */
.L_x_48513:
        /* <DEDUP_REMOVED lines=62> */
.L_x_48524:
[----:B------:R-:W-:Y:S05]  /*1bb90*/  BSYNC B0 ;  /* 0x0000000000007941 */ /* 0x000fea0003800000 */
.L_x_48523:
        /* <DEDUP_REMOVED lines=24> */
.L_x_48526:
[----:B------:R-:W-:Y:S01]  /*1bd20*/  DMUL R2, RZ, R8 ;  /* 0x00000008ff027228 */ /* 0x000fe20000000000 */
[----:B------:R-:W-:-:S10]  /*1bd30*/  IMAD.MOV.U32 R10, RZ, RZ, RZ ;  /* 0x000000ffff0a7224 */ /* 0x000fd400078e00ff */
.L_x_48527:
[----:B------:R-:W-:Y:S05]  /*1bd40*/  BSYNC B2 ;  /* 0x0000000000027941 */ /* 0x000fea0003800000 */
.L_x_48525:
        /* <DEDUP_REMOVED lines=47> */
.L_x_48529:
[----:B------:R-:W-:Y:S01]  /*1c040*/  DMUL R2, RZ, R8 ;  /* 0x00000008ff027228 */ /* 0x000fe20000000000 */
[----:B------:R-:W-:-:S10]  /*1c050*/  IMAD.MOV.U32 R34, RZ, RZ, RZ ;  /* 0x000000ffff227224 */ /* 0x000fd400078e00ff */
.L_x_48530:
[----:B------:R-:W-:Y:S05]  /*1c060*/  BSYNC B2 ;  /* 0x0000000000027941 */ /* 0x000fea0003800000 */
.L_x_48528:
        /* <DEDUP_REMOVED lines=14> */
[C---:B0-----:R-:W-:Y:S02]  /*1c150*/  LOP3.LUT R4, R33.reuse, 0xfffff, RZ, 0xc0, !PT ;  /* 0x000fffff21047812 */ /* 0x041fe400078ec0ff */
[----:B------:R-:W-:Y:S02]  /*1c160*/  LEA.HI R5, R33, 0xffffff09, RZ, 0xc ;  /* 0xffffff0921057811 */ /* 0x000fe400078f60ff */
        /* <DEDUP_REMOVED lines=23> */
.L_x_48512:
        /* <DEDUP_REMOVED lines=11> */
.L_x_48531:
[----:B------:R-:W-:-:S10]  /*1c390*/  DADD R32, R8, -R8 ;  /* 0x0000000008207229 */ /* 0x000fd40000000808 */
[----:B------:R-:W-:Y:S02]  /*1c3a0*/  IMAD.MOV.U32 R34, RZ, RZ, R32 ;  /* 0x000000ffff227224 */ /* 0x000fe400078e0020 */
[----:B------:R-:W-:Y:S01]  /*1c3b0*/  IMAD.MOV.U32 R35, RZ, RZ, R33 ;  /* 0x000000ffff237224 */ /* 0x000fe200078e0021 */
[----:B------:R-:W-:Y:S06]  /*1c3c0*/  BRA `(.L_x_48522) ;  /* 0x00000008008c7947 */ /* 0x000fec0003800000 */
.L_x_48511:
        /* <DEDUP_REMOVED lines=25> */
.L_x_48533:
[----:B------:R-:W-:Y:S01]  /*1c560*/  DMUL R2, RZ, R8 ;  /* 0x00000008ff027228 */ /* 0x000fe20000000000 */
[----:B------:R-:W-:-:S10]  /*1c570*/  IMAD.MOV.U32 R10, RZ, RZ, RZ ;  /* 0x000000ffff0a7224 */ /* 0x000fd400078e00ff */
.L_x_48534:
[----:B------:R-:W-:Y:S05]  /*1c580*/  BSYNC B2 ;  /* 0x0000000000027941 */ /* 0x000fea0003800000 */
.L_x_48532:
        /* <DEDUP_REMOVED lines=47> */
.L_x_48536:
[----:B------:R-:W-:Y:S01]  /*1c880*/  DMUL R2, RZ, R8 ;  /* 0x00000008ff027228 */ /* 0x000fe20000000000 */
[----:B------:R-:W-:-:S10]  /*1c890*/  IMAD.MOV.U32 R34, RZ, RZ, RZ ;  /* 0x000000ffff227224 */ /* 0x000fd400078e00ff */
.L_x_48537:
[----:B------:R-:W-:Y:S05]  /*1c8a0*/  BSYNC B2 ;  /* 0x0000000000027941 */ /* 0x000fea0003800000 */
.L_x_48535:
        /* <DEDUP_REMOVED lines=24> */
.L_x_48510:
        /* <DEDUP_REMOVED lines=58> */
.L_x_48539:
[----:B------:R-:W-:Y:S05]  /*1cdd0*/  BSYNC B0 ;  /* 0x0000000000007941 */ /* 0x000fea0003800000 */
.L_x_48538:
[----:B------:R-:W-:Y:S02]  /*1cde0*/  IMAD.MOV.U32 R34, RZ, RZ, R8 ;  /* 0x000000ffff227224 */ /* 0x000fe400078e0008 */
[----:B------:R-:W-:-:S07]  /*1cdf0*/  IMAD.MOV.U32 R35, RZ, RZ, R9 ;  /* 0x000000ffff237224 */ /* 0x000fce00078e0009 */
.L_x_48522:
[----:B------:R-:W-:Y:S05]  /*1ce00*/  BSYNC B1 ;  /* 0x0000000000017941 */ /* 0x000fea0003800000 */
.L_x_48509:
        /* <DEDUP_REMOVED lines=118> */
.L_x_48547:
        /* <DEDUP_REMOVED lines=23> */
.L_x_48550:
[----:B------:R-:W-:Y:S05]  /*1d6e0*/  BSYNC B3 ;  /* 0x0000000000037941 */ /* 0x000fea0003800000 */
.L_x_48549:
        /* <DEDUP_REMOVED lines=29> */
.L_x_48548:
[----:B------:R-:W-:Y:S05]  /*1d8c0*/  BSYNC B2 ;  /* 0x0000000000027941 */ /* 0x000fea0003800000 */
.L_x_48546:
        /* <DEDUP_REMOVED lines=22> */
.L_x_48552:
[----:B------:R-:W-:Y:S05]  /*1da30*/  BSYNC B2 ;  /* 0x0000000000027941 */ /* 0x000fea0003800000 */
.L_x_48551:
        /* <DEDUP_REMOVED lines=82> */
.L_x_48554:
[----:B------:R-:W-:-:S04]  /*1df60*/  ISETP.GE.AND P0, PT, R57, RZ, PT ;  /* 0x000000ff3900720c */ /* 0x000fc80003f06270 */
[----:B------:R-:W-:Y:S02]  /*1df70*/  FSEL R2, RZ, 3.37028055040000000000e+12, P0 ;  /* 0x54442d18ff027808 */ /* 0x000fe40000000000 */
[----:B------:R-:W-:-:S07]  /*1df80*/  FSEL R3, RZ, 2.1426990032196044922, P0 ;  /* 0x400921fbff037808 */ /* 0x000fce0000000000 */
.L_x_48555:
[----:B------:R-:W-:Y:S05]  /*1df90*/  BSYNC B0 ;  /* 0x0000000000007941 */ /* 0x000fea0003800000 */
.L_x_48553:
[----:B------:R-:W-:Y:S01]  /*1dfa0*/  DADD R56, |R56|, |R58| ;  /* 0x0000000038387229 */ /* 0x000fe2000000063a */
[----:B------:R-:W-:Y:S01]  /*1dfb0*/  LOP3.LUT R59, R3, 0x80000000, R59, 0xb8, !PT ;  /* 0x80000000033b7812 */ /* 0x000fe200078eb83b */
[----:B------:R-:W-:-:S06]  /*1dfc0*/  DMUL R10, R10, 0.5 ;  /* 0x3fe000000a0a7828 */ /* 0x000fcc0000000000 */
[----:B------:R-:W-:-:S06]  /*1dfd0*/  DSETP.GTU.AND P0, PT, |R56|, +INF , PT ;  /* 0x7ff000003800742a */ /* 0x000fcc0003f0c200 */
[----:B------:R-:W-:Y:S02]  /*1dfe0*/  FSEL R2, R56, R2, P0 ;  /* 0x0000000238027208 */ /* 0x000fe40000000000 */
[----:B------:R-:W-:Y:S01]  /*1dff0*/  FSEL R3, R57, R59, P0 ;  /* 0x0000003b39037208 */ /* 0x000fe20000000000 */
[----:B------:R-:W-:Y:S06]  /*1e000*/  BRA `(.L_x_48556) ;  /* 0x00000064006c7947 */ /* 0x000fec0003800000 */
.L_x_48545:
        /* <DEDUP_REMOVED lines=99> */
.L_x_48559:
[----:B------:R-:W-:Y:S05]  /*1e640*/  BSYNC B0 ;  /* 0x0000000000007941 */ /* 0x000fea0003800000 */
.L_x_48558:
        /* <DEDUP_REMOVED lines=9> */
.L_x_48561:
[----:B------:R-:W-:Y:S05]  /*1e6e0*/  BSYNC B2 ;  /* 0x0000000000027941 */ /* 0x000fea0003800000 */
.L_x_48560:
        /* <DEDUP_REMOVED lines=82> */
.L_x_48563:
[----:B------:R-:W-:-:S04]  /*1ec10*/  ISETP.GE.AND P0, PT, R57, RZ, PT ;  /* 0x000000ff3900720c */ /* 0x000fc80003f06270 */
[----:B------:R-:W-:Y:S02]  /*1ec20*/  FSEL R2, RZ, 3.37028055040000000000e+12, P0 ;  /* 0x54442d18ff027808 */ /* 0x000fe40000000000 */
[----:B------:R-:W-:-:S07]  /*1ec30*/  FSEL R3, RZ, 2.1426990032196044922, P0 ;  /* 0x400921fbff037808 */ /* 0x000fce0000000000 */
.L_x_48564:
[----:B------:R-:W-:Y:S05]  /*1ec40*/  BSYNC B0 ;  /* 0x0000000000007941 */ /* 0x000fea0003800000 */
.L_x_48562:
[----:B------:R-:W-:Y:S01]  /*1ec50*/  DADD R56, |R56|, |R58| ;  /* 0x0000000038387229 */ /* 0x000fe2000000063a */
[----:B------:R-:W-:Y:S01]  /*1ec60*/  LOP3.LUT R59, R3, 0x80000000, R59, 0xb8, !PT ;  /* 0x80000000033b7812 */ /* 0x000fe200078eb83b */
[----:B------:R-:W-:-:S06]  /*1ec70*/  DMUL R10, R10, 0.5 ;  /* 0x3fe000000a0a7828 */ /* 0x000fcc0000000000 */
[----:B------:R-:W-:-:S06]  /*1ec80*/  DSETP.GTU.AND P0, PT, |R56|, +INF , PT ;  /* 0x7ff000003800742a */ /* 0x000fcc0003f0c200 */
[----:B------:R-:W-:Y:S02]  /*1ec90*/  FSEL R2, R56, R2, P0 ;  /* 0x0000000238027208 */ /* 0x000fe40000000000 */
[----:B------:R-:W-:Y:S01]  /*1eca0*/  FSEL R3, R57, R59, P0 ;  /* 0x0000003b39037208 */ /* 0x000fe20000000000 */
[----:B------:R-:W-:Y:S06]  /*1ecb0*/  BRA `(.L_x_48556) ;  /* 0x0000005800407947 */ /* 0x000fec0003800000 */
.L_x_48557:
        /* <DEDUP_REMOVED lines=26> */
[C---:B------:R-:W-:Y:S02]  /*1ee60*/  DMUL R64, R82.reuse, R86 ;  /* 0x0000005652407228 */ /* 0x040fe40000000000 */
[----:B------:R-:W-:-:S11]  /*1ee70*/  DMUL R10, R82, R82 ;  /* 0x00000052520a7228 */ /* 0x000fd60000000000 */
.L_x_48566:
        /* <DEDUP_REMOVED lines=75> */
.L_x_48565:
        /* <DEDUP_REMOVED lines=99> */
.L_x_48568:
        /* <DEDUP_REMOVED lines=23> */
.L_x_48571:
[----:B------:R-:W-:Y:S05]  /*1fad0*/  BSYNC B3 ;  /* 0x0000000000037941 */ /* 0x000fea0003800000 */
.L_x_48570:
        /* <DEDUP_REMOVED lines=29> */
.L_x_48569:
[----:B------:R-:W-:Y:S05]  /*1fcb0*/  BSYNC B2 ;  /* 0x0000000000027941 */ /* 0x000fea0003800000 */
.L_x_48567:
        /* <DEDUP_REMOVED lines=22> */
.L_x_48573:
[----:B------:R-:W-:Y:S05]  /*1fe20*/  BSYNC B2 ;  /* 0x0000000000027941 */ /* 0x000fea0003800000 */
.L_x_48572:
        /* <DEDUP_REMOVED lines=82> */
.L_x_48575:
[----:B------:R-:W-:-:S04]  /*20350*/  ISETP.GE.AND P0, PT, R57, RZ, PT ;  /* 0x000000ff3900720c */ /* 0x000fc80003f06270 */
[----:B------:R-:W-:Y:S02]  /*20360*/  FSEL R2, RZ, 3.37028055040000000000e+12, P0 ;  /* 0x54442d18ff027808 */ /* 0x000fe40000000000 */
[----:B------:R-:W-:-:S07]  /*20370*/  FSEL R3, RZ, 2.1426990032196044922, P0 ;  /* 0x400921fbff037808 */ /* 0x000fce0000000000 */
.L_x_48576:
[----:B------:R-:W-:Y:S05]  /*20380*/  BSYNC B0 ;  /* 0x0000000000007941 */ /* 0x000fea0003800000 */
.L_x_48574:
[----:B------:R-:W-:Y:S01]  /*20390*/  DADD R56, |R56|, |R58| ;  /* 0x0000000038387229 */ /* 0x000fe2000000063a */
[----:B------:R-:W-:Y:S01]  /*203a0*/  LOP3.LUT R59, R3, 0x80000000, R59, 0xb8, !PT ;  /* 0x80000000033b7812 */ /* 0x000fe200078eb83b */
[----:B------:R-:W-:-:S06]  /*203b0*/  DMUL R10, R10, 0.5 ;  /* 0x3fe000000a0a7828 */ /* 0x000fcc0000000000 */
[----:B------:R-:W-:-:S06]  /*203c0*/  DSETP.GTU.AND P0, PT, |R56|, +INF , PT ;  /* 0x7ff000003800742a */ /* 0x000fcc0003f0c200 */
[----:B------:R-:W-:Y:S02]  /*203d0*/  FSEL R2, R56, R2, P0 ;  /* 0x0000000238027208 */ /* 0x000fe40000000000 */
[----:B------:R-:W-:Y:S01]  /*203e0*/  FSEL R3, R57, R59, P0 ;  /* 0x0000003b39037208 */ /* 0x000fe20000000000 */
[----:B------:R-:W-:Y:S06]  /*203f0*/  BRA `(.L_x_48556) ;  /* 0x0000004000707947 */ /* 0x000fec0003800000 */
.L_x_48544:
        /* <DEDUP_REMOVED lines=49> */
[----:B------:R-:W-:Y:S01]  /*20710*/  ISETP.GT.AND P0, PT, R3, 0xfffff, PT ;  /* 0x000fffff0300780c */ /* 0x000fe20003f04270 */
[----:B------:R-:W-:Y:S02]  /*20720*/  IMAD.MOV.U32 R7, RZ, RZ, R3 ;  /* 0x000000ffff077224 */ /* 0x000fe400078e0003 */
[----:B------:R-:W-:Y:S01]  /*20730*/  DFMA R4, R72, R4, R72 ;  /* 0x000000044804722b */ /* 0x000fe20000000048 */
[----:B------:R-:W-:-:S07]  /*20740*/  IMAD.MOV.U32 R6, RZ, RZ, R2 ;  /* 0x000000ffff067224 */ /* 0x000fce00078e0002 */
        /* <DEDUP_REMOVED lines=82> */
.L_x_48578:
[----:B------:R-:W-:Y:S05]  /*20c70*/  BSYNC B0 ;  /* 0x0000000000007941 */ /* 0x000fea0003800000 */
.L_x_48577:
        /* <DEDUP_REMOVED lines=9> */
.L_x_48580:
[----:B------:R-:W-:Y:S05]  /*20d10*/  BSYNC B2 ;  /* 0x0000000000027941 */ /* 0x000fea0003800000 */
.L_x_48579:
        /* <DEDUP_REMOVED lines=82> */
.L_x_48582:
[----:B------:R-:W-:-:S04]  /*21240*/  ISETP.GE.AND P0, PT, R57, RZ, PT ;  /* 0x000000ff3900720c */ /* 0x000fc80003f06270 */
[----:B------:R-:W-:Y:S02]  /*21250*/  FSEL R2, RZ, 3.37028055040000000000e+12, P0 ;  /* 0x54442d18ff027808 */ /* 0x000fe40000000000 */
[----:B------:R-:W-:-:S07]  /*21260*/  FSEL R3, RZ, 2.1426990032196044922, P0 ;  /* 0x400921fbff037808 */ /* 0x000fce0000000000 */
.L_x_48583:
[----:B------:R-:W-:Y:S05]  /*21270*/  BSYNC B0 ;  /* 0x0000000000007941 */ /* 0x000fea0003800000 */
.L_x_48581:
[----:B------:R-:W-:Y:S01]  /*21280*/  DADD R56, |R56|, |R58| ;  /* 0x0000000038387229 */ /* 0x000fe2000000063a */
[----:B------:R-:W-:-:S07]  /*21290*/  LOP3.LUT R59, R3, 0x80000000, R59, 0xb8, !PT ;  /* 0x80000000033b7812 */ /* 0x000fce00078eb83b */
[----:B------:R-:W-:-:S06]  /*212a0*/  DSETP.GTU.AND P0, PT, |R56|, +INF , PT ;  /* 0x7ff000003800742a */ /* 0x000fcc0003f0c200 */
[----:B------:R-:W-:Y:S02]  /*212b0*/  FSEL R2, R56, R2, P0 ;  /* 0x0000000238027208 */ /* 0x000fe40000000000 */
[----:B------:R-:W-:Y:S01]  /*212c0*/  FSEL R3, R57, R59, P0 ;  /* 0x0000003b39037208 */ /* 0x000fe20000000000 */
[----:B------:R-:W-:Y:S06]  /*212d0*/  BRA `(.L_x_48556) ;  /* 0x0000003000b87947 */ /* 0x000fec0003800000 */
.L_x_48543:
        /* <DEDUP_REMOVED lines=92> */
.L_x_48586:
        /* <DEDUP_REMOVED lines=23> */
.L_x_48589:
[----:B------:R-:W-:Y:S05]  /*21a10*/  BSYNC B3 ;  /* 0x0000000000037941 */ /* 0x000fea0003800000 */
.L_x_48588:
        /* <DEDUP_REMOVED lines=29> */
.L_x_48587:
[----:B------:R-:W-:Y:S05]  /*21bf0*/  BSYNC B2 ;  /* 0x0000000000027941 */ /* 0x000fea0003800000 */
.L_x_48585:
        /* <DEDUP_REMOVED lines=83> */
.L_x_48584:
        /* <DEDUP_REMOVED lines=85> */
.L_x_48542:
        /* <DEDUP_REMOVED lines=24> */
.L_x_48591:
[----:B------:R-:W-:Y:S05]  /*22800*/  BSYNC B2 ;  /* 0x0000000000027941 */ /* 0x000fea0003800000 */
.L_x_48590:
        /* <DEDUP_REMOVED lines=25> */
.L_x_48593:
[----:B------:R-:W-:Y:S05]  /*229a0*/  BSYNC B2 ;  /* 0x0000000000027941 */ /* 0x000fea0003800000 */
.L_x_48592:
        /* <DEDUP_REMOVED lines=136> */
.L_x_48595:
[----:B------:R-:W-:Y:S05]  /*23230*/  BSYNC B0 ;  /* 0x0000000000007941 */ /* 0x000fea0003800000 */
.L_x_48594:
        /* <DEDUP_REMOVED lines=9> */
.L_x_48597:
[----:B------:R-:W-:Y:S05]  /*232d0*/  BSYNC B2 ;  /* 0x0000000000027941 */ /* 0x000fea0003800000 */
.L_x_48596:
        /* <DEDUP_REMOVED lines=82> */
.L_x_48599:
[----:B------:R-:W-:-:S04]  /*23800*/  ISETP.GE.AND P0, PT, R57, RZ, PT ;  /* 0x000000ff3900720c */ /* 0x000fc80003f06270 */
[----:B------:R-:W-:Y:S02]  /*23810*/  FSEL R2, RZ, 3.37028055040000000000e+12, P0 ;  /* 0x54442d18ff027808 */ /* 0x000fe40000000000 */
[----:B------:R-:W-:-:S07]  /*23820*/  FSEL R3, RZ, 2.1426990032196044922, P0 ;  /* 0x400921fbff037808 */ /* 0x000fce0000000000 */
.L_x_48600:
[----:B------:R-:W-:Y:S05]  /*23830*/  BSYNC B0 ;  /* 0x0000000000007941 */ /* 0x000fea0003800000 */
.L_x_48598:
[----:B------:R-:W-:Y:S01]  /*23840*/  DADD R56, |R56|, |R58| ;  /* 0x0000000038387229 */ /* 0x000fe2000000063a */
[----:B------:R-:W-:Y:S01]  /*23850*/  LOP3.LUT R59, R3, 0x80000000, R59, 0xb8, !PT ;  /* 0x80000000033b7812 */ /* 0x000fe200078eb83b */
[----:B------:R-:W-:-:S06]  /*23860*/  DADD R10, R10, 1 ;  /* 0x3ff000000a0a7429 */ /* 0x000fcc0000000000 */
[----:B------:R-:W-:-:S06]  /*23870*/  DSETP.GTU.AND P0, PT, |R56|, +INF , PT ;  /* 0x7ff000003800742a */ /* 0x000fcc0003f0c200 */
[----:B------:R-:W-:Y:S02]  /*23880*/  FSEL R2, R56, R2, P0 ;  /* 0x0000000238027208 */ /* 0x000fe40000000000 */
[----:B------:R-:W-:Y:S01]  /*23890*/  FSEL R3, R57, R59, P0 ;  /* 0x0000003b39037208 */ /* 0x000fe20000000000 */
[----:B------:R-:W-:Y:S06]  /*238a0*/  BRA `(.L_x_48556) ;  /* 0x0000000c00447947 */ /* 0x000fec0003800000 */
.L_x_48541:
        /* <DEDUP_REMOVED lines=109> */
.L_x_48602:
[----:B------:R-:W-:Y:S05]  /*23f80*/  BSYNC B0 ;  /* 0x0000000000007941 */ /* 0x000fea0003800000 */
.L_x_48601:
        /* <DEDUP_REMOVED lines=8> */
.L_x_48604:
[----:B------:R-:W-:Y:S05]  /*24010*/  BSYNC B2 ;  /* 0x0000000000027941 */ /* 0x000fea0003800000 */
.L_x_48603:
        /* <DEDUP_REMOVED lines=82> */
.L_x_48606:
[----:B------:R-:W-:Y:S02]  /*24540*/  FSEL R2, RZ, 3.37028055040000000000e+12, P2 ;  /* 0x54442d18ff027808 */ /* 0x000fe40001000000 */
[----:B------:R-:W-:-:S07]  /*24550*/  FSEL R3, RZ, 2.1426990032196044922, P2 ;  /* 0x400921fbff037808 */ /* 0x000fce0001000000 */
.L_x_48607:
[----:B------:R-:W-:Y:S05]  /*24560*/  BSYNC B0 ;  /* 0x0000000000007941 */ /* 0x000fea0003800000 */
.L_x_48605:
[----:B------:R-:W-:Y:S01]  /*24570*/  DADD R56, |R56|, |R58| ;  /* 0x0000000038387229 */ /* 0x000fe2000000063a */
[----:B------:R-:W-:-:S07]  /*24580*/  LOP3.LUT R59, R3, 0x80000000, R59, 0xb8, !PT ;  /* 0x80000000033b7812 */ /* 0x000fce00078eb83b */
[----:B------:R-:W-:-:S06]  /*24590*/  DSETP.GTU.AND P0, PT, |R56|, +INF , PT ;  /* 0x7ff000003800742a */ /* 0x000fcc0003f0c200 */
[----:B------:R-:W-:Y:S02]  /*245a0*/  FSEL R2, R56, R2, P0 ;  /* 0x0000000238027208 */ /* 0x000fe40000000000 */
[----:B------:R-:W-:-:S07]  /*245b0*/  FSEL R3, R57, R59, P0 ;  /* 0x0000003b39037208 */ /* 0x000fce0000000000 */
.L_x_48556:
[----:B------:R-:W-:Y:S05]  /*245c0*/  BSYNC B1 ;  /* 0x0000000000017941 */ /* 0x000fea0003800000 */
.L_x_48540:
        /* <DEDUP_REMOVED lines=75> */
.L_x_48614:
[----:B------:R-:W-:Y:S05]  /*24a80*/  BSYNC B0 ;  /* 0x0000000000007941 */ /* 0x000fea0003800000 */
.L_x_48613:
        /* <DEDUP_REMOVED lines=24> */
.L_x_48616:
[----:B------:R-:W-:Y:S01]  /*24c10*/  DMUL R2, RZ, R8 ;  /* 0x00000008ff027228 */ /* 0x000fe20000000000 */
[----:B------:R-:W-:-:S10]  /*24c20*/  IMAD.MOV.U32 R10, RZ, RZ, RZ ;  /* 0x000000ffff0a7224 */ /* 0x000fd400078e00ff */
.L_x_48617:
[----:B------:R-:W-:Y:S05]  /*24c30*/  BSYNC B2 ;  /* 0x0000000000027941 */ /* 0x000fea0003800000 */
.L_x_48615:
        /* <DEDUP_REMOVED lines=47> */
.L_x_48619:
[----:B------:R-:W-:Y:S01]  /*24f30*/  DMUL R2, RZ, R8 ;  /* 0x00000008ff027228 */ /* 0x000fe20000000000 */
[----:B------:R-:W-:-:S10]  /*24f40*/  IMAD.MOV.U32 R64, RZ, RZ, RZ ;  /* 0x000000ffff407224 */ /* 0x000fd400078e00ff */
.L_x_48620:
[----:B------:R-:W-:Y:S05]  /*24f50*/  BSYNC B2 ;  /* 0x0000000000027941 */ /* 0x000fea0003800000 */
.L_x_48618:
        /* <DEDUP_REMOVED lines=25> */
.L_x_48612:
        /* <DEDUP_REMOVED lines=62> */
.L_x_48623:
[----:B------:R-:W-:Y:S05]  /*254d0*/  BSYNC B0 ;  /* 0x0000000000007941 */ /* 0x000fea0003800000 */
.L_x_48622:
        /* <DEDUP_REMOVED lines=24> */
.L_x_48625:
[----:B------:R-:W-:Y:S01]  /*25660*/  DMUL R2, RZ, R8 ;  /* 0x00000008ff027228 */ /* 0x000fe20000000000 */
[----:B------:R-:W-:-:S10]  /*25670*/  IMAD.MOV.U32 R10, RZ, RZ, RZ ;  /* 0x000000ffff0a7224 */ /* 0x000fd400078e00ff */
.L_x_48626:
[----:B------:R-:W-:Y:S05]  /*25680*/  BSYNC B2 ;  /* 0x0000000000027941 */ /* 0x000fea0003800000 */
.L_x_48624:
        /* <DEDUP_REMOVED lines=47> */
.L_x_48628:
[----:B------:R-:W-:Y:S01]  /*25980*/  DMUL R2, RZ, R8 ;  /* 0x00000008ff027228 */ /* 0x000fe20000000000 */
[----:B------:R-:W-:-:S10]  /*25990*/  IMAD.MOV.U32 R30, RZ, RZ, RZ ;  /* 0x000000ffff1e7224 */ /* 0x000fd400078e00ff */
.L_x_48629:
[----:B------:R-:W-:Y:S05]  /*259a0*/  BSYNC B2 ;  /* 0x0000000000027941 */ /* 0x000fea0003800000 */
.L_x_48627:
        /* <DEDUP_REMOVED lines=39> */
.L_x_48611:
        /* <DEDUP_REMOVED lines=11> */
.L_x_48630:
[----:B------:R-:W-:-:S10]  /*25cd0*/  DADD R28, R8, -R8 ;  /* 0x00000000081c7229 */ /* 0x000fd40000000808 */
[----:B------:R-:W-:Y:S02]  /*25ce0*/  IMAD.MOV.U32 R30, RZ, RZ, R28 ;  /* 0x000000ffff1e7224 */ /* 0x000fe400078e001c */
[----:B------:R-:W-:Y:S01]  /*25cf0*/  IMAD.MOV.U32 R31, RZ, RZ, R29 ;  /* 0x000000ffff1f7224 */ /* 0x000fe200078e001d */
[----:B------:R-:W-:Y:S06]  /*25d00*/  BRA `(.L_x_48621) ;  /* 0x00000008008c7947 */ /* 0x000fec0003800000 */
.L_x_48610:
        /* <DEDUP_REMOVED lines=25> */
.L_x_48632:
[----:B------:R-:W-:Y:S01]  /*25ea0*/  DMUL R2, RZ, R8 ;  /* 0x00000008ff027228 */ /* 0x000fe20000000000 */
[----:B------:R-:W-:-:S10]  /*25eb0*/  IMAD.MOV.U32 R10, RZ, RZ, RZ ;  /* 0x000000ffff0a7224 */ /* 0x000fd400078e00ff */
.L_x_48633:
[----:B------:R-:W-:Y:S05]  /*25ec0*/  BSYNC B2 ;  /* 0x0000000000027941 */ /* 0x000fea0003800000 */
.L_x_48631:
        /* <DEDUP_REMOVED lines=47> */
.L_x_48635:
[----:B------:R-:W-:Y:S01]  /*261c0*/  DMUL R2, RZ, R8 ;  /* 0x00000008ff027228 */ /* 0x000fe20000000000 */
[----:B------:R-:W-:-:S10]  /*261d0*/  IMAD.MOV.U32 R30, RZ, RZ, RZ ;  /* 0x000000ffff1e7224 */ /* 0x000fd400078e00ff */
.L_x_48636:
[----:B------:R-:W-:Y:S05]  /*261e0*/  BSYNC B2 ;  /* 0x0000000000027941 */ /* 0x000fea0003800000 */
.L_x_48634:
        /* <DEDUP_REMOVED lines=24> */
.L_x_48609:
        /* <DEDUP_REMOVED lines=58> */
.L_x_48638:
[----:B------:R-:W-:Y:S05]  /*26710*/  BSYNC B0 ;  /* 0x0000000000007941 */ /* 0x000fea0003800000 */
.L_x_48637:
[----:B------:R-:W-:Y:S02]  /*26720*/  IMAD.MOV.U32 R30, RZ, RZ, R8 ;  /* 0x000000ffff1e7224 */ /* 0x000fe400078e0008 */
[----:B------:R-:W-:-:S07]  /*26730*/  IMAD.MOV.U32 R31, RZ, RZ, R9 ;  /* 0x000000ffff1f7224 */ /* 0x000fce00078e0009 */
.L_x_48621:
[----:B------:R-:W-:Y:S05]  /*26740*/  BSYNC B1 ;  /* 0x0000000000017941 */ /* 0x000fea0003800000 */
.L_x_48608:
        /* <DEDUP_REMOVED lines=118> */
.L_x_48646:
        /* <DEDUP_REMOVED lines=23> */
.L_x_48649:
[----:B------:R-:W-:Y:S05]  /*27020*/  BSYNC B3 ;  /* 0x0000000000037941 */ /* 0x000fea0003800000 */
.L_x_48648:
        /* <DEDUP_REMOVED lines=29> */
.L_x_48647:
[----:B------:R-:W-:Y:S05]  /*27200*/  BSYNC B2 ;  /* 0x0000000000027941 */ /* 0x000fea0003800000 */
.L_x_48645:
        /* <DEDUP_REMOVED lines=22> */
.L_x_48651:
[----:B------:R-:W-:Y:S05]  /*27370*/  BSYNC B2 ;  /* 0x0000000000027941 */ /* 0x000fea0003800000 */
.L_x_48650:
        /* <DEDUP_REMOVED lines=82> */
.L_x_48653:
[----:B------:R-:W-:-:S04]  /*278a0*/  ISETP.GE.AND P0, PT, R53, RZ, PT ;  /* 0x000000ff3500720c */ /* 0x000fc80003f06270 */
[----:B------:R-:W-:Y:S02]  /*278b0*/  FSEL R2, RZ, 3.37028055040000000000e+12, P0 ;  /* 0x54442d18ff027808 */ /* 0x000fe40000000000 */
[----:B------:R-:W-:-:S07]  /*278c0*/  FSEL R3, RZ, 2.1426990032196044922, P0 ;  /* 0x400921fbff037808 */ /* 0x000fce0000000000 */
.L_x_48654:
[----:B------:R-:W-:Y:S05]  /*278d0*/  BSYNC B0 ;  /* 0x0000000000007941 */ /* 0x000fea0003800000 */
.L_x_48652:
[----:B------:R-:W-:Y:S01]  /*278e0*/  DADD R52, |R52|, |R54| ;  /* 0x0000000034347229 */ /* 0x000fe20000000636 */
[----:B------:R-:W-:Y:S01]  /*278f0*/  LOP3.LUT R55, R3, 0x80000000, R55, 0xb8, !PT ;  /* 0x8000000003377812 */ /* 0x000fe200078eb837 */
[----:B------:R-:W-:-:S06]  /*27900*/  DMUL R10, R10, 0.5 ;  /* 0x3fe000000a0a7828 */ /* 0x000fcc0000000000 */
[----:B------:R-:W-:-:S06]  /*27910*/  DSETP.GTU.AND P0, PT, |R52|, +INF , PT ;  /* 0x7ff000003400742a */ /* 0x000fcc0003f0c200 */
[----:B------:R-:W-:Y:S02]  /*27920*/  FSEL R2, R52, R2, P0 ;  /* 0x0000000234027208 */ /* 0x000fe40000000000 */
[----:B------:R-:W-:Y:S01]  /*27930*/  FSEL R3, R53, R55, P0 ;  /* 0x0000003735037208 */ /* 0x000fe20000000000 */
[----:B------:R-:W-:Y:S06]  /*27940*/  BRA `(.L_x_48655) ;  /* 0x00000064006c7947 */ /* 0x000fec0003800000 */
.L_x_48644:
        /* <DEDUP_REMOVED lines=99> */
.L_x_48658:
[----:B------:R-:W-:Y:S05]  /*27f80*/  BSYNC B0 ;  /* 0x0000000000007941 */ /* 0x000fea0003800000 */
.L_x_48657:
        /* <DEDUP_REMOVED lines=9> */
.L_x_48660:
[----:B------:R-:W-:Y:S05]  /*28020*/  BSYNC B2 ;  /* 0x0000000000027941 */ /* 0x000fea0003800000 */
.L_x_48659:
        /* <DEDUP_REMOVED lines=82> */
.L_x_48662:
[----:B------:R-:W-:-:S04]  /*28550*/  ISETP.GE.AND P0, PT, R53, RZ, PT ;  /* 0x000000ff3500720c */ /* 0x000fc80003f06270 */
[----:B------:R-:W-:Y:S02]  /*28560*/  FSEL R2, RZ, 3.37028055040000000000e+12, P0 ;  /* 0x54442d18ff027808 */ /* 0x000fe40000000000 */
[----:B------:R-:W-:-:S07]  /*28570*/  FSEL R3, RZ, 2.1426990032196044922, P0 ;  /* 0x400921fbff037808 */ /* 0x000fce0000000000 */
.L_x_48663:
[----:B------:R-:W-:Y:S05]  /*28580*/  BSYNC B0 ;  /* 0x0000000000007941 */ /* 0x000fea0003800000 */
.L_x_48661:
[----:B------:R-:W-:Y:S01]  /*28590*/  DADD R52, |R52|, |R54| ;  /* 0x0000000034347229 */ /* 0x000fe20000000636 */
[----:B------:R-:W-:Y:S01]  /*285a0*/  LOP3.LUT R55, R3, 0x80000000, R55, 0xb8, !PT ;  /* 0x8000000003377812 */ /* 0x000fe200078eb837 */
[----:B------:R-:W-:-:S06]  /*285b0*/  DMUL R10, R10, 0.5 ;  /* 0x3fe000000a0a7828 */ /* 0x000fcc0000000000 */
[----:B------:R-:W-:-:S06]  /*285c0*/  DSETP.GTU.AND P0, PT, |R52|, +INF , PT ;  /* 0x7ff000003400742a */ /* 0x000fcc0003f0c200 */
[----:B------:R-:W-:Y:S02]  /*285d0*/  FSEL R2, R52, R2, P0 ;  /* 0x0000000234027208 */ /* 0x000fe40000000000 */
[----:B------:R-:W-:Y:S01]  /*285e0*/  FSEL R3, R53, R55, P0 ;  /* 0x0000003735037208 */ /* 0x000fe20000000000 */
[----:B------:R-:W-:Y:S06]  /*285f0*/  BRA `(.L_x_48655) ;  /* 0x0000005800407947 */ /* 0x000fec0003800000 */
.L_x_48656:
        /* <DEDUP_REMOVED lines=28> */
.L_x_48665:
        /* <DEDUP_REMOVED lines=75> */
.L_x_48664:
        /* <DEDUP_REMOVED lines=99> */
.L_x_48667:
        /* <DEDUP_REMOVED lines=23> */
.L_x_48670:
[----:B------:R-:W-:Y:S05]  /*29410*/  BSYNC B3 ;  /* 0x0000000000037941 */ /* 0x000fea0003800000 */
.L_x_48669:
        /* <DEDUP_REMOVED lines=29> */
.L_x_48668:
[----:B------:R-:W-:Y:S05]  /*295f0*/  BSYNC B2 ;  /* 0x0000000000027941 */ /* 0x000fea0003800000 */
.L_x_48666:
        /* <DEDUP_REMOVED lines=22> */
.L_x_48672:
[----:B------:R-:W-:Y:S05]  /*29760*/  BSYNC B2 ;  /* 0x0000000000027941 */ /* 0x000fea0003800000 */
.L_x_48671:
        /* <DEDUP_REMOVED lines=82> */
.L_x_48674:
[----:B------:R-:W-:-:S04]  /*29c90*/  ISETP.GE.AND P0, PT, R53, RZ, PT ;  /* 0x000000ff3500720c */ /* 0x000fc80003f06270 */
[----:B------:R-:W-:Y:S02]  /*29ca0*/  FSEL R2, RZ, 3.37028055040000000000e+12, P0 ;  /* 0x54442d18ff027808 */ /* 0x000fe40000000000 */
[----:B------:R-:W-:-:S07]  /*29cb0*/  FSEL R3, RZ, 2.1426990032196044922, P0 ;  /* 0x400921fbff037808 */ /* 0x000fce0000000000 */
.L_x_48675:
[----:B------:R-:W-:Y:S05]  /*29cc0*/  BSYNC B0 ;  /* 0x0000000000007941 */ /* 0x000fea0003800000 */
.L_x_48673:
[----:B------:R-:W-:Y:S01]  /*29cd0*/  DADD R52, |R52|, |R54| ;  /* 0x0000000034347229 */ /* 0x000fe20000000636 */
[----:B------:R-:W-:Y:S01]  /*29ce0*/  LOP3.LUT R55, R3, 0x80000000, R55, 0xb8, !PT ;  /* 0x8000000003377812 */ /* 0x000fe200078eb837 */
[----:B------:R-:W-:-:S06]  /*29cf0*/  DMUL R10, R10, 0.5 ;  /* 0x3fe000000a0a7828 */ /* 0x000fcc0000000000 */
[----:B------:R-:W-:-:S06]  /*29d00*/  DSETP.GTU.AND P0, PT, |R52|, +INF , PT ;  /* 0x7ff000003400742a */ /* 0x000fcc0003f0c200 */
[----:B------:R-:W-:Y:S02]  /*29d10*/  FSEL R2, R52, R2, P0 ;  /* 0x0000000234027208 */ /* 0x000fe40000000000 */
[----:B------:R-:W-:Y:S01]  /*29d20*/  FSEL R3, R53, R55, P0 ;  /* 0x0000003735037208 */ /* 0x000fe20000000000 */
[----:B------:R-:W-:Y:S06]  /*29d30*/  BRA `(.L_x_48655) ;  /* 0x0000004000707947 */ /* 0x000fec0003800000 */
.L_x_48643:
        /* <DEDUP_REMOVED lines=135> */
.L_x_48677:
[----:B------:R-:W-:Y:S05]  /*2a5b0*/  BSYNC B0 ;  /* 0x0000000000007941 */ /* 0x000fea0003800000 */
.L_x_48676:
        /* <DEDUP_REMOVED lines=9> */
.L_x_48679:
[----:B------:R-:W-:Y:S05]  /*2a650*/  BSYNC B2 ;  /* 0x0000000000027941 */ /* 0x000fea0003800000 */
.L_x_48678:
        /* <DEDUP_REMOVED lines=82> */
.L_x_48681:
[----:B------:R-:W-:-:S04]  /*2ab80*/  ISETP.GE.AND P0, PT, R53, RZ, PT ;  /* 0x000000ff3500720c */ /* 0x000fc80003f06270 */
[----:B------:R-:W-:Y:S02]  /*2ab90*/  FSEL R2, RZ, 3.37028055040000000000e+12, P0 ;  /* 0x54442d18ff027808 */ /* 0x000fe40000000000 */
[----:B------:R-:W-:-:S07]  /*2aba0*/  FSEL R3, RZ, 2.1426990032196044922, P0 ;  /* 0x400921fbff037808 */ /* 0x000fce0000000000 */
.L_x_48682:
[----:B------:R-:W-:Y:S05]  /*2abb0*/  BSYNC B0 ;  /* 0x0000000000007941 */ /* 0x000fea0003800000 */
.L_x_48680:
[----:B------:R-:W-:Y:S01]  /*2abc0*/  DADD R52, |R52|, |R54| ;  /* 0x0000000034347229 */ /* 0x000fe20000000636 */
[----:B------:R-:W-:-:S07]  /*2abd0*/  LOP3.LUT R55, R3, 0x80000000, R55, 0xb8, !PT ;  /* 0x8000000003377812 */ /* 0x000fce00078eb837 */
[----:B------:R-:W-:-:S06]  /*2abe0*/  DSETP.GTU.AND P0, PT, |R52|, +INF , PT ;  /* 0x7ff000003400742a */ /* 0x000fcc0003f0c200 */
[----:B------:R-:W-:Y:S02]  /*2abf0*/  FSEL R2, R52, R2, P0 ;  /* 0x0000000234027208 */ /* 0x000fe40000000000 */
[----:B------:R-:W-:Y:S01]  /*2ac00*/  FSEL R3, R53, R55, P0 ;  /* 0x0000003735037208 */ /* 0x000fe20000000000 */
[----:B------:R-:W-:Y:S06]  /*2ac10*/  BRA `(.L_x_48655) ;  /* 0x0000003000b87947 */ /* 0x000fec0003800000 */
.L_x_48642:
        /* <DEDUP_REMOVED lines=92> */
.L_x_48685:
        /* <DEDUP_REMOVED lines=23> */
.L_x_48688:
[----:B------:R-:W-:Y:S05]  /*2b350*/  BSYNC B3 ;  /* 0x0000000000037941 */ /* 0x000fea0003800000 */
.L_x_48687:
        /* <DEDUP_REMOVED lines=29> */
.L_x_48686:
[----:B------:R-:W-:Y:S05]  /*2b530*/  BSYNC B2 ;  /* 0x0000000000027941 */ /* 0x000fea0003800000 */
.L_x_48684:
        /* <DEDUP_REMOVED lines=83> */
.L_x_48683:
        /* <DEDUP_REMOVED lines=85> */
.L_x_48641:
        /* <DEDUP_REMOVED lines=24> */
.L_x_48690:
[----:B------:R-:W-:Y:S05]  /*2c140*/  BSYNC B2 ;  /* 0x0000000000027941 */ /* 0x000fea0003800000 */
.L_x_48689:
        /* <DEDUP_REMOVED lines=25> */
.L_x_48692:
[----:B------:R-:W-:Y:S05]  /*2c2e0*/  BSYNC B2 ;  /* 0x0000000000027941 */ /* 0x000fea0003800000 */
.L_x_48691:
        /* <DEDUP_REMOVED lines=136> */
.L_x_48694:
[----:B------:R-:W-:Y:S05]  /*2cb70*/  BSYNC B0 ;  /* 0x0000000000007941 */ /* 0x000fea0003800000 */
.L_x_48693:
        /* <DEDUP_REMOVED lines=9> */
.L_x_48696:
[----:B------:R-:W-:Y:S05]  /*2cc10*/  BSYNC B2 ;  /* 0x0000000000027941 */ /* 0x000fea0003800000 */
.L_x_48695:
        /* <DEDUP_REMOVED lines=82> */
.L_x_48698:
[----:B------:R-:W-:-:S04]  /*2d140*/  ISETP.GE.AND P0, PT, R53, RZ, PT ;  /* 0x000000ff3500720c */ /* 0x000fc80003f06270 */
[----:B------:R-:W-:Y:S02]  /*2d150*/  FSEL R2, RZ, 3.37028055040000000000e+12, P0 ;  /* 0x54442d18ff027808 */ /* 0x000fe40000000000 */
[----:B------:R-:W-:-:S07]  /*2d160*/  FSEL R3, RZ, 2.1426990032196044922, P0 ;  /* 0x400921fbff037808 */ /* 0x000fce0000000000 */
.L_x_48699:
[----:B------:R-:W-:Y:S05]  /*2d170*/  BSYNC B0 ;  /* 0x0000000000007941 */ /* 0x000fea0003800000 */
.L_x_48697:
[----:B------:R-:W-:Y:S01]  /*2d180*/  DADD R52, |R52|, |R54| ;  /* 0x0000000034347229 */ /* 0x000fe20000000636 */
[----:B------:R-:W-:Y:S01]  /*2d190*/  LOP3.LUT R55, R3, 0x80000000, R55, 0xb8, !PT ;  /* 0x8000000003377812 */ /* 0x000fe200078eb837 */
[----:B------:R-:W-:-:S06]  /*2d1a0*/  DADD R10, R10, 1 ;  /* 0x3ff000000a0a7429 */ /* 0x000fcc0000000000 */
[----:B------:R-:W-:-:S06]  /*2d1b0*/  DSETP.GTU.AND P0, PT, |R52|, +INF , PT ;  /* 0x7ff000003400742a */ /* 0x000fcc0003f0c200 */
[----:B------:R-:W-:Y:S02]  /*2d1c0*/  FSEL R2, R52, R2, P0 ;  /* 0x0000000234027208 */ /* 0x000fe40000000000 */
[----:B------:R-:W-:Y:S01]  /*2d1d0*/  FSEL R3, R53, R55, P0 ;  /* 0x0000003735037208 */ /* 0x000fe20000000000 */
[----:B------:R-:W-:Y:S06]  /*2d1e0*/  BRA `(.L_x_48655) ;  /* 0x0000000c00447947 */ /* 0x000fec0003800000 */
.L_x_48640:
        /* <DEDUP_REMOVED lines=109> */
.L_x_48701:
[----:B------:R-:W-:Y:S05]  /*2d8c0*/  BSYNC B0 ;  /* 0x0000000000007941 */ /* 0x000fea0003800000 */
.L_x_48700:
        /* <DEDUP_REMOVED lines=8> */
.L_x_48703:
[----:B------:R-:W-:Y:S05]  /*2d950*/  BSYNC B2 ;  /* 0x0000000000027941 */ /* 0x000fea0003800000 */
.L_x_48702:
        /* <DEDUP_REMOVED lines=82> */
.L_x_48705:
[----:B------:R-:W-:Y:S02]  /*2de80*/  FSEL R2, RZ, 3.37028055040000000000e+12, P2 ;  /* 0x54442d18ff027808 */ /* 0x000fe40001000000 */
[----:B------:R-:W-:-:S07]  /*2de90*/  FSEL R3, RZ, 2.1426990032196044922, P2 ;  /* 0x400921fbff037808 */ /* 0x000fce0001000000 */
.L_x_48706:
[----:B------:R-:W-:Y:S05]  /*2dea0*/  BSYNC B0 ;  /* 0x0000000000007941 */ /* 0x000fea0003800000 */
.L_x_48704:
[----:B------:R-:W-:Y:S01]  /*2deb0*/  DADD R52, |R52|, |R54| ;  /* 0x0000000034347229 */ /* 0x000fe20000000636 */
[----:B------:R-:W-:-:S07]  /*2dec0*/  LOP3.LUT R55, R3, 0x80000000, R55, 0xb8, !PT ;  /* 0x8000000003377812 */ /* 0x000fce00078eb837 */
[----:B------:R-:W-:-:S06]  /*2ded0*/  DSETP.GTU.AND P0, PT, |R52|, +INF , PT ;  /* 0x7ff000003400742a */ /* 0x000fcc0003f0c200 */
[----:B------:R-:W-:Y:S02]  /*2dee0*/  FSEL R2, R52, R2, P0 ;  /* 0x0000000234027208 */ /* 0x000fe40000000000 */
[----:B------:R-:W-:-:S07]  /*2def0*/  FSEL R3, R53, R55, P0 ;  /* 0x0000003735037208 */ /* 0x000fce0000000000 */
.L_x_48655:
[----:B------:R-:W-:Y:S05]  /*2df00*/  BSYNC B1 ;  /* 0x0000000000017941 */ /* 0x000fea0003800000 */
.L_x_48639:
        /* <DEDUP_REMOVED lines=75> */
.L_x_48713:
[----:B------:R-:W-:Y:S05]  /*2e3c0*/  BSYNC B0 ;  /* 0x0000000000007941 */ /* 0x000fea0003800000 */
.L_x_48712:
        /* <DEDUP_REMOVED lines=24> */
.L_x_48715:
[----:B------:R-:W-:Y:S01]  /*2e550*/  DMUL R2, RZ, R8 ;  /* 0x00000008ff027228 */ /* 0x000fe20000000000 */
[----:B------:R-:W-:-:S10]  /*2e560*/  IMAD.MOV.U32 R10, RZ, RZ, RZ ;  /* 0x000000ffff0a7224 */ /* 0x000fd400078e00ff */
.L_x_48716:
[----:B------:R-:W-:Y:S05]  /*2e570*/  BSYNC B2 ;  /* 0x0000000000027941 */ /* 0x000fea0003800000 */
.L_x_48714:
        /* <DEDUP_REMOVED lines=47> */
.L_x_48718:
[----:B------:R-:W-:Y:S01]  /*2e870*/  DMUL R2, RZ, R8 ;  /* 0x00000008ff027228 */ /* 0x000fe20000000000 */
[----:B------:R-:W-:-:S10]  /*2e880*/  IMAD.MOV.U32 R60, RZ, RZ, RZ ;  /* 0x000000ffff3c7224 */ /* 0x000fd400078e00ff */
.L_x_48719:
[----:B------:R-:W-:Y:S05]  /*2e890*/  BSYNC B2 ;  /* 0x0000000000027941 */ /* 0x000fea0003800000 */
.L_x_48717:
        /* <DEDUP_REMOVED lines=25> */
.L_x_48711:
        /* <DEDUP_REMOVED lines=62> */
.L_x_48722:
[----:B------:R-:W-:Y:S05]  /*2ee10*/  BSYNC B0 ;  /* 0x0000000000007941 */ /* 0x000fea0003800000 */
.L_x_48721:
        /* <DEDUP_REMOVED lines=24> */
.L_x_48724:
[----:B------:R-:W-:Y:S01]  /*2efa0*/  DMUL R2, RZ, R8 ;  /* 0x00000008ff027228 */ /* 0x000fe20000000000 */
[----:B------:R-:W-:-:S10]  /*2efb0*/  IMAD.MOV.U32 R10, RZ, RZ, RZ ;  /* 0x000000ffff0a7224 */ /* 0x000fd400078e00ff */
.L_x_48725:
[----:B------:R-:W-:Y:S05]  /*2efc0*/  BSYNC B2 ;  /* 0x0000000000027941 */ /* 0x000fea0003800000 */
.L_x_48723:
        /* <DEDUP_REMOVED lines=47> */
.L_x_48727:
[----:B------:R-:W-:Y:S01]  /*2f2c0*/  DMUL R2, RZ, R8 ;  /* 0x00000008ff027228 */ /* 0x000fe20000000000 */
[----:B------:R-:W-:-:S10]  /*2f2d0*/  IMAD.MOV.U32 R26, RZ, RZ, RZ ;  /* 0x000000ffff1a7224 */ /* 0x000fd400078e00ff */
.L_x_48728:
[----:B------:R-:W-:Y:S05]  /*2f2e0*/  BSYNC B2 ;  /* 0x0000000000027941 */ /* 0x000fea0003800000 */
.L_x_48726:
        /* <DEDUP_REMOVED lines=39> */
.L_x_48710:
        /* <DEDUP_REMOVED lines=11> */
.L_x_48729:
[----:B------:R-:W-:-:S10]  /*2f610*/  DADD R24, R8, -R8 ;  /* 0x0000000008187229 */ /* 0x000fd40000000808 */
[----:B------:R-:W-:Y:S02]  /*2f620*/  IMAD.MOV.U32 R26, RZ, RZ, R24 ;  /* 0x000000ffff1a7224 */ /* 0x000fe400078e0018 */
[----:B------:R-:W-:Y:S01]  /*2f630*/  IMAD.MOV.U32 R27, RZ, RZ, R25 ;  /* 0x000000ffff1b7224 */ /* 0x000fe200078e0019 */
[----:B------:R-:W-:Y:S06]  /*2f640*/  BRA `(.L_x_48720) ;  /* 0x00000008008c7947 */ /* 0x000fec0003800000 */
.L_x_48709:
        /* <DEDUP_REMOVED lines=25> */
.L_x_48731:
[----:B------:R-:W-:Y:S01]  /*2f7e0*/  DMUL R2, RZ, R8 ;  /* 0x00000008ff027228 */ /* 0x000fe20000000000 */
[----:B------:R-:W-:-:S10]  /*2f7f0*/  IMAD.MOV.U32 R10, RZ, RZ, RZ ;  /* 0x000000ffff0a7224 */ /* 0x000fd400078e00ff */
.L_x_48732:
[----:B------:R-:W-:Y:S05]  /*2f800*/  BSYNC B2 ;  /* 0x0000000000027941 */ /* 0x000fea0003800000 */
.L_x_48730:
        /* <DEDUP_REMOVED lines=47> */
.L_x_48734:
[----:B------:R-:W-:Y:S01]  /*2fb00*/  DMUL R2, RZ, R8 ;  /* 0x00000008ff027228 */ /* 0x000fe20000000000 */
[----:B------:R-:W-:-:S10]  /*2fb10*/  IMAD.MOV.U32 R26, RZ, RZ, RZ ;  /* 0x000000ffff1a7224 */ /* 0x000fd400078e00ff */
.L_x_48735:
[----:B------:R-:W-:Y:S05]  /*2fb20*/  BSYNC B2 ;  /* 0x0000000000027941 */ /* 0x000fea0003800000 */
.L_x_48733:
        /* <DEDUP_REMOVED lines=24> */
.L_x_48708:
        /* <DEDUP_REMOVED lines=58> */
.L_x_48737:
[----:B------:R-:W-:Y:S05]  /*30050*/  BSYNC B0 ;  /* 0x0000000000007941 */ /* 0x000fea0003800000 */
.L_x_48736:
[----:B------:R-:W-:Y:S02]  /*30060*/  IMAD.MOV.U32 R26, RZ, RZ, R8 ;  /* 0x000000ffff1a7224 */ /* 0x000fe400078e0008 */
[----:B------:R-:W-:-:S07]  /*30070*/  IMAD.MOV.U32 R27, RZ, RZ, R9 ;  /* 0x000000ffff1b7224 */ /* 0x000fce00078e0009 */
.L_x_48720:
[----:B------:R-:W-:Y:S05]  /*30080*/  BSYNC B1 ;  /* 0x0000000000017941 */ /* 0x000fea0003800000 */
.L_x_48707:
        /* <DEDUP_REMOVED lines=118> */
.L_x_48745:
        /* <DEDUP_REMOVED lines=23> */
.L_x_48748:
[----:B------:R-:W-:Y:S05]  /*30960*/  BSYNC B3 ;  /* 0x0000000000037941 */ /* 0x000fea0003800000 */
.L_x_48747:
        /* <DEDUP_REMOVED lines=29> */
.L_x_48746:
[----:B------:R-:W-:Y:S05]  /*30b40*/  BSYNC B2 ;  /* 0x0000000000027941 */ /* 0x000fea0003800000 */
.L_x_48744:
        /* <DEDUP_REMOVED lines=22> */
.L_x_48750:
[----:B------:R-:W-:Y:S05]  /*30cb0*/  BSYNC B2 ;  /* 0x0000000000027941 */ /* 0x000fea0003800000 */
.L_x_48749:
        /* <DEDUP_REMOVED lines=82> */
.L_x_48752:
[----:B------:R-:W-:-:S04]  /*311e0*/  ISETP.GE.AND P0, PT, R49, RZ, PT ;  /* 0x000000ff3100720c */ /* 0x000fc80003f06270 */
[----:B------:R-:W-:Y:S02]  /*311f0*/  FSEL R2, RZ, 3.37028055040000000000e+12, P0 ;  /* 0x54442d18ff027808 */ /* 0x000fe40000000000 */
[----:B------:R-:W-:-:S07]  /*31200*/  FSEL R3, RZ, 2.1426990032196044922, P0 ;  /* 0x400921fbff037808 */ /* 0x000fce0000000000 */
.L_x_48753:
[----:B------:R-:W-:Y:S05]  /*31210*/  BSYNC B0 ;  /* 0x0000000000007941 */ /* 0x000fea0003800000 */
.L_x_48751:
[----:B------:R-:W-:Y:S01]  /*31220*/  DADD R48, |R48|, |R50| ;  /* 0x0000000030307229 */ /* 0x000fe20000000632 */
[----:B------:R-:W-:Y:S01]  /*31230*/  LOP3.LUT R51, R3, 0x80000000, R51, 0xb8, !PT ;  /* 0x8000000003337812 */ /* 0x000fe200078eb833 */
[----:B------:R-:W-:-:S06]  /*31240*/  DMUL R10, R10, 0.5 ;  /* 0x3fe000000a0a7828 */ /* 0x000fcc0000000000 */
[----:B------:R-:W-:-:S06]  /*31250*/  DSETP.GTU.AND P0, PT, |R48|, +INF , PT ;  /* 0x7ff000003000742a */ /* 0x000fcc0003f0c200 */
[----:B------:R-:W-:Y:S02]  /*31260*/  FSEL R2, R48, R2, P0 ;  /* 0x0000000230027208 */ /* 0x000fe40000000000 */
[----:B------:R-:W-:Y:S01]  /*31270*/  FSEL R3, R49, R51, P0 ;  /* 0x0000003331037208 */ /* 0x000fe20000000000 */
[----:B------:R-:W-:Y:S06]  /*31280*/  BRA `(.L_x_48754) ;  /* 0x00000064006c7947 */ /* 0x000fec0003800000 */
.L_x_48743:
        /* <DEDUP_REMOVED lines=99> */
.L_x_48757:
[----:B------:R-:W-:Y:S05]  /*318c0*/  BSYNC B0 ;  /* 0x0000000000007941 */ /* 0x000fea0003800000 */
.L_x_48756:
        /* <DEDUP_REMOVED lines=9> */
.L_x_48759:
[----:B------:R-:W-:Y:S05]  /*31960*/  BSYNC B2 ;  /* 0x0000000000027941 */ /* 0x000fea0003800000 */
.L_x_48758:
        /* <DEDUP_REMOVED lines=82> */
.L_x_48761:
[----:B------:R-:W-:-:S04]  /*31e90*/  ISETP.GE.AND P0, PT, R49, RZ, PT ;  /* 0x000000ff3100720c */ /* 0x000fc80003f06270 */
[----:B------:R-:W-:Y:S02]  /*31ea0*/  FSEL R2, RZ, 3.37028055040000000000e+12, P0 ;  /* 0x54442d18ff027808 */ /* 0x000fe40000000000 */
[----:B------:R-:W-:-:S07]  /*31eb0*/  FSEL R3, RZ, 2.1426990032196044922, P0 ;  /* 0x400921fbff037808 */ /* 0x000fce0000000000 */
.L_x_48762:
[----:B------:R-:W-:Y:S05]  /*31ec0*/  BSYNC B0 ;  /* 0x0000000000007941 */ /* 0x000fea0003800000 */
.L_x_48760:
[----:B------:R-:W-:Y:S01]  /*31ed0*/  DADD R48, |R48|, |R50| ;  /* 0x0000000030307229 */ /* 0x000fe20000000632 */
[----:B------:R-:W-:Y:S01]  /*31ee0*/  LOP3.LUT R51, R3, 0x80000000, R51, 0xb8, !PT ;  /* 0x8000000003337812 */ /* 0x000fe200078eb833 */
[----:B------:R-:W-:-:S06]  /*31ef0*/  DMUL R10, R10, 0.5 ;  /* 0x3fe000000a0a7828 */ /* 0x000fcc0000000000 */
[----:B------:R-:W-:-:S06]  /*31f00*/  DSETP.GTU.AND P0, PT, |R48|, +INF , PT ;  /* 0x7ff000003000742a */ /* 0x000fcc0003f0c200 */
[----:B------:R-:W-:Y:S02]  /*31f10*/  FSEL R2, R48, R2, P0 ;  /* 0x0000000230027208 */ /* 0x000fe40000000000 */
[----:B------:R-:W-:Y:S01]  /*31f20*/  FSEL R3, R49, R51, P0 ;  /* 0x0000003331037208 */ /* 0x000fe20000000000 */
[----:B------:R-:W-:Y:S06]  /*31f30*/  BRA `(.L_x_48754) ;  /* 0x0000005800407947 */ /* 0x000fec0003800000 */
.L_x_48755:
        /* <DEDUP_REMOVED lines=14> */
[--C-:B------:R-:W-:Y:S02]  /*32020*/  DADD R58, R4, -R2.reuse ;  /* 0x00000000043a7229 */ /* 0x100fe40000000802 */
[C---:B------:R-:W-:Y:S02]  /*32030*/  DMUL R72, R2.reuse, R64 ;  /* 0x0000004002487228 */ /* 0x040fe40000000000 */
[C---:B------:R-:W-:Y:S02]  /*32040*/  DMUL R10, R2.reuse, R2 ;  /* 0x00000002020a7228 */ /* 0x040fe40000000000 */
[----:B------:R-:W-:Y:S02]  /*32050*/  DADD R2, R2, R2 ;  /* 0x0000000002027229 */ /* 0x000fe40000000002 */
[--C-:B------:R-:W-:Y:S02]  /*32060*/  DADD R74, R8, -R56.reuse ;  /* 0x00000000084a7229 */ /* 0x100fe40000000838 */
[----:B------:R-:W-:-:S02]  /*32070*/  DADD R78, R56, R56 ;  /* 0x00000000384e7229 */ /* 0x000fc40000000038 */
[C---:B------:R-:W-:Y:S02]  /*32080*/  DMUL R66, R56.reuse, R76 ;  /* 0x0000004c38427228 */ /* 0x040fe40000000000 */
[----:B------:R-:W-:Y:S02]  /*32090*/  DMUL R8, R56, R56 ;  /* 0x0000003838087228 */ /* 0x000fe40000000000 */
[C---:B------:R-:W-:Y:S02]  /*320a0*/  DMUL R6, R58.reuse, R64 ;  /* 0x000000403a067228 */ /* 0x040fe40000000000 */
[----:B------:R-:W-:Y:S02]  /*320b0*/  DMUL R2, R58, R2 ;  /* 0x000000023a027228 */ /* 0x000fe40000000000 */
[----:B------:R-:W-:Y:S02]  /*320c0*/  DMUL R4, R74, R76 ;  /* 0x0000004c4a047228 */ /* 0x000fe40000000000 */
[----:B------:R-:W-:-:S02]  /*320d0*/  DMUL R58, R58, R58 ;  /* 0x0000003a3a3a7228 */ /* 0x000fc40000000000 */
[C---:B------:R-:W-:Y:S02]  /*320e0*/  DMUL R64, R74.reuse, R78 ;  /* 0x0000004e4a407228 */ /* 0x040fe40000000000 */
[----:B------:R-:W-:-:S11]  /*320f0*/  DMUL R56, R74, R74 ;  /* 0x0000004a4a387228 */ /* 0x000fd60000000000 */
.L_x_48764:
        /* <DEDUP_REMOVED lines=75> */
.L_x_48763:
        /* <DEDUP_REMOVED lines=99> */
.L_x_48766:
        /* <DEDUP_REMOVED lines=23> */
.L_x_48769:
[----:B------:R-:W-:Y:S05]  /*32d50*/  BSYNC B3 ;  /* 0x0000000000037941 */ /* 0x000fea0003800000 */
.L_x_48768:
        /* <DEDUP_REMOVED lines=29> */
.L_x_48767:
[----:B------:R-:W-:Y:S05]  /*32f30*/  BSYNC B2 ;  /* 0x0000000000027941 */ /* 0x000fea0003800000 */
.L_x_48765:
        /* <DEDUP_REMOVED lines=22> */
.L_x_48771:
[----:B------:R-:W-:Y:S05]  /*330a0*/  BSYNC B2 ;  /* 0x0000000000027941 */ /* 0x000fea0003800000 */
.L_x_48770:
        /* <DEDUP_REMOVED lines=82> */
.L_x_48773:
[----:B------:R-:W-:-:S04]  /*335d0*/  ISETP.GE.AND P0, PT, R49, RZ, PT ;  /* 0x000000ff3100720c */ /* 0x000fc80003f06270 */
[----:B------:R-:W-:Y:S02]  /*335e0*/  FSEL R2, RZ, 3.37028055040000000000e+12, P0 ;  /* 0x54442d18ff027808 */ /* 0x000fe40000000000 */
[----:B------:R-:W-:-:S07]  /*335f0*/  FSEL R3, RZ, 2.1426990032196044922, P0 ;  /* 0x400921fbff037808 */ /* 0x000fce0000000000 */
.L_x_48774:
[----:B------:R-:W-:Y:S05]  /*33600*/  BSYNC B0 ;  /* 0x0000000000007941 */ /* 0x000fea0003800000 */
.L_x_48772:
[----:B------:R-:W-:Y:S01]  /*33610*/  DADD R48, |R48|, |R50| ;  /* 0x0000000030307229 */ /* 0x000fe20000000632 */
[----:B------:R-:W-:Y:S01]  /*33620*/  LOP3.LUT R51, R3, 0x80000000, R51, 0xb8, !PT ;  /* 0x8000000003337812 */ /* 0x000fe200078eb833 */
[----:B------:R-:W-:-:S06]  /*33630*/  DMUL R10, R10, 0.5 ;  /* 0x3fe000000a0a7828 */ /* 0x000fcc0000000000 */
[----:B------:R-:W-:-:S06]  /*33640*/  DSETP.GTU.AND P0, PT, |R48|, +INF , PT ;  /* 0x7ff000003000742a */ /* 0x000fcc0003f0c200 */
[----:B------:R-:W-:Y:S02]  /*33650*/  FSEL R2, R48, R2, P0 ;  /* 0x0000000230027208 */ /* 0x000fe40000000000 */
[----:B------:R-:W-:Y:S01]  /*33660*/  FSEL R3, R49, R51, P0 ;  /* 0x0000003331037208 */ /* 0x000fe20000000000 */
[----:B------:R-:W-:Y:S06]  /*33670*/  BRA `(.L_x_48754) ;  /* 0x0000004000707947 */ /* 0x000fec0003800000 */
.L_x_48742:
        /* <DEDUP_REMOVED lines=135> */
.L_x_48776:
[----:B------:R-:W-:Y:S05]  /*33ef0*/  BSYNC B0 ;  /* 0x0000000000007941 */ /* 0x000fea0003800000 */
.L_x_48775:
        /* <DEDUP_REMOVED lines=9> */
.L_x_48778:
[----:B------:R-:W-:Y:S05]  /*33f90*/  BSYNC B2 ;  /* 0x0000000000027941 */ /* 0x000fea0003800000 */
.L_x_48777:
        /* <DEDUP_REMOVED lines=82> */
.L_x_48780:
[----:B------:R-:W-:-:S04]  /*344c0*/  ISETP.GE.AND P0, PT, R49, RZ, PT ;  /* 0x000000ff3100720c */ /* 0x000fc80003f06270 */
[----:B------:R-:W-:Y:S02]  /*344d0*/  FSEL R2, RZ, 3.37028055040000000000e+12, P0 ;  /* 0x54442d18ff027808 */ /* 0x000fe40000000000 */
[----:B------:R-:W-:-:S07]  /*344e0*/  FSEL R3, RZ, 2.1426990032196044922, P0 ;  /* 0x400921fbff037808 */ /* 0x000fce0000000000 */
.L_x_48781:
[----:B------:R-:W-:Y:S05]  /*344f0*/  BSYNC B0 ;  /* 0x0000000000007941 */ /* 0x000fea0003800000 */
.L_x_48779:
[----:B------:R-:W-:Y:S01]  /*34500*/  DADD R48, |R48|, |R50| ;  /* 0x0000000030307229 */ /* 0x000fe20000000632 */
[----:B------:R-:W-:-:S07]  /*34510*/  LOP3.LUT R51, R3, 0x80000000, R51, 0xb8, !PT ;  /* 0x8000000003337812 */ /* 0x000fce00078eb833 */
[----:B------:R-:W-:-:S06]  /*34520*/  DSETP.GTU.AND P0, PT, |R48|, +INF , PT ;  /* 0x7ff000003000742a */ /* 0x000fcc0003f0c200 */
[----:B------:R-:W-:Y:S02]  /*34530*/  FSEL R2, R48, R2, P0 ;  /* 0x0000000230027208 */ /* 0x000fe40000000000 */
[----:B------:R-:W-:Y:S01]  /*34540*/  FSEL R3, R49, R51, P0 ;  /* 0x0000003331037208 */ /* 0x000fe20000000000 */
[----:B------:R-:W-:Y:S06]  /*34550*/  BRA `(.L_x_48754) ;  /* 0x0000003000b87947 */ /* 0x000fec0003800000 */
.L_x_48741:
        /* <DEDUP_REMOVED lines=92> */
.L_x_48784:
        /* <DEDUP_REMOVED lines=23> */
.L_x_48787:
[----:B------:R-:W-:Y:S05]  /*34c90*/  BSYNC B3 ;  /* 0x0000000000037941 */ /* 0x000fea0003800000 */
.L_x_48786:
        /* <DEDUP_REMOVED lines=29> */
.L_x_48785:
[----:B------:R-:W-:Y:S05]  /*34e70*/  BSYNC B2 ;  /* 0x0000000000027941 */ /* 0x000fea0003800000 */
.L_x_48783:
        /* <DEDUP_REMOVED lines=83> */
.L_x_48782:
        /* <DEDUP_REMOVED lines=85> */
.L_x_48740:
        /* <DEDUP_REMOVED lines=24> */
.L_x_48789:
[----:B------:R-:W-:Y:S05]  /*35a80*/  BSYNC B2 ;  /* 0x0000000000027941 */ /* 0x000fea0003800000 */
.L_x_48788:
        /* <DEDUP_REMOVED lines=25> */
.L_x_48791:
[----:B------:R-:W-:Y:S05]  /*35c20*/  BSYNC B2 ;  /* 0x0000000000027941 */ /* 0x000fea0003800000 */
.L_x_48790:
        /* <DEDUP_REMOVED lines=136> */
.L_x_48793:
[----:B------:R-:W-:Y:S05]  /*364b0*/  BSYNC B0 ;  /* 0x0000000000007941 */ /* 0x000fea0003800000 */
.L_x_48792:
        /* <DEDUP_REMOVED lines=9> */
.L_x_48795:
[----:B------:R-:W-:Y:S05]  /*36550*/  BSYNC B2 ;  /* 0x0000000000027941 */ /* 0x000fea0003800000 */
.L_x_48794:
        /* <DEDUP_REMOVED lines=82> */
.L_x_48797:
[----:B------:R-:W-:-:S04]  /*36a80*/  ISETP.GE.AND P0, PT, R49, RZ, PT ;  /* 0x000000ff3100720c */ /* 0x000fc80003f06270 */
[----:B------:R-:W-:Y:S02]  /*36a90*/  FSEL R2, RZ, 3.37028055040000000000e+12, P0 ;  /* 0x54442d18ff027808 */ /* 0x000fe40000000000 */
[----:B------:R-:W-:-:S07]  /*36aa0*/  FSEL R3, RZ, 2.1426990032196044922, P0 ;  /* 0x400921fbff037808 */ /* 0x000fce0000000000 */
.L_x_48798:
[----:B------:R-:W-:Y:S05]  /*36ab0*/  BSYNC B0 ;  /* 0x0000000000007941 */ /* 0x000fea0003800000 */
.L_x_48796:
[----:B------:R-:W-:Y:S01]  /*36ac0*/  DADD R48, |R48|, |R50| ;  /* 0x0000000030307229 */ /* 0x000fe20000000632 */
[----:B------:R-:W-:Y:S01]  /*36ad0*/  LOP3.LUT R51, R3, 0x80000000, R51, 0xb8, !PT ;  /* 0x8000000003337812 */ /* 0x000fe200078eb833 */
[----:B------:R-:W-:-:S06]  /*36ae0*/  DADD R10, R10, 1 ;  /* 0x3ff000000a0a7429 */ /* 0x000fcc0000000000 */
[----:B------:R-:W-:-:S06]  /*36af0*/  DSETP.GTU.AND P0, PT, |R48|, +INF , PT ;  /* 0x7ff000003000742a */ /* 0x000fcc0003f0c200 */
[----:B------:R-:W-:Y:S02]  /*36b00*/  FSEL R2, R48, R2, P0 ;  /* 0x0000000230027208 */ /* 0x000fe40000000000 */
[----:B------:R-:W-:Y:S01]  /*36b10*/  FSEL R3, R49, R51, P0 ;  /* 0x0000003331037208 */ /* 0x000fe20000000000 */
[----:B------:R-:W-:Y:S06]  /*36b20*/  BRA `(.L_x_48754) ;  /* 0x0000000c00447947 */ /* 0x000fec0003800000 */
.L_x_48739:
        /* <DEDUP_REMOVED lines=109> */
.L_x_48800:
[----:B------:R-:W-:Y:S05]  /*37200*/  BSYNC B0 ;  /* 0x0000000000007941 */ /* 0x000fea0003800000 */
.L_x_48799:
        /* <DEDUP_REMOVED lines=8> */
.L_x_48802:
[----:B------:R-:W-:Y:S05]  /*37290*/  BSYNC B2 ;  /* 0x0000000000027941 */ /* 0x000fea0003800000 */
.L_x_48801:
        /* <DEDUP_REMOVED lines=82> */
.L_x_48804:
[----:B------:R-:W-:Y:S02]  /*377c0*/  FSEL R2, RZ, 3.37028055040000000000e+12, P2 ;  /* 0x54442d18ff027808 */ /* 0x000fe40001000000 */
[----:B------:R-:W-:-:S07]  /*377d0*/  FSEL R3, RZ, 2.1426990032196044922, P2 ;  /* 0x400921fbff037808 */ /* 0x000fce0001000000 */
.L_x_48805:
[----:B------:R-:W-:Y:S05]  /*377e0*/  BSYNC B0 ;  /* 0x0000000000007941 */ /* 0x000fea0003800000 */
.L_x_48803:
[----:B------:R-:W-:Y:S01]  /*377f0*/  DADD R48, |R48|, |R50| ;  /* 0x0000000030307229 */ /* 0x000fe20000000632 */
[----:B------:R-:W-:-:S07]  /*37800*/  LOP3.LUT R51, R3, 0x80000000, R51, 0xb8, !PT ;  /* 0x8000000003337812 */ /* 0x000fce00078eb833 */
[----:B------:R-:W-:-:S06]  /*37810*/  DSETP.GTU.AND P0, PT, |R48|, +INF , PT ;  /* 0x7ff000003000742a */ /* 0x000fcc0003f0c200 */
[----:B------:R-:W-:Y:S02]  /*37820*/  FSEL R2, R48, R2, P0 ;  /* 0x0000000230027208 */ /* 0x000fe40000000000 */
[----:B------:R-:W-:-:S07]  /*37830*/  FSEL R3, R49, R51, P0 ;  /* 0x0000003331037208 */ /* 0x000fce0000000000 */
.L_x_48754:
[----:B------:R-:W-:Y:S05]  /*37840*/  BSYNC B1 ;  /* 0x0000000000017941 */ /* 0x000fea0003800000 */
.L_x_48738:
        /* <DEDUP_REMOVED lines=75> */
.L_x_48812:
[----:B------:R-:W-:Y:S05]  /*37d00*/  BSYNC B0 ;  /* 0x0000000000007941 */ /* 0x000fea0003800000 */
.L_x_48811:
        /* <DEDUP_REMOVED lines=24> */
.L_x_48814:
[----:B------:R-:W-:Y:S01]  /*37e90*/  DMUL R2, RZ, R8 ;  /* 0x00000008ff027228 */ /* 0x000fe20000000000 */
[----:B------:R-:W-:-:S10]  /*37ea0*/  IMAD.MOV.U32 R10, RZ, RZ, RZ ;  /* 0x000000ffff0a7224 */ /* 0x000fd400078e00ff */
.L_x_48815:
[----:B------:R-:W-:Y:S05]  /*37eb0*/  BSYNC B2 ;  /* 0x0000000000027941 */ /* 0x000fea0003800000 */
.L_x_48813:
        /* <DEDUP_REMOVED lines=47> */
.L_x_48817:
[----:B------:R-:W-:Y:S01]  /*381b0*/  DMUL R2, RZ, R8 ;  /* 0x00000008ff027228 */ /* 0x000fe20000000000 */
[----:B------:R-:W-:-:S10]  /*381c0*/  IMAD.MOV.U32 R56, RZ, RZ, RZ ;  /* 0x000000ffff387224 */ /* 0x000fd400078e00ff */
.L_x_48818:
[----:B------:R-:W-:Y:S05]  /*381d0*/  BSYNC B2 ;  /* 0x0000000000027941 */ /* 0x000fea0003800000 */
.L_x_48816:
        /* <DEDUP_REMOVED lines=25> */
.L_x_48810:
        /* <DEDUP_REMOVED lines=62> */
.L_x_48821:
[----:B------:R-:W-:Y:S05]  /*38750*/  BSYNC B0 ;  /* 0x0000000000007941 */ /* 0x000fea0003800000 */
.L_x_48820:
        /* <DEDUP_REMOVED lines=24> */
.L_x_48823:
[----:B------:R-:W-:Y:S01]  /*388e0*/  DMUL R2, RZ, R8 ;  /* 0x00000008ff027228 */ /* 0x000fe20000000000 */
[----:B------:R-:W-:-:S10]  /*388f0*/  IMAD.MOV.U32 R10, RZ, RZ, RZ ;  /* 0x000000ffff0a7224 */ /* 0x000fd400078e00ff */
.L_x_48824:
[----:B------:R-:W-:Y:S05]  /*38900*/  BSYNC B2 ;  /* 0x0000000000027941 */ /* 0x000fea0003800000 */
.L_x_48822:
        /* <DEDUP_REMOVED lines=47> */
.L_x_48826:
[----:B------:R-:W-:Y:S01]  /*38c00*/  DMUL R2, RZ, R8 ;  /* 0x00000008ff027228 */ /* 0x000fe20000000000 */
[----:B------:R-:W-:-:S10]  /*38c10*/  IMAD.MOV.U32 R22, RZ, RZ, RZ ;  /* 0x000000ffff167224 */ /* 0x000fd400078e00ff */
.L_x_48827:
[----:B------:R-:W-:Y:S05]  /*38c20*/  BSYNC B2 ;  /* 0x0000000000027941 */ /* 0x000fea0003800000 */
.L_x_48825:
        /* <DEDUP_REMOVED lines=39> */
.L_x_48809:
        /* <DEDUP_REMOVED lines=11> */
.L_x_48828:
[----:B------:R-:W-:-:S10]  /*38f50*/  DADD R20, R8, -R8 ;  /* 0x0000000008147229 */ /* 0x000fd40000000808 */
[----:B------:R-:W-:Y:S02]  /*38f60*/  IMAD.MOV.U32 R22, RZ, RZ, R20 ;  /* 0x000000ffff167224 */ /* 0x000fe400078e0014 */
[----:B------:R-:W-:Y:S01]  /*38f70*/  IMAD.MOV.U32 R23, RZ, RZ, R21 ;  /* 0x000000ffff177224 */ /* 0x000fe200078e0015 */
[----:B------:R-:W-:Y:S06]  /*38f80*/  BRA `(.L_x_48819) ;  /* 0x00000008008c7947 */ /* 0x000fec0003800000 */
.L_x_48808:
        /* <DEDUP_REMOVED lines=25> */
.L_x_48830:
[----:B------:R-:W-:Y:S01]  /*39120*/  DMUL R2, RZ, R8 ;  /* 0x00000008ff027228 */ /* 0x000fe20000000000 */
[----:B------:R-:W-:-:S10]  /*39130*/  IMAD.MOV.U32 R10, RZ, RZ, RZ ;  /* 0x000000ffff0a7224 */ /* 0x000fd400078e00ff */
.L_x_48831:
[----:B------:R-:W-:Y:S05]  /*39140*/  BSYNC B2 ;  /* 0x0000000000027941 */ /* 0x000fea0003800000 */
.L_x_48829:
        /* <DEDUP_REMOVED lines=47> */
.L_x_48833:
[----:B------:R-:W-:Y:S01]  /*39440*/  DMUL R2, RZ, R8 ;  /* 0x00000008ff027228 */ /* 0x000fe20000000000 */
[----:B------:R-:W-:-:S10]  /*39450*/  IMAD.MOV.U32 R22, RZ, RZ, RZ ;  /* 0x000000ffff167224 */ /* 0x000fd400078e00ff */
.L_x_48834:
[----:B------:R-:W-:Y:S05]  /*39460*/  BSYNC B2 ;  /* 0x0000000000027941 */ /* 0x000fea0003800000 */
.L_x_48832:
        /* <DEDUP_REMOVED lines=24> */
.L_x_48807:
        /* <DEDUP_REMOVED lines=58> */
.L_x_48836:
[----:B------:R-:W-:Y:S05]  /*39990*/  BSYNC B0 ;  /* 0x0000000000007941 */ /* 0x000fea0003800000 */
.L_x_48835:
[----:B------:R-:W-:Y:S02]  /*399a0*/  IMAD.MOV.U32 R22, RZ, RZ, R8 ;  /* 0x000000ffff167224 */ /* 0x000fe400078e0008 */
[----:B------:R-:W-:-:S07]  /*399b0*/  IMAD.MOV.U32 R23, RZ, RZ, R9 ;  /* 0x000000ffff177224 */ /* 0x000fce00078e0009 */
.L_x_48819:
[----:B------:R-:W-:Y:S05]  /*399c0*/  BSYNC B1 ;  /* 0x0000000000017941 */ /* 0x000fea0003800000 */
.L_x_48806:
        /* <DEDUP_REMOVED lines=118> */
.L_x_48844:
        /* <DEDUP_REMOVED lines=23> */
.L_x_48847:
[----:B------:R-:W-:Y:S05]  /*3a2a0*/  BSYNC B3 ;  /* 0x0000000000037941 */ /* 0x000fea0003800000 */
.L_x_48846:
        /* <DEDUP_REMOVED lines=29> */
.L_x_48845:
[----:B------:R-:W-:Y:S05]  /*3a480*/  BSYNC B2 ;  /* 0x0000000000027941 */ /* 0x000fea0003800000 */
.L_x_48843:
        /* <DEDUP_REMOVED lines=22> */
.L_x_48849:
[----:B------:R-:W-:Y:S05]  /*3a5f0*/  BSYNC B2 ;  /* 0x0000000000027941 */ /* 0x000fea0003800000 */
.L_x_48848:
        /* <DEDUP_REMOVED lines=82> */
.L_x_48851:
[----:B------:R-:W-:-:S04]  /*3ab20*/  ISETP.GE.AND P0, PT, R45, RZ, PT ;  /* 0x000000ff2d00720c */ /* 0x000fc80003f06270 */
[----:B------:R-:W-:Y:S02]  /*3ab30*/  FSEL R2, RZ, 3.37028055040000000000e+12, P0 ;  /* 0x54442d18ff027808 */ /* 0x000fe40000000000 */
[----:B------:R-:W-:-:S07]  /*3ab40*/  FSEL R3, RZ, 2.1426990032196044922, P0 ;  /* 0x400921fbff037808 */ /* 0x000fce0000000000 */
.L_x_48852:
[----:B------:R-:W-:Y:S05]  /*3ab50*/  BSYNC B0 ;  /* 0x0000000000007941 */ /* 0x000fea0003800000 */
.L_x_48850:
[----:B------:R-:W-:Y:S01]  /*3ab60*/  DADD R44, |R44|, |R46| ;  /* 0x000000002c2c7229 */ /* 0x000fe2000000062e */
[----:B------:R-:W-:Y:S01]  /*3ab70*/  LOP3.LUT R47, R3, 0x80000000, R47, 0xb8, !PT ;  /* 0x80000000032f7812 */ /* 0x000fe200078eb82f */
[----:B------:R-:W-:-:S06]  /*3ab80*/  DMUL R10, R10, 0.5 ;  /* 0x3fe000000a0a7828 */ /* 0x000fcc0000000000 */
[----:B------:R-:W-:-:S06]  /*3ab90*/  DSETP.GTU.AND P0, PT, |R44|, +INF , PT ;  /* 0x7ff000002c00742a */ /* 0x000fcc0003f0c200 */
[----:B------:R-:W-:Y:S02]  /*3aba0*/  FSEL R2, R44, R2, P0 ;  /* 0x000000022c027208 */ /* 0x000fe40000000000 */
[----:B------:R-:W-:Y:S01]  /*3abb0*/  FSEL R3, R45, R47, P0 ;  /* 0x0000002f2d037208 */ /* 0x000fe20000000000 */
[----:B------:R-:W-:Y:S06]  /*3abc0*/  BRA `(.L_x_48853) ;  /* 0x0000006400647947 */ /* 0x000fec0003800000 */
.L_x_48842:
        /* <DEDUP_REMOVED lines=99> */
.L_x_48856:
[----:B------:R-:W-:Y:S05]  /*3b200*/  BSYNC B0 ;  /* 0x0000000000007941 */ /* 0x000fea0003800000 */
.L_x_48855:
        /* <DEDUP_REMOVED lines=9> */
.L_x_48858:
[----:B------:R-:W-:Y:S05]  /*3b2a0*/  BSYNC B2 ;  /* 0x0000000000027941 */ /* 0x000fea0003800000 */
.L_x_48857:
        /* <DEDUP_REMOVED lines=82> */
.L_x_48860:
[----:B------:R-:W-:-:S04]  /*3b7d0*/  ISETP.GE.AND P0, PT, R45, RZ, PT ;  /* 0x000000ff2d00720c */ /* 0x000fc80003f06270 */
[----:B------:R-:W-:Y:S02]  /*3b7e0*/  FSEL R2, RZ, 3.37028055040000000000e+12, P0 ;  /* 0x54442d18ff027808 */ /* 0x000fe40000000000 */
[----:B------:R-:W-:-:S07]  /*3b7f0*/  FSEL R3, RZ, 2.1426990032196044922, P0 ;  /* 0x400921fbff037808 */ /* 0x000fce0000000000 */
.L_x_48861:
[----:B------:R-:W-:Y:S05]  /*3b800*/  BSYNC B0 ;  /* 0x0000000000007941 */ /* 0x000fea0003800000 */
.L_x_48859:
[----:B------:R-:W-:Y:S01]  /*3b810*/  DADD R44, |R44|, |R46| ;  /* 0x000000002c2c7229 */ /* 0x000fe2000000062e */
[----:B------:R-:W-:Y:S01]  /*3b820*/  LOP3.LUT R47, R3, 0x80000000, R47, 0xb8, !PT ;  /* 0x80000000032f7812 */ /* 0x000fe200078eb82f */
[----:B------:R-:W-:-:S06]  /*3b830*/  DMUL R10, R10, 0.5 ;  /* 0x3fe000000a0a7828 */ /* 0x000fcc0000000000 */
[----:B------:R-:W-:-:S06]  /*3b840*/  DSETP.GTU.AND P0, PT, |R44|, +INF , PT ;  /* 0x7ff000002c00742a */ /* 0x000fcc0003f0c200 */
[----:B------:R-:W-:Y:S02]  /*3b850*/  FSEL R2, R44, R2, P0 ;  /* 0x000000022c027208 */ /* 0x000fe40000000000 */
[----:B------:R-:W-:Y:S01]  /*3b860*/  FSEL R3, R45, R47, P0 ;  /* 0x0000002f2d037208 */ /* 0x000fe20000000000 */
[----:B------:R-:W-:Y:S06]  /*3b870*/  BRA `(.L_x_48853) ;  /* 0x0000005800387947 */ /* 0x000fec0003800000 */
.L_x_48854:
        /* <DEDUP_REMOVED lines=28> */
.L_x_48863:
        /* <DEDUP_REMOVED lines=75> */
.L_x_48862:
        /* <DEDUP_REMOVED lines=99> */
.L_x_48865:
        /* <DEDUP_REMOVED lines=23> */
.L_x_48868:
[----:B------:R-:W-:Y:S05]  /*3c690*/  BSYNC B3 ;  /* 0x0000000000037941 */ /* 0x000fea0003800000 */
.L_x_48867:
        /* <DEDUP_REMOVED lines=29> */
.L_x_48866:
[----:B------:R-:W-:Y:S05]  /*3c870*/  BSYNC B2 ;  /* 0x0000000000027941 */ /* 0x000fea0003800000 */
.L_x_48864:
        /* <DEDUP_REMOVED lines=22> */
.L_x_48870:
[----:B------:R-:W-:Y:S05]  /*3c9e0*/  BSYNC B2 ;  /* 0x0000000000027941 */ /* 0x000fea0003800000 */
.L_x_48869:
        /* <DEDUP_REMOVED lines=82> */
.L_x_48872:
[----:B------:R-:W-:-:S04]  /*3cf10*/  ISETP.GE.AND P0, PT, R45, RZ, PT ;  /* 0x000000ff2d00720c */ /* 0x000fc80003f06270 */
[----:B------:R-:W-:Y:S02]  /*3cf20*/  FSEL R2, RZ, 3.37028055040000000000e+12, P0 ;  /* 0x54442d18ff027808 */ /* 0x000fe40000000000 */
[----:B------:R-:W-:-:S07]  /*3cf30*/  FSEL R3, RZ, 2.1426990032196044922, P0 ;  /* 0x400921fbff037808 */ /* 0x000fce0000000000 */
.L_x_48873:
[----:B------:R-:W-:Y:S05]  /*3cf40*/  BSYNC B0 ;  /* 0x0000000000007941 */ /* 0x000fea0003800000 */
.L_x_48871:
[----:B------:R-:W-:Y:S01]  /*3cf50*/  DADD R44, |R44|, |R46| ;  /* 0x000000002c2c7229 */ /* 0x000fe2000000062e */
[----:B------:R-:W-:Y:S01]  /*3cf60*/  LOP3.LUT R47, R3, 0x80000000, R47, 0xb8, !PT ;  /* 0x80000000032f7812 */ /* 0x000fe200078eb82f */
[----:B------:R-:W-:-:S06]  /*3cf70*/  DMUL R10, R10, 0.5 ;  /* 0x3fe000000a0a7828 */ /* 0x000fcc0000000000 */
[----:B------:R-:W-:-:S06]  /*3cf80*/  DSETP.GTU.AND P0, PT, |R44|, +INF , PT ;  /* 0x7ff000002c00742a */ /* 0x000fcc0003f0c200 */
[----:B------:R-:W-:Y:S02]  /*3cf90*/  FSEL R2, R44, R2, P0 ;  /* 0x000000022c027208 */ /* 0x000fe40000000000 */
[----:B------:R-:W-:Y:S01]  /*3cfa0*/  FSEL R3, R45, R47, P0 ;  /* 0x0000002f2d037208 */ /* 0x000fe20000000000 */
[----:B------:R-:W-:Y:S06]  /*3cfb0*/  BRA `(.L_x_48853) ;  /* 0x0000004000687947 */ /* 0x000fec0003800000 */
.L_x_48841:
        /* <DEDUP_REMOVED lines=135> */
.L_x_48875:
[----:B------:R-:W-:Y:S05]  /*3d830*/  BSYNC B0 ;  /* 0x0000000000007941 */ /* 0x000fea0003800000 */
.L_x_48874:
        /* <DEDUP_REMOVED lines=9> */
.L_x_48877:
[----:B------:R-:W-:Y:S05]  /*3d8d0*/  BSYNC B2 ;  /* 0x0000000000027941 */ /* 0x000fea0003800000 */
.L_x_48876:
        /* <DEDUP_REMOVED lines=82> */
.L_x_48879:
[----:B------:R-:W-:-:S04]  /*3de00*/  ISETP.GE.AND P0, PT, R45, RZ, PT ;  /* 0x000000ff2d00720c */ /* 0x000fc80003f06270 */
[----:B------:R-:W-:Y:S02]  /*3de10*/  FSEL R2, RZ, 3.37028055040000000000e+12, P0 ;  /* 0x54442d18ff027808 */ /* 0x000fe40000000000 */
[----:B------:R-:W-:-:S07]  /*3de20*/  FSEL R3, RZ, 2.1426990032196044922, P0 ;  /* 0x400921fbff037808 */ /* 0x000fce0000000000 */
.L_x_48880:
[----:B------:R-:W-:Y:S05]  /*3de30*/  BSYNC B0 ;  /* 0x0000000000007941 */ /* 0x000fea0003800000 */
.L_x_48878:
[----:B------:R-:W-:Y:S01]  /*3de40*/  DADD R44, |R44|, |R46| ;  /* 0x000000002c2c7229 */ /* 0x000fe2000000062e */
[----:B------:R-:W-:-:S07]  /*3de50*/  LOP3.LUT R47, R3, 0x80000000, R47, 0xb8, !PT ;  /* 0x80000000032f7812 */ /* 0x000fce00078eb82f */
[----:B------:R-:W-:-:S06]  /*3de60*/  DSETP.GTU.AND P0, PT, |R44|, +INF , PT ;  /* 0x7ff000002c00742a */ /* 0x000fcc0003f0c200 */
[----:B------:R-:W-:Y:S02]  /*3de70*/  FSEL R2, R44, R2, P0 ;  /* 0x000000022c027208 */ /* 0x000fe40000000000 */
[----:B------:R-:W-:Y:S01]  /*3de80*/  FSEL R3, R45, R47, P0 ;  /* 0x0000002f2d037208 */ /* 0x000fe20000000000 */
[----:B------:R-:W-:Y:S06]  /*3de90*/  BRA `(.L_x_48853) ;  /* 0x0000003000b07947 */ /* 0x000fec0003800000 */
.L_x_48840:
        /* <DEDUP_REMOVED lines=90> */
.L_x_48883:
        /* <DEDUP_REMOVED lines=23> */
.L_x_48886:
[----:B------:R-:W-:Y:S05]  /*3e5b0*/  BSYNC B3 ;  /* 0x0000000000037941 */ /* 0x000fea0003800000 */
.L_x_48885:
        /* <DEDUP_REMOVED lines=29> */
.L_x_48884:
[----:B------:R-:W-:Y:S05]  /*3e790*/  BSYNC B2 ;  /* 0x0000000000027941 */ /* 0x000fea0003800000 */
.L_x_48882:
        /* <DEDUP_REMOVED lines=73> */
[----:B------:R-:W-:Y:S01]  /*3ec30*/  IMAD.MOV.U32 R2, RZ, RZ, 0x7f3321d2 ;  /* 0x7f3321d2ff027424 */ /* 0x000fe200078e00ff */
        /* <DEDUP_REMOVED lines=9> */
.L_x_48881:
        /* <DEDUP_REMOVED lines=85> */
.L_x_48839:
        /* <DEDUP_REMOVED lines=24> */
.L_x_48888:
[----:B------:R-:W-:Y:S05]  /*3f3a0*/  BSYNC B2 ;  /* 0x0000000000027941 */ /* 0x000fea0003800000 */
.L_x_48887:
        /* <DEDUP_REMOVED lines=25> */
.L_x_48890:
[----:B------:R-:W-:Y:S05]  /*3f540*/  BSYNC B2 ;  /* 0x0000000000027941 */ /* 0x000fea0003800000 */
.L_x_48889:
        /* <DEDUP_REMOVED lines=136> */
.L_x_48892:
[----:B------:R-:W-:Y:S05]  /*3fdd0*/  BSYNC B0 ;  /* 0x0000000000007941 */ /* 0x000fea0003800000 */
.L_x_48891:
        /* <DEDUP_REMOVED lines=9> */
.L_x_48894:
[----:B------:R-:W-:Y:S05]  /*3fe70*/  BSYNC B2 ;  /* 0x0000000000027941 */ /* 0x000fea0003800000 */
.L_x_48893:
        /* <DEDUP_REMOVED lines=82> */
.L_x_48896:
[----:B------:R-:W-:-:S04]  /*403a0*/  ISETP.GE.AND P0, PT, R45, RZ, PT ;  /* 0x000000ff2d00720c */ /* 0x000fc80003f06270 */
[----:B------:R-:W-:Y:S02]  /*403b0*/  FSEL R2, RZ, 3.37028055040000000000e+12, P0 ;  /* 0x54442d18ff027808 */ /* 0x000fe40000000000 */
[----:B------:R-:W-:-:S07]  /*403c0*/  FSEL R3, RZ, 2.1426990032196044922, P0 ;  /* 0x400921fbff037808 */ /* 0x000fce0000000000 */
.L_x_48897:
[----:B------:R-:W-:Y:S05]  /*403d0*/  BSYNC B0 ;  /* 0x0000000000007941 */ /* 0x000fea0003800000 */
.L_x_48895:
[----:B------:R-:W-:Y:S01]  /*403e0*/  DADD R44, |R44|, |R46| ;  /* 0x000000002c2c7229 */ /* 0x000fe2000000062e */
[----:B------:R-:W-:Y:S01]  /*403f0*/  LOP3.LUT R47, R3, 0x80000000, R47, 0xb8, !PT ;  /* 0x80000000032f7812 */ /* 0x000fe200078eb82f */
[----:B------:R-:W-:-:S06]  /*40400*/  DADD R10, R10, 1 ;  /* 0x3ff000000a0a7429 */ /* 0x000fcc0000000000 */
[----:B------:R-:W-:-:S06]  /*40410*/  DSETP.GTU.AND P0, PT, |R44|, +INF , PT ;  /* 0x7ff000002c00742a */ /* 0x000fcc0003f0c200 */
[----:B------:R-:W-:Y:S02]  /*40420*/  FSEL R2, R44, R2, P0 ;  /* 0x000000022c027208 */ /* 0x000fe40000000000 */
[----:B------:R-:W-:Y:S01]  /*40430*/  FSEL R3, R45, R47, P0 ;  /* 0x0000002f2d037208 */ /* 0x000fe20000000000 */
[----:B------:R-:W-:Y:S06]  /*40440*/  BRA `(.L_x_48853) ;  /* 0x0000000c00447947 */ /* 0x000fec0003800000 */
.L_x_48838:
        /* <DEDUP_REMOVED lines=109> */
.L_x_48899:
[----:B------:R-:W-:Y:S05]  /*40b20*/  BSYNC B0 ;  /* 0x0000000000007941 */ /* 0x000fea0003800000 */
.L_x_48898:
        /* <DEDUP_REMOVED lines=8> */
.L_x_48901:
[----:B------:R-:W-:Y:S05]  /*40bb0*/  BSYNC B2 ;  /* 0x0000000000027941 */ /* 0x000fea0003800000 */
.L_x_48900:
        /* <DEDUP_REMOVED lines=82> */
.L_x_48903:
[----:B------:R-:W-:Y:S02]  /*410e0*/  FSEL R2, RZ, 3.37028055040000000000e+12, P2 ;  /* 0x54442d18ff027808 */ /* 0x000fe40001000000 */
[----:B------:R-:W-:-:S07]  /*410f0*/  FSEL R3, RZ, 2.1426990032196044922, P2 ;  /* 0x400921fbff037808 */ /* 0x000fce0001000000 */
.L_x_48904:
[----:B------:R-:W-:Y:S05]  /*41100*/  BSYNC B0 ;  /* 0x0000000000007941 */ /* 0x000fea0003800000 */
.L_x_48902:
[----:B------:R-:W-:Y:S01]  /*41110*/  DADD R44, |R44|, |R46| ;  /* 0x000000002c2c7229 */ /* 0x000fe2000000062e */
[----:B------:R-:W-:-:S07]  /*41120*/  LOP3.LUT R47, R3, 0x80000000, R47, 0xb8, !PT ;  /* 0x80000000032f7812 */ /* 0x000fce00078eb82f */
[----:B------:R-:W-:-:S06]  /*41130*/  DSETP.GTU.AND P0, PT, |R44|, +INF , PT ;  /* 0x7ff000002c00742a */ /* 0x000fcc0003f0c200 */
[----:B------:R-:W-:Y:S02]  /*41140*/  FSEL R2, R44, R2, P0 ;  /* 0x000000022c027208 */ /* 0x000fe40000000000 */
[----:B------:R-:W-:-:S07]  /*41150*/  FSEL R3, R45, R47, P0 ;  /* 0x0000002f2d037208 */ /* 0x000fce0000000000 */
.L_x_48853:
[----:B------:R-:W-:Y:S05]  /*41160*/  BSYNC B1 ;  /* 0x0000000000017941 */ /* 0x000fea0003800000 */
.L_x_48837:
        /* <DEDUP_REMOVED lines=75> */
.L_x_48911:
[----:B------:R-:W-:Y:S05]  /*41620*/  BSYNC B0 ;  /* 0x0000000000007941 */ /* 0x000fea0003800000 */
.L_x_48910:
        /* <DEDUP_REMOVED lines=24> */
.L_x_48913:
[----:B------:R-:W-:Y:S01]  /*417b0*/  DMUL R2, RZ, R8 ;  /* 0x00000008ff027228 */ /* 0x000fe20000000000 */
[----:B------:R-:W-:-:S10]  /*417c0*/  IMAD.MOV.U32 R10, RZ, RZ, RZ ;  /* 0x000000ffff0a7224 */ /* 0x000fd400078e00ff */
.L_x_48914:
[----:B------:R-:W-:Y:S05]  /*417d0*/  BSYNC B2 ;  /* 0x0000000000027941 */ /* 0x000fea0003800000 */
.L_x_48912:
        /* <DEDUP_REMOVED lines=47> */
.L_x_48916:
[----:B------:R-:W-:Y:S01]  /*41ad0*/  DMUL R2, RZ, R8 ;  /* 0x00000008ff027228 */ /* 0x000fe20000000000 */
[----:B------:R-:W-:-:S10]  /*41ae0*/  IMAD.MOV.U32 R52, RZ, RZ, RZ ;  /* 0x000000ffff347224 */ /* 0x000fd400078e00ff */
.L_x_48917:
[----:B------:R-:W-:Y:S05]  /*41af0*/  BSYNC B2 ;  /* 0x0000000000027941 */ /* 0x000fea0003800000 */
.L_x_48915:
        /* <DEDUP_REMOVED lines=25> */
.L_x_48909:
        /* <DEDUP_REMOVED lines=62> */
.L_x_48920:
[----:B------:R-:W-:Y:S05]  /*42070*/  BSYNC B0 ;  /* 0x0000000000007941 */ /* 0x000fea0003800000 */
.L_x_48919:
        /* <DEDUP_REMOVED lines=24> */
.L_x_48922:
[----:B------:R-:W-:Y:S01]  /*42200*/  DMUL R2, RZ, R8 ;  /* 0x00000008ff027228 */ /* 0x000fe20000000000 */
[----:B------:R-:W-:-:S10]  /*42210*/  IMAD.MOV.U32 R10, RZ, RZ, RZ ;  /* 0x000000ffff0a7224 */ /* 0x000fd400078e00ff */
.L_x_48923:
[----:B------:R-:W-:Y:S05]  /*42220*/  BSYNC B2 ;  /* 0x0000000000027941 */ /* 0x000fea0003800000 */
.L_x_48921:
        /* <DEDUP_REMOVED lines=47> */
.L_x_48925:
[----:B------:R-:W-:Y:S01]  /*42520*/  DMUL R2, RZ, R8 ;  /* 0x00000008ff027228 */ /* 0x000fe20000000000 */
[----:B------:R-:W-:-:S10]  /*42530*/  IMAD.MOV.U32 R18, RZ, RZ, RZ ;  /* 0x000000ffff127224 */ /* 0x000fd400078e00ff */
.L_x_48926:
[----:B------:R-:W-:Y:S05]  /*42540*/  BSYNC B2 ;  /* 0x0000000000027941 */ /* 0x000fea0003800000 */
.L_x_48924:
        /* <DEDUP_REMOVED lines=39> */
.L_x_48908:
        /* <DEDUP_REMOVED lines=11> */
.L_x_48927:
[----:B------:R-:W-:-:S10]  /*42870*/  DADD R16, R8, -R8 ;  /* 0x0000000008107229 */ /* 0x000fd40000000808 */
[----:B------:R-:W-:Y:S02]  /*42880*/  IMAD.MOV.U32 R18, RZ, RZ, R16 ;  /* 0x000000ffff127224 */ /* 0x000fe400078e0010 */
[----:B------:R-:W-:Y:S01]  /*42890*/  IMAD.MOV.U32 R19, RZ, RZ, R17 ;  /* 0x000000ffff137224 */ /* 0x000fe200078e0011 */
[----:B------:R-:W-:Y:S06]  /*428a0*/  BRA `(.L_x_48918) ;  /* 0x00000008008c7947 */ /* 0x000fec0003800000 */
.L_x_48907:
        /* <DEDUP_REMOVED lines=25> */
.L_x_48929:
[----:B------:R-:W-:Y:S01]  /*42a40*/  DMUL R2, RZ, R8 ;  /* 0x00000008ff027228 */ /* 0x000fe20000000000 */
[----:B------:R-:W-:-:S10]  /*42a50*/  IMAD.MOV.U32 R10, RZ, RZ, RZ ;  /* 0x000000ffff0a7224 */ /* 0x000fd400078e00ff */
.L_x_48930:
[----:B------:R-:W-:Y:S05]  /*42a60*/  BSYNC B2 ;  /* 0x0000000000027941 */ /* 0x000fea0003800000 */
.L_x_48928:
        /* <DEDUP_REMOVED lines=47> */
.L_x_48932:
[----:B------:R-:W-:Y:S01]  /*42d60*/  DMUL R2, RZ, R8 ;  /* 0x00000008ff027228 */ /* 0x000fe20000000000 */
[----:B------:R-:W-:-:S10]  /*42d70*/  IMAD.MOV.U32 R18, RZ, RZ, RZ ;  /* 0x000000ffff127224 */ /* 0x000fd400078e00ff */
.L_x_48933:
[----:B------:R-:W-:Y:S05]  /*42d80*/  BSYNC B2 ;  /* 0x0000000000027941 */ /* 0x000fea0003800000 */
.L_x_48931:
        /* <DEDUP_REMOVED lines=24> */
.L_x_48906:
        /* <DEDUP_REMOVED lines=58> */
.L_x_48935:
[----:B------:R-:W-:Y:S05]  /*432b0*/  BSYNC B0 ;  /* 0x0000000000007941 */ /* 0x000fea0003800000 */
.L_x_48934:
[----:B------:R-:W-:Y:S02]  /*432c0*/  IMAD.MOV.U32 R18, RZ, RZ, R8 ;  /* 0x000000ffff127224 */ /* 0x000fe400078e0008 */
[----:B------:R-:W-:-:S07]  /*432d0*/  IMAD.MOV.U32 R19, RZ, RZ, R9 ;  /* 0x000000ffff137224 */ /* 0x000fce00078e0009 */
.L_x_48918:
[----:B------:R-:W-:Y:S05]  /*432e0*/  BSYNC B1 ;  /* 0x0000000000017941 */ /* 0x000fea0003800000 */
.L_x_48905:
        /* <DEDUP_REMOVED lines=118> */
.L_x_48943:
        /* <DEDUP_REMOVED lines=23> */
.L_x_48946:
[----:B------:R-:W-:Y:S05]  /*43bc0*/  BSYNC B3 ;  /* 0x0000000000037941 */ /* 0x000fea0003800000 */
.L_x_48945:
        /* <DEDUP_REMOVED lines=29> */
.L_x_48944:
[----:B------:R-:W-:Y:S05]  /*43da0*/  BSYNC B2 ;  /* 0x0000000000027941 */ /* 0x000fea0003800000 */
.L_x_48942:
        /* <DEDUP_REMOVED lines=22> */
.L_x_48948:
[----:B------:R-:W-:Y:S05]  /*43f10*/  BSYNC B2 ;  /* 0x0000000000027941 */ /* 0x000fea0003800000 */
.L_x_48947:
        /* <DEDUP_REMOVED lines=82> */
.L_x_48950:
[----:B------:R-:W-:-:S04]  /*44440*/  ISETP.GE.AND P0, PT, R41, RZ, PT ;  /* 0x000000ff2900720c */ /* 0x000fc80003f06270 */
[----:B------:R-:W-:Y:S02]  /*44450*/  FSEL R2, RZ, 3.37028055040000000000e+12, P0 ;  /* 0x54442d18ff027808 */ /* 0x000fe40000000000 */
[----:B------:R-:W-:-:S07]  /*44460*/  FSEL R3, RZ, 2.1426990032196044922, P0 ;  /* 0x400921fbff037808 */ /* 0x000fce0000000000 */
.L_x_48951:
[----:B------:R-:W-:Y:S05]  /*44470*/  BSYNC B0 ;  /* 0x0000000000007941 */ /* 0x000fea0003800000 */
.L_x_48949:
[----:B------:R-:W-:Y:S01]  /*44480*/  DADD R40, |R40|, |R42| ;  /* 0x0000000028287229 */ /* 0x000fe2000000062a */
[----:B------:R-:W-:Y:S01]  /*44490*/  LOP3.LUT R43, R3, 0x80000000, R43, 0xb8, !PT ;  /* 0x80000000032b7812 */ /* 0x000fe200078eb82b */
[----:B------:R-:W-:-:S06]  /*444a0*/  DMUL R10, R10, 0.5 ;  /* 0x3fe000000a0a7828 */ /* 0x000fcc0000000000 */
[----:B------:R-:W-:-:S06]  /*444b0*/  DSETP.GTU.AND P0, PT, |R40|, +INF , PT ;  /* 0x7ff000002800742a */ /* 0x000fcc0003f0c200 */
[----:B------:R-:W-:Y:S02]  /*444c0*/  FSEL R2, R40, R2, P0 ;  /* 0x0000000228027208 */ /* 0x000fe40000000000 */
[----:B------:R-:W-:Y:S01]  /*444d0*/  FSEL R3, R41, R43, P0 ;  /* 0x0000002b29037208 */ /* 0x000fe20000000000 */
[----:B------:R-:W-:Y:S06]  /*444e0*/  BRA `(.L_x_48952) ;  /* 0x0000006400647947 */ /* 0x000fec0003800000 */
.L_x_48941:
        /* <DEDUP_REMOVED lines=99> */
.L_x_48955:
[----:B------:R-:W-:Y:S05]  /*44b20*/  BSYNC B0 ;  /* 0x0000000000007941 */ /* 0x000fea0003800000 */
.L_x_48954:
        /* <DEDUP_REMOVED lines=9> */
.L_x_48957:
[----:B------:R-:W-:Y:S05]  /*44bc0*/  BSYNC B2 ;  /* 0x0000000000027941 */ /* 0x000fea0003800000 */
.L_x_48956:
        /* <DEDUP_REMOVED lines=82> */
.L_x_48959:
[----:B------:R-:W-:-:S04]  /*450f0*/  ISETP.GE.AND P0, PT, R41, RZ, PT ;  /* 0x000000ff2900720c */ /* 0x000fc80003f06270 */
[----:B------:R-:W-:Y:S02]  /*45100*/  FSEL R2, RZ, 3.37028055040000000000e+12, P0 ;  /* 0x54442d18ff027808 */ /* 0x000fe40000000000 */
[----:B------:R-:W-:-:S07]  /*45110*/  FSEL R3, RZ, 2.1426990032196044922, P0 ;  /* 0x400921fbff037808 */ /* 0x000fce0000000000 */
.L_x_48960:
[----:B------:R-:W-:Y:S05]  /*45120*/  BSYNC B0 ;  /* 0x0000000000007941 */ /* 0x000fea0003800000 */
.L_x_48958:
[----:B------:R-:W-:Y:S01]  /*45130*/  DADD R40, |R40|, |R42| ;  /* 0x0000000028287229 */ /* 0x000fe2000000062a */
[----:B------:R-:W-:Y:S01]  /*45140*/  LOP3.LUT R43, R3, 0x80000000, R43, 0xb8, !PT ;  /* 0x80000000032b7812 */ /* 0x000fe200078eb82b */
[----:B------:R-:W-:-:S06]  /*45150*/  DMUL R10, R10, 0.5 ;  /* 0x3fe000000a0a7828 */ /* 0x000fcc0000000000 */
[----:B------:R-:W-:-:S06]  /*45160*/  DSETP.GTU.AND P0, PT, |R40|, +INF , PT ;  /* 0x7ff000002800742a */ /* 0x000fcc0003f0c200 */
[----:B------:R-:W-:Y:S02]  /*45170*/  FSEL R2, R40, R2, P0 ;  /* 0x0000000228027208 */ /* 0x000fe40000000000 */
[----:B------:R-:W-:Y:S01]  /*45180*/  FSEL R3, R41, R43, P0 ;  /* 0x0000002b29037208 */ /* 0x000fe20000000000 */
[----:B------:R-:W-:Y:S06]  /*45190*/  BRA `(.L_x_48952) ;  /* 0x0000005800387947 */ /* 0x000fec0003800000 */
.L_x_48953:
        /* <DEDUP_REMOVED lines=21> */
[C---:B------:R-:W-:Y:S02]  /*452f0*/  DMUL R56, R10.reuse, R58 ;  /* 0x0000003a0a387228 */ /* 0x040fe40000000000 */
[----:B------:R-:W-:Y:S02]  /*45300*/  DMUL R6, R10, R10 ;  /* 0x0000000a0a067228 */ /* 0x000fe40000000000 */
[----:B------:R-:W-:Y:S02]  /*45310*/  DMUL R2, R62, R58 ;  /* 0x0000003a3e027228 */ /* 0x000fe40000000000 */
[C---:B------:R-:W-:Y:S02]  /*45320*/  DMUL R54, R48.reuse, R64 ;  /* 0x0000004030367228 */ /* 0x040fe40000000000 */
[----:B------:R-:W-:-:S02]  /*45330*/  DMUL R48, R48, R48 ;  /* 0x0000003030307228 */ /* 0x000fc40000000000 */
[C---:B------:R-:W-:Y:S02]  /*45340*/  DMUL R58, R62.reuse, R66 ;  /* 0x000000423e3a7228 */ /* 0x040fe40000000000 */
[----:B------:R-:W-:-:S11]  /*45350*/  DMUL R10, R62, R62 ;  /* 0x0000003e3e0a7228 */ /* 0x000fd60000000000 */
.L_x_48962:
        /* <DEDUP_REMOVED lines=75> */
.L_x_48961:
        /* <DEDUP_REMOVED lines=99> */
.L_x_48964:
        /* <DEDUP_REMOVED lines=23> */
.L_x_48967:
[----:B------:R-:W-:Y:S05]  /*45fb0*/  BSYNC B3 ;  /* 0x0000000000037941 */ /* 0x000fea0003800000 */
.L_x_48966:
        /* <DEDUP_REMOVED lines=29> */
.L_x_48965:
[----:B------:R-:W-:Y:S05]  /*46190*/  BSYNC B2 ;  /* 0x0000000000027941 */ /* 0x000fea0003800000 */
.L_x_48963:
        /* <DEDUP_REMOVED lines=22> */
.L_x_48969:
[----:B------:R-:W-:Y:S05]  /*46300*/  BSYNC B2 ;  /* 0x0000000000027941 */ /* 0x000fea0003800000 */
.L_x_48968:
        /* <DEDUP_REMOVED lines=82> */
.L_x_48971:
[----:B------:R-:W-:-:S04]  /*46830*/  ISETP.GE.AND P0, PT, R41, RZ, PT ;  /* 0x000000ff2900720c */ /* 0x000fc80003f06270 */
[----:B------:R-:W-:Y:S02]  /*46840*/  FSEL R2, RZ, 3.37028055040000000000e+12, P0 ;  /* 0x54442d18ff027808 */ /* 0x000fe40000000000 */
[----:B------:R-:W-:-:S07]  /*46850*/  FSEL R3, RZ, 2.1426990032196044922, P0 ;  /* 0x400921fbff037808 */ /* 0x000fce0000000000 */
.L_x_48972:
[----:B------:R-:W-:Y:S05]  /*46860*/  BSYNC B0 ;  /* 0x0000000000007941 */ /* 0x000fea0003800000 */
.L_x_48970:
[----:B------:R-:W-:Y:S01]  /*46870*/  DADD R40, |R40|, |R42| ;  /* 0x0000000028287229 */ /* 0x000fe2000000062a */
[----:B------:R-:W-:Y:S01]  /*46880*/  LOP3.LUT R43, R3, 0x80000000, R43, 0xb8, !PT ;  /* 0x80000000032b7812 */ /* 0x000fe200078eb82b */
[----:B------:R-:W-:-:S06]  /*46890*/  DMUL R10, R10, 0.5 ;  /* 0x3fe000000a0a7828 */ /* 0x000fcc0000000000 */
[----:B------:R-:W-:-:S06]  /*468a0*/  DSETP.GTU.AND P0, PT, |R40|, +INF , PT ;  /* 0x7ff000002800742a */ /* 0x000fcc0003f0c200 */
[----:B------:R-:W-:Y:S02]  /*468b0*/  FSEL R2, R40, R2, P0 ;  /* 0x0000000228027208 */ /* 0x000fe40000000000 */
[----:B------:R-:W-:Y:S01]  /*468c0*/  FSEL R3, R41, R43, P0 ;  /* 0x0000002b29037208 */ /* 0x000fe20000000000 */
[----:B------:R-:W-:Y:S06]  /*468d0*/  BRA `(.L_x_48952) ;  /* 0x0000004000687947 */ /* 0x000fec0003800000 */
.L_x_48940:
        /* <DEDUP_REMOVED lines=135> */
.L_x_48974:
[----:B------:R-:W-:Y:S05]  /*47150*/  BSYNC B0 ;  /* 0x0000000000007941 */ /* 0x000fea0003800000 */
.L_x_48973:
        /* <DEDUP_REMOVED lines=9> */
.L_x_48976:
[----:B------:R-:W-:Y:S05]  /*471f0*/  BSYNC B2 ;  /* 0x0000000000027941 */ /* 0x000fea0003800000 */
.L_x_48975:
        /* <DEDUP_REMOVED lines=82> */
.L_x_48978:
[----:B------:R-:W-:-:S04]  /*47720*/  ISETP.GE.AND P0, PT, R41, RZ, PT ;  /* 0x000000ff2900720c */ /* 0x000fc80003f06270 */
[----:B------:R-:W-:Y:S02]  /*47730*/  FSEL R2, RZ, 3.37028055040000000000e+12, P0 ;  /* 0x54442d18ff027808 */ /* 0x000fe40000000000 */
[----:B------:R-:W-:-:S07]  /*47740*/  FSEL R3, RZ, 2.1426990032196044922, P0 ;  /* 0x400921fbff037808 */ /* 0x000fce0000000000 */
.L_x_48979:
[----:B------:R-:W-:Y:S05]  /*47750*/  BSYNC B0 ;  /* 0x0000000000007941 */ /* 0x000fea0003800000 */
.L_x_48977:
[----:B------:R-:W-:Y:S01]  /*47760*/  DADD R40, |R40|, |R42| ;  /* 0x0000000028287229 */ /* 0x000fe2000000062a */
[----:B------:R-:W-:-:S07]  /*47770*/  LOP3.LUT R43, R3, 0x80000000, R43, 0xb8, !PT ;  /* 0x80000000032b7812 */ /* 0x000fce00078eb82b */
[----:B------:R-:W-:-:S06]  /*47780*/  DSETP.GTU.AND P0, PT, |R40|, +INF , PT ;  /* 0x7ff000002800742a */ /* 0x000fcc0003f0c200 */
[----:B------:R-:W-:Y:S02]  /*47790*/  FSEL R2, R40, R2, P0 ;  /* 0x0000000228027208 */ /* 0x000fe40000000000 */
[----:B------:R-:W-:Y:S01]  /*477a0*/  FSEL R3, R41, R43, P0 ;  /* 0x0000002b29037208 */ /* 0x000fe20000000000 */
[----:B------:R-:W-:Y:S06]  /*477b0*/  BRA `(.L_x_48952) ;  /* 0x0000003000b07947 */ /* 0x000fec0003800000 */
.L_x_48939:
        /* <DEDUP_REMOVED lines=90> */
.L_x_48982:
        /* <DEDUP_REMOVED lines=23> */
.L_x_48985:
[----:B------:R-:W-:Y:S05]  /*47ed0*/  BSYNC B3 ;  /* 0x0000000000037941 */ /* 0x000fea0003800000 */
.L_x_48984:
        /* <DEDUP_REMOVED lines=29> */
.L_x_48983:
[----:B------:R-:W-:Y:S05]  /*480b0*/  BSYNC B2 ;  /* 0x0000000000027941 */ /* 0x000fea0003800000 */
.L_x_48981:
        /* <DEDUP_REMOVED lines=83> */
.L_x_48980:
        /* <DEDUP_REMOVED lines=85> */
.L_x_48938:
        /* <DEDUP_REMOVED lines=24> */
.L_x_48987:
[----:B------:R-:W-:Y:S05]  /*48cc0*/  BSYNC B2 ;  /* 0x0000000000027941 */ /* 0x000fea0003800000 */
.L_x_48986:
        /* <DEDUP_REMOVED lines=25> */
.L_x_48989:
[----:B------:R-:W-:Y:S05]  /*48e60*/  BSYNC B2 ;  /* 0x0000000000027941 */ /* 0x000fea0003800000 */
.L_x_48988:
        /* <DEDUP_REMOVED lines=136> */
.L_x_48991:
[----:B------:R-:W-:Y:S05]  /*496f0*/  BSYNC B0 ;  /* 0x0000000000007941 */ /* 0x000fea0003800000 */
.L_x_48990:
        /* <DEDUP_REMOVED lines=9> */
.L_x_48993:
[----:B------:R-:W-:Y:S05]  /*49790*/  BSYNC B2 ;  /* 0x0000000000027941 */ /* 0x000fea0003800000 */
.L_x_48992:
        /* <DEDUP_REMOVED lines=82> */
.L_x_48995:
[----:B------:R-:W-:-:S04]  /*49cc0*/  ISETP.GE.AND P0, PT, R41, RZ, PT ;  /* 0x000000ff2900720c */ /* 0x000fc80003f06270 */
[----:B------:R-:W-:Y:S02]  /*49cd0*/  FSEL R2, RZ, 3.37028055040000000000e+12, P0 ;  /* 0x54442d18ff027808 */ /* 0x000fe40000000000 */
[----:B------:R-:W-:-:S07]  /*49ce0*/  FSEL R3, RZ, 2.1426990032196044922, P0 ;  /* 0x400921fbff037808 */ /* 0x000fce0000000000 */
.L_x_48996:
[----:B------:R-:W-:Y:S05]  /*49cf0*/  BSYNC B0 ;  /* 0x0000000000007941 */ /* 0x000fea0003800000 */
.L_x_48994:
[----:B------:R-:W-:Y:S01]  /*49d00*/  DADD R40, |R40|, |R42| ;  /* 0x0000000028287229 */ /* 0x000fe2000000062a */
[----:B------:R-:W-:Y:S01]  /*49d10*/  LOP3.LUT R43, R3, 0x80000000, R43, 0xb8, !PT ;  /* 0x80000000032b7812 */ /* 0x000fe200078eb82b */
[----:B------:R-:W-:-:S06]  /*49d20*/  DADD R10, R10, 1 ;  /* 0x3ff000000a0a7429 */ /* 0x000fcc0000000000 */
[----:B------:R-:W-:-:S06]  /*49d30*/  DSETP.GTU.AND P0, PT, |R40|, +INF , PT ;  /* 0x7ff000002800742a */ /* 0x000fcc0003f0c200 */
[----:B------:R-:W-:Y:S02]  /*49d40*/  FSEL R2, R40, R2, P0 ;  /* 0x0000000228027208 */ /* 0x000fe40000000000 */
[----:B------:R-:W-:Y:S01]  /*49d50*/  FSEL R3, R41, R43, P0 ;  /* 0x0000002b29037208 */ /* 0x000fe20000000000 */
[----:B------:R-:W-:Y:S06]  /*49d60*/  BRA `(.L_x_48952) ;  /* 0x0000000c00447947 */ /* 0x000fec0003800000 */
.L_x_48937:
        /* <DEDUP_REMOVED lines=109> */
.L_x_48998:
[----:B------:R-:W-:Y:S05]  /*4a440*/  BSYNC B0 ;  /* 0x0000000000007941 */ /* 0x000fea0003800000 */
.L_x_48997:
        /* <DEDUP_REMOVED lines=8> */
.L_x_49000:
[----:B------:R-:W-:Y:S05]  /*4a4d0*/  BSYNC B2 ;  /* 0x0000000000027941 */ /* 0x000fea0003800000 */
.L_x_48999:
        /* <DEDUP_REMOVED lines=82> */
.L_x_49002:
[----:B------:R-:W-:Y:S02]  /*4aa00*/  FSEL R2, RZ, 3.37028055040000000000e+12, P2 ;  /* 0x54442d18ff027808 */ /* 0x000fe40001000000 */
[----:B------:R-:W-:-:S07]  /*4aa10*/  FSEL R3, RZ, 2.1426990032196044922, P2 ;  /* 0x400921fbff037808 */ /* 0x000fce0001000000 */
.L_x_49003:
[----:B------:R-:W-:Y:S05]  /*4aa20*/  BSYNC B0 ;  /* 0x0000000000007941 */ /* 0x000fea0003800000 */
.L_x_49001:
[----:B------:R-:W-:Y:S01]  /*4aa30*/  DADD R40, |R40|, |R42| ;  /* 0x0000000028287229 */ /* 0x000fe2000000062a */
[----:B------:R-:W-:-:S07]  /*4aa40*/  LOP3.LUT R43, R3, 0x80000000, R43, 0xb8, !PT ;  /* 0x80000000032b7812 */ /* 0x000fce00078eb82b */
[----:B------:R-:W-:-:S06]  /*4aa50*/  DSETP.GTU.AND P0, PT, |R40|, +INF , PT ;  /* 0x7ff000002800742a */ /* 0x000fcc0003f0c200 */
[----:B------:R-:W-:Y:S02]  /*4aa60*/  FSEL R2, R40, R2, P0 ;  /* 0x0000000228027208 */ /* 0x000fe40000000000 */
[----:B------:R-:W-:-:S07]  /*4aa70*/  FSEL R3, R41, R43, P0 ;  /* 0x0000002b29037208 */ /* 0x000fce0000000000 */
.L_x_48952:
[----:B------:R-:W-:Y:S05]  /*4aa80*/  BSYNC B1 ;  /* 0x0000000000017941 */ /* 0x000fea0003800000 */
.L_x_48936:
        /* <DEDUP_REMOVED lines=75> */
.L_x_49010:
[----:B------:R-:W-:Y:S05]  /*4af40*/  BSYNC B0 ;  /* 0x0000000000007941 */ /* 0x000fea0003800000 */
.L_x_49009:
        /* <DEDUP_REMOVED lines=24> */
.L_x_49012:
[----:B------:R-:W-:Y:S01]  /*4b0d0*/  DMUL R2, RZ, R40 ;  /* 0x00000028ff027228 */ /* 0x000fe20000000000 */
[----:B------:R-:W-:-:S10]  /*4b0e0*/  IMAD.MOV.U32 R8, RZ, RZ, RZ ;  /* 0x000000ffff087224 */ /* 0x000fd400078e00ff */
.L_x_49013:
[----:B------:R-:W-:Y:S05]  /*4b0f0*/  BSYNC B2 ;  /* 0x0000000000027941 */ /* 0x000fea0003800000 */
.L_x_49011:
        /* <DEDUP_REMOVED lines=47> */
.L_x_49015:
[----:B------:R-:W-:Y:S01]  /*4b3f0*/  DMUL R2, RZ, R40 ;  /* 0x00000028ff027228 */ /* 0x000fe20000000000 */
[----:B------:R-:W-:-:S10]  /*4b400*/  IMAD.MOV.U32 R48, RZ, RZ, RZ ;  /* 0x000000ffff307224 */ /* 0x000fd400078e00ff */
.L_x_49016:
[----:B------:R-:W-:Y:S05]  /*4b410*/  BSYNC B2 ;  /* 0x0000000000027941 */ /* 0x000fea0003800000 */
.L_x_49014:
        /* <DEDUP_REMOVED lines=25> */
.L_x_49008:
        /* <DEDUP_REMOVED lines=62> */
.L_x_49019:
[----:B------:R-:W-:Y:S05]  /*4b990*/  BSYNC B0 ;  /* 0x0000000000007941 */ /* 0x000fea0003800000 */
.L_x_49018:
        /* <DEDUP_REMOVED lines=24> */
.L_x_49021:
[----:B------:R-:W-:Y:S01]  /*4bb20*/  DMUL R2, RZ, R40 ;  /* 0x00000028ff027228 */ /* 0x000fe20000000000 */
[----:B------:R-:W-:-:S10]  /*4bb30*/  IMAD.MOV.U32 R8, RZ, RZ, RZ ;  /* 0x000000ffff087224 */ /* 0x000fd400078e00ff */
.L_x_49022:
[----:B------:R-:W-:Y:S05]  /*4bb40*/  BSYNC B2 ;  /* 0x0000000000027941 */ /* 0x000fea0003800000 */
.L_x_49020:
        /* <DEDUP_REMOVED lines=47> */
.L_x_49024:
[----:B------:R-:W-:Y:S01]  /*4be40*/  DMUL R2, RZ, R40 ;  /* 0x00000028ff027228 */ /* 0x000fe20000000000 */
[----:B------:R-:W-:-:S10]  /*4be50*/  IMAD.MOV.U32 R48, RZ, RZ, RZ ;  /* 0x000000ffff307224 */ /* 0x000fd400078e00ff */
.L_x_49025:
[----:B------:R-:W-:Y:S05]  /*4be60*/  BSYNC B2 ;  /* 0x0000000000027941 */ /* 0x000fea0003800000 */
.L_x_49023:
        /* <DEDUP_REMOVED lines=32> */
[C---:B------:R-:W-:Y:S02]  /*4c070*/  DMUL R8, R2.reuse, R8 ;  /* 0x0000000802087228 */ /* 0x040fe40000000000 */
[----:B------:R-:W-:Y:S01]  /*4c080*/  DMUL R2, R2, R10 ;  /* 0x0000000a02027228 */ /* 0x000fe20000000000 */
[----:B------:R-:W-:Y:S01]  /*4c090*/  LEA R11, R4, 0x3ff00000, 0x14 ;  /* 0x3ff00000040b7811 */ /* 0x000fe200078ea0ff */
[----:B------:R-:W-:-:S06]  /*4c0a0*/  IMAD.MOV.U32 R10, RZ, RZ, RZ ;  /* 0x000000ffff0a7224 */ /* 0x000fcc00078e00ff */
[C---:B------:R-:W-:Y:S02]  /*4c0b0*/  DMUL R8, R10.reuse, R8 ;  /* 0x000000080a087228 */ /* 0x040fe40000000000 */
[----:B------:R-:W-:Y:S01]  /*4c0c0*/  DMUL R10, R10, R2 ;  /* 0x000000020a0a7228 */ /* 0x000fe20000000000 */
[----:B------:R-:W-:Y:S10]  /*4c0d0*/  BRA `(.L_x_49017) ;  /* 0x0000000800c87947 */ /* 0x000ff40003800000 */
.L_x_49007:
        /* <DEDUP_REMOVED lines=11> */
.L_x_49026:
[----:B------:R-:W-:-:S10]  /*4c190*/  DADD R8, R40, -R40 ;  /* 0x0000000028087229 */ /* 0x000fd40000000828 */
[----:B------:R-:W-:Y:S02]  /*4c1a0*/  IMAD.MOV.U32 R10, RZ, RZ, R8 ;  /* 0x000000ffff0a7224 */ /* 0x000fe400078e0008 */
[----:B------:R-:W-:Y:S01]  /*4c1b0*/  IMAD.MOV.U32 R11, RZ, RZ, R9 ;  /* 0x000000ffff0b7224 */ /* 0x000fe200078e0009 */
[----:B------:R-:W-:Y:S06]  /*4c1c0*/  BRA `(.L_x_49017) ;  /* 0x00000008008c7947 */ /* 0x000fec0003800000 */
.L_x_49006:
        /* <DEDUP_REMOVED lines=25> */
.L_x_49028:
[----:B------:R-:W-:Y:S01]  /*4c360*/  DMUL R2, RZ, R40 ;  /* 0x00000028ff027228 */ /* 0x000fe20000000000 */
[----:B------:R-:W-:-:S10]  /*4c370*/  IMAD.MOV.U32 R8, RZ, RZ, RZ ;  /* 0x000000ffff087224 */ /* 0x000fd400078e00ff */
.L_x_49029:
[----:B------:R-:W-:Y:S05]  /*4c380*/  BSYNC B2 ;  /* 0x0000000000027941 */ /* 0x000fea0003800000 */
.L_x_49027:
        /* <DEDUP_REMOVED lines=47> */
.L_x_49031:
[----:B------:R-:W-:Y:S01]  /*4c680*/  DMUL R2, RZ, R40 ;  /* 0x00000028ff027228 */ /* 0x000fe20000000000 */
[----:B------:R-:W-:-:S10]  /*4c690*/  IMAD.MOV.U32 R10, RZ, RZ, RZ ;  /* 0x000000ffff0a7224 */ /* 0x000fd400078e00ff */
.L_x_49032:
[----:B------:R-:W-:Y:S05]  /*4c6a0*/  BSYNC B2 ;  /* 0x0000000000027941 */ /* 0x000fea0003800000 */
.L_x_49030:
        /* <DEDUP_REMOVED lines=24> */
.L_x_49005:
        /* <DEDUP_REMOVED lines=58> */
.L_x_49034:
[----:B------:R-:W-:Y:S05]  /*4cbd0*/  BSYNC B0 ;  /* 0x0000000000007941 */ /* 0x000fea0003800000 */
.L_x_49033:
[----:B------:R-:W-:Y:S02]  /*4cbe0*/  IMAD.MOV.U32 R10, RZ, RZ, R40 ;  /* 0x000000ffff0a7224 */ /* 0x000fe400078e0028 */
[----:B------:R-:W-:-:S07]  /*4cbf0*/  IMAD.MOV.U32 R11, RZ, RZ, R41 ;  /* 0x000000ffff0b7224 */ /* 0x000fce00078e0029 */
.L_x_49017:
[----:B------:R-:W-:Y:S05]  /*4cc00*/  BSYNC B1 ;  /* 0x0000000000017941 */ /* 0x000fea0003800000 */
.L_x_49004:
[----:B------:R-:W0:Y:S02]  /*4cc10*/  LDC.64 R2, c[0x0][0x220] ;  /* 0x00008800ff027b82 */ /* 0x000e240000000a00 */
[----:B0-----:R-:W-:-:S04]  /*4cc20*/  IMAD.WIDE.U32 R2, R0, 0x10, R2 ;  /* 0x0000001000027825 */ /* 0x001fc800078e0002 */
        /* <DEDUP_REMOVED lines=10> */
.L_x_48242:
[----:B------:R-:W0:Y:S01]  /*4ccd0*/  S2R R35, SR_TID.X ;  /* 0x0000000000237919 */ /* 0x000e220000002100 */
[----:B------:R-:W-:Y:S02]  /*4cce0*/  CS2R R70, SRZ ;  /* 0x0000000000467805 */ /* 0x000fe4000001ff00 */
[----:B------:R-:W-:Y:S02]  /*4ccf0*/  CS2R R68, SRZ ;  /* 0x0000000000447805 */ /* 0x000fe4000001ff00 */
[----:B------:R-:W-:Y:S02]  /*4cd00*/  CS2R R74, SRZ ;  /* 0x00000000004a7805 */ /* 0x000fe4000001ff00 */
[----:B------:R-:W-:Y:S02]  /*4cd10*/  CS2R R72, SRZ ;  /* 0x0000000000487805 */ /* 0x000fe4000001ff00 */
[----:B0-----:R-:W-:-:S13]  /*4cd20*/  ISETP.GE.AND P0, PT, R35, R84, PT ;  /* 0x000000542300720c */ /* 0x001fda0003f06270 */
[----:B------:R-:W-:Y:S02]  /*4cd30*/  @!P0 IMAD.IADD R37, R0, 0x1, R35 ;  /* 0x0000000100258824 */ /* 0x000fe400078e0223 */
[----:B------:R-:W-:-:S05]  /*4cd40*/  @!P0 VIADD R35, R35, 0x80 ;  /* 0x0000008023238836 */ /* 0x000fca0000000000 */
[----:B------:R-:W-:-:S13]  /*4cd50*/  ISETP.GE.AND P6, PT, R35, R84, PT ;  /* 0x000000542300720c */ /* 0x000fda0003fc6270 */
[----:B------:R-:W-:Y:S01]  /*4cd60*/  @!P6 IMAD.IADD R7, R0, 0x1, R35 ;  /* 0x000000010007e824 */ /* 0x000fe200078e0223 */
[----:B------:R-:W0:Y:S01]  /*4cd70*/  @!P6 LDC.64 R2, c[0x0][0x228] ;  /* 0x00008a00ff02eb82 */ /* 0x000e220000000a00 */
[----:B------:R-:W-:-:S05]  /*4cd80*/  @!P6 VIADD R35, R35, 0x80 ;  /* 0x000000802323e836 */ /* 0x000fca0000000000 */
[C---:B------:R-:W-:Y:S02]  /*4cd90*/  ISETP.GE.AND P5, PT, R35.reuse, R84, PT ;  /* 0x000000542300720c */ /* 0x040fe40003fa6270 */
[----:B------:R-:W1:Y:S11]  /*4cda0*/  @!P6 LDC.64 R4, c[0x0][0x230] ;  /* 0x00008c00ff04eb82 */ /* 0x000e760000000a00 */
[----:B------:R-:W-:Y:S01]  /*4cdb0*/  @!P5 IMAD.IADD R13, R0, 0x1, R35 ;  /* 0x00000001000dd824 */ /* 0x000fe200078e0223 */
[----:B------:R-:W2:Y:S01]  /*4cdc0*/  @!P5 LDC.64 R8, c[0x0][0x230] ;  /* 0x00008c00ff08db82 */ /* 0x000ea20000000a00 */
[----:B------:R-:W-:-:S02]  /*4cdd0*/  @!P5 VIADD R35, R35, 0x80 ;  /* 0x000000802323d836 */ /* 0x000fc40000000000 */
[----:B0-----:R-:W-:-:S03]  /*4cde0*/  @!P6 IMAD.WIDE.U32 R2, R7, 0x10, R2 ;  /* 0x000000100702e825 */ /* 0x001fc600078e0002 */
[----:B------:R-:W-:Y:S02]  /*4cdf0*/  ISETP.GE.AND P4, PT, R35, R84, PT ;  /* 0x000000542300720c */ /* 0x000fe40003f86270 */
[----:B------:R0:W5:Y:S01]  /*4ce00*/  @!P6 LDG.E.128 R68, desc[UR6][R2.64] ;  /* 0x000000060244e981 */ /* 0x000162000c1e1d00 */
[----:B-1----:R-:W-:Y:S02]  /*4ce10*/  @!P6 IMAD.WIDE.U32 R4, R7, 0x10, R4 ;  /* 0x000000100704e825 */ /* 0x002fe400078e0004 */
[----:B------:R-:W1:Y:S03]  /*4ce20*/  @!P5 LDC.64 R6, c[0x0][0x228] ;  /* 0x00008a00ff06db82 */ /* 0x000e660000000a00 */
[----:B------:R3:W5:Y:S05]  /*4ce30*/  @!P6 LDG.E.128 R72, desc[UR6][R4.64] ;  /* 0x000000060448e981 */ /* 0x00076a000c1e1d00 */
[----:B------:R-:W-:-:S02]  /*4ce40*/  @!P4 IMAD.IADD R39, R0, 0x1, R35 ;  /* 0x000000010027c824 */ /* 0x000fc400078e0223 */
[----:B------:R-:W-:Y:S01]  /*4ce50*/  @!P4 VIADD R35, R35, 0x80 ;  /* 0x000000802323c836 */ /* 0x000fe20000000000 */
[----:B------:R-:W4:Y:S04]  /*4ce60*/  @!P4 LDC.64 R14, c[0x0][0x228] ;  /* 0x00008a00ff0ecb82 */ /* 0x000f280000000a00 */
[----:B------:R-:W-:-:S04]  /*4ce70*/  ISETP.GE.AND P3, PT, R35, R84, PT ;  /* 0x000000542300720c */ /* 0x000fc80003f66270 */
[----:B------:R-:W4:Y:S08]  /*4ce80*/  @!P4 LDC.64 R16, c[0x0][0x230] ;  /* 0x00008c00ff10cb82 */ /* 0x000f300000000a00 */
[----:B0-----:R-:W0:Y:S01]  /*4ce90*/  @!P0 LDC.64 R2, c[0x0][0x228] ;  /* 0x00008a00ff028b82 */ /* 0x001e220000000a00 */
[----:B------:R-:W-:Y:S02]  /*4cea0*/  @!P3 IMAD.IADD R77, R0, 0x1, R35 ;  /* 0x00000001004db824 */ /* 0x000fe400078e0223 */
[----:B------:R-:W-:-:S05]  /*4ceb0*/  @!P3 VIADD R35, R35, 0x80 ;  /* 0x000000802323b836 */ /* 0x000fca0000000000 */
[----:B------:R-:W-:Y:S01]  /*4cec0*/  ISETP.GE.AND P2, PT, R35, R84, PT ;  /* 0x000000542300720c */ /* 0x000fe20003f46270 */
[----:B------:R-:W4:Y:S08]  /*4ced0*/  @!P3 LDC.64 R18, c[0x0][0x228] ;  /* 0x00008a00ff12bb82 */ /* 0x000f300000000a00 */
[----:B------:R-:W0:Y:S04]  /*4cee0*/  @!P3 LDC.64 R20, c[0x0][0x230] ;  /* 0x00008c00ff14bb82 */ /* 0x000e280000000a00 */
[----:B------:R-:W-:-:S02]  /*4cef0*/  @!P2 IMAD.IADD R81, R0, 0x1, R35 ;  /* 0x000000010051a824 */ /* 0x000fc400078e0223 */
[----:B------:R-:W-:Y:S02]  /*4cf00*/  @!P2 VIADD R35, R35, 0x80 ;  /* 0x000000802323a836 */ /* 0x000fe40000000000 */
[----:B------:R-:W0:Y:S03]  /*4cf10*/  @!P2 LDC.64 R22, c[0x0][0x228] ;  /* 0x00008a00ff16ab82 */ /* 0x000e260000000a00 */
[----:B------:R-:W-:-:S05]  /*4cf20*/  ISETP.GE.AND P1, PT, R35, R84, PT ;  /* 0x000000542300720c */ /* 0x000fca0003f26270 */
[----:B------:R-:W0:Y:S08]  /*4cf30*/  @!P2 LDC.64 R24, c[0x0][0x230] ;  /* 0x00008c00ff18ab82 */ /* 0x000e300000000a00 */
[----:B------:R-:W-:Y:S01]  /*4cf40*/  @!P1 IMAD.IADD R87, R0, 0x1, R35 ;  /* 0x0000000100579824 */ /* 0x000fe200078e0223 */
[----:B------:R-:W0:Y:S01]  /*4cf50*/  @!P1 LDC.64 R26, c[0x0][0x228] ;  /* 0x00008a00ff1a9b82 */ /* 0x000e220000000a00 */
[----:B------:R-:W-:-:S05]  /*4cf60*/  @!P1 VIADD R35, R35, 0x80 ;  /* 0x0000008023239836 */ /* 0x000fca0000000000 */
[----:B------:R-:W-:Y:S02]  /*4cf70*/  ISETP.GE.AND P6, PT, R35, R84, PT ;  /* 0x000000542300720c */ /* 0x000fe40003fc6270 */
[----:B------:R-:W0:Y:S08]  /*4cf80*/  @!P1 LDC.64 R28, c[0x0][0x230] ;  /* 0x00008c00ff1c9b82 */ /* 0x000e300000000a00 */
[----:B---3--:R-:W3:Y:S08]  /*4cf90*/  @!P0 LDC.64 R4, c[0x0][0x230] ;  /* 0x00008c00ff048b82 */ /* 0x008ef00000000a00 */
[----:B------:R-:W3:Y:S08]  /*4cfa0*/  @!P6 LDC.64 R30, c[0x0][0x228] ;  /* 0x00008a00ff1eeb82 */ /* 0x000ef00000000a00 */
[----:B------:R-:W3:Y:S01]  /*4cfb0*/  @!P6 LDC.64 R32, c[0x0][0x230] ;  /* 0x00008c00ff20eb82 */ /* 0x000ee20000000a00 */
[----:B-1----:R-:W-:Y:S01]  /*4cfc0*/  @!P5 IMAD.WIDE.U32 R10, R13, 0x10, R6 ;  /* 0x000000100d0ad825 */ /* 0x002fe200078e0006 */
[----:B------:R-:W-:-:S02]  /*4cfd0*/  CS2R R62, SRZ ;  /* 0x00000000003e7805 */ /* 0x000fc4000001ff00 */
[----:B------:R-:W-:Y:S02]  /*4cfe0*/  CS2R R60, SRZ ;  /* 0x00000000003c7805 */ /* 0x000fe4000001ff00 */
[----:B------:R-:W-:Y:S01]  /*4cff0*/  CS2R R58, SRZ ;  /* 0x00000000003a7805 */ /* 0x000fe2000001ff00 */
[----:B--2---:R-:W-:Y:S01]  /*4d000*/  @!P5 IMAD.WIDE.U32 R12, R13, 0x10, R8 ;  /* 0x000000100d0cd825 */ /* 0x004fe200078e0008 */
[----:B------:R-:W-:Y:S02]  /*4d010*/  CS2R R56, SRZ ;  /* 0x0000000000387805 */ /* 0x000fe4000001ff00 */
[----:B------:R-:W-:Y:S02]  /*4d020*/  CS2R R46, SRZ ;  /* 0x00000000002e7805 */ /* 0x000fe4000001ff00 */
[----:B------:R-:W-:Y:S01]  /*4d030*/  CS2R R44, SRZ ;  /* 0x00000000002c7805 */ /* 0x000fe2000001ff00 */
[----:B----4-:R-:W-:Y:S01]  /*4d040*/  @!P3 IMAD.WIDE.U32 R18, R77, 0x10, R18 ;  /* 0x000000104d12b825 */ /* 0x010fe200078e0012 */
[----:B------:R-:W-:-:S02]  /*4d050*/  CS2R R42, SRZ ;  /* 0x00000000002a7805 */ /* 0x000fc4000001ff00 */
[----:B------:R-:W-:Y:S01]  /*4d060*/  CS2R R40, SRZ ;  /* 0x0000000000287805 */ /* 0x000fe2000001ff00 */
[----:B------:R-:W5:Y:S01]  /*4d070*/  @!P5 LDG.E.128 R60, desc[UR6][R12.64] ;  /* 0x000000060c3cd981 */ /* 0x000f62000c1e1d00 */
[----:B------:R-:W-:-:S04]  /*4d080*/  @!P4 IMAD.WIDE.U32 R14, R39, 0x10, R14 ;  /* 0x00000010270ec825 */ /* 0x000fc800078e000e */
[----:B0-----:R-:W-:Y:S01]  /*4d090*/  @!P3 IMAD.WIDE.U32 R76, R77, 0x10, R20 ;  /* 0x000000104d4cb825 */ /* 0x001fe200078e0014 */
[----:B------:R0:W5:Y:S03]  /*4d0a0*/  @!P4 LDG.E.128 R56, desc[UR6][R14.64] ;  /* 0x000000060e38c981 */ /* 0x000166000c1e1d00 */
[----:B------:R-:W-:Y:S01]  /*4d0b0*/  @!P6 IMAD.IADD R9, R0, 0x1, R35 ;  /* 0x000000010009e824 */ /* 0x000fe200078e0223 */
[----:B------:R-:W5:Y:S01]  /*4d0c0*/  @!P3 LDG.E.128 R44, desc[UR6][R76.64] ;  /* 0x000000064c2cb981 */ /* 0x000f62000c1e1d00 */
[----:B------:R-:W-:Y:S01]  /*4d0d0*/  @!P2 IMAD.WIDE.U32 R78, R81, 0x10, R22 ;  /* 0x00000010514ea825 */ /* 0x000fe200078e0016 */
[----:B------:R-:W-:Y:S02]  /*4d0e0*/  CS2R R66, SRZ ;  /* 0x0000000000427805 */ /* 0x000fe4000001ff00 */
[----:B------:R-:W-:Y:S01]  /*4d0f0*/  CS2R R64, SRZ ;  /* 0x0000000000407805 */ /* 0x000fe2000001ff00 */
[----:B------:R-:W-:Y:S01]  /*4d100*/  @!P1 IMAD.WIDE.U32 R82, R87, 0x10, R26 ;  /* 0x0000001057529825 */ /* 0x000fe200078e001a */
[----:B------:R1:W5:Y:S01]  /*4d110*/  @!P2 LDG.E.128 R40, desc[UR6][R78.64] ;  /* 0x000000064e28a981 */ /* 0x000362000c1e1d00 */
[----:B------:R-:W-:-:S02]  /*4d120*/  CS2R R34, SRZ ;  /* 0x0000000000227805 */ /* 0x000fc4000001ff00 */
[----:B---3--:R-:W-:Y:S01]  /*4d130*/  @!P6 IMAD.WIDE.U32 R6, R9, 0x10, R30 ;  /* 0x000000100906e825 */ /* 0x008fe200078e001e */
[----:B------:R-:W-:Y:S02]  /*4d140*/  CS2R R30, SRZ ;  /* 0x00000000001e7805 */ /* 0x000fe4000001ff00 */
[----:B------:R-:W-:Y:S02]  /*4d150*/  CS2R R26, SRZ ;  /* 0x00000000001a7805 */ /* 0x000fe4000001ff00 */
[----:B------:R-:W-:Y:S01]  /*4d160*/  CS2R R22, SRZ ;  /* 0x0000000000167805 */ /* 0x000fe2000001ff00 */
[----:B------:R-:W-:Y:S01]  /*4d170*/  @!P4 IMAD.WIDE.U32 R16, R39, 0x10, R16 ;  /* 0x000000102710c825 */ /* 0x000fe200078e0010 */
[----:B------:R-:W-:Y:S02]  /*4d180*/  CS2R R38, SRZ ;  /* 0x0000000000267805 */ /* 0x000fe4000001ff00 */
[----:B------:R-:W-:Y:S02]  /*4d190*/  CS2R R20, SRZ ;  /* 0x0000000000147805 */ /* 0x000fe4000001ff00 */
[----:B0-----:R-:W-:Y:S01]  /*4d1a0*/  CS2R R14, SRZ ;  /* 0x00000000000e7805 */ /* 0x001fe2000001ff00 */
[----:B------:R-:W-:Y:S01]  /*4d1b0*/  @!P2 IMAD.WIDE.U32 R80, R81, 0x10, R24 ;  /* 0x000000105150a825 */ /* 0x000fe200078e0018 */
[----:B------:R-:W-:-:S02]  /*4d1c0*/  CS2R R24, SRZ ;  /* 0x0000000000187805 */ /* 0x000fc4000001ff00 */
[----:B------:R-:W-:Y:S02]  /*4d1d0*/  CS2R R12, SRZ ;  /* 0x00000000000c7805 */ /* 0x000fe4000001ff00 */
[----:B-1----:R-:W-:Y:S01]  /*4d1e0*/  CS2R R78, SRZ ;  /* 0x00000000004e7805 */ /* 0x002fe2000001ff00 */
[----:B------:R-:W-:Y:S01]  /*4d1f0*/  @!P1 IMAD.WIDE.U32 R86, R87, 0x10, R28 ;  /* 0x0000001057569825 */ /* 0x000fe200078e001c */
[----:B------:R-:W-:Y:S02]  /*4d200*/  CS2R R28, SRZ ;  /* 0x00000000001c7805 */ /* 0x000fe4000001ff00 */
[----:B------:R-:W-:Y:S01]  /*4d210*/  CS2R R76, SRZ ;  /* 0x00000000004c7805 */ /* 0x000fe2000001ff00 */
[----:B------:R-:W5:Y:S01]  /*4d220*/  @!P5 LDG.E.128 R64, desc[UR6][R10.64] ;  /* 0x000000060a40d981 */ /* 0x000f62000c1e1d00 */
[----:B------:R-:W-:Y:S01]  /*4d230*/  @!P6 IMAD.WIDE.U32 R8, R9, 0x10, R32 ;  /* 0x000000100908e825 */ /* 0x000fe200078e0020 */
[----:B------:R-:W-:Y:S02]  /*4d240*/  CS2R R32, SRZ ;  /* 0x0000000000207805 */ /* 0x000fe4000001ff00 */
[----:B------:R-:W5:Y:S01]  /*4d250*/  @!P1 LDG.E.128 R28, desc[UR6][R86.64] ;  /* 0x00000006561c9981 */ /* 0x000f62000c1e1d00 */
[----:B------:R-:W-:-:S03]  /*4d260*/  @!P0 IMAD.WIDE.U32 R2, R37, 0x10, R2 ;  /* 0x0000001025028825 */ /* 0x000fc600078e0002 */
[----:B------:R-:W5:Y:S01]  /*4d270*/  @!P1 LDG.E.128 R32, desc[UR6][R82.64] ;  /* 0x0000000652209981 */ /* 0x000f62000c1e1d00 */
[----:B------:R-:W-:Y:S01]  /*4d280*/  @!P0 IMAD.WIDE.U32 R4, R37, 0x10, R4 ;  /* 0x0000001025048825 */ /* 0x000fe200078e0004 */
[----:B------:R-:W-:Y:S02]  /*4d290*/  CS2R R36, SRZ ;  /* 0x0000000000247805 */ /* 0x000fe4000001ff00 */
[----:B------:R-:W5:Y:S04]  /*4d2a0*/  @!P6 LDG.E.128 R24, desc[UR6][R6.64] ;  /* 0x000000060618e981 */ /* 0x000f68000c1e1d00 */
[----:B------:R-:W5:Y:S04]  /*4d2b0*/  @!P2 LDG.E.128 R36, desc[UR6][R80.64] ;  /* 0x000000065024a981 */ /* 0x000f68000c1e1d00 */
[----:B------:R-:W5:Y:S04]  /*4d2c0*/  @!P6 LDG.E.128 R20, desc[UR6][R8.64] ;  /* 0x000000060814e981 */ /* 0x000f68000c1e1d00 */
[----:B------:R-:W5:Y:S04]  /*4d2d0*/  @!P0 LDG.E.128 R12, desc[UR6][R2.64] ;  /* 0x00000006020c8981 */ /* 0x000f68000c1e1d00 */
[----:B------:R-:W5:Y:S01]  /*4d2e0*/  @!P0 LDG.E.128 R76, desc[UR6][R4.64] ;  /* 0x00000006044c8981 */ /* 0x000f62000c1e1d00 */
[----:B------:R-:W-:-:S02]  /*4d2f0*/  CS2R R54, SRZ ;  /* 0x0000000000367805 */ /* 0x000fc4000001ff00 */
[----:B------:R-:W-:Y:S02]  /*4d300*/  CS2R R52, SRZ ;  /* 0x0000000000347805 */ /* 0x000fe4000001ff00 */
[----:B------:R-:W-:Y:S02]  /*4d310*/  CS2R R50, SRZ ;  /* 0x0000000000327805 */ /* 0x000fe4000001ff00 */
[----:B------:R-:W-:Y:S01]  /*4d320*/  CS2R R48, SRZ ;  /* 0x0000000000307805 */ /* 0x000fe2000001ff00 */
[----:B------:R-:W-:Y:S01]  /*4d330*/  BSSY B1, `(.L_x_49035) ;  /* 0x000099f000017945 */ /* 0x000fe20003800000 */
[----:B------:R0:W5:Y:S04]  /*4d340*/  @!P4 LDG.E.128 R52, desc[UR6][R16.64] ;  /* 0x000000061034c981 */ /* 0x000168000c1e1d00 */
[----:B------:R1:W5:Y:S01]  /*4d350*/  @!P3 LDG.E.128 R48, desc[UR6][R18.64] ;  /* 0x000000061230b981 */ /* 0x000362000c1e1d00 */
[----:B0-----:R-:W-:-:S02]  /*4d360*/  CS2R R16, SRZ ;  /* 0x0000000000107805 */ /* 0x001fc4000001ff00 */
[----:B-1----:R-:W-:Y:S01]  /*4d370*/  CS2R R18, SRZ ;  /* 0x0000000000127805 */ /* 0x002fe2000001ff00 */
        /* <DEDUP_REMOVED lines=119> */
.L_x_49044:
        /* <DEDUP_REMOVED lines=23> */
.L_x_49047:
[----:B------:R-:W-:Y:S05]  /*4dc60*/  BSYNC B4 ;  /* 0x0000000000047941 */ /* 0x000fea0003800000 */
.L_x_49046:
        /* <DEDUP_REMOVED lines=29> */
.L_x_49045:
[----:B------:R-:W-:Y:S05]  /*4de40*/  BSYNC B3 ;  /* 0x0000000000037941 */ /* 0x000fea0003800000 */
.L_x_49043:
        /* <DEDUP_REMOVED lines=22> */
.L_x_49049:
[----:B------:R-:W-:Y:S05]  /*4dfb0*/  BSYNC B3 ;  /* 0x0000000000037941 */ /* 0x000fea0003800000 */
.L_x_49048:
        /* <DEDUP_REMOVED lines=82> */
.L_x_49051:
[----:B------:R-:W-:-:S04]  /*4e4e0*/  ISETP.GE.AND P0, PT, R13, RZ, PT ;  /* 0x000000ff0d00720c */ /* 0x000fc80003f06270 */
[----:B------:R-:W-:Y:S02]  /*4e4f0*/  FSEL R2, RZ, 3.37028055040000000000e+12, P0 ;  /* 0x54442d18ff027808 */ /* 0x000fe40000000000 */
[----:B------:R-:W-:-:S07]  /*4e500*/  FSEL R3, RZ, 2.1426990032196044922, P0 ;  /* 0x400921fbff037808 */ /* 0x000fce0000000000 */
.L_x_49052:
[----:B------:R-:W-:Y:S05]  /*4e510*/  BSYNC B0 ;  /* 0x0000000000007941 */ /* 0x000fea0003800000 */
.L_x_49050:
[----:B------:R-:W-:Y:S01]  /*4e520*/  DADD R12, |R12|, |R14| ;  /* 0x000000000c0c7229 */ /* 0x000fe2000000060e */
[----:B------:R-:W-:Y:S01]  /*4e530*/  LOP3.LUT R15, R3, 0x80000000, R15, 0xb8, !PT ;  /* 0x80000000030f7812 */ /* 0x000fe200078eb80f */
[----:B------:R-:W-:-:S06]  /*4e540*/  DMUL R10, R10, 0.5 ;  /* 0x3fe000000a0a7828 */ /* 0x000fcc0000000000 */
[----:B------:R-:W-:-:S06]  /*4e550*/  DSETP.GTU.AND P0, PT, |R12|, +INF , PT ;  /* 0x7ff000000c00742a */ /* 0x000fcc0003f0c200 */
[----:B------:R-:W-:Y:S02]  /*4e560*/  FSEL R2, R12, R2, P0 ;  /* 0x000000020c027208 */ /* 0x000fe40000000000 */
[----:B------:R-:W-:Y:S01]  /*4e570*/  FSEL R3, R13, R15, P0 ;  /* 0x0000000f0d037208 */ /* 0x000fe20000000000 */
[----:B------:R-:W-:Y:S06]  /*4e580*/  BRA `(.L_x_49053) ;  /* 0x0000006400947947 */ /* 0x000fec0003800000 */
.L_x_49042:
        /* <DEDUP_REMOVED lines=101> */
.L_x_49056:
[----:B------:R-:W-:Y:S05]  /*4ebe0*/  BSYNC B0 ;  /* 0x0000000000007941 */ /* 0x000fea0003800000 */
.L_x_49055:
        /* <DEDUP_REMOVED lines=9> */
.L_x_49058:
[----:B------:R-:W-:Y:S05]  /*4ec80*/  BSYNC B3 ;  /* 0x0000000000037941 */ /* 0x000fea0003800000 */
.L_x_49057:
        /* <DEDUP_REMOVED lines=82> */
.L_x_49060:
[----:B------:R-:W-:-:S04]  /*4f1b0*/  ISETP.GE.AND P0, PT, R13, RZ, PT ;  /* 0x000000ff0d00720c */ /* 0x000fc80003f06270 */
[----:B------:R-:W-:Y:S02]  /*4f1c0*/  FSEL R2, RZ, 3.37028055040000000000e+12, P0 ;  /* 0x54442d18ff027808 */ /* 0x000fe40000000000 */
[----:B------:R-:W-:-:S07]  /*4f1d0*/  FSEL R3, RZ, 2.1426990032196044922, P0 ;  /* 0x400921fbff037808 */ /* 0x000fce0000000000 */
.L_x_49061:
[----:B------:R-:W-:Y:S05]  /*4f1e0*/  BSYNC B0 ;  /* 0x0000000000007941 */ /* 0x000fea0003800000 */
.L_x_49059:
[----:B------:R-:W-:Y:S01]  /*4f1f0*/  DADD R12, |R12|, |R14| ;  /* 0x000000000c0c7229 */ /* 0x000fe2000000060e */
[----:B------:R-:W-:Y:S01]  /*4f200*/  LOP3.LUT R15, R3, 0x80000000, R15, 0xb8, !PT ;  /* 0x80000000030f7812 */ /* 0x000fe200078eb80f */
[----:B------:R-:W-:-:S06]  /*4f210*/  DMUL R10, R10, 0.5 ;  /* 0x3fe000000a0a7828 */ /* 0x000fcc0000000000 */
[----:B------:R-:W-:-:S06]  /*4f220*/  DSETP.GTU.AND P0, PT, |R12|, +INF , PT ;  /* 0x7ff000000c00742a */ /* 0x000fcc0003f0c200 */
[----:B------:R-:W-:Y:S02]  /*4f230*/  FSEL R2, R12, R2, P0 ;  /* 0x000000020c027208 */ /* 0x000fe40000000000 */
[----:B------:R-:W-:Y:S01]  /*4f240*/  FSEL R3, R13, R15, P0 ;  /* 0x0000000f0d037208 */ /* 0x000fe20000000000 */
[----:B------:R-:W-:Y:S06]  /*4f250*/  BRA `(.L_x_49053) ;  /* 0x0000005800607947 */ /* 0x000fec0003800000 */
.L_x_49054:
        /* <DEDUP_REMOVED lines=28> */
.L_x_49063:
        /* <DEDUP_REMOVED lines=76> */
.L_x_49062:
        /* <DEDUP_REMOVED lines=99> */
.L_x_49065:
        /* <DEDUP_REMOVED lines=23> */
.L_x_49068:
[----:B------:R-:W-:Y:S05]  /*50080*/  BSYNC B4 ;  /* 0x0000000000047941 */ /* 0x000fea0003800000 */
.L_x_49067:
        /* <DEDUP_REMOVED lines=29> */
.L_x_49066:
[----:B------:R-:W-:Y:S05]  /*50260*/  BSYNC B3 ;  /* 0x0000000000037941 */ /* 0x000fea0003800000 */
.L_x_49064:
        /* <DEDUP_REMOVED lines=29> */
.L_x_49070:
[----:B------:R-:W-:Y:S05]  /*50440*/  BSYNC B3 ;  /* 0x0000000000037941 */ /* 0x000fea0003800000 */
.L_x_49069:
        /* <DEDUP_REMOVED lines=83> */
.L_x_49072:
[----:B------:R-:W-:-:S04]  /*50980*/  ISETP.GE.AND P0, PT, R13, RZ, PT ;  /* 0x000000ff0d00720c */ /* 0x000fc80003f06270 */
[----:B------:R-:W-:Y:S02]  /*50990*/  FSEL R2, RZ, 3.37028055040000000000e+12, P0 ;  /* 0x54442d18ff027808 */ /* 0x000fe40000000000 */
[----:B------:R-:W-:-:S07]  /*509a0*/  FSEL R3, RZ, 2.1426990032196044922, P0 ;  /* 0x400921fbff037808 */ /* 0x000fce0000000000 */
.L_x_49073:
[----:B------:R-:W-:Y:S05]  /*509b0*/  BSYNC B0 ;  /* 0x0000000000007941 */ /* 0x000fea0003800000 */
.L_x_49071:
[----:B------:R-:W-:Y:S01]  /*509c0*/  DADD R12, |R12|, |R14| ;  /* 0x000000000c0c7229 */ /* 0x000fe2000000060e */
[----:B------:R-:W-:Y:S01]  /*509d0*/  LOP3.LUT R15, R3, 0x80000000, R15, 0xb8, !PT ;  /* 0x80000000030f7812 */ /* 0x000fe200078eb80f */
[----:B------:R-:W-:-:S06]  /*509e0*/  DMUL R10, R16, 0.5 ;  /* 0x3fe00000100a7828 */ /* 0x000fcc0000000000 */
[----:B------:R-:W-:-:S06]  /*509f0*/  DSETP.GTU.AND P0, PT, |R12|, +INF , PT ;  /* 0x7ff000000c00742a */ /* 0x000fcc0003f0c200 */
[----:B------:R-:W-:Y:S02]  /*50a00*/  FSEL R2, R12, R2, P0 ;  /* 0x000000020c027208 */ /* 0x000fe40000000000 */
[----:B------:R-:W-:Y:S01]  /*50a10*/  FSEL R3, R13, R15, P0 ;  /* 0x0000000f0d037208 */ /* 0x000fe20000000000 */
[----:B------:R-:W-:Y:S06]  /*50a20*/  BRA `(.L_x_49053) ;  /* 0x00000040006c7947 */ /* 0x000fec0003800000 */
.L_x_49041:
        /* <DEDUP_REMOVED lines=135> */
.L_x_49075:
[----:B------:R-:W-:Y:S05]  /*512a0*/  BSYNC B0 ;  /* 0x0000000000007941 */ /* 0x000fea0003800000 */
.L_x_49074:
        /* <DEDUP_REMOVED lines=9> */
.L_x_49077:
[----:B------:R-:W-:Y:S05]  /*51340*/  BSYNC B3 ;  /* 0x0000000000037941 */ /* 0x000fea0003800000 */
.L_x_49076:
        /* <DEDUP_REMOVED lines=82> */
.L_x_49079:
[----:B------:R-:W-:-:S04]  /*51870*/  ISETP.GE.AND P0, PT, R13, RZ, PT ;  /* 0x000000ff0d00720c */ /* 0x000fc80003f06270 */
[----:B------:R-:W-:Y:S02]  /*51880*/  FSEL R2, RZ, 3.37028055040000000000e+12, P0 ;  /* 0x54442d18ff027808 */ /* 0x000fe40000000000 */
[----:B------:R-:W-:-:S07]  /*51890*/  FSEL R3, RZ, 2.1426990032196044922, P0 ;  /* 0x400921fbff037808 */ /* 0x000fce0000000000 */
.L_x_49080:
[----:B------:R-:W-:Y:S05]  /*518a0*/  BSYNC B0 ;  /* 0x0000000000007941 */ /* 0x000fea0003800000 */
.L_x_49078:
[----:B------:R-:W-:Y:S01]  /*518b0*/  DADD R12, |R12|, |R14| ;  /* 0x000000000c0c7229 */ /* 0x000fe2000000060e */
[----:B------:R-:W-:-:S07]  /*518c0*/  LOP3.LUT R15, R3, 0x80000000, R15, 0xb8, !PT ;  /* 0x80000000030f7812 */ /* 0x000fce00078eb80f */
[----:B------:R-:W-:-:S06]  /*518d0*/  DSETP.GTU.AND P0, PT, |R12|, +INF , PT ;  /* 0x7ff000000c00742a */ /* 0x000fcc0003f0c200 */
[----:B------:R-:W-:Y:S02]  /*518e0*/  FSEL R2, R12, R2, P0 ;  /* 0x000000020c027208 */ /* 0x000fe40000000000 */
[----:B------:R-:W-:Y:S01]  /*518f0*/  FSEL R3, R13, R15, P0 ;  /* 0x0000000f0d037208 */ /* 0x000fe20000000000 */
[----:B------:R-:W-:Y:S06]  /*51900*/  BRA `(.L_x_49053) ;  /* 0x0000003000b47947 */ /* 0x000fec0003800000 */
.L_x_49040:
        /* <DEDUP_REMOVED lines=92> */
.L_x_49083:
        /* <DEDUP_REMOVED lines=23> */
.L_x_49086:
[----:B------:R-:W-:Y:S05]  /*52040*/  BSYNC B4 ;  /* 0x0000000000047941 */ /* 0x000fea0003800000 */
.L_x_49085:
        /* <DEDUP_REMOVED lines=29> */
.L_x_49084:
[----:B------:R-:W-:Y:S05]  /*52220*/  BSYNC B3 ;  /* 0x0000000000037941 */ /* 0x000fea0003800000 */
.L_x_49082:
        /* <DEDUP_REMOVED lines=83> */
.L_x_49081:
        /* <DEDUP_REMOVED lines=85> */
.L_x_49039:
        /* <DEDUP_REMOVED lines=24> */
.L_x_49088:
[----:B------:R-:W-:Y:S05]  /*52e30*/  BSYNC B3 ;  /* 0x0000000000037941 */ /* 0x000fea0003800000 */
.L_x_49087:
        /* <DEDUP_REMOVED lines=25> */
.L_x_49090:
[----:B------:R-:W-:Y:S05]  /*52fd0*/  BSYNC B3 ;  /* 0x0000000000037941 */ /* 0x000fea0003800000 */
.L_x_49089:
        /* <DEDUP_REMOVED lines=136> */
.L_x_49092:
[----:B------:R-:W-:Y:S05]  /*53860*/  BSYNC B0 ;  /* 0x0000000000007941 */ /* 0x000fea0003800000 */
.L_x_49091:
        /* <DEDUP_REMOVED lines=9> */
.L_x_49094:
[----:B------:R-:W-:Y:S05]  /*53900*/  BSYNC B3 ;  /* 0x0000000000037941 */ /* 0x000fea0003800000 */
.L_x_49093:
        /* <DEDUP_REMOVED lines=82> */
.L_x_49096:
[----:B------:R-:W-:-:S04]  /*53e30*/  ISETP.GE.AND P0, PT, R13, RZ, PT ;  /* 0x000000ff0d00720c */ /* 0x000fc80003f06270 */
[----:B------:R-:W-:Y:S02]  /*53e40*/  FSEL R2, RZ, 3.37028055040000000000e+12, P0 ;  /* 0x54442d18ff027808 */ /* 0x000fe40000000000 */
[----:B------:R-:W-:-:S07]  /*53e50*/  FSEL R3, RZ, 2.1426990032196044922, P0 ;  /* 0x400921fbff037808 */ /* 0x000fce0000000000 */
.L_x_49097:
[----:B------:R-:W-:Y:S05]  /*53e60*/  BSYNC B0 ;  /* 0x0000000000007941 */ /* 0x000fea0003800000 */
.L_x_49095:
[----:B------:R-:W-:Y:S01]  /*53e70*/  DADD R12, |R12|, |R14| ;  /* 0x000000000c0c7229 */ /* 0x000fe2000000060e */
[----:B------:R-:W-:Y:S01]  /*53e80*/  LOP3.LUT R15, R3, 0x80000000, R15, 0xb8, !PT ;  /* 0x80000000030f7812 */ /* 0x000fe200078eb80f */
[----:B------:R-:W-:-:S06]  /*53e90*/  DADD R10, R10, 1 ;  /* 0x3ff000000a0a7429 */ /* 0x000fcc0000000000 */
[----:B------:R-:W-:-:S06]  /*53ea0*/  DSETP.GTU.AND P0, PT, |R12|, +INF , PT ;  /* 0x7ff000000c00742a */ /* 0x000fcc0003f0c200 */
[----:B------:R-:W-:Y:S02]  /*53eb0*/  FSEL R2, R12, R2, P0 ;  /* 0x000000020c027208 */ /* 0x000fe40000000000 */
[----:B------:R-:W-:Y:S01]  /*53ec0*/  FSEL R3, R13, R15, P0 ;  /* 0x0000000f0d037208 */ /* 0x000fe20000000000 */
[----:B------:R-:W-:Y:S06]  /*53ed0*/  BRA `(.L_x_49053) ;  /* 0x0000000c00407947 */ /* 0x000fec0003800000 */
.L_x_49038:
        /* <DEDUP_REMOVED lines=108> */
.L_x_49099:
[----:B------:R-:W-:Y:S05]  /*545a0*/  BSYNC B0 ;  /* 0x0000000000007941 */ /* 0x000fea0003800000 */
.L_x_49098:
        /* <DEDUP_REMOVED lines=8> */
.L_x_49101:
[----:B------:R-:W-:Y:S05]  /*54630*/  BSYNC B3 ;  /* 0x0000000000037941 */ /* 0x000fea0003800000 */
.L_x_49100:
        /* <DEDUP_REMOVED lines=82> */
.L_x_49103:
[----:B------:R-:W-:Y:S02]  /*54b60*/  FSEL R2, RZ, 3.37028055040000000000e+12, P2 ;  /* 0x54442d18ff027808 */ /* 0x000fe40001000000 */
[----:B------:R-:W-:-:S07]  /*54b70*/  FSEL R3, RZ, 2.1426990032196044922, P2 ;  /* 0x400921fbff037808 */ /* 0x000fce0001000000 */
.L_x_49104:
[----:B------:R-:W-:Y:S05]  /*54b80*/  BSYNC B0 ;  /* 0x0000000000007941 */ /* 0x000fea0003800000 */
.L_x_49102:
[----:B------:R-:W-:Y:S01]  /*54b90*/  DADD R12, |R12|, |R14| ;  /* 0x000000000c0c7229 */ /* 0x000fe2000000060e */
[----:B------:R-:W-:-:S07]  /*54ba0*/  LOP3.LUT R15, R3, 0x80000000, R15, 0xb8, !PT ;  /* 0x80000000030f7812 */ /* 0x000fce00078eb80f */
[----:B------:R-:W-:-:S06]  /*54bb0*/  DSETP.GTU.AND P0, PT, |R12|, +INF , PT ;  /* 0x7ff000000c00742a */ /* 0x000fcc0003f0c200 */
[----:B------:R-:W-:Y:S02]  /*54bc0*/  FSEL R2, R12, R2, P0 ;  /* 0x000000020c027208 */ /* 0x000fe40000000000 */
[----:B------:R-:W-:-:S07]  /*54bd0*/  FSEL R3, R13, R15, P0 ;  /* 0x0000000f0d037208 */ /* 0x000fce0000000000 */
.L_x_49053:
[----:B------:R-:W-:Y:S05]  /*54be0*/  BSYNC B2 ;  /* 0x0000000000027941 */ /* 0x000fea0003800000 */
.L_x_49037:
        /* <DEDUP_REMOVED lines=74> */
.L_x_49110:
[----:B------:R-:W-:Y:S05]  /*55090*/  BSYNC B0 ;  /* 0x0000000000007941 */ /* 0x000fea0003800000 */
.L_x_49109:
        /* <DEDUP_REMOVED lines=23> */
.L_x_49112:
[----:B------:R-:W-:Y:S01]  /*55210*/  DMUL R2, RZ, R8 ;  /* 0x00000008ff027228 */ /* 0x000fe20000000000 */
[----:B------:R-:W-:-:S10]  /*55220*/  IMAD.MOV.U32 R4, RZ, RZ, RZ ;  /* 0x000000ffff047224 */ /* 0x000fd400078e00ff */
.L_x_49113:
[----:B------:R-:W-:Y:S05]  /*55230*/  BSYNC B2 ;  /* 0x0000000000027941 */ /* 0x000fea0003800000 */
.L_x_49111:
        /* <DEDUP_REMOVED lines=47> */
.L_x_49115:
[----:B------:R-:W-:Y:S01]  /*55530*/  DMUL R2, RZ, R8 ;  /* 0x00000008ff027228 */ /* 0x000fe20000000000 */
[----:B------:R-:W-:-:S10]  /*55540*/  IMAD.MOV.U32 R14, RZ, RZ, RZ ;  /* 0x000000ffff0e7224 */ /* 0x000fd400078e00ff */
.L_x_49116:
[----:B------:R-:W-:Y:S05]  /*55550*/  BSYNC B2 ;  /* 0x0000000000027941 */ /* 0x000fea0003800000 */
.L_x_49114:
        /* <DEDUP_REMOVED lines=25> */
.L_x_49108:
        /* <DEDUP_REMOVED lines=62> */
.L_x_49118:
[----:B------:R-:W-:Y:S05]  /*55ad0*/  BSYNC B0 ;  /* 0x0000000000007941 */ /* 0x000fea0003800000 */
.L_x_49117:
        /* <DEDUP_REMOVED lines=23> */
.L_x_49120:
[----:B------:R-:W-:Y:S01]  /*55c50*/  DMUL R2, RZ, R8 ;  /* 0x00000008ff027228 */ /* 0x000fe20000000000 */
[----:B------:R-:W-:-:S10]  /*55c60*/  IMAD.MOV.U32 R4, RZ, RZ, RZ ;  /* 0x000000ffff047224 */ /* 0x000fd400078e00ff */
.L_x_49121:
[----:B------:R-:W-:Y:S05]  /*55c70*/  BSYNC B2 ;  /* 0x0000000000027941 */ /* 0x000fea0003800000 */
.L_x_49119:
        /* <DEDUP_REMOVED lines=47> */
.L_x_49123:
[----:B------:R-:W-:Y:S01]  /*55f70*/  DMUL R2, RZ, R8 ;  /* 0x00000008ff027228 */ /* 0x000fe20000000000 */
[----:B------:R-:W-:-:S10]  /*55f80*/  IMAD.MOV.U32 R14, RZ, RZ, RZ ;  /* 0x000000ffff0e7224 */ /* 0x000fd400078e00ff */
.L_x_49124:
[----:B------:R-:W-:Y:S05]  /*55f90*/  BSYNC B2 ;  /* 0x0000000000027941 */ /* 0x000fea0003800000 */
.L_x_49122:
        /* <DEDUP_REMOVED lines=39> */
.L_x_49107:
        /* <DEDUP_REMOVED lines=11> */
.L_x_49125:
[----:B------:R-:W-:-:S10]  /*562c0*/  DADD R16, R8, -R8 ;  /* 0x0000000008107229 */ /* 0x000fd40000000808 */
[----:B------:R-:W-:Y:S02]  /*562d0*/  IMAD.MOV.U32 R18, RZ, RZ, R16 ;  /* 0x000000ffff127224 */ /* 0x000fe400078e0010 */
[----:B------:R-:W-:Y:S01]  /*562e0*/  IMAD.MOV.U32 R19, RZ, RZ, R17 ;  /* 0x000000ffff137224 */ /* 0x000fe200078e0011 */
[----:B------:R-:W-:Y:S06]  /*562f0*/  BRA `(.L_x_49036) ;  /* 0x0000000800887947 */ /* 0x000fec0003800000 */
.L_x_49106:
        /* <DEDUP_REMOVED lines=24> */
.L_x_49127:
[----:B------:R-:W-:Y:S01]  /*56480*/  DMUL R2, RZ, R8 ;  /* 0x00000008ff027228 */ /* 0x000fe20000000000 */
[----:B------:R-:W-:-:S10]  /*56490*/  IMAD.MOV.U32 R4, RZ, RZ, RZ ;  /* 0x000000ffff047224 */ /* 0x000fd400078e00ff */
.L_x_49128:
[----:B------:R-:W-:Y:S05]  /*564a0*/  BSYNC B2 ;  /* 0x0000000000027941 */ /* 0x000fea0003800000 */
.L_x_49126:
        /* <DEDUP_REMOVED lines=47> */
.L_x_49130:
[----:B------:R-:W-:Y:S01]  /*567a0*/  DMUL R2, RZ, R8 ;  /* 0x00000008ff027228 */ /* 0x000fe20000000000 */
[----:B------:R-:W-:-:S10]  /*567b0*/  IMAD.MOV.U32 R10, RZ, RZ, RZ ;  /* 0x000000ffff0a7224 */ /* 0x000fd400078e00ff */
.L_x_49131:
[----:B------:R-:W-:Y:S05]  /*567c0*/  BSYNC B2 ;  /* 0x0000000000027941 */ /* 0x000fea0003800000 */
.L_x_49129:
        /* <DEDUP_REMOVED lines=24> */
.L_x_49105:
        /* <DEDUP_REMOVED lines=58> */
.L_x_49133:
[----:B------:R-:W-:Y:S05]  /*56cf0*/  BSYNC B0 ;  /* 0x0000000000007941 */ /* 0x000fea0003800000 */
.L_x_49132:
[----:B------:R-:W-:Y:S02]  /*56d00*/  IMAD.MOV.U32 R18, RZ, RZ, R8 ;  /* 0x000000ffff127224 */ /* 0x000fe400078e0008 */
[----:B------:R-:W-:-:S07]  /*56d10*/  IMAD.MOV.U32 R19, RZ, RZ, R9 ;  /* 0x000000ffff137224 */ /* 0x000fce00078e0009 */
.L_x_49036:
[----:B------:R-:W-:Y:S05]  /*56d20*/  BSYNC B1 ;  /* 0x0000000000017941 */ /* 0x000fea0003800000 */
.L_x_49035:
[----:B------:R-:W0:Y:S01]  /*56d30*/  S2R R9, SR_TID.X ;  /* 0x0000000000097919 */ /* 0x000e220000002100 */
        /* <DEDUP_REMOVED lines=124> */
.L_x_49143:
        /* <DEDUP_REMOVED lines=23> */
.L_x_49146:
[----:B------:R-:W-:Y:S05]  /*57670*/  BSYNC B4 ;  /* 0x0000000000047941 */ /* 0x000fea0003800000 */
.L_x_49145:
        /* <DEDUP_REMOVED lines=29> */
.L_x_49144:
[----:B------:R-:W-:Y:S05]  /*57850*/  BSYNC B3 ;  /* 0x0000000000037941 */ /* 0x000fea0003800000 */
.L_x_49142:
        /* <DEDUP_REMOVED lines=22> */
.L_x_49148:
[----:B------:R-:W-:Y:S05]  /*579c0*/  BSYNC B3 ;  /* 0x0000000000037941 */ /* 0x000fea0003800000 */
.L_x_49147:
        /* <DEDUP_REMOVED lines=82> */
.L_x_49150:
[----:B------:R-:W-:-:S04]  /*57ef0*/  ISETP.GE.AND P0, PT, R69, RZ, PT ;  /* 0x000000ff4500720c */ /* 0x000fc80003f06270 */
[----:B------:R-:W-:Y:S02]  /*57f00*/  FSEL R2, RZ, 3.37028055040000000000e+12, P0 ;  /* 0x54442d18ff027808 */ /* 0x000fe40000000000 */
[----:B------:R-:W-:-:S07]  /*57f10*/  FSEL R3, RZ, 2.1426990032196044922, P0 ;  /* 0x400921fbff037808 */ /* 0x000fce0000000000 */
.L_x_49151:
[----:B------:R-:W-:Y:S05]  /*57f20*/  BSYNC B0 ;  /* 0x0000000000007941 */ /* 0x000fea0003800000 */
.L_x_49149:
[----:B------:R-:W-:Y:S01]  /*57f30*/  DADD R68, |R68|, |R70| ;  /* 0x0000000044447229 */ /* 0x000fe20000000646 */
[----:B------:R-:W-:Y:S01]  /*57f40*/  LOP3.LUT R71, R3, 0x80000000, R71, 0xb8, !PT ;  /* 0x8000000003477812 */ /* 0x000fe200078eb847 */
[----:B------:R-:W-:-:S06]  /*57f50*/  DMUL R12, R12, 0.5 ;  /* 0x3fe000000c0c7828 */ /* 0x000fcc0000000000 */
[----:B------:R-:W-:-:S06]  /*57f60*/  DSETP.GTU.AND P0, PT, |R68|, +INF , PT ;  /* 0x7ff000004400742a */ /* 0x000fcc0003f0c200 */
[----:B------:R-:W-:Y:S02]  /*57f70*/  FSEL R2, R68, R2, P0 ;  /* 0x0000000244027208 */ /* 0x000fe40000000000 */
[----:B------:R-:W-:Y:S01]  /*57f80*/  FSEL R3, R69, R71, P0 ;  /* 0x0000004745037208 */ /* 0x000fe20000000000 */
[----:B------:R-:W-:Y:S06]  /*57f90*/  BRA `(.L_x_49152) ;  /* 0x0000006400707947 */ /* 0x000fec0003800000 */
.L_x_49141:
        /* <DEDUP_REMOVED lines=99> */
.L_x_49155:
[----:B------:R-:W-:Y:S05]  /*585d0*/  BSYNC B0 ;  /* 0x0000000000007941 */ /* 0x000fea0003800000 */
.L_x_49154:
        /* <DEDUP_REMOVED lines=9> */
.L_x_49157:
[----:B------:R-:W-:Y:S05]  /*58670*/  BSYNC B3 ;  /* 0x0000000000037941 */ /* 0x000fea0003800000 */
.L_x_49156:
        /* <DEDUP_REMOVED lines=82> */
.L_x_49159:
[----:B------:R-:W-:-:S04]  /*58ba0*/  ISETP.GE.AND P0, PT, R69, RZ, PT ;  /* 0x000000ff4500720c */ /* 0x000fc80003f06270 */
[----:B------:R-:W-:Y:S02]  /*58bb0*/  FSEL R2, RZ, 3.37028055040000000000e+12, P0 ;  /* 0x54442d18ff027808 */ /* 0x000fe40000000000 */
[----:B------:R-:W-:-:S07]  /*58bc0*/  FSEL R3, RZ, 2.1426990032196044922, P0 ;  /* 0x400921fbff037808 */ /* 0x000fce0000000000 */
.L_x_49160:
[----:B------:R-:W-:Y:S05]  /*58bd0*/  BSYNC B0 ;  /* 0x0000000000007941 */ /* 0x000fea0003800000 */
.L_x_49158:
[----:B------:R-:W-:Y:S01]  /*58be0*/  DADD R68, |R68|, |R70| ;  /* 0x0000000044447229 */ /* 0x000fe20000000646 */
[----:B------:R-:W-:Y:S01]  /*58bf0*/  LOP3.LUT R71, R3, 0x80000000, R71, 0xb8, !PT ;  /* 0x8000000003477812 */ /* 0x000fe200078eb847 */
[----:B------:R-:W-:-:S06]  /*58c00*/  DMUL R12, R12, 0.5 ;  /* 0x3fe000000c0c7828 */ /* 0x000fcc0000000000 */
[----:B------:R-:W-:-:S06]  /*58c10*/  DSETP.GTU.AND P0, PT, |R68|, +INF , PT ;  /* 0x7ff000004400742a */ /* 0x000fcc0003f0c200 */
[----:B------:R-:W-:Y:S02]  /*58c20*/  FSEL R2, R68, R2, P0 ;  /* 0x0000000244027208 */ /* 0x000fe40000000000 */
[----:B------:R-:W-:Y:S01]  /*58c30*/  FSEL R3, R69, R71, P0 ;  /* 0x0000004745037208 */ /* 0x000fe20000000000 */
[----:B------:R-:W-:Y:S06]  /*58c40*/  BRA `(.L_x_49152) ;  /* 0x0000005800447947 */ /* 0x000fec0003800000 */
.L_x_49153:
        /* <DEDUP_REMOVED lines=28> */
.L_x_49162:
        /* <DEDUP_REMOVED lines=78> */
.L_x_49161:
        /* <DEDUP_REMOVED lines=99> */
.L_x_49164:
        /* <DEDUP_REMOVED lines=23> */
.L_x_49167:
[----:B------:R-:W-:Y:S05]  /*59a90*/  BSYNC B4 ;  /* 0x0000000000047941 */ /* 0x000fea0003800000 */
.L_x_49166:
        /* <DEDUP_REMOVED lines=29> */
.L_x_49165:
[----:B------:R-:W-:Y:S05]  /*59c70*/  BSYNC B3 ;  /* 0x0000000000037941 */ /* 0x000fea0003800000 */
.L_x_49163:
        /* <DEDUP_REMOVED lines=22> */
.L_x_49169:
[----:B------:R-:W-:Y:S05]  /*59de0*/  BSYNC B3 ;  /* 0x0000000000037941 */ /* 0x000fea0003800000 */
.L_x_49168:
        /* <DEDUP_REMOVED lines=82> */
.L_x_49171:
[----:B------:R-:W-:-:S04]  /*5a310*/  ISETP.GE.AND P0, PT, R69, RZ, PT ;  /* 0x000000ff4500720c */ /* 0x000fc80003f06270 */
[----:B------:R-:W-:Y:S02]  /*5a320*/  FSEL R2, RZ, 3.37028055040000000000e+12, P0 ;  /* 0x54442d18ff027808 */ /* 0x000fe40000000000 */
[----:B------:R-:W-:-:S07]  /*5a330*/  FSEL R3, RZ, 2.1426990032196044922, P0 ;  /* 0x400921fbff037808 */ /* 0x000fce0000000000 */
.L_x_49172:
[----:B------:R-:W-:Y:S05]  /*5a340*/  BSYNC B0 ;  /* 0x0000000000007941 */ /* 0x000fea0003800000 */
.L_x_49170:
[----:B------:R-:W-:Y:S01]  /*5a350*/  DADD R68, |R68|, |R70| ;  /* 0x0000000044447229 */ /* 0x000fe20000000646 */
[----:B------:R-:W-:Y:S01]  /*5a360*/  LOP3.LUT R71, R3, 0x80000000, R71, 0xb8, !PT ;  /* 0x8000000003477812 */ /* 0x000fe200078eb847 */
[----:B------:R-:W-:-:S06]  /*5a370*/  DMUL R12, R12, 0.5 ;  /* 0x3fe000000c0c7828 */ /* 0x000fcc0000000000 */
[----:B------:R-:W-:-:S06]  /*5a380*/  DSETP.GTU.AND P0, PT, |R68|, +INF , PT ;  /* 0x7ff000004400742a */ /* 0x000fcc0003f0c200 */
[----:B------:R-:W-:Y:S02]  /*5a390*/  FSEL R2, R68, R2, P0 ;  /* 0x0000000244027208 */ /* 0x000fe40000000000 */
[----:B------:R-:W-:Y:S01]  /*5a3a0*/  FSEL R3, R69, R71, P0 ;  /* 0x0000004745037208 */ /* 0x000fe20000000000 */
[----:B------:R-:W-:Y:S06]  /*5a3b0*/  BRA `(.L_x_49152) ;  /* 0x0000004000687947 */ /* 0x000fec0003800000 */
.L_x_49140:
        /* <DEDUP_REMOVED lines=135> */
.L_x_49174:
[----:B------:R-:W-:Y:S05]  /*5ac30*/  BSYNC B0 ;  /* 0x0000000000007941 */ /* 0x000fea0003800000 */
.L_x_49173:
        /* <DEDUP_REMOVED lines=9> */
.L_x_49176:
[----:B------:R-:W-:Y:S05]  /*5acd0*/  BSYNC B3 ;  /* 0x0000000000037941 */ /* 0x000fea0003800000 */
.L_x_49175:
        /* <DEDUP_REMOVED lines=82> */
.L_x_49178:
[----:B------:R-:W-:-:S04]  /*5b200*/  ISETP.GE.AND P0, PT, R69, RZ, PT ;  /* 0x000000ff4500720c */ /* 0x000fc80003f06270 */
[----:B------:R-:W-:Y:S02]  /*5b210*/  FSEL R2, RZ, 3.37028055040000000000e+12, P0 ;  /* 0x54442d18ff027808 */ /* 0x000fe40000000000 */
[----:B------:R-:W-:-:S07]  /*5b220*/  FSEL R3, RZ, 2.1426990032196044922, P0 ;  /* 0x400921fbff037808 */ /* 0x000fce0000000000 */
.L_x_49179:
[----:B------:R-:W-:Y:S05]  /*5b230*/  BSYNC B0 ;  /* 0x0000000000007941 */ /* 0x000fea0003800000 */
.L_x_49177:
[----:B------:R-:W-:Y:S01]  /*5b240*/  DADD R68, |R68|, |R70| ;  /* 0x0000000044447229 */ /* 0x000fe20000000646 */
[----:B------:R-:W-:-:S07]  /*5b250*/  LOP3.LUT R71, R3, 0x80000000, R71, 0xb8, !PT ;  /* 0x8000000003477812 */ /* 0x000fce00078eb847 */
[----:B------:R-:W-:-:S06]  /*5b260*/  DSETP.GTU.AND P0, PT, |R68|, +INF , PT ;  /* 0x7ff000004400742a */ /* 0x000fcc0003f0c200 */
[----:B------:R-:W-:Y:S02]  /*5b270*/  FSEL R2, R68, R2, P0 ;  /* 0x0000000244027208 */ /* 0x000fe40000000000 */
[----:B------:R-:W-:Y:S01]  /*5b280*/  FSEL R3, R69, R71, P0 ;  /* 0x0000004745037208 */ /* 0x000fe20000000000 */
[----:B------:R-:W-:Y:S06]  /*5b290*/  BRA `(.L_x_49152) ;  /* 0x0000003000b07947 */ /* 0x000fec0003800000 */
.L_x_49139:
        /* <DEDUP_REMOVED lines=92> */
.L_x_49182:
        /* <DEDUP_REMOVED lines=23> */
.L_x_49185:
[----:B------:R-:W-:Y:S05]  /*5b9d0*/  BSYNC B4 ;  /* 0x0000000000047941 */ /* 0x000fea0003800000 */
.L_x_49184:
        /* <DEDUP_REMOVED lines=29> */
.L_x_49183:
[----:B------:R-:W-:Y:S05]  /*5bbb0*/  BSYNC B3 ;  /* 0x0000000000037941 */ /* 0x000fea0003800000 */
.L_x_49181:
        /* <DEDUP_REMOVED lines=83> */
.L_x_49180:
        /* <DEDUP_REMOVED lines=80> */
[----:B------:R-:W-:Y:S01]  /*5c5f0*/  LOP3.LUT R71, R5, 0x80000000, R71, 0xb8, !PT ;  /* 0x8000000005477812 */ /* 0x000fe200078eb847 */
[----:B------:R-:W-:Y:S01]  /*5c600*/  DMUL R12, R10, R12 ;  /* 0x0000000c0a0c7228 */ /* 0x000fe20000000000 */
[----:B------:R-:W-:Y:S02]  /*5c610*/  FSEL R2, R68, R3, P1 ;  /* 0x0000000344027208 */ /* 0x000fe40000800000 */
[----:B------:R-:W-:Y:S01]  /*5c620*/  FSEL R3, R69, R71, P1 ;  /* 0x0000004745037208 */ /* 0x000fe20000800000 */
[----:B------:R-:W-:Y:S07]  /*5c630*/  BRA `(.L_x_49152) ;  /* 0x0000001c00c87947 */ /* 0x000fee0003800000 */
.L_x_49138:
        /* <DEDUP_REMOVED lines=24> */
.L_x_49187:
[----:B------:R-:W-:Y:S05]  /*5c7c0*/  BSYNC B3 ;  /* 0x0000000000037941 */ /* 0x000fea0003800000 */
.L_x_49186:
        /* <DEDUP_REMOVED lines=25> */
.L_x_49189:
[----:B------:R-:W-:Y:S05]  /*5c960*/  BSYNC B3 ;  /* 0x0000000000037941 */ /* 0x000fea0003800000 */
.L_x_49188:
        /* <DEDUP_REMOVED lines=135> */
.L_x_49191:
[----:B------:R-:W-:Y:S05]  /*5d1e0*/  BSYNC B0 ;  /* 0x0000000000007941 */ /* 0x000fea0003800000 */
.L_x_49190:
        /* <DEDUP_REMOVED lines=9> */
.L_x_49193:
[----:B------:R-:W-:Y:S05]  /*5d280*/  BSYNC B3 ;  /* 0x0000000000037941 */ /* 0x000fea0003800000 */
.L_x_49192:
        /* <DEDUP_REMOVED lines=82> */
.L_x_49195:
[----:B------:R-:W-:-:S04]  /*5d7b0*/  ISETP.GE.AND P0, PT, R69, RZ, PT ;  /* 0x000000ff4500720c */ /* 0x000fc80003f06270 */
[----:B------:R-:W-:Y:S02]  /*5d7c0*/  FSEL R2, RZ, 3.37028055040000000000e+12, P0 ;  /* 0x54442d18ff027808 */ /* 0x000fe40000000000 */
[----:B------:R-:W-:-:S07]  /*5d7d0*/  FSEL R3, RZ, 2.1426990032196044922, P0 ;  /* 0x400921fbff037808 */ /* 0x000fce0000000000 */
.L_x_49196:
[----:B------:R-:W-:Y:S05]  /*5d7e0*/  BSYNC B0 ;  /* 0x0000000000007941 */ /* 0x000fea0003800000 */
.L_x_49194:
[----:B------:R-:W-:Y:S01]  /*5d7f0*/  DADD R68, |R68|, |R70| ;  /* 0x0000000044447229 */ /* 0x000fe20000000646 */
[----:B------:R-:W-:Y:S01]  /*5d800*/  LOP3.LUT R71, R3, 0x80000000, R71, 0xb8, !PT ;  /* 0x8000000003477812 */ /* 0x000fe200078eb847 */
[----:B------:R-:W-:-:S06]  /*5d810*/  DADD R12, R12, 1 ;  /* 0x3ff000000c0c7429 */ /* 0x000fcc0000000000 */
[----:B------:R-:W-:-:S06]  /*5d820*/  DSETP.GTU.AND P0, PT, |R68|, +INF , PT ;  /* 0x7ff000004400742a */ /* 0x000fcc0003f0c200 */
[----:B------:R-:W-:Y:S02]  /*5d830*/  FSEL R2, R68, R2, P0 ;  /* 0x0000000244027208 */ /* 0x000fe40000000000 */
[----:B------:R-:W-:Y:S01]  /*5d840*/  FSEL R3, R69, R71, P0 ;  /* 0x0000004745037208 */ /* 0x000fe20000000000 */
[----:B------:R-:W-:Y:S06]  /*5d850*/  BRA `(.L_x_49152) ;  /* 0x0000000c00407947 */ /* 0x000fec0003800000 */
.L_x_49137:
        /* <DEDUP_REMOVED lines=108> */
.L_x_49198:
[----:B------:R-:W-:Y:S05]  /*5df20*/  BSYNC B0 ;  /* 0x0000000000007941 */ /* 0x000fea0003800000 */
.L_x_49197:
        /* <DEDUP_REMOVED lines=8> */
.L_x_49200:
[----:B------:R-:W-:Y:S05]  /*5dfb0*/  BSYNC B3 ;  /* 0x0000000000037941 */ /* 0x000fea0003800000 */
.L_x_49199:
        /* <DEDUP_REMOVED lines=82> */
.L_x_49202:
[----:B------:R-:W-:Y:S02]  /*5e4e0*/  FSEL R2, RZ, 3.37028055040000000000e+12, P2 ;  /* 0x54442d18ff027808 */ /* 0x000fe40001000000 */
[----:B------:R-:W-:-:S07]  /*5e4f0*/  FSEL R3, RZ, 2.1426990032196044922, P2 ;  /* 0x400921fbff037808 */ /* 0x000fce0001000000 */
.L_x_49203:
[----:B------:R-:W-:Y:S05]  /*5e500*/  BSYNC B0 ;  /* 0x0000000000007941 */ /* 0x000fea0003800000 */
.L_x_49201:
[----:B------:R-:W-:Y:S01]  /*5e510*/  DADD R68, |R68|, |R70| ;  /* 0x0000000044447229 */ /* 0x000fe20000000646 */
[----:B------:R-:W-:-:S07]  /*5e520*/  LOP3.LUT R71, R3, 0x80000000, R71, 0xb8, !PT ;  /* 0x8000000003477812 */ /* 0x000fce00078eb847 */
[----:B------:R-:W-:-:S06]  /*5e530*/  DSETP.GTU.AND P0, PT, |R68|, +INF , PT ;  /* 0x7ff000004400742a */ /* 0x000fcc0003f0c200 */
[----:B------:R-:W-:Y:S02]  /*5e540*/  FSEL R2, R68, R2, P0 ;  /* 0x0000000244027208 */ /* 0x000fe40000000000 */
[----:B------:R-:W-:-:S07]  /*5e550*/  FSEL R3, R69, R71, P0 ;  /* 0x0000004745037208 */ /* 0x000fce0000000000 */
.L_x_49152:
[----:B------:R-:W-:Y:S05]  /*5e560*/  BSYNC B2 ;  /* 0x0000000000027941 */ /* 0x000fea0003800000 */
.L_x_49136:
        /* <DEDUP_REMOVED lines=74> */
.L_x_49209:
[----:B------:R-:W-:Y:S05]  /*5ea10*/  BSYNC B0 ;  /* 0x0000000000007941 */ /* 0x000fea0003800000 */
.L_x_49208:
        /* <DEDUP_REMOVED lines=23> */
.L_x_49211:
[----:B------:R-:W-:Y:S01]  /*5eb90*/  DMUL R2, RZ, R10 ;  /* 0x0000000aff027228 */ /* 0x000fe20000000000 */
[----:B------:R-:W-:-:S10]  /*5eba0*/  IMAD.MOV.U32 R4, RZ, RZ, RZ ;  /* 0x000000ffff047224 */ /* 0x000fd400078e00ff */
.L_x_49212:
[----:B------:R-:W-:Y:S05]  /*5ebb0*/  BSYNC B2 ;  /* 0x0000000000027941 */ /* 0x000fea0003800000 */
.L_x_49210:
        /* <DEDUP_REMOVED lines=47> */
.L_x_49214:
[----:B------:R-:W-:Y:S01]  /*5eeb0*/  DMUL R2, RZ, R10 ;  /* 0x0000000aff027228 */ /* 0x000fe20000000000 */
[----:B------:R-:W-:-:S10]  /*5eec0*/  IMAD.MOV.U32 R8, RZ, RZ, RZ ;  /* 0x000000ffff087224 */ /* 0x000fd400078e00ff */
.L_x_49215:
[----:B------:R-:W-:Y:S05]  /*5eed0*/  BSYNC B2 ;  /* 0x0000000000027941 */ /* 0x000fea0003800000 */
.L_x_49213:
        /* <DEDUP_REMOVED lines=25> */
.L_x_49207:
        /* <DEDUP_REMOVED lines=62> */
.L_x_49217:
[----:B------:R-:W-:Y:S05]  /*5f450*/  BSYNC B0 ;  /* 0x0000000000007941 */ /* 0x000fea0003800000 */
.L_x_49216:
        /* <DEDUP_REMOVED lines=23> */
.L_x_49219:
[----:B------:R-:W-:Y:S01]  /*5f5d0*/  DMUL R2, RZ, R10 ;  /* 0x0000000aff027228 */ /* 0x000fe20000000000 */
[----:B------:R-:W-:-:S10]  /*5f5e0*/  IMAD.MOV.U32 R4, RZ, RZ, RZ ;  /* 0x000000ffff047224 */ /* 0x000fd400078e00ff */
.L_x_49220:
[----:B------:R-:W-:Y:S05]  /*5f5f0*/  BSYNC B2 ;  /* 0x0000000000027941 */ /* 0x000fea0003800000 */
.L_x_49218:
        /* <DEDUP_REMOVED lines=47> */
.L_x_49222:
[----:B------:R-:W-:Y:S01]  /*5f8f0*/  DMUL R2, RZ, R10 ;  /* 0x0000000aff027228 */ /* 0x000fe20000000000 */
[----:B------:R-:W-:-:S10]  /*5f900*/  IMAD.MOV.U32 R8, RZ, RZ, RZ ;  /* 0x000000ffff087224 */ /* 0x000fd400078e00ff */
.L_x_49223:
[----:B------:R-:W-:Y:S05]  /*5f910*/  BSYNC B2 ;  /* 0x0000000000027941 */ /* 0x000fea0003800000 */
.L_x_49221:
        /* <DEDUP_REMOVED lines=39> */
.L_x_49206:
        /* <DEDUP_REMOVED lines=11> */
.L_x_49224:
[----:B------:R-:W-:-:S10]  /*5fc40*/  DADD R12, R10, -R10 ;  /* 0x000000000a0c7229 */ /* 0x000fd4000000080a */
[----:B------:R-:W-:Y:S02]  /*5fc50*/  IMAD.MOV.U32 R14, RZ, RZ, R12 ;  /* 0x000000ffff0e7224 */ /* 0x000fe400078e000c */
[----:B------:R-:W-:Y:S01]  /*5fc60*/  IMAD.MOV.U32 R15, RZ, RZ, R13 ;  /* 0x000000ffff0f7224 */ /* 0x000fe200078e000d */
[----:B------:R-:W-:Y:S06]  /*5fc70*/  BRA `(.L_x_49135) ;  /* 0x0000000800887947 */ /* 0x000fec0003800000 */
.L_x_49205:
        /* <DEDUP_REMOVED lines=24> */
.L_x_49226:
[----:B------:R-:W-:Y:S01]  /*5fe00*/  DMUL R2, RZ, R10 ;  /* 0x0000000aff027228 */ /* 0x000fe20000000000 */
[----:B------:R-:W-:-:S10]  /*5fe10*/  IMAD.MOV.U32 R4, RZ, RZ, RZ ;  /* 0x000000ffff047224 */ /* 0x000fd400078e00ff */
.L_x_49227:
[----:B------:R-:W-:Y:S05]  /*5fe20*/  BSYNC B2 ;  /* 0x0000000000027941 */ /* 0x000fea0003800000 */
.L_x_49225:
        /* <DEDUP_REMOVED lines=47> */
.L_x_49229:
[----:B------:R-:W-:Y:S01]  /*60120*/  DMUL R2, RZ, R10 ;  /* 0x0000000aff027228 */ /* 0x000fe20000000000 */
[----:B------:R-:W-:-:S10]  /*60130*/  IMAD.MOV.U32 R8, RZ, RZ, RZ ;  /* 0x000000ffff087224 */ /* 0x000fd400078e00ff */
.L_x_49230:
[----:B------:R-:W-:Y:S05]  /*60140*/  BSYNC B2 ;  /* 0x0000000000027941 */ /* 0x000fea0003800000 */
.L_x_49228:
        /* <DEDUP_REMOVED lines=24> */
.L_x_49204:
        /* <DEDUP_REMOVED lines=58> */
.L_x_49232:
[----:B------:R-:W-:Y:S05]  /*60670*/  BSYNC B0 ;  /* 0x0000000000007941 */ /* 0x000fea0003800000 */
.L_x_49231:
[----:B------:R-:W-:Y:S02]  /*60680*/  IMAD.MOV.U32 R14, RZ, RZ, R10 ;  /* 0x000000ffff0e7224 */ /* 0x000fe400078e000a */
[----:B------:R-:W-:-:S07]  /*60690*/  IMAD.MOV.U32 R15, RZ, RZ, R11 ;  /* 0x000000ffff0f7224 */ /* 0x000fce00078e000b */
.L_x_49135:
[----:B------:R-:W-:Y:S05]  /*606a0*/  BSYNC B1 ;  /* 0x0000000000017941 */ /* 0x000fea0003800000 */
.L_x_49134:
        /* <DEDUP_REMOVED lines=125> */
.L_x_49242:
        /* <DEDUP_REMOVED lines=23> */
.L_x_49245:
[----:B------:R-:W-:Y:S05]  /*60ff0*/  BSYNC B4 ;  /* 0x0000000000047941 */ /* 0x000fea0003800000 */
.L_x_49244:
        /* <DEDUP_REMOVED lines=29> */
.L_x_49243:
[----:B------:R-:W-:Y:S05]  /*611d0*/  BSYNC B3 ;  /* 0x0000000000037941 */ /* 0x000fea0003800000 */
.L_x_49241:
        /* <DEDUP_REMOVED lines=22> */
.L_x_49247:
[----:B------:R-:W-:Y:S05]  /*61340*/  BSYNC B3 ;  /* 0x0000000000037941 */ /* 0x000fea0003800000 */
.L_x_49246:
        /* <DEDUP_REMOVED lines=82> */
.L_x_49249:
[----:B------:R-:W-:-:S04]  /*61870*/  ISETP.GE.AND P0, PT, R65, RZ, PT ;  /* 0x000000ff4100720c */ /* 0x000fc80003f06270 */
[----:B------:R-:W-:Y:S02]  /*61880*/  FSEL R2, RZ, 3.37028055040000000000e+12, P0 ;  /* 0x54442d18ff027808 */ /* 0x000fe40000000000 */
[----:B------:R-:W-:-:S07]  /*61890*/  FSEL R3, RZ, 2.1426990032196044922, P0 ;  /* 0x400921fbff037808 */ /* 0x000fce0000000000 */
.L_x_49250:
[----:B------:R-:W-:Y:S05]  /*618a0*/  BSYNC B0 ;  /* 0x0000000000007941 */ /* 0x000fea0003800000 */
.L_x_49248:
[----:B------:R-:W-:Y:S01]  /*618b0*/  DADD R64, |R64|, |R66| ;  /* 0x0000000040407229 */ /* 0x000fe20000000642 */
[----:B------:R-:W-:Y:S01]  /*618c0*/  LOP3.LUT R67, R3, 0x80000000, R67, 0xb8, !PT ;  /* 0x8000000003437812 */ /* 0x000fe200078eb843 */
[----:B------:R-:W-:-:S06]  /*618d0*/  DMUL R68, R68, 0.5 ;  /* 0x3fe0000044447828 */ /* 0x000fcc0000000000 */
[----:B------:R-:W-:-:S06]  /*618e0*/  DSETP.GTU.AND P0, PT, |R64|, +INF , PT ;  /* 0x7ff000004000742a */ /* 0x000fcc0003f0c200 */
[----:B------:R-:W-:Y:S02]  /*618f0*/  FSEL R2, R64, R2, P0 ;  /* 0x0000000240027208 */ /* 0x000fe40000000000 */
[----:B------:R-:W-:Y:S01]  /*61900*/  FSEL R3, R65, R67, P0 ;  /* 0x0000004341037208 */ /* 0x000fe20000000000 */
[----:B------:R-:W-:Y:S06]  /*61910*/  BRA `(.L_x_49251) ;  /* 0x0000006400747947 */ /* 0x000fec0003800000 */
.L_x_49240:
        /* <DEDUP_REMOVED lines=99> */
.L_x_49254:
[----:B------:R-:W-:Y:S05]  /*61f50*/  BSYNC B0 ;  /* 0x0000000000007941 */ /* 0x000fea0003800000 */
.L_x_49253:
        /* <DEDUP_REMOVED lines=9> */
.L_x_49256:
[----:B------:R-:W-:Y:S05]  /*61ff0*/  BSYNC B3 ;  /* 0x0000000000037941 */ /* 0x000fea0003800000 */
.L_x_49255:
        /* <DEDUP_REMOVED lines=82> */
.L_x_49258:
[----:B------:R-:W-:-:S04]  /*62520*/  ISETP.GE.AND P0, PT, R65, RZ, PT ;  /* 0x000000ff4100720c */ /* 0x000fc80003f06270 */
[----:B------:R-:W-:Y:S02]  /*62530*/  FSEL R2, RZ, 3.37028055040000000000e+12, P0 ;  /* 0x54442d18ff027808 */ /* 0x000fe40000000000 */
[----:B------:R-:W-:-:S07]  /*62540*/  FSEL R3, RZ, 2.1426990032196044922, P0 ;  /* 0x400921fbff037808 */ /* 0x000fce0000000000 */
.L_x_49259:
[----:B------:R-:W-:Y:S05]  /*62550*/  BSYNC B0 ;  /* 0x0000000000007941 */ /* 0x000fea0003800000 */
.L_x_49257:
[----:B------:R-:W-:Y:S01]  /*62560*/  DADD R64, |R64|, |R66| ;  /* 0x0000000040407229 */ /* 0x000fe20000000642 */
[----:B------:R-:W-:Y:S01]  /*62570*/  LOP3.LUT R67, R3, 0x80000000, R67, 0xb8, !PT ;  /* 0x8000000003437812 */ /* 0x000fe200078eb843 */
[----:B------:R-:W-:-:S06]  /*62580*/  DMUL R68, R68, 0.5 ;  /* 0x3fe0000044447828 */ /* 0x000fcc0000000000 */
[----:B------:R-:W-:-:S06]  /*62590*/  DSETP.GTU.AND P0, PT, |R64|, +INF , PT ;  /* 0x7ff000004000742a */ /* 0x000fcc0003f0c200 */
[----:B------:R-:W-:Y:S02]  /*625a0*/  FSEL R2, R64, R2, P0 ;  /* 0x0000000240027208 */ /* 0x000fe40000000000 */
[----:B------:R-:W-:Y:S01]  /*625b0*/  FSEL R3, R65, R67, P0 ;  /* 0x0000004341037208 */ /* 0x000fe20000000000 */
[----:B------:R-:W-:Y:S06]  /*625c0*/  BRA `(.L_x_49251) ;  /* 0x0000005800487947 */ /* 0x000fec0003800000 */
.L_x_49252:
        /* <DEDUP_REMOVED lines=23> */
[----:B------:R-:W-:Y:S02]  /*62740*/  DMUL R2, R72, R2 ;  /* 0x0000000248027228 */ /* 0x000fe40000000000 */
[----:B------:R-:W-:Y:S02]  /*62750*/  DMUL R68, R92, R96 ;  /* 0x000000605c447228 */ /* 0x000fe40000000000 */
[----:B------:R-:W-:-:S02]  /*62760*/  DMUL R78, R78, R78 ;  /* 0x0000004e4e4e7228 */ /* 0x000fc40000000000 */
[----:B------:R-:W-:Y:S02]  /*62770*/  DMUL R72, R72, R72 ;  /* 0x0000004848487228 */ /* 0x000fe40000000000 */
[----:B------:R-:W-:-:S11]  /*62780*/  DMUL R92, R92, R92 ;  /* 0x0000005c5c5c7228 */ /* 0x000fd60000000000 */
.L_x_49261:
        /* <DEDUP_REMOVED lines=79> */
.L_x_49260:
        /* <DEDUP_REMOVED lines=99> */
.L_x_49263:
        /* <DEDUP_REMOVED lines=23> */
.L_x_49266:
[----:B------:R-:W-:Y:S05]  /*63420*/  BSYNC B4 ;  /* 0x0000000000047941 */ /* 0x000fea0003800000 */
.L_x_49265:
        /* <DEDUP_REMOVED lines=29> */
.L_x_49264:
[----:B------:R-:W-:Y:S05]  /*63600*/  BSYNC B3 ;  /* 0x0000000000037941 */ /* 0x000fea0003800000 */
.L_x_49262:
        /* <DEDUP_REMOVED lines=22> */
.L_x_49268:
[----:B------:R-:W-:Y:S05]  /*63770*/  BSYNC B3 ;  /* 0x0000000000037941 */ /* 0x000fea0003800000 */
.L_x_49267:
        /* <DEDUP_REMOVED lines=82> */
.L_x_49270:
[----:B------:R-:W-:-:S04]  /*63ca0*/  ISETP.GE.AND P0, PT, R65, RZ, PT ;  /* 0x000000ff4100720c */ /* 0x000fc80003f06270 */
[----:B------:R-:W-:Y:S02]  /*63cb0*/  FSEL R2, RZ, 3.37028055040000000000e+12, P0 ;  /* 0x54442d18ff027808 */ /* 0x000fe40000000000 */
[----:B------:R-:W-:-:S07]  /*63cc0*/  FSEL R3, RZ, 2.1426990032196044922, P0 ;  /* 0x400921fbff037808 */ /* 0x000fce0000000000 */
.L_x_49271:
[----:B------:R-:W-:Y:S05]  /*63cd0*/  BSYNC B0 ;  /* 0x0000000000007941 */ /* 0x000fea0003800000 */
.L_x_49269:
[----:B------:R-:W-:Y:S01]  /*63ce0*/  DADD R64, |R64|, |R66| ;  /* 0x0000000040407229 */ /* 0x000fe20000000642 */
[----:B------:R-:W-:Y:S01]  /*63cf0*/  LOP3.LUT R67, R3, 0x80000000, R67, 0xb8, !PT ;  /* 0x8000000003437812 */ /* 0x000fe200078eb843 */
[----:B------:R-:W-:-:S06]  /*63d00*/  DMUL R68, R68, 0.5 ;  /* 0x3fe0000044447828 */ /* 0x000fcc0000000000 */
[----:B------:R-:W-:-:S06]  /*63d10*/  DSETP.GTU.AND P0, PT, |R64|, +INF , PT ;  /* 0x7ff000004000742a */ /* 0x000fcc0003f0c200 */
[----:B------:R-:W-:Y:S02]  /*63d20*/  FSEL R2, R64, R2, P0 ;  /* 0x0000000240027208 */ /* 0x000fe40000000000 */
[----:B------:R-:W-:Y:S01]  /*63d30*/  FSEL R3, R65, R67, P0 ;  /* 0x0000004341037208 */ /* 0x000fe20000000000 */
[----:B------:R-:W-:Y:S06]  /*63d40*/  BRA `(.L_x_49251) ;  /* 0x0000004000687947 */ /* 0x000fec0003800000 */
.L_x_49239:
        /* <DEDUP_REMOVED lines=135> */
.L_x_49273:
[----:B------:R-:W-:Y:S05]  /*645c0*/  BSYNC B0 ;  /* 0x0000000000007941 */ /* 0x000fea0003800000 */
.L_x_49272:
        /* <DEDUP_REMOVED lines=9> */
.L_x_49275:
[----:B------:R-:W-:Y:S05]  /*64660*/  BSYNC B3 ;  /* 0x0000000000037941 */ /* 0x000fea0003800000 */
.L_x_49274:
        /* <DEDUP_REMOVED lines=82> */
.L_x_49277:
[----:B------:R-:W-:-:S04]  /*64b90*/  ISETP.GE.AND P0, PT, R65, RZ, PT ;  /* 0x000000ff4100720c */ /* 0x000fc80003f06270 */
[----:B------:R-:W-:Y:S02]  /*64ba0*/  FSEL R2, RZ, 3.37028055040000000000e+12, P0 ;  /* 0x54442d18ff027808 */ /* 0x000fe40000000000 */
[----:B------:R-:W-:-:S07]  /*64bb0*/  FSEL R3, RZ, 2.1426990032196044922, P0 ;  /* 0x400921fbff037808 */ /* 0x000fce0000000000 */
.L_x_49278:
[----:B------:R-:W-:Y:S05]  /*64bc0*/  BSYNC B0 ;  /* 0x0000000000007941 */ /* 0x000fea0003800000 */
.L_x_49276:
[----:B------:R-:W-:Y:S01]  /*64bd0*/  DADD R64, |R64|, |R66| ;  /* 0x0000000040407229 */ /* 0x000fe20000000642 */
[----:B------:R-:W-:-:S07]  /*64be0*/  LOP3.LUT R67, R3, 0x80000000, R67, 0xb8, !PT ;  /* 0x8000000003437812 */ /* 0x000fce00078eb843 */
[----:B------:R-:W-:-:S06]  /*64bf0*/  DSETP.GTU.AND P0, PT, |R64|, +INF , PT ;  /* 0x7ff000004000742a */ /* 0x000fcc0003f0c200 */
[----:B------:R-:W-:Y:S02]  /*64c00*/  FSEL R2, R64, R2, P0 ;  /* 0x0000000240027208 */ /* 0x000fe40000000000 */
[----:B------:R-:W-:Y:S01]  /*64c10*/  FSEL R3, R65, R67, P0 ;  /* 0x0000004341037208 */ /* 0x000fe20000000000 */
[----:B------:R-:W-:Y:S06]  /*64c20*/  BRA `(.L_x_49251) ;  /* 0x0000003000b07947 */ /* 0x000fec0003800000 */
.L_x_49238:
        /* <DEDUP_REMOVED lines=92> */
.L_x_49281:
        /* <DEDUP_REMOVED lines=23> */
.L_x_49284:
[----:B------:R-:W-:Y:S05]  /*65360*/  BSYNC B4 ;  /* 0x0000000000047941 */ /* 0x000fea0003800000 */
.L_x_49283:
        /* <DEDUP_REMOVED lines=29> */
.L_x_49282:
[----:B------:R-:W-:Y:S05]  /*65540*/  BSYNC B3 ;  /* 0x0000000000037941 */ /* 0x000fea0003800000 */
.L_x_49280:
        /* <DEDUP_REMOVED lines=83> */
.L_x_49279:
        /* <DEDUP_REMOVED lines=85> */
.L_x_49237:
        /* <DEDUP_REMOVED lines=24> */
.L_x_49286:
[----:B------:R-:W-:Y:S05]  /*66150*/  BSYNC B3 ;  /* 0x0000000000037941 */ /* 0x000fea0003800000 */
.L_x_49285:
        /* <DEDUP_REMOVED lines=25> */
.L_x_49288:
[----:B------:R-:W-:Y:S05]  /*662f0*/  BSYNC B3 ;  /* 0x0000000000037941 */ /* 0x000fea0003800000 */
.L_x_49287:
        /* <DEDUP_REMOVED lines=135> */
.L_x_49290:
[----:B------:R-:W-:Y:S05]  /*66b70*/  BSYNC B0 ;  /* 0x0000000000007941 */ /* 0x000fea0003800000 */
.L_x_49289:
        /* <DEDUP_REMOVED lines=9> */
.L_x_49292:
[----:B------:R-:W-:Y:S05]  /*66c10*/  BSYNC B3 ;  /* 0x0000000000037941 */ /* 0x000fea0003800000 */
.L_x_49291:
        /* <DEDUP_REMOVED lines=82> */
.L_x_49294:
[----:B------:R-:W-:-:S04]  /*67140*/  ISETP.GE.AND P0, PT, R65, RZ, PT ;  /* 0x000000ff4100720c */ /* 0x000fc80003f06270 */
[----:B------:R-:W-:Y:S02]  /*67150*/  FSEL R2, RZ, 3.37028055040000000000e+12, P0 ;  /* 0x54442d18ff027808 */ /* 0x000fe40000000000 */
[----:B------:R-:W-:-:S07]  /*67160*/  FSEL R3, RZ, 2.1426990032196044922, P0 ;  /* 0x400921fbff037808 */ /* 0x000fce0000000000 */
.L_x_49295:
[----:B------:R-:W-:Y:S05]  /*67170*/  BSYNC B0 ;  /* 0x0000000000007941 */ /* 0x000fea0003800000 */
.L_x_49293:
[----:B------:R-:W-:Y:S01]  /*67180*/  DADD R64, |R64|, |R66| ;  /* 0x0000000040407229 */ /* 0x000fe20000000642 */
[----:B------:R-:W-:Y:S01]  /*67190*/  LOP3.LUT R67, R3, 0x80000000, R67, 0xb8, !PT ;  /* 0x8000000003437812 */ /* 0x000fe200078eb843 */
[----:B------:R-:W-:-:S06]  /*671a0*/  DADD R68, R68, 1 ;  /* 0x3ff0000044447429 */ /* 0x000fcc0000000000 */
[----:B------:R-:W-:-:S06]  /*671b0*/  DSETP.GTU.AND P0, PT, |R64|, +INF , PT ;  /* 0x7ff000004000742a */ /* 0x000fcc0003f0c200 */
[----:B------:R-:W-:Y:S02]  /*671c0*/  FSEL R2, R64, R2, P0 ;  /* 0x0000000240027208 */ /* 0x000fe40000000000 */
[----:B------:R-:W-:Y:S01]  /*671d0*/  FSEL R3, R65, R67, P0 ;  /* 0x0000004341037208 */ /* 0x000fe20000000000 */
[----:B------:R-:W-:Y:S06]  /*671e0*/  BRA `(.L_x_49251) ;  /* 0x0000000c00407947 */ /* 0x000fec0003800000 */
.L_x_49236:
        /* <DEDUP_REMOVED lines=108> */
.L_x_49297:
[----:B------:R-:W-:Y:S05]  /*678b0*/  BSYNC B0 ;  /* 0x0000000000007941 */ /* 0x000fea0003800000 */
.L_x_49296:
        /* <DEDUP_REMOVED lines=8> */
.L_x_49299:
[----:B------:R-:W-:Y:S05]  /*67940*/  BSYNC B3 ;  /* 0x0000000000037941 */ /* 0x000fea0003800000 */
.L_x_49298:
        /* <DEDUP_REMOVED lines=82> */
.L_x_49301:
[----:B------:R-:W-:Y:S02]  /*67e70*/  FSEL R2, RZ, 3.37028055040000000000e+12, P2 ;  /* 0x54442d18ff027808 */ /* 0x000fe40001000000 */
[----:B------:R-:W-:-:S07]  /*67e80*/  FSEL R3, RZ, 2.1426990032196044922, P2 ;  /* 0x400921fbff037808 */ /* 0x000fce0001000000 */
.L_x_49302:
[----:B------:R-:W-:Y:S05]  /*67e90*/  BSYNC B0 ;  /* 0x0000000000007941 */ /* 0x000fea0003800000 */
.L_x_49300:
[----:B------:R-:W-:Y:S01]  /*67ea0*/  DADD R64, |R64|, |R66| ;  /* 0x0000000040407229 */ /* 0x000fe20000000642 */
[----:B------:R-:W-:-:S07]  /*67eb0*/  LOP3.LUT R67, R3, 0x80000000, R67, 0xb8, !PT ;  /* 0x8000000003437812 */ /* 0x000fce00078eb843 */
[----:B------:R-:W-:-:S06]  /*67ec0*/  DSETP.GTU.AND P0, PT, |R64|, +INF , PT ;  /* 0x7ff000004000742a */ /* 0x000fcc0003f0c200 */
[----:B------:R-:W-:Y:S02]  /*67ed0*/  FSEL R2, R64, R2, P0 ;  /* 0x0000000240027208 */ /* 0x000fe40000000000 */
[----:B------:R-:W-:-:S07]  /*67ee0*/  FSEL R3, R65, R67, P0 ;  /* 0x0000004341037208 */ /* 0x000fce0000000000 */
.L_x_49251:
[----:B------:R-:W-:Y:S05]  /*67ef0*/  BSYNC B2 ;  /* 0x0000000000027941 */ /* 0x000fea0003800000 */
.L_x_49235:
        /* <DEDUP_REMOVED lines=74> */
.L_x_49308:
[----:B------:R-:W-:Y:S05]  /*683a0*/  BSYNC B0 ;  /* 0x0000000000007941 */ /* 0x000fea0003800000 */
.L_x_49307:
        /* <DEDUP_REMOVED lines=23> */
.L_x_49310:
[----:B------:R-:W-:Y:S01]  /*68520*/  DMUL R2, RZ, R10 ;  /* 0x0000000aff027228 */ /* 0x000fe20000000000 */
[----:B------:R-:W-:-:S10]  /*68530*/  IMAD.MOV.U32 R4, RZ, RZ, RZ ;  /* 0x000000ffff047224 */ /* 0x000fd400078e00ff */
.L_x_49311:
[----:B------:R-:W-:Y:S05]  /*68540*/  BSYNC B2 ;  /* 0x0000000000027941 */ /* 0x000fea0003800000 */
.L_x_49309:
        /* <DEDUP_REMOVED lines=47> */
.L_x_49313:
[----:B------:R-:W-:Y:S01]  /*68840*/  DMUL R2, RZ, R10 ;  /* 0x0000000aff027228 */ /* 0x000fe20000000000 */
[----:B------:R-:W-:-:S10]  /*68850*/  IMAD.MOV.U32 R8, RZ, RZ, RZ ;  /* 0x000000ffff087224 */ /* 0x000fd400078e00ff */
.L_x_49314:
[----:B------:R-:W-:Y:S05]  /*68860*/  BSYNC B2 ;  /* 0x0000000000027941 */ /* 0x000fea0003800000 */
.L_x_49312:
        /* <DEDUP_REMOVED lines=25> */
.L_x_49306:
        /* <DEDUP_REMOVED lines=62> */
.L_x_49316:
[----:B------:R-:W-:Y:S05]  /*68de0*/  BSYNC B0 ;  /* 0x0000000000007941 */ /* 0x000fea0003800000 */
.L_x_49315:
        /* <DEDUP_REMOVED lines=23> */
.L_x_49318:
[----:B------:R-:W-:Y:S01]  /*68f60*/  DMUL R2, RZ, R10 ;  /* 0x0000000aff027228 */ /* 0x000fe20000000000 */
[----:B------:R-:W-:-:S10]  /*68f70*/  IMAD.MOV.U32 R4, RZ, RZ, RZ ;  /* 0x000000ffff047224 */ /* 0x000fd400078e00ff */
.L_x_49319:
[----:B------:R-:W-:Y:S05]  /*68f80*/  BSYNC B2 ;  /* 0x0000000000027941 */ /* 0x000fea0003800000 */
.L_x_49317:
        /* <DEDUP_REMOVED lines=47> */
.L_x_49321:
[----:B------:R-:W-:Y:S01]  /*69280*/  DMUL R2, RZ, R10 ;  /* 0x0000000aff027228 */ /* 0x000fe20000000000 */
[----:B------:R-:W-:-:S10]  /*69290*/  IMAD.MOV.U32 R8, RZ, RZ, RZ ;  /* 0x000000ffff087224 */ /* 0x000fd400078e00ff */
.L_x_49322:
[----:B------:R-:W-:Y:S05]  /*692a0*/  BSYNC B2 ;  /* 0x0000000000027941 */ /* 0x000fea0003800000 */
.L_x_49320:
        /* <DEDUP_REMOVED lines=39> */
.L_x_49305:
        /* <DEDUP_REMOVED lines=11> */
.L_x_49323:
[----:B------:R-:W-:-:S10]  /*695d0*/  DADD R68, R10, -R10 ;  /* 0x000000000a447229 */ /* 0x000fd4000000080a */
[----:B------:R-:W-:Y:S02]  /*695e0*/  IMAD.MOV.U32 R70, RZ, RZ, R68 ;  /* 0x000000ffff467224 */ /* 0x000fe400078e0044 */
[----:B------:R-:W-:Y:S01]  /*695f0*/  IMAD.MOV.U32 R71, RZ, RZ, R69 ;  /* 0x000000ffff477224 */ /* 0x000fe200078e0045 */
[----:B------:R-:W-:Y:S06]  /*69600*/  BRA `(.L_x_49234) ;  /* 0x0000000800887947 */ /* 0x000fec0003800000 */
.L_x_49304:
        /* <DEDUP_REMOVED lines=24> */
.L_x_49325:
[----:B------:R-:W-:Y:S01]  /*69790*/  DMUL R2, RZ, R10 ;  /* 0x0000000aff027228 */ /* 0x000fe20000000000 */
[----:B------:R-:W-:-:S10]  /*697a0*/  IMAD.MOV.U32 R4, RZ, RZ, RZ ;  /* 0x000000ffff047224 */ /* 0x000fd400078e00ff */
.L_x_49326:
[----:B------:R-:W-:Y:S05]  /*697b0*/  BSYNC B2 ;  /* 0x0000000000027941 */ /* 0x000fea0003800000 */
.L_x_49324:
        /* <DEDUP_REMOVED lines=47> */
.L_x_49328:
[----:B------:R-:W-:Y:S01]  /*69ab0*/  DMUL R2, RZ, R10 ;  /* 0x0000000aff027228 */ /* 0x000fe20000000000 */
[----:B------:R-:W-:-:S10]  /*69ac0*/  IMAD.MOV.U32 R8, RZ, RZ, RZ ;  /* 0x000000ffff087224 */ /* 0x000fd400078e00ff */
.L_x_49329:
[----:B------:R-:W-:Y:S05]  /*69ad0*/  BSYNC B2 ;  /* 0x0000000000027941 */ /* 0x000fea0003800000 */
.L_x_49327:
        /* <DEDUP_REMOVED lines=24> */
.L_x_49303:
        /* <DEDUP_REMOVED lines=58> */
.L_x_49331:
[----:B------:R-:W-:Y:S05]  /*6a000*/  BSYNC B0 ;  /* 0x0000000000007941 */ /* 0x000fea0003800000 */
.L_x_49330:
[----:B------:R-:W-:Y:S02]  /*6a010*/  IMAD.MOV.U32 R70, RZ, RZ, R10 ;  /* 0x000000ffff467224 */ /* 0x000fe400078e000a */
[----:B------:R-:W-:-:S07]  /*6a020*/  IMAD.MOV.U32 R71, RZ, RZ, R11 ;  /* 0x000000ffff477224 */ /* 0x000fce00078e000b */
.L_x_49234:
[----:B------:R-:W-:Y:S05]  /*6a030*/  BSYNC B1 ;  /* 0x0000000000017941 */ /* 0x000fea0003800000 */
.L_x_49233:
        /* <DEDUP_REMOVED lines=123> */
.L_x_49341:
        /* <DEDUP_REMOVED lines=23> */
.L_x_49344:
[----:B------:R-:W-:Y:S05]  /*6a960*/  BSYNC B4 ;  /* 0x0000000000047941 */ /* 0x000fea0003800000 */
.L_x_49343:
        /* <DEDUP_REMOVED lines=29> */
.L_x_49342:
[----:B------:R-:W-:Y:S05]  /*6ab40*/  BSYNC B3 ;  /* 0x0000000000037941 */ /* 0x000fea0003800000 */
.L_x_49340:
        /* <DEDUP_REMOVED lines=22> */
.L_x_49346:
[----:B------:R-:W-:Y:S05]  /*6acb0*/  BSYNC B3 ;  /* 0x0000000000037941 */ /* 0x000fea0003800000 */
.L_x_49345:
        /* <DEDUP_REMOVED lines=82> */
.L_x_49348:
[----:B------:R-:W-:-:S04]  /*6b1e0*/  ISETP.GE.AND P0, PT, R57, RZ, PT ;  /* 0x000000ff3900720c */ /* 0x000fc80003f06270 */
[----:B------:R-:W-:Y:S02]  /*6b1f0*/  FSEL R2, RZ, 3.37028055040000000000e+12, P0 ;  /* 0x54442d18ff027808 */ /* 0x000fe40000000000 */
[----:B------:R-:W-:-:S07]  /*6b200*/  FSEL R3, RZ, 2.1426990032196044922, P0 ;  /* 0x400921fbff037808 */ /* 0x000fce0000000000 */
.L_x_49349:
[----:B------:R-:W-:Y:S05]  /*6b210*/  BSYNC B0 ;  /* 0x0000000000007941 */ /* 0x000fea0003800000 */
.L_x_49347:
[----:B------:R-:W-:Y:S01]  /*6b220*/  DADD R56, |R56|, |R58| ;  /* 0x0000000038387229 */ /* 0x000fe2000000063a */
[----:B------:R-:W-:Y:S01]  /*6b230*/  LOP3.LUT R59, R3, 0x80000000, R59, 0xb8, !PT ;  /* 0x80000000033b7812 */ /* 0x000fe200078eb83b */
[----:B------:R-:W-:-:S06]  /*6b240*/  DMUL R60, R60, 0.5 ;  /* 0x3fe000003c3c7828 */ /* 0x000fcc0000000000 */
[----:B------:R-:W-:-:S06]  /*6b250*/  DSETP.GTU.AND P0, PT, |R56|, +INF , PT ;  /* 0x7ff000003800742a */ /* 0x000fcc0003f0c200 */
[----:B------:R-:W-:Y:S02]  /*6b260*/  FSEL R2, R56, R2, P0 ;  /* 0x0000000238027208 */ /* 0x000fe40000000000 */
[----:B------:R-:W-:Y:S01]  /*6b270*/  FSEL R3, R57, R59, P0 ;  /* 0x0000003b39037208 */ /* 0x000fe20000000000 */
[----:B------:R-:W-:Y:S06]  /*6b280*/  BRA `(.L_x_49350) ;  /* 0x0000006400647947 */ /* 0x000fec0003800000 */
.L_x_49339:
        /* <DEDUP_REMOVED lines=99> */
.L_x_49353:
[----:B------:R-:W-:Y:S05]  /*6b8c0*/  BSYNC B0 ;  /* 0x0000000000007941 */ /* 0x000fea0003800000 */
.L_x_49352:
        /* <DEDUP_REMOVED lines=9> */
.L_x_49355:
[----:B------:R-:W-:Y:S05]  /*6b960*/  BSYNC B3 ;  /* 0x0000000000037941 */ /* 0x000fea0003800000 */
.L_x_49354:
        /* <DEDUP_REMOVED lines=82> */
.L_x_49357:
[----:B------:R-:W-:-:S04]  /*6be90*/  ISETP.GE.AND P0, PT, R57, RZ, PT ;  /* 0x000000ff3900720c */ /* 0x000fc80003f06270 */
[----:B------:R-:W-:Y:S02]  /*6bea0*/  FSEL R2, RZ, 3.37028055040000000000e+12, P0 ;  /* 0x54442d18ff027808 */ /* 0x000fe40000000000 */
[----:B------:R-:W-:-:S07]  /*6beb0*/  FSEL R3, RZ, 2.1426990032196044922, P0 ;  /* 0x400921fbff037808 */ /* 0x000fce0000000000 */
.L_x_49358:
[----:B------:R-:W-:Y:S05]  /*6bec0*/  BSYNC B0 ;  /* 0x0000000000007941 */ /* 0x000fea0003800000 */
.L_x_49356:
[----:B------:R-:W-:Y:S01]  /*6bed0*/  DADD R56, |R56|, |R58| ;  /* 0x0000000038387229 */ /* 0x000fe2000000063a */
[----:B------:R-:W-:Y:S01]  /*6bee0*/  LOP3.LUT R59, R3, 0x80000000, R59, 0xb8, !PT ;  /* 0x80000000033b7812 */ /* 0x000fe200078eb83b */
[----:B------:R-:W-:-:S06]  /*6bef0*/  DMUL R60, R60, 0.5 ;  /* 0x3fe000003c3c7828 */ /* 0x000fcc0000000000 */
[----:B------:R-:W-:-:S06]  /*6bf00*/  DSETP.GTU.AND P0, PT, |R56|, +INF , PT ;  /* 0x7ff000003800742a */ /* 0x000fcc0003f0c200 */
[----:B------:R-:W-:Y:S02]  /*6bf10*/  FSEL R2, R56, R2, P0 ;  /* 0x0000000238027208 */ /* 0x000fe40000000000 */
[----:B------:R-:W-:Y:S01]  /*6bf20*/  FSEL R3, R57, R59, P0 ;  /* 0x0000003b39037208 */ /* 0x000fe20000000000 */
[----:B------:R-:W-:Y:S06]  /*6bf30*/  BRA `(.L_x_49350) ;  /* 0x0000005800387947 */ /* 0x000fec0003800000 */
.L_x_49351:
        /* <DEDUP_REMOVED lines=28> */
.L_x_49360:
        /* <DEDUP_REMOVED lines=75> */
.L_x_49359:
        /* <DEDUP_REMOVED lines=99> */
.L_x_49362:
        /* <DEDUP_REMOVED lines=23> */
.L_x_49365:
[----:B------:R-:W-:Y:S05]  /*6cd50*/  BSYNC B4 ;  /* 0x0000000000047941 */ /* 0x000fea0003800000 */
.L_x_49364:
        /* <DEDUP_REMOVED lines=29> */
.L_x_49363:
[----:B------:R-:W-:Y:S05]  /*6cf30*/  BSYNC B3 ;  /* 0x0000000000037941 */ /* 0x000fea0003800000 */
.L_x_49361:
        /* <DEDUP_REMOVED lines=22> */
.L_x_49367:
[----:B------:R-:W-:Y:S05]  /*6d0a0*/  BSYNC B3 ;  /* 0x0000000000037941 */ /* 0x000fea0003800000 */
.L_x_49366:
        /* <DEDUP_REMOVED lines=82> */
.L_x_49369:
[----:B------:R-:W-:-:S04]  /*6d5d0*/  ISETP.GE.AND P0, PT, R57, RZ, PT ;  /* 0x000000ff3900720c */ /* 0x000fc80003f06270 */
[----:B------:R-:W-:Y:S02]  /*6d5e0*/  FSEL R2, RZ, 3.37028055040000000000e+12, P0 ;  /* 0x54442d18ff027808 */ /* 0x000fe40000000000 */
[----:B------:R-:W-:-:S07]  /*6d5f0*/  FSEL R3, RZ, 2.1426990032196044922, P0 ;  /* 0x400921fbff037808 */ /* 0x000fce0000000000 */
.L_x_49370:
[----:B------:R-:W-:Y:S05]  /*6d600*/  BSYNC B0 ;  /* 0x0000000000007941 */ /* 0x000fea0003800000 */
.L_x_49368:
[----:B------:R-:W-:Y:S01]  /*6d610*/  DADD R56, |R56|, |R58| ;  /* 0x0000000038387229 */ /* 0x000fe2000000063a */
[----:B------:R-:W-:Y:S01]  /*6d620*/  LOP3.LUT R59, R3, 0x80000000, R59, 0xb8, !PT ;  /* 0x80000000033b7812 */ /* 0x000fe200078eb83b */
[----:B------:R-:W-:-:S06]  /*6d630*/  DMUL R60, R60, 0.5 ;  /* 0x3fe000003c3c7828 */ /* 0x000fcc0000000000 */
[----:B------:R-:W-:-:S06]  /*6d640*/  DSETP.GTU.AND P0, PT, |R56|, +INF , PT ;  /* 0x7ff000003800742a */ /* 0x000fcc0003f0c200 */
[----:B------:R-:W-:Y:S02]  /*6d650*/  FSEL R2, R56, R2, P0 ;  /* 0x0000000238027208 */ /* 0x000fe40000000000 */
[----:B------:R-:W-:Y:S01]  /*6d660*/  FSEL R3, R57, R59, P0 ;  /* 0x0000003b39037208 */ /* 0x000fe20000000000 */
[----:B------:R-:W-:Y:S06]  /*6d670*/  BRA `(.L_x_49350) ;  /* 0x0000004000687947 */ /* 0x000fec0003800000 */
.L_x_49338:
        /* <DEDUP_REMOVED lines=135> */
.L_x_49372:
[----:B------:R-:W-:Y:S05]  /*6def0*/  BSYNC B0 ;  /* 0x0000000000007941 */ /* 0x000fea0003800000 */
.L_x_49371:
        /* <DEDUP_REMOVED lines=9> */
.L_x_49374:
[----:B------:R-:W-:Y:S05]  /*6df90*/  BSYNC B3 ;  /* 0x0000000000037941 */ /* 0x000fea0003800000 */
.L_x_49373:
        /* <DEDUP_REMOVED lines=82> */
.L_x_49376:
[----:B------:R-:W-:-:S04]  /*6e4c0*/  ISETP.GE.AND P0, PT, R57, RZ, PT ;  /* 0x000000ff3900720c */ /* 0x000fc80003f06270 */
[----:B------:R-:W-:Y:S02]  /*6e4d0*/  FSEL R2, RZ, 3.37028055040000000000e+12, P0 ;  /* 0x54442d18ff027808 */ /* 0x000fe40000000000 */
[----:B------:R-:W-:-:S07]  /*6e4e0*/  FSEL R3, RZ, 2.1426990032196044922, P0 ;  /* 0x400921fbff037808 */ /* 0x000fce0000000000 */
.L_x_49377:
[----:B------:R-:W-:Y:S05]  /*6e4f0*/  BSYNC B0 ;  /* 0x0000000000007941 */ /* 0x000fea0003800000 */
.L_x_49375:
[----:B------:R-:W-:Y:S01]  /*6e500*/  DADD R56, |R56|, |R58| ;  /* 0x0000000038387229 */ /* 0x000fe2000000063a */
[----:B------:R-:W-:-:S07]  /*6e510*/  LOP3.LUT R59, R3, 0x80000000, R59, 0xb8, !PT ;  /* 0x80000000033b7812 */ /* 0x000fce00078eb83b */
[----:B------:R-:W-:-:S06]  /*6e520*/  DSETP.GTU.AND P0, PT, |R56|, +INF , PT ;  /* 0x7ff000003800742a */ /* 0x000fcc0003f0c200 */
[----:B------:R-:W-:Y:S02]  /*6e530*/  FSEL R2, R56, R2, P0 ;  /* 0x0000000238027208 */ /* 0x000fe40000000000 */
[----:B------:R-:W-:Y:S01]  /*6e540*/  FSEL R3, R57, R59, P0 ;  /* 0x0000003b39037208 */ /* 0x000fe20000000000 */
[----:B------:R-:W-:Y:S06]  /*6e550*/  BRA `(.L_x_49350) ;  /* 0x0000003000b07947 */ /* 0x000fec0003800000 */
.L_x_49337:
        /* <DEDUP_REMOVED lines=92> */
.L_x_49380:
        /* <DEDUP_REMOVED lines=23> */
.L_x_49383:
[----:B------:R-:W-:Y:S05]  /*6ec90*/  BSYNC B4 ;  /* 0x0000000000047941 */ /* 0x000fea0003800000 */
.L_x_49382:
        /* <DEDUP_REMOVED lines=29> */
.L_x_49381:
[----:B------:R-:W-:Y:S05]  /*6ee70*/  BSYNC B3 ;  /* 0x0000000000037941 */ /* 0x000fea0003800000 */
.L_x_49379:
        /* <DEDUP_REMOVED lines=83> */
.L_x_49378:
        /* <DEDUP_REMOVED lines=85> */
.L_x_49336:
        /* <DEDUP_REMOVED lines=24> */
.L_x_49385:
[----:B------:R-:W-:Y:S05]  /*6fa80*/  BSYNC B3 ;  /* 0x0000000000037941 */ /* 0x000fea0003800000 */
.L_x_49384:
        /* <DEDUP_REMOVED lines=25> */
.L_x_49387:
[----:B------:R-:W-:Y:S05]  /*6fc20*/  BSYNC B3 ;  /* 0x0000000000037941 */ /* 0x000fea0003800000 */
.L_x_49386:
        /* <DEDUP_REMOVED lines=135> */
.L_x_49389:
[----:B------:R-:W-:Y:S05]  /*704a0*/  BSYNC B0 ;  /* 0x0000000000007941 */ /* 0x000fea0003800000 */
.L_x_49388:
        /* <DEDUP_REMOVED lines=9> */
.L_x_49391:
[----:B------:R-:W-:Y:S05]  /*70540*/  BSYNC B3 ;  /* 0x0000000000037941 */ /* 0x000fea0003800000 */
.L_x_49390:
        /* <DEDUP_REMOVED lines=82> */
.L_x_49393:
[----:B------:R-:W-:-:S04]  /*70a70*/  ISETP.GE.AND P0, PT, R57, RZ, PT ;  /* 0x000000ff3900720c */ /* 0x000fc80003f06270 */
[----:B------:R-:W-:Y:S02]  /*70a80*/  FSEL R2, RZ, 3.37028055040000000000e+12, P0 ;  /* 0x54442d18ff027808 */ /* 0x000fe40000000000 */
[----:B------:R-:W-:-:S07]  /*70a90*/  FSEL R3, RZ, 2.1426990032196044922, P0 ;  /* 0x400921fbff037808 */ /* 0x000fce0000000000 */
.L_x_49394:
[----:B------:R-:W-:Y:S05]  /*70aa0*/  BSYNC B0 ;  /* 0x0000000000007941 */ /* 0x000fea0003800000 */
.L_x_49392:
[----:B------:R-:W-:Y:S01]  /*70ab0*/  DADD R56, |R56|, |R58| ;  /* 0x0000000038387229 */ /* 0x000fe2000000063a */
[----:B------:R-:W-:Y:S01]  /*70ac0*/  LOP3.LUT R59, R3, 0x80000000, R59, 0xb8, !PT ;  /* 0x80000000033b7812 */ /* 0x000fe200078eb83b */
[----:B------:R-:W-:-:S06]  /*70ad0*/  DADD R60, R60, 1 ;  /* 0x3ff000003c3c7429 */ /* 0x000fcc0000000000 */
[----:B------:R-:W-:-:S06]  /*70ae0*/  DSETP.GTU.AND P0, PT, |R56|, +INF , PT ;  /* 0x7ff000003800742a */ /* 0x000fcc0003f0c200 */
[----:B------:R-:W-:Y:S02]  /*70af0*/  FSEL R2, R56, R2, P0 ;  /* 0x0000000238027208 */ /* 0x000fe40000000000 */
[----:B------:R-:W-:Y:S01]  /*70b00*/  FSEL R3, R57, R59, P0 ;  /* 0x0000003b39037208 */ /* 0x000fe20000000000 */
[----:B------:R-:W-:Y:S06]  /*70b10*/  BRA `(.L_x_49350) ;  /* 0x0000000c00407947 */ /* 0x000fec0003800000 */
.L_x_49335:
        /* <DEDUP_REMOVED lines=108> */
.L_x_49396:
[----:B------:R-:W-:Y:S05]  /*711e0*/  BSYNC B0 ;  /* 0x0000000000007941 */ /* 0x000fea0003800000 */
.L_x_49395:
        /* <DEDUP_REMOVED lines=8> */
.L_x_49398:
[----:B------:R-:W-:Y:S05]  /*71270*/  BSYNC B3 ;  /* 0x0000000000037941 */ /* 0x000fea0003800000 */
.L_x_49397:
        /* <DEDUP_REMOVED lines=82> */
.L_x_49400:
[----:B------:R-:W-:Y:S02]  /*717a0*/  FSEL R2, RZ, 3.37028055040000000000e+12, P2 ;  /* 0x54442d18ff027808 */ /* 0x000fe40001000000 */
[----:B------:R-:W-:-:S07]  /*717b0*/  FSEL R3, RZ, 2.1426990032196044922, P2 ;  /* 0x400921fbff037808 */ /* 0x000fce0001000000 */
.L_x_49401:
[----:B------:R-:W-:Y:S05]  /*717c0*/  BSYNC B0 ;  /* 0x0000000000007941 */ /* 0x000fea0003800000 */
.L_x_49399:
[----:B------:R-:W-:Y:S01]  /*717d0*/  DADD R56, |R56|, |R58| ;  /* 0x0000000038387229 */ /* 0x000fe2000000063a */
[----:B------:R-:W-:-:S07]  /*717e0*/  LOP3.LUT R59, R3, 0x80000000, R59, 0xb8, !PT ;  /* 0x80000000033b7812 */ /* 0x000fce00078eb83b */
[----:B------:R-:W-:-:S06]  /*717f0*/  DSETP.GTU.AND P0, PT, |R56|, +INF , PT ;  /* 0x7ff000003800742a */ /* 0x000fcc0003f0c200 */
[----:B------:R-:W-:Y:S02]  /*71800*/  FSEL R2, R56, R2, P0 ;  /* 0x0000000238027208 */ /* 0x000fe40000000000 */
[----:B------:R-:W-:-:S07]  /*71810*/  FSEL R3, R57, R59, P0 ;  /* 0x0000003b39037208 */ /* 0x000fce0000000000 */
.L_x_49350:
[----:B------:R-:W-:Y:S05]  /*71820*/  BSYNC B2 ;  /* 0x0000000000027941 */ /* 0x000fea0003800000 */
.L_x_49334:
        /* <DEDUP_REMOVED lines=74> */
.L_x_49407:
[----:B------:R-:W-:Y:S05]  /*71cd0*/  BSYNC B0 ;  /* 0x0000000000007941 */ /* 0x000fea0003800000 */
.L_x_49406:
        /* <DEDUP_REMOVED lines=23> */
.L_x_49409:
[----:B------:R-:W-:Y:S01]  /*71e50*/  DMUL R2, RZ, R10 ;  /* 0x0000000aff027228 */ /* 0x000fe20000000000 */
[----:B------:R-:W-:-:S10]  /*71e60*/  IMAD.MOV.U32 R4, RZ, RZ, RZ ;  /* 0x000000ffff047224 */ /* 0x000fd400078e00ff */
.L_x_49410:
[----:B------:R-:W-:Y:S05]  /*71e70*/  BSYNC B2 ;  /* 0x0000000000027941 */ /* 0x000fea0003800000 */
.L_x_49408:
        /* <DEDUP_REMOVED lines=47> */
.L_x_49412:
[----:B------:R-:W-:Y:S01]  /*72170*/  DMUL R2, RZ, R10 ;  /* 0x0000000aff027228 */ /* 0x000fe20000000000 */
[----:B------:R-:W-:-:S10]  /*72180*/  IMAD.MOV.U32 R8, RZ, RZ, RZ ;  /* 0x000000ffff087224 */ /* 0x000fd400078e00ff */
.L_x_49413:
[----:B------:R-:W-:Y:S05]  /*72190*/  BSYNC B2 ;  /* 0x0000000000027941 */ /* 0x000fea0003800000 */
.L_x_49411:
        /* <DEDUP_REMOVED lines=25> */
.L_x_49405:
        /* <DEDUP_REMOVED lines=62> */
.L_x_49415:
[----:B------:R-:W-:Y:S05]  /*72710*/  BSYNC B0 ;  /* 0x0000000000007941 */ /* 0x000fea0003800000 */
.L_x_49414:
        /* <DEDUP_REMOVED lines=23> */
.L_x_49417:
[----:B------:R-:W-:Y:S01]  /*72890*/  DMUL R2, RZ, R10 ;  /* 0x0000000aff027228 */ /* 0x000fe20000000000 */
[----:B------:R-:W-:-:S10]  /*728a0*/  IMAD.MOV.U32 R4, RZ, RZ, RZ ;  /* 0x000000ffff047224 */ /* 0x000fd400078e00ff */
.L_x_49418:
[----:B------:R-:W-:Y:S05]  /*728b0*/  BSYNC B2 ;  /* 0x0000000000027941 */ /* 0x000fea0003800000 */
.L_x_49416:
        /* <DEDUP_REMOVED lines=47> */
.L_x_49420:
[----:B------:R-:W-:Y:S01]  /*72bb0*/  DMUL R2, RZ, R10 ;  /* 0x0000000aff027228 */ /* 0x000fe20000000000 */
[----:B------:R-:W-:-:S10]  /*72bc0*/  IMAD.MOV.U32 R8, RZ, RZ, RZ ;  /* 0x000000ffff087224 */ /* 0x000fd400078e00ff */
.L_x_49421:
[----:B------:R-:W-:Y:S05]  /*72bd0*/  BSYNC B2 ;  /* 0x0000000000027941 */ /* 0x000fea0003800000 */
.L_x_49419:
        /* <DEDUP_REMOVED lines=10> */
[----:B------:R-:W-:-:S02]  /*72c80*/  IMAD.MOV.U32 R8, RZ, RZ, 0x3de5db65 ;  /* 0x3de5db65ff087424 */ /* 0x000fc400078e00ff */
[----:B------:R-:W-:Y:S01]  /*72c90*/  IMAD.MOV.U32 R74, RZ, RZ, RZ ;  /* 0x000000ffff4a7224 */ /* 0x000fe200078e00ff */
        /* <DEDUP_REMOVED lines=27> */
.L_x_49404:
        /* <DEDUP_REMOVED lines=11> */
.L_x_49422:
[----:B------:R-:W-:-:S10]  /*72f00*/  DADD R72, R10, -R10 ;  /* 0x000000000a487229 */ /* 0x000fd4000000080a */
[----:B------:R-:W-:Y:S02]  /*72f10*/  IMAD.MOV.U32 R74, RZ, RZ, R72 ;  /* 0x000000ffff4a7224 */ /* 0x000fe400078e0048 */
[----:B------:R-:W-:Y:S01]  /*72f20*/  IMAD.MOV.U32 R75, RZ, RZ, R73 ;  /* 0x000000ffff4b7224 */ /* 0x000fe200078e0049 */
[----:B------:R-:W-:Y:S06]  /*72f30*/  BRA `(.L_x_49333) ;  /* 0x00000008008c7947 */ /* 0x000fec0003800000 */
.L_x_49403:
        /* <DEDUP_REMOVED lines=25> */
.L_x_49424:
[----:B------:R-:W-:Y:S01]  /*730d0*/  DMUL R2, RZ, R10 ;  /* 0x0000000aff027228 */ /* 0x000fe20000000000 */
[----:B------:R-:W-:-:S10]  /*730e0*/  IMAD.MOV.U32 R8, RZ, RZ, RZ ;  /* 0x000000ffff087224 */ /* 0x000fd400078e00ff */
.L_x_49425:
[----:B------:R-:W-:Y:S05]  /*730f0*/  BSYNC B2 ;  /* 0x0000000000027941 */ /* 0x000fea0003800000 */
.L_x_49423:
        /* <DEDUP_REMOVED lines=47> */
.L_x_49427:
[----:B------:R-:W-:Y:S01]  /*733f0*/  DMUL R2, RZ, R10 ;  /* 0x0000000aff027228 */ /* 0x000fe20000000000 */
[----:B------:R-:W-:-:S10]  /*73400*/  IMAD.MOV.U32 R8, RZ, RZ, RZ ;  /* 0x000000ffff087224 */ /* 0x000fd400078e00ff */
.L_x_49428:
[----:B------:R-:W-:Y:S05]  /*73410*/  BSYNC B2 ;  /* 0x0000000000027941 */ /* 0x000fea0003800000 */
.L_x_49426:
        /* <DEDUP_REMOVED lines=24> */
.L_x_49402:
        /* <DEDUP_REMOVED lines=58> */
.L_x_49430:
[----:B------:R-:W-:Y:S05]  /*73940*/  BSYNC B0 ;  /* 0x0000000000007941 */ /* 0x000fea0003800000 */
.L_x_49429:
[----:B------:R-:W-:Y:S02]  /*73950*/  IMAD.MOV.U32 R74, RZ, RZ, R10 ;  /* 0x000000ffff4a7224 */ /* 0x000fe400078e000a */
[----:B------:R-:W-:-:S07]  /*73960*/  IMAD.MOV.U32 R75, RZ, RZ, R11 ;  /* 0x000000ffff4b7224 */ /* 0x000fce00078e000b */
.L_x_49333:
[----:B------:R-:W-:Y:S05]  /*73970*/  BSYNC B1 ;  /* 0x0000000000017941 */ /* 0x000fea0003800000 */
.L_x_49332:
        /* <DEDUP_REMOVED lines=125> */
.L_x_49440:
        /* <DEDUP_REMOVED lines=23> */
.L_x_49443:
[----:B------:R-:W-:Y:S05]  /*742c0*/  BSYNC B4 ;  /* 0x0000000000047941 */ /* 0x000fea0003800000 */
.L_x_49442:
        /* <DEDUP_REMOVED lines=29> */
.L_x_49441:
[----:B------:R-:W-:Y:S05]  /*744a0*/  BSYNC B3 ;  /* 0x0000000000037941 */ /* 0x000fea0003800000 */
.L_x_49439:
        /* <DEDUP_REMOVED lines=22> */
.L_x_49445:
[----:B------:R-:W-:Y:S05]  /*74610*/  BSYNC B3 ;  /* 0x0000000000037941 */ /* 0x000fea0003800000 */
.L_x_49444:
        /* <DEDUP_REMOVED lines=82> */
.L_x_49447:
[----:B------:R-:W-:-:S04]  /*74b40*/  ISETP.GE.AND P0, PT, R49, RZ, PT ;  /* 0x000000ff3100720c */ /* 0x000fc80003f06270 */
[----:B------:R-:W-:Y:S02]  /*74b50*/  FSEL R2, RZ, 3.37028055040000000000e+12, P0 ;  /* 0x54442d18ff027808 */ /* 0x000fe40000000000 */
[----:B------:R-:W-:-:S07]  /*74b60*/  FSEL R3, RZ, 2.1426990032196044922, P0 ;  /* 0x400921fbff037808 */ /* 0x000fce0000000000 */
.L_x_49448:
[----:B------:R-:W-:Y:S05]  /*74b70*/  BSYNC B0 ;  /* 0x0000000000007941 */ /* 0x000fea0003800000 */
.L_x_49446:
[----:B------:R-:W-:Y:S01]  /*74b80*/  DADD R48, |R48|, |R50| ;  /* 0x0000000030307229 */ /* 0x000fe20000000632 */
[----:B------:R-:W-:Y:S01]  /*74b90*/  LOP3.LUT R51, R3, 0x80000000, R51, 0xb8, !PT ;  /* 0x8000000003337812 */ /* 0x000fe200078eb833 */
[----:B------:R-:W-:-:S06]  /*74ba0*/  DMUL R52, R52, 0.5 ;  /* 0x3fe0000034347828 */ /* 0x000fcc0000000000 */
[----:B------:R-:W-:-:S06]  /*74bb0*/  DSETP.GTU.AND P0, PT, |R48|, +INF , PT ;  /* 0x7ff000003000742a */ /* 0x000fcc0003f0c200 */
[----:B------:R-:W-:Y:S02]  /*74bc0*/  FSEL R2, R48, R2, P0 ;  /* 0x0000000230027208 */ /* 0x000fe40000000000 */
[----:B------:R-:W-:Y:S01]  /*74bd0*/  FSEL R3, R49, R51, P0 ;  /* 0x0000003331037208 */ /* 0x000fe20000000000 */
[----:B------:R-:W-:Y:S06]  /*74be0*/  BRA `(.L_x_49449) ;  /* 0x0000006400687947 */ /* 0x000fec0003800000 */
.L_x_49438:
        /* <DEDUP_REMOVED lines=99> */
.L_x_49452:
[----:B------:R-:W-:Y:S05]  /*75220*/  BSYNC B0 ;  /* 0x0000000000007941 */ /* 0x000fea0003800000 */
.L_x_49451:
        /* <DEDUP_REMOVED lines=9> */
.L_x_49454:
[----:B------:R-:W-:Y:S05]  /*752c0*/  BSYNC B3 ;  /* 0x0000000000037941 */ /* 0x000fea0003800000 */
.L_x_49453:
        /* <DEDUP_REMOVED lines=82> */
.L_x_49456:
[----:B------:R-:W-:-:S04]  /*757f0*/  ISETP.GE.AND P0, PT, R49, RZ, PT ;  /* 0x000000ff3100720c */ /* 0x000fc80003f06270 */
[----:B------:R-:W-:Y:S02]  /*75800*/  FSEL R2, RZ, 3.37028055040000000000e+12, P0 ;  /* 0x54442d18ff027808 */ /* 0x000fe40000000000 */
[----:B------:R-:W-:-:S07]  /*75810*/  FSEL R3, RZ, 2.1426990032196044922, P0 ;  /* 0x400921fbff037808 */ /* 0x000fce0000000000 */
.L_x_49457:
[----:B------:R-:W-:Y:S05]  /*75820*/  BSYNC B0 ;  /* 0x0000000000007941 */ /* 0x000fea0003800000 */
.L_x_49455:
[----:B------:R-:W-:Y:S01]  /*75830*/  DADD R48, |R48|, |R50| ;  /* 0x0000000030307229 */ /* 0x000fe20000000632 */
[----:B------:R-:W-:Y:S01]  /*75840*/  LOP3.LUT R51, R3, 0x80000000, R51, 0xb8, !PT ;  /* 0x8000000003337812 */ /* 0x000fe200078eb833 */
[----:B------:R-:W-:-:S06]  /*75850*/  DMUL R52, R52, 0.5 ;  /* 0x3fe0000034347828 */ /* 0x000fcc0000000000 */
[----:B------:R-:W-:-:S06]  /*75860*/  DSETP.GTU.AND P0, PT, |R48|, +INF , PT ;  /* 0x7ff000003000742a */ /* 0x000fcc0003f0c200 */
[----:B------:R-:W-:Y:S02]  /*75870*/  FSEL R2, R48, R2, P0 ;  /* 0x0000000230027208 */ /* 0x000fe40000000000 */
[----:B------:R-:W-:Y:S01]  /*75880*/  FSEL R3, R49, R51, P0 ;  /* 0x0000003331037208 */ /* 0x000fe20000000000 */
[----:B------:R-:W-:Y:S06]  /*75890*/  BRA `(.L_x_49449) ;  /* 0x00000058003c7947 */ /* 0x000fec0003800000 */
.L_x_49450:
        /* <DEDUP_REMOVED lines=28> */
.L_x_49459:
        /* <DEDUP_REMOVED lines=75> */
.L_x_49458:
        /* <DEDUP_REMOVED lines=99> */
.L_x_49461:
        /* <DEDUP_REMOVED lines=23> */
.L_x_49464:
[----:B------:R-:W-:Y:S05]  /*766b0*/  BSYNC B4 ;  /* 0x0000000000047941 */ /* 0x000fea0003800000 */
.L_x_49463:
        /* <DEDUP_REMOVED lines=29> */
.L_x_49462:
[----:B------:R-:W-:Y:S05]  /*76890*/  BSYNC B3 ;  /* 0x0000000000037941 */ /* 0x000fea0003800000 */
.L_x_49460:
        /* <DEDUP_REMOVED lines=22> */
.L_x_49466:
[----:B------:R-:W-:Y:S05]  /*76a00*/  BSYNC B3 ;  /* 0x0000000000037941 */ /* 0x000fea0003800000 */
.L_x_49465:
        /* <DEDUP_REMOVED lines=82> */
.L_x_49468:
[----:B------:R-:W-:-:S04]  /*76f30*/  ISETP.GE.AND P0, PT, R49, RZ, PT ;  /* 0x000000ff3100720c */ /* 0x000fc80003f06270 */
[----:B------:R-:W-:Y:S02]  /*76f40*/  FSEL R2, RZ, 3.37028055040000000000e+12, P0 ;  /* 0x54442d18ff027808 */ /* 0x000fe40000000000 */
[----:B------:R-:W-:-:S07]  /*76f50*/  FSEL R3, RZ, 2.1426990032196044922, P0 ;  /* 0x400921fbff037808 */ /* 0x000fce0000000000 */
.L_x_49469:
[----:B------:R-:W-:Y:S05]  /*76f60*/  BSYNC B0 ;  /* 0x0000000000007941 */ /* 0x000fea0003800000 */
.L_x_49467:
[----:B------:R-:W-:Y:S01]  /*76f70*/  DADD R48, |R48|, |R50| ;  /* 0x0000000030307229 */ /* 0x000fe20000000632 */
[----:B------:R-:W-:Y:S01]  /*76f80*/  LOP3.LUT R51, R3, 0x80000000, R51, 0xb8, !PT ;  /* 0x8000000003337812 */ /* 0x000fe200078eb833 */
[----:B------:R-:W-:-:S06]  /*76f90*/  DMUL R52, R52, 0.5 ;  /* 0x3fe0000034347828 */ /* 0x000fcc0000000000 */
[----:B------:R-:W-:-:S06]  /*76fa0*/  DSETP.GTU.AND P0, PT, |R48|, +INF , PT ;  /* 0x7ff000003000742a */ /* 0x000fcc0003f0c200 */
[----:B------:R-:W-:Y:S02]  /*76fb0*/  FSEL R2, R48, R2, P0 ;  /* 0x0000000230027208 */ /* 0x000fe40000000000 */
[----:B------:R-:W-:Y:S01]  /*76fc0*/  FSEL R3, R49, R51, P0 ;  /* 0x0000003331037208 */ /* 0x000fe20000000000 */
[----:B------:R-:W-:Y:S06]  /*76fd0*/  BRA `(.L_x_49449) ;  /* 0x00000040006c7947 */ /* 0x000fec0003800000 */
.L_x_49437:
        /* <DEDUP_REMOVED lines=135> */
.L_x_49471:
[----:B------:R-:W-:Y:S05]  /*77850*/  BSYNC B0 ;  /* 0x0000000000007941 */ /* 0x000fea0003800000 */
.L_x_49470:
        /* <DEDUP_REMOVED lines=9> */
.L_x_49473:
[----:B------:R-:W-:Y:S05]  /*778f0*/  BSYNC B3 ;  /* 0x0000000000037941 */ /* 0x000fea0003800000 */
.L_x_49472:
        /* <DEDUP_REMOVED lines=82> */
.L_x_49475:
[----:B------:R-:W-:-:S04]  /*77e20*/  ISETP.GE.AND P0, PT, R49, RZ, PT ;  /* 0x000000ff3100720c */ /* 0x000fc80003f06270 */
[----:B------:R-:W-:Y:S02]  /*77e30*/  FSEL R2, RZ, 3.37028055040000000000e+12, P0 ;  /* 0x54442d18ff027808 */ /* 0x000fe40000000000 */
[----:B------:R-:W-:-:S07]  /*77e40*/  FSEL R3, RZ, 2.1426990032196044922, P0 ;  /* 0x400921fbff037808 */ /* 0x000fce0000000000 */
.L_x_49476:
[----:B------:R-:W-:Y:S05]  /*77e50*/  BSYNC B0 ;  /* 0x0000000000007941 */ /* 0x000fea0003800000 */
.L_x_49474:
[----:B------:R-:W-:Y:S01]  /*77e60*/  DADD R48, |R48|, |R50| ;  /* 0x0000000030307229 */ /* 0x000fe20000000632 */
[----:B------:R-:W-:-:S07]  /*77e70*/  LOP3.LUT R51, R3, 0x80000000, R51, 0xb8, !PT ;  /* 0x8000000003337812 */ /* 0x000fce00078eb833 */
[----:B------:R-:W-:-:S06]  /*77e80*/  DSETP.GTU.AND P0, PT, |R48|, +INF , PT ;  /* 0x7ff000003000742a */ /* 0x000fcc0003f0c200 */
[----:B------:R-:W-:Y:S02]  /*77e90*/  FSEL R2, R48, R2, P0 ;  /* 0x0000000230027208 */ /* 0x000fe40000000000 */
[----:B------:R-:W-:Y:S01]  /*77ea0*/  FSEL R3, R49, R51, P0 ;  /* 0x0000003331037208 */ /* 0x000fe20000000000 */
[----:B------:R-:W-:Y:S06]  /*77eb0*/  BRA `(.L_x_49449) ;  /* 0x0000003000b47947 */ /* 0x000fec0003800000 */
.L_x_49436:
        /* <DEDUP_REMOVED lines=92> */
.L_x_49479:
        /* <DEDUP_REMOVED lines=23> */
.L_x_49482:
[----:B------:R-:W-:Y:S05]  /*785f0*/  BSYNC B4 ;  /* 0x0000000000047941 */ /* 0x000fea0003800000 */
.L_x_49481:
        /* <DEDUP_REMOVED lines=29> */
.L_x_49480:
[----:B------:R-:W-:Y:S05]  /*787d0*/  BSYNC B3 ;  /* 0x0000000000037941 */ /* 0x000fea0003800000 */
.L_x_49478:
        /* <DEDUP_REMOVED lines=83> */
.L_x_49477:
        /* <DEDUP_REMOVED lines=85> */
.L_x_49435:
        /* <DEDUP_REMOVED lines=24> */
.L_x_49484:
[----:B------:R-:W-:Y:S05]  /*793e0*/  BSYNC B3 ;  /* 0x0000000000037941 */ /* 0x000fea0003800000 */
.L_x_49483:
        /* <DEDUP_REMOVED lines=25> */
.L_x_49486:
[----:B------:R-:W-:Y:S05]  /*79580*/  BSYNC B3 ;  /* 0x0000000000037941 */ /* 0x000fea0003800000 */
.L_x_49485:
        /* <DEDUP_REMOVED lines=136> */
.L_x_49488:
[----:B------:R-:W-:Y:S05]  /*79e10*/  BSYNC B0 ;  /* 0x0000000000007941 */ /* 0x000fea0003800000 */
.L_x_49487:
        /* <DEDUP_REMOVED lines=9> */
.L_x_49490:
[----:B------:R-:W-:Y:S05]  /*79eb0*/  BSYNC B3 ;  /* 0x0000000000037941 */ /* 0x000fea0003800000 */
.L_x_49489:
        /* <DEDUP_REMOVED lines=82> */
.L_x_49492:
[----:B------:R-:W-:-:S04]  /*7a3e0*/  ISETP.GE.AND P0, PT, R49, RZ, PT ;  /* 0x000000ff3100720c */ /* 0x000fc80003f06270 */
[----:B------:R-:W-:Y:S02]  /*7a3f0*/  FSEL R2, RZ, 3.37028055040000000000e+12, P0 ;  /* 0x54442d18ff027808 */ /* 0x000fe40000000000 */
[----:B------:R-:W-:-:S07]  /*7a400*/  FSEL R3, RZ, 2.1426990032196044922, P0 ;  /* 0x400921fbff037808 */ /* 0x000fce0000000000 */
.L_x_49493:
[----:B------:R-:W-:Y:S05]  /*7a410*/  BSYNC B0 ;  /* 0x0000000000007941 */ /* 0x000fea0003800000 */
.L_x_49491:
[----:B------:R-:W-:Y:S01]  /*7a420*/  DADD R48, |R48|, |R50| ;  /* 0x0000000030307229 */ /* 0x000fe20000000632 */
[----:B------:R-:W-:Y:S01]  /*7a430*/  LOP3.LUT R51, R3, 0x80000000, R51, 0xb8, !PT ;  /* 0x8000000003337812 */ /* 0x000fe200078eb833 */
[----:B------:R-:W-:-:S06]  /*7a440*/  DADD R52, R52, 1 ;  /* 0x3ff0000034347429 */ /* 0x000fcc0000000000 */
[----:B------:R-:W-:-:S06]  /*7a450*/  DSETP.GTU.AND P0, PT, |R48|, +INF , PT ;  /* 0x7ff000003000742a */ /* 0x000fcc0003f0c200 */
[----:B------:R-:W-:Y:S02]  /*7a460*/  FSEL R2, R48, R2, P0 ;  /* 0x0000000230027208 */ /* 0x000fe40000000000 */
[----:B------:R-:W-:Y:S01]  /*7a470*/  FSEL R3, R49, R51, P0 ;  /* 0x0000003331037208 */ /* 0x000fe20000000000 */
[----:B------:R-:W-:Y:S06]  /*7a480*/  BRA `(.L_x_49449) ;  /* 0x0000000c00407947 */ /* 0x000fec0003800000 */
.L_x_49434:
        /* <DEDUP_REMOVED lines=108> */
.L_x_49495:
[----:B------:R-:W-:Y:S05]  /*7ab50*/  BSYNC B0 ;  /* 0x0000000000007941 */ /* 0x000fea0003800000 */
.L_x_49494:
        /* <DEDUP_REMOVED lines=8> */
.L_x_49497:
[----:B------:R-:W-:Y:S05]  /*7abe0*/  BSYNC B3 ;  /* 0x0000000000037941 */ /* 0x000fea0003800000 */
.L_x_49496:
        /* <DEDUP_REMOVED lines=82> */
.L_x_49499:
[----:B------:R-:W-:Y:S02]  /*7b110*/  FSEL R2, RZ, 3.37028055040000000000e+12, P2 ;  /* 0x54442d18ff027808 */ /* 0x000fe40001000000 */
[----:B------:R-:W-:-:S07]  /*7b120*/  FSEL R3, RZ, 2.1426990032196044922, P2 ;  /* 0x400921fbff037808 */ /* 0x000fce0001000000 */
.L_x_49500:
[----:B------:R-:W-:Y:S05]  /*7b130*/  BSYNC B0 ;  /* 0x0000000000007941 */ /* 0x000fea0003800000 */
.L_x_49498:
[----:B------:R-:W-:Y:S01]  /*7b140*/  DADD R48, |R48|, |R50| ;  /* 0x0000000030307229 */ /* 0x000fe20000000632 */
[----:B------:R-:W-:-:S07]  /*7b150*/  LOP3.LUT R51, R3, 0x80000000, R51, 0xb8, !PT ;  /* 0x8000000003337812 */ /* 0x000fce00078eb833 */
[----:B------:R-:W-:-:S06]  /*7b160*/  DSETP.GTU.AND P0, PT, |R48|, +INF , PT ;  /* 0x7ff000003000742a */ /* 0x000fcc0003f0c200 */
[----:B------:R-:W-:Y:S02]  /*7b170*/  FSEL R2, R48, R2, P0 ;  /* 0x0000000230027208 */ /* 0x000fe40000000000 */
[----:B------:R-:W-:-:S07]  /*7b180*/  FSEL R3, R49, R51, P0 ;  /* 0x0000003331037208 */ /* 0x000fce0000000000 */
.L_x_49449:
[----:B------:R-:W-:Y:S05]  /*7b190*/  BSYNC B2 ;  /* 0x0000000000027941 */ /* 0x000fea0003800000 */
.L_x_49433:
        /* <DEDUP_REMOVED lines=74> */
.L_x_49506:
[----:B------:R-:W-:Y:S05]  /*7b640*/  BSYNC B0 ;  /* 0x0000000000007941 */ /* 0x000fea0003800000 */
.L_x_49505:
        /* <DEDUP_REMOVED lines=23> */
.L_x_49508:
[----:B------:R-:W-:Y:S01]  /*7b7c0*/  DMUL R2, RZ, R10 ;  /* 0x0000000aff027228 */ /* 0x000fe20000000000 */
[----:B------:R-:W-:-:S10]  /*7b7d0*/  IMAD.MOV.U32 R4, RZ, RZ, RZ ;  /* 0x000000ffff047224 */ /* 0x000fd400078e00ff */
.L_x_49509:
[----:B------:R-:W-:Y:S05]  /*7b7e0*/  BSYNC B2 ;  /* 0x0000000000027941 */ /* 0x000fea0003800000 */
.L_x_49507:
        /* <DEDUP_REMOVED lines=47> */
.L_x_49511:
[----:B------:R-:W-:Y:S01]  /*7bae0*/  DMUL R2, RZ, R10 ;  /* 0x0000000aff027228 */ /* 0x000fe20000000000 */
[----:B------:R-:W-:-:S10]  /*7baf0*/  IMAD.MOV.U32 R8, RZ, RZ, RZ ;  /* 0x000000ffff087224 */ /* 0x000fd400078e00ff */
.L_x_49512:
[----:B------:R-:W-:Y:S05]  /*7bb00*/  BSYNC B2 ;  /* 0x0000000000027941 */ /* 0x000fea0003800000 */
.L_x_49510:
        /* <DEDUP_REMOVED lines=25> */
.L_x_49504:
        /* <DEDUP_REMOVED lines=62> */
.L_x_49514:
[----:B------:R-:W-:Y:S05]  /*7c080*/  BSYNC B0 ;  /* 0x0000000000007941 */ /* 0x000fea0003800000 */
.L_x_49513:
        /* <DEDUP_REMOVED lines=23> */
.L_x_49516:
[----:B------:R-:W-:Y:S01]  /*7c200*/  DMUL R2, RZ, R10 ;  /* 0x0000000aff027228 */ /* 0x000fe20000000000 */
[----:B------:R-:W-:-:S10]  /*7c210*/  IMAD.MOV.U32 R4, RZ, RZ, RZ ;  /* 0x000000ffff047224 */ /* 0x000fd400078e00ff */
.L_x_49517:
[----:B------:R-:W-:Y:S05]  /*7c220*/  BSYNC B2 ;  /* 0x0000000000027941 */ /* 0x000fea0003800000 */
.L_x_49515:
        /* <DEDUP_REMOVED lines=47> */
.L_x_49519:
[----:B------:R-:W-:Y:S01]  /*7c520*/  DMUL R2, RZ, R10 ;  /* 0x0000000aff027228 */ /* 0x000fe20000000000 */
[----:B------:R-:W-:-:S10]  /*7c530*/  IMAD.MOV.U32 R8, RZ, RZ, RZ ;  /* 0x000000ffff087224 */ /* 0x000fd400078e00ff */
.L_x_49520:
[----:B------:R-:W-:Y:S05]  /*7c540*/  BSYNC B2 ;  /* 0x0000000000027941 */ /* 0x000fea0003800000 */
.L_x_49518:
        /* <DEDUP_REMOVED lines=39> */
.L_x_49503:
        /* <DEDUP_REMOVED lines=11> */
.L_x_49521:
[----:B------:R-:W-:-:S10]  /*7c870*/  DADD R52, R10, -R10 ;  /* 0x000000000a347229 */ /* 0x000fd4000000080a */
[----:B------:R-:W-:Y:S02]  /*7c880*/  IMAD.MOV.U32 R54, RZ, RZ, R52 ;  /* 0x000000ffff367224 */ /* 0x000fe400078e0034 */
[----:B------:R-:W-:Y:S01]  /*7c890*/  IMAD.MOV.U32 R55, RZ, RZ, R53 ;  /* 0x000000ffff377224 */ /* 0x000fe200078e0035 */
[----:B------:R-:W-:Y:S06]  /*7c8a0*/  BRA `(.L_x_49432) ;  /* 0x00000008008c7947 */ /* 0x000fec0003800000 */
.L_x_49502:
        /* <DEDUP_REMOVED lines=25> */
.L_x_49523:
[----:B------:R-:W-:Y:S01]  /*7ca40*/  DMUL R2, RZ, R10 ;  /* 0x0000000aff027228 */ /* 0x000fe20000000000 */
[----:B------:R-:W-:-:S10]  /*7ca50*/  IMAD.MOV.U32 R8, RZ, RZ, RZ ;  /* 0x000000ffff087224 */ /* 0x000fd400078e00ff */
.L_x_49524:
[----:B------:R-:W-:Y:S05]  /*7ca60*/  BSYNC B2 ;  /* 0x0000000000027941 */ /* 0x000fea0003800000 */
.L_x_49522:
        /* <DEDUP_REMOVED lines=47> */
.L_x_49526:
[----:B------:R-:W-:Y:S01]  /*7cd60*/  DMUL R2, RZ, R10 ;  /* 0x0000000aff027228 */ /* 0x000fe20000000000 */
[----:B------:R-:W-:-:S10]  /*7cd70*/  IMAD.MOV.U32 R8, RZ, RZ, RZ ;  /* 0x000000ffff087224 */ /* 0x000fd400078e00ff */
.L_x_49527:
[----:B------:R-:W-:Y:S05]  /*7cd80*/  BSYNC B2 ;  /* 0x0000000000027941 */ /* 0x000fea0003800000 */
.L_x_49525:
        /* <DEDUP_REMOVED lines=24> */
.L_x_49501:
        /* <DEDUP_REMOVED lines=58> */
.L_x_49529:
[----:B------:R-:W-:Y:S05]  /*7d2b0*/  BSYNC B0 ;  /* 0x0000000000007941 */ /* 0x000fea0003800000 */
.L_x_49528:
[----:B------:R-:W-:Y:S02]  /*7d2c0*/  IMAD.MOV.U32 R54, RZ, RZ, R10 ;  /* 0x000000ffff367224 */ /* 0x000fe400078e000a */
[----:B------:R-:W-:-:S07]  /*7d2d0*/  IMAD.MOV.U32 R55, RZ, RZ, R11 ;  /* 0x000000ffff377224 */ /* 0x000fce00078e000b */
.L_x_49432:
[----:B------:R-:W-:Y:S05]  /*7d2e0*/  BSYNC B1 ;  /* 0x0000000000017941 */ /* 0x000fea0003800000 */
.L_x_49431:
        /* <DEDUP_REMOVED lines=123> */
.L_x_49539:
        /* <DEDUP_REMOVED lines=23> */
.L_x_49542:
[----:B------:R-:W-:Y:S05]  /*7dc10*/  BSYNC B4 ;  /* 0x0000000000047941 */ /* 0x000fea0003800000 */
.L_x_49541:
        /* <DEDUP_REMOVED lines=29> */
.L_x_49540:
[----:B------:R-:W-:Y:S05]  /*7ddf0*/  BSYNC B3 ;  /* 0x0000000000037941 */ /* 0x000fea0003800000 */
.L_x_49538:
        /* <DEDUP_REMOVED lines=22> */
.L_x_49544:
[----:B------:R-:W-:Y:S05]  /*7df60*/  BSYNC B3 ;  /* 0x0000000000037941 */ /* 0x000fea0003800000 */
.L_x_49543:
        /* <DEDUP_REMOVED lines=82> */
.L_x_49546:
[----:B------:R-:W-:-:S04]  /*7e490*/  ISETP.GE.AND P0, PT, R41, RZ, PT ;  /* 0x000000ff2900720c */ /* 0x000fc80003f06270 */
[----:B------:R-:W-:Y:S02]  /*7e4a0*/  FSEL R2, RZ, 3.37028055040000000000e+12, P0 ;  /* 0x54442d18ff027808 */ /* 0x000fe40000000000 */
[----:B------:R-:W-:-:S07]  /*7e4b0*/  FSEL R3, RZ, 2.1426990032196044922, P0 ;  /* 0x400921fbff037808 */ /* 0x000fce0000000000 */
.L_x_49547:
[----:B------:R-:W-:Y:S05]  /*7e4c0*/  BSYNC B0 ;  /* 0x0000000000007941 */ /* 0x000fea0003800000 */
.L_x_49545:
[----:B------:R-:W-:Y:S01]  /*7e4d0*/  DADD R40, |R40|, |R42| ;  /* 0x0000000028287229 */ /* 0x000fe2000000062a */
[----:B------:R-:W-:Y:S01]  /*7e4e0*/  LOP3.LUT R43, R3, 0x80000000, R43, 0xb8, !PT ;  /* 0x80000000032b7812 */ /* 0x000fe200078eb82b */
[----:B------:R-:W-:-:S06]  /*7e4f0*/  DMUL R44, R44, 0.5 ;  /* 0x3fe000002c2c7828 */ /* 0x000fcc0000000000 */
[----:B------:R-:W-:-:S06]  /*7e500*/  DSETP.GTU.AND P0, PT, |R40|, +INF , PT ;  /* 0x7ff000002800742a */ /* 0x000fcc0003f0c200 */
[----:B------:R-:W-:Y:S02]  /*7e510*/  FSEL R2, R40, R2, P0 ;  /* 0x0000000228027208 */ /* 0x000fe40000000000 */
[----:B------:R-:W-:Y:S01]  /*7e520*/  FSEL R3, R41, R43, P0 ;  /* 0x0000002b29037208 */ /* 0x000fe20000000000 */
[----:B------:R-:W-:Y:S06]  /*7e530*/  BRA `(.L_x_49548) ;  /* 0x0000006400687947 */ /* 0x000fec0003800000 */
.L_x_49537:
        /* <DEDUP_REMOVED lines=99> */
.L_x_49551:
[----:B------:R-:W-:Y:S05]  /*7eb70*/  BSYNC B0 ;  /* 0x0000000000007941 */ /* 0x000fea0003800000 */
.L_x_49550:
        /* <DEDUP_REMOVED lines=9> */
.L_x_49553:
[----:B------:R-:W-:Y:S05]  /*7ec10*/  BSYNC B3 ;  /* 0x0000000000037941 */ /* 0x000fea0003800000 */
.L_x_49552:
        /* <DEDUP_REMOVED lines=82> */
.L_x_49555:
[----:B------:R-:W-:-:S04]  /*7f140*/  ISETP.GE.AND P0, PT, R41, RZ, PT ;  /* 0x000000ff2900720c */ /* 0x000fc80003f06270 */
[----:B------:R-:W-:Y:S02]  /*7f150*/  FSEL R2, RZ, 3.37028055040000000000e+12, P0 ;  /* 0x54442d18ff027808 */ /* 0x000fe40000000000 */
[----:B------:R-:W-:-:S07]  /*7f160*/  FSEL R3, RZ, 2.1426990032196044922, P0 ;  /* 0x400921fbff037808 */ /* 0x000fce0000000000 */
.L_x_49556:
[----:B------:R-:W-:Y:S05]  /*7f170*/  BSYNC B0 ;  /* 0x0000000000007941 */ /* 0x000fea0003800000 */
.L_x_49554:
[----:B------:R-:W-:Y:S01]  /*7f180*/  DADD R40, |R40|, |R42| ;  /* 0x0000000028287229 */ /* 0x000fe2000000062a */
[----:B------:R-:W-:Y:S01]  /*7f190*/  LOP3.LUT R43, R3, 0x80000000, R43, 0xb8, !PT ;  /* 0x80000000032b7812 */ /* 0x000fe200078eb82b */
[----:B------:R-:W-:-:S06]  /*7f1a0*/  DMUL R44, R44, 0.5 ;  /* 0x3fe000002c2c7828 */ /* 0x000fcc0000000000 */
[----:B------:R-:W-:-:S06]  /*7f1b0*/  DSETP.GTU.AND P0, PT, |R40|, +INF , PT ;  /* 0x7ff000002800742a */ /* 0x000fcc0003f0c200 */
[----:B------:R-:W-:Y:S02]  /*7f1c0*/  FSEL R2, R40, R2, P0 ;  /* 0x0000000228027208 */ /* 0x000fe40000000000 */
[----:B------:R-:W-:Y:S01]  /*7f1d0*/  FSEL R3, R41, R43, P0 ;  /* 0x0000002b29037208 */ /* 0x000fe20000000000 */
[----:B------:R-:W-:Y:S06]  /*7f1e0*/  BRA `(.L_x_49548) ;  /* 0x00000058003c7947 */ /* 0x000fec0003800000 */
.L_x_49549:
        /* <DEDUP_REMOVED lines=28> */
.L_x_49558:
        /* <DEDUP_REMOVED lines=75> */
.L_x_49557:
        /* <DEDUP_REMOVED lines=99> */
.L_x_49560:
        /* <DEDUP_REMOVED lines=23> */
.L_x_49563:
[----:B------:R-:W-:Y:S05]  /*80000*/  BSYNC B4 ;  /* 0x0000000000047941 */ /* 0x000fea0003800000 */
.L_x_49562:
        /* <DEDUP_REMOVED lines=29> */
.L_x_49561:
[----:B------:R-:W-:Y:S05]  /*801e0*/  BSYNC B3 ;  /* 0x0000000000037941 */ /* 0x000fea0003800000 */
.L_x_49559:
        /* <DEDUP_REMOVED lines=22> */
.L_x_49565:
[----:B------:R-:W-:Y:S05]  /*80350*/  BSYNC B3 ;  /* 0x0000000000037941 */ /* 0x000fea0003800000 */
.L_x_49564:
        /* <DEDUP_REMOVED lines=82> */
.L_x_49567:
[----:B------:R-:W-:-:S04]  /*80880*/  ISETP.GE.AND P0, PT, R41, RZ, PT ;  /* 0x000000ff2900720c */ /* 0x000fc80003f06270 */
[----:B------:R-:W-:Y:S02]  /*80890*/  FSEL R2, RZ, 3.37028055040000000000e+12, P0 ;  /* 0x54442d18ff027808 */ /* 0x000fe40000000000 */
[----:B------:R-:W-:-:S07]  /*808a0*/  FSEL R3, RZ, 2.1426990032196044922, P0 ;  /* 0x400921fbff037808 */ /* 0x000fce0000000000 */
.L_x_49568:
[----:B------:R-:W-:Y:S05]  /*808b0*/  BSYNC B0 ;  /* 0x0000000000007941 */ /* 0x000fea0003800000 */
.L_x_49566:
[----:B------:R-:W-:Y:S01]  /*808c0*/  DADD R40, |R40|, |R42| ;  /* 0x0000000028287229 */ /* 0x000fe2000000062a */
[----:B------:R-:W-:Y:S01]  /*808d0*/  LOP3.LUT R43, R3, 0x80000000, R43, 0xb8, !PT ;  /* 0x80000000032b7812 */ /* 0x000fe200078eb82b */
[----:B------:R-:W-:-:S06]  /*808e0*/  DMUL R44, R44, 0.5 ;  /* 0x3fe000002c2c7828 */ /* 0x000fcc0000000000 */
[----:B------:R-:W-:-:S06]  /*808f0*/  DSETP.GTU.AND P0, PT, |R40|, +INF , PT ;  /* 0x7ff000002800742a */ /* 0x000fcc0003f0c200 */
[----:B------:R-:W-:Y:S02]  /*80900*/  FSEL R2, R40, R2, P0 ;  /* 0x0000000228027208 */ /* 0x000fe40000000000 */
[----:B------:R-:W-:Y:S01]  /*80910*/  FSEL R3, R41, R43, P0 ;  /* 0x0000002b29037208 */ /* 0x000fe20000000000 */
[----:B------:R-:W-:Y:S06]  /*80920*/  BRA `(.L_x_49548) ;  /* 0x00000040006c7947 */ /* 0x000fec0003800000 */
.L_x_49536:
        /* <DEDUP_REMOVED lines=135> */
.L_x_49570:
[----:B------:R-:W-:Y:S05]  /*811a0*/  BSYNC B0 ;  /* 0x0000000000007941 */ /* 0x000fea0003800000 */
.L_x_49569:
        /* <DEDUP_REMOVED lines=9> */
.L_x_49572:
[----:B------:R-:W-:Y:S05]  /*81240*/  BSYNC B3 ;  /* 0x0000000000037941 */ /* 0x000fea0003800000 */
.L_x_49571:
        /* <DEDUP_REMOVED lines=82> */
.L_x_49574:
[----:B------:R-:W-:-:S04]  /*81770*/  ISETP.GE.AND P0, PT, R41, RZ, PT ;  /* 0x000000ff2900720c */ /* 0x000fc80003f06270 */
[----:B------:R-:W-:Y:S02]  /*81780*/  FSEL R2, RZ, 3.37028055040000000000e+12, P0 ;  /* 0x54442d18ff027808 */ /* 0x000fe40000000000 */
[----:B------:R-:W-:-:S07]  /*81790*/  FSEL R3, RZ, 2.1426990032196044922, P0 ;  /* 0x400921fbff037808 */ /* 0x000fce0000000000 */
.L_x_49575:
[----:B------:R-:W-:Y:S05]  /*817a0*/  BSYNC B0 ;  /* 0x0000000000007941 */ /* 0x000fea0003800000 */
.L_x_49573:
[----:B------:R-:W-:Y:S01]  /*817b0*/  DADD R40, |R40|, |R42| ;  /* 0x0000000028287229 */ /* 0x000fe2000000062a */
[----:B------:R-:W-:-:S07]  /*817c0*/  LOP3.LUT R43, R3, 0x80000000, R43, 0xb8, !PT ;  /* 0x80000000032b7812 */ /* 0x000fce00078eb82b */
[----:B------:R-:W-:-:S06]  /*817d0*/  DSETP.GTU.AND P0, PT, |R40|, +INF , PT ;  /* 0x7ff000002800742a */ /* 0x000fcc0003f0c200 */
[----:B------:R-:W-:Y:S02]  /*817e0*/  FSEL R2, R40, R2, P0 ;  /* 0x0000000228027208 */ /* 0x000fe40000000000 */
[----:B------:R-:W-:Y:S01]  /*817f0*/  FSEL R3, R41, R43, P0 ;  /* 0x0000002b29037208 */ /* 0x000fe20000000000 */
[----:B------:R-:W-:Y:S06]  /*81800*/  BRA `(.L_x_49548) ;  /* 0x0000003000b47947 */ /* 0x000fec0003800000 */
.L_x_49535:
        /* <DEDUP_REMOVED lines=92> */
.L_x_49578:
        /* <DEDUP_REMOVED lines=23> */
.L_x_49581:
[----:B------:R-:W-:Y:S05]  /*81f40*/  BSYNC B4 ;  /* 0x0000000000047941 */ /* 0x000fea0003800000 */
.L_x_49580:
        /* <DEDUP_REMOVED lines=29> */
.L_x_49579:
[----:B------:R-:W-:Y:S05]  /*82120*/  BSYNC B3 ;  /* 0x0000000000037941 */ /* 0x000fea0003800000 */
.L_x_49577:
        /* <DEDUP_REMOVED lines=83> */
.L_x_49576:
        /* <DEDUP_REMOVED lines=85> */
.L_x_49534:
        /* <DEDUP_REMOVED lines=24> */
.L_x_49583:
[----:B------:R-:W-:Y:S05]  /*82d30*/  BSYNC B3 ;  /* 0x0000000000037941 */ /* 0x000fea0003800000 */
.L_x_49582:
        /* <DEDUP_REMOVED lines=25> */
.L_x_49585:
[----:B------:R-:W-:Y:S05]  /*82ed0*/  BSYNC B3 ;  /* 0x0000000000037941 */ /* 0x000fea0003800000 */
.L_x_49584:
        /* <DEDUP_REMOVED lines=136> */
.L_x_49587:
[----:B------:R-:W-:Y:S05]  /*83760*/  BSYNC B0 ;  /* 0x0000000000007941 */ /* 0x000fea0003800000 */
.L_x_49586:
        /* <DEDUP_REMOVED lines=9> */
.L_x_49589:
[----:B------:R-:W-:Y:S05]  /*83800*/  BSYNC B3 ;  /* 0x0000000000037941 */ /* 0x000fea0003800000 */
.L_x_49588:
        /* <DEDUP_REMOVED lines=82> */
.L_x_49591:
[----:B------:R-:W-:-:S04]  /*83d30*/  ISETP.GE.AND P0, PT, R41, RZ, PT ;  /* 0x000000ff2900720c */ /* 0x000fc80003f06270 */
[----:B------:R-:W-:Y:S02]  /*83d40*/  FSEL R2, RZ, 3.37028055040000000000e+12, P0 ;  /* 0x54442d18ff027808 */ /* 0x000fe40000000000 */
[----:B------:R-:W-:-:S07]  /*83d50*/  FSEL R3, RZ, 2.1426990032196044922, P0 ;  /* 0x400921fbff037808 */ /* 0x000fce0000000000 */
.L_x_49592:
[----:B------:R-:W-:Y:S05]  /*83d60*/  BSYNC B0 ;  /* 0x0000000000007941 */ /* 0x000fea0003800000 */
.L_x_49590:
[----:B------:R-:W-:Y:S01]  /*83d70*/  DADD R40, |R40|, |R42| ;  /* 0x0000000028287229 */ /* 0x000fe2000000062a */
[----:B------:R-:W-:Y:S01]  /*83d80*/  LOP3.LUT R43, R3, 0x80000000, R43, 0xb8, !PT ;  /* 0x80000000032b7812 */ /* 0x000fe200078eb82b */
[----:B------:R-:W-:-:S06]  /*83d90*/  DADD R44, R44, 1 ;  /* 0x3ff000002c2c7429 */ /* 0x000fcc0000000000 */
[----:B------:R-:W-:-:S06]  /*83da0*/  DSETP.GTU.AND P0, PT, |R40|, +INF , PT ;  /* 0x7ff000002800742a */ /* 0x000fcc0003f0c200 */
[----:B------:R-:W-:Y:S02]  /*83db0*/  FSEL R2, R40, R2, P0 ;  /* 0x0000000228027208 */ /* 0x000fe40000000000 */
[----:B------:R-:W-:Y:S01]  /*83dc0*/  FSEL R3, R41, R43, P0 ;  /* 0x0000002b29037208 */ /* 0x000fe20000000000 */
[----:B------:R-:W-:Y:S06]  /*83dd0*/  BRA `(.L_x_49548) ;  /* 0x0000000c00407947 */ /* 0x000fec0003800000 */
.L_x_49533:
        /* <DEDUP_REMOVED lines=108> */
.L_x_49594:
[----:B------:R-:W-:Y:S05]  /*844a0*/  BSYNC B0 ;  /* 0x0000000000007941 */ /* 0x000fea0003800000 */
.L_x_49593:
        /* <DEDUP_REMOVED lines=8> */
.L_x_49596:
[----:B------:R-:W-:Y:S05]  /*84530*/  BSYNC B3 ;  /* 0x0000000000037941 */ /* 0x000fea0003800000 */
.L_x_49595:
        /* <DEDUP_REMOVED lines=82> */
.L_x_49598:
[----:B------:R-:W-:Y:S02]  /*84a60*/  FSEL R2, RZ, 3.37028055040000000000e+12, P2 ;  /* 0x54442d18ff027808 */ /* 0x000fe40001000000 */
[----:B------:R-:W-:-:S07]  /*84a70*/  FSEL R3, RZ, 2.1426990032196044922, P2 ;  /* 0x400921fbff037808 */ /* 0x000fce0001000000 */
.L_x_49599:
[----:B------:R-:W-:Y:S05]  /*84a80*/  BSYNC B0 ;  /* 0x0000000000007941 */ /* 0x000fea0003800000 */
.L_x_49597:
[----:B------:R-:W-:Y:S01]  /*84a90*/  DADD R40, |R40|, |R42| ;  /* 0x0000000028287229 */ /* 0x000fe2000000062a */
[----:B------:R-:W-:-:S07]  /*84aa0*/  LOP3.LUT R43, R3, 0x80000000, R43, 0xb8, !PT ;  /* 0x80000000032b7812 */ /* 0x000fce00078eb82b */
[----:B------:R-:W-:-:S06]  /*84ab0*/  DSETP.GTU.AND P0, PT, |R40|, +INF , PT ;  /* 0x7ff000002800742a */ /* 0x000fcc0003f0c200 */
[----:B------:R-:W-:Y:S02]  /*84ac0*/  FSEL R2, R40, R2, P0 ;  /* 0x0000000228027208 */ /* 0x000fe40000000000 */
[----:B------:R-:W-:-:S07]  /*84ad0*/  FSEL R3, R41, R43, P0 ;  /* 0x0000002b29037208 */ /* 0x000fce0000000000 */
.L_x_49548:
[----:B------:R-:W-:Y:S05]  /*84ae0*/  BSYNC B2 ;  /* 0x0000000000027941 */ /* 0x000fea0003800000 */
.L_x_49532:
        /* <DEDUP_REMOVED lines=74> */
.L_x_49605:
[----:B------:R-:W-:Y:S05]  /*84f90*/  BSYNC B0 ;  /* 0x0000000000007941 */ /* 0x000fea0003800000 */
.L_x_49604:
        /* <DEDUP_REMOVED lines=24> */
.L_x_49607:
[----:B------:R-:W-:Y:S01]  /*85120*/  DMUL R2, RZ, R10 ;  /* 0x0000000aff027228 */ /* 0x000fe20000000000 */
[----:B------:R-:W-:-:S10]  /*85130*/  IMAD.MOV.U32 R8, RZ, RZ, RZ ;  /* 0x000000ffff087224 */ /* 0x000fd400078e00ff */
.L_x_49608:
[----:B------:R-:W-:Y:S05]  /*85140*/  BSYNC B2 ;  /* 0x0000000000027941 */ /* 0x000fea0003800000 */
.L_x_49606:
        /* <DEDUP_REMOVED lines=47> */
.L_x_49610:
[----:B------:R-:W-:Y:S01]  /*85440*/  DMUL R2, RZ, R10 ;  /* 0x0000000aff027228 */ /* 0x000fe20000000000 */
[----:B------:R-:W-:-:S10]  /*85450*/  IMAD.MOV.U32 R8, RZ, RZ, RZ ;  /* 0x000000ffff087224 */ /* 0x000fd400078e00ff */
.L_x_49611:
[----:B------:R-:W-:Y:S05]  /*85460*/  BSYNC B2 ;  /* 0x0000000000027941 */ /* 0x000fea0003800000 */
.L_x_49609:
        /* <DEDUP_REMOVED lines=25> */
.L_x_49603:
        /* <DEDUP_REMOVED lines=62> */
.L_x_49613:
[----:B------:R-:W-:Y:S05]  /*859e0*/  BSYNC B0 ;  /* 0x0000000000007941 */ /* 0x000fea0003800000 */
.L_x_49612:
        /* <DEDUP_REMOVED lines=24> */
.L_x_49615:
[----:B------:R-:W-:Y:S01]  /*85b70*/  DMUL R2, RZ, R10 ;  /* 0x0000000aff027228 */ /* 0x000fe20000000000 */
[----:B------:R-:W-:-:S10]  /*85b80*/  IMAD.MOV.U32 R8, RZ, RZ, RZ ;  /* 0x000000ffff087224 */ /* 0x000fd400078e00ff */
.L_x_49616:
[----:B------:R-:W-:Y:S05]  /*85b90*/  BSYNC B2 ;  /* 0x0000000000027941 */ /* 0x000fea0003800000 */
.L_x_49614:
        /* <DEDUP_REMOVED lines=47> */
.L_x_49618:
[----:B------:R-:W-:Y:S01]  /*85e90*/  DMUL R2, RZ, R10 ;  /* 0x0000000aff027228 */ /* 0x000fe20000000000 */
[----:B------:R-:W-:-:S10]  /*85ea0*/  IMAD.MOV.U32 R8, RZ, RZ, RZ ;  /* 0x000000ffff087224 */ /* 0x000fd400078e00ff */
.L_x_49619:
[----:B------:R-:W-:Y:S05]  /*85eb0*/  BSYNC B2 ;  /* 0x0000000000027941 */ /* 0x000fea0003800000 */
.L_x_49617:
        /* <DEDUP_REMOVED lines=39> */
.L_x_49602:
        /* <DEDUP_REMOVED lines=11> */
.L_x_49620:
[----:B------:R-:W-:-:S10]  /*861e0*/  DADD R56, R10, -R10 ;  /* 0x000000000a387229 */ /* 0x000fd4000000080a */
[----:B------:R-:W-:Y:S02]  /*861f0*/  IMAD.MOV.U32 R58, RZ, RZ, R56 ;  /* 0x000000ffff3a7224 */ /* 0x000fe400078e0038 */
[----:B------:R-:W-:Y:S01]  /*86200*/  IMAD.MOV.U32 R59, RZ, RZ, R57 ;  /* 0x000000ffff3b7224 */ /* 0x000fe200078e0039 */
[----:B------:R-:W-:Y:S06]  /*86210*/  BRA `(.L_x_49531) ;  /* 0x00000008008c7947 */ /* 0x000fec0003800000 */
.L_x_49601:
        /* <DEDUP_REMOVED lines=25> */
.L_x_49622:
[----:B------:R-:W-:Y:S01]  /*863b0*/  DMUL R2, RZ, R10 ;  /* 0x0000000aff027228 */ /* 0x000fe20000000000 */
[----:B------:R-:W-:-:S10]  /*863c0*/  IMAD.MOV.U32 R8, RZ, RZ, RZ ;  /* 0x000000ffff087224 */ /* 0x000fd400078e00ff */
.L_x_49623:
[----:B------:R-:W-:Y:S05]  /*863d0*/  BSYNC B2 ;  /* 0x0000000000027941 */ /* 0x000fea0003800000 */
.L_x_49621:
        /* <DEDUP_REMOVED lines=47> */
.L_x_49625:
[----:B------:R-:W-:Y:S01]  /*866d0*/  DMUL R2, RZ, R10 ;  /* 0x0000000aff027228 */ /* 0x000fe20000000000 */
[----:B------:R-:W-:-:S10]  /*866e0*/  IMAD.MOV.U32 R8, RZ, RZ, RZ ;  /* 0x000000ffff087224 */ /* 0x000fd400078e00ff */
.L_x_49626:
[----:B------:R-:W-:Y:S05]  /*866f0*/  BSYNC B2 ;  /* 0x0000000000027941 */ /* 0x000fea0003800000 */
.L_x_49624:
        /* <DEDUP_REMOVED lines=24> */
.L_x_49600:
        /* <DEDUP_REMOVED lines=58> */
.L_x_49628:
[----:B------:R-:W-:Y:S05]  /*86c20*/  BSYNC B0 ;  /* 0x0000000000007941 */ /* 0x000fea0003800000 */
.L_x_49627:
[----:B------:R-:W-:Y:S02]  /*86c30*/  IMAD.MOV.U32 R58, RZ, RZ, R10 ;  /* 0x000000ffff3a7224 */ /* 0x000fe400078e000a */
[----:B------:R-:W-:-:S07]  /*86c40*/  IMAD.MOV.U32 R59, RZ, RZ, R11 ;  /* 0x000000ffff3b7224 */ /* 0x000fce00078e000b */
.L_x_49531:
[----:B------:R-:W-:Y:S05]  /*86c50*/  BSYNC B1 ;  /* 0x0000000000017941 */ /* 0x000fea0003800000 */
.L_x_49530:
        /* <DEDUP_REMOVED lines=125> */
.L_x_49638:
        /* <DEDUP_REMOVED lines=23> */
.L_x_49641:
[----:B------:R-:W-:Y:S05]  /*875a0*/  BSYNC B4 ;  /* 0x0000000000047941 */ /* 0x000fea0003800000 */
.L_x_49640:
        /* <DEDUP_REMOVED lines=29> */
.L_x_49639:
[----:B------:R-:W-:Y:S05]  /*87780*/  BSYNC B3 ;  /* 0x0000000000037941 */ /* 0x000fea0003800000 */
.L_x_49637:
        /* <DEDUP_REMOVED lines=22> */
.L_x_49643:
[----:B------:R-:W-:Y:S05]  /*878f0*/  BSYNC B3 ;  /* 0x0000000000037941 */ /* 0x000fea0003800000 */
.L_x_49642:
        /* <DEDUP_REMOVED lines=82> */
.L_x_49645:
[----:B------:R-:W-:-:S04]  /*87e20*/  ISETP.GE.AND P0, PT, R33, RZ, PT ;  /* 0x000000ff2100720c */ /* 0x000fc80003f06270 */
[----:B------:R-:W-:Y:S02]  /*87e30*/  FSEL R2, RZ, 3.37028055040000000000e+12, P0 ;  /* 0x54442d18ff027808 */ /* 0x000fe40000000000 */
[----:B------:R-:W-:-:S07]  /*87e40*/  FSEL R3, RZ, 2.1426990032196044922, P0 ;  /* 0x400921fbff037808 */ /* 0x000fce0000000000 */
.L_x_49646:
[----:B------:R-:W-:Y:S05]  /*87e50*/  BSYNC B0 ;  /* 0x0000000000007941 */ /* 0x000fea0003800000 */
.L_x_49644:
[----:B------:R-:W-:Y:S01]  /*87e60*/  DADD R32, |R32|, |R34| ;  /* 0x0000000020207229 */ /* 0x000fe20000000622 */
[----:B------:R-:W-:Y:S01]  /*87e70*/  LOP3.LUT R35, R3, 0x80000000, R35, 0xb8, !PT ;  /* 0x8000000003237812 */ /* 0x000fe200078eb823 */
[----:B------:R-:W-:-:S06]  /*87e80*/  DMUL R36, R36, 0.5 ;  /* 0x3fe0000024247828 */ /* 0x000fcc0000000000 */
[----:B------:R-:W-:-:S06]  /*87e90*/  DSETP.GTU.AND P0, PT, |R32|, +INF , PT ;  /* 0x7ff000002000742a */ /* 0x000fcc0003f0c200 */
[----:B------:R-:W-:Y:S02]  /*87ea0*/  FSEL R2, R32, R2, P0 ;  /* 0x0000000220027208 */ /* 0x000fe40000000000 */
[----:B------:R-:W-:Y:S01]  /*87eb0*/  FSEL R3, R33, R35, P0 ;  /* 0x0000002321037208 */ /* 0x000fe20000000000 */
[----:B------:R-:W-:Y:S06]  /*87ec0*/  BRA `(.L_x_49647) ;  /* 0x0000006400687947 */ /* 0x000fec0003800000 */
.L_x_49636:
        /* <DEDUP_REMOVED lines=99> */
.L_x_49650:
[----:B------:R-:W-:Y:S05]  /*88500*/  BSYNC B0 ;  /* 0x0000000000007941 */ /* 0x000fea0003800000 */
.L_x_49649:
        /* <DEDUP_REMOVED lines=9> */
.L_x_49652:
[----:B------:R-:W-:Y:S05]  /*885a0*/  BSYNC B3 ;  /* 0x0000000000037941 */ /* 0x000fea0003800000 */
.L_x_49651:
        /* <DEDUP_REMOVED lines=82> */
.L_x_49654:
[----:B------:R-:W-:-:S04]  /*88ad0*/  ISETP.GE.AND P0, PT, R33, RZ, PT ;  /* 0x000000ff2100720c */ /* 0x000fc80003f06270 */
[----:B------:R-:W-:Y:S02]  /*88ae0*/  FSEL R2, RZ, 3.37028055040000000000e+12, P0 ;  /* 0x54442d18ff027808 */ /* 0x000fe40000000000 */
[----:B------:R-:W-:-:S07]  /*88af0*/  FSEL R3, RZ, 2.1426990032196044922, P0 ;  /* 0x400921fbff037808 */ /* 0x000fce0000000000 */
.L_x_49655:
[----:B------:R-:W-:Y:S05]  /*88b00*/  BSYNC B0 ;  /* 0x0000000000007941 */ /* 0x000fea0003800000 */
.L_x_49653:
[----:B------:R-:W-:Y:S01]  /*88b10*/  DADD R32, |R32|, |R34| ;  /* 0x0000000020207229 */ /* 0x000fe20000000622 */
[----:B------:R-:W-:Y:S01]  /*88b20*/  LOP3.LUT R35, R3, 0x80000000, R35, 0xb8, !PT ;  /* 0x8000000003237812 */ /* 0x000fe200078eb823 */
[----:B------:R-:W-:-:S06]  /*88b30*/  DMUL R36, R36, 0.5 ;  /* 0x3fe0000024247828 */ /* 0x000fcc0000000000 */
[----:B------:R-:W-:-:S06]  /*88b40*/  DSETP.GTU.AND P0, PT, |R32|, +INF , PT ;  /* 0x7ff000002000742a */ /* 0x000fcc0003f0c200 */
[----:B------:R-:W-:Y:S02]  /*88b50*/  FSEL R2, R32, R2, P0 ;  /* 0x0000000220027208 */ /* 0x000fe40000000000 */
[----:B------:R-:W-:Y:S01]  /*88b60*/  FSEL R3, R33, R35, P0 ;  /* 0x0000002321037208 */ /* 0x000fe20000000000 */
[----:B------:R-:W-:Y:S06]  /*88b70*/  BRA `(.L_x_49647) ;  /* 0x00000058003c7947 */ /* 0x000fec0003800000 */
.L_x_49648:
        /* <DEDUP_REMOVED lines=28> */
.L_x_49657:
        /* <DEDUP_REMOVED lines=75> */
.L_x_49656:
        /* <DEDUP_REMOVED lines=99> */
.L_x_49659:
        /* <DEDUP_REMOVED lines=23> */
.L_x_49662:
[----:B------:R-:W-:Y:S05]  /*89990*/  BSYNC B4 ;  /* 0x0000000000047941 */ /* 0x000fea0003800000 */
.L_x_49661:
        /* <DEDUP_REMOVED lines=29> */
.L_x_49660:
[----:B------:R-:W-:Y:S05]  /*89b70*/  BSYNC B3 ;  /* 0x0000000000037941 */ /* 0x000fea0003800000 */
.L_x_49658:
        /* <DEDUP_REMOVED lines=22> */
.L_x_49664:
[----:B------:R-:W-:Y:S05]  /*89ce0*/  BSYNC B3 ;  /* 0x0000000000037941 */ /* 0x000fea0003800000 */
.L_x_49663:
        /* <DEDUP_REMOVED lines=82> */
.L_x_49666:
[----:B------:R-:W-:-:S04]  /*8a210*/  ISETP.GE.AND P0, PT, R33, RZ, PT ;  /* 0x000000ff2100720c */ /* 0x000fc80003f06270 */
[----:B------:R-:W-:Y:S02]  /*8a220*/  FSEL R2, RZ, 3.37028055040000000000e+12, P0 ;  /* 0x54442d18ff027808 */ /* 0x000fe40000000000 */
[----:B------:R-:W-:-:S07]  /*8a230*/  FSEL R3, RZ, 2.1426990032196044922, P0 ;  /* 0x400921fbff037808 */ /* 0x000fce0000000000 */
.L_x_49667:
[----:B------:R-:W-:Y:S05]  /*8a240*/  BSYNC B0 ;  /* 0x0000000000007941 */ /* 0x000fea0003800000 */
.L_x_49665:
[----:B------:R-:W-:Y:S01]  /*8a250*/  DADD R32, |R32|, |R34| ;  /* 0x0000000020207229 */ /* 0x000fe20000000622 */
[----:B------:R-:W-:Y:S01]  /*8a260*/  LOP3.LUT R35, R3, 0x80000000, R35, 0xb8, !PT ;  /* 0x8000000003237812 */ /* 0x000fe200078eb823 */
[----:B------:R-:W-:-:S06]  /*8a270*/  DMUL R36, R36, 0.5 ;  /* 0x3fe0000024247828 */ /* 0x000fcc0000000000 */
[----:B------:R-:W-:-:S06]  /*8a280*/  DSETP.GTU.AND P0, PT, |R32|, +INF , PT ;  /* 0x7ff000002000742a */ /* 0x000fcc0003f0c200 */
[----:B------:R-:W-:Y:S02]  /*8a290*/  FSEL R2, R32, R2, P0 ;  /* 0x0000000220027208 */ /* 0x000fe40000000000 */
[----:B------:R-:W-:Y:S01]  /*8a2a0*/  FSEL R3, R33, R35, P0 ;  /* 0x0000002321037208 */ /* 0x000fe20000000000 */
[----:B------:R-:W-:Y:S06]  /*8a2b0*/  BRA `(.L_x_49647) ;  /* 0x00000040006c7947 */ /* 0x000fec0003800000 */
.L_x_49635:
        /* <DEDUP_REMOVED lines=135> */
.L_x_49669:
[----:B------:R-:W-:Y:S05]  /*8ab30*/  BSYNC B0 ;  /* 0x0000000000007941 */ /* 0x000fea0003800000 */
.L_x_49668:
        /* <DEDUP_REMOVED lines=9> */
.L_x_49671:
[----:B------:R-:W-:Y:S05]  /*8abd0*/  BSYNC B3 ;  /* 0x0000000000037941 */ /* 0x000fea0003800000 */
.L_x_49670:
        /* <DEDUP_REMOVED lines=82> */
.L_x_49673:
[----:B------:R-:W-:-:S04]  /*8b100*/  ISETP.GE.AND P0, PT, R33, RZ, PT ;  /* 0x000000ff2100720c */ /* 0x000fc80003f06270 */
[----:B------:R-:W-:Y:S02]  /*8b110*/  FSEL R2, RZ, 3.37028055040000000000e+12, P0 ;  /* 0x54442d18ff027808 */ /* 0x000fe40000000000 */
[----:B------:R-:W-:-:S07]  /*8b120*/  FSEL R3, RZ, 2.1426990032196044922, P0 ;  /* 0x400921fbff037808 */ /* 0x000fce0000000000 */
.L_x_49674:
[----:B------:R-:W-:Y:S05]  /*8b130*/  BSYNC B0 ;  /* 0x0000000000007941 */ /* 0x000fea0003800000 */
.L_x_49672:
[----:B------:R-:W-:Y:S01]  /*8b140*/  DADD R32, |R32|, |R34| ;  /* 0x0000000020207229 */ /* 0x000fe20000000622 */
[----:B------:R-:W-:-:S07]  /*8b150*/  LOP3.LUT R35, R3, 0x80000000, R35, 0xb8, !PT ;  /* 0x8000000003237812 */ /* 0x000fce00078eb823 */
[----:B------:R-:W-:-:S06]  /*8b160*/  DSETP.GTU.AND P0, PT, |R32|, +INF , PT ;  /* 0x7ff000002000742a */ /* 0x000fcc0003f0c200 */
[----:B------:R-:W-:Y:S02]  /*8b170*/  FSEL R2, R32, R2, P0 ;  /* 0x0000000220027208 */ /* 0x000fe40000000000 */
[----:B------:R-:W-:Y:S01]  /*8b180*/  FSEL R3, R33, R35, P0 ;  /* 0x0000002321037208 */ /* 0x000fe20000000000 */
[----:B------:R-:W-:Y:S06]  /*8b190*/  BRA `(.L_x_49647) ;  /* 0x0000003000b47947 */ /* 0x000fec0003800000 */
.L_x_49634:
        /* <DEDUP_REMOVED lines=92> */
.L_x_49677:
        /* <DEDUP_REMOVED lines=23> */
.L_x_49680:
[----:B------:R-:W-:Y:S05]  /*8b8d0*/  BSYNC B4 ;  /* 0x0000000000047941 */ /* 0x000fea0003800000 */
.L_x_49679:
        /* <DEDUP_REMOVED lines=29> */
.L_x_49678:
[----:B------:R-:W-:Y:S05]  /*8bab0*/  BSYNC B3 ;  /* 0x0000000000037941 */ /* 0x000fea0003800000 */
.L_x_49676:
        /* <DEDUP_REMOVED lines=83> */
.L_x_49675:
        /* <DEDUP_REMOVED lines=85> */
.L_x_49633:
        /* <DEDUP_REMOVED lines=24> */
.L_x_49682:
[----:B------:R-:W-:Y:S05]  /*8c6c0*/  BSYNC B3 ;  /* 0x0000000000037941 */ /* 0x000fea0003800000 */
.L_x_49681:
        /* <DEDUP_REMOVED lines=25> */
.L_x_49684:
[----:B------:R-:W-:Y:S05]  /*8c860*/  BSYNC B3 ;  /* 0x0000000000037941 */ /* 0x000fea0003800000 */
.L_x_49683:
        /* <DEDUP_REMOVED lines=136> */
.L_x_49686:
[----:B------:R-:W-:Y:S05]  /*8d0f0*/  BSYNC B0 ;  /* 0x0000000000007941 */ /* 0x000fea0003800000 */
.L_x_49685:
        /* <DEDUP_REMOVED lines=9> */
.L_x_49688:
[----:B------:R-:W-:Y:S05]  /*8d190*/  BSYNC B3 ;  /* 0x0000000000037941 */ /* 0x000fea0003800000 */
.L_x_49687:
        /* <DEDUP_REMOVED lines=82> */
.L_x_49690:
[----:B------:R-:W-:-:S04]  /*8d6c0*/  ISETP.GE.AND P0, PT, R33, RZ, PT ;  /* 0x000000ff2100720c */ /* 0x000fc80003f06270 */
[----:B------:R-:W-:Y:S02]  /*8d6d0*/  FSEL R2, RZ, 3.37028055040000000000e+12, P0 ;  /* 0x54442d18ff027808 */ /* 0x000fe40000000000 */
[----:B------:R-:W-:-:S07]  /*8d6e0*/  FSEL R3, RZ, 2.1426990032196044922, P0 ;  /* 0x400921fbff037808 */ /* 0x000fce0000000000 */
.L_x_49691:
[----:B------:R-:W-:Y:S05]  /*8d6f0*/  BSYNC B0 ;  /* 0x0000000000007941 */ /* 0x000fea0003800000 */
.L_x_49689:
[----:B------:R-:W-:Y:S01]  /*8d700*/  DADD R32, |R32|, |R34| ;  /* 0x0000000020207229 */ /* 0x000fe20000000622 */
[----:B------:R-:W-:Y:S01]  /*8d710*/  LOP3.LUT R35, R3, 0x80000000, R35, 0xb8, !PT ;  /* 0x8000000003237812 */ /* 0x000fe200078eb823 */
[----:B------:R-:W-:-:S06]  /*8d720*/  DADD R36, R36, 1 ;  /* 0x3ff0000024247429 */ /* 0x000fcc0000000000 */
[----:B------:R-:W-:-:S06]  /*8d730*/  DSETP.GTU.AND P0, PT, |R32|, +INF , PT ;  /* 0x7ff000002000742a */ /* 0x000fcc0003f0c200 */
[----:B------:R-:W-:Y:S02]  /*8d740*/  FSEL R2, R32, R2, P0 ;  /* 0x0000000220027208 */ /* 0x000fe40000000000 */
[----:B------:R-:W-:Y:S01]  /*8d750*/  FSEL R3, R33, R35, P0 ;  /* 0x0000002321037208 */ /* 0x000fe20000000000 */
[----:B------:R-:W-:Y:S06]  /*8d760*/  BRA `(.L_x_49647) ;  /* 0x0000000c00407947 */ /* 0x000fec0003800000 */
.L_x_49632:
        /* <DEDUP_REMOVED lines=108> */
.L_x_49693:
[----:B------:R-:W-:Y:S05]  /*8de30*/  BSYNC B0 ;  /* 0x0000000000007941 */ /* 0x000fea0003800000 */
.L_x_49692:
        /* <DEDUP_REMOVED lines=8> */
.L_x_49695:
[----:B------:R-:W-:Y:S05]  /*8dec0*/  BSYNC B3 ;  /* 0x0000000000037941 */ /* 0x000fea0003800000 */
.L_x_49694:
        /* <DEDUP_REMOVED lines=82> */
.L_x_49697:
[----:B------:R-:W-:Y:S02]  /*8e3f0*/  FSEL R2, RZ, 3.37028055040000000000e+12, P2 ;  /* 0x54442d18ff027808 */ /* 0x000fe40001000000 */
[----:B------:R-:W-:-:S07]  /*8e400*/  FSEL R3, RZ, 2.1426990032196044922, P2 ;  /* 0x400921fbff037808 */ /* 0x000fce0001000000 */
.L_x_49698:
[----:B------:R-:W-:Y:S05]  /*8e410*/  BSYNC B0 ;  /* 0x0000000000007941 */ /* 0x000fea0003800000 */
.L_x_49696:
[----:B------:R-:W-:Y:S01]  /*8e420*/  DADD R32, |R32|, |R34| ;  /* 0x0000000020207229 */ /* 0x000fe20000000622 */
[----:B------:R-:W-:-:S07]  /*8e430*/  LOP3.LUT R35, R3, 0x80000000, R35, 0xb8, !PT ;  /* 0x8000000003237812 */ /* 0x000fce00078eb823 */
[----:B------:R-:W-:-:S06]  /*8e440*/  DSETP.GTU.AND P0, PT, |R32|, +INF , PT ;  /* 0x7ff000002000742a */ /* 0x000fcc0003f0c200 */
[----:B------:R-:W-:Y:S02]  /*8e450*/  FSEL R2, R32, R2, P0 ;  /* 0x0000000220027208 */ /* 0x000fe40000000000 */
[----:B------:R-:W-:-:S07]  /*8e460*/  FSEL R3, R33, R35, P0 ;  /* 0x0000002321037208 */ /* 0x000fce0000000000 */
.L_x_49647:
[----:B------:R-:W-:Y:S05]  /*8e470*/  BSYNC B2 ;  /* 0x0000000000027941 */ /* 0x000fea0003800000 */
.L_x_49631:
        /* <DEDUP_REMOVED lines=74> */
.L_x_49704:
[----:B------:R-:W-:Y:S05]  /*8e920*/  BSYNC B0 ;  /* 0x0000000000007941 */ /* 0x000fea0003800000 */
.L_x_49703:
        /* <DEDUP_REMOVED lines=24> */
.L_x_49706:
[----:B------:R-:W-:Y:S01]  /*8eab0*/  DMUL R2, RZ, R32 ;  /* 0x00000020ff027228 */ /* 0x000fe20000000000 */
[----:B------:R-:W-:-:S10]  /*8eac0*/  IMAD.MOV.U32 R8, RZ, RZ, RZ ;  /* 0x000000ffff087224 */ /* 0x000fd400078e00ff */
.L_x_49707:
[----:B------:R-:W-:Y:S05]  /*8ead0*/  BSYNC B2 ;  /* 0x0000000000027941 */ /* 0x000fea0003800000 */
.L_x_49705:
        /* <DEDUP_REMOVED lines=47> */
.L_x_49709:
[----:B------:R-:W-:Y:S01]  /*8edd0*/  DMUL R2, RZ, R32 ;  /* 0x00000020ff027228 */ /* 0x000fe20000000000 */
[----:B------:R-:W-:-:S10]  /*8ede0*/  IMAD.MOV.U32 R8, RZ, RZ, RZ ;  /* 0x000000ffff087224 */ /* 0x000fd400078e00ff */
.L_x_49710:
[----:B------:R-:W-:Y:S05]  /*8edf0*/  BSYNC B2 ;  /* 0x0000000000027941 */ /* 0x000fea0003800000 */
.L_x_49708:
        /* <DEDUP_REMOVED lines=25> */
.L_x_49702:
        /* <DEDUP_REMOVED lines=62> */
.L_x_49712:
[----:B------:R-:W-:Y:S05]  /*8f370*/  BSYNC B0 ;  /* 0x0000000000007941 */ /* 0x000fea0003800000 */
.L_x_49711:
        /* <DEDUP_REMOVED lines=24> */
.L_x_49714:
[----:B------:R-:W-:Y:S01]  /*8f500*/  DMUL R2, RZ, R32 ;  /* 0x00000020ff027228 */ /* 0x000fe20000000000 */
[----:B------:R-:W-:-:S10]  /*8f510*/  IMAD.MOV.U32 R8, RZ, RZ, RZ ;  /* 0x000000ffff087224 */ /* 0x000fd400078e00ff */
.L_x_49715:
[----:B------:R-:W-:Y:S05]  /*8f520*/  BSYNC B2 ;  /* 0x0000000000027941 */ /* 0x000fea0003800000 */
.L_x_49713:
        /* <DEDUP_REMOVED lines=47> */
.L_x_49717:
[----:B------:R-:W-:Y:S01]  /*8f820*/  DMUL R2, RZ, R32 ;  /* 0x00000020ff027228 */ /* 0x000fe20000000000 */
[----:B------:R-:W-:-:S10]  /*8f830*/  IMAD.MOV.U32 R8, RZ, RZ, RZ ;  /* 0x000000ffff087224 */ /* 0x000fd400078e00ff */
.L_x_49718:
[----:B------:R-:W-:Y:S05]  /*8f840*/  BSYNC B2 ;  /* 0x0000000000027941 */ /* 0x000fea0003800000 */
.L_x_49716:
        /* <DEDUP_REMOVED lines=39> */
.L_x_49701:
        /* <DEDUP_REMOVED lines=11> */
.L_x_49719:
[----:B------:R-:W-:-:S10]  /*8fb70*/  DADD R36, R32, -R32 ;  /* 0x0000000020247229 */ /* 0x000fd40000000820 */
[----:B------:R-:W-:Y:S02]  /*8fb80*/  IMAD.MOV.U32 R38, RZ, RZ, R36 ;  /* 0x000000ffff267224 */ /* 0x000fe400078e0024 */
[----:B------:R-:W-:Y:S01]  /*8fb90*/  IMAD.MOV.U32 R39, RZ, RZ, R37 ;  /* 0x000000ffff277224 */ /* 0x000fe200078e0025 */
[----:B------:R-:W-:Y:S06]  /*8fba0*/  BRA `(.L_x_49630) ;  /* 0x00000008008c7947 */ /* 0x000fec0003800000 */
.L_x_49700:
        /* <DEDUP_REMOVED lines=25> */
.L_x_49721:
[----:B------:R-:W-:Y:S01]  /*8fd40*/  DMUL R2, RZ, R32 ;  /* 0x00000020ff027228 */ /* 0x000fe20000000000 */
[----:B------:R-:W-:-:S10]  /*8fd50*/  IMAD.MOV.U32 R8, RZ, RZ, RZ ;  /* 0x000000ffff087224 */ /* 0x000fd400078e00ff */
.L_x_49722:
[----:B------:R-:W-:Y:S05]  /*8fd60*/  BSYNC B2 ;  /* 0x0000000000027941 */ /* 0x000fea0003800000 */
.L_x_49720:
        /* <DEDUP_REMOVED lines=47> */
.L_x_49724:
[----:B------:R-:W-:Y:S01]  /*90060*/  DMUL R2, RZ, R32 ;  /* 0x00000020ff027228 */ /* 0x000fe20000000000 */
[----:B------:R-:W-:-:S10]  /*90070*/  IMAD.MOV.U32 R8, RZ, RZ, RZ ;  /* 0x000000ffff087224 */ /* 0x000fd400078e00ff */
.L_x_49725:
[----:B------:R-:W-:Y:S05]  /*90080*/  BSYNC B2 ;  /* 0x0000000000027941 */ /* 0x000fea0003800000 */
.L_x_49723:
        /* <DEDUP_REMOVED lines=24> */
.L_x_49699:
        /* <DEDUP_REMOVED lines=58> */
.L_x_49727:
[----:B------:R-:W-:Y:S05]  /*905b0*/  BSYNC B0 ;  /* 0x0000000000007941 */ /* 0x000fea0003800000 */
.L_x_49726:
[----:B------:R-:W-:Y:S02]  /*905c0*/  IMAD.MOV.U32 R38, RZ, RZ, R32 ;  /* 0x000000ffff267224 */ /* 0x000fe400078e0020 */
[----:B------:R-:W-:-:S07]  /*905d0*/  IMAD.MOV.U32 R39, RZ, RZ, R33 ;  /* 0x000000ffff277224 */ /* 0x000fce00078e0021 */
.L_x_49630:
[----:B------:R-:W-:Y:S05]  /*905e0*/  BSYNC B1 ;  /* 0x0000000000017941 */ /* 0x000fea0003800000 */
.L_x_49629:
[----:B------:R-:W-:Y:S01]  /*905f0*/  VIADD R9, R9, 0x380 ;  /* 0x0000038009097836 */ /* 0x000fe20000000000 */
[----:B------:R-:W-:Y:S04]  /*90600*/  BSSY B1, `(.L_x_49728) ;  /* 0x0000993000017945 */ /* 0x000fe80003800000 */
[----:B------:R-:W-:Y:S02]  /*90610*/  ISETP.GE.AND P0, PT, R9, R84, PT ;  /* 0x000000540900720c */ /* 0x000fe40003f06270 */
[----:B------:R-:W-:-:S11]  /*90620*/  CS2R R8, SRZ ;  /* 0x0000000000087805 */ /* 0x000fd6000001ff00 */
        /* <DEDUP_REMOVED lines=119> */
.L_x_49737:
        /* <DEDUP_REMOVED lines=23> */
.L_x_49740:
[----:B------:R-:W-:Y:S05]  /*90f10*/  BSYNC B4 ;  /* 0x0000000000047941 */ /* 0x000fea0003800000 */
.L_x_49739:
        /* <DEDUP_REMOVED lines=29> */
.L_x_49738:
[----:B------:R-:W-:Y:S05]  /*910f0*/  BSYNC B3 ;  /* 0x0000000000037941 */ /* 0x000fea0003800000 */
.L_x_49736:
        /* <DEDUP_REMOVED lines=22> */
.L_x_49742:
[----:B------:R-:W-:Y:S05]  /*91260*/  BSYNC B3 ;  /* 0x0000000000037941 */ /* 0x000fea0003800000 */
.L_x_49741:
        /* <DEDUP_REMOVED lines=82> */
.L_x_49744:
[----:B------:R-:W-:-:S04]  /*91790*/  ISETP.GE.AND P0, PT, R25, RZ, PT ;  /* 0x000000ff1900720c */ /* 0x000fc80003f06270 */
[----:B------:R-:W-:Y:S02]  /*917a0*/  FSEL R2, RZ, 3.37028055040000000000e+12, P0 ;  /* 0x54442d18ff027808 */ /* 0x000fe40000000000 */
[----:B------:R-:W-:-:S07]  /*917b0*/  FSEL R3, RZ, 2.1426990032196044922, P0 ;  /* 0x400921fbff037808 */ /* 0x000fce0000000000 */
.L_x_49745:
[----:B------:R-:W-:Y:S05]  /*917c0*/  BSYNC B0 ;  /* 0x0000000000007941 */ /* 0x000fea0003800000 */
.L_x_49743:
[----:B------:R-:W-:Y:S01]  /*917d0*/  DADD R24, |R24|, |R26| ;  /* 0x0000000018187229 */ /* 0x000fe2000000061a */
[----:B------:R-:W-:Y:S01]  /*917e0*/  LOP3.LUT R27, R3, 0x80000000, R27, 0xb8, !PT ;  /* 0x80000000031b7812 */ /* 0x000fe200078eb81b */
[----:B------:R-:W-:-:S06]  /*917f0*/  DMUL R10, R10, 0.5 ;  /* 0x3fe000000a0a7828 */ /* 0x000fcc0000000000 */
[----:B------:R-:W-:-:S06]  /*91800*/  DSETP.GTU.AND P0, PT, |R24|, +INF , PT ;  /* 0x7ff000001800742a */ /* 0x000fcc0003f0c200 */
[----:B------:R-:W-:Y:S02]  /*91810*/  FSEL R2, R24, R2, P0 ;  /* 0x0000000218027208 */ /* 0x000fe40000000000 */
[----:B------:R-:W-:Y:S01]  /*91820*/  FSEL R3, R25, R27, P0 ;  /* 0x0000001b19037208 */ /* 0x000fe20000000000 */
[----:B------:R-:W-:Y:S06]  /*91830*/  BRA `(.L_x_49746) ;  /* 0x0000006400607947 */ /* 0x000fec0003800000 */
.L_x_49735:
        /* <DEDUP_REMOVED lines=99> */
.L_x_49749:
[----:B------:R-:W-:Y:S05]  /*91e70*/  BSYNC B0 ;  /* 0x0000000000007941 */ /* 0x000fea0003800000 */
.L_x_49748:
        /* <DEDUP_REMOVED lines=9> */
.L_x_49751:
[----:B------:R-:W-:Y:S05]  /*91f10*/  BSYNC B3 ;  /* 0x0000000000037941 */ /* 0x000fea0003800000 */
.L_x_49750:
        /* <DEDUP_REMOVED lines=82> */
.L_x_49753:
[----:B------:R-:W-:-:S04]  /*92440*/  ISETP.GE.AND P0, PT, R25, RZ, PT ;  /* 0x000000ff1900720c */ /* 0x000fc80003f06270 */
[----:B------:R-:W-:Y:S02]  /*92450*/  FSEL R2, RZ, 3.37028055040000000000e+12, P0 ;  /* 0x54442d18ff027808 */ /* 0x000fe40000000000 */
[----:B------:R-:W-:-:S07]  /*92460*/  FSEL R3, RZ, 2.1426990032196044922, P0 ;  /* 0x400921fbff037808 */ /* 0x000fce0000000000 */
.L_x_49754:
[----:B------:R-:W-:Y:S05]  /*92470*/  BSYNC B0 ;  /* 0x0000000000007941 */ /* 0x000fea0003800000 */
.L_x_49752:
[----:B------:R-:W-:Y:S01]  /*92480*/  DADD R24, |R24|, |R26| ;  /* 0x0000000018187229 */ /* 0x000fe2000000061a */
[----:B------:R-:W-:Y:S01]  /*92490*/  LOP3.LUT R27, R3, 0x80000000, R27, 0xb8, !PT ;  /* 0x80000000031b7812 */ /* 0x000fe200078eb81b */
[----:B------:R-:W-:-:S06]  /*924a0*/  DMUL R10, R10, 0.5 ;  /* 0x3fe000000a0a7828 */ /* 0x000fcc0000000000 */
[----:B------:R-:W-:-:S06]  /*924b0*/  DSETP.GTU.AND P0, PT, |R24|, +INF , PT ;  /* 0x7ff000001800742a */ /* 0x000fcc0003f0c200 */
[----:B------:R-:W-:Y:S02]  /*924c0*/  FSEL R2, R24, R2, P0 ;  /* 0x0000000218027208 */ /* 0x000fe40000000000 */
[----:B------:R-:W-:Y:S01]  /*924d0*/  FSEL R3, R25, R27, P0 ;  /* 0x0000001b19037208 */ /* 0x000fe20000000000 */
[----:B------:R-:W-:Y:S06]  /*924e0*/  BRA `(.L_x_49746) ;  /* 0x0000005800347947 */ /* 0x000fec0003800000 */
.L_x_49747:
        /* <DEDUP_REMOVED lines=28> */
.L_x_49756:
        /* <DEDUP_REMOVED lines=75> */
.L_x_49755:
        /* <DEDUP_REMOVED lines=99> */
.L_x_49758:
        /* <DEDUP_REMOVED lines=23> */
.L_x_49761:
[----:B------:R-:W-:Y:S05]  /*93300*/  BSYNC B4 ;  /* 0x0000000000047941 */ /* 0x000fea0003800000 */
.L_x_49760:
        /* <DEDUP_REMOVED lines=29> */
.L_x_49759:
[----:B------:R-:W-:Y:S05]  /*934e0*/  BSYNC B3 ;  /* 0x0000000000037941 */ /* 0x000fea0003800000 */
.L_x_49757:
        /* <DEDUP_REMOVED lines=22> */
.L_x_49763:
[----:B------:R-:W-:Y:S05]  /*93650*/  BSYNC B3 ;  /* 0x0000000000037941 */ /* 0x000fea0003800000 */
.L_x_49762:
        /* <DEDUP_REMOVED lines=82> */
.L_x_49765:
[----:B------:R-:W-:-:S04]  /*93b80*/  ISETP.GE.AND P0, PT, R25, RZ, PT ;  /* 0x000000ff1900720c */ /* 0x000fc80003f06270 */
[----:B------:R-:W-:Y:S02]  /*93b90*/  FSEL R2, RZ, 3.37028055040000000000e+12, P0 ;  /* 0x54442d18ff027808 */ /* 0x000fe40000000000 */
[----:B------:R-:W-:-:S07]  /*93ba0*/  FSEL R3, RZ, 2.1426990032196044922, P0 ;  /* 0x400921fbff037808 */ /* 0x000fce0000000000 */
.L_x_49766:
[----:B------:R-:W-:Y:S05]  /*93bb0*/  BSYNC B0 ;  /* 0x0000000000007941 */ /* 0x000fea0003800000 */
.L_x_49764:
[----:B------:R-:W-:Y:S01]  /*93bc0*/  DADD R24, |R24|, |R26| ;  /* 0x0000000018187229 */ /* 0x000fe2000000061a */
[----:B------:R-:W-:Y:S01]  /*93bd0*/  LOP3.LUT R27, R3, 0x80000000, R27, 0xb8, !PT ;  /* 0x80000000031b7812 */ /* 0x000fe200078eb81b */
[----:B------:R-:W-:-:S06]  /*93be0*/  DMUL R10, R10, 0.5 ;  /* 0x3fe000000a0a7828 */ /* 0x000fcc0000000000 */
[----:B------:R-:W-:-:S06]  /*93bf0*/  DSETP.GTU.AND P0, PT, |R24|, +INF , PT ;  /* 0x7ff000001800742a */ /* 0x000fcc0003f0c200 */
[----:B------:R-:W-:Y:S02]  /*93c00*/  FSEL R2, R24, R2, P0 ;  /* 0x0000000218027208 */ /* 0x000fe40000000000 */
[----:B------:R-:W-:Y:S01]  /*93c10*/  FSEL R3, R25, R27, P0 ;  /* 0x0000001b19037208 */ /* 0x000fe20000000000 */
[----:B------:R-:W-:Y:S06]  /*93c20*/  BRA `(.L_x_49746) ;  /* 0x0000004000647947 */ /* 0x000fec0003800000 */
.L_x_49734:
        /* <DEDUP_REMOVED lines=135> */
.L_x_49768:
[----:B------:R-:W-:Y:S05]  /*944a0*/  BSYNC B0 ;  /* 0x0000000000007941 */ /* 0x000fea0003800000 */
.L_x_49767:
        /* <DEDUP_REMOVED lines=9> */
.L_x_49770:
[----:B------:R-:W-:Y:S05]  /*94540*/  BSYNC B3 ;  /* 0x0000000000037941 */ /* 0x000fea0003800000 */
.L_x_49769:
        /* <DEDUP_REMOVED lines=82> */
.L_x_49772:
[----:B------:R-:W-:-:S04]  /*94a70*/  ISETP.GE.AND P0, PT, R25, RZ, PT ;  /* 0x000000ff1900720c */ /* 0x000fc80003f06270 */
[----:B------:R-:W-:Y:S02]  /*94a80*/  FSEL R2, RZ, 3.37028055040000000000e+12, P0 ;  /* 0x54442d18ff027808 */ /* 0x000fe40000000000 */
[----:B------:R-:W-:-:S07]  /*94a90*/  FSEL R3, RZ, 2.1426990032196044922, P0 ;  /* 0x400921fbff037808 */ /* 0x000fce0000000000 */
.L_x_49773:
[----:B------:R-:W-:Y:S05]  /*94aa0*/  BSYNC B0 ;  /* 0x0000000000007941 */ /* 0x000fea0003800000 */
.L_x_49771:
[----:B------:R-:W-:Y:S01]  /*94ab0*/  DADD R24, |R24|, |R26| ;  /* 0x0000000018187229 */ /* 0x000fe2000000061a */
[----:B------:R-:W-:-:S07]  /*94ac0*/  LOP3.LUT R27, R3, 0x80000000, R27, 0xb8, !PT ;  /* 0x80000000031b7812 */ /* 0x000fce00078eb81b */
[----:B------:R-:W-:-:S06]  /*94ad0*/  DSETP.GTU.AND P0, PT, |R24|, +INF , PT ;  /* 0x7ff000001800742a */ /* 0x000fcc0003f0c200 */
[----:B------:R-:W-:Y:S02]  /*94ae0*/  FSEL R2, R24, R2, P0 ;  /* 0x0000000218027208 */ /* 0x000fe40000000000 */
[----:B------:R-:W-:Y:S01]  /*94af0*/  FSEL R3, R25, R27, P0 ;  /* 0x0000001b19037208 */ /* 0x000fe20000000000 */
[----:B------:R-:W-:Y:S06]  /*94b00*/  BRA `(.L_x_49746) ;  /* 0x0000003000ac7947 */ /* 0x000fec0003800000 */
.L_x_49733:
        /* <DEDUP_REMOVED lines=90> */
.L_x_49776:
        /* <DEDUP_REMOVED lines=23> */
.L_x_49779:
[----:B------:R-:W-:Y:S05]  /*95220*/  BSYNC B4 ;  /* 0x0000000000047941 */ /* 0x000fea0003800000 */
.L_x_49778:
        /* <DEDUP_REMOVED lines=29> */
.L_x_49777:
[----:B------:R-:W-:Y:S05]  /*95400*/  BSYNC B3 ;  /* 0x0000000000037941 */ /* 0x000fea0003800000 */
.L_x_49775:
        /* <DEDUP_REMOVED lines=83> */
.L_x_49774:
        /* <DEDUP_REMOVED lines=85> */
.L_x_49732:
        /* <DEDUP_REMOVED lines=24> */
.L_x_49781:
[----:B------:R-:W-:Y:S05]  /*96010*/  BSYNC B3 ;  /* 0x0000000000037941 */ /* 0x000fea0003800000 */
.L_x_49780:
        /* <DEDUP_REMOVED lines=25> */
.L_x_49783:
[----:B------:R-:W-:Y:S05]  /*961b0*/  BSYNC B3 ;  /* 0x0000000000037941 */ /* 0x000fea0003800000 */
.L_x_49782:
        /* <DEDUP_REMOVED lines=136> */
.L_x_49785:
[----:B------:R-:W-:Y:S05]  /*96a40*/  BSYNC B0 ;  /* 0x0000000000007941 */ /* 0x000fea0003800000 */
.L_x_49784:
        /* <DEDUP_REMOVED lines=9> */
.L_x_49787:
[----:B------:R-:W-:Y:S05]  /*96ae0*/  BSYNC B3 ;  /* 0x0000000000037941 */ /* 0x000fea0003800000 */
.L_x_49786:
        /* <DEDUP_REMOVED lines=82> */
.L_x_49789:
[----:B------:R-:W-:-:S04]  /*97010*/  ISETP.GE.AND P0, PT, R25, RZ, PT ;  /* 0x000000ff1900720c */ /* 0x000fc80003f06270 */
[----:B------:R-:W-:Y:S02]  /*97020*/  FSEL R2, RZ, 3.37028055040000000000e+12, P0 ;  /* 0x54442d18ff027808 */ /* 0x000fe40000000000 */
[----:B------:R-:W-:-:S07]  /*97030*/  FSEL R3, RZ, 2.1426990032196044922, P0 ;  /* 0x400921fbff037808 */ /* 0x000fce0000000000 */
.L_x_49790:
[----:B------:R-:W-:Y:S05]  /*97040*/  BSYNC B0 ;  /* 0x0000000000007941 */ /* 0x000fea0003800000 */
.L_x_49788:
[----:B------:R-:W-:Y:S01]  /*97050*/  DADD R24, |R24|, |R26| ;  /* 0x0000000018187229 */ /* 0x000fe2000000061a */
[----:B------:R-:W-:Y:S01]  /*97060*/  LOP3.LUT R27, R3, 0x80000000, R27, 0xb8, !PT ;  /* 0x80000000031b7812 */ /* 0x000fe200078eb81b */
[----:B------:R-:W-:-:S06]  /*97070*/  DADD R10, R10, 1 ;  /* 0x3ff000000a0a7429 */ /* 0x000fcc0000000000 */
[----:B------:R-:W-:-:S06]  /*97080*/  DSETP.GTU.AND P0, PT, |R24|, +INF , PT ;  /* 0x7ff000001800742a */ /* 0x000fcc0003f0c200 */
[----:B------:R-:W-:Y:S02]  /*97090*/  FSEL R2, R24, R2, P0 ;  /* 0x0000000218027208 */ /* 0x000fe40000000000 */
[----:B------:R-:W-:Y:S01]  /*970a0*/  FSEL R3, R25, R27, P0 ;  /* 0x0000001b19037208 */ /* 0x000fe20000000000 */
[----:B------:R-:W-:Y:S06]  /*970b0*/  BRA `(.L_x_49746) ;  /* 0x0000000c00407947 */ /* 0x000fec0003800000 */
.L_x_49731:
        /* <DEDUP_REMOVED lines=108> */
.L_x_49792:
[----:B------:R-:W-:Y:S05]  /*97780*/  BSYNC B0 ;  /* 0x0000000000007941 */ /* 0x000fea0003800000 */
.L_x_49791:
        /* <DEDUP_REMOVED lines=8> */
.L_x_49794:
[----:B------:R-:W-:Y:S05]  /*97810*/  BSYNC B3 ;  /* 0x0000000000037941 */ /* 0x000fea0003800000 */
.L_x_49793:
        /* <DEDUP_REMOVED lines=82> */
.L_x_49796:
[----:B------:R-:W-:Y:S02]  /*97d40*/  FSEL R2, RZ, 3.37028055040000000000e+12, P2 ;  /* 0x54442d18ff027808 */ /* 0x000fe40001000000 */
[----:B------:R-:W-:-:S07]  /*97d50*/  FSEL R3, RZ, 2.1426990032196044922, P2 ;  /* 0x400921fbff037808 */ /* 0x000fce0001000000 */
.L_x_49797:
[----:B------:R-:W-:Y:S05]  /*97d60*/  BSYNC B0 ;  /* 0x0000000000007941 */ /* 0x000fea0003800000 */
.L_x_49795:
[----:B------:R-:W-:Y:S01]  /*97d70*/  DADD R24, |R24|, |R26| ;  /* 0x0000000018187229 */ /* 0x000fe2000000061a */
[----:B------:R-:W-:-:S07]  /*97d80*/  LOP3.LUT R27, R3, 0x80000000, R27, 0xb8, !PT ;  /* 0x80000000031b7812 */ /* 0x000fce00078eb81b */
[----:B------:R-:W-:-:S06]  /*97d90*/  DSETP.GTU.AND P0, PT, |R24|, +INF , PT ;  /* 0x7ff000001800742a */ /* 0x000fcc0003f0c200 */
[----:B------:R-:W-:Y:S02]  /*97da0*/  FSEL R2, R24, R2, P0 ;  /* 0x0000000218027208 */ /* 0x000fe40000000000 */
[----:B------:R-:W-:-:S07]  /*97db0*/  FSEL R3, R25, R27, P0 ;  /* 0x0000001b19037208 */ /* 0x000fce0000000000 */
.L_x_49746:
[----:B------:R-:W-:Y:S05]  /*97dc0*/  BSYNC B2 ;  /* 0x0000000000027941 */ /* 0x000fea0003800000 */
.L_x_49730:
        /* <DEDUP_REMOVED lines=74> */
.L_x_49803:
[----:B------:R-:W-:Y:S05]  /*98270*/  BSYNC B0 ;  /* 0x0000000000007941 */ /* 0x000fea0003800000 */
.L_x_49802:
        /* <DEDUP_REMOVED lines=24> */
.L_x_49805:
[----:B------:R-:W-:Y:S01]  /*98400*/  DMUL R2, RZ, R24 ;  /* 0x00000018ff027228 */ /* 0x000fe20000000000 */
[----:B------:R-:W-:-:S10]  /*98410*/  IMAD.MOV.U32 R8, RZ, RZ, RZ ;  /* 0x000000ffff087224 */ /* 0x000fd400078e00ff */
.L_x_49806:
[----:B------:R-:W-:Y:S05]  /*98420*/  BSYNC B2 ;  /* 0x0000000000027941 */ /* 0x000fea0003800000 */
.L_x_49804:
        /* <DEDUP_REMOVED lines=47> */
.L_x_49808:
[----:B------:R-:W-:Y:S01]  /*98720*/  DMUL R2, RZ, R24 ;  /* 0x00000018ff027228 */ /* 0x000fe20000000000 */
[----:B------:R-:W-:-:S10]  /*98730*/  IMAD.MOV.U32 R32, RZ, RZ, RZ ;  /* 0x000000ffff207224 */ /* 0x000fd400078e00ff */
.L_x_49809:
[----:B------:R-:W-:Y:S05]  /*98740*/  BSYNC B2 ;  /* 0x0000000000027941 */ /* 0x000fea0003800000 */
.L_x_49807:
        /* <DEDUP_REMOVED lines=25> */
.L_x_49801:
        /* <DEDUP_REMOVED lines=62> */
.L_x_49811:
[----:B------:R-:W-:Y:S05]  /*98cc0*/  BSYNC B0 ;  /* 0x0000000000007941 */ /* 0x000fea0003800000 */
.L_x_49810:
        /* <DEDUP_REMOVED lines=24> */
.L_x_49813:
[----:B------:R-:W-:Y:S01]  /*98e50*/  DMUL R2, RZ, R24 ;  /* 0x00000018ff027228 */ /* 0x000fe20000000000 */
[----:B------:R-:W-:-:S10]  /*98e60*/  IMAD.MOV.U32 R8, RZ, RZ, RZ ;  /* 0x000000ffff087224 */ /* 0x000fd400078e00ff */
.L_x_49814:
[----:B------:R-:W-:Y:S05]  /*98e70*/  BSYNC B2 ;  /* 0x0000000000027941 */ /* 0x000fea0003800000 */
.L_x_49812:
        /* <DEDUP_REMOVED lines=47> */
.L_x_49816:
[----:B------:R-:W-:Y:S01]  /*99170*/  DMUL R2, RZ, R24 ;  /* 0x00000018ff027228 */ /* 0x000fe20000000000 */
[----:B------:R-:W-:-:S10]  /*99180*/  IMAD.MOV.U32 R32, RZ, RZ, RZ ;  /* 0x000000ffff207224 */ /* 0x000fd400078e00ff */
.L_x_49817:
[----:B------:R-:W-:Y:S05]  /*99190*/  BSYNC B2 ;  /* 0x0000000000027941 */ /* 0x000fea0003800000 */
.L_x_49815:
        /* <DEDUP_REMOVED lines=39> */
.L_x_49800:
        /* <DEDUP_REMOVED lines=11> */
.L_x_49818:
[----:B------:R-:W-:-:S10]  /*994c0*/  DADD R8, R24, -R24 ;  /* 0x0000000018087229 */ /* 0x000fd40000000818 */
[----:B------:R-:W-:Y:S02]  /*994d0*/  IMAD.MOV.U32 R10, RZ, RZ, R8 ;  /* 0x000000ffff0a7224 */ /* 0x000fe400078e0008 */
[----:B------:R-:W-:Y:S01]  /*994e0*/  IMAD.MOV.U32 R11, RZ, RZ, R9 ;  /* 0x000000ffff0b7224 */ /* 0x000fe200078e0009 */
[----:B------:R-:W-:Y:S06]  /*994f0*/  BRA `(.L_x_49729) ;  /* 0x00000008008c7947 */ /* 0x000fec0003800000 */
.L_x_49799:
        /* <DEDUP_REMOVED lines=25> */
.L_x_49820:
[----:B------:R-:W-:Y:S01]  /*99690*/  DMUL R2, RZ, R24 ;  /* 0x00000018ff027228 */ /* 0x000fe20000000000 */
[----:B------:R-:W-:-:S10]  /*996a0*/  IMAD.MOV.U32 R8, RZ, RZ, RZ ;  /* 0x000000ffff087224 */ /* 0x000fd400078e00ff */
.L_x_49821:
[----:B------:R-:W-:Y:S05]  /*996b0*/  BSYNC B2 ;  /* 0x0000000000027941 */ /* 0x000fea0003800000 */
.L_x_49819:
        /* <DEDUP_REMOVED lines=47> */
.L_x_49823:
[----:B------:R-:W-:Y:S01]  /*999b0*/  DMUL R2, RZ, R24 ;  /* 0x00000018ff027228 */ /* 0x000fe20000000000 */
[----:B------:R-:W-:-:S10]  /*999c0*/  IMAD.MOV.U32 R10, RZ, RZ, RZ ;  /* 0x000000ffff0a7224 */ /* 0x000fd400078e00ff */
.L_x_49824:
[----:B------:R-:W-:Y:S05]  /*999d0*/  BSYNC B2 ;  /* 0x0000000000027941 */ /* 0x000fea0003800000 */
.L_x_49822:
        /* <DEDUP_REMOVED lines=24> */
.L_x_49798:
        /* <DEDUP_REMOVED lines=58> */
.L_x_49826:
[----:B------:R-:W-:Y:S05]  /*99f00*/  BSYNC B0 ;  /* 0x0000000000007941 */ /* 0x000fea0003800000 */
.L_x_49825:
[----:B------:R-:W-:Y:S02]  /*99f10*/  IMAD.MOV.U32 R10, RZ, RZ, R24 ;  /* 0x000000ffff0a7224 */ /* 0x000fe400078e0018 */
[----:B------:R-:W-:-:S07]  /*99f20*/  IMAD.MOV.U32 R11, RZ, RZ, R25 ;  /* 0x000000ffff0b7224 */ /* 0x000fce00078e0019 */
.L_x_49729:
[----:B------:R-:W-:Y:S05]  /*99f30*/  BSYNC B1 ;  /* 0x0000000000017941 */ /* 0x000fea0003800000 */
.L_x_49728:
        /* <DEDUP_REMOVED lines=8> */
[----:B------:R0:W-:Y:S01]  /*99fc0*/  @!P0 STG.E.128 desc[UR6][R2.64], R16 ;  /* 0x0000001002008986 */ /* 0x0001e2000c101d06 */
[----:B------:R-:W-:-:S05]  /*99fd0*/  @!P0 IMAD.MOV.U32 R5, RZ, RZ, R87 ;  /* 0x000000ffff058224 */ /* 0x000fca00078e0057 */
[----:B------:R-:W-:-:S13]  /*99fe0*/  ISETP.GE.AND P0, PT, R5, R84, PT ;  /* 0x000000540500720c */ /* 0x000fda0003f06270 */
[----:B0-----:R-:W-:Y:S05]  /*99ff0*/  @P0 BRA `(.L_x_49829) ;  /* 0x0000000000300947 */ /* 0x001fea0003800000 */
[----:B------:R-:W0:Y:S01]  /*9a000*/  LDC.64 R2, c[0x0][0x220] ;  /* 0x00008800ff027b82 */ /* 0x000e220000000a00 */
[----:B------:R-:W-:Y:S02]  /*9a010*/  IMAD.IADD R7, R0, 0x1, R5 ;  /* 0x0000000100077824 */ /* 0x000fe400078e0205 */
[----:B------:R-:W-:-:S05]  /*9a020*/  VIADD R5, R5, 0x80 ;  /* 0x0000008005057836 */ /* 0x000fca0000000000 */
[----:B------:R-:W-:Y:S01]  /*9a030*/  ISETP.GE.AND P0, PT, R5, R84, PT ;  /* 0x000000540500720c */ /* 0x000fe20003f06270 */
[----:B0-----:R-:W-:-:S05]  /*9a040*/  IMAD.WIDE.U32 R2, R7, 0x10, R2 ;  /* 0x0000001007027825 */ /* 0x001fca00078e0002 */
[----:B------:R0:W-:Y:S07]  /*9a050*/  STG.E.128 desc[UR6][R2.64], R12 ;  /* 0x0000000c02007986 */ /* 0x0001ee000c101d06 */
[----:B------:R-:W-:Y:S05]  /*9a060*/  @P0 BRA `(.L_x_49830) ;  /* 0x0000000000300947 */ /* 0x000fea0003800000 */
[----:B0-----:R-:W0:Y:S01]  /*9a070*/  LDC.64 R2, c[0x0][0x220] ;  /* 0x00008800ff027b82 */ /* 0x001e220000000a00 */
[----:B------:R-:W-:Y:S02]  /*9a080*/  IMAD.IADD R7, R0, 0x1, R5 ;  /* 0x0000000100077824 */ /* 0x000fe400078e0205 */
[----:B------:R-:W-:Y:S02]  /*9a090*/  VIADD R5, R5, 0x80 ;  /* 0x0000008005057836 */ /* 0x000fe40000000000 */
[----:B0-----:R-:W-:-:S05]  /*9a0a0*/  IMAD.WIDE.U32 R2, R7, 0x10, R2 ;  /* 0x0000001007027825 */ /* 0x001fca00078e0002 */
[----:B------:R0:W-:Y:S02]  /*9a0b0*/  STG.E.128 desc[UR6][R2.64], R68 ;  /* 0x0000004402007986 */ /* 0x0001e4000c101d06 */
.L_x_49829:
[----:B------:R-:W-:-:S13]  /*9a0c0*/  ISETP.GE.AND P0, PT, R5, R84, PT ;  /* 0x000000540500720c */ /* 0x000fda0003f06270 */
[----:B------:R-:W-:Y:S05]  /*9a0d0*/  @P0 BRA `(.L_x_49831) ;  /* 0x0000000000300947 */ /* 0x000fea0003800000 */
[----:B0-----:R-:W0:Y:S01]  /*9a0e0*/  LDC.64 R2, c[0x0][0x220] ;  /* 0x00008800ff027b82 */ /* 0x001e220000000a00 */
[----:B------:R-:W-:Y:S02]  /*9a0f0*/  IMAD.IADD R7, R0, 0x1, R5 ;  /* 0x0000000100077824 */ /* 0x000fe400078e0205 */
[----:B------:R-:W-:Y:S02]  /*9a100*/  VIADD R5, R5, 0x80 ;  /* 0x0000008005057836 */ /* 0x000fe40000000000 */
[----:B0-----:R-:W-:-:S05]  /*9a110*/  IMAD.WIDE.U32 R2, R7, 0x10, R2 ;  /* 0x0000001007027825 */ /* 0x001fca00078e0002 */
[----:B------:R1:W-:Y:S02]  /*9a120*/  STG.E.128 desc[UR6][R2.64], R72 ;  /* 0x0000004802007986 */ /* 0x0003e4000c101d06 */
.L_x_49830:
[----:B------:R-:W-:-:S13]  /*9a130*/  ISETP.GE.AND P0, PT, R5, R84, PT ;  /* 0x000000540500720c */ /* 0x000fda0003f06270 */
[----:B------:R-:W-:Y:S05]  /*9a140*/  @P0 BRA `(.L_x_49832) ;  /* 0x0000000000340947 */ /* 0x000fea0003800000 */
[----:B01----:R-:W0:Y:S01]  /*9a150*/  LDC.64 R2, c[0x0][0x220] ;  /* 0x00008800ff027b82 */ /* 0x003e220000000a00 */
[----:B------:R-:W-:Y:S02]  /*9a160*/  IMAD.IADD R7, R0, 0x1, R5 ;  /* 0x0000000100077824 */ /* 0x000fe400078e0205 */
[----:B------:R-:W-:Y:S02]  /*9a170*/  VIADD R5, R5, 0x80 ;  /* 0x0000008005057836 */ /* 0x000fe40000000000 */
[----:B0-----:R-:W-:-:S05]  /*9a180*/  IMAD.WIDE.U32 R2, R7, 0x10, R2 ;  /* 0x0000001007027825 */ /* 0x001fca00078e0002 */
[----:B------:R1:W-:Y:S02]  /*9a190*/  STG.E.128 desc[UR6][R2.64], R52 ;  /* 0x0000003402007986 */ /* 0x0003e4000c101d06 */
.L_x_49831:
[----:B------:R-:W-:-:S13]  /*9a1a0*/  ISETP.GE.AND P0, PT, R5, R84, PT ;  /* 0x000000540500720c */ /* 0x000fda0003f06270 */
[----:B------:R-:W-:Y:S05]  /*9a1b0*/  @P0 BREAK B1 ;  /* 0x0000000000010942 */ /* 0x000fea0003800000 */
[----:B------:R-:W-:Y:S05]  /*9a1c0*/  @P0 BRA `(.L_x_49833) ;  /* 0x0000000000300947 */ /* 0x000fea0003800000 */
[----:B01----:R-:W0:Y:S01]  /*9a1d0*/  LDC.64 R2, c[0x0][0x220] ;  /* 0x00008800ff027b82 */ /* 0x003e220000000a00 */
[----:B------:R-:W-:Y:S02]  /*9a1e0*/  IMAD.IADD R7, R0, 0x1, R5 ;  /* 0x0000000100077824 */ /* 0x000fe400078e0205 */
[----:B------:R-:W-:Y:S02]  /*9a1f0*/  VIADD R5, R5, 0x80 ;  /* 0x0000008005057836 */ /* 0x000fe40000000000 */
[----:B0-----:R-:W-:-:S05]  /*9a200*/  IMAD.WIDE.U32 R2, R7, 0x10, R2 ;  /* 0x0000001007027825 */ /* 0x001fca00078e0002 */
[----:B------:R2:W-:Y:S02]  /*9a210*/  STG.E.128 desc[UR6][R2.64], R56 ;  /* 0x0000003802007986 */ /* 0x0005e4000c101d06 */
.L_x_49832:
[----:B------:R-:W-:Y:S05]  /*9a220*/  BSYNC B1 ;  /* 0x0000000000017941 */ /* 0x000fea0003800000 */
.L_x_49828:
[----:B------:R-:W-:-:S13]  /*9a230*/  ISETP.GE.AND P0, PT, R5, R84, PT ;  /* 0x000000540500720c */ /* 0x000fda0003f06270 */
[----:B012---:R-:W0:Y:S01]  /*9a240*/  @!P0 LDC.64 R2, c[0x0][0x220] ;  /* 0x00008800ff028b82 */ /* 0x007e220000000a00 */
[----:B------:R-:W-:Y:S02]  /*9a250*/  @!P0 IMAD.IADD R7, R0, 0x1, R5 ;  /* 0x0000000100078824 */ /* 0x000fe400078e0205 */
[----:B------:R-:W-:Y:S02]  /*9a260*/  @!P0 VIADD R5, R5, 0x80 ;  /* 0x0000008005058836 */ /* 0x000fe40000000000 */
[----:B0-----:R-:W-:-:S05]  /*9a270*/  @!P0 IMAD.WIDE.U32 R2, R7, 0x10, R2 ;  /* 0x0000001007028825 */ /* 0x001fca00078e0002 */
[----:B------:R2:W-:Y:S02]  /*9a280*/  @!P0 STG.E.128 desc[UR6][R2.64], R36 ;  /* 0x0000002402008986 */ /* 0x0005e4000c101d06 */
.L_x_49833:
[----:B------:R-:W-:Y:S05]  /*9a290*/  BSYNC B0 ;  /* 0x0000000000007941 */ /* 0x000fea0003800000 */
.L_x_49827:
[----:B------:R-:W-:Y:S05]  /*9a2a0*/  WARPSYNC.ALL ;  /* 0x0000000000007948 */ /* 0x000fea0003800000 */
[----:B------:R-:W-:-:S13]  /*9a2b0*/  ISETP.GE.AND P0, PT, R5, R84, PT ;  /* 0x000000540500720c */ /* 0x000fda0003f06270 */
[----:B------:R-:W-:Y:S05]  /*9a2c0*/  @P0 EXIT ;  /* 0x000000000000094d */ /* 0x000fea0003800000 */
[----:B012---:R-:W0:Y:S01]  /*9a2d0*/  LDC.64 R2, c[0x0][0x220] ;  /* 0x00008800ff027b82 */ /* 0x007e220000000a00 */
[----:B------:R-:W-:-:S04]  /*9a2e0*/  IMAD.IADD R5, R0, 0x1, R5 ;  /* 0x0000000100057824 */ /* 0x000fc800078e0205 */
[----:B0-----:R-:W-:-:S05]  /*9a2f0*/  IMAD.WIDE.U32 R2, R5, 0x10, R2 ;  /* 0x0000001005027825 */ /* 0x001fca00078e0002 */
[----:B------:R-:W-:Y:S01]  /*9a300*/  STG.E.128 desc[UR6][R2.64], R8 ;  /* 0x0000000802007986 */ /* 0x000fe2000c101d06 */
[----:B------:R-:W-:Y:S05]  /*9a310*/  EXIT ;  /* 0x000000000000794d */ /* 0x000fea0003800000 */
        .weak           $__internal_88_$__cuda_sm20_div_rn_f64_full
        .type           $__internal_88_$__cuda_sm20_div_rn_f64_full,@function
        .size           $__internal_88_$__cuda_sm20_div_rn_f64_full,($_ZN2at6native29vectorized_elementwise_kernelILi2EZZZNS0_50_GLOBAL__N__2680c7bb_12_PowKernel_cu_7dd49032_316824pow_tensor_tensor_kernelERNS_18TensorIteratorBaseEENKUlvE_clEvENKUlvE6_clEvEUlN3c107complexIdEES9_E_St5arrayIPcLm3EEEEviT0_T1_$__internal_trig_reduction_slowpathd - $__internal_88_$__cuda_sm20_div_rn_f64_full)
$__internal_88_$__cuda_sm20_div_rn_f64_full:
        /* <DEDUP_REMOVED lines=12> */
[----:B------:R-:W-:-:S02]  /*9a3e0*/  LOP3.LUT R3, R89, 0x7ff00000, RZ, 0xc0, !PT ;  /* 0x7ff0000059037812 */ /* 0x000fc400078ec0ff */
[----:B------:R-:W-:-:S03]  /*9a3f0*/  LOP3.LUT R6, R5, 0x7ff00000, RZ, 0xc0, !PT ;  /* 0x7ff0000005067812 */ /* 0x000fc600078ec0ff */
[----:B------:R-:W0:Y:S01]  /*9a400*/  MUFU.RCP64H R95, R83 ;  /* 0x00000053005f7308 */ /* 0x000e220000001800 */
[----:B------:R-:W-:-:S03]  /*9a410*/  ISETP.GE.U32.AND P4, PT, R3, R6, PT ;  /* 0x000000060300720c */ /* 0x000fc60003f86070 */
[----:B------:R-:W-:Y:S02]  /*9a420*/  @!P2 LOP3.LUT R6, R83, 0x7ff00000, RZ, 0xc0, !PT ;  /* 0x7ff000005306a812 */ /* 0x000fe400078ec0ff */
[----:B------:R-:W-:Y:S01]  /*9a430*/  @!P0 LOP3.LUT R4, R81, 0x7ff00000, RZ, 0xc0, !PT ;  /* 0x7ff0000051048812 */ /* 0x000fe200078ec0ff */
[----:B------:R-:W-:Y:S02]  /*9a440*/  @!P0 IMAD.MOV.U32 R96, RZ, RZ, RZ ;  /* 0x000000ffff608224 */ /* 0x000fe400078e00ff */
[----:B------:R-:W-:Y:S01]  /*9a450*/  VIADD R8, R6, 0xffffffff ;  /* 0xffffffff06087836 */ /* 0x000fe20000000000 */
[----:B------:R-:W-:Y:S01]  /*9a460*/  @!P0 ISETP.GE.U32.AND P3, PT, R3, R4, PT ;  /* 0x000000040300820c */ /* 0x000fe20003f66070 */
[----:B------:R-:W-:-:S05]  /*9a470*/  IMAD.MOV.U32 R4, RZ, RZ, 0x1ca00000 ;  /* 0x1ca00000ff047424 */ /* 0x000fca00078e00ff */
[C---:B------:R-:W-:Y:S01]  /*9a480*/  @!P0 SEL R7, R4.reuse, 0x63400000, !P3 ;  /* 0x6340000004078807 */ /* 0x040fe20005800000 */
[----:B0-----:R-:W-:Y:S01]  /*9a490*/  DFMA R90, R94, -R82, 1 ;  /* 0x3ff000005e5a742b */ /* 0x001fe20000000852 */
[----:B------:R-:W-:Y:S02]  /*9a4a0*/  SEL R5, R4, 0x63400000, !P4 ;  /* 0x6340000004057807 */ /* 0x000fe40006000000 */
[----:B------:R-:W-:-:S04]  /*9a4b0*/  @!P0 LOP3.LUT R7, R7, 0x80000000, R89, 0xf8, !PT ;  /* 0x8000000007078812 */ /* 0x000fc800078ef859 */
[----:B------:R-:W-:Y:S01]  /*9a4c0*/  @!P0 LOP3.LUT R97, R7, 0x100000, RZ, 0xfc, !PT ;  /* 0x0010000007618812 */ /* 0x000fe200078efcff */
[----:B------:R-:W-:-:S08]  /*9a4d0*/  DFMA R90, R90, R90, R90 ;  /* 0x0000005a5a5a722b */ /* 0x000fd0000000005a */
[----:B------:R-:W-:Y:S01]  /*9a4e0*/  DFMA R94, R94, R90, R94 ;  /* 0x0000005a5e5e722b */ /* 0x000fe2000000005e */
[----:B------:R-:W-:Y:S01]  /*9a4f0*/  LOP3.LUT R91, R5, 0x800fffff, R89, 0xf8, !PT ;  /* 0x800fffff055b7812 */ /* 0x000fe200078ef859 */
[----:B------:R-:W-:Y:S02]  /*9a500*/  IMAD.MOV.U32 R90, RZ, RZ, R88 ;  /* 0x000000ffff5a7224 */ /* 0x000fe400078e0058 */
[----:B------:R-:W-:-:S04]  /*9a510*/  IMAD.MOV.U32 R5, RZ, RZ, R3 ;  /* 0x000000ffff057224 */ /* 0x000fc800078e0003 */
        /* <DEDUP_REMOVED lines=13> */
[----:B------:R-:W-:Y:S01]  /*9a5f0*/  ISETP.GE.U32.AND P0, PT, R3, R6, PT ;  /* 0x000000060300720c */ /* 0x000fe20003f06070 */
[----:B------:R-:W-:Y:S01]  /*9a600*/  IMAD.MOV.U32 R6, RZ, RZ, RZ ;  /* 0x000000ffff067224 */ /* 0x000fe200078e00ff */
        /* <DEDUP_REMOVED lines=25> */
.L_x_49835:
        /* <DEDUP_REMOVED lines=17> */
.L_x_49838:
[----:B------:R-:W-:Y:S01]  /*9a8b0*/  LOP3.LUT R3, R81, 0x80000, RZ, 0xfc, !PT ;  /* 0x0008000051037812 */ /* 0x000fe200078efcff */
[----:B------:R-:W-:-:S04]  /*9a8c0*/  IMAD.MOV.U32 R94, RZ, RZ, R80 ;  /* 0x000000ffff5e7224 */ /* 0x000fc800078e0050 */
[----:B------:R-:W-:Y:S01]  /*9a8d0*/  IMAD.MOV.U32 R95, RZ, RZ, R3 ;  /* 0x000000ffff5f7224 */ /* 0x000fe200078e0003 */
[----:B------:R-:W-:Y:S06]  /*9a8e0*/  BRA `(.L_x_49836) ;  /* 0x00000000000c7947 */ /* 0x000fec0003800000 */
.L_x_49837:
[----:B------:R-:W-:Y:S01]  /*9a8f0*/  LOP3.LUT R3, R89, 0x80000, RZ, 0xfc, !PT ;  /* 0x0008000059037812 */ /* 0x000fe200078efcff */
[----:B------:R-:W-:-:S04]  /*9a900*/  IMAD.MOV.U32 R94, RZ, RZ, R88 ;  /* 0x000000ffff5e7224 */ /* 0x000fc800078e0058 */
[----:B------:R-:W-:-:S07]  /*9a910*/  IMAD.MOV.U32 R95, RZ, RZ, R3 ;  /* 0x000000ffff5f7224 */ /* 0x000fce00078e0003 */
.L_x_49836:
[----:B------:R-:W-:Y:S05]  /*9a920*/  BSYNC B0 ;  /* 0x0000000000007941 */ /* 0x000fea0003800000 */
.L_x_49834:
[----:B------:R-:W-:Y:S02]  /*9a930*/  IMAD.MOV.U32 R6, RZ, RZ, R2 ;  /* 0x000000ffff067224 */ /* 0x000fe400078e0002 */
[----:B------:R-:W-:Y:S02]  /*9a940*/  IMAD.MOV.U32 R7, RZ, RZ, 0x0 ;  /* 0x00000000ff077424 */ /* 0x000fe400078e00ff */
[----:B------:R-:W-:Y:S02]  /*9a950*/  IMAD.MOV.U32 R4, RZ, RZ, R94 ;  /* 0x000000ffff047224 */ /* 0x000fe400078e005e */
[----:B------:R-:W-:Y:S01]  /*9a960*/  IMAD.MOV.U32 R3, RZ, RZ, R95 ;  /* 0x000000ffff037224 */ /* 0x000fe200078e005f */
[----:B------:R-:W-:Y:S06]  /*9a970*/  RET.REL.NODEC R6 `(_ZN2at6native29vectorized_elementwise_kernelILi2EZZZNS0_50_GLOBAL__N__2680c7bb_12_PowKernel_cu_7dd49032_316824pow_tensor_tensor_kernelERNS_18TensorIteratorBaseEENKUlvE_clEvENKUlvE6_clEvEUlN3c107complexIdEES9_E_St5arrayIPcLm3EEEEviT0_T1_) ;  /* 0xfffff65406a07950 */ /* 0x000fec0003c3ffff */
        .type           $_ZN2at6native29vectorized_elementwise_kernelILi2EZZZNS0_50_GLOBAL__N__2680c7bb_12_PowKernel_cu_7dd49032_316824pow_tensor_tensor_kernelERNS_18TensorIteratorBaseEENKUlvE_clEvENKUlvE6_clEvEUlN3c107complexIdEES9_E_St5arrayIPcLm3EEEEviT0_T1_$__internal_trig_reduction_slowpathd,@function
        .size           $_ZN2at6native29vectorized_elementwise_kernelILi2EZZZNS0_50_GLOBAL__N__2680c7bb_12_PowKernel_cu_7dd49032_316824pow_tensor_tensor_kernelERNS_18TensorIteratorBaseEENKUlvE_clEvENKUlvE6_clEvEUlN3c107complexIdEES9_E_St5arrayIPcLm3EEEEviT0_T1_$__internal_trig_reduction_slowpathd,(.L_x_71542 - $_ZN2at6native29vectorized_elementwise_kernelILi2EZZZNS0_50_GLOBAL__N__2680c7bb_12_PowKernel_cu_7dd49032_316824pow_tensor_tensor_kernelERNS_18TensorIteratorBaseEENKUlvE_clEvENKUlvE6_clEvEUlN3c107complexIdEES9_E_St5arrayIPcLm3EEEEviT0_T1_$__internal_trig_reduction_slowpathd)
$_ZN2at6native29vectorized_elementwise_kernelILi2EZZZNS0_50_GLOBAL__N__2680c7bb_12_PowKernel_cu_7dd49032_316824pow_tensor_tensor_kernelERNS_18TensorIteratorBaseEENKUlvE_clEvENKUlvE6_clEvEUlN3c107complexIdEES9_E_St5arrayIPcLm3EEEEviT0_T1_$__internal_trig_reduction_slowpathd:
        /* <DEDUP_REMOVED lines=27> */
[----:B------:R-:W-:Y:S02]  /*9ab30*/  IMAD.MOV.U32 R79, RZ, RZ, R81 ;  /* 0x000000ffff4f7224 */ /* 0x000fe400078e0051 */
[----:B------:R-:W-:-:S07]  /*9ab40*/  IMAD.MOV.U32 R81, RZ, RZ, R1 ;  /* 0x000000ffff517224 */ /* 0x000fce00078e0001 */
.L_x_49842:
[----:B-1----:R-:W-:Y:S01]  /*9ab50*/  R2UR UR4, R88 ;  /* 0x00000000580472ca */ /* 0x002fe200000e0000 */
        /* <DEDUP_REMOVED lines=9> */
[----:B------:R-:W-:Y:S02]  /*9abf0*/  IMAD R2, R91, R5, RZ ;  /* 0x000000055b027224 */ /* 0x000fe400078e02ff */
[----:B------:R-:W-:Y:S01]  /*9ac00*/  IMAD.MOV.U32 R92, RZ, RZ, R82 ;  /* 0x000000ffff5c7224 */ /* 0x000fe200078e0052 */
[----:B------:R-:W-:Y:S01]  /*9ac10*/  IADD3 R3, P3, R3, R83, RZ ;  /* 0x0000005303037210 */ /* 0x000fe20007f7e0ff */
[----:B------:R-:W-:-:S03]  /*9ac20*/  IMAD.HI.U32 R83, R91, R5, RZ ;  /* 0x000000055b537227 */ /* 0x000fc600078e00ff */
        /* <DEDUP_REMOVED lines=17> */
.L_x_49841:
[----:B------:R-:W-:Y:S05]  /*9ad40*/  BSYNC B0 ;  /* 0x0000000000007941 */ /* 0x000fea0003800000 */
.L_x_49840:
[----:B------:R-:W-:-:S04]  /*9ad50*/  IMAD.IADD R78, R85, 0x1, -R78 ;  /* 0x00000001554e7824 */ /* 0x000fc800078e0a4e */
[----:B------:R-:W-:-:S05]  /*9ad60*/  IMAD R83, R78, 0x8, R1 ;  /* 0x000000084e537824 */ /* 0x000fca00078e0201 */
[----:B------:R0:W-:Y:S04]  /*9ad70*/  STL.64 [R83], R92 ;  /* 0x0000005c53007387 */ /* 0x0001e80000100a00 */
[----:B------:R-:W2:Y:S04]  /*9ad80*/  LDL.64 R2, [R1+0x10] ;  /* 0x0000100001027983 */ /* 0x000ea80000100a00 */
[----:B------:R-:W3:Y:S04]  /*9ad90*/  @P0 LDL.64 R80, [R1+0x8] ;  /* 0x0000080001500983 */ /* 0x000ee80000100a00 */
[----:B------:R-:W4:Y:S01]  /*9ada0*/  LDL.64 R4, [R1+0x18] ;  /* 0x0000180001047983 */ /* 0x000f220000100a00 */
[----:B------:R-:W-:Y:S01]  /*9adb0*/  @P0 IADD3 R82, -R7, 0x40, RZ ;  /* 0x0000004007520810 */ /* 0x000fe20007ffe1ff */
[----:B0-----:R-:W-:Y:S01]  /*9adc0*/  IMAD.MOV.U32 R83, RZ, RZ, RZ ;  /* 0x000000ffff537224 */ /* 0x001fe200078e00ff */
[----:B------:R-:W-:Y:S01]  /*9add0*/  UMOV UR4, URZ ;  /* 0x0000003f00047c82 */ /* 0x000fe20008000000 */
[----:B--2---:R-:W-:-:S02]  /*9ade0*/  @P0 SHF.L.U32 R79, R2, R7, RZ ;  /* 0x00000007024f0219 */ /* 0x004fc400000006ff */
[-C--:B------:R-:W-:Y:S02]  /*9adf0*/  @P0 SHF.R.U64 R76, R2, R82.reuse, R3 ;  /* 0x00000052024c0219 */ /* 0x080fe40000001203 */
[-C--:B---3--:R-:W-:Y:S02]  /*9ae00*/  @P0 SHF.R.U64 R80, R80, R82.reuse, R81 ;  /* 0x0000005250500219 */ /* 0x088fe40000001251 */
[----:B------:R-:W-:Y:S02]  /*9ae10*/  @P0 SHF.L.U64.HI R78, R2, R7, R3 ;  /* 0x00000007024e0219 */ /* 0x000fe40000010203 */
        /* <DEDUP_REMOVED lines=61> */
[----:B------:R-:W-:-:S02]  /*9b1f0*/  LOP3.LUT R4, R3, 0x1, RZ, 0xc0, !PT ;  /* 0x0000000103047812 */ /* 0x000fc400078ec0ff */
[----:B------:R-:W-:Y:S01]  /*9b200*/  @P0 LOP3.LUT R77, R77, 0x80000000, RZ, 0x3c, !PT ;  /* 0x800000004d4d0812 */ /* 0x000fe200078e3cff */
[----:B------:R-:W-:Y:S01]  /*9b210*/  IMAD.X R2, RZ, RZ, R2, P3 ;  /* 0x000000ffff027224 */ /* 0x000fe200018e0602 */
[----:B------:R-:W-:-:S04]  /*9b220*/  LEA.HI R4, R5, R4, RZ, 0x2 ;  /* 0x0000000405047211 */ /* 0x000fc800078f10ff */
[----:B------:R-:W-:Y:S01]  /*9b230*/  SHF.R.U64 R7, R7, 0xa, R2 ;  /* 0x0000000a07077819 */ /* 0x000fe20000001202 */
[----:B------:R-:W-:-:S03]  /*9b240*/  @P4 IMAD.MOV R4, RZ, RZ, -R4 ;  /* 0x000000ffff044224 */ /* 0x000fc600078e0a04 */
        /* <DEDUP_REMOVED lines=10> */
.L_x_49839:
[----:B------:R-:W-:Y:S02]  /*9b2f0*/  IMAD.MOV.U32 R7, RZ, RZ, 0x0 ;  /* 0x00000000ff077424 */ /* 0x000fe400078e00ff */
[----:B------:R-:W-:Y:S02]  /*9b300*/  IMAD.MOV.U32 R3, RZ, RZ, R77 ;  /* 0x000000ffff037224 */ /* 0x000fe400078e004d */
[----:B------:R-:W-:Y:S05]  /*9b310*/  RET.REL.NODEC R6 `(_ZN2at6native29vectorized_elementwise_kernelILi2EZZZNS0_50_GLOBAL__N__2680c7bb_12_PowKernel_cu_7dd49032_316824pow_tensor_tensor_kernelERNS_18TensorIteratorBaseEENKUlvE_clEvENKUlvE6_clEvEUlN3c107complexIdEES9_E_St5arrayIPcLm3EEEEviT0_T1_) ;  /* 0xfffff64c06387950 */ /* 0x000fea0003c3ffff */
.L_x_49843:
        /* <DEDUP_REMOVED lines=14> */
.L_x_71542:


//--------------------- .text._ZN2at6native29vectorized_elementwise_kernelILi4EZZZNS0_50_GLOBAL__N__2680c7bb_12_PowKernel_cu_7dd49032_316824pow_tensor_tensor_kernelERNS_18TensorIteratorBaseEENKUlvE_clEvENKUlvE6_clEvEUlN3c107complexIdEES9_E_St5arrayIPcLm3EEEEviT0_T1_ --------------------------
	.section	.text._ZN2at6native29vectorized_elementwise_kernelILi4EZZZNS0_50_GLOBAL__N__2680c7bb_12_PowKernel_cu_7dd49032_316824pow_tensor_tensor_kernelERNS_18TensorIteratorBaseEENKUlvE_clEvENKUlvE6_clEvEUlN3c107complexIdEES9_E_St5arrayIPcLm3EEEEviT0_T1_,"ax",@progbits
	.align	128
        .global         _ZN2at6native29vectorized_elementwise_kernelILi4EZZZNS0_50_GLOBAL__N__2680c7bb_12_PowKernel_cu_7dd49032_316824pow_tensor_tensor_kernelERNS_18TensorIteratorBaseEENKUlvE_clEvENKUlvE6_clEvEUlN3c107complexIdEES9_E_St5arrayIPcLm3EEEEviT0_T1_
        .type           _ZN2at6native29vectorized_elementwise_kernelILi4EZZZNS0_50_GLOBAL__N__2680c7bb_12_PowKernel_cu_7dd49032_316824pow_tensor_tensor_kernelERNS_18TensorIteratorBaseEENKUlvE_clEvENKUlvE6_clEvEUlN3c107complexIdEES9_E_St5arrayIPcLm3EEEEviT0_T1_,@function
        .size           _ZN2at6native29vectorized_elementwise_kernelILi4EZZZNS0_50_GLOBAL__N__2680c7bb_12_PowKernel_cu_7dd49032_316824pow_tensor_tensor_kernelERNS_18TensorIteratorBaseEENKUlvE_clEvENKUlvE6_clEvEUlN3c107complexIdEES9_E_St5arrayIPcLm3EEEEviT0_T1_,(.L_x_71544 - _ZN2at6native29vectorized_elementwise_kernelILi4EZZZNS0_50_GLOBAL__N__2680c7bb_12_PowKernel_cu_7dd49032_316824pow_tensor_tensor_kernelERNS_18TensorIteratorBaseEENKUlvE_clEvENKUlvE6_clEvEUlN3c107complexIdEES9_E_St5arrayIPcLm3EEEEviT0_T1_)
        .other          _ZN2at6native29vectorized_elementwise_kernelILi4EZZZNS0_50_GLOBAL__N__2680c7bb_12_PowKernel_cu_7dd49032_316824pow_tensor_tensor_kernelERNS_18TensorIteratorBaseEENKUlvE_clEvENKUlvE6_clEvEUlN3c107complexIdEES9_E_St5arrayIPcLm3EEEEviT0_T1_,@"STO_CUDA_ENTRY STV_DEFAULT"
_ZN2at6native29vectorized_elementwise_kernelILi4EZZZNS0_50_GLOBAL__N__2680c7bb_12_PowKernel_cu_7dd49032_316824pow_tensor_tensor_kernelERNS_18TensorIteratorBaseEENKUlvE_clEvENKUlvE6_clEvEUlN3c107complexIdEES9_E_St5arrayIPcLm3EEEEviT0_T1_:
.text._ZN2at6native29vectorized_elementwise_kernelILi4EZZZNS0_50_GLOBAL__N__2680c7bb_12_PowKernel_cu_7dd49032_316824pow_tensor_tensor_kernelERNS_18TensorIteratorBaseEENKUlvE_clEvENKUlvE6_clEvEUlN3c107complexIdEES9_E_St5arrayIPcLm3EEEEviT0_T1_:
        /* <DEDUP_REMOVED lines=150> */
.L_x_49852:
        /* <DEDUP_REMOVED lines=21> */
[----:B-----5:R-:W-:Y:S05]  /*0ab0*/  CALL.REL.NOINC `($__internal_89_$__cuda_sm20_div_rn_f64_full) ;  /* 0x0000099400ec7944 */ /* 0x020fea0003c00000 */
[----:B------:R-:W-:-:S07]  /*0ac0*/  IMAD.MOV.U32 R5, RZ, RZ, R3 ;  /* 0x000000ffff057224 */ /* 0x000fce00078e0003 */
.L_x_49855:
[----:B------:R-:W-:Y:S05]  /*0ad0*/  BSYNC B3 ;  /* 0x0000000000037941 */ /* 0x000fea0003800000 */
.L_x_49854:
        /* <DEDUP_REMOVED lines=29> */
.L_x_49853:
[----:B------:R-:W-:Y:S05]  /*0cb0*/  BSYNC B2 ;  /* 0x0000000000027941 */ /* 0x000fea0003800000 */
.L_x_49851:
        /* <DEDUP_REMOVED lines=22> */
.L_x_49857:
[----:B------:R-:W-:Y:S05]  /*0e20*/  BSYNC B2 ;  /* 0x0000000000027941 */ /* 0x000fea0003800000 */
.L_x_49856:
        /* <DEDUP_REMOVED lines=82> */
.L_x_49859:
[----:B------:R-:W-:-:S04]  /*1350*/  ISETP.GE.AND P0, PT, R73, RZ, PT ;  /* 0x000000ff4900720c */ /* 0x000fc80003f06270 */
[----:B------:R-:W-:Y:S02]  /*1360*/  FSEL R2, RZ, 3.37028055040000000000e+12, P0 ;  /* 0x54442d18ff027808 */ /* 0x000fe40000000000 */
[----:B------:R-:W-:-:S07]  /*1370*/  FSEL R3, RZ, 2.1426990032196044922, P0 ;  /* 0x400921fbff037808 */ /* 0x000fce0000000000 */
.L_x_49860:
[----:B------:R-:W-:Y:S05]  /*1380*/  BSYNC B0 ;  /* 0x0000000000007941 */ /* 0x000fea0003800000 */
.L_x_49858:
[----:B------:R-:W-:Y:S01]  /*1390*/  DADD R72, |R72|, |R74| ;  /* 0x0000000048487229 */ /* 0x000fe2000000064a */
[----:B------:R-:W-:Y:S01]  /*13a0*/  LOP3.LUT R75, R3, 0x80000000, R75, 0xb8, !PT ;  /* 0x80000000034b7812 */ /* 0x000fe200078eb84b */
[----:B------:R-:W-:-:S06]  /*13b0*/  DMUL R10, R10, 0.5 ;  /* 0x3fe000000a0a7828 */ /* 0x000fcc0000000000 */
[----:B------:R-:W-:-:S06]  /*13c0*/  DSETP.GTU.AND P0, PT, |R72|, +INF , PT ;  /* 0x7ff000004800742a */ /* 0x000fcc0003f0c200 */
[----:B------:R-:W-:Y:S02]  /*13d0*/  FSEL R2, R72, R2, P0 ;  /* 0x0000000248027208 */ /* 0x000fe40000000000 */
[----:B------:R-:W-:Y:S01]  /*13e0*/  FSEL R3, R73, R75, P0 ;  /* 0x0000004b49037208 */ /* 0x000fe20000000000 */
[----:B------:R-:W-:Y:S06]  /*13f0*/  BRA `(.L_x_49861) ;  /* 0x0000006400887947 */ /* 0x000fec0003800000 */
.L_x_49850:
        /* <DEDUP_REMOVED lines=101> */
.L_x_49864:
[----:B------:R-:W-:Y:S05]  /*1a50*/  BSYNC B0 ;  /* 0x0000000000007941 */ /* 0x000fea0003800000 */
.L_x_49863:
[----:B------:R-:W-:Y:S04]  /*1a60*/  BSSY B2, `(.L_x_49865) ;  /* 0x0000009000027945 */ /* 0x000fe80003800000 */
        /* <DEDUP_REMOVED lines=8> */
.L_x_49866:
[----:B------:R-:W-:Y:S05]  /*1af0*/  BSYNC B2 ;  /* 0x0000000000027941 */ /* 0x000fea0003800000 */
.L_x_49865:
        /* <DEDUP_REMOVED lines=82> */
.L_x_49868:
[----:B------:R-:W-:-:S04]  /*2020*/  ISETP.GE.AND P0, PT, R73, RZ, PT ;  /* 0x000000ff4900720c */ /* 0x000fc80003f06270 */
[----:B------:R-:W-:Y:S02]  /*2030*/  FSEL R2, RZ, 3.37028055040000000000e+12, P0 ;  /* 0x54442d18ff027808 */ /* 0x000fe40000000000 */
[----:B------:R-:W-:-:S07]  /*2040*/  FSEL R3, RZ, 2.1426990032196044922, P0 ;  /* 0x400921fbff037808 */ /* 0x000fce0000000000 */
.L_x_49869:
[----:B------:R-:W-:Y:S05]  /*2050*/  BSYNC B0 ;  /* 0x0000000000007941 */ /* 0x000fea0003800000 */
.L_x_49867:
[----:B------:R-:W-:Y:S01]  /*2060*/  DADD R72, |R72|, |R74| ;  /* 0x0000000048487229 */ /* 0x000fe2000000064a */
[----:B------:R-:W-:Y:S01]  /*2070*/  LOP3.LUT R75, R3, 0x80000000, R75, 0xb8, !PT ;  /* 0x80000000034b7812 */ /* 0x000fe200078eb84b */
[----:B------:R-:W-:-:S06]  /*2080*/  DMUL R10, R10, 0.5 ;  /* 0x3fe000000a0a7828 */ /* 0x000fcc0000000000 */
[----:B------:R-:W-:-:S06]  /*2090*/  DSETP.GTU.AND P0, PT, |R72|, +INF , PT ;  /* 0x7ff000004800742a */ /* 0x000fcc0003f0c200 */
[----:B------:R-:W-:Y:S02]  /*20a0*/  FSEL R2, R72, R2, P0 ;  /* 0x0000000248027208 */ /* 0x000fe40000000000 */
[----:B------:R-:W-:Y:S01]  /*20b0*/  FSEL R3, R73, R75, P0 ;  /* 0x0000004b49037208 */ /* 0x000fe20000000000 */
[----:B------:R-:W-:Y:S06]  /*20c0*/  BRA `(.L_x_49861) ;  /* 0x0000005800547947 */ /* 0x000fec0003800000 */
.L_x_49862:
        /* <DEDUP_REMOVED lines=28> */
.L_x_49871:
        /* <DEDUP_REMOVED lines=80> */
.L_x_49870:
        /* <DEDUP_REMOVED lines=99> */
.L_x_49873:
        /* <DEDUP_REMOVED lines=23> */
.L_x_49876:
[----:B------:R-:W-:Y:S05]  /*2f30*/  BSYNC B3 ;  /* 0x0000000000037941 */ /* 0x000fea0003800000 */
.L_x_49875:
        /* <DEDUP_REMOVED lines=29> */
.L_x_49874:
[----:B------:R-:W-:Y:S05]  /*3110*/  BSYNC B2 ;  /* 0x0000000000027941 */ /* 0x000fea0003800000 */
.L_x_49872:
        /* <DEDUP_REMOVED lines=22> */
.L_x_49878:
[----:B------:R-:W-:Y:S05]  /*3280*/  BSYNC B2 ;  /* 0x0000000000027941 */ /* 0x000fea0003800000 */
.L_x_49877:
        /* <DEDUP_REMOVED lines=82> */
.L_x_49880:
[----:B------:R-:W-:-:S04]  /*37b0*/  ISETP.GE.AND P0, PT, R73, RZ, PT ;  /* 0x000000ff4900720c */ /* 0x000fc80003f06270 */
[----:B------:R-:W-:Y:S02]  /*37c0*/  FSEL R2, RZ, 3.37028055040000000000e+12, P0 ;  /* 0x54442d18ff027808 */ /* 0x000fe40000000000 */
[----:B------:R-:W-:-:S07]  /*37d0*/  FSEL R3, RZ, 2.1426990032196044922, P0 ;  /* 0x400921fbff037808 */ /* 0x000fce0000000000 */
.L_x_49881:
[----:B------:R-:W-:Y:S05]  /*37e0*/  BSYNC B0 ;  /* 0x0000000000007941 */ /* 0x000fea0003800000 */
.L_x_49879:
[----:B------:R-:W-:Y:S01]  /*37f0*/  DADD R72, |R72|, |R74| ;  /* 0x0000000048487229 */ /* 0x000fe2000000064a */
[----:B------:R-:W-:Y:S01]  /*3800*/  LOP3.LUT R75, R3, 0x80000000, R75, 0xb8, !PT ;  /* 0x80000000034b7812 */ /* 0x000fe200078eb84b */
[----:B------:R-:W-:-:S06]  /*3810*/  DMUL R10, R10, 0.5 ;  /* 0x3fe000000a0a7828 */ /* 0x000fcc0000000000 */
[----:B------:R-:W-:-:S06]  /*3820*/  DSETP.GTU.AND P0, PT, |R72|, +INF , PT ;  /* 0x7ff000004800742a */ /* 0x000fcc0003f0c200 */
[----:B------:R-:W-:Y:S02]  /*3830*/  FSEL R2, R72, R2, P0 ;  /* 0x0000000248027208 */ /* 0x000fe40000000000 */
[----:B------:R-:W-:Y:S01]  /*3840*/  FSEL R3, R73, R75, P0 ;  /* 0x0000004b49037208 */ /* 0x000fe20000000000 */
[----:B------:R-:W-:Y:S06]  /*3850*/  BRA `(.L_x_49861) ;  /* 0x0000004000707947 */ /* 0x000fec0003800000 */
.L_x_49849:
        /* <DEDUP_REMOVED lines=135> */
.L_x_49883:
[----:B------:R-:W-:Y:S05]  /*40d0*/  BSYNC B0 ;  /* 0x0000000000007941 */ /* 0x000fea0003800000 */
.L_x_49882:
        /* <DEDUP_REMOVED lines=9> */
.L_x_49885:
[----:B------:R-:W-:Y:S05]  /*4170*/  BSYNC B2 ;  /* 0x0000000000027941 */ /* 0x000fea0003800000 */
.L_x_49884:
        /* <DEDUP_REMOVED lines=82> */
.L_x_49887:
[----:B------:R-:W-:-:S04]  /*46a0*/  ISETP.GE.AND P0, PT, R73, RZ, PT ;  /* 0x000000ff4900720c */ /* 0x000fc80003f06270 */
[----:B------:R-:W-:Y:S02]  /*46b0*/  FSEL R2, RZ, 3.37028055040000000000e+12, P0 ;  /* 0x54442d18ff027808 */ /* 0x000fe40000000000 */
[----:B------:R-:W-:-:S07]  /*46c0*/  FSEL R3, RZ, 2.1426990032196044922, P0 ;  /* 0x400921fbff037808 */ /* 0x000fce0000000000 */
.L_x_49888:
[----:B------:R-:W-:Y:S05]  /*46d0*/  BSYNC B0 ;  /* 0x0000000000007941 */ /* 0x000fea0003800000 */
.L_x_49886:
[----:B------:R-:W-:Y:S01]  /*46e0*/  DADD R72, |R72|, |R74| ;  /* 0x0000000048487229 */ /* 0x000fe2000000064a */
[----:B------:R-:W-:-:S07]  /*46f0*/  LOP3.LUT R75, R3, 0x80000000, R75, 0xb8, !PT ;  /* 0x80000000034b7812 */ /* 0x000fce00078eb84b */
[----:B------:R-:W-:-:S06]  /*4700*/  DSETP.GTU.AND P0, PT, |R72|, +INF , PT ;  /* 0x7ff000004800742a */ /* 0x000fcc0003f0c200 */
[----:B------:R-:W-:Y:S02]  /*4710*/  FSEL R2, R72, R2, P0 ;  /* 0x0000000248027208 */ /* 0x000fe40000000000 */
[----:B------:R-:W-:Y:S01]  /*4720*/  FSEL R3, R73, R75, P0 ;  /* 0x0000004b49037208 */ /* 0x000fe20000000000 */
[----:B------:R-:W-:Y:S06]  /*4730*/  BRA `(.L_x_49861) ;  /* 0x0000003000b87947 */ /* 0x000fec0003800000 */
.L_x_49848:
        /* <DEDUP_REMOVED lines=92> */
.L_x_49891:
        /* <DEDUP_REMOVED lines=23> */
.L_x_49894:
[----:B------:R-:W-:Y:S05]  /*4e70*/  BSYNC B3 ;  /* 0x0000000000037941 */ /* 0x000fea0003800000 */
.L_x_49893:
        /* <DEDUP_REMOVED lines=29> */
.L_x_49892:
[----:B------:R-:W-:Y:S05]  /*5050*/  BSYNC B2 ;  /* 0x0000000000027941 */ /* 0x000fea0003800000 */
.L_x_49890:
        /* <DEDUP_REMOVED lines=83> */
.L_x_49889:
        /* <DEDUP_REMOVED lines=85> */
.L_x_49847:
        /* <DEDUP_REMOVED lines=22> */
[----:B-----5:R-:W-:Y:S05]  /*5c40*/  CALL.REL.NOINC `($__internal_89_$__cuda_sm20_div_rn_f64_full) ;  /* 0x0000094400887944 */ /* 0x020fea0003c00000 */
[----:B------:R-:W-:-:S07]  /*5c50*/  IMAD.MOV.U32 R5, RZ, RZ, R3 ;  /* 0x000000ffff057224 */ /* 0x000fce00078e0003 */
.L_x_49896:
[----:B------:R-:W-:Y:S05]  /*5c60*/  BSYNC B2 ;  /* 0x0000000000027941 */ /* 0x000fea0003800000 */
.L_x_49895:
        /* <DEDUP_REMOVED lines=25> */
.L_x_49898:
[----:B------:R-:W-:Y:S05]  /*5e00*/  BSYNC B2 ;  /* 0x0000000000027941 */ /* 0x000fea0003800000 */
.L_x_49897:
        /* <DEDUP_REMOVED lines=136> */
.L_x_49900:
[----:B------:R-:W-:Y:S05]  /*6690*/  BSYNC B0 ;  /* 0x0000000000007941 */ /* 0x000fea0003800000 */
.L_x_49899:
        /* <DEDUP_REMOVED lines=9> */
.L_x_49902:
[----:B------:R-:W-:Y:S05]  /*6730*/  BSYNC B2 ;  /* 0x0000000000027941 */ /* 0x000fea0003800000 */
.L_x_49901:
        /* <DEDUP_REMOVED lines=82> */
.L_x_49904:
[----:B------:R-:W-:-:S04]  /*6c60*/  ISETP.GE.AND P0, PT, R73, RZ, PT ;  /* 0x000000ff4900720c */ /* 0x000fc80003f06270 */
[----:B------:R-:W-:Y:S02]  /*6c70*/  FSEL R2, RZ, 3.37028055040000000000e+12, P0 ;  /* 0x54442d18ff027808 */ /* 0x000fe40000000000 */
[----:B------:R-:W-:-:S07]  /*6c80*/  FSEL R3, RZ, 2.1426990032196044922, P0 ;  /* 0x400921fbff037808 */ /* 0x000fce0000000000 */
.L_x_49905:
[----:B------:R-:W-:Y:S05]  /*6c90*/  BSYNC B0 ;  /* 0x0000000000007941 */ /* 0x000fea0003800000 */
.L_x_49903:
[----:B------:R-:W-:Y:S01]  /*6ca0*/  DADD R72, |R72|, |R74| ;  /* 0x0000000048487229 */ /* 0x000fe2000000064a */
[----:B------:R-:W-:Y:S01]  /*6cb0*/  LOP3.LUT R75, R3, 0x80000000, R75, 0xb8, !PT ;  /* 0x80000000034b7812 */ /* 0x000fe200078eb84b */
[----:B------:R-:W-:-:S06]  /*6cc0*/  DADD R10, R10, 1 ;  /* 0x3ff000000a0a7429 */ /* 0x000fcc0000000000 */
[----:B------:R-:W-:-:S06]  /*6cd0*/  DSETP.GTU.AND P0, PT, |R72|, +INF , PT ;  /* 0x7ff000004800742a */ /* 0x000fcc0003f0c200 */
[----:B------:R-:W-:Y:S02]  /*6ce0*/  FSEL R2, R72, R2, P0 ;  /* 0x0000000248027208 */ /* 0x000fe40000000000 */
[----:B------:R-:W-:Y:S01]  /*6cf0*/  FSEL R3, R73, R75, P0 ;  /* 0x0000004b49037208 */ /* 0x000fe20000000000 */
[----:B------:R-:W-:Y:S06]  /*6d00*/  BRA `(.L_x_49861) ;  /* 0x0000000c00447947 */ /* 0x000fec0003800000 */
.L_x_49846:
        /* <DEDUP_REMOVED lines=109> */
.L_x_49907:
[----:B------:R-:W-:Y:S05]  /*73e0*/  BSYNC B0 ;  /* 0x0000000000007941 */ /* 0x000fea0003800000 */
.L_x_49906:
[----:B------:R-:W-:Y:S04]  /*73f0*/  BSSY B2, `(.L_x_49908) ;  /* 0x0000008000027945 */ /* 0x000fe80003800000 */
[----:B------:R-:W-:Y:S05]  /*7400*/  @P4 BRA P5, `(.L_x_49909) ;  /* 0x0000000000184947 */ /* 0x000fea0002800000 */
[----:B------:R-:W-:Y:S01]  /*7410*/  IMAD.MOV.U32 R6, RZ, RZ, R2 ;  /* 0x000000ffff067224 */ /* 0x000fe200078e0002 */
[----:B------:R-:W-:Y:S01]  /*7420*/  MOV R2, 0x7460 ;  /* 0x0000746000027802 */ /* 0x000fe20000000f00 */
[----:B------:R-:W-:Y:S02]  /*7430*/  IMAD.MOV.U32 R4, RZ, RZ, R76 ;  /* 0x000000ffff047224 */ /* 0x000fe400078e004c */
[----:B------:R-:W-:-:S07]  /*7440*/  IMAD.MOV.U32 R5, RZ, RZ, R77 ;  /* 0x000000ffff057224 */ /* 0x000fce00078e004d */
[----:B-----5:R-:W-:Y:S05]  /*7450*/  CALL.REL.NOINC `($__internal_89_$__cuda_sm20_div_rn_f64_full) ;  /* 0x0000092c00847944 */ /* 0x020fea0003c00000 */
[----:B------:R-:W-:-:S07]  /*7460*/  IMAD.MOV.U32 R5, RZ, RZ, R3 ;  /* 0x000000ffff057224 */ /* 0x000fce00078e0003 */
.L_x_49909:
[----:B------:R-:W-:Y:S05]  /*7470*/  BSYNC B2 ;  /* 0x0000000000027941 */ /* 0x000fea0003800000 */
.L_x_49908:
        /* <DEDUP_REMOVED lines=82> */
.L_x_49911:
[----:B------:R-:W-:Y:S02]  /*79a0*/  FSEL R2, RZ, 3.37028055040000000000e+12, P2 ;  /* 0x54442d18ff027808 */ /* 0x000fe40001000000 */
[----:B------:R-:W-:-:S07]  /*79b0*/  FSEL R3, RZ, 2.1426990032196044922, P2 ;  /* 0x400921fbff037808 */ /* 0x000fce0001000000 */
.L_x_49912:
[----:B------:R-:W-:Y:S05]  /*79c0*/  BSYNC B0 ;  /* 0x0000000000007941 */ /* 0x000fea0003800000 */
.L_x_49910:
[----:B------:R-:W-:Y:S01]  /*79d0*/  DADD R72, |R72|, |R74| ;  /* 0x0000000048487229 */ /* 0x000fe2000000064a */
[----:B------:R-:W-:-:S07]  /*79e0*/  LOP3.LUT R75, R3, 0x80000000, R75, 0xb8, !PT ;  /* 0x80000000034b7812 */ /* 0x000fce00078eb84b */
[----:B------:R-:W-:-:S06]  /*79f0*/  DSETP.GTU.AND P0, PT, |R72|, +INF , PT ;  /* 0x7ff000004800742a */ /* 0x000fcc0003f0c200 */
[----:B------:R-:W-:Y:S02]  /*7a00*/  FSEL R2, R72, R2, P0 ;  /* 0x0000000248027208 */ /* 0x000fe40000000000 */
[----:B------:R-:W-:-:S07]  /*7a10*/  FSEL R3, R73, R75, P0 ;  /* 0x0000004b49037208 */ /* 0x000fce0000000000 */
.L_x_49861:
[----:B------:R-:W-:Y:S05]  /*7a20*/  BSYNC B1 ;  /* 0x0000000000017941 */ /* 0x000fea0003800000 */
.L_x_49845:
        /* <DEDUP_REMOVED lines=75> */
.L_x_49919:
[----:B------:R-:W-:Y:S05]  /*7ee0*/  BSYNC B0 ;  /* 0x0000000000007941 */ /* 0x000fea0003800000 */
.L_x_49918:
        /* <DEDUP_REMOVED lines=21> */
[----:B------:R-:W-:Y:S05]  /*8040*/  CALL.REL.NOINC `($_ZN2at6native29vectorized_elementwise_kernelILi4EZZZNS0_50_GLOBAL__N__2680c7bb_12_PowKernel_cu_7dd49032_316824pow_tensor_tensor_kernelERNS_18TensorIteratorBaseEENKUlvE_clEvENKUlvE6_clEvEUlN3c107complexIdEES9_E_St5arrayIPcLm3EEEEviT0_T1_$__internal_trig_reduction_slowpathd) ;  /* 0x0000092800207944 */ /* 0x000fea0003c00000 */
[----:B------:R-:W-:Y:S05]  /*8050*/  BRA `(.L_x_49922) ;  /* 0x0000000000087947 */ /* 0x000fea0003800000 */
.L_x_49921:
[----:B------:R-:W-:Y:S01]  /*8060*/  DMUL R2, RZ, R8 ;  /* 0x00000008ff027228 */ /* 0x000fe20000000000 */
[----:B------:R-:W-:-:S10]  /*8070*/  IMAD.MOV.U32 R4, RZ, RZ, RZ ;  /* 0x000000ffff047224 */ /* 0x000fd400078e00ff */
.L_x_49922:
[----:B------:R-:W-:Y:S05]  /*8080*/  BSYNC B2 ;  /* 0x0000000000027941 */ /* 0x000fea0003800000 */
.L_x_49920:
        /* <DEDUP_REMOVED lines=45> */
[----:B------:R-:W-:Y:S01]  /*8360*/  IMAD.MOV.U32 R74, RZ, RZ, R4 ;  /* 0x000000ffff4a7224 */ /* 0x000fe200078e0004 */
[----:B------:R-:W-:Y:S06]  /*8370*/  BRA `(.L_x_49925) ;  /* 0x0000000000087947 */ /* 0x000fec0003800000 */
.L_x_49924:
[----:B------:R-:W-:Y:S01]  /*8380*/  DMUL R2, RZ, R8 ;  /* 0x00000008ff027228 */ /* 0x000fe20000000000 */
[----:B------:R-:W-:-:S10]  /*8390*/  IMAD.MOV.U32 R74, RZ, RZ, RZ ;  /* 0x000000ffff4a7224 */ /* 0x000fd400078e00ff */
.L_x_49925:
[----:B------:R-:W-:Y:S05]  /*83a0*/  BSYNC B2 ;  /* 0x0000000000027941 */ /* 0x000fea0003800000 */
.L_x_49923:
        /* <DEDUP_REMOVED lines=25> */
.L_x_49917:
        /* <DEDUP_REMOVED lines=62> */
.L_x_49928:
[----:B------:R-:W-:Y:S05]  /*8920*/  BSYNC B0 ;  /* 0x0000000000007941 */ /* 0x000fea0003800000 */
.L_x_49927:
        /* <DEDUP_REMOVED lines=23> */
.L_x_49930:
[----:B------:R-:W-:Y:S01]  /*8aa0*/  DMUL R2, RZ, R8 ;  /* 0x00000008ff027228 */ /* 0x000fe20000000000 */
[----:B------:R-:W-:-:S10]  /*8ab0*/  IMAD.MOV.U32 R4, RZ, RZ, RZ ;  /* 0x000000ffff047224 */ /* 0x000fd400078e00ff */
.L_x_49931:
[----:B------:R-:W-:Y:S05]  /*8ac0*/  BSYNC B2 ;  /* 0x0000000000027941 */ /* 0x000fea0003800000 */
.L_x_49929:
        /* <DEDUP_REMOVED lines=47> */
.L_x_49933:
[----:B------:R-:W-:Y:S01]  /*8dc0*/  DMUL R2, RZ, R8 ;  /* 0x00000008ff027228 */ /* 0x000fe20000000000 */
[----:B------:R-:W-:-:S10]  /*8dd0*/  IMAD.MOV.U32 R70, RZ, RZ, RZ ;  /* 0x000000ffff467224 */ /* 0x000fd400078e00ff */
.L_x_49934:
[----:B------:R-:W-:Y:S05]  /*8de0*/  BSYNC B2 ;  /* 0x0000000000027941 */ /* 0x000fea0003800000 */
.L_x_49932:
        /* <DEDUP_REMOVED lines=39> */
.L_x_49916:
        /* <DEDUP_REMOVED lines=11> */
.L_x_49935:
[----:B------:R-:W-:-:S10]  /*9110*/  DADD R68, R8, -R8 ;  /* 0x0000000008447229 */ /* 0x000fd40000000808 */
[----:B------:R-:W-:Y:S02]  /*9120*/  IMAD.MOV.U32 R70, RZ, RZ, R68 ;  /* 0x000000ffff467224 */ /* 0x000fe400078e0044 */
[----:B------:R-:W-:Y:S01]  /*9130*/  IMAD.MOV.U32 R71, RZ, RZ, R69 ;  /* 0x000000ffff477224 */ /* 0x000fe200078e0045 */
[----:B------:R-:W-:Y:S06]  /*9140*/  BRA `(.L_x_49926) ;  /* 0x0000000800887947 */ /* 0x000fec0003800000 */
.L_x_49915:
        /* <DEDUP_REMOVED lines=24> */
.L_x_49937:
[----:B------:R-:W-:Y:S01]  /*92d0*/  DMUL R2, RZ, R8 ;  /* 0x00000008ff027228 */ /* 0x000fe20000000000 */
[----:B------:R-:W-:-:S10]  /*92e0*/  IMAD.MOV.U32 R4, RZ, RZ, RZ ;  /* 0x000000ffff047224 */ /* 0x000fd400078e00ff */
.L_x_49938:
[----:B------:R-:W-:Y:S05]  /*92f0*/  BSYNC B2 ;  /* 0x0000000000027941 */ /* 0x000fea0003800000 */
.L_x_49936:
        /* <DEDUP_REMOVED lines=47> */
.L_x_49940:
[----:B------:R-:W-:Y:S01]  /*95f0*/  DMUL R2, RZ, R8 ;  /* 0x00000008ff027228 */ /* 0x000fe20000000000 */
[----:B------:R-:W-:-:S10]  /*9600*/  IMAD.MOV.U32 R10, RZ, RZ, RZ ;  /* 0x000000ffff0a7224 */ /* 0x000fd400078e00ff */
.L_x_49941:
[----:B------:R-:W-:Y:S05]  /*9610*/  BSYNC B2 ;  /* 0x0000000000027941 */ /* 0x000fea0003800000 */
.L_x_49939:
        /* <DEDUP_REMOVED lines=24> */
.L_x_49914:
        /* <DEDUP_REMOVED lines=58> */
.L_x_49943:
[----:B------:R-:W-:Y:S05]  /*9b40*/  BSYNC B0 ;  /* 0x0000000000007941 */ /* 0x000fea0003800000 */
.L_x_49942:
[----:B------:R-:W-:Y:S02]  /*9b50*/  IMAD.MOV.U32 R70, RZ, RZ, R8 ;  /* 0x000000ffff467224 */ /* 0x000fe400078e0008 */
[----:B------:R-:W-:-:S07]  /*9b60*/  IMAD.MOV.U32 R71, RZ, RZ, R9 ;  /* 0x000000ffff477224 */ /* 0x000fce00078e0009 */
.L_x_49926:
[----:B------:R-:W-:Y:S05]  /*9b70*/  BSYNC B1 ;  /* 0x0000000000017941 */ /* 0x000fea0003800000 */
.L_x_49913:
        /* <DEDUP_REMOVED lines=118> */
.L_x_49951:
        /* <DEDUP_REMOVED lines=21> */
[----:B------:R-:W-:Y:S05]  /*a430*/  CALL.REL.NOINC `($__internal_89_$__cuda_sm20_div_rn_f64_full) ;  /* 0x000008fc008c7944 */ /* 0x000fea0003c00000 */
[----:B------:R-:W-:-:S07]  /*a440*/  IMAD.MOV.U32 R5, RZ, RZ, R3 ;  /* 0x000000ffff057224 */ /* 0x000fce00078e0003 */
.L_x_49954:
[----:B------:R-:W-:Y:S05]  /*a450*/  BSYNC B3 ;  /* 0x0000000000037941 */ /* 0x000fea0003800000 */
.L_x_49953:
        /* <DEDUP_REMOVED lines=29> */
.L_x_49952:
[----:B------:R-:W-:Y:S05]  /*a630*/  BSYNC B2 ;  /* 0x0000000000027941 */ /* 0x000fea0003800000 */
.L_x_49950:
        /* <DEDUP_REMOVED lines=22> */
.L_x_49956:
[----:B------:R-:W-:Y:S05]  /*a7a0*/  BSYNC B2 ;  /* 0x0000000000027941 */ /* 0x000fea0003800000 */
.L_x_49955:
        /* <DEDUP_REMOVED lines=82> */
.L_x_49958:
[----:B------:R-:W-:-:S04]  /*acd0*/  ISETP.GE.AND P0, PT, R65, RZ, PT ;  /* 0x000000ff4100720c */ /* 0x000fc80003f06270 */
[----:B------:R-:W-:Y:S02]  /*ace0*/  FSEL R2, RZ, 3.37028055040000000000e+12, P0 ;  /* 0x54442d18ff027808 */ /* 0x000fe40000000000 */
[----:B------:R-:W-:-:S07]  /*acf0*/  FSEL R3, RZ, 2.1426990032196044922, P0 ;  /* 0x400921fbff037808 */ /* 0x000fce0000000000 */
.L_x_49959:
[----:B------:R-:W-:Y:S05]  /*ad00*/  BSYNC B0 ;  /* 0x0000000000007941 */ /* 0x000fea0003800000 */
.L_x_49957:
[----:B------:R-:W-:Y:S01]  /*ad10*/  DADD R64, |R64|, |R66| ;  /* 0x0000000040407229 */ /* 0x000fe20000000642 */
[----:B------:R-:W-:Y:S01]  /*ad20*/  LOP3.LUT R67, R3, 0x80000000, R67, 0xb8, !PT ;  /* 0x8000000003437812 */ /* 0x000fe200078eb843 */
[----:B------:R-:W-:-:S06]  /*ad30*/  DMUL R10, R10, 0.5 ;  /* 0x3fe000000a0a7828 */ /* 0x000fcc0000000000 */
[----:B------:R-:W-:-:S06]  /*ad40*/  DSETP.GTU.AND P0, PT, |R64|, +INF , PT ;  /* 0x7ff000004000742a */ /* 0x000fcc0003f0c200 */
[----:B------:R-:W-:Y:S02]  /*ad50*/  FSEL R2, R64, R2, P0 ;  /* 0x0000000240027208 */ /* 0x000fe40000000000 */
[----:B------:R-:W-:Y:S01]  /*ad60*/  FSEL R3, R65, R67, P0 ;  /* 0x0000004341037208 */ /* 0x000fe20000000000 */
[----:B------:R-:W-:Y:S06]  /*ad70*/  BRA `(.L_x_49960) ;  /* 0x0000006400647947 */ /* 0x000fec0003800000 */
.L_x_49949:
        /* <DEDUP_REMOVED lines=99> */
.L_x_49963:
[----:B------:R-:W-:Y:S05]  /*b3b0*/  BSYNC B0 ;  /* 0x0000000000007941 */ /* 0x000fea0003800000 */
.L_x_49962:
[----:B------:R-:W-:Y:S04]  /*b3c0*/  BSSY B2, `(.L_x_49964) ;  /* 0x0000009000027945 */ /* 0x000fe80003800000 */
        /* <DEDUP_REMOVED lines=8> */
.L_x_49965:
[----:B------:R-:W-:Y:S05]  /*b450*/  BSYNC B2 ;  /* 0x0000000000027941 */ /* 0x000fea0003800000 */
.L_x_49964:
        /* <DEDUP_REMOVED lines=82> */
.L_x_49967:
[----:B------:R-:W-:-:S04]  /*b980*/  ISETP.GE.AND P0, PT, R65, RZ, PT ;  /* 0x000000ff4100720c */ /* 0x000fc80003f06270 */
[----:B------:R-:W-:Y:S02]  /*b990*/  FSEL R2, RZ, 3.37028055040000000000e+12, P0 ;  /* 0x54442d18ff027808 */ /* 0x000fe40000000000 */
[----:B------:R-:W-:-:S07]  /*b9a0*/  FSEL R3, RZ, 2.1426990032196044922, P0 ;  /* 0x400921fbff037808 */ /* 0x000fce0000000000 */
.L_x_49968:
[----:B------:R-:W-:Y:S05]  /*b9b0*/  BSYNC B0 ;  /* 0x0000000000007941 */ /* 0x000fea0003800000 */
.L_x_49966:
[----:B------:R-:W-:Y:S01]  /*b9c0*/  DADD R64, |R64|, |R66| ;  /* 0x0000000040407229 */ /* 0x000fe20000000642 */
[----:B------:R-:W-:Y:S01]  /*b9d0*/  LOP3.LUT R67, R3, 0x80000000, R67, 0xb8, !PT ;  /* 0x8000000003437812 */ /* 0x000fe200078eb843 */
[----:B------:R-:W-:-:S06]  /*b9e0*/  DMUL R10, R10, 0.5 ;  /* 0x3fe000000a0a7828 */ /* 0x000fcc0000000000 */
[----:B------:R-:W-:-:S06]  /*b9f0*/  DSETP.GTU.AND P0, PT, |R64|, +INF , PT ;  /* 0x7ff000004000742a */ /* 0x000fcc0003f0c200 */
[----:B------:R-:W-:Y:S02]  /*ba00*/  FSEL R2, R64, R2, P0 ;  /* 0x0000000240027208 */ /* 0x000fe40000000000 */
[----:B------:R-:W-:Y:S01]  /*ba10*/  FSEL R3, R65, R67, P0 ;  /* 0x0000004341037208 */ /* 0x000fe20000000000 */
[----:B------:R-:W-:Y:S06]  /*ba20*/  BRA `(.L_x_49960) ;  /* 0x0000005800387947 */ /* 0x000fec0003800000 */
.L_x_49961:
        /* <DEDUP_REMOVED lines=28> */
.L_x_49970:
        /* <DEDUP_REMOVED lines=73> */
.L_x_49969:
        /* <DEDUP_REMOVED lines=99> */
.L_x_49972:
        /* <DEDUP_REMOVED lines=23> */
.L_x_49975:
[----:B------:R-:W-:Y:S05]  /*c820*/  BSYNC B3 ;  /* 0x0000000000037941 */ /* 0x000fea0003800000 */
.L_x_49974:
        /* <DEDUP_REMOVED lines=29> */
.L_x_49973:
[----:B------:R-:W-:Y:S05]  /*ca00*/  BSYNC B2 ;  /* 0x0000000000027941 */ /* 0x000fea0003800000 */
.L_x_49971:
        /* <DEDUP_REMOVED lines=22> */
.L_x_49977:
[----:B------:R-:W-:Y:S05]  /*cb70*/  BSYNC B2 ;  /* 0x0000000000027941 */ /* 0x000fea0003800000 */
.L_x_49976:
        /* <DEDUP_REMOVED lines=82> */
.L_x_49979:
[----:B------:R-:W-:-:S04]  /*d0a0*/  ISETP.GE.AND P0, PT, R65, RZ, PT ;  /* 0x000000ff4100720c */ /* 0x000fc80003f06270 */
[----:B------:R-:W-:Y:S02]  /*d0b0*/  FSEL R2, RZ, 3.37028055040000000000e+12, P0 ;  /* 0x54442d18ff027808 */ /* 0x000fe40000000000 */
[----:B------:R-:W-:-:S07]  /*d0c0*/  FSEL R3, RZ, 2.1426990032196044922, P0 ;  /* 0x400921fbff037808 */ /* 0x000fce0000000000 */
.L_x_49980:
[----:B------:R-:W-:Y:S05]  /*d0d0*/  BSYNC B0 ;  /* 0x0000000000007941 */ /* 0x000fea0003800000 */
.L_x_49978:
[----:B------:R-:W-:Y:S01]  /*d0e0*/  DADD R64, |R64|, |R66| ;  /* 0x0000000040407229 */ /* 0x000fe20000000642 */
[----:B------:R-:W-:Y:S01]  /*d0f0*/  LOP3.LUT R67, R3, 0x80000000, R67, 0xb8, !PT ;  /* 0x8000000003437812 */ /* 0x000fe200078eb843 */
[----:B------:R-:W-:-:S06]  /*d100*/  DMUL R10, R10, 0.5 ;  /* 0x3fe000000a0a7828 */ /* 0x000fcc0000000000 */
[----:B------:R-:W-:-:S06]  /*d110*/  DSETP.GTU.AND P0, PT, |R64|, +INF , PT ;  /* 0x7ff000004000742a */ /* 0x000fcc0003f0c200 */
[----:B------:R-:W-:Y:S02]  /*d120*/  FSEL R2, R64, R2, P0 ;  /* 0x0000000240027208 */ /* 0x000fe40000000000 */
[----:B------:R-:W-:Y:S01]  /*d130*/  FSEL R3, R65, R67, P0 ;  /* 0x0000004341037208 */ /* 0x000fe20000000000 */
[----:B------:R-:W-:Y:S06]  /*d140*/  BRA `(.L_x_49960) ;  /* 0x0000004000707947 */ /* 0x000fec0003800000 */
.L_x_49948:
        /* <DEDUP_REMOVED lines=135> */
.L_x_49982:
[----:B------:R-:W-:Y:S05]  /*d9c0*/  BSYNC B0 ;  /* 0x0000000000007941 */ /* 0x000fea0003800000 */
.L_x_49981:
        /* <DEDUP_REMOVED lines=9> */
.L_x_49984:
[----:B------:R-:W-:Y:S05]  /*da60*/  BSYNC B2 ;  /* 0x0000000000027941 */ /* 0x000fea0003800000 */
.L_x_49983:
        /* <DEDUP_REMOVED lines=82> */
.L_x_49986:
[----:B------:R-:W-:-:S04]  /*df90*/  ISETP.GE.AND P0, PT, R65, RZ, PT ;  /* 0x000000ff4100720c */ /* 0x000fc80003f06270 */
[----:B------:R-:W-:Y:S02]  /*dfa0*/  FSEL R2, RZ, 3.37028055040000000000e+12, P0 ;  /* 0x54442d18ff027808 */ /* 0x000fe40000000000 */
[----:B------:R-:W-:-:S07]  /*dfb0*/  FSEL R3, RZ, 2.1426990032196044922, P0 ;  /* 0x400921fbff037808 */ /* 0x000fce0000000000 */
.L_x_49987:
[----:B------:R-:W-:Y:S05]  /*dfc0*/  BSYNC B0 ;  /* 0x0000000000007941 */ /* 0x000fea0003800000 */
.L_x_49985:
[----:B------:R-:W-:Y:S01]  /*dfd0*/  DADD R64, |R64|, |R66| ;  /* 0x0000000040407229 */ /* 0x000fe20000000642 */
[----:B------:R-:W-:-:S07]  /*dfe0*/  LOP3.LUT R67, R3, 0x80000000, R67, 0xb8, !PT ;  /* 0x8000000003437812 */ /* 0x000fce00078eb843 */
[----:B------:R-:W-:-:S06]  /*dff0*/  DSETP.GTU.AND P0, PT, |R64|, +INF , PT ;  /* 0x7ff000004000742a */ /* 0x000fcc0003f0c200 */
[----:B------:R-:W-:Y:S02]  /*e000*/  FSEL R2, R64, R2, P0 ;  /* 0x0000000240027208 */ /* 0x000fe40000000000 */
[----:B------:R-:W-:Y:S01]  /*e010*/  FSEL R3, R65, R67, P0 ;  /* 0x0000004341037208 */ /* 0x000fe20000000000 */
[----:B------:R-:W-:Y:S06]  /*e020*/  BRA `(.L_x_49960) ;  /* 0x0000003000b87947 */ /* 0x000fec0003800000 */
.L_x_49947:
        /* <DEDUP_REMOVED lines=92> */
.L_x_49990:
        /* <DEDUP_REMOVED lines=23> */
.L_x_49993:
[----:B------:R-:W-:Y:S05]  /*e760*/  BSYNC B3 ;  /* 0x0000000000037941 */ /* 0x000fea0003800000 */
.L_x_49992:
        /* <DEDUP_REMOVED lines=29> */
.L_x_49991:
[----:B------:R-:W-:Y:S05]  /*e940*/  BSYNC B2 ;  /* 0x0000000000027941 */ /* 0x000fea0003800000 */
.L_x_49989:
        /* <DEDUP_REMOVED lines=83> */
.L_x_49988:
        /* <DEDUP_REMOVED lines=85> */
.L_x_49946:
        /* <DEDUP_REMOVED lines=22> */
[----:B------:R-:W-:Y:S05]  /*f530*/  CALL.REL.NOINC `($__internal_89_$__cuda_sm20_div_rn_f64_full) ;  /* 0x000008ac004c7944 */ /* 0x000fea0003c00000 */
[----:B------:R-:W-:-:S07]  /*f540*/  IMAD.MOV.U32 R5, RZ, RZ, R3 ;  /* 0x000000ffff057224 */ /* 0x000fce00078e0003 */
.L_x_49995:
[----:B------:R-:W-:Y:S05]  /*f550*/  BSYNC B2 ;  /* 0x0000000000027941 */ /* 0x000fea0003800000 */
.L_x_49994:
        /* <DEDUP_REMOVED lines=25> */
.L_x_49997:
[----:B------:R-:W-:Y:S05]  /*f6f0*/  BSYNC B2 ;  /* 0x0000000000027941 */ /* 0x000fea0003800000 */
.L_x_49996:
        /* <DEDUP_REMOVED lines=136> */
.L_x_49999:
[----:B------:R-:W-:Y:S05]  /*ff80*/  BSYNC B0 ;  /* 0x0000000000007941 */ /* 0x000fea0003800000 */
.L_x_49998:
        /* <DEDUP_REMOVED lines=9> */
.L_x_50001:
[----:B------:R-:W-:Y:S05]  /*10020*/  BSYNC B2 ;  /* 0x0000000000027941 */ /* 0x000fea0003800000 */
.L_x_50000:
        /* <DEDUP_REMOVED lines=82> */
.L_x_50003:
[----:B------:R-:W-:-:S04]  /*10550*/  ISETP.GE.AND P0, PT, R65, RZ, PT ;  /* 0x000000ff4100720c */ /* 0x000fc80003f06270 */
[----:B------:R-:W-:Y:S02]  /*10560*/  FSEL R2, RZ, 3.37028055040000000000e+12, P0 ;  /* 0x54442d18ff027808 */ /* 0x000fe40000000000 */
[----:B------:R-:W-:-:S07]  /*10570*/  FSEL R3, RZ, 2.1426990032196044922, P0 ;  /* 0x400921fbff037808 */ /* 0x000fce0000000000 */
.L_x_50004:
[----:B------:R-:W-:Y:S05]  /*10580*/  BSYNC B0 ;  /* 0x0000000000007941 */ /* 0x000fea0003800000 */
.L_x_50002:
[----:B------:R-:W-:Y:S01]  /*10590*/  DADD R64, |R64|, |R66| ;  /* 0x0000000040407229 */ /* 0x000fe20000000642 */
[----:B------:R-:W-:Y:S01]  /*105a0*/  LOP3.LUT R67, R3, 0x80000000, R67, 0xb8, !PT ;  /* 0x8000000003437812 */ /* 0x000fe200078eb843 */
[----:B------:R-:W-:-:S06]  /*105b0*/  DADD R10, R10, 1 ;  /* 0x3ff000000a0a7429 */ /* 0x000fcc0000000000 */
[----:B------:R-:W-:-:S06]  /*105c0*/  DSETP.GTU.AND P0, PT, |R64|, +INF , PT ;  /* 0x7ff000004000742a */ /* 0x000fcc0003f0c200 */
[----:B------:R-:W-:Y:S02]  /*105d0*/  FSEL R2, R64, R2, P0 ;  /* 0x0000000240027208 */ /* 0x000fe40000000000 */
[----:B------:R-:W-:Y:S01]  /*105e0*/  FSEL R3, R65, R67, P0 ;  /* 0x0000004341037208 */ /* 0x000fe20000000000 */
[----:B------:R-:W-:Y:S06]  /*105f0*/  BRA `(.L_x_49960) ;  /* 0x0000000c00447947 */ /* 0x000fec0003800000 */
.L_x_49945:
        /* <DEDUP_REMOVED lines=109> */
.L_x_50006:
[----:B------:R-:W-:Y:S05]  /*10cd0*/  BSYNC B0 ;  /* 0x0000000000007941 */ /* 0x000fea0003800000 */
.L_x_50005:
[----:B------:R-:W-:Y:S04]  /*10ce0*/  BSSY B2, `(.L_x_50007) ;  /* 0x0000008000027945 */ /* 0x000fe80003800000 */
[----:B------:R-:W-:Y:S05]  /*10cf0*/  @P4 BRA P5, `(.L_x_50008) ;  /* 0x0000000000184947 */ /* 0x000fea0002800000 */
[----:B------:R-:W-:Y:S01]  /*10d00*/  IMAD.MOV.U32 R6, RZ, RZ, R2 ;  /* 0x000000ffff067224 */ /* 0x000fe200078e0002 */
[----:B------:R-:W-:Y:S01]  /*10d10*/  MOV R2, 0x10d50 ;  /* 0x00010d5000027802 */ /* 0x000fe20000000f00 */
[----:B------:R-:W-:Y:S02]  /*10d20*/  IMAD.MOV.U32 R4, RZ, RZ, R72 ;  /* 0x000000ffff047224 */ /* 0x000fe400078e0048 */
[----:B------:R-:W-:-:S07]  /*10d30*/  IMAD.MOV.U32 R5, RZ, RZ, R73 ;  /* 0x000000ffff057224 */ /* 0x000fce00078e0049 */
[----:B------:R-:W-:Y:S05]  /*10d40*/  CALL.REL.NOINC `($__internal_89_$__cuda_sm20_div_rn_f64_full) ;  /* 0x0000089400487944 */ /* 0x000fea0003c00000 */
[----:B------:R-:W-:-:S07]  /*10d50*/  IMAD.MOV.U32 R5, RZ, RZ, R3 ;  /* 0x000000ffff057224 */ /* 0x000fce00078e0003 */
.L_x_50008:
[----:B------:R-:W-:Y:S05]  /*10d60*/  BSYNC B2 ;  /* 0x0000000000027941 */ /* 0x000fea0003800000 */
.L_x_50007:
        /* <DEDUP_REMOVED lines=82> */
.L_x_50010:
[----:B------:R-:W-:Y:S02]  /*11290*/  FSEL R2, RZ, 3.37028055040000000000e+12, P2 ;  /* 0x54442d18ff027808 */ /* 0x000fe40001000000 */
[----:B------:R-:W-:-:S07]  /*112a0*/  FSEL R3, RZ, 2.1426990032196044922, P2 ;  /* 0x400921fbff037808 */ /* 0x000fce0001000000 */
.L_x_50011:
[----:B------:R-:W-:Y:S05]  /*112b0*/  BSYNC B0 ;  /* 0x0000000000007941 */ /* 0x000fea0003800000 */
.L_x_50009:
[----:B------:R-:W-:Y:S01]  /*112c0*/  DADD R64, |R64|, |R66| ;  /* 0x0000000040407229 */ /* 0x000fe20000000642 */
[----:B------:R-:W-:-:S07]  /*112d0*/  LOP3.LUT R67, R3, 0x80000000, R67, 0xb8, !PT ;  /* 0x8000000003437812 */ /* 0x000fce00078eb843 */
[----:B------:R-:W-:-:S06]  /*112e0*/  DSETP.GTU.AND P0, PT, |R64|, +INF , PT ;  /* 0x7ff000004000742a */ /* 0x000fcc0003f0c200 */
[----:B------:R-:W-:Y:S02]  /*112f0*/  FSEL R2, R64, R2, P0 ;  /* 0x0000000240027208 */ /* 0x000fe40000000000 */
[----:B------:R-:W-:-:S07]  /*11300*/  FSEL R3, R65, R67, P0 ;  /* 0x0000004341037208 */ /* 0x000fce0000000000 */
.L_x_49960:
[----:B------:R-:W-:Y:S05]  /*11310*/  BSYNC B1 ;  /* 0x0000000000017941 */ /* 0x000fea0003800000 */
.L_x_49944:
        /* <DEDUP_REMOVED lines=75> */
.L_x_50018:
[----:B------:R-:W-:Y:S05]  /*117d0*/  BSYNC B0 ;  /* 0x0000000000007941 */ /* 0x000fea0003800000 */
.L_x_50017:
        /* <DEDUP_REMOVED lines=23> */
.L_x_50020:
[----:B------:R-:W-:Y:S01]  /*11950*/  DMUL R2, RZ, R8 ;  /* 0x00000008ff027228 */ /* 0x000fe20000000000 */
[----:B------:R-:W-:-:S10]  /*11960*/  IMAD.MOV.U32 R4, RZ, RZ, RZ ;  /* 0x000000ffff047224 */ /* 0x000fd400078e00ff */
.L_x_50021:
[----:B------:R-:W-:Y:S05]  /*11970*/  BSYNC B2 ;  /* 0x0000000000027941 */ /* 0x000fea0003800000 */
.L_x_50019:
        /* <DEDUP_REMOVED lines=47> */
.L_x_50023:
[----:B------:R-:W-:Y:S01]  /*11c70*/  DMUL R2, RZ, R8 ;  /* 0x00000008ff027228 */ /* 0x000fe20000000000 */
[----:B------:R-:W-:-:S10]  /*11c80*/  IMAD.MOV.U32 R10, RZ, RZ, RZ ;  /* 0x000000ffff0a7224 */ /* 0x000fd400078e00ff */
.L_x_50024:
[----:B------:R-:W-:Y:S05]  /*11c90*/  BSYNC B2 ;  /* 0x0000000000027941 */ /* 0x000fea0003800000 */
.L_x_50022:
        /* <DEDUP_REMOVED lines=25> */
.L_x_50016:
        /* <DEDUP_REMOVED lines=62> */
.L_x_50027:
[----:B------:R-:W-:Y:S05]  /*12210*/  BSYNC B0 ;  /* 0x0000000000007941 */ /* 0x000fea0003800000 */
.L_x_50026:
        /* <DEDUP_REMOVED lines=23> */
.L_x_50029:
[----:B------:R-:W-:Y:S01]  /*12390*/  DMUL R2, RZ, R8 ;  /* 0x00000008ff027228 */ /* 0x000fe20000000000 */
[----:B------:R-:W-:-:S10]  /*123a0*/  IMAD.MOV.U32 R4, RZ, RZ, RZ ;  /* 0x000000ffff047224 */ /* 0x000fd400078e00ff */
.L_x_50030:
[----:B------:R-:W-:Y:S05]  /*123b0*/  BSYNC B2 ;  /* 0x0000000000027941 */ /* 0x000fea0003800000 */
.L_x_50028:
        /* <DEDUP_REMOVED lines=47> */
.L_x_50032:
[----:B------:R-:W-:Y:S01]  /*126b0*/  DMUL R2, RZ, R8 ;  /* 0x00000008ff027228 */ /* 0x000fe20000000000 */
[----:B------:R-:W-:-:S10]  /*126c0*/  IMAD.MOV.U32 R38, RZ, RZ, RZ ;  /* 0x000000ffff267224 */ /* 0x000fd400078e00ff */
.L_x_50033:
[----:B------:R-:W-:Y:S05]  /*126d0*/  BSYNC B2 ;  /* 0x0000000000027941 */ /* 0x000fea0003800000 */
.L_x_50031:
        /* <DEDUP_REMOVED lines=39> */
.L_x_50015:
        /* <DEDUP_REMOVED lines=11> */
.L_x_50034:
[----:B------:R-:W-:-:S10]  /*12a00*/  DADD R36, R8, -R8 ;  /* 0x0000000008247229 */ /* 0x000fd40000000808 */
[----:B------:R-:W-:Y:S02]  /*12a10*/  IMAD.MOV.U32 R38, RZ, RZ, R36 ;  /* 0x000000ffff267224 */ /* 0x000fe400078e0024 */
[----:B------:R-:W-:Y:S01]  /*12a20*/  IMAD.MOV.U32 R39, RZ, RZ, R37 ;  /* 0x000000ffff277224 */ /* 0x000fe200078e0025 */
[----:B------:R-:W-:Y:S06]  /*12a30*/  BRA `(.L_x_50025) ;  /* 0x00000008008c7947 */ /* 0x000fec0003800000 */
.L_x_50014:
        /* <DEDUP_REMOVED lines=25> */
.L_x_50036:
[----:B------:R-:W-:Y:S01]  /*12bd0*/  DMUL R2, RZ, R8 ;  /* 0x00000008ff027228 */ /* 0x000fe20000000000 */
[----:B------:R-:W-:-:S10]  /*12be0*/  IMAD.MOV.U32 R10, RZ, RZ, RZ ;  /* 0x000000ffff0a7224 */ /* 0x000fd400078e00ff */
.L_x_50037:
[----:B------:R-:W-:Y:S05]  /*12bf0*/  BSYNC B2 ;  /* 0x0000000000027941 */ /* 0x000fea0003800000 */
.L_x_50035:
        /* <DEDUP_REMOVED lines=47> */
.L_x_50039:
[----:B------:R-:W-:Y:S01]  /*12ef0*/  DMUL R2, RZ, R8 ;  /* 0x00000008ff027228 */ /* 0x000fe20000000000 */
[----:B------:R-:W-:-:S10]  /*12f00*/  IMAD.MOV.U32 R38, RZ, RZ, RZ ;  /* 0x000000ffff267224 */ /* 0x000fd400078e00ff */
.L_x_50040:
[----:B------:R-:W-:Y:S05]  /*12f10*/  BSYNC B2 ;  /* 0x0000000000027941 */ /* 0x000fea0003800000 */
.L_x_50038:
        /* <DEDUP_REMOVED lines=24> */
.L_x_50013:
        /* <DEDUP_REMOVED lines=58> */
.L_x_50042:
[----:B------:R-:W-:Y:S05]  /*13440*/  BSYNC B0 ;  /* 0x0000000000007941 */ /* 0x000fea0003800000 */
.L_x_50041:
[----:B------:R-:W-:Y:S02]  /*13450*/  IMAD.MOV.U32 R38, RZ, RZ, R8 ;  /* 0x000000ffff267224 */ /* 0x000fe400078e0008 */
[----:B------:R-:W-:-:S07]  /*13460*/  IMAD.MOV.U32 R39, RZ, RZ, R9 ;  /* 0x000000ffff277224 */ /* 0x000fce00078e0009 */
.L_x_50025:
[----:B------:R-:W-:Y:S05]  /*13470*/  BSYNC B1 ;  /* 0x0000000000017941 */ /* 0x000fea0003800000 */
.L_x_50012:
        /* <DEDUP_REMOVED lines=118> */
.L_x_50050:
        /* <DEDUP_REMOVED lines=23> */
.L_x_50053:
[----:B------:R-:W-:Y:S05]  /*13d50*/  BSYNC B3 ;  /* 0x0000000000037941 */ /* 0x000fea0003800000 */
.L_x_50052:
        /* <DEDUP_REMOVED lines=29> */
.L_x_50051:
[----:B------:R-:W-:Y:S05]  /*13f30*/  BSYNC B2 ;  /* 0x0000000000027941 */ /* 0x000fea0003800000 */
.L_x_50049:
        /* <DEDUP_REMOVED lines=22> */
.L_x_50055:
[----:B------:R-:W-:Y:S05]  /*140a0*/  BSYNC B2 ;  /* 0x0000000000027941 */ /* 0x000fea0003800000 */
.L_x_50054:
        /* <DEDUP_REMOVED lines=82> */
.L_x_50057:
[----:B------:R-:W-:-:S04]  /*145d0*/  ISETP.GE.AND P0, PT, R61, RZ, PT ;  /* 0x000000ff3d00720c */ /* 0x000fc80003f06270 */
[----:B------:R-:W-:Y:S02]  /*145e0*/  FSEL R2, RZ, 3.37028055040000000000e+12, P0 ;  /* 0x54442d18ff027808 */ /* 0x000fe40000000000 */
[----:B------:R-:W-:-:S07]  /*145f0*/  FSEL R3, RZ, 2.1426990032196044922, P0 ;  /* 0x400921fbff037808 */ /* 0x000fce0000000000 */
.L_x_50058:
[----:B------:R-:W-:Y:S05]  /*14600*/  BSYNC B0 ;  /* 0x0000000000007941 */ /* 0x000fea0003800000 */
.L_x_50056:
[----:B------:R-:W-:Y:S01]  /*14610*/  DADD R60, |R60|, |R62| ;  /* 0x000000003c3c7229 */ /* 0x000fe2000000063e */
[----:B------:R-:W-:Y:S01]  /*14620*/  LOP3.LUT R63, R3, 0x80000000, R63, 0xb8, !PT ;  /* 0x80000000033f7812 */ /* 0x000fe200078eb83f */
[----:B------:R-:W-:-:S06]  /*14630*/  DMUL R10, R10, 0.5 ;  /* 0x3fe000000a0a7828 */ /* 0x000fcc0000000000 */
[----:B------:R-:W-:-:S06]  /*14640*/  DSETP.GTU.AND P0, PT, |R60|, +INF , PT ;  /* 0x7ff000003c00742a */ /* 0x000fcc0003f0c200 */
[----:B------:R-:W-:Y:S02]  /*14650*/  FSEL R2, R60, R2, P0 ;  /* 0x000000023c027208 */ /* 0x000fe40000000000 */
[----:B------:R-:W-:Y:S01]  /*14660*/  FSEL R3, R61, R63, P0 ;  /* 0x0000003f3d037208 */ /* 0x000fe20000000000 */
[----:B------:R-:W-:Y:S06]  /*14670*/  BRA `(.L_x_50059) ;  /* 0x0000006400707947 */ /* 0x000fec0003800000 */
.L_x_50048:
        /* <DEDUP_REMOVED lines=99> */
.L_x_50062:
[----:B------:R-:W-:Y:S05]  /*14cb0*/  BSYNC B0 ;  /* 0x0000000000007941 */ /* 0x000fea0003800000 */
.L_x_50061:
        /* <DEDUP_REMOVED lines=9> */
.L_x_50064:
[----:B------:R-:W-:Y:S05]  /*14d50*/  BSYNC B2 ;  /* 0x0000000000027941 */ /* 0x000fea0003800000 */
.L_x_50063:
        /* <DEDUP_REMOVED lines=82> */
.L_x_50066:
[----:B------:R-:W-:-:S04]  /*15280*/  ISETP.GE.AND P0, PT, R61, RZ, PT ;  /* 0x000000ff3d00720c */ /* 0x000fc80003f06270 */
[----:B------:R-:W-:Y:S02]  /*15290*/  FSEL R2, RZ, 3.37028055040000000000e+12, P0 ;  /* 0x54442d18ff027808 */ /* 0x000fe40000000000 */
[----:B------:R-:W-:-:S07]  /*152a0*/  FSEL R3, RZ, 2.1426990032196044922, P0 ;  /* 0x400921fbff037808 */ /* 0x000fce0000000000 */
.L_x_50067:
[----:B------:R-:W-:Y:S05]  /*152b0*/  BSYNC B0 ;  /* 0x0000000000007941 */ /* 0x000fea0003800000 */
.L_x_50065:
[----:B------:R-:W-:Y:S01]  /*152c0*/  DADD R60, |R60|, |R62| ;  /* 0x000000003c3c7229 */ /* 0x000fe2000000063e */
[----:B------:R-:W-:Y:S01]  /*152d0*/  LOP3.LUT R63, R3, 0x80000000, R63, 0xb8, !PT ;  /* 0x80000000033f7812 */ /* 0x000fe200078eb83f */
[----:B------:R-:W-:-:S06]  /*152e0*/  DMUL R10, R10, 0.5 ;  /* 0x3fe000000a0a7828 */ /* 0x000fcc0000000000 */
[----:B------:R-:W-:-:S06]  /*152f0*/  DSETP.GTU.AND P0, PT, |R60|, +INF , PT ;  /* 0x7ff000003c00742a */ /* 0x000fcc0003f0c200 */
[----:B------:R-:W-:Y:S02]  /*15300*/  FSEL R2, R60, R2, P0 ;  /* 0x000000023c027208 */ /* 0x000fe40000000000 */
[----:B------:R-:W-:Y:S01]  /*15310*/  FSEL R3, R61, R63, P0 ;  /* 0x0000003f3d037208 */ /* 0x000fe20000000000 */
[----:B------:R-:W-:Y:S06]  /*15320*/  BRA `(.L_x_50059) ;  /* 0x0000005800447947 */ /* 0x000fec0003800000 */
.L_x_50060:
        /* <DEDUP_REMOVED lines=29> */
.L_x_50069:
        /* <DEDUP_REMOVED lines=75> */
.L_x_50068:
        /* <DEDUP_REMOVED lines=99> */
.L_x_50071:
        /* <DEDUP_REMOVED lines=23> */
.L_x_50074:
[----:B------:R-:W-:Y:S05]  /*16150*/  BSYNC B3 ;  /* 0x0000000000037941 */ /* 0x000fea0003800000 */
.L_x_50073:
        /* <DEDUP_REMOVED lines=29> */
.L_x_50072:
[----:B------:R-:W-:Y:S05]  /*16330*/  BSYNC B2 ;  /* 0x0000000000027941 */ /* 0x000fea0003800000 */
.L_x_50070:
        /* <DEDUP_REMOVED lines=22> */
.L_x_50076:
[----:B------:R-:W-:Y:S05]  /*164a0*/  BSYNC B2 ;  /* 0x0000000000027941 */ /* 0x000fea0003800000 */
.L_x_50075:
        /* <DEDUP_REMOVED lines=82> */
.L_x_50078:
[----:B------:R-:W-:-:S04]  /*169d0*/  ISETP.GE.AND P0, PT, R61, RZ, PT ;  /* 0x000000ff3d00720c */ /* 0x000fc80003f06270 */
[----:B------:R-:W-:Y:S02]  /*169e0*/  FSEL R2, RZ, 3.37028055040000000000e+12, P0 ;  /* 0x54442d18ff027808 */ /* 0x000fe40000000000 */
[----:B------:R-:W-:-:S07]  /*169f0*/  FSEL R3, RZ, 2.1426990032196044922, P0 ;  /* 0x400921fbff037808 */ /* 0x000fce0000000000 */
.L_x_50079:
[----:B------:R-:W-:Y:S05]  /*16a00*/  BSYNC B0 ;  /* 0x0000000000007941 */ /* 0x000fea0003800000 */
.L_x_50077:
[----:B------:R-:W-:Y:S01]  /*16a10*/  DADD R60, |R60|, |R62| ;  /* 0x000000003c3c7229 */ /* 0x000fe2000000063e */
[----:B------:R-:W-:Y:S01]  /*16a20*/  LOP3.LUT R63, R3, 0x80000000, R63, 0xb8, !PT ;  /* 0x80000000033f7812 */ /* 0x000fe200078eb83f */
[----:B------:R-:W-:-:S06]  /*16a30*/  DMUL R10, R10, 0.5 ;  /* 0x3fe000000a0a7828 */ /* 0x000fcc0000000000 */
[----:B------:R-:W-:-:S06]  /*16a40*/  DSETP.GTU.AND P0, PT, |R60|, +INF , PT ;  /* 0x7ff000003c00742a */ /* 0x000fcc0003f0c200 */
[----:B------:R-:W-:Y:S02]  /*16a50*/  FSEL R2, R60, R2, P0 ;  /* 0x000000023c027208 */ /* 0x000fe40000000000 */
[----:B------:R-:W-:Y:S01]  /*16a60*/  FSEL R3, R61, R63, P0 ;  /* 0x0000003f3d037208 */ /* 0x000fe20000000000 */
[----:B------:R-:W-:Y:S06]  /*16a70*/  BRA `(.L_x_50059) ;  /* 0x0000004000707947 */ /* 0x000fec0003800000 */
.L_x_50047:
        /* <DEDUP_REMOVED lines=135> */
.L_x_50081:
[----:B------:R-:W-:Y:S05]  /*172f0*/  BSYNC B0 ;  /* 0x0000000000007941 */ /* 0x000fea0003800000 */
.L_x_50080:
        /* <DEDUP_REMOVED lines=9> */
.L_x_50083:
[----:B------:R-:W-:Y:S05]  /*17390*/  BSYNC B2 ;  /* 0x0000000000027941 */ /* 0x000fea0003800000 */
.L_x_50082:
        /* <DEDUP_REMOVED lines=82> */
.L_x_50085:
[----:B------:R-:W-:-:S04]  /*178c0*/  ISETP.GE.AND P0, PT, R61, RZ, PT ;  /* 0x000000ff3d00720c */ /* 0x000fc80003f06270 */
[----:B------:R-:W-:Y:S02]  /*178d0*/  FSEL R2, RZ, 3.37028055040000000000e+12, P0 ;  /* 0x54442d18ff027808 */ /* 0x000fe40000000000 */
[----:B------:R-:W-:-:S07]  /*178e0*/  FSEL R3, RZ, 2.1426990032196044922, P0 ;  /* 0x400921fbff037808 */ /* 0x000fce0000000000 */
.L_x_50086:
[----:B------:R-:W-:Y:S05]  /*178f0*/  BSYNC B0 ;  /* 0x0000000000007941 */ /* 0x000fea0003800000 */
.L_x_50084:
[----:B------:R-:W-:Y:S01]  /*17900*/  DADD R60, |R60|, |R62| ;  /* 0x000000003c3c7229 */ /* 0x000fe2000000063e */
[----:B------:R-:W-:-:S07]  /*17910*/  LOP3.LUT R63, R3, 0x80000000, R63, 0xb8, !PT ;  /* 0x80000000033f7812 */ /* 0x000fce00078eb83f */
[----:B------:R-:W-:-:S06]  /*17920*/  DSETP.GTU.AND P0, PT, |R60|, +INF , PT ;  /* 0x7ff000003c00742a */ /* 0x000fcc0003f0c200 */
[----:B------:R-:W-:Y:S02]  /*17930*/  FSEL R2, R60, R2, P0 ;  /* 0x000000023c027208 */ /* 0x000fe40000000000 */
[----:B------:R-:W-:Y:S01]  /*17940*/  FSEL R3, R61, R63, P0 ;  /* 0x0000003f3d037208 */ /* 0x000fe20000000000 */
[----:B------:R-:W-:Y:S06]  /*17950*/  BRA `(.L_x_50059) ;  /* 0x0000003000b87947 */ /* 0x000fec0003800000 */
.L_x_50046:
        /* <DEDUP_REMOVED lines=92> */
.L_x_50089:
        /* <DEDUP_REMOVED lines=23> */
.L_x_50092:
[----:B------:R-:W-:Y:S05]  /*18090*/  BSYNC B3 ;  /* 0x0000000000037941 */ /* 0x000fea0003800000 */
.L_x_50091:
        /* <DEDUP_REMOVED lines=29> */
.L_x_50090:
[----:B------:R-:W-:Y:S05]  /*18270*/  BSYNC B2 ;  /* 0x0000000000027941 */ /* 0x000fea0003800000 */
.L_x_50088:
        /* <DEDUP_REMOVED lines=83> */
.L_x_50087:
        /* <DEDUP_REMOVED lines=85> */
.L_x_50045:
        /* <DEDUP_REMOVED lines=24> */
.L_x_50094:
[----:B------:R-:W-:Y:S05]  /*18e80*/  BSYNC B2 ;  /* 0x0000000000027941 */ /* 0x000fea0003800000 */
.L_x_50093:
        /* <DEDUP_REMOVED lines=25> */
.L_x_50096:
[----:B------:R-:W-:Y:S05]  /*19020*/  BSYNC B2 ;  /* 0x0000000000027941 */ /* 0x000fea0003800000 */
.L_x_50095:
        /* <DEDUP_REMOVED lines=136> */
.L_x_50098:
[----:B------:R-:W-:Y:S05]  /*198b0*/  BSYNC B0 ;  /* 0x0000000000007941 */ /* 0x000fea0003800000 */
.L_x_50097:
        /* <DEDUP_REMOVED lines=9> */
.L_x_50100:
[----:B------:R-:W-:Y:S05]  /*19950*/  BSYNC B2 ;  /* 0x0000000000027941 */ /* 0x000fea0003800000 */
.L_x_50099:
        /* <DEDUP_REMOVED lines=82> */
.L_x_50102:
[----:B------:R-:W-:-:S04]  /*19e80*/  ISETP.GE.AND P0, PT, R61, RZ, PT ;  /* 0x000000ff3d00720c */ /* 0x000fc80003f06270 */
[----:B------:R-:W-:Y:S02]  /*19e90*/  FSEL R2, RZ, 3.37028055040000000000e+12, P0 ;  /* 0x54442d18ff027808 */ /* 0x000fe40000000000 */
[----:B------:R-:W-:-:S07]  /*19ea0*/  FSEL R3, RZ, 2.1426990032196044922, P0 ;  /* 0x400921fbff037808 */ /* 0x000fce0000000000 */
.L_x_50103:
[----:B------:R-:W-:Y:S05]  /*19eb0*/  BSYNC B0 ;  /* 0x0000000000007941 */ /* 0x000fea0003800000 */
.L_x_50101:
[----:B------:R-:W-:Y:S01]  /*19ec0*/  DADD R60, |R60|, |R62| ;  /* 0x000000003c3c7229 */ /* 0x000fe2000000063e */
[----:B------:R-:W-:Y:S01]  /*19ed0*/  LOP3.LUT R63, R3, 0x80000000, R63, 0xb8, !PT ;  /* 0x80000000033f7812 */ /* 0x000fe200078eb83f */
[----:B------:R-:W-:-:S06]  /*19ee0*/  DADD R10, R10, 1 ;  /* 0x3ff000000a0a7429 */ /* 0x000fcc0000000000 */
[----:B------:R-:W-:-:S06]  /*19ef0*/  DSETP.GTU.AND P0, PT, |R60|, +INF , PT ;  /* 0x7ff000003c00742a */ /* 0x000fcc0003f0c200 */
[----:B------:R-:W-:Y:S02]  /*19f00*/  FSEL R2, R60, R2, P0 ;  /* 0x000000023c027208 */ /* 0x000fe40000000000 */
[----:B------:R-:W-:Y:S01]  /*19f10*/  FSEL R3, R61, R63, P0 ;  /* 0x0000003f3d037208 */ /* 0x000fe20000000000 */
[----:B------:R-:W-:Y:S06]  /*19f20*/  BRA `(.L_x_50059) ;  /* 0x0000000c00447947 */ /* 0x000fec0003800000 */
.L_x_50044:
        /* <DEDUP_REMOVED lines=109> */
.L_x_50105:
[----:B------:R-:W-:Y:S05]  /*1a600*/  BSYNC B0 ;  /* 0x0000000000007941 */ /* 0x000fea0003800000 */
.L_x_50104:
        /* <DEDUP_REMOVED lines=8> */
.L_x_50107:
[----:B------:R-:W-:Y:S05]  /*1a690*/  BSYNC B2 ;  /* 0x0000000000027941 */ /* 0x000fea0003800000 */
.L_x_50106:
        /* <DEDUP_REMOVED lines=82> */
.L_x_50109:
[----:B------:R-:W-:Y:S02]  /*1abc0*/  FSEL R2, RZ, 3.37028055040000000000e+12, P2 ;  /* 0x54442d18ff027808 */ /* 0x000fe40001000000 */
[----:B------:R-:W-:-:S07]  /*1abd0*/  FSEL R3, RZ, 2.1426990032196044922, P2 ;  /* 0x400921fbff037808 */ /* 0x000fce0001000000 */
.L_x_50110:
[----:B------:R-:W-:Y:S05]  /*1abe0*/  BSYNC B0 ;  /* 0x0000000000007941 */ /* 0x000fea0003800000 */
.L_x_50108:
[----:B------:R-:W-:Y:S01]  /*1abf0*/  DADD R60, |R60|, |R62| ;  /* 0x000000003c3c7229 */ /* 0x000fe2000000063e */
[----:B------:R-:W-:-:S07]  /*1ac00*/  LOP3.LUT R63, R3, 0x80000000, R63, 0xb8, !PT ;  /* 0x80000000033f7812 */ /* 0x000fce00078eb83f */
[----:B------:R-:W-:-:S06]  /*1ac10*/  DSETP.GTU.AND P0, PT, |R60|, +INF , PT ;  /* 0x7ff000003c00742a */ /* 0x000fcc0003f0c200 */
[----:B------:R-:W-:Y:S02]  /*1ac20*/  FSEL R2, R60, R2, P0 ;  /* 0x000000023c027208 */ /* 0x000fe40000000000 */
[----:B------:R-:W-:-:S07]  /*1ac30*/  FSEL R3, R61, R63, P0 ;  /* 0x0000003f3d037208 */ /* 0x000fce0000000000 */
.L_x_50059:
[----:B------:R-:W-:Y:S05]  /*1ac40*/  BSYNC B1 ;  /* 0x0000000000017941 */ /* 0x000fea0003800000 */
.L_x_50043:
        /* <DEDUP_REMOVED lines=75> */
.L_x_50117:
[----:B------:R-:W-:Y:S05]  /*1b100*/  BSYNC B0 ;  /* 0x0000000000007941 */ /* 0x000fea0003800000 */
.L_x_50116:
        /* <DEDUP_REMOVED lines=24> */
.L_x_50119:
[----:B------:R-:W-:Y:S01]  /*1b290*/  DMUL R2, RZ, R8 ;  /* 0x00000008ff027228 */ /* 0x000fe20000000000 */
[----:B------:R-:W-:-:S10]  /*1b2a0*/  IMAD.MOV.U32 R10, RZ, RZ, RZ ;  /* 0x000000ffff0a7224 */ /* 0x000fd400078e00ff */
.L_x_50120:
[----:B------:R-:W-:Y:S05]  /*1b2b0*/  BSYNC B2 ;  /* 0x0000000000027941 */ /* 0x000fea0003800000 */
.L_x_50118:
        /* <DEDUP_REMOVED lines=47> */
.L_x_50122:
[----:B------:R-:W-:Y:S01]  /*1b5b0*/  DMUL R2, RZ, R8 ;  /* 0x00000008ff027228 */ /* 0x000fe20000000000 */
[----:B------:R-:W-:-:S10]  /*1b5c0*/  IMAD.MOV.U32 R72, RZ, RZ, RZ ;  /* 0x000000ffff487224 */ /* 0x000fd400078e00ff */
.L_x_50123:
[----:B------:R-:W-:Y:S05]  /*1b5d0*/  BSYNC B2 ;  /* 0x0000000000027941 */ /* 0x000fea0003800000 */
.L_x_50121:
        /* <DEDUP_REMOVED lines=25> */
.L_x_50115:
        /* <DEDUP_REMOVED lines=62> */
.L_x_50126:
[----:B------:R-:W-:Y:S05]  /*1bb50*/  BSYNC B0 ;  /* 0x0000000000007941 */ /* 0x000fea0003800000 */
.L_x_50125:
        /* <DEDUP_REMOVED lines=24> */
.L_x_50128:
[----:B------:R-:W-:Y:S01]  /*1bce0*/  DMUL R2, RZ, R8 ;  /* 0x00000008ff027228 */ /* 0x000fe20000000000 */
[----:B------:R-:W-:-:S10]  /*1bcf0*/  IMAD.MOV.U32 R10, RZ, RZ, RZ ;  /* 0x000000ffff0a7224 */ /* 0x000fd400078e00ff */
.L_x_50129:
[----:B------:R-:W-:Y:S05]  /*1bd00*/  BSYNC B2 ;  /* 0x0000000000027941 */ /* 0x000fea0003800000 */
.L_x_50127:
        /* <DEDUP_REMOVED lines=47> */
.L_x_50131:
[----:B------:R-:W-:Y:S01]  /*1c000*/  DMUL R2, RZ, R8 ;  /* 0x00000008ff027228 */ /* 0x000fe20000000000 */
[----:B------:R-:W-:-:S10]  /*1c010*/  IMAD.MOV.U32 R34, RZ, RZ, RZ ;  /* 0x000000ffff227224 */ /* 0x000fd400078e00ff */
.L_x_50132:
[----:B------:R-:W-:Y:S05]  /*1c020*/  BSYNC B2 ;  /* 0x0000000000027941 */ /* 0x000fea0003800000 */
.L_x_50130:
        /* <DEDUP_REMOVED lines=39> */
.L_x_50114:
        /* <DEDUP_REMOVED lines=11> */
.L_x_50133:
[----:B------:R-:W-:-:S10]  /*1c350*/  DADD R32, R8, -R8 ;  /* 0x0000000008207229 */ /* 0x000fd40000000808 */
[----:B------:R-:W-:Y:S02]  /*1c360*/  IMAD.MOV.U32 R34, RZ, RZ, R32 ;  /* 0x000000ffff227224 */ /* 0x000fe400078e0020 */
[----:B------:R-:W-:Y:S01]  /*1c370*/  IMAD.MOV.U32 R35, RZ, RZ, R33 ;  /* 0x000000ffff237224 */ /* 0x000fe200078e0021 */
[----:B------:R-:W-:Y:S06]  /*1c380*/  BRA `(.L_x_50124) ;  /* 0x00000008008c7947 */ /* 0x000fec0003800000 */
.L_x_50113:
        /* <DEDUP_REMOVED lines=25> */
.L_x_50135:
[----:B------:R-:W-:Y:S01]  /*1c520*/  DMUL R2, RZ, R8 ;  /* 0x00000008ff027228 */ /* 0x000fe20000000000 */
[----:B------:R-:W-:-:S10]  /*1c530*/  IMAD.MOV.U32 R10, RZ, RZ, RZ ;  /* 0x000000ffff0a7224 */ /* 0x000fd400078e00ff */
.L_x_50136:
[----:B------:R-:W-:Y:S05]  /*1c540*/  BSYNC B2 ;  /* 0x0000000000027941 */ /* 0x000fea0003800000 */
.L_x_50134:
        /* <DEDUP_REMOVED lines=47> */
.L_x_50138:
[----:B------:R-:W-:Y:S01]  /*1c840*/  DMUL R2, RZ, R8 ;  /* 0x00000008ff027228 */ /* 0x000fe20000000000 */
[----:B------:R-:W-:-:S10]  /*1c850*/  IMAD.MOV.U32 R34, RZ, RZ, RZ ;  /* 0x000000ffff227224 */ /* 0x000fd400078e00ff */
.L_x_50139:
[----:B------:R-:W-:Y:S05]  /*1c860*/  BSYNC B2 ;  /* 0x0000000000027941 */ /* 0x000fea0003800000 */
.L_x_50137:
        /* <DEDUP_REMOVED lines=24> */
.L_x_50112:
        /* <DEDUP_REMOVED lines=58> */
.L_x_50141:
[----:B------:R-:W-:Y:S05]  /*1cd90*/  BSYNC B0 ;  /* 0x0000000000007941 */ /* 0x000fea0003800000 */
.L_x_50140:
[----:B------:R-:W-:Y:S02]  /*1cda0*/  IMAD.MOV.U32 R34, RZ, RZ, R8 ;  /* 0x000000ffff227224 */ /* 0x000fe400078e0008 */
[----:B------:R-:W-:-:S07]  /*1cdb0*/  IMAD.MOV.U32 R35, RZ, RZ, R9 ;  /* 0x000000ffff237224 */ /* 0x000fce00078e0009 */
.L_x_50124:
[----:B------:R-:W-:Y:S05]  /*1cdc0*/  BSYNC B1 ;  /* 0x0000000000017941 */ /* 0x000fea0003800000 */
.L_x_50111:
        /* <DEDUP_REMOVED lines=118> */
.L_x_50149:
        /* <DEDUP_REMOVED lines=23> */
.L_x_50152:
[----:B------:R-:W-:Y:S05]  /*1d6a0*/  BSYNC B3 ;  /* 0x0000000000037941 */ /* 0x000fea0003800000 */
.L_x_50151:
        /* <DEDUP_REMOVED lines=29> */
.L_x_50150:
[----:B------:R-:W-:Y:S05]  /*1d880*/  BSYNC B2 ;  /* 0x0000000000027941 */ /* 0x000fea0003800000 */
.L_x_50148:
        /* <DEDUP_REMOVED lines=22> */
.L_x_50154:
[----:B------:R-:W-:Y:S05]  /*1d9f0*/  BSYNC B2 ;  /* 0x0000000000027941 */ /* 0x000fea0003800000 */
.L_x_50153:
        /* <DEDUP_REMOVED lines=82> */
.L_x_50156:
[----:B------:R-:W-:-:S04]  /*1df20*/  ISETP.GE.AND P0, PT, R57, RZ, PT ;  /* 0x000000ff3900720c */ /* 0x000fc80003f06270 */
[----:B------:R-:W-:Y:S02]  /*1df30*/  FSEL R2, RZ, 3.37028055040000000000e+12, P0 ;  /* 0x54442d18ff027808 */ /* 0x000fe40000000000 */
[----:B------:R-:W-:-:S07]  /*1df40*/  FSEL R3, RZ, 2.1426990032196044922, P0 ;  /* 0x400921fbff037808 */ /* 0x000fce0000000000 */
.L_x_50157:
[----:B------:R-:W-:Y:S05]  /*1df50*/  BSYNC B0 ;  /* 0x0000000000007941 */ /* 0x000fea0003800000 */
.L_x_50155:
[----:B------:R-:W-:Y:S01]  /*1df60*/  DADD R56, |R56|, |R58| ;  /* 0x0000000038387229 */ /* 0x000fe2000000063a */
[----:B------:R-:W-:Y:S01]  /*1df70*/  LOP3.LUT R59, R3, 0x80000000, R59, 0xb8, !PT ;  /* 0x80000000033b7812 */ /* 0x000fe200078eb83b */
[----:B------:R-:W-:-:S06]  /*1df80*/  DMUL R10, R10, 0.5 ;  /* 0x3fe000000a0a7828 */ /* 0x000fcc0000000000 */
[----:B------:R-:W-:-:S06]  /*1df90*/  DSETP.GTU.AND P0, PT, |R56|, +INF , PT ;  /* 0x7ff000003800742a */ /* 0x000fcc0003f0c200 */
[----:B------:R-:W-:Y:S02]  /*1dfa0*/  FSEL R2, R56, R2, P0 ;  /* 0x0000000238027208 */ /* 0x000fe40000000000 */
[----:B------:R-:W-:Y:S01]  /*1dfb0*/  FSEL R3, R57, R59, P0 ;  /* 0x0000003b39037208 */ /* 0x000fe20000000000 */
[----:B------:R-:W-:Y:S06]  /*1dfc0*/  BRA `(.L_x_50158) ;  /* 0x00000064006c7947 */ /* 0x000fec0003800000 */
.L_x_50147:
        /* <DEDUP_REMOVED lines=99> */
.L_x_50161:
[----:B------:R-:W-:Y:S05]  /*1e600*/  BSYNC B0 ;  /* 0x0000000000007941 */ /* 0x000fea0003800000 */
.L_x_50160:
        /* <DEDUP_REMOVED lines=9> */
.L_x_50163:
[----:B------:R-:W-:Y:S05]  /*1e6a0*/  BSYNC B2 ;  /* 0x0000000000027941 */ /* 0x000fea0003800000 */
.L_x_50162:
        /* <DEDUP_REMOVED lines=82> */
.L_x_50165:
[----:B------:R-:W-:-:S04]  /*1ebd0*/  ISETP.GE.AND P0, PT, R57, RZ, PT ;  /* 0x000000ff3900720c */ /* 0x000fc80003f06270 */
[----:B------:R-:W-:Y:S02]  /*1ebe0*/  FSEL R2, RZ, 3.37028055040000000000e+12, P0 ;  /* 0x54442d18ff027808 */ /* 0x000fe40000000000 */
[----:B------:R-:W-:-:S07]  /*1ebf0*/  FSEL R3, RZ, 2.1426990032196044922, P0 ;  /* 0x400921fbff037808 */ /* 0x000fce0000000000 */
.L_x_50166:
[----:B------:R-:W-:Y:S05]  /*1ec00*/  BSYNC B0 ;  /* 0x0000000000007941 */ /* 0x000fea0003800000 */
.L_x_50164:
[----:B------:R-:W-:Y:S01]  /*1ec10*/  DADD R56, |R56|, |R58| ;  /* 0x0000000038387229 */ /* 0x000fe2000000063a */
[----:B------:R-:W-:Y:S01]  /*1ec20*/  LOP3.LUT R59, R3, 0x80000000, R59, 0xb8, !PT ;  /* 0x80000000033b7812 */ /* 0x000fe200078eb83b */
[----:B------:R-:W-:-:S06]  /*1ec30*/  DMUL R10, R10, 0.5 ;  /* 0x3fe000000a0a7828 */ /* 0x000fcc0000000000 */
[----:B------:R-:W-:-:S06]  /*1ec40*/  DSETP.GTU.AND P0, PT, |R56|, +INF , PT ;  /* 0x7ff000003800742a */ /* 0x000fcc0003f0c200 */
[----:B------:R-:W-:Y:S02]  /*1ec50*/  FSEL R2, R56, R2, P0 ;  /* 0x0000000238027208 */ /* 0x000fe40000000000 */
[----:B------:R-:W-:Y:S01]  /*1ec60*/  FSEL R3, R57, R59, P0 ;  /* 0x0000003b39037208 */ /* 0x000fe20000000000 */
[----:B------:R-:W-:Y:S06]  /*1ec70*/  BRA `(.L_x_50158) ;  /* 0x0000005800407947 */ /* 0x000fec0003800000 */
.L_x_50159:
        /* <DEDUP_REMOVED lines=22> */
[-C--:B------:R-:W-:Y:S02]  /*1ede0*/  DMUL R76, R66, R72.reuse ;  /* 0x00000048424c7228 */ /* 0x080fe40000000000 */
[----:B------:R-:W-:Y:S02]  /*1edf0*/  DMUL R64, R82, R72 ;  /* 0x0000004852407228 */ /* 0x000fe40000000000 */
[----:B------:R-:W-:Y:S02]  /*1ee00*/  DMUL R2, R10, R10 ;  /* 0x0000000a0a027228 */ /* 0x000fe40000000000 */
[----:B------:R-:W-:-:S02]  /*1ee10*/  DMUL R66, R66, R66 ;  /* 0x0000004242427228 */ /* 0x000fc40000000000 */
[C---:B------:R-:W-:Y:S02]  /*1ee20*/  DMUL R72, R82.reuse, R86 ;  /* 0x0000005652487228 */ /* 0x040fe40000000000 */
[----:B------:R-:W-:-:S11]  /*1ee30*/  DMUL R10, R82, R82 ;  /* 0x00000052520a7228 */ /* 0x000fd60000000000 */
.L_x_50168:
        /* <DEDUP_REMOVED lines=75> */
.L_x_50167:
        /* <DEDUP_REMOVED lines=99> */
.L_x_50170:
        /* <DEDUP_REMOVED lines=23> */
.L_x_50173:
[----:B------:R-:W-:Y:S05]  /*1fa90*/  BSYNC B3 ;  /* 0x0000000000037941 */ /* 0x000fea0003800000 */
.L_x_50172:
        /* <DEDUP_REMOVED lines=29> */
.L_x_50171:
[----:B------:R-:W-:Y:S05]  /*1fc70*/  BSYNC B2 ;  /* 0x0000000000027941 */ /* 0x000fea0003800000 */
.L_x_50169:
        /* <DEDUP_REMOVED lines=22> */
.L_x_50175:
[----:B------:R-:W-:Y:S05]  /*1fde0*/  BSYNC B2 ;  /* 0x0000000000027941 */ /* 0x000fea0003800000 */
.L_x_50174:
        /* <DEDUP_REMOVED lines=82> */
.L_x_50177:
[----:B------:R-:W-:-:S04]  /*20310*/  ISETP.GE.AND P0, PT, R57, RZ, PT ;  /* 0x000000ff3900720c */ /* 0x000fc80003f06270 */
[----:B------:R-:W-:Y:S02]  /*20320*/  FSEL R2, RZ, 3.37028055040000000000e+12, P0 ;  /* 0x54442d18ff027808 */ /* 0x000fe40000000000 */
[----:B------:R-:W-:-:S07]  /*20330*/  FSEL R3, RZ, 2.1426990032196044922, P0 ;  /* 0x400921fbff037808 */ /* 0x000fce0000000000 */
.L_x_50178:
[----:B------:R-:W-:Y:S05]  /*20340*/  BSYNC B0 ;  /* 0x0000000000007941 */ /* 0x000fea0003800000 */
.L_x_50176:
[----:B------:R-:W-:Y:S01]  /*20350*/  DADD R56, |R56|, |R58| ;  /* 0x0000000038387229 */ /* 0x000fe2000000063a */
[----:B------:R-:W-:Y:S01]  /*20360*/  LOP3.LUT R59, R3, 0x80000000, R59, 0xb8, !PT ;  /* 0x80000000033b7812 */ /* 0x000fe200078eb83b */
[----:B------:R-:W-:-:S06]  /*20370*/  DMUL R10, R10, 0.5 ;  /* 0x3fe000000a0a7828 */ /* 0x000fcc0000000000 */
[----:B------:R-:W-:-:S06]  /*20380*/  DSETP.GTU.AND P0, PT, |R56|, +INF , PT ;  /* 0x7ff000003800742a */ /* 0x000fcc0003f0c200 */
[----:B------:R-:W-:Y:S02]  /*20390*/  FSEL R2, R56, R2, P0 ;  /* 0x0000000238027208 */ /* 0x000fe40000000000 */
[----:B------:R-:W-:Y:S01]  /*203a0*/  FSEL R3, R57, R59, P0 ;  /* 0x0000003b39037208 */ /* 0x000fe20000000000 */
[----:B------:R-:W-:Y:S06]  /*203b0*/  BRA `(.L_x_50158) ;  /* 0x0000004000707947 */ /* 0x000fec0003800000 */
.L_x_50146:
        /* <DEDUP_REMOVED lines=135> */
.L_x_50180:
[----:B------:R-:W-:Y:S05]  /*20c30*/  BSYNC B0 ;  /* 0x0000000000007941 */ /* 0x000fea0003800000 */
.L_x_50179:
        /* <DEDUP_REMOVED lines=9> */
.L_x_50182:
[----:B------:R-:W-:Y:S05]  /*20cd0*/  BSYNC B2 ;  /* 0x0000000000027941 */ /* 0x000fea0003800000 */
.L_x_50181:
        /* <DEDUP_REMOVED lines=82> */
.L_x_50184:
[----:B------:R-:W-:-:S04]  /*21200*/  ISETP.GE.AND P0, PT, R57, RZ, PT ;  /* 0x000000ff3900720c */ /* 0x000fc80003f06270 */
[----:B------:R-:W-:Y:S02]  /*21210*/  FSEL R2, RZ, 3.37028055040000000000e+12, P0 ;  /* 0x54442d18ff027808 */ /* 0x000fe40000000000 */
[----:B------:R-:W-:-:S07]  /*21220*/  FSEL R3, RZ, 2.1426990032196044922, P0 ;  /* 0x400921fbff037808 */ /* 0x000fce0000000000 */
.L_x_50185:
[----:B------:R-:W-:Y:S05]  /*21230*/  BSYNC B0 ;  /* 0x0000000000007941 */ /* 0x000fea0003800000 */
.L_x_50183:
[----:B------:R-:W-:Y:S01]  /*21240*/  DADD R56, |R56|, |R58| ;  /* 0x0000000038387229 */ /* 0x000fe2000000063a */
[----:B------:R-:W-:-:S07]  /*21250*/  LOP3.LUT R59, R3, 0x80000000, R59, 0xb8, !PT ;  /* 0x80000000033b7812 */ /* 0x000fce00078eb83b */
[----:B------:R-:W-:-:S06]  /*21260*/  DSETP.GTU.AND P0, PT, |R56|, +INF , PT ;  /* 0x7ff000003800742a */ /* 0x000fcc0003f0c200 */
[----:B------:R-:W-:Y:S02]  /*21270*/  FSEL R2, R56, R2, P0 ;  /* 0x0000000238027208 */ /* 0x000fe40000000000 */
[----:B------:R-:W-:Y:S01]  /*21280*/  FSEL R3, R57, R59, P0 ;  /* 0x0000003b39037208 */ /* 0x000fe20000000000 */
[----:B------:R-:W-:Y:S06]  /*21290*/  BRA `(.L_x_50158) ;  /* 0x0000003000b87947 */ /* 0x000fec0003800000 */
.L_x_50145:
        /* <DEDUP_REMOVED lines=92> */
.L_x_50188:
        /* <DEDUP_REMOVED lines=23> */
.L_x_50191:
[----:B------:R-:W-:Y:S05]  /*219d0*/  BSYNC B3 ;  /* 0x0000000000037941 */ /* 0x000fea0003800000 */
.L_x_50190:
        /* <DEDUP_REMOVED lines=29> */
.L_x_50189:
[----:B------:R-:W-:Y:S05]  /*21bb0*/  BSYNC B2 ;  /* 0x0000000000027941 */ /* 0x000fea0003800000 */
.L_x_50187:
        /* <DEDUP_REMOVED lines=83> */
.L_x_50186:
        /* <DEDUP_REMOVED lines=85> */
.L_x_50144:
        /* <DEDUP_REMOVED lines=24> */
.L_x_50193:
[----:B------:R-:W-:Y:S05]  /*227c0*/  BSYNC B2 ;  /* 0x0000000000027941 */ /* 0x000fea0003800000 */
.L_x_50192:
        /* <DEDUP_REMOVED lines=25> */
.L_x_50195:
[----:B------:R-:W-:Y:S05]  /*22960*/  BSYNC B2 ;  /* 0x0000000000027941 */ /* 0x000fea0003800000 */
.L_x_50194:
        /* <DEDUP_REMOVED lines=136> */
.L_x_50197:
[----:B------:R-:W-:Y:S05]  /*231f0*/  BSYNC B0 ;  /* 0x0000000000007941 */ /* 0x000fea0003800000 */
.L_x_50196:
        /* <DEDUP_REMOVED lines=9> */
.L_x_50199:
[----:B------:R-:W-:Y:S05]  /*23290*/  BSYNC B2 ;  /* 0x0000000000027941 */ /* 0x000fea0003800000 */
.L_x_50198:
        /* <DEDUP_REMOVED lines=82> */
.L_x_50201:
[----:B------:R-:W-:-:S04]  /*237c0*/  ISETP.GE.AND P0, PT, R57, RZ, PT ;  /* 0x000000ff3900720c */ /* 0x000fc80003f06270 */
[----:B------:R-:W-:Y:S02]  /*237d0*/  FSEL R2, RZ, 3.37028055040000000000e+12, P0 ;  /* 0x54442d18ff027808 */ /* 0x000fe40000000000 */
[----:B------:R-:W-:-:S07]  /*237e0*/  FSEL R3, RZ, 2.1426990032196044922, P0 ;  /* 0x400921fbff037808 */ /* 0x000fce0000000000 */
.L_x_50202:
[----:B------:R-:W-:Y:S05]  /*237f0*/  BSYNC B0 ;  /* 0x0000000000007941 */ /* 0x000fea0003800000 */
.L_x_50200:
[----:B------:R-:W-:Y:S01]  /*23800*/  DADD R56, |R56|, |R58| ;  /* 0x0000000038387229 */ /* 0x000fe2000000063a */
[----:B------:R-:W-:Y:S01]  /*23810*/  LOP3.LUT R59, R3, 0x80000000, R59, 0xb8, !PT ;  /* 0x80000000033b7812 */ /* 0x000fe200078eb83b */
[----:B------:R-:W-:-:S06]  /*23820*/  DADD R10, R10, 1 ;  /* 0x3ff000000a0a7429 */ /* 0x000fcc0000000000 */
[----:B------:R-:W-:-:S06]  /*23830*/  DSETP.GTU.AND P0, PT, |R56|, +INF , PT ;  /* 0x7ff000003800742a */ /* 0x000fcc0003f0c200 */
[----:B------:R-:W-:Y:S02]  /*23840*/  FSEL R2, R56, R2, P0 ;  /* 0x0000000238027208 */ /* 0x000fe40000000000 */
[----:B------:R-:W-:Y:S01]  /*23850*/  FSEL R3, R57, R59, P0 ;  /* 0x0000003b39037208 */ /* 0x000fe20000000000 */
[----:B------:R-:W-:Y:S06]  /*23860*/  BRA `(.L_x_50158) ;  /* 0x0000000c00447947 */ /* 0x000fec0003800000 */
.L_x_50143:
        /* <DEDUP_REMOVED lines=109> */
.L_x_50204:
[----:B------:R-:W-:Y:S05]  /*23f40*/  BSYNC B0 ;  /* 0x0000000000007941 */ /* 0x000fea0003800000 */
.L_x_50203:
        /* <DEDUP_REMOVED lines=8> */
.L_x_50206:
[----:B------:R-:W-:Y:S05]  /*23fd0*/  BSYNC B2 ;  /* 0x0000000000027941 */ /* 0x000fea0003800000 */
.L_x_50205:
        /* <DEDUP_REMOVED lines=82> */
.L_x_50208:
[----:B------:R-:W-:Y:S02]  /*24500*/  FSEL R2, RZ, 3.37028055040000000000e+12, P2 ;  /* 0x54442d18ff027808 */ /* 0x000fe40001000000 */
[----:B------:R-:W-:-:S07]  /*24510*/  FSEL R3, RZ, 2.1426990032196044922, P2 ;  /* 0x400921fbff037808 */ /* 0x000fce0001000000 */
.L_x_50209:
[----:B------:R-:W-:Y:S05]  /*24520*/  BSYNC B0 ;  /* 0x0000000000007941 */ /* 0x000fea0003800000 */
.L_x_50207:
[----:B------:R-:W-:Y:S01]  /*24530*/  DADD R56, |R56|, |R58| ;  /* 0x0000000038387229 */ /* 0x000fe2000000063a */
[----:B------:R-:W-:-:S07]  /*24540*/  LOP3.LUT R59, R3, 0x80000000, R59, 0xb8, !PT ;  /* 0x80000000033b7812 */ /* 0x000fce00078eb83b */
[----:B------:R-:W-:-:S06]  /*24550*/  DSETP.GTU.AND P0, PT, |R56|, +INF , PT ;  /* 0x7ff000003800742a */ /* 0x000fcc0003f0c200 */
[----:B------:R-:W-:Y:S02]  /*24560*/  FSEL R2, R56, R2, P0 ;  /* 0x0000000238027208 */ /* 0x000fe40000000000 */
[----:B------:R-:W-:-:S07]  /*24570*/  FSEL R3, R57, R59, P0 ;  /* 0x0000003b39037208 */ /* 0x000fce0000000000 */
.L_x_50158:
[----:B------:R-:W-:Y:S05]  /*24580*/  BSYNC B1 ;  /* 0x0000000000017941 */ /* 0x000fea0003800000 */
.L_x_50142:
        /* <DEDUP_REMOVED lines=75> */
.L_x_50216:
[----:B------:R-:W-:Y:S05]  /*24a40*/  BSYNC B0 ;  /* 0x0000000000007941 */ /* 0x000fea0003800000 */
.L_x_50215:
        /* <DEDUP_REMOVED lines=24> */
.L_x_50218:
[----:B------:R-:W-:Y:S01]  /*24bd0*/  DMUL R2, RZ, R8 ;  /* 0x00000008ff027228 */ /* 0x000fe20000000000 */
[----:B------:R-:W-:-:S10]  /*24be0*/  IMAD.MOV.U32 R10, RZ, RZ, RZ ;  /* 0x000000ffff0a7224 */ /* 0x000fd400078e00ff */
.L_x_50219:
[----:B------:R-:W-:Y:S05]  /*24bf0*/  BSYNC B2 ;  /* 0x0000000000027941 */ /* 0x000fea0003800000 */
.L_x_50217:
        /* <DEDUP_REMOVED lines=47> */
.L_x_50221:
[----:B------:R-:W-:Y:S01]  /*24ef0*/  DMUL R2, RZ, R8 ;  /* 0x00000008ff027228 */ /* 0x000fe20000000000 */
[----:B------:R-:W-:-:S10]  /*24f00*/  IMAD.MOV.U32 R64, RZ, RZ, RZ ;  /* 0x000000ffff407224 */ /* 0x000fd400078e00ff */
.L_x_50222:
[----:B------:R-:W-:Y:S05]  /*24f10*/  BSYNC B2 ;  /* 0x0000000000027941 */ /* 0x000fea0003800000 */
.L_x_50220:
        /* <DEDUP_REMOVED lines=25> */
.L_x_50214:
        /* <DEDUP_REMOVED lines=62> */
.L_x_50225:
[----:B------:R-:W-:Y:S05]  /*25490*/  BSYNC B0 ;  /* 0x0000000000007941 */ /* 0x000fea0003800000 */
.L_x_50224:
        /* <DEDUP_REMOVED lines=24> */
.L_x_50227:
[----:B------:R-:W-:Y:S01]  /*25620*/  DMUL R2, RZ, R8 ;  /* 0x00000008ff027228 */ /* 0x000fe20000000000 */
[----:B------:R-:W-:-:S10]  /*25630*/  IMAD.MOV.U32 R10, RZ, RZ, RZ ;  /* 0x000000ffff0a7224 */ /* 0x000fd400078e00ff */
.L_x_50228:
[----:B------:R-:W-:Y:S05]  /*25640*/  BSYNC B2 ;  /* 0x0000000000027941 */ /* 0x000fea0003800000 */
.L_x_50226:
        /* <DEDUP_REMOVED lines=47> */
.L_x_50230:
[----:B------:R-:W-:Y:S01]  /*25940*/  DMUL R2, RZ, R8 ;  /* 0x00000008ff027228 */ /* 0x000fe20000000000 */
[----:B------:R-:W-:-:S10]  /*25950*/  IMAD.MOV.U32 R30, RZ, RZ, RZ ;  /* 0x000000ffff1e7224 */ /* 0x000fd400078e00ff */
.L_x_50231:
[----:B------:R-:W-:Y:S05]  /*25960*/  BSYNC B2 ;  /* 0x0000000000027941 */ /* 0x000fea0003800000 */
.L_x_50229:
        /* <DEDUP_REMOVED lines=39> */
.L_x_50213:
        /* <DEDUP_REMOVED lines=11> */
.L_x_50232:
[----:B------:R-:W-:-:S10]  /*25c90*/  DADD R28, R8, -R8 ;  /* 0x00000000081c7229 */ /* 0x000fd40000000808 */
[----:B------:R-:W-:Y:S02]  /*25ca0*/  IMAD.MOV.U32 R30, RZ, RZ, R28 ;  /* 0x000000ffff1e7224 */ /* 0x000fe400078e001c */
[----:B------:R-:W-:Y:S01]  /*25cb0*/  IMAD.MOV.U32 R31, RZ, RZ, R29 ;  /* 0x000000ffff1f7224 */ /* 0x000fe200078e001d */
[----:B------:R-:W-:Y:S06]  /*25cc0*/  BRA `(.L_x_50223) ;  /* 0x00000008008c7947 */ /* 0x000fec0003800000 */
.L_x_50212:
        /* <DEDUP_REMOVED lines=25> */
.L_x_50234:
[----:B------:R-:W-:Y:S01]  /*25e60*/  DMUL R2, RZ, R8 ;  /* 0x00000008ff027228 */ /* 0x000fe20000000000 */
[----:B------:R-:W-:-:S10]  /*25e70*/  IMAD.MOV.U32 R10, RZ, RZ, RZ ;  /* 0x000000ffff0a7224 */ /* 0x000fd400078e00ff */
.L_x_50235:
[----:B------:R-:W-:Y:S05]  /*25e80*/  BSYNC B2 ;  /* 0x0000000000027941 */ /* 0x000fea0003800000 */
.L_x_50233:
        /* <DEDUP_REMOVED lines=47> */
.L_x_50237:
[----:B------:R-:W-:Y:S01]  /*26180*/  DMUL R2, RZ, R8 ;  /* 0x00000008ff027228 */ /* 0x000fe20000000000 */
[----:B------:R-:W-:-:S10]  /*26190*/  IMAD.MOV.U32 R30, RZ, RZ, RZ ;  /* 0x000000ffff1e7224 */ /* 0x000fd400078e00ff */
.L_x_50238:
[----:B------:R-:W-:Y:S05]  /*261a0*/  BSYNC B2 ;  /* 0x0000000000027941 */ /* 0x000fea0003800000 */
.L_x_50236:
        /* <DEDUP_REMOVED lines=24> */
.L_x_50211:
        /* <DEDUP_REMOVED lines=58> */
.L_x_50240:
[----:B------:R-:W-:Y:S05]  /*266d0*/  BSYNC B0 ;  /* 0x0000000000007941 */ /* 0x000fea0003800000 */
.L_x_50239:
[----:B------:R-:W-:Y:S02]  /*266e0*/  IMAD.MOV.U32 R30, RZ, RZ, R8 ;  /* 0x000000ffff1e7224 */ /* 0x000fe400078e0008 */
[----:B------:R-:W-:-:S07]  /*266f0*/  IMAD.MOV.U32 R31, RZ, RZ, R9 ;  /* 0x000000ffff1f7224 */ /* 0x000fce00078e0009 */
.L_x_50223:
[----:B------:R-:W-:Y:S05]  /*26700*/  BSYNC B1 ;  /* 0x0000000000017941 */ /* 0x000fea0003800000 */
.L_x_50210:
        /* <DEDUP_REMOVED lines=118> */
.L_x_50248:
        /* <DEDUP_REMOVED lines=23> */
.L_x_50251:
[----:B------:R-:W-:Y:S05]  /*26fe0*/  BSYNC B3 ;  /* 0x0000000000037941 */ /* 0x000fea0003800000 */
.L_x_50250:
        /* <DEDUP_REMOVED lines=29> */
.L_x_50249:
[----:B------:R-:W-:Y:S05]  /*271c0*/  BSYNC B2 ;  /* 0x0000000000027941 */ /* 0x000fea0003800000 */
.L_x_50247:
        /* <DEDUP_REMOVED lines=22> */
.L_x_50253:
[----:B------:R-:W-:Y:S05]  /*27330*/  BSYNC B2 ;  /* 0x0000000000027941 */ /* 0x000fea0003800000 */
.L_x_50252:
        /* <DEDUP_REMOVED lines=82> */
.L_x_50255:
[----:B------:R-:W-:-:S04]  /*27860*/  ISETP.GE.AND P0, PT, R53, RZ, PT ;  /* 0x000000ff3500720c */ /* 0x000fc80003f06270 */
[----:B------:R-:W-:Y:S02]  /*27870*/  FSEL R2, RZ, 3.37028055040000000000e+12, P0 ;  /* 0x54442d18ff027808 */ /* 0x000fe40000000000 */
[----:B------:R-:W-:-:S07]  /*27880*/  FSEL R3, RZ, 2.1426990032196044922, P0 ;  /* 0x400921fbff037808 */ /* 0x000fce0000000000 */
.L_x_50256:
[----:B------:R-:W-:Y:S05]  /*27890*/  BSYNC B0 ;  /* 0x0000000000007941 */ /* 0x000fea0003800000 */
.L_x_50254:
[----:B------:R-:W-:Y:S01]  /*278a0*/  DADD R52, |R52|, |R54| ;  /* 0x0000000034347229 */ /* 0x000fe20000000636 */
[----:B------:R-:W-:Y:S01]  /*278b0*/  LOP3.LUT R55, R3, 0x80000000, R55, 0xb8, !PT ;  /* 0x8000000003377812 */ /* 0x000fe200078eb837 */
[----:B------:R-:W-:-:S06]  /*278c0*/  DMUL R10, R10, 0.5 ;  /* 0x3fe000000a0a7828 */ /* 0x000fcc0000000000 */
[----:B------:R-:W-:-:S06]  /*278d0*/  DSETP.GTU.AND P0, PT, |R52|, +INF , PT ;  /* 0x7ff000003400742a */ /* 0x000fcc0003f0c200 */
[----:B------:R-:W-:Y:S02]  /*278e0*/  FSEL R2, R52, R2, P0 ;  /* 0x0000000234027208 */ /* 0x000fe40000000000 */
[----:B------:R-:W-:Y:S01]  /*278f0*/  FSEL R3, R53, R55, P0 ;  /* 0x0000003735037208 */ /* 0x000fe20000000000 */
[----:B------:R-:W-:Y:S06]  /*27900*/  BRA `(.L_x_50257) ;  /* 0x00000064006c7947 */ /* 0x000fec0003800000 */
.L_x_50246:
        /* <DEDUP_REMOVED lines=99> */
.L_x_50260:
[----:B------:R-:W-:Y:S05]  /*27f40*/  BSYNC B0 ;  /* 0x0000000000007941 */ /* 0x000fea0003800000 */
.L_x_50259:
        /* <DEDUP_REMOVED lines=9> */
.L_x_50262:
[----:B------:R-:W-:Y:S05]  /*27fe0*/  BSYNC B2 ;  /* 0x0000000000027941 */ /* 0x000fea0003800000 */
.L_x_50261:
        /* <DEDUP_REMOVED lines=82> */
.L_x_50264:
[----:B------:R-:W-:-:S04]  /*28510*/  ISETP.GE.AND P0, PT, R53, RZ, PT ;  /* 0x000000ff3500720c */ /* 0x000fc80003f06270 */
[----:B------:R-:W-:Y:S02]  /*28520*/  FSEL R2, RZ, 3.37028055040000000000e+12, P0 ;  /* 0x54442d18ff027808 */ /* 0x000fe40000000000 */
[----:B------:R-:W-:-:S07]  /*28530*/  FSEL R3, RZ, 2.1426990032196044922, P0 ;  /* 0x400921fbff037808 */ /* 0x000fce0000000000 */
.L_x_50265:
[----:B------:R-:W-:Y:S05]  /*28540*/  BSYNC B0 ;  /* 0x0000000000007941 */ /* 0x000fea0003800000 */
.L_x_50263:
[----:B------:R-:W-:Y:S01]  /*28550*/  DADD R52, |R52|, |R54| ;  /* 0x0000000034347229 */ /* 0x000fe20000000636 */
[----:B------:R-:W-:Y:S01]  /*28560*/  LOP3.LUT R55, R3, 0x80000000, R55, 0xb8, !PT ;  /* 0x8000000003377812 */ /* 0x000fe200078eb837 */
[----:B------:R-:W-:-:S06]  /*28570*/  DMUL R10, R10, 0.5 ;  /* 0x3fe000000a0a7828 */ /* 0x000fcc0000000000 */
[----:B------:R-:W-:-:S06]  /*28580*/  DSETP.GTU.AND P0, PT, |R52|, +INF , PT ;  /* 0x7ff000003400742a */ /* 0x000fcc0003f0c200 */
[----:B------:R-:W-:Y:S02]  /*28590*/  FSEL R2, R52, R2, P0 ;  /* 0x0000000234027208 */ /* 0x000fe40000000000 */
[----:B------:R-:W-:Y:S01]  /*285a0*/  FSEL R3, R53, R55, P0 ;  /* 0x0000003735037208 */ /* 0x000fe20000000000 */
[----:B------:R-:W-:Y:S06]  /*285b0*/  BRA `(.L_x_50257) ;  /* 0x0000005800407947 */ /* 0x000fec0003800000 */
.L_x_50258:
        /* <DEDUP_REMOVED lines=28> */
.L_x_50267:
        /* <DEDUP_REMOVED lines=75> */
.L_x_50266:
        /* <DEDUP_REMOVED lines=99> */
.L_x_50269:
        /* <DEDUP_REMOVED lines=23> */
.L_x_50272:
[----:B------:R-:W-:Y:S05]  /*293d0*/  BSYNC B3 ;  /* 0x0000000000037941 */ /* 0x000fea0003800000 */
.L_x_50271:
        /* <DEDUP_REMOVED lines=29> */
.L_x_50270:
[----:B------:R-:W-:Y:S05]  /*295b0*/  BSYNC B2 ;  /* 0x0000000000027941 */ /* 0x000fea0003800000 */
.L_x_50268:
        /* <DEDUP_REMOVED lines=22> */
.L_x_50274:
[----:B------:R-:W-:Y:S05]  /*29720*/  BSYNC B2 ;  /* 0x0000000000027941 */ /* 0x000fea0003800000 */
.L_x_50273:
        /* <DEDUP_REMOVED lines=82> */
.L_x_50276:
[----:B------:R-:W-:-:S04]  /*29c50*/  ISETP.GE.AND P0, PT, R53, RZ, PT ;  /* 0x000000ff3500720c */ /* 0x000fc80003f06270 */
[----:B------:R-:W-:Y:S02]  /*29c60*/  FSEL R2, RZ, 3.37028055040000000000e+12, P0 ;  /* 0x54442d18ff027808 */ /* 0x000fe40000000000 */
[----:B------:R-:W-:-:S07]  /*29c70*/  FSEL R3, RZ, 2.1426990032196044922, P0 ;  /* 0x400921fbff037808 */ /* 0x000fce0000000000 */
.L_x_50277:
[----:B------:R-:W-:Y:S05]  /*29c80*/  BSYNC B0 ;  /* 0x0000000000007941 */ /* 0x000fea0003800000 */
.L_x_50275:
[----:B------:R-:W-:Y:S01]  /*29c90*/  DADD R52, |R52|, |R54| ;  /* 0x0000000034347229 */ /* 0x000fe20000000636 */
[----:B------:R-:W-:Y:S01]  /*29ca0*/  LOP3.LUT R55, R3, 0x80000000, R55, 0xb8, !PT ;  /* 0x8000000003377812 */ /* 0x000fe200078eb837 */
[----:B------:R-:W-:-:S06]  /*29cb0*/  DMUL R10, R10, 0.5 ;  /* 0x3fe000000a0a7828 */ /* 0x000fcc0000000000 */
[----:B------:R-:W-:-:S06]  /*29cc0*/  DSETP.GTU.AND P0, PT, |R52|, +INF , PT ;  /* 0x7ff000003400742a */ /* 0x000fcc0003f0c200 */
[----:B------:R-:W-:Y:S02]  /*29cd0*/  FSEL R2, R52, R2, P0 ;  /* 0x0000000234027208 */ /* 0x000fe40000000000 */
[----:B------:R-:W-:Y:S01]  /*29ce0*/  FSEL R3, R53, R55, P0 ;  /* 0x0000003735037208 */ /* 0x000fe20000000000 */
[----:B------:R-:W-:Y:S06]  /*29cf0*/  BRA `(.L_x_50257) ;  /* 0x0000004000707947 */ /* 0x000fec0003800000 */
.L_x_50245:
        /* <DEDUP_REMOVED lines=135> */
.L_x_50279:
[----:B------:R-:W-:Y:S05]  /*2a570*/  BSYNC B0 ;  /* 0x0000000000007941 */ /* 0x000fea0003800000 */
.L_x_50278:
        /* <DEDUP_REMOVED lines=9> */
.L_x_50281:
[----:B------:R-:W-:Y:S05]  /*2a610*/  BSYNC B2 ;  /* 0x0000000000027941 */ /* 0x000fea0003800000 */
.L_x_50280:
        /* <DEDUP_REMOVED lines=82> */
.L_x_50283:
[----:B------:R-:W-:-:S04]  /*2ab40*/  ISETP.GE.AND P0, PT, R53, RZ, PT ;  /* 0x000000ff3500720c */ /* 0x000fc80003f06270 */
[----:B------:R-:W-:Y:S02]  /*2ab50*/  FSEL R2, RZ, 3.37028055040000000000e+12, P0 ;  /* 0x54442d18ff027808 */ /* 0x000fe40000000000 */
[----:B------:R-:W-:-:S07]  /*2ab60*/  FSEL R3, RZ, 2.1426990032196044922, P0 ;  /* 0x400921fbff037808 */ /* 0x000fce0000000000 */
.L_x_50284:
[----:B------:R-:W-:Y:S05]  /*2ab70*/  BSYNC B0 ;  /* 0x0000000000007941 */ /* 0x000fea0003800000 */
.L_x_50282:
[----:B------:R-:W-:Y:S01]  /*2ab80*/  DADD R52, |R52|, |R54| ;  /* 0x0000000034347229 */ /* 0x000fe20000000636 */
[----:B------:R-:W-:-:S07]  /*2ab90*/  LOP3.LUT R55, R3, 0x80000000, R55, 0xb8, !PT ;  /* 0x8000000003377812 */ /* 0x000fce00078eb837 */
[----:B------:R-:W-:-:S06]  /*2aba0*/  DSETP.GTU.AND P0, PT, |R52|, +INF , PT ;  /* 0x7ff000003400742a */ /* 0x000fcc0003f0c200 */
[----:B------:R-:W-:Y:S02]  /*2abb0*/  FSEL R2, R52, R2, P0 ;  /* 0x0000000234027208 */ /* 0x000fe40000000000 */
[----:B------:R-:W-:Y:S01]  /*2abc0*/  FSEL R3, R53, R55, P0 ;  /* 0x0000003735037208 */ /* 0x000fe20000000000 */
[----:B------:R-:W-:Y:S06]  /*2abd0*/  BRA `(.L_x_50257) ;  /* 0x0000003000b87947 */ /* 0x000fec0003800000 */
.L_x_50244:
        /* <DEDUP_REMOVED lines=92> */
.L_x_50287:
        /* <DEDUP_REMOVED lines=23> */
.L_x_50290:
[----:B------:R-:W-:Y:S05]  /*2b310*/  BSYNC B3 ;  /* 0x0000000000037941 */ /* 0x000fea0003800000 */
.L_x_50289:
        /* <DEDUP_REMOVED lines=29> */
.L_x_50288:
[----:B------:R-:W-:Y:S05]  /*2b4f0*/  BSYNC B2 ;  /* 0x0000000000027941 */ /* 0x000fea0003800000 */
.L_x_50286:
        /* <DEDUP_REMOVED lines=83> */
.L_x_50285:
        /* <DEDUP_REMOVED lines=85> */
.L_x_50243:
        /* <DEDUP_REMOVED lines=24> */
.L_x_50292:
[----:B------:R-:W-:Y:S05]  /*2c100*/  BSYNC B2 ;  /* 0x0000000000027941 */ /* 0x000fea0003800000 */
.L_x_50291:
        /* <DEDUP_REMOVED lines=25> */
.L_x_50294:
[----:B------:R-:W-:Y:S05]  /*2c2a0*/  BSYNC B2 ;  /* 0x0000000000027941 */ /* 0x000fea0003800000 */
.L_x_50293:
        /* <DEDUP_REMOVED lines=136> */
.L_x_50296:
[----:B------:R-:W-:Y:S05]  /*2cb30*/  BSYNC B0 ;  /* 0x0000000000007941 */ /* 0x000fea0003800000 */
.L_x_50295:
        /* <DEDUP_REMOVED lines=9> */
.L_x_50298:
[----:B------:R-:W-:Y:S05]  /*2cbd0*/  BSYNC B2 ;  /* 0x0000000000027941 */ /* 0x000fea0003800000 */
.L_x_50297:
        /* <DEDUP_REMOVED lines=82> */
.L_x_50300:
[----:B------:R-:W-:-:S04]  /*2d100*/  ISETP.GE.AND P0, PT, R53, RZ, PT ;  /* 0x000000ff3500720c */ /* 0x000fc80003f06270 */
[----:B------:R-:W-:Y:S02]  /*2d110*/  FSEL R2, RZ, 3.37028055040000000000e+12, P0 ;  /* 0x54442d18ff027808 */ /* 0x000fe40000000000 */
[----:B------:R-:W-:-:S07]  /*2d120*/  FSEL R3, RZ, 2.1426990032196044922, P0 ;  /* 0x400921fbff037808 */ /* 0x000fce0000000000 */
.L_x_50301:
[----:B------:R-:W-:Y:S05]  /*2d130*/  BSYNC B0 ;  /* 0x0000000000007941 */ /* 0x000fea0003800000 */
.L_x_50299:
[----:B------:R-:W-:Y:S01]  /*2d140*/  DADD R52, |R52|, |R54| ;  /* 0x0000000034347229 */ /* 0x000fe20000000636 */
[----:B------:R-:W-:Y:S01]  /*2d150*/  LOP3.LUT R55, R3, 0x80000000, R55, 0xb8, !PT ;  /* 0x8000000003377812 */ /* 0x000fe200078eb837 */
[----:B------:R-:W-:-:S06]  /*2d160*/  DADD R10, R10, 1 ;  /* 0x3ff000000a0a7429 */ /* 0x000fcc0000000000 */
[----:B------:R-:W-:-:S06]  /*2d170*/  DSETP.GTU.AND P0, PT, |R52|, +INF , PT ;  /* 0x7ff000003400742a */ /* 0x000fcc0003f0c200 */
[----:B------:R-:W-:Y:S02]  /*2d180*/  FSEL R2, R52, R2, P0 ;  /* 0x0000000234027208 */ /* 0x000fe40000000000 */
[----:B------:R-:W-:Y:S01]  /*2d190*/  FSEL R3, R53, R55, P0 ;  /* 0x0000003735037208 */ /* 0x000fe20000000000 */
[----:B------:R-:W-:Y:S06]  /*2d1a0*/  BRA `(.L_x_50257) ;  /* 0x0000000c00447947 */ /* 0x000fec0003800000 */
.L_x_50242:
        /* <DEDUP_REMOVED lines=109> */
.L_x_50303:
[----:B------:R-:W-:Y:S05]  /*2d880*/  BSYNC B0 ;  /* 0x0000000000007941 */ /* 0x000fea0003800000 */
.L_x_50302:
        /* <DEDUP_REMOVED lines=8> */
.L_x_50305:
[----:B------:R-:W-:Y:S05]  /*2d910*/  BSYNC B2 ;  /* 0x0000000000027941 */ /* 0x000fea0003800000 */
.L_x_50304:
        /* <DEDUP_REMOVED lines=82> */
.L_x_50307:
[----:B------:R-:W-:Y:S02]  /*2de40*/  FSEL R2, RZ, 3.37028055040000000000e+12, P2 ;  /* 0x54442d18ff027808 */ /* 0x000fe40001000000 */
[----:B------:R-:W-:-:S07]  /*2de50*/  FSEL R3, RZ, 2.1426990032196044922, P2 ;  /* 0x400921fbff037808 */ /* 0x000fce0001000000 */
.L_x_50308:
[----:B------:R-:W-:Y:S05]  /*2de60*/  BSYNC B0 ;  /* 0x0000000000007941 */ /* 0x000fea0003800000 */
.L_x_50306:
[----:B------:R-:W-:Y:S01]  /*2de70*/  DADD R52, |R52|, |R54| ;  /* 0x0000000034347229 */ /* 0x000fe20000000636 */
[----:B------:R-:W-:-:S07]  /*2de80*/  LOP3.LUT R55, R3, 0x80000000, R55, 0xb8, !PT ;  /* 0x8000000003377812 */ /* 0x000fce00078eb837 */
[----:B------:R-:W-:-:S06]  /*2de90*/  DSETP.GTU.AND P0, PT, |R52|, +INF , PT ;  /* 0x7ff000003400742a */ /* 0x000fcc0003f0c200 */
[----:B------:R-:W-:Y:S02]  /*2dea0*/  FSEL R2, R52, R2, P0 ;  /* 0x0000000234027208 */ /* 0x000fe40000000000 */
[----:B------:R-:W-:-:S07]  /*2deb0*/  FSEL R3, R53, R55, P0 ;  /* 0x0000003735037208 */ /* 0x000fce0000000000 */
.L_x_50257:
[----:B------:R-:W-:Y:S05]  /*2dec0*/  BSYNC B1 ;  /* 0x0000000000017941 */ /* 0x000fea0003800000 */
.L_x_50241:
        /* <DEDUP_REMOVED lines=75> */
.L_x_50315:
[----:B------:R-:W-:Y:S05]  /*2e380*/  BSYNC B0 ;  /* 0x0000000000007941 */ /* 0x000fea0003800000 */
.L_x_50314:
        /* <DEDUP_REMOVED lines=24> */
.L_x_50317:
[----:B------:R-:W-:Y:S01]  /*2e510*/  DMUL R2, RZ, R8 ;  /* 0x00000008ff027228 */ /* 0x000fe20000000000 */
[----:B------:R-:W-:-:S10]  /*2e520*/  IMAD.MOV.U32 R10, RZ, RZ, RZ ;  /* 0x000000ffff0a7224 */ /* 0x000fd400078e00ff */
.L_x_50318:
[----:B------:R-:W-:Y:S05]  /*2e530*/  BSYNC B2 ;  /* 0x0000000000027941 */ /* 0x000fea0003800000 */
.L_x_50316:
        /* <DEDUP_REMOVED lines=47> */
.L_x_50320:
[----:B------:R-:W-:Y:S01]  /*2e830*/  DMUL R2, RZ, R8 ;  /* 0x00000008ff027228 */ /* 0x000fe20000000000 */
[----:B------:R-:W-:-:S10]  /*2e840*/  IMAD.MOV.U32 R60, RZ, RZ, RZ ;  /* 0x000000ffff3c7224 */ /* 0x000fd400078e00ff */
.L_x_50321:
[----:B------:R-:W-:Y:S05]  /*2e850*/  BSYNC B2 ;  /* 0x0000000000027941 */ /* 0x000fea0003800000 */
.L_x_50319:
        /* <DEDUP_REMOVED lines=25> */
.L_x_50313:
        /* <DEDUP_REMOVED lines=62> */
.L_x_50324:
[----:B------:R-:W-:Y:S05]  /*2edd0*/  BSYNC B0 ;  /* 0x0000000000007941 */ /* 0x000fea0003800000 */
.L_x_50323:
        /* <DEDUP_REMOVED lines=24> */
.L_x_50326:
[----:B------:R-:W-:Y:S01]  /*2ef60*/  DMUL R2, RZ, R8 ;  /* 0x00000008ff027228 */ /* 0x000fe20000000000 */
[----:B------:R-:W-:-:S10]  /*2ef70*/  IMAD.MOV.U32 R10, RZ, RZ, RZ ;  /* 0x000000ffff0a7224 */ /* 0x000fd400078e00ff */
.L_x_50327:
[----:B------:R-:W-:Y:S05]  /*2ef80*/  BSYNC B2 ;  /* 0x0000000000027941 */ /* 0x000fea0003800000 */
.L_x_50325:
        /* <DEDUP_REMOVED lines=47> */
.L_x_50329:
[----:B------:R-:W-:Y:S01]  /*2f280*/  DMUL R2, RZ, R8 ;  /* 0x00000008ff027228 */ /* 0x000fe20000000000 */
[----:B------:R-:W-:-:S10]  /*2f290*/  IMAD.MOV.U32 R26, RZ, RZ, RZ ;  /* 0x000000ffff1a7224 */ /* 0x000fd400078e00ff */
.L_x_50330:
[----:B------:R-:W-:Y:S05]  /*2f2a0*/  BSYNC B2 ;  /* 0x0000000000027941 */ /* 0x000fea0003800000 */
.L_x_50328:
        /* <DEDUP_REMOVED lines=39> */
.L_x_50312:
        /* <DEDUP_REMOVED lines=11> */
.L_x_50331:
[----:B------:R-:W-:-:S10]  /*2f5d0*/  DADD R24, R8, -R8 ;  /* 0x0000000008187229 */ /* 0x000fd40000000808 */
[----:B------:R-:W-:Y:S02]  /*2f5e0*/  IMAD.MOV.U32 R26, RZ, RZ, R24 ;  /* 0x000000ffff1a7224 */ /* 0x000fe400078e0018 */
[----:B------:R-:W-:Y:S01]  /*2f5f0*/  IMAD.MOV.U32 R27, RZ, RZ, R25 ;  /* 0x000000ffff1b7224 */ /* 0x000fe200078e0019 */
[----:B------:R-:W-:Y:S06]  /*2f600*/  BRA `(.L_x_50322) ;  /* 0x00000008008c7947 */ /* 0x000fec0003800000 */
.L_x_50311:
        /* <DEDUP_REMOVED lines=25> */
.L_x_50333:
[----:B------:R-:W-:Y:S01]  /*2f7a0*/  DMUL R2, RZ, R8 ;  /* 0x00000008ff027228 */ /* 0x000fe20000000000 */
[----:B------:R-:W-:-:S10]  /*2f7b0*/  IMAD.MOV.U32 R10, RZ, RZ, RZ ;  /* 0x000000ffff0a7224 */ /* 0x000fd400078e00ff */
.L_x_50334:
[----:B------:R-:W-:Y:S05]  /*2f7c0*/  BSYNC B2 ;  /* 0x0000000000027941 */ /* 0x000fea0003800000 */
.L_x_50332:
        /* <DEDUP_REMOVED lines=47> */
.L_x_50336:
[----:B------:R-:W-:Y:S01]  /*2fac0*/  DMUL R2, RZ, R8 ;  /* 0x00000008ff027228 */ /* 0x000fe20000000000 */
[----:B------:R-:W-:-:S10]  /*2fad0*/  IMAD.MOV.U32 R26, RZ, RZ, RZ ;  /* 0x000000ffff1a7224 */ /* 0x000fd400078e00ff */
.L_x_50337:
[----:B------:R-:W-:Y:S05]  /*2fae0*/  BSYNC B2 ;  /* 0x0000000000027941 */ /* 0x000fea0003800000 */
.L_x_50335:
        /* <DEDUP_REMOVED lines=24> */
.L_x_50310:
        /* <DEDUP_REMOVED lines=58> */
.L_x_50339:
[----:B------:R-:W-:Y:S05]  /*30010*/  BSYNC B0 ;  /* 0x0000000000007941 */ /* 0x000fea0003800000 */
.L_x_50338:
[----:B------:R-:W-:Y:S02]  /*30020*/  IMAD.MOV.U32 R26, RZ, RZ, R8 ;  /* 0x000000ffff1a7224 */ /* 0x000fe400078e0008 */
[----:B------:R-:W-:-:S07]  /*30030*/  IMAD.MOV.U32 R27, RZ, RZ, R9 ;  /* 0x000000ffff1b7224 */ /* 0x000fce00078e0009 */
.L_x_50322:
[----:B------:R-:W-:Y:S05]  /*30040*/  BSYNC B1 ;  /* 0x0000000000017941 */ /* 0x000fea0003800000 */
.L_x_50309:
        /* <DEDUP_REMOVED lines=118> */
.L_x_50347:
        /* <DEDUP_REMOVED lines=23> */
.L_x_50350:
[----:B------:R-:W-:Y:S05]  /*30920*/  BSYNC B3 ;  /* 0x0000000000037941 */ /* 0x000fea0003800000 */
.L_x_50349:
        /* <DEDUP_REMOVED lines=29> */
.L_x_50348:
[----:B------:R-:W-:Y:S05]  /*30b00*/  BSYNC B2 ;  /* 0x0000000000027941 */ /* 0x000fea0003800000 */
.L_x_50346:
        /* <DEDUP_REMOVED lines=22> */
.L_x_50352:
[----:B------:R-:W-:Y:S05]  /*30c70*/  BSYNC B2 ;  /* 0x0000000000027941 */ /* 0x000fea0003800000 */
.L_x_50351:
        /* <DEDUP_REMOVED lines=82> */
.L_x_50354:
[----:B------:R-:W-:-:S04]  /*311a0*/  ISETP.GE.AND P0, PT, R49, RZ, PT ;  /* 0x000000ff3100720c */ /* 0x000fc80003f06270 */
[----:B------:R-:W-:Y:S02]  /*311b0*/  FSEL R2, RZ, 3.37028055040000000000e+12, P0 ;  /* 0x54442d18ff027808 */ /* 0x000fe40000000000 */
[----:B------:R-:W-:-:S07]  /*311c0*/  FSEL R3, RZ, 2.1426990032196044922, P0 ;  /* 0x400921fbff037808 */ /* 0x000fce0000000000 */
.L_x_50355:
[----:B------:R-:W-:Y:S05]  /*311d0*/  BSYNC B0 ;  /* 0x0000000000007941 */ /* 0x000fea0003800000 */
.L_x_50353:
[----:B------:R-:W-:Y:S01]  /*311e0*/  DADD R48, |R48|, |R50| ;  /* 0x0000000030307229 */ /* 0x000fe20000000632 */
[----:B------:R-:W-:Y:S01]  /*311f0*/  LOP3.LUT R51, R3, 0x80000000, R51, 0xb8, !PT ;  /* 0x8000000003337812 */ /* 0x000fe200078eb833 */
[----:B------:R-:W-:-:S06]  /*31200*/  DMUL R10, R10, 0.5 ;  /* 0x3fe000000a0a7828 */ /* 0x000fcc0000000000 */
[----:B------:R-:W-:-:S06]  /*31210*/  DSETP.GTU.AND P0, PT, |R48|, +INF , PT ;  /* 0x7ff000003000742a */ /* 0x000fcc0003f0c200 */
[----:B------:R-:W-:Y:S02]  /*31220*/  FSEL R2, R48, R2, P0 ;  /* 0x0000000230027208 */ /* 0x000fe40000000000 */
[----:B------:R-:W-:Y:S01]  /*31230*/  FSEL R3, R49, R51, P0 ;  /* 0x0000003331037208 */ /* 0x000fe20000000000 */
[----:B------:R-:W-:Y:S06]  /*31240*/  BRA `(.L_x_50356) ;  /* 0x00000064006c7947 */ /* 0x000fec0003800000 */
.L_x_50345:
        /* <DEDUP_REMOVED lines=99> */
.L_x_50359:
[----:B------:R-:W-:Y:S05]  /*31880*/  BSYNC B0 ;  /* 0x0000000000007941 */ /* 0x000fea0003800000 */
.L_x_50358:
        /* <DEDUP_REMOVED lines=9> */
.L_x_50361:
[----:B------:R-:W-:Y:S05]  /*31920*/  BSYNC B2 ;  /* 0x0000000000027941 */ /* 0x000fea0003800000 */
.L_x_50360:
        /* <DEDUP_REMOVED lines=82> */
.L_x_50363:
[----:B------:R-:W-:-:S04]  /*31e50*/  ISETP.GE.AND P0, PT, R49, RZ, PT ;  /* 0x000000ff3100720c */ /* 0x000fc80003f06270 */
[----:B------:R-:W-:Y:S02]  /*31e60*/  FSEL R2, RZ, 3.37028055040000000000e+12, P0 ;  /* 0x54442d18ff027808 */ /* 0x000fe40000000000 */
[----:B------:R-:W-:-:S07]  /*31e70*/  FSEL R3, RZ, 2.1426990032196044922, P0 ;  /* 0x400921fbff037808 */ /* 0x000fce0000000000 */
.L_x_50364:
[----:B------:R-:W-:Y:S05]  /*31e80*/  BSYNC B0 ;  /* 0x0000000000007941 */ /* 0x000fea0003800000 */
.L_x_50362:
[----:B------:R-:W-:Y:S01]  /*31e90*/  DADD R48, |R48|, |R50| ;  /* 0x0000000030307229 */ /* 0x000fe20000000632 */
[----:B------:R-:W-:Y:S01]  /*31ea0*/  LOP3.LUT R51, R3, 0x80000000, R51, 0xb8, !PT ;  /* 0x8000000003337812 */ /* 0x000fe200078eb833 */
[----:B------:R-:W-:-:S06]  /*31eb0*/  DMUL R10, R10, 0.5 ;  /* 0x3fe000000a0a7828 */ /* 0x000fcc0000000000 */
[----:B------:R-:W-:-:S06]  /*31ec0*/  DSETP.GTU.AND P0, PT, |R48|, +INF , PT ;  /* 0x7ff000003000742a */ /* 0x000fcc0003f0c200 */
[----:B------:R-:W-:Y:S02]  /*31ed0*/  FSEL R2, R48, R2, P0 ;  /* 0x0000000230027208 */ /* 0x000fe40000000000 */
[----:B------:R-:W-:Y:S01]  /*31ee0*/  FSEL R3, R49, R51, P0 ;  /* 0x0000003331037208 */ /* 0x000fe20000000000 */
[----:B------:R-:W-:Y:S06]  /*31ef0*/  BRA `(.L_x_50356) ;  /* 0x0000005800407947 */ /* 0x000fec0003800000 */
.L_x_50357:
        /* <DEDUP_REMOVED lines=28> */
.L_x_50366:
        /* <DEDUP_REMOVED lines=75> */
.L_x_50365:
        /* <DEDUP_REMOVED lines=99> */
.L_x_50368:
        /* <DEDUP_REMOVED lines=23> */
.L_x_50371:
[----:B------:R-:W-:Y:S05]  /*32d10*/  BSYNC B3 ;  /* 0x0000000000037941 */ /* 0x000fea0003800000 */
.L_x_50370:
        /* <DEDUP_REMOVED lines=29> */
.L_x_50369:
[----:B------:R-:W-:Y:S05]  /*32ef0*/  BSYNC B2 ;  /* 0x0000000000027941 */ /* 0x000fea0003800000 */
.L_x_50367:
        /* <DEDUP_REMOVED lines=22> */
.L_x_50373:
[----:B------:R-:W-:Y:S05]  /*33060*/  BSYNC B2 ;  /* 0x0000000000027941 */ /* 0x000fea0003800000 */
.L_x_50372:
        /* <DEDUP_REMOVED lines=82> */
.L_x_50375:
[----:B------:R-:W-:-:S04]  /*33590*/  ISETP.GE.AND P0, PT, R49, RZ, PT ;  /* 0x000000ff3100720c */ /* 0x000fc80003f06270 */
[----:B------:R-:W-:Y:S02]  /*335a0*/  FSEL R2, RZ, 3.37028055040000000000e+12, P0 ;  /* 0x54442d18ff027808 */ /* 0x000fe40000000000 */
[----:B------:R-:W-:-:S07]  /*335b0*/  FSEL R3, RZ, 2.1426990032196044922, P0 ;  /* 0x400921fbff037808 */ /* 0x000fce0000000000 */
.L_x_50376:
[----:B------:R-:W-:Y:S05]  /*335c0*/  BSYNC B0 ;  /* 0x0000000000007941 */ /* 0x000fea0003800000 */
.L_x_50374:
[----:B------:R-:W-:Y:S01]  /*335d0*/  DADD R48, |R48|, |R50| ;  /* 0x0000000030307229 */ /* 0x000fe20000000632 */
[----:B------:R-:W-:Y:S01]  /*335e0*/  LOP3.LUT R51, R3, 0x80000000, R51, 0xb8, !PT ;  /* 0x8000000003337812 */ /* 0x000fe200078eb833 */
[----:B------:R-:W-:-:S06]  /*335f0*/  DMUL R10, R10, 0.5 ;  /* 0x3fe000000a0a7828 */ /* 0x000fcc0000000000 */
[----:B------:R-:W-:-:S06]  /*33600*/  DSETP.GTU.AND P0, PT, |R48|, +INF , PT ;  /* 0x7ff000003000742a */ /* 0x000fcc0003f0c200 */
[----:B------:R-:W-:Y:S02]  /*33610*/  FSEL R2, R48, R2, P0 ;  /* 0x0000000230027208 */ /* 0x000fe40000000000 */
[----:B------:R-:W-:Y:S01]  /*33620*/  FSEL R3, R49, R51, P0 ;  /* 0x0000003331037208 */ /* 0x000fe20000000000 */
[----:B------:R-:W-:Y:S06]  /*33630*/  BRA `(.L_x_50356) ;  /* 0x0000004000707947 */ /* 0x000fec0003800000 */
.L_x_50344:
        /* <DEDUP_REMOVED lines=135> */
.L_x_50378:
[----:B------:R-:W-:Y:S05]  /*33eb0*/  BSYNC B0 ;  /* 0x0000000000007941 */ /* 0x000fea0003800000 */
.L_x_50377:
        /* <DEDUP_REMOVED lines=9> */
.L_x_50380:
[----:B------:R-:W-:Y:S05]  /*33f50*/  BSYNC B2 ;  /* 0x0000000000027941 */ /* 0x000fea0003800000 */
.L_x_50379:
        /* <DEDUP_REMOVED lines=82> */
.L_x_50382:
[----:B------:R-:W-:-:S04]  /*34480*/  ISETP.GE.AND P0, PT, R49, RZ, PT ;  /* 0x000000ff3100720c */ /* 0x000fc80003f06270 */
[----:B------:R-:W-:Y:S02]  /*34490*/  FSEL R2, RZ, 3.37028055040000000000e+12, P0 ;  /* 0x54442d18ff027808 */ /* 0x000fe40000000000 */
[----:B------:R-:W-:-:S07]  /*344a0*/  FSEL R3, RZ, 2.1426990032196044922, P0 ;  /* 0x400921fbff037808 */ /* 0x000fce0000000000 */
.L_x_50383:
[----:B------:R-:W-:Y:S05]  /*344b0*/  BSYNC B0 ;  /* 0x0000000000007941 */ /* 0x000fea0003800000 */
.L_x_50381:
[----:B------:R-:W-:Y:S01]  /*344c0*/  DADD R48, |R48|, |R50| ;  /* 0x0000000030307229 */ /* 0x000fe20000000632 */
[----:B------:R-:W-:-:S07]  /*344d0*/  LOP3.LUT R51, R3, 0x80000000, R51, 0xb8, !PT ;  /* 0x8000000003337812 */ /* 0x000fce00078eb833 */
[----:B------:R-:W-:-:S06]  /*344e0*/  DSETP.GTU.AND P0, PT, |R48|, +INF , PT ;  /* 0x7ff000003000742a */ /* 0x000fcc0003f0c200 */
[----:B------:R-:W-:Y:S02]  /*344f0*/  FSEL R2, R48, R2, P0 ;  /* 0x0000000230027208 */ /* 0x000fe40000000000 */
[----:B------:R-:W-:Y:S01]  /*34500*/  FSEL R3, R49, R51, P0 ;  /* 0x0000003331037208 */ /* 0x000fe20000000000 */
[----:B------:R-:W-:Y:S06]  /*34510*/  BRA `(.L_x_50356) ;  /* 0x0000003000b87947 */ /* 0x000fec0003800000 */
.L_x_50343:
        /* <DEDUP_REMOVED lines=92> */
.L_x_50386:
        /* <DEDUP_REMOVED lines=23> */
.L_x_50389:
[----:B------:R-:W-:Y:S05]  /*34c50*/  BSYNC B3 ;  /* 0x0000000000037941 */ /* 0x000fea0003800000 */
.L_x_50388:
        /* <DEDUP_REMOVED lines=29> */
.L_x_50387:
[----:B------:R-:W-:Y:S05]  /*34e30*/  BSYNC B2 ;  /* 0x0000000000027941 */ /* 0x000fea0003800000 */
.L_x_50385:
        /* <DEDUP_REMOVED lines=83> */
.L_x_50384:
        /* <DEDUP_REMOVED lines=85> */
.L_x_50342:
        /* <DEDUP_REMOVED lines=24> */
.L_x_50391:
[----:B------:R-:W-:Y:S05]  /*35a40*/  BSYNC B2 ;  /* 0x0000000000027941 */ /* 0x000fea0003800000 */
.L_x_50390:
        /* <DEDUP_REMOVED lines=25> */
.L_x_50393:
[----:B------:R-:W-:Y:S05]  /*35be0*/  BSYNC B2 ;  /* 0x0000000000027941 */ /* 0x000fea0003800000 */
.L_x_50392:
        /* <DEDUP_REMOVED lines=136> */
.L_x_50395:
[----:B------:R-:W-:Y:S05]  /*36470*/  BSYNC B0 ;  /* 0x0000000000007941 */ /* 0x000fea0003800000 */
.L_x_50394:
        /* <DEDUP_REMOVED lines=9> */
.L_x_50397:
[----:B------:R-:W-:Y:S05]  /*36510*/  BSYNC B2 ;  /* 0x0000000000027941 */ /* 0x000fea0003800000 */
.L_x_50396:
        /* <DEDUP_REMOVED lines=82> */
.L_x_50399:
[----:B------:R-:W-:-:S04]  /*36a40*/  ISETP.GE.AND P0, PT, R49, RZ, PT ;  /* 0x000000ff3100720c */ /* 0x000fc80003f06270 */
[----:B------:R-:W-:Y:S02]  /*36a50*/  FSEL R2, RZ, 3.37028055040000000000e+12, P0 ;  /* 0x54442d18ff027808 */ /* 0x000fe40000000000 */
[----:B------:R-:W-:-:S07]  /*36a60*/  FSEL R3, RZ, 2.1426990032196044922, P0 ;  /* 0x400921fbff037808 */ /* 0x000fce0000000000 */
.L_x_50400:
[----:B------:R-:W-:Y:S05]  /*36a70*/  BSYNC B0 ;  /* 0x0000000000007941 */ /* 0x000fea0003800000 */
.L_x_50398:
[----:B------:R-:W-:Y:S01]  /*36a80*/  DADD R48, |R48|, |R50| ;  /* 0x0000000030307229 */ /* 0x000fe20000000632 */
[----:B------:R-:W-:Y:S01]  /*36a90*/  LOP3.LUT R51, R3, 0x80000000, R51, 0xb8, !PT ;  /* 0x8000000003337812 */ /* 0x000fe200078eb833 */
[----:B------:R-:W-:-:S06]  /*36aa0*/  DADD R10, R10, 1 ;  /* 0x3ff000000a0a7429 */ /* 0x000fcc0000000000 */
[----:B------:R-:W-:-:S06]  /*36ab0*/  DSETP.GTU.AND P0, PT, |R48|, +INF , PT ;  /* 0x7ff000003000742a */ /* 0x000fcc0003f0c200 */
[----:B------:R-:W-:Y:S02]  /*36ac0*/  FSEL R2, R48, R2, P0 ;  /* 0x0000000230027208 */ /* 0x000fe40000000000 */
[----:B------:R-:W-:Y:S01]  /*36ad0*/  FSEL R3, R49, R51, P0 ;  /* 0x0000003331037208 */ /* 0x000fe20000000000 */
[----:B------:R-:W-:Y:S06]  /*36ae0*/  BRA `(.L_x_50356) ;  /* 0x0000000c00447947 */ /* 0x000fec0003800000 */
.L_x_50341:
        /* <DEDUP_REMOVED lines=109> */
.L_x_50402:
[----:B------:R-:W-:Y:S05]  /*371c0*/  BSYNC B0 ;  /* 0x0000000000007941 */ /* 0x000fea0003800000 */
.L_x_50401:
        /* <DEDUP_REMOVED lines=8> */
.L_x_50404:
[----:B------:R-:W-:Y:S05]  /*37250*/  BSYNC B2 ;  /* 0x0000000000027941 */ /* 0x000fea0003800000 */
.L_x_50403:
        /* <DEDUP_REMOVED lines=82> */
.L_x_50406:
[----:B------:R-:W-:Y:S02]  /*37780*/  FSEL R2, RZ, 3.37028055040000000000e+12, P2 ;  /* 0x54442d18ff027808 */ /* 0x000fe40001000000 */
[----:B------:R-:W-:-:S07]  /*37790*/  FSEL R3, RZ, 2.1426990032196044922, P2 ;  /* 0x400921fbff037808 */ /* 0x000fce0001000000 */
.L_x_50407:
[----:B------:R-:W-:Y:S05]  /*377a0*/  BSYNC B0 ;  /* 0x0000000000007941 */ /* 0x000fea0003800000 */
.L_x_50405:
[----:B------:R-:W-:Y:S01]  /*377b0*/  DADD R48, |R48|, |R50| ;  /* 0x0000000030307229 */ /* 0x000fe20000000632 */
[----:B------:R-:W-:-:S07]  /*377c0*/  LOP3.LUT R51, R3, 0x80000000, R51, 0xb8, !PT ;  /* 0x8000000003337812 */ /* 0x000fce00078eb833 */
[----:B------:R-:W-:-:S06]  /*377d0*/  DSETP.GTU.AND P0, PT, |R48|, +INF , PT ;  /* 0x7ff000003000742a */ /* 0x000fcc0003f0c200 */
[----:B------:R-:W-:Y:S02]  /*377e0*/  FSEL R2, R48, R2, P0 ;  /* 0x0000000230027208 */ /* 0x000fe40000000000 */
[----:B------:R-:W-:-:S07]  /*377f0*/  FSEL R3, R49, R51, P0 ;  /* 0x0000003331037208 */ /* 0x000fce0000000000 */
.L_x_50356:
[----:B------:R-:W-:Y:S05]  /*37800*/  BSYNC B1 ;  /* 0x0000000000017941 */ /* 0x000fea0003800000 */
.L_x_50340:
        /* <DEDUP_REMOVED lines=75> */
.L_x_50414:
[----:B------:R-:W-:Y:S05]  /*37cc0*/  BSYNC B0 ;  /* 0x0000000000007941 */ /* 0x000fea0003800000 */
.L_x_50413:
        /* <DEDUP_REMOVED lines=24> */
.L_x_50416:
[----:B------:R-:W-:Y:S01]  /*37e50*/  DMUL R2, RZ, R8 ;  /* 0x00000008ff027228 */ /* 0x000fe20000000000 */
[----:B------:R-:W-:-:S10]  /*37e60*/  IMAD.MOV.U32 R10, RZ, RZ, RZ ;  /* 0x000000ffff0a7224 */ /* 0x000fd400078e00ff */
.L_x_50417:
[----:B------:R-:W-:Y:S05]  /*37e70*/  BSYNC B2 ;  /* 0x0000000000027941 */ /* 0x000fea0003800000 */
.L_x_50415:
        /* <DEDUP_REMOVED lines=47> */
.L_x_50419:
[----:B------:R-:W-:Y:S01]  /*38170*/  DMUL R2, RZ, R8 ;  /* 0x00000008ff027228 */ /* 0x000fe20000000000 */
[----:B------:R-:W-:-:S10]  /*38180*/  IMAD.MOV.U32 R56, RZ, RZ, RZ ;  /* 0x000000ffff387224 */ /* 0x000fd400078e00ff */
.L_x_50420:
[----:B------:R-:W-:Y:S05]  /*38190*/  BSYNC B2 ;  /* 0x0000000000027941 */ /* 0x000fea0003800000 */
.L_x_50418:
        /* <DEDUP_REMOVED lines=25> */
.L_x_50412:
        /* <DEDUP_REMOVED lines=62> */
.L_x_50423:
[----:B------:R-:W-:Y:S05]  /*38710*/  BSYNC B0 ;  /* 0x0000000000007941 */ /* 0x000fea0003800000 */
.L_x_50422:
        /* <DEDUP_REMOVED lines=24> */
.L_x_50425:
[----:B------:R-:W-:Y:S01]  /*388a0*/  DMUL R2, RZ, R8 ;  /* 0x00000008ff027228 */ /* 0x000fe20000000000 */
[----:B------:R-:W-:-:S10]  /*388b0*/  IMAD.MOV.U32 R10, RZ, RZ, RZ ;  /* 0x000000ffff0a7224 */ /* 0x000fd400078e00ff */
.L_x_50426:
[----:B------:R-:W-:Y:S05]  /*388c0*/  BSYNC B2 ;  /* 0x0000000000027941 */ /* 0x000fea0003800000 */
.L_x_50424:
        /* <DEDUP_REMOVED lines=47> */
.L_x_50428:
[----:B------:R-:W-:Y:S01]  /*38bc0*/  DMUL R2, RZ, R8 ;  /* 0x00000008ff027228 */ /* 0x000fe20000000000 */
[----:B------:R-:W-:-:S10]  /*38bd0*/  IMAD.MOV.U32 R22, RZ, RZ, RZ ;  /* 0x000000ffff167224 */ /* 0x000fd400078e00ff */
.L_x_50429:
[----:B------:R-:W-:Y:S05]  /*38be0*/  BSYNC B2 ;  /* 0x0000000000027941 */ /* 0x000fea0003800000 */
.L_x_50427:
        /* <DEDUP_REMOVED lines=39> */
.L_x_50411:
        /* <DEDUP_REMOVED lines=11> */
.L_x_50430:
[----:B------:R-:W-:-:S10]  /*38f10*/  DADD R20, R8, -R8 ;  /* 0x0000000008147229 */ /* 0x000fd40000000808 */
[----:B------:R-:W-:Y:S02]  /*38f20*/  IMAD.MOV.U32 R22, RZ, RZ, R20 ;  /* 0x000000ffff167224 */ /* 0x000fe400078e0014 */
[----:B------:R-:W-:Y:S01]  /*38f30*/  IMAD.MOV.U32 R23, RZ, RZ, R21 ;  /* 0x000000ffff177224 */ /* 0x000fe200078e0015 */
[----:B------:R-:W-:Y:S06]  /*38f40*/  BRA `(.L_x_50421) ;  /* 0x00000008008c7947 */ /* 0x000fec0003800000 */
.L_x_50410:
        /* <DEDUP_REMOVED lines=25> */
.L_x_50432:
[----:B------:R-:W-:Y:S01]  /*390e0*/  DMUL R2, RZ, R8 ;  /* 0x00000008ff027228 */ /* 0x000fe20000000000 */
[----:B------:R-:W-:-:S10]  /*390f0*/  IMAD.MOV.U32 R10, RZ, RZ, RZ ;  /* 0x000000ffff0a7224 */ /* 0x000fd400078e00ff */
.L_x_50433:
[----:B------:R-:W-:Y:S05]  /*39100*/  BSYNC B2 ;  /* 0x0000000000027941 */ /* 0x000fea0003800000 */
.L_x_50431:
        /* <DEDUP_REMOVED lines=47> */
.L_x_50435:
[----:B------:R-:W-:Y:S01]  /*39400*/  DMUL R2, RZ, R8 ;  /* 0x00000008ff027228 */ /* 0x000fe20000000000 */
[----:B------:R-:W-:-:S10]  /*39410*/  IMAD.MOV.U32 R22, RZ, RZ, RZ ;  /* 0x000000ffff167224 */ /* 0x000fd400078e00ff */
.L_x_50436:
[----:B------:R-:W-:Y:S05]  /*39420*/  BSYNC B2 ;  /* 0x0000000000027941 */ /* 0x000fea0003800000 */
.L_x_50434:
        /* <DEDUP_REMOVED lines=24> */
.L_x_50409:
        /* <DEDUP_REMOVED lines=58> */
.L_x_50438:
[----:B------:R-:W-:Y:S05]  /*39950*/  BSYNC B0 ;  /* 0x0000000000007941 */ /* 0x000fea0003800000 */
.L_x_50437:
[----:B------:R-:W-:Y:S02]  /*39960*/  IMAD.MOV.U32 R22, RZ, RZ, R8 ;  /* 0x000000ffff167224 */ /* 0x000fe400078e0008 */
[----:B------:R-:W-:-:S07]  /*39970*/  IMAD.MOV.U32 R23, RZ, RZ, R9 ;  /* 0x000000ffff177224 */ /* 0x000fce00078e0009 */
.L_x_50421:
[----:B------:R-:W-:Y:S05]  /*39980*/  BSYNC B1 ;  /* 0x0000000000017941 */ /* 0x000fea0003800000 */
.L_x_50408:
        /* <DEDUP_REMOVED lines=118> */
.L_x_50446:
        /* <DEDUP_REMOVED lines=23> */
.L_x_50449:
[----:B------:R-:W-:Y:S05]  /*3a260*/  BSYNC B3 ;  /* 0x0000000000037941 */ /* 0x000fea0003800000 */
.L_x_50448:
        /* <DEDUP_REMOVED lines=29> */
.L_x_50447:
[----:B------:R-:W-:Y:S05]  /*3a440*/  BSYNC B2 ;  /* 0x0000000000027941 */ /* 0x000fea0003800000 */
.L_x_50445:
        /* <DEDUP_REMOVED lines=22> */
.L_x_50451:
[----:B------:R-:W-:Y:S05]  /*3a5b0*/  BSYNC B2 ;  /* 0x0000000000027941 */ /* 0x000fea0003800000 */
.L_x_50450:
        /* <DEDUP_REMOVED lines=82> */
.L_x_50453:
[----:B------:R-:W-:-:S04]  /*3aae0*/  ISETP.GE.AND P0, PT, R45, RZ, PT ;  /* 0x000000ff2d00720c */ /* 0x000fc80003f06270 */
[----:B------:R-:W-:Y:S02]  /*3aaf0*/  FSEL R2, RZ, 3.37028055040000000000e+12, P0 ;  /* 0x54442d18ff027808 */ /* 0x000fe40000000000 */
[----:B------:R-:W-:-:S07]  /*3ab00*/  FSEL R3, RZ, 2.1426990032196044922, P0 ;  /* 0x400921fbff037808 */ /* 0x000fce0000000000 */
.L_x_50454:
[----:B------:R-:W-:Y:S05]  /*3ab10*/  BSYNC B0 ;  /* 0x0000000000007941 */ /* 0x000fea0003800000 */
.L_x_50452:
[----:B------:R-:W-:Y:S01]  /*3ab20*/  DADD R44, |R44|, |R46| ;  /* 0x000000002c2c7229 */ /* 0x000fe2000000062e */
[----:B------:R-:W-:Y:S01]  /*3ab30*/  LOP3.LUT R47, R3, 0x80000000, R47, 0xb8, !PT ;  /* 0x80000000032f7812 */ /* 0x000fe200078eb82f */
[----:B------:R-:W-:-:S06]  /*3ab40*/  DMUL R10, R10, 0.5 ;  /* 0x3fe000000a0a7828 */ /* 0x000fcc0000000000 */
[----:B------:R-:W-:-:S06]  /*3ab50*/  DSETP.GTU.AND P0, PT, |R44|, +INF , PT ;  /* 0x7ff000002c00742a */ /* 0x000fcc0003f0c200 */
[----:B------:R-:W-:Y:S02]  /*3ab60*/  FSEL R2, R44, R2, P0 ;  /* 0x000000022c027208 */ /* 0x000fe40000000000 */
[----:B------:R-:W-:Y:S01]  /*3ab70*/  FSEL R3, R45, R47, P0 ;  /* 0x0000002f2d037208 */ /* 0x000fe20000000000 */
[----:B------:R-:W-:Y:S06]  /*3ab80*/  BRA `(.L_x_50455) ;  /* 0x0000006400647947 */ /* 0x000fec0003800000 */
.L_x_50444:
        /* <DEDUP_REMOVED lines=99> */
.L_x_50458:
[----:B------:R-:W-:Y:S05]  /*3b1c0*/  BSYNC B0 ;  /* 0x0000000000007941 */ /* 0x000fea0003800000 */
.L_x_50457:
        /* <DEDUP_REMOVED lines=9> */
.L_x_50460:
[----:B------:R-:W-:Y:S05]  /*3b260*/  BSYNC B2 ;  /* 0x0000000000027941 */ /* 0x000fea0003800000 */
.L_x_50459:
        /* <DEDUP_REMOVED lines=82> */
.L_x_50462:
[----:B------:R-:W-:-:S04]  /*3b790*/  ISETP.GE.AND P0, PT, R45, RZ, PT ;  /* 0x000000ff2d00720c */ /* 0x000fc80003f06270 */
[----:B------:R-:W-:Y:S02]  /*3b7a0*/  FSEL R2, RZ, 3.37028055040000000000e+12, P0 ;  /* 0x54442d18ff027808 */ /* 0x000fe40000000000 */
[----:B------:R-:W-:-:S07]  /*3b7b0*/  FSEL R3, RZ, 2.1426990032196044922, P0 ;  /* 0x400921fbff037808 */ /* 0x000fce0000000000 */
.L_x_50463:
[----:B------:R-:W-:Y:S05]  /*3b7c0*/  BSYNC B0 ;  /* 0x0000000000007941 */ /* 0x000fea0003800000 */
.L_x_50461:
[----:B------:R-:W-:Y:S01]  /*3b7d0*/  DADD R44, |R44|, |R46| ;  /* 0x000000002c2c7229 */ /* 0x000fe2000000062e */
[----:B------:R-:W-:Y:S01]  /*3b7e0*/  LOP3.LUT R47, R3, 0x80000000, R47, 0xb8, !PT ;  /* 0x80000000032f7812 */ /* 0x000fe200078eb82f */
[----:B------:R-:W-:-:S06]  /*3b7f0*/  DMUL R10, R10, 0.5 ;  /* 0x3fe000000a0a7828 */ /* 0x000fcc0000000000 */
[----:B------:R-:W-:-:S06]  /*3b800*/  DSETP.GTU.AND P0, PT, |R44|, +INF , PT ;  /* 0x7ff000002c00742a */ /* 0x000fcc0003f0c200 */
[----:B------:R-:W-:Y:S02]  /*3b810*/  FSEL R2, R44, R2, P0 ;  /* 0x000000022c027208 */ /* 0x000fe40000000000 */
[----:B------:R-:W-:Y:S01]  /*3b820*/  FSEL R3, R45, R47, P0 ;  /* 0x0000002f2d037208 */ /* 0x000fe20000000000 */
[----:B------:R-:W-:Y:S06]  /*3b830*/  BRA `(.L_x_50455) ;  /* 0x0000005800387947 */ /* 0x000fec0003800000 */
.L_x_50456:
        /* <DEDUP_REMOVED lines=28> */
.L_x_50465:
        /* <DEDUP_REMOVED lines=75> */
.L_x_50464:
        /* <DEDUP_REMOVED lines=99> */
.L_x_50467:
        /* <DEDUP_REMOVED lines=23> */
.L_x_50470:
[----:B------:R-:W-:Y:S05]  /*3c650*/  BSYNC B3 ;  /* 0x0000000000037941 */ /* 0x000fea0003800000 */
.L_x_50469:
        /* <DEDUP_REMOVED lines=29> */
.L_x_50468:
[----:B------:R-:W-:Y:S05]  /*3c830*/  BSYNC B2 ;  /* 0x0000000000027941 */ /* 0x000fea0003800000 */
.L_x_50466:
        /* <DEDUP_REMOVED lines=22> */
.L_x_50472:
[----:B------:R-:W-:Y:S05]  /*3c9a0*/  BSYNC B2 ;  /* 0x0000000000027941 */ /* 0x000fea0003800000 */
.L_x_50471:
        /* <DEDUP_REMOVED lines=82> */
.L_x_50474:
[----:B------:R-:W-:-:S04]  /*3ced0*/  ISETP.GE.AND P0, PT, R45, RZ, PT ;  /* 0x000000ff2d00720c */ /* 0x000fc80003f06270 */
[----:B------:R-:W-:Y:S02]  /*3cee0*/  FSEL R2, RZ, 3.37028055040000000000e+12, P0 ;  /* 0x54442d18ff027808 */ /* 0x000fe40000000000 */
[----:B------:R-:W-:-:S07]  /*3cef0*/  FSEL R3, RZ, 2.1426990032196044922, P0 ;  /* 0x400921fbff037808 */ /* 0x000fce0000000000 */
.L_x_50475:
[----:B------:R-:W-:Y:S05]  /*3cf00*/  BSYNC B0 ;  /* 0x0000000000007941 */ /* 0x000fea0003800000 */
.L_x_50473:
[----:B------:R-:W-:Y:S01]  /*3cf10*/  DADD R44, |R44|, |R46| ;  /* 0x000000002c2c7229 */ /* 0x000fe2000000062e */
[----:B------:R-:W-:Y:S01]  /*3cf20*/  LOP3.LUT R47, R3, 0x80000000, R47, 0xb8, !PT ;  /* 0x80000000032f7812 */ /* 0x000fe200078eb82f */
[----:B------:R-:W-:-:S06]  /*3cf30*/  DMUL R10, R10, 0.5 ;  /* 0x3fe000000a0a7828 */ /* 0x000fcc0000000000 */
[----:B------:R-:W-:-:S06]  /*3cf40*/  DSETP.GTU.AND P0, PT, |R44|, +INF , PT ;  /* 0x7ff000002c00742a */ /* 0x000fcc0003f0c200 */
[----:B------:R-:W-:Y:S02]  /*3cf50*/  FSEL R2, R44, R2, P0 ;  /* 0x000000022c027208 */ /* 0x000fe40000000000 */
[----:B------:R-:W-:Y:S01]  /*3cf60*/  FSEL R3, R45, R47, P0 ;  /* 0x0000002f2d037208 */ /* 0x000fe20000000000 */
[----:B------:R-:W-:Y:S06]  /*3cf70*/  BRA `(.L_x_50455) ;  /* 0x0000004000687947 */ /* 0x000fec0003800000 */
.L_x_50443:
        /* <DEDUP_REMOVED lines=135> */
.L_x_50477:
[----:B------:R-:W-:Y:S05]  /*3d7f0*/  BSYNC B0 ;  /* 0x0000000000007941 */ /* 0x000fea0003800000 */
.L_x_50476:
        /* <DEDUP_REMOVED lines=9> */
.L_x_50479:
[----:B------:R-:W-:Y:S05]  /*3d890*/  BSYNC B2 ;  /* 0x0000000000027941 */ /* 0x000fea0003800000 */
.L_x_50478:
        /* <DEDUP_REMOVED lines=82> */
.L_x_50481:
[----:B------:R-:W-:-:S04]  /*3ddc0*/  ISETP.GE.AND P0, PT, R45, RZ, PT ;  /* 0x000000ff2d00720c */ /* 0x000fc80003f06270 */
[----:B------:R-:W-:Y:S02]  /*3ddd0*/  FSEL R2, RZ, 3.37028055040000000000e+12, P0 ;  /* 0x54442d18ff027808 */ /* 0x000fe40000000000 */
[----:B------:R-:W-:-:S07]  /*3dde0*/  FSEL R3, RZ, 2.1426990032196044922, P0 ;  /* 0x400921fbff037808 */ /* 0x000fce0000000000 */
.L_x_50482:
[----:B------:R-:W-:Y:S05]  /*3ddf0*/  BSYNC B0 ;  /* 0x0000000000007941 */ /* 0x000fea0003800000 */
.L_x_50480:
[----:B------:R-:W-:Y:S01]  /*3de00*/  DADD R44, |R44|, |R46| ;  /* 0x000000002c2c7229 */ /* 0x000fe2000000062e */
[----:B------:R-:W-:-:S07]  /*3de10*/  LOP3.LUT R47, R3, 0x80000000, R47, 0xb8, !PT ;  /* 0x80000000032f7812 */ /* 0x000fce00078eb82f */
[----:B------:R-:W-:-:S06]  /*3de20*/  DSETP.GTU.AND P0, PT, |R44|, +INF , PT ;  /* 0x7ff000002c00742a */ /* 0x000fcc0003f0c200 */
[----:B------:R-:W-:Y:S02]  /*3de30*/  FSEL R2, R44, R2, P0 ;  /* 0x000000022c027208 */ /* 0x000fe40000000000 */
[----:B------:R-:W-:Y:S01]  /*3de40*/  FSEL R3, R45, R47, P0 ;  /* 0x0000002f2d037208 */ /* 0x000fe20000000000 */
[----:B------:R-:W-:Y:S06]  /*3de50*/  BRA `(.L_x_50455) ;  /* 0x0000003000b07947 */ /* 0x000fec0003800000 */
.L_x_50442:
        /* <DEDUP_REMOVED lines=90> */
.L_x_50485:
        /* <DEDUP_REMOVED lines=23> */
.L_x_50488:
[----:B------:R-:W-:Y:S05]  /*3e570*/  BSYNC B3 ;  /* 0x0000000000037941 */ /* 0x000fea0003800000 */
.L_x_50487:
        /* <DEDUP_REMOVED lines=29> */
.L_x_50486:
[----:B------:R-:W-:Y:S05]  /*3e750*/  BSYNC B2 ;  /* 0x0000000000027941 */ /* 0x000fea0003800000 */
.L_x_50484:
        /* <DEDUP_REMOVED lines=83> */
.L_x_50483:
        /* <DEDUP_REMOVED lines=85> */
.L_x_50441:
        /* <DEDUP_REMOVED lines=24> */
.L_x_50490:
[----:B------:R-:W-:Y:S05]  /*3f360*/  BSYNC B2 ;  /* 0x0000000000027941 */ /* 0x000fea0003800000 */
.L_x_50489:
        /* <DEDUP_REMOVED lines=25> */
.L_x_50492:
[----:B------:R-:W-:Y:S05]  /*3f500*/  BSYNC B2 ;  /* 0x0000000000027941 */ /* 0x000fea0003800000 */
.L_x_50491:
        /* <DEDUP_REMOVED lines=136> */
.L_x_50494:
[----:B------:R-:W-:Y:S05]  /*3fd90*/  BSYNC B0 ;  /* 0x0000000000007941 */ /* 0x000fea0003800000 */
.L_x_50493:
        /* <DEDUP_REMOVED lines=9> */
.L_x_50496:
[----:B------:R-:W-:Y:S05]  /*3fe30*/  BSYNC B2 ;  /* 0x0000000000027941 */ /* 0x000fea0003800000 */
.L_x_50495:
        /* <DEDUP_REMOVED lines=82> */
.L_x_50498:
[----:B------:R-:W-:-:S04]  /*40360*/  ISETP.GE.AND P0, PT, R45, RZ, PT ;  /* 0x000000ff2d00720c */ /* 0x000fc80003f06270 */
[----:B------:R-:W-:Y:S02]  /*40370*/  FSEL R2, RZ, 3.37028055040000000000e+12, P0 ;  /* 0x54442d18ff027808 */ /* 0x000fe40000000000 */
[----:B------:R-:W-:-:S07]  /*40380*/  FSEL R3, RZ, 2.1426990032196044922, P0 ;  /* 0x400921fbff037808 */ /* 0x000fce0000000000 */
.L_x_50499:
[----:B------:R-:W-:Y:S05]  /*40390*/  BSYNC B0 ;  /* 0x0000000000007941 */ /* 0x000fea0003800000 */
.L_x_50497:
[----:B------:R-:W-:Y:S01]  /*403a0*/  DADD R44, |R44|, |R46| ;  /* 0x000000002c2c7229 */ /* 0x000fe2000000062e */
[----:B------:R-:W-:Y:S01]  /*403b0*/  LOP3.LUT R47, R3, 0x80000000, R47, 0xb8, !PT ;  /* 0x80000000032f7812 */ /* 0x000fe200078eb82f */
[----:B------:R-:W-:-:S06]  /*403c0*/  DADD R10, R10, 1 ;  /* 0x3ff000000a0a7429 */ /* 0x000fcc0000000000 */
[----:B------:R-:W-:-:S06]  /*403d0*/  DSETP.GTU.AND P0, PT, |R44|, +INF , PT ;  /* 0x7ff000002c00742a */ /* 0x000fcc0003f0c200 */
[----:B------:R-:W-:Y:S02]  /*403e0*/  FSEL R2, R44, R2, P0 ;  /* 0x000000022c027208 */ /* 0x000fe40000000000 */
[----:B------:R-:W-:Y:S01]  /*403f0*/  FSEL R3, R45, R47, P0 ;  /* 0x0000002f2d037208 */ /* 0x000fe20000000000 */
[----:B------:R-:W-:Y:S06]  /*40400*/  BRA `(.L_x_50455) ;  /* 0x0000000c00447947 */ /* 0x000fec0003800000 */
.L_x_50440:
        /* <DEDUP_REMOVED lines=109> */
.L_x_50501:
[----:B------:R-:W-:Y:S05]  /*40ae0*/  BSYNC B0 ;  /* 0x0000000000007941 */ /* 0x000fea0003800000 */
.L_x_50500:
        /* <DEDUP_REMOVED lines=8> */
.L_x_50503:
[----:B------:R-:W-:Y:S05]  /*40b70*/  BSYNC B2 ;  /* 0x0000000000027941 */ /* 0x000fea0003800000 */
.L_x_50502:
        /* <DEDUP_REMOVED lines=82> */
.L_x_50505:
[----:B------:R-:W-:Y:S02]  /*410a0*/  FSEL R2, RZ, 3.37028055040000000000e+12, P2 ;  /* 0x54442d18ff027808 */ /* 0x000fe40001000000 */
[----:B------:R-:W-:-:S07]  /*410b0*/  FSEL R3, RZ, 2.1426990032196044922, P2 ;  /* 0x400921fbff037808 */ /* 0x000fce0001000000 */
.L_x_50506:
[----:B------:R-:W-:Y:S05]  /*410c0*/  BSYNC B0 ;  /* 0x0000000000007941 */ /* 0x000fea0003800000 */
.L_x_50504:
[----:B------:R-:W-:Y:S01]  /*410d0*/  DADD R44, |R44|, |R46| ;  /* 0x000000002c2c7229 */ /* 0x000fe2000000062e */
[----:B------:R-:W-:-:S07]  /*410e0*/  LOP3.LUT R47, R3, 0x80000000, R47, 0xb8, !PT ;  /* 0x80000000032f7812 */ /* 0x000fce00078eb82f */
[----:B------:R-:W-:-:S06]  /*410f0*/  DSETP.GTU.AND P0, PT, |R44|, +INF , PT ;  /* 0x7ff000002c00742a */ /* 0x000fcc0003f0c200 */
[----:B------:R-:W-:Y:S02]  /*41100*/  FSEL R2, R44, R2, P0 ;  /* 0x000000022c027208 */ /* 0x000fe40000000000 */
[----:B------:R-:W-:-:S07]  /*41110*/  FSEL R3, R45, R47, P0 ;  /* 0x0000002f2d037208 */ /* 0x000fce0000000000 */
.L_x_50455:
[----:B------:R-:W-:Y:S05]  /*41120*/  BSYNC B1 ;  /* 0x0000000000017941 */ /* 0x000fea0003800000 */
.L_x_50439:
        /* <DEDUP_REMOVED lines=75> */
.L_x_50513:
[----:B------:R-:W-:Y:S05]  /*415e0*/  BSYNC B0 ;  /* 0x0000000000007941 */ /* 0x000fea0003800000 */
.L_x_50512:
        /* <DEDUP_REMOVED lines=24> */
.L_x_50515:
[----:B------:R-:W-:Y:S01]  /*41770*/  DMUL R2, RZ, R8 ;  /* 0x00000008ff027228 */ /* 0x000fe20000000000 */
[----:B------:R-:W-:-:S10]  /*41780*/  IMAD.MOV.U32 R10, RZ, RZ, RZ ;  /* 0x000000ffff0a7224 */ /* 0x000fd400078e00ff */
.L_x_50516:
[----:B------:R-:W-:Y:S05]  /*41790*/  BSYNC B2 ;  /* 0x0000000000027941 */ /* 0x000fea0003800000 */
.L_x_50514:
        /* <DEDUP_REMOVED lines=47> */
.L_x_50518:
[----:B------:R-:W-:Y:S01]  /*41a90*/  DMUL R2, RZ, R8 ;  /* 0x00000008ff027228 */ /* 0x000fe20000000000 */
[----:B------:R-:W-:-:S10]  /*41aa0*/  IMAD.MOV.U32 R52, RZ, RZ, RZ ;  /* 0x000000ffff347224 */ /* 0x000fd400078e00ff */
.L_x_50519:
[----:B------:R-:W-:Y:S05]  /*41ab0*/  BSYNC B2 ;  /* 0x0000000000027941 */ /* 0x000fea0003800000 */
.L_x_50517:
        /* <DEDUP_REMOVED lines=25> */
.L_x_50511:
        /* <DEDUP_REMOVED lines=62> */
.L_x_50522:
[----:B------:R-:W-:Y:S05]  /*42030*/  BSYNC B0 ;  /* 0x0000000000007941 */ /* 0x000fea0003800000 */
.L_x_50521:
        /* <DEDUP_REMOVED lines=24> */
.L_x_50524:
[----:B------:R-:W-:Y:S01]  /*421c0*/  DMUL R2, RZ, R8 ;  /* 0x00000008ff027228 */ /* 0x000fe20000000000 */
[----:B------:R-:W-:-:S10]  /*421d0*/  IMAD.MOV.U32 R10, RZ, RZ, RZ ;  /* 0x000000ffff0a7224 */ /* 0x000fd400078e00ff */
.L_x_50525:
[----:B------:R-:W-:Y:S05]  /*421e0*/  BSYNC B2 ;  /* 0x0000000000027941 */ /* 0x000fea0003800000 */
.L_x_50523:
        /* <DEDUP_REMOVED lines=47> */
.L_x_50527:
[----:B------:R-:W-:Y:S01]  /*424e0*/  DMUL R2, RZ, R8 ;  /* 0x00000008ff027228 */ /* 0x000fe20000000000 */
[----:B------:R-:W-:-:S10]  /*424f0*/  IMAD.MOV.U32 R18, RZ, RZ, RZ ;  /* 0x000000ffff127224 */ /* 0x000fd400078e00ff */
.L_x_50528:
[----:B------:R-:W-:Y:S05]  /*42500*/  BSYNC B2 ;  /* 0x0000000000027941 */ /* 0x000fea0003800000 */
.L_x_50526:
        /* <DEDUP_REMOVED lines=39> */
.L_x_50510:
        /* <DEDUP_REMOVED lines=11> */
.L_x_50529:
[----:B------:R-:W-:-:S10]  /*42830*/  DADD R16, R8, -R8 ;  /* 0x0000000008107229 */ /* 0x000fd40000000808 */
[----:B------:R-:W-:Y:S02]  /*42840*/  IMAD.MOV.U32 R18, RZ, RZ, R16 ;  /* 0x000000ffff127224 */ /* 0x000fe400078e0010 */
[----:B------:R-:W-:Y:S01]  /*42850*/  IMAD.MOV.U32 R19, RZ, RZ, R17 ;  /* 0x000000ffff137224 */ /* 0x000fe200078e0011 */
[----:B------:R-:W-:Y:S06]  /*42860*/  BRA `(.L_x_50520) ;  /* 0x00000008008c7947 */ /* 0x000fec0003800000 */
.L_x_50509:
        /* <DEDUP_REMOVED lines=25> */
.L_x_50531:
[----:B------:R-:W-:Y:S01]  /*42a00*/  DMUL R2, RZ, R8 ;  /* 0x00000008ff027228 */ /* 0x000fe20000000000 */
[----:B------:R-:W-:-:S10]  /*42a10*/  IMAD.MOV.U32 R10, RZ, RZ, RZ ;  /* 0x000000ffff0a7224 */ /* 0x000fd400078e00ff */
.L_x_50532:
[----:B------:R-:W-:Y:S05]  /*42a20*/  BSYNC B2 ;  /* 0x0000000000027941 */ /* 0x000fea0003800000 */
.L_x_50530:
        /* <DEDUP_REMOVED lines=47> */
.L_x_50534:
[----:B------:R-:W-:Y:S01]  /*42d20*/  DMUL R2, RZ, R8 ;  /* 0x00000008ff027228 */ /* 0x000fe20000000000 */
[----:B------:R-:W-:-:S10]  /*42d30*/  IMAD.MOV.U32 R18, RZ, RZ, RZ ;  /* 0x000000ffff127224 */ /* 0x000fd400078e00ff */
.L_x_50535:
[----:B------:R-:W-:Y:S05]  /*42d40*/  BSYNC B2 ;  /* 0x0000000000027941 */ /* 0x000fea0003800000 */
.L_x_50533:
        /* <DEDUP_REMOVED lines=24> */
.L_x_50508:
        /* <DEDUP_REMOVED lines=58> */
.L_x_50537:
[----:B------:R-:W-:Y:S05]  /*43270*/  BSYNC B0 ;  /* 0x0000000000007941 */ /* 0x000fea0003800000 */
.L_x_50536:
[----:B------:R-:W-:Y:S02]  /*43280*/  IMAD.MOV.U32 R18, RZ, RZ, R8 ;  /* 0x000000ffff127224 */ /* 0x000fe400078e0008 */
[----:B------:R-:W-:-:S07]  /*43290*/  IMAD.MOV.U32 R19, RZ, RZ, R9 ;  /* 0x000000ffff137224 */ /* 0x000fce00078e0009 */
.L_x_50520:
[----:B------:R-:W-:Y:S05]  /*432a0*/  BSYNC B1 ;  /* 0x0000000000017941 */ /* 0x000fea0003800000 */
.L_x_50507:
        /* <DEDUP_REMOVED lines=118> */
.L_x_50545:
        /* <DEDUP_REMOVED lines=23> */
.L_x_50548:
[----:B------:R-:W-:Y:S05]  /*43b80*/  BSYNC B3 ;  /* 0x0000000000037941 */ /* 0x000fea0003800000 */
.L_x_50547:
        /* <DEDUP_REMOVED lines=29> */
.L_x_50546:
[----:B------:R-:W-:Y:S05]  /*43d60*/  BSYNC B2 ;  /* 0x0000000000027941 */ /* 0x000fea0003800000 */
.L_x_50544:
        /* <DEDUP_REMOVED lines=22> */
.L_x_50550:
[----:B------:R-:W-:Y:S05]  /*43ed0*/  BSYNC B2 ;  /* 0x0000000000027941 */ /* 0x000fea0003800000 */
.L_x_50549:
        /* <DEDUP_REMOVED lines=82> */
.L_x_50552:
[----:B------:R-:W-:-:S04]  /*44400*/  ISETP.GE.AND P0, PT, R41, RZ, PT ;  /* 0x000000ff2900720c */ /* 0x000fc80003f06270 */
[----:B------:R-:W-:Y:S02]  /*44410*/  FSEL R2, RZ, 3.37028055040000000000e+12, P0 ;  /* 0x54442d18ff027808 */ /* 0x000fe40000000000 */
[----:B------:R-:W-:-:S07]  /*44420*/  FSEL R3, RZ, 2.1426990032196044922, P0 ;  /* 0x400921fbff037808 */ /* 0x000fce0000000000 */
.L_x_50553:
[----:B------:R-:W-:Y:S05]  /*44430*/  BSYNC B0 ;  /* 0x0000000000007941 */ /* 0x000fea0003800000 */
.L_x_50551:
[----:B------:R-:W-:Y:S01]  /*44440*/  DADD R40, |R40|, |R42| ;  /* 0x0000000028287229 */ /* 0x000fe2000000062a */
[----:B------:R-:W-:Y:S01]  /*44450*/  LOP3.LUT R43, R3, 0x80000000, R43, 0xb8, !PT ;  /* 0x80000000032b7812 */ /* 0x000fe200078eb82b */
[----:B------:R-:W-:-:S06]  /*44460*/  DMUL R10, R10, 0.5 ;  /* 0x3fe000000a0a7828 */ /* 0x000fcc0000000000 */
[----:B------:R-:W-:-:S06]  /*44470*/  DSETP.GTU.AND P0, PT, |R40|, +INF , PT ;  /* 0x7ff000002800742a */ /* 0x000fcc0003f0c200 */
[----:B------:R-:W-:Y:S02]  /*44480*/  FSEL R2, R40, R2, P0 ;  /* 0x0000000228027208 */ /* 0x000fe40000000000 */
[----:B------:R-:W-:Y:S01]  /*44490*/  FSEL R3, R41, R43, P0 ;  /* 0x0000002b29037208 */ /* 0x000fe20000000000 */
[----:B------:R-:W-:Y:S06]  /*444a0*/  BRA `(.L_x_50554) ;  /* 0x0000006400647947 */ /* 0x000fec0003800000 */
.L_x_50543:
        /* <DEDUP_REMOVED lines=99> */
.L_x_50557:
[----:B------:R-:W-:Y:S05]  /*44ae0*/  BSYNC B0 ;  /* 0x0000000000007941 */ /* 0x000fea0003800000 */
.L_x_50556:
        /* <DEDUP_REMOVED lines=9> */
.L_x_50559:
[----:B------:R-:W-:Y:S05]  /*44b80*/  BSYNC B2 ;  /* 0x0000000000027941 */ /* 0x000fea0003800000 */
.L_x_50558:
        /* <DEDUP_REMOVED lines=82> */
.L_x_50561:
[----:B------:R-:W-:-:S04]  /*450b0*/  ISETP.GE.AND P0, PT, R41, RZ, PT ;  /* 0x000000ff2900720c */ /* 0x000fc80003f06270 */
[----:B------:R-:W-:Y:S02]  /*450c0*/  FSEL R2, RZ, 3.37028055040000000000e+12, P0 ;  /* 0x54442d18ff027808 */ /* 0x000fe40000000000 */
[----:B------:R-:W-:-:S07]  /*450d0*/  FSEL R3, RZ, 2.1426990032196044922, P0 ;  /* 0x400921fbff037808 */ /* 0x000fce0000000000 */
.L_x_50562:
[----:B------:R-:W-:Y:S05]  /*450e0*/  BSYNC B0 ;  /* 0x0000000000007941 */ /* 0x000fea0003800000 */
.L_x_50560:
[----:B------:R-:W-:Y:S01]  /*450f0*/  DADD R40, |R40|, |R42| ;  /* 0x0000000028287229 */ /* 0x000fe2000000062a */
[----:B------:R-:W-:Y:S01]  /*45100*/  LOP3.LUT R43, R3, 0x80000000, R43, 0xb8, !PT ;  /* 0x80000000032b7812 */ /* 0x000fe200078eb82b */
[----:B------:R-:W-:-:S06]  /*45110*/  DMUL R10, R10, 0.5 ;  /* 0x3fe000000a0a7828 */ /* 0x000fcc0000000000 */
[----:B------:R-:W-:-:S06]  /*45120*/  DSETP.GTU.AND P0, PT, |R40|, +INF , PT ;  /* 0x7ff000002800742a */ /* 0x000fcc0003f0c200 */
[----:B------:R-:W-:Y:S02]  /*45130*/  FSEL R2, R40, R2, P0 ;  /* 0x0000000228027208 */ /* 0x000fe40000000000 */
[----:B------:R-:W-:Y:S01]  /*45140*/  FSEL R3, R41, R43, P0 ;  /* 0x0000002b29037208 */ /* 0x000fe20000000000 */
[----:B------:R-:W-:Y:S06]  /*45150*/  BRA `(.L_x_50554) ;  /* 0x0000005800387947 */ /* 0x000fec0003800000 */
.L_x_50555:
        /* <DEDUP_REMOVED lines=28> */
.L_x_50564:
        /* <DEDUP_REMOVED lines=75> */
.L_x_50563:
        /* <DEDUP_REMOVED lines=99> */
.L_x_50566:
        /* <DEDUP_REMOVED lines=23> */
.L_x_50569:
[----:B------:R-:W-:Y:S05]  /*45f70*/  BSYNC B3 ;  /* 0x0000000000037941 */ /* 0x000fea0003800000 */
.L_x_50568:
        /* <DEDUP_REMOVED lines=29> */
.L_x_50567:
[----:B------:R-:W-:Y:S05]  /*46150*/  BSYNC B2 ;  /* 0x0000000000027941 */ /* 0x000fea0003800000 */
.L_x_50565:
        /* <DEDUP_REMOVED lines=22> */
.L_x_50571:
[----:B------:R-:W-:Y:S05]  /*462c0*/  BSYNC B2 ;  /* 0x0000000000027941 */ /* 0x000fea0003800000 */
.L_x_50570:
        /* <DEDUP_REMOVED lines=82> */
.L_x_50573:
[----:B------:R-:W-:-:S04]  /*467f0*/  ISETP.GE.AND P0, PT, R41, RZ, PT ;  /* 0x000000ff2900720c */ /* 0x000fc80003f06270 */
[----:B------:R-:W-:Y:S02]  /*46800*/  FSEL R2, RZ, 3.37028055040000000000e+12, P0 ;  /* 0x54442d18ff027808 */ /* 0x000fe40000000000 */
[----:B------:R-:W-:-:S07]  /*46810*/  FSEL R3, RZ, 2.1426990032196044922, P0 ;  /* 0x400921fbff037808 */ /* 0x000fce0000000000 */
.L_x_50574:
[----:B------:R-:W-:Y:S05]  /*46820*/  BSYNC B0 ;  /* 0x0000000000007941 */ /* 0x000fea0003800000 */
.L_x_50572:
[----:B------:R-:W-:Y:S01]  /*46830*/  DADD R40, |R40|, |R42| ;  /* 0x0000000028287229 */ /* 0x000fe2000000062a */
[----:B------:R-:W-:Y:S01]  /*46840*/  LOP3.LUT R43, R3, 0x80000000, R43, 0xb8, !PT ;  /* 0x80000000032b7812 */ /* 0x000fe200078eb82b */
[----:B------:R-:W-:-:S06]  /*46850*/  DMUL R10, R10, 0.5 ;  /* 0x3fe000000a0a7828 */ /* 0x000fcc0000000000 */
[----:B------:R-:W-:-:S06]  /*46860*/  DSETP.GTU.AND P0, PT, |R40|, +INF , PT ;  /* 0x7ff000002800742a */ /* 0x000fcc0003f0c200 */
[----:B------:R-:W-:Y:S02]  /*46870*/  FSEL R2, R40, R2, P0 ;  /* 0x0000000228027208 */ /* 0x000fe40000000000 */
[----:B------:R-:W-:Y:S01]  /*46880*/  FSEL R3, R41, R43, P0 ;  /* 0x0000002b29037208 */ /* 0x000fe20000000000 */
[----:B------:R-:W-:Y:S06]  /*46890*/  BRA `(.L_x_50554) ;  /* 0x0000004000687947 */ /* 0x000fec0003800000 */
.L_x_50542:
        /* <DEDUP_REMOVED lines=135> */
.L_x_50576:
[----:B------:R-:W-:Y:S05]  /*47110*/  BSYNC B0 ;  /* 0x0000000000007941 */ /* 0x000fea0003800000 */
.L_x_50575:
        /* <DEDUP_REMOVED lines=9> */
.L_x_50578:
[----:B------:R-:W-:Y:S05]  /*471b0*/  BSYNC B2 ;  /* 0x0000000000027941 */ /* 0x000fea0003800000 */
.L_x_50577:
        /* <DEDUP_REMOVED lines=82> */
.L_x_50580:
[----:B------:R-:W-:-:S04]  /*476e0*/  ISETP.GE.AND P0, PT, R41, RZ, PT ;  /* 0x000000ff2900720c */ /* 0x000fc80003f06270 */
[----:B------:R-:W-:Y:S02]  /*476f0*/  FSEL R2, RZ, 3.37028055040000000000e+12, P0 ;  /* 0x54442d18ff027808 */ /* 0x000fe40000000000 */
[----:B------:R-:W-:-:S07]  /*47700*/  FSEL R3, RZ, 2.1426990032196044922, P0 ;  /* 0x400921fbff037808 */ /* 0x000fce0000000000 */
.L_x_50581:
[----:B------:R-:W-:Y:S05]  /*47710*/  BSYNC B0 ;  /* 0x0000000000007941 */ /* 0x000fea0003800000 */
.L_x_50579:
[----:B------:R-:W-:Y:S01]  /*47720*/  DADD R40, |R40|, |R42| ;  /* 0x0000000028287229 */ /* 0x000fe2000000062a */
[----:B------:R-:W-:-:S07]  /*47730*/  LOP3.LUT R43, R3, 0x80000000, R43, 0xb8, !PT ;  /* 0x80000000032b7812 */ /* 0x000fce00078eb82b */
[----:B------:R-:W-:-:S06]  /*47740*/  DSETP.GTU.AND P0, PT, |R40|, +INF , PT ;  /* 0x7ff000002800742a */ /* 0x000fcc0003f0c200 */
[----:B------:R-:W-:Y:S02]  /*47750*/  FSEL R2, R40, R2, P0 ;  /* 0x0000000228027208 */ /* 0x000fe40000000000 */
[----:B------:R-:W-:Y:S01]  /*47760*/  FSEL R3, R41, R43, P0 ;  /* 0x0000002b29037208 */ /* 0x000fe20000000000 */
[----:B------:R-:W-:Y:S06]  /*47770*/  BRA `(.L_x_50554) ;  /* 0x0000003000b07947 */ /* 0x000fec0003800000 */
.L_x_50541:
        /* <DEDUP_REMOVED lines=90> */
.L_x_50584:
        /* <DEDUP_REMOVED lines=23> */
.L_x_50587:
[----:B------:R-:W-:Y:S05]  /*47e90*/  BSYNC B3 ;  /* 0x0000000000037941 */ /* 0x000fea0003800000 */
.L_x_50586:
        /* <DEDUP_REMOVED lines=29> */
.L_x_50585:
[----:B------:R-:W-:Y:S05]  /*48070*/  BSYNC B2 ;  /* 0x0000000000027941 */ /* 0x000fea0003800000 */
.L_x_50583:
        /* <DEDUP_REMOVED lines=83> */
.L_x_50582:
        /* <DEDUP_REMOVED lines=85> */
.L_x_50540:
        /* <DEDUP_REMOVED lines=24> */
.L_x_50589:
[----:B------:R-:W-:Y:S05]  /*48c80*/  BSYNC B2 ;  /* 0x0000000000027941 */ /* 0x000fea0003800000 */
.L_x_50588:
        /* <DEDUP_REMOVED lines=25> */
.L_x_50591:
[----:B------:R-:W-:Y:S05]  /*48e20*/  BSYNC B2 ;  /* 0x0000000000027941 */ /* 0x000fea0003800000 */
.L_x_50590:
        /* <DEDUP_REMOVED lines=136> */
.L_x_50593:
[----:B------:R-:W-:Y:S05]  /*496b0*/  BSYNC B0 ;  /* 0x0000000000007941 */ /* 0x000fea0003800000 */
.L_x_50592:
        /* <DEDUP_REMOVED lines=9> */
.L_x_50595:
[----:B------:R-:W-:Y:S05]  /*49750*/  BSYNC B2 ;  /* 0x0000000000027941 */ /* 0x000fea0003800000 */
.L_x_50594:
        /* <DEDUP_REMOVED lines=82> */
.L_x_50597:
[----:B------:R-:W-:-:S04]  /*49c80*/  ISETP.GE.AND P0, PT, R41, RZ, PT ;  /* 0x000000ff2900720c */ /* 0x000fc80003f06270 */
[----:B------:R-:W-:Y:S02]  /*49c90*/  FSEL R2, RZ, 3.37028055040000000000e+12, P0 ;  /* 0x54442d18ff027808 */ /* 0x000fe40000000000 */
[----:B------:R-:W-:-:S07]  /*49ca0*/  FSEL R3, RZ, 2.1426990032196044922, P0 ;  /* 0x400921fbff037808 */ /* 0x000fce0000000000 */
.L_x_50598:
[----:B------:R-:W-:Y:S05]  /*49cb0*/  BSYNC B0 ;  /* 0x0000000000007941 */ /* 0x000fea0003800000 */
.L_x_50596:
[----:B------:R-:W-:Y:S01]  /*49cc0*/  DADD R40, |R40|, |R42| ;  /* 0x0000000028287229 */ /* 0x000fe2000000062a */
[----:B------:R-:W-:Y:S01]  /*49cd0*/  LOP3.LUT R43, R3, 0x80000000, R43, 0xb8, !PT ;  /* 0x80000000032b7812 */ /* 0x000fe200078eb82b */
[----:B------:R-:W-:-:S06]  /*49ce0*/  DADD R10, R10, 1 ;  /* 0x3ff000000a0a7429 */ /* 0x000fcc0000000000 */
[----:B------:R-:W-:-:S06]  /*49cf0*/  DSETP.GTU.AND P0, PT, |R40|, +INF , PT ;  /* 0x7ff000002800742a */ /* 0x000fcc0003f0c200 */
[----:B------:R-:W-:Y:S02]  /*49d00*/  FSEL R2, R40, R2, P0 ;  /* 0x0000000228027208 */ /* 0x000fe40000000000 */
[----:B------:R-:W-:Y:S01]  /*49d10*/  FSEL R3, R41, R43, P0 ;  /* 0x0000002b29037208 */ /* 0x000fe20000000000 */
[----:B------:R-:W-:Y:S06]  /*49d20*/  BRA `(.L_x_50554) ;  /* 0x0000000c00447947 */ /* 0x000fec0003800000 */
.L_x_50539:
        /* <DEDUP_REMOVED lines=109> */
.L_x_50600:
[----:B------:R-:W-:Y:S05]  /*4a400*/  BSYNC B0 ;  /* 0x0000000000007941 */ /* 0x000fea0003800000 */
.L_x_50599:
        /* <DEDUP_REMOVED lines=8> */
.L_x_50602:
[----:B------:R-:W-:Y:S05]  /*4a490*/  BSYNC B2 ;  /* 0x0000000000027941 */ /* 0x000fea0003800000 */
.L_x_50601:
        /* <DEDUP_REMOVED lines=82> */
.L_x_50604:
[----:B------:R-:W-:Y:S02]  /*4a9c0*/  FSEL R2, RZ, 3.37028055040000000000e+12, P2 ;  /* 0x54442d18ff027808 */ /* 0x000fe40001000000 */
[----:B------:R-:W-:-:S07]  /*4a9d0*/  FSEL R3, RZ, 2.1426990032196044922, P2 ;  /* 0x400921fbff037808 */ /* 0x000fce0001000000 */
.L_x_50605:
[----:B------:R-:W-:Y:S05]  /*4a9e0*/  BSYNC B0 ;  /* 0x0000000000007941 */ /* 0x000fea0003800000 */
.L_x_50603:
[----:B------:R-:W-:Y:S01]  /*4a9f0*/  DADD R40, |R40|, |R42| ;  /* 0x0000000028287229 */ /* 0x000fe2000000062a */
[----:B------:R-:W-:-:S07]  /*4aa00*/  LOP3.LUT R43, R3, 0x80000000, R43, 0xb8, !PT ;  /* 0x80000000032b7812 */ /* 0x000fce00078eb82b */
[----:B------:R-:W-:-:S06]  /*4aa10*/  DSETP.GTU.AND P0, PT, |R40|, +INF , PT ;  /* 0x7ff000002800742a */ /* 0x000fcc0003f0c200 */
[----:B------:R-:W-:Y:S02]  /*4aa20*/  FSEL R2, R40, R2, P0 ;  /* 0x0000000228027208 */ /* 0x000fe40000000000 */
[----:B------:R-:W-:-:S07]  /*4aa30*/  FSEL R3, R41, R43, P0 ;  /* 0x0000002b29037208 */ /* 0x000fce0000000000 */
.L_x_50554:
[----:B------:R-:W-:Y:S05]  /*4aa40*/  BSYNC B1 ;  /* 0x0000000000017941 */ /* 0x000fea0003800000 */
.L_x_50538:
        /* <DEDUP_REMOVED lines=75> */
.L_x_50612:
[----:B------:R-:W-:Y:S05]  /*4af00*/  BSYNC B0 ;  /* 0x0000000000007941 */ /* 0x000fea0003800000 */
.L_x_50611:
        /* <DEDUP_REMOVED lines=24> */
.L_x_50614:
[----:B------:R-:W-:Y:S01]  /*4b090*/  DMUL R2, RZ, R40 ;  /* 0x00000028ff027228 */ /* 0x000fe20000000000 */
[----:B------:R-:W-:-:S10]  /*4b0a0*/  IMAD.MOV.U32 R8, RZ, RZ, RZ ;  /* 0x000000ffff087224 */ /* 0x000fd400078e00ff */
.L_x_50615:
[----:B------:R-:W-:Y:S05]  /*4b0b0*/  BSYNC B2 ;  /* 0x0000000000027941 */ /* 0x000fea0003800000 */
.L_x_50613:
        /* <DEDUP_REMOVED lines=47> */
.L_x_50617:
[----:B------:R-:W-:Y:S01]  /*4b3b0*/  DMUL R2, RZ, R40 ;  /* 0x00000028ff027228 */ /* 0x000fe20000000000 */
[----:B------:R-:W-:-:S10]  /*4b3c0*/  IMAD.MOV.U32 R48, RZ, RZ, RZ ;  /* 0x000000ffff307224 */ /* 0x000fd400078e00ff */
.L_x_50618:
[----:B------:R-:W-:Y:S05]  /*4b3d0*/  BSYNC B2 ;  /* 0x0000000000027941 */ /* 0x000fea0003800000 */
.L_x_50616:
        /* <DEDUP_REMOVED lines=25> */
.L_x_50610:
        /* <DEDUP_REMOVED lines=62> */
.L_x_50621:
[----:B------:R-:W-:Y:S05]  /*4b950*/  BSYNC B0 ;  /* 0x0000000000007941 */ /* 0x000fea0003800000 */
.L_x_50620:
        /* <DEDUP_REMOVED lines=24> */
.L_x_50623:
[----:B------:R-:W-:Y:S01]  /*4bae0*/  DMUL R2, RZ, R40 ;  /* 0x00000028ff027228 */ /* 0x000fe20000000000 */
[----:B------:R-:W-:-:S10]  /*4baf0*/  IMAD.MOV.U32 R8, RZ, RZ, RZ ;  /* 0x000000ffff087224 */ /* 0x000fd400078e00ff */
.L_x_50624:
[----:B------:R-:W-:Y:S05]  /*4bb00*/  BSYNC B2 ;  /* 0x0000000000027941 */ /* 0x000fea0003800000 */
.L_x_50622:
        /* <DEDUP_REMOVED lines=47> */
.L_x_50626:
[----:B------:R-:W-:Y:S01]  /*4be00*/  DMUL R2, RZ, R40 ;  /* 0x00000028ff027228 */ /* 0x000fe20000000000 */
[----:B------:R-:W-:-:S10]  /*4be10*/  IMAD.MOV.U32 R48, RZ, RZ, RZ ;  /* 0x000000ffff307224 */ /* 0x000fd400078e00ff */
.L_x_50627:
[----:B------:R-:W-:Y:S05]  /*4be20*/  BSYNC B2 ;  /* 0x0000000000027941 */ /* 0x000fea0003800000 */
.L_x_50625:
        /* <DEDUP_REMOVED lines=39> */
.L_x_50609:
        /* <DEDUP_REMOVED lines=11> */
.L_x_50628:
[----:B------:R-:W-:-:S10]  /*4c150*/  DADD R8, R40, -R40 ;  /* 0x0000000028087229 */ /* 0x000fd40000000828 */
[----:B------:R-:W-:Y:S02]  /*4c160*/  IMAD.MOV.U32 R10, RZ, RZ, R8 ;  /* 0x000000ffff0a7224 */ /* 0x000fe400078e0008 */
[----:B------:R-:W-:Y:S01]  /*4c170*/  IMAD.MOV.U32 R11, RZ, RZ, R9 ;  /* 0x000000ffff0b7224 */ /* 0x000fe200078e0009 */
[----:B------:R-:W-:Y:S06]  /*4c180*/  BRA `(.L_x_50619) ;  /* 0x00000008008c7947 */ /* 0x000fec0003800000 */
.L_x_50608:
        /* <DEDUP_REMOVED lines=25> */
.L_x_50630:
[----:B------:R-:W-:Y:S01]  /*4c320*/  DMUL R2, RZ, R40 ;  /* 0x00000028ff027228 */ /* 0x000fe20000000000 */
[----:B------:R-:W-:-:S10]  /*4c330*/  IMAD.MOV.U32 R8, RZ, RZ, RZ ;  /* 0x000000ffff087224 */ /* 0x000fd400078e00ff */
.L_x_50631:
[----:B------:R-:W-:Y:S05]  /*4c340*/  BSYNC B2 ;  /* 0x0000000000027941 */ /* 0x000fea0003800000 */
.L_x_50629:
        /* <DEDUP_REMOVED lines=47> */
.L_x_50633:
[----:B------:R-:W-:Y:S01]  /*4c640*/  DMUL R2, RZ, R40 ;  /* 0x00000028ff027228 */ /* 0x000fe20000000000 */
[----:B------:R-:W-:-:S10]  /*4c650*/  IMAD.MOV.U32 R10, RZ, RZ, RZ ;  /* 0x000000ffff0a7224 */ /* 0x000fd400078e00ff */
.L_x_50634:
[----:B------:R-:W-:Y:S05]  /*4c660*/  BSYNC B2 ;  /* 0x0000000000027941 */ /* 0x000fea0003800000 */
.L_x_50632:
        /* <DEDUP_REMOVED lines=24> */
.L_x_50607:
        /* <DEDUP_REMOVED lines=58> */
.L_x_50636:
[----:B------:R-:W-:Y:S05]  /*4cb90*/  BSYNC B0 ;  /* 0x0000000000007941 */ /* 0x000fea0003800000 */
.L_x_50635:
[----:B------:R-:W-:Y:S02]  /*4cba0*/  IMAD.MOV.U32 R10, RZ, RZ, R40 ;  /* 0x000000ffff0a7224 */ /* 0x000fe400078e0028 */
[----:B------:R-:W-:-:S07]  /*4cbb0*/  IMAD.MOV.U32 R11, RZ, RZ, R41 ;  /* 0x000000ffff0b7224 */ /* 0x000fce00078e0029 */
.L_x_50619:
[----:B------:R-:W-:Y:S05]  /*4cbc0*/  BSYNC B1 ;  /* 0x0000000000017941 */ /* 0x000fea0003800000 */
.L_x_50606:
        /* <DEDUP_REMOVED lines=12> */
.L_x_49844:
        /* <DEDUP_REMOVED lines=226> */
.L_x_50646:
        /* <DEDUP_REMOVED lines=23> */
.L_x_50649:
[----:B------:R-:W-:Y:S05]  /*4dc20*/  BSYNC B4 ;  /* 0x0000000000047941 */ /* 0x000fea0003800000 */
.L_x_50648:
        /* <DEDUP_REMOVED lines=29> */
.L_x_50647:
[----:B------:R-:W-:Y:S05]  /*4de00*/  BSYNC B3 ;  /* 0x0000000000037941 */ /* 0x000fea0003800000 */
.L_x_50645:
        /* <DEDUP_REMOVED lines=22> */
.L_x_50651:
[----:B------:R-:W-:Y:S05]  /*4df70*/  BSYNC B3 ;  /* 0x0000000000037941 */ /* 0x000fea0003800000 */
.L_x_50650:
        /* <DEDUP_REMOVED lines=82> */
.L_x_50653:
[----:B------:R-:W-:-:S04]  /*4e4a0*/  ISETP.GE.AND P0, PT, R13, RZ, PT ;  /* 0x000000ff0d00720c */ /* 0x000fc80003f06270 */
[----:B------:R-:W-:Y:S02]  /*4e4b0*/  FSEL R2, RZ, 3.37028055040000000000e+12, P0 ;  /* 0x54442d18ff027808 */ /* 0x000fe40000000000 */
[----:B------:R-:W-:-:S07]  /*4e4c0*/  FSEL R3, RZ, 2.1426990032196044922, P0 ;  /* 0x400921fbff037808 */ /* 0x000fce0000000000 */
.L_x_50654:
[----:B------:R-:W-:Y:S05]  /*4e4d0*/  BSYNC B0 ;  /* 0x0000000000007941 */ /* 0x000fea0003800000 */
.L_x_50652:
[----:B------:R-:W-:Y:S01]  /*4e4e0*/  DADD R12, |R12|, |R14| ;  /* 0x000000000c0c7229 */ /* 0x000fe2000000060e */
[----:B------:R-:W-:Y:S01]  /*4e4f0*/  LOP3.LUT R15, R3, 0x80000000, R15, 0xb8, !PT ;  /* 0x80000000030f7812 */ /* 0x000fe200078eb80f */
[----:B------:R-:W-:-:S06]  /*4e500*/  DMUL R10, R10, 0.5 ;  /* 0x3fe000000a0a7828 */ /* 0x000fcc0000000000 */
[----:B------:R-:W-:-:S06]  /*4e510*/  DSETP.GTU.AND P0, PT, |R12|, +INF , PT ;  /* 0x7ff000000c00742a */ /* 0x000fcc0003f0c200 */
[----:B------:R-:W-:Y:S02]  /*4e520*/  FSEL R2, R12, R2, P0 ;  /* 0x000000020c027208 */ /* 0x000fe40000000000 */
[----:B------:R-:W-:Y:S01]  /*4e530*/  FSEL R3, R13, R15, P0 ;  /* 0x0000000f0d037208 */ /* 0x000fe20000000000 */
[----:B------:R-:W-:Y:S06]  /*4e540*/  BRA `(.L_x_50655) ;  /* 0x0000006400907947 */ /* 0x000fec0003800000 */
.L_x_50644:
        /* <DEDUP_REMOVED lines=101> */
.L_x_50658:
[----:B------:R-:W-:Y:S05]  /*4eba0*/  BSYNC B0 ;  /* 0x0000000000007941 */ /* 0x000fea0003800000 */
.L_x_50657:
        /* <DEDUP_REMOVED lines=9> */
.L_x_50660:
[----:B------:R-:W-:Y:S05]  /*4ec40*/  BSYNC B3 ;  /* 0x0000000000037941 */ /* 0x000fea0003800000 */
.L_x_50659:
        /* <DEDUP_REMOVED lines=82> */
.L_x_50662:
[----:B------:R-:W-:-:S04]  /*4f170*/  ISETP.GE.AND P0, PT, R13, RZ, PT ;  /* 0x000000ff0d00720c */ /* 0x000fc80003f06270 */
[----:B------:R-:W-:Y:S02]  /*4f180*/  FSEL R2, RZ, 3.37028055040000000000e+12, P0 ;  /* 0x54442d18ff027808 */ /* 0x000fe40000000000 */
[----:B------:R-:W-:-:S07]  /*4f190*/  FSEL R3, RZ, 2.1426990032196044922, P0 ;  /* 0x400921fbff037808 */ /* 0x000fce0000000000 */
.L_x_50663:
[----:B------:R-:W-:Y:S05]  /*4f1a0*/  BSYNC B0 ;  /* 0x0000000000007941 */ /* 0x000fea0003800000 */
.L_x_50661:
[----:B------:R-:W-:Y:S01]  /*4f1b0*/  DADD R12, |R12|, |R14| ;  /* 0x000000000c0c7229 */ /* 0x000fe2000000060e */
[----:B------:R-:W-:Y:S01]  /*4f1c0*/  LOP3.LUT R15, R3, 0x80000000, R15, 0xb8, !PT ;  /* 0x80000000030f7812 */ /* 0x000fe200078eb80f */
[----:B------:R-:W-:-:S06]  /*4f1d0*/  DMUL R10, R10, 0.5 ;  /* 0x3fe000000a0a7828 */ /* 0x000fcc0000000000 */
[----:B------:R-:W-:-:S06]  /*4f1e0*/  DSETP.GTU.AND P0, PT, |R12|, +INF , PT ;  /* 0x7ff000000c00742a */ /* 0x000fcc0003f0c200 */
[----:B------:R-:W-:Y:S02]  /*4f1f0*/  FSEL R2, R12, R2, P0 ;  /* 0x000000020c027208 */ /* 0x000fe40000000000 */
[----:B------:R-:W-:Y:S01]  /*4f200*/  FSEL R3, R13, R15, P0 ;  /* 0x0000000f0d037208 */ /* 0x000fe20000000000 */
[----:B------:R-:W-:Y:S06]  /*4f210*/  BRA `(.L_x_50655) ;  /* 0x00000058005c7947 */ /* 0x000fec0003800000 */
.L_x_50656:
        /* <DEDUP_REMOVED lines=10> */
[C---:B------:R-:W-:Y:S02]  /*4f2c0*/  DMUL R8, R10.reuse, R10 ;  /* 0x0000000a0a087228 */ /* 0x040fe40000000000 */
[----:B------:R-:W-:Y:S02]  /*4f2d0*/  DADD R10, R10, R10 ;  /* 0x000000000a0a7229 */ /* 0x000fe4000000000a */
        /* <DEDUP_REMOVED lines=17> */
.L_x_50665:
        /* <DEDUP_REMOVED lines=74> */
.L_x_50664:
        /* <DEDUP_REMOVED lines=99> */
.L_x_50667:
        /* <DEDUP_REMOVED lines=23> */
.L_x_50670:
[----:B------:R-:W-:Y:S05]  /*50030*/  BSYNC B4 ;  /* 0x0000000000047941 */ /* 0x000fea0003800000 */
.L_x_50669:
        /* <DEDUP_REMOVED lines=29> */
.L_x_50668:
[----:B------:R-:W-:Y:S05]  /*50210*/  BSYNC B3 ;  /* 0x0000000000037941 */ /* 0x000fea0003800000 */
.L_x_50666:
        /* <DEDUP_REMOVED lines=29> */
.L_x_50672:
[----:B------:R-:W-:Y:S05]  /*503f0*/  BSYNC B3 ;  /* 0x0000000000037941 */ /* 0x000fea0003800000 */
.L_x_50671:
        /* <DEDUP_REMOVED lines=83> */
.L_x_50674:
[----:B------:R-:W-:-:S04]  /*50930*/  ISETP.GE.AND P0, PT, R13, RZ, PT ;  /* 0x000000ff0d00720c */ /* 0x000fc80003f06270 */
[----:B------:R-:W-:Y:S02]  /*50940*/  FSEL R2, RZ, 3.37028055040000000000e+12, P0 ;  /* 0x54442d18ff027808 */ /* 0x000fe40000000000 */
[----:B------:R-:W-:-:S07]  /*50950*/  FSEL R3, RZ, 2.1426990032196044922, P0 ;  /* 0x400921fbff037808 */ /* 0x000fce0000000000 */
.L_x_50675:
[----:B------:R-:W-:Y:S05]  /*50960*/  BSYNC B0 ;  /* 0x0000000000007941 */ /* 0x000fea0003800000 */
.L_x_50673:
[----:B------:R-:W-:Y:S01]  /*50970*/  DADD R12, |R12|, |R14| ;  /* 0x000000000c0c7229 */ /* 0x000fe2000000060e */
[----:B------:R-:W-:Y:S01]  /*50980*/  LOP3.LUT R15, R3, 0x80000000, R15, 0xb8, !PT ;  /* 0x80000000030f7812 */ /* 0x000fe200078eb80f */
[----:B------:R-:W-:-:S06]  /*50990*/  DMUL R10, R16, 0.5 ;  /* 0x3fe00000100a7828 */ /* 0x000fcc0000000000 */
[----:B------:R-:W-:-:S06]  /*509a0*/  DSETP.GTU.AND P0, PT, |R12|, +INF , PT ;  /* 0x7ff000000c00742a */ /* 0x000fcc0003f0c200 */
[----:B------:R-:W-:Y:S02]  /*509b0*/  FSEL R2, R12, R2, P0 ;  /* 0x000000020c027208 */ /* 0x000fe40000000000 */
[----:B------:R-:W-:Y:S01]  /*509c0*/  FSEL R3, R13, R15, P0 ;  /* 0x0000000f0d037208 */ /* 0x000fe20000000000 */
[----:B------:R-:W-:Y:S06]  /*509d0*/  BRA `(.L_x_50655) ;  /* 0x00000040006c7947 */ /* 0x000fec0003800000 */
.L_x_50643:
        /* <DEDUP_REMOVED lines=135> */
.L_x_50677:
[----:B------:R-:W-:Y:S05]  /*51250*/  BSYNC B0 ;  /* 0x0000000000007941 */ /* 0x000fea0003800000 */
.L_x_50676:
        /* <DEDUP_REMOVED lines=9> */
.L_x_50679:
[----:B------:R-:W-:Y:S05]  /*512f0*/  BSYNC B3 ;  /* 0x0000000000037941 */ /* 0x000fea0003800000 */
.L_x_50678:
        /* <DEDUP_REMOVED lines=82> */
.L_x_50681:
[----:B------:R-:W-:-:S04]  /*51820*/  ISETP.GE.AND P0, PT, R13, RZ, PT ;  /* 0x000000ff0d00720c */ /* 0x000fc80003f06270 */
[----:B------:R-:W-:Y:S02]  /*51830*/  FSEL R2, RZ, 3.37028055040000000000e+12, P0 ;  /* 0x54442d18ff027808 */ /* 0x000fe40000000000 */
[----:B------:R-:W-:-:S07]  /*51840*/  FSEL R3, RZ, 2.1426990032196044922, P0 ;  /* 0x400921fbff037808 */ /* 0x000fce0000000000 */
.L_x_50682:
[----:B------:R-:W-:Y:S05]  /*51850*/  BSYNC B0 ;  /* 0x0000000000007941 */ /* 0x000fea0003800000 */
.L_x_50680:
[----:B------:R-:W-:Y:S01]  /*51860*/  DADD R12, |R12|, |R14| ;  /* 0x000000000c0c7229 */ /* 0x000fe2000000060e */
[----:B------:R-:W-:-:S07]  /*51870*/  LOP3.LUT R15, R3, 0x80000000, R15, 0xb8, !PT ;  /* 0x80000000030f7812 */ /* 0x000fce00078eb80f */
[----:B------:R-:W-:-:S06]  /*51880*/  DSETP.GTU.AND P0, PT, |R12|, +INF , PT ;  /* 0x7ff000000c00742a */ /* 0x000fcc0003f0c200 */
[----:B------:R-:W-:Y:S02]  /*51890*/  FSEL R2, R12, R2, P0 ;  /* 0x000000020c027208 */ /* 0x000fe40000000000 */
[----:B------:R-:W-:Y:S01]  /*518a0*/  FSEL R3, R13, R15, P0 ;  /* 0x0000000f0d037208 */ /* 0x000fe20000000000 */
[----:B------:R-:W-:Y:S06]  /*518b0*/  BRA `(.L_x_50655) ;  /* 0x0000003000b47947 */ /* 0x000fec0003800000 */
.L_x_50642:
        /* <DEDUP_REMOVED lines=92> */
.L_x_50685:
        /* <DEDUP_REMOVED lines=23> */
.L_x_50688:
[----:B------:R-:W-:Y:S05]  /*51ff0*/  BSYNC B4 ;  /* 0x0000000000047941 */ /* 0x000fea0003800000 */
.L_x_50687:
        /* <DEDUP_REMOVED lines=29> */
.L_x_50686:
[----:B------:R-:W-:Y:S05]  /*521d0*/  BSYNC B3 ;  /* 0x0000000000037941 */ /* 0x000fea0003800000 */
.L_x_50684:
        /* <DEDUP_REMOVED lines=83> */
.L_x_50683:
        /* <DEDUP_REMOVED lines=85> */
.L_x_50641:
        /* <DEDUP_REMOVED lines=24> */
.L_x_50690:
[----:B------:R-:W-:Y:S05]  /*52de0*/  BSYNC B3 ;  /* 0x0000000000037941 */ /* 0x000fea0003800000 */
.L_x_50689:
        /* <DEDUP_REMOVED lines=25> */
.L_x_50692:
[----:B------:R-:W-:Y:S05]  /*52f80*/  BSYNC B3 ;  /* 0x0000000000037941 */ /* 0x000fea0003800000 */
.L_x_50691:
        /* <DEDUP_REMOVED lines=136> */
.L_x_50694:
[----:B------:R-:W-:Y:S05]  /*53810*/  BSYNC B0 ;  /* 0x0000000000007941 */ /* 0x000fea0003800000 */
.L_x_50693:
        /* <DEDUP_REMOVED lines=9> */
.L_x_50696:
[----:B------:R-:W-:Y:S05]  /*538b0*/  BSYNC B3 ;  /* 0x0000000000037941 */ /* 0x000fea0003800000 */
.L_x_50695:
        /* <DEDUP_REMOVED lines=82> */
.L_x_50698:
[----:B------:R-:W-:-:S04]  /*53de0*/  ISETP.GE.AND P0, PT, R13, RZ, PT ;  /* 0x000000ff0d00720c */ /* 0x000fc80003f06270 */
[----:B------:R-:W-:Y:S02]  /*53df0*/  FSEL R2, RZ, 3.37028055040000000000e+12, P0 ;  /* 0x54442d18ff027808 */ /* 0x000fe40000000000 */
[----:B------:R-:W-:-:S07]  /*53e00*/  FSEL R3, RZ, 2.1426990032196044922, P0 ;  /* 0x400921fbff037808 */ /* 0x000fce0000000000 */
.L_x_50699:
[----:B------:R-:W-:Y:S05]  /*53e10*/  BSYNC B0 ;  /* 0x0000000000007941 */ /* 0x000fea0003800000 */
.L_x_50697:
[----:B------:R-:W-:Y:S01]  /*53e20*/  DADD R12, |R12|, |R14| ;  /* 0x000000000c0c7229 */ /* 0x000fe2000000060e */
[----:B------:R-:W-:Y:S01]  /*53e30*/  LOP3.LUT R15, R3, 0x80000000, R15, 0xb8, !PT ;  /* 0x80000000030f7812 */ /* 0x000fe200078eb80f */
[----:B------:R-:W-:-:S06]  /*53e40*/  DADD R10, R10, 1 ;  /* 0x3ff000000a0a7429 */ /* 0x000fcc0000000000 */
[----:B------:R-:W-:-:S06]  /*53e50*/  DSETP.GTU.AND P0, PT, |R12|, +INF , PT ;  /* 0x7ff000000c00742a */ /* 0x000fcc0003f0c200 */
[----:B------:R-:W-:Y:S02]  /*53e60*/  FSEL R2, R12, R2, P0 ;  /* 0x000000020c027208 */ /* 0x000fe40000000000 */
[----:B------:R-:W-:Y:S01]  /*53e70*/  FSEL R3, R13, R15, P0 ;  /* 0x0000000f0d037208 */ /* 0x000fe20000000000 */
[----:B------:R-:W-:Y:S06]  /*53e80*/  BRA `(.L_x_50655) ;  /* 0x0000000c00407947 */ /* 0x000fec0003800000 */
.L_x_50640:
        /* <DEDUP_REMOVED lines=108> */
.L_x_50701:
[----:B------:R-:W-:Y:S05]  /*54550*/  BSYNC B0 ;  /* 0x0000000000007941 */ /* 0x000fea0003800000 */
.L_x_50700:
        /* <DEDUP_REMOVED lines=8> */
.L_x_50703:
[----:B------:R-:W-:Y:S05]  /*545e0*/  BSYNC B3 ;  /* 0x0000000000037941 */ /* 0x000fea0003800000 */
.L_x_50702:
        /* <DEDUP_REMOVED lines=82> */
.L_x_50705:
[----:B------:R-:W-:Y:S02]  /*54b10*/  FSEL R2, RZ, 3.37028055040000000000e+12, P2 ;  /* 0x54442d18ff027808 */ /* 0x000fe40001000000 */
[----:B------:R-:W-:-:S07]  /*54b20*/  FSEL R3, RZ, 2.1426990032196044922, P2 ;  /* 0x400921fbff037808 */ /* 0x000fce0001000000 */
.L_x_50706:
[----:B------:R-:W-:Y:S05]  /*54b30*/  BSYNC B0 ;  /* 0x0000000000007941 */ /* 0x000fea0003800000 */
.L_x_50704:
[----:B------:R-:W-:Y:S01]  /*54b40*/  DADD R12, |R12|, |R14| ;  /* 0x000000000c0c7229 */ /* 0x000fe2000000060e */
[----:B------:R-:W-:-:S07]  /*54b50*/  LOP3.LUT R15, R3, 0x80000000, R15, 0xb8, !PT ;  /* 0x80000000030f7812 */ /* 0x000fce00078eb80f */
[----:B------:R-:W-:-:S06]  /*54b60*/  DSETP.GTU.AND P0, PT, |R12|, +INF , PT ;  /* 0x7ff000000c00742a */ /* 0x000fcc0003f0c200 */
[----:B------:R-:W-:Y:S02]  /*54b70*/  FSEL R2, R12, R2, P0 ;  /* 0x000000020c027208 */ /* 0x000fe40000000000 */
[----:B------:R-:W-:-:S07]  /*54b80*/  FSEL R3, R13, R15, P0 ;  /* 0x0000000f0d037208 */ /* 0x000fce0000000000 */
.L_x_50655:
[----:B------:R-:W-:Y:S05]  /*54b90*/  BSYNC B2 ;  /* 0x0000000000027941 */ /* 0x000fea0003800000 */
.L_x_50639:
        /* <DEDUP_REMOVED lines=74> */
.L_x_50712:
[----:B------:R-:W-:Y:S05]  /*55040*/  BSYNC B0 ;  /* 0x0000000000007941 */ /* 0x000fea0003800000 */
.L_x_50711:
        /* <DEDUP_REMOVED lines=23> */
.L_x_50714:
[----:B------:R-:W-:Y:S01]  /*551c0*/  DMUL R2, RZ, R8 ;  /* 0x00000008ff027228 */ /* 0x000fe20000000000 */
[----:B------:R-:W-:-:S10]  /*551d0*/  IMAD.MOV.U32 R4, RZ, RZ, RZ ;  /* 0x000000ffff047224 */ /* 0x000fd400078e00ff */
.L_x_50715:
[----:B------:R-:W-:Y:S05]  /*551e0*/  BSYNC B2 ;  /* 0x0000000000027941 */ /* 0x000fea0003800000 */
.L_x_50713:
        /* <DEDUP_REMOVED lines=47> */
.L_x_50717:
[----:B------:R-:W-:Y:S01]  /*554e0*/  DMUL R2, RZ, R8 ;  /* 0x00000008ff027228 */ /* 0x000fe20000000000 */
[----:B------:R-:W-:-:S10]  /*554f0*/  IMAD.MOV.U32 R14, RZ, RZ, RZ ;  /* 0x000000ffff0e7224 */ /* 0x000fd400078e00ff */
.L_x_50718:
[----:B------:R-:W-:Y:S05]  /*55500*/  BSYNC B2 ;  /* 0x0000000000027941 */ /* 0x000fea0003800000 */
.L_x_50716:
        /* <DEDUP_REMOVED lines=25> */
.L_x_50710:
        /* <DEDUP_REMOVED lines=62> */
.L_x_50720:
[----:B------:R-:W-:Y:S05]  /*55a80*/  BSYNC B0 ;  /* 0x0000000000007941 */ /* 0x000fea0003800000 */
.L_x_50719:
        /* <DEDUP_REMOVED lines=23> */
.L_x_50722:
[----:B------:R-:W-:Y:S01]  /*55c00*/  DMUL R2, RZ, R8 ;  /* 0x00000008ff027228 */ /* 0x000fe20000000000 */
[----:B------:R-:W-:-:S10]  /*55c10*/  IMAD.MOV.U32 R4, RZ, RZ, RZ ;  /* 0x000000ffff047224 */ /* 0x000fd400078e00ff */
.L_x_50723:
[----:B------:R-:W-:Y:S05]  /*55c20*/  BSYNC B2 ;  /* 0x0000000000027941 */ /* 0x000fea0003800000 */
.L_x_50721:
        /* <DEDUP_REMOVED lines=47> */
.L_x_50725:
[----:B------:R-:W-:Y:S01]  /*55f20*/  DMUL R2, RZ, R8 ;  /* 0x00000008ff027228 */ /* 0x000fe20000000000 */
[----:B------:R-:W-:-:S10]  /*55f30*/  IMAD.MOV.U32 R14, RZ, RZ, RZ ;  /* 0x000000ffff0e7224 */ /* 0x000fd400078e00ff */
.L_x_50726:
[----:B------:R-:W-:Y:S05]  /*55f40*/  BSYNC B2 ;  /* 0x0000000000027941 */ /* 0x000fea0003800000 */
.L_x_50724:
        /* <DEDUP_REMOVED lines=39> */
.L_x_50709:
        /* <DEDUP_REMOVED lines=11> */
.L_x_50727:
[----:B------:R-:W-:-:S10]  /*56270*/  DADD R16, R8, -R8 ;  /* 0x0000000008107229 */ /* 0x000fd40000000808 */
[----:B------:R-:W-:Y:S02]  /*56280*/  IMAD.MOV.U32 R18, RZ, RZ, R16 ;  /* 0x000000ffff127224 */ /* 0x000fe400078e0010 */
[----:B------:R-:W-:Y:S01]  /*56290*/  IMAD.MOV.U32 R19, RZ, RZ, R17 ;  /* 0x000000ffff137224 */ /* 0x000fe200078e0011 */
[----:B------:R-:W-:Y:S06]  /*562a0*/  BRA `(.L_x_50638) ;  /* 0x0000000800887947 */ /* 0x000fec0003800000 */
.L_x_50708:
        /* <DEDUP_REMOVED lines=24> */
.L_x_50729:
[----:B------:R-:W-:Y:S01]  /*56430*/  DMUL R2, RZ, R8 ;  /* 0x00000008ff027228 */ /* 0x000fe20000000000 */
[----:B------:R-:W-:-:S10]  /*56440*/  IMAD.MOV.U32 R4, RZ, RZ, RZ ;  /* 0x000000ffff047224 */ /* 0x000fd400078e00ff */
.L_x_50730:
[----:B------:R-:W-:Y:S05]  /*56450*/  BSYNC B2 ;  /* 0x0000000000027941 */ /* 0x000fea0003800000 */
.L_x_50728:
        /* <DEDUP_REMOVED lines=47> */
.L_x_50732:
[----:B------:R-:W-:Y:S01]  /*56750*/  DMUL R2, RZ, R8 ;  /* 0x00000008ff027228 */ /* 0x000fe20000000000 */
[----:B------:R-:W-:-:S10]  /*56760*/  IMAD.MOV.U32 R10, RZ, RZ, RZ ;  /* 0x000000ffff0a7224 */ /* 0x000fd400078e00ff */
.L_x_50733:
[----:B------:R-:W-:Y:S05]  /*56770*/  BSYNC B2 ;  /* 0x0000000000027941 */ /* 0x000fea0003800000 */
.L_x_50731:
        /* <DEDUP_REMOVED lines=24> */
.L_x_50707:
        /* <DEDUP_REMOVED lines=58> */
.L_x_50735:
[----:B------:R-:W-:Y:S05]  /*56ca0*/  BSYNC B0 ;  /* 0x0000000000007941 */ /* 0x000fea0003800000 */
.L_x_50734:
[----:B------:R-:W-:Y:S02]  /*56cb0*/  IMAD.MOV.U32 R18, RZ, RZ, R8 ;  /* 0x000000ffff127224 */ /* 0x000fe400078e0008 */
[----:B------:R-:W-:-:S07]  /*56cc0*/  IMAD.MOV.U32 R19, RZ, RZ, R9 ;  /* 0x000000ffff137224 */ /* 0x000fce00078e0009 */
.L_x_50638:
[----:B------:R-:W-:Y:S05]  /*56cd0*/  BSYNC B1 ;  /* 0x0000000000017941 */ /* 0x000fea0003800000 */
.L_x_50637:
        /* <DEDUP_REMOVED lines=125> */
.L_x_50745:
        /* <DEDUP_REMOVED lines=23> */
.L_x_50748:
[----:B------:R-:W-:Y:S05]  /*57620*/  BSYNC B4 ;  /* 0x0000000000047941 */ /* 0x000fea0003800000 */
.L_x_50747:
        /* <DEDUP_REMOVED lines=29> */
.L_x_50746:
[----:B------:R-:W-:Y:S05]  /*57800*/  BSYNC B3 ;  /* 0x0000000000037941 */ /* 0x000fea0003800000 */
.L_x_50744:
        /* <DEDUP_REMOVED lines=22> */
.L_x_50750:
[----:B------:R-:W-:Y:S05]  /*57970*/  BSYNC B3 ;  /* 0x0000000000037941 */ /* 0x000fea0003800000 */
.L_x_50749:
        /* <DEDUP_REMOVED lines=82> */
.L_x_50752:
[----:B------:R-:W-:-:S04]  /*57ea0*/  ISETP.GE.AND P0, PT, R69, RZ, PT ;  /* 0x000000ff4500720c */ /* 0x000fc80003f06270 */
[----:B------:R-:W-:Y:S02]  /*57eb0*/  FSEL R2, RZ, 3.37028055040000000000e+12, P0 ;  /* 0x54442d18ff027808 */ /* 0x000fe40000000000 */
[----:B------:R-:W-:-:S07]  /*57ec0*/  FSEL R3, RZ, 2.1426990032196044922, P0 ;  /* 0x400921fbff037808 */ /* 0x000fce0000000000 */
.L_x_50753:
[----:B------:R-:W-:Y:S05]  /*57ed0*/  BSYNC B0 ;  /* 0x0000000000007941 */ /* 0x000fea0003800000 */
.L_x_50751:
[----:B------:R-:W-:Y:S01]  /*57ee0*/  DADD R68, |R68|, |R70| ;  /* 0x0000000044447229 */ /* 0x000fe20000000646 */
[----:B------:R-:W-:Y:S01]  /*57ef0*/  LOP3.LUT R71, R3, 0x80000000, R71, 0xb8, !PT ;  /* 0x8000000003477812 */ /* 0x000fe200078eb847 */
[----:B------:R-:W-:-:S06]  /*57f00*/  DMUL R12, R12, 0.5 ;  /* 0x3fe000000c0c7828 */ /* 0x000fcc0000000000 */
[----:B------:R-:W-:-:S06]  /*57f10*/  DSETP.GTU.AND P0, PT, |R68|, +INF , PT ;  /* 0x7ff000004400742a */ /* 0x000fcc0003f0c200 */
[----:B------:R-:W-:Y:S02]  /*57f20*/  FSEL R2, R68, R2, P0 ;  /* 0x0000000244027208 */ /* 0x000fe40000000000 */
[----:B------:R-:W-:Y:S01]  /*57f30*/  FSEL R3, R69, R71, P0 ;  /* 0x0000004745037208 */ /* 0x000fe20000000000 */
[----:B------:R-:W-:Y:S06]  /*57f40*/  BRA `(.L_x_50754) ;  /* 0x0000006400707947 */ /* 0x000fec0003800000 */
.L_x_50743:
        /* <DEDUP_REMOVED lines=99> */
.L_x_50757:
[----:B------:R-:W-:Y:S05]  /*58580*/  BSYNC B0 ;  /* 0x0000000000007941 */ /* 0x000fea0003800000 */
.L_x_50756:
        /* <DEDUP_REMOVED lines=9> */
.L_x_50759:
[----:B------:R-:W-:Y:S05]  /*58620*/  BSYNC B3 ;  /* 0x0000000000037941 */ /* 0x000fea0003800000 */
.L_x_50758:
        /* <DEDUP_REMOVED lines=82> */
.L_x_50761:
[----:B------:R-:W-:-:S04]  /*58b50*/  ISETP.GE.AND P0, PT, R69, RZ, PT ;  /* 0x000000ff4500720c */ /* 0x000fc80003f06270 */
[----:B------:R-:W-:Y:S02]  /*58b60*/  FSEL R2, RZ, 3.37028055040000000000e+12, P0 ;  /* 0x54442d18ff027808 */ /* 0x000fe40000000000 */
[----:B------:R-:W-:-:S07]  /*58b70*/  FSEL R3, RZ, 2.1426990032196044922, P0 ;  /* 0x400921fbff037808 */ /* 0x000fce0000000000 */
.L_x_50762:
[----:B------:R-:W-:Y:S05]  /*58b80*/  BSYNC B0 ;  /* 0x0000000000007941 */ /* 0x000fea0003800000 */
.L_x_50760:
[----:B------:R-:W-:Y:S01]  /*58b90*/  DADD R68, |R68|, |R70| ;  /* 0x0000000044447229 */ /* 0x000fe20000000646 */
[----:B------:R-:W-:Y:S01]  /*58ba0*/  LOP3.LUT R71, R3, 0x80000000, R71, 0xb8, !PT ;  /* 0x8000000003477812 */ /* 0x000fe200078eb847 */
[----:B------:R-:W-:-:S06]  /*58bb0*/  DMUL R12, R12, 0.5 ;  /* 0x3fe000000c0c7828 */ /* 0x000fcc0000000000 */
[----:B------:R-:W-:-:S06]  /*58bc0*/  DSETP.GTU.AND P0, PT, |R68|, +INF , PT ;  /* 0x7ff000004400742a */ /* 0x000fcc0003f0c200 */
[----:B------:R-:W-:Y:S02]  /*58bd0*/  FSEL R2, R68, R2, P0 ;  /* 0x0000000244027208 */ /* 0x000fe40000000000 */
[----:B------:R-:W-:Y:S01]  /*58be0*/  FSEL R3, R69, R71, P0 ;  /* 0x0000004745037208 */ /* 0x000fe20000000000 */
[----:B------:R-:W-:Y:S06]  /*58bf0*/  BRA `(.L_x_50754) ;  /* 0x0000005800447947 */ /* 0x000fec0003800000 */
.L_x_50755:
        /* <DEDUP_REMOVED lines=28> */
.L_x_50764:
        /* <DEDUP_REMOVED lines=78> */
.L_x_50763:
        /* <DEDUP_REMOVED lines=99> */
.L_x_50766:
        /* <DEDUP_REMOVED lines=23> */
.L_x_50769:
[----:B------:R-:W-:Y:S05]  /*59a40*/  BSYNC B4 ;  /* 0x0000000000047941 */ /* 0x000fea0003800000 */
.L_x_50768:
        /* <DEDUP_REMOVED lines=29> */
.L_x_50767:
[----:B------:R-:W-:Y:S05]  /*59c20*/  BSYNC B3 ;  /* 0x0000000000037941 */ /* 0x000fea0003800000 */
.L_x_50765:
        /* <DEDUP_REMOVED lines=22> */
.L_x_50771:
[----:B------:R-:W-:Y:S05]  /*59d90*/  BSYNC B3 ;  /* 0x0000000000037941 */ /* 0x000fea0003800000 */
.L_x_50770:
        /* <DEDUP_REMOVED lines=82> */
.L_x_50773:
[----:B------:R-:W-:-:S04]  /*5a2c0*/  ISETP.GE.AND P0, PT, R69, RZ, PT ;  /* 0x000000ff4500720c */ /* 0x000fc80003f06270 */
[----:B------:R-:W-:Y:S02]  /*5a2d0*/  FSEL R2, RZ, 3.37028055040000000000e+12, P0 ;  /* 0x54442d18ff027808 */ /* 0x000fe40000000000 */
[----:B------:R-:W-:-:S07]  /*5a2e0*/  FSEL R3, RZ, 2.1426990032196044922, P0 ;  /* 0x400921fbff037808 */ /* 0x000fce0000000000 */
.L_x_50774:
[----:B------:R-:W-:Y:S05]  /*5a2f0*/  BSYNC B0 ;  /* 0x0000000000007941 */ /* 0x000fea0003800000 */
.L_x_50772:
[----:B------:R-:W-:Y:S01]  /*5a300*/  DADD R68, |R68|, |R70| ;  /* 0x0000000044447229 */ /* 0x000fe20000000646 */
[----:B------:R-:W-:Y:S01]  /*5a310*/  LOP3.LUT R71, R3, 0x80000000, R71, 0xb8, !PT ;  /* 0x8000000003477812 */ /* 0x000fe200078eb847 */
[----:B------:R-:W-:-:S06]  /*5a320*/  DMUL R12, R12, 0.5 ;  /* 0x3fe000000c0c7828 */ /* 0x000fcc0000000000 */
[----:B------:R-:W-:-:S06]  /*5a330*/  DSETP.GTU.AND P0, PT, |R68|, +INF , PT ;  /* 0x7ff000004400742a */ /* 0x000fcc0003f0c200 */
[----:B------:R-:W-:Y:S02]  /*5a340*/  FSEL R2, R68, R2, P0 ;  /* 0x0000000244027208 */ /* 0x000fe40000000000 */
[----:B------:R-:W-:Y:S01]  /*5a350*/  FSEL R3, R69, R71, P0 ;  /* 0x0000004745037208 */ /* 0x000fe20000000000 */
[----:B------:R-:W-:Y:S06]  /*5a360*/  BRA `(.L_x_50754) ;  /* 0x0000004000687947 */ /* 0x000fec0003800000 */
.L_x_50742:
        /* <DEDUP_REMOVED lines=135> */
.L_x_50776:
[----:B------:R-:W-:Y:S05]  /*5abe0*/  BSYNC B0 ;  /* 0x0000000000007941 */ /* 0x000fea0003800000 */
.L_x_50775:
        /* <DEDUP_REMOVED lines=9> */
.L_x_50778:
[----:B------:R-:W-:Y:S05]  /*5ac80*/  BSYNC B3 ;  /* 0x0000000000037941 */ /* 0x000fea0003800000 */
.L_x_50777:
        /* <DEDUP_REMOVED lines=82> */
.L_x_50780:
[----:B------:R-:W-:-:S04]  /*5b1b0*/  ISETP.GE.AND P0, PT, R69, RZ, PT ;  /* 0x000000ff4500720c */ /* 0x000fc80003f06270 */
[----:B------:R-:W-:Y:S02]  /*5b1c0*/  FSEL R2, RZ, 3.37028055040000000000e+12, P0 ;  /* 0x54442d18ff027808 */ /* 0x000fe40000000000 */
[----:B------:R-:W-:-:S07]  /*5b1d0*/  FSEL R3, RZ, 2.1426990032196044922, P0 ;  /* 0x400921fbff037808 */ /* 0x000fce0000000000 */
.L_x_50781:
[----:B------:R-:W-:Y:S05]  /*5b1e0*/  BSYNC B0 ;  /* 0x0000000000007941 */ /* 0x000fea0003800000 */
.L_x_50779:
[----:B------:R-:W-:Y:S01]  /*5b1f0*/  DADD R68, |R68|, |R70| ;  /* 0x0000000044447229 */ /* 0x000fe20000000646 */
[----:B------:R-:W-:-:S07]  /*5b200*/  LOP3.LUT R71, R3, 0x80000000, R71, 0xb8, !PT ;  /* 0x8000000003477812 */ /* 0x000fce00078eb847 */
[----:B------:R-:W-:-:S06]  /*5b210*/  DSETP.GTU.AND P0, PT, |R68|, +INF , PT ;  /* 0x7ff000004400742a */ /* 0x000fcc0003f0c200 */
[----:B------:R-:W-:Y:S02]  /*5b220*/  FSEL R2, R68, R2, P0 ;  /* 0x0000000244027208 */ /* 0x000fe40000000000 */
[----:B------:R-:W-:Y:S01]  /*5b230*/  FSEL R3, R69, R71, P0 ;  /* 0x0000004745037208 */ /* 0x000fe20000000000 */
[----:B------:R-:W-:Y:S06]  /*5b240*/  BRA `(.L_x_50754) ;  /* 0x0000003000b07947 */ /* 0x000fec0003800000 */
.L_x_50741:
        /* <DEDUP_REMOVED lines=92> */
.L_x_50784:
        /* <DEDUP_REMOVED lines=23> */
.L_x_50787:
[----:B------:R-:W-:Y:S05]  /*5b980*/  BSYNC B4 ;  /* 0x0000000000047941 */ /* 0x000fea0003800000 */
.L_x_50786:
        /* <DEDUP_REMOVED lines=29> */
.L_x_50785:
[----:B------:R-:W-:Y:S05]  /*5bb60*/  BSYNC B3 ;  /* 0x0000000000037941 */ /* 0x000fea0003800000 */
.L_x_50783:
        /* <DEDUP_REMOVED lines=83> */
.L_x_50782:
        /* <DEDUP_REMOVED lines=85> */
.L_x_50740:
        /* <DEDUP_REMOVED lines=24> */
.L_x_50789:
[----:B------:R-:W-:Y:S05]  /*5c770*/  BSYNC B3 ;  /* 0x0000000000037941 */ /* 0x000fea0003800000 */
.L_x_50788:
        /* <DEDUP_REMOVED lines=25> */
.L_x_50791:
[----:B------:R-:W-:Y:S05]  /*5c910*/  BSYNC B3 ;  /* 0x0000000000037941 */ /* 0x000fea0003800000 */
.L_x_50790:
        /* <DEDUP_REMOVED lines=135> */
.L_x_50793:
[----:B------:R-:W-:Y:S05]  /*5d190*/  BSYNC B0 ;  /* 0x0000000000007941 */ /* 0x000fea0003800000 */
.L_x_50792:
        /* <DEDUP_REMOVED lines=9> */
.L_x_50795:
[----:B------:R-:W-:Y:S05]  /*5d230*/  BSYNC B3 ;  /* 0x0000000000037941 */ /* 0x000fea0003800000 */
.L_x_50794:
        /* <DEDUP_REMOVED lines=82> */
.L_x_50797:
[----:B------:R-:W-:-:S04]  /*5d760*/  ISETP.GE.AND P0, PT, R69, RZ, PT ;  /* 0x000000ff4500720c */ /* 0x000fc80003f06270 */
[----:B------:R-:W-:Y:S02]  /*5d770*/  FSEL R2, RZ, 3.37028055040000000000e+12, P0 ;  /* 0x54442d18ff027808 */ /* 0x000fe40000000000 */
[----:B------:R-:W-:-:S07]  /*5d780*/  FSEL R3, RZ, 2.1426990032196044922, P0 ;  /* 0x400921fbff037808 */ /* 0x000fce0000000000 */
.L_x_50798:
[----:B------:R-:W-:Y:S05]  /*5d790*/  BSYNC B0 ;  /* 0x0000000000007941 */ /* 0x000fea0003800000 */
.L_x_50796:
[----:B------:R-:W-:Y:S01]  /*5d7a0*/  DADD R68, |R68|, |R70| ;  /* 0x0000000044447229 */ /* 0x000fe20000000646 */
[----:B------:R-:W-:Y:S01]  /*5d7b0*/  LOP3.LUT R71, R3, 0x80000000, R71, 0xb8, !PT ;  /* 0x8000000003477812 */ /* 0x000fe200078eb847 */
[----:B------:R-:W-:-:S06]  /*5d7c0*/  DADD R12, R12, 1 ;  /* 0x3ff000000c0c7429 */ /* 0x000fcc0000000000 */
[----:B------:R-:W-:-:S06]  /*5d7d0*/  DSETP.GTU.AND P0, PT, |R68|, +INF , PT ;  /* 0x7ff000004400742a */ /* 0x000fcc0003f0c200 */
[----:B------:R-:W-:Y:S02]  /*5d7e0*/  FSEL R2, R68, R2, P0 ;  /* 0x0000000244027208 */ /* 0x000fe40000000000 */
[----:B------:R-:W-:Y:S01]  /*5d7f0*/  FSEL R3, R69, R71, P0 ;  /* 0x0000004745037208 */ /* 0x000fe20000000000 */
[----:B------:R-:W-:Y:S06]  /*5d800*/  BRA `(.L_x_50754) ;  /* 0x0000000c00407947 */ /* 0x000fec0003800000 */
.L_x_50739:
        /* <DEDUP_REMOVED lines=108> */
.L_x_50800:
[----:B------:R-:W-:Y:S05]  /*5ded0*/  BSYNC B0 ;  /* 0x0000000000007941 */ /* 0x000fea0003800000 */
.L_x_50799:
        /* <DEDUP_REMOVED lines=8> */
.L_x_50802:
[----:B------:R-:W-:Y:S05]  /*5df60*/  BSYNC B3 ;  /* 0x0000000000037941 */ /* 0x000fea0003800000 */
.L_x_50801:
        /* <DEDUP_REMOVED lines=82> */
.L_x_50804:
[----:B------:R-:W-:Y:S02]  /*5e490*/  FSEL R2, RZ, 3.37028055040000000000e+12, P2 ;  /* 0x54442d18ff027808 */ /* 0x000fe40001000000 */
[----:B------:R-:W-:-:S07]  /*5e4a0*/  FSEL R3, RZ, 2.1426990032196044922, P2 ;  /* 0x400921fbff037808 */ /* 0x000fce0001000000 */
.L_x_50805:
[----:B------:R-:W-:Y:S05]  /*5e4b0*/  BSYNC B0 ;  /* 0x0000000000007941 */ /* 0x000fea0003800000 */
.L_x_50803:
[----:B------:R-:W-:Y:S01]  /*5e4c0*/  DADD R68, |R68|, |R70| ;  /* 0x0000000044447229 */ /* 0x000fe20000000646 */
[----:B------:R-:W-:-:S07]  /*5e4d0*/  LOP3.LUT R71, R3, 0x80000000, R71, 0xb8, !PT ;  /* 0x8000000003477812 */ /* 0x000fce00078eb847 */
[----:B------:R-:W-:-:S06]  /*5e4e0*/  DSETP.GTU.AND P0, PT, |R68|, +INF , PT ;  /* 0x7ff000004400742a */ /* 0x000fcc0003f0c200 */
[----:B------:R-:W-:Y:S02]  /*5e4f0*/  FSEL R2, R68, R2, P0 ;  /* 0x0000000244027208 */ /* 0x000fe40000000000 */
[----:B------:R-:W-:-:S07]  /*5e500*/  FSEL R3, R69, R71, P0 ;  /* 0x0000004745037208 */ /* 0x000fce0000000000 */
.L_x_50754:
[----:B------:R-:W-:Y:S05]  /*5e510*/  BSYNC B2 ;  /* 0x0000000000027941 */ /* 0x000fea0003800000 */
.L_x_50738:
        /* <DEDUP_REMOVED lines=74> */
.L_x_50811:
[----:B------:R-:W-:Y:S05]  /*5e9c0*/  BSYNC B0 ;  /* 0x0000000000007941 */ /* 0x000fea0003800000 */
.L_x_50810:
        /* <DEDUP_REMOVED lines=23> */
.L_x_50813:
[----:B------:R-:W-:Y:S01]  /*5eb40*/  DMUL R2, RZ, R10 ;  /* 0x0000000aff027228 */ /* 0x000fe20000000000 */
[----:B------:R-:W-:-:S10]  /*5eb50*/  IMAD.MOV.U32 R4, RZ, RZ, RZ ;  /* 0x000000ffff047224 */ /* 0x000fd400078e00ff */
.L_x_50814:
[----:B------:R-:W-:Y:S05]  /*5eb60*/  BSYNC B2 ;  /* 0x0000000000027941 */ /* 0x000fea0003800000 */
.L_x_50812:
        /* <DEDUP_REMOVED lines=47> */
.L_x_50816:
[----:B------:R-:W-:Y:S01]  /*5ee60*/  DMUL R2, RZ, R10 ;  /* 0x0000000aff027228 */ /* 0x000fe20000000000 */
[----:B------:R-:W-:-:S10]  /*5ee70*/  IMAD.MOV.U32 R8, RZ, RZ, RZ ;  /* 0x000000ffff087224 */ /* 0x000fd400078e00ff */
.L_x_50817:
[----:B------:R-:W-:Y:S05]  /*5ee80*/  BSYNC B2 ;  /* 0x0000000000027941 */ /* 0x000fea0003800000 */
.L_x_50815:
        /* <DEDUP_REMOVED lines=25> */
.L_x_50809:
        /* <DEDUP_REMOVED lines=62> */
.L_x_50819:
[----:B------:R-:W-:Y:S05]  /*5f400*/  BSYNC B0 ;  /* 0x0000000000007941 */ /* 0x000fea0003800000 */
.L_x_50818:
        /* <DEDUP_REMOVED lines=23> */
.L_x_50821:
[----:B------:R-:W-:Y:S01]  /*5f580*/  DMUL R2, RZ, R10 ;  /* 0x0000000aff027228 */ /* 0x000fe20000000000 */
[----:B------:R-:W-:-:S10]  /*5f590*/  IMAD.MOV.U32 R4, RZ, RZ, RZ ;  /* 0x000000ffff047224 */ /* 0x000fd400078e00ff */
.L_x_50822:
[----:B------:R-:W-:Y:S05]  /*5f5a0*/  BSYNC B2 ;  /* 0x0000000000027941 */ /* 0x000fea0003800000 */
.L_x_50820:
        /* <DEDUP_REMOVED lines=47> */
.L_x_50824:
[----:B------:R-:W-:Y:S01]  /*5f8a0*/  DMUL R2, RZ, R10 ;  /* 0x0000000aff027228 */ /* 0x000fe20000000000 */
[----:B------:R-:W-:-:S10]  /*5f8b0*/  IMAD.MOV.U32 R8, RZ, RZ, RZ ;  /* 0x000000ffff087224 */ /* 0x000fd400078e00ff */
.L_x_50825:
[----:B------:R-:W-:Y:S05]  /*5f8c0*/  BSYNC B2 ;  /* 0x0000000000027941 */ /* 0x000fea0003800000 */
.L_x_50823:
        /* <DEDUP_REMOVED lines=39> */
.L_x_50808:
        /* <DEDUP_REMOVED lines=11> */
.L_x_50826:
[----:B------:R-:W-:-:S10]  /*5fbf0*/  DADD R12, R10, -R10 ;  /* 0x000000000a0c7229 */ /* 0x000fd4000000080a */
[----:B------:R-:W-:Y:S02]  /*5fc00*/  IMAD.MOV.U32 R14, RZ, RZ, R12 ;  /* 0x000000ffff0e7224 */ /* 0x000fe400078e000c */
[----:B------:R-:W-:Y:S01]  /*5fc10*/  IMAD.MOV.U32 R15, RZ, RZ, R13 ;  /* 0x000000ffff0f7224 */ /* 0x000fe200078e000d */
[----:B------:R-:W-:Y:S06]  /*5fc20*/  BRA `(.L_x_50737) ;  /* 0x0000000800887947 */ /* 0x000fec0003800000 */
.L_x_50807:
        /* <DEDUP_REMOVED lines=24> */
.L_x_50828:
[----:B------:R-:W-:Y:S01]  /*5fdb0*/  DMUL R2, RZ, R10 ;  /* 0x0000000aff027228 */ /* 0x000fe20000000000 */
[----:B------:R-:W-:-:S10]  /*5fdc0*/  IMAD.MOV.U32 R4, RZ, RZ, RZ ;  /* 0x000000ffff047224 */ /* 0x000fd400078e00ff */
.L_x_50829:
[----:B------:R-:W-:Y:S05]  /*5fdd0*/  BSYNC B2 ;  /* 0x0000000000027941 */ /* 0x000fea0003800000 */
.L_x_50827:
        /* <DEDUP_REMOVED lines=47> */
.L_x_50831:
[----:B------:R-:W-:Y:S01]  /*600d0*/  DMUL R2, RZ, R10 ;  /* 0x0000000aff027228 */ /* 0x000fe20000000000 */
[----:B------:R-:W-:-:S10]  /*600e0*/  IMAD.MOV.U32 R8, RZ, RZ, RZ ;  /* 0x000000ffff087224 */ /* 0x000fd400078e00ff */
.L_x_50832:
[----:B------:R-:W-:Y:S05]  /*600f0*/  BSYNC B2 ;  /* 0x0000000000027941 */ /* 0x000fea0003800000 */
.L_x_50830:
        /* <DEDUP_REMOVED lines=24> */
.L_x_50806:
        /* <DEDUP_REMOVED lines=58> */
.L_x_50834:
[----:B------:R-:W-:Y:S05]  /*60620*/  BSYNC B0 ;  /* 0x0000000000007941 */ /* 0x000fea0003800000 */
.L_x_50833:
[----:B------:R-:W-:Y:S02]  /*60630*/  IMAD.MOV.U32 R14, RZ, RZ, R10 ;  /* 0x000000ffff0e7224 */ /* 0x000fe400078e000a */
[----:B------:R-:W-:-:S07]  /*60640*/  IMAD.MOV.U32 R15, RZ, RZ, R11 ;  /* 0x000000ffff0f7224 */ /* 0x000fce00078e000b */
.L_x_50737:
[----:B------:R-:W-:Y:S05]  /*60650*/  BSYNC B1 ;  /* 0x0000000000017941 */ /* 0x000fea0003800000 */
.L_x_50736:
        /* <DEDUP_REMOVED lines=125> */
.L_x_50844:
        /* <DEDUP_REMOVED lines=23> */
.L_x_50847:
[----:B------:R-:W-:Y:S05]  /*60fa0*/  BSYNC B4 ;  /* 0x0000000000047941 */ /* 0x000fea0003800000 */
.L_x_50846:
        /* <DEDUP_REMOVED lines=29> */
.L_x_50845:
[----:B------:R-:W-:Y:S05]  /*61180*/  BSYNC B3 ;  /* 0x0000000000037941 */ /* 0x000fea0003800000 */
.L_x_50843:
        /* <DEDUP_REMOVED lines=22> */
.L_x_50849:
[----:B------:R-:W-:Y:S05]  /*612f0*/  BSYNC B3 ;  /* 0x0000000000037941 */ /* 0x000fea0003800000 */
.L_x_50848:
        /* <DEDUP_REMOVED lines=82> */
.L_x_50851:
[----:B------:R-:W-:-:S04]  /*61820*/  ISETP.GE.AND P0, PT, R65, RZ, PT ;  /* 0x000000ff4100720c */ /* 0x000fc80003f06270 */
[----:B------:R-:W-:Y:S02]  /*61830*/  FSEL R2, RZ, 3.37028055040000000000e+12, P0 ;  /* 0x54442d18ff027808 */ /* 0x000fe40000000000 */
[----:B------:R-:W-:-:S07]  /*61840*/  FSEL R3, RZ, 2.1426990032196044922, P0 ;  /* 0x400921fbff037808 */ /* 0x000fce0000000000 */
.L_x_50852:
[----:B------:R-:W-:Y:S05]  /*61850*/  BSYNC B0 ;  /* 0x0000000000007941 */ /* 0x000fea0003800000 */
.L_x_50850:
[----:B------:R-:W-:Y:S01]  /*61860*/  DADD R64, |R64|, |R66| ;  /* 0x0000000040407229 */ /* 0x000fe20000000642 */
[----:B------:R-:W-:Y:S01]  /*61870*/  LOP3.LUT R67, R3, 0x80000000, R67, 0xb8, !PT ;  /* 0x8000000003437812 */ /* 0x000fe200078eb843 */
[----:B------:R-:W-:-:S06]  /*61880*/  DMUL R68, R68, 0.5 ;  /* 0x3fe0000044447828 */ /* 0x000fcc0000000000 */
[----:B------:R-:W-:-:S06]  /*61890*/  DSETP.GTU.AND P0, PT, |R64|, +INF , PT ;  /* 0x7ff000004000742a */ /* 0x000fcc0003f0c200 */
[----:B------:R-:W-:Y:S02]  /*618a0*/  FSEL R2, R64, R2, P0 ;  /* 0x0000000240027208 */ /* 0x000fe40000000000 */
[----:B------:R-:W-:Y:S01]  /*618b0*/  FSEL R3, R65, R67, P0 ;  /* 0x0000004341037208 */ /* 0x000fe20000000000 */
[----:B------:R-:W-:Y:S06]  /*618c0*/  BRA `(.L_x_50853) ;  /* 0x00000064005c7947 */ /* 0x000fec0003800000 */
.L_x_50842:
        /* <DEDUP_REMOVED lines=99> */
.L_x_50856:
[----:B------:R-:W-:Y:S05]  /*61f00*/  BSYNC B0 ;  /* 0x0000000000007941 */ /* 0x000fea0003800000 */
.L_x_50855:
        /* <DEDUP_REMOVED lines=9> */
.L_x_50858:
[----:B------:R-:W-:Y:S05]  /*61fa0*/  BSYNC B3 ;  /* 0x0000000000037941 */ /* 0x000fea0003800000 */
.L_x_50857:
        /* <DEDUP_REMOVED lines=82> */
.L_x_50860:
[----:B------:R-:W-:-:S04]  /*624d0*/  ISETP.GE.AND P0, PT, R65, RZ, PT ;  /* 0x000000ff4100720c */ /* 0x000fc80003f06270 */
[----:B------:R-:W-:Y:S02]  /*624e0*/  FSEL R2, RZ, 3.37028055040000000000e+12, P0 ;  /* 0x54442d18ff027808 */ /* 0x000fe40000000000 */
[----:B------:R-:W-:-:S07]  /*624f0*/  FSEL R3, RZ, 2.1426990032196044922, P0 ;  /* 0x400921fbff037808 */ /* 0x000fce0000000000 */
.L_x_50861:
[----:B------:R-:W-:Y:S05]  /*62500*/  BSYNC B0 ;  /* 0x0000000000007941 */ /* 0x000fea0003800000 */
.L_x_50859:
[----:B------:R-:W-:Y:S01]  /*62510*/  DADD R64, |R64|, |R66| ;  /* 0x0000000040407229 */ /* 0x000fe20000000642 */
[----:B------:R-:W-:Y:S01]  /*62520*/  LOP3.LUT R67, R3, 0x80000000, R67, 0xb8, !PT ;  /* 0x8000000003437812 */ /* 0x000fe200078eb843 */
[----:B------:R-:W-:-:S06]  /*62530*/  DMUL R68, R68, 0.5 ;  /* 0x3fe0000044447828 */ /* 0x000fcc0000000000 */
[----:B------:R-:W-:-:S06]  /*62540*/  DSETP.GTU.AND P0, PT, |R64|, +INF , PT ;  /* 0x7ff000004000742a */ /* 0x000fcc0003f0c200 */
[----:B------:R-:W-:Y:S02]  /*62550*/  FSEL R2, R64, R2, P0 ;  /* 0x0000000240027208 */ /* 0x000fe40000000000 */
[----:B------:R-:W-:Y:S01]  /*62560*/  FSEL R3, R65, R67, P0 ;  /* 0x0000004341037208 */ /* 0x000fe20000000000 */
[----:B------:R-:W-:Y:S06]  /*62570*/  BRA `(.L_x_50853) ;  /* 0x0000005800307947 */ /* 0x000fec0003800000 */
.L_x_50854:
        /* <DEDUP_REMOVED lines=28> */
.L_x_50863:
        /* <DEDUP_REMOVED lines=73> */
.L_x_50862:
        /* <DEDUP_REMOVED lines=99> */
.L_x_50865:
        /* <DEDUP_REMOVED lines=23> */
.L_x_50868:
[----:B------:R-:W-:Y:S05]  /*63370*/  BSYNC B4 ;  /* 0x0000000000047941 */ /* 0x000fea0003800000 */
.L_x_50867:
        /* <DEDUP_REMOVED lines=29> */
.L_x_50866:
[----:B------:R-:W-:Y:S05]  /*63550*/  BSYNC B3 ;  /* 0x0000000000037941 */ /* 0x000fea0003800000 */
.L_x_50864:
        /* <DEDUP_REMOVED lines=22> */
.L_x_50870:
[----:B------:R-:W-:Y:S05]  /*636c0*/  BSYNC B3 ;  /* 0x0000000000037941 */ /* 0x000fea0003800000 */
.L_x_50869:
        /* <DEDUP_REMOVED lines=82> */
.L_x_50872:
[----:B------:R-:W-:-:S04]  /*63bf0*/  ISETP.GE.AND P0, PT, R65, RZ, PT ;  /* 0x000000ff4100720c */ /* 0x000fc80003f06270 */
[----:B------:R-:W-:Y:S02]  /*63c00*/  FSEL R2, RZ, 3.37028055040000000000e+12, P0 ;  /* 0x54442d18ff027808 */ /* 0x000fe40000000000 */
[----:B------:R-:W-:-:S07]  /*63c10*/  FSEL R3, RZ, 2.1426990032196044922, P0 ;  /* 0x400921fbff037808 */ /* 0x000fce0000000000 */
.L_x_50873:
[----:B------:R-:W-:Y:S05]  /*63c20*/  BSYNC B0 ;  /* 0x0000000000007941 */ /* 0x000fea0003800000 */
.L_x_50871:
[----:B------:R-:W-:Y:S01]  /*63c30*/  DADD R64, |R64|, |R66| ;  /* 0x0000000040407229 */ /* 0x000fe20000000642 */
[----:B------:R-:W-:Y:S01]  /*63c40*/  LOP3.LUT R67, R3, 0x80000000, R67, 0xb8, !PT ;  /* 0x8000000003437812 */ /* 0x000fe200078eb843 */
[----:B------:R-:W-:-:S06]  /*63c50*/  DMUL R68, R68, 0.5 ;  /* 0x3fe0000044447828 */ /* 0x000fcc0000000000 */
[----:B------:R-:W-:-:S06]  /*63c60*/  DSETP.GTU.AND P0, PT, |R64|, +INF , PT ;  /* 0x7ff000004000742a */ /* 0x000fcc0003f0c200 */
[----:B------:R-:W-:Y:S02]  /*63c70*/  FSEL R2, R64, R2, P0 ;  /* 0x0000000240027208 */ /* 0x000fe40000000000 */
[----:B------:R-:W-:Y:S01]  /*63c80*/  FSEL R3, R65, R67, P0 ;  /* 0x0000004341037208 */ /* 0x000fe20000000000 */
[----:B------:R-:W-:Y:S06]  /*63c90*/  BRA `(.L_x_50853) ;  /* 0x0000004000687947 */ /* 0x000fec0003800000 */
.L_x_50841:
        /* <DEDUP_REMOVED lines=135> */
.L_x_50875:
[----:B------:R-:W-:Y:S05]  /*64510*/  BSYNC B0 ;  /* 0x0000000000007941 */ /* 0x000fea0003800000 */
.L_x_50874:
        /* <DEDUP_REMOVED lines=9> */
.L_x_50877:
[----:B------:R-:W-:Y:S05]  /*645b0*/  BSYNC B3 ;  /* 0x0000000000037941 */ /* 0x000fea0003800000 */
.L_x_50876:
        /* <DEDUP_REMOVED lines=82> */
.L_x_50879:
[----:B------:R-:W-:-:S04]  /*64ae0*/  ISETP.GE.AND P0, PT, R65, RZ, PT ;  /* 0x000000ff4100720c */ /* 0x000fc80003f06270 */
[----:B------:R-:W-:Y:S02]  /*64af0*/  FSEL R2, RZ, 3.37028055040000000000e+12, P0 ;  /* 0x54442d18ff027808 */ /* 0x000fe40000000000 */
[----:B------:R-:W-:-:S07]  /*64b00*/  FSEL R3, RZ, 2.1426990032196044922, P0 ;  /* 0x400921fbff037808 */ /* 0x000fce0000000000 */
.L_x_50880:
[----:B------:R-:W-:Y:S05]  /*64b10*/  BSYNC B0 ;  /* 0x0000000000007941 */ /* 0x000fea0003800000 */
.L_x_50878:
[----:B------:R-:W-:Y:S01]  /*64b20*/  DADD R64, |R64|, |R66| ;  /* 0x0000000040407229 */ /* 0x000fe20000000642 */
[----:B------:R-:W-:-:S07]  /*64b30*/  LOP3.LUT R67, R3, 0x80000000, R67, 0xb8, !PT ;  /* 0x8000000003437812 */ /* 0x000fce00078eb843 */
[----:B------:R-:W-:-:S06]  /*64b40*/  DSETP.GTU.AND P0, PT, |R64|, +INF , PT ;  /* 0x7ff000004000742a */ /* 0x000fcc0003f0c200 */
[----:B------:R-:W-:Y:S02]  /*64b50*/  FSEL R2, R64, R2, P0 ;  /* 0x0000000240027208 */ /* 0x000fe40000000000 */
[----:B------:R-:W-:Y:S01]  /*64b60*/  FSEL R3, R65, R67, P0 ;  /* 0x0000004341037208 */ /* 0x000fe20000000000 */
[----:B------:R-:W-:Y:S06]  /*64b70*/  BRA `(.L_x_50853) ;  /* 0x0000003000b07947 */ /* 0x000fec0003800000 */
.L_x_50840:
        /* <DEDUP_REMOVED lines=92> */
.L_x_50883:
        /* <DEDUP_REMOVED lines=23> */
.L_x_50886:
[----:B------:R-:W-:Y:S05]  /*652b0*/  BSYNC B4 ;  /* 0x0000000000047941 */ /* 0x000fea0003800000 */
.L_x_50885:
        /* <DEDUP_REMOVED lines=29> */
.L_x_50884:
[----:B------:R-:W-:Y:S05]  /*65490*/  BSYNC B3 ;  /* 0x0000000000037941 */ /* 0x000fea0003800000 */
.L_x_50882:
        /* <DEDUP_REMOVED lines=83> */
.L_x_50881:
        /* <DEDUP_REMOVED lines=85> */
.L_x_50839:
        /* <DEDUP_REMOVED lines=24> */
.L_x_50888:
[----:B------:R-:W-:Y:S05]  /*660a0*/  BSYNC B3 ;  /* 0x0000000000037941 */ /* 0x000fea0003800000 */
.L_x_50887:
        /* <DEDUP_REMOVED lines=25> */
.L_x_50890:
[----:B------:R-:W-:Y:S05]  /*66240*/  BSYNC B3 ;  /* 0x0000000000037941 */ /* 0x000fea0003800000 */
.L_x_50889:
        /* <DEDUP_REMOVED lines=135> */
.L_x_50892:
[----:B------:R-:W-:Y:S05]  /*66ac0*/  BSYNC B0 ;  /* 0x0000000000007941 */ /* 0x000fea0003800000 */
.L_x_50891:
        /* <DEDUP_REMOVED lines=9> */
.L_x_50894:
[----:B------:R-:W-:Y:S05]  /*66b60*/  BSYNC B3 ;  /* 0x0000000000037941 */ /* 0x000fea0003800000 */
.L_x_50893:
        /* <DEDUP_REMOVED lines=82> */
.L_x_50896:
[----:B------:R-:W-:-:S04]  /*67090*/  ISETP.GE.AND P0, PT, R65, RZ, PT ;  /* 0x000000ff4100720c */ /* 0x000fc80003f06270 */
[----:B------:R-:W-:Y:S02]  /*670a0*/  FSEL R2, RZ, 3.37028055040000000000e+12, P0 ;  /* 0x54442d18ff027808 */ /* 0x000fe40000000000 */
[----:B------:R-:W-:-:S07]  /*670b0*/  FSEL R3, RZ, 2.1426990032196044922, P0 ;  /* 0x400921fbff037808 */ /* 0x000fce0000000000 */
.L_x_50897:
[----:B------:R-:W-:Y:S05]  /*670c0*/  BSYNC B0 ;  /* 0x0000000000007941 */ /* 0x000fea0003800000 */
.L_x_50895:
[----:B------:R-:W-:Y:S01]  /*670d0*/  DADD R64, |R64|, |R66| ;  /* 0x0000000040407229 */ /* 0x000fe20000000642 */
[----:B------:R-:W-:Y:S01]  /*670e0*/  LOP3.LUT R67, R3, 0x80000000, R67, 0xb8, !PT ;  /* 0x8000000003437812 */ /* 0x000fe200078eb843 */
[----:B------:R-:W-:-:S06]  /*670f0*/  DADD R68, R68, 1 ;  /* 0x3ff0000044447429 */ /* 0x000fcc0000000000 */
[----:B------:R-:W-:-:S06]  /*67100*/  DSETP.GTU.AND P0, PT, |R64|, +INF , PT ;  /* 0x7ff000004000742a */ /* 0x000fcc0003f0c200 */
[----:B------:R-:W-:Y:S02]  /*67110*/  FSEL R2, R64, R2, P0 ;  /* 0x0000000240027208 */ /* 0x000fe40000000000 */
[----:B------:R-:W-:Y:S01]  /*67120*/  FSEL R3, R65, R67, P0 ;  /* 0x0000004341037208 */ /* 0x000fe20000000000 */
[----:B------:R-:W-:Y:S06]  /*67130*/  BRA `(.L_x_50853) ;  /* 0x0000000c00407947 */ /* 0x000fec0003800000 */
.L_x_50838:
        /* <DEDUP_REMOVED lines=108> */
.L_x_50899:
[----:B------:R-:W-:Y:S05]  /*67800*/  BSYNC B0 ;  /* 0x0000000000007941 */ /* 0x000fea0003800000 */
.L_x_50898:
        /* <DEDUP_REMOVED lines=8> */
.L_x_50901:
[----:B------:R-:W-:Y:S05]  /*67890*/  BSYNC B3 ;  /* 0x0000000000037941 */ /* 0x000fea0003800000 */
.L_x_50900:
        /* <DEDUP_REMOVED lines=82> */
.L_x_50903:
[----:B------:R-:W-:Y:S02]  /*67dc0*/  FSEL R2, RZ, 3.37028055040000000000e+12, P2 ;  /* 0x54442d18ff027808 */ /* 0x000fe40001000000 */
[----:B------:R-:W-:-:S07]  /*67dd0*/  FSEL R3, RZ, 2.1426990032196044922, P2 ;  /* 0x400921fbff037808 */ /* 0x000fce0001000000 */
.L_x_50904:
[----:B------:R-:W-:Y:S05]  /*67de0*/  BSYNC B0 ;  /* 0x0000000000007941 */ /* 0x000fea0003800000 */
.L_x_50902:
[----:B------:R-:W-:Y:S01]  /*67df0*/  DADD R64, |R64|, |R66| ;  /* 0x0000000040407229 */ /* 0x000fe20000000642 */
[----:B------:R-:W-:-:S07]  /*67e00*/  LOP3.LUT R67, R3, 0x80000000, R67, 0xb8, !PT ;  /* 0x8000000003437812 */ /* 0x000fce00078eb843 */
[----:B------:R-:W-:-:S06]  /*67e10*/  DSETP.GTU.AND P0, PT, |R64|, +INF , PT ;  /* 0x7ff000004000742a */ /* 0x000fcc0003f0c200 */
[----:B------:R-:W-:Y:S02]  /*67e20*/  FSEL R2, R64, R2, P0 ;  /* 0x0000000240027208 */ /* 0x000fe40000000000 */
[----:B------:R-:W-:-:S07]  /*67e30*/  FSEL R3, R65, R67, P0 ;  /* 0x0000004341037208 */ /* 0x000fce0000000000 */
.L_x_50853:
[----:B------:R-:W-:Y:S05]  /*67e40*/  BSYNC B2 ;  /* 0x0000000000027941 */ /* 0x000fea0003800000 */
.L_x_50837:
        /* <DEDUP_REMOVED lines=74> */
.L_x_50910:
[----:B------:R-:W-:Y:S05]  /*682f0*/  BSYNC B0 ;  /* 0x0000000000007941 */ /* 0x000fea0003800000 */
.L_x_50909:
        /* <DEDUP_REMOVED lines=23> */
.L_x_50912:
[----:B------:R-:W-:Y:S01]  /*68470*/  DMUL R2, RZ, R10 ;  /* 0x0000000aff027228 */ /* 0x000fe20000000000 */
[----:B------:R-:W-:-:S10]  /*68480*/  IMAD.MOV.U32 R4, RZ, RZ, RZ ;  /* 0x000000ffff047224 */ /* 0x000fd400078e00ff */
.L_x_50913:
[----:B------:R-:W-:Y:S05]  /*68490*/  BSYNC B2 ;  /* 0x0000000000027941 */ /* 0x000fea0003800000 */
.L_x_50911:
        /* <DEDUP_REMOVED lines=47> */
.L_x_50915:
[----:B------:R-:W-:Y:S01]  /*68790*/  DMUL R2, RZ, R10 ;  /* 0x0000000aff027228 */ /* 0x000fe20000000000 */
[----:B------:R-:W-:-:S10]  /*687a0*/  IMAD.MOV.U32 R8, RZ, RZ, RZ ;  /* 0x000000ffff087224 */ /* 0x000fd400078e00ff */
.L_x_50916:
[----:B------:R-:W-:Y:S05]  /*687b0*/  BSYNC B2 ;  /* 0x0000000000027941 */ /* 0x000fea0003800000 */
.L_x_50914:
        /* <DEDUP_REMOVED lines=25> */
.L_x_50908:
        /* <DEDUP_REMOVED lines=62> */
.L_x_50918:
[----:B------:R-:W-:Y:S05]  /*68d30*/  BSYNC B0 ;  /* 0x0000000000007941 */ /* 0x000fea0003800000 */
.L_x_50917:
        /* <DEDUP_REMOVED lines=23> */
.L_x_50920:
[----:B------:R-:W-:Y:S01]  /*68eb0*/  DMUL R2, RZ, R10 ;  /* 0x0000000aff027228 */ /* 0x000fe20000000000 */
[----:B------:R-:W-:-:S10]  /*68ec0*/  IMAD.MOV.U32 R4, RZ, RZ, RZ ;  /* 0x000000ffff047224 */ /* 0x000fd400078e00ff */
.L_x_50921:
[----:B------:R-:W-:Y:S05]  /*68ed0*/  BSYNC B2 ;  /* 0x0000000000027941 */ /* 0x000fea0003800000 */
.L_x_50919:
        /* <DEDUP_REMOVED lines=47> */
.L_x_50923:
[----:B------:R-:W-:Y:S01]  /*691d0*/  DMUL R2, RZ, R10 ;  /* 0x0000000aff027228 */ /* 0x000fe20000000000 */
[----:B------:R-:W-:-:S10]  /*691e0*/  IMAD.MOV.U32 R8, RZ, RZ, RZ ;  /* 0x000000ffff087224 */ /* 0x000fd400078e00ff */
.L_x_50924:
[----:B------:R-:W-:Y:S05]  /*691f0*/  BSYNC B2 ;  /* 0x0000000000027941 */ /* 0x000fea0003800000 */
.L_x_50922:
        /* <DEDUP_REMOVED lines=39> */
.L_x_50907:
        /* <DEDUP_REMOVED lines=11> */
.L_x_50925:
[----:B------:R-:W-:-:S10]  /*69520*/  DADD R68, R10, -R10 ;  /* 0x000000000a447229 */ /* 0x000fd4000000080a */
[----:B------:R-:W-:Y:S02]  /*69530*/  IMAD.MOV.U32 R70, RZ, RZ, R68 ;  /* 0x000000ffff467224 */ /* 0x000fe400078e0044 */
[----:B------:R-:W-:Y:S01]  /*69540*/  IMAD.MOV.U32 R71, RZ, RZ, R69 ;  /* 0x000000ffff477224 */ /* 0x000fe200078e0045 */
[----:B------:R-:W-:Y:S06]  /*69550*/  BRA `(.L_x_50836) ;  /* 0x0000000800887947 */ /* 0x000fec0003800000 */
.L_x_50906:
        /* <DEDUP_REMOVED lines=24> */
.L_x_50927:
[----:B------:R-:W-:Y:S01]  /*696e0*/  DMUL R2, RZ, R10 ;  /* 0x0000000aff027228 */ /* 0x000fe20000000000 */
[----:B------:R-:W-:-:S10]  /*696f0*/  IMAD.MOV.U32 R4, RZ, RZ, RZ ;  /* 0x000000ffff047224 */ /* 0x000fd400078e00ff */
.L_x_50928:
[----:B------:R-:W-:Y:S05]  /*69700*/  BSYNC B2 ;  /* 0x0000000000027941 */ /* 0x000fea0003800000 */
.L_x_50926:
        /* <DEDUP_REMOVED lines=47> */
.L_x_50930:
[----:B------:R-:W-:Y:S01]  /*69a00*/  DMUL R2, RZ, R10 ;  /* 0x0000000aff027228 */ /* 0x000fe20000000000 */
[----:B------:R-:W-:-:S10]  /*69a10*/  IMAD.MOV.U32 R8, RZ, RZ, RZ ;  /* 0x000000ffff087224 */ /* 0x000fd400078e00ff */
.L_x_50931:
[----:B------:R-:W-:Y:S05]  /*69a20*/  BSYNC B2 ;  /* 0x0000000000027941 */ /* 0x000fea0003800000 */
.L_x_50929:
        /* <DEDUP_REMOVED lines=24> */
.L_x_50905:
        /* <DEDUP_REMOVED lines=58> */
.L_x_50933:
[----:B------:R-:W-:Y:S05]  /*69f50*/  BSYNC B0 ;  /* 0x0000000000007941 */ /* 0x000fea0003800000 */
.L_x_50932:
[----:B------:R-:W-:Y:S02]  /*69f60*/  IMAD.MOV.U32 R70, RZ, RZ, R10 ;  /* 0x000000ffff467224 */ /* 0x000fe400078e000a */
[----:B------:R-:W-:-:S07]  /*69f70*/  IMAD.MOV.U32 R71, RZ, RZ, R11 ;  /* 0x000000ffff477224 */ /* 0x000fce00078e000b */
.L_x_50836:
[----:B------:R-:W-:Y:S05]  /*69f80*/  BSYNC B1 ;  /* 0x0000000000017941 */ /* 0x000fea0003800000 */
.L_x_50835:
        /* <DEDUP_REMOVED lines=123> */
.L_x_50943:
        /* <DEDUP_REMOVED lines=23> */
.L_x_50946:
[----:B------:R-:W-:Y:S05]  /*6a8b0*/  BSYNC B4 ;  /* 0x0000000000047941 */ /* 0x000fea0003800000 */
.L_x_50945:
        /* <DEDUP_REMOVED lines=29> */
.L_x_50944:
[----:B------:R-:W-:Y:S05]  /*6aa90*/  BSYNC B3 ;  /* 0x0000000000037941 */ /* 0x000fea0003800000 */
.L_x_50942:
        /* <DEDUP_REMOVED lines=22> */
.L_x_50948:
[----:B------:R-:W-:Y:S05]  /*6ac00*/  BSYNC B3 ;  /* 0x0000000000037941 */ /* 0x000fea0003800000 */
.L_x_50947:
        /* <DEDUP_REMOVED lines=82> */
.L_x_50950:
[----:B------:R-:W-:-:S04]  /*6b130*/  ISETP.GE.AND P0, PT, R57, RZ, PT ;  /* 0x000000ff3900720c */ /* 0x000fc80003f06270 */
[----:B------:R-:W-:Y:S02]  /*6b140*/  FSEL R2, RZ, 3.37028055040000000000e+12, P0 ;  /* 0x54442d18ff027808 */ /* 0x000fe40000000000 */
[----:B------:R-:W-:-:S07]  /*6b150*/  FSEL R3, RZ, 2.1426990032196044922, P0 ;  /* 0x400921fbff037808 */ /* 0x000fce0000000000 */
.L_x_50951:
[----:B------:R-:W-:Y:S05]  /*6b160*/  BSYNC B0 ;  /* 0x0000000000007941 */ /* 0x000fea0003800000 */
.L_x_50949:
[----:B------:R-:W-:Y:S01]  /*6b170*/  DADD R56, |R56|, |R58| ;  /* 0x0000000038387229 */ /* 0x000fe2000000063a */
[----:B------:R-:W-:Y:S01]  /*6b180*/  LOP3.LUT R59, R3, 0x80000000, R59, 0xb8, !PT ;  /* 0x80000000033b7812 */ /* 0x000fe200078eb83b */
[----:B------:R-:W-:-:S06]  /*6b190*/  DMUL R60, R60, 0.5 ;  /* 0x3fe000003c3c7828 */ /* 0x000fcc0000000000 */
[----:B------:R-:W-:-:S06]  /*6b1a0*/  DSETP.GTU.AND P0, PT, |R56|, +INF , PT ;  /* 0x7ff000003800742a */ /* 0x000fcc0003f0c200 */
[----:B------:R-:W-:Y:S02]  /*6b1b0*/  FSEL R2, R56, R2, P0 ;  /* 0x0000000238027208 */ /* 0x000fe40000000000 */
[----:B------:R-:W-:Y:S01]  /*6b1c0*/  FSEL R3, R57, R59, P0 ;  /* 0x0000003b39037208 */ /* 0x000fe20000000000 */
[----:B------:R-:W-:Y:S06]  /*6b1d0*/  BRA `(.L_x_50952) ;  /* 0x0000006400647947 */ /* 0x000fec0003800000 */
.L_x_50941:
        /* <DEDUP_REMOVED lines=99> */
.L_x_50955:
[----:B------:R-:W-:Y:S05]  /*6b810*/  BSYNC B0 ;  /* 0x0000000000007941 */ /* 0x000fea0003800000 */
.L_x_50954:
        /* <DEDUP_REMOVED lines=9> */
.L_x_50957:
[----:B------:R-:W-:Y:S05]  /*6b8b0*/  BSYNC B3 ;  /* 0x0000000000037941 */ /* 0x000fea0003800000 */
.L_x_50956:
        /* <DEDUP_REMOVED lines=82> */
.L_x_50959:
[----:B------:R-:W-:-:S04]  /*6bde0*/  ISETP.GE.AND P0, PT, R57, RZ, PT ;  /* 0x000000ff3900720c */ /* 0x000fc80003f06270 */
[----:B------:R-:W-:Y:S02]  /*6bdf0*/  FSEL R2, RZ, 3.37028055040000000000e+12, P0 ;  /* 0x54442d18ff027808 */ /* 0x000fe40000000000 */
[----:B------:R-:W-:-:S07]  /*6be00*/  FSEL R3, RZ, 2.1426990032196044922, P0 ;  /* 0x400921fbff037808 */ /* 0x000fce0000000000 */
.L_x_50960:
[----:B------:R-:W-:Y:S05]  /*6be10*/  BSYNC B0 ;  /* 0x0000000000007941 */ /* 0x000fea0003800000 */
.L_x_50958:
[----:B------:R-:W-:Y:S01]  /*6be20*/  DADD R56, |R56|, |R58| ;  /* 0x0000000038387229 */ /* 0x000fe2000000063a */
[----:B------:R-:W-:Y:S01]  /*6be30*/  LOP3.LUT R59, R3, 0x80000000, R59, 0xb8, !PT ;  /* 0x80000000033b7812 */ /* 0x000fe200078eb83b */
[----:B------:R-:W-:-:S06]  /*6be40*/  DMUL R60, R60, 0.5 ;  /* 0x3fe000003c3c7828 */ /* 0x000fcc0000000000 */
[----:B------:R-:W-:-:S06]  /*6be50*/  DSETP.GTU.AND P0, PT, |R56|, +INF , PT ;  /* 0x7ff000003800742a */ /* 0x000fcc0003f0c200 */
[----:B------:R-:W-:Y:S02]  /*6be60*/  FSEL R2, R56, R2, P0 ;  /* 0x0000000238027208 */ /* 0x000fe40000000000 */
[----:B------:R-:W-:Y:S01]  /*6be70*/  FSEL R3, R57, R59, P0 ;  /* 0x0000003b39037208 */ /* 0x000fe20000000000 */
[----:B------:R-:W-:Y:S06]  /*6be80*/  BRA `(.L_x_50952) ;  /* 0x0000005800387947 */ /* 0x000fec0003800000 */
.L_x_50953:
        /* <DEDUP_REMOVED lines=28> */
.L_x_50962:
        /* <DEDUP_REMOVED lines=75> */
.L_x_50961:
        /* <DEDUP_REMOVED lines=99> */
.L_x_50964:
        /* <DEDUP_REMOVED lines=23> */
.L_x_50967:
[----:B------:R-:W-:Y:S05]  /*6cca0*/  BSYNC B4 ;  /* 0x0000000000047941 */ /* 0x000fea0003800000 */
.L_x_50966:
        /* <DEDUP_REMOVED lines=29> */
.L_x_50965:
[----:B------:R-:W-:Y:S05]  /*6ce80*/  BSYNC B3 ;  /* 0x0000000000037941 */ /* 0x000fea0003800000 */
.L_x_50963:
        /* <DEDUP_REMOVED lines=22> */
.L_x_50969:
[----:B------:R-:W-:Y:S05]  /*6cff0*/  BSYNC B3 ;  /* 0x0000000000037941 */ /* 0x000fea0003800000 */
.L_x_50968:
        /* <DEDUP_REMOVED lines=82> */
.L_x_50971:
[----:B------:R-:W-:-:S04]  /*6d520*/  ISETP.GE.AND P0, PT, R57, RZ, PT ;  /* 0x000000ff3900720c */ /* 0x000fc80003f06270 */
[----:B------:R-:W-:Y:S02]  /*6d530*/  FSEL R2, RZ, 3.37028055040000000000e+12, P0 ;  /* 0x54442d18ff027808 */ /* 0x000fe40000000000 */
[----:B------:R-:W-:-:S07]  /*6d540*/  FSEL R3, RZ, 2.1426990032196044922, P0 ;  /* 0x400921fbff037808 */ /* 0x000fce0000000000 */
.L_x_50972:
[----:B------:R-:W-:Y:S05]  /*6d550*/  BSYNC B0 ;  /* 0x0000000000007941 */ /* 0x000fea0003800000 */
.L_x_50970:
[----:B------:R-:W-:Y:S01]  /*6d560*/  DADD R56, |R56|, |R58| ;  /* 0x0000000038387229 */ /* 0x000fe2000000063a */
[----:B------:R-:W-:Y:S01]  /*6d570*/  LOP3.LUT R59, R3, 0x80000000, R59, 0xb8, !PT ;  /* 0x80000000033b7812 */ /* 0x000fe200078eb83b */
[----:B------:R-:W-:-:S06]  /*6d580*/  DMUL R60, R60, 0.5 ;  /* 0x3fe000003c3c7828 */ /* 0x000fcc0000000000 */
[----:B------:R-:W-:-:S06]  /*6d590*/  DSETP.GTU.AND P0, PT, |R56|, +INF , PT ;  /* 0x7ff000003800742a */ /* 0x000fcc0003f0c200 */
[----:B------:R-:W-:Y:S02]  /*6d5a0*/  FSEL R2, R56, R2, P0 ;  /* 0x0000000238027208 */ /* 0x000fe40000000000 */
[----:B------:R-:W-:Y:S01]  /*6d5b0*/  FSEL R3, R57, R59, P0 ;  /* 0x0000003b39037208 */ /* 0x000fe20000000000 */
[----:B------:R-:W-:Y:S06]  /*6d5c0*/  BRA `(.L_x_50952) ;  /* 0x0000004000687947 */ /* 0x000fec0003800000 */
.L_x_50940:
        /* <DEDUP_REMOVED lines=135> */
.L_x_50974:
[----:B------:R-:W-:Y:S05]  /*6de40*/  BSYNC B0 ;  /* 0x0000000000007941 */ /* 0x000fea0003800000 */
.L_x_50973:
        /* <DEDUP_REMOVED lines=9> */
.L_x_50976:
[----:B------:R-:W-:Y:S05]  /*6dee0*/  BSYNC B3 ;  /* 0x0000000000037941 */ /* 0x000fea0003800000 */
.L_x_50975:
        /* <DEDUP_REMOVED lines=82> */
.L_x_50978:
[----:B------:R-:W-:-:S04]  /*6e410*/  ISETP.GE.AND P0, PT, R57, RZ, PT ;  /* 0x000000ff3900720c */ /* 0x000fc80003f06270 */
[----:B------:R-:W-:Y:S02]  /*6e420*/  FSEL R2, RZ, 3.37028055040000000000e+12, P0 ;  /* 0x54442d18ff027808 */ /* 0x000fe40000000000 */
[----:B------:R-:W-:-:S07]  /*6e430*/  FSEL R3, RZ, 2.1426990032196044922, P0 ;  /* 0x400921fbff037808 */ /* 0x000fce0000000000 */
.L_x_50979:
[----:B------:R-:W-:Y:S05]  /*6e440*/  BSYNC B0 ;  /* 0x0000000000007941 */ /* 0x000fea0003800000 */
.L_x_50977:
[----:B------:R-:W-:Y:S01]  /*6e450*/  DADD R56, |R56|, |R58| ;  /* 0x0000000038387229 */ /* 0x000fe2000000063a */
[----:B------:R-:W-:-:S07]  /*6e460*/  LOP3.LUT R59, R3, 0x80000000, R59, 0xb8, !PT ;  /* 0x80000000033b7812 */ /* 0x000fce00078eb83b */
[----:B------:R-:W-:-:S06]  /*6e470*/  DSETP.GTU.AND P0, PT, |R56|, +INF , PT ;  /* 0x7ff000003800742a */ /* 0x000fcc0003f0c200 */
[----:B------:R-:W-:Y:S02]  /*6e480*/  FSEL R2, R56, R2, P0 ;  /* 0x0000000238027208 */ /* 0x000fe40000000000 */
[----:B------:R-:W-:Y:S01]  /*6e490*/  FSEL R3, R57, R59, P0 ;  /* 0x0000003b39037208 */ /* 0x000fe20000000000 */
[----:B------:R-:W-:Y:S06]  /*6e4a0*/  BRA `(.L_x_50952) ;  /* 0x0000003000b07947 */ /* 0x000fec0003800000 */
.L_x_50939:
        /* <DEDUP_REMOVED lines=92> */
.L_x_50982:
        /* <DEDUP_REMOVED lines=23> */
.L_x_50985:
[----:B------:R-:W-:Y:S05]  /*6ebe0*/  BSYNC B4 ;  /* 0x0000000000047941 */ /* 0x000fea0003800000 */
.L_x_50984:
        /* <DEDUP_REMOVED lines=29> */
.L_x_50983:
[----:B------:R-:W-:Y:S05]  /*6edc0*/  BSYNC B3 ;  /* 0x0000000000037941 */ /* 0x000fea0003800000 */
.L_x_50981:
        /* <DEDUP_REMOVED lines=83> */
.L_x_50980:
        /* <DEDUP_REMOVED lines=85> */
.L_x_50938:
        /* <DEDUP_REMOVED lines=24> */
.L_x_50987:
[----:B------:R-:W-:Y:S05]  /*6f9d0*/  BSYNC B3 ;  /* 0x0000000000037941 */ /* 0x000fea0003800000 */
.L_x_50986:
        /* <DEDUP_REMOVED lines=25> */
.L_x_50989:
[----:B------:R-:W-:Y:S05]  /*6fb70*/  BSYNC B3 ;  /* 0x0000000000037941 */ /* 0x000fea0003800000 */
.L_x_50988:
        /* <DEDUP_REMOVED lines=135> */
.L_x_50991:
[----:B------:R-:W-:Y:S05]  /*703f0*/  BSYNC B0 ;  /* 0x0000000000007941 */ /* 0x000fea0003800000 */
.L_x_50990:
        /* <DEDUP_REMOVED lines=9> */
.L_x_50993:
[----:B------:R-:W-:Y:S05]  /*70490*/  BSYNC B3 ;  /* 0x0000000000037941 */ /* 0x000fea0003800000 */
.L_x_50992:
        /* <DEDUP_REMOVED lines=82> */
.L_x_50995:
[----:B------:R-:W-:-:S04]  /*709c0*/  ISETP.GE.AND P0, PT, R57, RZ, PT ;  /* 0x000000ff3900720c */ /* 0x000fc80003f06270 */
[----:B------:R-:W-:Y:S02]  /*709d0*/  FSEL R2, RZ, 3.37028055040000000000e+12, P0 ;  /* 0x54442d18ff027808 */ /* 0x000fe40000000000 */
[----:B------:R-:W-:-:S07]  /*709e0*/  FSEL R3, RZ, 2.1426990032196044922, P0 ;  /* 0x400921fbff037808 */ /* 0x000fce0000000000 */
.L_x_50996:
[----:B------:R-:W-:Y:S05]  /*709f0*/  BSYNC B0 ;  /* 0x0000000000007941 */ /* 0x000fea0003800000 */
.L_x_50994:
[----:B------:R-:W-:Y:S01]  /*70a00*/  DADD R56, |R56|, |R58| ;  /* 0x0000000038387229 */ /* 0x000fe2000000063a */
[----:B------:R-:W-:Y:S01]  /*70a10*/  LOP3.LUT R59, R3, 0x80000000, R59, 0xb8, !PT ;  /* 0x80000000033b7812 */ /* 0x000fe200078eb83b */
[----:B------:R-:W-:-:S06]  /*70a20*/  DADD R60, R60, 1 ;  /* 0x3ff000003c3c7429 */ /* 0x000fcc0000000000 */
[----:B------:R-:W-:-:S06]  /*70a30*/  DSETP.GTU.AND P0, PT, |R56|, +INF , PT ;  /* 0x7ff000003800742a */ /* 0x000fcc0003f0c200 */
[----:B------:R-:W-:Y:S02]  /*70a40*/  FSEL R2, R56, R2, P0 ;  /* 0x0000000238027208 */ /* 0x000fe40000000000 */
[----:B------:R-:W-:Y:S01]  /*70a50*/  FSEL R3, R57, R59, P0 ;  /* 0x0000003b39037208 */ /* 0x000fe20000000000 */
[----:B------:R-:W-:Y:S06]  /*70a60*/  BRA `(.L_x_50952) ;  /* 0x0000000c00407947 */ /* 0x000fec0003800000 */
.L_x_50937:
        /* <DEDUP_REMOVED lines=108> */
.L_x_50998:
[----:B------:R-:W-:Y:S05]  /*71130*/  BSYNC B0 ;  /* 0x0000000000007941 */ /* 0x000fea0003800000 */
.L_x_50997:
        /* <DEDUP_REMOVED lines=8> */
.L_x_51000:
[----:B------:R-:W-:Y:S05]  /*711c0*/  BSYNC B3 ;  /* 0x0000000000037941 */ /* 0x000fea0003800000 */
.L_x_50999:
        /* <DEDUP_REMOVED lines=82> */
.L_x_51002:
[----:B------:R-:W-:Y:S02]  /*716f0*/  FSEL R2, RZ, 3.37028055040000000000e+12, P2 ;  /* 0x54442d18ff027808 */ /* 0x000fe40001000000 */
[----:B------:R-:W-:-:S07]  /*71700*/  FSEL R3, RZ, 2.1426990032196044922, P2 ;  /* 0x400921fbff037808 */ /* 0x000fce0001000000 */
.L_x_51003:
[----:B------:R-:W-:Y:S05]  /*71710*/  BSYNC B0 ;  /* 0x0000000000007941 */ /* 0x000fea0003800000 */
.L_x_51001:
[----:B------:R-:W-:Y:S01]  /*71720*/  DADD R56, |R56|, |R58| ;  /* 0x0000000038387229 */ /* 0x000fe2000000063a */
[----:B------:R-:W-:-:S07]  /*71730*/  LOP3.LUT R59, R3, 0x80000000, R59, 0xb8, !PT ;  /* 0x80000000033b7812 */ /* 0x000fce00078eb83b */
[----:B------:R-:W-:-:S06]  /*71740*/  DSETP.GTU.AND P0, PT, |R56|, +INF , PT ;  /* 0x7ff000003800742a */ /* 0x000fcc0003f0c200 */
[----:B------:R-:W-:Y:S02]  /*71750*/  FSEL R2, R56, R2, P0 ;  /* 0x0000000238027208 */ /* 0x000fe40000000000 */
[----:B------:R-:W-:-:S07]  /*71760*/  FSEL R3, R57, R59, P0 ;  /* 0x0000003b39037208 */ /* 0x000fce0000000000 */
.L_x_50952:
[----:B------:R-:W-:Y:S05]  /*71770*/  BSYNC B2 ;  /* 0x0000000000027941 */ /* 0x000fea0003800000 */
.L_x_50936:
        /* <DEDUP_REMOVED lines=74> */
.L_x_51009:
[----:B------:R-:W-:Y:S05]  /*71c20*/  BSYNC B0 ;  /* 0x0000000000007941 */ /* 0x000fea0003800000 */
.L_x_51008:
        /* <DEDUP_REMOVED lines=23> */
.L_x_51011:
[----:B------:R-:W-:Y:S01]  /*71da0*/  DMUL R2, RZ, R10 ;  /* 0x0000000aff027228 */ /* 0x000fe20000000000 */
[----:B------:R-:W-:-:S10]  /*71db0*/  IMAD.MOV.U32 R4, RZ, RZ, RZ ;  /* 0x000000ffff047224 */ /* 0x000fd400078e00ff */
.L_x_51012:
[----:B------:R-:W-:Y:S05]  /*71dc0*/  BSYNC B2 ;  /* 0x0000000000027941 */ /* 0x000fea0003800000 */
.L_x_51010:
        /* <DEDUP_REMOVED lines=47> */
.L_x_51014:
[----:B------:R-:W-:Y:S01]  /*720c0*/  DMUL R2, RZ, R10 ;  /* 0x0000000aff027228 */ /* 0x000fe20000000000 */
[----:B------:R-:W-:-:S10]  /*720d0*/  IMAD.MOV.U32 R8, RZ, RZ, RZ ;  /* 0x000000ffff087224 */ /* 0x000fd400078e00ff */
.L_x_51015:
[----:B------:R-:W-:Y:S05]  /*720e0*/  BSYNC B2 ;  /* 0x0000000000027941 */ /* 0x000fea0003800000 */
.L_x_51013:
        /* <DEDUP_REMOVED lines=25> */
.L_x_51007:
        /* <DEDUP_REMOVED lines=62> */
.L_x_51017:
[----:B------:R-:W-:Y:S05]  /*72660*/  BSYNC B0 ;  /* 0x0000000000007941 */ /* 0x000fea0003800000 */
.L_x_51016:
        /* <DEDUP_REMOVED lines=23> */
.L_x_51019:
[----:B------:R-:W-:Y:S01]  /*727e0*/  DMUL R2, RZ, R10 ;  /* 0x0000000aff027228 */ /* 0x000fe20000000000 */
[----:B------:R-:W-:-:S10]  /*727f0*/  IMAD.MOV.U32 R4, RZ, RZ, RZ ;  /* 0x000000ffff047224 */ /* 0x000fd400078e00ff */
.L_x_51020:
[----:B------:R-:W-:Y:S05]  /*72800*/  BSYNC B2 ;  /* 0x0000000000027941 */ /* 0x000fea0003800000 */
.L_x_51018:
        /* <DEDUP_REMOVED lines=47> */
.L_x_51022:
[----:B------:R-:W-:Y:S01]  /*72b00*/  DMUL R2, RZ, R10 ;  /* 0x0000000aff027228 */ /* 0x000fe20000000000 */
[----:B------:R-:W-:-:S10]  /*72b10*/  IMAD.MOV.U32 R8, RZ, RZ, RZ ;  /* 0x000000ffff087224 */ /* 0x000fd400078e00ff */
.L_x_51023:
[----:B------:R-:W-:Y:S05]  /*72b20*/  BSYNC B2 ;  /* 0x0000000000027941 */ /* 0x000fea0003800000 */
.L_x_51021:
        /* <DEDUP_REMOVED lines=39> */
.L_x_51006:
        /* <DEDUP_REMOVED lines=11> */
.L_x_51024:
[----:B------:R-:W-:-:S10]  /*72e50*/  DADD R72, R10, -R10 ;  /* 0x000000000a487229 */ /* 0x000fd4000000080a */
[----:B------:R-:W-:Y:S02]  /*72e60*/  IMAD.MOV.U32 R74, RZ, RZ, R72 ;  /* 0x000000ffff4a7224 */ /* 0x000fe400078e0048 */
[----:B------:R-:W-:Y:S01]  /*72e70*/  IMAD.MOV.U32 R75, RZ, RZ, R73 ;  /* 0x000000ffff4b7224 */ /* 0x000fe200078e0049 */
[----:B------:R-:W-:Y:S06]  /*72e80*/  BRA `(.L_x_50935) ;  /* 0x00000008008c7947 */ /* 0x000fec0003800000 */
.L_x_51005:
        /* <DEDUP_REMOVED lines=25> */
.L_x_51026:
[----:B------:R-:W-:Y:S01]  /*73020*/  DMUL R2, RZ, R10 ;  /* 0x0000000aff027228 */ /* 0x000fe20000000000 */
[----:B------:R-:W-:-:S10]  /*73030*/  IMAD.MOV.U32 R8, RZ, RZ, RZ ;  /* 0x000000ffff087224 */ /* 0x000fd400078e00ff */
.L_x_51027:
[----:B------:R-:W-:Y:S05]  /*73040*/  BSYNC B2 ;  /* 0x0000000000027941 */ /* 0x000fea0003800000 */
.L_x_51025:
        /* <DEDUP_REMOVED lines=47> */
.L_x_51029:
[----:B------:R-:W-:Y:S01]  /*73340*/  DMUL R2, RZ, R10 ;  /* 0x0000000aff027228 */ /* 0x000fe20000000000 */
[----:B------:R-:W-:-:S10]  /*73350*/  IMAD.MOV.U32 R8, RZ, RZ, RZ ;  /* 0x000000ffff087224 */ /* 0x000fd400078e00ff */
.L_x_51030:
[----:B------:R-:W-:Y:S05]  /*73360*/  BSYNC B2 ;  /* 0x0000000000027941 */ /* 0x000fea0003800000 */
.L_x_51028:
        /* <DEDUP_REMOVED lines=24> */
.L_x_51004:
        /* <DEDUP_REMOVED lines=58> */
.L_x_51032:
[----:B------:R-:W-:Y:S05]  /*73890*/  BSYNC B0 ;  /* 0x0000000000007941 */ /* 0x000fea0003800000 */
.L_x_51031:
[----:B------:R-:W-:Y:S02]  /*738a0*/  IMAD.MOV.U32 R74, RZ, RZ, R10 ;  /* 0x000000ffff4a7224 */ /* 0x000fe400078e000a */
[----:B------:R-:W-:-:S07]  /*738b0*/  IMAD.MOV.U32 R75, RZ, RZ, R11 ;  /* 0x000000ffff4b7224 */ /* 0x000fce00078e000b */
.L_x_50935:
[----:B------:R-:W-:Y:S05]  /*738c0*/  BSYNC B1 ;  /* 0x0000000000017941 */ /* 0x000fea0003800000 */
.L_x_50934:
        /* <DEDUP_REMOVED lines=125> */
.L_x_51042:
        /* <DEDUP_REMOVED lines=23> */
.L_x_51045:
[----:B------:R-:W-:Y:S05]  /*74210*/  BSYNC B4 ;  /* 0x0000000000047941 */ /* 0x000fea0003800000 */
.L_x_51044:
        /* <DEDUP_REMOVED lines=29> */
.L_x_51043:
[----:B------:R-:W-:Y:S05]  /*743f0*/  BSYNC B3 ;  /* 0x0000000000037941 */ /* 0x000fea0003800000 */
.L_x_51041:
        /* <DEDUP_REMOVED lines=22> */
.L_x_51047:
[----:B------:R-:W-:Y:S05]  /*74560*/  BSYNC B3 ;  /* 0x0000000000037941 */ /* 0x000fea0003800000 */
.L_x_51046:
        /* <DEDUP_REMOVED lines=82> */
.L_x_51049:
[----:B------:R-:W-:-:S04]  /*74a90*/  ISETP.GE.AND P0, PT, R49, RZ, PT ;  /* 0x000000ff3100720c */ /* 0x000fc80003f06270 */
[----:B------:R-:W-:Y:S02]  /*74aa0*/  FSEL R2, RZ, 3.37028055040000000000e+12, P0 ;  /* 0x54442d18ff027808 */ /* 0x000fe40000000000 */
[----:B------:R-:W-:-:S07]  /*74ab0*/  FSEL R3, RZ, 2.1426990032196044922, P0 ;  /* 0x400921fbff037808 */ /* 0x000fce0000000000 */
.L_x_51050:
[----:B------:R-:W-:Y:S05]  /*74ac0*/  BSYNC B0 ;  /* 0x0000000000007941 */ /* 0x000fea0003800000 */
.L_x_51048:
[----:B------:R-:W-:Y:S01]  /*74ad0*/  DADD R48, |R48|, |R50| ;  /* 0x0000000030307229 */ /* 0x000fe20000000632 */
[----:B------:R-:W-:Y:S01]  /*74ae0*/  LOP3.LUT R51, R3, 0x80000000, R51, 0xb8, !PT ;  /* 0x8000000003337812 */ /* 0x000fe200078eb833 */
[----:B------:R-:W-:-:S06]  /*74af0*/  DMUL R52, R52, 0.5 ;  /* 0x3fe0000034347828 */ /* 0x000fcc0000000000 */
[----:B------:R-:W-:-:S06]  /*74b00*/  DSETP.GTU.AND P0, PT, |R48|, +INF , PT ;  /* 0x7ff000003000742a */ /* 0x000fcc0003f0c200 */
[----:B------:R-:W-:Y:S02]  /*74b10*/  FSEL R2, R48, R2, P0 ;  /* 0x0000000230027208 */ /* 0x000fe40000000000 */
[----:B------:R-:W-:Y:S01]  /*74b20*/  FSEL R3, R49, R51, P0 ;  /* 0x0000003331037208 */ /* 0x000fe20000000000 */
[----:B------:R-:W-:Y:S06]  /*74b30*/  BRA `(.L_x_51051) ;  /* 0x0000006400687947 */ /* 0x000fec0003800000 */
.L_x_51040:
        /* <DEDUP_REMOVED lines=99> */
.L_x_51054:
[----:B------:R-:W-:Y:S05]  /*75170*/  BSYNC B0 ;  /* 0x0000000000007941 */ /* 0x000fea0003800000 */
.L_x_51053:
        /* <DEDUP_REMOVED lines=9> */
.L_x_51056:
[----:B------:R-:W-:Y:S05]  /*75210*/  BSYNC B3 ;  /* 0x0000000000037941 */ /* 0x000fea0003800000 */
.L_x_51055:
        /* <DEDUP_REMOVED lines=82> */
.L_x_51058:
[----:B------:R-:W-:-:S04]  /*75740*/  ISETP.GE.AND P0, PT, R49, RZ, PT ;  /* 0x000000ff3100720c */ /* 0x000fc80003f06270 */
[----:B------:R-:W-:Y:S02]  /*75750*/  FSEL R2, RZ, 3.37028055040000000000e+12, P0 ;  /* 0x54442d18ff027808 */ /* 0x000fe40000000000 */
[----:B------:R-:W-:-:S07]  /*75760*/  FSEL R3, RZ, 2.1426990032196044922, P0 ;  /* 0x400921fbff037808 */ /* 0x000fce0000000000 */
.L_x_51059:
[----:B------:R-:W-:Y:S05]  /*75770*/  BSYNC B0 ;  /* 0x0000000000007941 */ /* 0x000fea0003800000 */
.L_x_51057:
[----:B------:R-:W-:Y:S01]  /*75780*/  DADD R48, |R48|, |R50| ;  /* 0x0000000030307229 */ /* 0x000fe20000000632 */
[----:B------:R-:W-:Y:S01]  /*75790*/  LOP3.LUT R51, R3, 0x80000000, R51, 0xb8, !PT ;  /* 0x8000000003337812 */ /* 0x000fe200078eb833 */
[----:B------:R-:W-:-:S06]  /*757a0*/  DMUL R52, R52, 0.5 ;  /* 0x3fe0000034347828 */ /* 0x000fcc0000000000 */
[----:B------:R-:W-:-:S06]  /*757b0*/  DSETP.GTU.AND P0, PT, |R48|, +INF , PT ;  /* 0x7ff000003000742a */ /* 0x000fcc0003f0c200 */
[----:B------:R-:W-:Y:S02]  /*757c0*/  FSEL R2, R48, R2, P0 ;  /* 0x0000000230027208 */ /* 0x000fe40000000000 */
[----:B------:R-:W-:Y:S01]  /*757d0*/  FSEL R3, R49, R51, P0 ;  /* 0x0000003331037208 */ /* 0x000fe20000000000 */
[----:B------:R-:W-:Y:S06]  /*757e0*/  BRA `(.L_x_51051) ;  /* 0x00000058003c7947 */ /* 0x000fec0003800000 */
.L_x_51052:
        /* <DEDUP_REMOVED lines=28> */
.L_x_51061:
        /* <DEDUP_REMOVED lines=75> */
.L_x_51060:
        /* <DEDUP_REMOVED lines=99> */
.L_x_51063:
        /* <DEDUP_REMOVED lines=23> */
.L_x_51066:
[----:B------:R-:W-:Y:S05]  /*76600*/  BSYNC B4 ;  /* 0x0000000000047941 */ /* 0x000fea0003800000 */
.L_x_51065:
        /* <DEDUP_REMOVED lines=29> */
.L_x_51064:
[----:B------:R-:W-:Y:S05]  /*767e0*/  BSYNC B3 ;  /* 0x0000000000037941 */ /* 0x000fea0003800000 */
.L_x_51062:
        /* <DEDUP_REMOVED lines=22> */
.L_x_51068:
[----:B------:R-:W-:Y:S05]  /*76950*/  BSYNC B3 ;  /* 0x0000000000037941 */ /* 0x000fea0003800000 */
.L_x_51067:
        /* <DEDUP_REMOVED lines=82> */
.L_x_51070:
[----:B------:R-:W-:-:S04]  /*76e80*/  ISETP.GE.AND P0, PT, R49, RZ, PT ;  /* 0x000000ff3100720c */ /* 0x000fc80003f06270 */
[----:B------:R-:W-:Y:S02]  /*76e90*/  FSEL R2, RZ, 3.37028055040000000000e+12, P0 ;  /* 0x54442d18ff027808 */ /* 0x000fe40000000000 */
[----:B------:R-:W-:-:S07]  /*76ea0*/  FSEL R3, RZ, 2.1426990032196044922, P0 ;  /* 0x400921fbff037808 */ /* 0x000fce0000000000 */
.L_x_51071:
[----:B------:R-:W-:Y:S05]  /*76eb0*/  BSYNC B0 ;  /* 0x0000000000007941 */ /* 0x000fea0003800000 */
.L_x_51069:
[----:B------:R-:W-:Y:S01]  /*76ec0*/  DADD R48, |R48|, |R50| ;  /* 0x0000000030307229 */ /* 0x000fe20000000632 */
[----:B------:R-:W-:Y:S01]  /*76ed0*/  LOP3.LUT R51, R3, 0x80000000, R51, 0xb8, !PT ;  /* 0x8000000003337812 */ /* 0x000fe200078eb833 */
[----:B------:R-:W-:-:S06]  /*76ee0*/  DMUL R52, R52, 0.5 ;  /* 0x3fe0000034347828 */ /* 0x000fcc0000000000 */
[----:B------:R-:W-:-:S06]  /*76ef0*/  DSETP.GTU.AND P0, PT, |R48|, +INF , PT ;  /* 0x7ff000003000742a */ /* 0x000fcc0003f0c200 */
[----:B------:R-:W-:Y:S02]  /*76f00*/  FSEL R2, R48, R2, P0 ;  /* 0x0000000230027208 */ /* 0x000fe40000000000 */
[----:B------:R-:W-:Y:S01]  /*76f10*/  FSEL R3, R49, R51, P0 ;  /* 0x0000003331037208 */ /* 0x000fe20000000000 */
[----:B------:R-:W-:Y:S06]  /*76f20*/  BRA `(.L_x_51051) ;  /* 0x00000040006c7947 */ /* 0x000fec0003800000 */
.L_x_51039:
        /* <DEDUP_REMOVED lines=135> */
.L_x_51073:
[----:B------:R-:W-:Y:S05]  /*777a0*/  BSYNC B0 ;  /* 0x0000000000007941 */ /* 0x000fea0003800000 */
.L_x_51072:
        /* <DEDUP_REMOVED lines=9> */
.L_x_51075:
[----:B------:R-:W-:Y:S05]  /*77840*/  BSYNC B3 ;  /* 0x0000000000037941 */ /* 0x000fea0003800000 */
.L_x_51074:
        /* <DEDUP_REMOVED lines=82> */
.L_x_51077:
[----:B------:R-:W-:-:S04]  /*77d70*/  ISETP.GE.AND P0, PT, R49, RZ, PT ;  /* 0x000000ff3100720c */ /* 0x000fc80003f06270 */
[----:B------:R-:W-:Y:S02]  /*77d80*/  FSEL R2, RZ, 3.37028055040000000000e+12, P0 ;  /* 0x54442d18ff027808 */ /* 0x000fe40000000000 */
[----:B------:R-:W-:-:S07]  /*77d90*/  FSEL R3, RZ, 2.1426990032196044922, P0 ;  /* 0x400921fbff037808 */ /* 0x000fce0000000000 */
.L_x_51078:
[----:B------:R-:W-:Y:S05]  /*77da0*/  BSYNC B0 ;  /* 0x0000000000007941 */ /* 0x000fea0003800000 */
.L_x_51076:
[----:B------:R-:W-:Y:S01]  /*77db0*/  DADD R48, |R48|, |R50| ;  /* 0x0000000030307229 */ /* 0x000fe20000000632 */
[----:B------:R-:W-:-:S07]  /*77dc0*/  LOP3.LUT R51, R3, 0x80000000, R51, 0xb8, !PT ;  /* 0x8000000003337812 */ /* 0x000fce00078eb833 */
[----:B------:R-:W-:-:S06]  /*77dd0*/  DSETP.GTU.AND P0, PT, |R48|, +INF , PT ;  /* 0x7ff000003000742a */ /* 0x000fcc0003f0c200 */
[----:B------:R-:W-:Y:S02]  /*77de0*/  FSEL R2, R48, R2, P0 ;  /* 0x0000000230027208 */ /* 0x000fe40000000000 */
[----:B------:R-:W-:Y:S01]  /*77df0*/  FSEL R3, R49, R51, P0 ;  /* 0x0000003331037208 */ /* 0x000fe20000000000 */
[----:B------:R-:W-:Y:S06]  /*77e00*/  BRA `(.L_x_51051) ;  /* 0x0000003000b47947 */ /* 0x000fec0003800000 */
.L_x_51038:
        /* <DEDUP_REMOVED lines=92> */
.L_x_51081:
        /* <DEDUP_REMOVED lines=23> */
.L_x_51084:
[----:B------:R-:W-:Y:S05]  /*78540*/  BSYNC B4 ;  /* 0x0000000000047941 */ /* 0x000fea0003800000 */
.L_x_51083:
        /* <DEDUP_REMOVED lines=29> */
.L_x_51082:
[----:B------:R-:W-:Y:S05]  /*78720*/  BSYNC B3 ;  /* 0x0000000000037941 */ /* 0x000fea0003800000 */
.L_x_51080:
        /* <DEDUP_REMOVED lines=83> */
.L_x_51079:
        /* <DEDUP_REMOVED lines=85> */
.L_x_51037:
        /* <DEDUP_REMOVED lines=24> */
.L_x_51086:
[----:B------:R-:W-:Y:S05]  /*79330*/  BSYNC B3 ;  /* 0x0000000000037941 */ /* 0x000fea0003800000 */
.L_x_51085:
        /* <DEDUP_REMOVED lines=25> */
.L_x_51088:
[----:B------:R-:W-:Y:S05]  /*794d0*/  BSYNC B3 ;  /* 0x0000000000037941 */ /* 0x000fea0003800000 */
.L_x_51087:
        /* <DEDUP_REMOVED lines=136> */
.L_x_51090:
[----:B------:R-:W-:Y:S05]  /*79d60*/  BSYNC B0 ;  /* 0x0000000000007941 */ /* 0x000fea0003800000 */
.L_x_51089:
        /* <DEDUP_REMOVED lines=9> */
.L_x_51092:
[----:B------:R-:W-:Y:S05]  /*79e00*/  BSYNC B3 ;  /* 0x0000000000037941 */ /* 0x000fea0003800000 */
.L_x_51091:
        /* <DEDUP_REMOVED lines=82> */
.L_x_51094:
[----:B------:R-:W-:-:S04]  /*7a330*/  ISETP.GE.AND P0, PT, R49, RZ, PT ;  /* 0x000000ff3100720c */ /* 0x000fc80003f06270 */
[----:B------:R-:W-:Y:S02]  /*7a340*/  FSEL R2, RZ, 3.37028055040000000000e+12, P0 ;  /* 0x54442d18ff027808 */ /* 0x000fe40000000000 */
[----:B------:R-:W-:-:S07]  /*7a350*/  FSEL R3, RZ, 2.1426990032196044922, P0 ;  /* 0x400921fbff037808 */ /* 0x000fce0000000000 */
.L_x_51095:
[----:B------:R-:W-:Y:S05]  /*7a360*/  BSYNC B0 ;  /* 0x0000000000007941 */ /* 0x000fea0003800000 */
.L_x_51093:
[----:B------:R-:W-:Y:S01]  /*7a370*/  DADD R48, |R48|, |R50| ;  /* 0x0000000030307229 */ /* 0x000fe20000000632 */
[----:B------:R-:W-:Y:S01]  /*7a380*/  LOP3.LUT R51, R3, 0x80000000, R51, 0xb8, !PT ;  /* 0x8000000003337812 */ /* 0x000fe200078eb833 */
[----:B------:R-:W-:-:S06]  /*7a390*/  DADD R52, R52, 1 ;  /* 0x3ff0000034347429 */ /* 0x000fcc0000000000 */
[----:B------:R-:W-:-:S06]  /*7a3a0*/  DSETP.GTU.AND P0, PT, |R48|, +INF , PT ;  /* 0x7ff000003000742a */ /* 0x000fcc0003f0c200 */
[----:B------:R-:W-:Y:S02]  /*7a3b0*/  FSEL R2, R48, R2, P0 ;  /* 0x0000000230027208 */ /* 0x000fe40000000000 */
[----:B------:R-:W-:Y:S01]  /*7a3c0*/  FSEL R3, R49, R51, P0 ;  /* 0x0000003331037208 */ /* 0x000fe20000000000 */
[----:B------:R-:W-:Y:S06]  /*7a3d0*/  BRA `(.L_x_51051) ;  /* 0x0000000c00407947 */ /* 0x000fec0003800000 */
.L_x_51036:
        /* <DEDUP_REMOVED lines=108> */
.L_x_51097:
[----:B------:R-:W-:Y:S05]  /*7aaa0*/  BSYNC B0 ;  /* 0x0000000000007941 */ /* 0x000fea0003800000 */
.L_x_51096:
        /* <DEDUP_REMOVED lines=8> */
.L_x_51099:
[----:B------:R-:W-:Y:S05]  /*7ab30*/  BSYNC B3 ;  /* 0x0000000000037941 */ /* 0x000fea0003800000 */
.L_x_51098:
        /* <DEDUP_REMOVED lines=82> */
.L_x_51101:
[----:B------:R-:W-:Y:S02]  /*7b060*/  FSEL R2, RZ, 3.37028055040000000000e+12, P2 ;  /* 0x54442d18ff027808 */ /* 0x000fe40001000000 */
[----:B------:R-:W-:-:S07]  /*7b070*/  FSEL R3, RZ, 2.1426990032196044922, P2 ;  /* 0x400921fbff037808 */ /* 0x000fce0001000000 */
.L_x_51102:
[----:B------:R-:W-:Y:S05]  /*7b080*/  BSYNC B0 ;  /* 0x0000000000007941 */ /* 0x000fea0003800000 */
.L_x_51100:
[----:B------:R-:W-:Y:S01]  /*7b090*/  DADD R48, |R48|, |R50| ;  /* 0x0000000030307229 */ /* 0x000fe20000000632 */
[----:B------:R-:W-:-:S07]  /*7b0a0*/  LOP3.LUT R51, R3, 0x80000000, R51, 0xb8, !PT ;  /* 0x8000000003337812 */ /* 0x000fce00078eb833 */
[----:B------:R-:W-:-:S06]  /*7b0b0*/  DSETP.GTU.AND P0, PT, |R48|, +INF , PT ;  /* 0x7ff000003000742a */ /* 0x000fcc0003f0c200 */
[----:B------:R-:W-:Y:S02]  /*7b0c0*/  FSEL R2, R48, R2, P0 ;  /* 0x0000000230027208 */ /* 0x000fe40000000000 */
[----:B------:R-:W-:-:S07]  /*7b0d0*/  FSEL R3, R49, R51, P0 ;  /* 0x0000003331037208 */ /* 0x000fce0000000000 */
.L_x_51051:
[----:B------:R-:W-:Y:S05]  /*7b0e0*/  BSYNC B2 ;  /* 0x0000000000027941 */ /* 0x000fea0003800000 */
.L_x_51035:
        /* <DEDUP_REMOVED lines=74> */
.L_x_51108:
[----:B------:R-:W-:Y:S05]  /*7b590*/  BSYNC B0 ;  /* 0x0000000000007941 */ /* 0x000fea0003800000 */
.L_x_51107:
        /* <DEDUP_REMOVED lines=23> */
.L_x_51110:
[----:B------:R-:W-:Y:S01]  /*7b710*/  DMUL R2, RZ, R10 ;  /* 0x0000000aff027228 */ /* 0x000fe20000000000 */
[----:B------:R-:W-:-:S10]  /*7b720*/  IMAD.MOV.U32 R4, RZ, RZ, RZ ;  /* 0x000000ffff047224 */ /* 0x000fd400078e00ff */
.L_x_51111:
[----:B------:R-:W-:Y:S05]  /*7b730*/  BSYNC B2 ;  /* 0x0000000000027941 */ /* 0x000fea0003800000 */
.L_x_51109:
        /* <DEDUP_REMOVED lines=47> */
.L_x_51113:
[----:B------:R-:W-:Y:S01]  /*7ba30*/  DMUL R2, RZ, R10 ;  /* 0x0000000aff027228 */ /* 0x000fe20000000000 */
[----:B------:R-:W-:-:S10]  /*7ba40*/  IMAD.MOV.U32 R8, RZ, RZ, RZ ;  /* 0x000000ffff087224 */ /* 0x000fd400078e00ff */
.L_x_51114:
[----:B------:R-:W-:Y:S05]  /*7ba50*/  BSYNC B2 ;  /* 0x0000000000027941 */ /* 0x000fea0003800000 */
.L_x_51112:
        /* <DEDUP_REMOVED lines=25> */
.L_x_51106:
        /* <DEDUP_REMOVED lines=62> */
.L_x_51116:
[----:B------:R-:W-:Y:S05]  /*7bfd0*/  BSYNC B0 ;  /* 0x0000000000007941 */ /* 0x000fea0003800000 */
.L_x_51115:
        /* <DEDUP_REMOVED lines=23> */
.L_x_51118:
[----:B------:R-:W-:Y:S01]  /*7c150*/  DMUL R2, RZ, R10 ;  /* 0x0000000aff027228 */ /* 0x000fe20000000000 */
[----:B------:R-:W-:-:S10]  /*7c160*/  IMAD.MOV.U32 R4, RZ, RZ, RZ ;  /* 0x000000ffff047224 */ /* 0x000fd400078e00ff */
.L_x_51119:
[----:B------:R-:W-:Y:S05]  /*7c170*/  BSYNC B2 ;  /* 0x0000000000027941 */ /* 0x000fea0003800000 */
.L_x_51117:
        /* <DEDUP_REMOVED lines=47> */
.L_x_51121:
[----:B------:R-:W-:Y:S01]  /*7c470*/  DMUL R2, RZ, R10 ;  /* 0x0000000aff027228 */ /* 0x000fe20000000000 */
[----:B------:R-:W-:-:S10]  /*7c480*/  IMAD.MOV.U32 R8, RZ, RZ, RZ ;  /* 0x000000ffff087224 */ /* 0x000fd400078e00ff */
.L_x_51122:
[----:B------:R-:W-:Y:S05]  /*7c490*/  BSYNC B2 ;  /* 0x0000000000027941 */ /* 0x000fea0003800000 */
.L_x_51120:
        /* <DEDUP_REMOVED lines=39> */
.L_x_51105:
        /* <DEDUP_REMOVED lines=11> */
.L_x_51123:
[----:B------:R-:W-:-:S10]  /*7c7c0*/  DADD R52, R10, -R10 ;  /* 0x000000000a347229 */ /* 0x000fd4000000080a */
[----:B------:R-:W-:Y:S02]  /*7c7d0*/  IMAD.MOV.U32 R54, RZ, RZ, R52 ;  /* 0x000000ffff367224 */ /* 0x000fe400078e0034 */
[----:B------:R-:W-:Y:S01]  /*7c7e0*/  IMAD.MOV.U32 R55, RZ, RZ, R53 ;  /* 0x000000ffff377224 */ /* 0x000fe200078e0035 */
[----:B------:R-:W-:Y:S06]  /*7c7f0*/  BRA `(.L_x_51034) ;  /* 0x00000008008c7947 */ /* 0x000fec0003800000 */
.L_x_51104:
        /* <DEDUP_REMOVED lines=25> */
.L_x_51125:
[----:B------:R-:W-:Y:S01]  /*7c990*/  DMUL R2, RZ, R10 ;  /* 0x0000000aff027228 */ /* 0x000fe20000000000 */
[----:B------:R-:W-:-:S10]  /*7c9a0*/  IMAD.MOV.U32 R8, RZ, RZ, RZ ;  /* 0x000000ffff087224 */ /* 0x000fd400078e00ff */
.L_x_51126:
[----:B------:R-:W-:Y:S05]  /*7c9b0*/  BSYNC B2 ;  /* 0x0000000000027941 */ /* 0x000fea0003800000 */
.L_x_51124:
        /* <DEDUP_REMOVED lines=47> */
.L_x_51128:
[----:B------:R-:W-:Y:S01]  /*7ccb0*/  DMUL R2, RZ, R10 ;  /* 0x0000000aff027228 */ /* 0x000fe20000000000 */
[----:B------:R-:W-:-:S10]  /*7ccc0*/  IMAD.MOV.U32 R8, RZ, RZ, RZ ;  /* 0x000000ffff087224 */ /* 0x000fd400078e00ff */
.L_x_51129:
[----:B------:R-:W-:Y:S05]  /*7ccd0*/  BSYNC B2 ;  /* 0x0000000000027941 */ /* 0x000fea0003800000 */
.L_x_51127:
        /* <DEDUP_REMOVED lines=24> */
.L_x_51103:
        /* <DEDUP_REMOVED lines=58> */
.L_x_51131:
[----:B------:R-:W-:Y:S05]  /*7d200*/  BSYNC B0 ;  /* 0x0000000000007941 */ /* 0x000fea0003800000 */
.L_x_51130:
[----:B------:R-:W-:Y:S02]  /*7d210*/  IMAD.MOV.U32 R54, RZ, RZ, R10 ;  /* 0x000000ffff367224 */ /* 0x000fe400078e000a */
[----:B------:R-:W-:-:S07]  /*7d220*/  IMAD.MOV.U32 R55, RZ, RZ, R11 ;  /* 0x000000ffff377224 */ /* 0x000fce00078e000b */
.L_x_51034:
[----:B------:R-:W-:Y:S05]  /*7d230*/  BSYNC B1 ;  /* 0x0000000000017941 */ /* 0x000fea0003800000 */
.L_x_51033:
        /* <DEDUP_REMOVED lines=123> */
.L_x_51141:
        /* <DEDUP_REMOVED lines=23> */
.L_x_51144:
[----:B------:R-:W-:Y:S05]  /*7db60*/  BSYNC B4 ;  /* 0x0000000000047941 */ /* 0x000fea0003800000 */
.L_x_51143:
        /* <DEDUP_REMOVED lines=29> */
.L_x_51142:
[----:B------:R-:W-:Y:S05]  /*7dd40*/  BSYNC B3 ;  /* 0x0000000000037941 */ /* 0x000fea0003800000 */
.L_x_51140:
        /* <DEDUP_REMOVED lines=22> */
.L_x_51146:
[----:B------:R-:W-:Y:S05]  /*7deb0*/  BSYNC B3 ;  /* 0x0000000000037941 */ /* 0x000fea0003800000 */
.L_x_51145:
        /* <DEDUP_REMOVED lines=82> */
.L_x_51148:
[----:B------:R-:W-:-:S04]  /*7e3e0*/  ISETP.GE.AND P0, PT, R41, RZ, PT ;  /* 0x000000ff2900720c */ /* 0x000fc80003f06270 */
[----:B------:R-:W-:Y:S02]  /*7e3f0*/  FSEL R2, RZ, 3.37028055040000000000e+12, P0 ;  /* 0x54442d18ff027808 */ /* 0x000fe40000000000 */
[----:B------:R-:W-:-:S07]  /*7e400*/  FSEL R3, RZ, 2.1426990032196044922, P0 ;  /* 0x400921fbff037808 */ /* 0x000fce0000000000 */
.L_x_51149:
[----:B------:R-:W-:Y:S05]  /*7e410*/  BSYNC B0 ;  /* 0x0000000000007941 */ /* 0x000fea0003800000 */
.L_x_51147:
[----:B------:R-:W-:Y:S01]  /*7e420*/  DADD R40, |R40|, |R42| ;  /* 0x0000000028287229 */ /* 0x000fe2000000062a */
[----:B------:R-:W-:Y:S01]  /*7e430*/  LOP3.LUT R43, R3, 0x80000000, R43, 0xb8, !PT ;  /* 0x80000000032b7812 */ /* 0x000fe200078eb82b */
[----:B------:R-:W-:-:S06]  /*7e440*/  DMUL R44, R44, 0.5 ;  /* 0x3fe000002c2c7828 */ /* 0x000fcc0000000000 */
[----:B------:R-:W-:-:S06]  /*7e450*/  DSETP.GTU.AND P0, PT, |R40|, +INF , PT ;  /* 0x7ff000002800742a */ /* 0x000fcc0003f0c200 */
[----:B------:R-:W-:Y:S02]  /*7e460*/  FSEL R2, R40, R2, P0 ;  /* 0x0000000228027208 */ /* 0x000fe40000000000 */
[----:B------:R-:W-:Y:S01]  /*7e470*/  FSEL R3, R41, R43, P0 ;  /* 0x0000002b29037208 */ /* 0x000fe20000000000 */
[----:B------:R-:W-:Y:S06]  /*7e480*/  BRA `(.L_x_51150) ;  /* 0x0000006400687947 */ /* 0x000fec0003800000 */
.L_x_51139:
        /* <DEDUP_REMOVED lines=99> */
.L_x_51153:
[----:B------:R-:W-:Y:S05]  /*7eac0*/  BSYNC B0 ;  /* 0x0000000000007941 */ /* 0x000fea0003800000 */
.L_x_51152:
        /* <DEDUP_REMOVED lines=9> */
.L_x_51155:
[----:B------:R-:W-:Y:S05]  /*7eb60*/  BSYNC B3 ;  /* 0x0000000000037941 */ /* 0x000fea0003800000 */
.L_x_51154:
        /* <DEDUP_REMOVED lines=82> */
.L_x_51157:
[----:B------:R-:W-:-:S04]  /*7f090*/  ISETP.GE.AND P0, PT, R41, RZ, PT ;  /* 0x000000ff2900720c */ /* 0x000fc80003f06270 */
[----:B------:R-:W-:Y:S02]  /*7f0a0*/  FSEL R2, RZ, 3.37028055040000000000e+12, P0 ;  /* 0x54442d18ff027808 */ /* 0x000fe40000000000 */
[----:B------:R-:W-:-:S07]  /*7f0b0*/  FSEL R3, RZ, 2.1426990032196044922, P0 ;  /* 0x400921fbff037808 */ /* 0x000fce0000000000 */
.L_x_51158:
[----:B------:R-:W-:Y:S05]  /*7f0c0*/  BSYNC B0 ;  /* 0x0000000000007941 */ /* 0x000fea0003800000 */
.L_x_51156:
[----:B------:R-:W-:Y:S01]  /*7f0d0*/  DADD R40, |R40|, |R42| ;  /* 0x0000000028287229 */ /* 0x000fe2000000062a */
[----:B------:R-:W-:Y:S01]  /*7f0e0*/  LOP3.LUT R43, R3, 0x80000000, R43, 0xb8, !PT ;  /* 0x80000000032b7812 */ /* 0x000fe200078eb82b */
[----:B------:R-:W-:-:S06]  /*7f0f0*/  DMUL R44, R44, 0.5 ;  /* 0x3fe000002c2c7828 */ /* 0x000fcc0000000000 */
[----:B------:R-:W-:-:S06]  /*7f100*/  DSETP.GTU.AND P0, PT, |R40|, +INF , PT ;  /* 0x7ff000002800742a */ /* 0x000fcc0003f0c200 */
[----:B------:R-:W-:Y:S02]  /*7f110*/  FSEL R2, R40, R2, P0 ;  /* 0x0000000228027208 */ /* 0x000fe40000000000 */
[----:B------:R-:W-:Y:S01]  /*7f120*/  FSEL R3, R41, R43, P0 ;  /* 0x0000002b29037208 */ /* 0x000fe20000000000 */
[----:B------:R-:W-:Y:S06]  /*7f130*/  BRA `(.L_x_51150) ;  /* 0x00000058003c7947 */ /* 0x000fec0003800000 */
.L_x_51151:
        /* <DEDUP_REMOVED lines=24> */
[----:B------:R-:W-:Y:S02]  /*7f2c0*/  DMUL R56, R56, R56 ;  /* 0x0000003838387228 */ /* 0x000fe40000000000 */
[----:B------:R-:W-:-:S02]  /*7f2d0*/  DMUL R6, R76, R6 ;  /* 0x000000064c067228 */ /* 0x000fc40000000000 */
[C---:B------:R-:W-:Y:S02]  /*7f2e0*/  DMUL R48, R76.reuse, R48 ;  /* 0x000000304c307228 */ /* 0x040fe40000000000 */
[----:B------:R-:W-:-:S11]  /*7f2f0*/  DMUL R44, R76, R76 ;  /* 0x0000004c4c2c7228 */ /* 0x000fd60000000000 */
.L_x_51160:
        /* <DEDUP_REMOVED lines=75> */
.L_x_51159:
        /* <DEDUP_REMOVED lines=99> */
.L_x_51162:
        /* <DEDUP_REMOVED lines=23> */
.L_x_51165:
[----:B------:R-:W-:Y:S05]  /*7ff50*/  BSYNC B4 ;  /* 0x0000000000047941 */ /* 0x000fea0003800000 */
.L_x_51164:
        /* <DEDUP_REMOVED lines=29> */
.L_x_51163:
[----:B------:R-:W-:Y:S05]  /*80130*/  BSYNC B3 ;  /* 0x0000000000037941 */ /* 0x000fea0003800000 */
.L_x_51161:
        /* <DEDUP_REMOVED lines=22> */
.L_x_51167:
[----:B------:R-:W-:Y:S05]  /*802a0*/  BSYNC B3 ;  /* 0x0000000000037941 */ /* 0x000fea0003800000 */
.L_x_51166:
        /* <DEDUP_REMOVED lines=82> */
.L_x_51169:
[----:B------:R-:W-:-:S04]  /*807d0*/  ISETP.GE.AND P0, PT, R41, RZ, PT ;  /* 0x000000ff2900720c */ /* 0x000fc80003f06270 */
[----:B------:R-:W-:Y:S02]  /*807e0*/  FSEL R2, RZ, 3.37028055040000000000e+12, P0 ;  /* 0x54442d18ff027808 */ /* 0x000fe40000000000 */
[----:B------:R-:W-:-:S07]  /*807f0*/  FSEL R3, RZ, 2.1426990032196044922, P0 ;  /* 0x400921fbff037808 */ /* 0x000fce0000000000 */
.L_x_51170:
[----:B------:R-:W-:Y:S05]  /*80800*/  BSYNC B0 ;  /* 0x0000000000007941 */ /* 0x000fea0003800000 */
.L_x_51168:
[----:B------:R-:W-:Y:S01]  /*80810*/  DADD R40, |R40|, |R42| ;  /* 0x0000000028287229 */ /* 0x000fe2000000062a */
[----:B------:R-:W-:Y:S01]  /*80820*/  LOP3.LUT R43, R3, 0x80000000, R43, 0xb8, !PT ;  /* 0x80000000032b7812 */ /* 0x000fe200078eb82b */
[----:B------:R-:W-:-:S06]  /*80830*/  DMUL R44, R44, 0.5 ;  /* 0x3fe000002c2c7828 */ /* 0x000fcc0000000000 */
[----:B------:R-:W-:-:S06]  /*80840*/  DSETP.GTU.AND P0, PT, |R40|, +INF , PT ;  /* 0x7ff000002800742a */ /* 0x000fcc0003f0c200 */
[----:B------:R-:W-:Y:S02]  /*80850*/  FSEL R2, R40, R2, P0 ;  /* 0x0000000228027208 */ /* 0x000fe40000000000 */
[----:B------:R-:W-:Y:S01]  /*80860*/  FSEL R3, R41, R43, P0 ;  /* 0x0000002b29037208 */ /* 0x000fe20000000000 */
[----:B------:R-:W-:Y:S06]  /*80870*/  BRA `(.L_x_51150) ;  /* 0x00000040006c7947 */ /* 0x000fec0003800000 */
.L_x_51138:
        /* <DEDUP_REMOVED lines=135> */
.L_x_51172:
[----:B------:R-:W-:Y:S05]  /*810f0*/  BSYNC B0 ;  /* 0x0000000000007941 */ /* 0x000fea0003800000 */
.L_x_51171:
        /* <DEDUP_REMOVED lines=9> */
.L_x_51174:
[----:B------:R-:W-:Y:S05]  /*81190*/  BSYNC B3 ;  /* 0x0000000000037941 */ /* 0x000fea0003800000 */
.L_x_51173:
        /* <DEDUP_REMOVED lines=82> */
.L_x_51176:
[----:B------:R-:W-:-:S04]  /*816c0*/  ISETP.GE.AND P0, PT, R41, RZ, PT ;  /* 0x000000ff2900720c */ /* 0x000fc80003f06270 */
[----:B------:R-:W-:Y:S02]  /*816d0*/  FSEL R2, RZ, 3.37028055040000000000e+12, P0 ;  /* 0x54442d18ff027808 */ /* 0x000fe40000000000 */
[----:B------:R-:W-:-:S07]  /*816e0*/  FSEL R3, RZ, 2.1426990032196044922, P0 ;  /* 0x400921fbff037808 */ /* 0x000fce0000000000 */
.L_x_51177:
[----:B------:R-:W-:Y:S05]  /*816f0*/  BSYNC B0 ;  /* 0x0000000000007941 */ /* 0x000fea0003800000 */
.L_x_51175:
[----:B------:R-:W-:Y:S01]  /*81700*/  DADD R40, |R40|, |R42| ;  /* 0x0000000028287229 */ /* 0x000fe2000000062a */
[----:B------:R-:W-:-:S07]  /*81710*/  LOP3.LUT R43, R3, 0x80000000, R43, 0xb8, !PT ;  /* 0x80000000032b7812 */ /* 0x000fce00078eb82b */
[----:B------:R-:W-:-:S06]  /*81720*/  DSETP.GTU.AND P0, PT, |R40|, +INF , PT ;  /* 0x7ff000002800742a */ /* 0x000fcc0003f0c200 */
[----:B------:R-:W-:Y:S02]  /*81730*/  FSEL R2, R40, R2, P0 ;  /* 0x0000000228027208 */ /* 0x000fe40000000000 */
[----:B------:R-:W-:Y:S01]  /*81740*/  FSEL R3, R41, R43, P0 ;  /* 0x0000002b29037208 */ /* 0x000fe20000000000 */
[----:B------:R-:W-:Y:S06]  /*81750*/  BRA `(.L_x_51150) ;  /* 0x0000003000b47947 */ /* 0x000fec0003800000 */
.L_x_51137:
        /* <DEDUP_REMOVED lines=92> */
.L_x_51180:
        /* <DEDUP_REMOVED lines=23> */
.L_x_51183:
[----:B------:R-:W-:Y:S05]  /*81e90*/  BSYNC B4 ;  /* 0x0000000000047941 */ /* 0x000fea0003800000 */
.L_x_51182:
        /* <DEDUP_REMOVED lines=29> */
.L_x_51181:
[----:B------:R-:W-:Y:S05]  /*82070*/  BSYNC B3 ;  /* 0x0000000000037941 */ /* 0x000fea0003800000 */
.L_x_51179:
        /* <DEDUP_REMOVED lines=83> */
.L_x_51178:
        /* <DEDUP_REMOVED lines=85> */
.L_x_51136:
        /* <DEDUP_REMOVED lines=24> */
.L_x_51185:
[----:B------:R-:W-:Y:S05]  /*82c80*/  BSYNC B3 ;  /* 0x0000000000037941 */ /* 0x000fea0003800000 */
.L_x_51184:
        /* <DEDUP_REMOVED lines=25> */
.L_x_51187:
[----:B------:R-:W-:Y:S05]  /*82e20*/  BSYNC B3 ;  /* 0x0000000000037941 */ /* 0x000fea0003800000 */
.L_x_51186:
        /* <DEDUP_REMOVED lines=136> */
.L_x_51189:
[----:B------:R-:W-:Y:S05]  /*836b0*/  BSYNC B0 ;  /* 0x0000000000007941 */ /* 0x000fea0003800000 */
.L_x_51188:
        /* <DEDUP_REMOVED lines=9> */
.L_x_51191:
[----:B------:R-:W-:Y:S05]  /*83750*/  BSYNC B3 ;  /* 0x0000000000037941 */ /* 0x000fea0003800000 */
.L_x_51190:
        /* <DEDUP_REMOVED lines=82> */
.L_x_51193:
[----:B------:R-:W-:-:S04]  /*83c80*/  ISETP.GE.AND P0, PT, R41, RZ, PT ;  /* 0x000000ff2900720c */ /* 0x000fc80003f06270 */
[----:B------:R-:W-:Y:S02]  /*83c90*/  FSEL R2, RZ, 3.37028055040000000000e+12, P0 ;  /* 0x54442d18ff027808 */ /* 0x000fe40000000000 */
[----:B------:R-:W-:-:S07]  /*83ca0*/  FSEL R3, RZ, 2.1426990032196044922, P0 ;  /* 0x400921fbff037808 */ /* 0x000fce0000000000 */
.L_x_51194:
[----:B------:R-:W-:Y:S05]  /*83cb0*/  BSYNC B0 ;  /* 0x0000000000007941 */ /* 0x000fea0003800000 */
.L_x_51192:
[----:B------:R-:W-:Y:S01]  /*83cc0*/  DADD R40, |R40|, |R42| ;  /* 0x0000000028287229 */ /* 0x000fe2000000062a */
[----:B------:R-:W-:Y:S01]  /*83cd0*/  LOP3.LUT R43, R3, 0x80000000, R43, 0xb8, !PT ;  /* 0x80000000032b7812 */ /* 0x000fe200078eb82b */
[----:B------:R-:W-:-:S06]  /*83ce0*/  DADD R44, R44, 1 ;  /* 0x3ff000002c2c7429 */ /* 0x000fcc0000000000 */
[----:B------:R-:W-:-:S06]  /*83cf0*/  DSETP.GTU.AND P0, PT, |R40|, +INF , PT ;  /* 0x7ff000002800742a */ /* 0x000fcc0003f0c200 */
[----:B------:R-:W-:Y:S02]  /*83d00*/  FSEL R2, R40, R2, P0 ;  /* 0x0000000228027208 */ /* 0x000fe40000000000 */
[----:B------:R-:W-:Y:S01]  /*83d10*/  FSEL R3, R41, R43, P0 ;  /* 0x0000002b29037208 */ /* 0x000fe20000000000 */
[----:B------:R-:W-:Y:S06]  /*83d20*/  BRA `(.L_x_51150) ;  /* 0x0000000c00407947 */ /* 0x000fec0003800000 */
.L_x_51135:
        /* <DEDUP_REMOVED lines=108> */
.L_x_51196:
[----:B------:R-:W-:Y:S05]  /*843f0*/  BSYNC B0 ;  /* 0x0000000000007941 */ /* 0x000fea0003800000 */
.L_x_51195:
        /* <DEDUP_REMOVED lines=8> */
.L_x_51198:
[----:B------:R-:W-:Y:S05]  /*84480*/  BSYNC B3 ;  /* 0x0000000000037941 */ /* 0x000fea0003800000 */
.L_x_51197:
        /* <DEDUP_REMOVED lines=82> */
.L_x_51200:
[----:B------:R-:W-:Y:S02]  /*849b0*/  FSEL R2, RZ, 3.37028055040000000000e+12, P2 ;  /* 0x54442d18ff027808 */ /* 0x000fe40001000000 */
[----:B------:R-:W-:-:S07]  /*849c0*/  FSEL R3, RZ, 2.1426990032196044922, P2 ;  /* 0x400921fbff037808 */ /* 0x000fce0001000000 */
.L_x_51201:
[----:B------:R-:W-:Y:S05]  /*849d0*/  BSYNC B0 ;  /* 0x0000000000007941 */ /* 0x000fea0003800000 */
.L_x_51199:
[----:B------:R-:W-:Y:S01]  /*849e0*/  DADD R40, |R40|, |R42| ;  /* 0x0000000028287229 */ /* 0x000fe2000000062a */
[----:B------:R-:W-:-:S07]  /*849f0*/  LOP3.LUT R43, R3, 0x80000000, R43, 0xb8, !PT ;  /* 0x80000000032b7812 */ /* 0x000fce00078eb82b */
[----:B------:R-:W-:-:S06]  /*84a00*/  DSETP.GTU.AND P0, PT, |R40|, +INF , PT ;  /* 0x7ff000002800742a */ /* 0x000fcc0003f0c200 */
[----:B------:R-:W-:Y:S02]  /*84a10*/  FSEL R2, R40, R2, P0 ;  /* 0x0000000228027208 */ /* 0x000fe40000000000 */
[----:B------:R-:W-:-:S07]  /*84a20*/  FSEL R3, R41, R43, P0 ;  /* 0x0000002b29037208 */ /* 0x000fce0000000000 */
.L_x_51150:
[----:B------:R-:W-:Y:S05]  /*84a30*/  BSYNC B2 ;  /* 0x0000000000027941 */ /* 0x000fea0003800000 */
.L_x_51134:
        /* <DEDUP_REMOVED lines=74> */
.L_x_51207:
[----:B------:R-:W-:Y:S05]  /*84ee0*/  BSYNC B0 ;  /* 0x0000000000007941 */ /* 0x000fea0003800000 */
.L_x_51206:
        /* <DEDUP_REMOVED lines=24> */
.L_x_51209:
[----:B------:R-:W-:Y:S01]  /*85070*/  DMUL R2, RZ, R10 ;  /* 0x0000000aff027228 */ /* 0x000fe20000000000 */
[----:B------:R-:W-:-:S10]  /*85080*/  IMAD.MOV.U32 R8, RZ, RZ, RZ ;  /* 0x000000ffff087224 */ /* 0x000fd400078e00ff */
.L_x_51210:
[----:B------:R-:W-:Y:S05]  /*85090*/  BSYNC B2 ;  /* 0x0000000000027941 */ /* 0x000fea0003800000 */
.L_x_51208:
        /* <DEDUP_REMOVED lines=47> */
.L_x_51212:
[----:B------:R-:W-:Y:S01]  /*85390*/  DMUL R2, RZ, R10 ;  /* 0x0000000aff027228 */ /* 0x000fe20000000000 */
[----:B------:R-:W-:-:S10]  /*853a0*/  IMAD.MOV.U32 R8, RZ, RZ, RZ ;  /* 0x000000ffff087224 */ /* 0x000fd400078e00ff */
.L_x_51213:
[----:B------:R-:W-:Y:S05]  /*853b0*/  BSYNC B2 ;  /* 0x0000000000027941 */ /* 0x000fea0003800000 */
.L_x_51211:
        /* <DEDUP_REMOVED lines=25> */
.L_x_51205:
        /* <DEDUP_REMOVED lines=62> */
.L_x_51215:
[----:B------:R-:W-:Y:S05]  /*85930*/  BSYNC B0 ;  /* 0x0000000000007941 */ /* 0x000fea0003800000 */
.L_x_51214:
        /* <DEDUP_REMOVED lines=24> */
.L_x_51217:
[----:B------:R-:W-:Y:S01]  /*85ac0*/  DMUL R2, RZ, R10 ;  /* 0x0000000aff027228 */ /* 0x000fe20000000000 */
[----:B------:R-:W-:-:S10]  /*85ad0*/  IMAD.MOV.U32 R8, RZ, RZ, RZ ;  /* 0x000000ffff087224 */ /* 0x000fd400078e00ff */
.L_x_51218:
[----:B------:R-:W-:Y:S05]  /*85ae0*/  BSYNC B2 ;  /* 0x0000000000027941 */ /* 0x000fea0003800000 */
.L_x_51216:
        /* <DEDUP_REMOVED lines=47> */
.L_x_51220:
[----:B------:R-:W-:Y:S01]  /*85de0*/  DMUL R2, RZ, R10 ;  /* 0x0000000aff027228 */ /* 0x000fe20000000000 */
[----:B------:R-:W-:-:S10]  /*85df0*/  IMAD.MOV.U32 R8, RZ, RZ, RZ ;  /* 0x000000ffff087224 */ /* 0x000fd400078e00ff */
.L_x_51221:
[----:B------:R-:W-:Y:S05]  /*85e00*/  BSYNC B2 ;  /* 0x0000000000027941 */ /* 0x000fea0003800000 */
.L_x_51219:
        /* <DEDUP_REMOVED lines=39> */
.L_x_51204:
        /* <DEDUP_REMOVED lines=11> */
.L_x_51222:
[----:B------:R-:W-:-:S10]  /*86130*/  DADD R56, R10, -R10 ;  /* 0x000000000a387229 */ /* 0x000fd4000000080a */
[----:B------:R-:W-:Y:S02]  /*86140*/  IMAD.MOV.U32 R58, RZ, RZ, R56 ;  /* 0x000000ffff3a7224 */ /* 0x000fe400078e0038 */
[----:B------:R-:W-:Y:S01]  /*86150*/  IMAD.MOV.U32 R59, RZ, RZ, R57 ;  /* 0x000000ffff3b7224 */ /* 0x000fe200078e0039 */
[----:B------:R-:W-:Y:S06]  /*86160*/  BRA `(.L_x_51133) ;  /* 0x00000008008c7947 */ /* 0x000fec0003800000 */
.L_x_51203:
        /* <DEDUP_REMOVED lines=25> */
.L_x_51224:
[----:B------:R-:W-:Y:S01]  /*86300*/  DMUL R2, RZ, R10 ;  /* 0x0000000aff027228 */ /* 0x000fe20000000000 */
[----:B------:R-:W-:-:S10]  /*86310*/  IMAD.MOV.U32 R8, RZ, RZ, RZ ;  /* 0x000000ffff087224 */ /* 0x000fd400078e00ff */
.L_x_51225:
[----:B------:R-:W-:Y:S05]  /*86320*/  BSYNC B2 ;  /* 0x0000000000027941 */ /* 0x000fea0003800000 */
.L_x_51223:
        /* <DEDUP_REMOVED lines=47> */
.L_x_51227:
[----:B------:R-:W-:Y:S01]  /*86620*/  DMUL R2, RZ, R10 ;  /* 0x0000000aff027228 */ /* 0x000fe20000000000 */
[----:B------:R-:W-:-:S10]  /*86630*/  IMAD.MOV.U32 R8, RZ, RZ, RZ ;  /* 0x000000ffff087224 */ /* 0x000fd400078e00ff */
.L_x_51228:
[----:B------:R-:W-:Y:S05]  /*86640*/  BSYNC B2 ;  /* 0x0000000000027941 */ /* 0x000fea0003800000 */
.L_x_51226:
        /* <DEDUP_REMOVED lines=24> */
.L_x_51202:
        /* <DEDUP_REMOVED lines=58> */
.L_x_51230:
[----:B------:R-:W-:Y:S05]  /*86b70*/  BSYNC B0 ;  /* 0x0000000000007941 */ /* 0x000fea0003800000 */
.L_x_51229:
[----:B------:R-:W-:Y:S02]  /*86b80*/  IMAD.MOV.U32 R58, RZ, RZ, R10 ;  /* 0x000000ffff3a7224 */ /* 0x000fe400078e000a */
[----:B------:R-:W-:-:S07]  /*86b90*/  IMAD.MOV.U32 R59, RZ, RZ, R11 ;  /* 0x000000ffff3b7224 */ /* 0x000fce00078e000b */
.L_x_51133:
[----:B------:R-:W-:Y:S05]  /*86ba0*/  BSYNC B1 ;  /* 0x0000000000017941 */ /* 0x000fea0003800000 */
.L_x_51132:
        /* <DEDUP_REMOVED lines=125> */
.L_x_51240:
        /* <DEDUP_REMOVED lines=23> */
.L_x_51243:
[----:B------:R-:W-:Y:S05]  /*874f0*/  BSYNC B4 ;  /* 0x0000000000047941 */ /* 0x000fea0003800000 */
.L_x_51242:
        /* <DEDUP_REMOVED lines=29> */
.L_x_51241:
[----:B------:R-:W-:Y:S05]  /*876d0*/  BSYNC B3 ;  /* 0x0000000000037941 */ /* 0x000fea0003800000 */
.L_x_51239:
        /* <DEDUP_REMOVED lines=22> */
.L_x_51245:
[----:B------:R-:W-:Y:S05]  /*87840*/  BSYNC B3 ;  /* 0x0000000000037941 */ /* 0x000fea0003800000 */
.L_x_51244:
        /* <DEDUP_REMOVED lines=82> */
.L_x_51247:
[----:B------:R-:W-:-:S04]  /*87d70*/  ISETP.GE.AND P0, PT, R33, RZ, PT ;  /* 0x000000ff2100720c */ /* 0x000fc80003f06270 */
[----:B------:R-:W-:Y:S02]  /*87d80*/  FSEL R2, RZ, 3.37028055040000000000e+12, P0 ;  /* 0x54442d18ff027808 */ /* 0x000fe40000000000 */
[----:B------:R-:W-:-:S07]  /*87d90*/  FSEL R3, RZ, 2.1426990032196044922, P0 ;  /* 0x400921fbff037808 */ /* 0x000fce0000000000 */
.L_x_51248:
[----:B------:R-:W-:Y:S05]  /*87da0*/  BSYNC B0 ;  /* 0x0000000000007941 */ /* 0x000fea0003800000 */
.L_x_51246:
[----:B------:R-:W-:Y:S01]  /*87db0*/  DADD R32, |R32|, |R34| ;  /* 0x0000000020207229 */ /* 0x000fe20000000622 */
[----:B------:R-:W-:Y:S01]  /*87dc0*/  LOP3.LUT R35, R3, 0x80000000, R35, 0xb8, !PT ;  /* 0x8000000003237812 */ /* 0x000fe200078eb823 */
[----:B------:R-:W-:-:S06]  /*87dd0*/  DMUL R36, R36, 0.5 ;  /* 0x3fe0000024247828 */ /* 0x000fcc0000000000 */
[----:B------:R-:W-:-:S06]  /*87de0*/  DSETP.GTU.AND P0, PT, |R32|, +INF , PT ;  /* 0x7ff000002000742a */ /* 0x000fcc0003f0c200 */
[----:B------:R-:W-:Y:S02]  /*87df0*/  FSEL R2, R32, R2, P0 ;  /* 0x0000000220027208 */ /* 0x000fe40000000000 */
[----:B------:R-:W-:Y:S01]  /*87e00*/  FSEL R3, R33, R35, P0 ;  /* 0x0000002321037208 */ /* 0x000fe20000000000 */
[----:B------:R-:W-:Y:S06]  /*87e10*/  BRA `(.L_x_51249) ;  /* 0x0000006400687947 */ /* 0x000fec0003800000 */
.L_x_51238:
        /* <DEDUP_REMOVED lines=99> */
.L_x_51252:
[----:B------:R-:W-:Y:S05]  /*88450*/  BSYNC B0 ;  /* 0x0000000000007941 */ /* 0x000fea0003800000 */
.L_x_51251:
        /* <DEDUP_REMOVED lines=9> */
.L_x_51254:
[----:B------:R-:W-:Y:S05]  /*884f0*/  BSYNC B3 ;  /* 0x0000000000037941 */ /* 0x000fea0003800000 */
.L_x_51253:
        /* <DEDUP_REMOVED lines=82> */
.L_x_51256:
[----:B------:R-:W-:-:S04]  /*88a20*/  ISETP.GE.AND P0, PT, R33, RZ, PT ;  /* 0x000000ff2100720c */ /* 0x000fc80003f06270 */
[----:B------:R-:W-:Y:S02]  /*88a30*/  FSEL R2, RZ, 3.37028055040000000000e+12, P0 ;  /* 0x54442d18ff027808 */ /* 0x000fe40000000000 */
[----:B------:R-:W-:-:S07]  /*88a40*/  FSEL R3, RZ, 2.1426990032196044922, P0 ;  /* 0x400921fbff037808 */ /* 0x000fce0000000000 */
.L_x_51257:
[----:B------:R-:W-:Y:S05]  /*88a50*/  BSYNC B0 ;  /* 0x0000000000007941 */ /* 0x000fea0003800000 */
.L_x_51255:
[----:B------:R-:W-:Y:S01]  /*88a60*/  DADD R32, |R32|, |R34| ;  /* 0x0000000020207229 */ /* 0x000fe20000000622 */
[----:B------:R-:W-:Y:S01]  /*88a70*/  LOP3.LUT R35, R3, 0x80000000, R35, 0xb8, !PT ;  /* 0x8000000003237812 */ /* 0x000fe200078eb823 */
[----:B------:R-:W-:-:S06]  /*88a80*/  DMUL R36, R36, 0.5 ;  /* 0x3fe0000024247828 */ /* 0x000fcc0000000000 */
[----:B------:R-:W-:-:S06]  /*88a90*/  DSETP.GTU.AND P0, PT, |R32|, +INF , PT ;  /* 0x7ff000002000742a */ /* 0x000fcc0003f0c200 */
[----:B------:R-:W-:Y:S02]  /*88aa0*/  FSEL R2, R32, R2, P0 ;  /* 0x0000000220027208 */ /* 0x000fe40000000000 */
[----:B------:R-:W-:Y:S01]  /*88ab0*/  FSEL R3, R33, R35, P0 ;  /* 0x0000002321037208 */ /* 0x000fe20000000000 */
[----:B------:R-:W-:Y:S06]  /*88ac0*/  BRA `(.L_x_51249) ;  /* 0x00000058003c7947 */ /* 0x000fec0003800000 */
.L_x_51250:
        /* <DEDUP_REMOVED lines=28> */
.L_x_51259:
        /* <DEDUP_REMOVED lines=75> */
.L_x_51258:
        /* <DEDUP_REMOVED lines=99> */
.L_x_51261:
        /* <DEDUP_REMOVED lines=23> */
.L_x_51264:
[----:B------:R-:W-:Y:S05]  /*898e0*/  BSYNC B4 ;  /* 0x0000000000047941 */ /* 0x000fea0003800000 */
.L_x_51263:
        /* <DEDUP_REMOVED lines=29> */
.L_x_51262:
[----:B------:R-:W-:Y:S05]  /*89ac0*/  BSYNC B3 ;  /* 0x0000000000037941 */ /* 0x000fea0003800000 */
.L_x_51260:
        /* <DEDUP_REMOVED lines=22> */
.L_x_51266:
[----:B------:R-:W-:Y:S05]  /*89c30*/  BSYNC B3 ;  /* 0x0000000000037941 */ /* 0x000fea0003800000 */
.L_x_51265:
        /* <DEDUP_REMOVED lines=82> */
.L_x_51268:
[----:B------:R-:W-:-:S04]  /*8a160*/  ISETP.GE.AND P0, PT, R33, RZ, PT ;  /* 0x000000ff2100720c */ /* 0x000fc80003f06270 */
[----:B------:R-:W-:Y:S02]  /*8a170*/  FSEL R2, RZ, 3.37028055040000000000e+12, P0 ;  /* 0x54442d18ff027808 */ /* 0x000fe40000000000 */
[----:B------:R-:W-:-:S07]  /*8a180*/  FSEL R3, RZ, 2.1426990032196044922, P0 ;  /* 0x400921fbff037808 */ /* 0x000fce0000000000 */
.L_x_51269:
[----:B------:R-:W-:Y:S05]  /*8a190*/  BSYNC B0 ;  /* 0x0000000000007941 */ /* 0x000fea0003800000 */
.L_x_51267:
[----:B------:R-:W-:Y:S01]  /*8a1a0*/  DADD R32, |R32|, |R34| ;  /* 0x0000000020207229 */ /* 0x000fe20000000622 */
[----:B------:R-:W-:Y:S01]  /*8a1b0*/  LOP3.LUT R35, R3, 0x80000000, R35, 0xb8, !PT ;  /* 0x8000000003237812 */ /* 0x000fe200078eb823 */
[----:B------:R-:W-:-:S06]  /*8a1c0*/  DMUL R36, R36, 0.5 ;  /* 0x3fe0000024247828 */ /* 0x000fcc0000000000 */
[----:B------:R-:W-:-:S06]  /*8a1d0*/  DSETP.GTU.AND P0, PT, |R32|, +INF , PT ;  /* 0x7ff000002000742a */ /* 0x000fcc0003f0c200 */
[----:B------:R-:W-:Y:S02]  /*8a1e0*/  FSEL R2, R32, R2, P0 ;  /* 0x0000000220027208 */ /* 0x000fe40000000000 */
[----:B------:R-:W-:Y:S01]  /*8a1f0*/  FSEL R3, R33, R35, P0 ;  /* 0x0000002321037208 */ /* 0x000fe20000000000 */
[----:B------:R-:W-:Y:S06]  /*8a200*/  BRA `(.L_x_51249) ;  /* 0x00000040006c7947 */ /* 0x000fec0003800000 */
.L_x_51237:
        /* <DEDUP_REMOVED lines=135> */
.L_x_51271:
[----:B------:R-:W-:Y:S05]  /*8aa80*/  BSYNC B0 ;  /* 0x0000000000007941 */ /* 0x000fea0003800000 */
.L_x_51270:
        /* <DEDUP_REMOVED lines=9> */
.L_x_51273:
[----:B------:R-:W-:Y:S05]  /*8ab20*/  BSYNC B3 ;  /* 0x0000000000037941 */ /* 0x000fea0003800000 */
.L_x_51272:
        /* <DEDUP_REMOVED lines=82> */
.L_x_51275:
[----:B------:R-:W-:-:S04]  /*8b050*/  ISETP.GE.AND P0, PT, R33, RZ, PT ;  /* 0x000000ff2100720c */ /* 0x000fc80003f06270 */
[----:B------:R-:W-:Y:S02]  /*8b060*/  FSEL R2, RZ, 3.37028055040000000000e+12, P0 ;  /* 0x54442d18ff027808 */ /* 0x000fe40000000000 */
[----:B------:R-:W-:-:S07]  /*8b070*/  FSEL R3, RZ, 2.1426990032196044922, P0 ;  /* 0x400921fbff037808 */ /* 0x000fce0000000000 */
.L_x_51276:
[----:B------:R-:W-:Y:S05]  /*8b080*/  BSYNC B0 ;  /* 0x0000000000007941 */ /* 0x000fea0003800000 */
.L_x_51274:
[----:B------:R-:W-:Y:S01]  /*8b090*/  DADD R32, |R32|, |R34| ;  /* 0x0000000020207229 */ /* 0x000fe20000000622 */
[----:B------:R-:W-:-:S07]  /*8b0a0*/  LOP3.LUT R35, R3, 0x80000000, R35, 0xb8, !PT ;  /* 0x8000000003237812 */ /* 0x000fce00078eb823 */
[----:B------:R-:W-:-:S06]  /*8b0b0*/  DSETP.GTU.AND P0, PT, |R32|, +INF , PT ;  /* 0x7ff000002000742a */ /* 0x000fcc0003f0c200 */
[----:B------:R-:W-:Y:S02]  /*8b0c0*/  FSEL R2, R32, R2, P0 ;  /* 0x0000000220027208 */ /* 0x000fe40000000000 */
[----:B------:R-:W-:Y:S01]  /*8b0d0*/  FSEL R3, R33, R35, P0 ;  /* 0x0000002321037208 */ /* 0x000fe20000000000 */
[----:B------:R-:W-:Y:S06]  /*8b0e0*/  BRA `(.L_x_51249) ;  /* 0x0000003000b47947 */ /* 0x000fec0003800000 */
.L_x_51236:
        /* <DEDUP_REMOVED lines=92> */
.L_x_51279:
        /* <DEDUP_REMOVED lines=23> */
.L_x_51282:
[----:B------:R-:W-:Y:S05]  /*8b820*/  BSYNC B4 ;  /* 0x0000000000047941 */ /* 0x000fea0003800000 */
.L_x_51281:
        /* <DEDUP_REMOVED lines=29> */
.L_x_51280:
[----:B------:R-:W-:Y:S05]  /*8ba00*/  BSYNC B3 ;  /* 0x0000000000037941 */ /* 0x000fea0003800000 */
.L_x_51278:
        /* <DEDUP_REMOVED lines=83> */
.L_x_51277:
        /* <DEDUP_REMOVED lines=85> */
.L_x_51235:
        /* <DEDUP_REMOVED lines=24> */
.L_x_51284:
[----:B------:R-:W-:Y:S05]  /*8c610*/  BSYNC B3 ;  /* 0x0000000000037941 */ /* 0x000fea0003800000 */
.L_x_51283:
        /* <DEDUP_REMOVED lines=25> */
.L_x_51286:
[----:B------:R-:W-:Y:S05]  /*8c7b0*/  BSYNC B3 ;  /* 0x0000000000037941 */ /* 0x000fea0003800000 */
.L_x_51285:
        /* <DEDUP_REMOVED lines=136> */
.L_x_51288:
[----:B------:R-:W-:Y:S05]  /*8d040*/  BSYNC B0 ;  /* 0x0000000000007941 */ /* 0x000fea0003800000 */
.L_x_51287:
        /* <DEDUP_REMOVED lines=9> */
.L_x_51290:
[----:B------:R-:W-:Y:S05]  /*8d0e0*/  BSYNC B3 ;  /* 0x0000000000037941 */ /* 0x000fea0003800000 */
.L_x_51289:
        /* <DEDUP_REMOVED lines=82> */
.L_x_51292:
[----:B------:R-:W-:-:S04]  /*8d610*/  ISETP.GE.AND P0, PT, R33, RZ, PT ;  /* 0x000000ff2100720c */ /* 0x000fc80003f06270 */
[----:B------:R-:W-:Y:S02]  /*8d620*/  FSEL R2, RZ, 3.37028055040000000000e+12, P0 ;  /* 0x54442d18ff027808 */ /* 0x000fe40000000000 */
[----:B------:R-:W-:-:S07]  /*8d630*/  FSEL R3, RZ, 2.1426990032196044922, P0 ;  /* 0x400921fbff037808 */ /* 0x000fce0000000000 */
.L_x_51293:
[----:B------:R-:W-:Y:S05]  /*8d640*/  BSYNC B0 ;  /* 0x0000000000007941 */ /* 0x000fea0003800000 */
.L_x_51291:
[----:B------:R-:W-:Y:S01]  /*8d650*/  DADD R32, |R32|, |R34| ;  /* 0x0000000020207229 */ /* 0x000fe20000000622 */
[----:B------:R-:W-:Y:S01]  /*8d660*/  LOP3.LUT R35, R3, 0x80000000, R35, 0xb8, !PT ;  /* 0x8000000003237812 */ /* 0x000fe200078eb823 */
[----:B------:R-:W-:-:S06]  /*8d670*/  DADD R36, R36, 1 ;  /* 0x3ff0000024247429 */ /* 0x000fcc0000000000 */
[----:B------:R-:W-:-:S06]  /*8d680*/  DSETP.GTU.AND P0, PT, |R32|, +INF , PT ;  /* 0x7ff000002000742a */ /* 0x000fcc0003f0c200 */
[----:B------:R-:W-:Y:S02]  /*8d690*/  FSEL R2, R32, R2, P0 ;  /* 0x0000000220027208 */ /* 0x000fe40000000000 */
[----:B------:R-:W-:Y:S01]  /*8d6a0*/  FSEL R3, R33, R35, P0 ;  /* 0x0000002321037208 */ /* 0x000fe20000000000 */
[----:B------:R-:W-:Y:S06]  /*8d6b0*/  BRA `(.L_x_51249) ;  /* 0x0000000c00407947 */ /* 0x000fec0003800000 */
.L_x_51234:
        /* <DEDUP_REMOVED lines=108> */
.L_x_51295:
[----:B------:R-:W-:Y:S05]  /*8dd80*/  BSYNC B0 ;  /* 0x0000000000007941 */ /* 0x000fea0003800000 */
.L_x_51294:
        /* <DEDUP_REMOVED lines=8> */
.L_x_51297:
[----:B------:R-:W-:Y:S05]  /*8de10*/  BSYNC B3 ;  /* 0x0000000000037941 */ /* 0x000fea0003800000 */
.L_x_51296:
        /* <DEDUP_REMOVED lines=82> */
.L_x_51299:
[----:B------:R-:W-:Y:S02]  /*8e340*/  FSEL R2, RZ, 3.37028055040000000000e+12, P2 ;  /* 0x54442d18ff027808 */ /* 0x000fe40001000000 */
[----:B------:R-:W-:-:S07]  /*8e350*/  FSEL R3, RZ, 2.1426990032196044922, P2 ;  /* 0x400921fbff037808 */ /* 0x000fce0001000000 */
.L_x_51300:
[----:B------:R-:W-:Y:S05]  /*8e360*/  BSYNC B0 ;  /* 0x0000000000007941 */ /* 0x000fea0003800000 */
.L_x_51298:
[----:B------:R-:W-:Y:S01]  /*8e370*/  DADD R32, |R32|, |R34| ;  /* 0x0000000020207229 */ /* 0x000fe20000000622 */
[----:B------:R-:W-:-:S07]  /*8e380*/  LOP3.LUT R35, R3, 0x80000000, R35, 0xb8, !PT ;  /* 0x8000000003237812 */ /* 0x000fce00078eb823 */
[----:B------:R-:W-:-:S06]  /*8e390*/  DSETP.GTU.AND P0, PT, |R32|, +INF , PT ;  /* 0x7ff000002000742a */ /* 0x000fcc0003f0c200 */
[----:B------:R-:W-:Y:S02]  /*8e3a0*/  FSEL R2, R32, R2, P0 ;  /* 0x0000000220027208 */ /* 0x000fe40000000000 */
[----:B------:R-:W-:-:S07]  /*8e3b0*/  FSEL R3, R33, R35, P0 ;  /* 0x0000002321037208 */ /* 0x000fce0000000000 */
.L_x_51249:
[----:B------:R-:W-:Y:S05]  /*8e3c0*/  BSYNC B2 ;  /* 0x0000000000027941 */ /* 0x000fea0003800000 */
.L_x_51233:
        /* <DEDUP_REMOVED lines=74> */
.L_x_51306:
[----:B------:R-:W-:Y:S05]  /*8e870*/  BSYNC B0 ;  /* 0x0000000000007941 */ /* 0x000fea0003800000 */
.L_x_51305:
        /* <DEDUP_REMOVED lines=24> */
.L_x_51308:
[----:B------:R-:W-:Y:S01]  /*8ea00*/  DMUL R2, RZ, R32 ;  /* 0x00000020ff027228 */ /* 0x000fe20000000000 */
[----:B------:R-:W-:-:S10]  /*8ea10*/  IMAD.MOV.U32 R8, RZ, RZ, RZ ;  /* 0x000000ffff087224 */ /* 0x000fd400078e00ff */
.L_x_51309:
[----:B------:R-:W-:Y:S05]  /*8ea20*/  BSYNC B2 ;  /* 0x0000000000027941 */ /* 0x000fea0003800000 */
.L_x_51307:
        /* <DEDUP_REMOVED lines=47> */
.L_x_51311:
[----:B------:R-:W-:Y:S01]  /*8ed20*/  DMUL R2, RZ, R32 ;  /* 0x00000020ff027228 */ /* 0x000fe20000000000 */
[----:B------:R-:W-:-:S10]  /*8ed30*/  IMAD.MOV.U32 R8, RZ, RZ, RZ ;  /* 0x000000ffff087224 */ /* 0x000fd400078e00ff */
.L_x_51312:
[----:B------:R-:W-:Y:S05]  /*8ed40*/  BSYNC B2 ;  /* 0x0000000000027941 */ /* 0x000fea0003800000 */
.L_x_51310:
        /* <DEDUP_REMOVED lines=25> */
.L_x_51304:
        /* <DEDUP_REMOVED lines=62> */
.L_x_51314:
[----:B------:R-:W-:Y:S05]  /*8f2c0*/  BSYNC B0 ;  /* 0x0000000000007941 */ /* 0x000fea0003800000 */
.L_x_51313:
        /* <DEDUP_REMOVED lines=24> */
.L_x_51316:
[----:B------:R-:W-:Y:S01]  /*8f450*/  DMUL R2, RZ, R32 ;  /* 0x00000020ff027228 */ /* 0x000fe20000000000 */
[----:B------:R-:W-:-:S10]  /*8f460*/  IMAD.MOV.U32 R8, RZ, RZ, RZ ;  /* 0x000000ffff087224 */ /* 0x000fd400078e00ff */
.L_x_51317:
[----:B------:R-:W-:Y:S05]  /*8f470*/  BSYNC B2 ;  /* 0x0000000000027941 */ /* 0x000fea0003800000 */
.L_x_51315:
        /* <DEDUP_REMOVED lines=47> */
.L_x_51319:
[----:B------:R-:W-:Y:S01]  /*8f770*/  DMUL R2, RZ, R32 ;  /* 0x00000020ff027228 */ /* 0x000fe20000000000 */
[----:B------:R-:W-:-:S10]  /*8f780*/  IMAD.MOV.U32 R8, RZ, RZ, RZ ;  /* 0x000000ffff087224 */ /* 0x000fd400078e00ff */
.L_x_51320:
[----:B------:R-:W-:Y:S05]  /*8f790*/  BSYNC B2 ;  /* 0x0000000000027941 */ /* 0x000fea0003800000 */
.L_x_51318:
        /* <DEDUP_REMOVED lines=39> */
.L_x_51303:
        /* <DEDUP_REMOVED lines=11> */
.L_x_51321:
[----:B------:R-:W-:-:S10]  /*8fac0*/  DADD R36, R32, -R32 ;  /* 0x0000000020247229 */ /* 0x000fd40000000820 */
[----:B------:R-:W-:Y:S02]  /*8fad0*/  IMAD.MOV.U32 R38, RZ, RZ, R36 ;  /* 0x000000ffff267224 */ /* 0x000fe400078e0024 */
[----:B------:R-:W-:Y:S01]  /*8fae0*/  IMAD.MOV.U32 R39, RZ, RZ, R37 ;  /* 0x000000ffff277224 */ /* 0x000fe200078e0025 */
[----:B------:R-:W-:Y:S06]  /*8faf0*/  BRA `(.L_x_51232) ;  /* 0x00000008008c7947 */ /* 0x000fec0003800000 */
.L_x_51302:
        /* <DEDUP_REMOVED lines=25> */
.L_x_51323:
[----:B------:R-:W-:Y:S01]  /*8fc90*/  DMUL R2, RZ, R32 ;  /* 0x00000020ff027228 */ /* 0x000fe20000000000 */
[----:B------:R-:W-:-:S10]  /*8fca0*/  IMAD.MOV.U32 R8, RZ, RZ, RZ ;  /* 0x000000ffff087224 */ /* 0x000fd400078e00ff */
.L_x_51324:
[----:B------:R-:W-:Y:S05]  /*8fcb0*/  BSYNC B2 ;  /* 0x0000000000027941 */ /* 0x000fea0003800000 */
.L_x_51322:
        /* <DEDUP_REMOVED lines=47> */
.L_x_51326:
[----:B------:R-:W-:Y:S01]  /*8ffb0*/  DMUL R2, RZ, R32 ;  /* 0x00000020ff027228 */ /* 0x000fe20000000000 */
[----:B------:R-:W-:-:S10]  /*8ffc0*/  IMAD.MOV.U32 R8, RZ, RZ, RZ ;  /* 0x000000ffff087224 */ /* 0x000fd400078e00ff */
.L_x_51327:
[----:B------:R-:W-:Y:S05]  /*8ffd0*/  BSYNC B2 ;  /* 0x0000000000027941 */ /* 0x000fea0003800000 */
.L_x_51325:
        /* <DEDUP_REMOVED lines=24> */
.L_x_51301:
        /* <DEDUP_REMOVED lines=58> */
.L_x_51329:
[----:B------:R-:W-:Y:S05]  /*90500*/  BSYNC B0 ;  /* 0x0000000000007941 */ /* 0x000fea0003800000 */
.L_x_51328:
[----:B------:R-:W-:Y:S02]  /*90510*/  IMAD.MOV.U32 R38, RZ, RZ, R32 ;  /* 0x000000ffff267224 */ /* 0x000fe400078e0020 */
[----:B------:R-:W-:-:S07]  /*90520*/  IMAD.MOV.U32 R39, RZ, RZ, R33 ;  /* 0x000000ffff277224 */ /* 0x000fce00078e0021 */
.L_x_51232:
[----:B------:R-:W-:Y:S05]  /*90530*/  BSYNC B1 ;  /* 0x0000000000017941 */ /* 0x000fea0003800000 */
.L_x_51231:
        /* <DEDUP_REMOVED lines=123> */
.L_x_51339:
        /* <DEDUP_REMOVED lines=23> */
.L_x_51342:
[----:B------:R-:W-:Y:S05]  /*90e60*/  BSYNC B4 ;  /* 0x0000000000047941 */ /* 0x000fea0003800000 */
.L_x_51341:
        /* <DEDUP_REMOVED lines=29> */
.L_x_51340:
[----:B------:R-:W-:Y:S05]  /*91040*/  BSYNC B3 ;  /* 0x0000000000037941 */ /* 0x000fea0003800000 */
.L_x_51338:
        /* <DEDUP_REMOVED lines=22> */
.L_x_51344:
[----:B------:R-:W-:Y:S05]  /*911b0*/  BSYNC B3 ;  /* 0x0000000000037941 */ /* 0x000fea0003800000 */
.L_x_51343:
        /* <DEDUP_REMOVED lines=82> */
.L_x_51346:
[----:B------:R-:W-:-:S04]  /*916e0*/  ISETP.GE.AND P0, PT, R25, RZ, PT ;  /* 0x000000ff1900720c */ /* 0x000fc80003f06270 */
[----:B------:R-:W-:Y:S02]  /*916f0*/  FSEL R2, RZ, 3.37028055040000000000e+12, P0 ;  /* 0x54442d18ff027808 */ /* 0x000fe40000000000 */
[----:B------:R-:W-:-:S07]  /*91700*/  FSEL R3, RZ, 2.1426990032196044922, P0 ;  /* 0x400921fbff037808 */ /* 0x000fce0000000000 */
.L_x_51347:
[----:B------:R-:W-:Y:S05]  /*91710*/  BSYNC B0 ;  /* 0x0000000000007941 */ /* 0x000fea0003800000 */
.L_x_51345:
[----:B------:R-:W-:Y:S01]  /*91720*/  DADD R24, |R24|, |R26| ;  /* 0x0000000018187229 */ /* 0x000fe2000000061a */
[----:B------:R-:W-:Y:S01]  /*91730*/  LOP3.LUT R27, R3, 0x80000000, R27, 0xb8, !PT ;  /* 0x80000000031b7812 */ /* 0x000fe200078eb81b */
[----:B------:R-:W-:-:S06]  /*91740*/  DMUL R10, R10, 0.5 ;  /* 0x3fe000000a0a7828 */ /* 0x000fcc0000000000 */
[----:B------:R-:W-:-:S06]  /*91750*/  DSETP.GTU.AND P0, PT, |R24|, +INF , PT ;  /* 0x7ff000001800742a */ /* 0x000fcc0003f0c200 */
[----:B------:R-:W-:Y:S02]  /*91760*/  FSEL R2, R24, R2, P0 ;  /* 0x0000000218027208 */ /* 0x000fe40000000000 */
[----:B------:R-:W-:Y:S01]  /*91770*/  FSEL R3, R25, R27, P0 ;  /* 0x0000001b19037208 */ /* 0x000fe20000000000 */
[----:B------:R-:W-:Y:S06]  /*91780*/  BRA `(.L_x_51348) ;  /* 0x0000006400607947 */ /* 0x000fec0003800000 */
.L_x_51337:
        /* <DEDUP_REMOVED lines=99> */
.L_x_51351:
[----:B------:R-:W-:Y:S05]  /*91dc0*/  BSYNC B0 ;  /* 0x0000000000007941 */ /* 0x000fea0003800000 */
.L_x_51350:
        /* <DEDUP_REMOVED lines=9> */
.L_x_51353:
[----:B------:R-:W-:Y:S05]  /*91e60*/  BSYNC B3 ;  /* 0x0000000000037941 */ /* 0x000fea0003800000 */
.L_x_51352:
        /* <DEDUP_REMOVED lines=82> */
.L_x_51355:
[----:B------:R-:W-:-:S04]  /*92390*/  ISETP.GE.AND P0, PT, R25, RZ, PT ;  /* 0x000000ff1900720c */ /* 0x000fc80003f06270 */
[----:B------:R-:W-:Y:S02]  /*923a0*/  FSEL R2, RZ, 3.37028055040000000000e+12, P0 ;  /* 0x54442d18ff027808 */ /* 0x000fe40000000000 */
[----:B------:R-:W-:-:S07]  /*923b0*/  FSEL R3, RZ, 2.1426990032196044922, P0 ;  /* 0x400921fbff037808 */ /* 0x000fce0000000000 */
.L_x_51356:
[----:B------:R-:W-:Y:S05]  /*923c0*/  BSYNC B0 ;  /* 0x0000000000007941 */ /* 0x000fea0003800000 */
.L_x_51354:
[----:B------:R-:W-:Y:S01]  /*923d0*/  DADD R24, |R24|, |R26| ;  /* 0x0000000018187229 */ /* 0x000fe2000000061a */
[----:B------:R-:W-:Y:S01]  /*923e0*/  LOP3.LUT R27, R3, 0x80000000, R27, 0xb8, !PT ;  /* 0x80000000031b7812 */ /* 0x000fe200078eb81b */
[----:B------:R-:W-:-:S06]  /*923f0*/  DMUL R10, R10, 0.5 ;  /* 0x3fe000000a0a7828 */ /* 0x000fcc0000000000 */
[----:B------:R-:W-:-:S06]  /*92400*/  DSETP.GTU.AND P0, PT, |R24|, +INF , PT ;  /* 0x7ff000001800742a */ /* 0x000fcc0003f0c200 */
[----:B------:R-:W-:Y:S02]  /*92410*/  FSEL R2, R24, R2, P0 ;  /* 0x0000000218027208 */ /* 0x000fe40000000000 */
[----:B------:R-:W-:Y:S01]  /*92420*/  FSEL R3, R25, R27, P0 ;  /* 0x0000001b19037208 */ /* 0x000fe20000000000 */
[----:B------:R-:W-:Y:S06]  /*92430*/  BRA `(.L_x_51348) ;  /* 0x0000005800347947 */ /* 0x000fec0003800000 */
.L_x_51349:
        /* <DEDUP_REMOVED lines=28> */
.L_x_51358:
        /* <DEDUP_REMOVED lines=75> */
.L_x_51357:
        /* <DEDUP_REMOVED lines=99> */
.L_x_51360:
        /* <DEDUP_REMOVED lines=23> */
.L_x_51363:
[----:B------:R-:W-:Y:S05]  /*93250*/  BSYNC B4 ;  /* 0x0000000000047941 */ /* 0x000fea0003800000 */
.L_x_51362:
        /* <DEDUP_REMOVED lines=29> */
.L_x_51361:
[----:B------:R-:W-:Y:S05]  /*93430*/  BSYNC B3 ;  /* 0x0000000000037941 */ /* 0x000fea0003800000 */
.L_x_51359:
        /* <DEDUP_REMOVED lines=22> */
.L_x_51365:
[----:B------:R-:W-:Y:S05]  /*935a0*/  BSYNC B3 ;  /* 0x0000000000037941 */ /* 0x000fea0003800000 */
.L_x_51364:
        /* <DEDUP_REMOVED lines=82> */
.L_x_51367:
[----:B------:R-:W-:-:S04]  /*93ad0*/  ISETP.GE.AND P0, PT, R25, RZ, PT ;  /* 0x000000ff1900720c */ /* 0x000fc80003f06270 */
[----:B------:R-:W-:Y:S02]  /*93ae0*/  FSEL R2, RZ, 3.37028055040000000000e+12, P0 ;  /* 0x54442d18ff027808 */ /* 0x000fe40000000000 */
[----:B------:R-:W-:-:S07]  /*93af0*/  FSEL R3, RZ, 2.1426990032196044922, P0 ;  /* 0x400921fbff037808 */ /* 0x000fce0000000000 */
.L_x_51368:
[----:B------:R-:W-:Y:S05]  /*93b00*/  BSYNC B0 ;  /* 0x0000000000007941 */ /* 0x000fea0003800000 */
.L_x_51366:
[----:B------:R-:W-:Y:S01]  /*93b10*/  DADD R24, |R24|, |R26| ;  /* 0x0000000018187229 */ /* 0x000fe2000000061a */
[----:B------:R-:W-:Y:S01]  /*93b20*/  LOP3.LUT R27, R3, 0x80000000, R27, 0xb8, !PT ;  /* 0x80000000031b7812 */ /* 0x000fe200078eb81b */
[----:B------:R-:W-:-:S06]  /*93b30*/  DMUL R10, R10, 0.5 ;  /* 0x3fe000000a0a7828 */ /* 0x000fcc0000000000 */
[----:B------:R-:W-:-:S06]  /*93b40*/  DSETP.GTU.AND P0, PT, |R24|, +INF , PT ;  /* 0x7ff000001800742a */ /* 0x000fcc0003f0c200 */
[----:B------:R-:W-:Y:S02]  /*93b50*/  FSEL R2, R24, R2, P0 ;  /* 0x0000000218027208 */ /* 0x000fe40000000000 */
[----:B------:R-:W-:Y:S01]  /*93b60*/  FSEL R3, R25, R27, P0 ;  /* 0x0000001b19037208 */ /* 0x000fe20000000000 */
[----:B------:R-:W-:Y:S06]  /*93b70*/  BRA `(.L_x_51348) ;  /* 0x0000004000647947 */ /* 0x000fec0003800000 */
.L_x_51336:
        /* <DEDUP_REMOVED lines=135> */
.L_x_51370:
[----:B------:R-:W-:Y:S05]  /*943f0*/  BSYNC B0 ;  /* 0x0000000000007941 */ /* 0x000fea0003800000 */
.L_x_51369:
        /* <DEDUP_REMOVED lines=9> */
.L_x_51372:
[----:B------:R-:W-:Y:S05]  /*94490*/  BSYNC B3 ;  /* 0x0000000000037941 */ /* 0x000fea0003800000 */
.L_x_51371:
        /* <DEDUP_REMOVED lines=82> */
.L_x_51374:
[----:B------:R-:W-:-:S04]  /*949c0*/  ISETP.GE.AND P0, PT, R25, RZ, PT ;  /* 0x000000ff1900720c */ /* 0x000fc80003f06270 */
[----:B------:R-:W-:Y:S02]  /*949d0*/  FSEL R2, RZ, 3.37028055040000000000e+12, P0 ;  /* 0x54442d18ff027808 */ /* 0x000fe40000000000 */
[----:B------:R-:W-:-:S07]  /*949e0*/  FSEL R3, RZ, 2.1426990032196044922, P0 ;  /* 0x400921fbff037808 */ /* 0x000fce0000000000 */
.L_x_51375:
[----:B------:R-:W-:Y:S05]  /*949f0*/  BSYNC B0 ;  /* 0x0000000000007941 */ /* 0x000fea0003800000 */
.L_x_51373:
[----:B------:R-:W-:Y:S01]  /*94a00*/  DADD R24, |R24|, |R26| ;  /* 0x0000000018187229 */ /* 0x000fe2000000061a */
[----:B------:R-:W-:-:S07]  /*94a10*/  LOP3.LUT R27, R3, 0x80000000, R27, 0xb8, !PT ;  /* 0x80000000031b7812 */ /* 0x000fce00078eb81b */
[----:B------:R-:W-:-:S06]  /*94a20*/  DSETP.GTU.AND P0, PT, |R24|, +INF , PT ;  /* 0x7ff000001800742a */ /* 0x000fcc0003f0c200 */
[----:B------:R-:W-:Y:S02]  /*94a30*/  FSEL R2, R24, R2, P0 ;  /* 0x0000000218027208 */ /* 0x000fe40000000000 */
[----:B------:R-:W-:Y:S01]  /*94a40*/  FSEL R3, R25, R27, P0 ;  /* 0x0000001b19037208 */ /* 0x000fe20000000000 */
[----:B------:R-:W-:Y:S06]  /*94a50*/  BRA `(.L_x_51348) ;  /* 0x0000003000ac7947 */ /* 0x000fec0003800000 */
.L_x_51335:
        /* <DEDUP_REMOVED lines=90> */
.L_x_51378:
        /* <DEDUP_REMOVED lines=23> */
.L_x_51381:
[----:B------:R-:W-:Y:S05]  /*95170*/  BSYNC B4 ;  /* 0x0000000000047941 */ /* 0x000fea0003800000 */
.L_x_51380:
        /* <DEDUP_REMOVED lines=29> */
.L_x_51379:
[----:B------:R-:W-:Y:S05]  /*95350*/  BSYNC B3 ;  /* 0x0000000000037941 */ /* 0x000fea0003800000 */
.L_x_51377:
        /* <DEDUP_REMOVED lines=83> */
.L_x_51376:
        /* <DEDUP_REMOVED lines=85> */
.L_x_51334:
        /* <DEDUP_REMOVED lines=24> */
.L_x_51383:
[----:B------:R-:W-:Y:S05]  /*95f60*/  BSYNC B3 ;  /* 0x0000000000037941 */ /* 0x000fea0003800000 */
.L_x_51382:
        /* <DEDUP_REMOVED lines=25> */
.L_x_51385:
[----:B------:R-:W-:Y:S05]  /*96100*/  BSYNC B3 ;  /* 0x0000000000037941 */ /* 0x000fea0003800000 */
.L_x_51384:
        /* <DEDUP_REMOVED lines=136> */
.L_x_51387:
[----:B------:R-:W-:Y:S05]  /*96990*/  BSYNC B0 ;  /* 0x0000000000007941 */ /* 0x000fea0003800000 */
.L_x_51386:
        /* <DEDUP_REMOVED lines=9> */
.L_x_51389:
[----:B------:R-:W-:Y:S05]  /*96a30*/  BSYNC B3 ;  /* 0x0000000000037941 */ /* 0x000fea0003800000 */
.L_x_51388:
        /* <DEDUP_REMOVED lines=82> */
.L_x_51391:
[----:B------:R-:W-:-:S04]  /*96f60*/  ISETP.GE.AND P0, PT, R25, RZ, PT ;  /* 0x000000ff1900720c */ /* 0x000fc80003f06270 */
[----:B------:R-:W-:Y:S02]  /*96f70*/  FSEL R2, RZ, 3.37028055040000000000e+12, P0 ;  /* 0x54442d18ff027808 */ /* 0x000fe40000000000 */
[----:B------:R-:W-:-:S07]  /*96f80*/  FSEL R3, RZ, 2.1426990032196044922, P0 ;  /* 0x400921fbff037808 */ /* 0x000fce0000000000 */
.L_x_51392:
[----:B------:R-:W-:Y:S05]  /*96f90*/  BSYNC B0 ;  /* 0x0000000000007941 */ /* 0x000fea0003800000 */
.L_x_51390:
[----:B------:R-:W-:Y:S01]  /*96fa0*/  DADD R24, |R24|, |R26| ;  /* 0x0000000018187229 */ /* 0x000fe2000000061a */
[----:B------:R-:W-:Y:S01]  /*96fb0*/  LOP3.LUT R27, R3, 0x80000000, R27, 0xb8, !PT ;  /* 0x80000000031b7812 */ /* 0x000fe200078eb81b */
[----:B------:R-:W-:-:S06]  /*96fc0*/  DADD R10, R10, 1 ;  /* 0x3ff000000a0a7429 */ /* 0x000fcc0000000000 */
[----:B------:R-:W-:-:S06]  /*96fd0*/  DSETP.GTU.AND P0, PT, |R24|, +INF , PT ;  /* 0x7ff000001800742a */ /* 0x000fcc0003f0c200 */
[----:B------:R-:W-:Y:S02]  /*96fe0*/  FSEL R2, R24, R2, P0 ;  /* 0x0000000218027208 */ /* 0x000fe40000000000 */
[----:B------:R-:W-:Y:S01]  /*96ff0*/  FSEL R3, R25, R27, P0 ;  /* 0x0000001b19037208 */ /* 0x000fe20000000000 */
[----:B------:R-:W-:Y:S06]  /*97000*/  BRA `(.L_x_51348) ;  /* 0x0000000c00407947 */ /* 0x000fec0003800000 */
.L_x_51333:
        /* <DEDUP_REMOVED lines=108> */
.L_x_51394:
[----:B------:R-:W-:Y:S05]  /*976d0*/  BSYNC B0 ;  /* 0x0000000000007941 */ /* 0x000fea0003800000 */
.L_x_51393:
        /* <DEDUP_REMOVED lines=8> */
.L_x_51396:
[----:B------:R-:W-:Y:S05]  /*97760*/  BSYNC B3 ;  /* 0x0000000000037941 */ /* 0x000fea0003800000 */
.L_x_51395:
        /* <DEDUP_REMOVED lines=82> */
.L_x_51398:
[----:B------:R-:W-:Y:S02]  /*97c90*/  FSEL R2, RZ, 3.37028055040000000000e+12, P2 ;  /* 0x54442d18ff027808 */ /* 0x000fe40001000000 */
[----:B------:R-:W-:-:S07]  /*97ca0*/  FSEL R3, RZ, 2.1426990032196044922, P2 ;  /* 0x400921fbff037808 */ /* 0x000fce0001000000 */
.L_x_51399:
[----:B------:R-:W-:Y:S05]  /*97cb0*/  BSYNC B0 ;  /* 0x0000000000007941 */ /* 0x000fea0003800000 */
.L_x_51397:
[----:B------:R-:W-:Y:S01]  /*97cc0*/  DADD R24, |R24|, |R26| ;  /* 0x0000000018187229 */ /* 0x000fe2000000061a */
[----:B------:R-:W-:-:S07]  /*97cd0*/  LOP3.LUT R27, R3, 0x80000000, R27, 0xb8, !PT ;  /* 0x80000000031b7812 */ /* 0x000fce00078eb81b */
[----:B------:R-:W-:-:S06]  /*97ce0*/  DSETP.GTU.AND P0, PT, |R24|, +INF , PT ;  /* 0x7ff000001800742a */ /* 0x000fcc0003f0c200 */
[----:B------:R-:W-:Y:S02]  /*97cf0*/  FSEL R2, R24, R2, P0 ;  /* 0x0000000218027208 */ /* 0x000fe40000000000 */
[----:B------:R-:W-:-:S07]  /*97d00*/  FSEL R3, R25, R27, P0 ;  /* 0x0000001b19037208 */ /* 0x000fce0000000000 */
.L_x_51348:
[----:B------:R-:W-:Y:S05]  /*97d10*/  BSYNC B2 ;  /* 0x0000000000027941 */ /* 0x000fea0003800000 */
.L_x_51332:
        /* <DEDUP_REMOVED lines=74> */
.L_x_51405:
[----:B------:R-:W-:Y:S05]  /*981c0*/  BSYNC B0 ;  /* 0x0000000000007941 */ /* 0x000fea0003800000 */
.L_x_51404:
        /* <DEDUP_REMOVED lines=24> */
.L_x_51407:
[----:B------:R-:W-:Y:S01]  /*98350*/  DMUL R2, RZ, R24 ;  /* 0x00000018ff027228 */ /* 0x000fe20000000000 */
[----:B------:R-:W-:-:S10]  /*98360*/  IMAD.MOV.U32 R8, RZ, RZ, RZ ;  /* 0x000000ffff087224 */ /* 0x000fd400078e00ff */
.L_x_51408:
[----:B------:R-:W-:Y:S05]  /*98370*/  BSYNC B2 ;  /* 0x0000000000027941 */ /* 0x000fea0003800000 */
.L_x_51406:
        /* <DEDUP_REMOVED lines=47> */
.L_x_51410:
[----:B------:R-:W-:Y:S01]  /*98670*/  DMUL R2, RZ, R24 ;  /* 0x00000018ff027228 */ /* 0x000fe20000000000 */
[----:B------:R-:W-:-:S10]  /*98680*/  IMAD.MOV.U32 R32, RZ, RZ, RZ ;  /* 0x000000ffff207224 */ /* 0x000fd400078e00ff */
.L_x_51411:
[----:B------:R-:W-:Y:S05]  /*98690*/  BSYNC B2 ;  /* 0x0000000000027941 */ /* 0x000fea0003800000 */
.L_x_51409:
        /* <DEDUP_REMOVED lines=25> */
.L_x_51403:
        /* <DEDUP_REMOVED lines=62> */
.L_x_51413:
[----:B------:R-:W-:Y:S05]  /*98c10*/  BSYNC B0 ;  /* 0x0000000000007941 */ /* 0x000fea0003800000 */
.L_x_51412:
        /* <DEDUP_REMOVED lines=24> */
.L_x_51415:
[----:B------:R-:W-:Y:S01]  /*98da0*/  DMUL R2, RZ, R24 ;  /* 0x00000018ff027228 */ /* 0x000fe20000000000 */
[----:B------:R-:W-:-:S10]  /*98db0*/  IMAD.MOV.U32 R8, RZ, RZ, RZ ;  /* 0x000000ffff087224 */ /* 0x000fd400078e00ff */
.L_x_51416:
[----:B------:R-:W-:Y:S05]  /*98dc0*/  BSYNC B2 ;  /* 0x0000000000027941 */ /* 0x000fea0003800000 */
.L_x_51414:
        /* <DEDUP_REMOVED lines=47> */
.L_x_51418:
[----:B------:R-:W-:Y:S01]  /*990c0*/  DMUL R2, RZ, R24 ;  /* 0x00000018ff027228 */ /* 0x000fe20000000000 */
[----:B------:R-:W-:-:S10]  /*990d0*/  IMAD.MOV.U32 R32, RZ, RZ, RZ ;  /* 0x000000ffff207224 */ /* 0x000fd400078e00ff */
.L_x_51419:
[----:B------:R-:W-:Y:S05]  /*990e0*/  BSYNC B2 ;  /* 0x0000000000027941 */ /* 0x000fea0003800000 */
.L_x_51417:
        /* <DEDUP_REMOVED lines=39> */
.L_x_51402:
        /* <DEDUP_REMOVED lines=11> */
.L_x_51420:
[----:B------:R-:W-:-:S10]  /*99410*/  DADD R8, R24, -R24 ;  /* 0x0000000018087229 */ /* 0x000fd40000000818 */
[----:B------:R-:W-:Y:S02]  /*99420*/  IMAD.MOV.U32 R10, RZ, RZ, R8 ;  /* 0x000000ffff0a7224 */ /* 0x000fe400078e0008 */
[----:B------:R-:W-:Y:S01]  /*99430*/  IMAD.MOV.U32 R11, RZ, RZ, R9 ;  /* 0x000000ffff0b7224 */ /* 0x000fe200078e0009 */
[----:B------:R-:W-:Y:S06]  /*99440*/  BRA `(.L_x_51331) ;  /* 0x00000008008c7947 */ /* 0x000fec0003800000 */
.L_x_51401:
        /* <DEDUP_REMOVED lines=25> */
.L_x_51422:
[----:B------:R-:W-:Y:S01]  /*995e0*/  DMUL R2, RZ, R24 ;  /* 0x00000018ff027228 */ /* 0x000fe20000000000 */
[----:B------:R-:W-:-:S10]  /*995f0*/  IMAD.MOV.U32 R8, RZ, RZ, RZ ;  /* 0x000000ffff087224 */ /* 0x000fd400078e00ff */
.L_x_51423:
[----:B------:R-:W-:Y:S05]  /*99600*/  BSYNC B2 ;  /* 0x0000000000027941 */ /* 0x000fea0003800000 */
.L_x_51421:
        /* <DEDUP_REMOVED lines=47> */
.L_x_51425:
[----:B------:R-:W-:Y:S01]  /*99900*/  DMUL R2, RZ, R24 ;  /* 0x00000018ff027228 */ /* 0x000fe20000000000 */
[----:B------:R-:W-:-:S10]  /*99910*/  IMAD.MOV.U32 R10, RZ, RZ, RZ ;  /* 0x000000ffff0a7224 */ /* 0x000fd400078e00ff */
.L_x_51426:
[----:B------:R-:W-:Y:S05]  /*99920*/  BSYNC B2 ;  /* 0x0000000000027941 */ /* 0x000fea0003800000 */
.L_x_51424:
        /* <DEDUP_REMOVED lines=24> */
.L_x_51400:
        /* <DEDUP_REMOVED lines=58> */
.L_x_51428:
[----:B------:R-:W-:Y:S05]  /*99e50*/  BSYNC B0 ;  /* 0x0000000000007941 */ /* 0x000fea0003800000 */
.L_x_51427:
[----:B------:R-:W-:Y:S02]  /*99e60*/  IMAD.MOV.U32 R10, RZ, RZ, R24 ;  /* 0x000000ffff0a7224 */ /* 0x000fe400078e0018 */
[----:B------:R-:W-:-:S07]  /*99e70*/  IMAD.MOV.U32 R11, RZ, RZ, R25 ;  /* 0x000000ffff0b7224 */ /* 0x000fce00078e0019 */
.L_x_51331:
[----:B------:R-:W-:Y:S05]  /*99e80*/  BSYNC B1 ;  /* 0x0000000000017941 */ /* 0x000fea0003800000 */
.L_x_51330:
        /* <DEDUP_REMOVED lines=24> */
.L_x_51431:
[----:B------:R-:W-:-:S13]  /*9a010*/  ISETP.GE.AND P0, PT, R5, R84, PT ;  /* 0x000000540500720c */ /* 0x000fda0003f06270 */
[----:B------:R-:W-:Y:S05]  /*9a020*/  @P0 BRA `(.L_x_51433) ;  /* 0x0000000000300947 */ /* 0x000fea0003800000 */
[----:B0-----:R-:W0:Y:S01]  /*9a030*/  LDC.64 R2, c[0x0][0x220] ;  /* 0x00008800ff027b82 */ /* 0x001e220000000a00 */
[----:B------:R-:W-:Y:S02]  /*9a040*/  IMAD.IADD R7, R0, 0x1, R5 ;  /* 0x0000000100077824 */ /* 0x000fe400078e0205 */
[----:B------:R-:W-:Y:S02]  /*9a050*/  VIADD R5, R5, 0x80 ;  /* 0x0000008005057836 */ /* 0x000fe40000000000 */
[----:B0-----:R-:W-:-:S05]  /*9a060*/  IMAD.WIDE.U32 R2, R7, 0x10, R2 ;  /* 0x0000001007027825 */ /* 0x001fca00078e0002 */
[----:B------:R1:W-:Y:S02]  /*9a070*/  STG.E.128 desc[UR6][R2.64], R72 ;  /* 0x0000004802007986 */ /* 0x0003e4000c101d06 */
.L_x_51432:
[----:B------:R-:W-:-:S13]  /*9a080*/  ISETP.GE.AND P0, PT, R5, R84, PT ;  /* 0x000000540500720c */ /* 0x000fda0003f06270 */
[----:B------:R-:W-:Y:S05]  /*9a090*/  @P0 BRA `(.L_x_51434) ;  /* 0x0000000000340947 */ /* 0x000fea0003800000 */
[----:B01----:R-:W0:Y:S01]  /*9a0a0*/  LDC.64 R2, c[0x0][0x220] ;  /* 0x00008800ff027b82 */ /* 0x003e220000000a00 */
[----:B------:R-:W-:Y:S02]  /*9a0b0*/  IMAD.IADD R7, R0, 0x1, R5 ;  /* 0x0000000100077824 */ /* 0x000fe400078e0205 */
[----:B------:R-:W-:Y:S02]  /*9a0c0*/  VIADD R5, R5, 0x80 ;  /* 0x0000008005057836 */ /* 0x000fe40000000000 */
[----:B0-----:R-:W-:-:S05]  /*9a0d0*/  IMAD.WIDE.U32 R2, R7, 0x10, R2 ;  /* 0x0000001007027825 */ /* 0x001fca00078e0002 */
[----:B------:R1:W-:Y:S02]  /*9a0e0*/  STG.E.128 desc[UR6][R2.64], R52 ;  /* 0x0000003402007986 */ /* 0x0003e4000c101d06 */
.L_x_51433:
        /* <DEDUP_REMOVED lines=8> */
.L_x_51434:
[----:B------:R-:W-:Y:S05]  /*9a170*/  BSYNC B1 ;  /* 0x0000000000017941 */ /* 0x000fea0003800000 */
.L_x_51430:
[----:B------:R-:W-:-:S13]  /*9a180*/  ISETP.GE.AND P0, PT, R5, R84, PT ;  /* 0x000000540500720c */ /* 0x000fda0003f06270 */
[----:B012---:R-:W0:Y:S01]  /*9a190*/  @!P0 LDC.64 R2, c[0x0][0x220] ;  /* 0x00008800ff028b82 */ /* 0x007e220000000a00 */
[----:B------:R-:W-:Y:S02]  /*9a1a0*/  @!P0 IMAD.IADD R7, R0, 0x1, R5 ;  /* 0x0000000100078824 */ /* 0x000fe400078e0205 */
[----:B------:R-:W-:Y:S02]  /*9a1b0*/  @!P0 VIADD R5, R5, 0x80 ;  /* 0x0000008005058836 */ /* 0x000fe40000000000 */
[----:B0-----:R-:W-:-:S05]  /*9a1c0*/  @!P0 IMAD.WIDE.U32 R2, R7, 0x10, R2 ;  /* 0x0000001007028825 */ /* 0x001fca00078e0002 */
[----:B------:R2:W-:Y:S02]  /*9a1d0*/  @!P0 STG.E.128 desc[UR6][R2.64], R36 ;  /* 0x0000002402008986 */ /* 0x0005e4000c101d06 */
.L_x_51435:
[----:B------:R-:W-:Y:S05]  /*9a1e0*/  BSYNC B0 ;  /* 0x0000000000007941 */ /* 0x000fea0003800000 */
.L_x_51429:
        /* <DEDUP_REMOVED lines=8> */
        .weak           $__internal_89_$__cuda_sm20_div_rn_f64_full
        .type           $__internal_89_$__cuda_sm20_div_rn_f64_full,@function
        .size           $__internal_89_$__cuda_sm20_div_rn_f64_full,($_ZN2at6native29vectorized_elementwise_kernelILi4EZZZNS0_50_GLOBAL__N__2680c7bb_12_PowKernel_cu_7dd49032_316824pow_tensor_tensor_kernelERNS_18TensorIteratorBaseEENKUlvE_clEvENKUlvE6_clEvEUlN3c107complexIdEES9_E_St5arrayIPcLm3EEEEviT0_T1_$__internal_trig_reduction_slowpathd - $__internal_89_$__cuda_sm20_div_rn_f64_full)
$__internal_89_$__cuda_sm20_div_rn_f64_full:
        /* <DEDUP_REMOVED lines=72> */
.L_x_51437:
        /* <DEDUP_REMOVED lines=17> */
.L_x_51440:
[----:B------:R-:W-:Y:S01]  /*9a800*/  LOP3.LUT R3, R81, 0x80000, RZ, 0xfc, !PT ;  /* 0x0008000051037812 */ /* 0x000fe200078efcff */
[----:B------:R-:W-:-:S04]  /*9a810*/  IMAD.MOV.U32 R94, RZ, RZ, R80 ;  /* 0x000000ffff5e7224 */ /* 0x000fc800078e0050 */
[----:B------:R-:W-:Y:S01]  /*9a820*/  IMAD.MOV.U32 R95, RZ, RZ, R3 ;  /* 0x000000ffff5f7224 */ /* 0x000fe200078e0003 */
[----:B------:R-:W-:Y:S06]  /*9a830*/  BRA `(.L_x_51438) ;  /* 0x00000000000c7947 */ /* 0x000fec0003800000 */
.L_x_51439:
[----:B------:R-:W-:Y:S01]  /*9a840*/  LOP3.LUT R3, R89, 0x80000, RZ, 0xfc, !PT ;  /* 0x0008000059037812 */ /* 0x000fe200078efcff */
[----:B------:R-:W-:-:S04]  /*9a850*/  IMAD.MOV.U32 R94, RZ, RZ, R88 ;  /* 0x000000ffff5e7224 */ /* 0x000fc800078e0058 */
[----:B------:R-:W-:-:S07]  /*9a860*/  IMAD.MOV.U32 R95, RZ, RZ, R3 ;  /* 0x000000ffff5f7224 */ /* 0x000fce00078e0003 */
.L_x_51438:
[----:B------:R-:W-:Y:S05]  /*9a870*/  BSYNC B0 ;  /* 0x0000000000007941 */ /* 0x000fea0003800000 */
.L_x_51436:
[----:B------:R-:W-:Y:S02]  /*9a880*/  IMAD.MOV.U32 R6, RZ, RZ, R2 ;  /* 0x000000ffff067224 */ /* 0x000fe400078e0002 */
[----:B------:R-:W-:Y:S02]  /*9a890*/  IMAD.MOV.U32 R7, RZ, RZ, 0x0 ;  /* 0x00000000ff077424 */ /* 0x000fe400078e00ff */
[----:B------:R-:W-:Y:S02]  /*9a8a0*/  IMAD.MOV.U32 R4, RZ, RZ, R94 ;  /* 0x000000ffff047224 */ /* 0x000fe400078e005e */
[----:B------:R-:W-:Y:S01]  /*9a8b0*/  IMAD.MOV.U32 R3, RZ, RZ, R95 ;  /* 0x000000ffff037224 */ /* 0x000fe200078e005f */
[----:B------:R-:W-:Y:S06]  /*9a8c0*/  RET.REL.NODEC R6 `(_ZN2at6native29vectorized_elementwise_kernelILi4EZZZNS0_50_GLOBAL__N__2680c7bb_12_PowKernel_cu_7dd49032_316824pow_tensor_tensor_kernelERNS_18TensorIteratorBaseEENKUlvE_clEvENKUlvE6_clEvEUlN3c107complexIdEES9_E_St5arrayIPcLm3EEEEviT0_T1_) ;  /* 0xfffff65406cc7950 */ /* 0x000fec0003c3ffff */
        .type           $_ZN2at6native29vectorized_elementwise_kernelILi4EZZZNS0_50_GLOBAL__N__2680c7bb_12_PowKernel_cu_7dd49032_316824pow_tensor_tensor_kernelERNS_18TensorIteratorBaseEENKUlvE_clEvENKUlvE6_clEvEUlN3c107complexIdEES9_E_St5arrayIPcLm3EEEEviT0_T1_$__internal_trig_reduction_slowpathd,@function
        .size           $_ZN2at6native29vectorized_elementwise_kernelILi4EZZZNS0_50_GLOBAL__N__2680c7bb_12_PowKernel_cu_7dd49032_316824pow_tensor_tensor_kernelERNS_18TensorIteratorBaseEENKUlvE_clEvENKUlvE6_clEvEUlN3c107complexIdEES9_E_St5arrayIPcLm3EEEEviT0_T1_$__internal_trig_reduction_slowpathd,(.L_x_71544 - $_ZN2at6native29vectorized_elementwise_kernelILi4EZZZNS0_50_GLOBAL__N__2680c7bb_12_PowKernel_cu_7dd49032_316824pow_tensor_tensor_kernelERNS_18TensorIteratorBaseEENKUlvE_clEvENKUlvE6_clEvEUlN3c107complexIdEES9_E_St5arrayIPcLm3EEEEviT0_T1_$__internal_trig_reduction_slowpathd)
$_ZN2at6native29vectorized_elementwise_kernelILi4EZZZNS0_50_GLOBAL__N__2680c7bb_12_PowKernel_cu_7dd49032_316824pow_tensor_tensor_kernelERNS_18TensorIteratorBaseEENKUlvE_clEvENKUlvE6_clEvEUlN3c107complexIdEES9_E_St5arrayIPcLm3EEEEviT0_T1_$__internal_trig_reduction_slowpathd:
        /* <DEDUP_REMOVED lines=29> */
.L_x_51444:
        /* <DEDUP_REMOVED lines=31> */
.L_x_51443:
[----:B------:R-:W-:Y:S05]  /*9ac90*/  BSYNC B0 ;  /* 0x0000000000007941 */ /* 0x000fea0003800000 */
.L_x_51442:
        /* <DEDUP_REMOVED lines=90> */
.L_x_51441:
[----:B------:R-:W-:Y:S02]  /*9b240*/  IMAD.MOV.U32 R7, RZ, RZ, 0x0 ;  /* 0x00000000ff077424 */ /* 0x000fe400078e00ff */
[----:B------:R-:W-:Y:S02]  /*9b250*/  IMAD.MOV.U32 R3, RZ, RZ, R77 ;  /* 0x000000ffff037224 */ /* 0x000fe400078e004d */
[----:B------:R-:W-:Y:S05]  /*9b260*/  RET.REL.NODEC R6 `(_ZN2at6native29vectorized_elementwise_kernelILi4EZZZNS0_50_GLOBAL__N__2680c7bb_12_PowKernel_cu_7dd49032_316824pow_tensor_tensor_kernelERNS_18TensorIteratorBaseEENKUlvE_clEvENKUlvE6_clEvEUlN3c107complexIdEES9_E_St5arrayIPcLm3EEEEviT0_T1_) ;  /* 0xfffff64c06647950 */ /* 0x000fea0003c3ffff */
.L_x_51445:
        /* <DEDUP_REMOVED lines=9> */
.L_x_71544:


//--------------------- .text._ZN2at6native29vectorized_elementwise_kernelILi8EZZZNS0_50_GLOBAL__N__2680c7bb_12_PowKernel_cu_7dd49032_316824pow_tensor_tensor_kernelERNS_18TensorIteratorBaseEENKUlvE_clEvENKUlvE6_clEvEUlN3c107complexIdEES9_E_St5arrayIPcLm3EEEEviT0_T1_ --------------------------
	.section	.text._ZN2at6native29vectorized_elementwise_kernelILi8EZZZNS0_50_GLOBAL__N__2680c7bb_12_PowKernel_cu_7dd49032_316824pow_tensor_tensor_kernelERNS_18TensorIteratorBaseEENKUlvE_clEvENKUlvE6_clEvEUlN3c107complexIdEES9_E_St5arrayIPcLm3EEEEviT0_T1_,"ax",@progbits
	.align	128
        .global         _ZN2at6native29vectorized_elementwise_kernelILi8EZZZNS0_50_GLOBAL__N__2680c7bb_12_PowKernel_cu_7dd49032_316824pow_tensor_tensor_kernelERNS_18TensorIteratorBaseEENKUlvE_clEvENKUlvE6_clEvEUlN3c107complexIdEES9_E_St5arrayIPcLm3EEEEviT0_T1_
        .type           _ZN2at6native29vectorized_elementwise_kernelILi8EZZZNS0_50_GLOBAL__N__2680c7bb_12_PowKernel_cu_7dd49032_316824pow_tensor_tensor_kernelERNS_18TensorIteratorBaseEENKUlvE_clEvENKUlvE6_clEvEUlN3c107complexIdEES9_E_St5arrayIPcLm3EEEEviT0_T1_,@function
        .size           _ZN2at6native29vectorized_elementwise_kernelILi8EZZZNS0_50_GLOBAL__N__2680c7bb_12_PowKernel_cu_7dd49032_316824pow_tensor_tensor_kernelERNS_18TensorIteratorBaseEENKUlvE_clEvENKUlvE6_clEvEUlN3c107complexIdEES9_E_St5arrayIPcLm3EEEEviT0_T1_,(.L_x_71546 - _ZN2at6native29vectorized_elementwise_kernelILi8EZZZNS0_50_GLOBAL__N__2680c7bb_12_PowKernel_cu_7dd49032_316824pow_tensor_tensor_kernelERNS_18TensorIteratorBaseEENKUlvE_clEvENKUlvE6_clEvEUlN3c107complexIdEES9_E_St5arrayIPcLm3EEEEviT0_T1_)
        .other          _ZN2at6native29vectorized_elementwise_kernelILi8EZZZNS0_50_GLOBAL__N__2680c7bb_12_PowKernel_cu_7dd49032_316824pow_tensor_tensor_kernelERNS_18TensorIteratorBaseEENKUlvE_clEvENKUlvE6_clEvEUlN3c107complexIdEES9_E_St5arrayIPcLm3EEEEviT0_T1_,@"STO_CUDA_ENTRY STV_DEFAULT"
_ZN2at6native29vectorized_elementwise_kernelILi8EZZZNS0_50_GLOBAL__N__2680c7bb_12_PowKernel_cu_7dd49032_316824pow_tensor_tensor_kernelERNS_18TensorIteratorBaseEENKUlvE_clEvENKUlvE6_clEvEUlN3c107complexIdEES9_E_St5arrayIPcLm3EEEEviT0_T1_:
.text._ZN2at6native29vectorized_elementwise_kernelILi8EZZZNS0_50_GLOBAL__N__2680c7bb_12_PowKernel_cu_7dd49032_316824pow_tensor_tensor_kernelERNS_18TensorIteratorBaseEENKUlvE_clEvENKUlvE6_clEvEUlN3c107complexIdEES9_E_St5arrayIPcLm3EEEEviT0_T1_:
        /* <DEDUP_REMOVED lines=150> */
.L_x_51454:
        /* <DEDUP_REMOVED lines=21> */
[----:B-----5:R-:W-:Y:S05]  /*0ab0*/  CALL.REL.NOINC `($__internal_90_$__cuda_sm20_div_rn_f64_full) ;  /* 0x0000099400ec7944 */ /* 0x020fea0003c00000 */
[----:B------:R-:W-:-:S07]  /*0ac0*/  IMAD.MOV.U32 R5, RZ, RZ, R3 ;  /* 0x000000ffff057224 */ /* 0x000fce00078e0003 */
.L_x_51457:
[----:B------:R-:W-:Y:S05]  /*0ad0*/  BSYNC B3 ;  /* 0x0000000000037941 */ /* 0x000fea0003800000 */
.L_x_51456:
        /* <DEDUP_REMOVED lines=29> */
.L_x_51455:
[----:B------:R-:W-:Y:S05]  /*0cb0*/  BSYNC B2 ;  /* 0x0000000000027941 */ /* 0x000fea0003800000 */
.L_x_51453:
        /* <DEDUP_REMOVED lines=22> */
.L_x_51459:
[----:B------:R-:W-:Y:S05]  /*0e20*/  BSYNC B2 ;  /* 0x0000000000027941 */ /* 0x000fea0003800000 */
.L_x_51458:
        /* <DEDUP_REMOVED lines=82> */
.L_x_51461:
[----:B------:R-:W-:-:S04]  /*1350*/  ISETP.GE.AND P0, PT, R73, RZ, PT ;  /* 0x000000ff4900720c */ /* 0x000fc80003f06270 */
[----:B------:R-:W-:Y:S02]  /*1360*/  FSEL R2, RZ, 3.37028055040000000000e+12, P0 ;  /* 0x54442d18ff027808 */ /* 0x000fe40000000000 */
[----:B------:R-:W-:-:S07]  /*1370*/  FSEL R3, RZ, 2.1426990032196044922, P0 ;  /* 0x400921fbff037808 */ /* 0x000fce0000000000 */
.L_x_51462:
[----:B------:R-:W-:Y:S05]  /*1380*/  BSYNC B0 ;  /* 0x0000000000007941 */ /* 0x000fea0003800000 */
.L_x_51460:
[----:B------:R-:W-:Y:S01]  /*1390*/  DADD R72, |R72|, |R74| ;  /* 0x0000000048487229 */ /* 0x000fe2000000064a */
[----:B------:R-:W-:Y:S01]  /*13a0*/  LOP3.LUT R75, R3, 0x80000000, R75, 0xb8, !PT ;  /* 0x80000000034b7812 */ /* 0x000fe200078eb84b */
[----:B------:R-:W-:-:S06]  /*13b0*/  DMUL R10, R10, 0.5 ;  /* 0x3fe000000a0a7828 */ /* 0x000fcc0000000000 */
[----:B------:R-:W-:-:S06]  /*13c0*/  DSETP.GTU.AND P0, PT, |R72|, +INF , PT ;  /* 0x7ff000004800742a */ /* 0x000fcc0003f0c200 */
[----:B------:R-:W-:Y:S02]  /*13d0*/  FSEL R2, R72, R2, P0 ;  /* 0x0000000248027208 */ /* 0x000fe40000000000 */
[----:B------:R-:W-:Y:S01]  /*13e0*/  FSEL R3, R73, R75, P0 ;  /* 0x0000004b49037208 */ /* 0x000fe20000000000 */
[----:B------:R-:W-:Y:S06]  /*13f0*/  BRA `(.L_x_51463) ;  /* 0x0000006400887947 */ /* 0x000fec0003800000 */
.L_x_51452:
        /* <DEDUP_REMOVED lines=101> */
.L_x_51466:
[----:B------:R-:W-:Y:S05]  /*1a50*/  BSYNC B0 ;  /* 0x0000000000007941 */ /* 0x000fea0003800000 */
.L_x_51465:
[----:B------:R-:W-:Y:S04]  /*1a60*/  BSSY B2, `(.L_x_51467) ;  /* 0x0000009000027945 */ /* 0x000fe80003800000 */
        /* <DEDUP_REMOVED lines=8> */
.L_x_51468:
[----:B------:R-:W-:Y:S05]  /*1af0*/  BSYNC B2 ;  /* 0x0000000000027941 */ /* 0x000fea0003800000 */
.L_x_51467:
        /* <DEDUP_REMOVED lines=82> */
.L_x_51470:
[----:B------:R-:W-:-:S04]  /*2020*/  ISETP.GE.AND P0, PT, R73, RZ, PT ;  /* 0x000000ff4900720c */ /* 0x000fc80003f06270 */
[----:B------:R-:W-:Y:S02]  /*2030*/  FSEL R2, RZ, 3.37028055040000000000e+12, P0 ;  /* 0x54442d18ff027808 */ /* 0x000fe40000000000 */
[----:B------:R-:W-:-:S07]  /*2040*/  FSEL R3, RZ, 2.1426990032196044922, P0 ;  /* 0x400921fbff037808 */ /* 0x000fce0000000000 */
.L_x_51471:
[----:B------:R-:W-:Y:S05]  /*2050*/  BSYNC B0 ;  /* 0x0000000000007941 */ /* 0x000fea0003800000 */
.L_x_51469:
[----:B------:R-:W-:Y:S01]  /*2060*/  DADD R72, |R72|, |R74| ;  /* 0x0000000048487229 */ /* 0x000fe2000000064a */
[----:B------:R-:W-:Y:S01]  /*2070*/  LOP3.LUT R75, R3, 0x80000000, R75, 0xb8, !PT ;  /* 0x80000000034b7812 */ /* 0x000fe200078eb84b */
[----:B------:R-:W-:-:S06]  /*2080*/  DMUL R10, R10, 0.5 ;  /* 0x3fe000000a0a7828 */ /* 0x000fcc0000000000 */
[----:B------:R-:W-:-:S06]  /*2090*/  DSETP.GTU.AND P0, PT, |R72|, +INF , PT ;  /* 0x7ff000004800742a */ /* 0x000fcc0003f0c200 */
[----:B------:R-:W-:Y:S02]  /*20a0*/  FSEL R2, R72, R2, P0 ;  /* 0x0000000248027208 */ /* 0x000fe40000000000 */
[----:B------:R-:W-:Y:S01]  /*20b0*/  FSEL R3, R73, R75, P0 ;  /* 0x0000004b49037208 */ /* 0x000fe20000000000 */
[----:B------:R-:W-:Y:S06]  /*20c0*/  BRA `(.L_x_51463) ;  /* 0x0000005800547947 */ /* 0x000fec0003800000 */
.L_x_51464:
        /* <DEDUP_REMOVED lines=28> */
.L_x_51473:
        /* <DEDUP_REMOVED lines=80> */
.L_x_51472:
        /* <DEDUP_REMOVED lines=99> */
.L_x_51475:
        /* <DEDUP_REMOVED lines=23> */
.L_x_51478:
[----:B------:R-:W-:Y:S05]  /*2f30*/  BSYNC B3 ;  /* 0x0000000000037941 */ /* 0x000fea0003800000 */
.L_x_51477:
        /* <DEDUP_REMOVED lines=29> */
.L_x_51476:
[----:B------:R-:W-:Y:S05]  /*3110*/  BSYNC B2 ;  /* 0x0000000000027941 */ /* 0x000fea0003800000 */
.L_x_51474:
        /* <DEDUP_REMOVED lines=22> */
.L_x_51480:
[----:B------:R-:W-:Y:S05]  /*3280*/  BSYNC B2 ;  /* 0x0000000000027941 */ /* 0x000fea0003800000 */
.L_x_51479:
        /* <DEDUP_REMOVED lines=82> */
.L_x_51482:
[----:B------:R-:W-:-:S04]  /*37b0*/  ISETP.GE.AND P0, PT, R73, RZ, PT ;  /* 0x000000ff4900720c */ /* 0x000fc80003f06270 */
[----:B------:R-:W-:Y:S02]  /*37c0*/  FSEL R2, RZ, 3.37028055040000000000e+12, P0 ;  /* 0x54442d18ff027808 */ /* 0x000fe40000000000 */
[----:B------:R-:W-:-:S07]  /*37d0*/  FSEL R3, RZ, 2.1426990032196044922, P0 ;  /* 0x400921fbff037808 */ /* 0x000fce0000000000 */
.L_x_51483:
[----:B------:R-:W-:Y:S05]  /*37e0*/  BSYNC B0 ;  /* 0x0000000000007941 */ /* 0x000fea0003800000 */
.L_x_51481:
[----:B------:R-:W-:Y:S01]  /*37f0*/  DADD R72, |R72|, |R74| ;  /* 0x0000000048487229 */ /* 0x000fe2000000064a */
[----:B------:R-:W-:Y:S01]  /*3800*/  LOP3.LUT R75, R3, 0x80000000, R75, 0xb8, !PT ;  /* 0x80000000034b7812 */ /* 0x000fe200078eb84b */
[----:B------:R-:W-:-:S06]  /*3810*/  DMUL R10, R10, 0.5 ;  /* 0x3fe000000a0a7828 */ /* 0x000fcc0000000000 */
[----:B------:R-:W-:-:S06]  /*3820*/  DSETP.GTU.AND P0, PT, |R72|, +INF , PT ;  /* 0x7ff000004800742a */ /* 0x000fcc0003f0c200 */
[----:B------:R-:W-:Y:S02]  /*3830*/  FSEL R2, R72, R2, P0 ;  /* 0x0000000248027208 */ /* 0x000fe40000000000 */
[----:B------:R-:W-:Y:S01]  /*3840*/  FSEL R3, R73, R75, P0 ;  /* 0x0000004b49037208 */ /* 0x000fe20000000000 */
[----:B------:R-:W-:Y:S06]  /*3850*/  BRA `(.L_x_51463) ;  /* 0x0000004000707947 */ /* 0x000fec0003800000 */
.L_x_51451:
        /* <DEDUP_REMOVED lines=135> */
.L_x_51485:
[----:B------:R-:W-:Y:S05]  /*40d0*/  BSYNC B0 ;  /* 0x0000000000007941 */ /* 0x000fea0003800000 */
.L_x_51484:
        /* <DEDUP_REMOVED lines=9> */
.L_x_51487:
[----:B------:R-:W-:Y:S05]  /*4170*/  BSYNC B2 ;  /* 0x0000000000027941 */ /* 0x000fea0003800000 */
.L_x_51486:
        /* <DEDUP_REMOVED lines=82> */
.L_x_51489:
[----:B------:R-:W-:-:S04]  /*46a0*/  ISETP.GE.AND P0, PT, R73, RZ, PT ;  /* 0x000000ff4900720c */ /* 0x000fc80003f06270 */
[----:B------:R-:W-:Y:S02]  /*46b0*/  FSEL R2, RZ, 3.37028055040000000000e+12, P0 ;  /* 0x54442d18ff027808 */ /* 0x000fe40000000000 */
[----:B------:R-:W-:-:S07]  /*46c0*/  FSEL R3, RZ, 2.1426990032196044922, P0 ;  /* 0x400921fbff037808 */ /* 0x000fce0000000000 */
.L_x_51490:
[----:B------:R-:W-:Y:S05]  /*46d0*/  BSYNC B0 ;  /* 0x0000000000007941 */ /* 0x000fea0003800000 */
.L_x_51488:
[----:B------:R-:W-:Y:S01]  /*46e0*/  DADD R72, |R72|, |R74| ;  /* 0x0000000048487229 */ /* 0x000fe2000000064a */
[----:B------:R-:W-:-:S07]  /*46f0*/  LOP3.LUT R75, R3, 0x80000000, R75, 0xb8, !PT ;  /* 0x80000000034b7812 */ /* 0x000fce00078eb84b */
[----:B------:R-:W-:-:S06]  /*4700*/  DSETP.GTU.AND P0, PT, |R72|, +INF , PT ;  /* 0x7ff000004800742a */ /* 0x000fcc0003f0c200 */
[----:B------:R-:W-:Y:S02]  /*4710*/  FSEL R2, R72, R2, P0 ;  /* 0x0000000248027208 */ /* 0x000fe40000000000 */
[----:B------:R-:W-:Y:S01]  /*4720*/  FSEL R3, R73, R75, P0 ;  /* 0x0000004b49037208 */ /* 0x000fe20000000000 */
[----:B------:R-:W-:Y:S06]  /*4730*/  BRA `(.L_x_51463) ;  /* 0x0000003000b87947 */ /* 0x000fec0003800000 */
.L_x_51450:
        /* <DEDUP_REMOVED lines=92> */
.L_x_51493:
        /* <DEDUP_REMOVED lines=23> */
.L_x_51496:
[----:B------:R-:W-:Y:S05]  /*4e70*/  BSYNC B3 ;  /* 0x0000000000037941 */ /* 0x000fea0003800000 */
.L_x_51495:
        /* <DEDUP_REMOVED lines=29> */
.L_x_51494:
[----:B------:R-:W-:Y:S05]  /*5050*/  BSYNC B2 ;  /* 0x0000000000027941 */ /* 0x000fea0003800000 */
.L_x_51492:
        /* <DEDUP_REMOVED lines=83> */
.L_x_51491:
        /* <DEDUP_REMOVED lines=85> */
.L_x_51449:
        /* <DEDUP_REMOVED lines=22> */
[----:B-----5:R-:W-:Y:S05]  /*5c40*/  CALL.REL.NOINC `($__internal_90_$__cuda_sm20_div_rn_f64_full) ;  /* 0x0000094400887944 */ /* 0x020fea0003c00000 */
[----:B------:R-:W-:-:S07]  /*5c50*/  IMAD.MOV.U32 R5, RZ, RZ, R3 ;  /* 0x000000ffff057224 */ /* 0x000fce00078e0003 */
.L_x_51498:
[----:B------:R-:W-:Y:S05]  /*5c60*/  BSYNC B2 ;  /* 0x0000000000027941 */ /* 0x000fea0003800000 */
.L_x_51497:
        /* <DEDUP_REMOVED lines=25> */
.L_x_51500:
[----:B------:R-:W-:Y:S05]  /*5e00*/  BSYNC B2 ;  /* 0x0000000000027941 */ /* 0x000fea0003800000 */
.L_x_51499:
        /* <DEDUP_REMOVED lines=136> */
.L_x_51502:
[----:B------:R-:W-:Y:S05]  /*6690*/  BSYNC B0 ;  /* 0x0000000000007941 */ /* 0x000fea0003800000 */
.L_x_51501:
        /* <DEDUP_REMOVED lines=9> */
.L_x_51504:
[----:B------:R-:W-:Y:S05]  /*6730*/  BSYNC B2 ;  /* 0x0000000000027941 */ /* 0x000fea0003800000 */
.L_x_51503:
        /* <DEDUP_REMOVED lines=82> */
.L_x_51506:
[----:B------:R-:W-:-:S04]  /*6c60*/  ISETP.GE.AND P0, PT, R73, RZ, PT ;  /* 0x000000ff4900720c */ /* 0x000fc80003f06270 */
[----:B------:R-:W-:Y:S02]  /*6c70*/  FSEL R2, RZ, 3.37028055040000000000e+12, P0 ;  /* 0x54442d18ff027808 */ /* 0x000fe40000000000 */
[----:B------:R-:W-:-:S07]  /*6c80*/  FSEL R3, RZ, 2.1426990032196044922, P0 ;  /* 0x400921fbff037808 */ /* 0x000fce0000000000 */
.L_x_51507:
[----:B------:R-:W-:Y:S05]  /*6c90*/  BSYNC B0 ;  /* 0x0000000000007941 */ /* 0x000fea0003800000 */
.L_x_51505:
[----:B------:R-:W-:Y:S01]  /*6ca0*/  DADD R72, |R72|, |R74| ;  /* 0x0000000048487229 */ /* 0x000fe2000000064a */
[----:B------:R-:W-:Y:S01]  /*6cb0*/  LOP3.LUT R75, R3, 0x80000000, R75, 0xb8, !PT ;  /* 0x80000000034b7812 */ /* 0x000fe200078eb84b */
[----:B------:R-:W-:-:S06]  /*6cc0*/  DADD R10, R10, 1 ;  /* 0x3ff000000a0a7429 */ /* 0x000fcc0000000000 */
[----:B------:R-:W-:-:S06]  /*6cd0*/  DSETP.GTU.AND P0, PT, |R72|, +INF , PT ;  /* 0x7ff000004800742a */ /* 0x000fcc0003f0c200 */
[----:B------:R-:W-:Y:S02]  /*6ce0*/  FSEL R2, R72, R2, P0 ;  /* 0x0000000248027208 */ /* 0x000fe40000000000 */
[----:B------:R-:W-:Y:S01]  /*6cf0*/  FSEL R3, R73, R75, P0 ;  /* 0x0000004b49037208 */ /* 0x000fe20000000000 */
[----:B------:R-:W-:Y:S06]  /*6d00*/  BRA `(.L_x_51463) ;  /* 0x0000000c00447947 */ /* 0x000fec0003800000 */
.L_x_51448:
        /* <DEDUP_REMOVED lines=109> */
.L_x_51509:
[----:B------:R-:W-:Y:S05]  /*73e0*/  BSYNC B0 ;  /* 0x0000000000007941 */ /* 0x000fea0003800000 */
.L_x_51508:
[----:B------:R-:W-:Y:S04]  /*73f0*/  BSSY B2, `(.L_x_51510) ;  /* 0x0000008000027945 */ /* 0x000fe80003800000 */
[----:B------:R-:W-:Y:S05]  /*7400*/  @P4 BRA P5, `(.L_x_51511) ;  /* 0x0000000000184947 */ /* 0x000fea0002800000 */
[----:B------:R-:W-:Y:S01]  /*7410*/  IMAD.MOV.U32 R6, RZ, RZ, R2 ;  /* 0x000000ffff067224 */ /* 0x000fe200078e0002 */
[----:B------:R-:W-:Y:S01]  /*7420*/  MOV R2, 0x7460 ;  /* 0x0000746000027802 */ /* 0x000fe20000000f00 */
[----:B------:R-:W-:Y:S02]  /*7430*/  IMAD.MOV.U32 R4, RZ, RZ, R76 ;  /* 0x000000ffff047224 */ /* 0x000fe400078e004c */
[----:B------:R-:W-:-:S07]  /*7440*/  IMAD.MOV.U32 R5, RZ, RZ, R77 ;  /* 0x000000ffff057224 */ /* 0x000fce00078e004d */
[----:B-----5:R-:W-:Y:S05]  /*7450*/  CALL.REL.NOINC `($__internal_90_$__cuda_sm20_div_rn_f64_full) ;  /* 0x0000092c00847944 */ /* 0x020fea0003c00000 */
[----:B------:R-:W-:-:S07]  /*7460*/  IMAD.MOV.U32 R5, RZ, RZ, R3 ;  /* 0x000000ffff057224 */ /* 0x000fce00078e0003 */
.L_x_51511:
[----:B------:R-:W-:Y:S05]  /*7470*/  BSYNC B2 ;  /* 0x0000000000027941 */ /* 0x000fea0003800000 */
.L_x_51510:
        /* <DEDUP_REMOVED lines=82> */
.L_x_51513:
[----:B------:R-:W-:Y:S02]  /*79a0*/  FSEL R2, RZ, 3.37028055040000000000e+12, P2 ;  /* 0x54442d18ff027808 */ /* 0x000fe40001000000 */
[----:B------:R-:W-:-:S07]  /*79b0*/  FSEL R3, RZ, 2.1426990032196044922, P2 ;  /* 0x400921fbff037808 */ /* 0x000fce0001000000 */
.L_x_51514:
[----:B------:R-:W-:Y:S05]  /*79c0*/  BSYNC B0 ;  /* 0x0000000000007941 */ /* 0x000fea0003800000 */
.L_x_51512:
[----:B------:R-:W-:Y:S01]  /*79d0*/  DADD R72, |R72|, |R74| ;  /* 0x0000000048487229 */ /* 0x000fe2000000064a */
[----:B------:R-:W-:-:S07]  /*79e0*/  LOP3.LUT R75, R3, 0x80000000, R75, 0xb8, !PT ;  /* 0x80000000034b7812 */ /* 0x000fce00078eb84b */
[----:B------:R-:W-:-:S06]  /*79f0*/  DSETP.GTU.AND P0, PT, |R72|, +INF , PT ;  /* 0x7ff000004800742a */ /* 0x000fcc0003f0c200 */
[----:B------:R-:W-:Y:S02]  /*7a00*/  FSEL R2, R72, R2, P0 ;  /* 0x0000000248027208 */ /* 0x000fe40000000000 */
[----:B------:R-:W-:-:S07]  /*7a10*/  FSEL R3, R73, R75, P0 ;  /* 0x0000004b49037208 */ /* 0x000fce0000000000 */
.L_x_51463:
[----:B------:R-:W-:Y:S05]  /*7a20*/  BSYNC B1 ;  /* 0x0000000000017941 */ /* 0x000fea0003800000 */
.L_x_51447:
        /* <DEDUP_REMOVED lines=75> */
.L_x_51521:
[----:B------:R-:W-:Y:S05]  /*7ee0*/  BSYNC B0 ;  /* 0x0000000000007941 */ /* 0x000fea0003800000 */
.L_x_51520:
        /* <DEDUP_REMOVED lines=21> */
[----:B------:R-:W-:Y:S05]  /*8040*/  CALL.REL.NOINC `($_ZN2at6native29vectorized_elementwise_kernelILi8EZZZNS0_50_GLOBAL__N__2680c7bb_12_PowKernel_cu_7dd49032_316824pow_tensor_tensor_kernelERNS_18TensorIteratorBaseEENKUlvE_clEvENKUlvE6_clEvEUlN3c107complexIdEES9_E_St5arrayIPcLm3EEEEviT0_T1_$__internal_trig_reduction_slowpathd) ;  /* 0x0000092800207944 */ /* 0x000fea0003c00000 */
[----:B------:R-:W-:Y:S05]  /*8050*/  BRA `(.L_x_51524) ;  /* 0x0000000000087947 */ /* 0x000fea0003800000 */
.L_x_51523:
[----:B------:R-:W-:Y:S01]  /*8060*/  DMUL R2, RZ, R8 ;  /* 0x00000008ff027228 */ /* 0x000fe20000000000 */
[----:B------:R-:W-:-:S10]  /*8070*/  IMAD.MOV.U32 R4, RZ, RZ, RZ ;  /* 0x000000ffff047224 */ /* 0x000fd400078e00ff */
.L_x_51524:
[----:B------:R-:W-:Y:S05]  /*8080*/  BSYNC B2 ;  /* 0x0000000000027941 */ /* 0x000fea0003800000 */
.L_x_51522:
        /* <DEDUP_REMOVED lines=45> */
[----:B------:R-:W-:Y:S01]  /*8360*/  IMAD.MOV.U32 R74, RZ, RZ, R4 ;  /* 0x000000ffff4a7224 */ /* 0x000fe200078e0004 */
[----:B------:R-:W-:Y:S06]  /*8370*/  BRA `(.L_x_51527) ;  /* 0x0000000000087947 */ /* 0x000fec0003800000 */
.L_x_51526:
[----:B------:R-:W-:Y:S01]  /*8380*/  DMUL R2, RZ, R8 ;  /* 0x00000008ff027228 */ /* 0x000fe20000000000 */
[----:B------:R-:W-:-:S10]  /*8390*/  IMAD.MOV.U32 R74, RZ, RZ, RZ ;  /* 0x000000ffff4a7224 */ /* 0x000fd400078e00ff */
.L_x_51527:
[----:B------:R-:W-:Y:S05]  /*83a0*/  BSYNC B2 ;  /* 0x0000000000027941 */ /* 0x000fea0003800000 */
.L_x_51525:
        /* <DEDUP_REMOVED lines=25> */
.L_x_51519:
        /* <DEDUP_REMOVED lines=62> */
.L_x_51530:
[----:B------:R-:W-:Y:S05]  /*8920*/  BSYNC B0 ;  /* 0x0000000000007941 */ /* 0x000fea0003800000 */
.L_x_51529:
        /* <DEDUP_REMOVED lines=23> */
.L_x_51532:
[----:B------:R-:W-:Y:S01]  /*8aa0*/  DMUL R2, RZ, R8 ;  /* 0x00000008ff027228 */ /* 0x000fe20000000000 */
[----:B------:R-:W-:-:S10]  /*8ab0*/  IMAD.MOV.U32 R4, RZ, RZ, RZ ;  /* 0x000000ffff047224 */ /* 0x000fd400078e00ff */
.L_x_51533:
[----:B------:R-:W-:Y:S05]  /*8ac0*/  BSYNC B2 ;  /* 0x0000000000027941 */ /* 0x000fea0003800000 */
.L_x_51531:
        /* <DEDUP_REMOVED lines=47> */
.L_x_51535:
[----:B------:R-:W-:Y:S01]  /*8dc0*/  DMUL R2, RZ, R8 ;  /* 0x00000008ff027228 */ /* 0x000fe20000000000 */
[----:B------:R-:W-:-:S10]  /*8dd0*/  IMAD.MOV.U32 R70, RZ, RZ, RZ ;  /* 0x000000ffff467224 */ /* 0x000fd400078e00ff */
.L_x_51536:
[----:B------:R-:W-:Y:S05]  /*8de0*/  BSYNC B2 ;  /* 0x0000000000027941 */ /* 0x000fea0003800000 */
.L_x_51534:
        /* <DEDUP_REMOVED lines=39> */
.L_x_51518:
        /* <DEDUP_REMOVED lines=11> */
.L_x_51537:
[----:B------:R-:W-:-:S10]  /*9110*/  DADD R68, R8, -R8 ;  /* 0x0000000008447229 */ /* 0x000fd40000000808 */
[----:B------:R-:W-:Y:S02]  /*9120*/  IMAD.MOV.U32 R70, RZ, RZ, R68 ;  /* 0x000000ffff467224 */ /* 0x000fe400078e0044 */
[----:B------:R-:W-:Y:S01]  /*9130*/  IMAD.MOV.U32 R71, RZ, RZ, R69 ;  /* 0x000000ffff477224 */ /* 0x000fe200078e0045 */
[----:B------:R-:W-:Y:S06]  /*9140*/  BRA `(.L_x_51528) ;  /* 0x0000000800887947 */ /* 0x000fec0003800000 */
.L_x_51517:
        /* <DEDUP_REMOVED lines=24> */
.L_x_51539:
[----:B------:R-:W-:Y:S01]  /*92d0*/  DMUL R2, RZ, R8 ;  /* 0x00000008ff027228 */ /* 0x000fe20000000000 */
[----:B------:R-:W-:-:S10]  /*92e0*/  IMAD.MOV.U32 R4, RZ, RZ, RZ ;  /* 0x000000ffff047224 */ /* 0x000fd400078e00ff */
.L_x_51540:
[----:B------:R-:W-:Y:S05]  /*92f0*/  BSYNC B2 ;  /* 0x0000000000027941 */ /* 0x000fea0003800000 */
.L_x_51538:
        /* <DEDUP_REMOVED lines=47> */
.L_x_51542:
[----:B------:R-:W-:Y:S01]  /*95f0*/  DMUL R2, RZ, R8 ;  /* 0x00000008ff027228 */ /* 0x000fe20000000000 */
[----:B------:R-:W-:-:S10]  /*9600*/  IMAD.MOV.U32 R10, RZ, RZ, RZ ;  /* 0x000000ffff0a7224 */ /* 0x000fd400078e00ff */
.L_x_51543:
[----:B------:R-:W-:Y:S05]  /*9610*/  BSYNC B2 ;  /* 0x0000000000027941 */ /* 0x000fea0003800000 */
.L_x_51541:
        /* <DEDUP_REMOVED lines=24> */
.L_x_51516:
        /* <DEDUP_REMOVED lines=58> */
.L_x_51545:
[----:B------:R-:W-:Y:S05]  /*9b40*/  BSYNC B0 ;  /* 0x0000000000007941 */ /* 0x000fea0003800000 */
.L_x_51544:
[----:B------:R-:W-:Y:S02]  /*9b50*/  IMAD.MOV.U32 R70, RZ, RZ, R8 ;  /* 0x000000ffff467224 */ /* 0x000fe400078e0008 */
[----:B------:R-:W-:-:S07]  /*9b60*/  IMAD.MOV.U32 R71, RZ, RZ, R9 ;  /* 0x000000ffff477224 */ /* 0x000fce00078e0009 */
.L_x_51528:
[----:B------:R-:W-:Y:S05]  /*9b70*/  BSYNC B1 ;  /* 0x0000000000017941 */ /* 0x000fea0003800000 */
.L_x_51515:
        /* <DEDUP_REMOVED lines=118> */
.L_x_51553:
        /* <DEDUP_REMOVED lines=21> */
[----:B------:R-:W-:Y:S05]  /*a430*/  CALL.REL.NOINC `($__internal_90_$__cuda_sm20_div_rn_f64_full) ;  /* 0x000008fc008c7944 */ /* 0x000fea0003c00000 */
[----:B------:R-:W-:-:S07]  /*a440*/  IMAD.MOV.U32 R5, RZ, RZ, R3 ;  /* 0x000000ffff057224 */ /* 0x000fce00078e0003 */
.L_x_51556:
[----:B------:R-:W-:Y:S05]  /*a450*/  BSYNC B3 ;  /* 0x0000000000037941 */ /* 0x000fea0003800000 */
.L_x_51555:
        /* <DEDUP_REMOVED lines=29> */
.L_x_51554:
[----:B------:R-:W-:Y:S05]  /*a630*/  BSYNC B2 ;  /* 0x0000000000027941 */ /* 0x000fea0003800000 */
.L_x_51552:
        /* <DEDUP_REMOVED lines=22> */
.L_x_51558:
[----:B------:R-:W-:Y:S05]  /*a7a0*/  BSYNC B2 ;  /* 0x0000000000027941 */ /* 0x000fea0003800000 */
.L_x_51557:
        /* <DEDUP_REMOVED lines=82> */
.L_x_51560:
[----:B------:R-:W-:-:S04]  /*acd0*/  ISETP.GE.AND P0, PT, R41, RZ, PT ;  /* 0x000000ff2900720c */ /* 0x000fc80003f06270 */
[----:B------:R-:W-:Y:S02]  /*ace0*/  FSEL R2, RZ, 3.37028055040000000000e+12, P0 ;  /* 0x54442d18ff027808 */ /* 0x000fe40000000000 */
[----:B------:R-:W-:-:S07]  /*acf0*/  FSEL R3, RZ, 2.1426990032196044922, P0 ;  /* 0x400921fbff037808 */ /* 0x000fce0000000000 */
.L_x_51561:
[----:B------:R-:W-:Y:S05]  /*ad00*/  BSYNC B0 ;  /* 0x0000000000007941 */ /* 0x000fea0003800000 */
.L_x_51559:
[----:B------:R-:W-:Y:S01]  /*ad10*/  DADD R40, |R40|, |R42| ;  /* 0x0000000028287229 */ /* 0x000fe2000000062a */
[----:B------:R-:W-:Y:S01]  /*ad20*/  LOP3.LUT R43, R3, 0x80000000, R43, 0xb8, !PT ;  /* 0x80000000032b7812 */ /* 0x000fe200078eb82b */
[----:B------:R-:W-:-:S06]  /*ad30*/  DMUL R10, R10, 0.5 ;  /* 0x3fe000000a0a7828 */ /* 0x000fcc0000000000 */
[----:B------:R-:W-:-:S06]  /*ad40*/  DSETP.GTU.AND P0, PT, |R40|, +INF , PT ;  /* 0x7ff000002800742a */ /* 0x000fcc0003f0c200 */
[----:B------:R-:W-:Y:S02]  /*ad50*/  FSEL R2, R40, R2, P0 ;  /* 0x0000000228027208 */ /* 0x000fe40000000000 */
[----:B------:R-:W-:Y:S01]  /*ad60*/  FSEL R3, R41, R43, P0 ;  /* 0x0000002b29037208 */ /* 0x000fe20000000000 */
[----:B------:R-:W-:Y:S06]  /*ad70*/  BRA `(.L_x_51562) ;  /* 0x0000006400647947 */ /* 0x000fec0003800000 */
.L_x_51551:
        /* <DEDUP_REMOVED lines=99> */
.L_x_51565:
[----:B------:R-:W-:Y:S05]  /*b3b0*/  BSYNC B0 ;  /* 0x0000000000007941 */ /* 0x000fea0003800000 */
.L_x_51564:
[----:B------:R-:W-:Y:S04]  /*b3c0*/  BSSY B2, `(.L_x_51566) ;  /* 0x0000009000027945 */ /* 0x000fe80003800000 */
        /* <DEDUP_REMOVED lines=8> */
.L_x_51567:
[----:B------:R-:W-:Y:S05]  /*b450*/  BSYNC B2 ;  /* 0x0000000000027941 */ /* 0x000fea0003800000 */
.L_x_51566:
        /* <DEDUP_REMOVED lines=82> */
.L_x_51569:
[----:B------:R-:W-:-:S04]  /*b980*/  ISETP.GE.AND P0, PT, R41, RZ, PT ;  /* 0x000000ff2900720c */ /* 0x000fc80003f06270 */
[----:B------:R-:W-:Y:S02]  /*b990*/  FSEL R2, RZ, 3.37028055040000000000e+12, P0 ;  /* 0x54442d18ff027808 */ /* 0x000fe40000000000 */
[----:B------:R-:W-:-:S07]  /*b9a0*/  FSEL R3, RZ, 2.1426990032196044922, P0 ;  /* 0x400921fbff037808 */ /* 0x000fce0000000000 */
.L_x_51570:
[----:B------:R-:W-:Y:S05]  /*b9b0*/  BSYNC B0 ;  /* 0x0000000000007941 */ /* 0x000fea0003800000 */
.L_x_51568:
[----:B------:R-:W-:Y:S01]  /*b9c0*/  DADD R40, |R40|, |R42| ;  /* 0x0000000028287229 */ /* 0x000fe2000000062a */
[----:B------:R-:W-:Y:S01]  /*b9d0*/  LOP3.LUT R43, R3, 0x80000000, R43, 0xb8, !PT ;  /* 0x80000000032b7812 */ /* 0x000fe200078eb82b */
[----:B------:R-:W-:-:S06]  /*b9e0*/  DMUL R10, R10, 0.5 ;  /* 0x3fe000000a0a7828 */ /* 0x000fcc0000000000 */
[----:B------:R-:W-:-:S06]  /*b9f0*/  DSETP.GTU.AND P0, PT, |R40|, +INF , PT ;  /* 0x7ff000002800742a */ /* 0x000fcc0003f0c200 */
[----:B------:R-:W-:Y:S02]  /*ba00*/  FSEL R2, R40, R2, P0 ;  /* 0x0000000228027208 */ /* 0x000fe40000000000 */
[----:B------:R-:W-:Y:S01]  /*ba10*/  FSEL R3, R41, R43, P0 ;  /* 0x0000002b29037208 */ /* 0x000fe20000000000 */
[----:B------:R-:W-:Y:S06]  /*ba20*/  BRA `(.L_x_51562) ;  /* 0x0000005800387947 */ /* 0x000fec0003800000 */
.L_x_51563:
        /* <DEDUP_REMOVED lines=28> */
.L_x_51572:
        /* <DEDUP_REMOVED lines=73> */
.L_x_51571:
        /* <DEDUP_REMOVED lines=99> */
.L_x_51574:
        /* <DEDUP_REMOVED lines=23> */
.L_x_51577:
[----:B------:R-:W-:Y:S05]  /*c820*/  BSYNC B3 ;  /* 0x0000000000037941 */ /* 0x000fea0003800000 */
.L_x_51576:
        /* <DEDUP_REMOVED lines=29> */
.L_x_51575:
[----:B------:R-:W-:Y:S05]  /*ca00*/  BSYNC B2 ;  /* 0x0000000000027941 */ /* 0x000fea0003800000 */
.L_x_51573:
        /* <DEDUP_REMOVED lines=22> */
.L_x_51579:
[----:B------:R-:W-:Y:S05]  /*cb70*/  BSYNC B2 ;  /* 0x0000000000027941 */ /* 0x000fea0003800000 */
.L_x_51578:
        /* <DEDUP_REMOVED lines=82> */
.L_x_51581:
[----:B------:R-:W-:-:S04]  /*d0a0*/  ISETP.GE.AND P0, PT, R41, RZ, PT ;  /* 0x000000ff2900720c */ /* 0x000fc80003f06270 */
[----:B------:R-:W-:Y:S02]  /*d0b0*/  FSEL R2, RZ, 3.37028055040000000000e+12, P0 ;  /* 0x54442d18ff027808 */ /* 0x000fe40000000000 */
[----:B------:R-:W-:-:S07]  /*d0c0*/  FSEL R3, RZ, 2.1426990032196044922, P0 ;  /* 0x400921fbff037808 */ /* 0x000fce0000000000 */
.L_x_51582:
[----:B------:R-:W-:Y:S05]  /*d0d0*/  BSYNC B0 ;  /* 0x0000000000007941 */ /* 0x000fea0003800000 */
.L_x_51580:
[----:B------:R-:W-:Y:S01]  /*d0e0*/  DADD R40, |R40|, |R42| ;  /* 0x0000000028287229 */ /* 0x000fe2000000062a */
[----:B------:R-:W-:Y:S01]  /*d0f0*/  LOP3.LUT R43, R3, 0x80000000, R43, 0xb8, !PT ;  /* 0x80000000032b7812 */ /* 0x000fe200078eb82b */
[----:B------:R-:W-:-:S06]  /*d100*/  DMUL R10, R10, 0.5 ;  /* 0x3fe000000a0a7828 */ /* 0x000fcc0000000000 */
[----:B------:R-:W-:-:S06]  /*d110*/  DSETP.GTU.AND P0, PT, |R40|, +INF , PT ;  /* 0x7ff000002800742a */ /* 0x000fcc0003f0c200 */
[----:B------:R-:W-:Y:S02]  /*d120*/  FSEL R2, R40, R2, P0 ;  /* 0x0000000228027208 */ /* 0x000fe40000000000 */
[----:B------:R-:W-:Y:S01]  /*d130*/  FSEL R3, R41, R43, P0 ;  /* 0x0000002b29037208 */ /* 0x000fe20000000000 */
[----:B------:R-:W-:Y:S06]  /*d140*/  BRA `(.L_x_51562) ;  /* 0x0000004000707947 */ /* 0x000fec0003800000 */
.L_x_51550:
        /* <DEDUP_REMOVED lines=135> */
.L_x_51584:
[----:B------:R-:W-:Y:S05]  /*d9c0*/  BSYNC B0 ;  /* 0x0000000000007941 */ /* 0x000fea0003800000 */
.L_x_51583:
        /* <DEDUP_REMOVED lines=9> */
.L_x_51586:
[----:B------:R-:W-:Y:S05]  /*da60*/  BSYNC B2 ;  /* 0x0000000000027941 */ /* 0x000fea0003800000 */
.L_x_51585:
        /* <DEDUP_REMOVED lines=82> */
.L_x_51588:
[----:B------:R-:W-:-:S04]  /*df90*/  ISETP.GE.AND P0, PT, R41, RZ, PT ;  /* 0x000000ff2900720c */ /* 0x000fc80003f06270 */
[----:B------:R-:W-:Y:S02]  /*dfa0*/  FSEL R2, RZ, 3.37028055040000000000e+12, P0 ;  /* 0x54442d18ff027808 */ /* 0x000fe40000000000 */
[----:B------:R-:W-:-:S07]  /*dfb0*/  FSEL R3, RZ, 2.1426990032196044922, P0 ;  /* 0x400921fbff037808 */ /* 0x000fce0000000000 */
.L_x_51589:
[----:B------:R-:W-:Y:S05]  /*dfc0*/  BSYNC B0 ;  /* 0x0000000000007941 */ /* 0x000fea0003800000 */
.L_x_51587:
[----:B------:R-:W-:Y:S01]  /*dfd0*/  DADD R40, |R40|, |R42| ;  /* 0x0000000028287229 */ /* 0x000fe2000000062a */
[----:B------:R-:W-:-:S07]  /*dfe0*/  LOP3.LUT R43, R3, 0x80000000, R43, 0xb8, !PT ;  /* 0x80000000032b7812 */ /* 0x000fce00078eb82b */
[----:B------:R-:W-:-:S06]  /*dff0*/  DSETP.GTU.AND P0, PT, |R40|, +INF , PT ;  /* 0x7ff000002800742a */ /* 0x000fcc0003f0c200 */
[----:B------:R-:W-:Y:S02]  /*e000*/  FSEL R2, R40, R2, P0 ;  /* 0x0000000228027208 */ /* 0x000fe40000000000 */
[----:B------:R-:W-:Y:S01]  /*e010*/  FSEL R3, R41, R43, P0 ;  /* 0x0000002b29037208 */ /* 0x000fe20000000000 */
[----:B------:R-:W-:Y:S06]  /*e020*/  BRA `(.L_x_51562) ;  /* 0x0000003000b87947 */ /* 0x000fec0003800000 */
.L_x_51549:
        /* <DEDUP_REMOVED lines=92> */
.L_x_51592:
        /* <DEDUP_REMOVED lines=23> */
.L_x_51595:
[----:B------:R-:W-:Y:S05]  /*e760*/  BSYNC B3 ;  /* 0x0000000000037941 */ /* 0x000fea0003800000 */
.L_x_51594:
        /* <DEDUP_REMOVED lines=29> */
.L_x_51593:
[----:B------:R-:W-:Y:S05]  /*e940*/  BSYNC B2 ;  /* 0x0000000000027941 */ /* 0x000fea0003800000 */
.L_x_51591:
        /* <DEDUP_REMOVED lines=83> */
.L_x_51590:
        /* <DEDUP_REMOVED lines=85> */
.L_x_51548:
        /* <DEDUP_REMOVED lines=22> */
[----:B------:R-:W-:Y:S05]  /*f530*/  CALL.REL.NOINC `($__internal_90_$__cuda_sm20_div_rn_f64_full) ;  /* 0x000008ac004c7944 */ /* 0x000fea0003c00000 */
[----:B------:R-:W-:-:S07]  /*f540*/  IMAD.MOV.U32 R5, RZ, RZ, R3 ;  /* 0x000000ffff057224 */ /* 0x000fce00078e0003 */
.L_x_51597:
[----:B------:R-:W-:Y:S05]  /*f550*/  BSYNC B2 ;  /* 0x0000000000027941 */ /* 0x000fea0003800000 */
.L_x_51596:
        /* <DEDUP_REMOVED lines=25> */
.L_x_51599:
[----:B------:R-:W-:Y:S05]  /*f6f0*/  BSYNC B2 ;  /* 0x0000000000027941 */ /* 0x000fea0003800000 */
.L_x_51598:
        /* <DEDUP_REMOVED lines=136> */
.L_x_51601:
[----:B------:R-:W-:Y:S05]  /*ff80*/  BSYNC B0 ;  /* 0x0000000000007941 */ /* 0x000fea0003800000 */
.L_x_51600:
        /* <DEDUP_REMOVED lines=9> */
.L_x_51603:
[----:B------:R-:W-:Y:S05]  /*10020*/  BSYNC B2 ;  /* 0x0000000000027941 */ /* 0x000fea0003800000 */
.L_x_51602:
        /* <DEDUP_REMOVED lines=82> */
.L_x_51605:
[----:B------:R-:W-:-:S04]  /*10550*/  ISETP.GE.AND P0, PT, R41, RZ, PT ;  /* 0x000000ff2900720c */ /* 0x000fc80003f06270 */
[----:B------:R-:W-:Y:S02]  /*10560*/  FSEL R2, RZ, 3.37028055040000000000e+12, P0 ;  /* 0x54442d18ff027808 */ /* 0x000fe40000000000 */
[----:B------:R-:W-:-:S07]  /*10570*/  FSEL R3, RZ, 2.1426990032196044922, P0 ;  /* 0x400921fbff037808 */ /* 0x000fce0000000000 */
.L_x_51606:
[----:B------:R-:W-:Y:S05]  /*10580*/  BSYNC B0 ;  /* 0x0000000000007941 */ /* 0x000fea0003800000 */
.L_x_51604:
[----:B------:R-:W-:Y:S01]  /*10590*/  DADD R40, |R40|, |R42| ;  /* 0x0000000028287229 */ /* 0x000fe2000000062a */
[----:B------:R-:W-:Y:S01]  /*105a0*/  LOP3.LUT R43, R3, 0x80000000, R43, 0xb8, !PT ;  /* 0x80000000032b7812 */ /* 0x000fe200078eb82b */
[----:B------:R-:W-:-:S06]  /*105b0*/  DADD R10, R10, 1 ;  /* 0x3ff000000a0a7429 */ /* 0x000fcc0000000000 */
[----:B------:R-:W-:-:S06]  /*105c0*/  DSETP.GTU.AND P0, PT, |R40|, +INF , PT ;  /* 0x7ff000002800742a */ /* 0x000fcc0003f0c200 */
[----:B------:R-:W-:Y:S02]  /*105d0*/  FSEL R2, R40, R2, P0 ;  /* 0x0000000228027208 */ /* 0x000fe40000000000 */
[----:B------:R-:W-:Y:S01]  /*105e0*/  FSEL R3, R41, R43, P0 ;  /* 0x0000002b29037208 */ /* 0x000fe20000000000 */
[----:B------:R-:W-:Y:S06]  /*105f0*/  BRA `(.L_x_51562) ;  /* 0x0000000c00447947 */ /* 0x000fec0003800000 */
.L_x_51547:
        /* <DEDUP_REMOVED lines=109> */
.L_x_51608:
[----:B------:R-:W-:Y:S05]  /*10cd0*/  BSYNC B0 ;  /* 0x0000000000007941 */ /* 0x000fea0003800000 */
.L_x_51607:
[----:B------:R-:W-:Y:S04]  /*10ce0*/  BSSY B2, `(.L_x_51609) ;  /* 0x0000008000027945 */ /* 0x000fe80003800000 */
[----:B------:R-:W-:Y:S05]  /*10cf0*/  @P4 BRA P5, `(.L_x_51610) ;  /* 0x0000000000184947 */ /* 0x000fea0002800000 */
[----:B------:R-:W-:Y:S01]  /*10d00*/  IMAD.MOV.U32 R6, RZ, RZ, R2 ;  /* 0x000000ffff067224 */ /* 0x000fe200078e0002 */
[----:B------:R-:W-:Y:S01]  /*10d10*/  MOV R2, 0x10d50 ;  /* 0x00010d5000027802 */ /* 0x000fe20000000f00 */
[----:B------:R-:W-:Y:S02]  /*10d20*/  IMAD.MOV.U32 R4, RZ, RZ, R72 ;  /* 0x000000ffff047224 */ /* 0x000fe400078e0048 */
[----:B------:R-:W-:-:S07]  /*10d30*/  IMAD.MOV.U32 R5, RZ, RZ, R73 ;  /* 0x000000ffff057224 */ /* 0x000fce00078e0049 */
[----:B------:R-:W-:Y:S05]  /*10d40*/  CALL.REL.NOINC `($__internal_90_$__cuda_sm20_div_rn_f64_full) ;  /* 0x0000089400487944 */ /* 0x000fea0003c00000 */
[----:B------:R-:W-:-:S07]  /*10d50*/  IMAD.MOV.U32 R5, RZ, RZ, R3 ;  /* 0x000000ffff057224 */ /* 0x000fce00078e0003 */
.L_x_51610:
[----:B------:R-:W-:Y:S05]  /*10d60*/  BSYNC B2 ;  /* 0x0000000000027941 */ /* 0x000fea0003800000 */
.L_x_51609:
        /* <DEDUP_REMOVED lines=82> */
.L_x_51612:
[----:B------:R-:W-:Y:S02]  /*11290*/  FSEL R2, RZ, 3.37028055040000000000e+12, P2 ;  /* 0x54442d18ff027808 */ /* 0x000fe40001000000 */
[----:B------:R-:W-:-:S07]  /*112a0*/  FSEL R3, RZ, 2.1426990032196044922, P2 ;  /* 0x400921fbff037808 */ /* 0x000fce0001000000 */
.L_x_51613:
[----:B------:R-:W-:Y:S05]  /*112b0*/  BSYNC B0 ;  /* 0x0000000000007941 */ /* 0x000fea0003800000 */
.L_x_51611:
[----:B------:R-:W-:Y:S01]  /*112c0*/  DADD R40, |R40|, |R42| ;  /* 0x0000000028287229 */ /* 0x000fe2000000062a */
[----:B------:R-:W-:-:S07]  /*112d0*/  LOP3.LUT R43, R3, 0x80000000, R43, 0xb8, !PT ;  /* 0x80000000032b7812 */ /* 0x000fce00078eb82b */
[----:B------:R-:W-:-:S06]  /*112e0*/  DSETP.GTU.AND P0, PT, |R40|, +INF , PT ;  /* 0x7ff000002800742a */ /* 0x000fcc0003f0c200 */
[----:B------:R-:W-:Y:S02]  /*112f0*/  FSEL R2, R40, R2, P0 ;  /* 0x0000000228027208 */ /* 0x000fe40000000000 */
[----:B------:R-:W-:-:S07]  /*11300*/  FSEL R3, R41, R43, P0 ;  /* 0x0000002b29037208 */ /* 0x000fce0000000000 */
.L_x_51562:
[----:B------:R-:W-:Y:S05]  /*11310*/  BSYNC B1 ;  /* 0x0000000000017941 */ /* 0x000fea0003800000 */
.L_x_51546:
        /* <DEDUP_REMOVED lines=75> */
.L_x_51620:
[----:B------:R-:W-:Y:S05]  /*117d0*/  BSYNC B0 ;  /* 0x0000000000007941 */ /* 0x000fea0003800000 */
.L_x_51619:
        /* <DEDUP_REMOVED lines=23> */
.L_x_51622:
[----:B------:R-:W-:Y:S01]  /*11950*/  DMUL R2, RZ, R8 ;  /* 0x00000008ff027228 */ /* 0x000fe20000000000 */
[----:B------:R-:W-:-:S10]  /*11960*/  IMAD.MOV.U32 R4, RZ, RZ, RZ ;  /* 0x000000ffff047224 */ /* 0x000fd400078e00ff */
.L_x_51623:
[----:B------:R-:W-:Y:S05]  /*11970*/  BSYNC B2 ;  /* 0x0000000000027941 */ /* 0x000fea0003800000 */
.L_x_51621:
        /* <DEDUP_REMOVED lines=47> */
.L_x_51625:
[----:B------:R-:W-:Y:S01]  /*11c70*/  DMUL R2, RZ, R8 ;  /* 0x00000008ff027228 */ /* 0x000fe20000000000 */
[----:B------:R-:W-:-:S10]  /*11c80*/  IMAD.MOV.U32 R10, RZ, RZ, RZ ;  /* 0x000000ffff0a7224 */ /* 0x000fd400078e00ff */
.L_x_51626:
[----:B------:R-:W-:Y:S05]  /*11c90*/  BSYNC B2 ;  /* 0x0000000000027941 */ /* 0x000fea0003800000 */
.L_x_51624:
        /* <DEDUP_REMOVED lines=25> */
.L_x_51618:
        /* <DEDUP_REMOVED lines=62> */
.L_x_51629:
[----:B------:R-:W-:Y:S05]  /*12210*/  BSYNC B0 ;  /* 0x0000000000007941 */ /* 0x000fea0003800000 */
.L_x_51628:
        /* <DEDUP_REMOVED lines=23> */
.L_x_51631:
[----:B------:R-:W-:Y:S01]  /*12390*/  DMUL R2, RZ, R8 ;  /* 0x00000008ff027228 */ /* 0x000fe20000000000 */
[----:B------:R-:W-:-:S10]  /*123a0*/  IMAD.MOV.U32 R4, RZ, RZ, RZ ;  /* 0x000000ffff047224 */ /* 0x000fd400078e00ff */
.L_x_51632:
[----:B------:R-:W-:Y:S05]  /*123b0*/  BSYNC B2 ;  /* 0x0000000000027941 */ /* 0x000fea0003800000 */
.L_x_51630:
        /* <DEDUP_REMOVED lines=47> */
.L_x_51634:
[----:B------:R-:W-:Y:S01]  /*126b0*/  DMUL R2, RZ, R8 ;  /* 0x00000008ff027228 */ /* 0x000fe20000000000 */
[----:B------:R-:W-:-:S10]  /*126c0*/  IMAD.MOV.U32 R14, RZ, RZ, RZ ;  /* 0x000000ffff0e7224 */ /* 0x000fd400078e00ff */
.L_x_51635:
[----:B------:R-:W-:Y:S05]  /*126d0*/  BSYNC B2 ;  /* 0x0000000000027941 */ /* 0x000fea0003800000 */
.L_x_51633:
        /* <DEDUP_REMOVED lines=39> */
.L_x_51617:
        /* <DEDUP_REMOVED lines=11> */
.L_x_51636:
[----:B------:R-:W-:-:S10]  /*12a00*/  DADD R12, R8, -R8 ;  /* 0x00000000080c7229 */ /* 0x000fd40000000808 */
[----:B------:R-:W-:Y:S02]  /*12a10*/  IMAD.MOV.U32 R14, RZ, RZ, R12 ;  /* 0x000000ffff0e7224 */ /* 0x000fe400078e000c */
[----:B------:R-:W-:Y:S01]  /*12a20*/  IMAD.MOV.U32 R15, RZ, RZ, R13 ;  /* 0x000000ffff0f7224 */ /* 0x000fe200078e000d */
[----:B------:R-:W-:Y:S06]  /*12a30*/  BRA `(.L_x_51627) ;  /* 0x00000008008c7947 */ /* 0x000fec0003800000 */
.L_x_51616:
        /* <DEDUP_REMOVED lines=25> */
.L_x_51638:
[----:B------:R-:W-:Y:S01]  /*12bd0*/  DMUL R2, RZ, R8 ;  /* 0x00000008ff027228 */ /* 0x000fe20000000000 */
[----:B------:R-:W-:-:S10]  /*12be0*/  IMAD.MOV.U32 R10, RZ, RZ, RZ ;  /* 0x000000ffff0a7224 */ /* 0x000fd400078e00ff */
.L_x_51639:
[----:B------:R-:W-:Y:S05]  /*12bf0*/  BSYNC B2 ;  /* 0x0000000000027941 */ /* 0x000fea0003800000 */
.L_x_51637:
        /* <DEDUP_REMOVED lines=47> */
.L_x_51641:
[----:B------:R-:W-:Y:S01]  /*12ef0*/  DMUL R2, RZ, R8 ;  /* 0x00000008ff027228 */ /* 0x000fe20000000000 */
[----:B------:R-:W-:-:S10]  /*12f00*/  IMAD.MOV.U32 R14, RZ, RZ, RZ ;  /* 0x000000ffff0e7224 */ /* 0x000fd400078e00ff */
.L_x_51642:
[----:B------:R-:W-:Y:S05]  /*12f10*/  BSYNC B2 ;  /* 0x0000000000027941 */ /* 0x000fea0003800000 */
.L_x_51640:
        /* <DEDUP_REMOVED lines=24> */
.L_x_51615:
        /* <DEDUP_REMOVED lines=58> */
.L_x_51644:
[----:B------:R-:W-:Y:S05]  /*13440*/  BSYNC B0 ;  /* 0x0000000000007941 */ /* 0x000fea0003800000 */
.L_x_51643:
[----:B------:R-:W-:Y:S02]  /*13450*/  IMAD.MOV.U32 R14, RZ, RZ, R8 ;  /* 0x000000ffff0e7224 */ /* 0x000fe400078e0008 */
[----:B------:R-:W-:-:S07]  /*13460*/  IMAD.MOV.U32 R15, RZ, RZ, R9 ;  /* 0x000000ffff0f7224 */ /* 0x000fce00078e0009 */
.L_x_51627:
[----:B------:R-:W-:Y:S05]  /*13470*/  BSYNC B1 ;  /* 0x0000000000017941 */ /* 0x000fea0003800000 */
.L_x_51614:
        /* <DEDUP_REMOVED lines=118> */
.L_x_51652:
        /* <DEDUP_REMOVED lines=23> */
.L_x_51655:
[----:B------:R-:W-:Y:S05]  /*13d50*/  BSYNC B3 ;  /* 0x0000000000037941 */ /* 0x000fea0003800000 */
.L_x_51654:
        /* <DEDUP_REMOVED lines=29> */
.L_x_51653:
[----:B------:R-:W-:Y:S05]  /*13f30*/  BSYNC B2 ;  /* 0x0000000000027941 */ /* 0x000fea0003800000 */
.L_x_51651:
        /* <DEDUP_REMOVED lines=22> */
.L_x_51657:
[----:B------:R-:W-:Y:S05]  /*140a0*/  BSYNC B2 ;  /* 0x0000000000027941 */ /* 0x000fea0003800000 */
.L_x_51656:
        /* <DEDUP_REMOVED lines=82> */
.L_x_51659:
[----:B------:R-:W-:-:S04]  /*145d0*/  ISETP.GE.AND P0, PT, R45, RZ, PT ;  /* 0x000000ff2d00720c */ /* 0x000fc80003f06270 */
[----:B------:R-:W-:Y:S02]  /*145e0*/  FSEL R2, RZ, 3.37028055040000000000e+12, P0 ;  /* 0x54442d18ff027808 */ /* 0x000fe40000000000 */
[----:B------:R-:W-:-:S07]  /*145f0*/  FSEL R3, RZ, 2.1426990032196044922, P0 ;  /* 0x400921fbff037808 */ /* 0x000fce0000000000 */
.L_x_51660:
[----:B------:R-:W-:Y:S05]  /*14600*/  BSYNC B0 ;  /* 0x0000000000007941 */ /* 0x000fea0003800000 */
.L_x_51658:
[----:B------:R-:W-:Y:S01]  /*14610*/  DADD R44, |R44|, |R46| ;  /* 0x000000002c2c7229 */ /* 0x000fe2000000062e */
[----:B------:R-:W-:Y:S01]  /*14620*/  LOP3.LUT R47, R3, 0x80000000, R47, 0xb8, !PT ;  /* 0x80000000032f7812 */ /* 0x000fe200078eb82f */
[----:B------:R-:W-:-:S06]  /*14630*/  DMUL R10, R10, 0.5 ;  /* 0x3fe000000a0a7828 */ /* 0x000fcc0000000000 */
[----:B------:R-:W-:-:S06]  /*14640*/  DSETP.GTU.AND P0, PT, |R44|, +INF , PT ;  /* 0x7ff000002c00742a */ /* 0x000fcc0003f0c200 */
[----:B------:R-:W-:Y:S02]  /*14650*/  FSEL R2, R44, R2, P0 ;  /* 0x000000022c027208 */ /* 0x000fe40000000000 */
[----:B------:R-:W-:Y:S01]  /*14660*/  FSEL R3, R45, R47, P0 ;  /* 0x0000002f2d037208 */ /* 0x000fe20000000000 */
[----:B------:R-:W-:Y:S06]  /*14670*/  BRA `(.L_x_51661) ;  /* 0x0000006400707947 */ /* 0x000fec0003800000 */
.L_x_51650:
        /* <DEDUP_REMOVED lines=99> */
.L_x_51664:
[----:B------:R-:W-:Y:S05]  /*14cb0*/  BSYNC B0 ;  /* 0x0000000000007941 */ /* 0x000fea0003800000 */
.L_x_51663:
        /* <DEDUP_REMOVED lines=9> */
.L_x_51666:
[----:B------:R-:W-:Y:S05]  /*14d50*/  BSYNC B2 ;  /* 0x0000000000027941 */ /* 0x000fea0003800000 */
.L_x_51665:
        /* <DEDUP_REMOVED lines=82> */
.L_x_51668:
[----:B------:R-:W-:-:S04]  /*15280*/  ISETP.GE.AND P0, PT, R45, RZ, PT ;  /* 0x000000ff2d00720c */ /* 0x000fc80003f06270 */
[----:B------:R-:W-:Y:S02]  /*15290*/  FSEL R2, RZ, 3.37028055040000000000e+12, P0 ;  /* 0x54442d18ff027808 */ /* 0x000fe40000000000 */
[----:B------:R-:W-:-:S07]  /*152a0*/  FSEL R3, RZ, 2.1426990032196044922, P0 ;  /* 0x400921fbff037808 */ /* 0x000fce0000000000 */
.L_x_51669:
[----:B------:R-:W-:Y:S05]  /*152b0*/  BSYNC B0 ;  /* 0x0000000000007941 */ /* 0x000fea0003800000 */
.L_x_51667:
[----:B------:R-:W-:Y:S01]  /*152c0*/  DADD R44, |R44|, |R46| ;  /* 0x000000002c2c7229 */ /* 0x000fe2000000062e */
[----:B------:R-:W-:Y:S01]  /*152d0*/  LOP3.LUT R47, R3, 0x80000000, R47, 0xb8, !PT ;  /* 0x80000000032f7812 */ /* 0x000fe200078eb82f */
[----:B------:R-:W-:-:S06]  /*152e0*/  DMUL R10, R10, 0.5 ;  /* 0x3fe000000a0a7828 */ /* 0x000fcc0000000000 */
[----:B------:R-:W-:-:S06]  /*152f0*/  DSETP.GTU.AND P0, PT, |R44|, +INF , PT ;  /* 0x7ff000002c00742a */ /* 0x000fcc0003f0c200 */
[----:B------:R-:W-:Y:S02]  /*15300*/  FSEL R2, R44, R2, P0 ;  /* 0x000000022c027208 */ /* 0x000fe40000000000 */
[----:B------:R-:W-:Y:S01]  /*15310*/  FSEL R3, R45, R47, P0 ;  /* 0x0000002f2d037208 */ /* 0x000fe20000000000 */
[----:B------:R-:W-:Y:S06]  /*15320*/  BRA `(.L_x_51661) ;  /* 0x0000005800447947 */ /* 0x000fec0003800000 */
.L_x_51662:
        /* <DEDUP_REMOVED lines=29> */
.L_x_51671:
        /* <DEDUP_REMOVED lines=75> */
.L_x_51670:
        /* <DEDUP_REMOVED lines=99> */
.L_x_51673:
        /* <DEDUP_REMOVED lines=23> */
.L_x_51676:
[----:B------:R-:W-:Y:S05]  /*16150*/  BSYNC B3 ;  /* 0x0000000000037941 */ /* 0x000fea0003800000 */
.L_x_51675:
        /* <DEDUP_REMOVED lines=29> */
.L_x_51674:
[----:B------:R-:W-:Y:S05]  /*16330*/  BSYNC B2 ;  /* 0x0000000000027941 */ /* 0x000fea0003800000 */
.L_x_51672:
        /* <DEDUP_REMOVED lines=22> */
.L_x_51678:
[----:B------:R-:W-:Y:S05]  /*164a0*/  BSYNC B2 ;  /* 0x0000000000027941 */ /* 0x000fea0003800000 */
.L_x_51677:
        /* <DEDUP_REMOVED lines=82> */
.L_x_51680:
[----:B------:R-:W-:-:S04]  /*169d0*/  ISETP.GE.AND P0, PT, R45, RZ, PT ;  /* 0x000000ff2d00720c */ /* 0x000fc80003f06270 */
[----:B------:R-:W-:Y:S02]  /*169e0*/  FSEL R2, RZ, 3.37028055040000000000e+12, P0 ;  /* 0x54442d18ff027808 */ /* 0x000fe40000000000 */
[----:B------:R-:W-:-:S07]  /*169f0*/  FSEL R3, RZ, 2.1426990032196044922, P0 ;  /* 0x400921fbff037808 */ /* 0x000fce0000000000 */
.L_x_51681:
[----:B------:R-:W-:Y:S05]  /*16a00*/  BSYNC B0 ;  /* 0x0000000000007941 */ /* 0x000fea0003800000 */
.L_x_51679:
[----:B------:R-:W-:Y:S01]  /*16a10*/  DADD R44, |R44|, |R46| ;  /* 0x000000002c2c7229 */ /* 0x000fe2000000062e */
[----:B------:R-:W-:Y:S01]  /*16a20*/  LOP3.LUT R47, R3, 0x80000000, R47, 0xb8, !PT ;  /* 0x80000000032f7812 */ /* 0x000fe200078eb82f */
[----:B------:R-:W-:-:S06]  /*16a30*/  DMUL R10, R10, 0.5 ;  /* 0x3fe000000a0a7828 */ /* 0x000fcc0000000000 */
[----:B------:R-:W-:-:S06]  /*16a40*/  DSETP.GTU.AND P0, PT, |R44|, +INF , PT ;  /* 0x7ff000002c00742a */ /* 0x000fcc0003f0c200 */
[----:B------:R-:W-:Y:S02]  /*16a50*/  FSEL R2, R44, R2, P0 ;  /* 0x000000022c027208 */ /* 0x000fe40000000000 */
[----:B------:R-:W-:Y:S01]  /*16a60*/  FSEL R3, R45, R47, P0 ;  /* 0x0000002f2d037208 */ /* 0x000fe20000000000 */
[----:B------:R-:W-:Y:S06]  /*16a70*/  BRA `(.L_x_51661) ;  /* 0x0000004000707947 */ /* 0x000fec0003800000 */
.L_x_51649:
        /* <DEDUP_REMOVED lines=135> */
.L_x_51683:
[----:B------:R-:W-:Y:S05]  /*172f0*/  BSYNC B0 ;  /* 0x0000000000007941 */ /* 0x000fea0003800000 */
.L_x_51682:
        /* <DEDUP_REMOVED lines=9> */
.L_x_51685:
[----:B------:R-:W-:Y:S05]  /*17390*/  BSYNC B2 ;  /* 0x0000000000027941 */ /* 0x000fea0003800000 */
.L_x_51684:
        /* <DEDUP_REMOVED lines=82> */
.L_x_51687:
[----:B------:R-:W-:-:S04]  /*178c0*/  ISETP.GE.AND P0, PT, R45, RZ, PT ;  /* 0x000000ff2d00720c */ /* 0x000fc80003f06270 */
[----:B------:R-:W-:Y:S02]  /*178d0*/  FSEL R2, RZ, 3.37028055040000000000e+12, P0 ;  /* 0x54442d18ff027808 */ /* 0x000fe40000000000 */
[----:B------:R-:W-:-:S07]  /*178e0*/  FSEL R3, RZ, 2.1426990032196044922, P0 ;  /* 0x400921fbff037808 */ /* 0x000fce0000000000 */
.L_x_51688:
[----:B------:R-:W-:Y:S05]  /*178f0*/  BSYNC B0 ;  /* 0x0000000000007941 */ /* 0x000fea0003800000 */
.L_x_51686:
[----:B------:R-:W-:Y:S01]  /*17900*/  DADD R44, |R44|, |R46| ;  /* 0x000000002c2c7229 */ /* 0x000fe2000000062e */
[----:B------:R-:W-:-:S07]  /*17910*/  LOP3.LUT R47, R3, 0x80000000, R47, 0xb8, !PT ;  /* 0x80000000032f7812 */ /* 0x000fce00078eb82f */
[----:B------:R-:W-:-:S06]  /*17920*/  DSETP.GTU.AND P0, PT, |R44|, +INF , PT ;  /* 0x7ff000002c00742a */ /* 0x000fcc0003f0c200 */
[----:B------:R-:W-:Y:S02]  /*17930*/  FSEL R2, R44, R2, P0 ;  /* 0x000000022c027208 */ /* 0x000fe40000000000 */
[----:B------:R-:W-:Y:S01]  /*17940*/  FSEL R3, R45, R47, P0 ;  /* 0x0000002f2d037208 */ /* 0x000fe20000000000 */
[----:B------:R-:W-:Y:S06]  /*17950*/  BRA `(.L_x_51661) ;  /* 0x0000003000b87947 */ /* 0x000fec0003800000 */
.L_x_51648:
        /* <DEDUP_REMOVED lines=92> */
.L_x_51691:
        /* <DEDUP_REMOVED lines=23> */
.L_x_51694:
[----:B------:R-:W-:Y:S05]  /*18090*/  BSYNC B3 ;  /* 0x0000000000037941 */ /* 0x000fea0003800000 */
.L_x_51693:
        /* <DEDUP_REMOVED lines=29> */
.L_x_51692:
[----:B------:R-:W-:Y:S05]  /*18270*/  BSYNC B2 ;  /* 0x0000000000027941 */ /* 0x000fea0003800000 */
.L_x_51690:
        /* <DEDUP_REMOVED lines=83> */
.L_x_51689:
        /* <DEDUP_REMOVED lines=85> */
.L_x_51647:
        /* <DEDUP_REMOVED lines=24> */
.L_x_51696:
[----:B------:R-:W-:Y:S05]  /*18e80*/  BSYNC B2 ;  /* 0x0000000000027941 */ /* 0x000fea0003800000 */
.L_x_51695:
        /* <DEDUP_REMOVED lines=25> */
.L_x_51698:
[----:B------:R-:W-:Y:S05]  /*19020*/  BSYNC B2 ;  /* 0x0000000000027941 */ /* 0x000fea0003800000 */
.L_x_51697:
        /* <DEDUP_REMOVED lines=136> */
.L_x_51700:
[----:B------:R-:W-:Y:S05]  /*198b0*/  BSYNC B0 ;  /* 0x0000000000007941 */ /* 0x000fea0003800000 */
.L_x_51699:
        /* <DEDUP_REMOVED lines=9> */
.L_x_51702:
[----:B------:R-:W-:Y:S05]  /*19950*/  BSYNC B2 ;  /* 0x0000000000027941 */ /* 0x000fea0003800000 */
.L_x_51701:
        /* <DEDUP_REMOVED lines=82> */
.L_x_51704:
[----:B------:R-:W-:-:S04]  /*19e80*/  ISETP.GE.AND P0, PT, R45, RZ, PT ;  /* 0x000000ff2d00720c */ /* 0x000fc80003f06270 */
[----:B------:R-:W-:Y:S02]  /*19e90*/  FSEL R2, RZ, 3.37028055040000000000e+12, P0 ;  /* 0x54442d18ff027808 */ /* 0x000fe40000000000 */
[----:B------:R-:W-:-:S07]  /*19ea0*/  FSEL R3, RZ, 2.1426990032196044922, P0 ;  /* 0x400921fbff037808 */ /* 0x000fce0000000000 */
.L_x_51705:
[----:B------:R-:W-:Y:S05]  /*19eb0*/  BSYNC B0 ;  /* 0x0000000000007941 */ /* 0x000fea0003800000 */
.L_x_51703:
[----:B------:R-:W-:Y:S01]  /*19ec0*/  DADD R44, |R44|, |R46| ;  /* 0x000000002c2c7229 */ /* 0x000fe2000000062e */
[----:B------:R-:W-:Y:S01]  /*19ed0*/  LOP3.LUT R47, R3, 0x80000000, R47, 0xb8, !PT ;  /* 0x80000000032f7812 */ /* 0x000fe200078eb82f */
[----:B------:R-:W-:-:S06]  /*19ee0*/  DADD R10, R10, 1 ;  /* 0x3ff000000a0a7429 */ /* 0x000fcc0000000000 */
[----:B------:R-:W-:-:S06]  /*19ef0*/  DSETP.GTU.AND P0, PT, |R44|, +INF , PT ;  /* 0x7ff000002c00742a */ /* 0x000fcc0003f0c200 */
[----:B------:R-:W-:Y:S02]  /*19f00*/  FSEL R2, R44, R2, P0 ;  /* 0x000000022c027208 */ /* 0x000fe40000000000 */
[----:B------:R-:W-:Y:S01]  /*19f10*/  FSEL R3, R45, R47, P0 ;  /* 0x0000002f2d037208 */ /* 0x000fe20000000000 */
[----:B------:R-:W-:Y:S06]  /*19f20*/  BRA `(.L_x_51661) ;  /* 0x0000000c00447947 */ /* 0x000fec0003800000 */
.L_x_51646:
        /* <DEDUP_REMOVED lines=109> */
.L_x_51707:
[----:B------:R-:W-:Y:S05]  /*1a600*/  BSYNC B0 ;  /* 0x0000000000007941 */ /* 0x000fea0003800000 */
.L_x_51706:
        /* <DEDUP_REMOVED lines=8> */
.L_x_51709:
[----:B------:R-:W-:Y:S05]  /*1a690*/  BSYNC B2 ;  /* 0x0000000000027941 */ /* 0x000fea0003800000 */
.L_x_51708:
        /* <DEDUP_REMOVED lines=82> */
.L_x_51711:
[----:B------:R-:W-:Y:S02]  /*1abc0*/  FSEL R2, RZ, 3.37028055040000000000e+12, P2 ;  /* 0x54442d18ff027808 */ /* 0x000fe40001000000 */
[----:B------:R-:W-:-:S07]  /*1abd0*/  FSEL R3, RZ, 2.1426990032196044922, P2 ;  /* 0x400921fbff037808 */ /* 0x000fce0001000000 */
.L_x_51712:
[----:B------:R-:W-:Y:S05]  /*1abe0*/  BSYNC B0 ;  /* 0x0000000000007941 */ /* 0x000fea0003800000 */
.L_x_51710:
[----:B------:R-:W-:Y:S01]  /*1abf0*/  DADD R44, |R44|, |R46| ;  /* 0x000000002c2c7229 */ /* 0x000fe2000000062e */
[----:B------:R-:W-:-:S07]  /*1ac00*/  LOP3.LUT R47, R3, 0x80000000, R47, 0xb8, !PT ;  /* 0x80000000032f7812 */ /* 0x000fce00078eb82f */
[----:B------:R-:W-:-:S06]  /*1ac10*/  DSETP.GTU.AND P0, PT, |R44|, +INF , PT ;  /* 0x7ff000002c00742a */ /* 0x000fcc0003f0c200 */
[----:B------:R-:W-:Y:S02]  /*1ac20*/  FSEL R2, R44, R2, P0 ;  /* 0x000000022c027208 */ /* 0x000fe40000000000 */
[----:B------:R-:W-:-:S07]  /*1ac30*/  FSEL R3, R45, R47, P0 ;  /* 0x0000002f2d037208 */ /* 0x000fce0000000000 */
.L_x_51661:
[----:B------:R-:W-:Y:S05]  /*1ac40*/  BSYNC B1 ;  /* 0x0000000000017941 */ /* 0x000fea0003800000 */
.L_x_51645:
        /* <DEDUP_REMOVED lines=75> */
.L_x_51719:
[----:B------:R-:W-:Y:S05]  /*1b100*/  BSYNC B0 ;  /* 0x0000000000007941 */ /* 0x000fea0003800000 */
.L_x_51718:
        /* <DEDUP_REMOVED lines=24> */
.L_x_51721:
[----:B------:R-:W-:Y:S01]  /*1b290*/  DMUL R2, RZ, R8 ;  /* 0x00000008ff027228 */ /* 0x000fe20000000000 */
[----:B------:R-:W-:-:S10]  /*1b2a0*/  IMAD.MOV.U32 R10, RZ, RZ, RZ ;  /* 0x000000ffff0a7224 */ /* 0x000fd400078e00ff */
.L_x_51722:
[----:B------:R-:W-:Y:S05]  /*1b2b0*/  BSYNC B2 ;  /* 0x0000000000027941 */ /* 0x000fea0003800000 */
.L_x_51720:
        /* <DEDUP_REMOVED lines=47> */
.L_x_51724:
[----:B------:R-:W-:Y:S01]  /*1b5b0*/  DMUL R2, RZ, R8 ;  /* 0x00000008ff027228 */ /* 0x000fe20000000000 */
[----:B------:R-:W-:-:S10]  /*1b5c0*/  IMAD.MOV.U32 R72, RZ, RZ, RZ ;  /* 0x000000ffff487224 */ /* 0x000fd400078e00ff */
.L_x_51725:
[----:B------:R-:W-:Y:S05]  /*1b5d0*/  BSYNC B2 ;  /* 0x0000000000027941 */ /* 0x000fea0003800000 */
.L_x_51723:
        /* <DEDUP_REMOVED lines=25> */
.L_x_51717:
        /* <DEDUP_REMOVED lines=62> */
.L_x_51728:
[----:B------:R-:W-:Y:S05]  /*1bb50*/  BSYNC B0 ;  /* 0x0000000000007941 */ /* 0x000fea0003800000 */
.L_x_51727:
        /* <DEDUP_REMOVED lines=24> */
.L_x_51730:
[----:B------:R-:W-:Y:S01]  /*1bce0*/  DMUL R2, RZ, R8 ;  /* 0x00000008ff027228 */ /* 0x000fe20000000000 */
[----:B------:R-:W-:-:S10]  /*1bcf0*/  IMAD.MOV.U32 R10, RZ, RZ, RZ ;  /* 0x000000ffff0a7224 */ /* 0x000fd400078e00ff */
.L_x_51731:
[----:B------:R-:W-:Y:S05]  /*1bd00*/  BSYNC B2 ;  /* 0x0000000000027941 */ /* 0x000fea0003800000 */
.L_x_51729:
        /* <DEDUP_REMOVED lines=47> */
.L_x_51733:
[----:B------:R-:W-:Y:S01]  /*1c000*/  DMUL R2, RZ, R8 ;  /* 0x00000008ff027228 */ /* 0x000fe20000000000 */
[----:B------:R-:W-:-:S10]  /*1c010*/  IMAD.MOV.U32 R18, RZ, RZ, RZ ;  /* 0x000000ffff127224 */ /* 0x000fd400078e00ff */
.L_x_51734:
[----:B------:R-:W-:Y:S05]  /*1c020*/  BSYNC B2 ;  /* 0x0000000000027941 */ /* 0x000fea0003800000 */
.L_x_51732:
        /* <DEDUP_REMOVED lines=39> */
.L_x_51716:
        /* <DEDUP_REMOVED lines=11> */
.L_x_51735:
[----:B------:R-:W-:-:S10]  /*1c350*/  DADD R16, R8, -R8 ;  /* 0x0000000008107229 */ /* 0x000fd40000000808 */
[----:B------:R-:W-:Y:S02]  /*1c360*/  IMAD.MOV.U32 R18, RZ, RZ, R16 ;  /* 0x000000ffff127224 */ /* 0x000fe400078e0010 */
[----:B------:R-:W-:Y:S01]  /*1c370*/  IMAD.MOV.U32 R19, RZ, RZ, R17 ;  /* 0x000000ffff137224 */ /* 0x000fe200078e0011 */
[----:B------:R-:W-:Y:S06]  /*1c380*/  BRA `(.L_x_51726) ;  /* 0x00000008008c7947 */ /* 0x000fec0003800000 */
.L_x_51715:
        /* <DEDUP_REMOVED lines=25> */
.L_x_51737:
[----:B------:R-:W-:Y:S01]  /*1c520*/  DMUL R2, RZ, R8 ;  /* 0x00000008ff027228 */ /* 0x000fe20000000000 */
[----:B------:R-:W-:-:S10]  /*1c530*/  IMAD.MOV.U32 R10, RZ, RZ, RZ ;  /* 0x000000ffff0a7224 */ /* 0x000fd400078e00ff */
.L_x_51738:
[----:B------:R-:W-:Y:S05]  /*1c540*/  BSYNC B2 ;  /* 0x0000000000027941 */ /* 0x000fea0003800000 */
.L_x_51736:
        /* <DEDUP_REMOVED lines=47> */
.L_x_51740:
[----:B------:R-:W-:Y:S01]  /*1c840*/  DMUL R2, RZ, R8 ;  /* 0x00000008ff027228 */ /* 0x000fe20000000000 */
[----:B------:R-:W-:-:S10]  /*1c850*/  IMAD.MOV.U32 R18, RZ, RZ, RZ ;  /* 0x000000ffff127224 */ /* 0x000fd400078e00ff */
.L_x_51741:
[----:B------:R-:W-:Y:S05]  /*1c860*/  BSYNC B2 ;  /* 0x0000000000027941 */ /* 0x000fea0003800000 */
.L_x_51739:
        /* <DEDUP_REMOVED lines=24> */
.L_x_51714:
        /* <DEDUP_REMOVED lines=58> */
.L_x_51743:
[----:B------:R-:W-:Y:S05]  /*1cd90*/  BSYNC B0 ;  /* 0x0000000000007941 */ /* 0x000fea0003800000 */
.L_x_51742:
[----:B------:R-:W-:Y:S02]  /*1cda0*/  IMAD.MOV.U32 R18, RZ, RZ, R8 ;  /* 0x000000ffff127224 */ /* 0x000fe400078e0008 */
[----:B------:R-:W-:-:S07]  /*1cdb0*/  IMAD.MOV.U32 R19, RZ, RZ, R9 ;  /* 0x000000ffff137224 */ /* 0x000fce00078e0009 */
.L_x_51726:
[----:B------:R-:W-:Y:S05]  /*1cdc0*/  BSYNC B1 ;  /* 0x0000000000017941 */ /* 0x000fea0003800000 */
.L_x_51713:
        /* <DEDUP_REMOVED lines=118> */
.L_x_51751:
        /* <DEDUP_REMOVED lines=23> */
.L_x_51754:
[----:B------:R-:W-:Y:S05]  /*1d6a0*/  BSYNC B3 ;  /* 0x0000000000037941 */ /* 0x000fea0003800000 */
.L_x_51753:
        /* <DEDUP_REMOVED lines=29> */
.L_x_51752:
[----:B------:R-:W-:Y:S05]  /*1d880*/  BSYNC B2 ;  /* 0x0000000000027941 */ /* 0x000fea0003800000 */
.L_x_51750:
        /* <DEDUP_REMOVED lines=22> */
.L_x_51756:
[----:B------:R-:W-:Y:S05]  /*1d9f0*/  BSYNC B2 ;  /* 0x0000000000027941 */ /* 0x000fea0003800000 */
.L_x_51755:
        /* <DEDUP_REMOVED lines=82> */
.L_x_51758:
[----:B------:R-:W-:-:S04]  /*1df20*/  ISETP.GE.AND P0, PT, R49, RZ, PT ;  /* 0x000000ff3100720c */ /* 0x000fc80003f06270 */
[----:B------:R-:W-:Y:S02]  /*1df30*/  FSEL R2, RZ, 3.37028055040000000000e+12, P0 ;  /* 0x54442d18ff027808 */ /* 0x000fe40000000000 */
[----:B------:R-:W-:-:S07]  /*1df40*/  FSEL R3, RZ, 2.1426990032196044922, P0 ;  /* 0x400921fbff037808 */ /* 0x000fce0000000000 */
.L_x_51759:
[----:B------:R-:W-:Y:S05]  /*1df50*/  BSYNC B0 ;  /* 0x0000000000007941 */ /* 0x000fea0003800000 */
.L_x_51757:
[----:B------:R-:W-:Y:S01]  /*1df60*/  DADD R48, |R48|, |R50| ;  /* 0x0000000030307229 */ /* 0x000fe20000000632 */
[----:B------:R-:W-:Y:S01]  /*1df70*/  LOP3.LUT R51, R3, 0x80000000, R51, 0xb8, !PT ;  /* 0x8000000003337812 */ /* 0x000fe200078eb833 */
[----:B------:R-:W-:-:S06]  /*1df80*/  DMUL R10, R10, 0.5 ;  /* 0x3fe000000a0a7828 */ /* 0x000fcc0000000000 */
[----:B------:R-:W-:-:S06]  /*1df90*/  DSETP.GTU.AND P0, PT, |R48|, +INF , PT ;  /* 0x7ff000003000742a */ /* 0x000fcc0003f0c200 */
[----:B------:R-:W-:Y:S02]  /*1dfa0*/  FSEL R2, R48, R2, P0 ;  /* 0x0000000230027208 */ /* 0x000fe40000000000 */
[----:B------:R-:W-:Y:S01]  /*1dfb0*/  FSEL R3, R49, R51, P0 ;  /* 0x0000003331037208 */ /* 0x000fe20000000000 */
[----:B------:R-:W-:Y:S06]  /*1dfc0*/  BRA `(.L_x_51760) ;  /* 0x00000064006c7947 */ /* 0x000fec0003800000 */
.L_x_51749:
        /* <DEDUP_REMOVED lines=99> */
.L_x_51763:
[----:B------:R-:W-:Y:S05]  /*1e600*/  BSYNC B0 ;  /* 0x0000000000007941 */ /* 0x000fea0003800000 */
.L_x_51762:
        /* <DEDUP_REMOVED lines=9> */
.L_x_51765:
[----:B------:R-:W-:Y:S05]  /*1e6a0*/  BSYNC B2 ;  /* 0x0000000000027941 */ /* 0x000fea0003800000 */
.L_x_51764:
        /* <DEDUP_REMOVED lines=82> */
.L_x_51767:
[----:B------:R-:W-:-:S04]  /*1ebd0*/  ISETP.GE.AND P0, PT, R49, RZ, PT ;  /* 0x000000ff3100720c */ /* 0x000fc80003f06270 */
[----:B------:R-:W-:Y:S02]  /*1ebe0*/  FSEL R2, RZ, 3.37028055040000000000e+12, P0 ;  /* 0x54442d18ff027808 */ /* 0x000fe40000000000 */
[----:B------:R-:W-:-:S07]  /*1ebf0*/  FSEL R3, RZ, 2.1426990032196044922, P0 ;  /* 0x400921fbff037808 */ /* 0x000fce0000000000 */
.L_x_51768:
[----:B------:R-:W-:Y:S05]  /*1ec00*/  BSYNC B0 ;  /* 0x0000000000007941 */ /* 0x000fea0003800000 */
.L_x_51766:
[----:B------:R-:W-:Y:S01]  /*1ec10*/  DADD R48, |R48|, |R50| ;  /* 0x0000000030307229 */ /* 0x000fe20000000632 */
[----:B------:R-:W-:Y:S01]  /*1ec20*/  LOP3.LUT R51, R3, 0x80000000, R51, 0xb8, !PT ;  /* 0x8000000003337812 */ /* 0x000fe200078eb833 */
[----:B------:R-:W-:-:S06]  /*1ec30*/  DMUL R10, R10, 0.5 ;  /* 0x3fe000000a0a7828 */ /* 0x000fcc0000000000 */
[----:B------:R-:W-:-:S06]  /*1ec40*/  DSETP.GTU.AND P0, PT, |R48|, +INF , PT ;  /* 0x7ff000003000742a */ /* 0x000fcc0003f0c200 */
[----:B------:R-:W-:Y:S02]  /*1ec50*/  FSEL R2, R48, R2, P0 ;  /* 0x0000000230027208 */ /* 0x000fe40000000000 */
[----:B------:R-:W-:Y:S01]  /*1ec60*/  FSEL R3, R49, R51, P0 ;  /* 0x0000003331037208 */ /* 0x000fe20000000000 */
[----:B------:R-:W-:Y:S06]  /*1ec70*/  BRA `(.L_x_51760) ;  /* 0x0000005800407947 */ /* 0x000fec0003800000 */
.L_x_51761:
        /* <DEDUP_REMOVED lines=28> */
.L_x_51770:
        /* <DEDUP_REMOVED lines=75> */
.L_x_51769:
        /* <DEDUP_REMOVED lines=99> */
.L_x_51772:
        /* <DEDUP_REMOVED lines=23> */
.L_x_51775:
[----:B------:R-:W-:Y:S05]  /*1fa90*/  BSYNC B3 ;  /* 0x0000000000037941 */ /* 0x000fea0003800000 */
.L_x_51774:
        /* <DEDUP_REMOVED lines=29> */
.L_x_51773:
[----:B------:R-:W-:Y:S05]  /*1fc70*/  BSYNC B2 ;  /* 0x0000000000027941 */ /* 0x000fea0003800000 */
.L_x_51771:
        /* <DEDUP_REMOVED lines=22> */
.L_x_51777:
[----:B------:R-:W-:Y:S05]  /*1fde0*/  BSYNC B2 ;  /* 0x0000000000027941 */ /* 0x000fea0003800000 */
.L_x_51776:
        /* <DEDUP_REMOVED lines=82> */
.L_x_51779:
[----:B------:R-:W-:-:S04]  /*20310*/  ISETP.GE.AND P0, PT, R49, RZ, PT ;  /* 0x000000ff3100720c */ /* 0x000fc80003f06270 */
[----:B------:R-:W-:Y:S02]  /*20320*/  FSEL R2, RZ, 3.37028055040000000000e+12, P0 ;  /* 0x54442d18ff027808 */ /* 0x000fe40000000000 */
[----:B------:R-:W-:-:S07]  /*20330*/  FSEL R3, RZ, 2.1426990032196044922, P0 ;  /* 0x400921fbff037808 */ /* 0x000fce0000000000 */
.L_x_51780:
[----:B------:R-:W-:Y:S05]  /*20340*/  BSYNC B0 ;  /* 0x0000000000007941 */ /* 0x000fea0003800000 */
.L_x_51778:
[----:B------:R-:W-:Y:S01]  /*20350*/  DADD R48, |R48|, |R50| ;  /* 0x0000000030307229 */ /* 0x000fe20000000632 */
[----:B------:R-:W-:Y:S01]  /*20360*/  LOP3.LUT R51, R3, 0x80000000, R51, 0xb8, !PT ;  /* 0x8000000003337812 */ /* 0x000fe200078eb833 */
[----:B------:R-:W-:-:S06]  /*20370*/  DMUL R10, R10, 0.5 ;  /* 0x3fe000000a0a7828 */ /* 0x000fcc0000000000 */
[----:B------:R-:W-:-:S06]  /*20380*/  DSETP.GTU.AND P0, PT, |R48|, +INF , PT ;  /* 0x7ff000003000742a */ /* 0x000fcc0003f0c200 */
[----:B------:R-:W-:Y:S02]  /*20390*/  FSEL R2, R48, R2, P0 ;  /* 0x0000000230027208 */ /* 0x000fe40000000000 */
[----:B------:R-:W-:Y:S01]  /*203a0*/  FSEL R3, R49, R51, P0 ;  /* 0x0000003331037208 */ /* 0x000fe20000000000 */
[----:B------:R-:W-:Y:S06]  /*203b0*/  BRA `(.L_x_51760) ;  /* 0x0000004000707947 */ /* 0x000fec0003800000 */
.L_x_51748:
        /* <DEDUP_REMOVED lines=135> */
.L_x_51782:
[----:B------:R-:W-:Y:S05]  /*20c30*/  BSYNC B0 ;  /* 0x0000000000007941 */ /* 0x000fea0003800000 */
.L_x_51781:
        /* <DEDUP_REMOVED lines=9> */
.L_x_51784:
[----:B------:R-:W-:Y:S05]  /*20cd0*/  BSYNC B2 ;  /* 0x0000000000027941 */ /* 0x000fea0003800000 */
.L_x_51783:
        /* <DEDUP_REMOVED lines=82> */
.L_x_51786:
[----:B------:R-:W-:-:S04]  /*21200*/  ISETP.GE.AND P0, PT, R49, RZ, PT ;  /* 0x000000ff3100720c */ /* 0x000fc80003f06270 */
[----:B------:R-:W-:Y:S02]  /*21210*/  FSEL R2, RZ, 3.37028055040000000000e+12, P0 ;  /* 0x54442d18ff027808 */ /* 0x000fe40000000000 */
[----:B------:R-:W-:-:S07]  /*21220*/  FSEL R3, RZ, 2.1426990032196044922, P0 ;  /* 0x400921fbff037808 */ /* 0x000fce0000000000 */
.L_x_51787:
[----:B------:R-:W-:Y:S05]  /*21230*/  BSYNC B0 ;  /* 0x0000000000007941 */ /* 0x000fea0003800000 */
.L_x_51785:
[----:B------:R-:W-:Y:S01]  /*21240*/  DADD R48, |R48|, |R50| ;  /* 0x0000000030307229 */ /* 0x000fe20000000632 */
[----:B------:R-:W-:-:S07]  /*21250*/  LOP3.LUT R51, R3, 0x80000000, R51, 0xb8, !PT ;  /* 0x8000000003337812 */ /* 0x000fce00078eb833 */
[----:B------:R-:W-:-:S06]  /*21260*/  DSETP.GTU.AND P0, PT, |R48|, +INF , PT ;  /* 0x7ff000003000742a */ /* 0x000fcc0003f0c200 */
[----:B------:R-:W-:Y:S02]  /*21270*/  FSEL R2, R48, R2, P0 ;  /* 0x0000000230027208 */ /* 0x000fe40000000000 */
[----:B------:R-:W-:Y:S01]  /*21280*/  FSEL R3, R49, R51, P0 ;  /* 0x0000003331037208 */ /* 0x000fe20000000000 */
[----:B------:R-:W-:Y:S06]  /*21290*/  BRA `(.L_x_51760) ;  /* 0x0000003000b87947 */ /* 0x000fec0003800000 */
.L_x_51747:
        /* <DEDUP_REMOVED lines=92> */
.L_x_51790:
        /* <DEDUP_REMOVED lines=23> */
.L_x_51793:
[----:B------:R-:W-:Y:S05]  /*219d0*/  BSYNC B3 ;  /* 0x0000000000037941 */ /* 0x000fea0003800000 */
.L_x_51792:
        /* <DEDUP_REMOVED lines=29> */
.L_x_51791:
[----:B------:R-:W-:Y:S05]  /*21bb0*/  BSYNC B2 ;  /* 0x0000000000027941 */ /* 0x000fea0003800000 */
.L_x_51789:
        /* <DEDUP_REMOVED lines=83> */
.L_x_51788:
        /* <DEDUP_REMOVED lines=85> */
.L_x_51746:
        /* <DEDUP_REMOVED lines=24> */
.L_x_51795:
[----:B------:R-:W-:Y:S05]  /*227c0*/  BSYNC B2 ;  /* 0x0000000000027941 */ /* 0x000fea0003800000 */
.L_x_51794:
        /* <DEDUP_REMOVED lines=25> */
.L_x_51797:
[----:B------:R-:W-:Y:S05]  /*22960*/  BSYNC B2 ;  /* 0x0000000000027941 */ /* 0x000fea0003800000 */
.L_x_51796:
        /* <DEDUP_REMOVED lines=136> */
.L_x_51799:
[----:B------:R-:W-:Y:S05]  /*231f0*/  BSYNC B0 ;  /* 0x0000000000007941 */ /* 0x000fea0003800000 */
.L_x_51798:
        /* <DEDUP_REMOVED lines=9> */
.L_x_51801:
[----:B------:R-:W-:Y:S05]  /*23290*/  BSYNC B2 ;  /* 0x0000000000027941 */ /* 0x000fea0003800000 */
.L_x_51800:
        /* <DEDUP_REMOVED lines=82> */
.L_x_51803:
[----:B------:R-:W-:-:S04]  /*237c0*/  ISETP.GE.AND P0, PT, R49, RZ, PT ;  /* 0x000000ff3100720c */ /* 0x000fc80003f06270 */
[----:B------:R-:W-:Y:S02]  /*237d0*/  FSEL R2, RZ, 3.37028055040000000000e+12, P0 ;  /* 0x54442d18ff027808 */ /* 0x000fe40000000000 */
[----:B------:R-:W-:-:S07]  /*237e0*/  FSEL R3, RZ, 2.1426990032196044922, P0 ;  /* 0x400921fbff037808 */ /* 0x000fce0000000000 */
.L_x_51804:
[----:B------:R-:W-:Y:S05]  /*237f0*/  BSYNC B0 ;  /* 0x0000000000007941 */ /* 0x000fea0003800000 */
.L_x_51802:
[----:B------:R-:W-:Y:S01]  /*23800*/  DADD R48, |R48|, |R50| ;  /* 0x0000000030307229 */ /* 0x000fe20000000632 */
[----:B------:R-:W-:Y:S01]  /*23810*/  LOP3.LUT R51, R3, 0x80000000, R51, 0xb8, !PT ;  /* 0x8000000003337812 */ /* 0x000fe200078eb833 */
[----:B------:R-:W-:-:S06]  /*23820*/  DADD R10, R10, 1 ;  /* 0x3ff000000a0a7429 */ /* 0x000fcc0000000000 */
[----:B------:R-:W-:-:S06]  /*23830*/  DSETP.GTU.AND P0, PT, |R48|, +INF , PT ;  /* 0x7ff000003000742a */ /* 0x000fcc0003f0c200 */
[----:B------:R-:W-:Y:S02]  /*23840*/  FSEL R2, R48, R2, P0 ;  /* 0x0000000230027208 */ /* 0x000fe40000000000 */
[----:B------:R-:W-:Y:S01]  /*23850*/  FSEL R3, R49, R51, P0 ;  /* 0x0000003331037208 */ /* 0x000fe20000000000 */
[----:B------:R-:W-:Y:S06]  /*23860*/  BRA `(.L_x_51760) ;  /* 0x0000000c00447947 */ /* 0x000fec0003800000 */
.L_x_51745:
        /* <DEDUP_REMOVED lines=109> */
.L_x_51806:
[----:B------:R-:W-:Y:S05]  /*23f40*/  BSYNC B0 ;  /* 0x0000000000007941 */ /* 0x000fea0003800000 */
.L_x_51805:
        /* <DEDUP_REMOVED lines=8> */
.L_x_51808:
[----:B------:R-:W-:Y:S05]  /*23fd0*/  BSYNC B2 ;  /* 0x0000000000027941 */ /* 0x000fea0003800000 */
.L_x_51807:
        /* <DEDUP_REMOVED lines=82> */
.L_x_51810:
[----:B------:R-:W-:Y:S02]  /*24500*/  FSEL R2, RZ, 3.37028055040000000000e+12, P2 ;  /* 0x54442d18ff027808 */ /* 0x000fe40001000000 */
[----:B------:R-:W-:-:S07]  /*24510*/  FSEL R3, RZ, 2.1426990032196044922, P2 ;  /* 0x400921fbff037808 */ /* 0x000fce0001000000 */
.L_x_51811:
[----:B------:R-:W-:Y:S05]  /*24520*/  BSYNC B0 ;  /* 0x0000000000007941 */ /* 0x000fea0003800000 */
.L_x_51809:
[----:B------:R-:W-:Y:S01]  /*24530*/  DADD R48, |R48|, |R50| ;  /* 0x0000000030307229 */ /* 0x000fe20000000632 */
[----:B------:R-:W-:-:S07]  /*24540*/  LOP3.LUT R51, R3, 0x80000000, R51, 0xb8, !PT ;  /* 0x8000000003337812 */ /* 0x000fce00078eb833 */
[----:B------:R-:W-:-:S06]  /*24550*/  DSETP.GTU.AND P0, PT, |R48|, +INF , PT ;  /* 0x7ff000003000742a */ /* 0x000fcc0003f0c200 */
[----:B------:R-:W-:Y:S02]  /*24560*/  FSEL R2, R48, R2, P0 ;  /* 0x0000000230027208 */ /* 0x000fe40000000000 */
[----:B------:R-:W-:-:S07]  /*24570*/  FSEL R3, R49, R51, P0 ;  /* 0x0000003331037208 */ /* 0x000fce0000000000 */
.L_x_51760:
[----:B------:R-:W-:Y:S05]  /*24580*/  BSYNC B1 ;  /* 0x0000000000017941 */ /* 0x000fea0003800000 */
.L_x_51744:
        /* <DEDUP_REMOVED lines=75> */
.L_x_51818:
[----:B------:R-:W-:Y:S05]  /*24a40*/  BSYNC B0 ;  /* 0x0000000000007941 */ /* 0x000fea0003800000 */
.L_x_51817:
        /* <DEDUP_REMOVED lines=24> */
.L_x_51820:
[----:B------:R-:W-:Y:S01]  /*24bd0*/  DMUL R2, RZ, R8 ;  /* 0x00000008ff027228 */ /* 0x000fe20000000000 */
[----:B------:R-:W-:-:S10]  /*24be0*/  IMAD.MOV.U32 R10, RZ, RZ, RZ ;  /* 0x000000ffff0a7224 */ /* 0x000fd400078e00ff */
.L_x_51821:
[----:B------:R-:W-:Y:S05]  /*24bf0*/  BSYNC B2 ;  /* 0x0000000000027941 */ /* 0x000fea0003800000 */
.L_x_51819:
        /* <DEDUP_REMOVED lines=47> */
.L_x_51823:
[----:B------:R-:W-:Y:S01]  /*24ef0*/  DMUL R2, RZ, R8 ;  /* 0x00000008ff027228 */ /* 0x000fe20000000000 */
[----:B------:R-:W-:-:S10]  /*24f00*/  IMAD.MOV.U32 R48, RZ, RZ, RZ ;  /* 0x000000ffff307224 */ /* 0x000fd400078e00ff */
.L_x_51824:
[----:B------:R-:W-:Y:S05]  /*24f10*/  BSYNC B2 ;  /* 0x0000000000027941 */ /* 0x000fea0003800000 */
.L_x_51822:
        /* <DEDUP_REMOVED lines=25> */
.L_x_51816:
        /* <DEDUP_REMOVED lines=62> */
.L_x_51827:
[----:B------:R-:W-:Y:S05]  /*25490*/  BSYNC B0 ;  /* 0x0000000000007941 */ /* 0x000fea0003800000 */
.L_x_51826:
        /* <DEDUP_REMOVED lines=24> */
.L_x_51829:
[----:B------:R-:W-:Y:S01]  /*25620*/  DMUL R2, RZ, R8 ;  /* 0x00000008ff027228 */ /* 0x000fe20000000000 */
[----:B------:R-:W-:-:S10]  /*25630*/  IMAD.MOV.U32 R10, RZ, RZ, RZ ;  /* 0x000000ffff0a7224 */ /* 0x000fd400078e00ff */
.L_x_51830:
[----:B------:R-:W-:Y:S05]  /*25640*/  BSYNC B2 ;  /* 0x0000000000027941 */ /* 0x000fea0003800000 */
.L_x_51828:
        /* <DEDUP_REMOVED lines=47> */
.L_x_51832:
[----:B------:R-:W-:Y:S01]  /*25940*/  DMUL R2, RZ, R8 ;  /* 0x00000008ff027228 */ /* 0x000fe20000000000 */
[----:B------:R-:W-:-:S10]  /*25950*/  IMAD.MOV.U32 R22, RZ, RZ, RZ ;  /* 0x000000ffff167224 */ /* 0x000fd400078e00ff */
.L_x_51833:
[----:B------:R-:W-:Y:S05]  /*25960*/  BSYNC B2 ;  /* 0x0000000000027941 */ /* 0x000fea0003800000 */
.L_x_51831:
        /* <DEDUP_REMOVED lines=39> */
.L_x_51815:
        /* <DEDUP_REMOVED lines=11> */
.L_x_51834:
[----:B------:R-:W-:-:S10]  /*25c90*/  DADD R20, R8, -R8 ;  /* 0x0000000008147229 */ /* 0x000fd40000000808 */
[----:B------:R-:W-:Y:S02]  /*25ca0*/  IMAD.MOV.U32 R22, RZ, RZ, R20 ;  /* 0x000000ffff167224 */ /* 0x000fe400078e0014 */
[----:B------:R-:W-:Y:S01]  /*25cb0*/  IMAD.MOV.U32 R23, RZ, RZ, R21 ;  /* 0x000000ffff177224 */ /* 0x000fe200078e0015 */
[----:B------:R-:W-:Y:S06]  /*25cc0*/  BRA `(.L_x_51825) ;  /* 0x00000008008c7947 */ /* 0x000fec0003800000 */
.L_x_51814:
        /* <DEDUP_REMOVED lines=25> */
.L_x_51836:
[----:B------:R-:W-:Y:S01]  /*25e60*/  DMUL R2, RZ, R8 ;  /* 0x00000008ff027228 */ /* 0x000fe20000000000 */
[----:B------:R-:W-:-:S10]  /*25e70*/  IMAD.MOV.U32 R10, RZ, RZ, RZ ;  /* 0x000000ffff0a7224 */ /* 0x000fd400078e00ff */
.L_x_51837:
[----:B------:R-:W-:Y:S05]  /*25e80*/  BSYNC B2 ;  /* 0x0000000000027941 */ /* 0x000fea0003800000 */
.L_x_51835:
        /* <DEDUP_REMOVED lines=47> */
.L_x_51839:
[----:B------:R-:W-:Y:S01]  /*26180*/  DMUL R2, RZ, R8 ;  /* 0x00000008ff027228 */ /* 0x000fe20000000000 */
[----:B------:R-:W-:-:S10]  /*26190*/  IMAD.MOV.U32 R22, RZ, RZ, RZ ;  /* 0x000000ffff167224 */ /* 0x000fd400078e00ff */
.L_x_51840:
[----:B------:R-:W-:Y:S05]  /*261a0*/  BSYNC B2 ;  /* 0x0000000000027941 */ /* 0x000fea0003800000 */
.L_x_51838:
        /* <DEDUP_REMOVED lines=24> */
.L_x_51813:
        /* <DEDUP_REMOVED lines=58> */
.L_x_51842:
[----:B------:R-:W-:Y:S05]  /*266d0*/  BSYNC B0 ;  /* 0x0000000000007941 */ /* 0x000fea0003800000 */
.L_x_51841:
[----:B------:R-:W-:Y:S02]  /*266e0*/  IMAD.MOV.U32 R22, RZ, RZ, R8 ;  /* 0x000000ffff167224 */ /* 0x000fe400078e0008 */
[----:B------:R-:W-:-:S07]  /*266f0*/  IMAD.MOV.U32 R23, RZ, RZ, R9 ;  /* 0x000000ffff177224 */ /* 0x000fce00078e0009 */
.L_x_51825:
[----:B------:R-:W-:Y:S05]  /*26700*/  BSYNC B1 ;  /* 0x0000000000017941 */ /* 0x000fea0003800000 */
.L_x_51812:
        /* <DEDUP_REMOVED lines=118> */
.L_x_51850:
        /* <DEDUP_REMOVED lines=23> */
.L_x_51853:
[----:B------:R-:W-:Y:S05]  /*26fe0*/  BSYNC B3 ;  /* 0x0000000000037941 */ /* 0x000fea0003800000 */
.L_x_51852:
        /* <DEDUP_REMOVED lines=29> */
.L_x_51851:
[----:B------:R-:W-:Y:S05]  /*271c0*/  BSYNC B2 ;  /* 0x0000000000027941 */ /* 0x000fea0003800000 */
.L_x_51849:
        /* <DEDUP_REMOVED lines=22> */
.L_x_51855:
[----:B------:R-:W-:Y:S05]  /*27330*/  BSYNC B2 ;  /* 0x0000000000027941 */ /* 0x000fea0003800000 */
.L_x_51854:
        /* <DEDUP_REMOVED lines=82> */
.L_x_51857:
[----:B------:R-:W-:-:S04]  /*27860*/  ISETP.GE.AND P0, PT, R53, RZ, PT ;  /* 0x000000ff3500720c */ /* 0x000fc80003f06270 */
[----:B------:R-:W-:Y:S02]  /*27870*/  FSEL R2, RZ, 3.37028055040000000000e+12, P0 ;  /* 0x54442d18ff027808 */ /* 0x000fe40000000000 */
[----:B------:R-:W-:-:S07]  /*27880*/  FSEL R3, RZ, 2.1426990032196044922, P0 ;  /* 0x400921fbff037808 */ /* 0x000fce0000000000 */
.L_x_51858:
[----:B------:R-:W-:Y:S05]  /*27890*/  BSYNC B0 ;  /* 0x0000000000007941 */ /* 0x000fea0003800000 */
.L_x_51856:
[----:B------:R-:W-:Y:S01]  /*278a0*/  DADD R52, |R52|, |R54| ;  /* 0x0000000034347229 */ /* 0x000fe20000000636 */
[----:B------:R-:W-:Y:S01]  /*278b0*/  LOP3.LUT R55, R3, 0x80000000, R55, 0xb8, !PT ;  /* 0x8000000003377812 */ /* 0x000fe200078eb837 */
[----:B------:R-:W-:-:S06]  /*278c0*/  DMUL R10, R10, 0.5 ;  /* 0x3fe000000a0a7828 */ /* 0x000fcc0000000000 */
[----:B------:R-:W-:-:S06]  /*278d0*/  DSETP.GTU.AND P0, PT, |R52|, +INF , PT ;  /* 0x7ff000003400742a */ /* 0x000fcc0003f0c200 */
[----:B------:R-:W-:Y:S02]  /*278e0*/  FSEL R2, R52, R2, P0 ;  /* 0x0000000234027208 */ /* 0x000fe40000000000 */
[----:B------:R-:W-:Y:S01]  /*278f0*/  FSEL R3, R53, R55, P0 ;  /* 0x0000003735037208 */ /* 0x000fe20000000000 */
[----:B------:R-:W-:Y:S06]  /*27900*/  BRA `(.L_x_51859) ;  /* 0x00000064006c7947 */ /* 0x000fec0003800000 */
.L_x_51848:
        /* <DEDUP_REMOVED lines=99> */
.L_x_51862:
[----:B------:R-:W-:Y:S05]  /*27f40*/  BSYNC B0 ;  /* 0x0000000000007941 */ /* 0x000fea0003800000 */
.L_x_51861:
        /* <DEDUP_REMOVED lines=9> */
.L_x_51864:
[----:B------:R-:W-:Y:S05]  /*27fe0*/  BSYNC B2 ;  /* 0x0000000000027941 */ /* 0x000fea0003800000 */
.L_x_51863:
        /* <DEDUP_REMOVED lines=82> */
.L_x_51866:
[----:B------:R-:W-:-:S04]  /*28510*/  ISETP.GE.AND P0, PT, R53, RZ, PT ;  /* 0x000000ff3500720c */ /* 0x000fc80003f06270 */
[----:B------:R-:W-:Y:S02]  /*28520*/  FSEL R2, RZ, 3.37028055040000000000e+12, P0 ;  /* 0x54442d18ff027808 */ /* 0x000fe40000000000 */
[----:B------:R-:W-:-:S07]  /*28530*/  FSEL R3, RZ, 2.1426990032196044922, P0 ;  /* 0x400921fbff037808 */ /* 0x000fce0000000000 */
.L_x_51867:
[----:B------:R-:W-:Y:S05]  /*28540*/  BSYNC B0 ;  /* 0x0000000000007941 */ /* 0x000fea0003800000 */
.L_x_51865:
[----:B------:R-:W-:Y:S01]  /*28550*/  DADD R52, |R52|, |R54| ;  /* 0x0000000034347229 */ /* 0x000fe20000000636 */
[----:B------:R-:W-:Y:S01]  /*28560*/  LOP3.LUT R55, R3, 0x80000000, R55, 0xb8, !PT ;  /* 0x8000000003377812 */ /* 0x000fe200078eb837 */
[----:B------:R-:W-:-:S06]  /*28570*/  DMUL R10, R10, 0.5 ;  /* 0x3fe000000a0a7828 */ /* 0x000fcc0000000000 */
[----:B------:R-:W-:-:S06]  /*28580*/  DSETP.GTU.AND P0, PT, |R52|, +INF , PT ;  /* 0x7ff000003400742a */ /* 0x000fcc0003f0c200 */
[----:B------:R-:W-:Y:S02]  /*28590*/  FSEL R2, R52, R2, P0 ;  /* 0x0000000234027208 */ /* 0x000fe40000000000 */
[----:B------:R-:W-:Y:S01]  /*285a0*/  FSEL R3, R53, R55, P0 ;  /* 0x0000003735037208 */ /* 0x000fe20000000000 */
[----:B------:R-:W-:Y:S06]  /*285b0*/  BRA `(.L_x_51859) ;  /* 0x0000005800407947 */ /* 0x000fec0003800000 */
.L_x_51860:
        /* <DEDUP_REMOVED lines=28> */
.L_x_51869:
        /* <DEDUP_REMOVED lines=75> */
.L_x_51868:
        /* <DEDUP_REMOVED lines=99> */
.L_x_51871:
        /* <DEDUP_REMOVED lines=23> */
.L_x_51874:
[----:B------:R-:W-:Y:S05]  /*293d0*/  BSYNC B3 ;  /* 0x0000000000037941 */ /* 0x000fea0003800000 */
.L_x_51873:
        /* <DEDUP_REMOVED lines=29> */
.L_x_51872:
[----:B------:R-:W-:Y:S05]  /*295b0*/  BSYNC B2 ;  /* 0x0000000000027941 */ /* 0x000fea0003800000 */
.L_x_51870:
        /* <DEDUP_REMOVED lines=22> */
.L_x_51876:
[----:B------:R-:W-:Y:S05]  /*29720*/  BSYNC B2 ;  /* 0x0000000000027941 */ /* 0x000fea0003800000 */
.L_x_51875:
        /* <DEDUP_REMOVED lines=82> */
.L_x_51878:
[----:B------:R-:W-:-:S04]  /*29c50*/  ISETP.GE.AND P0, PT, R53, RZ, PT ;  /* 0x000000ff3500720c */ /* 0x000fc80003f06270 */
[----:B------:R-:W-:Y:S02]  /*29c60*/  FSEL R2, RZ, 3.37028055040000000000e+12, P0 ;  /* 0x54442d18ff027808 */ /* 0x000fe40000000000 */
[----:B------:R-:W-:-:S07]  /*29c70*/  FSEL R3, RZ, 2.1426990032196044922, P0 ;  /* 0x400921fbff037808 */ /* 0x000fce0000000000 */
.L_x_51879:
[----:B------:R-:W-:Y:S05]  /*29c80*/  BSYNC B0 ;  /* 0x0000000000007941 */ /* 0x000fea0003800000 */
.L_x_51877:
[----:B------:R-:W-:Y:S01]  /*29c90*/  DADD R52, |R52|, |R54| ;  /* 0x0000000034347229 */ /* 0x000fe20000000636 */
[----:B------:R-:W-:Y:S01]  /*29ca0*/  LOP3.LUT R55, R3, 0x80000000, R55, 0xb8, !PT ;  /* 0x8000000003377812 */ /* 0x000fe200078eb837 */
[----:B------:R-:W-:-:S06]  /*29cb0*/  DMUL R10, R10, 0.5 ;  /* 0x3fe000000a0a7828 */ /* 0x000fcc0000000000 */
[----:B------:R-:W-:-:S06]  /*29cc0*/  DSETP.GTU.AND P0, PT, |R52|, +INF , PT ;  /* 0x7ff000003400742a */ /* 0x000fcc0003f0c200 */
[----:B------:R-:W-:Y:S02]  /*29cd0*/  FSEL R2, R52, R2, P0 ;  /* 0x0000000234027208 */ /* 0x000fe40000000000 */
[----:B------:R-:W-:Y:S01]  /*29ce0*/  FSEL R3, R53, R55, P0 ;  /* 0x0000003735037208 */ /* 0x000fe20000000000 */
[----:B------:R-:W-:Y:S06]  /*29cf0*/  BRA `(.L_x_51859) ;  /* 0x0000004000707947 */ /* 0x000fec0003800000 */
.L_x_51847:
        /* <DEDUP_REMOVED lines=135> */
.L_x_51881:
[----:B------:R-:W-:Y:S05]  /*2a570*/  BSYNC B0 ;  /* 0x0000000000007941 */ /* 0x000fea0003800000 */
.L_x_51880:
        /* <DEDUP_REMOVED lines=9> */
.L_x_51883:
[----:B------:R-:W-:Y:S05]  /*2a610*/  BSYNC B2 ;  /* 0x0000000000027941 */ /* 0x000fea0003800000 */
.L_x_51882:
        /* <DEDUP_REMOVED lines=82> */
.L_x_51885:
[----:B------:R-:W-:-:S04]  /*2ab40*/  ISETP.GE.AND P0, PT, R53, RZ, PT ;  /* 0x000000ff3500720c */ /* 0x000fc80003f06270 */
[----:B------:R-:W-:Y:S02]  /*2ab50*/  FSEL R2, RZ, 3.37028055040000000000e+12, P0 ;  /* 0x54442d18ff027808 */ /* 0x000fe40000000000 */
[----:B------:R-:W-:-:S07]  /*2ab60*/  FSEL R3, RZ, 2.1426990032196044922, P0 ;  /* 0x400921fbff037808 */ /* 0x000fce0000000000 */
.L_x_51886:
[----:B------:R-:W-:Y:S05]  /*2ab70*/  BSYNC B0 ;  /* 0x0000000000007941 */ /* 0x000fea0003800000 */
.L_x_51884:
[----:B------:R-:W-:Y:S01]  /*2ab80*/  DADD R52, |R52|, |R54| ;  /* 0x0000000034347229 */ /* 0x000fe20000000636 */
[----:B------:R-:W-:-:S07]  /*2ab90*/  LOP3.LUT R55, R3, 0x80000000, R55, 0xb8, !PT ;  /* 0x8000000003377812 */ /* 0x000fce00078eb837 */
[----:B------:R-:W-:-:S06]  /*2aba0*/  DSETP.GTU.AND P0, PT, |R52|, +INF , PT ;  /* 0x7ff000003400742a */ /* 0x000fcc0003f0c200 */
[----:B------:R-:W-:Y:S02]  /*2abb0*/  FSEL R2, R52, R2, P0 ;  /* 0x0000000234027208 */ /* 0x000fe40000000000 */
[----:B------:R-:W-:Y:S01]  /*2abc0*/  FSEL R3, R53, R55, P0 ;  /* 0x0000003735037208 */ /* 0x000fe20000000000 */
[----:B------:R-:W-:Y:S06]  /*2abd0*/  BRA `(.L_x_51859) ;  /* 0x0000003000b87947 */ /* 0x000fec0003800000 */
.L_x_51846:
        /* <DEDUP_REMOVED lines=92> */
.L_x_51889:
        /* <DEDUP_REMOVED lines=23> */
.L_x_51892:
[----:B------:R-:W-:Y:S05]  /*2b310*/  BSYNC B3 ;  /* 0x0000000000037941 */ /* 0x000fea0003800000 */
.L_x_51891:
        /* <DEDUP_REMOVED lines=29> */
.L_x_51890:
[----:B------:R-:W-:Y:S05]  /*2b4f0*/  BSYNC B2 ;  /* 0x0000000000027941 */ /* 0x000fea0003800000 */
.L_x_51888:
        /* <DEDUP_REMOVED lines=83> */
.L_x_51887:
        /* <DEDUP_REMOVED lines=85> */
.L_x_51845:
        /* <DEDUP_REMOVED lines=24> */
.L_x_51894:
[----:B------:R-:W-:Y:S05]  /*2c100*/  BSYNC B2 ;  /* 0x0000000000027941 */ /* 0x000fea0003800000 */
.L_x_51893:
        /* <DEDUP_REMOVED lines=25> */
.L_x_51896:
[----:B------:R-:W-:Y:S05]  /*2c2a0*/  BSYNC B2 ;  /* 0x0000000000027941 */ /* 0x000fea0003800000 */
.L_x_51895:
        /* <DEDUP_REMOVED lines=136> */
.L_x_51898:
[----:B------:R-:W-:Y:S05]  /*2cb30*/  BSYNC B0 ;  /* 0x0000000000007941 */ /* 0x000fea0003800000 */
.L_x_51897:
        /* <DEDUP_REMOVED lines=9> */
.L_x_51900:
[----:B------:R-:W-:Y:S05]  /*2cbd0*/  BSYNC B2 ;  /* 0x0000000000027941 */ /* 0x000fea0003800000 */
.L_x_51899:
        /* <DEDUP_REMOVED lines=82> */
.L_x_51902:
[----:B------:R-:W-:-:S04]  /*2d100*/  ISETP.GE.AND P0, PT, R53, RZ, PT ;  /* 0x000000ff3500720c */ /* 0x000fc80003f06270 */
[----:B------:R-:W-:Y:S02]  /*2d110*/  FSEL R2, RZ, 3.37028055040000000000e+12, P0 ;  /* 0x54442d18ff027808 */ /* 0x000fe40000000000 */
[----:B------:R-:W-:-:S07]  /*2d120*/  FSEL R3, RZ, 2.1426990032196044922, P0 ;  /* 0x400921fbff037808 */ /* 0x000fce0000000000 */
.L_x_51903:
[----:B------:R-:W-:Y:S05]  /*2d130*/  BSYNC B0 ;  /* 0x0000000000007941 */ /* 0x000fea0003800000 */
.L_x_51901:
[----:B------:R-:W-:Y:S01]  /*2d140*/  DADD R52, |R52|, |R54| ;  /* 0x0000000034347229 */ /* 0x000fe20000000636 */
[----:B------:R-:W-:Y:S01]  /*2d150*/  LOP3.LUT R55, R3, 0x80000000, R55, 0xb8, !PT ;  /* 0x8000000003377812 */ /* 0x000fe200078eb837 */
[----:B------:R-:W-:-:S06]  /*2d160*/  DADD R10, R10, 1 ;  /* 0x3ff000000a0a7429 */ /* 0x000fcc0000000000 */
[----:B------:R-:W-:-:S06]  /*2d170*/  DSETP.GTU.AND P0, PT, |R52|, +INF , PT ;  /* 0x7ff000003400742a */ /* 0x000fcc0003f0c200 */
[----:B------:R-:W-:Y:S02]  /*2d180*/  FSEL R2, R52, R2, P0 ;  /* 0x0000000234027208 */ /* 0x000fe40000000000 */
[----:B------:R-:W-:Y:S01]  /*2d190*/  FSEL R3, R53, R55, P0 ;  /* 0x0000003735037208 */ /* 0x000fe20000000000 */
[----:B------:R-:W-:Y:S06]  /*2d1a0*/  BRA `(.L_x_51859) ;  /* 0x0000000c00447947 */ /* 0x000fec0003800000 */
.L_x_51844:
        /* <DEDUP_REMOVED lines=109> */
.L_x_51905:
[----:B------:R-:W-:Y:S05]  /*2d880*/  BSYNC B0 ;  /* 0x0000000000007941 */ /* 0x000fea0003800000 */
.L_x_51904:
        /* <DEDUP_REMOVED lines=8> */
.L_x_51907:
[----:B------:R-:W-:Y:S05]  /*2d910*/  BSYNC B2 ;  /* 0x0000000000027941 */ /* 0x000fea0003800000 */
.L_x_51906:
        /* <DEDUP_REMOVED lines=82> */
.L_x_51909:
[----:B------:R-:W-:Y:S02]  /*2de40*/  FSEL R2, RZ, 3.37028055040000000000e+12, P2 ;  /* 0x54442d18ff027808 */ /* 0x000fe40001000000 */
[----:B------:R-:W-:-:S07]  /*2de50*/  FSEL R3, RZ, 2.1426990032196044922, P2 ;  /* 0x400921fbff037808 */ /* 0x000fce0001000000 */
.L_x_51910:
[----:B------:R-:W-:Y:S05]  /*2de60*/  BSYNC B0 ;  /* 0x0000000000007941 */ /* 0x000fea0003800000 */
.L_x_51908:
[----:B------:R-:W-:Y:S01]  /*2de70*/  DADD R52, |R52|, |R54| ;  /* 0x0000000034347229 */ /* 0x000fe20000000636 */
[----:B------:R-:W-:-:S07]  /*2de80*/  LOP3.LUT R55, R3, 0x80000000, R55, 0xb8, !PT ;  /* 0x8000000003377812 */ /* 0x000fce00078eb837 */
[----:B------:R-:W-:-:S06]  /*2de90*/  DSETP.GTU.AND P0, PT, |R52|, +INF , PT ;  /* 0x7ff000003400742a */ /* 0x000fcc0003f0c200 */
[----:B------:R-:W-:Y:S02]  /*2dea0*/  FSEL R2, R52, R2, P0 ;  /* 0x0000000234027208 */ /* 0x000fe40000000000 */
[----:B------:R-:W-:-:S07]  /*2deb0*/  FSEL R3, R53, R55, P0 ;  /* 0x0000003735037208 */ /* 0x000fce0000000000 */
.L_x_51859:
[----:B------:R-:W-:Y:S05]  /*2dec0*/  BSYNC B1 ;  /* 0x0000000000017941 */ /* 0x000fea0003800000 */
.L_x_51843:
        /* <DEDUP_REMOVED lines=75> */
.L_x_51917:
[----:B------:R-:W-:Y:S05]  /*2e380*/  BSYNC B0 ;  /* 0x0000000000007941 */ /* 0x000fea0003800000 */
.L_x_51916:
        /* <DEDUP_REMOVED lines=24> */
.L_x_51919:
[----:B------:R-:W-:Y:S01]  /*2e510*/  DMUL R2, RZ, R8 ;  /* 0x00000008ff027228 */ /* 0x000fe20000000000 */
[----:B------:R-:W-:-:S10]  /*2e520*/  IMAD.MOV.U32 R10, RZ, RZ, RZ ;  /* 0x000000ffff0a7224 */ /* 0x000fd400078e00ff */
.L_x_51920:
[----:B------:R-:W-:Y:S05]  /*2e530*/  BSYNC B2 ;  /* 0x0000000000027941 */ /* 0x000fea0003800000 */
.L_x_51918:
        /* <DEDUP_REMOVED lines=47> */
.L_x_51922:
[----:B------:R-:W-:Y:S01]  /*2e830*/  DMUL R2, RZ, R8 ;  /* 0x00000008ff027228 */ /* 0x000fe20000000000 */
[----:B------:R-:W-:-:S10]  /*2e840*/  IMAD.MOV.U32 R48, RZ, RZ, RZ ;  /* 0x000000ffff307224 */ /* 0x000fd400078e00ff */
.L_x_51923:
[----:B------:R-:W-:Y:S05]  /*2e850*/  BSYNC B2 ;  /* 0x0000000000027941 */ /* 0x000fea0003800000 */
.L_x_51921:
        /* <DEDUP_REMOVED lines=25> */
.L_x_51915:
        /* <DEDUP_REMOVED lines=62> */
.L_x_51926:
[----:B------:R-:W-:Y:S05]  /*2edd0*/  BSYNC B0 ;  /* 0x0000000000007941 */ /* 0x000fea0003800000 */
.L_x_51925:
        /* <DEDUP_REMOVED lines=24> */
.L_x_51928:
[----:B------:R-:W-:Y:S01]  /*2ef60*/  DMUL R2, RZ, R8 ;  /* 0x00000008ff027228 */ /* 0x000fe20000000000 */
[----:B------:R-:W-:-:S10]  /*2ef70*/  IMAD.MOV.U32 R10, RZ, RZ, RZ ;  /* 0x000000ffff0a7224 */ /* 0x000fd400078e00ff */
.L_x_51929:
[----:B------:R-:W-:Y:S05]  /*2ef80*/  BSYNC B2 ;  /* 0x0000000000027941 */ /* 0x000fea0003800000 */
.L_x_51927:
        /* <DEDUP_REMOVED lines=47> */
.L_x_51931:
[----:B------:R-:W-:Y:S01]  /*2f280*/  DMUL R2, RZ, R8 ;  /* 0x00000008ff027228 */ /* 0x000fe20000000000 */
[----:B------:R-:W-:-:S10]  /*2f290*/  IMAD.MOV.U32 R26, RZ, RZ, RZ ;  /* 0x000000ffff1a7224 */ /* 0x000fd400078e00ff */
.L_x_51932:
[----:B------:R-:W-:Y:S05]  /*2f2a0*/  BSYNC B2 ;  /* 0x0000000000027941 */ /* 0x000fea0003800000 */
.L_x_51930:
        /* <DEDUP_REMOVED lines=39> */
.L_x_51914:
        /* <DEDUP_REMOVED lines=11> */
.L_x_51933:
[----:B------:R-:W-:-:S10]  /*2f5d0*/  DADD R24, R8, -R8 ;  /* 0x0000000008187229 */ /* 0x000fd40000000808 */
[----:B------:R-:W-:Y:S02]  /*2f5e0*/  IMAD.MOV.U32 R26, RZ, RZ, R24 ;  /* 0x000000ffff1a7224 */ /* 0x000fe400078e0018 */
[----:B------:R-:W-:Y:S01]  /*2f5f0*/  IMAD.MOV.U32 R27, RZ, RZ, R25 ;  /* 0x000000ffff1b7224 */ /* 0x000fe200078e0019 */
[----:B------:R-:W-:Y:S06]  /*2f600*/  BRA `(.L_x_51924) ;  /* 0x00000008008c7947 */ /* 0x000fec0003800000 */
.L_x_51913:
        /* <DEDUP_REMOVED lines=25> */
.L_x_51935:
[----:B------:R-:W-:Y:S01]  /*2f7a0*/  DMUL R2, RZ, R8 ;  /* 0x00000008ff027228 */ /* 0x000fe20000000000 */
[----:B------:R-:W-:-:S10]  /*2f7b0*/  IMAD.MOV.U32 R10, RZ, RZ, RZ ;  /* 0x000000ffff0a7224 */ /* 0x000fd400078e00ff */
.L_x_51936:
[----:B------:R-:W-:Y:S05]  /*2f7c0*/  BSYNC B2 ;  /* 0x0000000000027941 */ /* 0x000fea0003800000 */
.L_x_51934:
        /* <DEDUP_REMOVED lines=47> */
.L_x_51938:
[----:B------:R-:W-:Y:S01]  /*2fac0*/  DMUL R2, RZ, R8 ;  /* 0x00000008ff027228 */ /* 0x000fe20000000000 */
[----:B------:R-:W-:-:S10]  /*2fad0*/  IMAD.MOV.U32 R26, RZ, RZ, RZ ;  /* 0x000000ffff1a7224 */ /* 0x000fd400078e00ff */
.L_x_51939:
[----:B------:R-:W-:Y:S05]  /*2fae0*/  BSYNC B2 ;  /* 0x0000000000027941 */ /* 0x000fea0003800000 */
.L_x_51937:
        /* <DEDUP_REMOVED lines=24> */
.L_x_51912:
        /* <DEDUP_REMOVED lines=58> */
.L_x_51941:
[----:B------:R-:W-:Y:S05]  /*30010*/  BSYNC B0 ;  /* 0x0000000000007941 */ /* 0x000fea0003800000 */
.L_x_51940:
[----:B------:R-:W-:Y:S02]  /*30020*/  IMAD.MOV.U32 R26, RZ, RZ, R8 ;  /* 0x000000ffff1a7224 */ /* 0x000fe400078e0008 */
[----:B------:R-:W-:-:S07]  /*30030*/  IMAD.MOV.U32 R27, RZ, RZ, R9 ;  /* 0x000000ffff1b7224 */ /* 0x000fce00078e0009 */
.L_x_51924:
[----:B------:R-:W-:Y:S05]  /*30040*/  BSYNC B1 ;  /* 0x0000000000017941 */ /* 0x000fea0003800000 */
.L_x_51911:
        /* <DEDUP_REMOVED lines=118> */
.L_x_51949:
        /* <DEDUP_REMOVED lines=23> */
.L_x_51952:
[----:B------:R-:W-:Y:S05]  /*30920*/  BSYNC B3 ;  /* 0x0000000000037941 */ /* 0x000fea0003800000 */
.L_x_51951:
        /* <DEDUP_REMOVED lines=29> */
.L_x_51950:
[----:B------:R-:W-:Y:S05]  /*30b00*/  BSYNC B2 ;  /* 0x0000000000027941 */ /* 0x000fea0003800000 */
.L_x_51948:
        /* <DEDUP_REMOVED lines=22> */
.L_x_51954:
[----:B------:R-:W-:Y:S05]  /*30c70*/  BSYNC B2 ;  /* 0x0000000000027941 */ /* 0x000fea0003800000 */
.L_x_51953:
        /* <DEDUP_REMOVED lines=82> */
.L_x_51956:
[----:B------:R-:W-:-:S04]  /*311a0*/  ISETP.GE.AND P0, PT, R57, RZ, PT ;  /* 0x000000ff3900720c */ /* 0x000fc80003f06270 */
[----:B------:R-:W-:Y:S02]  /*311b0*/  FSEL R2, RZ, 3.37028055040000000000e+12, P0 ;  /* 0x54442d18ff027808 */ /* 0x000fe40000000000 */
[----:B------:R-:W-:-:S07]  /*311c0*/  FSEL R3, RZ, 2.1426990032196044922, P0 ;  /* 0x400921fbff037808 */ /* 0x000fce0000000000 */
.L_x_51957:
[----:B------:R-:W-:Y:S05]  /*311d0*/  BSYNC B0 ;  /* 0x0000000000007941 */ /* 0x000fea0003800000 */
.L_x_51955:
[----:B------:R-:W-:Y:S01]  /*311e0*/  DADD R56, |R56|, |R58| ;  /* 0x0000000038387229 */ /* 0x000fe2000000063a */
[----:B------:R-:W-:Y:S01]  /*311f0*/  LOP3.LUT R59, R3, 0x80000000, R59, 0xb8, !PT ;  /* 0x80000000033b7812 */ /* 0x000fe200078eb83b */
[----:B------:R-:W-:-:S06]  /*31200*/  DMUL R10, R10, 0.5 ;  /* 0x3fe000000a0a7828 */ /* 0x000fcc0000000000 */
[----:B------:R-:W-:-:S06]  /*31210*/  DSETP.GTU.AND P0, PT, |R56|, +INF , PT ;  /* 0x7ff000003800742a */ /* 0x000fcc0003f0c200 */
[----:B------:R-:W-:Y:S02]  /*31220*/  FSEL R2, R56, R2, P0 ;  /* 0x0000000238027208 */ /* 0x000fe40000000000 */
[----:B------:R-:W-:Y:S01]  /*31230*/  FSEL R3, R57, R59, P0 ;  /* 0x0000003b39037208 */ /* 0x000fe20000000000 */
[----:B------:R-:W-:Y:S06]  /*31240*/  BRA `(.L_x_51958) ;  /* 0x00000064006c7947 */ /* 0x000fec0003800000 */
.L_x_51947:
        /* <DEDUP_REMOVED lines=99> */
.L_x_51961:
[----:B------:R-:W-:Y:S05]  /*31880*/  BSYNC B0 ;  /* 0x0000000000007941 */ /* 0x000fea0003800000 */
.L_x_51960:
        /* <DEDUP_REMOVED lines=9> */
.L_x_51963:
[----:B------:R-:W-:Y:S05]  /*31920*/  BSYNC B2 ;  /* 0x0000000000027941 */ /* 0x000fea0003800000 */
.L_x_51962:
        /* <DEDUP_REMOVED lines=82> */
.L_x_51965:
[----:B------:R-:W-:-:S04]  /*31e50*/  ISETP.GE.AND P0, PT, R57, RZ, PT ;  /* 0x000000ff3900720c */ /* 0x000fc80003f06270 */
[----:B------:R-:W-:Y:S02]  /*31e60*/  FSEL R2, RZ, 3.37028055040000000000e+12, P0 ;  /* 0x54442d18ff027808 */ /* 0x000fe40000000000 */
[----:B------:R-:W-:-:S07]  /*31e70*/  FSEL R3, RZ, 2.1426990032196044922, P0 ;  /* 0x400921fbff037808 */ /* 0x000fce0000000000 */
.L_x_51966:
[----:B------:R-:W-:Y:S05]  /*31e80*/  BSYNC B0 ;  /* 0x0000000000007941 */ /* 0x000fea0003800000 */
.L_x_51964:
[----:B------:R-:W-:Y:S01]  /*31e90*/  DADD R56, |R56|, |R58| ;  /* 0x0000000038387229 */ /* 0x000fe2000000063a */
[----:B------:R-:W-:Y:S01]  /*31ea0*/  LOP3.LUT R59, R3, 0x80000000, R59, 0xb8, !PT ;  /* 0x80000000033b7812 */ /* 0x000fe200078eb83b */
[----:B------:R-:W-:-:S06]  /*31eb0*/  DMUL R10, R10, 0.5 ;  /* 0x3fe000000a0a7828 */ /* 0x000fcc0000000000 */
[----:B------:R-:W-:-:S06]  /*31ec0*/  DSETP.GTU.AND P0, PT, |R56|, +INF , PT ;  /* 0x7ff000003800742a */ /* 0x000fcc0003f0c200 */
[----:B------:R-:W-:Y:S02]  /*31ed0*/  FSEL R2, R56, R2, P0 ;  /* 0x0000000238027208 */ /* 0x000fe40000000000 */
[----:B------:R-:W-:Y:S01]  /*31ee0*/  FSEL R3, R57, R59, P0 ;  /* 0x0000003b39037208 */ /* 0x000fe20000000000 */
[----:B------:R-:W-:Y:S06]  /*31ef0*/  BRA `(.L_x_51958) ;  /* 0x0000005800407947 */ /* 0x000fec0003800000 */
.L_x_51959:
        /* <DEDUP_REMOVED lines=28> */
.L_x_51968:
        /* <DEDUP_REMOVED lines=75> */
.L_x_51967:
        /* <DEDUP_REMOVED lines=99> */
.L_x_51970:
        /* <DEDUP_REMOVED lines=23> */
.L_x_51973:
[----:B------:R-:W-:Y:S05]  /*32d10*/  BSYNC B3 ;  /* 0x0000000000037941 */ /* 0x000fea0003800000 */
.L_x_51972:
        /* <DEDUP_REMOVED lines=29> */
.L_x_51971:
[----:B------:R-:W-:Y:S05]  /*32ef0*/  BSYNC B2 ;  /* 0x0000000000027941 */ /* 0x000fea0003800000 */
.L_x_51969:
        /* <DEDUP_REMOVED lines=22> */
.L_x_51975:
[----:B------:R-:W-:Y:S05]  /*33060*/  BSYNC B2 ;  /* 0x0000000000027941 */ /* 0x000fea0003800000 */
.L_x_51974:
        /* <DEDUP_REMOVED lines=82> */
.L_x_51977:
[----:B------:R-:W-:-:S04]  /*33590*/  ISETP.GE.AND P0, PT, R57, RZ, PT ;  /* 0x000000ff3900720c */ /* 0x000fc80003f06270 */
[----:B------:R-:W-:Y:S02]  /*335a0*/  FSEL R2, RZ, 3.37028055040000000000e+12, P0 ;  /* 0x54442d18ff027808 */ /* 0x000fe40000000000 */
[----:B------:R-:W-:-:S07]  /*335b0*/  FSEL R3, RZ, 2.1426990032196044922, P0 ;  /* 0x400921fbff037808 */ /* 0x000fce0000000000 */
.L_x_51978:
[----:B------:R-:W-:Y:S05]  /*335c0*/  BSYNC B0 ;  /* 0x0000000000007941 */ /* 0x000fea0003800000 */
.L_x_51976:
[----:B------:R-:W-:Y:S01]  /*335d0*/  DADD R56, |R56|, |R58| ;  /* 0x0000000038387229 */ /* 0x000fe2000000063a */
[----:B------:R-:W-:Y:S01]  /*335e0*/  LOP3.LUT R59, R3, 0x80000000, R59, 0xb8, !PT ;  /* 0x80000000033b7812 */ /* 0x000fe200078eb83b */
[----:B------:R-:W-:-:S06]  /*335f0*/  DMUL R10, R10, 0.5 ;  /* 0x3fe000000a0a7828 */ /* 0x000fcc0000000000 */
[----:B------:R-:W-:-:S06]  /*33600*/  DSETP.GTU.AND P0, PT, |R56|, +INF , PT ;  /* 0x7ff000003800742a */ /* 0x000fcc0003f0c200 */
[----:B------:R-:W-:Y:S02]  /*33610*/  FSEL R2, R56, R2, P0 ;  /* 0x0000000238027208 */ /* 0x000fe40000000000 */
[----:B------:R-:W-:Y:S01]  /*33620*/  FSEL R3, R57, R59, P0 ;  /* 0x0000003b39037208 */ /* 0x000fe20000000000 */
[----:B------:R-:W-:Y:S06]  /*33630*/  BRA `(.L_x_51958) ;  /* 0x0000004000707947 */ /* 0x000fec0003800000 */
.L_x_51946:
        /* <DEDUP_REMOVED lines=135> */
.L_x_51980:
[----:B------:R-:W-:Y:S05]  /*33eb0*/  BSYNC B0 ;  /* 0x0000000000007941 */ /* 0x000fea0003800000 */
.L_x_51979:
        /* <DEDUP_REMOVED lines=9> */
.L_x_51982:
[----:B------:R-:W-:Y:S05]  /*33f50*/  BSYNC B2 ;  /* 0x0000000000027941 */ /* 0x000fea0003800000 */
.L_x_51981:
        /* <DEDUP_REMOVED lines=82> */
.L_x_51984:
[----:B------:R-:W-:-:S04]  /*34480*/  ISETP.GE.AND P0, PT, R57, RZ, PT ;  /* 0x000000ff3900720c */ /* 0x000fc80003f06270 */
[----:B------:R-:W-:Y:S02]  /*34490*/  FSEL R2, RZ, 3.37028055040000000000e+12, P0 ;  /* 0x54442d18ff027808 */ /* 0x000fe40000000000 */
[----:B------:R-:W-:-:S07]  /*344a0*/  FSEL R3, RZ, 2.1426990032196044922, P0 ;  /* 0x400921fbff037808 */ /* 0x000fce0000000000 */
.L_x_51985:
[----:B------:R-:W-:Y:S05]  /*344b0*/  BSYNC B0 ;  /* 0x0000000000007941 */ /* 0x000fea0003800000 */
.L_x_51983:
[----:B------:R-:W-:Y:S01]  /*344c0*/  DADD R56, |R56|, |R58| ;  /* 0x0000000038387229 */ /* 0x000fe2000000063a */
[----:B------:R-:W-:-:S07]  /*344d0*/  LOP3.LUT R59, R3, 0x80000000, R59, 0xb8, !PT ;  /* 0x80000000033b7812 */ /* 0x000fce00078eb83b */
[----:B------:R-:W-:-:S06]  /*344e0*/  DSETP.GTU.AND P0, PT, |R56|, +INF , PT ;  /* 0x7ff000003800742a */ /* 0x000fcc0003f0c200 */
[----:B------:R-:W-:Y:S02]  /*344f0*/  FSEL R2, R56, R2, P0 ;  /* 0x0000000238027208 */ /* 0x000fe40000000000 */
[----:B------:R-:W-:Y:S01]  /*34500*/  FSEL R3, R57, R59, P0 ;  /* 0x0000003b39037208 */ /* 0x000fe20000000000 */
[----:B------:R-:W-:Y:S06]  /*34510*/  BRA `(.L_x_51958) ;  /* 0x0000003000b87947 */ /* 0x000fec0003800000 */
.L_x_51945:
        /* <DEDUP_REMOVED lines=92> */
.L_x_51988:
        /* <DEDUP_REMOVED lines=23> */
.L_x_51991:
[----:B------:R-:W-:Y:S05]  /*34c50*/  BSYNC B3 ;  /* 0x0000000000037941 */ /* 0x000fea0003800000 */
.L_x_51990:
        /* <DEDUP_REMOVED lines=29> */
.L_x_51989:
[----:B------:R-:W-:Y:S05]  /*34e30*/  BSYNC B2 ;  /* 0x0000000000027941 */ /* 0x000fea0003800000 */
.L_x_51987:
        /* <DEDUP_REMOVED lines=83> */
.L_x_51986:
        /* <DEDUP_REMOVED lines=85> */
.L_x_51944:
        /* <DEDUP_REMOVED lines=24> */
.L_x_51993:
[----:B------:R-:W-:Y:S05]  /*35a40*/  BSYNC B2 ;  /* 0x0000000000027941 */ /* 0x000fea0003800000 */
.L_x_51992:
        /* <DEDUP_REMOVED lines=25> */
.L_x_51995:
[----:B------:R-:W-:Y:S05]  /*35be0*/  BSYNC B2 ;  /* 0x0000000000027941 */ /* 0x000fea0003800000 */
.L_x_51994:
        /* <DEDUP_REMOVED lines=136> */
.L_x_51997:
[----:B------:R-:W-:Y:S05]  /*36470*/  BSYNC B0 ;  /* 0x0000000000007941 */ /* 0x000fea0003800000 */
.L_x_51996:
        /* <DEDUP_REMOVED lines=9> */
.L_x_51999:
[----:B------:R-:W-:Y:S05]  /*36510*/  BSYNC B2 ;  /* 0x0000000000027941 */ /* 0x000fea0003800000 */
.L_x_51998:
        /* <DEDUP_REMOVED lines=82> */
.L_x_52001:
[----:B------:R-:W-:-:S04]  /*36a40*/  ISETP.GE.AND P0, PT, R57, RZ, PT ;  /* 0x000000ff3900720c */ /* 0x000fc80003f06270 */
[----:B------:R-:W-:Y:S02]  /*36a50*/  FSEL R2, RZ, 3.37028055040000000000e+12, P0 ;  /* 0x54442d18ff027808 */ /* 0x000fe40000000000 */
[----:B------:R-:W-:-:S07]  /*36a60*/  FSEL R3, RZ, 2.1426990032196044922, P0 ;  /* 0x400921fbff037808 */ /* 0x000fce0000000000 */
.L_x_52002:
[----:B------:R-:W-:Y:S05]  /*36a70*/  BSYNC B0 ;  /* 0x0000000000007941 */ /* 0x000fea0003800000 */
.L_x_52000:
[----:B------:R-:W-:Y:S01]  /*36a80*/  DADD R56, |R56|, |R58| ;  /* 0x0000000038387229 */ /* 0x000fe2000000063a */
[----:B------:R-:W-:Y:S01]  /*36a90*/  LOP3.LUT R59, R3, 0x80000000, R59, 0xb8, !PT ;  /* 0x80000000033b7812 */ /* 0x000fe200078eb83b */
[----:B------:R-:W-:-:S06]  /*36aa0*/  DADD R10, R10, 1 ;  /* 0x3ff000000a0a7429 */ /* 0x000fcc0000000000 */
[----:B------:R-:W-:-:S06]  /*36ab0*/  DSETP.GTU.AND P0, PT, |R56|, +INF , PT ;  /* 0x7ff000003800742a */ /* 0x000fcc0003f0c200 */
[----:B------:R-:W-:Y:S02]  /*36ac0*/  FSEL R2, R56, R2, P0 ;  /* 0x0000000238027208 */ /* 0x000fe40000000000 */
[----:B------:R-:W-:Y:S01]  /*36ad0*/  FSEL R3, R57, R59, P0 ;  /* 0x0000003b39037208 */ /* 0x000fe20000000000 */
[----:B------:R-:W-:Y:S06]  /*36ae0*/  BRA `(.L_x_51958) ;  /* 0x0000000c00447947 */ /* 0x000fec0003800000 */
.L_x_51943:
        /* <DEDUP_REMOVED lines=109> */
.L_x_52004:
[----:B------:R-:W-:Y:S05]  /*371c0*/  BSYNC B0 ;  /* 0x0000000000007941 */ /* 0x000fea0003800000 */
.L_x_52003:
        /* <DEDUP_REMOVED lines=8> */
.L_x_52006:
[----:B------:R-:W-:Y:S05]  /*37250*/  BSYNC B2 ;  /* 0x0000000000027941 */ /* 0x000fea0003800000 */
.L_x_52005:
        /* <DEDUP_REMOVED lines=82> */
.L_x_52008:
[----:B------:R-:W-:Y:S02]  /*37780*/  FSEL R2, RZ, 3.37028055040000000000e+12, P2 ;  /* 0x54442d18ff027808 */ /* 0x000fe40001000000 */
[----:B------:R-:W-:-:S07]  /*37790*/  FSEL R3, RZ, 2.1426990032196044922, P2 ;  /* 0x400921fbff037808 */ /* 0x000fce0001000000 */
.L_x_52009:
[----:B------:R-:W-:Y:S05]  /*377a0*/  BSYNC B0 ;  /* 0x0000000000007941 */ /* 0x000fea0003800000 */
.L_x_52007:
[----:B------:R-:W-:Y:S01]  /*377b0*/  DADD R56, |R56|, |R58| ;  /* 0x0000000038387229 */ /* 0x000fe2000000063a */
[----:B------:R-:W-:-:S07]  /*377c0*/  LOP3.LUT R59, R3, 0x80000000, R59, 0xb8, !PT ;  /* 0x80000000033b7812 */ /* 0x000fce00078eb83b */
[----:B------:R-:W-:-:S06]  /*377d0*/  DSETP.GTU.AND P0, PT, |R56|, +INF , PT ;  /* 0x7ff000003800742a */ /* 0x000fcc0003f0c200 */
[----:B------:R-:W-:Y:S02]  /*377e0*/  FSEL R2, R56, R2, P0 ;  /* 0x0000000238027208 */ /* 0x000fe40000000000 */
[----:B------:R-:W-:-:S07]  /*377f0*/  FSEL R3, R57, R59, P0 ;  /* 0x0000003b39037208 */ /* 0x000fce0000000000 */
.L_x_51958:
[----:B------:R-:W-:Y:S05]  /*37800*/  BSYNC B1 ;  /* 0x0000000000017941 */ /* 0x000fea0003800000 */
.L_x_51942:
        /* <DEDUP_REMOVED lines=75> */
.L_x_52016:
[----:B------:R-:W-:Y:S05]  /*37cc0*/  BSYNC B0 ;  /* 0x0000000000007941 */ /* 0x000fea0003800000 */
.L_x_52015:
        /* <DEDUP_REMOVED lines=24> */
.L_x_52018:
[----:B------:R-:W-:Y:S01]  /*37e50*/  DMUL R2, RZ, R8 ;  /* 0x00000008ff027228 */ /* 0x000fe20000000000 */
[----:B------:R-:W-:-:S10]  /*37e60*/  IMAD.MOV.U32 R10, RZ, RZ, RZ ;  /* 0x000000ffff0a7224 */ /* 0x000fd400078e00ff */
.L_x_52019:
[----:B------:R-:W-:Y:S05]  /*37e70*/  BSYNC B2 ;  /* 0x0000000000027941 */ /* 0x000fea0003800000 */
.L_x_52017:
        /* <DEDUP_REMOVED lines=47> */
.L_x_52021:
[----:B------:R-:W-:Y:S01]  /*38170*/  DMUL R2, RZ, R8 ;  /* 0x00000008ff027228 */ /* 0x000fe20000000000 */
[----:B------:R-:W-:-:S10]  /*38180*/  IMAD.MOV.U32 R48, RZ, RZ, RZ ;  /* 0x000000ffff307224 */ /* 0x000fd400078e00ff */
.L_x_52022:
[----:B------:R-:W-:Y:S05]  /*38190*/  BSYNC B2 ;  /* 0x0000000000027941 */ /* 0x000fea0003800000 */
.L_x_52020:
        /* <DEDUP_REMOVED lines=25> */
.L_x_52014:
        /* <DEDUP_REMOVED lines=62> */
.L_x_52025:
[----:B------:R-:W-:Y:S05]  /*38710*/  BSYNC B0 ;  /* 0x0000000000007941 */ /* 0x000fea0003800000 */
.L_x_52024:
        /* <DEDUP_REMOVED lines=24> */
.L_x_52027:
[----:B------:R-:W-:Y:S01]  /*388a0*/  DMUL R2, RZ, R8 ;  /* 0x00000008ff027228 */ /* 0x000fe20000000000 */
[----:B------:R-:W-:-:S10]  /*388b0*/  IMAD.MOV.U32 R10, RZ, RZ, RZ ;  /* 0x000000ffff0a7224 */ /* 0x000fd400078e00ff */
.L_x_52028:
[----:B------:R-:W-:Y:S05]  /*388c0*/  BSYNC B2 ;  /* 0x0000000000027941 */ /* 0x000fea0003800000 */
.L_x_52026:
        /* <DEDUP_REMOVED lines=47> */
.L_x_52030:
[----:B------:R-:W-:Y:S01]  /*38bc0*/  DMUL R2, RZ, R8 ;  /* 0x00000008ff027228 */ /* 0x000fe20000000000 */
[----:B------:R-:W-:-:S10]  /*38bd0*/  IMAD.MOV.U32 R30, RZ, RZ, RZ ;  /* 0x000000ffff1e7224 */ /* 0x000fd400078e00ff */
.L_x_52031:
[----:B------:R-:W-:Y:S05]  /*38be0*/  BSYNC B2 ;  /* 0x0000000000027941 */ /* 0x000fea0003800000 */
.L_x_52029:
        /* <DEDUP_REMOVED lines=39> */
.L_x_52013:
        /* <DEDUP_REMOVED lines=11> */
.L_x_52032:
[----:B------:R-:W-:-:S10]  /*38f10*/  DADD R28, R8, -R8 ;  /* 0x00000000081c7229 */ /* 0x000fd40000000808 */
[----:B------:R-:W-:Y:S02]  /*38f20*/  IMAD.MOV.U32 R30, RZ, RZ, R28 ;  /* 0x000000ffff1e7224 */ /* 0x000fe400078e001c */
[----:B------:R-:W-:Y:S01]  /*38f30*/  IMAD.MOV.U32 R31, RZ, RZ, R29 ;  /* 0x000000ffff1f7224 */ /* 0x000fe200078e001d */
[----:B------:R-:W-:Y:S06]  /*38f40*/  BRA `(.L_x_52023) ;  /* 0x00000008008c7947 */ /* 0x000fec0003800000 */
.L_x_52012:
        /* <DEDUP_REMOVED lines=25> */
.L_x_52034:
[----:B------:R-:W-:Y:S01]  /*390e0*/  DMUL R2, RZ, R8 ;  /* 0x00000008ff027228 */ /* 0x000fe20000000000 */
[----:B------:R-:W-:-:S10]  /*390f0*/  IMAD.MOV.U32 R10, RZ, RZ, RZ ;  /* 0x000000ffff0a7224 */ /* 0x000fd400078e00ff */
.L_x_52035:
[----:B------:R-:W-:Y:S05]  /*39100*/  BSYNC B2 ;  /* 0x0000000000027941 */ /* 0x000fea0003800000 */
.L_x_52033:
        /* <DEDUP_REMOVED lines=47> */
.L_x_52037:
[----:B------:R-:W-:Y:S01]  /*39400*/  DMUL R2, RZ, R8 ;  /* 0x00000008ff027228 */ /* 0x000fe20000000000 */
[----:B------:R-:W-:-:S10]  /*39410*/  IMAD.MOV.U32 R30, RZ, RZ, RZ ;  /* 0x000000ffff1e7224 */ /* 0x000fd400078e00ff */
.L_x_52038:
[----:B------:R-:W-:Y:S05]  /*39420*/  BSYNC B2 ;  /* 0x0000000000027941 */ /* 0x000fea0003800000 */
.L_x_52036:
        /* <DEDUP_REMOVED lines=24> */
.L_x_52011:
        /* <DEDUP_REMOVED lines=58> */
.L_x_52040:
[----:B------:R-:W-:Y:S05]  /*39950*/  BSYNC B0 ;  /* 0x0000000000007941 */ /* 0x000fea0003800000 */
.L_x_52039:
[----:B------:R-:W-:Y:S02]  /*39960*/  IMAD.MOV.U32 R30, RZ, RZ, R8 ;  /* 0x000000ffff1e7224 */ /* 0x000fe400078e0008 */
[----:B------:R-:W-:-:S07]  /*39970*/  IMAD.MOV.U32 R31, RZ, RZ, R9 ;  /* 0x000000ffff1f7224 */ /* 0x000fce00078e0009 */
.L_x_52023:
[----:B------:R-:W-:Y:S05]  /*39980*/  BSYNC B1 ;  /* 0x0000000000017941 */ /* 0x000fea0003800000 */
.L_x_52010:
        /* <DEDUP_REMOVED lines=118> */
.L_x_52048:
        /* <DEDUP_REMOVED lines=23> */
.L_x_52051:
[----:B------:R-:W-:Y:S05]  /*3a260*/  BSYNC B3 ;  /* 0x0000000000037941 */ /* 0x000fea0003800000 */
.L_x_52050:
        /* <DEDUP_REMOVED lines=29> */
.L_x_52049:
[----:B------:R-:W-:Y:S05]  /*3a440*/  BSYNC B2 ;  /* 0x0000000000027941 */ /* 0x000fea0003800000 */
.L_x_52047:
        /* <DEDUP_REMOVED lines=22> */
.L_x_52053:
[----:B------:R-:W-:Y:S05]  /*3a5b0*/  BSYNC B2 ;  /* 0x0000000000027941 */ /* 0x000fea0003800000 */
.L_x_52052:
        /* <DEDUP_REMOVED lines=82> */
.L_x_52055:
[----:B------:R-:W-:-:S04]  /*3aae0*/  ISETP.GE.AND P0, PT, R61, RZ, PT ;  /* 0x000000ff3d00720c */ /* 0x000fc80003f06270 */
[----:B------:R-:W-:Y:S02]  /*3aaf0*/  FSEL R2, RZ, 3.37028055040000000000e+12, P0 ;  /* 0x54442d18ff027808 */ /* 0x000fe40000000000 */
[----:B------:R-:W-:-:S07]  /*3ab00*/  FSEL R3, RZ, 2.1426990032196044922, P0 ;  /* 0x400921fbff037808 */ /* 0x000fce0000000000 */
.L_x_52056:
[----:B------:R-:W-:Y:S05]  /*3ab10*/  BSYNC B0 ;  /* 0x0000000000007941 */ /* 0x000fea0003800000 */
.L_x_52054:
[----:B------:R-:W-:Y:S01]  /*3ab20*/  DADD R60, |R60|, |R62| ;  /* 0x000000003c3c7229 */ /* 0x000fe2000000063e */
[----:B------:R-:W-:Y:S01]  /*3ab30*/  LOP3.LUT R63, R3, 0x80000000, R63, 0xb8, !PT ;  /* 0x80000000033f7812 */ /* 0x000fe200078eb83f */
[----:B------:R-:W-:-:S06]  /*3ab40*/  DMUL R10, R10, 0.5 ;  /* 0x3fe000000a0a7828 */ /* 0x000fcc0000000000 */
[----:B------:R-:W-:-:S06]  /*3ab50*/  DSETP.GTU.AND P0, PT, |R60|, +INF , PT ;  /* 0x7ff000003c00742a */ /* 0x000fcc0003f0c200 */
[----:B------:R-:W-:Y:S02]  /*3ab60*/  FSEL R2, R60, R2, P0 ;  /* 0x000000023c027208 */ /* 0x000fe40000000000 */
[----:B------:R-:W-:Y:S01]  /*3ab70*/  FSEL R3, R61, R63, P0 ;  /* 0x0000003f3d037208 */ /* 0x000fe20000000000 */
[----:B------:R-:W-:Y:S06]  /*3ab80*/  BRA `(.L_x_52057) ;  /* 0x0000006400647947 */ /* 0x000fec0003800000 */
.L_x_52046:
        /* <DEDUP_REMOVED lines=99> */
.L_x_52060:
[----:B------:R-:W-:Y:S05]  /*3b1c0*/  BSYNC B0 ;  /* 0x0000000000007941 */ /* 0x000fea0003800000 */
.L_x_52059:
        /* <DEDUP_REMOVED lines=9> */
.L_x_52062:
[----:B------:R-:W-:Y:S05]  /*3b260*/  BSYNC B2 ;  /* 0x0000000000027941 */ /* 0x000fea0003800000 */
.L_x_52061:
        /* <DEDUP_REMOVED lines=82> */
.L_x_52064:
[----:B------:R-:W-:-:S04]  /*3b790*/  ISETP.GE.AND P0, PT, R61, RZ, PT ;  /* 0x000000ff3d00720c */ /* 0x000fc80003f06270 */
[----:B------:R-:W-:Y:S02]  /*3b7a0*/  FSEL R2, RZ, 3.37028055040000000000e+12, P0 ;  /* 0x54442d18ff027808 */ /* 0x000fe40000000000 */
[----:B------:R-:W-:-:S07]  /*3b7b0*/  FSEL R3, RZ, 2.1426990032196044922, P0 ;  /* 0x400921fbff037808 */ /* 0x000fce0000000000 */
.L_x_52065:
[----:B------:R-:W-:Y:S05]  /*3b7c0*/  BSYNC B0 ;  /* 0x0000000000007941 */ /* 0x000fea0003800000 */
.L_x_52063:
[----:B------:R-:W-:Y:S01]  /*3b7d0*/  DADD R60, |R60|, |R62| ;  /* 0x000000003c3c7229 */ /* 0x000fe2000000063e */
[----:B------:R-:W-:Y:S01]  /*3b7e0*/  LOP3.LUT R63, R3, 0x80000000, R63, 0xb8, !PT ;  /* 0x80000000033f7812 */ /* 0x000fe200078eb83f */
[----:B------:R-:W-:-:S06]  /*3b7f0*/  DMUL R10, R10, 0.5 ;  /* 0x3fe000000a0a7828 */ /* 0x000fcc0000000000 */
[----:B------:R-:W-:-:S06]  /*3b800*/  DSETP.GTU.AND P0, PT, |R60|, +INF , PT ;  /* 0x7ff000003c00742a */ /* 0x000fcc0003f0c200 */
[----:B------:R-:W-:Y:S02]  /*3b810*/  FSEL R2, R60, R2, P0 ;  /* 0x000000023c027208 */ /* 0x000fe40000000000 */
[----:B------:R-:W-:Y:S01]  /*3b820*/  FSEL R3, R61, R63, P0 ;  /* 0x0000003f3d037208 */ /* 0x000fe20000000000 */
[----:B------:R-:W-:Y:S06]  /*3b830*/  BRA `(.L_x_52057) ;  /* 0x0000005800387947 */ /* 0x000fec0003800000 */
.L_x_52058:
        /* <DEDUP_REMOVED lines=28> */
.L_x_52067:
        /* <DEDUP_REMOVED lines=75> */
.L_x_52066:
        /* <DEDUP_REMOVED lines=99> */
.L_x_52069:
        /* <DEDUP_REMOVED lines=23> */
.L_x_52072:
[----:B------:R-:W-:Y:S05]  /*3c650*/  BSYNC B3 ;  /* 0x0000000000037941 */ /* 0x000fea0003800000 */
.L_x_52071:
        /* <DEDUP_REMOVED lines=29> */
.L_x_52070:
[----:B------:R-:W-:Y:S05]  /*3c830*/  BSYNC B2 ;  /* 0x0000000000027941 */ /* 0x000fea0003800000 */
.L_x_52068:
        /* <DEDUP_REMOVED lines=22> */
.L_x_52074:
[----:B------:R-:W-:Y:S05]  /*3c9a0*/  BSYNC B2 ;  /* 0x0000000000027941 */ /* 0x000fea0003800000 */
.L_x_52073:
        /* <DEDUP_REMOVED lines=82> */
.L_x_52076:
[----:B------:R-:W-:-:S04]  /*3ced0*/  ISETP.GE.AND P0, PT, R61, RZ, PT ;  /* 0x000000ff3d00720c */ /* 0x000fc80003f06270 */
[----:B------:R-:W-:Y:S02]  /*3cee0*/  FSEL R2, RZ, 3.37028055040000000000e+12, P0 ;  /* 0x54442d18ff027808 */ /* 0x000fe40000000000 */
[----:B------:R-:W-:-:S07]  /*3cef0*/  FSEL R3, RZ, 2.1426990032196044922, P0 ;  /* 0x400921fbff037808 */ /* 0x000fce0000000000 */
.L_x_52077:
[----:B------:R-:W-:Y:S05]  /*3cf00*/  BSYNC B0 ;  /* 0x0000000000007941 */ /* 0x000fea0003800000 */
.L_x_52075:
[----:B------:R-:W-:Y:S01]  /*3cf10*/  DADD R60, |R60|, |R62| ;  /* 0x000000003c3c7229 */ /* 0x000fe2000000063e */
[----:B------:R-:W-:Y:S01]  /*3cf20*/  LOP3.LUT R63, R3, 0x80000000, R63, 0xb8, !PT ;  /* 0x80000000033f7812 */ /* 0x000fe200078eb83f */
[----:B------:R-:W-:-:S06]  /*3cf30*/  DMUL R10, R10, 0.5 ;  /* 0x3fe000000a0a7828 */ /* 0x000fcc0000000000 */
[----:B------:R-:W-:-:S06]  /*3cf40*/  DSETP.GTU.AND P0, PT, |R60|, +INF , PT ;  /* 0x7ff000003c00742a */ /* 0x000fcc0003f0c200 */
[----:B------:R-:W-:Y:S02]  /*3cf50*/  FSEL R2, R60, R2, P0 ;  /* 0x000000023c027208 */ /* 0x000fe40000000000 */
[----:B------:R-:W-:Y:S01]  /*3cf60*/  FSEL R3, R61, R63, P0 ;  /* 0x0000003f3d037208 */ /* 0x000fe20000000000 */
[----:B------:R-:W-:Y:S06]  /*3cf70*/  BRA `(.L_x_52057) ;  /* 0x0000004000687947 */ /* 0x000fec0003800000 */
.L_x_52045:
        /* <DEDUP_REMOVED lines=135> */
.L_x_52079:
[----:B------:R-:W-:Y:S05]  /*3d7f0*/  BSYNC B0 ;  /* 0x0000000000007941 */ /* 0x000fea0003800000 */
.L_x_52078:
        /* <DEDUP_REMOVED lines=9> */
.L_x_52081:
[----:B------:R-:W-:Y:S05]  /*3d890*/  BSYNC B2 ;  /* 0x0000000000027941 */ /* 0x000fea0003800000 */
.L_x_52080:
        /* <DEDUP_REMOVED lines=82> */
.L_x_52083:
[----:B------:R-:W-:-:S04]  /*3ddc0*/  ISETP.GE.AND P0, PT, R61, RZ, PT ;  /* 0x000000ff3d00720c */ /* 0x000fc80003f06270 */
[----:B------:R-:W-:Y:S02]  /*3ddd0*/  FSEL R2, RZ, 3.37028055040000000000e+12, P0 ;  /* 0x54442d18ff027808 */ /* 0x000fe40000000000 */
[----:B------:R-:W-:-:S07]  /*3dde0*/  FSEL R3, RZ, 2.1426990032196044922, P0 ;  /* 0x400921fbff037808 */ /* 0x000fce0000000000 */
.L_x_52084:
[----:B------:R-:W-:Y:S05]  /*3ddf0*/  BSYNC B0 ;  /* 0x0000000000007941 */ /* 0x000fea0003800000 */
.L_x_52082:
[----:B------:R-:W-:Y:S01]  /*3de00*/  DADD R60, |R60|, |R62| ;  /* 0x000000003c3c7229 */ /* 0x000fe2000000063e */
[----:B------:R-:W-:-:S07]  /*3de10*/  LOP3.LUT R63, R3, 0x80000000, R63, 0xb8, !PT ;  /* 0x80000000033f7812 */ /* 0x000fce00078eb83f */
[----:B------:R-:W-:-:S06]  /*3de20*/  DSETP.GTU.AND P0, PT, |R60|, +INF , PT ;  /* 0x7ff000003c00742a */ /* 0x000fcc0003f0c200 */
[----:B------:R-:W-:Y:S02]  /*3de30*/  FSEL R2, R60, R2, P0 ;  /* 0x000000023c027208 */ /* 0x000fe40000000000 */
[----:B------:R-:W-:Y:S01]  /*3de40*/  FSEL R3, R61, R63, P0 ;  /* 0x0000003f3d037208 */ /* 0x000fe20000000000 */
[----:B------:R-:W-:Y:S06]  /*3de50*/  BRA `(.L_x_52057) ;  /* 0x0000003000b07947 */ /* 0x000fec0003800000 */
.L_x_52044:
        /* <DEDUP_REMOVED lines=90> */
.L_x_52087:
        /* <DEDUP_REMOVED lines=23> */
.L_x_52090:
[----:B------:R-:W-:Y:S05]  /*3e570*/  BSYNC B3 ;  /* 0x0000000000037941 */ /* 0x000fea0003800000 */
.L_x_52089:
        /* <DEDUP_REMOVED lines=29> */
.L_x_52088:
[----:B------:R-:W-:Y:S05]  /*3e750*/  BSYNC B2 ;  /* 0x0000000000027941 */ /* 0x000fea0003800000 */
.L_x_52086:
        /* <DEDUP_REMOVED lines=83> */
.L_x_52085:
        /* <DEDUP_REMOVED lines=85> */
.L_x_52043:
        /* <DEDUP_REMOVED lines=24> */
.L_x_52092:
[----:B------:R-:W-:Y:S05]  /*3f360*/  BSYNC B2 ;  /* 0x0000000000027941 */ /* 0x000fea0003800000 */
.L_x_52091:
        /* <DEDUP_REMOVED lines=25> */
.L_x_52094:
[----:B------:R-:W-:Y:S05]  /*3f500*/  BSYNC B2 ;  /* 0x0000000000027941 */ /* 0x000fea0003800000 */
.L_x_52093:
        /* <DEDUP_REMOVED lines=136> */
.L_x_52096:
[----:B------:R-:W-:Y:S05]  /*3fd90*/  BSYNC B0 ;  /* 0x0000000000007941 */ /* 0x000fea0003800000 */
.L_x_52095:
        /* <DEDUP_REMOVED lines=9> */
.L_x_52098:
[----:B------:R-:W-:Y:S05]  /*3fe30*/  BSYNC B2 ;  /* 0x0000000000027941 */ /* 0x000fea0003800000 */
.L_x_52097:
        /* <DEDUP_REMOVED lines=82> */
.L_x_52100:
[----:B------:R-:W-:-:S04]  /*40360*/  ISETP.GE.AND P0, PT, R61, RZ, PT ;  /* 0x000000ff3d00720c */ /* 0x000fc80003f06270 */
[----:B------:R-:W-:Y:S02]  /*40370*/  FSEL R2, RZ, 3.37028055040000000000e+12, P0 ;  /* 0x54442d18ff027808 */ /* 0x000fe40000000000 */
[----:B------:R-:W-:-:S07]  /*40380*/  FSEL R3, RZ, 2.1426990032196044922, P0 ;  /* 0x400921fbff037808 */ /* 0x000fce0000000000 */
.L_x_52101:
[----:B------:R-:W-:Y:S05]  /*40390*/  BSYNC B0 ;  /* 0x0000000000007941 */ /* 0x000fea0003800000 */
.L_x_52099:
[----:B------:R-:W-:Y:S01]  /*403a0*/  DADD R60, |R60|, |R62| ;  /* 0x000000003c3c7229 */ /* 0x000fe2000000063e */
[----:B------:R-:W-:Y:S01]  /*403b0*/  LOP3.LUT R63, R3, 0x80000000, R63, 0xb8, !PT ;  /* 0x80000000033f7812 */ /* 0x000fe200078eb83f */
[----:B------:R-:W-:-:S06]  /*403c0*/  DADD R10, R10, 1 ;  /* 0x3ff000000a0a7429 */ /* 0x000fcc0000000000 */
[----:B------:R-:W-:-:S06]  /*403d0*/  DSETP.GTU.AND P0, PT, |R60|, +INF , PT ;  /* 0x7ff000003c00742a */ /* 0x000fcc0003f0c200 */
[----:B------:R-:W-:Y:S02]  /*403e0*/  FSEL R2, R60, R2, P0 ;  /* 0x000000023c027208 */ /* 0x000fe40000000000 */
[----:B------:R-:W-:Y:S01]  /*403f0*/  FSEL R3, R61, R63, P0 ;  /* 0x0000003f3d037208 */ /* 0x000fe20000000000 */
[----:B------:R-:W-:Y:S06]  /*40400*/  BRA `(.L_x_52057) ;  /* 0x0000000c00447947 */ /* 0x000fec0003800000 */
.L_x_52042:
        /* <DEDUP_REMOVED lines=109> */
.L_x_52103:
[----:B------:R-:W-:Y:S05]  /*40ae0*/  BSYNC B0 ;  /* 0x0000000000007941 */ /* 0x000fea0003800000 */
.L_x_52102:
        /* <DEDUP_REMOVED lines=8> */
.L_x_52105:
[----:B------:R-:W-:Y:S05]  /*40b70*/  BSYNC B2 ;  /* 0x0000000000027941 */ /* 0x000fea0003800000 */
.L_x_52104:
        /* <DEDUP_REMOVED lines=82> */
.L_x_52107:
[----:B------:R-:W-:Y:S02]  /*410a0*/  FSEL R2, RZ, 3.37028055040000000000e+12, P2 ;  /* 0x54442d18ff027808 */ /* 0x000fe40001000000 */
[----:B------:R-:W-:-:S07]  /*410b0*/  FSEL R3, RZ, 2.1426990032196044922, P2 ;  /* 0x400921fbff037808 */ /* 0x000fce0001000000 */
.L_x_52108:
[----:B------:R-:W-:Y:S05]  /*410c0*/  BSYNC B0 ;  /* 0x0000000000007941 */ /* 0x000fea0003800000 */
.L_x_52106:
[----:B------:R-:W-:Y:S01]  /*410d0*/  DADD R60, |R60|, |R62| ;  /* 0x000000003c3c7229 */ /* 0x000fe2000000063e */
[----:B------:R-:W-:-:S07]  /*410e0*/  LOP3.LUT R63, R3, 0x80000000, R63, 0xb8, !PT ;  /* 0x80000000033f7812 */ /* 0x000fce00078eb83f */
[----:B------:R-:W-:-:S06]  /*410f0*/  DSETP.GTU.AND P0, PT, |R60|, +INF , PT ;  /* 0x7ff000003c00742a */ /* 0x000fcc0003f0c200 */
[----:B------:R-:W-:Y:S02]  /*41100*/  FSEL R2, R60, R2, P0 ;  /* 0x000000023c027208 */ /* 0x000fe40000000000 */
[----:B------:R-:W-:-:S07]  /*41110*/  FSEL R3, R61, R63, P0 ;  /* 0x0000003f3d037208 */ /* 0x000fce0000000000 */
.L_x_52057:
[----:B------:R-:W-:Y:S05]  /*41120*/  BSYNC B1 ;  /* 0x0000000000017941 */ /* 0x000fea0003800000 */
.L_x_52041:
        /* <DEDUP_REMOVED lines=75> */
.L_x_52115:
[----:B------:R-:W-:Y:S05]  /*415e0*/  BSYNC B0 ;  /* 0x0000000000007941 */ /* 0x000fea0003800000 */
.L_x_52114:
        /* <DEDUP_REMOVED lines=24> */
.L_x_52117:
[----:B------:R-:W-:Y:S01]  /*41770*/  DMUL R2, RZ, R8 ;  /* 0x00000008ff027228 */ /* 0x000fe20000000000 */
[----:B------:R-:W-:-:S10]  /*41780*/  IMAD.MOV.U32 R10, RZ, RZ, RZ ;  /* 0x000000ffff0a7224 */ /* 0x000fd400078e00ff */
.L_x_52118:
[----:B------:R-:W-:Y:S05]  /*41790*/  BSYNC B2 ;  /* 0x0000000000027941 */ /* 0x000fea0003800000 */
.L_x_52116:
        /* <DEDUP_REMOVED lines=47> */
.L_x_52120:
[----:B------:R-:W-:Y:S01]  /*41a90*/  DMUL R2, RZ, R8 ;  /* 0x00000008ff027228 */ /* 0x000fe20000000000 */
[----:B------:R-:W-:-:S10]  /*41aa0*/  IMAD.MOV.U32 R48, RZ, RZ, RZ ;  /* 0x000000ffff307224 */ /* 0x000fd400078e00ff */
.L_x_52121:
[----:B------:R-:W-:Y:S05]  /*41ab0*/  BSYNC B2 ;  /* 0x0000000000027941 */ /* 0x000fea0003800000 */
.L_x_52119:
        /* <DEDUP_REMOVED lines=25> */
.L_x_52113:
        /* <DEDUP_REMOVED lines=62> */
.L_x_52124:
[----:B------:R-:W-:Y:S05]  /*42030*/  BSYNC B0 ;  /* 0x0000000000007941 */ /* 0x000fea0003800000 */
.L_x_52123:
        /* <DEDUP_REMOVED lines=24> */
.L_x_52126:
[----:B------:R-:W-:Y:S01]  /*421c0*/  DMUL R2, RZ, R8 ;  /* 0x00000008ff027228 */ /* 0x000fe20000000000 */
[----:B------:R-:W-:-:S10]  /*421d0*/  IMAD.MOV.U32 R10, RZ, RZ, RZ ;  /* 0x000000ffff0a7224 */ /* 0x000fd400078e00ff */
.L_x_52127:
[----:B------:R-:W-:Y:S05]  /*421e0*/  BSYNC B2 ;  /* 0x0000000000027941 */ /* 0x000fea0003800000 */
.L_x_52125:
        /* <DEDUP_REMOVED lines=47> */
.L_x_52129:
[----:B------:R-:W-:Y:S01]  /*424e0*/  DMUL R2, RZ, R8 ;  /* 0x00000008ff027228 */ /* 0x000fe20000000000 */
[----:B------:R-:W-:-:S10]  /*424f0*/  IMAD.MOV.U32 R34, RZ, RZ, RZ ;  /* 0x000000ffff227224 */ /* 0x000fd400078e00ff */
.L_x_52130:
[----:B------:R-:W-:Y:S05]  /*42500*/  BSYNC B2 ;  /* 0x0000000000027941 */ /* 0x000fea0003800000 */
.L_x_52128:
        /* <DEDUP_REMOVED lines=39> */
.L_x_52112:
        /* <DEDUP_REMOVED lines=11> */
.L_x_52131:
[----:B------:R-:W-:-:S10]  /*42830*/  DADD R32, R8, -R8 ;  /* 0x0000000008207229 */ /* 0x000fd40000000808 */
[----:B------:R-:W-:Y:S02]  /*42840*/  IMAD.MOV.U32 R34, RZ, RZ, R32 ;  /* 0x000000ffff227224 */ /* 0x000fe400078e0020 */
[----:B------:R-:W-:Y:S01]  /*42850*/  IMAD.MOV.U32 R35, RZ, RZ, R33 ;  /* 0x000000ffff237224 */ /* 0x000fe200078e0021 */
[----:B------:R-:W-:Y:S06]  /*42860*/  BRA `(.L_x_52122) ;  /* 0x00000008008c7947 */ /* 0x000fec0003800000 */
.L_x_52111:
        /* <DEDUP_REMOVED lines=25> */
.L_x_52133:
[----:B------:R-:W-:Y:S01]  /*42a00*/  DMUL R2, RZ, R8 ;  /* 0x00000008ff027228 */ /* 0x000fe20000000000 */
[----:B------:R-:W-:-:S10]  /*42a10*/  IMAD.MOV.U32 R10, RZ, RZ, RZ ;  /* 0x000000ffff0a7224 */ /* 0x000fd400078e00ff */
.L_x_52134:
[----:B------:R-:W-:Y:S05]  /*42a20*/  BSYNC B2 ;  /* 0x0000000000027941 */ /* 0x000fea0003800000 */
.L_x_52132:
        /* <DEDUP_REMOVED lines=47> */
.L_x_52136:
[----:B------:R-:W-:Y:S01]  /*42d20*/  DMUL R2, RZ, R8 ;  /* 0x00000008ff027228 */ /* 0x000fe20000000000 */
[----:B------:R-:W-:-:S10]  /*42d30*/  IMAD.MOV.U32 R34, RZ, RZ, RZ ;  /* 0x000000ffff227224 */ /* 0x000fd400078e00ff */
.L_x_52137:
[----:B------:R-:W-:Y:S05]  /*42d40*/  BSYNC B2 ;  /* 0x0000000000027941 */ /* 0x000fea0003800000 */
.L_x_52135:
        /* <DEDUP_REMOVED lines=24> */
.L_x_52110:
        /* <DEDUP_REMOVED lines=58> */
.L_x_52139:
[----:B------:R-:W-:Y:S05]  /*43270*/  BSYNC B0 ;  /* 0x0000000000007941 */ /* 0x000fea0003800000 */
.L_x_52138:
[----:B------:R-:W-:Y:S02]  /*43280*/  IMAD.MOV.U32 R34, RZ, RZ, R8 ;  /* 0x000000ffff227224 */ /* 0x000fe400078e0008 */
[----:B------:R-:W-:-:S07]  /*43290*/  IMAD.MOV.U32 R35, RZ, RZ, R9 ;  /* 0x000000ffff237224 */ /* 0x000fce00078e0009 */
.L_x_52122:
[----:B------:R-:W-:Y:S05]  /*432a0*/  BSYNC B1 ;  /* 0x0000000000017941 */ /* 0x000fea0003800000 */
.L_x_52109:
        /* <DEDUP_REMOVED lines=118> */
.L_x_52147:
        /* <DEDUP_REMOVED lines=23> */
.L_x_52150:
[----:B------:R-:W-:Y:S05]  /*43b80*/  BSYNC B3 ;  /* 0x0000000000037941 */ /* 0x000fea0003800000 */
.L_x_52149:
        /* <DEDUP_REMOVED lines=29> */
.L_x_52148:
[----:B------:R-:W-:Y:S05]  /*43d60*/  BSYNC B2 ;  /* 0x0000000000027941 */ /* 0x000fea0003800000 */
.L_x_52146:
        /* <DEDUP_REMOVED lines=22> */
.L_x_52152:
[----:B------:R-:W-:Y:S05]  /*43ed0*/  BSYNC B2 ;  /* 0x0000000000027941 */ /* 0x000fea0003800000 */
.L_x_52151:
        /* <DEDUP_REMOVED lines=82> */
.L_x_52154:
[----:B------:R-:W-:-:S04]  /*44400*/  ISETP.GE.AND P0, PT, R65, RZ, PT ;  /* 0x000000ff4100720c */ /* 0x000fc80003f06270 */
[----:B------:R-:W-:Y:S02]  /*44410*/  FSEL R2, RZ, 3.37028055040000000000e+12, P0 ;  /* 0x54442d18ff027808 */ /* 0x000fe40000000000 */
[----:B------:R-:W-:-:S07]  /*44420*/  FSEL R3, RZ, 2.1426990032196044922, P0 ;  /* 0x400921fbff037808 */ /* 0x000fce0000000000 */
.L_x_52155:
[----:B------:R-:W-:Y:S05]  /*44430*/  BSYNC B0 ;  /* 0x0000000000007941 */ /* 0x000fea0003800000 */
.L_x_52153:
[----:B------:R-:W-:Y:S01]  /*44440*/  DADD R64, |R64|, |R66| ;  /* 0x0000000040407229 */ /* 0x000fe20000000642 */
[----:B------:R-:W-:Y:S01]  /*44450*/  LOP3.LUT R67, R3, 0x80000000, R67, 0xb8, !PT ;  /* 0x8000000003437812 */ /* 0x000fe200078eb843 */
[----:B------:R-:W-:-:S06]  /*44460*/  DMUL R10, R10, 0.5 ;  /* 0x3fe000000a0a7828 */ /* 0x000fcc0000000000 */
[----:B------:R-:W-:-:S06]  /*44470*/  DSETP.GTU.AND P0, PT, |R64|, +INF , PT ;  /* 0x7ff000004000742a */ /* 0x000fcc0003f0c200 */
[----:B------:R-:W-:Y:S02]  /*44480*/  FSEL R2, R64, R2, P0 ;  /* 0x0000000240027208 */ /* 0x000fe40000000000 */
[----:B------:R-:W-:Y:S01]  /*44490*/  FSEL R3, R65, R67, P0 ;  /* 0x0000004341037208 */ /* 0x000fe20000000000 */
[----:B------:R-:W-:Y:S06]  /*444a0*/  BRA `(.L_x_52156) ;  /* 0x0000006400647947 */ /* 0x000fec0003800000 */
.L_x_52145:
        /* <DEDUP_REMOVED lines=99> */
.L_x_52159:
[----:B------:R-:W-:Y:S05]  /*44ae0*/  BSYNC B0 ;  /* 0x0000000000007941 */ /* 0x000fea0003800000 */
.L_x_52158:
        /* <DEDUP_REMOVED lines=9> */
.L_x_52161:
[----:B------:R-:W-:Y:S05]  /*44b80*/  BSYNC B2 ;  /* 0x0000000000027941 */ /* 0x000fea0003800000 */
.L_x_52160:
        /* <DEDUP_REMOVED lines=82> */
.L_x_52163:
[----:B------:R-:W-:-:S04]  /*450b0*/  ISETP.GE.AND P0, PT, R65, RZ, PT ;  /* 0x000000ff4100720c */ /* 0x000fc80003f06270 */
[----:B------:R-:W-:Y:S02]  /*450c0*/  FSEL R2, RZ, 3.37028055040000000000e+12, P0 ;  /* 0x54442d18ff027808 */ /* 0x000fe40000000000 */
[----:B------:R-:W-:-:S07]  /*450d0*/  FSEL R3, RZ, 2.1426990032196044922, P0 ;  /* 0x400921fbff037808 */ /* 0x000fce0000000000 */
.L_x_52164:
[----:B------:R-:W-:Y:S05]  /*450e0*/  BSYNC B0 ;  /* 0x0000000000007941 */ /* 0x000fea0003800000 */
.L_x_52162:
[----:B------:R-:W-:Y:S01]  /*450f0*/  DADD R64, |R64|, |R66| ;  /* 0x0000000040407229 */ /* 0x000fe20000000642 */
[----:B------:R-:W-:Y:S01]  /*45100*/  LOP3.LUT R67, R3, 0x80000000, R67, 0xb8, !PT ;  /* 0x8000000003437812 */ /* 0x000fe200078eb843 */
[----:B------:R-:W-:-:S06]  /*45110*/  DMUL R10, R10, 0.5 ;  /* 0x3fe000000a0a7828 */ /* 0x000fcc0000000000 */
[----:B------:R-:W-:-:S06]  /*45120*/  DSETP.GTU.AND P0, PT, |R64|, +INF , PT ;  /* 0x7ff000004000742a */ /* 0x000fcc0003f0c200 */
[----:B------:R-:W-:Y:S02]  /*45130*/  FSEL R2, R64, R2, P0 ;  /* 0x0000000240027208 */ /* 0x000fe40000000000 */
[----:B------:R-:W-:Y:S01]  /*45140*/  FSEL R3, R65, R67, P0 ;  /* 0x0000004341037208 */ /* 0x000fe20000000000 */
[----:B------:R-:W-:Y:S06]  /*45150*/  BRA `(.L_x_52156) ;  /* 0x0000005800387947 */ /* 0x000fec0003800000 */
.L_x_52157:
        /* <DEDUP_REMOVED lines=28> */
.L_x_52166:
        /* <DEDUP_REMOVED lines=75> */
.L_x_52165:
        /* <DEDUP_REMOVED lines=99> */
.L_x_52168:
        /* <DEDUP_REMOVED lines=23> */
.L_x_52171:
[----:B------:R-:W-:Y:S05]  /*45f70*/  BSYNC B3 ;  /* 0x0000000000037941 */ /* 0x000fea0003800000 */
.L_x_52170:
        /* <DEDUP_REMOVED lines=29> */
.L_x_52169:
[----:B------:R-:W-:Y:S05]  /*46150*/  BSYNC B2 ;  /* 0x0000000000027941 */ /* 0x000fea0003800000 */
.L_x_52167:
        /* <DEDUP_REMOVED lines=22> */
.L_x_52173:
[----:B------:R-:W-:Y:S05]  /*462c0*/  BSYNC B2 ;  /* 0x0000000000027941 */ /* 0x000fea0003800000 */
.L_x_52172:
        /* <DEDUP_REMOVED lines=82> */
.L_x_52175:
[----:B------:R-:W-:-:S04]  /*467f0*/  ISETP.GE.AND P0, PT, R65, RZ, PT ;  /* 0x000000ff4100720c */ /* 0x000fc80003f06270 */
[----:B------:R-:W-:Y:S02]  /*46800*/  FSEL R2, RZ, 3.37028055040000000000e+12, P0 ;  /* 0x54442d18ff027808 */ /* 0x000fe40000000000 */
[----:B------:R-:W-:-:S07]  /*46810*/  FSEL R3, RZ, 2.1426990032196044922, P0 ;  /* 0x400921fbff037808 */ /* 0x000fce0000000000 */
.L_x_52176:
[----:B------:R-:W-:Y:S05]  /*46820*/  BSYNC B0 ;  /* 0x0000000000007941 */ /* 0x000fea0003800000 */
.L_x_52174:
[----:B------:R-:W-:Y:S01]  /*46830*/  DADD R64, |R64|, |R66| ;  /* 0x0000000040407229 */ /* 0x000fe20000000642 */
[----:B------:R-:W-:Y:S01]  /*46840*/  LOP3.LUT R67, R3, 0x80000000, R67, 0xb8, !PT ;  /* 0x8000000003437812 */ /* 0x000fe200078eb843 */
[----:B------:R-:W-:-:S06]  /*46850*/  DMUL R10, R10, 0.5 ;  /* 0x3fe000000a0a7828 */ /* 0x000fcc0000000000 */
[----:B------:R-:W-:-:S06]  /*46860*/  DSETP.GTU.AND P0, PT, |R64|, +INF , PT ;  /* 0x7ff000004000742a */ /* 0x000fcc0003f0c200 */
[----:B------:R-:W-:Y:S02]  /*46870*/  FSEL R2, R64, R2, P0 ;  /* 0x0000000240027208 */ /* 0x000fe40000000000 */
[----:B------:R-:W-:Y:S01]  /*46880*/  FSEL R3, R65, R67, P0 ;  /* 0x0000004341037208 */ /* 0x000fe20000000000 */
[----:B------:R-:W-:Y:S06]  /*46890*/  BRA `(.L_x_52156) ;  /* 0x0000004000687947 */ /* 0x000fec0003800000 */
.L_x_52144:
        /* <DEDUP_REMOVED lines=135> */
.L_x_52178:
[----:B------:R-:W-:Y:S05]  /*47110*/  BSYNC B0 ;  /* 0x0000000000007941 */ /* 0x000fea0003800000 */
.L_x_52177:
        /* <DEDUP_REMOVED lines=9> */
.L_x_52180:
[----:B------:R-:W-:Y:S05]  /*471b0*/  BSYNC B2 ;  /* 0x0000000000027941 */ /* 0x000fea0003800000 */
.L_x_52179:
        /* <DEDUP_REMOVED lines=82> */
.L_x_52182:
[----:B------:R-:W-:-:S04]  /*476e0*/  ISETP.GE.AND P0, PT, R65, RZ, PT ;  /* 0x000000ff4100720c */ /* 0x000fc80003f06270 */
[----:B------:R-:W-:Y:S02]  /*476f0*/  FSEL R2, RZ, 3.37028055040000000000e+12, P0 ;  /* 0x54442d18ff027808 */ /* 0x000fe40000000000 */
[----:B------:R-:W-:-:S07]  /*47700*/  FSEL R3, RZ, 2.1426990032196044922, P0 ;  /* 0x400921fbff037808 */ /* 0x000fce0000000000 */
.L_x_52183:
[----:B------:R-:W-:Y:S05]  /*47710*/  BSYNC B0 ;  /* 0x0000000000007941 */ /* 0x000fea0003800000 */
.L_x_52181:
[----:B------:R-:W-:Y:S01]  /*47720*/  DADD R64, |R64|, |R66| ;  /* 0x0000000040407229 */ /* 0x000fe20000000642 */
[----:B------:R-:W-:-:S07]  /*47730*/  LOP3.LUT R67, R3, 0x80000000, R67, 0xb8, !PT ;  /* 0x8000000003437812 */ /* 0x000fce00078eb843 */
[----:B------:R-:W-:-:S06]  /*47740*/  DSETP.GTU.AND P0, PT, |R64|, +INF , PT ;  /* 0x7ff000004000742a */ /* 0x000fcc0003f0c200 */
[----:B------:R-:W-:Y:S02]  /*47750*/  FSEL R2, R64, R2, P0 ;  /* 0x0000000240027208 */ /* 0x000fe40000000000 */
[----:B------:R-:W-:Y:S01]  /*47760*/  FSEL R3, R65, R67, P0 ;  /* 0x0000004341037208 */ /* 0x000fe20000000000 */
[----:B------:R-:W-:Y:S06]  /*47770*/  BRA `(.L_x_52156) ;  /* 0x0000003000b07947 */ /* 0x000fec0003800000 */
.L_x_52143:
        /* <DEDUP_REMOVED lines=90> */
.L_x_52186:
        /* <DEDUP_REMOVED lines=23> */
.L_x_52189:
[----:B------:R-:W-:Y:S05]  /*47e90*/  BSYNC B3 ;  /* 0x0000000000037941 */ /* 0x000fea0003800000 */
.L_x_52188:
        /* <DEDUP_REMOVED lines=29> */
.L_x_52187:
[----:B------:R-:W-:Y:S05]  /*48070*/  BSYNC B2 ;  /* 0x0000000000027941 */ /* 0x000fea0003800000 */
.L_x_52185:
        /* <DEDUP_REMOVED lines=83> */
.L_x_52184:
        /* <DEDUP_REMOVED lines=85> */
.L_x_52142:
        /* <DEDUP_REMOVED lines=24> */
.L_x_52191:
[----:B------:R-:W-:Y:S05]  /*48c80*/  BSYNC B2 ;  /* 0x0000000000027941 */ /* 0x000fea0003800000 */
.L_x_52190:
        /* <DEDUP_REMOVED lines=25> */
.L_x_52193:
[----:B------:R-:W-:Y:S05]  /*48e20*/  BSYNC B2 ;  /* 0x0000000000027941 */ /* 0x000fea0003800000 */
.L_x_52192:
        /* <DEDUP_REMOVED lines=136> */
.L_x_52195:
[----:B------:R-:W-:Y:S05]  /*496b0*/  BSYNC B0 ;  /* 0x0000000000007941 */ /* 0x000fea0003800000 */
.L_x_52194:
        /* <DEDUP_REMOVED lines=9> */
.L_x_52197:
[----:B------:R-:W-:Y:S05]  /*49750*/  BSYNC B2 ;  /* 0x0000000000027941 */ /* 0x000fea0003800000 */
.L_x_52196:
        /* <DEDUP_REMOVED lines=82> */
.L_x_52199:
[----:B------:R-:W-:-:S04]  /*49c80*/  ISETP.GE.AND P0, PT, R65, RZ, PT ;  /* 0x000000ff4100720c */ /* 0x000fc80003f06270 */
[----:B------:R-:W-:Y:S02]  /*49c90*/  FSEL R2, RZ, 3.37028055040000000000e+12, P0 ;  /* 0x54442d18ff027808 */ /* 0x000fe40000000000 */
[----:B------:R-:W-:-:S07]  /*49ca0*/  FSEL R3, RZ, 2.1426990032196044922, P0 ;  /* 0x400921fbff037808 */ /* 0x000fce0000000000 */
.L_x_52200:
[----:B------:R-:W-:Y:S05]  /*49cb0*/  BSYNC B0 ;  /* 0x0000000000007941 */ /* 0x000fea0003800000 */
.L_x_52198:
[----:B------:R-:W-:Y:S01]  /*49cc0*/  DADD R64, |R64|, |R66| ;  /* 0x0000000040407229 */ /* 0x000fe20000000642 */
[----:B------:R-:W-:Y:S01]  /*49cd0*/  LOP3.LUT R67, R3, 0x80000000, R67, 0xb8, !PT ;  /* 0x8000000003437812 */ /* 0x000fe200078eb843 */
[----:B------:R-:W-:-:S06]  /*49ce0*/  DADD R10, R10, 1 ;  /* 0x3ff000000a0a7429 */ /* 0x000fcc0000000000 */
[----:B------:R-:W-:-:S06]  /*49cf0*/  DSETP.GTU.AND P0, PT, |R64|, +INF , PT ;  /* 0x7ff000004000742a */ /* 0x000fcc0003f0c200 */
[----:B------:R-:W-:Y:S02]  /*49d00*/  FSEL R2, R64, R2, P0 ;  /* 0x0000000240027208 */ /* 0x000fe40000000000 */
[----:B------:R-:W-:Y:S01]  /*49d10*/  FSEL R3, R65, R67, P0 ;  /* 0x0000004341037208 */ /* 0x000fe20000000000 */
[----:B------:R-:W-:Y:S06]  /*49d20*/  BRA `(.L_x_52156) ;  /* 0x0000000c00447947 */ /* 0x000fec0003800000 */
.L_x_52141:
        /* <DEDUP_REMOVED lines=109> */
.L_x_52202:
[----:B------:R-:W-:Y:S05]  /*4a400*/  BSYNC B0 ;  /* 0x0000000000007941 */ /* 0x000fea0003800000 */
.L_x_52201:
        /* <DEDUP_REMOVED lines=8> */
.L_x_52204:
[----:B------:R-:W-:Y:S05]  /*4a490*/  BSYNC B2 ;  /* 0x0000000000027941 */ /* 0x000fea0003800000 */
.L_x_52203:
        /* <DEDUP_REMOVED lines=82> */
.L_x_52206:
[----:B------:R-:W-:Y:S02]  /*4a9c0*/  FSEL R2, RZ, 3.37028055040000000000e+12, P2 ;  /* 0x54442d18ff027808 */ /* 0x000fe40001000000 */
[----:B------:R-:W-:-:S07]  /*4a9d0*/  FSEL R3, RZ, 2.1426990032196044922, P2 ;  /* 0x400921fbff037808 */ /* 0x000fce0001000000 */
.L_x_52207:
[----:B------:R-:W-:Y:S05]  /*4a9e0*/  BSYNC B0 ;  /* 0x0000000000007941 */ /* 0x000fea0003800000 */
.L_x_52205:
[----:B------:R-:W-:Y:S01]  /*4a9f0*/  DADD R64, |R64|, |R66| ;  /* 0x0000000040407229 */ /* 0x000fe20000000642 */
[----:B------:R-:W-:-:S07]  /*4aa00*/  LOP3.LUT R67, R3, 0x80000000, R67, 0xb8, !PT ;  /* 0x8000000003437812 */ /* 0x000fce00078eb843 */
[----:B------:R-:W-:-:S06]  /*4aa10*/  DSETP.GTU.AND P0, PT, |R64|, +INF , PT ;  /* 0x7ff000004000742a */ /* 0x000fcc0003f0c200 */
[----:B------:R-:W-:Y:S02]  /*4aa20*/  FSEL R2, R64, R2, P0 ;  /* 0x0000000240027208 */ /* 0x000fe40000000000 */
[----:B------:R-:W-:-:S07]  /*4aa30*/  FSEL R3, R65, R67, P0 ;  /* 0x0000004341037208 */ /* 0x000fce0000000000 */
.L_x_52156:
[----:B------:R-:W-:Y:S05]  /*4aa40*/  BSYNC B1 ;  /* 0x0000000000017941 */ /* 0x000fea0003800000 */
.L_x_52140:
        /* <DEDUP_REMOVED lines=75> */
.L_x_52214:
[----:B------:R-:W-:Y:S05]  /*4af00*/  BSYNC B0 ;  /* 0x0000000000007941 */ /* 0x000fea0003800000 */
.L_x_52213:
        /* <DEDUP_REMOVED lines=24> */
.L_x_52216:
[----:B------:R-:W-:Y:S01]  /*4b090*/  DMUL R2, RZ, R40 ;  /* 0x00000028ff027228 */ /* 0x000fe20000000000 */
[----:B------:R-:W-:-:S10]  /*4b0a0*/  IMAD.MOV.U32 R8, RZ, RZ, RZ ;  /* 0x000000ffff087224 */ /* 0x000fd400078e00ff */
.L_x_52217:
[----:B------:R-:W-:Y:S05]  /*4b0b0*/  BSYNC B2 ;  /* 0x0000000000027941 */ /* 0x000fea0003800000 */
.L_x_52215:
        /* <DEDUP_REMOVED lines=47> */
.L_x_52219:
[----:B------:R-:W-:Y:S01]  /*4b3b0*/  DMUL R2, RZ, R40 ;  /* 0x00000028ff027228 */ /* 0x000fe20000000000 */
[----:B------:R-:W-:-:S10]  /*4b3c0*/  IMAD.MOV.U32 R48, RZ, RZ, RZ ;  /* 0x000000ffff307224 */ /* 0x000fd400078e00ff */
.L_x_52220:
[----:B------:R-:W-:Y:S05]  /*4b3d0*/  BSYNC B2 ;  /* 0x0000000000027941 */ /* 0x000fea0003800000 */
.L_x_52218:
        /* <DEDUP_REMOVED lines=25> */
.L_x_52212:
        /* <DEDUP_REMOVED lines=62> */
.L_x_52223:
[----:B------:R-:W-:Y:S05]  /*4b950*/  BSYNC B0 ;  /* 0x0000000000007941 */ /* 0x000fea0003800000 */
.L_x_52222:
        /* <DEDUP_REMOVED lines=24> */
.L_x_52225:
[----:B------:R-:W-:Y:S01]  /*4bae0*/  DMUL R2, RZ, R40 ;  /* 0x00000028ff027228 */ /* 0x000fe20000000000 */
[----:B------:R-:W-:-:S10]  /*4baf0*/  IMAD.MOV.U32 R8, RZ, RZ, RZ ;  /* 0x000000ffff087224 */ /* 0x000fd400078e00ff */
.L_x_52226:
[----:B------:R-:W-:Y:S05]  /*4bb00*/  BSYNC B2 ;  /* 0x0000000000027941 */ /* 0x000fea0003800000 */
.L_x_52224:
        /* <DEDUP_REMOVED lines=47> */
.L_x_52228:
[----:B------:R-:W-:Y:S01]  /*4be00*/  DMUL R2, RZ, R40 ;  /* 0x00000028ff027228 */ /* 0x000fe20000000000 */
[----:B------:R-:W-:-:S10]  /*4be10*/  IMAD.MOV.U32 R48, RZ, RZ, RZ ;  /* 0x000000ffff307224 */ /* 0x000fd400078e00ff */
.L_x_52229:
[----:B------:R-:W-:Y:S05]  /*4be20*/  BSYNC B2 ;  /* 0x0000000000027941 */ /* 0x000fea0003800000 */
.L_x_52227:
        /* <DEDUP_REMOVED lines=39> */
.L_x_52211:
        /* <DEDUP_REMOVED lines=11> */
.L_x_52230:
[----:B------:R-:W-:-:S10]  /*4c150*/  DADD R8, R40, -R40 ;  /* 0x0000000028087229 */ /* 0x000fd40000000828 */
[----:B------:R-:W-:Y:S02]  /*4c160*/  IMAD.MOV.U32 R10, RZ, RZ, R8 ;  /* 0x000000ffff0a7224 */ /* 0x000fe400078e0008 */
[----:B------:R-:W-:Y:S01]  /*4c170*/  IMAD.MOV.U32 R11, RZ, RZ, R9 ;  /* 0x000000ffff0b7224 */ /* 0x000fe200078e0009 */
[----:B------:R-:W-:Y:S06]  /*4c180*/  BRA `(.L_x_52221) ;  /* 0x00000008008c7947 */ /* 0x000fec0003800000 */
.L_x_52210:
        /* <DEDUP_REMOVED lines=25> */
.L_x_52232:
[----:B------:R-:W-:Y:S01]  /*4c320*/  DMUL R2, RZ, R40 ;  /* 0x00000028ff027228 */ /* 0x000fe20000000000 */
[----:B------:R-:W-:-:S10]  /*4c330*/  IMAD.MOV.U32 R8, RZ, RZ, RZ ;  /* 0x000000ffff087224 */ /* 0x000fd400078e00ff */
.L_x_52233:
[----:B------:R-:W-:Y:S05]  /*4c340*/  BSYNC B2 ;  /* 0x0000000000027941 */ /* 0x000fea0003800000 */
.L_x_52231:
        /* <DEDUP_REMOVED lines=47> */
.L_x_52235:
[----:B------:R-:W-:Y:S01]  /*4c640*/  DMUL R2, RZ, R40 ;  /* 0x00000028ff027228 */ /* 0x000fe20000000000 */
[----:B------:R-:W-:-:S10]  /*4c650*/  IMAD.MOV.U32 R10, RZ, RZ, RZ ;  /* 0x000000ffff0a7224 */ /* 0x000fd400078e00ff */
.L_x_52236:
[----:B------:R-:W-:Y:S05]  /*4c660*/  BSYNC B2 ;  /* 0x0000000000027941 */ /* 0x000fea0003800000 */
.L_x_52234:
        /* <DEDUP_REMOVED lines=24> */
.L_x_52209:
        /* <DEDUP_REMOVED lines=58> */
.L_x_52238:
[----:B------:R-:W-:Y:S05]  /*4cb90*/  BSYNC B0 ;  /* 0x0000000000007941 */ /* 0x000fea0003800000 */
.L_x_52237:
[----:B------:R-:W-:Y:S02]  /*4cba0*/  IMAD.MOV.U32 R10, RZ, RZ, R40 ;  /* 0x000000ffff0a7224 */ /* 0x000fe400078e0028 */
[----:B------:R-:W-:-:S07]  /*4cbb0*/  IMAD.MOV.U32 R11, RZ, RZ, R41 ;  /* 0x000000ffff0b7224 */ /* 0x000fce00078e0029 */
.L_x_52221:
[----:B------:R-:W-:Y:S05]  /*4cbc0*/  BSYNC B1 ;  /* 0x0000000000017941 */ /* 0x000fea0003800000 */
.L_x_52208:
        /* <DEDUP_REMOVED lines=12> */
.L_x_51446:
        /* <DEDUP_REMOVED lines=226> */
.L_x_52248:
        /* <DEDUP_REMOVED lines=23> */
.L_x_52251:
[----:B------:R-:W-:Y:S05]  /*4dc20*/  BSYNC B4 ;  /* 0x0000000000047941 */ /* 0x000fea0003800000 */
.L_x_52250:
        /* <DEDUP_REMOVED lines=29> */
.L_x_52249:
[----:B------:R-:W-:Y:S05]  /*4de00*/  BSYNC B3 ;  /* 0x0000000000037941 */ /* 0x000fea0003800000 */
.L_x_52247:
        /* <DEDUP_REMOVED lines=22> */
.L_x_52253:
[----:B------:R-:W-:Y:S05]  /*4df70*/  BSYNC B3 ;  /* 0x0000000000037941 */ /* 0x000fea0003800000 */
.L_x_52252:
        /* <DEDUP_REMOVED lines=82> */
.L_x_52255:
[----:B------:R-:W-:-:S04]  /*4e4a0*/  ISETP.GE.AND P0, PT, R13, RZ, PT ;  /* 0x000000ff0d00720c */ /* 0x000fc80003f06270 */
[----:B------:R-:W-:Y:S02]  /*4e4b0*/  FSEL R2, RZ, 3.37028055040000000000e+12, P0 ;  /* 0x54442d18ff027808 */ /* 0x000fe40000000000 */
[----:B------:R-:W-:-:S07]  /*4e4c0*/  FSEL R3, RZ, 2.1426990032196044922, P0 ;  /* 0x400921fbff037808 */ /* 0x000fce0000000000 */
.L_x_52256:
[----:B------:R-:W-:Y:S05]  /*4e4d0*/  BSYNC B0 ;  /* 0x0000000000007941 */ /* 0x000fea0003800000 */
.L_x_52254:
[----:B------:R-:W-:Y:S01]  /*4e4e0*/  DADD R12, |R12|, |R14| ;  /* 0x000000000c0c7229 */ /* 0x000fe2000000060e */
[----:B------:R-:W-:Y:S01]  /*4e4f0*/  LOP3.LUT R15, R3, 0x80000000, R15, 0xb8, !PT ;  /* 0x80000000030f7812 */ /* 0x000fe200078eb80f */
[----:B------:R-:W-:-:S06]  /*4e500*/  DMUL R10, R10, 0.5 ;  /* 0x3fe000000a0a7828 */ /* 0x000fcc0000000000 */
[----:B------:R-:W-:-:S06]  /*4e510*/  DSETP.GTU.AND P0, PT, |R12|, +INF , PT ;  /* 0x7ff000000c00742a */ /* 0x000fcc0003f0c200 */
[----:B------:R-:W-:Y:S02]  /*4e520*/  FSEL R2, R12, R2, P0 ;  /* 0x000000020c027208 */ /* 0x000fe40000000000 */
[----:B------:R-:W-:Y:S01]  /*4e530*/  FSEL R3, R13, R15, P0 ;  /* 0x0000000f0d037208 */ /* 0x000fe20000000000 */
[----:B------:R-:W-:Y:S06]  /*4e540*/  BRA `(.L_x_52257) ;  /* 0x0000006400907947 */ /* 0x000fec0003800000 */
.L_x_52246:
        /* <DEDUP_REMOVED lines=101> */
.L_x_52260:
[----:B------:R-:W-:Y:S05]  /*4eba0*/  BSYNC B0 ;  /* 0x0000000000007941 */ /* 0x000fea0003800000 */
.L_x_52259:
        /* <DEDUP_REMOVED lines=9> */
.L_x_52262:
[----:B------:R-:W-:Y:S05]  /*4ec40*/  BSYNC B3 ;  /* 0x0000000000037941 */ /* 0x000fea0003800000 */
.L_x_52261:
        /* <DEDUP_REMOVED lines=82> */
.L_x_52264:
[----:B------:R-:W-:-:S04]  /*4f170*/  ISETP.GE.AND P0, PT, R13, RZ, PT ;  /* 0x000000ff0d00720c */ /* 0x000fc80003f06270 */
[----:B------:R-:W-:Y:S02]  /*4f180*/  FSEL R2, RZ, 3.37028055040000000000e+12, P0 ;  /* 0x54442d18ff027808 */ /* 0x000fe40000000000 */
[----:B------:R-:W-:-:S07]  /*4f190*/  FSEL R3, RZ, 2.1426990032196044922, P0 ;  /* 0x400921fbff037808 */ /* 0x000fce0000000000 */
.L_x_52265:
[----:B------:R-:W-:Y:S05]  /*4f1a0*/  BSYNC B0 ;  /* 0x0000000000007941 */ /* 0x000fea0003800000 */
.L_x_52263:
[----:B------:R-:W-:Y:S01]  /*4f1b0*/  DADD R12, |R12|, |R14| ;  /* 0x000000000c0c7229 */ /* 0x000fe2000000060e */
[----:B------:R-:W-:Y:S01]  /*4f1c0*/  LOP3.LUT R15, R3, 0x80000000, R15, 0xb8, !PT ;  /* 0x80000000030f7812 */ /* 0x000fe200078eb80f */
[----:B------:R-:W-:-:S06]  /*4f1d0*/  DMUL R10, R10, 0.5 ;  /* 0x3fe000000a0a7828 */ /* 0x000fcc0000000000 */
[----:B------:R-:W-:-:S06]  /*4f1e0*/  DSETP.GTU.AND P0, PT, |R12|, +INF , PT ;  /* 0x7ff000000c00742a */ /* 0x000fcc0003f0c200 */
[----:B------:R-:W-:Y:S02]  /*4f1f0*/  FSEL R2, R12, R2, P0 ;  /* 0x000000020c027208 */ /* 0x000fe40000000000 */
[----:B------:R-:W-:Y:S01]  /*4f200*/  FSEL R3, R13, R15, P0 ;  /* 0x0000000f0d037208 */ /* 0x000fe20000000000 */
[----:B------:R-:W-:Y:S06]  /*4f210*/  BRA `(.L_x_52257) ;  /* 0x00000058005c7947 */ /* 0x000fec0003800000 */
.L_x_52258:
        /* <DEDUP_REMOVED lines=29> */
.L_x_52267:
        /* <DEDUP_REMOVED lines=74> */
.L_x_52266:
        /* <DEDUP_REMOVED lines=99> */
.L_x_52269:
        /* <DEDUP_REMOVED lines=23> */
.L_x_52272:
[----:B------:R-:W-:Y:S05]  /*50030*/  BSYNC B4 ;  /* 0x0000000000047941 */ /* 0x000fea0003800000 */
.L_x_52271:
        /* <DEDUP_REMOVED lines=29> */
.L_x_52270:
[----:B------:R-:W-:Y:S05]  /*50210*/  BSYNC B3 ;  /* 0x0000000000037941 */ /* 0x000fea0003800000 */
.L_x_52268:
        /* <DEDUP_REMOVED lines=29> */
.L_x_52274:
[----:B------:R-:W-:Y:S05]  /*503f0*/  BSYNC B3 ;  /* 0x0000000000037941 */ /* 0x000fea0003800000 */
.L_x_52273:
        /* <DEDUP_REMOVED lines=83> */
.L_x_52276:
[----:B------:R-:W-:-:S04]  /*50930*/  ISETP.GE.AND P0, PT, R13, RZ, PT ;  /* 0x000000ff0d00720c */ /* 0x000fc80003f06270 */
[----:B------:R-:W-:Y:S02]  /*50940*/  FSEL R2, RZ, 3.37028055040000000000e+12, P0 ;  /* 0x54442d18ff027808 */ /* 0x000fe40000000000 */
[----:B------:R-:W-:-:S07]  /*50950*/  FSEL R3, RZ, 2.1426990032196044922, P0 ;  /* 0x400921fbff037808 */ /* 0x000fce0000000000 */
.L_x_52277:
[----:B------:R-:W-:Y:S05]  /*50960*/  BSYNC B0 ;  /* 0x0000000000007941 */ /* 0x000fea0003800000 */
.L_x_52275:
[----:B------:R-:W-:Y:S01]  /*50970*/  DADD R12, |R12|, |R14| ;  /* 0x000000000c0c7229 */ /* 0x000fe2000000060e */
[----:B------:R-:W-:Y:S01]  /*50980*/  LOP3.LUT R15, R3, 0x80000000, R15, 0xb8, !PT ;  /* 0x80000000030f7812 */ /* 0x000fe200078eb80f */
[----:B------:R-:W-:-:S06]  /*50990*/  DMUL R10, R16, 0.5 ;  /* 0x3fe00000100a7828 */ /* 0x000fcc0000000000 */
[----:B------:R-:W-:-:S06]  /*509a0*/  DSETP.GTU.AND P0, PT, |R12|, +INF , PT ;  /* 0x7ff000000c00742a */ /* 0x000fcc0003f0c200 */
[----:B------:R-:W-:Y:S02]  /*509b0*/  FSEL R2, R12, R2, P0 ;  /* 0x000000020c027208 */ /* 0x000fe40000000000 */
[----:B------:R-:W-:Y:S01]  /*509c0*/  FSEL R3, R13, R15, P0 ;  /* 0x0000000f0d037208 */ /* 0x000fe20000000000 */
[----:B------:R-:W-:Y:S06]  /*509d0*/  BRA `(.L_x_52257) ;  /* 0x00000040006c7947 */ /* 0x000fec0003800000 */
.L_x_52245:
        /* <DEDUP_REMOVED lines=135> */
.L_x_52279:
[----:B------:R-:W-:Y:S05]  /*51250*/  BSYNC B0 ;  /* 0x0000000000007941 */ /* 0x000fea0003800000 */
.L_x_52278:
        /* <DEDUP_REMOVED lines=9> */
.L_x_52281:
[----:B------:R-:W-:Y:S05]  /*512f0*/  BSYNC B3 ;  /* 0x0000000000037941 */ /* 0x000fea0003800000 */
.L_x_52280:
        /* <DEDUP_REMOVED lines=82> */
.L_x_52283:
[----:B------:R-:W-:-:S04]  /*51820*/  ISETP.GE.AND P0, PT, R13, RZ, PT ;  /* 0x000000ff0d00720c */ /* 0x000fc80003f06270 */
[----:B------:R-:W-:Y:S02]  /*51830*/  FSEL R2, RZ, 3.37028055040000000000e+12, P0 ;  /* 0x54442d18ff027808 */ /* 0x000fe40000000000 */
[----:B------:R-:W-:-:S07]  /*51840*/  FSEL R3, RZ, 2.1426990032196044922, P0 ;  /* 0x400921fbff037808 */ /* 0x000fce0000000000 */
.L_x_52284:
[----:B------:R-:W-:Y:S05]  /*51850*/  BSYNC B0 ;  /* 0x0000000000007941 */ /* 0x000fea0003800000 */
.L_x_52282:
[----:B------:R-:W-:Y:S01]  /*51860*/  DADD R12, |R12|, |R14| ;  /* 0x000000000c0c7229 */ /* 0x000fe2000000060e */
[----:B------:R-:W-:-:S07]  /*51870*/  LOP3.LUT R15, R3, 0x80000000, R15, 0xb8, !PT ;  /* 0x80000000030f7812 */ /* 0x000fce00078eb80f */
[----:B------:R-:W-:-:S06]  /*51880*/  DSETP.GTU.AND P0, PT, |R12|, +INF , PT ;  /* 0x7ff000000c00742a */ /* 0x000fcc0003f0c200 */
[----:B------:R-:W-:Y:S02]  /*51890*/  FSEL R2, R12, R2, P0 ;  /* 0x000000020c027208 */ /* 0x000fe40000000000 */
[----:B------:R-:W-:Y:S01]  /*518a0*/  FSEL R3, R13, R15, P0 ;  /* 0x0000000f0d037208 */ /* 0x000fe20000000000 */
[----:B------:R-:W-:Y:S06]  /*518b0*/  BRA `(.L_x_52257) ;  /* 0x0000003000b47947 */ /* 0x000fec0003800000 */
.L_x_52244:
        /* <DEDUP_REMOVED lines=92> */
.L_x_52287:
        /* <DEDUP_REMOVED lines=23> */
.L_x_52290:
[----:B------:R-:W-:Y:S05]  /*51ff0*/  BSYNC B4 ;  /* 0x0000000000047941 */ /* 0x000fea0003800000 */
.L_x_52289:
        /* <DEDUP_REMOVED lines=29> */
.L_x_52288:
[----:B------:R-:W-:Y:S05]  /*521d0*/  BSYNC B3 ;  /* 0x0000000000037941 */ /* 0x000fea0003800000 */
.L_x_52286:
        /* <DEDUP_REMOVED lines=83> */
.L_x_52285:
        /* <DEDUP_REMOVED lines=85> */
.L_x_52243:
        /* <DEDUP_REMOVED lines=24> */
.L_x_52292:
[----:B------:R-:W-:Y:S05]  /*52de0*/  BSYNC B3 ;  /* 0x0000000000037941 */ /* 0x000fea0003800000 */
.L_x_52291:
        /* <DEDUP_REMOVED lines=25> */
.L_x_52294:
[----:B------:R-:W-:Y:S05]  /*52f80*/  BSYNC B3 ;  /* 0x0000000000037941 */ /* 0x000fea0003800000 */
.L_x_52293:
        /* <DEDUP_REMOVED lines=136> */
.L_x_52296:
[----:B------:R-:W-:Y:S05]  /*53810*/  BSYNC B0 ;  /* 0x0000000000007941 */ /* 0x000fea0003800000 */
.L_x_52295:
        /* <DEDUP_REMOVED lines=9> */
.L_x_52298:
[----:B------:R-:W-:Y:S05]  /*538b0*/  BSYNC B3 ;  /* 0x0000000000037941 */ /* 0x000fea0003800000 */
.L_x_52297:
        /* <DEDUP_REMOVED lines=82> */
.L_x_52300:
[----:B------:R-:W-:-:S04]  /*53de0*/  ISETP.GE.AND P0, PT, R13, RZ, PT ;  /* 0x000000ff0d00720c */ /* 0x000fc80003f06270 */
[----:B------:R-:W-:Y:S02]  /*53df0*/  FSEL R2, RZ, 3.37028055040000000000e+12, P0 ;  /* 0x54442d18ff027808 */ /* 0x000fe40000000000 */
[----:B------:R-:W-:-:S07]  /*53e00*/  FSEL R3, RZ, 2.1426990032196044922, P0 ;  /* 0x400921fbff037808 */ /* 0x000fce0000000000 */
.L_x_52301:
[----:B------:R-:W-:Y:S05]  /*53e10*/  BSYNC B0 ;  /* 0x0000000000007941 */ /* 0x000fea0003800000 */
.L_x_52299:
[----:B------:R-:W-:Y:S01]  /*53e20*/  DADD R12, |R12|, |R14| ;  /* 0x000000000c0c7229 */ /* 0x000fe2000000060e */
[----:B------:R-:W-:Y:S01]  /*53e30*/  LOP3.LUT R15, R3, 0x80000000, R15, 0xb8, !PT ;  /* 0x80000000030f7812 */ /* 0x000fe200078eb80f */
[----:B------:R-:W-:-:S06]  /*53e40*/  DADD R10, R10, 1 ;  /* 0x3ff000000a0a7429 */ /* 0x000fcc0000000000 */
[----:B------:R-:W-:-:S06]  /*53e50*/  DSETP.GTU.AND P0, PT, |R12|, +INF , PT ;  /* 0x7ff000000c00742a */ /* 0x000fcc0003f0c200 */
[----:B------:R-:W-:Y:S02]  /*53e60*/  FSEL R2, R12, R2, P0 ;  /* 0x000000020c027208 */ /* 0x000fe40000000000 */
[----:B------:R-:W-:Y:S01]  /*53e70*/  FSEL R3, R13, R15, P0 ;  /* 0x0000000f0d037208 */ /* 0x000fe20000000000 */
[----:B------:R-:W-:Y:S06]  /*53e80*/  BRA `(.L_x_52257) ;  /* 0x0000000c00407947 */ /* 0x000fec0003800000 */
.L_x_52242:
        /* <DEDUP_REMOVED lines=108> */
.L_x_52303:
[----:B------:R-:W-:Y:S05]  /*54550*/  BSYNC B0 ;  /* 0x0000000000007941 */ /* 0x000fea0003800000 */
.L_x_52302:
        /* <DEDUP_REMOVED lines=8> */
.L_x_52305:
[----:B------:R-:W-:Y:S05]  /*545e0*/  BSYNC B3 ;  /* 0x0000000000037941 */ /* 0x000fea0003800000 */
.L_x_52304:
        /* <DEDUP_REMOVED lines=82> */
.L_x_52307:
[----:B------:R-:W-:Y:S02]  /*54b10*/  FSEL R2, RZ, 3.37028055040000000000e+12, P2 ;  /* 0x54442d18ff027808 */ /* 0x000fe40001000000 */
[----:B------:R-:W-:-:S07]  /*54b20*/  FSEL R3, RZ, 2.1426990032196044922, P2 ;  /* 0x400921fbff037808 */ /* 0x000fce0001000000 */
.L_x_52308:
[----:B------:R-:W-:Y:S05]  /*54b30*/  BSYNC B0 ;  /* 0x0000000000007941 */ /* 0x000fea0003800000 */
.L_x_52306:
[----:B------:R-:W-:Y:S01]  /*54b40*/  DADD R12, |R12|, |R14| ;  /* 0x000000000c0c7229 */ /* 0x000fe2000000060e */
[----:B------:R-:W-:-:S07]  /*54b50*/  LOP3.LUT R15, R3, 0x80000000, R15, 0xb8, !PT ;  /* 0x80000000030f7812 */ /* 0x000fce00078eb80f */
[----:B------:R-:W-:-:S06]  /*54b60*/  DSETP.GTU.AND P0, PT, |R12|, +INF , PT ;  /* 0x7ff000000c00742a */ /* 0x000fcc0003f0c200 */
[----:B------:R-:W-:Y:S02]  /*54b70*/  FSEL R2, R12, R2, P0 ;  /* 0x000000020c027208 */ /* 0x000fe40000000000 */
[----:B------:R-:W-:-:S07]  /*54b80*/  FSEL R3, R13, R15, P0 ;  /* 0x0000000f0d037208 */ /* 0x000fce0000000000 */
.L_x_52257:
[----:B------:R-:W-:Y:S05]  /*54b90*/  BSYNC B2 ;  /* 0x0000000000027941 */ /* 0x000fea0003800000 */
.L_x_52241:
        /* <DEDUP_REMOVED lines=74> */
.L_x_52314:
[----:B------:R-:W-:Y:S05]  /*55040*/  BSYNC B0 ;  /* 0x0000000000007941 */ /* 0x000fea0003800000 */
.L_x_52313:
        /* <DEDUP_REMOVED lines=23> */
.L_x_52316:
[----:B------:R-:W-:Y:S01]  /*551c0*/  DMUL R2, RZ, R8 ;  /* 0x00000008ff027228 */ /* 0x000fe20000000000 */
[----:B------:R-:W-:-:S10]  /*551d0*/  IMAD.MOV.U32 R4, RZ, RZ, RZ ;  /* 0x000000ffff047224 */ /* 0x000fd400078e00ff */
.L_x_52317:
[----:B------:R-:W-:Y:S05]  /*551e0*/  BSYNC B2 ;  /* 0x0000000000027941 */ /* 0x000fea0003800000 */
.L_x_52315:
        /* <DEDUP_REMOVED lines=47> */
.L_x_52319:
[----:B------:R-:W-:Y:S01]  /*554e0*/  DMUL R2, RZ, R8 ;  /* 0x00000008ff027228 */ /* 0x000fe20000000000 */
[----:B------:R-:W-:-:S10]  /*554f0*/  IMAD.MOV.U32 R14, RZ, RZ, RZ ;  /* 0x000000ffff0e7224 */ /* 0x000fd400078e00ff */
.L_x_52320:
[----:B------:R-:W-:Y:S05]  /*55500*/  BSYNC B2 ;  /* 0x0000000000027941 */ /* 0x000fea0003800000 */
.L_x_52318:
        /* <DEDUP_REMOVED lines=25> */
.L_x_52312:
        /* <DEDUP_REMOVED lines=62> */
.L_x_52322:
[----:B------:R-:W-:Y:S05]  /*55a80*/  BSYNC B0 ;  /* 0x0000000000007941 */ /* 0x000fea0003800000 */
.L_x_52321:
        /* <DEDUP_REMOVED lines=23> */
.L_x_52324:
[----:B------:R-:W-:Y:S01]  /*55c00*/  DMUL R2, RZ, R8 ;  /* 0x00000008ff027228 */ /* 0x000fe20000000000 */
[----:B------:R-:W-:-:S10]  /*55c10*/  IMAD.MOV.U32 R4, RZ, RZ, RZ ;  /* 0x000000ffff047224 */ /* 0x000fd400078e00ff */
.L_x_52325:
[----:B------:R-:W-:Y:S05]  /*55c20*/  BSYNC B2 ;  /* 0x0000000000027941 */ /* 0x000fea0003800000 */
.L_x_52323:
        /* <DEDUP_REMOVED lines=47> */
.L_x_52327:
[----:B------:R-:W-:Y:S01]  /*55f20*/  DMUL R2, RZ, R8 ;  /* 0x00000008ff027228 */ /* 0x000fe20000000000 */
[----:B------:R-:W-:-:S10]  /*55f30*/  IMAD.MOV.U32 R14, RZ, RZ, RZ ;  /* 0x000000ffff0e7224 */ /* 0x000fd400078e00ff */
.L_x_52328:
[----:B------:R-:W-:Y:S05]  /*55f40*/  BSYNC B2 ;  /* 0x0000000000027941 */ /* 0x000fea0003800000 */
.L_x_52326:
        /* <DEDUP_REMOVED lines=39> */
.L_x_52311:
        /* <DEDUP_REMOVED lines=11> */
.L_x_52329:
[----:B------:R-:W-:-:S10]  /*56270*/  DADD R16, R8, -R8 ;  /* 0x0000000008107229 */ /* 0x000fd40000000808 */
[----:B------:R-:W-:Y:S02]  /*56280*/  IMAD.MOV.U32 R18, RZ, RZ, R16 ;  /* 0x000000ffff127224 */ /* 0x000fe400078e0010 */
[----:B------:R-:W-:Y:S01]  /*56290*/  IMAD.MOV.U32 R19, RZ, RZ, R17 ;  /* 0x000000ffff137224 */ /* 0x000fe200078e0011 */
[----:B------:R-:W-:Y:S06]  /*562a0*/  BRA `(.L_x_52240) ;  /* 0x0000000800887947 */ /* 0x000fec0003800000 */
.L_x_52310:
        /* <DEDUP_REMOVED lines=24> */
.L_x_52331:
[----:B------:R-:W-:Y:S01]  /*56430*/  DMUL R2, RZ, R8 ;  /* 0x00000008ff027228 */ /* 0x000fe20000000000 */
[----:B------:R-:W-:-:S10]  /*56440*/  IMAD.MOV.U32 R4, RZ, RZ, RZ ;  /* 0x000000ffff047224 */ /* 0x000fd400078e00ff */
.L_x_52332:
[----:B------:R-:W-:Y:S05]  /*56450*/  BSYNC B2 ;  /* 0x0000000000027941 */ /* 0x000fea0003800000 */
.L_x_52330:
        /* <DEDUP_REMOVED lines=47> */
.L_x_52334:
[----:B------:R-:W-:Y:S01]  /*56750*/  DMUL R2, RZ, R8 ;  /* 0x00000008ff027228 */ /* 0x000fe20000000000 */
[----:B------:R-:W-:-:S10]  /*56760*/  IMAD.MOV.U32 R10, RZ, RZ, RZ ;  /* 0x000000ffff0a7224 */ /* 0x000fd400078e00ff */
.L_x_52335:
[----:B------:R-:W-:Y:S05]  /*56770*/  BSYNC B2 ;  /* 0x0000000000027941 */ /* 0x000fea0003800000 */
.L_x_52333:
        /* <DEDUP_REMOVED lines=24> */
.L_x_52309:
        /* <DEDUP_REMOVED lines=58> */
.L_x_52337:
[----:B------:R-:W-:Y:S05]  /*56ca0*/  BSYNC B0 ;  /* 0x0000000000007941 */ /* 0x000fea0003800000 */
.L_x_52336:
[----:B------:R-:W-:Y:S02]  /*56cb0*/  IMAD.MOV.U32 R18, RZ, RZ, R8 ;  /* 0x000000ffff127224 */ /* 0x000fe400078e0008 */
[----:B------:R-:W-:-:S07]  /*56cc0*/  IMAD.MOV.U32 R19, RZ, RZ, R9 ;  /* 0x000000ffff137224 */ /* 0x000fce00078e0009 */
.L_x_52240:
[----:B------:R-:W-:Y:S05]  /*56cd0*/  BSYNC B1 ;  /* 0x0000000000017941 */ /* 0x000fea0003800000 */
.L_x_52239:
        /* <DEDUP_REMOVED lines=125> */
.L_x_52347:
        /* <DEDUP_REMOVED lines=23> */
.L_x_52350:
[----:B------:R-:W-:Y:S05]  /*57620*/  BSYNC B4 ;  /* 0x0000000000047941 */ /* 0x000fea0003800000 */
.L_x_52349:
        /* <DEDUP_REMOVED lines=29> */
.L_x_52348:
[----:B------:R-:W-:Y:S05]  /*57800*/  BSYNC B3 ;  /* 0x0000000000037941 */ /* 0x000fea0003800000 */
.L_x_52346:
        /* <DEDUP_REMOVED lines=22> */
.L_x_52352:
[----:B------:R-:W-:Y:S05]  /*57970*/  BSYNC B3 ;  /* 0x0000000000037941 */ /* 0x000fea0003800000 */
.L_x_52351:
        /* <DEDUP_REMOVED lines=82> */
.L_x_52354:
[----:B------:R-:W-:-:S04]  /*57ea0*/  ISETP.GE.AND P0, PT, R69, RZ, PT ;  /* 0x000000ff4500720c */ /* 0x000fc80003f06270 */
[----:B------:R-:W-:Y:S02]  /*57eb0*/  FSEL R2, RZ, 3.37028055040000000000e+12, P0 ;  /* 0x54442d18ff027808 */ /* 0x000fe40000000000 */
[----:B------:R-:W-:-:S07]  /*57ec0*/  FSEL R3, RZ, 2.1426990032196044922, P0 ;  /* 0x400921fbff037808 */ /* 0x000fce0000000000 */
.L_x_52355:
[----:B------:R-:W-:Y:S05]  /*57ed0*/  BSYNC B0 ;  /* 0x0000000000007941 */ /* 0x000fea0003800000 */
.L_x_52353:
[----:B------:R-:W-:Y:S01]  /*57ee0*/  DADD R68, |R68|, |R70| ;  /* 0x0000000044447229 */ /* 0x000fe20000000646 */
[----:B------:R-:W-:Y:S01]  /*57ef0*/  LOP3.LUT R71, R3, 0x80000000, R71, 0xb8, !PT ;  /* 0x8000000003477812 */ /* 0x000fe200078eb847 */
[----:B------:R-:W-:-:S06]  /*57f00*/  DMUL R12, R12, 0.5 ;  /* 0x3fe000000c0c7828 */ /* 0x000fcc0000000000 */
[----:B------:R-:W-:-:S06]  /*57f10*/  DSETP.GTU.AND P0, PT, |R68|, +INF , PT ;  /* 0x7ff000004400742a */ /* 0x000fcc0003f0c200 */
[----:B------:R-:W-:Y:S02]  /*57f20*/  FSEL R2, R68, R2, P0 ;  /* 0x0000000244027208 */ /* 0x000fe40000000000 */
[----:B------:R-:W-:Y:S01]  /*57f30*/  FSEL R3, R69, R71, P0 ;  /* 0x0000004745037208 */ /* 0x000fe20000000000 */
[----:B------:R-:W-:Y:S06]  /*57f40*/  BRA `(.L_x_52356) ;  /* 0x0000006400707947 */ /* 0x000fec0003800000 */
.L_x_52345:
        /* <DEDUP_REMOVED lines=99> */
.L_x_52359:
[----:B------:R-:W-:Y:S05]  /*58580*/  BSYNC B0 ;  /* 0x0000000000007941 */ /* 0x000fea0003800000 */
.L_x_52358:
        /* <DEDUP_REMOVED lines=9> */
.L_x_52361:
[----:B------:R-:W-:Y:S05]  /*58620*/  BSYNC B3 ;  /* 0x0000000000037941 */ /* 0x000fea0003800000 */
.L_x_52360:
        /* <DEDUP_REMOVED lines=82> */
.L_x_52363:
[----:B------:R-:W-:-:S04]  /*58b50*/  ISETP.GE.AND P0, PT, R69, RZ, PT ;  /* 0x000000ff4500720c */ /* 0x000fc80003f06270 */
[----:B------:R-:W-:Y:S02]  /*58b60*/  FSEL R2, RZ, 3.37028055040000000000e+12, P0 ;  /* 0x54442d18ff027808 */ /* 0x000fe40000000000 */
[----:B------:R-:W-:-:S07]  /*58b70*/  FSEL R3, RZ, 2.1426990032196044922, P0 ;  /* 0x400921fbff037808 */ /* 0x000fce0000000000 */
.L_x_52364:
[----:B------:R-:W-:Y:S05]  /*58b80*/  BSYNC B0 ;  /* 0x0000000000007941 */ /* 0x000fea0003800000 */
.L_x_52362:
[----:B------:R-:W-:Y:S01]  /*58b90*/  DADD R68, |R68|, |R70| ;  /* 0x0000000044447229 */ /* 0x000fe20000000646 */
[----:B------:R-:W-:Y:S01]  /*58ba0*/  LOP3.LUT R71, R3, 0x80000000, R71, 0xb8, !PT ;  /* 0x8000000003477812 */ /* 0x000fe200078eb847 */
[----:B------:R-:W-:-:S06]  /*58bb0*/  DMUL R12, R12, 0.5 ;  /* 0x3fe000000c0c7828 */ /* 0x000fcc0000000000 */
[----:B------:R-:W-:-:S06]  /*58bc0*/  DSETP.GTU.AND P0, PT, |R68|, +INF , PT ;  /* 0x7ff000004400742a */ /* 0x000fcc0003f0c200 */
[----:B------:R-:W-:Y:S02]  /*58bd0*/  FSEL R2, R68, R2, P0 ;  /* 0x0000000244027208 */ /* 0x000fe40000000000 */
[----:B------:R-:W-:Y:S01]  /*58be0*/  FSEL R3, R69, R71, P0 ;  /* 0x0000004745037208 */ /* 0x000fe20000000000 */
[----:B------:R-:W-:Y:S06]  /*58bf0*/  BRA `(.L_x_52356) ;  /* 0x0000005800447947 */ /* 0x000fec0003800000 */
.L_x_52357:
        /* <DEDUP_REMOVED lines=28> */
.L_x_52366:
        /* <DEDUP_REMOVED lines=78> */
.L_x_52365:
        /* <DEDUP_REMOVED lines=99> */
.L_x_52368:
        /* <DEDUP_REMOVED lines=23> */
.L_x_52371:
[----:B------:R-:W-:Y:S05]  /*59a40*/  BSYNC B4 ;  /* 0x0000000000047941 */ /* 0x000fea0003800000 */
.L_x_52370:
        /* <DEDUP_REMOVED lines=29> */
.L_x_52369:
[----:B------:R-:W-:Y:S05]  /*59c20*/  BSYNC B3 ;  /* 0x0000000000037941 */ /* 0x000fea0003800000 */
.L_x_52367:
        /* <DEDUP_REMOVED lines=22> */
.L_x_52373:
[----:B------:R-:W-:Y:S05]  /*59d90*/  BSYNC B3 ;  /* 0x0000000000037941 */ /* 0x000fea0003800000 */
.L_x_52372:
        /* <DEDUP_REMOVED lines=82> */
.L_x_52375:
[----:B------:R-:W-:-:S04]  /*5a2c0*/  ISETP.GE.AND P0, PT, R69, RZ, PT ;  /* 0x000000ff4500720c */ /* 0x000fc80003f06270 */
[----:B------:R-:W-:Y:S02]  /*5a2d0*/  FSEL R2, RZ, 3.37028055040000000000e+12, P0 ;  /* 0x54442d18ff027808 */ /* 0x000fe40000000000 */
[----:B------:R-:W-:-:S07]  /*5a2e0*/  FSEL R3, RZ, 2.1426990032196044922, P0 ;  /* 0x400921fbff037808 */ /* 0x000fce0000000000 */
.L_x_52376:
[----:B------:R-:W-:Y:S05]  /*5a2f0*/  BSYNC B0 ;  /* 0x0000000000007941 */ /* 0x000fea0003800000 */
.L_x_52374:
[----:B------:R-:W-:Y:S01]  /*5a300*/  DADD R68, |R68|, |R70| ;  /* 0x0000000044447229 */ /* 0x000fe20000000646 */
[----:B------:R-:W-:Y:S01]  /*5a310*/  LOP3.LUT R71, R3, 0x80000000, R71, 0xb8, !PT ;  /* 0x8000000003477812 */ /* 0x000fe200078eb847 */
[----:B------:R-:W-:-:S06]  /*5a320*/  DMUL R12, R12, 0.5 ;  /* 0x3fe000000c0c7828 */ /* 0x000fcc0000000000 */
[----:B------:R-:W-:-:S06]  /*5a330*/  DSETP.GTU.AND P0, PT, |R68|, +INF , PT ;  /* 0x7ff000004400742a */ /* 0x000fcc0003f0c200 */
[----:B------:R-:W-:Y:S02]  /*5a340*/  FSEL R2, R68, R2, P0 ;  /* 0x0000000244027208 */ /* 0x000fe40000000000 */
[----:B------:R-:W-:Y:S01]  /*5a350*/  FSEL R3, R69, R71, P0 ;  /* 0x0000004745037208 */ /* 0x000fe20000000000 */
[----:B------:R-:W-:Y:S06]  /*5a360*/  BRA `(.L_x_52356) ;  /* 0x0000004000687947 */ /* 0x000fec0003800000 */
.L_x_52344:
        /* <DEDUP_REMOVED lines=135> */
.L_x_52378:
[----:B------:R-:W-:Y:S05]  /*5abe0*/  BSYNC B0 ;  /* 0x0000000000007941 */ /* 0x000fea0003800000 */
.L_x_52377:
        /* <DEDUP_REMOVED lines=9> */
.L_x_52380:
[----:B------:R-:W-:Y:S05]  /*5ac80*/  BSYNC B3 ;  /* 0x0000000000037941 */ /* 0x000fea0003800000 */
.L_x_52379:
        /* <DEDUP_REMOVED lines=82> */
.L_x_52382:
[----:B------:R-:W-:-:S04]  /*5b1b0*/  ISETP.GE.AND P0, PT, R69, RZ, PT ;  /* 0x000000ff4500720c */ /* 0x000fc80003f06270 */
[----:B------:R-:W-:Y:S02]  /*5b1c0*/  FSEL R2, RZ, 3.37028055040000000000e+12, P0 ;  /* 0x54442d18ff027808 */ /* 0x000fe40000000000 */
[----:B------:R-:W-:-:S07]  /*5b1d0*/  FSEL R3, RZ, 2.1426990032196044922, P0 ;  /* 0x400921fbff037808 */ /* 0x000fce0000000000 */
.L_x_52383:
[----:B------:R-:W-:Y:S05]  /*5b1e0*/  BSYNC B0 ;  /* 0x0000000000007941 */ /* 0x000fea0003800000 */
.L_x_52381:
[----:B------:R-:W-:Y:S01]  /*5b1f0*/  DADD R68, |R68|, |R70| ;  /* 0x0000000044447229 */ /* 0x000fe20000000646 */
[----:B------:R-:W-:-:S07]  /*5b200*/  LOP3.LUT R71, R3, 0x80000000, R71, 0xb8, !PT ;  /* 0x8000000003477812 */ /* 0x000fce00078eb847 */
[----:B------:R-:W-:-:S06]  /*5b210*/  DSETP.GTU.AND P0, PT, |R68|, +INF , PT ;  /* 0x7ff000004400742a */ /* 0x000fcc0003f0c200 */
[----:B------:R-:W-:Y:S02]  /*5b220*/  FSEL R2, R68, R2, P0 ;  /* 0x0000000244027208 */ /* 0x000fe40000000000 */
[----:B------:R-:W-:Y:S01]  /*5b230*/  FSEL R3, R69, R71, P0 ;  /* 0x0000004745037208 */ /* 0x000fe20000000000 */
[----:B------:R-:W-:Y:S06]  /*5b240*/  BRA `(.L_x_52356) ;  /* 0x0000003000b07947 */ /* 0x000fec0003800000 */
.L_x_52343:
        /* <DEDUP_REMOVED lines=92> */
.L_x_52386:
        /* <DEDUP_REMOVED lines=23> */
.L_x_52389:
[----:B------:R-:W-:Y:S05]  /*5b980*/  BSYNC B4 ;  /* 0x0000000000047941 */ /* 0x000fea0003800000 */
.L_x_52388:
        /* <DEDUP_REMOVED lines=29> */
.L_x_52387:
[----:B------:R-:W-:Y:S05]  /*5bb60*/  BSYNC B3 ;  /* 0x0000000000037941 */ /* 0x000fea0003800000 */
.L_x_52385:
        /* <DEDUP_REMOVED lines=83> */
.L_x_52384:
        /* <DEDUP_REMOVED lines=85> */
.L_x_52342:
        /* <DEDUP_REMOVED lines=24> */
.L_x_52391:
[----:B------:R-:W-:Y:S05]  /*5c770*/  BSYNC B3 ;  /* 0x0000000000037941 */ /* 0x000fea0003800000 */
.L_x_52390:
        /* <DEDUP_REMOVED lines=25> */
.L_x_52393:
[----:B------:R-:W-:Y:S05]  /*5c910*/  BSYNC B3 ;  /* 0x0000000000037941 */ /* 0x000fea0003800000 */
.L_x_52392:
        /* <DEDUP_REMOVED lines=135> */
.L_x_52395:
[----:B------:R-:W-:Y:S05]  /*5d190*/  BSYNC B0 ;  /* 0x0000000000007941 */ /* 0x000fea0003800000 */
.L_x_52394:
        /* <DEDUP_REMOVED lines=9> */
.L_x_52397:
[----:B------:R-:W-:Y:S05]  /*5d230*/  BSYNC B3 ;  /* 0x0000000000037941 */ /* 0x000fea0003800000 */
.L_x_52396:
        /* <DEDUP_REMOVED lines=82> */
.L_x_52399:
[----:B------:R-:W-:-:S04]  /*5d760*/  ISETP.GE.AND P0, PT, R69, RZ, PT ;  /* 0x000000ff4500720c */ /* 0x000fc80003f06270 */
[----:B------:R-:W-:Y:S02]  /*5d770*/  FSEL R2, RZ, 3.37028055040000000000e+12, P0 ;  /* 0x54442d18ff027808 */ /* 0x000fe40000000000 */
[----:B------:R-:W-:-:S07]  /*5d780*/  FSEL R3, RZ, 2.1426990032196044922, P0 ;  /* 0x400921fbff037808 */ /* 0x000fce0000000000 */
.L_x_52400:
[----:B------:R-:W-:Y:S05]  /*5d790*/  BSYNC B0 ;  /* 0x0000000000007941 */ /* 0x000fea0003800000 */
.L_x_52398:
[----:B------:R-:W-:Y:S01]  /*5d7a0*/  DADD R68, |R68|, |R70| ;  /* 0x0000000044447229 */ /* 0x000fe20000000646 */
[----:B------:R-:W-:Y:S01]  /*5d7b0*/  LOP3.LUT R71, R3, 0x80000000, R71, 0xb8, !PT ;  /* 0x8000000003477812 */ /* 0x000fe200078eb847 */
[----:B------:R-:W-:-:S06]  /*5d7c0*/  DADD R12, R12, 1 ;  /* 0x3ff000000c0c7429 */ /* 0x000fcc0000000000 */
[----:B------:R-:W-:-:S06]  /*5d7d0*/  DSETP.GTU.AND P0, PT, |R68|, +INF , PT ;  /* 0x7ff000004400742a */ /* 0x000fcc0003f0c200 */
[----:B------:R-:W-:Y:S02]  /*5d7e0*/  FSEL R2, R68, R2, P0 ;  /* 0x0000000244027208 */ /* 0x000fe40000000000 */
[----:B------:R-:W-:Y:S01]  /*5d7f0*/  FSEL R3, R69, R71, P0 ;  /* 0x0000004745037208 */ /* 0x000fe20000000000 */
[----:B------:R-:W-:Y:S06]  /*5d800*/  BRA `(.L_x_52356) ;  /* 0x0000000c00407947 */ /* 0x000fec0003800000 */
.L_x_52341:
        /* <DEDUP_REMOVED lines=108> */
.L_x_52402:
[----:B------:R-:W-:Y:S05]  /*5ded0*/  BSYNC B0 ;  /* 0x0000000000007941 */ /* 0x000fea0003800000 */
.L_x_52401:
        /* <DEDUP_REMOVED lines=8> */
.L_x_52404:
[----:B------:R-:W-:Y:S05]  /*5df60*/  BSYNC B3 ;  /* 0x0000000000037941 */ /* 0x000fea0003800000 */
.L_x_52403:
        /* <DEDUP_REMOVED lines=82> */
.L_x_52406:
[----:B------:R-:W-:Y:S02]  /*5e490*/  FSEL R2, RZ, 3.37028055040000000000e+12, P2 ;  /* 0x54442d18ff027808 */ /* 0x000fe40001000000 */
[----:B------:R-:W-:-:S07]  /*5e4a0*/  FSEL R3, RZ, 2.1426990032196044922, P2 ;  /* 0x400921fbff037808 */ /* 0x000fce0001000000 */
.L_x_52407:
[----:B------:R-:W-:Y:S05]  /*5e4b0*/  BSYNC B0 ;  /* 0x0000000000007941 */ /* 0x000fea0003800000 */
.L_x_52405:
[----:B------:R-:W-:Y:S01]  /*5e4c0*/  DADD R68, |R68|, |R70| ;  /* 0x0000000044447229 */ /* 0x000fe20000000646 */
[----:B------:R-:W-:-:S07]  /*5e4d0*/  LOP3.LUT R71, R3, 0x80000000, R71, 0xb8, !PT ;  /* 0x8000000003477812 */ /* 0x000fce00078eb847 */
[----:B------:R-:W-:-:S06]  /*5e4e0*/  DSETP.GTU.AND P0, PT, |R68|, +INF , PT ;  /* 0x7ff000004400742a */ /* 0x000fcc0003f0c200 */
[----:B------:R-:W-:Y:S02]  /*5e4f0*/  FSEL R2, R68, R2, P0 ;  /* 0x0000000244027208 */ /* 0x000fe40000000000 */
[----:B------:R-:W-:-:S07]  /*5e500*/  FSEL R3, R69, R71, P0 ;  /* 0x0000004745037208 */ /* 0x000fce0000000000 */
.L_x_52356:
[----:B------:R-:W-:Y:S05]  /*5e510*/  BSYNC B2 ;  /* 0x0000000000027941 */ /* 0x000fea0003800000 */
.L_x_52340:
        /* <DEDUP_REMOVED lines=74> */
.L_x_52413:
[----:B------:R-:W-:Y:S05]  /*5e9c0*/  BSYNC B0 ;  /* 0x0000000000007941 */ /* 0x000fea0003800000 */
.L_x_52412:
        /* <DEDUP_REMOVED lines=23> */
.L_x_52415:
[----:B------:R-:W-:Y:S01]  /*5eb40*/  DMUL R2, RZ, R10 ;  /* 0x0000000aff027228 */ /* 0x000fe20000000000 */
[----:B------:R-:W-:-:S10]  /*5eb50*/  IMAD.MOV.U32 R4, RZ, RZ, RZ ;  /* 0x000000ffff047224 */ /* 0x000fd400078e00ff */
.L_x_52416:
[----:B------:R-:W-:Y:S05]  /*5eb60*/  BSYNC B2 ;  /* 0x0000000000027941 */ /* 0x000fea0003800000 */
.L_x_52414:
        /* <DEDUP_REMOVED lines=47> */
.L_x_52418:
[----:B------:R-:W-:Y:S01]  /*5ee60*/  DMUL R2, RZ, R10 ;  /* 0x0000000aff027228 */ /* 0x000fe20000000000 */
[----:B------:R-:W-:-:S10]  /*5ee70*/  IMAD.MOV.U32 R8, RZ, RZ, RZ ;  /* 0x000000ffff087224 */ /* 0x000fd400078e00ff */
.L_x_52419:
[----:B------:R-:W-:Y:S05]  /*5ee80*/  BSYNC B2 ;  /* 0x0000000000027941 */ /* 0x000fea0003800000 */
.L_x_52417:
        /* <DEDUP_REMOVED lines=25> */
.L_x_52411:
        /* <DEDUP_REMOVED lines=62> */
.L_x_52421:
[----:B------:R-:W-:Y:S05]  /*5f400*/  BSYNC B0 ;  /* 0x0000000000007941 */ /* 0x000fea0003800000 */
.L_x_52420:
        /* <DEDUP_REMOVED lines=23> */
.L_x_52423:
[----:B------:R-:W-:Y:S01]  /*5f580*/  DMUL R2, RZ, R10 ;  /* 0x0000000aff027228 */ /* 0x000fe20000000000 */
[----:B------:R-:W-:-:S10]  /*5f590*/  IMAD.MOV.U32 R4, RZ, RZ, RZ ;  /* 0x000000ffff047224 */ /* 0x000fd400078e00ff */
.L_x_52424:
[----:B------:R-:W-:Y:S05]  /*5f5a0*/  BSYNC B2 ;  /* 0x0000000000027941 */ /* 0x000fea0003800000 */
.L_x_52422:
        /* <DEDUP_REMOVED lines=47> */
.L_x_52426:
[----:B------:R-:W-:Y:S01]  /*5f8a0*/  DMUL R2, RZ, R10 ;  /* 0x0000000aff027228 */ /* 0x000fe20000000000 */
[----:B------:R-:W-:-:S10]  /*5f8b0*/  IMAD.MOV.U32 R8, RZ, RZ, RZ ;  /* 0x000000ffff087224 */ /* 0x000fd400078e00ff */
.L_x_52427:
[----:B------:R-:W-:Y:S05]  /*5f8c0*/  BSYNC B2 ;  /* 0x0000000000027941 */ /* 0x000fea0003800000 */
.L_x_52425:
        /* <DEDUP_REMOVED lines=39> */
.L_x_52410:
        /* <DEDUP_REMOVED lines=11> */
.L_x_52428:
[----:B------:R-:W-:-:S10]  /*5fbf0*/  DADD R12, R10, -R10 ;  /* 0x000000000a0c7229 */ /* 0x000fd4000000080a */
[----:B------:R-:W-:Y:S02]  /*5fc00*/  IMAD.MOV.U32 R14, RZ, RZ, R12 ;  /* 0x000000ffff0e7224 */ /* 0x000fe400078e000c */
[----:B------:R-:W-:Y:S01]  /*5fc10*/  IMAD.MOV.U32 R15, RZ, RZ, R13 ;  /* 0x000000ffff0f7224 */ /* 0x000fe200078e000d */
[----:B------:R-:W-:Y:S06]  /*5fc20*/  BRA `(.L_x_52339) ;  /* 0x0000000800887947 */ /* 0x000fec0003800000 */
.L_x_52409:
        /* <DEDUP_REMOVED lines=24> */
.L_x_52430:
[----:B------:R-:W-:Y:S01]  /*5fdb0*/  DMUL R2, RZ, R10 ;  /* 0x0000000aff027228 */ /* 0x000fe20000000000 */
[----:B------:R-:W-:-:S10]  /*5fdc0*/  IMAD.MOV.U32 R4, RZ, RZ, RZ ;  /* 0x000000ffff047224 */ /* 0x000fd400078e00ff */
.L_x_52431:
[----:B------:R-:W-:Y:S05]  /*5fdd0*/  BSYNC B2 ;  /* 0x0000000000027941 */ /* 0x000fea0003800000 */
.L_x_52429:
        /* <DEDUP_REMOVED lines=47> */
.L_x_52433:
[----:B------:R-:W-:Y:S01]  /*600d0*/  DMUL R2, RZ, R10 ;  /* 0x0000000aff027228 */ /* 0x000fe20000000000 */
[----:B------:R-:W-:-:S10]  /*600e0*/  IMAD.MOV.U32 R8, RZ, RZ, RZ ;  /* 0x000000ffff087224 */ /* 0x000fd400078e00ff */
.L_x_52434:
[----:B------:R-:W-:Y:S05]  /*600f0*/  BSYNC B2 ;  /* 0x0000000000027941 */ /* 0x000fea0003800000 */
.L_x_52432:
        /* <DEDUP_REMOVED lines=24> */
.L_x_52408:
        /* <DEDUP_REMOVED lines=58> */
.L_x_52436:
[----:B------:R-:W-:Y:S05]  /*60620*/  BSYNC B0 ;  /* 0x0000000000007941 */ /* 0x000fea0003800000 */
.L_x_52435:
[----:B------:R-:W-:Y:S02]  /*60630*/  IMAD.MOV.U32 R14, RZ, RZ, R10 ;  /* 0x000000ffff0e7224 */ /* 0x000fe400078e000a */
[----:B------:R-:W-:-:S07]  /*60640*/  IMAD.MOV.U32 R15, RZ, RZ, R11 ;  /* 0x000000ffff0f7224 */ /* 0x000fce00078e000b */
.L_x_52339:
[----:B------:R-:W-:Y:S05]  /*60650*/  BSYNC B1 ;  /* 0x0000000000017941 */ /* 0x000fea0003800000 */
.L_x_52338:
        /* <DEDUP_REMOVED lines=125> */
.L_x_52446:
        /* <DEDUP_REMOVED lines=23> */
.L_x_52449:
[----:B------:R-:W-:Y:S05]  /*60fa0*/  BSYNC B4 ;  /* 0x0000000000047941 */ /* 0x000fea0003800000 */
.L_x_52448:
        /* <DEDUP_REMOVED lines=29> */
.L_x_52447:
[----:B------:R-:W-:Y:S05]  /*61180*/  BSYNC B3 ;  /* 0x0000000000037941 */ /* 0x000fea0003800000 */
.L_x_52445:
        /* <DEDUP_REMOVED lines=22> */
.L_x_52451:
[----:B------:R-:W-:Y:S05]  /*612f0*/  BSYNC B3 ;  /* 0x0000000000037941 */ /* 0x000fea0003800000 */
.L_x_52450:
        /* <DEDUP_REMOVED lines=82> */
.L_x_52453:
[----:B------:R-:W-:-:S04]  /*61820*/  ISETP.GE.AND P0, PT, R65, RZ, PT ;  /* 0x000000ff4100720c */ /* 0x000fc80003f06270 */
[----:B------:R-:W-:Y:S02]  /*61830*/  FSEL R2, RZ, 3.37028055040000000000e+12, P0 ;  /* 0x54442d18ff027808 */ /* 0x000fe40000000000 */
[----:B------:R-:W-:-:S07]  /*61840*/  FSEL R3, RZ, 2.1426990032196044922, P0 ;  /* 0x400921fbff037808 */ /* 0x000fce0000000000 */
.L_x_52454:
[----:B------:R-:W-:Y:S05]  /*61850*/  BSYNC B0 ;  /* 0x0000000000007941 */ /* 0x000fea0003800000 */
.L_x_52452:
[----:B------:R-:W-:Y:S01]  /*61860*/  DADD R64, |R64|, |R66| ;  /* 0x0000000040407229 */ /* 0x000fe20000000642 */
[----:B------:R-:W-:Y:S01]  /*61870*/  LOP3.LUT R67, R3, 0x80000000, R67, 0xb8, !PT ;  /* 0x8000000003437812 */ /* 0x000fe200078eb843 */
[----:B------:R-:W-:-:S06]  /*61880*/  DMUL R68, R68, 0.5 ;  /* 0x3fe0000044447828 */ /* 0x000fcc0000000000 */
[----:B------:R-:W-:-:S06]  /*61890*/  DSETP.GTU.AND P0, PT, |R64|, +INF , PT ;  /* 0x7ff000004000742a */ /* 0x000fcc0003f0c200 */
[----:B------:R-:W-:Y:S02]  /*618a0*/  FSEL R2, R64, R2, P0 ;  /* 0x0000000240027208 */ /* 0x000fe40000000000 */
[----:B------:R-:W-:Y:S01]  /*618b0*/  FSEL R3, R65, R67, P0 ;  /* 0x0000004341037208 */ /* 0x000fe20000000000 */
[----:B------:R-:W-:Y:S06]  /*618c0*/  BRA `(.L_x_52455) ;  /* 0x00000064005c7947 */ /* 0x000fec0003800000 */
.L_x_52444:
        /* <DEDUP_REMOVED lines=99> */
.L_x_52458:
[----:B------:R-:W-:Y:S05]  /*61f00*/  BSYNC B0 ;  /* 0x0000000000007941 */ /* 0x000fea0003800000 */
.L_x_52457:
        /* <DEDUP_REMOVED lines=9> */
.L_x_52460:
[----:B------:R-:W-:Y:S05]  /*61fa0*/  BSYNC B3 ;  /* 0x0000000000037941 */ /* 0x000fea0003800000 */
.L_x_52459:
        /* <DEDUP_REMOVED lines=82> */
.L_x_52462:
[----:B------:R-:W-:-:S04]  /*624d0*/  ISETP.GE.AND P0, PT, R65, RZ, PT ;  /* 0x000000ff4100720c */ /* 0x000fc80003f06270 */
[----:B------:R-:W-:Y:S02]  /*624e0*/  FSEL R2, RZ, 3.37028055040000000000e+12, P0 ;  /* 0x54442d18ff027808 */ /* 0x000fe40000000000 */
[----:B------:R-:W-:-:S07]  /*624f0*/  FSEL R3, RZ, 2.1426990032196044922, P0 ;  /* 0x400921fbff037808 */ /* 0x000fce0000000000 */
.L_x_52463:
[----:B------:R-:W-:Y:S05]  /*62500*/  BSYNC B0 ;  /* 0x0000000000007941 */ /* 0x000fea0003800000 */
.L_x_52461:
[----:B------:R-:W-:Y:S01]  /*62510*/  DADD R64, |R64|, |R66| ;  /* 0x0000000040407229 */ /* 0x000fe20000000642 */
[----:B------:R-:W-:Y:S01]  /*62520*/  LOP3.LUT R67, R3, 0x80000000, R67, 0xb8, !PT ;  /* 0x8000000003437812 */ /* 0x000fe200078eb843 */
[----:B------:R-:W-:-:S06]  /*62530*/  DMUL R68, R68, 0.5 ;  /* 0x3fe0000044447828 */ /* 0x000fcc0000000000 */
[----:B------:R-:W-:-:S06]  /*62540*/  DSETP.GTU.AND P0, PT, |R64|, +INF , PT ;  /* 0x7ff000004000742a */ /* 0x000fcc0003f0c200 */
[----:B------:R-:W-:Y:S02]  /*62550*/  FSEL R2, R64, R2, P0 ;  /* 0x0000000240027208 */ /* 0x000fe40000000000 */
[----:B------:R-:W-:Y:S01]  /*62560*/  FSEL R3, R65, R67, P0 ;  /* 0x0000004341037208 */ /* 0x000fe20000000000 */
[----:B------:R-:W-:Y:S06]  /*62570*/  BRA `(.L_x_52455) ;  /* 0x0000005800307947 */ /* 0x000fec0003800000 */
.L_x_52456:
        /* <DEDUP_REMOVED lines=28> */
.L_x_52465:
        /* <DEDUP_REMOVED lines=73> */
.L_x_52464:
        /* <DEDUP_REMOVED lines=99> */
.L_x_52467:
        /* <DEDUP_REMOVED lines=23> */
.L_x_52470:
[----:B------:R-:W-:Y:S05]  /*63370*/  BSYNC B4 ;  /* 0x0000000000047941 */ /* 0x000fea0003800000 */
.L_x_52469:
        /* <DEDUP_REMOVED lines=29> */
.L_x_52468:
[----:B------:R-:W-:Y:S05]  /*63550*/  BSYNC B3 ;  /* 0x0000000000037941 */ /* 0x000fea0003800000 */
.L_x_52466:
        /* <DEDUP_REMOVED lines=22> */
.L_x_52472:
[----:B------:R-:W-:Y:S05]  /*636c0*/  BSYNC B3 ;  /* 0x0000000000037941 */ /* 0x000fea0003800000 */
.L_x_52471:
        /* <DEDUP_REMOVED lines=82> */
.L_x_52474:
[----:B------:R-:W-:-:S04]  /*63bf0*/  ISETP.GE.AND P0, PT, R65, RZ, PT ;  /* 0x000000ff4100720c */ /* 0x000fc80003f06270 */
[----:B------:R-:W-:Y:S02]  /*63c00*/  FSEL R2, RZ, 3.37028055040000000000e+12, P0 ;  /* 0x54442d18ff027808 */ /* 0x000fe40000000000 */
[----:B------:R-:W-:-:S07]  /*63c10*/  FSEL R3, RZ, 2.1426990032196044922, P0 ;  /* 0x400921fbff037808 */ /* 0x000fce0000000000 */
.L_x_52475:
[----:B------:R-:W-:Y:S05]  /*63c20*/  BSYNC B0 ;  /* 0x0000000000007941 */ /* 0x000fea0003800000 */
.L_x_52473:
[----:B------:R-:W-:Y:S01]  /*63c30*/  DADD R64, |R64|, |R66| ;  /* 0x0000000040407229 */ /* 0x000fe20000000642 */
[----:B------:R-:W-:Y:S01]  /*63c40*/  LOP3.LUT R67, R3, 0x80000000, R67, 0xb8, !PT ;  /* 0x8000000003437812 */ /* 0x000fe200078eb843 */
[----:B------:R-:W-:-:S06]  /*63c50*/  DMUL R68, R68, 0.5 ;  /* 0x3fe0000044447828 */ /* 0x000fcc0000000000 */
[----:B------:R-:W-:-:S06]  /*63c60*/  DSETP.GTU.AND P0, PT, |R64|, +INF , PT ;  /* 0x7ff000004000742a */ /* 0x000fcc0003f0c200 */
[----:B------:R-:W-:Y:S02]  /*63c70*/  FSEL R2, R64, R2, P0 ;  /* 0x0000000240027208 */ /* 0x000fe40000000000 */
[----:B------:R-:W-:Y:S01]  /*63c80*/  FSEL R3, R65, R67, P0 ;  /* 0x0000004341037208 */ /* 0x000fe20000000000 */
[----:B------:R-:W-:Y:S06]  /*63c90*/  BRA `(.L_x_52455) ;  /* 0x0000004000687947 */ /* 0x000fec0003800000 */
.L_x_52443:
        /* <DEDUP_REMOVED lines=135> */
.L_x_52477:
[----:B------:R-:W-:Y:S05]  /*64510*/  BSYNC B0 ;  /* 0x0000000000007941 */ /* 0x000fea0003800000 */
.L_x_52476:
        /* <DEDUP_REMOVED lines=9> */
.L_x_52479:
[----:B------:R-:W-:Y:S05]  /*645b0*/  BSYNC B3 ;  /* 0x0000000000037941 */ /* 0x000fea0003800000 */
.L_x_52478:
        /* <DEDUP_REMOVED lines=82> */
.L_x_52481:
[----:B------:R-:W-:-:S04]  /*64ae0*/  ISETP.GE.AND P0, PT, R65, RZ, PT ;  /* 0x000000ff4100720c */ /* 0x000fc80003f06270 */
[----:B------:R-:W-:Y:S02]  /*64af0*/  FSEL R2, RZ, 3.37028055040000000000e+12, P0 ;  /* 0x54442d18ff027808 */ /* 0x000fe40000000000 */
[----:B------:R-:W-:-:S07]  /*64b00*/  FSEL R3, RZ, 2.1426990032196044922, P0 ;  /* 0x400921fbff037808 */ /* 0x000fce0000000000 */
.L_x_52482:
[----:B------:R-:W-:Y:S05]  /*64b10*/  BSYNC B0 ;  /* 0x0000000000007941 */ /* 0x000fea0003800000 */
.L_x_52480:
[----:B------:R-:W-:Y:S01]  /*64b20*/  DADD R64, |R64|, |R66| ;  /* 0x0000000040407229 */ /* 0x000fe20000000642 */
[----:B------:R-:W-:-:S07]  /*64b30*/  LOP3.LUT R67, R3, 0x80000000, R67, 0xb8, !PT ;  /* 0x8000000003437812 */ /* 0x000fce00078eb843 */
[----:B------:R-:W-:-:S06]  /*64b40*/  DSETP.GTU.AND P0, PT, |R64|, +INF , PT ;  /* 0x7ff000004000742a */ /* 0x000fcc0003f0c200 */
[----:B------:R-:W-:Y:S02]  /*64b50*/  FSEL R2, R64, R2, P0 ;  /* 0x0000000240027208 */ /* 0x000fe40000000000 */
[----:B------:R-:W-:Y:S01]  /*64b60*/  FSEL R3, R65, R67, P0 ;  /* 0x0000004341037208 */ /* 0x000fe20000000000 */
[----:B------:R-:W-:Y:S06]  /*64b70*/  BRA `(.L_x_52455) ;  /* 0x0000003000b07947 */ /* 0x000fec0003800000 */
.L_x_52442:
        /* <DEDUP_REMOVED lines=92> */
.L_x_52485:
        /* <DEDUP_REMOVED lines=23> */
.L_x_52488:
[----:B------:R-:W-:Y:S05]  /*652b0*/  BSYNC B4 ;  /* 0x0000000000047941 */ /* 0x000fea0003800000 */
.L_x_52487:
        /* <DEDUP_REMOVED lines=29> */
.L_x_52486:
[----:B------:R-:W-:Y:S05]  /*65490*/  BSYNC B3 ;  /* 0x0000000000037941 */ /* 0x000fea0003800000 */
.L_x_52484:
        /* <DEDUP_REMOVED lines=83> */
.L_x_52483:
        /* <DEDUP_REMOVED lines=85> */
.L_x_52441:
        /* <DEDUP_REMOVED lines=24> */
.L_x_52490:
[----:B------:R-:W-:Y:S05]  /*660a0*/  BSYNC B3 ;  /* 0x0000000000037941 */ /* 0x000fea0003800000 */
.L_x_52489:
        /* <DEDUP_REMOVED lines=25> */
.L_x_52492:
[----:B------:R-:W-:Y:S05]  /*66240*/  BSYNC B3 ;  /* 0x0000000000037941 */ /* 0x000fea0003800000 */
.L_x_52491:
        /* <DEDUP_REMOVED lines=135> */
.L_x_52494:
[----:B------:R-:W-:Y:S05]  /*66ac0*/  BSYNC B0 ;  /* 0x0000000000007941 */ /* 0x000fea0003800000 */
.L_x_52493:
        /* <DEDUP_REMOVED lines=9> */
.L_x_52496:
[----:B------:R-:W-:Y:S05]  /*66b60*/  BSYNC B3 ;  /* 0x0000000000037941 */ /* 0x000fea0003800000 */
.L_x_52495:
        /* <DEDUP_REMOVED lines=82> */
.L_x_52498:
[----:B------:R-:W-:-:S04]  /*67090*/  ISETP.GE.AND P0, PT, R65, RZ, PT ;  /* 0x000000ff4100720c */ /* 0x000fc80003f06270 */
[----:B------:R-:W-:Y:S02]  /*670a0*/  FSEL R2, RZ, 3.37028055040000000000e+12, P0 ;  /* 0x54442d18ff027808 */ /* 0x000fe40000000000 */
[----:B------:R-:W-:-:S07]  /*670b0*/  FSEL R3, RZ, 2.1426990032196044922, P0 ;  /* 0x400921fbff037808 */ /* 0x000fce0000000000 */
.L_x_52499:
[----:B------:R-:W-:Y:S05]  /*670c0*/  BSYNC B0 ;  /* 0x0000000000007941 */ /* 0x000fea0003800000 */
.L_x_52497:
[----:B------:R-:W-:Y:S01]  /*670d0*/  DADD R64, |R64|, |R66| ;  /* 0x0000000040407229 */ /* 0x000fe20000000642 */
[----:B------:R-:W-:Y:S01]  /*670e0*/  LOP3.LUT R67, R3, 0x80000000, R67, 0xb8, !PT ;  /* 0x8000000003437812 */ /* 0x000fe200078eb843 */
[----:B------:R-:W-:-:S06]  /*670f0*/  DADD R68, R68, 1 ;  /* 0x3ff0000044447429 */ /* 0x000fcc0000000000 */
[----:B------:R-:W-:-:S06]  /*67100*/  DSETP.GTU.AND P0, PT, |R64|, +INF , PT ;  /* 0x7ff000004000742a */ /* 0x000fcc0003f0c200 */
[----:B------:R-:W-:Y:S02]  /*67110*/  FSEL R2, R64, R2, P0 ;  /* 0x0000000240027208 */ /* 0x000fe40000000000 */
[----:B------:R-:W-:Y:S01]  /*67120*/  FSEL R3, R65, R67, P0 ;  /* 0x0000004341037208 */ /* 0x000fe20000000000 */
[----:B------:R-:W-:Y:S06]  /*67130*/  BRA `(.L_x_52455) ;  /* 0x0000000c00407947 */ /* 0x000fec0003800000 */
.L_x_52440:
        /* <DEDUP_REMOVED lines=108> */
.L_x_52501:
[----:B------:R-:W-:Y:S05]  /*67800*/  BSYNC B0 ;  /* 0x0000000000007941 */ /* 0x000fea0003800000 */
.L_x_52500:
        /* <DEDUP_REMOVED lines=8> */
.L_x_52503:
[----:B------:R-:W-:Y:S05]  /*67890*/  BSYNC B3 ;  /* 0x0000000000037941 */ /* 0x000fea0003800000 */
.L_x_52502:
        /* <DEDUP_REMOVED lines=82> */
.L_x_52505:
[----:B------:R-:W-:Y:S02]  /*67dc0*/  FSEL R2, RZ, 3.37028055040000000000e+12, P2 ;  /* 0x54442d18ff027808 */ /* 0x000fe40001000000 */
[----:B------:R-:W-:-:S07]  /*67dd0*/  FSEL R3, RZ, 2.1426990032196044922, P2 ;  /* 0x400921fbff037808 */ /* 0x000fce0001000000 */
.L_x_52506:
[----:B------:R-:W-:Y:S05]  /*67de0*/  BSYNC B0 ;  /* 0x0000000000007941 */ /* 0x000fea0003800000 */
.L_x_52504:
[----:B------:R-:W-:Y:S01]  /*67df0*/  DADD R64, |R64|, |R66| ;  /* 0x0000000040407229 */ /* 0x000fe20000000642 */
[----:B------:R-:W-:-:S07]  /*67e00*/  LOP3.LUT R67, R3, 0x80000000, R67, 0xb8, !PT ;  /* 0x8000000003437812 */ /* 0x000fce00078eb843 */
[----:B------:R-:W-:-:S06]  /*67e10*/  DSETP.GTU.AND P0, PT, |R64|, +INF , PT ;  /* 0x7ff000004000742a */ /* 0x000fcc0003f0c200 */
[----:B------:R-:W-:Y:S02]  /*67e20*/  FSEL R2, R64, R2, P0 ;  /* 0x0000000240027208 */ /* 0x000fe40000000000 */
[----:B------:R-:W-:-:S07]  /*67e30*/  FSEL R3, R65, R67, P0 ;  /* 0x0000004341037208 */ /* 0x000fce0000000000 */
.L_x_52455:
[----:B------:R-:W-:Y:S05]  /*67e40*/  BSYNC B2 ;  /* 0x0000000000027941 */ /* 0x000fea0003800000 */
.L_x_52439:
        /* <DEDUP_REMOVED lines=74> */
.L_x_52512:
[----:B------:R-:W-:Y:S05]  /*682f0*/  BSYNC B0 ;  /* 0x0000000000007941 */ /* 0x000fea0003800000 */
.L_x_52511:
        /* <DEDUP_REMOVED lines=23> */
.L_x_52514:
[----:B------:R-:W-:Y:S01]  /*68470*/  DMUL R2, RZ, R10 ;  /* 0x0000000aff027228 */ /* 0x000fe20000000000 */
[----:B------:R-:W-:-:S10]  /*68480*/  IMAD.MOV.U32 R4, RZ, RZ, RZ ;  /* 0x000000ffff047224 */ /* 0x000fd400078e00ff */
.L_x_52515:
[----:B------:R-:W-:Y:S05]  /*68490*/  BSYNC B2 ;  /* 0x0000000000027941 */ /* 0x000fea0003800000 */
.L_x_52513:
        /* <DEDUP_REMOVED lines=47> */
.L_x_52517:
[----:B------:R-:W-:Y:S01]  /*68790*/  DMUL R2, RZ, R10 ;  /* 0x0000000aff027228 */ /* 0x000fe20000000000 */
[----:B------:R-:W-:-:S10]  /*687a0*/  IMAD.MOV.U32 R8, RZ, RZ, RZ ;  /* 0x000000ffff087224 */ /* 0x000fd400078e00ff */
.L_x_52518:
[----:B------:R-:W-:Y:S05]  /*687b0*/  BSYNC B2 ;  /* 0x0000000000027941 */ /* 0x000fea0003800000 */
.L_x_52516:
        /* <DEDUP_REMOVED lines=25> */
.L_x_52510:
        /* <DEDUP_REMOVED lines=62> */
.L_x_52520:
[----:B------:R-:W-:Y:S05]  /*68d30*/  BSYNC B0 ;  /* 0x0000000000007941 */ /* 0x000fea0003800000 */
.L_x_52519:
        /* <DEDUP_REMOVED lines=23> */
.L_x_52522:
[----:B------:R-:W-:Y:S01]  /*68eb0*/  DMUL R2, RZ, R10 ;  /* 0x0000000aff027228 */ /* 0x000fe20000000000 */
[----:B------:R-:W-:-:S10]  /*68ec0*/  IMAD.MOV.U32 R4, RZ, RZ, RZ ;  /* 0x000000ffff047224 */ /* 0x000fd400078e00ff */
.L_x_52523:
[----:B------:R-:W-:Y:S05]  /*68ed0*/  BSYNC B2 ;  /* 0x0000000000027941 */ /* 0x000fea0003800000 */
.L_x_52521:
        /* <DEDUP_REMOVED lines=47> */
.L_x_52525:
[----:B------:R-:W-:Y:S01]  /*691d0*/  DMUL R2, RZ, R10 ;  /* 0x0000000aff027228 */ /* 0x000fe20000000000 */
[----:B------:R-:W-:-:S10]  /*691e0*/  IMAD.MOV.U32 R8, RZ, RZ, RZ ;  /* 0x000000ffff087224 */ /* 0x000fd400078e00ff */
.L_x_52526:
[----:B------:R-:W-:Y:S05]  /*691f0*/  BSYNC B2 ;  /* 0x0000000000027941 */ /* 0x000fea0003800000 */
.L_x_52524:
        /* <DEDUP_REMOVED lines=39> */
.L_x_52509:
        /* <DEDUP_REMOVED lines=11> */
.L_x_52527:
[----:B------:R-:W-:-:S10]  /*69520*/  DADD R68, R10, -R10 ;  /* 0x000000000a447229 */ /* 0x000fd4000000080a */
[----:B------:R-:W-:Y:S02]  /*69530*/  IMAD.MOV.U32 R70, RZ, RZ, R68 ;  /* 0x000000ffff467224 */ /* 0x000fe400078e0044 */
[----:B------:R-:W-:Y:S01]  /*69540*/  IMAD.MOV.U32 R71, RZ, RZ, R69 ;  /* 0x000000ffff477224 */ /* 0x000fe200078e0045 */
[----:B------:R-:W-:Y:S06]  /*69550*/  BRA `(.L_x_52438) ;  /* 0x0000000800887947 */ /* 0x000fec0003800000 */
.L_x_52508:
        /* <DEDUP_REMOVED lines=24> */
.L_x_52529:
[----:B------:R-:W-:Y:S01]  /*696e0*/  DMUL R2, RZ, R10 ;  /* 0x0000000aff027228 */ /* 0x000fe20000000000 */
[----:B------:R-:W-:-:S10]  /*696f0*/  IMAD.MOV.U32 R4, RZ, RZ, RZ ;  /* 0x000000ffff047224 */ /* 0x000fd400078e00ff */
.L_x_52530:
[----:B------:R-:W-:Y:S05]  /*69700*/  BSYNC B2 ;  /* 0x0000000000027941 */ /* 0x000fea0003800000 */
.L_x_52528:
        /* <DEDUP_REMOVED lines=47> */
.L_x_52532:
[----:B------:R-:W-:Y:S01]  /*69a00*/  DMUL R2, RZ, R10 ;  /* 0x0000000aff027228 */ /* 0x000fe20000000000 */
[----:B------:R-:W-:-:S10]  /*69a10*/  IMAD.MOV.U32 R8, RZ, RZ, RZ ;  /* 0x000000ffff087224 */ /* 0x000fd400078e00ff */
.L_x_52533:
[----:B------:R-:W-:Y:S05]  /*69a20*/  BSYNC B2 ;  /* 0x0000000000027941 */ /* 0x000fea0003800000 */
.L_x_52531:
        /* <DEDUP_REMOVED lines=24> */
.L_x_52507:
        /* <DEDUP_REMOVED lines=58> */
.L_x_52535:
[----:B------:R-:W-:Y:S05]  /*69f50*/  BSYNC B0 ;  /* 0x0000000000007941 */ /* 0x000fea0003800000 */
.L_x_52534:
[----:B------:R-:W-:Y:S02]  /*69f60*/  IMAD.MOV.U32 R70, RZ, RZ, R10 ;  /* 0x000000ffff467224 */ /* 0x000fe400078e000a */
[----:B------:R-:W-:-:S07]  /*69f70*/  IMAD.MOV.U32 R71, RZ, RZ, R11 ;  /* 0x000000ffff477224 */ /* 0x000fce00078e000b */
.L_x_52438:
[----:B------:R-:W-:Y:S05]  /*69f80*/  BSYNC B1 ;  /* 0x0000000000017941 */ /* 0x000fea0003800000 */
.L_x_52437:
        /* <DEDUP_REMOVED lines=123> */
.L_x_52545:
        /* <DEDUP_REMOVED lines=23> */
.L_x_52548:
[----:B------:R-:W-:Y:S05]  /*6a8b0*/  BSYNC B4 ;  /* 0x0000000000047941 */ /* 0x000fea0003800000 */
.L_x_52547:
        /* <DEDUP_REMOVED lines=29> */
.L_x_52546:
[----:B------:R-:W-:Y:S05]  /*6aa90*/  BSYNC B3 ;  /* 0x0000000000037941 */ /* 0x000fea0003800000 */
.L_x_52544:
        /* <DEDUP_REMOVED lines=22> */
.L_x_52550:
[----:B------:R-:W-:Y:S05]  /*6ac00*/  BSYNC B3 ;  /* 0x0000000000037941 */ /* 0x000fea0003800000 */
.L_x_52549:
        /* <DEDUP_REMOVED lines=82> */
.L_x_52552:
[----:B------:R-:W-:-:S04]  /*6b130*/  ISETP.GE.AND P0, PT, R57, RZ, PT ;  /* 0x000000ff3900720c */ /* 0x000fc80003f06270 */
[----:B------:R-:W-:Y:S02]  /*6b140*/  FSEL R2, RZ, 3.37028055040000000000e+12, P0 ;  /* 0x54442d18ff027808 */ /* 0x000fe40000000000 */
[----:B------:R-:W-:-:S07]  /*6b150*/  FSEL R3, RZ, 2.1426990032196044922, P0 ;  /* 0x400921fbff037808 */ /* 0x000fce0000000000 */
.L_x_52553:
[----:B------:R-:W-:Y:S05]  /*6b160*/  BSYNC B0 ;  /* 0x0000000000007941 */ /* 0x000fea0003800000 */
.L_x_52551:
[----:B------:R-:W-:Y:S01]  /*6b170*/  DADD R56, |R56|, |R58| ;  /* 0x0000000038387229 */ /* 0x000fe2000000063a */
[----:B------:R-:W-:Y:S01]  /*6b180*/  LOP3.LUT R59, R3, 0x80000000, R59, 0xb8, !PT ;  /* 0x80000000033b7812 */ /* 0x000fe200078eb83b */
[----:B------:R-:W-:-:S06]  /*6b190*/  DMUL R60, R60, 0.5 ;  /* 0x3fe000003c3c7828 */ /* 0x000fcc0000000000 */
[----:B------:R-:W-:-:S06]  /*6b1a0*/  DSETP.GTU.AND P0, PT, |R56|, +INF , PT ;  /* 0x7ff000003800742a */ /* 0x000fcc0003f0c200 */
[----:B------:R-:W-:Y:S02]  /*6b1b0*/  FSEL R2, R56, R2, P0 ;  /* 0x0000000238027208 */ /* 0x000fe40000000000 */
[----:B------:R-:W-:Y:S01]  /*6b1c0*/  FSEL R3, R57, R59, P0 ;  /* 0x0000003b39037208 */ /* 0x000fe20000000000 */
[----:B------:R-:W-:Y:S06]  /*6b1d0*/  BRA `(.L_x_52554) ;  /* 0x0000006400647947 */ /* 0x000fec0003800000 */
.L_x_52543:
        /* <DEDUP_REMOVED lines=99> */
.L_x_52557:
[----:B------:R-:W-:Y:S05]  /*6b810*/  BSYNC B0 ;  /* 0x0000000000007941 */ /* 0x000fea0003800000 */
.L_x_52556:
        /* <DEDUP_REMOVED lines=9> */
.L_x_52559:
[----:B------:R-:W-:Y:S05]  /*6b8b0*/  BSYNC B3 ;  /* 0x0000000000037941 */ /* 0x000fea0003800000 */
.L_x_52558:
        /* <DEDUP_REMOVED lines=82> */
.L_x_52561:
[----:B------:R-:W-:-:S04]  /*6bde0*/  ISETP.GE.AND P0, PT, R57, RZ, PT ;  /* 0x000000ff3900720c */ /* 0x000fc80003f06270 */
[----:B------:R-:W-:Y:S02]  /*6bdf0*/  FSEL R2, RZ, 3.37028055040000000000e+12, P0 ;  /* 0x54442d18ff027808 */ /* 0x000fe40000000000 */
[----:B------:R-:W-:-:S07]  /*6be00*/  FSEL R3, RZ, 2.1426990032196044922, P0 ;  /* 0x400921fbff037808 */ /* 0x000fce0000000000 */
.L_x_52562:
[----:B------:R-:W-:Y:S05]  /*6be10*/  BSYNC B0 ;  /* 0x0000000000007941 */ /* 0x000fea0003800000 */
.L_x_52560:
[----:B------:R-:W-:Y:S01]  /*6be20*/  DADD R56, |R56|, |R58| ;  /* 0x0000000038387229 */ /* 0x000fe2000000063a */
[----:B------:R-:W-:Y:S01]  /*6be30*/  LOP3.LUT R59, R3, 0x80000000, R59, 0xb8, !PT ;  /* 0x80000000033b7812 */ /* 0x000fe200078eb83b */
[----:B------:R-:W-:-:S06]  /*6be40*/  DMUL R60, R60, 0.5 ;  /* 0x3fe000003c3c7828 */ /* 0x000fcc0000000000 */
[----:B------:R-:W-:-:S06]  /*6be50*/  DSETP.GTU.AND P0, PT, |R56|, +INF , PT ;  /* 0x7ff000003800742a */ /* 0x000fcc0003f0c200 */
[----:B------:R-:W-:Y:S02]  /*6be60*/  FSEL R2, R56, R2, P0 ;  /* 0x0000000238027208 */ /* 0x000fe40000000000 */
[----:B------:R-:W-:Y:S01]  /*6be70*/  FSEL R3, R57, R59, P0 ;  /* 0x0000003b39037208 */ /* 0x000fe20000000000 */
[----:B------:R-:W-:Y:S06]  /*6be80*/  BRA `(.L_x_52554) ;  /* 0x0000005800387947 */ /* 0x000fec0003800000 */
.L_x_52555:
        /* <DEDUP_REMOVED lines=28> */
.L_x_52564:
        /* <DEDUP_REMOVED lines=75> */
.L_x_52563:
        /* <DEDUP_REMOVED lines=99> */
.L_x_52566:
        /* <DEDUP_REMOVED lines=23> */
.L_x_52569:
[----:B------:R-:W-:Y:S05]  /*6cca0*/  BSYNC B4 ;  /* 0x0000000000047941 */ /* 0x000fea0003800000 */
.L_x_52568:
        /* <DEDUP_REMOVED lines=29> */
.L_x_52567:
[----:B------:R-:W-:Y:S05]  /*6ce80*/  BSYNC B3 ;  /* 0x0000000000037941 */ /* 0x000fea0003800000 */
.L_x_52565:
        /* <DEDUP_REMOVED lines=22> */
.L_x_52571:
[----:B------:R-:W-:Y:S05]  /*6cff0*/  BSYNC B3 ;  /* 0x0000000000037941 */ /* 0x000fea0003800000 */
.L_x_52570:
        /* <DEDUP_REMOVED lines=82> */
.L_x_52573:
[----:B------:R-:W-:-:S04]  /*6d520*/  ISETP.GE.AND P0, PT, R57, RZ, PT ;  /* 0x000000ff3900720c */ /* 0x000fc80003f06270 */
[----:B------:R-:W-:Y:S02]  /*6d530*/  FSEL R2, RZ, 3.37028055040000000000e+12, P0 ;  /* 0x54442d18ff027808 */ /* 0x000fe40000000000 */
[----:B------:R-:W-:-:S07]  /*6d540*/  FSEL R3, RZ, 2.1426990032196044922, P0 ;  /* 0x400921fbff037808 */ /* 0x000fce0000000000 */
.L_x_52574:
[----:B------:R-:W-:Y:S05]  /*6d550*/  BSYNC B0 ;  /* 0x0000000000007941 */ /* 0x000fea0003800000 */
.L_x_52572:
[----:B------:R-:W-:Y:S01]  /*6d560*/  DADD R56, |R56|, |R58| ;  /* 0x0000000038387229 */ /* 0x000fe2000000063a */
[----:B------:R-:W-:Y:S01]  /*6d570*/  LOP3.LUT R59, R3, 0x80000000, R59, 0xb8, !PT ;  /* 0x80000000033b7812 */ /* 0x000fe200078eb83b */
[----:B------:R-:W-:-:S06]  /*6d580*/  DMUL R60, R60, 0.5 ;  /* 0x3fe000003c3c7828 */ /* 0x000fcc0000000000 */
[----:B------:R-:W-:-:S06]  /*6d590*/  DSETP.GTU.AND P0, PT, |R56|, +INF , PT ;  /* 0x7ff000003800742a */ /* 0x000fcc0003f0c200 */
[----:B------:R-:W-:Y:S02]  /*6d5a0*/  FSEL R2, R56, R2, P0 ;  /* 0x0000000238027208 */ /* 0x000fe40000000000 */
[----:B------:R-:W-:Y:S01]  /*6d5b0*/  FSEL R3, R57, R59, P0 ;  /* 0x0000003b39037208 */ /* 0x000fe20000000000 */
[----:B------:R-:W-:Y:S06]  /*6d5c0*/  BRA `(.L_x_52554) ;  /* 0x0000004000687947 */ /* 0x000fec0003800000 */
.L_x_52542:
        /* <DEDUP_REMOVED lines=135> */
.L_x_52576:
[----:B------:R-:W-:Y:S05]  /*6de40*/  BSYNC B0 ;  /* 0x0000000000007941 */ /* 0x000fea0003800000 */
.L_x_52575:
        /* <DEDUP_REMOVED lines=9> */
.L_x_52578:
[----:B------:R-:W-:Y:S05]  /*6dee0*/  BSYNC B3 ;  /* 0x0000000000037941 */ /* 0x000fea0003800000 */
.L_x_52577:
        /* <DEDUP_REMOVED lines=82> */
.L_x_52580:
[----:B------:R-:W-:-:S04]  /*6e410*/  ISETP.GE.AND P0, PT, R57, RZ, PT ;  /* 0x000000ff3900720c */ /* 0x000fc80003f06270 */
[----:B------:R-:W-:Y:S02]  /*6e420*/  FSEL R2, RZ, 3.37028055040000000000e+12, P0 ;  /* 0x54442d18ff027808 */ /* 0x000fe40000000000 */
[----:B------:R-:W-:-:S07]  /*6e430*/  FSEL R3, RZ, 2.1426990032196044922, P0 ;  /* 0x400921fbff037808 */ /* 0x000fce0000000000 */
.L_x_52581:
[----:B------:R-:W-:Y:S05]  /*6e440*/  BSYNC B0 ;  /* 0x0000000000007941 */ /* 0x000fea0003800000 */
.L_x_52579:
[----:B------:R-:W-:Y:S01]  /*6e450*/  DADD R56, |R56|, |R58| ;  /* 0x0000000038387229 */ /* 0x000fe2000000063a */
[----:B------:R-:W-:-:S07]  /*6e460*/  LOP3.LUT R59, R3, 0x80000000, R59, 0xb8, !PT ;  /* 0x80000000033b7812 */ /* 0x000fce00078eb83b */
[----:B------:R-:W-:-:S06]  /*6e470*/  DSETP.GTU.AND P0, PT, |R56|, +INF , PT ;  /* 0x7ff000003800742a */ /* 0x000fcc0003f0c200 */
[----:B------:R-:W-:Y:S02]  /*6e480*/  FSEL R2, R56, R2, P0 ;  /* 0x0000000238027208 */ /* 0x000fe40000000000 */
[----:B------:R-:W-:Y:S01]  /*6e490*/  FSEL R3, R57, R59, P0 ;  /* 0x0000003b39037208 */ /* 0x000fe20000000000 */
[----:B------:R-:W-:Y:S06]  /*6e4a0*/  BRA `(.L_x_52554) ;  /* 0x0000003000b07947 */ /* 0x000fec0003800000 */
.L_x_52541:
        /* <DEDUP_REMOVED lines=92> */
.L_x_52584:
        /* <DEDUP_REMOVED lines=23> */
.L_x_52587:
[----:B------:R-:W-:Y:S05]  /*6ebe0*/  BSYNC B4 ;  /* 0x0000000000047941 */ /* 0x000fea0003800000 */
.L_x_52586:
        /* <DEDUP_REMOVED lines=29> */
.L_x_52585:
[----:B------:R-:W-:Y:S05]  /*6edc0*/  BSYNC B3 ;  /* 0x0000000000037941 */ /* 0x000fea0003800000 */
.L_x_52583:
        /* <DEDUP_REMOVED lines=83> */
.L_x_52582:
        /* <DEDUP_REMOVED lines=85> */
.L_x_52540:
        /* <DEDUP_REMOVED lines=24> */
.L_x_52589:
[----:B------:R-:W-:Y:S05]  /*6f9d0*/  BSYNC B3 ;  /* 0x0000000000037941 */ /* 0x000fea0003800000 */
.L_x_52588:
        /* <DEDUP_REMOVED lines=25> */
.L_x_52591:
[----:B------:R-:W-:Y:S05]  /*6fb70*/  BSYNC B3 ;  /* 0x0000000000037941 */ /* 0x000fea0003800000 */
.L_x_52590:
        /* <DEDUP_REMOVED lines=135> */
.L_x_52593:
[----:B------:R-:W-:Y:S05]  /*703f0*/  BSYNC B0 ;  /* 0x0000000000007941 */ /* 0x000fea0003800000 */
.L_x_52592:
        /* <DEDUP_REMOVED lines=9> */
.L_x_52595:
[----:B------:R-:W-:Y:S05]  /*70490*/  BSYNC B3 ;  /* 0x0000000000037941 */ /* 0x000fea0003800000 */
.L_x_52594:
        /* <DEDUP_REMOVED lines=82> */
.L_x_52597:
[----:B------:R-:W-:-:S04]  /*709c0*/  ISETP.GE.AND P0, PT, R57, RZ, PT ;  /* 0x000000ff3900720c */ /* 0x000fc80003f06270 */
[----:B------:R-:W-:Y:S02]  /*709d0*/  FSEL R2, RZ, 3.37028055040000000000e+12, P0 ;  /* 0x54442d18ff027808 */ /* 0x000fe40000000000 */
[----:B------:R-:W-:-:S07]  /*709e0*/  FSEL R3, RZ, 2.1426990032196044922, P0 ;  /* 0x400921fbff037808 */ /* 0x000fce0000000000 */
.L_x_52598:
[----:B------:R-:W-:Y:S05]  /*709f0*/  BSYNC B0 ;  /* 0x0000000000007941 */ /* 0x000fea0003800000 */
.L_x_52596:
[----:B------:R-:W-:Y:S01]  /*70a00*/  DADD R56, |R56|, |R58| ;  /* 0x0000000038387229 */ /* 0x000fe2000000063a */
[----:B------:R-:W-:Y:S01]  /*70a10*/  LOP3.LUT R59, R3, 0x80000000, R59, 0xb8, !PT ;  /* 0x80000000033b7812 */ /* 0x000fe200078eb83b */
[----:B------:R-:W-:-:S06]  /*70a20*/  DADD R60, R60, 1 ;  /* 0x3ff000003c3c7429 */ /* 0x000fcc0000000000 */
[----:B------:R-:W-:-:S06]  /*70a30*/  DSETP.GTU.AND P0, PT, |R56|, +INF , PT ;  /* 0x7ff000003800742a */ /* 0x000fcc0003f0c200 */
[----:B------:R-:W-:Y:S02]  /*70a40*/  FSEL R2, R56, R2, P0 ;  /* 0x0000000238027208 */ /* 0x000fe40000000000 */
[----:B------:R-:W-:Y:S01]  /*70a50*/  FSEL R3, R57, R59, P0 ;  /* 0x0000003b39037208 */ /* 0x000fe20000000000 */
[----:B------:R-:W-:Y:S06]  /*70a60*/  BRA `(.L_x_52554) ;  /* 0x0000000c00407947 */ /* 0x000fec0003800000 */
.L_x_52539:
        /* <DEDUP_REMOVED lines=108> */
.L_x_52600:
[----:B------:R-:W-:Y:S05]  /*71130*/  BSYNC B0 ;  /* 0x0000000000007941 */ /* 0x000fea0003800000 */
.L_x_52599:
        /* <DEDUP_REMOVED lines=8> */
.L_x_52602:
[----:B------:R-:W-:Y:S05]  /*711c0*/  BSYNC B3 ;  /* 0x0000000000037941 */ /* 0x000fea0003800000 */
.L_x_52601:
        /* <DEDUP_REMOVED lines=82> */
.L_x_52604:
[----:B------:R-:W-:Y:S02]  /*716f0*/  FSEL R2, RZ, 3.37028055040000000000e+12, P2 ;  /* 0x54442d18ff027808 */ /* 0x000fe40001000000 */
[----:B------:R-:W-:-:S07]  /*71700*/  FSEL R3, RZ, 2.1426990032196044922, P2 ;  /* 0x400921fbff037808 */ /* 0x000fce0001000000 */
.L_x_52605:
[----:B------:R-:W-:Y:S05]  /*71710*/  BSYNC B0 ;  /* 0x0000000000007941 */ /* 0x000fea0003800000 */
.L_x_52603:
[----:B------:R-:W-:Y:S01]  /*71720*/  DADD R56, |R56|, |R58| ;  /* 0x0000000038387229 */ /* 0x000fe2000000063a */
[----:B------:R-:W-:-:S07]  /*71730*/  LOP3.LUT R59, R3, 0x80000000, R59, 0xb8, !PT ;  /* 0x80000000033b7812 */ /* 0x000fce00078eb83b */
[----:B------:R-:W-:-:S06]  /*71740*/  DSETP.GTU.AND P0, PT, |R56|, +INF , PT ;  /* 0x7ff000003800742a */ /* 0x000fcc0003f0c200 */
[----:B------:R-:W-:Y:S02]  /*71750*/  FSEL R2, R56, R2, P0 ;  /* 0x0000000238027208 */ /* 0x000fe40000000000 */
[----:B------:R-:W-:-:S07]  /*71760*/  FSEL R3, R57, R59, P0 ;  /* 0x0000003b39037208 */ /* 0x000fce0000000000 */
.L_x_52554:
[----:B------:R-:W-:Y:S05]  /*71770*/  BSYNC B2 ;  /* 0x0000000000027941 */ /* 0x000fea0003800000 */
.L_x_52538:
        /* <DEDUP_REMOVED lines=74> */
.L_x_52611:
[----:B------:R-:W-:Y:S05]  /*71c20*/  BSYNC B0 ;  /* 0x0000000000007941 */ /* 0x000fea0003800000 */
.L_x_52610:
        /* <DEDUP_REMOVED lines=23> */
.L_x_52613:
[----:B------:R-:W-:Y:S01]  /*71da0*/  DMUL R2, RZ, R10 ;  /* 0x0000000aff027228 */ /* 0x000fe20000000000 */
[----:B------:R-:W-:-:S10]  /*71db0*/  IMAD.MOV.U32 R4, RZ, RZ, RZ ;  /* 0x000000ffff047224 */ /* 0x000fd400078e00ff */
.L_x_52614:
[----:B------:R-:W-:Y:S05]  /*71dc0*/  BSYNC B2 ;  /* 0x0000000000027941 */ /* 0x000fea0003800000 */
.L_x_52612:
        /* <DEDUP_REMOVED lines=47> */
.L_x_52616:
[----:B------:R-:W-:Y:S01]  /*720c0*/  DMUL R2, RZ, R10 ;  /* 0x0000000aff027228 */ /* 0x000fe20000000000 */
[----:B------:R-:W-:-:S10]  /*720d0*/  IMAD.MOV.U32 R8, RZ, RZ, RZ ;  /* 0x000000ffff087224 */ /* 0x000fd400078e00ff */
.L_x_52617:
[----:B------:R-:W-:Y:S05]  /*720e0*/  BSYNC B2 ;  /* 0x0000000000027941 */ /* 0x000fea0003800000 */
.L_x_52615:
        /* <DEDUP_REMOVED lines=25> */
.L_x_52609:
        /* <DEDUP_REMOVED lines=62> */
.L_x_52619:
[----:B------:R-:W-:Y:S05]  /*72660*/  BSYNC B0 ;  /* 0x0000000000007941 */ /* 0x000fea0003800000 */
.L_x_52618:
        /* <DEDUP_REMOVED lines=23> */
.L_x_52621:
[----:B------:R-:W-:Y:S01]  /*727e0*/  DMUL R2, RZ, R10 ;  /* 0x0000000aff027228 */ /* 0x000fe20000000000 */
[----:B------:R-:W-:-:S10]  /*727f0*/  IMAD.MOV.U32 R4, RZ, RZ, RZ ;  /* 0x000000ffff047224 */ /* 0x000fd400078e00ff */
.L_x_52622:
[----:B------:R-:W-:Y:S05]  /*72800*/  BSYNC B2 ;  /* 0x0000000000027941 */ /* 0x000fea0003800000 */
.L_x_52620:
        /* <DEDUP_REMOVED lines=47> */
.L_x_52624:
[----:B------:R-:W-:Y:S01]  /*72b00*/  DMUL R2, RZ, R10 ;  /* 0x0000000aff027228 */ /* 0x000fe20000000000 */
[----:B------:R-:W-:-:S10]  /*72b10*/  IMAD.MOV.U32 R8, RZ, RZ, RZ ;  /* 0x000000ffff087224 */ /* 0x000fd400078e00ff */
.L_x_52625:
[----:B------:R-:W-:Y:S05]  /*72b20*/  BSYNC B2 ;  /* 0x0000000000027941 */ /* 0x000fea0003800000 */
.L_x_52623:
        /* <DEDUP_REMOVED lines=39> */
.L_x_52608:
        /* <DEDUP_REMOVED lines=11> */
.L_x_52626:
[----:B------:R-:W-:-:S10]  /*72e50*/  DADD R72, R10, -R10 ;  /* 0x000000000a487229 */ /* 0x000fd4000000080a */
[----:B------:R-:W-:Y:S02]  /*72e60*/  IMAD.MOV.U32 R74, RZ, RZ, R72 ;  /* 0x000000ffff4a7224 */ /* 0x000fe400078e0048 */
[----:B------:R-:W-:Y:S01]  /*72e70*/  IMAD.MOV.U32 R75, RZ, RZ, R73 ;  /* 0x000000ffff4b7224 */ /* 0x000fe200078e0049 */
[----:B------:R-:W-:Y:S06]  /*72e80*/  BRA `(.L_x_52537) ;  /* 0x00000008008c7947 */ /* 0x000fec0003800000 */
.L_x_52607:
        /* <DEDUP_REMOVED lines=25> */
.L_x_52628:
[----:B------:R-:W-:Y:S01]  /*73020*/  DMUL R2, RZ, R10 ;  /* 0x0000000aff027228 */ /* 0x000fe20000000000 */
[----:B------:R-:W-:-:S10]  /*73030*/  IMAD.MOV.U32 R8, RZ, RZ, RZ ;  /* 0x000000ffff087224 */ /* 0x000fd400078e00ff */
.L_x_52629:
[----:B------:R-:W-:Y:S05]  /*73040*/  BSYNC B2 ;  /* 0x0000000000027941 */ /* 0x000fea0003800000 */
.L_x_52627:
        /* <DEDUP_REMOVED lines=47> */
.L_x_52631:
[----:B------:R-:W-:Y:S01]  /*73340*/  DMUL R2, RZ, R10 ;  /* 0x0000000aff027228 */ /* 0x000fe20000000000 */
[----:B------:R-:W-:-:S10]  /*73350*/  IMAD.MOV.U32 R8, RZ, RZ, RZ ;  /* 0x000000ffff087224 */ /* 0x000fd400078e00ff */
.L_x_52632:
[----:B------:R-:W-:Y:S05]  /*73360*/  BSYNC B2 ;  /* 0x0000000000027941 */ /* 0x000fea0003800000 */
.L_x_52630:
        /* <DEDUP_REMOVED lines=24> */
.L_x_52606:
        /* <DEDUP_REMOVED lines=58> */
.L_x_52634:
[----:B------:R-:W-:Y:S05]  /*73890*/  BSYNC B0 ;  /* 0x0000000000007941 */ /* 0x000fea0003800000 */
.L_x_52633:
[----:B------:R-:W-:Y:S02]  /*738a0*/  IMAD.MOV.U32 R74, RZ, RZ, R10 ;  /* 0x000000ffff4a7224 */ /* 0x000fe400078e000a */
[----:B------:R-:W-:-:S07]  /*738b0*/  IMAD.MOV.U32 R75, RZ, RZ, R11 ;  /* 0x000000ffff4b7224 */ /* 0x000fce00078e000b */
.L_x_52537:
[----:B------:R-:W-:Y:S05]  /*738c0*/  BSYNC B1 ;  /* 0x0000000000017941 */ /* 0x000fea0003800000 */
.L_x_52536:
        /* <DEDUP_REMOVED lines=125> */
.L_x_52644:
        /* <DEDUP_REMOVED lines=23> */
.L_x_52647:
[----:B------:R-:W-:Y:S05]  /*74210*/  BSYNC B4 ;  /* 0x0000000000047941 */ /* 0x000fea0003800000 */
.L_x_52646:
        /* <DEDUP_REMOVED lines=29> */
.L_x_52645:
[----:B------:R-:W-:Y:S05]  /*743f0*/  BSYNC B3 ;  /* 0x0000000000037941 */ /* 0x000fea0003800000 */
.L_x_52643:
        /* <DEDUP_REMOVED lines=22> */
.L_x_52649:
[----:B------:R-:W-:Y:S05]  /*74560*/  BSYNC B3 ;  /* 0x0000000000037941 */ /* 0x000fea0003800000 */
.L_x_52648:
        /* <DEDUP_REMOVED lines=82> */
.L_x_52651:
[----:B------:R-:W-:-:S04]  /*74a90*/  ISETP.GE.AND P0, PT, R49, RZ, PT ;  /* 0x000000ff3100720c */ /* 0x000fc80003f06270 */
[----:B------:R-:W-:Y:S02]  /*74aa0*/  FSEL R2, RZ, 3.37028055040000000000e+12, P0 ;  /* 0x54442d18ff027808 */ /* 0x000fe40000000000 */
[----:B------:R-:W-:-:S07]  /*74ab0*/  FSEL R3, RZ, 2.1426990032196044922, P0 ;  /* 0x400921fbff037808 */ /* 0x000fce0000000000 */
.L_x_52652:
[----:B------:R-:W-:Y:S05]  /*74ac0*/  BSYNC B0 ;  /* 0x0000000000007941 */ /* 0x000fea0003800000 */
.L_x_52650:
[----:B------:R-:W-:Y:S01]  /*74ad0*/  DADD R48, |R48|, |R50| ;  /* 0x0000000030307229 */ /* 0x000fe20000000632 */
[----:B------:R-:W-:Y:S01]  /*74ae0*/  LOP3.LUT R51, R3, 0x80000000, R51, 0xb8, !PT ;  /* 0x8000000003337812 */ /* 0x000fe200078eb833 */
[----:B------:R-:W-:-:S06]  /*74af0*/  DMUL R52, R52, 0.5 ;  /* 0x3fe0000034347828 */ /* 0x000fcc0000000000 */
[----:B------:R-:W-:-:S06]  /*74b00*/  DSETP.GTU.AND P0, PT, |R48|, +INF , PT ;  /* 0x7ff000003000742a */ /* 0x000fcc0003f0c200 */
[----:B------:R-:W-:Y:S02]  /*74b10*/  FSEL R2, R48, R2, P0 ;  /* 0x0000000230027208 */ /* 0x000fe40000000000 */
[----:B------:R-:W-:Y:S01]  /*74b20*/  FSEL R3, R49, R51, P0 ;  /* 0x0000003331037208 */ /* 0x000fe20000000000 */
[----:B------:R-:W-:Y:S06]  /*74b30*/  BRA `(.L_x_52653) ;  /* 0x0000006400687947 */ /* 0x000fec0003800000 */
.L_x_52642:
        /* <DEDUP_REMOVED lines=99> */
.L_x_52656:
[----:B------:R-:W-:Y:S05]  /*75170*/  BSYNC B0 ;  /* 0x0000000000007941 */ /* 0x000fea0003800000 */
.L_x_52655:
        /* <DEDUP_REMOVED lines=9> */
.L_x_52658:
[----:B------:R-:W-:Y:S05]  /*75210*/  BSYNC B3 ;  /* 0x0000000000037941 */ /* 0x000fea0003800000 */
.L_x_52657:
        /* <DEDUP_REMOVED lines=82> */
.L_x_52660:
[----:B------:R-:W-:-:S04]  /*75740*/  ISETP.GE.AND P0, PT, R49, RZ, PT ;  /* 0x000000ff3100720c */ /* 0x000fc80003f06270 */
[----:B------:R-:W-:Y:S02]  /*75750*/  FSEL R2, RZ, 3.37028055040000000000e+12, P0 ;  /* 0x54442d18ff027808 */ /* 0x000fe40000000000 */
[----:B------:R-:W-:-:S07]  /*75760*/  FSEL R3, RZ, 2.1426990032196044922, P0 ;  /* 0x400921fbff037808 */ /* 0x000fce0000000000 */
.L_x_52661:
[----:B------:R-:W-:Y:S05]  /*75770*/  BSYNC B0 ;  /* 0x0000000000007941 */ /* 0x000fea0003800000 */
.L_x_52659:
[----:B------:R-:W-:Y:S01]  /*75780*/  DADD R48, |R48|, |R50| ;  /* 0x0000000030307229 */ /* 0x000fe20000000632 */
[----:B------:R-:W-:Y:S01]  /*75790*/  LOP3.LUT R51, R3, 0x80000000, R51, 0xb8, !PT ;  /* 0x8000000003337812 */ /* 0x000fe200078eb833 */
[----:B------:R-:W-:-:S06]  /*757a0*/  DMUL R52, R52, 0.5 ;  /* 0x3fe0000034347828 */ /* 0x000fcc0000000000 */
[----:B------:R-:W-:-:S06]  /*757b0*/  DSETP.GTU.AND P0, PT, |R48|, +INF , PT ;  /* 0x7ff000003000742a */ /* 0x000fcc0003f0c200 */
[----:B------:R-:W-:Y:S02]  /*757c0*/  FSEL R2, R48, R2, P0 ;  /* 0x0000000230027208 */ /* 0x000fe40000000000 */
[----:B------:R-:W-:Y:S01]  /*757d0*/  FSEL R3, R49, R51, P0 ;  /* 0x0000003331037208 */ /* 0x000fe20000000000 */
[----:B------:R-:W-:Y:S06]  /*757e0*/  BRA `(.L_x_52653) ;  /* 0x00000058003c7947 */ /* 0x000fec0003800000 */
.L_x_52654:
        /* <DEDUP_REMOVED lines=28> */
.L_x_52663:
        /* <DEDUP_REMOVED lines=75> */
.L_x_52662:
        /* <DEDUP_REMOVED lines=99> */
.L_x_52665:
        /* <DEDUP_REMOVED lines=23> */
.L_x_52668:
[----:B------:R-:W-:Y:S05]  /*76600*/  BSYNC B4 ;  /* 0x0000000000047941 */ /* 0x000fea0003800000 */
.L_x_52667:
        /* <DEDUP_REMOVED lines=29> */
.L_x_52666:
[----:B------:R-:W-:Y:S05]  /*767e0*/  BSYNC B3 ;  /* 0x0000000000037941 */ /* 0x000fea0003800000 */
.L_x_52664:
        /* <DEDUP_REMOVED lines=22> */
.L_x_52670:
[----:B------:R-:W-:Y:S05]  /*76950*/  BSYNC B3 ;  /* 0x0000000000037941 */ /* 0x000fea0003800000 */
.L_x_52669:
        /* <DEDUP_REMOVED lines=82> */
.L_x_52672:
[----:B------:R-:W-:-:S04]  /*76e80*/  ISETP.GE.AND P0, PT, R49, RZ, PT ;  /* 0x000000ff3100720c */ /* 0x000fc80003f06270 */
[----:B------:R-:W-:Y:S02]  /*76e90*/  FSEL R2, RZ, 3.37028055040000000000e+12, P0 ;  /* 0x54442d18ff027808 */ /* 0x000fe40000000000 */
[----:B------:R-:W-:-:S07]  /*76ea0*/  FSEL R3, RZ, 2.1426990032196044922, P0 ;  /* 0x400921fbff037808 */ /* 0x000fce0000000000 */
.L_x_52673:
[----:B------:R-:W-:Y:S05]  /*76eb0*/  BSYNC B0 ;  /* 0x0000000000007941 */ /* 0x000fea0003800000 */
.L_x_52671:
[----:B------:R-:W-:Y:S01]  /*76ec0*/  DADD R48, |R48|, |R50| ;  /* 0x0000000030307229 */ /* 0x000fe20000000632 */
[----:B------:R-:W-:Y:S01]  /*76ed0*/  LOP3.LUT R51, R3, 0x80000000, R51, 0xb8, !PT ;  /* 0x8000000003337812 */ /* 0x000fe200078eb833 */
[----:B------:R-:W-:-:S06]  /*76ee0*/  DMUL R52, R52, 0.5 ;  /* 0x3fe0000034347828 */ /* 0x000fcc0000000000 */
[----:B------:R-:W-:-:S06]  /*76ef0*/  DSETP.GTU.AND P0, PT, |R48|, +INF , PT ;  /* 0x7ff000003000742a */ /* 0x000fcc0003f0c200 */
[----:B------:R-:W-:Y:S02]  /*76f00*/  FSEL R2, R48, R2, P0 ;  /* 0x0000000230027208 */ /* 0x000fe40000000000 */
[----:B------:R-:W-:Y:S01]  /*76f10*/  FSEL R3, R49, R51, P0 ;  /* 0x0000003331037208 */ /* 0x000fe20000000000 */
[----:B------:R-:W-:Y:S06]  /*76f20*/  BRA `(.L_x_52653) ;  /* 0x00000040006c7947 */ /* 0x000fec0003800000 */
.L_x_52641:
        /* <DEDUP_REMOVED lines=135> */
.L_x_52675:
[----:B------:R-:W-:Y:S05]  /*777a0*/  BSYNC B0 ;  /* 0x0000000000007941 */ /* 0x000fea0003800000 */
.L_x_52674:
        /* <DEDUP_REMOVED lines=9> */
.L_x_52677:
[----:B------:R-:W-:Y:S05]  /*77840*/  BSYNC B3 ;  /* 0x0000000000037941 */ /* 0x000fea0003800000 */
.L_x_52676:
        /* <DEDUP_REMOVED lines=82> */
.L_x_52679:
[----:B------:R-:W-:-:S04]  /*77d70*/  ISETP.GE.AND P0, PT, R49, RZ, PT ;  /* 0x000000ff3100720c */ /* 0x000fc80003f06270 */
[----:B------:R-:W-:Y:S02]  /*77d80*/  FSEL R2, RZ, 3.37028055040000000000e+12, P0 ;  /* 0x54442d18ff027808 */ /* 0x000fe40000000000 */
[----:B------:R-:W-:-:S07]  /*77d90*/  FSEL R3, RZ, 2.1426990032196044922, P0 ;  /* 0x400921fbff037808 */ /* 0x000fce0000000000 */
.L_x_52680:
[----:B------:R-:W-:Y:S05]  /*77da0*/  BSYNC B0 ;  /* 0x0000000000007941 */ /* 0x000fea0003800000 */
.L_x_52678:
[----:B------:R-:W-:Y:S01]  /*77db0*/  DADD R48, |R48|, |R50| ;  /* 0x0000000030307229 */ /* 0x000fe20000000632 */
[----:B------:R-:W-:-:S07]  /*77dc0*/  LOP3.LUT R51, R3, 0x80000000, R51, 0xb8, !PT ;  /* 0x8000000003337812 */ /* 0x000fce00078eb833 */
[----:B------:R-:W-:-:S06]  /*77dd0*/  DSETP.GTU.AND P0, PT, |R48|, +INF , PT ;  /* 0x7ff000003000742a */ /* 0x000fcc0003f0c200 */
[----:B------:R-:W-:Y:S02]  /*77de0*/  FSEL R2, R48, R2, P0 ;  /* 0x0000000230027208 */ /* 0x000fe40000000000 */
[----:B------:R-:W-:Y:S01]  /*77df0*/  FSEL R3, R49, R51, P0 ;  /* 0x0000003331037208 */ /* 0x000fe20000000000 */
[----:B------:R-:W-:Y:S06]  /*77e00*/  BRA `(.L_x_52653) ;  /* 0x0000003000b47947 */ /* 0x000fec0003800000 */
.L_x_52640:
        /* <DEDUP_REMOVED lines=92> */
.L_x_52683:
        /* <DEDUP_REMOVED lines=23> */
.L_x_52686:
[----:B------:R-:W-:Y:S05]  /*78540*/  BSYNC B4 ;  /* 0x0000000000047941 */ /* 0x000fea0003800000 */
.L_x_52685:
        /* <DEDUP_REMOVED lines=29> */
.L_x_52684:
[----:B------:R-:W-:Y:S05]  /*78720*/  BSYNC B3 ;  /* 0x0000000000037941 */ /* 0x000fea0003800000 */
.L_x_52682:
        /* <DEDUP_REMOVED lines=83> */
.L_x_52681:
        /* <DEDUP_REMOVED lines=85> */
.L_x_52639:
        /* <DEDUP_REMOVED lines=24> */
.L_x_52688:
[----:B------:R-:W-:Y:S05]  /*79330*/  BSYNC B3 ;  /* 0x0000000000037941 */ /* 0x000fea0003800000 */
.L_x_52687:
        /* <DEDUP_REMOVED lines=25> */
.L_x_52690:
[----:B------:R-:W-:Y:S05]  /*794d0*/  BSYNC B3 ;  /* 0x0000000000037941 */ /* 0x000fea0003800000 */
.L_x_52689:
        /* <DEDUP_REMOVED lines=136> */
.L_x_52692:
[----:B------:R-:W-:Y:S05]  /*79d60*/  BSYNC B0 ;  /* 0x0000000000007941 */ /* 0x000fea0003800000 */
.L_x_52691:
        /* <DEDUP_REMOVED lines=9> */
.L_x_52694:
[----:B------:R-:W-:Y:S05]  /*79e00*/  BSYNC B3 ;  /* 0x0000000000037941 */ /* 0x000fea0003800000 */
.L_x_52693:
        /* <DEDUP_REMOVED lines=82> */
.L_x_52696:
[----:B------:R-:W-:-:S04]  /*7a330*/  ISETP.GE.AND P0, PT, R49, RZ, PT ;  /* 0x000000ff3100720c */ /* 0x000fc80003f06270 */
[----:B------:R-:W-:Y:S02]  /*7a340*/  FSEL R2, RZ, 3.37028055040000000000e+12, P0 ;  /* 0x54442d18ff027808 */ /* 0x000fe40000000000 */
[----:B------:R-:W-:-:S07]  /*7a350*/  FSEL R3, RZ, 2.1426990032196044922, P0 ;  /* 0x400921fbff037808 */ /* 0x000fce0000000000 */
.L_x_52697:
[----:B------:R-:W-:Y:S05]  /*7a360*/  BSYNC B0 ;  /* 0x0000000000007941 */ /* 0x000fea0003800000 */
.L_x_52695:
[----:B------:R-:W-:Y:S01]  /*7a370*/  DADD R48, |R48|, |R50| ;  /* 0x0000000030307229 */ /* 0x000fe20000000632 */
[----:B------:R-:W-:Y:S01]  /*7a380*/  LOP3.LUT R51, R3, 0x80000000, R51, 0xb8, !PT ;  /* 0x8000000003337812 */ /* 0x000fe200078eb833 */
[----:B------:R-:W-:-:S06]  /*7a390*/  DADD R52, R52, 1 ;  /* 0x3ff0000034347429 */ /* 0x000fcc0000000000 */
[----:B------:R-:W-:-:S06]  /*7a3a0*/  DSETP.GTU.AND P0, PT, |R48|, +INF , PT ;  /* 0x7ff000003000742a */ /* 0x000fcc0003f0c200 */
[----:B------:R-:W-:Y:S02]  /*7a3b0*/  FSEL R2, R48, R2, P0 ;  /* 0x0000000230027208 */ /* 0x000fe40000000000 */
[----:B------:R-:W-:Y:S01]  /*7a3c0*/  FSEL R3, R49, R51, P0 ;  /* 0x0000003331037208 */ /* 0x000fe20000000000 */
[----:B------:R-:W-:Y:S06]  /*7a3d0*/  BRA `(.L_x_52653) ;  /* 0x0000000c00407947 */ /* 0x000fec0003800000 */
.L_x_52638:
        /* <DEDUP_REMOVED lines=108> */
.L_x_52699:
[----:B------:R-:W-:Y:S05]  /*7aaa0*/  BSYNC B0 ;  /* 0x0000000000007941 */ /* 0x000fea0003800000 */
.L_x_52698:
        /* <DEDUP_REMOVED lines=8> */
.L_x_52701:
[----:B------:R-:W-:Y:S05]  /*7ab30*/  BSYNC B3 ;  /* 0x0000000000037941 */ /* 0x000fea0003800000 */
.L_x_52700:
        /* <DEDUP_REMOVED lines=82> */
.L_x_52703:
[----:B------:R-:W-:Y:S02]  /*7b060*/  FSEL R2, RZ, 3.37028055040000000000e+12, P2 ;  /* 0x54442d18ff027808 */ /* 0x000fe40001000000 */
[----:B------:R-:W-:-:S07]  /*7b070*/  FSEL R3, RZ, 2.1426990032196044922, P2 ;  /* 0x400921fbff037808 */ /* 0x000fce0001000000 */
.L_x_52704:
[----:B------:R-:W-:Y:S05]  /*7b080*/  BSYNC B0 ;  /* 0x0000000000007941 */ /* 0x000fea0003800000 */
.L_x_52702:
[----:B------:R-:W-:Y:S01]  /*7b090*/  DADD R48, |R48|, |R50| ;  /* 0x0000000030307229 */ /* 0x000fe20000000632 */
[----:B------:R-:W-:-:S07]  /*7b0a0*/  LOP3.LUT R51, R3, 0x80000000, R51, 0xb8, !PT ;  /* 0x8000000003337812 */ /* 0x000fce00078eb833 */
[----:B------:R-:W-:-:S06]  /*7b0b0*/  DSETP.GTU.AND P0, PT, |R48|, +INF , PT ;  /* 0x7ff000003000742a */ /* 0x000fcc0003f0c200 */
[----:B------:R-:W-:Y:S02]  /*7b0c0*/  FSEL R2, R48, R2, P0 ;  /* 0x0000000230027208 */ /* 0x000fe40000000000 */
[----:B------:R-:W-:-:S07]  /*7b0d0*/  FSEL R3, R49, R51, P0 ;  /* 0x0000003331037208 */ /* 0x000fce0000000000 */
.L_x_52653:
[----:B------:R-:W-:Y:S05]  /*7b0e0*/  BSYNC B2 ;  /* 0x0000000000027941 */ /* 0x000fea0003800000 */
.L_x_52637:
        /* <DEDUP_REMOVED lines=74> */
.L_x_52710:
[----:B------:R-:W-:Y:S05]  /*7b590*/  BSYNC B0 ;  /* 0x0000000000007941 */ /* 0x000fea0003800000 */
.L_x_52709:
        /* <DEDUP_REMOVED lines=23> */
.L_x_52712:
[----:B------:R-:W-:Y:S01]  /*7b710*/  DMUL R2, RZ, R10 ;  /* 0x0000000aff027228 */ /* 0x000fe20000000000 */
[----:B------:R-:W-:-:S10]  /*7b720*/  IMAD.MOV.U32 R4, RZ, RZ, RZ ;  /* 0x000000ffff047224 */ /* 0x000fd400078e00ff */
.L_x_52713:
[----:B------:R-:W-:Y:S05]  /*7b730*/  BSYNC B2 ;  /* 0x0000000000027941 */ /* 0x000fea0003800000 */
.L_x_52711:
        /* <DEDUP_REMOVED lines=47> */
.L_x_52715:
[----:B------:R-:W-:Y:S01]  /*7ba30*/  DMUL R2, RZ, R10 ;  /* 0x0000000aff027228 */ /* 0x000fe20000000000 */
[----:B------:R-:W-:-:S10]  /*7ba40*/  IMAD.MOV.U32 R8, RZ, RZ, RZ ;  /* 0x000000ffff087224 */ /* 0x000fd400078e00ff */
.L_x_52716:
[----:B------:R-:W-:Y:S05]  /*7ba50*/  BSYNC B2 ;  /* 0x0000000000027941 */ /* 0x000fea0003800000 */
.L_x_52714:
        /* <DEDUP_REMOVED lines=25> */
.L_x_52708:
        /* <DEDUP_REMOVED lines=62> */
.L_x_52718:
[----:B------:R-:W-:Y:S05]  /*7bfd0*/  BSYNC B0 ;  /* 0x0000000000007941 */ /* 0x000fea0003800000 */
.L_x_52717:
        /* <DEDUP_REMOVED lines=23> */
.L_x_52720:
[----:B------:R-:W-:Y:S01]  /*7c150*/  DMUL R2, RZ, R10 ;  /* 0x0000000aff027228 */ /* 0x000fe20000000000 */
[----:B------:R-:W-:-:S10]  /*7c160*/  IMAD.MOV.U32 R4, RZ, RZ, RZ ;  /* 0x000000ffff047224 */ /* 0x000fd400078e00ff */
.L_x_52721:
[----:B------:R-:W-:Y:S05]  /*7c170*/  BSYNC B2 ;  /* 0x0000000000027941 */ /* 0x000fea0003800000 */
.L_x_52719:
        /* <DEDUP_REMOVED lines=47> */
.L_x_52723:
[----:B------:R-:W-:Y:S01]  /*7c470*/  DMUL R2, RZ, R10 ;  /* 0x0000000aff027228 */ /* 0x000fe20000000000 */
[----:B------:R-:W-:-:S10]  /*7c480*/  IMAD.MOV.U32 R8, RZ, RZ, RZ ;  /* 0x000000ffff087224 */ /* 0x000fd400078e00ff */
.L_x_52724:
[----:B------:R-:W-:Y:S05]  /*7c490*/  BSYNC B2 ;  /* 0x0000000000027941 */ /* 0x000fea0003800000 */
.L_x_52722:
        /* <DEDUP_REMOVED lines=39> */
.L_x_52707:
        /* <DEDUP_REMOVED lines=11> */
.L_x_52725:
[----:B------:R-:W-:-:S10]  /*7c7c0*/  DADD R52, R10, -R10 ;  /* 0x000000000a347229 */ /* 0x000fd4000000080a */
[----:B------:R-:W-:Y:S02]  /*7c7d0*/  IMAD.MOV.U32 R54, RZ, RZ, R52 ;  /* 0x000000ffff367224 */ /* 0x000fe400078e0034 */
[----:B------:R-:W-:Y:S01]  /*7c7e0*/  IMAD.MOV.U32 R55, RZ, RZ, R53 ;  /* 0x000000ffff377224 */ /* 0x000fe200078e0035 */
[----:B------:R-:W-:Y:S06]  /*7c7f0*/  BRA `(.L_x_52636) ;  /* 0x00000008008c7947 */ /* 0x000fec0003800000 */
.L_x_52706:
        /* <DEDUP_REMOVED lines=25> */
.L_x_52727:
[----:B------:R-:W-:Y:S01]  /*7c990*/  DMUL R2, RZ, R10 ;  /* 0x0000000aff027228 */ /* 0x000fe20000000000 */
[----:B------:R-:W-:-:S10]  /*7c9a0*/  IMAD.MOV.U32 R8, RZ, RZ, RZ ;  /* 0x000000ffff087224 */ /* 0x000fd400078e00ff */
.L_x_52728:
[----:B------:R-:W-:Y:S05]  /*7c9b0*/  BSYNC B2 ;  /* 0x0000000000027941 */ /* 0x000fea0003800000 */
.L_x_52726:
        /* <DEDUP_REMOVED lines=47> */
.L_x_52730:
[----:B------:R-:W-:Y:S01]  /*7ccb0*/  DMUL R2, RZ, R10 ;  /* 0x0000000aff027228 */ /* 0x000fe20000000000 */
[----:B------:R-:W-:-:S10]  /*7ccc0*/  IMAD.MOV.U32 R8, RZ, RZ, RZ ;  /* 0x000000ffff087224 */ /* 0x000fd400078e00ff */
.L_x_52731:
[----:B------:R-:W-:Y:S05]  /*7ccd0*/  BSYNC B2 ;  /* 0x0000000000027941 */ /* 0x000fea0003800000 */
.L_x_52729:
        /* <DEDUP_REMOVED lines=24> */
.L_x_52705:
        /* <DEDUP_REMOVED lines=58> */
.L_x_52733:
[----:B------:R-:W-:Y:S05]  /*7d200*/  BSYNC B0 ;  /* 0x0000000000007941 */ /* 0x000fea0003800000 */
.L_x_52732:
[----:B------:R-:W-:Y:S02]  /*7d210*/  IMAD.MOV.U32 R54, RZ, RZ, R10 ;  /* 0x000000ffff367224 */ /* 0x000fe400078e000a */
[----:B------:R-:W-:-:S07]  /*7d220*/  IMAD.MOV.U32 R55, RZ, RZ, R11 ;  /* 0x000000ffff377224 */ /* 0x000fce00078e000b */
.L_x_52636:
[----:B------:R-:W-:Y:S05]  /*7d230*/  BSYNC B1 ;  /* 0x0000000000017941 */ /* 0x000fea0003800000 */
.L_x_52635:
        /* <DEDUP_REMOVED lines=123> */
.L_x_52743:
        /* <DEDUP_REMOVED lines=23> */
.L_x_52746:
[----:B------:R-:W-:Y:S05]  /*7db60*/  BSYNC B4 ;  /* 0x0000000000047941 */ /* 0x000fea0003800000 */
.L_x_52745:
        /* <DEDUP_REMOVED lines=29> */
.L_x_52744:
[----:B------:R-:W-:Y:S05]  /*7dd40*/  BSYNC B3 ;  /* 0x0000000000037941 */ /* 0x000fea0003800000 */
.L_x_52742:
        /* <DEDUP_REMOVED lines=22> */
.L_x_52748:
[----:B------:R-:W-:Y:S05]  /*7deb0*/  BSYNC B3 ;  /* 0x0000000000037941 */ /* 0x000fea0003800000 */
.L_x_52747:
        /* <DEDUP_REMOVED lines=82> */
.L_x_52750:
[----:B------:R-:W-:-:S04]  /*7e3e0*/  ISETP.GE.AND P0, PT, R41, RZ, PT ;  /* 0x000000ff2900720c */ /* 0x000fc80003f06270 */
[----:B------:R-:W-:Y:S02]  /*7e3f0*/  FSEL R2, RZ, 3.37028055040000000000e+12, P0 ;  /* 0x54442d18ff027808 */ /* 0x000fe40000000000 */
[----:B------:R-:W-:-:S07]  /*7e400*/  FSEL R3, RZ, 2.1426990032196044922, P0 ;  /* 0x400921fbff037808 */ /* 0x000fce0000000000 */
.L_x_52751:
[----:B------:R-:W-:Y:S05]  /*7e410*/  BSYNC B0 ;  /* 0x0000000000007941 */ /* 0x000fea0003800000 */
.L_x_52749:
[----:B------:R-:W-:Y:S01]  /*7e420*/  DADD R40, |R40|, |R42| ;  /* 0x0000000028287229 */ /* 0x000fe2000000062a */
[----:B------:R-:W-:Y:S01]  /*7e430*/  LOP3.LUT R43, R3, 0x80000000, R43, 0xb8, !PT ;  /* 0x80000000032b7812 */ /* 0x000fe200078eb82b */
[----:B------:R-:W-:-:S06]  /*7e440*/  DMUL R44, R44, 0.5 ;  /* 0x3fe000002c2c7828 */ /* 0x000fcc0000000000 */
[----:B------:R-:W-:-:S06]  /*7e450*/  DSETP.GTU.AND P0, PT, |R40|, +INF , PT ;  /* 0x7ff000002800742a */ /* 0x000fcc0003f0c200 */
[----:B------:R-:W-:Y:S02]  /*7e460*/  FSEL R2, R40, R2, P0 ;  /* 0x0000000228027208 */ /* 0x000fe40000000000 */
[----:B------:R-:W-:Y:S01]  /*7e470*/  FSEL R3, R41, R43, P0 ;  /* 0x0000002b29037208 */ /* 0x000fe20000000000 */
[----:B------:R-:W-:Y:S06]  /*7e480*/  BRA `(.L_x_52752) ;  /* 0x0000006400687947 */ /* 0x000fec0003800000 */
.L_x_52741:
        /* <DEDUP_REMOVED lines=99> */
.L_x_52755:
[----:B------:R-:W-:Y:S05]  /*7eac0*/  BSYNC B0 ;  /* 0x0000000000007941 */ /* 0x000fea0003800000 */
.L_x_52754:
        /* <DEDUP_REMOVED lines=9> */
.L_x_52757:
[----:B------:R-:W-:Y:S05]  /*7eb60*/  BSYNC B3 ;  /* 0x0000000000037941 */ /* 0x000fea0003800000 */
.L_x_52756:
        /* <DEDUP_REMOVED lines=82> */
.L_x_52759:
[----:B------:R-:W-:-:S04]  /*7f090*/  ISETP.GE.AND P0, PT, R41, RZ, PT ;  /* 0x000000ff2900720c */ /* 0x000fc80003f06270 */
[----:B------:R-:W-:Y:S02]  /*7f0a0*/  FSEL R2, RZ, 3.37028055040000000000e+12, P0 ;  /* 0x54442d18ff027808 */ /* 0x000fe40000000000 */
[----:B------:R-:W-:-:S07]  /*7f0b0*/  FSEL R3, RZ, 2.1426990032196044922, P0 ;  /* 0x400921fbff037808 */ /* 0x000fce0000000000 */
.L_x_52760:
[----:B------:R-:W-:Y:S05]  /*7f0c0*/  BSYNC B0 ;  /* 0x0000000000007941 */ /* 0x000fea0003800000 */
.L_x_52758:
[----:B------:R-:W-:Y:S01]  /*7f0d0*/  DADD R40, |R40|, |R42| ;  /* 0x0000000028287229 */ /* 0x000fe2000000062a */
[----:B------:R-:W-:Y:S01]  /*7f0e0*/  LOP3.LUT R43, R3, 0x80000000, R43, 0xb8, !PT ;  /* 0x80000000032b7812 */ /* 0x000fe200078eb82b */
[----:B------:R-:W-:-:S06]  /*7f0f0*/  DMUL R44, R44, 0.5 ;  /* 0x3fe000002c2c7828 */ /* 0x000fcc0000000000 */
[----:B------:R-:W-:-:S06]  /*7f100*/  DSETP.GTU.AND P0, PT, |R40|, +INF , PT ;  /* 0x7ff000002800742a */ /* 0x000fcc0003f0c200 */
[----:B------:R-:W-:Y:S02]  /*7f110*/  FSEL R2, R40, R2, P0 ;  /* 0x0000000228027208 */ /* 0x000fe40000000000 */
[----:B------:R-:W-:Y:S01]  /*7f120*/  FSEL R3, R41, R43, P0 ;  /* 0x0000002b29037208 */ /* 0x000fe20000000000 */
[----:B------:R-:W-:Y:S06]  /*7f130*/  BRA `(.L_x_52752) ;  /* 0x00000058003c7947 */ /* 0x000fec0003800000 */
.L_x_52753:
        /* <DEDUP_REMOVED lines=28> */
.L_x_52762:
        /* <DEDUP_REMOVED lines=75> */
.L_x_52761:
        /* <DEDUP_REMOVED lines=99> */
.L_x_52764:
        /* <DEDUP_REMOVED lines=23> */
.L_x_52767:
[----:B------:R-:W-:Y:S05]  /*7ff50*/  BSYNC B4 ;  /* 0x0000000000047941 */ /* 0x000fea0003800000 */
.L_x_52766:
        /* <DEDUP_REMOVED lines=29> */
.L_x_52765:
[----:B------:R-:W-:Y:S05]  /*80130*/  BSYNC B3 ;  /* 0x0000000000037941 */ /* 0x000fea0003800000 */
.L_x_52763:
        /* <DEDUP_REMOVED lines=22> */
.L_x_52769:
[----:B------:R-:W-:Y:S05]  /*802a0*/  BSYNC B3 ;  /* 0x0000000000037941 */ /* 0x000fea0003800000 */
.L_x_52768:
        /* <DEDUP_REMOVED lines=82> */
.L_x_52771:
[----:B------:R-:W-:-:S04]  /*807d0*/  ISETP.GE.AND P0, PT, R41, RZ, PT ;  /* 0x000000ff2900720c */ /* 0x000fc80003f06270 */
[----:B------:R-:W-:Y:S02]  /*807e0*/  FSEL R2, RZ, 3.37028055040000000000e+12, P0 ;  /* 0x54442d18ff027808 */ /* 0x000fe40000000000 */
[----:B------:R-:W-:-:S07]  /*807f0*/  FSEL R3, RZ, 2.1426990032196044922, P0 ;  /* 0x400921fbff037808 */ /* 0x000fce0000000000 */
.L_x_52772:
[----:B------:R-:W-:Y:S05]  /*80800*/  BSYNC B0 ;  /* 0x0000000000007941 */ /* 0x000fea0003800000 */
.L_x_52770:
[----:B------:R-:W-:Y:S01]  /*80810*/  DADD R40, |R40|, |R42| ;  /* 0x0000000028287229 */ /* 0x000fe2000000062a */
[----:B------:R-:W-:Y:S01]  /*80820*/  LOP3.LUT R43, R3, 0x80000000, R43, 0xb8, !PT ;  /* 0x80000000032b7812 */ /* 0x000fe200078eb82b */
[----:B------:R-:W-:-:S06]  /*80830*/  DMUL R44, R44, 0.5 ;  /* 0x3fe000002c2c7828 */ /* 0x000fcc0000000000 */
[----:B------:R-:W-:-:S06]  /*80840*/  DSETP.GTU.AND P0, PT, |R40|, +INF , PT ;  /* 0x7ff000002800742a */ /* 0x000fcc0003f0c200 */
[----:B------:R-:W-:Y:S02]  /*80850*/  FSEL R2, R40, R2, P0 ;  /* 0x0000000228027208 */ /* 0x000fe40000000000 */
[----:B------:R-:W-:Y:S01]  /*80860*/  FSEL R3, R41, R43, P0 ;  /* 0x0000002b29037208 */ /* 0x000fe20000000000 */
[----:B------:R-:W-:Y:S06]  /*80870*/  BRA `(.L_x_52752) ;  /* 0x00000040006c7947 */ /* 0x000fec0003800000 */
.L_x_52740:
        /* <DEDUP_REMOVED lines=135> */
.L_x_52774:
[----:B------:R-:W-:Y:S05]  /*810f0*/  BSYNC B0 ;  /* 0x0000000000007941 */ /* 0x000fea0003800000 */
.L_x_52773:
        /* <DEDUP_REMOVED lines=9> */
.L_x_52776:
[----:B------:R-:W-:Y:S05]  /*81190*/  BSYNC B3 ;  /* 0x0000000000037941 */ /* 0x000fea0003800000 */
.L_x_52775:
        /* <DEDUP_REMOVED lines=82> */
.L_x_52778:
[----:B------:R-:W-:-:S04]  /*816c0*/  ISETP.GE.AND P0, PT, R41, RZ, PT ;  /* 0x000000ff2900720c */ /* 0x000fc80003f06270 */
[----:B------:R-:W-:Y:S02]  /*816d0*/  FSEL R2, RZ, 3.37028055040000000000e+12, P0 ;  /* 0x54442d18ff027808 */ /* 0x000fe40000000000 */
[----:B------:R-:W-:-:S07]  /*816e0*/  FSEL R3, RZ, 2.1426990032196044922, P0 ;  /* 0x400921fbff037808 */ /* 0x000fce0000000000 */
.L_x_52779:
[----:B------:R-:W-:Y:S05]  /*816f0*/  BSYNC B0 ;  /* 0x0000000000007941 */ /* 0x000fea0003800000 */
.L_x_52777:
[----:B------:R-:W-:Y:S01]  /*81700*/  DADD R40, |R40|, |R42| ;  /* 0x0000000028287229 */ /* 0x000fe2000000062a */
[----:B------:R-:W-:-:S07]  /*81710*/  LOP3.LUT R43, R3, 0x80000000, R43, 0xb8, !PT ;  /* 0x80000000032b7812 */ /* 0x000fce00078eb82b */
[----:B------:R-:W-:-:S06]  /*81720*/  DSETP.GTU.AND P0, PT, |R40|, +INF , PT ;  /* 0x7ff000002800742a */ /* 0x000fcc0003f0c200 */
[----:B------:R-:W-:Y:S02]  /*81730*/  FSEL R2, R40, R2, P0 ;  /* 0x0000000228027208 */ /* 0x000fe40000000000 */
[----:B------:R-:W-:Y:S01]  /*81740*/  FSEL R3, R41, R43, P0 ;  /* 0x0000002b29037208 */ /* 0x000fe20000000000 */
[----:B------:R-:W-:Y:S06]  /*81750*/  BRA `(.L_x_52752) ;  /* 0x0000003000b47947 */ /* 0x000fec0003800000 */
.L_x_52739:
        /* <DEDUP_REMOVED lines=92> */
.L_x_52782:
        /* <DEDUP_REMOVED lines=23> */
.L_x_52785:
[----:B------:R-:W-:Y:S05]  /*81e90*/  BSYNC B4 ;  /* 0x0000000000047941 */ /* 0x000fea0003800000 */
.L_x_52784:
        /* <DEDUP_REMOVED lines=29> */
.L_x_52783:
[----:B------:R-:W-:Y:S05]  /*82070*/  BSYNC B3 ;  /* 0x0000000000037941 */ /* 0x000fea0003800000 */
.L_x_52781:
        /* <DEDUP_REMOVED lines=83> */
.L_x_52780:
        /* <DEDUP_REMOVED lines=85> */
.L_x_52738:
        /* <DEDUP_REMOVED lines=24> */
.L_x_52787:
[----:B------:R-:W-:Y:S05]  /*82c80*/  BSYNC B3 ;  /* 0x0000000000037941 */ /* 0x000fea0003800000 */
.L_x_52786:
        /* <DEDUP_REMOVED lines=25> */
.L_x_52789:
[----:B------:R-:W-:Y:S05]  /*82e20*/  BSYNC B3 ;  /* 0x0000000000037941 */ /* 0x000fea0003800000 */
.L_x_52788:
        /* <DEDUP_REMOVED lines=136> */
.L_x_52791:
[----:B------:R-:W-:Y:S05]  /*836b0*/  BSYNC B0 ;  /* 0x0000000000007941 */ /* 0x000fea0003800000 */
.L_x_52790:
        /* <DEDUP_REMOVED lines=9> */
.L_x_52793:
[----:B------:R-:W-:Y:S05]  /*83750*/  BSYNC B3 ;  /* 0x0000000000037941 */ /* 0x000fea0003800000 */
.L_x_52792:
        /* <DEDUP_REMOVED lines=82> */
.L_x_52795:
[----:B------:R-:W-:-:S04]  /*83c80*/  ISETP.GE.AND P0, PT, R41, RZ, PT ;  /* 0x000000ff2900720c */ /* 0x000fc80003f06270 */
[----:B------:R-:W-:Y:S02]  /*83c90*/  FSEL R2, RZ, 3.37028055040000000000e+12, P0 ;  /* 0x54442d18ff027808 */ /* 0x000fe40000000000 */
[----:B------:R-:W-:-:S07]  /*83ca0*/  FSEL R3, RZ, 2.1426990032196044922, P0 ;  /* 0x400921fbff037808 */ /* 0x000fce0000000000 */
.L_x_52796:
[----:B------:R-:W-:Y:S05]  /*83cb0*/  BSYNC B0 ;  /* 0x0000000000007941 */ /* 0x000fea0003800000 */
.L_x_52794:
[----:B------:R-:W-:Y:S01]  /*83cc0*/  DADD R40, |R40|, |R42| ;  /* 0x0000000028287229 */ /* 0x000fe2000000062a */
[----:B------:R-:W-:Y:S01]  /*83cd0*/  LOP3.LUT R43, R3, 0x80000000, R43, 0xb8, !PT ;  /* 0x80000000032b7812 */ /* 0x000fe200078eb82b */
[----:B------:R-:W-:-:S06]  /*83ce0*/  DADD R44, R44, 1 ;  /* 0x3ff000002c2c7429 */ /* 0x000fcc0000000000 */
[----:B------:R-:W-:-:S06]  /*83cf0*/  DSETP.GTU.AND P0, PT, |R40|, +INF , PT ;  /* 0x7ff000002800742a */ /* 0x000fcc0003f0c200 */
[----:B------:R-:W-:Y:S02]  /*83d00*/  FSEL R2, R40, R2, P0 ;  /* 0x0000000228027208 */ /* 0x000fe40000000000 */
[----:B------:R-:W-:Y:S01]  /*83d10*/  FSEL R3, R41, R43, P0 ;  /* 0x0000002b29037208 */ /* 0x000fe20000000000 */
[----:B------:R-:W-:Y:S06]  /*83d20*/  BRA `(.L_x_52752) ;  /* 0x0000000c00407947 */ /* 0x000fec0003800000 */
.L_x_52737:
        /* <DEDUP_REMOVED lines=108> */
.L_x_52798:
[----:B------:R-:W-:Y:S05]  /*843f0*/  BSYNC B0 ;  /* 0x0000000000007941 */ /* 0x000fea0003800000 */
.L_x_52797:
        /* <DEDUP_REMOVED lines=8> */
.L_x_52800:
[----:B------:R-:W-:Y:S05]  /*84480*/  BSYNC B3 ;  /* 0x0000000000037941 */ /* 0x000fea0003800000 */
.L_x_52799:
        /* <DEDUP_REMOVED lines=82> */
.L_x_52802:
[----:B------:R-:W-:Y:S02]  /*849b0*/  FSEL R2, RZ, 3.37028055040000000000e+12, P2 ;  /* 0x54442d18ff027808 */ /* 0x000fe40001000000 */
[----:B------:R-:W-:-:S07]  /*849c0*/  FSEL R3, RZ, 2.1426990032196044922, P2 ;  /* 0x400921fbff037808 */ /* 0x000fce0001000000 */
.L_x_52803:
[----:B------:R-:W-:Y:S05]  /*849d0*/  BSYNC B0 ;  /* 0x0000000000007941 */ /* 0x000fea0003800000 */
.L_x_52801:
[----:B------:R-:W-:Y:S01]  /*849e0*/  DADD R40, |R40|, |R42| ;  /* 0x0000000028287229 */ /* 0x000fe2000000062a */
[----:B------:R-:W-:-:S07]  /*849f0*/  LOP3.LUT R43, R3, 0x80000000, R43, 0xb8, !PT ;  /* 0x80000000032b7812 */ /* 0x000fce00078eb82b */
[----:B------:R-:W-:-:S06]  /*84a00*/  DSETP.GTU.AND P0, PT, |R40|, +INF , PT ;  /* 0x7ff000002800742a */ /* 0x000fcc0003f0c200 */
[----:B------:R-:W-:Y:S02]  /*84a10*/  FSEL R2, R40, R2, P0 ;  /* 0x0000000228027208 */ /* 0x000fe40000000000 */
[----:B------:R-:W-:-:S07]  /*84a20*/  FSEL R3, R41, R43, P0 ;  /* 0x0000002b29037208 */ /* 0x000fce0000000000 */
.L_x_52752:
[----:B------:R-:W-:Y:S05]  /*84a30*/  BSYNC B2 ;  /* 0x0000000000027941 */ /* 0x000fea0003800000 */
.L_x_52736:
        /* <DEDUP_REMOVED lines=74> */
.L_x_52809:
[----:B------:R-:W-:Y:S05]  /*84ee0*/  BSYNC B0 ;  /* 0x0000000000007941 */ /* 0x000fea0003800000 */
.L_x_52808:
        /* <DEDUP_REMOVED lines=24> */
.L_x_52811:
[----:B------:R-:W-:Y:S01]  /*85070*/  DMUL R2, RZ, R10 ;  /* 0x0000000aff027228 */ /* 0x000fe20000000000 */
[----:B------:R-:W-:-:S10]  /*85080*/  IMAD.MOV.U32 R8, RZ, RZ, RZ ;  /* 0x000000ffff087224 */ /* 0x000fd400078e00ff */
.L_x_52812:
[----:B------:R-:W-:Y:S05]  /*85090*/  BSYNC B2 ;  /* 0x0000000000027941 */ /* 0x000fea0003800000 */
.L_x_52810:
        /* <DEDUP_REMOVED lines=47> */
.L_x_52814:
[----:B------:R-:W-:Y:S01]  /*85390*/  DMUL R2, RZ, R10 ;  /* 0x0000000aff027228 */ /* 0x000fe20000000000 */
[----:B------:R-:W-:-:S10]  /*853a0*/  IMAD.MOV.U32 R8, RZ, RZ, RZ ;  /* 0x000000ffff087224 */ /* 0x000fd400078e00ff */
.L_x_52815:
[----:B------:R-:W-:Y:S05]  /*853b0*/  BSYNC B2 ;  /* 0x0000000000027941 */ /* 0x000fea0003800000 */
.L_x_52813:
        /* <DEDUP_REMOVED lines=25> */
.L_x_52807:
        /* <DEDUP_REMOVED lines=62> */
.L_x_52817:
[----:B------:R-:W-:Y:S05]  /*85930*/  BSYNC B0 ;  /* 0x0000000000007941 */ /* 0x000fea0003800000 */
.L_x_52816:
        /* <DEDUP_REMOVED lines=24> */
.L_x_52819:
[----:B------:R-:W-:Y:S01]  /*85ac0*/  DMUL R2, RZ, R10 ;  /* 0x0000000aff027228 */ /* 0x000fe20000000000 */
[----:B------:R-:W-:-:S10]  /*85ad0*/  IMAD.MOV.U32 R8, RZ, RZ, RZ ;  /* 0x000000ffff087224 */ /* 0x000fd400078e00ff */
.L_x_52820:
[----:B------:R-:W-:Y:S05]  /*85ae0*/  BSYNC B2 ;  /* 0x0000000000027941 */ /* 0x000fea0003800000 */
.L_x_52818:
        /* <DEDUP_REMOVED lines=47> */
.L_x_52822:
[----:B------:R-:W-:Y:S01]  /*85de0*/  DMUL R2, RZ, R10 ;  /* 0x0000000aff027228 */ /* 0x000fe20000000000 */
[----:B------:R-:W-:-:S10]  /*85df0*/  IMAD.MOV.U32 R8, RZ, RZ, RZ ;  /* 0x000000ffff087224 */ /* 0x000fd400078e00ff */
.L_x_52823:
[----:B------:R-:W-:Y:S05]  /*85e00*/  BSYNC B2 ;  /* 0x0000000000027941 */ /* 0x000fea0003800000 */
.L_x_52821:
        /* <DEDUP_REMOVED lines=39> */
.L_x_52806:
        /* <DEDUP_REMOVED lines=11> */
.L_x_52824:
[----:B------:R-:W-:-:S10]  /*86130*/  DADD R56, R10, -R10 ;  /* 0x000000000a387229 */ /* 0x000fd4000000080a */
[----:B------:R-:W-:Y:S02]  /*86140*/  IMAD.MOV.U32 R58, RZ, RZ, R56 ;  /* 0x000000ffff3a7224 */ /* 0x000fe400078e0038 */
[----:B------:R-:W-:Y:S01]  /*86150*/  IMAD.MOV.U32 R59, RZ, RZ, R57 ;  /* 0x000000ffff3b7224 */ /* 0x000fe200078e0039 */
[----:B------:R-:W-:Y:S06]  /*86160*/  BRA `(.L_x_52735) ;  /* 0x00000008008c7947 */ /* 0x000fec0003800000 */
.L_x_52805:
        /* <DEDUP_REMOVED lines=25> */
.L_x_52826:
[----:B------:R-:W-:Y:S01]  /*86300*/  DMUL R2, RZ, R10 ;  /* 0x0000000aff027228 */ /* 0x000fe20000000000 */
[----:B------:R-:W-:-:S10]  /*86310*/  IMAD.MOV.U32 R8, RZ, RZ, RZ ;  /* 0x000000ffff087224 */ /* 0x000fd400078e00ff */
.L_x_52827:
[----:B------:R-:W-:Y:S05]  /*86320*/  BSYNC B2 ;  /* 0x0000000000027941 */ /* 0x000fea0003800000 */
.L_x_52825:
        /* <DEDUP_REMOVED lines=47> */
.L_x_52829:
[----:B------:R-:W-:Y:S01]  /*86620*/  DMUL R2, RZ, R10 ;  /* 0x0000000aff027228 */ /* 0x000fe20000000000 */
[----:B------:R-:W-:-:S10]  /*86630*/  IMAD.MOV.U32 R8, RZ, RZ, RZ ;  /* 0x000000ffff087224 */ /* 0x000fd400078e00ff */
.L_x_52830:
[----:B------:R-:W-:Y:S05]  /*86640*/  BSYNC B2 ;  /* 0x0000000000027941 */ /* 0x000fea0003800000 */
.L_x_52828:
        /* <DEDUP_REMOVED lines=24> */
.L_x_52804:
        /* <DEDUP_REMOVED lines=58> */
.L_x_52832:
[----:B------:R-:W-:Y:S05]  /*86b70*/  BSYNC B0 ;  /* 0x0000000000007941 */ /* 0x000fea0003800000 */
.L_x_52831:
[----:B------:R-:W-:Y:S02]  /*86b80*/  IMAD.MOV.U32 R58, RZ, RZ, R10 ;  /* 0x000000ffff3a7224 */ /* 0x000fe400078e000a */
[----:B------:R-:W-:-:S07]  /*86b90*/  IMAD.MOV.U32 R59, RZ, RZ, R11 ;  /* 0x000000ffff3b7224 */ /* 0x000fce00078e000b */
.L_x_52735:
[----:B------:R-:W-:Y:S05]  /*86ba0*/  BSYNC B1 ;  /* 0x0000000000017941 */ /* 0x000fea0003800000 */
.L_x_52734:
        /* <DEDUP_REMOVED lines=125> */
.L_x_52842:
        /* <DEDUP_REMOVED lines=23> */
.L_x_52845:
[----:B------:R-:W-:Y:S05]  /*874f0*/  BSYNC B4 ;  /* 0x0000000000047941 */ /* 0x000fea0003800000 */
.L_x_52844:
        /* <DEDUP_REMOVED lines=29> */
.L_x_52843:
[----:B------:R-:W-:Y:S05]  /*876d0*/  BSYNC B3 ;  /* 0x0000000000037941 */ /* 0x000fea0003800000 */
.L_x_52841:
        /* <DEDUP_REMOVED lines=22> */
.L_x_52847:
[----:B------:R-:W-:Y:S05]  /*87840*/  BSYNC B3 ;  /* 0x0000000000037941 */ /* 0x000fea0003800000 */
.L_x_52846:
        /* <DEDUP_REMOVED lines=82> */
.L_x_52849:
[----:B------:R-:W-:-:S04]  /*87d70*/  ISETP.GE.AND P0, PT, R33, RZ, PT ;  /* 0x000000ff2100720c */ /* 0x000fc80003f06270 */
[----:B------:R-:W-:Y:S02]  /*87d80*/  FSEL R2, RZ, 3.37028055040000000000e+12, P0 ;  /* 0x54442d18ff027808 */ /* 0x000fe40000000000 */
[----:B------:R-:W-:-:S07]  /*87d90*/  FSEL R3, RZ, 2.1426990032196044922, P0 ;  /* 0x400921fbff037808 */ /* 0x000fce0000000000 */
.L_x_52850:
[----:B------:R-:W-:Y:S05]  /*87da0*/  BSYNC B0 ;  /* 0x0000000000007941 */ /* 0x000fea0003800000 */
.L_x_52848:
[----:B------:R-:W-:Y:S01]  /*87db0*/  DADD R32, |R32|, |R34| ;  /* 0x0000000020207229 */ /* 0x000fe20000000622 */
[----:B------:R-:W-:Y:S01]  /*87dc0*/  LOP3.LUT R35, R3, 0x80000000, R35, 0xb8, !PT ;  /* 0x8000000003237812 */ /* 0x000fe200078eb823 */
[----:B------:R-:W-:-:S06]  /*87dd0*/  DMUL R36, R36, 0.5 ;  /* 0x3fe0000024247828 */ /* 0x000fcc0000000000 */
[----:B------:R-:W-:-:S06]  /*87de0*/  DSETP.GTU.AND P0, PT, |R32|, +INF , PT ;  /* 0x7ff000002000742a */ /* 0x000fcc0003f0c200 */
[----:B------:R-:W-:Y:S02]  /*87df0*/  FSEL R2, R32, R2, P0 ;  /* 0x0000000220027208 */ /* 0x000fe40000000000 */
[----:B------:R-:W-:Y:S01]  /*87e00*/  FSEL R3, R33, R35, P0 ;  /* 0x0000002321037208 */ /* 0x000fe20000000000 */
[----:B------:R-:W-:Y:S06]  /*87e10*/  BRA `(.L_x_52851) ;  /* 0x0000006400687947 */ /* 0x000fec0003800000 */
.L_x_52840:
        /* <DEDUP_REMOVED lines=99> */
.L_x_52854:
[----:B------:R-:W-:Y:S05]  /*88450*/  BSYNC B0 ;  /* 0x0000000000007941 */ /* 0x000fea0003800000 */
.L_x_52853:
        /* <DEDUP_REMOVED lines=9> */
.L_x_52856:
[----:B------:R-:W-:Y:S05]  /*884f0*/  BSYNC B3 ;  /* 0x0000000000037941 */ /* 0x000fea0003800000 */
.L_x_52855:
        /* <DEDUP_REMOVED lines=82> */
.L_x_52858:
[----:B------:R-:W-:-:S04]  /*88a20*/  ISETP.GE.AND P0, PT, R33, RZ, PT ;  /* 0x000000ff2100720c */ /* 0x000fc80003f06270 */
[----:B------:R-:W-:Y:S02]  /*88a30*/  FSEL R2, RZ, 3.37028055040000000000e+12, P0 ;  /* 0x54442d18ff027808 */ /* 0x000fe40000000000 */
[----:B------:R-:W-:-:S07]  /*88a40*/  FSEL R3, RZ, 2.1426990032196044922, P0 ;  /* 0x400921fbff037808 */ /* 0x000fce0000000000 */
.L_x_52859:
[----:B------:R-:W-:Y:S05]  /*88a50*/  BSYNC B0 ;  /* 0x0000000000007941 */ /* 0x000fea0003800000 */
.L_x_52857:
[----:B------:R-:W-:Y:S01]  /*88a60*/  DADD R32, |R32|, |R34| ;  /* 0x0000000020207229 */ /* 0x000fe20000000622 */
[----:B------:R-:W-:Y:S01]  /*88a70*/  LOP3.LUT R35, R3, 0x80000000, R35, 0xb8, !PT ;  /* 0x8000000003237812 */ /* 0x000fe200078eb823 */
[----:B------:R-:W-:-:S06]  /*88a80*/  DMUL R36, R36, 0.5 ;  /* 0x3fe0000024247828 */ /* 0x000fcc0000000000 */
[----:B------:R-:W-:-:S06]  /*88a90*/  DSETP.GTU.AND P0, PT, |R32|, +INF , PT ;  /* 0x7ff000002000742a */ /* 0x000fcc0003f0c200 */
[----:B------:R-:W-:Y:S02]  /*88aa0*/  FSEL R2, R32, R2, P0 ;  /* 0x0000000220027208 */ /* 0x000fe40000000000 */
[----:B------:R-:W-:Y:S01]  /*88ab0*/  FSEL R3, R33, R35, P0 ;  /* 0x0000002321037208 */ /* 0x000fe20000000000 */
[----:B------:R-:W-:Y:S06]  /*88ac0*/  BRA `(.L_x_52851) ;  /* 0x00000058003c7947 */ /* 0x000fec0003800000 */
.L_x_52852:
        /* <DEDUP_REMOVED lines=28> */
.L_x_52861:
        /* <DEDUP_REMOVED lines=75> */
.L_x_52860:
        /* <DEDUP_REMOVED lines=99> */
.L_x_52863:
        /* <DEDUP_REMOVED lines=23> */
.L_x_52866:
[----:B------:R-:W-:Y:S05]  /*898e0*/  BSYNC B4 ;  /* 0x0000000000047941 */ /* 0x000fea0003800000 */
.L_x_52865:
        /* <DEDUP_REMOVED lines=29> */
.L_x_52864:
[----:B------:R-:W-:Y:S05]  /*89ac0*/  BSYNC B3 ;  /* 0x0000000000037941 */ /* 0x000fea0003800000 */
.L_x_52862:
        /* <DEDUP_REMOVED lines=22> */
.L_x_52868:
[----:B------:R-:W-:Y:S05]  /*89c30*/  BSYNC B3 ;  /* 0x0000000000037941 */ /* 0x000fea0003800000 */
.L_x_52867:
        /* <DEDUP_REMOVED lines=82> */
.L_x_52870:
[----:B------:R-:W-:-:S04]  /*8a160*/  ISETP.GE.AND P0, PT, R33, RZ, PT ;  /* 0x000000ff2100720c */ /* 0x000fc80003f06270 */
[----:B------:R-:W-:Y:S02]  /*8a170*/  FSEL R2, RZ, 3.37028055040000000000e+12, P0 ;  /* 0x54442d18ff027808 */ /* 0x000fe40000000000 */
[----:B------:R-:W-:-:S07]  /*8a180*/  FSEL R3, RZ, 2.1426990032196044922, P0 ;  /* 0x400921fbff037808 */ /* 0x000fce0000000000 */
.L_x_52871:
[----:B------:R-:W-:Y:S05]  /*8a190*/  BSYNC B0 ;  /* 0x0000000000007941 */ /* 0x000fea0003800000 */
.L_x_52869:
[----:B------:R-:W-:Y:S01]  /*8a1a0*/  DADD R32, |R32|, |R34| ;  /* 0x0000000020207229 */ /* 0x000fe20000000622 */
[----:B------:R-:W-:Y:S01]  /*8a1b0*/  LOP3.LUT R35, R3, 0x80000000, R35, 0xb8, !PT ;  /* 0x8000000003237812 */ /* 0x000fe200078eb823 */
[----:B------:R-:W-:-:S06]  /*8a1c0*/  DMUL R36, R36, 0.5 ;  /* 0x3fe0000024247828 */ /* 0x000fcc0000000000 */
[----:B------:R-:W-:-:S06]  /*8a1d0*/  DSETP.GTU.AND P0, PT, |R32|, +INF , PT ;  /* 0x7ff000002000742a */ /* 0x000fcc0003f0c200 */
[----:B------:R-:W-:Y:S02]  /*8a1e0*/  FSEL R2, R32, R2, P0 ;  /* 0x0000000220027208 */ /* 0x000fe40000000000 */
[----:B------:R-:W-:Y:S01]  /*8a1f0*/  FSEL R3, R33, R35, P0 ;  /* 0x0000002321037208 */ /* 0x000fe20000000000 */
[----:B------:R-:W-:Y:S06]  /*8a200*/  BRA `(.L_x_52851) ;  /* 0x00000040006c7947 */ /* 0x000fec0003800000 */
.L_x_52839:
        /* <DEDUP_REMOVED lines=135> */
.L_x_52873:
[----:B------:R-:W-:Y:S05]  /*8aa80*/  BSYNC B0 ;  /* 0x0000000000007941 */ /* 0x000fea0003800000 */
.L_x_52872:
        /* <DEDUP_REMOVED lines=9> */
.L_x_52875:
[----:B------:R-:W-:Y:S05]  /*8ab20*/  BSYNC B3 ;  /* 0x0000000000037941 */ /* 0x000fea0003800000 */
.L_x_52874:
        /* <DEDUP_REMOVED lines=82> */
.L_x_52877:
[----:B------:R-:W-:-:S04]  /*8b050*/  ISETP.GE.AND P0, PT, R33, RZ, PT ;  /* 0x000000ff2100720c */ /* 0x000fc80003f06270 */
[----:B------:R-:W-:Y:S02]  /*8b060*/  FSEL R2, RZ, 3.37028055040000000000e+12, P0 ;  /* 0x54442d18ff027808 */ /* 0x000fe40000000000 */
[----:B------:R-:W-:-:S07]  /*8b070*/  FSEL R3, RZ, 2.1426990032196044922, P0 ;  /* 0x400921fbff037808 */ /* 0x000fce0000000000 */
.L_x_52878:
[----:B------:R-:W-:Y:S05]  /*8b080*/  BSYNC B0 ;  /* 0x0000000000007941 */ /* 0x000fea0003800000 */
.L_x_52876:
[----:B------:R-:W-:Y:S01]  /*8b090*/  DADD R32, |R32|, |R34| ;  /* 0x0000000020207229 */ /* 0x000fe20000000622 */
[----:B------:R-:W-:-:S07]  /*8b0a0*/  LOP3.LUT R35, R3, 0x80000000, R35, 0xb8, !PT ;  /* 0x8000000003237812 */ /* 0x000fce00078eb823 */
[----:B------:R-:W-:-:S06]  /*8b0b0*/  DSETP.GTU.AND P0, PT, |R32|, +INF , PT ;  /* 0x7ff000002000742a */ /* 0x000fcc0003f0c200 */
[----:B------:R-:W-:Y:S02]  /*8b0c0*/  FSEL R2, R32, R2, P0 ;  /* 0x0000000220027208 */ /* 0x000fe40000000000 */
[----:B------:R-:W-:Y:S01]  /*8b0d0*/  FSEL R3, R33, R35, P0 ;  /* 0x0000002321037208 */ /* 0x000fe20000000000 */
[----:B------:R-:W-:Y:S06]  /*8b0e0*/  BRA `(.L_x_52851) ;  /* 0x0000003000b47947 */ /* 0x000fec0003800000 */
.L_x_52838:
        /* <DEDUP_REMOVED lines=92> */
.L_x_52881:
        /* <DEDUP_REMOVED lines=23> */
.L_x_52884:
[----:B------:R-:W-:Y:S05]  /*8b820*/  BSYNC B4 ;  /* 0x0000000000047941 */ /* 0x000fea0003800000 */
.L_x_52883:
        /* <DEDUP_REMOVED lines=29> */
.L_x_52882:
[----:B------:R-:W-:Y:S05]  /*8ba00*/  BSYNC B3 ;  /* 0x0000000000037941 */ /* 0x000fea0003800000 */
.L_x_52880:
        /* <DEDUP_REMOVED lines=83> */
.L_x_52879:
        /* <DEDUP_REMOVED lines=85> */
.L_x_52837:
        /* <DEDUP_REMOVED lines=24> */
.L_x_52886:
[----:B------:R-:W-:Y:S05]  /*8c610*/  BSYNC B3 ;  /* 0x0000000000037941 */ /* 0x000fea0003800000 */
.L_x_52885:
        /* <DEDUP_REMOVED lines=25> */
.L_x_52888:
[----:B------:R-:W-:Y:S05]  /*8c7b0*/  BSYNC B3 ;  /* 0x0000000000037941 */ /* 0x000fea0003800000 */
.L_x_52887:
        /* <DEDUP_REMOVED lines=136> */
.L_x_52890:
[----:B------:R-:W-:Y:S05]  /*8d040*/  BSYNC B0 ;  /* 0x0000000000007941 */ /* 0x000fea0003800000 */
.L_x_52889:
        /* <DEDUP_REMOVED lines=9> */
.L_x_52892:
[----:B------:R-:W-:Y:S05]  /*8d0e0*/  BSYNC B3 ;  /* 0x0000000000037941 */ /* 0x000fea0003800000 */
.L_x_52891:
        /* <DEDUP_REMOVED lines=82> */
.L_x_52894:
[----:B------:R-:W-:-:S04]  /*8d610*/  ISETP.GE.AND P0, PT, R33, RZ, PT ;  /* 0x000000ff2100720c */ /* 0x000fc80003f06270 */
[----:B------:R-:W-:Y:S02]  /*8d620*/  FSEL R2, RZ, 3.37028055040000000000e+12, P0 ;  /* 0x54442d18ff027808 */ /* 0x000fe40000000000 */
[----:B------:R-:W-:-:S07]  /*8d630*/  FSEL R3, RZ, 2.1426990032196044922, P0 ;  /* 0x400921fbff037808 */ /* 0x000fce0000000000 */
.L_x_52895:
[----:B------:R-:W-:Y:S05]  /*8d640*/  BSYNC B0 ;  /* 0x0000000000007941 */ /* 0x000fea0003800000 */
.L_x_52893:
[----:B------:R-:W-:Y:S01]  /*8d650*/  DADD R32, |R32|, |R34| ;  /* 0x0000000020207229 */ /* 0x000fe20000000622 */
[----:B------:R-:W-:Y:S01]  /*8d660*/  LOP3.LUT R35, R3, 0x80000000, R35, 0xb8, !PT ;  /* 0x8000000003237812 */ /* 0x000fe200078eb823 */
[----:B------:R-:W-:-:S06]  /*8d670*/  DADD R36, R36, 1 ;  /* 0x3ff0000024247429 */ /* 0x000fcc0000000000 */
[----:B------:R-:W-:-:S06]  /*8d680*/  DSETP.GTU.AND P0, PT, |R32|, +INF , PT ;  /* 0x7ff000002000742a */ /* 0x000fcc0003f0c200 */
[----:B------:R-:W-:Y:S02]  /*8d690*/  FSEL R2, R32, R2, P0 ;  /* 0x0000000220027208 */ /* 0x000fe40000000000 */
[----:B------:R-:W-:Y:S01]  /*8d6a0*/  FSEL R3, R33, R35, P0 ;  /* 0x0000002321037208 */ /* 0x000fe20000000000 */
[----:B------:R-:W-:Y:S06]  /*8d6b0*/  BRA `(.L_x_52851) ;  /* 0x0000000c00407947 */ /* 0x000fec0003800000 */
.L_x_52836:
        /* <DEDUP_REMOVED lines=108> */
.L_x_52897:
[----:B------:R-:W-:Y:S05]  /*8dd80*/  BSYNC B0 ;  /* 0x0000000000007941 */ /* 0x000fea0003800000 */
.L_x_52896:
        /* <DEDUP_REMOVED lines=8> */
.L_x_52899:
[----:B------:R-:W-:Y:S05]  /*8de10*/  BSYNC B3 ;  /* 0x0000000000037941 */ /* 0x000fea0003800000 */
.L_x_52898:
        /* <DEDUP_REMOVED lines=82> */
.L_x_52901:
[----:B------:R-:W-:Y:S02]  /*8e340*/  FSEL R2, RZ, 3.37028055040000000000e+12, P2 ;  /* 0x54442d18ff027808 */ /* 0x000fe40001000000 */
[----:B------:R-:W-:-:S07]  /*8e350*/  FSEL R3, RZ, 2.1426990032196044922, P2 ;  /* 0x400921fbff037808 */ /* 0x000fce0001000000 */
.L_x_52902:
[----:B------:R-:W-:Y:S05]  /*8e360*/  BSYNC B0 ;  /* 0x0000000000007941 */ /* 0x000fea0003800000 */
.L_x_52900:
[----:B------:R-:W-:Y:S01]  /*8e370*/  DADD R32, |R32|, |R34| ;  /* 0x0000000020207229 */ /* 0x000fe20000000622 */
[----:B------:R-:W-:-:S07]  /*8e380*/  LOP3.LUT R35, R3, 0x80000000, R35, 0xb8, !PT ;  /* 0x8000000003237812 */ /* 0x000fce00078eb823 */
[----:B------:R-:W-:-:S06]  /*8e390*/  DSETP.GTU.AND P0, PT, |R32|, +INF , PT ;  /* 0x7ff000002000742a */ /* 0x000fcc0003f0c200 */
[----:B------:R-:W-:Y:S02]  /*8e3a0*/  FSEL R2, R32, R2, P0 ;  /* 0x0000000220027208 */ /* 0x000fe40000000000 */
[----:B------:R-:W-:-:S07]  /*8e3b0*/  FSEL R3, R33, R35, P0 ;  /* 0x0000002321037208 */ /* 0x000fce0000000000 */
.L_x_52851:
[----:B------:R-:W-:Y:S05]  /*8e3c0*/  BSYNC B2 ;  /* 0x0000000000027941 */ /* 0x000fea0003800000 */
.L_x_52835:
        /* <DEDUP_REMOVED lines=74> */
.L_x_52908:
[----:B------:R-:W-:Y:S05]  /*8e870*/  BSYNC B0 ;  /* 0x0000000000007941 */ /* 0x000fea0003800000 */
.L_x_52907:
        /* <DEDUP_REMOVED lines=24> */
.L_x_52910:
[----:B------:R-:W-:Y:S01]  /*8ea00*/  DMUL R2, RZ, R32 ;  /* 0x00000020ff027228 */ /* 0x000fe20000000000 */
[----:B------:R-:W-:-:S10]  /*8ea10*/  IMAD.MOV.U32 R8, RZ, RZ, RZ ;  /* 0x000000ffff087224 */ /* 0x000fd400078e00ff */
.L_x_52911:
[----:B------:R-:W-:Y:S05]  /*8ea20*/  BSYNC B2 ;  /* 0x0000000000027941 */ /* 0x000fea0003800000 */
.L_x_52909:
        /* <DEDUP_REMOVED lines=47> */
.L_x_52913:
[----:B------:R-:W-:Y:S01]  /*8ed20*/  DMUL R2, RZ, R32 ;  /* 0x00000020ff027228 */ /* 0x000fe20000000000 */
[----:B------:R-:W-:-:S10]  /*8ed30*/  IMAD.MOV.U32 R8, RZ, RZ, RZ ;  /* 0x000000ffff087224 */ /* 0x000fd400078e00ff */
.L_x_52914:
[----:B------:R-:W-:Y:S05]  /*8ed40*/  BSYNC B2 ;  /* 0x0000000000027941 */ /* 0x000fea0003800000 */
.L_x_52912:
        /* <DEDUP_REMOVED lines=25> */
.L_x_52906:
        /* <DEDUP_REMOVED lines=62> */
.L_x_52916:
[----:B------:R-:W-:Y:S05]  /*8f2c0*/  BSYNC B0 ;  /* 0x0000000000007941 */ /* 0x000fea0003800000 */
.L_x_52915:
        /* <DEDUP_REMOVED lines=24> */
.L_x_52918:
[----:B------:R-:W-:Y:S01]  /*8f450*/  DMUL R2, RZ, R32 ;  /* 0x00000020ff027228 */ /* 0x000fe20000000000 */
[----:B------:R-:W-:-:S10]  /*8f460*/  IMAD.MOV.U32 R8, RZ, RZ, RZ ;  /* 0x000000ffff087224 */ /* 0x000fd400078e00ff */
.L_x_52919:
[----:B------:R-:W-:Y:S05]  /*8f470*/  BSYNC B2 ;  /* 0x0000000000027941 */ /* 0x000fea0003800000 */
.L_x_52917:
        /* <DEDUP_REMOVED lines=47> */
.L_x_52921:
[----:B------:R-:W-:Y:S01]  /*8f770*/  DMUL R2, RZ, R32 ;  /* 0x00000020ff027228 */ /* 0x000fe20000000000 */
[----:B------:R-:W-:-:S10]  /*8f780*/  IMAD.MOV.U32 R8, RZ, RZ, RZ ;  /* 0x000000ffff087224 */ /* 0x000fd400078e00ff */
.L_x_52922:
[----:B------:R-:W-:Y:S05]  /*8f790*/  BSYNC B2 ;  /* 0x0000000000027941 */ /* 0x000fea0003800000 */
.L_x_52920:
        /* <DEDUP_REMOVED lines=39> */
.L_x_52905:
        /* <DEDUP_REMOVED lines=11> */
.L_x_52923:
[----:B------:R-:W-:-:S10]  /*8fac0*/  DADD R36, R32, -R32 ;  /* 0x0000000020247229 */ /* 0x000fd40000000820 */
[----:B------:R-:W-:Y:S02]  /*8fad0*/  IMAD.MOV.U32 R38, RZ, RZ, R36 ;  /* 0x000000ffff267224 */ /* 0x000fe400078e0024 */
[----:B------:R-:W-:Y:S01]  /*8fae0*/  IMAD.MOV.U32 R39, RZ, RZ, R37 ;  /* 0x000000ffff277224 */ /* 0x000fe200078e0025 */
[----:B------:R-:W-:Y:S06]  /*8faf0*/  BRA `(.L_x_52834) ;  /* 0x00000008008c7947 */ /* 0x000fec0003800000 */
.L_x_52904:
        /* <DEDUP_REMOVED lines=25> */
.L_x_52925:
[----:B------:R-:W-:Y:S01]  /*8fc90*/  DMUL R2, RZ, R32 ;  /* 0x00000020ff027228 */ /* 0x000fe20000000000 */
[----:B------:R-:W-:-:S10]  /*8fca0*/  IMAD.MOV.U32 R8, RZ, RZ, RZ ;  /* 0x000000ffff087224 */ /* 0x000fd400078e00ff */
.L_x_52926:
[----:B------:R-:W-:Y:S05]  /*8fcb0*/  BSYNC B2 ;  /* 0x0000000000027941 */ /* 0x000fea0003800000 */
.L_x_52924:
        /* <DEDUP_REMOVED lines=47> */
.L_x_52928:
[----:B------:R-:W-:Y:S01]  /*8ffb0*/  DMUL R2, RZ, R32 ;  /* 0x00000020ff027228 */ /* 0x000fe20000000000 */
[----:B------:R-:W-:-:S10]  /*8ffc0*/  IMAD.MOV.U32 R8, RZ, RZ, RZ ;  /* 0x000000ffff087224 */ /* 0x000fd400078e00ff */
.L_x_52929:
[----:B------:R-:W-:Y:S05]  /*8ffd0*/  BSYNC B2 ;  /* 0x0000000000027941 */ /* 0x000fea0003800000 */
.L_x_52927:
        /* <DEDUP_REMOVED lines=24> */
.L_x_52903:
        /* <DEDUP_REMOVED lines=58> */
.L_x_52931:
[----:B------:R-:W-:Y:S05]  /*90500*/  BSYNC B0 ;  /* 0x0000000000007941 */ /* 0x000fea0003800000 */
.L_x_52930:
[----:B------:R-:W-:Y:S02]  /*90510*/  IMAD.MOV.U32 R38, RZ, RZ, R32 ;  /* 0x000000ffff267224 */ /* 0x000fe400078e0020 */
[----:B------:R-:W-:-:S07]  /*90520*/  IMAD.MOV.U32 R39, RZ, RZ, R33 ;  /* 0x000000ffff277224 */ /* 0x000fce00078e0021 */
.L_x_52834:
[----:B------:R-:W-:Y:S05]  /*90530*/  BSYNC B1 ;  /* 0x0000000000017941 */ /* 0x000fea0003800000 */
.L_x_52833:
        /* <DEDUP_REMOVED lines=123> */
.L_x_52941:
        /* <DEDUP_REMOVED lines=23> */
.L_x_52944:
[----:B------:R-:W-:Y:S05]  /*90e60*/  BSYNC B4 ;  /* 0x0000000000047941 */ /* 0x000fea0003800000 */
.L_x_52943:
        /* <DEDUP_REMOVED lines=29> */
.L_x_52942:
[----:B------:R-:W-:Y:S05]  /*91040*/  BSYNC B3 ;  /* 0x0000000000037941 */ /* 0x000fea0003800000 */
.L_x_52940:
        /* <DEDUP_REMOVED lines=22> */
.L_x_52946:
[----:B------:R-:W-:Y:S05]  /*911b0*/  BSYNC B3 ;  /* 0x0000000000037941 */ /* 0x000fea0003800000 */
.L_x_52945:
        /* <DEDUP_REMOVED lines=82> */
.L_x_52948:
[----:B------:R-:W-:-:S04]  /*916e0*/  ISETP.GE.AND P0, PT, R25, RZ, PT ;  /* 0x000000ff1900720c */ /* 0x000fc80003f06270 */
[----:B------:R-:W-:Y:S02]  /*916f0*/  FSEL R2, RZ, 3.37028055040000000000e+12, P0 ;  /* 0x54442d18ff027808 */ /* 0x000fe40000000000 */
[----:B------:R-:W-:-:S07]  /*91700*/  FSEL R3, RZ, 2.1426990032196044922, P0 ;  /* 0x400921fbff037808 */ /* 0x000fce0000000000 */
.L_x_52949:
[----:B------:R-:W-:Y:S05]  /*91710*/  BSYNC B0 ;  /* 0x0000000000007941 */ /* 0x000fea0003800000 */
.L_x_52947:
[----:B------:R-:W-:Y:S01]  /*91720*/  DADD R24, |R24|, |R26| ;  /* 0x0000000018187229 */ /* 0x000fe2000000061a */
[----:B------:R-:W-:Y:S01]  /*91730*/  LOP3.LUT R27, R3, 0x80000000, R27, 0xb8, !PT ;  /* 0x80000000031b7812 */ /* 0x000fe200078eb81b */
[----:B------:R-:W-:-:S06]  /*91740*/  DMUL R10, R10, 0.5 ;  /* 0x3fe000000a0a7828 */ /* 0x000fcc0000000000 */
[----:B------:R-:W-:-:S06]  /*91750*/  DSETP.GTU.AND P0, PT, |R24|, +INF , PT ;  /* 0x7ff000001800742a */ /* 0x000fcc0003f0c200 */
[----:B------:R-:W-:Y:S02]  /*91760*/  FSEL R2, R24, R2, P0 ;  /* 0x0000000218027208 */ /* 0x000fe40000000000 */
[----:B------:R-:W-:Y:S01]  /*91770*/  FSEL R3, R25, R27, P0 ;  /* 0x0000001b19037208 */ /* 0x000fe20000000000 */
[----:B------:R-:W-:Y:S06]  /*91780*/  BRA `(.L_x_52950) ;  /* 0x0000006400607947 */ /* 0x000fec0003800000 */
.L_x_52939:
        /* <DEDUP_REMOVED lines=99> */
.L_x_52953:
[----:B------:R-:W-:Y:S05]  /*91dc0*/  BSYNC B0 ;  /* 0x0000000000007941 */ /* 0x000fea0003800000 */
.L_x_52952:
        /* <DEDUP_REMOVED lines=9> */
.L_x_52955:
[----:B------:R-:W-:Y:S05]  /*91e60*/  BSYNC B3 ;  /* 0x0000000000037941 */ /* 0x000fea0003800000 */
.L_x_52954:
        /* <DEDUP_REMOVED lines=82> */
.L_x_52957:
[----:B------:R-:W-:-:S04]  /*92390*/  ISETP.GE.AND P0, PT, R25, RZ, PT ;  /* 0x000000ff1900720c */ /* 0x000fc80003f06270 */
[----:B------:R-:W-:Y:S02]  /*923a0*/  FSEL R2, RZ, 3.37028055040000000000e+12, P0 ;  /* 0x54442d18ff027808 */ /* 0x000fe40000000000 */
[----:B------:R-:W-:-:S07]  /*923b0*/  FSEL R3, RZ, 2.1426990032196044922, P0 ;  /* 0x400921fbff037808 */ /* 0x000fce0000000000 */
.L_x_52958:
[----:B------:R-:W-:Y:S05]  /*923c0*/  BSYNC B0 ;  /* 0x0000000000007941 */ /* 0x000fea0003800000 */
.L_x_52956:
[----:B------:R-:W-:Y:S01]  /*923d0*/  DADD R24, |R24|, |R26| ;  /* 0x0000000018187229 */ /* 0x000fe2000000061a */
[----:B------:R-:W-:Y:S01]  /*923e0*/  LOP3.LUT R27, R3, 0x80000000, R27, 0xb8, !PT ;  /* 0x80000000031b7812 */ /* 0x000fe200078eb81b */
[----:B------:R-:W-:-:S06]  /*923f0*/  DMUL R10, R10, 0.5 ;  /* 0x3fe000000a0a7828 */ /* 0x000fcc0000000000 */
[----:B------:R-:W-:-:S06]  /*92400*/  DSETP.GTU.AND P0, PT, |R24|, +INF , PT ;  /* 0x7ff000001800742a */ /* 0x000fcc0003f0c200 */
[----:B------:R-:W-:Y:S02]  /*92410*/  FSEL R2, R24, R2, P0 ;  /* 0x0000000218027208 */ /* 0x000fe40000000000 */
[----:B------:R-:W-:Y:S01]  /*92420*/  FSEL R3, R25, R27, P0 ;  /* 0x0000001b19037208 */ /* 0x000fe20000000000 */
[----:B------:R-:W-:Y:S06]  /*92430*/  BRA `(.L_x_52950) ;  /* 0x0000005800347947 */ /* 0x000fec0003800000 */
.L_x_52951:
        /* <DEDUP_REMOVED lines=28> */
.L_x_52960:
        /* <DEDUP_REMOVED lines=75> */
.L_x_52959:
        /* <DEDUP_REMOVED lines=99> */
.L_x_52962:
        /* <DEDUP_REMOVED lines=23> */
.L_x_52965:
[----:B------:R-:W-:Y:S05]  /*93250*/  BSYNC B4 ;  /* 0x0000000000047941 */ /* 0x000fea0003800000 */
.L_x_52964:
        /* <DEDUP_REMOVED lines=29> */
.L_x_52963:
[----:B------:R-:W-:Y:S05]  /*93430*/  BSYNC B3 ;  /* 0x0000000000037941 */ /* 0x000fea0003800000 */
.L_x_52961:
        /* <DEDUP_REMOVED lines=22> */
.L_x_52967:
[----:B------:R-:W-:Y:S05]  /*935a0*/  BSYNC B3 ;  /* 0x0000000000037941 */ /* 0x000fea0003800000 */
.L_x_52966:
        /* <DEDUP_REMOVED lines=82> */
.L_x_52969:
[----:B------:R-:W-:-:S04]  /*93ad0*/  ISETP.GE.AND P0, PT, R25, RZ, PT ;  /* 0x000000ff1900720c */ /* 0x000fc80003f06270 */
[----:B------:R-:W-:Y:S02]  /*93ae0*/  FSEL R2, RZ, 3.37028055040000000000e+12, P0 ;  /* 0x54442d18ff027808 */ /* 0x000fe40000000000 */
[----:B------:R-:W-:-:S07]  /*93af0*/  FSEL R3, RZ, 2.1426990032196044922, P0 ;  /* 0x400921fbff037808 */ /* 0x000fce0000000000 */
.L_x_52970:
[----:B------:R-:W-:Y:S05]  /*93b00*/  BSYNC B0 ;  /* 0x0000000000007941 */ /* 0x000fea0003800000 */
.L_x_52968:
[----:B------:R-:W-:Y:S01]  /*93b10*/  DADD R24, |R24|, |R26| ;  /* 0x0000000018187229 */ /* 0x000fe2000000061a */
[----:B------:R-:W-:Y:S01]  /*93b20*/  LOP3.LUT R27, R3, 0x80000000, R27, 0xb8, !PT ;  /* 0x80000000031b7812 */ /* 0x000fe200078eb81b */
[----:B------:R-:W-:-:S06]  /*93b30*/  DMUL R10, R10, 0.5 ;  /* 0x3fe000000a0a7828 */ /* 0x000fcc0000000000 */
[----:B------:R-:W-:-:S06]  /*93b40*/  DSETP.GTU.AND P0, PT, |R24|, +INF , PT ;  /* 0x7ff000001800742a */ /* 0x000fcc0003f0c200 */
[----:B------:R-:W-:Y:S02]  /*93b50*/  FSEL R2, R24, R2, P0 ;  /* 0x0000000218027208 */ /* 0x000fe40000000000 */
[----:B------:R-:W-:Y:S01]  /*93b60*/  FSEL R3, R25, R27, P0 ;  /* 0x0000001b19037208 */ /* 0x000fe20000000000 */
[----:B------:R-:W-:Y:S06]  /*93b70*/  BRA `(.L_x_52950) ;  /* 0x0000004000647947 */ /* 0x000fec0003800000 */
.L_x_52938:
        /* <DEDUP_REMOVED lines=135> */
.L_x_52972:
[----:B------:R-:W-:Y:S05]  /*943f0*/  BSYNC B0 ;  /* 0x0000000000007941 */ /* 0x000fea0003800000 */
.L_x_52971:
        /* <DEDUP_REMOVED lines=9> */
.L_x_52974:
[----:B------:R-:W-:Y:S05]  /*94490*/  BSYNC B3 ;  /* 0x0000000000037941 */ /* 0x000fea0003800000 */
.L_x_52973:
        /* <DEDUP_REMOVED lines=82> */
.L_x_52976:
[----:B------:R-:W-:-:S04]  /*949c0*/  ISETP.GE.AND P0, PT, R25, RZ, PT ;  /* 0x000000ff1900720c */ /* 0x000fc80003f06270 */
[----:B------:R-:W-:Y:S02]  /*949d0*/  FSEL R2, RZ, 3.37028055040000000000e+12, P0 ;  /* 0x54442d18ff027808 */ /* 0x000fe40000000000 */
[----:B------:R-:W-:-:S07]  /*949e0*/  FSEL R3, RZ, 2.1426990032196044922, P0 ;  /* 0x400921fbff037808 */ /* 0x000fce0000000000 */
.L_x_52977:
[----:B------:R-:W-:Y:S05]  /*949f0*/  BSYNC B0 ;  /* 0x0000000000007941 */ /* 0x000fea0003800000 */
.L_x_52975:
[----:B------:R-:W-:Y:S01]  /*94a00*/  DADD R24, |R24|, |R26| ;  /* 0x0000000018187229 */ /* 0x000fe2000000061a */
[----:B------:R-:W-:-:S07]  /*94a10*/  LOP3.LUT R27, R3, 0x80000000, R27, 0xb8, !PT ;  /* 0x80000000031b7812 */ /* 0x000fce00078eb81b */
[----:B------:R-:W-:-:S06]  /*94a20*/  DSETP.GTU.AND P0, PT, |R24|, +INF , PT ;  /* 0x7ff000001800742a */ /* 0x000fcc0003f0c200 */
[----:B------:R-:W-:Y:S02]  /*94a30*/  FSEL R2, R24, R2, P0 ;  /* 0x0000000218027208 */ /* 0x000fe40000000000 */
[----:B------:R-:W-:Y:S01]  /*94a40*/  FSEL R3, R25, R27, P0 ;  /* 0x0000001b19037208 */ /* 0x000fe20000000000 */
[----:B------:R-:W-:Y:S06]  /*94a50*/  BRA `(.L_x_52950) ;  /* 0x0000003000ac7947 */ /* 0x000fec0003800000 */
.L_x_52937:
        /* <DEDUP_REMOVED lines=90> */
.L_x_52980:
        /* <DEDUP_REMOVED lines=23> */
.L_x_52983:
[----:B------:R-:W-:Y:S05]  /*95170*/  BSYNC B4 ;  /* 0x0000000000047941 */ /* 0x000fea0003800000 */
.L_x_52982:
        /* <DEDUP_REMOVED lines=29> */
.L_x_52981:
[----:B------:R-:W-:Y:S05]  /*95350*/  BSYNC B3 ;  /* 0x0000000000037941 */ /* 0x000fea0003800000 */
.L_x_52979:
        /* <DEDUP_REMOVED lines=83> */
.L_x_52978:
        /* <DEDUP_REMOVED lines=85> */
.L_x_52936:
        /* <DEDUP_REMOVED lines=24> */
.L_x_52985:
[----:B------:R-:W-:Y:S05]  /*95f60*/  BSYNC B3 ;  /* 0x0000000000037941 */ /* 0x000fea0003800000 */
.L_x_52984:
        /* <DEDUP_REMOVED lines=25> */
.L_x_52987:
[----:B------:R-:W-:Y:S05]  /*96100*/  BSYNC B3 ;  /* 0x0000000000037941 */ /* 0x000fea0003800000 */
.L_x_52986:
        /* <DEDUP_REMOVED lines=136> */
.L_x_52989:
[----:B------:R-:W-:Y:S05]  /*96990*/  BSYNC B0 ;  /* 0x0000000000007941 */ /* 0x000fea0003800000 */
.L_x_52988:
        /* <DEDUP_REMOVED lines=9> */
.L_x_52991:
[----:B------:R-:W-:Y:S05]  /*96a30*/  BSYNC B3 ;  /* 0x0000000000037941 */ /* 0x000fea0003800000 */
.L_x_52990:
        /* <DEDUP_REMOVED lines=82> */
.L_x_52993:
[----:B------:R-:W-:-:S04]  /*96f60*/  ISETP.GE.AND P0, PT, R25, RZ, PT ;  /* 0x000000ff1900720c */ /* 0x000fc80003f06270 */
[----:B------:R-:W-:Y:S02]  /*96f70*/  FSEL R2, RZ, 3.37028055040000000000e+12, P0 ;  /* 0x54442d18ff027808 */ /* 0x000fe40000000000 */
[----:B------:R-:W-:-:S07]  /*96f80*/  FSEL R3, RZ, 2.1426990032196044922, P0 ;  /* 0x400921fbff037808 */ /* 0x000fce0000000000 */
.L_x_52994:
[----:B------:R-:W-:Y:S05]  /*96f90*/  BSYNC B0 ;  /* 0x0000000000007941 */ /* 0x000fea0003800000 */
.L_x_52992:
[----:B------:R-:W-:Y:S01]  /*96fa0*/  DADD R24, |R24|, |R26| ;  /* 0x0000000018187229 */ /* 0x000fe2000000061a */
[----:B------:R-:W-:Y:S01]  /*96fb0*/  LOP3.LUT R27, R3, 0x80000000, R27, 0xb8, !PT ;  /* 0x80000000031b7812 */ /* 0x000fe200078eb81b */
[----:B------:R-:W-:-:S06]  /*96fc0*/  DADD R10, R10, 1 ;  /* 0x3ff000000a0a7429 */ /* 0x000fcc0000000000 */
[----:B------:R-:W-:-:S06]  /*96fd0*/  DSETP.GTU.AND P0, PT, |R24|, +INF , PT ;  /* 0x7ff000001800742a */ /* 0x000fcc0003f0c200 */
[----:B------:R-:W-:Y:S02]  /*96fe0*/  FSEL R2, R24, R2, P0 ;  /* 0x0000000218027208 */ /* 0x000fe40000000000 */
[----:B------:R-:W-:Y:S01]  /*96ff0*/  FSEL R3, R25, R27, P0 ;  /* 0x0000001b19037208 */ /* 0x000fe20000000000 */
[----:B------:R-:W-:Y:S06]  /*97000*/  BRA `(.L_x_52950) ;  /* 0x0000000c00407947 */ /* 0x000fec0003800000 */
.L_x_52935:
        /* <DEDUP_REMOVED lines=108> */
.L_x_52996:
[----:B------:R-:W-:Y:S05]  /*976d0*/  BSYNC B0 ;  /* 0x0000000000007941 */ /* 0x000fea0003800000 */
.L_x_52995:
        /* <DEDUP_REMOVED lines=8> */
.L_x_52998:
[----:B------:R-:W-:Y:S05]  /*97760*/  BSYNC B3 ;  /* 0x0000000000037941 */ /* 0x000fea0003800000 */
.L_x_52997:
        /* <DEDUP_REMOVED lines=82> */
.L_x_53000:
[----:B------:R-:W-:Y:S02]  /*97c90*/  FSEL R2, RZ, 3.37028055040000000000e+12, P2 ;  /* 0x54442d18ff027808 */ /* 0x000fe40001000000 */
[----:B------:R-:W-:-:S07]  /*97ca0*/  FSEL R3, RZ, 2.1426990032196044922, P2 ;  /* 0x400921fbff037808 */ /* 0x000fce0001000000 */
.L_x_53001:
[----:B------:R-:W-:Y:S05]  /*97cb0*/  BSYNC B0 ;  /* 0x0000000000007941 */ /* 0x000fea0003800000 */
.L_x_52999:
[----:B------:R-:W-:Y:S01]  /*97cc0*/  DADD R24, |R24|, |R26| ;  /* 0x0000000018187229 */ /* 0x000fe2000000061a */
[----:B------:R-:W-:-:S07]  /*97cd0*/  LOP3.LUT R27, R3, 0x80000000, R27, 0xb8, !PT ;  /* 0x80000000031b7812 */ /* 0x000fce00078eb81b */
[----:B------:R-:W-:-:S06]  /*97ce0*/  DSETP.GTU.AND P0, PT, |R24|, +INF , PT ;  /* 0x7ff000001800742a */ /* 0x000fcc0003f0c200 */
[----:B------:R-:W-:Y:S02]  /*97cf0*/  FSEL R2, R24, R2, P0 ;  /* 0x0000000218027208 */ /* 0x000fe40000000000 */
[----:B------:R-:W-:-:S07]  /*97d00*/  FSEL R3, R25, R27, P0 ;  /* 0x0000001b19037208 */ /* 0x000fce0000000000 */
.L_x_52950:
[----:B------:R-:W-:Y:S05]  /*97d10*/  BSYNC B2 ;  /* 0x0000000000027941 */ /* 0x000fea0003800000 */
.L_x_52934:
        /* <DEDUP_REMOVED lines=74> */
.L_x_53007:
[----:B------:R-:W-:Y:S05]  /*981c0*/  BSYNC B0 ;  /* 0x0000000000007941 */ /* 0x000fea0003800000 */
.L_x_53006:
        /* <DEDUP_REMOVED lines=24> */
.L_x_53009:
[----:B------:R-:W-:Y:S01]  /*98350*/  DMUL R2, RZ, R24 ;  /* 0x00000018ff027228 */ /* 0x000fe20000000000 */
[----:B------:R-:W-:-:S10]  /*98360*/  IMAD.MOV.U32 R8, RZ, RZ, RZ ;  /* 0x000000ffff087224 */ /* 0x000fd400078e00ff */
.L_x_53010:
[----:B------:R-:W-:Y:S05]  /*98370*/  BSYNC B2 ;  /* 0x0000000000027941 */ /* 0x000fea0003800000 */
.L_x_53008:
        /* <DEDUP_REMOVED lines=47> */
.L_x_53012:
[----:B------:R-:W-:Y:S01]  /*98670*/  DMUL R2, RZ, R24 ;  /* 0x00000018ff027228 */ /* 0x000fe20000000000 */
[----:B------:R-:W-:-:S10]  /*98680*/  IMAD.MOV.U32 R32, RZ, RZ, RZ ;  /* 0x000000ffff207224 */ /* 0x000fd400078e00ff */
.L_x_53013:
[----:B------:R-:W-:Y:S05]  /*98690*/  BSYNC B2 ;  /* 0x0000000000027941 */ /* 0x000fea0003800000 */
.L_x_53011:
        /* <DEDUP_REMOVED lines=25> */
.L_x_53005:
        /* <DEDUP_REMOVED lines=62> */
.L_x_53015:
[----:B------:R-:W-:Y:S05]  /*98c10*/  BSYNC B0 ;  /* 0x0000000000007941 */ /* 0x000fea0003800000 */
.L_x_53014:
        /* <DEDUP_REMOVED lines=24> */
.L_x_53017:
[----:B------:R-:W-:Y:S01]  /*98da0*/  DMUL R2, RZ, R24 ;  /* 0x00000018ff027228 */ /* 0x000fe20000000000 */
[----:B------:R-:W-:-:S10]  /*98db0*/  IMAD.MOV.U32 R8, RZ, RZ, RZ ;  /* 0x000000ffff087224 */ /* 0x000fd400078e00ff */
.L_x_53018:
[----:B------:R-:W-:Y:S05]  /*98dc0*/  BSYNC B2 ;  /* 0x0000000000027941 */ /* 0x000fea0003800000 */
.L_x_53016:
        /* <DEDUP_REMOVED lines=47> */
.L_x_53020:
[----:B------:R-:W-:Y:S01]  /*990c0*/  DMUL R2, RZ, R24 ;  /* 0x00000018ff027228 */ /* 0x000fe20000000000 */
[----:B------:R-:W-:-:S10]  /*990d0*/  IMAD.MOV.U32 R32, RZ, RZ, RZ ;  /* 0x000000ffff207224 */ /* 0x000fd400078e00ff */
.L_x_53021:
[----:B------:R-:W-:Y:S05]  /*990e0*/  BSYNC B2 ;  /* 0x0000000000027941 */ /* 0x000fea0003800000 */
.L_x_53019:
        /* <DEDUP_REMOVED lines=39> */
.L_x_53004:
        /* <DEDUP_REMOVED lines=11> */
.L_x_53022:
[----:B------:R-:W-:-:S10]  /*99410*/  DADD R8, R24, -R24 ;  /* 0x0000000018087229 */ /* 0x000fd40000000818 */
[----:B------:R-:W-:Y:S02]  /*99420*/  IMAD.MOV.U32 R10, RZ, RZ, R8 ;  /* 0x000000ffff0a7224 */ /* 0x000fe400078e0008 */
[----:B------:R-:W-:Y:S01]  /*99430*/  IMAD.MOV.U32 R11, RZ, RZ, R9 ;  /* 0x000000ffff0b7224 */ /* 0x000fe200078e0009 */
[----:B------:R-:W-:Y:S06]  /*99440*/  BRA `(.L_x_52933) ;  /* 0x00000008008c7947 */ /* 0x000fec0003800000 */
.L_x_53003:
        /* <DEDUP_REMOVED lines=25> */
.L_x_53024:
[----:B------:R-:W-:Y:S01]  /*995e0*/  DMUL R2, RZ, R24 ;  /* 0x00000018ff027228 */ /* 0x000fe20000000000 */
[----:B------:R-:W-:-:S10]  /*995f0*/  IMAD.MOV.U32 R8, RZ, RZ, RZ ;  /* 0x000000ffff087224 */ /* 0x000fd400078e00ff */
.L_x_53025:
[----:B------:R-:W-:Y:S05]  /*99600*/  BSYNC B2 ;  /* 0x0000000000027941 */ /* 0x000fea0003800000 */
.L_x_53023:
        /* <DEDUP_REMOVED lines=47> */
.L_x_53027:
[----:B------:R-:W-:Y:S01]  /*99900*/  DMUL R2, RZ, R24 ;  /* 0x00000018ff027228 */ /* 0x000fe20000000000 */
[----:B------:R-:W-:-:S10]  /*99910*/  IMAD.MOV.U32 R10, RZ, RZ, RZ ;  /* 0x000000ffff0a7224 */ /* 0x000fd400078e00ff */
.L_x_53028:
[----:B------:R-:W-:Y:S05]  /*99920*/  BSYNC B2 ;  /* 0x0000000000027941 */ /* 0x000fea0003800000 */
.L_x_53026:
        /* <DEDUP_REMOVED lines=24> */
.L_x_53002:
        /* <DEDUP_REMOVED lines=58> */
.L_x_53030:
[----:B------:R-:W-:Y:S05]  /*99e50*/  BSYNC B0 ;  /* 0x0000000000007941 */ /* 0x000fea0003800000 */
.L_x_53029:
[----:B------:R-:W-:Y:S02]  /*99e60*/  IMAD.MOV.U32 R10, RZ, RZ, R24 ;  /* 0x000000ffff0a7224 */ /* 0x000fe400078e0018 */
[----:B------:R-:W-:-:S07]  /*99e70*/  IMAD.MOV.U32 R11, RZ, RZ, R25 ;  /* 0x000000ffff0b7224 */ /* 0x000fce00078e0019 */
.L_x_52933:
[----:B------:R-:W-:Y:S05]  /*99e80*/  BSYNC B1 ;  /* 0x0000000000017941 */ /* 0x000fea0003800000 */
.L_x_52932:
        /* <DEDUP_REMOVED lines=24> */
.L_x_53033:
[----:B------:R-:W-:-:S13]  /*9a010*/  ISETP.GE.AND P0, PT, R5, R84, PT ;  /* 0x000000540500720c */ /* 0x000fda0003f06270 */
[----:B------:R-:W-:Y:S05]  /*9a020*/  @P0 BRA `(.L_x_53035) ;  /* 0x0000000000300947 */ /* 0x000fea0003800000 */
[----:B0-----:R-:W0:Y:S01]  /*9a030*/  LDC.64 R2, c[0x0][0x220] ;  /* 0x00008800ff027b82 */ /* 0x001e220000000a00 */
[----:B------:R-:W-:Y:S02]  /*9a040*/  IMAD.IADD R7, R0, 0x1, R5 ;  /* 0x0000000100077824 */ /* 0x000fe400078e0205 */
[----:B------:R-:W-:Y:S02]  /*9a050*/  VIADD R5, R5, 0x80 ;  /* 0x0000008005057836 */ /* 0x000fe40000000000 */
[----:B0-----:R-:W-:-:S05]  /*9a060*/  IMAD.WIDE.U32 R2, R7, 0x10, R2 ;  /* 0x0000001007027825 */ /* 0x001fca00078e0002 */
[----:B------:R1:W-:Y:S02]  /*9a070*/  STG.E.128 desc[UR6][R2.64], R72 ;  /* 0x0000004802007986 */ /* 0x0003e4000c101d06 */
.L_x_53034:
[----:B------:R-:W-:-:S13]  /*9a080*/  ISETP.GE.AND P0, PT, R5, R84, PT ;  /* 0x000000540500720c */ /* 0x000fda0003f06270 */
[----:B------:R-:W-:Y:S05]  /*9a090*/  @P0 BRA `(.L_x_53036) ;  /* 0x0000000000340947 */ /* 0x000fea0003800000 */
[----:B01----:R-:W0:Y:S01]  /*9a0a0*/  LDC.64 R2, c[0x0][0x220] ;  /* 0x00008800ff027b82 */ /* 0x003e220000000a00 */
[----:B------:R-:W-:Y:S02]  /*9a0b0*/  IMAD.IADD R7, R0, 0x1, R5 ;  /* 0x0000000100077824 */ /* 0x000fe400078e0205 */
[----:B------:R-:W-:Y:S02]  /*9a0c0*/  VIADD R5, R5, 0x80 ;  /* 0x0000008005057836 */ /* 0x000fe40000000000 */
[----:B0-----:R-:W-:-:S05]  /*9a0d0*/  IMAD.WIDE.U32 R2, R7, 0x10, R2 ;  /* 0x0000001007027825 */ /* 0x001fca00078e0002 */
[----:B------:R1:W-:Y:S02]  /*9a0e0*/  STG.E.128 desc[UR6][R2.64], R52 ;  /* 0x0000003402007986 */ /* 0x0003e4000c101d06 */
.L_x_53035:
        /* <DEDUP_REMOVED lines=8> */
.L_x_53036:
[----:B------:R-:W-:Y:S05]  /*9a170*/  BSYNC B1 ;  /* 0x0000000000017941 */ /* 0x000fea0003800000 */
.L_x_53032:
[----:B------:R-:W-:-:S13]  /*9a180*/  ISETP.GE.AND P0, PT, R5, R84, PT ;  /* 0x000000540500720c */ /* 0x000fda0003f06270 */
[----:B012---:R-:W0:Y:S01]  /*9a190*/  @!P0 LDC.64 R2, c[0x0][0x220] ;  /* 0x00008800ff028b82 */ /* 0x007e220000000a00 */
[----:B------:R-:W-:Y:S02]  /*9a1a0*/  @!P0 IMAD.IADD R7, R0, 0x1, R5 ;  /* 0x0000000100078824 */ /* 0x000fe400078e0205 */
[----:B------:R-:W-:Y:S02]  /*9a1b0*/  @!P0 VIADD R5, R5, 0x80 ;  /* 0x0000008005058836 */ /* 0x000fe40000000000 */
[----:B0-----:R-:W-:-:S05]  /*9a1c0*/  @!P0 IMAD.WIDE.U32 R2, R7, 0x10, R2 ;  /* 0x0000001007028825 */ /* 0x001fca00078e0002 */
[----:B------:R2:W-:Y:S02]  /*9a1d0*/  @!P0 STG.E.128 desc[UR6][R2.64], R36 ;  /* 0x0000002402008986 */ /* 0x0005e4000c101d06 */
.L_x_53037:
[----:B------:R-:W-:Y:S05]  /*9a1e0*/  BSYNC B0 ;  /* 0x0000000000007941 */ /* 0x000fea0003800000 */
.L_x_53031:
        /* <DEDUP_REMOVED lines=8> */
        .weak           $__internal_90_$__cuda_sm20_div_rn_f64_full
        .type           $__internal_90_$__cuda_sm20_div_rn_f64_full,@function
        .size           $__internal_90_$__cuda_sm20_div_rn_f64_full,($_ZN2at6native29vectorized_elementwise_kernelILi8EZZZNS0_50_GLOBAL__N__2680c7bb_12_PowKernel_cu_7dd49032_316824pow_tensor_tensor_kernelERNS_18TensorIteratorBaseEENKUlvE_clEvENKUlvE6_clEvEUlN3c107complexIdEES9_E_St5arrayIPcLm3EEEEviT0_T1_$__internal_trig_reduction_slowpathd - $__internal_90_$__cuda_sm20_div_rn_f64_full)
$__internal_90_$__cuda_sm20_div_rn_f64_full:
        /* <DEDUP_REMOVED lines=72> */
.L_x_53039:
        /* <DEDUP_REMOVED lines=17> */
.L_x_53042:
[----:B------:R-:W-:Y:S01]  /*9a800*/  LOP3.LUT R3, R81, 0x80000, RZ, 0xfc, !PT ;  /* 0x0008000051037812 */ /* 0x000fe200078efcff */
[----:B------:R-:W-:-:S04]  /*9a810*/  IMAD.MOV.U32 R94, RZ, RZ, R80 ;  /* 0x000000ffff5e7224 */ /* 0x000fc800078e0050 */
[----:B------:R-:W-:Y:S01]  /*9a820*/  IMAD.MOV.U32 R95, RZ, RZ, R3 ;  /* 0x000000ffff5f7224 */ /* 0x000fe200078e0003 */
[----:B------:R-:W-:Y:S06]  /*9a830*/  BRA `(.L_x_53040) ;  /* 0x00000000000c7947 */ /* 0x000fec0003800000 */
.L_x_53041:
[----:B------:R-:W-:Y:S01]  /*9a840*/  LOP3.LUT R3, R89, 0x80000, RZ, 0xfc, !PT ;  /* 0x0008000059037812 */ /* 0x000fe200078efcff */
[----:B------:R-:W-:-:S04]  /*9a850*/  IMAD.MOV.U32 R94, RZ, RZ, R88 ;  /* 0x000000ffff5e7224 */ /* 0x000fc800078e0058 */
[----:B------:R-:W-:-:S07]  /*9a860*/  IMAD.MOV.U32 R95, RZ, RZ, R3 ;  /* 0x000000ffff5f7224 */ /* 0x000fce00078e0003 */
.L_x_53040:
[----:B------:R-:W-:Y:S05]  /*9a870*/  BSYNC B0 ;  /* 0x0000000000007941 */ /* 0x000fea0003800000 */
.L_x_53038:
[----:B------:R-:W-:Y:S02]  /*9a880*/  IMAD.MOV.U32 R6, RZ, RZ, R2 ;  /* 0x000000ffff067224 */ /* 0x000fe400078e0002 */
[----:B------:R-:W-:Y:S02]  /*9a890*/  IMAD.MOV.U32 R7, RZ, RZ, 0x0 ;  /* 0x00000000ff077424 */ /* 0x000fe400078e00ff */
[----:B------:R-:W-:Y:S02]  /*9a8a0*/  IMAD.MOV.U32 R4, RZ, RZ, R94 ;  /* 0x000000ffff047224 */ /* 0x000fe400078e005e */
[----:B------:R-:W-:Y:S01]  /*9a8b0*/  IMAD.MOV.U32 R3, RZ, RZ, R95 ;  /* 0x000000ffff037224 */ /* 0x000fe200078e005f */
[----:B------:R-:W-:Y:S06]  /*9a8c0*/  RET.REL.NODEC R6 `(_ZN2at6native29vectorized_elementwise_kernelILi8EZZZNS0_50_GLOBAL__N__2680c7bb_12_PowKernel_cu_7dd49032_316824pow_tensor_tensor_kernelERNS_18TensorIteratorBaseEENKUlvE_clEvENKUlvE6_clEvEUlN3c107complexIdEES9_E_St5arrayIPcLm3EEEEviT0_T1_) ;  /* 0xfffff65406cc7950 */ /* 0x000fec0003c3ffff */
        .type           $_ZN2at6native29vectorized_elementwise_kernelILi8EZZZNS0_50_GLOBAL__N__2680c7bb_12_PowKernel_cu_7dd49032_316824pow_tensor_tensor_kernelERNS_18TensorIteratorBaseEENKUlvE_clEvENKUlvE6_clEvEUlN3c107complexIdEES9_E_St5arrayIPcLm3EEEEviT0_T1_$__internal_trig_reduction_slowpathd,@function
        .size           $_ZN2at6native29vectorized_elementwise_kernelILi8EZZZNS0_50_GLOBAL__N__2680c7bb_12_PowKernel_cu_7dd49032_316824pow_tensor_tensor_kernelERNS_18TensorIteratorBaseEENKUlvE_clEvENKUlvE6_clEvEUlN3c107complexIdEES9_E_St5arrayIPcLm3EEEEviT0_T1_$__internal_trig_reduction_slowpathd,(.L_x_71546 - $_ZN2at6native29vectorized_elementwise_kernelILi8EZZZNS0_50_GLOBAL__N__2680c7bb_12_PowKernel_cu_7dd49032_316824pow_tensor_tensor_kernelERNS_18TensorIteratorBaseEENKUlvE_clEvENKUlvE6_clEvEUlN3c107complexIdEES9_E_St5arrayIPcLm3EEEEviT0_T1_$__internal_trig_reduction_slowpathd)
$_ZN2at6native29vectorized_elementwise_kernelILi8EZZZNS0_50_GLOBAL__N__2680c7bb_12_PowKernel_cu_7dd49032_316824pow_tensor_tensor_kernelERNS_18TensorIteratorBaseEENKUlvE_clEvENKUlvE6_clEvEUlN3c107complexIdEES9_E_St5arrayIPcLm3EEEEviT0_T1_$__internal_trig_reduction_slowpathd:
        /* <DEDUP_REMOVED lines=29> */
.L_x_53046:
        /* <DEDUP_REMOVED lines=31> */
.L_x_53045:
[----:B------:R-:W-:Y:S05]  /*9ac90*/  BSYNC B0 ;  /* 0x0000000000007941 */ /* 0x000fea0003800000 */
.L_x_53044:
        /* <DEDUP_REMOVED lines=90> */
.L_x_53043:
[----:B------:R-:W-:Y:S02]  /*9b240*/  IMAD.MOV.U32 R7, RZ, RZ, 0x0 ;  /* 0x00000000ff077424 */ /* 0x000fe400078e00ff */
[----:B------:R-:W-:Y:S02]  /*9b250*/  IMAD.MOV.U32 R3, RZ, RZ, R77 ;  /* 0x000000ffff037224 */ /* 0x000fe400078e004d */
[----:B------:R-:W-:Y:S05]  /*9b260*/  RET.REL.NODEC R6 `(_ZN2at6native29vectorized_elementwise_kernelILi8EZZZNS0_50_GLOBAL__N__2680c7bb_12_PowKernel_cu_7dd49032_316824pow_tensor_tensor_kernelERNS_18TensorIteratorBaseEENKUlvE_clEvENKUlvE6_clEvEUlN3c107complexIdEES9_E_St5arrayIPcLm3EEEEviT0_T1_) ;  /* 0xfffff64c06647950 */ /* 0x000fea0003c3ffff */
.L_x_53047:
        /* <DEDUP_REMOVED lines=9> */
.L_x_71546:


//--------------------- .text._ZN2at6native18elementwise_kernelILi128ELi4EZNS0_15gpu_kernel_implIZNS0_50_GLOBAL__N__2680c7bb_12_PowKernel_cu_7dd49032_316822pow_scalar_tensor_implIdEEvRNS_18TensorIteratorBaseEN3c107complexIT_EEEUlNS8_IdEEE_EEvS6_RKS9_EUliE_EEviT1_ --------------------------
	.section	.text._ZN2at6native18elementwise_kernelILi128ELi4EZNS0_15gpu_kernel_implIZNS0_50_GLOBAL__N__2680c7bb_12_PowKernel_cu_7dd49032_316822pow_scalar_tensor_implIdEEvRNS_18TensorIteratorBaseEN3c107complexIT_EEEUlNS8_IdEEE_EEvS6_RKS9_EUliE_EEviT1_,"ax",@progbits
	.align	128
        .global         _ZN2at6native18elementwise_kernelILi128ELi4EZNS0_15gpu_kernel_implIZNS0_50_GLOBAL__N__2680c7bb_12_PowKernel_cu_7dd49032_316822pow_scalar_tensor_implIdEEvRNS_18TensorIteratorBaseEN3c107complexIT_EEEUlNS8_IdEEE_EEvS6_RKS9_EUliE_EEviT1_
        .type           _ZN2at6native18elementwise_kernelILi128ELi4EZNS0_15gpu_kernel_implIZNS0_50_GLOBAL__N__2680c7bb_12_PowKernel_cu_7dd49032_316822pow_scalar_tensor_implIdEEvRNS_18TensorIteratorBaseEN3c107complexIT_EEEUlNS8_IdEEE_EEvS6_RKS9_EUliE_EEviT1_,@function
        .size           _ZN2at6native18elementwise_kernelILi128ELi4EZNS0_15gpu_kernel_implIZNS0_50_GLOBAL__N__2680c7bb_12_PowKernel_cu_7dd49032_316822pow_scalar_tensor_implIdEEvRNS_18TensorIteratorBaseEN3c107complexIT_EEEUlNS8_IdEEE_EEvS6_RKS9_EUliE_EEviT1_,(.L_x_71547 - _ZN2at6native18elementwise_kernelILi128ELi4EZNS0_15gpu_kernel_implIZNS0_50_GLOBAL__N__2680c7bb_12_PowKernel_cu_7dd49032_316822pow_scalar_tensor_implIdEEvRNS_18TensorIteratorBaseEN3c107complexIT_EEEUlNS8_IdEEE_EEvS6_RKS9_EUliE_EEviT1_)
        .other          _ZN2at6native18elementwise_kernelILi128ELi4EZNS0_15gpu_kernel_implIZNS0_50_GLOBAL__N__2680c7bb_12_PowKernel_cu_7dd49032_316822pow_scalar_tensor_implIdEEvRNS_18TensorIteratorBaseEN3c107complexIT_EEEUlNS8_IdEEE_EEvS6_RKS9_EUliE_EEviT1_,@"STO_CUDA_ENTRY STV_DEFAULT"
_ZN2at6native18elementwise_kernelILi128ELi4EZNS0_15gpu_kernel_implIZNS0_50_GLOBAL__N__2680c7bb_12_PowKernel_cu_7dd49032_316822pow_scalar_tensor_implIdEEvRNS_18TensorIteratorBaseEN3c107complexIT_EEEUlNS8_IdEEE_EEvS6_RKS9_EUliE_EEviT1_:
.text._ZN2at6native18elementwise_kernelILi128ELi4EZNS0_15gpu_kernel_implIZNS0_50_GLOBAL__N__2680c7bb_12_PowKernel_cu_7dd49032_316822pow_scalar_tensor_implIdEEvRNS_18TensorIteratorBaseEN3c107complexIT_EEEUlNS8_IdEEE_EEvS6_RKS9_EUliE_EEviT1_:
        /* <DEDUP_REMOVED lines=37> */
[----:B------:R-:W-:Y:S02]  /*0250*/  IMAD R0, R2, UR7, RZ ;  /* 0x0000000702007c24 */ /* 0x000fe4000f8e02ff */
        /* <DEDUP_REMOVED lines=277> */
.L_x_53050:
        /* <DEDUP_REMOVED lines=22> */
.L_x_53054:
[----:B------:R-:W2:Y:S01]  /*1510*/  LDG.E.U8 R2, desc[UR36][R2.64] ;  /* 0x0000002402027981 */ /* 0x000ea2000c1e1100 */
[----:B------:R-:W-:Y:S01]  /*1520*/  CS2R R6, SRZ ;  /* 0x0000000000067805 */ /* 0x000fe2000001ff00 */
[----:B--2---:R0:W1:Y:S01]  /*1530*/  I2F.F64.U16 R4, R2 ;  /* 0x0000000200047312 */ /* 0x0040620000101800 */
[----:B------:R-:W-:Y:S05]  /*1540*/  BRA `(.L_x_53056) ;  /* 0x0000000c00c87947 */ /* 0x000fea0003800000 */
.L_x_53053:
        /* <DEDUP_REMOVED lines=10> */
.L_x_53058:
[----:B------:R-:W2:Y:S01]  /*15f0*/  LDG.E R2, desc[UR36][R2.64] ;  /* 0x0000002402027981 */ /* 0x000ea2000c1e1900 */
[----:B------:R-:W-:Y:S01]  /*1600*/  CS2R R6, SRZ ;  /* 0x0000000000067805 */ /* 0x000fe2000001ff00 */
[----:B--2---:R0:W1:Y:S01]  /*1610*/  I2F.F64 R4, R2 ;  /* 0x0000000200047312 */ /* 0x0040620000201c00 */
[----:B------:R-:W-:Y:S05]  /*1620*/  BRA `(.L_x_53056) ;  /* 0x0000000c00907947 */ /* 0x000fea0003800000 */
.L_x_53057:
[----:B------:R-:W2:Y:S01]  /*1630*/  LDG.E.U16 R2, desc[UR36][R2.64] ;  /* 0x0000002402027981 */ /* 0x000ea2000c1e1500 */
[----:B------:R-:W-:Y:S01]  /*1640*/  CS2R R6, SRZ ;  /* 0x0000000000067805 */ /* 0x000fe2000001ff00 */
[----:B--2---:R0:W1:Y:S01]  /*1650*/  I2F.F64.S16 R4, R2 ;  /* 0x0000000200047312 */ /* 0x0040620000101c00 */
[----:B------:R-:W-:Y:S05]  /*1660*/  BRA `(.L_x_53056) ;  /* 0x0000000c00807947 */ /* 0x000fea0003800000 */
.L_x_53052:
        /* <DEDUP_REMOVED lines=11> */
.L_x_53060:
[----:B------:R-:W2:Y:S01]  /*1720*/  LDG.E.U16 R0, desc[UR36][R2.64] ;  /* 0x0000002402007981 */ /* 0x000ea2000c1e1500 */
[----:B------:R-:W-:Y:S01]  /*1730*/  CS2R R6, SRZ ;  /* 0x0000000000067805 */ /* 0x000fe2000001ff00 */
[----:B--2---:R-:W-:-:S05]  /*1740*/  HADD2.F32 R0, -RZ, R0.H0_H0 ;  /* 0x20000000ff007230 */ /* 0x004fca0000004100 */
[----:B------:R-:W-:-:S04]  /*1750*/  FMUL.FTZ R0, R0, 1 ;  /* 0x3f80000000007820 */ /* 0x000fc80000410000 */
[----:B------:R0:W1:Y:S01]  /*1760*/  F2F.F64.F32 R4, R0 ;  /* 0x0000000000047310 */ /* 0x0000620000201800 */
[----:B------:R-:W-:Y:S05]  /*1770*/  BRA `(.L_x_53056) ;  /* 0x0000000c003c7947 */ /* 0x000fea0003800000 */
.L_x_53059:
        /* <DEDUP_REMOVED lines=12> */
.L_x_53062:
        /* <DEDUP_REMOVED lines=8> */
.L_x_53061:
[----:B------:R0:W5:Y:S01]  /*18c0*/  LDG.E.64 R4, desc[UR36][R2.64] ;  /* 0x0000002402047981 */ /* 0x000162000c1e1b00 */
[----:B------:R-:W-:Y:S01]  /*18d0*/  CS2R R6, SRZ ;  /* 0x0000000000067805 */ /* 0x000fe2000001ff00 */
[----:B------:R-:W-:Y:S06]  /*18e0*/  BRA `(.L_x_53056) ;  /* 0x0000000800e07947 */ /* 0x000fec0003800000 */
.L_x_53051:
        /* <DEDUP_REMOVED lines=10> */
[----:B------:R-:W-:Y:S02]  /*1990*/  MOV R4, RZ ;  /* 0x000000ff00047202 */ /* 0x000fe40000000f00 */
[----:B--2---:R-:W-:-:S04]  /*19a0*/  ISETP.NE.AND P0, PT, R2, RZ, PT ;  /* 0x000000ff0200720c */ /* 0x004fc80003f05270 */
[----:B------:R-:W-:Y:S01]  /*19b0*/  FSEL R5, RZ, 1.875, !P0 ;  /* 0x3ff00000ff057808 */ /* 0x000fe20004000000 */
[----:B------:R-:W-:Y:S08]  /*19c0*/  BRA `(.L_x_53056) ;  /* 0x0000000800a87947 */ /* 0x000ff00003800000 */
.L_x_53065:
[----:B------:R0:W5:Y:S01]  /*19d0*/  LDG.E.128 R4, desc[UR36][R2.64] ;  /* 0x0000002402047981 */ /* 0x000162000c1e1d00 */
[----:B------:R-:W-:Y:S05]  /*19e0*/  BRA `(.L_x_53056) ;  /* 0x0000000800a07947 */ /* 0x000fea0003800000 */
.L_x_53064:
        /* <DEDUP_REMOVED lines=29> */
.L_x_53067:
        /* <DEDUP_REMOVED lines=16> */
.L_x_53066:
[----:B------:R-:W2:Y:S01]  /*1cc0*/  LDG.E.U16 R0, desc[UR36][R2.64] ;  /* 0x0000002402007981 */ /* 0x000ea2000c1e1500 */
[----:B------:R-:W-:Y:S01]  /*1cd0*/  CS2R R6, SRZ ;  /* 0x0000000000067805 */ /* 0x000fe2000001ff00 */
[----:B--2---:R-:W-:-:S04]  /*1ce0*/  IMAD.U32 R0, R0, 0x10000, RZ ;  /* 0x0001000000007824 */ /* 0x004fc800078e00ff */
[----:B------:R-:W-:-:S04]  /*1cf0*/  FMUL.FTZ R0, R0, 1 ;  /* 0x3f80000000007820 */ /* 0x000fc80000410000 */
[----:B------:R0:W1:Y:S01]  /*1d00*/  F2F.F64.F32 R4, R0 ;  /* 0x0000000000047310 */ /* 0x0000620000201800 */
[----:B------:R-:W-:Y:S05]  /*1d10*/  BRA `(.L_x_53056) ;  /* 0x0000000400d47947 */ /* 0x000fea0003800000 */
.L_x_53063:
        /* <DEDUP_REMOVED lines=12> */
.L_x_53070:
        /* <DEDUP_REMOVED lines=21> */
.L_x_53074:
[----:B------:R-:W-:Y:S05]  /*1f30*/  BSYNC B1 ;  /* 0x0000000000017941 */ /* 0x000fea0003800000 */
.L_x_53073:
[----:B------:R-:W-:Y:S01]  /*1f40*/  LEA R3, R0, 0x3b800000, 0x17 ;  /* 0x3b80000000037811 */ /* 0x000fe200078eb8ff */
[----:B------:R-:W-:-:S05]  /*1f50*/  IMAD.SHL.U32 R0, R2, 0x100000, RZ ;  /* 0x0010000002007824 */ /* 0x000fca00078e00ff */
[----:B------:R-:W-:-:S07]  /*1f60*/  LOP3.LUT R0, R3, R0, R4, 0xfe, !PT ;  /* 0x0000000003007212 */ /* 0x000fce00078efe04 */
.L_x_53072:
[----:B------:R-:W-:Y:S05]  /*1f70*/  BSYNC B0 ;  /* 0x0000000000007941 */ /* 0x000fea0003800000 */
.L_x_53071:
[----:B------:R-:W-:Y:S01]  /*1f80*/  FMUL.FTZ R0, R0, 1 ;  /* 0x3f80000000007820 */ /* 0x000fe20000410000 */
[----:B------:R-:W-:-:S03]  /*1f90*/  CS2R R6, SRZ ;  /* 0x0000000000067805 */ /* 0x000fc6000001ff00 */
[----:B------:R2:W3:Y:S01]  /*1fa0*/  F2F.F64.F32 R4, R0 ;  /* 0x0000000000047310 */ /* 0x0004e20000201800 */
[----:B------:R-:W-:Y:S05]  /*1fb0*/  BRA `(.L_x_53056) ;  /* 0x00000004002c7947 */ /* 0x000fea0003800000 */
.L_x_53069:
        /* <DEDUP_REMOVED lines=21> */
.L_x_53078:
[----:B------:R-:W-:Y:S05]  /*2110*/  BSYNC B1 ;  /* 0x0000000000017941 */ /* 0x000fea0003800000 */
.L_x_53077:
[----:B------:R-:W-:Y:S01]  /*2120*/  LEA R3, R0, 0x37800000, 0x17 ;  /* 0x3780000000037811 */ /* 0x000fe200078eb8ff */
[----:B------:R-:W-:-:S05]  /*2130*/  IMAD.SHL.U32 R0, R2, 0x200000, RZ ;  /* 0x0020000002007824 */ /* 0x000fca00078e00ff */
[----:B------:R-:W-:-:S07]  /*2140*/  LOP3.LUT R0, R3, R0, R4, 0xfe, !PT ;  /* 0x0000000003007212 */ /* 0x000fce00078efe04 */
.L_x_53076:
[----:B------:R-:W-:Y:S05]  /*2150*/  BSYNC B0 ;  /* 0x0000000000007941 */ /* 0x000fea0003800000 */
.L_x_53075:
[----:B------:R-:W-:Y:S01]  /*2160*/  FMUL.FTZ R0, R0, 1 ;  /* 0x3f80000000007820 */ /* 0x000fe20000410000 */
[----:B------:R-:W-:-:S03]  /*2170*/  CS2R R6, SRZ ;  /* 0x0000000000067805 */ /* 0x000fc6000001ff00 */
[----:B------:R4:W0:Y:S01]  /*2180*/  F2F.F64.F32 R4, R0 ;  /* 0x0000000000047310 */ /* 0x0008220000201800 */
[----:B------:R-:W-:Y:S05]  /*2190*/  BRA `(.L_x_53056) ;  /* 0x0000000000b47947 */ /* 0x000fea0003800000 */
.L_x_53068:
        /* <DEDUP_REMOVED lines=14> */
.L_x_53082:
[----:B------:R-:W-:Y:S05]  /*2280*/  BSYNC B0 ;  /* 0x0000000000007941 */ /* 0x000fea0003800000 */
.L_x_53081:
[----:B------:R-:W-:Y:S01]  /*2290*/  FMUL.FTZ R0, R0, 1 ;  /* 0x3f80000000007820 */ /* 0x000fe20000410000 */
[----:B------:R-:W-:-:S03]  /*22a0*/  CS2R R6, SRZ ;  /* 0x0000000000067805 */ /* 0x000fc6000001ff00 */
[----:B------:R0:W1:Y:S01]  /*22b0*/  F2F.F64.F32 R4, R0 ;  /* 0x0000000000047310 */ /* 0x0000620000201800 */
[----:B------:R-:W-:Y:S05]  /*22c0*/  BRA `(.L_x_53056) ;  /* 0x0000000000687947 */ /* 0x000fea0003800000 */
.L_x_53055:
[----:B------:R-:W-:Y:S01]  /*22d0*/  MOV R0, 0x0 ;  /* 0x0000000000007802 */ /* 0x000fe20000000f00 */
[----:B------:R-:W-:Y:S01]  /*22e0*/  ULDC.64 UR4, c[0x4][0x198] ;  /* 0x0100660000047ab9 */ /* 0x000fe20000000a00 */
[----:B------:R-:W-:Y:S01]  /*22f0*/  ULDC.64 UR6, c[0x4][0x78] ;  /* 0x01001e0000067ab9 */ /* 0x000fe20000000a00 */
[----:B------:R-:W-:Y:S01]  /*2300*/  IMAD.U32 R4, RZ, RZ, UR4 ;  /* 0x00000004ff047e24 */ /* 0x000fe2000f8e00ff */
[----:B------:R0:W1:Y:S01]  /*2310*/  LDC.64 R2, c[0x4][R0] ;  /* 0x0100000000027b82 */ /* 0x0000620000000a00 */
        /* <DEDUP_REMOVED lines=11> */
.L_x_53083:
[----:B------:R-:W-:Y:S02]  /*23d0*/  CS2R R4, SRZ ;  /* 0x0000000000047805 */ /* 0x000fe4000001ff00 */
[----:B------:R-:W-:Y:S01]  /*23e0*/  CS2R R6, SRZ ;  /* 0x0000000000067805 */ /* 0x000fe2000001ff00 */
[----:B------:R-:W-:Y:S06]  /*23f0*/  BRA `(.L_x_53056) ;  /* 0x00000000001c7947 */ /* 0x000fec0003800000 */
.L_x_53080:
[----:B------:R-:W2:Y:S01]  /*2400*/  LDG.E.64 R4, desc[UR36][R2.64] ;  /* 0x0000002402047981 */ /* 0x000ea2000c1e1b00 */
[----:B------:R-:W-:Y:S01]  /*2410*/  CS2R R6, SRZ ;  /* 0x0000000000067805 */ /* 0x000fe2000001ff00 */
[----:B--2---:R-:W0:Y:S01]  /*2420*/  I2F.F64.U64 R4, R4 ;  /* 0x0000000400047312 */ /* 0x004e220000301800 */
[----:B------:R-:W-:Y:S05]  /*2430*/  BRA `(.L_x_53056) ;  /* 0x00000000000c7947 */ /* 0x000fea0003800000 */
.L_x_53079:
[----:B------:R-:W2:Y:S01]  /*2440*/  LDG.E R2, desc[UR36][R2.64] ;  /* 0x0000002402027981 */ /* 0x000ea2000c1e1900 */
[----:B------:R-:W-:Y:S01]  /*2450*/  CS2R R6, SRZ ;  /* 0x0000000000067805 */ /* 0x000fe2000001ff00 */
[----:B--2---:R0:W1:Y:S06]  /*2460*/  I2F.F64.U32 R4, R2 ;  /* 0x0000000200047312 */ /* 0x00406c0000201800 */
.L_x_53056:
[----:B------:R-:W-:Y:S01]  /*2470*/  ULDC.64 UR4, c[0x0][0x438] ;  /* 0x00010e0000047ab9 */ /* 0x000fe20000000a00 */
[----:B------:R-:W-:Y:S01]  /*2480*/  ULDC.64 UR6, c[0x0][0x430] ;  /* 0x00010c0000067ab9 */ /* 0x000fe20000000a00 */
[----:B0123-5:R-:W-:Y:S01]  /*2490*/  DMUL R10, R4, UR4 ;  /* 0x00000004040a7c28 */ /* 0x02ffe20008000000 */
[----:B------:R-:W-:Y:S01]  /*24a0*/  BSSY B1, `(.L_x_53084) ;  /* 0x0000219000017945 */ /* 0x000fe20003800000 */
[----:B------:R-:W-:-:S06]  /*24b0*/  DMUL R2, R6, UR4 ;  /* 0x0000000406027c28 */ /* 0x000fcc0008000000 */
[----:B------:R-:W-:Y:S02]  /*24c0*/  DFMA R10, R6, UR6, R10 ;  /* 0x00000006060a7c2b */ /* 0x000fe4000800000a */
        /* <DEDUP_REMOVED lines=9> */
[----:B----4-:R-:W-:-:S05]  /*2560*/  VIADD R0, R3, 0xbf79d1be ;  /* 0xbf79d1be03007836 */ /* 0x010fca0000000000 */
        /* <DEDUP_REMOVED lines=62> */
.L_x_53090:
[----:B------:R-:W-:Y:S05]  /*2950*/  BSYNC B0 ;  /* 0x0000000000007941 */ /* 0x000fea0003800000 */
.L_x_53089:
        /* <DEDUP_REMOVED lines=21> */
[----:B------:R-:W-:Y:S05]  /*2ab0*/  CALL.REL.NOINC `($_ZN2at6native18elementwise_kernelILi128ELi4EZNS0_15gpu_kernel_implIZNS0_50_GLOBAL__N__2680c7bb_12_PowKernel_cu_7dd49032_316822pow_scalar_tensor_implIdEEvRNS_18TensorIteratorBaseEN3c107complexIT_EEEUlNS8_IdEEE_EEvS6_RKS9_EUliE_EEviT1_$__internal_trig_reduction_slowpathd) ;  /* 0x0000013000987944 */ /* 0x000fea0003c00000 */
[----:B------:R-:W-:Y:S01]  /*2ac0*/  IMAD.MOV.U32 R4, RZ, RZ, R6 ;  /* 0x000000ffff047224 */ /* 0x000fe200078e0006 */
[----:B------:R-:W-:Y:S06]  /*2ad0*/  BRA `(.L_x_53093) ;  /* 0x0000000000087947 */ /* 0x000fec0003800000 */
.L_x_53092:
[----:B------:R-:W-:Y:S01]  /*2ae0*/  DMUL R2, RZ, R10 ;  /* 0x0000000aff027228 */ /* 0x000fe20000000000 */
[----:B------:R-:W-:-:S10]  /*2af0*/  IMAD.MOV.U32 R4, RZ, RZ, RZ ;  /* 0x000000ffff047224 */ /* 0x000fd400078e00ff */
.L_x_53093:
[----:B------:R-:W-:Y:S05]  /*2b00*/  BSYNC B2 ;  /* 0x0000000000027941 */ /* 0x000fea0003800000 */
.L_x_53091:
        /* <DEDUP_REMOVED lines=47> */
.L_x_53095:
[----:B------:R-:W-:Y:S01]  /*2e00*/  DMUL R2, RZ, R10 ;  /* 0x0000000aff027228 */ /* 0x000fe20000000000 */
[----:B------:R-:W-:-:S10]  /*2e10*/  IMAD.MOV.U32 R0, RZ, RZ, RZ ;  /* 0x000000ffff007224 */ /* 0x000fd400078e00ff */
.L_x_53096:
[----:B------:R-:W-:Y:S05]  /*2e20*/  BSYNC B2 ;  /* 0x0000000000027941 */ /* 0x000fea0003800000 */
.L_x_53094:
[----:B------:R-:W0:Y:S01]  /*2e30*/  LDC.64 R6, c[0x4][0x1a8] ;  /* 0x01006a00ff067b82 */ /* 0x000e220000000a00 */
        /* <DEDUP_REMOVED lines=24> */
.L_x_53088:
        /* <DEDUP_REMOVED lines=63> */
.L_x_53099:
[----:B------:R-:W-:Y:S05]  /*33b0*/  BSYNC B0 ;  /* 0x0000000000007941 */ /* 0x000fea0003800000 */
.L_x_53098:
        /* <DEDUP_REMOVED lines=24> */
.L_x_53101:
[----:B------:R-:W-:Y:S01]  /*3540*/  DMUL R2, RZ, R10 ;  /* 0x0000000aff027228 */ /* 0x000fe20000000000 */
[----:B------:R-:W-:-:S10]  /*3550*/  IMAD.MOV.U32 R4, RZ, RZ, RZ ;  /* 0x000000ffff047224 */ /* 0x000fd400078e00ff */
.L_x_53102:
[----:B------:R-:W-:Y:S05]  /*3560*/  BSYNC B2 ;  /* 0x0000000000027941 */ /* 0x000fea0003800000 */
.L_x_53100:
        /* <DEDUP_REMOVED lines=47> */
.L_x_53104:
[----:B------:R-:W-:Y:S01]  /*3860*/  DMUL R2, RZ, R10 ;  /* 0x0000000aff027228 */ /* 0x000fe20000000000 */
[----:B------:R-:W-:-:S10]  /*3870*/  IMAD.MOV.U32 R0, RZ, RZ, RZ ;  /* 0x000000ffff007224 */ /* 0x000fd400078e00ff */
.L_x_53105:
[----:B------:R-:W-:Y:S05]  /*3880*/  BSYNC B2 ;  /* 0x0000000000027941 */ /* 0x000fea0003800000 */
.L_x_53103:
        /* <DEDUP_REMOVED lines=18> */
[----:B------:R-:W-:-:S03]  /*39b0*/  DMUL R4, R30, R4 ;  /* 0x000000041e047228 */ /* 0x000fc60000000000 */
[----:B------:R-:W-:Y:S01]  /*39c0*/  IADD3 R6, R6, -R7, RZ ;  /* 0x8000000706067210 */ /* 0x000fe20007ffe0ff */
        /* <DEDUP_REMOVED lines=11> */
[----:B------:R-:W-:Y:S01]  /*3a80*/  IMAD.MOV.U32 R2, RZ, RZ, RZ ;  /* 0x000000ffff027224 */ /* 0x000fe200078e00ff */
[----:B------:R-:W-:Y:S01]  /*3a90*/  LEA R7, R6, 0x3ff00000, 0x14 ;  /* 0x3ff0000006077811 */ /* 0x000fe200078ea0ff */
[----:B------:R-:W-:-:S04]  /*3aa0*/  IMAD.MOV.U32 R6, RZ, RZ, RZ ;  /* 0x000000ffff067224 */ /* 0x000fc800078e00ff */
[C---:B------:R-:W-:Y:S02]  /*3ab0*/  DMUL R4, R2.reuse, R4 ;  /* 0x0000000402047228 */ /* 0x040fe40000000000 */
[----:B------:R-:W-:-:S06]  /*3ac0*/  DMUL R30, R2, R30 ;  /* 0x0000001e021e7228 */ /* 0x000fcc0000000000 */
[C---:B------:R-:W-:Y:S02]  /*3ad0*/  DMUL R4, R6.reuse, R4 ;  /* 0x0000000406047228 */ /* 0x040fe40000000000 */
[----:B------:R-:W-:Y:S01]  /*3ae0*/  DMUL R6, R6, R30 ;  /* 0x0000001e06067228 */ /* 0x000fe20000000000 */
[----:B------:R-:W-:Y:S10]  /*3af0*/  BRA `(.L_x_53097) ;  /* 0x0000000800cc7947 */ /* 0x000ff40003800000 */
.L_x_53087:
        /* <DEDUP_REMOVED lines=11> */
.L_x_53106:
[----:B------:R-:W-:-:S10]  /*3bb0*/  DADD R4, R10, -R10 ;  /* 0x000000000a047229 */ /* 0x000fd4000000080a */
[----:B------:R-:W-:Y:S02]  /*3bc0*/  IMAD.MOV.U32 R6, RZ, RZ, R4 ;  /* 0x000000ffff067224 */ /* 0x000fe400078e0004 */
[----:B------:R-:W-:Y:S01]  /*3bd0*/  IMAD.MOV.U32 R7, RZ, RZ, R5 ;  /* 0x000000ffff077224 */ /* 0x000fe200078e0005 */
[----:B------:R-:W-:Y:S06]  /*3be0*/  BRA `(.L_x_53097) ;  /* 0x0000000800907947 */ /* 0x000fec0003800000 */
.L_x_53086:
        /* <DEDUP_REMOVED lines=9> */
[----:B----4-:R-:W0:Y:S08]  /*3c80*/  F2I.F64 R0, R4 ;  /* 0x0000000400007311 */ /* 0x010e300000301100 */
        /* <DEDUP_REMOVED lines=15> */
.L_x_53108:
[----:B------:R-:W-:Y:S01]  /*3d80*/  DMUL R2, RZ, R10 ;  /* 0x0000000aff027228 */ /* 0x000fe20000000000 */
[----:B----4-:R-:W-:-:S10]  /*3d90*/  IMAD.MOV.U32 R0, RZ, RZ, RZ ;  /* 0x000000ffff007224 */ /* 0x010fd400078e00ff */
.L_x_53109:
[----:B------:R-:W-:Y:S05]  /*3da0*/  BSYNC B2 ;  /* 0x0000000000027941 */ /* 0x000fea0003800000 */
.L_x_53107:
        /* <DEDUP_REMOVED lines=47> */
.L_x_53111:
[----:B------:R-:W-:Y:S01]  /*40a0*/  DMUL R2, RZ, R10 ;  /* 0x0000000aff027228 */ /* 0x000fe20000000000 */
[----:B------:R-:W-:-:S10]  /*40b0*/  IMAD.MOV.U32 R0, RZ, RZ, RZ ;  /* 0x000000ffff007224 */ /* 0x000fd400078e00ff */
.L_x_53112:
[----:B------:R-:W-:Y:S05]  /*40c0*/  BSYNC B2 ;  /* 0x0000000000027941 */ /* 0x000fea0003800000 */
.L_x_53110:
        /* <DEDUP_REMOVED lines=24> */
.L_x_53085:
        /* <DEDUP_REMOVED lines=50> */
[----:B----4-:R-:W-:Y:S01]  /*4570*/  @!P1 LEA.HI R0, R6, R6, RZ, 0x1 ;  /* 0x0000000606009211 */ /* 0x010fe200078f08ff */
[----:B------:R-:W-:Y:S01]  /*4580*/  @!P1 IMAD.MOV.U32 R2, RZ, RZ, R8 ;  /* 0x000000ffff029224 */ /* 0x000fe200078e0008 */
[----:B------:R-:W-:Y:S02]  /*4590*/  FSEL R5, R5, RZ, P0 ;  /* 0x000000ff05057208 */ /* 0x000fe40000000000 */
[----:B------:R-:W-:-:S04]  /*45a0*/  @!P1 SHF.R.S32.HI R3, RZ, 0x1, R0 ;  /* 0x00000001ff039819 */ /* 0x000fc80000011400 */
[----:B------:R-:W-:Y:S01]  /*45b0*/  @!P1 IADD3 R6, R6, -R3, RZ ;  /* 0x8000000306069210 */ /* 0x000fe20007ffe0ff */
[----:B------:R-:W-:-:S03]  /*45c0*/  @!P1 IMAD R3, R3, 0x100000, R9 ;  /* 0x0010000003039824 */ /* 0x000fc600078e0209 */
[----:B------:R-:W-:Y:S01]  /*45d0*/  @!P1 LEA R7, R6, 0x3ff00000, 0x14 ;  /* 0x3ff0000006079811 */ /* 0x000fe200078ea0ff */
[----:B------:R-:W-:-:S06]  /*45e0*/  @!P1 IMAD.MOV.U32 R6, RZ, RZ, RZ ;  /* 0x000000ffff069224 */ /* 0x000fcc00078e00ff */
[----:B------:R-:W-:-:S11]  /*45f0*/  @!P1 DMUL R4, R2, R6 ;  /* 0x0000000602049228 */ /* 0x000fd60000000000 */
.L_x_53114:
[----:B------:R-:W-:Y:S05]  /*4600*/  BSYNC B0 ;  /* 0x0000000000007941 */ /* 0x000fea0003800000 */
.L_x_53113:
[----:B------:R-:W-:Y:S02]  /*4610*/  IMAD.MOV.U32 R6, RZ, RZ, R10 ;  /* 0x000000ffff067224 */ /* 0x000fe400078e000a */
[----:B------:R-:W-:-:S07]  /*4620*/  IMAD.MOV.U32 R7, RZ, RZ, R11 ;  /* 0x000000ffff077224 */ /* 0x000fce00078e000b */
.L_x_53097:
[----:B------:R-:W-:Y:S05]  /*4630*/  BSYNC B1 ;  /* 0x0000000000017941 */ /* 0x000fea0003800000 */
.L_x_53084:
        /* <DEDUP_REMOVED lines=15> */
.L_x_53118:
[----:B------:R-:W0:Y:S02]  /*4730*/  F2I.S64.F64.TRUNC R4, R4 ;  /* 0x0000000400047311 */ /* 0x000e24000030d900 */
[----:B0-----:R-:W-:-:S05]  /*4740*/  IMAD.MOV.U32 R3, RZ, RZ, R4 ;  /* 0x000000ffff037224 */ /* 0x001fca00078e0004 */
[----:B------:R0:W-:Y:S01]  /*4750*/  STG.E.U8 desc[UR36][R16.64], R3 ;  /* 0x0000000310007986 */ /* 0x0001e2000c101124 */
[----:B------:R-:W-:Y:S05]  /*4760*/  BRA `(.L_x_53120) ;  /* 0x0000001000087947 */ /* 0x000fea0003800000 */
.L_x_53117:
        /* <DEDUP_REMOVED lines=9> */
.L_x_53122:
[----:B------:R-:W0:Y:S02]  /*4800*/  F2I.F64.TRUNC R5, R4 ;  /* 0x0000000400057311 */ /* 0x000e24000030d100 */
[----:B0-----:R0:W-:Y:S01]  /*4810*/  STG.E desc[UR36][R16.64], R5 ;  /* 0x0000000510007986 */ /* 0x0011e2000c101924 */
[----:B------:R-:W-:Y:S05]  /*4820*/  BRA `(.L_x_53120) ;  /* 0x0000000c00d87947 */ /* 0x000fea0003800000 */
.L_x_53121:
[----:B------:R-:W0:Y:S02]  /*4830*/  F2I.F64.TRUNC R5, R4 ;  /* 0x0000000400057311 */ /* 0x000e24000030d100 */
[----:B0-----:R0:W-:Y:S01]  /*4840*/  STG.E.U16 desc[UR36][R16.64], R5 ;  /* 0x0000000510007986 */ /* 0x0011e2000c101524 */
[----:B------:R-:W-:Y:S05]  /*4850*/  BRA `(.L_x_53120) ;  /* 0x0000000c00cc7947 */ /* 0x000fea0003800000 */
.L_x_53116:
        /* <DEDUP_REMOVED lines=13> */
.L_x_53124:
        /* <DEDUP_REMOVED lines=8> */
.L_x_53123:
        /* <DEDUP_REMOVED lines=16> */
.L_x_53126:
        /* <DEDUP_REMOVED lines=11> */
.L_x_53125:
[----:B------:R0:W-:Y:S01]  /*4b60*/  STG.E.64 desc[UR36][R16.64], R4 ;  /* 0x0000000410007986 */ /* 0x0001e2000c101b24 */
[----:B------:R-:W-:Y:S05]  /*4b70*/  BRA `(.L_x_53120) ;  /* 0x0000000c00047947 */ /* 0x000fea0003800000 */
.L_x_53115:
        /* <DEDUP_REMOVED lines=13> */
.L_x_53129:
[----:B------:R3:W-:Y:S01]  /*4c50*/  STG.E.128 desc[UR36][R16.64], R4 ;  /* 0x0000000410007986 */ /* 0x0007e2000c101d24 */
[----:B------:R-:W-:Y:S05]  /*4c60*/  BRA `(.L_x_53120) ;  /* 0x0000000800c87947 */ /* 0x000fea0003800000 */
.L_x_53128:
        /* <DEDUP_REMOVED lines=25> */
.L_x_53133:
[----:B------:R-:W-:Y:S05]  /*4e00*/  BSYNC B0 ;  /* 0x0000000000007941 */ /* 0x000fea0003800000 */
.L_x_53132:
[----:B------:R-:W-:-:S05]  /*4e10*/  LOP3.LUT R3, R0, R3, RZ, 0xfc, !PT ;  /* 0x0000000300037212 */ /* 0x000fca00078efcff */
[----:B------:R0:W-:Y:S01]  /*4e20*/  STG.E.U8 desc[UR36][R16.64], R3 ;  /* 0x0000000310007986 */ /* 0x0001e2000c101124 */
[----:B------:R-:W-:Y:S05]  /*4e30*/  BRA `(.L_x_53120) ;  /* 0x0000000800547947 */ /* 0x000fea0003800000 */
.L_x_53131:
        /* <DEDUP_REMOVED lines=17> */
.L_x_53135:
[----:B------:R-:W-:Y:S01]  /*4f50*/  IMAD.MOV.U32 R0, RZ, RZ, 0x7f ;  /* 0x0000007fff007424 */ /* 0x000fe200078e00ff */
[----:B------:R-:W-:-:S04]  /*4f60*/  ISETP.GT.U32.AND P0, PT, R2, 0x7f800000, PT ;  /* 0x7f8000000200780c */ /* 0x000fc80003f04070 */
[----:B------:R-:W-:-:S09]  /*4f70*/  SEL R0, R0, 0x7c, P0 ;  /* 0x0000007c00007807 */ /* 0x000fd20000000000 */
.L_x_53136:
[----:B------:R-:W-:Y:S05]  /*4f80*/  BSYNC B0 ;  /* 0x0000000000007941 */ /* 0x000fea0003800000 */
.L_x_53134:
[----:B------:R-:W-:-:S04]  /*4f90*/  LOP3.LUT R2, R3, 0x80000000, RZ, 0xc0, !PT ;  /* 0x8000000003027812 */ /* 0x000fc800078ec0ff */
[----:B------:R-:W-:-:S04]  /*4fa0*/  SHF.R.U32.HI R3, RZ, 0x18, R2 ;  /* 0x00000018ff037819 */ /* 0x000fc80000011602 */
[----:B------:R-:W-:-:S05]  /*4fb0*/  LOP3.LUT R3, R0, R3, RZ, 0xfc, !PT ;  /* 0x0000000300037212 */ /* 0x000fca00078efcff */
[----:B------:R1:W-:Y:S01]  /*4fc0*/  STG.E.U8 desc[UR36][R16.64], R3 ;  /* 0x0000000310007986 */ /* 0x0003e2000c101124 */
[----:B------:R-:W-:Y:S05]  /*4fd0*/  BRA `(.L_x_53120) ;  /* 0x0000000400ec7947 */ /* 0x000fea0003800000 */
.L_x_53130:
        /* <DEDUP_REMOVED lines=8> */
.L_x_53127:
        /* <DEDUP_REMOVED lines=11> */
.L_x_53139:
        /* <DEDUP_REMOVED lines=21> */
.L_x_53142:
[----:B------:R-:W-:-:S04]  /*5260*/  LOP3.LUT R2, R3, 0x80000000, RZ, 0xc0, !PT ;  /* 0x8000000003027812 */ /* 0x000fc800078ec0ff */
[----:B------:R-:W-:-:S04]  /*5270*/  SHF.R.U32.HI R3, RZ, 0x18, R2 ;  /* 0x00000018ff037819 */ /* 0x000fc80000011602 */
[----:B------:R-:W-:-:S04]  /*5280*/  LOP3.LUT R0, R0, R3, RZ, 0xfc, !PT ;  /* 0x0000000300007212 */ /* 0x000fc800078efcff */
[----:B------:R-:W-:-:S07]  /*5290*/  PRMT R8, R0, 0x7610, R8 ;  /* 0x0000761000087816 */ /* 0x000fce0000000008 */
.L_x_53141:
[----:B------:R-:W-:Y:S05]  /*52a0*/  BSYNC B0 ;  /* 0x0000000000007941 */ /* 0x000fea0003800000 */
.L_x_53140:
[----:B------:R0:W-:Y:S01]  /*52b0*/  STG.E.U8 desc[UR36][R16.64], R8 ;  /* 0x0000000810007986 */ /* 0x0001e2000c101124 */
[----:B------:R-:W-:Y:S05]  /*52c0*/  BRA `(.L_x_53120) ;  /* 0x0000000400307947 */ /* 0x000fea0003800000 */
.L_x_53138:
        /* <DEDUP_REMOVED lines=21> */
.L_x_53145:
[----:B------:R-:W-:-:S04]  /*5420*/  LOP3.LUT R2, R3, 0x80000000, RZ, 0xc0, !PT ;  /* 0x8000000003027812 */ /* 0x000fc800078ec0ff */
[----:B------:R-:W-:-:S04]  /*5430*/  SHF.R.U32.HI R3, RZ, 0x18, R2 ;  /* 0x00000018ff037819 */ /* 0x000fc80000011602 */
[----:B------:R-:W-:-:S04]  /*5440*/  LOP3.LUT R0, R0, R3, RZ, 0xfc, !PT ;  /* 0x0000000300007212 */ /* 0x000fc800078efcff */
[----:B------:R-:W-:-:S07]  /*5450*/  PRMT R8, R0, 0x7610, R8 ;  /* 0x0000761000087816 */ /* 0x000fce0000000008 */
.L_x_53144:
[----:B------:R-:W-:Y:S05]  /*5460*/  BSYNC B0 ;  /* 0x0000000000007941 */ /* 0x000fea0003800000 */
.L_x_53143:
[----:B------:R0:W-:Y:S01]  /*5470*/  STG.E.U8 desc[UR36][R16.64], R8 ;  /* 0x0000000810007986 */ /* 0x0001e2000c101124 */
[----:B------:R-:W-:Y:S05]  /*5480*/  BRA `(.L_x_53120) ;  /* 0x0000000000c07947 */ /* 0x000fea0003800000 */
.L_x_53137:
        /* <DEDUP_REMOVED lines=26> */
.L_x_53119:
        /* <DEDUP_REMOVED lines=16> */
.L_x_53148:
[----:B------:R-:W-:Y:S05]  /*5730*/  BRA `(.L_x_53120) ;  /* 0x0000000000147947 */ /* 0x000fea0003800000 */
.L_x_53147:
[----:B------:R-:W0:Y:S02]  /*5740*/  F2I.U64.F64.TRUNC R4, R4 ;  /* 0x0000000400047311 */ /* 0x000e24000030d800 */
[----:B0-----:R0:W-:Y:S01]  /*5750*/  STG.E.64 desc[UR36][R16.64], R4 ;  /* 0x0000000410007986 */ /* 0x0011e2000c101b24 */
[----:B------:R-:W-:Y:S05]  /*5760*/  BRA `(.L_x_53120) ;  /* 0x0000000000087947 */ /* 0x000fea0003800000 */
.L_x_53146:
[----:B------:R-:W0:Y:S02]  /*5770*/  F2I.U32.F64.TRUNC R5, R4 ;  /* 0x0000000400057311 */ /* 0x000e24000030d000 */
[----:B0-----:R0:W-:Y:S02]  /*5780*/  STG.E desc[UR36][R16.64], R5 ;  /* 0x0000000510007986 */ /* 0x0011e4000c101924 */
.L_x_53120:
[----:B0-2---:R-:W0:Y:S01]  /*5790*/  S2R R0, SR_TID.X ;  /* 0x0000000000007919 */ /* 0x005e220000002100 */
[----:B-1--4-:R-:W0:Y:S02]  /*57a0*/  S2R R3, SR_CTAID.X ;  /* 0x0000000000037919 */ /* 0x012e240000002500 */
[----:B0-----:R-:W-:-:S04]  /*57b0*/  IMAD R0, R3, 0x200, R0 ;  /* 0x0000020003007824 */ /* 0x001fc800078e0200 */
[----:B------:R-:W-:-:S07]  /*57c0*/  VIADD R19, R0, 0x80 ;  /* 0x0000008000137836 */ /* 0x000fce0000000000 */
.L_x_53049:
[----:B------:R-:W-:Y:S05]  /*57d0*/  BSYNC B6 ;  /* 0x0000000000067941 */ /* 0x000fea0003800000 */
.L_x_53048:
[----:B------:R-:W-:Y:S01]  /*57e0*/  ULDC UR4, c[0x0][0x210] ;  /* 0x0000840000047ab9 */ /* 0x000fe20000000800 */
[----:B------:R-:W-:Y:S01]  /*57f0*/  BSSY B6, `(.L_x_53149) ;  /* 0x0000570000067945 */ /* 0x000fe20003800000 */
[----:B------:R-:W-:-:S13]  /*5800*/  ISETP.GE.AND P0, PT, R19, UR4, PT ;  /* 0x0000000413007c0c */ /* 0x000fda000bf06270 */
[----:B------:R-:W-:Y:S05]  /*5810*/  @P0 BRA `(.L_x_53150) ;  /* 0x0000005400b40947 */ /* 0x000fea0003800000 */
[----:B---3--:R-:W0:Y:S01]  /*5820*/  LDC R6, c[0x0][0x220] ;  /* 0x00008800ff067b82 */ /* 0x008e220000000800 */
        /* <DEDUP_REMOVED lines=302> */
.L_x_53151:
        /* <DEDUP_REMOVED lines=22> */
.L_x_53155:
[----:B------:R-:W2:Y:S01]  /*6c70*/  LDG.E.U8 R2, desc[UR36][R2.64] ;  /* 0x0000002402027981 */ /* 0x000ea2000c1e1100 */
[----:B------:R-:W-:Y:S01]  /*6c80*/  CS2R R6, SRZ ;  /* 0x0000000000067805 */ /* 0x000fe2000001ff00 */
[----:B--2---:R0:W1:Y:S01]  /*6c90*/  I2F.F64.U16 R4, R2 ;  /* 0x0000000200047312 */ /* 0x0040620000101800 */
[----:B------:R-:W-:Y:S05]  /*6ca0*/  BRA `(.L_x_53157) ;  /* 0x0000000c00c87947 */ /* 0x000fea0003800000 */
.L_x_53154:
        /* <DEDUP_REMOVED lines=10> */
.L_x_53159:
[----:B------:R-:W2:Y:S01]  /*6d50*/  LDG.E R2, desc[UR36][R2.64] ;  /* 0x0000002402027981 */ /* 0x000ea2000c1e1900 */
[----:B------:R-:W-:Y:S01]  /*6d60*/  CS2R R6, SRZ ;  /* 0x0000000000067805 */ /* 0x000fe2000001ff00 */
[----:B--2---:R0:W1:Y:S01]  /*6d70*/  I2F.F64 R4, R2 ;  /* 0x0000000200047312 */ /* 0x0040620000201c00 */
[----:B------:R-:W-:Y:S05]  /*6d80*/  BRA `(.L_x_53157) ;  /* 0x0000000c00907947 */ /* 0x000fea0003800000 */
.L_x_53158:
[----:B------:R-:W2:Y:S01]  /*6d90*/  LDG.E.U16 R2, desc[UR36][R2.64] ;  /* 0x0000002402027981 */ /* 0x000ea2000c1e1500 */
[----:B------:R-:W-:Y:S01]  /*6da0*/  CS2R R6, SRZ ;  /* 0x0000000000067805 */ /* 0x000fe2000001ff00 */
[----:B--2---:R0:W1:Y:S01]  /*6db0*/  I2F.F64.S16 R4, R2 ;  /* 0x0000000200047312 */ /* 0x0040620000101c00 */
[----:B------:R-:W-:Y:S05]  /*6dc0*/  BRA `(.L_x_53157) ;  /* 0x0000000c00807947 */ /* 0x000fea0003800000 */
.L_x_53153:
        /* <DEDUP_REMOVED lines=11> */
.L_x_53161:
[----:B------:R-:W2:Y:S01]  /*6e80*/  LDG.E.U16 R0, desc[UR36][R2.64] ;  /* 0x0000002402007981 */ /* 0x000ea2000c1e1500 */
[----:B------:R-:W-:Y:S01]  /*6e90*/  CS2R R6, SRZ ;  /* 0x0000000000067805 */ /* 0x000fe2000001ff00 */
[----:B--2---:R-:W-:-:S05]  /*6ea0*/  HADD2.F32 R0, -RZ, R0.H0_H0 ;  /* 0x20000000ff007230 */ /* 0x004fca0000004100 */
[----:B------:R-:W-:-:S04]  /*6eb0*/  FMUL.FTZ R0, R0, 1 ;  /* 0x3f80000000007820 */ /* 0x000fc80000410000 */
[----:B------:R0:W1:Y:S01]  /*6ec0*/  F2F.F64.F32 R4, R0 ;  /* 0x0000000000047310 */ /* 0x0000620000201800 */
[----:B------:R-:W-:Y:S05]  /*6ed0*/  BRA `(.L_x_53157) ;  /* 0x0000000c003c7947 */ /* 0x000fea0003800000 */
.L_x_53160:
        /* <DEDUP_REMOVED lines=12> */
.L_x_53163:
        /* <DEDUP_REMOVED lines=8> */
.L_x_53162:
[----:B------:R0:W5:Y:S01]  /*7020*/  LDG.E.64 R4, desc[UR36][R2.64] ;  /* 0x0000002402047981 */ /* 0x000162000c1e1b00 */
[----:B------:R-:W-:Y:S01]  /*7030*/  CS2R R6, SRZ ;  /* 0x0000000000067805 */ /* 0x000fe2000001ff00 */
[----:B------:R-:W-:Y:S06]  /*7040*/  BRA `(.L_x_53157) ;  /* 0x0000000800e07947 */ /* 0x000fec0003800000 */
.L_x_53152:
        /* <DEDUP_REMOVED lines=14> */
.L_x_53166:
[----:B------:R0:W5:Y:S01]  /*7130*/  LDG.E.128 R4, desc[UR36][R2.64] ;  /* 0x0000002402047981 */ /* 0x000162000c1e1d00 */
[----:B------:R-:W-:Y:S05]  /*7140*/  BRA `(.L_x_53157) ;  /* 0x0000000800a07947 */ /* 0x000fea0003800000 */
.L_x_53165:
        /* <DEDUP_REMOVED lines=29> */
.L_x_53168:
        /* <DEDUP_REMOVED lines=16> */
.L_x_53167:
[----:B------:R-:W2:Y:S01]  /*7420*/  LDG.E.U16 R0, desc[UR36][R2.64] ;  /* 0x0000002402007981 */ /* 0x000ea2000c1e1500 */
[----:B------:R-:W-:Y:S01]  /*7430*/  CS2R R6, SRZ ;  /* 0x0000000000067805 */ /* 0x000fe2000001ff00 */
[----:B--2---:R-:W-:-:S04]  /*7440*/  IMAD.U32 R0, R0, 0x10000, RZ ;  /* 0x0001000000007824 */ /* 0x004fc800078e00ff */
[----:B------:R-:W-:-:S04]  /*7450*/  FMUL.FTZ R0, R0, 1 ;  /* 0x3f80000000007820 */ /* 0x000fc80000410000 */
[----:B------:R0:W1:Y:S01]  /*7460*/  F2F.F64.F32 R4, R0 ;  /* 0x0000000000047310 */ /* 0x0000620000201800 */
[----:B------:R-:W-:Y:S05]  /*7470*/  BRA `(.L_x_53157) ;  /* 0x0000000400d47947 */ /* 0x000fea0003800000 */
.L_x_53164:
        /* <DEDUP_REMOVED lines=12> */
.L_x_53171:
        /* <DEDUP_REMOVED lines=21> */
.L_x_53175:
[----:B------:R-:W-:Y:S05]  /*7690*/  BSYNC B1 ;  /* 0x0000000000017941 */ /* 0x000fea0003800000 */
.L_x_53174:
[----:B------:R-:W-:Y:S01]  /*76a0*/  LEA R3, R0, 0x3b800000, 0x17 ;  /* 0x3b80000000037811 */ /* 0x000fe200078eb8ff */
[----:B------:R-:W-:-:S05]  /*76b0*/  IMAD.SHL.U32 R0, R2, 0x100000, RZ ;  /* 0x0010000002007824 */ /* 0x000fca00078e00ff */
[----:B------:R-:W-:-:S07]  /*76c0*/  LOP3.LUT R0, R3, R0, R4, 0xfe, !PT ;  /* 0x0000000003007212 */ /* 0x000fce00078efe04 */
.L_x_53173:
[----:B------:R-:W-:Y:S05]  /*76d0*/  BSYNC B0 ;  /* 0x0000000000007941 */ /* 0x000fea0003800000 */
.L_x_53172:
[----:B------:R-:W-:Y:S01]  /*76e0*/  FMUL.FTZ R0, R0, 1 ;  /* 0x3f80000000007820 */ /* 0x000fe20000410000 */
[----:B------:R-:W-:-:S03]  /*76f0*/  CS2R R6, SRZ ;  /* 0x0000000000067805 */ /* 0x000fc6000001ff00 */
[----:B------:R2:W3:Y:S01]  /*7700*/  F2F.F64.F32 R4, R0 ;  /* 0x0000000000047310 */ /* 0x0004e20000201800 */
[----:B------:R-:W-:Y:S05]  /*7710*/  BRA `(.L_x_53157) ;  /* 0x00000004002c7947 */ /* 0x000fea0003800000 */
.L_x_53170:
        /* <DEDUP_REMOVED lines=21> */
.L_x_53179:
[----:B------:R-:W-:Y:S05]  /*7870*/  BSYNC B1 ;  /* 0x0000000000017941 */ /* 0x000fea0003800000 */
.L_x_53178:
[----:B------:R-:W-:Y:S01]  /*7880*/  LEA R3, R0, 0x37800000, 0x17 ;  /* 0x3780000000037811 */ /* 0x000fe200078eb8ff */
[----:B------:R-:W-:-:S05]  /*7890*/  IMAD.SHL.U32 R0, R2, 0x200000, RZ ;  /* 0x0020000002007824 */ /* 0x000fca00078e00ff */
[----:B------:R-:W-:-:S07]  /*78a0*/  LOP3.LUT R0, R3, R0, R4, 0xfe, !PT ;  /* 0x0000000003007212 */ /* 0x000fce00078efe04 */
.L_x_53177:
[----:B------:R-:W-:Y:S05]  /*78b0*/  BSYNC B0 ;  /* 0x0000000000007941 */ /* 0x000fea0003800000 */
.L_x_53176:
[----:B------:R-:W-:Y:S01]  /*78c0*/  FMUL.FTZ R0, R0, 1 ;  /* 0x3f80000000007820 */ /* 0x000fe20000410000 */
[----:B------:R-:W-:-:S03]  /*78d0*/  CS2R R6, SRZ ;  /* 0x0000000000067805 */ /* 0x000fc6000001ff00 */
[----:B------:R4:W0:Y:S01]  /*78e0*/  F2F.F64.F32 R4, R0 ;  /* 0x0000000000047310 */ /* 0x0008220000201800 */
[----:B------:R-:W-:Y:S05]  /*78f0*/  BRA `(.L_x_53157) ;  /* 0x0000000000b47947 */ /* 0x000fea0003800000 */
.L_x_53169:
        /* <DEDUP_REMOVED lines=14> */
.L_x_53183:
[----:B------:R-:W-:Y:S05]  /*79e0*/  BSYNC B0 ;  /* 0x0000000000007941 */ /* 0x000fea0003800000 */
.L_x_53182:
[----:B------:R-:W-:Y:S01]  /*79f0*/  FMUL.FTZ R0, R0, 1 ;  /* 0x3f80000000007820 */ /* 0x000fe20000410000 */
[----:B------:R-:W-:-:S03]  /*7a00*/  CS2R R6, SRZ ;  /* 0x0000000000067805 */ /* 0x000fc6000001ff00 */
[----:B------:R0:W1:Y:S01]  /*7a10*/  F2F.F64.F32 R4, R0 ;  /* 0x0000000000047310 */ /* 0x0000620000201800 */
[----:B------:R-:W-:Y:S05]  /*7a20*/  BRA `(.L_x_53157) ;  /* 0x0000000000687947 */ /* 0x000fea0003800000 */
.L_x_53156:
[----:B------:R-:W-:Y:S01]  /*7a30*/  MOV R0, 0x0 ;  /* 0x0000000000007802 */ /* 0x000fe20000000f00 */
[----:B------:R-:W-:Y:S01]  /*7a40*/  ULDC.64 UR4, c[0x4][0x198] ;  /* 0x0100660000047ab9 */ /* 0x000fe20000000a00 */
[----:B------:R-:W-:Y:S01]  /*7a50*/  ULDC.64 UR6, c[0x4][0x78] ;  /* 0x01001e0000067ab9 */ /* 0x000fe20000000a00 */
[----:B------:R-:W-:Y:S01]  /*7a60*/  IMAD.U32 R4, RZ, RZ, UR4 ;  /* 0x00000004ff047e24 */ /* 0x000fe2000f8e00ff */
[----:B------:R0:W1:Y:S01]  /*7a70*/  LDC.64 R2, c[0x4][R0] ;  /* 0x0100000000027b82 */ /* 0x0000620000000a00 */
[----:B------:R-:W-:Y:S01]  /*7a80*/  IMAD.U32 R5, RZ, RZ, UR5 ;  /* 0x00000005ff057e24 */ /* 0x000fe2000f8e00ff */
[----:B------:R-:W-:Y:S01]  /*7a90*/  ULDC.64 UR4, c[0x4][0x1a0] ;  /* 0x0100680000047ab9 */ /* 0x000fe20000000a00 */
[----:B------:R-:W-:Y:S01]  /*7aa0*/  HFMA2.MMA R8, -RZ, RZ, 0, 4.64916229248046875e-06 ;  /* 0x0000004eff087435 */ /* 0x000fe200000001ff */
[----:B------:R-:W-:Y:S02]  /*7ab0*/  IMAD.U32 R6, RZ, RZ, UR4 ;  /* 0x00000004ff067e24 */ /* 0x000fe4000f8e00ff */
[----:B------:R-:W-:-:S02]  /*7ac0*/  IMAD.U32 R7, RZ, RZ, UR5 ;  /* 0x00000005ff077e24 */ /* 0x000fc4000f8e00ff */
[----:B------:R-:W-:Y:S02]  /*7ad0*/  IMAD.U32 R10, RZ, RZ, UR6 ;  /* 0x00000006ff0a7e24 */ /* 0x000fe4000f8e00ff */
[----:B------:R-:W-:Y:S02]  /*7ae0*/  IMAD.U32 R11, RZ, RZ, UR7 ;  /* 0x00000007ff0b7e24 */ /* 0x000fe4000f8e00ff */
[----:B------:R-:W-:Y:S02]  /*7af0*/  IMAD.MOV.U32 R12, RZ, RZ, 0x1 ;  /* 0x00000001ff0c7424 */ /* 0x000fe400078e00ff */
[----:B0-----:R-:W-:-:S07]  /*7b00*/  IMAD.MOV.U32 R13, RZ, RZ, RZ ;  /* 0x000000ffff0d7224 */ /* 0x001fce00078e00ff */
[----:B------:R-:W-:-:S07]  /*7b10*/  LEPC R20, `(.L_x_53184) ;  /* 0x000000001014794e */ /* 0x000fce0000000000 */
[----:B-1----:R-:W-:Y:S05]  /*7b20*/  CALL.ABS.NOINC R2 ;  /* 0x0000000002007343 */ /* 0x002fea0003c00000 */
.L_x_53184:
[----:B------:R-:W-:Y:S02]  /*7b30*/  CS2R R4, SRZ ;  /* 0x0000000000047805 */ /* 0x000fe4000001ff00 */
[----:B------:R-:W-:Y:S01]  /*7b40*/  CS2R R6, SRZ ;  /* 0x0000000000067805 */ /* 0x000fe2000001ff00 */
[----:B------:R-:W-:Y:S06]  /*7b50*/  BRA `(.L_x_53157) ;  /* 0x00000000001c7947 */ /* 0x000fec0003800000 */
.L_x_53181:
[----:B------:R-:W2:Y:S01]  /*7b60*/  LDG.E.64 R4, desc[UR36][R2.64] ;  /* 0x0000002402047981 */ /* 0x000ea2000c1e1b00 */
[----:B------:R-:W-:Y:S01]  /*7b70*/  CS2R R6, SRZ ;  /* 0x0000000000067805 */ /* 0x000fe2000001ff00 */
[----:B--2---:R-:W0:Y:S01]  /*7b80*/  I2F.F64.U64 R4, R4 ;  /* 0x0000000400047312 */ /* 0x004e220000301800 */
[----:B------:R-:W-:Y:S05]  /*7b90*/  BRA `(.L_x_53157) ;  /* 0x00000000000c7947 */ /* 0x000fea0003800000 */
.L_x_53180:
[----:B------:R-:W2:Y:S01]  /*7ba0*/  LDG.E R2, desc[UR36][R2.64] ;  /* 0x0000002402027981 */ /* 0x000ea2000c1e1900 */
[----:B------:R-:W-:Y:S01]  /*7bb0*/  CS2R R6, SRZ ;  /* 0x0000000000067805 */ /* 0x000fe2000001ff00 */
[----:B--2---:R0:W1:Y:S06]  /*7bc0*/  I2F.F64.U32 R4, R2 ;  /* 0x0000000200047312 */ /* 0x00406c0000201800 */
.L_x_53157:
        /* <DEDUP_REMOVED lines=78> */
.L_x_53191:
[----:B------:R-:W-:Y:S05]  /*80b0*/  BSYNC B0 ;  /* 0x0000000000007941 */ /* 0x000fea0003800000 */
.L_x_53190:
        /* <DEDUP_REMOVED lines=24> */
.L_x_53193:
[----:B------:R-:W-:Y:S01]  /*8240*/  DMUL R2, RZ, R10 ;  /* 0x0000000aff027228 */ /* 0x000fe20000000000 */
[----:B------:R-:W-:-:S10]  /*8250*/  IMAD.MOV.U32 R4, RZ, RZ, RZ ;  /* 0x000000ffff047224 */ /* 0x000fd400078e00ff */
.L_x_53194:
[----:B------:R-:W-:Y:S05]  /*8260*/  BSYNC B2 ;  /* 0x0000000000027941 */ /* 0x000fea0003800000 */
.L_x_53192:
        /* <DEDUP_REMOVED lines=47> */
.L_x_53196:
[----:B------:R-:W-:Y:S01]  /*8560*/  DMUL R2, RZ, R10 ;  /* 0x0000000aff027228 */ /* 0x000fe20000000000 */
[----:B------:R-:W-:-:S10]  /*8570*/  IMAD.MOV.U32 R0, RZ, RZ, RZ ;  /* 0x000000ffff007224 */ /* 0x000fd400078e00ff */
.L_x_53197:
[----:B------:R-:W-:Y:S05]  /*8580*/  BSYNC B2 ;  /* 0x0000000000027941 */ /* 0x000fea0003800000 */
.L_x_53195:
        /* <DEDUP_REMOVED lines=10> */
[----:B------:R-:W-:-:S02]  /*8630*/  DMUL R26, R2, R2 ;  /* 0x00000002021a7228 */ /* 0x000fc40000000000 */
[----:B------:R-:W-:Y:S01]  /*8640*/  DMUL R4, R4, R30 ;  /* 0x0000001e04047228 */ /* 0x000fe20000000000 */
        /* <DEDUP_REMOVED lines=13> */
.L_x_53189:
        /* <DEDUP_REMOVED lines=62> */
.L_x_53200:
[----:B------:R-:W-:Y:S05]  /*8b00*/  BSYNC B0 ;  /* 0x0000000000007941 */ /* 0x000fea0003800000 */
.L_x_53199:
        /* <DEDUP_REMOVED lines=24> */
.L_x_53202:
[----:B------:R-:W-:Y:S01]  /*8c90*/  DMUL R2, RZ, R10 ;  /* 0x0000000aff027228 */ /* 0x000fe20000000000 */
[----:B------:R-:W-:-:S10]  /*8ca0*/  IMAD.MOV.U32 R0, RZ, RZ, RZ ;  /* 0x000000ffff007224 */ /* 0x000fd400078e00ff */
.L_x_53203:
[----:B------:R-:W-:Y:S05]  /*8cb0*/  BSYNC B2 ;  /* 0x0000000000027941 */ /* 0x000fea0003800000 */
.L_x_53201:
        /* <DEDUP_REMOVED lines=47> */
.L_x_53205:
[----:B------:R-:W-:Y:S01]  /*8fb0*/  DMUL R2, RZ, R10 ;  /* 0x0000000aff027228 */ /* 0x000fe20000000000 */
[----:B------:R-:W-:-:S10]  /*8fc0*/  IMAD.MOV.U32 R0, RZ, RZ, RZ ;  /* 0x000000ffff007224 */ /* 0x000fd400078e00ff */
.L_x_53206:
[----:B------:R-:W-:Y:S05]  /*8fd0*/  BSYNC B2 ;  /* 0x0000000000027941 */ /* 0x000fea0003800000 */
.L_x_53204:
        /* <DEDUP_REMOVED lines=39> */
.L_x_53188:
        /* <DEDUP_REMOVED lines=8> */
[----:B------:R-:W-:Y:S01]  /*92d0*/  MOV R4, R2 ;  /* 0x0000000200047202 */ /* 0x000fe20000000f00 */
[----:B------:R-:W-:Y:S01]  /*92e0*/  IMAD.MOV.U32 R5, RZ, RZ, R3 ;  /* 0x000000ffff057224 */ /* 0x000fe200078e0003 */
[----:B------:R-:W-:Y:S08]  /*92f0*/  BRA `(.L_x_53198) ;  /* 0x0000000800a07947 */ /* 0x000ff00003800000 */
.L_x_53207:
[----:B------:R-:W-:-:S10]  /*9300*/  DADD R4, R10, -R10 ;  /* 0x000000000a047229 */ /* 0x000fd4000000080a */
[----:B------:R-:W-:Y:S02]  /*9310*/  IMAD.MOV.U32 R6, RZ, RZ, R4 ;  /* 0x000000ffff067224 */ /* 0x000fe400078e0004 */
[----:B------:R-:W-:Y:S01]  /*9320*/  IMAD.MOV.U32 R7, RZ, RZ, R5 ;  /* 0x000000ffff077224 */ /* 0x000fe200078e0005 */
[----:B------:R-:W-:Y:S06]  /*9330*/  BRA `(.L_x_53198) ;  /* 0x0000000800907947 */ /* 0x000fec0003800000 */
.L_x_53187:
        /* <DEDUP_REMOVED lines=19> */
[----:B----4-:R-:W-:Y:S01]  /*9470*/  IMAD.MOV.U32 R0, RZ, RZ, R10 ;  /* 0x000000ffff007224 */ /* 0x010fe200078e000a */
[----:B------:R-:W-:Y:S01]  /*9480*/  MOV R12, 0x94b0 ;  /* 0x000094b0000c7802 */ /* 0x000fe20000000f00 */
[----:B------:R-:W-:-:S07]  /*9490*/  IMAD.MOV.U32 R13, RZ, RZ, R11 ;  /* 0x000000ffff0d7224 */ /* 0x000fce00078e000b */
[----:B------:R-:W-:Y:S05]  /*94a0*/  CALL.REL.NOINC `($_ZN2at6native18elementwise_kernelILi128ELi4EZNS0_15gpu_kernel_implIZNS0_50_GLOBAL__N__2680c7bb_12_PowKernel_cu_7dd49032_316822pow_scalar_tensor_implIdEEvRNS_18TensorIteratorBaseEN3c107complexIT_EEEUlNS8_IdEEE_EEvS6_RKS9_EUliE_EEviT1_$__internal_trig_reduction_slowpathd) ;  /* 0x000000c8001c7944 */ /* 0x000fea0003c00000 */
[----:B------:R-:W-:Y:S01]  /*94b0*/  IMAD.MOV.U32 R4, RZ, RZ, R6 ;  /* 0x000000ffff047224 */ /* 0x000fe200078e0006 */
[----:B------:R-:W-:Y:S06]  /*94c0*/  BRA `(.L_x_53210) ;  /* 0x0000000000087947 */ /* 0x000fec0003800000 */
.L_x_53209:
[----:B------:R-:W-:Y:S01]  /*94d0*/  DMUL R2, RZ, R10 ;  /* 0x0000000aff027228 */ /* 0x000fe20000000000 */
[----:B------:R-:W-:-:S10]  /*94e0*/  IMAD.MOV.U32 R4, RZ, RZ, RZ ;  /* 0x000000ffff047224 */ /* 0x000fd400078e00ff */
.L_x_53210:
[----:B------:R-:W-:Y:S05]  /*94f0*/  BSYNC B2 ;  /* 0x0000000000027941 */ /* 0x000fea0003800000 */
.L_x_53208:
[----:B------:R-:W0:Y:S01]  /*9500*/  LDC.64 R8, c[0x4][0x1a8] ;  /* 0x01006a00ff087b82 */ /* 0x000e220000000a00 */
[----:B------:R-:W-:-:S04]  /*9510*/  VIADD R18, R4, 0x1 ;  /* 0x0000000104127836 */ /* 0x000fc80000000000 */
[----:B----4-:R-:W-:-:S05]  /*9520*/  IMAD.SHL.U32 R0, R18, 0x8, RZ ;  /* 0x0000000812007824 */ /* 0x010fca00078e00ff */
        /* <DEDUP_REMOVED lines=44> */
.L_x_53212:
[----:B------:R-:W-:Y:S01]  /*97f0*/  DMUL R2, RZ, R10 ;  /* 0x0000000aff027228 */ /* 0x000fe20000000000 */
[----:B------:R-:W-:-:S10]  /*9800*/  IMAD.MOV.U32 R0, RZ, RZ, RZ ;  /* 0x000000ffff007224 */ /* 0x000fd400078e00ff */
.L_x_53213:
[----:B------:R-:W-:Y:S05]  /*9810*/  BSYNC B2 ;  /* 0x0000000000027941 */ /* 0x000fea0003800000 */
.L_x_53211:
        /* <DEDUP_REMOVED lines=24> */
.L_x_53186:
        /* <DEDUP_REMOVED lines=52> */
[----:B------:R-:W-:Y:S02]  /*9ce0*/  @!P1 MOV R6, RZ ;  /* 0x000000ff00069202 */ /* 0x000fe40000000f00 */
[----:B------:R-:W-:Y:S02]  /*9cf0*/  @!P1 SHF.R.S32.HI R3, RZ, 0x1, R0 ;  /* 0x00000001ff039819 */ /* 0x000fe40000011400 */
[----:B------:R-:W-:-:S03]  /*9d00*/  FSEL R5, R5, RZ, P0 ;  /* 0x000000ff05057208 */ /* 0x000fc60000000000 */
[----:B------:R-:W-:Y:S02]  /*9d10*/  @!P1 IMAD.IADD R8, R8, 0x1, -R3 ;  /* 0x0000000108089824 */ /* 0x000fe400078e0a03 */
[----:B------:R-:W-:-:S03]  /*9d20*/  @!P1 IMAD R3, R3, 0x100000, R7 ;  /* 0x0010000003039824 */ /* 0x000fc600078e0207 */
[----:B------:R-:W-:-:S06]  /*9d30*/  @!P1 LEA R7, R8, 0x3ff00000, 0x14 ;  /* 0x3ff0000008079811 */ /* 0x000fcc00078ea0ff */
[----:B------:R-:W-:-:S11]  /*9d40*/  @!P1 DMUL R4, R2, R6 ;  /* 0x0000000602049228 */ /* 0x000fd60000000000 */
.L_x_53215:
[----:B------:R-:W-:Y:S05]  /*9d50*/  BSYNC B0 ;  /* 0x0000000000007941 */ /* 0x000fea0003800000 */
.L_x_53214:
[----:B------:R-:W-:Y:S02]  /*9d60*/  IMAD.MOV.U32 R6, RZ, RZ, R10 ;  /* 0x000000ffff067224 */ /* 0x000fe400078e000a */
[----:B------:R-:W-:-:S07]  /*9d70*/  IMAD.MOV.U32 R7, RZ, RZ, R11 ;  /* 0x000000ffff077224 */ /* 0x000fce00078e000b */
.L_x_53198:
[----:B------:R-:W-:Y:S05]  /*9d80*/  BSYNC B1 ;  /* 0x0000000000017941 */ /* 0x000fea0003800000 */
.L_x_53185:
        /* <DEDUP_REMOVED lines=15> */
.L_x_53219:
[----:B------:R-:W0:Y:S02]  /*9e80*/  F2I.S64.F64.TRUNC R4, R4 ;  /* 0x0000000400047311 */ /* 0x000e24000030d900 */
[----:B0-----:R-:W-:-:S05]  /*9e90*/  IMAD.MOV.U32 R3, RZ, RZ, R4 ;  /* 0x000000ffff037224 */ /* 0x001fca00078e0004 */
[----:B------:R0:W-:Y:S01]  /*9ea0*/  STG.E.U8 desc[UR36][R16.64], R3 ;  /* 0x0000000310007986 */ /* 0x0001e2000c101124 */
[----:B------:R-:W-:Y:S05]  /*9eb0*/  BRA `(.L_x_53221) ;  /* 0x0000001000087947 */ /* 0x000fea0003800000 */
.L_x_53218:
        /* <DEDUP_REMOVED lines=9> */
.L_x_53223:
[----:B------:R-:W0:Y:S02]  /*9f50*/  F2I.F64.TRUNC R5, R4 ;  /* 0x0000000400057311 */ /* 0x000e24000030d100 */
[----:B0-----:R0:W-:Y:S01]  /*9f60*/  STG.E desc[UR36][R16.64], R5 ;  /* 0x0000000510007986 */ /* 0x0011e2000c101924 */
[----:B------:R-:W-:Y:S05]  /*9f70*/  BRA `(.L_x_53221) ;  /* 0x0000000c00d87947 */ /* 0x000fea0003800000 */
.L_x_53222:
[----:B------:R-:W0:Y:S02]  /*9f80*/  F2I.F64.TRUNC R5, R4 ;  /* 0x0000000400057311 */ /* 0x000e24000030d100 */
[----:B0-----:R0:W-:Y:S01]  /*9f90*/  STG.E.U16 desc[UR36][R16.64], R5 ;  /* 0x0000000510007986 */ /* 0x0011e2000c101524 */
[----:B------:R-:W-:Y:S05]  /*9fa0*/  BRA `(.L_x_53221) ;  /* 0x0000000c00cc7947 */ /* 0x000fea0003800000 */
.L_x_53217:
        /* <DEDUP_REMOVED lines=13> */
.L_x_53225:
        /* <DEDUP_REMOVED lines=8> */
.L_x_53224:
        /* <DEDUP_REMOVED lines=16> */
.L_x_53227:
        /* <DEDUP_REMOVED lines=11> */
.L_x_53226:
[----:B------:R0:W-:Y:S01]  /*a2b0*/  STG.E.64 desc[UR36][R16.64], R4 ;  /* 0x0000000410007986 */ /* 0x0001e2000c101b24 */
[----:B------:R-:W-:Y:S05]  /*a2c0*/  BRA `(.L_x_53221) ;  /* 0x0000000c00047947 */ /* 0x000fea0003800000 */
.L_x_53216:
        /* <DEDUP_REMOVED lines=13> */
.L_x_53230:
[----:B------:R0:W-:Y:S01]  /*a3a0*/  STG.E.128 desc[UR36][R16.64], R4 ;  /* 0x0000000410007986 */ /* 0x0001e2000c101d24 */
[----:B------:R-:W-:Y:S05]  /*a3b0*/  BRA `(.L_x_53221) ;  /* 0x0000000800c87947 */ /* 0x000fea0003800000 */
.L_x_53229:
        /* <DEDUP_REMOVED lines=25> */
.L_x_53234:
[----:B------:R-:W-:Y:S05]  /*a550*/  BSYNC B0 ;  /* 0x0000000000007941 */ /* 0x000fea0003800000 */
.L_x_53233:
[----:B------:R-:W-:-:S05]  /*a560*/  LOP3.LUT R3, R0, R3, RZ, 0xfc, !PT ;  /* 0x0000000300037212 */ /* 0x000fca00078efcff */
[----:B------:R0:W-:Y:S01]  /*a570*/  STG.E.U8 desc[UR36][R16.64], R3 ;  /* 0x0000000310007986 */ /* 0x0001e2000c101124 */
[----:B------:R-:W-:Y:S05]  /*a580*/  BRA `(.L_x_53221) ;  /* 0x0000000800547947 */ /* 0x000fea0003800000 */
.L_x_53232:
        /* <DEDUP_REMOVED lines=17> */
.L_x_53236:
[----:B------:R-:W-:Y:S01]  /*a6a0*/  IMAD.MOV.U32 R0, RZ, RZ, 0x7f ;  /* 0x0000007fff007424 */ /* 0x000fe200078e00ff */
[----:B------:R-:W-:-:S04]  /*a6b0*/  ISETP.GT.U32.AND P0, PT, R2, 0x7f800000, PT ;  /* 0x7f8000000200780c */ /* 0x000fc80003f04070 */
[----:B------:R-:W-:-:S09]  /*a6c0*/  SEL R0, R0, 0x7c, P0 ;  /* 0x0000007c00007807 */ /* 0x000fd20000000000 */
.L_x_53237:
[----:B------:R-:W-:Y:S05]  /*a6d0*/  BSYNC B0 ;  /* 0x0000000000007941 */ /* 0x000fea0003800000 */
.L_x_53235:
[----:B------:R-:W-:-:S04]  /*a6e0*/  LOP3.LUT R2, R3, 0x80000000, RZ, 0xc0, !PT ;  /* 0x8000000003027812 */ /* 0x000fc800078ec0ff */
[----:B------:R-:W-:-:S04]  /*a6f0*/  SHF.R.U32.HI R3, RZ, 0x18, R2 ;  /* 0x00000018ff037819 */ /* 0x000fc80000011602 */
[----:B------:R-:W-:-:S05]  /*a700*/  LOP3.LUT R3, R0, R3, RZ, 0xfc, !PT ;  /* 0x0000000300037212 */ /* 0x000fca00078efcff */
[----:B------:R0:W-:Y:S01]  /*a710*/  STG.E.U8 desc[UR36][R16.64], R3 ;  /* 0x0000000310007986 */ /* 0x0001e2000c101124 */
[----:B------:R-:W-:Y:S05]  /*a720*/  BRA `(.L_x_53221) ;  /* 0x0000000400ec7947 */ /* 0x000fea0003800000 */
.L_x_53231:
        /* <DEDUP_REMOVED lines=8> */
.L_x_53228:
        /* <DEDUP_REMOVED lines=11> */
.L_x_53240:
        /* <DEDUP_REMOVED lines=21> */
.L_x_53243:
[----:B------:R-:W-:-:S04]  /*a9b0*/  LOP3.LUT R2, R3, 0x80000000, RZ, 0xc0, !PT ;  /* 0x8000000003027812 */ /* 0x000fc800078ec0ff */
[----:B------:R-:W-:-:S04]  /*a9c0*/  SHF.R.U32.HI R3, RZ, 0x18, R2 ;  /* 0x00000018ff037819 */ /* 0x000fc80000011602 */
[----:B------:R-:W-:-:S04]  /*a9d0*/  LOP3.LUT R0, R0, R3, RZ, 0xfc, !PT ;  /* 0x0000000300007212 */ /* 0x000fc800078efcff */
[----:B------:R-:W-:-:S07]  /*a9e0*/  PRMT R8, R0, 0x7610, R8 ;  /* 0x0000761000087816 */ /* 0x000fce0000000008 */
.L_x_53242:
[----:B------:R-:W-:Y:S05]  /*a9f0*/  BSYNC B0 ;  /* 0x0000000000007941 */ /* 0x000fea0003800000 */
.L_x_53241:
[----:B------:R3:W-:Y:S01]  /*aa00*/  STG.E.U8 desc[UR36][R16.64], R8 ;  /* 0x0000000810007986 */ /* 0x0007e2000c101124 */
[----:B------:R-:W-:Y:S05]  /*aa10*/  BRA `(.L_x_53221) ;  /* 0x0000000400307947 */ /* 0x000fea0003800000 */
.L_x_53239:
        /* <DEDUP_REMOVED lines=21> */
.L_x_53246:
[----:B------:R-:W-:-:S04]  /*ab70*/  LOP3.LUT R2, R3, 0x80000000, RZ, 0xc0, !PT ;  /* 0x8000000003027812 */ /* 0x000fc800078ec0ff */
[----:B------:R-:W-:-:S04]  /*ab80*/  SHF.R.U32.HI R3, RZ, 0x18, R2 ;  /* 0x00000018ff037819 */ /* 0x000fc80000011602 */
[----:B------:R-:W-:-:S04]  /*ab90*/  LOP3.LUT R0, R0, R3, RZ, 0xfc, !PT ;  /* 0x0000000300007212 */ /* 0x000fc800078efcff */
[----:B------:R-:W-:-:S07]  /*aba0*/  PRMT R8, R0, 0x7610, R8 ;  /* 0x0000761000087816 */ /* 0x000fce0000000008 */
.L_x_53245:
[----:B------:R-:W-:Y:S05]  /*abb0*/  BSYNC B0 ;  /* 0x0000000000007941 */ /* 0x000fea0003800000 */
.L_x_53244:
[----:B------:R0:W-:Y:S01]  /*abc0*/  STG.E.U8 desc[UR36][R16.64], R8 ;  /* 0x0000000810007986 */ /* 0x0001e2000c101124 */
[----:B------:R-:W-:Y:S05]  /*abd0*/  BRA `(.L_x_53221) ;  /* 0x0000000000c07947 */ /* 0x000fea0003800000 */
.L_x_53238:
        /* <DEDUP_REMOVED lines=26> */
.L_x_53220:
        /* <DEDUP_REMOVED lines=16> */
.L_x_53249:
[----:B------:R-:W-:Y:S05]  /*ae80*/  BRA `(.L_x_53221) ;  /* 0x0000000000147947 */ /* 0x000fea0003800000 */
.L_x_53248:
[----:B------:R-:W0:Y:S02]  /*ae90*/  F2I.U64.F64.TRUNC R4, R4 ;  /* 0x0000000400047311 */ /* 0x000e24000030d800 */
[----:B0-----:R2:W-:Y:S01]  /*aea0*/  STG.E.64 desc[UR36][R16.64], R4 ;  /* 0x0000000410007986 */ /* 0x0015e2000c101b24 */
[----:B------:R-:W-:Y:S05]  /*aeb0*/  BRA `(.L_x_53221) ;  /* 0x0000000000087947 */ /* 0x000fea0003800000 */
.L_x_53247:
[----:B------:R-:W0:Y:S02]  /*aec0*/  F2I.U32.F64.TRUNC R5, R4 ;  /* 0x0000000400057311 */ /* 0x000e24000030d000 */
[----:B0-----:R0:W-:Y:S02]  /*aed0*/  STG.E desc[UR36][R16.64], R5 ;  /* 0x0000000510007986 */ /* 0x0011e4000c101924 */
.L_x_53221:
[----:B------:R-:W-:-:S07]  /*aee0*/  VIADD R19, R19, 0x80 ;  /* 0x0000008013137836 */ /* 0x000fce0000000000 */
.L_x_53150:
[----:B------:R-:W-:Y:S05]  /*aef0*/  BSYNC B6 ;  /* 0x0000000000067941 */ /* 0x000fea0003800000 */
.L_x_53149:
[----:B------:R-:W-:Y:S01]  /*af00*/  ULDC UR4, c[0x0][0x210] ;  /* 0x0000840000047ab9 */ /* 0x000fe20000000800 */
[----:B------:R-:W-:Y:S01]  /*af10*/  BSSY B6, `(.L_x_53250) ;  /* 0x0000570000067945 */ /* 0x000fe20003800000 */
[----:B------:R-:W-:-:S13]  /*af20*/  ISETP.GE.AND P0, PT, R19, UR4, PT ;  /* 0x0000000413007c0c */ /* 0x000fda000bf06270 */
[----:B------:R-:W-:Y:S05]  /*af30*/  @P0 BRA `(.L_x_53251) ;  /* 0x0000005400b40947 */ /* 0x000fea0003800000 */
[----:B0--3--:R-:W0:Y:S01]  /*af40*/  LDC R6, c[0x0][0x220] ;  /* 0x00008800ff067b82 */ /* 0x009e220000000800 */
[----:B------:R-:W-:Y:S02]  /*af50*/  IMAD.MOV.U32 R0, RZ, RZ, RZ ;  /* 0x000000ffff007224 */ /* 0x000fe400078e00ff */
        /* <DEDUP_REMOVED lines=301> */
.L_x_53252:
        /* <DEDUP_REMOVED lines=22> */
.L_x_53256:
[----:B------:R-:W2:Y:S01]  /*c390*/  LDG.E.U8 R2, desc[UR36][R2.64] ;  /* 0x0000002402027981 */ /* 0x000ea2000c1e1100 */
[----:B------:R-:W-:Y:S01]  /*c3a0*/  CS2R R6, SRZ ;  /* 0x0000000000067805 */ /* 0x000fe2000001ff00 */
[----:B--2---:R0:W1:Y:S01]  /*c3b0*/  I2F.F64.U16 R4, R2 ;  /* 0x0000000200047312 */ /* 0x0040620000101800 */
[----:B------:R-:W-:Y:S05]  /*c3c0*/  BRA `(.L_x_53258) ;  /* 0x0000000c00c87947 */ /* 0x000fea0003800000 */
.L_x_53255:
        /* <DEDUP_REMOVED lines=10> */
.L_x_53260:
[----:B------:R-:W2:Y:S01]  /*c470*/  LDG.E R2, desc[UR36][R2.64] ;  /* 0x0000002402027981 */ /* 0x000ea2000c1e1900 */
[----:B------:R-:W-:Y:S01]  /*c480*/  CS2R R6, SRZ ;  /* 0x0000000000067805 */ /* 0x000fe2000001ff00 */
[----:B--2---:R0:W1:Y:S01]  /*c490*/  I2F.F64 R4, R2 ;  /* 0x0000000200047312 */ /* 0x0040620000201c00 */
[----:B------:R-:W-:Y:S05]  /*c4a0*/  BRA `(.L_x_53258) ;  /* 0x0000000c00907947 */ /* 0x000fea0003800000 */
.L_x_53259:
[----:B------:R-:W2:Y:S01]  /*c4b0*/  LDG.E.U16 R2, desc[UR36][R2.64] ;  /* 0x0000002402027981 */ /* 0x000ea2000c1e1500 */
[----:B------:R-:W-:Y:S01]  /*c4c0*/  CS2R R6, SRZ ;  /* 0x0000000000067805 */ /* 0x000fe2000001ff00 */
[----:B--2---:R0:W1:Y:S01]  /*c4d0*/  I2F.F64.S16 R4, R2 ;  /* 0x0000000200047312 */ /* 0x0040620000101c00 */
[----:B------:R-:W-:Y:S05]  /*c4e0*/  BRA `(.L_x_53258) ;  /* 0x0000000c00807947 */ /* 0x000fea0003800000 */
.L_x_53254:
        /* <DEDUP_REMOVED lines=11> */
.L_x_53262:
[----:B------:R-:W2:Y:S01]  /*c5a0*/  LDG.E.U16 R0, desc[UR36][R2.64] ;  /* 0x0000002402007981 */ /* 0x000ea2000c1e1500 */
[----:B------:R-:W-:Y:S01]  /*c5b0*/  CS2R R6, SRZ ;  /* 0x0000000000067805 */ /* 0x000fe2000001ff00 */
[----:B--2---:R-:W-:-:S05]  /*c5c0*/  HADD2.F32 R0, -RZ, R0.H0_H0 ;  /* 0x20000000ff007230 */ /* 0x004fca0000004100 */
[----:B------:R-:W-:-:S04]  /*c5d0*/  FMUL.FTZ R0, R0, 1 ;  /* 0x3f80000000007820 */ /* 0x000fc80000410000 */
[----:B------:R0:W1:Y:S01]  /*c5e0*/  F2F.F64.F32 R4, R0 ;  /* 0x0000000000047310 */ /* 0x0000620000201800 */
[----:B------:R-:W-:Y:S05]  /*c5f0*/  BRA `(.L_x_53258) ;  /* 0x0000000c003c7947 */ /* 0x000fea0003800000 */
.L_x_53261:
        /* <DEDUP_REMOVED lines=12> */
.L_x_53264:
        /* <DEDUP_REMOVED lines=8> */
.L_x_53263:
[----:B------:R0:W5:Y:S01]  /*c740*/  LDG.E.64 R4, desc[UR36][R2.64] ;  /* 0x0000002402047981 */ /* 0x000162000c1e1b00 */
[----:B------:R-:W-:Y:S01]  /*c750*/  CS2R R6, SRZ ;  /* 0x0000000000067805 */ /* 0x000fe2000001ff00 */
[----:B------:R-:W-:Y:S06]  /*c760*/  BRA `(.L_x_53258) ;  /* 0x0000000800e07947 */ /* 0x000fec0003800000 */
.L_x_53253:
        /* <DEDUP_REMOVED lines=14> */
.L_x_53267:
[----:B------:R4:W5:Y:S01]  /*c850*/  LDG.E.128 R4, desc[UR36][R2.64] ;  /* 0x0000002402047981 */ /* 0x000962000c1e1d00 */
[----:B------:R-:W-:Y:S05]  /*c860*/  BRA `(.L_x_53258) ;  /* 0x0000000800a07947 */ /* 0x000fea0003800000 */
.L_x_53266:
        /* <DEDUP_REMOVED lines=27> */
[----:B------:R-:W2:Y:S01]  /*ca20*/  F2F.F64.F32 R4, R5 ;  /* 0x0000000500047310 */ /* 0x000ea20000201800 */
[----:B------:R-:W-:Y:S05]  /*ca30*/  BRA `(.L_x_53258) ;  /* 0x00000008002c7947 */ /* 0x000fea0003800000 */
.L_x_53269:
[----:B------:R-:W2:Y:S01]  /*ca40*/  LDG.E.U8 R2, desc[UR36][R2.64] ;  /* 0x0000002402027981 */ /* 0x000ea2000c1e1100 */
[----:B------:R-:W-:Y:S02]  /*ca50*/  CS2R R6, SRZ ;  /* 0x0000000000067805 */ /* 0x000fe4000001ff00 */
        /* <DEDUP_REMOVED lines=14> */
.L_x_53268:
[----:B------:R-:W2:Y:S01]  /*cb40*/  LDG.E.U16 R0, desc[UR36][R2.64] ;  /* 0x0000002402007981 */ /* 0x000ea2000c1e1500 */
[----:B------:R-:W-:Y:S01]  /*cb50*/  CS2R R6, SRZ ;  /* 0x0000000000067805 */ /* 0x000fe2000001ff00 */
[----:B--2---:R-:W-:-:S04]  /*cb60*/  IMAD.U32 R0, R0, 0x10000, RZ ;  /* 0x0001000000007824 */ /* 0x004fc800078e00ff */
[----:B------:R-:W-:-:S04]  /*cb70*/  FMUL.FTZ R0, R0, 1 ;  /* 0x3f80000000007820 */ /* 0x000fc80000410000 */
[----:B------:R0:W1:Y:S01]  /*cb80*/  F2F.F64.F32 R4, R0 ;  /* 0x0000000000047310 */ /* 0x0000620000201800 */
[----:B------:R-:W-:Y:S05]  /*cb90*/  BRA `(.L_x_53258) ;  /* 0x0000000400d47947 */ /* 0x000fea0003800000 */
.L_x_53265:
        /* <DEDUP_REMOVED lines=12> */
.L_x_53272:
        /* <DEDUP_REMOVED lines=21> */
.L_x_53276:
[----:B------:R-:W-:Y:S05]  /*cdb0*/  BSYNC B1 ;  /* 0x0000000000017941 */ /* 0x000fea0003800000 */
.L_x_53275:
[----:B------:R-:W-:Y:S01]  /*cdc0*/  LEA R3, R0, 0x3b800000, 0x17 ;  /* 0x3b80000000037811 */ /* 0x000fe200078eb8ff */
[----:B------:R-:W-:-:S05]  /*cdd0*/  IMAD.SHL.U32 R0, R2, 0x100000, RZ ;  /* 0x0010000002007824 */ /* 0x000fca00078e00ff */
[----:B------:R-:W-:-:S07]  /*cde0*/  LOP3.LUT R0, R3, R0, R4, 0xfe, !PT ;  /* 0x0000000003007212 */ /* 0x000fce00078efe04 */
.L_x_53274:
[----:B------:R-:W-:Y:S05]  /*cdf0*/  BSYNC B0 ;  /* 0x0000000000007941 */ /* 0x000fea0003800000 */
.L_x_53273:
[----:B------:R-:W-:Y:S01]  /*ce00*/  FMUL.FTZ R0, R0, 1 ;  /* 0x3f80000000007820 */ /* 0x000fe20000410000 */
[----:B------:R-:W-:-:S03]  /*ce10*/  CS2R R6, SRZ ;  /* 0x0000000000067805 */ /* 0x000fc6000001ff00 */
[----:B------:R0:W1:Y:S01]  /*ce20*/  F2F.F64.F32 R4, R0 ;  /* 0x0000000000047310 */ /* 0x0000620000201800 */
[----:B------:R-:W-:Y:S05]  /*ce30*/  BRA `(.L_x_53258) ;  /* 0x00000004002c7947 */ /* 0x000fea0003800000 */
.L_x_53271:
        /* <DEDUP_REMOVED lines=21> */
.L_x_53280:
[----:B------:R-:W-:Y:S05]  /*cf90*/  BSYNC B1 ;  /* 0x0000000000017941 */ /* 0x000fea0003800000 */
.L_x_53279:
[----:B------:R-:W-:Y:S01]  /*cfa0*/  LEA R3, R0, 0x37800000, 0x17 ;  /* 0x3780000000037811 */ /* 0x000fe200078eb8ff */
[----:B------:R-:W-:-:S05]  /*cfb0*/  IMAD.SHL.U32 R0, R2, 0x200000, RZ ;  /* 0x0020000002007824 */ /* 0x000fca00078e00ff */
[----:B------:R-:W-:-:S07]  /*cfc0*/  LOP3.LUT R0, R3, R0, R4, 0xfe, !PT ;  /* 0x0000000003007212 */ /* 0x000fce00078efe04 */
.L_x_53278:
[----:B------:R-:W-:Y:S05]  /*cfd0*/  BSYNC B0 ;  /* 0x0000000000007941 */ /* 0x000fea0003800000 */
.L_x_53277:
[----:B------:R-:W-:Y:S01]  /*cfe0*/  FMUL.FTZ R0, R0, 1 ;  /* 0x3f80000000007820 */ /* 0x000fe20000410000 */
[----:B------:R-:W-:-:S03]  /*cff0*/  CS2R R6, SRZ ;  /* 0x0000000000067805 */ /* 0x000fc6000001ff00 */
[----:B------:R0:W1:Y:S01]  /*d000*/  F2F.F64.F32 R4, R0 ;  /* 0x0000000000047310 */ /* 0x0000620000201800 */
[----:B------:R-:W-:Y:S05]  /*d010*/  BRA `(.L_x_53258) ;  /* 0x0000000000b47947 */ /* 0x000fea0003800000 */
.L_x_53270:
        /* <DEDUP_REMOVED lines=14> */
.L_x_53284:
[----:B------:R-:W-:Y:S05]  /*d100*/  BSYNC B0 ;  /* 0x0000000000007941 */ /* 0x000fea0003800000 */
.L_x_53283:
[----:B------:R-:W-:Y:S01]  /*d110*/  FMUL.FTZ R0, R0, 1 ;  /* 0x3f80000000007820 */ /* 0x000fe20000410000 */
[----:B------:R-:W-:-:S03]  /*d120*/  CS2R R6, SRZ ;  /* 0x0000000000067805 */ /* 0x000fc6000001ff00 */
[----:B------:R0:W1:Y:S01]  /*d130*/  F2F.F64.F32 R4, R0 ;  /* 0x0000000000047310 */ /* 0x0000620000201800 */
[----:B------:R-:W-:Y:S05]  /*d140*/  BRA `(.L_x_53258) ;  /* 0x0000000000687947 */ /* 0x000fea0003800000 */
.L_x_53257:
        /* <DEDUP_REMOVED lines=16> */
.L_x_53285:
[----:B------:R-:W-:Y:S02]  /*d250*/  CS2R R4, SRZ ;  /* 0x0000000000047805 */ /* 0x000fe4000001ff00 */
[----:B------:R-:W-:Y:S01]  /*d260*/  CS2R R6, SRZ ;  /* 0x0000000000067805 */ /* 0x000fe2000001ff00 */
[----:B------:R-:W-:Y:S06]  /*d270*/  BRA `(.L_x_53258) ;  /* 0x00000000001c7947 */ /* 0x000fec0003800000 */
.L_x_53282:
[----:B------:R-:W2:Y:S01]  /*d280*/  LDG.E.64 R4, desc[UR36][R2.64] ;  /* 0x0000002402047981 */ /* 0x000ea2000c1e1b00 */
[----:B------:R-:W-:Y:S01]  /*d290*/  CS2R R6, SRZ ;  /* 0x0000000000067805 */ /* 0x000fe2000001ff00 */
[----:B--2---:R-:W0:Y:S01]  /*d2a0*/  I2F.F64.U64 R4, R4 ;  /* 0x0000000400047312 */ /* 0x004e220000301800 */
[----:B------:R-:W-:Y:S05]  /*d2b0*/  BRA `(.L_x_53258) ;  /* 0x00000000000c7947 */ /* 0x000fea0003800000 */
.L_x_53281:
[----:B------:R-:W2:Y:S01]  /*d2c0*/  LDG.E R2, desc[UR36][R2.64] ;  /* 0x0000002402027981 */ /* 0x000ea2000c1e1900 */
[----:B------:R-:W-:Y:S01]  /*d2d0*/  CS2R R6, SRZ ;  /* 0x0000000000067805 */ /* 0x000fe2000001ff00 */
[----:B--2---:R0:W1:Y:S06]  /*d2e0*/  I2F.F64.U32 R4, R2 ;  /* 0x0000000200047312 */ /* 0x00406c0000201800 */
.L_x_53258:
[----:B------:R-:W-:Y:S01]  /*d2f0*/  ULDC.64 UR4, c[0x0][0x438] ;  /* 0x00010e0000047ab9 */ /* 0x000fe20000000a00 */
[----:B------:R-:W-:Y:S01]  /*d300*/  ULDC.64 UR6, c[0x0][0x430] ;  /* 0x00010c0000067ab9 */ /* 0x000fe20000000a00 */
[----:B0123-5:R-:W-:Y:S01]  /*d310*/  DMUL R10, R4, UR4 ;  /* 0x00000004040a7c28 */ /* 0x02ffe20008000000 */
[----:B------:R-:W-:Y:S01]  /*d320*/  BSSY B1, `(.L_x_53286) ;  /* 0x0000218000017945 */ /* 0x000fe20003800000 */
[----:B----4-:R-:W-:-:S06]  /*d330*/  DMUL R2, R6, UR4 ;  /* 0x0000000406027c28 */ /* 0x010fcc0008000000 */
        /* <DEDUP_REMOVED lines=13> */
[----:B------:R-:W-:Y:S01]  /*d410*/  MOV R8, 0x652b82fe ;  /* 0x652b82fe00087802 */ /* 0x000fe20000000f00 */
[----:B------:R-:W-:Y:S01]  /*d420*/  IMAD.MOV.U32 R9, RZ, RZ, 0x3ff71547 ;  /* 0x3ff71547ff097424 */ /* 0x000fe200078e00ff */
[----:B------:R-:W-:Y:S01]  /*d430*/  UMOV UR4, 0xfefa39ef ;  /* 0xfefa39ef00047882 */ /* 0x000fe20000000000 */
        /* <DEDUP_REMOVED lines=57> */
.L_x_53292:
[----:B------:R-:W-:Y:S05]  /*d7d0*/  BSYNC B0 ;  /* 0x0000000000007941 */ /* 0x000fea0003800000 */
.L_x_53291:
        /* <DEDUP_REMOVED lines=24> */
.L_x_53294:
[----:B------:R-:W-:Y:S01]  /*d960*/  DMUL R2, RZ, R10 ;  /* 0x0000000aff027228 */ /* 0x000fe20000000000 */
[----:B------:R-:W-:-:S10]  /*d970*/  IMAD.MOV.U32 R4, RZ, RZ, RZ ;  /* 0x000000ffff047224 */ /* 0x000fd400078e00ff */
.L_x_53295:
[----:B------:R-:W-:Y:S05]  /*d980*/  BSYNC B2 ;  /* 0x0000000000027941 */ /* 0x000fea0003800000 */
.L_x_53293:
        /* <DEDUP_REMOVED lines=47> */
.L_x_53297:
[----:B------:R-:W-:Y:S01]  /*dc80*/  DMUL R2, RZ, R10 ;  /* 0x0000000aff027228 */ /* 0x000fe20000000000 */
[----:B------:R-:W-:-:S10]  /*dc90*/  IMAD.MOV.U32 R0, RZ, RZ, RZ ;  /* 0x000000ffff007224 */ /* 0x000fd400078e00ff */
.L_x_53298:
[----:B------:R-:W-:Y:S05]  /*dca0*/  BSYNC B2 ;  /* 0x0000000000027941 */ /* 0x000fea0003800000 */
.L_x_53296:
        /* <DEDUP_REMOVED lines=25> */
.L_x_53290:
        /* <DEDUP_REMOVED lines=62> */
.L_x_53301:
[----:B------:R-:W-:Y:S05]  /*e220*/  BSYNC B0 ;  /* 0x0000000000007941 */ /* 0x000fea0003800000 */
.L_x_53300:
        /* <DEDUP_REMOVED lines=24> */
.L_x_53303:
[----:B------:R-:W-:Y:S01]  /*e3b0*/  DMUL R2, RZ, R10 ;  /* 0x0000000aff027228 */ /* 0x000fe20000000000 */
[----:B------:R-:W-:-:S10]  /*e3c0*/  IMAD.MOV.U32 R0, RZ, RZ, RZ ;  /* 0x000000ffff007224 */ /* 0x000fd400078e00ff */
.L_x_53304:
[----:B------:R-:W-:Y:S05]  /*e3d0*/  BSYNC B2 ;  /* 0x0000000000027941 */ /* 0x000fea0003800000 */
.L_x_53302:
        /* <DEDUP_REMOVED lines=47> */
.L_x_53306:
[----:B------:R-:W-:Y:S01]  /*e6d0*/  DMUL R2, RZ, R10 ;  /* 0x0000000aff027228 */ /* 0x000fe20000000000 */
[----:B------:R-:W-:-:S10]  /*e6e0*/  IMAD.MOV.U32 R0, RZ, RZ, RZ ;  /* 0x000000ffff007224 */ /* 0x000fd400078e00ff */
.L_x_53307:
[----:B------:R-:W-:Y:S05]  /*e6f0*/  BSYNC B2 ;  /* 0x0000000000027941 */ /* 0x000fea0003800000 */
.L_x_53305:
        /* <DEDUP_REMOVED lines=39> */
.L_x_53289:
        /* <DEDUP_REMOVED lines=11> */
.L_x_53308:
[----:B------:R-:W-:-:S10]  /*ea20*/  DADD R4, R10, -R10 ;  /* 0x000000000a047229 */ /* 0x000fd4000000080a */
[----:B------:R-:W-:Y:S02]  /*ea30*/  IMAD.MOV.U32 R6, RZ, RZ, R4 ;  /* 0x000000ffff067224 */ /* 0x000fe400078e0004 */
[----:B------:R-:W-:Y:S01]  /*ea40*/  IMAD.MOV.U32 R7, RZ, RZ, R5 ;  /* 0x000000ffff077224 */ /* 0x000fe200078e0005 */
[----:B------:R-:W-:Y:S06]  /*ea50*/  BRA `(.L_x_53299) ;  /* 0x0000000800907947 */ /* 0x000fec0003800000 */
.L_x_53288:
        /* <DEDUP_REMOVED lines=22> */
[----:B------:R-:W-:Y:S05]  /*ebc0*/  CALL.REL.NOINC `($_ZN2at6native18elementwise_kernelILi128ELi4EZNS0_15gpu_kernel_implIZNS0_50_GLOBAL__N__2680c7bb_12_PowKernel_cu_7dd49032_316822pow_scalar_tensor_implIdEEvRNS_18TensorIteratorBaseEN3c107complexIT_EEEUlNS8_IdEEE_EEvS6_RKS9_EUliE_EEviT1_$__internal_trig_reduction_slowpathd) ;  /* 0x0000007000547944 */ /* 0x000fea0003c00000 */
[----:B------:R-:W-:Y:S01]  /*ebd0*/  IMAD.MOV.U32 R4, RZ, RZ, R6 ;  /* 0x000000ffff047224 */ /* 0x000fe200078e0006 */
[----:B------:R-:W-:Y:S06]  /*ebe0*/  BRA `(.L_x_53311) ;  /* 0x0000000000087947 */ /* 0x000fec0003800000 */
.L_x_53310:
[----:B------:R-:W-:Y:S01]  /*ebf0*/  DMUL R2, RZ, R10 ;  /* 0x0000000aff027228 */ /* 0x000fe20000000000 */
[----:B------:R-:W-:-:S10]  /*ec00*/  IMAD.MOV.U32 R4, RZ, RZ, RZ ;  /* 0x000000ffff047224 */ /* 0x000fd400078e00ff */
.L_x_53311:
[----:B------:R-:W-:Y:S05]  /*ec10*/  BSYNC B2 ;  /* 0x0000000000027941 */ /* 0x000fea0003800000 */
.L_x_53309:
        /* <DEDUP_REMOVED lines=47> */
.L_x_53313:
[----:B------:R-:W-:Y:S01]  /*ef10*/  DMUL R2, RZ, R10 ;  /* 0x0000000aff027228 */ /* 0x000fe20000000000 */
[----:B------:R-:W-:-:S10]  /*ef20*/  IMAD.MOV.U32 R0, RZ, RZ, RZ ;  /* 0x000000ffff007224 */ /* 0x000fd400078e00ff */
.L_x_53314:
[----:B------:R-:W-:Y:S05]  /*ef30*/  BSYNC B2 ;  /* 0x0000000000027941 */ /* 0x000fea0003800000 */
.L_x_53312:
        /* <DEDUP_REMOVED lines=24> */
.L_x_53287:
        /* <DEDUP_REMOVED lines=59> */
.L_x_53316:
[----:B------:R-:W-:Y:S05]  /*f470*/  BSYNC B0 ;  /* 0x0000000000007941 */ /* 0x000fea0003800000 */
.L_x_53315:
[----:B------:R-:W-:Y:S02]  /*f480*/  IMAD.MOV.U32 R6, RZ, RZ, R10 ;  /* 0x000000ffff067224 */ /* 0x000fe400078e000a */
[----:B------:R-:W-:-:S07]  /*f490*/  IMAD.MOV.U32 R7, RZ, RZ, R11 ;  /* 0x000000ffff077224 */ /* 0x000fce00078e000b */
.L_x_53299:
[----:B------:R-:W-:Y:S05]  /*f4a0*/  BSYNC B1 ;  /* 0x0000000000017941 */ /* 0x000fea0003800000 */
.L_x_53286:
        /* <DEDUP_REMOVED lines=15> */
.L_x_53320:
[----:B------:R-:W0:Y:S02]  /*f5a0*/  F2I.S64.F64.TRUNC R4, R4 ;  /* 0x0000000400047311 */ /* 0x000e24000030d900 */
[----:B0-----:R-:W-:-:S05]  /*f5b0*/  IMAD.MOV.U32 R3, RZ, RZ, R4 ;  /* 0x000000ffff037224 */ /* 0x001fca00078e0004 */
[----:B------:R4:W-:Y:S01]  /*f5c0*/  STG.E.U8 desc[UR36][R16.64], R3 ;  /* 0x0000000310007986 */ /* 0x0009e2000c101124 */
[----:B------:R-:W-:Y:S05]  /*f5d0*/  BRA `(.L_x_53322) ;  /* 0x0000001000087947 */ /* 0x000fea0003800000 */
.L_x_53319:
        /* <DEDUP_REMOVED lines=9> */
.L_x_53324:
[----:B------:R-:W0:Y:S02]  /*f670*/  F2I.F64.TRUNC R5, R4 ;  /* 0x0000000400057311 */ /* 0x000e24000030d100 */
[----:B0-----:R2:W-:Y:S01]  /*f680*/  STG.E desc[UR36][R16.64], R5 ;  /* 0x0000000510007986 */ /* 0x0015e2000c101924 */
[----:B------:R-:W-:Y:S05]  /*f690*/  BRA `(.L_x_53322) ;  /* 0x0000000c00d87947 */ /* 0x000fea0003800000 */
.L_x_53323:
[----:B------:R-:W0:Y:S02]  /*f6a0*/  F2I.F64.TRUNC R5, R4 ;  /* 0x0000000400057311 */ /* 0x000e24000030d100 */
[----:B0-----:R0:W-:Y:S01]  /*f6b0*/  STG.E.U16 desc[UR36][R16.64], R5 ;  /* 0x0000000510007986 */ /* 0x0011e2000c101524 */
[----:B------:R-:W-:Y:S05]  /*f6c0*/  BRA `(.L_x_53322) ;  /* 0x0000000c00cc7947 */ /* 0x000fea0003800000 */
.L_x_53318:
        /* <DEDUP_REMOVED lines=13> */
.L_x_53326:
        /* <DEDUP_REMOVED lines=8> */
.L_x_53325:
        /* <DEDUP_REMOVED lines=16> */
.L_x_53328:
        /* <DEDUP_REMOVED lines=11> */
.L_x_53327:
[----:B------:R0:W-:Y:S01]  /*f9d0*/  STG.E.64 desc[UR36][R16.64], R4 ;  /* 0x0000000410007986 */ /* 0x0001e2000c101b24 */
[----:B------:R-:W-:Y:S05]  /*f9e0*/  BRA `(.L_x_53322) ;  /* 0x0000000c00047947 */ /* 0x000fea0003800000 */
.L_x_53317:
        /* <DEDUP_REMOVED lines=13> */
.L_x_53331:
[----:B------:R0:W-:Y:S01]  /*fac0*/  STG.E.128 desc[UR36][R16.64], R4 ;  /* 0x0000000410007986 */ /* 0x0001e2000c101d24 */
[----:B------:R-:W-:Y:S05]  /*fad0*/  BRA `(.L_x_53322) ;  /* 0x0000000800c87947 */ /* 0x000fea0003800000 */
.L_x_53330:
        /* <DEDUP_REMOVED lines=25> */
.L_x_53335:
[----:B------:R-:W-:Y:S05]  /*fc70*/  BSYNC B0 ;  /* 0x0000000000007941 */ /* 0x000fea0003800000 */
.L_x_53334:
[----:B------:R-:W-:-:S05]  /*fc80*/  LOP3.LUT R3, R0, R3, RZ, 0xfc, !PT ;  /* 0x0000000300037212 */ /* 0x000fca00078efcff */
[----:B------:R0:W-:Y:S01]  /*fc90*/  STG.E.U8 desc[UR36][R16.64], R3 ;  /* 0x0000000310007986 */ /* 0x0001e2000c101124 */
[----:B------:R-:W-:Y:S05]  /*fca0*/  BRA `(.L_x_53322) ;  /* 0x0000000800547947 */ /* 0x000fea0003800000 */
.L_x_53333:
        /* <DEDUP_REMOVED lines=17> */
.L_x_53337:
[----:B------:R-:W-:Y:S01]  /*fdc0*/  IMAD.MOV.U32 R0, RZ, RZ, 0x7f ;  /* 0x0000007fff007424 */ /* 0x000fe200078e00ff */
[----:B------:R-:W-:-:S04]  /*fdd0*/  ISETP.GT.U32.AND P0, PT, R2, 0x7f800000, PT ;  /* 0x7f8000000200780c */ /* 0x000fc80003f04070 */
[----:B------:R-:W-:-:S09]  /*fde0*/  SEL R0, R0, 0x7c, P0 ;  /* 0x0000007c00007807 */ /* 0x000fd20000000000 */
.L_x_53338:
[----:B------:R-:W-:Y:S05]  /*fdf0*/  BSYNC B0 ;  /* 0x0000000000007941 */ /* 0x000fea0003800000 */
.L_x_53336:
[----:B------:R-:W-:-:S04]  /*fe00*/  LOP3.LUT R2, R3, 0x80000000, RZ, 0xc0, !PT ;  /* 0x8000000003027812 */ /* 0x000fc800078ec0ff */
[----:B------:R-:W-:-:S04]  /*fe10*/  SHF.R.U32.HI R3, RZ, 0x18, R2 ;  /* 0x00000018ff037819 */ /* 0x000fc80000011602 */
[----:B------:R-:W-:-:S05]  /*fe20*/  LOP3.LUT R3, R0, R3, RZ, 0xfc, !PT ;  /* 0x0000000300037212 */ /* 0x000fca00078efcff */
[----:B------:R0:W-:Y:S01]  /*fe30*/  STG.E.U8 desc[UR36][R16.64], R3 ;  /* 0x0000000310007986 */ /* 0x0001e2000c101124 */
[----:B------:R-:W-:Y:S05]  /*fe40*/  BRA `(.L_x_53322) ;  /* 0x0000000400ec7947 */ /* 0x000fea0003800000 */
.L_x_53332:
        /* <DEDUP_REMOVED lines=8> */
.L_x_53329:
        /* <DEDUP_REMOVED lines=11> */
.L_x_53341:
        /* <DEDUP_REMOVED lines=21> */
.L_x_53344:
[----:B------:R-:W-:-:S04]  /*100d0*/  LOP3.LUT R2, R3, 0x80000000, RZ, 0xc0, !PT ;  /* 0x8000000003027812 */ /* 0x000fc800078ec0ff */
[----:B------:R-:W-:-:S04]  /*100e0*/  SHF.R.U32.HI R3, RZ, 0x18, R2 ;  /* 0x00000018ff037819 */ /* 0x000fc80000011602 */
[----:B------:R-:W-:-:S04]  /*100f0*/  LOP3.LUT R0, R0, R3, RZ, 0xfc, !PT ;  /* 0x0000000300007212 */ /* 0x000fc800078efcff */
[----:B------:R-:W-:-:S07]  /*10100*/  PRMT R8, R0, 0x7610, R8 ;  /* 0x0000761000087816 */ /* 0x000fce0000000008 */
.L_x_53343:
[----:B------:R-:W-:Y:S05]  /*10110*/  BSYNC B0 ;  /* 0x0000000000007941 */ /* 0x000fea0003800000 */
.L_x_53342:
[----:B------:R0:W-:Y:S01]  /*10120*/  STG.E.U8 desc[UR36][R16.64], R8 ;  /* 0x0000000810007986 */ /* 0x0001e2000c101124 */
[----:B------:R-:W-:Y:S05]  /*10130*/  BRA `(.L_x_53322) ;  /* 0x0000000400307947 */ /* 0x000fea0003800000 */
.L_x_53340:
        /* <DEDUP_REMOVED lines=21> */
.L_x_53347:
[----:B------:R-:W-:-:S04]  /*10290*/  LOP3.LUT R2, R3, 0x80000000, RZ, 0xc0, !PT ;  /* 0x8000000003027812 */ /* 0x000fc800078ec0ff */
[----:B------:R-:W-:-:S04]  /*102a0*/  SHF.R.U32.HI R3, RZ, 0x18, R2 ;  /* 0x00000018ff037819 */ /* 0x000fc80000011602 */
[----:B------:R-:W-:-:S04]  /*102b0*/  LOP3.LUT R0, R0, R3, RZ, 0xfc, !PT ;  /* 0x0000000300007212 */ /* 0x000fc800078efcff */
[----:B------:R-:W-:-:S07]  /*102c0*/  PRMT R8, R0, 0x7610, R8 ;  /* 0x0000761000087816 */ /* 0x000fce0000000008 */
.L_x_53346:
[----:B------:R-:W-:Y:S05]  /*102d0*/  BSYNC B0 ;  /* 0x0000000000007941 */ /* 0x000fea0003800000 */
.L_x_53345:
[----:B------:R0:W-:Y:S01]  /*102e0*/  STG.E.U8 desc[UR36][R16.64], R8 ;  /* 0x0000000810007986 */ /* 0x0001e2000c101124 */
[----:B------:R-:W-:Y:S05]  /*102f0*/  BRA `(.L_x_53322) ;  /* 0x0000000000c07947 */ /* 0x000fea0003800000 */
.L_x_53339:
        /* <DEDUP_REMOVED lines=26> */
.L_x_53321:
        /* <DEDUP_REMOVED lines=16> */
.L_x_53350:
[----:B------:R-:W-:Y:S05]  /*105a0*/  BRA `(.L_x_53322) ;  /* 0x0000000000147947 */ /* 0x000fea0003800000 */
.L_x_53349:
[----:B------:R-:W0:Y:S02]  /*105b0*/  F2I.U64.F64.TRUNC R4, R4 ;  /* 0x0000000400047311 */ /* 0x000e24000030d800 */
[----:B0-----:R0:W-:Y:S01]  /*105c0*/  STG.E.64 desc[UR36][R16.64], R4 ;  /* 0x0000000410007986 */ /* 0x0011e2000c101b24 */
[----:B------:R-:W-:Y:S05]  /*105d0*/  BRA `(.L_x_53322) ;  /* 0x0000000000087947 */ /* 0x000fea0003800000 */
.L_x_53348:
[----:B------:R-:W0:Y:S02]  /*105e0*/  F2I.U32.F64.TRUNC R5, R4 ;  /* 0x0000000400057311 */ /* 0x000e24000030d000 */
[----:B0-----:R0:W-:Y:S02]  /*105f0*/  STG.E desc[UR36][R16.64], R5 ;  /* 0x0000000510007986 */ /* 0x0011e4000c101924 */
.L_x_53322:
[----:B------:R-:W-:-:S07]  /*10600*/  VIADD R19, R19, 0x80 ;  /* 0x0000008013137836 */ /* 0x000fce0000000000 */
.L_x_53251:
[----:B------:R-:W-:Y:S05]  /*10610*/  BSYNC B6 ;  /* 0x0000000000067941 */ /* 0x000fea0003800000 */
.L_x_53250:
[----:B------:R-:W-:Y:S02]  /*10620*/  ULDC UR4, c[0x0][0x210] ;  /* 0x0000840000047ab9 */ /* 0x000fe40000000800 */
[----:B------:R-:W-:-:S13]  /*10630*/  ISETP.GE.AND P0, PT, R19, UR4, PT ;  /* 0x0000000413007c0c */ /* 0x000fda000bf06270 */
[----:B------:R-:W-:Y:S05]  /*10640*/  @P0 EXIT ;  /* 0x000000000000094d */ /* 0x000fea0003800000 */
        /* <DEDUP_REMOVED lines=303> */
.L_x_53351:
        /* <DEDUP_REMOVED lines=22> */
.L_x_53355:
[----:B------:R-:W2:Y:S01]  /*11aa0*/  LDG.E.U8 R2, desc[UR36][R2.64] ;  /* 0x0000002402027981 */ /* 0x000ea2000c1e1100 */
[----:B------:R-:W-:Y:S01]  /*11ab0*/  CS2R R6, SRZ ;  /* 0x0000000000067805 */ /* 0x000fe2000001ff00 */
[----:B--2---:R0:W1:Y:S01]  /*11ac0*/  I2F.F64.U16 R4, R2 ;  /* 0x0000000200047312 */ /* 0x0040620000101800 */
[----:B------:R-:W-:Y:S05]  /*11ad0*/  BRA `(.L_x_53357) ;  /* 0x0000000c00c87947 */ /* 0x000fea0003800000 */
.L_x_53354:
        /* <DEDUP_REMOVED lines=10> */
.L_x_53359:
[----:B------:R-:W2:Y:S01]  /*11b80*/  LDG.E R2, desc[UR36][R2.64] ;  /* 0x0000002402027981 */ /* 0x000ea2000c1e1900 */
[----:B------:R-:W-:Y:S01]  /*11b90*/  CS2R R6, SRZ ;  /* 0x0000000000067805 */ /* 0x000fe2000001ff00 */
[----:B--2---:R0:W1:Y:S01]  /*11ba0*/  I2F.F64 R4, R2 ;  /* 0x0000000200047312 */ /* 0x0040620000201c00 */
[----:B------:R-:W-:Y:S05]  /*11bb0*/  BRA `(.L_x_53357) ;  /* 0x0000000c00907947 */ /* 0x000fea0003800000 */
.L_x_53358:
[----:B------:R-:W2:Y:S01]  /*11bc0*/  LDG.E.U16 R2, desc[UR36][R2.64] ;  /* 0x0000002402027981 */ /* 0x000ea2000c1e1500 */
[----:B------:R-:W-:Y:S01]  /*11bd0*/  CS2R R6, SRZ ;  /* 0x0000000000067805 */ /* 0x000fe2000001ff00 */
[----:B--2---:R0:W1:Y:S01]  /*11be0*/  I2F.F64.S16 R4, R2 ;  /* 0x0000000200047312 */ /* 0x0040620000101c00 */
[----:B------:R-:W-:Y:S05]  /*11bf0*/  BRA `(.L_x_53357) ;  /* 0x0000000c00807947 */ /* 0x000fea0003800000 */
.L_x_53353:
        /* <DEDUP_REMOVED lines=11> */
.L_x_53361:
[----:B------:R-:W2:Y:S01]  /*11cb0*/  LDG.E.U16 R0, desc[UR36][R2.64] ;  /* 0x0000002402007981 */ /* 0x000ea2000c1e1500 */
[----:B------:R-:W-:Y:S01]  /*11cc0*/  CS2R R6, SRZ ;  /* 0x0000000000067805 */ /* 0x000fe2000001ff00 */
[----:B--2---:R-:W-:-:S05]  /*11cd0*/  HADD2.F32 R0, -RZ, R0.H0_H0 ;  /* 0x20000000ff007230 */ /* 0x004fca0000004100 */
[----:B------:R-:W-:-:S04]  /*11ce0*/  FMUL.FTZ R0, R0, 1 ;  /* 0x3f80000000007820 */ /* 0x000fc80000410000 */
[----:B------:R1:W2:Y:S01]  /*11cf0*/  F2F.F64.F32 R4, R0 ;  /* 0x0000000000047310 */ /* 0x0002a20000201800 */
[----:B------:R-:W-:Y:S05]  /*11d00*/  BRA `(.L_x_53357) ;  /* 0x0000000c003c7947 */ /* 0x000fea0003800000 */
.L_x_53360:
        /* <DEDUP_REMOVED lines=9> */
[----:B------:R-:W4:Y:S08]  /*11da0*/  F2F.F64.F32 R6, R6 ;  /* 0x0000000600067310 */ /* 0x000f300000201800 */
[----:B------:R-:W0:Y:S01]  /*11db0*/  F2F.F64.F32 R4, R4 ;  /* 0x0000000400047310 */ /* 0x000e220000201800 */
[----:B------:R-:W-:Y:S05]  /*11dc0*/  BRA `(.L_x_53357) ;  /* 0x0000000c000c7947 */ /* 0x000fea0003800000 */
.L_x_53363:
        /* <DEDUP_REMOVED lines=8> */
.L_x_53362:
[----:B------:R3:W5:Y:S01]  /*11e50*/  LDG.E.64 R4, desc[UR36][R2.64] ;  /* 0x0000002402047981 */ /* 0x000762000c1e1b00 */
[----:B------:R-:W-:Y:S01]  /*11e60*/  CS2R R6, SRZ ;  /* 0x0000000000067805 */ /* 0x000fe2000001ff00 */
[----:B------:R-:W-:Y:S06]  /*11e70*/  BRA `(.L_x_53357) ;  /* 0x0000000800e07947 */ /* 0x000fec0003800000 */
.L_x_53352:
        /* <DEDUP_REMOVED lines=14> */
.L_x_53366:
[----:B------:R0:W5:Y:S01]  /*11f60*/  LDG.E.128 R4, desc[UR36][R2.64] ;  /* 0x0000002402047981 */ /* 0x000162000c1e1d00 */
[----:B------:R-:W-:Y:S05]  /*11f70*/  BRA `(.L_x_53357) ;  /* 0x0000000800a07947 */ /* 0x000fea0003800000 */
.L_x_53365:
        /* <DEDUP_REMOVED lines=29> */
.L_x_53368:
        /* <DEDUP_REMOVED lines=16> */
.L_x_53367:
[----:B------:R-:W2:Y:S01]  /*12250*/  LDG.E.U16 R0, desc[UR36][R2.64] ;  /* 0x0000002402007981 */ /* 0x000ea2000c1e1500 */
[----:B------:R-:W-:Y:S02]  /*12260*/  CS2R R6, SRZ ;  /* 0x0000000000067805 */ /* 0x000fe4000001ff00 */
[----:B--2---:R-:W-:-:S05]  /*12270*/  SHF.L.U32 R0, R0, 0x10, RZ ;  /* 0x0000001000007819 */ /* 0x004fca00000006ff */
[----:B------:R-:W-:-:S04]  /*12280*/  FMUL.FTZ R0, R0, 1 ;  /* 0x3f80000000007820 */ /* 0x000fc80000410000 */
[----:B------:R0:W1:Y:S01]  /*12290*/  F2F.F64.F32 R4, R0 ;  /* 0x0000000000047310 */ /* 0x0000620000201800 */
[----:B------:R-:W-:Y:S05]  /*122a0*/  BRA `(.L_x_53357) ;  /* 0x0000000400d47947 */ /* 0x000fea0003800000 */
.L_x_53364:
        /* <DEDUP_REMOVED lines=12> */
.L_x_53371:
        /* <DEDUP_REMOVED lines=21> */
.L_x_53375:
[----:B------:R-:W-:Y:S05]  /*124c0*/  BSYNC B1 ;  /* 0x0000000000017941 */ /* 0x000fea0003800000 */
.L_x_53374:
[----:B------:R-:W-:Y:S01]  /*124d0*/  LEA R3, R0, 0x3b800000, 0x17 ;  /* 0x3b80000000037811 */ /* 0x000fe200078eb8ff */
[----:B------:R-:W-:-:S05]  /*124e0*/  IMAD.SHL.U32 R0, R2, 0x100000, RZ ;  /* 0x0010000002007824 */ /* 0x000fca00078e00ff */
[----:B------:R-:W-:-:S07]  /*124f0*/  LOP3.LUT R0, R3, R0, R4, 0xfe, !PT ;  /* 0x0000000003007212 */ /* 0x000fce00078efe04 */
.L_x_53373:
[----:B------:R-:W-:Y:S05]  /*12500*/  BSYNC B0 ;  /* 0x0000000000007941 */ /* 0x000fea0003800000 */
.L_x_53372:
[----:B------:R-:W-:Y:S01]  /*12510*/  FMUL.FTZ R0, R0, 1 ;  /* 0x3f80000000007820 */ /* 0x000fe20000410000 */
[----:B------:R-:W-:-:S03]  /*12520*/  CS2R R6, SRZ ;  /* 0x0000000000067805 */ /* 0x000fc6000001ff00 */
[----:B------:R0:W1:Y:S01]  /*12530*/  F2F.F64.F32 R4, R0 ;  /* 0x0000000000047310 */ /* 0x0000620000201800 */
[----:B------:R-:W-:Y:S05]  /*12540*/  BRA `(.L_x_53357) ;  /* 0x00000004002c7947 */ /* 0x000fea0003800000 */
.L_x_53370:
        /* <DEDUP_REMOVED lines=21> */
.L_x_53379:
[----:B------:R-:W-:Y:S05]  /*126a0*/  BSYNC B1 ;  /* 0x0000000000017941 */ /* 0x000fea0003800000 */
.L_x_53378:
[----:B------:R-:W-:Y:S01]  /*126b0*/  LEA R3, R0, 0x37800000, 0x17 ;  /* 0x3780000000037811 */ /* 0x000fe200078eb8ff */
[----:B------:R-:W-:-:S05]  /*126c0*/  IMAD.SHL.U32 R0, R2, 0x200000, RZ ;  /* 0x0020000002007824 */ /* 0x000fca00078e00ff */
[----:B------:R-:W-:-:S07]  /*126d0*/  LOP3.LUT R0, R3, R0, R4, 0xfe, !PT ;  /* 0x0000000003007212 */ /* 0x000fce00078efe04 */
.L_x_53377:
[----:B------:R-:W-:Y:S05]  /*126e0*/  BSYNC B0 ;  /* 0x0000000000007941 */ /* 0x000fea0003800000 */
.L_x_53376:
[----:B------:R-:W-:Y:S01]  /*126f0*/  FMUL.FTZ R0, R0, 1 ;  /* 0x3f80000000007820 */ /* 0x000fe20000410000 */
[----:B------:R-:W-:-:S03]  /*12700*/  CS2R R6, SRZ ;  /* 0x0000000000067805 */ /* 0x000fc6000001ff00 */
[----:B------:R0:W1:Y:S01]  /*12710*/  F2F.F64.F32 R4, R0 ;  /* 0x0000000000047310 */ /* 0x0000620000201800 */
[----:B------:R-:W-:Y:S05]  /*12720*/  BRA `(.L_x_53357) ;  /* 0x0000000000b47947 */ /* 0x000fea0003800000 */
.L_x_53369:
        /* <DEDUP_REMOVED lines=14> */
.L_x_53383:
[----:B------:R-:W-:Y:S05]  /*12810*/  BSYNC B0 ;  /* 0x0000000000007941 */ /* 0x000fea0003800000 */
.L_x_53382:
[----:B------:R-:W-:Y:S01]  /*12820*/  FMUL.FTZ R0, R0, 1 ;  /* 0x3f80000000007820 */ /* 0x000fe20000410000 */
[----:B------:R-:W-:-:S03]  /*12830*/  CS2R R6, SRZ ;  /* 0x0000000000067805 */ /* 0x000fc6000001ff00 */
[----:B------:R0:W1:Y:S01]  /*12840*/  F2F.F64.F32 R4, R0 ;  /* 0x0000000000047310 */ /* 0x0000620000201800 */
[----:B------:R-:W-:Y:S05]  /*12850*/  BRA `(.L_x_53357) ;  /* 0x0000000000687947 */ /* 0x000fea0003800000 */
.L_x_53356:
        /* <DEDUP_REMOVED lines=16> */
.L_x_53384:
[----:B------:R-:W-:Y:S02]  /*12960*/  CS2R R4, SRZ ;  /* 0x0000000000047805 */ /* 0x000fe4000001ff00 */
[----:B------:R-:W-:Y:S01]  /*12970*/  CS2R R6, SRZ ;  /* 0x0000000000067805 */ /* 0x000fe2000001ff00 */
[----:B------:R-:W-:Y:S06]  /*12980*/  BRA `(.L_x_53357) ;  /* 0x00000000001c7947 */ /* 0x000fec0003800000 */
.L_x_53381:
[----:B------:R-:W2:Y:S01]  /*12990*/  LDG.E.64 R4, desc[UR36][R2.64] ;  /* 0x0000002402047981 */ /* 0x000ea2000c1e1b00 */
[----:B------:R-:W-:Y:S01]  /*129a0*/  CS2R R6, SRZ ;  /* 0x0000000000067805 */ /* 0x000fe2000001ff00 */
[----:B--2---:R-:W0:Y:S01]  /*129b0*/  I2F.F64.U64 R4, R4 ;  /* 0x0000000400047312 */ /* 0x004e220000301800 */
[----:B------:R-:W-:Y:S05]  /*129c0*/  BRA `(.L_x_53357) ;  /* 0x00000000000c7947 */ /* 0x000fea0003800000 */
.L_x_53380:
[----:B------:R-:W2:Y:S01]  /*129d0*/  LDG.E R2, desc[UR36][R2.64] ;  /* 0x0000002402027981 */ /* 0x000ea2000c1e1900 */
[----:B------:R-:W-:Y:S01]  /*129e0*/  CS2R R6, SRZ ;  /* 0x0000000000067805 */ /* 0x000fe2000001ff00 */
[----:B--2---:R0:W1:Y:S06]  /*129f0*/  I2F.F64.U32 R4, R2 ;  /* 0x0000000200047312 */ /* 0x00406c0000201800 */
.L_x_53357:
[----:B------:R-:W-:Y:S01]  /*12a00*/  ULDC.64 UR4, c[0x0][0x438] ;  /* 0x00010e0000047ab9 */ /* 0x000fe20000000a00 */
[----:B------:R-:W-:Y:S01]  /*12a10*/  ULDC.64 UR6, c[0x0][0x430] ;  /* 0x00010c0000067ab9 */ /* 0x000fe20000000a00 */
[----:B012--5:R-:W-:Y:S01]  /*12a20*/  DMUL R10, R4, UR4 ;  /* 0x00000004040a7c28 */ /* 0x027fe20008000000 */
[----:B------:R-:W-:Y:S01]  /*12a30*/  BSSY B1, `(.L_x_53385) ;  /* 0x0000218000017945 */ /* 0x000fe20003800000 */
[----:B---34-:R-:W-:-:S06]  /*12a40*/  DMUL R2, R6, UR4 ;  /* 0x0000000406027c28 */ /* 0x018fcc0008000000 */
        /* <DEDUP_REMOVED lines=57> */
[----:B------:R-:W-:Y:S01]  /*12de0*/  LEA R31, R8, R5, 0x14 ;  /* 0x00000005081f7211 */ /* 0x000fe200078ea0ff */
        /* <DEDUP_REMOVED lines=15> */
.L_x_53391:
[----:B------:R-:W-:Y:S05]  /*12ee0*/  BSYNC B0 ;  /* 0x0000000000007941 */ /* 0x000fea0003800000 */
.L_x_53390:
        /* <DEDUP_REMOVED lines=24> */
.L_x_53393:
[----:B------:R-:W-:Y:S01]  /*13070*/  DMUL R2, RZ, R10 ;  /* 0x0000000aff027228 */ /* 0x000fe20000000000 */
[----:B------:R-:W-:-:S10]  /*13080*/  IMAD.MOV.U32 R4, RZ, RZ, RZ ;  /* 0x000000ffff047224 */ /* 0x000fd400078e00ff */
.L_x_53394:
[----:B------:R-:W-:Y:S05]  /*13090*/  BSYNC B2 ;  /* 0x0000000000027941 */ /* 0x000fea0003800000 */
.L_x_53392:
        /* <DEDUP_REMOVED lines=47> */
.L_x_53396:
[----:B------:R-:W-:Y:S01]  /*13390*/  DMUL R2, RZ, R10 ;  /* 0x0000000aff027228 */ /* 0x000fe20000000000 */
[----:B------:R-:W-:-:S10]  /*133a0*/  IMAD.MOV.U32 R0, RZ, RZ, RZ ;  /* 0x000000ffff007224 */ /* 0x000fd400078e00ff */
.L_x_53397:
[----:B------:R-:W-:Y:S05]  /*133b0*/  BSYNC B2 ;  /* 0x0000000000027941 */ /* 0x000fea0003800000 */
.L_x_53395:
        /* <DEDUP_REMOVED lines=25> */
.L_x_53389:
        /* <DEDUP_REMOVED lines=57> */
[----:B------:R-:W-:Y:S01]  /*138e0*/  @!P0 LEA R3, R7, R3, 0x14 ;  /* 0x0000000307038211 */ /* 0x000fe200078ea0ff */
[----:B------:R-:W-:-:S05]  /*138f0*/  @!P0 IMAD.IADD R6, R8, 0x1, -R7 ;  /* 0x0000000108068824 */ /* 0x000fca00078e0a07 */
[----:B------:R-:W-:Y:S01]  /*13900*/  @!P0 LEA R7, R6, 0x3ff00000, 0x14 ;  /* 0x3ff0000006078811 */ /* 0x000fe200078ea0ff */
[----:B------:R-:W-:-:S06]  /*13910*/  @!P0 IMAD.MOV.U32 R6, RZ, RZ, RZ ;  /* 0x000000ffff068224 */ /* 0x000fcc00078e00ff */
[----:B------:R-:W-:-:S11]  /*13920*/  @!P0 DMUL R4, R2, R6 ;  /* 0x0000000602048228 */ /* 0x000fd60000000000 */
.L_x_53400:
[----:B------:R-:W-:Y:S05]  /*13930*/  BSYNC B0 ;  /* 0x0000000000007941 */ /* 0x000fea0003800000 */
.L_x_53399:
        /* <DEDUP_REMOVED lines=24> */
.L_x_53402:
[----:B------:R-:W-:Y:S01]  /*13ac0*/  DMUL R2, RZ, R10 ;  /* 0x0000000aff027228 */ /* 0x000fe20000000000 */
[----:B------:R-:W-:-:S10]  /*13ad0*/  IMAD.MOV.U32 R0, RZ, RZ, RZ ;  /* 0x000000ffff007224 */ /* 0x000fd400078e00ff */
.L_x_53403:
[----:B------:R-:W-:Y:S05]  /*13ae0*/  BSYNC B2 ;  /* 0x0000000000027941 */ /* 0x000fea0003800000 */
.L_x_53401:
        /* <DEDUP_REMOVED lines=47> */
.L_x_53405:
[----:B------:R-:W-:Y:S01]  /*13de0*/  DMUL R2, RZ, R10 ;  /* 0x0000000aff027228 */ /* 0x000fe20000000000 */
[----:B------:R-:W-:-:S10]  /*13df0*/  IMAD.MOV.U32 R0, RZ, RZ, RZ ;  /* 0x000000ffff007224 */ /* 0x000fd400078e00ff */
.L_x_53406:
[----:B------:R-:W-:Y:S05]  /*13e00*/  BSYNC B2 ;  /* 0x0000000000027941 */ /* 0x000fea0003800000 */
.L_x_53404:
        /* <DEDUP_REMOVED lines=39> */
.L_x_53388:
        /* <DEDUP_REMOVED lines=11> */
.L_x_53407:
[----:B------:R-:W-:-:S10]  /*14130*/  DADD R4, R10, -R10 ;  /* 0x000000000a047229 */ /* 0x000fd4000000080a */
[----:B------:R-:W-:Y:S02]  /*14140*/  IMAD.MOV.U32 R6, RZ, RZ, R4 ;  /* 0x000000ffff067224 */ /* 0x000fe400078e0004 */
[----:B------:R-:W-:Y:S01]  /*14150*/  IMAD.MOV.U32 R7, RZ, RZ, R5 ;  /* 0x000000ffff077224 */ /* 0x000fe200078e0005 */
[----:B------:R-:W-:Y:S06]  /*14160*/  BRA `(.L_x_53398) ;  /* 0x0000000800907947 */ /* 0x000fec0003800000 */
.L_x_53387:
        /* <DEDUP_REMOVED lines=25> */
.L_x_53409:
[----:B------:R-:W-:Y:S01]  /*14300*/  DMUL R2, RZ, R10 ;  /* 0x0000000aff027228 */ /* 0x000fe20000000000 */
[----:B------:R-:W-:-:S10]  /*14310*/  IMAD.MOV.U32 R0, RZ, RZ, RZ ;  /* 0x000000ffff007224 */ /* 0x000fd400078e00ff */
.L_x_53410:
[----:B------:R-:W-:Y:S05]  /*14320*/  BSYNC B2 ;  /* 0x0000000000027941 */ /* 0x000fea0003800000 */
.L_x_53408:
        /* <DEDUP_REMOVED lines=47> */
.L_x_53412:
[----:B------:R-:W-:Y:S01]  /*14620*/  DMUL R2, RZ, R10 ;  /* 0x0000000aff027228 */ /* 0x000fe20000000000 */
[----:B------:R-:W-:-:S10]  /*14630*/  IMAD.MOV.U32 R0, RZ, RZ, RZ ;  /* 0x000000ffff007224 */ /* 0x000fd400078e00ff */
.L_x_53413:
[----:B------:R-:W-:Y:S05]  /*14640*/  BSYNC B2 ;  /* 0x0000000000027941 */ /* 0x000fea0003800000 */
.L_x_53411:
        /* <DEDUP_REMOVED lines=24> */
.L_x_53386:
        /* <DEDUP_REMOVED lines=59> */
.L_x_53415:
[----:B------:R-:W-:Y:S05]  /*14b80*/  BSYNC B0 ;  /* 0x0000000000007941 */ /* 0x000fea0003800000 */
.L_x_53414:
[----:B------:R-:W-:Y:S02]  /*14b90*/  IMAD.MOV.U32 R6, RZ, RZ, R10 ;  /* 0x000000ffff067224 */ /* 0x000fe400078e000a */
[----:B------:R-:W-:-:S07]  /*14ba0*/  IMAD.MOV.U32 R7, RZ, RZ, R11 ;  /* 0x000000ffff077224 */ /* 0x000fce00078e000b */
.L_x_53398:
[----:B------:R-:W-:Y:S05]  /*14bb0*/  BSYNC B1 ;  /* 0x0000000000017941 */ /* 0x000fea0003800000 */
.L_x_53385:
        /* <DEDUP_REMOVED lines=15> */
.L_x_53419:
[----:B------:R-:W0:Y:S02]  /*14cb0*/  F2I.S64.F64.TRUNC R4, R4 ;  /* 0x0000000400047311 */ /* 0x000e24000030d900 */
[----:B0-----:R-:W-:-:S05]  /*14cc0*/  IMAD.MOV.U32 R3, RZ, RZ, R4 ;  /* 0x000000ffff037224 */ /* 0x001fca00078e0004 */
[----:B------:R-:W-:Y:S01]  /*14cd0*/  STG.E.U8 desc[UR36][R16.64], R3 ;  /* 0x0000000310007986 */ /* 0x000fe2000c101124 */
[----:B------:R-:W-:Y:S05]  /*14ce0*/  EXIT ;  /* 0x000000000000794d */ /* 0x000fea0003800000 */
.L_x_53418:
        /* <DEDUP_REMOVED lines=9> */
.L_x_53422:
[----:B------:R-:W0:Y:S02]  /*14d80*/  F2I.F64.TRUNC R5, R4 ;  /* 0x0000000400057311 */ /* 0x000e24000030d100 */
[----:B0-----:R-:W-:Y:S01]  /*14d90*/  STG.E desc[UR36][R16.64], R5 ;  /* 0x0000000510007986 */ /* 0x001fe2000c101924 */
[----:B------:R-:W-:Y:S05]  /*14da0*/  EXIT ;  /* 0x000000000000794d */ /* 0x000fea0003800000 */
.L_x_53421:
[----:B------:R-:W0:Y:S02]  /*14db0*/  F2I.F64.TRUNC R5, R4 ;  /* 0x0000000400057311 */ /* 0x000e24000030d100 */
[----:B0-----:R-:W-:Y:S01]  /*14dc0*/  STG.E.U16 desc[UR36][R16.64], R5 ;  /* 0x0000000510007986 */ /* 0x001fe2000c101524 */
[----:B------:R-:W-:Y:S05]  /*14dd0*/  EXIT ;  /* 0x000000000000794d */ /* 0x000fea0003800000 */
.L_x_53417:
        /* <DEDUP_REMOVED lines=13> */
.L_x_53424:
        /* <DEDUP_REMOVED lines=8> */
.L_x_53423:
        /* <DEDUP_REMOVED lines=16> */
.L_x_53426:
        /* <DEDUP_REMOVED lines=11> */
.L_x_53425:
[----:B------:R-:W-:Y:S01]  /*150e0*/  STG.E.64 desc[UR36][R16.64], R4 ;  /* 0x0000000410007986 */ /* 0x000fe2000c101b24 */
[----:B------:R-:W-:Y:S05]  /*150f0*/  EXIT ;  /* 0x000000000000794d */ /* 0x000fea0003800000 */
.L_x_53416:
        /* <DEDUP_REMOVED lines=13> */
.L_x_53429:
[----:B------:R-:W-:Y:S01]  /*151d0*/  STG.E.128 desc[UR36][R16.64], R4 ;  /* 0x0000000410007986 */ /* 0x000fe2000c101d24 */
[----:B------:R-:W-:Y:S05]  /*151e0*/  EXIT ;  /* 0x000000000000794d */ /* 0x000fea0003800000 */
.L_x_53428:
        /* <DEDUP_REMOVED lines=25> */
.L_x_53433:
[----:B------:R-:W-:Y:S05]  /*15380*/  BSYNC B0 ;  /* 0x0000000000007941 */ /* 0x000fea0003800000 */
.L_x_53432:
[----:B------:R-:W-:-:S05]  /*15390*/  LOP3.LUT R3, R0, R3, RZ, 0xfc, !PT ;  /* 0x0000000300037212 */ /* 0x000fca00078efcff */
[----:B------:R-:W-:Y:S01]  /*153a0*/  STG.E.U8 desc[UR36][R16.64], R3 ;  /* 0x0000000310007986 */ /* 0x000fe2000c101124 */
[----:B------:R-:W-:Y:S05]  /*153b0*/  EXIT ;  /* 0x000000000000794d */ /* 0x000fea0003800000 */
.L_x_53431:
        /* <DEDUP_REMOVED lines=17> */
.L_x_53435:
[----:B------:R-:W-:Y:S02]  /*154d0*/  ISETP.GT.U32.AND P0, PT, R2, 0x7f800000, PT ;  /* 0x7f8000000200780c */ /* 0x000fe40003f04070 */
[----:B------:R-:W-:-:S04]  /*154e0*/  MOV R0, 0x7f ;  /* 0x0000007f00007802 */ /* 0x000fc80000000f00 */
[----:B------:R-:W-:-:S07]  /*154f0*/  SEL R0, R0, 0x7c, P0 ;  /* 0x0000007c00007807 */ /* 0x000fce0000000000 */
.L_x_53436:
[----:B------:R-:W-:Y:S05]  /*15500*/  BSYNC B0 ;  /* 0x0000000000007941 */ /* 0x000fea0003800000 */
.L_x_53434:
[----:B------:R-:W-:-:S04]  /*15510*/  LOP3.LUT R2, R3, 0x80000000, RZ, 0xc0, !PT ;  /* 0x8000000003027812 */ /* 0x000fc800078ec0ff */
[----:B------:R-:W-:-:S04]  /*15520*/  SHF.R.U32.HI R3, RZ, 0x18, R2 ;  /* 0x00000018ff037819 */ /* 0x000fc80000011602 */
[----:B------:R-:W-:-:S05]  /*15530*/  LOP3.LUT R3, R0, R3, RZ, 0xfc, !PT ;  /* 0x0000000300037212 */ /* 0x000fca00078efcff */
[----:B------:R-:W-:Y:S01]  /*15540*/  STG.E.U8 desc[UR36][R16.64], R3 ;  /* 0x0000000310007986 */ /* 0x000fe2000c101124 */
[----:B------:R-:W-:Y:S05]  /*15550*/  EXIT ;  /* 0x000000000000794d */ /* 0x000fea0003800000 */
.L_x_53430:
        /* <DEDUP_REMOVED lines=8> */
.L_x_53427:
        /* <DEDUP_REMOVED lines=11> */
.L_x_53439:
        /* <DEDUP_REMOVED lines=21> */
.L_x_53442:
[----:B------:R-:W-:-:S04]  /*157e0*/  LOP3.LUT R2, R3, 0x80000000, RZ, 0xc0, !PT ;  /* 0x8000000003027812 */ /* 0x000fc800078ec0ff */
[----:B------:R-:W-:-:S04]  /*157f0*/  SHF.R.U32.HI R3, RZ, 0x18, R2 ;  /* 0x00000018ff037819 */ /* 0x000fc80000011602 */
[----:B------:R-:W-:-:S04]  /*15800*/  LOP3.LUT R0, R0, R3, RZ, 0xfc, !PT ;  /* 0x0000000300007212 */ /* 0x000fc800078efcff */
[----:B------:R-:W-:-:S07]  /*15810*/  PRMT R8, R0, 0x7610, R8 ;  /* 0x0000761000087816 */ /* 0x000fce0000000008 */
.L_x_53441:
[----:B------:R-:W-:Y:S05]  /*15820*/  BSYNC B0 ;  /* 0x0000000000007941 */ /* 0x000fea0003800000 */
.L_x_53440:
[----:B------:R-:W-:Y:S01]  /*15830*/  STG.E.U8 desc[UR36][R16.64], R8 ;  /* 0x0000000810007986 */ /* 0x000fe2000c101124 */
[----:B------:R-:W-:Y:S05]  /*15840*/  EXIT ;  /* 0x000000000000794d */ /* 0x000fea0003800000 */
.L_x_53438:
        /* <DEDUP_REMOVED lines=21> */
.L_x_53445:
[----:B------:R-:W-:-:S04]  /*159a0*/  LOP3.LUT R2, R3, 0x80000000, RZ, 0xc0, !PT ;  /* 0x8000000003027812 */ /* 0x000fc800078ec0ff */
[----:B------:R-:W-:-:S04]  /*159b0*/  SHF.R.U32.HI R3, RZ, 0x18, R2 ;  /* 0x00000018ff037819 */ /* 0x000fc80000011602 */
[----:B------:R-:W-:-:S04]  /*159c0*/  LOP3.LUT R0, R0, R3, RZ, 0xfc, !PT ;  /* 0x0000000300007212 */ /* 0x000fc800078efcff */
[----:B------:R-:W-:-:S07]  /*159d0*/  PRMT R8, R0, 0x7610, R8 ;  /* 0x0000761000087816 */ /* 0x000fce0000000008 */
.L_x_53444:
[----:B------:R-:W-:Y:S05]  /*159e0*/  BSYNC B0 ;  /* 0x0000000000007941 */ /* 0x000fea0003800000 */
.L_x_53443:
[----:B------:R-:W-:Y:S01]  /*159f0*/  STG.E.U8 desc[UR36][R16.64], R8 ;  /* 0x0000000810007986 */ /* 0x000fe2000c101124 */
[----:B------:R-:W-:Y:S05]  /*15a00*/  EXIT ;  /* 0x000000000000794d */ /* 0x000fea0003800000 */
.L_x_53437:
        /* <DEDUP_REMOVED lines=26> */
.L_x_53420:
        /* <DEDUP_REMOVED lines=16> */
.L_x_53448:
[----:B------:R-:W-:Y:S05]  /*15cb0*/  EXIT ;  /* 0x000000000000794d */ /* 0x000fea0003800000 */
.L_x_53447:
[----:B------:R-:W0:Y:S02]  /*15cc0*/  F2I.U64.F64.TRUNC R4, R4 ;  /* 0x0000000400047311 */ /* 0x000e24000030d800 */
[----:B0-----:R-:W-:Y:S01]  /*15cd0*/  STG.E.64 desc[UR36][R16.64], R4 ;  /* 0x0000000410007986 */ /* 0x001fe2000c101b24 */
[----:B------:R-:W-:Y:S05]  /*15ce0*/  EXIT ;  /* 0x000000000000794d */ /* 0x000fea0003800000 */
.L_x_53446:
[----:B------:R-:W0:Y:S02]  /*15cf0*/  F2I.U32.F64.TRUNC R5, R4 ;  /* 0x0000000400057311 */ /* 0x000e24000030d000 */
[----:B0-----:R-:W-:Y:S01]  /*15d00*/  STG.E desc[UR36][R16.64], R5 ;  /* 0x0000000510007986 */ /* 0x001fe2000c101924 */
[----:B------:R-:W-:Y:S05]  /*15d10*/  EXIT ;  /* 0x000000000000794d */ /* 0x000fea0003800000 */
        .type           $_ZN2at6native18elementwise_kernelILi128ELi4EZNS0_15gpu_kernel_implIZNS0_50_GLOBAL__N__2680c7bb_12_PowKernel_cu_7dd49032_316822pow_scalar_tensor_implIdEEvRNS_18TensorIteratorBaseEN3c107complexIT_EEEUlNS8_IdEEE_EEvS6_RKS9_EUliE_EEviT1_$__internal_trig_reduction_slowpathd,@function
        .size           $_ZN2at6native18elementwise_kernelILi128ELi4EZNS0_15gpu_kernel_implIZNS0_50_GLOBAL__N__2680c7bb_12_PowKernel_cu_7dd49032_316822pow_scalar_tensor_implIdEEvRNS_18TensorIteratorBaseEN3c107complexIT_EEEUlNS8_IdEEE_EEvS6_RKS9_EUliE_EEviT1_$__internal_trig_reduction_slowpathd,(.L_x_71547 - $_ZN2at6native18elementwise_kernelILi128ELi4EZNS0_15gpu_kernel_implIZNS0_50_GLOBAL__N__2680c7bb_12_PowKernel_cu_7dd49032_316822pow_scalar_tensor_implIdEEvRNS_18TensorIteratorBaseEN3c107complexIT_EEEUlNS8_IdEEE_EEvS6_RKS9_EUliE_EEviT1_$__internal_trig_reduction_slowpathd)
$_ZN2at6native18elementwise_kernelILi128ELi4EZNS0_15gpu_kernel_implIZNS0_50_GLOBAL__N__2680c7bb_12_PowKernel_cu_7dd49032_316822pow_scalar_tensor_implIdEEvRNS_18TensorIteratorBaseEN3c107complexIT_EEEUlNS8_IdEEE_EEvS6_RKS9_EUliE_EEviT1_$__internal_trig_reduction_slowpathd:
        /* <DEDUP_REMOVED lines=29> */
.L_x_53452:
[----:B-1----:R-:W-:Y:S01]  /*15ef0*/  R2UR UR4, R2 ;  /* 0x00000000020472ca */ /* 0x002fe200000e0000 */
[----:B------:R-:W-:Y:S01]  /*15f00*/  IMAD.MOV.U32 R22, RZ, RZ, R20 ;  /* 0x000000ffff167224 */ /* 0x000fe200078e0014 */
[----:B------:R-:W-:-:S13]  /*15f10*/  R2UR UR5, R3 ;  /* 0x00000000030572ca */ /* 0x000fda00000e0000 */
        /* <DEDUP_REMOVED lines=9> */
[----:B------:R-:W-:Y:S01]  /*15fb0*/  IMAD.HI.U32 R22, R7, R27, RZ ;  /* 0x0000001b07167227 */ /* 0x000fe200078e00ff */
[----:B------:R-:W-:Y:S02]  /*15fc0*/  IADD3.X R6, P1, R6, R29, RZ, P3, !PT ;  /* 0x0000001d06067210 */ /* 0x000fe40001f3e4ff */
[----:B------:R-:W-:Y:S01]  /*15fd0*/  ISETP.GE.AND P3, PT, R21, R14, PT ;  /* 0x0000000e1500720c */ /* 0x000fe20003f66270 */
[----:B------:R-:W-:Y:S01]  /*15fe0*/  IMAD R7, R7, R27, RZ ;  /* 0x0000001b07077224 */ /* 0x000fe200078e02ff */
[----:B------:R-:W-:Y:S02]  /*15ff0*/  IADD3 R9, P4, R24, R9, RZ ;  /* 0x0000000918097210 */ /* 0x000fe40007f9e0ff */
[----:B------:R-:W-:-:S02]  /*16000*/  IADD3.X R22, R22, RZ, RZ, P1, !PT ;  /* 0x000000ff16167210 */ /* 0x000fc40000ffe4ff */
[----:B------:R-:W-:Y:S01]  /*16010*/  IADD3.X R6, P4, R7, R6, RZ, P4, !PT ;  /* 0x0000000607067210 */ /* 0x000fe2000279e4ff */
[----:B------:R0:W-:Y:S01]  /*16020*/  STL.64 [R0], R8 ;  /* 0x0000000800007387 */ /* 0x0001e20000100a00 */
[----:B------:R-:W-:-:S03]  /*16030*/  IADD3 R20, P1, R20, 0x8, RZ ;  /* 0x0000000814147810 */ /* 0x000fc60007f3e0ff */
[----:B------:R-:W-:Y:S02]  /*16040*/  IMAD.X R7, RZ, RZ, R22, P4 ;  /* 0x000000ffff077224 */ /* 0x000fe400020e0616 */
[----:B------:R-:W-:Y:S02]  /*16050*/  IMAD.X R23, RZ, RZ, R23, P1 ;  /* 0x000000ffff177224 */ /* 0x000fe400008e0617 */
[----:B0-----:R-:W-:Y:S02]  /*16060*/  VIADD R0, R0, 0x8 ;  /* 0x0000000800007836 */ /* 0x001fe40000000000 */
[----:B------:R-:W-:Y:S02]  /*16070*/  IMAD.MOV.U32 R8, RZ, RZ, R6 ;  /* 0x000000ffff087224 */ /* 0x000fe400078e0006 */
[----:B------:R-:W-:Y:S01]  /*16080*/  IMAD.MOV.U32 R9, RZ, RZ, R7 ;  /* 0x000000ffff097224 */ /* 0x000fe200078e0007 */
[----:B------:R-:W-:Y:S06]  /*16090*/  @!P3 BRA `(.L_x_53452) ;  /* 0xfffffffc0094b947 */ /* 0x000fec000383ffff */
.L_x_53451:
[----:B------:R-:W-:Y:S05]  /*160a0*/  BSYNC B0 ;  /* 0x0000000000007941 */ /* 0x000fea0003800000 */
.L_x_53450:
[----:B------:R-:W-:-:S04]  /*160b0*/  IMAD.IADD R18, R21, 0x1, -R18 ;  /* 0x0000000115127824 */ /* 0x000fc800078e0a12 */
[----:B------:R-:W-:-:S05]  /*160c0*/  IMAD R25, R18, 0x8, R1 ;  /* 0x0000000812197824 */ /* 0x000fca00078e0201 */
[----:B------:R0:W-:Y:S04]  /*160d0*/  STL.64 [R25], R8 ;  /* 0x0000000819007387 */ /* 0x0001e80000100a00 */
[----:B------:R-:W2:Y:S04]  /*160e0*/  @P0 LDL.64 R22, [R1+0x8] ;  /* 0x0000080001160983 */ /* 0x000ea80000100a00 */
[----:B------:R-:W3:Y:S04]  /*160f0*/  LDL.64 R6, [R1+0x10] ;  /* 0x0000100001067983 */ /* 0x000ee80000100a00 */
[----:B------:R-:W0:Y:S01]  /*16100*/  LDL.64 R2, [R1+0x18] ;  /* 0x0000180001027983 */ /* 0x000e220000100a00 */
[----:B------:R-:W-:Y:S01]  /*16110*/  @P0 IADD3 R0, -R15, 0x40, RZ ;  /* 0x000000400f000810 */ /* 0x000fe20007ffe1ff */
[----:B------:R-:W-:-:S03]  /*16120*/  UMOV UR4, URZ ;  /* 0x0000003f00047c82 */ /* 0x000fc60008000000 */
[-CC-:B--2---:R-:W-:Y:S02]  /*16130*/  @P0 SHF.R.U64 R21, R22, R0.reuse, R23.reuse ;  /* 0x0000000016150219 */ /* 0x184fe40000001217 */
[-C--:B------:R-:W-:Y:S02]  /*16140*/  @P0 SHF.R.U32.HI R18, RZ, R0.reuse, R23 ;  /* 0x00000000ff120219 */ /* 0x080fe40000011617 */
[CC--:B---3--:R-:W-:Y:S02]  /*16150*/  @P0 SHF.L.U32 R14, R6.reuse, R15.reuse, RZ ;  /* 0x0000000f060e0219 */ /* 0x0c8fe400000006ff */
[C-C-:B------:R-:W-:Y:S02]  /*16160*/  @P0 SHF.R.U64 R20, R6.reuse, R0, R7.reuse ;  /* 0x0000000006140219 */ /* 0x140fe40000001207 */
[-C--:B------:R-:W-:Y:S02]  /*16170*/  @P0 SHF.L.U64.HI R23, R6, R15.reuse, R7 ;  /* 0x0000000f06170219 */ /* 0x080fe40000010207 */
[----:B0-----:R-:W-:-:S02]  /*16180*/  @P0 SHF.L.U32 R9, R2, R15, RZ ;  /* 0x0000000f02090219 */ /* 0x001fc400000006ff */
[----:B------:R-:W-:Y:S02]  /*16190*/  @P0 SHF.R.U32.HI R0, RZ, R0, R7 ;  /* 0x00000000ff000219 */ /* 0x000fe40000011607 */
[----:B------:R-:W-:Y:S02]  /*161a0*/  @P0 SHF.L.U64.HI R15, R2, R15, R3 ;  /* 0x0000000f020f0219 */ /* 0x000fe40000010203 */
[----:B------:R-:W-:Y:S02]  /*161b0*/  @P0 LOP3.LUT R6, R21, R14, RZ, 0xfc, !PT ;  /* 0x0000000e15060212 */ /* 0x000fe400078efcff */
        /* <DEDUP_REMOVED lines=21> */
[----:B------:R-:W-:-:S06]  /*16310*/  SEL R18, R21, R0, !P1 ;  /* 0x0000000015127207 */ /* 0x000fcc0004800000 */
[----:B------:R-:W0:Y:S02]  /*16320*/  FLO.U32 R18, R18 ;  /* 0x0000001200127300 */ /* 0x000e2400000e0000 */
[C---:B0-----:R-:W-:Y:S02]  /*16330*/  IADD3 R9, -R18.reuse, 0x1f, RZ ;  /* 0x0000001f12097810 */ /* 0x041fe40007ffe1ff */
[----:B------:R-:W-:-:S03]  /*16340*/  IADD3 R15, -R18, 0x3f, RZ ;  /* 0x0000003f120f7810 */ /* 0x000fc60007ffe1ff */
[----:B------:R-:W-:-:S05]  /*16350*/  @P1 IMAD.MOV R15, RZ, RZ, R9 ;  /* 0x000000ffff0f1224 */ /* 0x000fca00078e0209 */
[----:B------:R-:W-:-:S04]  /*16360*/  ISETP.NE.U32.AND P1, PT, R15, RZ, PT ;  /* 0x000000ff0f00720c */ /* 0x000fc80003f25070 */
[----:B------:R-:W-:Y:S01]  /*16370*/  ISETP.NE.AND.EX P1, PT, RZ, RZ, PT, P1 ;  /* 0x000000ffff00720c */ /* 0x000fe20003f25310 */
[----:B------:R-:W-:Y:S01]  /*16380*/  @P0 IMAD.MOV R6, RZ, RZ, -R6 ;  /* 0x000000ffff060224 */ /* 0x000fe200078e0a06 */
[----:B------:R-:W-:Y:S02]  /*16390*/  SEL R9, R8, R7, !P0 ;  /* 0x0000000708097207 */ /* 0x000fe40004000000 */
[----:B------:R-:W-:Y:S02]  /*163a0*/  IADD3 R14, -R15, 0x40, RZ ;  /* 0x000000400f0e7810 */ /* 0x000fe40007ffe1ff */
[CC--:B------:R-:W-:Y:S02]  /*163b0*/  SHF.L.U32 R7, R21.reuse, R15.reuse, RZ ;  /* 0x0000000f15077219 */ /* 0x0c0fe400000006ff */
[----:B------:R-:W-:Y:S02]  /*163c0*/  SHF.R.U64 R6, R6, R14, R9 ;  /* 0x0000000e06067219 */ /* 0x000fe40000001209 */
[----:B------:R-:W-:-:S03]  /*163d0*/  SHF.L.U64.HI R8, R21, R15, R0 ;  /* 0x0000000f15087219 */ /* 0x000fc60000010200 */
[----:B------:R-:W-:Y:S02]  /*163e0*/  @P1 LOP3.LUT R21, R6, R7, RZ, 0xfc, !PT ;  /* 0x0000000706151212 */ /* 0x000fe400078efcff */
[----:B------:R-:W-:-:S03]  /*163f0*/  SHF.R.U32.HI R9, RZ, R14, R9 ;  /* 0x0000000eff097219 */ /* 0x000fc60000011609 */
[----:B------:R-:W-:Y:S01]  /*16400*/  IMAD.WIDE.U32 R6, R21, 0x2168c235, RZ ;  /* 0x2168c23515067825 */ /* 0x000fe200078e00ff */
[----:B------:R-:W-:-:S03]  /*16410*/  @P1 LOP3.LUT R0, R9, R8, RZ, 0xfc, !PT ;  /* 0x0000000809001212 */ /* 0x000fc600078efcff */
[----:B------:R-:W-:Y:S02]  /*16420*/  IMAD.MOV.U32 R8, RZ, RZ, R7 ;  /* 0x000000ffff087224 */ /* 0x000fe400078e0007 */
[----:B------:R-:W-:Y:S02]  /*16430*/  IMAD.MOV.U32 R9, RZ, RZ, RZ ;  /* 0x000000ffff097224 */ /* 0x000fe400078e00ff */
[----:B------:R-:W-:-:S04]  /*16440*/  IMAD.WIDE.U32 R8, R21, -0x36f0255e, R8 ;  /* 0xc90fdaa215087825 */ /* 0x000fc800078e0008 */
[----:B------:R-:W-:-:S04]  /*16450*/  IMAD.HI.U32 R7, R0, -0x36f0255e, RZ ;  /* 0xc90fdaa200077827 */ /* 0x000fc800078e00ff */
[----:B------:R-:W-:-:S04]  /*16460*/  IMAD.WIDE.U32 R8, P3, R0, 0x2168c235, R8 ;  /* 0x2168c23500087825 */ /* 0x000fc80007860008 */
[----:B------:R-:W-:Y:S01]  /*16470*/  IMAD R21, R0, -0x36f0255e, RZ ;  /* 0xc90fdaa200157824 */ /* 0x000fe200078e02ff */
[----:B------:R-:W-:Y:S01]  /*16480*/  IADD3 RZ, P1, R6, R6, RZ ;  /* 0x0000000606ff7210 */ /* 0x000fe20007f3e0ff */
[----:B------:R-:W-:-:S03]  /*16490*/  IMAD.X R7, RZ, RZ, R7, P3 ;  /* 0x000000ffff077224 */ /* 0x000fc600018e0607 */
        /* <DEDUP_REMOVED lines=9> */
[----:B------:R-:W-:-:S05]  /*16530*/  IADD3 R7, P1, R9, 0x1, RZ ;  /* 0x0000000109077810 */ /* 0x000fca0007f3e0ff */
[----:B------:R-:W-:-:S05]  /*16540*/  IMAD.X R0, RZ, RZ, R0, P1 ;  /* 0x000000ffff007224 */ /* 0x000fca00008e0600 */
[----:B------:R-:W-:Y:S02]  /*16550*/  SHF.R.U64 R7, R7, 0xa, R0 ;  /* 0x0000000a07077819 */ /* 0x000fe40000001200 */
[----:B------:R-:W-:Y:S02]  /*16560*/  SEL R8, RZ, 0x1, !P3 ;  /* 0x00000001ff087807 */ /* 0x000fe40005800000 */
[----:B------:R-:W-:-:S04]  /*16570*/  IADD3 R7, P1, R7, 0x1, RZ ;  /* 0x0000000107077810 */ /* 0x000fc80007f3e0ff */
[----:B------:R-:W-:Y:S01]  /*16580*/  LEA.HI.X R0, R0, RZ, RZ, 0x16, P1 ;  /* 0x000000ff00007211 */ /* 0x000fe200008fb4ff */
[----:B------:R-:W-:Y:S01]  /*16590*/  IMAD.IADD R8, R8, 0x1, R15 ;  /* 0x0000000108087824 */ /* 0x000fe200078e020f */
[----:B------:R-:W-:Y:S02]  /*165a0*/  LOP3.LUT P1, R13, R13, 0x80000000, RZ, 0xc0, !PT ;  /* 0x800000000d0d7812 */ /* 0x000fe4000782c0ff */
[--C-:B------:R-:W-:Y:S01]  /*165b0*/  SHF.R.U64 R6, R7, 0x1, R0.reuse ;  /* 0x0000000107067819 */ /* 0x100fe20000001200 */
[----:B------:R-:W-:Y:S01]  /*165c0*/  IMAD.SHL.U32 R8, R8, 0x100000, RZ ;  /* 0x0010000008087824 */ /* 0x000fe200078e00ff */
[----:B------:R-:W-:Y:S02]  /*165d0*/  LOP3.LUT R2, R2, 0x1, RZ, 0xc0, !PT ;  /* 0x0000000102027812 */ /* 0x000fe400078ec0ff */
[----:B------:R-:W-:Y:S02]  /*165e0*/  SHF.R.U32.HI R7, RZ, 0x1, R0 ;  /* 0x00000001ff077819 */ /* 0x000fe40000011600 */
[----:B------:R-:W-:-:S02]  /*165f0*/  IADD3 R0, P3, P4, R6, -UR4, RZ ;  /* 0x8000000406007c10 */ /* 0x000fc4000fc7e0ff */
[----:B------:R-:W-:Y:S02]  /*16600*/  LEA.HI R3, R3, R2, RZ, 0x2 ;  /* 0x0000000203037211 */ /* 0x000fe400078f10ff */
[----:B------:R-:W-:Y:S02]  /*16610*/  @P0 LOP3.LUT R13, R13, 0x80000000, RZ, 0x3c, !PT ;  /* 0x800000000d0d0812 */ /* 0x000fe400078e3cff */
[----:B------:R-:W-:Y:S01]  /*16620*/  IADD3.X R2, R7, 0x3fe00000, ~R8, P3, P4 ;  /* 0x3fe0000007027810 */ /* 0x000fe20001fe8c08 */
[----:B------:R-:W-:-:S03]  /*16630*/  @P1 IMAD.MOV R3, RZ, RZ, -R3 ;  /* 0x000000ffff031224 */ /* 0x000fc600078e0a03 */
[----:B------:R-:W-:-:S07]  /*16640*/  LOP3.LUT R13, R2, R13, RZ, 0xfc, !PT ;  /* 0x0000000d020d7212 */ /* 0x000fce00078efcff */
.L_x_53449:
[----:B------:R-:W-:Y:S02]  /*16650*/  IMAD.MOV.U32 R6, RZ, RZ, R3 ;  /* 0x000000ffff067224 */ /* 0x000fe400078e0003 */
[----:B------:R-:W-:Y:S02]  /*16660*/  IMAD.MOV.U32 R3, RZ, RZ, R13 ;  /* 0x000000ffff037224 */ /* 0x000fe400078e000d */
[----:B------:R-:W-:Y:S02]  /*16670*/  IMAD.MOV.U32 R13, RZ, RZ, 0x0 ;  /* 0x00000000ff0d7424 */ /* 0x000fe400078e00ff */
[----:B------:R-:W-:Y:S02]  /*16680*/  IMAD.MOV.U32 R2, RZ, RZ, R0 ;  /* 0x000000ffff027224 */ /* 0x000fe400078e0000 */
[----:B------:R-:W-:Y:S05]  /*16690*/  RET.REL.NODEC R12 `(_ZN2at6native18elementwise_kernelILi128ELi4EZNS0_15gpu_kernel_implIZNS0_50_GLOBAL__N__2680c7bb_12_PowKernel_cu_7dd49032_316822pow_scalar_tensor_implIdEEvRNS_18TensorIteratorBaseEN3c107complexIT_EEEUlNS8_IdEEE_EEvS6_RKS9_EUliE_EEviT1_) ;  /* 0xfffffe980c587950 */ /* 0x000fea0003c3ffff */
.L_x_53453:
        /* <DEDUP_REMOVED lines=14> */
.L_x_71547:


//--------------------- .text._ZN2at6native27unrolled_elementwise_kernelIZNS0_50_GLOBAL__N__2680c7bb_12_PowKernel_cu_7dd49032_316822pow_scalar_tensor_implIdEEvRNS_18TensorIteratorBaseEN3c107complexIT_EEEUlNS7_IdEEE_St5arrayIPcLm2EELi4E23TrivialOffsetCalculatorILi1EjESG_NS0_6memory12LoadWithCastILi1EEENSH_13StoreWithCastILi1EEEEEviS8_T0_T2_T3_T4_T5_ --------------------------
	.section	.text._ZN2at6native27unrolled_elementwise_kernelIZNS0_50_GLOBAL__N__2680c7bb_12_PowKernel_cu_7dd49032_316822pow_scalar_tensor_implIdEEvRNS_18TensorIteratorBaseEN3c107complexIT_EEEUlNS7_IdEEE_St5arrayIPcLm2EELi4E23TrivialOffsetCalculatorILi1EjESG_NS0_6memory12LoadWithCastILi1EEENSH_13StoreWithCastILi1EEEEEviS8_T0_T2_T3_T4_T5_,"ax",@progbits
	.align	128
        .global         _ZN2at6native27unrolled_elementwise_kernelIZNS0_50_GLOBAL__N__2680c7bb_12_PowKernel_cu_7dd49032_316822pow_scalar_tensor_implIdEEvRNS_18TensorIteratorBaseEN3c107complexIT_EEEUlNS7_IdEEE_St5arrayIPcLm2EELi4E23TrivialOffsetCalculatorILi1EjESG_NS0_6memory12LoadWithCastILi1EEENSH_13StoreWithCastILi1EEEEEviS8_T0_T2_T3_T4_T5_
        .type           _ZN2at6native27unrolled_elementwise_kernelIZNS0_50_GLOBAL__N__2680c7bb_12_PowKernel_cu_7dd49032_316822pow_scalar_tensor_implIdEEvRNS_18TensorIteratorBaseEN3c107complexIT_EEEUlNS7_IdEEE_St5arrayIPcLm2EELi4E23TrivialOffsetCalculatorILi1EjESG_NS0_6memory12LoadWithCastILi1EEENSH_13StoreWithCastILi1EEEEEviS8_T0_T2_T3_T4_T5_,@function
        .size           _ZN2at6native27unrolled_elementwise_kernelIZNS0_50_GLOBAL__N__2680c7bb_12_PowKernel_cu_7dd49032_316822pow_scalar_tensor_implIdEEvRNS_18TensorIteratorBaseEN3c107complexIT_EEEUlNS7_IdEEE_St5arrayIPcLm2EELi4E23TrivialOffsetCalculatorILi1EjESG_NS0_6memory12LoadWithCastILi1EEENSH_13StoreWithCastILi1EEEEEviS8_T0_T2_T3_T4_T5_,(.L_x_71548 - _ZN2at6native27unrolled_elementwise_kernelIZNS0_50_GLOBAL__N__2680c7bb_12_PowKernel_cu_7dd49032_316822pow_scalar_tensor_implIdEEvRNS_18TensorIteratorBaseEN3c107complexIT_EEEUlNS7_IdEEE_St5arrayIPcLm2EELi4E23TrivialOffsetCalculatorILi1EjESG_NS0_6memory12LoadWithCastILi1EEENSH_13StoreWithCastILi1EEEEEviS8_T0_T2_T3_T4_T5_)
        .other          _ZN2at6native27unrolled_elementwise_kernelIZNS0_50_GLOBAL__N__2680c7bb_12_PowKernel_cu_7dd49032_316822pow_scalar_tensor_implIdEEvRNS_18TensorIteratorBaseEN3c107complexIT_EEEUlNS7_IdEEE_St5arrayIPcLm2EELi4E23TrivialOffsetCalculatorILi1EjESG_NS0_6memory12LoadWithCastILi1EEENSH_13StoreWithCastILi1EEEEEviS8_T0_T2_T3_T4_T5_,@"STO_CUDA_ENTRY STV_DEFAULT"
_ZN2at6native27unrolled_elementwise_kernelIZNS0_50_GLOBAL__N__2680c7bb_12_PowKernel_cu_7dd49032_316822pow_scalar_tensor_implIdEEvRNS_18TensorIteratorBaseEN3c107complexIT_EEEUlNS7_IdEEE_St5arrayIPcLm2EELi4E23TrivialOffsetCalculatorILi1EjESG_NS0_6memory12LoadWithCastILi1EEENSH_13StoreWithCastILi1EEEEEviS8_T0_T2_T3_T4_T5_:
.text._ZN2at6native27unrolled_elementwise_kernelIZNS0_50_GLOBAL__N__2680c7bb_12_PowKernel_cu_7dd49032_316822pow_scalar_tensor_implIdEEvRNS_18TensorIteratorBaseEN3c107complexIT_EEEUlNS7_IdEEE_St5arrayIPcLm2EELi4E23TrivialOffsetCalculatorILi1EjESG_NS0_6memory12LoadWithCastILi1EEENSH_13StoreWithCastILi1EEEEEviS8_T0_T2_T3_T4_T5_:
        /* <DEDUP_REMOVED lines=8> */
[----:B------:R-:W-:Y:S01]  /*0080*/  CS2R R16, SRZ ;  /* 0x0000000000107805 */ /* 0x000fe2000001ff00 */
[----:B------:R-:W0:Y:S01]  /*0090*/  LDC.U8 R22, c[0x0][0x254] ;  /* 0x00009500ff167b82 */ /* 0x000e220000000000 */
[----:B-1----:R-:W-:-:S05]  /*00a0*/  IMAD R44, R0, -0x200, R3 ;  /* 0xfffffe00002c7824 */ /* 0x002fca00078e0203 */
[----:B--2---:R-:W-:-:S13]  /*00b0*/  ISETP.GE.AND P0, PT, R23, R44, PT ;  /* 0x0000002c1700720c */ /* 0x004fda0003f06270 */
[----:B------:R-:W-:Y:S05]  /*00c0*/  @P0 BRA `(.L_x_53455) ;  /* 0x0000001000340947 */ /* 0x000fea0003800000 */
[----:B------:R-:W1:Y:S01]  /*00d0*/  LDC.64 R2, c[0x0][0x248] ;  /* 0x00009200ff027b82 */ /* 0x000e620000000a00 */
[----:B------:R-:W-:Y:S01]  /*00e0*/  IMAD R23, R0, 0x200, R23 ;  /* 0x0000020000177824 */ /* 0x000fe200078e0217 */
[----:B0-----:R-:W-:Y:S01]  /*00f0*/  PRMT R0, R22, 0x9910, RZ ;  /* 0x0000991016007816 */ /* 0x001fe200000000ff */
[----:B------:R-:W-:Y:S02]  /*0100*/  ULDC UR4, c[0x0][0x258] ;  /* 0x0000960000047ab9 */ /* 0x000fe40000000800 */
        /* <DEDUP_REMOVED lines=17> */
.L_x_53459:
[----:B------:R-:W2:Y:S01]  /*0220*/  LDG.E.U8 R2, desc[UR36][R2.64] ;  /* 0x0000002402027981 */ /* 0x000ea2000c1e1100 */
[----:B------:R-:W-:Y:S01]  /*0230*/  CS2R R18, SRZ ;  /* 0x0000000000127805 */ /* 0x000fe2000001ff00 */
[----:B--2---:R0:W1:Y:S01]  /*0240*/  I2F.F64.U16 R16, R2 ;  /* 0x0000000200107312 */ /* 0x0040620000101800 */
[----:B------:R-:W-:Y:S05]  /*0250*/  BRA `(.L_x_53461) ;  /* 0x0000000c00c87947 */ /* 0x000fea0003800000 */
.L_x_53458:
        /* <DEDUP_REMOVED lines=10> */
.L_x_53463:
[----:B------:R-:W2:Y:S01]  /*0300*/  LDG.E R2, desc[UR36][R2.64] ;  /* 0x0000002402027981 */ /* 0x000ea2000c1e1900 */
[----:B------:R-:W-:Y:S01]  /*0310*/  CS2R R18, SRZ ;  /* 0x0000000000127805 */ /* 0x000fe2000001ff00 */
[----:B--2---:R1:W2:Y:S01]  /*0320*/  I2F.F64 R16, R2 ;  /* 0x0000000200107312 */ /* 0x0042a20000201c00 */
[----:B------:R-:W-:Y:S05]  /*0330*/  BRA `(.L_x_53461) ;  /* 0x0000000c00907947 */ /* 0x000fea0003800000 */
.L_x_53462:
[----:B------:R-:W2:Y:S01]  /*0340*/  LDG.E.U16 R2, desc[UR36][R2.64] ;  /* 0x0000002402027981 */ /* 0x000ea2000c1e1500 */
[----:B------:R-:W-:Y:S01]  /*0350*/  CS2R R18, SRZ ;  /* 0x0000000000127805 */ /* 0x000fe2000001ff00 */
[----:B--2---:R3:W4:Y:S01]  /*0360*/  I2F.F64.S16 R16, R2 ;  /* 0x0000000200107312 */ /* 0x0047220000101c00 */
[----:B------:R-:W-:Y:S05]  /*0370*/  BRA `(.L_x_53461) ;  /* 0x0000000c00807947 */ /* 0x000fea0003800000 */
.L_x_53457:
        /* <DEDUP_REMOVED lines=11> */
.L_x_53465:
[----:B------:R-:W2:Y:S01]  /*0430*/  LDG.E.U16 R0, desc[UR36][R2.64] ;  /* 0x0000002402007981 */ /* 0x000ea2000c1e1500 */
[----:B------:R-:W-:Y:S01]  /*0440*/  CS2R R18, SRZ ;  /* 0x0000000000127805 */ /* 0x000fe2000001ff00 */
[----:B--2---:R-:W-:-:S05]  /*0450*/  HADD2.F32 R0, -RZ, R0.H0_H0 ;  /* 0x20000000ff007230 */ /* 0x004fca0000004100 */
[----:B------:R-:W-:-:S04]  /*0460*/  FMUL.FTZ R0, R0, 1 ;  /* 0x3f80000000007820 */ /* 0x000fc80000410000 */
[----:B------:R0:W1:Y:S01]  /*0470*/  F2F.F64.F32 R16, R0 ;  /* 0x0000000000107310 */ /* 0x0000620000201800 */
[----:B------:R-:W-:Y:S05]  /*0480*/  BRA `(.L_x_53461) ;  /* 0x0000000c003c7947 */ /* 0x000fea0003800000 */
.L_x_53464:
        /* <DEDUP_REMOVED lines=12> */
.L_x_53467:
        /* <DEDUP_REMOVED lines=8> */
.L_x_53466:
[----:B------:R0:W5:Y:S01]  /*05d0*/  LDG.E.64 R16, desc[UR36][R2.64] ;  /* 0x0000002402107981 */ /* 0x000162000c1e1b00 */
[----:B------:R-:W-:Y:S01]  /*05e0*/  CS2R R18, SRZ ;  /* 0x0000000000127805 */ /* 0x000fe2000001ff00 */
[----:B------:R-:W-:Y:S06]  /*05f0*/  BRA `(.L_x_53461) ;  /* 0x0000000800e07947 */ /* 0x000fec0003800000 */
.L_x_53456:
        /* <DEDUP_REMOVED lines=14> */
.L_x_53470:
[----:B------:R0:W5:Y:S01]  /*06e0*/  LDG.E.128 R16, desc[UR36][R2.64] ;  /* 0x0000002402107981 */ /* 0x000162000c1e1d00 */
[----:B------:R-:W-:Y:S05]  /*06f0*/  BRA `(.L_x_53461) ;  /* 0x0000000800a07947 */ /* 0x000fea0003800000 */
.L_x_53469:
        /* <DEDUP_REMOVED lines=29> */
.L_x_53472:
        /* <DEDUP_REMOVED lines=16> */
.L_x_53471:
[----:B------:R-:W2:Y:S01]  /*09d0*/  LDG.E.U16 R0, desc[UR36][R2.64] ;  /* 0x0000002402007981 */ /* 0x000ea2000c1e1500 */
[----:B------:R-:W-:Y:S01]  /*09e0*/  CS2R R18, SRZ ;  /* 0x0000000000127805 */ /* 0x000fe2000001ff00 */
[----:B--2---:R-:W-:-:S04]  /*09f0*/  IMAD.U32 R0, R0, 0x10000, RZ ;  /* 0x0001000000007824 */ /* 0x004fc800078e00ff */
[----:B------:R-:W-:-:S04]  /*0a00*/  FMUL.FTZ R0, R0, 1 ;  /* 0x3f80000000007820 */ /* 0x000fc80000410000 */
[----:B------:R0:W1:Y:S01]  /*0a10*/  F2F.F64.F32 R16, R0 ;  /* 0x0000000000107310 */ /* 0x0000620000201800 */
[----:B------:R-:W-:Y:S05]  /*0a20*/  BRA `(.L_x_53461) ;  /* 0x0000000400d47947 */ /* 0x000fea0003800000 */
.L_x_53468:
        /* <DEDUP_REMOVED lines=12> */
.L_x_53475:
        /* <DEDUP_REMOVED lines=21> */
.L_x_53479:
[----:B------:R-:W-:Y:S05]  /*0c40*/  BSYNC B1 ;  /* 0x0000000000017941 */ /* 0x000fea0003800000 */
.L_x_53478:
[----:B------:R-:W-:Y:S01]  /*0c50*/  LEA R3, R0, 0x3b800000, 0x17 ;  /* 0x3b80000000037811 */ /* 0x000fe200078eb8ff */
[----:B------:R-:W-:-:S05]  /*0c60*/  IMAD.SHL.U32 R0, R2, 0x100000, RZ ;  /* 0x0010000002007824 */ /* 0x000fca00078e00ff */
[----:B------:R-:W-:-:S07]  /*0c70*/  LOP3.LUT R0, R3, R0, R4, 0xfe, !PT ;  /* 0x0000000003007212 */ /* 0x000fce00078efe04 */
.L_x_53477:
[----:B------:R-:W-:Y:S05]  /*0c80*/  BSYNC B0 ;  /* 0x0000000000007941 */ /* 0x000fea0003800000 */
.L_x_53476:
[----:B------:R-:W-:Y:S01]  /*0c90*/  FMUL.FTZ R0, R0, 1 ;  /* 0x3f80000000007820 */ /* 0x000fe20000410000 */
[----:B------:R-:W-:-:S03]  /*0ca0*/  CS2R R18, SRZ ;  /* 0x0000000000127805 */ /* 0x000fc6000001ff00 */
[----:B------:R0:W1:Y:S01]  /*0cb0*/  F2F.F64.F32 R16, R0 ;  /* 0x0000000000107310 */ /* 0x0000620000201800 */
[----:B------:R-:W-:Y:S05]  /*0cc0*/  BRA `(.L_x_53461) ;  /* 0x00000004002c7947 */ /* 0x000fea0003800000 */
.L_x_53474:
        /* <DEDUP_REMOVED lines=21> */
.L_x_53483:
[----:B------:R-:W-:Y:S05]  /*0e20*/  BSYNC B1 ;  /* 0x0000000000017941 */ /* 0x000fea0003800000 */
.L_x_53482:
[----:B------:R-:W-:Y:S01]  /*0e30*/  LEA R3, R0, 0x37800000, 0x17 ;  /* 0x3780000000037811 */ /* 0x000fe200078eb8ff */
[----:B------:R-:W-:-:S05]  /*0e40*/  IMAD.SHL.U32 R0, R2, 0x200000, RZ ;  /* 0x0020000002007824 */ /* 0x000fca00078e00ff */
[----:B------:R-:W-:-:S07]  /*0e50*/  LOP3.LUT R0, R3, R0, R4, 0xfe, !PT ;  /* 0x0000000003007212 */ /* 0x000fce00078efe04 */
.L_x_53481:
[----:B------:R-:W-:Y:S05]  /*0e60*/  BSYNC B0 ;  /* 0x0000000000007941 */ /* 0x000fea0003800000 */
.L_x_53480:
[----:B------:R-:W-:Y:S01]  /*0e70*/  FMUL.FTZ R0, R0, 1 ;  /* 0x3f80000000007820 */ /* 0x000fe20000410000 */
[----:B------:R-:W-:-:S03]  /*0e80*/  CS2R R18, SRZ ;  /* 0x0000000000127805 */ /* 0x000fc6000001ff00 */
[----:B------:R0:W1:Y:S01]  /*0e90*/  F2F.F64.F32 R16, R0 ;  /* 0x0000000000107310 */ /* 0x0000620000201800 */
[----:B------:R-:W-:Y:S05]  /*0ea0*/  BRA `(.L_x_53461) ;  /* 0x0000000000b47947 */ /* 0x000fea0003800000 */
.L_x_53473:
        /* <DEDUP_REMOVED lines=14> */
.L_x_53487:
[----:B------:R-:W-:Y:S05]  /*0f90*/  BSYNC B0 ;  /* 0x0000000000007941 */ /* 0x000fea0003800000 */
.L_x_53486:
[----:B------:R-:W-:Y:S01]  /*0fa0*/  FMUL.FTZ R0, R0, 1 ;  /* 0x3f80000000007820 */ /* 0x000fe20000410000 */
[----:B------:R-:W-:-:S03]  /*0fb0*/  CS2R R18, SRZ ;  /* 0x0000000000127805 */ /* 0x000fc6000001ff00 */
[----:B------:R0:W1:Y:S01]  /*0fc0*/  F2F.F64.F32 R16, R0 ;  /* 0x0000000000107310 */ /* 0x0000620000201800 */
[----:B------:R-:W-:Y:S05]  /*0fd0*/  BRA `(.L_x_53461) ;  /* 0x0000000000687947 */ /* 0x000fea0003800000 */
.L_x_53460:
        /* <DEDUP_REMOVED lines=16> */
.L_x_53488:
[----:B------:R-:W-:Y:S02]  /*10e0*/  CS2R R16, SRZ ;  /* 0x0000000000107805 */ /* 0x000fe4000001ff00 */
[----:B------:R-:W-:Y:S01]  /*10f0*/  CS2R R18, SRZ ;  /* 0x0000000000127805 */ /* 0x000fe2000001ff00 */
[----:B------:R-:W-:Y:S06]  /*1100*/  BRA `(.L_x_53461) ;  /* 0x00000000001c7947 */ /* 0x000fec0003800000 */
.L_x_53485:
[----:B------:R-:W2:Y:S01]  /*1110*/  LDG.E.64 R16, desc[UR36][R2.64] ;  /* 0x0000002402107981 */ /* 0x000ea2000c1e1b00 */
[----:B------:R-:W-:Y:S01]  /*1120*/  CS2R R18, SRZ ;  /* 0x0000000000127805 */ /* 0x000fe2000001ff00 */
[----:B--2---:R-:W0:Y:S01]  /*1130*/  I2F.F64.U64 R16, R16 ;  /* 0x0000001000107312 */ /* 0x004e220000301800 */
[----:B------:R-:W-:Y:S05]  /*1140*/  BRA `(.L_x_53461) ;  /* 0x00000000000c7947 */ /* 0x000fea0003800000 */
.L_x_53484:
[----:B------:R-:W2:Y:S01]  /*1150*/  LDG.E R2, desc[UR36][R2.64] ;  /* 0x0000002402027981 */ /* 0x000ea2000c1e1900 */
[----:B------:R-:W-:Y:S01]  /*1160*/  CS2R R18, SRZ ;  /* 0x0000000000127805 */ /* 0x000fe2000001ff00 */
[----:B--2---:R0:W1:Y:S06]  /*1170*/  I2F.F64.U32 R16, R2 ;  /* 0x0000000200107312 */ /* 0x00406c0000201800 */
.L_x_53461:
[----:B------:R-:W3:Y:S02]  /*1180*/  S2R R23, SR_TID.X ;  /* 0x0000000000177919 */ /* 0x000ee40000002100 */
[----:B---3--:R-:W-:-:S07]  /*1190*/  VIADD R23, R23, 0x80 ;  /* 0x0000008017177836 */ /* 0x008fce0000000000 */
.L_x_53455:
[----:B------:R-:W-:Y:S05]  /*11a0*/  BSYNC B6 ;  /* 0x0000000000067941 */ /* 0x000fea0003800000 */
.L_x_53454:
[----:B------:R-:W-:Y:S01]  /*11b0*/  ISETP.GE.AND P0, PT, R23, R44, PT ;  /* 0x0000002c1700720c */ /* 0x000fe20003f06270 */
[----:B------:R-:W-:Y:S01]  /*11c0*/  BSSY B6, `(.L_x_53489) ;  /* 0x0000113000067945 */ /* 0x000fe20003800000 */
[----:B------:R-:W-:Y:S02]  /*11d0*/  CS2R R26, SRZ ;  /* 0x00000000001a7805 */ /* 0x000fe4000001ff00 */
[----:B------:R-:W-:-:S09]  /*11e0*/  CS2R R24, SRZ ;  /* 0x0000000000187805 */ /* 0x000fd2000001ff00 */
[----:B------:R-:W-:Y:S05]  /*11f0*/  @P0 BRA `(.L_x_53490) ;  /* 0x00000010003c0947 */ /* 0x000fea0003800000 */
[----:B0-----:R-:W0:Y:S01]  /*1200*/  S2R R0, SR_CTAID.X ;  /* 0x0000000000007919 */ /* 0x001e220000002500 */
[----:B-1----:R-:W1:Y:S01]  /*1210*/  LDC.64 R2, c[0x0][0x248] ;  /* 0x00009200ff027b82 */ /* 0x002e620000000a00 */
        /* <DEDUP_REMOVED lines=21> */
.L_x_53494:
[----:B------:R-:W3:Y:S01]  /*1370*/  LDG.E.U8 R2, desc[UR36][R2.64] ;  /* 0x0000002402027981 */ /* 0x000ee2000c1e1100 */
[----:B------:R-:W-:Y:S01]  /*1380*/  CS2R R26, SRZ ;  /* 0x00000000001a7805 */ /* 0x000fe2000001ff00 */
[----:B---3--:R0:W1:Y:S01]  /*1390*/  I2F.F64.U16 R24, R2 ;  /* 0x0000000200187312 */ /* 0x0080620000101800 */
[----:B------:R-:W-:Y:S05]  /*13a0*/  BRA `(.L_x_53496) ;  /* 0x0000000c00cc7947 */ /* 0x000fea0003800000 */
.L_x_53493:
        /* <DEDUP_REMOVED lines=10> */
.L_x_53498:
[----:B------:R-:W3:Y:S01]  /*1450*/  LDG.E R2, desc[UR36][R2.64] ;  /* 0x0000002402027981 */ /* 0x000ee2000c1e1900 */
[----:B------:R-:W-:Y:S01]  /*1460*/  CS2R R26, SRZ ;  /* 0x00000000001a7805 */ /* 0x000fe2000001ff00 */
[----:B---3--:R0:W1:Y:S01]  /*1470*/  I2F.F64 R24, R2 ;  /* 0x0000000200187312 */ /* 0x0080620000201c00 */
[----:B------:R-:W-:Y:S05]  /*1480*/  BRA `(.L_x_53496) ;  /* 0x0000000c00947947 */ /* 0x000fea0003800000 */
.L_x_53497:
[----:B------:R-:W3:Y:S01]  /*1490*/  LDG.E.U16 R2, desc[UR36][R2.64] ;  /* 0x0000002402027981 */ /* 0x000ee2000c1e1500 */
[----:B------:R-:W-:Y:S01]  /*14a0*/  CS2R R26, SRZ ;  /* 0x00000000001a7805 */ /* 0x000fe2000001ff00 */
[----:B---3--:R0:W1:Y:S01]  /*14b0*/  I2F.F64.S16 R24, R2 ;  /* 0x0000000200187312 */ /* 0x0080620000101c00 */
[----:B------:R-:W-:Y:S05]  /*14c0*/  BRA `(.L_x_53496) ;  /* 0x0000000c00847947 */ /* 0x000fea0003800000 */
.L_x_53492:
        /* <DEDUP_REMOVED lines=11> */
.L_x_53500:
[----:B------:R-:W3:Y:S01]  /*1580*/  LDG.E.U16 R0, desc[UR36][R2.64] ;  /* 0x0000002402007981 */ /* 0x000ee2000c1e1500 */
[----:B------:R-:W-:Y:S01]  /*1590*/  CS2R R26, SRZ ;  /* 0x00000000001a7805 */ /* 0x000fe2000001ff00 */
[----:B---3--:R-:W-:-:S05]  /*15a0*/  HADD2.F32 R0, -RZ, R0.H0_H0 ;  /* 0x20000000ff007230 */ /* 0x008fca0000004100 */
[----:B------:R-:W-:-:S04]  /*15b0*/  FMUL.FTZ R0, R0, 1 ;  /* 0x3f80000000007820 */ /* 0x000fc80000410000 */
[----:B------:R0:W1:Y:S01]  /*15c0*/  F2F.F64.F32 R24, R0 ;  /* 0x0000000000187310 */ /* 0x0000620000201800 */
[----:B------:R-:W-:Y:S05]  /*15d0*/  BRA `(.L_x_53496) ;  /* 0x0000000c00407947 */ /* 0x000fea0003800000 */
.L_x_53499:
        /* <DEDUP_REMOVED lines=12> */
.L_x_53502:
        /* <DEDUP_REMOVED lines=8> */
.L_x_53501:
[----:B------:R0:W5:Y:S01]  /*1720*/  LDG.E.64 R24, desc[UR36][R2.64] ;  /* 0x0000002402187981 */ /* 0x000162000c1e1b00 */
[----:B------:R-:W-:Y:S01]  /*1730*/  CS2R R26, SRZ ;  /* 0x00000000001a7805 */ /* 0x000fe2000001ff00 */
[----:B------:R-:W-:Y:S06]  /*1740*/  BRA `(.L_x_53496) ;  /* 0x0000000800e47947 */ /* 0x000fec0003800000 */
.L_x_53491:
        /* <DEDUP_REMOVED lines=14> */
.L_x_53505:
[----:B------:R0:W5:Y:S01]  /*1830*/  LDG.E.128 R24, desc[UR36][R2.64] ;  /* 0x0000002402187981 */ /* 0x000162000c1e1d00 */
[----:B------:R-:W-:Y:S05]  /*1840*/  BRA `(.L_x_53496) ;  /* 0x0000000800a47947 */ /* 0x000fea0003800000 */
.L_x_53504:
        /* <DEDUP_REMOVED lines=29> */
.L_x_53507:
[----:B------:R-:W3:Y:S01]  /*1a20*/  LDG.E.U8 R3, desc[UR36][R2.64] ;  /* 0x0000002402037981 */ /* 0x000ee2000c1e1100 */
[----:B------:R-:W-:Y:S01]  /*1a30*/  CS2R R26, SRZ ;  /* 0x00000000001a7805 */ /* 0x000fe2000001ff00 */
[----:B---3--:R-:W-:-:S05]  /*1a40*/  IMAD.SHL.U32 R0, R3, 0x2000000, RZ ;  /* 0x0200000003007824 */ /* 0x008fca00078e00ff */
        /* <DEDUP_REMOVED lines=14> */
.L_x_53506:
[----:B------:R-:W3:Y:S01]  /*1b30*/  LDG.E.U16 R0, desc[UR36][R2.64] ;  /* 0x0000002402007981 */ /* 0x000ee2000c1e1500 */
[----:B------:R-:W-:Y:S01]  /*1b40*/  CS2R R26, SRZ ;  /* 0x00000000001a7805 */ /* 0x000fe2000001ff00 */
[----:B---3--:R-:W-:-:S04]  /*1b50*/  IMAD.U32 R0, R0, 0x10000, RZ ;  /* 0x0001000000007824 */ /* 0x008fc800078e00ff */
[----:B------:R-:W-:-:S04]  /*1b60*/  FMUL.FTZ R0, R0, 1 ;  /* 0x3f80000000007820 */ /* 0x000fc80000410000 */
[----:B------:R0:W1:Y:S01]  /*1b70*/  F2F.F64.F32 R24, R0 ;  /* 0x0000000000187310 */ /* 0x0000620000201800 */
[----:B------:R-:W-:Y:S05]  /*1b80*/  BRA `(.L_x_53496) ;  /* 0x0000000400d47947 */ /* 0x000fea0003800000 */
.L_x_53503:
        /* <DEDUP_REMOVED lines=12> */
.L_x_53510:
        /* <DEDUP_REMOVED lines=21> */
.L_x_53514:
[----:B------:R-:W-:Y:S05]  /*1da0*/  BSYNC B1 ;  /* 0x0000000000017941 */ /* 0x000fea0003800000 */
.L_x_53513:
[----:B------:R-:W-:Y:S01]  /*1db0*/  LEA R3, R0, 0x3b800000, 0x17 ;  /* 0x3b80000000037811 */ /* 0x000fe200078eb8ff */
[----:B------:R-:W-:-:S05]  /*1dc0*/  IMAD.SHL.U32 R0, R2, 0x100000, RZ ;  /* 0x0010000002007824 */ /* 0x000fca00078e00ff */
[----:B------:R-:W-:-:S07]  /*1dd0*/  LOP3.LUT R0, R3, R0, R4, 0xfe, !PT ;  /* 0x0000000003007212 */ /* 0x000fce00078efe04 */
.L_x_53512:
[----:B------:R-:W-:Y:S05]  /*1de0*/  BSYNC B0 ;  /* 0x0000000000007941 */ /* 0x000fea0003800000 */
.L_x_53511:
[----:B------:R-:W-:Y:S01]  /*1df0*/  FMUL.FTZ R0, R0, 1 ;  /* 0x3f80000000007820 */ /* 0x000fe20000410000 */
[----:B------:R-:W-:-:S03]  /*1e00*/  CS2R R26, SRZ ;  /* 0x00000000001a7805 */ /* 0x000fc6000001ff00 */
[----:B------:R0:W1:Y:S01]  /*1e10*/  F2F.F64.F32 R24, R0 ;  /* 0x0000000000187310 */ /* 0x0000620000201800 */
[----:B------:R-:W-:Y:S05]  /*1e20*/  BRA `(.L_x_53496) ;  /* 0x00000004002c7947 */ /* 0x000fea0003800000 */
.L_x_53509:
        /* <DEDUP_REMOVED lines=21> */
.L_x_53518:
[----:B------:R-:W-:Y:S05]  /*1f80*/  BSYNC B1 ;  /* 0x0000000000017941 */ /* 0x000fea0003800000 */
.L_x_53517:
[----:B------:R-:W-:Y:S01]  /*1f90*/  LEA R3, R0, 0x37800000, 0x17 ;  /* 0x3780000000037811 */ /* 0x000fe200078eb8ff */
[----:B------:R-:W-:-:S05]  /*1fa0*/  IMAD.SHL.U32 R0, R2, 0x200000, RZ ;  /* 0x0020000002007824 */ /* 0x000fca00078e00ff */
[----:B------:R-:W-:-:S07]  /*1fb0*/  LOP3.LUT R0, R3, R0, R4, 0xfe, !PT ;  /* 0x0000000003007212 */ /* 0x000fce00078efe04 */
.L_x_53516:
[----:B------:R-:W-:Y:S05]  /*1fc0*/  BSYNC B0 ;  /* 0x0000000000007941 */ /* 0x000fea0003800000 */
.L_x_53515:
[----:B------:R-:W-:Y:S01]  /*1fd0*/  FMUL.FTZ R0, R0, 1 ;  /* 0x3f80000000007820 */ /* 0x000fe20000410000 */
[----:B------:R-:W-:-:S03]  /*1fe0*/  CS2R R26, SRZ ;  /* 0x00000000001a7805 */ /* 0x000fc6000001ff00 */
[----:B------:R0:W1:Y:S01]  /*1ff0*/  F2F.F64.F32 R24, R0 ;  /* 0x0000000000187310 */ /* 0x0000620000201800 */
[----:B------:R-:W-:Y:S05]  /*2000*/  BRA `(.L_x_53496) ;  /* 0x0000000000b47947 */ /* 0x000fea0003800000 */
.L_x_53508:
        /* <DEDUP_REMOVED lines=14> */
.L_x_53522:
[----:B------:R-:W-:Y:S05]  /*20f0*/  BSYNC B0 ;  /* 0x0000000000007941 */ /* 0x000fea0003800000 */
.L_x_53521:
[----:B------:R-:W-:Y:S01]  /*2100*/  FMUL.FTZ R0, R0, 1 ;  /* 0x3f80000000007820 */ /* 0x000fe20000410000 */
[----:B------:R-:W-:-:S03]  /*2110*/  CS2R R26, SRZ ;  /* 0x00000000001a7805 */ /* 0x000fc6000001ff00 */
[----:B------:R0:W1:Y:S01]  /*2120*/  F2F.F64.F32 R24, R0 ;  /* 0x0000000000187310 */ /* 0x0000620000201800 */
[----:B------:R-:W-:Y:S05]  /*2130*/  BRA `(.L_x_53496) ;  /* 0x0000000000687947 */ /* 0x000fea0003800000 */
.L_x_53495:
        /* <DEDUP_REMOVED lines=16> */
.L_x_53523:
[----:B------:R-:W-:Y:S02]  /*2240*/  CS2R R24, SRZ ;  /* 0x0000000000187805 */ /* 0x000fe4000001ff00 */
[----:B------:R-:W-:Y:S01]  /*2250*/  CS2R R26, SRZ ;  /* 0x00000000001a7805 */ /* 0x000fe2000001ff00 */
[----:B------:R-:W-:Y:S06]  /*2260*/  BRA `(.L_x_53496) ;  /* 0x00000000001c7947 */ /* 0x000fec0003800000 */
.L_x_53520:
[----:B------:R-:W3:Y:S01]  /*2270*/  LDG.E.64 R24, desc[UR36][R2.64] ;  /* 0x0000002402187981 */ /* 0x000ee2000c1e1b00 */
[----:B------:R-:W-:Y:S01]  /*2280*/  CS2R R26, SRZ ;  /* 0x00000000001a7805 */ /* 0x000fe2000001ff00 */
[----:B---3--:R-:W0:Y:S01]  /*2290*/  I2F.F64.U64 R24, R24 ;  /* 0x0000001800187312 */ /* 0x008e220000301800 */
[----:B------:R-:W-:Y:S05]  /*22a0*/  BRA `(.L_x_53496) ;  /* 0x00000000000c7947 */ /* 0x000fea0003800000 */
.L_x_53519:
[----:B------:R-:W3:Y:S01]  /*22b0*/  LDG.E R2, desc[UR36][R2.64] ;  /* 0x0000002402027981 */ /* 0x000ee2000c1e1900 */
[----:B------:R-:W-:Y:S01]  /*22c0*/  CS2R R26, SRZ ;  /* 0x00000000001a7805 */ /* 0x000fe2000001ff00 */
[----:B---3--:R0:W1:Y:S06]  /*22d0*/  I2F.F64.U32 R24, R2 ;  /* 0x0000000200187312 */ /* 0x00806c0000201800 */
.L_x_53496:
[----:B------:R-:W-:-:S07]  /*22e0*/  VIADD R23, R23, 0x80 ;  /* 0x0000008017177836 */ /* 0x000fce0000000000 */
.L_x_53490:
[----:B------:R-:W-:Y:S05]  /*22f0*/  BSYNC B6 ;  /* 0x0000000000067941 */ /* 0x000fea0003800000 */
.L_x_53489:
[----:B------:R-:W-:Y:S01]  /*2300*/  ISETP.GE.AND P0, PT, R23, R44, PT ;  /* 0x0000002c1700720c */ /* 0x000fe20003f06270 */
[----:B------:R-:W-:Y:S01]  /*2310*/  BSSY B6, `(.L_x_53524) ;  /* 0x0000112000067945 */ /* 0x000fe20003800000 */
[----:B------:R-:W-:Y:S02]  /*2320*/  CS2R R34, SRZ ;  /* 0x0000000000227805 */ /* 0x000fe4000001ff00 */
[----:B------:R-:W-:-:S09]  /*2330*/  CS2R R32, SRZ ;  /* 0x0000000000207805 */ /* 0x000fd2000001ff00 */
[----:B------:R-:W-:Y:S05]  /*2340*/  @P0 BRA `(.L_x_53525) ;  /* 0x0000001000380947 */ /* 0x000fea0003800000 */
[----:B0-----:R-:W0:Y:S01]  /*2350*/  S2R R0, SR_CTAID.X ;  /* 0x0000000000007919 */ /* 0x001e220000002500 */
[----:B-1-3--:R-:W1:Y:S01]  /*2360*/  LDC.64 R2, c[0x0][0x248] ;  /* 0x00009200ff027b82 */ /* 0x00ae620000000a00 */
        /* <DEDUP_REMOVED lines=21> */
.L_x_53529:
[----:B------:R-:W3:Y:S01]  /*24c0*/  LDG.E.U8 R2, desc[UR36][R2.64] ;  /* 0x0000002402027981 */ /* 0x000ee2000c1e1100 */
[----:B------:R-:W-:Y:S01]  /*24d0*/  CS2R R34, SRZ ;  /* 0x0000000000227805 */ /* 0x000fe2000001ff00 */
[----:B---3--:R0:W1:Y:S01]  /*24e0*/  I2F.F64.U16 R32, R2 ;  /* 0x0000000200207312 */ /* 0x0080620000101800 */
[----:B------:R-:W-:Y:S05]  /*24f0*/  BRA `(.L_x_53531) ;  /* 0x0000000c00c87947 */ /* 0x000fea0003800000 */
.L_x_53528:
        /* <DEDUP_REMOVED lines=10> */
.L_x_53533:
[----:B------:R-:W3:Y:S01]  /*25a0*/  LDG.E R2, desc[UR36][R2.64] ;  /* 0x0000002402027981 */ /* 0x000ee2000c1e1900 */
[----:B------:R-:W-:Y:S01]  /*25b0*/  CS2R R34, SRZ ;  /* 0x0000000000227805 */ /* 0x000fe2000001ff00 */
[----:B---3--:R0:W1:Y:S01]  /*25c0*/  I2F.F64 R32, R2 ;  /* 0x0000000200207312 */ /* 0x0080620000201c00 */
[----:B------:R-:W-:Y:S05]  /*25d0*/  BRA `(.L_x_53531) ;  /* 0x0000000c00907947 */ /* 0x000fea0003800000 */
.L_x_53532:
[----:B------:R-:W3:Y:S01]  /*25e0*/  LDG.E.U16 R2, desc[UR36][R2.64] ;  /* 0x0000002402027981 */ /* 0x000ee2000c1e1500 */
[----:B------:R-:W-:Y:S01]  /*25f0*/  CS2R R34, SRZ ;  /* 0x0000000000227805 */ /* 0x000fe2000001ff00 */
[----:B---3--:R0:W1:Y:S01]  /*2600*/  I2F.F64.S16 R32, R2 ;  /* 0x0000000200207312 */ /* 0x0080620000101c00 */
[----:B------:R-:W-:Y:S05]  /*2610*/  BRA `(.L_x_53531) ;  /* 0x0000000c00807947 */ /* 0x000fea0003800000 */
.L_x_53527:
        /* <DEDUP_REMOVED lines=11> */
.L_x_53535:
[----:B------:R-:W3:Y:S01]  /*26d0*/  LDG.E.U16 R0, desc[UR36][R2.64] ;  /* 0x0000002402007981 */ /* 0x000ee2000c1e1500 */
[----:B------:R-:W-:Y:S01]  /*26e0*/  CS2R R34, SRZ ;  /* 0x0000000000227805 */ /* 0x000fe2000001ff00 */
[----:B---3--:R-:W-:-:S05]  /*26f0*/  HADD2.F32 R0, -RZ, R0.H0_H0 ;  /* 0x20000000ff007230 */ /* 0x008fca0000004100 */
[----:B------:R-:W-:-:S04]  /*2700*/  FMUL.FTZ R0, R0, 1 ;  /* 0x3f80000000007820 */ /* 0x000fc80000410000 */
[----:B------:R0:W1:Y:S01]  /*2710*/  F2F.F64.F32 R32, R0 ;  /* 0x0000000000207310 */ /* 0x0000620000201800 */
[----:B------:R-:W-:Y:S05]  /*2720*/  BRA `(.L_x_53531) ;  /* 0x0000000c003c7947 */ /* 0x000fea0003800000 */
.L_x_53534:
        /* <DEDUP_REMOVED lines=12> */
.L_x_53537:
        /* <DEDUP_REMOVED lines=8> */
.L_x_53536:
[----:B------:R0:W5:Y:S01]  /*2870*/  LDG.E.64 R32, desc[UR36][R2.64] ;  /* 0x0000002402207981 */ /* 0x000162000c1e1b00 */
[----:B------:R-:W-:Y:S01]  /*2880*/  CS2R R34, SRZ ;  /* 0x0000000000227805 */ /* 0x000fe2000001ff00 */
[----:B------:R-:W-:Y:S06]  /*2890*/  BRA `(.L_x_53531) ;  /* 0x0000000800e07947 */ /* 0x000fec0003800000 */
.L_x_53526:
        /* <DEDUP_REMOVED lines=14> */
.L_x_53540:
[----:B------:R0:W5:Y:S01]  /*2980*/  LDG.E.128 R32, desc[UR36][R2.64] ;  /* 0x0000002402207981 */ /* 0x000162000c1e1d00 */
[----:B------:R-:W-:Y:S05]  /*2990*/  BRA `(.L_x_53531) ;  /* 0x0000000800a07947 */ /* 0x000fea0003800000 */
.L_x_53539:
        /* <DEDUP_REMOVED lines=29> */
.L_x_53542:
        /* <DEDUP_REMOVED lines=16> */
.L_x_53541:
[----:B------:R-:W3:Y:S01]  /*2c70*/  LDG.E.U16 R0, desc[UR36][R2.64] ;  /* 0x0000002402007981 */ /* 0x000ee2000c1e1500 */
[----:B------:R-:W-:Y:S01]  /*2c80*/  CS2R R34, SRZ ;  /* 0x0000000000227805 */ /* 0x000fe2000001ff00 */
[----:B---3--:R-:W-:-:S04]  /*2c90*/  IMAD.U32 R0, R0, 0x10000, RZ ;  /* 0x0001000000007824 */ /* 0x008fc800078e00ff */
[----:B------:R-:W-:-:S04]  /*2ca0*/  FMUL.FTZ R0, R0, 1 ;  /* 0x3f80000000007820 */ /* 0x000fc80000410000 */
[----:B------:R0:W1:Y:S01]  /*2cb0*/  F2F.F64.F32 R32, R0 ;  /* 0x0000000000207310 */ /* 0x0000620000201800 */
[----:B------:R-:W-:Y:S05]  /*2cc0*/  BRA `(.L_x_53531) ;  /* 0x0000000400d47947 */ /* 0x000fea0003800000 */
.L_x_53538:
        /* <DEDUP_REMOVED lines=12> */
.L_x_53545:
        /* <DEDUP_REMOVED lines=21> */
.L_x_53549:
[----:B------:R-:W-:Y:S05]  /*2ee0*/  BSYNC B1 ;  /* 0x0000000000017941 */ /* 0x000fea0003800000 */
.L_x_53548:
[----:B------:R-:W-:Y:S01]  /*2ef0*/  LEA R3, R0, 0x3b800000, 0x17 ;  /* 0x3b80000000037811 */ /* 0x000fe200078eb8ff */
[----:B------:R-:W-:-:S05]  /*2f00*/  IMAD.SHL.U32 R0, R2, 0x100000, RZ ;  /* 0x0010000002007824 */ /* 0x000fca00078e00ff */
[----:B------:R-:W-:-:S07]  /*2f10*/  LOP3.LUT R0, R3, R0, R4, 0xfe, !PT ;  /* 0x0000000003007212 */ /* 0x000fce00078efe04 */
.L_x_53547:
[----:B------:R-:W-:Y:S05]  /*2f20*/  BSYNC B0 ;  /* 0x0000000000007941 */ /* 0x000fea0003800000 */
.L_x_53546:
[----:B------:R-:W-:Y:S01]  /*2f30*/  FMUL.FTZ R0, R0, 1 ;  /* 0x3f80000000007820 */ /* 0x000fe20000410000 */
[----:B------:R-:W-:-:S03]  /*2f40*/  CS2R R34, SRZ ;  /* 0x0000000000227805 */ /* 0x000fc6000001ff00 */
[----:B------:R3:W0:Y:S01]  /*2f50*/  F2F.F64.F32 R32, R0 ;  /* 0x0000000000207310 */ /* 0x0006220000201800 */
[----:B------:R-:W-:Y:S05]  /*2f60*/  BRA `(.L_x_53531) ;  /* 0x00000004002c7947 */ /* 0x000fea0003800000 */
.L_x_53544:
        /* <DEDUP_REMOVED lines=21> */
.L_x_53553:
[----:B------:R-:W-:Y:S05]  /*30c0*/  BSYNC B1 ;  /* 0x0000000000017941 */ /* 0x000fea0003800000 */
.L_x_53552:
[----:B------:R-:W-:Y:S01]  /*30d0*/  LEA R3, R0, 0x37800000, 0x17 ;  /* 0x3780000000037811 */ /* 0x000fe200078eb8ff */
[----:B------:R-:W-:-:S05]  /*30e0*/  IMAD.SHL.U32 R0, R2, 0x200000, RZ ;  /* 0x0020000002007824 */ /* 0x000fca00078e00ff */
[----:B------:R-:W-:-:S07]  /*30f0*/  LOP3.LUT R0, R3, R0, R4, 0xfe, !PT ;  /* 0x0000000003007212 */ /* 0x000fce00078efe04 */
.L_x_53551:
[----:B------:R-:W-:Y:S05]  /*3100*/  BSYNC B0 ;  /* 0x0000000000007941 */ /* 0x000fea0003800000 */
.L_x_53550:
[----:B------:R-:W-:Y:S01]  /*3110*/  FMUL.FTZ R0, R0, 1 ;  /* 0x3f80000000007820 */ /* 0x000fe20000410000 */
[----:B------:R-:W-:-:S03]  /*3120*/  CS2R R34, SRZ ;  /* 0x0000000000227805 */ /* 0x000fc6000001ff00 */
[----:B------:R0:W1:Y:S01]  /*3130*/  F2F.F64.F32 R32, R0 ;  /* 0x0000000000207310 */ /* 0x0000620000201800 */
[----:B------:R-:W-:Y:S05]  /*3140*/  BRA `(.L_x_53531) ;  /* 0x0000000000b47947 */ /* 0x000fea0003800000 */
.L_x_53543:
        /* <DEDUP_REMOVED lines=14> */
.L_x_53557:
[----:B------:R-:W-:Y:S05]  /*3230*/  BSYNC B0 ;  /* 0x0000000000007941 */ /* 0x000fea0003800000 */
.L_x_53556:
[----:B------:R-:W-:Y:S01]  /*3240*/  FMUL.FTZ R0, R0, 1 ;  /* 0x3f80000000007820 */ /* 0x000fe20000410000 */
[----:B------:R-:W-:-:S03]  /*3250*/  CS2R R34, SRZ ;  /* 0x0000000000227805 */ /* 0x000fc6000001ff00 */
[----:B------:R0:W1:Y:S01]  /*3260*/  F2F.F64.F32 R32, R0 ;  /* 0x0000000000207310 */ /* 0x0000620000201800 */
[----:B------:R-:W-:Y:S05]  /*3270*/  BRA `(.L_x_53531) ;  /* 0x0000000000687947 */ /* 0x000fea0003800000 */
.L_x_53530:
        /* <DEDUP_REMOVED lines=16> */
.L_x_53558:
[----:B------:R-:W-:Y:S02]  /*3380*/  CS2R R32, SRZ ;  /* 0x0000000000207805 */ /* 0x000fe4000001ff00 */
[----:B------:R-:W-:Y:S01]  /*3390*/  CS2R R34, SRZ ;  /* 0x0000000000227805 */ /* 0x000fe2000001ff00 */
[----:B------:R-:W-:Y:S06]  /*33a0*/  BRA `(.L_x_53531) ;  /* 0x00000000001c7947 */ /* 0x000fec0003800000 */
.L_x_53555:
[----:B------:R-:W3:Y:S01]  /*33b0*/  LDG.E.64 R32, desc[UR36][R2.64] ;  /* 0x0000002402207981 */ /* 0x000ee2000c1e1b00 */
[----:B------:R-:W-:Y:S01]  /*33c0*/  CS2R R34, SRZ ;  /* 0x0000000000227805 */ /* 0x000fe2000001ff00 */
[----:B---3--:R-:W0:Y:S01]  /*33d0*/  I2F.F64.U64 R32, R32 ;  /* 0x0000002000207312 */ /* 0x008e220000301800 */
[----:B------:R-:W-:Y:S05]  /*33e0*/  BRA `(.L_x_53531) ;  /* 0x00000000000c7947 */ /* 0x000fea0003800000 */
.L_x_53554:
[----:B------:R-:W3:Y:S01]  /*33f0*/  LDG.E R2, desc[UR36][R2.64] ;  /* 0x0000002402027981 */ /* 0x000ee2000c1e1900 */
[----:B------:R-:W-:Y:S01]  /*3400*/  CS2R R34, SRZ ;  /* 0x0000000000227805 */ /* 0x000fe2000001ff00 */
[----:B---3--:R0:W1:Y:S06]  /*3410*/  I2F.F64.U32 R32, R2 ;  /* 0x0000000200207312 */ /* 0x00806c0000201800 */
.L_x_53531:
[----:B------:R-:W-:-:S07]  /*3420*/  VIADD R23, R23, 0x80 ;  /* 0x0000008017177836 */ /* 0x000fce0000000000 */
.L_x_53525:
[----:B------:R-:W-:Y:S05]  /*3430*/  BSYNC B6 ;  /* 0x0000000000067941 */ /* 0x000fea0003800000 */
.L_x_53524:
[----:B------:R-:W-:Y:S01]  /*3440*/  ISETP.GE.AND P0, PT, R23, R44, PT ;  /* 0x0000002c1700720c */ /* 0x000fe20003f06270 */
[----:B------:R-:W-:Y:S01]  /*3450*/  BSSY B6, `(.L_x_53559) ;  /* 0x0000110000067945 */ /* 0x000fe20003800000 */
[----:B------:R-:W-:Y:S02]  /*3460*/  CS2R R10, SRZ ;  /* 0x00000000000a7805 */ /* 0x000fe4000001ff00 */
[----:B------:R-:W-:-:S09]  /*3470*/  CS2R R8, SRZ ;  /* 0x0000000000087805 */ /* 0x000fd2000001ff00 */
[----:B------:R-:W-:Y:S05]  /*3480*/  @P0 BRA `(.L_x_53560) ;  /* 0x0000001000300947 */ /* 0x000fea0003800000 */
[----:B0--3--:R-:W0:Y:S01]  /*3490*/  S2R R0, SR_CTAID.X ;  /* 0x0000000000007919 */ /* 0x009e220000002500 */
[----:B-1----:R-:W1:Y:S01]  /*34a0*/  LDC.64 R2, c[0x0][0x248] ;  /* 0x00009200ff027b82 */ /* 0x002e620000000a00 */
        /* <DEDUP_REMOVED lines=20> */
.L_x_53564:
[----:B------:R-:W3:Y:S01]  /*35f0*/  LDG.E.U8 R2, desc[UR36][R2.64] ;  /* 0x0000002402027981 */ /* 0x000ee2000c1e1100 */
[----:B------:R-:W-:Y:S01]  /*3600*/  CS2R R10, SRZ ;  /* 0x00000000000a7805 */ /* 0x000fe2000001ff00 */
[----:B---3--:R0:W1:Y:S01]  /*3610*/  I2F.F64.U16 R8, R2 ;  /* 0x0000000200087312 */ /* 0x0080620000101800 */
[----:B------:R-:W-:Y:S05]  /*3620*/  BRA `(.L_x_53560) ;  /* 0x0000000c00c87947 */ /* 0x000fea0003800000 */
.L_x_53563:
        /* <DEDUP_REMOVED lines=10> */
.L_x_53567:
[----:B------:R-:W3:Y:S01]  /*36d0*/  LDG.E R2, desc[UR36][R2.64] ;  /* 0x0000002402027981 */ /* 0x000ee2000c1e1900 */
[----:B------:R-:W-:Y:S01]  /*36e0*/  CS2R R10, SRZ ;  /* 0x00000000000a7805 */ /* 0x000fe2000001ff00 */
[----:B---3--:R0:W1:Y:S01]  /*36f0*/  I2F.F64 R8, R2 ;  /* 0x0000000200087312 */ /* 0x0080620000201c00 */
[----:B------:R-:W-:Y:S05]  /*3700*/  BRA `(.L_x_53560) ;  /* 0x0000000c00907947 */ /* 0x000fea0003800000 */
.L_x_53566:
[----:B------:R-:W3:Y:S01]  /*3710*/  LDG.E.U16 R2, desc[UR36][R2.64] ;  /* 0x0000002402027981 */ /* 0x000ee2000c1e1500 */
[----:B------:R-:W-:Y:S01]  /*3720*/  CS2R R10, SRZ ;  /* 0x00000000000a7805 */ /* 0x000fe2000001ff00 */
[----:B---3--:R0:W1:Y:S01]  /*3730*/  I2F.F64.S16 R8, R2 ;  /* 0x0000000200087312 */ /* 0x0080620000101c00 */
[----:B------:R-:W-:Y:S05]  /*3740*/  BRA `(.L_x_53560) ;  /* 0x0000000c00807947 */ /* 0x000fea0003800000 */
.L_x_53562:
        /* <DEDUP_REMOVED lines=11> */
.L_x_53569:
[----:B------:R-:W3:Y:S01]  /*3800*/  LDG.E.U16 R0, desc[UR36][R2.64] ;  /* 0x0000002402007981 */ /* 0x000ee2000c1e1500 */
[----:B------:R-:W-:Y:S01]  /*3810*/  CS2R R10, SRZ ;  /* 0x00000000000a7805 */ /* 0x000fe2000001ff00 */
[----:B---3--:R-:W-:-:S05]  /*3820*/  HADD2.F32 R0, -RZ, R0.H0_H0 ;  /* 0x20000000ff007230 */ /* 0x008fca0000004100 */
[----:B------:R-:W-:-:S04]  /*3830*/  FMUL.FTZ R0, R0, 1 ;  /* 0x3f80000000007820 */ /* 0x000fc80000410000 */
[----:B------:R0:W1:Y:S01]  /*3840*/  F2F.F64.F32 R8, R0 ;  /* 0x0000000000087310 */ /* 0x0000620000201800 */
[----:B------:R-:W-:Y:S05]  /*3850*/  BRA `(.L_x_53560) ;  /* 0x0000000c003c7947 */ /* 0x000fea0003800000 */
.L_x_53568:
        /* <DEDUP_REMOVED lines=12> */
.L_x_53571:
        /* <DEDUP_REMOVED lines=8> */
.L_x_53570:
[----:B------:R0:W5:Y:S01]  /*39a0*/  LDG.E.64 R8, desc[UR36][R2.64] ;  /* 0x0000002402087981 */ /* 0x000162000c1e1b00 */
[----:B------:R-:W-:Y:S01]  /*39b0*/  CS2R R10, SRZ ;  /* 0x00000000000a7805 */ /* 0x000fe2000001ff00 */
[----:B------:R-:W-:Y:S06]  /*39c0*/  BRA `(.L_x_53560) ;  /* 0x0000000800e07947 */ /* 0x000fec0003800000 */
.L_x_53561:
        /* <DEDUP_REMOVED lines=14> */
.L_x_53574:
[----:B------:R0:W5:Y:S01]  /*3ab0*/  LDG.E.128 R8, desc[UR36][R2.64] ;  /* 0x0000002402087981 */ /* 0x000162000c1e1d00 */
[----:B------:R-:W-:Y:S05]  /*3ac0*/  BRA `(.L_x_53560) ;  /* 0x0000000800a07947 */ /* 0x000fea0003800000 */
.L_x_53573:
        /* <DEDUP_REMOVED lines=29> */
.L_x_53576:
        /* <DEDUP_REMOVED lines=16> */
.L_x_53575:
[----:B------:R-:W3:Y:S01]  /*3da0*/  LDG.E.U16 R0, desc[UR36][R2.64] ;  /* 0x0000002402007981 */ /* 0x000ee2000c1e1500 */
[----:B------:R-:W-:Y:S01]  /*3db0*/  CS2R R10, SRZ ;  /* 0x00000000000a7805 */ /* 0x000fe2000001ff00 */
[----:B---3--:R-:W-:-:S04]  /*3dc0*/  IMAD.U32 R0, R0, 0x10000, RZ ;  /* 0x0001000000007824 */ /* 0x008fc800078e00ff */
[----:B------:R-:W-:-:S04]  /*3dd0*/  FMUL.FTZ R0, R0, 1 ;  /* 0x3f80000000007820 */ /* 0x000fc80000410000 */
[----:B------:R0:W1:Y:S01]  /*3de0*/  F2F.F64.F32 R8, R0 ;  /* 0x0000000000087310 */ /* 0x0000620000201800 */
[----:B------:R-:W-:Y:S05]  /*3df0*/  BRA `(.L_x_53560) ;  /* 0x0000000400d47947 */ /* 0x000fea0003800000 */
.L_x_53572:
        /* <DEDUP_REMOVED lines=12> */
.L_x_53579:
        /* <DEDUP_REMOVED lines=21> */
.L_x_53583:
[----:B------:R-:W-:Y:S05]  /*4010*/  BSYNC B1 ;  /* 0x0000000000017941 */ /* 0x000fea0003800000 */
.L_x_53582:
[----:B------:R-:W-:Y:S01]  /*4020*/  LEA R3, R0, 0x3b800000, 0x17 ;  /* 0x3b80000000037811 */ /* 0x000fe200078eb8ff */
[----:B------:R-:W-:-:S05]  /*4030*/  IMAD.SHL.U32 R0, R2, 0x100000, RZ ;  /* 0x0010000002007824 */ /* 0x000fca00078e00ff */
[----:B------:R-:W-:-:S07]  /*4040*/  LOP3.LUT R0, R3, R0, R4, 0xfe, !PT ;  /* 0x0000000003007212 */ /* 0x000fce00078efe04 */
.L_x_53581:
[----:B------:R-:W-:Y:S05]  /*4050*/  BSYNC B0 ;  /* 0x0000000000007941 */ /* 0x000fea0003800000 */
.L_x_53580:
[----:B------:R-:W-:Y:S01]  /*4060*/  FMUL.FTZ R0, R0, 1 ;  /* 0x3f80000000007820 */ /* 0x000fe20000410000 */
[----:B------:R-:W-:-:S03]  /*4070*/  CS2R R10, SRZ ;  /* 0x00000000000a7805 */ /* 0x000fc6000001ff00 */
[----:B------:R0:W1:Y:S01]  /*4080*/  F2F.F64.F32 R8, R0 ;  /* 0x0000000000087310 */ /* 0x0000620000201800 */
[----:B------:R-:W-:Y:S05]  /*4090*/  BRA `(.L_x_53560) ;  /* 0x00000004002c7947 */ /* 0x000fea0003800000 */
.L_x_53578:
        /* <DEDUP_REMOVED lines=21> */
.L_x_53587:
[----:B------:R-:W-:Y:S05]  /*41f0*/  BSYNC B1 ;  /* 0x0000000000017941 */ /* 0x000fea0003800000 */
.L_x_53586:
[----:B------:R-:W-:Y:S01]  /*4200*/  LEA R3, R0, 0x37800000, 0x17 ;  /* 0x3780000000037811 */ /* 0x000fe200078eb8ff */
[----:B------:R-:W-:-:S05]  /*4210*/  IMAD.SHL.U32 R0, R2, 0x200000, RZ ;  /* 0x0020000002007824 */ /* 0x000fca00078e00ff */
[----:B------:R-:W-:-:S07]  /*4220*/  LOP3.LUT R0, R3, R0, R4, 0xfe, !PT ;  /* 0x0000000003007212 */ /* 0x000fce00078efe04 */
.L_x_53585:
[----:B------:R-:W-:Y:S05]  /*4230*/  BSYNC B0 ;  /* 0x0000000000007941 */ /* 0x000fea0003800000 */
.L_x_53584:
[----:B------:R-:W-:Y:S01]  /*4240*/  FMUL.FTZ R0, R0, 1 ;  /* 0x3f80000000007820 */ /* 0x000fe20000410000 */
[----:B------:R-:W-:-:S03]  /*4250*/  CS2R R10, SRZ ;  /* 0x00000000000a7805 */ /* 0x000fc6000001ff00 */
[----:B------:R0:W1:Y:S01]  /*4260*/  F2F.F64.F32 R8, R0 ;  /* 0x0000000000087310 */ /* 0x0000620000201800 */
[----:B------:R-:W-:Y:S05]  /*4270*/  BRA `(.L_x_53560) ;  /* 0x0000000000b47947 */ /* 0x000fea0003800000 */
.L_x_53577:
        /* <DEDUP_REMOVED lines=14> */
.L_x_53591:
[----:B------:R-:W-:Y:S05]  /*4360*/  BSYNC B0 ;  /* 0x0000000000007941 */ /* 0x000fea0003800000 */
.L_x_53590:
[----:B------:R-:W-:Y:S01]  /*4370*/  FMUL.FTZ R0, R0, 1 ;  /* 0x3f80000000007820 */ /* 0x000fe20000410000 */
[----:B------:R-:W-:-:S03]  /*4380*/  CS2R R10, SRZ ;  /* 0x00000000000a7805 */ /* 0x000fc6000001ff00 */
[----:B------:R0:W1:Y:S01]  /*4390*/  F2F.F64.F32 R8, R0 ;  /* 0x0000000000087310 */ /* 0x0000620000201800 */
[----:B------:R-:W-:Y:S05]  /*43a0*/  BRA `(.L_x_53560) ;  /* 0x0000000000687947 */ /* 0x000fea0003800000 */
.L_x_53565:
        /* <DEDUP_REMOVED lines=16> */
.L_x_53592:
[----:B------:R-:W-:Y:S02]  /*44b0*/  CS2R R8, SRZ ;  /* 0x0000000000087805 */ /* 0x000fe4000001ff00 */
[----:B------:R-:W-:Y:S01]  /*44c0*/  CS2R R10, SRZ ;  /* 0x00000000000a7805 */ /* 0x000fe2000001ff00 */
[----:B------:R-:W-:Y:S06]  /*44d0*/  BRA `(.L_x_53560) ;  /* 0x00000000001c7947 */ /* 0x000fec0003800000 */
.L_x_53589:
[----:B------:R-:W3:Y:S01]  /*44e0*/  LDG.E.64 R8, desc[UR36][R2.64] ;  /* 0x0000002402087981 */ /* 0x000ee2000c1e1b00 */
[----:B------:R-:W-:Y:S01]  /*44f0*/  CS2R R10, SRZ ;  /* 0x00000000000a7805 */ /* 0x000fe2000001ff00 */
[----:B---3--:R-:W0:Y:S01]  /*4500*/  I2F.F64.U64 R8, R8 ;  /* 0x0000000800087312 */ /* 0x008e220000301800 */
[----:B------:R-:W-:Y:S05]  /*4510*/  BRA `(.L_x_53560) ;  /* 0x00000000000c7947 */ /* 0x000fea0003800000 */
.L_x_53588:
[----:B------:R-:W3:Y:S01]  /*4520*/  LDG.E R2, desc[UR36][R2.64] ;  /* 0x0000002402027981 */ /* 0x000ee2000c1e1900 */
[----:B------:R-:W-:Y:S01]  /*4530*/  CS2R R10, SRZ ;  /* 0x00000000000a7805 */ /* 0x000fe2000001ff00 */
[----:B---3--:R0:W1:Y:S06]  /*4540*/  I2F.F64.U32 R8, R2 ;  /* 0x0000000200087312 */ /* 0x00806c0000201800 */
.L_x_53560:
[----:B------:R-:W-:Y:S05]  /*4550*/  BSYNC B6 ;  /* 0x0000000000067941 */ /* 0x000fea0003800000 */
.L_x_53559:
[----:B0--3--:R-:W0:Y:S01]  /*4560*/  S2R R3, SR_TID.X ;  /* 0x0000000000037919 */ /* 0x009e220000002100 */
[----:B------:R-:W-:Y:S01]  /*4570*/  BSSY B1, `(.L_x_53593) ;  /* 0x000021d000017945 */ /* 0x000fe20003800000 */
[----:B------:R-:W-:Y:S02]  /*4580*/  CS2R R6, SRZ ;  /* 0x0000000000067805 */ /* 0x000fe4000001ff00 */
[----:B------:R-:W-:Y:S02]  /*4590*/  CS2R R4, SRZ ;  /* 0x0000000000047805 */ /* 0x000fe4000001ff00 */
[----:B0-----:R-:W-:-:S13]  /*45a0*/  ISETP.GE.AND P0, PT, R3, R44, PT ;  /* 0x0000002c0300720c */ /* 0x001fda0003f06270 */
[----:B------:R-:W-:Y:S05]  /*45b0*/  @P0 BRA `(.L_x_53594) ;  /* 0x0000002000600947 */ /* 0x000fea0003800000 */
[----:B------:R-:W-:Y:S01]  /*45c0*/  ULDC.64 UR4, c[0x0][0x228] ;  /* 0x00008a0000047ab9 */ /* 0x000fe20000000a00 */
[----:B------:R-:W-:Y:S01]  /*45d0*/  ULDC.64 UR6, c[0x0][0x220] ;  /* 0x0000880000067ab9 */ /* 0x000fe20000000a00 */
[----:B-12-45:R-:W-:Y:S02]  /*45e0*/  DMUL R22, R16, UR4 ;  /* 0x0000000410167c28 */ /* 0x036fe40008000000 */
[----:B------:R-:W-:-:S06]  /*45f0*/  DMUL R2, R18, UR4 ;  /* 0x0000000412027c28 */ /* 0x000fcc0008000000 */
[----:B------:R-:W-:Y:S02]  /*4600*/  DFMA R22, R18, UR6, R22 ;  /* 0x0000000612167c2b */ /* 0x000fe40008000016 */
[----:B------:R-:W-:-:S08]  /*4610*/  DFMA R2, R16, UR6, -R2 ;  /* 0x0000000610027c2b */ /* 0x000fd00008000802 */
[----:B------:R-:W-:-:S13]  /*4620*/  LOP3.LUT P0, RZ, R22, 0x7fffffff, R23, 0xf8, !PT ;  /* 0x7fffffff16ff7812 */ /* 0x000fda000780f817 */
[----:B------:R-:W-:Y:S05]  /*4630*/  @!P0 BRA `(.L_x_53595) ;  /* 0x0000001c00488947 */ /* 0x000fea0003800000 */
[----:B------:R-:W-:-:S04]  /*4640*/  LOP3.LUT R5, R3, 0x7fffffff, RZ, 0xc0, !PT ;  /* 0x7fffffff03057812 */ /* 0x000fc800078ec0ff */
[----:B------:R-:W-:-:S13]  /*4650*/  LOP3.LUT P0, RZ, R5, R2, RZ, 0xfc, !PT ;  /* 0x0000000205ff7212 */ /* 0x000fda000780fcff */
[----:B------:R-:W-:Y:S05]  /*4660*/  @!P0 BRA `(.L_x_53596) ;  /* 0x0000001400a88947 */ /* 0x000fea0003800000 */
[----:B------:R-:W-:-:S04]  /*4670*/  LOP3.LUT R0, R23, 0x7fffffff, RZ, 0xc0, !PT ;  /* 0x7fffffff17007812 */ /* 0x000fc800078ec0ff */
        /* <DEDUP_REMOVED lines=65> */
.L_x_53600:
[----:B------:R-:W-:Y:S05]  /*4a90*/  BSYNC B0 ;  /* 0x0000000000007941 */ /* 0x000fea0003800000 */
.L_x_53599:
        /* <DEDUP_REMOVED lines=21> */
[----:B------:R-:W-:Y:S05]  /*4bf0*/  CALL.REL.NOINC `($_ZN2at6native27unrolled_elementwise_kernelIZNS0_50_GLOBAL__N__2680c7bb_12_PowKernel_cu_7dd49032_316822pow_scalar_tensor_implIdEEvRNS_18TensorIteratorBaseEN3c107complexIT_EEEUlNS7_IdEEE_St5arrayIPcLm2EELi4E23TrivialOffsetCalculatorILi1EjESG_NS0_6memory12LoadWithCastILi1EEENSH_13StoreWithCastILi1EEEEEviS8_T0_T2_T3_T4_T5_$__internal_trig_reduction_slowpathd) ;  /* 0x000000c800907944 */ /* 0x000fea0003c00000 */
[----:B------:R-:W-:Y:S05]  /*4c00*/  BRA `(.L_x_53603) ;  /* 0x0000000000087947 */ /* 0x000fea0003800000 */
.L_x_53602:
[----:B------:R-:W-:Y:S01]  /*4c10*/  DMUL R2, RZ, R22 ;  /* 0x00000016ff027228 */ /* 0x000fe20000000000 */
[----:B------:R-:W-:-:S10]  /*4c20*/  IMAD.MOV.U32 R0, RZ, RZ, RZ ;  /* 0x000000ffff007224 */ /* 0x000fd400078e00ff */
.L_x_53603:
[----:B------:R-:W-:Y:S05]  /*4c30*/  BSYNC B2 ;  /* 0x0000000000027941 */ /* 0x000fea0003800000 */
.L_x_53601:
        /* <DEDUP_REMOVED lines=22> */
[----:B------:R-:W-:Y:S02]  /*4da0*/  @P0 DFMA R4, R20, R12, 1 ;  /* 0x3ff000001404042b */ /* 0x000fe4000000000c */
[----:B------:R-:W-:-:S06]  /*4db0*/  DSETP.NEU.AND P0, PT, |R22|, +INF , PT ;  /* 0x7ff000001600742a */ /* 0x000fcc0003f0d200 */
[----:B------:R-:W-:-:S08]  /*4dc0*/  @P1 DFMA R4, R4, -1, RZ ;  /* 0xbff000000404182b */ /* 0x000fd000000000ff */
        /* <DEDUP_REMOVED lines=22> */
.L_x_53605:
[----:B------:R-:W-:Y:S01]  /*4f30*/  DMUL R2, RZ, R22 ;  /* 0x00000016ff027228 */ /* 0x000fe20000000000 */
[----:B------:R-:W-:-:S10]  /*4f40*/  IMAD.MOV.U32 R0, RZ, RZ, RZ ;  /* 0x000000ffff007224 */ /* 0x000fd400078e00ff */
.L_x_53606:
[----:B------:R-:W-:Y:S05]  /*4f50*/  BSYNC B2 ;  /* 0x0000000000027941 */ /* 0x000fea0003800000 */
.L_x_53604:
        /* <DEDUP_REMOVED lines=25> */
.L_x_53598:
        /* <DEDUP_REMOVED lines=63> */
.L_x_53608:
[----:B------:R-:W-:Y:S05]  /*54e0*/  BSYNC B0 ;  /* 0x0000000000007941 */ /* 0x000fea0003800000 */
.L_x_53607:
        /* <DEDUP_REMOVED lines=23> */
.L_x_53610:
[----:B------:R-:W-:Y:S01]  /*5660*/  DMUL R2, RZ, R22 ;  /* 0x00000016ff027228 */ /* 0x000fe20000000000 */
[----:B------:R-:W-:-:S10]  /*5670*/  IMAD.MOV.U32 R0, RZ, RZ, RZ ;  /* 0x000000ffff007224 */ /* 0x000fd400078e00ff */
.L_x_53611:
[----:B------:R-:W-:Y:S05]  /*5680*/  BSYNC B2 ;  /* 0x0000000000027941 */ /* 0x000fea0003800000 */
.L_x_53609:
        /* <DEDUP_REMOVED lines=47> */
.L_x_53613:
[----:B------:R-:W-:Y:S01]  /*5980*/  DMUL R2, RZ, R22 ;  /* 0x00000016ff027228 */ /* 0x000fe20000000000 */
[----:B------:R-:W-:-:S10]  /*5990*/  IMAD.MOV.U32 R0, RZ, RZ, RZ ;  /* 0x000000ffff007224 */ /* 0x000fd400078e00ff */
.L_x_53614:
[----:B------:R-:W-:Y:S05]  /*59a0*/  BSYNC B2 ;  /* 0x0000000000027941 */ /* 0x000fea0003800000 */
.L_x_53612:
        /* <DEDUP_REMOVED lines=39> */
.L_x_53597:
        /* <DEDUP_REMOVED lines=11> */
.L_x_53615:
[----:B------:R-:W-:-:S10]  /*5cd0*/  DADD R4, R22, -R22 ;  /* 0x0000000016047229 */ /* 0x000fd40000000816 */
[----:B------:R-:W-:Y:S02]  /*5ce0*/  IMAD.MOV.U32 R6, RZ, RZ, R4 ;  /* 0x000000ffff067224 */ /* 0x000fe400078e0004 */
[----:B------:R-:W-:Y:S01]  /*5cf0*/  IMAD.MOV.U32 R7, RZ, RZ, R5 ;  /* 0x000000ffff077224 */ /* 0x000fe200078e0005 */
[----:B------:R-:W-:Y:S06]  /*5d00*/  BRA `(.L_x_53594) ;  /* 0x00000008008c7947 */ /* 0x000fec0003800000 */
.L_x_53596:
        /* <DEDUP_REMOVED lines=24> */
.L_x_53617:
[----:B------:R-:W-:Y:S01]  /*5e90*/  DMUL R2, RZ, R22 ;  /* 0x00000016ff027228 */ /* 0x000fe20000000000 */
[----:B------:R-:W-:-:S10]  /*5ea0*/  IMAD.MOV.U32 R0, RZ, RZ, RZ ;  /* 0x000000ffff007224 */ /* 0x000fd400078e00ff */
.L_x_53618:
[----:B------:R-:W-:Y:S05]  /*5eb0*/  BSYNC B2 ;  /* 0x0000000000027941 */ /* 0x000fea0003800000 */
.L_x_53616:
        /* <DEDUP_REMOVED lines=47> */
.L_x_53620:
[----:B------:R-:W-:Y:S01]  /*61b0*/  DMUL R2, RZ, R22 ;  /* 0x00000016ff027228 */ /* 0x000fe20000000000 */
[----:B------:R-:W-:-:S10]  /*61c0*/  IMAD.MOV.U32 R0, RZ, RZ, RZ ;  /* 0x000000ffff007224 */ /* 0x000fd400078e00ff */
.L_x_53621:
[----:B------:R-:W-:Y:S05]  /*61d0*/  BSYNC B2 ;  /* 0x0000000000027941 */ /* 0x000fea0003800000 */
.L_x_53619:
        /* <DEDUP_REMOVED lines=24> */
.L_x_53595:
        /* <DEDUP_REMOVED lines=59> */
.L_x_53623:
[----:B------:R-:W-:Y:S05]  /*6710*/  BSYNC B0 ;  /* 0x0000000000007941 */ /* 0x000fea0003800000 */
.L_x_53622:
[----:B------:R-:W-:Y:S02]  /*6720*/  IMAD.MOV.U32 R6, RZ, RZ, R22 ;  /* 0x000000ffff067224 */ /* 0x000fe400078e0016 */
[----:B------:R-:W-:-:S07]  /*6730*/  IMAD.MOV.U32 R7, RZ, RZ, R23 ;  /* 0x000000ffff077224 */ /* 0x000fce00078e0017 */
.L_x_53594:
[----:B------:R-:W-:Y:S05]  /*6740*/  BSYNC B1 ;  /* 0x0000000000017941 */ /* 0x000fea0003800000 */
.L_x_53593:
[----:B------:R-:W0:Y:S01]  /*6750*/  S2R R0, SR_TID.X ;  /* 0x0000000000007919 */ /* 0x000e220000002100 */
[----:B------:R-:W-:Y:S01]  /*6760*/  BSSY B1, `(.L_x_53624) ;  /* 0x000021b000017945 */ /* 0x000fe20003800000 */
[----:B------:R-:W-:Y:S02]  /*6770*/  CS2R R30, SRZ ;  /* 0x00000000001e7805 */ /* 0x000fe4000001ff00 */
[----:B------:R-:W-:Y:S01]  /*6780*/  CS2R R28, SRZ ;  /* 0x00000000001c7805 */ /* 0x000fe2000001ff00 */
[----:B0-----:R-:W-:-:S05]  /*6790*/  VIADD R45, R0, 0x80 ;  /* 0x00000080002d7836 */ /* 0x001fca0000000000 */
[----:B------:R-:W-:-:S13]  /*67a0*/  ISETP.GE.AND P0, PT, R45, R44, PT ;  /* 0x0000002c2d00720c */ /* 0x000fda0003f06270 */
[----:B------:R-:W-:Y:S05]  /*67b0*/  @P0 BRA `(.L_x_53625) ;  /* 0x0000002000540947 */ /* 0x000fea0003800000 */
[----:B------:R-:W-:Y:S01]  /*67c0*/  ULDC.64 UR4, c[0x0][0x228] ;  /* 0x00008a0000047ab9 */ /* 0x000fe20000000a00 */
[----:B------:R-:W-:Y:S01]  /*67d0*/  ULDC.64 UR6, c[0x0][0x220] ;  /* 0x0000880000067ab9 */ /* 0x000fe20000000a00 */
[----:B-12-45:R-:W-:-:S08]  /*67e0*/  DMUL R16, R24, UR4 ;  /* 0x0000000418107c28 */ /* 0x036fd00008000000 */
[C---:B------:R-:W-:Y:S02]  /*67f0*/  DFMA R16, R26.reuse, UR6, R16 ;  /* 0x000000061a107c2b */ /* 0x040fe40008000010 */
[----:B------:R-:W-:-:S08]  /*6800*/  DMUL R26, R26, UR4 ;  /* 0x000000041a1a7c28 */ /* 0x000fd00008000000 */
[----:B------:R-:W-:Y:S01]  /*6810*/  LOP3.LUT R3, R17, 0x7fffffff, RZ, 0xc0, !PT ;  /* 0x7fffffff11037812 */ /* 0x000fe200078ec0ff */
[----:B------:R-:W-:-:S03]  /*6820*/  DFMA R24, R24, UR6, -R26 ;  /* 0x0000000618187c2b */ /* 0x000fc6000800081a */
        /* <DEDUP_REMOVED lines=62> */
[----:B------:R-:W-:Y:S01]  /*6c10*/  FSEL R30, R12, RZ, P1 ;  /* 0x000000ff0c1e7208 */ /* 0x000fe20000800000 */
[----:B------:R-:W-:Y:S01]  /*6c20*/  @!P0 IMAD.MOV.U32 R12, RZ, RZ, RZ ;  /* 0x000000ffff0c8224 */ /* 0x000fe200078e00ff */
[----:B------:R-:W-:-:S05]  /*6c30*/  @!P0 SHF.R.S32.HI R3, RZ, 0x1, R0 ;  /* 0x00000001ff038819 */ /* 0x000fca0000011400 */
[----:B------:R-:W-:Y:S02]  /*6c40*/  @!P0 IMAD.IADD R2, R2, 0x1, -R3 ;  /* 0x0000000102028824 */ /* 0x000fe400078e0a03 */
[----:B------:R-:W-:-:S03]  /*6c50*/  @!P0 IMAD R3, R3, 0x100000, R15 ;  /* 0x0010000003038824 */ /* 0x000fc600078e020f */
[----:B------:R-:W-:Y:S01]  /*6c60*/  @!P0 LEA R13, R2, 0x3ff00000, 0x14 ;  /* 0x3ff00000020d8811 */ /* 0x000fe200078ea0ff */
[----:B------:R-:W-:-:S06]  /*6c70*/  @!P0 IMAD.MOV.U32 R2, RZ, RZ, R14 ;  /* 0x000000ffff028224 */ /* 0x000fcc00078e000e */
[----:B------:R-:W-:-:S11]  /*6c80*/  @!P0 DMUL R30, R2, R12 ;  /* 0x0000000c021e8228 */ /* 0x000fd60000000000 */
.L_x_53631:
[----:B------:R-:W-:Y:S05]  /*6c90*/  BSYNC B0 ;  /* 0x0000000000007941 */ /* 0x000fea0003800000 */
.L_x_53630:
        /* <DEDUP_REMOVED lines=23> */
.L_x_53633:
[----:B------:R-:W-:Y:S01]  /*6e10*/  DMUL R2, RZ, R16 ;  /* 0x00000010ff027228 */ /* 0x000fe20000000000 */
[----:B------:R-:W-:-:S10]  /*6e20*/  IMAD.MOV.U32 R0, RZ, RZ, RZ ;  /* 0x000000ffff007224 */ /* 0x000fd400078e00ff */
.L_x_53634:
[----:B------:R-:W-:Y:S05]  /*6e30*/  BSYNC B2 ;  /* 0x0000000000027941 */ /* 0x000fea0003800000 */
.L_x_53632:
        /* <DEDUP_REMOVED lines=46> */
.L_x_53636:
[----:B------:R-:W-:Y:S01]  /*7120*/  DMUL R2, RZ, R16 ;  /* 0x00000010ff027228 */ /* 0x000fe20000000000 */
[----:B------:R-:W-:-:S10]  /*7130*/  IMAD.MOV.U32 R0, RZ, RZ, RZ ;  /* 0x000000ffff007224 */ /* 0x000fd400078e00ff */
.L_x_53637:
[----:B------:R-:W-:Y:S05]  /*7140*/  BSYNC B2 ;  /* 0x0000000000027941 */ /* 0x000fea0003800000 */
.L_x_53635:
        /* <DEDUP_REMOVED lines=25> */
.L_x_53629:
        /* <DEDUP_REMOVED lines=63> */
.L_x_53639:
[----:B------:R-:W-:Y:S05]  /*76d0*/  BSYNC B0 ;  /* 0x0000000000007941 */ /* 0x000fea0003800000 */
.L_x_53638:
        /* <DEDUP_REMOVED lines=23> */
.L_x_53641:
[----:B------:R-:W-:Y:S01]  /*7850*/  DMUL R2, RZ, R16 ;  /* 0x00000010ff027228 */ /* 0x000fe20000000000 */
[----:B------:R-:W-:-:S10]  /*7860*/  IMAD.MOV.U32 R0, RZ, RZ, RZ ;  /* 0x000000ffff007224 */ /* 0x000fd400078e00ff */
.L_x_53642:
[----:B------:R-:W-:Y:S05]  /*7870*/  BSYNC B2 ;  /* 0x0000000000027941 */ /* 0x000fea0003800000 */
.L_x_53640:
        /* <DEDUP_REMOVED lines=46> */
.L_x_53644:
[----:B------:R-:W-:Y:S01]  /*7b60*/  DMUL R2, RZ, R16 ;  /* 0x00000010ff027228 */ /* 0x000fe20000000000 */
[----:B------:R-:W-:-:S10]  /*7b70*/  IMAD.MOV.U32 R0, RZ, RZ, RZ ;  /* 0x000000ffff007224 */ /* 0x000fd400078e00ff */
.L_x_53645:
[----:B------:R-:W-:Y:S05]  /*7b80*/  BSYNC B2 ;  /* 0x0000000000027941 */ /* 0x000fea0003800000 */
.L_x_53643:
        /* <DEDUP_REMOVED lines=39> */
.L_x_53628:
        /* <DEDUP_REMOVED lines=11> */
.L_x_53646:
[----:B------:R-:W-:-:S10]  /*7eb0*/  DADD R28, R16, -R16 ;  /* 0x00000000101c7229 */ /* 0x000fd40000000810 */
[----:B------:R-:W-:Y:S02]  /*7ec0*/  IMAD.MOV.U32 R30, RZ, RZ, R28 ;  /* 0x000000ffff1e7224 */ /* 0x000fe400078e001c */
[----:B------:R-:W-:Y:S01]  /*7ed0*/  IMAD.MOV.U32 R31, RZ, RZ, R29 ;  /* 0x000000ffff1f7224 */ /* 0x000fe200078e001d */
[----:B------:R-:W-:Y:S06]  /*7ee0*/  BRA `(.L_x_53625) ;  /* 0x0000000800887947 */ /* 0x000fec0003800000 */
.L_x_53627:
        /* <DEDUP_REMOVED lines=24> */
.L_x_53648:
[----:B------:R-:W-:Y:S01]  /*8070*/  DMUL R2, RZ, R16 ;  /* 0x00000010ff027228 */ /* 0x000fe20000000000 */
[----:B------:R-:W-:-:S10]  /*8080*/  IMAD.MOV.U32 R0, RZ, RZ, RZ ;  /* 0x000000ffff007224 */ /* 0x000fd400078e00ff */
.L_x_53649:
[----:B------:R-:W-:Y:S05]  /*8090*/  BSYNC B2 ;  /* 0x0000000000027941 */ /* 0x000fea0003800000 */
.L_x_53647:
        /* <DEDUP_REMOVED lines=46> */
.L_x_53651:
[----:B------:R-:W-:Y:S01]  /*8380*/  DMUL R2, RZ, R16 ;  /* 0x00000010ff027228 */ /* 0x000fe20000000000 */
[----:B------:R-:W-:-:S10]  /*8390*/  IMAD.MOV.U32 R0, RZ, RZ, RZ ;  /* 0x000000ffff007224 */ /* 0x000fd400078e00ff */
.L_x_53652:
[----:B------:R-:W-:Y:S05]  /*83a0*/  BSYNC B2 ;  /* 0x0000000000027941 */ /* 0x000fea0003800000 */
.L_x_53650:
        /* <DEDUP_REMOVED lines=24> */
.L_x_53626:
        /* <DEDUP_REMOVED lines=59> */
.L_x_53654:
[----:B------:R-:W-:Y:S05]  /*88e0*/  BSYNC B0 ;  /* 0x0000000000007941 */ /* 0x000fea0003800000 */
.L_x_53653:
[----:B------:R-:W-:Y:S02]  /*88f0*/  IMAD.MOV.U32 R30, RZ, RZ, R16 ;  /* 0x000000ffff1e7224 */ /* 0x000fe400078e0010 */
[----:B------:R-:W-:-:S07]  /*8900*/  IMAD.MOV.U32 R31, RZ, RZ, R17 ;  /* 0x000000ffff1f7224 */ /* 0x000fce00078e0011 */
.L_x_53625:
[----:B------:R-:W-:Y:S05]  /*8910*/  BSYNC B1 ;  /* 0x0000000000017941 */ /* 0x000fea0003800000 */
.L_x_53624:
[----:B------:R-:W0:Y:S01]  /*8920*/  S2R R0, SR_TID.X ;  /* 0x0000000000007919 */ /* 0x000e220000002100 */
[----:B------:R-:W-:Y:S01]  /*8930*/  BSSY B1, `(.L_x_53655) ;  /* 0x000021c000017945 */ /* 0x000fe20003800000 */
[----:B-1---5:R-:W-:Y:S02]  /*8940*/  CS2R R18, SRZ ;  /* 0x0000000000127805 */ /* 0x022fe4000001ff00 */
[----:B------:R-:W-:Y:S02]  /*8950*/  CS2R R26, SRZ ;  /* 0x00000000001a7805 */ /* 0x000fe4000001ff00 */
[----:B------:R-:W-:Y:S01]  /*8960*/  CS2R R24, SRZ ;  /* 0x0000000000187805 */ /* 0x000fe2000001ff00 */
[----:B0-----:R-:W-:-:S05]  /*8970*/  VIADD R3, R0, 0x100 ;  /* 0x0000010000037836 */ /* 0x001fca0000000000 */
[----:B------:R-:W-:-:S13]  /*8980*/  ISETP.GE.AND P0, PT, R3, R44, PT ;  /* 0x0000002c0300720c */ /* 0x000fda0003f06270 */
[----:B------:R-:W-:Y:S05]  /*8990*/  @P0 BRA `(.L_x_53656) ;  /* 0x0000002000540947 */ /* 0x000fea0003800000 */
[----:B------:R-:W-:Y:S01]  /*89a0*/  ULDC.64 UR4, c[0x0][0x228] ;  /* 0x00008a0000047ab9 */ /* 0x000fe20000000a00 */
[----:B------:R-:W-:Y:S01]  /*89b0*/  ULDC.64 UR6, c[0x0][0x220] ;  /* 0x0000880000067ab9 */ /* 0x000fe20000000a00 */
[----:B--2-4-:R-:W-:-:S08]  /*89c0*/  DMUL R16, R32, UR4 ;  /* 0x0000000420107c28 */ /* 0x014fd00008000000 */
        /* <DEDUP_REMOVED lines=74> */
.L_x_53662:
[----:B------:R-:W-:Y:S05]  /*8e70*/  BSYNC B0 ;  /* 0x0000000000007941 */ /* 0x000fea0003800000 */
.L_x_53661:
        /* <DEDUP_REMOVED lines=23> */
.L_x_53664:
[----:B------:R-:W-:Y:S01]  /*8ff0*/  DMUL R2, RZ, R16 ;  /* 0x00000010ff027228 */ /* 0x000fe20000000000 */
[----:B------:R-:W-:-:S10]  /*9000*/  IMAD.MOV.U32 R0, RZ, RZ, RZ ;  /* 0x000000ffff007224 */ /* 0x000fd400078e00ff */
.L_x_53665:
[----:B------:R-:W-:Y:S05]  /*9010*/  BSYNC B2 ;  /* 0x0000000000027941 */ /* 0x000fea0003800000 */
.L_x_53663:
        /* <DEDUP_REMOVED lines=46> */
.L_x_53667:
[----:B------:R-:W-:Y:S01]  /*9300*/  DMUL R2, RZ, R16 ;  /* 0x00000010ff027228 */ /* 0x000fe20000000000 */
[----:B------:R-:W-:-:S10]  /*9310*/  IMAD.MOV.U32 R0, RZ, RZ, RZ ;  /* 0x000000ffff007224 */ /* 0x000fd400078e00ff */
.L_x_53668:
[----:B------:R-:W-:Y:S05]  /*9320*/  BSYNC B2 ;  /* 0x0000000000027941 */ /* 0x000fea0003800000 */
.L_x_53666:
        /* <DEDUP_REMOVED lines=25> */
.L_x_53660:
        /* <DEDUP_REMOVED lines=63> */
.L_x_53670:
[----:B------:R-:W-:Y:S05]  /*98b0*/  BSYNC B0 ;  /* 0x0000000000007941 */ /* 0x000fea0003800000 */
.L_x_53669:
        /* <DEDUP_REMOVED lines=23> */
.L_x_53672:
[----:B------:R-:W-:Y:S01]  /*9a30*/  DMUL R2, RZ, R16 ;  /* 0x00000010ff027228 */ /* 0x000fe20000000000 */
[----:B------:R-:W-:-:S10]  /*9a40*/  IMAD.MOV.U32 R0, RZ, RZ, RZ ;  /* 0x000000ffff007224 */ /* 0x000fd400078e00ff */
.L_x_53673:
[----:B------:R-:W-:Y:S05]  /*9a50*/  BSYNC B2 ;  /* 0x0000000000027941 */ /* 0x000fea0003800000 */
.L_x_53671:
        /* <DEDUP_REMOVED lines=46> */
.L_x_53675:
[----:B------:R-:W-:Y:S01]  /*9d40*/  DMUL R2, RZ, R16 ;  /* 0x00000010ff027228 */ /* 0x000fe20000000000 */
[----:B------:R-:W-:-:S10]  /*9d50*/  IMAD.MOV.U32 R0, RZ, RZ, RZ ;  /* 0x000000ffff007224 */ /* 0x000fd400078e00ff */
.L_x_53676:
[----:B------:R-:W-:Y:S05]  /*9d60*/  BSYNC B2 ;  /* 0x0000000000027941 */ /* 0x000fea0003800000 */
.L_x_53674:
        /* <DEDUP_REMOVED lines=39> */
.L_x_53659:
        /* <DEDUP_REMOVED lines=11> */
.L_x_53677:
[----:B------:R-:W-:-:S10]  /*a090*/  DADD R24, R16, -R16 ;  /* 0x0000000010187229 */ /* 0x000fd40000000810 */
[----:B------:R-:W-:Y:S02]  /*a0a0*/  IMAD.MOV.U32 R26, RZ, RZ, R24 ;  /* 0x000000ffff1a7224 */ /* 0x000fe400078e0018 */
[----:B------:R-:W-:Y:S01]  /*a0b0*/  IMAD.MOV.U32 R27, RZ, RZ, R25 ;  /* 0x000000ffff1b7224 */ /* 0x000fe200078e0019 */
[----:B------:R-:W-:Y:S06]  /*a0c0*/  BRA `(.L_x_53656) ;  /* 0x0000000800887947 */ /* 0x000fec0003800000 */
.L_x_53658:
        /* <DEDUP_REMOVED lines=24> */
.L_x_53679:
[----:B------:R-:W-:Y:S01]  /*a250*/  DMUL R2, RZ, R16 ;  /* 0x00000010ff027228 */ /* 0x000fe20000000000 */
[----:B------:R-:W-:-:S10]  /*a260*/  IMAD.MOV.U32 R0, RZ, RZ, RZ ;  /* 0x000000ffff007224 */ /* 0x000fd400078e00ff */
.L_x_53680:
[----:B------:R-:W-:Y:S05]  /*a270*/  BSYNC B2 ;  /* 0x0000000000027941 */ /* 0x000fea0003800000 */
.L_x_53678:
        /* <DEDUP_REMOVED lines=46> */
.L_x_53682:
[----:B------:R-:W-:Y:S01]  /*a560*/  DMUL R2, RZ, R16 ;  /* 0x00000010ff027228 */ /* 0x000fe20000000000 */
[----:B------:R-:W-:-:S10]  /*a570*/  IMAD.MOV.U32 R0, RZ, RZ, RZ ;  /* 0x000000ffff007224 */ /* 0x000fd400078e00ff */
.L_x_53683:
[----:B------:R-:W-:Y:S05]  /*a580*/  BSYNC B2 ;  /* 0x0000000000027941 */ /* 0x000fea0003800000 */
.L_x_53681:
        /* <DEDUP_REMOVED lines=24> */
.L_x_53657:
        /* <DEDUP_REMOVED lines=59> */
.L_x_53685:
[----:B------:R-:W-:Y:S05]  /*aac0*/  BSYNC B0 ;  /* 0x0000000000007941 */ /* 0x000fea0003800000 */
.L_x_53684:
[----:B------:R-:W-:Y:S02]  /*aad0*/  IMAD.MOV.U32 R26, RZ, RZ, R16 ;  /* 0x000000ffff1a7224 */ /* 0x000fe400078e0010 */
[----:B------:R-:W-:-:S07]  /*aae0*/  IMAD.MOV.U32 R27, RZ, RZ, R17 ;  /* 0x000000ffff1b7224 */ /* 0x000fce00078e0011 */
.L_x_53656:
[----:B------:R-:W-:Y:S05]  /*aaf0*/  BSYNC B1 ;  /* 0x0000000000017941 */ /* 0x000fea0003800000 */
.L_x_53655:
[----:B------:R-:W0:Y:S01]  /*ab00*/  S2R R0, SR_TID.X ;  /* 0x0000000000007919 */ /* 0x000e220000002100 */
[----:B------:R-:W-:Y:S01]  /*ab10*/  BSSY B1, `(.L_x_53686) ;  /* 0x000021a000017945 */ /* 0x000fe20003800000 */
[----:B--2-4-:R-:W-:Y:S01]  /*ab20*/  CS2R R16, SRZ ;  /* 0x0000000000107805 */ /* 0x014fe2000001ff00 */
[----:B0-----:R-:W-:-:S05]  /*ab30*/  VIADD R3, R0, 0x180 ;  /* 0x0000018000037836 */ /* 0x001fca0000000000 */
[----:B------:R-:W-:-:S13]  /*ab40*/  ISETP.GE.AND P0, PT, R3, R44, PT ;  /* 0x0000002c0300720c */ /* 0x000fda0003f06270 */
[----:B------:R-:W-:Y:S05]  /*ab50*/  @P0 BRA `(.L_x_53687) ;  /* 0x0000002000540947 */ /* 0x000fea0003800000 */
[----:B------:R-:W-:Y:S01]  /*ab60*/  ULDC.64 UR4, c[0x0][0x228] ;  /* 0x00008a0000047ab9 */ /* 0x000fe20000000a00 */
[----:B------:R-:W-:Y:S01]  /*ab70*/  ULDC.64 UR6, c[0x0][0x220] ;  /* 0x0000880000067ab9 */ /* 0x000fe20000000a00 */
[----:B------:R-:W-:-:S08]  /*ab80*/  DMUL R22, R8, UR4 ;  /* 0x0000000408167c28 */ /* 0x000fd00008000000 */
        /* <DEDUP_REMOVED lines=74> */
.L_x_53693:
[----:B------:R-:W-:Y:S05]  /*b030*/  BSYNC B0 ;  /* 0x0000000000007941 */ /* 0x000fea0003800000 */
.L_x_53692:
        /* <DEDUP_REMOVED lines=23> */
.L_x_53695:
[----:B------:R-:W-:Y:S01]  /*b1b0*/  DMUL R2, RZ, R22 ;  /* 0x00000016ff027228 */ /* 0x000fe20000000000 */
[----:B------:R-:W-:-:S10]  /*b1c0*/  IMAD.MOV.U32 R0, RZ, RZ, RZ ;  /* 0x000000ffff007224 */ /* 0x000fd400078e00ff */
.L_x_53696:
[----:B------:R-:W-:Y:S05]  /*b1d0*/  BSYNC B2 ;  /* 0x0000000000027941 */ /* 0x000fea0003800000 */
.L_x_53694:
        /* <DEDUP_REMOVED lines=46> */
.L_x_53698:
[----:B------:R-:W-:Y:S01]  /*b4c0*/  DMUL R2, RZ, R22 ;  /* 0x00000016ff027228 */ /* 0x000fe20000000000 */
[----:B------:R-:W-:-:S10]  /*b4d0*/  IMAD.MOV.U32 R0, RZ, RZ, RZ ;  /* 0x000000ffff007224 */ /* 0x000fd400078e00ff */
.L_x_53699:
[----:B------:R-:W-:Y:S05]  /*b4e0*/  BSYNC B2 ;  /* 0x0000000000027941 */ /* 0x000fea0003800000 */
.L_x_53697:
        /* <DEDUP_REMOVED lines=25> */
.L_x_53691:
        /* <DEDUP_REMOVED lines=63> */
.L_x_53701:
[----:B------:R-:W-:Y:S05]  /*ba70*/  BSYNC B0 ;  /* 0x0000000000007941 */ /* 0x000fea0003800000 */
.L_x_53700:
        /* <DEDUP_REMOVED lines=23> */
.L_x_53703:
[----:B------:R-:W-:Y:S01]  /*bbf0*/  DMUL R2, RZ, R22 ;  /* 0x00000016ff027228 */ /* 0x000fe20000000000 */
[----:B------:R-:W-:-:S10]  /*bc00*/  IMAD.MOV.U32 R0, RZ, RZ, RZ ;  /* 0x000000ffff007224 */ /* 0x000fd400078e00ff */
.L_x_53704:
[----:B------:R-:W-:Y:S05]  /*bc10*/  BSYNC B2 ;  /* 0x0000000000027941 */ /* 0x000fea0003800000 */
.L_x_53702:
        /* <DEDUP_REMOVED lines=46> */
.L_x_53706:
[----:B------:R-:W-:Y:S01]  /*bf00*/  DMUL R2, RZ, R22 ;  /* 0x00000016ff027228 */ /* 0x000fe20000000000 */
[----:B------:R-:W-:-:S10]  /*bf10*/  IMAD.MOV.U32 R0, RZ, RZ, RZ ;  /* 0x000000ffff007224 */ /* 0x000fd400078e00ff */
.L_x_53707:
[----:B------:R-:W-:Y:S05]  /*bf20*/  BSYNC B2 ;  /* 0x0000000000027941 */ /* 0x000fea0003800000 */
.L_x_53705:
        /* <DEDUP_REMOVED lines=39> */
.L_x_53690:
        /* <DEDUP_REMOVED lines=11> */
.L_x_53708:
[----:B------:R-:W-:-:S10]  /*c250*/  DADD R16, R22, -R22 ;  /* 0x0000000016107229 */ /* 0x000fd40000000816 */
[----:B------:R-:W-:Y:S02]  /*c260*/  IMAD.MOV.U32 R18, RZ, RZ, R16 ;  /* 0x000000ffff127224 */ /* 0x000fe400078e0010 */
[----:B------:R-:W-:Y:S01]  /*c270*/  IMAD.MOV.U32 R19, RZ, RZ, R17 ;  /* 0x000000ffff137224 */ /* 0x000fe200078e0011 */
[----:B------:R-:W-:Y:S06]  /*c280*/  BRA `(.L_x_53687) ;  /* 0x0000000800887947 */ /* 0x000fec0003800000 */
.L_x_53689:
        /* <DEDUP_REMOVED lines=24> */
.L_x_53710:
[----:B------:R-:W-:Y:S01]  /*c410*/  DMUL R2, RZ, R22 ;  /* 0x00000016ff027228 */ /* 0x000fe20000000000 */
[----:B------:R-:W-:-:S10]  /*c420*/  IMAD.MOV.U32 R0, RZ, RZ, RZ ;  /* 0x000000ffff007224 */ /* 0x000fd400078e00ff */
.L_x_53711:
[----:B------:R-:W-:Y:S05]  /*c430*/  BSYNC B2 ;  /* 0x0000000000027941 */ /* 0x000fea0003800000 */
.L_x_53709:
        /* <DEDUP_REMOVED lines=46> */
.L_x_53713:
[----:B------:R-:W-:Y:S01]  /*c720*/  DMUL R2, RZ, R22 ;  /* 0x00000016ff027228 */ /* 0x000fe20000000000 */
[----:B------:R-:W-:-:S10]  /*c730*/  IMAD.MOV.U32 R0, RZ, RZ, RZ ;  /* 0x000000ffff007224 */ /* 0x000fd400078e00ff */
.L_x_53714:
[----:B------:R-:W-:Y:S05]  /*c740*/  BSYNC B2 ;  /* 0x0000000000027941 */ /* 0x000fea0003800000 */
.L_x_53712:
        /* <DEDUP_REMOVED lines=24> */
.L_x_53688:
        /* <DEDUP_REMOVED lines=59> */
.L_x_53716:
[----:B------:R-:W-:Y:S05]  /*cc80*/  BSYNC B0 ;  /* 0x0000000000007941 */ /* 0x000fea0003800000 */
.L_x_53715:
[----:B------:R-:W-:Y:S02]  /*cc90*/  IMAD.MOV.U32 R18, RZ, RZ, R22 ;  /* 0x000000ffff127224 */ /* 0x000fe400078e0016 */
[----:B------:R-:W-:-:S07]  /*cca0*/  IMAD.MOV.U32 R19, RZ, RZ, R23 ;  /* 0x000000ffff137224 */ /* 0x000fce00078e0017 */
.L_x_53687:
[----:B------:R-:W-:Y:S05]  /*ccb0*/  BSYNC B1 ;  /* 0x0000000000017941 */ /* 0x000fea0003800000 */
.L_x_53686:
[----:B------:R-:W0:Y:S01]  /*ccc0*/  S2R R0, SR_CTAID.X ;  /* 0x0000000000007919 */ /* 0x000e220000002500 */
[----:B------:R-:W0:Y:S01]  /*ccd0*/  LDC R3, c[0x0][0x210] ;  /* 0x00008400ff037b82 */ /* 0x000e220000000800 */
[----:B------:R-:W-:Y:S01]  /*cce0*/  BSSY B6, `(.L_x_53717) ;  /* 0x0000137000067945 */ /* 0x000fe20003800000 */
[----:B------:R-:W1:Y:S06]  /*ccf0*/  S2R R33, SR_TID.X ;  /* 0x0000000000217919 */ /* 0x000e6c0000002100 */
[----:B------:R-:W2:Y:S01]  /*cd00*/  LDC.U8 R23, c[0x0][0x25c] ;  /* 0x00009700ff177b82 */ /* 0x000ea20000000000 */
[----:B0-----:R-:W-:-:S05]  /*cd10*/  IMAD R22, R0, -0x200, R3 ;  /* 0xfffffe0000167824 */ /* 0x001fca00078e0203 */
[----:B-1----:R-:W-:-:S13]  /*cd20*/  ISETP.GE.AND P0, PT, R33, R22, PT ;  /* 0x000000162100720c */ /* 0x002fda0003f06270 */
[----:B--2---:R-:W-:Y:S05]  /*cd30*/  @P0 BRA `(.L_x_53718) ;  /* 0x0000001000c40947 */ /* 0x004fea0003800000 */
        /* <DEDUP_REMOVED lines=22> */
.L_x_53722:
[----:B------:R-:W0:Y:S01]  /*cea0*/  F2I.S64.F64.TRUNC R4, R4 ;  /* 0x0000000400047311 */ /* 0x000e22000030d900 */
[----:B------:R-:W-:Y:S02]  /*ceb0*/  IMAD.MOV.U32 R33, RZ, RZ, R45 ;  /* 0x000000ffff217224 */ /* 0x000fe400078e002d */
[----:B0-----:R-:W-:-:S05]  /*cec0*/  IMAD.MOV.U32 R7, RZ, RZ, R4 ;  /* 0x000000ffff077224 */ /* 0x001fca00078e0004 */
[----:B------:R0:W-:Y:S01]  /*ced0*/  STG.E.U8 desc[UR36][R2.64], R7 ;  /* 0x0000000702007986 */ /* 0x0001e2000c101124 */
[----:B------:R-:W-:Y:S05]  /*cee0*/  BRA `(.L_x_53718) ;  /* 0x0000001000587947 */ /* 0x000fea0003800000 */
.L_x_53721:
        /* <DEDUP_REMOVED lines=10> */
.L_x_53725:
[----:B------:R-:W0:Y:S01]  /*cf90*/  F2I.F64.TRUNC R5, R4 ;  /* 0x0000000400057311 */ /* 0x000e22000030d100 */
[----:B------:R-:W-:Y:S01]  /*cfa0*/  IMAD.MOV.U32 R33, RZ, RZ, R45 ;  /* 0x000000ffff217224 */ /* 0x000fe200078e002d */
[----:B0-----:R0:W-:Y:S01]  /*cfb0*/  STG.E desc[UR36][R2.64], R5 ;  /* 0x0000000502007986 */ /* 0x0011e2000c101924 */
[----:B------:R-:W-:Y:S05]  /*cfc0*/  BRA `(.L_x_53718) ;  /* 0x0000001000207947 */ /* 0x000fea0003800000 */
.L_x_53724:
[----:B------:R-:W0:Y:S01]  /*cfd0*/  F2I.F64.TRUNC R5, R4 ;  /* 0x0000000400057311 */ /* 0x000e22000030d100 */
[----:B------:R-:W-:Y:S01]  /*cfe0*/  IMAD.MOV.U32 R33, RZ, RZ, R45 ;  /* 0x000000ffff217224 */ /* 0x000fe200078e002d */
[----:B0-----:R0:W-:Y:S01]  /*cff0*/  STG.E.U16 desc[UR36][R2.64], R5 ;  /* 0x0000000502007986 */ /* 0x0011e2000c101524 */
[----:B------:R-:W-:Y:S05]  /*d000*/  BRA `(.L_x_53718) ;  /* 0x0000001000107947 */ /* 0x000fea0003800000 */
.L_x_53720:
        /* <DEDUP_REMOVED lines=14> */
.L_x_53727:
        /* <DEDUP_REMOVED lines=9> */
.L_x_53726:
        /* <DEDUP_REMOVED lines=17> */
.L_x_53729:
        /* <DEDUP_REMOVED lines=12> */
.L_x_53728:
[----:B------:R4:W-:Y:S01]  /*d350*/  STG.E.64 desc[UR36][R2.64], R4 ;  /* 0x0000000402007986 */ /* 0x0009e2000c101b24 */
[----:B------:R-:W-:Y:S01]  /*d360*/  IMAD.MOV.U32 R33, RZ, RZ, R45 ;  /* 0x000000ffff217224 */ /* 0x000fe200078e002d */
[----:B------:R-:W-:Y:S06]  /*d370*/  BRA `(.L_x_53718) ;  /* 0x0000000c00347947 */ /* 0x000fec0003800000 */
.L_x_53719:
        /* <DEDUP_REMOVED lines=14> */
.L_x_53732:
[----:B------:R0:W-:Y:S01]  /*d460*/  STG.E.128 desc[UR36][R2.64], R4 ;  /* 0x0000000402007986 */ /* 0x0001e2000c101d24 */
[----:B------:R-:W-:Y:S01]  /*d470*/  IMAD.MOV.U32 R33, RZ, RZ, R45 ;  /* 0x000000ffff217224 */ /* 0x000fe200078e002d */
[----:B------:R-:W-:Y:S06]  /*d480*/  BRA `(.L_x_53718) ;  /* 0x0000000800f07947 */ /* 0x000fec0003800000 */
.L_x_53731:
        /* <DEDUP_REMOVED lines=25> */
.L_x_53736:
[----:B------:R-:W-:Y:S05]  /*d620*/  BSYNC B0 ;  /* 0x0000000000007941 */ /* 0x000fea0003800000 */
.L_x_53735:
[----:B------:R-:W-:Y:S01]  /*d630*/  LOP3.LUT R7, R0, R7, RZ, 0xfc, !PT ;  /* 0x0000000700077212 */ /* 0x000fe200078efcff */
[----:B------:R-:W-:-:S04]  /*d640*/  IMAD.MOV.U32 R33, RZ, RZ, R45 ;  /* 0x000000ffff217224 */ /* 0x000fc800078e002d */
[----:B------:R0:W-:Y:S01]  /*d650*/  STG.E.U8 desc[UR36][R2.64], R7 ;  /* 0x0000000702007986 */ /* 0x0001e2000c101124 */
[----:B------:R-:W-:Y:S05]  /*d660*/  BRA `(.L_x_53718) ;  /* 0x0000000800787947 */ /* 0x000fea0003800000 */
.L_x_53734:
        /* <DEDUP_REMOVED lines=17> */
.L_x_53738:
[----:B------:R-:W-:Y:S01]  /*d780*/  IMAD.MOV.U32 R0, RZ, RZ, 0x7f ;  /* 0x0000007fff007424 */ /* 0x000fe200078e00ff */
[----:B------:R-:W-:-:S04]  /*d790*/  ISETP.GT.U32.AND P0, PT, R6, 0x7f800000, PT ;  /* 0x7f8000000600780c */ /* 0x000fc80003f04070 */
[----:B------:R-:W-:-:S09]  /*d7a0*/  SEL R0, R0, 0x7c, P0 ;  /* 0x0000007c00007807 */ /* 0x000fd20000000000 */
.L_x_53739:
[----:B------:R-:W-:Y:S05]  /*d7b0*/  BSYNC B0 ;  /* 0x0000000000007941 */ /* 0x000fea0003800000 */
.L_x_53737:
[----:B------:R-:W-:Y:S01]  /*d7c0*/  LOP3.LUT R4, R7, 0x80000000, RZ, 0xc0, !PT ;  /* 0x8000000007047812 */ /* 0x000fe200078ec0ff */
[----:B------:R-:W-:-:S03]  /*d7d0*/  IMAD.MOV.U32 R33, RZ, RZ, R45 ;  /* 0x000000ffff217224 */ /* 0x000fc600078e002d */
[----:B------:R-:W-:-:S04]  /*d7e0*/  SHF.R.U32.HI R5, RZ, 0x18, R4 ;  /* 0x00000018ff057819 */ /* 0x000fc80000011604 */
[----:B------:R-:W-:-:S05]  /*d7f0*/  LOP3.LUT R5, R0, R5, RZ, 0xfc, !PT ;  /* 0x0000000500057212 */ /* 0x000fca00078efcff */
[----:B------:R0:W-:Y:S01]  /*d800*/  STG.E.U8 desc[UR36][R2.64], R5 ;  /* 0x0000000502007986 */ /* 0x0001e2000c101124 */
[----:B------:R-:W-:Y:S05]  /*d810*/  BRA `(.L_x_53718) ;  /* 0x00000008000c7947 */ /* 0x000fea0003800000 */
.L_x_53733:
        /* <DEDUP_REMOVED lines=9> */
.L_x_53730:
        /* <DEDUP_REMOVED lines=12> */
.L_x_53742:
        /* <DEDUP_REMOVED lines=21> */
.L_x_53745:
[----:B------:R-:W-:-:S04]  /*dac0*/  LOP3.LUT R0, R7, 0x80000000, RZ, 0xc0, !PT ;  /* 0x8000000007007812 */ /* 0x000fc800078ec0ff */
[----:B------:R-:W-:-:S04]  /*dad0*/  SHF.R.U32.HI R5, RZ, 0x18, R0 ;  /* 0x00000018ff057819 */ /* 0x000fc80000011600 */
[----:B------:R-:W-:-:S04]  /*dae0*/  LOP3.LUT R4, R4, R5, RZ, 0xfc, !PT ;  /* 0x0000000504047212 */ /* 0x000fc800078efcff */
[----:B------:R-:W-:-:S07]  /*daf0*/  PRMT R0, R4, 0x7610, R0 ;  /* 0x0000761004007816 */ /* 0x000fce0000000000 */
.L_x_53744:
[----:B------:R-:W-:Y:S05]  /*db00*/  BSYNC B0 ;  /* 0x0000000000007941 */ /* 0x000fea0003800000 */
.L_x_53743:
[----:B------:R0:W-:Y:S01]  /*db10*/  STG.E.U8 desc[UR36][R2.64], R0 ;  /* 0x0000000002007986 */ /* 0x0001e2000c101124 */
[----:B------:R-:W-:Y:S01]  /*db20*/  IMAD.MOV.U32 R33, RZ, RZ, R45 ;  /* 0x000000ffff217224 */ /* 0x000fe200078e002d */
[----:B------:R-:W-:Y:S06]  /*db30*/  BRA `(.L_x_53718) ;  /* 0x0000000400447947 */ /* 0x000fec0003800000 */
.L_x_53741:
        /* <DEDUP_REMOVED lines=21> */
.L_x_53748:
[----:B------:R-:W-:-:S04]  /*dc90*/  LOP3.LUT R0, R7, 0x80000000, RZ, 0xc0, !PT ;  /* 0x8000000007007812 */ /* 0x000fc800078ec0ff */
[----:B------:R-:W-:-:S04]  /*dca0*/  SHF.R.U32.HI R5, RZ, 0x18, R0 ;  /* 0x00000018ff057819 */ /* 0x000fc80000011600 */
[----:B------:R-:W-:-:S04]  /*dcb0*/  LOP3.LUT R4, R4, R5, RZ, 0xfc, !PT ;  /* 0x0000000504047212 */ /* 0x000fc800078efcff */
[----:B------:R-:W-:-:S07]  /*dcc0*/  PRMT R0, R4, 0x7610, R0 ;  /* 0x0000761004007816 */ /* 0x000fce0000000000 */
.L_x_53747:
[----:B------:R-:W-:Y:S05]  /*dcd0*/  BSYNC B0 ;  /* 0x0000000000007941 */ /* 0x000fea0003800000 */
.L_x_53746:
[----:B------:R0:W-:Y:S01]  /*dce0*/  STG.E.U8 desc[UR36][R2.64], R0 ;  /* 0x0000000002007986 */ /* 0x0001e2000c101124 */
[----:B------:R-:W-:Y:S01]  /*dcf0*/  IMAD.MOV.U32 R33, RZ, RZ, R45 ;  /* 0x000000ffff217224 */ /* 0x000fe200078e002d */
[----:B------:R-:W-:Y:S06]  /*dd00*/  BRA `(.L_x_53718) ;  /* 0x0000000000d07947 */ /* 0x000fec0003800000 */
.L_x_53740:
        /* <DEDUP_REMOVED lines=10> */
[----:B------:R-:W-:Y:S02]  /*ddb0*/  IMAD.MOV.U32 R33, RZ, RZ, R45 ;  /* 0x000000ffff217224 */ /* 0x000fe400078e002d */
[----:B0-----:R-:W-:-:S11]  /*ddc0*/  IMAD.MOV.U32 R5, RZ, RZ, 0xff ;  /* 0x000000ffff057424 */ /* 0x001fd600078e00ff */
        /* <DEDUP_REMOVED lines=15> */
.L_x_53723:
        /* <DEDUP_REMOVED lines=16> */
.L_x_53751:
[----:B------:R-:W-:Y:S01]  /*dfc0*/  IMAD.MOV.U32 R33, RZ, RZ, R45 ;  /* 0x000000ffff217224 */ /* 0x000fe200078e002d */
[----:B------:R-:W-:Y:S06]  /*dfd0*/  BRA `(.L_x_53718) ;  /* 0x00000000001c7947 */ /* 0x000fec0003800000 */
.L_x_53750:
[----:B------:R-:W0:Y:S01]  /*dfe0*/  F2I.U64.F64.TRUNC R4, R4 ;  /* 0x0000000400047311 */ /* 0x000e22000030d800 */
[----:B------:R-:W-:Y:S01]  /*dff0*/  IMAD.MOV.U32 R33, RZ, RZ, R45 ;  /* 0x000000ffff217224 */ /* 0x000fe200078e002d */
[----:B0-----:R0:W-:Y:S01]  /*e000*/  STG.E.64 desc[UR36][R2.64], R4 ;  /* 0x0000000402007986 */ /* 0x0011e2000c101b24 */
[----:B------:R-:W-:Y:S05]  /*e010*/  BRA `(.L_x_53718) ;  /* 0x00000000000c7947 */ /* 0x000fea0003800000 */
.L_x_53749:
[----:B------:R-:W0:Y:S01]  /*e020*/  F2I.U32.F64.TRUNC R5, R4 ;  /* 0x0000000400057311 */ /* 0x000e22000030d000 */
[----:B------:R-:W-:Y:S01]  /*e030*/  IMAD.MOV.U32 R33, RZ, RZ, R45 ;  /* 0x000000ffff217224 */ /* 0x000fe200078e002d */
[----:B0-----:R0:W-:Y:S06]  /*e040*/  STG.E desc[UR36][R2.64], R5 ;  /* 0x0000000502007986 */ /* 0x0011ec000c101924 */
.L_x_53718:
[----:B------:R-:W-:Y:S05]  /*e050*/  BSYNC B6 ;  /* 0x0000000000067941 */ /* 0x000fea0003800000 */
.L_x_53717:
[----:B------:R-:W-:Y:S01]  /*e060*/  ISETP.GE.AND P0, PT, R33, R22, PT ;  /* 0x000000162100720c */ /* 0x000fe20003f06270 */
[----:B------:R-:W-:-:S12]  /*e070*/  BSSY B6, `(.L_x_53752) ;  /* 0x000023e000067945 */ /* 0x000fd80003800000 */
[----:B------:R-:W-:Y:S05]  /*e080*/  @P0 BRA `(.L_x_53753) ;  /* 0x0000002000f00947 */ /* 0x000fea0003800000 */
[----:B0-----:R-:W0:Y:S01]  /*e090*/  S2R R0, SR_CTAID.X ;  /* 0x0000000000007919 */ /* 0x001e220000002500 */
[----:B-1234-:R-:W1:Y:S01]  /*e0a0*/  LDC.64 R2, c[0x0][0x240] ;  /* 0x00009000ff027b82 */ /* 0x01ee620000000a00 */
        /* <DEDUP_REMOVED lines=20> */
.L_x_53757:
[----:B------:R-:W0:Y:S02]  /*e1f0*/  F2I.S64.F64.TRUNC R28, R28 ;  /* 0x0000001c001c7311 */ /* 0x000e24000030d900 */
[----:B0-----:R-:W-:-:S05]  /*e200*/  IMAD.MOV.U32 R5, RZ, RZ, R28 ;  /* 0x000000ffff057224 */ /* 0x001fca00078e001c */
[----:B------:R0:W-:Y:S01]  /*e210*/  STG.E.U8 desc[UR36][R2.64], R5 ;  /* 0x0000000502007986 */ /* 0x0001e2000c101124 */
[----:B------:R-:W-:Y:S05]  /*e220*/  BRA `(.L_x_53759) ;  /* 0x0000001000087947 */ /* 0x000fea0003800000 */
.L_x_53756:
        /* <DEDUP_REMOVED lines=9> */
.L_x_53761:
[----:B------:R-:W0:Y:S02]  /*e2c0*/  F2I.F64.TRUNC R29, R28 ;  /* 0x0000001c001d7311 */ /* 0x000e24000030d100 */
[----:B0-----:R0:W-:Y:S01]  /*e2d0*/  STG.E desc[UR36][R2.64], R29 ;  /* 0x0000001d02007986 */ /* 0x0011e2000c101924 */
[----:B------:R-:W-:Y:S05]  /*e2e0*/  BRA `(.L_x_53759) ;  /* 0x0000000c00d87947 */ /* 0x000fea0003800000 */
.L_x_53760:
[----:B------:R-:W0:Y:S02]  /*e2f0*/  F2I.F64.TRUNC R29, R28 ;  /* 0x0000001c001d7311 */ /* 0x000e24000030d100 */
[----:B0-----:R0:W-:Y:S01]  /*e300*/  STG.E.U16 desc[UR36][R2.64], R29 ;  /* 0x0000001d02007986 */ /* 0x0011e2000c101524 */
[----:B------:R-:W-:Y:S05]  /*e310*/  BRA `(.L_x_53759) ;  /* 0x0000000c00cc7947 */ /* 0x000fea0003800000 */
.L_x_53755:
        /* <DEDUP_REMOVED lines=13> */
.L_x_53763:
        /* <DEDUP_REMOVED lines=8> */
.L_x_53762:
        /* <DEDUP_REMOVED lines=16> */
.L_x_53765:
        /* <DEDUP_REMOVED lines=11> */
.L_x_53764:
[----:B------:R4:W-:Y:S01]  /*e620*/  STG.E.64 desc[UR36][R2.64], R28 ;  /* 0x0000001c02007986 */ /* 0x0009e2000c101b24 */
[----:B------:R-:W-:Y:S05]  /*e630*/  BRA `(.L_x_53759) ;  /* 0x0000000c00047947 */ /* 0x000fea0003800000 */
.L_x_53754:
        /* <DEDUP_REMOVED lines=13> */
.L_x_53768:
[----:B------:R0:W-:Y:S01]  /*e710*/  STG.E.128 desc[UR36][R2.64], R28 ;  /* 0x0000001c02007986 */ /* 0x0001e2000c101d24 */
[----:B------:R-:W-:Y:S05]  /*e720*/  BRA `(.L_x_53759) ;  /* 0x0000000800c87947 */ /* 0x000fea0003800000 */
.L_x_53767:
        /* <DEDUP_REMOVED lines=25> */
.L_x_53772:
[----:B------:R-:W-:Y:S05]  /*e8c0*/  BSYNC B0 ;  /* 0x0000000000007941 */ /* 0x000fea0003800000 */
.L_x_53771:
[----:B------:R-:W-:-:S05]  /*e8d0*/  LOP3.LUT R5, R0, R5, RZ, 0xfc, !PT ;  /* 0x0000000500057212 */ /* 0x000fca00078efcff */
[----:B------:R0:W-:Y:S01]  /*e8e0*/  STG.E.U8 desc[UR36][R2.64], R5 ;  /* 0x0000000502007986 */ /* 0x0001e2000c101124 */
[----:B------:R-:W-:Y:S05]  /*e8f0*/  BRA `(.L_x_53759) ;  /* 0x0000000800547947 */ /* 0x000fea0003800000 */
.L_x_53770:
        /* <DEDUP_REMOVED lines=17> */
.L_x_53774:
[----:B------:R-:W-:Y:S01]  /*ea10*/  IMAD.MOV.U32 R0, RZ, RZ, 0x7f ;  /* 0x0000007fff007424 */ /* 0x000fe200078e00ff */
[----:B------:R-:W-:-:S04]  /*ea20*/  ISETP.GT.U32.AND P0, PT, R4, 0x7f800000, PT ;  /* 0x7f8000000400780c */ /* 0x000fc80003f04070 */
[----:B------:R-:W-:-:S09]  /*ea30*/  SEL R0, R0, 0x7c, P0 ;  /* 0x0000007c00007807 */ /* 0x000fd20000000000 */
.L_x_53775:
[----:B------:R-:W-:Y:S05]  /*ea40*/  BSYNC B0 ;  /* 0x0000000000007941 */ /* 0x000fea0003800000 */
.L_x_53773:
[----:B------:R-:W-:-:S04]  /*ea50*/  LOP3.LUT R4, R5, 0x80000000, RZ, 0xc0, !PT ;  /* 0x8000000005047812 */ /* 0x000fc800078ec0ff */
[----:B------:R-:W-:-:S04]  /*ea60*/  SHF.R.U32.HI R5, RZ, 0x18, R4 ;  /* 0x00000018ff057819 */ /* 0x000fc80000011604 */
[----:B------:R-:W-:-:S05]  /*ea70*/  LOP3.LUT R5, R0, R5, RZ, 0xfc, !PT ;  /* 0x0000000500057212 */ /* 0x000fca00078efcff */
[----:B------:R0:W-:Y:S01]  /*ea80*/  STG.E.U8 desc[UR36][R2.64], R5 ;  /* 0x0000000502007986 */ /* 0x0001e2000c101124 */
[----:B------:R-:W-:Y:S05]  /*ea90*/  BRA `(.L_x_53759) ;  /* 0x0000000400ec7947 */ /* 0x000fea0003800000 */
.L_x_53769:
        /* <DEDUP_REMOVED lines=8> */
.L_x_53766:
        /* <DEDUP_REMOVED lines=11> */
.L_x_53778:
        /* <DEDUP_REMOVED lines=21> */
.L_x_53781:
[----:B------:R-:W-:-:S04]  /*ed20*/  LOP3.LUT R0, R7, 0x80000000, RZ, 0xc0, !PT ;  /* 0x8000000007007812 */ /* 0x000fc800078ec0ff */
[----:B------:R-:W-:-:S04]  /*ed30*/  SHF.R.U32.HI R5, RZ, 0x18, R0 ;  /* 0x00000018ff057819 */ /* 0x000fc80000011600 */
[----:B------:R-:W-:-:S04]  /*ed40*/  LOP3.LUT R4, R4, R5, RZ, 0xfc, !PT ;  /* 0x0000000504047212 */ /* 0x000fc800078efcff */
[----:B------:R-:W-:-:S07]  /*ed50*/  PRMT R0, R4, 0x7610, R0 ;  /* 0x0000761004007816 */ /* 0x000fce0000000000 */
.L_x_53780:
[----:B------:R-:W-:Y:S05]  /*ed60*/  BSYNC B0 ;  /* 0x0000000000007941 */ /* 0x000fea0003800000 */
.L_x_53779:
[----:B------:R0:W-:Y:S01]  /*ed70*/  STG.E.U8 desc[UR36][R2.64], R0 ;  /* 0x0000000002007986 */ /* 0x0001e2000c101124 */
[----:B------:R-:W-:Y:S05]  /*ed80*/  BRA `(.L_x_53759) ;  /* 0x0000000400307947 */ /* 0x000fea0003800000 */
.L_x_53777:
        /* <DEDUP_REMOVED lines=21> */
.L_x_53784:
[----:B------:R-:W-:-:S04]  /*eee0*/  LOP3.LUT R0, R7, 0x80000000, RZ, 0xc0, !PT ;  /* 0x8000000007007812 */ /* 0x000fc800078ec0ff */
[----:B------:R-:W-:-:S04]  /*eef0*/  SHF.R.U32.HI R5, RZ, 0x18, R0 ;  /* 0x00000018ff057819 */ /* 0x000fc80000011600 */
[----:B------:R-:W-:-:S04]  /*ef00*/  LOP3.LUT R4, R4, R5, RZ, 0xfc, !PT ;  /* 0x0000000504047212 */ /* 0x000fc800078efcff */
[----:B------:R-:W-:-:S07]  /*ef10*/  PRMT R0, R4, 0x7610, R0 ;  /* 0x0000761004007816 */ /* 0x000fce0000000000 */
.L_x_53783:
[----:B------:R-:W-:Y:S05]  /*ef20*/  BSYNC B0 ;  /* 0x0000000000007941 */ /* 0x000fea0003800000 */
.L_x_53782:
[----:B------:R0:W-:Y:S01]  /*ef30*/  STG.E.U8 desc[UR36][R2.64], R0 ;  /* 0x0000000002007986 */ /* 0x0001e2000c101124 */
[----:B------:R-:W-:Y:S05]  /*ef40*/  BRA `(.L_x_53759) ;  /* 0x0000000000c07947 */ /* 0x000fea0003800000 */
.L_x_53776:
        /* <DEDUP_REMOVED lines=26> */
.L_x_53758:
        /* <DEDUP_REMOVED lines=16> */
.L_x_53787:
[----:B------:R-:W-:Y:S05]  /*f1f0*/  BRA `(.L_x_53759) ;  /* 0x0000000000147947 */ /* 0x000fea0003800000 */
.L_x_53786:
[----:B------:R-:W0:Y:S02]  /*f200*/  F2I.U64.F64.TRUNC R28, R28 ;  /* 0x0000001c001c7311 */ /* 0x000e24000030d800 */
[----:B0-----:R0:W-:Y:S01]  /*f210*/  STG.E.64 desc[UR36][R2.64], R28 ;  /* 0x0000001c02007986 */ /* 0x0011e2000c101b24 */
[----:B------:R-:W-:Y:S05]  /*f220*/  BRA `(.L_x_53759) ;  /* 0x0000000000087947 */ /* 0x000fea0003800000 */
.L_x_53785:
[----:B------:R-:W0:Y:S02]  /*f230*/  F2I.U32.F64.TRUNC R29, R28 ;  /* 0x0000001c001d7311 */ /* 0x000e24000030d000 */
[----:B0-----:R0:W-:Y:S02]  /*f240*/  STG.E desc[UR36][R2.64], R29 ;  /* 0x0000001d02007986 */ /* 0x0011e4000c101924 */
.L_x_53759:
[----:B------:R-:W-:-:S05]  /*f250*/  VIADD R33, R33, 0x80 ;  /* 0x0000008021217836 */ /* 0x000fca0000000000 */
[----:B------:R-:W-:-:S13]  /*f260*/  ISETP.GE.AND P0, PT, R33, R22, PT ;  /* 0x000000162100720c */ /* 0x000fda0003f06270 */
        /* <DEDUP_REMOVED lines=23> */
.L_x_53791:
[----:B------:R-:W0:Y:S02]  /*f3e0*/  F2I.S64.F64.TRUNC R24, R24 ;  /* 0x0000001800187311 */ /* 0x000e24000030d900 */
[----:B0-----:R-:W-:-:S05]  /*f3f0*/  IMAD.MOV.U32 R5, RZ, RZ, R24 ;  /* 0x000000ffff057224 */ /* 0x001fca00078e0018 */
[----:B------:R0:W-:Y:S01]  /*f400*/  STG.E.U8 desc[UR36][R2.64], R5 ;  /* 0x0000000502007986 */ /* 0x0001e2000c101124 */
[----:B------:R-:W-:Y:S05]  /*f410*/  BRA `(.L_x_53793) ;  /* 0x0000001000087947 */ /* 0x000fea0003800000 */
.L_x_53790:
        /* <DEDUP_REMOVED lines=9> */
.L_x_53795:
[----:B------:R-:W0:Y:S02]  /*f4b0*/  F2I.F64.TRUNC R25, R24 ;  /* 0x0000001800197311 */ /* 0x000e24000030d100 */
[----:B0-----:R0:W-:Y:S01]  /*f4c0*/  STG.E desc[UR36][R2.64], R25 ;  /* 0x0000001902007986 */ /* 0x0011e2000c101924 */
[----:B------:R-:W-:Y:S05]  /*f4d0*/  BRA `(.L_x_53793) ;  /* 0x0000000c00d87947 */ /* 0x000fea0003800000 */
.L_x_53794:
[----:B------:R-:W0:Y:S02]  /*f4e0*/  F2I.F64.TRUNC R25, R24 ;  /* 0x0000001800197311 */ /* 0x000e24000030d100 */
[----:B0-----:R0:W-:Y:S01]  /*f4f0*/  STG.E.U16 desc[UR36][R2.64], R25 ;  /* 0x0000001902007986 */ /* 0x0011e2000c101524 */
[----:B------:R-:W-:Y:S05]  /*f500*/  BRA `(.L_x_53793) ;  /* 0x0000000c00cc7947 */ /* 0x000fea0003800000 */
.L_x_53789:
        /* <DEDUP_REMOVED lines=13> */
.L_x_53797:
        /* <DEDUP_REMOVED lines=8> */
.L_x_53796:
        /* <DEDUP_REMOVED lines=16> */
.L_x_53799:
        /* <DEDUP_REMOVED lines=11> */
.L_x_53798:
[----:B------:R0:W-:Y:S01]  /*f810*/  STG.E.64 desc[UR36][R2.64], R24 ;  /* 0x0000001802007986 */ /* 0x0001e2000c101b24 */
[----:B------:R-:W-:Y:S05]  /*f820*/  BRA `(.L_x_53793) ;  /* 0x0000000c00047947 */ /* 0x000fea0003800000 */
.L_x_53788:
        /* <DEDUP_REMOVED lines=13> */
.L_x_53802:
[----:B------:R0:W-:Y:S01]  /*f900*/  STG.E.128 desc[UR36][R2.64], R24 ;  /* 0x0000001802007986 */ /* 0x0001e2000c101d24 */
[----:B------:R-:W-:Y:S05]  /*f910*/  BRA `(.L_x_53793) ;  /* 0x0000000800c87947 */ /* 0x000fea0003800000 */
.L_x_53801:
        /* <DEDUP_REMOVED lines=25> */
.L_x_53806:
[----:B------:R-:W-:Y:S05]  /*fab0*/  BSYNC B0 ;  /* 0x0000000000007941 */ /* 0x000fea0003800000 */
.L_x_53805:
[----:B------:R-:W-:-:S05]  /*fac0*/  LOP3.LUT R5, R0, R5, RZ, 0xfc, !PT ;  /* 0x0000000500057212 */ /* 0x000fca00078efcff */
[----:B------:R0:W-:Y:S01]  /*fad0*/  STG.E.U8 desc[UR36][R2.64], R5 ;  /* 0x0000000502007986 */ /* 0x0001e2000c101124 */
[----:B------:R-:W-:Y:S05]  /*fae0*/  BRA `(.L_x_53793) ;  /* 0x0000000800547947 */ /* 0x000fea0003800000 */
.L_x_53804:
        /* <DEDUP_REMOVED lines=17> */
.L_x_53808:
[----:B------:R-:W-:Y:S01]  /*fc00*/  IMAD.MOV.U32 R0, RZ, RZ, 0x7f ;  /* 0x0000007fff007424 */ /* 0x000fe200078e00ff */
[----:B------:R-:W-:-:S04]  /*fc10*/  ISETP.GT.U32.AND P0, PT, R4, 0x7f800000, PT ;  /* 0x7f8000000400780c */ /* 0x000fc80003f04070 */
[----:B------:R-:W-:-:S09]  /*fc20*/  SEL R0, R0, 0x7c, P0 ;  /* 0x0000007c00007807 */ /* 0x000fd20000000000 */
.L_x_53809:
[----:B------:R-:W-:Y:S05]  /*fc30*/  BSYNC B0 ;  /* 0x0000000000007941 */ /* 0x000fea0003800000 */
.L_x_53807:
[----:B------:R-:W-:-:S04]  /*fc40*/  LOP3.LUT R4, R5, 0x80000000, RZ, 0xc0, !PT ;  /* 0x8000000005047812 */ /* 0x000fc800078ec0ff */
[----:B------:R-:W-:-:S04]  /*fc50*/  SHF.R.U32.HI R5, RZ, 0x18, R4 ;  /* 0x00000018ff057819 */ /* 0x000fc80000011604 */
[----:B------:R-:W-:-:S05]  /*fc60*/  LOP3.LUT R5, R0, R5, RZ, 0xfc, !PT ;  /* 0x0000000500057212 */ /* 0x000fca00078efcff */
[----:B------:R0:W-:Y:S01]  /*fc70*/  STG.E.U8 desc[UR36][R2.64], R5 ;  /* 0x0000000502007986 */ /* 0x0001e2000c101124 */
[----:B------:R-:W-:Y:S05]  /*fc80*/  BRA `(.L_x_53793) ;  /* 0x0000000400ec7947 */ /* 0x000fea0003800000 */
.L_x_53803:
        /* <DEDUP_REMOVED lines=8> */
.L_x_53800:
        /* <DEDUP_REMOVED lines=11> */
.L_x_53812:
        /* <DEDUP_REMOVED lines=21> */
.L_x_53815:
[----:B------:R-:W-:-:S04]  /*ff10*/  LOP3.LUT R0, R7, 0x80000000, RZ, 0xc0, !PT ;  /* 0x8000000007007812 */ /* 0x000fc800078ec0ff */
[----:B------:R-:W-:-:S04]  /*ff20*/  SHF.R.U32.HI R5, RZ, 0x18, R0 ;  /* 0x00000018ff057819 */ /* 0x000fc80000011600 */
[----:B------:R-:W-:-:S04]  /*ff30*/  LOP3.LUT R4, R4, R5, RZ, 0xfc, !PT ;  /* 0x0000000504047212 */ /* 0x000fc800078efcff */
[----:B------:R-:W-:-:S07]  /*ff40*/  PRMT R0, R4, 0x7610, R0 ;  /* 0x0000761004007816 */ /* 0x000fce0000000000 */
.L_x_53814:
[----:B------:R-:W-:Y:S05]  /*ff50*/  BSYNC B0 ;  /* 0x0000000000007941 */ /* 0x000fea0003800000 */
.L_x_53813:
[----:B------:R0:W-:Y:S01]  /*ff60*/  STG.E.U8 desc[UR36][R2.64], R0 ;  /* 0x0000000002007986 */ /* 0x0001e2000c101124 */
[----:B------:R-:W-:Y:S05]  /*ff70*/  BRA `(.L_x_53793) ;  /* 0x0000000400307947 */ /* 0x000fea0003800000 */
.L_x_53811:
        /* <DEDUP_REMOVED lines=21> */
.L_x_53818:
[----:B------:R-:W-:-:S04]  /*100d0*/  LOP3.LUT R0, R7, 0x80000000, RZ, 0xc0, !PT ;  /* 0x8000000007007812 */ /* 0x000fc800078ec0ff */
[----:B------:R-:W-:-:S04]  /*100e0*/  SHF.R.U32.HI R5, RZ, 0x18, R0 ;  /* 0x00000018ff057819 */ /* 0x000fc80000011600 */
[----:B------:R-:W-:-:S04]  /*100f0*/  LOP3.LUT R4, R4, R5, RZ, 0xfc, !PT ;  /* 0x0000000504047212 */ /* 0x000fc800078efcff */
[----:B------:R-:W-:-:S07]  /*10100*/  PRMT R0, R4, 0x7610, R0 ;  /* 0x0000761004007816 */ /* 0x000fce0000000000 */
.L_x_53817:
[----:B------:R-:W-:Y:S05]  /*10110*/  BSYNC B0 ;  /* 0x0000000000007941 */ /* 0x000fea0003800000 */
.L_x_53816:
[----:B------:R0:W-:Y:S01]  /*10120*/  STG.E.U8 desc[UR36][R2.64], R0 ;  /* 0x0000000002007986 */ /* 0x0001e2000c101124 */
[----:B------:R-:W-:Y:S05]  /*10130*/  BRA `(.L_x_53793) ;  /* 0x0000000000c07947 */ /* 0x000fea0003800000 */
.L_x_53810:
        /* <DEDUP_REMOVED lines=26> */
.L_x_53792:
        /* <DEDUP_REMOVED lines=16> */
.L_x_53821:
[----:B------:R-:W-:Y:S05]  /*103e0*/  BRA `(.L_x_53793) ;  /* 0x0000000000147947 */ /* 0x000fea0003800000 */
.L_x_53820:
[----:B------:R-:W0:Y:S02]  /*103f0*/  F2I.U64.F64.TRUNC R24, R24 ;  /* 0x0000001800187311 */ /* 0x000e24000030d800 */
[----:B0-----:R0:W-:Y:S01]  /*10400*/  STG.E.64 desc[UR36][R2.64], R24 ;  /* 0x0000001802007986 */ /* 0x0011e2000c101b24 */
[----:B------:R-:W-:Y:S05]  /*10410*/  BRA `(.L_x_53793) ;  /* 0x0000000000087947 */ /* 0x000fea0003800000 */
.L_x_53819:
[----:B------:R-:W0:Y:S02]  /*10420*/  F2I.U32.F64.TRUNC R25, R24 ;  /* 0x0000001800197311 */ /* 0x000e24000030d000 */
[----:B0-----:R0:W-:Y:S02]  /*10430*/  STG.E desc[UR36][R2.64], R25 ;  /* 0x0000001902007986 */ /* 0x0011e4000c101924 */
.L_x_53793:
[----:B------:R-:W-:-:S07]  /*10440*/  VIADD R33, R33, 0x80 ;  /* 0x0000008021217836 */ /* 0x000fce0000000000 */
.L_x_53753:
[----:B------:R-:W-:Y:S05]  /*10450*/  BSYNC B6 ;  /* 0x0000000000067941 */ /* 0x000fea0003800000 */
.L_x_53752:
[----:B------:R-:W-:-:S13]  /*10460*/  ISETP.GE.AND P0, PT, R33, R22, PT ;  /* 0x000000162100720c */ /* 0x000fda0003f06270 */
[----:B------:R-:W-:Y:S05]  /*10470*/  @P0 EXIT ;  /* 0x000000000000094d */ /* 0x000fea0003800000 */
[----:B0---4-:R-:W0:Y:S01]  /*10480*/  S2R R0, SR_CTAID.X ;  /* 0x0000000000007919 */ /* 0x011e220000002500 */
[----:B-123--:R-:W1:Y:S01]  /*10490*/  LDC.64 R2, c[0x0][0x240] ;  /* 0x00009000ff027b82 */ /* 0x00ee620000000a00 */
        /* <DEDUP_REMOVED lines=19> */
.L_x_53825:
[----:B------:R-:W0:Y:S02]  /*105d0*/  F2I.S64.F64.TRUNC R16, R16 ;  /* 0x0000001000107311 */ /* 0x000e24000030d900 */
[----:B0-----:R-:W-:-:S05]  /*105e0*/  IMAD.MOV.U32 R5, RZ, RZ, R16 ;  /* 0x000000ffff057224 */ /* 0x001fca00078e0010 */
[----:B------:R-:W-:Y:S01]  /*105f0*/  STG.E.U8 desc[UR36][R2.64], R5 ;  /* 0x0000000502007986 */ /* 0x000fe2000c101124 */
[----:B------:R-:W-:Y:S05]  /*10600*/  EXIT ;  /* 0x000000000000794d */ /* 0x000fea0003800000 */
.L_x_53824:
        /* <DEDUP_REMOVED lines=9> */
.L_x_53828:
[----:B------:R-:W0:Y:S02]  /*106a0*/  F2I.F64.TRUNC R17, R16 ;  /* 0x0000001000117311 */ /* 0x000e24000030d100 */
[----:B0-----:R-:W-:Y:S01]  /*106b0*/  STG.E desc[UR36][R2.64], R17 ;  /* 0x0000001102007986 */ /* 0x001fe2000c101924 */
[----:B------:R-:W-:Y:S05]  /*106c0*/  EXIT ;  /* 0x000000000000794d */ /* 0x000fea0003800000 */
.L_x_53827:
[----:B------:R-:W0:Y:S02]  /*106d0*/  F2I.F64.TRUNC R17, R16 ;  /* 0x0000001000117311 */ /* 0x000e24000030d100 */
[----:B0-----:R-:W-:Y:S01]  /*106e0*/  STG.E.U16 desc[UR36][R2.64], R17 ;  /* 0x0000001102007986 */ /* 0x001fe2000c101524 */
[----:B------:R-:W-:Y:S05]  /*106f0*/  EXIT ;  /* 0x000000000000794d */ /* 0x000fea0003800000 */
.L_x_53823:
        /* <DEDUP_REMOVED lines=13> */
.L_x_53830:
        /* <DEDUP_REMOVED lines=8> */
.L_x_53829:
        /* <DEDUP_REMOVED lines=16> */
.L_x_53832:
        /* <DEDUP_REMOVED lines=11> */
.L_x_53831:
[----:B------:R-:W-:Y:S01]  /*10a00*/  STG.E.64 desc[UR36][R2.64], R16 ;  /* 0x0000001002007986 */ /* 0x000fe2000c101b24 */
[----:B------:R-:W-:Y:S05]  /*10a10*/  EXIT ;  /* 0x000000000000794d */ /* 0x000fea0003800000 */
.L_x_53822:
        /* <DEDUP_REMOVED lines=13> */
.L_x_53835:
[----:B------:R-:W-:Y:S01]  /*10af0*/  STG.E.128 desc[UR36][R2.64], R16 ;  /* 0x0000001002007986 */ /* 0x000fe2000c101d24 */
[----:B------:R-:W-:Y:S05]  /*10b00*/  EXIT ;  /* 0x000000000000794d */ /* 0x000fea0003800000 */
.L_x_53834:
        /* <DEDUP_REMOVED lines=25> */
.L_x_53839:
[----:B------:R-:W-:Y:S05]  /*10ca0*/  BSYNC B0 ;  /* 0x0000000000007941 */ /* 0x000fea0003800000 */
.L_x_53838:
[----:B------:R-:W-:-:S05]  /*10cb0*/  LOP3.LUT R5, R0, R5, RZ, 0xfc, !PT ;  /* 0x0000000500057212 */ /* 0x000fca00078efcff */
[----:B------:R-:W-:Y:S01]  /*10cc0*/  STG.E.U8 desc[UR36][R2.64], R5 ;  /* 0x0000000502007986 */ /* 0x000fe2000c101124 */
[----:B------:R-:W-:Y:S05]  /*10cd0*/  EXIT ;  /* 0x000000000000794d */ /* 0x000fea0003800000 */
.L_x_53837:
        /* <DEDUP_REMOVED lines=17> */
.L_x_53841:
[----:B------:R-:W-:Y:S01]  /*10df0*/  IMAD.MOV.U32 R0, RZ, RZ, 0x7f ;  /* 0x0000007fff007424 */ /* 0x000fe200078e00ff */
[----:B------:R-:W-:-:S04]  /*10e00*/  ISETP.GT.U32.AND P0, PT, R4, 0x7f800000, PT ;  /* 0x7f8000000400780c */ /* 0x000fc80003f04070 */
[----:B------:R-:W-:-:S09]  /*10e10*/  SEL R0, R0, 0x7c, P0 ;  /* 0x0000007c00007807 */ /* 0x000fd20000000000 */
.L_x_53842:
[----:B------:R-:W-:Y:S05]  /*10e20*/  BSYNC B0 ;  /* 0x0000000000007941 */ /* 0x000fea0003800000 */
.L_x_53840:
[----:B------:R-:W-:-:S04]  /*10e30*/  LOP3.LUT R4, R5, 0x80000000, RZ, 0xc0, !PT ;  /* 0x8000000005047812 */ /* 0x000fc800078ec0ff */
[----:B------:R-:W-:-:S04]  /*10e40*/  SHF.R.U32.HI R5, RZ, 0x18, R4 ;  /* 0x00000018ff057819 */ /* 0x000fc80000011604 */
[----:B------:R-:W-:-:S05]  /*10e50*/  LOP3.LUT R5, R0, R5, RZ, 0xfc, !PT ;  /* 0x0000000500057212 */ /* 0x000fca00078efcff */
[----:B------:R-:W-:Y:S01]  /*10e60*/  STG.E.U8 desc[UR36][R2.64], R5 ;  /* 0x0000000502007986 */ /* 0x000fe2000c101124 */
[----:B------:R-:W-:Y:S05]  /*10e70*/  EXIT ;  /* 0x000000000000794d */ /* 0x000fea0003800000 */
.L_x_53836:
        /* <DEDUP_REMOVED lines=8> */
.L_x_53833:
        /* <DEDUP_REMOVED lines=11> */
.L_x_53845:
        /* <DEDUP_REMOVED lines=21> */
.L_x_53848:
[----:B------:R-:W-:-:S04]  /*11100*/  LOP3.LUT R0, R7, 0x80000000, RZ, 0xc0, !PT ;  /* 0x8000000007007812 */ /* 0x000fc800078ec0ff */
[----:B------:R-:W-:-:S04]  /*11110*/  SHF.R.U32.HI R5, RZ, 0x18, R0 ;  /* 0x00000018ff057819 */ /* 0x000fc80000011600 */
[----:B------:R-:W-:-:S04]  /*11120*/  LOP3.LUT R4, R4, R5, RZ, 0xfc, !PT ;  /* 0x0000000504047212 */ /* 0x000fc800078efcff */
[----:B------:R-:W-:-:S07]  /*11130*/  PRMT R0, R4, 0x7610, R0 ;  /* 0x0000761004007816 */ /* 0x000fce0000000000 */
.L_x_53847:
[----:B------:R-:W-:Y:S05]  /*11140*/  BSYNC B0 ;  /* 0x0000000000007941 */ /* 0x000fea0003800000 */
.L_x_53846:
[----:B------:R-:W-:Y:S01]  /*11150*/  STG.E.U8 desc[UR36][R2.64], R0 ;  /* 0x0000000002007986 */ /* 0x000fe2000c101124 */
[----:B------:R-:W-:Y:S05]  /*11160*/  EXIT ;  /* 0x000000000000794d */ /* 0x000fea0003800000 */
.L_x_53844:
        /* <DEDUP_REMOVED lines=21> */
.L_x_53851:
[----:B------:R-:W-:-:S04]  /*112c0*/  LOP3.LUT R0, R7, 0x80000000, RZ, 0xc0, !PT ;  /* 0x8000000007007812 */ /* 0x000fc800078ec0ff */
[----:B------:R-:W-:-:S04]  /*112d0*/  SHF.R.U32.HI R5, RZ, 0x18, R0 ;  /* 0x00000018ff057819 */ /* 0x000fc80000011600 */
[----:B------:R-:W-:-:S04]  /*112e0*/  LOP3.LUT R4, R4, R5, RZ, 0xfc, !PT ;  /* 0x0000000504047212 */ /* 0x000fc800078efcff */
[----:B------:R-:W-:-:S07]  /*112f0*/  PRMT R0, R4, 0x7610, R0 ;  /* 0x0000761004007816 */ /* 0x000fce0000000000 */
.L_x_53850:
[----:B------:R-:W-:Y:S05]  /*11300*/  BSYNC B0 ;  /* 0x0000000000007941 */ /* 0x000fea0003800000 */
.L_x_53849:
[----:B------:R-:W-:Y:S01]  /*11310*/  STG.E.U8 desc[UR36][R2.64], R0 ;  /* 0x0000000002007986 */ /* 0x000fe2000c101124 */
[----:B------:R-:W-:Y:S05]  /*11320*/  EXIT ;  /* 0x000000000000794d */ /* 0x000fea0003800000 */
.L_x_53843:
        /* <DEDUP_REMOVED lines=26> */
.L_x_53826:
        /* <DEDUP_REMOVED lines=16> */
.L_x_53854:
[----:B------:R-:W-:Y:S05]  /*115d0*/  EXIT ;  /* 0x000000000000794d */ /* 0x000fea0003800000 */
.L_x_53853:
[----:B------:R-:W0:Y:S02]  /*115e0*/  F2I.U64.F64.TRUNC R16, R16 ;  /* 0x0000001000107311 */ /* 0x000e24000030d800 */
[----:B0-----:R-:W-:Y:S01]  /*115f0*/  STG.E.64 desc[UR36][R2.64], R16 ;  /* 0x0000001002007986 */ /* 0x001fe2000c101b24 */
[----:B------:R-:W-:Y:S05]  /*11600*/  EXIT ;  /* 0x000000000000794d */ /* 0x000fea0003800000 */
.L_x_53852:
[----:B------:R-:W0:Y:S02]  /*11610*/  F2I.U32.F64.TRUNC R17, R16 ;  /* 0x0000001000117311 */ /* 0x000e24000030d000 */
[----:B0-----:R-:W-:Y:S01]  /*11620*/  STG.E desc[UR36][R2.64], R17 ;  /* 0x0000001102007986 */ /* 0x001fe2000c101924 */
[----:B------:R-:W-:Y:S05]  /*11630*/  EXIT ;  /* 0x000000000000794d */ /* 0x000fea0003800000 */
        .type           $_ZN2at6native27unrolled_elementwise_kernelIZNS0_50_GLOBAL__N__2680c7bb_12_PowKernel_cu_7dd49032_316822pow_scalar_tensor_implIdEEvRNS_18TensorIteratorBaseEN3c107complexIT_EEEUlNS7_IdEEE_St5arrayIPcLm2EELi4E23TrivialOffsetCalculatorILi1EjESG_NS0_6memory12LoadWithCastILi1EEENSH_13StoreWithCastILi1EEEEEviS8_T0_T2_T3_T4_T5_$__internal_trig_reduction_slowpathd,@function
        .size           $_ZN2at6native27unrolled_elementwise_kernelIZNS0_50_GLOBAL__N__2680c7bb_12_PowKernel_cu_7dd49032_316822pow_scalar_tensor_implIdEEvRNS_18TensorIteratorBaseEN3c107complexIT_EEEUlNS7_IdEEE_St5arrayIPcLm2EELi4E23TrivialOffsetCalculatorILi1EjESG_NS0_6memory12LoadWithCastILi1EEENSH_13StoreWithCastILi1EEEEEviS8_T0_T2_T3_T4_T5_$__internal_trig_reduction_slowpathd,(.L_x_71548 - $_ZN2at6native27unrolled_elementwise_kernelIZNS0_50_GLOBAL__N__2680c7bb_12_PowKernel_cu_7dd49032_316822pow_scalar_tensor_implIdEEvRNS_18TensorIteratorBaseEN3c107complexIT_EEEUlNS7_IdEEE_St5arrayIPcLm2EELi4E23TrivialOffsetCalculatorILi1EjESG_NS0_6memory12LoadWithCastILi1EEENSH_13StoreWithCastILi1EEEEEviS8_T0_T2_T3_T4_T5_$__internal_trig_reduction_slowpathd)
$_ZN2at6native27unrolled_elementwise_kernelIZNS0_50_GLOBAL__N__2680c7bb_12_PowKernel_cu_7dd49032_316822pow_scalar_tensor_implIdEEvRNS_18TensorIteratorBaseEN3c107complexIT_EEEUlNS7_IdEEE_St5arrayIPcLm2EELi4E23TrivialOffsetCalculatorILi1EjESG_NS0_6memory12LoadWithCastILi1EEENSH_13StoreWithCastILi1EEEEEviS8_T0_T2_T3_T4_T5_$__internal_trig_reduction_slowpathd:
        /* <DEDUP_REMOVED lines=8> */
[C---:B------:R-:W-:Y:S01]  /*116c0*/  LOP3.LUT R13, R14.reuse, 0x7ff, RZ, 0xc0, !PT ;  /* 0x000007ff0e0d7812 */ /* 0x040fe200078ec0ff */
[----:B------:R-:W-:Y:S01]  /*116d0*/  VIADD R42, R14, 0xfffffc00 ;  /* 0xfffffc000e2a7836 */ /* 0x000fe20000000000 */
[----:B------:R-:W-:Y:S01]  /*116e0*/  BSSY B0, `(.L_x_53856) ;  /* 0x0000037000007945 */ /* 0x000fe20003800000 */
[----:B------:R-:W-:Y:S02]  /*116f0*/  CS2R R14, SRZ ;  /* 0x00000000000e7805 */ /* 0x000fe4000001ff00 */
[----:B------:R-:W-:Y:S01]  /*11700*/  SHF.R.U32.HI R2, RZ, 0x6, R2 ;  /* 0x00000006ff027819 */ /* 0x000fe20000011602 */
[----:B------:R-:W-:-:S03]  /*11710*/  VIADD R13, R13, 0xfffffc00 ;  /* 0xfffffc000d0d7836 */ /* 0x000fc60000000000 */
[C---:B------:R-:W-:Y:S02]  /*11720*/  IADD3 R3, -R2.reuse, 0x10, RZ ;  /* 0x0000001002037810 */ /* 0x040fe40007ffe1ff */
[C---:B------:R-:W-:Y:S02]  /*11730*/  IADD3 R41, -R2.reuse, 0x13, RZ ;  /* 0x0000001302297810 */ /* 0x040fe40007ffe1ff */
[----:B------:R-:W-:Y:S02]  /*11740*/  ISETP.GT.AND P0, PT, R3, 0xe, PT ;  /* 0x0000000e0300780c */ /* 0x000fe40003f04270 */
[----:B------:R-:W-:Y:S02]  /*11750*/  IADD3 R21, -R2, 0xf, RZ ;  /* 0x0000000f02157810 */ /* 0x000fe40007ffe1ff */
[----:B------:R-:W-:Y:S02]  /*11760*/  SEL R41, R41, 0x12, !P0 ;  /* 0x0000001229297807 */ /* 0x000fe40004000000 */
[----:B------:R-:W-:-:S02]  /*11770*/  LOP3.LUT P0, R42, R42, 0x3f, RZ, 0xc0, !PT ;  /* 0x0000003f2a2a7812 */ /* 0x000fc4000780c0ff */
[----:B------:R-:W-:Y:S02]  /*11780*/  ISETP.GT.AND P1, PT, R3, R41, PT ;  /* 0x000000290300720c */ /* 0x000fe40003f24270 */
[----:B------:R-:W-:-:S04]  /*11790*/  SHF.R.U32.HI R3, RZ, 0x6, R13 ;  /* 0x00000006ff037819 */ /* 0x000fc8000001160d */
[----:B------:R-:W-:Y:S01]  /*117a0*/  IADD3 R43, -R3, 0xf, RZ ;  /* 0x0000000f032b7810 */ /* 0x000fe20007ffe1ff */
[----:B------:R-:W-:-:S06]  /*117b0*/  IMAD.MOV.U32 R3, RZ, RZ, R21 ;  /* 0x000000ffff037224 */ /* 0x000fcc00078e0015 */
[----:B------:R-:W-:Y:S05]  /*117c0*/  @P1 BRA `(.L_x_53857) ;  /* 0x0000000000a01947 */ /* 0x000fea0003800000 */
[----:B------:R-:W0:Y:S01]  /*117d0*/  LDC.64 R2, c[0x4][0x1b0] ;  /* 0x01006c00ff027b82 */ /* 0x000e220000000a00 */
[----:B------:R-:W-:Y:S01]  /*117e0*/  IMAD.MOV.U32 R37, RZ, RZ, R1 ;  /* 0x000000ffff257224 */ /* 0x000fe200078e0001 */
[----:B------:R-:W-:Y:S01]  /*117f0*/  CS2R R14, SRZ ;  /* 0x00000000000e7805 */ /* 0x000fe2000001ff00 */
[----:B0-----:R-:W-:-:S04]  /*11800*/  IMAD.WIDE R2, R21, 0x8, R2 ;  /* 0x0000000815027825 */ /* 0x001fc800078e0202 */
[----:B------:R-:W-:Y:S01]  /*11810*/  IMAD.MOV.U32 R36, RZ, RZ, R2 ;  /* 0x000000ffff247224 */ /* 0x000fe200078e0002 */
[C---:B------:R-:W-:Y:S01]  /*11820*/  SHF.L.U64.HI R2, R12.reuse, 0xb, R20 ;  /* 0x0000000b0c027819 */ /* 0x040fe20000010214 */
[----:B------:R-:W-:Y:S02]  /*11830*/  IMAD.MOV.U32 R13, RZ, RZ, R3 ;  /* 0x000000ffff0d7224 */ /* 0x000fe400078e0003 */
[----:B------:R-:W-:Y:S01]  /*11840*/  IMAD.SHL.U32 R12, R12, 0x800, RZ ;  /* 0x000008000c0c7824 */ /* 0x000fe200078e00ff */
[----:B------:R-:W-:Y:S01]  /*11850*/  LOP3.LUT R2, R2, 0x80000000, RZ, 0xfc, !PT ;  /* 0x8000000002027812 */ /* 0x000fe200078efcff */
[----:B------:R-:W-:-:S07]  /*11860*/  IMAD.MOV.U32 R3, RZ, RZ, R21 ;  /* 0x000000ffff037224 */ /* 0x000fce00078e0015 */
.L_x_53858:
[----:B------:R-:W0:Y:S02]  /*11870*/  LDC.64 R20, c[0x0][0x208] ;  /* 0x00008200ff147b82 */ /* 0x000e240000000a00 */
[----:B0-----:R-:W-:Y:S01]  /*11880*/  R2UR UR4, R20 ;  /* 0x00000000140472ca */ /* 0x001fe200000e0000 */
[----:B------:R-:W-:Y:S01]  /*11890*/  IMAD.MOV.U32 R20, RZ, RZ, R36 ;  /* 0x000000ffff147224 */ /* 0x000fe200078e0024 */
[----:B------:R-:W-:Y:S01]  /*118a0*/  R2UR UR5, R21 ;  /* 0x00000000150572ca */ /* 0x000fe200000e0000 */
[----:B------:R-:W-:-:S12]  /*118b0*/  IMAD.MOV.U32 R21, RZ, RZ, R13 ;  /* 0x000000ffff157224 */ /* 0x000fd800078e000d */
[----:B------:R-:W2:Y:S01]  /*118c0*/  LDG.E.64.CONSTANT R20, desc[UR4][R20.64] ;  /* 0x0000000414147981 */ /* 0x000ea2000c1e9b00 */
[----:B------:R-:W-:Y:S02]  /*118d0*/  VIADD R3, R3, 0x1 ;  /* 0x0000000103037836 */ /* 0x000fe40000000000 */
[----:B--2---:R-:W-:-:S04]  /*118e0*/  IMAD.WIDE.U32 R14, P1, R20, R12, R14 ;  /* 0x0000000c140e7225 */ /* 0x004fc8000782000e */
[----:B------:R-:W-:Y:S02]  /*118f0*/  IMAD R39, R20, R2, RZ ;  /* 0x0000000214277224 */ /* 0x000fe400078e02ff */
[----:B------:R-:W-:-:S03]  /*11900*/  IMAD R40, R21, R12, RZ ;  /* 0x0000000c15287224 */ /* 0x000fc600078e02ff */
[----:B------:R-:W-:-:S04]  /*11910*/  IADD3 R39, P3, R39, R15, RZ ;  /* 0x0000000f27277210 */ /* 0x000fc80007f7e0ff */
[----:B------:R-:W-:-:S05]  /*11920*/  IADD3 R15, P4, R40, R39, RZ ;  /* 0x00000027280f7210 */ /* 0x000fca0007f9e0ff */
[----:B------:R0:W-:Y:S02]  /*11930*/  STL.64 [R37], R14 ;  /* 0x0000000e25007387 */ /* 0x0001e40000100a00 */
[----:B0-----:R-:W-:-:S04]  /*11940*/  IMAD.HI.U32 R14, R20, R2, RZ ;  /* 0x00000002140e7227 */ /* 0x001fc800078e00ff */
[----:B------:R-:W-:-:S04]  /*11950*/  IMAD.HI.U32 R15, R21, R12, RZ ;  /* 0x0000000c150f7227 */ /* 0x000fc800078e00ff */
[----:B------:R-:W-:Y:S02]  /*11960*/  IMAD.X R14, RZ, RZ, R14, P1 ;  /* 0x000000ffff0e7224 */ /* 0x000fe400008e060e */
[----:B------:R-:W-:-:S03]  /*11970*/  IMAD.HI.U32 R20, R21, R2, RZ ;  /* 0x0000000215147227 */ /* 0x000fc600078e00ff */
[----:B------:R-:W-:Y:S01]  /*11980*/  IADD3.X R14, P1, R15, R14, RZ, P3, !PT ;  /* 0x0000000e0f0e7210 */ /* 0x000fe20001f3e4ff */
[----:B------:R-:W-:Y:S01]  /*11990*/  IMAD R15, R21, R2, RZ ;  /* 0x00000002150f7224 */ /* 0x000fe200078e02ff */
[----:B------:R-:W-:Y:S01]  /*119a0*/  ISETP.GE.AND P3, PT, R3, R41, PT ;  /* 0x000000290300720c */ /* 0x000fe20003f66270 */
[----:B------:R-:W-:-:S03]  /*119b0*/  VIADD R37, R37, 0x8 ;  /* 0x0000000825257836 */ /* 0x000fc60000000000 */
[----:B------:R-:W-:Y:S01]  /*119c0*/  IADD3.X R15, P4, R15, R14, RZ, P4, !PT ;  /* 0x0000000e0f0f7210 */ /* 0x000fe2000279e4ff */
[----:B------:R-:W-:Y:S01]  /*119d0*/  IMAD.X R14, RZ, RZ, R20, P1 ;  /* 0x000000ffff0e7224 */ /* 0x000fe200008e0614 */
[----:B------:R-:W-:-:S03]  /*119e0*/  IADD3 R36, P1, R36, 0x8, RZ ;  /* 0x0000000824247810 */ /* 0x000fc60007f3e0ff */
[----:B------:R-:W-:Y:S02]  /*119f0*/  IMAD.X R14, RZ, RZ, R14, P4 ;  /* 0x000000ffff0e7224 */ /* 0x000fe400020e060e */
[----:B------:R-:W-:-:S03]  /*11a00*/  IMAD.X R13, RZ, RZ, R13, P1 ;  /* 0x000000ffff0d7224 */ /* 0x000fc600008e060d */
[----:B------:R-:W-:-:S04]  /*11a10*/  LOP3.LUT R15, R15, R14, RZ, 0x3c, !PT ;  /* 0x0000000e0f0f7212 */ /* 0x000fc800078e3cff */
[----:B------:R-:W-:-:S04]  /*11a20*/  LOP3.LUT R14, R15, R14, RZ, 0x3c, !PT ;  /* 0x0000000e0f0e7212 */ /* 0x000fc800078e3cff */
[----:B------:R-:W-:Y:S01]  /*11a30*/  LOP3.LUT R15, R15, R14, RZ, 0x3c, !PT ;  /* 0x0000000e0f0f7212 */ /* 0x000fe200078e3cff */
[----:B------:R-:W-:Y:S06]  /*11a40*/  @!P3 BRA `(.L_x_53858) ;  /* 0xfffffffc0088b947 */ /* 0x000fec000383ffff */
.L_x_53857:
[----:B------:R-:W-:Y:S05]  /*11a50*/  BSYNC B0 ;  /* 0x0000000000007941 */ /* 0x000fea0003800000 */
.L_x_53856:
[----:B------:R-:W-:-:S04]  /*11a60*/  IMAD.IADD R3, R3, 0x1, -R43 ;  /* 0x0000000103037824 */ /* 0x000fc800078e0a2b */
[----:B------:R-:W-:-:S05]  /*11a70*/  IMAD R3, R3, 0x8, R1 ;  /* 0x0000000803037824 */ /* 0x000fca00078e0201 */
[----:B------:R0:W-:Y:S04]  /*11a80*/  STL.64 [R3], R14 ;  /* 0x0000000e03007387 */ /* 0x0001e80000100a00 */
[----:B------:R-:W2:Y:S04]  /*11a90*/  LDL.64 R12, [R1+0x18] ;  /* 0x00001800010c7983 */ /* 0x000ea80000100a00 */
[----:B0-----:R-:W3:Y:S04]  /*11aa0*/  LDL.64 R2, [R1+0x10] ;  /* 0x0000100001027983 */ /* 0x001ee80000100a00 */
[----:B------:R-:W4:Y:S01]  /*11ab0*/  @P0 LDL.64 R14, [R1+0x8] ;  /* 0x00000800010e0983 */ /* 0x000f220000100a00 */
[----:B------:R-:W-:Y:S01]  /*11ac0*/  @P0 IADD3 R20, -R42, 0x40, RZ ;  /* 0x000000402a140810 */ /* 0x000fe20007ffe1ff */
[----:B------:R-:W-:Y:S01]  /*11ad0*/  UMOV UR4, URZ ;  /* 0x0000003f00047c82 */ /* 0x000fe20008000000 */
[----:B---3--:R-:W-:-:S02]  /*11ae0*/  @P0 SHF.L.U32 R37, R2, R42, RZ ;  /* 0x0000002a02250219 */ /* 0x008fc400000006ff */
[-CC-:B----4-:R-:W-:Y:S02]  /*11af0*/  @P0 SHF.R.U64 R14, R14, R20.reuse, R15.reuse ;  /* 0x000000140e0e0219 */ /* 0x190fe4000000120f */
[-C--:B------:R-:W-:Y:S02]  /*11b00*/  @P0 SHF.R.U32.HI R21, RZ, R20.reuse, R15 ;  /* 0x00000014ff150219 */ /* 0x080fe4000001160f */
[C-C-:B------:R-:W-:Y:S02]  /*11b10*/  @P0 SHF.R.U64 R36, R2.reuse, R20, R3.reuse ;  /* 0x0000001402240219 */ /* 0x140fe40000001203 */
[-C--:B------:R-:W-:Y:S02]  /*11b20*/  @P0 SHF.L.U64.HI R15, R2, R42.reuse, R3 ;  /* 0x0000002a020f0219 */ /* 0x080fe40000010203 */
[----:B------:R-:W-:Y:S02]  /*11b30*/  @P0 LOP3.LUT R2, R14, R37, RZ, 0xfc, !PT ;  /* 0x000000250e020212 */ /* 0x000fe400078efcff */
[----:B--2---:R-:W-:-:S02]  /*11b40*/  @P0 SHF.L.U32 R14, R12, R42, RZ ;  /* 0x0000002a0c0e0219 */ /* 0x004fc400000006ff */
[----:B------:R-:W-:Y:S02]  /*11b50*/  @P0 SHF.R.U32.HI R20, RZ, R20, R3 ;  /* 0x00000014ff140219 */ /* 0x000fe40000011603 */
[----:B------:R-:W-:Y:S02]  /*11b60*/  @P0 SHF.L.U64.HI R42, R12, R42, R13 ;  /* 0x0000002a0c2a0219 */ /* 0x000fe4000001020d */
[----:B------:R-:W-:Y:S02]  /*11b70*/  @P0 LOP3.LUT R3, R21, R15, RZ, 0xfc, !PT ;  /* 0x0000000f15030212 */ /* 0x000fe400078efcff */
[----:B------:R-:W-:Y:S01]  /*11b80*/  @P0 LOP3.LUT R12, R14, R36, RZ, 0xfc, !PT ;  /* 0x000000240e0c0212 */ /* 0x000fe200078efcff */
[C---:B------:R-:W-:Y:S01]  /*11b90*/  IMAD.SHL.U32 R14, R2.reuse, 0x4, RZ ;  /* 0x00000004020e7824 */ /* 0x040fe200078e00ff */
[--C-:B------:R-:W-:Y:S02]  /*11ba0*/  SHF.L.U64.HI R15, R2, 0x2, R3.reuse ;  /* 0x00000002020f7819 */ /* 0x100fe40000010203 */
[----:B------:R-:W-:Y:S01]  /*11bb0*/  SHF.R.U32.HI R3, RZ, 0x1e, R3 ;  /* 0x0000001eff037819 */ /* 0x000fe20000011603 */
[----:B------:R-:W-:Y:S01]  /*11bc0*/  IMAD.SHL.U32 R2, R12, 0x4, RZ ;  /* 0x000000040c027824 */ /* 0x000fe200078e00ff */
[----:B------:R-:W-:-:S02]  /*11bd0*/  @P0 LOP3.LUT R13, R42, R20, RZ, 0xfc, !PT ;  /* 0x000000142a0d0212 */ /* 0x000fc400078efcff */
[----:B------:R-:W-:Y:S02]  /*11be0*/  IADD3 RZ, P0, RZ, -R14, RZ ;  /* 0x8000000effff7210 */ /* 0x000fe40007f1e0ff */
[----:B------:R-:W-:Y:S02]  /*11bf0*/  LOP3.LUT R20, RZ, R15, RZ, 0x33, !PT ;  /* 0x0000000fff147212 */ /* 0x000fe400078e33ff */
[----:B------:R-:W-:Y:S02]  /*11c00*/  LOP3.LUT R3, R3, R2, RZ, 0xfc, !PT ;  /* 0x0000000203037212 */ /* 0x000fe400078efcff */
[----:B------:R-:W-:Y:S02]  /*11c10*/  IADD3.X R21, P0, RZ, R20, RZ, P0, !PT ;  /* 0x00000014ff157210 */ /* 0x000fe4000071e4ff */
[----:B------:R-:W-:Y:S02]  /*11c20*/  SHF.L.U64.HI R2, R12, 0x2, R13 ;  /* 0x000000020c027819 */ /* 0x000fe4000001020d */
        /* <DEDUP_REMOVED lines=19> */
[-C--:B------:R-:W-:Y:S02]  /*11d60*/  SHF.L.U32 R21, R12, R3.reuse, RZ ;  /* 0x000000030c157219 */ /* 0x080fe400000006ff */
        /* <DEDUP_REMOVED lines=41> */
.L_x_53855:
[----:B------:R-:W-:Y:S02]  /*12000*/  IMAD.MOV.U32 R39, RZ, RZ, 0x0 ;  /* 0x00000000ff277424 */ /* 0x000fe400078e00ff */
[----:B------:R-:W-:Y:S02]  /*12010*/  IMAD.MOV.U32 R0, RZ, RZ, R13 ;  /* 0x000000ffff007224 */ /* 0x000fe400078e000d */
[----:B------:R-:W-:Y:S02]  /*12020*/  IMAD.MOV.U32 R2, RZ, RZ, R12 ;  /* 0x000000ffff027224 */ /* 0x000fe400078e000c */
[----:B------:R-:W-:Y:S01]  /*12030*/  IMAD.MOV.U32 R3, RZ, RZ, R20 ;  /* 0x000000ffff037224 */ /* 0x000fe200078e0014 */
[----:B------:R-:W-:Y:S06]  /*12040*/  RET.REL.NODEC R38 `(_ZN2at6native27unrolled_elementwise_kernelIZNS0_50_GLOBAL__N__2680c7bb_12_PowKernel_cu_7dd49032_316822pow_scalar_tensor_implIdEEvRNS_18TensorIteratorBaseEN3c107complexIT_EEEUlNS7_IdEEE_St5arrayIPcLm2EELi4E23TrivialOffsetCalculatorILi1EjESG_NS0_6memory12LoadWithCastILi1EEENSH_13StoreWithCastILi1EEEEEviS8_T0_T2_T3_T4_T5_) ;  /* 0xfffffedc26ec7950 */ /* 0x000fec0003c3ffff */
.L_x_53859:
        /* <DEDUP_REMOVED lines=11> */
.L_x_71548:


//--------------------- .text._ZN2at6native18elementwise_kernelILi128ELi2EZNS0_22gpu_kernel_impl_nocastIZNS0_50_GLOBAL__N__2680c7bb_12_PowKernel_cu_7dd49032_316822pow_scalar_tensor_implIdEEvRNS_18TensorIteratorBaseEN3c107complexIT_EEEUlNS8_IdEEE_EEvS6_RKS9_EUliE_EEviT1_ --------------------------
	.section	.text._ZN2at6native18elementwise_kernelILi128ELi2EZNS0_22gpu_kernel_impl_nocastIZNS0_50_GLOBAL__N__2680c7bb_12_PowKernel_cu_7dd49032_316822pow_scalar_tensor_implIdEEvRNS_18TensorIteratorBaseEN3c107complexIT_EEEUlNS8_IdEEE_EEvS6_RKS9_EUliE_EEviT1_,"ax",@progbits
	.align	128
        .global         _ZN2at6native18elementwise_kernelILi128ELi2EZNS0_22gpu_kernel_impl_nocastIZNS0_50_GLOBAL__N__2680c7bb_12_PowKernel_cu_7dd49032_316822pow_scalar_tensor_implIdEEvRNS_18TensorIteratorBaseEN3c107complexIT_EEEUlNS8_IdEEE_EEvS6_RKS9_EUliE_EEviT1_
        .type           _ZN2at6native18elementwise_kernelILi128ELi2EZNS0_22gpu_kernel_impl_nocastIZNS0_50_GLOBAL__N__2680c7bb_12_PowKernel_cu_7dd49032_316822pow_scalar_tensor_implIdEEvRNS_18TensorIteratorBaseEN3c107complexIT_EEEUlNS8_IdEEE_EEvS6_RKS9_EUliE_EEviT1_,@function
        .size           _ZN2at6native18elementwise_kernelILi128ELi2EZNS0_22gpu_kernel_impl_nocastIZNS0_50_GLOBAL__N__2680c7bb_12_PowKernel_cu_7dd49032_316822pow_scalar_tensor_implIdEEvRNS_18TensorIteratorBaseEN3c107complexIT_EEEUlNS8_IdEEE_EEvS6_RKS9_EUliE_EEviT1_,(.L_x_71549 - _ZN2at6native18elementwise_kernelILi128ELi2EZNS0_22gpu_kernel_impl_nocastIZNS0_50_GLOBAL__N__2680c7bb_12_PowKernel_cu_7dd49032_316822pow_scalar_tensor_implIdEEvRNS_18TensorIteratorBaseEN3c107complexIT_EEEUlNS8_IdEEE_EEvS6_RKS9_EUliE_EEviT1_)
        .other          _ZN2at6native18elementwise_kernelILi128ELi2EZNS0_22gpu_kernel_impl_nocastIZNS0_50_GLOBAL__N__2680c7bb_12_PowKernel_cu_7dd49032_316822pow_scalar_tensor_implIdEEvRNS_18TensorIteratorBaseEN3c107complexIT_EEEUlNS8_IdEEE_EEvS6_RKS9_EUliE_EEviT1_,@"STO_CUDA_ENTRY STV_DEFAULT"
_ZN2at6native18elementwise_kernelILi128ELi2EZNS0_22gpu_kernel_impl_nocastIZNS0_50_GLOBAL__N__2680c7bb_12_PowKernel_cu_7dd49032_316822pow_scalar_tensor_implIdEEvRNS_18TensorIteratorBaseEN3c107complexIT_EEEUlNS8_IdEEE_EEvS6_RKS9_EUliE_EEviT1_:
.text._ZN2at6native18elementwise_kernelILi128ELi2EZNS0_22gpu_kernel_impl_nocastIZNS0_50_GLOBAL__N__2680c7bb_12_PowKernel_cu_7dd49032_316822pow_scalar_tensor_implIdEEvRNS_18TensorIteratorBaseEN3c107complexIT_EEEUlNS8_IdEEE_EEvS6_RKS9_EUliE_EEviT1_:
        /* <DEDUP_REMOVED lines=302> */
[----:B------:R-:W-:Y:S01]  /*12e0*/  @P0 IMAD.MOV.U32 R4, RZ, RZ, RZ ;  /* 0x000000ffff040224 */ /* 0x000fe200078e00ff */
[----:B------:R-:W-:-:S06]  /*12f0*/  IADD3 R7, -R5, RZ, RZ ;  /* 0x000000ff05077210 */ /* 0x000fcc0007ffe1ff */
        /* <DEDUP_REMOVED lines=11> */
.L_x_53862:
[----:B------:R-:W-:Y:S01]  /*13b0*/  ULDC.64 UR4, c[0x0][0x420] ;  /* 0x0001080000047ab9 */ /* 0x000fe20000000a00 */
[----:B------:R-:W-:Y:S01]  /*13c0*/  ULDC.64 UR8, c[0x0][0x430] ;  /* 0x00010c0000087ab9 */ /* 0x000fe20000000a00 */
[----:B------:R-:W-:-:S05]  /*13d0*/  IADD3 R4, P0, R0, UR4, RZ ;  /* 0x0000000400047c10 */ /* 0x000fca000ff1e0ff */
[----:B------:R-:W-:Y:S01]  /*13e0*/  IMAD.X R5, RZ, RZ, UR5, P0 ;  /* 0x00000005ff057e24 */ /* 0x000fe200080e06ff */
[----:B------:R-:W-:-:S05]  /*13f0*/  ULDC.64 UR4, c[0x0][0x438] ;  /* 0x00010e0000047ab9 */ /* 0x000fca0000000a00 */
[----:B------:R-:W2:Y:S01]  /*1400*/  LDG.E.128 R4, desc[UR6][R4.64] ;  /* 0x0000000604047981 */ /* 0x000ea2000c1e1d00 */
[----:B------:R-:W-:Y:S01]  /*1410*/  BSSY B2, `(.L_x_53863) ;  /* 0x0000228000027945 */ /* 0x000fe20003800000 */
[----:B--2---:R-:W-:Y:S02]  /*1420*/  DMUL R10, R4, UR4 ;  /* 0x00000004040a7c28 */ /* 0x004fe40008000000 */
[----:B------:R-:W-:Y:S01]  /*1430*/  DMUL R2, R6, UR4 ;  /* 0x0000000406027c28 */ /* 0x000fe20008000000 */
[----:B------:R-:W-:Y:S02]  /*1440*/  ULDC.64 UR4, c[0x0][0x418] ;  /* 0x0001060000047ab9 */ /* 0x000fe40000000a00 */
[----:B------:R-:W-:-:S03]  /*1450*/  IADD3 R8, P1, R9, UR4, RZ ;  /* 0x0000000409087c10 */ /* 0x000fc6000ff3e0ff */
[----:B------:R-:W-:Y:S01]  /*1460*/  DFMA R10, R6, UR8, R10 ;  /* 0x00000008060a7c2b */ /* 0x000fe2000800000a */
[----:B------:R-:W-:Y:S01]  /*1470*/  IADD3.X R9, RZ, UR5, RZ, P1, !PT ;  /* 0x00000005ff097c10 */ /* 0x000fe20008ffe4ff */
        /* <DEDUP_REMOVED lines=13> */
[----:B------:R-:W-:Y:S01]  /*1550*/  MOV R5, 0x3ff71547 ;  /* 0x3ff7154700057802 */ /* 0x000fe20000000f00 */
        /* <DEDUP_REMOVED lines=58> */
.L_x_53869:
[----:B------:R-:W-:Y:S05]  /*1900*/  BSYNC B0 ;  /* 0x0000000000007941 */ /* 0x000fea0003800000 */
.L_x_53868:
        /* <DEDUP_REMOVED lines=21> */
[----:B------:R-:W-:Y:S05]  /*1a60*/  CALL.REL.NOINC `($_ZN2at6native18elementwise_kernelILi128ELi2EZNS0_22gpu_kernel_impl_nocastIZNS0_50_GLOBAL__N__2680c7bb_12_PowKernel_cu_7dd49032_316822pow_scalar_tensor_implIdEEvRNS_18TensorIteratorBaseEN3c107complexIT_EEEUlNS8_IdEEE_EEvS6_RKS9_EUliE_EEviT1_$__internal_trig_reduction_slowpathd) ;  /* 0x0000005000b07944 */ /* 0x000fea0003c00000 */
[----:B------:R-:W-:Y:S01]  /*1a70*/  IMAD.MOV.U32 R4, RZ, RZ, R2 ;  /* 0x000000ffff047224 */ /* 0x000fe200078e0002 */
[----:B------:R-:W-:Y:S01]  /*1a80*/  MOV R2, R18 ;  /* 0x0000001200027202 */ /* 0x000fe20000000f00 */
[----:B------:R-:W-:Y:S01]  /*1a90*/  IMAD.MOV.U32 R3, RZ, RZ, R19 ;  /* 0x000000ffff037224 */ /* 0x000fe200078e0013 */
[----:B------:R-:W-:Y:S06]  /*1aa0*/  BRA `(.L_x_53872) ;  /* 0x0000000000087947 */ /* 0x000fec0003800000 */
.L_x_53871:
[----:B------:R-:W-:Y:S01]  /*1ab0*/  DMUL R2, RZ, R10 ;  /* 0x0000000aff027228 */ /* 0x000fe20000000000 */
[----:B------:R-:W-:-:S10]  /*1ac0*/  IMAD.MOV.U32 R4, RZ, RZ, RZ ;  /* 0x000000ffff047224 */ /* 0x000fd400078e00ff */
.L_x_53872:
[----:B------:R-:W-:Y:S05]  /*1ad0*/  BSYNC B3 ;  /* 0x0000000000037941 */ /* 0x000fea0003800000 */
.L_x_53870:
        /* <DEDUP_REMOVED lines=44> */
[----:B------:R-:W-:Y:S05]  /*1da0*/  CALL.REL.NOINC `($_ZN2at6native18elementwise_kernelILi128ELi2EZNS0_22gpu_kernel_impl_nocastIZNS0_50_GLOBAL__N__2680c7bb_12_PowKernel_cu_7dd49032_316822pow_scalar_tensor_implIdEEvRNS_18TensorIteratorBaseEN3c107complexIT_EEEUlNS8_IdEEE_EEvS6_RKS9_EUliE_EEviT1_$__internal_trig_reduction_slowpathd) ;  /* 0x0000004c00e07944 */ /* 0x000fea0003c00000 */
[----:B------:R-:W-:Y:S01]  /*1db0*/  MOV R0, R2 ;  /* 0x0000000200007202 */ /* 0x000fe20000000f00 */
[----:B------:R-:W-:Y:S02]  /*1dc0*/  IMAD.MOV.U32 R2, RZ, RZ, R18 ;  /* 0x000000ffff027224 */ /* 0x000fe400078e0012 */
[----:B------:R-:W-:Y:S01]  /*1dd0*/  IMAD.MOV.U32 R3, RZ, RZ, R19 ;  /* 0x000000ffff037224 */ /* 0x000fe200078e0013 */
[----:B------:R-:W-:Y:S06]  /*1de0*/  BRA `(.L_x_53875) ;  /* 0x0000000000087947 */ /* 0x000fec0003800000 */
.L_x_53874:
[----:B------:R-:W-:Y:S01]  /*1df0*/  DMUL R2, RZ, R10 ;  /* 0x0000000aff027228 */ /* 0x000fe20000000000 */
[----:B------:R-:W-:-:S10]  /*1e00*/  MOV R0, RZ ;  /* 0x000000ff00007202 */ /* 0x000fd40000000f00 */
.L_x_53875:
[----:B------:R-:W-:Y:S05]  /*1e10*/  BSYNC B3 ;  /* 0x0000000000037941 */ /* 0x000fea0003800000 */
.L_x_53873:
        /* <DEDUP_REMOVED lines=25> */
.L_x_53867:
        /* <DEDUP_REMOVED lines=55> */
[----:B------:R-:W-:Y:S02]  /*2320*/  @!P0 MOV R2, R12 ;  /* 0x0000000c00028202 */ /* 0x000fe40000000f00 */
[----:B------:R-:W-:Y:S02]  /*2330*/  @!P0 SHF.R.S32.HI R3, RZ, 0x1, R0 ;  /* 0x00000001ff038819 */ /* 0x000fe40000011400 */
[----:B------:R-:W-:-:S03]  /*2340*/  FSEL R25, R7, RZ, P1 ;  /* 0x000000ff07197208 */ /* 0x000fc60000800000 */
[----:B------:R-:W-:Y:S02]  /*2350*/  @!P0 IMAD.IADD R4, R4, 0x1, -R3 ;  /* 0x0000000104048824 */ /* 0x000fe400078e0a03 */
[----:B------:R-:W-:-:S03]  /*2360*/  @!P0 IMAD R3, R3, 0x100000, R13 ;  /* 0x0010000003038824 */ /* 0x000fc600078e020d */
[----:B------:R-:W-:Y:S01]  /*2370*/  @!P0 LEA R5, R4, 0x3ff00000, 0x14 ;  /* 0x3ff0000004058811 */ /* 0x000fe200078ea0ff */
[----:B------:R-:W-:-:S06]  /*2380*/  @!P0 IMAD.MOV.U32 R4, RZ, RZ, RZ ;  /* 0x000000ffff048224 */ /* 0x000fcc00078e00ff */
[----:B------:R-:W-:-:S11]  /*2390*/  @!P0 DMUL R24, R2, R4 ;  /* 0x0000000402188228 */ /* 0x000fd60000000000 */
.L_x_53878:
[----:B------:R-:W-:Y:S05]  /*23a0*/  BSYNC B0 ;  /* 0x0000000000007941 */ /* 0x000fea0003800000 */
.L_x_53877:
        /* <DEDUP_REMOVED lines=19> */
[----:B------:R-:W-:Y:S02]  /*24e0*/  MOV R13, R11 ;  /* 0x0000000b000d7202 */ /* 0x000fe40000000f00 */
[----:B------:R-:W-:-:S07]  /*24f0*/  MOV R14, 0x2510 ;  /* 0x00002510000e7802 */ /* 0x000fce0000000f00 */
[----:B------:R-:W-:Y:S05]  /*2500*/  CALL.REL.NOINC `($_ZN2at6native18elementwise_kernelILi128ELi2EZNS0_22gpu_kernel_impl_nocastIZNS0_50_GLOBAL__N__2680c7bb_12_PowKernel_cu_7dd49032_316822pow_scalar_tensor_implIdEEvRNS_18TensorIteratorBaseEN3c107complexIT_EEEUlNS8_IdEEE_EEvS6_RKS9_EUliE_EEviT1_$__internal_trig_reduction_slowpathd) ;  /* 0x0000004800087944 */ /* 0x000fea0003c00000 */
[----:B------:R-:W-:Y:S01]  /*2510*/  IMAD.MOV.U32 R4, RZ, RZ, R2 ;  /* 0x000000ffff047224 */ /* 0x000fe200078e0002 */
[----:B------:R-:W-:Y:S01]  /*2520*/  MOV R3, R19 ;  /* 0x0000001300037202 */ /* 0x000fe20000000f00 */
[----:B------:R-:W-:Y:S01]  /*2530*/  IMAD.MOV.U32 R2, RZ, RZ, R18 ;  /* 0x000000ffff027224 */ /* 0x000fe200078e0012 */
[----:B------:R-:W-:Y:S06]  /*2540*/  BRA `(.L_x_53881) ;  /* 0x0000000000087947 */ /* 0x000fec0003800000 */
.L_x_53880:
[----:B------:R-:W-:Y:S01]  /*2550*/  DMUL R2, RZ, R10 ;  /* 0x0000000aff027228 */ /* 0x000fe20000000000 */
[----:B------:R-:W-:-:S10]  /*2560*/  IMAD.MOV.U32 R4, RZ, RZ, RZ ;  /* 0x000000ffff047224 */ /* 0x000fd400078e00ff */
.L_x_53881:
[----:B------:R-:W-:Y:S05]  /*2570*/  BSYNC B3 ;  /* 0x0000000000037941 */ /* 0x000fea0003800000 */
.L_x_53879:
        /* <DEDUP_REMOVED lines=49> */
.L_x_53883:
[----:B------:R-:W-:Y:S01]  /*2890*/  DMUL R2, RZ, R10 ;  /* 0x0000000aff027228 */ /* 0x000fe20000000000 */
[----:B------:R-:W-:-:S10]  /*28a0*/  IMAD.MOV.U32 R0, RZ, RZ, RZ ;  /* 0x000000ffff007224 */ /* 0x000fd400078e00ff */
.L_x_53884:
[----:B------:R-:W-:Y:S05]  /*28b0*/  BSYNC B3 ;  /* 0x0000000000037941 */ /* 0x000fea0003800000 */
.L_x_53882:
        /* <DEDUP_REMOVED lines=28> */
[----:B------:R-:W-:-:S03]  /*2a80*/  IADD3 R6, R6, -R7, RZ ;  /* 0x8000000706067210 */ /* 0x000fc60007ffe0ff */
        /* <DEDUP_REMOVED lines=10> */
.L_x_53866:
        /* <DEDUP_REMOVED lines=11> */
.L_x_53885:
[----:B------:R-:W-:-:S10]  /*2be0*/  DADD R4, R10, -R10 ;  /* 0x000000000a047229 */ /* 0x000fd4000000080a */
[----:B------:R-:W-:Y:S01]  /*2bf0*/  IMAD.MOV.U32 R6, RZ, RZ, R4 ;  /* 0x000000ffff067224 */ /* 0x000fe200078e0004 */
[----:B------:R-:W-:Y:S01]  /*2c00*/  MOV R7, R5 ;  /* 0x0000000500077202 */ /* 0x000fe20000000f00 */
[----:B------:R-:W-:Y:S06]  /*2c10*/  BRA `(.L_x_53876) ;  /* 0x00000008009c7947 */ /* 0x000fec0003800000 */
.L_x_53865:
        /* <DEDUP_REMOVED lines=27> */
.L_x_53887:
[----:B------:R-:W-:Y:S01]  /*2dd0*/  DMUL R2, RZ, R10 ;  /* 0x0000000aff027228 */ /* 0x000fe20000000000 */
[----:B------:R-:W-:-:S10]  /*2de0*/  MOV R4, RZ ;  /* 0x000000ff00047202 */ /* 0x000fd40000000f00 */
.L_x_53888:
[----:B------:R-:W-:Y:S05]  /*2df0*/  BSYNC B3 ;  /* 0x0000000000037941 */ /* 0x000fea0003800000 */
.L_x_53886:
        /* <DEDUP_REMOVED lines=45> */
[----:B------:R-:W-:Y:S02]  /*30d0*/  IMAD.MOV.U32 R6, RZ, RZ, R18 ;  /* 0x000000ffff067224 */ /* 0x000fe400078e0012 */
[----:B------:R-:W-:Y:S01]  /*30e0*/  IMAD.MOV.U32 R7, RZ, RZ, R19 ;  /* 0x000000ffff077224 */ /* 0x000fe200078e0013 */
[----:B------:R-:W-:Y:S06]  /*30f0*/  BRA `(.L_x_53891) ;  /* 0x0000000000087947 */ /* 0x000fec0003800000 */
.L_x_53890:
[----:B------:R-:W-:Y:S01]  /*3100*/  DMUL R6, RZ, R10 ;  /* 0x0000000aff067228 */ /* 0x000fe20000000000 */
[----:B------:R-:W-:-:S10]  /*3110*/  MOV R2, RZ ;  /* 0x000000ff00027202 */ /* 0x000fd40000000f00 */
.L_x_53891:
[----:B------:R-:W-:Y:S05]  /*3120*/  BSYNC B3 ;  /* 0x0000000000037941 */ /* 0x000fea0003800000 */
.L_x_53889:
        /* <DEDUP_REMOVED lines=24> */
.L_x_53864:
        /* <DEDUP_REMOVED lines=59> */
.L_x_53893:
[----:B------:R-:W-:Y:S05]  /*3660*/  BSYNC B0 ;  /* 0x0000000000007941 */ /* 0x000fea0003800000 */
.L_x_53892:
[----:B------:R-:W-:Y:S01]  /*3670*/  IMAD.MOV.U32 R6, RZ, RZ, R10 ;  /* 0x000000ffff067224 */ /* 0x000fe200078e000a */
[----:B------:R-:W-:-:S07]  /*3680*/  MOV R7, R11 ;  /* 0x0000000b00077202 */ /* 0x000fce0000000f00 */
.L_x_53876:
[----:B------:R-:W-:Y:S05]  /*3690*/  BSYNC B2 ;  /* 0x0000000000027941 */ /* 0x000fea0003800000 */
.L_x_53863:
[----:B------:R-:W0:Y:S01]  /*36a0*/  S2R R0, SR_TID.X ;  /* 0x0000000000007919 */ /* 0x000e220000002100 */
[----:B------:R-:W0:Y:S01]  /*36b0*/  S2R R3, SR_CTAID.X ;  /* 0x0000000000037919 */ /* 0x000e220000002500 */
[----:B------:R1:W-:Y:S01]  /*36c0*/  STG.E.128 desc[UR6][R8.64], R4 ;  /* 0x0000000408007986 */ /* 0x0003e2000c101d06 */
[----:B0-----:R-:W-:-:S04]  /*36d0*/  IMAD R0, R3, 0x100, R0 ;  /* 0x0000010003007824 */ /* 0x001fc800078e0200 */
[----:B-1----:R-:W-:-:S07]  /*36e0*/  VIADD R11, R0, 0x80 ;  /* 0x00000080000b7836 */ /* 0x002fce0000000000 */
.L_x_53861:
[----:B------:R-:W-:Y:S05]  /*36f0*/  BSYNC B1 ;  /* 0x0000000000017941 */ /* 0x000fea0003800000 */
.L_x_53860:
[----:B------:R-:W-:Y:S02]  /*3700*/  ULDC UR4, c[0x0][0x210] ;  /* 0x0000840000047ab9 */ /* 0x000fe40000000800 */
[----:B------:R-:W-:-:S13]  /*3710*/  ISETP.GE.AND P0, PT, R11, UR4, PT ;  /* 0x000000040b007c0c */ /* 0x000fda000bf06270 */
[----:B------:R-:W-:Y:S05]  /*3720*/  @P0 EXIT ;  /* 0x000000000000094d */ /* 0x000fea0003800000 */
        /* <DEDUP_REMOVED lines=303> */
.L_x_53894:
        /* <DEDUP_REMOVED lines=85> */
.L_x_53901:
[----:B------:R-:W-:Y:S05]  /*4f70*/  BSYNC B0 ;  /* 0x0000000000007941 */ /* 0x000fea0003800000 */
.L_x_53900:
        /* <DEDUP_REMOVED lines=26> */
.L_x_53903:
[----:B------:R-:W-:Y:S01]  /*5120*/  DMUL R2, RZ, R10 ;  /* 0x0000000aff027228 */ /* 0x000fe20000000000 */
[----:B------:R-:W-:-:S10]  /*5130*/  IMAD.MOV.U32 R4, RZ, RZ, RZ ;  /* 0x000000ffff047224 */ /* 0x000fd400078e00ff */
.L_x_53904:
[----:B------:R-:W-:Y:S05]  /*5140*/  BSYNC B2 ;  /* 0x0000000000027941 */ /* 0x000fea0003800000 */
.L_x_53902:
        /* <DEDUP_REMOVED lines=49> */
.L_x_53906:
[----:B------:R-:W-:Y:S01]  /*5460*/  DMUL R2, RZ, R10 ;  /* 0x0000000aff027228 */ /* 0x000fe20000000000 */
[----:B------:R-:W-:-:S10]  /*5470*/  MOV R0, RZ ;  /* 0x000000ff00007202 */ /* 0x000fd40000000f00 */
.L_x_53907:
[----:B------:R-:W-:Y:S05]  /*5480*/  BSYNC B2 ;  /* 0x0000000000027941 */ /* 0x000fea0003800000 */
.L_x_53905:
        /* <DEDUP_REMOVED lines=25> */
.L_x_53899:
        /* <DEDUP_REMOVED lines=63> */
.L_x_53910:
[----:B------:R-:W-:Y:S05]  /*5a10*/  BSYNC B0 ;  /* 0x0000000000007941 */ /* 0x000fea0003800000 */
.L_x_53909:
        /* <DEDUP_REMOVED lines=26> */
.L_x_53912:
[----:B------:R-:W-:Y:S01]  /*5bc0*/  DMUL R2, RZ, R10 ;  /* 0x0000000aff027228 */ /* 0x000fe20000000000 */
[----:B------:R-:W-:-:S10]  /*5bd0*/  IMAD.MOV.U32 R4, RZ, RZ, RZ ;  /* 0x000000ffff047224 */ /* 0x000fd400078e00ff */
.L_x_53913:
[----:B------:R-:W-:Y:S05]  /*5be0*/  BSYNC B2 ;  /* 0x0000000000027941 */ /* 0x000fea0003800000 */
.L_x_53911:
        /* <DEDUP_REMOVED lines=49> */
.L_x_53915:
[----:B------:R-:W-:Y:S01]  /*5f00*/  DMUL R2, RZ, R10 ;  /* 0x0000000aff027228 */ /* 0x000fe20000000000 */
[----:B------:R-:W-:-:S10]  /*5f10*/  IMAD.MOV.U32 R0, RZ, RZ, RZ ;  /* 0x000000ffff007224 */ /* 0x000fd400078e00ff */
.L_x_53916:
[----:B------:R-:W-:Y:S05]  /*5f20*/  BSYNC B2 ;  /* 0x0000000000027941 */ /* 0x000fea0003800000 */
.L_x_53914:
        /* <DEDUP_REMOVED lines=39> */
.L_x_53898:
        /* <DEDUP_REMOVED lines=11> */
.L_x_53917:
[----:B------:R-:W-:-:S10]  /*6250*/  DADD R4, R10, -R10 ;  /* 0x000000000a047229 */ /* 0x000fd4000000080a */
[----:B------:R-:W-:Y:S01]  /*6260*/  IMAD.MOV.U32 R6, RZ, RZ, R4 ;  /* 0x000000ffff067224 */ /* 0x000fe200078e0004 */
[----:B------:R-:W-:Y:S01]  /*6270*/  MOV R7, R5 ;  /* 0x0000000500077202 */ /* 0x000fe20000000f00 */
[----:B------:R-:W-:Y:S06]  /*6280*/  BRA `(.L_x_53908) ;  /* 0x00000008009c7947 */ /* 0x000fec0003800000 */
.L_x_53897:
        /* <DEDUP_REMOVED lines=27> */
.L_x_53919:
[----:B------:R-:W-:Y:S01]  /*6440*/  DMUL R2, RZ, R10 ;  /* 0x0000000aff027228 */ /* 0x000fe20000000000 */
[----:B------:R-:W-:-:S10]  /*6450*/  MOV R4, RZ ;  /* 0x000000ff00047202 */ /* 0x000fd40000000f00 */
.L_x_53920:
[----:B------:R-:W-:Y:S05]  /*6460*/  BSYNC B2 ;  /* 0x0000000000027941 */ /* 0x000fea0003800000 */
.L_x_53918:
        /* <DEDUP_REMOVED lines=48> */
.L_x_53922:
[----:B------:R-:W-:Y:S01]  /*6770*/  DMUL R6, RZ, R10 ;  /* 0x0000000aff067228 */ /* 0x000fe20000000000 */
[----:B------:R-:W-:-:S10]  /*6780*/  MOV R2, RZ ;  /* 0x000000ff00027202 */ /* 0x000fd40000000f00 */
.L_x_53923:
[----:B------:R-:W-:Y:S05]  /*6790*/  BSYNC B2 ;  /* 0x0000000000027941 */ /* 0x000fea0003800000 */
.L_x_53921:
        /* <DEDUP_REMOVED lines=24> */
.L_x_53896:
        /* <DEDUP_REMOVED lines=59> */
.L_x_53925:
[----:B------:R-:W-:Y:S05]  /*6cd0*/  BSYNC B0 ;  /* 0x0000000000007941 */ /* 0x000fea0003800000 */
.L_x_53924:
[----:B------:R-:W-:Y:S01]  /*6ce0*/  MOV R6, R10 ;  /* 0x0000000a00067202 */ /* 0x000fe20000000f00 */
[----:B------:R-:W-:-:S07]  /*6cf0*/  IMAD.MOV.U32 R7, RZ, RZ, R11 ;  /* 0x000000ffff077224 */ /* 0x000fce00078e000b */
.L_x_53908:
[----:B------:R-:W-:Y:S05]  /*6d00*/  BSYNC B1 ;  /* 0x0000000000017941 */ /* 0x000fea0003800000 */
.L_x_53895:
[----:B------:R-:W-:Y:S01]  /*6d10*/  STG.E.128 desc[UR6][R8.64], R4 ;  /* 0x0000000408007986 */ /* 0x000fe2000c101d06 */
[----:B------:R-:W-:Y:S05]  /*6d20*/  EXIT ;  /* 0x000000000000794d */ /* 0x000fea0003800000 */
        .type           $_ZN2at6native18elementwise_kernelILi128ELi2EZNS0_22gpu_kernel_impl_nocastIZNS0_50_GLOBAL__N__2680c7bb_12_PowKernel_cu_7dd49032_316822pow_scalar_tensor_implIdEEvRNS_18TensorIteratorBaseEN3c107complexIT_EEEUlNS8_IdEEE_EEvS6_RKS9_EUliE_EEviT1_$__internal_trig_reduction_slowpathd,@function
        .size           $_ZN2at6native18elementwise_kernelILi128ELi2EZNS0_22gpu_kernel_impl_nocastIZNS0_50_GLOBAL__N__2680c7bb_12_PowKernel_cu_7dd49032_316822pow_scalar_tensor_implIdEEvRNS_18TensorIteratorBaseEN3c107complexIT_EEEUlNS8_IdEEE_EEvS6_RKS9_EUliE_EEviT1_$__internal_trig_reduction_slowpathd,(.L_x_71549 - $_ZN2at6native18elementwise_kernelILi128ELi2EZNS0_22gpu_kernel_impl_nocastIZNS0_50_GLOBAL__N__2680c7bb_12_PowKernel_cu_7dd49032_316822pow_scalar_tensor_implIdEEvRNS_18TensorIteratorBaseEN3c107complexIT_EEEUlNS8_IdEEE_EEvS6_RKS9_EUliE_EEviT1_$__internal_trig_reduction_slowpathd)
$_ZN2at6native18elementwise_kernelILi128ELi2EZNS0_22gpu_kernel_impl_nocastIZNS0_50_GLOBAL__N__2680c7bb_12_PowKernel_cu_7dd49032_316822pow_scalar_tensor_implIdEEvRNS_18TensorIteratorBaseEN3c107complexIT_EEEUlNS8_IdEEE_EEvS6_RKS9_EUliE_EEviT1_$__internal_trig_reduction_slowpathd:
[----:B------:R-:W-:Y:S01]  /*6d30*/  SHF.R.U32.HI R0, RZ, 0x14, R13 ;  /* 0x00000014ff007819 */ /* 0x000fe2000001160d */
[----:B------:R-:W-:-:S03]  /*6d40*/  HFMA2.MMA R2, -RZ, RZ, 0, 0 ;  /* 0x00000000ff027435 */ /* 0x000fc600000001ff */
        /* <DEDUP_REMOVED lines=19> */
[----:B------:R-:W-:Y:S01]  /*6e80*/  IMAD.MOV.U32 R0, RZ, RZ, R1 ;  /* 0x000000ffff007224 */ /* 0x000fe200078e0001 */
[----:B------:R-:W-:Y:S02]  /*6e90*/  SHF.L.U32 R18, R18, 0xb, RZ ;  /* 0x0000000b12127819 */ /* 0x000fe400000006ff */
[----:B------:R-:W-:Y:S02]  /*6ea0*/  CS2R R22, SRZ ;  /* 0x0000000000167805 */ /* 0x000fe4000001ff00 */
[----:B------:R-:W-:Y:S02]  /*6eb0*/  MOV R15, R6 ;  /* 0x00000006000f7202 */ /* 0x000fe40000000f00 */
[----:B------:R-:W-:Y:S01]  /*6ec0*/  LOP3.LUT R19, R19, 0x80000000, RZ, 0xfc, !PT ;  /* 0x8000000013137812 */ /* 0x000fe200078efcff */
[----:B------:R-:W1:Y:S01]  /*6ed0*/  LDC.64 R2, c[0x0][0x208] ;  /* 0x00008200ff027b82 */ /* 0x000e620000000a00 */
[----:B0-----:R-:W-:-:S07]  /*6ee0*/  IMAD.WIDE R16, R6, 0x8, R16 ;  /* 0x0000000806107825 */ /* 0x001fce00078e0210 */
.L_x_53929:
[----:B-1----:R-:W-:Y:S02]  /*6ef0*/  R2UR UR4, R2 ;  /* 0x00000000020472ca */ /* 0x002fe400000e0000 */
[----:B------:R-:W-:-:S13]  /*6f00*/  R2UR UR5, R3 ;  /* 0x00000000030572ca */ /* 0x000fda00000e0000 */
[----:B------:R-:W2:Y:S01]  /*6f10*/  LDG.E.64.CONSTANT R26, desc[UR4][R16.64] ;  /* 0x00000004101a7981 */ /* 0x000ea2000c1e9b00 */
[----:B------:R-:W-:Y:S01]  /*6f20*/  MOV R29, R23 ;  /* 0x00000017001d7202 */ /* 0x000fe20000000f00 */
[----:B------:R-:W-:Y:S01]  /*6f30*/  IMAD.MOV.U32 R28, RZ, RZ, R22 ;  /* 0x000000ffff1c7224 */ /* 0x000fe200078e0016 */
[----:B------:R-:W-:-:S03]  /*6f40*/  IADD3 R15, R15, 0x1, RZ ;  /* 0x000000010f0f7810 */ /* 0x000fc60007ffe0ff */
[----:B--2---:R-:W-:-:S04]  /*6f50*/  IMAD.WIDE.U32 R28, P1, R26, R18, R28 ;  /* 0x000000121a1c7225 */ /* 0x004fc8000782001c */
[CC--:B------:R-:W-:Y:S02]  /*6f60*/  IMAD R23, R26.reuse, R19.reuse, RZ ;  /* 0x000000131a177224 */ /* 0x0c0fe400078e02ff */
[----:B------:R-:W-:Y:S02]  /*6f70*/  IMAD R20, R27, R18, RZ ;  /* 0x000000121b147224 */ /* 0x000fe400078e02ff */
[----:B------:R-:W-:Y:S01]  /*6f80*/  IMAD.HI.U32 R21, R26, R19, RZ ;  /* 0x000000131a157227 */ /* 0x000fe200078e00ff */
[----:B------:R-:W-:-:S03]  /*6f90*/  IADD3 R23, P3, R23, R29, RZ ;  /* 0x0000001d17177210 */ /* 0x000fc60007f7e0ff */
[----:B------:R-:W-:Y:S01]  /*6fa0*/  IMAD.X R21, RZ, RZ, R21, P1 ;  /* 0x000000ffff157224 */ /* 0x000fe200008e0615 */
[----:B------:R-:W-:Y:S01]  /*6fb0*/  IADD3 R29, P4, R20, R23, RZ ;  /* 0x00000017141d7210 */ /* 0x000fe20007f9e0ff */
[----:B------:R-:W-:-:S04]  /*6fc0*/  IMAD.HI.U32 R20, R27, R18, RZ ;  /* 0x000000121b147227 */ /* 0x000fc800078e00ff */
[----:B------:R-:W-:Y:S01]  /*6fd0*/  IMAD.HI.U32 R22, R27, R19, RZ ;  /* 0x000000131b167227 */ /* 0x000fe200078e00ff */
[----:B------:R-:W-:Y:S01]  /*6fe0*/  IADD3.X R20, P1, R20, R21, RZ, P3, !PT ;  /* 0x0000001514147210 */ /* 0x000fe20001f3e4ff */
[----:B------:R0:W-:Y:S01]  /*6ff0*/  STL.64 [R0], R28 ;  /* 0x0000001c00007387 */ /* 0x0001e20000100a00 */
[----:B------:R-:W-:Y:S01]  /*7000*/  ISETP.GE.AND P3, PT, R15, R12, PT ;  /* 0x0000000c0f00720c */ /* 0x000fe20003f66270 */
[----:B------:R-:W-:Y:S02]  /*7010*/  IMAD R23, R27, R19, RZ ;  /* 0x000000131b177224 */ /* 0x000fe400078e02ff */
[----:B------:R-:W-:Y:S01]  /*7020*/  IMAD.X R22, RZ, RZ, R22, P1 ;  /* 0x000000ffff167224 */ /* 0x000fe200008e0616 */
[----:B------:R-:W-:Y:S02]  /*7030*/  IADD3 R16, P1, R16, 0x8, RZ ;  /* 0x0000000810107810 */ /* 0x000fe40007f3e0ff */
[----:B------:R-:W-:-:S03]  /*7040*/  IADD3.X R20, P4, R23, R20, RZ, P4, !PT ;  /* 0x0000001417147210 */ /* 0x000fc6000279e4ff */
[----:B------:R-:W-:Y:S01]  /*7050*/  IMAD.X R17, RZ, RZ, R17, P1 ;  /* 0x000000ffff117224 */ /* 0x000fe200008e0611 */
[----:B------:R-:W-:Y:S01]  /*7060*/  IADD3.X R21, RZ, R22, RZ, P4, !PT ;  /* 0x00000016ff157210 */ /* 0x000fe200027fe4ff */
[----:B------:R-:W-:Y:S01]  /*7070*/  IMAD.MOV.U32 R22, RZ, RZ, R20 ;  /* 0x000000ffff167224 */ /* 0x000fe200078e0014 */
[----:B0-----:R-:W-:Y:S02]  /*7080*/  IADD3 R0, R0, 0x8, RZ ;  /* 0x0000000800007810 */ /* 0x001fe40007ffe0ff */
[----:B------:R-:W-:Y:S01]  /*7090*/  MOV R23, R21 ;  /* 0x0000001500177202 */ /* 0x000fe20000000f00 */
[----:B------:R-:W-:Y:S06]  /*70a0*/  @!P3 BRA `(.L_x_53929) ;  /* 0xfffffffc0090b947 */ /* 0x000fec000383ffff */
.L_x_53928:
[----:B------:R-:W-:Y:S05]  /*70b0*/  BSYNC B0 ;  /* 0x0000000000007941 */ /* 0x000fea0003800000 */
.L_x_53927:
[----:B------:R-:W-:-:S05]  /*70c0*/  IMAD.IADD R6, R15, 0x1, -R6 ;  /* 0x000000010f067824 */ /* 0x000fca00078e0a06 */
[----:B------:R-:W-:-:S05]  /*70d0*/  LEA R20, R6, R1, 0x3 ;  /* 0x0000000106147211 */ /* 0x000fca00078e18ff */
[----:B------:R0:W-:Y:S04]  /*70e0*/  STL.64 [R20], R22 ;  /* 0x0000001614007387 */ /* 0x0001e80000100a00 */
[----:B------:R-:W2:Y:S04]  /*70f0*/  LDL.64 R16, [R1+0x10] ;  /* 0x0000100001107983 */ /* 0x000ea80000100a00 */
[----:B------:R-:W3:Y:S04]  /*7100*/  @P0 LDL.64 R26, [R1+0x8] ;  /* 0x00000800011a0983 */ /* 0x000ee80000100a00 */
[----:B------:R-:W4:Y:S01]  /*7110*/  LDL.64 R2, [R1+0x18] ;  /* 0x0000180001027983 */ /* 0x000f220000100a00 */
[----:B------:R-:W-:Y:S01]  /*7120*/  @P0 IADD3 R18, -R7, 0x40, RZ ;  /* 0x0000004007120810 */ /* 0x000fe20007ffe1ff */
[----:B------:R-:W-:Y:S01]  /*7130*/  UMOV UR4, URZ ;  /* 0x0000003f00047c82 */ /* 0x000fe20008000000 */
[----:B--2---:R-:W-:-:S02]  /*7140*/  @P0 SHF.L.U32 R12, R16, R7, RZ ;  /* 0x00000007100c0219 */ /* 0x004fc400000006ff */
[----:B------:R-:W-:Y:S02]  /*7150*/  @P0 SHF.L.U64.HI R6, R16, R7, R17 ;  /* 0x0000000710060219 */ /* 0x000fe40000010211 */
[-CC-:B---3--:R-:W-:Y:S02]  /*7160*/  @P0 SHF.R.U64 R19, R26, R18.reuse, R27.reuse ;  /* 0x000000121a130219 */ /* 0x188fe4000000121b */
[-C--:B------:R-:W-:Y:S02]  /*7170*/  @P0 SHF.R.U32.HI R15, RZ, R18.reuse, R27 ;  /* 0x00000012ff0f0219 */ /* 0x080fe4000001161b */
[--C-:B------:R-:W-:Y:S02]  /*7180*/  @P0 SHF.R.U64 R0, R16, R18, R17.reuse ;  /* 0x0000001210000219 */ /* 0x100fe40000001211 */
[----:B------:R-:W-:Y:S02]  /*7190*/  @P0 LOP3.LUT R16, R19, R12, RZ, 0xfc, !PT ;  /* 0x0000000c13100212 */ /* 0x000fe400078efcff */
[----:B------:R-:W-:-:S02]  /*71a0*/  @P0 SHF.R.U32.HI R18, RZ, R18, R17 ;  /* 0x00000012ff120219 */ /* 0x000fc40000011611 */
[CC--:B----4-:R-:W-:Y:S02]  /*71b0*/  @P0 SHF.L.U32 R19, R2.reuse, R7.reuse, RZ ;  /* 0x0000000702130219 */ /* 0x0d0fe400000006ff */
        /* <DEDUP_REMOVED lines=11> */
[----:B------:R-:W-:-:S02]  /*7270*/  IADD3.X R17, P0, RZ, R12, RZ, P0, !PT ;  /* 0x0000000cff117210 */ /* 0x000fc4000071e4ff */
[--C-:B------:R-:W-:Y:S02]  /*7280*/  SHF.L.U64.HI R6, R2, 0x2, R3.reuse ;  /* 0x0000000202067819 */ /* 0x100fe40000010203 */
        /* <DEDUP_REMOVED lines=10> */
[----:B------:R-:W-:-:S02]  /*7330*/  LEA.HI R2, R3, R2, RZ, 0x2 ;  /* 0x0000000203027211 */ /* 0x000fc400078f10ff */
[----:B------:R-:W-:Y:S01]  /*7340*/  SEL R19, R7, R6, !P1 ;  /* 0x0000000607137207 */ /* 0x000fe20004800000 */
[----:B------:R-:W-:-:S03]  /*7350*/  @P0 IMAD.MOV R16, RZ, RZ, -R16 ;  /* 0x000000ffff100224 */ /* 0x000fc600078e0a10 */
[----:B------:R-:W1:Y:S02]  /*7360*/  FLO.U32 R12, R19 ;  /* 0x00000013000c7300 */ /* 0x000e6400000e0000 */
[C---:B-1----:R-:W-:Y:S02]  /*7370*/  IADD3 R15, -R12.reuse, 0x1f, RZ ;  /* 0x0000001f0c0f7810 */ /* 0x042fe40007ffe1ff */
[----:B------:R-:W-:Y:S02]  /*7380*/  IADD3 R12, -R12, 0x3f, RZ ;  /* 0x0000003f0c0c7810 */ /* 0x000fe40007ffe1ff */
[----:B------:R-:W-:Y:S02]  /*7390*/  @P1 IADD3 R12, R15, RZ, RZ ;  /* 0x000000ff0f0c1210 */ /* 0x000fe40007ffe0ff */
[----:B------:R-:W-:Y:S02]  /*73a0*/  SEL R15, R0, R17, !P0 ;  /* 0x00000011000f7207 */ /* 0x000fe40004000000 */
[----:B------:R-:W-:-:S02]  /*73b0*/  ISETP.NE.U32.AND P1, PT, R12, RZ, PT ;  /* 0x000000ff0c00720c */ /* 0x000fc40003f25070 */
[----:B------:R-:W-:Y:S02]  /*73c0*/  IADD3 R18, -R12, 0x40, RZ ;  /* 0x000000400c127810 */ /* 0x000fe40007ffe1ff */
[----:B------:R-:W-:Y:S02]  /*73d0*/  ISETP.NE.AND.EX P1, PT, RZ, RZ, PT, P1 ;  /* 0x000000ffff00720c */ /* 0x000fe40003f25310 */
[C---:B------:R-:W-:Y:S02]  /*73e0*/  SHF.L.U32 R0, R7.reuse, R12, RZ ;  /* 0x0000000c07007219 */ /* 0x040fe400000006ff */
[--C-:B------:R-:W-:Y:S02]  /*73f0*/  SHF.R.U64 R17, R16, R18, R15.reuse ;  /* 0x0000001210117219 */ /* 0x100fe4000000120f */
[----:B------:R-:W-:Y:S02]  /*7400*/  SHF.L.U64.HI R16, R7, R12, R6 ;  /* 0x0000000c07107219 */ /* 0x000fe40000010206 */
[----:B------:R-:W-:-:S05]  /*7410*/  SHF.R.U32.HI R15, RZ, R18, R15 ;  /* 0x00000012ff0f7219 */ /* 0x000fca000001160f */
[----:B------:R-:W-:Y:S01]  /*7420*/  @P1 LOP3.LUT R7, R17, R0, RZ, 0xfc, !PT ;  /* 0x0000000011071212 */ /* 0x000fe200078efcff */
[----:B------:R-:W-:Y:S01]  /*7430*/  IMAD.MOV.U32 R17, RZ, RZ, RZ ;  /* 0x000000ffff117224 */ /* 0x000fe200078e00ff */
[----:B------:R-:W-:-:S03]  /*7440*/  @P1 LOP3.LUT R6, R15, R16, RZ, 0xfc, !PT ;  /* 0x000000100f061212 */ /* 0x000fc600078efcff */
[----:B------:R-:W-:-:S04]  /*7450*/  IMAD.WIDE.U32 R18, R7, 0x2168c235, RZ ;  /* 0x2168c23507127825 */ /* 0x000fc800078e00ff */
[----:B------:R-:W-:Y:S01]  /*7460*/  IMAD.HI.U32 R0, R6, -0x36f0255e, RZ ;  /* 0xc90fdaa206007827 */ /* 0x000fe200078e00ff */
[----:B------:R-:W-:Y:S02]  /*7470*/  MOV R16, R19 ;  /* 0x0000001300107202 */ /* 0x000fe40000000f00 */
[----:B------:R-:W-:Y:S01]  /*7480*/  IADD3 RZ, P1, R18, R18, RZ ;  /* 0x0000001212ff7210 */ /* 0x000fe20007f3e0ff */
[----:B------:R-:W-:Y:S02]  /*7490*/  IMAD R15, R6, -0x36f0255e, RZ ;  /* 0xc90fdaa2060f7824 */ /* 0x000fe400078e02ff */
[----:B------:R-:W-:-:S04]  /*74a0*/  IMAD.WIDE.U32 R16, R7, -0x36f0255e, R16 ;  /* 0xc90fdaa207107825 */ /* 0x000fc800078e0010 */
[----:B------:R-:W-:-:S05]  /*74b0*/  IMAD.WIDE.U32 R16, P3, R6, 0x2168c235, R16 ;  /* 0x2168c23506107825 */ /* 0x000fca0007860010 */
[----:B------:R-:W-:Y:S02]  /*74c0*/  IADD3.X R0, R0, RZ, RZ, P3, !PT ;  /* 0x000000ff00007210 */ /* 0x000fe40001ffe4ff */
[----:B------:R-:W-:Y:S02]  /*74d0*/  IADD3 R15, P3, R15, R17, RZ ;  /* 0x000000110f0f7210 */ /* 0x000fe40007f7e0ff */
[----:B------:R-:W-:-:S03]  /*74e0*/  IADD3.X RZ, P1, R16, R16, RZ, P1, !PT ;  /* 0x0000001010ff7210 */ /* 0x000fc60000f3e4ff */
[----:B------:R-:W-:Y:S01]  /*74f0*/  IMAD.X R7, RZ, RZ, R0, P3 ;  /* 0x000000ffff077224 */ /* 0x000fe200018e0600 */
[C---:B------:R-:W-:Y:S02]  /*7500*/  ISETP.GT.U32.AND P3, PT, R15.reuse, RZ, PT ;  /* 0x000000ff0f00720c */ /* 0x040fe40003f64070 */
[----:B------:R-:W-:Y:S02]  /*7510*/  IADD3.X R6, P1, R15, R15, RZ, P1, !PT ;  /* 0x0000000f0f067210 */ /* 0x000fe40000f3e4ff */
[C---:B------:R-:W-:Y:S02]  /*7520*/  ISETP.GT.AND.EX P3, PT, R7.reuse, RZ, PT, P3 ;  /* 0x000000ff0700720c */ /* 0x040fe40003f64330 */
[----:B------:R-:W-:Y:S02]  /*7530*/  IADD3.X R0, R7, R7, RZ, P1, !PT ;  /* 0x0000000707007210 */ /* 0x000fe40000ffe4ff */
[----:B------:R-:W-:Y:S02]  /*7540*/  SEL R6, R6, R15, P3 ;  /* 0x0000000f06067207 */ /* 0x000fe40001800000 */
[----:B------:R-:W-:-:S02]  /*7550*/  SEL R0, R0, R7, P3 ;  /* 0x0000000700007207 */ /* 0x000fc40001800000 */
[----:B------:R-:W-:-:S05]  /*7560*/  IADD3 R7, P1, R6, 0x1, RZ ;  /* 0x0000000106077810 */ /* 0x000fca0007f3e0ff */
[----:B------:R-:W-:-:S05]  /*7570*/  IMAD.X R0, RZ, RZ, R0, P1 ;  /* 0x000000ffff007224 */ /* 0x000fca00008e0600 */
[----:B------:R-:W-:-:S04]  /*7580*/  SHF.R.U64 R7, R7, 0xa, R0 ;  /* 0x0000000a07077819 */ /* 0x000fc80000001200 */
[----:B------:R-:W-:Y:S02]  /*7590*/  IADD3 R15, P1, R7, 0x1, RZ ;  /* 0x00000001070f7810 */ /* 0x000fe40007f3e0ff */
[----:B------:R-:W-:Y:S02]  /*75a0*/  SEL R7, RZ, 0x1, !P3 ;  /* 0x00000001ff077807 */ /* 0x000fe40005800000 */
[----:B------:R-:W-:Y:S02]  /*75b0*/  LEA.HI.X R0, R0, RZ, RZ, 0x16, P1 ;  /* 0x000000ff00007211 */ /* 0x000fe400008fb4ff */
[----:B------:R-:W-:Y:S02]  /*75c0*/  IADD3 R7, R7, R12, RZ ;  /* 0x0000000c07077210 */ /* 0x000fe40007ffe0ff */
[----:B------:R-:W-:Y:S02]  /*75d0*/  LOP3.LUT P1, R13, R13, 0x80000000, RZ, 0xc0, !PT ;  /* 0x800000000d0d7812 */ /* 0x000fe4000782c0ff */
[--C-:B------:R-:W-:Y:S01]  /*75e0*/  SHF.R.U64 R15, R15, 0x1, R0.reuse ;  /* 0x000000010f0f7819 */ /* 0x100fe20000001200 */
[----:B------:R-:W-:Y:S01]  /*75f0*/  IMAD.SHL.U32 R7, R7, 0x100000, RZ ;  /* 0x0010000007077824 */ /* 0x000fe200078e00ff */
[----:B------:R-:W-:-:S02]  /*7600*/  SHF.R.U32.HI R0, RZ, 0x1, R0 ;  /* 0x00000001ff007819 */ /* 0x000fc40000011600 */
[----:B------:R-:W-:Y:S02]  /*7610*/  IADD3 R18, P3, P4, R15, -UR4, RZ ;  /* 0x800000040f127c10 */ /* 0x000fe4000fc7e0ff */
[----:B------:R-:W-:Y:S02]  /*7620*/  @P0 LOP3.LUT R13, R13, 0x80000000, RZ, 0x3c, !PT ;  /* 0x800000000d0d0812 */ /* 0x000fe400078e3cff */
[----:B------:R-:W-:-:S03]  /*7630*/  IADD3.X R0, R0, 0x3fe00000, ~R7, P3, P4 ;  /* 0x3fe0000000007810 */ /* 0x000fc60001fe8c07 */
[----:B------:R-:W-:Y:S02]  /*7640*/  @P1 IADD3 R2, -R2, RZ, RZ ;  /* 0x000000ff02021210 */ /* 0x000fe40007ffe1ff */
[----:B0-----:R-:W-:-:S07]  /*7650*/  LOP3.LUT R13, R0, R13, RZ, 0xfc, !PT ;  /* 0x0000000d000d7212 */ /* 0x001fce00078efcff */
.L_x_53926:
[----:B------:R-:W-:Y:S01]  /*7660*/  MOV R15, 0x0 ;  /* 0x00000000000f7802 */ /* 0x000fe20000000f00 */
[----:B------:R-:W-:-:S03]  /*7670*/  IMAD.MOV.U32 R19, RZ, RZ, R13 ;  /* 0x000000ffff137224 */ /* 0x000fc600078e000d */
[----:B------:R-:W-:Y:S05]  /*7680*/  RET.REL.NODEC R14 `(_ZN2at6native18elementwise_kernelILi128ELi2EZNS0_22gpu_kernel_impl_nocastIZNS0_50_GLOBAL__N__2680c7bb_12_PowKernel_cu_7dd49032_316822pow_scalar_tensor_implIdEEvRNS_18TensorIteratorBaseEN3c107complexIT_EEEUlNS8_IdEEE_EEvS6_RKS9_EUliE_EEviT1_) ;  /* 0xffffff880e5c7950 */ /* 0x000fea0003c3ffff */
.L_x_53930:
        /* <DEDUP_REMOVED lines=15> */
.L_x_71549:


//--------------------- .text._ZN2at6native27unrolled_elementwise_kernelIZNS0_50_GLOBAL__N__2680c7bb_12_PowKernel_cu_7dd49032_316822pow_scalar_tensor_implIdEEvRNS_18TensorIteratorBaseEN3c107complexIT_EEEUlNS7_IdEEE_St5arrayIPcLm2EELi4E23TrivialOffsetCalculatorILi1EjESG_NS0_6memory15LoadWithoutCastENSH_16StoreWithoutCastEEEviS8_T0_T2_T3_T4_T5_ --------------------------
	.section	.text._ZN2at6native27unrolled_elementwise_kernelIZNS0_50_GLOBAL__N__2680c7bb_12_PowKernel_cu_7dd49032_316822pow_scalar_tensor_implIdEEvRNS_18TensorIteratorBaseEN3c107complexIT_EEEUlNS7_IdEEE_St5arrayIPcLm2EELi4E23TrivialOffsetCalculatorILi1EjESG_NS0_6memory15LoadWithoutCastENSH_16StoreWithoutCastEEEviS8_T0_T2_T3_T4_T5_,"ax",@progbits
	.align	128
        .global         _ZN2at6native27unrolled_elementwise_kernelIZNS0_50_GLOBAL__N__2680c7bb_12_PowKernel_cu_7dd49032_316822pow_scalar_tensor_implIdEEvRNS_18TensorIteratorBaseEN3c107complexIT_EEEUlNS7_IdEEE_St5arrayIPcLm2EELi4E23TrivialOffsetCalculatorILi1EjESG_NS0_6memory15LoadWithoutCastENSH_16StoreWithoutCastEEEviS8_T0_T2_T3_T4_T5_
        .type           _ZN2at6native27unrolled_elementwise_kernelIZNS0_50_GLOBAL__N__2680c7bb_12_PowKernel_cu_7dd49032_316822pow_scalar_tensor_implIdEEvRNS_18TensorIteratorBaseEN3c107complexIT_EEEUlNS7_IdEEE_St5arrayIPcLm2EELi4E23TrivialOffsetCalculatorILi1EjESG_NS0_6memory15LoadWithoutCastENSH_16StoreWithoutCastEEEviS8_T0_T2_T3_T4_T5_,@function
        .size           _ZN2at6native27unrolled_elementwise_kernelIZNS0_50_GLOBAL__N__2680c7bb_12_PowKernel_cu_7dd49032_316822pow_scalar_tensor_implIdEEvRNS_18TensorIteratorBaseEN3c107complexIT_EEEUlNS7_IdEEE_St5arrayIPcLm2EELi4E23TrivialOffsetCalculatorILi1EjESG_NS0_6memory15LoadWithoutCastENSH_16StoreWithoutCastEEEviS8_T0_T2_T3_T4_T5_,(.L_x_71550 - _ZN2at6native27unrolled_elementwise_kernelIZNS0_50_GLOBAL__N__2680c7bb_12_PowKernel_cu_7dd49032_316822pow_scalar_tensor_implIdEEvRNS_18TensorIteratorBaseEN3c107complexIT_EEEUlNS7_IdEEE_St5arrayIPcLm2EELi4E23TrivialOffsetCalculatorILi1EjESG_NS0_6memory15LoadWithoutCastENSH_16StoreWithoutCastEEEviS8_T0_T2_T3_T4_T5_)
        .other          _ZN2at6native27unrolled_elementwise_kernelIZNS0_50_GLOBAL__N__2680c7bb_12_PowKernel_cu_7dd49032_316822pow_scalar_tensor_implIdEEvRNS_18TensorIteratorBaseEN3c107complexIT_EEEUlNS7_IdEEE_St5arrayIPcLm2EELi4E23TrivialOffsetCalculatorILi1EjESG_NS0_6memory15LoadWithoutCastENSH_16StoreWithoutCastEEEviS8_T0_T2_T3_T4_T5_,@"STO_CUDA_ENTRY STV_DEFAULT"
_ZN2at6native27unrolled_elementwise_kernelIZNS0_50_GLOBAL__N__2680c7bb_12_PowKernel_cu_7dd49032_316822pow_scalar_tensor_implIdEEvRNS_18TensorIteratorBaseEN3c107complexIT_EEEUlNS7_IdEEE_St5arrayIPcLm2EELi4E23TrivialOffsetCalculatorILi1EjESG_NS0_6memory15LoadWithoutCastENSH_16StoreWithoutCastEEEviS8_T0_T2_T3_T4_T5_:
.text._ZN2at6native27unrolled_elementwise_kernelIZNS0_50_GLOBAL__N__2680c7bb_12_PowKernel_cu_7dd49032_316822pow_scalar_tensor_implIdEEvRNS_18TensorIteratorBaseEN3c107complexIT_EEEUlNS7_IdEEE_St5arrayIPcLm2EELi4E23TrivialOffsetCalculatorILi1EjESG_NS0_6memory15LoadWithoutCastENSH_16StoreWithoutCastEEEviS8_T0_T2_T3_T4_T5_:
        /* <DEDUP_REMOVED lines=18> */
[C---:B------:R-:W-:Y:S01]  /*0120*/  @!P0 IMAD R15, R8.reuse, 0x200, R9 ;  /* 0x00000200080f8824 */ /* 0x040fe200078e0209 */
[----:B------:R-:W1:Y:S01]  /*0130*/  @!P0 LDC.64 R4, c[0x0][0x248] ;  /* 0x00009200ff048b82 */ /* 0x000e620000000a00 */
[----:B------:R-:W-:Y:S02]  /*0140*/  @!P0 VIADD R9, R9, 0x80 ;  /* 0x0000008009098836 */ /* 0x000fe40000000000 */
[----:B0-----:R-:W-:Y:S01]  /*0150*/  @!P2 IMAD.WIDE.U32 R2, R11, 0x10, R2 ;  /* 0x000000100b02a825 */ /* 0x001fe200078e0002 */
[----:B------:R-:W-:Y:S02]  /*0160*/  CS2R R10, SRZ ;  /* 0x00000000000a7805 */ /* 0x000fe4000001ff00 */
[C---:B------:R-:W-:Y:S02]  /*0170*/  ISETP.GE.AND P3, PT, R9.reuse, R0, PT ;  /* 0x000000000900720c */ /* 0x040fe40003f66270 */
[----:B------:R0:W5:Y:S11]  /*0180*/  @!P2 LDG.E.128 R20, desc[UR6][R2.64] ;  /* 0x000000060214a981 */ /* 0x000176000c1e1d00 */
[----:B------:R-:W-:Y:S01]  /*0190*/  @!P3 IMAD R29, R8, 0x200, R9 ;  /* 0x00000200081db824 */ /* 0x000fe200078e0209 */
[----:B------:R-:W2:Y:S01]  /*01a0*/  @!P3 LDC.64 R6, c[0x0][0x248] ;  /* 0x00009200ff06bb82 */ /* 0x000ea20000000a00 */
[----:B------:R-:W-:-:S02]  /*01b0*/  @!P3 VIADD R9, R9, 0x80 ;  /* 0x000000800909b836 */ /* 0x000fc40000000000 */
[----:B-1----:R-:W-:-:S03]  /*01c0*/  @!P0 IMAD.WIDE.U32 R14, R15, 0x10, R4 ;  /* 0x000000100f0e8825 */ /* 0x002fc600078e0004 */
[----:B------:R-:W-:Y:S02]  /*01d0*/  ISETP.GE.AND P1, PT, R9, R0, PT ;  /* 0x000000000900720c */ /* 0x000fe40003f26270 */
[----:B------:R0:W5:Y:S11]  /*01e0*/  @!P0 LDG.E.128 R16, desc[UR6][R14.64] ;  /* 0x000000060e108981 */ /* 0x000176000c1e1d00 */
[----:B------:R-:W1:Y:S01]  /*01f0*/  @!P1 LDC.64 R12, c[0x0][0x248] ;  /* 0x00009200ff0c9b82 */ /* 0x000e620000000a00 */
[----:B------:R-:W-:-:S02]  /*0200*/  @!P1 IMAD R9, R8, 0x200, R9 ;  /* 0x0000020008099824 */ /* 0x000fc400078e0209 */
[----:B--2---:R-:W-:-:S05]  /*0210*/  @!P3 IMAD.WIDE.U32 R28, R29, 0x10, R6 ;  /* 0x000000101d1cb825 */ /* 0x004fca00078e0006 */
[----:B------:R0:W5:Y:S01]  /*0220*/  @!P3 LDG.E.128 R24, desc[UR6][R28.64] ;  /* 0x000000061c18b981 */ /* 0x000162000c1e1d00 */
[----:B-1----:R-:W-:Y:S01]  /*0230*/  @!P1 IMAD.WIDE.U32 R12, R9, 0x10, R12 ;  /* 0x00000010090c9825 */ /* 0x002fe200078e000c */
[----:B------:R-:W-:-:S06]  /*0240*/  CS2R R8, SRZ ;  /* 0x0000000000087805 */ /* 0x000fcc000001ff00 */
[----:B------:R0:W5:Y:S01]  /*0250*/  @!P1 LDG.E.128 R8, desc[UR6][R12.64] ;  /* 0x000000060c089981 */ /* 0x000162000c1e1d00 */
[----:B------:R-:W-:Y:S01]  /*0260*/  BSSY B1, `(.L_x_53931) ;  /* 0x0000225000017945 */ /* 0x000fe20003800000 */
[----:B------:R-:W-:Y:S02]  /*0270*/  CS2R R6, SRZ ;  /* 0x0000000000067805 */ /* 0x000fe4000001ff00 */
[----:B------:R-:W-:Y:S01]  /*0280*/  CS2R R4, SRZ ;  /* 0x0000000000047805 */ /* 0x000fe2000001ff00 */
[----:B------:R-:W-:Y:S06]  /*0290*/  @P2 BRA `(.L_x_53932) ;  /* 0x0000002000842947 */ /* 0x000fec0003800000 */
[----:B------:R-:W-:Y:S01]  /*02a0*/  ULDC.64 UR4, c[0x0][0x228] ;  /* 0x00008a0000047ab9 */ /* 0x000fe20000000a00 */
[----:B------:R-:W-:Y:S01]  /*02b0*/  ULDC.64 UR8, c[0x0][0x220] ;  /* 0x0000880000087ab9 */ /* 0x000fe20000000a00 */
[----:B0----5:R-:W-:Y:S02]  /*02c0*/  DMUL R12, R20, UR4 ;  /* 0x00000004140c7c28 */ /* 0x021fe40008000000 */
        /* <DEDUP_REMOVED lines=74> */
.L_x_53938:
[----:B------:R-:W-:Y:S05]  /*0770*/  BSYNC B0 ;  /* 0x0000000000007941 */ /* 0x000fea0003800000 */
.L_x_53937:
        /* <DEDUP_REMOVED lines=21> */
[----:B------:R-:W-:Y:S05]  /*08d0*/  CALL.REL.NOINC `($_ZN2at6native27unrolled_elementwise_kernelIZNS0_50_GLOBAL__N__2680c7bb_12_PowKernel_cu_7dd49032_316822pow_scalar_tensor_implIdEEvRNS_18TensorIteratorBaseEN3c107complexIT_EEEUlNS7_IdEEE_St5arrayIPcLm2EELi4E23TrivialOffsetCalculatorILi1EjESG_NS0_6memory15LoadWithoutCastENSH_16StoreWithoutCastEEEviS8_T0_T2_T3_T4_T5_$__internal_trig_reduction_slowpathd) ;  /* 0x0000008400207944 */ /* 0x000fea0003c00000 */
[----:B------:R-:W-:Y:S02]  /*08e0*/  IMAD.MOV.U32 R4, RZ, RZ, R34 ;  /* 0x000000ffff047224 */ /* 0x000fe400078e0022 */
[----:B------:R-:W-:Y:S01]  /*08f0*/  IMAD.MOV.U32 R5, RZ, RZ, R35 ;  /* 0x000000ffff057224 */ /* 0x000fe200078e0023 */
[----:B------:R-:W-:Y:S06]  /*0900*/  BRA `(.L_x_53941) ;  /* 0x0000000000087947 */ /* 0x000fec0003800000 */
.L_x_53940:
[----:B------:R-:W-:Y:S01]  /*0910*/  DMUL R4, RZ, R12 ;  /* 0x0000000cff047228 */ /* 0x000fe20000000000 */
[----:B------:R-:W-:-:S10]  /*0920*/  IMAD.MOV.U32 R28, RZ, RZ, RZ ;  /* 0x000000ffff1c7224 */ /* 0x000fd400078e00ff */
.L_x_53941:
[----:B------:R-:W-:Y:S05]  /*0930*/  BSYNC B2 ;  /* 0x0000000000027941 */ /* 0x000fea0003800000 */
.L_x_53939:
        /* <DEDUP_REMOVED lines=46> */
[----:B------:R-:W-:Y:S01]  /*0c20*/  MOV R2, R28 ;  /* 0x0000001c00027202 */ /* 0x000fe20000000f00 */
[----:B------:R-:W-:Y:S06]  /*0c30*/  BRA `(.L_x_53944) ;  /* 0x0000000000087947 */ /* 0x000fec0003800000 */
.L_x_53943:
[----:B------:R-:W-:Y:S01]  /*0c40*/  DMUL R34, RZ, R12 ;  /* 0x0000000cff227228 */ /* 0x000fe20000000000 */
[----:B------:R-:W-:-:S10]  /*0c50*/  IMAD.MOV.U32 R2, RZ, RZ, RZ ;  /* 0x000000ffff027224 */ /* 0x000fd400078e00ff */
.L_x_53944:
[----:B------:R-:W-:Y:S05]  /*0c60*/  BSYNC B2 ;  /* 0x0000000000027941 */ /* 0x000fea0003800000 */
.L_x_53942:
        /* <DEDUP_REMOVED lines=25> */
.L_x_53936:
        /* <DEDUP_REMOVED lines=63> */
.L_x_53946:
[----:B------:R-:W-:Y:S05]  /*11f0*/  BSYNC B0 ;  /* 0x0000000000007941 */ /* 0x000fea0003800000 */
.L_x_53945:
        /* <DEDUP_REMOVED lines=21> */
[----:B------:R-:W-:Y:S05]  /*1350*/  CALL.REL.NOINC `($_ZN2at6native27unrolled_elementwise_kernelIZNS0_50_GLOBAL__N__2680c7bb_12_PowKernel_cu_7dd49032_316822pow_scalar_tensor_implIdEEvRNS_18TensorIteratorBaseEN3c107complexIT_EEEUlNS7_IdEEE_St5arrayIPcLm2EELi4E23TrivialOffsetCalculatorILi1EjESG_NS0_6memory15LoadWithoutCastENSH_16StoreWithoutCastEEEviS8_T0_T2_T3_T4_T5_$__internal_trig_reduction_slowpathd) ;  /* 0x0000007800807944 */ /* 0x000fea0003c00000 */
[----:B------:R-:W-:Y:S02]  /*1360*/  IMAD.MOV.U32 R4, RZ, RZ, R34 ;  /* 0x000000ffff047224 */ /* 0x000fe400078e0022 */
[----:B------:R-:W-:Y:S01]  /*1370*/  IMAD.MOV.U32 R5, RZ, RZ, R35 ;  /* 0x000000ffff057224 */ /* 0x000fe200078e0023 */
[----:B------:R-:W-:Y:S06]  /*1380*/  BRA `(.L_x_53949) ;  /* 0x0000000000087947 */ /* 0x000fec0003800000 */
.L_x_53948:
[----:B------:R-:W-:Y:S01]  /*1390*/  DMUL R4, RZ, R12 ;  /* 0x0000000cff047228 */ /* 0x000fe20000000000 */
[----:B------:R-:W-:-:S10]  /*13a0*/  IMAD.MOV.U32 R28, RZ, RZ, RZ ;  /* 0x000000ffff1c7224 */ /* 0x000fd400078e00ff */
.L_x_53949:
[----:B------:R-:W-:Y:S05]  /*13b0*/  BSYNC B2 ;  /* 0x0000000000027941 */ /* 0x000fea0003800000 */
.L_x_53947:
        /* <DEDUP_REMOVED lines=46> */
[----:B------:R-:W-:Y:S01]  /*16a0*/  IMAD.MOV.U32 R2, RZ, RZ, R28 ;  /* 0x000000ffff027224 */ /* 0x000fe200078e001c */
[----:B------:R-:W-:Y:S06]  /*16b0*/  BRA `(.L_x_53952) ;  /* 0x0000000000087947 */ /* 0x000fec0003800000 */
.L_x_53951:
[----:B------:R-:W-:Y:S01]  /*16c0*/  DMUL R34, RZ, R12 ;  /* 0x0000000cff227228 */ /* 0x000fe20000000000 */
[----:B------:R-:W-:-:S10]  /*16d0*/  IMAD.MOV.U32 R2, RZ, RZ, RZ ;  /* 0x000000ffff027224 */ /* 0x000fd400078e00ff */
.L_x_53952:
[----:B------:R-:W-:Y:S05]  /*16e0*/  BSYNC B2 ;  /* 0x0000000000027941 */ /* 0x000fea0003800000 */
.L_x_53950:
        /* <DEDUP_REMOVED lines=25> */
[C---:B------:R-:W-:Y:S02]  /*1880*/  LEA.HI R2, R12.reuse, R12, RZ, 0x1 ;  /* 0x0000000c0c027211 */ /* 0x040fe400078f08ff */
[C---:B------:R-:W-:Y:S02]  /*1890*/  DMUL R4, R6.reuse, R4 ;  /* 0x0000000406047228 */ /* 0x040fe40000000000 */
[----:B------:R-:W-:Y:S01]  /*18a0*/  SHF.R.S32.HI R13, RZ, 0x1, R2 ;  /* 0x00000001ff0d7819 */ /* 0x000fe20000011402 */
[----:B------:R-:W-:Y:S02]  /*18b0*/  IMAD.MOV.U32 R2, RZ, RZ, RZ ;  /* 0x000000ffff027224 */ /* 0x000fe400078e00ff */
[----:B------:R-:W-:Y:S01]  /*18c0*/  DMUL R6, R6, R34 ;  /* 0x0000002206067228 */ /* 0x000fe20000000000 */
[----:B------:R-:W-:Y:S01]  /*18d0*/  LEA R3, R13, 0x3ff00000, 0x14 ;  /* 0x3ff000000d037811 */ /* 0x000fe200078ea0ff */
[----:B------:R-:W-:-:S05]  /*18e0*/  IMAD.IADD R12, R12, 0x1, -R13 ;  /* 0x000000010c0c7824 */ /* 0x000fca00078e0a0d */
[C---:B------:R-:W-:Y:S02]  /*18f0*/  DMUL R4, R2.reuse, R4 ;  /* 0x0000000402047228 */ /* 0x040fe40000000000 */
[----:B------:R-:W-:Y:S01]  /*1900*/  DMUL R2, R2, R6 ;  /* 0x0000000602027228 */ /* 0x000fe20000000000 */
[----:B------:R-:W-:Y:S01]  /*1910*/  LEA R7, R12, 0x3ff00000, 0x14 ;  /* 0x3ff000000c077811 */ /* 0x000fe200078ea0ff */
[----:B------:R-:W-:-:S06]  /*1920*/  IMAD.MOV.U32 R6, RZ, RZ, RZ ;  /* 0x000000ffff067224 */ /* 0x000fcc00078e00ff */
[C---:B------:R-:W-:Y:S02]  /*1930*/  DMUL R4, R6.reuse, R4 ;  /* 0x0000000406047228 */ /* 0x040fe40000000000 */
[----:B------:R-:W-:Y:S01]  /*1940*/  DMUL R6, R6, R2 ;  /* 0x0000000206067228 */ /* 0x000fe20000000000 */
[----:B------:R-:W-:Y:S10]  /*1950*/  BRA `(.L_x_53932) ;  /* 0x0000000800d47947 */ /* 0x000ff40003800000 */
.L_x_53935:
        /* <DEDUP_REMOVED lines=11> */
.L_x_53953:
[----:B------:R-:W-:-:S10]  /*1a10*/  DADD R4, R12, -R12 ;  /* 0x000000000c047229 */ /* 0x000fd4000000080c */
[----:B------:R-:W-:Y:S02]  /*1a20*/  IMAD.MOV.U32 R6, RZ, RZ, R4 ;  /* 0x000000ffff067224 */ /* 0x000fe400078e0004 */
[----:B------:R-:W-:Y:S01]  /*1a30*/  IMAD.MOV.U32 R7, RZ, RZ, R5 ;  /* 0x000000ffff077224 */ /* 0x000fe200078e0005 */
[----:B------:R-:W-:Y:S06]  /*1a40*/  BRA `(.L_x_53932) ;  /* 0x0000000800987947 */ /* 0x000fec0003800000 */
.L_x_53934:
        /* <DEDUP_REMOVED lines=23> */
[----:B------:R-:W-:Y:S05]  /*1bc0*/  BRA `(.L_x_53956) ;  /* 0x0000000000087947 */ /* 0x000fea0003800000 */
.L_x_53955:
[----:B------:R-:W-:Y:S01]  /*1bd0*/  DMUL R34, RZ, R12 ;  /* 0x0000000cff227228 */ /* 0x000fe20000000000 */
[----:B------:R-:W-:-:S10]  /*1be0*/  IMAD.MOV.U32 R28, RZ, RZ, RZ ;  /* 0x000000ffff1c7224 */ /* 0x000fd400078e00ff */
.L_x_53956:
[----:B------:R-:W-:Y:S05]  /*1bf0*/  BSYNC B2 ;  /* 0x0000000000027941 */ /* 0x000fea0003800000 */
.L_x_53954:
        /* <DEDUP_REMOVED lines=47> */
[----:B------:R-:W-:Y:S02]  /*1ef0*/  IMAD.MOV.U32 R6, RZ, RZ, R34 ;  /* 0x000000ffff067224 */ /* 0x000fe400078e0022 */
[----:B------:R-:W-:Y:S01]  /*1f00*/  IMAD.MOV.U32 R7, RZ, RZ, R35 ;  /* 0x000000ffff077224 */ /* 0x000fe200078e0023 */
[----:B------:R-:W-:Y:S06]  /*1f10*/  BRA `(.L_x_53959) ;  /* 0x0000000000087947 */ /* 0x000fec0003800000 */
.L_x_53958:
[----:B------:R-:W-:Y:S01]  /*1f20*/  DMUL R6, RZ, R12 ;  /* 0x0000000cff067228 */ /* 0x000fe20000000000 */
[----:B------:R-:W-:-:S10]  /*1f30*/  IMAD.MOV.U32 R2, RZ, RZ, RZ ;  /* 0x000000ffff027224 */ /* 0x000fd400078e00ff */
.L_x_53959:
[----:B------:R-:W-:Y:S05]  /*1f40*/  BSYNC B2 ;  /* 0x0000000000027941 */ /* 0x000fea0003800000 */
.L_x_53957:
        /* <DEDUP_REMOVED lines=24> */
.L_x_53933:
        /* <DEDUP_REMOVED lines=59> */
.L_x_53961:
[----:B------:R-:W-:Y:S05]  /*2480*/  BSYNC B0 ;  /* 0x0000000000007941 */ /* 0x000fea0003800000 */
.L_x_53960:
[----:B------:R-:W-:Y:S02]  /*2490*/  IMAD.MOV.U32 R6, RZ, RZ, R12 ;  /* 0x000000ffff067224 */ /* 0x000fe400078e000c */
[----:B------:R-:W-:-:S07]  /*24a0*/  IMAD.MOV.U32 R7, RZ, RZ, R13 ;  /* 0x000000ffff077224 */ /* 0x000fce00078e000d */
.L_x_53932:
[----:B------:R-:W-:Y:S05]  /*24b0*/  BSYNC B1 ;  /* 0x0000000000017941 */ /* 0x000fea0003800000 */
.L_x_53931:
[----:B0-----:R-:W0:Y:S01]  /*24c0*/  S2R R3, SR_TID.X ;  /* 0x0000000000037919 */ /* 0x001e220000002100 */
        /* <DEDUP_REMOVED lines=8> */
[----:B-----5:R-:W-:-:S08]  /*2550*/  DMUL R20, R16, UR4 ;  /* 0x0000000410147c28 */ /* 0x020fd00008000000 */
        /* <DEDUP_REMOVED lines=69> */
[----:B------:R-:W-:Y:S01]  /*29b0*/  @!P0 IMAD.IADD R12, R12, 0x1, -R13 ;  /* 0x000000010c0c8824 */ /* 0x000fe200078e0a0d */
[----:B------:R-:W-:-:S04]  /*29c0*/  @!P0 LEA R13, R13, R19, 0x14 ;  /* 0x000000130d0d8211 */ /* 0x000fc800078ea0ff */
[----:B------:R-:W-:Y:S01]  /*29d0*/  @!P0 LEA R15, R12, 0x3ff00000, 0x14 ;  /* 0x3ff000000c0f8811 */ /* 0x000fe200078ea0ff */
[----:B------:R-:W-:-:S06]  /*29e0*/  @!P0 IMAD.MOV.U32 R12, RZ, RZ, R18 ;  /* 0x000000ffff0c8224 */ /* 0x000fcc00078e0012 */
[----:B------:R-:W-:-:S11]  /*29f0*/  @!P0 DMUL R22, R12, R14 ;  /* 0x0000000e0c168228 */ /* 0x000fd60000000000 */
.L_x_53969:
[----:B------:R-:W-:Y:S05]  /*2a00*/  BSYNC B0 ;  /* 0x0000000000007941 */ /* 0x000fea0003800000 */
.L_x_53968:
        /* <DEDUP_REMOVED lines=23> */
.L_x_53971:
[----:B------:R-:W-:Y:S01]  /*2b80*/  DMUL R34, RZ, R20 ;  /* 0x00000014ff227228 */ /* 0x000fe20000000000 */
[----:B------:R-:W-:-:S10]  /*2b90*/  IMAD.MOV.U32 R28, RZ, RZ, RZ ;  /* 0x000000ffff1c7224 */ /* 0x000fd400078e00ff */
.L_x_53972:
[----:B------:R-:W-:Y:S05]  /*2ba0*/  BSYNC B2 ;  /* 0x0000000000027941 */ /* 0x000fea0003800000 */
.L_x_53970:
        /* <DEDUP_REMOVED lines=47> */
.L_x_53974:
[----:B------:R-:W-:Y:S01]  /*2ea0*/  DMUL R34, RZ, R20 ;  /* 0x00000014ff227228 */ /* 0x000fe20000000000 */
[----:B------:R-:W-:-:S10]  /*2eb0*/  IMAD.MOV.U32 R2, RZ, RZ, RZ ;  /* 0x000000ffff027224 */ /* 0x000fd400078e00ff */
.L_x_53975:
[----:B------:R-:W-:Y:S05]  /*2ec0*/  BSYNC B2 ;  /* 0x0000000000027941 */ /* 0x000fea0003800000 */
.L_x_53973:
        /* <DEDUP_REMOVED lines=23> */
[----:B------:R-:W-:Y:S01]  /*3040*/  DMUL R14, R14, R22 ;  /* 0x000000160e0e7228 */ /* 0x000fe20000000000 */
[----:B------:R-:W-:Y:S10]  /*3050*/  BRA `(.L_x_53963) ;  /* 0x00000014009c7947 */ /* 0x000ff40003800000 */
.L_x_53967:
        /* <DEDUP_REMOVED lines=63> */
.L_x_53977:
[----:B------:R-:W-:Y:S05]  /*3450*/  BSYNC B0 ;  /* 0x0000000000007941 */ /* 0x000fea0003800000 */
.L_x_53976:
        /* <DEDUP_REMOVED lines=23> */
.L_x_53979:
[----:B------:R-:W-:Y:S01]  /*35d0*/  DMUL R34, RZ, R20 ;  /* 0x00000014ff227228 */ /* 0x000fe20000000000 */
[----:B------:R-:W-:-:S10]  /*35e0*/  IMAD.MOV.U32 R28, RZ, RZ, RZ ;  /* 0x000000ffff1c7224 */ /* 0x000fd400078e00ff */
.L_x_53980:
[----:B------:R-:W-:Y:S05]  /*35f0*/  BSYNC B2 ;  /* 0x0000000000027941 */ /* 0x000fea0003800000 */
.L_x_53978:
        /* <DEDUP_REMOVED lines=47> */
.L_x_53982:
[----:B------:R-:W-:Y:S01]  /*38f0*/  DMUL R34, RZ, R20 ;  /* 0x00000014ff227228 */ /* 0x000fe20000000000 */
[----:B------:R-:W-:-:S10]  /*3900*/  IMAD.MOV.U32 R2, RZ, RZ, RZ ;  /* 0x000000ffff027224 */ /* 0x000fd400078e00ff */
.L_x_53983:
[----:B------:R-:W-:Y:S05]  /*3910*/  BSYNC B2 ;  /* 0x0000000000027941 */ /* 0x000fea0003800000 */
.L_x_53981:
        /* <DEDUP_REMOVED lines=39> */
.L_x_53966:
        /* <DEDUP_REMOVED lines=11> */
.L_x_53984:
[----:B------:R-:W-:-:S10]  /*3c40*/  DADD R12, R20, -R20 ;  /* 0x00000000140c7229 */ /* 0x000fd40000000814 */
[----:B------:R-:W-:Y:S02]  /*3c50*/  IMAD.MOV.U32 R14, RZ, RZ, R12 ;  /* 0x000000ffff0e7224 */ /* 0x000fe400078e000c */
[----:B------:R-:W-:Y:S01]  /*3c60*/  IMAD.MOV.U32 R15, RZ, RZ, R13 ;  /* 0x000000ffff0f7224 */ /* 0x000fe200078e000d */
[----:B------:R-:W-:Y:S06]  /*3c70*/  BRA `(.L_x_53963) ;  /* 0x0000000800947947 */ /* 0x000fec0003800000 */
.L_x_53965:
        /* <DEDUP_REMOVED lines=24> */
.L_x_53986:
[----:B------:R-:W-:Y:S01]  /*3e00*/  DMUL R34, RZ, R20 ;  /* 0x00000014ff227228 */ /* 0x000fe20000000000 */
[----:B------:R-:W-:-:S10]  /*3e10*/  IMAD.MOV.U32 R28, RZ, RZ, RZ ;  /* 0x000000ffff1c7224 */ /* 0x000fd400078e00ff */
.L_x_53987:
[----:B------:R-:W-:Y:S05]  /*3e20*/  BSYNC B2 ;  /* 0x0000000000027941 */ /* 0x000fea0003800000 */
.L_x_53985:
        /* <DEDUP_REMOVED lines=46> */
[----:B------:R-:W-:Y:S02]  /*4110*/  IMAD.MOV.U32 R14, RZ, RZ, R34 ;  /* 0x000000ffff0e7224 */ /* 0x000fe400078e0022 */
[----:B------:R-:W-:Y:S01]  /*4120*/  IMAD.MOV.U32 R15, RZ, RZ, R35 ;  /* 0x000000ffff0f7224 */ /* 0x000fe200078e0023 */
[----:B------:R-:W-:Y:S06]  /*4130*/  BRA `(.L_x_53990) ;  /* 0x0000000000087947 */ /* 0x000fec0003800000 */
.L_x_53989:
[----:B------:R-:W-:Y:S01]  /*4140*/  DMUL R14, RZ, R20 ;  /* 0x00000014ff0e7228 */ /* 0x000fe20000000000 */
[----:B------:R-:W-:-:S10]  /*4150*/  MOV R2, RZ ;  /* 0x000000ff00027202 */ /* 0x000fd40000000f00 */
.L_x_53990:
[----:B------:R-:W-:Y:S05]  /*4160*/  BSYNC B2 ;  /* 0x0000000000027941 */ /* 0x000fea0003800000 */
.L_x_53988:
        /* <DEDUP_REMOVED lines=24> */
.L_x_53964:
        /* <DEDUP_REMOVED lines=59> */
.L_x_53992:
[----:B------:R-:W-:Y:S05]  /*46a0*/  BSYNC B0 ;  /* 0x0000000000007941 */ /* 0x000fea0003800000 */
.L_x_53991:
[----:B------:R-:W-:Y:S01]  /*46b0*/  IMAD.MOV.U32 R14, RZ, RZ, R20 ;  /* 0x000000ffff0e7224 */ /* 0x000fe200078e0014 */
[----:B------:R-:W-:-:S07]  /*46c0*/  MOV R15, R21 ;  /* 0x00000015000f7202 */ /* 0x000fce0000000f00 */
.L_x_53963:
[----:B------:R-:W-:Y:S05]  /*46d0*/  BSYNC B1 ;  /* 0x0000000000017941 */ /* 0x000fea0003800000 */
.L_x_53962:
[----:B-----5:R-:W-:Y:S01]  /*46e0*/  VIADD R17, R3, 0x100 ;  /* 0x0000010003117836 */ /* 0x020fe20000000000 */
[----:B------:R-:W-:Y:S01]  /*46f0*/  BSSY B1, `(.L_x_53993) ;  /* 0x0000220000017945 */ /* 0x000fe20003800000 */
[----:B------:R-:W-:Y:S02]  /*4700*/  CS2R R22, SRZ ;  /* 0x0000000000167805 */ /* 0x000fe4000001ff00 */
[----:B------:R-:W-:Y:S02]  /*4710*/  CS2R R18, SRZ ;  /* 0x0000000000127805 */ /* 0x000fe4000001ff00 */
[----:B------:R-:W-:Y:S02]  /*4720*/  ISETP.GE.AND P0, PT, R17, R0, PT ;  /* 0x000000001100720c */ /* 0x000fe40003f06270 */
[----:B------:R-:W-:-:S11]  /*4730*/  CS2R R16, SRZ ;  /* 0x0000000000107805 */ /* 0x000fd6000001ff00 */
        /* <DEDUP_REMOVED lines=78> */
.L_x_54000:
[----:B------:R-:W-:Y:S05]  /*4c20*/  BSYNC B0 ;  /* 0x0000000000007941 */ /* 0x000fea0003800000 */
.L_x_53999:
        /* <DEDUP_REMOVED lines=23> */
.L_x_54002:
[----:B------:R-:W-:Y:S01]  /*4da0*/  DMUL R34, RZ, R20 ;  /* 0x00000014ff227228 */ /* 0x000fe20000000000 */
[----:B------:R-:W-:-:S10]  /*4db0*/  MOV R28, RZ ;  /* 0x000000ff001c7202 */ /* 0x000fd40000000f00 */
.L_x_54003:
[----:B------:R-:W-:Y:S05]  /*4dc0*/  BSYNC B2 ;  /* 0x0000000000027941 */ /* 0x000fea0003800000 */
.L_x_54001:
        /* <DEDUP_REMOVED lines=47> */
.L_x_54005:
[----:B------:R-:W-:Y:S01]  /*50c0*/  DMUL R34, RZ, R20 ;  /* 0x00000014ff227228 */ /* 0x000fe20000000000 */
[----:B------:R-:W-:-:S10]  /*50d0*/  IMAD.MOV.U32 R2, RZ, RZ, RZ ;  /* 0x000000ffff027224 */ /* 0x000fd400078e00ff */
.L_x_54006:
[----:B------:R-:W-:Y:S05]  /*50e0*/  BSYNC B2 ;  /* 0x0000000000027941 */ /* 0x000fea0003800000 */
.L_x_54004:
        /* <DEDUP_REMOVED lines=25> */
.L_x_53998:
        /* <DEDUP_REMOVED lines=63> */
.L_x_54008:
[----:B------:R-:W-:Y:S05]  /*5670*/  BSYNC B0 ;  /* 0x0000000000007941 */ /* 0x000fea0003800000 */
.L_x_54007:
        /* <DEDUP_REMOVED lines=23> */
.L_x_54010:
[----:B------:R-:W-:Y:S01]  /*57f0*/  DMUL R34, RZ, R20 ;  /* 0x00000014ff227228 */ /* 0x000fe20000000000 */
[----:B------:R-:W-:-:S10]  /*5800*/  IMAD.MOV.U32 R28, RZ, RZ, RZ ;  /* 0x000000ffff1c7224 */ /* 0x000fd400078e00ff */
.L_x_54011:
[----:B------:R-:W-:Y:S05]  /*5810*/  BSYNC B2 ;  /* 0x0000000000027941 */ /* 0x000fea0003800000 */
.L_x_54009:
        /* <DEDUP_REMOVED lines=44> */
[----:B------:R-:W-:Y:S05]  /*5ae0*/  CALL.REL.NOINC `($_ZN2at6native27unrolled_elementwise_kernelIZNS0_50_GLOBAL__N__2680c7bb_12_PowKernel_cu_7dd49032_316822pow_scalar_tensor_implIdEEvRNS_18TensorIteratorBaseEN3c107complexIT_EEEUlNS7_IdEEE_St5arrayIPcLm2EELi4E23TrivialOffsetCalculatorILi1EjESG_NS0_6memory15LoadWithoutCastENSH_16StoreWithoutCastEEEviS8_T0_T2_T3_T4_T5_$__internal_trig_reduction_slowpathd) ;  /* 0x00000030009c7944 */ /* 0x000fea0003c00000 */
[----:B------:R-:W-:Y:S01]  /*5af0*/  IMAD.MOV.U32 R2, RZ, RZ, R28 ;  /* 0x000000ffff027224 */ /* 0x000fe200078e001c */
[----:B------:R-:W-:Y:S06]  /*5b00*/  BRA `(.L_x_54014) ;  /* 0x0000000000087947 */ /* 0x000fec0003800000 */
.L_x_54013:
[----:B------:R-:W-:Y:S01]  /*5b10*/  DMUL R34, RZ, R20 ;  /* 0x00000014ff227228 */ /* 0x000fe20000000000 */
[----:B------:R-:W-:-:S10]  /*5b20*/  IMAD.MOV.U32 R2, RZ, RZ, RZ ;  /* 0x000000ffff027224 */ /* 0x000fd400078e00ff */
.L_x_54014:
[----:B------:R-:W-:Y:S05]  /*5b30*/  BSYNC B2 ;  /* 0x0000000000027941 */ /* 0x000fea0003800000 */
.L_x_54012:
        /* <DEDUP_REMOVED lines=39> */
.L_x_53997:
        /* <DEDUP_REMOVED lines=11> */
.L_x_54015:
[----:B------:R-:W-:-:S10]  /*5e60*/  DADD R16, R20, -R20 ;  /* 0x0000000014107229 */ /* 0x000fd40000000814 */
[----:B------:R-:W-:Y:S02]  /*5e70*/  IMAD.MOV.U32 R18, RZ, RZ, R16 ;  /* 0x000000ffff127224 */ /* 0x000fe400078e0010 */
[----:B------:R-:W-:Y:S01]  /*5e80*/  IMAD.MOV.U32 R19, RZ, RZ, R17 ;  /* 0x000000ffff137224 */ /* 0x000fe200078e0011 */
[----:B------:R-:W-:Y:S06]  /*5e90*/  BRA `(.L_x_53994) ;  /* 0x0000000800947947 */ /* 0x000fec0003800000 */
.L_x_53996:
        /* <DEDUP_REMOVED lines=24> */
.L_x_54017:
[----:B------:R-:W-:Y:S01]  /*6020*/  DMUL R34, RZ, R20 ;  /* 0x00000014ff227228 */ /* 0x000fe20000000000 */
[----:B------:R-:W-:-:S10]  /*6030*/  MOV R28, RZ ;  /* 0x000000ff001c7202 */ /* 0x000fd40000000f00 */
.L_x_54018:
[----:B------:R-:W-:Y:S05]  /*6040*/  BSYNC B2 ;  /* 0x0000000000027941 */ /* 0x000fea0003800000 */
.L_x_54016:
        /* <DEDUP_REMOVED lines=49> */
.L_x_54020:
[----:B------:R-:W-:Y:S01]  /*6360*/  DMUL R18, RZ, R20 ;  /* 0x00000014ff127228 */ /* 0x000fe20000000000 */
[----:B------:R-:W-:-:S10]  /*6370*/  IMAD.MOV.U32 R2, RZ, RZ, RZ ;  /* 0x000000ffff027224 */ /* 0x000fd400078e00ff */
.L_x_54021:
[----:B------:R-:W-:Y:S05]  /*6380*/  BSYNC B2 ;  /* 0x0000000000027941 */ /* 0x000fea0003800000 */
.L_x_54019:
        /* <DEDUP_REMOVED lines=24> */
.L_x_53995:
[----:B------:R-:W-:Y:S01]  /*6510*/  IMAD.MOV.U32 R18, RZ, RZ, 0x652b82fe ;  /* 0x652b82feff127424 */ /* 0x000fe200078e00ff */
[----:B------:R-:W-:Y:S01]  /*6520*/  MOV R19, 0x3ff71547 ;  /* 0x3ff7154700137802 */ /* 0x000fe20000000f00 */
[----:B------:R-:W-:Y:S01]  /*6530*/  UMOV UR4, 0xfefa39ef ;  /* 0xfefa39ef00047882 */ /* 0x000fe20000000000 */
[----:B------:R-:W-:Y:S01]  /*6540*/  UMOV UR5, 0x3fe62e42 ;  /* 0x3fe62e4200057882 */ /* 0x000fe20000000000 */
[----:B------:R-:W-:Y:S01]  /*6550*/  FSETP.GEU.FTZ.AND P0, PT, |R25|, 4.1917929649353027344, PT ;  /* 0x4086232b1900780b */ /* 0x000fe20003f1e200 */
[----:B------:R-:W-:Y:S02]  /*6560*/  BSSY B0, `(.L_x_54022) ;  /* 0x0000036000007945 */ /* 0x000fe40003800000 */
        /* <DEDUP_REMOVED lines=53> */
.L_x_54023:
[----:B------:R-:W-:Y:S05]  /*68c0*/  BSYNC B0 ;  /* 0x0000000000007941 */ /* 0x000fea0003800000 */
.L_x_54022:
[----:B------:R-:W-:Y:S02]  /*68d0*/  IMAD.MOV.U32 R18, RZ, RZ, R20 ;  /* 0x000000ffff127224 */ /* 0x000fe400078e0014 */
[----:B------:R-:W-:-:S07]  /*68e0*/  IMAD.MOV.U32 R19, RZ, RZ, R21 ;  /* 0x000000ffff137224 */ /* 0x000fce00078e0015 */
.L_x_53994:
[----:B------:R-:W-:Y:S05]  /*68f0*/  BSYNC B1 ;  /* 0x0000000000017941 */ /* 0x000fea0003800000 */
.L_x_53993:
[----:B------:R-:W-:Y:S01]  /*6900*/  VIADD R21, R3, 0x180 ;  /* 0x0000018003157836 */ /* 0x000fe20000000000 */
[----:B------:R-:W-:Y:S04]  /*6910*/  BSSY B1, `(.L_x_54024) ;  /* 0x000021e000017945 */ /* 0x000fe80003800000 */
        /* <DEDUP_REMOVED lines=80> */
.L_x_54031:
[----:B------:R-:W-:Y:S05]  /*6e20*/  BSYNC B0 ;  /* 0x0000000000007941 */ /* 0x000fea0003800000 */
.L_x_54030:
        /* <DEDUP_REMOVED lines=23> */
.L_x_54033:
[----:B------:R-:W-:Y:S01]  /*6fa0*/  DMUL R34, RZ, R24 ;  /* 0x00000018ff227228 */ /* 0x000fe20000000000 */
[----:B------:R-:W-:-:S10]  /*6fb0*/  IMAD.MOV.U32 R28, RZ, RZ, RZ ;  /* 0x000000ffff1c7224 */ /* 0x000fd400078e00ff */
.L_x_54034:
[----:B------:R-:W-:Y:S05]  /*6fc0*/  BSYNC B2 ;  /* 0x0000000000027941 */ /* 0x000fea0003800000 */
.L_x_54032:
        /* <DEDUP_REMOVED lines=47> */
.L_x_54036:
[----:B------:R-:W-:Y:S01]  /*72c0*/  DMUL R34, RZ, R24 ;  /* 0x00000018ff227228 */ /* 0x000fe20000000000 */
[----:B------:R-:W-:-:S10]  /*72d0*/  IMAD.MOV.U32 R2, RZ, RZ, RZ ;  /* 0x000000ffff027224 */ /* 0x000fd400078e00ff */
.L_x_54037:
[----:B------:R-:W-:Y:S05]  /*72e0*/  BSYNC B2 ;  /* 0x0000000000027941 */ /* 0x000fea0003800000 */
.L_x_54035:
        /* <DEDUP_REMOVED lines=15> */
[----:B---3--:R-:W-:Y:S02]  /*73e0*/  DFMA R8, R24, R8, R20 ;  /* 0x000000081808722b */ /* 0x008fe40000000014 */
[----:B------:R-:W-:-:S06]  /*73f0*/  DMUL R20, R44, R26 ;  /* 0x0000001a2c147228 */ /* 0x000fcc0000000000 */
        /* <DEDUP_REMOVED lines=8> */
.L_x_54029:
        /* <DEDUP_REMOVED lines=63> */
.L_x_54039:
[----:B------:R-:W-:Y:S05]  /*7870*/  BSYNC B0 ;  /* 0x0000000000007941 */ /* 0x000fea0003800000 */
.L_x_54038:
        /* <DEDUP_REMOVED lines=23> */
.L_x_54041:
[----:B------:R-:W-:Y:S01]  /*79f0*/  DMUL R34, RZ, R24 ;  /* 0x00000018ff227228 */ /* 0x000fe20000000000 */
[----:B------:R-:W-:-:S10]  /*7a00*/  IMAD.MOV.U32 R28, RZ, RZ, RZ ;  /* 0x000000ffff1c7224 */ /* 0x000fd400078e00ff */
.L_x_54042:
[----:B------:R-:W-:Y:S05]  /*7a10*/  BSYNC B2 ;  /* 0x0000000000027941 */ /* 0x000fea0003800000 */
.L_x_54040:
        /* <DEDUP_REMOVED lines=47> */
.L_x_54044:
[----:B------:R-:W-:Y:S01]  /*7d10*/  DMUL R34, RZ, R24 ;  /* 0x00000018ff227228 */ /* 0x000fe20000000000 */
[----:B------:R-:W-:-:S10]  /*7d20*/  MOV R2, RZ ;  /* 0x000000ff00027202 */ /* 0x000fd40000000f00 */
.L_x_54045:
[----:B------:R-:W-:Y:S05]  /*7d30*/  BSYNC B2 ;  /* 0x0000000000027941 */ /* 0x000fea0003800000 */
.L_x_54043:
        /* <DEDUP_REMOVED lines=39> */
.L_x_54028:
        /* <DEDUP_REMOVED lines=11> */
.L_x_54046:
[----:B------:R-:W-:-:S10]  /*8060*/  DADD R20, R24, -R24 ;  /* 0x0000000018147229 */ /* 0x000fd40000000818 */
[----:B------:R-:W-:Y:S02]  /*8070*/  IMAD.MOV.U32 R22, RZ, RZ, R20 ;  /* 0x000000ffff167224 */ /* 0x000fe400078e0014 */
[----:B------:R-:W-:Y:S01]  /*8080*/  IMAD.MOV.U32 R23, RZ, RZ, R21 ;  /* 0x000000ffff177224 */ /* 0x000fe200078e0015 */
[----:B------:R-:W-:Y:S06]  /*8090*/  BRA `(.L_x_54025) ;  /* 0x0000000800947947 */ /* 0x000fec0003800000 */
.L_x_54027:
        /* <DEDUP_REMOVED lines=24> */
.L_x_54048:
[----:B------:R-:W-:Y:S01]  /*8220*/  DMUL R34, RZ, R24 ;  /* 0x00000018ff227228 */ /* 0x000fe20000000000 */
[----:B------:R-:W-:-:S10]  /*8230*/  IMAD.MOV.U32 R28, RZ, RZ, RZ ;  /* 0x000000ffff1c7224 */ /* 0x000fd400078e00ff */
.L_x_54049:
[----:B------:R-:W-:Y:S05]  /*8240*/  BSYNC B2 ;  /* 0x0000000000027941 */ /* 0x000fea0003800000 */
.L_x_54047:
        /* <DEDUP_REMOVED lines=49> */
.L_x_54051:
[----:B------:R-:W-:Y:S01]  /*8560*/  DMUL R22, RZ, R24 ;  /* 0x00000018ff167228 */ /* 0x000fe20000000000 */
[----:B------:R-:W-:-:S10]  /*8570*/  IMAD.MOV.U32 R2, RZ, RZ, RZ ;  /* 0x000000ffff027224 */ /* 0x000fd400078e00ff */
.L_x_54052:
[----:B------:R-:W-:Y:S05]  /*8580*/  BSYNC B2 ;  /* 0x0000000000027941 */ /* 0x000fea0003800000 */
.L_x_54050:
        /* <DEDUP_REMOVED lines=24> */
.L_x_54026:
        /* <DEDUP_REMOVED lines=59> */
.L_x_54054:
[----:B------:R-:W-:Y:S05]  /*8ac0*/  BSYNC B0 ;  /* 0x0000000000007941 */ /* 0x000fea0003800000 */
.L_x_54053:
[----:B------:R-:W-:Y:S02]  /*8ad0*/  IMAD.MOV.U32 R22, RZ, RZ, R24 ;  /* 0x000000ffff167224 */ /* 0x000fe400078e0018 */
[----:B------:R-:W-:-:S07]  /*8ae0*/  IMAD.MOV.U32 R23, RZ, RZ, R25 ;  /* 0x000000ffff177224 */ /* 0x000fce00078e0019 */
.L_x_54025:
[----:B------:R-:W-:Y:S05]  /*8af0*/  BSYNC B1 ;  /* 0x0000000000017941 */ /* 0x000fea0003800000 */
.L_x_54024:
[----:B------:R-:W-:Y:S01]  /*8b00*/  ISETP.GE.AND P0, PT, R3, R0, PT ;  /* 0x000000000300720c */ /* 0x000fe20003f06270 */
[----:B------:R-:W-:Y:S04]  /*8b10*/  BSSY B0, `(.L_x_54055) ;  /* 0x000001b000007945 */ /* 0x000fe80003800000 */
[----:B------:R-:W-:Y:S08]  /*8b20*/  BSSY B1, `(.L_x_54056) ;  /* 0x0000012000017945 */ /* 0x000ff00003800000 */
[----:B------:R-:W-:Y:S05]  /*8b30*/  @P0 BRA `(.L_x_54057) ;  /* 0x0000000000400947 */ /* 0x000fea0003800000 */
[----:B------:R-:W0:Y:S01]  /*8b40*/  S2R R3, SR_CTAID.X ;  /* 0x0000000000037919 */ /* 0x000e220000002500 */
[----:B------:R-:W1:Y:S01]  /*8b50*/  LDC.64 R8, c[0x0][0x240] ;  /* 0x00009000ff087b82 */ /* 0x000e620000000a00 */
[----:B------:R-:W0:Y:S02]  /*8b60*/  S2R R2, SR_TID.X ;  /* 0x0000000000027919 */ /* 0x000e240000002100 */
[----:B0-----:R-:W-:-:S04]  /*8b70*/  IMAD R3, R3, 0x200, R2 ;  /* 0x0000020003037824 */ /* 0x001fc800078e0202 */
[----:B-1----:R-:W-:-:S04]  /*8b80*/  IMAD.WIDE.U32 R8, R3, 0x10, R8 ;  /* 0x0000001003087825 */ /* 0x002fc800078e0008 */
[----:B------:R-:W-:Y:S01]  /*8b90*/  IMAD.MOV.U32 R3, RZ, RZ, R37 ;  /* 0x000000ffff037224 */ /* 0x000fe200078e0025 */
[----:B------:R0:W-:Y:S04]  /*8ba0*/  STG.E.128 desc[UR6][R8.64], R4 ;  /* 0x0000000408007986 */ /* 0x0001e8000c101d06 */
[----:B------:R-:W-:-:S13]  /*8bb0*/  ISETP.GE.AND P0, PT, R3, R0, PT ;  /* 0x000000000300720c */ /* 0x000fda0003f06270 */
[----:B------:R-:W-:Y:S05]  /*8bc0*/  @P0 BREAK B1 ;  /* 0x0000000000010942 */ /* 0x000fea0003800000 */
[----:B0-----:R-:W-:Y:S05]  /*8bd0*/  @P0 BRA `(.L_x_54058) ;  /* 0x0000000000380947 */ /* 0x001fea0003800000 */
[----:B------:R-:W0:Y:S01]  /*8be0*/  S2R R2, SR_CTAID.X ;  /* 0x0000000000027919 */ /* 0x000e220000002500 */
[----:B------:R-:W1:Y:S01]  /*8bf0*/  LDC.64 R4, c[0x0][0x240] ;  /* 0x00009000ff047b82 */ /* 0x000e620000000a00 */
[----:B0-----:R-:W-:Y:S01]  /*8c00*/  IMAD R7, R2, 0x200, R3 ;  /* 0x0000020002077824 */ /* 0x001fe200078e0203 */
[----:B------:R-:W-:-:S03]  /*8c10*/  IADD3 R3, R3, 0x80, RZ ;  /* 0x0000008003037810 */ /* 0x000fc60007ffe0ff */
[----:B-1----:R-:W-:-:S05]  /*8c20*/  IMAD.WIDE.U32 R4, R7, 0x10, R4 ;  /* 0x0000001007047825 */ /* 0x002fca00078e0004 */
[----:B------:R0:W-:Y:S02]  /*8c30*/  STG.E.128 desc[UR6][R4.64], R12 ;  /* 0x0000000c04007986 */ /* 0x0001e4000c101d06 */
.L_x_54057:
[----:B------:R-:W-:Y:S05]  /*8c40*/  BSYNC B1 ;  /* 0x0000000000017941 */ /* 0x000fea0003800000 */
.L_x_54056:
[----:B------:R-:W-:-:S13]  /*8c50*/  ISETP.GE.AND P0, PT, R3, R0, PT ;  /* 0x000000000300720c */ /* 0x000fda0003f06270 */
[----:B------:R-:W1:Y:S01]  /*8c60*/  @!P0 S2R R2, SR_CTAID.X ;  /* 0x0000000000028919 */ /* 0x000e620000002500 */
[----:B0-----:R-:W0:Y:S01]  /*8c70*/  @!P0 LDC.64 R4, c[0x0][0x240] ;  /* 0x00009000ff048b82 */ /* 0x001e220000000a00 */
[----:B-1----:R-:W-:Y:S02]  /*8c80*/  @!P0 IMAD R7, R2, 0x200, R3 ;  /* 0x0000020002078824 */ /* 0x002fe400078e0203 */
[----:B------:R-:W-:Y:S02]  /*8c90*/  @!P0 VIADD R3, R3, 0x80 ;  /* 0x0000008003038836 */ /* 0x000fe40000000000 */
[----:B0-----:R-:W-:-:S05]  /*8ca0*/  @!P0 IMAD.WIDE.U32 R4, R7, 0x10, R4 ;  /* 0x0000001007048825 */ /* 0x001fca00078e0004 */
[----:B------:R0:W-:Y:S02]  /*8cb0*/  @!P0 STG.E.128 desc[UR6][R4.64], R16 ;  /* 0x0000001004008986 */ /* 0x0001e4000c101d06 */
.L_x_54058:
[----:B------:R-:W-:Y:S05]  /*8cc0*/  BSYNC B0 ;  /* 0x0000000000007941 */ /* 0x000fea0003800000 */
.L_x_54055:
[----:B------:R-:W-:Y:S05]  /*8cd0*/  WARPSYNC.ALL ;  /* 0x0000000000007948 */ /* 0x000fea0003800000 */
[----:B------:R-:W-:-:S13]  /*8ce0*/  ISETP.GE.AND P0, PT, R3, R0, PT ;  /* 0x000000000300720c */ /* 0x000fda0003f06270 */
[----:B------:R-:W-:Y:S05]  /*8cf0*/  @P0 EXIT ;  /* 0x000000000000094d */ /* 0x000fea0003800000 */
[----:B------:R-:W1:Y:S01]  /*8d00*/  S2R R0, SR_CTAID.X ;  /* 0x0000000000007919 */ /* 0x000e620000002500 */
[----:B0-----:R-:W0:Y:S01]  /*8d10*/  LDC.64 R4, c[0x0][0x240] ;  /* 0x00009000ff047b82 */ /* 0x001e220000000a00 */
[----:B-1----:R-:W-:-:S04]  /*8d20*/  IMAD R3, R0, 0x200, R3 ;  /* 0x0000020000037824 */ /* 0x002fc800078e0203 */
[----:B0-----:R-:W-:-:S05]  /*8d30*/  IMAD.WIDE.U32 R2, R3, 0x10, R4 ;  /* 0x0000001003027825 */ /* 0x001fca00078e0004 */
[----:B------:R-:W-:Y:S01]  /*8d40*/  STG.E.128 desc[UR6][R2.64], R20 ;  /* 0x0000001402007986 */ /* 0x000fe2000c101d06 */
[----:B------:R-:W-:Y:S05]  /*8d50*/  EXIT ;  /* 0x000000000000794d */ /* 0x000fea0003800000 */
        .type           $_ZN2at6native27unrolled_elementwise_kernelIZNS0_50_GLOBAL__N__2680c7bb_12_PowKernel_cu_7dd49032_316822pow_scalar_tensor_implIdEEvRNS_18TensorIteratorBaseEN3c107complexIT_EEEUlNS7_IdEEE_St5arrayIPcLm2EELi4E23TrivialOffsetCalculatorILi1EjESG_NS0_6memory15LoadWithoutCastENSH_16StoreWithoutCastEEEviS8_T0_T2_T3_T4_T5_$__internal_trig_reduction_slowpathd,@function
        .size           $_ZN2at6native27unrolled_elementwise_kernelIZNS0_50_GLOBAL__N__2680c7bb_12_PowKernel_cu_7dd49032_316822pow_scalar_tensor_implIdEEvRNS_18TensorIteratorBaseEN3c107complexIT_EEEUlNS7_IdEEE_St5arrayIPcLm2EELi4E23TrivialOffsetCalculatorILi1EjESG_NS0_6memory15LoadWithoutCastENSH_16StoreWithoutCastEEEviS8_T0_T2_T3_T4_T5_$__internal_trig_reduction_slowpathd,(.L_x_71550 - $_ZN2at6native27unrolled_elementwise_kernelIZNS0_50_GLOBAL__N__2680c7bb_12_PowKernel_cu_7dd49032_316822pow_scalar_tensor_implIdEEvRNS_18TensorIteratorBaseEN3c107complexIT_EEEUlNS7_IdEEE_St5arrayIPcLm2EELi4E23TrivialOffsetCalculatorILi1EjESG_NS0_6memory15LoadWithoutCastENSH_16StoreWithoutCastEEEviS8_T0_T2_T3_T4_T5_$__internal_trig_reduction_slowpathd)
$_ZN2at6native27unrolled_elementwise_kernelIZNS0_50_GLOBAL__N__2680c7bb_12_PowKernel_cu_7dd49032_316822pow_scalar_tensor_implIdEEvRNS_18TensorIteratorBaseEN3c107complexIT_EEEUlNS7_IdEEE_St5arrayIPcLm2EELi4E23TrivialOffsetCalculatorILi1EjESG_NS0_6memory15LoadWithoutCastENSH_16StoreWithoutCastEEEviS8_T0_T2_T3_T4_T5_$__internal_trig_reduction_slowpathd:
[----:B------:R-:W-:Y:S01]  /*8d60*/  SHF.R.U32.HI R33, RZ, 0x14, R35 ;  /* 0x00000014ff217819 */ /* 0x000fe20000011623 */
[----:B------:R-:W-:-:S03]  /*8d70*/  IMAD.MOV.U32 R28, RZ, RZ, RZ ;  /* 0x000000ffff1c7224 */ /* 0x000fc600078e00ff */
[----:B------:R-:W-:-:S04]  /*8d80*/  LOP3.LUT R29, R33, 0x7ff, RZ, 0xc0, !PT ;  /* 0x000007ff211d7812 */ /* 0x000fc800078ec0ff */
        /* <DEDUP_REMOVED lines=10> */
[----:B------:R-:W-:Y:S02]  /*8e30*/  IADD3 R28, -R43, 0x13, RZ ;  /* 0x000000132b1c7810 */ /* 0x000fe40007ffe1ff */
[----:B------:R-:W-:Y:S02]  /*8e40*/  ISETP.GT.AND P0, PT, R29, 0xe, PT ;  /* 0x0000000e1d00780c */ /* 0x000fe40003f04270 */
[----:B------:R-:W-:Y:S02]  /*8e50*/  SHF.R.U32.HI R30, RZ, 0x6, R30 ;  /* 0x00000006ff1e7819 */ /* 0x000fe4000001161e */
[----:B------:R-:W-:Y:S02]  /*8e60*/  SEL R28, R28, 0x12, !P0 ;  /* 0x000000121c1c7807 */ /* 0x000fe40004000000 */
[----:B------:R-:W-:-:S02]  /*8e70*/  LOP3.LUT P0, R33, R33, 0x3f, RZ, 0xc0, !PT ;  /* 0x0000003f21217812 */ /* 0x000fc4000780c0ff */
[----:B------:R-:W-:Y:S02]  /*8e80*/  ISETP.GT.AND P1, PT, R29, R28, PT ;  /* 0x0000001c1d00720c */ /* 0x000fe40003f24270 */
[----:B------:R-:W-:Y:S02]  /*8e90*/  IADD3 R43, -R43, 0xf, RZ ;  /* 0x0000000f2b2b7810 */ /* 0x000fe40007ffe1ff */
[----:B------:R-:W-:-:S09]  /*8ea0*/  IADD3 R30, -R30, 0xf, RZ ;  /* 0x0000000f1e1e7810 */ /* 0x000fd20007ffe1ff */
        /* <DEDUP_REMOVED lines=9> */
[----:B------:R-:W-:-:S07]  /*8f40*/  IMAD.MOV.U32 R34, RZ, RZ, R38 ;  /* 0x000000ffff227224 */ /* 0x000fce00078e0026 */
.L_x_54062:
[----:B-1----:R-:W-:Y:S01]  /*8f50*/  R2UR UR4, R48 ;  /* 0x00000000300472ca */ /* 0x002fe200000e0000 */
[----:B------:R-:W-:Y:S01]  /*8f60*/  IMAD.MOV.U32 R38, RZ, RZ, R34 ;  /* 0x000000ffff267224 */ /* 0x000fe200078e0022 */
[----:B------:R-:W-:-:S13]  /*8f70*/  R2UR UR5, R49 ;  /* 0x00000000310572ca */ /* 0x000fda00000e0000 */
[----:B------:R-:W2:Y:S01]  /*8f80*/  LDG.E.64.CONSTANT R50, desc[UR4][R38.64] ;  /* 0x0000000426327981 */ /* 0x000ea2000c1e9b00 */
[----:B------:R-:W-:Y:S02]  /*8f90*/  IMAD.MOV.U32 R40, RZ, RZ, R52 ;  /* 0x000000ffff287224 */ /* 0x000fe400078e0034 */
[----:B------:R-:W-:Y:S02]  /*8fa0*/  IMAD.MOV.U32 R41, RZ, RZ, R53 ;  /* 0x000000ffff297224 */ /* 0x000fe400078e0035 */
[----:B------:R-:W-:Y:S02]  /*8fb0*/  VIADD R43, R43, 0x1 ;  /* 0x000000012b2b7836 */ /* 0x000fe40000000000 */
[----:B--2---:R-:W-:-:S04]  /*8fc0*/  IMAD.WIDE.U32 R40, P1, R50, R31, R40 ;  /* 0x0000001f32287225 */ /* 0x004fc80007820028 */
[----:B------:R-:W-:Y:S01]  /*8fd0*/  IMAD R38, R50, R29, RZ ;  /* 0x0000001d32267224 */ /* 0x000fe200078e02ff */
[----:B------:R-:W-:Y:S01]  /*8fe0*/  MOV R52, R40 ;  /* 0x0000002800347202 */ /* 0x000fe20000000f00 */
[----:B------:R-:W-:-:S03]  /*8ff0*/  IMAD R36, R51, R31, RZ ;  /* 0x0000001f33247224 */ /* 0x000fc600078e02ff */
[----:B------:R-:W-:Y:S01]  /*9000*/  IADD3 R41, P3, R38, R41, RZ ;  /* 0x0000002926297210 */ /* 0x000fe20007f7e0ff */
[----:B------:R-:W-:-:S03]  /*9010*/  IMAD R38, R51, R29, RZ ;  /* 0x0000001d33267224 */ /* 0x000fc600078e02ff */
[----:B------:R-:W-:Y:S01]  /*9020*/  IADD3 R53, P4, R36, R41, RZ ;  /* 0x0000002924357210 */ /* 0x000fe20007f9e0ff */
[----:B------:R-:W-:-:S04]  /*9030*/  IMAD.HI.U32 R36, R50, R29, RZ ;  /* 0x0000001d32247227 */ /* 0x000fc800078e00ff */
[----:B------:R-:W-:Y:S01]  /*9040*/  IMAD.HI.U32 R41, R51, R31, RZ ;  /* 0x0000001f33297227 */ /* 0x000fe200078e00ff */
[----:B------:R0:W-:Y:S03]  /*9050*/  STL.64 [R2], R52 ;  /* 0x0000003402007387 */ /* 0x0001e60000100a00 */
[----:B------:R-:W-:-:S05]  /*9060*/  IMAD.X R36, RZ, RZ, R36, P1 ;  /* 0x000000ffff247224 */ /* 0x000fca00008e0624 */
        /* <DEDUP_REMOVED lines=12> */
.L_x_54061:
[----:B------:R-:W-:Y:S05]  /*9130*/  BSYNC B0 ;  /* 0x0000000000007941 */ /* 0x000fea0003800000 */
.L_x_54060:
        /* <DEDUP_REMOVED lines=10> */
[----:B---3--:R-:W-:Y:S02]  /*91e0*/  @P0 SHF.R.U64 R41, R42, R38, R43 ;  /* 0x000000262a290219 */ /* 0x008fe4000000122b */
[-C--:B------:R-:W-:Y:S02]  /*91f0*/  @P0 SHF.L.U64.HI R36, R28, R33.reuse, R29 ;  /* 0x000000211c240219 */ /* 0x080fe4000001021d */
[----:B------:R-:W-:Y:S02]  /*9200*/  @P0 LOP3.LUT R28, R41, R2, RZ, 0xfc, !PT ;  /* 0x00000002291c0212 */ /* 0x000fe400078efcff */
[----:B------:R-:W-:Y:S01]  /*9210*/  @P0 SHF.R.U32.HI R39, RZ, R38, R43 ;  /* 0x00000026ff270219 */ /* 0x000fe2000001162b */
[----:B------:R-:W-:Y:S01]  /*9220*/  IMAD.MOV.U32 R43, RZ, RZ, RZ ;  /* 0x000000ffff2b7224 */ /* 0x000fe200078e00ff */
        /* <DEDUP_REMOVED lines=29> */
[----:B------:R-:W-:Y:S02]  /*9400*/  IADD3 R34, -R34, 0x3f, RZ ;  /* 0x0000003f22227810 */ /* 0x000fe40007ffe1ff */
[----:B------:R-:W-:-:S04]  /*9410*/  @P1 IADD3 R34, R36, RZ, RZ ;  /* 0x000000ff24221210 */ /* 0x000fc80007ffe0ff */
        /* <DEDUP_REMOVED lines=9> */
[----:B0-----:R-:W-:-:S04]  /*94b0*/  IMAD.WIDE.U32 R40, R33, 0x2168c235, RZ ;  /* 0x2168c23521287825 */ /* 0x001fc800078e00ff */
        /* <DEDUP_REMOVED lines=34> */
.L_x_54059:
[----:B------:R-:W-:Y:S02]  /*96e0*/  IMAD.MOV.U32 R33, RZ, RZ, 0x0 ;  /* 0x00000000ff217424 */ /* 0x000fe400078e00ff */
[----:B------:R-:W-:Y:S02]  /*96f0*/  IMAD.MOV.U32 R34, RZ, RZ, R2 ;  /* 0x000000ffff227224 */ /* 0x000fe400078e0002 */
[----:B------:R-:W-:Y:S05]  /*9700*/  RET.REL.NODEC R32 `(_ZN2at6native27unrolled_elementwise_kernelIZNS0_50_GLOBAL__N__2680c7bb_12_PowKernel_cu_7dd49032_316822pow_scalar_tensor_implIdEEvRNS_18TensorIteratorBaseEN3c107complexIT_EEEUlNS7_IdEEE_St5arrayIPcLm2EELi4E23TrivialOffsetCalculatorILi1EjESG_NS0_6memory15LoadWithoutCastENSH_16StoreWithoutCastEEEviS8_T0_T2_T3_T4_T5_) ;  /* 0xffffff68203c7950 */ /* 0x000fea0003c3ffff */
.L_x_54063:
        /* <DEDUP_REMOVED lines=15> */
.L_x_71550:


//--------------------- .text._ZN2at6native29vectorized_elementwise_kernelILi2EZNS0_50_GLOBAL__N__2680c7bb_12_PowKernel_cu_7dd49032_316822pow_scalar_tensor_implIdEEvRNS_18TensorIteratorBaseEN3c107complexIT_EEEUlNS7_IdEEE_St5arrayIPcLm2EEEEviT0_T1_ --------------------------
	.section	.text._ZN2at6native29vectorized_elementwise_kernelILi2EZNS0_50_GLOBAL__N__2680c7bb_12_PowKernel_cu_7dd49032_316822pow_scalar_tensor_implIdEEvRNS_18TensorIteratorBaseEN3c107complexIT_EEEUlNS7_IdEEE_St5arrayIPcLm2EEEEviT0_T1_,"ax",@progbits
	.align	128
        .global         _ZN2at6native29vectorized_elementwise_kernelILi2EZNS0_50_GLOBAL__N__2680c7bb_12_PowKernel_cu_7dd49032_316822pow_scalar_tensor_implIdEEvRNS_18TensorIteratorBaseEN3c107complexIT_EEEUlNS7_IdEEE_St5arrayIPcLm2EEEEviT0_T1_
        .type           _ZN2at6native29vectorized_elementwise_kernelILi2EZNS0_50_GLOBAL__N__2680c7bb_12_PowKernel_cu_7dd49032_316822pow_scalar_tensor_implIdEEvRNS_18TensorIteratorBaseEN3c107complexIT_EEEUlNS7_IdEEE_St5arrayIPcLm2EEEEviT0_T1_,@function
        .size           _ZN2at6native29vectorized_elementwise_kernelILi2EZNS0_50_GLOBAL__N__2680c7bb_12_PowKernel_cu_7dd49032_316822pow_scalar_tensor_implIdEEvRNS_18TensorIteratorBaseEN3c107complexIT_EEEUlNS7_IdEEE_St5arrayIPcLm2EEEEviT0_T1_,(.L_x_71551 - _ZN2at6native29vectorized_elementwise_kernelILi2EZNS0_50_GLOBAL__N__2680c7bb_12_PowKernel_cu_7dd49032_316822pow_scalar_tensor_implIdEEvRNS_18TensorIteratorBaseEN3c107complexIT_EEEUlNS7_IdEEE_St5arrayIPcLm2EEEEviT0_T1_)
        .other          _ZN2at6native29vectorized_elementwise_kernelILi2EZNS0_50_GLOBAL__N__2680c7bb_12_PowKernel_cu_7dd49032_316822pow_scalar_tensor_implIdEEvRNS_18TensorIteratorBaseEN3c107complexIT_EEEUlNS7_IdEEE_St5arrayIPcLm2EEEEviT0_T1_,@"STO_CUDA_ENTRY STV_DEFAULT"
_ZN2at6native29vectorized_elementwise_kernelILi2EZNS0_50_GLOBAL__N__2680c7bb_12_PowKernel_cu_7dd49032_316822pow_scalar_tensor_implIdEEvRNS_18TensorIteratorBaseEN3c107complexIT_EEEUlNS7_IdEEE_St5arrayIPcLm2EEEEviT0_T1_:
.text._ZN2at6native29vectorized_elementwise_kernelILi2EZNS0_50_GLOBAL__N__2680c7bb_12_PowKernel_cu_7dd49032_316822pow_scalar_tensor_implIdEEvRNS_18TensorIteratorBaseEN3c107complexIT_EEEUlNS7_IdEEE_St5arrayIPcLm2EEEEviT0_T1_:
        /* <DEDUP_REMOVED lines=10> */
[----:B------:R-:W1:Y:S01]  /*00a0*/  LDC.64 R2, c[0x0][0x248] ;  /* 0x00009200ff027b82 */ /* 0x000e620000000a00 */
[----:B------:R-:W-:Y:S01]  /*00b0*/  ULDC.64 UR4, c[0x0][0x228] ;  /* 0x00008a0000047ab9 */ /* 0x000fe20000000a00 */
[----:B------:R-:W-:Y:S01]  /*00c0*/  ULDC.64 UR8, c[0x0][0x220] ;  /* 0x0000880000087ab9 */ /* 0x000fe20000000a00 */
[----:B-1----:R-:W-:-:S04]  /*00d0*/  IMAD.WIDE R2, R69, 0x10, R2 ;  /* 0x0000001045027825 */ /* 0x002fc800078e0202 */
        /* <DEDUP_REMOVED lines=10> */
[----:B--2---:R-:W-:-:S02]  /*0180*/  DMUL R20, R24, UR4 ;  /* 0x0000000418147c28 */ /* 0x004fc40008000000 */
[----:B------:R-:W-:-:S06]  /*0190*/  DMUL R2, R26, UR4 ;  /* 0x000000041a027c28 */ /* 0x000fcc0008000000 */
[----:B------:R-:W-:Y:S02]  /*01a0*/  DFMA R20, R26, UR8, R20 ;  /* 0x000000081a147c2b */ /* 0x000fe40008000014 */
[----:B------:R-:W-:-:S08]  /*01b0*/  DFMA R2, R24, UR8, -R2 ;  /* 0x0000000818027c2b */ /* 0x000fd00008000802 */
[----:B------:R-:W-:-:S13]  /*01c0*/  LOP3.LUT P0, RZ, R20, 0x7fffffff, R21, 0xf8, !PT ;  /* 0x7fffffff14ff7812 */ /* 0x000fda000780f815 */
[----:B0-----:R-:W-:Y:S05]  /*01d0*/  @!P0 BRA `(.L_x_54066) ;  /* 0x0000001c00548947 */ /* 0x001fea0003800000 */
[----:B------:R-:W-:-:S13]  /*01e0*/  LOP3.LUT P0, RZ, R2, 0x7fffffff, R3, 0xf8, !PT ;  /* 0x7fffffff02ff7812 */ /* 0x000fda000780f803 */
[----:B------:R-:W-:Y:S05]  /*01f0*/  @!P0 BRA `(.L_x_54067) ;  /* 0x0000001400b48947 */ /* 0x000fea0003800000 */
[----:B------:R-:W-:-:S04]  /*0200*/  LOP3.LUT R0, R21, 0x7fffffff, RZ, 0xc0, !PT ;  /* 0x7fffffff15007812 */ /* 0x000fc800078ec0ff */
[----:B------:R-:W-:Y:S02]  /*0210*/  ISETP.GT.U32.AND P0, PT, R0, 0x7fefffff, PT ;  /* 0x7fefffff0000780c */ /* 0x000fe40003f04070 */
[----:B------:R-:W-:-:S11]  /*0220*/  LOP3.LUT R0, R3, 0x7fffffff, RZ, 0xc0, !PT ;  /* 0x7fffffff03007812 */ /* 0x000fd600078ec0ff */
        /* <DEDUP_REMOVED lines=63> */
.L_x_54071:
[----:B------:R-:W-:Y:S05]  /*0620*/  BSYNC B0 ;  /* 0x0000000000007941 */ /* 0x000fea0003800000 */
.L_x_54070:
        /* <DEDUP_REMOVED lines=21> */
[----:B-----5:R-:W-:Y:S05]  /*0780*/  CALL.REL.NOINC `($_ZN2at6native29vectorized_elementwise_kernelILi2EZNS0_50_GLOBAL__N__2680c7bb_12_PowKernel_cu_7dd49032_316822pow_scalar_tensor_implIdEEvRNS_18TensorIteratorBaseEN3c107complexIT_EEEUlNS7_IdEEE_St5arrayIPcLm2EEEEviT0_T1_$__internal_trig_reduction_slowpathd) ;  /* 0x0000022400547944 */ /* 0x020fea0003c00000 */
[----:B------:R-:W-:Y:S05]  /*0790*/  BRA `(.L_x_54074) ;  /* 0x0000000000087947 */ /* 0x000fea0003800000 */
.L_x_54073:
[----:B------:R-:W-:Y:S01]  /*07a0*/  DMUL R36, RZ, R20 ;  /* 0x00000014ff247228 */ /* 0x000fe20000000000 */
[----:B------:R-:W-:-:S10]  /*07b0*/  IMAD.MOV.U32 R2, RZ, RZ, RZ ;  /* 0x000000ffff027224 */ /* 0x000fd400078e00ff */
.L_x_54074:
[----:B------:R-:W-:Y:S05]  /*07c0*/  BSYNC B2 ;  /* 0x0000000000027941 */ /* 0x000fea0003800000 */
.L_x_54072:
        /* <DEDUP_REMOVED lines=45> */
[----:B------:R-:W-:Y:S01]  /*0aa0*/  IMAD.MOV.U32 R0, RZ, RZ, R2 ;  /* 0x000000ffff007224 */ /* 0x000fe200078e0002 */
[----:B------:R-:W-:Y:S01]  /*0ab0*/  MOV R3, R37 ;  /* 0x0000002500037202 */ /* 0x000fe20000000f00 */
[----:B------:R-:W-:Y:S01]  /*0ac0*/  IMAD.MOV.U32 R2, RZ, RZ, R36 ;  /* 0x000000ffff027224 */ /* 0x000fe200078e0024 */
[----:B------:R-:W-:Y:S06]  /*0ad0*/  BRA `(.L_x_54077) ;  /* 0x0000000000087947 */ /* 0x000fec0003800000 */
.L_x_54076:
[----:B------:R-:W-:Y:S01]  /*0ae0*/  DMUL R2, RZ, R20 ;  /* 0x00000014ff027228 */ /* 0x000fe20000000000 */
[----:B------:R-:W-:-:S10]  /*0af0*/  IMAD.MOV.U32 R0, RZ, RZ, RZ ;  /* 0x000000ffff007224 */ /* 0x000fd400078e00ff */
.L_x_54077:
[----:B------:R-:W-:Y:S05]  /*0b00*/  BSYNC B2 ;  /* 0x0000000000027941 */ /* 0x000fea0003800000 */
.L_x_54075:
        /* <DEDUP_REMOVED lines=17> */
[----:B----4-:R-:W-:Y:S02]  /*0c20*/  DFMA R28, R20, R32, R28 ;  /* 0x00000020141c722b */ /* 0x010fe4000000001c */
[----:B------:R-:W-:-:S06]  /*0c30*/  DMUL R32, R24, R22 ;  /* 0x0000001618207228 */ /* 0x000fcc0000000000 */
[----:B------:R-:W-:-:S08]  /*0c40*/  DFMA R28, R20, R28, R30 ;  /* 0x0000001c141c722b */ /* 0x000fd0000000001e */
[----:B------:R-:W-:Y:S02]  /*0c50*/  DFMA R2, R28, R2, R2 ;  /* 0x000000021c02722b */ /* 0x000fe40000000002 */
[----:B------:R-:W-:-:S08]  /*0c60*/  @P0 DFMA R2, R20, R28, 1 ;  /* 0x3ff000001402042b */ /* 0x000fd0000000001c */
[----:B------:R-:W-:-:S08]  /*0c70*/  @P1 DFMA R2, R2, -1, RZ ;  /* 0xbff000000202182b */ /* 0x000fd000000000ff */
[----:B------:R-:W-:Y:S01]  /*0c80*/  DMUL R34, R2, R22 ;  /* 0x0000001602227228 */ /* 0x000fe20000000000 */
[----:B------:R-:W-:Y:S10]  /*0c90*/  BRA `(.L_x_54078) ;  /* 0x0000001400987947 */ /* 0x000ff40003800000 */
.L_x_54069:
        /* <DEDUP_REMOVED lines=62> */
.L_x_54080:
[----:B------:R-:W-:Y:S05]  /*1080*/  BSYNC B0 ;  /* 0x0000000000007941 */ /* 0x000fea0003800000 */
.L_x_54079:
        /* <DEDUP_REMOVED lines=23> */
.L_x_54082:
[----:B------:R-:W-:Y:S01]  /*1200*/  DMUL R36, RZ, R20 ;  /* 0x00000014ff247228 */ /* 0x000fe20000000000 */
[----:B------:R-:W-:-:S10]  /*1210*/  MOV R2, RZ ;  /* 0x000000ff00027202 */ /* 0x000fd40000000f00 */
.L_x_54083:
[----:B------:R-:W-:Y:S05]  /*1220*/  BSYNC B2 ;  /* 0x0000000000027941 */ /* 0x000fea0003800000 */
.L_x_54081:
        /* <DEDUP_REMOVED lines=49> */
.L_x_54085:
[----:B------:R-:W-:Y:S01]  /*1540*/  DMUL R2, RZ, R20 ;  /* 0x00000014ff027228 */ /* 0x000fe20000000000 */
[----:B------:R-:W-:-:S10]  /*1550*/  IMAD.MOV.U32 R0, RZ, RZ, RZ ;  /* 0x000000ffff007224 */ /* 0x000fd400078e00ff */
.L_x_54086:
[----:B------:R-:W-:Y:S05]  /*1560*/  BSYNC B2 ;  /* 0x0000000000027941 */ /* 0x000fea0003800000 */
.L_x_54084:
        /* <DEDUP_REMOVED lines=18> */
[----:B------:R-:W-:-:S07]  /*1690*/  MOV R34, RZ ;  /* 0x000000ff00227202 */ /* 0x000fce0000000f00 */
        /* <DEDUP_REMOVED lines=20> */
.L_x_54068:
        /* <DEDUP_REMOVED lines=11> */
.L_x_54087:
[----:B------:R-:W-:-:S10]  /*1890*/  DADD R32, R20, -R20 ;  /* 0x0000000014207229 */ /* 0x000fd40000000814 */
[----:B------:R-:W-:Y:S02]  /*18a0*/  IMAD.MOV.U32 R34, RZ, RZ, R32 ;  /* 0x000000ffff227224 */ /* 0x000fe400078e0020 */
[----:B------:R-:W-:Y:S01]  /*18b0*/  IMAD.MOV.U32 R35, RZ, RZ, R33 ;  /* 0x000000ffff237224 */ /* 0x000fe200078e0021 */
[----:B------:R-:W-:Y:S06]  /*18c0*/  BRA `(.L_x_54078) ;  /* 0x00000008008c7947 */ /* 0x000fec0003800000 */
.L_x_54067:
        /* <DEDUP_REMOVED lines=24> */
.L_x_54089:
[----:B------:R-:W-:Y:S01]  /*1a50*/  DMUL R36, RZ, R20 ;  /* 0x00000014ff247228 */ /* 0x000fe20000000000 */
[----:B------:R-:W-:-:S10]  /*1a60*/  IMAD.MOV.U32 R2, RZ, RZ, RZ ;  /* 0x000000ffff027224 */ /* 0x000fd400078e00ff */
.L_x_54090:
[----:B------:R-:W-:Y:S05]  /*1a70*/  BSYNC B2 ;  /* 0x0000000000027941 */ /* 0x000fea0003800000 */
.L_x_54088:
        /* <DEDUP_REMOVED lines=45> */
[----:B------:R-:W-:Y:S02]  /*1d50*/  IMAD.MOV.U32 R34, RZ, RZ, R36 ;  /* 0x000000ffff227224 */ /* 0x000fe400078e0024 */
[----:B------:R-:W-:Y:S01]  /*1d60*/  IMAD.MOV.U32 R35, RZ, RZ, R37 ;  /* 0x000000ffff237224 */ /* 0x000fe200078e0025 */
[----:B------:R-:W-:Y:S06]  /*1d70*/  BRA `(.L_x_54093) ;  /* 0x0000000000087947 */ /* 0x000fec0003800000 */
.L_x_54092:
[----:B------:R-:W-:Y:S01]  /*1d80*/  DMUL R34, RZ, R20 ;  /* 0x00000014ff227228 */ /* 0x000fe20000000000 */
[----:B------:R-:W-:-:S10]  /*1d90*/  MOV R2, RZ ;  /* 0x000000ff00027202 */ /* 0x000fd40000000f00 */
.L_x_54093:
[----:B------:R-:W-:Y:S05]  /*1da0*/  BSYNC B2 ;  /* 0x0000000000027941 */ /* 0x000fea0003800000 */
.L_x_54091:
        /* <DEDUP_REMOVED lines=24> */
.L_x_54066:
        /* <DEDUP_REMOVED lines=58> */
.L_x_54095:
[----:B------:R-:W-:Y:S05]  /*22d0*/  BSYNC B0 ;  /* 0x0000000000007941 */ /* 0x000fea0003800000 */
.L_x_54094:
[----:B------:R-:W-:Y:S02]  /*22e0*/  IMAD.MOV.U32 R34, RZ, RZ, R20 ;  /* 0x000000ffff227224 */ /* 0x000fe400078e0014 */
[----:B------:R-:W-:-:S07]  /*22f0*/  IMAD.MOV.U32 R35, RZ, RZ, R21 ;  /* 0x000000ffff237224 */ /* 0x000fce00078e0015 */
.L_x_54078:
[----:B------:R-:W-:Y:S05]  /*2300*/  BSYNC B1 ;  /* 0x0000000000017941 */ /* 0x000fea0003800000 */
.L_x_54065:
[----:B------:R-:W-:Y:S01]  /*2310*/  ULDC.64 UR4, c[0x0][0x228] ;  /* 0x00008a0000047ab9 */ /* 0x000fe20000000a00 */
[----:B------:R-:W-:Y:S01]  /*2320*/  ULDC.64 UR8, c[0x0][0x220] ;  /* 0x0000880000087ab9 */ /* 0x000fe20000000a00 */
[----:B-----5:R-:W-:Y:S01]  /*2330*/  DMUL R20, R4, UR4 ;  /* 0x0000000404147c28 */ /* 0x020fe20008000000 */
[----:B------:R-:W-:Y:S01]  /*2340*/  BSSY B1, `(.L_x_54096) ;  /* 0x0000216000017945 */ /* 0x000fe20003800000 */
[----:B------:R-:W-:-:S06]  /*2350*/  DMUL R2, R6, UR4 ;  /* 0x0000000406027c28 */ /* 0x000fcc0008000000 */
[----:B------:R-:W-:Y:S02]  /*2360*/  DFMA R20, R6, UR8, R20 ;  /* 0x0000000806147c2b */ /* 0x000fe40008000014 */
[----:B------:R-:W-:-:S08]  /*2370*/  DFMA R2, R4, UR8, -R2 ;  /* 0x0000000804027c2b */ /* 0x000fd00008000802 */
[----:B------:R-:W-:-:S13]  /*2380*/  LOP3.LUT P0, RZ, R20, 0x7fffffff, R21, 0xf8, !PT ;  /* 0x7fffffff14ff7812 */ /* 0x000fda000780f815 */
[----:B------:R-:W-:Y:S05]  /*2390*/  @!P0 BRA `(.L_x_54097) ;  /* 0x0000001c004c8947 */ /* 0x000fea0003800000 */
        /* <DEDUP_REMOVED lines=65> */
[----:B------:R-:W-:Y:S02]  /*27b0*/  @!P0 LEA R3, R2, 0x3ff00000, 0x14 ;  /* 0x3ff0000002038811 */ /* 0x000fe400078ea0ff */
[----:B------:R-:W-:-:S06]  /*27c0*/  @!P0 MOV R2, RZ ;  /* 0x000000ff00028202 */ /* 0x000fcc0000000f00 */
[----:B------:R-:W-:-:S11]  /*27d0*/  @!P0 DMUL R4, R22, R2 ;  /* 0x0000000216048228 */ /* 0x000fd60000000000 */
.L_x_54102:
[----:B------:R-:W-:Y:S05]  /*27e0*/  BSYNC B0 ;  /* 0x0000000000007941 */ /* 0x000fea0003800000 */
.L_x_54101:
        /* <DEDUP_REMOVED lines=21> */
[----:B------:R-:W-:Y:S05]  /*2940*/  CALL.REL.NOINC `($_ZN2at6native29vectorized_elementwise_kernelILi2EZNS0_50_GLOBAL__N__2680c7bb_12_PowKernel_cu_7dd49032_316822pow_scalar_tensor_implIdEEvRNS_18TensorIteratorBaseEN3c107complexIT_EEEUlNS7_IdEEE_St5arrayIPcLm2EEEEviT0_T1_$__internal_trig_reduction_slowpathd) ;  /* 0x0000020000e47944 */ /* 0x000fea0003c00000 */
[----:B------:R-:W-:Y:S02]  /*2950*/  IMAD.MOV.U32 R6, RZ, RZ, R36 ;  /* 0x000000ffff067224 */ /* 0x000fe400078e0024 */
[----:B------:R-:W-:Y:S01]  /*2960*/  IMAD.MOV.U32 R7, RZ, RZ, R37 ;  /* 0x000000ffff077224 */ /* 0x000fe200078e0025 */
[----:B------:R-:W-:Y:S06]  /*2970*/  BRA `(.L_x_54105) ;  /* 0x0000000000087947 */ /* 0x000fec0003800000 */
.L_x_54104:
[----:B------:R-:W-:Y:S01]  /*2980*/  DMUL R6, RZ, R20 ;  /* 0x00000014ff067228 */ /* 0x000fe20000000000 */
[----:B------:R-:W-:-:S10]  /*2990*/  IMAD.MOV.U32 R2, RZ, RZ, RZ ;  /* 0x000000ffff027224 */ /* 0x000fd400078e00ff */
.L_x_54105:
[----:B------:R-:W-:Y:S05]  /*29a0*/  BSYNC B2 ;  /* 0x0000000000027941 */ /* 0x000fea0003800000 */
.L_x_54103:
        /* <DEDUP_REMOVED lines=45> */
[----:B------:R-:W-:Y:S05]  /*2c80*/  BRA `(.L_x_54108) ;  /* 0x0000000000087947 */ /* 0x000fea0003800000 */
.L_x_54107:
[----:B------:R-:W-:Y:S01]  /*2c90*/  DMUL R36, RZ, R20 ;  /* 0x00000014ff247228 */ /* 0x000fe20000000000 */
[----:B------:R-:W-:-:S10]  /*2ca0*/  IMAD.MOV.U32 R2, RZ, RZ, RZ ;  /* 0x000000ffff027224 */ /* 0x000fd400078e00ff */
.L_x_54108:
[----:B------:R-:W-:Y:S05]  /*2cb0*/  BSYNC B2 ;  /* 0x0000000000027941 */ /* 0x000fea0003800000 */
.L_x_54106:
        /* <DEDUP_REMOVED lines=25> */
.L_x_54100:
[----:B------:R-:W-:Y:S01]  /*2e50*/  UMOV UR4, 0x19ba0da4 ;  /* 0x19ba0da400047882 */ /* 0x000fe20000000000 */
[----:B------:R-:W-:Y:S01]  /*2e60*/  UMOV UR5, 0x40937be3 ;  /* 0x40937be300057882 */ /* 0x000fe20000000000 */
[----:B------:R-:W-:Y:S01]  /*2e70*/  MOV R6, 0x652b82fe ;  /* 0x652b82fe00067802 */ /* 0x000fe20000000f00 */
        /* <DEDUP_REMOVED lines=59> */
.L_x_54111:
[----:B------:R-:W-:Y:S05]  /*3230*/  BSYNC B0 ;  /* 0x0000000000007941 */ /* 0x000fea0003800000 */
.L_x_54110:
        /* <DEDUP_REMOVED lines=25> */
.L_x_54113:
[----:B------:R-:W-:Y:S01]  /*33d0*/  DMUL R6, RZ, R20 ;  /* 0x00000014ff067228 */ /* 0x000fe20000000000 */
[----:B------:R-:W-:-:S10]  /*33e0*/  IMAD.MOV.U32 R2, RZ, RZ, RZ ;  /* 0x000000ffff027224 */ /* 0x000fd400078e00ff */
.L_x_54114:
[----:B------:R-:W-:Y:S05]  /*33f0*/  BSYNC B2 ;  /* 0x0000000000027941 */ /* 0x000fea0003800000 */
.L_x_54112:
        /* <DEDUP_REMOVED lines=46> */
.L_x_54116:
[----:B------:R-:W-:Y:S01]  /*36e0*/  DMUL R36, RZ, R20 ;  /* 0x00000014ff247228 */ /* 0x000fe20000000000 */
[----:B------:R-:W-:-:S10]  /*36f0*/  IMAD.MOV.U32 R2, RZ, RZ, RZ ;  /* 0x000000ffff027224 */ /* 0x000fd400078e00ff */
.L_x_54117:
[----:B------:R-:W-:Y:S05]  /*3700*/  BSYNC B2 ;  /* 0x0000000000027941 */ /* 0x000fea0003800000 */
.L_x_54115:
        /* <DEDUP_REMOVED lines=29> */
[----:B------:R-:W-:-:S03]  /*38e0*/  LEA R3, R21, 0x3ff00000, 0x14 ;  /* 0x3ff0000015037811 */ /* 0x000fc600078ea0ff */
[----:B------:R-:W-:Y:S01]  /*38f0*/  DMUL R4, R4, R36 ;  /* 0x0000002404047228 */ /* 0x000fe20000000000 */
[----:B------:R-:W-:Y:S01]  /*3900*/  IADD3 R21, R2, -R21, RZ ;  /* 0x8000001502157210 */ /* 0x000fe20007ffe0ff */
[----:B------:R-:W-:-:S03]  /*3910*/  IMAD.MOV.U32 R2, RZ, RZ, RZ ;  /* 0x000000ffff027224 */ /* 0x000fc600078e00ff */
[----:B------:R-:W-:-:S03]  /*3920*/  LEA R31, R21, 0x3ff00000, 0x14 ;  /* 0x3ff00000151f7811 */ /* 0x000fc600078ea0ff */
[C---:B------:R-:W-:Y:S02]  /*3930*/  DMUL R6, R2.reuse, R6 ;  /* 0x0000000602067228 */ /* 0x040fe40000000000 */
[----:B------:R-:W-:-:S06]  /*3940*/  DMUL R4, R2, R4 ;  /* 0x0000000402047228 */ /* 0x000fcc0000000000 */
[C---:B------:R-:W-:Y:S02]  /*3950*/  DMUL R28, R30.reuse, R6 ;  /* 0x000000061e1c7228 */ /* 0x040fe40000000000 */
[----:B------:R-:W-:Y:S01]  /*3960*/  DMUL R30, R30, R4 ;  /* 0x000000041e1e7228 */ /* 0x000fe20000000000 */
[----:B------:R-:W-:Y:S10]  /*3970*/  BRA `(.L_x_54109) ;  /* 0x0000000800c87947 */ /* 0x000ff40003800000 */
.L_x_54099:
        /* <DEDUP_REMOVED lines=11> */
.L_x_54118:
[----:B------:R-:W-:-:S10]  /*3a30*/  DADD R28, R20, -R20 ;  /* 0x00000000141c7229 */ /* 0x000fd40000000814 */
[----:B------:R-:W-:Y:S02]  /*3a40*/  IMAD.MOV.U32 R30, RZ, RZ, R28 ;  /* 0x000000ffff1e7224 */ /* 0x000fe400078e001c */
[----:B------:R-:W-:Y:S01]  /*3a50*/  IMAD.MOV.U32 R31, RZ, RZ, R29 ;  /* 0x000000ffff1f7224 */ /* 0x000fe200078e001d */
[----:B------:R-:W-:Y:S06]  /*3a60*/  BRA `(.L_x_54109) ;  /* 0x00000008008c7947 */ /* 0x000fec0003800000 */
.L_x_54098:
        /* <DEDUP_REMOVED lines=22> */
[----:B------:R-:W-:Y:S05]  /*3bd0*/  CALL.REL.NOINC `($_ZN2at6native29vectorized_elementwise_kernelILi2EZNS0_50_GLOBAL__N__2680c7bb_12_PowKernel_cu_7dd49032_316822pow_scalar_tensor_implIdEEvRNS_18TensorIteratorBaseEN3c107complexIT_EEEUlNS7_IdEEE_St5arrayIPcLm2EEEEviT0_T1_$__internal_trig_reduction_slowpathd) ;  /* 0x000001f000407944 */ /* 0x000fea0003c00000 */
[----:B------:R-:W-:Y:S05]  /*3be0*/  BRA `(.L_x_54121) ;  /* 0x0000000000087947 */ /* 0x000fea0003800000 */
.L_x_54120:
[----:B------:R-:W-:Y:S01]  /*3bf0*/  DMUL R36, RZ, R20 ;  /* 0x00000014ff247228 */ /* 0x000fe20000000000 */
[----:B------:R-:W-:-:S10]  /*3c00*/  IMAD.MOV.U32 R2, RZ, RZ, RZ ;  /* 0x000000ffff027224 */ /* 0x000fd400078e00ff */
.L_x_54121:
[----:B------:R-:W-:Y:S05]  /*3c10*/  BSYNC B2 ;  /* 0x0000000000027941 */ /* 0x000fea0003800000 */
.L_x_54119:
        /* <DEDUP_REMOVED lines=45> */
[----:B------:R-:W-:Y:S01]  /*3ef0*/  MOV R30, R36 ;  /* 0x00000024001e7202 */ /* 0x000fe20000000f00 */
[----:B------:R-:W-:Y:S01]  /*3f00*/  IMAD.MOV.U32 R31, RZ, RZ, R37 ;  /* 0x000000ffff1f7224 */ /* 0x000fe200078e0025 */
[----:B------:R-:W-:Y:S06]  /*3f10*/  BRA `(.L_x_54124) ;  /* 0x0000000000087947 */ /* 0x000fec0003800000 */
.L_x_54123:
[----:B------:R-:W-:Y:S01]  /*3f20*/  DMUL R30, RZ, R20 ;  /* 0x00000014ff1e7228 */ /* 0x000fe20000000000 */
[----:B------:R-:W-:-:S10]  /*3f30*/  IMAD.MOV.U32 R2, RZ, RZ, RZ ;  /* 0x000000ffff027224 */ /* 0x000fd400078e00ff */
.L_x_54124:
[----:B------:R-:W-:Y:S05]  /*3f40*/  BSYNC B2 ;  /* 0x0000000000027941 */ /* 0x000fea0003800000 */
.L_x_54122:
        /* <DEDUP_REMOVED lines=24> */
.L_x_54097:
        /* <DEDUP_REMOVED lines=58> */
.L_x_54126:
[----:B------:R-:W-:Y:S05]  /*4470*/  BSYNC B0 ;  /* 0x0000000000007941 */ /* 0x000fea0003800000 */
.L_x_54125:
[----:B------:R-:W-:Y:S01]  /*4480*/  IMAD.MOV.U32 R30, RZ, RZ, R20 ;  /* 0x000000ffff1e7224 */ /* 0x000fe200078e0014 */
[----:B------:R-:W-:-:S07]  /*4490*/  MOV R31, R21 ;  /* 0x00000015001f7202 */ /* 0x000fce0000000f00 */
.L_x_54109:
[----:B------:R-:W-:Y:S05]  /*44a0*/  BSYNC B1 ;  /* 0x0000000000017941 */ /* 0x000fea0003800000 */
.L_x_54096:
[----:B------:R-:W-:Y:S01]  /*44b0*/  ULDC.64 UR4, c[0x0][0x228] ;  /* 0x00008a0000047ab9 */ /* 0x000fe20000000a00 */
[----:B------:R-:W-:Y:S01]  /*44c0*/  ULDC.64 UR8, c[0x0][0x220] ;  /* 0x0000880000087ab9 */ /* 0x000fe20000000a00 */
[----:B------:R-:W-:Y:S01]  /*44d0*/  DMUL R4, R8, UR4 ;  /* 0x0000000408047c28 */ /* 0x000fe20008000000 */
[----:B------:R-:W-:Y:S07]  /*44e0*/  BSSY B1, `(.L_x_54127) ;  /* 0x0000218000017945 */ /* 0x000fee0003800000 */
[----:B------:R-:W-:-:S02]  /*44f0*/  DFMA R4, R10, UR8, R4 ;  /* 0x000000080a047c2b */ /* 0x000fc40008000004 */
[----:B------:R-:W-:-:S08]  /*4500*/  DMUL R10, R10, UR4 ;  /* 0x000000040a0a7c28 */ /* 0x000fd00008000000 */
[----:B------:R-:W-:Y:S01]  /*4510*/  LOP3.LUT P0, RZ, R4, 0x7fffffff, R5, 0xf8, !PT ;  /* 0x7fffffff04ff7812 */ /* 0x000fe2000780f805 */
[----:B------:R-:W-:-:S12]  /*4520*/  DFMA R8, R8, UR8, -R10 ;  /* 0x0000000808087c2b */ /* 0x000fd8000800080a */
        /* <DEDUP_REMOVED lines=69> */
.L_x_54133:
[----:B------:R-:W-:Y:S05]  /*4980*/  BSYNC B0 ;  /* 0x0000000000007941 */ /* 0x000fea0003800000 */
.L_x_54132:
        /* <DEDUP_REMOVED lines=23> */
.L_x_54135:
[----:B------:R-:W-:Y:S01]  /*4b00*/  DMUL R36, RZ, R4 ;  /* 0x00000004ff247228 */ /* 0x000fe20000000000 */
[----:B------:R-:W-:-:S10]  /*4b10*/  IMAD.MOV.U32 R2, RZ, RZ, RZ ;  /* 0x000000ffff027224 */ /* 0x000fd400078e00ff */
.L_x_54136:
[----:B------:R-:W-:Y:S05]  /*4b20*/  BSYNC B2 ;  /* 0x0000000000027941 */ /* 0x000fea0003800000 */
.L_x_54134:
        /* <DEDUP_REMOVED lines=46> */
[----:B------:R-:W-:Y:S02]  /*4e10*/  IMAD.MOV.U32 R2, RZ, RZ, R36 ;  /* 0x000000ffff027224 */ /* 0x000fe400078e0024 */
[----:B------:R-:W-:Y:S01]  /*4e20*/  IMAD.MOV.U32 R3, RZ, RZ, R37 ;  /* 0x000000ffff037224 */ /* 0x000fe200078e0025 */
[----:B------:R-:W-:Y:S06]  /*4e30*/  BRA `(.L_x_54139) ;  /* 0x0000000000087947 */ /* 0x000fec0003800000 */
.L_x_54138:
[----:B------:R-:W-:Y:S01]  /*4e40*/  DMUL R2, RZ, R4 ;  /* 0x00000004ff027228 */ /* 0x000fe20000000000 */
[----:B------:R-:W-:-:S10]  /*4e50*/  IMAD.MOV.U32 R0, RZ, RZ, RZ ;  /* 0x000000ffff007224 */ /* 0x000fd400078e00ff */
.L_x_54139:
[----:B------:R-:W-:Y:S05]  /*4e60*/  BSYNC B2 ;  /* 0x0000000000027941 */ /* 0x000fea0003800000 */
.L_x_54137:
        /* <DEDUP_REMOVED lines=25> */
.L_x_54131:
        /* <DEDUP_REMOVED lines=62> */
.L_x_54142:
[----:B------:R-:W-:Y:S05]  /*53e0*/  BSYNC B0 ;  /* 0x0000000000007941 */ /* 0x000fea0003800000 */
.L_x_54141:
        /* <DEDUP_REMOVED lines=23> */
.L_x_54144:
[----:B------:R-:W-:Y:S01]  /*5560*/  DMUL R36, RZ, R4 ;  /* 0x00000004ff247228 */ /* 0x000fe20000000000 */
[----:B------:R-:W-:-:S10]  /*5570*/  IMAD.MOV.U32 R2, RZ, RZ, RZ ;  /* 0x000000ffff027224 */ /* 0x000fd400078e00ff */
.L_x_54145:
[----:B------:R-:W-:Y:S05]  /*5580*/  BSYNC B2 ;  /* 0x0000000000027941 */ /* 0x000fea0003800000 */
.L_x_54143:
        /* <DEDUP_REMOVED lines=49> */
.L_x_54147:
[----:B------:R-:W-:Y:S01]  /*58a0*/  DMUL R2, RZ, R4 ;  /* 0x00000004ff027228 */ /* 0x000fe20000000000 */
[----:B------:R-:W-:-:S10]  /*58b0*/  MOV R0, RZ ;  /* 0x000000ff00007202 */ /* 0x000fd40000000f00 */
.L_x_54148:
[----:B------:R-:W-:Y:S05]  /*58c0*/  BSYNC B2 ;  /* 0x0000000000027941 */ /* 0x000fea0003800000 */
.L_x_54146:
        /* <DEDUP_REMOVED lines=39> */
.L_x_54130:
        /* <DEDUP_REMOVED lines=11> */
.L_x_54149:
[----:B------:R-:W-:-:S10]  /*5bf0*/  DADD R24, R4, -R4 ;  /* 0x0000000004187229 */ /* 0x000fd40000000804 */
[----:B------:R-:W-:Y:S02]  /*5c00*/  IMAD.MOV.U32 R26, RZ, RZ, R24 ;  /* 0x000000ffff1a7224 */ /* 0x000fe400078e0018 */
[----:B------:R-:W-:Y:S01]  /*5c10*/  IMAD.MOV.U32 R27, RZ, RZ, R25 ;  /* 0x000000ffff1b7224 */ /* 0x000fe200078e0019 */
[----:B------:R-:W-:Y:S06]  /*5c20*/  BRA `(.L_x_54140) ;  /* 0x00000008008c7947 */ /* 0x000fec0003800000 */
.L_x_54129:
        /* <DEDUP_REMOVED lines=24> */
.L_x_54151:
[----:B------:R-:W-:Y:S01]  /*5db0*/  DMUL R36, RZ, R4 ;  /* 0x00000004ff247228 */ /* 0x000fe20000000000 */
[----:B------:R-:W-:-:S10]  /*5dc0*/  IMAD.MOV.U32 R2, RZ, RZ, RZ ;  /* 0x000000ffff027224 */ /* 0x000fd400078e00ff */
.L_x_54152:
[----:B------:R-:W-:Y:S05]  /*5dd0*/  BSYNC B2 ;  /* 0x0000000000027941 */ /* 0x000fea0003800000 */
.L_x_54150:
        /* <DEDUP_REMOVED lines=48> */
.L_x_54154:
[----:B------:R-:W-:Y:S01]  /*60e0*/  DMUL R26, RZ, R4 ;  /* 0x00000004ff1a7228 */ /* 0x000fe20000000000 */
[----:B------:R-:W-:-:S10]  /*60f0*/  IMAD.MOV.U32 R2, RZ, RZ, RZ ;  /* 0x000000ffff027224 */ /* 0x000fd400078e00ff */
.L_x_54155:
[----:B------:R-:W-:Y:S05]  /*6100*/  BSYNC B2 ;  /* 0x0000000000027941 */ /* 0x000fea0003800000 */
.L_x_54153:
        /* <DEDUP_REMOVED lines=24> */
.L_x_54128:
        /* <DEDUP_REMOVED lines=58> */
.L_x_54157:
[----:B------:R-:W-:Y:S05]  /*6630*/  BSYNC B0 ;  /* 0x0000000000007941 */ /* 0x000fea0003800000 */
.L_x_54156:
[----:B------:R-:W-:Y:S02]  /*6640*/  IMAD.MOV.U32 R26, RZ, RZ, R4 ;  /* 0x000000ffff1a7224 */ /* 0x000fe400078e0004 */
[----:B------:R-:W-:-:S07]  /*6650*/  IMAD.MOV.U32 R27, RZ, RZ, R5 ;  /* 0x000000ffff1b7224 */ /* 0x000fce00078e0005 */
.L_x_54140:
[----:B------:R-:W-:Y:S05]  /*6660*/  BSYNC B1 ;  /* 0x0000000000017941 */ /* 0x000fea0003800000 */
.L_x_54127:
        /* <DEDUP_REMOVED lines=77> */
.L_x_54164:
[----:B------:R-:W-:Y:S05]  /*6b40*/  BSYNC B0 ;  /* 0x0000000000007941 */ /* 0x000fea0003800000 */
.L_x_54163:
        /* <DEDUP_REMOVED lines=23> */
.L_x_54166:
[----:B------:R-:W-:Y:S01]  /*6cc0*/  DMUL R36, RZ, R4 ;  /* 0x00000004ff247228 */ /* 0x000fe20000000000 */
[----:B------:R-:W-:-:S10]  /*6cd0*/  IMAD.MOV.U32 R2, RZ, RZ, RZ ;  /* 0x000000ffff027224 */ /* 0x000fd400078e00ff */
.L_x_54167:
[----:B------:R-:W-:Y:S05]  /*6ce0*/  BSYNC B2 ;  /* 0x0000000000027941 */ /* 0x000fea0003800000 */
.L_x_54165:
        /* <DEDUP_REMOVED lines=46> */
[----:B------:R-:W-:Y:S02]  /*6fd0*/  IMAD.MOV.U32 R2, RZ, RZ, R36 ;  /* 0x000000ffff027224 */ /* 0x000fe400078e0024 */
[----:B------:R-:W-:Y:S01]  /*6fe0*/  IMAD.MOV.U32 R3, RZ, RZ, R37 ;  /* 0x000000ffff037224 */ /* 0x000fe200078e0025 */
[----:B------:R-:W-:Y:S06]  /*6ff0*/  BRA `(.L_x_54170) ;  /* 0x0000000000087947 */ /* 0x000fec0003800000 */
.L_x_54169:
[----:B------:R-:W-:Y:S01]  /*7000*/  DMUL R2, RZ, R4 ;  /* 0x00000004ff027228 */ /* 0x000fe20000000000 */
[----:B------:R-:W-:-:S10]  /*7010*/  IMAD.MOV.U32 R0, RZ, RZ, RZ ;  /* 0x000000ffff007224 */ /* 0x000fd400078e00ff */
.L_x_54170:
[----:B------:R-:W-:Y:S05]  /*7020*/  BSYNC B2 ;  /* 0x0000000000027941 */ /* 0x000fea0003800000 */
.L_x_54168:
        /* <DEDUP_REMOVED lines=25> */
.L_x_54162:
[----:B------:R-:W-:Y:S01]  /*71c0*/  UMOV UR4, 0x19ba0da4 ;  /* 0x19ba0da400047882 */ /* 0x000fe20000000000 */
[----:B------:R-:W-:Y:S01]  /*71d0*/  UMOV UR5, 0x40937be3 ;  /* 0x40937be300057882 */ /* 0x000fe20000000000 */
[----:B------:R-:W-:Y:S01]  /*71e0*/  IMAD.MOV.U32 R2, RZ, RZ, 0x652b82fe ;  /* 0x652b82feff027424 */ /* 0x000fe200078e00ff */
[----:B------:R-:W-:Y:S01]  /*71f0*/  DADD R12, R12, -UR4 ;  /* 0x800000040c0c7e29 */ /* 0x000fe20008000000 */
[----:B------:R-:W-:Y:S01]  /*7200*/  MOV R3, 0x3ff71547 ;  /* 0x3ff7154700037802 */ /* 0x000fe20000000f00 */
        /* <DEDUP_REMOVED lines=57> */
.L_x_54173:
[----:B------:R-:W-:Y:S05]  /*75a0*/  BSYNC B0 ;  /* 0x0000000000007941 */ /* 0x000fea0003800000 */
.L_x_54172:
        /* <DEDUP_REMOVED lines=21> */
[----:B------:R-:W-:Y:S05]  /*7700*/  CALL.REL.NOINC `($_ZN2at6native29vectorized_elementwise_kernelILi2EZNS0_50_GLOBAL__N__2680c7bb_12_PowKernel_cu_7dd49032_316822pow_scalar_tensor_implIdEEvRNS_18TensorIteratorBaseEN3c107complexIT_EEEUlNS7_IdEEE_St5arrayIPcLm2EEEEviT0_T1_$__internal_trig_reduction_slowpathd) ;  /* 0x000001b400747944 */ /* 0x000fea0003c00000 */
[----:B------:R-:W-:Y:S05]  /*7710*/  BRA `(.L_x_54176) ;  /* 0x0000000000087947 */ /* 0x000fea0003800000 */
.L_x_54175:
[----:B------:R-:W-:Y:S01]  /*7720*/  DMUL R36, RZ, R4 ;  /* 0x00000004ff247228 */ /* 0x000fe20000000000 */
[----:B------:R-:W-:-:S10]  /*7730*/  IMAD.MOV.U32 R2, RZ, RZ, RZ ;  /* 0x000000ffff027224 */ /* 0x000fd400078e00ff */
.L_x_54176:
[----:B------:R-:W-:Y:S05]  /*7740*/  BSYNC B2 ;  /* 0x0000000000027941 */ /* 0x000fea0003800000 */
.L_x_54174:
        /* <DEDUP_REMOVED lines=45> */
[----:B------:R-:W-:Y:S02]  /*7a20*/  IMAD.MOV.U32 R0, RZ, RZ, R2 ;  /* 0x000000ffff007224 */ /* 0x000fe400078e0002 */
[----:B------:R-:W-:Y:S02]  /*7a30*/  IMAD.MOV.U32 R2, RZ, RZ, R36 ;  /* 0x000000ffff027224 */ /* 0x000fe400078e0024 */
[----:B------:R-:W-:Y:S01]  /*7a40*/  IMAD.MOV.U32 R3, RZ, RZ, R37 ;  /* 0x000000ffff037224 */ /* 0x000fe200078e0025 */
[----:B------:R-:W-:Y:S06]  /*7a50*/  BRA `(.L_x_54179) ;  /* 0x0000000000087947 */ /* 0x000fec0003800000 */
.L_x_54178:
[----:B------:R-:W-:Y:S01]  /*7a60*/  DMUL R2, RZ, R4 ;  /* 0x00000004ff027228 */ /* 0x000fe20000000000 */
[----:B------:R-:W-:-:S10]  /*7a70*/  IMAD.MOV.U32 R0, RZ, RZ, RZ ;  /* 0x000000ffff007224 */ /* 0x000fd400078e00ff */
.L_x_54179:
[----:B------:R-:W-:Y:S05]  /*7a80*/  BSYNC B2 ;  /* 0x0000000000027941 */ /* 0x000fea0003800000 */
.L_x_54177:
        /* <DEDUP_REMOVED lines=39> */
.L_x_54161:
        /* <DEDUP_REMOVED lines=11> */
.L_x_54180:
[----:B------:R-:W-:-:S10]  /*7db0*/  DADD R20, R4, -R4 ;  /* 0x0000000004147229 */ /* 0x000fd40000000804 */
[----:B------:R-:W-:Y:S02]  /*7dc0*/  IMAD.MOV.U32 R22, RZ, RZ, R20 ;  /* 0x000000ffff167224 */ /* 0x000fe400078e0014 */
[----:B------:R-:W-:Y:S01]  /*7dd0*/  IMAD.MOV.U32 R23, RZ, RZ, R21 ;  /* 0x000000ffff177224 */ /* 0x000fe200078e0015 */
[----:B------:R-:W-:Y:S06]  /*7de0*/  BRA `(.L_x_54171) ;  /* 0x00000008008c7947 */ /* 0x000fec0003800000 */
.L_x_54160:
        /* <DEDUP_REMOVED lines=24> */
.L_x_54182:
[----:B------:R-:W-:Y:S01]  /*7f70*/  DMUL R36, RZ, R4 ;  /* 0x00000004ff247228 */ /* 0x000fe20000000000 */
[----:B------:R-:W-:-:S10]  /*7f80*/  IMAD.MOV.U32 R2, RZ, RZ, RZ ;  /* 0x000000ffff027224 */ /* 0x000fd400078e00ff */
.L_x_54183:
[----:B------:R-:W-:Y:S05]  /*7f90*/  BSYNC B2 ;  /* 0x0000000000027941 */ /* 0x000fea0003800000 */
.L_x_54181:
        /* <DEDUP_REMOVED lines=48> */
.L_x_54185:
[----:B------:R-:W-:Y:S01]  /*82a0*/  DMUL R22, RZ, R4 ;  /* 0x00000004ff167228 */ /* 0x000fe20000000000 */
[----:B------:R-:W-:-:S10]  /*82b0*/  IMAD.MOV.U32 R2, RZ, RZ, RZ ;  /* 0x000000ffff027224 */ /* 0x000fd400078e00ff */
.L_x_54186:
[----:B------:R-:W-:Y:S05]  /*82c0*/  BSYNC B2 ;  /* 0x0000000000027941 */ /* 0x000fea0003800000 */
.L_x_54184:
        /* <DEDUP_REMOVED lines=24> */
.L_x_54159:
        /* <DEDUP_REMOVED lines=58> */
.L_x_54188:
[----:B------:R-:W-:Y:S05]  /*87f0*/  BSYNC B0 ;  /* 0x0000000000007941 */ /* 0x000fea0003800000 */
.L_x_54187:
[----:B------:R-:W-:Y:S01]  /*8800*/  IMAD.MOV.U32 R22, RZ, RZ, R4 ;  /* 0x000000ffff167224 */ /* 0x000fe200078e0004 */
[----:B------:R-:W-:-:S07]  /*8810*/  MOV R23, R5 ;  /* 0x0000000500177202 */ /* 0x000fce0000000f00 */
.L_x_54171:
[----:B------:R-:W-:Y:S05]  /*8820*/  BSYNC B1 ;  /* 0x0000000000017941 */ /* 0x000fea0003800000 */
.L_x_54158:
[----:B------:R-:W-:Y:S01]  /*8830*/  ULDC.64 UR4, c[0x0][0x228] ;  /* 0x00008a0000047ab9 */ /* 0x000fe20000000a00 */
[----:B------:R-:W-:Y:S01]  /*8840*/  ULDC.64 UR8, c[0x0][0x220] ;  /* 0x0000880000087ab9 */ /* 0x000fe20000000a00 */
[----:B------:R-:W-:Y:S01]  /*8850*/  DMUL R4, R16, UR4 ;  /* 0x0000000410047c28 */ /* 0x000fe20008000000 */
        /* <DEDUP_REMOVED lines=74> */
.L_x_54195:
[----:B------:R-:W-:Y:S05]  /*8d00*/  BSYNC B0 ;  /* 0x0000000000007941 */ /* 0x000fea0003800000 */
.L_x_54194:
        /* <DEDUP_REMOVED lines=23> */
.L_x_54197:
[----:B------:R-:W-:Y:S01]  /*8e80*/  DMUL R36, RZ, R4 ;  /* 0x00000004ff247228 */ /* 0x000fe20000000000 */
[----:B------:R-:W-:-:S10]  /*8e90*/  IMAD.MOV.U32 R2, RZ, RZ, RZ ;  /* 0x000000ffff027224 */ /* 0x000fd400078e00ff */
.L_x_54198:
[----:B------:R-:W-:Y:S05]  /*8ea0*/  BSYNC B2 ;  /* 0x0000000000027941 */ /* 0x000fea0003800000 */
.L_x_54196:
        /* <DEDUP_REMOVED lines=49> */
.L_x_54200:
[----:B------:R-:W-:Y:S01]  /*91c0*/  DMUL R2, RZ, R4 ;  /* 0x00000004ff027228 */ /* 0x000fe20000000000 */
[----:B------:R-:W-:-:S10]  /*91d0*/  IMAD.MOV.U32 R0, RZ, RZ, RZ ;  /* 0x000000ffff007224 */ /* 0x000fd400078e00ff */
.L_x_54201:
[----:B------:R-:W-:Y:S05]  /*91e0*/  BSYNC B2 ;  /* 0x0000000000027941 */ /* 0x000fea0003800000 */
.L_x_54199:
        /* <DEDUP_REMOVED lines=25> */
.L_x_54193:
        /* <DEDUP_REMOVED lines=62> */
.L_x_54204:
[----:B------:R-:W-:Y:S05]  /*9760*/  BSYNC B0 ;  /* 0x0000000000007941 */ /* 0x000fea0003800000 */
.L_x_54203:
        /* <DEDUP_REMOVED lines=23> */
.L_x_54206:
[----:B------:R-:W-:Y:S01]  /*98e0*/  DMUL R36, RZ, R4 ;  /* 0x00000004ff247228 */ /* 0x000fe20000000000 */
[----:B------:R-:W-:-:S10]  /*98f0*/  IMAD.MOV.U32 R2, RZ, RZ, RZ ;  /* 0x000000ffff027224 */ /* 0x000fd400078e00ff */
.L_x_54207:
[----:B------:R-:W-:Y:S05]  /*9900*/  BSYNC B2 ;  /* 0x0000000000027941 */ /* 0x000fea0003800000 */
.L_x_54205:
        /* <DEDUP_REMOVED lines=49> */
.L_x_54209:
[----:B------:R-:W-:Y:S01]  /*9c20*/  DMUL R2, RZ, R4 ;  /* 0x00000004ff027228 */ /* 0x000fe20000000000 */
[----:B------:R-:W-:-:S10]  /*9c30*/  MOV R0, RZ ;  /* 0x000000ff00007202 */ /* 0x000fd40000000f00 */
.L_x_54210:
[----:B------:R-:W-:Y:S05]  /*9c40*/  BSYNC B2 ;  /* 0x0000000000027941 */ /* 0x000fea0003800000 */
.L_x_54208:
        /* <DEDUP_REMOVED lines=39> */
.L_x_54192:
        /* <DEDUP_REMOVED lines=11> */
.L_x_54211:
[----:B------:R-:W-:-:S10]  /*9f70*/  DADD R16, R4, -R4 ;  /* 0x0000000004107229 */ /* 0x000fd40000000804 */
[----:B------:R-:W-:Y:S02]  /*9f80*/  IMAD.MOV.U32 R18, RZ, RZ, R16 ;  /* 0x000000ffff127224 */ /* 0x000fe400078e0010 */
[----:B------:R-:W-:Y:S01]  /*9f90*/  IMAD.MOV.U32 R19, RZ, RZ, R17 ;  /* 0x000000ffff137224 */ /* 0x000fe200078e0011 */
[----:B------:R-:W-:Y:S06]  /*9fa0*/  BRA `(.L_x_54202) ;  /* 0x00000008008c7947 */ /* 0x000fec0003800000 */
.L_x_54191:
        /* <DEDUP_REMOVED lines=24> */
.L_x_54213:
[----:B------:R-:W-:Y:S01]  /*a130*/  DMUL R36, RZ, R4 ;  /* 0x00000004ff247228 */ /* 0x000fe20000000000 */
[----:B------:R-:W-:-:S10]  /*a140*/  IMAD.MOV.U32 R2, RZ, RZ, RZ ;  /* 0x000000ffff027224 */ /* 0x000fd400078e00ff */
.L_x_54214:
[----:B------:R-:W-:Y:S05]  /*a150*/  BSYNC B2 ;  /* 0x0000000000027941 */ /* 0x000fea0003800000 */
.L_x_54212:
        /* <DEDUP_REMOVED lines=48> */
.L_x_54216:
[----:B------:R-:W-:Y:S01]  /*a460*/  DMUL R18, RZ, R4 ;  /* 0x00000004ff127228 */ /* 0x000fe20000000000 */
[----:B------:R-:W-:-:S10]  /*a470*/  IMAD.MOV.U32 R2, RZ, RZ, RZ ;  /* 0x000000ffff027224 */ /* 0x000fd400078e00ff */
.L_x_54217:
[----:B------:R-:W-:Y:S05]  /*a480*/  BSYNC B2 ;  /* 0x0000000000027941 */ /* 0x000fea0003800000 */
.L_x_54215:
        /* <DEDUP_REMOVED lines=24> */
.L_x_54190:
        /* <DEDUP_REMOVED lines=58> */
.L_x_54219:
[----:B------:R-:W-:Y:S05]  /*a9b0*/  BSYNC B0 ;  /* 0x0000000000007941 */ /* 0x000fea0003800000 */
.L_x_54218:
[----:B------:R-:W-:Y:S02]  /*a9c0*/  IMAD.MOV.U32 R18, RZ, RZ, R4 ;  /* 0x000000ffff127224 */ /* 0x000fe400078e0004 */
[----:B------:R-:W-:-:S07]  /*a9d0*/  IMAD.MOV.U32 R19, RZ, RZ, R5 ;  /* 0x000000ffff137224 */ /* 0x000fce00078e0005 */
.L_x_54202:
[----:B------:R-:W-:Y:S05]  /*a9e0*/  BSYNC B1 ;  /* 0x0000000000017941 */ /* 0x000fea0003800000 */
.L_x_54189:
        /* <DEDUP_REMOVED lines=77> */
.L_x_54226:
[----:B------:R-:W-:Y:S05]  /*aec0*/  BSYNC B0 ;  /* 0x0000000000007941 */ /* 0x000fea0003800000 */
.L_x_54225:
        /* <DEDUP_REMOVED lines=26> */
.L_x_54228:
[----:B------:R-:W-:Y:S01]  /*b070*/  DMUL R2, RZ, R4 ;  /* 0x00000004ff027228 */ /* 0x000fe20000000000 */
[----:B------:R-:W-:-:S10]  /*b080*/  IMAD.MOV.U32 R8, RZ, RZ, RZ ;  /* 0x000000ffff087224 */ /* 0x000fd400078e00ff */
.L_x_54229:
[----:B------:R-:W-:Y:S05]  /*b090*/  BSYNC B2 ;  /* 0x0000000000027941 */ /* 0x000fea0003800000 */
.L_x_54227:
        /* <DEDUP_REMOVED lines=49> */
.L_x_54231:
[----:B------:R-:W-:Y:S01]  /*b3b0*/  DMUL R2, RZ, R4 ;  /* 0x00000004ff027228 */ /* 0x000fe20000000000 */
[----:B------:R-:W-:-:S10]  /*b3c0*/  IMAD.MOV.U32 R0, RZ, RZ, RZ ;  /* 0x000000ffff007224 */ /* 0x000fd400078e00ff */
.L_x_54232:
[----:B------:R-:W-:Y:S05]  /*b3d0*/  BSYNC B2 ;  /* 0x0000000000027941 */ /* 0x000fea0003800000 */
.L_x_54230:
        /* <DEDUP_REMOVED lines=25> */
.L_x_54224:
        /* <DEDUP_REMOVED lines=62> */
.L_x_54235:
[----:B------:R-:W-:Y:S05]  /*b950*/  BSYNC B0 ;  /* 0x0000000000007941 */ /* 0x000fea0003800000 */
.L_x_54234:
        /* <DEDUP_REMOVED lines=26> */
.L_x_54237:
[----:B------:R-:W-:Y:S01]  /*bb00*/  DMUL R2, RZ, R4 ;  /* 0x00000004ff027228 */ /* 0x000fe20000000000 */
[----:B------:R-:W-:-:S10]  /*bb10*/  MOV R8, RZ ;  /* 0x000000ff00087202 */ /* 0x000fd40000000f00 */
.L_x_54238:
[----:B------:R-:W-:Y:S05]  /*bb20*/  BSYNC B2 ;  /* 0x0000000000027941 */ /* 0x000fea0003800000 */
.L_x_54236:
        /* <DEDUP_REMOVED lines=45> */
[----:B------:R-:W-:Y:S01]  /*be00*/  IMAD.MOV.U32 R0, RZ, RZ, R2 ;  /* 0x000000ffff007224 */ /* 0x000fe200078e0002 */
[----:B------:R-:W-:Y:S01]  /*be10*/  MOV R2, R36 ;  /* 0x0000002400027202 */ /* 0x000fe20000000f00 */
[----:B------:R-:W-:Y:S01]  /*be20*/  IMAD.MOV.U32 R3, RZ, RZ, R37 ;  /* 0x000000ffff037224 */ /* 0x000fe200078e0025 */
[----:B------:R-:W-:Y:S06]  /*be30*/  BRA `(.L_x_54241) ;  /* 0x0000000000087947 */ /* 0x000fec0003800000 */
.L_x_54240:
[----:B------:R-:W-:Y:S01]  /*be40*/  DMUL R2, RZ, R4 ;  /* 0x00000004ff027228 */ /* 0x000fe20000000000 */
[----:B------:R-:W-:-:S10]  /*be50*/  IMAD.MOV.U32 R0, RZ, RZ, RZ ;  /* 0x000000ffff007224 */ /* 0x000fd400078e00ff */
.L_x_54241:
[----:B------:R-:W-:Y:S05]  /*be60*/  BSYNC B2 ;  /* 0x0000000000027941 */ /* 0x000fea0003800000 */
.L_x_54239:
        /* <DEDUP_REMOVED lines=20> */
[----:B------:R-:W-:-:S07]  /*bfb0*/  MOV R14, RZ ;  /* 0x000000ff000e7202 */ /* 0x000fce0000000f00 */
        /* <DEDUP_REMOVED lines=18> */
.L_x_54223:
        /* <DEDUP_REMOVED lines=11> */
.L_x_54242:
[----:B------:R-:W-:-:S10]  /*c190*/  DADD R12, R4, -R4 ;  /* 0x00000000040c7229 */ /* 0x000fd40000000804 */
[----:B------:R-:W-:Y:S02]  /*c1a0*/  IMAD.MOV.U32 R14, RZ, RZ, R12 ;  /* 0x000000ffff0e7224 */ /* 0x000fe400078e000c */
[----:B------:R-:W-:Y:S01]  /*c1b0*/  IMAD.MOV.U32 R15, RZ, RZ, R13 ;  /* 0x000000ffff0f7224 */ /* 0x000fe200078e000d */
[----:B------:R-:W-:Y:S06]  /*c1c0*/  BRA `(.L_x_54233) ;  /* 0x0000000800987947 */ /* 0x000fec0003800000 */
.L_x_54222:
        /* <DEDUP_REMOVED lines=27> */
.L_x_54244:
[----:B------:R-:W-:Y:S01]  /*c380*/  DMUL R2, RZ, R4 ;  /* 0x00000004ff027228 */ /* 0x000fe20000000000 */
[----:B------:R-:W-:-:S10]  /*c390*/  IMAD.MOV.U32 R6, RZ, RZ, RZ ;  /* 0x000000ffff067224 */ /* 0x000fd400078e00ff */
.L_x_54245:
[----:B------:R-:W-:Y:S05]  /*c3a0*/  BSYNC B2 ;  /* 0x0000000000027941 */ /* 0x000fea0003800000 */
.L_x_54243:
        /* <DEDUP_REMOVED lines=46> */
[----:B------:R-:W-:Y:S01]  /*c690*/  IMAD.MOV.U32 R15, RZ, RZ, R37 ;  /* 0x000000ffff0f7224 */ /* 0x000fe200078e0025 */
[----:B------:R-:W-:Y:S06]  /*c6a0*/  BRA `(.L_x_54248) ;  /* 0x0000000000087947 */ /* 0x000fec0003800000 */
.L_x_54247:
[----:B------:R-:W-:Y:S01]  /*c6b0*/  DMUL R14, RZ, R4 ;  /* 0x00000004ff0e7228 */ /* 0x000fe20000000000 */
[----:B------:R-:W-:-:S10]  /*c6c0*/  IMAD.MOV.U32 R2, RZ, RZ, RZ ;  /* 0x000000ffff027224 */ /* 0x000fd400078e00ff */
.L_x_54248:
[----:B------:R-:W-:Y:S05]  /*c6d0*/  BSYNC B2 ;  /* 0x0000000000027941 */ /* 0x000fea0003800000 */
.L_x_54246:
        /* <DEDUP_REMOVED lines=24> */
.L_x_54221:
        /* <DEDUP_REMOVED lines=58> */
.L_x_54250:
[----:B------:R-:W-:Y:S05]  /*cc00*/  BSYNC B0 ;  /* 0x0000000000007941 */ /* 0x000fea0003800000 */
.L_x_54249:
[----:B------:R-:W-:Y:S01]  /*cc10*/  MOV R14, R4 ;  /* 0x00000004000e7202 */ /* 0x000fe20000000f00 */
[----:B------:R-:W-:-:S07]  /*cc20*/  IMAD.MOV.U32 R15, RZ, RZ, R5 ;  /* 0x000000ffff0f7224 */ /* 0x000fce00078e0005 */
.L_x_54233:
[----:B------:R-:W-:Y:S05]  /*cc30*/  BSYNC B1 ;  /* 0x0000000000017941 */ /* 0x000fea0003800000 */
.L_x_54220:
        /* <DEDUP_REMOVED lines=77> */
.L_x_54257:
[----:B------:R-:W-:Y:S05]  /*d110*/  BSYNC B0 ;  /* 0x0000000000007941 */ /* 0x000fea0003800000 */
.L_x_54256:
        /* <DEDUP_REMOVED lines=26> */
.L_x_54259:
[----:B------:R-:W-:Y:S01]  /*d2c0*/  DMUL R2, RZ, R4 ;  /* 0x00000004ff027228 */ /* 0x000fe20000000000 */
[----:B------:R-:W-:-:S10]  /*d2d0*/  IMAD.MOV.U32 R8, RZ, RZ, RZ ;  /* 0x000000ffff087224 */ /* 0x000fd400078e00ff */
.L_x_54260:
[----:B------:R-:W-:Y:S05]  /*d2e0*/  BSYNC B2 ;  /* 0x0000000000027941 */ /* 0x000fea0003800000 */
.L_x_54258:
        /* <DEDUP_REMOVED lines=49> */
.L_x_54262:
[----:B------:R-:W-:Y:S01]  /*d600*/  DMUL R2, RZ, R4 ;  /* 0x00000004ff027228 */ /* 0x000fe20000000000 */
[----:B------:R-:W-:-:S10]  /*d610*/  IMAD.MOV.U32 R0, RZ, RZ, RZ ;  /* 0x000000ffff007224 */ /* 0x000fd400078e00ff */
.L_x_54263:
[----:B------:R-:W-:Y:S05]  /*d620*/  BSYNC B2 ;  /* 0x0000000000027941 */ /* 0x000fea0003800000 */
.L_x_54261:
        /* <DEDUP_REMOVED lines=25> */
.L_x_54255:
        /* <DEDUP_REMOVED lines=62> */
.L_x_54266:
[----:B------:R-:W-:Y:S05]  /*dba0*/  BSYNC B0 ;  /* 0x0000000000007941 */ /* 0x000fea0003800000 */
.L_x_54265:
        /* <DEDUP_REMOVED lines=22> */
[----:B------:R-:W-:Y:S02]  /*dd10*/  IMAD.MOV.U32 R8, RZ, RZ, R2 ;  /* 0x000000ffff087224 */ /* 0x000fe400078e0002 */
[----:B------:R-:W-:Y:S02]  /*dd20*/  IMAD.MOV.U32 R2, RZ, RZ, R36 ;  /* 0x000000ffff027224 */ /* 0x000fe400078e0024 */
[----:B------:R-:W-:Y:S01]  /*dd30*/  IMAD.MOV.U32 R3, RZ, RZ, R37 ;  /* 0x000000ffff037224 */ /* 0x000fe200078e0025 */
[----:B------:R-:W-:Y:S06]  /*dd40*/  BRA `(.L_x_54269) ;  /* 0x0000000000087947 */ /* 0x000fec0003800000 */
.L_x_54268:
[----:B------:R-:W-:Y:S01]  /*dd50*/  DMUL R2, RZ, R4 ;  /* 0x00000004ff027228 */ /* 0x000fe20000000000 */
[----:B------:R-:W-:-:S10]  /*dd60*/  IMAD.MOV.U32 R8, RZ, RZ, RZ ;  /* 0x000000ffff087224 */ /* 0x000fd400078e00ff */
.L_x_54269:
[----:B------:R-:W-:Y:S05]  /*dd70*/  BSYNC B2 ;  /* 0x0000000000027941 */ /* 0x000fea0003800000 */
.L_x_54267:
        /* <DEDUP_REMOVED lines=49> */
.L_x_54271:
[----:B------:R-:W-:Y:S01]  /*e090*/  DMUL R2, RZ, R4 ;  /* 0x00000004ff027228 */ /* 0x000fe20000000000 */
[----:B------:R-:W-:-:S10]  /*e0a0*/  IMAD.MOV.U32 R0, RZ, RZ, RZ ;  /* 0x000000ffff007224 */ /* 0x000fd400078e00ff */
.L_x_54272:
[----:B------:R-:W-:Y:S05]  /*e0b0*/  BSYNC B2 ;  /* 0x0000000000027941 */ /* 0x000fea0003800000 */
.L_x_54270:
[----:B------:R-:W0:Y:S01]  /*e0c0*/  LDC.64 R10, c[0x4][0x1a8] ;  /* 0x01006a00ff0a7b82 */ /* 0x000e220000000a00 */
[----:B------:R-:W-:-:S04]  /*e0d0*/  SHF.L.U32 R4, R0, 0x3, RZ ;  /* 0x0000000300047819 */ /* 0x000fc800000006ff */
        /* <DEDUP_REMOVED lines=37> */
.L_x_54254:
        /* <DEDUP_REMOVED lines=11> */
.L_x_54273:
[----:B------:R-:W-:-:S10]  /*e3e0*/  DADD R8, R4, -R4 ;  /* 0x0000000004087229 */ /* 0x000fd40000000804 */
[----:B------:R-:W-:Y:S01]  /*e3f0*/  MOV R10, R8 ;  /* 0x00000008000a7202 */ /* 0x000fe20000000f00 */
[----:B------:R-:W-:Y:S01]  /*e400*/  IMAD.MOV.U32 R11, RZ, RZ, R9 ;  /* 0x000000ffff0b7224 */ /* 0x000fe200078e0009 */
[----:B------:R-:W-:Y:S06]  /*e410*/  BRA `(.L_x_54264) ;  /* 0x0000000800987947 */ /* 0x000fec0003800000 */
.L_x_54253:
        /* <DEDUP_REMOVED lines=27> */
.L_x_54275:
[----:B------:R-:W-:Y:S01]  /*e5d0*/  DMUL R2, RZ, R4 ;  /* 0x00000004ff027228 */ /* 0x000fe20000000000 */
[----:B------:R-:W-:-:S10]  /*e5e0*/  IMAD.MOV.U32 R6, RZ, RZ, RZ ;  /* 0x000000ffff067224 */ /* 0x000fd400078e00ff */
.L_x_54276:
[----:B------:R-:W-:Y:S05]  /*e5f0*/  BSYNC B2 ;  /* 0x0000000000027941 */ /* 0x000fea0003800000 */
.L_x_54274:
        /* <DEDUP_REMOVED lines=48> */
.L_x_54278:
[----:B------:R-:W-:Y:S01]  /*e900*/  DMUL R10, RZ, R4 ;  /* 0x00000004ff0a7228 */ /* 0x000fe20000000000 */
[----:B------:R-:W-:-:S10]  /*e910*/  MOV R2, RZ ;  /* 0x000000ff00027202 */ /* 0x000fd40000000f00 */
.L_x_54279:
[----:B------:R-:W-:Y:S05]  /*e920*/  BSYNC B2 ;  /* 0x0000000000027941 */ /* 0x000fea0003800000 */
.L_x_54277:
        /* <DEDUP_REMOVED lines=24> */
.L_x_54252:
        /* <DEDUP_REMOVED lines=58> */
.L_x_54281:
[----:B------:R-:W-:Y:S05]  /*ee50*/  BSYNC B0 ;  /* 0x0000000000007941 */ /* 0x000fea0003800000 */
.L_x_54280:
[----:B------:R-:W-:Y:S02]  /*ee60*/  IMAD.MOV.U32 R10, RZ, RZ, R4 ;  /* 0x000000ffff0a7224 */ /* 0x000fe400078e0004 */
[----:B------:R-:W-:-:S07]  /*ee70*/  IMAD.MOV.U32 R11, RZ, RZ, R5 ;  /* 0x000000ffff0b7224 */ /* 0x000fce00078e0005 */
.L_x_54264:
[----:B------:R-:W-:Y:S05]  /*ee80*/  BSYNC B1 ;  /* 0x0000000000017941 */ /* 0x000fea0003800000 */
.L_x_54251:
        /* <DEDUP_REMOVED lines=77> */
.L_x_54288:
[----:B------:R-:W-:Y:S05]  /*f360*/  BSYNC B0 ;  /* 0x0000000000007941 */ /* 0x000fea0003800000 */
.L_x_54287:
        /* <DEDUP_REMOVED lines=25> */
.L_x_54290:
[----:B------:R-:W-:Y:S01]  /*f500*/  DMUL R4, RZ, R44 ;  /* 0x0000002cff047228 */ /* 0x000fe20000000000 */
[----:B------:R-:W-:-:S10]  /*f510*/  IMAD.MOV.U32 R2, RZ, RZ, RZ ;  /* 0x000000ffff027224 */ /* 0x000fd400078e00ff */
.L_x_54291:
[----:B------:R-:W-:Y:S05]  /*f520*/  BSYNC B2 ;  /* 0x0000000000027941 */ /* 0x000fea0003800000 */
.L_x_54289:
        /* <DEDUP_REMOVED lines=49> */
.L_x_54293:
[----:B------:R-:W-:Y:S01]  /*f840*/  DMUL R2, RZ, R44 ;  /* 0x0000002cff027228 */ /* 0x000fe20000000000 */
[----:B------:R-:W-:-:S10]  /*f850*/  IMAD.MOV.U32 R0, RZ, RZ, RZ ;  /* 0x000000ffff007224 */ /* 0x000fd400078e00ff */
.L_x_54294:
[----:B------:R-:W-:Y:S05]  /*f860*/  BSYNC B2 ;  /* 0x0000000000027941 */ /* 0x000fea0003800000 */
.L_x_54292:
        /* <DEDUP_REMOVED lines=25> */
.L_x_54286:
        /* <DEDUP_REMOVED lines=62> */
.L_x_54297:
[----:B------:R-:W-:Y:S05]  /*fde0*/  BSYNC B0 ;  /* 0x0000000000007941 */ /* 0x000fea0003800000 */
.L_x_54296:
        /* <DEDUP_REMOVED lines=25> */
.L_x_54299:
[----:B------:R-:W-:Y:S01]  /*ff80*/  DMUL R6, RZ, R44 ;  /* 0x0000002cff067228 */ /* 0x000fe20000000000 */
[----:B------:R-:W-:-:S10]  /*ff90*/  MOV R2, RZ ;  /* 0x000000ff00027202 */ /* 0x000fd40000000f00 */
.L_x_54300:
[----:B------:R-:W-:Y:S05]  /*ffa0*/  BSYNC B2 ;  /* 0x0000000000027941 */ /* 0x000fea0003800000 */
.L_x_54298:
        /* <DEDUP_REMOVED lines=49> */
.L_x_54302:
[----:B------:R-:W-:Y:S01]  /*102c0*/  DMUL R2, RZ, R44 ;  /* 0x0000002cff027228 */ /* 0x000fe20000000000 */
[----:B------:R-:W-:-:S10]  /*102d0*/  IMAD.MOV.U32 R0, RZ, RZ, RZ ;  /* 0x000000ffff007224 */ /* 0x000fd400078e00ff */
.L_x_54303:
[----:B------:R-:W-:Y:S05]  /*102e0*/  BSYNC B2 ;  /* 0x0000000000027941 */ /* 0x000fea0003800000 */
.L_x_54301:
        /* <DEDUP_REMOVED lines=34> */
[----:B------:R-:W-:Y:S02]  /*10510*/  LEA R7, R0, 0x3ff00000, 0x14 ;  /* 0x3ff0000000077811 */ /* 0x000fe400078ea0ff */
[----:B------:R-:W-:-:S06]  /*10520*/  MOV R6, RZ ;  /* 0x000000ff00067202 */ /* 0x000fcc0000000f00 */
[C---:B------:R-:W-:Y:S02]  /*10530*/  DMUL R4, R6.reuse, R36 ;  /* 0x0000002406047228 */ /* 0x040fe40000000000 */
[----:B------:R-:W-:Y:S01]  /*10540*/  DMUL R6, R6, R2 ;  /* 0x0000000206067228 */ /* 0x000fe20000000000 */
[----:B------:R-:W-:Y:S10]  /*10550*/  BRA `(.L_x_54295) ;  /* 0x0000000800d47947 */ /* 0x000ff40003800000 */
.L_x_54285:
        /* <DEDUP_REMOVED lines=11> */
.L_x_54304:
[----:B------:R-:W-:-:S10]  /*10610*/  DADD R4, R44, -R44 ;  /* 0x000000002c047229 */ /* 0x000fd4000000082c */
[----:B------:R-:W-:Y:S02]  /*10620*/  IMAD.MOV.U32 R6, RZ, RZ, R4 ;  /* 0x000000ffff067224 */ /* 0x000fe400078e0004 */
[----:B------:R-:W-:Y:S01]  /*10630*/  IMAD.MOV.U32 R7, RZ, RZ, R5 ;  /* 0x000000ffff077224 */ /* 0x000fe200078e0005 */
[----:B------:R-:W-:Y:S06]  /*10640*/  BRA `(.L_x_54295) ;  /* 0x0000000800987947 */ /* 0x000fec0003800000 */
.L_x_54284:
        /* <DEDUP_REMOVED lines=27> */
.L_x_54306:
[----:B------:R-:W-:Y:S01]  /*10800*/  DMUL R2, RZ, R44 ;  /* 0x0000002cff027228 */ /* 0x000fe20000000000 */
[----:B------:R-:W-:-:S10]  /*10810*/  IMAD.MOV.U32 R4, RZ, RZ, RZ ;  /* 0x000000ffff047224 */ /* 0x000fd400078e00ff */
.L_x_54307:
[----:B------:R-:W-:Y:S05]  /*10820*/  BSYNC B2 ;  /* 0x0000000000027941 */ /* 0x000fea0003800000 */
.L_x_54305:
        /* <DEDUP_REMOVED lines=48> */
.L_x_54309:
[----:B------:R-:W-:Y:S01]  /*10b30*/  DMUL R6, RZ, R44 ;  /* 0x0000002cff067228 */ /* 0x000fe20000000000 */
[----:B------:R-:W-:-:S10]  /*10b40*/  IMAD.MOV.U32 R2, RZ, RZ, RZ ;  /* 0x000000ffff027224 */ /* 0x000fd400078e00ff */
.L_x_54310:
[----:B------:R-:W-:Y:S05]  /*10b50*/  BSYNC B2 ;  /* 0x0000000000027941 */ /* 0x000fea0003800000 */
.L_x_54308:
        /* <DEDUP_REMOVED lines=24> */
.L_x_54283:
        /* <DEDUP_REMOVED lines=58> */
.L_x_54312:
[----:B------:R-:W-:Y:S05]  /*11080*/  BSYNC B0 ;  /* 0x0000000000007941 */ /* 0x000fea0003800000 */
.L_x_54311:
[----:B------:R-:W-:Y:S01]  /*11090*/  MOV R6, R44 ;  /* 0x0000002c00067202 */ /* 0x000fe20000000f00 */
[----:B------:R-:W-:-:S07]  /*110a0*/  IMAD.MOV.U32 R7, RZ, RZ, R45 ;  /* 0x000000ffff077224 */ /* 0x000fce00078e002d */
.L_x_54295:
[----:B------:R-:W-:Y:S05]  /*110b0*/  BSYNC B1 ;  /* 0x0000000000017941 */ /* 0x000fea0003800000 */
.L_x_54282:
        /* <DEDUP_REMOVED lines=12> */
.L_x_54064:
        /* <DEDUP_REMOVED lines=12> */
[----:B------:R-:W2:Y:S01]  /*11240*/  @!P5 LDC.64 R8, c[0x0][0x248] ;  /* 0x00009200ff08db82 */ /* 0x000ea20000000a00 */
[----:B------:R-:W-:Y:S02]  /*11250*/  @!P5 VIADD R0, R0, 0x80 ;  /* 0x000000800000d836 */ /* 0x000fe40000000000 */
[----:B-1----:R-:W-:Y:S01]  /*11260*/  @!P6 IMAD.WIDE.U32 R2, R5, 0x10, R2 ;  /* 0x000000100502e825 */ /* 0x002fe200078e0002 */
[----:B------:R-:W-:Y:S02]  /*11270*/  CS2R R4, SRZ ;  /* 0x0000000000047805 */ /* 0x000fe4000001ff00 */
[----:B------:R-:W-:-:S04]  /*11280*/  ISETP.GE.AND P4, PT, R0, R67, PT ;  /* 0x000000430000720c */ /* 0x000fc80003f86270 */
[----:B------:R1:W5:Y:S09]  /*11290*/  @!P6 LDG.E.128 R4, desc[UR6][R2.64] ;  /* 0x000000060204e981 */ /* 0x000372000c1e1d00 */
[----:B------:R-:W-:Y:S01]  /*112a0*/  @!P4 IADD3 R25, R69, R0, RZ ;  /* 0x000000004519c210 */ /* 0x000fe20007ffe0ff */
[----:B------:R-:W-:Y:S01]  /*112b0*/  @!P4 VIADD R0, R0, 0x80 ;  /* 0x000000800000c836 */ /* 0x000fe20000000000 */
[----:B------:R-:W3:Y:S04]  /*112c0*/  @!P4 LDC.64 R10, c[0x0][0x248] ;  /* 0x00009200ff0acb82 */ /* 0x000ee80000000a00 */
[----:B------:R-:W-:-:S13]  /*112d0*/  ISETP.GE.AND P3, PT, R0, R67, PT ;  /* 0x000000430000720c */ /* 0x000fda0003f66270 */
[----:B------:R-:W-:Y:S01]  /*112e0*/  @!P3 IMAD.IADD R27, R69, 0x1, R0 ;  /* 0x00000001451bb824 */ /* 0x000fe200078e0200 */
[----:B------:R-:W1:Y:S01]  /*112f0*/  @!P3 LDC.64 R12, c[0x0][0x248] ;  /* 0x00009200ff0cbb82 */ /* 0x000e620000000a00 */
[----:B------:R-:W-:-:S05]  /*11300*/  @!P3 VIADD R0, R0, 0x80 ;  /* 0x000000800000b836 */ /* 0x000fca0000000000 */
[----:B------:R-:W-:-:S13]  /*11310*/  ISETP.GE.AND P1, PT, R0, R67, PT ;  /* 0x000000430000720c */ /* 0x000fda0003f26270 */
[----:B------:R-:W-:Y:S01]  /*11320*/  @!P1 IMAD.IADD R29, R69, 0x1, R0 ;  /* 0x00000001451d9824 */ /* 0x000fe200078e0200 */
[----:B------:R-:W4:Y:S01]  /*11330*/  @!P1 LDC.64 R14, c[0x0][0x248] ;  /* 0x00009200ff0e9b82 */ /* 0x000f220000000a00 */
[----:B------:R-:W-:-:S05]  /*11340*/  @!P1 VIADD R0, R0, 0x80 ;  /* 0x0000008000009836 */ /* 0x000fca0000000000 */
[----:B------:R-:W-:-:S13]  /*11350*/  ISETP.GE.AND P0, PT, R0, R67, PT ;  /* 0x000000430000720c */ /* 0x000fda0003f06270 */
[----:B------:R-:W-:Y:S01]  /*11360*/  @!P0 IMAD.IADD R33, R69, 0x1, R0 ;  /* 0x0000000145218824 */ /* 0x000fe200078e0200 */
[----:B------:R-:W0:Y:S01]  /*11370*/  @!P0 LDC.64 R18, c[0x0][0x248] ;  /* 0x00009200ff128b82 */ /* 0x000e220000000a00 */
[----:B------:R-:W-:-:S05]  /*11380*/  @!P0 VIADD R0, R0, 0x80 ;  /* 0x0000008000008836 */ /* 0x000fca0000000000 */
[----:B------:R-:W-:-:S13]  /*11390*/  ISETP.GE.AND P6, PT, R0, R67, PT ;  /* 0x000000430000720c */ /* 0x000fda0003fc6270 */
[----:B------:R-:W3:Y:S01]  /*113a0*/  @!P6 LDC.64 R22, c[0x0][0x248] ;  /* 0x00009200ff16eb82 */ /* 0x000ee20000000a00 */
[----:B-1----:R-:W-:Y:S01]  /*113b0*/  @!P3 IMAD.WIDE.U32 R2, R27, 0x10, R12 ;  /* 0x000000101b02b825 */ /* 0x002fe200078e000c */
[----:B------:R-:W-:Y:S02]  /*113c0*/  CS2R R12, SRZ ;  /* 0x00000000000c7805 */ /* 0x000fe4000001ff00 */
[----:B------:R-:W-:Y:S01]  /*113d0*/  @!P6 IADD3 R31, R69, R0, RZ ;  /* 0x00000000451fe210 */ /* 0x000fe20007ffe0ff */
[----:B----4-:R-:W-:Y:S01]  /*113e0*/  @!P1 IMAD.WIDE.U32 R26, R29, 0x10, R14 ;  /* 0x000000101d1a9825 */ /* 0x010fe200078e000e */
[----:B------:R-:W-:-:S03]  /*113f0*/  CS2R R14, SRZ ;  /* 0x00000000000e7805 */ /* 0x000fc6000001ff00 */
[----:B--2---:R-:W-:Y:S01]  /*11400*/  @!P5 IMAD.WIDE.U32 R20, R21, 0x10, R8 ;  /* 0x000000101514d825 */ /* 0x004fe200078e0008 */
[----:B------:R-:W-:-:S03]  /*11410*/  CS2R R8, SRZ ;  /* 0x0000000000087805 */ /* 0x000fc6000001ff00 */
[----:B------:R-:W-:Y:S01]  /*11420*/  @!P2 IMAD.IADD R29, R69, 0x1, R46 ;  /* 0x00000001451da824 */ /* 0x000fe200078e022e */
[----:B------:R1:W5:Y:S01]  /*11430*/  @!P5 LDG.E.128 R12, desc[UR6][R20.64] ;  /* 0x00000006140cd981 */ /* 0x000362000c1e1d00 */
[----:B0-----:R-:W-:Y:S01]  /*11440*/  @!P0 IMAD.WIDE.U32 R32, R33, 0x10, R18 ;  /* 0x0000001021208825 */ /* 0x001fe200078e0012 */
[----:B------:R-:W-:Y:S02]  /*11450*/  CS2R R54, SRZ ;  /* 0x0000000000367805 */ /* 0x000fe4000001ff00 */
[----:B------:R-:W-:Y:S02]  /*11460*/  CS2R R52, SRZ ;  /* 0x0000000000347805 */ /* 0x000fe4000001ff00 */
[----:B------:R-:W-:Y:S01]  /*11470*/  CS2R R50, SRZ ;  /* 0x0000000000327805 */ /* 0x000fe2000001ff00 */
[----:B---3--:R-:W-:Y:S01]  /*11480*/  @!P4 IMAD.WIDE.U32 R24, R25, 0x10, R10 ;  /* 0x000000101918c825 */ /* 0x008fe200078e000a */
[----:B------:R-:W-:Y:S02]  /*11490*/  CS2R R10, SRZ ;  /* 0x00000000000a7805 */ /* 0x000fe4000001ff00 */
[----:B------:R-:W-:-:S02]  /*114a0*/  CS2R R48, SRZ ;  /* 0x0000000000307805 */ /* 0x000fc4000001ff00 */
[----:B------:R-:W-:Y:S02]  /*114b0*/  CS2R R58, SRZ ;  /* 0x00000000003a7805 */ /* 0x000fe4000001ff00 */
[----:B------:R-:W-:Y:S01]  /*114c0*/  CS2R R56, SRZ ;  /* 0x0000000000387805 */ /* 0x000fe2000001ff00 */
[----:B------:R-:W-:Y:S01]  /*114d0*/  @!P6 IMAD.WIDE.U32 R18, R31, 0x10, R22 ;  /* 0x000000101f12e825 */ /* 0x000fe200078e0016 */
[----:B------:R-:W-:Y:S02]  /*114e0*/  CS2R R62, SRZ ;  /* 0x00000000003e7805 */ /* 0x000fe4000001ff00 */
[----:B------:R-:W-:Y:S02]  /*114f0*/  CS2R R60, SRZ ;  /* 0x00000000003c7805 */ /* 0x000fe4000001ff00 */
[----:B------:R-:W-:Y:S02]  /*11500*/  CS2R R22, SRZ ;  /* 0x0000000000167805 */ /* 0x000fe4000001ff00 */
[----:B-1----:R-:W-:Y:S01]  /*11510*/  CS2R R20, SRZ ;  /* 0x0000000000147805 */ /* 0x002fe2000001ff00 */
[----:B------:R-:W-:Y:S01]  /*11520*/  @!P2 IMAD.WIDE.U32 R16, R29, 0x10, R16 ;  /* 0x000000101d10a825 */ /* 0x000fe200078e0010 */
[----:B------:R0:W5:Y:S04]  /*11530*/  @!P4 LDG.E.128 R8, desc[UR6][R24.64] ;  /* 0x000000061808c981 */ /* 0x000168000c1e1d00 */
[----:B------:R0:W5:Y:S04]  /*11540*/  @!P3 LDG.E.128 R52, desc[UR6][R2.64] ;  /* 0x000000060234b981 */ /* 0x000168000c1e1d00 */
[----:B------:R0:W5:Y:S04]  /*11550*/  @!P1 LDG.E.128 R48, desc[UR6][R26.64] ;  /* 0x000000061a309981 */ /* 0x000168000c1e1d00 */
[----:B------:R0:W5:Y:S04]  /*11560*/  @!P0 LDG.E.128 R56, desc[UR6][R32.64] ;  /* 0x0000000620388981 */ /* 0x000168000c1e1d00 */
[----:B------:R0:W5:Y:S04]  /*11570*/  @!P6 LDG.E.128 R60, desc[UR6][R18.64] ;  /* 0x00000006123ce981 */ /* 0x000168000c1e1d00 */
[----:B------:R0:W5:Y:S01]  /*11580*/  @!P2 LDG.E.128 R20, desc[UR6][R16.64] ;  /* 0x000000061014a981 */ /* 0x000162000c1e1d00 */
[----:B------:R-:W-:Y:S01]  /*11590*/  BSSY B1, `(.L_x_54313) ;  /* 0x0000222000017945 */ /* 0x000fe20003800000 */
[----:B------:R-:W-:-:S02]  /*115a0*/  CS2R R34, SRZ ;  /* 0x0000000000227805 */ /* 0x000fc4000001ff00 */
[----:B------:R-:W-:Y:S02]  /*115b0*/  CS2R R30, SRZ ;  /* 0x00000000001e7805 */ /* 0x000fe4000001ff00 */
[----:B------:R-:W-:Y:S01]  /*115c0*/  CS2R R28, SRZ ;  /* 0x00000000001c7805 */ /* 0x000fe2000001ff00 */
[----:B------:R-:W-:Y:S06]  /*115d0*/  @P2 BRA `(.L_x_54314) ;  /* 0x0000002000742947 */ /* 0x000fec0003800000 */
[----:B------:R-:W-:Y:S01]  /*115e0*/  ULDC.64 UR4, c[0x0][0x228] ;  /* 0x00008a0000047ab9 */ /* 0x000fe20000000a00 */
[----:B------:R-:W-:Y:S01]  /*115f0*/  ULDC.64 UR8, c[0x0][0x220] ;  /* 0x0000880000087ab9 */ /* 0x000fe20000000a00 */
[----:B0----5:R-:W-:-:S08]  /*11600*/  DMUL R16, R20, UR4 ;  /* 0x0000000414107c28 */ /* 0x021fd00008000000 */
        /* <DEDUP_REMOVED lines=74> */
.L_x_54320:
[----:B------:R-:W-:Y:S05]  /*11ab0*/  BSYNC B0 ;  /* 0x0000000000007941 */ /* 0x000fea0003800000 */
.L_x_54319:
        /* <DEDUP_REMOVED lines=23> */
.L_x_54322:
[----:B------:R-:W-:Y:S01]  /*11c30*/  DMUL R36, RZ, R16 ;  /* 0x00000010ff247228 */ /* 0x000fe20000000000 */
[----:B------:R-:W-:-:S10]  /*11c40*/  IMAD.MOV.U32 R2, RZ, RZ, RZ ;  /* 0x000000ffff027224 */ /* 0x000fd400078e00ff */
.L_x_54323:
[----:B------:R-:W-:Y:S05]  /*11c50*/  BSYNC B2 ;  /* 0x0000000000027941 */ /* 0x000fea0003800000 */
.L_x_54321:
        /* <DEDUP_REMOVED lines=49> */
.L_x_54325:
[----:B------:R-:W-:Y:S01]  /*11f70*/  DMUL R2, RZ, R16 ;  /* 0x00000010ff027228 */ /* 0x000fe20000000000 */
[----:B------:R-:W-:-:S10]  /*11f80*/  IMAD.MOV.U32 R0, RZ, RZ, RZ ;  /* 0x000000ffff007224 */ /* 0x000fd400078e00ff */
.L_x_54326:
[----:B------:R-:W-:Y:S05]  /*11f90*/  BSYNC B2 ;  /* 0x0000000000027941 */ /* 0x000fea0003800000 */
.L_x_54324:
        /* <DEDUP_REMOVED lines=25> */
.L_x_54318:
        /* <DEDUP_REMOVED lines=63> */
.L_x_54328:
[----:B------:R-:W-:Y:S05]  /*12520*/  BSYNC B0 ;  /* 0x0000000000007941 */ /* 0x000fea0003800000 */
.L_x_54327:
        /* <DEDUP_REMOVED lines=23> */
.L_x_54330:
[----:B------:R-:W-:Y:S01]  /*126a0*/  DMUL R36, RZ, R16 ;  /* 0x00000010ff247228 */ /* 0x000fe20000000000 */
[----:B------:R-:W-:-:S10]  /*126b0*/  IMAD.MOV.U32 R2, RZ, RZ, RZ ;  /* 0x000000ffff027224 */ /* 0x000fd400078e00ff */
.L_x_54331:
[----:B------:R-:W-:Y:S05]  /*126c0*/  BSYNC B2 ;  /* 0x0000000000027941 */ /* 0x000fea0003800000 */
.L_x_54329:
        /* <DEDUP_REMOVED lines=49> */
.L_x_54333:
[----:B------:R-:W-:Y:S01]  /*129e0*/  DMUL R2, RZ, R16 ;  /* 0x00000010ff027228 */ /* 0x000fe20000000000 */
[----:B------:R-:W-:-:S10]  /*129f0*/  IMAD.MOV.U32 R0, RZ, RZ, RZ ;  /* 0x000000ffff007224 */ /* 0x000fd400078e00ff */
.L_x_54334:
[----:B------:R-:W-:Y:S05]  /*12a00*/  BSYNC B2 ;  /* 0x0000000000027941 */ /* 0x000fea0003800000 */
.L_x_54332:
        /* <DEDUP_REMOVED lines=39> */
.L_x_54317:
        /* <DEDUP_REMOVED lines=11> */
.L_x_54335:
[----:B------:R-:W-:-:S10]  /*12d30*/  DADD R28, R16, -R16 ;  /* 0x00000000101c7229 */ /* 0x000fd40000000810 */
[----:B------:R-:W-:Y:S02]  /*12d40*/  IMAD.MOV.U32 R30, RZ, RZ, R28 ;  /* 0x000000ffff1e7224 */ /* 0x000fe400078e001c */
[----:B------:R-:W-:Y:S01]  /*12d50*/  IMAD.MOV.U32 R31, RZ, RZ, R29 ;  /* 0x000000ffff1f7224 */ /* 0x000fe200078e001d */
[----:B------:R-:W-:Y:S06]  /*12d60*/  BRA `(.L_x_54314) ;  /* 0x0000000800907947 */ /* 0x000fec0003800000 */
.L_x_54316:
        /* <DEDUP_REMOVED lines=24> */
.L_x_54337:
[----:B------:R-:W-:Y:S01]  /*12ef0*/  DMUL R36, RZ, R16 ;  /* 0x00000010ff247228 */ /* 0x000fe20000000000 */
[----:B------:R-:W-:-:S10]  /*12f00*/  MOV R2, RZ ;  /* 0x000000ff00027202 */ /* 0x000fd40000000f00 */
.L_x_54338:
[----:B------:R-:W-:Y:S05]  /*12f10*/  BSYNC B2 ;  /* 0x0000000000027941 */ /* 0x000fea0003800000 */
.L_x_54336:
        /* <DEDUP_REMOVED lines=47> */
[----:B------:R-:W-:Y:S06]  /*13210*/  BRA `(.L_x_54341) ;  /* 0x0000000000087947 */ /* 0x000fec0003800000 */
.L_x_54340:
[----:B------:R-:W-:Y:S01]  /*13220*/  DMUL R30, RZ, R16 ;  /* 0x00000010ff1e7228 */ /* 0x000fe20000000000 */
[----:B------:R-:W-:-:S10]  /*13230*/  IMAD.MOV.U32 R2, RZ, RZ, RZ ;  /* 0x000000ffff027224 */ /* 0x000fd400078e00ff */
.L_x_54341:
[----:B------:R-:W-:Y:S05]  /*13240*/  BSYNC B2 ;  /* 0x0000000000027941 */ /* 0x000fea0003800000 */
.L_x_54339:
        /* <DEDUP_REMOVED lines=24> */
.L_x_54315:
        /* <DEDUP_REMOVED lines=59> */
.L_x_54343:
[----:B------:R-:W-:Y:S05]  /*13780*/  BSYNC B0 ;  /* 0x0000000000007941 */ /* 0x000fea0003800000 */
.L_x_54342:
[----:B------:R-:W-:Y:S01]  /*13790*/  IMAD.MOV.U32 R30, RZ, RZ, R16 ;  /* 0x000000ffff1e7224 */ /* 0x000fe200078e0010 */
[----:B------:R-:W-:-:S07]  /*137a0*/  MOV R31, R17 ;  /* 0x00000011001f7202 */ /* 0x000fce0000000f00 */
.L_x_54314:
[----:B------:R-:W-:Y:S05]  /*137b0*/  BSYNC B1 ;  /* 0x0000000000017941 */ /* 0x000fea0003800000 */
.L_x_54313:
[----:B------:R-:W-:Y:S01]  /*137c0*/  VIADD R0, R46, 0x80 ;  /* 0x000000802e007836 */ /* 0x000fe20000000000 */
[----:B------:R-:W-:Y:S01]  /*137d0*/  BSSY B1, `(.L_x_54344) ;  /* 0x0000222000017945 */ /* 0x000fe20003800000 */
[----:B0-----:R-:W-:-:S03]  /*137e0*/  CS2R R32, SRZ ;  /* 0x0000000000207805 */ /* 0x001fc6000001ff00 */
[----:B------:R0:W-:Y:S01]  /*137f0*/  STL [R1+0x28], R0 ;  /* 0x0000280001007387 */ /* 0x0001e20000100800 */
[----:B------:R-:W-:-:S13]  /*13800*/  ISETP.GE.AND P0, PT, R0, R67, PT ;  /* 0x000000430000720c */ /* 0x000fda0003f06270 */
[----:B0-----:R-:W-:Y:S05]  /*13810*/  @P0 BRA `(.L_x_54345) ;  /* 0x0000002000740947 */ /* 0x001fea0003800000 */
[----:B------:R-:W-:Y:S01]  /*13820*/  ULDC.64 UR4, c[0x0][0x228] ;  /* 0x00008a0000047ab9 */ /* 0x000fe20000000a00 */
[----:B------:R-:W-:Y:S01]  /*13830*/  ULDC.64 UR8, c[0x0][0x220] ;  /* 0x0000880000087ab9 */ /* 0x000fe20000000a00 */
[----:B-----5:R-:W-:Y:S02]  /*13840*/  DMUL R16, R4, UR4 ;  /* 0x0000000404107c28 */ /* 0x020fe40008000000 */
        /* <DEDUP_REMOVED lines=74> */
.L_x_54351:
[----:B------:R-:W-:Y:S05]  /*13cf0*/  BSYNC B0 ;  /* 0x0000000000007941 */ /* 0x000fea0003800000 */
.L_x_54350:
        /* <DEDUP_REMOVED lines=25> */
.L_x_54353:
[----:B------:R-:W-:Y:S01]  /*13e90*/  DMUL R6, RZ, R16 ;  /* 0x00000010ff067228 */ /* 0x000fe20000000000 */
[----:B------:R-:W-:-:S10]  /*13ea0*/  IMAD.MOV.U32 R2, RZ, RZ, RZ ;  /* 0x000000ffff027224 */ /* 0x000fd400078e00ff */
.L_x_54354:
[----:B------:R-:W-:Y:S05]  /*13eb0*/  BSYNC B2 ;  /* 0x0000000000027941 */ /* 0x000fea0003800000 */
.L_x_54352:
        /* <DEDUP_REMOVED lines=46> */
.L_x_54356:
[----:B------:R-:W-:Y:S01]  /*141a0*/  DMUL R36, RZ, R16 ;  /* 0x00000010ff247228 */ /* 0x000fe20000000000 */
[----:B------:R-:W-:-:S10]  /*141b0*/  MOV R2, RZ ;  /* 0x000000ff00027202 */ /* 0x000fd40000000f00 */
.L_x_54357:
[----:B------:R-:W-:Y:S05]  /*141c0*/  BSYNC B2 ;  /* 0x0000000000027941 */ /* 0x000fea0003800000 */
.L_x_54355:
        /* <DEDUP_REMOVED lines=13> */
[----:B0-----:R-:W-:-:S05]  /*142a0*/  DMUL R32, R6, R4 ;  /* 0x0000000406207228 */ /* 0x001fca0000000000 */
        /* <DEDUP_REMOVED lines=11> */
.L_x_54349:
        /* <DEDUP_REMOVED lines=63> */
.L_x_54359:
[----:B------:R-:W-:Y:S05]  /*14750*/  BSYNC B0 ;  /* 0x0000000000007941 */ /* 0x000fea0003800000 */
.L_x_54358:
        /* <DEDUP_REMOVED lines=25> */
.L_x_54361:
[----:B------:R-:W-:Y:S01]  /*148f0*/  DMUL R6, RZ, R16 ;  /* 0x00000010ff067228 */ /* 0x000fe20000000000 */
[----:B------:R-:W-:-:S10]  /*14900*/  IMAD.MOV.U32 R2, RZ, RZ, RZ ;  /* 0x000000ffff027224 */ /* 0x000fd400078e00ff */
.L_x_54362:
[----:B------:R-:W-:Y:S05]  /*14910*/  BSYNC B2 ;  /* 0x0000000000027941 */ /* 0x000fea0003800000 */
.L_x_54360:
        /* <DEDUP_REMOVED lines=46> */
.L_x_54364:
[----:B------:R-:W-:Y:S01]  /*14c00*/  DMUL R36, RZ, R16 ;  /* 0x00000010ff247228 */ /* 0x000fe20000000000 */
[----:B------:R-:W-:-:S10]  /*14c10*/  IMAD.MOV.U32 R2, RZ, RZ, RZ ;  /* 0x000000ffff027224 */ /* 0x000fd400078e00ff */
.L_x_54365:
[----:B------:R-:W-:Y:S05]  /*14c20*/  BSYNC B2 ;  /* 0x0000000000027941 */ /* 0x000fea0003800000 */
.L_x_54363:
        /* <DEDUP_REMOVED lines=39> */
.L_x_54348:
        /* <DEDUP_REMOVED lines=11> */
.L_x_54366:
[----:B------:R-:W-:-:S10]  /*14f50*/  DADD R32, R16, -R16 ;  /* 0x0000000010207229 */ /* 0x000fd40000000810 */
[----:B------:R-:W-:Y:S02]  /*14f60*/  IMAD.MOV.U32 R34, RZ, RZ, R32 ;  /* 0x000000ffff227224 */ /* 0x000fe400078e0020 */
[----:B------:R-:W-:Y:S01]  /*14f70*/  IMAD.MOV.U32 R35, RZ, RZ, R33 ;  /* 0x000000ffff237224 */ /* 0x000fe200078e0021 */
[----:B------:R-:W-:Y:S06]  /*14f80*/  BRA `(.L_x_54345) ;  /* 0x0000000800987947 */ /* 0x000fec0003800000 */
.L_x_54347:
        /* <DEDUP_REMOVED lines=26> */
.L_x_54368:
[----:B------:R-:W-:Y:S01]  /*15130*/  DMUL R32, RZ, R16 ;  /* 0x00000010ff207228 */ /* 0x000fe20000000000 */
[----:B------:R-:W-:-:S10]  /*15140*/  MOV R2, RZ ;  /* 0x000000ff00027202 */ /* 0x000fd40000000f00 */
.L_x_54369:
[----:B------:R-:W-:Y:S05]  /*15150*/  BSYNC B2 ;  /* 0x0000000000027941 */ /* 0x000fea0003800000 */
.L_x_54367:
        /* <DEDUP_REMOVED lines=48> */
.L_x_54371:
[----:B------:R-:W-:Y:S01]  /*15460*/  DMUL R34, RZ, R16 ;  /* 0x00000010ff227228 */ /* 0x000fe20000000000 */
[----:B------:R-:W-:-:S10]  /*15470*/  IMAD.MOV.U32 R2, RZ, RZ, RZ ;  /* 0x000000ffff027224 */ /* 0x000fd400078e00ff */
.L_x_54372:
[----:B------:R-:W-:Y:S05]  /*15480*/  BSYNC B2 ;  /* 0x0000000000027941 */ /* 0x000fea0003800000 */
.L_x_54370:
        /* <DEDUP_REMOVED lines=24> */
.L_x_54346:
        /* <DEDUP_REMOVED lines=59> */
.L_x_54374:
[----:B------:R-:W-:Y:S05]  /*159c0*/  BSYNC B0 ;  /* 0x0000000000007941 */ /* 0x000fea0003800000 */
.L_x_54373:
[----:B------:R-:W-:Y:S01]  /*159d0*/  IMAD.MOV.U32 R34, RZ, RZ, R16 ;  /* 0x000000ffff227224 */ /* 0x000fe200078e0010 */
[----:B------:R-:W-:-:S07]  /*159e0*/  MOV R35, R17 ;  /* 0x0000001100237202 */ /* 0x000fce0000000f00 */
.L_x_54345:
[----:B------:R-:W-:Y:S05]  /*159f0*/  BSYNC B1 ;  /* 0x0000000000017941 */ /* 0x000fea0003800000 */
.L_x_54344:
[----:B------:R-:W-:Y:S01]  /*15a00*/  VIADD R0, R46, 0x100 ;  /* 0x000001002e007836 */ /* 0x000fe20000000000 */
[----:B------:R-:W-:Y:S01]  /*15a10*/  BSSY B1, `(.L_x_54375) ;  /* 0x0000223000017945 */ /* 0x000fe20003800000 */
[----:B------:R-:W-:Y:S02]  /*15a20*/  CS2R R26, SRZ ;  /* 0x00000000001a7805 */ /* 0x000fe4000001ff00 */
[----:B-----5:R-:W-:Y:S02]  /*15a30*/  CS2R R22, SRZ ;  /* 0x0000000000167805 */ /* 0x020fe4000001ff00 */
[----:B------:R-:W-:Y:S02]  /*15a40*/  CS2R R20, SRZ ;  /* 0x0000000000147805 */ /* 0x000fe4000001ff00 */
        /* <DEDUP_REMOVED lines=79> */
.L_x_54382:
[----:B------:R-:W-:Y:S05]  /*15f40*/  BSYNC B0 ;  /* 0x0000000000007941 */ /* 0x000fea0003800000 */
.L_x_54381:
        /* <DEDUP_REMOVED lines=23> */
.L_x_54384:
[----:B------:R-:W-:Y:S01]  /*160c0*/  DMUL R36, RZ, R4 ;  /* 0x00000004ff247228 */ /* 0x000fe20000000000 */
[----:B------:R-:W-:-:S10]  /*160d0*/  IMAD.MOV.U32 R2, RZ, RZ, RZ ;  /* 0x000000ffff027224 */ /* 0x000fd400078e00ff */
.L_x_54385:
[----:B------:R-:W-:Y:S05]  /*160e0*/  BSYNC B2 ;  /* 0x0000000000027941 */ /* 0x000fea0003800000 */
.L_x_54383:
        /* <DEDUP_REMOVED lines=49> */
.L_x_54387:
[----:B------:R-:W-:Y:S01]  /*16400*/  DMUL R2, RZ, R4 ;  /* 0x00000004ff027228 */ /* 0x000fe20000000000 */
[----:B------:R-:W-:-:S10]  /*16410*/  IMAD.MOV.U32 R0, RZ, RZ, RZ ;  /* 0x000000ffff007224 */ /* 0x000fd400078e00ff */
.L_x_54388:
[----:B------:R-:W-:Y:S05]  /*16420*/  BSYNC B2 ;  /* 0x0000000000027941 */ /* 0x000fea0003800000 */
.L_x_54386:
        /* <DEDUP_REMOVED lines=25> */
.L_x_54380:
        /* <DEDUP_REMOVED lines=63> */
.L_x_54390:
[----:B------:R-:W-:Y:S05]  /*169b0*/  BSYNC B0 ;  /* 0x0000000000007941 */ /* 0x000fea0003800000 */
.L_x_54389:
        /* <DEDUP_REMOVED lines=23> */
.L_x_54392:
[----:B------:R-:W-:Y:S01]  /*16b30*/  DMUL R36, RZ, R4 ;  /* 0x00000004ff247228 */ /* 0x000fe20000000000 */
[----:B------:R-:W-:-:S10]  /*16b40*/  IMAD.MOV.U32 R2, RZ, RZ, RZ ;  /* 0x000000ffff027224 */ /* 0x000fd400078e00ff */
.L_x_54393:
[----:B------:R-:W-:Y:S05]  /*16b50*/  BSYNC B2 ;  /* 0x0000000000027941 */ /* 0x000fea0003800000 */
.L_x_54391:
        /* <DEDUP_REMOVED lines=49> */
.L_x_54395:
[----:B------:R-:W-:Y:S01]  /*16e70*/  DMUL R2, RZ, R4 ;  /* 0x00000004ff027228 */ /* 0x000fe20000000000 */
[----:B------:R-:W-:-:S10]  /*16e80*/  IMAD.MOV.U32 R0, RZ, RZ, RZ ;  /* 0x000000ffff007224 */ /* 0x000fd400078e00ff */
.L_x_54396:
[----:B------:R-:W-:Y:S05]  /*16e90*/  BSYNC B2 ;  /* 0x0000000000027941 */ /* 0x000fea0003800000 */
.L_x_54394:
        /* <DEDUP_REMOVED lines=39> */
.L_x_54379:
        /* <DEDUP_REMOVED lines=11> */
.L_x_54397:
[----:B------:R-:W-:-:S10]  /*171c0*/  DADD R20, R4, -R4 ;  /* 0x0000000004147229 */ /* 0x000fd40000000804 */
[----:B------:R-:W-:Y:S02]  /*171d0*/  IMAD.MOV.U32 R22, RZ, RZ, R20 ;  /* 0x000000ffff167224 */ /* 0x000fe400078e0014 */
[----:B------:R-:W-:Y:S01]  /*171e0*/  IMAD.MOV.U32 R23, RZ, RZ, R21 ;  /* 0x000000ffff177224 */ /* 0x000fe200078e0015 */
[----:B------:R-:W-:Y:S06]  /*171f0*/  BRA `(.L_x_54376) ;  /* 0x0000000800907947 */ /* 0x000fec0003800000 */
.L_x_54378:
        /* <DEDUP_REMOVED lines=24> */
.L_x_54399:
[----:B------:R-:W-:Y:S01]  /*17380*/  DMUL R36, RZ, R4 ;  /* 0x00000004ff247228 */ /* 0x000fe20000000000 */
[----:B------:R-:W-:-:S10]  /*17390*/  MOV R2, RZ ;  /* 0x000000ff00027202 */ /* 0x000fd40000000f00 */
.L_x_54400:
[----:B------:R-:W-:Y:S05]  /*173a0*/  BSYNC B2 ;  /* 0x0000000000027941 */ /* 0x000fea0003800000 */
.L_x_54398:
        /* <DEDUP_REMOVED lines=48> */
.L_x_54402:
[----:B------:R-:W-:Y:S01]  /*176b0*/  DMUL R22, RZ, R4 ;  /* 0x00000004ff167228 */ /* 0x000fe20000000000 */
[----:B------:R-:W-:-:S10]  /*176c0*/  IMAD.MOV.U32 R2, RZ, RZ, RZ ;  /* 0x000000ffff027224 */ /* 0x000fd400078e00ff */
.L_x_54403:
[----:B------:R-:W-:Y:S05]  /*176d0*/  BSYNC B2 ;  /* 0x0000000000027941 */ /* 0x000fea0003800000 */
.L_x_54401:
        /* <DEDUP_REMOVED lines=24> */
.L_x_54377:
        /* <DEDUP_REMOVED lines=59> */
.L_x_54405:
[----:B------:R-:W-:Y:S05]  /*17c10*/  BSYNC B0 ;  /* 0x0000000000007941 */ /* 0x000fea0003800000 */
.L_x_54404:
[----:B------:R-:W-:Y:S01]  /*17c20*/  IMAD.MOV.U32 R22, RZ, RZ, R4 ;  /* 0x000000ffff167224 */ /* 0x000fe200078e0004 */
[----:B------:R-:W-:-:S07]  /*17c30*/  MOV R23, R5 ;  /* 0x0000000500177202 */ /* 0x000fce0000000f00 */
.L_x_54376:
[----:B------:R-:W-:Y:S05]  /*17c40*/  BSYNC B1 ;  /* 0x0000000000017941 */ /* 0x000fea0003800000 */
.L_x_54375:
[----:B------:R-:W-:Y:S01]  /*17c50*/  VIADD R0, R46, 0x180 ;  /* 0x000001802e007836 */ /* 0x000fe20000000000 */
[----:B------:R-:W-:Y:S01]  /*17c60*/  BSSY B1, `(.L_x_54406) ;  /* 0x000021d000017945 */ /* 0x000fe20003800000 */
[----:B------:R-:W-:-:S03]  /*17c70*/  CS2R R24, SRZ ;  /* 0x0000000000187805 */ /* 0x000fc6000001ff00 */
        /* <DEDUP_REMOVED lines=79> */
.L_x_54413:
[----:B------:R-:W-:Y:S05]  /*18170*/  BSYNC B0 ;  /* 0x0000000000007941 */ /* 0x000fea0003800000 */
.L_x_54412:
        /* <DEDUP_REMOVED lines=23> */
.L_x_54415:
[----:B------:R-:W-:Y:S01]  /*182f0*/  DMUL R36, RZ, R4 ;  /* 0x00000004ff247228 */ /* 0x000fe20000000000 */
[----:B------:R-:W-:-:S10]  /*18300*/  IMAD.MOV.U32 R2, RZ, RZ, RZ ;  /* 0x000000ffff027224 */ /* 0x000fd400078e00ff */
.L_x_54416:
[----:B------:R-:W-:Y:S05]  /*18310*/  BSYNC B2 ;  /* 0x0000000000027941 */ /* 0x000fea0003800000 */
.L_x_54414:
        /* <DEDUP_REMOVED lines=46> */
.L_x_54418:
[----:B------:R-:W-:Y:S01]  /*18600*/  DMUL R36, RZ, R4 ;  /* 0x00000004ff247228 */ /* 0x000fe20000000000 */
[----:B------:R-:W-:-:S10]  /*18610*/  IMAD.MOV.U32 R2, RZ, RZ, RZ ;  /* 0x000000ffff027224 */ /* 0x000fd400078e00ff */
.L_x_54419:
[----:B------:R-:W-:Y:S05]  /*18620*/  BSYNC B2 ;  /* 0x0000000000027941 */ /* 0x000fea0003800000 */
.L_x_54417:
        /* <DEDUP_REMOVED lines=25> */
.L_x_54411:
        /* <DEDUP_REMOVED lines=57> */
[----:B------:R-:W-:-:S04]  /*18b50*/  @!P0 SHF.R.S32.HI R3, RZ, 0x1, R0 ;  /* 0x00000001ff038819 */ /* 0x000fc80000011400 */
[----:B------:R-:W-:Y:S01]  /*18b60*/  @!P0 IADD3 R2, R2, -R3, RZ ;  /* 0x8000000302028210 */ /* 0x000fe20007ffe0ff */
[----:B------:R-:W-:-:S03]  /*18b70*/  @!P0 IMAD R3, R3, 0x100000, R11 ;  /* 0x0010000003038824 */ /* 0x000fc600078e020b */
[----:B------:R-:W-:Y:S01]  /*18b80*/  @!P0 LEA R9, R2, 0x3ff00000, 0x14 ;  /* 0x3ff0000002098811 */ /* 0x000fe200078ea0ff */
[----:B------:R-:W-:-:S06]  /*18b90*/  @!P0 IMAD.MOV.U32 R2, RZ, RZ, R10 ;  /* 0x000000ffff028224 */ /* 0x000fcc00078e000a */
[----:B------:R-:W-:-:S11]  /*18ba0*/  @!P0 DMUL R6, R2, R8 ;  /* 0x0000000802068228 */ /* 0x000fd60000000000 */
.L_x_54421:
[----:B------:R-:W-:Y:S05]  /*18bb0*/  BSYNC B0 ;  /* 0x0000000000007941 */ /* 0x000fea0003800000 */
.L_x_54420:
        /* <DEDUP_REMOVED lines=23> */
.L_x_54423:
[----:B------:R-:W-:Y:S01]  /*18d30*/  DMUL R36, RZ, R4 ;  /* 0x00000004ff247228 */ /* 0x000fe20000000000 */
[----:B------:R-:W-:-:S10]  /*18d40*/  IMAD.MOV.U32 R2, RZ, RZ, RZ ;  /* 0x000000ffff027224 */ /* 0x000fd400078e00ff */
.L_x_54424:
[----:B------:R-:W-:Y:S05]  /*18d50*/  BSYNC B2 ;  /* 0x0000000000027941 */ /* 0x000fea0003800000 */
.L_x_54422:
        /* <DEDUP_REMOVED lines=46> */
.L_x_54426:
[----:B------:R-:W-:Y:S01]  /*19040*/  DMUL R36, RZ, R4 ;  /* 0x00000004ff247228 */ /* 0x000fe20000000000 */
[----:B------:R-:W-:-:S10]  /*19050*/  IMAD.MOV.U32 R2, RZ, RZ, RZ ;  /* 0x000000ffff027224 */ /* 0x000fd400078e00ff */
.L_x_54427:
[----:B------:R-:W-:Y:S05]  /*19060*/  BSYNC B2 ;  /* 0x0000000000027941 */ /* 0x000fea0003800000 */
.L_x_54425:
        /* <DEDUP_REMOVED lines=39> */
.L_x_54410:
        /* <DEDUP_REMOVED lines=11> */
.L_x_54428:
[----:B------:R-:W-:-:S10]  /*19390*/  DADD R24, R4, -R4 ;  /* 0x0000000004187229 */ /* 0x000fd40000000804 */
[----:B------:R-:W-:Y:S02]  /*193a0*/  IMAD.MOV.U32 R26, RZ, RZ, R24 ;  /* 0x000000ffff1a7224 */ /* 0x000fe400078e0018 */
[----:B------:R-:W-:Y:S01]  /*193b0*/  IMAD.MOV.U32 R27, RZ, RZ, R25 ;  /* 0x000000ffff1b7224 */ /* 0x000fe200078e0019 */
[----:B------:R-:W-:Y:S06]  /*193c0*/  BRA `(.L_x_54407) ;  /* 0x0000000800987947 */ /* 0x000fec0003800000 */
.L_x_54409:
        /* <DEDUP_REMOVED lines=24> */
[----:B------:R-:W-:Y:S01]  /*19550*/  IMAD.MOV.U32 R25, RZ, RZ, R37 ;  /* 0x000000ffff197224 */ /* 0x000fe200078e0025 */
[----:B------:R-:W-:Y:S06]  /*19560*/  BRA `(.L_x_54431) ;  /* 0x0000000000087947 */ /* 0x000fec0003800000 */
.L_x_54430:
[----:B------:R-:W-:Y:S01]  /*19570*/  DMUL R24, RZ, R4 ;  /* 0x00000004ff187228 */ /* 0x000fe20000000000 */
[----:B------:R-:W-:-:S10]  /*19580*/  IMAD.MOV.U32 R2, RZ, RZ, RZ ;  /* 0x000000ffff027224 */ /* 0x000fd400078e00ff */
.L_x_54431:
[----:B------:R-:W-:Y:S05]  /*19590*/  BSYNC B2 ;  /* 0x0000000000027941 */ /* 0x000fea0003800000 */
.L_x_54429:
        /* <DEDUP_REMOVED lines=48> */
.L_x_54433:
[----:B------:R-:W-:Y:S01]  /*198a0*/  DMUL R26, RZ, R4 ;  /* 0x00000004ff1a7228 */ /* 0x000fe20000000000 */
[----:B------:R-:W-:-:S10]  /*198b0*/  IMAD.MOV.U32 R2, RZ, RZ, RZ ;  /* 0x000000ffff027224 */ /* 0x000fd400078e00ff */
.L_x_54434:
[----:B------:R-:W-:Y:S05]  /*198c0*/  BSYNC B2 ;  /* 0x0000000000027941 */ /* 0x000fea0003800000 */
.L_x_54432:
        /* <DEDUP_REMOVED lines=24> */
.L_x_54408:
        /* <DEDUP_REMOVED lines=53> */
[----:B------:R-:W-:Y:S01]  /*19da0*/  @!P1 IMAD.IADD R2, R2, 0x1, -R3 ;  /* 0x0000000102029824 */ /* 0x000fe200078e0a03 */
[----:B------:R-:W-:-:S04]  /*19db0*/  @!P1 LEA R3, R3, R7, 0x14 ;  /* 0x0000000703039211 */ /* 0x000fc800078ea0ff */
[----:B------:R-:W-:Y:S01]  /*19dc0*/  @!P1 LEA R7, R2, 0x3ff00000, 0x14 ;  /* 0x3ff0000002079811 */ /* 0x000fe200078ea0ff */
[----:B------:R-:W-:Y:S02]  /*19dd0*/  @!P1 IMAD.MOV.U32 R2, RZ, RZ, R6 ;  /* 0x000000ffff029224 */ /* 0x000fe400078e0006 */
[----:B------:R-:W-:-:S06]  /*19de0*/  @!P1 IMAD.MOV.U32 R6, RZ, RZ, RZ ;  /* 0x000000ffff069224 */ /* 0x000fcc00078e00ff */
[----:B------:R-:W-:-:S11]  /*19df0*/  @!P1 DMUL R24, R2, R6 ;  /* 0x0000000602189228 */ /* 0x000fd60000000000 */
.L_x_54436:
[----:B------:R-:W-:Y:S05]  /*19e00*/  BSYNC B0 ;  /* 0x0000000000007941 */ /* 0x000fea0003800000 */
.L_x_54435:
[----:B------:R-:W-:Y:S02]  /*19e10*/  IMAD.MOV.U32 R26, RZ, RZ, R4 ;  /* 0x000000ffff1a7224 */ /* 0x000fe400078e0004 */
[----:B------:R-:W-:-:S07]  /*19e20*/  IMAD.MOV.U32 R27, RZ, RZ, R5 ;  /* 0x000000ffff1b7224 */ /* 0x000fce00078e0005 */
.L_x_54407:
[----:B------:R-:W-:Y:S05]  /*19e30*/  BSYNC B1 ;  /* 0x0000000000017941 */ /* 0x000fea0003800000 */
.L_x_54406:
[----:B------:R-:W-:Y:S01]  /*19e40*/  VIADD R0, R46, 0x200 ;  /* 0x000002002e007836 */ /* 0x000fe20000000000 */
[----:B------:R-:W-:Y:S01]  /*19e50*/  BSSY B1, `(.L_x_54437) ;  /* 0x000022c000017945 */ /* 0x000fe20003800000 */
[----:B------:R-:W-:Y:S02]  /*19e60*/  CS2R R18, SRZ ;  /* 0x0000000000127805 */ /* 0x000fe4000001ff00 */
[----:B------:R-:W-:Y:S02]  /*19e70*/  CS2R R14, SRZ ;  /* 0x00000000000e7805 */ /* 0x000fe4000001ff00 */
        /* <DEDUP_REMOVED lines=77> */
[----:B------:R-:W-:Y:S01]  /*1a350*/  @!P0 IMAD.MOV.U32 R2, RZ, RZ, R8 ;  /* 0x000000ffff028224 */ /* 0x000fe200078e0008 */
[----:B------:R-:W-:-:S06]  /*1a360*/  @!P0 MOV R8, RZ ;  /* 0x000000ff00088202 */ /* 0x000fcc0000000f00 */
[----:B------:R-:W-:-:S11]  /*1a370*/  @!P0 DMUL R6, R2, R8 ;  /* 0x0000000802068228 */ /* 0x000fd60000000000 */
.L_x_54444:
[----:B------:R-:W-:Y:S05]  /*1a380*/  BSYNC B0 ;  /* 0x0000000000007941 */ /* 0x000fea0003800000 */
.L_x_54443:
        /* <DEDUP_REMOVED lines=26> */
.L_x_54446:
[----:B------:R-:W-:Y:S01]  /*1a530*/  DMUL R2, RZ, R4 ;  /* 0x00000004ff027228 */ /* 0x000fe20000000000 */
[----:B------:R-:W-:-:S10]  /*1a540*/  IMAD.MOV.U32 R8, RZ, RZ, RZ ;  /* 0x000000ffff087224 */ /* 0x000fd400078e00ff */
.L_x_54447:
[----:B------:R-:W-:Y:S05]  /*1a550*/  BSYNC B2 ;  /* 0x0000000000027941 */ /* 0x000fea0003800000 */
.L_x_54445:
        /* <DEDUP_REMOVED lines=49> */
.L_x_54449:
[----:B------:R-:W-:Y:S01]  /*1a870*/  DMUL R2, RZ, R4 ;  /* 0x00000004ff027228 */ /* 0x000fe20000000000 */
[----:B------:R-:W-:-:S10]  /*1a880*/  MOV R0, RZ ;  /* 0x000000ff00007202 */ /* 0x000fd40000000f00 */
.L_x_54450:
[----:B------:R-:W-:Y:S05]  /*1a890*/  BSYNC B2 ;  /* 0x0000000000027941 */ /* 0x000fea0003800000 */
.L_x_54448:
        /* <DEDUP_REMOVED lines=25> */
.L_x_54442:
        /* <DEDUP_REMOVED lines=63> */
.L_x_54452:
[----:B------:R-:W-:Y:S05]  /*1ae20*/  BSYNC B0 ;  /* 0x0000000000007941 */ /* 0x000fea0003800000 */
.L_x_54451:
        /* <DEDUP_REMOVED lines=26> */
.L_x_54454:
[----:B------:R-:W-:Y:S01]  /*1afd0*/  DMUL R2, RZ, R4 ;  /* 0x00000004ff027228 */ /* 0x000fe20000000000 */
[----:B------:R-:W-:-:S10]  /*1afe0*/  IMAD.MOV.U32 R8, RZ, RZ, RZ ;  /* 0x000000ffff087224 */ /* 0x000fd400078e00ff */
.L_x_54455:
[----:B------:R-:W-:Y:S05]  /*1aff0*/  BSYNC B2 ;  /* 0x0000000000027941 */ /* 0x000fea0003800000 */
.L_x_54453:
        /* <DEDUP_REMOVED lines=49> */
.L_x_54457:
[----:B------:R-:W-:Y:S01]  /*1b310*/  DMUL R2, RZ, R4 ;  /* 0x00000004ff027228 */ /* 0x000fe20000000000 */
[----:B------:R-:W-:-:S10]  /*1b320*/  IMAD.MOV.U32 R0, RZ, RZ, RZ ;  /* 0x000000ffff007224 */ /* 0x000fd400078e00ff */
.L_x_54458:
[----:B------:R-:W-:Y:S05]  /*1b330*/  BSYNC B2 ;  /* 0x0000000000027941 */ /* 0x000fea0003800000 */
.L_x_54456:
        /* <DEDUP_REMOVED lines=39> */
.L_x_54441:
        /* <DEDUP_REMOVED lines=11> */
.L_x_54459:
[----:B------:R-:W-:-:S10]  /*1b660*/  DADD R12, R4, -R4 ;  /* 0x00000000040c7229 */ /* 0x000fd40000000804 */
[----:B------:R-:W-:Y:S02]  /*1b670*/  IMAD.MOV.U32 R14, RZ, RZ, R12 ;  /* 0x000000ffff0e7224 */ /* 0x000fe400078e000c */
[----:B------:R-:W-:Y:S01]  /*1b680*/  IMAD.MOV.U32 R15, RZ, RZ, R13 ;  /* 0x000000ffff0f7224 */ /* 0x000fe200078e000d */
[----:B------:R-:W-:Y:S06]  /*1b690*/  BRA `(.L_x_54438) ;  /* 0x00000008009c7947 */ /* 0x000fec0003800000 */
.L_x_54440:
        /* <DEDUP_REMOVED lines=27> */
.L_x_54461:
[----:B------:R-:W-:Y:S01]  /*1b850*/  DMUL R2, RZ, R4 ;  /* 0x00000004ff027228 */ /* 0x000fe20000000000 */
[----:B------:R-:W-:-:S10]  /*1b860*/  IMAD.MOV.U32 R6, RZ, RZ, RZ ;  /* 0x000000ffff067224 */ /* 0x000fd400078e00ff */
.L_x_54462:
[----:B------:R-:W-:Y:S05]  /*1b870*/  BSYNC B2 ;  /* 0x0000000000027941 */ /* 0x000fea0003800000 */
.L_x_54460:
        /* <DEDUP_REMOVED lines=48> */
.L_x_54464:
[----:B------:R-:W-:Y:S01]  /*1bb80*/  DMUL R14, RZ, R4 ;  /* 0x00000004ff0e7228 */ /* 0x000fe20000000000 */
[----:B------:R-:W-:-:S10]  /*1bb90*/  IMAD.MOV.U32 R2, RZ, RZ, RZ ;  /* 0x000000ffff027224 */ /* 0x000fd400078e00ff */
.L_x_54465:
[----:B------:R-:W-:Y:S05]  /*1bba0*/  BSYNC B2 ;  /* 0x0000000000027941 */ /* 0x000fea0003800000 */
.L_x_54463:
        /* <DEDUP_REMOVED lines=24> */
.L_x_54439:
        /* <DEDUP_REMOVED lines=56> */
[----:B------:R-:W-:Y:S02]  /*1c0b0*/  @!P1 IMAD.MOV.U32 R2, RZ, RZ, R6 ;  /* 0x000000ffff029224 */ /* 0x000fe400078e0006 */
[----:B------:R-:W-:-:S06]  /*1c0c0*/  @!P1 IMAD.MOV.U32 R6, RZ, RZ, RZ ;  /* 0x000000ffff069224 */ /* 0x000fcc00078e00ff */
[----:B------:R-:W-:-:S11]  /*1c0d0*/  @!P1 DMUL R12, R2, R6 ;  /* 0x00000006020c9228 */ /* 0x000fd60000000000 */
.L_x_54467:
[----:B------:R-:W-:Y:S05]  /*1c0e0*/  BSYNC B0 ;  /* 0x0000000000007941 */ /* 0x000fea0003800000 */
.L_x_54466:
[----:B------:R-:W-:Y:S02]  /*1c0f0*/  IMAD.MOV.U32 R14, RZ, RZ, R4 ;  /* 0x000000ffff0e7224 */ /* 0x000fe400078e0004 */
[----:B------:R-:W-:-:S07]  /*1c100*/  IMAD.MOV.U32 R15, RZ, RZ, R5 ;  /* 0x000000ffff0f7224 */ /* 0x000fce00078e0005 */
.L_x_54438:
[----:B------:R-:W-:Y:S05]  /*1c110*/  BSYNC B1 ;  /* 0x0000000000017941 */ /* 0x000fea0003800000 */
.L_x_54437:
        /* <DEDUP_REMOVED lines=79> */
[----:B------:R-:W-:Y:S01]  /*1c610*/  @!P0 MOV R2, R8 ;  /* 0x0000000800028202 */ /* 0x000fe20000000f00 */
[----:B------:R-:W-:-:S06]  /*1c620*/  @!P0 IMAD.MOV.U32 R8, RZ, RZ, RZ ;  /* 0x000000ffff088224 */ /* 0x000fcc00078e00ff */
[----:B------:R-:W-:-:S11]  /*1c630*/  @!P0 DMUL R6, R2, R8 ;  /* 0x0000000802068228 */ /* 0x000fd60000000000 */
.L_x_54475:
[----:B------:R-:W-:Y:S05]  /*1c640*/  BSYNC B0 ;  /* 0x0000000000007941 */ /* 0x000fea0003800000 */
.L_x_54474:
        /* <DEDUP_REMOVED lines=26> */
.L_x_54477:
[----:B------:R-:W-:Y:S01]  /*1c7f0*/  DMUL R2, RZ, R4 ;  /* 0x00000004ff027228 */ /* 0x000fe20000000000 */
[----:B------:R-:W-:-:S10]  /*1c800*/  IMAD.MOV.U32 R8, RZ, RZ, RZ ;  /* 0x000000ffff087224 */ /* 0x000fd400078e00ff */
.L_x_54478:
[----:B------:R-:W-:Y:S05]  /*1c810*/  BSYNC B2 ;  /* 0x0000000000027941 */ /* 0x000fea0003800000 */
.L_x_54476:
        /* <DEDUP_REMOVED lines=49> */
.L_x_54480:
[----:B------:R-:W-:Y:S01]  /*1cb30*/  DMUL R2, RZ, R4 ;  /* 0x00000004ff027228 */ /* 0x000fe20000000000 */
[----:B------:R-:W-:-:S10]  /*1cb40*/  IMAD.MOV.U32 R0, RZ, RZ, RZ ;  /* 0x000000ffff007224 */ /* 0x000fd400078e00ff */
.L_x_54481:
[----:B------:R-:W-:Y:S05]  /*1cb50*/  BSYNC B2 ;  /* 0x0000000000027941 */ /* 0x000fea0003800000 */
.L_x_54479:
        /* <DEDUP_REMOVED lines=25> */
.L_x_54473:
        /* <DEDUP_REMOVED lines=63> */
.L_x_54483:
[----:B------:R-:W-:Y:S05]  /*1d0e0*/  BSYNC B0 ;  /* 0x0000000000007941 */ /* 0x000fea0003800000 */
.L_x_54482:
        /* <DEDUP_REMOVED lines=26> */
.L_x_54485:
[----:B------:R-:W-:Y:S01]  /*1d290*/  DMUL R2, RZ, R4 ;  /* 0x00000004ff027228 */ /* 0x000fe20000000000 */
[----:B------:R-:W-:-:S10]  /*1d2a0*/  IMAD.MOV.U32 R8, RZ, RZ, RZ ;  /* 0x000000ffff087224 */ /* 0x000fd400078e00ff */
.L_x_54486:
[----:B------:R-:W-:Y:S05]  /*1d2b0*/  BSYNC B2 ;  /* 0x0000000000027941 */ /* 0x000fea0003800000 */
.L_x_54484:
        /* <DEDUP_REMOVED lines=49> */
.L_x_54488:
[----:B------:R-:W-:Y:S01]  /*1d5d0*/  DMUL R2, RZ, R4 ;  /* 0x00000004ff027228 */ /* 0x000fe20000000000 */
[----:B------:R-:W-:-:S10]  /*1d5e0*/  IMAD.MOV.U32 R0, RZ, RZ, RZ ;  /* 0x000000ffff007224 */ /* 0x000fd400078e00ff */
.L_x_54489:
[----:B------:R-:W-:Y:S05]  /*1d5f0*/  BSYNC B2 ;  /* 0x0000000000027941 */ /* 0x000fea0003800000 */
.L_x_54487:
        /* <DEDUP_REMOVED lines=39> */
.L_x_54472:
        /* <DEDUP_REMOVED lines=11> */
.L_x_54490:
[----:B------:R-:W-:-:S10]  /*1d920*/  DADD R16, R4, -R4 ;  /* 0x0000000004107229 */ /* 0x000fd40000000804 */
[----:B------:R-:W-:Y:S01]  /*1d930*/  IMAD.MOV.U32 R18, RZ, RZ, R16 ;  /* 0x000000ffff127224 */ /* 0x000fe200078e0010 */
[----:B------:R-:W-:Y:S01]  /*1d940*/  MOV R19, R17 ;  /* 0x0000001100137202 */ /* 0x000fe20000000f00 */
[----:B------:R-:W-:Y:S06]  /*1d950*/  BRA `(.L_x_54469) ;  /* 0x0000000800987947 */ /* 0x000fec0003800000 */
.L_x_54471:
        /* <DEDUP_REMOVED lines=26> */
.L_x_54492:
[----:B------:R-:W-:Y:S01]  /*1db00*/  DMUL R6, RZ, R4 ;  /* 0x00000004ff067228 */ /* 0x000fe20000000000 */
[----:B------:R-:W-:-:S10]  /*1db10*/  IMAD.MOV.U32 R2, RZ, RZ, RZ ;  /* 0x000000ffff027224 */ /* 0x000fd400078e00ff */
.L_x_54493:
[----:B------:R-:W-:Y:S05]  /*1db20*/  BSYNC B2 ;  /* 0x0000000000027941 */ /* 0x000fea0003800000 */
.L_x_54491:
        /* <DEDUP_REMOVED lines=48> */
.L_x_54495:
[----:B------:R-:W-:Y:S01]  /*1de30*/  DMUL R18, RZ, R4 ;  /* 0x00000004ff127228 */ /* 0x000fe20000000000 */
[----:B------:R-:W-:-:S10]  /*1de40*/  IMAD.MOV.U32 R2, RZ, RZ, RZ ;  /* 0x000000ffff027224 */ /* 0x000fd400078e00ff */
.L_x_54496:
[----:B------:R-:W-:Y:S05]  /*1de50*/  BSYNC B2 ;  /* 0x0000000000027941 */ /* 0x000fea0003800000 */
.L_x_54494:
        /* <DEDUP_REMOVED lines=24> */
.L_x_54470:
        /* <DEDUP_REMOVED lines=59> */
.L_x_54498:
[----:B------:R-:W-:Y:S05]  /*1e390*/  BSYNC B0 ;  /* 0x0000000000007941 */ /* 0x000fea0003800000 */
.L_x_54497:
[----:B------:R-:W-:Y:S02]  /*1e3a0*/  IMAD.MOV.U32 R18, RZ, RZ, R4 ;  /* 0x000000ffff127224 */ /* 0x000fe400078e0004 */
[----:B------:R-:W-:-:S07]  /*1e3b0*/  IMAD.MOV.U32 R19, RZ, RZ, R5 ;  /* 0x000000ffff137224 */ /* 0x000fce00078e0005 */
.L_x_54469:
[----:B------:R-:W-:Y:S05]  /*1e3c0*/  BSYNC B1 ;  /* 0x0000000000017941 */ /* 0x000fea0003800000 */
.L_x_54468:
[----:B------:R-:W-:Y:S01]  /*1e3d0*/  IADD3 R0, R46, 0x300, RZ ;  /* 0x000003002e007810 */ /* 0x000fe20007ffe0ff */
        /* <DEDUP_REMOVED lines=83> */
.L_x_54506:
[----:B------:R-:W-:Y:S05]  /*1e910*/  BSYNC B0 ;  /* 0x0000000000007941 */ /* 0x000fea0003800000 */
.L_x_54505:
        /* <DEDUP_REMOVED lines=25> */
.L_x_54508:
[----:B------:R-:W-:Y:S01]  /*1eab0*/  DMUL R4, RZ, R8 ;  /* 0x00000008ff047228 */ /* 0x000fe20000000000 */
[----:B------:R-:W-:-:S10]  /*1eac0*/  IMAD.MOV.U32 R2, RZ, RZ, RZ ;  /* 0x000000ffff027224 */ /* 0x000fd400078e00ff */
.L_x_54509:
[----:B------:R-:W-:Y:S05]  /*1ead0*/  BSYNC B2 ;  /* 0x0000000000027941 */ /* 0x000fea0003800000 */
.L_x_54507:
        /* <DEDUP_REMOVED lines=49> */
.L_x_54511:
[----:B------:R-:W-:Y:S01]  /*1edf0*/  DMUL R2, RZ, R8 ;  /* 0x00000008ff027228 */ /* 0x000fe20000000000 */
[----:B------:R-:W-:-:S10]  /*1ee00*/  IMAD.MOV.U32 R0, RZ, RZ, RZ ;  /* 0x000000ffff007224 */ /* 0x000fd400078e00ff */
.L_x_54512:
[----:B------:R-:W-:Y:S05]  /*1ee10*/  BSYNC B2 ;  /* 0x0000000000027941 */ /* 0x000fea0003800000 */
.L_x_54510:
        /* <DEDUP_REMOVED lines=25> */
.L_x_54504:
        /* <DEDUP_REMOVED lines=63> */
.L_x_54514:
[----:B------:R-:W-:Y:S05]  /*1f3a0*/  BSYNC B0 ;  /* 0x0000000000007941 */ /* 0x000fea0003800000 */
.L_x_54513:
        /* <DEDUP_REMOVED lines=25> */
.L_x_54516:
[----:B------:R-:W-:Y:S01]  /*1f540*/  DMUL R6, RZ, R8 ;  /* 0x00000008ff067228 */ /* 0x000fe20000000000 */
[----:B------:R-:W-:-:S10]  /*1f550*/  IMAD.MOV.U32 R2, RZ, RZ, RZ ;  /* 0x000000ffff027224 */ /* 0x000fd400078e00ff */
.L_x_54517:
[----:B------:R-:W-:Y:S05]  /*1f560*/  BSYNC B2 ;  /* 0x0000000000027941 */ /* 0x000fea0003800000 */
.L_x_54515:
        /* <DEDUP_REMOVED lines=49> */
.L_x_54519:
[----:B------:R-:W-:Y:S01]  /*1f880*/  DMUL R2, RZ, R8 ;  /* 0x00000008ff027228 */ /* 0x000fe20000000000 */
[----:B------:R-:W-:-:S10]  /*1f890*/  IMAD.MOV.U32 R0, RZ, RZ, RZ ;  /* 0x000000ffff007224 */ /* 0x000fd400078e00ff */
.L_x_54520:
[----:B------:R-:W-:Y:S05]  /*1f8a0*/  BSYNC B2 ;  /* 0x0000000000027941 */ /* 0x000fea0003800000 */
.L_x_54518:
        /* <DEDUP_REMOVED lines=39> */
.L_x_54503:
        /* <DEDUP_REMOVED lines=11> */
.L_x_54521:
[----:B------:R-:W-:-:S10]  /*1fbd0*/  DADD R4, R8, -R8 ;  /* 0x0000000008047229 */ /* 0x000fd40000000808 */
[----:B------:R-:W-:Y:S01]  /*1fbe0*/  MOV R6, R4 ;  /* 0x0000000400067202 */ /* 0x000fe20000000f00 */
[----:B------:R-:W-:Y:S01]  /*1fbf0*/  IMAD.MOV.U32 R7, RZ, RZ, R5 ;  /* 0x000000ffff077224 */ /* 0x000fe200078e0005 */
[----:B------:R-:W-:Y:S06]  /*1fc00*/  BRA `(.L_x_54500) ;  /* 0x00000008009c7947 */ /* 0x000fec0003800000 */
.L_x_54502:
        /* <DEDUP_REMOVED lines=27> */
.L_x_54523:
[----:B------:R-:W-:Y:S01]  /*1fdc0*/  DMUL R2, RZ, R8 ;  /* 0x00000008ff027228 */ /* 0x000fe20000000000 */
[----:B------:R-:W-:-:S10]  /*1fdd0*/  MOV R4, RZ ;  /* 0x000000ff00047202 */ /* 0x000fd40000000f00 */
.L_x_54524:
[----:B------:R-:W-:Y:S05]  /*1fde0*/  BSYNC B2 ;  /* 0x0000000000027941 */ /* 0x000fea0003800000 */
.L_x_54522:
        /* <DEDUP_REMOVED lines=48> */
.L_x_54526:
[----:B------:R-:W-:Y:S01]  /*200f0*/  DMUL R6, RZ, R8 ;  /* 0x00000008ff067228 */ /* 0x000fe20000000000 */
[----:B------:R-:W-:-:S10]  /*20100*/  IMAD.MOV.U32 R2, RZ, RZ, RZ ;  /* 0x000000ffff027224 */ /* 0x000fd400078e00ff */
.L_x_54527:
[----:B------:R-:W-:Y:S05]  /*20110*/  BSYNC B2 ;  /* 0x0000000000027941 */ /* 0x000fea0003800000 */
.L_x_54525:
        /* <DEDUP_REMOVED lines=24> */
.L_x_54501:
        /* <DEDUP_REMOVED lines=59> */
.L_x_54529:
[----:B------:R-:W-:Y:S05]  /*20650*/  BSYNC B0 ;  /* 0x0000000000007941 */ /* 0x000fea0003800000 */
.L_x_54528:
[----:B------:R-:W-:Y:S02]  /*20660*/  IMAD.MOV.U32 R6, RZ, RZ, R8 ;  /* 0x000000ffff067224 */ /* 0x000fe400078e0008 */
[----:B------:R-:W-:-:S07]  /*20670*/  IMAD.MOV.U32 R7, RZ, RZ, R9 ;  /* 0x000000ffff077224 */ /* 0x000fce00078e0009 */
.L_x_54500:
[----:B------:R-:W-:Y:S05]  /*20680*/  BSYNC B1 ;  /* 0x0000000000017941 */ /* 0x000fea0003800000 */
.L_x_54499:
        /* <DEDUP_REMOVED lines=82> */
.L_x_54537:
[----:B------:R-:W-:Y:S05]  /*20bb0*/  BSYNC B0 ;  /* 0x0000000000007941 */ /* 0x000fea0003800000 */
.L_x_54536:
        /* <DEDUP_REMOVED lines=25> */
.L_x_54539:
[----:B------:R-:W-:Y:S01]  /*20d50*/  DMUL R8, RZ, R44 ;  /* 0x0000002cff087228 */ /* 0x000fe20000000000 */
[----:B------:R-:W-:-:S10]  /*20d60*/  IMAD.MOV.U32 R2, RZ, RZ, RZ ;  /* 0x000000ffff027224 */ /* 0x000fd400078e00ff */
.L_x_54540:
[----:B------:R-:W-:Y:S05]  /*20d70*/  BSYNC B2 ;  /* 0x0000000000027941 */ /* 0x000fea0003800000 */
.L_x_54538:
        /* <DEDUP_REMOVED lines=49> */
.L_x_54542:
[----:B------:R-:W-:Y:S01]  /*21090*/  DMUL R2, RZ, R44 ;  /* 0x0000002cff027228 */ /* 0x000fe20000000000 */
[----:B------:R-:W-:-:S10]  /*210a0*/  IMAD.MOV.U32 R0, RZ, RZ, RZ ;  /* 0x000000ffff007224 */ /* 0x000fd400078e00ff */
.L_x_54543:
[----:B------:R-:W-:Y:S05]  /*210b0*/  BSYNC B2 ;  /* 0x0000000000027941 */ /* 0x000fea0003800000 */
.L_x_54541:
        /* <DEDUP_REMOVED lines=25> */
.L_x_54535:
        /* <DEDUP_REMOVED lines=63> */
.L_x_54545:
[----:B------:R-:W-:Y:S05]  /*21640*/  BSYNC B0 ;  /* 0x0000000000007941 */ /* 0x000fea0003800000 */
.L_x_54544:
        /* <DEDUP_REMOVED lines=25> */
.L_x_54547:
[----:B------:R-:W-:Y:S01]  /*217e0*/  DMUL R10, RZ, R44 ;  /* 0x0000002cff0a7228 */ /* 0x000fe20000000000 */
[----:B------:R-:W-:-:S10]  /*217f0*/  IMAD.MOV.U32 R2, RZ, RZ, RZ ;  /* 0x000000ffff027224 */ /* 0x000fd400078e00ff */
.L_x_54548:
[----:B------:R-:W-:Y:S05]  /*21800*/  BSYNC B2 ;  /* 0x0000000000027941 */ /* 0x000fea0003800000 */
.L_x_54546:
        /* <DEDUP_REMOVED lines=49> */
.L_x_54550:
[----:B------:R-:W-:Y:S01]  /*21b20*/  DMUL R2, RZ, R44 ;  /* 0x0000002cff027228 */ /* 0x000fe20000000000 */
[----:B------:R-:W-:-:S10]  /*21b30*/  IMAD.MOV.U32 R0, RZ, RZ, RZ ;  /* 0x000000ffff007224 */ /* 0x000fd400078e00ff */
.L_x_54551:
[----:B------:R-:W-:Y:S05]  /*21b40*/  BSYNC B2 ;  /* 0x0000000000027941 */ /* 0x000fea0003800000 */
.L_x_54549:
        /* <DEDUP_REMOVED lines=31> */
[----:B------:R-:W-:-:S06]  /*21d40*/  MOV R2, RZ ;  /* 0x000000ff00027202 */ /* 0x000fcc0000000f00 */
[C---:B------:R-:W-:Y:S02]  /*21d50*/  DMUL R36, R2.reuse, R10 ;  /* 0x0000000a02247228 */ /* 0x040fe40000000000 */
[----:B------:R-:W-:Y:S01]  /*21d60*/  DMUL R2, R2, R8 ;  /* 0x0000000802027228 */ /* 0x000fe20000000000 */
[----:B------:R-:W-:Y:S01]  /*21d70*/  LEA R11, R0, 0x3ff00000, 0x14 ;  /* 0x3ff00000000b7811 */ /* 0x000fe200078ea0ff */
[----:B------:R-:W-:-:S06]  /*21d80*/  IMAD.MOV.U32 R10, RZ, RZ, RZ ;  /* 0x000000ffff0a7224 */ /* 0x000fcc00078e00ff */
[C---:B------:R-:W-:Y:S02]  /*21d90*/  DMUL R8, R10.reuse, R36 ;  /* 0x000000240a087228 */ /* 0x040fe40000000000 */
[----:B------:R-:W-:Y:S01]  /*21da0*/  DMUL R10, R10, R2 ;  /* 0x000000020a0a7228 */ /* 0x000fe20000000000 */
[----:B------:R-:W-:Y:S10]  /*21db0*/  BRA `(.L_x_54531) ;  /* 0x0000000800d47947 */ /* 0x000ff40003800000 */
.L_x_54534:
        /* <DEDUP_REMOVED lines=11> */
.L_x_54552:
[----:B------:R-:W-:-:S10]  /*21e70*/  DADD R8, R44, -R44 ;  /* 0x000000002c087229 */ /* 0x000fd4000000082c */
[----:B------:R-:W-:Y:S02]  /*21e80*/  IMAD.MOV.U32 R10, RZ, RZ, R8 ;  /* 0x000000ffff0a7224 */ /* 0x000fe400078e0008 */
[----:B------:R-:W-:Y:S01]  /*21e90*/  IMAD.MOV.U32 R11, RZ, RZ, R9 ;  /* 0x000000ffff0b7224 */ /* 0x000fe200078e0009 */
[----:B------:R-:W-:Y:S06]  /*21ea0*/  BRA `(.L_x_54531) ;  /* 0x0000000800987947 */ /* 0x000fec0003800000 */
.L_x_54533:
        /* <DEDUP_REMOVED lines=26> */
.L_x_54554:
[----:B------:R-:W-:Y:S01]  /*22050*/  DMUL R48, RZ, R44 ;  /* 0x0000002cff307228 */ /* 0x000fe20000000000 */
[----:B------:R-:W-:-:S10]  /*22060*/  IMAD.MOV.U32 R2, RZ, RZ, RZ ;  /* 0x000000ffff027224 */ /* 0x000fd400078e00ff */
.L_x_54555:
[----:B------:R-:W-:Y:S05]  /*22070*/  BSYNC B2 ;  /* 0x0000000000027941 */ /* 0x000fea0003800000 */
.L_x_54553:
        /* <DEDUP_REMOVED lines=48> */
.L_x_54557:
[----:B------:R-:W-:Y:S01]  /*22380*/  DMUL R10, RZ, R44 ;  /* 0x0000002cff0a7228 */ /* 0x000fe20000000000 */
[----:B------:R-:W-:-:S10]  /*22390*/  IMAD.MOV.U32 R2, RZ, RZ, RZ ;  /* 0x000000ffff027224 */ /* 0x000fd400078e00ff */
.L_x_54558:
[----:B------:R-:W-:Y:S05]  /*223a0*/  BSYNC B2 ;  /* 0x0000000000027941 */ /* 0x000fea0003800000 */
.L_x_54556:
        /* <DEDUP_REMOVED lines=24> */
.L_x_54532:
        /* <DEDUP_REMOVED lines=59> */
.L_x_54560:
[----:B------:R-:W-:Y:S05]  /*228e0*/  BSYNC B0 ;  /* 0x0000000000007941 */ /* 0x000fea0003800000 */
.L_x_54559:
[----:B------:R-:W-:Y:S02]  /*228f0*/  IMAD.MOV.U32 R10, RZ, RZ, R44 ;  /* 0x000000ffff0a7224 */ /* 0x000fe400078e002c */
[----:B------:R-:W-:-:S07]  /*22900*/  IMAD.MOV.U32 R11, RZ, RZ, R45 ;  /* 0x000000ffff0b7224 */ /* 0x000fce00078e002d */
.L_x_54531:
[----:B------:R-:W-:Y:S05]  /*22910*/  BSYNC B1 ;  /* 0x0000000000017941 */ /* 0x000fea0003800000 */
.L_x_54530:
[----:B------:R-:W2:Y:S01]  /*22920*/  LDL.LU R0, [R1+0x28] ;  /* 0x0000280001007983 */ /* 0x000ea20000300800 */
[----:B------:R-:W0:Y:S01]  /*22930*/  @!P2 LDC.64 R2, c[0x0][0x240] ;  /* 0x00009000ff02ab82 */ /* 0x000e220000000a00 */
[----:B------:R-:W-:Y:S01]  /*22940*/  @!P2 IADD3 R37, R69, R46, RZ ;  /* 0x0000002e4525a210 */ /* 0x000fe20007ffe0ff */
[----:B------:R-:W-:Y:S04]  /*22950*/  BSSY B0, `(.L_x_54561) ;  /* 0x0000030000007945 */ /* 0x000fe80003800000 */
[----:B------:R-:W-:Y:S01]  /*22960*/  BSSY B1, `(.L_x_54562) ;  /* 0x0000028000017945 */ /* 0x000fe20003800000 */
[----:B0-----:R-:W-:-:S05]  /*22970*/  @!P2 IMAD.WIDE.U32 R2, R37, 0x10, R2 ;  /* 0x000000102502a825 */ /* 0x001fca00078e0002 */
[----:B------:R0:W-:Y:S01]  /*22980*/  @!P2 STG.E.128 desc[UR6][R2.64], R28 ;  /* 0x0000001c0200a986 */ /* 0x0001e2000c101d06 */
[----:B--2---:R-:W-:-:S05]  /*22990*/  @!P2 IMAD.MOV.U32 R46, RZ, RZ, R0 ;  /* 0x000000ffff2ea224 */ /* 0x004fca00078e0000 */
        /* <DEDUP_REMOVED lines=14> */
.L_x_54563:
[----:B------:R-:W-:-:S13]  /*22a80*/  ISETP.GE.AND P0, PT, R46, R67, PT ;  /* 0x000000432e00720c */ /* 0x000fda0003f06270 */
[----:B------:R-:W-:Y:S05]  /*22a90*/  @P0 BRA `(.L_x_54565) ;  /* 0x0000000000300947 */ /* 0x000fea0003800000 */
[----:B0-----:R-:W0:Y:S01]  /*22aa0*/  LDC.64 R2, c[0x0][0x240] ;  /* 0x00009000ff027b82 */ /* 0x001e220000000a00 */
[----:B------:R-:W-:Y:S01]  /*22ab0*/  IMAD.IADD R21, R69, 0x1, R46 ;  /* 0x0000000145157824 */ /* 0x000fe200078e022e */
[----:B------:R-:W-:-:S03]  /*22ac0*/  IADD3 R46, R46, 0x80, RZ ;  /* 0x000000802e2e7810 */ /* 0x000fc60007ffe0ff */
[----:B0-----:R-:W-:-:S05]  /*22ad0*/  IMAD.WIDE.U32 R2, R21, 0x10, R2 ;  /* 0x0000001015027825 */ /* 0x001fca00078e0002 */
[----:B------:R1:W-:Y:S02]  /*22ae0*/  STG.E.128 desc[UR6][R2.64], R24 ;  /* 0x0000001802007986 */ /* 0x0003e4000c101d06 */
.L_x_54564:
[----:B------:R-:W-:-:S13]  /*22af0*/  ISETP.GE.AND P0, PT, R46, R67, PT ;  /* 0x000000432e00720c */ /* 0x000fda0003f06270 */
[----:B------:R-:W-:Y:S05]  /*22b00*/  @P0 BRA `(.L_x_54566) ;  /* 0x0000000000340947 */ /* 0x000fea0003800000 */
[----:B01----:R-:W0:Y:S01]  /*22b10*/  LDC.64 R2, c[0x0][0x240] ;  /* 0x00009000ff027b82 */ /* 0x003e220000000a00 */
[----:B------:R-:W-:Y:S02]  /*22b20*/  IMAD.IADD R21, R69, 0x1, R46 ;  /* 0x0000000145157824 */ /* 0x000fe400078e022e */
[----:B------:R-:W-:Y:S02]  /*22b30*/  VIADD R46, R46, 0x80 ;  /* 0x000000802e2e7836 */ /* 0x000fe40000000000 */
[----:B0-----:R-:W-:-:S05]  /*22b40*/  IMAD.WIDE.U32 R2, R21, 0x10, R2 ;  /* 0x0000001015027825 */ /* 0x001fca00078e0002 */
[----:B------:R1:W-:Y:S02]  /*22b50*/  STG.E.128 desc[UR6][R2.64], R12 ;  /* 0x0000000c02007986 */ /* 0x0003e4000c101d06 */
.L_x_54565:
        /* <DEDUP_REMOVED lines=8> */
.L_x_54566:
[----:B------:R-:W-:Y:S05]  /*22be0*/  BSYNC B1 ;  /* 0x0000000000017941 */ /* 0x000fea0003800000 */
.L_x_54562:
[----:B------:R-:W-:-:S13]  /*22bf0*/  ISETP.GE.AND P0, PT, R46, R67, PT ;  /* 0x000000432e00720c */ /* 0x000fda0003f06270 */
[----:B012---:R-:W0:Y:S01]  /*22c00*/  @!P0 LDC.64 R2, c[0x0][0x240] ;  /* 0x00009000ff028b82 */ /* 0x007e220000000a00 */
[----:B------:R-:W-:Y:S02]  /*22c10*/  @!P0 IMAD.IADD R13, R69, 0x1, R46 ;  /* 0x00000001450d8824 */ /* 0x000fe400078e022e */
[----:B------:R-:W-:Y:S02]  /*22c20*/  @!P0 VIADD R46, R46, 0x80 ;  /* 0x000000802e2e8836 */ /* 0x000fe40000000000 */
[----:B0-----:R-:W-:-:S05]  /*22c30*/  @!P0 IMAD.WIDE.U32 R2, R13, 0x10, R2 ;  /* 0x000000100d028825 */ /* 0x001fca00078e0002 */
[----:B------:R2:W-:Y:S02]  /*22c40*/  @!P0 STG.E.128 desc[UR6][R2.64], R4 ;  /* 0x0000000402008986 */ /* 0x0005e4000c101d06 */
.L_x_54567:
[----:B------:R-:W-:Y:S05]  /*22c50*/  BSYNC B0 ;  /* 0x0000000000007941 */ /* 0x000fea0003800000 */
.L_x_54561:
[----:B------:R-:W-:Y:S05]  /*22c60*/  WARPSYNC.ALL ;  /* 0x0000000000007948 */ /* 0x000fea0003800000 */
[----:B------:R-:W-:-:S13]  /*22c70*/  ISETP.GE.AND P0, PT, R46, R67, PT ;  /* 0x000000432e00720c */ /* 0x000fda0003f06270 */
[----:B------:R-:W-:Y:S05]  /*22c80*/  @P0 EXIT ;  /* 0x000000000000094d */ /* 0x000fea0003800000 */
[----:B012---:R-:W0:Y:S01]  /*22c90*/  LDC.64 R2, c[0x0][0x240] ;  /* 0x00009000ff027b82 */ /* 0x007e220000000a00 */
[----:B------:R-:W-:-:S05]  /*22ca0*/  IADD3 R69, R69, R46, RZ ;  /* 0x0000002e45457210 */ /* 0x000fca0007ffe0ff */
[----:B0-----:R-:W-:-:S05]  /*22cb0*/  IMAD.WIDE.U32 R2, R69, 0x10, R2 ;  /* 0x0000001045027825 */ /* 0x001fca00078e0002 */
[----:B------:R-:W-:Y:S01]  /*22cc0*/  STG.E.128 desc[UR6][R2.64], R8 ;  /* 0x0000000802007986 */ /* 0x000fe2000c101d06 */
[----:B------:R-:W-:Y:S05]  /*22cd0*/  EXIT ;  /* 0x000000000000794d */ /* 0x000fea0003800000 */
        .type           $_ZN2at6native29vectorized_elementwise_kernelILi2EZNS0_50_GLOBAL__N__2680c7bb_12_PowKernel_cu_7dd49032_316822pow_scalar_tensor_implIdEEvRNS_18TensorIteratorBaseEN3c107complexIT_EEEUlNS7_IdEEE_St5arrayIPcLm2EEEEviT0_T1_$__internal_trig_reduction_slowpathd,@function
        .size           $_ZN2at6native29vectorized_elementwise_kernelILi2EZNS0_50_GLOBAL__N__2680c7bb_12_PowKernel_cu_7dd49032_316822pow_scalar_tensor_implIdEEvRNS_18TensorIteratorBaseEN3c107complexIT_EEEUlNS7_IdEEE_St5arrayIPcLm2EEEEviT0_T1_$__internal_trig_reduction_slowpathd,(.L_x_71551 - $_ZN2at6native29vectorized_elementwise_kernelILi2EZNS0_50_GLOBAL__N__2680c7bb_12_PowKernel_cu_7dd49032_316822pow_scalar_tensor_implIdEEvRNS_18TensorIteratorBaseEN3c107complexIT_EEEUlNS7_IdEEE_St5arrayIPcLm2EEEEviT0_T1_$__internal_trig_reduction_slowpathd)
$_ZN2at6native29vectorized_elementwise_kernelILi2EZNS0_50_GLOBAL__N__2680c7bb_12_PowKernel_cu_7dd49032_316822pow_scalar_tensor_implIdEEvRNS_18TensorIteratorBaseEN3c107complexIT_EEEUlNS7_IdEEE_St5arrayIPcLm2EEEEviT0_T1_$__internal_trig_reduction_slowpathd:
        /* <DEDUP_REMOVED lines=27> */
[----:B0-----:R-:W-:-:S04]  /*22e90*/  IMAD.WIDE R36, R68, 0x8, R36 ;  /* 0x0000000844247825 */ /* 0x001fc800078e0224 */
[----:B------:R-:W-:Y:S01]  /*22ea0*/  IMAD.MOV.U32 R43, RZ, RZ, R36 ;  /* 0x000000ffff2b7224 */ /* 0x000fe200078e0024 */
[----:B------:R-:W-:-:S07]  /*22eb0*/  MOV R42, R37 ;  /* 0x00000025002a7202 */ /* 0x000fce0000000f00 */
.L_x_54571:
[----:B------:R-:W0:Y:S02]  /*22ec0*/  LDC.64 R36, c[0x0][0x208] ;  /* 0x00008200ff247b82 */ /* 0x000e240000000a00 */
[----:B0-----:R-:W-:Y:S01]  /*22ed0*/  R2UR UR4, R36 ;  /* 0x00000000240472ca */ /* 0x001fe200000e0000 */
[----:B------:R-:W-:Y:S01]  /*22ee0*/  IMAD.MOV.U32 R36, RZ, RZ, R43 ;  /* 0x000000ffff247224 */ /* 0x000fe200078e002b */
[----:B------:R-:W-:Y:S01]  /*22ef0*/  R2UR UR5, R37 ;  /* 0x00000000250572ca */ /* 0x000fe200000e0000 */
[----:B------:R-:W-:-:S12]  /*22f00*/  IMAD.MOV.U32 R37, RZ, RZ, R42 ;  /* 0x000000ffff257224 */ /* 0x000fd800078e002a */
[----:B------:R-:W2:Y:S01]  /*22f10*/  LDG.E.64.CONSTANT R36, desc[UR4][R36.64] ;  /* 0x0000000424247981 */ /* 0x000ea2000c1e9b00 */
[----:B------:R-:W-:Y:S01]  /*22f20*/  IADD3 R40, R40, 0x1, RZ ;  /* 0x0000000128287810 */ /* 0x000fe20007ffe0ff */
[----:B--2---:R-:W-:-:S04]  /*22f30*/  IMAD.WIDE.U32 R38, P1, R36, R41, R38 ;  /* 0x0000002924267225 */ /* 0x004fc80007820026 */
[CC--:B------:R-:W-:Y:S02]  /*22f40*/  IMAD R64, R36.reuse, R2.reuse, RZ ;  /* 0x0000000224407224 */ /* 0x0c0fe400078e02ff */
[----:B------:R-:W-:-:S03]  /*22f50*/  IMAD.HI.U32 R36, R36, R2, RZ ;  /* 0x0000000224247227 */ /* 0x000fc600078e00ff */
[----:B------:R-:W-:Y:S01]  /*22f60*/  IADD3 R64, P3, R64, R39, RZ ;  /* 0x0000002740407210 */ /* 0x000fe20007f7e0ff */
[----:B------:R-:W-:Y:S02]  /*22f70*/  IMAD R39, R37, R41, RZ ;  /* 0x0000002925277224 */ /* 0x000fe400078e02ff */
[----:B------:R-:W-:-:S03]  /*22f80*/  IMAD.X R36, RZ, RZ, R36, P1 ;  /* 0x000000ffff247224 */ /* 0x000fc600008e0624 */
[----:B------:R-:W-:-:S05]  /*22f90*/  IADD3 R39, P4, R39, R64, RZ ;  /* 0x0000004027277210 */ /* 0x000fca0007f9e0ff */
[----:B------:R0:W-:Y:S02]  /*22fa0*/  STL.64 [R47], R38 ;  /* 0x000000262f007387 */ /* 0x0001e40000100a00 */
[----:B0-----:R-:W-:-:S04]  /*22fb0*/  IMAD.HI.U32 R38, R37, R41, RZ ;  /* 0x0000002925267227 */ /* 0x001fc800078e00ff */
[C---:B------:R-:W-:Y:S01]  /*22fc0*/  IMAD.HI.U32 R39, R37.reuse, R2, RZ ;  /* 0x0000000225277227 */ /* 0x040fe200078e00ff */
[----:B------:R-:W-:Y:S02]  /*22fd0*/  IADD3.X R38, P1, R38, R36, RZ, P3, !PT ;  /* 0x0000002426267210 */ /* 0x000fe40001f3e4ff */
[----:B------:R-:W-:Y:S01]  /*22fe0*/  ISETP.GE.AND P3, PT, R40, R65, PT ;  /* 0x000000412800720c */ /* 0x000fe20003f66270 */
[----:B------:R-:W-:Y:S02]  /*22ff0*/  IMAD R36, R37, R2, RZ ;  /* 0x0000000225247224 */ /* 0x000fe400078e02ff */
[----:B------:R-:W-:-:S03]  /*23000*/  VIADD R47, R47, 0x8 ;  /* 0x000000082f2f7836 */ /* 0x000fc60000000000 */
        /* <DEDUP_REMOVED lines=8> */
.L_x_54570:
[----:B------:R-:W-:Y:S05]  /*23090*/  BSYNC B0 ;  /* 0x0000000000007941 */ /* 0x000fea0003800000 */
.L_x_54569:
[----:B------:R-:W-:-:S05]  /*230a0*/  IADD3 R68, -R68, R40, RZ ;  /* 0x0000002844447210 */ /* 0x000fca0007ffe1ff */
[----:B------:R-:W-:-:S05]  /*230b0*/  IMAD R68, R68, 0x8, R1 ;  /* 0x0000000844447824 */ /* 0x000fca00078e0201 */
[----:B------:R0:W-:Y:S04]  /*230c0*/  STL.64 [R68], R38 ;  /* 0x0000002644007387 */ /* 0x0001e80000100a00 */
[----:B------:R-:W2:Y:S04]  /*230d0*/  LDL.64 R36, [R1+0x10] ;  /* 0x0000100001247983 */ /* 0x000ea80000100a00 */
[----:B------:R-:W3:Y:S04]  /*230e0*/  @P0 LDL.64 R40, [R1+0x8] ;  /* 0x0000080001280983 */ /* 0x000ee80000100a00 */
[----:B0-----:R-:W4:Y:S01]  /*230f0*/  LDL.64 R38, [R1+0x18] ;  /* 0x0000180001267983 */ /* 0x001f220000100a00 */
[----:B------:R-:W-:Y:S01]  /*23100*/  @P0 IADD3 R2, -R66, 0x40, RZ ;  /* 0x0000004042020810 */ /* 0x000fe20007ffe1ff */
[----:B------:R-:W-:Y:S01]  /*23110*/  UMOV UR4, URZ ;  /* 0x0000003f00047c82 */ /* 0x000fe20008000000 */
[----:B--2---:R-:W-:-:S02]  /*23120*/  @P0 SHF.L.U32 R43, R36, R66, RZ ;  /* 0x00000042242b0219 */ /* 0x004fc400000006ff */
[-C--:B------:R-:W-:Y:S02]  /*23130*/  @P0 SHF.R.U64 R42, R36, R2.reuse, R37 ;  /* 0x00000002242a0219 */ /* 0x080fe40000001225 */
[----:B---3--:R-:W-:Y:S02]  /*23140*/  @P0 SHF.R.U64 R47, R40, R2, R41 ;  /* 0x00000002282f0219 */ /* 0x008fe40000001229 */
[----:B------:R-:W-:Y:S02]  /*23150*/  @P0 SHF.L.U64.HI R40, R36, R66, R37 ;  /* 0x0000004224280219 */ /* 0x000fe40000010225 */
[----:B------:R-:W-:Y:S02]  /*23160*/  @P0 LOP3.LUT R36, R47, R43, RZ, 0xfc, !PT ;  /* 0x0000002b2f240212 */ /* 0x000fe400078efcff */
[-C--:B------:R-:W-:Y:S02]  /*23170*/  @P0 SHF.R.U32.HI R41, RZ, R2.reuse, R41 ;  /* 0x00000002ff290219 */ /* 0x080fe40000011629 */
[----:B------:R-:W-:-:S02]  /*23180*/  @P0 SHF.R.U32.HI R43, RZ, R2, R37 ;  /* 0x00000002ff2b0219 */ /* 0x000fc40000011625 */
[CC--:B----4-:R-:W-:Y:S02]  /*23190*/  @P0 SHF.L.U32 R2, R38.reuse, R66.reuse, RZ ;  /* 0x0000004226020219 */ /* 0x0d0fe400000006ff */
        /* <DEDUP_REMOVED lines=40> */
[----:B------:R-:W-:-:S05]  /*23420*/  IMAD.WIDE.U32 R42, R37, 0x2168c235, RZ ;  /* 0x2168c235252a7825 */ /* 0x000fca00078e00ff */
[----:B------:R-:W-:Y:S02]  /*23430*/  MOV R40, R43 ;  /* 0x0000002b00287202 */ /* 0x000fe40000000f00 */
[----:B------:R-:W-:-:S03]  /*23440*/  IADD3 RZ, P1, R42, R42, RZ ;  /* 0x0000002a2aff7210 */ /* 0x000fc60007f3e0ff */
[----:B------:R-:W-:-:S04]  /*23450*/  IMAD.WIDE.U32 R40, R37, -0x36f0255e, R40 ;  /* 0xc90fdaa225287825 */ /* 0x000fc800078e0028 */
[----:B------:R-:W-:-:S04]  /*23460*/  IMAD.HI.U32 R37, R2, -0x36f0255e, RZ ;  /* 0xc90fdaa202257827 */ /* 0x000fc800078e00ff */
[----:B------:R-:W-:-:S04]  /*23470*/  IMAD.WIDE.U32 R40, P3, R2, 0x2168c235, R40 ;  /* 0x2168c23502287825 */ /* 0x000fc80007860028 */
[----:B------:R-:W-:Y:S01]  /*23480*/  IMAD R2, R2, -0x36f0255e, RZ ;  /* 0xc90fdaa202027824 */ /* 0x000fe200078e02ff */
[----:B------:R-:W-:Y:S01]  /*23490*/  IADD3.X RZ, P1, R40, R40, RZ, P1, !PT ;  /* 0x0000002828ff7210 */ /* 0x000fe20000f3e4ff */
[----:B------:R-:W-:-:S03]  /*234a0*/  IMAD.X R37, RZ, RZ, R37, P3 ;  /* 0x000000ffff257224 */ /* 0x000fc600018e0625 */
[----:B------:R-:W-:-:S04]  /*234b0*/  IADD3 R2, P3, R2, R41, RZ ;  /* 0x0000002902027210 */ /* 0x000fc80007f7e0ff */
        /* <DEDUP_REMOVED lines=9> */
[----:B------:R-:W-:-:S02]  /*23550*/  SEL R38, RZ, 0x1, !P1 ;  /* 0x00000001ff267807 */ /* 0x000fc40004800000 */
[----:B------:R-:W-:Y:S01]  /*23560*/  @P0 LOP3.LUT R3, R3, 0x80000000, RZ, 0x3c, !PT ;  /* 0x8000000003030812 */ /* 0x000fe200078e3cff */
[----:B------:R-:W-:Y:S02]  /*23570*/  IMAD.X R2, RZ, RZ, R2, P3 ;  /* 0x000000ffff027224 */ /* 0x000fe400018e0602 */
[----:B------:R-:W-:-:S03]  /*23580*/  IMAD.IADD R36, R38, 0x1, R36 ;  /* 0x0000000126247824 */ /* 0x000fc600078e0224 */
[----:B------:R-:W-:-:S04]  /*23590*/  SHF.R.U64 R37, R37, 0xa, R2 ;  /* 0x0000000a25257819 */ /* 0x000fc80000001202 */
[----:B------:R-:W-:-:S04]  /*235a0*/  IADD3 R37, P3, R37, 0x1, RZ ;  /* 0x0000000125257810 */ /* 0x000fc80007f7e0ff */
[----:B------:R-:W-:-:S04]  /*235b0*/  LEA.HI.X R2, R2, RZ, RZ, 0x16, P3 ;  /* 0x000000ff02027211 */ /* 0x000fc800018fb4ff */
[--C-:B------:R-:W-:Y:S02]  /*235c0*/  SHF.R.U64 R41, R37, 0x1, R2.reuse ;  /* 0x0000000125297819 */ /* 0x100fe40000001202 */
[----:B------:R-:W-:Y:S02]  /*235d0*/  SHF.L.U32 R37, R36, 0x14, RZ ;  /* 0x0000001424257819 */ /* 0x000fe400000006ff */
[----:B------:R-:W-:Y:S02]  /*235e0*/  SHF.R.U32.HI R36, RZ, 0x1, R2 ;  /* 0x00000001ff247819 */ /* 0x000fe40000011602 */
[----:B------:R-:W-:Y:S02]  /*235f0*/  IADD3 R41, P3, P1, R41, -UR4, RZ ;  /* 0x8000000429297c10 */ /* 0x000fe4000f97e0ff */
[----:B------:R-:W-:Y:S02]  /*23600*/  LEA.HI R2, R39, R47, RZ, 0x2 ;  /* 0x0000002f27027211 */ /* 0x000fe400078f10ff */
[----:B------:R-:W-:-:S03]  /*23610*/  IADD3.X R36, R36, 0x3fe00000, ~R37, P3, P1 ;  /* 0x3fe0000024247810 */ /* 0x000fc60001fe2c25 */
[----:B------:R-:W-:Y:S01]  /*23620*/  @P4 IMAD.MOV R2, RZ, RZ, -R2 ;  /* 0x000000ffff024224 */ /* 0x000fe200078e0a02 */
[----:B------:R-:W-:-:S07]  /*23630*/  LOP3.LUT R3, R36, R3, RZ, 0xfc, !PT ;  /* 0x0000000324037212 */ /* 0x000fce00078efcff */
.L_x_54568:
[----:B------:R-:W-:Y:S02]  /*23640*/  IMAD.MOV.U32 R38, RZ, RZ, R0 ;  /* 0x000000ffff267224 */ /* 0x000fe400078e0000 */
[----:B------:R-:W-:Y:S02]  /*23650*/  IMAD.MOV.U32 R39, RZ, RZ, 0x0 ;  /* 0x00000000ff277424 */ /* 0x000fe400078e00ff */
[----:B------:R-:W-:Y:S02]  /*23660*/  IMAD.MOV.U32 R36, RZ, RZ, R41 ;  /* 0x000000ffff247224 */ /* 0x000fe400078e0029 */
[----:B------:R-:W-:Y:S01]  /*23670*/  IMAD.MOV.U32 R37, RZ, RZ, R3 ;  /* 0x000000ffff257224 */ /* 0x000fe200078e0003 */
[----:B------:R-:W-:Y:S06]  /*23680*/  RET.REL.NODEC R38 `(_ZN2at6native29vectorized_elementwise_kernelILi2EZNS0_50_GLOBAL__N__2680c7bb_12_PowKernel_cu_7dd49032_316822pow_scalar_tensor_implIdEEvRNS_18TensorIteratorBaseEN3c107complexIT_EEEUlNS7_IdEEE_St5arrayIPcLm2EEEEviT0_T1_) ;  /* 0xfffffdc8265c7950 */ /* 0x000fec0003c3ffff */
.L_x_54572:
        /* <DEDUP_REMOVED lines=15> */
.L_x_71551:


//--------------------- .text._ZN2at6native29vectorized_elementwise_kernelILi4EZNS0_50_GLOBAL__N__2680c7bb_12_PowKernel_cu_7dd49032_316822pow_scalar_tensor_implIdEEvRNS_18TensorIteratorBaseEN3c107complexIT_EEEUlNS7_IdEEE_St5arrayIPcLm2EEEEviT0_T1_ --------------------------
	.section	.text._ZN2at6native29vectorized_elementwise_kernelILi4EZNS0_50_GLOBAL__N__2680c7bb_12_PowKernel_cu_7dd49032_316822pow_scalar_tensor_implIdEEvRNS_18TensorIteratorBaseEN3c107complexIT_EEEUlNS7_IdEEE_St5arrayIPcLm2EEEEviT0_T1_,"ax",@progbits
	.align	128
        .global         _ZN2at6native29vectorized_elementwise_kernelILi4EZNS0_50_GLOBAL__N__2680c7bb_12_PowKernel_cu_7dd49032_316822pow_scalar_tensor_implIdEEvRNS_18TensorIteratorBaseEN3c107complexIT_EEEUlNS7_IdEEE_St5arrayIPcLm2EEEEviT0_T1_
        .type           _ZN2at6native29vectorized_elementwise_kernelILi4EZNS0_50_GLOBAL__N__2680c7bb_12_PowKernel_cu_7dd49032_316822pow_scalar_tensor_implIdEEvRNS_18TensorIteratorBaseEN3c107complexIT_EEEUlNS7_IdEEE_St5arrayIPcLm2EEEEviT0_T1_,@function
        .size           _ZN2at6native29vectorized_elementwise_kernelILi4EZNS0_50_GLOBAL__N__2680c7bb_12_PowKernel_cu_7dd49032_316822pow_scalar_tensor_implIdEEvRNS_18TensorIteratorBaseEN3c107complexIT_EEEUlNS7_IdEEE_St5arrayIPcLm2EEEEviT0_T1_,(.L_x_71552 - _ZN2at6native29vectorized_elementwise_kernelILi4EZNS0_50_GLOBAL__N__2680c7bb_12_PowKernel_cu_7dd49032_316822pow_scalar_tensor_implIdEEvRNS_18TensorIteratorBaseEN3c107complexIT_EEEUlNS7_IdEEE_St5arrayIPcLm2EEEEviT0_T1_)
        .other          _ZN2at6native29vectorized_elementwise_kernelILi4EZNS0_50_GLOBAL__N__2680c7bb_12_PowKernel_cu_7dd49032_316822pow_scalar_tensor_implIdEEvRNS_18TensorIteratorBaseEN3c107complexIT_EEEUlNS7_IdEEE_St5arrayIPcLm2EEEEviT0_T1_,@"STO_CUDA_ENTRY STV_DEFAULT"
_ZN2at6native29vectorized_elementwise_kernelILi4EZNS0_50_GLOBAL__N__2680c7bb_12_PowKernel_cu_7dd49032_316822pow_scalar_tensor_implIdEEvRNS_18TensorIteratorBaseEN3c107complexIT_EEEUlNS7_IdEEE_St5arrayIPcLm2EEEEviT0_T1_:
.text._ZN2at6native29vectorized_elementwise_kernelILi4EZNS0_50_GLOBAL__N__2680c7bb_12_PowKernel_cu_7dd49032_316822pow_scalar_tensor_implIdEEvRNS_18TensorIteratorBaseEN3c107complexIT_EEEUlNS7_IdEEE_St5arrayIPcLm2EEEEviT0_T1_:
        /* <DEDUP_REMOVED lines=98> */
.L_x_54580:
[----:B------:R-:W-:Y:S05]  /*0620*/  BSYNC B0 ;  /* 0x0000000000007941 */ /* 0x000fea0003800000 */
.L_x_54579:
        /* <DEDUP_REMOVED lines=21> */
[----:B-----5:R-:W-:Y:S05]  /*0780*/  CALL.REL.NOINC `($_ZN2at6native29vectorized_elementwise_kernelILi4EZNS0_50_GLOBAL__N__2680c7bb_12_PowKernel_cu_7dd49032_316822pow_scalar_tensor_implIdEEvRNS_18TensorIteratorBaseEN3c107complexIT_EEEUlNS7_IdEEE_St5arrayIPcLm2EEEEviT0_T1_$__internal_trig_reduction_slowpathd) ;  /* 0x0000022400547944 */ /* 0x020fea0003c00000 */
[----:B------:R-:W-:Y:S05]  /*0790*/  BRA `(.L_x_54583) ;  /* 0x0000000000087947 */ /* 0x000fea0003800000 */
.L_x_54582:
[----:B------:R-:W-:Y:S01]  /*07a0*/  DMUL R36, RZ, R20 ;  /* 0x00000014ff247228 */ /* 0x000fe20000000000 */
[----:B------:R-:W-:-:S10]  /*07b0*/  IMAD.MOV.U32 R2, RZ, RZ, RZ ;  /* 0x000000ffff027224 */ /* 0x000fd400078e00ff */
.L_x_54583:
[----:B------:R-:W-:Y:S05]  /*07c0*/  BSYNC B2 ;  /* 0x0000000000027941 */ /* 0x000fea0003800000 */
.L_x_54581:
        /* <DEDUP_REMOVED lines=45> */
[----:B------:R-:W-:Y:S01]  /*0aa0*/  IMAD.MOV.U32 R0, RZ, RZ, R2 ;  /* 0x000000ffff007224 */ /* 0x000fe200078e0002 */
[----:B------:R-:W-:Y:S01]  /*0ab0*/  MOV R3, R37 ;  /* 0x0000002500037202 */ /* 0x000fe20000000f00 */
[----:B------:R-:W-:Y:S01]  /*0ac0*/  IMAD.MOV.U32 R2, RZ, RZ, R36 ;  /* 0x000000ffff027224 */ /* 0x000fe200078e0024 */
[----:B------:R-:W-:Y:S06]  /*0ad0*/  BRA `(.L_x_54586) ;  /* 0x0000000000087947 */ /* 0x000fec0003800000 */
.L_x_54585:
[----:B------:R-:W-:Y:S01]  /*0ae0*/  DMUL R2, RZ, R20 ;  /* 0x00000014ff027228 */ /* 0x000fe20000000000 */
[----:B------:R-:W-:-:S10]  /*0af0*/  IMAD.MOV.U32 R0, RZ, RZ, RZ ;  /* 0x000000ffff007224 */ /* 0x000fd400078e00ff */
.L_x_54586:
[----:B------:R-:W-:Y:S05]  /*0b00*/  BSYNC B2 ;  /* 0x0000000000027941 */ /* 0x000fea0003800000 */
.L_x_54584:
        /* <DEDUP_REMOVED lines=25> */
.L_x_54578:
        /* <DEDUP_REMOVED lines=62> */
.L_x_54589:
[----:B------:R-:W-:Y:S05]  /*1080*/  BSYNC B0 ;  /* 0x0000000000007941 */ /* 0x000fea0003800000 */
.L_x_54588:
        /* <DEDUP_REMOVED lines=23> */
.L_x_54591:
[----:B------:R-:W-:Y:S01]  /*1200*/  DMUL R36, RZ, R20 ;  /* 0x00000014ff247228 */ /* 0x000fe20000000000 */
[----:B------:R-:W-:-:S10]  /*1210*/  MOV R2, RZ ;  /* 0x000000ff00027202 */ /* 0x000fd40000000f00 */
.L_x_54592:
[----:B------:R-:W-:Y:S05]  /*1220*/  BSYNC B2 ;  /* 0x0000000000027941 */ /* 0x000fea0003800000 */
.L_x_54590:
        /* <DEDUP_REMOVED lines=49> */
.L_x_54594:
[----:B------:R-:W-:Y:S01]  /*1540*/  DMUL R2, RZ, R20 ;  /* 0x00000014ff027228 */ /* 0x000fe20000000000 */
[----:B------:R-:W-:-:S10]  /*1550*/  IMAD.MOV.U32 R0, RZ, RZ, RZ ;  /* 0x000000ffff007224 */ /* 0x000fd400078e00ff */
.L_x_54595:
[----:B------:R-:W-:Y:S05]  /*1560*/  BSYNC B2 ;  /* 0x0000000000027941 */ /* 0x000fea0003800000 */
.L_x_54593:
        /* <DEDUP_REMOVED lines=39> */
.L_x_54577:
        /* <DEDUP_REMOVED lines=11> */
.L_x_54596:
[----:B------:R-:W-:-:S10]  /*1890*/  DADD R32, R20, -R20 ;  /* 0x0000000014207229 */ /* 0x000fd40000000814 */
[----:B------:R-:W-:Y:S02]  /*18a0*/  IMAD.MOV.U32 R34, RZ, RZ, R32 ;  /* 0x000000ffff227224 */ /* 0x000fe400078e0020 */
[----:B------:R-:W-:Y:S01]  /*18b0*/  IMAD.MOV.U32 R35, RZ, RZ, R33 ;  /* 0x000000ffff237224 */ /* 0x000fe200078e0021 */
[----:B------:R-:W-:Y:S06]  /*18c0*/  BRA `(.L_x_54587) ;  /* 0x00000008008c7947 */ /* 0x000fec0003800000 */
.L_x_54576:
        /* <DEDUP_REMOVED lines=24> */
.L_x_54598:
[----:B------:R-:W-:Y:S01]  /*1a50*/  DMUL R36, RZ, R20 ;  /* 0x00000014ff247228 */ /* 0x000fe20000000000 */
[----:B------:R-:W-:-:S10]  /*1a60*/  IMAD.MOV.U32 R2, RZ, RZ, RZ ;  /* 0x000000ffff027224 */ /* 0x000fd400078e00ff */
.L_x_54599:
[----:B------:R-:W-:Y:S05]  /*1a70*/  BSYNC B2 ;  /* 0x0000000000027941 */ /* 0x000fea0003800000 */
.L_x_54597:
        /* <DEDUP_REMOVED lines=45> */
[----:B------:R-:W-:Y:S02]  /*1d50*/  IMAD.MOV.U32 R34, RZ, RZ, R36 ;  /* 0x000000ffff227224 */ /* 0x000fe400078e0024 */
[----:B------:R-:W-:Y:S01]  /*1d60*/  IMAD.MOV.U32 R35, RZ, RZ, R37 ;  /* 0x000000ffff237224 */ /* 0x000fe200078e0025 */
[----:B------:R-:W-:Y:S06]  /*1d70*/  BRA `(.L_x_54602) ;  /* 0x0000000000087947 */ /* 0x000fec0003800000 */
.L_x_54601:
[----:B------:R-:W-:Y:S01]  /*1d80*/  DMUL R34, RZ, R20 ;  /* 0x00000014ff227228 */ /* 0x000fe20000000000 */
[----:B------:R-:W-:-:S10]  /*1d90*/  MOV R2, RZ ;  /* 0x000000ff00027202 */ /* 0x000fd40000000f00 */
.L_x_54602:
[----:B------:R-:W-:Y:S05]  /*1da0*/  BSYNC B2 ;  /* 0x0000000000027941 */ /* 0x000fea0003800000 */
.L_x_54600:
        /* <DEDUP_REMOVED lines=24> */
.L_x_54575:
        /* <DEDUP_REMOVED lines=58> */
.L_x_54604:
[----:B------:R-:W-:Y:S05]  /*22d0*/  BSYNC B0 ;  /* 0x0000000000007941 */ /* 0x000fea0003800000 */
.L_x_54603:
[----:B------:R-:W-:Y:S02]  /*22e0*/  IMAD.MOV.U32 R34, RZ, RZ, R20 ;  /* 0x000000ffff227224 */ /* 0x000fe400078e0014 */
[----:B------:R-:W-:-:S07]  /*22f0*/  IMAD.MOV.U32 R35, RZ, RZ, R21 ;  /* 0x000000ffff237224 */ /* 0x000fce00078e0015 */
.L_x_54587:
[----:B------:R-:W-:Y:S05]  /*2300*/  BSYNC B1 ;  /* 0x0000000000017941 */ /* 0x000fea0003800000 */
.L_x_54574:
        /* <DEDUP_REMOVED lines=77> */
.L_x_54611:
[----:B------:R-:W-:Y:S05]  /*27e0*/  BSYNC B0 ;  /* 0x0000000000007941 */ /* 0x000fea0003800000 */
.L_x_54610:
        /* <DEDUP_REMOVED lines=21> */
[----:B------:R-:W-:Y:S05]  /*2940*/  CALL.REL.NOINC `($_ZN2at6native29vectorized_elementwise_kernelILi4EZNS0_50_GLOBAL__N__2680c7bb_12_PowKernel_cu_7dd49032_316822pow_scalar_tensor_implIdEEvRNS_18TensorIteratorBaseEN3c107complexIT_EEEUlNS7_IdEEE_St5arrayIPcLm2EEEEviT0_T1_$__internal_trig_reduction_slowpathd) ;  /* 0x0000020000e47944 */ /* 0x000fea0003c00000 */
[----:B------:R-:W-:Y:S02]  /*2950*/  IMAD.MOV.U32 R6, RZ, RZ, R36 ;  /* 0x000000ffff067224 */ /* 0x000fe400078e0024 */
[----:B------:R-:W-:Y:S01]  /*2960*/  IMAD.MOV.U32 R7, RZ, RZ, R37 ;  /* 0x000000ffff077224 */ /* 0x000fe200078e0025 */
[----:B------:R-:W-:Y:S06]  /*2970*/  BRA `(.L_x_54614) ;  /* 0x0000000000087947 */ /* 0x000fec0003800000 */
.L_x_54613:
[----:B------:R-:W-:Y:S01]  /*2980*/  DMUL R6, RZ, R20 ;  /* 0x00000014ff067228 */ /* 0x000fe20000000000 */
[----:B------:R-:W-:-:S10]  /*2990*/  IMAD.MOV.U32 R2, RZ, RZ, RZ ;  /* 0x000000ffff027224 */ /* 0x000fd400078e00ff */
.L_x_54614:
[----:B------:R-:W-:Y:S05]  /*29a0*/  BSYNC B2 ;  /* 0x0000000000027941 */ /* 0x000fea0003800000 */
.L_x_54612:
        /* <DEDUP_REMOVED lines=45> */
[----:B------:R-:W-:Y:S05]  /*2c80*/  BRA `(.L_x_54617) ;  /* 0x0000000000087947 */ /* 0x000fea0003800000 */
.L_x_54616:
[----:B------:R-:W-:Y:S01]  /*2c90*/  DMUL R36, RZ, R20 ;  /* 0x00000014ff247228 */ /* 0x000fe20000000000 */
[----:B------:R-:W-:-:S10]  /*2ca0*/  IMAD.MOV.U32 R2, RZ, RZ, RZ ;  /* 0x000000ffff027224 */ /* 0x000fd400078e00ff */
.L_x_54617:
[----:B------:R-:W-:Y:S05]  /*2cb0*/  BSYNC B2 ;  /* 0x0000000000027941 */ /* 0x000fea0003800000 */
.L_x_54615:
        /* <DEDUP_REMOVED lines=25> */
.L_x_54609:
        /* <DEDUP_REMOVED lines=62> */
.L_x_54620:
[----:B------:R-:W-:Y:S05]  /*3230*/  BSYNC B0 ;  /* 0x0000000000007941 */ /* 0x000fea0003800000 */
.L_x_54619:
        /* <DEDUP_REMOVED lines=25> */
.L_x_54622:
[----:B------:R-:W-:Y:S01]  /*33d0*/  DMUL R6, RZ, R20 ;  /* 0x00000014ff067228 */ /* 0x000fe20000000000 */
[----:B------:R-:W-:-:S10]  /*33e0*/  IMAD.MOV.U32 R2, RZ, RZ, RZ ;  /* 0x000000ffff027224 */ /* 0x000fd400078e00ff */
.L_x_54623:
[----:B------:R-:W-:Y:S05]  /*33f0*/  BSYNC B2 ;  /* 0x0000000000027941 */ /* 0x000fea0003800000 */
.L_x_54621:
        /* <DEDUP_REMOVED lines=46> */
.L_x_54625:
[----:B------:R-:W-:Y:S01]  /*36e0*/  DMUL R36, RZ, R20 ;  /* 0x00000014ff247228 */ /* 0x000fe20000000000 */
[----:B------:R-:W-:-:S10]  /*36f0*/  IMAD.MOV.U32 R2, RZ, RZ, RZ ;  /* 0x000000ffff027224 */ /* 0x000fd400078e00ff */
.L_x_54626:
[----:B------:R-:W-:Y:S05]  /*3700*/  BSYNC B2 ;  /* 0x0000000000027941 */ /* 0x000fea0003800000 */
.L_x_54624:
        /* <DEDUP_REMOVED lines=39> */
.L_x_54608:
        /* <DEDUP_REMOVED lines=11> */
.L_x_54627:
[----:B------:R-:W-:-:S10]  /*3a30*/  DADD R28, R20, -R20 ;  /* 0x00000000141c7229 */ /* 0x000fd40000000814 */
[----:B------:R-:W-:Y:S02]  /*3a40*/  IMAD.MOV.U32 R30, RZ, RZ, R28 ;  /* 0x000000ffff1e7224 */ /* 0x000fe400078e001c */
[----:B------:R-:W-:Y:S01]  /*3a50*/  IMAD.MOV.U32 R31, RZ, RZ, R29 ;  /* 0x000000ffff1f7224 */ /* 0x000fe200078e001d */
[----:B------:R-:W-:Y:S06]  /*3a60*/  BRA `(.L_x_54618) ;  /* 0x00000008008c7947 */ /* 0x000fec0003800000 */
.L_x_54607:
        /* <DEDUP_REMOVED lines=22> */
[----:B------:R-:W-:Y:S05]  /*3bd0*/  CALL.REL.NOINC `($_ZN2at6native29vectorized_elementwise_kernelILi4EZNS0_50_GLOBAL__N__2680c7bb_12_PowKernel_cu_7dd49032_316822pow_scalar_tensor_implIdEEvRNS_18TensorIteratorBaseEN3c107complexIT_EEEUlNS7_IdEEE_St5arrayIPcLm2EEEEviT0_T1_$__internal_trig_reduction_slowpathd) ;  /* 0x000001f000407944 */ /* 0x000fea0003c00000 */
[----:B------:R-:W-:Y:S05]  /*3be0*/  BRA `(.L_x_54630) ;  /* 0x0000000000087947 */ /* 0x000fea0003800000 */
.L_x_54629:
[----:B------:R-:W-:Y:S01]  /*3bf0*/  DMUL R36, RZ, R20 ;  /* 0x00000014ff247228 */ /* 0x000fe20000000000 */
[----:B------:R-:W-:-:S10]  /*3c00*/  IMAD.MOV.U32 R2, RZ, RZ, RZ ;  /* 0x000000ffff027224 */ /* 0x000fd400078e00ff */
.L_x_54630:
[----:B------:R-:W-:Y:S05]  /*3c10*/  BSYNC B2 ;  /* 0x0000000000027941 */ /* 0x000fea0003800000 */
.L_x_54628:
        /* <DEDUP_REMOVED lines=45> */
[----:B------:R-:W-:Y:S01]  /*3ef0*/  MOV R30, R36 ;  /* 0x00000024001e7202 */ /* 0x000fe20000000f00 */
[----:B------:R-:W-:Y:S01]  /*3f00*/  IMAD.MOV.U32 R31, RZ, RZ, R37 ;  /* 0x000000ffff1f7224 */ /* 0x000fe200078e0025 */
[----:B------:R-:W-:Y:S06]  /*3f10*/  BRA `(.L_x_54633) ;  /* 0x0000000000087947 */ /* 0x000fec0003800000 */
.L_x_54632:
[----:B------:R-:W-:Y:S01]  /*3f20*/  DMUL R30, RZ, R20 ;  /* 0x00000014ff1e7228 */ /* 0x000fe20000000000 */
[----:B------:R-:W-:-:S10]  /*3f30*/  IMAD.MOV.U32 R2, RZ, RZ, RZ ;  /* 0x000000ffff027224 */ /* 0x000fd400078e00ff */
.L_x_54633:
[----:B------:R-:W-:Y:S05]  /*3f40*/  BSYNC B2 ;  /* 0x0000000000027941 */ /* 0x000fea0003800000 */
.L_x_54631:
        /* <DEDUP_REMOVED lines=24> */
.L_x_54606:
        /* <DEDUP_REMOVED lines=58> */
.L_x_54635:
[----:B------:R-:W-:Y:S05]  /*4470*/  BSYNC B0 ;  /* 0x0000000000007941 */ /* 0x000fea0003800000 */
.L_x_54634:
[----:B------:R-:W-:Y:S01]  /*4480*/  IMAD.MOV.U32 R30, RZ, RZ, R20 ;  /* 0x000000ffff1e7224 */ /* 0x000fe200078e0014 */
[----:B------:R-:W-:-:S07]  /*4490*/  MOV R31, R21 ;  /* 0x00000015001f7202 */ /* 0x000fce0000000f00 */
.L_x_54618:
[----:B------:R-:W-:Y:S05]  /*44a0*/  BSYNC B1 ;  /* 0x0000000000017941 */ /* 0x000fea0003800000 */
.L_x_54605:
        /* <DEDUP_REMOVED lines=77> */
.L_x_54642:
[----:B------:R-:W-:Y:S05]  /*4980*/  BSYNC B0 ;  /* 0x0000000000007941 */ /* 0x000fea0003800000 */
.L_x_54641:
        /* <DEDUP_REMOVED lines=23> */
.L_x_54644:
[----:B------:R-:W-:Y:S01]  /*4b00*/  DMUL R36, RZ, R4 ;  /* 0x00000004ff247228 */ /* 0x000fe20000000000 */
[----:B------:R-:W-:-:S10]  /*4b10*/  IMAD.MOV.U32 R2, RZ, RZ, RZ ;  /* 0x000000ffff027224 */ /* 0x000fd400078e00ff */
.L_x_54645:
[----:B------:R-:W-:Y:S05]  /*4b20*/  BSYNC B2 ;  /* 0x0000000000027941 */ /* 0x000fea0003800000 */
.L_x_54643:
        /* <DEDUP_REMOVED lines=46> */
[----:B------:R-:W-:Y:S02]  /*4e10*/  IMAD.MOV.U32 R2, RZ, RZ, R36 ;  /* 0x000000ffff027224 */ /* 0x000fe400078e0024 */
[----:B------:R-:W-:Y:S01]  /*4e20*/  IMAD.MOV.U32 R3, RZ, RZ, R37 ;  /* 0x000000ffff037224 */ /* 0x000fe200078e0025 */
[----:B------:R-:W-:Y:S06]  /*4e30*/  BRA `(.L_x_54648) ;  /* 0x0000000000087947 */ /* 0x000fec0003800000 */
.L_x_54647:
[----:B------:R-:W-:Y:S01]  /*4e40*/  DMUL R2, RZ, R4 ;  /* 0x00000004ff027228 */ /* 0x000fe20000000000 */
[----:B------:R-:W-:-:S10]  /*4e50*/  IMAD.MOV.U32 R0, RZ, RZ, RZ ;  /* 0x000000ffff007224 */ /* 0x000fd400078e00ff */
.L_x_54648:
[----:B------:R-:W-:Y:S05]  /*4e60*/  BSYNC B2 ;  /* 0x0000000000027941 */ /* 0x000fea0003800000 */
.L_x_54646:
        /* <DEDUP_REMOVED lines=25> */
.L_x_54640:
        /* <DEDUP_REMOVED lines=62> */
.L_x_54651:
[----:B------:R-:W-:Y:S05]  /*53e0*/  BSYNC B0 ;  /* 0x0000000000007941 */ /* 0x000fea0003800000 */
.L_x_54650:
        /* <DEDUP_REMOVED lines=23> */
.L_x_54653:
[----:B------:R-:W-:Y:S01]  /*5560*/  DMUL R36, RZ, R4 ;  /* 0x00000004ff247228 */ /* 0x000fe20000000000 */
[----:B------:R-:W-:-:S10]  /*5570*/  IMAD.MOV.U32 R2, RZ, RZ, RZ ;  /* 0x000000ffff027224 */ /* 0x000fd400078e00ff */
.L_x_54654:
[----:B------:R-:W-:Y:S05]  /*5580*/  BSYNC B2 ;  /* 0x0000000000027941 */ /* 0x000fea0003800000 */
.L_x_54652:
        /* <DEDUP_REMOVED lines=49> */
.L_x_54656:
[----:B------:R-:W-:Y:S01]  /*58a0*/  DMUL R2, RZ, R4 ;  /* 0x00000004ff027228 */ /* 0x000fe20000000000 */
[----:B------:R-:W-:-:S10]  /*58b0*/  MOV R0, RZ ;  /* 0x000000ff00007202 */ /* 0x000fd40000000f00 */
.L_x_54657:
[----:B------:R-:W-:Y:S05]  /*58c0*/  BSYNC B2 ;  /* 0x0000000000027941 */ /* 0x000fea0003800000 */
.L_x_54655:
        /* <DEDUP_REMOVED lines=39> */
.L_x_54639:
        /* <DEDUP_REMOVED lines=11> */
.L_x_54658:
[----:B------:R-:W-:-:S10]  /*5bf0*/  DADD R24, R4, -R4 ;  /* 0x0000000004187229 */ /* 0x000fd40000000804 */
[----:B------:R-:W-:Y:S02]  /*5c00*/  IMAD.MOV.U32 R26, RZ, RZ, R24 ;  /* 0x000000ffff1a7224 */ /* 0x000fe400078e0018 */
[----:B------:R-:W-:Y:S01]  /*5c10*/  IMAD.MOV.U32 R27, RZ, RZ, R25 ;  /* 0x000000ffff1b7224 */ /* 0x000fe200078e0019 */
[----:B------:R-:W-:Y:S06]  /*5c20*/  BRA `(.L_x_54649) ;  /* 0x00000008008c7947 */ /* 0x000fec0003800000 */
.L_x_54638:
        /* <DEDUP_REMOVED lines=24> */
.L_x_54660:
[----:B------:R-:W-:Y:S01]  /*5db0*/  DMUL R36, RZ, R4 ;  /* 0x00000004ff247228 */ /* 0x000fe20000000000 */
[----:B------:R-:W-:-:S10]  /*5dc0*/  IMAD.MOV.U32 R2, RZ, RZ, RZ ;  /* 0x000000ffff027224 */ /* 0x000fd400078e00ff */
.L_x_54661:
[----:B------:R-:W-:Y:S05]  /*5dd0*/  BSYNC B2 ;  /* 0x0000000000027941 */ /* 0x000fea0003800000 */
.L_x_54659:
        /* <DEDUP_REMOVED lines=48> */
.L_x_54663:
[----:B------:R-:W-:Y:S01]  /*60e0*/  DMUL R26, RZ, R4 ;  /* 0x00000004ff1a7228 */ /* 0x000fe20000000000 */
[----:B------:R-:W-:-:S10]  /*60f0*/  IMAD.MOV.U32 R2, RZ, RZ, RZ ;  /* 0x000000ffff027224 */ /* 0x000fd400078e00ff */
.L_x_54664:
[----:B------:R-:W-:Y:S05]  /*6100*/  BSYNC B2 ;  /* 0x0000000000027941 */ /* 0x000fea0003800000 */
.L_x_54662:
        /* <DEDUP_REMOVED lines=24> */
.L_x_54637:
        /* <DEDUP_REMOVED lines=58> */
.L_x_54666:
[----:B------:R-:W-:Y:S05]  /*6630*/  BSYNC B0 ;  /* 0x0000000000007941 */ /* 0x000fea0003800000 */
.L_x_54665:
[----:B------:R-:W-:Y:S02]  /*6640*/  IMAD.MOV.U32 R26, RZ, RZ, R4 ;  /* 0x000000ffff1a7224 */ /* 0x000fe400078e0004 */
[----:B------:R-:W-:-:S07]  /*6650*/  IMAD.MOV.U32 R27, RZ, RZ, R5 ;  /* 0x000000ffff1b7224 */ /* 0x000fce00078e0005 */
.L_x_54649:
[----:B------:R-:W-:Y:S05]  /*6660*/  BSYNC B1 ;  /* 0x0000000000017941 */ /* 0x000fea0003800000 */
.L_x_54636:
        /* <DEDUP_REMOVED lines=77> */
.L_x_54673:
[----:B------:R-:W-:Y:S05]  /*6b40*/  BSYNC B0 ;  /* 0x0000000000007941 */ /* 0x000fea0003800000 */
.L_x_54672:
        /* <DEDUP_REMOVED lines=23> */
.L_x_54675:
[----:B------:R-:W-:Y:S01]  /*6cc0*/  DMUL R36, RZ, R4 ;  /* 0x00000004ff247228 */ /* 0x000fe20000000000 */
[----:B------:R-:W-:-:S10]  /*6cd0*/  IMAD.MOV.U32 R2, RZ, RZ, RZ ;  /* 0x000000ffff027224 */ /* 0x000fd400078e00ff */
.L_x_54676:
[----:B------:R-:W-:Y:S05]  /*6ce0*/  BSYNC B2 ;  /* 0x0000000000027941 */ /* 0x000fea0003800000 */
.L_x_54674:
        /* <DEDUP_REMOVED lines=46> */
[----:B------:R-:W-:Y:S02]  /*6fd0*/  IMAD.MOV.U32 R2, RZ, RZ, R36 ;  /* 0x000000ffff027224 */ /* 0x000fe400078e0024 */
[----:B------:R-:W-:Y:S01]  /*6fe0*/  IMAD.MOV.U32 R3, RZ, RZ, R37 ;  /* 0x000000ffff037224 */ /* 0x000fe200078e0025 */
[----:B------:R-:W-:Y:S06]  /*6ff0*/  BRA `(.L_x_54679) ;  /* 0x0000000000087947 */ /* 0x000fec0003800000 */
.L_x_54678:
[----:B------:R-:W-:Y:S01]  /*7000*/  DMUL R2, RZ, R4 ;  /* 0x00000004ff027228 */ /* 0x000fe20000000000 */
[----:B------:R-:W-:-:S10]  /*7010*/  IMAD.MOV.U32 R0, RZ, RZ, RZ ;  /* 0x000000ffff007224 */ /* 0x000fd400078e00ff */
.L_x_54679:
[----:B------:R-:W-:Y:S05]  /*7020*/  BSYNC B2 ;  /* 0x0000000000027941 */ /* 0x000fea0003800000 */
.L_x_54677:
        /* <DEDUP_REMOVED lines=25> */
.L_x_54671:
        /* <DEDUP_REMOVED lines=62> */
.L_x_54682:
[----:B------:R-:W-:Y:S05]  /*75a0*/  BSYNC B0 ;  /* 0x0000000000007941 */ /* 0x000fea0003800000 */
.L_x_54681:
        /* <DEDUP_REMOVED lines=21> */
[----:B------:R-:W-:Y:S05]  /*7700*/  CALL.REL.NOINC `($_ZN2at6native29vectorized_elementwise_kernelILi4EZNS0_50_GLOBAL__N__2680c7bb_12_PowKernel_cu_7dd49032_316822pow_scalar_tensor_implIdEEvRNS_18TensorIteratorBaseEN3c107complexIT_EEEUlNS7_IdEEE_St5arrayIPcLm2EEEEviT0_T1_$__internal_trig_reduction_slowpathd) ;  /* 0x000001b400747944 */ /* 0x000fea0003c00000 */
[----:B------:R-:W-:Y:S05]  /*7710*/  BRA `(.L_x_54685) ;  /* 0x0000000000087947 */ /* 0x000fea0003800000 */
.L_x_54684:
[----:B------:R-:W-:Y:S01]  /*7720*/  DMUL R36, RZ, R4 ;  /* 0x00000004ff247228 */ /* 0x000fe20000000000 */
[----:B------:R-:W-:-:S10]  /*7730*/  IMAD.MOV.U32 R2, RZ, RZ, RZ ;  /* 0x000000ffff027224 */ /* 0x000fd400078e00ff */
.L_x_54685:
[----:B------:R-:W-:Y:S05]  /*7740*/  BSYNC B2 ;  /* 0x0000000000027941 */ /* 0x000fea0003800000 */
.L_x_54683:
        /* <DEDUP_REMOVED lines=45> */
[----:B------:R-:W-:Y:S02]  /*7a20*/  IMAD.MOV.U32 R0, RZ, RZ, R2 ;  /* 0x000000ffff007224 */ /* 0x000fe400078e0002 */
[----:B------:R-:W-:Y:S02]  /*7a30*/  IMAD.MOV.U32 R2, RZ, RZ, R36 ;  /* 0x000000ffff027224 */ /* 0x000fe400078e0024 */
[----:B------:R-:W-:Y:S01]  /*7a40*/  IMAD.MOV.U32 R3, RZ, RZ, R37 ;  /* 0x000000ffff037224 */ /* 0x000fe200078e0025 */
[----:B------:R-:W-:Y:S06]  /*7a50*/  BRA `(.L_x_54688) ;  /* 0x0000000000087947 */ /* 0x000fec0003800000 */
.L_x_54687:
[----:B------:R-:W-:Y:S01]  /*7a60*/  DMUL R2, RZ, R4 ;  /* 0x00000004ff027228 */ /* 0x000fe20000000000 */
[----:B------:R-:W-:-:S10]  /*7a70*/  IMAD.MOV.U32 R0, RZ, RZ, RZ ;  /* 0x000000ffff007224 */ /* 0x000fd400078e00ff */
.L_x_54688:
[----:B------:R-:W-:Y:S05]  /*7a80*/  BSYNC B2 ;  /* 0x0000000000027941 */ /* 0x000fea0003800000 */
.L_x_54686:
        /* <DEDUP_REMOVED lines=39> */
.L_x_54670:
        /* <DEDUP_REMOVED lines=11> */
.L_x_54689:
[----:B------:R-:W-:-:S10]  /*7db0*/  DADD R20, R4, -R4 ;  /* 0x0000000004147229 */ /* 0x000fd40000000804 */
[----:B------:R-:W-:Y:S02]  /*7dc0*/  IMAD.MOV.U32 R22, RZ, RZ, R20 ;  /* 0x000000ffff167224 */ /* 0x000fe400078e0014 */
[----:B------:R-:W-:Y:S01]  /*7dd0*/  IMAD.MOV.U32 R23, RZ, RZ, R21 ;  /* 0x000000ffff177224 */ /* 0x000fe200078e0015 */
[----:B------:R-:W-:Y:S06]  /*7de0*/  BRA `(.L_x_54680) ;  /* 0x00000008008c7947 */ /* 0x000fec0003800000 */
.L_x_54669:
        /* <DEDUP_REMOVED lines=24> */
.L_x_54691:
[----:B------:R-:W-:Y:S01]  /*7f70*/  DMUL R36, RZ, R4 ;  /* 0x00000004ff247228 */ /* 0x000fe20000000000 */
[----:B------:R-:W-:-:S10]  /*7f80*/  IMAD.MOV.U32 R2, RZ, RZ, RZ ;  /* 0x000000ffff027224 */ /* 0x000fd400078e00ff */
.L_x_54692:
[----:B------:R-:W-:Y:S05]  /*7f90*/  BSYNC B2 ;  /* 0x0000000000027941 */ /* 0x000fea0003800000 */
.L_x_54690:
        /* <DEDUP_REMOVED lines=48> */
.L_x_54694:
[----:B------:R-:W-:Y:S01]  /*82a0*/  DMUL R22, RZ, R4 ;  /* 0x00000004ff167228 */ /* 0x000fe20000000000 */
[----:B------:R-:W-:-:S10]  /*82b0*/  IMAD.MOV.U32 R2, RZ, RZ, RZ ;  /* 0x000000ffff027224 */ /* 0x000fd400078e00ff */
.L_x_54695:
[----:B------:R-:W-:Y:S05]  /*82c0*/  BSYNC B2 ;  /* 0x0000000000027941 */ /* 0x000fea0003800000 */
.L_x_54693:
        /* <DEDUP_REMOVED lines=24> */
.L_x_54668:
        /* <DEDUP_REMOVED lines=58> */
.L_x_54697:
[----:B------:R-:W-:Y:S05]  /*87f0*/  BSYNC B0 ;  /* 0x0000000000007941 */ /* 0x000fea0003800000 */
.L_x_54696:
[----:B------:R-:W-:Y:S01]  /*8800*/  IMAD.MOV.U32 R22, RZ, RZ, R4 ;  /* 0x000000ffff167224 */ /* 0x000fe200078e0004 */
[----:B------:R-:W-:-:S07]  /*8810*/  MOV R23, R5 ;  /* 0x0000000500177202 */ /* 0x000fce0000000f00 */
.L_x_54680:
[----:B------:R-:W-:Y:S05]  /*8820*/  BSYNC B1 ;  /* 0x0000000000017941 */ /* 0x000fea0003800000 */
.L_x_54667:
        /* <DEDUP_REMOVED lines=77> */
.L_x_54704:
[----:B------:R-:W-:Y:S05]  /*8d00*/  BSYNC B0 ;  /* 0x0000000000007941 */ /* 0x000fea0003800000 */
.L_x_54703:
        /* <DEDUP_REMOVED lines=23> */
.L_x_54706:
[----:B------:R-:W-:Y:S01]  /*8e80*/  DMUL R36, RZ, R4 ;  /* 0x00000004ff247228 */ /* 0x000fe20000000000 */
[----:B------:R-:W-:-:S10]  /*8e90*/  IMAD.MOV.U32 R2, RZ, RZ, RZ ;  /* 0x000000ffff027224 */ /* 0x000fd400078e00ff */
.L_x_54707:
[----:B------:R-:W-:Y:S05]  /*8ea0*/  BSYNC B2 ;  /* 0x0000000000027941 */ /* 0x000fea0003800000 */
.L_x_54705:
        /* <DEDUP_REMOVED lines=49> */
.L_x_54709:
[----:B------:R-:W-:Y:S01]  /*91c0*/  DMUL R2, RZ, R4 ;  /* 0x00000004ff027228 */ /* 0x000fe20000000000 */
[----:B------:R-:W-:-:S10]  /*91d0*/  IMAD.MOV.U32 R0, RZ, RZ, RZ ;  /* 0x000000ffff007224 */ /* 0x000fd400078e00ff */
.L_x_54710:
[----:B------:R-:W-:Y:S05]  /*91e0*/  BSYNC B2 ;  /* 0x0000000000027941 */ /* 0x000fea0003800000 */
.L_x_54708:
        /* <DEDUP_REMOVED lines=25> */
.L_x_54702:
        /* <DEDUP_REMOVED lines=62> */
.L_x_54713:
[----:B------:R-:W-:Y:S05]  /*9760*/  BSYNC B0 ;  /* 0x0000000000007941 */ /* 0x000fea0003800000 */
.L_x_54712:
        /* <DEDUP_REMOVED lines=23> */
.L_x_54715:
[----:B------:R-:W-:Y:S01]  /*98e0*/  DMUL R36, RZ, R4 ;  /* 0x00000004ff247228 */ /* 0x000fe20000000000 */
[----:B------:R-:W-:-:S10]  /*98f0*/  IMAD.MOV.U32 R2, RZ, RZ, RZ ;  /* 0x000000ffff027224 */ /* 0x000fd400078e00ff */
.L_x_54716:
[----:B------:R-:W-:Y:S05]  /*9900*/  BSYNC B2 ;  /* 0x0000000000027941 */ /* 0x000fea0003800000 */
.L_x_54714:
        /* <DEDUP_REMOVED lines=49> */
.L_x_54718:
[----:B------:R-:W-:Y:S01]  /*9c20*/  DMUL R2, RZ, R4 ;  /* 0x00000004ff027228 */ /* 0x000fe20000000000 */
[----:B------:R-:W-:-:S10]  /*9c30*/  MOV R0, RZ ;  /* 0x000000ff00007202 */ /* 0x000fd40000000f00 */
.L_x_54719:
[----:B------:R-:W-:Y:S05]  /*9c40*/  BSYNC B2 ;  /* 0x0000000000027941 */ /* 0x000fea0003800000 */
.L_x_54717:
        /* <DEDUP_REMOVED lines=39> */
.L_x_54701:
        /* <DEDUP_REMOVED lines=11> */
.L_x_54720:
[----:B------:R-:W-:-:S10]  /*9f70*/  DADD R16, R4, -R4 ;  /* 0x0000000004107229 */ /* 0x000fd40000000804 */
[----:B------:R-:W-:Y:S02]  /*9f80*/  IMAD.MOV.U32 R18, RZ, RZ, R16 ;  /* 0x000000ffff127224 */ /* 0x000fe400078e0010 */
[----:B------:R-:W-:Y:S01]  /*9f90*/  IMAD.MOV.U32 R19, RZ, RZ, R17 ;  /* 0x000000ffff137224 */ /* 0x000fe200078e0011 */
[----:B------:R-:W-:Y:S06]  /*9fa0*/  BRA `(.L_x_54711) ;  /* 0x00000008008c7947 */ /* 0x000fec0003800000 */
.L_x_54700:
        /* <DEDUP_REMOVED lines=24> */
.L_x_54722:
[----:B------:R-:W-:Y:S01]  /*a130*/  DMUL R36, RZ, R4 ;  /* 0x00000004ff247228 */ /* 0x000fe20000000000 */
[----:B------:R-:W-:-:S10]  /*a140*/  IMAD.MOV.U32 R2, RZ, RZ, RZ ;  /* 0x000000ffff027224 */ /* 0x000fd400078e00ff */
.L_x_54723:
[----:B------:R-:W-:Y:S05]  /*a150*/  BSYNC B2 ;  /* 0x0000000000027941 */ /* 0x000fea0003800000 */
.L_x_54721:
        /* <DEDUP_REMOVED lines=48> */
.L_x_54725:
[----:B------:R-:W-:Y:S01]  /*a460*/  DMUL R18, RZ, R4 ;  /* 0x00000004ff127228 */ /* 0x000fe20000000000 */
[----:B------:R-:W-:-:S10]  /*a470*/  IMAD.MOV.U32 R2, RZ, RZ, RZ ;  /* 0x000000ffff027224 */ /* 0x000fd400078e00ff */
.L_x_54726:
[----:B------:R-:W-:Y:S05]  /*a480*/  BSYNC B2 ;  /* 0x0000000000027941 */ /* 0x000fea0003800000 */
.L_x_54724:
        /* <DEDUP_REMOVED lines=24> */
.L_x_54699:
        /* <DEDUP_REMOVED lines=58> */
.L_x_54728:
[----:B------:R-:W-:Y:S05]  /*a9b0*/  BSYNC B0 ;  /* 0x0000000000007941 */ /* 0x000fea0003800000 */
.L_x_54727:
[----:B------:R-:W-:Y:S02]  /*a9c0*/  IMAD.MOV.U32 R18, RZ, RZ, R4 ;  /* 0x000000ffff127224 */ /* 0x000fe400078e0004 */
[----:B------:R-:W-:-:S07]  /*a9d0*/  IMAD.MOV.U32 R19, RZ, RZ, R5 ;  /* 0x000000ffff137224 */ /* 0x000fce00078e0005 */
.L_x_54711:
[----:B------:R-:W-:Y:S05]  /*a9e0*/  BSYNC B1 ;  /* 0x0000000000017941 */ /* 0x000fea0003800000 */
.L_x_54698:
        /* <DEDUP_REMOVED lines=77> */
.L_x_54735:
[----:B------:R-:W-:Y:S05]  /*aec0*/  BSYNC B0 ;  /* 0x0000000000007941 */ /* 0x000fea0003800000 */
.L_x_54734:
        /* <DEDUP_REMOVED lines=26> */
.L_x_54737:
[----:B------:R-:W-:Y:S01]  /*b070*/  DMUL R2, RZ, R4 ;  /* 0x00000004ff027228 */ /* 0x000fe20000000000 */
[----:B------:R-:W-:-:S10]  /*b080*/  IMAD.MOV.U32 R8, RZ, RZ, RZ ;  /* 0x000000ffff087224 */ /* 0x000fd400078e00ff */
.L_x_54738:
[----:B------:R-:W-:Y:S05]  /*b090*/  BSYNC B2 ;  /* 0x0000000000027941 */ /* 0x000fea0003800000 */
.L_x_54736:
        /* <DEDUP_REMOVED lines=49> */
.L_x_54740:
[----:B------:R-:W-:Y:S01]  /*b3b0*/  DMUL R2, RZ, R4 ;  /* 0x00000004ff027228 */ /* 0x000fe20000000000 */
[----:B------:R-:W-:-:S10]  /*b3c0*/  IMAD.MOV.U32 R0, RZ, RZ, RZ ;  /* 0x000000ffff007224 */ /* 0x000fd400078e00ff */
.L_x_54741:
[----:B------:R-:W-:Y:S05]  /*b3d0*/  BSYNC B2 ;  /* 0x0000000000027941 */ /* 0x000fea0003800000 */
.L_x_54739:
        /* <DEDUP_REMOVED lines=25> */
.L_x_54733:
        /* <DEDUP_REMOVED lines=62> */
.L_x_54744:
[----:B------:R-:W-:Y:S05]  /*b950*/  BSYNC B0 ;  /* 0x0000000000007941 */ /* 0x000fea0003800000 */
.L_x_54743:
        /* <DEDUP_REMOVED lines=26> */
.L_x_54746:
[----:B------:R-:W-:Y:S01]  /*bb00*/  DMUL R2, RZ, R4 ;  /* 0x00000004ff027228 */ /* 0x000fe20000000000 */
[----:B------:R-:W-:-:S10]  /*bb10*/  MOV R8, RZ ;  /* 0x000000ff00087202 */ /* 0x000fd40000000f00 */
.L_x_54747:
[----:B------:R-:W-:Y:S05]  /*bb20*/  BSYNC B2 ;  /* 0x0000000000027941 */ /* 0x000fea0003800000 */
.L_x_54745:
        /* <DEDUP_REMOVED lines=45> */
[----:B------:R-:W-:Y:S01]  /*be00*/  IMAD.MOV.U32 R0, RZ, RZ, R2 ;  /* 0x000000ffff007224 */ /* 0x000fe200078e0002 */
[----:B------:R-:W-:Y:S01]  /*be10*/  MOV R2, R36 ;  /* 0x0000002400027202 */ /* 0x000fe20000000f00 */
[----:B------:R-:W-:Y:S01]  /*be20*/  IMAD.MOV.U32 R3, RZ, RZ, R37 ;  /* 0x000000ffff037224 */ /* 0x000fe200078e0025 */
[----:B------:R-:W-:Y:S06]  /*be30*/  BRA `(.L_x_54750) ;  /* 0x0000000000087947 */ /* 0x000fec0003800000 */
.L_x_54749:
[----:B------:R-:W-:Y:S01]  /*be40*/  DMUL R2, RZ, R4 ;  /* 0x00000004ff027228 */ /* 0x000fe20000000000 */
[----:B------:R-:W-:-:S10]  /*be50*/  IMAD.MOV.U32 R0, RZ, RZ, RZ ;  /* 0x000000ffff007224 */ /* 0x000fd400078e00ff */
.L_x_54750:
[----:B------:R-:W-:Y:S05]  /*be60*/  BSYNC B2 ;  /* 0x0000000000027941 */ /* 0x000fea0003800000 */
.L_x_54748:
        /* <DEDUP_REMOVED lines=39> */
.L_x_54732:
        /* <DEDUP_REMOVED lines=11> */
.L_x_54751:
[----:B------:R-:W-:-:S10]  /*c190*/  DADD R12, R4, -R4 ;  /* 0x00000000040c7229 */ /* 0x000fd40000000804 */
[----:B------:R-:W-:Y:S02]  /*c1a0*/  IMAD.MOV.U32 R14, RZ, RZ, R12 ;  /* 0x000000ffff0e7224 */ /* 0x000fe400078e000c */
[----:B------:R-:W-:Y:S01]  /*c1b0*/  IMAD.MOV.U32 R15, RZ, RZ, R13 ;  /* 0x000000ffff0f7224 */ /* 0x000fe200078e000d */
[----:B------:R-:W-:Y:S06]  /*c1c0*/  BRA `(.L_x_54742) ;  /* 0x0000000800987947 */ /* 0x000fec0003800000 */
.L_x_54731:
        /* <DEDUP_REMOVED lines=27> */
.L_x_54753:
[----:B------:R-:W-:Y:S01]  /*c380*/  DMUL R2, RZ, R4 ;  /* 0x00000004ff027228 */ /* 0x000fe20000000000 */
[----:B------:R-:W-:-:S10]  /*c390*/  IMAD.MOV.U32 R6, RZ, RZ, RZ ;  /* 0x000000ffff067224 */ /* 0x000fd400078e00ff */
.L_x_54754:
[----:B------:R-:W-:Y:S05]  /*c3a0*/  BSYNC B2 ;  /* 0x0000000000027941 */ /* 0x000fea0003800000 */
.L_x_54752:
        /* <DEDUP_REMOVED lines=46> */
[----:B------:R-:W-:Y:S01]  /*c690*/  IMAD.MOV.U32 R15, RZ, RZ, R37 ;  /* 0x000000ffff0f7224 */ /* 0x000fe200078e0025 */
[----:B------:R-:W-:Y:S06]  /*c6a0*/  BRA `(.L_x_54757) ;  /* 0x0000000000087947 */ /* 0x000fec0003800000 */
.L_x_54756:
[----:B------:R-:W-:Y:S01]  /*c6b0*/  DMUL R14, RZ, R4 ;  /* 0x00000004ff0e7228 */ /* 0x000fe20000000000 */
[----:B------:R-:W-:-:S10]  /*c6c0*/  IMAD.MOV.U32 R2, RZ, RZ, RZ ;  /* 0x000000ffff027224 */ /* 0x000fd400078e00ff */
.L_x_54757:
[----:B------:R-:W-:Y:S05]  /*c6d0*/  BSYNC B2 ;  /* 0x0000000000027941 */ /* 0x000fea0003800000 */
.L_x_54755:
        /* <DEDUP_REMOVED lines=24> */
.L_x_54730:
        /* <DEDUP_REMOVED lines=58> */
.L_x_54759:
[----:B------:R-:W-:Y:S05]  /*cc00*/  BSYNC B0 ;  /* 0x0000000000007941 */ /* 0x000fea0003800000 */
.L_x_54758:
[----:B------:R-:W-:Y:S01]  /*cc10*/  MOV R14, R4 ;  /* 0x00000004000e7202 */ /* 0x000fe20000000f00 */
[----:B------:R-:W-:-:S07]  /*cc20*/  IMAD.MOV.U32 R15, RZ, RZ, R5 ;  /* 0x000000ffff0f7224 */ /* 0x000fce00078e0005 */
.L_x_54742:
[----:B------:R-:W-:Y:S05]  /*cc30*/  BSYNC B1 ;  /* 0x0000000000017941 */ /* 0x000fea0003800000 */
.L_x_54729:
        /* <DEDUP_REMOVED lines=77> */
.L_x_54766:
[----:B------:R-:W-:Y:S05]  /*d110*/  BSYNC B0 ;  /* 0x0000000000007941 */ /* 0x000fea0003800000 */
.L_x_54765:
        /* <DEDUP_REMOVED lines=26> */
.L_x_54768:
[----:B------:R-:W-:Y:S01]  /*d2c0*/  DMUL R2, RZ, R4 ;  /* 0x00000004ff027228 */ /* 0x000fe20000000000 */
[----:B------:R-:W-:-:S10]  /*d2d0*/  IMAD.MOV.U32 R8, RZ, RZ, RZ ;  /* 0x000000ffff087224 */ /* 0x000fd400078e00ff */
.L_x_54769:
[----:B------:R-:W-:Y:S05]  /*d2e0*/  BSYNC B2 ;  /* 0x0000000000027941 */ /* 0x000fea0003800000 */
.L_x_54767:
        /* <DEDUP_REMOVED lines=49> */
.L_x_54771:
[----:B------:R-:W-:Y:S01]  /*d600*/  DMUL R2, RZ, R4 ;  /* 0x00000004ff027228 */ /* 0x000fe20000000000 */
[----:B------:R-:W-:-:S10]  /*d610*/  IMAD.MOV.U32 R0, RZ, RZ, RZ ;  /* 0x000000ffff007224 */ /* 0x000fd400078e00ff */
.L_x_54772:
[----:B------:R-:W-:Y:S05]  /*d620*/  BSYNC B2 ;  /* 0x0000000000027941 */ /* 0x000fea0003800000 */
.L_x_54770:
        /* <DEDUP_REMOVED lines=25> */
.L_x_54764:
        /* <DEDUP_REMOVED lines=62> */
.L_x_54775:
[----:B------:R-:W-:Y:S05]  /*dba0*/  BSYNC B0 ;  /* 0x0000000000007941 */ /* 0x000fea0003800000 */
.L_x_54774:
        /* <DEDUP_REMOVED lines=22> */
[----:B------:R-:W-:Y:S02]  /*dd10*/  IMAD.MOV.U32 R8, RZ, RZ, R2 ;  /* 0x000000ffff087224 */ /* 0x000fe400078e0002 */
[----:B------:R-:W-:Y:S02]  /*dd20*/  IMAD.MOV.U32 R2, RZ, RZ, R36 ;  /* 0x000000ffff027224 */ /* 0x000fe400078e0024 */
[----:B------:R-:W-:Y:S01]  /*dd30*/  IMAD.MOV.U32 R3, RZ, RZ, R37 ;  /* 0x000000ffff037224 */ /* 0x000fe200078e0025 */
[----:B------:R-:W-:Y:S06]  /*dd40*/  BRA `(.L_x_54778) ;  /* 0x0000000000087947 */ /* 0x000fec0003800000 */
.L_x_54777:
[----:B------:R-:W-:Y:S01]  /*dd50*/  DMUL R2, RZ, R4 ;  /* 0x00000004ff027228 */ /* 0x000fe20000000000 */
[----:B------:R-:W-:-:S10]  /*dd60*/  IMAD.MOV.U32 R8, RZ, RZ, RZ ;  /* 0x000000ffff087224 */ /* 0x000fd400078e00ff */
.L_x_54778:
[----:B------:R-:W-:Y:S05]  /*dd70*/  BSYNC B2 ;  /* 0x0000000000027941 */ /* 0x000fea0003800000 */
.L_x_54776:
        /* <DEDUP_REMOVED lines=49> */
.L_x_54780:
[----:B------:R-:W-:Y:S01]  /*e090*/  DMUL R2, RZ, R4 ;  /* 0x00000004ff027228 */ /* 0x000fe20000000000 */
[----:B------:R-:W-:-:S10]  /*e0a0*/  IMAD.MOV.U32 R0, RZ, RZ, RZ ;  /* 0x000000ffff007224 */ /* 0x000fd400078e00ff */
.L_x_54781:
[----:B------:R-:W-:Y:S05]  /*e0b0*/  BSYNC B2 ;  /* 0x0000000000027941 */ /* 0x000fea0003800000 */
.L_x_54779:
        /* <DEDUP_REMOVED lines=39> */
.L_x_54763:
        /* <DEDUP_REMOVED lines=11> */
.L_x_54782:
[----:B------:R-:W-:-:S10]  /*e3e0*/  DADD R8, R4, -R4 ;  /* 0x0000000004087229 */ /* 0x000fd40000000804 */
[----:B------:R-:W-:Y:S01]  /*e3f0*/  MOV R10, R8 ;  /* 0x00000008000a7202 */ /* 0x000fe20000000f00 */
[----:B------:R-:W-:Y:S01]  /*e400*/  IMAD.MOV.U32 R11, RZ, RZ, R9 ;  /* 0x000000ffff0b7224 */ /* 0x000fe200078e0009 */
[----:B------:R-:W-:Y:S06]  /*e410*/  BRA `(.L_x_54773) ;  /* 0x0000000800987947 */ /* 0x000fec0003800000 */
.L_x_54762:
        /* <DEDUP_REMOVED lines=27> */
.L_x_54784:
[----:B------:R-:W-:Y:S01]  /*e5d0*/  DMUL R2, RZ, R4 ;  /* 0x00000004ff027228 */ /* 0x000fe20000000000 */
[----:B------:R-:W-:-:S10]  /*e5e0*/  IMAD.MOV.U32 R6, RZ, RZ, RZ ;  /* 0x000000ffff067224 */ /* 0x000fd400078e00ff */
.L_x_54785:
[----:B------:R-:W-:Y:S05]  /*e5f0*/  BSYNC B2 ;  /* 0x0000000000027941 */ /* 0x000fea0003800000 */
.L_x_54783:
        /* <DEDUP_REMOVED lines=48> */
.L_x_54787:
[----:B------:R-:W-:Y:S01]  /*e900*/  DMUL R10, RZ, R4 ;  /* 0x00000004ff0a7228 */ /* 0x000fe20000000000 */
[----:B------:R-:W-:-:S10]  /*e910*/  MOV R2, RZ ;  /* 0x000000ff00027202 */ /* 0x000fd40000000f00 */
.L_x_54788:
[----:B------:R-:W-:Y:S05]  /*e920*/  BSYNC B2 ;  /* 0x0000000000027941 */ /* 0x000fea0003800000 */
.L_x_54786:
        /* <DEDUP_REMOVED lines=24> */
.L_x_54761:
        /* <DEDUP_REMOVED lines=58> */
.L_x_54790:
[----:B------:R-:W-:Y:S05]  /*ee50*/  BSYNC B0 ;  /* 0x0000000000007941 */ /* 0x000fea0003800000 */
.L_x_54789:
[----:B------:R-:W-:Y:S02]  /*ee60*/  IMAD.MOV.U32 R10, RZ, RZ, R4 ;  /* 0x000000ffff0a7224 */ /* 0x000fe400078e0004 */
[----:B------:R-:W-:-:S07]  /*ee70*/  IMAD.MOV.U32 R11, RZ, RZ, R5 ;  /* 0x000000ffff0b7224 */ /* 0x000fce00078e0005 */
.L_x_54773:
[----:B------:R-:W-:Y:S05]  /*ee80*/  BSYNC B1 ;  /* 0x0000000000017941 */ /* 0x000fea0003800000 */
.L_x_54760:
        /* <DEDUP_REMOVED lines=77> */
.L_x_54797:
[----:B------:R-:W-:Y:S05]  /*f360*/  BSYNC B0 ;  /* 0x0000000000007941 */ /* 0x000fea0003800000 */
.L_x_54796:
        /* <DEDUP_REMOVED lines=25> */
.L_x_54799:
[----:B------:R-:W-:Y:S01]  /*f500*/  DMUL R4, RZ, R44 ;  /* 0x0000002cff047228 */ /* 0x000fe20000000000 */
[----:B------:R-:W-:-:S10]  /*f510*/  IMAD.MOV.U32 R2, RZ, RZ, RZ ;  /* 0x000000ffff027224 */ /* 0x000fd400078e00ff */
.L_x_54800:
[----:B------:R-:W-:Y:S05]  /*f520*/  BSYNC B2 ;  /* 0x0000000000027941 */ /* 0x000fea0003800000 */
.L_x_54798:
        /* <DEDUP_REMOVED lines=49> */
.L_x_54802:
[----:B------:R-:W-:Y:S01]  /*f840*/  DMUL R2, RZ, R44 ;  /* 0x0000002cff027228 */ /* 0x000fe20000000000 */
[----:B------:R-:W-:-:S10]  /*f850*/  IMAD.MOV.U32 R0, RZ, RZ, RZ ;  /* 0x000000ffff007224 */ /* 0x000fd400078e00ff */
.L_x_54803:
[----:B------:R-:W-:Y:S05]  /*f860*/  BSYNC B2 ;  /* 0x0000000000027941 */ /* 0x000fea0003800000 */
.L_x_54801:
        /* <DEDUP_REMOVED lines=25> */
.L_x_54795:
        /* <DEDUP_REMOVED lines=62> */
.L_x_54806:
[----:B------:R-:W-:Y:S05]  /*fde0*/  BSYNC B0 ;  /* 0x0000000000007941 */ /* 0x000fea0003800000 */
.L_x_54805:
        /* <DEDUP_REMOVED lines=25> */
.L_x_54808:
[----:B------:R-:W-:Y:S01]  /*ff80*/  DMUL R6, RZ, R44 ;  /* 0x0000002cff067228 */ /* 0x000fe20000000000 */
[----:B------:R-:W-:-:S10]  /*ff90*/  MOV R2, RZ ;  /* 0x000000ff00027202 */ /* 0x000fd40000000f00 */
.L_x_54809:
[----:B------:R-:W-:Y:S05]  /*ffa0*/  BSYNC B2 ;  /* 0x0000000000027941 */ /* 0x000fea0003800000 */
.L_x_54807:
        /* <DEDUP_REMOVED lines=49> */
.L_x_54811:
[----:B------:R-:W-:Y:S01]  /*102c0*/  DMUL R2, RZ, R44 ;  /* 0x0000002cff027228 */ /* 0x000fe20000000000 */
[----:B------:R-:W-:-:S10]  /*102d0*/  IMAD.MOV.U32 R0, RZ, RZ, RZ ;  /* 0x000000ffff007224 */ /* 0x000fd400078e00ff */
.L_x_54812:
[----:B------:R-:W-:Y:S05]  /*102e0*/  BSYNC B2 ;  /* 0x0000000000027941 */ /* 0x000fea0003800000 */
.L_x_54810:
        /* <DEDUP_REMOVED lines=39> */
.L_x_54794:
        /* <DEDUP_REMOVED lines=11> */
.L_x_54813:
[----:B------:R-:W-:-:S10]  /*10610*/  DADD R4, R44, -R44 ;  /* 0x000000002c047229 */ /* 0x000fd4000000082c */
[----:B------:R-:W-:Y:S02]  /*10620*/  IMAD.MOV.U32 R6, RZ, RZ, R4 ;  /* 0x000000ffff067224 */ /* 0x000fe400078e0004 */
[----:B------:R-:W-:Y:S01]  /*10630*/  IMAD.MOV.U32 R7, RZ, RZ, R5 ;  /* 0x000000ffff077224 */ /* 0x000fe200078e0005 */
[----:B------:R-:W-:Y:S06]  /*10640*/  BRA `(.L_x_54804) ;  /* 0x0000000800987947 */ /* 0x000fec0003800000 */
.L_x_54793:
        /* <DEDUP_REMOVED lines=27> */
.L_x_54815:
[----:B------:R-:W-:Y:S01]  /*10800*/  DMUL R2, RZ, R44 ;  /* 0x0000002cff027228 */ /* 0x000fe20000000000 */
[----:B------:R-:W-:-:S10]  /*10810*/  IMAD.MOV.U32 R4, RZ, RZ, RZ ;  /* 0x000000ffff047224 */ /* 0x000fd400078e00ff */
.L_x_54816:
[----:B------:R-:W-:Y:S05]  /*10820*/  BSYNC B2 ;  /* 0x0000000000027941 */ /* 0x000fea0003800000 */
.L_x_54814:
        /* <DEDUP_REMOVED lines=48> */
.L_x_54818:
[----:B------:R-:W-:Y:S01]  /*10b30*/  DMUL R6, RZ, R44 ;  /* 0x0000002cff067228 */ /* 0x000fe20000000000 */
[----:B------:R-:W-:-:S10]  /*10b40*/  IMAD.MOV.U32 R2, RZ, RZ, RZ ;  /* 0x000000ffff027224 */ /* 0x000fd400078e00ff */
.L_x_54819:
[----:B------:R-:W-:Y:S05]  /*10b50*/  BSYNC B2 ;  /* 0x0000000000027941 */ /* 0x000fea0003800000 */
.L_x_54817:
        /* <DEDUP_REMOVED lines=24> */
.L_x_54792:
        /* <DEDUP_REMOVED lines=58> */
.L_x_54821:
[----:B------:R-:W-:Y:S05]  /*11080*/  BSYNC B0 ;  /* 0x0000000000007941 */ /* 0x000fea0003800000 */
.L_x_54820:
[----:B------:R-:W-:Y:S01]  /*11090*/  MOV R6, R44 ;  /* 0x0000002c00067202 */ /* 0x000fe20000000f00 */
[----:B------:R-:W-:-:S07]  /*110a0*/  IMAD.MOV.U32 R7, RZ, RZ, R45 ;  /* 0x000000ffff077224 */ /* 0x000fce00078e002d */
.L_x_54804:
[----:B------:R-:W-:Y:S05]  /*110b0*/  BSYNC B1 ;  /* 0x0000000000017941 */ /* 0x000fea0003800000 */
.L_x_54791:
        /* <DEDUP_REMOVED lines=12> */
.L_x_54573:
        /* <DEDUP_REMOVED lines=147> */
.L_x_54829:
[----:B------:R-:W-:Y:S05]  /*11ab0*/  BSYNC B0 ;  /* 0x0000000000007941 */ /* 0x000fea0003800000 */
.L_x_54828:
        /* <DEDUP_REMOVED lines=23> */
.L_x_54831:
[----:B------:R-:W-:Y:S01]  /*11c30*/  DMUL R36, RZ, R16 ;  /* 0x00000010ff247228 */ /* 0x000fe20000000000 */
[----:B------:R-:W-:-:S10]  /*11c40*/  IMAD.MOV.U32 R2, RZ, RZ, RZ ;  /* 0x000000ffff027224 */ /* 0x000fd400078e00ff */
.L_x_54832:
[----:B------:R-:W-:Y:S05]  /*11c50*/  BSYNC B2 ;  /* 0x0000000000027941 */ /* 0x000fea0003800000 */
.L_x_54830:
        /* <DEDUP_REMOVED lines=49> */
.L_x_54834:
[----:B------:R-:W-:Y:S01]  /*11f70*/  DMUL R2, RZ, R16 ;  /* 0x00000010ff027228 */ /* 0x000fe20000000000 */
[----:B------:R-:W-:-:S10]  /*11f80*/  IMAD.MOV.U32 R0, RZ, RZ, RZ ;  /* 0x000000ffff007224 */ /* 0x000fd400078e00ff */
.L_x_54835:
[----:B------:R-:W-:Y:S05]  /*11f90*/  BSYNC B2 ;  /* 0x0000000000027941 */ /* 0x000fea0003800000 */
.L_x_54833:
        /* <DEDUP_REMOVED lines=25> */
.L_x_54827:
        /* <DEDUP_REMOVED lines=63> */
.L_x_54837:
[----:B------:R-:W-:Y:S05]  /*12520*/  BSYNC B0 ;  /* 0x0000000000007941 */ /* 0x000fea0003800000 */
.L_x_54836:
        /* <DEDUP_REMOVED lines=23> */
.L_x_54839:
[----:B------:R-:W-:Y:S01]  /*126a0*/  DMUL R36, RZ, R16 ;  /* 0x00000010ff247228 */ /* 0x000fe20000000000 */
[----:B------:R-:W-:-:S10]  /*126b0*/  IMAD.MOV.U32 R2, RZ, RZ, RZ ;  /* 0x000000ffff027224 */ /* 0x000fd400078e00ff */
.L_x_54840:
[----:B------:R-:W-:Y:S05]  /*126c0*/  BSYNC B2 ;  /* 0x0000000000027941 */ /* 0x000fea0003800000 */
.L_x_54838:
        /* <DEDUP_REMOVED lines=49> */
.L_x_54842:
[----:B------:R-:W-:Y:S01]  /*129e0*/  DMUL R2, RZ, R16 ;  /* 0x00000010ff027228 */ /* 0x000fe20000000000 */
[----:B------:R-:W-:-:S10]  /*129f0*/  IMAD.MOV.U32 R0, RZ, RZ, RZ ;  /* 0x000000ffff007224 */ /* 0x000fd400078e00ff */
.L_x_54843:
[----:B------:R-:W-:Y:S05]  /*12a00*/  BSYNC B2 ;  /* 0x0000000000027941 */ /* 0x000fea0003800000 */
.L_x_54841:
        /* <DEDUP_REMOVED lines=39> */
.L_x_54826:
        /* <DEDUP_REMOVED lines=11> */
.L_x_54844:
[----:B------:R-:W-:-:S10]  /*12d30*/  DADD R28, R16, -R16 ;  /* 0x00000000101c7229 */ /* 0x000fd40000000810 */
[----:B------:R-:W-:Y:S02]  /*12d40*/  IMAD.MOV.U32 R30, RZ, RZ, R28 ;  /* 0x000000ffff1e7224 */ /* 0x000fe400078e001c */
[----:B------:R-:W-:Y:S01]  /*12d50*/  IMAD.MOV.U32 R31, RZ, RZ, R29 ;  /* 0x000000ffff1f7224 */ /* 0x000fe200078e001d */
[----:B------:R-:W-:Y:S06]  /*12d60*/  BRA `(.L_x_54823) ;  /* 0x0000000800907947 */ /* 0x000fec0003800000 */
.L_x_54825:
        /* <DEDUP_REMOVED lines=24> */
.L_x_54846:
[----:B------:R-:W-:Y:S01]  /*12ef0*/  DMUL R36, RZ, R16 ;  /* 0x00000010ff247228 */ /* 0x000fe20000000000 */
[----:B------:R-:W-:-:S10]  /*12f00*/  MOV R2, RZ ;  /* 0x000000ff00027202 */ /* 0x000fd40000000f00 */
.L_x_54847:
[----:B------:R-:W-:Y:S05]  /*12f10*/  BSYNC B2 ;  /* 0x0000000000027941 */ /* 0x000fea0003800000 */
.L_x_54845:
        /* <DEDUP_REMOVED lines=47> */
[----:B------:R-:W-:Y:S06]  /*13210*/  BRA `(.L_x_54850) ;  /* 0x0000000000087947 */ /* 0x000fec0003800000 */
.L_x_54849:
[----:B------:R-:W-:Y:S01]  /*13220*/  DMUL R30, RZ, R16 ;  /* 0x00000010ff1e7228 */ /* 0x000fe20000000000 */
[----:B------:R-:W-:-:S10]  /*13230*/  IMAD.MOV.U32 R2, RZ, RZ, RZ ;  /* 0x000000ffff027224 */ /* 0x000fd400078e00ff */
.L_x_54850:
[----:B------:R-:W-:Y:S05]  /*13240*/  BSYNC B2 ;  /* 0x0000000000027941 */ /* 0x000fea0003800000 */
.L_x_54848:
        /* <DEDUP_REMOVED lines=24> */
.L_x_54824:
        /* <DEDUP_REMOVED lines=59> */
.L_x_54852:
[----:B------:R-:W-:Y:S05]  /*13780*/  BSYNC B0 ;  /* 0x0000000000007941 */ /* 0x000fea0003800000 */
.L_x_54851:
[----:B------:R-:W-:Y:S01]  /*13790*/  IMAD.MOV.U32 R30, RZ, RZ, R16 ;  /* 0x000000ffff1e7224 */ /* 0x000fe200078e0010 */
[----:B------:R-:W-:-:S07]  /*137a0*/  MOV R31, R17 ;  /* 0x00000011001f7202 */ /* 0x000fce0000000f00 */
.L_x_54823:
[----:B------:R-:W-:Y:S05]  /*137b0*/  BSYNC B1 ;  /* 0x0000000000017941 */ /* 0x000fea0003800000 */
.L_x_54822:
        /* <DEDUP_REMOVED lines=83> */
.L_x_54860:
[----:B------:R-:W-:Y:S05]  /*13cf0*/  BSYNC B0 ;  /* 0x0000000000007941 */ /* 0x000fea0003800000 */
.L_x_54859:
        /* <DEDUP_REMOVED lines=25> */
.L_x_54862:
[----:B------:R-:W-:Y:S01]  /*13e90*/  DMUL R6, RZ, R16 ;  /* 0x00000010ff067228 */ /* 0x000fe20000000000 */
[----:B------:R-:W-:-:S10]  /*13ea0*/  IMAD.MOV.U32 R2, RZ, RZ, RZ ;  /* 0x000000ffff027224 */ /* 0x000fd400078e00ff */
.L_x_54863:
[----:B------:R-:W-:Y:S05]  /*13eb0*/  BSYNC B2 ;  /* 0x0000000000027941 */ /* 0x000fea0003800000 */
.L_x_54861:
        /* <DEDUP_REMOVED lines=46> */
.L_x_54865:
[----:B------:R-:W-:Y:S01]  /*141a0*/  DMUL R36, RZ, R16 ;  /* 0x00000010ff247228 */ /* 0x000fe20000000000 */
[----:B------:R-:W-:-:S10]  /*141b0*/  MOV R2, RZ ;  /* 0x000000ff00027202 */ /* 0x000fd40000000f00 */
.L_x_54866:
[----:B------:R-:W-:Y:S05]  /*141c0*/  BSYNC B2 ;  /* 0x0000000000027941 */ /* 0x000fea0003800000 */
.L_x_54864:
        /* <DEDUP_REMOVED lines=25> */
.L_x_54858:
        /* <DEDUP_REMOVED lines=63> */
.L_x_54868:
[----:B------:R-:W-:Y:S05]  /*14750*/  BSYNC B0 ;  /* 0x0000000000007941 */ /* 0x000fea0003800000 */
.L_x_54867:
        /* <DEDUP_REMOVED lines=25> */
.L_x_54870:
[----:B------:R-:W-:Y:S01]  /*148f0*/  DMUL R6, RZ, R16 ;  /* 0x00000010ff067228 */ /* 0x000fe20000000000 */
[----:B------:R-:W-:-:S10]  /*14900*/  IMAD.MOV.U32 R2, RZ, RZ, RZ ;  /* 0x000000ffff027224 */ /* 0x000fd400078e00ff */
.L_x_54871:
[----:B------:R-:W-:Y:S05]  /*14910*/  BSYNC B2 ;  /* 0x0000000000027941 */ /* 0x000fea0003800000 */
.L_x_54869:
        /* <DEDUP_REMOVED lines=46> */
.L_x_54873:
[----:B------:R-:W-:Y:S01]  /*14c00*/  DMUL R36, RZ, R16 ;  /* 0x00000010ff247228 */ /* 0x000fe20000000000 */
[----:B------:R-:W-:-:S10]  /*14c10*/  IMAD.MOV.U32 R2, RZ, RZ, RZ ;  /* 0x000000ffff027224 */ /* 0x000fd400078e00ff */
.L_x_54874:
[----:B------:R-:W-:Y:S05]  /*14c20*/  BSYNC B2 ;  /* 0x0000000000027941 */ /* 0x000fea0003800000 */
.L_x_54872:
        /* <DEDUP_REMOVED lines=39> */
.L_x_54857:
        /* <DEDUP_REMOVED lines=11> */
.L_x_54875:
[----:B------:R-:W-:-:S10]  /*14f50*/  DADD R32, R16, -R16 ;  /* 0x0000000010207229 */ /* 0x000fd40000000810 */
[----:B------:R-:W-:Y:S02]  /*14f60*/  IMAD.MOV.U32 R34, RZ, RZ, R32 ;  /* 0x000000ffff227224 */ /* 0x000fe400078e0020 */
[----:B------:R-:W-:Y:S01]  /*14f70*/  IMAD.MOV.U32 R35, RZ, RZ, R33 ;  /* 0x000000ffff237224 */ /* 0x000fe200078e0021 */
[----:B------:R-:W-:Y:S06]  /*14f80*/  BRA `(.L_x_54854) ;  /* 0x0000000800987947 */ /* 0x000fec0003800000 */
.L_x_54856:
        /* <DEDUP_REMOVED lines=26> */
.L_x_54877:
[----:B------:R-:W-:Y:S01]  /*15130*/  DMUL R32, RZ, R16 ;  /* 0x00000010ff207228 */ /* 0x000fe20000000000 */
[----:B------:R-:W-:-:S10]  /*15140*/  MOV R2, RZ ;  /* 0x000000ff00027202 */ /* 0x000fd40000000f00 */
.L_x_54878:
[----:B------:R-:W-:Y:S05]  /*15150*/  BSYNC B2 ;  /* 0x0000000000027941 */ /* 0x000fea0003800000 */
.L_x_54876:
        /* <DEDUP_REMOVED lines=48> */
.L_x_54880:
[----:B------:R-:W-:Y:S01]  /*15460*/  DMUL R34, RZ, R16 ;  /* 0x00000010ff227228 */ /* 0x000fe20000000000 */
[----:B------:R-:W-:-:S10]  /*15470*/  IMAD.MOV.U32 R2, RZ, RZ, RZ ;  /* 0x000000ffff027224 */ /* 0x000fd400078e00ff */
.L_x_54881:
[----:B------:R-:W-:Y:S05]  /*15480*/  BSYNC B2 ;  /* 0x0000000000027941 */ /* 0x000fea0003800000 */
.L_x_54879:
        /* <DEDUP_REMOVED lines=24> */
.L_x_54855:
        /* <DEDUP_REMOVED lines=59> */
.L_x_54883:
[----:B------:R-:W-:Y:S05]  /*159c0*/  BSYNC B0 ;  /* 0x0000000000007941 */ /* 0x000fea0003800000 */
.L_x_54882:
[----:B------:R-:W-:Y:S01]  /*159d0*/  IMAD.MOV.U32 R34, RZ, RZ, R16 ;  /* 0x000000ffff227224 */ /* 0x000fe200078e0010 */
[----:B------:R-:W-:-:S07]  /*159e0*/  MOV R35, R17 ;  /* 0x0000001100237202 */ /* 0x000fce0000000f00 */
.L_x_54854:
[----:B------:R-:W-:Y:S05]  /*159f0*/  BSYNC B1 ;  /* 0x0000000000017941 */ /* 0x000fea0003800000 */
.L_x_54853:
        /* <DEDUP_REMOVED lines=84> */
.L_x_54891:
[----:B------:R-:W-:Y:S05]  /*15f40*/  BSYNC B0 ;  /* 0x0000000000007941 */ /* 0x000fea0003800000 */
.L_x_54890:
        /* <DEDUP_REMOVED lines=23> */
.L_x_54893:
[----:B------:R-:W-:Y:S01]  /*160c0*/  DMUL R36, RZ, R4 ;  /* 0x00000004ff247228 */ /* 0x000fe20000000000 */
[----:B------:R-:W-:-:S10]  /*160d0*/  IMAD.MOV.U32 R2, RZ, RZ, RZ ;  /* 0x000000ffff027224 */ /* 0x000fd400078e00ff */
.L_x_54894:
[----:B------:R-:W-:Y:S05]  /*160e0*/  BSYNC B2 ;  /* 0x0000000000027941 */ /* 0x000fea0003800000 */
.L_x_54892:
        /* <DEDUP_REMOVED lines=49> */
.L_x_54896:
[----:B------:R-:W-:Y:S01]  /*16400*/  DMUL R2, RZ, R4 ;  /* 0x00000004ff027228 */ /* 0x000fe20000000000 */
[----:B------:R-:W-:-:S10]  /*16410*/  IMAD.MOV.U32 R0, RZ, RZ, RZ ;  /* 0x000000ffff007224 */ /* 0x000fd400078e00ff */
.L_x_54897:
[----:B------:R-:W-:Y:S05]  /*16420*/  BSYNC B2 ;  /* 0x0000000000027941 */ /* 0x000fea0003800000 */
.L_x_54895:
        /* <DEDUP_REMOVED lines=25> */
.L_x_54889:
        /* <DEDUP_REMOVED lines=63> */
.L_x_54899:
[----:B------:R-:W-:Y:S05]  /*169b0*/  BSYNC B0 ;  /* 0x0000000000007941 */ /* 0x000fea0003800000 */
.L_x_54898:
        /* <DEDUP_REMOVED lines=23> */
.L_x_54901:
[----:B------:R-:W-:Y:S01]  /*16b30*/  DMUL R36, RZ, R4 ;  /* 0x00000004ff247228 */ /* 0x000fe20000000000 */
[----:B------:R-:W-:-:S10]  /*16b40*/  IMAD.MOV.U32 R2, RZ, RZ, RZ ;  /* 0x000000ffff027224 */ /* 0x000fd400078e00ff */
.L_x_54902:
[----:B------:R-:W-:Y:S05]  /*16b50*/  BSYNC B2 ;  /* 0x0000000000027941 */ /* 0x000fea0003800000 */
.L_x_54900:
        /* <DEDUP_REMOVED lines=49> */
.L_x_54904:
[----:B------:R-:W-:Y:S01]  /*16e70*/  DMUL R2, RZ, R4 ;  /* 0x00000004ff027228 */ /* 0x000fe20000000000 */
[----:B------:R-:W-:-:S10]  /*16e80*/  IMAD.MOV.U32 R0, RZ, RZ, RZ ;  /* 0x000000ffff007224 */ /* 0x000fd400078e00ff */
.L_x_54905:
[----:B------:R-:W-:Y:S05]  /*16e90*/  BSYNC B2 ;  /* 0x0000000000027941 */ /* 0x000fea0003800000 */
.L_x_54903:
        /* <DEDUP_REMOVED lines=39> */
.L_x_54888:
        /* <DEDUP_REMOVED lines=11> */
.L_x_54906:
[----:B------:R-:W-:-:S10]  /*171c0*/  DADD R20, R4, -R4 ;  /* 0x0000000004147229 */ /* 0x000fd40000000804 */
[----:B------:R-:W-:Y:S02]  /*171d0*/  IMAD.MOV.U32 R22, RZ, RZ, R20 ;  /* 0x000000ffff167224 */ /* 0x000fe400078e0014 */
[----:B------:R-:W-:Y:S01]  /*171e0*/  IMAD.MOV.U32 R23, RZ, RZ, R21 ;  /* 0x000000ffff177224 */ /* 0x000fe200078e0015 */
[----:B------:R-:W-:Y:S06]  /*171f0*/  BRA `(.L_x_54885) ;  /* 0x0000000800907947 */ /* 0x000fec0003800000 */
.L_x_54887:
        /* <DEDUP_REMOVED lines=24> */
.L_x_54908:
[----:B------:R-:W-:Y:S01]  /*17380*/  DMUL R36, RZ, R4 ;  /* 0x00000004ff247228 */ /* 0x000fe20000000000 */
[----:B------:R-:W-:-:S10]  /*17390*/  MOV R2, RZ ;  /* 0x000000ff00027202 */ /* 0x000fd40000000f00 */
.L_x_54909:
[----:B------:R-:W-:Y:S05]  /*173a0*/  BSYNC B2 ;  /* 0x0000000000027941 */ /* 0x000fea0003800000 */
.L_x_54907:
        /* <DEDUP_REMOVED lines=48> */
.L_x_54911:
[----:B------:R-:W-:Y:S01]  /*176b0*/  DMUL R22, RZ, R4 ;  /* 0x00000004ff167228 */ /* 0x000fe20000000000 */
[----:B------:R-:W-:-:S10]  /*176c0*/  IMAD.MOV.U32 R2, RZ, RZ, RZ ;  /* 0x000000ffff027224 */ /* 0x000fd400078e00ff */
.L_x_54912:
[----:B------:R-:W-:Y:S05]  /*176d0*/  BSYNC B2 ;  /* 0x0000000000027941 */ /* 0x000fea0003800000 */
.L_x_54910:
        /* <DEDUP_REMOVED lines=24> */
.L_x_54886:
        /* <DEDUP_REMOVED lines=59> */
.L_x_54914:
[----:B------:R-:W-:Y:S05]  /*17c10*/  BSYNC B0 ;  /* 0x0000000000007941 */ /* 0x000fea0003800000 */
.L_x_54913:
[----:B------:R-:W-:Y:S01]  /*17c20*/  IMAD.MOV.U32 R22, RZ, RZ, R4 ;  /* 0x000000ffff167224 */ /* 0x000fe200078e0004 */
[----:B------:R-:W-:-:S07]  /*17c30*/  MOV R23, R5 ;  /* 0x0000000500177202 */ /* 0x000fce0000000f00 */
.L_x_54885:
[----:B------:R-:W-:Y:S05]  /*17c40*/  BSYNC B1 ;  /* 0x0000000000017941 */ /* 0x000fea0003800000 */
.L_x_54884:
        /* <DEDUP_REMOVED lines=82> */
.L_x_54922:
[----:B------:R-:W-:Y:S05]  /*18170*/  BSYNC B0 ;  /* 0x0000000000007941 */ /* 0x000fea0003800000 */
.L_x_54921:
        /* <DEDUP_REMOVED lines=23> */
.L_x_54924:
[----:B------:R-:W-:Y:S01]  /*182f0*/  DMUL R36, RZ, R4 ;  /* 0x00000004ff247228 */ /* 0x000fe20000000000 */
[----:B------:R-:W-:-:S10]  /*18300*/  IMAD.MOV.U32 R2, RZ, RZ, RZ ;  /* 0x000000ffff027224 */ /* 0x000fd400078e00ff */
.L_x_54925:
[----:B------:R-:W-:Y:S05]  /*18310*/  BSYNC B2 ;  /* 0x0000000000027941 */ /* 0x000fea0003800000 */
.L_x_54923:
        /* <DEDUP_REMOVED lines=46> */
.L_x_54927:
[----:B------:R-:W-:Y:S01]  /*18600*/  DMUL R36, RZ, R4 ;  /* 0x00000004ff247228 */ /* 0x000fe20000000000 */
[----:B------:R-:W-:-:S10]  /*18610*/  IMAD.MOV.U32 R2, RZ, RZ, RZ ;  /* 0x000000ffff027224 */ /* 0x000fd400078e00ff */
.L_x_54928:
[----:B------:R-:W-:Y:S05]  /*18620*/  BSYNC B2 ;  /* 0x0000000000027941 */ /* 0x000fea0003800000 */
.L_x_54926:
        /* <DEDUP_REMOVED lines=25> */
.L_x_54920:
        /* <DEDUP_REMOVED lines=63> */
.L_x_54930:
[----:B------:R-:W-:Y:S05]  /*18bb0*/  BSYNC B0 ;  /* 0x0000000000007941 */ /* 0x000fea0003800000 */
.L_x_54929:
        /* <DEDUP_REMOVED lines=23> */
.L_x_54932:
[----:B------:R-:W-:Y:S01]  /*18d30*/  DMUL R36, RZ, R4 ;  /* 0x00000004ff247228 */ /* 0x000fe20000000000 */
[----:B------:R-:W-:-:S10]  /*18d40*/  IMAD.MOV.U32 R2, RZ, RZ, RZ ;  /* 0x000000ffff027224 */ /* 0x000fd400078e00ff */
.L_x_54933:
[----:B------:R-:W-:Y:S05]  /*18d50*/  BSYNC B2 ;  /* 0x0000000000027941 */ /* 0x000fea0003800000 */
.L_x_54931:
        /* <DEDUP_REMOVED lines=46> */
.L_x_54935:
[----:B------:R-:W-:Y:S01]  /*19040*/  DMUL R36, RZ, R4 ;  /* 0x00000004ff247228 */ /* 0x000fe20000000000 */
[----:B------:R-:W-:-:S10]  /*19050*/  IMAD.MOV.U32 R2, RZ, RZ, RZ ;  /* 0x000000ffff027224 */ /* 0x000fd400078e00ff */
.L_x_54936:
[----:B------:R-:W-:Y:S05]  /*19060*/  BSYNC B2 ;  /* 0x0000000000027941 */ /* 0x000fea0003800000 */
.L_x_54934:
        /* <DEDUP_REMOVED lines=39> */
.L_x_54919:
        /* <DEDUP_REMOVED lines=11> */
.L_x_54937:
[----:B------:R-:W-:-:S10]  /*19390*/  DADD R24, R4, -R4 ;  /* 0x0000000004187229 */ /* 0x000fd40000000804 */
[----:B------:R-:W-:Y:S02]  /*193a0*/  IMAD.MOV.U32 R26, RZ, RZ, R24 ;  /* 0x000000ffff1a7224 */ /* 0x000fe400078e0018 */
[----:B------:R-:W-:Y:S01]  /*193b0*/  IMAD.MOV.U32 R27, RZ, RZ, R25 ;  /* 0x000000ffff1b7224 */ /* 0x000fe200078e0019 */
[----:B------:R-:W-:Y:S06]  /*193c0*/  BRA `(.L_x_54916) ;  /* 0x0000000800987947 */ /* 0x000fec0003800000 */
.L_x_54918:
        /* <DEDUP_REMOVED lines=24> */
[----:B------:R-:W-:Y:S01]  /*19550*/  IMAD.MOV.U32 R25, RZ, RZ, R37 ;  /* 0x000000ffff197224 */ /* 0x000fe200078e0025 */
[----:B------:R-:W-:Y:S06]  /*19560*/  BRA `(.L_x_54940) ;  /* 0x0000000000087947 */ /* 0x000fec0003800000 */
.L_x_54939:
[----:B------:R-:W-:Y:S01]  /*19570*/  DMUL R24, RZ, R4 ;  /* 0x00000004ff187228 */ /* 0x000fe20000000000 */
[----:B------:R-:W-:-:S10]  /*19580*/  IMAD.MOV.U32 R2, RZ, RZ, RZ ;  /* 0x000000ffff027224 */ /* 0x000fd400078e00ff */
.L_x_54940:
[----:B------:R-:W-:Y:S05]  /*19590*/  BSYNC B2 ;  /* 0x0000000000027941 */ /* 0x000fea0003800000 */
.L_x_54938:
        /* <DEDUP_REMOVED lines=48> */
.L_x_54942:
[----:B------:R-:W-:Y:S01]  /*198a0*/  DMUL R26, RZ, R4 ;  /* 0x00000004ff1a7228 */ /* 0x000fe20000000000 */
[----:B------:R-:W-:-:S10]  /*198b0*/  IMAD.MOV.U32 R2, RZ, RZ, RZ ;  /* 0x000000ffff027224 */ /* 0x000fd400078e00ff */
.L_x_54943:
[----:B------:R-:W-:Y:S05]  /*198c0*/  BSYNC B2 ;  /* 0x0000000000027941 */ /* 0x000fea0003800000 */
.L_x_54941:
        /* <DEDUP_REMOVED lines=24> */
.L_x_54917:
        /* <DEDUP_REMOVED lines=59> */
.L_x_54945:
[----:B------:R-:W-:Y:S05]  /*19e00*/  BSYNC B0 ;  /* 0x0000000000007941 */ /* 0x000fea0003800000 */
.L_x_54944:
[----:B------:R-:W-:Y:S02]  /*19e10*/  IMAD.MOV.U32 R26, RZ, RZ, R4 ;  /* 0x000000ffff1a7224 */ /* 0x000fe400078e0004 */
[----:B------:R-:W-:-:S07]  /*19e20*/  IMAD.MOV.U32 R27, RZ, RZ, R5 ;  /* 0x000000ffff1b7224 */ /* 0x000fce00078e0005 */
.L_x_54916:
[----:B------:R-:W-:Y:S05]  /*19e30*/  BSYNC B1 ;  /* 0x0000000000017941 */ /* 0x000fea0003800000 */
.L_x_54915:
        /* <DEDUP_REMOVED lines=84> */
.L_x_54953:
[----:B------:R-:W-:Y:S05]  /*1a380*/  BSYNC B0 ;  /* 0x0000000000007941 */ /* 0x000fea0003800000 */
.L_x_54952:
        /* <DEDUP_REMOVED lines=26> */
.L_x_54955:
[----:B------:R-:W-:Y:S01]  /*1a530*/  DMUL R2, RZ, R4 ;  /* 0x00000004ff027228 */ /* 0x000fe20000000000 */
[----:B------:R-:W-:-:S10]  /*1a540*/  IMAD.MOV.U32 R8, RZ, RZ, RZ ;  /* 0x000000ffff087224 */ /* 0x000fd400078e00ff */
.L_x_54956:
[----:B------:R-:W-:Y:S05]  /*1a550*/  BSYNC B2 ;  /* 0x0000000000027941 */ /* 0x000fea0003800000 */
.L_x_54954:
        /* <DEDUP_REMOVED lines=49> */
.L_x_54958:
[----:B------:R-:W-:Y:S01]  /*1a870*/  DMUL R2, RZ, R4 ;  /* 0x00000004ff027228 */ /* 0x000fe20000000000 */
[----:B------:R-:W-:-:S10]  /*1a880*/  MOV R0, RZ ;  /* 0x000000ff00007202 */ /* 0x000fd40000000f00 */
.L_x_54959:
[----:B------:R-:W-:Y:S05]  /*1a890*/  BSYNC B2 ;  /* 0x0000000000027941 */ /* 0x000fea0003800000 */
.L_x_54957:
        /* <DEDUP_REMOVED lines=25> */
.L_x_54951:
        /* <DEDUP_REMOVED lines=63> */
.L_x_54961:
[----:B------:R-:W-:Y:S05]  /*1ae20*/  BSYNC B0 ;  /* 0x0000000000007941 */ /* 0x000fea0003800000 */
.L_x_54960:
        /* <DEDUP_REMOVED lines=26> */
.L_x_54963:
[----:B------:R-:W-:Y:S01]  /*1afd0*/  DMUL R2, RZ, R4 ;  /* 0x00000004ff027228 */ /* 0x000fe20000000000 */
[----:B------:R-:W-:-:S10]  /*1afe0*/  IMAD.MOV.U32 R8, RZ, RZ, RZ ;  /* 0x000000ffff087224 */ /* 0x000fd400078e00ff */
.L_x_54964:
[----:B------:R-:W-:Y:S05]  /*1aff0*/  BSYNC B2 ;  /* 0x0000000000027941 */ /* 0x000fea0003800000 */
.L_x_54962:
        /* <DEDUP_REMOVED lines=49> */
.L_x_54966:
[----:B------:R-:W-:Y:S01]  /*1b310*/  DMUL R2, RZ, R4 ;  /* 0x00000004ff027228 */ /* 0x000fe20000000000 */
[----:B------:R-:W-:-:S10]  /*1b320*/  IMAD.MOV.U32 R0, RZ, RZ, RZ ;  /* 0x000000ffff007224 */ /* 0x000fd400078e00ff */
.L_x_54967:
[----:B------:R-:W-:Y:S05]  /*1b330*/  BSYNC B2 ;  /* 0x0000000000027941 */ /* 0x000fea0003800000 */
.L_x_54965:
        /* <DEDUP_REMOVED lines=39> */
.L_x_54950:
        /* <DEDUP_REMOVED lines=11> */
.L_x_54968:
[----:B------:R-:W-:-:S10]  /*1b660*/  DADD R12, R4, -R4 ;  /* 0x00000000040c7229 */ /* 0x000fd40000000804 */
[----:B------:R-:W-:Y:S02]  /*1b670*/  IMAD.MOV.U32 R14, RZ, RZ, R12 ;  /* 0x000000ffff0e7224 */ /* 0x000fe400078e000c */
[----:B------:R-:W-:Y:S01]  /*1b680*/  IMAD.MOV.U32 R15, RZ, RZ, R13 ;  /* 0x000000ffff0f7224 */ /* 0x000fe200078e000d */
[----:B------:R-:W-:Y:S06]  /*1b690*/  BRA `(.L_x_54947) ;  /* 0x00000008009c7947 */ /* 0x000fec0003800000 */
.L_x_54949:
        /* <DEDUP_REMOVED lines=27> */
.L_x_54970:
[----:B------:R-:W-:Y:S01]  /*1b850*/  DMUL R2, RZ, R4 ;  /* 0x00000004ff027228 */ /* 0x000fe20000000000 */
[----:B------:R-:W-:-:S10]  /*1b860*/  IMAD.MOV.U32 R6, RZ, RZ, RZ ;  /* 0x000000ffff067224 */ /* 0x000fd400078e00ff */
.L_x_54971:
[----:B------:R-:W-:Y:S05]  /*1b870*/  BSYNC B2 ;  /* 0x0000000000027941 */ /* 0x000fea0003800000 */
.L_x_54969:
        /* <DEDUP_REMOVED lines=48> */
.L_x_54973:
[----:B------:R-:W-:Y:S01]  /*1bb80*/  DMUL R14, RZ, R4 ;  /* 0x00000004ff0e7228 */ /* 0x000fe20000000000 */
[----:B------:R-:W-:-:S10]  /*1bb90*/  IMAD.MOV.U32 R2, RZ, RZ, RZ ;  /* 0x000000ffff027224 */ /* 0x000fd400078e00ff */
.L_x_54974:
[----:B------:R-:W-:Y:S05]  /*1bba0*/  BSYNC B2 ;  /* 0x0000000000027941 */ /* 0x000fea0003800000 */
.L_x_54972:
        /* <DEDUP_REMOVED lines=24> */
.L_x_54948:
        /* <DEDUP_REMOVED lines=59> */
.L_x_54976:
[----:B------:R-:W-:Y:S05]  /*1c0e0*/  BSYNC B0 ;  /* 0x0000000000007941 */ /* 0x000fea0003800000 */
.L_x_54975:
[----:B------:R-:W-:Y:S02]  /*1c0f0*/  IMAD.MOV.U32 R14, RZ, RZ, R4 ;  /* 0x000000ffff0e7224 */ /* 0x000fe400078e0004 */
[----:B------:R-:W-:-:S07]  /*1c100*/  IMAD.MOV.U32 R15, RZ, RZ, R5 ;  /* 0x000000ffff0f7224 */ /* 0x000fce00078e0005 */
.L_x_54947:
[----:B------:R-:W-:Y:S05]  /*1c110*/  BSYNC B1 ;  /* 0x0000000000017941 */ /* 0x000fea0003800000 */
.L_x_54946:
        /* <DEDUP_REMOVED lines=82> */
.L_x_54984:
[----:B------:R-:W-:Y:S05]  /*1c640*/  BSYNC B0 ;  /* 0x0000000000007941 */ /* 0x000fea0003800000 */
.L_x_54983:
        /* <DEDUP_REMOVED lines=26> */
.L_x_54986:
[----:B------:R-:W-:Y:S01]  /*1c7f0*/  DMUL R2, RZ, R4 ;  /* 0x00000004ff027228 */ /* 0x000fe20000000000 */
[----:B------:R-:W-:-:S10]  /*1c800*/  IMAD.MOV.U32 R8, RZ, RZ, RZ ;  /* 0x000000ffff087224 */ /* 0x000fd400078e00ff */
.L_x_54987:
[----:B------:R-:W-:Y:S05]  /*1c810*/  BSYNC B2 ;  /* 0x0000000000027941 */ /* 0x000fea0003800000 */
.L_x_54985:
        /* <DEDUP_REMOVED lines=49> */
.L_x_54989:
[----:B------:R-:W-:Y:S01]  /*1cb30*/  DMUL R2, RZ, R4 ;  /* 0x00000004ff027228 */ /* 0x000fe20000000000 */
[----:B------:R-:W-:-:S10]  /*1cb40*/  IMAD.MOV.U32 R0, RZ, RZ, RZ ;  /* 0x000000ffff007224 */ /* 0x000fd400078e00ff */
.L_x_54990:
[----:B------:R-:W-:Y:S05]  /*1cb50*/  BSYNC B2 ;  /* 0x0000000000027941 */ /* 0x000fea0003800000 */
.L_x_54988:
        /* <DEDUP_REMOVED lines=25> */
.L_x_54982:
        /* <DEDUP_REMOVED lines=63> */
.L_x_54992:
[----:B------:R-:W-:Y:S05]  /*1d0e0*/  BSYNC B0 ;  /* 0x0000000000007941 */ /* 0x000fea0003800000 */
.L_x_54991:
        /* <DEDUP_REMOVED lines=26> */
.L_x_54994:
[----:B------:R-:W-:Y:S01]  /*1d290*/  DMUL R2, RZ, R4 ;  /* 0x00000004ff027228 */ /* 0x000fe20000000000 */
[----:B------:R-:W-:-:S10]  /*1d2a0*/  IMAD.MOV.U32 R8, RZ, RZ, RZ ;  /* 0x000000ffff087224 */ /* 0x000fd400078e00ff */
.L_x_54995:
[----:B------:R-:W-:Y:S05]  /*1d2b0*/  BSYNC B2 ;  /* 0x0000000000027941 */ /* 0x000fea0003800000 */
.L_x_54993:
        /* <DEDUP_REMOVED lines=49> */
.L_x_54997:
[----:B------:R-:W-:Y:S01]  /*1d5d0*/  DMUL R2, RZ, R4 ;  /* 0x00000004ff027228 */ /* 0x000fe20000000000 */
[----:B------:R-:W-:-:S10]  /*1d5e0*/  IMAD.MOV.U32 R0, RZ, RZ, RZ ;  /* 0x000000ffff007224 */ /* 0x000fd400078e00ff */
.L_x_54998:
[----:B------:R-:W-:Y:S05]  /*1d5f0*/  BSYNC B2 ;  /* 0x0000000000027941 */ /* 0x000fea0003800000 */
.L_x_54996:
        /* <DEDUP_REMOVED lines=39> */
.L_x_54981:
        /* <DEDUP_REMOVED lines=11> */
.L_x_54999:
[----:B------:R-:W-:-:S10]  /*1d920*/  DADD R16, R4, -R4 ;  /* 0x0000000004107229 */ /* 0x000fd40000000804 */
[----:B------:R-:W-:Y:S01]  /*1d930*/  IMAD.MOV.U32 R18, RZ, RZ, R16 ;  /* 0x000000ffff127224 */ /* 0x000fe200078e0010 */
[----:B------:R-:W-:Y:S01]  /*1d940*/  MOV R19, R17 ;  /* 0x0000001100137202 */ /* 0x000fe20000000f00 */
[----:B------:R-:W-:Y:S06]  /*1d950*/  BRA `(.L_x_54978) ;  /* 0x0000000800987947 */ /* 0x000fec0003800000 */
.L_x_54980:
        /* <DEDUP_REMOVED lines=26> */
.L_x_55001:
[----:B------:R-:W-:Y:S01]  /*1db00*/  DMUL R6, RZ, R4 ;  /* 0x00000004ff067228 */ /* 0x000fe20000000000 */
[----:B------:R-:W-:-:S10]  /*1db10*/  IMAD.MOV.U32 R2, RZ, RZ, RZ ;  /* 0x000000ffff027224 */ /* 0x000fd400078e00ff */
.L_x_55002:
[----:B------:R-:W-:Y:S05]  /*1db20*/  BSYNC B2 ;  /* 0x0000000000027941 */ /* 0x000fea0003800000 */
.L_x_55000:
        /* <DEDUP_REMOVED lines=48> */
.L_x_55004:
[----:B------:R-:W-:Y:S01]  /*1de30*/  DMUL R18, RZ, R4 ;  /* 0x00000004ff127228 */ /* 0x000fe20000000000 */
[----:B------:R-:W-:-:S10]  /*1de40*/  IMAD.MOV.U32 R2, RZ, RZ, RZ ;  /* 0x000000ffff027224 */ /* 0x000fd400078e00ff */
.L_x_55005:
[----:B------:R-:W-:Y:S05]  /*1de50*/  BSYNC B2 ;  /* 0x0000000000027941 */ /* 0x000fea0003800000 */
.L_x_55003:
        /* <DEDUP_REMOVED lines=24> */
.L_x_54979:
        /* <DEDUP_REMOVED lines=59> */
.L_x_55007:
[----:B------:R-:W-:Y:S05]  /*1e390*/  BSYNC B0 ;  /* 0x0000000000007941 */ /* 0x000fea0003800000 */
.L_x_55006:
[----:B------:R-:W-:Y:S02]  /*1e3a0*/  IMAD.MOV.U32 R18, RZ, RZ, R4 ;  /* 0x000000ffff127224 */ /* 0x000fe400078e0004 */
[----:B------:R-:W-:-:S07]  /*1e3b0*/  IMAD.MOV.U32 R19, RZ, RZ, R5 ;  /* 0x000000ffff137224 */ /* 0x000fce00078e0005 */
.L_x_54978:
[----:B------:R-:W-:Y:S05]  /*1e3c0*/  BSYNC B1 ;  /* 0x0000000000017941 */ /* 0x000fea0003800000 */
.L_x_54977:
        /* <DEDUP_REMOVED lines=84> */
.L_x_55015:
[----:B------:R-:W-:Y:S05]  /*1e910*/  BSYNC B0 ;  /* 0x0000000000007941 */ /* 0x000fea0003800000 */
.L_x_55014:
        /* <DEDUP_REMOVED lines=25> */
.L_x_55017:
[----:B------:R-:W-:Y:S01]  /*1eab0*/  DMUL R4, RZ, R8 ;  /* 0x00000008ff047228 */ /* 0x000fe20000000000 */
[----:B------:R-:W-:-:S10]  /*1eac0*/  IMAD.MOV.U32 R2, RZ, RZ, RZ ;  /* 0x000000ffff027224 */ /* 0x000fd400078e00ff */
.L_x_55018:
[----:B------:R-:W-:Y:S05]  /*1ead0*/  BSYNC B2 ;  /* 0x0000000000027941 */ /* 0x000fea0003800000 */
.L_x_55016:
        /* <DEDUP_REMOVED lines=49> */
.L_x_55020:
[----:B------:R-:W-:Y:S01]  /*1edf0*/  DMUL R2, RZ, R8 ;  /* 0x00000008ff027228 */ /* 0x000fe20000000000 */
[----:B------:R-:W-:-:S10]  /*1ee00*/  IMAD.MOV.U32 R0, RZ, RZ, RZ ;  /* 0x000000ffff007224 */ /* 0x000fd400078e00ff */
.L_x_55021:
[----:B------:R-:W-:Y:S05]  /*1ee10*/  BSYNC B2 ;  /* 0x0000000000027941 */ /* 0x000fea0003800000 */
.L_x_55019:
        /* <DEDUP_REMOVED lines=25> */
.L_x_55013:
        /* <DEDUP_REMOVED lines=63> */
.L_x_55023:
[----:B------:R-:W-:Y:S05]  /*1f3a0*/  BSYNC B0 ;  /* 0x0000000000007941 */ /* 0x000fea0003800000 */
.L_x_55022:
        /* <DEDUP_REMOVED lines=25> */
.L_x_55025:
[----:B------:R-:W-:Y:S01]  /*1f540*/  DMUL R6, RZ, R8 ;  /* 0x00000008ff067228 */ /* 0x000fe20000000000 */
[----:B------:R-:W-:-:S10]  /*1f550*/  IMAD.MOV.U32 R2, RZ, RZ, RZ ;  /* 0x000000ffff027224 */ /* 0x000fd400078e00ff */
.L_x_55026:
[----:B------:R-:W-:Y:S05]  /*1f560*/  BSYNC B2 ;  /* 0x0000000000027941 */ /* 0x000fea0003800000 */
.L_x_55024:
        /* <DEDUP_REMOVED lines=49> */
.L_x_55028:
[----:B------:R-:W-:Y:S01]  /*1f880*/  DMUL R2, RZ, R8 ;  /* 0x00000008ff027228 */ /* 0x000fe20000000000 */
[----:B------:R-:W-:-:S10]  /*1f890*/  IMAD.MOV.U32 R0, RZ, RZ, RZ ;  /* 0x000000ffff007224 */ /* 0x000fd400078e00ff */
.L_x_55029:
[----:B------:R-:W-:Y:S05]  /*1f8a0*/  BSYNC B2 ;  /* 0x0000000000027941 */ /* 0x000fea0003800000 */
.L_x_55027:
        /* <DEDUP_REMOVED lines=39> */
.L_x_55012:
        /* <DEDUP_REMOVED lines=11> */
.L_x_55030:
[----:B------:R-:W-:-:S10]  /*1fbd0*/  DADD R4, R8, -R8 ;  /* 0x0000000008047229 */ /* 0x000fd40000000808 */
[----:B------:R-:W-:Y:S01]  /*1fbe0*/  MOV R6, R4 ;  /* 0x0000000400067202 */ /* 0x000fe20000000f00 */
[----:B------:R-:W-:Y:S01]  /*1fbf0*/  IMAD.MOV.U32 R7, RZ, RZ, R5 ;  /* 0x000000ffff077224 */ /* 0x000fe200078e0005 */
[----:B------:R-:W-:Y:S06]  /*1fc00*/  BRA `(.L_x_55009) ;  /* 0x00000008009c7947 */ /* 0x000fec0003800000 */
.L_x_55011:
        /* <DEDUP_REMOVED lines=27> */
.L_x_55032:
[----:B------:R-:W-:Y:S01]  /*1fdc0*/  DMUL R2, RZ, R8 ;  /* 0x00000008ff027228 */ /* 0x000fe20000000000 */
[----:B------:R-:W-:-:S10]  /*1fdd0*/  MOV R4, RZ ;  /* 0x000000ff00047202 */ /* 0x000fd40000000f00 */
.L_x_55033:
[----:B------:R-:W-:Y:S05]  /*1fde0*/  BSYNC B2 ;  /* 0x0000000000027941 */ /* 0x000fea0003800000 */
.L_x_55031:
        /* <DEDUP_REMOVED lines=48> */
.L_x_55035:
[----:B------:R-:W-:Y:S01]  /*200f0*/  DMUL R6, RZ, R8 ;  /* 0x00000008ff067228 */ /* 0x000fe20000000000 */
[----:B------:R-:W-:-:S10]  /*20100*/  IMAD.MOV.U32 R2, RZ, RZ, RZ ;  /* 0x000000ffff027224 */ /* 0x000fd400078e00ff */
.L_x_55036:
[----:B------:R-:W-:Y:S05]  /*20110*/  BSYNC B2 ;  /* 0x0000000000027941 */ /* 0x000fea0003800000 */
.L_x_55034:
        /* <DEDUP_REMOVED lines=24> */
.L_x_55010:
        /* <DEDUP_REMOVED lines=59> */
.L_x_55038:
[----:B------:R-:W-:Y:S05]  /*20650*/  BSYNC B0 ;  /* 0x0000000000007941 */ /* 0x000fea0003800000 */
.L_x_55037:
[----:B------:R-:W-:Y:S02]  /*20660*/  IMAD.MOV.U32 R6, RZ, RZ, R8 ;  /* 0x000000ffff067224 */ /* 0x000fe400078e0008 */
[----:B------:R-:W-:-:S07]  /*20670*/  IMAD.MOV.U32 R7, RZ, RZ, R9 ;  /* 0x000000ffff077224 */ /* 0x000fce00078e0009 */
.L_x_55009:
[----:B------:R-:W-:Y:S05]  /*20680*/  BSYNC B1 ;  /* 0x0000000000017941 */ /* 0x000fea0003800000 */
.L_x_55008:
        /* <DEDUP_REMOVED lines=82> */
.L_x_55046:
[----:B------:R-:W-:Y:S05]  /*20bb0*/  BSYNC B0 ;  /* 0x0000000000007941 */ /* 0x000fea0003800000 */
.L_x_55045:
        /* <DEDUP_REMOVED lines=25> */
.L_x_55048:
[----:B------:R-:W-:Y:S01]  /*20d50*/  DMUL R8, RZ, R44 ;  /* 0x0000002cff087228 */ /* 0x000fe20000000000 */
[----:B------:R-:W-:-:S10]  /*20d60*/  IMAD.MOV.U32 R2, RZ, RZ, RZ ;  /* 0x000000ffff027224 */ /* 0x000fd400078e00ff */
.L_x_55049:
[----:B------:R-:W-:Y:S05]  /*20d70*/  BSYNC B2 ;  /* 0x0000000000027941 */ /* 0x000fea0003800000 */
.L_x_55047:
        /* <DEDUP_REMOVED lines=49> */
.L_x_55051:
[----:B------:R-:W-:Y:S01]  /*21090*/  DMUL R2, RZ, R44 ;  /* 0x0000002cff027228 */ /* 0x000fe20000000000 */
[----:B------:R-:W-:-:S10]  /*210a0*/  IMAD.MOV.U32 R0, RZ, RZ, RZ ;  /* 0x000000ffff007224 */ /* 0x000fd400078e00ff */
.L_x_55052:
[----:B------:R-:W-:Y:S05]  /*210b0*/  BSYNC B2 ;  /* 0x0000000000027941 */ /* 0x000fea0003800000 */
.L_x_55050:
        /* <DEDUP_REMOVED lines=25> */
.L_x_55044:
        /* <DEDUP_REMOVED lines=63> */
.L_x_55054:
[----:B------:R-:W-:Y:S05]  /*21640*/  BSYNC B0 ;  /* 0x0000000000007941 */ /* 0x000fea0003800000 */
.L_x_55053:
        /* <DEDUP_REMOVED lines=25> */
.L_x_55056:
[----:B------:R-:W-:Y:S01]  /*217e0*/  DMUL R10, RZ, R44 ;  /* 0x0000002cff0a7228 */ /* 0x000fe20000000000 */
[----:B------:R-:W-:-:S10]  /*217f0*/  IMAD.MOV.U32 R2, RZ, RZ, RZ ;  /* 0x000000ffff027224 */ /* 0x000fd400078e00ff */
.L_x_55057:
[----:B------:R-:W-:Y:S05]  /*21800*/  BSYNC B2 ;  /* 0x0000000000027941 */ /* 0x000fea0003800000 */
.L_x_55055:
        /* <DEDUP_REMOVED lines=49> */
.L_x_55059:
[----:B------:R-:W-:Y:S01]  /*21b20*/  DMUL R2, RZ, R44 ;  /* 0x0000002cff027228 */ /* 0x000fe20000000000 */
[----:B------:R-:W-:-:S10]  /*21b30*/  IMAD.MOV.U32 R0, RZ, RZ, RZ ;  /* 0x000000ffff007224 */ /* 0x000fd400078e00ff */
.L_x_55060:
[----:B------:R-:W-:Y:S05]  /*21b40*/  BSYNC B2 ;  /* 0x0000000000027941 */ /* 0x000fea0003800000 */
.L_x_55058:
        /* <DEDUP_REMOVED lines=39> */
.L_x_55043:
        /* <DEDUP_REMOVED lines=11> */
.L_x_55061:
[----:B------:R-:W-:-:S10]  /*21e70*/  DADD R8, R44, -R44 ;  /* 0x000000002c087229 */ /* 0x000fd4000000082c */
[----:B------:R-:W-:Y:S02]  /*21e80*/  IMAD.MOV.U32 R10, RZ, RZ, R8 ;  /* 0x000000ffff0a7224 */ /* 0x000fe400078e0008 */
[----:B------:R-:W-:Y:S01]  /*21e90*/  IMAD.MOV.U32 R11, RZ, RZ, R9 ;  /* 0x000000ffff0b7224 */ /* 0x000fe200078e0009 */
[----:B------:R-:W-:Y:S06]  /*21ea0*/  BRA `(.L_x_55040) ;  /* 0x0000000800987947 */ /* 0x000fec0003800000 */
.L_x_55042:
        /* <DEDUP_REMOVED lines=26> */
.L_x_55063:
[----:B------:R-:W-:Y:S01]  /*22050*/  DMUL R48, RZ, R44 ;  /* 0x0000002cff307228 */ /* 0x000fe20000000000 */
[----:B------:R-:W-:-:S10]  /*22060*/  IMAD.MOV.U32 R2, RZ, RZ, RZ ;  /* 0x000000ffff027224 */ /* 0x000fd400078e00ff */
.L_x_55064:
[----:B------:R-:W-:Y:S05]  /*22070*/  BSYNC B2 ;  /* 0x0000000000027941 */ /* 0x000fea0003800000 */
.L_x_55062:
        /* <DEDUP_REMOVED lines=48> */
.L_x_55066:
[----:B------:R-:W-:Y:S01]  /*22380*/  DMUL R10, RZ, R44 ;  /* 0x0000002cff0a7228 */ /* 0x000fe20000000000 */
[----:B------:R-:W-:-:S10]  /*22390*/  IMAD.MOV.U32 R2, RZ, RZ, RZ ;  /* 0x000000ffff027224 */ /* 0x000fd400078e00ff */
.L_x_55067:
[----:B------:R-:W-:Y:S05]  /*223a0*/  BSYNC B2 ;  /* 0x0000000000027941 */ /* 0x000fea0003800000 */
.L_x_55065:
        /* <DEDUP_REMOVED lines=24> */
.L_x_55041:
        /* <DEDUP_REMOVED lines=59> */
.L_x_55069:
[----:B------:R-:W-:Y:S05]  /*228e0*/  BSYNC B0 ;  /* 0x0000000000007941 */ /* 0x000fea0003800000 */
.L_x_55068:
[----:B------:R-:W-:Y:S02]  /*228f0*/  IMAD.MOV.U32 R10, RZ, RZ, R44 ;  /* 0x000000ffff0a7224 */ /* 0x000fe400078e002c */
[----:B------:R-:W-:-:S07]  /*22900*/  IMAD.MOV.U32 R11, RZ, RZ, R45 ;  /* 0x000000ffff0b7224 */ /* 0x000fce00078e002d */
.L_x_55040:
[----:B------:R-:W-:Y:S05]  /*22910*/  BSYNC B1 ;  /* 0x0000000000017941 */ /* 0x000fea0003800000 */
.L_x_55039:
        /* <DEDUP_REMOVED lines=22> */
.L_x_55072:
[----:B------:R-:W-:-:S13]  /*22a80*/  ISETP.GE.AND P0, PT, R46, R67, PT ;  /* 0x000000432e00720c */ /* 0x000fda0003f06270 */
[----:B------:R-:W-:Y:S05]  /*22a90*/  @P0 BRA `(.L_x_55074) ;  /* 0x0000000000300947 */ /* 0x000fea0003800000 */
[----:B0-----:R-:W0:Y:S01]  /*22aa0*/  LDC.64 R2, c[0x0][0x240] ;  /* 0x00009000ff027b82 */ /* 0x001e220000000a00 */
[----:B------:R-:W-:Y:S01]  /*22ab0*/  IMAD.IADD R21, R69, 0x1, R46 ;  /* 0x0000000145157824 */ /* 0x000fe200078e022e */
[----:B------:R-:W-:-:S03]  /*22ac0*/  IADD3 R46, R46, 0x80, RZ ;  /* 0x000000802e2e7810 */ /* 0x000fc60007ffe0ff */
[----:B0-----:R-:W-:-:S05]  /*22ad0*/  IMAD.WIDE.U32 R2, R21, 0x10, R2 ;  /* 0x0000001015027825 */ /* 0x001fca00078e0002 */
[----:B------:R1:W-:Y:S02]  /*22ae0*/  STG.E.128 desc[UR6][R2.64], R24 ;  /* 0x0000001802007986 */ /* 0x0003e4000c101d06 */
.L_x_55073:
[----:B------:R-:W-:-:S13]  /*22af0*/  ISETP.GE.AND P0, PT, R46, R67, PT ;  /* 0x000000432e00720c */ /* 0x000fda0003f06270 */
[----:B------:R-:W-:Y:S05]  /*22b00*/  @P0 BRA `(.L_x_55075) ;  /* 0x0000000000340947 */ /* 0x000fea0003800000 */
[----:B01----:R-:W0:Y:S01]  /*22b10*/  LDC.64 R2, c[0x0][0x240] ;  /* 0x00009000ff027b82 */ /* 0x003e220000000a00 */
[----:B------:R-:W-:Y:S02]  /*22b20*/  IMAD.IADD R21, R69, 0x1, R46 ;  /* 0x0000000145157824 */ /* 0x000fe400078e022e */
[----:B------:R-:W-:Y:S02]  /*22b30*/  VIADD R46, R46, 0x80 ;  /* 0x000000802e2e7836 */ /* 0x000fe40000000000 */
[----:B0-----:R-:W-:-:S05]  /*22b40*/  IMAD.WIDE.U32 R2, R21, 0x10, R2 ;  /* 0x0000001015027825 */ /* 0x001fca00078e0002 */
[----:B------:R1:W-:Y:S02]  /*22b50*/  STG.E.128 desc[UR6][R2.64], R12 ;  /* 0x0000000c02007986 */ /* 0x0003e4000c101d06 */
.L_x_55074:
        /* <DEDUP_REMOVED lines=8> */
.L_x_55075:
[----:B------:R-:W-:Y:S05]  /*22be0*/  BSYNC B1 ;  /* 0x0000000000017941 */ /* 0x000fea0003800000 */
.L_x_55071:
[----:B------:R-:W-:-:S13]  /*22bf0*/  ISETP.GE.AND P0, PT, R46, R67, PT ;  /* 0x000000432e00720c */ /* 0x000fda0003f06270 */
[----:B012---:R-:W0:Y:S01]  /*22c00*/  @!P0 LDC.64 R2, c[0x0][0x240] ;  /* 0x00009000ff028b82 */ /* 0x007e220000000a00 */
[----:B------:R-:W-:Y:S02]  /*22c10*/  @!P0 IMAD.IADD R13, R69, 0x1, R46 ;  /* 0x00000001450d8824 */ /* 0x000fe400078e022e */
[----:B------:R-:W-:Y:S02]  /*22c20*/  @!P0 VIADD R46, R46, 0x80 ;  /* 0x000000802e2e8836 */ /* 0x000fe40000000000 */
[----:B0-----:R-:W-:-:S05]  /*22c30*/  @!P0 IMAD.WIDE.U32 R2, R13, 0x10, R2 ;  /* 0x000000100d028825 */ /* 0x001fca00078e0002 */
[----:B------:R2:W-:Y:S02]  /*22c40*/  @!P0 STG.E.128 desc[UR6][R2.64], R4 ;  /* 0x0000000402008986 */ /* 0x0005e4000c101d06 */
.L_x_55076:
[----:B------:R-:W-:Y:S05]  /*22c50*/  BSYNC B0 ;  /* 0x0000000000007941 */ /* 0x000fea0003800000 */
.L_x_55070:
        /* <DEDUP_REMOVED lines=8> */
        .type           $_ZN2at6native29vectorized_elementwise_kernelILi4EZNS0_50_GLOBAL__N__2680c7bb_12_PowKernel_cu_7dd49032_316822pow_scalar_tensor_implIdEEvRNS_18TensorIteratorBaseEN3c107complexIT_EEEUlNS7_IdEEE_St5arrayIPcLm2EEEEviT0_T1_$__internal_trig_reduction_slowpathd,@function
        .size           $_ZN2at6native29vectorized_elementwise_kernelILi4EZNS0_50_GLOBAL__N__2680c7bb_12_PowKernel_cu_7dd49032_316822pow_scalar_tensor_implIdEEvRNS_18TensorIteratorBaseEN3c107complexIT_EEEUlNS7_IdEEE_St5arrayIPcLm2EEEEviT0_T1_$__internal_trig_reduction_slowpathd,(.L_x_71552 - $_ZN2at6native29vectorized_elementwise_kernelILi4EZNS0_50_GLOBAL__N__2680c7bb_12_PowKernel_cu_7dd49032_316822pow_scalar_tensor_implIdEEvRNS_18TensorIteratorBaseEN3c107complexIT_EEEUlNS7_IdEEE_St5arrayIPcLm2EEEEviT0_T1_$__internal_trig_reduction_slowpathd)
$_ZN2at6native29vectorized_elementwise_kernelILi4EZNS0_50_GLOBAL__N__2680c7bb_12_PowKernel_cu_7dd49032_316822pow_scalar_tensor_implIdEEvRNS_18TensorIteratorBaseEN3c107complexIT_EEEUlNS7_IdEEE_St5arrayIPcLm2EEEEviT0_T1_$__internal_trig_reduction_slowpathd:
        /* <DEDUP_REMOVED lines=30> */
.L_x_55080:
        /* <DEDUP_REMOVED lines=29> */
.L_x_55079:
[----:B------:R-:W-:Y:S05]  /*23090*/  BSYNC B0 ;  /* 0x0000000000007941 */ /* 0x000fea0003800000 */
.L_x_55078:
        /* <DEDUP_REMOVED lines=90> */
.L_x_55077:
[----:B------:R-:W-:Y:S02]  /*23640*/  IMAD.MOV.U32 R38, RZ, RZ, R0 ;  /* 0x000000ffff267224 */ /* 0x000fe400078e0000 */
[----:B------:R-:W-:Y:S02]  /*23650*/  IMAD.MOV.U32 R39, RZ, RZ, 0x0 ;  /* 0x00000000ff277424 */ /* 0x000fe400078e00ff */
[----:B------:R-:W-:Y:S02]  /*23660*/  IMAD.MOV.U32 R36, RZ, RZ, R41 ;  /* 0x000000ffff247224 */ /* 0x000fe400078e0029 */
[----:B------:R-:W-:Y:S01]  /*23670*/  IMAD.MOV.U32 R37, RZ, RZ, R3 ;  /* 0x000000ffff257224 */ /* 0x000fe200078e0003 */
[----:B------:R-:W-:Y:S06]  /*23680*/  RET.REL.NODEC R38 `(_ZN2at6native29vectorized_elementwise_kernelILi4EZNS0_50_GLOBAL__N__2680c7bb_12_PowKernel_cu_7dd49032_316822pow_scalar_tensor_implIdEEvRNS_18TensorIteratorBaseEN3c107complexIT_EEEUlNS7_IdEEE_St5arrayIPcLm2EEEEviT0_T1_) ;  /* 0xfffffdc8265c7950 */ /* 0x000fec0003c3ffff */
.L_x_55081:
        /* <DEDUP_REMOVED lines=15> */
.L_x_71552:


//--------------------- .text._ZN2at6native29vectorized_elementwise_kernelILi8EZNS0_50_GLOBAL__N__2680c7bb_12_PowKernel_cu_7dd49032_316822pow_scalar_tensor_implIdEEvRNS_18TensorIteratorBaseEN3c107complexIT_EEEUlNS7_IdEEE_St5arrayIPcLm2EEEEviT0_T1_ --------------------------
	.section	.text._ZN2at6native29vectorized_elementwise_kernelILi8EZNS0_50_GLOBAL__N__2680c7bb_12_PowKernel_cu_7dd49032_316822pow_scalar_tensor_implIdEEvRNS_18TensorIteratorBaseEN3c107complexIT_EEEUlNS7_IdEEE_St5arrayIPcLm2EEEEviT0_T1_,"ax",@progbits
	.align	128
        .global         _ZN2at6native29vectorized_elementwise_kernelILi8EZNS0_50_GLOBAL__N__2680c7bb_12_PowKernel_cu_7dd49032_316822pow_scalar_tensor_implIdEEvRNS_18TensorIteratorBaseEN3c107complexIT_EEEUlNS7_IdEEE_St5arrayIPcLm2EEEEviT0_T1_
        .type           _ZN2at6native29vectorized_elementwise_kernelILi8EZNS0_50_GLOBAL__N__2680c7bb_12_PowKernel_cu_7dd49032_316822pow_scalar_tensor_implIdEEvRNS_18TensorIteratorBaseEN3c107complexIT_EEEUlNS7_IdEEE_St5arrayIPcLm2EEEEviT0_T1_,@function
        .size           _ZN2at6native29vectorized_elementwise_kernelILi8EZNS0_50_GLOBAL__N__2680c7bb_12_PowKernel_cu_7dd49032_316822pow_scalar_tensor_implIdEEvRNS_18TensorIteratorBaseEN3c107complexIT_EEEUlNS7_IdEEE_St5arrayIPcLm2EEEEviT0_T1_,(.L_x_71553 - _ZN2at6native29vectorized_elementwise_kernelILi8EZNS0_50_GLOBAL__N__2680c7bb_12_PowKernel_cu_7dd49032_316822pow_scalar_tensor_implIdEEvRNS_18TensorIteratorBaseEN3c107complexIT_EEEUlNS7_IdEEE_St5arrayIPcLm2EEEEviT0_T1_)
        .other          _ZN2at6native29vectorized_elementwise_kernelILi8EZNS0_50_GLOBAL__N__2680c7bb_12_PowKernel_cu_7dd49032_316822pow_scalar_tensor_implIdEEvRNS_18TensorIteratorBaseEN3c107complexIT_EEEUlNS7_IdEEE_St5arrayIPcLm2EEEEviT0_T1_,@"STO_CUDA_ENTRY STV_DEFAULT"
_ZN2at6native29vectorized_elementwise_kernelILi8EZNS0_50_GLOBAL__N__2680c7bb_12_PowKernel_cu_7dd49032_316822pow_scalar_tensor_implIdEEvRNS_18TensorIteratorBaseEN3c107complexIT_EEEUlNS7_IdEEE_St5arrayIPcLm2EEEEviT0_T1_:
.text._ZN2at6native29vectorized_elementwise_kernelILi8EZNS0_50_GLOBAL__N__2680c7bb_12_PowKernel_cu_7dd49032_316822pow_scalar_tensor_implIdEEvRNS_18TensorIteratorBaseEN3c107complexIT_EEEUlNS7_IdEEE_St5arrayIPcLm2EEEEviT0_T1_:
        /* <DEDUP_REMOVED lines=98> */
.L_x_55089:
[----:B------:R-:W-:Y:S05]  /*0620*/  BSYNC B0 ;  /* 0x0000000000007941 */ /* 0x000fea0003800000 */
.L_x_55088:
        /* <DEDUP_REMOVED lines=21> */
[----:B-----5:R-:W-:Y:S05]  /*0780*/  CALL.REL.NOINC `($_ZN2at6native29vectorized_elementwise_kernelILi8EZNS0_50_GLOBAL__N__2680c7bb_12_PowKernel_cu_7dd49032_316822pow_scalar_tensor_implIdEEvRNS_18TensorIteratorBaseEN3c107complexIT_EEEUlNS7_IdEEE_St5arrayIPcLm2EEEEviT0_T1_$__internal_trig_reduction_slowpathd) ;  /* 0x0000022400547944 */ /* 0x020fea0003c00000 */
[----:B------:R-:W-:Y:S05]  /*0790*/  BRA `(.L_x_55092) ;  /* 0x0000000000087947 */ /* 0x000fea0003800000 */
.L_x_55091:
[----:B------:R-:W-:Y:S01]  /*07a0*/  DMUL R36, RZ, R20 ;  /* 0x00000014ff247228 */ /* 0x000fe20000000000 */
[----:B------:R-:W-:-:S10]  /*07b0*/  IMAD.MOV.U32 R2, RZ, RZ, RZ ;  /* 0x000000ffff027224 */ /* 0x000fd400078e00ff */
.L_x_55092:
[----:B------:R-:W-:Y:S05]  /*07c0*/  BSYNC B2 ;  /* 0x0000000000027941 */ /* 0x000fea0003800000 */
.L_x_55090:
        /* <DEDUP_REMOVED lines=45> */
[----:B------:R-:W-:Y:S01]  /*0aa0*/  IMAD.MOV.U32 R0, RZ, RZ, R2 ;  /* 0x000000ffff007224 */ /* 0x000fe200078e0002 */
[----:B------:R-:W-:Y:S01]  /*0ab0*/  MOV R3, R37 ;  /* 0x0000002500037202 */ /* 0x000fe20000000f00 */
[----:B------:R-:W-:Y:S01]  /*0ac0*/  IMAD.MOV.U32 R2, RZ, RZ, R36 ;  /* 0x000000ffff027224 */ /* 0x000fe200078e0024 */
[----:B------:R-:W-:Y:S06]  /*0ad0*/  BRA `(.L_x_55095) ;  /* 0x0000000000087947 */ /* 0x000fec0003800000 */
.L_x_55094:
[----:B------:R-:W-:Y:S01]  /*0ae0*/  DMUL R2, RZ, R20 ;  /* 0x00000014ff027228 */ /* 0x000fe20000000000 */
[----:B------:R-:W-:-:S10]  /*0af0*/  IMAD.MOV.U32 R0, RZ, RZ, RZ ;  /* 0x000000ffff007224 */ /* 0x000fd400078e00ff */
.L_x_55095:
[----:B------:R-:W-:Y:S05]  /*0b00*/  BSYNC B2 ;  /* 0x0000000000027941 */ /* 0x000fea0003800000 */
.L_x_55093:
        /* <DEDUP_REMOVED lines=25> */
.L_x_55087:
        /* <DEDUP_REMOVED lines=62> */
.L_x_55098:
[----:B------:R-:W-:Y:S05]  /*1080*/  BSYNC B0 ;  /* 0x0000000000007941 */ /* 0x000fea0003800000 */
.L_x_55097:
        /* <DEDUP_REMOVED lines=23> */
.L_x_55100:
[----:B------:R-:W-:Y:S01]  /*1200*/  DMUL R36, RZ, R20 ;  /* 0x00000014ff247228 */ /* 0x000fe20000000000 */
[----:B------:R-:W-:-:S10]  /*1210*/  MOV R2, RZ ;  /* 0x000000ff00027202 */ /* 0x000fd40000000f00 */
.L_x_55101:
[----:B------:R-:W-:Y:S05]  /*1220*/  BSYNC B2 ;  /* 0x0000000000027941 */ /* 0x000fea0003800000 */
.L_x_55099:
        /* <DEDUP_REMOVED lines=49> */
.L_x_55103:
[----:B------:R-:W-:Y:S01]  /*1540*/  DMUL R2, RZ, R20 ;  /* 0x00000014ff027228 */ /* 0x000fe20000000000 */
[----:B------:R-:W-:-:S10]  /*1550*/  IMAD.MOV.U32 R0, RZ, RZ, RZ ;  /* 0x000000ffff007224 */ /* 0x000fd400078e00ff */
.L_x_55104:
[----:B------:R-:W-:Y:S05]  /*1560*/  BSYNC B2 ;  /* 0x0000000000027941 */ /* 0x000fea0003800000 */
.L_x_55102:
        /* <DEDUP_REMOVED lines=39> */
.L_x_55086:
        /* <DEDUP_REMOVED lines=11> */
.L_x_55105:
[----:B------:R-:W-:-:S10]  /*1890*/  DADD R32, R20, -R20 ;  /* 0x0000000014207229 */ /* 0x000fd40000000814 */
[----:B------:R-:W-:Y:S02]  /*18a0*/  IMAD.MOV.U32 R34, RZ, RZ, R32 ;  /* 0x000000ffff227224 */ /* 0x000fe400078e0020 */
[----:B------:R-:W-:Y:S01]  /*18b0*/  IMAD.MOV.U32 R35, RZ, RZ, R33 ;  /* 0x000000ffff237224 */ /* 0x000fe200078e0021 */
[----:B------:R-:W-:Y:S06]  /*18c0*/  BRA `(.L_x_55096) ;  /* 0x00000008008c7947 */ /* 0x000fec0003800000 */
.L_x_55085:
        /* <DEDUP_REMOVED lines=24> */
.L_x_55107:
[----:B------:R-:W-:Y:S01]  /*1a50*/  DMUL R36, RZ, R20 ;  /* 0x00000014ff247228 */ /* 0x000fe20000000000 */
[----:B------:R-:W-:-:S10]  /*1a60*/  IMAD.MOV.U32 R2, RZ, RZ, RZ ;  /* 0x000000ffff027224 */ /* 0x000fd400078e00ff */
.L_x_55108:
[----:B------:R-:W-:Y:S05]  /*1a70*/  BSYNC B2 ;  /* 0x0000000000027941 */ /* 0x000fea0003800000 */
.L_x_55106:
        /* <DEDUP_REMOVED lines=45> */
[----:B------:R-:W-:Y:S02]  /*1d50*/  IMAD.MOV.U32 R34, RZ, RZ, R36 ;  /* 0x000000ffff227224 */ /* 0x000fe400078e0024 */
[----:B------:R-:W-:Y:S01]  /*1d60*/  IMAD.MOV.U32 R35, RZ, RZ, R37 ;  /* 0x000000ffff237224 */ /* 0x000fe200078e0025 */
[----:B------:R-:W-:Y:S06]  /*1d70*/  BRA `(.L_x_55111) ;  /* 0x0000000000087947 */ /* 0x000fec0003800000 */
.L_x_55110:
[----:B------:R-:W-:Y:S01]  /*1d80*/  DMUL R34, RZ, R20 ;  /* 0x00000014ff227228 */ /* 0x000fe20000000000 */
[----:B------:R-:W-:-:S10]  /*1d90*/  MOV R2, RZ ;  /* 0x000000ff00027202 */ /* 0x000fd40000000f00 */
.L_x_55111:
[----:B------:R-:W-:Y:S05]  /*1da0*/  BSYNC B2 ;  /* 0x0000000000027941 */ /* 0x000fea0003800000 */
.L_x_55109:
        /* <DEDUP_REMOVED lines=24> */
.L_x_55084:
        /* <DEDUP_REMOVED lines=58> */
.L_x_55113:
[----:B------:R-:W-:Y:S05]  /*22d0*/  BSYNC B0 ;  /* 0x0000000000007941 */ /* 0x000fea0003800000 */
.L_x_55112:
[----:B------:R-:W-:Y:S02]  /*22e0*/  IMAD.MOV.U32 R34, RZ, RZ, R20 ;  /* 0x000000ffff227224 */ /* 0x000fe400078e0014 */
[----:B------:R-:W-:-:S07]  /*22f0*/  IMAD.MOV.U32 R35, RZ, RZ, R21 ;  /* 0x000000ffff237224 */ /* 0x000fce00078e0015 */
.L_x_55096:
[----:B------:R-:W-:Y:S05]  /*2300*/  BSYNC B1 ;  /* 0x0000000000017941 */ /* 0x000fea0003800000 */
.L_x_55083:
        /* <DEDUP_REMOVED lines=77> */
.L_x_55120:
[----:B------:R-:W-:Y:S05]  /*27e0*/  BSYNC B0 ;  /* 0x0000000000007941 */ /* 0x000fea0003800000 */
.L_x_55119:
        /* <DEDUP_REMOVED lines=21> */
[----:B------:R-:W-:Y:S05]  /*2940*/  CALL.REL.NOINC `($_ZN2at6native29vectorized_elementwise_kernelILi8EZNS0_50_GLOBAL__N__2680c7bb_12_PowKernel_cu_7dd49032_316822pow_scalar_tensor_implIdEEvRNS_18TensorIteratorBaseEN3c107complexIT_EEEUlNS7_IdEEE_St5arrayIPcLm2EEEEviT0_T1_$__internal_trig_reduction_slowpathd) ;  /* 0x0000020000e47944 */ /* 0x000fea0003c00000 */
[----:B------:R-:W-:Y:S02]  /*2950*/  IMAD.MOV.U32 R6, RZ, RZ, R36 ;  /* 0x000000ffff067224 */ /* 0x000fe400078e0024 */
[----:B------:R-:W-:Y:S01]  /*2960*/  IMAD.MOV.U32 R7, RZ, RZ, R37 ;  /* 0x000000ffff077224 */ /* 0x000fe200078e0025 */
[----:B------:R-:W-:Y:S06]  /*2970*/  BRA `(.L_x_55123) ;  /* 0x0000000000087947 */ /* 0x000fec0003800000 */
.L_x_55122:
[----:B------:R-:W-:Y:S01]  /*2980*/  DMUL R6, RZ, R20 ;  /* 0x00000014ff067228 */ /* 0x000fe20000000000 */
[----:B------:R-:W-:-:S10]  /*2990*/  IMAD.MOV.U32 R2, RZ, RZ, RZ ;  /* 0x000000ffff027224 */ /* 0x000fd400078e00ff */
.L_x_55123:
[----:B------:R-:W-:Y:S05]  /*29a0*/  BSYNC B2 ;  /* 0x0000000000027941 */ /* 0x000fea0003800000 */
.L_x_55121:
        /* <DEDUP_REMOVED lines=45> */
[----:B------:R-:W-:Y:S05]  /*2c80*/  BRA `(.L_x_55126) ;  /* 0x0000000000087947 */ /* 0x000fea0003800000 */
.L_x_55125:
[----:B------:R-:W-:Y:S01]  /*2c90*/  DMUL R36, RZ, R20 ;  /* 0x00000014ff247228 */ /* 0x000fe20000000000 */
[----:B------:R-:W-:-:S10]  /*2ca0*/  IMAD.MOV.U32 R2, RZ, RZ, RZ ;  /* 0x000000ffff027224 */ /* 0x000fd400078e00ff */
.L_x_55126:
[----:B------:R-:W-:Y:S05]  /*2cb0*/  BSYNC B2 ;  /* 0x0000000000027941 */ /* 0x000fea0003800000 */
.L_x_55124:
        /* <DEDUP_REMOVED lines=25> */
.L_x_55118:
        /* <DEDUP_REMOVED lines=62> */
.L_x_55129:
[----:B------:R-:W-:Y:S05]  /*3230*/  BSYNC B0 ;  /* 0x0000000000007941 */ /* 0x000fea0003800000 */
.L_x_55128:
        /* <DEDUP_REMOVED lines=25> */
.L_x_55131:
[----:B------:R-:W-:Y:S01]  /*33d0*/  DMUL R6, RZ, R20 ;  /* 0x00000014ff067228 */ /* 0x000fe20000000000 */
[----:B------:R-:W-:-:S10]  /*33e0*/  IMAD.MOV.U32 R2, RZ, RZ, RZ ;  /* 0x000000ffff027224 */ /* 0x000fd400078e00ff */
.L_x_55132:
[----:B------:R-:W-:Y:S05]  /*33f0*/  BSYNC B2 ;  /* 0x0000000000027941 */ /* 0x000fea0003800000 */
.L_x_55130:
        /* <DEDUP_REMOVED lines=46> */
.L_x_55134:
[----:B------:R-:W-:Y:S01]  /*36e0*/  DMUL R36, RZ, R20 ;  /* 0x00000014ff247228 */ /* 0x000fe20000000000 */
[----:B------:R-:W-:-:S10]  /*36f0*/  IMAD.MOV.U32 R2, RZ, RZ, RZ ;  /* 0x000000ffff027224 */ /* 0x000fd400078e00ff */
.L_x_55135:
[----:B------:R-:W-:Y:S05]  /*3700*/  BSYNC B2 ;  /* 0x0000000000027941 */ /* 0x000fea0003800000 */
.L_x_55133:
        /* <DEDUP_REMOVED lines=39> */
.L_x_55117:
        /* <DEDUP_REMOVED lines=11> */
.L_x_55136:
[----:B------:R-:W-:-:S10]  /*3a30*/  DADD R28, R20, -R20 ;  /* 0x00000000141c7229 */ /* 0x000fd40000000814 */
[----:B------:R-:W-:Y:S02]  /*3a40*/  IMAD.MOV.U32 R30, RZ, RZ, R28 ;  /* 0x000000ffff1e7224 */ /* 0x000fe400078e001c */
[----:B------:R-:W-:Y:S01]  /*3a50*/  IMAD.MOV.U32 R31, RZ, RZ, R29 ;  /* 0x000000ffff1f7224 */ /* 0x000fe200078e001d */
[----:B------:R-:W-:Y:S06]  /*3a60*/  BRA `(.L_x_55127) ;  /* 0x00000008008c7947 */ /* 0x000fec0003800000 */
.L_x_55116:
        /* <DEDUP_REMOVED lines=22> */
[----:B------:R-:W-:Y:S05]  /*3bd0*/  CALL.REL.NOINC `($_ZN2at6native29vectorized_elementwise_kernelILi8EZNS0_50_GLOBAL__N__2680c7bb_12_PowKernel_cu_7dd49032_316822pow_scalar_tensor_implIdEEvRNS_18TensorIteratorBaseEN3c107complexIT_EEEUlNS7_IdEEE_St5arrayIPcLm2EEEEviT0_T1_$__internal_trig_reduction_slowpathd) ;  /* 0x000001f000407944 */ /* 0x000fea0003c00000 */
[----:B------:R-:W-:Y:S05]  /*3be0*/  BRA `(.L_x_55139) ;  /* 0x0000000000087947 */ /* 0x000fea0003800000 */
.L_x_55138:
[----:B------:R-:W-:Y:S01]  /*3bf0*/  DMUL R36, RZ, R20 ;  /* 0x00000014ff247228 */ /* 0x000fe20000000000 */
[----:B------:R-:W-:-:S10]  /*3c00*/  IMAD.MOV.U32 R2, RZ, RZ, RZ ;  /* 0x000000ffff027224 */ /* 0x000fd400078e00ff */
.L_x_55139:
[----:B------:R-:W-:Y:S05]  /*3c10*/  BSYNC B2 ;  /* 0x0000000000027941 */ /* 0x000fea0003800000 */
.L_x_55137:
        /* <DEDUP_REMOVED lines=45> */
[----:B------:R-:W-:Y:S01]  /*3ef0*/  MOV R30, R36 ;  /* 0x00000024001e7202 */ /* 0x000fe20000000f00 */
[----:B------:R-:W-:Y:S01]  /*3f00*/  IMAD.MOV.U32 R31, RZ, RZ, R37 ;  /* 0x000000ffff1f7224 */ /* 0x000fe200078e0025 */
[----:B------:R-:W-:Y:S06]  /*3f10*/  BRA `(.L_x_55142) ;  /* 0x0000000000087947 */ /* 0x000fec0003800000 */
.L_x_55141:
[----:B------:R-:W-:Y:S01]  /*3f20*/  DMUL R30, RZ, R20 ;  /* 0x00000014ff1e7228 */ /* 0x000fe20000000000 */
[----:B------:R-:W-:-:S10]  /*3f30*/  IMAD.MOV.U32 R2, RZ, RZ, RZ ;  /* 0x000000ffff027224 */ /* 0x000fd400078e00ff */
.L_x_55142:
[----:B------:R-:W-:Y:S05]  /*3f40*/  BSYNC B2 ;  /* 0x0000000000027941 */ /* 0x000fea0003800000 */
.L_x_55140:
        /* <DEDUP_REMOVED lines=24> */
.L_x_55115:
        /* <DEDUP_REMOVED lines=58> */
.L_x_55144:
[----:B------:R-:W-:Y:S05]  /*4470*/  BSYNC B0 ;  /* 0x0000000000007941 */ /* 0x000fea0003800000 */
.L_x_55143:
[----:B------:R-:W-:Y:S01]  /*4480*/  IMAD.MOV.U32 R30, RZ, RZ, R20 ;  /* 0x000000ffff1e7224 */ /* 0x000fe200078e0014 */
[----:B------:R-:W-:-:S07]  /*4490*/  MOV R31, R21 ;  /* 0x00000015001f7202 */ /* 0x000fce0000000f00 */
.L_x_55127:
[----:B------:R-:W-:Y:S05]  /*44a0*/  BSYNC B1 ;  /* 0x0000000000017941 */ /* 0x000fea0003800000 */
.L_x_55114:
        /* <DEDUP_REMOVED lines=77> */
.L_x_55151:
[----:B------:R-:W-:Y:S05]  /*4980*/  BSYNC B0 ;  /* 0x0000000000007941 */ /* 0x000fea0003800000 */
.L_x_55150:
        /* <DEDUP_REMOVED lines=23> */
.L_x_55153:
[----:B------:R-:W-:Y:S01]  /*4b00*/  DMUL R36, RZ, R4 ;  /* 0x00000004ff247228 */ /* 0x000fe20000000000 */
[----:B------:R-:W-:-:S10]  /*4b10*/  IMAD.MOV.U32 R2, RZ, RZ, RZ ;  /* 0x000000ffff027224 */ /* 0x000fd400078e00ff */
.L_x_55154:
[----:B------:R-:W-:Y:S05]  /*4b20*/  BSYNC B2 ;  /* 0x0000000000027941 */ /* 0x000fea0003800000 */
.L_x_55152:
        /* <DEDUP_REMOVED lines=46> */
[----:B------:R-:W-:Y:S02]  /*4e10*/  IMAD.MOV.U32 R2, RZ, RZ, R36 ;  /* 0x000000ffff027224 */ /* 0x000fe400078e0024 */
[----:B------:R-:W-:Y:S01]  /*4e20*/  IMAD.MOV.U32 R3, RZ, RZ, R37 ;  /* 0x000000ffff037224 */ /* 0x000fe200078e0025 */
[----:B------:R-:W-:Y:S06]  /*4e30*/  BRA `(.L_x_55157) ;  /* 0x0000000000087947 */ /* 0x000fec0003800000 */
.L_x_55156:
[----:B------:R-:W-:Y:S01]  /*4e40*/  DMUL R2, RZ, R4 ;  /* 0x00000004ff027228 */ /* 0x000fe20000000000 */
[----:B------:R-:W-:-:S10]  /*4e50*/  IMAD.MOV.U32 R0, RZ, RZ, RZ ;  /* 0x000000ffff007224 */ /* 0x000fd400078e00ff */
.L_x_55157:
[----:B------:R-:W-:Y:S05]  /*4e60*/  BSYNC B2 ;  /* 0x0000000000027941 */ /* 0x000fea0003800000 */
.L_x_55155:
        /* <DEDUP_REMOVED lines=25> */
.L_x_55149:
        /* <DEDUP_REMOVED lines=62> */
.L_x_55160:
[----:B------:R-:W-:Y:S05]  /*53e0*/  BSYNC B0 ;  /* 0x0000000000007941 */ /* 0x000fea0003800000 */
.L_x_55159:
        /* <DEDUP_REMOVED lines=23> */
.L_x_55162:
[----:B------:R-:W-:Y:S01]  /*5560*/  DMUL R36, RZ, R4 ;  /* 0x00000004ff247228 */ /* 0x000fe20000000000 */
[----:B------:R-:W-:-:S10]  /*5570*/  IMAD.MOV.U32 R2, RZ, RZ, RZ ;  /* 0x000000ffff027224 */ /* 0x000fd400078e00ff */
.L_x_55163:
[----:B------:R-:W-:Y:S05]  /*5580*/  BSYNC B2 ;  /* 0x0000000000027941 */ /* 0x000fea0003800000 */
.L_x_55161:
        /* <DEDUP_REMOVED lines=49> */
.L_x_55165:
[----:B------:R-:W-:Y:S01]  /*58a0*/  DMUL R2, RZ, R4 ;  /* 0x00000004ff027228 */ /* 0x000fe20000000000 */
[----:B------:R-:W-:-:S10]  /*58b0*/  MOV R0, RZ ;  /* 0x000000ff00007202 */ /* 0x000fd40000000f00 */
.L_x_55166:
[----:B------:R-:W-:Y:S05]  /*58c0*/  BSYNC B2 ;  /* 0x0000000000027941 */ /* 0x000fea0003800000 */
.L_x_55164:
        /* <DEDUP_REMOVED lines=39> */
.L_x_55148:
        /* <DEDUP_REMOVED lines=11> */
.L_x_55167:
[----:B------:R-:W-:-:S10]  /*5bf0*/  DADD R24, R4, -R4 ;  /* 0x0000000004187229 */ /* 0x000fd40000000804 */
[----:B------:R-:W-:Y:S02]  /*5c00*/  IMAD.MOV.U32 R26, RZ, RZ, R24 ;  /* 0x000000ffff1a7224 */ /* 0x000fe400078e0018 */
[----:B------:R-:W-:Y:S01]  /*5c10*/  IMAD.MOV.U32 R27, RZ, RZ, R25 ;  /* 0x000000ffff1b7224 */ /* 0x000fe200078e0019 */
[----:B------:R-:W-:Y:S06]  /*5c20*/  BRA `(.L_x_55158) ;  /* 0x00000008008c7947 */ /* 0x000fec0003800000 */
.L_x_55147:
        /* <DEDUP_REMOVED lines=24> */
.L_x_55169:
[----:B------:R-:W-:Y:S01]  /*5db0*/  DMUL R36, RZ, R4 ;  /* 0x00000004ff247228 */ /* 0x000fe20000000000 */
[----:B------:R-:W-:-:S10]  /*5dc0*/  IMAD.MOV.U32 R2, RZ, RZ, RZ ;  /* 0x000000ffff027224 */ /* 0x000fd400078e00ff */
.L_x_55170:
[----:B------:R-:W-:Y:S05]  /*5dd0*/  BSYNC B2 ;  /* 0x0000000000027941 */ /* 0x000fea0003800000 */
.L_x_55168:
        /* <DEDUP_REMOVED lines=48> */
.L_x_55172:
[----:B------:R-:W-:Y:S01]  /*60e0*/  DMUL R26, RZ, R4 ;  /* 0x00000004ff1a7228 */ /* 0x000fe20000000000 */
[----:B------:R-:W-:-:S10]  /*60f0*/  IMAD.MOV.U32 R2, RZ, RZ, RZ ;  /* 0x000000ffff027224 */ /* 0x000fd400078e00ff */
.L_x_55173:
[----:B------:R-:W-:Y:S05]  /*6100*/  BSYNC B2 ;  /* 0x0000000000027941 */ /* 0x000fea0003800000 */
.L_x_55171:
        /* <DEDUP_REMOVED lines=24> */
.L_x_55146:
        /* <DEDUP_REMOVED lines=58> */
.L_x_55175:
[----:B------:R-:W-:Y:S05]  /*6630*/  BSYNC B0 ;  /* 0x0000000000007941 */ /* 0x000fea0003800000 */
.L_x_55174:
[----:B------:R-:W-:Y:S02]  /*6640*/  IMAD.MOV.U32 R26, RZ, RZ, R4 ;  /* 0x000000ffff1a7224 */ /* 0x000fe400078e0004 */
[----:B------:R-:W-:-:S07]  /*6650*/  IMAD.MOV.U32 R27, RZ, RZ, R5 ;  /* 0x000000ffff1b7224 */ /* 0x000fce00078e0005 */
.L_x_55158:
[----:B------:R-:W-:Y:S05]  /*6660*/  BSYNC B1 ;  /* 0x0000000000017941 */ /* 0x000fea0003800000 */
.L_x_55145:
        /* <DEDUP_REMOVED lines=77> */
.L_x_55182:
[----:B------:R-:W-:Y:S05]  /*6b40*/  BSYNC B0 ;  /* 0x0000000000007941 */ /* 0x000fea0003800000 */
.L_x_55181:
        /* <DEDUP_REMOVED lines=23> */
.L_x_55184:
[----:B------:R-:W-:Y:S01]  /*6cc0*/  DMUL R36, RZ, R4 ;  /* 0x00000004ff247228 */ /* 0x000fe20000000000 */
[----:B------:R-:W-:-:S10]  /*6cd0*/  IMAD.MOV.U32 R2, RZ, RZ, RZ ;  /* 0x000000ffff027224 */ /* 0x000fd400078e00ff */
.L_x_55185:
[----:B------:R-:W-:Y:S05]  /*6ce0*/  BSYNC B2 ;  /* 0x0000000000027941 */ /* 0x000fea0003800000 */
.L_x_55183:
        /* <DEDUP_REMOVED lines=46> */
[----:B------:R-:W-:Y:S02]  /*6fd0*/  IMAD.MOV.U32 R2, RZ, RZ, R36 ;  /* 0x000000ffff027224 */ /* 0x000fe400078e0024 */
[----:B------:R-:W-:Y:S01]  /*6fe0*/  IMAD.MOV.U32 R3, RZ, RZ, R37 ;  /* 0x000000ffff037224 */ /* 0x000fe200078e0025 */
[----:B------:R-:W-:Y:S06]  /*6ff0*/  BRA `(.L_x_55188) ;  /* 0x0000000000087947 */ /* 0x000fec0003800000 */
.L_x_55187:
[----:B------:R-:W-:Y:S01]  /*7000*/  DMUL R2, RZ, R4 ;  /* 0x00000004ff027228 */ /* 0x000fe20000000000 */
[----:B------:R-:W-:-:S10]  /*7010*/  IMAD.MOV.U32 R0, RZ, RZ, RZ ;  /* 0x000000ffff007224 */ /* 0x000fd400078e00ff */
.L_x_55188:
[----:B------:R-:W-:Y:S05]  /*7020*/  BSYNC B2 ;  /* 0x0000000000027941 */ /* 0x000fea0003800000 */
.L_x_55186:
        /* <DEDUP_REMOVED lines=25> */
.L_x_55180:
        /* <DEDUP_REMOVED lines=62> */
.L_x_55191:
[----:B------:R-:W-:Y:S05]  /*75a0*/  BSYNC B0 ;  /* 0x0000000000007941 */ /* 0x000fea0003800000 */
.L_x_55190:
        /* <DEDUP_REMOVED lines=21> */
[----:B------:R-:W-:Y:S05]  /*7700*/  CALL.REL.NOINC `($_ZN2at6native29vectorized_elementwise_kernelILi8EZNS0_50_GLOBAL__N__2680c7bb_12_PowKernel_cu_7dd49032_316822pow_scalar_tensor_implIdEEvRNS_18TensorIteratorBaseEN3c107complexIT_EEEUlNS7_IdEEE_St5arrayIPcLm2EEEEviT0_T1_$__internal_trig_reduction_slowpathd) ;  /* 0x000001b400747944 */ /* 0x000fea0003c00000 */
[----:B------:R-:W-:Y:S05]  /*7710*/  BRA `(.L_x_55194) ;  /* 0x0000000000087947 */ /* 0x000fea0003800000 */
.L_x_55193:
[----:B------:R-:W-:Y:S01]  /*7720*/  DMUL R36, RZ, R4 ;  /* 0x00000004ff247228 */ /* 0x000fe20000000000 */
[----:B------:R-:W-:-:S10]  /*7730*/  IMAD.MOV.U32 R2, RZ, RZ, RZ ;  /* 0x000000ffff027224 */ /* 0x000fd400078e00ff */
.L_x_55194:
[----:B------:R-:W-:Y:S05]  /*7740*/  BSYNC B2 ;  /* 0x0000000000027941 */ /* 0x000fea0003800000 */
.L_x_55192:
        /* <DEDUP_REMOVED lines=45> */
[----:B------:R-:W-:Y:S02]  /*7a20*/  IMAD.MOV.U32 R0, RZ, RZ, R2 ;  /* 0x000000ffff007224 */ /* 0x000fe400078e0002 */
[----:B------:R-:W-:Y:S02]  /*7a30*/  IMAD.MOV.U32 R2, RZ, RZ, R36 ;  /* 0x000000ffff027224 */ /* 0x000fe400078e0024 */
[----:B------:R-:W-:Y:S01]  /*7a40*/  IMAD.MOV.U32 R3, RZ, RZ, R37 ;  /* 0x000000ffff037224 */ /* 0x000fe200078e0025 */
[----:B------:R-:W-:Y:S06]  /*7a50*/  BRA `(.L_x_55197) ;  /* 0x0000000000087947 */ /* 0x000fec0003800000 */
.L_x_55196:
[----:B------:R-:W-:Y:S01]  /*7a60*/  DMUL R2, RZ, R4 ;  /* 0x00000004ff027228 */ /* 0x000fe20000000000 */
[----:B------:R-:W-:-:S10]  /*7a70*/  IMAD.MOV.U32 R0, RZ, RZ, RZ ;  /* 0x000000ffff007224 */ /* 0x000fd400078e00ff */
.L_x_55197:
[----:B------:R-:W-:Y:S05]  /*7a80*/  BSYNC B2 ;  /* 0x0000000000027941 */ /* 0x000fea0003800000 */
.L_x_55195:
        /* <DEDUP_REMOVED lines=39> */
.L_x_55179:
        /* <DEDUP_REMOVED lines=11> */
.L_x_55198:
[----:B------:R-:W-:-:S10]  /*7db0*/  DADD R20, R4, -R4 ;  /* 0x0000000004147229 */ /* 0x000fd40000000804 */
[----:B------:R-:W-:Y:S02]  /*7dc0*/  IMAD.MOV.U32 R22, RZ, RZ, R20 ;  /* 0x000000ffff167224 */ /* 0x000fe400078e0014 */
[----:B------:R-:W-:Y:S01]  /*7dd0*/  IMAD.MOV.U32 R23, RZ, RZ, R21 ;  /* 0x000000ffff177224 */ /* 0x000fe200078e0015 */
[----:B------:R-:W-:Y:S06]  /*7de0*/  BRA `(.L_x_55189) ;  /* 0x00000008008c7947 */ /* 0x000fec0003800000 */
.L_x_55178:
        /* <DEDUP_REMOVED lines=24> */
.L_x_55200:
[----:B------:R-:W-:Y:S01]  /*7f70*/  DMUL R36, RZ, R4 ;  /* 0x00000004ff247228 */ /* 0x000fe20000000000 */
[----:B------:R-:W-:-:S10]  /*7f80*/  IMAD.MOV.U32 R2, RZ, RZ, RZ ;  /* 0x000000ffff027224 */ /* 0x000fd400078e00ff */
.L_x_55201:
[----:B------:R-:W-:Y:S05]  /*7f90*/  BSYNC B2 ;  /* 0x0000000000027941 */ /* 0x000fea0003800000 */
.L_x_55199:
        /* <DEDUP_REMOVED lines=48> */
.L_x_55203:
[----:B------:R-:W-:Y:S01]  /*82a0*/  DMUL R22, RZ, R4 ;  /* 0x00000004ff167228 */ /* 0x000fe20000000000 */
[----:B------:R-:W-:-:S10]  /*82b0*/  IMAD.MOV.U32 R2, RZ, RZ, RZ ;  /* 0x000000ffff027224 */ /* 0x000fd400078e00ff */
.L_x_55204:
[----:B------:R-:W-:Y:S05]  /*82c0*/  BSYNC B2 ;  /* 0x0000000000027941 */ /* 0x000fea0003800000 */
.L_x_55202:
        /* <DEDUP_REMOVED lines=24> */
.L_x_55177:
        /* <DEDUP_REMOVED lines=58> */
.L_x_55206:
[----:B------:R-:W-:Y:S05]  /*87f0*/  BSYNC B0 ;  /* 0x0000000000007941 */ /* 0x000fea0003800000 */
.L_x_55205:
[----:B------:R-:W-:Y:S01]  /*8800*/  IMAD.MOV.U32 R22, RZ, RZ, R4 ;  /* 0x000000ffff167224 */ /* 0x000fe200078e0004 */
[----:B------:R-:W-:-:S07]  /*8810*/  MOV R23, R5 ;  /* 0x0000000500177202 */ /* 0x000fce0000000f00 */
.L_x_55189:
[----:B------:R-:W-:Y:S05]  /*8820*/  BSYNC B1 ;  /* 0x0000000000017941 */ /* 0x000fea0003800000 */
.L_x_55176:
        /* <DEDUP_REMOVED lines=77> */
.L_x_55213:
[----:B------:R-:W-:Y:S05]  /*8d00*/  BSYNC B0 ;  /* 0x0000000000007941 */ /* 0x000fea0003800000 */
.L_x_55212:
        /* <DEDUP_REMOVED lines=23> */
.L_x_55215:
[----:B------:R-:W-:Y:S01]  /*8e80*/  DMUL R36, RZ, R4 ;  /* 0x00000004ff247228 */ /* 0x000fe20000000000 */
[----:B------:R-:W-:-:S10]  /*8e90*/  IMAD.MOV.U32 R2, RZ, RZ, RZ ;  /* 0x000000ffff027224 */ /* 0x000fd400078e00ff */
.L_x_55216:
[----:B------:R-:W-:Y:S05]  /*8ea0*/  BSYNC B2 ;  /* 0x0000000000027941 */ /* 0x000fea0003800000 */
.L_x_55214:
        /* <DEDUP_REMOVED lines=49> */
.L_x_55218:
[----:B------:R-:W-:Y:S01]  /*91c0*/  DMUL R2, RZ, R4 ;  /* 0x00000004ff027228 */ /* 0x000fe20000000000 */
[----:B------:R-:W-:-:S10]  /*91d0*/  IMAD.MOV.U32 R0, RZ, RZ, RZ ;  /* 0x000000ffff007224 */ /* 0x000fd400078e00ff */
.L_x_55219:
[----:B------:R-:W-:Y:S05]  /*91e0*/  BSYNC B2 ;  /* 0x0000000000027941 */ /* 0x000fea0003800000 */
.L_x_55217:
        /* <DEDUP_REMOVED lines=25> */
.L_x_55211:
        /* <DEDUP_REMOVED lines=62> */
.L_x_55222:
[----:B------:R-:W-:Y:S05]  /*9760*/  BSYNC B0 ;  /* 0x0000000000007941 */ /* 0x000fea0003800000 */
.L_x_55221:
        /* <DEDUP_REMOVED lines=23> */
.L_x_55224:
[----:B------:R-:W-:Y:S01]  /*98e0*/  DMUL R36, RZ, R4 ;  /* 0x00000004ff247228 */ /* 0x000fe20000000000 */
[----:B------:R-:W-:-:S10]  /*98f0*/  IMAD.MOV.U32 R2, RZ, RZ, RZ ;  /* 0x000000ffff027224 */ /* 0x000fd400078e00ff */
.L_x_55225:
[----:B------:R-:W-:Y:S05]  /*9900*/  BSYNC B2 ;  /* 0x0000000000027941 */ /* 0x000fea0003800000 */
.L_x_55223:
        /* <DEDUP_REMOVED lines=49> */
.L_x_55227:
[----:B------:R-:W-:Y:S01]  /*9c20*/  DMUL R2, RZ, R4 ;  /* 0x00000004ff027228 */ /* 0x000fe20000000000 */
[----:B------:R-:W-:-:S10]  /*9c30*/  MOV R0, RZ ;  /* 0x000000ff00007202 */ /* 0x000fd40000000f00 */
.L_x_55228:
[----:B------:R-:W-:Y:S05]  /*9c40*/  BSYNC B2 ;  /* 0x0000000000027941 */ /* 0x000fea0003800000 */
.L_x_55226:
        /* <DEDUP_REMOVED lines=39> */
.L_x_55210:
        /* <DEDUP_REMOVED lines=11> */
.L_x_55229:
[----:B------:R-:W-:-:S10]  /*9f70*/  DADD R16, R4, -R4 ;  /* 0x0000000004107229 */ /* 0x000fd40000000804 */
[----:B------:R-:W-:Y:S02]  /*9f80*/  IMAD.MOV.U32 R18, RZ, RZ, R16 ;  /* 0x000000ffff127224 */ /* 0x000fe400078e0010 */
[----:B------:R-:W-:Y:S01]  /*9f90*/  IMAD.MOV.U32 R19, RZ, RZ, R17 ;  /* 0x000000ffff137224 */ /* 0x000fe200078e0011 */
[----:B------:R-:W-:Y:S06]  /*9fa0*/  BRA `(.L_x_55220) ;  /* 0x00000008008c7947 */ /* 0x000fec0003800000 */
.L_x_55209:
        /* <DEDUP_REMOVED lines=24> */
.L_x_55231:
[----:B------:R-:W-:Y:S01]  /*a130*/  DMUL R36, RZ, R4 ;  /* 0x00000004ff247228 */ /* 0x000fe20000000000 */
[----:B------:R-:W-:-:S10]  /*a140*/  IMAD.MOV.U32 R2, RZ, RZ, RZ ;  /* 0x000000ffff027224 */ /* 0x000fd400078e00ff */
.L_x_55232:
[----:B------:R-:W-:Y:S05]  /*a150*/  BSYNC B2 ;  /* 0x0000000000027941 */ /* 0x000fea0003800000 */
.L_x_55230:
        /* <DEDUP_REMOVED lines=48> */
.L_x_55234:
[----:B------:R-:W-:Y:S01]  /*a460*/  DMUL R18, RZ, R4 ;  /* 0x00000004ff127228 */ /* 0x000fe20000000000 */
[----:B------:R-:W-:-:S10]  /*a470*/  IMAD.MOV.U32 R2, RZ, RZ, RZ ;  /* 0x000000ffff027224 */ /* 0x000fd400078e00ff */
.L_x_55235:
[----:B------:R-:W-:Y:S05]  /*a480*/  BSYNC B2 ;  /* 0x0000000000027941 */ /* 0x000fea0003800000 */
.L_x_55233:
        /* <DEDUP_REMOVED lines=24> */
.L_x_55208:
        /* <DEDUP_REMOVED lines=58> */
.L_x_55237:
[----:B------:R-:W-:Y:S05]  /*a9b0*/  BSYNC B0 ;  /* 0x0000000000007941 */ /* 0x000fea0003800000 */
.L_x_55236:
[----:B------:R-:W-:Y:S02]  /*a9c0*/  IMAD.MOV.U32 R18, RZ, RZ, R4 ;  /* 0x000000ffff127224 */ /* 0x000fe400078e0004 */
[----:B------:R-:W-:-:S07]  /*a9d0*/  IMAD.MOV.U32 R19, RZ, RZ, R5 ;  /* 0x000000ffff137224 */ /* 0x000fce00078e0005 */
.L_x_55220:
[----:B------:R-:W-:Y:S05]  /*a9e0*/  BSYNC B1 ;  /* 0x0000000000017941 */ /* 0x000fea0003800000 */
.L_x_55207:
        /* <DEDUP_REMOVED lines=77> */
.L_x_55244:
[----:B------:R-:W-:Y:S05]  /*aec0*/  BSYNC B0 ;  /* 0x0000000000007941 */ /* 0x000fea0003800000 */
.L_x_55243:
        /* <DEDUP_REMOVED lines=26> */
.L_x_55246:
[----:B------:R-:W-:Y:S01]  /*b070*/  DMUL R2, RZ, R4 ;  /* 0x00000004ff027228 */ /* 0x000fe20000000000 */
[----:B------:R-:W-:-:S10]  /*b080*/  IMAD.MOV.U32 R8, RZ, RZ, RZ ;  /* 0x000000ffff087224 */ /* 0x000fd400078e00ff */
.L_x_55247:
[----:B------:R-:W-:Y:S05]  /*b090*/  BSYNC B2 ;  /* 0x0000000000027941 */ /* 0x000fea0003800000 */
.L_x_55245:
        /* <DEDUP_REMOVED lines=49> */
.L_x_55249:
[----:B------:R-:W-:Y:S01]  /*b3b0*/  DMUL R2, RZ, R4 ;  /* 0x00000004ff027228 */ /* 0x000fe20000000000 */
[----:B------:R-:W-:-:S10]  /*b3c0*/  IMAD.MOV.U32 R0, RZ, RZ, RZ ;  /* 0x000000ffff007224 */ /* 0x000fd400078e00ff */
.L_x_55250:
[----:B------:R-:W-:Y:S05]  /*b3d0*/  BSYNC B2 ;  /* 0x0000000000027941 */ /* 0x000fea0003800000 */
.L_x_55248:
        /* <DEDUP_REMOVED lines=25> */
.L_x_55242:
        /* <DEDUP_REMOVED lines=62> */
.L_x_55253:
[----:B------:R-:W-:Y:S05]  /*b950*/  BSYNC B0 ;  /* 0x0000000000007941 */ /* 0x000fea0003800000 */
.L_x_55252:
        /* <DEDUP_REMOVED lines=26> */
.L_x_55255:
[----:B------:R-:W-:Y:S01]  /*bb00*/  DMUL R2, RZ, R4 ;  /* 0x00000004ff027228 */ /* 0x000fe20000000000 */
[----:B------:R-:W-:-:S10]  /*bb10*/  MOV R8, RZ ;  /* 0x000000ff00087202 */ /* 0x000fd40000000f00 */
.L_x_55256:
[----:B------:R-:W-:Y:S05]  /*bb20*/  BSYNC B2 ;  /* 0x0000000000027941 */ /* 0x000fea0003800000 */
.L_x_55254:
        /* <DEDUP_REMOVED lines=45> */
[----:B------:R-:W-:Y:S01]  /*be00*/  IMAD.MOV.U32 R0, RZ, RZ, R2 ;  /* 0x000000ffff007224 */ /* 0x000fe200078e0002 */
[----:B------:R-:W-:Y:S01]  /*be10*/  MOV R2, R36 ;  /* 0x0000002400027202 */ /* 0x000fe20000000f00 */
[----:B------:R-:W-:Y:S01]  /*be20*/  IMAD.MOV.U32 R3, RZ, RZ, R37 ;  /* 0x000000ffff037224 */ /* 0x000fe200078e0025 */
[----:B------:R-:W-:Y:S06]  /*be30*/  BRA `(.L_x_55259) ;  /* 0x0000000000087947 */ /* 0x000fec0003800000 */
.L_x_55258:
[----:B------:R-:W-:Y:S01]  /*be40*/  DMUL R2, RZ, R4 ;  /* 0x00000004ff027228 */ /* 0x000fe20000000000 */
[----:B------:R-:W-:-:S10]  /*be50*/  IMAD.MOV.U32 R0, RZ, RZ, RZ ;  /* 0x000000ffff007224 */ /* 0x000fd400078e00ff */
.L_x_55259:
[----:B------:R-:W-:Y:S05]  /*be60*/  BSYNC B2 ;  /* 0x0000000000027941 */ /* 0x000fea0003800000 */
.L_x_55257:
        /* <DEDUP_REMOVED lines=39> */
.L_x_55241:
        /* <DEDUP_REMOVED lines=11> */
.L_x_55260:
[----:B------:R-:W-:-:S10]  /*c190*/  DADD R12, R4, -R4 ;  /* 0x00000000040c7229 */ /* 0x000fd40000000804 */
[----:B------:R-:W-:Y:S02]  /*c1a0*/  IMAD.MOV.U32 R14, RZ, RZ, R12 ;  /* 0x000000ffff0e7224 */ /* 0x000fe400078e000c */
[----:B------:R-:W-:Y:S01]  /*c1b0*/  IMAD.MOV.U32 R15, RZ, RZ, R13 ;  /* 0x000000ffff0f7224 */ /* 0x000fe200078e000d */
[----:B------:R-:W-:Y:S06]  /*c1c0*/  BRA `(.L_x_55251) ;  /* 0x0000000800987947 */ /* 0x000fec0003800000 */
.L_x_55240:
        /* <DEDUP_REMOVED lines=27> */
.L_x_55262:
[----:B------:R-:W-:Y:S01]  /*c380*/  DMUL R2, RZ, R4 ;  /* 0x00000004ff027228 */ /* 0x000fe20000000000 */
[----:B------:R-:W-:-:S10]  /*c390*/  IMAD.MOV.U32 R6, RZ, RZ, RZ ;  /* 0x000000ffff067224 */ /* 0x000fd400078e00ff */
.L_x_55263:
[----:B------:R-:W-:Y:S05]  /*c3a0*/  BSYNC B2 ;  /* 0x0000000000027941 */ /* 0x000fea0003800000 */
.L_x_55261:
        /* <DEDUP_REMOVED lines=46> */
[----:B------:R-:W-:Y:S01]  /*c690*/  IMAD.MOV.U32 R15, RZ, RZ, R37 ;  /* 0x000000ffff0f7224 */ /* 0x000fe200078e0025 */
[----:B------:R-:W-:Y:S06]  /*c6a0*/  BRA `(.L_x_55266) ;  /* 0x0000000000087947 */ /* 0x000fec0003800000 */
.L_x_55265:
[----:B------:R-:W-:Y:S01]  /*c6b0*/  DMUL R14, RZ, R4 ;  /* 0x00000004ff0e7228 */ /* 0x000fe20000000000 */
[----:B------:R-:W-:-:S10]  /*c6c0*/  IMAD.MOV.U32 R2, RZ, RZ, RZ ;  /* 0x000000ffff027224 */ /* 0x000fd400078e00ff */
.L_x_55266:
[----:B------:R-:W-:Y:S05]  /*c6d0*/  BSYNC B2 ;  /* 0x0000000000027941 */ /* 0x000fea0003800000 */
.L_x_55264:
        /* <DEDUP_REMOVED lines=24> */
.L_x_55239:
        /* <DEDUP_REMOVED lines=58> */
.L_x_55268:
[----:B------:R-:W-:Y:S05]  /*cc00*/  BSYNC B0 ;  /* 0x0000000000007941 */ /* 0x000fea0003800000 */
.L_x_55267:
[----:B------:R-:W-:Y:S01]  /*cc10*/  MOV R14, R4 ;  /* 0x00000004000e7202 */ /* 0x000fe20000000f00 */
[----:B------:R-:W-:-:S07]  /*cc20*/  IMAD.MOV.U32 R15, RZ, RZ, R5 ;  /* 0x000000ffff0f7224 */ /* 0x000fce00078e0005 */
.L_x_55251:
[----:B------:R-:W-:Y:S05]  /*cc30*/  BSYNC B1 ;  /* 0x0000000000017941 */ /* 0x000fea0003800000 */
.L_x_55238:
        /* <DEDUP_REMOVED lines=77> */
.L_x_55275:
[----:B------:R-:W-:Y:S05]  /*d110*/  BSYNC B0 ;  /* 0x0000000000007941 */ /* 0x000fea0003800000 */
.L_x_55274:
        /* <DEDUP_REMOVED lines=26> */
.L_x_55277:
[----:B------:R-:W-:Y:S01]  /*d2c0*/  DMUL R2, RZ, R4 ;  /* 0x00000004ff027228 */ /* 0x000fe20000000000 */
[----:B------:R-:W-:-:S10]  /*d2d0*/  IMAD.MOV.U32 R8, RZ, RZ, RZ ;  /* 0x000000ffff087224 */ /* 0x000fd400078e00ff */
.L_x_55278:
[----:B------:R-:W-:Y:S05]  /*d2e0*/  BSYNC B2 ;  /* 0x0000000000027941 */ /* 0x000fea0003800000 */
.L_x_55276:
        /* <DEDUP_REMOVED lines=49> */
.L_x_55280:
[----:B------:R-:W-:Y:S01]  /*d600*/  DMUL R2, RZ, R4 ;  /* 0x00000004ff027228 */ /* 0x000fe20000000000 */
[----:B------:R-:W-:-:S10]  /*d610*/  IMAD.MOV.U32 R0, RZ, RZ, RZ ;  /* 0x000000ffff007224 */ /* 0x000fd400078e00ff */
.L_x_55281:
[----:B------:R-:W-:Y:S05]  /*d620*/  BSYNC B2 ;  /* 0x0000000000027941 */ /* 0x000fea0003800000 */
.L_x_55279:
        /* <DEDUP_REMOVED lines=25> */
.L_x_55273:
        /* <DEDUP_REMOVED lines=62> */
.L_x_55284:
[----:B------:R-:W-:Y:S05]  /*dba0*/  BSYNC B0 ;  /* 0x0000000000007941 */ /* 0x000fea0003800000 */
.L_x_55283:
        /* <DEDUP_REMOVED lines=22> */
[----:B------:R-:W-:Y:S02]  /*dd10*/  IMAD.MOV.U32 R8, RZ, RZ, R2 ;  /* 0x000000ffff087224 */ /* 0x000fe400078e0002 */
[----:B------:R-:W-:Y:S02]  /*dd20*/  IMAD.MOV.U32 R2, RZ, RZ, R36 ;  /* 0x000000ffff027224 */ /* 0x000fe400078e0024 */
[----:B------:R-:W-:Y:S01]  /*dd30*/  IMAD.MOV.U32 R3, RZ, RZ, R37 ;  /* 0x000000ffff037224 */ /* 0x000fe200078e0025 */
[----:B------:R-:W-:Y:S06]  /*dd40*/  BRA `(.L_x_55287) ;  /* 0x0000000000087947 */ /* 0x000fec0003800000 */
.L_x_55286:
[----:B------:R-:W-:Y:S01]  /*dd50*/  DMUL R2, RZ, R4 ;  /* 0x00000004ff027228 */ /* 0x000fe20000000000 */
[----:B------:R-:W-:-:S10]  /*dd60*/  IMAD.MOV.U32 R8, RZ, RZ, RZ ;  /* 0x000000ffff087224 */ /* 0x000fd400078e00ff */
.L_x_55287:
[----:B------:R-:W-:Y:S05]  /*dd70*/  BSYNC B2 ;  /* 0x0000000000027941 */ /* 0x000fea0003800000 */
.L_x_55285:
        /* <DEDUP_REMOVED lines=49> */
.L_x_55289:
[----:B------:R-:W-:Y:S01]  /*e090*/  DMUL R2, RZ, R4 ;  /* 0x00000004ff027228 */ /* 0x000fe20000000000 */
[----:B------:R-:W-:-:S10]  /*e0a0*/  IMAD.MOV.U32 R0, RZ, RZ, RZ ;  /* 0x000000ffff007224 */ /* 0x000fd400078e00ff */
.L_x_55290:
[----:B------:R-:W-:Y:S05]  /*e0b0*/  BSYNC B2 ;  /* 0x0000000000027941 */ /* 0x000fea0003800000 */
.L_x_55288:
        /* <DEDUP_REMOVED lines=39> */
.L_x_55272:
        /* <DEDUP_REMOVED lines=11> */
.L_x_55291:
[----:B------:R-:W-:-:S10]  /*e3e0*/  DADD R8, R4, -R4 ;  /* 0x0000000004087229 */ /* 0x000fd40000000804 */
[----:B------:R-:W-:Y:S01]  /*e3f0*/  MOV R10, R8 ;  /* 0x00000008000a7202 */ /* 0x000fe20000000f00 */
[----:B------:R-:W-:Y:S01]  /*e400*/  IMAD.MOV.U32 R11, RZ, RZ, R9 ;  /* 0x000000ffff0b7224 */ /* 0x000fe200078e0009 */
[----:B------:R-:W-:Y:S06]  /*e410*/  BRA `(.L_x_55282) ;  /* 0x0000000800987947 */ /* 0x000fec0003800000 */
.L_x_55271:
        /* <DEDUP_REMOVED lines=27> */
.L_x_55293:
[----:B------:R-:W-:Y:S01]  /*e5d0*/  DMUL R2, RZ, R4 ;  /* 0x00000004ff027228 */ /* 0x000fe20000000000 */
[----:B------:R-:W-:-:S10]  /*e5e0*/  IMAD.MOV.U32 R6, RZ, RZ, RZ ;  /* 0x000000ffff067224 */ /* 0x000fd400078e00ff */
.L_x_55294:
[----:B------:R-:W-:Y:S05]  /*e5f0*/  BSYNC B2 ;  /* 0x0000000000027941 */ /* 0x000fea0003800000 */
.L_x_55292:
        /* <DEDUP_REMOVED lines=48> */
.L_x_55296:
[----:B------:R-:W-:Y:S01]  /*e900*/  DMUL R10, RZ, R4 ;  /* 0x00000004ff0a7228 */ /* 0x000fe20000000000 */
[----:B------:R-:W-:-:S10]  /*e910*/  MOV R2, RZ ;  /* 0x000000ff00027202 */ /* 0x000fd40000000f00 */
.L_x_55297:
[----:B------:R-:W-:Y:S05]  /*e920*/  BSYNC B2 ;  /* 0x0000000000027941 */ /* 0x000fea0003800000 */
.L_x_55295:
        /* <DEDUP_REMOVED lines=24> */
.L_x_55270:
        /* <DEDUP_REMOVED lines=58> */
.L_x_55299:
[----:B------:R-:W-:Y:S05]  /*ee50*/  BSYNC B0 ;  /* 0x0000000000007941 */ /* 0x000fea0003800000 */
.L_x_55298:
[----:B------:R-:W-:Y:S02]  /*ee60*/  IMAD.MOV.U32 R10, RZ, RZ, R4 ;  /* 0x000000ffff0a7224 */ /* 0x000fe400078e0004 */
[----:B------:R-:W-:-:S07]  /*ee70*/  IMAD.MOV.U32 R11, RZ, RZ, R5 ;  /* 0x000000ffff0b7224 */ /* 0x000fce00078e0005 */
.L_x_55282:
[----:B------:R-:W-:Y:S05]  /*ee80*/  BSYNC B1 ;  /* 0x0000000000017941 */ /* 0x000fea0003800000 */
.L_x_55269:
        /* <DEDUP_REMOVED lines=77> */
.L_x_55306:
[----:B------:R-:W-:Y:S05]  /*f360*/  BSYNC B0 ;  /* 0x0000000000007941 */ /* 0x000fea0003800000 */
.L_x_55305:
        /* <DEDUP_REMOVED lines=25> */
.L_x_55308:
[----:B------:R-:W-:Y:S01]  /*f500*/  DMUL R4, RZ, R44 ;  /* 0x0000002cff047228 */ /* 0x000fe20000000000 */
[----:B------:R-:W-:-:S10]  /*f510*/  IMAD.MOV.U32 R2, RZ, RZ, RZ ;  /* 0x000000ffff027224 */ /* 0x000fd400078e00ff */
.L_x_55309:
[----:B------:R-:W-:Y:S05]  /*f520*/  BSYNC B2 ;  /* 0x0000000000027941 */ /* 0x000fea0003800000 */
.L_x_55307:
        /* <DEDUP_REMOVED lines=49> */
.L_x_55311:
[----:B------:R-:W-:Y:S01]  /*f840*/  DMUL R2, RZ, R44 ;  /* 0x0000002cff027228 */ /* 0x000fe20000000000 */
[----:B------:R-:W-:-:S10]  /*f850*/  IMAD.MOV.U32 R0, RZ, RZ, RZ ;  /* 0x000000ffff007224 */ /* 0x000fd400078e00ff */
.L_x_55312:
[----:B------:R-:W-:Y:S05]  /*f860*/  BSYNC B2 ;  /* 0x0000000000027941 */ /* 0x000fea0003800000 */
.L_x_55310:
        /* <DEDUP_REMOVED lines=25> */
.L_x_55304:
        /* <DEDUP_REMOVED lines=62> */
.L_x_55315:
[----:B------:R-:W-:Y:S05]  /*fde0*/  BSYNC B0 ;  /* 0x0000000000007941 */ /* 0x000fea0003800000 */
.L_x_55314:
        /* <DEDUP_REMOVED lines=25> */
.L_x_55317:
[----:B------:R-:W-:Y:S01]  /*ff80*/  DMUL R6, RZ, R44 ;  /* 0x0000002cff067228 */ /* 0x000fe20000000000 */
[----:B------:R-:W-:-:S10]  /*ff90*/  MOV R2, RZ ;  /* 0x000000ff00027202 */ /* 0x000fd40000000f00 */
.L_x_55318:
[----:B------:R-:W-:Y:S05]  /*ffa0*/  BSYNC B2 ;  /* 0x0000000000027941 */ /* 0x000fea0003800000 */
.L_x_55316:
        /* <DEDUP_REMOVED lines=49> */
.L_x_55320:
[----:B------:R-:W-:Y:S01]  /*102c0*/  DMUL R2, RZ, R44 ;  /* 0x0000002cff027228 */ /* 0x000fe20000000000 */
[----:B------:R-:W-:-:S10]  /*102d0*/  IMAD.MOV.U32 R0, RZ, RZ, RZ ;  /* 0x000000ffff007224 */ /* 0x000fd400078e00ff */
.L_x_55321:
[----:B------:R-:W-:Y:S05]  /*102e0*/  BSYNC B2 ;  /* 0x0000000000027941 */ /* 0x000fea0003800000 */
.L_x_55319:
        /* <DEDUP_REMOVED lines=39> */
.L_x_55303:
        /* <DEDUP_REMOVED lines=11> */
.L_x_55322:
[----:B------:R-:W-:-:S10]  /*10610*/  DADD R4, R44, -R44 ;  /* 0x000000002c047229 */ /* 0x000fd4000000082c */
[----:B------:R-:W-:Y:S02]  /*10620*/  IMAD.MOV.U32 R6, RZ, RZ, R4 ;  /* 0x000000ffff067224 */ /* 0x000fe400078e0004 */
[----:B------:R-:W-:Y:S01]  /*10630*/  IMAD.MOV.U32 R7, RZ, RZ, R5 ;  /* 0x000000ffff077224 */ /* 0x000fe200078e0005 */
[----:B------:R-:W-:Y:S06]  /*10640*/  BRA `(.L_x_55313) ;  /* 0x0000000800987947 */ /* 0x000fec0003800000 */
.L_x_55302:
        /* <DEDUP_REMOVED lines=27> */
.L_x_55324:
[----:B------:R-:W-:Y:S01]  /*10800*/  DMUL R2, RZ, R44 ;  /* 0x0000002cff027228 */ /* 0x000fe20000000000 */
[----:B------:R-:W-:-:S10]  /*10810*/  IMAD.MOV.U32 R4, RZ, RZ, RZ ;  /* 0x000000ffff047224 */ /* 0x000fd400078e00ff */
.L_x_55325:
[----:B------:R-:W-:Y:S05]  /*10820*/  BSYNC B2 ;  /* 0x0000000000027941 */ /* 0x000fea0003800000 */
.L_x_55323:
        /* <DEDUP_REMOVED lines=48> */
.L_x_55327:
[----:B------:R-:W-:Y:S01]  /*10b30*/  DMUL R6, RZ, R44 ;  /* 0x0000002cff067228 */ /* 0x000fe20000000000 */
[----:B------:R-:W-:-:S10]  /*10b40*/  IMAD.MOV.U32 R2, RZ, RZ, RZ ;  /* 0x000000ffff027224 */ /* 0x000fd400078e00ff */
.L_x_55328:
[----:B------:R-:W-:Y:S05]  /*10b50*/  BSYNC B2 ;  /* 0x0000000000027941 */ /* 0x000fea0003800000 */
.L_x_55326:
        /* <DEDUP_REMOVED lines=24> */
.L_x_55301:
        /* <DEDUP_REMOVED lines=58> */
.L_x_55330:
[----:B------:R-:W-:Y:S05]  /*11080*/  BSYNC B0 ;  /* 0x0000000000007941 */ /* 0x000fea0003800000 */
.L_x_55329:
[----:B------:R-:W-:Y:S01]  /*11090*/  MOV R6, R44 ;  /* 0x0000002c00067202 */ /* 0x000fe20000000f00 */
[----:B------:R-:W-:-:S07]  /*110a0*/  IMAD.MOV.U32 R7, RZ, RZ, R45 ;  /* 0x000000ffff077224 */ /* 0x000fce00078e002d */
.L_x_55313:
[----:B------:R-:W-:Y:S05]  /*110b0*/  BSYNC B1 ;  /* 0x0000000000017941 */ /* 0x000fea0003800000 */
.L_x_55300:
        /* <DEDUP_REMOVED lines=12> */
.L_x_55082:
        /* <DEDUP_REMOVED lines=147> */
.L_x_55338:
[----:B------:R-:W-:Y:S05]  /*11ab0*/  BSYNC B0 ;  /* 0x0000000000007941 */ /* 0x000fea0003800000 */
.L_x_55337:
        /* <DEDUP_REMOVED lines=23> */
.L_x_55340:
[----:B------:R-:W-:Y:S01]  /*11c30*/  DMUL R36, RZ, R16 ;  /* 0x00000010ff247228 */ /* 0x000fe20000000000 */
[----:B------:R-:W-:-:S10]  /*11c40*/  IMAD.MOV.U32 R2, RZ, RZ, RZ ;  /* 0x000000ffff027224 */ /* 0x000fd400078e00ff */
.L_x_55341:
[----:B------:R-:W-:Y:S05]  /*11c50*/  BSYNC B2 ;  /* 0x0000000000027941 */ /* 0x000fea0003800000 */
.L_x_55339:
        /* <DEDUP_REMOVED lines=49> */
.L_x_55343:
[----:B------:R-:W-:Y:S01]  /*11f70*/  DMUL R2, RZ, R16 ;  /* 0x00000010ff027228 */ /* 0x000fe20000000000 */
[----:B------:R-:W-:-:S10]  /*11f80*/  IMAD.MOV.U32 R0, RZ, RZ, RZ ;  /* 0x000000ffff007224 */ /* 0x000fd400078e00ff */
.L_x_55344:
[----:B------:R-:W-:Y:S05]  /*11f90*/  BSYNC B2 ;  /* 0x0000000000027941 */ /* 0x000fea0003800000 */
.L_x_55342:
        /* <DEDUP_REMOVED lines=25> */
.L_x_55336:
        /* <DEDUP_REMOVED lines=63> */
.L_x_55346:
[----:B------:R-:W-:Y:S05]  /*12520*/  BSYNC B0 ;  /* 0x0000000000007941 */ /* 0x000fea0003800000 */
.L_x_55345:
        /* <DEDUP_REMOVED lines=23> */
.L_x_55348:
[----:B------:R-:W-:Y:S01]  /*126a0*/  DMUL R36, RZ, R16 ;  /* 0x00000010ff247228 */ /* 0x000fe20000000000 */
[----:B------:R-:W-:-:S10]  /*126b0*/  IMAD.MOV.U32 R2, RZ, RZ, RZ ;  /* 0x000000ffff027224 */ /* 0x000fd400078e00ff */
.L_x_55349:
[----:B------:R-:W-:Y:S05]  /*126c0*/  BSYNC B2 ;  /* 0x0000000000027941 */ /* 0x000fea0003800000 */
.L_x_55347:
        /* <DEDUP_REMOVED lines=49> */
.L_x_55351:
[----:B------:R-:W-:Y:S01]  /*129e0*/  DMUL R2, RZ, R16 ;  /* 0x00000010ff027228 */ /* 0x000fe20000000000 */
[----:B------:R-:W-:-:S10]  /*129f0*/  IMAD.MOV.U32 R0, RZ, RZ, RZ ;  /* 0x000000ffff007224 */ /* 0x000fd400078e00ff */
.L_x_55352:
[----:B------:R-:W-:Y:S05]  /*12a00*/  BSYNC B2 ;  /* 0x0000000000027941 */ /* 0x000fea0003800000 */
.L_x_55350:
        /* <DEDUP_REMOVED lines=39> */
.L_x_55335:
        /* <DEDUP_REMOVED lines=11> */
.L_x_55353:
[----:B------:R-:W-:-:S10]  /*12d30*/  DADD R28, R16, -R16 ;  /* 0x00000000101c7229 */ /* 0x000fd40000000810 */
[----:B------:R-:W-:Y:S02]  /*12d40*/  IMAD.MOV.U32 R30, RZ, RZ, R28 ;  /* 0x000000ffff1e7224 */ /* 0x000fe400078e001c */
[----:B------:R-:W-:Y:S01]  /*12d50*/  IMAD.MOV.U32 R31, RZ, RZ, R29 ;  /* 0x000000ffff1f7224 */ /* 0x000fe200078e001d */
[----:B------:R-:W-:Y:S06]  /*12d60*/  BRA `(.L_x_55332) ;  /* 0x0000000800907947 */ /* 0x000fec0003800000 */
.L_x_55334:
        /* <DEDUP_REMOVED lines=24> */
.L_x_55355:
[----:B------:R-:W-:Y:S01]  /*12ef0*/  DMUL R36, RZ, R16 ;  /* 0x00000010ff247228 */ /* 0x000fe20000000000 */
[----:B------:R-:W-:-:S10]  /*12f00*/  MOV R2, RZ ;  /* 0x000000ff00027202 */ /* 0x000fd40000000f00 */
.L_x_55356:
[----:B------:R-:W-:Y:S05]  /*12f10*/  BSYNC B2 ;  /* 0x0000000000027941 */ /* 0x000fea0003800000 */
.L_x_55354:
        /* <DEDUP_REMOVED lines=47> */
[----:B------:R-:W-:Y:S06]  /*13210*/  BRA `(.L_x_55359) ;  /* 0x0000000000087947 */ /* 0x000fec0003800000 */
.L_x_55358:
[----:B------:R-:W-:Y:S01]  /*13220*/  DMUL R30, RZ, R16 ;  /* 0x00000010ff1e7228 */ /* 0x000fe20000000000 */
[----:B------:R-:W-:-:S10]  /*13230*/  IMAD.MOV.U32 R2, RZ, RZ, RZ ;  /* 0x000000ffff027224 */ /* 0x000fd400078e00ff */
.L_x_55359:
[----:B------:R-:W-:Y:S05]  /*13240*/  BSYNC B2 ;  /* 0x0000000000027941 */ /* 0x000fea0003800000 */
.L_x_55357:
        /* <DEDUP_REMOVED lines=24> */
.L_x_55333:
        /* <DEDUP_REMOVED lines=59> */
.L_x_55361:
[----:B------:R-:W-:Y:S05]  /*13780*/  BSYNC B0 ;  /* 0x0000000000007941 */ /* 0x000fea0003800000 */
.L_x_55360:
[----:B------:R-:W-:Y:S01]  /*13790*/  IMAD.MOV.U32 R30, RZ, RZ, R16 ;  /* 0x000000ffff1e7224 */ /* 0x000fe200078e0010 */
[----:B------:R-:W-:-:S07]  /*137a0*/  MOV R31, R17 ;  /* 0x00000011001f7202 */ /* 0x000fce0000000f00 */
.L_x_55332:
[----:B------:R-:W-:Y:S05]  /*137b0*/  BSYNC B1 ;  /* 0x0000000000017941 */ /* 0x000fea0003800000 */
.L_x_55331:
        /* <DEDUP_REMOVED lines=83> */
.L_x_55369:
[----:B------:R-:W-:Y:S05]  /*13cf0*/  BSYNC B0 ;  /* 0x0000000000007941 */ /* 0x000fea0003800000 */
.L_x_55368:
        /* <DEDUP_REMOVED lines=25> */
.L_x_55371:
[----:B------:R-:W-:Y:S01]  /*13e90*/  DMUL R6, RZ, R16 ;  /* 0x00000010ff067228 */ /* 0x000fe20000000000 */
[----:B------:R-:W-:-:S10]  /*13ea0*/  IMAD.MOV.U32 R2, RZ, RZ, RZ ;  /* 0x000000ffff027224 */ /* 0x000fd400078e00ff */
.L_x_55372:
[----:B------:R-:W-:Y:S05]  /*13eb0*/  BSYNC B2 ;  /* 0x0000000000027941 */ /* 0x000fea0003800000 */
.L_x_55370:
        /* <DEDUP_REMOVED lines=46> */
.L_x_55374:
[----:B------:R-:W-:Y:S01]  /*141a0*/  DMUL R36, RZ, R16 ;  /* 0x00000010ff247228 */ /* 0x000fe20000000000 */
[----:B------:R-:W-:-:S10]  /*141b0*/  MOV R2, RZ ;  /* 0x000000ff00027202 */ /* 0x000fd40000000f00 */
.L_x_55375:
[----:B------:R-:W-:Y:S05]  /*141c0*/  BSYNC B2 ;  /* 0x0000000000027941 */ /* 0x000fea0003800000 */
.L_x_55373:
        /* <DEDUP_REMOVED lines=25> */
.L_x_55367:
        /* <DEDUP_REMOVED lines=63> */
.L_x_55377:
[----:B------:R-:W-:Y:S05]  /*14750*/  BSYNC B0 ;  /* 0x0000000000007941 */ /* 0x000fea0003800000 */
.L_x_55376:
        /* <DEDUP_REMOVED lines=25> */
.L_x_55379:
[----:B------:R-:W-:Y:S01]  /*148f0*/  DMUL R6, RZ, R16 ;  /* 0x00000010ff067228 */ /* 0x000fe20000000000 */
[----:B------:R-:W-:-:S10]  /*14900*/  IMAD.MOV.U32 R2, RZ, RZ, RZ ;  /* 0x000000ffff027224 */ /* 0x000fd400078e00ff */
.L_x_55380:
[----:B------:R-:W-:Y:S05]  /*14910*/  BSYNC B2 ;  /* 0x0000000000027941 */ /* 0x000fea0003800000 */
.L_x_55378:
        /* <DEDUP_REMOVED lines=46> */
.L_x_55382:
[----:B------:R-:W-:Y:S01]  /*14c00*/  DMUL R36, RZ, R16 ;  /* 0x00000010ff247228 */ /* 0x000fe20000000000 */
[----:B------:R-:W-:-:S10]  /*14c10*/  IMAD.MOV.U32 R2, RZ, RZ, RZ ;  /* 0x000000ffff027224 */ /* 0x000fd400078e00ff */
.L_x_55383:
[----:B------:R-:W-:Y:S05]  /*14c20*/  BSYNC B2 ;  /* 0x0000000000027941 */ /* 0x000fea0003800000 */
.L_x_55381:
        /* <DEDUP_REMOVED lines=39> */
.L_x_55366:
        /* <DEDUP_REMOVED lines=11> */
.L_x_55384:
[----:B------:R-:W-:-:S10]  /*14f50*/  DADD R32, R16, -R16 ;  /* 0x0000000010207229 */ /* 0x000fd40000000810 */
[----:B------:R-:W-:Y:S02]  /*14f60*/  IMAD.MOV.U32 R34, RZ, RZ, R32 ;  /* 0x000000ffff227224 */ /* 0x000fe400078e0020 */
[----:B------:R-:W-:Y:S01]  /*14f70*/  IMAD.MOV.U32 R35, RZ, RZ, R33 ;  /* 0x000000ffff237224 */ /* 0x000fe200078e0021 */
[----:B------:R-:W-:Y:S06]  /*14f80*/  BRA `(.L_x_55363) ;  /* 0x0000000800987947 */ /* 0x000fec0003800000 */
.L_x_55365:
        /* <DEDUP_REMOVED lines=26> */
.L_x_55386:
[----:B------:R-:W-:Y:S01]  /*15130*/  DMUL R32, RZ, R16 ;  /* 0x00000010ff207228 */ /* 0x000fe20000000000 */
[----:B------:R-:W-:-:S10]  /*15140*/  MOV R2, RZ ;  /* 0x000000ff00027202 */ /* 0x000fd40000000f00 */
.L_x_55387:
[----:B------:R-:W-:Y:S05]  /*15150*/  BSYNC B2 ;  /* 0x0000000000027941 */ /* 0x000fea0003800000 */
.L_x_55385:
        /* <DEDUP_REMOVED lines=48> */
.L_x_55389:
[----:B------:R-:W-:Y:S01]  /*15460*/  DMUL R34, RZ, R16 ;  /* 0x00000010ff227228 */ /* 0x000fe20000000000 */
[----:B------:R-:W-:-:S10]  /*15470*/  IMAD.MOV.U32 R2, RZ, RZ, RZ ;  /* 0x000000ffff027224 */ /* 0x000fd400078e00ff */
.L_x_55390:
[----:B------:R-:W-:Y:S05]  /*15480*/  BSYNC B2 ;  /* 0x0000000000027941 */ /* 0x000fea0003800000 */
.L_x_55388:
        /* <DEDUP_REMOVED lines=24> */
.L_x_55364:
        /* <DEDUP_REMOVED lines=59> */
.L_x_55392:
[----:B------:R-:W-:Y:S05]  /*159c0*/  BSYNC B0 ;  /* 0x0000000000007941 */ /* 0x000fea0003800000 */
.L_x_55391:
[----:B------:R-:W-:Y:S01]  /*159d0*/  IMAD.MOV.U32 R34, RZ, RZ, R16 ;  /* 0x000000ffff227224 */ /* 0x000fe200078e0010 */
[----:B------:R-:W-:-:S07]  /*159e0*/  MOV R35, R17 ;  /* 0x0000001100237202 */ /* 0x000fce0000000f00 */
.L_x_55363:
[----:B------:R-:W-:Y:S05]  /*159f0*/  BSYNC B1 ;  /* 0x0000000000017941 */ /* 0x000fea0003800000 */
.L_x_55362:
        /* <DEDUP_REMOVED lines=84> */
.L_x_55400:
[----:B------:R-:W-:Y:S05]  /*15f40*/  BSYNC B0 ;  /* 0x0000000000007941 */ /* 0x000fea0003800000 */
.L_x_55399:
        /* <DEDUP_REMOVED lines=23> */
.L_x_55402:
[----:B------:R-:W-:Y:S01]  /*160c0*/  DMUL R36, RZ, R4 ;  /* 0x00000004ff247228 */ /* 0x000fe20000000000 */
[----:B------:R-:W-:-:S10]  /*160d0*/  IMAD.MOV.U32 R2, RZ, RZ, RZ ;  /* 0x000000ffff027224 */ /* 0x000fd400078e00ff */
.L_x_55403:
[----:B------:R-:W-:Y:S05]  /*160e0*/  BSYNC B2 ;  /* 0x0000000000027941 */ /* 0x000fea0003800000 */
.L_x_55401:
        /* <DEDUP_REMOVED lines=49> */
.L_x_55405:
[----:B------:R-:W-:Y:S01]  /*16400*/  DMUL R2, RZ, R4 ;  /* 0x00000004ff027228 */ /* 0x000fe20000000000 */
[----:B------:R-:W-:-:S10]  /*16410*/  IMAD.MOV.U32 R0, RZ, RZ, RZ ;  /* 0x000000ffff007224 */ /* 0x000fd400078e00ff */
.L_x_55406:
[----:B------:R-:W-:Y:S05]  /*16420*/  BSYNC B2 ;  /* 0x0000000000027941 */ /* 0x000fea0003800000 */
.L_x_55404:
        /* <DEDUP_REMOVED lines=25> */
.L_x_55398:
        /* <DEDUP_REMOVED lines=63> */
.L_x_55408:
[----:B------:R-:W-:Y:S05]  /*169b0*/  BSYNC B0 ;  /* 0x0000000000007941 */ /* 0x000fea0003800000 */
.L_x_55407:
        /* <DEDUP_REMOVED lines=23> */
.L_x_55410:
[----:B------:R-:W-:Y:S01]  /*16b30*/  DMUL R36, RZ, R4 ;  /* 0x00000004ff247228 */ /* 0x000fe20000000000 */
[----:B------:R-:W-:-:S10]  /*16b40*/  IMAD.MOV.U32 R2, RZ, RZ, RZ ;  /* 0x000000ffff027224 */ /* 0x000fd400078e00ff */
.L_x_55411:
[----:B------:R-:W-:Y:S05]  /*16b50*/  BSYNC B2 ;  /* 0x0000000000027941 */ /* 0x000fea0003800000 */
.L_x_55409:
        /* <DEDUP_REMOVED lines=49> */
.L_x_55413:
[----:B------:R-:W-:Y:S01]  /*16e70*/  DMUL R2, RZ, R4 ;  /* 0x00000004ff027228 */ /* 0x000fe20000000000 */
[----:B------:R-:W-:-:S10]  /*16e80*/  IMAD.MOV.U32 R0, RZ, RZ, RZ ;  /* 0x000000ffff007224 */ /* 0x000fd400078e00ff */
.L_x_55414:
[----:B------:R-:W-:Y:S05]  /*16e90*/  BSYNC B2 ;  /* 0x0000000000027941 */ /* 0x000fea0003800000 */
.L_x_55412:
        /* <DEDUP_REMOVED lines=39> */
.L_x_55397:
        /* <DEDUP_REMOVED lines=11> */
.L_x_55415:
[----:B------:R-:W-:-:S10]  /*171c0*/  DADD R20, R4, -R4 ;  /* 0x0000000004147229 */ /* 0x000fd40000000804 */
[----:B------:R-:W-:Y:S02]  /*171d0*/  IMAD.MOV.U32 R22, RZ, RZ, R20 ;  /* 0x000000ffff167224 */ /* 0x000fe400078e0014 */
[----:B------:R-:W-:Y:S01]  /*171e0*/  IMAD.MOV.U32 R23, RZ, RZ, R21 ;  /* 0x000000ffff177224 */ /* 0x000fe200078e0015 */
[----:B------:R-:W-:Y:S06]  /*171f0*/  BRA `(.L_x_55394) ;  /* 0x0000000800907947 */ /* 0x000fec0003800000 */
.L_x_55396:
        /* <DEDUP_REMOVED lines=24> */
.L_x_55417:
[----:B------:R-:W-:Y:S01]  /*17380*/  DMUL R36, RZ, R4 ;  /* 0x00000004ff247228 */ /* 0x000fe20000000000 */
[----:B------:R-:W-:-:S10]  /*17390*/  MOV R2, RZ ;  /* 0x000000ff00027202 */ /* 0x000fd40000000f00 */
.L_x_55418:
[----:B------:R-:W-:Y:S05]  /*173a0*/  BSYNC B2 ;  /* 0x0000000000027941 */ /* 0x000fea0003800000 */
.L_x_55416:
        /* <DEDUP_REMOVED lines=48> */
.L_x_55420:
[----:B------:R-:W-:Y:S01]  /*176b0*/  DMUL R22, RZ, R4 ;  /* 0x00000004ff167228 */ /* 0x000fe20000000000 */
[----:B------:R-:W-:-:S10]  /*176c0*/  IMAD.MOV.U32 R2, RZ, RZ, RZ ;  /* 0x000000ffff027224 */ /* 0x000fd400078e00ff */
.L_x_55421:
[----:B------:R-:W-:Y:S05]  /*176d0*/  BSYNC B2 ;  /* 0x0000000000027941 */ /* 0x000fea0003800000 */
.L_x_55419:
        /* <DEDUP_REMOVED lines=24> */
.L_x_55395:
        /* <DEDUP_REMOVED lines=59> */
.L_x_55423:
[----:B------:R-:W-:Y:S05]  /*17c10*/  BSYNC B0 ;  /* 0x0000000000007941 */ /* 0x000fea0003800000 */
.L_x_55422:
[----:B------:R-:W-:Y:S01]  /*17c20*/  IMAD.MOV.U32 R22, RZ, RZ, R4 ;  /* 0x000000ffff167224 */ /* 0x000fe200078e0004 */
[----:B------:R-:W-:-:S07]  /*17c30*/  MOV R23, R5 ;  /* 0x0000000500177202 */ /* 0x000fce0000000f00 */
.L_x_55394:
[----:B------:R-:W-:Y:S05]  /*17c40*/  BSYNC B1 ;  /* 0x0000000000017941 */ /* 0x000fea0003800000 */
.L_x_55393:
        /* <DEDUP_REMOVED lines=82> */
.L_x_55431:
[----:B------:R-:W-:Y:S05]  /*18170*/  BSYNC B0 ;  /* 0x0000000000007941 */ /* 0x000fea0003800000 */
.L_x_55430:
        /* <DEDUP_REMOVED lines=23> */
.L_x_55433:
[----:B------:R-:W-:Y:S01]  /*182f0*/  DMUL R36, RZ, R4 ;  /* 0x00000004ff247228 */ /* 0x000fe20000000000 */
[----:B------:R-:W-:-:S10]  /*18300*/  IMAD.MOV.U32 R2, RZ, RZ, RZ ;  /* 0x000000ffff027224 */ /* 0x000fd400078e00ff */
.L_x_55434:
[----:B------:R-:W-:Y:S05]  /*18310*/  BSYNC B2 ;  /* 0x0000000000027941 */ /* 0x000fea0003800000 */
.L_x_55432:
        /* <DEDUP_REMOVED lines=46> */
.L_x_55436:
[----:B------:R-:W-:Y:S01]  /*18600*/  DMUL R36, RZ, R4 ;  /* 0x00000004ff247228 */ /* 0x000fe20000000000 */
[----:B------:R-:W-:-:S10]  /*18610*/  IMAD.MOV.U32 R2, RZ, RZ, RZ ;  /* 0x000000ffff027224 */ /* 0x000fd400078e00ff */
.L_x_55437:
[----:B------:R-:W-:Y:S05]  /*18620*/  BSYNC B2 ;  /* 0x0000000000027941 */ /* 0x000fea0003800000 */
.L_x_55435:
        /* <DEDUP_REMOVED lines=25> */
.L_x_55429:
        /* <DEDUP_REMOVED lines=63> */
.L_x_55439:
[----:B------:R-:W-:Y:S05]  /*18bb0*/  BSYNC B0 ;  /* 0x0000000000007941 */ /* 0x000fea0003800000 */
.L_x_55438:
        /* <DEDUP_REMOVED lines=23> */
.L_x_55441:
[----:B------:R-:W-:Y:S01]  /*18d30*/  DMUL R36, RZ, R4 ;  /* 0x00000004ff247228 */ /* 0x000fe20000000000 */
[----:B------:R-:W-:-:S10]  /*18d40*/  IMAD.MOV.U32 R2, RZ, RZ, RZ ;  /* 0x000000ffff027224 */ /* 0x000fd400078e00ff */
.L_x_55442:
[----:B------:R-:W-:Y:S05]  /*18d50*/  BSYNC B2 ;  /* 0x0000000000027941 */ /* 0x000fea0003800000 */
.L_x_55440:
        /* <DEDUP_REMOVED lines=46> */
.L_x_55444:
[----:B------:R-:W-:Y:S01]  /*19040*/  DMUL R36, RZ, R4 ;  /* 0x00000004ff247228 */ /* 0x000fe20000000000 */
[----:B------:R-:W-:-:S10]  /*19050*/  IMAD.MOV.U32 R2, RZ, RZ, RZ ;  /* 0x000000ffff027224 */ /* 0x000fd400078e00ff */
.L_x_55445:
[----:B------:R-:W-:Y:S05]  /*19060*/  BSYNC B2 ;  /* 0x0000000000027941 */ /* 0x000fea0003800000 */
.L_x_55443:
        /* <DEDUP_REMOVED lines=39> */
.L_x_55428:
        /* <DEDUP_REMOVED lines=11> */
.L_x_55446:
[----:B------:R-:W-:-:S10]  /*19390*/  DADD R24, R4, -R4 ;  /* 0x0000000004187229 */ /* 0x000fd40000000804 */
[----:B------:R-:W-:Y:S02]  /*193a0*/  IMAD.MOV.U32 R26, RZ, RZ, R24 ;  /* 0x000000ffff1a7224 */ /* 0x000fe400078e0018 */
[----:B------:R-:W-:Y:S01]  /*193b0*/  IMAD.MOV.U32 R27, RZ, RZ, R25 ;  /* 0x000000ffff1b7224 */ /* 0x000fe200078e0019 */
[----:B------:R-:W-:Y:S06]  /*193c0*/  BRA `(.L_x_55425) ;  /* 0x0000000800987947 */ /* 0x000fec0003800000 */
.L_x_55427:
        /* <DEDUP_REMOVED lines=24> */
[----:B------:R-:W-:Y:S01]  /*19550*/  IMAD.MOV.U32 R25, RZ, RZ, R37 ;  /* 0x000000ffff197224 */ /* 0x000fe200078e0025 */
[----:B------:R-:W-:Y:S06]  /*19560*/  BRA `(.L_x_55449) ;  /* 0x0000000000087947 */ /* 0x000fec0003800000 */
.L_x_55448:
[----:B------:R-:W-:Y:S01]  /*19570*/  DMUL R24, RZ, R4 ;  /* 0x00000004ff187228 */ /* 0x000fe20000000000 */
[----:B------:R-:W-:-:S10]  /*19580*/  IMAD.MOV.U32 R2, RZ, RZ, RZ ;  /* 0x000000ffff027224 */ /* 0x000fd400078e00ff */
.L_x_55449:
[----:B------:R-:W-:Y:S05]  /*19590*/  BSYNC B2 ;  /* 0x0000000000027941 */ /* 0x000fea0003800000 */
.L_x_55447:
        /* <DEDUP_REMOVED lines=48> */
.L_x_55451:
[----:B------:R-:W-:Y:S01]  /*198a0*/  DMUL R26, RZ, R4 ;  /* 0x00000004ff1a7228 */ /* 0x000fe20000000000 */
[----:B------:R-:W-:-:S10]  /*198b0*/  IMAD.MOV.U32 R2, RZ, RZ, RZ ;  /* 0x000000ffff027224 */ /* 0x000fd400078e00ff */
.L_x_55452:
[----:B------:R-:W-:Y:S05]  /*198c0*/  BSYNC B2 ;  /* 0x0000000000027941 */ /* 0x000fea0003800000 */
.L_x_55450:
        /* <DEDUP_REMOVED lines=24> */
.L_x_55426:
        /* <DEDUP_REMOVED lines=59> */
.L_x_55454:
[----:B------:R-:W-:Y:S05]  /*19e00*/  BSYNC B0 ;  /* 0x0000000000007941 */ /* 0x000fea0003800000 */
.L_x_55453:
[----:B------:R-:W-:Y:S02]  /*19e10*/  IMAD.MOV.U32 R26, RZ, RZ, R4 ;  /* 0x000000ffff1a7224 */ /* 0x000fe400078e0004 */
[----:B------:R-:W-:-:S07]  /*19e20*/  IMAD.MOV.U32 R27, RZ, RZ, R5 ;  /* 0x000000ffff1b7224 */ /* 0x000fce00078e0005 */
.L_x_55425:
[----:B------:R-:W-:Y:S05]  /*19e30*/  BSYNC B1 ;  /* 0x0000000000017941 */ /* 0x000fea0003800000 */
.L_x_55424:
        /* <DEDUP_REMOVED lines=84> */
.L_x_55462:
[----:B------:R-:W-:Y:S05]  /*1a380*/  BSYNC B0 ;  /* 0x0000000000007941 */ /* 0x000fea0003800000 */
.L_x_55461:
        /* <DEDUP_REMOVED lines=26> */
.L_x_55464:
[----:B------:R-:W-:Y:S01]  /*1a530*/  DMUL R2, RZ, R4 ;  /* 0x00000004ff027228 */ /* 0x000fe20000000000 */
[----:B------:R-:W-:-:S10]  /*1a540*/  IMAD.MOV.U32 R8, RZ, RZ, RZ ;  /* 0x000000ffff087224 */ /* 0x000fd400078e00ff */
.L_x_55465:
[----:B------:R-:W-:Y:S05]  /*1a550*/  BSYNC B2 ;  /* 0x0000000000027941 */ /* 0x000fea0003800000 */
.L_x_55463:
        /* <DEDUP_REMOVED lines=49> */
.L_x_55467:
[----:B------:R-:W-:Y:S01]  /*1a870*/  DMUL R2, RZ, R4 ;  /* 0x00000004ff027228 */ /* 0x000fe20000000000 */
[----:B------:R-:W-:-:S10]  /*1a880*/  MOV R0, RZ ;  /* 0x000000ff00007202 */ /* 0x000fd40000000f00 */
.L_x_55468:
[----:B------:R-:W-:Y:S05]  /*1a890*/  BSYNC B2 ;  /* 0x0000000000027941 */ /* 0x000fea0003800000 */
.L_x_55466:
        /* <DEDUP_REMOVED lines=25> */
.L_x_55460:
        /* <DEDUP_REMOVED lines=63> */
.L_x_55470:
[----:B------:R-:W-:Y:S05]  /*1ae20*/  BSYNC B0 ;  /* 0x0000000000007941 */ /* 0x000fea0003800000 */
.L_x_55469:
        /* <DEDUP_REMOVED lines=26> */
.L_x_55472:
[----:B------:R-:W-:Y:S01]  /*1afd0*/  DMUL R2, RZ, R4 ;  /* 0x00000004ff027228 */ /* 0x000fe20000000000 */
[----:B------:R-:W-:-:S10]  /*1afe0*/  IMAD.MOV.U32 R8, RZ, RZ, RZ ;  /* 0x000000ffff087224 */ /* 0x000fd400078e00ff */
.L_x_55473:
[----:B------:R-:W-:Y:S05]  /*1aff0*/  BSYNC B2 ;  /* 0x0000000000027941 */ /* 0x000fea0003800000 */
.L_x_55471:
        /* <DEDUP_REMOVED lines=49> */
.L_x_55475:
[----:B------:R-:W-:Y:S01]  /*1b310*/  DMUL R2, RZ, R4 ;  /* 0x00000004ff027228 */ /* 0x000fe20000000000 */
[----:B------:R-:W-:-:S10]  /*1b320*/  IMAD.MOV.U32 R0, RZ, RZ, RZ ;  /* 0x000000ffff007224 */ /* 0x000fd400078e00ff */
.L_x_55476:
[----:B------:R-:W-:Y:S05]  /*1b330*/  BSYNC B2 ;  /* 0x0000000000027941 */ /* 0x000fea0003800000 */
.L_x_55474:
        /* <DEDUP_REMOVED lines=39> */
.L_x_55459:
        /* <DEDUP_REMOVED lines=11> */
.L_x_55477:
[----:B------:R-:W-:-:S10]  /*1b660*/  DADD R12, R4, -R4 ;  /* 0x00000000040c7229 */ /* 0x000fd40000000804 */
[----:B------:R-:W-:Y:S02]  /*1b670*/  IMAD.MOV.U32 R14, RZ, RZ, R12 ;  /* 0x000000ffff0e7224 */ /* 0x000fe400078e000c */
[----:B------:R-:W-:Y:S01]  /*1b680*/  IMAD.MOV.U32 R15, RZ, RZ, R13 ;  /* 0x000000ffff0f7224 */ /* 0x000fe200078e000d */
[----:B------:R-:W-:Y:S06]  /*1b690*/  BRA `(.L_x_55456) ;  /* 0x00000008009c7947 */ /* 0x000fec0003800000 */
.L_x_55458:
        /* <DEDUP_REMOVED lines=27> */
.L_x_55479:
[----:B------:R-:W-:Y:S01]  /*1b850*/  DMUL R2, RZ, R4 ;  /* 0x00000004ff027228 */ /* 0x000fe20000000000 */
[----:B------:R-:W-:-:S10]  /*1b860*/  IMAD.MOV.U32 R6, RZ, RZ, RZ ;  /* 0x000000ffff067224 */ /* 0x000fd400078e00ff */
.L_x_55480:
[----:B------:R-:W-:Y:S05]  /*1b870*/  BSYNC B2 ;  /* 0x0000000000027941 */ /* 0x000fea0003800000 */
.L_x_55478:
        /* <DEDUP_REMOVED lines=48> */
.L_x_55482:
[----:B------:R-:W-:Y:S01]  /*1bb80*/  DMUL R14, RZ, R4 ;  /* 0x00000004ff0e7228 */ /* 0x000fe20000000000 */
[----:B------:R-:W-:-:S10]  /*1bb90*/  IMAD.MOV.U32 R2, RZ, RZ, RZ ;  /* 0x000000ffff027224 */ /* 0x000fd400078e00ff */
.L_x_55483:
[----:B------:R-:W-:Y:S05]  /*1bba0*/  BSYNC B2 ;  /* 0x0000000000027941 */ /* 0x000fea0003800000 */
.L_x_55481:
        /* <DEDUP_REMOVED lines=24> */
.L_x_55457:
        /* <DEDUP_REMOVED lines=59> */
.L_x_55485:
[----:B------:R-:W-:Y:S05]  /*1c0e0*/  BSYNC B0 ;  /* 0x0000000000007941 */ /* 0x000fea0003800000 */
.L_x_55484:
[----:B------:R-:W-:Y:S02]  /*1c0f0*/  IMAD.MOV.U32 R14, RZ, RZ, R4 ;  /* 0x000000ffff0e7224 */ /* 0x000fe400078e0004 */
[----:B------:R-:W-:-:S07]  /*1c100*/  IMAD.MOV.U32 R15, RZ, RZ, R5 ;  /* 0x000000ffff0f7224 */ /* 0x000fce00078e0005 */
.L_x_55456:
[----:B------:R-:W-:Y:S05]  /*1c110*/  BSYNC B1 ;  /* 0x0000000000017941 */ /* 0x000fea0003800000 */
.L_x_55455:
        /* <DEDUP_REMOVED lines=82> */
.L_x_55493:
[----:B------:R-:W-:Y:S05]  /*1c640*/  BSYNC B0 ;  /* 0x0000000000007941 */ /* 0x000fea0003800000 */
.L_x_55492:
        /* <DEDUP_REMOVED lines=26> */
.L_x_55495:
[----:B------:R-:W-:Y:S01]  /*1c7f0*/  DMUL R2, RZ, R4 ;  /* 0x00000004ff027228 */ /* 0x000fe20000000000 */
[----:B------:R-:W-:-:S10]  /*1c800*/  IMAD.MOV.U32 R8, RZ, RZ, RZ ;  /* 0x000000ffff087224 */ /* 0x000fd400078e00ff */
.L_x_55496:
[----:B------:R-:W-:Y:S05]  /*1c810*/  BSYNC B2 ;  /* 0x0000000000027941 */ /* 0x000fea0003800000 */
.L_x_55494:
        /* <DEDUP_REMOVED lines=49> */
.L_x_55498:
[----:B------:R-:W-:Y:S01]  /*1cb30*/  DMUL R2, RZ, R4 ;  /* 0x00000004ff027228 */ /* 0x000fe20000000000 */
[----:B------:R-:W-:-:S10]  /*1cb40*/  IMAD.MOV.U32 R0, RZ, RZ, RZ ;  /* 0x000000ffff007224 */ /* 0x000fd400078e00ff */
.L_x_55499:
[----:B------:R-:W-:Y:S05]  /*1cb50*/  BSYNC B2 ;  /* 0x0000000000027941 */ /* 0x000fea0003800000 */
.L_x_55497:
        /* <DEDUP_REMOVED lines=25> */
.L_x_55491:
        /* <DEDUP_REMOVED lines=63> */
.L_x_55501:
[----:B------:R-:W-:Y:S05]  /*1d0e0*/  BSYNC B0 ;  /* 0x0000000000007941 */ /* 0x000fea0003800000 */
.L_x_55500:
        /* <DEDUP_REMOVED lines=26> */
.L_x_55503:
[----:B------:R-:W-:Y:S01]  /*1d290*/  DMUL R2, RZ, R4 ;  /* 0x00000004ff027228 */ /* 0x000fe20000000000 */
[----:B------:R-:W-:-:S10]  /*1d2a0*/  IMAD.MOV.U32 R8, RZ, RZ, RZ ;  /* 0x000000ffff087224 */ /* 0x000fd400078e00ff */
.L_x_55504:
[----:B------:R-:W-:Y:S05]  /*1d2b0*/  BSYNC B2 ;  /* 0x0000000000027941 */ /* 0x000fea0003800000 */
.L_x_55502:
        /* <DEDUP_REMOVED lines=49> */
.L_x_55506:
[----:B------:R-:W-:Y:S01]  /*1d5d0*/  DMUL R2, RZ, R4 ;  /* 0x00000004ff027228 */ /* 0x000fe20000000000 */
[----:B------:R-:W-:-:S10]  /*1d5e0*/  IMAD.MOV.U32 R0, RZ, RZ, RZ ;  /* 0x000000ffff007224 */ /* 0x000fd400078e00ff */
.L_x_55507:
[----:B------:R-:W-:Y:S05]  /*1d5f0*/  BSYNC B2 ;  /* 0x0000000000027941 */ /* 0x000fea0003800000 */
.L_x_55505:
        /* <DEDUP_REMOVED lines=39> */
.L_x_55490:
        /* <DEDUP_REMOVED lines=11> */
.L_x_55508:
[----:B------:R-:W-:-:S10]  /*1d920*/  DADD R16, R4, -R4 ;  /* 0x0000000004107229 */ /* 0x000fd40000000804 */
[----:B------:R-:W-:Y:S01]  /*1d930*/  IMAD.MOV.U32 R18, RZ, RZ, R16 ;  /* 0x000000ffff127224 */ /* 0x000fe200078e0010 */
[----:B------:R-:W-:Y:S01]  /*1d940*/  MOV R19, R17 ;  /* 0x0000001100137202 */ /* 0x000fe20000000f00 */
[----:B------:R-:W-:Y:S06]  /*1d950*/  BRA `(.L_x_55487) ;  /* 0x0000000800987947 */ /* 0x000fec0003800000 */
.L_x_55489:
        /* <DEDUP_REMOVED lines=26> */
.L_x_55510:
[----:B------:R-:W-:Y:S01]  /*1db00*/  DMUL R6, RZ, R4 ;  /* 0x00000004ff067228 */ /* 0x000fe20000000000 */
[----:B------:R-:W-:-:S10]  /*1db10*/  IMAD.MOV.U32 R2, RZ, RZ, RZ ;  /* 0x000000ffff027224 */ /* 0x000fd400078e00ff */
.L_x_55511:
[----:B------:R-:W-:Y:S05]  /*1db20*/  BSYNC B2 ;  /* 0x0000000000027941 */ /* 0x000fea0003800000 */
.L_x_55509:
        /* <DEDUP_REMOVED lines=48> */
.L_x_55513:
[----:B------:R-:W-:Y:S01]  /*1de30*/  DMUL R18, RZ, R4 ;  /* 0x00000004ff127228 */ /* 0x000fe20000000000 */
[----:B------:R-:W-:-:S10]  /*1de40*/  IMAD.MOV.U32 R2, RZ, RZ, RZ ;  /* 0x000000ffff027224 */ /* 0x000fd400078e00ff */
.L_x_55514:
[----:B------:R-:W-:Y:S05]  /*1de50*/  BSYNC B2 ;  /* 0x0000000000027941 */ /* 0x000fea0003800000 */
.L_x_55512:
        /* <DEDUP_REMOVED lines=24> */
.L_x_55488:
        /* <DEDUP_REMOVED lines=59> */
.L_x_55516:
[----:B------:R-:W-:Y:S05]  /*1e390*/  BSYNC B0 ;  /* 0x0000000000007941 */ /* 0x000fea0003800000 */
.L_x_55515:
[----:B------:R-:W-:Y:S02]  /*1e3a0*/  IMAD.MOV.U32 R18, RZ, RZ, R4 ;  /* 0x000000ffff127224 */ /* 0x000fe400078e0004 */
[----:B------:R-:W-:-:S07]  /*1e3b0*/  IMAD.MOV.U32 R19, RZ, RZ, R5 ;  /* 0x000000ffff137224 */ /* 0x000fce00078e0005 */
.L_x_55487:
[----:B------:R-:W-:Y:S05]  /*1e3c0*/  BSYNC B1 ;  /* 0x0000000000017941 */ /* 0x000fea0003800000 */
.L_x_55486:
        /* <DEDUP_REMOVED lines=84> */
.L_x_55524:
[----:B------:R-:W-:Y:S05]  /*1e910*/  BSYNC B0 ;  /* 0x0000000000007941 */ /* 0x000fea0003800000 */
.L_x_55523:
        /* <DEDUP_REMOVED lines=25> */
.L_x_55526:
[----:B------:R-:W-:Y:S01]  /*1eab0*/  DMUL R4, RZ, R8 ;  /* 0x00000008ff047228 */ /* 0x000fe20000000000 */
[----:B------:R-:W-:-:S10]  /*1eac0*/  IMAD.MOV.U32 R2, RZ, RZ, RZ ;  /* 0x000000ffff027224 */ /* 0x000fd400078e00ff */
.L_x_55527:
[----:B------:R-:W-:Y:S05]  /*1ead0*/  BSYNC B2 ;  /* 0x0000000000027941 */ /* 0x000fea0003800000 */
.L_x_55525:
        /* <DEDUP_REMOVED lines=49> */
.L_x_55529:
[----:B------:R-:W-:Y:S01]  /*1edf0*/  DMUL R2, RZ, R8 ;  /* 0x00000008ff027228 */ /* 0x000fe20000000000 */
[----:B------:R-:W-:-:S10]  /*1ee00*/  IMAD.MOV.U32 R0, RZ, RZ, RZ ;  /* 0x000000ffff007224 */ /* 0x000fd400078e00ff */
.L_x_55530:
[----:B------:R-:W-:Y:S05]  /*1ee10*/  BSYNC B2 ;  /* 0x0000000000027941 */ /* 0x000fea0003800000 */
.L_x_55528:
        /* <DEDUP_REMOVED lines=25> */
.L_x_55522:
        /* <DEDUP_REMOVED lines=63> */
.L_x_55532:
[----:B------:R-:W-:Y:S05]  /*1f3a0*/  BSYNC B0 ;  /* 0x0000000000007941 */ /* 0x000fea0003800000 */
.L_x_55531:
        /* <DEDUP_REMOVED lines=25> */
.L_x_55534:
[----:B------:R-:W-:Y:S01]  /*1f540*/  DMUL R6, RZ, R8 ;  /* 0x00000008ff067228 */ /* 0x000fe20000000000 */
[----:B------:R-:W-:-:S10]  /*1f550*/  IMAD.MOV.U32 R2, RZ, RZ, RZ ;  /* 0x000000ffff027224 */ /* 0x000fd400078e00ff */
.L_x_55535:
[----:B------:R-:W-:Y:S05]  /*1f560*/  BSYNC B2 ;  /* 0x0000000000027941 */ /* 0x000fea0003800000 */
.L_x_55533:
        /* <DEDUP_REMOVED lines=49> */
.L_x_55537:
[----:B------:R-:W-:Y:S01]  /*1f880*/  DMUL R2, RZ, R8 ;  /* 0x00000008ff027228 */ /* 0x000fe20000000000 */
[----:B------:R-:W-:-:S10]  /*1f890*/  IMAD.MOV.U32 R0, RZ, RZ, RZ ;  /* 0x000000ffff007224 */ /* 0x000fd400078e00ff */
.L_x_55538:
[----:B------:R-:W-:Y:S05]  /*1f8a0*/  BSYNC B2 ;  /* 0x0000000000027941 */ /* 0x000fea0003800000 */
.L_x_55536:
        /* <DEDUP_REMOVED lines=39> */
.L_x_55521:
        /* <DEDUP_REMOVED lines=11> */
.L_x_55539:
[----:B------:R-:W-:-:S10]  /*1fbd0*/  DADD R4, R8, -R8 ;  /* 0x0000000008047229 */ /* 0x000fd40000000808 */
[----:B------:R-:W-:Y:S01]  /*1fbe0*/  MOV R6, R4 ;  /* 0x0000000400067202 */ /* 0x000fe20000000f00 */
[----:B------:R-:W-:Y:S01]  /*1fbf0*/  IMAD.MOV.U32 R7, RZ, RZ, R5 ;  /* 0x000000ffff077224 */ /* 0x000fe200078e0005 */
[----:B------:R-:W-:Y:S06]  /*1fc00*/  BRA `(.L_x_55518) ;  /* 0x00000008009c7947 */ /* 0x000fec0003800000 */
.L_x_55520:
        /* <DEDUP_REMOVED lines=27> */
.L_x_55541:
[----:B------:R-:W-:Y:S01]  /*1fdc0*/  DMUL R2, RZ, R8 ;  /* 0x00000008ff027228 */ /* 0x000fe20000000000 */
[----:B------:R-:W-:-:S10]  /*1fdd0*/  MOV R4, RZ ;  /* 0x000000ff00047202 */ /* 0x000fd40000000f00 */
.L_x_55542:
[----:B------:R-:W-:Y:S05]  /*1fde0*/  BSYNC B2 ;  /* 0x0000000000027941 */ /* 0x000fea0003800000 */
.L_x_55540:
        /* <DEDUP_REMOVED lines=48> */
.L_x_55544:
[----:B------:R-:W-:Y:S01]  /*200f0*/  DMUL R6, RZ, R8 ;  /* 0x00000008ff067228 */ /* 0x000fe20000000000 */
[----:B------:R-:W-:-:S10]  /*20100*/  IMAD.MOV.U32 R2, RZ, RZ, RZ ;  /* 0x000000ffff027224 */ /* 0x000fd400078e00ff */
.L_x_55545:
[----:B------:R-:W-:Y:S05]  /*20110*/  BSYNC B2 ;  /* 0x0000000000027941 */ /* 0x000fea0003800000 */
.L_x_55543:
        /* <DEDUP_REMOVED lines=24> */
.L_x_55519:
        /* <DEDUP_REMOVED lines=59> */
.L_x_55547:
[----:B------:R-:W-:Y:S05]  /*20650*/  BSYNC B0 ;  /* 0x0000000000007941 */ /* 0x000fea0003800000 */
.L_x_55546:
[----:B------:R-:W-:Y:S02]  /*20660*/  IMAD.MOV.U32 R6, RZ, RZ, R8 ;  /* 0x000000ffff067224 */ /* 0x000fe400078e0008 */
[----:B------:R-:W-:-:S07]  /*20670*/  IMAD.MOV.U32 R7, RZ, RZ, R9 ;  /* 0x000000ffff077224 */ /* 0x000fce00078e0009 */
.L_x_55518:
[----:B------:R-:W-:Y:S05]  /*20680*/  BSYNC B1 ;  /* 0x0000000000017941 */ /* 0x000fea0003800000 */
.L_x_55517:
        /* <DEDUP_REMOVED lines=82> */
.L_x_55555:
[----:B------:R-:W-:Y:S05]  /*20bb0*/  BSYNC B0 ;  /* 0x0000000000007941 */ /* 0x000fea0003800000 */
.L_x_55554:
        /* <DEDUP_REMOVED lines=25> */
.L_x_55557:
[----:B------:R-:W-:Y:S01]  /*20d50*/  DMUL R8, RZ, R44 ;  /* 0x0000002cff087228 */ /* 0x000fe20000000000 */
[----:B------:R-:W-:-:S10]  /*20d60*/  IMAD.MOV.U32 R2, RZ, RZ, RZ ;  /* 0x000000ffff027224 */ /* 0x000fd400078e00ff */
.L_x_55558:
[----:B------:R-:W-:Y:S05]  /*20d70*/  BSYNC B2 ;  /* 0x0000000000027941 */ /* 0x000fea0003800000 */
.L_x_55556:
        /* <DEDUP_REMOVED lines=49> */
.L_x_55560:
[----:B------:R-:W-:Y:S01]  /*21090*/  DMUL R2, RZ, R44 ;  /* 0x0000002cff027228 */ /* 0x000fe20000000000 */
[----:B------:R-:W-:-:S10]  /*210a0*/  IMAD.MOV.U32 R0, RZ, RZ, RZ ;  /* 0x000000ffff007224 */ /* 0x000fd400078e00ff */
.L_x_55561:
[----:B------:R-:W-:Y:S05]  /*210b0*/  BSYNC B2 ;  /* 0x0000000000027941 */ /* 0x000fea0003800000 */
.L_x_55559:
        /* <DEDUP_REMOVED lines=25> */
.L_x_55553:
        /* <DEDUP_REMOVED lines=63> */
.L_x_55563:
[----:B------:R-:W-:Y:S05]  /*21640*/  BSYNC B0 ;  /* 0x0000000000007941 */ /* 0x000fea0003800000 */
.L_x_55562:
        /* <DEDUP_REMOVED lines=25> */
.L_x_55565:
[----:B------:R-:W-:Y:S01]  /*217e0*/  DMUL R10, RZ, R44 ;  /* 0x0000002cff0a7228 */ /* 0x000fe20000000000 */
[----:B------:R-:W-:-:S10]  /*217f0*/  IMAD.MOV.U32 R2, RZ, RZ, RZ ;  /* 0x000000ffff027224 */ /* 0x000fd400078e00ff */
.L_x_55566:
[----:B------:R-:W-:Y:S05]  /*21800*/  BSYNC B2 ;  /* 0x0000000000027941 */ /* 0x000fea0003800000 */
.L_x_55564:
        /* <DEDUP_REMOVED lines=49> */
.L_x_55568:
[----:B------:R-:W-:Y:S01]  /*21b20*/  DMUL R2, RZ, R44 ;  /* 0x0000002cff027228 */ /* 0x000fe20000000000 */
[----:B------:R-:W-:-:S10]  /*21b30*/  IMAD.MOV.U32 R0, RZ, RZ, RZ ;  /* 0x000000ffff007224 */ /* 0x000fd400078e00ff */
.L_x_55569:
[----:B------:R-:W-:Y:S05]  /*21b40*/  BSYNC B2 ;  /* 0x0000000000027941 */ /* 0x000fea0003800000 */
.L_x_55567:
        /* <DEDUP_REMOVED lines=39> */
.L_x_55552:
        /* <DEDUP_REMOVED lines=11> */
.L_x_55570:
[----:B------:R-:W-:-:S10]  /*21e70*/  DADD R8, R44, -R44 ;  /* 0x000000002c087229 */ /* 0x000fd4000000082c */
[----:B------:R-:W-:Y:S02]  /*21e80*/  IMAD.MOV.U32 R10, RZ, RZ, R8 ;  /* 0x000000ffff0a7224 */ /* 0x000fe400078e0008 */
[----:B------:R-:W-:Y:S01]  /*21e90*/  IMAD.MOV.U32 R11, RZ, RZ, R9 ;  /* 0x000000ffff0b7224 */ /* 0x000fe200078e0009 */
[----:B------:R-:W-:Y:S06]  /*21ea0*/  BRA `(.L_x_55549) ;  /* 0x0000000800987947 */ /* 0x000fec0003800000 */
.L_x_55551:
        /* <DEDUP_REMOVED lines=26> */
.L_x_55572:
[----:B------:R-:W-:Y:S01]  /*22050*/  DMUL R48, RZ, R44 ;  /* 0x0000002cff307228 */ /* 0x000fe20000000000 */
[----:B------:R-:W-:-:S10]  /*22060*/  IMAD.MOV.U32 R2, RZ, RZ, RZ ;  /* 0x000000ffff027224 */ /* 0x000fd400078e00ff */
.L_x_55573:
[----:B------:R-:W-:Y:S05]  /*22070*/  BSYNC B2 ;  /* 0x0000000000027941 */ /* 0x000fea0003800000 */
.L_x_55571:
        /* <DEDUP_REMOVED lines=48> */
.L_x_55575:
[----:B------:R-:W-:Y:S01]  /*22380*/  DMUL R10, RZ, R44 ;  /* 0x0000002cff0a7228 */ /* 0x000fe20000000000 */
[----:B------:R-:W-:-:S10]  /*22390*/  IMAD.MOV.U32 R2, RZ, RZ, RZ ;  /* 0x000000ffff027224 */ /* 0x000fd400078e00ff */
.L_x_55576:
[----:B------:R-:W-:Y:S05]  /*223a0*/  BSYNC B2 ;  /* 0x0000000000027941 */ /* 0x000fea0003800000 */
.L_x_55574:
        /* <DEDUP_REMOVED lines=24> */
.L_x_55550:
        /* <DEDUP_REMOVED lines=59> */
.L_x_55578:
[----:B------:R-:W-:Y:S05]  /*228e0*/  BSYNC B0 ;  /* 0x0000000000007941 */ /* 0x000fea0003800000 */
.L_x_55577:
[----:B------:R-:W-:Y:S02]  /*228f0*/  IMAD.MOV.U32 R10, RZ, RZ, R44 ;  /* 0x000000ffff0a7224 */ /* 0x000fe400078e002c */
[----:B------:R-:W-:-:S07]  /*22900*/  IMAD.MOV.U32 R11, RZ, RZ, R45 ;  /* 0x000000ffff0b7224 */ /* 0x000fce00078e002d */
.L_x_55549:
[----:B------:R-:W-:Y:S05]  /*22910*/  BSYNC B1 ;  /* 0x0000000000017941 */ /* 0x000fea0003800000 */
.L_x_55548:
        /* <DEDUP_REMOVED lines=22> */
.L_x_55581:
[----:B------:R-:W-:-:S13]  /*22a80*/  ISETP.GE.AND P0, PT, R46, R67, PT ;  /* 0x000000432e00720c */ /* 0x000fda0003f06270 */
[----:B------:R-:W-:Y:S05]  /*22a90*/  @P0 BRA `(.L_x_55583) ;  /* 0x0000000000300947 */ /* 0x000fea0003800000 */
[----:B0-----:R-:W0:Y:S01]  /*22aa0*/  LDC.64 R2, c[0x0][0x240] ;  /* 0x00009000ff027b82 */ /* 0x001e220000000a00 */
[----:B------:R-:W-:Y:S01]  /*22ab0*/  IMAD.IADD R21, R69, 0x1, R46 ;  /* 0x0000000145157824 */ /* 0x000fe200078e022e */
[----:B------:R-:W-:-:S03]  /*22ac0*/  IADD3 R46, R46, 0x80, RZ ;  /* 0x000000802e2e7810 */ /* 0x000fc60007ffe0ff */
[----:B0-----:R-:W-:-:S05]  /*22ad0*/  IMAD.WIDE.U32 R2, R21, 0x10, R2 ;  /* 0x0000001015027825 */ /* 0x001fca00078e0002 */
[----:B------:R1:W-:Y:S02]  /*22ae0*/  STG.E.128 desc[UR6][R2.64], R24 ;  /* 0x0000001802007986 */ /* 0x0003e4000c101d06 */
.L_x_55582:
[----:B------:R-:W-:-:S13]  /*22af0*/  ISETP.GE.AND P0, PT, R46, R67, PT ;  /* 0x000000432e00720c */ /* 0x000fda0003f06270 */
[----:B------:R-:W-:Y:S05]  /*22b00*/  @P0 BRA `(.L_x_55584) ;  /* 0x0000000000340947 */ /* 0x000fea0003800000 */
[----:B01----:R-:W0:Y:S01]  /*22b10*/  LDC.64 R2, c[0x0][0x240] ;  /* 0x00009000ff027b82 */ /* 0x003e220000000a00 */
[----:B------:R-:W-:Y:S02]  /*22b20*/  IMAD.IADD R21, R69, 0x1, R46 ;  /* 0x0000000145157824 */ /* 0x000fe400078e022e */
[----:B------:R-:W-:Y:S02]  /*22b30*/  VIADD R46, R46, 0x80 ;  /* 0x000000802e2e7836 */ /* 0x000fe40000000000 */
[----:B0-----:R-:W-:-:S05]  /*22b40*/  IMAD.WIDE.U32 R2, R21, 0x10, R2 ;  /* 0x0000001015027825 */ /* 0x001fca00078e0002 */
[----:B------:R1:W-:Y:S02]  /*22b50*/  STG.E.128 desc[UR6][R2.64], R12 ;  /* 0x0000000c02007986 */ /* 0x0003e4000c101d06 */
.L_x_55583:
        /* <DEDUP_REMOVED lines=8> */
.L_x_55584:
[----:B------:R-:W-:Y:S05]  /*22be0*/  BSYNC B1 ;  /* 0x0000000000017941 */ /* 0x000fea0003800000 */
.L_x_55580:
[----:B------:R-:W-:-:S13]  /*22bf0*/  ISETP.GE.AND P0, PT, R46, R67, PT ;  /* 0x000000432e00720c */ /* 0x000fda0003f06270 */
[----:B012---:R-:W0:Y:S01]  /*22c00*/  @!P0 LDC.64 R2, c[0x0][0x240] ;  /* 0x00009000ff028b82 */ /* 0x007e220000000a00 */
[----:B------:R-:W-:Y:S02]  /*22c10*/  @!P0 IMAD.IADD R13, R69, 0x1, R46 ;  /* 0x00000001450d8824 */ /* 0x000fe400078e022e */
[----:B------:R-:W-:Y:S02]  /*22c20*/  @!P0 VIADD R46, R46, 0x80 ;  /* 0x000000802e2e8836 */ /* 0x000fe40000000000 */
[----:B0-----:R-:W-:-:S05]  /*22c30*/  @!P0 IMAD.WIDE.U32 R2, R13, 0x10, R2 ;  /* 0x000000100d028825 */ /* 0x001fca00078e0002 */
[----:B------:R2:W-:Y:S02]  /*22c40*/  @!P0 STG.E.128 desc[UR6][R2.64], R4 ;  /* 0x0000000402008986 */ /* 0x0005e4000c101d06 */
.L_x_55585:
[----:B------:R-:W-:Y:S05]  /*22c50*/  BSYNC B0 ;  /* 0x0000000000007941 */ /* 0x000fea0003800000 */
.L_x_55579:
        /* <DEDUP_REMOVED lines=8> */
        .type           $_ZN2at6native29vectorized_elementwise_kernelILi8EZNS0_50_GLOBAL__N__2680c7bb_12_PowKernel_cu_7dd49032_316822pow_scalar_tensor_implIdEEvRNS_18TensorIteratorBaseEN3c107complexIT_EEEUlNS7_IdEEE_St5arrayIPcLm2EEEEviT0_T1_$__internal_trig_reduction_slowpathd,@function
        .size           $_ZN2at6native29vectorized_elementwise_kernelILi8EZNS0_50_GLOBAL__N__2680c7bb_12_PowKernel_cu_7dd49032_316822pow_scalar_tensor_implIdEEvRNS_18TensorIteratorBaseEN3c107complexIT_EEEUlNS7_IdEEE_St5arrayIPcLm2EEEEviT0_T1_$__internal_trig_reduction_slowpathd,(.L_x_71553 - $_ZN2at6native29vectorized_elementwise_kernelILi8EZNS0_50_GLOBAL__N__2680c7bb_12_PowKernel_cu_7dd49032_316822pow_scalar_tensor_implIdEEvRNS_18TensorIteratorBaseEN3c107complexIT_EEEUlNS7_IdEEE_St5arrayIPcLm2EEEEviT0_T1_$__internal_trig_reduction_slowpathd)
$_ZN2at6native29vectorized_elementwise_kernelILi8EZNS0_50_GLOBAL__N__2680c7bb_12_PowKernel_cu_7dd49032_316822pow_scalar_tensor_implIdEEvRNS_18TensorIteratorBaseEN3c107complexIT_EEEUlNS7_IdEEE_St5arrayIPcLm2EEEEviT0_T1_$__internal_trig_reduction_slowpathd:
        /* <DEDUP_REMOVED lines=30> */
.L_x_55589:
        /* <DEDUP_REMOVED lines=29> */
.L_x_55588:
[----:B------:R-:W-:Y:S05]  /*23090*/  BSYNC B0 ;  /* 0x0000000000007941 */ /* 0x000fea0003800000 */
.L_x_55587:
        /* <DEDUP_REMOVED lines=90> */
.L_x_55586:
[----:B------:R-:W-:Y:S02]  /*23640*/  IMAD.MOV.U32 R38, RZ, RZ, R0 ;  /* 0x000000ffff267224 */ /* 0x000fe400078e0000 */
[----:B------:R-:W-:Y:S02]  /*23650*/  IMAD.MOV.U32 R39, RZ, RZ, 0x0 ;  /* 0x00000000ff277424 */ /* 0x000fe400078e00ff */
[----:B------:R-:W-:Y:S02]  /*23660*/  IMAD.MOV.U32 R36, RZ, RZ, R41 ;  /* 0x000000ffff247224 */ /* 0x000fe400078e0029 */
[----:B------:R-:W-:Y:S01]  /*23670*/  IMAD.MOV.U32 R37, RZ, RZ, R3 ;  /* 0x000000ffff257224 */ /* 0x000fe200078e0003 */
[----:B------:R-:W-:Y:S06]  /*23680*/  RET.REL.NODEC R38 `(_ZN2at6native29vectorized_elementwise_kernelILi8EZNS0_50_GLOBAL__N__2680c7bb_12_PowKernel_cu_7dd49032_316822pow_scalar_tensor_implIdEEvRNS_18TensorIteratorBaseEN3c107complexIT_EEEUlNS7_IdEEE_St5arrayIPcLm2EEEEviT0_T1_) ;  /* 0xfffffdc8265c7950 */ /* 0x000fec0003c3ffff */
.L_x_55590:
        /* <DEDUP_REMOVED lines=15> */
.L_x_71553:


//--------------------- .text._ZN2at6native18elementwise_kernelILi128ELi4EZNS0_15gpu_kernel_implIZZZNS0_50_GLOBAL__N__2680c7bb_12_PowKernel_cu_7dd49032_316824pow_tensor_tensor_kernelERNS_18TensorIteratorBaseEENKUlvE_clEvENKUlvE5_clEvEUlffE_EEvS5_RKT_EUliE_EEviT1_ --------------------------
	.section	.text._ZN2at6native18elementwise_kernelILi128ELi4EZNS0_15gpu_kernel_implIZZZNS0_50_GLOBAL__N__2680c7bb_12_PowKernel_cu_7dd49032_316824pow_tensor_tensor_kernelERNS_18TensorIteratorBaseEENKUlvE_clEvENKUlvE5_clEvEUlffE_EEvS5_RKT_EUliE_EEviT1_,"ax",@progbits
	.align	128
        .global         _ZN2at6native18elementwise_kernelILi128ELi4EZNS0_15gpu_kernel_implIZZZNS0_50_GLOBAL__N__2680c7bb_12_PowKernel_cu_7dd49032_316824pow_tensor_tensor_kernelERNS_18TensorIteratorBaseEENKUlvE_clEvENKUlvE5_clEvEUlffE_EEvS5_RKT_EUliE_EEviT1_
        .type           _ZN2at6native18elementwise_kernelILi128ELi4EZNS0_15gpu_kernel_implIZZZNS0_50_GLOBAL__N__2680c7bb_12_PowKernel_cu_7dd49032_316824pow_tensor_tensor_kernelERNS_18TensorIteratorBaseEENKUlvE_clEvENKUlvE5_clEvEUlffE_EEvS5_RKT_EUliE_EEviT1_,@function
        .size           _ZN2at6native18elementwise_kernelILi128ELi4EZNS0_15gpu_kernel_implIZZZNS0_50_GLOBAL__N__2680c7bb_12_PowKernel_cu_7dd49032_316824pow_tensor_tensor_kernelERNS_18TensorIteratorBaseEENKUlvE_clEvENKUlvE5_clEvEUlffE_EEvS5_RKT_EUliE_EEviT1_,(.L_x_71904 - _ZN2at6native18elementwise_kernelILi128ELi4EZNS0_15gpu_kernel_implIZZZNS0_50_GLOBAL__N__2680c7bb_12_PowKernel_cu_7dd49032_316824pow_tensor_tensor_kernelERNS_18TensorIteratorBaseEENKUlvE_clEvENKUlvE5_clEvEUlffE_EEvS5_RKT_EUliE_EEviT1_)
        .other          _ZN2at6native18elementwise_kernelILi128ELi4EZNS0_15gpu_kernel_implIZZZNS0_50_GLOBAL__N__2680c7bb_12_PowKernel_cu_7dd49032_316824pow_tensor_tensor_kernelERNS_18TensorIteratorBaseEENKUlvE_clEvENKUlvE5_clEvEUlffE_EEvS5_RKT_EUliE_EEviT1_,@"STO_CUDA_ENTRY STV_DEFAULT"
_ZN2at6native18elementwise_kernelILi128ELi4EZNS0_15gpu_kernel_implIZZZNS0_50_GLOBAL__N__2680c7bb_12_PowKernel_cu_7dd49032_316824pow_tensor_tensor_kernelERNS_18TensorIteratorBaseEENKUlvE_clEvENKUlvE5_clEvEUlffE_EEvS5_RKT_EUliE_EEviT1_:
.text._ZN2at6native18elementwise_kernelILi128ELi4EZNS0_15gpu_kernel_implIZZZNS0_50_GLOBAL__N__2680c7bb_12_PowKernel_cu_7dd49032_316824pow_tensor_tensor_kernelERNS_18TensorIteratorBaseEENKUlvE_clEvENKUlvE5_clEvEUlffE_EEvS5_RKT_EUliE_EEviT1_:
        /* <DEDUP_REMOVED lines=365> */
.L_x_55593:
        /* <DEDUP_REMOVED lines=20> */
[----:B--2---:R0:W1:Y:S01]  /*1810*/  I2F.S16 R19, R2 ;  /* 0x0000000200137306 */ /* 0x0040620000101400 */
[----:B------:R-:W-:Y:S05]  /*1820*/  BRA `(.L_x_55600) ;  /* 0x0000000c00387947 */ /* 0x000fea0003800000 */
.L_x_55598:
[----:B------:R-:W2:Y:S02]  /*1830*/  LDG.E.U8 R2, desc[UR36][R2.64] ;  /* 0x0000002402027981 */ /* 0x000ea4000c1e1100 */
[----:B--2---:R-:W-:Y:S01]  /*1840*/  I2FP.F32.U32 R19, R2 ;  /* 0x0000000200137245 */ /* 0x004fe20000201000 */
[----:B------:R-:W-:Y:S06]  /*1850*/  BRA `(.L_x_55600) ;  /* 0x0000000c002c7947 */ /* 0x000fec0003800000 */
.L_x_55597:
        /* <DEDUP_REMOVED lines=9> */
.L_x_55602:
[----:B------:R-:W2:Y:S02]  /*18f0*/  LDG.E R2, desc[UR36][R2.64] ;  /* 0x0000002402027981 */ /* 0x000ea4000c1e1900 */
[----:B--2---:R-:W-:Y:S01]  /*1900*/  I2FP.F32.S32 R19, R2 ;  /* 0x0000000200137245 */ /* 0x004fe20000201400 */
[----:B------:R-:W-:Y:S06]  /*1910*/  BRA `(.L_x_55600) ;  /* 0x0000000800fc7947 */ /* 0x000fec0003800000 */
.L_x_55601:
[----:B------:R-:W2:Y:S02]  /*1920*/  LDG.E.U16 R2, desc[UR36][R2.64] ;  /* 0x0000002402027981 */ /* 0x000ea4000c1e1500 */
[----:B--2---:R0:W1:Y:S01]  /*1930*/  I2F.S16 R19, R2 ;  /* 0x0000000200137306 */ /* 0x0040620000101400 */
[----:B------:R-:W-:Y:S05]  /*1940*/  BRA `(.L_x_55600) ;  /* 0x0000000800f07947 */ /* 0x000fea0003800000 */
.L_x_55596:
        /* <DEDUP_REMOVED lines=8> */
.L_x_55604:
[----:B------:R-:W2:Y:S02]  /*19d0*/  LDG.E.U16 R2, desc[UR36][R2.64] ;  /* 0x0000002402027981 */ /* 0x000ea4000c1e1500 */
[----:B--2---:R-:W-:Y:S01]  /*19e0*/  HADD2.F32 R19, -RZ, R2.H0_H0 ;  /* 0x20000002ff137230 */ /* 0x004fe20000004100 */
[----:B------:R-:W-:Y:S06]  /*19f0*/  BRA `(.L_x_55600) ;  /* 0x0000000800c47947 */ /* 0x000fec0003800000 */
.L_x_55603:
        /* <DEDUP_REMOVED lines=8> */
.L_x_55606:
[----:B------:R-:W2:Y:S02]  /*1a80*/  LDG.E.U16 R2, desc[UR36][R2.64] ;  /* 0x0000002402027981 */ /* 0x000ea4000c1e1500 */
[----:B--2---:R-:W-:Y:S01]  /*1a90*/  HADD2.F32 R19, -RZ, R2.H0_H0 ;  /* 0x20000002ff137230 */ /* 0x004fe20000004100 */
[----:B------:R-:W-:Y:S06]  /*1aa0*/  BRA `(.L_x_55600) ;  /* 0x0000000800987947 */ /* 0x000fec0003800000 */
.L_x_55605:
[----:B------:R-:W2:Y:S01]  /*1ab0*/  LDG.E.64 R2, desc[UR36][R2.64] ;  /* 0x0000002402027981 */ /* 0x000ea2000c1e1b00 */
[----:B------:R-:W-:Y:S01]  /*1ac0*/  UMOV UR4, 0xf0000000 ;  /* 0xf000000000047882 */ /* 0x000fe20000000000 */
[----:B------:R-:W-:Y:S01]  /*1ad0*/  UMOV UR5, 0x380fffff ;  /* 0x380fffff00057882 */ /* 0x000fe20000000000 */
[----:B--2---:R-:W0:Y:S01]  /*1ae0*/  F2F.F32.F64 R19, R2 ;  /* 0x0000000200137310 */ /* 0x004e220000301000 */
[----:B------:R-:W-:-:S14]  /*1af0*/  DSETP.GEU.AND P0, PT, |R2|, UR4, PT ;  /* 0x0000000402007e2a */ /* 0x000fdc000bf0e200 */
[----:B0-----:R-:W-:Y:S01]  /*1b00*/  @!P0 FMUL R19, R19, 1.175494350822287508e-38 ;  /* 0x0080000013138820 */ /* 0x001fe20000400000 */
[----:B------:R-:W-:Y:S06]  /*1b10*/  BRA `(.L_x_55600) ;  /* 0x00000008007c7947 */ /* 0x000fec0003800000 */
.L_x_55595:
        /* <DEDUP_REMOVED lines=12> */
.L_x_55609:
[----:B------:R-:W2:Y:S01]  /*1be0*/  LDG.E.64 R2, desc[UR36][R2.64] ;  /* 0x0000002402027981 */ /* 0x000ea2000c1e1b00 */
[----:B------:R-:W-:Y:S01]  /*1bf0*/  UMOV UR4, 0xf0000000 ;  /* 0xf000000000047882 */ /* 0x000fe20000000000 */
[----:B------:R-:W-:Y:S01]  /*1c00*/  UMOV UR5, 0x380fffff ;  /* 0x380fffff00057882 */ /* 0x000fe20000000000 */
[----:B--2---:R-:W0:Y:S01]  /*1c10*/  F2F.F32.F64 R19, R2 ;  /* 0x0000000200137310 */ /* 0x004e220000301000 */
[----:B------:R-:W-:-:S14]  /*1c20*/  DSETP.GEU.AND P0, PT, |R2|, UR4, PT ;  /* 0x0000000402007e2a */ /* 0x000fdc000bf0e200 */
[----:B0-----:R-:W-:Y:S01]  /*1c30*/  @!P0 FMUL R19, R19, 1.175494350822287508e-38 ;  /* 0x0080000013138820 */ /* 0x001fe20000400000 */
[----:B------:R-:W-:Y:S06]  /*1c40*/  BRA `(.L_x_55600) ;  /* 0x0000000800307947 */ /* 0x000fec0003800000 */
.L_x_55608:
        /* <DEDUP_REMOVED lines=26> */
.L_x_55611:
        /* <DEDUP_REMOVED lines=13> */
.L_x_55610:
[----:B------:R-:W2:Y:S02]  /*1ec0*/  LDG.E.U16 R2, desc[UR36][R2.64] ;  /* 0x0000002402027981 */ /* 0x000ea4000c1e1500 */
[----:B--2---:R-:W-:Y:S01]  /*1ed0*/  IMAD.U32 R19, R2, 0x10000, RZ ;  /* 0x0001000002137824 */ /* 0x004fe200078e00ff */
[----:B------:R-:W-:Y:S06]  /*1ee0*/  BRA `(.L_x_55600) ;  /* 0x0000000400887947 */ /* 0x000fec0003800000 */
.L_x_55607:
        /* <DEDUP_REMOVED lines=11> */
.L_x_55614:
        /* <DEDUP_REMOVED lines=20> */
.L_x_55616:
[----:B------:R-:W-:Y:S05]  /*20e0*/  BSYNC B0 ;  /* 0x0000000000007941 */ /* 0x000fea0003800000 */
.L_x_55615:
[----:B------:R-:W-:Y:S01]  /*20f0*/  IMAD.SHL.U32 R2, R2, 0x100000, RZ ;  /* 0x0010000002027824 */ /* 0x000fe200078e00ff */
[----:B------:R-:W-:-:S04]  /*2100*/  LEA R0, R0, 0x3b800000, 0x17 ;  /* 0x3b80000000007811 */ /* 0x000fc800078eb8ff */
[----:B------:R-:W-:Y:S01]  /*2110*/  LOP3.LUT R19, R0, R2, R19, 0xfe, !PT ;  /* 0x0000000200137212 */ /* 0x000fe200078efe13 */
[----:B------:R-:W-:Y:S06]  /*2120*/  BRA `(.L_x_55600) ;  /* 0x0000000000f87947 */ /* 0x000fec0003800000 */
.L_x_55613:
        /* <DEDUP_REMOVED lines=20> */
.L_x_55618:
[----:B------:R-:W-:Y:S05]  /*2270*/  BSYNC B0 ;  /* 0x0000000000007941 */ /* 0x000fea0003800000 */
.L_x_55617:
[----:B------:R-:W-:Y:S01]  /*2280*/  IMAD.SHL.U32 R2, R2, 0x200000, RZ ;  /* 0x0020000002027824 */ /* 0x000fe200078e00ff */
[----:B------:R-:W-:-:S04]  /*2290*/  LEA R0, R0, 0x37800000, 0x17 ;  /* 0x3780000000007811 */ /* 0x000fc800078eb8ff */
[----:B------:R-:W-:Y:S01]  /*22a0*/  LOP3.LUT R19, R0, R2, R19, 0xfe, !PT ;  /* 0x0000000200137212 */ /* 0x000fe200078efe13 */
[----:B------:R-:W-:Y:S06]  /*22b0*/  BRA `(.L_x_55600) ;  /* 0x0000000000947947 */ /* 0x000fec0003800000 */
.L_x_55612:
        /* <DEDUP_REMOVED lines=14> */
.L_x_55599:
        /* <DEDUP_REMOVED lines=16> */
.L_x_55621:
[----:B------:R-:W-:Y:S01]  /*24a0*/  IMAD.MOV.U32 R19, RZ, RZ, RZ ;  /* 0x000000ffff137224 */ /* 0x000fe200078e00ff */
[----:B------:R-:W-:Y:S06]  /*24b0*/  BRA `(.L_x_55600) ;  /* 0x0000000000147947 */ /* 0x000fec0003800000 */
.L_x_55620:
[----:B------:R-:W2:Y:S02]  /*24c0*/  LDG.E.64 R2, desc[UR36][R2.64] ;  /* 0x0000002402027981 */ /* 0x000ea4000c1e1b00 */
[----:B--2---:R0:W1:Y:S01]  /*24d0*/  I2F.U64 R19, R2 ;  /* 0x0000000200137312 */ /* 0x0040620000301000 */
[----:B------:R-:W-:Y:S05]  /*24e0*/  BRA `(.L_x_55600) ;  /* 0x0000000000087947 */ /* 0x000fea0003800000 */
.L_x_55619:
[----:B------:R-:W2:Y:S02]  /*24f0*/  LDG.E R2, desc[UR36][R2.64] ;  /* 0x0000002402027981 */ /* 0x000ea4000c1e1900 */
[----:B--2---:R-:W-:-:S07]  /*2500*/  I2FP.F32.U32 R19, R2 ;  /* 0x0000000200137245 */ /* 0x004fce0000201000 */
.L_x_55600:
[----:B------:R-:W-:Y:S05]  /*2510*/  BSYNC B6 ;  /* 0x0000000000067941 */ /* 0x000fea0003800000 */
.L_x_55594:
        /* <DEDUP_REMOVED lines=19> */
.L_x_55626:
[----:B------:R-:W2:Y:S02]  /*2650*/  LDG.E.U8 R0, desc[UR36][R2.64] ;  /* 0x0000002402007981 */ /* 0x000ea4000c1e1100 */
[----:B--2---:R-:W-:Y:S01]  /*2660*/  I2FP.F32.U32 R0, R0 ;  /* 0x0000000000007245 */ /* 0x004fe20000201000 */
[----:B------:R-:W-:Y:S06]  /*2670*/  BRA `(.L_x_55628) ;  /* 0x0000000c002c7947 */ /* 0x000fec0003800000 */
.L_x_55625:
        /* <DEDUP_REMOVED lines=9> */
.L_x_55630:
[----:B------:R-:W2:Y:S02]  /*2710*/  LDG.E R0, desc[UR36][R2.64] ;  /* 0x0000002402007981 */ /* 0x000ea4000c1e1900 */
[----:B--2---:R-:W-:Y:S01]  /*2720*/  I2FP.F32.S32 R0, R0 ;  /* 0x0000000000007245 */ /* 0x004fe20000201400 */
[----:B------:R-:W-:Y:S06]  /*2730*/  BRA `(.L_x_55628) ;  /* 0x0000000800fc7947 */ /* 0x000fec0003800000 */
.L_x_55629:
[----:B------:R-:W2:Y:S02]  /*2740*/  LDG.E.U16 R0, desc[UR36][R2.64] ;  /* 0x0000002402007981 */ /* 0x000ea4000c1e1500 */
[----:B--2---:R-:W4:Y:S01]  /*2750*/  I2F.S16 R0, R0 ;  /* 0x0000000000007306 */ /* 0x004f220000101400 */
[----:B------:R-:W-:Y:S05]  /*2760*/  BRA `(.L_x_55628) ;  /* 0x0000000800f07947 */ /* 0x000fea0003800000 */
.L_x_55624:
        /* <DEDUP_REMOVED lines=8> */
.L_x_55632:
[----:B------:R-:W2:Y:S02]  /*27f0*/  LDG.E.U16 R0, desc[UR36][R2.64] ;  /* 0x0000002402007981 */ /* 0x000ea4000c1e1500 */
[----:B--2---:R-:W-:Y:S01]  /*2800*/  HADD2.F32 R0, -RZ, R0.H0_H0 ;  /* 0x20000000ff007230 */ /* 0x004fe20000004100 */
[----:B------:R-:W-:Y:S06]  /*2810*/  BRA `(.L_x_55628) ;  /* 0x0000000800c47947 */ /* 0x000fec0003800000 */
.L_x_55631:
        /* <DEDUP_REMOVED lines=8> */
.L_x_55634:
[----:B------:R-:W2:Y:S02]  /*28a0*/  LDG.E.U16 R0, desc[UR36][R2.64] ;  /* 0x0000002402007981 */ /* 0x000ea4000c1e1500 */
[----:B--2---:R-:W-:Y:S01]  /*28b0*/  HADD2.F32 R0, -RZ, R0.H0_H0 ;  /* 0x20000000ff007230 */ /* 0x004fe20000004100 */
[----:B------:R-:W-:Y:S06]  /*28c0*/  BRA `(.L_x_55628) ;  /* 0x0000000800987947 */ /* 0x000fec0003800000 */
.L_x_55633:
[----:B------:R-:W2:Y:S01]  /*28d0*/  LDG.E.64 R2, desc[UR36][R2.64] ;  /* 0x0000002402027981 */ /* 0x000ea2000c1e1b00 */
[----:B------:R-:W-:Y:S01]  /*28e0*/  UMOV UR4, 0xf0000000 ;  /* 0xf000000000047882 */ /* 0x000fe20000000000 */
[----:B------:R-:W-:Y:S01]  /*28f0*/  UMOV UR5, 0x380fffff ;  /* 0x380fffff00057882 */ /* 0x000fe20000000000 */
[----:B--2---:R-:W0:Y:S01]  /*2900*/  F2F.F32.F64 R0, R2 ;  /* 0x0000000200007310 */ /* 0x004e220000301000 */
[----:B------:R-:W-:-:S14]  /*2910*/  DSETP.GEU.AND P0, PT, |R2|, UR4, PT ;  /* 0x0000000402007e2a */ /* 0x000fdc000bf0e200 */
[----:B0-----:R-:W-:Y:S01]  /*2920*/  @!P0 FMUL R0, R0, 1.175494350822287508e-38 ;  /* 0x0080000000008820 */ /* 0x001fe20000400000 */
[----:B------:R-:W-:Y:S06]  /*2930*/  BRA `(.L_x_55628) ;  /* 0x00000008007c7947 */ /* 0x000fec0003800000 */
.L_x_55623:
        /* <DEDUP_REMOVED lines=12> */
.L_x_55637:
[----:B------:R-:W2:Y:S01]  /*2a00*/  LDG.E.64 R2, desc[UR36][R2.64] ;  /* 0x0000002402027981 */ /* 0x000ea2000c1e1b00 */
[----:B------:R-:W-:Y:S01]  /*2a10*/  UMOV UR4, 0xf0000000 ;  /* 0xf000000000047882 */ /* 0x000fe20000000000 */
[----:B------:R-:W-:Y:S01]  /*2a20*/  UMOV UR5, 0x380fffff ;  /* 0x380fffff00057882 */ /* 0x000fe20000000000 */
[----:B--2---:R-:W0:Y:S01]  /*2a30*/  F2F.F32.F64 R0, R2 ;  /* 0x0000000200007310 */ /* 0x004e220000301000 */
[----:B------:R-:W-:-:S14]  /*2a40*/  DSETP.GEU.AND P0, PT, |R2|, UR4, PT ;  /* 0x0000000402007e2a */ /* 0x000fdc000bf0e200 */
[----:B0-----:R-:W-:Y:S01]  /*2a50*/  @!P0 FMUL R0, R0, 1.175494350822287508e-38 ;  /* 0x0080000000008820 */ /* 0x001fe20000400000 */
[----:B------:R-:W-:Y:S06]  /*2a60*/  BRA `(.L_x_55628) ;  /* 0x0000000800307947 */ /* 0x000fec0003800000 */
.L_x_55636:
        /* <DEDUP_REMOVED lines=26> */
.L_x_55639:
        /* <DEDUP_REMOVED lines=13> */
.L_x_55638:
[----:B------:R-:W2:Y:S02]  /*2ce0*/  LDG.E.U16 R0, desc[UR36][R2.64] ;  /* 0x0000002402007981 */ /* 0x000ea4000c1e1500 */
[----:B--2---:R-:W-:Y:S01]  /*2cf0*/  IMAD.U32 R0, R0, 0x10000, RZ ;  /* 0x0001000000007824 */ /* 0x004fe200078e00ff */
[----:B------:R-:W-:Y:S06]  /*2d00*/  BRA `(.L_x_55628) ;  /* 0x0000000400887947 */ /* 0x000fec0003800000 */
.L_x_55635:
        /* <DEDUP_REMOVED lines=11> */
.L_x_55642:
        /* <DEDUP_REMOVED lines=20> */
.L_x_55644:
[----:B------:R-:W-:Y:S05]  /*2f00*/  BSYNC B0 ;  /* 0x0000000000007941 */ /* 0x000fea0003800000 */
.L_x_55643:
[----:B------:R-:W-:Y:S01]  /*2f10*/  LEA R3, R0, 0x3b800000, 0x17 ;  /* 0x3b80000000037811 */ /* 0x000fe200078eb8ff */
[----:B------:R-:W-:-:S05]  /*2f20*/  IMAD.SHL.U32 R0, R2, 0x100000, RZ ;  /* 0x0010000002007824 */ /* 0x000fca00078e00ff */
[----:B------:R-:W-:Y:S01]  /*2f30*/  LOP3.LUT R0, R3, R0, R4, 0xfe, !PT ;  /* 0x0000000003007212 */ /* 0x000fe200078efe04 */
[----:B------:R-:W-:Y:S06]  /*2f40*/  BRA `(.L_x_55628) ;  /* 0x0000000000f87947 */ /* 0x000fec0003800000 */
.L_x_55641:
        /* <DEDUP_REMOVED lines=20> */
.L_x_55646:
[----:B------:R-:W-:Y:S05]  /*3090*/  BSYNC B0 ;  /* 0x0000000000007941 */ /* 0x000fea0003800000 */
.L_x_55645:
[----:B------:R-:W-:Y:S01]  /*30a0*/  LEA R3, R0, 0x37800000, 0x17 ;  /* 0x3780000000037811 */ /* 0x000fe200078eb8ff */
[----:B------:R-:W-:-:S05]  /*30b0*/  IMAD.SHL.U32 R0, R2, 0x200000, RZ ;  /* 0x0020000002007824 */ /* 0x000fca00078e00ff */
[----:B------:R-:W-:Y:S01]  /*30c0*/  LOP3.LUT R0, R3, R0, R4, 0xfe, !PT ;  /* 0x0000000003007212 */ /* 0x000fe200078efe04 */
[----:B------:R-:W-:Y:S06]  /*30d0*/  BRA `(.L_x_55628) ;  /* 0x0000000000947947 */ /* 0x000fec0003800000 */
.L_x_55640:
        /* <DEDUP_REMOVED lines=14> */
.L_x_55627:
        /* <DEDUP_REMOVED lines=16> */
.L_x_55649:
[----:B------:R-:W-:Y:S01]  /*32c0*/  IMAD.MOV.U32 R0, RZ, RZ, RZ ;  /* 0x000000ffff007224 */ /* 0x000fe200078e00ff */
[----:B------:R-:W-:Y:S06]  /*32d0*/  BRA `(.L_x_55628) ;  /* 0x0000000000147947 */ /* 0x000fec0003800000 */
.L_x_55648:
[----:B------:R-:W2:Y:S02]  /*32e0*/  LDG.E.64 R2, desc[UR36][R2.64] ;  /* 0x0000002402027981 */ /* 0x000ea4000c1e1b00 */
[----:B--2---:R0:W1:Y:S01]  /*32f0*/  I2F.U64 R0, R2 ;  /* 0x0000000200007312 */ /* 0x0040620000301000 */
[----:B------:R-:W-:Y:S05]  /*3300*/  BRA `(.L_x_55628) ;  /* 0x0000000000087947 */ /* 0x000fea0003800000 */
.L_x_55647:
[----:B------:R-:W2:Y:S02]  /*3310*/  LDG.E R0, desc[UR36][R2.64] ;  /* 0x0000002402007981 */ /* 0x000ea4000c1e1900 */
[----:B--2---:R-:W-:-:S07]  /*3320*/  I2FP.F32.U32 R0, R0 ;  /* 0x0000000000007245 */ /* 0x004fce0000201000 */
.L_x_55628:
[----:B------:R-:W-:Y:S05]  /*3330*/  BSYNC B6 ;  /* 0x0000000000067941 */ /* 0x000fea0003800000 */
.L_x_55622:
[----:B------:R-:W0:Y:S01]  /*3340*/  LDC.U8 R4, c[0x0][0x498] ;  /* 0x00012600ff047b82 */ /* 0x000e220000000000 */
[----:B-----5:R-:W0:Y:S02]  /*3350*/  MUFU.LG2 R19, R19 ;  /* 0x0000001300137308 */ /* 0x020e240000000c00 */
[----:B01234-:R-:W-:Y:S01]  /*3360*/  FMUL.FTZ R2, R19, R0 ;  /* 0x0000000013027220 */ /* 0x01ffe20000410000 */
[----:B------:R-:W-:-:S05]  /*3370*/  PRMT R3, R4, 0x9910, RZ ;  /* 0x0000991004037816 */ /* 0x000fca00000000ff */
[----:B------:R-:W0:Y:S01]  /*3380*/  MUFU.EX2 R2, R2 ;  /* 0x0000000200027308 */ /* 0x000e220000000800 */
[----:B------:R-:W-:-:S05]  /*3390*/  IMAD.MOV.U32 R0, RZ, RZ, R3 ;  /* 0x000000ffff007224 */ /* 0x000fca00078e0003 */
        /* <DEDUP_REMOVED lines=13> */
.L_x_55653:
[----:B------:R-:W0:Y:S02]  /*3470*/  F2I.S64.TRUNC R2, R2 ;  /* 0x0000000200027311 */ /* 0x000e24000020d900 */
[----:B0-----:R-:W-:-:S05]  /*3480*/  IMAD.MOV.U32 R5, RZ, RZ, R2 ;  /* 0x000000ffff057224 */ /* 0x001fca00078e0002 */
[----:B------:R0:W-:Y:S01]  /*3490*/  STG.E.U8 desc[UR36][R16.64], R5 ;  /* 0x0000000510007986 */ /* 0x0001e2000c101124 */
[----:B------:R-:W-:Y:S05]  /*34a0*/  BRA `(.L_x_55655) ;  /* 0x0000000c00407947 */ /* 0x000fea0003800000 */
.L_x_55652:
        /* <DEDUP_REMOVED lines=9> */
.L_x_55657:
[----:B------:R-:W0:Y:S02]  /*3540*/  F2I.FTZ.TRUNC.NTZ R3, R2 ;  /* 0x0000000200037305 */ /* 0x000e24000021f100 */
[----:B0-----:R0:W-:Y:S01]  /*3550*/  STG.E desc[UR36][R16.64], R3 ;  /* 0x0000000310007986 */ /* 0x0011e2000c101924 */
[----:B------:R-:W-:Y:S05]  /*3560*/  BRA `(.L_x_55655) ;  /* 0x0000000c00107947 */ /* 0x000fea0003800000 */
.L_x_55656:
[----:B------:R-:W0:Y:S02]  /*3570*/  F2I.FTZ.TRUNC.NTZ R3, R2 ;  /* 0x0000000200037305 */ /* 0x000e24000021f100 */
[----:B0-----:R0:W-:Y:S01]  /*3580*/  STG.E.U16 desc[UR36][R16.64], R3 ;  /* 0x0000000310007986 */ /* 0x0011e2000c101524 */
[----:B------:R-:W-:Y:S05]  /*3590*/  BRA `(.L_x_55655) ;  /* 0x0000000c00047947 */ /* 0x000fea0003800000 */
.L_x_55651:
        /* <DEDUP_REMOVED lines=8> */
.L_x_55659:
[----:B------:R-:W-:-:S05]  /*3620*/  F2FP.F16.F32.PACK_AB R2, RZ, R2 ;  /* 0x00000002ff02723e */ /* 0x000fca00000000ff */
[----:B------:R0:W-:Y:S01]  /*3630*/  STG.E.U16 desc[UR36][R16.64], R2 ;  /* 0x0000000210007986 */ /* 0x0001e2000c101524 */
[----:B------:R-:W-:Y:S05]  /*3640*/  BRA `(.L_x_55655) ;  /* 0x0000000800d87947 */ /* 0x000fea0003800000 */
.L_x_55658:
        /* <DEDUP_REMOVED lines=9> */
.L_x_55661:
[----:B------:R-:W-:-:S04]  /*36e0*/  F2FP.F16.F32.PACK_AB R3, RZ, R2 ;  /* 0x00000002ff03723e */ /* 0x000fc800000000ff */
[----:B------:R-:W-:-:S05]  /*36f0*/  PRMT R3, R3, 0x5410, RZ ;  /* 0x0000541003037816 */ /* 0x000fca00000000ff */
[----:B------:R2:W-:Y:S01]  /*3700*/  STG.E desc[UR36][R16.64], R3 ;  /* 0x0000000310007986 */ /* 0x0005e2000c101924 */
[----:B------:R-:W-:Y:S05]  /*3710*/  BRA `(.L_x_55655) ;  /* 0x0000000800a47947 */ /* 0x000fea0003800000 */
.L_x_55660:
[----:B------:R-:W-:-:S06]  /*3720*/  FMUL.FTZ R2, R2, 1 ;  /* 0x3f80000002027820 */ /* 0x000fcc0000410000 */
[----:B------:R-:W0:Y:S02]  /*3730*/  F2F.F64.F32 R2, R2 ;  /* 0x0000000200027310 */ /* 0x000e240000201800 */
[----:B0-----:R4:W-:Y:S01]  /*3740*/  STG.E.64 desc[UR36][R16.64], R2 ;  /* 0x0000000210007986 */ /* 0x0019e2000c101b24 */
[----:B------:R-:W-:Y:S05]  /*3750*/  BRA `(.L_x_55655) ;  /* 0x0000000800947947 */ /* 0x000fea0003800000 */
.L_x_55650:
        /* <DEDUP_REMOVED lines=12> */
.L_x_55664:
[----:B------:R-:W-:Y:S01]  /*3820*/  FMUL.FTZ R4, R2, 1 ;  /* 0x3f80000002047820 */ /* 0x000fe20000410000 */
[----:B------:R-:W-:-:S05]  /*3830*/  CS2R R6, SRZ ;  /* 0x0000000000067805 */ /* 0x000fca000001ff00 */
[----:B------:R-:W0:Y:S02]  /*3840*/  F2F.F64.F32 R4, R4 ;  /* 0x0000000400047310 */ /* 0x000e240000201800 */
[----:B0-----:R0:W-:Y:S01]  /*3850*/  STG.E.128 desc[UR36][R16.64], R4 ;  /* 0x0000000410007986 */ /* 0x0011e2000c101d24 */
[----:B------:R-:W-:Y:S05]  /*3860*/  BRA `(.L_x_55655) ;  /* 0x0000000800507947 */ /* 0x000fea0003800000 */
.L_x_55663:
        /* <DEDUP_REMOVED lines=20> */
.L_x_55668:
[----:B------:R-:W-:Y:S05]  /*39b0*/  BSYNC B0 ;  /* 0x0000000000007941 */ /* 0x000fea0003800000 */
.L_x_55667:
[----:B------:R-:W-:-:S05]  /*39c0*/  LOP3.LUT R5, R0, R5, RZ, 0xfc, !PT ;  /* 0x0000000500057212 */ /* 0x000fca00078efcff */
[----:B------:R0:W-:Y:S01]  /*39d0*/  STG.E.U8 desc[UR36][R16.64], R5 ;  /* 0x0000000510007986 */ /* 0x0001e2000c101124 */
[----:B------:R-:W-:Y:S05]  /*39e0*/  BRA `(.L_x_55655) ;  /* 0x0000000400f07947 */ /* 0x000fea0003800000 */
.L_x_55666:
        /* <DEDUP_REMOVED lines=12> */
.L_x_55670:
[----:B------:R-:W-:Y:S01]  /*3ab0*/  IMAD.MOV.U32 R0, RZ, RZ, 0x7f ;  /* 0x0000007fff007424 */ /* 0x000fe200078e00ff */
[----:B------:R-:W-:-:S04]  /*3ac0*/  ISETP.GT.U32.AND P0, PT, R4, 0x7f800000, PT ;  /* 0x7f8000000400780c */ /* 0x000fc80003f04070 */
[----:B------:R-:W-:-:S09]  /*3ad0*/  SEL R0, R0, 0x7c, P0 ;  /* 0x0000007c00007807 */ /* 0x000fd20000000000 */
.L_x_55671:
[----:B------:R-:W-:Y:S05]  /*3ae0*/  BSYNC B0 ;  /* 0x0000000000007941 */ /* 0x000fea0003800000 */
.L_x_55669:
[----:B------:R-:W-:-:S04]  /*3af0*/  LOP3.LUT R2, R2, 0x80000000, RZ, 0xc0, !PT ;  /* 0x8000000002027812 */ /* 0x000fc800078ec0ff */
[----:B------:R-:W-:-:S04]  /*3b00*/  SHF.R.U32.HI R3, RZ, 0x18, R2 ;  /* 0x00000018ff037819 */ /* 0x000fc80000011602 */
[----:B------:R-:W-:-:S05]  /*3b10*/  LOP3.LUT R3, R0, R3, RZ, 0xfc, !PT ;  /* 0x0000000300037212 */ /* 0x000fca00078efcff */
[----:B------:R0:W-:Y:S01]  /*3b20*/  STG.E.U8 desc[UR36][R16.64], R3 ;  /* 0x0000000310007986 */ /* 0x0001e2000c101124 */
[----:B------:R-:W-:Y:S05]  /*3b30*/  BRA `(.L_x_55655) ;  /* 0x00000004009c7947 */ /* 0x000fea0003800000 */
.L_x_55665:
[----:B------:R-:W-:-:S05]  /*3b40*/  F2FP.BF16.F32.PACK_AB R2, RZ, R2 ;  /* 0x00000002ff02723e */ /* 0x000fca00000010ff */
[----:B------:R0:W-:Y:S01]  /*3b50*/  STG.E.U16 desc[UR36][R16.64], R2 ;  /* 0x0000000210007986 */ /* 0x0001e2000c101524 */
[----:B------:R-:W-:Y:S05]  /*3b60*/  BRA `(.L_x_55655) ;  /* 0x0000000400907947 */ /* 0x000fea0003800000 */
.L_x_55662:
        /* <DEDUP_REMOVED lines=11> */
.L_x_55674:
        /* <DEDUP_REMOVED lines=16> */
.L_x_55677:
[----:B------:R-:W-:-:S04]  /*3d20*/  LOP3.LUT R2, R2, 0x80000000, RZ, 0xc0, !PT ;  /* 0x8000000002027812 */ /* 0x000fc800078ec0ff */
[----:B------:R-:W-:-:S04]  /*3d30*/  SHF.R.U32.HI R3, RZ, 0x18, R2 ;  /* 0x00000018ff037819 */ /* 0x000fc80000011602 */
[----:B------:R-:W-:-:S04]  /*3d40*/  LOP3.LUT R0, R0, R3, RZ, 0xfc, !PT ;  /* 0x0000000300007212 */ /* 0x000fc800078efcff */
[----:B------:R-:W-:-:S07]  /*3d50*/  PRMT R8, R0, 0x7610, R8 ;  /* 0x0000761000087816 */ /* 0x000fce0000000008 */
.L_x_55676:
[----:B------:R-:W-:Y:S05]  /*3d60*/  BSYNC B0 ;  /* 0x0000000000007941 */ /* 0x000fea0003800000 */
.L_x_55675:
[----:B------:R0:W-:Y:S01]  /*3d70*/  STG.E.U8 desc[UR36][R16.64], R8 ;  /* 0x0000000810007986 */ /* 0x0001e2000c101124 */
[----:B------:R-:W-:Y:S05]  /*3d80*/  BRA `(.L_x_55655) ;  /* 0x0000000400087947 */ /* 0x000fea0003800000 */
.L_x_55673:
        /* <DEDUP_REMOVED lines=16> */
.L_x_55680:
[----:B------:R-:W-:-:S04]  /*3e90*/  LOP3.LUT R2, R2, 0x80000000, RZ, 0xc0, !PT ;  /* 0x8000000002027812 */ /* 0x000fc800078ec0ff */
[----:B------:R-:W-:-:S04]  /*3ea0*/  SHF.R.U32.HI R3, RZ, 0x18, R2 ;  /* 0x00000018ff037819 */ /* 0x000fc80000011602 */
[----:B------:R-:W-:-:S04]  /*3eb0*/  LOP3.LUT R0, R0, R3, RZ, 0xfc, !PT ;  /* 0x0000000300007212 */ /* 0x000fc800078efcff */
[----:B------:R-:W-:-:S07]  /*3ec0*/  PRMT R8, R0, 0x7610, R8 ;  /* 0x0000761000087816 */ /* 0x000fce0000000008 */
.L_x_55679:
[----:B------:R-:W-:Y:S05]  /*3ed0*/  BSYNC B0 ;  /* 0x0000000000007941 */ /* 0x000fea0003800000 */
.L_x_55678:
[----:B------:R0:W-:Y:S01]  /*3ee0*/  STG.E.U8 desc[UR36][R16.64], R8 ;  /* 0x0000000810007986 */ /* 0x0001e2000c101124 */
[----:B------:R-:W-:Y:S05]  /*3ef0*/  BRA `(.L_x_55655) ;  /* 0x0000000000ac7947 */ /* 0x000fea0003800000 */
.L_x_55672:
        /* <DEDUP_REMOVED lines=21> */
.L_x_55654:
        /* <DEDUP_REMOVED lines=16> */
.L_x_55683:
[----:B------:R-:W-:Y:S05]  /*4150*/  BRA `(.L_x_55655) ;  /* 0x0000000000147947 */ /* 0x000fea0003800000 */
.L_x_55682:
[----:B------:R-:W0:Y:S02]  /*4160*/  F2I.U64.TRUNC R2, R2 ;  /* 0x0000000200027311 */ /* 0x000e24000020d800 */
[----:B0-----:R0:W-:Y:S01]  /*4170*/  STG.E.64 desc[UR36][R16.64], R2 ;  /* 0x0000000210007986 */ /* 0x0011e2000c101b24 */
[----:B------:R-:W-:Y:S05]  /*4180*/  BRA `(.L_x_55655) ;  /* 0x0000000000087947 */ /* 0x000fea0003800000 */
.L_x_55681:
[----:B------:R-:W0:Y:S02]  /*4190*/  F2I.FTZ.U32.TRUNC.NTZ R3, R2 ;  /* 0x0000000200037305 */ /* 0x000e24000021f000 */
[----:B0-----:R0:W-:Y:S02]  /*41a0*/  STG.E desc[UR36][R16.64], R3 ;  /* 0x0000000310007986 */ /* 0x0011e4000c101924 */
.L_x_55655:
[----:B------:R-:W-:-:S04]  /*41b0*/  IMAD R18, R18, 0x200, R23 ;  /* 0x0000020012127824 */ /* 0x000fc800078e0217 */
[----:B------:R-:W-:-:S07]  /*41c0*/  VIADD R19, R18, 0x80 ;  /* 0x0000008012137836 */ /* 0x000fce0000000000 */
.L_x_55592:
[----:B------:R-:W-:Y:S05]  /*41d0*/  BSYNC B7 ;  /* 0x0000000000077941 */ /* 0x000fea0003800000 */
.L_x_55591:
        /* <DEDUP_REMOVED lines=358> */
.L_x_55686:
        /* <DEDUP_REMOVED lines=22> */
.L_x_55691:
[----:B------:R-:W2:Y:S02]  /*59a0*/  LDG.E.U8 R2, desc[UR36][R2.64] ;  /* 0x0000002402027981 */ /* 0x000ea4000c1e1100 */
[----:B--2---:R-:W-:Y:S01]  /*59b0*/  I2FP.F32.U32 R22, R2 ;  /* 0x0000000200167245 */ /* 0x004fe20000201000 */
[----:B------:R-:W-:Y:S06]  /*59c0*/  BRA `(.L_x_55693) ;  /* 0x0000000c002c7947 */ /* 0x000fec0003800000 */
.L_x_55690:
        /* <DEDUP_REMOVED lines=9> */
.L_x_55695:
[----:B------:R-:W2:Y:S02]  /*5a60*/  LDG.E R2, desc[UR36][R2.64] ;  /* 0x0000002402027981 */ /* 0x000ea4000c1e1900 */
[----:B--2---:R-:W-:Y:S01]  /*5a70*/  I2FP.F32.S32 R22, R2 ;  /* 0x0000000200167245 */ /* 0x004fe20000201400 */
[----:B------:R-:W-:Y:S06]  /*5a80*/  BRA `(.L_x_55693) ;  /* 0x0000000800fc7947 */ /* 0x000fec0003800000 */
.L_x_55694:
[----:B------:R-:W2:Y:S02]  /*5a90*/  LDG.E.U16 R2, desc[UR36][R2.64] ;  /* 0x0000002402027981 */ /* 0x000ea4000c1e1500 */
[----:B--2---:R0:W1:Y:S01]  /*5aa0*/  I2F.S16 R22, R2 ;  /* 0x0000000200167306 */ /* 0x0040620000101400 */
[----:B------:R-:W-:Y:S05]  /*5ab0*/  BRA `(.L_x_55693) ;  /* 0x0000000800f07947 */ /* 0x000fea0003800000 */
.L_x_55689:
        /* <DEDUP_REMOVED lines=8> */
.L_x_55697:
[----:B------:R-:W2:Y:S02]  /*5b40*/  LDG.E.U16 R2, desc[UR36][R2.64] ;  /* 0x0000002402027981 */ /* 0x000ea4000c1e1500 */
[----:B--2---:R-:W-:Y:S01]  /*5b50*/  HADD2.F32 R22, -RZ, R2.H0_H0 ;  /* 0x20000002ff167230 */ /* 0x004fe20000004100 */
[----:B------:R-:W-:Y:S06]  /*5b60*/  BRA `(.L_x_55693) ;  /* 0x0000000800c47947 */ /* 0x000fec0003800000 */
.L_x_55696:
        /* <DEDUP_REMOVED lines=8> */
.L_x_55699:
[----:B------:R-:W2:Y:S02]  /*5bf0*/  LDG.E.U16 R2, desc[UR36][R2.64] ;  /* 0x0000002402027981 */ /* 0x000ea4000c1e1500 */
[----:B--2---:R-:W-:Y:S01]  /*5c00*/  HADD2.F32 R22, -RZ, R2.H0_H0 ;  /* 0x20000002ff167230 */ /* 0x004fe20000004100 */
[----:B------:R-:W-:Y:S06]  /*5c10*/  BRA `(.L_x_55693) ;  /* 0x0000000800987947 */ /* 0x000fec0003800000 */
.L_x_55698:
[----:B------:R-:W2:Y:S01]  /*5c20*/  LDG.E.64 R2, desc[UR36][R2.64] ;  /* 0x0000002402027981 */ /* 0x000ea2000c1e1b00 */
[----:B------:R-:W-:Y:S01]  /*5c30*/  UMOV UR4, 0xf0000000 ;  /* 0xf000000000047882 */ /* 0x000fe20000000000 */
[----:B------:R-:W-:Y:S01]  /*5c40*/  UMOV UR5, 0x380fffff ;  /* 0x380fffff00057882 */ /* 0x000fe20000000000 */
[----:B--2---:R-:W0:Y:S01]  /*5c50*/  F2F.F32.F64 R22, R2 ;  /* 0x0000000200167310 */ /* 0x004e220000301000 */
[----:B------:R-:W-:-:S14]  /*5c60*/  DSETP.GEU.AND P0, PT, |R2|, UR4, PT ;  /* 0x0000000402007e2a */ /* 0x000fdc000bf0e200 */
[----:B0-----:R-:W-:Y:S01]  /*5c70*/  @!P0 FMUL R22, R22, 1.175494350822287508e-38 ;  /* 0x0080000016168820 */ /* 0x001fe20000400000 */
[----:B------:R-:W-:Y:S06]  /*5c80*/  BRA `(.L_x_55693) ;  /* 0x00000008007c7947 */ /* 0x000fec0003800000 */
.L_x_55688:
        /* <DEDUP_REMOVED lines=12> */
.L_x_55702:
[----:B------:R-:W2:Y:S01]  /*5d50*/  LDG.E.64 R2, desc[UR36][R2.64] ;  /* 0x0000002402027981 */ /* 0x000ea2000c1e1b00 */
[----:B------:R-:W-:Y:S01]  /*5d60*/  UMOV UR4, 0xf0000000 ;  /* 0xf000000000047882 */ /* 0x000fe20000000000 */
[----:B------:R-:W-:Y:S01]  /*5d70*/  UMOV UR5, 0x380fffff ;  /* 0x380fffff00057882 */ /* 0x000fe20000000000 */
[----:B--2---:R-:W0:Y:S01]  /*5d80*/  F2F.F32.F64 R22, R2 ;  /* 0x0000000200167310 */ /* 0x004e220000301000 */
[----:B------:R-:W-:-:S14]  /*5d90*/  DSETP.GEU.AND P0, PT, |R2|, UR4, PT ;  /* 0x0000000402007e2a */ /* 0x000fdc000bf0e200 */
[----:B0-----:R-:W-:Y:S01]  /*5da0*/  @!P0 FMUL R22, R22, 1.175494350822287508e-38 ;  /* 0x0080000016168820 */ /* 0x001fe20000400000 */
[----:B------:R-:W-:Y:S06]  /*5db0*/  BRA `(.L_x_55693) ;  /* 0x0000000800307947 */ /* 0x000fec0003800000 */
.L_x_55701:
        /* <DEDUP_REMOVED lines=26> */
.L_x_55704:
        /* <DEDUP_REMOVED lines=13> */
.L_x_55703:
[----:B------:R-:W2:Y:S02]  /*6030*/  LDG.E.U16 R2, desc[UR36][R2.64] ;  /* 0x0000002402027981 */ /* 0x000ea4000c1e1500 */
[----:B--2---:R-:W-:Y:S01]  /*6040*/  IMAD.U32 R22, R2, 0x10000, RZ ;  /* 0x0001000002167824 */ /* 0x004fe200078e00ff */
[----:B------:R-:W-:Y:S06]  /*6050*/  BRA `(.L_x_55693) ;  /* 0x0000000400887947 */ /* 0x000fec0003800000 */
.L_x_55700:
        /* <DEDUP_REMOVED lines=11> */
.L_x_55707:
        /* <DEDUP_REMOVED lines=20> */
.L_x_55709:
[----:B------:R-:W-:Y:S05]  /*6250*/  BSYNC B0 ;  /* 0x0000000000007941 */ /* 0x000fea0003800000 */
.L_x_55708:
[----:B------:R-:W-:Y:S01]  /*6260*/  IMAD.SHL.U32 R2, R2, 0x100000, RZ ;  /* 0x0010000002027824 */ /* 0x000fe200078e00ff */
[----:B------:R-:W-:-:S04]  /*6270*/  LEA R3, R0, 0x3b800000, 0x17 ;  /* 0x3b80000000037811 */ /* 0x000fc800078eb8ff */
[----:B------:R-:W-:Y:S01]  /*6280*/  LOP3.LUT R22, R3, R2, R22, 0xfe, !PT ;  /* 0x0000000203167212 */ /* 0x000fe200078efe16 */
[----:B------:R-:W-:Y:S06]  /*6290*/  BRA `(.L_x_55693) ;  /* 0x0000000000f87947 */ /* 0x000fec0003800000 */
.L_x_55706:
        /* <DEDUP_REMOVED lines=20> */
.L_x_55711:
[----:B------:R-:W-:Y:S05]  /*63e0*/  BSYNC B0 ;  /* 0x0000000000007941 */ /* 0x000fea0003800000 */
.L_x_55710:
[----:B------:R-:W-:Y:S01]  /*63f0*/  IMAD.SHL.U32 R2, R2, 0x200000, RZ ;  /* 0x0020000002027824 */ /* 0x000fe200078e00ff */
[----:B------:R-:W-:-:S04]  /*6400*/  LEA R3, R0, 0x37800000, 0x17 ;  /* 0x3780000000037811 */ /* 0x000fc800078eb8ff */
[----:B------:R-:W-:Y:S01]  /*6410*/  LOP3.LUT R22, R3, R2, R22, 0xfe, !PT ;  /* 0x0000000203167212 */ /* 0x000fe200078efe16 */
[----:B------:R-:W-:Y:S06]  /*6420*/  BRA `(.L_x_55693) ;  /* 0x0000000000947947 */ /* 0x000fec0003800000 */
.L_x_55705:
        /* <DEDUP_REMOVED lines=14> */
.L_x_55692:
        /* <DEDUP_REMOVED lines=16> */
.L_x_55714:
[----:B------:R-:W-:Y:S01]  /*6610*/  IMAD.MOV.U32 R22, RZ, RZ, RZ ;  /* 0x000000ffff167224 */ /* 0x000fe200078e00ff */
[----:B------:R-:W-:Y:S06]  /*6620*/  BRA `(.L_x_55693) ;  /* 0x0000000000147947 */ /* 0x000fec0003800000 */
.L_x_55713:
[----:B------:R-:W2:Y:S02]  /*6630*/  LDG.E.64 R22, desc[UR36][R2.64] ;  /* 0x0000002402167981 */ /* 0x000ea4000c1e1b00 */
[----:B--2---:R0:W1:Y:S01]  /*6640*/  I2F.U64 R22, R22 ;  /* 0x0000001600167312 */ /* 0x0040620000301000 */
[----:B------:R-:W-:Y:S05]  /*6650*/  BRA `(.L_x_55693) ;  /* 0x0000000000087947 */ /* 0x000fea0003800000 */
.L_x_55712:
[----:B------:R-:W2:Y:S02]  /*6660*/  LDG.E R2, desc[UR36][R2.64] ;  /* 0x0000002402027981 */ /* 0x000ea4000c1e1900 */
[----:B--2---:R-:W-:-:S07]  /*6670*/  I2FP.F32.U32 R22, R2 ;  /* 0x0000000200167245 */ /* 0x004fce0000201000 */
.L_x_55693:
[----:B------:R-:W-:Y:S05]  /*6680*/  BSYNC B6 ;  /* 0x0000000000067941 */ /* 0x000fea0003800000 */
.L_x_55687:
[----:B------:R-:W2:Y:S01]  /*6690*/  LDC.U8 R4, c[0x0][0x49a] ;  /* 0x00012680ff047b82 */ /* 0x000ea20000000000 */
[----:B------:R-:W-:Y:S01]  /*66a0*/  ULDC.64 UR4, c[0x0][0x488] ;  /* 0x0001220000047ab9 */ /* 0x000fe20000000a00 */
[----:B------:R-:W-:Y:S01]  /*66b0*/  BSSY B6, `(.L_x_55715) ;  /* 0x00000df000067945 */ /* 0x000fe20003800000 */
[----:B0---4-:R-:W-:-:S05]  /*66c0*/  IADD3 R2, P0, R18, UR4, RZ ;  /* 0x0000000412027c10 */ /* 0x011fca000ff1e0ff */
        /* <DEDUP_REMOVED lines=13> */
[----:B--2---:R-:W4:Y:S01]  /*67a0*/  I2F.S16 R0, R0 ;  /* 0x0000000000007306 */ /* 0x004f220000101400 */
[----:B------:R-:W-:Y:S05]  /*67b0*/  BRA `(.L_x_55721) ;  /* 0x0000000c00387947 */ /* 0x000fea0003800000 */
.L_x_55719:
[----:B------:R-:W2:Y:S02]  /*67c0*/  LDG.E.U8 R0, desc[UR36][R2.64] ;  /* 0x0000002402007981 */ /* 0x000ea4000c1e1100 */
[----:B--2---:R-:W-:Y:S01]  /*67d0*/  I2FP.F32.U32 R0, R0 ;  /* 0x0000000000007245 */ /* 0x004fe20000201000 */
[----:B------:R-:W-:Y:S06]  /*67e0*/  BRA `(.L_x_55721) ;  /* 0x0000000c002c7947 */ /* 0x000fec0003800000 */
.L_x_55718:
        /* <DEDUP_REMOVED lines=9> */
.L_x_55723:
[----:B------:R-:W2:Y:S02]  /*6880*/  LDG.E R0, desc[UR36][R2.64] ;  /* 0x0000002402007981 */ /* 0x000ea4000c1e1900 */
[----:B--2---:R-:W-:Y:S01]  /*6890*/  I2FP.F32.S32 R0, R0 ;  /* 0x0000000000007245 */ /* 0x004fe20000201400 */
[----:B------:R-:W-:Y:S06]  /*68a0*/  BRA `(.L_x_55721) ;  /* 0x0000000800fc7947 */ /* 0x000fec0003800000 */
.L_x_55722:
[----:B------:R-:W2:Y:S02]  /*68b0*/  LDG.E.U16 R0, desc[UR36][R2.64] ;  /* 0x0000002402007981 */ /* 0x000ea4000c1e1500 */
[----:B--2---:R-:W0:Y:S01]  /*68c0*/  I2F.S16 R0, R0 ;  /* 0x0000000000007306 */ /* 0x004e220000101400 */
[----:B------:R-:W-:Y:S05]  /*68d0*/  BRA `(.L_x_55721) ;  /* 0x0000000800f07947 */ /* 0x000fea0003800000 */
.L_x_55717:
        /* <DEDUP_REMOVED lines=8> */
.L_x_55725:
[----:B------:R-:W2:Y:S02]  /*6960*/  LDG.E.U16 R0, desc[UR36][R2.64] ;  /* 0x0000002402007981 */ /* 0x000ea4000c1e1500 */
[----:B--2---:R-:W-:Y:S01]  /*6970*/  HADD2.F32 R0, -RZ, R0.H0_H0 ;  /* 0x20000000ff007230 */ /* 0x004fe20000004100 */
[----:B------:R-:W-:Y:S06]  /*6980*/  BRA `(.L_x_55721) ;  /* 0x0000000800c47947 */ /* 0x000fec0003800000 */
.L_x_55724:
        /* <DEDUP_REMOVED lines=8> */
.L_x_55727:
[----:B------:R-:W2:Y:S02]  /*6a10*/  LDG.E.U16 R0, desc[UR36][R2.64] ;  /* 0x0000002402007981 */ /* 0x000ea4000c1e1500 */
[----:B--2---:R-:W-:Y:S01]  /*6a20*/  HADD2.F32 R0, -RZ, R0.H0_H0 ;  /* 0x20000000ff007230 */ /* 0x004fe20000004100 */
[----:B------:R-:W-:Y:S06]  /*6a30*/  BRA `(.L_x_55721) ;  /* 0x0000000800987947 */ /* 0x000fec0003800000 */
.L_x_55726:
[----:B------:R-:W2:Y:S01]  /*6a40*/  LDG.E.64 R2, desc[UR36][R2.64] ;  /* 0x0000002402027981 */ /* 0x000ea2000c1e1b00 */
[----:B------:R-:W-:Y:S01]  /*6a50*/  UMOV UR4, 0xf0000000 ;  /* 0xf000000000047882 */ /* 0x000fe20000000000 */
[----:B------:R-:W-:Y:S01]  /*6a60*/  UMOV UR5, 0x380fffff ;  /* 0x380fffff00057882 */ /* 0x000fe20000000000 */
[----:B--2---:R-:W0:Y:S01]  /*6a70*/  F2F.F32.F64 R0, R2 ;  /* 0x0000000200007310 */ /* 0x004e220000301000 */
[----:B------:R-:W-:-:S14]  /*6a80*/  DSETP.GEU.AND P0, PT, |R2|, UR4, PT ;  /* 0x0000000402007e2a */ /* 0x000fdc000bf0e200 */
[----:B0-----:R-:W-:Y:S01]  /*6a90*/  @!P0 FMUL R0, R0, 1.175494350822287508e-38 ;  /* 0x0080000000008820 */ /* 0x001fe20000400000 */
[----:B------:R-:W-:Y:S06]  /*6aa0*/  BRA `(.L_x_55721) ;  /* 0x00000008007c7947 */ /* 0x000fec0003800000 */
.L_x_55716:
        /* <DEDUP_REMOVED lines=12> */
.L_x_55730:
[----:B------:R-:W2:Y:S01]  /*6b70*/  LDG.E.64 R2, desc[UR36][R2.64] ;  /* 0x0000002402027981 */ /* 0x000ea2000c1e1b00 */
[----:B------:R-:W-:Y:S01]  /*6b80*/  UMOV UR4, 0xf0000000 ;  /* 0xf000000000047882 */ /* 0x000fe20000000000 */
[----:B------:R-:W-:Y:S01]  /*6b90*/  UMOV UR5, 0x380fffff ;  /* 0x380fffff00057882 */ /* 0x000fe20000000000 */
[----:B--2---:R-:W0:Y:S01]  /*6ba0*/  F2F.F32.F64 R0, R2 ;  /* 0x0000000200007310 */ /* 0x004e220000301000 */
[----:B------:R-:W-:-:S14]  /*6bb0*/  DSETP.GEU.AND P0, PT, |R2|, UR4, PT ;  /* 0x0000000402007e2a */ /* 0x000fdc000bf0e200 */
[----:B0-----:R-:W-:Y:S01]  /*6bc0*/  @!P0 FMUL R0, R0, 1.175494350822287508e-38 ;  /* 0x0080000000008820 */ /* 0x001fe20000400000 */
[----:B------:R-:W-:Y:S06]  /*6bd0*/  BRA `(.L_x_55721) ;  /* 0x0000000800307947 */ /* 0x000fec0003800000 */
.L_x_55729:
        /* <DEDUP_REMOVED lines=26> */
.L_x_55732:
        /* <DEDUP_REMOVED lines=13> */
.L_x_55731:
[----:B------:R-:W2:Y:S02]  /*6e50*/  LDG.E.U16 R0, desc[UR36][R2.64] ;  /* 0x0000002402007981 */ /* 0x000ea4000c1e1500 */
[----:B--2---:R-:W-:Y:S01]  /*6e60*/  IMAD.U32 R0, R0, 0x10000, RZ ;  /* 0x0001000000007824 */ /* 0x004fe200078e00ff */
[----:B------:R-:W-:Y:S06]  /*6e70*/  BRA `(.L_x_55721) ;  /* 0x0000000400887947 */ /* 0x000fec0003800000 */
.L_x_55728:
        /* <DEDUP_REMOVED lines=11> */
.L_x_55735:
        /* <DEDUP_REMOVED lines=20> */
.L_x_55737:
[----:B------:R-:W-:Y:S05]  /*7070*/  BSYNC B0 ;  /* 0x0000000000007941 */ /* 0x000fea0003800000 */
.L_x_55736:
[----:B------:R-:W-:Y:S01]  /*7080*/  LEA R3, R0, 0x3b800000, 0x17 ;  /* 0x3b80000000037811 */ /* 0x000fe200078eb8ff */
[----:B------:R-:W-:-:S05]  /*7090*/  IMAD.SHL.U32 R0, R2, 0x100000, RZ ;  /* 0x0010000002007824 */ /* 0x000fca00078e00ff */
[----:B------:R-:W-:Y:S01]  /*70a0*/  LOP3.LUT R0, R3, R0, R4, 0xfe, !PT ;  /* 0x0000000003007212 */ /* 0x000fe200078efe04 */
[----:B------:R-:W-:Y:S06]  /*70b0*/  BRA `(.L_x_55721) ;  /* 0x0000000000f87947 */ /* 0x000fec0003800000 */
.L_x_55734:
        /* <DEDUP_REMOVED lines=20> */
.L_x_55739:
[----:B------:R-:W-:Y:S05]  /*7200*/  BSYNC B0 ;  /* 0x0000000000007941 */ /* 0x000fea0003800000 */
.L_x_55738:
[----:B------:R-:W-:Y:S01]  /*7210*/  LEA R3, R0, 0x37800000, 0x17 ;  /* 0x3780000000037811 */ /* 0x000fe200078eb8ff */
[----:B------:R-:W-:-:S05]  /*7220*/  IMAD.SHL.U32 R0, R2, 0x200000, RZ ;  /* 0x0020000002007824 */ /* 0x000fca00078e00ff */
[----:B------:R-:W-:Y:S01]  /*7230*/  LOP3.LUT R0, R3, R0, R4, 0xfe, !PT ;  /* 0x0000000003007212 */ /* 0x000fe200078efe04 */
[----:B------:R-:W-:Y:S06]  /*7240*/  BRA `(.L_x_55721) ;  /* 0x0000000000947947 */ /* 0x000fec0003800000 */
.L_x_55733:
        /* <DEDUP_REMOVED lines=14> */
.L_x_55720:
        /* <DEDUP_REMOVED lines=16> */
.L_x_55742:
[----:B------:R-:W-:Y:S01]  /*7430*/  IMAD.MOV.U32 R0, RZ, RZ, RZ ;  /* 0x000000ffff007224 */ /* 0x000fe200078e00ff */
[----:B------:R-:W-:Y:S06]  /*7440*/  BRA `(.L_x_55721) ;  /* 0x0000000000147947 */ /* 0x000fec0003800000 */
.L_x_55741:
[----:B------:R-:W2:Y:S02]  /*7450*/  LDG.E.64 R2, desc[UR36][R2.64] ;  /* 0x0000002402027981 */ /* 0x000ea4000c1e1b00 */
[----:B--2---:R0:W2:Y:S01]  /*7460*/  I2F.U64 R0, R2 ;  /* 0x0000000200007312 */ /* 0x0040a20000301000 */
[----:B------:R-:W-:Y:S05]  /*7470*/  BRA `(.L_x_55721) ;  /* 0x0000000000087947 */ /* 0x000fea0003800000 */
.L_x_55740:
[----:B------:R-:W2:Y:S02]  /*7480*/  LDG.E R0, desc[UR36][R2.64] ;  /* 0x0000002402007981 */ /* 0x000ea4000c1e1900 */
[----:B--2---:R-:W-:-:S07]  /*7490*/  I2FP.F32.U32 R0, R0 ;  /* 0x0000000000007245 */ /* 0x004fce0000201000 */
.L_x_55721:
[----:B------:R-:W-:Y:S05]  /*74a0*/  BSYNC B6 ;  /* 0x0000000000067941 */ /* 0x000fea0003800000 */
.L_x_55715:
[----:B------:R-:W2:Y:S01]  /*74b0*/  LDC.U8 R5, c[0x0][0x498] ;  /* 0x00012600ff057b82 */ /* 0x000ea20000000000 */
[----:B01-3-5:R-:W2:Y:S02]  /*74c0*/  MUFU.LG2 R3, R22 ;  /* 0x0000001600037308 */ /* 0x02bea40000000c00 */
[----:B--2-4-:R-:W-:Y:S01]  /*74d0*/  FMUL.FTZ R2, R3, R0 ;  /* 0x0000000003027220 */ /* 0x014fe20000410000 */
        /* <DEDUP_REMOVED lines=16> */
.L_x_55746:
[----:B------:R-:W0:Y:S02]  /*75e0*/  F2I.S64.TRUNC R2, R2 ;  /* 0x0000000200027311 */ /* 0x000e24000020d900 */
[----:B0-----:R-:W-:-:S05]  /*75f0*/  IMAD.MOV.U32 R5, RZ, RZ, R2 ;  /* 0x000000ffff057224 */ /* 0x001fca00078e0002 */
[----:B------:R0:W-:Y:S01]  /*7600*/  STG.E.U8 desc[UR36][R16.64], R5 ;  /* 0x0000000510007986 */ /* 0x0001e2000c101124 */
[----:B------:R-:W-:Y:S05]  /*7610*/  BRA `(.L_x_55748) ;  /* 0x0000000c00407947 */ /* 0x000fea0003800000 */
.L_x_55745:
        /* <DEDUP_REMOVED lines=9> */
.L_x_55750:
[----:B------:R-:W0:Y:S02]  /*76b0*/  F2I.FTZ.TRUNC.NTZ R3, R2 ;  /* 0x0000000200037305 */ /* 0x000e24000021f100 */
[----:B0-----:R0:W-:Y:S01]  /*76c0*/  STG.E desc[UR36][R16.64], R3 ;  /* 0x0000000310007986 */ /* 0x0011e2000c101924 */
[----:B------:R-:W-:Y:S05]  /*76d0*/  BRA `(.L_x_55748) ;  /* 0x0000000c00107947 */ /* 0x000fea0003800000 */
.L_x_55749:
[----:B------:R-:W0:Y:S02]  /*76e0*/  F2I.FTZ.TRUNC.NTZ R3, R2 ;  /* 0x0000000200037305 */ /* 0x000e24000021f100 */
[----:B0-----:R0:W-:Y:S01]  /*76f0*/  STG.E.U16 desc[UR36][R16.64], R3 ;  /* 0x0000000310007986 */ /* 0x0011e2000c101524 */
[----:B------:R-:W-:Y:S05]  /*7700*/  BRA `(.L_x_55748) ;  /* 0x0000000c00047947 */ /* 0x000fea0003800000 */
.L_x_55744:
        /* <DEDUP_REMOVED lines=8> */
.L_x_55752:
[----:B------:R-:W-:-:S05]  /*7790*/  F2FP.F16.F32.PACK_AB R2, RZ, R2 ;  /* 0x00000002ff02723e */ /* 0x000fca00000000ff */
[----:B------:R0:W-:Y:S01]  /*77a0*/  STG.E.U16 desc[UR36][R16.64], R2 ;  /* 0x0000000210007986 */ /* 0x0001e2000c101524 */
[----:B------:R-:W-:Y:S05]  /*77b0*/  BRA `(.L_x_55748) ;  /* 0x0000000800d87947 */ /* 0x000fea0003800000 */
.L_x_55751:
        /* <DEDUP_REMOVED lines=9> */
.L_x_55754:
[----:B------:R-:W-:-:S04]  /*7850*/  F2FP.F16.F32.PACK_AB R3, RZ, R2 ;  /* 0x00000002ff03723e */ /* 0x000fc800000000ff */
[----:B------:R-:W-:-:S05]  /*7860*/  PRMT R3, R3, 0x5410, RZ ;  /* 0x0000541003037816 */ /* 0x000fca00000000ff */
[----:B------:R0:W-:Y:S01]  /*7870*/  STG.E desc[UR36][R16.64], R3 ;  /* 0x0000000310007986 */ /* 0x0001e2000c101924 */
[----:B------:R-:W-:Y:S05]  /*7880*/  BRA `(.L_x_55748) ;  /* 0x0000000800a47947 */ /* 0x000fea0003800000 */
.L_x_55753:
[----:B------:R-:W-:-:S06]  /*7890*/  FMUL.FTZ R2, R2, 1 ;  /* 0x3f80000002027820 */ /* 0x000fcc0000410000 */
[----:B------:R-:W0:Y:S02]  /*78a0*/  F2F.F64.F32 R2, R2 ;  /* 0x0000000200027310 */ /* 0x000e240000201800 */
[----:B0-----:R0:W-:Y:S01]  /*78b0*/  STG.E.64 desc[UR36][R16.64], R2 ;  /* 0x0000000210007986 */ /* 0x0011e2000c101b24 */
[----:B------:R-:W-:Y:S05]  /*78c0*/  BRA `(.L_x_55748) ;  /* 0x0000000800947947 */ /* 0x000fea0003800000 */
.L_x_55743:
        /* <DEDUP_REMOVED lines=12> */
.L_x_55757:
[----:B------:R-:W-:Y:S01]  /*7990*/  FMUL.FTZ R4, R2, 1 ;  /* 0x3f80000002047820 */ /* 0x000fe20000410000 */
[----:B------:R-:W-:-:S05]  /*79a0*/  CS2R R6, SRZ ;  /* 0x0000000000067805 */ /* 0x000fca000001ff00 */
[----:B------:R-:W0:Y:S02]  /*79b0*/  F2F.F64.F32 R4, R4 ;  /* 0x0000000400047310 */ /* 0x000e240000201800 */
[----:B0-----:R0:W-:Y:S01]  /*79c0*/  STG.E.128 desc[UR36][R16.64], R4 ;  /* 0x0000000410007986 */ /* 0x0011e2000c101d24 */
[----:B------:R-:W-:Y:S05]  /*79d0*/  BRA `(.L_x_55748) ;  /* 0x0000000800507947 */ /* 0x000fea0003800000 */
.L_x_55756:
        /* <DEDUP_REMOVED lines=20> */
.L_x_55761:
[----:B------:R-:W-:Y:S05]  /*7b20*/  BSYNC B0 ;  /* 0x0000000000007941 */ /* 0x000fea0003800000 */
.L_x_55760:
[----:B------:R-:W-:-:S05]  /*7b30*/  LOP3.LUT R5, R0, R5, RZ, 0xfc, !PT ;  /* 0x0000000500057212 */ /* 0x000fca00078efcff */
[----:B------:R0:W-:Y:S01]  /*7b40*/  STG.E.U8 desc[UR36][R16.64], R5 ;  /* 0x0000000510007986 */ /* 0x0001e2000c101124 */
[----:B------:R-:W-:Y:S05]  /*7b50*/  BRA `(.L_x_55748) ;  /* 0x0000000400f07947 */ /* 0x000fea0003800000 */
.L_x_55759:
        /* <DEDUP_REMOVED lines=12> */
.L_x_55763:
[----:B------:R-:W-:Y:S01]  /*7c20*/  IMAD.MOV.U32 R0, RZ, RZ, 0x7f ;  /* 0x0000007fff007424 */ /* 0x000fe200078e00ff */
[----:B------:R-:W-:-:S04]  /*7c30*/  ISETP.GT.U32.AND P0, PT, R4, 0x7f800000, PT ;  /* 0x7f8000000400780c */ /* 0x000fc80003f04070 */
[----:B------:R-:W-:-:S09]  /*7c40*/  SEL R0, R0, 0x7c, P0 ;  /* 0x0000007c00007807 */ /* 0x000fd20000000000 */
.L_x_55764:
[----:B------:R-:W-:Y:S05]  /*7c50*/  BSYNC B0 ;  /* 0x0000000000007941 */ /* 0x000fea0003800000 */
.L_x_55762:
[----:B------:R-:W-:-:S04]  /*7c60*/  LOP3.LUT R2, R2, 0x80000000, RZ, 0xc0, !PT ;  /* 0x8000000002027812 */ /* 0x000fc800078ec0ff */
[----:B------:R-:W-:-:S04]  /*7c70*/  SHF.R.U32.HI R3, RZ, 0x18, R2 ;  /* 0x00000018ff037819 */ /* 0x000fc80000011602 */
[----:B------:R-:W-:-:S05]  /*7c80*/  LOP3.LUT R3, R0, R3, RZ, 0xfc, !PT ;  /* 0x0000000300037212 */ /* 0x000fca00078efcff */
[----:B------:R0:W-:Y:S01]  /*7c90*/  STG.E.U8 desc[UR36][R16.64], R3 ;  /* 0x0000000310007986 */ /* 0x0001e2000c101124 */
[----:B------:R-:W-:Y:S05]  /*7ca0*/  BRA `(.L_x_55748) ;  /* 0x00000004009c7947 */ /* 0x000fea0003800000 */
.L_x_55758:
[----:B------:R-:W-:-:S05]  /*7cb0*/  F2FP.BF16.F32.PACK_AB R2, RZ, R2 ;  /* 0x00000002ff02723e */ /* 0x000fca00000010ff */
[----:B------:R0:W-:Y:S01]  /*7cc0*/  STG.E.U16 desc[UR36][R16.64], R2 ;  /* 0x0000000210007986 */ /* 0x0001e2000c101524 */
[----:B------:R-:W-:Y:S05]  /*7cd0*/  BRA `(.L_x_55748) ;  /* 0x0000000400907947 */ /* 0x000fea0003800000 */
.L_x_55755:
        /* <DEDUP_REMOVED lines=11> */
.L_x_55767:
        /* <DEDUP_REMOVED lines=16> */
.L_x_55770:
[----:B------:R-:W-:-:S04]  /*7e90*/  LOP3.LUT R2, R2, 0x80000000, RZ, 0xc0, !PT ;  /* 0x8000000002027812 */ /* 0x000fc800078ec0ff */
[----:B------:R-:W-:-:S04]  /*7ea0*/  SHF.R.U32.HI R3, RZ, 0x18, R2 ;  /* 0x00000018ff037819 */ /* 0x000fc80000011602 */
[----:B------:R-:W-:-:S04]  /*7eb0*/  LOP3.LUT R0, R0, R3, RZ, 0xfc, !PT ;  /* 0x0000000300007212 */ /* 0x000fc800078efcff */
[----:B------:R-:W-:-:S07]  /*7ec0*/  PRMT R8, R0, 0x7610, R8 ;  /* 0x0000761000087816 */ /* 0x000fce0000000008 */
.L_x_55769:
[----:B------:R-:W-:Y:S05]  /*7ed0*/  BSYNC B0 ;  /* 0x0000000000007941 */ /* 0x000fea0003800000 */
.L_x_55768:
[----:B------:R3:W-:Y:S01]  /*7ee0*/  STG.E.U8 desc[UR36][R16.64], R8 ;  /* 0x0000000810007986 */ /* 0x0007e2000c101124 */
[----:B------:R-:W-:Y:S05]  /*7ef0*/  BRA `(.L_x_55748) ;  /* 0x0000000400087947 */ /* 0x000fea0003800000 */
.L_x_55766:
        /* <DEDUP_REMOVED lines=16> */
.L_x_55773:
[----:B------:R-:W-:-:S04]  /*8000*/  LOP3.LUT R2, R2, 0x80000000, RZ, 0xc0, !PT ;  /* 0x8000000002027812 */ /* 0x000fc800078ec0ff */
[----:B------:R-:W-:-:S04]  /*8010*/  SHF.R.U32.HI R3, RZ, 0x18, R2 ;  /* 0x00000018ff037819 */ /* 0x000fc80000011602 */
[----:B------:R-:W-:-:S04]  /*8020*/  LOP3.LUT R0, R0, R3, RZ, 0xfc, !PT ;  /* 0x0000000300007212 */ /* 0x000fc800078efcff */
[----:B------:R-:W-:-:S07]  /*8030*/  PRMT R8, R0, 0x7610, R8 ;  /* 0x0000761000087816 */ /* 0x000fce0000000008 */
.L_x_55772:
[----:B------:R-:W-:Y:S05]  /*8040*/  BSYNC B0 ;  /* 0x0000000000007941 */ /* 0x000fea0003800000 */
.L_x_55771:
[----:B------:R0:W-:Y:S01]  /*8050*/  STG.E.U8 desc[UR36][R16.64], R8 ;  /* 0x0000000810007986 */ /* 0x0001e2000c101124 */
[----:B------:R-:W-:Y:S05]  /*8060*/  BRA `(.L_x_55748) ;  /* 0x0000000000ac7947 */ /* 0x000fea0003800000 */
.L_x_55765:
        /* <DEDUP_REMOVED lines=21> */
.L_x_55747:
        /* <DEDUP_REMOVED lines=16> */
.L_x_55776:
[----:B------:R-:W-:Y:S05]  /*82c0*/  BRA `(.L_x_55748) ;  /* 0x0000000000147947 */ /* 0x000fea0003800000 */
.L_x_55775:
[----:B------:R-:W0:Y:S02]  /*82d0*/  F2I.U64.TRUNC R2, R2 ;  /* 0x0000000200027311 */ /* 0x000e24000020d800 */
[----:B0-----:R2:W-:Y:S01]  /*82e0*/  STG.E.64 desc[UR36][R16.64], R2 ;  /* 0x0000000210007986 */ /* 0x0015e2000c101b24 */
[----:B------:R-:W-:Y:S05]  /*82f0*/  BRA `(.L_x_55748) ;  /* 0x0000000000087947 */ /* 0x000fea0003800000 */
.L_x_55774:
[----:B------:R-:W0:Y:S02]  /*8300*/  F2I.FTZ.U32.TRUNC.NTZ R3, R2 ;  /* 0x0000000200037305 */ /* 0x000e24000021f000 */
[----:B0-----:R0:W-:Y:S02]  /*8310*/  STG.E desc[UR36][R16.64], R3 ;  /* 0x0000000310007986 */ /* 0x0011e4000c101924 */
.L_x_55748:
[----:B------:R-:W-:-:S07]  /*8320*/  VIADD R19, R19, 0x80 ;  /* 0x0000008013137836 */ /* 0x000fce0000000000 */
.L_x_55685:
[----:B------:R-:W-:Y:S05]  /*8330*/  BSYNC B7 ;  /* 0x0000000000077941 */ /* 0x000fea0003800000 */
.L_x_55684:
        /* <DEDUP_REMOVED lines=358> */
.L_x_55779:
        /* <DEDUP_REMOVED lines=22> */
.L_x_55784:
[----:B------:R-:W2:Y:S02]  /*9b00*/  LDG.E.U8 R2, desc[UR36][R2.64] ;  /* 0x0000002402027981 */ /* 0x000ea4000c1e1100 */
[----:B--2---:R-:W-:Y:S01]  /*9b10*/  I2FP.F32.U32 R22, R2 ;  /* 0x0000000200167245 */ /* 0x004fe20000201000 */
[----:B------:R-:W-:Y:S06]  /*9b20*/  BRA `(.L_x_55786) ;  /* 0x0000000c002c7947 */ /* 0x000fec0003800000 */
.L_x_55783:
        /* <DEDUP_REMOVED lines=9> */
.L_x_55788:
[----:B------:R-:W2:Y:S02]  /*9bc0*/  LDG.E R2, desc[UR36][R2.64] ;  /* 0x0000002402027981 */ /* 0x000ea4000c1e1900 */
[----:B--2---:R-:W-:Y:S01]  /*9bd0*/  I2FP.F32.S32 R22, R2 ;  /* 0x0000000200167245 */ /* 0x004fe20000201400 */
[----:B------:R-:W-:Y:S06]  /*9be0*/  BRA `(.L_x_55786) ;  /* 0x0000000800fc7947 */ /* 0x000fec0003800000 */
.L_x_55787:
[----:B------:R-:W2:Y:S02]  /*9bf0*/  LDG.E.U16 R2, desc[UR36][R2.64] ;  /* 0x0000002402027981 */ /* 0x000ea4000c1e1500 */
[----:B--2---:R2:W3:Y:S01]  /*9c00*/  I2F.S16 R22, R2 ;  /* 0x0000000200167306 */ /* 0x0044e20000101400 */
[----:B------:R-:W-:Y:S05]  /*9c10*/  BRA `(.L_x_55786) ;  /* 0x0000000800f07947 */ /* 0x000fea0003800000 */
.L_x_55782:
        /* <DEDUP_REMOVED lines=8> */
.L_x_55790:
[----:B------:R-:W2:Y:S02]  /*9ca0*/  LDG.E.U16 R2, desc[UR36][R2.64] ;  /* 0x0000002402027981 */ /* 0x000ea4000c1e1500 */
[----:B--2---:R-:W-:Y:S01]  /*9cb0*/  HADD2.F32 R22, -RZ, R2.H0_H0 ;  /* 0x20000002ff167230 */ /* 0x004fe20000004100 */
[----:B------:R-:W-:Y:S06]  /*9cc0*/  BRA `(.L_x_55786) ;  /* 0x0000000800c47947 */ /* 0x000fec0003800000 */
.L_x_55789:
        /* <DEDUP_REMOVED lines=8> */
.L_x_55792:
[----:B------:R-:W2:Y:S02]  /*9d50*/  LDG.E.U16 R2, desc[UR36][R2.64] ;  /* 0x0000002402027981 */ /* 0x000ea4000c1e1500 */
[----:B--2---:R-:W-:Y:S01]  /*9d60*/  HADD2.F32 R22, -RZ, R2.H0_H0 ;  /* 0x20000002ff167230 */ /* 0x004fe20000004100 */
[----:B------:R-:W-:Y:S06]  /*9d70*/  BRA `(.L_x_55786) ;  /* 0x0000000800987947 */ /* 0x000fec0003800000 */
.L_x_55791:
[----:B------:R-:W2:Y:S01]  /*9d80*/  LDG.E.64 R2, desc[UR36][R2.64] ;  /* 0x0000002402027981 */ /* 0x000ea2000c1e1b00 */
[----:B------:R-:W-:Y:S01]  /*9d90*/  UMOV UR4, 0xf0000000 ;  /* 0xf000000000047882 */ /* 0x000fe20000000000 */
[----:B------:R-:W-:Y:S01]  /*9da0*/  UMOV UR5, 0x380fffff ;  /* 0x380fffff00057882 */ /* 0x000fe20000000000 */
[----:B--2---:R-:W0:Y:S01]  /*9db0*/  F2F.F32.F64 R22, R2 ;  /* 0x0000000200167310 */ /* 0x004e220000301000 */
[----:B------:R-:W-:-:S14]  /*9dc0*/  DSETP.GEU.AND P0, PT, |R2|, UR4, PT ;  /* 0x0000000402007e2a */ /* 0x000fdc000bf0e200 */
[----:B0-----:R-:W-:Y:S01]  /*9dd0*/  @!P0 FMUL R22, R22, 1.175494350822287508e-38 ;  /* 0x0080000016168820 */ /* 0x001fe20000400000 */
[----:B------:R-:W-:Y:S06]  /*9de0*/  BRA `(.L_x_55786) ;  /* 0x00000008007c7947 */ /* 0x000fec0003800000 */
.L_x_55781:
        /* <DEDUP_REMOVED lines=12> */
.L_x_55795:
[----:B------:R-:W2:Y:S01]  /*9eb0*/  LDG.E.64 R2, desc[UR36][R2.64] ;  /* 0x0000002402027981 */ /* 0x000ea2000c1e1b00 */
[----:B------:R-:W-:Y:S01]  /*9ec0*/  UMOV UR4, 0xf0000000 ;  /* 0xf000000000047882 */ /* 0x000fe20000000000 */
[----:B------:R-:W-:Y:S01]  /*9ed0*/  UMOV UR5, 0x380fffff ;  /* 0x380fffff00057882 */ /* 0x000fe20000000000 */
[----:B--2---:R-:W0:Y:S01]  /*9ee0*/  F2F.F32.F64 R22, R2 ;  /* 0x0000000200167310 */ /* 0x004e220000301000 */
[----:B------:R-:W-:-:S14]  /*9ef0*/  DSETP.GEU.AND P0, PT, |R2|, UR4, PT ;  /* 0x0000000402007e2a */ /* 0x000fdc000bf0e200 */
[----:B0-----:R-:W-:Y:S01]  /*9f00*/  @!P0 FMUL R22, R22, 1.175494350822287508e-38 ;  /* 0x0080000016168820 */ /* 0x001fe20000400000 */
[----:B------:R-:W-:Y:S06]  /*9f10*/  BRA `(.L_x_55786) ;  /* 0x0000000800307947 */ /* 0x000fec0003800000 */
.L_x_55794:
        /* <DEDUP_REMOVED lines=26> */
.L_x_55797:
        /* <DEDUP_REMOVED lines=13> */
.L_x_55796:
[----:B------:R-:W2:Y:S02]  /*a190*/  LDG.E.U16 R2, desc[UR36][R2.64] ;  /* 0x0000002402027981 */ /* 0x000ea4000c1e1500 */
[----:B--2---:R-:W-:Y:S01]  /*a1a0*/  IMAD.U32 R22, R2, 0x10000, RZ ;  /* 0x0001000002167824 */ /* 0x004fe200078e00ff */
[----:B------:R-:W-:Y:S06]  /*a1b0*/  BRA `(.L_x_55786) ;  /* 0x0000000400887947 */ /* 0x000fec0003800000 */
.L_x_55793:
        /* <DEDUP_REMOVED lines=11> */
.L_x_55800:
        /* <DEDUP_REMOVED lines=20> */
.L_x_55802:
[----:B------:R-:W-:Y:S05]  /*a3b0*/  BSYNC B0 ;  /* 0x0000000000007941 */ /* 0x000fea0003800000 */
.L_x_55801:
[----:B------:R-:W-:Y:S01]  /*a3c0*/  IMAD.SHL.U32 R2, R2, 0x100000, RZ ;  /* 0x0010000002027824 */ /* 0x000fe200078e00ff */
[----:B------:R-:W-:-:S04]  /*a3d0*/  LEA R3, R0, 0x3b800000, 0x17 ;  /* 0x3b80000000037811 */ /* 0x000fc800078eb8ff */
[----:B------:R-:W-:Y:S01]  /*a3e0*/  LOP3.LUT R22, R3, R2, R22, 0xfe, !PT ;  /* 0x0000000203167212 */ /* 0x000fe200078efe16 */
[----:B------:R-:W-:Y:S06]  /*a3f0*/  BRA `(.L_x_55786) ;  /* 0x0000000000f87947 */ /* 0x000fec0003800000 */
.L_x_55799:
        /* <DEDUP_REMOVED lines=20> */
.L_x_55804:
[----:B------:R-:W-:Y:S05]  /*a540*/  BSYNC B0 ;  /* 0x0000000000007941 */ /* 0x000fea0003800000 */
.L_x_55803:
[----:B------:R-:W-:Y:S01]  /*a550*/  IMAD.SHL.U32 R2, R2, 0x200000, RZ ;  /* 0x0020000002027824 */ /* 0x000fe200078e00ff */
[----:B------:R-:W-:-:S04]  /*a560*/  LEA R3, R0, 0x37800000, 0x17 ;  /* 0x3780000000037811 */ /* 0x000fc800078eb8ff */
[----:B------:R-:W-:Y:S01]  /*a570*/  LOP3.LUT R22, R3, R2, R22, 0xfe, !PT ;  /* 0x0000000203167212 */ /* 0x000fe200078efe16 */
[----:B------:R-:W-:Y:S06]  /*a580*/  BRA `(.L_x_55786) ;  /* 0x0000000000947947 */ /* 0x000fec0003800000 */
.L_x_55798:
        /* <DEDUP_REMOVED lines=14> */
.L_x_55785:
        /* <DEDUP_REMOVED lines=16> */
.L_x_55807:
[----:B------:R-:W-:Y:S01]  /*a770*/  IMAD.MOV.U32 R22, RZ, RZ, RZ ;  /* 0x000000ffff167224 */ /* 0x000fe200078e00ff */
[----:B------:R-:W-:Y:S06]  /*a780*/  BRA `(.L_x_55786) ;  /* 0x0000000000147947 */ /* 0x000fec0003800000 */
.L_x_55806:
[----:B------:R-:W2:Y:S02]  /*a790*/  LDG.E.64 R22, desc[UR36][R2.64] ;  /* 0x0000002402167981 */ /* 0x000ea4000c1e1b00 */
[----:B--2---:R0:W1:Y:S01]  /*a7a0*/  I2F.U64 R22, R22 ;  /* 0x0000001600167312 */ /* 0x0040620000301000 */
[----:B------:R-:W-:Y:S05]  /*a7b0*/  BRA `(.L_x_55786) ;  /* 0x0000000000087947 */ /* 0x000fea0003800000 */
.L_x_55805:
[----:B------:R-:W2:Y:S02]  /*a7c0*/  LDG.E R2, desc[UR36][R2.64] ;  /* 0x0000002402027981 */ /* 0x000ea4000c1e1900 */
[----:B--2---:R-:W-:-:S07]  /*a7d0*/  I2FP.F32.U32 R22, R2 ;  /* 0x0000000200167245 */ /* 0x004fce0000201000 */
.L_x_55786:
[----:B------:R-:W-:Y:S05]  /*a7e0*/  BSYNC B6 ;  /* 0x0000000000067941 */ /* 0x000fea0003800000 */
.L_x_55780:
[----:B------:R-:W4:Y:S01]  /*a7f0*/  LDC.U8 R4, c[0x0][0x49a] ;  /* 0x00012680ff047b82 */ /* 0x000f220000000000 */
[----:B------:R-:W-:Y:S01]  /*a800*/  ULDC.64 UR4, c[0x0][0x488] ;  /* 0x0001220000047ab9 */ /* 0x000fe20000000a00 */
[----:B------:R-:W-:Y:S01]  /*a810*/  BSSY B6, `(.L_x_55808) ;  /* 0x00000df000067945 */ /* 0x000fe20003800000 */
[----:B0-2---:R-:W-:-:S05]  /*a820*/  IADD3 R2, P0, R18, UR4, RZ ;  /* 0x0000000412027c10 */ /* 0x005fca000ff1e0ff */
[----:B------:R-:W-:Y:S01]  /*a830*/  IMAD.X R3, RZ, RZ, UR5, P0 ;  /* 0x00000005ff037e24 */ /* 0x000fe200080e06ff */
        /* <DEDUP_REMOVED lines=14> */
.L_x_55812:
[----:B------:R-:W2:Y:S02]  /*a920*/  LDG.E.U8 R0, desc[UR36][R2.64] ;  /* 0x0000002402007981 */ /* 0x000ea4000c1e1100 */
[----:B--2---:R-:W-:Y:S01]  /*a930*/  I2FP.F32.U32 R0, R0 ;  /* 0x0000000000007245 */ /* 0x004fe20000201000 */
[----:B------:R-:W-:Y:S06]  /*a940*/  BRA `(.L_x_55814) ;  /* 0x0000000c002c7947 */ /* 0x000fec0003800000 */
.L_x_55811:
        /* <DEDUP_REMOVED lines=9> */
.L_x_55816:
[----:B------:R-:W2:Y:S02]  /*a9e0*/  LDG.E R0, desc[UR36][R2.64] ;  /* 0x0000002402007981 */ /* 0x000ea4000c1e1900 */
[----:B--2---:R-:W-:Y:S01]  /*a9f0*/  I2FP.F32.S32 R0, R0 ;  /* 0x0000000000007245 */ /* 0x004fe20000201400 */
[----:B------:R-:W-:Y:S06]  /*aa00*/  BRA `(.L_x_55814) ;  /* 0x0000000800fc7947 */ /* 0x000fec0003800000 */
.L_x_55815:
[----:B------:R-:W2:Y:S02]  /*aa10*/  LDG.E.U16 R0, desc[UR36][R2.64] ;  /* 0x0000002402007981 */ /* 0x000ea4000c1e1500 */
[----:B--2---:R-:W0:Y:S01]  /*aa20*/  I2F.S16 R0, R0 ;  /* 0x0000000000007306 */ /* 0x004e220000101400 */
[----:B------:R-:W-:Y:S05]  /*aa30*/  BRA `(.L_x_55814) ;  /* 0x0000000800f07947 */ /* 0x000fea0003800000 */
.L_x_55810:
        /* <DEDUP_REMOVED lines=8> */
.L_x_55818:
[----:B------:R-:W2:Y:S02]  /*aac0*/  LDG.E.U16 R0, desc[UR36][R2.64] ;  /* 0x0000002402007981 */ /* 0x000ea4000c1e1500 */
[----:B--2---:R-:W-:Y:S01]  /*aad0*/  HADD2.F32 R0, -RZ, R0.H0_H0 ;  /* 0x20000000ff007230 */ /* 0x004fe20000004100 */
[----:B------:R-:W-:Y:S06]  /*aae0*/  BRA `(.L_x_55814) ;  /* 0x0000000800c47947 */ /* 0x000fec0003800000 */
.L_x_55817:
        /* <DEDUP_REMOVED lines=8> */
.L_x_55820:
[----:B------:R-:W2:Y:S02]  /*ab70*/  LDG.E.U16 R0, desc[UR36][R2.64] ;  /* 0x0000002402007981 */ /* 0x000ea4000c1e1500 */
[----:B--2---:R-:W-:Y:S01]  /*ab80*/  HADD2.F32 R0, -RZ, R0.H0_H0 ;  /* 0x20000000ff007230 */ /* 0x004fe20000004100 */
[----:B------:R-:W-:Y:S06]  /*ab90*/  BRA `(.L_x_55814) ;  /* 0x0000000800987947 */ /* 0x000fec0003800000 */
.L_x_55819:
[----:B------:R-:W2:Y:S01]  /*aba0*/  LDG.E.64 R2, desc[UR36][R2.64] ;  /* 0x0000002402027981 */ /* 0x000ea2000c1e1b00 */
[----:B------:R-:W-:Y:S01]  /*abb0*/  UMOV UR4, 0xf0000000 ;  /* 0xf000000000047882 */ /* 0x000fe20000000000 */
[----:B------:R-:W-:Y:S01]  /*abc0*/  UMOV UR5, 0x380fffff ;  /* 0x380fffff00057882 */ /* 0x000fe20000000000 */
[----:B--2---:R-:W0:Y:S01]  /*abd0*/  F2F.F32.F64 R0, R2 ;  /* 0x0000000200007310 */ /* 0x004e220000301000 */
[----:B------:R-:W-:-:S14]  /*abe0*/  DSETP.GEU.AND P0, PT, |R2|, UR4, PT ;  /* 0x0000000402007e2a */ /* 0x000fdc000bf0e200 */
[----:B0-----:R-:W-:Y:S01]  /*abf0*/  @!P0 FMUL R0, R0, 1.175494350822287508e-38 ;  /* 0x0080000000008820 */ /* 0x001fe20000400000 */
[----:B------:R-:W-:Y:S06]  /*ac00*/  BRA `(.L_x_55814) ;  /* 0x00000008007c7947 */ /* 0x000fec0003800000 */
.L_x_55809:
        /* <DEDUP_REMOVED lines=12> */
.L_x_55823:
[----:B------:R-:W2:Y:S01]  /*acd0*/  LDG.E.64 R2, desc[UR36][R2.64] ;  /* 0x0000002402027981 */ /* 0x000ea2000c1e1b00 */
[----:B------:R-:W-:Y:S01]  /*ace0*/  UMOV UR4, 0xf0000000 ;  /* 0xf000000000047882 */ /* 0x000fe20000000000 */
[----:B------:R-:W-:Y:S01]  /*acf0*/  UMOV UR5, 0x380fffff ;  /* 0x380fffff00057882 */ /* 0x000fe20000000000 */
[----:B--2---:R-:W0:Y:S01]  /*ad00*/  F2F.F32.F64 R0, R2 ;  /* 0x0000000200007310 */ /* 0x004e220000301000 */
[----:B------:R-:W-:-:S14]  /*ad10*/  DSETP.GEU.AND P0, PT, |R2|, UR4, PT ;  /* 0x0000000402007e2a */ /* 0x000fdc000bf0e200 */
[----:B0-----:R-:W-:Y:S01]  /*ad20*/  @!P0 FMUL R0, R0, 1.175494350822287508e-38 ;  /* 0x0080000000008820 */ /* 0x001fe20000400000 */
[----:B------:R-:W-:Y:S06]  /*ad30*/  BRA `(.L_x_55814) ;  /* 0x0000000800307947 */ /* 0x000fec0003800000 */
.L_x_55822:
        /* <DEDUP_REMOVED lines=26> */
.L_x_55825:
        /* <DEDUP_REMOVED lines=13> */
.L_x_55824:
[----:B------:R-:W2:Y:S02]  /*afb0*/  LDG.E.U16 R0, desc[UR36][R2.64] ;  /* 0x0000002402007981 */ /* 0x000ea4000c1e1500 */
[----:B--2---:R-:W-:Y:S01]  /*afc0*/  IMAD.U32 R0, R0, 0x10000, RZ ;  /* 0x0001000000007824 */ /* 0x004fe200078e00ff */
[----:B------:R-:W-:Y:S06]  /*afd0*/  BRA `(.L_x_55814) ;  /* 0x0000000400887947 */ /* 0x000fec0003800000 */
.L_x_55821:
        /* <DEDUP_REMOVED lines=11> */
.L_x_55828:
        /* <DEDUP_REMOVED lines=20> */
.L_x_55830:
[----:B------:R-:W-:Y:S05]  /*b1d0*/  BSYNC B0 ;  /* 0x0000000000007941 */ /* 0x000fea0003800000 */
.L_x_55829:
[----:B------:R-:W-:Y:S01]  /*b1e0*/  LEA R3, R0, 0x3b800000, 0x17 ;  /* 0x3b80000000037811 */ /* 0x000fe200078eb8ff */
[----:B------:R-:W-:-:S05]  /*b1f0*/  IMAD.SHL.U32 R0, R2, 0x100000, RZ ;  /* 0x0010000002007824 */ /* 0x000fca00078e00ff */
[----:B------:R-:W-:Y:S01]  /*b200*/  LOP3.LUT R0, R3, R0, R4, 0xfe, !PT ;  /* 0x0000000003007212 */ /* 0x000fe200078efe04 */
[----:B------:R-:W-:Y:S06]  /*b210*/  BRA `(.L_x_55814) ;  /* 0x0000000000f87947 */ /* 0x000fec0003800000 */
.L_x_55827:
        /* <DEDUP_REMOVED lines=20> */
.L_x_55832:
[----:B------:R-:W-:Y:S05]  /*b360*/  BSYNC B0 ;  /* 0x0000000000007941 */ /* 0x000fea0003800000 */
.L_x_55831:
[----:B------:R-:W-:Y:S01]  /*b370*/  LEA R3, R0, 0x37800000, 0x17 ;  /* 0x3780000000037811 */ /* 0x000fe200078eb8ff */
[----:B------:R-:W-:-:S05]  /*b380*/  IMAD.SHL.U32 R0, R2, 0x200000, RZ ;  /* 0x0020000002007824 */ /* 0x000fca00078e00ff */
[----:B------:R-:W-:Y:S01]  /*b390*/  LOP3.LUT R0, R3, R0, R4, 0xfe, !PT ;  /* 0x0000000003007212 */ /* 0x000fe200078efe04 */
[----:B------:R-:W-:Y:S06]  /*b3a0*/  BRA `(.L_x_55814) ;  /* 0x0000000000947947 */ /* 0x000fec0003800000 */
.L_x_55826:
        /* <DEDUP_REMOVED lines=14> */
.L_x_55813:
        /* <DEDUP_REMOVED lines=16> */
.L_x_55835:
[----:B------:R-:W-:Y:S01]  /*b590*/  IMAD.MOV.U32 R0, RZ, RZ, RZ ;  /* 0x000000ffff007224 */ /* 0x000fe200078e00ff */
[----:B------:R-:W-:Y:S06]  /*b5a0*/  BRA `(.L_x_55814) ;  /* 0x0000000000147947 */ /* 0x000fec0003800000 */
.L_x_55834:
[----:B------:R-:W2:Y:S02]  /*b5b0*/  LDG.E.64 R2, desc[UR36][R2.64] ;  /* 0x0000002402027981 */ /* 0x000ea4000c1e1b00 */
[----:B--2---:R0:W2:Y:S01]  /*b5c0*/  I2F.U64 R0, R2 ;  /* 0x0000000200007312 */ /* 0x0040a20000301000 */
[----:B------:R-:W-:Y:S05]  /*b5d0*/  BRA `(.L_x_55814) ;  /* 0x0000000000087947 */ /* 0x000fea0003800000 */
.L_x_55833:
[----:B------:R-:W2:Y:S02]  /*b5e0*/  LDG.E R0, desc[UR36][R2.64] ;  /* 0x0000002402007981 */ /* 0x000ea4000c1e1900 */
[----:B--2---:R-:W-:-:S07]  /*b5f0*/  I2FP.F32.U32 R0, R0 ;  /* 0x0000000000007245 */ /* 0x004fce0000201000 */
.L_x_55814:
[----:B------:R-:W-:Y:S05]  /*b600*/  BSYNC B6 ;  /* 0x0000000000067941 */ /* 0x000fea0003800000 */
.L_x_55808:
[----:B------:R-:W4:Y:S01]  /*b610*/  LDC.U8 R5, c[0x0][0x498] ;  /* 0x00012600ff057b82 */ /* 0x000f220000000000 */
[----:B0123-5:R-:W4:Y:S02]  /*b620*/  MUFU.LG2 R3, R22 ;  /* 0x0000001600037308 */ /* 0x02ff240000000c00 */
[----:B----4-:R-:W-:Y:S01]  /*b630*/  FMUL.FTZ R2, R3, R0 ;  /* 0x0000000003027220 */ /* 0x010fe20000410000 */
        /* <DEDUP_REMOVED lines=16> */
.L_x_55839:
[----:B------:R-:W0:Y:S02]  /*b740*/  F2I.S64.TRUNC R2, R2 ;  /* 0x0000000200027311 */ /* 0x000e24000020d900 */
[----:B0-----:R-:W-:-:S05]  /*b750*/  IMAD.MOV.U32 R5, RZ, RZ, R2 ;  /* 0x000000ffff057224 */ /* 0x001fca00078e0002 */
[----:B------:R0:W-:Y:S01]  /*b760*/  STG.E.U8 desc[UR36][R16.64], R5 ;  /* 0x0000000510007986 */ /* 0x0001e2000c101124 */
[----:B------:R-:W-:Y:S05]  /*b770*/  BRA `(.L_x_55841) ;  /* 0x0000000c00407947 */ /* 0x000fea0003800000 */
.L_x_55838:
        /* <DEDUP_REMOVED lines=9> */
.L_x_55843:
[----:B------:R-:W0:Y:S02]  /*b810*/  F2I.FTZ.TRUNC.NTZ R3, R2 ;  /* 0x0000000200037305 */ /* 0x000e24000021f100 */
[----:B0-----:R0:W-:Y:S01]  /*b820*/  STG.E desc[UR36][R16.64], R3 ;  /* 0x0000000310007986 */ /* 0x0011e2000c101924 */
[----:B------:R-:W-:Y:S05]  /*b830*/  BRA `(.L_x_55841) ;  /* 0x0000000c00107947 */ /* 0x000fea0003800000 */
.L_x_55842:
[----:B------:R-:W0:Y:S02]  /*b840*/  F2I.FTZ.TRUNC.NTZ R3, R2 ;  /* 0x0000000200037305 */ /* 0x000e24000021f100 */
[----:B0-----:R0:W-:Y:S01]  /*b850*/  STG.E.U16 desc[UR36][R16.64], R3 ;  /* 0x0000000310007986 */ /* 0x0011e2000c101524 */
[----:B------:R-:W-:Y:S05]  /*b860*/  BRA `(.L_x_55841) ;  /* 0x0000000c00047947 */ /* 0x000fea0003800000 */
.L_x_55837:
        /* <DEDUP_REMOVED lines=8> */
.L_x_55845:
[----:B------:R-:W-:-:S05]  /*b8f0*/  F2FP.F16.F32.PACK_AB R2, RZ, R2 ;  /* 0x00000002ff02723e */ /* 0x000fca00000000ff */
[----:B------:R0:W-:Y:S01]  /*b900*/  STG.E.U16 desc[UR36][R16.64], R2 ;  /* 0x0000000210007986 */ /* 0x0001e2000c101524 */
[----:B------:R-:W-:Y:S05]  /*b910*/  BRA `(.L_x_55841) ;  /* 0x0000000800d87947 */ /* 0x000fea0003800000 */
.L_x_55844:
        /* <DEDUP_REMOVED lines=9> */
.L_x_55847:
[----:B------:R-:W-:-:S04]  /*b9b0*/  F2FP.F16.F32.PACK_AB R3, RZ, R2 ;  /* 0x00000002ff03723e */ /* 0x000fc800000000ff */
[----:B------:R-:W-:-:S05]  /*b9c0*/  PRMT R3, R3, 0x5410, RZ ;  /* 0x0000541003037816 */ /* 0x000fca00000000ff */
[----:B------:R2:W-:Y:S01]  /*b9d0*/  STG.E desc[UR36][R16.64], R3 ;  /* 0x0000000310007986 */ /* 0x0005e2000c101924 */
[----:B------:R-:W-:Y:S05]  /*b9e0*/  BRA `(.L_x_55841) ;  /* 0x0000000800a47947 */ /* 0x000fea0003800000 */
.L_x_55846:
[----:B------:R-:W-:-:S06]  /*b9f0*/  FMUL.FTZ R2, R2, 1 ;  /* 0x3f80000002027820 */ /* 0x000fcc0000410000 */
[----:B------:R-:W0:Y:S02]  /*ba00*/  F2F.F64.F32 R2, R2 ;  /* 0x0000000200027310 */ /* 0x000e240000201800 */
[----:B0-----:R4:W-:Y:S01]  /*ba10*/  STG.E.64 desc[UR36][R16.64], R2 ;  /* 0x0000000210007986 */ /* 0x0019e2000c101b24 */
[----:B------:R-:W-:Y:S05]  /*ba20*/  BRA `(.L_x_55841) ;  /* 0x0000000800947947 */ /* 0x000fea0003800000 */
.L_x_55836:
        /* <DEDUP_REMOVED lines=12> */
.L_x_55850:
[----:B------:R-:W-:Y:S01]  /*baf0*/  FMUL.FTZ R4, R2, 1 ;  /* 0x3f80000002047820 */ /* 0x000fe20000410000 */
[----:B------:R-:W-:-:S05]  /*bb00*/  CS2R R6, SRZ ;  /* 0x0000000000067805 */ /* 0x000fca000001ff00 */
[----:B------:R-:W0:Y:S02]  /*bb10*/  F2F.F64.F32 R4, R4 ;  /* 0x0000000400047310 */ /* 0x000e240000201800 */
[----:B0-----:R0:W-:Y:S01]  /*bb20*/  STG.E.128 desc[UR36][R16.64], R4 ;  /* 0x0000000410007986 */ /* 0x0011e2000c101d24 */
[----:B------:R-:W-:Y:S05]  /*bb30*/  BRA `(.L_x_55841) ;  /* 0x0000000800507947 */ /* 0x000fea0003800000 */
.L_x_55849:
        /* <DEDUP_REMOVED lines=20> */
.L_x_55854:
[----:B------:R-:W-:Y:S05]  /*bc80*/  BSYNC B0 ;  /* 0x0000000000007941 */ /* 0x000fea0003800000 */
.L_x_55853:
[----:B------:R-:W-:-:S05]  /*bc90*/  LOP3.LUT R5, R0, R5, RZ, 0xfc, !PT ;  /* 0x0000000500057212 */ /* 0x000fca00078efcff */
[----:B------:R0:W-:Y:S01]  /*bca0*/  STG.E.U8 desc[UR36][R16.64], R5 ;  /* 0x0000000510007986 */ /* 0x0001e2000c101124 */
[----:B------:R-:W-:Y:S05]  /*bcb0*/  BRA `(.L_x_55841) ;  /* 0x0000000400f07947 */ /* 0x000fea0003800000 */
.L_x_55852:
        /* <DEDUP_REMOVED lines=12> */
.L_x_55856:
[----:B------:R-:W-:Y:S01]  /*bd80*/  IMAD.MOV.U32 R0, RZ, RZ, 0x7f ;  /* 0x0000007fff007424 */ /* 0x000fe200078e00ff */
[----:B------:R-:W-:-:S04]  /*bd90*/  ISETP.GT.U32.AND P0, PT, R4, 0x7f800000, PT ;  /* 0x7f8000000400780c */ /* 0x000fc80003f04070 */
[----:B------:R-:W-:-:S09]  /*bda0*/  SEL R0, R0, 0x7c, P0 ;  /* 0x0000007c00007807 */ /* 0x000fd20000000000 */
.L_x_55857:
[----:B------:R-:W-:Y:S05]  /*bdb0*/  BSYNC B0 ;  /* 0x0000000000007941 */ /* 0x000fea0003800000 */
.L_x_55855:
[----:B------:R-:W-:-:S04]  /*bdc0*/  LOP3.LUT R2, R2, 0x80000000, RZ, 0xc0, !PT ;  /* 0x8000000002027812 */ /* 0x000fc800078ec0ff */
[----:B------:R-:W-:-:S04]  /*bdd0*/  SHF.R.U32.HI R3, RZ, 0x18, R2 ;  /* 0x00000018ff037819 */ /* 0x000fc80000011602 */
[----:B------:R-:W-:-:S05]  /*bde0*/  LOP3.LUT R3, R0, R3, RZ, 0xfc, !PT ;  /* 0x0000000300037212 */ /* 0x000fca00078efcff */
[----:B------:R0:W-:Y:S01]  /*bdf0*/  STG.E.U8 desc[UR36][R16.64], R3 ;  /* 0x0000000310007986 */ /* 0x0001e2000c101124 */
[----:B------:R-:W-:Y:S05]  /*be00*/  BRA `(.L_x_55841) ;  /* 0x00000004009c7947 */ /* 0x000fea0003800000 */
.L_x_55851:
[----:B------:R-:W-:-:S05]  /*be10*/  F2FP.BF16.F32.PACK_AB R2, RZ, R2 ;  /* 0x00000002ff02723e */ /* 0x000fca00000010ff */
[----:B------:R0:W-:Y:S01]  /*be20*/  STG.E.U16 desc[UR36][R16.64], R2 ;  /* 0x0000000210007986 */ /* 0x0001e2000c101524 */
[----:B------:R-:W-:Y:S05]  /*be30*/  BRA `(.L_x_55841) ;  /* 0x0000000400907947 */ /* 0x000fea0003800000 */
.L_x_55848:
        /* <DEDUP_REMOVED lines=11> */
.L_x_55860:
        /* <DEDUP_REMOVED lines=16> */
.L_x_55863:
[----:B------:R-:W-:-:S04]  /*bff0*/  LOP3.LUT R2, R2, 0x80000000, RZ, 0xc0, !PT ;  /* 0x8000000002027812 */ /* 0x000fc800078ec0ff */
[----:B------:R-:W-:-:S04]  /*c000*/  SHF.R.U32.HI R3, RZ, 0x18, R2 ;  /* 0x00000018ff037819 */ /* 0x000fc80000011602 */
[----:B------:R-:W-:-:S04]  /*c010*/  LOP3.LUT R0, R0, R3, RZ, 0xfc, !PT ;  /* 0x0000000300007212 */ /* 0x000fc800078efcff */
[----:B------:R-:W-:-:S07]  /*c020*/  PRMT R8, R0, 0x7610, R8 ;  /* 0x0000761000087816 */ /* 0x000fce0000000008 */
.L_x_55862:
[----:B------:R-:W-:Y:S05]  /*c030*/  BSYNC B0 ;  /* 0x0000000000007941 */ /* 0x000fea0003800000 */
.L_x_55861:
[----:B------:R0:W-:Y:S01]  /*c040*/  STG.E.U8 desc[UR36][R16.64], R8 ;  /* 0x0000000810007986 */ /* 0x0001e2000c101124 */
[----:B------:R-:W-:Y:S05]  /*c050*/  BRA `(.L_x_55841) ;  /* 0x0000000400087947 */ /* 0x000fea0003800000 */
.L_x_55859:
        /* <DEDUP_REMOVED lines=16> */
.L_x_55866:
[----:B------:R-:W-:-:S04]  /*c160*/  LOP3.LUT R2, R2, 0x80000000, RZ, 0xc0, !PT ;  /* 0x8000000002027812 */ /* 0x000fc800078ec0ff */
[----:B------:R-:W-:-:S04]  /*c170*/  SHF.R.U32.HI R3, RZ, 0x18, R2 ;  /* 0x00000018ff037819 */ /* 0x000fc80000011602 */
[----:B------:R-:W-:-:S04]  /*c180*/  LOP3.LUT R0, R0, R3, RZ, 0xfc, !PT ;  /* 0x0000000300007212 */ /* 0x000fc800078efcff */
[----:B------:R-:W-:-:S07]  /*c190*/  PRMT R8, R0, 0x7610, R8 ;  /* 0x0000761000087816 */ /* 0x000fce0000000008 */
.L_x_55865:
[----:B------:R-:W-:Y:S05]  /*c1a0*/  BSYNC B0 ;  /* 0x0000000000007941 */ /* 0x000fea0003800000 */
.L_x_55864:
[----:B------:R0:W-:Y:S01]  /*c1b0*/  STG.E.U8 desc[UR36][R16.64], R8 ;  /* 0x0000000810007986 */ /* 0x0001e2000c101124 */
[----:B------:R-:W-:Y:S05]  /*c1c0*/  BRA `(.L_x_55841) ;  /* 0x0000000000ac7947 */ /* 0x000fea0003800000 */
.L_x_55858:
        /* <DEDUP_REMOVED lines=21> */
.L_x_55840:
        /* <DEDUP_REMOVED lines=16> */
.L_x_55869:
[----:B------:R-:W-:Y:S05]  /*c420*/  BRA `(.L_x_55841) ;  /* 0x0000000000147947 */ /* 0x000fea0003800000 */
.L_x_55868:
[----:B------:R-:W0:Y:S02]  /*c430*/  F2I.U64.TRUNC R2, R2 ;  /* 0x0000000200027311 */ /* 0x000e24000020d800 */
[----:B0-----:R0:W-:Y:S01]  /*c440*/  STG.E.64 desc[UR36][R16.64], R2 ;  /* 0x0000000210007986 */ /* 0x0011e2000c101b24 */
[----:B------:R-:W-:Y:S05]  /*c450*/  BRA `(.L_x_55841) ;  /* 0x0000000000087947 */ /* 0x000fea0003800000 */
.L_x_55867:
[----:B------:R-:W0:Y:S02]  /*c460*/  F2I.FTZ.U32.TRUNC.NTZ R3, R2 ;  /* 0x0000000200037305 */ /* 0x000e24000021f000 */
[----:B0-----:R0:W-:Y:S02]  /*c470*/  STG.E desc[UR36][R16.64], R3 ;  /* 0x0000000310007986 */ /* 0x0011e4000c101924 */
.L_x_55841:
[----:B------:R-:W-:-:S07]  /*c480*/  VIADD R19, R19, 0x80 ;  /* 0x0000008013137836 */ /* 0x000fce0000000000 */
.L_x_55778:
[----:B------:R-:W-:Y:S05]  /*c490*/  BSYNC B7 ;  /* 0x0000000000077941 */ /* 0x000fea0003800000 */
.L_x_55777:
        /* <DEDUP_REMOVED lines=357> */
.L_x_55870:
        /* <DEDUP_REMOVED lines=22> */
.L_x_55875:
[----:B------:R-:W2:Y:S02]  /*dc50*/  LDG.E.U8 R2, desc[UR36][R2.64] ;  /* 0x0000002402027981 */ /* 0x000ea4000c1e1100 */
[----:B--2---:R-:W-:Y:S01]  /*dc60*/  I2FP.F32.U32 R19, R2 ;  /* 0x0000000200137245 */ /* 0x004fe20000201000 */
[----:B------:R-:W-:Y:S06]  /*dc70*/  BRA `(.L_x_55877) ;  /* 0x0000000c002c7947 */ /* 0x000fec0003800000 */
.L_x_55874:
        /* <DEDUP_REMOVED lines=9> */
.L_x_55879:
[----:B------:R-:W2:Y:S02]  /*dd10*/  LDG.E R2, desc[UR36][R2.64] ;  /* 0x0000002402027981 */ /* 0x000ea4000c1e1900 */
[----:B--2---:R-:W-:Y:S01]  /*dd20*/  I2FP.F32.S32 R19, R2 ;  /* 0x0000000200137245 */ /* 0x004fe20000201400 */
[----:B------:R-:W-:Y:S06]  /*dd30*/  BRA `(.L_x_55877) ;  /* 0x0000000800fc7947 */ /* 0x000fec0003800000 */
.L_x_55878:
[----:B------:R-:W2:Y:S02]  /*dd40*/  LDG.E.U16 R2, desc[UR36][R2.64] ;  /* 0x0000002402027981 */ /* 0x000ea4000c1e1500 */
[----:B--2---:R0:W1:Y:S01]  /*dd50*/  I2F.S16 R19, R2 ;  /* 0x0000000200137306 */ /* 0x0040620000101400 */
[----:B------:R-:W-:Y:S05]  /*dd60*/  BRA `(.L_x_55877) ;  /* 0x0000000800f07947 */ /* 0x000fea0003800000 */
.L_x_55873:
        /* <DEDUP_REMOVED lines=8> */
.L_x_55881:
[----:B------:R-:W2:Y:S02]  /*ddf0*/  LDG.E.U16 R2, desc[UR36][R2.64] ;  /* 0x0000002402027981 */ /* 0x000ea4000c1e1500 */
[----:B--2---:R-:W-:Y:S01]  /*de00*/  HADD2.F32 R19, -RZ, R2.H0_H0 ;  /* 0x20000002ff137230 */ /* 0x004fe20000004100 */
[----:B------:R-:W-:Y:S06]  /*de10*/  BRA `(.L_x_55877) ;  /* 0x0000000800c47947 */ /* 0x000fec0003800000 */
.L_x_55880:
        /* <DEDUP_REMOVED lines=8> */
.L_x_55883:
[----:B------:R-:W2:Y:S02]  /*dea0*/  LDG.E.U16 R2, desc[UR36][R2.64] ;  /* 0x0000002402027981 */ /* 0x000ea4000c1e1500 */
[----:B--2---:R-:W-:Y:S01]  /*deb0*/  HADD2.F32 R19, -RZ, R2.H0_H0 ;  /* 0x20000002ff137230 */ /* 0x004fe20000004100 */
[----:B------:R-:W-:Y:S06]  /*dec0*/  BRA `(.L_x_55877) ;  /* 0x0000000800987947 */ /* 0x000fec0003800000 */
.L_x_55882:
[----:B------:R-:W2:Y:S01]  /*ded0*/  LDG.E.64 R2, desc[UR36][R2.64] ;  /* 0x0000002402027981 */ /* 0x000ea2000c1e1b00 */
[----:B------:R-:W-:Y:S01]  /*dee0*/  UMOV UR4, 0xf0000000 ;  /* 0xf000000000047882 */ /* 0x000fe20000000000 */
[----:B------:R-:W-:Y:S01]  /*def0*/  UMOV UR5, 0x380fffff ;  /* 0x380fffff00057882 */ /* 0x000fe20000000000 */
[----:B--2---:R-:W0:Y:S01]  /*df00*/  F2F.F32.F64 R19, R2 ;  /* 0x0000000200137310 */ /* 0x004e220000301000 */
[----:B------:R-:W-:-:S14]  /*df10*/  DSETP.GEU.AND P0, PT, |R2|, UR4, PT ;  /* 0x0000000402007e2a */ /* 0x000fdc000bf0e200 */
[----:B0-----:R-:W-:Y:S01]  /*df20*/  @!P0 FMUL R19, R19, 1.175494350822287508e-38 ;  /* 0x0080000013138820 */ /* 0x001fe20000400000 */
[----:B------:R-:W-:Y:S06]  /*df30*/  BRA `(.L_x_55877) ;  /* 0x00000008007c7947 */ /* 0x000fec0003800000 */
.L_x_55872:
        /* <DEDUP_REMOVED lines=12> */
.L_x_55886:
[----:B------:R-:W2:Y:S01]  /*e000*/  LDG.E.64 R2, desc[UR36][R2.64] ;  /* 0x0000002402027981 */ /* 0x000ea2000c1e1b00 */
[----:B------:R-:W-:Y:S01]  /*e010*/  UMOV UR4, 0xf0000000 ;  /* 0xf000000000047882 */ /* 0x000fe20000000000 */
[----:B------:R-:W-:Y:S01]  /*e020*/  UMOV UR5, 0x380fffff ;  /* 0x380fffff00057882 */ /* 0x000fe20000000000 */
[----:B--2---:R-:W0:Y:S01]  /*e030*/  F2F.F32.F64 R19, R2 ;  /* 0x0000000200137310 */ /* 0x004e220000301000 */
[----:B------:R-:W-:-:S14]  /*e040*/  DSETP.GEU.AND P0, PT, |R2|, UR4, PT ;  /* 0x0000000402007e2a */ /* 0x000fdc000bf0e200 */
[----:B0-----:R-:W-:Y:S01]  /*e050*/  @!P0 FMUL R19, R19, 1.175494350822287508e-38 ;  /* 0x0080000013138820 */ /* 0x001fe20000400000 */
[----:B------:R-:W-:Y:S06]  /*e060*/  BRA `(.L_x_55877) ;  /* 0x0000000800307947 */ /* 0x000fec0003800000 */
.L_x_55885:
        /* <DEDUP_REMOVED lines=26> */
.L_x_55888:
        /* <DEDUP_REMOVED lines=13> */
.L_x_55887:
[----:B------:R-:W2:Y:S02]  /*e2e0*/  LDG.E.U16 R2, desc[UR36][R2.64] ;  /* 0x0000002402027981 */ /* 0x000ea4000c1e1500 */
[----:B--2---:R-:W-:Y:S01]  /*e2f0*/  IMAD.U32 R19, R2, 0x10000, RZ ;  /* 0x0001000002137824 */ /* 0x004fe200078e00ff */
[----:B------:R-:W-:Y:S06]  /*e300*/  BRA `(.L_x_55877) ;  /* 0x0000000400887947 */ /* 0x000fec0003800000 */
.L_x_55884:
        /* <DEDUP_REMOVED lines=11> */
.L_x_55891:
        /* <DEDUP_REMOVED lines=20> */
.L_x_55893:
[----:B------:R-:W-:Y:S05]  /*e500*/  BSYNC B0 ;  /* 0x0000000000007941 */ /* 0x000fea0003800000 */
.L_x_55892:
[----:B------:R-:W-:Y:S01]  /*e510*/  IMAD.SHL.U32 R2, R2, 0x100000, RZ ;  /* 0x0010000002027824 */ /* 0x000fe200078e00ff */
[----:B------:R-:W-:-:S04]  /*e520*/  LEA R0, R0, 0x3b800000, 0x17 ;  /* 0x3b80000000007811 */ /* 0x000fc800078eb8ff */
[----:B------:R-:W-:Y:S01]  /*e530*/  LOP3.LUT R19, R0, R2, R19, 0xfe, !PT ;  /* 0x0000000200137212 */ /* 0x000fe200078efe13 */
[----:B------:R-:W-:Y:S06]  /*e540*/  BRA `(.L_x_55877) ;  /* 0x0000000000f87947 */ /* 0x000fec0003800000 */
.L_x_55890:
        /* <DEDUP_REMOVED lines=20> */
.L_x_55895:
[----:B------:R-:W-:Y:S05]  /*e690*/  BSYNC B0 ;  /* 0x0000000000007941 */ /* 0x000fea0003800000 */
.L_x_55894:
[----:B------:R-:W-:Y:S01]  /*e6a0*/  IMAD.SHL.U32 R2, R2, 0x200000, RZ ;  /* 0x0020000002027824 */ /* 0x000fe200078e00ff */
[----:B------:R-:W-:-:S04]  /*e6b0*/  LEA R0, R0, 0x37800000, 0x17 ;  /* 0x3780000000007811 */ /* 0x000fc800078eb8ff */
[----:B------:R-:W-:Y:S01]  /*e6c0*/  LOP3.LUT R19, R0, R2, R19, 0xfe, !PT ;  /* 0x0000000200137212 */ /* 0x000fe200078efe13 */
[----:B------:R-:W-:Y:S06]  /*e6d0*/  BRA `(.L_x_55877) ;  /* 0x0000000000947947 */ /* 0x000fec0003800000 */
.L_x_55889:
        /* <DEDUP_REMOVED lines=14> */
.L_x_55876:
        /* <DEDUP_REMOVED lines=16> */
.L_x_55898:
[----:B------:R-:W-:Y:S01]  /*e8c0*/  IMAD.MOV.U32 R19, RZ, RZ, RZ ;  /* 0x000000ffff137224 */ /* 0x000fe200078e00ff */
[----:B------:R-:W-:Y:S06]  /*e8d0*/  BRA `(.L_x_55877) ;  /* 0x0000000000147947 */ /* 0x000fec0003800000 */
.L_x_55897:
[----:B------:R-:W2:Y:S02]  /*e8e0*/  LDG.E.64 R2, desc[UR36][R2.64] ;  /* 0x0000002402027981 */ /* 0x000ea4000c1e1b00 */
[----:B--2---:R0:W1:Y:S01]  /*e8f0*/  I2F.U64 R19, R2 ;  /* 0x0000000200137312 */ /* 0x0040620000301000 */
[----:B------:R-:W-:Y:S05]  /*e900*/  BRA `(.L_x_55877) ;  /* 0x0000000000087947 */ /* 0x000fea0003800000 */
.L_x_55896:
[----:B------:R-:W2:Y:S02]  /*e910*/  LDG.E R2, desc[UR36][R2.64] ;  /* 0x0000002402027981 */ /* 0x000ea4000c1e1900 */
[----:B--2---:R-:W-:-:S07]  /*e920*/  I2FP.F32.U32 R19, R2 ;  /* 0x0000000200137245 */ /* 0x004fce0000201000 */
.L_x_55877:
[----:B------:R-:W-:Y:S05]  /*e930*/  BSYNC B6 ;  /* 0x0000000000067941 */ /* 0x000fea0003800000 */
.L_x_55871:
        /* <DEDUP_REMOVED lines=19> */
.L_x_55903:
[----:B------:R-:W2:Y:S02]  /*ea70*/  LDG.E.U8 R0, desc[UR36][R2.64] ;  /* 0x0000002402007981 */ /* 0x000ea4000c1e1100 */
[----:B--2---:R-:W-:Y:S01]  /*ea80*/  I2FP.F32.U32 R0, R0 ;  /* 0x0000000000007245 */ /* 0x004fe20000201000 */
[----:B------:R-:W-:Y:S06]  /*ea90*/  BRA `(.L_x_55905) ;  /* 0x0000000c002c7947 */ /* 0x000fec0003800000 */
.L_x_55902:
        /* <DEDUP_REMOVED lines=9> */
.L_x_55907:
[----:B------:R-:W2:Y:S02]  /*eb30*/  LDG.E R0, desc[UR36][R2.64] ;  /* 0x0000002402007981 */ /* 0x000ea4000c1e1900 */
[----:B--2---:R-:W-:Y:S01]  /*eb40*/  I2FP.F32.S32 R0, R0 ;  /* 0x0000000000007245 */ /* 0x004fe20000201400 */
[----:B------:R-:W-:Y:S06]  /*eb50*/  BRA `(.L_x_55905) ;  /* 0x0000000800fc7947 */ /* 0x000fec0003800000 */
.L_x_55906:
[----:B------:R-:W2:Y:S02]  /*eb60*/  LDG.E.U16 R0, desc[UR36][R2.64] ;  /* 0x0000002402007981 */ /* 0x000ea4000c1e1500 */
[----:B--2---:R-:W0:Y:S01]  /*eb70*/  I2F.S16 R0, R0 ;  /* 0x0000000000007306 */ /* 0x004e220000101400 */
[----:B------:R-:W-:Y:S05]  /*eb80*/  BRA `(.L_x_55905) ;  /* 0x0000000800f07947 */ /* 0x000fea0003800000 */
.L_x_55901:
        /* <DEDUP_REMOVED lines=8> */
.L_x_55909:
[----:B------:R-:W2:Y:S02]  /*ec10*/  LDG.E.U16 R0, desc[UR36][R2.64] ;  /* 0x0000002402007981 */ /* 0x000ea4000c1e1500 */
[----:B--2---:R-:W-:Y:S01]  /*ec20*/  HADD2.F32 R0, -RZ, R0.H0_H0 ;  /* 0x20000000ff007230 */ /* 0x004fe20000004100 */
[----:B------:R-:W-:Y:S06]  /*ec30*/  BRA `(.L_x_55905) ;  /* 0x0000000800c47947 */ /* 0x000fec0003800000 */
.L_x_55908:
        /* <DEDUP_REMOVED lines=8> */
.L_x_55911:
[----:B------:R-:W2:Y:S02]  /*ecc0*/  LDG.E.U16 R0, desc[UR36][R2.64] ;  /* 0x0000002402007981 */ /* 0x000ea4000c1e1500 */
[----:B--2---:R-:W-:Y:S01]  /*ecd0*/  HADD2.F32 R0, -RZ, R0.H0_H0 ;  /* 0x20000000ff007230 */ /* 0x004fe20000004100 */
[----:B------:R-:W-:Y:S06]  /*ece0*/  BRA `(.L_x_55905) ;  /* 0x0000000800987947 */ /* 0x000fec0003800000 */
.L_x_55910:
[----:B------:R-:W2:Y:S01]  /*ecf0*/  LDG.E.64 R2, desc[UR36][R2.64] ;  /* 0x0000002402027981 */ /* 0x000ea2000c1e1b00 */
[----:B------:R-:W-:Y:S01]  /*ed00*/  UMOV UR4, 0xf0000000 ;  /* 0xf000000000047882 */ /* 0x000fe20000000000 */
[----:B------:R-:W-:Y:S01]  /*ed10*/  UMOV UR5, 0x380fffff ;  /* 0x380fffff00057882 */ /* 0x000fe20000000000 */
[----:B--2---:R-:W0:Y:S01]  /*ed20*/  F2F.F32.F64 R0, R2 ;  /* 0x0000000200007310 */ /* 0x004e220000301000 */
[----:B------:R-:W-:-:S14]  /*ed30*/  DSETP.GEU.AND P0, PT, |R2|, UR4, PT ;  /* 0x0000000402007e2a */ /* 0x000fdc000bf0e200 */
[----:B0-----:R-:W-:Y:S01]  /*ed40*/  @!P0 FMUL R0, R0, 1.175494350822287508e-38 ;  /* 0x0080000000008820 */ /* 0x001fe20000400000 */
[----:B------:R-:W-:Y:S06]  /*ed50*/  BRA `(.L_x_55905) ;  /* 0x00000008007c7947 */ /* 0x000fec0003800000 */
.L_x_55900:
        /* <DEDUP_REMOVED lines=12> */
.L_x_55914:
[----:B------:R-:W2:Y:S01]  /*ee20*/  LDG.E.64 R2, desc[UR36][R2.64] ;  /* 0x0000002402027981 */ /* 0x000ea2000c1e1b00 */
[----:B------:R-:W-:Y:S01]  /*ee30*/  UMOV UR4, 0xf0000000 ;  /* 0xf000000000047882 */ /* 0x000fe20000000000 */
[----:B------:R-:W-:Y:S01]  /*ee40*/  UMOV UR5, 0x380fffff ;  /* 0x380fffff00057882 */ /* 0x000fe20000000000 */
[----:B--2---:R-:W0:Y:S01]  /*ee50*/  F2F.F32.F64 R0, R2 ;  /* 0x0000000200007310 */ /* 0x004e220000301000 */
[----:B------:R-:W-:-:S14]  /*ee60*/  DSETP.GEU.AND P0, PT, |R2|, UR4, PT ;  /* 0x0000000402007e2a */ /* 0x000fdc000bf0e200 */
[----:B0-----:R-:W-:Y:S01]  /*ee70*/  @!P0 FMUL R0, R0, 1.175494350822287508e-38 ;  /* 0x0080000000008820 */ /* 0x001fe20000400000 */
[----:B------:R-:W-:Y:S06]  /*ee80*/  BRA `(.L_x_55905) ;  /* 0x0000000800307947 */ /* 0x000fec0003800000 */
.L_x_55913:
        /* <DEDUP_REMOVED lines=26> */
.L_x_55916:
        /* <DEDUP_REMOVED lines=13> */
.L_x_55915:
[----:B------:R-:W2:Y:S02]  /*f100*/  LDG.E.U16 R0, desc[UR36][R2.64] ;  /* 0x0000002402007981 */ /* 0x000ea4000c1e1500 */
[----:B--2---:R-:W-:Y:S01]  /*f110*/  IMAD.U32 R0, R0, 0x10000, RZ ;  /* 0x0001000000007824 */ /* 0x004fe200078e00ff */
[----:B------:R-:W-:Y:S06]  /*f120*/  BRA `(.L_x_55905) ;  /* 0x0000000400887947 */ /* 0x000fec0003800000 */
.L_x_55912:
        /* <DEDUP_REMOVED lines=11> */
.L_x_55919:
        /* <DEDUP_REMOVED lines=20> */
.L_x_55921:
[----:B------:R-:W-:Y:S05]  /*f320*/  BSYNC B0 ;  /* 0x0000000000007941 */ /* 0x000fea0003800000 */
.L_x_55920:
[----:B------:R-:W-:Y:S01]  /*f330*/  LEA R3, R0, 0x3b800000, 0x17 ;  /* 0x3b80000000037811 */ /* 0x000fe200078eb8ff */
[----:B------:R-:W-:-:S05]  /*f340*/  IMAD.SHL.U32 R0, R2, 0x100000, RZ ;  /* 0x0010000002007824 */ /* 0x000fca00078e00ff */
[----:B------:R-:W-:Y:S01]  /*f350*/  LOP3.LUT R0, R3, R0, R4, 0xfe, !PT ;  /* 0x0000000003007212 */ /* 0x000fe200078efe04 */
[----:B------:R-:W-:Y:S06]  /*f360*/  BRA `(.L_x_55905) ;  /* 0x0000000000f87947 */ /* 0x000fec0003800000 */
.L_x_55918:
        /* <DEDUP_REMOVED lines=20> */
.L_x_55923:
[----:B------:R-:W-:Y:S05]  /*f4b0*/  BSYNC B0 ;  /* 0x0000000000007941 */ /* 0x000fea0003800000 */
.L_x_55922:
[----:B------:R-:W-:Y:S01]  /*f4c0*/  LEA R3, R0, 0x37800000, 0x17 ;  /* 0x3780000000037811 */ /* 0x000fe200078eb8ff */
[----:B------:R-:W-:-:S05]  /*f4d0*/  IMAD.SHL.U32 R0, R2, 0x200000, RZ ;  /* 0x0020000002007824 */ /* 0x000fca00078e00ff */
[----:B------:R-:W-:Y:S01]  /*f4e0*/  LOP3.LUT R0, R3, R0, R4, 0xfe, !PT ;  /* 0x0000000003007212 */ /* 0x000fe200078efe04 */
[----:B------:R-:W-:Y:S06]  /*f4f0*/  BRA `(.L_x_55905) ;  /* 0x0000000000947947 */ /* 0x000fec0003800000 */
.L_x_55917:
        /* <DEDUP_REMOVED lines=14> */
.L_x_55904:
        /* <DEDUP_REMOVED lines=16> */
.L_x_55926:
[----:B------:R-:W-:Y:S01]  /*f6e0*/  IMAD.MOV.U32 R0, RZ, RZ, RZ ;  /* 0x000000ffff007224 */ /* 0x000fe200078e00ff */
[----:B------:R-:W-:Y:S06]  /*f6f0*/  BRA `(.L_x_55905) ;  /* 0x0000000000147947 */ /* 0x000fec0003800000 */
.L_x_55925:
[----:B------:R-:W2:Y:S02]  /*f700*/  LDG.E.64 R2, desc[UR36][R2.64] ;  /* 0x0000002402027981 */ /* 0x000ea4000c1e1b00 */
[----:B--2---:R0:W1:Y:S01]  /*f710*/  I2F.U64 R0, R2 ;  /* 0x0000000200007312 */ /* 0x0040620000301000 */
[----:B------:R-:W-:Y:S05]  /*f720*/  BRA `(.L_x_55905) ;  /* 0x0000000000087947 */ /* 0x000fea0003800000 */
.L_x_55924:
[----:B------:R-:W2:Y:S02]  /*f730*/  LDG.E R0, desc[UR36][R2.64] ;  /* 0x0000002402007981 */ /* 0x000ea4000c1e1900 */
[----:B--2---:R-:W-:-:S07]  /*f740*/  I2FP.F32.U32 R0, R0 ;  /* 0x0000000000007245 */ /* 0x004fce0000201000 */
.L_x_55905:
[----:B------:R-:W-:Y:S05]  /*f750*/  BSYNC B6 ;  /* 0x0000000000067941 */ /* 0x000fea0003800000 */
.L_x_55899:
        /* <DEDUP_REMOVED lines=19> */
.L_x_55930:
[----:B------:R-:W0:Y:S02]  /*f890*/  F2I.S64.TRUNC R2, R2 ;  /* 0x0000000200027311 */ /* 0x000e24000020d900 */
[----:B0-----:R-:W-:-:S05]  /*f8a0*/  IMAD.MOV.U32 R5, RZ, RZ, R2 ;  /* 0x000000ffff057224 */ /* 0x001fca00078e0002 */
[----:B------:R-:W-:Y:S01]  /*f8b0*/  STG.E.U8 desc[UR36][R16.64], R5 ;  /* 0x0000000510007986 */ /* 0x000fe2000c101124 */
[----:B------:R-:W-:Y:S05]  /*f8c0*/  EXIT ;  /* 0x000000000000794d */ /* 0x000fea0003800000 */
.L_x_55929:
        /* <DEDUP_REMOVED lines=9> */
.L_x_55933:
[----:B------:R-:W0:Y:S02]  /*f960*/  F2I.FTZ.TRUNC.NTZ R3, R2 ;  /* 0x0000000200037305 */ /* 0x000e24000021f100 */
[----:B0-----:R-:W-:Y:S01]  /*f970*/  STG.E desc[UR36][R16.64], R3 ;  /* 0x0000000310007986 */ /* 0x001fe2000c101924 */
[----:B------:R-:W-:Y:S05]  /*f980*/  EXIT ;  /* 0x000000000000794d */ /* 0x000fea0003800000 */
.L_x_55932:
[----:B------:R-:W0:Y:S02]  /*f990*/  F2I.FTZ.TRUNC.NTZ R3, R2 ;  /* 0x0000000200037305 */ /* 0x000e24000021f100 */
[----:B0-----:R-:W-:Y:S01]  /*f9a0*/  STG.E.U16 desc[UR36][R16.64], R3 ;  /* 0x0000000310007986 */ /* 0x001fe2000c101524 */
[----:B------:R-:W-:Y:S05]  /*f9b0*/  EXIT ;  /* 0x000000000000794d */ /* 0x000fea0003800000 */
.L_x_55928:
        /* <DEDUP_REMOVED lines=8> */
.L_x_55935:
[----:B------:R-:W-:-:S05]  /*fa40*/  F2FP.F16.F32.PACK_AB R2, RZ, R2 ;  /* 0x00000002ff02723e */ /* 0x000fca00000000ff */
[----:B------:R-:W-:Y:S01]  /*fa50*/  STG.E.U16 desc[UR36][R16.64], R2 ;  /* 0x0000000210007986 */ /* 0x000fe2000c101524 */
[----:B------:R-:W-:Y:S05]  /*fa60*/  EXIT ;  /* 0x000000000000794d */ /* 0x000fea0003800000 */
.L_x_55934:
        /* <DEDUP_REMOVED lines=9> */
.L_x_55937:
[----:B------:R-:W-:-:S04]  /*fb00*/  F2FP.F16.F32.PACK_AB R3, RZ, R2 ;  /* 0x00000002ff03723e */ /* 0x000fc800000000ff */
[----:B------:R-:W-:-:S05]  /*fb10*/  PRMT R3, R3, 0x5410, RZ ;  /* 0x0000541003037816 */ /* 0x000fca00000000ff */
[----:B------:R-:W-:Y:S01]  /*fb20*/  STG.E desc[UR36][R16.64], R3 ;  /* 0x0000000310007986 */ /* 0x000fe2000c101924 */
[----:B------:R-:W-:Y:S05]  /*fb30*/  EXIT ;  /* 0x000000000000794d */ /* 0x000fea0003800000 */
.L_x_55936:
[----:B------:R-:W-:-:S06]  /*fb40*/  FMUL.FTZ R2, R2, 1 ;  /* 0x3f80000002027820 */ /* 0x000fcc0000410000 */
[----:B------:R-:W0:Y:S02]  /*fb50*/  F2F.F64.F32 R2, R2 ;  /* 0x0000000200027310 */ /* 0x000e240000201800 */
[----:B0-----:R-:W-:Y:S01]  /*fb60*/  STG.E.64 desc[UR36][R16.64], R2 ;  /* 0x0000000210007986 */ /* 0x001fe2000c101b24 */
[----:B------:R-:W-:Y:S05]  /*fb70*/  EXIT ;  /* 0x000000000000794d */ /* 0x000fea0003800000 */
.L_x_55927:
        /* <DEDUP_REMOVED lines=12> */
.L_x_55940:
[----:B------:R-:W-:Y:S01]  /*fc40*/  FMUL.FTZ R4, R2, 1 ;  /* 0x3f80000002047820 */ /* 0x000fe20000410000 */
[----:B------:R-:W-:-:S05]  /*fc50*/  CS2R R6, SRZ ;  /* 0x0000000000067805 */ /* 0x000fca000001ff00 */
[----:B------:R-:W0:Y:S02]  /*fc60*/  F2F.F64.F32 R4, R4 ;  /* 0x0000000400047310 */ /* 0x000e240000201800 */
[----:B0-----:R-:W-:Y:S01]  /*fc70*/  STG.E.128 desc[UR36][R16.64], R4 ;  /* 0x0000000410007986 */ /* 0x001fe2000c101d24 */
[----:B------:R-:W-:Y:S05]  /*fc80*/  EXIT ;  /* 0x000000000000794d */ /* 0x000fea0003800000 */
.L_x_55939:
        /* <DEDUP_REMOVED lines=20> */
.L_x_55944:
[----:B------:R-:W-:Y:S05]  /*fdd0*/  BSYNC B0 ;  /* 0x0000000000007941 */ /* 0x000fea0003800000 */
.L_x_55943:
[----:B------:R-:W-:-:S05]  /*fde0*/  LOP3.LUT R5, R0, R5, RZ, 0xfc, !PT ;  /* 0x0000000500057212 */ /* 0x000fca00078efcff */
[----:B------:R-:W-:Y:S01]  /*fdf0*/  STG.E.U8 desc[UR36][R16.64], R5 ;  /* 0x0000000510007986 */ /* 0x000fe2000c101124 */
[----:B------:R-:W-:Y:S05]  /*fe00*/  EXIT ;  /* 0x000000000000794d */ /* 0x000fea0003800000 */
.L_x_55942:
        /* <DEDUP_REMOVED lines=12> */
.L_x_55946:
[----:B------:R-:W-:Y:S01]  /*fed0*/  IMAD.MOV.U32 R0, RZ, RZ, 0x7f ;  /* 0x0000007fff007424 */ /* 0x000fe200078e00ff */
[----:B------:R-:W-:-:S04]  /*fee0*/  ISETP.GT.U32.AND P0, PT, R4, 0x7f800000, PT ;  /* 0x7f8000000400780c */ /* 0x000fc80003f04070 */
[----:B------:R-:W-:-:S09]  /*fef0*/  SEL R0, R0, 0x7c, P0 ;  /* 0x0000007c00007807 */ /* 0x000fd20000000000 */
.L_x_55947:
[----:B------:R-:W-:Y:S05]  /*ff00*/  BSYNC B0 ;  /* 0x0000000000007941 */ /* 0x000fea0003800000 */
.L_x_55945:
[----:B------:R-:W-:-:S04]  /*ff10*/  LOP3.LUT R2, R2, 0x80000000, RZ, 0xc0, !PT ;  /* 0x8000000002027812 */ /* 0x000fc800078ec0ff */
[----:B------:R-:W-:-:S04]  /*ff20*/  SHF.R.U32.HI R3, RZ, 0x18, R2 ;  /* 0x00000018ff037819 */ /* 0x000fc80000011602 */
[----:B------:R-:W-:-:S05]  /*ff30*/  LOP3.LUT R3, R0, R3, RZ, 0xfc, !PT ;  /* 0x0000000300037212 */ /* 0x000fca00078efcff */
[----:B------:R-:W-:Y:S01]  /*ff40*/  STG.E.U8 desc[UR36][R16.64], R3 ;  /* 0x0000000310007986 */ /* 0x000fe2000c101124 */
[----:B------:R-:W-:Y:S05]  /*ff50*/  EXIT ;  /* 0x000000000000794d */ /* 0x000fea0003800000 */
.L_x_55941:
[----:B------:R-:W-:-:S05]  /*ff60*/  F2FP.BF16.F32.PACK_AB R2, RZ, R2 ;  /* 0x00000002ff02723e */ /* 0x000fca00000010ff */
[----:B------:R-:W-:Y:S01]  /*ff70*/  STG.E.U16 desc[UR36][R16.64], R2 ;  /* 0x0000000210007986 */ /* 0x000fe2000c101524 */
[----:B------:R-:W-:Y:S05]  /*ff80*/  EXIT ;  /* 0x000000000000794d */ /* 0x000fea0003800000 */
.L_x_55938:
        /* <DEDUP_REMOVED lines=11> */
.L_x_55950:
        /* <DEDUP_REMOVED lines=16> */
.L_x_55953:
[----:B------:R-:W-:-:S04]  /*10140*/  LOP3.LUT R2, R2, 0x80000000, RZ, 0xc0, !PT ;  /* 0x8000000002027812 */ /* 0x000fc800078ec0ff */
[----:B------:R-:W-:-:S04]  /*10150*/  SHF.R.U32.HI R3, RZ, 0x18, R2 ;  /* 0x00000018ff037819 */ /* 0x000fc80000011602 */
[----:B------:R-:W-:-:S04]  /*10160*/  LOP3.LUT R0, R0, R3, RZ, 0xfc, !PT ;  /* 0x0000000300007212 */ /* 0x000fc800078efcff */
[----:B------:R-:W-:-:S07]  /*10170*/  PRMT R8, R0, 0x7610, R8 ;  /* 0x0000761000087816 */ /* 0x000fce0000000008 */
.L_x_55952:
[----:B------:R-:W-:Y:S05]  /*10180*/  BSYNC B0 ;  /* 0x0000000000007941 */ /* 0x000fea0003800000 */
.L_x_55951:
[----:B------:R-:W-:Y:S01]  /*10190*/  STG.E.U8 desc[UR36][R16.64], R8 ;  /* 0x0000000810007986 */ /* 0x000fe2000c101124 */
[----:B------:R-:W-:Y:S05]  /*101a0*/  EXIT ;  /* 0x000000000000794d */ /* 0x000fea0003800000 */
.L_x_55949:
        /* <DEDUP_REMOVED lines=16> */
.L_x_55956:
[----:B------:R-:W-:-:S04]  /*102b0*/  LOP3.LUT R2, R2, 0x80000000, RZ, 0xc0, !PT ;  /* 0x8000000002027812 */ /* 0x000fc800078ec0ff */
[----:B------:R-:W-:-:S04]  /*102c0*/  SHF.R.U32.HI R3, RZ, 0x18, R2 ;  /* 0x00000018ff037819 */ /* 0x000fc80000011602 */
[----:B------:R-:W-:-:S04]  /*102d0*/  LOP3.LUT R0, R0, R3, RZ, 0xfc, !PT ;  /* 0x0000000300007212 */ /* 0x000fc800078efcff */
[----:B------:R-:W-:-:S07]  /*102e0*/  PRMT R8, R0, 0x7610, R8 ;  /* 0x0000761000087816 */ /* 0x000fce0000000008 */
.L_x_55955:
[----:B------:R-:W-:Y:S05]  /*102f0*/  BSYNC B0 ;  /* 0x0000000000007941 */ /* 0x000fea0003800000 */
.L_x_55954:
[----:B------:R-:W-:Y:S01]  /*10300*/  STG.E.U8 desc[UR36][R16.64], R8 ;  /* 0x0000000810007986 */ /* 0x000fe2000c101124 */
[----:B------:R-:W-:Y:S05]  /*10310*/  EXIT ;  /* 0x000000000000794d */ /* 0x000fea0003800000 */
.L_x_55948:
        /* <DEDUP_REMOVED lines=21> */
.L_x_55931:
        /* <DEDUP_REMOVED lines=16> */
.L_x_55959:
[----:B------:R-:W-:Y:S05]  /*10570*/  EXIT ;  /* 0x000000000000794d */ /* 0x000fea0003800000 */
.L_x_55958:
[----:B------:R-:W0:Y:S02]  /*10580*/  F2I.U64.TRUNC R2, R2 ;  /* 0x0000000200027311 */ /* 0x000e24000020d800 */
[----:B0-----:R-:W-:Y:S01]  /*10590*/  STG.E.64 desc[UR36][R16.64], R2 ;  /* 0x0000000210007986 */ /* 0x001fe2000c101b24 */
[----:B------:R-:W-:Y:S05]  /*105a0*/  EXIT ;  /* 0x000000000000794d */ /* 0x000fea0003800000 */
.L_x_55957:
[----:B------:R-:W0:Y:S02]  /*105b0*/  F2I.FTZ.U32.TRUNC.NTZ R3, R2 ;  /* 0x0000000200037305 */ /* 0x000e24000021f000 */
[----:B0-----:R-:W-:Y:S01]  /*105c0*/  STG.E desc[UR36][R16.64], R3 ;  /* 0x0000000310007986 */ /* 0x001fe2000c101924 */
[----:B------:R-:W-:Y:S05]  /*105d0*/  EXIT ;  /* 0x000000000000794d */ /* 0x000fea0003800000 */
.L_x_55960:
        /* <DEDUP_REMOVED lines=10> */
.L_x_71904:


//--------------------- .text._ZN2at6native27unrolled_elementwise_kernelIZZZNS0_50_GLOBAL__N__2680c7bb_12_PowKernel_cu_7dd49032_316824pow_tensor_tensor_kernelERNS_18TensorIteratorBaseEENKUlvE_clEvENKUlvE5_clEvEUlffE_St5arrayIPcLm3EELi4E23TrivialOffsetCalculatorILi2EjESB_ILi1EjENS0_6memory12LoadWithCastILi2EEENSE_13StoreWithCastILi1EEEEEviT_T0_T2_T3_T4_T5_ --------------------------
	.section	.text._ZN2at6native27unrolled_elementwise_kernelIZZZNS0_50_GLOBAL__N__2680c7bb_12_PowKernel_cu_7dd49032_316824pow_tensor_tensor_kernelERNS_18TensorIteratorBaseEENKUlvE_clEvENKUlvE5_clEvEUlffE_St5arrayIPcLm3EELi4E23TrivialOffsetCalculatorILi2EjESB_ILi1EjENS0_6memory12LoadWithCastILi2EEENSE_13StoreWithCastILi1EEEEEviT_T0_T2_T3_T4_T5_,"ax",@progbits
	.align	128
        .global         _ZN2at6native27unrolled_elementwise_kernelIZZZNS0_50_GLOBAL__N__2680c7bb_12_PowKernel_cu_7dd49032_316824pow_tensor_tensor_kernelERNS_18TensorIteratorBaseEENKUlvE_clEvENKUlvE5_clEvEUlffE_St5arrayIPcLm3EELi4E23TrivialOffsetCalculatorILi2EjESB_ILi1EjENS0_6memory12LoadWithCastILi2EEENSE_13StoreWithCastILi1EEEEEviT_T0_T2_T3_T4_T5_
        .type           _ZN2at6native27unrolled_elementwise_kernelIZZZNS0_50_GLOBAL__N__2680c7bb_12_PowKernel_cu_7dd49032_316824pow_tensor_tensor_kernelERNS_18TensorIteratorBaseEENKUlvE_clEvENKUlvE5_clEvEUlffE_St5arrayIPcLm3EELi4E23TrivialOffsetCalculatorILi2EjESB_ILi1EjENS0_6memory12LoadWithCastILi2EEENSE_13StoreWithCastILi1EEEEEviT_T0_T2_T3_T4_T5_,@function
        .size           _ZN2at6native27unrolled_elementwise_kernelIZZZNS0_50_GLOBAL__N__2680c7bb_12_PowKernel_cu_7dd49032_316824pow_tensor_tensor_kernelERNS_18TensorIteratorBaseEENKUlvE_clEvENKUlvE5_clEvEUlffE_St5arrayIPcLm3EELi4E23TrivialOffsetCalculatorILi2EjESB_ILi1EjENS0_6memory12LoadWithCastILi2EEENSE_13StoreWithCastILi1EEEEEviT_T0_T2_T3_T4_T5_,(.L_x_71905 - _ZN2at6native27unrolled_elementwise_kernelIZZZNS0_50_GLOBAL__N__2680c7bb_12_PowKernel_cu_7dd49032_316824pow_tensor_tensor_kernelERNS_18TensorIteratorBaseEENKUlvE_clEvENKUlvE5_clEvEUlffE_St5arrayIPcLm3EELi4E23TrivialOffsetCalculatorILi2EjESB_ILi1EjENS0_6memory12LoadWithCastILi2EEENSE_13StoreWithCastILi1EEEEEviT_T0_T2_T3_T4_T5_)
        .other          _ZN2at6native27unrolled_elementwise_kernelIZZZNS0_50_GLOBAL__N__2680c7bb_12_PowKernel_cu_7dd49032_316824pow_tensor_tensor_kernelERNS_18TensorIteratorBaseEENKUlvE_clEvENKUlvE5_clEvEUlffE_St5arrayIPcLm3EELi4E23TrivialOffsetCalculatorILi2EjESB_ILi1EjENS0_6memory12LoadWithCastILi2EEENSE_13StoreWithCastILi1EEEEEviT_T0_T2_T3_T4_T5_,@"STO_CUDA_ENTRY STV_DEFAULT"
_ZN2at6native27unrolled_elementwise_kernelIZZZNS0_50_GLOBAL__N__2680c7bb_12_PowKernel_cu_7dd49032_316824pow_tensor_tensor_kernelERNS_18TensorIteratorBaseEENKUlvE_clEvENKUlvE5_clEvEUlffE_St5arrayIPcLm3EELi4E23TrivialOffsetCalculatorILi2EjESB_ILi1EjENS0_6memory12LoadWithCastILi2EEENSE_13StoreWithCastILi1EEEEEviT_T0_T2_T3_T4_T5_:
.text._ZN2at6native27unrolled_elementwise_kernelIZZZNS0_50_GLOBAL__N__2680c7bb_12_PowKernel_cu_7dd49032_316824pow_tensor_tensor_kernelERNS_18TensorIteratorBaseEENKUlvE_clEvENKUlvE5_clEvEUlffE_St5arrayIPcLm3EELi4E23TrivialOffsetCalculatorILi2EjESB_ILi1EjENS0_6memory12LoadWithCastILi2EEENSE_13StoreWithCastILi1EEEEEviT_T0_T2_T3_T4_T5_:
        /* <DEDUP_REMOVED lines=9> */
[----:B------:R-:W-:-:S07]  /*0090*/  IMAD.MOV.U32 R24, RZ, RZ, RZ ;  /* 0x000000ffff187224 */ /* 0x000fce00078e00ff */
[----:B------:R-:W4:Y:S01]  /*00a0*/  LDC.U8 R16, c[0x0][0x23d] ;  /* 0x00008f40ff107b82 */ /* 0x000f220000000000 */
[----:B-1----:R-:W-:-:S05]  /*00b0*/  IMAD R17, R2, -0x200, R17 ;  /* 0xfffffe0002117824 */ /* 0x002fca00078e0211 */
[----:B--2---:R-:W-:-:S13]  /*00c0*/  ISETP.GE.AND P0, PT, R26, R17, PT ;  /* 0x000000111a00720c */ /* 0x004fda0003f06270 */
        /* <DEDUP_REMOVED lines=22> */
.L_x_55967:
[----:B------:R-:W2:Y:S02]  /*0230*/  LDG.E.U8 R4, desc[UR36][R4.64] ;  /* 0x0000002404047981 */ /* 0x000ea4000c1e1100 */
[----:B--2---:R-:W-:Y:S01]  /*0240*/  I2FP.F32.U32 R28, R4 ;  /* 0x00000004001c7245 */ /* 0x004fe20000201000 */
[----:B------:R-:W-:Y:S06]  /*0250*/  BRA `(.L_x_55969) ;  /* 0x0000000c00307947 */ /* 0x000fec0003800000 */
.L_x_55966:
        /* <DEDUP_REMOVED lines=9> */
.L_x_55971:
[----:B------:R-:W2:Y:S02]  /*02f0*/  LDG.E R4, desc[UR36][R4.64] ;  /* 0x0000002404047981 */ /* 0x000ea4000c1e1900 */
[----:B--2---:R-:W-:Y:S01]  /*0300*/  I2FP.F32.S32 R28, R4 ;  /* 0x00000004001c7245 */ /* 0x004fe20000201400 */
[----:B------:R-:W-:Y:S06]  /*0310*/  BRA `(.L_x_55969) ;  /* 0x0000000c00007947 */ /* 0x000fec0003800000 */
.L_x_55970:
[----:B------:R-:W2:Y:S02]  /*0320*/  LDG.E.U16 R4, desc[UR36][R4.64] ;  /* 0x0000002404047981 */ /* 0x000ea4000c1e1500 */
[----:B--2---:R2:W3:Y:S01]  /*0330*/  I2F.S16 R28, R4 ;  /* 0x00000004001c7306 */ /* 0x0044e20000101400 */
[----:B------:R-:W-:Y:S05]  /*0340*/  BRA `(.L_x_55969) ;  /* 0x0000000800f47947 */ /* 0x000fea0003800000 */
.L_x_55965:
        /* <DEDUP_REMOVED lines=8> */
.L_x_55973:
[----:B------:R-:W2:Y:S02]  /*03d0*/  LDG.E.U16 R4, desc[UR36][R4.64] ;  /* 0x0000002404047981 */ /* 0x000ea4000c1e1500 */
[----:B--2---:R-:W-:Y:S01]  /*03e0*/  HADD2.F32 R28, -RZ, R4.H0_H0 ;  /* 0x20000004ff1c7230 */ /* 0x004fe20000004100 */
[----:B------:R-:W-:Y:S06]  /*03f0*/  BRA `(.L_x_55969) ;  /* 0x0000000800c87947 */ /* 0x000fec0003800000 */
.L_x_55972:
        /* <DEDUP_REMOVED lines=8> */
.L_x_55975:
[----:B------:R-:W2:Y:S02]  /*0480*/  LDG.E.U16 R4, desc[UR36][R4.64] ;  /* 0x0000002404047981 */ /* 0x000ea4000c1e1500 */
[----:B--2---:R-:W-:Y:S01]  /*0490*/  HADD2.F32 R28, -RZ, R4.H0_H0 ;  /* 0x20000004ff1c7230 */ /* 0x004fe20000004100 */
[----:B------:R-:W-:Y:S06]  /*04a0*/  BRA `(.L_x_55969) ;  /* 0x00000008009c7947 */ /* 0x000fec0003800000 */
.L_x_55974:
[----:B------:R-:W2:Y:S01]  /*04b0*/  LDG.E.64 R4, desc[UR36][R4.64] ;  /* 0x0000002404047981 */ /* 0x000ea2000c1e1b00 */
[----:B------:R-:W-:Y:S01]  /*04c0*/  UMOV UR4, 0xf0000000 ;  /* 0xf000000000047882 */ /* 0x000fe20000000000 */
[----:B------:R-:W-:Y:S01]  /*04d0*/  UMOV UR5, 0x380fffff ;  /* 0x380fffff00057882 */ /* 0x000fe20000000000 */
[----:B--2---:R-:W0:Y:S01]  /*04e0*/  F2F.F32.F64 R28, R4 ;  /* 0x00000004001c7310 */ /* 0x004e220000301000 */
[----:B------:R-:W-:-:S14]  /*04f0*/  DSETP.GEU.AND P0, PT, |R4|, UR4, PT ;  /* 0x0000000404007e2a */ /* 0x000fdc000bf0e200 */
[----:B0-----:R-:W-:Y:S01]  /*0500*/  @!P0 FMUL R28, R28, 1.175494350822287508e-38 ;  /* 0x008000001c1c8820 */ /* 0x001fe20000400000 */
[----:B------:R-:W-:Y:S06]  /*0510*/  BRA `(.L_x_55969) ;  /* 0x0000000800807947 */ /* 0x000fec0003800000 */
.L_x_55964:
        /* <DEDUP_REMOVED lines=12> */
.L_x_55978:
[----:B------:R-:W2:Y:S01]  /*05e0*/  LDG.E.64 R4, desc[UR36][R4.64] ;  /* 0x0000002404047981 */ /* 0x000ea2000c1e1b00 */
[----:B------:R-:W-:Y:S01]  /*05f0*/  UMOV UR4, 0xf0000000 ;  /* 0xf000000000047882 */ /* 0x000fe20000000000 */
[----:B------:R-:W-:Y:S01]  /*0600*/  UMOV UR5, 0x380fffff ;  /* 0x380fffff00057882 */ /* 0x000fe20000000000 */
[----:B--2---:R-:W0:Y:S01]  /*0610*/  F2F.F32.F64 R28, R4 ;  /* 0x00000004001c7310 */ /* 0x004e220000301000 */
[----:B------:R-:W-:-:S14]  /*0620*/  DSETP.GEU.AND P0, PT, |R4|, UR4, PT ;  /* 0x0000000404007e2a */ /* 0x000fdc000bf0e200 */
[----:B0-----:R-:W-:Y:S01]  /*0630*/  @!P0 FMUL R28, R28, 1.175494350822287508e-38 ;  /* 0x008000001c1c8820 */ /* 0x001fe20000400000 */
[----:B------:R-:W-:Y:S06]  /*0640*/  BRA `(.L_x_55969) ;  /* 0x0000000800347947 */ /* 0x000fec0003800000 */
.L_x_55977:
        /* <DEDUP_REMOVED lines=26> */
.L_x_55980:
        /* <DEDUP_REMOVED lines=14> */
.L_x_55979:
[----:B------:R-:W2:Y:S02]  /*08d0*/  LDG.E.U16 R4, desc[UR36][R4.64] ;  /* 0x0000002404047981 */ /* 0x000ea4000c1e1500 */
[----:B--2---:R-:W-:Y:S01]  /*08e0*/  IMAD.U32 R28, R4, 0x10000, RZ ;  /* 0x00010000041c7824 */ /* 0x004fe200078e00ff */
[----:B------:R-:W-:Y:S06]  /*08f0*/  BRA `(.L_x_55969) ;  /* 0x0000000400887947 */ /* 0x000fec0003800000 */
.L_x_55976:
        /* <DEDUP_REMOVED lines=11> */
.L_x_55983:
        /* <DEDUP_REMOVED lines=20> */
.L_x_55985:
[----:B------:R-:W-:Y:S05]  /*0af0*/  BSYNC B0 ;  /* 0x0000000000007941 */ /* 0x000fea0003800000 */
.L_x_55984:
[----:B------:R-:W-:Y:S01]  /*0b00*/  IMAD.SHL.U32 R3, R3, 0x100000, RZ ;  /* 0x0010000003037824 */ /* 0x000fe200078e00ff */
[----:B------:R-:W-:-:S04]  /*0b10*/  LEA R5, R0, 0x3b800000, 0x17 ;  /* 0x3b80000000057811 */ /* 0x000fc800078eb8ff */
[----:B------:R-:W-:Y:S01]  /*0b20*/  LOP3.LUT R28, R5, R3, R28, 0xfe, !PT ;  /* 0x00000003051c7212 */ /* 0x000fe200078efe1c */
[----:B------:R-:W-:Y:S06]  /*0b30*/  BRA `(.L_x_55969) ;  /* 0x0000000000f87947 */ /* 0x000fec0003800000 */
.L_x_55982:
        /* <DEDUP_REMOVED lines=20> */
.L_x_55987:
[----:B------:R-:W-:Y:S05]  /*0c80*/  BSYNC B0 ;  /* 0x0000000000007941 */ /* 0x000fea0003800000 */
.L_x_55986:
[----:B------:R-:W-:Y:S01]  /*0c90*/  IMAD.SHL.U32 R3, R3, 0x200000, RZ ;  /* 0x0020000003037824 */ /* 0x000fe200078e00ff */
[----:B------:R-:W-:-:S04]  /*0ca0*/  LEA R5, R0, 0x37800000, 0x17 ;  /* 0x3780000000057811 */ /* 0x000fc800078eb8ff */
[----:B------:R-:W-:Y:S01]  /*0cb0*/  LOP3.LUT R28, R5, R3, R28, 0xfe, !PT ;  /* 0x00000003051c7212 */ /* 0x000fe200078efe1c */
[----:B------:R-:W-:Y:S06]  /*0cc0*/  BRA `(.L_x_55969) ;  /* 0x0000000000947947 */ /* 0x000fec0003800000 */
.L_x_55981:
        /* <DEDUP_REMOVED lines=14> */
.L_x_55968:
        /* <DEDUP_REMOVED lines=16> */
.L_x_55990:
[----:B------:R-:W-:Y:S01]  /*0eb0*/  IMAD.MOV.U32 R28, RZ, RZ, RZ ;  /* 0x000000ffff1c7224 */ /* 0x000fe200078e00ff */
[----:B------:R-:W-:Y:S06]  /*0ec0*/  BRA `(.L_x_55969) ;  /* 0x0000000000147947 */ /* 0x000fec0003800000 */
.L_x_55989:
[----:B------:R-:W2:Y:S02]  /*0ed0*/  LDG.E.64 R28, desc[UR36][R4.64] ;  /* 0x00000024041c7981 */ /* 0x000ea4000c1e1b00 */
[----:B--2---:R0:W1:Y:S01]  /*0ee0*/  I2F.U64 R28, R28 ;  /* 0x0000001c001c7312 */ /* 0x0040620000301000 */
[----:B------:R-:W-:Y:S05]  /*0ef0*/  BRA `(.L_x_55969) ;  /* 0x0000000000087947 */ /* 0x000fea0003800000 */
.L_x_55988:
[----:B------:R-:W2:Y:S02]  /*0f00*/  LDG.E R4, desc[UR36][R4.64] ;  /* 0x0000002404047981 */ /* 0x000ea4000c1e1900 */
[----:B--2---:R-:W-:-:S07]  /*0f10*/  I2FP.F32.U32 R28, R4 ;  /* 0x00000004001c7245 */ /* 0x004fce0000201000 */
.L_x_55969:
[----:B------:R-:W-:Y:S05]  /*0f20*/  BSYNC B6 ;  /* 0x0000000000067941 */ /* 0x000fea0003800000 */
.L_x_55963:
        /* <DEDUP_REMOVED lines=20> */
.L_x_55995:
[----:B------:R-:W2:Y:S02]  /*1070*/  LDG.E.U8 R4, desc[UR36][R4.64] ;  /* 0x0000002404047981 */ /* 0x000ea4000c1e1100 */
[----:B--2---:R-:W-:Y:S01]  /*1080*/  I2FP.F32.U32 R24, R4 ;  /* 0x0000000400187245 */ /* 0x004fe20000201000 */
[----:B------:R-:W-:Y:S06]  /*1090*/  BRA `(.L_x_55997) ;  /* 0x0000000c002c7947 */ /* 0x000fec0003800000 */
.L_x_55994:
        /* <DEDUP_REMOVED lines=9> */
.L_x_55999:
[----:B------:R-:W2:Y:S02]  /*1130*/  LDG.E R4, desc[UR36][R4.64] ;  /* 0x0000002404047981 */ /* 0x000ea4000c1e1900 */
[----:B--2---:R-:W-:Y:S01]  /*1140*/  I2FP.F32.S32 R24, R4 ;  /* 0x0000000400187245 */ /* 0x004fe20000201400 */
[----:B------:R-:W-:Y:S06]  /*1150*/  BRA `(.L_x_55997) ;  /* 0x0000000800fc7947 */ /* 0x000fec0003800000 */
.L_x_55998:
[----:B------:R-:W2:Y:S02]  /*1160*/  LDG.E.U16 R4, desc[UR36][R4.64] ;  /* 0x0000002404047981 */ /* 0x000ea4000c1e1500 */
[----:B--2---:R0:W2:Y:S01]  /*1170*/  I2F.S16 R24, R4 ;  /* 0x0000000400187306 */ /* 0x0040a20000101400 */
[----:B------:R-:W-:Y:S05]  /*1180*/  BRA `(.L_x_55997) ;  /* 0x0000000800f07947 */ /* 0x000fea0003800000 */
.L_x_55993:
        /* <DEDUP_REMOVED lines=8> */
.L_x_56001:
[----:B------:R-:W2:Y:S02]  /*1210*/  LDG.E.U16 R4, desc[UR36][R4.64] ;  /* 0x0000002404047981 */ /* 0x000ea4000c1e1500 */
[----:B--2---:R-:W-:Y:S01]  /*1220*/  HADD2.F32 R24, -RZ, R4.H0_H0 ;  /* 0x20000004ff187230 */ /* 0x004fe20000004100 */
[----:B------:R-:W-:Y:S06]  /*1230*/  BRA `(.L_x_55997) ;  /* 0x0000000800c47947 */ /* 0x000fec0003800000 */
.L_x_56000:
        /* <DEDUP_REMOVED lines=8> */
.L_x_56003:
[----:B------:R-:W2:Y:S02]  /*12c0*/  LDG.E.U16 R4, desc[UR36][R4.64] ;  /* 0x0000002404047981 */ /* 0x000ea4000c1e1500 */
[----:B--2---:R-:W-:Y:S01]  /*12d0*/  HADD2.F32 R24, -RZ, R4.H0_H0 ;  /* 0x20000004ff187230 */ /* 0x004fe20000004100 */
[----:B------:R-:W-:Y:S06]  /*12e0*/  BRA `(.L_x_55997) ;  /* 0x0000000800987947 */ /* 0x000fec0003800000 */
.L_x_56002:
[----:B------:R-:W2:Y:S01]  /*12f0*/  LDG.E.64 R4, desc[UR36][R4.64] ;  /* 0x0000002404047981 */ /* 0x000ea2000c1e1b00 */
[----:B------:R-:W-:Y:S01]  /*1300*/  UMOV UR4, 0xf0000000 ;  /* 0xf000000000047882 */ /* 0x000fe20000000000 */
[----:B------:R-:W-:Y:S01]  /*1310*/  UMOV UR5, 0x380fffff ;  /* 0x380fffff00057882 */ /* 0x000fe20000000000 */
[----:B--2---:R-:W0:Y:S01]  /*1320*/  F2F.F32.F64 R24, R4 ;  /* 0x0000000400187310 */ /* 0x004e220000301000 */
[----:B------:R-:W-:-:S14]  /*1330*/  DSETP.GEU.AND P0, PT, |R4|, UR4, PT ;  /* 0x0000000404007e2a */ /* 0x000fdc000bf0e200 */
[----:B0-----:R-:W-:Y:S01]  /*1340*/  @!P0 FMUL R24, R24, 1.175494350822287508e-38 ;  /* 0x0080000018188820 */ /* 0x001fe20000400000 */
[----:B------:R-:W-:Y:S06]  /*1350*/  BRA `(.L_x_55997) ;  /* 0x00000008007c7947 */ /* 0x000fec0003800000 */
.L_x_55992:
        /* <DEDUP_REMOVED lines=12> */
.L_x_56006:
[----:B------:R-:W2:Y:S01]  /*1420*/  LDG.E.64 R4, desc[UR36][R4.64] ;  /* 0x0000002404047981 */ /* 0x000ea2000c1e1b00 */
[----:B------:R-:W-:Y:S01]  /*1430*/  UMOV UR4, 0xf0000000 ;  /* 0xf000000000047882 */ /* 0x000fe20000000000 */
[----:B------:R-:W-:Y:S01]  /*1440*/  UMOV UR5, 0x380fffff ;  /* 0x380fffff00057882 */ /* 0x000fe20000000000 */
[----:B--2---:R-:W0:Y:S01]  /*1450*/  F2F.F32.F64 R24, R4 ;  /* 0x0000000400187310 */ /* 0x004e220000301000 */
[----:B------:R-:W-:-:S14]  /*1460*/  DSETP.GEU.AND P0, PT, |R4|, UR4, PT ;  /* 0x0000000404007e2a */ /* 0x000fdc000bf0e200 */
[----:B0-----:R-:W-:Y:S01]  /*1470*/  @!P0 FMUL R24, R24, 1.175494350822287508e-38 ;  /* 0x0080000018188820 */ /* 0x001fe20000400000 */
[----:B------:R-:W-:Y:S06]  /*1480*/  BRA `(.L_x_55997) ;  /* 0x0000000800307947 */ /* 0x000fec0003800000 */
.L_x_56005:
        /* <DEDUP_REMOVED lines=26> */
.L_x_56008:
        /* <DEDUP_REMOVED lines=13> */
.L_x_56007:
[----:B------:R-:W2:Y:S02]  /*1700*/  LDG.E.U16 R4, desc[UR36][R4.64] ;  /* 0x0000002404047981 */ /* 0x000ea4000c1e1500 */
[----:B--2---:R-:W-:Y:S01]  /*1710*/  IMAD.U32 R24, R4, 0x10000, RZ ;  /* 0x0001000004187824 */ /* 0x004fe200078e00ff */
[----:B------:R-:W-:Y:S06]  /*1720*/  BRA `(.L_x_55997) ;  /* 0x0000000400887947 */ /* 0x000fec0003800000 */
.L_x_56004:
        /* <DEDUP_REMOVED lines=11> */
.L_x_56011:
        /* <DEDUP_REMOVED lines=20> */
.L_x_56013:
[----:B------:R-:W-:Y:S05]  /*1920*/  BSYNC B0 ;  /* 0x0000000000007941 */ /* 0x000fea0003800000 */
.L_x_56012:
[----:B------:R-:W-:Y:S01]  /*1930*/  IMAD.SHL.U32 R3, R3, 0x100000, RZ ;  /* 0x0010000003037824 */ /* 0x000fe200078e00ff */
[----:B------:R-:W-:-:S04]  /*1940*/  LEA R5, R0, 0x3b800000, 0x17 ;  /* 0x3b80000000057811 */ /* 0x000fc800078eb8ff */
[----:B------:R-:W-:Y:S01]  /*1950*/  LOP3.LUT R24, R5, R3, R24, 0xfe, !PT ;  /* 0x0000000305187212 */ /* 0x000fe200078efe18 */
[----:B------:R-:W-:Y:S06]  /*1960*/  BRA `(.L_x_55997) ;  /* 0x0000000000f87947 */ /* 0x000fec0003800000 */
.L_x_56010:
        /* <DEDUP_REMOVED lines=20> */
.L_x_56015:
[----:B------:R-:W-:Y:S05]  /*1ab0*/  BSYNC B0 ;  /* 0x0000000000007941 */ /* 0x000fea0003800000 */
.L_x_56014:
[----:B------:R-:W-:Y:S01]  /*1ac0*/  IMAD.SHL.U32 R3, R3, 0x200000, RZ ;  /* 0x0020000003037824 */ /* 0x000fe200078e00ff */
[----:B------:R-:W-:-:S04]  /*1ad0*/  LEA R5, R0, 0x37800000, 0x17 ;  /* 0x3780000000057811 */ /* 0x000fc800078eb8ff */
[----:B------:R-:W-:Y:S01]  /*1ae0*/  LOP3.LUT R24, R5, R3, R24, 0xfe, !PT ;  /* 0x0000000305187212 */ /* 0x000fe200078efe18 */
[----:B------:R-:W-:Y:S06]  /*1af0*/  BRA `(.L_x_55997) ;  /* 0x0000000000947947 */ /* 0x000fec0003800000 */
.L_x_56009:
        /* <DEDUP_REMOVED lines=14> */
.L_x_55996:
        /* <DEDUP_REMOVED lines=16> */
.L_x_56018:
[----:B------:R-:W-:Y:S01]  /*1ce0*/  IMAD.MOV.U32 R24, RZ, RZ, RZ ;  /* 0x000000ffff187224 */ /* 0x000fe200078e00ff */
[----:B------:R-:W-:Y:S06]  /*1cf0*/  BRA `(.L_x_55997) ;  /* 0x0000000000147947 */ /* 0x000fec0003800000 */
.L_x_56017:
[----:B------:R-:W2:Y:S02]  /*1d00*/  LDG.E.64 R4, desc[UR36][R4.64] ;  /* 0x0000002404047981 */ /* 0x000ea4000c1e1b00 */
[----:B--2---:R0:W2:Y:S01]  /*1d10*/  I2F.U64 R24, R4 ;  /* 0x0000000400187312 */ /* 0x0040a20000301000 */
[----:B------:R-:W-:Y:S05]  /*1d20*/  BRA `(.L_x_55997) ;  /* 0x0000000000087947 */ /* 0x000fea0003800000 */
.L_x_56016:
[----:B------:R-:W2:Y:S02]  /*1d30*/  LDG.E R4, desc[UR36][R4.64] ;  /* 0x0000002404047981 */ /* 0x000ea4000c1e1900 */
[----:B--2---:R-:W-:-:S07]  /*1d40*/  I2FP.F32.U32 R24, R4 ;  /* 0x0000000400187245 */ /* 0x004fce0000201000 */
.L_x_55997:
[----:B------:R-:W-:Y:S05]  /*1d50*/  BSYNC B6 ;  /* 0x0000000000067941 */ /* 0x000fea0003800000 */
.L_x_55991:
[----:B------:R-:W0:Y:S02]  /*1d60*/  S2R R26, SR_TID.X ;  /* 0x00000000001a7919 */ /* 0x000e240000002100 */
[----:B0-----:R-:W-:-:S07]  /*1d70*/  VIADD R26, R26, 0x80 ;  /* 0x000000801a1a7836 */ /* 0x001fce0000000000 */
.L_x_55962:
[----:B------:R-:W-:Y:S05]  /*1d80*/  BSYNC B7 ;  /* 0x0000000000077941 */ /* 0x000fea0003800000 */
.L_x_55961:
[----:B------:R-:W-:Y:S01]  /*1d90*/  ISETP.GE.AND P0, PT, R26, R17, PT ;  /* 0x000000111a00720c */ /* 0x000fe20003f06270 */
[----:B------:R-:W-:Y:S01]  /*1da0*/  BSSY B7, `(.L_x_56019) ;  /* 0x00001cb000077945 */ /* 0x000fe20003800000 */
[----:B------:R-:W-:-:S11]  /*1db0*/  IMAD.MOV.U32 R18, RZ, RZ, RZ ;  /* 0x000000ffff127224 */ /* 0x000fd600078e00ff */
[----:B------:R-:W-:Y:S05]  /*1dc0*/  @P0 BRA `(.L_x_56020) ;  /* 0x0000001c00200947 */ /* 0x000fea0003800000 */
[----:B----4-:R-:W0:Y:S01]  /*1dd0*/  LDC.64 R4, c[0x0][0x228] ;  /* 0x00008a00ff047b82 */ /* 0x010e220000000a00 */
        /* <DEDUP_REMOVED lines=17> */
[----:B------:R-:W4:Y:S02]  /*1ef0*/  LDG.E.S8 R4, desc[UR36][R4.64] ;  /* 0x0000002404047981 */ /* 0x000f24000c1e1300 */
[----:B----4-:R0:W4:Y:S01]  /*1f00*/  I2F.S16 R19, R4 ;  /* 0x0000000400137306 */ /* 0x0101220000101400 */
[----:B------:R-:W-:Y:S05]  /*1f10*/  BRA `(.L_x_56027) ;  /* 0x0000000c00387947 */ /* 0x000fea0003800000 */
.L_x_56025:
[----:B------:R-:W4:Y:S02]  /*1f20*/  LDG.E.U8 R4, desc[UR36][R4.64] ;  /* 0x0000002404047981 */ /* 0x000f24000c1e1100 */
[----:B----4-:R-:W-:Y:S01]  /*1f30*/  I2FP.F32.U32 R19, R4 ;  /* 0x0000000400137245 */ /* 0x010fe20000201000 */
[----:B------:R-:W-:Y:S06]  /*1f40*/  BRA `(.L_x_56027) ;  /* 0x0000000c002c7947 */ /* 0x000fec0003800000 */
.L_x_56024:
[----:B------:R-:W-:-:S13]  /*1f50*/  ISETP.NE.AND P0, PT, R0, 0x2, PT ;  /* 0x000000020000780c */ /* 0x000fda0003f05270 */
[----:B------:R-:W-:Y:S05]  /*1f60*/  @!P0 BRA `(.L_x_56028) ;  /* 0x0000000000288947 */ /* 0x000fea0003800000 */
[----:B------:R-:W-:-:S13]  /*1f70*/  ISETP.NE.AND P0, PT, R0, 0x3, PT ;  /* 0x000000030000780c */ /* 0x000fda0003f05270 */
[----:B------:R-:W-:Y:S05]  /*1f80*/  @!P0 BRA `(.L_x_56029) ;  /* 0x0000000000148947 */ /* 0x000fea0003800000 */
[----:B------:R-:W-:-:S13]  /*1f90*/  ISETP.NE.AND P0, PT, R0, 0x4, PT ;  /* 0x000000040000780c */ /* 0x000fda0003f05270 */
[----:B------:R-:W-:Y:S05]  /*1fa0*/  @P0 BRA `(.L_x_56026) ;  /* 0x0000000800b80947 */ /* 0x000fea0003800000 */
[----:B------:R-:W4:Y:S02]  /*1fb0*/  LDG.E.64 R4, desc[UR36][R4.64] ;  /* 0x0000002404047981 */ /* 0x000f24000c1e1b00 */
[----:B----4-:R0:W4:Y:S01]  /*1fc0*/  I2F.S64 R19, R4 ;  /* 0x0000000400137312 */ /* 0x0101220000301400 */
[----:B------:R-:W-:Y:S05]  /*1fd0*/  BRA `(.L_x_56027) ;  /* 0x0000000c00087947 */ /* 0x000fea0003800000 */
.L_x_56029:
[----:B------:R-:W4:Y:S02]  /*1fe0*/  LDG.E R4, desc[UR36][R4.64] ;  /* 0x0000002404047981 */ /* 0x000f24000c1e1900 */
[----:B----4-:R-:W-:Y:S01]  /*1ff0*/  I2FP.F32.S32 R19, R4 ;  /* 0x0000000400137245 */ /* 0x010fe20000201400 */
[----:B------:R-:W-:Y:S06]  /*2000*/  BRA `(.L_x_56027) ;  /* 0x0000000800fc7947 */ /* 0x000fec0003800000 */
.L_x_56028:
[----:B------:R-:W4:Y:S02]  /*2010*/  LDG.E.U16 R4, desc[UR36][R4.64] ;  /* 0x0000002404047981 */ /* 0x000f24000c1e1500 */
[----:B----4-:R0:W4:Y:S01]  /*2020*/  I2F.S16 R19, R4 ;  /* 0x0000000400137306 */ /* 0x0101220000101400 */
[----:B------:R-:W-:Y:S05]  /*2030*/  BRA `(.L_x_56027) ;  /* 0x0000000800f07947 */ /* 0x000fea0003800000 */
.L_x_56023:
        /* <DEDUP_REMOVED lines=8> */
.L_x_56031:
[----:B------:R-:W4:Y:S02]  /*20c0*/  LDG.E.U16 R4, desc[UR36][R4.64] ;  /* 0x0000002404047981 */ /* 0x000f24000c1e1500 */
[----:B----4-:R-:W-:Y:S01]  /*20d0*/  HADD2.F32 R19, -RZ, R4.H0_H0 ;  /* 0x20000004ff137230 */ /* 0x010fe20000004100 */
[----:B------:R-:W-:Y:S06]  /*20e0*/  BRA `(.L_x_56027) ;  /* 0x0000000800c47947 */ /* 0x000fec0003800000 */
.L_x_56030:
        /* <DEDUP_REMOVED lines=8> */
.L_x_56033:
[----:B------:R-:W4:Y:S02]  /*2170*/  LDG.E.U16 R4, desc[UR36][R4.64] ;  /* 0x0000002404047981 */ /* 0x000f24000c1e1500 */
[----:B----4-:R-:W-:Y:S01]  /*2180*/  HADD2.F32 R19, -RZ, R4.H0_H0 ;  /* 0x20000004ff137230 */ /* 0x010fe20000004100 */
[----:B------:R-:W-:Y:S06]  /*2190*/  BRA `(.L_x_56027) ;  /* 0x0000000800987947 */ /* 0x000fec0003800000 */
.L_x_56032:
[----:B------:R-:W4:Y:S01]  /*21a0*/  LDG.E.64 R4, desc[UR36][R4.64] ;  /* 0x0000002404047981 */ /* 0x000f22000c1e1b00 */
[----:B------:R-:W-:Y:S01]  /*21b0*/  UMOV UR4, 0xf0000000 ;  /* 0xf000000000047882 */ /* 0x000fe20000000000 */
[----:B------:R-:W-:Y:S01]  /*21c0*/  UMOV UR5, 0x380fffff ;  /* 0x380fffff00057882 */ /* 0x000fe20000000000 */
[----:B----4-:R-:W0:Y:S01]  /*21d0*/  F2F.F32.F64 R19, R4 ;  /* 0x0000000400137310 */ /* 0x010e220000301000 */
[----:B------:R-:W-:-:S14]  /*21e0*/  DSETP.GEU.AND P0, PT, |R4|, UR4, PT ;  /* 0x0000000404007e2a */ /* 0x000fdc000bf0e200 */
[----:B0-----:R-:W-:Y:S01]  /*21f0*/  @!P0 FMUL R19, R19, 1.175494350822287508e-38 ;  /* 0x0080000013138820 */ /* 0x001fe20000400000 */
[----:B------:R-:W-:Y:S06]  /*2200*/  BRA `(.L_x_56027) ;  /* 0x00000008007c7947 */ /* 0x000fec0003800000 */
.L_x_56022:
        /* <DEDUP_REMOVED lines=8> */
[----:B------:R-:W4:Y:S02]  /*2290*/  LDG.E.U8 R4, desc[UR36][R4.64] ;  /* 0x0000002404047981 */ /* 0x000f24000c1e1100 */
[----:B----4-:R-:W-:-:S04]  /*22a0*/  ISETP.NE.AND P0, PT, R4, RZ, PT ;  /* 0x000000ff0400720c */ /* 0x010fc80003f05270 */
[----:B------:R-:W-:Y:S01]  /*22b0*/  FSEL R19, RZ, 1, !P0 ;  /* 0x3f800000ff137808 */ /* 0x000fe20004000000 */
[----:B------:R-:W-:Y:S08]  /*22c0*/  BRA `(.L_x_56027) ;  /* 0x00000008004c7947 */ /* 0x000ff00003800000 */
.L_x_56036:
[----:B------:R-:W4:Y:S01]  /*22d0*/  LDG.E.64 R4, desc[UR36][R4.64] ;  /* 0x0000002404047981 */ /* 0x000f22000c1e1b00 */
[----:B------:R-:W-:Y:S01]  /*22e0*/  UMOV UR4, 0xf0000000 ;  /* 0xf000000000047882 */ /* 0x000fe20000000000 */
[----:B------:R-:W-:Y:S01]  /*22f0*/  UMOV UR5, 0x380fffff ;  /* 0x380fffff00057882 */ /* 0x000fe20000000000 */
[----:B----4-:R-:W0:Y:S01]  /*2300*/  F2F.F32.F64 R19, R4 ;  /* 0x0000000400137310 */ /* 0x010e220000301000 */
[----:B------:R-:W-:-:S14]  /*2310*/  DSETP.GEU.AND P0, PT, |R4|, UR4, PT ;  /* 0x0000000404007e2a */ /* 0x000fdc000bf0e200 */
[----:B0-----:R-:W-:Y:S01]  /*2320*/  @!P0 FMUL R19, R19, 1.175494350822287508e-38 ;  /* 0x0080000013138820 */ /* 0x001fe20000400000 */
[----:B------:R-:W-:Y:S06]  /*2330*/  BRA `(.L_x_56027) ;  /* 0x0000000800307947 */ /* 0x000fec0003800000 */
.L_x_56035:
        /* <DEDUP_REMOVED lines=26> */
.L_x_56038:
[----:B------:R-:W4:Y:S02]  /*24e0*/  LDG.E.U8 R4, desc[UR36][R4.64] ;  /* 0x0000002404047981 */ /* 0x000f24000c1e1100 */
        /* <DEDUP_REMOVED lines=12> */
.L_x_56037:
[----:B------:R-:W4:Y:S02]  /*25b0*/  LDG.E.U16 R4, desc[UR36][R4.64] ;  /* 0x0000002404047981 */ /* 0x000f24000c1e1500 */
[----:B----4-:R-:W-:Y:S01]  /*25c0*/  IMAD.U32 R19, R4, 0x10000, RZ ;  /* 0x0001000004137824 */ /* 0x010fe200078e00ff */
[----:B------:R-:W-:Y:S06]  /*25d0*/  BRA `(.L_x_56027) ;  /* 0x0000000400887947 */ /* 0x000fec0003800000 */
.L_x_56034:
        /* <DEDUP_REMOVED lines=8> */
[----:B------:R-:W4:Y:S02]  /*2660*/  LDG.E.U16 R4, desc[UR36][R4.64] ;  /* 0x0000002404047981 */ /* 0x000f24000c1e1500 */
[----:B----4-:R-:W-:Y:S01]  /*2670*/  I2FP.F32.U32 R19, R4 ;  /* 0x0000000400137245 */ /* 0x010fe20000201000 */
[----:B------:R-:W-:Y:S06]  /*2680*/  BRA `(.L_x_56027) ;  /* 0x00000004005c7947 */ /* 0x000fec0003800000 */
.L_x_56041:
[----:B------:R-:W4:Y:S01]  /*2690*/  LDG.E.U8 R3, desc[UR36][R4.64] ;  /* 0x0000002404037981 */ /* 0x000f22000c1e1100 */
        /* <DEDUP_REMOVED lines=19> */
.L_x_56043:
[----:B------:R-:W-:Y:S05]  /*27d0*/  BSYNC B0 ;  /* 0x0000000000007941 */ /* 0x000fea0003800000 */
.L_x_56042:
[----:B------:R-:W-:Y:S01]  /*27e0*/  IMAD.SHL.U32 R3, R3, 0x100000, RZ ;  /* 0x0010000003037824 */ /* 0x000fe200078e00ff */
[----:B------:R-:W-:-:S04]  /*27f0*/  LEA R0, R0, 0x3b800000, 0x17 ;  /* 0x3b80000000007811 */ /* 0x000fc800078eb8ff */
[----:B------:R-:W-:Y:S01]  /*2800*/  LOP3.LUT R19, R0, R3, R19, 0xfe, !PT ;  /* 0x0000000300137212 */ /* 0x000fe200078efe13 */
[----:B------:R-:W-:Y:S06]  /*2810*/  BRA `(.L_x_56027) ;  /* 0x0000000000f87947 */ /* 0x000fec0003800000 */
.L_x_56040:
        /* <DEDUP_REMOVED lines=20> */
.L_x_56045:
[----:B------:R-:W-:Y:S05]  /*2960*/  BSYNC B0 ;  /* 0x0000000000007941 */ /* 0x000fea0003800000 */
.L_x_56044:
[----:B------:R-:W-:Y:S01]  /*2970*/  IMAD.SHL.U32 R3, R3, 0x200000, RZ ;  /* 0x0020000003037824 */ /* 0x000fe200078e00ff */
[----:B------:R-:W-:-:S04]  /*2980*/  LEA R0, R0, 0x37800000, 0x17 ;  /* 0x3780000000007811 */ /* 0x000fc800078eb8ff */
[----:B------:R-:W-:Y:S01]  /*2990*/  LOP3.LUT R19, R0, R3, R19, 0xfe, !PT ;  /* 0x0000000300137212 */ /* 0x000fe200078efe13 */
[----:B------:R-:W-:Y:S06]  /*29a0*/  BRA `(.L_x_56027) ;  /* 0x0000000000947947 */ /* 0x000fec0003800000 */
.L_x_56039:
[----:B------:R-:W-:-:S13]  /*29b0*/  ISETP.NE.AND P0, PT, R0, 0x1c, PT ;  /* 0x0000001c0000780c */ /* 0x000fda0003f05270 */
[----:B------:R-:W-:Y:S05]  /*29c0*/  @!P0 BRA `(.L_x_56046) ;  /* 0x0000000000848947 */ /* 0x000fea0003800000 */
[----:B------:R-:W-:-:S13]  /*29d0*/  ISETP.NE.AND P0, PT, R0, 0x1d, PT ;  /* 0x0000001d0000780c */ /* 0x000fda0003f05270 */
[----:B------:R-:W-:Y:S05]  /*29e0*/  @!P0 BRA `(.L_x_56047) ;  /* 0x0000000000708947 */ /* 0x000fea0003800000 */
[----:B------:R-:W-:-:S13]  /*29f0*/  ISETP.NE.AND P0, PT, R0, 0x2c, PT ;  /* 0x0000002c0000780c */ /* 0x000fda0003f05270 */
[----:B------:R-:W-:Y:S05]  /*2a00*/  @P0 BRA `(.L_x_56026) ;  /* 0x0000000000200947 */ /* 0x000fea0003800000 */
[----:B------:R-:W4:Y:S01]  /*2a10*/  LDG.E.U8 R4, desc[UR36][R4.64] ;  /* 0x0000002404047981 */ /* 0x000f22000c1e1100 */
[----:B------:R-:W-:Y:S01]  /*2a20*/  IMAD.MOV.U32 R19, RZ, RZ, 0x400000 ;  /* 0x00400000ff137424 */ /* 0x000fe200078e00ff */
[----:B----4-:R-:W-:-:S13]  /*2a30*/  ISETP.NE.AND P0, PT, R4, RZ, PT ;  /* 0x000000ff0400720c */ /* 0x010fda0003f05270 */
[----:B------:R-:W-:Y:S05]  /*2a40*/  @!P0 BRA `(.L_x_56027) ;  /* 0x00000000006c8947 */ /* 0x000fea0003800000 */
[----:B------:R-:W-:-:S13]  /*2a50*/  ISETP.NE.AND P0, PT, R4, 0xff, PT ;  /* 0x000000ff0400780c */ /* 0x000fda0003f05270 */
[----:B------:R-:W-:Y:S02]  /*2a60*/  @!P0 IMAD.MOV.U32 R19, RZ, RZ, 0x7f800001 ;  /* 0x7f800001ff138424 */ /* 0x000fe400078e00ff */
[----:B------:R-:W-:Y:S01]  /*2a70*/  @P0 IMAD.SHL.U32 R19, R4, 0x800000, RZ ;  /* 0x0080000004130824 */ /* 0x000fe200078e00ff */
[----:B------:R-:W-:Y:S06]  /*2a80*/  BRA `(.L_x_56027) ;  /* 0x00000000005c7947 */ /* 0x000fec0003800000 */
.L_x_56026:
        /* <DEDUP_REMOVED lines=16> */
.L_x_56048:
[----:B------:R-:W-:Y:S01]  /*2b90*/  IMAD.MOV.U32 R19, RZ, RZ, RZ ;  /* 0x000000ffff137224 */ /* 0x000fe200078e00ff */
[----:B------:R-:W-:Y:S06]  /*2ba0*/  BRA `(.L_x_56027) ;  /* 0x0000000000147947 */ /* 0x000fec0003800000 */
.L_x_56047:
[----:B------:R-:W4:Y:S02]  /*2bb0*/  LDG.E.64 R4, desc[UR36][R4.64] ;  /* 0x0000002404047981 */ /* 0x000f24000c1e1b00 */
[----:B----4-:R0:W4:Y:S01]  /*2bc0*/  I2F.U64 R19, R4 ;  /* 0x0000000400137312 */ /* 0x0101220000301000 */
[----:B------:R-:W-:Y:S05]  /*2bd0*/  BRA `(.L_x_56027) ;  /* 0x0000000000087947 */ /* 0x000fea0003800000 */
.L_x_56046:
[----:B------:R-:W4:Y:S02]  /*2be0*/  LDG.E R4, desc[UR36][R4.64] ;  /* 0x0000002404047981 */ /* 0x000f24000c1e1900 */
[----:B----4-:R-:W-:-:S07]  /*2bf0*/  I2FP.F32.U32 R19, R4 ;  /* 0x0000000400137245 */ /* 0x010fce0000201000 */
.L_x_56027:
[----:B------:R-:W-:Y:S05]  /*2c00*/  BSYNC B6 ;  /* 0x0000000000067941 */ /* 0x000fea0003800000 */
.L_x_56021:
        /* <DEDUP_REMOVED lines=20> */
.L_x_56053:
[----:B------:R-:W2:Y:S02]  /*2d50*/  LDG.E.U8 R4, desc[UR36][R4.64] ;  /* 0x0000002404047981 */ /* 0x000ea4000c1e1100 */
[----:B--2---:R-:W-:Y:S01]  /*2d60*/  I2FP.F32.U32 R18, R4 ;  /* 0x0000000400127245 */ /* 0x004fe20000201000 */
[----:B------:R-:W-:Y:S06]  /*2d70*/  BRA `(.L_x_56055) ;  /* 0x0000000c002c7947 */ /* 0x000fec0003800000 */
.L_x_56052:
        /* <DEDUP_REMOVED lines=9> */
.L_x_56057:
[----:B------:R-:W2:Y:S02]  /*2e10*/  LDG.E R4, desc[UR36][R4.64] ;  /* 0x0000002404047981 */ /* 0x000ea4000c1e1900 */
[----:B--2---:R-:W-:Y:S01]  /*2e20*/  I2FP.F32.S32 R18, R4 ;  /* 0x0000000400127245 */ /* 0x004fe20000201400 */
[----:B------:R-:W-:Y:S06]  /*2e30*/  BRA `(.L_x_56055) ;  /* 0x0000000800fc7947 */ /* 0x000fec0003800000 */
.L_x_56056:
[----:B------:R-:W2:Y:S02]  /*2e40*/  LDG.E.U16 R4, desc[UR36][R4.64] ;  /* 0x0000002404047981 */ /* 0x000ea4000c1e1500 */
[----:B--2---:R0:W2:Y:S01]  /*2e50*/  I2F.S16 R18, R4 ;  /* 0x0000000400127306 */ /* 0x0040a20000101400 */
[----:B------:R-:W-:Y:S05]  /*2e60*/  BRA `(.L_x_56055) ;  /* 0x0000000800f07947 */ /* 0x000fea0003800000 */
.L_x_56051:
        /* <DEDUP_REMOVED lines=8> */
.L_x_56059:
[----:B------:R-:W2:Y:S02]  /*2ef0*/  LDG.E.U16 R4, desc[UR36][R4.64] ;  /* 0x0000002404047981 */ /* 0x000ea4000c1e1500 */
[----:B--2---:R-:W-:Y:S01]  /*2f00*/  HADD2.F32 R18, -RZ, R4.H0_H0 ;  /* 0x20000004ff127230 */ /* 0x004fe20000004100 */
[----:B------:R-:W-:Y:S06]  /*2f10*/  BRA `(.L_x_56055) ;  /* 0x0000000800c47947 */ /* 0x000fec0003800000 */
.L_x_56058:
        /* <DEDUP_REMOVED lines=8> */
.L_x_56061:
[----:B------:R-:W2:Y:S02]  /*2fa0*/  LDG.E.U16 R4, desc[UR36][R4.64] ;  /* 0x0000002404047981 */ /* 0x000ea4000c1e1500 */
[----:B--2---:R-:W-:Y:S01]  /*2fb0*/  HADD2.F32 R18, -RZ, R4.H0_H0 ;  /* 0x20000004ff127230 */ /* 0x004fe20000004100 */
[----:B------:R-:W-:Y:S06]  /*2fc0*/  BRA `(.L_x_56055) ;  /* 0x0000000800987947 */ /* 0x000fec0003800000 */
.L_x_56060:
[----:B------:R-:W2:Y:S01]  /*2fd0*/  LDG.E.64 R4, desc[UR36][R4.64] ;  /* 0x0000002404047981 */ /* 0x000ea2000c1e1b00 */
[----:B------:R-:W-:Y:S01]  /*2fe0*/  UMOV UR4, 0xf0000000 ;  /* 0xf000000000047882 */ /* 0x000fe20000000000 */
[----:B------:R-:W-:Y:S01]  /*2ff0*/  UMOV UR5, 0x380fffff ;  /* 0x380fffff00057882 */ /* 0x000fe20000000000 */
[----:B--2---:R-:W0:Y:S01]  /*3000*/  F2F.F32.F64 R18, R4 ;  /* 0x0000000400127310 */ /* 0x004e220000301000 */
[----:B------:R-:W-:-:S14]  /*3010*/  DSETP.GEU.AND P0, PT, |R4|, UR4, PT ;  /* 0x0000000404007e2a */ /* 0x000fdc000bf0e200 */
[----:B0-----:R-:W-:Y:S01]  /*3020*/  @!P0 FMUL R18, R18, 1.175494350822287508e-38 ;  /* 0x0080000012128820 */ /* 0x001fe20000400000 */
[----:B------:R-:W-:Y:S06]  /*3030*/  BRA `(.L_x_56055) ;  /* 0x00000008007c7947 */ /* 0x000fec0003800000 */
.L_x_56050:
        /* <DEDUP_REMOVED lines=12> */
.L_x_56064:
[----:B------:R-:W2:Y:S01]  /*3100*/  LDG.E.64 R4, desc[UR36][R4.64] ;  /* 0x0000002404047981 */ /* 0x000ea2000c1e1b00 */
[----:B------:R-:W-:Y:S01]  /*3110*/  UMOV UR4, 0xf0000000 ;  /* 0xf000000000047882 */ /* 0x000fe20000000000 */
[----:B------:R-:W-:Y:S01]  /*3120*/  UMOV UR5, 0x380fffff ;  /* 0x380fffff00057882 */ /* 0x000fe20000000000 */
[----:B--2---:R-:W0:Y:S01]  /*3130*/  F2F.F32.F64 R18, R4 ;  /* 0x0000000400127310 */ /* 0x004e220000301000 */
[----:B------:R-:W-:-:S14]  /*3140*/  DSETP.GEU.AND P0, PT, |R4|, UR4, PT ;  /* 0x0000000404007e2a */ /* 0x000fdc000bf0e200 */
[----:B0-----:R-:W-:Y:S01]  /*3150*/  @!P0 FMUL R18, R18, 1.175494350822287508e-38 ;  /* 0x0080000012128820 */ /* 0x001fe20000400000 */
[----:B------:R-:W-:Y:S06]  /*3160*/  BRA `(.L_x_56055) ;  /* 0x0000000800307947 */ /* 0x000fec0003800000 */
.L_x_56063:
        /* <DEDUP_REMOVED lines=26> */
.L_x_56066:
        /* <DEDUP_REMOVED lines=13> */
.L_x_56065:
[----:B------:R-:W2:Y:S02]  /*33e0*/  LDG.E.U16 R4, desc[UR36][R4.64] ;  /* 0x0000002404047981 */ /* 0x000ea4000c1e1500 */
[----:B--2---:R-:W-:Y:S01]  /*33f0*/  IMAD.U32 R18, R4, 0x10000, RZ ;  /* 0x0001000004127824 */ /* 0x004fe200078e00ff */
[----:B------:R-:W-:Y:S06]  /*3400*/  BRA `(.L_x_56055) ;  /* 0x0000000400887947 */ /* 0x000fec0003800000 */
.L_x_56062:
        /* <DEDUP_REMOVED lines=11> */
.L_x_56069:
        /* <DEDUP_REMOVED lines=20> */
.L_x_56071:
[----:B------:R-:W-:Y:S05]  /*3600*/  BSYNC B0 ;  /* 0x0000000000007941 */ /* 0x000fea0003800000 */
.L_x_56070:
[----:B------:R-:W-:Y:S01]  /*3610*/  IMAD.SHL.U32 R3, R3, 0x100000, RZ ;  /* 0x0010000003037824 */ /* 0x000fe200078e00ff */
[----:B------:R-:W-:-:S04]  /*3620*/  LEA R5, R0, 0x3b800000, 0x17 ;  /* 0x3b80000000057811 */ /* 0x000fc800078eb8ff */
[----:B------:R-:W-:Y:S01]  /*3630*/  LOP3.LUT R18, R5, R3, R18, 0xfe, !PT ;  /* 0x0000000305127212 */ /* 0x000fe200078efe12 */
[----:B------:R-:W-:Y:S06]  /*3640*/  BRA `(.L_x_56055) ;  /* 0x0000000000f87947 */ /* 0x000fec0003800000 */
.L_x_56068:
        /* <DEDUP_REMOVED lines=20> */
.L_x_56073:
[----:B------:R-:W-:Y:S05]  /*3790*/  BSYNC B0 ;  /* 0x0000000000007941 */ /* 0x000fea0003800000 */
.L_x_56072:
[----:B------:R-:W-:Y:S01]  /*37a0*/  IMAD.SHL.U32 R3, R3, 0x200000, RZ ;  /* 0x0020000003037824 */ /* 0x000fe200078e00ff */
[----:B------:R-:W-:-:S04]  /*37b0*/  LEA R5, R0, 0x37800000, 0x17 ;  /* 0x3780000000057811 */ /* 0x000fc800078eb8ff */
[----:B------:R-:W-:Y:S01]  /*37c0*/  LOP3.LUT R18, R5, R3, R18, 0xfe, !PT ;  /* 0x0000000305127212 */ /* 0x000fe200078efe12 */
[----:B------:R-:W-:Y:S06]  /*37d0*/  BRA `(.L_x_56055) ;  /* 0x0000000000947947 */ /* 0x000fec0003800000 */
.L_x_56067:
        /* <DEDUP_REMOVED lines=14> */
.L_x_56054:
        /* <DEDUP_REMOVED lines=15> */
[----:B012345:R-:W-:Y:S05]  /*39b0*/  CALL.ABS.NOINC R14 ;  /* 0x000000000e007343 */ /* 0x03ffea0003c00000 */
.L_x_56076:
[----:B------:R-:W-:Y:S01]  /*39c0*/  IMAD.MOV.U32 R18, RZ, RZ, RZ ;  /* 0x000000ffff127224 */ /* 0x000fe200078e00ff */
[----:B------:R-:W-:Y:S06]  /*39d0*/  BRA `(.L_x_56055) ;  /* 0x0000000000147947 */ /* 0x000fec0003800000 */
.L_x_56075:
[----:B------:R-:W2:Y:S02]  /*39e0*/  LDG.E.64 R4, desc[UR36][R4.64] ;  /* 0x0000002404047981 */ /* 0x000ea4000c1e1b00 */
[----:B--2---:R0:W2:Y:S01]  /*39f0*/  I2F.U64 R18, R4 ;  /* 0x0000000400127312 */ /* 0x0040a20000301000 */
[----:B------:R-:W-:Y:S05]  /*3a00*/  BRA `(.L_x_56055) ;  /* 0x0000000000087947 */ /* 0x000fea0003800000 */
.L_x_56074:
[----:B------:R-:W2:Y:S02]  /*3a10*/  LDG.E R4, desc[UR36][R4.64] ;  /* 0x0000002404047981 */ /* 0x000ea4000c1e1900 */
[----:B--2---:R-:W-:-:S07]  /*3a20*/  I2FP.F32.U32 R18, R4 ;  /* 0x0000000400127245 */ /* 0x004fce0000201000 */
.L_x_56055:
[----:B------:R-:W-:Y:S05]  /*3a30*/  BSYNC B6 ;  /* 0x0000000000067941 */ /* 0x000fea0003800000 */
.L_x_56049:
[----:B------:R-:W-:-:S07]  /*3a40*/  VIADD R26, R26, 0x80 ;  /* 0x000000801a1a7836 */ /* 0x000fce0000000000 */
.L_x_56020:
[----:B------:R-:W-:Y:S05]  /*3a50*/  BSYNC B7 ;  /* 0x0000000000077941 */ /* 0x000fea0003800000 */
.L_x_56019:
        /* <DEDUP_REMOVED lines=26> */
.L_x_56083:
[----:B------:R-:W4:Y:S02]  /*3c00*/  LDG.E.U8 R4, desc[UR36][R4.64] ;  /* 0x0000002404047981 */ /* 0x000f24000c1e1100 */
[----:B----4-:R-:W-:Y:S01]  /*3c10*/  I2FP.F32.U32 R23, R4 ;  /* 0x0000000400177245 */ /* 0x010fe20000201000 */
[----:B------:R-:W-:Y:S06]  /*3c20*/  BRA `(.L_x_56085) ;  /* 0x0000000c002c7947 */ /* 0x000fec0003800000 */
.L_x_56082:
        /* <DEDUP_REMOVED lines=9> */
.L_x_56087:
[----:B------:R-:W4:Y:S02]  /*3cc0*/  LDG.E R4, desc[UR36][R4.64] ;  /* 0x0000002404047981 */ /* 0x000f24000c1e1900 */
[----:B----4-:R-:W-:Y:S01]  /*3cd0*/  I2FP.F32.S32 R23, R4 ;  /* 0x0000000400177245 */ /* 0x010fe20000201400 */
[----:B------:R-:W-:Y:S06]  /*3ce0*/  BRA `(.L_x_56085) ;  /* 0x0000000800fc7947 */ /* 0x000fec0003800000 */
.L_x_56086:
[----:B------:R-:W4:Y:S02]  /*3cf0*/  LDG.E.U16 R4, desc[UR36][R4.64] ;  /* 0x0000002404047981 */ /* 0x000f24000c1e1500 */
[----:B----4-:R0:W4:Y:S01]  /*3d00*/  I2F.S16 R23, R4 ;  /* 0x0000000400177306 */ /* 0x0101220000101400 */
[----:B------:R-:W-:Y:S05]  /*3d10*/  BRA `(.L_x_56085) ;  /* 0x0000000800f07947 */ /* 0x000fea0003800000 */
.L_x_56081:
        /* <DEDUP_REMOVED lines=8> */
.L_x_56089:
[----:B------:R-:W4:Y:S02]  /*3da0*/  LDG.E.U16 R4, desc[UR36][R4.64] ;  /* 0x0000002404047981 */ /* 0x000f24000c1e1500 */
[----:B----4-:R-:W-:Y:S01]  /*3db0*/  HADD2.F32 R23, -RZ, R4.H0_H0 ;  /* 0x20000004ff177230 */ /* 0x010fe20000004100 */
[----:B------:R-:W-:Y:S06]  /*3dc0*/  BRA `(.L_x_56085) ;  /* 0x0000000800c47947 */ /* 0x000fec0003800000 */
.L_x_56088:
        /* <DEDUP_REMOVED lines=8> */
.L_x_56091:
[----:B------:R-:W4:Y:S02]  /*3e50*/  LDG.E.U16 R4, desc[UR36][R4.64] ;  /* 0x0000002404047981 */ /* 0x000f24000c1e1500 */
[----:B----4-:R-:W-:Y:S01]  /*3e60*/  HADD2.F32 R23, -RZ, R4.H0_H0 ;  /* 0x20000004ff177230 */ /* 0x010fe20000004100 */
[----:B------:R-:W-:Y:S06]  /*3e70*/  BRA `(.L_x_56085) ;  /* 0x0000000800987947 */ /* 0x000fec0003800000 */
.L_x_56090:
[----:B------:R-:W4:Y:S01]  /*3e80*/  LDG.E.64 R4, desc[UR36][R4.64] ;  /* 0x0000002404047981 */ /* 0x000f22000c1e1b00 */
[----:B------:R-:W-:Y:S01]  /*3e90*/  UMOV UR4, 0xf0000000 ;  /* 0xf000000000047882 */ /* 0x000fe20000000000 */
[----:B------:R-:W-:Y:S01]  /*3ea0*/  UMOV UR5, 0x380fffff ;  /* 0x380fffff00057882 */ /* 0x000fe20000000000 */
[----:B----4-:R-:W0:Y:S01]  /*3eb0*/  F2F.F32.F64 R23, R4 ;  /* 0x0000000400177310 */ /* 0x010e220000301000 */
[----:B------:R-:W-:-:S14]  /*3ec0*/  DSETP.GEU.AND P0, PT, |R4|, UR4, PT ;  /* 0x0000000404007e2a */ /* 0x000fdc000bf0e200 */
[----:B0-----:R-:W-:Y:S01]  /*3ed0*/  @!P0 FMUL R23, R23, 1.175494350822287508e-38 ;  /* 0x0080000017178820 */ /* 0x001fe20000400000 */
[----:B------:R-:W-:Y:S06]  /*3ee0*/  BRA `(.L_x_56085) ;  /* 0x00000008007c7947 */ /* 0x000fec0003800000 */
.L_x_56080:
        /* <DEDUP_REMOVED lines=12> */
.L_x_56094:
[----:B------:R-:W4:Y:S01]  /*3fb0*/  LDG.E.64 R4, desc[UR36][R4.64] ;  /* 0x0000002404047981 */ /* 0x000f22000c1e1b00 */
[----:B------:R-:W-:Y:S01]  /*3fc0*/  UMOV UR4, 0xf0000000 ;  /* 0xf000000000047882 */ /* 0x000fe20000000000 */
[----:B------:R-:W-:Y:S01]  /*3fd0*/  UMOV UR5, 0x380fffff ;  /* 0x380fffff00057882 */ /* 0x000fe20000000000 */
[----:B----4-:R-:W0:Y:S01]  /*3fe0*/  F2F.F32.F64 R23, R4 ;  /* 0x0000000400177310 */ /* 0x010e220000301000 */
[----:B------:R-:W-:-:S14]  /*3ff0*/  DSETP.GEU.AND P0, PT, |R4|, UR4, PT ;  /* 0x0000000404007e2a */ /* 0x000fdc000bf0e200 */
[----:B0-----:R-:W-:Y:S01]  /*4000*/  @!P0 FMUL R23, R23, 1.175494350822287508e-38 ;  /* 0x0080000017178820 */ /* 0x001fe20000400000 */
[----:B------:R-:W-:Y:S06]  /*4010*/  BRA `(.L_x_56085) ;  /* 0x0000000800307947 */ /* 0x000fec0003800000 */
.L_x_56093:
        /* <DEDUP_REMOVED lines=26> */
.L_x_56096:
        /* <DEDUP_REMOVED lines=13> */
.L_x_56095:
[----:B------:R-:W4:Y:S02]  /*4290*/  LDG.E.U16 R4, desc[UR36][R4.64] ;  /* 0x0000002404047981 */ /* 0x000f24000c1e1500 */
[----:B----4-:R-:W-:Y:S01]  /*42a0*/  IMAD.U32 R23, R4, 0x10000, RZ ;  /* 0x0001000004177824 */ /* 0x010fe200078e00ff */
[----:B------:R-:W-:Y:S06]  /*42b0*/  BRA `(.L_x_56085) ;  /* 0x0000000400887947 */ /* 0x000fec0003800000 */
.L_x_56092:
        /* <DEDUP_REMOVED lines=11> */
.L_x_56099:
        /* <DEDUP_REMOVED lines=20> */
.L_x_56101:
[----:B------:R-:W-:Y:S05]  /*44b0*/  BSYNC B0 ;  /* 0x0000000000007941 */ /* 0x000fea0003800000 */
.L_x_56100:
[----:B------:R-:W-:Y:S01]  /*44c0*/  IMAD.SHL.U32 R3, R3, 0x100000, RZ ;  /* 0x0010000003037824 */ /* 0x000fe200078e00ff */
[----:B------:R-:W-:-:S04]  /*44d0*/  LEA R0, R0, 0x3b800000, 0x17 ;  /* 0x3b80000000007811 */ /* 0x000fc800078eb8ff */
[----:B------:R-:W-:Y:S01]  /*44e0*/  LOP3.LUT R23, R0, R3, R23, 0xfe, !PT ;  /* 0x0000000300177212 */ /* 0x000fe200078efe17 */
[----:B------:R-:W-:Y:S06]  /*44f0*/  BRA `(.L_x_56085) ;  /* 0x0000000000f87947 */ /* 0x000fec0003800000 */
.L_x_56098:
        /* <DEDUP_REMOVED lines=20> */
.L_x_56103:
[----:B------:R-:W-:Y:S05]  /*4640*/  BSYNC B0 ;  /* 0x0000000000007941 */ /* 0x000fea0003800000 */
.L_x_56102:
[----:B------:R-:W-:Y:S01]  /*4650*/  IMAD.SHL.U32 R3, R3, 0x200000, RZ ;  /* 0x0020000003037824 */ /* 0x000fe200078e00ff */
[----:B------:R-:W-:-:S04]  /*4660*/  LEA R0, R0, 0x37800000, 0x17 ;  /* 0x3780000000007811 */ /* 0x000fc800078eb8ff */
[----:B------:R-:W-:Y:S01]  /*4670*/  LOP3.LUT R23, R0, R3, R23, 0xfe, !PT ;  /* 0x0000000300177212 */ /* 0x000fe200078efe17 */
[----:B------:R-:W-:Y:S06]  /*4680*/  BRA `(.L_x_56085) ;  /* 0x0000000000947947 */ /* 0x000fec0003800000 */
.L_x_56097:
        /* <DEDUP_REMOVED lines=14> */
.L_x_56084:
        /* <DEDUP_REMOVED lines=16> */
.L_x_56106:
[----:B------:R-:W-:Y:S01]  /*4870*/  IMAD.MOV.U32 R23, RZ, RZ, RZ ;  /* 0x000000ffff177224 */ /* 0x000fe200078e00ff */
[----:B------:R-:W-:Y:S06]  /*4880*/  BRA `(.L_x_56085) ;  /* 0x0000000000147947 */ /* 0x000fec0003800000 */
.L_x_56105:
[----:B------:R-:W4:Y:S02]  /*4890*/  LDG.E.64 R4, desc[UR36][R4.64] ;  /* 0x0000002404047981 */ /* 0x000f24000c1e1b00 */
[----:B----4-:R0:W4:Y:S01]  /*48a0*/  I2F.U64 R23, R4 ;  /* 0x0000000400177312 */ /* 0x0101220000301000 */
[----:B------:R-:W-:Y:S05]  /*48b0*/  BRA `(.L_x_56085) ;  /* 0x0000000000087947 */ /* 0x000fea0003800000 */
.L_x_56104:
[----:B------:R-:W4:Y:S02]  /*48c0*/  LDG.E R4, desc[UR36][R4.64] ;  /* 0x0000002404047981 */ /* 0x000f24000c1e1900 */
[----:B----4-:R-:W-:-:S07]  /*48d0*/  I2FP.F32.U32 R23, R4 ;  /* 0x0000000400177245 */ /* 0x010fce0000201000 */
.L_x_56085:
[----:B------:R-:W-:Y:S05]  /*48e0*/  BSYNC B6 ;  /* 0x0000000000067941 */ /* 0x000fea0003800000 */
.L_x_56079:
[----:B------:R-:W1:Y:S01]  /*48f0*/  LDC.U8 R6, c[0x0][0x23d] ;  /* 0x00008f40ff067b82 */ /* 0x000e620000000000 */
[----:B------:R-:W-:Y:S01]  /*4900*/  ULDC UR4, c[0x0][0x244] ;  /* 0x0000910000047ab9 */ /* 0x000fe20000000800 */
[----:B------:R-:W-:Y:S01]  /*4910*/  BSSY B6, `(.L_x_56107) ;  /* 0x00000e1000067945 */ /* 0x000fe20003800000 */
        /* <DEDUP_REMOVED lines=18> */
.L_x_56111:
[----:B------:R-:W2:Y:S02]  /*4a40*/  LDG.E.U8 R4, desc[UR36][R4.64] ;  /* 0x0000002404047981 */ /* 0x000ea4000c1e1100 */
[----:B--2---:R-:W-:Y:S01]  /*4a50*/  I2FP.F32.U32 R22, R4 ;  /* 0x0000000400167245 */ /* 0x004fe20000201000 */
[----:B------:R-:W-:Y:S06]  /*4a60*/  BRA `(.L_x_56113) ;  /* 0x0000000c002c7947 */ /* 0x000fec0003800000 */
.L_x_56110:
        /* <DEDUP_REMOVED lines=9> */
.L_x_56115:
[----:B------:R-:W2:Y:S02]  /*4b00*/  LDG.E R4, desc[UR36][R4.64] ;  /* 0x0000002404047981 */ /* 0x000ea4000c1e1900 */
[----:B--2---:R-:W-:Y:S01]  /*4b10*/  I2FP.F32.S32 R22, R4 ;  /* 0x0000000400167245 */ /* 0x004fe20000201400 */
[----:B------:R-:W-:Y:S06]  /*4b20*/  BRA `(.L_x_56113) ;  /* 0x0000000800fc7947 */ /* 0x000fec0003800000 */
.L_x_56114:
[----:B------:R-:W2:Y:S02]  /*4b30*/  LDG.E.U16 R4, desc[UR36][R4.64] ;  /* 0x0000002404047981 */ /* 0x000ea4000c1e1500 */
[----:B--2---:R0:W1:Y:S01]  /*4b40*/  I2F.S16 R22, R4 ;  /* 0x0000000400167306 */ /* 0x0040620000101400 */
[----:B------:R-:W-:Y:S05]  /*4b50*/  BRA `(.L_x_56113) ;  /* 0x0000000800f07947 */ /* 0x000fea0003800000 */
.L_x_56109:
        /* <DEDUP_REMOVED lines=8> */
.L_x_56117:
[----:B------:R-:W2:Y:S02]  /*4be0*/  LDG.E.U16 R4, desc[UR36][R4.64] ;  /* 0x0000002404047981 */ /* 0x000ea4000c1e1500 */
[----:B--2---:R-:W-:Y:S01]  /*4bf0*/  HADD2.F32 R22, -RZ, R4.H0_H0 ;  /* 0x20000004ff167230 */ /* 0x004fe20000004100 */
[----:B------:R-:W-:Y:S06]  /*4c00*/  BRA `(.L_x_56113) ;  /* 0x0000000800c47947 */ /* 0x000fec0003800000 */
.L_x_56116:
        /* <DEDUP_REMOVED lines=8> */
.L_x_56119:
[----:B------:R-:W2:Y:S02]  /*4c90*/  LDG.E.U16 R4, desc[UR36][R4.64] ;  /* 0x0000002404047981 */ /* 0x000ea4000c1e1500 */
[----:B--2---:R-:W-:Y:S01]  /*4ca0*/  HADD2.F32 R22, -RZ, R4.H0_H0 ;  /* 0x20000004ff167230 */ /* 0x004fe20000004100 */
[----:B------:R-:W-:Y:S06]  /*4cb0*/  BRA `(.L_x_56113) ;  /* 0x0000000800987947 */ /* 0x000fec0003800000 */
.L_x_56118:
[----:B------:R-:W2:Y:S01]  /*4cc0*/  LDG.E.64 R4, desc[UR36][R4.64] ;  /* 0x0000002404047981 */ /* 0x000ea2000c1e1b00 */
[----:B------:R-:W-:Y:S01]  /*4cd0*/  UMOV UR4, 0xf0000000 ;  /* 0xf000000000047882 */ /* 0x000fe20000000000 */
[----:B------:R-:W-:Y:S01]  /*4ce0*/  UMOV UR5, 0x380fffff ;  /* 0x380fffff00057882 */ /* 0x000fe20000000000 */
[----:B--2---:R-:W0:Y:S01]  /*4cf0*/  F2F.F32.F64 R22, R4 ;  /* 0x0000000400167310 */ /* 0x004e220000301000 */
[----:B------:R-:W-:-:S14]  /*4d00*/  DSETP.GEU.AND P0, PT, |R4|, UR4, PT ;  /* 0x0000000404007e2a */ /* 0x000fdc000bf0e200 */
[----:B0-----:R-:W-:Y:S01]  /*4d10*/  @!P0 FMUL R22, R22, 1.175494350822287508e-38 ;  /* 0x0080000016168820 */ /* 0x001fe20000400000 */
[----:B------:R-:W-:Y:S06]  /*4d20*/  BRA `(.L_x_56113) ;  /* 0x00000008007c7947 */ /* 0x000fec0003800000 */
.L_x_56108:
        /* <DEDUP_REMOVED lines=12> */
.L_x_56122:
[----:B------:R-:W2:Y:S01]  /*4df0*/  LDG.E.64 R4, desc[UR36][R4.64] ;  /* 0x0000002404047981 */ /* 0x000ea2000c1e1b00 */
[----:B------:R-:W-:Y:S01]  /*4e00*/  UMOV UR4, 0xf0000000 ;  /* 0xf000000000047882 */ /* 0x000fe20000000000 */
[----:B------:R-:W-:Y:S01]  /*4e10*/  UMOV UR5, 0x380fffff ;  /* 0x380fffff00057882 */ /* 0x000fe20000000000 */
[----:B--2---:R-:W0:Y:S01]  /*4e20*/  F2F.F32.F64 R22, R4 ;  /* 0x0000000400167310 */ /* 0x004e220000301000 */
[----:B------:R-:W-:-:S14]  /*4e30*/  DSETP.GEU.AND P0, PT, |R4|, UR4, PT ;  /* 0x0000000404007e2a */ /* 0x000fdc000bf0e200 */
[----:B0-----:R-:W-:Y:S01]  /*4e40*/  @!P0 FMUL R22, R22, 1.175494350822287508e-38 ;  /* 0x0080000016168820 */ /* 0x001fe20000400000 */
[----:B------:R-:W-:Y:S06]  /*4e50*/  BRA `(.L_x_56113) ;  /* 0x0000000800307947 */ /* 0x000fec0003800000 */
.L_x_56121:
        /* <DEDUP_REMOVED lines=26> */
.L_x_56124:
        /* <DEDUP_REMOVED lines=13> */
.L_x_56123:
[----:B------:R-:W2:Y:S02]  /*50d0*/  LDG.E.U16 R4, desc[UR36][R4.64] ;  /* 0x0000002404047981 */ /* 0x000ea4000c1e1500 */
[----:B--2---:R-:W-:Y:S01]  /*50e0*/  IMAD.U32 R22, R4, 0x10000, RZ ;  /* 0x0001000004167824 */ /* 0x004fe200078e00ff */
[----:B------:R-:W-:Y:S06]  /*50f0*/  BRA `(.L_x_56113) ;  /* 0x0000000400887947 */ /* 0x000fec0003800000 */
.L_x_56120:
        /* <DEDUP_REMOVED lines=11> */
.L_x_56127:
        /* <DEDUP_REMOVED lines=20> */
.L_x_56129:
[----:B------:R-:W-:Y:S05]  /*52f0*/  BSYNC B0 ;  /* 0x0000000000007941 */ /* 0x000fea0003800000 */
.L_x_56128:
[----:B------:R-:W-:Y:S01]  /*5300*/  IMAD.SHL.U32 R3, R3, 0x100000, RZ ;  /* 0x0010000003037824 */ /* 0x000fe200078e00ff */
[----:B------:R-:W-:-:S04]  /*5310*/  LEA R5, R0, 0x3b800000, 0x17 ;  /* 0x3b80000000057811 */ /* 0x000fc800078eb8ff */
[----:B------:R-:W-:Y:S01]  /*5320*/  LOP3.LUT R22, R5, R3, R22, 0xfe, !PT ;  /* 0x0000000305167212 */ /* 0x000fe200078efe16 */
[----:B------:R-:W-:Y:S06]  /*5330*/  BRA `(.L_x_56113) ;  /* 0x0000000000f87947 */ /* 0x000fec0003800000 */
.L_x_56126:
        /* <DEDUP_REMOVED lines=20> */
.L_x_56131:
[----:B------:R-:W-:Y:S05]  /*5480*/  BSYNC B0 ;  /* 0x0000000000007941 */ /* 0x000fea0003800000 */
.L_x_56130:
[----:B------:R-:W-:Y:S01]  /*5490*/  IMAD.SHL.U32 R3, R3, 0x200000, RZ ;  /* 0x0020000003037824 */ /* 0x000fe200078e00ff */
[----:B------:R-:W-:-:S04]  /*54a0*/  LEA R5, R0, 0x37800000, 0x17 ;  /* 0x3780000000057811 */ /* 0x000fc800078eb8ff */
[----:B------:R-:W-:Y:S01]  /*54b0*/  LOP3.LUT R22, R5, R3, R22, 0xfe, !PT ;  /* 0x0000000305167212 */ /* 0x000fe200078efe16 */
[----:B------:R-:W-:Y:S06]  /*54c0*/  BRA `(.L_x_56113) ;  /* 0x0000000000947947 */ /* 0x000fec0003800000 */
.L_x_56125:
        /* <DEDUP_REMOVED lines=14> */
.L_x_56112:
        /* <DEDUP_REMOVED lines=16> */
.L_x_56134:
[----:B------:R-:W-:Y:S01]  /*56b0*/  IMAD.MOV.U32 R22, RZ, RZ, RZ ;  /* 0x000000ffff167224 */ /* 0x000fe200078e00ff */
[----:B------:R-:W-:Y:S06]  /*56c0*/  BRA `(.L_x_56113) ;  /* 0x0000000000147947 */ /* 0x000fec0003800000 */
.L_x_56133:
[----:B------:R-:W2:Y:S02]  /*56d0*/  LDG.E.64 R4, desc[UR36][R4.64] ;  /* 0x0000002404047981 */ /* 0x000ea4000c1e1b00 */
[----:B--2---:R0:W1:Y:S01]  /*56e0*/  I2F.U64 R22, R4 ;  /* 0x0000000400167312 */ /* 0x0040620000301000 */
[----:B------:R-:W-:Y:S05]  /*56f0*/  BRA `(.L_x_56113) ;  /* 0x0000000000087947 */ /* 0x000fea0003800000 */
.L_x_56132:
[----:B------:R-:W2:Y:S02]  /*5700*/  LDG.E R4, desc[UR36][R4.64] ;  /* 0x0000002404047981 */ /* 0x000ea4000c1e1900 */
[----:B--2---:R-:W-:-:S07]  /*5710*/  I2FP.F32.U32 R22, R4 ;  /* 0x0000000400167245 */ /* 0x004fce0000201000 */
.L_x_56113:
[----:B------:R-:W-:Y:S05]  /*5720*/  BSYNC B6 ;  /* 0x0000000000067941 */ /* 0x000fea0003800000 */
.L_x_56107:
[----:B------:R-:W-:-:S07]  /*5730*/  VIADD R26, R26, 0x80 ;  /* 0x000000801a1a7836 */ /* 0x000fce0000000000 */
.L_x_56078:
[----:B------:R-:W-:Y:S05]  /*5740*/  BSYNC B7 ;  /* 0x0000000000077941 */ /* 0x000fea0003800000 */
.L_x_56077:
[----:B------:R-:W-:Y:S01]  /*5750*/  ISETP.GE.AND P0, PT, R26, R17, PT ;  /* 0x000000111a00720c */ /* 0x000fe20003f06270 */
[----:B------:R-:W-:Y:S01]  /*5760*/  BSSY B7, `(.L_x_56135) ;  /* 0x00001c6000077945 */ /* 0x000fe20003800000 */
[----:B------:R-:W-:-:S11]  /*5770*/  IMAD.MOV.U32 R27, RZ, RZ, RZ ;  /* 0x000000ffff1b7224 */ /* 0x000fd600078e00ff */
        /* <DEDUP_REMOVED lines=22> */
.L_x_56141:
[----:B------:R-:W4:Y:S02]  /*58e0*/  LDG.E.U8 R4, desc[UR36][R4.64] ;  /* 0x0000002404047981 */ /* 0x000f24000c1e1100 */
[----:B----4-:R-:W-:Y:S01]  /*58f0*/  I2FP.F32.U32 R27, R4 ;  /* 0x00000004001b7245 */ /* 0x010fe20000201000 */
[----:B------:R-:W-:Y:S06]  /*5900*/  BRA `(.L_x_56143) ;  /* 0x0000000c002c7947 */ /* 0x000fec0003800000 */
.L_x_56140:
        /* <DEDUP_REMOVED lines=9> */
.L_x_56145:
[----:B------:R-:W4:Y:S02]  /*59a0*/  LDG.E R4, desc[UR36][R4.64] ;  /* 0x0000002404047981 */ /* 0x000f24000c1e1900 */
[----:B----4-:R-:W-:Y:S01]  /*59b0*/  I2FP.F32.S32 R27, R4 ;  /* 0x00000004001b7245 */ /* 0x010fe20000201400 */
[----:B------:R-:W-:Y:S06]  /*59c0*/  BRA `(.L_x_56143) ;  /* 0x0000000800fc7947 */ /* 0x000fec0003800000 */
.L_x_56144:
[----:B------:R-:W4:Y:S02]  /*59d0*/  LDG.E.U16 R4, desc[UR36][R4.64] ;  /* 0x0000002404047981 */ /* 0x000f24000c1e1500 */
[----:B----4-:R0:W4:Y:S01]  /*59e0*/  I2F.S16 R27, R4 ;  /* 0x00000004001b7306 */ /* 0x0101220000101400 */
[----:B------:R-:W-:Y:S05]  /*59f0*/  BRA `(.L_x_56143) ;  /* 0x0000000800f07947 */ /* 0x000fea0003800000 */
.L_x_56139:
        /* <DEDUP_REMOVED lines=8> */
.L_x_56147:
[----:B------:R-:W4:Y:S02]  /*5a80*/  LDG.E.U16 R4, desc[UR36][R4.64] ;  /* 0x0000002404047981 */ /* 0x000f24000c1e1500 */
[----:B----4-:R-:W-:Y:S01]  /*5a90*/  HADD2.F32 R27, -RZ, R4.H0_H0 ;  /* 0x20000004ff1b7230 */ /* 0x010fe20000004100 */
[----:B------:R-:W-:Y:S06]  /*5aa0*/  BRA `(.L_x_56143) ;  /* 0x0000000800c47947 */ /* 0x000fec0003800000 */
.L_x_56146:
        /* <DEDUP_REMOVED lines=8> */
.L_x_56149:
[----:B------:R-:W4:Y:S02]  /*5b30*/  LDG.E.U16 R4, desc[UR36][R4.64] ;  /* 0x0000002404047981 */ /* 0x000f24000c1e1500 */
[----:B----4-:R-:W-:Y:S01]  /*5b40*/  HADD2.F32 R27, -RZ, R4.H0_H0 ;  /* 0x20000004ff1b7230 */ /* 0x010fe20000004100 */
[----:B------:R-:W-:Y:S06]  /*5b50*/  BRA `(.L_x_56143) ;  /* 0x0000000800987947 */ /* 0x000fec0003800000 */
.L_x_56148:
[----:B------:R-:W4:Y:S01]  /*5b60*/  LDG.E.64 R4, desc[UR36][R4.64] ;  /* 0x0000002404047981 */ /* 0x000f22000c1e1b00 */
[----:B------:R-:W-:Y:S01]  /*5b70*/  UMOV UR4, 0xf0000000 ;  /* 0xf000000000047882 */ /* 0x000fe20000000000 */
[----:B------:R-:W-:Y:S01]  /*5b80*/  UMOV UR5, 0x380fffff ;  /* 0x380fffff00057882 */ /* 0x000fe20000000000 */
[----:B----4-:R-:W0:Y:S01]  /*5b90*/  F2F.F32.F64 R27, R4 ;  /* 0x00000004001b7310 */ /* 0x010e220000301000 */
[----:B------:R-:W-:-:S14]  /*5ba0*/  DSETP.GEU.AND P0, PT, |R4|, UR4, PT ;  /* 0x0000000404007e2a */ /* 0x000fdc000bf0e200 */
[----:B0-----:R-:W-:Y:S01]  /*5bb0*/  @!P0 FMUL R27, R27, 1.175494350822287508e-38 ;  /* 0x008000001b1b8820 */ /* 0x001fe20000400000 */
[----:B------:R-:W-:Y:S06]  /*5bc0*/  BRA `(.L_x_56143) ;  /* 0x00000008007c7947 */ /* 0x000fec0003800000 */
.L_x_56138:
        /* <DEDUP_REMOVED lines=12> */
.L_x_56152:
[----:B------:R-:W4:Y:S01]  /*5c90*/  LDG.E.64 R4, desc[UR36][R4.64] ;  /* 0x0000002404047981 */ /* 0x000f22000c1e1b00 */
[----:B------:R-:W-:Y:S01]  /*5ca0*/  UMOV UR4, 0xf0000000 ;  /* 0xf000000000047882 */ /* 0x000fe20000000000 */
[----:B------:R-:W-:Y:S01]  /*5cb0*/  UMOV UR5, 0x380fffff ;  /* 0x380fffff00057882 */ /* 0x000fe20000000000 */
[----:B----4-:R-:W0:Y:S01]  /*5cc0*/  F2F.F32.F64 R27, R4 ;  /* 0x00000004001b7310 */ /* 0x010e220000301000 */
[----:B------:R-:W-:-:S14]  /*5cd0*/  DSETP.GEU.AND P0, PT, |R4|, UR4, PT ;  /* 0x0000000404007e2a */ /* 0x000fdc000bf0e200 */
[----:B0-----:R-:W-:Y:S01]  /*5ce0*/  @!P0 FMUL R27, R27, 1.175494350822287508e-38 ;  /* 0x008000001b1b8820 */ /* 0x001fe20000400000 */
[----:B------:R-:W-:Y:S06]  /*5cf0*/  BRA `(.L_x_56143) ;  /* 0x0000000800307947 */ /* 0x000fec0003800000 */
.L_x_56151:
        /* <DEDUP_REMOVED lines=26> */
.L_x_56154:
        /* <DEDUP_REMOVED lines=13> */
.L_x_56153:
[----:B------:R-:W4:Y:S02]  /*5f70*/  LDG.E.U16 R4, desc[UR36][R4.64] ;  /* 0x0000002404047981 */ /* 0x000f24000c1e1500 */
[----:B----4-:R-:W-:Y:S01]  /*5f80*/  IMAD.U32 R27, R4, 0x10000, RZ ;  /* 0x00010000041b7824 */ /* 0x010fe200078e00ff */
[----:B------:R-:W-:Y:S06]  /*5f90*/  BRA `(.L_x_56143) ;  /* 0x0000000400887947 */ /* 0x000fec0003800000 */
.L_x_56150:
        /* <DEDUP_REMOVED lines=11> */
.L_x_56157:
        /* <DEDUP_REMOVED lines=20> */
.L_x_56159:
[----:B------:R-:W-:Y:S05]  /*6190*/  BSYNC B0 ;  /* 0x0000000000007941 */ /* 0x000fea0003800000 */
.L_x_56158:
[----:B------:R-:W-:Y:S01]  /*61a0*/  IMAD.SHL.U32 R3, R3, 0x100000, RZ ;  /* 0x0010000003037824 */ /* 0x000fe200078e00ff */
[----:B------:R-:W-:-:S04]  /*61b0*/  LEA R0, R0, 0x3b800000, 0x17 ;  /* 0x3b80000000007811 */ /* 0x000fc800078eb8ff */
[----:B------:R-:W-:Y:S01]  /*61c0*/  LOP3.LUT R27, R0, R3, R27, 0xfe, !PT ;  /* 0x00000003001b7212 */ /* 0x000fe200078efe1b */
[----:B------:R-:W-:Y:S06]  /*61d0*/  BRA `(.L_x_56143) ;  /* 0x0000000000f87947 */ /* 0x000fec0003800000 */
.L_x_56156:
        /* <DEDUP_REMOVED lines=20> */
.L_x_56161:
[----:B------:R-:W-:Y:S05]  /*6320*/  BSYNC B0 ;  /* 0x0000000000007941 */ /* 0x000fea0003800000 */
.L_x_56160:
[----:B------:R-:W-:Y:S01]  /*6330*/  IMAD.SHL.U32 R3, R3, 0x200000, RZ ;  /* 0x0020000003037824 */ /* 0x000fe200078e00ff */
[----:B------:R-:W-:-:S04]  /*6340*/  LEA R0, R0, 0x37800000, 0x17 ;  /* 0x3780000000007811 */ /* 0x000fc800078eb8ff */
[----:B------:R-:W-:Y:S01]  /*6350*/  LOP3.LUT R27, R0, R3, R27, 0xfe, !PT ;  /* 0x00000003001b7212 */ /* 0x000fe200078efe1b */
[----:B------:R-:W-:Y:S06]  /*6360*/  BRA `(.L_x_56143) ;  /* 0x0000000000947947 */ /* 0x000fec0003800000 */
.L_x_56155:
        /* <DEDUP_REMOVED lines=14> */
.L_x_56142:
        /* <DEDUP_REMOVED lines=16> */
.L_x_56164:
[----:B------:R-:W-:Y:S01]  /*6550*/  IMAD.MOV.U32 R27, RZ, RZ, RZ ;  /* 0x000000ffff1b7224 */ /* 0x000fe200078e00ff */
[----:B------:R-:W-:Y:S06]  /*6560*/  BRA `(.L_x_56143) ;  /* 0x0000000000147947 */ /* 0x000fec0003800000 */
.L_x_56163:
[----:B------:R-:W4:Y:S02]  /*6570*/  LDG.E.64 R4, desc[UR36][R4.64] ;  /* 0x0000002404047981 */ /* 0x000f24000c1e1b00 */
[----:B----4-:R0:W4:Y:S01]  /*6580*/  I2F.U64 R27, R4 ;  /* 0x00000004001b7312 */ /* 0x0101220000301000 */
[----:B------:R-:W-:Y:S05]  /*6590*/  BRA `(.L_x_56143) ;  /* 0x0000000000087947 */ /* 0x000fea0003800000 */
.L_x_56162:
[----:B------:R-:W4:Y:S02]  /*65a0*/  LDG.E R4, desc[UR36][R4.64] ;  /* 0x0000002404047981 */ /* 0x000f24000c1e1900 */
[----:B----4-:R-:W-:-:S07]  /*65b0*/  I2FP.F32.U32 R27, R4 ;  /* 0x00000004001b7245 */ /* 0x010fce0000201000 */
.L_x_56143:
[----:B------:R-:W-:Y:S05]  /*65c0*/  BSYNC B6 ;  /* 0x0000000000067941 */ /* 0x000fea0003800000 */
.L_x_56137:
        /* <DEDUP_REMOVED lines=20> */
.L_x_56168:
[----:B------:R-:W2:Y:S02]  /*6710*/  LDG.E.U8 R4, desc[UR36][R4.64] ;  /* 0x0000002404047981 */ /* 0x000ea4000c1e1100 */
[----:B--2---:R-:W-:Y:S01]  /*6720*/  I2FP.F32.U32 R16, R4 ;  /* 0x0000000400107245 */ /* 0x004fe20000201000 */
[----:B------:R-:W-:Y:S06]  /*6730*/  BRA `(.L_x_56136) ;  /* 0x0000000c00207947 */ /* 0x000fec0003800000 */
.L_x_56167:
        /* <DEDUP_REMOVED lines=9> */
.L_x_56171:
[----:B------:R-:W2:Y:S02]  /*67d0*/  LDG.E R4, desc[UR36][R4.64] ;  /* 0x0000002404047981 */ /* 0x000ea4000c1e1900 */
[----:B--2---:R-:W-:Y:S01]  /*67e0*/  I2FP.F32.S32 R16, R4 ;  /* 0x0000000400107245 */ /* 0x004fe20000201400 */
[----:B------:R-:W-:Y:S06]  /*67f0*/  BRA `(.L_x_56136) ;  /* 0x0000000800f07947 */ /* 0x000fec0003800000 */
.L_x_56170:
[----:B------:R-:W2:Y:S02]  /*6800*/  LDG.E.U16 R4, desc[UR36][R4.64] ;  /* 0x0000002404047981 */ /* 0x000ea4000c1e1500 */
[----:B--2---:R0:W1:Y:S01]  /*6810*/  I2F.S16 R16, R4 ;  /* 0x0000000400107306 */ /* 0x0040620000101400 */
[----:B------:R-:W-:Y:S05]  /*6820*/  BRA `(.L_x_56136) ;  /* 0x0000000800e47947 */ /* 0x000fea0003800000 */
.L_x_56166:
        /* <DEDUP_REMOVED lines=8> */
.L_x_56173:
[----:B------:R-:W2:Y:S02]  /*68b0*/  LDG.E.U16 R4, desc[UR36][R4.64] ;  /* 0x0000002404047981 */ /* 0x000ea4000c1e1500 */
[----:B--2---:R-:W-:Y:S01]  /*68c0*/  HADD2.F32 R16, -RZ, R4.H0_H0 ;  /* 0x20000004ff107230 */ /* 0x004fe20000004100 */
[----:B------:R-:W-:Y:S06]  /*68d0*/  BRA `(.L_x_56136) ;  /* 0x0000000800b87947 */ /* 0x000fec0003800000 */
.L_x_56172:
        /* <DEDUP_REMOVED lines=8> */
.L_x_56175:
[----:B------:R-:W2:Y:S02]  /*6960*/  LDG.E.U16 R4, desc[UR36][R4.64] ;  /* 0x0000002404047981 */ /* 0x000ea4000c1e1500 */
[----:B--2---:R-:W-:Y:S01]  /*6970*/  HADD2.F32 R16, -RZ, R4.H0_H0 ;  /* 0x20000004ff107230 */ /* 0x004fe20000004100 */
[----:B------:R-:W-:Y:S06]  /*6980*/  BRA `(.L_x_56136) ;  /* 0x00000008008c7947 */ /* 0x000fec0003800000 */
.L_x_56174:
[----:B------:R-:W2:Y:S01]  /*6990*/  LDG.E.64 R4, desc[UR36][R4.64] ;  /* 0x0000002404047981 */ /* 0x000ea2000c1e1b00 */
[----:B------:R-:W-:Y:S01]  /*69a0*/  UMOV UR4, 0xf0000000 ;  /* 0xf000000000047882 */ /* 0x000fe20000000000 */
[----:B------:R-:W-:Y:S01]  /*69b0*/  UMOV UR5, 0x380fffff ;  /* 0x380fffff00057882 */ /* 0x000fe20000000000 */
[----:B--2---:R-:W0:Y:S01]  /*69c0*/  F2F.F32.F64 R16, R4 ;  /* 0x0000000400107310 */ /* 0x004e220000301000 */
[----:B------:R-:W-:-:S14]  /*69d0*/  DSETP.GEU.AND P0, PT, |R4|, UR4, PT ;  /* 0x0000000404007e2a */ /* 0x000fdc000bf0e200 */
[----:B0-----:R-:W-:Y:S01]  /*69e0*/  @!P0 FMUL R16, R16, 1.175494350822287508e-38 ;  /* 0x0080000010108820 */ /* 0x001fe20000400000 */
[----:B------:R-:W-:Y:S06]  /*69f0*/  BRA `(.L_x_56136) ;  /* 0x0000000800707947 */ /* 0x000fec0003800000 */
.L_x_56165:
        /* <DEDUP_REMOVED lines=12> */
.L_x_56178:
[----:B------:R-:W2:Y:S01]  /*6ac0*/  LDG.E.64 R4, desc[UR36][R4.64] ;  /* 0x0000002404047981 */ /* 0x000ea2000c1e1b00 */
[----:B------:R-:W-:Y:S01]  /*6ad0*/  UMOV UR4, 0xf0000000 ;  /* 0xf000000000047882 */ /* 0x000fe20000000000 */
[----:B------:R-:W-:Y:S01]  /*6ae0*/  UMOV UR5, 0x380fffff ;  /* 0x380fffff00057882 */ /* 0x000fe20000000000 */
[----:B--2---:R-:W0:Y:S01]  /*6af0*/  F2F.F32.F64 R16, R4 ;  /* 0x0000000400107310 */ /* 0x004e220000301000 */
[----:B------:R-:W-:-:S14]  /*6b00*/  DSETP.GEU.AND P0, PT, |R4|, UR4, PT ;  /* 0x0000000404007e2a */ /* 0x000fdc000bf0e200 */
[----:B0-----:R-:W-:Y:S01]  /*6b10*/  @!P0 FMUL R16, R16, 1.175494350822287508e-38 ;  /* 0x0080000010108820 */ /* 0x001fe20000400000 */
[----:B------:R-:W-:Y:S06]  /*6b20*/  BRA `(.L_x_56136) ;  /* 0x0000000800247947 */ /* 0x000fec0003800000 */
.L_x_56177:
        /* <DEDUP_REMOVED lines=26> */
.L_x_56180:
        /* <DEDUP_REMOVED lines=13> */
.L_x_56179:
[----:B------:R-:W2:Y:S02]  /*6da0*/  LDG.E.U16 R4, desc[UR36][R4.64] ;  /* 0x0000002404047981 */ /* 0x000ea4000c1e1500 */
[----:B--2---:R-:W-:Y:S01]  /*6db0*/  IMAD.U32 R16, R4, 0x10000, RZ ;  /* 0x0001000004107824 */ /* 0x004fe200078e00ff */
[----:B------:R-:W-:Y:S06]  /*6dc0*/  BRA `(.L_x_56136) ;  /* 0x00000004007c7947 */ /* 0x000fec0003800000 */
.L_x_56176:
        /* <DEDUP_REMOVED lines=11> */
.L_x_56183:
        /* <DEDUP_REMOVED lines=19> */
.L_x_56185:
[----:B------:R-:W-:Y:S05]  /*6fb0*/  BSYNC B0 ;  /* 0x0000000000007941 */ /* 0x000fea0003800000 */
.L_x_56184:
[----:B------:R-:W-:Y:S01]  /*6fc0*/  IMAD.SHL.U32 R3, R3, 0x100000, RZ ;  /* 0x0010000003037824 */ /* 0x000fe200078e00ff */
[----:B------:R-:W-:-:S04]  /*6fd0*/  LEA R5, R0, 0x3b800000, 0x17 ;  /* 0x3b80000000057811 */ /* 0x000fc800078eb8ff */
[----:B------:R-:W-:Y:S01]  /*6fe0*/  LOP3.LUT R16, R5, R3, R16, 0xfe, !PT ;  /* 0x0000000305107212 */ /* 0x000fe200078efe10 */
[----:B------:R-:W-:Y:S06]  /*6ff0*/  BRA `(.L_x_56136) ;  /* 0x0000000000f07947 */ /* 0x000fec0003800000 */
.L_x_56182:
        /* <DEDUP_REMOVED lines=19> */
.L_x_56187:
[----:B------:R-:W-:Y:S05]  /*7130*/  BSYNC B0 ;  /* 0x0000000000007941 */ /* 0x000fea0003800000 */
.L_x_56186:
[----:B------:R-:W-:Y:S01]  /*7140*/  IMAD.SHL.U32 R3, R3, 0x200000, RZ ;  /* 0x0020000003037824 */ /* 0x000fe200078e00ff */
[----:B------:R-:W-:-:S04]  /*7150*/  LEA R5, R0, 0x37800000, 0x17 ;  /* 0x3780000000057811 */ /* 0x000fc800078eb8ff */
[----:B------:R-:W-:Y:S01]  /*7160*/  LOP3.LUT R16, R5, R3, R16, 0xfe, !PT ;  /* 0x0000000305107212 */ /* 0x000fe200078efe10 */
[----:B------:R-:W-:Y:S06]  /*7170*/  BRA `(.L_x_56136) ;  /* 0x0000000000907947 */ /* 0x000fec0003800000 */
.L_x_56181:
        /* <DEDUP_REMOVED lines=14> */
.L_x_56169:
        /* <DEDUP_REMOVED lines=16> */
.L_x_56190:
[----:B------:R-:W-:Y:S05]  /*7360*/  BRA `(.L_x_56136) ;  /* 0x0000000000147947 */ /* 0x000fea0003800000 */
.L_x_56189:
[----:B------:R-:W2:Y:S02]  /*7370*/  LDG.E.64 R4, desc[UR36][R4.64] ;  /* 0x0000002404047981 */ /* 0x000ea4000c1e1b00 */
[----:B--2---:R0:W1:Y:S01]  /*7380*/  I2F.U64 R16, R4 ;  /* 0x0000000400107312 */ /* 0x0040620000301000 */
[----:B------:R-:W-:Y:S05]  /*7390*/  BRA `(.L_x_56136) ;  /* 0x0000000000087947 */ /* 0x000fea0003800000 */
.L_x_56188:
[----:B------:R-:W2:Y:S02]  /*73a0*/  LDG.E R4, desc[UR36][R4.64] ;  /* 0x0000002404047981 */ /* 0x000ea4000c1e1900 */
[----:B--2---:R-:W-:-:S07]  /*73b0*/  I2FP.F32.U32 R16, R4 ;  /* 0x0000000400107245 */ /* 0x004fce0000201000 */
.L_x_56136:
[----:B------:R-:W-:Y:S05]  /*73c0*/  BSYNC B7 ;  /* 0x0000000000077941 */ /* 0x000fea0003800000 */
.L_x_56135:
[----:B------:R-:W0:Y:S01]  /*73d0*/  S2R R25, SR_TID.X ;  /* 0x0000000000197919 */ /* 0x000e220000002100 */
[----:B------:R-:W-:Y:S01]  /*73e0*/  BSSY B6, `(.L_x_56191) ;  /* 0x0000115000067945 */ /* 0x000fe20003800000 */
[C---:B0-----:R-:W-:Y:S01]  /*73f0*/  VIADD R0, R25.reuse, 0x100 ;  /* 0x0000010019007836 */ /* 0x041fe20000000000 */
[C---:B------:R-:W-:Y:S01]  /*7400*/  ISETP.GE.AND P3, PT, R25.reuse, R17, PT ;  /* 0x000000111900720c */ /* 0x040fe20003f66270 */
[----:B------:R-:W-:-:S03]  /*7410*/  VIADD R26, R25, 0x80 ;  /* 0x00000080191a7836 */ /* 0x000fc60000000000 */
[-C--:B------:R-:W-:Y:S01]  /*7420*/  ISETP.GE.AND P1, PT, R0, R17.reuse, PT ;  /* 0x000000110000720c */ /* 0x080fe20003f26270 */
[----:B------:R-:W-:Y:S01]  /*7430*/  VIADD R0, R25, 0x180 ;  /* 0x0000018019007836 */ /* 0x000fe20000000000 */
[----:B------:R-:W-:-:S04]  /*7440*/  ISETP.GE.AND P0, PT, R26, R17, PT ;  /* 0x000000111a00720c */ /* 0x000fc80003f06270 */
[----:B------:R-:W-:-:S03]  /*7450*/  ISETP.GE.AND P2, PT, R0, R17, PT ;  /* 0x000000110000720c */ /* 0x000fc60003f46270 */
[----:B-1-3-5:R-:W2:Y:S08]  /*7460*/  @!P3 MUFU.LG2 R3, R28 ;  /* 0x0000001c0003b308 */ /* 0x02aeb00000000c00 */
[----:B----4-:R-:W0:Y:S08]  /*7470*/  @!P1 MUFU.LG2 R23, R23 ;  /* 0x0000001700179308 */ /* 0x010e300000000c00 */
[----:B------:R-:W1:Y:S01]  /*7480*/  @!P2 MUFU.LG2 R27, R27 ;  /* 0x0000001b001ba308 */ /* 0x000e620000000c00 */
[----:B--2---:R-:W-:-:S07]  /*7490*/  @!P3 FMUL.FTZ R3, R3, R24 ;  /* 0x000000180303b220 */ /* 0x004fce0000410000 */
[----:B------:R-:W2:Y:S01]  /*74a0*/  @!P0 MUFU.LG2 R19, R19 ;  /* 0x0000001300138308 */ /* 0x000ea20000000c00 */
[----:B0-----:R-:W-:-:S07]  /*74b0*/  @!P1 FMUL.FTZ R5, R23, R22 ;  /* 0x0000001617059220 */ /* 0x001fce0000410000 */
[----:B------:R0:W3:Y:S01]  /*74c0*/  @!P3 MUFU.EX2 R4, R3 ;  /* 0x000000030004b308 */ /* 0x0000e20000000800 */
[----:B-1----:R-:W-:Y:S02]  /*74d0*/  @!P2 FMUL.FTZ R6, R27, R16 ;  /* 0x000000101b06a220 */ /* 0x002fe40000410000 */
[----:B------:R-:W1:Y:S05]  /*74e0*/  LDC.U8 R16, c[0x0][0x248] ;  /* 0x00009200ff107b82 */ /* 0x000e6a0000000000 */
[----:B------:R0:W4:Y:S01]  /*74f0*/  @!P1 MUFU.EX2 R22, R5 ;  /* 0x0000000500169308 */ /* 0x0001220000000800 */
[----:B--2---:R-:W-:-:S07]  /*7500*/  @!P0 FMUL.FTZ R0, R19, R18 ;  /* 0x0000001213008220 */ /* 0x004fce0000410000 */
[----:B------:R0:W2:Y:S08]  /*7510*/  @!P2 MUFU.EX2 R24, R6 ;  /* 0x000000060018a308 */ /* 0x0000b00000000800 */
[----:B------:R0:W0:Y:S01]  /*7520*/  @!P0 MUFU.EX2 R18, R0 ;  /* 0x0000000000128308 */ /* 0x0000220000000800 */
[----:B---34-:R-:W-:Y:S05]  /*7530*/  @P3 BRA `(.L_x_56192) ;  /* 0x0000000c00fc3947 */ /* 0x018fea0003800000 */
[----:B------:R-:W3:Y:S01]  /*7540*/  LDC.64 R8, c[0x0][0x220] ;  /* 0x00008800ff087b82 */ /* 0x000ee20000000a00 */
[----:B0-----:R-:W-:Y:S01]  /*7550*/  IMAD R0, R2, 0x200, R25 ;  /* 0x0000020002007824 */ /* 0x001fe200078e0219 */
[----:B-1----:R-:W-:Y:S01]  /*7560*/  PRMT R5, R16, 0x9910, RZ ;  /* 0x0000991010057816 */ /* 0x002fe200000000ff */
[----:B------:R-:W-:Y:S02]  /*7570*/  ULDC UR4, c[0x0][0x24c] ;  /* 0x0000930000047ab9 */ /* 0x000fe40000000800 */
[----:B------:R-:W-:Y:S02]  /*7580*/  IMAD R3, R0, UR4, RZ ;  /* 0x0000000400037c24 */ /* 0x000fe4000f8e02ff */
[----:B------:R-:W-:-:S05]  /*7590*/  IMAD.MOV.U32 R0, RZ, RZ, R5 ;  /* 0x000000ffff007224 */ /* 0x000fca00078e0005 */
[----:B------:R-:W-:Y:S02]  /*75a0*/  ISETP.GT.AND P0, PT, R0, 0x9, PT ;  /* 0x000000090000780c */ /* 0x000fe40003f04270 */
[----:B---3--:R-:W-:-:S05]  /*75b0*/  IADD3 R8, P1, R3, R8, RZ ;  /* 0x0000000803087210 */ /* 0x008fca0007f3e0ff */
        /* <DEDUP_REMOVED lines=14> */
.L_x_56196:
[----:B------:R-:W0:Y:S01]  /*76a0*/  F2I.S64.TRUNC R4, R4 ;  /* 0x0000000400047311 */ /* 0x000e22000020d900 */
[----:B------:R-:W-:Y:S02]  /*76b0*/  IMAD.MOV.U32 R25, RZ, RZ, R26 ;  /* 0x000000ffff197224 */ /* 0x000fe400078e001a */
[----:B0-----:R-:W-:-:S05]  /*76c0*/  IMAD.MOV.U32 R3, RZ, RZ, R4 ;  /* 0x000000ffff037224 */ /* 0x001fca00078e0004 */
[----:B------:R0:W-:Y:S01]  /*76d0*/  STG.E.U8 desc[UR36][R8.64], R3 ;  /* 0x0000000308007986 */ /* 0x0001e2000c101124 */
[----:B------:R-:W-:Y:S05]  /*76e0*/  BRA `(.L_x_56192) ;  /* 0x0000000c00907947 */ /* 0x000fea0003800000 */
.L_x_56195:
        /* <DEDUP_REMOVED lines=10> */
.L_x_56199:
[----:B------:R-:W0:Y:S01]  /*7790*/  F2I.FTZ.TRUNC.NTZ R3, R4 ;  /* 0x0000000400037305 */ /* 0x000e22000021f100 */
[----:B------:R-:W-:Y:S01]  /*77a0*/  IMAD.MOV.U32 R25, RZ, RZ, R26 ;  /* 0x000000ffff197224 */ /* 0x000fe200078e001a */
[----:B0-----:R0:W-:Y:S01]  /*77b0*/  STG.E desc[UR36][R8.64], R3 ;  /* 0x0000000308007986 */ /* 0x0011e2000c101924 */
[----:B------:R-:W-:Y:S05]  /*77c0*/  BRA `(.L_x_56192) ;  /* 0x0000000c00587947 */ /* 0x000fea0003800000 */
.L_x_56198:
[----:B------:R-:W0:Y:S01]  /*77d0*/  F2I.FTZ.TRUNC.NTZ R3, R4 ;  /* 0x0000000400037305 */ /* 0x000e22000021f100 */
[----:B------:R-:W-:Y:S01]  /*77e0*/  IMAD.MOV.U32 R25, RZ, RZ, R26 ;  /* 0x000000ffff197224 */ /* 0x000fe200078e001a */
[----:B0-----:R0:W-:Y:S01]  /*77f0*/  STG.E.U16 desc[UR36][R8.64], R3 ;  /* 0x0000000308007986 */ /* 0x0011e2000c101524 */
[----:B------:R-:W-:Y:S05]  /*7800*/  BRA `(.L_x_56192) ;  /* 0x0000000c00487947 */ /* 0x000fea0003800000 */
.L_x_56194:
        /* <DEDUP_REMOVED lines=9> */
.L_x_56201:
[----:B------:R-:W-:Y:S01]  /*78a0*/  F2FP.F16.F32.PACK_AB R4, RZ, R4 ;  /* 0x00000004ff04723e */ /* 0x000fe200000000ff */
[----:B------:R-:W-:-:S04]  /*78b0*/  IMAD.MOV.U32 R25, RZ, RZ, R26 ;  /* 0x000000ffff197224 */ /* 0x000fc800078e001a */
[----:B------:R0:W-:Y:S01]  /*78c0*/  STG.E.U16 desc[UR36][R8.64], R4 ;  /* 0x0000000408007986 */ /* 0x0001e2000c101524 */
[----:B------:R-:W-:Y:S05]  /*78d0*/  BRA `(.L_x_56192) ;  /* 0x0000000c00147947 */ /* 0x000fea0003800000 */
.L_x_56200:
        /* <DEDUP_REMOVED lines=10> */
.L_x_56203:
[----:B------:R-:W-:Y:S01]  /*7980*/  F2FP.F16.F32.PACK_AB R3, RZ, R4 ;  /* 0x00000004ff03723e */ /* 0x000fe200000000ff */
[----:B------:R-:W-:-:S03]  /*7990*/  IMAD.MOV.U32 R25, RZ, RZ, R26 ;  /* 0x000000ffff197224 */ /* 0x000fc600078e001a */
[----:B------:R-:W-:-:S05]  /*79a0*/  PRMT R3, R3, 0x5410, RZ ;  /* 0x0000541003037816 */ /* 0x000fca00000000ff */
[----:B------:R0:W-:Y:S01]  /*79b0*/  STG.E desc[UR36][R8.64], R3 ;  /* 0x0000000308007986 */ /* 0x0001e2000c101924 */
[----:B------:R-:W-:Y:S05]  /*79c0*/  BRA `(.L_x_56192) ;  /* 0x0000000800d87947 */ /* 0x000fea0003800000 */
.L_x_56202:
[----:B------:R-:W-:Y:S01]  /*79d0*/  FMUL.FTZ R4, R4, 1 ;  /* 0x3f80000004047820 */ /* 0x000fe20000410000 */
[----:B------:R-:W-:-:S05]  /*79e0*/  IMAD.MOV.U32 R25, RZ, RZ, R26 ;  /* 0x000000ffff197224 */ /* 0x000fca00078e001a */
[----:B------:R-:W0:Y:S02]  /*79f0*/  F2F.F64.F32 R4, R4 ;  /* 0x0000000400047310 */ /* 0x000e240000201800 */
[----:B0-----:R3:W-:Y:S01]  /*7a00*/  STG.E.64 desc[UR36][R8.64], R4 ;  /* 0x0000000408007986 */ /* 0x0017e2000c101b24 */
[----:B------:R-:W-:Y:S05]  /*7a10*/  BRA `(.L_x_56192) ;  /* 0x0000000800c47947 */ /* 0x000fea0003800000 */
.L_x_56193:
        /* <DEDUP_REMOVED lines=13> */
.L_x_56206:
[----:B------:R-:W-:Y:S01]  /*7af0*/  FMUL.FTZ R4, R4, 1 ;  /* 0x3f80000004047820 */ /* 0x000fe20000410000 */
[----:B------:R-:W-:Y:S01]  /*7b00*/  CS2R R6, SRZ ;  /* 0x0000000000067805 */ /* 0x000fe2000001ff00 */
[----:B------:R-:W-:-:S04]  /*7b10*/  IMAD.MOV.U32 R25, RZ, RZ, R26 ;  /* 0x000000ffff197224 */ /* 0x000fc800078e001a */
[----:B------:R-:W0:Y:S02]  /*7b20*/  F2F.F64.F32 R4, R4 ;  /* 0x0000000400047310 */ /* 0x000e240000201800 */
[----:B0-----:R0:W-:Y:S01]  /*7b30*/  STG.E.128 desc[UR36][R8.64], R4 ;  /* 0x0000000408007986 */ /* 0x0011e2000c101d24 */
[----:B------:R-:W-:Y:S05]  /*7b40*/  BRA `(.L_x_56192) ;  /* 0x0000000800787947 */ /* 0x000fea0003800000 */
.L_x_56205:
        /* <DEDUP_REMOVED lines=20> */
.L_x_56210:
[----:B------:R-:W-:Y:S05]  /*7c90*/  BSYNC B0 ;  /* 0x0000000000007941 */ /* 0x000fea0003800000 */
.L_x_56209:
[----:B------:R-:W-:Y:S01]  /*7ca0*/  LOP3.LUT R5, R0, R5, RZ, 0xfc, !PT ;  /* 0x0000000500057212 */ /* 0x000fe200078efcff */
[----:B------:R-:W-:-:S04]  /*7cb0*/  IMAD.MOV.U32 R25, RZ, RZ, R26 ;  /* 0x000000ffff197224 */ /* 0x000fc800078e001a */
[----:B------:R0:W-:Y:S01]  /*7cc0*/  STG.E.U8 desc[UR36][R8.64], R5 ;  /* 0x0000000508007986 */ /* 0x0001e2000c101124 */
[----:B------:R-:W-:Y:S05]  /*7cd0*/  BRA `(.L_x_56192) ;  /* 0x0000000800147947 */ /* 0x000fea0003800000 */
.L_x_56208:
        /* <DEDUP_REMOVED lines=12> */
.L_x_56212:
[----:B------:R-:W-:Y:S01]  /*7da0*/  IMAD.MOV.U32 R0, RZ, RZ, 0x7f ;  /* 0x0000007fff007424 */ /* 0x000fe200078e00ff */
[----:B------:R-:W-:-:S04]  /*7db0*/  ISETP.GT.U32.AND P0, PT, R5, 0x7f800000, PT ;  /* 0x7f8000000500780c */ /* 0x000fc80003f04070 */
[----:B------:R-:W-:-:S09]  /*7dc0*/  SEL R0, R0, 0x7c, P0 ;  /* 0x0000007c00007807 */ /* 0x000fd20000000000 */
.L_x_56213:
[----:B------:R-:W-:Y:S05]  /*7dd0*/  BSYNC B0 ;  /* 0x0000000000007941 */ /* 0x000fea0003800000 */
.L_x_56211:
[----:B------:R-:W-:Y:S01]  /*7de0*/  LOP3.LUT R4, R4, 0x80000000, RZ, 0xc0, !PT ;  /* 0x8000000004047812 */ /* 0x000fe200078ec0ff */
[----:B------:R-:W-:-:S03]  /*7df0*/  IMAD.MOV.U32 R25, RZ, RZ, R26 ;  /* 0x000000ffff197224 */ /* 0x000fc600078e001a */
[----:B------:R-:W-:-:S04]  /*7e00*/  SHF.R.U32.HI R3, RZ, 0x18, R4 ;  /* 0x00000018ff037819 */ /* 0x000fc80000011604 */
[----:B------:R-:W-:-:S05]  /*7e10*/  LOP3.LUT R3, R0, R3, RZ, 0xfc, !PT ;  /* 0x0000000300037212 */ /* 0x000fca00078efcff */
[----:B------:R0:W-:Y:S01]  /*7e20*/  STG.E.U8 desc[UR36][R8.64], R3 ;  /* 0x0000000308007986 */ /* 0x0001e2000c101124 */
[----:B------:R-:W-:Y:S05]  /*7e30*/  BRA `(.L_x_56192) ;  /* 0x0000000400bc7947 */ /* 0x000fea0003800000 */
.L_x_56207:
[----:B------:R-:W-:Y:S01]  /*7e40*/  F2FP.BF16.F32.PACK_AB R4, RZ, R4 ;  /* 0x00000004ff04723e */ /* 0x000fe200000010ff */
[----:B------:R-:W-:-:S04]  /*7e50*/  IMAD.MOV.U32 R25, RZ, RZ, R26 ;  /* 0x000000ffff197224 */ /* 0x000fc800078e001a */
[----:B------:R0:W-:Y:S01]  /*7e60*/  STG.E.U16 desc[UR36][R8.64], R4 ;  /* 0x0000000408007986 */ /* 0x0001e2000c101524 */
[----:B------:R-:W-:Y:S05]  /*7e70*/  BRA `(.L_x_56192) ;  /* 0x0000000400ac7947 */ /* 0x000fea0003800000 */
.L_x_56204:
        /* <DEDUP_REMOVED lines=12> */
.L_x_56216:
        /* <DEDUP_REMOVED lines=16> */
.L_x_56219:
[----:B------:R-:W-:-:S04]  /*8040*/  LOP3.LUT R4, R4, 0x80000000, RZ, 0xc0, !PT ;  /* 0x8000000004047812 */ /* 0x000fc800078ec0ff */
[----:B------:R-:W-:-:S04]  /*8050*/  SHF.R.U32.HI R4, RZ, 0x18, R4 ;  /* 0x00000018ff047819 */ /* 0x000fc80000011604 */
[----:B------:R-:W-:-:S04]  /*8060*/  LOP3.LUT R3, R3, R4, RZ, 0xfc, !PT ;  /* 0x0000000403037212 */ /* 0x000fc800078efcff */
[----:B------:R-:W-:-:S07]  /*8070*/  PRMT R0, R3, 0x7610, R0 ;  /* 0x0000761003007816 */ /* 0x000fce0000000000 */
.L_x_56218:
[----:B------:R-:W-:Y:S05]  /*8080*/  BSYNC B0 ;  /* 0x0000000000007941 */ /* 0x000fea0003800000 */
.L_x_56217:
[----:B------:R0:W-:Y:S01]  /*8090*/  STG.E.U8 desc[UR36][R8.64], R0 ;  /* 0x0000000008007986 */ /* 0x0001e2000c101124 */
[----:B------:R-:W-:Y:S01]  /*80a0*/  IMAD.MOV.U32 R25, RZ, RZ, R26 ;  /* 0x000000ffff197224 */ /* 0x000fe200078e001a */
[----:B------:R-:W-:Y:S06]  /*80b0*/  BRA `(.L_x_56192) ;  /* 0x00000004001c7947 */ /* 0x000fec0003800000 */
.L_x_56215:
        /* <DEDUP_REMOVED lines=16> */
.L_x_56222:
[----:B------:R-:W-:-:S04]  /*81c0*/  LOP3.LUT R4, R4, 0x80000000, RZ, 0xc0, !PT ;  /* 0x8000000004047812 */ /* 0x000fc800078ec0ff */
[----:B------:R-:W-:-:S04]  /*81d0*/  SHF.R.U32.HI R4, RZ, 0x18, R4 ;  /* 0x00000018ff047819 */ /* 0x000fc80000011604 */
[----:B------:R-:W-:-:S04]  /*81e0*/  LOP3.LUT R3, R3, R4, RZ, 0xfc, !PT ;  /* 0x0000000403037212 */ /* 0x000fc800078efcff */
[----:B------:R-:W-:-:S07]  /*81f0*/  PRMT R0, R3, 0x7610, R0 ;  /* 0x0000761003007816 */ /* 0x000fce0000000000 */
.L_x_56221:
[----:B------:R-:W-:Y:S05]  /*8200*/  BSYNC B0 ;  /* 0x0000000000007941 */ /* 0x000fea0003800000 */
.L_x_56220:
[----:B------:R0:W-:Y:S01]  /*8210*/  STG.E.U8 desc[UR36][R8.64], R0 ;  /* 0x0000000008007986 */ /* 0x0001e2000c101124 */
[----:B------:R-:W-:Y:S01]  /*8220*/  IMAD.MOV.U32 R25, RZ, RZ, R26 ;  /* 0x000000ffff197224 */ /* 0x000fe200078e001a */
[----:B------:R-:W-:Y:S06]  /*8230*/  BRA `(.L_x_56192) ;  /* 0x0000000000bc7947 */ /* 0x000fec0003800000 */
.L_x_56214:
        /* <DEDUP_REMOVED lines=22> */
.L_x_56197:
        /* <DEDUP_REMOVED lines=15> */
[----:B0-2---:R-:W-:Y:S05]  /*8490*/  CALL.ABS.NOINC R14 ;  /* 0x000000000e007343 */ /* 0x005fea0003c00000 */
.L_x_56225:
[----:B------:R-:W-:Y:S01]  /*84a0*/  IMAD.MOV.U32 R25, RZ, RZ, R26 ;  /* 0x000000ffff197224 */ /* 0x000fe200078e001a */
[----:B------:R-:W-:Y:S06]  /*84b0*/  BRA `(.L_x_56192) ;  /* 0x00000000001c7947 */ /* 0x000fec0003800000 */
.L_x_56224:
[----:B------:R-:W0:Y:S01]  /*84c0*/  F2I.U64.TRUNC R4, R4 ;  /* 0x0000000400047311 */ /* 0x000e22000020d800 */
[----:B------:R-:W-:Y:S01]  /*84d0*/  IMAD.MOV.U32 R25, RZ, RZ, R26 ;  /* 0x000000ffff197224 */ /* 0x000fe200078e001a */
[----:B0-----:R0:W-:Y:S01]  /*84e0*/  STG.E.64 desc[UR36][R8.64], R4 ;  /* 0x0000000408007986 */ /* 0x0011e2000c101b24 */
[----:B------:R-:W-:Y:S05]  /*84f0*/  BRA `(.L_x_56192) ;  /* 0x00000000000c7947 */ /* 0x000fea0003800000 */
.L_x_56223:
[----:B------:R-:W0:Y:S01]  /*8500*/  F2I.FTZ.U32.TRUNC.NTZ R3, R4 ;  /* 0x0000000400037305 */ /* 0x000e22000021f000 */
[----:B------:R-:W-:Y:S01]  /*8510*/  IMAD.MOV.U32 R25, RZ, RZ, R26 ;  /* 0x000000ffff197224 */ /* 0x000fe200078e001a */
[----:B0-----:R0:W-:Y:S06]  /*8520*/  STG.E desc[UR36][R8.64], R3 ;  /* 0x0000000308007986 */ /* 0x0011ec000c101924 */
.L_x_56192:
[----:B------:R-:W-:Y:S05]  /*8530*/  BSYNC B6 ;  /* 0x0000000000067941 */ /* 0x000fea0003800000 */
.L_x_56191:
[----:B------:R-:W-:Y:S01]  /*8540*/  ISETP.GE.AND P0, PT, R25, R17, PT ;  /* 0x000000111900720c */ /* 0x000fe20003f06270 */
[----:B------:R-:W-:-:S12]  /*8550*/  BSSY B6, `(.L_x_56226) ;  /* 0x00001d8000067945 */ /* 0x000fd80003800000 */
[----:B------:R-:W-:Y:S05]  /*8560*/  @P0 BRA `(.L_x_56227) ;  /* 0x0000001c00580947 */ /* 0x000fea0003800000 */
[----:B0--34-:R-:W0:Y:S01]  /*8570*/  LDC.64 R8, c[0x0][0x220] ;  /* 0x00008800ff087b82 */ /* 0x019e220000000a00 */
        /* <DEDUP_REMOVED lines=20> */
.L_x_56231:
[----:B------:R-:W0:Y:S02]  /*86c0*/  F2I.S64.TRUNC R18, R18 ;  /* 0x0000001200127311 */ /* 0x000e24000020d900 */
[----:B0-----:R-:W-:-:S05]  /*86d0*/  IMAD.MOV.U32 R3, RZ, RZ, R18 ;  /* 0x000000ffff037224 */ /* 0x001fca00078e0012 */
[----:B------:R0:W-:Y:S01]  /*86e0*/  STG.E.U8 desc[UR36][R8.64], R3 ;  /* 0x0000000308007986 */ /* 0x0001e2000c101124 */
[----:B------:R-:W-:Y:S05]  /*86f0*/  BRA `(.L_x_56233) ;  /* 0x0000000c00407947 */ /* 0x000fea0003800000 */
.L_x_56230:
        /* <DEDUP_REMOVED lines=9> */
.L_x_56235:
[----:B------:R-:W0:Y:S02]  /*8790*/  F2I.FTZ.TRUNC.NTZ R3, R18 ;  /* 0x0000001200037305 */ /* 0x000e24000021f100 */
[----:B0-----:R0:W-:Y:S01]  /*87a0*/  STG.E desc[UR36][R8.64], R3 ;  /* 0x0000000308007986 */ /* 0x0011e2000c101924 */
[----:B------:R-:W-:Y:S05]  /*87b0*/  BRA `(.L_x_56233) ;  /* 0x0000000c00107947 */ /* 0x000fea0003800000 */
.L_x_56234:
[----:B------:R-:W0:Y:S02]  /*87c0*/  F2I.FTZ.TRUNC.NTZ R3, R18 ;  /* 0x0000001200037305 */ /* 0x000e24000021f100 */
[----:B0-----:R0:W-:Y:S01]  /*87d0*/  STG.E.U16 desc[UR36][R8.64], R3 ;  /* 0x0000000308007986 */ /* 0x0011e2000c101524 */
[----:B------:R-:W-:Y:S05]  /*87e0*/  BRA `(.L_x_56233) ;  /* 0x0000000c00047947 */ /* 0x000fea0003800000 */
.L_x_56229:
        /* <DEDUP_REMOVED lines=8> */
.L_x_56237:
[----:B------:R-:W-:-:S05]  /*8870*/  F2FP.F16.F32.PACK_AB R18, RZ, R18 ;  /* 0x00000012ff12723e */ /* 0x000fca00000000ff */
[----:B------:R0:W-:Y:S01]  /*8880*/  STG.E.U16 desc[UR36][R8.64], R18 ;  /* 0x0000001208007986 */ /* 0x0001e2000c101524 */
[----:B------:R-:W-:Y:S05]  /*8890*/  BRA `(.L_x_56233) ;  /* 0x0000000800d87947 */ /* 0x000fea0003800000 */
.L_x_56236:
        /* <DEDUP_REMOVED lines=9> */
.L_x_56239:
[----:B------:R-:W-:-:S04]  /*8930*/  F2FP.F16.F32.PACK_AB R3, RZ, R18 ;  /* 0x00000012ff03723e */ /* 0x000fc800000000ff */
[----:B------:R-:W-:-:S05]  /*8940*/  PRMT R3, R3, 0x5410, RZ ;  /* 0x0000541003037816 */ /* 0x000fca00000000ff */
[----:B------:R3:W-:Y:S01]  /*8950*/  STG.E desc[UR36][R8.64], R3 ;  /* 0x0000000308007986 */ /* 0x0007e2000c101924 */
[----:B------:R-:W-:Y:S05]  /*8960*/  BRA `(.L_x_56233) ;  /* 0x0000000800a47947 */ /* 0x000fea0003800000 */
.L_x_56238:
[----:B------:R-:W-:-:S06]  /*8970*/  FMUL.FTZ R4, R18, 1 ;  /* 0x3f80000012047820 */ /* 0x000fcc0000410000 */
[----:B------:R-:W0:Y:S02]  /*8980*/  F2F.F64.F32 R4, R4 ;  /* 0x0000000400047310 */ /* 0x000e240000201800 */
[----:B0-----:R0:W-:Y:S01]  /*8990*/  STG.E.64 desc[UR36][R8.64], R4 ;  /* 0x0000000408007986 */ /* 0x0011e2000c101b24 */
[----:B------:R-:W-:Y:S05]  /*89a0*/  BRA `(.L_x_56233) ;  /* 0x0000000800947947 */ /* 0x000fea0003800000 */
.L_x_56228:
        /* <DEDUP_REMOVED lines=12> */
.L_x_56242:
[----:B------:R-:W-:Y:S01]  /*8a70*/  FMUL.FTZ R4, R18, 1 ;  /* 0x3f80000012047820 */ /* 0x000fe20000410000 */
[----:B------:R-:W-:-:S05]  /*8a80*/  CS2R R6, SRZ ;  /* 0x0000000000067805 */ /* 0x000fca000001ff00 */
[----:B------:R-:W0:Y:S02]  /*8a90*/  F2F.F64.F32 R4, R4 ;  /* 0x0000000400047310 */ /* 0x000e240000201800 */
[----:B0-----:R0:W-:Y:S01]  /*8aa0*/  STG.E.128 desc[UR36][R8.64], R4 ;  /* 0x0000000408007986 */ /* 0x0011e2000c101d24 */
[----:B------:R-:W-:Y:S05]  /*8ab0*/  BRA `(.L_x_56233) ;  /* 0x0000000800507947 */ /* 0x000fea0003800000 */
.L_x_56241:
        /* <DEDUP_REMOVED lines=20> */
.L_x_56246:
[----:B------:R-:W-:Y:S05]  /*8c00*/  BSYNC B0 ;  /* 0x0000000000007941 */ /* 0x000fea0003800000 */
.L_x_56245:
[----:B------:R-:W-:-:S05]  /*8c10*/  LOP3.LUT R5, R0, R5, RZ, 0xfc, !PT ;  /* 0x0000000500057212 */ /* 0x000fca00078efcff */
[----:B------:R0:W-:Y:S01]  /*8c20*/  STG.E.U8 desc[UR36][R8.64], R5 ;  /* 0x0000000508007986 */ /* 0x0001e2000c101124 */
[----:B------:R-:W-:Y:S05]  /*8c30*/  BRA `(.L_x_56233) ;  /* 0x0000000400f07947 */ /* 0x000fea0003800000 */
.L_x_56244:
        /* <DEDUP_REMOVED lines=12> */
.L_x_56248:
[----:B------:R-:W-:Y:S01]  /*8d00*/  IMAD.MOV.U32 R0, RZ, RZ, 0x7f ;  /* 0x0000007fff007424 */ /* 0x000fe200078e00ff */
[----:B------:R-:W-:-:S04]  /*8d10*/  ISETP.GT.U32.AND P0, PT, R4, 0x7f800000, PT ;  /* 0x7f8000000400780c */ /* 0x000fc80003f04070 */
[----:B------:R-:W-:-:S09]  /*8d20*/  SEL R0, R0, 0x7c, P0 ;  /* 0x0000007c00007807 */ /* 0x000fd20000000000 */
.L_x_56249:
[----:B------:R-:W-:Y:S05]  /*8d30*/  BSYNC B0 ;  /* 0x0000000000007941 */ /* 0x000fea0003800000 */
.L_x_56247:
[----:B------:R-:W-:-:S04]  /*8d40*/  LOP3.LUT R18, R18, 0x80000000, RZ, 0xc0, !PT ;  /* 0x8000000012127812 */ /* 0x000fc800078ec0ff */
[----:B------:R-:W-:-:S04]  /*8d50*/  SHF.R.U32.HI R3, RZ, 0x18, R18 ;  /* 0x00000018ff037819 */ /* 0x000fc80000011612 */
[----:B------:R-:W-:-:S05]  /*8d60*/  LOP3.LUT R3, R0, R3, RZ, 0xfc, !PT ;  /* 0x0000000300037212 */ /* 0x000fca00078efcff */
[----:B------:R0:W-:Y:S01]  /*8d70*/  STG.E.U8 desc[UR36][R8.64], R3 ;  /* 0x0000000308007986 */ /* 0x0001e2000c101124 */
[----:B------:R-:W-:Y:S05]  /*8d80*/  BRA `(.L_x_56233) ;  /* 0x00000004009c7947 */ /* 0x000fea0003800000 */
.L_x_56243:
[----:B------:R-:W-:-:S05]  /*8d90*/  F2FP.BF16.F32.PACK_AB R18, RZ, R18 ;  /* 0x00000012ff12723e */ /* 0x000fca00000010ff */
[----:B------:R0:W-:Y:S01]  /*8da0*/  STG.E.U16 desc[UR36][R8.64], R18 ;  /* 0x0000001208007986 */ /* 0x0001e2000c101524 */
[----:B------:R-:W-:Y:S05]  /*8db0*/  BRA `(.L_x_56233) ;  /* 0x0000000400907947 */ /* 0x000fea0003800000 */
.L_x_56240:
        /* <DEDUP_REMOVED lines=11> */
.L_x_56252:
        /* <DEDUP_REMOVED lines=16> */
.L_x_56255:
[----:B------:R-:W-:-:S04]  /*8f70*/  LOP3.LUT R18, R18, 0x80000000, RZ, 0xc0, !PT ;  /* 0x8000000012127812 */ /* 0x000fc800078ec0ff */
[----:B------:R-:W-:-:S04]  /*8f80*/  SHF.R.U32.HI R3, RZ, 0x18, R18 ;  /* 0x00000018ff037819 */ /* 0x000fc80000011612 */
[----:B------:R-:W-:-:S04]  /*8f90*/  LOP3.LUT R0, R0, R3, RZ, 0xfc, !PT ;  /* 0x0000000300007212 */ /* 0x000fc800078efcff */
[----:B------:R-:W-:-:S07]  /*8fa0*/  PRMT R4, R0, 0x7610, R4 ;  /* 0x0000761000047816 */ /* 0x000fce0000000004 */
.L_x_56254:
[----:B------:R-:W-:Y:S05]  /*8fb0*/  BSYNC B0 ;  /* 0x0000000000007941 */ /* 0x000fea0003800000 */
.L_x_56253:
[----:B------:R0:W-:Y:S01]  /*8fc0*/  STG.E.U8 desc[UR36][R8.64], R4 ;  /* 0x0000000408007986 */ /* 0x0001e2000c101124 */
[----:B------:R-:W-:Y:S05]  /*8fd0*/  BRA `(.L_x_56233) ;  /* 0x0000000400087947 */ /* 0x000fea0003800000 */
.L_x_56251:
        /* <DEDUP_REMOVED lines=16> */
.L_x_56258:
[----:B------:R-:W-:-:S04]  /*90e0*/  LOP3.LUT R18, R18, 0x80000000, RZ, 0xc0, !PT ;  /* 0x8000000012127812 */ /* 0x000fc800078ec0ff */
[----:B------:R-:W-:-:S04]  /*90f0*/  SHF.R.U32.HI R3, RZ, 0x18, R18 ;  /* 0x00000018ff037819 */ /* 0x000fc80000011612 */
[----:B------:R-:W-:-:S04]  /*9100*/  LOP3.LUT R0, R0, R3, RZ, 0xfc, !PT ;  /* 0x0000000300007212 */ /* 0x000fc800078efcff */
[----:B------:R-:W-:-:S07]  /*9110*/  PRMT R4, R0, 0x7610, R4 ;  /* 0x0000761000047816 */ /* 0x000fce0000000004 */
.L_x_56257:
[----:B------:R-:W-:Y:S05]  /*9120*/  BSYNC B0 ;  /* 0x0000000000007941 */ /* 0x000fea0003800000 */
.L_x_56256:
[----:B------:R0:W-:Y:S01]  /*9130*/  STG.E.U8 desc[UR36][R8.64], R4 ;  /* 0x0000000408007986 */ /* 0x0001e2000c101124 */
[----:B------:R-:W-:Y:S05]  /*9140*/  BRA `(.L_x_56233) ;  /* 0x0000000000ac7947 */ /* 0x000fea0003800000 */
.L_x_56250:
        /* <DEDUP_REMOVED lines=21> */
.L_x_56232:
        /* <DEDUP_REMOVED lines=16> */
.L_x_56261:
[----:B------:R-:W-:Y:S05]  /*93a0*/  BRA `(.L_x_56233) ;  /* 0x0000000000147947 */ /* 0x000fea0003800000 */
.L_x_56260:
[----:B------:R-:W0:Y:S02]  /*93b0*/  F2I.U64.TRUNC R18, R18 ;  /* 0x0000001200127311 */ /* 0x000e24000020d800 */
[----:B0-----:R0:W-:Y:S01]  /*93c0*/  STG.E.64 desc[UR36][R8.64], R18 ;  /* 0x0000001208007986 */ /* 0x0011e2000c101b24 */
[----:B------:R-:W-:Y:S05]  /*93d0*/  BRA `(.L_x_56233) ;  /* 0x0000000000087947 */ /* 0x000fea0003800000 */
.L_x_56259:
[----:B------:R-:W0:Y:S02]  /*93e0*/  F2I.FTZ.U32.TRUNC.NTZ R3, R18 ;  /* 0x0000001200037305 */ /* 0x000e24000021f000 */
[----:B0-----:R0:W-:Y:S02]  /*93f0*/  STG.E desc[UR36][R8.64], R3 ;  /* 0x0000000308007986 */ /* 0x0011e4000c101924 */
.L_x_56233:
        /* <DEDUP_REMOVED lines=24> */
.L_x_56265:
[----:B------:R-:W0:Y:S02]  /*9580*/  F2I.S64.TRUNC R22, R22 ;  /* 0x0000001600167311 */ /* 0x000e24000020d900 */
[----:B0-----:R-:W-:-:S05]  /*9590*/  IMAD.MOV.U32 R3, RZ, RZ, R22 ;  /* 0x000000ffff037224 */ /* 0x001fca00078e0016 */
[----:B------:R0:W-:Y:S01]  /*95a0*/  STG.E.U8 desc[UR36][R8.64], R3 ;  /* 0x0000000308007986 */ /* 0x0001e2000c101124 */
[----:B------:R-:W-:Y:S05]  /*95b0*/  BRA `(.L_x_56267) ;  /* 0x0000000c00407947 */ /* 0x000fea0003800000 */
.L_x_56264:
        /* <DEDUP_REMOVED lines=9> */
.L_x_56269:
[----:B------:R-:W0:Y:S02]  /*9650*/  F2I.FTZ.TRUNC.NTZ R3, R22 ;  /* 0x0000001600037305 */ /* 0x000e24000021f100 */
[----:B0-----:R0:W-:Y:S01]  /*9660*/  STG.E desc[UR36][R8.64], R3 ;  /* 0x0000000308007986 */ /* 0x0011e2000c101924 */
[----:B------:R-:W-:Y:S05]  /*9670*/  BRA `(.L_x_56267) ;  /* 0x0000000c00107947 */ /* 0x000fea0003800000 */
.L_x_56268:
[----:B------:R-:W0:Y:S02]  /*9680*/  F2I.FTZ.TRUNC.NTZ R3, R22 ;  /* 0x0000001600037305 */ /* 0x000e24000021f100 */
[----:B0-----:R0:W-:Y:S01]  /*9690*/  STG.E.U16 desc[UR36][R8.64], R3 ;  /* 0x0000000308007986 */ /* 0x0011e2000c101524 */
[----:B------:R-:W-:Y:S05]  /*96a0*/  BRA `(.L_x_56267) ;  /* 0x0000000c00047947 */ /* 0x000fea0003800000 */
.L_x_56263:
        /* <DEDUP_REMOVED lines=8> */
.L_x_56271:
[----:B------:R-:W-:-:S05]  /*9730*/  F2FP.F16.F32.PACK_AB R22, RZ, R22 ;  /* 0x00000016ff16723e */ /* 0x000fca00000000ff */
[----:B------:R0:W-:Y:S01]  /*9740*/  STG.E.U16 desc[UR36][R8.64], R22 ;  /* 0x0000001608007986 */ /* 0x0001e2000c101524 */
[----:B------:R-:W-:Y:S05]  /*9750*/  BRA `(.L_x_56267) ;  /* 0x0000000800d87947 */ /* 0x000fea0003800000 */
.L_x_56270:
        /* <DEDUP_REMOVED lines=9> */
.L_x_56273:
[----:B------:R-:W-:-:S04]  /*97f0*/  F2FP.F16.F32.PACK_AB R3, RZ, R22 ;  /* 0x00000016ff03723e */ /* 0x000fc800000000ff */
[----:B------:R-:W-:-:S05]  /*9800*/  PRMT R3, R3, 0x5410, RZ ;  /* 0x0000541003037816 */ /* 0x000fca00000000ff */
[----:B------:R0:W-:Y:S01]  /*9810*/  STG.E desc[UR36][R8.64], R3 ;  /* 0x0000000308007986 */ /* 0x0001e2000c101924 */
[----:B------:R-:W-:Y:S05]  /*9820*/  BRA `(.L_x_56267) ;  /* 0x0000000800a47947 */ /* 0x000fea0003800000 */
.L_x_56272:
[----:B------:R-:W-:-:S06]  /*9830*/  FMUL.FTZ R4, R22, 1 ;  /* 0x3f80000016047820 */ /* 0x000fcc0000410000 */
[----:B------:R-:W0:Y:S02]  /*9840*/  F2F.F64.F32 R4, R4 ;  /* 0x0000000400047310 */ /* 0x000e240000201800 */
[----:B0-----:R0:W-:Y:S01]  /*9850*/  STG.E.64 desc[UR36][R8.64], R4 ;  /* 0x0000000408007986 */ /* 0x0011e2000c101b24 */
[----:B------:R-:W-:Y:S05]  /*9860*/  BRA `(.L_x_56267) ;  /* 0x0000000800947947 */ /* 0x000fea0003800000 */
.L_x_56262:
        /* <DEDUP_REMOVED lines=12> */
.L_x_56276:
[----:B------:R-:W-:Y:S01]  /*9930*/  FMUL.FTZ R4, R22, 1 ;  /* 0x3f80000016047820 */ /* 0x000fe20000410000 */
[----:B------:R-:W-:-:S05]  /*9940*/  CS2R R6, SRZ ;  /* 0x0000000000067805 */ /* 0x000fca000001ff00 */
[----:B------:R-:W0:Y:S02]  /*9950*/  F2F.F64.F32 R4, R4 ;  /* 0x0000000400047310 */ /* 0x000e240000201800 */
[----:B0-----:R0:W-:Y:S01]  /*9960*/  STG.E.128 desc[UR36][R8.64], R4 ;  /* 0x0000000408007986 */ /* 0x0011e2000c101d24 */
[----:B------:R-:W-:Y:S05]  /*9970*/  BRA `(.L_x_56267) ;  /* 0x0000000800507947 */ /* 0x000fea0003800000 */
.L_x_56275:
        /* <DEDUP_REMOVED lines=20> */
.L_x_56280:
[----:B------:R-:W-:Y:S05]  /*9ac0*/  BSYNC B0 ;  /* 0x0000000000007941 */ /* 0x000fea0003800000 */
.L_x_56279:
[----:B------:R-:W-:-:S05]  /*9ad0*/  LOP3.LUT R5, R0, R5, RZ, 0xfc, !PT ;  /* 0x0000000500057212 */ /* 0x000fca00078efcff */
[----:B------:R0:W-:Y:S01]  /*9ae0*/  STG.E.U8 desc[UR36][R8.64], R5 ;  /* 0x0000000508007986 */ /* 0x0001e2000c101124 */
[----:B------:R-:W-:Y:S05]  /*9af0*/  BRA `(.L_x_56267) ;  /* 0x0000000400f07947 */ /* 0x000fea0003800000 */
.L_x_56278:
        /* <DEDUP_REMOVED lines=12> */
.L_x_56282:
[----:B------:R-:W-:Y:S01]  /*9bc0*/  IMAD.MOV.U32 R0, RZ, RZ, 0x7f ;  /* 0x0000007fff007424 */ /* 0x000fe200078e00ff */
[----:B------:R-:W-:-:S04]  /*9bd0*/  ISETP.GT.U32.AND P0, PT, R4, 0x7f800000, PT ;  /* 0x7f8000000400780c */ /* 0x000fc80003f04070 */
[----:B------:R-:W-:-:S09]  /*9be0*/  SEL R0, R0, 0x7c, P0 ;  /* 0x0000007c00007807 */ /* 0x000fd20000000000 */
.L_x_56283:
[----:B------:R-:W-:Y:S05]  /*9bf0*/  BSYNC B0 ;  /* 0x0000000000007941 */ /* 0x000fea0003800000 */
.L_x_56281:
[----:B------:R-:W-:-:S04]  /*9c00*/  LOP3.LUT R22, R22, 0x80000000, RZ, 0xc0, !PT ;  /* 0x8000000016167812 */ /* 0x000fc800078ec0ff */
[----:B------:R-:W-:-:S04]  /*9c10*/  SHF.R.U32.HI R3, RZ, 0x18, R22 ;  /* 0x00000018ff037819 */ /* 0x000fc80000011616 */
[----:B------:R-:W-:-:S05]  /*9c20*/  LOP3.LUT R3, R0, R3, RZ, 0xfc, !PT ;  /* 0x0000000300037212 */ /* 0x000fca00078efcff */
[----:B------:R0:W-:Y:S01]  /*9c30*/  STG.E.U8 desc[UR36][R8.64], R3 ;  /* 0x0000000308007986 */ /* 0x0001e2000c101124 */
[----:B------:R-:W-:Y:S05]  /*9c40*/  BRA `(.L_x_56267) ;  /* 0x00000004009c7947 */ /* 0x000fea0003800000 */
.L_x_56277:
[----:B------:R-:W-:-:S05]  /*9c50*/  F2FP.BF16.F32.PACK_AB R22, RZ, R22 ;  /* 0x00000016ff16723e */ /* 0x000fca00000010ff */
[----:B------:R0:W-:Y:S01]  /*9c60*/  STG.E.U16 desc[UR36][R8.64], R22 ;  /* 0x0000001608007986 */ /* 0x0001e2000c101524 */
[----:B------:R-:W-:Y:S05]  /*9c70*/  BRA `(.L_x_56267) ;  /* 0x0000000400907947 */ /* 0x000fea0003800000 */
.L_x_56274:
        /* <DEDUP_REMOVED lines=11> */
.L_x_56286:
        /* <DEDUP_REMOVED lines=16> */
.L_x_56289:
[----:B------:R-:W-:-:S04]  /*9e30*/  LOP3.LUT R22, R22, 0x80000000, RZ, 0xc0, !PT ;  /* 0x8000000016167812 */ /* 0x000fc800078ec0ff */
[----:B------:R-:W-:-:S04]  /*9e40*/  SHF.R.U32.HI R3, RZ, 0x18, R22 ;  /* 0x00000018ff037819 */ /* 0x000fc80000011616 */
[----:B------:R-:W-:-:S04]  /*9e50*/  LOP3.LUT R0, R0, R3, RZ, 0xfc, !PT ;  /* 0x0000000300007212 */ /* 0x000fc800078efcff */
[----:B------:R-:W-:-:S07]  /*9e60*/  PRMT R4, R0, 0x7610, R4 ;  /* 0x0000761000047816 */ /* 0x000fce0000000004 */
.L_x_56288:
[----:B------:R-:W-:Y:S05]  /*9e70*/  BSYNC B0 ;  /* 0x0000000000007941 */ /* 0x000fea0003800000 */
.L_x_56287:
[----:B------:R0:W-:Y:S01]  /*9e80*/  STG.E.U8 desc[UR36][R8.64], R4 ;  /* 0x0000000408007986 */ /* 0x0001e2000c101124 */
[----:B------:R-:W-:Y:S05]  /*9e90*/  BRA `(.L_x_56267) ;  /* 0x0000000400087947 */ /* 0x000fea0003800000 */
.L_x_56285:
        /* <DEDUP_REMOVED lines=16> */
.L_x_56292:
[----:B------:R-:W-:-:S04]  /*9fa0*/  LOP3.LUT R22, R22, 0x80000000, RZ, 0xc0, !PT ;  /* 0x8000000016167812 */ /* 0x000fc800078ec0ff */
[----:B------:R-:W-:-:S04]  /*9fb0*/  SHF.R.U32.HI R3, RZ, 0x18, R22 ;  /* 0x00000018ff037819 */ /* 0x000fc80000011616 */
[----:B------:R-:W-:-:S04]  /*9fc0*/  LOP3.LUT R0, R0, R3, RZ, 0xfc, !PT ;  /* 0x0000000300007212 */ /* 0x000fc800078efcff */
[----:B------:R-:W-:-:S07]  /*9fd0*/  PRMT R4, R0, 0x7610, R4 ;  /* 0x0000761000047816 */ /* 0x000fce0000000004 */
.L_x_56291:
[----:B------:R-:W-:Y:S05]  /*9fe0*/  BSYNC B0 ;  /* 0x0000000000007941 */ /* 0x000fea0003800000 */
.L_x_56290:
[----:B------:R4:W-:Y:S01]  /*9ff0*/  STG.E.U8 desc[UR36][R8.64], R4 ;  /* 0x0000000408007986 */ /* 0x0009e2000c101124 */
[----:B------:R-:W-:Y:S05]  /*a000*/  BRA `(.L_x_56267) ;  /* 0x0000000000ac7947 */ /* 0x000fea0003800000 */
.L_x_56284:
        /* <DEDUP_REMOVED lines=21> */
.L_x_56266:
        /* <DEDUP_REMOVED lines=16> */
.L_x_56295:
[----:B------:R-:W-:Y:S05]  /*a260*/  BRA `(.L_x_56267) ;  /* 0x0000000000147947 */ /* 0x000fea0003800000 */
.L_x_56294:
[----:B------:R-:W0:Y:S02]  /*a270*/  F2I.U64.TRUNC R22, R22 ;  /* 0x0000001600167311 */ /* 0x000e24000020d800 */
[----:B0-----:R3:W-:Y:S01]  /*a280*/  STG.E.64 desc[UR36][R8.64], R22 ;  /* 0x0000001608007986 */ /* 0x0017e2000c101b24 */
[----:B------:R-:W-:Y:S05]  /*a290*/  BRA `(.L_x_56267) ;  /* 0x0000000000087947 */ /* 0x000fea0003800000 */
.L_x_56293:
[----:B------:R-:W0:Y:S02]  /*a2a0*/  F2I.FTZ.U32.TRUNC.NTZ R3, R22 ;  /* 0x0000001600037305 */ /* 0x000e24000021f000 */
[----:B0-----:R0:W-:Y:S02]  /*a2b0*/  STG.E desc[UR36][R8.64], R3 ;  /* 0x0000000308007986 */ /* 0x0011e4000c101924 */
.L_x_56267:
[----:B------:R-:W-:-:S07]  /*a2c0*/  VIADD R25, R25, 0x80 ;  /* 0x0000008019197836 */ /* 0x000fce0000000000 */
.L_x_56227:
[----:B------:R-:W-:Y:S05]  /*a2d0*/  BSYNC B6 ;  /* 0x0000000000067941 */ /* 0x000fea0003800000 */
.L_x_56226:
[----:B------:R-:W-:-:S13]  /*a2e0*/  ISETP.GE.AND P0, PT, R25, R17, PT ;  /* 0x000000111900720c */ /* 0x000fda0003f06270 */
[----:B------:R-:W-:Y:S05]  /*a2f0*/  @P0 EXIT ;  /* 0x000000000000094d */ /* 0x000fea0003800000 */
[----:B0--34-:R-:W0:Y:S01]  /*a300*/  LDC.64 R4, c[0x0][0x220] ;  /* 0x00008800ff047b82 */ /* 0x019e220000000a00 */
        /* <DEDUP_REMOVED lines=17> */
[----:B0-----:R-:W-:Y:S01]  /*a420*/  STG.E.U8 desc[UR36][R2.64], R5 ;  /* 0x0000000502007986 */ /* 0x001fe2000c101124 */
[----:B------:R-:W-:Y:S05]  /*a430*/  EXIT ;  /* 0x000000000000794d */ /* 0x000fea0003800000 */
.L_x_56299:
[----:B--2---:R-:W0:Y:S02]  /*a440*/  F2I.S64.TRUNC R24, R24 ;  /* 0x0000001800187311 */ /* 0x004e24000020d900 */
[----:B0-----:R-:W-:-:S05]  /*a450*/  IMAD.MOV.U32 R5, RZ, RZ, R24 ;  /* 0x000000ffff057224 */ /* 0x001fca00078e0018 */
[----:B------:R-:W-:Y:S01]  /*a460*/  STG.E.U8 desc[UR36][R2.64], R5 ;  /* 0x0000000502007986 */ /* 0x000fe2000c101124 */
[----:B------:R-:W-:Y:S05]  /*a470*/  EXIT ;  /* 0x000000000000794d */ /* 0x000fea0003800000 */
.L_x_56298:
[----:B------:R-:W-:-:S13]  /*a480*/  ISETP.NE.AND P0, PT, R0, 0x2, PT ;  /* 0x000000020000780c */ /* 0x000fda0003f05270 */
[----:B------:R-:W-:Y:S05]  /*a490*/  @!P0 BRA `(.L_x_56301) ;  /* 0x0000000000288947 */ /* 0x000fea0003800000 */
[----:B------:R-:W-:-:S13]  /*a4a0*/  ISETP.NE.AND P0, PT, R0, 0x3, PT ;  /* 0x000000030000780c */ /* 0x000fda0003f05270 */
[----:B------:R-:W-:Y:S05]  /*a4b0*/  @!P0 BRA `(.L_x_56302) ;  /* 0x0000000000148947 */ /* 0x000fea0003800000 */
[----:B------:R-:W-:-:S13]  /*a4c0*/  ISETP.NE.AND P0, PT, R0, 0x4, PT ;  /* 0x000000040000780c */ /* 0x000fda0003f05270 */
[----:B------:R-:W-:Y:S05]  /*a4d0*/  @P0 BRA `(.L_x_56300) ;  /* 0x0000000800d00947 */ /* 0x000fea0003800000 */
[----:B--2---:R-:W0:Y:S02]  /*a4e0*/  F2I.S64.TRUNC R24, R24 ;  /* 0x0000001800187311 */ /* 0x004e24000020d900 */
[----:B0-----:R-:W-:Y:S01]  /*a4f0*/  STG.E.64 desc[UR36][R2.64], R24 ;  /* 0x0000001802007986 */ /* 0x001fe2000c101b24 */
[----:B------:R-:W-:Y:S05]  /*a500*/  EXIT ;  /* 0x000000000000794d */ /* 0x000fea0003800000 */
.L_x_56302:
[----:B--2---:R-:W0:Y:S02]  /*a510*/  F2I.FTZ.TRUNC.NTZ R5, R24 ;  /* 0x0000001800057305 */ /* 0x004e24000021f100 */
[----:B0-----:R-:W-:Y:S01]  /*a520*/  STG.E desc[UR36][R2.64], R5 ;  /* 0x0000000502007986 */ /* 0x001fe2000c101924 */
[----:B------:R-:W-:Y:S05]  /*a530*/  EXIT ;  /* 0x000000000000794d */ /* 0x000fea0003800000 */
.L_x_56301:
[----:B--2---:R-:W0:Y:S02]  /*a540*/  F2I.FTZ.TRUNC.NTZ R5, R24 ;  /* 0x0000001800057305 */ /* 0x004e24000021f100 */
[----:B0-----:R-:W-:Y:S01]  /*a550*/  STG.E.U16 desc[UR36][R2.64], R5 ;  /* 0x0000000502007986 */ /* 0x001fe2000c101524 */
[----:B------:R-:W-:Y:S05]  /*a560*/  EXIT ;  /* 0x000000000000794d */ /* 0x000fea0003800000 */
.L_x_56297:
[----:B------:R-:W-:-:S13]  /*a570*/  ISETP.GT.AND P0, PT, R0, 0x6, PT ;  /* 0x000000060000780c */ /* 0x000fda0003f04270 */
[----:B------:R-:W-:Y:S05]  /*a580*/  @P0 BRA `(.L_x_56303) ;  /* 0x0000000000240947 */ /* 0x000fea0003800000 */
[----:B------:R-:W-:-:S13]  /*a590*/  ISETP.NE.AND P0, PT, R0, 0x5, PT ;  /* 0x000000050000780c */ /* 0x000fda0003f05270 */
[----:B------:R-:W-:Y:S05]  /*a5a0*/  @!P0 BRA `(.L_x_56304) ;  /* 0x0000000000108947 */ /* 0x000fea0003800000 */
[----:B------:R-:W-:-:S13]  /*a5b0*/  ISETP.NE.AND P0, PT, R0, 0x6, PT ;  /* 0x000000060000780c */ /* 0x000fda0003f05270 */
[----:B------:R-:W-:Y:S05]  /*a5c0*/  @P0 BRA `(.L_x_56300) ;  /* 0x0000000800940947 */ /* 0x000fea0003800000 */
[----:B--2---:R-:W-:Y:S01]  /*a5d0*/  STG.E desc[UR36][R2.64], R24 ;  /* 0x0000001802007986 */ /* 0x004fe2000c101924 */
[----:B------:R-:W-:Y:S05]  /*a5e0*/  EXIT ;  /* 0x000000000000794d */ /* 0x000fea0003800000 */
.L_x_56304:
[----:B--2---:R-:W-:-:S05]  /*a5f0*/  F2FP.F16.F32.PACK_AB R24, RZ, R24 ;  /* 0x00000018ff18723e */ /* 0x004fca00000000ff */
[----:B------:R-:W-:Y:S01]  /*a600*/  STG.E.U16 desc[UR36][R2.64], R24 ;  /* 0x0000001802007986 */ /* 0x000fe2000c101524 */
[----:B------:R-:W-:Y:S05]  /*a610*/  EXIT ;  /* 0x000000000000794d */ /* 0x000fea0003800000 */
.L_x_56303:
[----:B------:R-:W-:-:S13]  /*a620*/  ISETP.NE.AND P0, PT, R0, 0x7, PT ;  /* 0x000000070000780c */ /* 0x000fda0003f05270 */
[----:B------:R-:W-:Y:S05]  /*a630*/  @!P0 BRA `(.L_x_56305) ;  /* 0x00000000002c8947 */ /* 0x000fea0003800000 */
[----:B------:R-:W-:-:S13]  /*a640*/  ISETP.NE.AND P0, PT, R0, 0x8, PT ;  /* 0x000000080000780c */ /* 0x000fda0003f05270 */
[----:B------:R-:W-:Y:S05]  /*a650*/  @!P0 BRA `(.L_x_56306) ;  /* 0x0000000000148947 */ /* 0x000fea0003800000 */
[----:B------:R-:W-:-:S13]  /*a660*/  ISETP.NE.AND P0, PT, R0, 0x9, PT ;  /* 0x000000090000780c */ /* 0x000fda0003f05270 */
[----:B------:R-:W-:Y:S05]  /*a670*/  @P0 BRA `(.L_x_56300) ;  /* 0x0000000800680947 */ /* 0x000fea0003800000 */
[----:B------:R-:W-:-:S05]  /*a680*/  IMAD.MOV.U32 R25, RZ, RZ, RZ ;  /* 0x000000ffff197224 */ /* 0x000fca00078e00ff */
[----:B--2---:R-:W-:Y:S01]  /*a690*/  STG.E.64 desc[UR36][R2.64], R24 ;  /* 0x0000001802007986 */ /* 0x004fe2000c101b24 */
[----:B------:R-:W-:Y:S05]  /*a6a0*/  EXIT ;  /* 0x000000000000794d */ /* 0x000fea0003800000 */
.L_x_56306:
[----:B--2---:R-:W-:-:S04]  /*a6b0*/  F2FP.F16.F32.PACK_AB R5, RZ, R24 ;  /* 0x00000018ff05723e */ /* 0x004fc800000000ff */
[----:B------:R-:W-:-:S05]  /*a6c0*/  PRMT R5, R5, 0x5410, RZ ;  /* 0x0000541005057816 */ /* 0x000fca00000000ff */
[----:B------:R-:W-:Y:S01]  /*a6d0*/  STG.E desc[UR36][R2.64], R5 ;  /* 0x0000000502007986 */ /* 0x000fe2000c101924 */
[----:B------:R-:W-:Y:S05]  /*a6e0*/  EXIT ;  /* 0x000000000000794d */ /* 0x000fea0003800000 */
.L_x_56305:
[----:B--2---:R-:W-:-:S06]  /*a6f0*/  FMUL.FTZ R4, R24, 1 ;  /* 0x3f80000018047820 */ /* 0x004fcc0000410000 */
[----:B------:R-:W0:Y:S02]  /*a700*/  F2F.F64.F32 R4, R4 ;  /* 0x0000000400047310 */ /* 0x000e240000201800 */
[----:B0-----:R-:W-:Y:S01]  /*a710*/  STG.E.64 desc[UR36][R2.64], R4 ;  /* 0x0000000402007986 */ /* 0x001fe2000c101b24 */
[----:B------:R-:W-:Y:S05]  /*a720*/  EXIT ;  /* 0x000000000000794d */ /* 0x000fea0003800000 */
.L_x_56296:
        /* <DEDUP_REMOVED lines=8> */
[----:B--2---:R-:W-:-:S04]  /*a7b0*/  FSETP.NEU.FTZ.AND P0, PT, R24, RZ, PT ;  /* 0x000000ff1800720b */ /* 0x004fc80003f1d000 */
[----:B------:R-:W-:-:S05]  /*a7c0*/  SEL R5, RZ, 0x1, !P0 ;  /* 0x00000001ff057807 */ /* 0x000fca0004000000 */
[----:B------:R-:W-:Y:S01]  /*a7d0*/  STG.E.U8 desc[UR36][R2.64], R5 ;  /* 0x0000000502007986 */ /* 0x000fe2000c101124 */
[----:B------:R-:W-:Y:S05]  /*a7e0*/  EXIT ;  /* 0x000000000000794d */ /* 0x000fea0003800000 */
.L_x_56309:
[----:B--2---:R-:W-:Y:S01]  /*a7f0*/  FMUL.FTZ R4, R24, 1 ;  /* 0x3f80000018047820 */ /* 0x004fe20000410000 */
[----:B------:R-:W-:-:S05]  /*a800*/  CS2R R6, SRZ ;  /* 0x0000000000067805 */ /* 0x000fca000001ff00 */
[----:B------:R-:W0:Y:S02]  /*a810*/  F2F.F64.F32 R4, R4 ;  /* 0x0000000400047310 */ /* 0x000e240000201800 */
[----:B0-----:R-:W-:Y:S01]  /*a820*/  STG.E.128 desc[UR36][R2.64], R4 ;  /* 0x0000000402007986 */ /* 0x001fe2000c101d24 */
[----:B------:R-:W-:Y:S05]  /*a830*/  EXIT ;  /* 0x000000000000794d */ /* 0x000fea0003800000 */
.L_x_56308:
        /* <DEDUP_REMOVED lines=20> */
.L_x_56313:
[----:B------:R-:W-:Y:S05]  /*a980*/  BSYNC B0 ;  /* 0x0000000000007941 */ /* 0x000fea0003800000 */
.L_x_56312:
[----:B------:R-:W-:-:S05]  /*a990*/  LOP3.LUT R7, R0, R7, RZ, 0xfc, !PT ;  /* 0x0000000700077212 */ /* 0x000fca00078efcff */
[----:B------:R-:W-:Y:S01]  /*a9a0*/  STG.E.U8 desc[UR36][R2.64], R7 ;  /* 0x0000000702007986 */ /* 0x000fe2000c101124 */
[----:B------:R-:W-:Y:S05]  /*a9b0*/  EXIT ;  /* 0x000000000000794d */ /* 0x000fea0003800000 */
.L_x_56311:
        /* <DEDUP_REMOVED lines=12> */
.L_x_56315:
[----:B------:R-:W-:Y:S01]  /*aa80*/  IMAD.MOV.U32 R0, RZ, RZ, 0x7f ;  /* 0x0000007fff007424 */ /* 0x000fe200078e00ff */
[----:B------:R-:W-:-:S04]  /*aa90*/  ISETP.GT.U32.AND P0, PT, R4, 0x7f800000, PT ;  /* 0x7f8000000400780c */ /* 0x000fc80003f04070 */
[----:B------:R-:W-:-:S09]  /*aaa0*/  SEL R0, R0, 0x7c, P0 ;  /* 0x0000007c00007807 */ /* 0x000fd20000000000 */
.L_x_56316:
[----:B------:R-:W-:Y:S05]  /*aab0*/  BSYNC B0 ;  /* 0x0000000000007941 */ /* 0x000fea0003800000 */
.L_x_56314:
[----:B------:R-:W-:-:S04]  /*aac0*/  LOP3.LUT R24, R24, 0x80000000, RZ, 0xc0, !PT ;  /* 0x8000000018187812 */ /* 0x000fc800078ec0ff */
[----:B------:R-:W-:-:S04]  /*aad0*/  SHF.R.U32.HI R5, RZ, 0x18, R24 ;  /* 0x00000018ff057819 */ /* 0x000fc80000011618 */
[----:B------:R-:W-:-:S05]  /*aae0*/  LOP3.LUT R5, R0, R5, RZ, 0xfc, !PT ;  /* 0x0000000500057212 */ /* 0x000fca00078efcff */
[----:B------:R-:W-:Y:S01]  /*aaf0*/  STG.E.U8 desc[UR36][R2.64], R5 ;  /* 0x0000000502007986 */ /* 0x000fe2000c101124 */
[----:B------:R-:W-:Y:S05]  /*ab00*/  EXIT ;  /* 0x000000000000794d */ /* 0x000fea0003800000 */
.L_x_56310:
[----:B--2---:R-:W-:-:S05]  /*ab10*/  F2FP.BF16.F32.PACK_AB R24, RZ, R24 ;  /* 0x00000018ff18723e */ /* 0x004fca00000010ff */
[----:B------:R-:W-:Y:S01]  /*ab20*/  STG.E.U16 desc[UR36][R2.64], R24 ;  /* 0x0000001802007986 */ /* 0x000fe2000c101524 */
[----:B------:R-:W-:Y:S05]  /*ab30*/  EXIT ;  /* 0x000000000000794d */ /* 0x000fea0003800000 */
.L_x_56307:
        /* <DEDUP_REMOVED lines=9> */
[----:B0-----:R-:W-:Y:S01]  /*abd0*/  STG.E.U16 desc[UR36][R2.64], R5 ;  /* 0x0000000502007986 */ /* 0x001fe2000c101524 */
[----:B------:R-:W-:Y:S05]  /*abe0*/  EXIT ;  /* 0x000000000000794d */ /* 0x000fea0003800000 */
.L_x_56319:
        /* <DEDUP_REMOVED lines=16> */
.L_x_56322:
[----:B------:R-:W-:-:S04]  /*acf0*/  LOP3.LUT R24, R24, 0x80000000, RZ, 0xc0, !PT ;  /* 0x8000000018187812 */ /* 0x000fc800078ec0ff */
[----:B------:R-:W-:-:S04]  /*ad00*/  SHF.R.U32.HI R5, RZ, 0x18, R24 ;  /* 0x00000018ff057819 */ /* 0x000fc80000011618 */
[----:B------:R-:W-:-:S04]  /*ad10*/  LOP3.LUT R4, R4, R5, RZ, 0xfc, !PT ;  /* 0x0000000504047212 */ /* 0x000fc800078efcff */
[----:B------:R-:W-:-:S07]  /*ad20*/  PRMT R0, R4, 0x7610, R0 ;  /* 0x0000761004007816 */ /* 0x000fce0000000000 */
.L_x_56321:
[----:B------:R-:W-:Y:S05]  /*ad30*/  BSYNC B0 ;  /* 0x0000000000007941 */ /* 0x000fea0003800000 */
.L_x_56320:
[----:B------:R-:W-:Y:S01]  /*ad40*/  STG.E.U8 desc[UR36][R2.64], R0 ;  /* 0x0000000002007986 */ /* 0x000fe2000c101124 */
[----:B------:R-:W-:Y:S05]  /*ad50*/  EXIT ;  /* 0x000000000000794d */ /* 0x000fea0003800000 */
.L_x_56318:
        /* <DEDUP_REMOVED lines=16> */
.L_x_56325:
[----:B------:R-:W-:-:S04]  /*ae60*/  LOP3.LUT R24, R24, 0x80000000, RZ, 0xc0, !PT ;  /* 0x8000000018187812 */ /* 0x000fc800078ec0ff */
[----:B------:R-:W-:-:S04]  /*ae70*/  SHF.R.U32.HI R5, RZ, 0x18, R24 ;  /* 0x00000018ff057819 */ /* 0x000fc80000011618 */
[----:B------:R-:W-:-:S04]  /*ae80*/  LOP3.LUT R4, R4, R5, RZ, 0xfc, !PT ;  /* 0x0000000504047212 */ /* 0x000fc800078efcff */
[----:B------:R-:W-:-:S07]  /*ae90*/  PRMT R0, R4, 0x7610, R0 ;  /* 0x0000761004007816 */ /* 0x000fce0000000000 */
.L_x_56324:
[----:B------:R-:W-:Y:S05]  /*aea0*/  BSYNC B0 ;  /* 0x0000000000007941 */ /* 0x000fea0003800000 */
.L_x_56323:
[----:B------:R-:W-:Y:S01]  /*aeb0*/  STG.E.U8 desc[UR36][R2.64], R0 ;  /* 0x0000000002007986 */ /* 0x000fe2000c101124 */
[----:B------:R-:W-:Y:S05]  /*aec0*/  EXIT ;  /* 0x000000000000794d */ /* 0x000fea0003800000 */
.L_x_56317:
        /* <DEDUP_REMOVED lines=21> */
.L_x_56300:
        /* <DEDUP_REMOVED lines=15> */
[----:B-12---:R-:W-:Y:S05]  /*b110*/  CALL.ABS.NOINC R2 ;  /* 0x0000000002007343 */ /* 0x006fea0003c00000 */
.L_x_56328:
[----:B------:R-:W-:Y:S05]  /*b120*/  EXIT ;  /* 0x000000000000794d */ /* 0x000fea0003800000 */
.L_x_56327:
[----:B--2---:R-:W0:Y:S02]  /*b130*/  F2I.U64.TRUNC R24, R24 ;  /* 0x0000001800187311 */ /* 0x004e24000020d800 */
[----:B0-----:R-:W-:Y:S01]  /*b140*/  STG.E.64 desc[UR36][R2.64], R24 ;  /* 0x0000001802007986 */ /* 0x001fe2000c101b24 */
[----:B------:R-:W-:Y:S05]  /*b150*/  EXIT ;  /* 0x000000000000794d */ /* 0x000fea0003800000 */
.L_x_56326:
[----:B--2---:R-:W0:Y:S02]  /*b160*/  F2I.FTZ.U32.TRUNC.NTZ R5, R24 ;  /* 0x0000001800057305 */ /* 0x004e24000021f000 */
[----:B0-----:R-:W-:Y:S01]  /*b170*/  STG.E desc[UR36][R2.64], R5 ;  /* 0x0000000502007986 */ /* 0x001fe2000c101924 */
[----:B------:R-:W-:Y:S05]  /*b180*/  EXIT ;  /* 0x000000000000794d */ /* 0x000fea0003800000 */
.L_x_56329:
        /* <DEDUP_REMOVED lines=15> */
.L_x_71905:


//--------------------- .text._ZN2at6native18elementwise_kernelILi128ELi2EZNS0_22gpu_kernel_impl_nocastIZZZNS0_50_GLOBAL__N__2680c7bb_12_PowKernel_cu_7dd49032_316824pow_tensor_tensor_kernelERNS_18TensorIteratorBaseEENKUlvE_clEvENKUlvE5_clEvEUlffE_EEvS5_RKT_EUliE_EEviT1_ --------------------------
	.section	.text._ZN2at6native18elementwise_kernelILi128ELi2EZNS0_22gpu_kernel_impl_nocastIZZZNS0_50_GLOBAL__N__2680c7bb_12_PowKernel_cu_7dd49032_316824pow_tensor_tensor_kernelERNS_18TensorIteratorBaseEENKUlvE_clEvENKUlvE5_clEvEUlffE_EEvS5_RKT_EUliE_EEviT1_,"ax",@progbits
	.align	128
        .global         _ZN2at6native18elementwise_kernelILi128ELi2EZNS0_22gpu_kernel_impl_nocastIZZZNS0_50_GLOBAL__N__2680c7bb_12_PowKernel_cu_7dd49032_316824pow_tensor_tensor_kernelERNS_18TensorIteratorBaseEENKUlvE_clEvENKUlvE5_clEvEUlffE_EEvS5_RKT_EUliE_EEviT1_
        .type           _ZN2at6native18elementwise_kernelILi128ELi2EZNS0_22gpu_kernel_impl_nocastIZZZNS0_50_GLOBAL__N__2680c7bb_12_PowKernel_cu_7dd49032_316824pow_tensor_tensor_kernelERNS_18TensorIteratorBaseEENKUlvE_clEvENKUlvE5_clEvEUlffE_EEvS5_RKT_EUliE_EEviT1_,@function
        .size           _ZN2at6native18elementwise_kernelILi128ELi2EZNS0_22gpu_kernel_impl_nocastIZZZNS0_50_GLOBAL__N__2680c7bb_12_PowKernel_cu_7dd49032_316824pow_tensor_tensor_kernelERNS_18TensorIteratorBaseEENKUlvE_clEvENKUlvE5_clEvEUlffE_EEvS5_RKT_EUliE_EEviT1_,(.L_x_71906 - _ZN2at6native18elementwise_kernelILi128ELi2EZNS0_22gpu_kernel_impl_nocastIZZZNS0_50_GLOBAL__N__2680c7bb_12_PowKernel_cu_7dd49032_316824pow_tensor_tensor_kernelERNS_18TensorIteratorBaseEENKUlvE_clEvENKUlvE5_clEvEUlffE_EEvS5_RKT_EUliE_EEviT1_)
        .other          _ZN2at6native18elementwise_kernelILi128ELi2EZNS0_22gpu_kernel_impl_nocastIZZZNS0_50_GLOBAL__N__2680c7bb_12_PowKernel_cu_7dd49032_316824pow_tensor_tensor_kernelERNS_18TensorIteratorBaseEENKUlvE_clEvENKUlvE5_clEvEUlffE_EEvS5_RKT_EUliE_EEviT1_,@"STO_CUDA_ENTRY STV_DEFAULT"
_ZN2at6native18elementwise_kernelILi128ELi2EZNS0_22gpu_kernel_impl_nocastIZZZNS0_50_GLOBAL__N__2680c7bb_12_PowKernel_cu_7dd49032_316824pow_tensor_tensor_kernelERNS_18TensorIteratorBaseEENKUlvE_clEvENKUlvE5_clEvEUlffE_EEvS5_RKT_EUliE_EEviT1_:
.text._ZN2at6native18elementwise_kernelILi128ELi2EZNS0_22gpu_kernel_impl_nocastIZZZNS0_50_GLOBAL__N__2680c7bb_12_PowKernel_cu_7dd49032_316824pow_tensor_tensor_kernelERNS_18TensorIteratorBaseEENKUlvE_clEvENKUlvE5_clEvEUlffE_EEvS5_RKT_EUliE_EEviT1_:
        /* <DEDUP_REMOVED lines=11> */
[----:B------:R-:W-:Y:S01]  /*00b0*/  HFMA2.MMA R4, -RZ, RZ, 0, 0 ;  /* 0x00000000ff047435 */ /* 0x000fe200000001ff */
[----:B------:R-:W-:Y:S02]  /*00c0*/  CS2R R2, SRZ ;  /* 0x0000000000027805 */ /* 0x000fe4000001ff00 */
        /* <DEDUP_REMOVED lines=350> */
.L_x_56332:
[----:B------:R-:W-:Y:S02]  /*16b0*/  ULDC.64 UR8, c[0x0][0x480] ;  /* 0x0001200000087ab9 */ /* 0x000fe40000000a00 */
[----:B------:R-:W-:-:S04]  /*16c0*/  IADD3 R4, P0, R4, UR8, RZ ;  /* 0x0000000804047c10 */ /* 0x000fc8000ff1e0ff */
[----:B------:R-:W-:Y:S01]  /*16d0*/  IADD3.X R5, RZ, UR9, RZ, P0, !PT ;  /* 0x00000009ff057c10 */ /* 0x000fe200087fe4ff */
[----:B------:R-:W-:-:S04]  /*16e0*/  ULDC.64 UR8, c[0x0][0x488] ;  /* 0x0001220000087ab9 */ /* 0x000fc80000000a00 */
[----:B------:R-:W2:Y:S01]  /*16f0*/  LDG.E R4, desc[UR4][R4.64] ;  /* 0x0000000404047981 */ /* 0x000ea2000c1e1900 */
[----:B------:R-:W-:-:S04]  /*1700*/  IADD3 R6, P0, R2, UR8, RZ ;  /* 0x0000000802067c10 */ /* 0x000fc8000ff1e0ff */
[----:B------:R-:W-:Y:S01]  /*1710*/  IADD3.X R7, RZ, UR9, RZ, P0, !PT ;  /* 0x00000009ff077c10 */ /* 0x000fe200087fe4ff */
[----:B------:R-:W-:-:S05]  /*1720*/  ULDC.64 UR8, c[0x0][0x478] ;  /* 0x00011e0000087ab9 */ /* 0x000fca0000000a00 */
[----:B------:R-:W3:Y:S01]  /*1730*/  LDG.E R7, desc[UR4][R6.64] ;  /* 0x0000000406077981 */ /* 0x000ee2000c1e1900 */
[----:B------:R-:W-:Y:S01]  /*1740*/  IADD3 R9, R0, 0x80, RZ ;  /* 0x0000008000097810 */ /* 0x000fe20007ffe0ff */
[----:B--2---:R-:W3:Y:S02]  /*1750*/  MUFU.LG2 R2, R4 ;  /* 0x0000000400027308 */ /* 0x004ee40000000c00 */
[----:B---3--:R-:W-:Y:S01]  /*1760*/  FMUL.FTZ R8, R2, R7 ;  /* 0x0000000702087220 */ /* 0x008fe20000410000 */
[----:B------:R-:W-:-:S05]  /*1770*/  IADD3 R2, P0, R3, UR8, RZ ;  /* 0x0000000803027c10 */ /* 0x000fca000ff1e0ff */
[----:B------:R-:W0:Y:S01]  /*1780*/  MUFU.EX2 R11, R8 ;  /* 0x00000008000b7308 */ /* 0x000e220000000800 */
[----:B------:R-:W-:-:S05]  /*1790*/  IADD3.X R3, RZ, UR9, RZ, P0, !PT ;  /* 0x00000009ff037c10 */ /* 0x000fca00087fe4ff */
[----:B0-----:R0:W-:Y:S02]  /*17a0*/  STG.E desc[UR4][R2.64], R11 ;  /* 0x0000000b02007986 */ /* 0x0011e4000c101904 */
.L_x_56331:
[----:B------:R-:W-:Y:S05]  /*17b0*/  BSYNC B0 ;  /* 0x0000000000007941 */ /* 0x000fea0003800000 */
.L_x_56330:
[----:B------:R-:W-:-:S13]  /*17c0*/  ISETP.GE.AND P0, PT, R9, UR6, PT ;  /* 0x0000000609007c0c */ /* 0x000fda000bf06270 */
[----:B------:R-:W-:Y:S05]  /*17d0*/  @P0 EXIT ;  /* 0x000000000000094d */ /* 0x000fea0003800000 */
[----:B------:R-:W1:Y:S01]  /*17e0*/  LDC R8, c[0x0][0x218] ;  /* 0x00008600ff087b82 */ /* 0x000e620000000800 */
[----:B------:R-:W-:Y:S01]  /*17f0*/  HFMA2.MMA R0, -RZ, RZ, 0, 0 ;  /* 0x00000000ff007435 */ /* 0x000fe200000001ff */
        /* <DEDUP_REMOVED lines=334> */
[----:B------:R-:W-:-:S03]  /*2ce0*/  @P0 MOV R8, RZ ;  /* 0x000000ff00080202 */ /* 0x000fc60000000f00 */
[----:B------:R-:W1:Y:S08]  /*2cf0*/  @P0 LDC R13, c[0x0][0x33c] ;  /* 0x0000cf00ff0d0b82 */ /* 0x000e700000000800 */
[----:B------:R-:W2:Y:S08]  /*2d00*/  @P0 LDC.64 R6, c[0x0][0x468] ;  /* 0x00011a00ff060b82 */ /* 0x000eb00000000a00 */
[----:B------:R-:W3:Y:S01]  /*2d10*/  @P0 LDC R12, c[0x0][0x470] ;  /* 0x00011c00ff0c0b82 */ /* 0x000ee20000000800 */
[----:B0-----:R-:W-:-:S05]  /*2d20*/  @P0 IMAD.HI.U32 R4, R9, R10, R8 ;  /* 0x0000000a09040227 */ /* 0x001fca00078e0008 */
[----:B------:R-:W-:Y:S02]  /*2d30*/  @P0 SHF.R.U32.HI R4, RZ, R11, R4 ;  /* 0x0000000bff040219 */ /* 0x000fe40000011604 */
[----:B------:R-:W-:Y:S02]  /*2d40*/  IADD3 R11, -R9, RZ, RZ ;  /* 0x000000ff090b7210 */ /* 0x000fe40007ffe1ff */
[----:B------:R-:W-:-:S03]  /*2d50*/  @P0 IADD3 R8, -R4, RZ, RZ ;  /* 0x000000ff04080210 */ /* 0x000fc60007ffe1ff */
[----:B------:R-:W-:Y:S01]  /*2d60*/  IMAD R5, R11, UR8, R5 ;  /* 0x000000080b057c24 */ /* 0x000fe2000f8e0205 */
[----:B------:R-:W-:Y:S01]  /*2d70*/  ULDC.64 UR8, c[0x0][0x460] ;  /* 0x0001180000087ab9 */ /* 0x000fe20000000a00 */
[----:B-1----:R-:W-:Y:S02]  /*2d80*/  @P0 IMAD R9, R13, R8, R9 ;  /* 0x000000080d090224 */ /* 0x002fe400078e0209 */
[C---:B------:R-:W-:Y:S02]  /*2d90*/  IMAD R3, R5.reuse, UR6, R3 ;  /* 0x0000000605037c24 */ /* 0x040fe4000f8e0203 */
[C---:B------:R-:W-:Y:S02]  /*2da0*/  IMAD R2, R5.reuse, UR8, R2 ;  /* 0x0000000805027c24 */ /* 0x040fe4000f8e0202 */
[----:B------:R-:W-:Y:S02]  /*2db0*/  IMAD R0, R5, UR9, R0 ;  /* 0x0000000905007c24 */ /* 0x000fe4000f8e0200 */
[----:B--2---:R-:W-:-:S02]  /*2dc0*/  @P0 IMAD R3, R9, R6, R3 ;  /* 0x0000000609030224 */ /* 0x004fc400078e0203 */
[C---:B------:R-:W-:Y:S02]  /*2dd0*/  @P0 IMAD R2, R9.reuse, R7, R2 ;  /* 0x0000000709020224 */ /* 0x040fe400078e0202 */
[----:B---3--:R-:W-:-:S07]  /*2de0*/  @P0 IMAD R0, R9, R12, R0 ;  /* 0x0000000c09000224 */ /* 0x008fce00078e0200 */
.L_x_56333:
        /* <DEDUP_REMOVED lines=9> */
[----:B------:R-:W-:-:S04]  /*2e80*/  IADD3 R2, P0, R3, UR6, RZ ;  /* 0x0000000603027c10 */ /* 0x000fc8000ff1e0ff */
[----:B------:R-:W-:Y:S01]  /*2e90*/  IADD3.X R3, RZ, UR7, RZ, P0, !PT ;  /* 0x00000007ff037c10 */ /* 0x000fe200087fe4ff */
[----:B--2---:R-:W3:Y:S02]  /*2ea0*/  MUFU.LG2 R0, R4 ;  /* 0x0000000400007308 */ /* 0x004ee40000000c00 */
[----:B---3--:R-:W-:-:S06]  /*2eb0*/  FMUL.FTZ R0, R0, R7 ;  /* 0x0000000700007220 */ /* 0x008fcc0000410000 */
[----:B------:R-:W0:Y:S02]  /*2ec0*/  MUFU.EX2 R9, R0 ;  /* 0x0000000000097308 */ /* 0x000e240000000800 */
[----:B0-----:R-:W-:Y:S01]  /*2ed0*/  STG.E desc[UR4][R2.64], R9 ;  /* 0x0000000902007986 */ /* 0x001fe2000c101904 */
[----:B------:R-:W-:Y:S05]  /*2ee0*/  EXIT ;  /* 0x000000000000794d */ /* 0x000fea0003800000 */
.L_x_56334:
        /* <DEDUP_REMOVED lines=9> */
.L_x_71906:


//--------------------- .text._ZN2at6native27unrolled_elementwise_kernelIZZZNS0_50_GLOBAL__N__2680c7bb_12_PowKernel_cu_7dd49032_316824pow_tensor_tensor_kernelERNS_18TensorIteratorBaseEENKUlvE_clEvENKUlvE5_clEvEUlffE_St5arrayIPcLm3EELi4E23TrivialOffsetCalculatorILi2EjESB_ILi1EjENS0_6memory15LoadWithoutCastENSE_16StoreWithoutCastEEEviT_T0_T2_T3_T4_T5_ --------------------------
	.section	.text._ZN2at6native27unrolled_elementwise_kernelIZZZNS0_50_GLOBAL__N__2680c7bb_12_PowKernel_cu_7dd49032_316824pow_tensor_tensor_kernelERNS_18TensorIteratorBaseEENKUlvE_clEvENKUlvE5_clEvEUlffE_St5arrayIPcLm3EELi4E23TrivialOffsetCalculatorILi2EjESB_ILi1EjENS0_6memory15LoadWithoutCastENSE_16StoreWithoutCastEEEviT_T0_T2_T3_T4_T5_,"ax",@progbits
	.align	128
        .global         _ZN2at6native27unrolled_elementwise_kernelIZZZNS0_50_GLOBAL__N__2680c7bb_12_PowKernel_cu_7dd49032_316824pow_tensor_tensor_kernelERNS_18TensorIteratorBaseEENKUlvE_clEvENKUlvE5_clEvEUlffE_St5arrayIPcLm3EELi4E23TrivialOffsetCalculatorILi2EjESB_ILi1EjENS0_6memory15LoadWithoutCastENSE_16StoreWithoutCastEEEviT_T0_T2_T3_T4_T5_
        .type           _ZN2at6native27unrolled_elementwise_kernelIZZZNS0_50_GLOBAL__N__2680c7bb_12_PowKernel_cu_7dd49032_316824pow_tensor_tensor_kernelERNS_18TensorIteratorBaseEENKUlvE_clEvENKUlvE5_clEvEUlffE_St5arrayIPcLm3EELi4E23TrivialOffsetCalculatorILi2EjESB_ILi1EjENS0_6memory15LoadWithoutCastENSE_16StoreWithoutCastEEEviT_T0_T2_T3_T4_T5_,@function
        .size           _ZN2at6native27unrolled_elementwise_kernelIZZZNS0_50_GLOBAL__N__2680c7bb_12_PowKernel_cu_7dd49032_316824pow_tensor_tensor_kernelERNS_18TensorIteratorBaseEENKUlvE_clEvENKUlvE5_clEvEUlffE_St5arrayIPcLm3EELi4E23TrivialOffsetCalculatorILi2EjESB_ILi1EjENS0_6memory15LoadWithoutCastENSE_16StoreWithoutCastEEEviT_T0_T2_T3_T4_T5_,(.L_x_71907 - _ZN2at6native27unrolled_elementwise_kernelIZZZNS0_50_GLOBAL__N__2680c7bb_12_PowKernel_cu_7dd49032_316824pow_tensor_tensor_kernelERNS_18TensorIteratorBaseEENKUlvE_clEvENKUlvE5_clEvEUlffE_St5arrayIPcLm3EELi4E23TrivialOffsetCalculatorILi2EjESB_ILi1EjENS0_6memory15LoadWithoutCastENSE_16StoreWithoutCastEEEviT_T0_T2_T3_T4_T5_)
        .other          _ZN2at6native27unrolled_elementwise_kernelIZZZNS0_50_GLOBAL__N__2680c7bb_12_PowKernel_cu_7dd49032_316824pow_tensor_tensor_kernelERNS_18TensorIteratorBaseEENKUlvE_clEvENKUlvE5_clEvEUlffE_St5arrayIPcLm3EELi4E23TrivialOffsetCalculatorILi2EjESB_ILi1EjENS0_6memory15LoadWithoutCastENSE_16StoreWithoutCastEEEviT_T0_T2_T3_T4_T5_,@"STO_CUDA_ENTRY STV_DEFAULT"
_ZN2at6native27unrolled_elementwise_kernelIZZZNS0_50_GLOBAL__N__2680c7bb_12_PowKernel_cu_7dd49032_316824pow_tensor_tensor_kernelERNS_18TensorIteratorBaseEENKUlvE_clEvENKUlvE5_clEvEUlffE_St5arrayIPcLm3EELi4E23TrivialOffsetCalculatorILi2EjESB_ILi1EjENS0_6memory15LoadWithoutCastENSE_16StoreWithoutCastEEEviT_T0_T2_T3_T4_T5_:
.text._ZN2at6native27unrolled_elementwise_kernelIZZZNS0_50_GLOBAL__N__2680c7bb_12_PowKernel_cu_7dd49032_316824pow_tensor_tensor_kernelERNS_18TensorIteratorBaseEENKUlvE_clEvENKUlvE5_clEvEUlffE_St5arrayIPcLm3EELi4E23TrivialOffsetCalculatorILi2EjESB_ILi1EjENS0_6memory15LoadWithoutCastENSE_16StoreWithoutCastEEEviT_T0_T2_T3_T4_T5_:
        /* <DEDUP_REMOVED lines=19> */
[----:B------:R-:W-:-:S03]  /*0130*/  MOV R20, RZ ;  /* 0x000000ff00147202 */ /* 0x000fc60000000f00 */
[----:B------:R-:W0:Y:S01]  /*0140*/  @!P1 LDC.64 R2, c[0x0][0x230] ;  /* 0x00008c00ff029b82 */ /* 0x000e220000000a00 */
[----:B------:R3:W4:Y:S07]  /*0150*/  @!P0 LDG.E R16, desc[UR4][R24.64] ;  /* 0x0000000418108981 */ /* 0x00072e000c1e1900 */
[----:B------:R-:W0:Y:S01]  /*0160*/  @!P3 LDC.64 R8, c[0x0][0x228] ;  /* 0x00008a00ff08bb82 */ /* 0x000e220000000a00 */
[----:B-1----:R-:W-:Y:S01]  /*0170*/  @!P0 IMAD.WIDE.U32 R6, R27, 0x4, R6 ;  /* 0x000000041b068825 */ /* 0x002fe200078e0006 */
[----:B---3--:R-:W-:-:S06]  /*0180*/  CS2R R24, SRZ ;  /* 0x0000000000187805 */ /* 0x008fcc000001ff00 */
[----:B------:R-:W1:Y:S01]  /*0190*/  @!P3 LDC.64 R4, c[0x0][0x230] ;  /* 0x00008c00ff04bb82 */ /* 0x000e620000000a00 */
[----:B------:R-:W-:Y:S01]  /*01a0*/  @!P3 IMAD R21, R0, 0x200, R17 ;  /* 0x000002000015b824 */ /* 0x000fe200078e0211 */
[----:B------:R-:W3:Y:S01]  /*01b0*/  @!P0 LDG.E R24, desc[UR4][R6.64] ;  /* 0x0000000406188981 */ /* 0x000ee2000c1e1900 */
[----:B------:R-:W-:Y:S01]  /*01c0*/  HFMA2.MMA R18, -RZ, RZ, 0, 0 ;  /* 0x00000000ff127435 */ /* 0x000fe200000001ff */
[----:B--2---:R-:W-:-:S09]  /*01d0*/  @!P1 IMAD.WIDE.U32 R10, R23, 0x4, R10 ;  /* 0x00000004170a9825 */ /* 0x004fd200078e000a */
[----:B------:R1:W2:Y:S01]  /*01e0*/  @!P1 LDG.E R18, desc[UR4][R10.64] ;  /* 0x000000040a129981 */ /* 0x0002a2000c1e1900 */
[----:B0-----:R-:W-:-:S05]  /*01f0*/  @!P3 IMAD.WIDE.U32 R8, R21, 0x4, R8 ;  /* 0x000000041508b825 */ /* 0x001fca00078e0008 */
[----:B------:R-:W2:Y:S01]  /*0200*/  @!P3 LDG.E R20, desc[UR4][R8.64] ;  /* 0x000000040814b981 */ /* 0x000ea2000c1e1900 */
[----:B-1----:R-:W-:-:S04]  /*0210*/  @!P3 IMAD.WIDE.U32 R10, R21, 0x4, R4 ;  /* 0x00000004150ab825 */ /* 0x002fc800078e0004 */
[----:B------:R-:W-:-:S06]  /*0220*/  IMAD.MOV.U32 R21, RZ, RZ, RZ ;  /* 0x000000ffff157224 */ /* 0x000fcc00078e00ff */
[----:B------:R-:W2:Y:S01]  /*0230*/  @!P3 LDG.E R21, desc[UR4][R10.64] ;  /* 0x000000040a15b981 */ /* 0x000ea2000c1e1900 */
[----:B------:R-:W-:-:S05]  /*0240*/  @!P1 IMAD.WIDE.U32 R2, R23, 0x4, R2 ;  /* 0x0000000417029825 */ /* 0x000fca00078e0002 */
[----:B------:R0:W2:Y:S01]  /*0250*/  @!P1 LDG.E R25, desc[UR4][R2.64] ;  /* 0x0000000402199981 */ /* 0x0000a2000c1e1900 */
[----:B------:R-:W-:-:S04]  /*0260*/  @!P3 IADD3 R17, R17, 0x80, RZ ;  /* 0x000000801111b810 */ /* 0x000fc80007ffe0ff */
[----:B------:R-:W-:Y:S02]  /*0270*/  ISETP.GE.AND P2, PT, R17, R12, PT ;  /* 0x0000000c1100720c */ /* 0x000fe40003f46270 */
[----:B------:R-:W-:-:S11]  /*0280*/  MOV R7, R19 ;  /* 0x0000001300077202 */ /* 0x000fd60000000f00 */
[----:B------:R-:W1:Y:S08]  /*0290*/  @!P2 LDC.64 R22, c[0x0][0x228] ;  /* 0x00008a00ff16ab82 */ /* 0x000e700000000a00 */
[----:B------:R-:W1:Y:S01]  /*02a0*/  @!P2 LDC.64 R4, c[0x0][0x230] ;  /* 0x00008c00ff04ab82 */ /* 0x000e620000000a00 */
[----:B0-----:R-:W-:Y:S01]  /*02b0*/  VIADD R3, R7, 0x100 ;  /* 0x0000010007037836 */ /* 0x001fe20000000000 */
[----:B------:R-:W-:-:S04]  /*02c0*/  @!P2 LEA R17, R0, R17, 0x9 ;  /* 0x000000110011a211 */ /* 0x000fc800078e48ff */
[----:B------:R-:W-:Y:S02]  /*02d0*/  ISETP.GE.AND P1, PT, R3, R12, PT ;  /* 0x0000000c0300720c */ /* 0x000fe40003f26270 */
[----:B------:R-:W0:Y:S01]  /*02e0*/  @!P0 LDC.64 R2, c[0x0][0x220] ;  /* 0x00008800ff028b82 */ /* 0x000e220000000a00 */
[----:B------:R-:W-:Y:S01]  /*02f0*/  HFMA2.MMA R8, -RZ, RZ, 0, 0 ;  /* 0x00000000ff087435 */ /* 0x000fe200000001ff */
[----:B------:R-:W-:Y:S02]  /*0300*/  IMAD.MOV.U32 R6, RZ, RZ, RZ ;  /* 0x000000ffff067224 */ /* 0x000fe400078e00ff */
[----:B-1----:R-:W-:-:S07]  /*0310*/  @!P2 IMAD.WIDE.U32 R22, R17, 0x4, R22 ;  /* 0x000000041116a825 */ /* 0x002fce00078e0016 */
[----:B------:R-:W5:Y:S01]  /*0320*/  @!P2 LDG.E R8, desc[UR4][R22.64] ;  /* 0x000000041608a981 */ /* 0x000f62000c1e1900 */
[----:B------:R-:W-:Y:S01]  /*0330*/  @!P2 IMAD.WIDE.U32 R4, R17, 0x4, R4 ;  /* 0x000000041104a825 */ /* 0x000fe200078e0004 */
[----:B------:R-:W-:-:S04]  /*0340*/  IADD3 R17, R7, 0x80, RZ ;  /* 0x0000008007117810 */ /* 0x000fc80007ffe0ff */
[----:B------:R1:W5:Y:S01]  /*0350*/  @!P2 LDG.E R6, desc[UR4][R4.64] ;  /* 0x000000040406a981 */ /* 0x000362000c1e1900 */
[----:B------:R-:W-:Y:S01]  /*0360*/  ISETP.GE.AND P2, PT, R17, R12, PT ;  /* 0x0000000c1100720c */ /* 0x000fe20003f46270 */
[----:B------:R-:W-:-:S04]  /*0370*/  @!P0 IMAD R11, R0, 0x200, R19 ;  /* 0x00000200000b8824 */ /* 0x000fc800078e0213 */
[----:B0-----:R-:W-:Y:S01]  /*0380*/  @!P0 IMAD.WIDE.U32 R2, R11, 0x4, R2 ;  /* 0x000000040b028825 */ /* 0x001fe200078e0002 */
[----:B-1----:R-:W-:Y:S02]  /*0390*/  IADD3 R5, R7, 0x180, RZ ;  /* 0x0000018007057810 */ /* 0x002fe40007ffe0ff */
[----:B------:R-:W-:-:S04]  /*03a0*/  @!P0 MOV R7, R17 ;  /* 0x0000001100078202 */ /* 0x000fc80000000f00 */
[----:B------:R-:W-:Y:S01]  /*03b0*/  ISETP.GE.AND P3, PT, R7, R12, PT ;  /* 0x0000000c0700720c */ /* 0x000fe20003f66270 */
[----:B------:R-:W-:Y:S01]  /*03c0*/  BSSY B0, `(.L_x_56335) ;  /* 0x0000017000007945 */ /* 0x000fe20003800000 */
[----:B----4-:R-:W3:Y:S02]  /*03d0*/  @!P0 MUFU.LG2 R9, R16 ;  /* 0x0000001000098308 */ /* 0x010ee40000000c00 */
[----:B---3--:R-:W-:-:S06]  /*03e0*/  @!P0 FMUL.FTZ R9, R9, R24 ;  /* 0x0000001809098220 */ /* 0x008fcc0000410000 */
[----:B------:R-:W0:Y:S08]  /*03f0*/  @!P0 MUFU.EX2 R15, R9 ;  /* 0x00000009000f8308 */ /* 0x000e300000000800 */
[----:B--2---:R-:W1:Y:S01]  /*0400*/  @!P1 MUFU.LG2 R20, R20 ;  /* 0x0000001400149308 */ /* 0x004e620000000c00 */
[----:B0-----:R0:W-:Y:S07]  /*0410*/  @!P0 STG.E desc[UR4][R2.64], R15 ;  /* 0x0000000f02008986 */ /* 0x0011ee000c101904 */
[----:B------:R-:W2:Y:S01]  /*0420*/  @!P2 MUFU.LG2 R18, R18 ;  /* 0x000000120012a308 */ /* 0x000ea20000000c00 */
[----:B-1----:R-:W-:-:S07]  /*0430*/  @!P1 FMUL.FTZ R21, R20, R21 ;  /* 0x0000001514159220 */ /* 0x002fce0000410000 */
[----:B------:R0:W1:Y:S01]  /*0440*/  @!P1 MUFU.EX2 R14, R21 ;  /* 0x00000015000e9308 */ /* 0x0000620000000800 */
[----:B--2---:R-:W-:-:S07]  /*0450*/  @!P2 FMUL.FTZ R25, R18, R25 ;  /* 0x000000191219a220 */ /* 0x004fce0000410000 */
[----:B------:R0:W2:Y:S01]  /*0460*/  @!P2 MUFU.EX2 R13, R25 ;  /* 0x00000019000da308 */ /* 0x0000a20000000800 */
[----:B------:R-:W-:Y:S01]  /*0470*/  ISETP.GE.AND P2, PT, R5, R12, PT ;  /* 0x0000000c0500720c */ /* 0x000fe20003f46270 */
[----:B------:R-:W-:-:S12]  /*0480*/  @P3 BRA `(.L_x_56336) ;  /* 0x0000000000283947 */ /* 0x000fd80003800000 */
[----:B------:R-:W3:Y:S01]  /*0490*/  LDC.64 R4, c[0x0][0x220] ;  /* 0x00008800ff047b82 */ /* 0x000ee20000000a00 */
[----:B0-----:R-:W-:Y:S02]  /*04a0*/  LEA R3, R0, R7, 0x9 ;  /* 0x0000000700037211 */ /* 0x001fe400078e48ff */
[----:B------:R-:W-:-:S04]  /*04b0*/  IADD3 R7, R7, 0x80, RZ ;  /* 0x0000008007077810 */ /* 0x000fc80007ffe0ff */
[----:B------:R-:W-:-:S13]  /*04c0*/  ISETP.GE.AND P0, PT, R7, R12, PT ;  /* 0x0000000c0700720c */ /* 0x000fda0003f06270 */
[----:B------:R-:W-:Y:S01]  /*04d0*/  @!P0 IMAD R9, R0, 0x200, R7 ;  /* 0x0000020000098824 */ /* 0x000fe200078e0207 */
[----:B------:R-:W-:Y:S01]  /*04e0*/  @!P0 IADD3 R7, R7, 0x80, RZ ;  /* 0x0000008007078810 */ /* 0x000fe20007ffe0ff */
[----:B---3--:R-:W-:-:S04]  /*04f0*/  IMAD.WIDE.U32 R2, R3, 0x4, R4 ;  /* 0x0000000403027825 */ /* 0x008fc800078e0004 */
[----:B------:R-:W-:Y:S01]  /*0500*/  @!P0 IMAD.WIDE.U32 R4, R9, 0x4, R4 ;  /* 0x0000000409048825 */ /* 0x000fe200078e0004 */
[----:B--2---:R3:W-:Y:S04]  /*0510*/  STG.E desc[UR4][R2.64], R13 ;  /* 0x0000000d02007986 */ /* 0x0047e8000c101904 */
[----:B-1----:R3:W-:Y:S02]  /*0520*/  @!P0 STG.E desc[UR4][R4.64], R14 ;  /* 0x0000000e04008986 */ /* 0x0027e4000c101904 */
.L_x_56336:
[----:B------:R-:W-:Y:S05]  /*0530*/  BSYNC B0 ;  /* 0x0000000000007941 */ /* 0x000fea0003800000 */
.L_x_56335:
[----:B------:R-:W-:Y:S01]  /*0540*/  ISETP.GE.AND P0, PT, R7, R12, PT ;  /* 0x0000000c0700720c */ /* 0x000fe20003f06270 */
[----:B---3-5:R3:W4:-:S12]  /*0550*/  @!P2 MUFU.LG2 R5, R8 ;  /* 0x000000080005a308 */ /* 0x0287180000000c00 */
[----:B---3--:R-:W-:Y:S05]  /*0560*/  @P0 EXIT ;  /* 0x000000000000094d */ /* 0x008fea0003800000 */
[----:B0-----:R-:W0:Y:S01]  /*0570*/  LDC.64 R2, c[0x0][0x220] ;  /* 0x00008800ff027b82 */ /* 0x001e220000000a00 */
[----:B----4-:R-:W-:Y:S01]  /*0580*/  @!P2 FMUL.FTZ R5, R5, R6 ;  /* 0x000000060505a220 */ /* 0x010fe20000410000 */
[----:B------:R-:W-:-:S03]  /*0590*/  LEA R7, R0, R7, 0x9 ;  /* 0x0000000700077211 */ /* 0x000fc600078e48ff */
[----:B------:R-:W3:Y:S02]  /*05a0*/  @!P2 MUFU.EX2 R9, R5 ;  /* 0x000000050009a308 */ /* 0x000ee40000000800 */
[----:B0-----:R-:W-:-:S05]  /*05b0*/  IMAD.WIDE.U32 R2, R7, 0x4, R2 ;  /* 0x0000000407027825 */ /* 0x001fca00078e0002 */
[----:B---3--:R-:W-:Y:S01]  /*05c0*/  STG.E desc[UR4][R2.64], R9 ;  /* 0x0000000902007986 */ /* 0x008fe2000c101904 */
[----:B------:R-:W-:Y:S05]  /*05d0*/  EXIT ;  /* 0x000000000000794d */ /* 0x000fea0003800000 */
.L_x_56337:
        /* <DEDUP_REMOVED lines=10> */
.L_x_71907:


//--------------------- .text._ZN2at6native29vectorized_elementwise_kernelILi2EZZZNS0_50_GLOBAL__N__2680c7bb_12_PowKernel_cu_7dd49032_316824pow_tensor_tensor_kernelERNS_18TensorIteratorBaseEENKUlvE_clEvENKUlvE5_clEvEUlffE_St5arrayIPcLm3EEEEviT0_T1_ --------------------------
	.section	.text._ZN2at6native29vectorized_elementwise_kernelILi2EZZZNS0_50_GLOBAL__N__2680c7bb_12_PowKernel_cu_7dd49032_316824pow_tensor_tensor_kernelERNS_18TensorIteratorBaseEENKUlvE_clEvENKUlvE5_clEvEUlffE_St5arrayIPcLm3EEEEviT0_T1_,"ax",@progbits
	.align	128
        .global         _ZN2at6native29vectorized_elementwise_kernelILi2EZZZNS0_50_GLOBAL__N__2680c7bb_12_PowKernel_cu_7dd49032_316824pow_tensor_tensor_kernelERNS_18TensorIteratorBaseEENKUlvE_clEvENKUlvE5_clEvEUlffE_St5arrayIPcLm3EEEEviT0_T1_
        .type           _ZN2at6native29vectorized_elementwise_kernelILi2EZZZNS0_50_GLOBAL__N__2680c7bb_12_PowKernel_cu_7dd49032_316824pow_tensor_tensor_kernelERNS_18TensorIteratorBaseEENKUlvE_clEvENKUlvE5_clEvEUlffE_St5arrayIPcLm3EEEEviT0_T1_,@function
        .size           _ZN2at6native29vectorized_elementwise_kernelILi2EZZZNS0_50_GLOBAL__N__2680c7bb_12_PowKernel_cu_7dd49032_316824pow_tensor_tensor_kernelERNS_18TensorIteratorBaseEENKUlvE_clEvENKUlvE5_clEvEUlffE_St5arrayIPcLm3EEEEviT0_T1_,(.L_x_71908 - _ZN2at6native29vectorized_elementwise_kernelILi2EZZZNS0_50_GLOBAL__N__2680c7bb_12_PowKernel_cu_7dd49032_316824pow_tensor_tensor_kernelERNS_18TensorIteratorBaseEENKUlvE_clEvENKUlvE5_clEvEUlffE_St5arrayIPcLm3EEEEviT0_T1_)
        .other          _ZN2at6native29vectorized_elementwise_kernelILi2EZZZNS0_50_GLOBAL__N__2680c7bb_12_PowKernel_cu_7dd49032_316824pow_tensor_tensor_kernelERNS_18TensorIteratorBaseEENKUlvE_clEvENKUlvE5_clEvEUlffE_St5arrayIPcLm3EEEEviT0_T1_,@"STO_CUDA_ENTRY STV_DEFAULT"
_ZN2at6native29vectorized_elementwise_kernelILi2EZZZNS0_50_GLOBAL__N__2680c7bb_12_PowKernel_cu_7dd49032_316824pow_tensor_tensor_kernelERNS_18TensorIteratorBaseEENKUlvE_clEvENKUlvE5_clEvEUlffE_St5arrayIPcLm3EEEEviT0_T1_:
.text._ZN2at6native29vectorized_elementwise_kernelILi2EZZZNS0_50_GLOBAL__N__2680c7bb_12_PowKernel_cu_7dd49032_316824pow_tensor_tensor_kernelERNS_18TensorIteratorBaseEENKUlvE_clEvENKUlvE5_clEvEUlffE_St5arrayIPcLm3EEEEviT0_T1_:
        /* <DEDUP_REMOVED lines=13> */
[----:B------:R-:W3:Y:S01]  /*00d0*/  LDG.E.64 R18, desc[UR4][R22.64] ;  /* 0x0000000416127981 */ /* 0x000ee2000c1e1b00 */
[----:B--2---:R-:W-:-:S03]  /*00e0*/  IMAD.WIDE R2, R0, 0x4, R4 ;  /* 0x0000000400027825 */ /* 0x004fc600078e0204 */
[----:B------:R-:W2:Y:S01]  /*00f0*/  LDG.E.64 R14, desc[UR4][R22.64+0x400] ;  /* 0x00040004160e7981 */ /* 0x000ea2000c1e1b00 */
[----:B------:R-:W-:-:S03]  /*0100*/  IMAD.WIDE.U32 R24, R8, 0x8, R2 ;  /* 0x0000000808187825 */ /* 0x000fc600078e0002 */
[----:B------:R-:W4:Y:S04]  /*0110*/  LDG.E.64 R16, desc[UR4][R22.64+0x800] ;  /* 0x0008000416107981 */ /* 0x000f28000c1e1b00 */
[----:B------:R-:W5:Y:S04]  /*0120*/  LDG.E.64 R12, desc[UR4][R22.64+0xc00] ;  /* 0x000c0004160c7981 */ /* 0x000f68000c1e1b00 */
[----:B------:R-:W4:Y:S04]  /*0130*/  LDG.E.64 R10, desc[UR4][R24.64] ;  /* 0x00000004180a7981 */ /* 0x000f28000c1e1b00 */
[----:B------:R-:W5:Y:S04]  /*0140*/  LDG.E.64 R6, desc[UR4][R24.64+0x400] ;  /* 0x0004000418067981 */ /* 0x000f68000c1e1b00 */
[----:B------:R-:W5:Y:S04]  /*0150*/  LDG.E.64 R4, desc[UR4][R24.64+0x800] ;  /* 0x0008000418047981 */ /* 0x000f68000c1e1b00 */
[----:B------:R-:W5:Y:S01]  /*0160*/  LDG.E.64 R2, desc[UR4][R24.64+0xc00] ;  /* 0x000c000418027981 */ /* 0x000f62000c1e1b00 */
[----:B---3--:R-:W4:Y:S08]  /*0170*/  MUFU.LG2 R26, R19 ;  /* 0x00000013001a7308 */ /* 0x008f300000000c00 */
[----:B------:R-:W0:Y:S08]  /*0180*/  MUFU.LG2 R27, R18 ;  /* 0x00000012001b7308 */ /* 0x000e300000000c00 */
[----:B--2---:R-:W5:Y:S01]  /*0190*/  MUFU.LG2 R29, R14 ;  /* 0x0000000e001d7308 */ /* 0x004f620000000c00 */
[----:B----4-:R-:W-:-:S07]  /*01a0*/  FMUL.FTZ R11, R11, R26 ;  /* 0x0000001a0b0b7220 */ /* 0x010fce0000410000 */
[----:B------:R1:W2:Y:S01]  /*01b0*/  MUFU.LG2 R28, R15 ;  /* 0x0000000f001c7308 */ /* 0x0002a20000000c00 */
[----:B0-----:R-:W-:-:S07]  /*01c0*/  FMUL.FTZ R10, R10, R27 ;  /* 0x0000001b0a0a7220 */ /* 0x001fce0000410000 */
[----:B------:R-:W0:Y:S01]  /*01d0*/  MUFU.LG2 R9, R16 ;  /* 0x0000001000097308 */ /* 0x000e220000000c00 */
[----:B-1----:R-:W1:Y:S01]  /*01e0*/  LDC.64 R14, c[0x0][0x220] ;  /* 0x00008800ff0e7b82 */ /* 0x002e620000000a00 */
[----:B-----5:R-:W-:-:S06]  /*01f0*/  FMUL.FTZ R6, R6, R29 ;  /* 0x0000001d06067220 */ /* 0x020fcc0000410000 */
[----:B------:R-:W3:Y:S01]  /*0200*/  MUFU.LG2 R20, R17 ;  /* 0x0000001100147308 */ /* 0x000ee20000000c00 */
[----:B--2---:R-:W-:-:S07]  /*0210*/  FMUL.FTZ R7, R7, R28 ;  /* 0x0000001c07077220 */ /* 0x004fce0000410000 */
[----:B------:R-:W2:Y:S01]  /*0220*/  MUFU.LG2 R21, R12 ;  /* 0x0000000c00157308 */ /* 0x000ea20000000c00 */
[----:B0-----:R-:W-:-:S07]  /*0230*/  FMUL.FTZ R4, R4, R9 ;  /* 0x0000000904047220 */ /* 0x001fce0000410000 */
[----:B------:R-:W0:Y:S01]  /*0240*/  MUFU.LG2 R22, R13 ;  /* 0x0000000d00167308 */ /* 0x000e220000000c00 */
[----:B---3--:R-:W-:Y:S01]  /*0250*/  FMUL.FTZ R5, R5, R20 ;  /* 0x0000001405057220 */ /* 0x008fe20000410000 */
[----:B-1----:R-:W-:-:S06]  /*0260*/  IMAD.WIDE.U32 R14, R0, 0x4, R14 ;  /* 0x00000004000e7825 */ /* 0x002fcc00078e000e */
[----:B------:R-:W-:Y:S01]  /*0270*/  MUFU.EX2 R11, R11 ;  /* 0x0000000b000b7308 */ /* 0x000fe20000000800 */
[----:B--2---:R-:W-:Y:S01]  /*0280*/  FMUL.FTZ R2, R2, R21 ;  /* 0x0000001502027220 */ /* 0x004fe20000410000 */
[----:B------:R-:W-:-:S06]  /*0290*/  IMAD.WIDE R14, R8, 0x8, R14 ;  /* 0x00000008080e7825 */ /* 0x000fcc00078e020e */
[----:B------:R-:W1:Y:S01]  /*02a0*/  MUFU.EX2 R10, R10 ;  /* 0x0000000a000a7308 */ /* 0x000e620000000800 */
[----:B0-----:R-:W-:-:S07]  /*02b0*/  FMUL.FTZ R3, R3, R22 ;  /* 0x0000001603037220 */ /* 0x001fce0000410000 */
[----:B------:R-:W-:Y:S08]  /*02c0*/  MUFU.EX2 R7, R7 ;  /* 0x0000000700077308 */ /* 0x000ff00000000800 */
        /* <DEDUP_REMOVED lines=10> */
.L_x_56338:
[----:B------:R-:W0:Y:S01]  /*0370*/  S2R R23, SR_TID.X ;  /* 0x0000000000177919 */ /* 0x000e220000002100 */
[----:B------:R-:W-:Y:S01]  /*0380*/  IMAD.MOV.U32 R16, RZ, RZ, RZ ;  /* 0x000000ffff107224 */ /* 0x000fe200078e00ff */
[----:B0-----:R-:W-:-:S13]  /*0390*/  ISETP.GE.AND P0, PT, R23, R2, PT ;  /* 0x000000021700720c */ /* 0x001fda0003f06270 */
[----:B------:R-:W0:Y:S01]  /*03a0*/  @!P0 LDC.64 R14, c[0x0][0x228] ;  /* 0x00008a00ff0e8b82 */ /* 0x000e220000000a00 */
[----:B------:R-:W-:-:S07]  /*03b0*/  @!P0 IADD3 R3, R0, R23, RZ ;  /* 0x0000001700038210 */ /* 0x000fce0007ffe0ff */
[----:B------:R-:W1:Y:S01]  /*03c0*/  @!P0 LDC.64 R12, c[0x0][0x230] ;  /* 0x00008c00ff0c8b82 */ /* 0x000e620000000a00 */
[----:B------:R-:W-:Y:S01]  /*03d0*/  HFMA2.MMA R22, -RZ, RZ, 0, 0 ;  /* 0x00000000ff167435 */ /* 0x000fe200000001ff */
[----:B0-----:R-:W-:-:S05]  /*03e0*/  @!P0 IMAD.WIDE.U32 R20, R3, 0x4, R14 ;  /* 0x0000000403148825 */ /* 0x001fca00078e000e */
[----:B------:R-:W2:Y:S01]  /*03f0*/  @!P0 LDG.E R16, desc[UR4][R20.64] ;  /* 0x0000000414108981 */ /* 0x000ea2000c1e1900 */
[----:B-1----:R-:W-:-:S05]  /*0400*/  @!P0 IMAD.WIDE.U32 R12, R3, 0x4, R12 ;  /* 0x00000004030c8825 */ /* 0x002fca00078e000c */
[----:B------:R0:W3:Y:S01]  /*0410*/  @!P0 LDG.E R22, desc[UR4][R12.64] ;  /* 0x000000040c168981 */ /* 0x0000e2000c1e1900 */
[----:B------:R-:W-:Y:S02]  /*0420*/  @!P0 IADD3 R23, R23, 0x80, RZ ;  /* 0x0000008017178810 */ /* 0x000fe40007ffe0ff */
[----:B------:R-:W-:Y:S02]  /*0430*/  MOV R11, RZ ;  /* 0x000000ff000b7202 */ /* 0x000fe40000000f00 */
[----:B------:R-:W-:-:S13]  /*0440*/  ISETP.GE.AND P3, PT, R23, R2, PT ;  /* 0x000000021700720c */ /* 0x000fda0003f66270 */
[----:B------:R-:W-:Y:S01]  /*0450*/  @!P3 IMAD.IADD R3, R0, 0x1, R23 ;  /* 0x000000010003b824 */ /* 0x000fe200078e0217 */
[----:B------:R-:W-:Y:S01]  /*0460*/  @!P3 IADD3 R23, R23, 0x80, RZ ;  /* 0x000000801717b810 */ /* 0x000fe20007ffe0ff */
[----:B------:R-:W1:Y:S03]  /*0470*/  @!P3 LDC.64 R24, c[0x0][0x228] ;  /* 0x00008a00ff18bb82 */ /* 0x000e660000000a00 */
[----:B------:R-:W-:-:S05]  /*0480*/  ISETP.GE.AND P4, PT, R23, R2, PT ;  /* 0x000000021700720c */ /* 0x000fca0003f86270 */
[----:B------:R-:W4:Y:S08]  /*0490*/  @!P3 LDC.64 R14, c[0x0][0x230] ;  /* 0x00008c00ff0ebb82 */ /* 0x000f300000000a00 */
[----:B------:R-:W-:Y:S01]  /*04a0*/  @!P4 IADD3 R17, R0, R23, RZ ;  /* 0x000000170011c210 */ /* 0x000fe20007ffe0ff */
[----:B------:R-:W-:Y:S01]  /*04b0*/  @!P4 VIADD R23, R23, 0x80 ;  /* 0x000000801717c836 */ /* 0x000fe20000000000 */
[----:B0-----:R-:W0:Y:S04]  /*04c0*/  @!P4 LDC.64 R12, c[0x0][0x230] ;  /* 0x00008c00ff0ccb82 */ /* 0x001e280000000a00 */
[----:B------:R-:W-:Y:S01]  /*04d0*/  ISETP.GE.AND P2, PT, R23, R2, PT ;  /* 0x000000021700720c */ /* 0x000fe20003f46270 */
[----:B-1----:R-:W-:-:S03]  /*04e0*/  @!P3 IMAD.WIDE.U32 R24, R3, 0x4, R24 ;  /* 0x000000040318b825 */ /* 0x002fc600078e0018 */
[----:B------:R-:W1:Y:S02]  /*04f0*/  @!P4 LDC.64 R28, c[0x0][0x228] ;  /* 0x00008a00ff1ccb82 */ /* 0x000e640000000a00 */
[----:B------:R5:W3:Y:S01]  /*0500*/  @!P3 LDG.E R11, desc[UR4][R24.64] ;  /* 0x00000004180bb981 */ /* 0x000ae2000c1e1900 */
[----:B----4-:R-:W-:Y:S01]  /*0510*/  @!P3 IMAD.WIDE.U32 R14, R3, 0x4, R14 ;  /* 0x00000004030eb825 */ /* 0x010fe200078e000e */
[----:B------:R-:W-:-:S05]  /*0520*/  HFMA2.MMA R3, -RZ, RZ, 0, 0 ;  /* 0x00000000ff037435 */ /* 0x000fca00000001ff */
[----:B------:R-:W4:Y:S01]  /*0530*/  @!P2 LDC.64 R26, c[0x0][0x228] ;  /* 0x00008a00ff1aab82 */ /* 0x000f220000000a00 */
[----:B------:R-:W-:Y:S01]  /*0540*/  @!P2 IADD3 R19, R0, R23, RZ ;  /* 0x000000170013a210 */ /* 0x000fe20007ffe0ff */
[----:B------:R-:W-:Y:S01]  /*0550*/  @!P2 VIADD R23, R23, 0x80 ;  /* 0x000000801717a836 */ /* 0x000fe20000000000 */
[----:B-----5:R-:W-:Y:S01]  /*0560*/  CS2R R24, SRZ ;  /* 0x0000000000187805 */ /* 0x020fe2000001ff00 */
[----:B0-----:R-:W-:Y:S01]  /*0570*/  @!P4 IMAD.WIDE.U32 R12, R17, 0x4, R12 ;  /* 0x00000004110cc825 */ /* 0x001fe200078e000c */
[----:B------:R0:W5:Y:S02]  /*0580*/  @!P3 LDG.E R3, desc[UR4][R14.64] ;  /* 0x000000040e03b981 */ /* 0x000164000c1e1900 */
[----:B------:R-:W-:Y:S02]  /*0590*/  ISETP.GE.AND P1, PT, R23, R2, PT ;  /* 0x000000021700720c */ /* 0x000fe40003f26270 */
[----:B------:R0:W5:Y:S02]  /*05a0*/  @!P4 LDG.E R25, desc[UR4][R12.64] ;  /* 0x000000040c19c981 */ /* 0x000164000c1e1900 */
[----:B0-----:R-:W0:Y:S01]  /*05b0*/  @!P2 LDC.64 R14, c[0x0][0x230] ;  /* 0x00008c00ff0eab82 */ /* 0x001e220000000a00 */
[----:B------:R-:W-:Y:S01]  /*05c0*/  CS2R R12, SRZ ;  /* 0x00000000000c7805 */ /* 0x000fe2000001ff00 */
[----:B----4-:R-:W-:Y:S01]  /*05d0*/  @!P2 IMAD.WIDE.U32 R26, R19, 0x4, R26 ;  /* 0x00000004131aa825 */ /* 0x010fe200078e001a */
[----:B------:R-:W-:-:S04]  /*05e0*/  CS2R R20, SRZ ;  /* 0x0000000000147805 */ /* 0x000fc8000001ff00 */
[----:B------:R4:W5:Y:S01]  /*05f0*/  @!P2 LDG.E R13, desc[UR4][R26.64] ;  /* 0x000000041a0da981 */ /* 0x000962000c1e1900 */
[----:B-1----:R-:W-:-:S05]  /*0600*/  @!P4 IMAD.WIDE.U32 R28, R17, 0x4, R28 ;  /* 0x00000004111cc825 */ /* 0x002fca00078e001c */
[----:B------:R1:W5:Y:S01]  /*0610*/  @!P4 LDG.E R20, desc[UR4][R28.64] ;  /* 0x000000041c14c981 */ /* 0x000362000c1e1900 */
[----:B----4-:R-:W-:Y:S01]  /*0620*/  MOV R26, RZ ;  /* 0x000000ff001a7202 */ /* 0x010fe20000000f00 */
[----:B0-----:R-:W-:Y:S01]  /*0630*/  @!P2 IMAD.WIDE.U32 R14, R19, 0x4, R14 ;  /* 0x00000004130ea825 */ /* 0x001fe200078e000e */
[----:B-1----:R-:W0:Y:S04]  /*0640*/  @!P1 LDC.64 R28, c[0x0][0x228] ;  /* 0x00008a00ff1c9b82 */ /* 0x002e280000000a00 */
[----:B------:R1:W4:Y:S04]  /*0650*/  @!P2 LDG.E R26, desc[UR4][R14.64] ;  /* 0x000000040e1aa981 */ /* 0x000328000c1e1900 */
[----:B-1----:R-:W1:Y:S01]  /*0660*/  @!P1 LDC.64 R14, c[0x0][0x230] ;  /* 0x00008c00ff0e9b82 */ /* 0x002e620000000a00 */
[----:B------:R-:W-:Y:S01]  /*0670*/  @!P1 IADD3 R17, R0, R23, RZ ;  /* 0x0000001700119210 */ /* 0x000fe20007ffe0ff */
[----:B------:R-:W-:-:S05]  /*0680*/  @!P1 VIADD R23, R23, 0x80 ;  /* 0x0000008017179836 */ /* 0x000fca0000000000 */
[----:B------:R-:W-:Y:S01]  /*0690*/  ISETP.GE.AND P3, PT, R23, R2, PT ;  /* 0x000000021700720c */ /* 0x000fe20003f66270 */
[----:B0-----:R-:W-:-:S05]  /*06a0*/  @!P1 IMAD.WIDE.U32 R28, R17, 0x4, R28 ;  /* 0x00000004111c9825 */ /* 0x001fca00078e001c */
[----:B------:R0:W4:Y:S01]  /*06b0*/  @!P1 LDG.E R24, desc[UR4][R28.64] ;  /* 0x000000041c189981 */ /* 0x000122000c1e1900 */
[----:B-1----:R-:W-:-:S06]  /*06c0*/  @!P1 IMAD.WIDE.U32 R14, R17, 0x4, R14 ;  /* 0x00000004110e9825 */ /* 0x002fcc00078e000e */
[----:B0-----:R-:W0:Y:S01]  /*06d0*/  @!P3 LDC.64 R28, c[0x0][0x228] ;  /* 0x00008a00ff1cbb82 */ /* 0x001e220000000a00 */
[----:B------:R1:W4:Y:S07]  /*06e0*/  @!P1 LDG.E R21, desc[UR4][R14.64] ;  /* 0x000000040e159981 */ /* 0x00032e000c1e1900 */
[----:B-1----:R-:W1:Y:S01]  /*06f0*/  @!P3 LDC.64 R14, c[0x0][0x230] ;  /* 0x00008c00ff0ebb82 */ /* 0x002e620000000a00 */
[----:B------:R-:W-:Y:S02]  /*0700*/  @!P3 IADD3 R17, R0, R23, RZ ;  /* 0x000000170011b210 */ /* 0x000fe40007ffe0ff */
[----:B------:R-:W-:-:S04]  /*0710*/  @!P3 IADD3 R23, R23, 0x80, RZ ;  /* 0x000000801717b810 */ /* 0x000fc80007ffe0ff */
[----:B------:R-:W-:Y:S01]  /*0720*/  ISETP.GE.AND P2, PT, R23, R2, PT ;  /* 0x000000021700720c */ /* 0x000fe20003f46270 */
[----:B------:R-:W-:Y:S02]  /*0730*/  IMAD.MOV.U32 R19, RZ, RZ, RZ ;  /* 0x000000ffff137224 */ /* 0x000fe400078e00ff */
[----:B0-----:R-:W-:-:S05]  /*0740*/  @!P3 IMAD.WIDE.U32 R28, R17, 0x4, R28 ;  /* 0x00000004111cb825 */ /* 0x001fca00078e001c */
[----:B------:R0:W4:Y:S01]  /*0750*/  @!P3 LDG.E R19, desc[UR4][R28.64] ;  /* 0x000000041c13b981 */ /* 0x000122000c1e1900 */
[----:B-1----:R-:W-:-:S04]  /*0760*/  @!P3 IMAD.WIDE.U32 R14, R17, 0x4, R14 ;  /* 0x00000004110eb825 */ /* 0x002fc800078e000e */
[----:B0-----:R-:W0:Y:S01]  /*0770*/  @!P2 LDC.64 R28, c[0x0][0x228] ;  /* 0x00008a00ff1cab82 */ /* 0x001e220000000a00 */
[----:B------:R1:W4:Y:S01]  /*0780*/  @!P3 LDG.E R12, desc[UR4][R14.64] ;  /* 0x000000040e0cb981 */ /* 0x000322000c1e1900 */
[----:B------:R-:W-:-:S06]  /*0790*/  @!P2 IADD3 R17, R0, R23, RZ ;  /* 0x000000170011a210 */ /* 0x000fcc0007ffe0ff */
[----:B-1----:R-:W1:Y:S01]  /*07a0*/  @!P2 LDC.64 R14, c[0x0][0x230] ;  /* 0x00008c00ff0eab82 */ /* 0x002e620000000a00 */
[----:B------:R-:W-:-:S04]  /*07b0*/  @!P2 IADD3 R23, R23, 0x80, RZ ;  /* 0x000000801717a810 */ /* 0x000fc80007ffe0ff */
[----:B------:R-:W-:Y:S01]  /*07c0*/  ISETP.GE.AND P1, PT, R23, R2, PT ;  /* 0x000000021700720c */ /* 0x000fe20003f26270 */
[----:B0-----:R-:W-:-:S04]  /*07d0*/  @!P2 IMAD.WIDE.U32 R28, R17, 0x4, R28 ;  /* 0x00000004111ca825 */ /* 0x001fc800078e001c */
[----:B-1----:R-:W-:-:S08]  /*07e0*/  @!P2 IMAD.WIDE.U32 R14, R17, 0x4, R14 ;  /* 0x00000004110ea825 */ /* 0x002fd000078e000e */
[----:B------:R-:W-:Y:S01]  /*07f0*/  @!P1 IADD3 R23, R0, R23, RZ ;  /* 0x0000001700179210 */ /* 0x000fe20007ffe0ff */
[----:B--2---:R0:W3:Y:S02]  /*0800*/  @!P0 MUFU.LG2 R27, R16 ;  /* 0x00000010001b8308 */ /* 0x0040e40000000c00 */
[----:B0-----:R-:W0:Y:S01]  /*0810*/  @!P1 LDC.64 R16, c[0x0][0x228] ;  /* 0x00008a00ff109b82 */ /* 0x001e220000000a00 */
[----:B---3--:R-:W-:Y:S01]  /*0820*/  @!P0 FMUL.FTZ R22, R27, R22 ;  /* 0x000000161b168220 */ /* 0x008fe20000410000 */
[----:B------:R-:W-:-:S06]  /*0830*/  IMAD.MOV.U32 R27, RZ, RZ, RZ ;  /* 0x000000ffff1b7224 */ /* 0x000fcc00078e00ff */
[----:B------:R1:W2:Y:S01]  /*0840*/  @!P2 LDG.E R27, desc[UR4][R28.64] ;  /* 0x000000041c1ba981 */ /* 0x0002a2000c1e1900 */
[----:B0-----:R-:W-:Y:S01]  /*0850*/  @!P1 IMAD.WIDE.U32 R16, R23, 0x4, R16 ;  /* 0x0000000417109825 */ /* 0x001fe200078e0010 */
[----:B-1----:R-:W-:-:S06]  /*0860*/  CS2R R28, SRZ ;  /* 0x00000000001c7805 */ /* 0x002fcc000001ff00 */
[----:B------:R0:W3:Y:S04]  /*0870*/  @!P1 LDG.E R29, desc[UR4][R16.64] ;  /* 0x00000004101d9981 */ /* 0x0000e8000c1e1900 */
[----:B------:R-:W3:Y:S01]  /*0880*/  @!P2 LDG.E R28, desc[UR4][R14.64] ;  /* 0x000000040e1ca981 */ /* 0x000ee2000c1e1900 */
[----:B0-----:R-:W0:Y:S02]  /*0890*/  @!P1 LDC.64 R16, c[0x0][0x230] ;  /* 0x00008c00ff109b82 */ /* 0x001e240000000a00 */
[----:B0-----:R-:W-:-:S04]  /*08a0*/  @!P1 IMAD.WIDE.U32 R16, R23, 0x4, R16 ;  /* 0x0000000417109825 */ /* 0x001fc800078e0010 */
[----:B------:R-:W-:-:S06]  /*08b0*/  IMAD.MOV.U32 R23, RZ, RZ, RZ ;  /* 0x000000ffff177224 */ /* 0x000fcc00078e00ff */
[----:B------:R0:W3:Y:S02]  /*08c0*/  @!P1 LDG.E R23, desc[UR4][R16.64] ;  /* 0x0000000410179981 */ /* 0x0000e4000c1e1900 */
[----:B0-----:R-:W0:Y:S01]  /*08d0*/  S2R R17, SR_TID.X ;  /* 0x0000000000117919 */ /* 0x001e220000002100 */
[----:B------:R0:W-:Y:S02]  /*08e0*/  @!P0 MUFU.EX2 R18, R22 ;  /* 0x0000001600128308 */ /* 0x0001e40000000800 */
[----:B0-----:R-:W-:-:S04]  /*08f0*/  IADD3 R22, R17, 0x80, RZ ;  /* 0x0000008011167810 */ /* 0x001fc80007ffe0ff */
[----:B------:R-:W-:-:S13]  /*0900*/  ISETP.GE.AND P1, PT, R22, R2, PT ;  /* 0x000000021600720c */ /* 0x000fda0003f26270 */
[----:B------:R-:W5:Y:S01]  /*0910*/  @!P1 MUFU.LG2 R14, R11 ;  /* 0x0000000b000e9308 */ /* 0x000f620000000c00 */
[----:B------:R-:W-:Y:S01]  /*0920*/  IADD3 R15, R17, 0x100, RZ ;  /* 0x00000100110f7810 */ /* 0x000fe20007ffe0ff */
[----:B-----5:R-:W-:-:S06]  /*0930*/  @!P1 FMUL.FTZ R3, R14, R3 ;  /* 0x000000030e039220 */ /* 0x020fcc0000410000 */
[----:B------:R0:W-:Y:S01]  /*0940*/  @!P1 MUFU.EX2 R4, R3 ;  /* 0x0000000300049308 */ /* 0x0001e20000000800 */
[----:B------:R-:W-:Y:S01]  /*0950*/  ISETP.GE.AND P1, PT, R15, R2, PT ;  /* 0x000000020f00720c */ /* 0x000fe20003f26270 */
[----:B------:R-:W-:-:S05]  /*0960*/  VIADD R15, R17, 0x180 ;  /* 0x00000180110f7836 */ /* 0x000fca0000000000 */
[----:B------:R-:W-:-:S13]  /*0970*/  ISETP.GE.AND P2, PT, R15, R2, PT ;  /* 0x000000020f00720c */ /* 0x000fda0003f46270 */
[----:B------:R-:W4:Y:S01]  /*0980*/  @!P2 MUFU.LG2 R13, R13 ;  /* 0x0000000d000da308 */ /* 0x000f220000000c00 */
[----:B0-----:R-:W-:-:S07]  /*0990*/  IADD3 R3, R17, 0x280, RZ ;  /* 0x0000028011037810 */ /* 0x001fce0007ffe0ff */
[----:B------:R-:W0:Y:S01]  /*09a0*/  @!P1 MUFU.LG2 R20, R20 ;  /* 0x0000001400149308 */ /* 0x000e220000000c00 */
[----:B----4-:R-:W-:-:S07]  /*09b0*/  @!P2 FMUL.FTZ R26, R13, R26 ;  /* 0x0000001a0d1aa220 */ /* 0x010fce0000410000 */
[----:B------:R-:W-:Y:S01]  /*09c0*/  @!P2 MUFU.EX2 R6, R26 ;  /* 0x0000001a0006a308 */ /* 0x000fe20000000800 */
[----:B------:R-:W-:Y:S01]  /*09d0*/  ISETP.GE.AND P2, PT, R3, R2, PT ;  /* 0x000000020300720c */ /* 0x000fe20003f46270 */
[C---:B------:R-:W-:Y:S01]  /*09e0*/  VIADD R3, R17.reuse, 0x300 ;  /* 0x0000030011037836 */ /* 0x040fe20000000000 */
[----:B------:R-:W-:Y:S01]  /*09f0*/  IADD3 R15, R17, 0x200, RZ ;  /* 0x00000200110f7810 */ /* 0x000fe20007ffe0ff */
[----:B0-----:R-:W-:-:S03]  /*0a00*/  @!P1 FMUL.FTZ R25, R20, R25 ;  /* 0x0000001914199220 */ /* 0x001fc60000410000 */
[-C--:B------:R-:W-:Y:S02]  /*0a10*/  ISETP.GE.AND P3, PT, R3, R2.reuse, PT ;  /* 0x000000020300720c */ /* 0x080fe40003f66270 */
[----:B------:R-:W-:Y:S01]  /*0a20*/  IADD3 R3, R17, 0x380, RZ ;  /* 0x0000038011037810 */ /* 0x000fe20007ffe0ff */
[----:B------:R-:W-:Y:S01]  /*0a30*/  @!P1 MUFU.EX2 R5, R25 ;  /* 0x0000001900059308 */ /* 0x000fe20000000800 */
[-C--:B------:R-:W-:Y:S02]  /*0a40*/  ISETP.GE.AND P1, PT, R15, R2.reuse, PT ;  /* 0x000000020f00720c */ /* 0x080fe40003f26270 */
[----:B------:R-:W-:Y:S01]  /*0a50*/  ISETP.GE.AND P4, PT, R3, R2, PT ;  /* 0x000000020300720c */ /* 0x000fe20003f86270 */
[----:B------:R-:W0:Y:S04]  /*0a60*/  @!P0 LDC.64 R14, c[0x0][0x220] ;  /* 0x00008800ff0e8b82 */ /* 0x000e280000000a00 */
[----:B------:R-:W1:Y:S01]  /*0a70*/  @!P2 MUFU.LG2 R19, R19 ;  /* 0x000000130013a308 */ /* 0x000e620000000c00 */
[----:B------:R-:W-:-:S07]  /*0a80*/  @!P0 IADD3 R3, R0, R17, RZ ;  /* 0x0000001100038210 */ /* 0x000fce0007ffe0ff */
[----:B------:R-:W4:Y:S01]  /*0a90*/  @!P1 MUFU.LG2 R24, R24 ;  /* 0x0000001800189308 */ /* 0x000f220000000c00 */
[----:B------:R-:W-:Y:S02]  /*0aa0*/  @!P0 IMAD.MOV.U32 R17, RZ, RZ, R22 ;  /* 0x000000ffff118224 */ /* 0x000fe400078e0016 */
[----:B0-----:R-:W-:-:S04]  /*0ab0*/  @!P0 IMAD.WIDE.U32 R14, R3, 0x4, R14 ;  /* 0x00000004030e8825 */ /* 0x001fc800078e000e */
[----:B-1----:R-:W-:Y:S01]  /*0ac0*/  @!P2 FMUL.FTZ R12, R19, R12 ;  /* 0x0000000c130ca220 */ /* 0x002fe20000410000 */
[----:B----4-:R-:W-:Y:S01]  /*0ad0*/  @!P1 FMUL.FTZ R21, R24, R21 ;  /* 0x0000001518159220 */ /* 0x010fe20000410000 */
[----:B------:R0:W-:Y:S01]  /*0ae0*/  @!P0 STG.E desc[UR4][R14.64], R18 ;  /* 0x000000120e008986 */ /* 0x0001e2000c101904 */
[----:B------:R-:W-:Y:S01]  /*0af0*/  ISETP.GE.AND P0, PT, R17, R2, PT ;  /* 0x000000021100720c */ /* 0x000fe20003f06270 */
[----:B------:R-:W-:Y:S08]  /*0b00*/  @!P2 MUFU.EX2 R8, R12 ;  /* 0x0000000c0008a308 */ /* 0x000ff00000000800 */
[----:B------:R-:W-:Y:S01]  /*0b10*/  @!P1 MUFU.EX2 R7, R21 ;  /* 0x0000001500079308 */ /* 0x000fe20000000800 */
[----:B------:R-:W-:Y:S04]  /*0b20*/  BSSY B0, `(.L_x_56339) ;  /* 0x0000032000007945 */ /* 0x000fe80003800000 */
[----:B------:R-:W-:Y:S03]  /*0b30*/  BSSY B1, `(.L_x_56340) ;  /* 0x000002a000017945 */ /* 0x000fe60003800000 */
[----:B--2---:R-:W1:Y:S08]  /*0b40*/  @!P3 MUFU.LG2 R27, R27 ;  /* 0x0000001b001bb308 */ /* 0x004e700000000c00 */
[----:B---3--:R-:W2:Y:S01]  /*0b50*/  @!P4 MUFU.LG2 R16, R29 ;  /* 0x0000001d0010c308 */ /* 0x008ea20000000c00 */
[----:B-1----:R-:W-:-:S07]  /*0b60*/  @!P3 FMUL.FTZ R28, R27, R28 ;  /* 0x0000001c1b1cb220 */ /* 0x002fce0000410000 */
[----:B------:R0:W1:Y:S01]  /*0b70*/  @!P3 MUFU.EX2 R9, R28 ;  /* 0x0000001c0009b308 */ /* 0x0000620000000800 */
[----:B--2---:R-:W-:-:S07]  /*0b80*/  @!P4 FMUL.FTZ R16, R16, R23 ;  /* 0x000000171010c220 */ /* 0x004fce0000410000 */
[----:B------:R0:W2:Y:S01]  /*0b90*/  @!P4 MUFU.EX2 R10, R16 ;  /* 0x00000010000ac308 */ /* 0x0000a20000000800 */
[----:B-1----:R-:W-:Y:S05]  /*0ba0*/  @P0 BRA `(.L_x_56341) ;  /* 0x0000000000300947 */ /* 0x002fea0003800000 */
[----:B------:R-:W1:Y:S01]  /*0bb0*/  LDC.64 R12, c[0x0][0x220] ;  /* 0x00008800ff0c7b82 */ /* 0x000e620000000a00 */
[----:B------:R-:W-:Y:S02]  /*0bc0*/  IADD3 R3, R0, R17, RZ ;  /* 0x0000001100037210 */ /* 0x000fe40007ffe0ff */
[----:B------:R-:W-:-:S04]  /*0bd0*/  IADD3 R17, R17, 0x80, RZ ;  /* 0x0000008011117810 */ /* 0x000fc80007ffe0ff */
[----:B------:R-:W-:Y:S01]  /*0be0*/  ISETP.GE.AND P0, PT, R17, R2, PT ;  /* 0x000000021100720c */ /* 0x000fe20003f06270 */
[----:B-1----:R-:W-:-:S05]  /*0bf0*/  IMAD.WIDE.U32 R12, R3, 0x4, R12 ;  /* 0x00000004030c7825 */ /* 0x002fca00078e000c */
[----:B------:R1:W-:Y:S07]  /*0c00*/  STG.E desc[UR4][R12.64], R4 ;  /* 0x000000040c007986 */ /* 0x0003ee000c101904 */
[----:B------:R-:W-:Y:S05]  /*0c10*/  @P0 BRA `(.L_x_56342) ;  /* 0x0000000000300947 */ /* 0x000fea0003800000 */
[----:B-1----:R-:W1:Y:S01]  /*0c20*/  LDC.64 R12, c[0x0][0x220] ;  /* 0x00008800ff0c7b82 */ /* 0x002e620000000a00 */
[----:B------:R-:W-:Y:S01]  /*0c30*/  IMAD.IADD R3, R0, 0x1, R17 ;  /* 0x0000000100037824 */ /* 0x000fe200078e0211 */
[----:B------:R-:W-:-:S03]  /*0c40*/  IADD3 R17, R17, 0x80, RZ ;  /* 0x0000008011117810 */ /* 0x000fc60007ffe0ff */
[----:B-1----:R-:W-:-:S05]  /*0c50*/  IMAD.WIDE.U32 R12, R3, 0x4, R12 ;  /* 0x00000004030c7825 */ /* 0x002fca00078e000c */
[----:B------:R1:W-:Y:S02]  /*0c60*/  STG.E desc[UR4][R12.64], R5 ;  /* 0x000000050c007986 */ /* 0x0003e4000c101904 */
.L_x_56341:
[----:B------:R-:W-:-:S13]  /*0c70*/  ISETP.GE.AND P0, PT, R17, R2, PT ;  /* 0x000000021100720c */ /* 0x000fda0003f06270 */
[----:B------:R-:W-:Y:S05]  /*0c80*/  @P0 BRA `(.L_x_56343) ;  /* 0x0000000000300947 */ /* 0x000fea0003800000 */
[----:B-1----:R-:W1:Y:S01]  /*0c90*/  LDC.64 R4, c[0x0][0x220] ;  /* 0x00008800ff047b82 */ /* 0x002e620000000a00 */
[----:B------:R-:W-:Y:S01]  /*0ca0*/  IADD3 R3, R0, R17, RZ ;  /* 0x0000001100037210 */ /* 0x000fe20007ffe0ff */
[----:B------:R-:W-:-:S04]  /*0cb0*/  VIADD R17, R17, 0x80 ;  /* 0x0000008011117836 */ /* 0x000fc80000000000 */
[----:B-1----:R-:W-:-:S05]  /*0cc0*/  IMAD.WIDE.U32 R4, R3, 0x4, R4 ;  /* 0x0000000403047825 */ /* 0x002fca00078e0004 */
[----:B------:R3:W-:Y:S02]  /*0cd0*/  STG.E desc[UR4][R4.64], R6 ;  /* 0x0000000604007986 */ /* 0x0007e4000c101904 */
.L_x_56342:
[----:B------:R-:W-:-:S13]  /*0ce0*/  ISETP.GE.AND P0, PT, R17, R2, PT ;  /* 0x000000021100720c */ /* 0x000fda0003f06270 */
[----:B------:R-:W-:Y:S05]  /*0cf0*/  @P0 BRA `(.L_x_56344) ;  /* 0x0000000000340947 */ /* 0x000fea0003800000 */
[----:B-1-3--:R-:W1:Y:S01]  /*0d00*/  LDC.64 R4, c[0x0][0x220] ;  /* 0x00008800ff047b82 */ /* 0x00ae620000000a00 */
[----:B------:R-:W-:Y:S02]  /*0d10*/  IADD3 R3, R0, R17, RZ ;  /* 0x0000001100037210 */ /* 0x000fe40007ffe0ff */
[----:B------:R-:W-:-:S03]  /*0d20*/  IADD3 R17, R17, 0x80, RZ ;  /* 0x0000008011117810 */ /* 0x000fc60007ffe0ff */
[----:B-1----:R-:W-:-:S05]  /*0d30*/  IMAD.WIDE.U32 R4, R3, 0x4, R4 ;  /* 0x0000000403047825 */ /* 0x002fca00078e0004 */
[----:B------:R3:W-:Y:S02]  /*0d40*/  STG.E desc[UR4][R4.64], R7 ;  /* 0x0000000704007986 */ /* 0x0007e4000c101904 */
.L_x_56343:
[----:B------:R-:W-:-:S13]  /*0d50*/  ISETP.GE.AND P0, PT, R17, R2, PT ;  /* 0x000000021100720c */ /* 0x000fda0003f06270 */
[----:B------:R-:W-:Y:S05]  /*0d60*/  @P0 BREAK B1 ;  /* 0x0000000000010942 */ /* 0x000fea0003800000 */
[----:B------:R-:W-:Y:S05]  /*0d70*/  @P0 BRA `(.L_x_56345) ;  /* 0x0000000000300947 */ /* 0x000fea0003800000 */
[----:B-1-3--:R-:W1:Y:S01]  /*0d80*/  LDC.64 R4, c[0x0][0x220] ;  /* 0x00008800ff047b82 */ /* 0x00ae620000000a00 */
[----:B------:R-:W-:Y:S01]  /*0d90*/  IADD3 R3, R0, R17, RZ ;  /* 0x0000001100037210 */ /* 0x000fe20007ffe0ff */
[----:B------:R-:W-:-:S04]  /*0da0*/  VIADD R17, R17, 0x80 ;  /* 0x0000008011117836 */ /* 0x000fc80000000000 */
[----:B-1----:R-:W-:-:S05]  /*0db0*/  IMAD.WIDE.U32 R4, R3, 0x4, R4 ;  /* 0x0000000403047825 */ /* 0x002fca00078e0004 */
[----:B------:R4:W-:Y:S02]  /*0dc0*/  STG.E desc[UR4][R4.64], R8 ;  /* 0x0000000804007986 */ /* 0x0009e4000c101904 */
.L_x_56344:
[----:B------:R-:W-:Y:S05]  /*0dd0*/  BSYNC B1 ;  /* 0x0000000000017941 */ /* 0x000fea0003800000 */
.L_x_56340:
[----:B------:R-:W-:-:S13]  /*0de0*/  ISETP.GE.AND P0, PT, R17, R2, PT ;  /* 0x000000021100720c */ /* 0x000fda0003f06270 */
[----:B-1-34-:R-:W1:Y:S01]  /*0df0*/  @!P0 LDC.64 R4, c[0x0][0x220] ;  /* 0x00008800ff048b82 */ /* 0x01ae620000000a00 */
[----:B------:R-:W-:Y:S02]  /*0e00*/  @!P0 IADD3 R3, R0, R17, RZ ;  /* 0x0000001100038210 */ /* 0x000fe40007ffe0ff */
[----:B------:R-:W-:-:S03]  /*0e10*/  @!P0 IADD3 R17, R17, 0x80, RZ ;  /* 0x0000008011118810 */ /* 0x000fc60007ffe0ff */
[----:B-1----:R-:W-:-:S05]  /*0e20*/  @!P0 IMAD.WIDE.U32 R4, R3, 0x4, R4 ;  /* 0x0000000403048825 */ /* 0x002fca00078e0004 */
[----:B------:R4:W-:Y:S02]  /*0e30*/  @!P0 STG.E desc[UR4][R4.64], R9 ;  /* 0x0000000904008986 */ /* 0x0009e4000c101904 */
.L_x_56345:
[----:B------:R-:W-:Y:S05]  /*0e40*/  BSYNC B0 ;  /* 0x0000000000007941 */ /* 0x000fea0003800000 */
.L_x_56339:
[----:B------:R-:W-:Y:S05]  /*0e50*/  WARPSYNC.ALL ;  /* 0x0000000000007948 */ /* 0x000fea0003800000 */
[----:B------:R-:W-:-:S13]  /*0e60*/  ISETP.GE.AND P0, PT, R17, R2, PT ;  /* 0x000000021100720c */ /* 0x000fda0003f06270 */
[----:B------:R-:W-:Y:S05]  /*0e70*/  @P0 EXIT ;  /* 0x000000000000094d */ /* 0x000fea0003800000 */
[----:B------:R-:W5:Y:S01]  /*0e80*/  LDC.64 R2, c[0x0][0x220] ;  /* 0x00008800ff027b82 */ /* 0x000f620000000a00 */
[----:B------:R-:W-:-:S05]  /*0e90*/  IADD3 R17, R0, R17, RZ ;  /* 0x0000001100117210 */ /* 0x000fca0007ffe0ff */
[----:B-----5:R-:W-:-:S05]  /*0ea0*/  IMAD.WIDE.U32 R2, R17, 0x4, R2 ;  /* 0x0000000411027825 */ /* 0x020fca00078e0002 */
[----:B--2---:R-:W-:Y:S01]  /*0eb0*/  STG.E desc[UR4][R2.64], R10 ;  /* 0x0000000a02007986 */ /* 0x004fe2000c101904 */
[----:B------:R-:W-:Y:S05]  /*0ec0*/  EXIT ;  /* 0x000000000000794d */ /* 0x000fea0003800000 */
.L_x_56346:
        /* <DEDUP_REMOVED lines=11> */
.L_x_71908:


//--------------------- .text._ZN2at6native29vectorized_elementwise_kernelILi4EZZZNS0_50_GLOBAL__N__2680c7bb_12_PowKernel_cu_7dd49032_316824pow_tensor_tensor_kernelERNS_18TensorIteratorBaseEENKUlvE_clEvENKUlvE5_clEvEUlffE_St5arrayIPcLm3EEEEviT0_T1_ --------------------------
	.section	.text._ZN2at6native29vectorized_elementwise_kernelILi4EZZZNS0_50_GLOBAL__N__2680c7bb_12_PowKernel_cu_7dd49032_316824pow_tensor_tensor_kernelERNS_18TensorIteratorBaseEENKUlvE_clEvENKUlvE5_clEvEUlffE_St5arrayIPcLm3EEEEviT0_T1_,"ax",@progbits
	.align	128
        .global         _ZN2at6native29vectorized_elementwise_kernelILi4EZZZNS0_50_GLOBAL__N__2680c7bb_12_PowKernel_cu_7dd49032_316824pow_tensor_tensor_kernelERNS_18TensorIteratorBaseEENKUlvE_clEvENKUlvE5_clEvEUlffE_St5arrayIPcLm3EEEEviT0_T1_
        .type           _ZN2at6native29vectorized_elementwise_kernelILi4EZZZNS0_50_GLOBAL__N__2680c7bb_12_PowKernel_cu_7dd49032_316824pow_tensor_tensor_kernelERNS_18TensorIteratorBaseEENKUlvE_clEvENKUlvE5_clEvEUlffE_St5arrayIPcLm3EEEEviT0_T1_,@function
        .size           _ZN2at6native29vectorized_elementwise_kernelILi4EZZZNS0_50_GLOBAL__N__2680c7bb_12_PowKernel_cu_7dd49032_316824pow_tensor_tensor_kernelERNS_18TensorIteratorBaseEENKUlvE_clEvENKUlvE5_clEvEUlffE_St5arrayIPcLm3EEEEviT0_T1_,(.L_x_71909 - _ZN2at6native29vectorized_elementwise_kernelILi4EZZZNS0_50_GLOBAL__N__2680c7bb_12_PowKernel_cu_7dd49032_316824pow_tensor_tensor_kernelERNS_18TensorIteratorBaseEENKUlvE_clEvENKUlvE5_clEvEUlffE_St5arrayIPcLm3EEEEviT0_T1_)
        .other          _ZN2at6native29vectorized_elementwise_kernelILi4EZZZNS0_50_GLOBAL__N__2680c7bb_12_PowKernel_cu_7dd49032_316824pow_tensor_tensor_kernelERNS_18TensorIteratorBaseEENKUlvE_clEvENKUlvE5_clEvEUlffE_St5arrayIPcLm3EEEEviT0_T1_,@"STO_CUDA_ENTRY STV_DEFAULT"
_ZN2at6native29vectorized_elementwise_kernelILi4EZZZNS0_50_GLOBAL__N__2680c7bb_12_PowKernel_cu_7dd49032_316824pow_tensor_tensor_kernelERNS_18TensorIteratorBaseEENKUlvE_clEvENKUlvE5_clEvEUlffE_St5arrayIPcLm3EEEEviT0_T1_:
.text._ZN2at6native29vectorized_elementwise_kernelILi4EZZZNS0_50_GLOBAL__N__2680c7bb_12_PowKernel_cu_7dd49032_316824pow_tensor_tensor_kernelERNS_18TensorIteratorBaseEENKUlvE_clEvENKUlvE5_clEvEUlffE_St5arrayIPcLm3EEEEviT0_T1_:
        /* <DEDUP_REMOVED lines=13> */
[----:B------:R-:W3:Y:S01]  /*00d0*/  LDG.E.128 R16, desc[UR4][R24.64] ;  /* 0x0000000418107981 */ /* 0x000ee2000c1e1d00 */
[----:B--2---:R-:W-:-:S03]  /*00e0*/  IMAD.WIDE R4, R0, 0x4, R6 ;  /* 0x0000000400047825 */ /* 0x004fc600078e0206 */
[----:B------:R-:W2:Y:S01]  /*00f0*/  LDG.E.128 R12, desc[UR4][R24.64+0x800] ;  /* 0x00080004180c7981 */ /* 0x000ea2000c1e1d00 */
[----:B------:R-:W-:-:S05]  /*0100*/  IMAD.WIDE.U32 R26, R2, 0x10, R4 ;  /* 0x00000010021a7825 */ /* 0x000fca00078e0004 */
[----:B------:R-:W4:Y:S04]  /*0110*/  LDG.E.128 R8, desc[UR4][R26.64] ;  /* 0x000000041a087981 */ /* 0x000f28000c1e1d00 */
[----:B------:R-:W5:Y:S01]  /*0120*/  LDG.E.128 R4, desc[UR4][R26.64+0x800] ;  /* 0x000800041a047981 */ /* 0x000f62000c1e1d00 */
[----:B---3--:R-:W-:Y:S08]  /*0130*/  MUFU.LG2 R21, R16 ;  /* 0x0000001000157308 */ /* 0x008ff00000000c00 */
[----:B------:R-:W-:Y:S08]  /*0140*/  MUFU.LG2 R22, R17 ;  /* 0x0000001100167308 */ /* 0x000ff00000000c00 */
[----:B------:R-:W4:Y:S08]  /*0150*/  MUFU.LG2 R28, R19 ;  /* 0x00000013001c7308 */ /* 0x000f300000000c00 */
[----:B------:R-:W0:Y:S08]  /*0160*/  MUFU.LG2 R29, R18 ;  /* 0x00000012001d7308 */ /* 0x000e300000000c00 */
[----:B--2---:R-:W-:Y:S08]  /*0170*/  MUFU.LG2 R3, R12 ;  /* 0x0000000c00037308 */ /* 0x004ff00000000c00 */
[----:B------:R1:W5:Y:S08]  /*0180*/  MUFU.LG2 R20, R13 ;  /* 0x0000000d00147308 */ /* 0x0003700000000c00 */
[----:B------:R-:W2:Y:S01]  /*0190*/  MUFU.LG2 R23, R14 ;  /* 0x0000000e00177308 */ /* 0x000ea20000000c00 */
[----:B-1----:R-:W1:Y:S07]  /*01a0*/  LDC.64 R12, c[0x0][0x220] ;  /* 0x00008800ff0c7b82 */ /* 0x002e6e0000000a00 */
[----:B------:R-:W3:Y:S01]  /*01b0*/  MUFU.LG2 R15, R15 ;  /* 0x0000000f000f7308 */ /* 0x000ee20000000c00 */
[----:B----4-:R-:W-:Y:S01]  /*01c0*/  FMUL.FTZ R11, R11, R28 ;  /* 0x0000001c0b0b7220 */ /* 0x010fe20000410000 */
[----:B0-----:R-:W-:Y:S01]  /*01d0*/  FMUL.FTZ R10, R10, R29 ;  /* 0x0000001d0a0a7220 */ /* 0x001fe20000410000 */
[----:B------:R-:W-:Y:S01]  /*01e0*/  FMUL.FTZ R9, R9, R22 ;  /* 0x0000001609097220 */ /* 0x000fe20000410000 */
[----:B------:R-:W-:Y:S01]  /*01f0*/  FMUL.FTZ R8, R8, R21 ;  /* 0x0000001508087220 */ /* 0x000fe20000410000 */
[----:B-----5:R-:W-:Y:S01]  /*0200*/  FMUL.FTZ R5, R5, R20 ;  /* 0x0000001405057220 */ /* 0x020fe20000410000 */
[----:B------:R-:W-:Y:S01]  /*0210*/  FMUL.FTZ R4, R4, R3 ;  /* 0x0000000304047220 */ /* 0x000fe20000410000 */
[----:B--2---:R-:W-:Y:S01]  /*0220*/  FMUL.FTZ R6, R6, R23 ;  /* 0x0000001706067220 */ /* 0x004fe20000410000 */
[----:B------:R-:W-:Y:S01]  /*0230*/  MUFU.EX2 R11, R11 ;  /* 0x0000000b000b7308 */ /* 0x000fe20000000800 */
[----:B---3--:R-:W-:-:S07]  /*0240*/  FMUL.FTZ R7, R7, R15 ;  /* 0x0000000f07077220 */ /* 0x008fce0000410000 */
[----:B------:R-:W-:Y:S01]  /*0250*/  MUFU.EX2 R10, R10 ;  /* 0x0000000a000a7308 */ /* 0x000fe20000000800 */
[----:B-1----:R-:W-:-:S07]  /*0260*/  IMAD.WIDE.U32 R12, R0, 0x4, R12 ;  /* 0x00000004000c7825 */ /* 0x002fce00078e000c */
[----:B------:R-:W-:Y:S08]  /*0270*/  MUFU.EX2 R9, R9 ;  /* 0x0000000900097308 */ /* 0x000ff00000000800 */
[----:B------:R-:W0:Y:S08]  /*0280*/  MUFU.EX2 R8, R8 ;  /* 0x0000000800087308 */ /* 0x000e300000000800 */
[----:B------:R-:W-:Y:S08]  /*0290*/  MUFU.EX2 R7, R7 ;  /* 0x0000000700077308 */ /* 0x000ff00000000800 */
[----:B------:R-:W-:Y:S08]  /*02a0*/  MUFU.EX2 R6, R6 ;  /* 0x0000000600067308 */ /* 0x000ff00000000800 */
[----:B------:R-:W-:Y:S08]  /*02b0*/  MUFU.EX2 R5, R5 ;  /* 0x0000000500057308 */ /* 0x000ff00000000800 */
[----:B------:R-:W1:Y:S01]  /*02c0*/  MUFU.EX2 R4, R4 ;  /* 0x0000000400047308 */ /* 0x000e620000000800 */
[----:B------:R-:W-:-:S05]  /*02d0*/  IMAD.WIDE R12, R2, 0x10, R12 ;  /* 0x00000010020c7825 */ /* 0x000fca00078e020c */
[----:B0-----:R-:W-:Y:S04]  /*02e0*/  STG.E.128 desc[UR4][R12.64], R8 ;  /* 0x000000080c007986 */ /* 0x001fe8000c101d04 */
[----:B-1----:R-:W-:Y:S01]  /*02f0*/  STG.E.128 desc[UR4][R12.64+0x800], R4 ;  /* 0x000800040c007986 */ /* 0x002fe2000c101d04 */
[----:B------:R-:W-:Y:S05]  /*0300*/  EXIT ;  /* 0x000000000000794d */ /* 0x000fea0003800000 */
.L_x_56347:
        /* <DEDUP_REMOVED lines=144> */
.L_x_56350:
[----:B------:R-:W-:-:S13]  /*0c10*/  ISETP.GE.AND P0, PT, R17, R2, PT ;  /* 0x000000021100720c */ /* 0x000fda0003f06270 */
[----:B------:R-:W-:Y:S05]  /*0c20*/  @P0 BRA `(.L_x_56352) ;  /* 0x0000000000300947 */ /* 0x000fea0003800000 */
[----:B-1----:R-:W1:Y:S01]  /*0c30*/  LDC.64 R4, c[0x0][0x220] ;  /* 0x00008800ff047b82 */ /* 0x002e620000000a00 */
[----:B------:R-:W-:Y:S01]  /*0c40*/  IADD3 R3, R0, R17, RZ ;  /* 0x0000001100037210 */ /* 0x000fe20007ffe0ff */
[----:B------:R-:W-:-:S04]  /*0c50*/  VIADD R17, R17, 0x80 ;  /* 0x0000008011117836 */ /* 0x000fc80000000000 */
[----:B-1----:R-:W-:-:S05]  /*0c60*/  IMAD.WIDE.U32 R4, R3, 0x4, R4 ;  /* 0x0000000403047825 */ /* 0x002fca00078e0004 */
[----:B------:R3:W-:Y:S02]  /*0c70*/  STG.E desc[UR4][R4.64], R6 ;  /* 0x0000000604007986 */ /* 0x0007e4000c101904 */
.L_x_56351:
[----:B------:R-:W-:-:S13]  /*0c80*/  ISETP.GE.AND P0, PT, R17, R2, PT ;  /* 0x000000021100720c */ /* 0x000fda0003f06270 */
[----:B------:R-:W-:Y:S05]  /*0c90*/  @P0 BRA `(.L_x_56353) ;  /* 0x0000000000340947 */ /* 0x000fea0003800000 */
[----:B-1-3--:R-:W1:Y:S01]  /*0ca0*/  LDC.64 R4, c[0x0][0x220] ;  /* 0x00008800ff047b82 */ /* 0x00ae620000000a00 */
[----:B------:R-:W-:Y:S02]  /*0cb0*/  IADD3 R3, R0, R17, RZ ;  /* 0x0000001100037210 */ /* 0x000fe40007ffe0ff */
[----:B------:R-:W-:-:S03]  /*0cc0*/  IADD3 R17, R17, 0x80, RZ ;  /* 0x0000008011117810 */ /* 0x000fc60007ffe0ff */
[----:B-1----:R-:W-:-:S05]  /*0cd0*/  IMAD.WIDE.U32 R4, R3, 0x4, R4 ;  /* 0x0000000403047825 */ /* 0x002fca00078e0004 */
[----:B------:R3:W-:Y:S02]  /*0ce0*/  STG.E desc[UR4][R4.64], R7 ;  /* 0x0000000704007986 */ /* 0x0007e4000c101904 */
.L_x_56352:
        /* <DEDUP_REMOVED lines=8> */
.L_x_56353:
[----:B------:R-:W-:Y:S05]  /*0d70*/  BSYNC B1 ;  /* 0x0000000000017941 */ /* 0x000fea0003800000 */
.L_x_56349:
[----:B------:R-:W-:-:S13]  /*0d80*/  ISETP.GE.AND P0, PT, R17, R2, PT ;  /* 0x000000021100720c */ /* 0x000fda0003f06270 */
[----:B-1-34-:R-:W1:Y:S01]  /*0d90*/  @!P0 LDC.64 R4, c[0x0][0x220] ;  /* 0x00008800ff048b82 */ /* 0x01ae620000000a00 */
[----:B------:R-:W-:Y:S02]  /*0da0*/  @!P0 IADD3 R3, R0, R17, RZ ;  /* 0x0000001100038210 */ /* 0x000fe40007ffe0ff */
[----:B------:R-:W-:-:S03]  /*0db0*/  @!P0 IADD3 R17, R17, 0x80, RZ ;  /* 0x0000008011118810 */ /* 0x000fc60007ffe0ff */
[----:B-1----:R-:W-:-:S05]  /*0dc0*/  @!P0 IMAD.WIDE.U32 R4, R3, 0x4, R4 ;  /* 0x0000000403048825 */ /* 0x002fca00078e0004 */
[----:B------:R4:W-:Y:S02]  /*0dd0*/  @!P0 STG.E desc[UR4][R4.64], R9 ;  /* 0x0000000904008986 */ /* 0x0009e4000c101904 */
.L_x_56354:
[----:B------:R-:W-:Y:S05]  /*0de0*/  BSYNC B0 ;  /* 0x0000000000007941 */ /* 0x000fea0003800000 */
.L_x_56348:
        /* <DEDUP_REMOVED lines=8> */
.L_x_56355:
        /* <DEDUP_REMOVED lines=9> */
.L_x_71909:


//--------------------- .text._ZN2at6native29vectorized_elementwise_kernelILi8EZZZNS0_50_GLOBAL__N__2680c7bb_12_PowKernel_cu_7dd49032_316824pow_tensor_tensor_kernelERNS_18TensorIteratorBaseEENKUlvE_clEvENKUlvE5_clEvEUlffE_St5arrayIPcLm3EEEEviT0_T1_ --------------------------
	.section	.text._ZN2at6native29vectorized_elementwise_kernelILi8EZZZNS0_50_GLOBAL__N__2680c7bb_12_PowKernel_cu_7dd49032_316824pow_tensor_tensor_kernelERNS_18TensorIteratorBaseEENKUlvE_clEvENKUlvE5_clEvEUlffE_St5arrayIPcLm3EEEEviT0_T1_,"ax",@progbits
	.align	128
        .global         _ZN2at6native29vectorized_elementwise_kernelILi8EZZZNS0_50_GLOBAL__N__2680c7bb_12_PowKernel_cu_7dd49032_316824pow_tensor_tensor_kernelERNS_18TensorIteratorBaseEENKUlvE_clEvENKUlvE5_clEvEUlffE_St5arrayIPcLm3EEEEviT0_T1_
        .type           _ZN2at6native29vectorized_elementwise_kernelILi8EZZZNS0_50_GLOBAL__N__2680c7bb_12_PowKernel_cu_7dd49032_316824pow_tensor_tensor_kernelERNS_18TensorIteratorBaseEENKUlvE_clEvENKUlvE5_clEvEUlffE_St5arrayIPcLm3EEEEviT0_T1_,@function
        .size           _ZN2at6native29vectorized_elementwise_kernelILi8EZZZNS0_50_GLOBAL__N__2680c7bb_12_PowKernel_cu_7dd49032_316824pow_tensor_tensor_kernelERNS_18TensorIteratorBaseEENKUlvE_clEvENKUlvE5_clEvEUlffE_St5arrayIPcLm3EEEEviT0_T1_,(.L_x_71910 - _ZN2at6native29vectorized_elementwise_kernelILi8EZZZNS0_50_GLOBAL__N__2680c7bb_12_PowKernel_cu_7dd49032_316824pow_tensor_tensor_kernelERNS_18TensorIteratorBaseEENKUlvE_clEvENKUlvE5_clEvEUlffE_St5arrayIPcLm3EEEEviT0_T1_)
        .other          _ZN2at6native29vectorized_elementwise_kernelILi8EZZZNS0_50_GLOBAL__N__2680c7bb_12_PowKernel_cu_7dd49032_316824pow_tensor_tensor_kernelERNS_18TensorIteratorBaseEENKUlvE_clEvENKUlvE5_clEvEUlffE_St5arrayIPcLm3EEEEviT0_T1_,@"STO_CUDA_ENTRY STV_DEFAULT"
_ZN2at6native29vectorized_elementwise_kernelILi8EZZZNS0_50_GLOBAL__N__2680c7bb_12_PowKernel_cu_7dd49032_316824pow_tensor_tensor_kernelERNS_18TensorIteratorBaseEENKUlvE_clEvENKUlvE5_clEvEUlffE_St5arrayIPcLm3EEEEviT0_T1_:
.text._ZN2at6native29vectorized_elementwise_kernelILi8EZZZNS0_50_GLOBAL__N__2680c7bb_12_PowKernel_cu_7dd49032_316824pow_tensor_tensor_kernelERNS_18TensorIteratorBaseEENKUlvE_clEvENKUlvE5_clEvEUlffE_St5arrayIPcLm3EEEEviT0_T1_:
        /* <DEDUP_REMOVED lines=49> */
.L_x_56356:
        /* <DEDUP_REMOVED lines=144> */
.L_x_56359:
[----:B------:R-:W-:-:S13]  /*0c10*/  ISETP.GE.AND P0, PT, R17, R2, PT ;  /* 0x000000021100720c */ /* 0x000fda0003f06270 */
[----:B------:R-:W-:Y:S05]  /*0c20*/  @P0 BRA `(.L_x_56361) ;  /* 0x0000000000300947 */ /* 0x000fea0003800000 */
[----:B-1----:R-:W1:Y:S01]  /*0c30*/  LDC.64 R4, c[0x0][0x220] ;  /* 0x00008800ff047b82 */ /* 0x002e620000000a00 */
[----:B------:R-:W-:Y:S01]  /*0c40*/  IADD3 R3, R0, R17, RZ ;  /* 0x0000001100037210 */ /* 0x000fe20007ffe0ff */
[----:B------:R-:W-:-:S04]  /*0c50*/  VIADD R17, R17, 0x80 ;  /* 0x0000008011117836 */ /* 0x000fc80000000000 */
[----:B-1----:R-:W-:-:S05]  /*0c60*/  IMAD.WIDE.U32 R4, R3, 0x4, R4 ;  /* 0x0000000403047825 */ /* 0x002fca00078e0004 */
[----:B------:R3:W-:Y:S02]  /*0c70*/  STG.E desc[UR4][R4.64], R6 ;  /* 0x0000000604007986 */ /* 0x0007e4000c101904 */
.L_x_56360:
[----:B------:R-:W-:-:S13]  /*0c80*/  ISETP.GE.AND P0, PT, R17, R2, PT ;  /* 0x000000021100720c */ /* 0x000fda0003f06270 */
[----:B------:R-:W-:Y:S05]  /*0c90*/  @P0 BRA `(.L_x_56362) ;  /* 0x0000000000340947 */ /* 0x000fea0003800000 */
[----:B-1-3--:R-:W1:Y:S01]  /*0ca0*/  LDC.64 R4, c[0x0][0x220] ;  /* 0x00008800ff047b82 */ /* 0x00ae620000000a00 */
[----:B------:R-:W-:Y:S02]  /*0cb0*/  IADD3 R3, R0, R17, RZ ;  /* 0x0000001100037210 */ /* 0x000fe40007ffe0ff */
[----:B------:R-:W-:-:S03]  /*0cc0*/  IADD3 R17, R17, 0x80, RZ ;  /* 0x0000008011117810 */ /* 0x000fc60007ffe0ff */
[----:B-1----:R-:W-:-:S05]  /*0cd0*/  IMAD.WIDE.U32 R4, R3, 0x4, R4 ;  /* 0x0000000403047825 */ /* 0x002fca00078e0004 */
[----:B------:R3:W-:Y:S02]  /*0ce0*/  STG.E desc[UR4][R4.64], R7 ;  /* 0x0000000704007986 */ /* 0x0007e4000c101904 */
.L_x_56361:
        /* <DEDUP_REMOVED lines=8> */
.L_x_56362:
[----:B------:R-:W-:Y:S05]  /*0d70*/  BSYNC B1 ;  /* 0x0000000000017941 */ /* 0x000fea0003800000 */
.L_x_56358:
[----:B------:R-:W-:-:S13]  /*0d80*/  ISETP.GE.AND P0, PT, R17, R2, PT ;  /* 0x000000021100720c */ /* 0x000fda0003f06270 */
[----:B-1-34-:R-:W1:Y:S01]  /*0d90*/  @!P0 LDC.64 R4, c[0x0][0x220] ;  /* 0x00008800ff048b82 */ /* 0x01ae620000000a00 */
[----:B------:R-:W-:Y:S02]  /*0da0*/  @!P0 IADD3 R3, R0, R17, RZ ;  /* 0x0000001100038210 */ /* 0x000fe40007ffe0ff */
[----:B------:R-:W-:-:S03]  /*0db0*/  @!P0 IADD3 R17, R17, 0x80, RZ ;  /* 0x0000008011118810 */ /* 0x000fc60007ffe0ff */
[----:B-1----:R-:W-:-:S05]  /*0dc0*/  @!P0 IMAD.WIDE.U32 R4, R3, 0x4, R4 ;  /* 0x0000000403048825 */ /* 0x002fca00078e0004 */
[----:B------:R4:W-:Y:S02]  /*0dd0*/  @!P0 STG.E desc[UR4][R4.64], R9 ;  /* 0x0000000904008986 */ /* 0x0009e4000c101904 */
.L_x_56363:
[----:B------:R-:W-:Y:S05]  /*0de0*/  BSYNC B0 ;  /* 0x0000000000007941 */ /* 0x000fea0003800000 */
.L_x_56357:
        /* <DEDUP_REMOVED lines=8> */
.L_x_56364:
        /* <DEDUP_REMOVED lines=9> */
.L_x_71910:


//--------------------- .text._ZN2at6native18elementwise_kernelILi128ELi4EZNS0_15gpu_kernel_implIZNS0_50_GLOBAL__N__2680c7bb_12_PowKernel_cu_7dd49032_316822pow_scalar_tensor_implIfEEvRNS_18TensorIteratorBaseET_EUlfE_EEvS6_RKS7_EUliE_EEviT1_ --------------------------
	.section	.text._ZN2at6native18elementwise_kernelILi128ELi4EZNS0_15gpu_kernel_implIZNS0_50_GLOBAL__N__2680c7bb_12_PowKernel_cu_7dd49032_316822pow_scalar_tensor_implIfEEvRNS_18TensorIteratorBaseET_EUlfE_EEvS6_RKS7_EUliE_EEviT1_,"ax",@progbits
	.align	128
        .global         _ZN2at6native18elementwise_kernelILi128ELi4EZNS0_15gpu_kernel_implIZNS0_50_GLOBAL__N__2680c7bb_12_PowKernel_cu_7dd49032_316822pow_scalar_tensor_implIfEEvRNS_18TensorIteratorBaseET_EUlfE_EEvS6_RKS7_EUliE_EEviT1_
        .type           _ZN2at6native18elementwise_kernelILi128ELi4EZNS0_15gpu_kernel_implIZNS0_50_GLOBAL__N__2680c7bb_12_PowKernel_cu_7dd49032_316822pow_scalar_tensor_implIfEEvRNS_18TensorIteratorBaseET_EUlfE_EEvS6_RKS7_EUliE_EEviT1_,@function
        .size           _ZN2at6native18elementwise_kernelILi128ELi4EZNS0_15gpu_kernel_implIZNS0_50_GLOBAL__N__2680c7bb_12_PowKernel_cu_7dd49032_316822pow_scalar_tensor_implIfEEvRNS_18TensorIteratorBaseET_EUlfE_EEvS6_RKS7_EUliE_EEviT1_,(.L_x_71911 - _ZN2at6native18elementwise_kernelILi128ELi4EZNS0_15gpu_kernel_implIZNS0_50_GLOBAL__N__2680c7bb_12_PowKernel_cu_7dd49032_316822pow_scalar_tensor_implIfEEvRNS_18TensorIteratorBaseET_EUlfE_EEvS6_RKS7_EUliE_EEviT1_)
        .other          _ZN2at6native18elementwise_kernelILi128ELi4EZNS0_15gpu_kernel_implIZNS0_50_GLOBAL__N__2680c7bb_12_PowKernel_cu_7dd49032_316822pow_scalar_tensor_implIfEEvRNS_18TensorIteratorBaseET_EUlfE_EEvS6_RKS7_EUliE_EEviT1_,@"STO_CUDA_ENTRY STV_DEFAULT"
_ZN2at6native18elementwise_kernelILi128ELi4EZNS0_15gpu_kernel_implIZNS0_50_GLOBAL__N__2680c7bb_12_PowKernel_cu_7dd49032_316822pow_scalar_tensor_implIfEEvRNS_18TensorIteratorBaseET_EUlfE_EEvS6_RKS7_EUliE_EEviT1_:
.text._ZN2at6native18elementwise_kernelILi128ELi4EZNS0_15gpu_kernel_implIZNS0_50_GLOBAL__N__2680c7bb_12_PowKernel_cu_7dd49032_316822pow_scalar_tensor_implIfEEvRNS_18TensorIteratorBaseET_EUlfE_EEvS6_RKS7_EUliE_EEviT1_:
        /* <DEDUP_REMOVED lines=314> */
.L_x_56367:
        /* <DEDUP_REMOVED lines=22> */
.L_x_56372:
[----:B------:R-:W2:Y:S02]  /*1500*/  LDG.E.U8 R0, desc[UR36][R2.64] ;  /* 0x0000002402007981 */ /* 0x000ea4000c1e1100 */
[----:B--2---:R-:W-:Y:S01]  /*1510*/  I2FP.F32.U32 R0, R0 ;  /* 0x0000000000007245 */ /* 0x004fe20000201000 */
[----:B------:R-:W-:Y:S06]  /*1520*/  BRA `(.L_x_56374) ;  /* 0x0000000c002c7947 */ /* 0x000fec0003800000 */
.L_x_56371:
        /* <DEDUP_REMOVED lines=9> */
.L_x_56376:
[----:B------:R-:W2:Y:S02]  /*15c0*/  LDG.E R0, desc[UR36][R2.64] ;  /* 0x0000002402007981 */ /* 0x000ea4000c1e1900 */
[----:B--2---:R-:W-:Y:S01]  /*15d0*/  I2FP.F32.S32 R0, R0 ;  /* 0x0000000000007245 */ /* 0x004fe20000201400 */
[----:B------:R-:W-:Y:S06]  /*15e0*/  BRA `(.L_x_56374) ;  /* 0x0000000800fc7947 */ /* 0x000fec0003800000 */
.L_x_56375:
[----:B------:R-:W2:Y:S02]  /*15f0*/  LDG.E.U16 R0, desc[UR36][R2.64] ;  /* 0x0000002402007981 */ /* 0x000ea4000c1e1500 */
[----:B--2---:R-:W0:Y:S01]  /*1600*/  I2F.S16 R0, R0 ;  /* 0x0000000000007306 */ /* 0x004e220000101400 */
[----:B------:R-:W-:Y:S05]  /*1610*/  BRA `(.L_x_56374) ;  /* 0x0000000800f07947 */ /* 0x000fea0003800000 */
.L_x_56370:
        /* <DEDUP_REMOVED lines=8> */
.L_x_56378:
[----:B------:R-:W2:Y:S02]  /*16a0*/  LDG.E.U16 R0, desc[UR36][R2.64] ;  /* 0x0000002402007981 */ /* 0x000ea4000c1e1500 */
[----:B--2---:R-:W-:Y:S01]  /*16b0*/  HADD2.F32 R0, -RZ, R0.H0_H0 ;  /* 0x20000000ff007230 */ /* 0x004fe20000004100 */
[----:B------:R-:W-:Y:S06]  /*16c0*/  BRA `(.L_x_56374) ;  /* 0x0000000800c47947 */ /* 0x000fec0003800000 */
.L_x_56377:
        /* <DEDUP_REMOVED lines=8> */
.L_x_56380:
[----:B------:R-:W2:Y:S02]  /*1750*/  LDG.E.U16 R0, desc[UR36][R2.64] ;  /* 0x0000002402007981 */ /* 0x000ea4000c1e1500 */
[----:B--2---:R-:W-:Y:S01]  /*1760*/  HADD2.F32 R0, -RZ, R0.H0_H0 ;  /* 0x20000000ff007230 */ /* 0x004fe20000004100 */
[----:B------:R-:W-:Y:S06]  /*1770*/  BRA `(.L_x_56374) ;  /* 0x0000000800987947 */ /* 0x000fec0003800000 */
.L_x_56379:
[----:B------:R-:W2:Y:S01]  /*1780*/  LDG.E.64 R2, desc[UR36][R2.64] ;  /* 0x0000002402027981 */ /* 0x000ea2000c1e1b00 */
[----:B------:R-:W-:Y:S01]  /*1790*/  UMOV UR4, 0xf0000000 ;  /* 0xf000000000047882 */ /* 0x000fe20000000000 */
[----:B------:R-:W-:Y:S01]  /*17a0*/  UMOV UR5, 0x380fffff ;  /* 0x380fffff00057882 */ /* 0x000fe20000000000 */
[----:B--2---:R-:W0:Y:S01]  /*17b0*/  F2F.F32.F64 R0, R2 ;  /* 0x0000000200007310 */ /* 0x004e220000301000 */
[----:B------:R-:W-:-:S14]  /*17c0*/  DSETP.GEU.AND P0, PT, |R2|, UR4, PT ;  /* 0x0000000402007e2a */ /* 0x000fdc000bf0e200 */
[----:B0-----:R-:W-:Y:S01]  /*17d0*/  @!P0 FMUL R0, R0, 1.175494350822287508e-38 ;  /* 0x0080000000008820 */ /* 0x001fe20000400000 */
[----:B------:R-:W-:Y:S06]  /*17e0*/  BRA `(.L_x_56374) ;  /* 0x00000008007c7947 */ /* 0x000fec0003800000 */
.L_x_56369:
        /* <DEDUP_REMOVED lines=12> */
.L_x_56383:
[----:B------:R-:W2:Y:S01]  /*18b0*/  LDG.E.64 R2, desc[UR36][R2.64] ;  /* 0x0000002402027981 */ /* 0x000ea2000c1e1b00 */
[----:B------:R-:W-:Y:S01]  /*18c0*/  UMOV UR4, 0xf0000000 ;  /* 0xf000000000047882 */ /* 0x000fe20000000000 */
[----:B------:R-:W-:Y:S01]  /*18d0*/  UMOV UR5, 0x380fffff ;  /* 0x380fffff00057882 */ /* 0x000fe20000000000 */
[----:B--2---:R-:W0:Y:S01]  /*18e0*/  F2F.F32.F64 R0, R2 ;  /* 0x0000000200007310 */ /* 0x004e220000301000 */
[----:B------:R-:W-:-:S14]  /*18f0*/  DSETP.GEU.AND P0, PT, |R2|, UR4, PT ;  /* 0x0000000402007e2a */ /* 0x000fdc000bf0e200 */
[----:B0-----:R-:W-:Y:S01]  /*1900*/  @!P0 FMUL R0, R0, 1.175494350822287508e-38 ;  /* 0x0080000000008820 */ /* 0x001fe20000400000 */
[----:B------:R-:W-:Y:S06]  /*1910*/  BRA `(.L_x_56374) ;  /* 0x0000000800307947 */ /* 0x000fec0003800000 */
.L_x_56382:
        /* <DEDUP_REMOVED lines=26> */
.L_x_56385:
        /* <DEDUP_REMOVED lines=13> */
.L_x_56384:
[----:B------:R-:W2:Y:S02]  /*1b90*/  LDG.E.U16 R0, desc[UR36][R2.64] ;  /* 0x0000002402007981 */ /* 0x000ea4000c1e1500 */
[----:B--2---:R-:W-:Y:S01]  /*1ba0*/  IMAD.U32 R0, R0, 0x10000, RZ ;  /* 0x0001000000007824 */ /* 0x004fe200078e00ff */
[----:B------:R-:W-:Y:S06]  /*1bb0*/  BRA `(.L_x_56374) ;  /* 0x0000000400887947 */ /* 0x000fec0003800000 */
.L_x_56381:
        /* <DEDUP_REMOVED lines=11> */
.L_x_56388:
        /* <DEDUP_REMOVED lines=20> */
.L_x_56390:
[----:B------:R-:W-:Y:S05]  /*1db0*/  BSYNC B0 ;  /* 0x0000000000007941 */ /* 0x000fea0003800000 */
.L_x_56389:
[----:B------:R-:W-:Y:S01]  /*1dc0*/  LEA R3, R0, 0x3b800000, 0x17 ;  /* 0x3b80000000037811 */ /* 0x000fe200078eb8ff */
[----:B------:R-:W-:-:S05]  /*1dd0*/  IMAD.SHL.U32 R0, R2, 0x100000, RZ ;  /* 0x0010000002007824 */ /* 0x000fca00078e00ff */
[----:B------:R-:W-:Y:S01]  /*1de0*/  LOP3.LUT R0, R3, R0, R4, 0xfe, !PT ;  /* 0x0000000003007212 */ /* 0x000fe200078efe04 */
[----:B------:R-:W-:Y:S06]  /*1df0*/  BRA `(.L_x_56374) ;  /* 0x0000000000f87947 */ /* 0x000fec0003800000 */
.L_x_56387:
        /* <DEDUP_REMOVED lines=20> */
.L_x_56392:
[----:B------:R-:W-:Y:S05]  /*1f40*/  BSYNC B0 ;  /* 0x0000000000007941 */ /* 0x000fea0003800000 */
.L_x_56391:
[----:B------:R-:W-:Y:S01]  /*1f50*/  LEA R3, R0, 0x37800000, 0x17 ;  /* 0x3780000000037811 */ /* 0x000fe200078eb8ff */
[----:B------:R-:W-:-:S05]  /*1f60*/  IMAD.SHL.U32 R0, R2, 0x200000, RZ ;  /* 0x0020000002007824 */ /* 0x000fca00078e00ff */
[----:B------:R-:W-:Y:S01]  /*1f70*/  LOP3.LUT R0, R3, R0, R4, 0xfe, !PT ;  /* 0x0000000003007212 */ /* 0x000fe200078efe04 */
[----:B------:R-:W-:Y:S06]  /*1f80*/  BRA `(.L_x_56374) ;  /* 0x0000000000947947 */ /* 0x000fec0003800000 */
.L_x_56386:
        /* <DEDUP_REMOVED lines=14> */
.L_x_56373:
        /* <DEDUP_REMOVED lines=16> */
.L_x_56395:
[----:B------:R-:W-:Y:S01]  /*2170*/  IMAD.MOV.U32 R0, RZ, RZ, RZ ;  /* 0x000000ffff007224 */ /* 0x000fe200078e00ff */
[----:B------:R-:W-:Y:S06]  /*2180*/  BRA `(.L_x_56374) ;  /* 0x0000000000147947 */ /* 0x000fec0003800000 */
.L_x_56394:
[----:B------:R-:W2:Y:S02]  /*2190*/  LDG.E.64 R2, desc[UR36][R2.64] ;  /* 0x0000002402027981 */ /* 0x000ea4000c1e1b00 */
[----:B--2---:R0:W1:Y:S01]  /*21a0*/  I2F.U64 R0, R2 ;  /* 0x0000000200007312 */ /* 0x0040620000301000 */
[----:B------:R-:W-:Y:S05]  /*21b0*/  BRA `(.L_x_56374) ;  /* 0x0000000000087947 */ /* 0x000fea0003800000 */
.L_x_56393:
[----:B------:R-:W2:Y:S02]  /*21c0*/  LDG.E R0, desc[UR36][R2.64] ;  /* 0x0000002402007981 */ /* 0x000ea4000c1e1900 */
[----:B--2---:R-:W-:-:S07]  /*21d0*/  I2FP.F32.U32 R0, R0 ;  /* 0x0000000000007245 */ /* 0x004fce0000201000 */
.L_x_56374:
[----:B------:R-:W-:Y:S05]  /*21e0*/  BSYNC B6 ;  /* 0x0000000000067941 */ /* 0x000fea0003800000 */
.L_x_56368:
[----:B------:R-:W1:Y:S01]  /*21f0*/  LDC.U8 R5, c[0x0][0x430] ;  /* 0x00010c00ff057b82 */ /* 0x000e620000000000 */
[----:B------:R-:W-:Y:S02]  /*2200*/  ULDC UR4, c[0x0][0x420] ;  /* 0x0001080000047ab9 */ /* 0x000fe40000000800 */
[----:B0-234-:R-:W1:Y:S02]  /*2210*/  MUFU.LG2 R3, UR4 ;  /* 0x0000000400037d08 */ /* 0x01de640008000c00 */
[----:B-1---5:R-:W-:Y:S01]  /*2220*/  FMUL.FTZ R2, R3, R0 ;  /* 0x0000000003027220 */ /* 0x022fe20000410000 */
        /* <DEDUP_REMOVED lines=16> */
.L_x_56399:
[----:B------:R-:W0:Y:S02]  /*2330*/  F2I.S64.TRUNC R2, R2 ;  /* 0x0000000200027311 */ /* 0x000e24000020d900 */
[----:B0-----:R-:W-:-:S05]  /*2340*/  IMAD.MOV.U32 R5, RZ, RZ, R2 ;  /* 0x000000ffff057224 */ /* 0x001fca00078e0002 */
[----:B------:R0:W-:Y:S01]  /*2350*/  STG.E.U8 desc[UR36][R16.64], R5 ;  /* 0x0000000510007986 */ /* 0x0001e2000c101124 */
[----:B------:R-:W-:Y:S05]  /*2360*/  BRA `(.L_x_56401) ;  /* 0x0000000c00407947 */ /* 0x000fea0003800000 */
.L_x_56398:
        /* <DEDUP_REMOVED lines=9> */
.L_x_56403:
[----:B------:R-:W0:Y:S02]  /*2400*/  F2I.FTZ.TRUNC.NTZ R3, R2 ;  /* 0x0000000200037305 */ /* 0x000e24000021f100 */
[----:B0-----:R0:W-:Y:S01]  /*2410*/  STG.E desc[UR36][R16.64], R3 ;  /* 0x0000000310007986 */ /* 0x0011e2000c101924 */
[----:B------:R-:W-:Y:S05]  /*2420*/  BRA `(.L_x_56401) ;  /* 0x0000000c00107947 */ /* 0x000fea0003800000 */
.L_x_56402:
[----:B------:R-:W0:Y:S02]  /*2430*/  F2I.FTZ.TRUNC.NTZ R3, R2 ;  /* 0x0000000200037305 */ /* 0x000e24000021f100 */
[----:B0-----:R0:W-:Y:S01]  /*2440*/  STG.E.U16 desc[UR36][R16.64], R3 ;  /* 0x0000000310007986 */ /* 0x0011e2000c101524 */
[----:B------:R-:W-:Y:S05]  /*2450*/  BRA `(.L_x_56401) ;  /* 0x0000000c00047947 */ /* 0x000fea0003800000 */
.L_x_56397:
        /* <DEDUP_REMOVED lines=8> */
.L_x_56405:
[----:B------:R-:W-:-:S05]  /*24e0*/  F2FP.F16.F32.PACK_AB R2, RZ, R2 ;  /* 0x00000002ff02723e */ /* 0x000fca00000000ff */
[----:B------:R0:W-:Y:S01]  /*24f0*/  STG.E.U16 desc[UR36][R16.64], R2 ;  /* 0x0000000210007986 */ /* 0x0001e2000c101524 */
[----:B------:R-:W-:Y:S05]  /*2500*/  BRA `(.L_x_56401) ;  /* 0x0000000800d87947 */ /* 0x000fea0003800000 */
.L_x_56404:
        /* <DEDUP_REMOVED lines=9> */
.L_x_56407:
[----:B------:R-:W-:-:S04]  /*25a0*/  F2FP.F16.F32.PACK_AB R3, RZ, R2 ;  /* 0x00000002ff03723e */ /* 0x000fc800000000ff */
[----:B------:R-:W-:-:S05]  /*25b0*/  PRMT R3, R3, 0x5410, RZ ;  /* 0x0000541003037816 */ /* 0x000fca00000000ff */
[----:B------:R0:W-:Y:S01]  /*25c0*/  STG.E desc[UR36][R16.64], R3 ;  /* 0x0000000310007986 */ /* 0x0001e2000c101924 */
[----:B------:R-:W-:Y:S05]  /*25d0*/  BRA `(.L_x_56401) ;  /* 0x0000000800a47947 */ /* 0x000fea0003800000 */
.L_x_56406:
[----:B------:R-:W-:-:S06]  /*25e0*/  FMUL.FTZ R2, R2, 1 ;  /* 0x3f80000002027820 */ /* 0x000fcc0000410000 */
[----:B------:R-:W0:Y:S02]  /*25f0*/  F2F.F64.F32 R2, R2 ;  /* 0x0000000200027310 */ /* 0x000e240000201800 */
[----:B0-----:R0:W-:Y:S01]  /*2600*/  STG.E.64 desc[UR36][R16.64], R2 ;  /* 0x0000000210007986 */ /* 0x0011e2000c101b24 */
[----:B------:R-:W-:Y:S05]  /*2610*/  BRA `(.L_x_56401) ;  /* 0x0000000800947947 */ /* 0x000fea0003800000 */
.L_x_56396:
        /* <DEDUP_REMOVED lines=12> */
.L_x_56410:
[----:B------:R-:W-:Y:S01]  /*26e0*/  FMUL.FTZ R4, R2, 1 ;  /* 0x3f80000002047820 */ /* 0x000fe20000410000 */
[----:B------:R-:W-:-:S05]  /*26f0*/  CS2R R6, SRZ ;  /* 0x0000000000067805 */ /* 0x000fca000001ff00 */
[----:B------:R-:W0:Y:S02]  /*2700*/  F2F.F64.F32 R4, R4 ;  /* 0x0000000400047310 */ /* 0x000e240000201800 */
[----:B0-----:R0:W-:Y:S01]  /*2710*/  STG.E.128 desc[UR36][R16.64], R4 ;  /* 0x0000000410007986 */ /* 0x0011e2000c101d24 */
[----:B------:R-:W-:Y:S05]  /*2720*/  BRA `(.L_x_56401) ;  /* 0x0000000800507947 */ /* 0x000fea0003800000 */
.L_x_56409:
        /* <DEDUP_REMOVED lines=20> */
.L_x_56414:
[----:B------:R-:W-:Y:S05]  /*2870*/  BSYNC B0 ;  /* 0x0000000000007941 */ /* 0x000fea0003800000 */
.L_x_56413:
[----:B------:R-:W-:-:S05]  /*2880*/  LOP3.LUT R5, R0, R5, RZ, 0xfc, !PT ;  /* 0x0000000500057212 */ /* 0x000fca00078efcff */
[----:B------:R0:W-:Y:S01]  /*2890*/  STG.E.U8 desc[UR36][R16.64], R5 ;  /* 0x0000000510007986 */ /* 0x0001e2000c101124 */
[----:B------:R-:W-:Y:S05]  /*28a0*/  BRA `(.L_x_56401) ;  /* 0x0000000400f07947 */ /* 0x000fea0003800000 */
.L_x_56412:
        /* <DEDUP_REMOVED lines=12> */
.L_x_56416:
[----:B------:R-:W-:Y:S01]  /*2970*/  IMAD.MOV.U32 R0, RZ, RZ, 0x7f ;  /* 0x0000007fff007424 */ /* 0x000fe200078e00ff */
[----:B------:R-:W-:-:S04]  /*2980*/  ISETP.GT.U32.AND P0, PT, R4, 0x7f800000, PT ;  /* 0x7f8000000400780c */ /* 0x000fc80003f04070 */
[----:B------:R-:W-:-:S09]  /*2990*/  SEL R0, R0, 0x7c, P0 ;  /* 0x0000007c00007807 */ /* 0x000fd20000000000 */
.L_x_56417:
[----:B------:R-:W-:Y:S05]  /*29a0*/  BSYNC B0 ;  /* 0x0000000000007941 */ /* 0x000fea0003800000 */
.L_x_56415:
[----:B------:R-:W-:-:S04]  /*29b0*/  LOP3.LUT R2, R2, 0x80000000, RZ, 0xc0, !PT ;  /* 0x8000000002027812 */ /* 0x000fc800078ec0ff */
[----:B------:R-:W-:-:S04]  /*29c0*/  SHF.R.U32.HI R3, RZ, 0x18, R2 ;  /* 0x00000018ff037819 */ /* 0x000fc80000011602 */
[----:B------:R-:W-:-:S05]  /*29d0*/  LOP3.LUT R3, R0, R3, RZ, 0xfc, !PT ;  /* 0x0000000300037212 */ /* 0x000fca00078efcff */
[----:B------:R0:W-:Y:S01]  /*29e0*/  STG.E.U8 desc[UR36][R16.64], R3 ;  /* 0x0000000310007986 */ /* 0x0001e2000c101124 */
[----:B------:R-:W-:Y:S05]  /*29f0*/  BRA `(.L_x_56401) ;  /* 0x00000004009c7947 */ /* 0x000fea0003800000 */
.L_x_56411:
[----:B------:R-:W-:-:S05]  /*2a00*/  F2FP.BF16.F32.PACK_AB R2, RZ, R2 ;  /* 0x00000002ff02723e */ /* 0x000fca00000010ff */
[----:B------:R0:W-:Y:S01]  /*2a10*/  STG.E.U16 desc[UR36][R16.64], R2 ;  /* 0x0000000210007986 */ /* 0x0001e2000c101524 */
[----:B------:R-:W-:Y:S05]  /*2a20*/  BRA `(.L_x_56401) ;  /* 0x0000000400907947 */ /* 0x000fea0003800000 */
.L_x_56408:
        /* <DEDUP_REMOVED lines=11> */
.L_x_56420:
        /* <DEDUP_REMOVED lines=16> */
.L_x_56423:
[----:B------:R-:W-:-:S04]  /*2be0*/  LOP3.LUT R2, R2, 0x80000000, RZ, 0xc0, !PT ;  /* 0x8000000002027812 */ /* 0x000fc800078ec0ff */
[----:B------:R-:W-:-:S04]  /*2bf0*/  SHF.R.U32.HI R3, RZ, 0x18, R2 ;  /* 0x00000018ff037819 */ /* 0x000fc80000011602 */
[----:B------:R-:W-:-:S04]  /*2c00*/  LOP3.LUT R0, R0, R3, RZ, 0xfc, !PT ;  /* 0x0000000300007212 */ /* 0x000fc800078efcff */
[----:B------:R-:W-:-:S07]  /*2c10*/  PRMT R8, R0, 0x7610, R8 ;  /* 0x0000761000087816 */ /* 0x000fce0000000008 */
.L_x_56422:
[----:B------:R-:W-:Y:S05]  /*2c20*/  BSYNC B0 ;  /* 0x0000000000007941 */ /* 0x000fea0003800000 */
.L_x_56421:
[----:B------:R0:W-:Y:S01]  /*2c30*/  STG.E.U8 desc[UR36][R16.64], R8 ;  /* 0x0000000810007986 */ /* 0x0001e2000c101124 */
[----:B------:R-:W-:Y:S05]  /*2c40*/  BRA `(.L_x_56401) ;  /* 0x0000000400087947 */ /* 0x000fea0003800000 */
.L_x_56419:
        /* <DEDUP_REMOVED lines=16> */
.L_x_56426:
[----:B------:R-:W-:-:S04]  /*2d50*/  LOP3.LUT R2, R2, 0x80000000, RZ, 0xc0, !PT ;  /* 0x8000000002027812 */ /* 0x000fc800078ec0ff */
[----:B------:R-:W-:-:S04]  /*2d60*/  SHF.R.U32.HI R3, RZ, 0x18, R2 ;  /* 0x00000018ff037819 */ /* 0x000fc80000011602 */
[----:B------:R-:W-:-:S04]  /*2d70*/  LOP3.LUT R0, R0, R3, RZ, 0xfc, !PT ;  /* 0x0000000300007212 */ /* 0x000fc800078efcff */
[----:B------:R-:W-:-:S07]  /*2d80*/  PRMT R8, R0, 0x7610, R8 ;  /* 0x0000761000087816 */ /* 0x000fce0000000008 */
.L_x_56425:
[----:B------:R-:W-:Y:S05]  /*2d90*/  BSYNC B0 ;  /* 0x0000000000007941 */ /* 0x000fea0003800000 */
.L_x_56424:
[----:B------:R3:W-:Y:S01]  /*2da0*/  STG.E.U8 desc[UR36][R16.64], R8 ;  /* 0x0000000810007986 */ /* 0x0007e2000c101124 */
[----:B------:R-:W-:Y:S05]  /*2db0*/  BRA `(.L_x_56401) ;  /* 0x0000000000ac7947 */ /* 0x000fea0003800000 */
.L_x_56418:
        /* <DEDUP_REMOVED lines=21> */
.L_x_56400:
        /* <DEDUP_REMOVED lines=16> */
.L_x_56429:
[----:B------:R-:W-:Y:S05]  /*3010*/  BRA `(.L_x_56401) ;  /* 0x0000000000147947 */ /* 0x000fea0003800000 */
.L_x_56428:
[----:B------:R-:W0:Y:S02]  /*3020*/  F2I.U64.TRUNC R2, R2 ;  /* 0x0000000200027311 */ /* 0x000e24000020d800 */
[----:B0-----:R2:W-:Y:S01]  /*3030*/  STG.E.64 desc[UR36][R16.64], R2 ;  /* 0x0000000210007986 */ /* 0x0015e2000c101b24 */
[----:B------:R-:W-:Y:S05]  /*3040*/  BRA `(.L_x_56401) ;  /* 0x0000000000087947 */ /* 0x000fea0003800000 */
.L_x_56427:
[----:B------:R-:W0:Y:S02]  /*3050*/  F2I.FTZ.U32.TRUNC.NTZ R3, R2 ;  /* 0x0000000200037305 */ /* 0x000e24000021f000 */
[----:B0-----:R0:W-:Y:S02]  /*3060*/  STG.E desc[UR36][R16.64], R3 ;  /* 0x0000000310007986 */ /* 0x0011e4000c101924 */
.L_x_56401:
[----:B------:R-:W-:-:S04]  /*3070*/  IMAD R18, R23, 0x200, R18 ;  /* 0x0000020017127824 */ /* 0x000fc800078e0212 */
[----:B------:R-:W-:-:S07]  /*3080*/  VIADD R19, R18, 0x80 ;  /* 0x0000008012137836 */ /* 0x000fce0000000000 */
.L_x_56366:
[----:B------:R-:W-:Y:S05]  /*3090*/  BSYNC B7 ;  /* 0x0000000000077941 */ /* 0x000fea0003800000 */
.L_x_56365:
        /* <DEDUP_REMOVED lines=307> */
.L_x_56432:
        /* <DEDUP_REMOVED lines=22> */
.L_x_56437:
[----:B------:R-:W2:Y:S02]  /*4530*/  LDG.E.U8 R0, desc[UR36][R2.64] ;  /* 0x0000002402007981 */ /* 0x000ea4000c1e1100 */
[----:B--2---:R-:W-:Y:S01]  /*4540*/  I2FP.F32.U32 R0, R0 ;  /* 0x0000000000007245 */ /* 0x004fe20000201000 */
[----:B------:R-:W-:Y:S06]  /*4550*/  BRA `(.L_x_56439) ;  /* 0x0000000c002c7947 */ /* 0x000fec0003800000 */
.L_x_56436:
        /* <DEDUP_REMOVED lines=9> */
.L_x_56441:
[----:B------:R-:W2:Y:S02]  /*45f0*/  LDG.E R0, desc[UR36][R2.64] ;  /* 0x0000002402007981 */ /* 0x000ea4000c1e1900 */
[----:B--2---:R-:W-:Y:S01]  /*4600*/  I2FP.F32.S32 R0, R0 ;  /* 0x0000000000007245 */ /* 0x004fe20000201400 */
[----:B------:R-:W-:Y:S06]  /*4610*/  BRA `(.L_x_56439) ;  /* 0x0000000800fc7947 */ /* 0x000fec0003800000 */
.L_x_56440:
[----:B------:R-:W2:Y:S02]  /*4620*/  LDG.E.U16 R0, desc[UR36][R2.64] ;  /* 0x0000002402007981 */ /* 0x000ea4000c1e1500 */
[----:B--2---:R-:W1:Y:S01]  /*4630*/  I2F.S16 R0, R0 ;  /* 0x0000000000007306 */ /* 0x004e620000101400 */
[----:B------:R-:W-:Y:S05]  /*4640*/  BRA `(.L_x_56439) ;  /* 0x0000000800f07947 */ /* 0x000fea0003800000 */
.L_x_56435:
        /* <DEDUP_REMOVED lines=8> */
.L_x_56443:
[----:B------:R-:W2:Y:S02]  /*46d0*/  LDG.E.U16 R0, desc[UR36][R2.64] ;  /* 0x0000002402007981 */ /* 0x000ea4000c1e1500 */
[----:B--2---:R-:W-:Y:S01]  /*46e0*/  HADD2.F32 R0, -RZ, R0.H0_H0 ;  /* 0x20000000ff007230 */ /* 0x004fe20000004100 */
[----:B------:R-:W-:Y:S06]  /*46f0*/  BRA `(.L_x_56439) ;  /* 0x0000000800c47947 */ /* 0x000fec0003800000 */
.L_x_56442:
        /* <DEDUP_REMOVED lines=8> */
.L_x_56445:
[----:B------:R-:W2:Y:S02]  /*4780*/  LDG.E.U16 R0, desc[UR36][R2.64] ;  /* 0x0000002402007981 */ /* 0x000ea4000c1e1500 */
[----:B--2---:R-:W-:Y:S01]  /*4790*/  HADD2.F32 R0, -RZ, R0.H0_H0 ;  /* 0x20000000ff007230 */ /* 0x004fe20000004100 */
[----:B------:R-:W-:Y:S06]  /*47a0*/  BRA `(.L_x_56439) ;  /* 0x0000000800987947 */ /* 0x000fec0003800000 */
.L_x_56444:
[----:B------:R-:W2:Y:S01]  /*47b0*/  LDG.E.64 R2, desc[UR36][R2.64] ;  /* 0x0000002402027981 */ /* 0x000ea2000c1e1b00 */
[----:B------:R-:W-:Y:S01]  /*47c0*/  UMOV UR4, 0xf0000000 ;  /* 0xf000000000047882 */ /* 0x000fe20000000000 */
[----:B------:R-:W-:Y:S01]  /*47d0*/  UMOV UR5, 0x380fffff ;  /* 0x380fffff00057882 */ /* 0x000fe20000000000 */
[----:B--2---:R-:W0:Y:S01]  /*47e0*/  F2F.F32.F64 R0, R2 ;  /* 0x0000000200007310 */ /* 0x004e220000301000 */
[----:B------:R-:W-:-:S14]  /*47f0*/  DSETP.GEU.AND P0, PT, |R2|, UR4, PT ;  /* 0x0000000402007e2a */ /* 0x000fdc000bf0e200 */
[----:B0-----:R-:W-:Y:S01]  /*4800*/  @!P0 FMUL R0, R0, 1.175494350822287508e-38 ;  /* 0x0080000000008820 */ /* 0x001fe20000400000 */
[----:B------:R-:W-:Y:S06]  /*4810*/  BRA `(.L_x_56439) ;  /* 0x00000008007c7947 */ /* 0x000fec0003800000 */
.L_x_56434:
        /* <DEDUP_REMOVED lines=12> */
.L_x_56448:
[----:B------:R-:W2:Y:S01]  /*48e0*/  LDG.E.64 R2, desc[UR36][R2.64] ;  /* 0x0000002402027981 */ /* 0x000ea2000c1e1b00 */
[----:B------:R-:W-:Y:S01]  /*48f0*/  UMOV UR4, 0xf0000000 ;  /* 0xf000000000047882 */ /* 0x000fe20000000000 */
[----:B------:R-:W-:Y:S01]  /*4900*/  UMOV UR5, 0x380fffff ;  /* 0x380fffff00057882 */ /* 0x000fe20000000000 */
[----:B--2---:R-:W0:Y:S01]  /*4910*/  F2F.F32.F64 R0, R2 ;  /* 0x0000000200007310 */ /* 0x004e220000301000 */
[----:B------:R-:W-:-:S14]  /*4920*/  DSETP.GEU.AND P0, PT, |R2|, UR4, PT ;  /* 0x0000000402007e2a */ /* 0x000fdc000bf0e200 */
[----:B0-----:R-:W-:Y:S01]  /*4930*/  @!P0 FMUL R0, R0, 1.175494350822287508e-38 ;  /* 0x0080000000008820 */ /* 0x001fe20000400000 */
[----:B------:R-:W-:Y:S06]  /*4940*/  BRA `(.L_x_56439) ;  /* 0x0000000800307947 */ /* 0x000fec0003800000 */
.L_x_56447:
        /* <DEDUP_REMOVED lines=26> */
.L_x_56450:
        /* <DEDUP_REMOVED lines=13> */
.L_x_56449:
[----:B------:R-:W2:Y:S02]  /*4bc0*/  LDG.E.U16 R0, desc[UR36][R2.64] ;  /* 0x0000002402007981 */ /* 0x000ea4000c1e1500 */
[----:B--2---:R-:W-:Y:S01]  /*4bd0*/  IMAD.U32 R0, R0, 0x10000, RZ ;  /* 0x0001000000007824 */ /* 0x004fe200078e00ff */
[----:B------:R-:W-:Y:S06]  /*4be0*/  BRA `(.L_x_56439) ;  /* 0x0000000400887947 */ /* 0x000fec0003800000 */
.L_x_56446:
        /* <DEDUP_REMOVED lines=11> */
.L_x_56453:
        /* <DEDUP_REMOVED lines=20> */
.L_x_56455:
[----:B------:R-:W-:Y:S05]  /*4de0*/  BSYNC B0 ;  /* 0x0000000000007941 */ /* 0x000fea0003800000 */
.L_x_56454:
[----:B------:R-:W-:Y:S01]  /*4df0*/  LEA R3, R0, 0x3b800000, 0x17 ;  /* 0x3b80000000037811 */ /* 0x000fe200078eb8ff */
[----:B------:R-:W-:-:S05]  /*4e00*/  IMAD.SHL.U32 R0, R2, 0x100000, RZ ;  /* 0x0010000002007824 */ /* 0x000fca00078e00ff */
[----:B------:R-:W-:Y:S01]  /*4e10*/  LOP3.LUT R0, R3, R0, R4, 0xfe, !PT ;  /* 0x0000000003007212 */ /* 0x000fe200078efe04 */
[----:B------:R-:W-:Y:S06]  /*4e20*/  BRA `(.L_x_56439) ;  /* 0x0000000000f87947 */ /* 0x000fec0003800000 */
.L_x_56452:
        /* <DEDUP_REMOVED lines=20> */
.L_x_56457:
[----:B------:R-:W-:Y:S05]  /*4f70*/  BSYNC B0 ;  /* 0x0000000000007941 */ /* 0x000fea0003800000 */
.L_x_56456:
[----:B------:R-:W-:Y:S01]  /*4f80*/  LEA R3, R0, 0x37800000, 0x17 ;  /* 0x3780000000037811 */ /* 0x000fe200078eb8ff */
[----:B------:R-:W-:-:S05]  /*4f90*/  IMAD.SHL.U32 R0, R2, 0x200000, RZ ;  /* 0x0020000002007824 */ /* 0x000fca00078e00ff */
[----:B------:R-:W-:Y:S01]  /*4fa0*/  LOP3.LUT R0, R3, R0, R4, 0xfe, !PT ;  /* 0x0000000003007212 */ /* 0x000fe200078efe04 */
[----:B------:R-:W-:Y:S06]  /*4fb0*/  BRA `(.L_x_56439) ;  /* 0x0000000000947947 */ /* 0x000fec0003800000 */
.L_x_56451:
        /* <DEDUP_REMOVED lines=14> */
.L_x_56438:
        /* <DEDUP_REMOVED lines=16> */
.L_x_56460:
[----:B------:R-:W-:Y:S01]  /*51a0*/  IMAD.MOV.U32 R0, RZ, RZ, RZ ;  /* 0x000000ffff007224 */ /* 0x000fe200078e00ff */
[----:B------:R-:W-:Y:S06]  /*51b0*/  BRA `(.L_x_56439) ;  /* 0x0000000000147947 */ /* 0x000fec0003800000 */
.L_x_56459:
[----:B------:R-:W2:Y:S02]  /*51c0*/  LDG.E.64 R2, desc[UR36][R2.64] ;  /* 0x0000002402027981 */ /* 0x000ea4000c1e1b00 */
[----:B--2---:R0:W1:Y:S01]  /*51d0*/  I2F.U64 R0, R2 ;  /* 0x0000000200007312 */ /* 0x0040620000301000 */
[----:B------:R-:W-:Y:S05]  /*51e0*/  BRA `(.L_x_56439) ;  /* 0x0000000000087947 */ /* 0x000fea0003800000 */
.L_x_56458:
[----:B------:R-:W2:Y:S02]  /*51f0*/  LDG.E R0, desc[UR36][R2.64] ;  /* 0x0000002402007981 */ /* 0x000ea4000c1e1900 */
[----:B--2---:R-:W-:-:S07]  /*5200*/  I2FP.F32.U32 R0, R0 ;  /* 0x0000000000007245 */ /* 0x004fce0000201000 */
.L_x_56439:
[----:B------:R-:W-:Y:S05]  /*5210*/  BSYNC B6 ;  /* 0x0000000000067941 */ /* 0x000fea0003800000 */
.L_x_56433:
[----:B------:R-:W1:Y:S01]  /*5220*/  LDC.U8 R5, c[0x0][0x430] ;  /* 0x00010c00ff057b82 */ /* 0x000e620000000000 */
[----:B------:R-:W-:Y:S02]  /*5230*/  ULDC UR4, c[0x0][0x420] ;  /* 0x0001080000047ab9 */ /* 0x000fe40000000800 */
[----:B0-2-4-:R-:W1:Y:S02]  /*5240*/  MUFU.LG2 R3, UR4 ;  /* 0x0000000400037d08 */ /* 0x015e640008000c00 */
[----:B-1-3-5:R-:W-:Y:S01]  /*5250*/  FMUL.FTZ R2, R3, R0 ;  /* 0x0000000003027220 */ /* 0x02afe20000410000 */
        /* <DEDUP_REMOVED lines=16> */
.L_x_56464:
[----:B------:R-:W0:Y:S02]  /*5360*/  F2I.S64.TRUNC R2, R2 ;  /* 0x0000000200027311 */ /* 0x000e24000020d900 */
[----:B0-----:R-:W-:-:S05]  /*5370*/  IMAD.MOV.U32 R5, RZ, RZ, R2 ;  /* 0x000000ffff057224 */ /* 0x001fca00078e0002 */
[----:B------:R4:W-:Y:S01]  /*5380*/  STG.E.U8 desc[UR36][R16.64], R5 ;  /* 0x0000000510007986 */ /* 0x0009e2000c101124 */
[----:B------:R-:W-:Y:S05]  /*5390*/  BRA `(.L_x_56466) ;  /* 0x0000000c00407947 */ /* 0x000fea0003800000 */
.L_x_56463:
        /* <DEDUP_REMOVED lines=9> */
.L_x_56468:
[----:B------:R-:W0:Y:S02]  /*5430*/  F2I.FTZ.TRUNC.NTZ R3, R2 ;  /* 0x0000000200037305 */ /* 0x000e24000021f100 */
[----:B0-----:R2:W-:Y:S01]  /*5440*/  STG.E desc[UR36][R16.64], R3 ;  /* 0x0000000310007986 */ /* 0x0015e2000c101924 */
[----:B------:R-:W-:Y:S05]  /*5450*/  BRA `(.L_x_56466) ;  /* 0x0000000c00107947 */ /* 0x000fea0003800000 */
.L_x_56467:
[----:B------:R-:W0:Y:S02]  /*5460*/  F2I.FTZ.TRUNC.NTZ R3, R2 ;  /* 0x0000000200037305 */ /* 0x000e24000021f100 */
[----:B0-----:R0:W-:Y:S01]  /*5470*/  STG.E.U16 desc[UR36][R16.64], R3 ;  /* 0x0000000310007986 */ /* 0x0011e2000c101524 */
[----:B------:R-:W-:Y:S05]  /*5480*/  BRA `(.L_x_56466) ;  /* 0x0000000c00047947 */ /* 0x000fea0003800000 */
.L_x_56462:
        /* <DEDUP_REMOVED lines=8> */
.L_x_56470:
[----:B------:R-:W-:-:S05]  /*5510*/  F2FP.F16.F32.PACK_AB R2, RZ, R2 ;  /* 0x00000002ff02723e */ /* 0x000fca00000000ff */
[----:B------:R0:W-:Y:S01]  /*5520*/  STG.E.U16 desc[UR36][R16.64], R2 ;  /* 0x0000000210007986 */ /* 0x0001e2000c101524 */
[----:B------:R-:W-:Y:S05]  /*5530*/  BRA `(.L_x_56466) ;  /* 0x0000000800d87947 */ /* 0x000fea0003800000 */
.L_x_56469:
        /* <DEDUP_REMOVED lines=9> */
.L_x_56472:
[----:B------:R-:W-:-:S04]  /*55d0*/  F2FP.F16.F32.PACK_AB R3, RZ, R2 ;  /* 0x00000002ff03723e */ /* 0x000fc800000000ff */
[----:B------:R-:W-:-:S05]  /*55e0*/  PRMT R3, R3, 0x5410, RZ ;  /* 0x0000541003037816 */ /* 0x000fca00000000ff */
[----:B------:R0:W-:Y:S01]  /*55f0*/  STG.E desc[UR36][R16.64], R3 ;  /* 0x0000000310007986 */ /* 0x0001e2000c101924 */
[----:B------:R-:W-:Y:S05]  /*5600*/  BRA `(.L_x_56466) ;  /* 0x0000000800a47947 */ /* 0x000fea0003800000 */
.L_x_56471:
[----:B------:R-:W-:-:S06]  /*5610*/  FMUL.FTZ R2, R2, 1 ;  /* 0x3f80000002027820 */ /* 0x000fcc0000410000 */
[----:B------:R-:W0:Y:S02]  /*5620*/  F2F.F64.F32 R2, R2 ;  /* 0x0000000200027310 */ /* 0x000e240000201800 */
[----:B0-----:R0:W-:Y:S01]  /*5630*/  STG.E.64 desc[UR36][R16.64], R2 ;  /* 0x0000000210007986 */ /* 0x0011e2000c101b24 */
[----:B------:R-:W-:Y:S05]  /*5640*/  BRA `(.L_x_56466) ;  /* 0x0000000800947947 */ /* 0x000fea0003800000 */
.L_x_56461:
        /* <DEDUP_REMOVED lines=12> */
.L_x_56475:
[----:B------:R-:W-:Y:S01]  /*5710*/  FMUL.FTZ R4, R2, 1 ;  /* 0x3f80000002047820 */ /* 0x000fe20000410000 */
[----:B------:R-:W-:-:S05]  /*5720*/  CS2R R6, SRZ ;  /* 0x0000000000067805 */ /* 0x000fca000001ff00 */
[----:B------:R-:W0:Y:S02]  /*5730*/  F2F.F64.F32 R4, R4 ;  /* 0x0000000400047310 */ /* 0x000e240000201800 */
[----:B0-----:R0:W-:Y:S01]  /*5740*/  STG.E.128 desc[UR36][R16.64], R4 ;  /* 0x0000000410007986 */ /* 0x0011e2000c101d24 */
[----:B------:R-:W-:Y:S05]  /*5750*/  BRA `(.L_x_56466) ;  /* 0x0000000800507947 */ /* 0x000fea0003800000 */
.L_x_56474:
        /* <DEDUP_REMOVED lines=20> */
.L_x_56479:
[----:B------:R-:W-:Y:S05]  /*58a0*/  BSYNC B0 ;  /* 0x0000000000007941 */ /* 0x000fea0003800000 */
.L_x_56478:
[----:B------:R-:W-:-:S05]  /*58b0*/  LOP3.LUT R5, R0, R5, RZ, 0xfc, !PT ;  /* 0x0000000500057212 */ /* 0x000fca00078efcff */
[----:B------:R0:W-:Y:S01]  /*58c0*/  STG.E.U8 desc[UR36][R16.64], R5 ;  /* 0x0000000510007986 */ /* 0x0001e2000c101124 */
[----:B------:R-:W-:Y:S05]  /*58d0*/  BRA `(.L_x_56466) ;  /* 0x0000000400f07947 */ /* 0x000fea0003800000 */
.L_x_56477:
        /* <DEDUP_REMOVED lines=12> */
.L_x_56481:
[----:B------:R-:W-:Y:S01]  /*59a0*/  IMAD.MOV.U32 R0, RZ, RZ, 0x7f ;  /* 0x0000007fff007424 */ /* 0x000fe200078e00ff */
[----:B------:R-:W-:-:S04]  /*59b0*/  ISETP.GT.U32.AND P0, PT, R4, 0x7f800000, PT ;  /* 0x7f8000000400780c */ /* 0x000fc80003f04070 */
[----:B------:R-:W-:-:S09]  /*59c0*/  SEL R0, R0, 0x7c, P0 ;  /* 0x0000007c00007807 */ /* 0x000fd20000000000 */
.L_x_56482:
[----:B------:R-:W-:Y:S05]  /*59d0*/  BSYNC B0 ;  /* 0x0000000000007941 */ /* 0x000fea0003800000 */
.L_x_56480:
[----:B------:R-:W-:-:S04]  /*59e0*/  LOP3.LUT R2, R2, 0x80000000, RZ, 0xc0, !PT ;  /* 0x8000000002027812 */ /* 0x000fc800078ec0ff */
[----:B------:R-:W-:-:S04]  /*59f0*/  SHF.R.U32.HI R3, RZ, 0x18, R2 ;  /* 0x00000018ff037819 */ /* 0x000fc80000011602 */
[----:B------:R-:W-:-:S05]  /*5a00*/  LOP3.LUT R3, R0, R3, RZ, 0xfc, !PT ;  /* 0x0000000300037212 */ /* 0x000fca00078efcff */
[----:B------:R0:W-:Y:S01]  /*5a10*/  STG.E.U8 desc[UR36][R16.64], R3 ;  /* 0x0000000310007986 */ /* 0x0001e2000c101124 */
[----:B------:R-:W-:Y:S05]  /*5a20*/  BRA `(.L_x_56466) ;  /* 0x00000004009c7947 */ /* 0x000fea0003800000 */
.L_x_56476:
[----:B------:R-:W-:-:S05]  /*5a30*/  F2FP.BF16.F32.PACK_AB R2, RZ, R2 ;  /* 0x00000002ff02723e */ /* 0x000fca00000010ff */
[----:B------:R0:W-:Y:S01]  /*5a40*/  STG.E.U16 desc[UR36][R16.64], R2 ;  /* 0x0000000210007986 */ /* 0x0001e2000c101524 */
[----:B------:R-:W-:Y:S05]  /*5a50*/  BRA `(.L_x_56466) ;  /* 0x0000000400907947 */ /* 0x000fea0003800000 */
.L_x_56473:
        /* <DEDUP_REMOVED lines=11> */
.L_x_56485:
        /* <DEDUP_REMOVED lines=16> */
.L_x_56488:
[----:B------:R-:W-:-:S04]  /*5c10*/  LOP3.LUT R2, R2, 0x80000000, RZ, 0xc0, !PT ;  /* 0x8000000002027812 */ /* 0x000fc800078ec0ff */
[----:B------:R-:W-:-:S04]  /*5c20*/  SHF.R.U32.HI R3, RZ, 0x18, R2 ;  /* 0x00000018ff037819 */ /* 0x000fc80000011602 */
[----:B------:R-:W-:-:S04]  /*5c30*/  LOP3.LUT R0, R0, R3, RZ, 0xfc, !PT ;  /* 0x0000000300007212 */ /* 0x000fc800078efcff */
[----:B------:R-:W-:-:S07]  /*5c40*/  PRMT R8, R0, 0x7610, R8 ;  /* 0x0000761000087816 */ /* 0x000fce0000000008 */
.L_x_56487:
[----:B------:R-:W-:Y:S05]  /*5c50*/  BSYNC B0 ;  /* 0x0000000000007941 */ /* 0x000fea0003800000 */
.L_x_56486:
[----:B------:R0:W-:Y:S01]  /*5c60*/  STG.E.U8 desc[UR36][R16.64], R8 ;  /* 0x0000000810007986 */ /* 0x0001e2000c101124 */
[----:B------:R-:W-:Y:S05]  /*5c70*/  BRA `(.L_x_56466) ;  /* 0x0000000400087947 */ /* 0x000fea0003800000 */
.L_x_56484:
        /* <DEDUP_REMOVED lines=16> */
.L_x_56491:
[----:B------:R-:W-:-:S04]  /*5d80*/  LOP3.LUT R2, R2, 0x80000000, RZ, 0xc0, !PT ;  /* 0x8000000002027812 */ /* 0x000fc800078ec0ff */
[----:B------:R-:W-:-:S04]  /*5d90*/  SHF.R.U32.HI R3, RZ, 0x18, R2 ;  /* 0x00000018ff037819 */ /* 0x000fc80000011602 */
[----:B------:R-:W-:-:S04]  /*5da0*/  LOP3.LUT R0, R0, R3, RZ, 0xfc, !PT ;  /* 0x0000000300007212 */ /* 0x000fc800078efcff */
[----:B------:R-:W-:-:S07]  /*5db0*/  PRMT R8, R0, 0x7610, R8 ;  /* 0x0000761000087816 */ /* 0x000fce0000000008 */
.L_x_56490:
[----:B------:R-:W-:Y:S05]  /*5dc0*/  BSYNC B0 ;  /* 0x0000000000007941 */ /* 0x000fea0003800000 */
.L_x_56489:
[----:B------:R0:W-:Y:S01]  /*5dd0*/  STG.E.U8 desc[UR36][R16.64], R8 ;  /* 0x0000000810007986 */ /* 0x0001e2000c101124 */
[----:B------:R-:W-:Y:S05]  /*5de0*/  BRA `(.L_x_56466) ;  /* 0x0000000000ac7947 */ /* 0x000fea0003800000 */
.L_x_56483:
        /* <DEDUP_REMOVED lines=21> */
.L_x_56465:
        /* <DEDUP_REMOVED lines=16> */
.L_x_56494:
[----:B------:R-:W-:Y:S05]  /*6040*/  BRA `(.L_x_56466) ;  /* 0x0000000000147947 */ /* 0x000fea0003800000 */
.L_x_56493:
[----:B------:R-:W0:Y:S02]  /*6050*/  F2I.U64.TRUNC R2, R2 ;  /* 0x0000000200027311 */ /* 0x000e24000020d800 */
[----:B0-----:R0:W-:Y:S01]  /*6060*/  STG.E.64 desc[UR36][R16.64], R2 ;  /* 0x0000000210007986 */ /* 0x0011e2000c101b24 */
[----:B------:R-:W-:Y:S05]  /*6070*/  BRA `(.L_x_56466) ;  /* 0x0000000000087947 */ /* 0x000fea0003800000 */
.L_x_56492:
[----:B------:R-:W0:Y:S02]  /*6080*/  F2I.FTZ.U32.TRUNC.NTZ R3, R2 ;  /* 0x0000000200037305 */ /* 0x000e24000021f000 */
[----:B0-----:R0:W-:Y:S02]  /*6090*/  STG.E desc[UR36][R16.64], R3 ;  /* 0x0000000310007986 */ /* 0x0011e4000c101924 */
.L_x_56466:
[----:B------:R-:W-:-:S07]  /*60a0*/  VIADD R19, R19, 0x80 ;  /* 0x0000008013137836 */ /* 0x000fce0000000000 */
.L_x_56431:
[----:B------:R-:W-:Y:S05]  /*60b0*/  BSYNC B7 ;  /* 0x0000000000077941 */ /* 0x000fea0003800000 */
.L_x_56430:
        /* <DEDUP_REMOVED lines=307> */
.L_x_56497:
        /* <DEDUP_REMOVED lines=22> */
.L_x_56502:
[----:B------:R-:W2:Y:S02]  /*7550*/  LDG.E.U8 R0, desc[UR36][R2.64] ;  /* 0x0000002402007981 */ /* 0x000ea4000c1e1100 */
[----:B--2---:R-:W-:Y:S01]  /*7560*/  I2FP.F32.U32 R0, R0 ;  /* 0x0000000000007245 */ /* 0x004fe20000201000 */
[----:B------:R-:W-:Y:S06]  /*7570*/  BRA `(.L_x_56504) ;  /* 0x0000000c002c7947 */ /* 0x000fec0003800000 */
.L_x_56501:
        /* <DEDUP_REMOVED lines=9> */
.L_x_56506:
[----:B------:R-:W2:Y:S02]  /*7610*/  LDG.E R0, desc[UR36][R2.64] ;  /* 0x0000002402007981 */ /* 0x000ea4000c1e1900 */
[----:B--2---:R-:W-:Y:S01]  /*7620*/  I2FP.F32.S32 R0, R0 ;  /* 0x0000000000007245 */ /* 0x004fe20000201400 */
[----:B------:R-:W-:Y:S06]  /*7630*/  BRA `(.L_x_56504) ;  /* 0x0000000800fc7947 */ /* 0x000fec0003800000 */
.L_x_56505:
[----:B------:R-:W2:Y:S02]  /*7640*/  LDG.E.U16 R0, desc[UR36][R2.64] ;  /* 0x0000002402007981 */ /* 0x000ea4000c1e1500 */
[----:B--2---:R-:W0:Y:S01]  /*7650*/  I2F.S16 R0, R0 ;  /* 0x0000000000007306 */ /* 0x004e220000101400 */
[----:B------:R-:W-:Y:S05]  /*7660*/  BRA `(.L_x_56504) ;  /* 0x0000000800f07947 */ /* 0x000fea0003800000 */
.L_x_56500:
        /* <DEDUP_REMOVED lines=8> */
.L_x_56508:
[----:B------:R-:W2:Y:S02]  /*76f0*/  LDG.E.U16 R0, desc[UR36][R2.64] ;  /* 0x0000002402007981 */ /* 0x000ea4000c1e1500 */
[----:B--2---:R-:W-:Y:S01]  /*7700*/  HADD2.F32 R0, -RZ, R0.H0_H0 ;  /* 0x20000000ff007230 */ /* 0x004fe20000004100 */
[----:B------:R-:W-:Y:S06]  /*7710*/  BRA `(.L_x_56504) ;  /* 0x0000000800c47947 */ /* 0x000fec0003800000 */
.L_x_56507:
        /* <DEDUP_REMOVED lines=8> */
.L_x_56510:
[----:B------:R-:W2:Y:S02]  /*77a0*/  LDG.E.U16 R0, desc[UR36][R2.64] ;  /* 0x0000002402007981 */ /* 0x000ea4000c1e1500 */
[----:B--2---:R-:W-:Y:S01]  /*77b0*/  HADD2.F32 R0, -RZ, R0.H0_H0 ;  /* 0x20000000ff007230 */ /* 0x004fe20000004100 */
[----:B------:R-:W-:Y:S06]  /*77c0*/  BRA `(.L_x_56504) ;  /* 0x0000000800987947 */ /* 0x000fec0003800000 */
.L_x_56509:
[----:B------:R-:W2:Y:S01]  /*77d0*/  LDG.E.64 R2, desc[UR36][R2.64] ;  /* 0x0000002402027981 */ /* 0x000ea2000c1e1b00 */
[----:B------:R-:W-:Y:S01]  /*77e0*/  UMOV UR4, 0xf0000000 ;  /* 0xf000000000047882 */ /* 0x000fe20000000000 */
[----:B------:R-:W-:Y:S01]  /*77f0*/  UMOV UR5, 0x380fffff ;  /* 0x380fffff00057882 */ /* 0x000fe20000000000 */
[----:B--2---:R-:W0:Y:S01]  /*7800*/  F2F.F32.F64 R0, R2 ;  /* 0x0000000200007310 */ /* 0x004e220000301000 */
[----:B------:R-:W-:-:S14]  /*7810*/  DSETP.GEU.AND P0, PT, |R2|, UR4, PT ;  /* 0x0000000402007e2a */ /* 0x000fdc000bf0e200 */
[----:B0-----:R-:W-:Y:S01]  /*7820*/  @!P0 FMUL R0, R0, 1.175494350822287508e-38 ;  /* 0x0080000000008820 */ /* 0x001fe20000400000 */
[----:B------:R-:W-:Y:S06]  /*7830*/  BRA `(.L_x_56504) ;  /* 0x00000008007c7947 */ /* 0x000fec0003800000 */
.L_x_56499:
        /* <DEDUP_REMOVED lines=12> */
.L_x_56513:
[----:B------:R-:W2:Y:S01]  /*7900*/  LDG.E.64 R2, desc[UR36][R2.64] ;  /* 0x0000002402027981 */ /* 0x000ea2000c1e1b00 */
[----:B------:R-:W-:Y:S01]  /*7910*/  UMOV UR4, 0xf0000000 ;  /* 0xf000000000047882 */ /* 0x000fe20000000000 */
[----:B------:R-:W-:Y:S01]  /*7920*/  UMOV UR5, 0x380fffff ;  /* 0x380fffff00057882 */ /* 0x000fe20000000000 */
[----:B--2---:R-:W0:Y:S01]  /*7930*/  F2F.F32.F64 R0, R2 ;  /* 0x0000000200007310 */ /* 0x004e220000301000 */
[----:B------:R-:W-:-:S14]  /*7940*/  DSETP.GEU.AND P0, PT, |R2|, UR4, PT ;  /* 0x0000000402007e2a */ /* 0x000fdc000bf0e200 */
[----:B0-----:R-:W-:Y:S01]  /*7950*/  @!P0 FMUL R0, R0, 1.175494350822287508e-38 ;  /* 0x0080000000008820 */ /* 0x001fe20000400000 */
[----:B------:R-:W-:Y:S06]  /*7960*/  BRA `(.L_x_56504) ;  /* 0x0000000800307947 */ /* 0x000fec0003800000 */
.L_x_56512:
        /* <DEDUP_REMOVED lines=26> */
.L_x_56515:
        /* <DEDUP_REMOVED lines=13> */
.L_x_56514:
[----:B------:R-:W2:Y:S02]  /*7be0*/  LDG.E.U16 R0, desc[UR36][R2.64] ;  /* 0x0000002402007981 */ /* 0x000ea4000c1e1500 */
[----:B--2---:R-:W-:Y:S01]  /*7bf0*/  IMAD.U32 R0, R0, 0x10000, RZ ;  /* 0x0001000000007824 */ /* 0x004fe200078e00ff */
[----:B------:R-:W-:Y:S06]  /*7c00*/  BRA `(.L_x_56504) ;  /* 0x0000000400887947 */ /* 0x000fec0003800000 */
.L_x_56511:
        /* <DEDUP_REMOVED lines=11> */
.L_x_56518:
        /* <DEDUP_REMOVED lines=20> */
.L_x_56520:
[----:B------:R-:W-:Y:S05]  /*7e00*/  BSYNC B0 ;  /* 0x0000000000007941 */ /* 0x000fea0003800000 */
.L_x_56519:
[----:B------:R-:W-:Y:S01]  /*7e10*/  LEA R3, R0, 0x3b800000, 0x17 ;  /* 0x3b80000000037811 */ /* 0x000fe200078eb8ff */
[----:B------:R-:W-:-:S05]  /*7e20*/  IMAD.SHL.U32 R0, R2, 0x100000, RZ ;  /* 0x0010000002007824 */ /* 0x000fca00078e00ff */
[----:B------:R-:W-:Y:S01]  /*7e30*/  LOP3.LUT R0, R3, R0, R4, 0xfe, !PT ;  /* 0x0000000003007212 */ /* 0x000fe200078efe04 */
[----:B------:R-:W-:Y:S06]  /*7e40*/  BRA `(.L_x_56504) ;  /* 0x0000000000f87947 */ /* 0x000fec0003800000 */
.L_x_56517:
        /* <DEDUP_REMOVED lines=20> */
.L_x_56522:
[----:B------:R-:W-:Y:S05]  /*7f90*/  BSYNC B0 ;  /* 0x0000000000007941 */ /* 0x000fea0003800000 */
.L_x_56521:
[----:B------:R-:W-:Y:S01]  /*7fa0*/  LEA R3, R0, 0x37800000, 0x17 ;  /* 0x3780000000037811 */ /* 0x000fe200078eb8ff */
[----:B------:R-:W-:-:S05]  /*7fb0*/  IMAD.SHL.U32 R0, R2, 0x200000, RZ ;  /* 0x0020000002007824 */ /* 0x000fca00078e00ff */
[----:B------:R-:W-:Y:S01]  /*7fc0*/  LOP3.LUT R0, R3, R0, R4, 0xfe, !PT ;  /* 0x0000000003007212 */ /* 0x000fe200078efe04 */
[----:B------:R-:W-:Y:S06]  /*7fd0*/  BRA `(.L_x_56504) ;  /* 0x0000000000947947 */ /* 0x000fec0003800000 */
.L_x_56516:
        /* <DEDUP_REMOVED lines=14> */
.L_x_56503:
        /* <DEDUP_REMOVED lines=16> */
.L_x_56525:
[----:B------:R-:W-:Y:S01]  /*81c0*/  IMAD.MOV.U32 R0, RZ, RZ, RZ ;  /* 0x000000ffff007224 */ /* 0x000fe200078e00ff */
[----:B------:R-:W-:Y:S06]  /*81d0*/  BRA `(.L_x_56504) ;  /* 0x0000000000147947 */ /* 0x000fec0003800000 */
.L_x_56524:
[----:B------:R-:W2:Y:S02]  /*81e0*/  LDG.E.64 R2, desc[UR36][R2.64] ;  /* 0x0000002402027981 */ /* 0x000ea4000c1e1b00 */
[----:B--2---:R0:W1:Y:S01]  /*81f0*/  I2F.U64 R0, R2 ;  /* 0x0000000200007312 */ /* 0x0040620000301000 */
[----:B------:R-:W-:Y:S05]  /*8200*/  BRA `(.L_x_56504) ;  /* 0x0000000000087947 */ /* 0x000fea0003800000 */
.L_x_56523:
[----:B------:R-:W2:Y:S02]  /*8210*/  LDG.E R0, desc[UR36][R2.64] ;  /* 0x0000002402007981 */ /* 0x000ea4000c1e1900 */
[----:B--2---:R-:W-:-:S07]  /*8220*/  I2FP.F32.U32 R0, R0 ;  /* 0x0000000000007245 */ /* 0x004fce0000201000 */
.L_x_56504:
[----:B------:R-:W-:Y:S05]  /*8230*/  BSYNC B6 ;  /* 0x0000000000067941 */ /* 0x000fea0003800000 */
.L_x_56498:
[----:B------:R-:W2:Y:S01]  /*8240*/  LDC.U8 R5, c[0x0][0x430] ;  /* 0x00010c00ff057b82 */ /* 0x000ea20000000000 */
[----:B------:R-:W-:Y:S02]  /*8250*/  ULDC UR4, c[0x0][0x420] ;  /* 0x0001080000047ab9 */ /* 0x000fe40000000800 */
[----:B01--4-:R-:W2:Y:S02]  /*8260*/  MUFU.LG2 R3, UR4 ;  /* 0x0000000400037d08 */ /* 0x013ea40008000c00 */
[----:B--23-5:R-:W-:Y:S01]  /*8270*/  FMUL.FTZ R2, R3, R0 ;  /* 0x0000000003027220 */ /* 0x02cfe20000410000 */
        /* <DEDUP_REMOVED lines=16> */
.L_x_56529:
[----:B------:R-:W0:Y:S02]  /*8380*/  F2I.S64.TRUNC R2, R2 ;  /* 0x0000000200027311 */ /* 0x000e24000020d900 */
[----:B0-----:R-:W-:-:S05]  /*8390*/  IMAD.MOV.U32 R5, RZ, RZ, R2 ;  /* 0x000000ffff057224 */ /* 0x001fca00078e0002 */
[----:B------:R0:W-:Y:S01]  /*83a0*/  STG.E.U8 desc[UR36][R16.64], R5 ;  /* 0x0000000510007986 */ /* 0x0001e2000c101124 */
[----:B------:R-:W-:Y:S05]  /*83b0*/  BRA `(.L_x_56531) ;  /* 0x0000000c00407947 */ /* 0x000fea0003800000 */
.L_x_56528:
        /* <DEDUP_REMOVED lines=9> */
.L_x_56533:
[----:B------:R-:W0:Y:S02]  /*8450*/  F2I.FTZ.TRUNC.NTZ R3, R2 ;  /* 0x0000000200037305 */ /* 0x000e24000021f100 */
[----:B0-----:R0:W-:Y:S01]  /*8460*/  STG.E desc[UR36][R16.64], R3 ;  /* 0x0000000310007986 */ /* 0x0011e2000c101924 */
[----:B------:R-:W-:Y:S05]  /*8470*/  BRA `(.L_x_56531) ;  /* 0x0000000c00107947 */ /* 0x000fea0003800000 */
.L_x_56532:
[----:B------:R-:W0:Y:S02]  /*8480*/  F2I.FTZ.TRUNC.NTZ R3, R2 ;  /* 0x0000000200037305 */ /* 0x000e24000021f100 */
[----:B0-----:R0:W-:Y:S01]  /*8490*/  STG.E.U16 desc[UR36][R16.64], R3 ;  /* 0x0000000310007986 */ /* 0x0011e2000c101524 */
[----:B------:R-:W-:Y:S05]  /*84a0*/  BRA `(.L_x_56531) ;  /* 0x0000000c00047947 */ /* 0x000fea0003800000 */
.L_x_56527:
        /* <DEDUP_REMOVED lines=8> */
.L_x_56535:
[----:B------:R-:W-:-:S05]  /*8530*/  F2FP.F16.F32.PACK_AB R2, RZ, R2 ;  /* 0x00000002ff02723e */ /* 0x000fca00000000ff */
[----:B------:R0:W-:Y:S01]  /*8540*/  STG.E.U16 desc[UR36][R16.64], R2 ;  /* 0x0000000210007986 */ /* 0x0001e2000c101524 */
[----:B------:R-:W-:Y:S05]  /*8550*/  BRA `(.L_x_56531) ;  /* 0x0000000800d87947 */ /* 0x000fea0003800000 */
.L_x_56534:
        /* <DEDUP_REMOVED lines=9> */
.L_x_56537:
[----:B------:R-:W-:-:S04]  /*85f0*/  F2FP.F16.F32.PACK_AB R3, RZ, R2 ;  /* 0x00000002ff03723e */ /* 0x000fc800000000ff */
[----:B------:R-:W-:-:S05]  /*8600*/  PRMT R3, R3, 0x5410, RZ ;  /* 0x0000541003037816 */ /* 0x000fca00000000ff */
[----:B------:R0:W-:Y:S01]  /*8610*/  STG.E desc[UR36][R16.64], R3 ;  /* 0x0000000310007986 */ /* 0x0001e2000c101924 */
[----:B------:R-:W-:Y:S05]  /*8620*/  BRA `(.L_x_56531) ;  /* 0x0000000800a47947 */ /* 0x000fea0003800000 */
.L_x_56536:
[----:B------:R-:W-:-:S06]  /*8630*/  FMUL.FTZ R2, R2, 1 ;  /* 0x3f80000002027820 */ /* 0x000fcc0000410000 */
[----:B------:R-:W0:Y:S02]  /*8640*/  F2F.F64.F32 R2, R2 ;  /* 0x0000000200027310 */ /* 0x000e240000201800 */
[----:B0-----:R0:W-:Y:S01]  /*8650*/  STG.E.64 desc[UR36][R16.64], R2 ;  /* 0x0000000210007986 */ /* 0x0011e2000c101b24 */
[----:B------:R-:W-:Y:S05]  /*8660*/  BRA `(.L_x_56531) ;  /* 0x0000000800947947 */ /* 0x000fea0003800000 */
.L_x_56526:
        /* <DEDUP_REMOVED lines=12> */
.L_x_56540:
[----:B------:R-:W-:Y:S01]  /*8730*/  FMUL.FTZ R4, R2, 1 ;  /* 0x3f80000002047820 */ /* 0x000fe20000410000 */
[----:B------:R-:W-:-:S05]  /*8740*/  CS2R R6, SRZ ;  /* 0x0000000000067805 */ /* 0x000fca000001ff00 */
[----:B------:R-:W0:Y:S02]  /*8750*/  F2F.F64.F32 R4, R4 ;  /* 0x0000000400047310 */ /* 0x000e240000201800 */
[----:B0-----:R0:W-:Y:S01]  /*8760*/  STG.E.128 desc[UR36][R16.64], R4 ;  /* 0x0000000410007986 */ /* 0x0011e2000c101d24 */
[----:B------:R-:W-:Y:S05]  /*8770*/  BRA `(.L_x_56531) ;  /* 0x0000000800507947 */ /* 0x000fea0003800000 */
.L_x_56539:
        /* <DEDUP_REMOVED lines=20> */
.L_x_56544:
[----:B------:R-:W-:Y:S05]  /*88c0*/  BSYNC B0 ;  /* 0x0000000000007941 */ /* 0x000fea0003800000 */
.L_x_56543:
[----:B------:R-:W-:-:S05]  /*88d0*/  LOP3.LUT R5, R0, R5, RZ, 0xfc, !PT ;  /* 0x0000000500057212 */ /* 0x000fca00078efcff */
[----:B------:R0:W-:Y:S01]  /*88e0*/  STG.E.U8 desc[UR36][R16.64], R5 ;  /* 0x0000000510007986 */ /* 0x0001e2000c101124 */
[----:B------:R-:W-:Y:S05]  /*88f0*/  BRA `(.L_x_56531) ;  /* 0x0000000400f07947 */ /* 0x000fea0003800000 */
.L_x_56542:
        /* <DEDUP_REMOVED lines=12> */
.L_x_56546:
[----:B------:R-:W-:Y:S01]  /*89c0*/  IMAD.MOV.U32 R0, RZ, RZ, 0x7f ;  /* 0x0000007fff007424 */ /* 0x000fe200078e00ff */
[----:B------:R-:W-:-:S04]  /*89d0*/  ISETP.GT.U32.AND P0, PT, R4, 0x7f800000, PT ;  /* 0x7f8000000400780c */ /* 0x000fc80003f04070 */
[----:B------:R-:W-:-:S09]  /*89e0*/  SEL R0, R0, 0x7c, P0 ;  /* 0x0000007c00007807 */ /* 0x000fd20000000000 */
.L_x_56547:
[----:B------:R-:W-:Y:S05]  /*89f0*/  BSYNC B0 ;  /* 0x0000000000007941 */ /* 0x000fea0003800000 */
.L_x_56545:
[----:B------:R-:W-:-:S04]  /*8a00*/  LOP3.LUT R2, R2, 0x80000000, RZ, 0xc0, !PT ;  /* 0x8000000002027812 */ /* 0x000fc800078ec0ff */
[----:B------:R-:W-:-:S04]  /*8a10*/  SHF.R.U32.HI R3, RZ, 0x18, R2 ;  /* 0x00000018ff037819 */ /* 0x000fc80000011602 */
[----:B------:R-:W-:-:S05]  /*8a20*/  LOP3.LUT R3, R0, R3, RZ, 0xfc, !PT ;  /* 0x0000000300037212 */ /* 0x000fca00078efcff */
[----:B------:R0:W-:Y:S01]  /*8a30*/  STG.E.U8 desc[UR36][R16.64], R3 ;  /* 0x0000000310007986 */ /* 0x0001e2000c101124 */
[----:B------:R-:W-:Y:S05]  /*8a40*/  BRA `(.L_x_56531) ;  /* 0x00000004009c7947 */ /* 0x000fea0003800000 */
.L_x_56541:
[----:B------:R-:W-:-:S05]  /*8a50*/  F2FP.BF16.F32.PACK_AB R2, RZ, R2 ;  /* 0x00000002ff02723e */ /* 0x000fca00000010ff */
[----:B------:R0:W-:Y:S01]  /*8a60*/  STG.E.U16 desc[UR36][R16.64], R2 ;  /* 0x0000000210007986 */ /* 0x0001e2000c101524 */
[----:B------:R-:W-:Y:S05]  /*8a70*/  BRA `(.L_x_56531) ;  /* 0x0000000400907947 */ /* 0x000fea0003800000 */
.L_x_56538:
        /* <DEDUP_REMOVED lines=11> */
.L_x_56550:
        /* <DEDUP_REMOVED lines=16> */
.L_x_56553:
[----:B------:R-:W-:-:S04]  /*8c30*/  LOP3.LUT R2, R2, 0x80000000, RZ, 0xc0, !PT ;  /* 0x8000000002027812 */ /* 0x000fc800078ec0ff */
[----:B------:R-:W-:-:S04]  /*8c40*/  SHF.R.U32.HI R3, RZ, 0x18, R2 ;  /* 0x00000018ff037819 */ /* 0x000fc80000011602 */
[----:B------:R-:W-:-:S04]  /*8c50*/  LOP3.LUT R0, R0, R3, RZ, 0xfc, !PT ;  /* 0x0000000300007212 */ /* 0x000fc800078efcff */
[----:B------:R-:W-:-:S07]  /*8c60*/  PRMT R8, R0, 0x7610, R8 ;  /* 0x0000761000087816 */ /* 0x000fce0000000008 */
.L_x_56552:
[----:B------:R-:W-:Y:S05]  /*8c70*/  BSYNC B0 ;  /* 0x0000000000007941 */ /* 0x000fea0003800000 */
.L_x_56551:
[----:B------:R3:W-:Y:S01]  /*8c80*/  STG.E.U8 desc[UR36][R16.64], R8 ;  /* 0x0000000810007986 */ /* 0x0007e2000c101124 */
[----:B------:R-:W-:Y:S05]  /*8c90*/  BRA `(.L_x_56531) ;  /* 0x0000000400087947 */ /* 0x000fea0003800000 */
.L_x_56549:
        /* <DEDUP_REMOVED lines=16> */
.L_x_56556:
[----:B------:R-:W-:-:S04]  /*8da0*/  LOP3.LUT R2, R2, 0x80000000, RZ, 0xc0, !PT ;  /* 0x8000000002027812 */ /* 0x000fc800078ec0ff */
[----:B------:R-:W-:-:S04]  /*8db0*/  SHF.R.U32.HI R3, RZ, 0x18, R2 ;  /* 0x00000018ff037819 */ /* 0x000fc80000011602 */
[----:B------:R-:W-:-:S04]  /*8dc0*/  LOP3.LUT R0, R0, R3, RZ, 0xfc, !PT ;  /* 0x0000000300007212 */ /* 0x000fc800078efcff */
[----:B------:R-:W-:-:S07]  /*8dd0*/  PRMT R8, R0, 0x7610, R8 ;  /* 0x0000761000087816 */ /* 0x000fce0000000008 */
.L_x_56555:
[----:B------:R-:W-:Y:S05]  /*8de0*/  BSYNC B0 ;  /* 0x0000000000007941 */ /* 0x000fea0003800000 */
.L_x_56554:
[----:B------:R0:W-:Y:S01]  /*8df0*/  STG.E.U8 desc[UR36][R16.64], R8 ;  /* 0x0000000810007986 */ /* 0x0001e2000c101124 */
[----:B------:R-:W-:Y:S05]  /*8e00*/  BRA `(.L_x_56531) ;  /* 0x0000000000ac7947 */ /* 0x000fea0003800000 */
.L_x_56548:
        /* <DEDUP_REMOVED lines=21> */
.L_x_56530:
        /* <DEDUP_REMOVED lines=16> */
.L_x_56559:
[----:B------:R-:W-:Y:S05]  /*9060*/  BRA `(.L_x_56531) ;  /* 0x0000000000147947 */ /* 0x000fea0003800000 */
.L_x_56558:
[----:B------:R-:W0:Y:S02]  /*9070*/  F2I.U64.TRUNC R2, R2 ;  /* 0x0000000200027311 */ /* 0x000e24000020d800 */
[----:B0-----:R2:W-:Y:S01]  /*9080*/  STG.E.64 desc[UR36][R16.64], R2 ;  /* 0x0000000210007986 */ /* 0x0015e2000c101b24 */
[----:B------:R-:W-:Y:S05]  /*9090*/  BRA `(.L_x_56531) ;  /* 0x0000000000087947 */ /* 0x000fea0003800000 */
.L_x_56557:
[----:B------:R-:W0:Y:S02]  /*90a0*/  F2I.FTZ.U32.TRUNC.NTZ R3, R2 ;  /* 0x0000000200037305 */ /* 0x000e24000021f000 */
[----:B0-----:R0:W-:Y:S02]  /*90b0*/  STG.E desc[UR36][R16.64], R3 ;  /* 0x0000000310007986 */ /* 0x0011e4000c101924 */
.L_x_56531:
[----:B------:R-:W-:-:S07]  /*90c0*/  VIADD R19, R19, 0x80 ;  /* 0x0000008013137836 */ /* 0x000fce0000000000 */
.L_x_56496:
[----:B------:R-:W-:Y:S05]  /*90d0*/  BSYNC B7 ;  /* 0x0000000000077941 */ /* 0x000fea0003800000 */
.L_x_56495:
        /* <DEDUP_REMOVED lines=306> */
.L_x_56560:
        /* <DEDUP_REMOVED lines=22> */
.L_x_56565:
[----:B------:R-:W2:Y:S02]  /*a560*/  LDG.E.U8 R0, desc[UR36][R2.64] ;  /* 0x0000002402007981 */ /* 0x000ea4000c1e1100 */
[----:B--2---:R-:W-:Y:S01]  /*a570*/  I2FP.F32.U32 R0, R0 ;  /* 0x0000000000007245 */ /* 0x004fe20000201000 */
[----:B------:R-:W-:Y:S06]  /*a580*/  BRA `(.L_x_56567) ;  /* 0x0000000c002c7947 */ /* 0x000fec0003800000 */
.L_x_56564:
        /* <DEDUP_REMOVED lines=9> */
.L_x_56569:
[----:B------:R-:W2:Y:S02]  /*a620*/  LDG.E R0, desc[UR36][R2.64] ;  /* 0x0000002402007981 */ /* 0x000ea4000c1e1900 */
[----:B--2---:R-:W-:Y:S01]  /*a630*/  I2FP.F32.S32 R0, R0 ;  /* 0x0000000000007245 */ /* 0x004fe20000201400 */
[----:B------:R-:W-:Y:S06]  /*a640*/  BRA `(.L_x_56567) ;  /* 0x0000000800fc7947 */ /* 0x000fec0003800000 */
.L_x_56568:
[----:B------:R-:W2:Y:S02]  /*a650*/  LDG.E.U16 R0, desc[UR36][R2.64] ;  /* 0x0000002402007981 */ /* 0x000ea4000c1e1500 */
[----:B--2---:R-:W0:Y:S01]  /*a660*/  I2F.S16 R0, R0 ;  /* 0x0000000000007306 */ /* 0x004e220000101400 */
[----:B------:R-:W-:Y:S05]  /*a670*/  BRA `(.L_x_56567) ;  /* 0x0000000800f07947 */ /* 0x000fea0003800000 */
.L_x_56563:
        /* <DEDUP_REMOVED lines=8> */
.L_x_56571:
[----:B------:R-:W2:Y:S02]  /*a700*/  LDG.E.U16 R0, desc[UR36][R2.64] ;  /* 0x0000002402007981 */ /* 0x000ea4000c1e1500 */
[----:B--2---:R-:W-:Y:S01]  /*a710*/  HADD2.F32 R0, -RZ, R0.H0_H0 ;  /* 0x20000000ff007230 */ /* 0x004fe20000004100 */
[----:B------:R-:W-:Y:S06]  /*a720*/  BRA `(.L_x_56567) ;  /* 0x0000000800c47947 */ /* 0x000fec0003800000 */
.L_x_56570:
        /* <DEDUP_REMOVED lines=8> */
.L_x_56573:
[----:B------:R-:W2:Y:S02]  /*a7b0*/  LDG.E.U16 R0, desc[UR36][R2.64] ;  /* 0x0000002402007981 */ /* 0x000ea4000c1e1500 */
[----:B--2---:R-:W-:Y:S01]  /*a7c0*/  HADD2.F32 R0, -RZ, R0.H0_H0 ;  /* 0x20000000ff007230 */ /* 0x004fe20000004100 */
[----:B------:R-:W-:Y:S06]  /*a7d0*/  BRA `(.L_x_56567) ;  /* 0x0000000800987947 */ /* 0x000fec0003800000 */
.L_x_56572:
[----:B------:R-:W2:Y:S01]  /*a7e0*/  LDG.E.64 R2, desc[UR36][R2.64] ;  /* 0x0000002402027981 */ /* 0x000ea2000c1e1b00 */
[----:B------:R-:W-:Y:S01]  /*a7f0*/  UMOV UR4, 0xf0000000 ;  /* 0xf000000000047882 */ /* 0x000fe20000000000 */
[----:B------:R-:W-:Y:S01]  /*a800*/  UMOV UR5, 0x380fffff ;  /* 0x380fffff00057882 */ /* 0x000fe20000000000 */
[----:B--2---:R-:W0:Y:S01]  /*a810*/  F2F.F32.F64 R0, R2 ;  /* 0x0000000200007310 */ /* 0x004e220000301000 */
[----:B------:R-:W-:-:S14]  /*a820*/  DSETP.GEU.AND P0, PT, |R2|, UR4, PT ;  /* 0x0000000402007e2a */ /* 0x000fdc000bf0e200 */
[----:B0-----:R-:W-:Y:S01]  /*a830*/  @!P0 FMUL R0, R0, 1.175494350822287508e-38 ;  /* 0x0080000000008820 */ /* 0x001fe20000400000 */
[----:B------:R-:W-:Y:S06]  /*a840*/  BRA `(.L_x_56567) ;  /* 0x00000008007c7947 */ /* 0x000fec0003800000 */
.L_x_56562:
        /* <DEDUP_REMOVED lines=12> */
.L_x_56576:
[----:B------:R-:W2:Y:S01]  /*a910*/  LDG.E.64 R2, desc[UR36][R2.64] ;  /* 0x0000002402027981 */ /* 0x000ea2000c1e1b00 */
[----:B------:R-:W-:Y:S01]  /*a920*/  UMOV UR4, 0xf0000000 ;  /* 0xf000000000047882 */ /* 0x000fe20000000000 */
[----:B------:R-:W-:Y:S01]  /*a930*/  UMOV UR5, 0x380fffff ;  /* 0x380fffff00057882 */ /* 0x000fe20000000000 */
[----:B--2---:R-:W0:Y:S01]  /*a940*/  F2F.F32.F64 R0, R2 ;  /* 0x0000000200007310 */ /* 0x004e220000301000 */
[----:B------:R-:W-:-:S14]  /*a950*/  DSETP.GEU.AND P0, PT, |R2|, UR4, PT ;  /* 0x0000000402007e2a */ /* 0x000fdc000bf0e200 */
[----:B0-----:R-:W-:Y:S01]  /*a960*/  @!P0 FMUL R0, R0, 1.175494350822287508e-38 ;  /* 0x0080000000008820 */ /* 0x001fe20000400000 */
[----:B------:R-:W-:Y:S06]  /*a970*/  BRA `(.L_x_56567) ;  /* 0x0000000800307947 */ /* 0x000fec0003800000 */
.L_x_56575:
        /* <DEDUP_REMOVED lines=26> */
.L_x_56578:
        /* <DEDUP_REMOVED lines=13> */
.L_x_56577:
[----:B------:R-:W2:Y:S02]  /*abf0*/  LDG.E.U16 R0, desc[UR36][R2.64] ;  /* 0x0000002402007981 */ /* 0x000ea4000c1e1500 */
[----:B--2---:R-:W-:Y:S01]  /*ac00*/  IMAD.U32 R0, R0, 0x10000, RZ ;  /* 0x0001000000007824 */ /* 0x004fe200078e00ff */
[----:B------:R-:W-:Y:S06]  /*ac10*/  BRA `(.L_x_56567) ;  /* 0x0000000400887947 */ /* 0x000fec0003800000 */
.L_x_56574:
        /* <DEDUP_REMOVED lines=11> */
.L_x_56581:
        /* <DEDUP_REMOVED lines=20> */
.L_x_56583:
[----:B------:R-:W-:Y:S05]  /*ae10*/  BSYNC B0 ;  /* 0x0000000000007941 */ /* 0x000fea0003800000 */
.L_x_56582:
[----:B------:R-:W-:Y:S01]  /*ae20*/  LEA R3, R0, 0x3b800000, 0x17 ;  /* 0x3b80000000037811 */ /* 0x000fe200078eb8ff */
[----:B------:R-:W-:-:S05]  /*ae30*/  IMAD.SHL.U32 R0, R2, 0x100000, RZ ;  /* 0x0010000002007824 */ /* 0x000fca00078e00ff */
[----:B------:R-:W-:Y:S01]  /*ae40*/  LOP3.LUT R0, R3, R0, R4, 0xfe, !PT ;  /* 0x0000000003007212 */ /* 0x000fe200078efe04 */
[----:B------:R-:W-:Y:S06]  /*ae50*/  BRA `(.L_x_56567) ;  /* 0x0000000000f87947 */ /* 0x000fec0003800000 */
.L_x_56580:
        /* <DEDUP_REMOVED lines=20> */
.L_x_56585:
[----:B------:R-:W-:Y:S05]  /*afa0*/  BSYNC B0 ;  /* 0x0000000000007941 */ /* 0x000fea0003800000 */
.L_x_56584:
[----:B------:R-:W-:Y:S01]  /*afb0*/  LEA R3, R0, 0x37800000, 0x17 ;  /* 0x3780000000037811 */ /* 0x000fe200078eb8ff */
[----:B------:R-:W-:-:S05]  /*afc0*/  IMAD.SHL.U32 R0, R2, 0x200000, RZ ;  /* 0x0020000002007824 */ /* 0x000fca00078e00ff */
[----:B------:R-:W-:Y:S01]  /*afd0*/  LOP3.LUT R0, R3, R0, R4, 0xfe, !PT ;  /* 0x0000000003007212 */ /* 0x000fe200078efe04 */
[----:B------:R-:W-:Y:S06]  /*afe0*/  BRA `(.L_x_56567) ;  /* 0x0000000000947947 */ /* 0x000fec0003800000 */
.L_x_56579:
        /* <DEDUP_REMOVED lines=14> */
.L_x_56566:
        /* <DEDUP_REMOVED lines=16> */
.L_x_56588:
[----:B------:R-:W-:Y:S01]  /*b1d0*/  IMAD.MOV.U32 R0, RZ, RZ, RZ ;  /* 0x000000ffff007224 */ /* 0x000fe200078e00ff */
[----:B------:R-:W-:Y:S06]  /*b1e0*/  BRA `(.L_x_56567) ;  /* 0x0000000000147947 */ /* 0x000fec0003800000 */
.L_x_56587:
[----:B------:R-:W2:Y:S02]  /*b1f0*/  LDG.E.64 R2, desc[UR36][R2.64] ;  /* 0x0000002402027981 */ /* 0x000ea4000c1e1b00 */
[----:B--2---:R0:W1:Y:S01]  /*b200*/  I2F.U64 R0, R2 ;  /* 0x0000000200007312 */ /* 0x0040620000301000 */
[----:B------:R-:W-:Y:S05]  /*b210*/  BRA `(.L_x_56567) ;  /* 0x0000000000087947 */ /* 0x000fea0003800000 */
.L_x_56586:
[----:B------:R-:W2:Y:S02]  /*b220*/  LDG.E R0, desc[UR36][R2.64] ;  /* 0x0000002402007981 */ /* 0x000ea4000c1e1900 */
[----:B--2---:R-:W-:-:S07]  /*b230*/  I2FP.F32.U32 R0, R0 ;  /* 0x0000000000007245 */ /* 0x004fce0000201000 */
.L_x_56567:
[----:B------:R-:W-:Y:S05]  /*b240*/  BSYNC B6 ;  /* 0x0000000000067941 */ /* 0x000fea0003800000 */
.L_x_56561:
[----:B------:R-:W2:Y:S01]  /*b250*/  LDC.U8 R5, c[0x0][0x430] ;  /* 0x00010c00ff057b82 */ /* 0x000ea20000000000 */
[----:B------:R-:W-:Y:S02]  /*b260*/  ULDC UR4, c[0x0][0x420] ;  /* 0x0001080000047ab9 */ /* 0x000fe40000000800 */
[----:B01-3--:R-:W2:Y:S02]  /*b270*/  MUFU.LG2 R3, UR4 ;  /* 0x0000000400037d08 */ /* 0x00bea40008000c00 */
        /* <DEDUP_REMOVED lines=17> */
.L_x_56592:
[----:B------:R-:W0:Y:S02]  /*b390*/  F2I.S64.TRUNC R2, R2 ;  /* 0x0000000200027311 */ /* 0x000e24000020d900 */
[----:B0-----:R-:W-:-:S05]  /*b3a0*/  IMAD.MOV.U32 R5, RZ, RZ, R2 ;  /* 0x000000ffff057224 */ /* 0x001fca00078e0002 */
[----:B------:R-:W-:Y:S01]  /*b3b0*/  STG.E.U8 desc[UR36][R16.64], R5 ;  /* 0x0000000510007986 */ /* 0x000fe2000c101124 */
[----:B------:R-:W-:Y:S05]  /*b3c0*/  EXIT ;  /* 0x000000000000794d */ /* 0x000fea0003800000 */
.L_x_56591:
        /* <DEDUP_REMOVED lines=9> */
.L_x_56595:
[----:B------:R-:W0:Y:S02]  /*b460*/  F2I.FTZ.TRUNC.NTZ R3, R2 ;  /* 0x0000000200037305 */ /* 0x000e24000021f100 */
[----:B0-----:R-:W-:Y:S01]  /*b470*/  STG.E desc[UR36][R16.64], R3 ;  /* 0x0000000310007986 */ /* 0x001fe2000c101924 */
[----:B------:R-:W-:Y:S05]  /*b480*/  EXIT ;  /* 0x000000000000794d */ /* 0x000fea0003800000 */
.L_x_56594:
[----:B------:R-:W0:Y:S02]  /*b490*/  F2I.FTZ.TRUNC.NTZ R3, R2 ;  /* 0x0000000200037305 */ /* 0x000e24000021f100 */
[----:B0-----:R-:W-:Y:S01]  /*b4a0*/  STG.E.U16 desc[UR36][R16.64], R3 ;  /* 0x0000000310007986 */ /* 0x001fe2000c101524 */
[----:B------:R-:W-:Y:S05]  /*b4b0*/  EXIT ;  /* 0x000000000000794d */ /* 0x000fea0003800000 */
.L_x_56590:
        /* <DEDUP_REMOVED lines=8> */
.L_x_56597:
[----:B------:R-:W-:-:S05]  /*b540*/  F2FP.F16.F32.PACK_AB R2, RZ, R2 ;  /* 0x00000002ff02723e */ /* 0x000fca00000000ff */
[----:B------:R-:W-:Y:S01]  /*b550*/  STG.E.U16 desc[UR36][R16.64], R2 ;  /* 0x0000000210007986 */ /* 0x000fe2000c101524 */
[----:B------:R-:W-:Y:S05]  /*b560*/  EXIT ;  /* 0x000000000000794d */ /* 0x000fea0003800000 */
.L_x_56596:
        /* <DEDUP_REMOVED lines=9> */
.L_x_56599:
[----:B------:R-:W-:-:S04]  /*b600*/  F2FP.F16.F32.PACK_AB R3, RZ, R2 ;  /* 0x00000002ff03723e */ /* 0x000fc800000000ff */
[----:B------:R-:W-:-:S05]  /*b610*/  PRMT R3, R3, 0x5410, RZ ;  /* 0x0000541003037816 */ /* 0x000fca00000000ff */
[----:B------:R-:W-:Y:S01]  /*b620*/  STG.E desc[UR36][R16.64], R3 ;  /* 0x0000000310007986 */ /* 0x000fe2000c101924 */
[----:B------:R-:W-:Y:S05]  /*b630*/  EXIT ;  /* 0x000000000000794d */ /* 0x000fea0003800000 */
.L_x_56598:
[----:B------:R-:W-:-:S06]  /*b640*/  FMUL.FTZ R2, R2, 1 ;  /* 0x3f80000002027820 */ /* 0x000fcc0000410000 */
[----:B------:R-:W0:Y:S02]  /*b650*/  F2F.F64.F32 R2, R2 ;  /* 0x0000000200027310 */ /* 0x000e240000201800 */
[----:B0-----:R-:W-:Y:S01]  /*b660*/  STG.E.64 desc[UR36][R16.64], R2 ;  /* 0x0000000210007986 */ /* 0x001fe2000c101b24 */
[----:B------:R-:W-:Y:S05]  /*b670*/  EXIT ;  /* 0x000000000000794d */ /* 0x000fea0003800000 */
.L_x_56589:
        /* <DEDUP_REMOVED lines=12> */
.L_x_56602:
[----:B------:R-:W-:Y:S01]  /*b740*/  FMUL.FTZ R4, R2, 1 ;  /* 0x3f80000002047820 */ /* 0x000fe20000410000 */
[----:B------:R-:W-:-:S05]  /*b750*/  CS2R R6, SRZ ;  /* 0x0000000000067805 */ /* 0x000fca000001ff00 */
[----:B------:R-:W0:Y:S02]  /*b760*/  F2F.F64.F32 R4, R4 ;  /* 0x0000000400047310 */ /* 0x000e240000201800 */
[----:B0-----:R-:W-:Y:S01]  /*b770*/  STG.E.128 desc[UR36][R16.64], R4 ;  /* 0x0000000410007986 */ /* 0x001fe2000c101d24 */
[----:B------:R-:W-:Y:S05]  /*b780*/  EXIT ;  /* 0x000000000000794d */ /* 0x000fea0003800000 */
.L_x_56601:
        /* <DEDUP_REMOVED lines=20> */
.L_x_56606:
[----:B------:R-:W-:Y:S05]  /*b8d0*/  BSYNC B0 ;  /* 0x0000000000007941 */ /* 0x000fea0003800000 */
.L_x_56605:
[----:B------:R-:W-:-:S05]  /*b8e0*/  LOP3.LUT R5, R0, R5, RZ, 0xfc, !PT ;  /* 0x0000000500057212 */ /* 0x000fca00078efcff */
[----:B------:R-:W-:Y:S01]  /*b8f0*/  STG.E.U8 desc[UR36][R16.64], R5 ;  /* 0x0000000510007986 */ /* 0x000fe2000c101124 */
[----:B------:R-:W-:Y:S05]  /*b900*/  EXIT ;  /* 0x000000000000794d */ /* 0x000fea0003800000 */
.L_x_56604:
        /* <DEDUP_REMOVED lines=12> */
.L_x_56608:
[----:B------:R-:W-:Y:S01]  /*b9d0*/  IMAD.MOV.U32 R0, RZ, RZ, 0x7f ;  /* 0x0000007fff007424 */ /* 0x000fe200078e00ff */
[----:B------:R-:W-:-:S04]  /*b9e0*/  ISETP.GT.U32.AND P0, PT, R4, 0x7f800000, PT ;  /* 0x7f8000000400780c */ /* 0x000fc80003f04070 */
[----:B------:R-:W-:-:S09]  /*b9f0*/  SEL R0, R0, 0x7c, P0 ;  /* 0x0000007c00007807 */ /* 0x000fd20000000000 */
.L_x_56609:
[----:B------:R-:W-:Y:S05]  /*ba00*/  BSYNC B0 ;  /* 0x0000000000007941 */ /* 0x000fea0003800000 */
.L_x_56607:
[----:B------:R-:W-:-:S04]  /*ba10*/  LOP3.LUT R2, R2, 0x80000000, RZ, 0xc0, !PT ;  /* 0x8000000002027812 */ /* 0x000fc800078ec0ff */
[----:B------:R-:W-:-:S04]  /*ba20*/  SHF.R.U32.HI R3, RZ, 0x18, R2 ;  /* 0x00000018ff037819 */ /* 0x000fc80000011602 */
[----:B------:R-:W-:-:S05]  /*ba30*/  LOP3.LUT R3, R0, R3, RZ, 0xfc, !PT ;  /* 0x0000000300037212 */ /* 0x000fca00078efcff */
[----:B------:R-:W-:Y:S01]  /*ba40*/  STG.E.U8 desc[UR36][R16.64], R3 ;  /* 0x0000000310007986 */ /* 0x000fe2000c101124 */
[----:B------:R-:W-:Y:S05]  /*ba50*/  EXIT ;  /* 0x000000000000794d */ /* 0x000fea0003800000 */
.L_x_56603:
[----:B------:R-:W-:-:S05]  /*ba60*/  F2FP.BF16.F32.PACK_AB R2, RZ, R2 ;  /* 0x00000002ff02723e */ /* 0x000fca00000010ff */
[----:B------:R-:W-:Y:S01]  /*ba70*/  STG.E.U16 desc[UR36][R16.64], R2 ;  /* 0x0000000210007986 */ /* 0x000fe2000c101524 */
[----:B------:R-:W-:Y:S05]  /*ba80*/  EXIT ;  /* 0x000000000000794d */ /* 0x000fea0003800000 */
.L_x_56600:
        /* <DEDUP_REMOVED lines=11> */
.L_x_56612:
        /* <DEDUP_REMOVED lines=16> */
.L_x_56615:
[----:B------:R-:W-:-:S04]  /*bc40*/  LOP3.LUT R2, R2, 0x80000000, RZ, 0xc0, !PT ;  /* 0x8000000002027812 */ /* 0x000fc800078ec0ff */
[----:B------:R-:W-:-:S04]  /*bc50*/  SHF.R.U32.HI R3, RZ, 0x18, R2 ;  /* 0x00000018ff037819 */ /* 0x000fc80000011602 */
[----:B------:R-:W-:-:S04]  /*bc60*/  LOP3.LUT R0, R0, R3, RZ, 0xfc, !PT ;  /* 0x0000000300007212 */ /* 0x000fc800078efcff */
[----:B------:R-:W-:-:S07]  /*bc70*/  PRMT R8, R0, 0x7610, R8 ;  /* 0x0000761000087816 */ /* 0x000fce0000000008 */
.L_x_56614:
[----:B------:R-:W-:Y:S05]  /*bc80*/  BSYNC B0 ;  /* 0x0000000000007941 */ /* 0x000fea0003800000 */
.L_x_56613:
[----:B------:R-:W-:Y:S01]  /*bc90*/  STG.E.U8 desc[UR36][R16.64], R8 ;  /* 0x0000000810007986 */ /* 0x000fe2000c101124 */
[----:B------:R-:W-:Y:S05]  /*bca0*/  EXIT ;  /* 0x000000000000794d */ /* 0x000fea0003800000 */
.L_x_56611:
        /* <DEDUP_REMOVED lines=16> */
.L_x_56618:
[----:B------:R-:W-:-:S04]  /*bdb0*/  LOP3.LUT R2, R2, 0x80000000, RZ, 0xc0, !PT ;  /* 0x8000000002027812 */ /* 0x000fc800078ec0ff */
[----:B------:R-:W-:-:S04]  /*bdc0*/  SHF.R.U32.HI R3, RZ, 0x18, R2 ;  /* 0x00000018ff037819 */ /* 0x000fc80000011602 */
[----:B------:R-:W-:-:S04]  /*bdd0*/  LOP3.LUT R0, R0, R3, RZ, 0xfc, !PT ;  /* 0x0000000300007212 */ /* 0x000fc800078efcff */
[----:B------:R-:W-:-:S07]  /*bde0*/  PRMT R8, R0, 0x7610, R8 ;  /* 0x0000761000087816 */ /* 0x000fce0000000008 */
.L_x_56617:
[----:B------:R-:W-:Y:S05]  /*bdf0*/  BSYNC B0 ;  /* 0x0000000000007941 */ /* 0x000fea0003800000 */
.L_x_56616:
[----:B------:R-:W-:Y:S01]  /*be00*/  STG.E.U8 desc[UR36][R16.64], R8 ;  /* 0x0000000810007986 */ /* 0x000fe2000c101124 */
[----:B------:R-:W-:Y:S05]  /*be10*/  EXIT ;  /* 0x000000000000794d */ /* 0x000fea0003800000 */
.L_x_56610:
        /* <DEDUP_REMOVED lines=21> */
.L_x_56593:
        /* <DEDUP_REMOVED lines=16> */
.L_x_56621:
[----:B------:R-:W-:Y:S05]  /*c070*/  EXIT ;  /* 0x000000000000794d */ /* 0x000fea0003800000 */
.L_x_56620:
[----:B------:R-:W0:Y:S02]  /*c080*/  F2I.U64.TRUNC R2, R2 ;  /* 0x0000000200027311 */ /* 0x000e24000020d800 */
[----:B0-----:R-:W-:Y:S01]  /*c090*/  STG.E.64 desc[UR36][R16.64], R2 ;  /* 0x0000000210007986 */ /* 0x001fe2000c101b24 */
[----:B------:R-:W-:Y:S05]  /*c0a0*/  EXIT ;  /* 0x000000000000794d */ /* 0x000fea0003800000 */
.L_x_56619:
[----:B------:R-:W0:Y:S02]  /*c0b0*/  F2I.FTZ.U32.TRUNC.NTZ R3, R2 ;  /* 0x0000000200037305 */ /* 0x000e24000021f000 */
[----:B0-----:R-:W-:Y:S01]  /*c0c0*/  STG.E desc[UR36][R16.64], R3 ;  /* 0x0000000310007986 */ /* 0x001fe2000c101924 */
[----:B------:R-:W-:Y:S05]  /*c0d0*/  EXIT ;  /* 0x000000000000794d */ /* 0x000fea0003800000 */
.L_x_56622:
        /* <DEDUP_REMOVED lines=10> */
.L_x_71911:


//--------------------- .text._ZN2at6native27unrolled_elementwise_kernelIZNS0_50_GLOBAL__N__2680c7bb_12_PowKernel_cu_7dd49032_316822pow_scalar_tensor_implIfEEvRNS_18TensorIteratorBaseET_EUlfE_St5arrayIPcLm2EELi4E23TrivialOffsetCalculatorILi1EjESC_NS0_6memory12LoadWithCastILi1EEENSD_13StoreWithCastILi1EEEEEviS6_T0_T2_T3_T4_T5_ --------------------------
	.section	.text._ZN2at6native27unrolled_elementwise_kernelIZNS0_50_GLOBAL__N__2680c7bb_12_PowKernel_cu_7dd49032_316822pow_scalar_tensor_implIfEEvRNS_18TensorIteratorBaseET_EUlfE_St5arrayIPcLm2EELi4E23TrivialOffsetCalculatorILi1EjESC_NS0_6memory12LoadWithCastILi1EEENSD_13StoreWithCastILi1EEEEEviS6_T0_T2_T3_T4_T5_,"ax",@progbits
	.align	128
        .global         _ZN2at6native27unrolled_elementwise_kernelIZNS0_50_GLOBAL__N__2680c7bb_12_PowKernel_cu_7dd49032_316822pow_scalar_tensor_implIfEEvRNS_18TensorIteratorBaseET_EUlfE_St5arrayIPcLm2EELi4E23TrivialOffsetCalculatorILi1EjESC_NS0_6memory12LoadWithCastILi1EEENSD_13StoreWithCastILi1EEEEEviS6_T0_T2_T3_T4_T5_
        .type           _ZN2at6native27unrolled_elementwise_kernelIZNS0_50_GLOBAL__N__2680c7bb_12_PowKernel_cu_7dd49032_316822pow_scalar_tensor_implIfEEvRNS_18TensorIteratorBaseET_EUlfE_St5arrayIPcLm2EELi4E23TrivialOffsetCalculatorILi1EjESC_NS0_6memory12LoadWithCastILi1EEENSD_13StoreWithCastILi1EEEEEviS6_T0_T2_T3_T4_T5_,@function
        .size           _ZN2at6native27unrolled_elementwise_kernelIZNS0_50_GLOBAL__N__2680c7bb_12_PowKernel_cu_7dd49032_316822pow_scalar_tensor_implIfEEvRNS_18TensorIteratorBaseET_EUlfE_St5arrayIPcLm2EELi4E23TrivialOffsetCalculatorILi1EjESC_NS0_6memory12LoadWithCastILi1EEENSD_13StoreWithCastILi1EEEEEviS6_T0_T2_T3_T4_T5_,(.L_x_71912 - _ZN2at6native27unrolled_elementwise_kernelIZNS0_50_GLOBAL__N__2680c7bb_12_PowKernel_cu_7dd49032_316822pow_scalar_tensor_implIfEEvRNS_18TensorIteratorBaseET_EUlfE_St5arrayIPcLm2EELi4E23TrivialOffsetCalculatorILi1EjESC_NS0_6memory12LoadWithCastILi1EEENSD_13StoreWithCastILi1EEEEEviS6_T0_T2_T3_T4_T5_)
        .other          _ZN2at6native27unrolled_elementwise_kernelIZNS0_50_GLOBAL__N__2680c7bb_12_PowKernel_cu_7dd49032_316822pow_scalar_tensor_implIfEEvRNS_18TensorIteratorBaseET_EUlfE_St5arrayIPcLm2EELi4E23TrivialOffsetCalculatorILi1EjESC_NS0_6memory12LoadWithCastILi1EEENSD_13StoreWithCastILi1EEEEEviS6_T0_T2_T3_T4_T5_,@"STO_CUDA_ENTRY STV_DEFAULT"
_ZN2at6native27unrolled_elementwise_kernelIZNS0_50_GLOBAL__N__2680c7bb_12_PowKernel_cu_7dd49032_316822pow_scalar_tensor_implIfEEvRNS_18TensorIteratorBaseET_EUlfE_St5arrayIPcLm2EELi4E23TrivialOffsetCalculatorILi1EjESC_NS0_6memory12LoadWithCastILi1EEENSD_13StoreWithCastILi1EEEEEviS6_T0_T2_T3_T4_T5_:
.text._ZN2at6native27unrolled_elementwise_kernelIZNS0_50_GLOBAL__N__2680c7bb_12_PowKernel_cu_7dd49032_316822pow_scalar_tensor_implIfEEvRNS_18TensorIteratorBaseET_EUlfE_St5arrayIPcLm2EELi4E23TrivialOffsetCalculatorILi1EjESC_NS0_6memory12LoadWithCastILi1EEENSD_13StoreWithCastILi1EEEEEviS6_T0_T2_T3_T4_T5_:
        /* <DEDUP_REMOVED lines=32> */
.L_x_56629:
[----:B------:R-:W2:Y:S02]  /*0200*/  LDG.E.U8 R4, desc[UR36][R4.64] ;  /* 0x0000002404047981 */ /* 0x000ea4000c1e1100 */
[----:B--2---:R-:W-:Y:S01]  /*0210*/  I2FP.F32.U32 R19, R4 ;  /* 0x0000000400137245 */ /* 0x004fe20000201000 */
[----:B------:R-:W-:Y:S06]  /*0220*/  BRA `(.L_x_56631) ;  /* 0x0000000c00307947 */ /* 0x000fec0003800000 */
.L_x_56628:
        /* <DEDUP_REMOVED lines=9> */
.L_x_56633:
[----:B------:R-:W2:Y:S02]  /*02c0*/  LDG.E R4, desc[UR36][R4.64] ;  /* 0x0000002404047981 */ /* 0x000ea4000c1e1900 */
[----:B--2---:R-:W-:Y:S01]  /*02d0*/  I2FP.F32.S32 R19, R4 ;  /* 0x0000000400137245 */ /* 0x004fe20000201400 */
[----:B------:R-:W-:Y:S06]  /*02e0*/  BRA `(.L_x_56631) ;  /* 0x0000000c00007947 */ /* 0x000fec0003800000 */
.L_x_56632:
[----:B------:R-:W2:Y:S02]  /*02f0*/  LDG.E.U16 R4, desc[UR36][R4.64] ;  /* 0x0000002404047981 */ /* 0x000ea4000c1e1500 */
[----:B--2---:R2:W3:Y:S01]  /*0300*/  I2F.S16 R19, R4 ;  /* 0x0000000400137306 */ /* 0x0044e20000101400 */
[----:B------:R-:W-:Y:S05]  /*0310*/  BRA `(.L_x_56631) ;  /* 0x0000000800f47947 */ /* 0x000fea0003800000 */
.L_x_56627:
        /* <DEDUP_REMOVED lines=8> */
.L_x_56635:
[----:B------:R-:W2:Y:S02]  /*03a0*/  LDG.E.U16 R4, desc[UR36][R4.64] ;  /* 0x0000002404047981 */ /* 0x000ea4000c1e1500 */
[----:B--2---:R-:W-:Y:S01]  /*03b0*/  HADD2.F32 R19, -RZ, R4.H0_H0 ;  /* 0x20000004ff137230 */ /* 0x004fe20000004100 */
[----:B------:R-:W-:Y:S06]  /*03c0*/  BRA `(.L_x_56631) ;  /* 0x0000000800c87947 */ /* 0x000fec0003800000 */
.L_x_56634:
        /* <DEDUP_REMOVED lines=8> */
.L_x_56637:
[----:B------:R-:W2:Y:S02]  /*0450*/  LDG.E.U16 R4, desc[UR36][R4.64] ;  /* 0x0000002404047981 */ /* 0x000ea4000c1e1500 */
[----:B--2---:R-:W-:Y:S01]  /*0460*/  HADD2.F32 R19, -RZ, R4.H0_H0 ;  /* 0x20000004ff137230 */ /* 0x004fe20000004100 */
[----:B------:R-:W-:Y:S06]  /*0470*/  BRA `(.L_x_56631) ;  /* 0x00000008009c7947 */ /* 0x000fec0003800000 */
.L_x_56636:
[----:B------:R-:W2:Y:S01]  /*0480*/  LDG.E.64 R4, desc[UR36][R4.64] ;  /* 0x0000002404047981 */ /* 0x000ea2000c1e1b00 */
[----:B------:R-:W-:Y:S01]  /*0490*/  UMOV UR4, 0xf0000000 ;  /* 0xf000000000047882 */ /* 0x000fe20000000000 */
[----:B------:R-:W-:Y:S01]  /*04a0*/  UMOV UR5, 0x380fffff ;  /* 0x380fffff00057882 */ /* 0x000fe20000000000 */
[----:B--2---:R-:W0:Y:S01]  /*04b0*/  F2F.F32.F64 R19, R4 ;  /* 0x0000000400137310 */ /* 0x004e220000301000 */
[----:B------:R-:W-:-:S14]  /*04c0*/  DSETP.GEU.AND P0, PT, |R4|, UR4, PT ;  /* 0x0000000404007e2a */ /* 0x000fdc000bf0e200 */
[----:B0-----:R-:W-:Y:S01]  /*04d0*/  @!P0 FMUL R19, R19, 1.175494350822287508e-38 ;  /* 0x0080000013138820 */ /* 0x001fe20000400000 */
[----:B------:R-:W-:Y:S06]  /*04e0*/  BRA `(.L_x_56631) ;  /* 0x0000000800807947 */ /* 0x000fec0003800000 */
.L_x_56626:
        /* <DEDUP_REMOVED lines=12> */
.L_x_56640:
[----:B------:R-:W2:Y:S01]  /*05b0*/  LDG.E.64 R4, desc[UR36][R4.64] ;  /* 0x0000002404047981 */ /* 0x000ea2000c1e1b00 */
[----:B------:R-:W-:Y:S01]  /*05c0*/  UMOV UR4, 0xf0000000 ;  /* 0xf000000000047882 */ /* 0x000fe20000000000 */
[----:B------:R-:W-:Y:S01]  /*05d0*/  UMOV UR5, 0x380fffff ;  /* 0x380fffff00057882 */ /* 0x000fe20000000000 */
[----:B--2---:R-:W0:Y:S01]  /*05e0*/  F2F.F32.F64 R19, R4 ;  /* 0x0000000400137310 */ /* 0x004e220000301000 */
[----:B------:R-:W-:-:S14]  /*05f0*/  DSETP.GEU.AND P0, PT, |R4|, UR4, PT ;  /* 0x0000000404007e2a */ /* 0x000fdc000bf0e200 */
[----:B0-----:R-:W-:Y:S01]  /*0600*/  @!P0 FMUL R19, R19, 1.175494350822287508e-38 ;  /* 0x0080000013138820 */ /* 0x001fe20000400000 */
[----:B------:R-:W-:Y:S06]  /*0610*/  BRA `(.L_x_56631) ;  /* 0x0000000800347947 */ /* 0x000fec0003800000 */
.L_x_56639:
        /* <DEDUP_REMOVED lines=26> */
.L_x_56642:
        /* <DEDUP_REMOVED lines=14> */
.L_x_56641:
[----:B------:R-:W2:Y:S02]  /*08a0*/  LDG.E.U16 R4, desc[UR36][R4.64] ;  /* 0x0000002404047981 */ /* 0x000ea4000c1e1500 */
[----:B--2---:R-:W-:Y:S01]  /*08b0*/  IMAD.U32 R19, R4, 0x10000, RZ ;  /* 0x0001000004137824 */ /* 0x004fe200078e00ff */
[----:B------:R-:W-:Y:S06]  /*08c0*/  BRA `(.L_x_56631) ;  /* 0x0000000400887947 */ /* 0x000fec0003800000 */
.L_x_56638:
        /* <DEDUP_REMOVED lines=11> */
.L_x_56645:
        /* <DEDUP_REMOVED lines=20> */
.L_x_56647:
[----:B------:R-:W-:Y:S05]  /*0ac0*/  BSYNC B0 ;  /* 0x0000000000007941 */ /* 0x000fea0003800000 */
.L_x_56646:
[----:B------:R-:W-:Y:S01]  /*0ad0*/  IMAD.SHL.U32 R3, R3, 0x100000, RZ ;  /* 0x0010000003037824 */ /* 0x000fe200078e00ff */
[----:B------:R-:W-:-:S04]  /*0ae0*/  LEA R0, R0, 0x3b800000, 0x17 ;  /* 0x3b80000000007811 */ /* 0x000fc800078eb8ff */
[----:B------:R-:W-:Y:S01]  /*0af0*/  LOP3.LUT R19, R0, R3, R19, 0xfe, !PT ;  /* 0x0000000300137212 */ /* 0x000fe200078efe13 */
[----:B------:R-:W-:Y:S06]  /*0b00*/  BRA `(.L_x_56631) ;  /* 0x0000000000f87947 */ /* 0x000fec0003800000 */
.L_x_56644:
        /* <DEDUP_REMOVED lines=20> */
.L_x_56649:
[----:B------:R-:W-:Y:S05]  /*0c50*/  BSYNC B0 ;  /* 0x0000000000007941 */ /* 0x000fea0003800000 */
.L_x_56648:
[----:B------:R-:W-:Y:S01]  /*0c60*/  IMAD.SHL.U32 R3, R3, 0x200000, RZ ;  /* 0x0020000003037824 */ /* 0x000fe200078e00ff */
[----:B------:R-:W-:-:S04]  /*0c70*/  LEA R0, R0, 0x37800000, 0x17 ;  /* 0x3780000000007811 */ /* 0x000fc800078eb8ff */
[----:B------:R-:W-:Y:S01]  /*0c80*/  LOP3.LUT R19, R0, R3, R19, 0xfe, !PT ;  /* 0x0000000300137212 */ /* 0x000fe200078efe13 */
[----:B------:R-:W-:Y:S06]  /*0c90*/  BRA `(.L_x_56631) ;  /* 0x0000000000947947 */ /* 0x000fec0003800000 */
.L_x_56643:
        /* <DEDUP_REMOVED lines=14> */
.L_x_56630:
        /* <DEDUP_REMOVED lines=16> */
.L_x_56652:
[----:B------:R-:W-:Y:S01]  /*0e80*/  IMAD.MOV.U32 R19, RZ, RZ, RZ ;  /* 0x000000ffff137224 */ /* 0x000fe200078e00ff */
[----:B------:R-:W-:Y:S06]  /*0e90*/  BRA `(.L_x_56631) ;  /* 0x0000000000147947 */ /* 0x000fec0003800000 */
.L_x_56651:
[----:B------:R-:W2:Y:S02]  /*0ea0*/  LDG.E.64 R4, desc[UR36][R4.64] ;  /* 0x0000002404047981 */ /* 0x000ea4000c1e1b00 */
[----:B--2---:R0:W1:Y:S01]  /*0eb0*/  I2F.U64 R19, R4 ;  /* 0x0000000400137312 */ /* 0x0040620000301000 */
[----:B------:R-:W-:Y:S05]  /*0ec0*/  BRA `(.L_x_56631) ;  /* 0x0000000000087947 */ /* 0x000fea0003800000 */
.L_x_56650:
[----:B------:R-:W2:Y:S02]  /*0ed0*/  LDG.E R4, desc[UR36][R4.64] ;  /* 0x0000002404047981 */ /* 0x000ea4000c1e1900 */
[----:B--2---:R-:W-:-:S07]  /*0ee0*/  I2FP.F32.U32 R19, R4 ;  /* 0x0000000400137245 */ /* 0x004fce0000201000 */
.L_x_56631:
[----:B------:R-:W-:Y:S05]  /*0ef0*/  BSYNC B6 ;  /* 0x0000000000067941 */ /* 0x000fea0003800000 */
.L_x_56625:
[----:B------:R-:W2:Y:S02]  /*0f00*/  S2R R23, SR_TID.X ;  /* 0x0000000000177919 */ /* 0x000ea40000002100 */
[----:B--2---:R-:W-:-:S07]  /*0f10*/  VIADD R23, R23, 0x80 ;  /* 0x0000008017177836 */ /* 0x004fce0000000000 */
.L_x_56624:
[----:B------:R-:W-:Y:S05]  /*0f20*/  BSYNC B7 ;  /* 0x0000000000077941 */ /* 0x000fea0003800000 */
.L_x_56623:
        /* <DEDUP_REMOVED lines=25> */
.L_x_56659:
[----:B------:R-:W2:Y:S02]  /*10c0*/  LDG.E.U8 R4, desc[UR36][R4.64] ;  /* 0x0000002404047981 */ /* 0x000ea4000c1e1100 */
[----:B--2---:R-:W-:Y:S01]  /*10d0*/  I2FP.F32.U32 R18, R4 ;  /* 0x0000000400127245 */ /* 0x004fe20000201000 */
[----:B------:R-:W-:Y:S06]  /*10e0*/  BRA `(.L_x_56661) ;  /* 0x0000000c002c7947 */ /* 0x000fec0003800000 */
.L_x_56658:
        /* <DEDUP_REMOVED lines=9> */
.L_x_56663:
[----:B------:R-:W2:Y:S02]  /*1180*/  LDG.E R4, desc[UR36][R4.64] ;  /* 0x0000002404047981 */ /* 0x000ea4000c1e1900 */
[----:B--2---:R-:W-:Y:S01]  /*1190*/  I2FP.F32.S32 R18, R4 ;  /* 0x0000000400127245 */ /* 0x004fe20000201400 */
[----:B------:R-:W-:Y:S06]  /*11a0*/  BRA `(.L_x_56661) ;  /* 0x0000000800fc7947 */ /* 0x000fec0003800000 */
.L_x_56662:
[----:B------:R-:W2:Y:S02]  /*11b0*/  LDG.E.U16 R4, desc[UR36][R4.64] ;  /* 0x0000002404047981 */ /* 0x000ea4000c1e1500 */
[----:B--2---:R0:W2:Y:S01]  /*11c0*/  I2F.S16 R18, R4 ;  /* 0x0000000400127306 */ /* 0x0040a20000101400 */
[----:B------:R-:W-:Y:S05]  /*11d0*/  BRA `(.L_x_56661) ;  /* 0x0000000800f07947 */ /* 0x000fea0003800000 */
.L_x_56657:
        /* <DEDUP_REMOVED lines=8> */
.L_x_56665:
[----:B------:R-:W2:Y:S02]  /*1260*/  LDG.E.U16 R4, desc[UR36][R4.64] ;  /* 0x0000002404047981 */ /* 0x000ea4000c1e1500 */
[----:B--2---:R-:W-:Y:S01]  /*1270*/  HADD2.F32 R18, -RZ, R4.H0_H0 ;  /* 0x20000004ff127230 */ /* 0x004fe20000004100 */
[----:B------:R-:W-:Y:S06]  /*1280*/  BRA `(.L_x_56661) ;  /* 0x0000000800c47947 */ /* 0x000fec0003800000 */
.L_x_56664:
        /* <DEDUP_REMOVED lines=8> */
.L_x_56667:
[----:B------:R-:W2:Y:S02]  /*1310*/  LDG.E.U16 R4, desc[UR36][R4.64] ;  /* 0x0000002404047981 */ /* 0x000ea4000c1e1500 */
[----:B--2---:R-:W-:Y:S01]  /*1320*/  HADD2.F32 R18, -RZ, R4.H0_H0 ;  /* 0x20000004ff127230 */ /* 0x004fe20000004100 */
[----:B------:R-:W-:Y:S06]  /*1330*/  BRA `(.L_x_56661) ;  /* 0x0000000800987947 */ /* 0x000fec0003800000 */
.L_x_56666:
[----:B------:R-:W2:Y:S01]  /*1340*/  LDG.E.64 R4, desc[UR36][R4.64] ;  /* 0x0000002404047981 */ /* 0x000ea2000c1e1b00 */
[----:B------:R-:W-:Y:S01]  /*1350*/  UMOV UR4, 0xf0000000 ;  /* 0xf000000000047882 */ /* 0x000fe20000000000 */
[----:B------:R-:W-:Y:S01]  /*1360*/  UMOV UR5, 0x380fffff ;  /* 0x380fffff00057882 */ /* 0x000fe20000000000 */
[----:B--2---:R-:W0:Y:S01]  /*1370*/  F2F.F32.F64 R18, R4 ;  /* 0x0000000400127310 */ /* 0x004e220000301000 */
[----:B------:R-:W-:-:S14]  /*1380*/  DSETP.GEU.AND P0, PT, |R4|, UR4, PT ;  /* 0x0000000404007e2a */ /* 0x000fdc000bf0e200 */
[----:B0-----:R-:W-:Y:S01]  /*1390*/  @!P0 FMUL R18, R18, 1.175494350822287508e-38 ;  /* 0x0080000012128820 */ /* 0x001fe20000400000 */
[----:B------:R-:W-:Y:S06]  /*13a0*/  BRA `(.L_x_56661) ;  /* 0x00000008007c7947 */ /* 0x000fec0003800000 */
.L_x_56656:
        /* <DEDUP_REMOVED lines=12> */
.L_x_56670:
[----:B------:R-:W2:Y:S01]  /*1470*/  LDG.E.64 R4, desc[UR36][R4.64] ;  /* 0x0000002404047981 */ /* 0x000ea2000c1e1b00 */
[----:B------:R-:W-:Y:S01]  /*1480*/  UMOV UR4, 0xf0000000 ;  /* 0xf000000000047882 */ /* 0x000fe20000000000 */
[----:B------:R-:W-:Y:S01]  /*1490*/  UMOV UR5, 0x380fffff ;  /* 0x380fffff00057882 */ /* 0x000fe20000000000 */
[----:B--2---:R-:W0:Y:S01]  /*14a0*/  F2F.F32.F64 R18, R4 ;  /* 0x0000000400127310 */ /* 0x004e220000301000 */
[----:B------:R-:W-:-:S14]  /*14b0*/  DSETP.GEU.AND P0, PT, |R4|, UR4, PT ;  /* 0x0000000404007e2a */ /* 0x000fdc000bf0e200 */
[----:B0-----:R-:W-:Y:S01]  /*14c0*/  @!P0 FMUL R18, R18, 1.175494350822287508e-38 ;  /* 0x0080000012128820 */ /* 0x001fe20000400000 */
[----:B------:R-:W-:Y:S06]  /*14d0*/  BRA `(.L_x_56661) ;  /* 0x0000000800307947 */ /* 0x000fec0003800000 */
.L_x_56669:
        /* <DEDUP_REMOVED lines=26> */
.L_x_56672:
        /* <DEDUP_REMOVED lines=13> */
.L_x_56671:
[----:B------:R-:W2:Y:S02]  /*1750*/  LDG.E.U16 R4, desc[UR36][R4.64] ;  /* 0x0000002404047981 */ /* 0x000ea4000c1e1500 */
[----:B--2---:R-:W-:Y:S01]  /*1760*/  IMAD.U32 R18, R4, 0x10000, RZ ;  /* 0x0001000004127824 */ /* 0x004fe200078e00ff */
[----:B------:R-:W-:Y:S06]  /*1770*/  BRA `(.L_x_56661) ;  /* 0x0000000400887947 */ /* 0x000fec0003800000 */
.L_x_56668:
        /* <DEDUP_REMOVED lines=11> */
.L_x_56675:
        /* <DEDUP_REMOVED lines=20> */
.L_x_56677:
[----:B------:R-:W-:Y:S05]  /*1970*/  BSYNC B0 ;  /* 0x0000000000007941 */ /* 0x000fea0003800000 */
.L_x_56676:
[----:B------:R-:W-:Y:S01]  /*1980*/  IMAD.SHL.U32 R3, R3, 0x100000, RZ ;  /* 0x0010000003037824 */ /* 0x000fe200078e00ff */
[----:B------:R-:W-:-:S04]  /*1990*/  LEA R5, R0, 0x3b800000, 0x17 ;  /* 0x3b80000000057811 */ /* 0x000fc800078eb8ff */
[----:B------:R-:W-:Y:S01]  /*19a0*/  LOP3.LUT R18, R5, R3, R18, 0xfe, !PT ;  /* 0x0000000305127212 */ /* 0x000fe200078efe12 */
[----:B------:R-:W-:Y:S06]  /*19b0*/  BRA `(.L_x_56661) ;  /* 0x0000000000f87947 */ /* 0x000fec0003800000 */
.L_x_56674:
        /* <DEDUP_REMOVED lines=20> */
.L_x_56679:
[----:B------:R-:W-:Y:S05]  /*1b00*/  BSYNC B0 ;  /* 0x0000000000007941 */ /* 0x000fea0003800000 */
.L_x_56678:
[----:B------:R-:W-:Y:S01]  /*1b10*/  IMAD.SHL.U32 R3, R3, 0x200000, RZ ;  /* 0x0020000003037824 */ /* 0x000fe200078e00ff */
[----:B------:R-:W-:-:S04]  /*1b20*/  LEA R5, R0, 0x37800000, 0x17 ;  /* 0x3780000000057811 */ /* 0x000fc800078eb8ff */
[----:B------:R-:W-:Y:S01]  /*1b30*/  LOP3.LUT R18, R5, R3, R18, 0xfe, !PT ;  /* 0x0000000305127212 */ /* 0x000fe200078efe12 */
[----:B------:R-:W-:Y:S06]  /*1b40*/  BRA `(.L_x_56661) ;  /* 0x0000000000947947 */ /* 0x000fec0003800000 */
.L_x_56673:
        /* <DEDUP_REMOVED lines=14> */
.L_x_56660:
        /* <DEDUP_REMOVED lines=16> */
.L_x_56682:
[----:B------:R-:W-:Y:S01]  /*1d30*/  IMAD.MOV.U32 R18, RZ, RZ, RZ ;  /* 0x000000ffff127224 */ /* 0x000fe200078e00ff */
[----:B------:R-:W-:Y:S06]  /*1d40*/  BRA `(.L_x_56661) ;  /* 0x0000000000147947 */ /* 0x000fec0003800000 */
.L_x_56681:
[----:B------:R-:W2:Y:S02]  /*1d50*/  LDG.E.64 R4, desc[UR36][R4.64] ;  /* 0x0000002404047981 */ /* 0x000ea4000c1e1b00 */
[----:B--2---:R0:W2:Y:S01]  /*1d60*/  I2F.U64 R18, R4 ;  /* 0x0000000400127312 */ /* 0x0040a20000301000 */
[----:B------:R-:W-:Y:S05]  /*1d70*/  BRA `(.L_x_56661) ;  /* 0x0000000000087947 */ /* 0x000fea0003800000 */
.L_x_56680:
[----:B------:R-:W2:Y:S02]  /*1d80*/  LDG.E R4, desc[UR36][R4.64] ;  /* 0x0000002404047981 */ /* 0x000ea4000c1e1900 */
[----:B--2---:R-:W-:-:S07]  /*1d90*/  I2FP.F32.U32 R18, R4 ;  /* 0x0000000400127245 */ /* 0x004fce0000201000 */
.L_x_56661:
[----:B------:R-:W-:Y:S05]  /*1da0*/  BSYNC B6 ;  /* 0x0000000000067941 */ /* 0x000fea0003800000 */
.L_x_56655:
[----:B------:R-:W-:-:S07]  /*1db0*/  VIADD R23, R23, 0x80 ;  /* 0x0000008017177836 */ /* 0x000fce0000000000 */
.L_x_56654:
[----:B------:R-:W-:Y:S05]  /*1dc0*/  BSYNC B7 ;  /* 0x0000000000077941 */ /* 0x000fea0003800000 */
.L_x_56653:
        /* <DEDUP_REMOVED lines=27> */
.L_x_56689:
[----:B------:R-:W2:Y:S02]  /*1f80*/  LDG.E.U8 R4, desc[UR36][R4.64] ;  /* 0x0000002404047981 */ /* 0x000ea4000c1e1100 */
[----:B--2---:R-:W-:Y:S01]  /*1f90*/  I2FP.F32.U32 R22, R4 ;  /* 0x0000000400167245 */ /* 0x004fe20000201000 */
[----:B------:R-:W-:Y:S06]  /*1fa0*/  BRA `(.L_x_56691) ;  /* 0x0000000c002c7947 */ /* 0x000fec0003800000 */
.L_x_56688:
        /* <DEDUP_REMOVED lines=9> */
.L_x_56693:
[----:B------:R-:W2:Y:S02]  /*2040*/  LDG.E R4, desc[UR36][R4.64] ;  /* 0x0000002404047981 */ /* 0x000ea4000c1e1900 */
[----:B--2---:R-:W-:Y:S01]  /*2050*/  I2FP.F32.S32 R22, R4 ;  /* 0x0000000400167245 */ /* 0x004fe20000201400 */
[----:B------:R-:W-:Y:S06]  /*2060*/  BRA `(.L_x_56691) ;  /* 0x0000000800fc7947 */ /* 0x000fec0003800000 */
.L_x_56692:
[----:B------:R-:W2:Y:S02]  /*2070*/  LDG.E.U16 R4, desc[UR36][R4.64] ;  /* 0x0000002404047981 */ /* 0x000ea4000c1e1500 */
[----:B--2---:R4:W0:Y:S01]  /*2080*/  I2F.S16 R22, R4 ;  /* 0x0000000400167306 */ /* 0x0048220000101400 */
[----:B------:R-:W-:Y:S05]  /*2090*/  BRA `(.L_x_56691) ;  /* 0x0000000800f07947 */ /* 0x000fea0003800000 */
.L_x_56687:
        /* <DEDUP_REMOVED lines=8> */
.L_x_56695:
[----:B------:R-:W2:Y:S02]  /*2120*/  LDG.E.U16 R4, desc[UR36][R4.64] ;  /* 0x0000002404047981 */ /* 0x000ea4000c1e1500 */
[----:B--2---:R-:W-:Y:S01]  /*2130*/  HADD2.F32 R22, -RZ, R4.H0_H0 ;  /* 0x20000004ff167230 */ /* 0x004fe20000004100 */
[----:B------:R-:W-:Y:S06]  /*2140*/  BRA `(.L_x_56691) ;  /* 0x0000000800c47947 */ /* 0x000fec0003800000 */
.L_x_56694:
        /* <DEDUP_REMOVED lines=8> */
.L_x_56697:
[----:B------:R-:W2:Y:S02]  /*21d0*/  LDG.E.U16 R4, desc[UR36][R4.64] ;  /* 0x0000002404047981 */ /* 0x000ea4000c1e1500 */
[----:B--2---:R-:W-:Y:S01]  /*21e0*/  HADD2.F32 R22, -RZ, R4.H0_H0 ;  /* 0x20000004ff167230 */ /* 0x004fe20000004100 */
[----:B------:R-:W-:Y:S06]  /*21f0*/  BRA `(.L_x_56691) ;  /* 0x0000000800987947 */ /* 0x000fec0003800000 */
.L_x_56696:
[----:B------:R-:W2:Y:S01]  /*2200*/  LDG.E.64 R4, desc[UR36][R4.64] ;  /* 0x0000002404047981 */ /* 0x000ea2000c1e1b00 */
[----:B------:R-:W-:Y:S01]  /*2210*/  UMOV UR4, 0xf0000000 ;  /* 0xf000000000047882 */ /* 0x000fe20000000000 */
[----:B------:R-:W-:Y:S01]  /*2220*/  UMOV UR5, 0x380fffff ;  /* 0x380fffff00057882 */ /* 0x000fe20000000000 */
[----:B--2---:R-:W0:Y:S01]  /*2230*/  F2F.F32.F64 R22, R4 ;  /* 0x0000000400167310 */ /* 0x004e220000301000 */
[----:B------:R-:W-:-:S14]  /*2240*/  DSETP.GEU.AND P0, PT, |R4|, UR4, PT ;  /* 0x0000000404007e2a */ /* 0x000fdc000bf0e200 */
[----:B0-----:R-:W-:Y:S01]  /*2250*/  @!P0 FMUL R22, R22, 1.175494350822287508e-38 ;  /* 0x0080000016168820 */ /* 0x001fe20000400000 */
[----:B------:R-:W-:Y:S06]  /*2260*/  BRA `(.L_x_56691) ;  /* 0x00000008007c7947 */ /* 0x000fec0003800000 */
.L_x_56686:
        /* <DEDUP_REMOVED lines=12> */
.L_x_56700:
[----:B------:R-:W2:Y:S01]  /*2330*/  LDG.E.64 R4, desc[UR36][R4.64] ;  /* 0x0000002404047981 */ /* 0x000ea2000c1e1b00 */
[----:B------:R-:W-:Y:S01]  /*2340*/  UMOV UR4, 0xf0000000 ;  /* 0xf000000000047882 */ /* 0x000fe20000000000 */
[----:B------:R-:W-:Y:S01]  /*2350*/  UMOV UR5, 0x380fffff ;  /* 0x380fffff00057882 */ /* 0x000fe20000000000 */
[----:B--2---:R-:W0:Y:S01]  /*2360*/  F2F.F32.F64 R22, R4 ;  /* 0x0000000400167310 */ /* 0x004e220000301000 */
[----:B------:R-:W-:-:S14]  /*2370*/  DSETP.GEU.AND P0, PT, |R4|, UR4, PT ;  /* 0x0000000404007e2a */ /* 0x000fdc000bf0e200 */
[----:B0-----:R-:W-:Y:S01]  /*2380*/  @!P0 FMUL R22, R22, 1.175494350822287508e-38 ;  /* 0x0080000016168820 */ /* 0x001fe20000400000 */
[----:B------:R-:W-:Y:S06]  /*2390*/  BRA `(.L_x_56691) ;  /* 0x0000000800307947 */ /* 0x000fec0003800000 */
.L_x_56699:
        /* <DEDUP_REMOVED lines=26> */
.L_x_56702:
        /* <DEDUP_REMOVED lines=13> */
.L_x_56701:
[----:B------:R-:W2:Y:S02]  /*2610*/  LDG.E.U16 R4, desc[UR36][R4.64] ;  /* 0x0000002404047981 */ /* 0x000ea4000c1e1500 */
[----:B--2---:R-:W-:Y:S01]  /*2620*/  IMAD.U32 R22, R4, 0x10000, RZ ;  /* 0x0001000004167824 */ /* 0x004fe200078e00ff */
[----:B------:R-:W-:Y:S06]  /*2630*/  BRA `(.L_x_56691) ;  /* 0x0000000400887947 */ /* 0x000fec0003800000 */
.L_x_56698:
        /* <DEDUP_REMOVED lines=11> */
.L_x_56705:
        /* <DEDUP_REMOVED lines=20> */
.L_x_56707:
[----:B------:R-:W-:Y:S05]  /*2830*/  BSYNC B0 ;  /* 0x0000000000007941 */ /* 0x000fea0003800000 */
.L_x_56706:
[----:B------:R-:W-:Y:S01]  /*2840*/  IMAD.SHL.U32 R3, R3, 0x100000, RZ ;  /* 0x0010000003037824 */ /* 0x000fe200078e00ff */
[----:B------:R-:W-:-:S04]  /*2850*/  LEA R5, R0, 0x3b800000, 0x17 ;  /* 0x3b80000000057811 */ /* 0x000fc800078eb8ff */
[----:B------:R-:W-:Y:S01]  /*2860*/  LOP3.LUT R22, R5, R3, R22, 0xfe, !PT ;  /* 0x0000000305167212 */ /* 0x000fe200078efe16 */
[----:B------:R-:W-:Y:S06]  /*2870*/  BRA `(.L_x_56691) ;  /* 0x0000000000f87947 */ /* 0x000fec0003800000 */
.L_x_56704:
        /* <DEDUP_REMOVED lines=20> */
.L_x_56709:
[----:B------:R-:W-:Y:S05]  /*29c0*/  BSYNC B0 ;  /* 0x0000000000007941 */ /* 0x000fea0003800000 */
.L_x_56708:
[----:B------:R-:W-:Y:S01]  /*29d0*/  IMAD.SHL.U32 R3, R3, 0x200000, RZ ;  /* 0x0020000003037824 */ /* 0x000fe200078e00ff */
[----:B------:R-:W-:-:S04]  /*29e0*/  LEA R5, R0, 0x37800000, 0x17 ;  /* 0x3780000000057811 */ /* 0x000fc800078eb8ff */
[----:B------:R-:W-:Y:S01]  /*29f0*/  LOP3.LUT R22, R5, R3, R22, 0xfe, !PT ;  /* 0x0000000305167212 */ /* 0x000fe200078efe16 */
[----:B------:R-:W-:Y:S06]  /*2a00*/  BRA `(.L_x_56691) ;  /* 0x0000000000947947 */ /* 0x000fec0003800000 */
.L_x_56703:
        /* <DEDUP_REMOVED lines=14> */
.L_x_56690:
        /* <DEDUP_REMOVED lines=16> */
.L_x_56712:
[----:B------:R-:W-:Y:S01]  /*2bf0*/  IMAD.MOV.U32 R22, RZ, RZ, RZ ;  /* 0x000000ffff167224 */ /* 0x000fe200078e00ff */
[----:B------:R-:W-:Y:S06]  /*2c00*/  BRA `(.L_x_56691) ;  /* 0x0000000000147947 */ /* 0x000fec0003800000 */
.L_x_56711:
[----:B------:R-:W2:Y:S02]  /*2c10*/  LDG.E.64 R4, desc[UR36][R4.64] ;  /* 0x0000002404047981 */ /* 0x000ea4000c1e1b00 */
[----:B--2---:R0:W2:Y:S01]  /*2c20*/  I2F.U64 R22, R4 ;  /* 0x0000000400167312 */ /* 0x0040a20000301000 */
[----:B------:R-:W-:Y:S05]  /*2c30*/  BRA `(.L_x_56691) ;  /* 0x0000000000087947 */ /* 0x000fea0003800000 */
.L_x_56710:
[----:B------:R-:W2:Y:S02]  /*2c40*/  LDG.E R4, desc[UR36][R4.64] ;  /* 0x0000002404047981 */ /* 0x000ea4000c1e1900 */
[----:B--2---:R-:W-:-:S07]  /*2c50*/  I2FP.F32.U32 R22, R4 ;  /* 0x0000000400167245 */ /* 0x004fce0000201000 */
.L_x_56691:
[----:B------:R-:W-:Y:S05]  /*2c60*/  BSYNC B6 ;  /* 0x0000000000067941 */ /* 0x000fea0003800000 */
.L_x_56685:
[----:B------:R-:W-:-:S07]  /*2c70*/  VIADD R23, R23, 0x80 ;  /* 0x0000008017177836 */ /* 0x000fce0000000000 */
.L_x_56684:
[----:B------:R-:W-:Y:S05]  /*2c80*/  BSYNC B7 ;  /* 0x0000000000077941 */ /* 0x000fea0003800000 */
.L_x_56683:
        /* <DEDUP_REMOVED lines=23> */
.L_x_56718:
[----:B------:R-:W2:Y:S02]  /*2e00*/  LDG.E.U8 R4, desc[UR36][R4.64] ;  /* 0x0000002404047981 */ /* 0x000ea4000c1e1100 */
[----:B--2---:R-:W-:Y:S01]  /*2e10*/  I2FP.F32.U32 R16, R4 ;  /* 0x0000000400107245 */ /* 0x004fe20000201000 */
[----:B------:R-:W-:Y:S06]  /*2e20*/  BRA `(.L_x_56714) ;  /* 0x0000000c00207947 */ /* 0x000fec0003800000 */
.L_x_56717:
        /* <DEDUP_REMOVED lines=9> */
.L_x_56721:
[----:B------:R-:W2:Y:S02]  /*2ec0*/  LDG.E R4, desc[UR36][R4.64] ;  /* 0x0000002404047981 */ /* 0x000ea4000c1e1900 */
[----:B--2---:R-:W-:Y:S01]  /*2ed0*/  I2FP.F32.S32 R16, R4 ;  /* 0x0000000400107245 */ /* 0x004fe20000201400 */
[----:B------:R-:W-:Y:S06]  /*2ee0*/  BRA `(.L_x_56714) ;  /* 0x0000000800f07947 */ /* 0x000fec0003800000 */
.L_x_56720:
[----:B------:R-:W2:Y:S02]  /*2ef0*/  LDG.E.U16 R4, desc[UR36][R4.64] ;  /* 0x0000002404047981 */ /* 0x000ea4000c1e1500 */
[----:B--2---:R0:W2:Y:S01]  /*2f00*/  I2F.S16 R16, R4 ;  /* 0x0000000400107306 */ /* 0x0040a20000101400 */
[----:B------:R-:W-:Y:S05]  /*2f10*/  BRA `(.L_x_56714) ;  /* 0x0000000800e47947 */ /* 0x000fea0003800000 */
.L_x_56716:
        /* <DEDUP_REMOVED lines=8> */
.L_x_56723:
[----:B------:R-:W2:Y:S02]  /*2fa0*/  LDG.E.U16 R4, desc[UR36][R4.64] ;  /* 0x0000002404047981 */ /* 0x000ea4000c1e1500 */
[----:B--2---:R-:W-:Y:S01]  /*2fb0*/  HADD2.F32 R16, -RZ, R4.H0_H0 ;  /* 0x20000004ff107230 */ /* 0x004fe20000004100 */
[----:B------:R-:W-:Y:S06]  /*2fc0*/  BRA `(.L_x_56714) ;  /* 0x0000000800b87947 */ /* 0x000fec0003800000 */
.L_x_56722:
        /* <DEDUP_REMOVED lines=8> */
.L_x_56725:
[----:B------:R-:W2:Y:S02]  /*3050*/  LDG.E.U16 R4, desc[UR36][R4.64] ;  /* 0x0000002404047981 */ /* 0x000ea4000c1e1500 */
[----:B--2---:R-:W-:Y:S01]  /*3060*/  HADD2.F32 R16, -RZ, R4.H0_H0 ;  /* 0x20000004ff107230 */ /* 0x004fe20000004100 */
[----:B------:R-:W-:Y:S06]  /*3070*/  BRA `(.L_x_56714) ;  /* 0x00000008008c7947 */ /* 0x000fec0003800000 */
.L_x_56724:
[----:B------:R-:W2:Y:S01]  /*3080*/  LDG.E.64 R4, desc[UR36][R4.64] ;  /* 0x0000002404047981 */ /* 0x000ea2000c1e1b00 */
[----:B------:R-:W-:Y:S01]  /*3090*/  UMOV UR4, 0xf0000000 ;  /* 0xf000000000047882 */ /* 0x000fe20000000000 */
[----:B------:R-:W-:Y:S01]  /*30a0*/  UMOV UR5, 0x380fffff ;  /* 0x380fffff00057882 */ /* 0x000fe20000000000 */
[----:B--2---:R-:W0:Y:S01]  /*30b0*/  F2F.F32.F64 R16, R4 ;  /* 0x0000000400107310 */ /* 0x004e220000301000 */
[----:B------:R-:W-:-:S14]  /*30c0*/  DSETP.GEU.AND P0, PT, |R4|, UR4, PT ;  /* 0x0000000404007e2a */ /* 0x000fdc000bf0e200 */
[----:B0-----:R-:W-:Y:S01]  /*30d0*/  @!P0 FMUL R16, R16, 1.175494350822287508e-38 ;  /* 0x0080000010108820 */ /* 0x001fe20000400000 */
[----:B------:R-:W-:Y:S06]  /*30e0*/  BRA `(.L_x_56714) ;  /* 0x0000000800707947 */ /* 0x000fec0003800000 */
.L_x_56715:
        /* <DEDUP_REMOVED lines=12> */
.L_x_56728:
[----:B------:R-:W2:Y:S01]  /*31b0*/  LDG.E.64 R4, desc[UR36][R4.64] ;  /* 0x0000002404047981 */ /* 0x000ea2000c1e1b00 */
[----:B------:R-:W-:Y:S01]  /*31c0*/  UMOV UR4, 0xf0000000 ;  /* 0xf000000000047882 */ /* 0x000fe20000000000 */
[----:B------:R-:W-:Y:S01]  /*31d0*/  UMOV UR5, 0x380fffff ;  /* 0x380fffff00057882 */ /* 0x000fe20000000000 */
[----:B--2---:R-:W0:Y:S01]  /*31e0*/  F2F.F32.F64 R16, R4 ;  /* 0x0000000400107310 */ /* 0x004e220000301000 */
[----:B------:R-:W-:-:S14]  /*31f0*/  DSETP.GEU.AND P0, PT, |R4|, UR4, PT ;  /* 0x0000000404007e2a */ /* 0x000fdc000bf0e200 */
[----:B0-----:R-:W-:Y:S01]  /*3200*/  @!P0 FMUL R16, R16, 1.175494350822287508e-38 ;  /* 0x0080000010108820 */ /* 0x001fe20000400000 */
[----:B------:R-:W-:Y:S06]  /*3210*/  BRA `(.L_x_56714) ;  /* 0x0000000800247947 */ /* 0x000fec0003800000 */
.L_x_56727:
        /* <DEDUP_REMOVED lines=26> */
.L_x_56730:
        /* <DEDUP_REMOVED lines=13> */
.L_x_56729:
[----:B------:R-:W2:Y:S02]  /*3490*/  LDG.E.U16 R4, desc[UR36][R4.64] ;  /* 0x0000002404047981 */ /* 0x000ea4000c1e1500 */
[----:B--2---:R-:W-:Y:S01]  /*34a0*/  IMAD.U32 R16, R4, 0x10000, RZ ;  /* 0x0001000004107824 */ /* 0x004fe200078e00ff */
[----:B------:R-:W-:Y:S06]  /*34b0*/  BRA `(.L_x_56714) ;  /* 0x00000004007c7947 */ /* 0x000fec0003800000 */
.L_x_56726:
        /* <DEDUP_REMOVED lines=11> */
.L_x_56733:
        /* <DEDUP_REMOVED lines=19> */
.L_x_56735:
[----:B------:R-:W-:Y:S05]  /*36a0*/  BSYNC B0 ;  /* 0x0000000000007941 */ /* 0x000fea0003800000 */
.L_x_56734:
[----:B------:R-:W-:Y:S01]  /*36b0*/  IMAD.SHL.U32 R3, R3, 0x100000, RZ ;  /* 0x0010000003037824 */ /* 0x000fe200078e00ff */
[----:B------:R-:W-:-:S04]  /*36c0*/  LEA R5, R0, 0x3b800000, 0x17 ;  /* 0x3b80000000057811 */ /* 0x000fc800078eb8ff */
[----:B------:R-:W-:Y:S01]  /*36d0*/  LOP3.LUT R16, R5, R3, R16, 0xfe, !PT ;  /* 0x0000000305107212 */ /* 0x000fe200078efe10 */
[----:B------:R-:W-:Y:S06]  /*36e0*/  BRA `(.L_x_56714) ;  /* 0x0000000000f07947 */ /* 0x000fec0003800000 */
.L_x_56732:
        /* <DEDUP_REMOVED lines=19> */
.L_x_56737:
[----:B------:R-:W-:Y:S05]  /*3820*/  BSYNC B0 ;  /* 0x0000000000007941 */ /* 0x000fea0003800000 */
.L_x_56736:
[----:B------:R-:W-:Y:S01]  /*3830*/  IMAD.SHL.U32 R3, R3, 0x200000, RZ ;  /* 0x0020000003037824 */ /* 0x000fe200078e00ff */
[----:B------:R-:W-:-:S04]  /*3840*/  LEA R5, R0, 0x37800000, 0x17 ;  /* 0x3780000000057811 */ /* 0x000fc800078eb8ff */
[----:B------:R-:W-:Y:S01]  /*3850*/  LOP3.LUT R16, R5, R3, R16, 0xfe, !PT ;  /* 0x0000000305107212 */ /* 0x000fe200078efe10 */
[----:B------:R-:W-:Y:S06]  /*3860*/  BRA `(.L_x_56714) ;  /* 0x0000000000907947 */ /* 0x000fec0003800000 */
.L_x_56731:
        /* <DEDUP_REMOVED lines=14> */
.L_x_56719:
        /* <DEDUP_REMOVED lines=16> */
.L_x_56740:
[----:B------:R-:W-:Y:S05]  /*3a50*/  BRA `(.L_x_56714) ;  /* 0x0000000000147947 */ /* 0x000fea0003800000 */
.L_x_56739:
[----:B------:R-:W2:Y:S02]  /*3a60*/  LDG.E.64 R4, desc[UR36][R4.64] ;  /* 0x0000002404047981 */ /* 0x000ea4000c1e1b00 */
[----:B--2---:R0:W2:Y:S01]  /*3a70*/  I2F.U64 R16, R4 ;  /* 0x0000000400107312 */ /* 0x0040a20000301000 */
[----:B------:R-:W-:Y:S05]  /*3a80*/  BRA `(.L_x_56714) ;  /* 0x0000000000087947 */ /* 0x000fea0003800000 */
.L_x_56738:
[----:B------:R-:W2:Y:S02]  /*3a90*/  LDG.E R4, desc[UR36][R4.64] ;  /* 0x0000002404047981 */ /* 0x000ea4000c1e1900 */
[----:B--2---:R-:W-:-:S07]  /*3aa0*/  I2FP.F32.U32 R16, R4 ;  /* 0x0000000400107245 */ /* 0x004fce0000201000 */
.L_x_56714:
[----:B------:R-:W-:Y:S05]  /*3ab0*/  BSYNC B6 ;  /* 0x0000000000067941 */ /* 0x000fea0003800000 */
.L_x_56713:
        /* <DEDUP_REMOVED lines=9> */
[----:B------:R-:W0:Y:S08]  /*3b50*/  @!P3 LDC R3, c[0x0][0x218] ;  /* 0x00008600ff03bb82 */ /* 0x000e300000000800 */
[----:B------:R-:W2:Y:S08]  /*3b60*/  @!P1 LDC R8, c[0x0][0x218] ;  /* 0x00008600ff089b82 */ /* 0x000eb00000000800 */
[----:B------:R-:W1:Y:S08]  /*3b70*/  @!P2 LDC R9, c[0x0][0x218] ;  /* 0x00008600ff09ab82 */ /* 0x000e700000000800 */
[----:B------:R-:W4:Y:S01]  /*3b80*/  @!P0 LDC R7, c[0x0][0x218] ;  /* 0x00008600ff078b82 */ /* 0x000f220000000800 */
[----:B0-----:R-:W3:Y:S08]  /*3b90*/  @!P3 MUFU.LG2 R0, R3 ;  /* 0x000000030000b308 */ /* 0x001ef00000000c00 */
[----:B--2---:R-:W0:Y:S08]  /*3ba0*/  @!P1 MUFU.LG2 R5, R8 ;  /* 0x0000000800059308 */ /* 0x004e300000000c00 */
[----:B-1----:R-:W1:Y:S01]  /*3bb0*/  @!P2 MUFU.LG2 R9, R9 ;  /* 0x000000090009a308 */ /* 0x002e620000000c00 */
[----:B---3-5:R-:W-:-:S07]  /*3bc0*/  @!P3 FMUL.FTZ R0, R0, R19 ;  /* 0x000000130000b220 */ /* 0x028fce0000410000 */
[----:B----4-:R-:W2:Y:S01]  /*3bd0*/  @!P0 MUFU.LG2 R7, R7 ;  /* 0x0000000700078308 */ /* 0x010ea20000000c00 */
        /* <DEDUP_REMOVED lines=31> */
.L_x_56746:
[----:B------:R-:W0:Y:S01]  /*3dd0*/  F2I.S64.TRUNC R4, R4 ;  /* 0x0000000400047311 */ /* 0x000e22000020d900 */
[----:B------:R-:W-:Y:S02]  /*3de0*/  IMAD.MOV.U32 R25, RZ, RZ, R26 ;  /* 0x000000ffff197224 */ /* 0x000fe400078e001a */
[----:B0-----:R-:W-:-:S05]  /*3df0*/  IMAD.MOV.U32 R3, RZ, RZ, R4 ;  /* 0x000000ffff037224 */ /* 0x001fca00078e0004 */
[----:B------:R0:W-:Y:S01]  /*3e00*/  STG.E.U8 desc[UR36][R8.64], R3 ;  /* 0x0000000308007986 */ /* 0x0001e2000c101124 */
[----:B------:R-:W-:Y:S05]  /*3e10*/  BRA `(.L_x_56742) ;  /* 0x0000000c00907947 */ /* 0x000fea0003800000 */
.L_x_56745:
        /* <DEDUP_REMOVED lines=10> */
.L_x_56749:
[----:B------:R-:W0:Y:S01]  /*3ec0*/  F2I.FTZ.TRUNC.NTZ R3, R4 ;  /* 0x0000000400037305 */ /* 0x000e22000021f100 */
[----:B------:R-:W-:Y:S01]  /*3ed0*/  IMAD.MOV.U32 R25, RZ, RZ, R26 ;  /* 0x000000ffff197224 */ /* 0x000fe200078e001a */
[----:B0-----:R0:W-:Y:S01]  /*3ee0*/  STG.E desc[UR36][R8.64], R3 ;  /* 0x0000000308007986 */ /* 0x0011e2000c101924 */
[----:B------:R-:W-:Y:S05]  /*3ef0*/  BRA `(.L_x_56742) ;  /* 0x0000000c00587947 */ /* 0x000fea0003800000 */
.L_x_56748:
[----:B------:R-:W0:Y:S01]  /*3f00*/  F2I.FTZ.TRUNC.NTZ R3, R4 ;  /* 0x0000000400037305 */ /* 0x000e22000021f100 */
[----:B------:R-:W-:Y:S01]  /*3f10*/  IMAD.MOV.U32 R25, RZ, RZ, R26 ;  /* 0x000000ffff197224 */ /* 0x000fe200078e001a */
[----:B0-----:R0:W-:Y:S01]  /*3f20*/  STG.E.U16 desc[UR36][R8.64], R3 ;  /* 0x0000000308007986 */ /* 0x0011e2000c101524 */
[----:B------:R-:W-:Y:S05]  /*3f30*/  BRA `(.L_x_56742) ;  /* 0x0000000c00487947 */ /* 0x000fea0003800000 */
.L_x_56744:
        /* <DEDUP_REMOVED lines=9> */
.L_x_56751:
[----:B------:R-:W-:Y:S01]  /*3fd0*/  F2FP.F16.F32.PACK_AB R4, RZ, R4 ;  /* 0x00000004ff04723e */ /* 0x000fe200000000ff */
[----:B------:R-:W-:-:S04]  /*3fe0*/  IMAD.MOV.U32 R25, RZ, RZ, R26 ;  /* 0x000000ffff197224 */ /* 0x000fc800078e001a */
[----:B------:R0:W-:Y:S01]  /*3ff0*/  STG.E.U16 desc[UR36][R8.64], R4 ;  /* 0x0000000408007986 */ /* 0x0001e2000c101524 */
[----:B------:R-:W-:Y:S05]  /*4000*/  BRA `(.L_x_56742) ;  /* 0x0000000c00147947 */ /* 0x000fea0003800000 */
.L_x_56750:
        /* <DEDUP_REMOVED lines=10> */
.L_x_56753:
[----:B------:R-:W-:Y:S01]  /*40b0*/  F2FP.F16.F32.PACK_AB R3, RZ, R4 ;  /* 0x00000004ff03723e */ /* 0x000fe200000000ff */
[----:B------:R-:W-:-:S03]  /*40c0*/  IMAD.MOV.U32 R25, RZ, RZ, R26 ;  /* 0x000000ffff197224 */ /* 0x000fc600078e001a */
[----:B------:R-:W-:-:S05]  /*40d0*/  PRMT R3, R3, 0x5410, RZ ;  /* 0x0000541003037816 */ /* 0x000fca00000000ff */
[----:B------:R0:W-:Y:S01]  /*40e0*/  STG.E desc[UR36][R8.64], R3 ;  /* 0x0000000308007986 */ /* 0x0001e2000c101924 */
[----:B------:R-:W-:Y:S05]  /*40f0*/  BRA `(.L_x_56742) ;  /* 0x0000000800d87947 */ /* 0x000fea0003800000 */
.L_x_56752:
[----:B------:R-:W-:Y:S01]  /*4100*/  FMUL.FTZ R4, R4, 1 ;  /* 0x3f80000004047820 */ /* 0x000fe20000410000 */
[----:B------:R-:W-:-:S05]  /*4110*/  IMAD.MOV.U32 R25, RZ, RZ, R26 ;  /* 0x000000ffff197224 */ /* 0x000fca00078e001a */
[----:B------:R-:W0:Y:S02]  /*4120*/  F2F.F64.F32 R4, R4 ;  /* 0x0000000400047310 */ /* 0x000e240000201800 */
[----:B0-----:R0:W-:Y:S01]  /*4130*/  STG.E.64 desc[UR36][R8.64], R4 ;  /* 0x0000000408007986 */ /* 0x0011e2000c101b24 */
[----:B------:R-:W-:Y:S05]  /*4140*/  BRA `(.L_x_56742) ;  /* 0x0000000800c47947 */ /* 0x000fea0003800000 */
.L_x_56743:
        /* <DEDUP_REMOVED lines=13> */
.L_x_56756:
[----:B------:R-:W-:Y:S01]  /*4220*/  FMUL.FTZ R4, R4, 1 ;  /* 0x3f80000004047820 */ /* 0x000fe20000410000 */
[----:B------:R-:W-:Y:S01]  /*4230*/  CS2R R6, SRZ ;  /* 0x0000000000067805 */ /* 0x000fe2000001ff00 */
[----:B------:R-:W-:-:S04]  /*4240*/  IMAD.MOV.U32 R25, RZ, RZ, R26 ;  /* 0x000000ffff197224 */ /* 0x000fc800078e001a */
[----:B------:R-:W0:Y:S02]  /*4250*/  F2F.F64.F32 R4, R4 ;  /* 0x0000000400047310 */ /* 0x000e240000201800 */
[----:B0-----:R0:W-:Y:S01]  /*4260*/  STG.E.128 desc[UR36][R8.64], R4 ;  /* 0x0000000408007986 */ /* 0x0011e2000c101d24 */
[----:B------:R-:W-:Y:S05]  /*4270*/  BRA `(.L_x_56742) ;  /* 0x0000000800787947 */ /* 0x000fea0003800000 */
.L_x_56755:
        /* <DEDUP_REMOVED lines=20> */
.L_x_56760:
[----:B------:R-:W-:Y:S05]  /*43c0*/  BSYNC B0 ;  /* 0x0000000000007941 */ /* 0x000fea0003800000 */
.L_x_56759:
[----:B------:R-:W-:Y:S01]  /*43d0*/  LOP3.LUT R5, R0, R5, RZ, 0xfc, !PT ;  /* 0x0000000500057212 */ /* 0x000fe200078efcff */
[----:B------:R-:W-:-:S04]  /*43e0*/  IMAD.MOV.U32 R25, RZ, RZ, R26 ;  /* 0x000000ffff197224 */ /* 0x000fc800078e001a */
[----:B------:R0:W-:Y:S01]  /*43f0*/  STG.E.U8 desc[UR36][R8.64], R5 ;  /* 0x0000000508007986 */ /* 0x0001e2000c101124 */
[----:B------:R-:W-:Y:S05]  /*4400*/  BRA `(.L_x_56742) ;  /* 0x0000000800147947 */ /* 0x000fea0003800000 */
.L_x_56758:
        /* <DEDUP_REMOVED lines=12> */
.L_x_56762:
[----:B------:R-:W-:Y:S01]  /*44d0*/  IMAD.MOV.U32 R0, RZ, RZ, 0x7f ;  /* 0x0000007fff007424 */ /* 0x000fe200078e00ff */
[----:B------:R-:W-:-:S04]  /*44e0*/  ISETP.GT.U32.AND P0, PT, R5, 0x7f800000, PT ;  /* 0x7f8000000500780c */ /* 0x000fc80003f04070 */
[----:B------:R-:W-:-:S09]  /*44f0*/  SEL R0, R0, 0x7c, P0 ;  /* 0x0000007c00007807 */ /* 0x000fd20000000000 */
.L_x_56763:
[----:B------:R-:W-:Y:S05]  /*4500*/  BSYNC B0 ;  /* 0x0000000000007941 */ /* 0x000fea0003800000 */
.L_x_56761:
[----:B------:R-:W-:Y:S01]  /*4510*/  LOP3.LUT R4, R4, 0x80000000, RZ, 0xc0, !PT ;  /* 0x8000000004047812 */ /* 0x000fe200078ec0ff */
[----:B------:R-:W-:-:S03]  /*4520*/  IMAD.MOV.U32 R25, RZ, RZ, R26 ;  /* 0x000000ffff197224 */ /* 0x000fc600078e001a */
[----:B------:R-:W-:-:S04]  /*4530*/  SHF.R.U32.HI R3, RZ, 0x18, R4 ;  /* 0x00000018ff037819 */ /* 0x000fc80000011604 */
[----:B------:R-:W-:-:S05]  /*4540*/  LOP3.LUT R3, R0, R3, RZ, 0xfc, !PT ;  /* 0x0000000300037212 */ /* 0x000fca00078efcff */
[----:B------:R0:W-:Y:S01]  /*4550*/  STG.E.U8 desc[UR36][R8.64], R3 ;  /* 0x0000000308007986 */ /* 0x0001e2000c101124 */
[----:B------:R-:W-:Y:S05]  /*4560*/  BRA `(.L_x_56742) ;  /* 0x0000000400bc7947 */ /* 0x000fea0003800000 */
.L_x_56757:
[----:B------:R-:W-:Y:S01]  /*4570*/  F2FP.BF16.F32.PACK_AB R4, RZ, R4 ;  /* 0x00000004ff04723e */ /* 0x000fe200000010ff */
[----:B------:R-:W-:-:S04]  /*4580*/  IMAD.MOV.U32 R25, RZ, RZ, R26 ;  /* 0x000000ffff197224 */ /* 0x000fc800078e001a */
[----:B------:R0:W-:Y:S01]  /*4590*/  STG.E.U16 desc[UR36][R8.64], R4 ;  /* 0x0000000408007986 */ /* 0x0001e2000c101524 */
[----:B------:R-:W-:Y:S05]  /*45a0*/  BRA `(.L_x_56742) ;  /* 0x0000000400ac7947 */ /* 0x000fea0003800000 */
.L_x_56754:
        /* <DEDUP_REMOVED lines=12> */
.L_x_56766:
        /* <DEDUP_REMOVED lines=16> */
.L_x_56769:
[----:B------:R-:W-:-:S04]  /*4770*/  LOP3.LUT R4, R4, 0x80000000, RZ, 0xc0, !PT ;  /* 0x8000000004047812 */ /* 0x000fc800078ec0ff */
[----:B------:R-:W-:-:S04]  /*4780*/  SHF.R.U32.HI R4, RZ, 0x18, R4 ;  /* 0x00000018ff047819 */ /* 0x000fc80000011604 */
[----:B------:R-:W-:-:S04]  /*4790*/  LOP3.LUT R3, R3, R4, RZ, 0xfc, !PT ;  /* 0x0000000403037212 */ /* 0x000fc800078efcff */
[----:B------:R-:W-:-:S07]  /*47a0*/  PRMT R0, R3, 0x7610, R0 ;  /* 0x0000761003007816 */ /* 0x000fce0000000000 */
.L_x_56768:
[----:B------:R-:W-:Y:S05]  /*47b0*/  BSYNC B0 ;  /* 0x0000000000007941 */ /* 0x000fea0003800000 */
.L_x_56767:
[----:B------:R0:W-:Y:S01]  /*47c0*/  STG.E.U8 desc[UR36][R8.64], R0 ;  /* 0x0000000008007986 */ /* 0x0001e2000c101124 */
[----:B------:R-:W-:Y:S01]  /*47d0*/  IMAD.MOV.U32 R25, RZ, RZ, R26 ;  /* 0x000000ffff197224 */ /* 0x000fe200078e001a */
[----:B------:R-:W-:Y:S06]  /*47e0*/  BRA `(.L_x_56742) ;  /* 0x00000004001c7947 */ /* 0x000fec0003800000 */
.L_x_56765:
        /* <DEDUP_REMOVED lines=16> */
.L_x_56772:
[----:B------:R-:W-:-:S04]  /*48f0*/  LOP3.LUT R4, R4, 0x80000000, RZ, 0xc0, !PT ;  /* 0x8000000004047812 */ /* 0x000fc800078ec0ff */
[----:B------:R-:W-:-:S04]  /*4900*/  SHF.R.U32.HI R4, RZ, 0x18, R4 ;  /* 0x00000018ff047819 */ /* 0x000fc80000011604 */
[----:B------:R-:W-:-:S04]  /*4910*/  LOP3.LUT R3, R3, R4, RZ, 0xfc, !PT ;  /* 0x0000000403037212 */ /* 0x000fc800078efcff */
[----:B------:R-:W-:-:S07]  /*4920*/  PRMT R0, R3, 0x7610, R0 ;  /* 0x0000761003007816 */ /* 0x000fce0000000000 */
.L_x_56771:
[----:B------:R-:W-:Y:S05]  /*4930*/  BSYNC B0 ;  /* 0x0000000000007941 */ /* 0x000fea0003800000 */
.L_x_56770:
[----:B------:R0:W-:Y:S01]  /*4940*/  STG.E.U8 desc[UR36][R8.64], R0 ;  /* 0x0000000008007986 */ /* 0x0001e2000c101124 */
[----:B------:R-:W-:Y:S01]  /*4950*/  IMAD.MOV.U32 R25, RZ, RZ, R26 ;  /* 0x000000ffff197224 */ /* 0x000fe200078e001a */
[----:B------:R-:W-:Y:S06]  /*4960*/  BRA `(.L_x_56742) ;  /* 0x0000000000bc7947 */ /* 0x000fec0003800000 */
.L_x_56764:
        /* <DEDUP_REMOVED lines=22> */
.L_x_56747:
        /* <DEDUP_REMOVED lines=16> */
.L_x_56775:
[----:B------:R-:W-:Y:S01]  /*4bd0*/  IMAD.MOV.U32 R25, RZ, RZ, R26 ;  /* 0x000000ffff197224 */ /* 0x000fe200078e001a */
[----:B------:R-:W-:Y:S06]  /*4be0*/  BRA `(.L_x_56742) ;  /* 0x00000000001c7947 */ /* 0x000fec0003800000 */
.L_x_56774:
[----:B------:R-:W0:Y:S01]  /*4bf0*/  F2I.U64.TRUNC R4, R4 ;  /* 0x0000000400047311 */ /* 0x000e22000020d800 */
[----:B------:R-:W-:Y:S01]  /*4c00*/  IMAD.MOV.U32 R25, RZ, RZ, R26 ;  /* 0x000000ffff197224 */ /* 0x000fe200078e001a */
[----:B0-----:R0:W-:Y:S01]  /*4c10*/  STG.E.64 desc[UR36][R8.64], R4 ;  /* 0x0000000408007986 */ /* 0x0011e2000c101b24 */
[----:B------:R-:W-:Y:S05]  /*4c20*/  BRA `(.L_x_56742) ;  /* 0x00000000000c7947 */ /* 0x000fea0003800000 */
.L_x_56773:
[----:B------:R-:W0:Y:S01]  /*4c30*/  F2I.FTZ.U32.TRUNC.NTZ R3, R4 ;  /* 0x0000000400037305 */ /* 0x000e22000021f000 */
[----:B------:R-:W-:Y:S01]  /*4c40*/  IMAD.MOV.U32 R25, RZ, RZ, R26 ;  /* 0x000000ffff197224 */ /* 0x000fe200078e001a */
[----:B0-----:R3:W-:Y:S06]  /*4c50*/  STG.E desc[UR36][R8.64], R3 ;  /* 0x0000000308007986 */ /* 0x0017ec000c101924 */
.L_x_56742:
[----:B------:R-:W-:Y:S05]  /*4c60*/  BSYNC B6 ;  /* 0x0000000000067941 */ /* 0x000fea0003800000 */
.L_x_56741:
        /* <DEDUP_REMOVED lines=24> */
.L_x_56781:
[----:B------:R-:W0:Y:S02]  /*4df0*/  F2I.S64.TRUNC R18, R18 ;  /* 0x0000001200127311 */ /* 0x000e24000020d900 */
[----:B0-----:R-:W-:-:S05]  /*4e00*/  IMAD.MOV.U32 R3, RZ, RZ, R18 ;  /* 0x000000ffff037224 */ /* 0x001fca00078e0012 */
[----:B------:R0:W-:Y:S01]  /*4e10*/  STG.E.U8 desc[UR36][R8.64], R3 ;  /* 0x0000000308007986 */ /* 0x0001e2000c101124 */
[----:B------:R-:W-:Y:S05]  /*4e20*/  BRA `(.L_x_56783) ;  /* 0x0000000c00407947 */ /* 0x000fea0003800000 */
.L_x_56780:
        /* <DEDUP_REMOVED lines=9> */
.L_x_56785:
[----:B------:R-:W0:Y:S02]  /*4ec0*/  F2I.FTZ.TRUNC.NTZ R3, R18 ;  /* 0x0000001200037305 */ /* 0x000e24000021f100 */
[----:B0-----:R0:W-:Y:S01]  /*4ed0*/  STG.E desc[UR36][R8.64], R3 ;  /* 0x0000000308007986 */ /* 0x0011e2000c101924 */
[----:B------:R-:W-:Y:S05]  /*4ee0*/  BRA `(.L_x_56783) ;  /* 0x0000000c00107947 */ /* 0x000fea0003800000 */
.L_x_56784:
[----:B------:R-:W0:Y:S02]  /*4ef0*/  F2I.FTZ.TRUNC.NTZ R3, R18 ;  /* 0x0000001200037305 */ /* 0x000e24000021f100 */
[----:B0-----:R0:W-:Y:S01]  /*4f00*/  STG.E.U16 desc[UR36][R8.64], R3 ;  /* 0x0000000308007986 */ /* 0x0011e2000c101524 */
[----:B------:R-:W-:Y:S05]  /*4f10*/  BRA `(.L_x_56783) ;  /* 0x0000000c00047947 */ /* 0x000fea0003800000 */
.L_x_56779:
        /* <DEDUP_REMOVED lines=8> */
.L_x_56787:
[----:B------:R-:W-:-:S05]  /*4fa0*/  F2FP.F16.F32.PACK_AB R18, RZ, R18 ;  /* 0x00000012ff12723e */ /* 0x000fca00000000ff */
[----:B------:R0:W-:Y:S01]  /*4fb0*/  STG.E.U16 desc[UR36][R8.64], R18 ;  /* 0x0000001208007986 */ /* 0x0001e2000c101524 */
[----:B------:R-:W-:Y:S05]  /*4fc0*/  BRA `(.L_x_56783) ;  /* 0x0000000800d87947 */ /* 0x000fea0003800000 */
.L_x_56786:
        /* <DEDUP_REMOVED lines=9> */
.L_x_56789:
[----:B------:R-:W-:-:S04]  /*5060*/  F2FP.F16.F32.PACK_AB R3, RZ, R18 ;  /* 0x00000012ff03723e */ /* 0x000fc800000000ff */
[----:B------:R-:W-:-:S05]  /*5070*/  PRMT R3, R3, 0x5410, RZ ;  /* 0x0000541003037816 */ /* 0x000fca00000000ff */
[----:B------:R0:W-:Y:S01]  /*5080*/  STG.E desc[UR36][R8.64], R3 ;  /* 0x0000000308007986 */ /* 0x0001e2000c101924 */
[----:B------:R-:W-:Y:S05]  /*5090*/  BRA `(.L_x_56783) ;  /* 0x0000000800a47947 */ /* 0x000fea0003800000 */
.L_x_56788:
[----:B------:R-:W-:-:S06]  /*50a0*/  FMUL.FTZ R4, R18, 1 ;  /* 0x3f80000012047820 */ /* 0x000fcc0000410000 */
[----:B------:R-:W0:Y:S02]  /*50b0*/  F2F.F64.F32 R4, R4 ;  /* 0x0000000400047310 */ /* 0x000e240000201800 */
[----:B0-----:R0:W-:Y:S01]  /*50c0*/  STG.E.64 desc[UR36][R8.64], R4 ;  /* 0x0000000408007986 */ /* 0x0011e2000c101b24 */
[----:B------:R-:W-:Y:S05]  /*50d0*/  BRA `(.L_x_56783) ;  /* 0x0000000800947947 */ /* 0x000fea0003800000 */
.L_x_56778:
        /* <DEDUP_REMOVED lines=12> */
.L_x_56792:
[----:B------:R-:W-:Y:S01]  /*51a0*/  FMUL.FTZ R4, R18, 1 ;  /* 0x3f80000012047820 */ /* 0x000fe20000410000 */
[----:B------:R-:W-:-:S05]  /*51b0*/  CS2R R6, SRZ ;  /* 0x0000000000067805 */ /* 0x000fca000001ff00 */
[----:B------:R-:W0:Y:S02]  /*51c0*/  F2F.F64.F32 R4, R4 ;  /* 0x0000000400047310 */ /* 0x000e240000201800 */
[----:B0-----:R0:W-:Y:S01]  /*51d0*/  STG.E.128 desc[UR36][R8.64], R4 ;  /* 0x0000000408007986 */ /* 0x0011e2000c101d24 */
[----:B------:R-:W-:Y:S05]  /*51e0*/  BRA `(.L_x_56783) ;  /* 0x0000000800507947 */ /* 0x000fea0003800000 */
.L_x_56791:
        /* <DEDUP_REMOVED lines=20> */
.L_x_56796:
[----:B------:R-:W-:Y:S05]  /*5330*/  BSYNC B0 ;  /* 0x0000000000007941 */ /* 0x000fea0003800000 */
.L_x_56795:
[----:B------:R-:W-:-:S05]  /*5340*/  LOP3.LUT R5, R0, R5, RZ, 0xfc, !PT ;  /* 0x0000000500057212 */ /* 0x000fca00078efcff */
[----:B------:R0:W-:Y:S01]  /*5350*/  STG.E.U8 desc[UR36][R8.64], R5 ;  /* 0x0000000508007986 */ /* 0x0001e2000c101124 */
[----:B------:R-:W-:Y:S05]  /*5360*/  BRA `(.L_x_56783) ;  /* 0x0000000400f07947 */ /* 0x000fea0003800000 */
.L_x_56794:
        /* <DEDUP_REMOVED lines=12> */
.L_x_56798:
[----:B------:R-:W-:Y:S01]  /*5430*/  IMAD.MOV.U32 R0, RZ, RZ, 0x7f ;  /* 0x0000007fff007424 */ /* 0x000fe200078e00ff */
[----:B------:R-:W-:-:S04]  /*5440*/  ISETP.GT.U32.AND P0, PT, R4, 0x7f800000, PT ;  /* 0x7f8000000400780c */ /* 0x000fc80003f04070 */
[----:B------:R-:W-:-:S09]  /*5450*/  SEL R0, R0, 0x7c, P0 ;  /* 0x0000007c00007807 */ /* 0x000fd20000000000 */
.L_x_56799:
[----:B------:R-:W-:Y:S05]  /*5460*/  BSYNC B0 ;  /* 0x0000000000007941 */ /* 0x000fea0003800000 */
.L_x_56797:
[----:B------:R-:W-:-:S04]  /*5470*/  LOP3.LUT R18, R18, 0x80000000, RZ, 0xc0, !PT ;  /* 0x8000000012127812 */ /* 0x000fc800078ec0ff */
[----:B------:R-:W-:-:S04]  /*5480*/  SHF.R.U32.HI R3, RZ, 0x18, R18 ;  /* 0x00000018ff037819 */ /* 0x000fc80000011612 */
[----:B------:R-:W-:-:S05]  /*5490*/  LOP3.LUT R3, R0, R3, RZ, 0xfc, !PT ;  /* 0x0000000300037212 */ /* 0x000fca00078efcff */
[----:B------:R0:W-:Y:S01]  /*54a0*/  STG.E.U8 desc[UR36][R8.64], R3 ;  /* 0x0000000308007986 */ /* 0x0001e2000c101124 */
[----:B------:R-:W-:Y:S05]  /*54b0*/  BRA `(.L_x_56783) ;  /* 0x00000004009c7947 */ /* 0x000fea0003800000 */
.L_x_56793:
[----:B------:R-:W-:-:S05]  /*54c0*/  F2FP.BF16.F32.PACK_AB R18, RZ, R18 ;  /* 0x00000012ff12723e */ /* 0x000fca00000010ff */
[----:B------:R0:W-:Y:S01]  /*54d0*/  STG.E.U16 desc[UR36][R8.64], R18 ;  /* 0x0000001208007986 */ /* 0x0001e2000c101524 */
[----:B------:R-:W-:Y:S05]  /*54e0*/  BRA `(.L_x_56783) ;  /* 0x0000000400907947 */ /* 0x000fea0003800000 */
.L_x_56790:
        /* <DEDUP_REMOVED lines=11> */
.L_x_56802:
        /* <DEDUP_REMOVED lines=16> */
.L_x_56805:
[----:B------:R-:W-:-:S04]  /*56a0*/  LOP3.LUT R18, R18, 0x80000000, RZ, 0xc0, !PT ;  /* 0x8000000012127812 */ /* 0x000fc800078ec0ff */
[----:B------:R-:W-:-:S04]  /*56b0*/  SHF.R.U32.HI R3, RZ, 0x18, R18 ;  /* 0x00000018ff037819 */ /* 0x000fc80000011612 */
[----:B------:R-:W-:-:S04]  /*56c0*/  LOP3.LUT R0, R0, R3, RZ, 0xfc, !PT ;  /* 0x0000000300007212 */ /* 0x000fc800078efcff */
[----:B------:R-:W-:-:S07]  /*56d0*/  PRMT R4, R0, 0x7610, R4 ;  /* 0x0000761000047816 */ /* 0x000fce0000000004 */
.L_x_56804:
[----:B------:R-:W-:Y:S05]  /*56e0*/  BSYNC B0 ;  /* 0x0000000000007941 */ /* 0x000fea0003800000 */
.L_x_56803:
[----:B------:R4:W-:Y:S01]  /*56f0*/  STG.E.U8 desc[UR36][R8.64], R4 ;  /* 0x0000000408007986 */ /* 0x0009e2000c101124 */
[----:B------:R-:W-:Y:S05]  /*5700*/  BRA `(.L_x_56783) ;  /* 0x0000000400087947 */ /* 0x000fea0003800000 */
.L_x_56801:
        /* <DEDUP_REMOVED lines=16> */
.L_x_56808:
[----:B------:R-:W-:-:S04]  /*5810*/  LOP3.LUT R18, R18, 0x80000000, RZ, 0xc0, !PT ;  /* 0x8000000012127812 */ /* 0x000fc800078ec0ff */
[----:B------:R-:W-:-:S04]  /*5820*/  SHF.R.U32.HI R3, RZ, 0x18, R18 ;  /* 0x00000018ff037819 */ /* 0x000fc80000011612 */
[----:B------:R-:W-:-:S04]  /*5830*/  LOP3.LUT R0, R0, R3, RZ, 0xfc, !PT ;  /* 0x0000000300007212 */ /* 0x000fc800078efcff */
[----:B------:R-:W-:-:S07]  /*5840*/  PRMT R4, R0, 0x7610, R4 ;  /* 0x0000761000047816 */ /* 0x000fce0000000004 */
.L_x_56807:
[----:B------:R-:W-:Y:S05]  /*5850*/  BSYNC B0 ;  /* 0x0000000000007941 */ /* 0x000fea0003800000 */
.L_x_56806:
[----:B------:R0:W-:Y:S01]  /*5860*/  STG.E.U8 desc[UR36][R8.64], R4 ;  /* 0x0000000408007986 */ /* 0x0001e2000c101124 */
[----:B------:R-:W-:Y:S05]  /*5870*/  BRA `(.L_x_56783) ;  /* 0x0000000000ac7947 */ /* 0x000fea0003800000 */
.L_x_56800:
        /* <DEDUP_REMOVED lines=21> */
.L_x_56782:
        /* <DEDUP_REMOVED lines=16> */
.L_x_56811:
[----:B------:R-:W-:Y:S05]  /*5ad0*/  BRA `(.L_x_56783) ;  /* 0x0000000000147947 */ /* 0x000fea0003800000 */
.L_x_56810:
[----:B------:R-:W0:Y:S02]  /*5ae0*/  F2I.U64.TRUNC R18, R18 ;  /* 0x0000001200127311 */ /* 0x000e24000020d800 */
[----:B0-----:R3:W-:Y:S01]  /*5af0*/  STG.E.64 desc[UR36][R8.64], R18 ;  /* 0x0000001208007986 */ /* 0x0017e2000c101b24 */
[----:B------:R-:W-:Y:S05]  /*5b00*/  BRA `(.L_x_56783) ;  /* 0x0000000000087947 */ /* 0x000fea0003800000 */
.L_x_56809:
[----:B------:R-:W0:Y:S02]  /*5b10*/  F2I.FTZ.U32.TRUNC.NTZ R3, R18 ;  /* 0x0000001200037305 */ /* 0x000e24000021f000 */
[----:B0-----:R0:W-:Y:S02]  /*5b20*/  STG.E desc[UR36][R8.64], R3 ;  /* 0x0000000308007986 */ /* 0x0011e4000c101924 */
.L_x_56783:
        /* <DEDUP_REMOVED lines=24> */
.L_x_56815:
[----:B------:R-:W0:Y:S02]  /*5cb0*/  F2I.S64.TRUNC R22, R22 ;  /* 0x0000001600167311 */ /* 0x000e24000020d900 */
[----:B0-----:R-:W-:-:S05]  /*5cc0*/  IMAD.MOV.U32 R3, RZ, RZ, R22 ;  /* 0x000000ffff037224 */ /* 0x001fca00078e0016 */
[----:B------:R0:W-:Y:S01]  /*5cd0*/  STG.E.U8 desc[UR36][R8.64], R3 ;  /* 0x0000000308007986 */ /* 0x0001e2000c101124 */
[----:B------:R-:W-:Y:S05]  /*5ce0*/  BRA `(.L_x_56817) ;  /* 0x0000000c00407947 */ /* 0x000fea0003800000 */
.L_x_56814:
        /* <DEDUP_REMOVED lines=9> */
.L_x_56819:
[----:B------:R-:W0:Y:S02]  /*5d80*/  F2I.FTZ.TRUNC.NTZ R3, R22 ;  /* 0x0000001600037305 */ /* 0x000e24000021f100 */
[----:B0-----:R4:W-:Y:S01]  /*5d90*/  STG.E desc[UR36][R8.64], R3 ;  /* 0x0000000308007986 */ /* 0x0019e2000c101924 */
[----:B------:R-:W-:Y:S05]  /*5da0*/  BRA `(.L_x_56817) ;  /* 0x0000000c00107947 */ /* 0x000fea0003800000 */
.L_x_56818:
[----:B------:R-:W0:Y:S02]  /*5db0*/  F2I.FTZ.TRUNC.NTZ R3, R22 ;  /* 0x0000001600037305 */ /* 0x000e24000021f100 */
[----:B0-----:R3:W-:Y:S01]  /*5dc0*/  STG.E.U16 desc[UR36][R8.64], R3 ;  /* 0x0000000308007986 */ /* 0x0017e2000c101524 */
[----:B------:R-:W-:Y:S05]  /*5dd0*/  BRA `(.L_x_56817) ;  /* 0x0000000c00047947 */ /* 0x000fea0003800000 */
.L_x_56813:
        /* <DEDUP_REMOVED lines=8> */
.L_x_56821:
[----:B------:R-:W-:-:S05]  /*5e60*/  F2FP.F16.F32.PACK_AB R22, RZ, R22 ;  /* 0x00000016ff16723e */ /* 0x000fca00000000ff */
[----:B------:R0:W-:Y:S01]  /*5e70*/  STG.E.U16 desc[UR36][R8.64], R22 ;  /* 0x0000001608007986 */ /* 0x0001e2000c101524 */
[----:B------:R-:W-:Y:S05]  /*5e80*/  BRA `(.L_x_56817) ;  /* 0x0000000800d87947 */ /* 0x000fea0003800000 */
.L_x_56820:
        /* <DEDUP_REMOVED lines=9> */
.L_x_56823:
[----:B------:R-:W-:-:S04]  /*5f20*/  F2FP.F16.F32.PACK_AB R3, RZ, R22 ;  /* 0x00000016ff03723e */ /* 0x000fc800000000ff */
[----:B------:R-:W-:-:S05]  /*5f30*/  PRMT R3, R3, 0x5410, RZ ;  /* 0x0000541003037816 */ /* 0x000fca00000000ff */
[----:B------:R0:W-:Y:S01]  /*5f40*/  STG.E desc[UR36][R8.64], R3 ;  /* 0x0000000308007986 */ /* 0x0001e2000c101924 */
[----:B------:R-:W-:Y:S05]  /*5f50*/  BRA `(.L_x_56817) ;  /* 0x0000000800a47947 */ /* 0x000fea0003800000 */
.L_x_56822:
[----:B------:R-:W-:-:S06]  /*5f60*/  FMUL.FTZ R4, R22, 1 ;  /* 0x3f80000016047820 */ /* 0x000fcc0000410000 */
[----:B------:R-:W0:Y:S02]  /*5f70*/  F2F.F64.F32 R4, R4 ;  /* 0x0000000400047310 */ /* 0x000e240000201800 */
[----:B0-----:R0:W-:Y:S01]  /*5f80*/  STG.E.64 desc[UR36][R8.64], R4 ;  /* 0x0000000408007986 */ /* 0x0011e2000c101b24 */
[----:B------:R-:W-:Y:S05]  /*5f90*/  BRA `(.L_x_56817) ;  /* 0x0000000800947947 */ /* 0x000fea0003800000 */
.L_x_56812:
        /* <DEDUP_REMOVED lines=12> */
.L_x_56826:
[----:B------:R-:W-:Y:S01]  /*6060*/  FMUL.FTZ R4, R22, 1 ;  /* 0x3f80000016047820 */ /* 0x000fe20000410000 */
[----:B------:R-:W-:-:S05]  /*6070*/  CS2R R6, SRZ ;  /* 0x0000000000067805 */ /* 0x000fca000001ff00 */
[----:B------:R-:W0:Y:S02]  /*6080*/  F2F.F64.F32 R4, R4 ;  /* 0x0000000400047310 */ /* 0x000e240000201800 */
[----:B0-----:R0:W-:Y:S01]  /*6090*/  STG.E.128 desc[UR36][R8.64], R4 ;  /* 0x0000000408007986 */ /* 0x0011e2000c101d24 */
[----:B------:R-:W-:Y:S05]  /*60a0*/  BRA `(.L_x_56817) ;  /* 0x0000000800507947 */ /* 0x000fea0003800000 */
.L_x_56825:
        /* <DEDUP_REMOVED lines=20> */
.L_x_56830:
[----:B------:R-:W-:Y:S05]  /*61f0*/  BSYNC B0 ;  /* 0x0000000000007941 */ /* 0x000fea0003800000 */
.L_x_56829:
[----:B------:R-:W-:-:S05]  /*6200*/  LOP3.LUT R5, R0, R5, RZ, 0xfc, !PT ;  /* 0x0000000500057212 */ /* 0x000fca00078efcff */
[----:B------:R0:W-:Y:S01]  /*6210*/  STG.E.U8 desc[UR36][R8.64], R5 ;  /* 0x0000000508007986 */ /* 0x0001e2000c101124 */
[----:B------:R-:W-:Y:S05]  /*6220*/  BRA `(.L_x_56817) ;  /* 0x0000000400f07947 */ /* 0x000fea0003800000 */
.L_x_56828:
        /* <DEDUP_REMOVED lines=12> */
.L_x_56832:
[----:B------:R-:W-:Y:S01]  /*62f0*/  IMAD.MOV.U32 R0, RZ, RZ, 0x7f ;  /* 0x0000007fff007424 */ /* 0x000fe200078e00ff */
[----:B------:R-:W-:-:S04]  /*6300*/  ISETP.GT.U32.AND P0, PT, R4, 0x7f800000, PT ;  /* 0x7f8000000400780c */ /* 0x000fc80003f04070 */
[----:B------:R-:W-:-:S09]  /*6310*/  SEL R0, R0, 0x7c, P0 ;  /* 0x0000007c00007807 */ /* 0x000fd20000000000 */
.L_x_56833:
[----:B------:R-:W-:Y:S05]  /*6320*/  BSYNC B0 ;  /* 0x0000000000007941 */ /* 0x000fea0003800000 */
.L_x_56831:
[----:B------:R-:W-:-:S04]  /*6330*/  LOP3.LUT R22, R22, 0x80000000, RZ, 0xc0, !PT ;  /* 0x8000000016167812 */ /* 0x000fc800078ec0ff */
[----:B------:R-:W-:-:S04]  /*6340*/  SHF.R.U32.HI R3, RZ, 0x18, R22 ;  /* 0x00000018ff037819 */ /* 0x000fc80000011616 */
[----:B------:R-:W-:-:S05]  /*6350*/  LOP3.LUT R3, R0, R3, RZ, 0xfc, !PT ;  /* 0x0000000300037212 */ /* 0x000fca00078efcff */
[----:B------:R0:W-:Y:S01]  /*6360*/  STG.E.U8 desc[UR36][R8.64], R3 ;  /* 0x0000000308007986 */ /* 0x0001e2000c101124 */
[----:B------:R-:W-:Y:S05]  /*6370*/  BRA `(.L_x_56817) ;  /* 0x00000004009c7947 */ /* 0x000fea0003800000 */
.L_x_56827:
[----:B------:R-:W-:-:S05]  /*6380*/  F2FP.BF16.F32.PACK_AB R22, RZ, R22 ;  /* 0x00000016ff16723e */ /* 0x000fca00000010ff */
[----:B------:R0:W-:Y:S01]  /*6390*/  STG.E.U16 desc[UR36][R8.64], R22 ;  /* 0x0000001608007986 */ /* 0x0001e2000c101524 */
[----:B------:R-:W-:Y:S05]  /*63a0*/  BRA `(.L_x_56817) ;  /* 0x0000000400907947 */ /* 0x000fea0003800000 */
.L_x_56824:
        /* <DEDUP_REMOVED lines=11> */
.L_x_56836:
        /* <DEDUP_REMOVED lines=16> */
.L_x_56839:
[----:B------:R-:W-:-:S04]  /*6560*/  LOP3.LUT R22, R22, 0x80000000, RZ, 0xc0, !PT ;  /* 0x8000000016167812 */ /* 0x000fc800078ec0ff */
[----:B------:R-:W-:-:S04]  /*6570*/  SHF.R.U32.HI R3, RZ, 0x18, R22 ;  /* 0x00000018ff037819 */ /* 0x000fc80000011616 */
[----:B------:R-:W-:-:S04]  /*6580*/  LOP3.LUT R0, R0, R3, RZ, 0xfc, !PT ;  /* 0x0000000300007212 */ /* 0x000fc800078efcff */
[----:B------:R-:W-:-:S07]  /*6590*/  PRMT R4, R0, 0x7610, R4 ;  /* 0x0000761000047816 */ /* 0x000fce0000000004 */
.L_x_56838:
[----:B------:R-:W-:Y:S05]  /*65a0*/  BSYNC B0 ;  /* 0x0000000000007941 */ /* 0x000fea0003800000 */
.L_x_56837:
[----:B------:R0:W-:Y:S01]  /*65b0*/  STG.E.U8 desc[UR36][R8.64], R4 ;  /* 0x0000000408007986 */ /* 0x0001e2000c101124 */
[----:B------:R-:W-:Y:S05]  /*65c0*/  BRA `(.L_x_56817) ;  /* 0x0000000400087947 */ /* 0x000fea0003800000 */
.L_x_56835:
        /* <DEDUP_REMOVED lines=16> */
.L_x_56842:
[----:B------:R-:W-:-:S04]  /*66d0*/  LOP3.LUT R22, R22, 0x80000000, RZ, 0xc0, !PT ;  /* 0x8000000016167812 */ /* 0x000fc800078ec0ff */
[----:B------:R-:W-:-:S04]  /*66e0*/  SHF.R.U32.HI R3, RZ, 0x18, R22 ;  /* 0x00000018ff037819 */ /* 0x000fc80000011616 */
[----:B------:R-:W-:-:S04]  /*66f0*/  LOP3.LUT R0, R0, R3, RZ, 0xfc, !PT ;  /* 0x0000000300007212 */ /* 0x000fc800078efcff */
[----:B------:R-:W-:-:S07]  /*6700*/  PRMT R4, R0, 0x7610, R4 ;  /* 0x0000761000047816 */ /* 0x000fce0000000004 */
.L_x_56841:
[----:B------:R-:W-:Y:S05]  /*6710*/  BSYNC B0 ;  /* 0x0000000000007941 */ /* 0x000fea0003800000 */
.L_x_56840:
[----:B------:R0:W-:Y:S01]  /*6720*/  STG.E.U8 desc[UR36][R8.64], R4 ;  /* 0x0000000408007986 */ /* 0x0001e2000c101124 */
[----:B------:R-:W-:Y:S05]  /*6730*/  BRA `(.L_x_56817) ;  /* 0x0000000000ac7947 */ /* 0x000fea0003800000 */
.L_x_56834:
        /* <DEDUP_REMOVED lines=21> */
.L_x_56816:
        /* <DEDUP_REMOVED lines=16> */
.L_x_56845:
[----:B------:R-:W-:Y:S05]  /*6990*/  BRA `(.L_x_56817) ;  /* 0x0000000000147947 */ /* 0x000fea0003800000 */
.L_x_56844:
[----:B------:R-:W0:Y:S02]  /*69a0*/  F2I.U64.TRUNC R22, R22 ;  /* 0x0000001600167311 */ /* 0x000e24000020d800 */
[----:B0-----:R0:W-:Y:S01]  /*69b0*/  STG.E.64 desc[UR36][R8.64], R22 ;  /* 0x0000001608007986 */ /* 0x0011e2000c101b24 */
[----:B------:R-:W-:Y:S05]  /*69c0*/  BRA `(.L_x_56817) ;  /* 0x0000000000087947 */ /* 0x000fea0003800000 */
.L_x_56843:
[----:B------:R-:W0:Y:S02]  /*69d0*/  F2I.FTZ.U32.TRUNC.NTZ R3, R22 ;  /* 0x0000001600037305 */ /* 0x000e24000021f000 */
[----:B0-----:R0:W-:Y:S02]  /*69e0*/  STG.E desc[UR36][R8.64], R3 ;  /* 0x0000000308007986 */ /* 0x0011e4000c101924 */
.L_x_56817:
[----:B------:R-:W-:-:S07]  /*69f0*/  VIADD R25, R25, 0x80 ;  /* 0x0000008019197836 */ /* 0x000fce0000000000 */
.L_x_56777:
[----:B------:R-:W-:Y:S05]  /*6a00*/  BSYNC B6 ;  /* 0x0000000000067941 */ /* 0x000fea0003800000 */
.L_x_56776:
[----:B------:R-:W-:-:S13]  /*6a10*/  ISETP.GE.AND P0, PT, R25, R17, PT ;  /* 0x000000111900720c */ /* 0x000fda0003f06270 */
[----:B------:R-:W-:Y:S05]  /*6a20*/  @P0 EXIT ;  /* 0x000000000000094d */ /* 0x000fea0003800000 */
[----:B0---4-:R-:W0:Y:S01]  /*6a30*/  LDC.64 R4, c[0x0][0x228] ;  /* 0x00008a00ff047b82 */ /* 0x011e220000000a00 */
[----:B-1----:R-:W-:Y:S01]  /*6a40*/  PRMT R0, R16, 0x9910, RZ ;  /* 0x0000991010007816 */ /* 0x002fe200000000ff */
[----:B------:R-:W-:Y:S01]  /*6a50*/  IMAD R2, R2, 0x200, R25 ;  /* 0x0000020002027824 */ /* 0x000fe200078e0219 */
[----:B------:R-:W-:Y:S02]  /*6a60*/  ULDC UR4, c[0x0][0x248] ;  /* 0x0000920000047ab9 */ /* 0x000fe40000000800 */
[----:B------:R-:W-:Y:S01]  /*6a70*/  ISETP.GT.AND P1, PT, R0, 0x9, PT ;  /* 0x000000090000780c */ /* 0x000fe20003f24270 */
[----:B---3--:R-:W-:-:S05]  /*6a80*/  IMAD R3, R2, UR4, RZ ;  /* 0x0000000402037c24 */ /* 0x008fca000f8e02ff */
        /* <DEDUP_REMOVED lines=14> */
.L_x_56849:
[----:B--2---:R-:W0:Y:S02]  /*6b70*/  F2I.S64.TRUNC R24, R24 ;  /* 0x0000001800187311 */ /* 0x004e24000020d900 */
[----:B0-----:R-:W-:-:S05]  /*6b80*/  IMAD.MOV.U32 R5, RZ, RZ, R24 ;  /* 0x000000ffff057224 */ /* 0x001fca00078e0018 */
[----:B------:R-:W-:Y:S01]  /*6b90*/  STG.E.U8 desc[UR36][R2.64], R5 ;  /* 0x0000000502007986 */ /* 0x000fe2000c101124 */
[----:B------:R-:W-:Y:S05]  /*6ba0*/  EXIT ;  /* 0x000000000000794d */ /* 0x000fea0003800000 */
.L_x_56848:
        /* <DEDUP_REMOVED lines=9> */
.L_x_56852:
[----:B--2---:R-:W0:Y:S02]  /*6c40*/  F2I.FTZ.TRUNC.NTZ R5, R24 ;  /* 0x0000001800057305 */ /* 0x004e24000021f100 */
[----:B0-----:R-:W-:Y:S01]  /*6c50*/  STG.E desc[UR36][R2.64], R5 ;  /* 0x0000000502007986 */ /* 0x001fe2000c101924 */
[----:B------:R-:W-:Y:S05]  /*6c60*/  EXIT ;  /* 0x000000000000794d */ /* 0x000fea0003800000 */
.L_x_56851:
[----:B--2---:R-:W0:Y:S02]  /*6c70*/  F2I.FTZ.TRUNC.NTZ R5, R24 ;  /* 0x0000001800057305 */ /* 0x004e24000021f100 */
[----:B0-----:R-:W-:Y:S01]  /*6c80*/  STG.E.U16 desc[UR36][R2.64], R5 ;  /* 0x0000000502007986 */ /* 0x001fe2000c101524 */
[----:B------:R-:W-:Y:S05]  /*6c90*/  EXIT ;  /* 0x000000000000794d */ /* 0x000fea0003800000 */
.L_x_56847:
        /* <DEDUP_REMOVED lines=8> */
.L_x_56854:
[----:B--2---:R-:W-:-:S05]  /*6d20*/  F2FP.F16.F32.PACK_AB R24, RZ, R24 ;  /* 0x00000018ff18723e */ /* 0x004fca00000000ff */
[----:B------:R-:W-:Y:S01]  /*6d30*/  STG.E.U16 desc[UR36][R2.64], R24 ;  /* 0x0000001802007986 */ /* 0x000fe2000c101524 */
[----:B------:R-:W-:Y:S05]  /*6d40*/  EXIT ;  /* 0x000000000000794d */ /* 0x000fea0003800000 */
.L_x_56853:
        /* <DEDUP_REMOVED lines=9> */
.L_x_56856:
[----:B--2---:R-:W-:-:S04]  /*6de0*/  F2FP.F16.F32.PACK_AB R5, RZ, R24 ;  /* 0x00000018ff05723e */ /* 0x004fc800000000ff */
[----:B------:R-:W-:-:S05]  /*6df0*/  PRMT R5, R5, 0x5410, RZ ;  /* 0x0000541005057816 */ /* 0x000fca00000000ff */
[----:B------:R-:W-:Y:S01]  /*6e00*/  STG.E desc[UR36][R2.64], R5 ;  /* 0x0000000502007986 */ /* 0x000fe2000c101924 */
[----:B------:R-:W-:Y:S05]  /*6e10*/  EXIT ;  /* 0x000000000000794d */ /* 0x000fea0003800000 */
.L_x_56855:
[----:B--2---:R-:W-:-:S06]  /*6e20*/  FMUL.FTZ R4, R24, 1 ;  /* 0x3f80000018047820 */ /* 0x004fcc0000410000 */
[----:B------:R-:W0:Y:S02]  /*6e30*/  F2F.F64.F32 R4, R4 ;  /* 0x0000000400047310 */ /* 0x000e240000201800 */
[----:B0-----:R-:W-:Y:S01]  /*6e40*/  STG.E.64 desc[UR36][R2.64], R4 ;  /* 0x0000000402007986 */ /* 0x001fe2000c101b24 */
[----:B------:R-:W-:Y:S05]  /*6e50*/  EXIT ;  /* 0x000000000000794d */ /* 0x000fea0003800000 */
.L_x_56846:
        /* <DEDUP_REMOVED lines=12> */
.L_x_56859:
[----:B--2---:R-:W-:Y:S01]  /*6f20*/  FMUL.FTZ R4, R24, 1 ;  /* 0x3f80000018047820 */ /* 0x004fe20000410000 */
[----:B------:R-:W-:-:S05]  /*6f30*/  CS2R R6, SRZ ;  /* 0x0000000000067805 */ /* 0x000fca000001ff00 */
[----:B------:R-:W0:Y:S02]  /*6f40*/  F2F.F64.F32 R4, R4 ;  /* 0x0000000400047310 */ /* 0x000e240000201800 */
[----:B0-----:R-:W-:Y:S01]  /*6f50*/  STG.E.128 desc[UR36][R2.64], R4 ;  /* 0x0000000402007986 */ /* 0x001fe2000c101d24 */
[----:B------:R-:W-:Y:S05]  /*6f60*/  EXIT ;  /* 0x000000000000794d */ /* 0x000fea0003800000 */
.L_x_56858:
        /* <DEDUP_REMOVED lines=20> */
.L_x_56863:
[----:B------:R-:W-:Y:S05]  /*70b0*/  BSYNC B0 ;  /* 0x0000000000007941 */ /* 0x000fea0003800000 */
.L_x_56862:
[----:B------:R-:W-:-:S05]  /*70c0*/  LOP3.LUT R7, R0, R7, RZ, 0xfc, !PT ;  /* 0x0000000700077212 */ /* 0x000fca00078efcff */
[----:B------:R-:W-:Y:S01]  /*70d0*/  STG.E.U8 desc[UR36][R2.64], R7 ;  /* 0x0000000702007986 */ /* 0x000fe2000c101124 */
[----:B------:R-:W-:Y:S05]  /*70e0*/  EXIT ;  /* 0x000000000000794d */ /* 0x000fea0003800000 */
.L_x_56861:
        /* <DEDUP_REMOVED lines=12> */
.L_x_56865:
[----:B------:R-:W-:Y:S01]  /*71b0*/  IMAD.MOV.U32 R0, RZ, RZ, 0x7f ;  /* 0x0000007fff007424 */ /* 0x000fe200078e00ff */
[----:B------:R-:W-:-:S04]  /*71c0*/  ISETP.GT.U32.AND P0, PT, R4, 0x7f800000, PT ;  /* 0x7f8000000400780c */ /* 0x000fc80003f04070 */
[----:B------:R-:W-:-:S09]  /*71d0*/  SEL R0, R0, 0x7c, P0 ;  /* 0x0000007c00007807 */ /* 0x000fd20000000000 */
.L_x_56866:
[----:B------:R-:W-:Y:S05]  /*71e0*/  BSYNC B0 ;  /* 0x0000000000007941 */ /* 0x000fea0003800000 */
.L_x_56864:
[----:B------:R-:W-:-:S04]  /*71f0*/  LOP3.LUT R24, R24, 0x80000000, RZ, 0xc0, !PT ;  /* 0x8000000018187812 */ /* 0x000fc800078ec0ff */
[----:B------:R-:W-:-:S04]  /*7200*/  SHF.R.U32.HI R5, RZ, 0x18, R24 ;  /* 0x00000018ff057819 */ /* 0x000fc80000011618 */
[----:B------:R-:W-:-:S05]  /*7210*/  LOP3.LUT R5, R0, R5, RZ, 0xfc, !PT ;  /* 0x0000000500057212 */ /* 0x000fca00078efcff */
[----:B------:R-:W-:Y:S01]  /*7220*/  STG.E.U8 desc[UR36][R2.64], R5 ;  /* 0x0000000502007986 */ /* 0x000fe2000c101124 */
[----:B------:R-:W-:Y:S05]  /*7230*/  EXIT ;  /* 0x000000000000794d */ /* 0x000fea0003800000 */
.L_x_56860:
[----:B--2---:R-:W-:-:S05]  /*7240*/  F2FP.BF16.F32.PACK_AB R24, RZ, R24 ;  /* 0x00000018ff18723e */ /* 0x004fca00000010ff */
[----:B------:R-:W-:Y:S01]  /*7250*/  STG.E.U16 desc[UR36][R2.64], R24 ;  /* 0x0000001802007986 */ /* 0x000fe2000c101524 */
[----:B------:R-:W-:Y:S05]  /*7260*/  EXIT ;  /* 0x000000000000794d */ /* 0x000fea0003800000 */
.L_x_56857:
        /* <DEDUP_REMOVED lines=11> */
.L_x_56869:
        /* <DEDUP_REMOVED lines=16> */
.L_x_56872:
[----:B------:R-:W-:-:S04]  /*7420*/  LOP3.LUT R24, R24, 0x80000000, RZ, 0xc0, !PT ;  /* 0x8000000018187812 */ /* 0x000fc800078ec0ff */
[----:B------:R-:W-:-:S04]  /*7430*/  SHF.R.U32.HI R5, RZ, 0x18, R24 ;  /* 0x00000018ff057819 */ /* 0x000fc80000011618 */
[----:B------:R-:W-:-:S04]  /*7440*/  LOP3.LUT R4, R4, R5, RZ, 0xfc, !PT ;  /* 0x0000000504047212 */ /* 0x000fc800078efcff */
[----:B------:R-:W-:-:S07]  /*7450*/  PRMT R0, R4, 0x7610, R0 ;  /* 0x0000761004007816 */ /* 0x000fce0000000000 */
.L_x_56871:
[----:B------:R-:W-:Y:S05]  /*7460*/  BSYNC B0 ;  /* 0x0000000000007941 */ /* 0x000fea0003800000 */
.L_x_56870:
[----:B------:R-:W-:Y:S01]  /*7470*/  STG.E.U8 desc[UR36][R2.64], R0 ;  /* 0x0000000002007986 */ /* 0x000fe2000c101124 */
[----:B------:R-:W-:Y:S05]  /*7480*/  EXIT ;  /* 0x000000000000794d */ /* 0x000fea0003800000 */
.L_x_56868:
        /* <DEDUP_REMOVED lines=16> */
.L_x_56875:
[----:B------:R-:W-:-:S04]  /*7590*/  LOP3.LUT R24, R24, 0x80000000, RZ, 0xc0, !PT ;  /* 0x8000000018187812 */ /* 0x000fc800078ec0ff */
[----:B------:R-:W-:-:S04]  /*75a0*/  SHF.R.U32.HI R5, RZ, 0x18, R24 ;  /* 0x00000018ff057819 */ /* 0x000fc80000011618 */
[----:B------:R-:W-:-:S04]  /*75b0*/  LOP3.LUT R4, R4, R5, RZ, 0xfc, !PT ;  /* 0x0000000504047212 */ /* 0x000fc800078efcff */
[----:B------:R-:W-:-:S07]  /*75c0*/  PRMT R0, R4, 0x7610, R0 ;  /* 0x0000761004007816 */ /* 0x000fce0000000000 */
.L_x_56874:
[----:B------:R-:W-:Y:S05]  /*75d0*/  BSYNC B0 ;  /* 0x0000000000007941 */ /* 0x000fea0003800000 */
.L_x_56873:
[----:B------:R-:W-:Y:S01]  /*75e0*/  STG.E.U8 desc[UR36][R2.64], R0 ;  /* 0x0000000002007986 */ /* 0x000fe2000c101124 */
[----:B------:R-:W-:Y:S05]  /*75f0*/  EXIT ;  /* 0x000000000000794d */ /* 0x000fea0003800000 */
.L_x_56867:
        /* <DEDUP_REMOVED lines=21> */
.L_x_56850:
        /* <DEDUP_REMOVED lines=16> */
.L_x_56878:
[----:B------:R-:W-:Y:S05]  /*7850*/  EXIT ;  /* 0x000000000000794d */ /* 0x000fea0003800000 */
.L_x_56877:
[----:B--2---:R-:W0:Y:S02]  /*7860*/  F2I.U64.TRUNC R24, R24 ;  /* 0x0000001800187311 */ /* 0x004e24000020d800 */
[----:B0-----:R-:W-:Y:S01]  /*7870*/  STG.E.64 desc[UR36][R2.64], R24 ;  /* 0x0000001802007986 */ /* 0x001fe2000c101b24 */
[----:B------:R-:W-:Y:S05]  /*7880*/  EXIT ;  /* 0x000000000000794d */ /* 0x000fea0003800000 */
.L_x_56876:
[----:B--2---:R-:W0:Y:S02]  /*7890*/  F2I.FTZ.U32.TRUNC.NTZ R5, R24 ;  /* 0x0000001800057305 */ /* 0x004e24000021f000 */
[----:B0-----:R-:W-:Y:S01]  /*78a0*/  STG.E desc[UR36][R2.64], R5 ;  /* 0x0000000502007986 */ /* 0x001fe2000c101924 */
[----:B------:R-:W-:Y:S05]  /*78b0*/  EXIT ;  /* 0x000000000000794d */ /* 0x000fea0003800000 */
.L_x_56879:
        /* <DEDUP_REMOVED lines=12> */
.L_x_71912:


//--------------------- .text._ZN2at6native18elementwise_kernelILi128ELi2EZNS0_22gpu_kernel_impl_nocastIZNS0_50_GLOBAL__N__2680c7bb_12_PowKernel_cu_7dd49032_316822pow_scalar_tensor_implIfEEvRNS_18TensorIteratorBaseET_EUlfE_EEvS6_RKS7_EUliE_EEviT1_ --------------------------
	.section	.text._ZN2at6native18elementwise_kernelILi128ELi2EZNS0_22gpu_kernel_impl_nocastIZNS0_50_GLOBAL__N__2680c7bb_12_PowKernel_cu_7dd49032_316822pow_scalar_tensor_implIfEEvRNS_18TensorIteratorBaseET_EUlfE_EEvS6_RKS7_EUliE_EEviT1_,"ax",@progbits
	.align	128
        .global         _ZN2at6native18elementwise_kernelILi128ELi2EZNS0_22gpu_kernel_impl_nocastIZNS0_50_GLOBAL__N__2680c7bb_12_PowKernel_cu_7dd49032_316822pow_scalar_tensor_implIfEEvRNS_18TensorIteratorBaseET_EUlfE_EEvS6_RKS7_EUliE_EEviT1_
        .type           _ZN2at6native18elementwise_kernelILi128ELi2EZNS0_22gpu_kernel_impl_nocastIZNS0_50_GLOBAL__N__2680c7bb_12_PowKernel_cu_7dd49032_316822pow_scalar_tensor_implIfEEvRNS_18TensorIteratorBaseET_EUlfE_EEvS6_RKS7_EUliE_EEviT1_,@function
        .size           _ZN2at6native18elementwise_kernelILi128ELi2EZNS0_22gpu_kernel_impl_nocastIZNS0_50_GLOBAL__N__2680c7bb_12_PowKernel_cu_7dd49032_316822pow_scalar_tensor_implIfEEvRNS_18TensorIteratorBaseET_EUlfE_EEvS6_RKS7_EUliE_EEviT1_,(.L_x_71913 - _ZN2at6native18elementwise_kernelILi128ELi2EZNS0_22gpu_kernel_impl_nocastIZNS0_50_GLOBAL__N__2680c7bb_12_PowKernel_cu_7dd49032_316822pow_scalar_tensor_implIfEEvRNS_18TensorIteratorBaseET_EUlfE_EEvS6_RKS7_EUliE_EEviT1_)
        .other          _ZN2at6native18elementwise_kernelILi128ELi2EZNS0_22gpu_kernel_impl_nocastIZNS0_50_GLOBAL__N__2680c7bb_12_PowKernel_cu_7dd49032_316822pow_scalar_tensor_implIfEEvRNS_18TensorIteratorBaseET_EUlfE_EEvS6_RKS7_EUliE_EEviT1_,@"STO_CUDA_ENTRY STV_DEFAULT"
_ZN2at6native18elementwise_kernelILi128ELi2EZNS0_22gpu_kernel_impl_nocastIZNS0_50_GLOBAL__N__2680c7bb_12_PowKernel_cu_7dd49032_316822pow_scalar_tensor_implIfEEvRNS_18TensorIteratorBaseET_EUlfE_EEvS6_RKS7_EUliE_EEviT1_:
.text._ZN2at6native18elementwise_kernelILi128ELi2EZNS0_22gpu_kernel_impl_nocastIZNS0_50_GLOBAL__N__2680c7bb_12_PowKernel_cu_7dd49032_316822pow_scalar_tensor_implIfEEvRNS_18TensorIteratorBaseET_EUlfE_EEvS6_RKS7_EUliE_EEviT1_:
        /* <DEDUP_REMOVED lines=312> */
.L_x_56882:
[----:B------:R-:W-:Y:S01]  /*1380*/  ULDC.64 UR8, c[0x0][0x418] ;  /* 0x0001060000087ab9 */ /* 0x000fe20000000a00 */
[----:B------:R-:W-:Y:S01]  /*1390*/  ULDC UR7, c[0x0][0x420] ;  /* 0x0001080000077ab9 */ /* 0x000fe20000000800 */
[----:B------:R-:W-:-:S04]  /*13a0*/  IADD3 R4, P0, R2, UR8, RZ ;  /* 0x0000000802047c10 */ /* 0x000fc8000ff1e0ff */
[----:B------:R-:W-:Y:S01]  /*13b0*/  IADD3.X R5, RZ, UR9, RZ, P0, !PT ;  /* 0x00000009ff057c10 */ /* 0x000fe200087fe4ff */
[----:B------:R-:W0:Y:S01]  /*13c0*/  MUFU.LG2 R2, UR7 ;  /* 0x0000000700027d08 */ /* 0x000e220008000c00 */
[----:B------:R-:W-:-:S04]  /*13d0*/  ULDC.64 UR8, c[0x0][0x410] ;  /* 0x0001040000087ab9 */ /* 0x000fc80000000a00 */
[----:B------:R-:W0:Y:S01]  /*13e0*/  LDG.E R5, desc[UR4][R4.64] ;  /* 0x0000000404057981 */ /* 0x000e22000c1e1900 */
[----:B------:R-:W-:Y:S01]  /*13f0*/  IADD3 R7, R0, 0x80, RZ ;  /* 0x0000008000077810 */ /* 0x000fe20007ffe0ff */
[----:B0-----:R-:W-:Y:S01]  /*1400*/  FMUL.FTZ R6, R2, R5 ;  /* 0x0000000502067220 */ /* 0x001fe20000410000 */
[----:B------:R-:W-:-:S03]  /*1410*/  IADD3 R2, P0, R3, UR8, RZ ;  /* 0x0000000803027c10 */ /* 0x000fc6000ff1e0ff */
[----:B------:R-:W0:Y:S01]  /*1420*/  MUFU.EX2 R9, R6 ;  /* 0x0000000600097308 */ /* 0x000e220000000800 */
[----:B------:R-:W-:-:S05]  /*1430*/  IADD3.X R3, RZ, UR9, RZ, P0, !PT ;  /* 0x00000009ff037c10 */ /* 0x000fca00087fe4ff */
[----:B0-----:R0:W-:Y:S04]  /*1440*/  STG.E desc[UR4][R2.64], R9 ;  /* 0x0000000902007986 */ /* 0x0011e8000c101904 */
.L_x_56881:
[----:B------:R-:W-:Y:S05]  /*1450*/  BSYNC B0 ;  /* 0x0000000000007941 */ /* 0x000fea0003800000 */
.L_x_56880:
        /* <DEDUP_REMOVED lines=305> */
.L_x_56883:
[----:B------:R-:W-:Y:S02]  /*2770*/  ULDC.64 UR6, c[0x0][0x418] ;  /* 0x0001060000067ab9 */ /* 0x000fe40000000a00 */
[----:B------:R-:W-:Y:S01]  /*2780*/  IADD3 R4, P0, R0, UR6, RZ ;  /* 0x0000000600047c10 */ /* 0x000fe2000ff1e0ff */
[----:B------:R-:W-:-:S03]  /*2790*/  ULDC UR6, c[0x0][0x420] ;  /* 0x0001080000067ab9 */ /* 0x000fc60000000800 */
[----:B------:R-:W-:-:S05]  /*27a0*/  IADD3.X R5, RZ, UR7, RZ, P0, !PT ;  /* 0x00000007ff057c10 */ /* 0x000fca00087fe4ff */
[----:B------:R-:W2:Y:S01]  /*27b0*/  LDG.E R4, desc[UR4][R4.64] ;  /* 0x0000000404047981 */ /* 0x000ea2000c1e1900 */
[----:B------:R-:W2:Y:S01]  /*27c0*/  MUFU.LG2 R7, UR6 ;  /* 0x0000000600077d08 */ /* 0x000ea20008000c00 */
[----:B------:R-:W-:Y:S02]  /*27d0*/  ULDC.64 UR6, c[0x0][0x410] ;  /* 0x0001040000067ab9 */ /* 0x000fe40000000a00 */
[----:B------:R-:W-:-:S04]  /*27e0*/  IADD3 R2, P0, R3, UR6, RZ ;  /* 0x0000000603027c10 */ /* 0x000fc8000ff1e0ff */
[----:B------:R-:W-:Y:S01]  /*27f0*/  IADD3.X R3, RZ, UR7, RZ, P0, !PT ;  /* 0x00000007ff037c10 */ /* 0x000fe200087fe4ff */
[----:B--2---:R-:W-:-:S04]  /*2800*/  FMUL.FTZ R0, R7, R4 ;  /* 0x0000000407007220 */ /* 0x004fc80000410000 */
[----:B------:R-:W0:Y:S02]  /*2810*/  MUFU.EX2 R7, R0 ;  /* 0x0000000000077308 */ /* 0x000e240000000800 */
[----:B0-----:R-:W-:Y:S01]  /*2820*/  STG.E desc[UR4][R2.64], R7 ;  /* 0x0000000702007986 */ /* 0x001fe2000c101904 */
[----:B------:R-:W-:Y:S05]  /*2830*/  EXIT ;  /* 0x000000000000794d */ /* 0x000fea0003800000 */
.L_x_56884:
        /* <DEDUP_REMOVED lines=12> */
.L_x_71913:


//--------------------- .text._ZN2at6native27unrolled_elementwise_kernelIZNS0_50_GLOBAL__N__2680c7bb_12_PowKernel_cu_7dd49032_316822pow_scalar_tensor_implIfEEvRNS_18TensorIteratorBaseET_EUlfE_St5arrayIPcLm2EELi4E23TrivialOffsetCalculatorILi1EjESC_NS0_6memory15LoadWithoutCastENSD_16StoreWithoutCastEEEviS6_T0_T2_T3_T4_T5_ --------------------------
	.section	.text._ZN2at6native27unrolled_elementwise_kernelIZNS0_50_GLOBAL__N__2680c7bb_12_PowKernel_cu_7dd49032_316822pow_scalar_tensor_implIfEEvRNS_18TensorIteratorBaseET_EUlfE_St5arrayIPcLm2EELi4E23TrivialOffsetCalculatorILi1EjESC_NS0_6memory15LoadWithoutCastENSD_16StoreWithoutCastEEEviS6_T0_T2_T3_T4_T5_,"ax",@progbits
	.align	128
        .global         _ZN2at6native27unrolled_elementwise_kernelIZNS0_50_GLOBAL__N__2680c7bb_12_PowKernel_cu_7dd49032_316822pow_scalar_tensor_implIfEEvRNS_18TensorIteratorBaseET_EUlfE_St5arrayIPcLm2EELi4E23TrivialOffsetCalculatorILi1EjESC_NS0_6memory15LoadWithoutCastENSD_16StoreWithoutCastEEEviS6_T0_T2_T3_T4_T5_
        .type           _ZN2at6native27unrolled_elementwise_kernelIZNS0_50_GLOBAL__N__2680c7bb_12_PowKernel_cu_7dd49032_316822pow_scalar_tensor_implIfEEvRNS_18TensorIteratorBaseET_EUlfE_St5arrayIPcLm2EELi4E23TrivialOffsetCalculatorILi1EjESC_NS0_6memory15LoadWithoutCastENSD_16StoreWithoutCastEEEviS6_T0_T2_T3_T4_T5_,@function
        .size           _ZN2at6native27unrolled_elementwise_kernelIZNS0_50_GLOBAL__N__2680c7bb_12_PowKernel_cu_7dd49032_316822pow_scalar_tensor_implIfEEvRNS_18TensorIteratorBaseET_EUlfE_St5arrayIPcLm2EELi4E23TrivialOffsetCalculatorILi1EjESC_NS0_6memory15LoadWithoutCastENSD_16StoreWithoutCastEEEviS6_T0_T2_T3_T4_T5_,(.L_x_71914 - _ZN2at6native27unrolled_elementwise_kernelIZNS0_50_GLOBAL__N__2680c7bb_12_PowKernel_cu_7dd49032_316822pow_scalar_tensor_implIfEEvRNS_18TensorIteratorBaseET_EUlfE_St5arrayIPcLm2EELi4E23TrivialOffsetCalculatorILi1EjESC_NS0_6memory15LoadWithoutCastENSD_16StoreWithoutCastEEEviS6_T0_T2_T3_T4_T5_)
        .other          _ZN2at6native27unrolled_elementwise_kernelIZNS0_50_GLOBAL__N__2680c7bb_12_PowKernel_cu_7dd49032_316822pow_scalar_tensor_implIfEEvRNS_18TensorIteratorBaseET_EUlfE_St5arrayIPcLm2EELi4E23TrivialOffsetCalculatorILi1EjESC_NS0_6memory15LoadWithoutCastENSD_16StoreWithoutCastEEEviS6_T0_T2_T3_T4_T5_,@"STO_CUDA_ENTRY STV_DEFAULT"
_ZN2at6native27unrolled_elementwise_kernelIZNS0_50_GLOBAL__N__2680c7bb_12_PowKernel_cu_7dd49032_316822pow_scalar_tensor_implIfEEvRNS_18TensorIteratorBaseET_EUlfE_St5arrayIPcLm2EELi4E23TrivialOffsetCalculatorILi1EjESC_NS0_6memory15LoadWithoutCastENSD_16StoreWithoutCastEEEviS6_T0_T2_T3_T4_T5_:
.text._ZN2at6native27unrolled_elementwise_kernelIZNS0_50_GLOBAL__N__2680c7bb_12_PowKernel_cu_7dd49032_316822pow_scalar_tensor_implIfEEvRNS_18TensorIteratorBaseET_EUlfE_St5arrayIPcLm2EELi4E23TrivialOffsetCalculatorILi1EjESC_NS0_6memory15LoadWithoutCastENSD_16StoreWithoutCastEEEviS6_T0_T2_T3_T4_T5_:
        /* <DEDUP_REMOVED lines=21> */
[----:B------:R-:W-:Y:S02]  /*0150*/  CS2R R12, SRZ ;  /* 0x00000000000c7805 */ /* 0x000fe4000001ff00 */
[----:B------:R-:W-:-:S04]  /*0160*/  @!P2 LEA R17, R0, R19, 0x9 ;  /* 0x000000130011a211 */ /* 0x000fc800078e48ff */
[----:B------:R1:W3:Y:S01]  /*0170*/  @!P1 LDG.E R12, desc[UR4][R14.64] ;  /* 0x000000040e0c9981 */ /* 0x0002e2000c1e1900 */
[----:B0-----:R-:W-:Y:S01]  /*0180*/  @!P2 IMAD.WIDE.U32 R16, R17, 0x4, R8 ;  /* 0x000000041110a825 */ /* 0x001fe200078e0008 */
[----:B-1----:R-:W0:Y:S04]  /*0190*/  @!P0 LDC R14, c[0x0][0x218] ;  /* 0x00008600ff0e8b82 */ /* 0x002e280000000800 */
[----:B------:R1:W4:Y:S01]  /*01a0*/  @!P2 LDG.E R13, desc[UR4][R16.64] ;  /* 0x00000004100da981 */ /* 0x000322000c1e1900 */
[----:B------:R-:W-:-:S05]  /*01b0*/  @!P2 VIADD R19, R19, 0x80 ;  /* 0x000000801313a836 */ /* 0x000fca0000000000 */
[----:B------:R-:W-:-:S13]  /*01c0*/  ISETP.GE.AND P1, PT, R19, R2, PT ;  /* 0x000000021300720c */ /* 0x000fda0003f26270 */
[----:B------:R-:W1:Y:S01]  /*01d0*/  @!P1 LDC.64 R8, c[0x0][0x230] ;  /* 0x00008c00ff089b82 */ /* 0x000e620000000a00 */
[----:B------:R-:W-:-:S05]  /*01e0*/  @!P1 LEA R11, R0, R19, 0x9 ;  /* 0x00000013000b9211 */ /* 0x000fca00078e48ff */
[----:B-1----:R-:W-:Y:S01]  /*01f0*/  @!P1 IMAD.WIDE.U32 R8, R11, 0x4, R8 ;  /* 0x000000040b089825 */ /* 0x002fe200078e0008 */
[----:B------:R-:W-:-:S05]  /*0200*/  MOV R11, R7 ;  /* 0x00000007000b7202 */ /* 0x000fca0000000f00 */
[----:B------:R-:W-:-:S05]  /*0210*/  VIADD R15, R11, 0x80 ;  /* 0x000000800b0f7836 */ /* 0x000fca0000000000 */
[----:B------:R-:W-:Y:S02]  /*0220*/  ISETP.GE.AND P3, PT, R15, R2, PT ;  /* 0x000000020f00720c */ /* 0x000fe40003f66270 */
[----:B------:R-:W-:-:S04]  /*0230*/  IADD3 R15, R11, 0x100, RZ ;  /* 0x000001000b0f7810 */ /* 0x000fc80007ffe0ff */
[----:B------:R-:W-:Y:S02]  /*0240*/  ISETP.GE.AND P2, PT, R15, R2, PT ;  /* 0x000000020f00720c */ /* 0x000fe40003f46270 */
[----:B0-----:R-:W2:Y:S05]  /*0250*/  @!P0 MUFU.LG2 R15, R14 ;  /* 0x0000000e000f8308 */ /* 0x001eaa0000000c00 */
[----:B------:R-:W0:Y:S01]  /*0260*/  @!P3 LDC R16, c[0x0][0x218] ;  /* 0x00008600ff10bb82 */ /* 0x000e220000000800 */
[----:B------:R-:W-:-:S06]  /*0270*/  IMAD.MOV.U32 R10, RZ, RZ, RZ ;  /* 0x000000ffff0a7224 */ /* 0x000fcc00078e00ff */
[----:B------:R1:W5:Y:S01]  /*0280*/  @!P1 LDG.E R10, desc[UR4][R8.64] ;  /* 0x00000004080a9981 */ /* 0x000362000c1e1900 */
[----:B------:R-:W0:Y:S01]  /*0290*/  @!P2 LDC R18, c[0x0][0x218] ;  /* 0x00008600ff12ab82 */ /* 0x000e220000000800 */
[----:B------:R-:W-:-:S07]  /*02a0*/  VIADD R17, R11, 0x180 ;  /* 0x000001800b117836 */ /* 0x000fce0000000000 */
[----:B-1----:R-:W1:Y:S01]  /*02b0*/  @!P0 LDC.64 R8, c[0x0][0x228] ;  /* 0x00008a00ff088b82 */ /* 0x002e620000000a00 */
[----:B------:R-:W-:Y:S02]  /*02c0*/  ISETP.GE.AND P1, PT, R17, R2, PT ;  /* 0x000000021100720c */ /* 0x000fe40003f26270 */
[----:B0-----:R-:W3:Y:S01]  /*02d0*/  @!P3 MUFU.LG2 R17, R16 ;  /* 0x000000100011b308 */ /* 0x001ee20000000c00 */
[----:B------:R-:W-:Y:S01]  /*02e0*/  @!P0 IADD3 R11, R7, 0x80, RZ ;  /* 0x00000080070b8810 */ /* 0x000fe20007ffe0ff */
[----:B------:R-:W-:-:S06]  /*02f0*/  @!P0 IMAD R7, R0, 0x200, R7 ;  /* 0x0000020000078824 */ /* 0x000fcc00078e0207 */
[----:B------:R-:W-:Y:S01]  /*0300*/  @!P2 MUFU.LG2 R18, R18 ;  /* 0x000000120012a308 */ /* 0x000fe20000000c00 */
[----:B-1----:R-:W-:Y:S01]  /*0310*/  @!P0 IMAD.WIDE.U32 R8, R7, 0x4, R8 ;  /* 0x0000000407088825 */ /* 0x002fe200078e0008 */
[----:B------:R-:W-:Y:S03]  /*0320*/  BSSY B0, `(.L_x_56885) ;  /* 0x0000015000007945 */ /* 0x000fe60003800000 */
[----:B--2---:R-:W-:Y:S02]  /*0330*/  @!P0 FMUL.FTZ R6, R15, R6 ;  /* 0x000000060f068220 */ /* 0x004fe40000410000 */
[----:B------:R-:W0:Y:S02]  /*0340*/  @!P1 LDC R15, c[0x0][0x218] ;  /* 0x00008600ff0f9b82 */ /* 0x000e240000000800 */
[----:B------:R-:W1:Y:S01]  /*0350*/  @!P0 MUFU.EX2 R5, R6 ;  /* 0x0000000600058308 */ /* 0x000e620000000800 */
[----:B---3--:R-:W-:Y:S01]  /*0360*/  @!P3 FMUL.FTZ R12, R17, R12 ;  /* 0x0000000c110cb220 */ /* 0x008fe20000410000 */
[----:B-1----:R1:W-:Y:S06]  /*0370*/  @!P0 STG.E desc[UR4][R8.64], R5 ;  /* 0x0000000508008986 */ /* 0x0023ec000c101904 */
[----:B------:R1:W2:Y:S01]  /*0380*/  @!P3 MUFU.EX2 R3, R12 ;  /* 0x0000000c0003b308 */ /* 0x0002a20000000800 */
[----:B------:R-:W-:Y:S01]  /*0390*/  ISETP.GE.AND P3, PT, R11, R2, PT ;  /* 0x000000020b00720c */ /* 0x000fe20003f66270 */
[----:B----4-:R-:W-:-:S06]  /*03a0*/  @!P2 FMUL.FTZ R13, R18, R13 ;  /* 0x0000000d120da220 */ /* 0x010fcc0000410000 */
[----:B------:R1:W3:Y:S06]  /*03b0*/  @!P2 MUFU.EX2 R4, R13 ;  /* 0x0000000d0004a308 */ /* 0x0002ec0000000800 */
[----:B0-2---:R-:W-:Y:S05]  /*03c0*/  @P3 BRA `(.L_x_56886) ;  /* 0x0000000000283947 */ /* 0x005fea0003800000 */
[----:B-1----:R-:W0:Y:S01]  /*03d0*/  LDC.64 R8, c[0x0][0x228] ;  /* 0x00008a00ff087b82 */ /* 0x002e220000000a00 */
[----:B------:R-:W-:Y:S02]  /*03e0*/  LEA R7, R0, R11, 0x9 ;  /* 0x0000000b00077211 */ /* 0x000fe400078e48ff */
[----:B------:R-:W-:-:S04]  /*03f0*/  IADD3 R11, R11, 0x80, RZ ;  /* 0x000000800b0b7810 */ /* 0x000fc80007ffe0ff */
[----:B------:R-:W-:-:S13]  /*0400*/  ISETP.GE.AND P0, PT, R11, R2, PT ;  /* 0x000000020b00720c */ /* 0x000fda0003f06270 */
[----:B------:R-:W-:Y:S01]  /*0410*/  @!P0 IMAD R5, R0, 0x200, R11 ;  /* 0x0000020000058824 */ /* 0x000fe200078e020b */
[----:B------:R-:W-:Y:S01]  /*0420*/  @!P0 IADD3 R11, R11, 0x80, RZ ;  /* 0x000000800b0b8810 */ /* 0x000fe20007ffe0ff */
[----:B0-----:R-:W-:-:S04]  /*0430*/  IMAD.WIDE.U32 R6, R7, 0x4, R8 ;  /* 0x0000000407067825 */ /* 0x001fc800078e0008 */
[----:B------:R-:W-:Y:S01]  /*0440*/  @!P0 IMAD.WIDE.U32 R8, R5, 0x4, R8 ;  /* 0x0000000405088825 */ /* 0x000fe200078e0008 */
[----:B------:R0:W-:Y:S04]  /*0450*/  STG.E desc[UR4][R6.64], R3 ;  /* 0x0000000306007986 */ /* 0x0001e8000c101904 */
[----:B---3--:R0:W-:Y:S02]  /*0460*/  @!P0 STG.E desc[UR4][R8.64], R4 ;  /* 0x0000000408008986 */ /* 0x0081e4000c101904 */
.L_x_56886:
[----:B------:R-:W-:Y:S05]  /*0470*/  BSYNC B0 ;  /* 0x0000000000007941 */ /* 0x000fea0003800000 */
.L_x_56885:
[----:B------:R-:W-:Y:S01]  /*0480*/  ISETP.GE.AND P0, PT, R11, R2, PT ;  /* 0x000000020b00720c */ /* 0x000fe20003f06270 */
[----:B------:R-:W2:-:S12]  /*0490*/  @!P1 MUFU.LG2 R15, R15 ;  /* 0x0000000f000f9308 */ /* 0x000e980000000c00 */
[----:B------:R-:W-:Y:S05]  /*04a0*/  @P0 EXIT ;  /* 0x000000000000094d */ /* 0x000fea0003800000 */
[----:B0-----:R-:W0:Y:S01]  /*04b0*/  LDC.64 R2, c[0x0][0x228] ;  /* 0x00008a00ff027b82 */ /* 0x001e220000000a00 */
[----:B--2--5:R-:W-:Y:S01]  /*04c0*/  @!P1 FMUL.FTZ R10, R15, R10 ;  /* 0x0000000a0f0a9220 */ /* 0x024fe20000410000 */
[----:B------:R-:W-:-:S03]  /*04d0*/  LEA R11, R0, R11, 0x9 ;  /* 0x0000000b000b7211 */ /* 0x000fc600078e48ff */
[----:B-1----:R-:W1:Y:S02]  /*04e0*/  @!P1 MUFU.EX2 R5, R10 ;  /* 0x0000000a00059308 */ /* 0x002e640000000800 */
[----:B0-----:R-:W-:-:S05]  /*04f0*/  IMAD.WIDE.U32 R2, R11, 0x4, R2 ;  /* 0x000000040b027825 */ /* 0x001fca00078e0002 */
[----:B-1----:R-:W-:Y:S01]  /*0500*/  STG.E desc[UR4][R2.64], R5 ;  /* 0x0000000502007986 */ /* 0x002fe2000c101904 */
[----:B------:R-:W-:Y:S05]  /*0510*/  EXIT ;  /* 0x000000000000794d */ /* 0x000fea0003800000 */
.L_x_56887:
        /* <DEDUP_REMOVED lines=14> */
.L_x_71914:


//--------------------- .text._ZN2at6native29vectorized_elementwise_kernelILi2EZNS0_50_GLOBAL__N__2680c7bb_12_PowKernel_cu_7dd49032_316822pow_scalar_tensor_implIfEEvRNS_18TensorIteratorBaseET_EUlfE_St5arrayIPcLm2EEEEviT0_T1_ --------------------------
	.section	.text._ZN2at6native29vectorized_elementwise_kernelILi2EZNS0_50_GLOBAL__N__2680c7bb_12_PowKernel_cu_7dd49032_316822pow_scalar_tensor_implIfEEvRNS_18TensorIteratorBaseET_EUlfE_St5arrayIPcLm2EEEEviT0_T1_,"ax",@progbits
	.align	128
        .global         _ZN2at6native29vectorized_elementwise_kernelILi2EZNS0_50_GLOBAL__N__2680c7bb_12_PowKernel_cu_7dd49032_316822pow_scalar_tensor_implIfEEvRNS_18TensorIteratorBaseET_EUlfE_St5arrayIPcLm2EEEEviT0_T1_
        .type           _ZN2at6native29vectorized_elementwise_kernelILi2EZNS0_50_GLOBAL__N__2680c7bb_12_PowKernel_cu_7dd49032_316822pow_scalar_tensor_implIfEEvRNS_18TensorIteratorBaseET_EUlfE_St5arrayIPcLm2EEEEviT0_T1_,@function
        .size           _ZN2at6native29vectorized_elementwise_kernelILi2EZNS0_50_GLOBAL__N__2680c7bb_12_PowKernel_cu_7dd49032_316822pow_scalar_tensor_implIfEEvRNS_18TensorIteratorBaseET_EUlfE_St5arrayIPcLm2EEEEviT0_T1_,(.L_x_71915 - _ZN2at6native29vectorized_elementwise_kernelILi2EZNS0_50_GLOBAL__N__2680c7bb_12_PowKernel_cu_7dd49032_316822pow_scalar_tensor_implIfEEvRNS_18TensorIteratorBaseET_EUlfE_St5arrayIPcLm2EEEEviT0_T1_)
        .other          _ZN2at6native29vectorized_elementwise_kernelILi2EZNS0_50_GLOBAL__N__2680c7bb_12_PowKernel_cu_7dd49032_316822pow_scalar_tensor_implIfEEvRNS_18TensorIteratorBaseET_EUlfE_St5arrayIPcLm2EEEEviT0_T1_,@"STO_CUDA_ENTRY STV_DEFAULT"
_ZN2at6native29vectorized_elementwise_kernelILi2EZNS0_50_GLOBAL__N__2680c7bb_12_PowKernel_cu_7dd49032_316822pow_scalar_tensor_implIfEEvRNS_18TensorIteratorBaseET_EUlfE_St5arrayIPcLm2EEEEviT0_T1_:
.text._ZN2at6native29vectorized_elementwise_kernelILi2EZNS0_50_GLOBAL__N__2680c7bb_12_PowKernel_cu_7dd49032_316822pow_scalar_tensor_implIfEEvRNS_18TensorIteratorBaseET_EUlfE_St5arrayIPcLm2EEEEviT0_T1_:
        /* <DEDUP_REMOVED lines=17> */
[----:B------:R-:W2:Y:S01]  /*0110*/  MUFU.LG2 R2, UR6 ;  /* 0x0000000600027d08 */ /* 0x000ea20008000c00 */
[----:B0-----:R-:W0:Y:S01]  /*0120*/  LDC.64 R12, c[0x0][0x228] ;  /* 0x00008a00ff0c7b82 */ /* 0x001e220000000a00 */
[-C--:B--2---:R-:W-:Y:S01]  /*0130*/  FMUL.FTZ R7, R7, R2.reuse ;  /* 0x0000000207077220 */ /* 0x084fe20000410000 */
[-C--:B------:R-:W-:Y:S01]  /*0140*/  FMUL.FTZ R6, R6, R2.reuse ;  /* 0x0000000206067220 */ /* 0x080fe20000410000 */
[-C--:B---3--:R-:W-:Y:S01]  /*0150*/  FMUL.FTZ R11, R11, R2.reuse ;  /* 0x000000020b0b7220 */ /* 0x088fe20000410000 */
[----:B------:R-:W-:-:S03]  /*0160*/  FMUL.FTZ R10, R10, R2 ;  /* 0x000000020a0a7220 */ /* 0x000fc60000410000 */
[----:B------:R-:W-:Y:S01]  /*0170*/  MUFU.EX2 R7, R7 ;  /* 0x0000000700077308 */ /* 0x000fe20000000800 */
[-C--:B----4-:R-:W-:Y:S01]  /*0180*/  FMUL.FTZ R5, R5, R2.reuse ;  /* 0x0000000205057220 */ /* 0x090fe20000410000 */
[-C--:B------:R-:W-:Y:S01]  /*0190*/  FMUL.FTZ R4, R4, R2.reuse ;  /* 0x0000000204047220 */ /* 0x080fe20000410000 */
[-C--:B-----5:R-:W-:Y:S01]  /*01a0*/  FMUL.FTZ R9, R9, R2.reuse ;  /* 0x0000000209097220 */ /* 0x0a0fe20000410000 */
[----:B------:R-:W-:-:S04]  /*01b0*/  FMUL.FTZ R8, R8, R2 ;  /* 0x0000000208087220 */ /* 0x000fc80000410000 */
[----:B------:R-:W1:Y:S01]  /*01c0*/  MUFU.EX2 R6, R6 ;  /* 0x0000000600067308 */ /* 0x000e620000000800 */
[----:B0-----:R-:W-:-:S04]  /*01d0*/  IMAD.WIDE.U32 R2, R3, 0x4, R12 ;  /* 0x0000000403027825 */ /* 0x001fc800078e000c */
[----:B------:R-:W-:-:S03]  /*01e0*/  IMAD.WIDE R2, R0, 0x8, R2 ;  /* 0x0000000800027825 */ /* 0x000fc600078e0202 */
        /* <DEDUP_REMOVED lines=11> */
.L_x_56888:
        /* <DEDUP_REMOVED lines=18> */
[----:B------:R-:W-:Y:S01]  /*03c0*/  @!P3 IADD3 R25, R3, R0, RZ ;  /* 0x000000000319b210 */ /* 0x000fe20007ffe0ff */
[----:B------:R-:W-:Y:S01]  /*03d0*/  @!P3 VIADD R0, R0, 0x80 ;  /* 0x000000800000b836 */ /* 0x000fe20000000000 */
[----:B------:R-:W4:Y:S04]  /*03e0*/  @!P3 LDC.64 R28, c[0x0][0x230] ;  /* 0x00008c00ff1cbb82 */ /* 0x000f280000000a00 */
[----:B------:R-:W-:-:S13]  /*03f0*/  ISETP.GE.AND P1, PT, R0, R5, PT ;  /* 0x000000050000720c */ /* 0x000fda0003f26270 */
[----:B------:R-:W-:Y:S01]  /*0400*/  @!P1 IMAD.IADD R19, R3, 0x1, R0 ;  /* 0x0000000103139824 */ /* 0x000fe200078e0200 */
[----:B------:R-:W-:Y:S01]  /*0410*/  @!P1 IADD3 R0, R0, 0x80, RZ ;  /* 0x0000008000009810 */ /* 0x000fe20007ffe0ff */
[----:B-1----:R-:W-:Y:S01]  /*0420*/  @!P4 IMAD.WIDE.U32 R14, R27, 0x4, R14 ;  /* 0x000000041b0ec825 */ /* 0x002fe200078e000e */
[----:B------:R-:W-:Y:S01]  /*0430*/  MOV R2, RZ ;  /* 0x000000ff00027202 */ /* 0x000fe20000000f00 */
[----:B--2---:R-:W1:Y:S01]  /*0440*/  @!P1 LDC.64 R16, c[0x0][0x230] ;  /* 0x00008c00ff109b82 */ /* 0x004e620000000a00 */
[----:B------:R-:W-:-:S04]  /*0450*/  ISETP.GE.AND P2, PT, R0, R5, PT ;  /* 0x000000050000720c */ /* 0x000fc80003f46270 */
[----:B------:R2:W5:Y:S09]  /*0460*/  @!P4 LDG.E R2, desc[UR4][R14.64] ;  /* 0x000000040e02c981 */ /* 0x000572000c1e1900 */
[----:B------:R-:W-:Y:S01]  /*0470*/  @!P2 IMAD.IADD R27, R3, 0x1, R0 ;  /* 0x00000001031ba824 */ /* 0x000fe200078e0200 */
[----:B------:R-:W-:-:S04]  /*0480*/  @!P2 IADD3 R0, R0, 0x80, RZ ;  /* 0x000000800000a810 */ /* 0x000fc80007ffe0ff */
[----:B------:R-:W-:Y:S01]  /*0490*/  ISETP.GE.AND P4, PT, R0, R5, PT ;  /* 0x000000050000720c */ /* 0x000fe20003f86270 */
[----:B0-----:R-:W-:Y:S01]  /*04a0*/  @!P0 IMAD.WIDE.U32 R12, R23, 0x4, R12 ;  /* 0x00000004170c8825 */ /* 0x001fe200078e000c */
[----:B------:R-:W-:-:S03]  /*04b0*/  HFMA2.MMA R23, -RZ, RZ, 0, 0 ;  /* 0x00000000ff177435 */ /* 0x000fc600000001ff */
[----:B------:R-:W-:Y:S02]  /*04c0*/  IMAD.MOV.U32 R24, RZ, RZ, RZ ;  /* 0x000000ffff187224 */ /* 0x000fe400078e00ff */
[----:B----4-:R-:W-:-:S05]  /*04d0*/  @!P3 IMAD.WIDE.U32 R28, R25, 0x4, R28 ;  /* 0x00000004191cb825 */ /* 0x010fca00078e001c */
[----:B------:R-:W4:Y:S01]  /*04e0*/  @!P3 LDG.E R24, desc[UR4][R28.64] ;  /* 0x000000041c18b981 */ /* 0x000f22000c1e1900 */
[----:B------:R-:W-:Y:S01]  /*04f0*/  @!P4 IADD3 R25, R3, R0, RZ ;  /* 0x000000000319c210 */ /* 0x000fe20007ffe0ff */
[----:B--2---:R-:W0:Y:S01]  /*0500*/  @!P4 LDC.64 R14, c[0x0][0x230] ;  /* 0x00008c00ff0ecb82 */ /* 0x004e220000000a00 */
[----:B------:R-:W-:Y:S01]  /*0510*/  @!P4 IADD3 R0, R0, 0x80, RZ ;  /* 0x000000800000c810 */ /* 0x000fe20007ffe0ff */
[----:B------:R2:W4:Y:S03]  /*0520*/  @!P0 LDG.E R23, desc[UR4][R12.64] ;  /* 0x000000040c178981 */ /* 0x000526000c1e1900 */
[----:B------:R-:W-:Y:S01]  /*0530*/  ISETP.GE.AND P3, PT, R0, R5, PT ;  /* 0x000000050000720c */ /* 0x000fe20003f66270 */
[----:B-1----:R-:W-:Y:S02]  /*0540*/  @!P1 IMAD.WIDE.U32 R18, R19, 0x4, R16 ;  /* 0x0000000413129825 */ /* 0x002fe400078e0010 */
[----:B--2---:R-:W1:Y:S10]  /*0550*/  @!P2 LDC.64 R12, c[0x0][0x230] ;  /* 0x00008c00ff0cab82 */ /* 0x004e740000000a00 */
[----:B------:R-:W2:Y:S01]  /*0560*/  @!P3 LDC.64 R16, c[0x0][0x230] ;  /* 0x00008c00ff10bb82 */ /* 0x000ea20000000a00 */
[----:B------:R-:W-:-:S02]  /*0570*/  IMAD.MOV.U32 R26, RZ, RZ, RZ ;  /* 0x000000ffff1a7224 */ /* 0x000fc400078e00ff */
[----:B0-----:R-:W-:Y:S01]  /*0580*/  @!P4 IMAD.WIDE.U32 R14, R25, 0x4, R14 ;  /* 0x00000004190ec825 */ /* 0x001fe200078e000e */
[----:B------:R-:W-:-:S03]  /*0590*/  HFMA2.MMA R25, -RZ, RZ, 0, 0 ;  /* 0x00000000ff197435 */ /* 0x000fc600000001ff */
[----:B------:R0:W4:Y:S01]  /*05a0*/  @!P1 LDG.E R26, desc[UR4][R18.64] ;  /* 0x00000004121a9981 */ /* 0x000122000c1e1900 */
[----:B------:R-:W-:Y:S01]  /*05b0*/  @!P3 IMAD.IADD R29, R3, 0x1, R0 ;  /* 0x00000001031db824 */ /* 0x000fe200078e0200 */
[----:B------:R-:W-:-:S05]  /*05c0*/  MOV R0, RZ ;  /* 0x000000ff00007202 */ /* 0x000fca0000000f00 */
[----:B------:R-:W4:Y:S01]  /*05d0*/  @!P4 LDG.E R25, desc[UR4][R14.64] ;  /* 0x000000040e19c981 */ /* 0x000f22000c1e1900 */
[----:B-1----:R-:W-:Y:S01]  /*05e0*/  @!P2 IMAD.WIDE.U32 R12, R27, 0x4, R12 ;  /* 0x000000041b0ca825 */ /* 0x002fe200078e000c */
[----:B------:R-:W-:-:S06]  /*05f0*/  MOV R27, RZ ;  /* 0x000000ff001b7202 */ /* 0x000fcc0000000f00 */
[----:B------:R1:W4:Y:S01]  /*0600*/  @!P2 LDG.E R27, desc[UR4][R12.64] ;  /* 0x000000040c1ba981 */ /* 0x000322000c1e1900 */
[----:B--2---:R-:W-:-:S05]  /*0610*/  @!P3 IMAD.WIDE.U32 R16, R29, 0x4, R16 ;  /* 0x000000041d10b825 */ /* 0x004fca00078e0010 */
[----:B------:R2:W4:Y:S01]  /*0620*/  @!P3 LDG.E R0, desc[UR4][R16.64] ;  /* 0x000000041000b981 */ /* 0x000522000c1e1900 */
[C---:B0-----:R-:W-:Y:S01]  /*0630*/  IADD3 R18, R22.reuse, 0x80, RZ ;  /* 0x0000008016127810 */ /* 0x041fe20007ffe0ff */
[----:B-1----:R-:W-:-:S03]  /*0640*/  VIADD R12, R22, 0x100 ;  /* 0x00000100160c7836 */ /* 0x002fc60000000000 */
[-C--:B------:R-:W-:Y:S01]  /*0650*/  ISETP.GE.AND P3, PT, R18, R5.reuse, PT ;  /* 0x000000051200720c */ /* 0x080fe20003f66270 */
[----:B------:R-:W2:Y:S01]  /*0660*/  @!P0 LDC R13, c[0x0][0x218] ;  /* 0x00008600ff0d8b82 */ /* 0x000ea20000000800 */
[----:B------:R-:W-:-:S11]  /*0670*/  ISETP.GE.AND P1, PT, R12, R5, PT ;  /* 0x000000050c00720c */ /* 0x000fd60003f26270 */
[----:B------:R-:W0:Y:S08]  /*0680*/  @!P3 LDC R18, c[0x0][0x218] ;  /* 0x00008600ff12bb82 */ /* 0x000e300000000800 */
[----:B------:R-:W1:Y:S01]  /*0690*/  @!P1 LDC R19, c[0x0][0x218] ;  /* 0x00008600ff139b82 */ /* 0x000e620000000800 */
[----:B------:R-:W-:-:S04]  /*06a0*/  IADD3 R12, R22, 0x180, RZ ;  /* 0x00000180160c7810 */ /* 0x000fc80007ffe0ff */
[----:B------:R-:W-:Y:S01]  /*06b0*/  ISETP.GE.AND P2, PT, R12, R5, PT ;  /* 0x000000050c00720c */ /* 0x000fe20003f46270 */
[----:B0-----:R-:W3:Y:S01]  /*06c0*/  @!P3 MUFU.LG2 R15, R18 ;  /* 0x00000012000fb308 */ /* 0x001ee20000000c00 */
[----:B------:R-:W-:-:S11]  /*06d0*/  IADD3 R14, R22, 0x200, RZ ;  /* 0x00000200160e7810 */ /* 0x000fd60007ffe0ff */
[----:B------:R-:W0:Y:S01]  /*06e0*/  @!P2 LDC R12, c[0x0][0x218] ;  /* 0x00008600ff0cab82 */ /* 0x000e220000000800 */
[----:B-1----:R-:W5:Y:S01]  /*06f0*/  @!P1 MUFU.LG2 R19, R19 ;  /* 0x0000001300139308 */ /* 0x002f620000000c00 */
[----:B------:R-:W-:Y:S01]  /*0700*/  ISETP.GE.AND P5, PT, R14, R5, PT ;  /* 0x000000050e00720c */ /* 0x000fe20003fa6270 */
[----:B------:R-:W-:-:S05]  /*0710*/  VIADD R14, R22, 0x280 ;  /* 0x00000280160e7836 */ /* 0x000fca0000000000 */
[----:B------:R-:W-:Y:S01]  /*0720*/  ISETP.GE.AND P4, PT, R14, R5, PT ;  /* 0x000000050e00720c */ /* 0x000fe20003f86270 */
[----:B--2---:R-:W4:Y:S01]  /*0730*/  @!P0 MUFU.LG2 R16, R13 ;  /* 0x0000000d00108308 */ /* 0x004f220000000c00 */
[----:B------:R-:W-:-:S11]  /*0740*/  IADD3 R14, R22, 0x300, RZ ;  /* 0x00000300160e7810 */ /* 0x000fd60007ffe0ff */
[----:B------:R-:W1:Y:S01]  /*0750*/  @!P4 LDC R17, c[0x0][0x218] ;  /* 0x00008600ff11cb82 */ /* 0x000e620000000800 */
[----:B------:R-:W-:Y:S04]  /*0760*/  BSSY B0, `(.L_x_56889) ;  /* 0x000004d000007945 */ /* 0x000fe80003800000 */
[----:B------:R-:W-:Y:S01]  /*0770*/  BSSY B1, `(.L_x_56890) ;  /* 0x0000045000017945 */ /* 0x000fe20003800000 */
[----:B---3--:R-:W-:-:S04]  /*0780*/  @!P3 FMUL.FTZ R4, R15, R4 ;  /* 0x000000040f04b220 */ /* 0x008fc80000410000 */
[----:B------:R2:W-:Y:S01]  /*0790*/  @!P3 MUFU.EX2 R6, R4 ;  /* 0x000000040006b308 */ /* 0x0005e20000000800 */
[----:B------:R-:W-:Y:S02]  /*07a0*/  ISETP.GE.AND P3, PT, R14, R5, PT ;  /* 0x000000050e00720c */ /* 0x000fe40003f66270 */
[----:B------:R-:W3:Y:S01]  /*07b0*/  @!P5 LDC R14, c[0x0][0x218] ;  /* 0x00008600ff0edb82 */ /* 0x000ee20000000800 */
[----:B--2---:R-:W-:-:S04]  /*07c0*/  IADD3 R4, R22, 0x380, RZ ;  /* 0x0000038016047810 */ /* 0x004fc80007ffe0ff */
[----:B0-----:R0:W2:Y:S03]  /*07d0*/  @!P2 MUFU.LG2 R15, R12 ;  /* 0x0000000c000fa308 */ /* 0x0010a60000000c00 */
[----:B0-----:R-:W0:Y:S01]  /*07e0*/  @!P0 LDC.64 R12, c[0x0][0x228] ;  /* 0x00008a00ff0c8b82 */ /* 0x001e220000000a00 */
[----:B-----5:R-:W-:-:S04]  /*07f0*/  @!P1 FMUL.FTZ R2, R19, R2 ;  /* 0x0000000213029220 */ /* 0x020fc80000410000 */
[----:B------:R-:W-:Y:S01]  /*0800*/  @!P1 MUFU.EX2 R7, R2 ;  /* 0x0000000200079308 */ /* 0x000fe20000000800 */
[----:B------:R-:W-:Y:S02]  /*0810*/  ISETP.GE.AND P1, PT, R4, R5, PT ;  /* 0x000000050400720c */ /* 0x000fe40003f26270 */
[----:B------:R-:W5:Y:S01]  /*0820*/  @!P3 LDC R4, c[0x0][0x218] ;  /* 0x00008600ff04bb82 */ /* 0x000f620000000800 */
[----:B----4-:R-:W-:-:S10]  /*0830*/  @!P0 FMUL.FTZ R23, R16, R23 ;  /* 0x0000001710178220 */ /* 0x010fd40000410000 */
[----:B------:R-:W4:Y:S01]  /*0840*/  @!P1 LDC R16, c[0x0][0x218] ;  /* 0x00008600ff109b82 */ /* 0x000f220000000800 */
[----:B--2---:R-:W-:Y:S02]  /*0850*/  @!P2 FMUL.FTZ R24, R15, R24 ;  /* 0x000000180f18a220 */ /* 0x004fe40000410000 */
[----:B---3--:R-:W2:Y:S08]  /*0860*/  @!P5 MUFU.LG2 R15, R14 ;  /* 0x0000000e000fd308 */ /* 0x008eb00000000c00 */
[----:B------:R-:W-:Y:S08]  /*0870*/  @!P0 MUFU.EX2 R21, R23 ;  /* 0x0000001700158308 */ /* 0x000ff00000000800 */
[----:B-1----:R-:W1:Y:S08]  /*0880*/  @!P4 MUFU.LG2 R2, R17 ;  /* 0x000000110002c308 */ /* 0x002e700000000c00 */
[----:B-----5:R-:W3:Y:S01]  /*0890*/  @!P3 MUFU.LG2 R4, R4 ;  /* 0x000000040004b308 */ /* 0x020ee20000000c00 */
[----:B--2---:R-:W-:-:S07]  /*08a0*/  @!P5 FMUL.FTZ R26, R15, R26 ;  /* 0x0000001a0f1ad220 */ /* 0x004fce0000410000 */
[----:B----4-:R-:W2:Y:S01]  /*08b0*/  @!P1 MUFU.LG2 R19, R16 ;  /* 0x0000001000139308 */ /* 0x010ea20000000c00 */
[----:B------:R-:W-:Y:S01]  /*08c0*/  @!P0 IMAD.IADD R15, R3, 0x1, R22 ;  /* 0x00000001030f8824 */ /* 0x000fe200078e0216 */
[----:B------:R-:W-:-:S03]  /*08d0*/  @!P0 IADD3 R22, R22, 0x80, RZ ;  /* 0x0000008016168810 */ /* 0x000fc60007ffe0ff */
[----:B0-----:R-:W-:-:S04]  /*08e0*/  @!P0 IMAD.WIDE.U32 R12, R15, 0x4, R12 ;  /* 0x000000040f0c8825 */ /* 0x001fc800078e000c */
[----:B-1----:R-:W-:Y:S01]  /*08f0*/  @!P4 FMUL.FTZ R27, R2, R27 ;  /* 0x0000001b021bc220 */ /* 0x002fe20000410000 */
[----:B---3--:R-:W-:Y:S01]  /*0900*/  @!P3 FMUL.FTZ R25, R4, R25 ;  /* 0x000000190419b220 */ /* 0x008fe20000410000 */
[----:B------:R0:W-:Y:S01]  /*0910*/  @!P0 STG.E desc[UR4][R12.64], R21 ;  /* 0x000000150c008986 */ /* 0x0001e2000c101904 */
[----:B------:R-:W-:Y:S01]  /*0920*/  ISETP.GE.AND P0, PT, R22, R5, PT ;  /* 0x000000051600720c */ /* 0x000fe20003f06270 */
[----:B------:R0:W1:Y:S01]  /*0930*/  @!P2 MUFU.EX2 R8, R24 ;  /* 0x000000180008a308 */ /* 0x0000620000000800 */
[----:B--2---:R-:W-:-:S07]  /*0940*/  @!P1 FMUL.FTZ R0, R19, R0 ;  /* 0x0000000013009220 */ /* 0x004fce0000410000 */
[----:B------:R0:W2:Y:S08]  /*0950*/  @!P5 MUFU.EX2 R9, R26 ;  /* 0x0000001a0009d308 */ /* 0x0000b00000000800 */
[----:B------:R0:W3:Y:S08]  /*0960*/  @!P4 MUFU.EX2 R10, R27 ;  /* 0x0000001b000ac308 */ /* 0x0000f00000000800 */
[----:B------:R0:W4:Y:S08]  /*0970*/  @!P3 MUFU.EX2 R11, R25 ;  /* 0x00000019000bb308 */ /* 0x0001300000000800 */
[----:B------:R0:W0:Y:S01]  /*0980*/  @!P1 MUFU.EX2 R20, R0 ;  /* 0x0000000000149308 */ /* 0x0000220000000800 */
[----:B-123--:R-:W-:Y:S05]  /*0990*/  @P0 BRA `(.L_x_56891) ;  /* 0x0000000000300947 */ /* 0x00efea0003800000 */
        /* <DEDUP_REMOVED lines=12> */
.L_x_56891:
[----:B------:R-:W-:-:S13]  /*0a60*/  ISETP.GE.AND P0, PT, R22, R5, PT ;  /* 0x000000051600720c */ /* 0x000fda0003f06270 */
[----:B------:R-:W-:Y:S05]  /*0a70*/  @P0 BRA `(.L_x_56893) ;  /* 0x0000000000300947 */ /* 0x000fea0003800000 */
[----:B-1----:R-:W1:Y:S01]  /*0a80*/  LDC.64 R6, c[0x0][0x228] ;  /* 0x00008a00ff067b82 */ /* 0x002e620000000a00 */
[----:B0-----:R-:W-:Y:S01]  /*0a90*/  IMAD.IADD R13, R3, 0x1, R22 ;  /* 0x00000001030d7824 */ /* 0x001fe200078e0216 */
[----:B------:R-:W-:-:S03]  /*0aa0*/  IADD3 R22, R22, 0x80, RZ ;  /* 0x0000008016167810 */ /* 0x000fc60007ffe0ff */
[----:B-1----:R-:W-:-:S05]  /*0ab0*/  IMAD.WIDE.U32 R6, R13, 0x4, R6 ;  /* 0x000000040d067825 */ /* 0x002fca00078e0006 */
[----:B------:R1:W-:Y:S02]  /*0ac0*/  STG.E desc[UR4][R6.64], R8 ;  /* 0x0000000806007986 */ /* 0x0003e4000c101904 */
.L_x_56892:
[----:B------:R-:W-:-:S13]  /*0ad0*/  ISETP.GE.AND P0, PT, R22, R5, PT ;  /* 0x000000051600720c */ /* 0x000fda0003f06270 */
[----:B------:R-:W-:Y:S05]  /*0ae0*/  @P0 BRA `(.L_x_56894) ;  /* 0x0000000000340947 */ /* 0x000fea0003800000 */
[----:B01----:R-:W0:Y:S01]  /*0af0*/  LDC.64 R6, c[0x0][0x228] ;  /* 0x00008a00ff067b82 */ /* 0x003e220000000a00 */
[----:B------:R-:W-:Y:S01]  /*0b00*/  IADD3 R13, R3, R22, RZ ;  /* 0x00000016030d7210 */ /* 0x000fe20007ffe0ff */
[----:B------:R-:W-:-:S04]  /*0b10*/  VIADD R22, R22, 0x80 ;  /* 0x0000008016167836 */ /* 0x000fc80000000000 */
[----:B0-----:R-:W-:-:S05]  /*0b20*/  IMAD.WIDE.U32 R6, R13, 0x4, R6 ;  /* 0x000000040d067825 */ /* 0x001fca00078e0006 */
[----:B------:R2:W-:Y:S02]  /*0b30*/  STG.E desc[UR4][R6.64], R9 ;  /* 0x0000000906007986 */ /* 0x0005e4000c101904 */
.L_x_56893:
[----:B------:R-:W-:-:S13]  /*0b40*/  ISETP.GE.AND P0, PT, R22, R5, PT ;  /* 0x000000051600720c */ /* 0x000fda0003f06270 */
[----:B------:R-:W-:Y:S05]  /*0b50*/  @P0 BREAK B1 ;  /* 0x0000000000010942 */ /* 0x000fea0003800000 */
[----:B------:R-:W-:Y:S05]  /*0b60*/  @P0 BRA `(.L_x_56895) ;  /* 0x0000000000300947 */ /* 0x000fea0003800000 */
[----:B-12---:R-:W1:Y:S01]  /*0b70*/  LDC.64 R6, c[0x0][0x228] ;  /* 0x00008a00ff067b82 */ /* 0x006e620000000a00 */
[----:B------:R-:W-:Y:S02]  /*0b80*/  IADD3 R9, R3, R22, RZ ;  /* 0x0000001603097210 */ /* 0x000fe40007ffe0ff */
[----:B------:R-:W-:-:S03]  /*0b90*/  IADD3 R22, R22, 0x80, RZ ;  /* 0x0000008016167810 */ /* 0x000fc60007ffe0ff */
[----:B-1----:R-:W-:-:S05]  /*0ba0*/  IMAD.WIDE.U32 R6, R9, 0x4, R6 ;  /* 0x0000000409067825 */ /* 0x002fca00078e0006 */
[----:B------:R2:W-:Y:S02]  /*0bb0*/  STG.E desc[UR4][R6.64], R10 ;  /* 0x0000000a06007986 */ /* 0x0005e4000c101904 */
.L_x_56894:
[----:B------:R-:W-:Y:S05]  /*0bc0*/  BSYNC B1 ;  /* 0x0000000000017941 */ /* 0x000fea0003800000 */
.L_x_56890:
[----:B------:R-:W-:-:S13]  /*0bd0*/  ISETP.GE.AND P0, PT, R22, R5, PT ;  /* 0x000000051600720c */ /* 0x000fda0003f06270 */
[----:B012---:R-:W0:Y:S01]  /*0be0*/  @!P0 LDC.64 R6, c[0x0][0x228] ;  /* 0x00008a00ff068b82 */ /* 0x007e220000000a00 */
[----:B------:R-:W-:Y:S01]  /*0bf0*/  @!P0 IMAD.IADD R9, R3, 0x1, R22 ;  /* 0x0000000103098824 */ /* 0x000fe200078e0216 */
[----:B------:R-:W-:-:S03]  /*0c00*/  @!P0 IADD3 R22, R22, 0x80, RZ ;  /* 0x0000008016168810 */ /* 0x000fc60007ffe0ff */
[----:B0-----:R-:W-:-:S05]  /*0c10*/  @!P0 IMAD.WIDE.U32 R6, R9, 0x4, R6 ;  /* 0x0000000409068825 */ /* 0x001fca00078e0006 */
[----:B----4-:R3:W-:Y:S02]  /*0c20*/  @!P0 STG.E desc[UR4][R6.64], R11 ;  /* 0x0000000b06008986 */ /* 0x0107e4000c101904 */
.L_x_56895:
[----:B------:R-:W-:Y:S05]  /*0c30*/  BSYNC B0 ;  /* 0x0000000000007941 */ /* 0x000fea0003800000 */
.L_x_56889:
[----:B------:R-:W-:Y:S05]  /*0c40*/  WARPSYNC.ALL ;  /* 0x0000000000007948 */ /* 0x000fea0003800000 */
[----:B------:R-:W-:-:S13]  /*0c50*/  ISETP.GE.AND P0, PT, R22, R5, PT ;  /* 0x000000051600720c */ /* 0x000fda0003f06270 */
[----:B------:R-:W-:Y:S05]  /*0c60*/  @P0 EXIT ;  /* 0x000000000000094d */ /* 0x000fea0003800000 */
[----:B------:R-:W5:Y:S01]  /*0c70*/  LDC.64 R4, c[0x0][0x228] ;  /* 0x00008a00ff047b82 */ /* 0x000f620000000a00 */
[----:B------:R-:W-:-:S05]  /*0c80*/  IADD3 R3, R3, R22, RZ ;  /* 0x0000001603037210 */ /* 0x000fca0007ffe0ff */
[----:B-----5:R-:W-:-:S05]  /*0c90*/  IMAD.WIDE.U32 R2, R3, 0x4, R4 ;  /* 0x0000000403027825 */ /* 0x020fca00078e0004 */
[----:B0-----:R-:W-:Y:S01]  /*0ca0*/  STG.E desc[UR4][R2.64], R20 ;  /* 0x0000001402007986 */ /* 0x001fe2000c101904 */
[----:B------:R-:W-:Y:S05]  /*0cb0*/  EXIT ;  /* 0x000000000000794d */ /* 0x000fea0003800000 */
.L_x_56896:
        /* <DEDUP_REMOVED lines=12> */
.L_x_71915:


//--------------------- .text._ZN2at6native29vectorized_elementwise_kernelILi4EZNS0_50_GLOBAL__N__2680c7bb_12_PowKernel_cu_7dd49032_316822pow_scalar_tensor_implIfEEvRNS_18TensorIteratorBaseET_EUlfE_St5arrayIPcLm2EEEEviT0_T1_ --------------------------
	.section	.text._ZN2at6native29vectorized_elementwise_kernelILi4EZNS0_50_GLOBAL__N__2680c7bb_12_PowKernel_cu_7dd49032_316822pow_scalar_tensor_implIfEEvRNS_18TensorIteratorBaseET_EUlfE_St5arrayIPcLm2EEEEviT0_T1_,"ax",@progbits
	.align	128
        .global         _ZN2at6native29vectorized_elementwise_kernelILi4EZNS0_50_GLOBAL__N__2680c7bb_12_PowKernel_cu_7dd49032_316822pow_scalar_tensor_implIfEEvRNS_18TensorIteratorBaseET_EUlfE_St5arrayIPcLm2EEEEviT0_T1_
        .type           _ZN2at6native29vectorized_elementwise_kernelILi4EZNS0_50_GLOBAL__N__2680c7bb_12_PowKernel_cu_7dd49032_316822pow_scalar_tensor_implIfEEvRNS_18TensorIteratorBaseET_EUlfE_St5arrayIPcLm2EEEEviT0_T1_,@function
        .size           _ZN2at6native29vectorized_elementwise_kernelILi4EZNS0_50_GLOBAL__N__2680c7bb_12_PowKernel_cu_7dd49032_316822pow_scalar_tensor_implIfEEvRNS_18TensorIteratorBaseET_EUlfE_St5arrayIPcLm2EEEEviT0_T1_,(.L_x_71916 - _ZN2at6native29vectorized_elementwise_kernelILi4EZNS0_50_GLOBAL__N__2680c7bb_12_PowKernel_cu_7dd49032_316822pow_scalar_tensor_implIfEEvRNS_18TensorIteratorBaseET_EUlfE_St5arrayIPcLm2EEEEviT0_T1_)
        .other          _ZN2at6native29vectorized_elementwise_kernelILi4EZNS0_50_GLOBAL__N__2680c7bb_12_PowKernel_cu_7dd49032_316822pow_scalar_tensor_implIfEEvRNS_18TensorIteratorBaseET_EUlfE_St5arrayIPcLm2EEEEviT0_T1_,@"STO_CUDA_ENTRY STV_DEFAULT"
_ZN2at6native29vectorized_elementwise_kernelILi4EZNS0_50_GLOBAL__N__2680c7bb_12_PowKernel_cu_7dd49032_316822pow_scalar_tensor_implIfEEvRNS_18TensorIteratorBaseET_EUlfE_St5arrayIPcLm2EEEEviT0_T1_:
.text._ZN2at6native29vectorized_elementwise_kernelILi4EZNS0_50_GLOBAL__N__2680c7bb_12_PowKernel_cu_7dd49032_316822pow_scalar_tensor_implIfEEvRNS_18TensorIteratorBaseET_EUlfE_St5arrayIPcLm2EEEEviT0_T1_:
        /* <DEDUP_REMOVED lines=14> */
[----:B------:R0:W3:Y:S01]  /*00e0*/  LDG.E.128 R8, desc[UR4][R12.64+0x800] ;  /* 0x000800040c087981 */ /* 0x0000e2000c1e1d00 */
[----:B------:R-:W2:Y:S01]  /*00f0*/  MUFU.LG2 R2, UR6 ;  /* 0x0000000600027d08 */ /* 0x000ea20008000c00 */
[----:B0-----:R-:W0:Y:S01]  /*0100*/  LDC.64 R12, c[0x0][0x228] ;  /* 0x00008a00ff0c7b82 */ /* 0x001e220000000a00 */
[-C--:B--2---:R-:W-:Y:S01]  /*0110*/  FMUL.FTZ R7, R7, R2.reuse ;  /* 0x0000000207077220 */ /* 0x084fe20000410000 */
[-C--:B------:R-:W-:Y:S01]  /*0120*/  FMUL.FTZ R6, R6, R2.reuse ;  /* 0x0000000206067220 */ /* 0x080fe20000410000 */
[-C--:B------:R-:W-:Y:S01]  /*0130*/  FMUL.FTZ R5, R5, R2.reuse ;  /* 0x0000000205057220 */ /* 0x080fe20000410000 */
[-C--:B------:R-:W-:Y:S01]  /*0140*/  FMUL.FTZ R4, R4, R2.reuse ;  /* 0x0000000204047220 */ /* 0x080fe20000410000 */
[-C--:B---3--:R-:W-:Y:S01]  /*0150*/  FMUL.FTZ R11, R11, R2.reuse ;  /* 0x000000020b0b7220 */ /* 0x088fe20000410000 */
[-C--:B------:R-:W-:Y:S01]  /*0160*/  FMUL.FTZ R10, R10, R2.reuse ;  /* 0x000000020a0a7220 */ /* 0x080fe20000410000 */
[-C--:B------:R-:W-:Y:S01]  /*0170*/  FMUL.FTZ R9, R9, R2.reuse ;  /* 0x0000000209097220 */ /* 0x080fe20000410000 */
[----:B------:R-:W-:Y:S01]  /*0180*/  FMUL.FTZ R8, R8, R2 ;  /* 0x0000000208087220 */ /* 0x000fe20000410000 */
[----:B------:R-:W-:Y:S01]  /*0190*/  MUFU.EX2 R7, R7 ;  /* 0x0000000700077308 */ /* 0x000fe20000000800 */
[----:B0-----:R-:W-:-:S04]  /*01a0*/  IMAD.WIDE.U32 R2, R3, 0x4, R12 ;  /* 0x0000000403027825 */ /* 0x001fc800078e000c */
[----:B------:R-:W-:-:S03]  /*01b0*/  IMAD.WIDE R2, R0, 0x10, R2 ;  /* 0x0000001000027825 */ /* 0x000fc600078e0202 */
[----:B------:R-:W-:Y:S08]  /*01c0*/  MUFU.EX2 R6, R6 ;  /* 0x0000000600067308 */ /* 0x000ff00000000800 */
        /* <DEDUP_REMOVED lines=9> */
.L_x_56897:
        /* <DEDUP_REMOVED lines=124> */
.L_x_56900:
[----:B------:R-:W-:-:S13]  /*0a20*/  ISETP.GE.AND P0, PT, R22, R5, PT ;  /* 0x000000051600720c */ /* 0x000fda0003f06270 */
[----:B------:R-:W-:Y:S05]  /*0a30*/  @P0 BRA `(.L_x_56902) ;  /* 0x0000000000300947 */ /* 0x000fea0003800000 */
[----:B-1----:R-:W1:Y:S01]  /*0a40*/  LDC.64 R6, c[0x0][0x228] ;  /* 0x00008a00ff067b82 */ /* 0x002e620000000a00 */
[----:B0-----:R-:W-:Y:S01]  /*0a50*/  IMAD.IADD R13, R3, 0x1, R22 ;  /* 0x00000001030d7824 */ /* 0x001fe200078e0216 */
[----:B------:R-:W-:-:S03]  /*0a60*/  IADD3 R22, R22, 0x80, RZ ;  /* 0x0000008016167810 */ /* 0x000fc60007ffe0ff */
[----:B-1----:R-:W-:-:S05]  /*0a70*/  IMAD.WIDE.U32 R6, R13, 0x4, R6 ;  /* 0x000000040d067825 */ /* 0x002fca00078e0006 */
[----:B------:R1:W-:Y:S02]  /*0a80*/  STG.E desc[UR4][R6.64], R8 ;  /* 0x0000000806007986 */ /* 0x0003e4000c101904 */
.L_x_56901:
[----:B------:R-:W-:-:S13]  /*0a90*/  ISETP.GE.AND P0, PT, R22, R5, PT ;  /* 0x000000051600720c */ /* 0x000fda0003f06270 */
[----:B------:R-:W-:Y:S05]  /*0aa0*/  @P0 BRA `(.L_x_56903) ;  /* 0x0000000000340947 */ /* 0x000fea0003800000 */
[----:B01----:R-:W0:Y:S01]  /*0ab0*/  LDC.64 R6, c[0x0][0x228] ;  /* 0x00008a00ff067b82 */ /* 0x003e220000000a00 */
[----:B------:R-:W-:Y:S01]  /*0ac0*/  IADD3 R13, R3, R22, RZ ;  /* 0x00000016030d7210 */ /* 0x000fe20007ffe0ff */
[----:B------:R-:W-:-:S04]  /*0ad0*/  VIADD R22, R22, 0x80 ;  /* 0x0000008016167836 */ /* 0x000fc80000000000 */
[----:B0-----:R-:W-:-:S05]  /*0ae0*/  IMAD.WIDE.U32 R6, R13, 0x4, R6 ;  /* 0x000000040d067825 */ /* 0x001fca00078e0006 */
[----:B------:R2:W-:Y:S02]  /*0af0*/  STG.E desc[UR4][R6.64], R9 ;  /* 0x0000000906007986 */ /* 0x0005e4000c101904 */
.L_x_56902:
        /* <DEDUP_REMOVED lines=8> */
.L_x_56903:
[----:B------:R-:W-:Y:S05]  /*0b80*/  BSYNC B1 ;  /* 0x0000000000017941 */ /* 0x000fea0003800000 */
.L_x_56899:
[----:B------:R-:W-:-:S13]  /*0b90*/  ISETP.GE.AND P0, PT, R22, R5, PT ;  /* 0x000000051600720c */ /* 0x000fda0003f06270 */
[----:B012---:R-:W0:Y:S01]  /*0ba0*/  @!P0 LDC.64 R6, c[0x0][0x228] ;  /* 0x00008a00ff068b82 */ /* 0x007e220000000a00 */
[----:B------:R-:W-:Y:S01]  /*0bb0*/  @!P0 IMAD.IADD R9, R3, 0x1, R22 ;  /* 0x0000000103098824 */ /* 0x000fe200078e0216 */
[----:B------:R-:W-:-:S03]  /*0bc0*/  @!P0 IADD3 R22, R22, 0x80, RZ ;  /* 0x0000008016168810 */ /* 0x000fc60007ffe0ff */
[----:B0-----:R-:W-:-:S05]  /*0bd0*/  @!P0 IMAD.WIDE.U32 R6, R9, 0x4, R6 ;  /* 0x0000000409068825 */ /* 0x001fca00078e0006 */
[----:B----4-:R3:W-:Y:S02]  /*0be0*/  @!P0 STG.E desc[UR4][R6.64], R11 ;  /* 0x0000000b06008986 */ /* 0x0107e4000c101904 */
.L_x_56904:
[----:B------:R-:W-:Y:S05]  /*0bf0*/  BSYNC B0 ;  /* 0x0000000000007941 */ /* 0x000fea0003800000 */
.L_x_56898:
        /* <DEDUP_REMOVED lines=8> */
.L_x_56905:
        /* <DEDUP_REMOVED lines=16> */
.L_x_71916:


//--------------------- .text._ZN2at6native29vectorized_elementwise_kernelILi8EZNS0_50_GLOBAL__N__2680c7bb_12_PowKernel_cu_7dd49032_316822pow_scalar_tensor_implIfEEvRNS_18TensorIteratorBaseET_EUlfE_St5arrayIPcLm2EEEEviT0_T1_ --------------------------
	.section	.text._ZN2at6native29vectorized_elementwise_kernelILi8EZNS0_50_GLOBAL__N__2680c7bb_12_PowKernel_cu_7dd49032_316822pow_scalar_tensor_implIfEEvRNS_18TensorIteratorBaseET_EUlfE_St5arrayIPcLm2EEEEviT0_T1_,"ax",@progbits
	.align	128
        .global         _ZN2at6native29vectorized_elementwise_kernelILi8EZNS0_50_GLOBAL__N__2680c7bb_12_PowKernel_cu_7dd49032_316822pow_scalar_tensor_implIfEEvRNS_18TensorIteratorBaseET_EUlfE_St5arrayIPcLm2EEEEviT0_T1_
        .type           _ZN2at6native29vectorized_elementwise_kernelILi8EZNS0_50_GLOBAL__N__2680c7bb_12_PowKernel_cu_7dd49032_316822pow_scalar_tensor_implIfEEvRNS_18TensorIteratorBaseET_EUlfE_St5arrayIPcLm2EEEEviT0_T1_,@function
        .size           _ZN2at6native29vectorized_elementwise_kernelILi8EZNS0_50_GLOBAL__N__2680c7bb_12_PowKernel_cu_7dd49032_316822pow_scalar_tensor_implIfEEvRNS_18TensorIteratorBaseET_EUlfE_St5arrayIPcLm2EEEEviT0_T1_,(.L_x_71917 - _ZN2at6native29vectorized_elementwise_kernelILi8EZNS0_50_GLOBAL__N__2680c7bb_12_PowKernel_cu_7dd49032_316822pow_scalar_tensor_implIfEEvRNS_18TensorIteratorBaseET_EUlfE_St5arrayIPcLm2EEEEviT0_T1_)
        .other          _ZN2at6native29vectorized_elementwise_kernelILi8EZNS0_50_GLOBAL__N__2680c7bb_12_PowKernel_cu_7dd49032_316822pow_scalar_tensor_implIfEEvRNS_18TensorIteratorBaseET_EUlfE_St5arrayIPcLm2EEEEviT0_T1_,@"STO_CUDA_ENTRY STV_DEFAULT"
_ZN2at6native29vectorized_elementwise_kernelILi8EZNS0_50_GLOBAL__N__2680c7bb_12_PowKernel_cu_7dd49032_316822pow_scalar_tensor_implIfEEvRNS_18TensorIteratorBaseET_EUlfE_St5arrayIPcLm2EEEEviT0_T1_:
.text._ZN2at6native29vectorized_elementwise_kernelILi8EZNS0_50_GLOBAL__N__2680c7bb_12_PowKernel_cu_7dd49032_316822pow_scalar_tensor_implIfEEvRNS_18TensorIteratorBaseET_EUlfE_St5arrayIPcLm2EEEEviT0_T1_:
        /* <DEDUP_REMOVED lines=38> */
.L_x_56906:
        /* <DEDUP_REMOVED lines=124> */
.L_x_56909:
[----:B------:R-:W-:-:S13]  /*0a20*/  ISETP.GE.AND P0, PT, R22, R5, PT ;  /* 0x000000051600720c */ /* 0x000fda0003f06270 */
[----:B------:R-:W-:Y:S05]  /*0a30*/  @P0 BRA `(.L_x_56911) ;  /* 0x0000000000300947 */ /* 0x000fea0003800000 */
[----:B-1----:R-:W1:Y:S01]  /*0a40*/  LDC.64 R6, c[0x0][0x228] ;  /* 0x00008a00ff067b82 */ /* 0x002e620000000a00 */
[----:B0-----:R-:W-:Y:S01]  /*0a50*/  IMAD.IADD R13, R3, 0x1, R22 ;  /* 0x00000001030d7824 */ /* 0x001fe200078e0216 */
[----:B------:R-:W-:-:S03]  /*0a60*/  IADD3 R22, R22, 0x80, RZ ;  /* 0x0000008016167810 */ /* 0x000fc60007ffe0ff */
[----:B-1----:R-:W-:-:S05]  /*0a70*/  IMAD.WIDE.U32 R6, R13, 0x4, R6 ;  /* 0x000000040d067825 */ /* 0x002fca00078e0006 */
[----:B------:R1:W-:Y:S02]  /*0a80*/  STG.E desc[UR4][R6.64], R8 ;  /* 0x0000000806007986 */ /* 0x0003e4000c101904 */
.L_x_56910:
[----:B------:R-:W-:-:S13]  /*0a90*/  ISETP.GE.AND P0, PT, R22, R5, PT ;  /* 0x000000051600720c */ /* 0x000fda0003f06270 */
[----:B------:R-:W-:Y:S05]  /*0aa0*/  @P0 BRA `(.L_x_56912) ;  /* 0x0000000000340947 */ /* 0x000fea0003800000 */
[----:B01----:R-:W0:Y:S01]  /*0ab0*/  LDC.64 R6, c[0x0][0x228] ;  /* 0x00008a00ff067b82 */ /* 0x003e220000000a00 */
[----:B------:R-:W-:Y:S01]  /*0ac0*/  IADD3 R13, R3, R22, RZ ;  /* 0x00000016030d7210 */ /* 0x000fe20007ffe0ff */
[----:B------:R-:W-:-:S04]  /*0ad0*/  VIADD R22, R22, 0x80 ;  /* 0x0000008016167836 */ /* 0x000fc80000000000 */
[----:B0-----:R-:W-:-:S05]  /*0ae0*/  IMAD.WIDE.U32 R6, R13, 0x4, R6 ;  /* 0x000000040d067825 */ /* 0x001fca00078e0006 */
[----:B------:R2:W-:Y:S02]  /*0af0*/  STG.E desc[UR4][R6.64], R9 ;  /* 0x0000000906007986 */ /* 0x0005e4000c101904 */
.L_x_56911:
        /* <DEDUP_REMOVED lines=8> */
.L_x_56912:
[----:B------:R-:W-:Y:S05]  /*0b80*/  BSYNC B1 ;  /* 0x0000000000017941 */ /* 0x000fea0003800000 */
.L_x_56908:
[----:B------:R-:W-:-:S13]  /*0b90*/  ISETP.GE.AND P0, PT, R22, R5, PT ;  /* 0x000000051600720c */ /* 0x000fda0003f06270 */
[----:B012---:R-:W0:Y:S01]  /*0ba0*/  @!P0 LDC.64 R6, c[0x0][0x228] ;  /* 0x00008a00ff068b82 */ /* 0x007e220000000a00 */
[----:B------:R-:W-:Y:S01]  /*0bb0*/  @!P0 IMAD.IADD R9, R3, 0x1, R22 ;  /* 0x0000000103098824 */ /* 0x000fe200078e0216 */
[----:B------:R-:W-:-:S03]  /*0bc0*/  @!P0 IADD3 R22, R22, 0x80, RZ ;  /* 0x0000008016168810 */ /* 0x000fc60007ffe0ff */
[----:B0-----:R-:W-:-:S05]  /*0bd0*/  @!P0 IMAD.WIDE.U32 R6, R9, 0x4, R6 ;  /* 0x0000000409068825 */ /* 0x001fca00078e0006 */
[----:B----4-:R3:W-:Y:S02]  /*0be0*/  @!P0 STG.E desc[UR4][R6.64], R11 ;  /* 0x0000000b06008986 */ /* 0x0107e4000c101904 */
.L_x_56913:
[----:B------:R-:W-:Y:S05]  /*0bf0*/  BSYNC B0 ;  /* 0x0000000000007941 */ /* 0x000fea0003800000 */
.L_x_56907:
        /* <DEDUP_REMOVED lines=8> */
.L_x_56914:
        /* <DEDUP_REMOVED lines=16> */
.L_x_71917:


//--------------------- .text._ZN2at6native18elementwise_kernelILi128ELi4EZNS0_15gpu_kernel_implIZZZNS0_50_GLOBAL__N__2680c7bb_12_PowKernel_cu_7dd49032_316824pow_tensor_tensor_kernelERNS_18TensorIteratorBaseEENKUlvE_clEvENKUlvE4_clEvEUlddE_EEvS5_RKT_EUliE_EEviT1_ --------------------------
	.section	.text._ZN2at6native18elementwise_kernelILi128ELi4EZNS0_15gpu_kernel_implIZZZNS0_50_GLOBAL__N__2680c7bb_12_PowKernel_cu_7dd49032_316824pow_tensor_tensor_kernelERNS_18TensorIteratorBaseEENKUlvE_clEvENKUlvE4_clEvEUlddE_EEvS5_RKT_EUliE_EEviT1_,"ax",@progbits
	.align	128
        .global         _ZN2at6native18elementwise_kernelILi128ELi4EZNS0_15gpu_kernel_implIZZZNS0_50_GLOBAL__N__2680c7bb_12_PowKernel_cu_7dd49032_316824pow_tensor_tensor_kernelERNS_18TensorIteratorBaseEENKUlvE_clEvENKUlvE4_clEvEUlddE_EEvS5_RKT_EUliE_EEviT1_
        .type           _ZN2at6native18elementwise_kernelILi128ELi4EZNS0_15gpu_kernel_implIZZZNS0_50_GLOBAL__N__2680c7bb_12_PowKernel_cu_7dd49032_316824pow_tensor_tensor_kernelERNS_18TensorIteratorBaseEENKUlvE_clEvENKUlvE4_clEvEUlddE_EEvS5_RKT_EUliE_EEviT1_,@function
        .size           _ZN2at6native18elementwise_kernelILi128ELi4EZNS0_15gpu_kernel_implIZZZNS0_50_GLOBAL__N__2680c7bb_12_PowKernel_cu_7dd49032_316824pow_tensor_tensor_kernelERNS_18TensorIteratorBaseEENKUlvE_clEvENKUlvE4_clEvEUlddE_EEvS5_RKT_EUliE_EEviT1_,(.L_x_71554 - _ZN2at6native18elementwise_kernelILi128ELi4EZNS0_15gpu_kernel_implIZZZNS0_50_GLOBAL__N__2680c7bb_12_PowKernel_cu_7dd49032_316824pow_tensor_tensor_kernelERNS_18TensorIteratorBaseEENKUlvE_clEvENKUlvE4_clEvEUlddE_EEvS5_RKT_EUliE_EEviT1_)
        .other          _ZN2at6native18elementwise_kernelILi128ELi4EZNS0_15gpu_kernel_implIZZZNS0_50_GLOBAL__N__2680c7bb_12_PowKernel_cu_7dd49032_316824pow_tensor_tensor_kernelERNS_18TensorIteratorBaseEENKUlvE_clEvENKUlvE4_clEvEUlddE_EEvS5_RKT_EUliE_EEviT1_,@"STO_CUDA_ENTRY STV_DEFAULT"
_ZN2at6native18elementwise_kernelILi128ELi4EZNS0_15gpu_kernel_implIZZZNS0_50_GLOBAL__N__2680c7bb_12_PowKernel_cu_7dd49032_316824pow_tensor_tensor_kernelERNS_18TensorIteratorBaseEENKUlvE_clEvENKUlvE4_clEvEUlddE_EEvS5_RKT_EUliE_EEviT1_:
.text._ZN2at6native18elementwise_kernelILi128ELi4EZNS0_15gpu_kernel_implIZZZNS0_50_GLOBAL__N__2680c7bb_12_PowKernel_cu_7dd49032_316824pow_tensor_tensor_kernelERNS_18TensorIteratorBaseEENKUlvE_clEvENKUlvE4_clEvEUlddE_EEvS5_RKT_EUliE_EEviT1_:
        /* <DEDUP_REMOVED lines=363> */
.L_x_56917:
        /* <DEDUP_REMOVED lines=21> */
.L_x_56921:
[----:B------:R-:W2:Y:S02]  /*1800*/  LDG.E.U8 R4, desc[UR36][R4.64] ;  /* 0x0000002404047981 */ /* 0x000ea4000c1e1100 */
[----:B--2---:R0:W1:Y:S01]  /*1810*/  I2F.F64.U16 R22, R4 ;  /* 0x0000000400167312 */ /* 0x0040620000101800 */
[----:B------:R-:W-:Y:S05]  /*1820*/  BRA `(.L_x_56923) ;  /* 0x0000000c00707947 */ /* 0x000fea0003800000 */
.L_x_56920:
        /* <DEDUP_REMOVED lines=9> */
.L_x_56925:
[----:B------:R-:W2:Y:S02]  /*18c0*/  LDG.E R4, desc[UR36][R4.64] ;  /* 0x0000002404047981 */ /* 0x000ea4000c1e1900 */
[----:B--2---:R0:W1:Y:S01]  /*18d0*/  I2F.F64 R22, R4 ;  /* 0x0000000400167312 */ /* 0x0040620000201c00 */
[----:B------:R-:W-:Y:S05]  /*18e0*/  BRA `(.L_x_56923) ;  /* 0x0000000c00407947 */ /* 0x000fea0003800000 */
.L_x_56924:
[----:B------:R-:W2:Y:S02]  /*18f0*/  LDG.E.U16 R4, desc[UR36][R4.64] ;  /* 0x0000002404047981 */ /* 0x000ea4000c1e1500 */
[----:B--2---:R0:W1:Y:S01]  /*1900*/  I2F.F64.S16 R22, R4 ;  /* 0x0000000400167312 */ /* 0x0040620000101c00 */
[----:B------:R-:W-:Y:S05]  /*1910*/  BRA `(.L_x_56923) ;  /* 0x0000000c00347947 */ /* 0x000fea0003800000 */
.L_x_56919:
        /* <DEDUP_REMOVED lines=10> */
.L_x_56927:
[----:B------:R-:W2:Y:S02]  /*19c0*/  LDG.E.U16 R0, desc[UR36][R4.64] ;  /* 0x0000002404007981 */ /* 0x000ea4000c1e1500 */
[----:B--2---:R-:W-:-:S05]  /*19d0*/  HADD2.F32 R0, -RZ, R0.H0_H0 ;  /* 0x20000000ff007230 */ /* 0x004fca0000004100 */
[----:B------:R-:W-:-:S04]  /*19e0*/  FMUL.FTZ R0, R0, 1 ;  /* 0x3f80000000007820 */ /* 0x000fc80000410000 */
[----:B------:R0:W1:Y:S01]  /*19f0*/  F2F.F64.F32 R22, R0 ;  /* 0x0000000000167310 */ /* 0x0000620000201800 */
[----:B------:R-:W-:Y:S05]  /*1a00*/  BRA `(.L_x_56923) ;  /* 0x0000000800f87947 */ /* 0x000fea0003800000 */
.L_x_56926:
        /* <DEDUP_REMOVED lines=10> */
.L_x_56929:
[----:B------:R-:W2:Y:S02]  /*1ab0*/  LDG.E.U16 R4, desc[UR36][R4.64] ;  /* 0x0000002404047981 */ /* 0x000ea4000c1e1500 */
[----:B--2---:R-:W-:-:S05]  /*1ac0*/  HADD2.F32 R0, -RZ, R4.H0_H0 ;  /* 0x20000004ff007230 */ /* 0x004fca0000004100 */
[----:B------:R-:W-:-:S04]  /*1ad0*/  FMUL.FTZ R0, R0, 1 ;  /* 0x3f80000000007820 */ /* 0x000fc80000410000 */
[----:B------:R0:W1:Y:S01]  /*1ae0*/  F2F.F64.F32 R22, R0 ;  /* 0x0000000000167310 */ /* 0x0000620000201800 */
[----:B------:R-:W-:Y:S05]  /*1af0*/  BRA `(.L_x_56923) ;  /* 0x0000000800bc7947 */ /* 0x000fea0003800000 */
.L_x_56928:
[----:B------:R0:W5:Y:S01]  /*1b00*/  LDG.E.64 R22, desc[UR36][R4.64] ;  /* 0x0000002404167981 */ /* 0x000162000c1e1b00 */
[----:B------:R-:W-:Y:S05]  /*1b10*/  BRA `(.L_x_56923) ;  /* 0x0000000800b47947 */ /* 0x000fea0003800000 */
.L_x_56918:
        /* <DEDUP_REMOVED lines=13> */
.L_x_56932:
[----:B------:R0:W5:Y:S01]  /*1bf0*/  LDG.E.64 R22, desc[UR36][R4.64] ;  /* 0x0000002404167981 */ /* 0x000162000c1e1b00 */
[----:B------:R-:W-:Y:S05]  /*1c00*/  BRA `(.L_x_56923) ;  /* 0x0000000800787947 */ /* 0x000fea0003800000 */
.L_x_56931:
        /* <DEDUP_REMOVED lines=28> */
.L_x_56934:
        /* <DEDUP_REMOVED lines=15> */
.L_x_56933:
[----:B------:R-:W2:Y:S02]  /*1ec0*/  LDG.E.U16 R0, desc[UR36][R4.64] ;  /* 0x0000002404007981 */ /* 0x000ea4000c1e1500 */
[----:B--2---:R-:W-:-:S04]  /*1ed0*/  IMAD.U32 R0, R0, 0x10000, RZ ;  /* 0x0001000000007824 */ /* 0x004fc800078e00ff */
[----:B------:R-:W-:-:S04]  /*1ee0*/  FMUL.FTZ R0, R0, 1 ;  /* 0x3f80000000007820 */ /* 0x000fc80000410000 */
[----:B------:R0:W1:Y:S01]  /*1ef0*/  F2F.F64.F32 R22, R0 ;  /* 0x0000000000167310 */ /* 0x0000620000201800 */
[----:B------:R-:W-:Y:S05]  /*1f00*/  BRA `(.L_x_56923) ;  /* 0x0000000400b87947 */ /* 0x000fea0003800000 */
.L_x_56930:
        /* <DEDUP_REMOVED lines=11> */
.L_x_56937:
        /* <DEDUP_REMOVED lines=21> */
.L_x_56941:
[----:B------:R-:W-:Y:S05]  /*2110*/  BSYNC B1 ;  /* 0x0000000000017941 */ /* 0x000fea0003800000 */
.L_x_56940:
[----:B------:R-:W-:Y:S01]  /*2120*/  LEA R5, R0, 0x3b800000, 0x17 ;  /* 0x3b80000000057811 */ /* 0x000fe200078eb8ff */
[----:B------:R-:W-:-:S05]  /*2130*/  IMAD.SHL.U32 R0, R3, 0x100000, RZ ;  /* 0x0010000003007824 */ /* 0x000fca00078e00ff */
[----:B------:R-:W-:-:S07]  /*2140*/  LOP3.LUT R0, R5, R0, R6, 0xfe, !PT ;  /* 0x0000000005007212 */ /* 0x000fce00078efe06 */
.L_x_56939:
[----:B------:R-:W-:Y:S05]  /*2150*/  BSYNC B0 ;  /* 0x0000000000007941 */ /* 0x000fea0003800000 */
.L_x_56938:
[----:B------:R-:W-:-:S04]  /*2160*/  FMUL.FTZ R0, R0, 1 ;  /* 0x3f80000000007820 */ /* 0x000fc80000410000 */
[----:B------:R2:W3:Y:S01]  /*2170*/  F2F.F64.F32 R22, R0 ;  /* 0x0000000000167310 */ /* 0x0004e20000201800 */
[----:B------:R-:W-:Y:S05]  /*2180*/  BRA `(.L_x_56923) ;  /* 0x0000000400187947 */ /* 0x000fea0003800000 */
.L_x_56936:
        /* <DEDUP_REMOVED lines=21> */
.L_x_56945:
[----:B------:R-:W-:Y:S05]  /*22e0*/  BSYNC B1 ;  /* 0x0000000000017941 */ /* 0x000fea0003800000 */
.L_x_56944:
[----:B------:R-:W-:Y:S01]  /*22f0*/  LEA R5, R0, 0x37800000, 0x17 ;  /* 0x3780000000057811 */ /* 0x000fe200078eb8ff */
[----:B------:R-:W-:-:S05]  /*2300*/  IMAD.SHL.U32 R0, R3, 0x200000, RZ ;  /* 0x0020000003007824 */ /* 0x000fca00078e00ff */
[----:B------:R-:W-:-:S07]  /*2310*/  LOP3.LUT R0, R5, R0, R6, 0xfe, !PT ;  /* 0x0000000005007212 */ /* 0x000fce00078efe06 */
.L_x_56943:
[----:B------:R-:W-:Y:S05]  /*2320*/  BSYNC B0 ;  /* 0x0000000000007941 */ /* 0x000fea0003800000 */
.L_x_56942:
[----:B------:R-:W-:-:S04]  /*2330*/  FMUL.FTZ R0, R0, 1 ;  /* 0x3f80000000007820 */ /* 0x000fc80000410000 */
[----:B------:R4:W0:Y:S01]  /*2340*/  F2F.F64.F32 R22, R0 ;  /* 0x0000000000167310 */ /* 0x0008220000201800 */
[----:B------:R-:W-:Y:S05]  /*2350*/  BRA `(.L_x_56923) ;  /* 0x0000000000a47947 */ /* 0x000fea0003800000 */
.L_x_56935:
        /* <DEDUP_REMOVED lines=14> */
.L_x_56949:
[----:B------:R-:W-:Y:S05]  /*2440*/  BSYNC B0 ;  /* 0x0000000000007941 */ /* 0x000fea0003800000 */
.L_x_56948:
[----:B------:R-:W-:-:S04]  /*2450*/  FMUL.FTZ R0, R0, 1 ;  /* 0x3f80000000007820 */ /* 0x000fc80000410000 */
[----:B------:R0:W1:Y:S01]  /*2460*/  F2F.F64.F32 R22, R0 ;  /* 0x0000000000167310 */ /* 0x0000620000201800 */
[----:B------:R-:W-:Y:S05]  /*2470*/  BRA `(.L_x_56923) ;  /* 0x00000000005c7947 */ /* 0x000fea0003800000 */
.L_x_56922:
        /* <DEDUP_REMOVED lines=16> */
.L_x_56950:
[----:B------:R-:W-:Y:S01]  /*2580*/  CS2R R22, SRZ ;  /* 0x0000000000167805 */ /* 0x000fe2000001ff00 */
[----:B------:R-:W-:Y:S06]  /*2590*/  BRA `(.L_x_56923) ;  /* 0x0000000000147947 */ /* 0x000fec0003800000 */
.L_x_56947:
[----:B------:R-:W2:Y:S02]  /*25a0*/  LDG.E.64 R22, desc[UR36][R4.64] ;  /* 0x0000002404167981 */ /* 0x000ea4000c1e1b00 */
[----:B--2---:R-:W0:Y:S01]  /*25b0*/  I2F.F64.U64 R22, R22 ;  /* 0x0000001600167312 */ /* 0x004e220000301800 */
[----:B------:R-:W-:Y:S05]  /*25c0*/  BRA `(.L_x_56923) ;  /* 0x0000000000087947 */ /* 0x000fea0003800000 */
.L_x_56946:
[----:B------:R-:W2:Y:S02]  /*25d0*/  LDG.E R4, desc[UR36][R4.64] ;  /* 0x0000002404047981 */ /* 0x000ea4000c1e1900 */
[----:B--2---:R0:W1:Y:S02]  /*25e0*/  I2F.F64.U32 R22, R4 ;  /* 0x0000000400167312 */ /* 0x0040640000201800 */
.L_x_56923:
[----:B------:R-:W2:Y:S01]  /*25f0*/  LDC.U8 R3, c[0x0][0x49a] ;  /* 0x00012680ff037b82 */ /* 0x000ea20000000000 */
[----:B------:R-:W-:Y:S02]  /*2600*/  ULDC.64 UR4, c[0x0][0x488] ;  /* 0x0001220000047ab9 */ /* 0x000fe40000000a00 */
[----:B0-----:R-:W-:-:S05]  /*2610*/  IADD3 R4, P1, R16, UR4, RZ ;  /* 0x0000000410047c10 */ /* 0x001fca000ff3e0ff */
        /* <DEDUP_REMOVED lines=13> */
[----:B--2---:R0:W2:Y:S01]  /*26f0*/  I2F.F64.S16 R34, R4 ;  /* 0x0000000400227312 */ /* 0x0040a20000101c00 */
[----:B------:R-:W-:Y:S05]  /*2700*/  BRA `(.L_x_56956) ;  /* 0x0000000c007c7947 */ /* 0x000fea0003800000 */
.L_x_56954:
[----:B------:R-:W2:Y:S02]  /*2710*/  LDG.E.U8 R4, desc[UR36][R4.64] ;  /* 0x0000002404047981 */ /* 0x000ea4000c1e1100 */
[----:B--2---:R0:W2:Y:S01]  /*2720*/  I2F.F64.U16 R34, R4 ;  /* 0x0000000400227312 */ /* 0x0040a20000101800 */
[----:B------:R-:W-:Y:S05]  /*2730*/  BRA `(.L_x_56956) ;  /* 0x0000000c00707947 */ /* 0x000fea0003800000 */
.L_x_56953:
        /* <DEDUP_REMOVED lines=9> */
.L_x_56958:
[----:B------:R-:W2:Y:S02]  /*27d0*/  LDG.E R4, desc[UR36][R4.64] ;  /* 0x0000002404047981 */ /* 0x000ea4000c1e1900 */
[----:B--2---:R2:W4:Y:S01]  /*27e0*/  I2F.F64 R34, R4 ;  /* 0x0000000400227312 */ /* 0x0045220000201c00 */
[----:B------:R-:W-:Y:S05]  /*27f0*/  BRA `(.L_x_56956) ;  /* 0x0000000c00407947 */ /* 0x000fea0003800000 */
.L_x_56957:
[----:B------:R-:W2:Y:S02]  /*2800*/  LDG.E.U16 R4, desc[UR36][R4.64] ;  /* 0x0000002404047981 */ /* 0x000ea4000c1e1500 */
[----:B--2---:R0:W2:Y:S01]  /*2810*/  I2F.F64.S16 R34, R4 ;  /* 0x0000000400227312 */ /* 0x0040a20000101c00 */
[----:B------:R-:W-:Y:S05]  /*2820*/  BRA `(.L_x_56956) ;  /* 0x0000000c00347947 */ /* 0x000fea0003800000 */
.L_x_56952:
        /* <DEDUP_REMOVED lines=10> */
.L_x_56960:
[----:B------:R-:W2:Y:S02]  /*28d0*/  LDG.E.U16 R0, desc[UR36][R4.64] ;  /* 0x0000002404007981 */ /* 0x000ea4000c1e1500 */
[----:B--2---:R-:W-:-:S05]  /*28e0*/  HADD2.F32 R0, -RZ, R0.H0_H0 ;  /* 0x20000000ff007230 */ /* 0x004fca0000004100 */
[----:B------:R-:W-:-:S04]  /*28f0*/  FMUL.FTZ R0, R0, 1 ;  /* 0x3f80000000007820 */ /* 0x000fc80000410000 */
[----:B------:R0:W2:Y:S01]  /*2900*/  F2F.F64.F32 R34, R0 ;  /* 0x0000000000227310 */ /* 0x0000a20000201800 */
[----:B------:R-:W-:Y:S05]  /*2910*/  BRA `(.L_x_56956) ;  /* 0x0000000800f87947 */ /* 0x000fea0003800000 */
.L_x_56959:
        /* <DEDUP_REMOVED lines=10> */
.L_x_56962:
[----:B------:R-:W2:Y:S02]  /*29c0*/  LDG.E.U16 R4, desc[UR36][R4.64] ;  /* 0x0000002404047981 */ /* 0x000ea4000c1e1500 */
[----:B--2---:R-:W-:-:S05]  /*29d0*/  HADD2.F32 R0, -RZ, R4.H0_H0 ;  /* 0x20000004ff007230 */ /* 0x004fca0000004100 */
[----:B------:R-:W-:-:S04]  /*29e0*/  FMUL.FTZ R0, R0, 1 ;  /* 0x3f80000000007820 */ /* 0x000fc80000410000 */
[----:B------:R0:W2:Y:S01]  /*29f0*/  F2F.F64.F32 R34, R0 ;  /* 0x0000000000227310 */ /* 0x0000a20000201800 */
[----:B------:R-:W-:Y:S05]  /*2a00*/  BRA `(.L_x_56956) ;  /* 0x0000000800bc7947 */ /* 0x000fea0003800000 */
.L_x_56961:
[----:B------:R0:W5:Y:S01]  /*2a10*/  LDG.E.64 R34, desc[UR36][R4.64] ;  /* 0x0000002404227981 */ /* 0x000162000c1e1b00 */
[----:B------:R-:W-:Y:S05]  /*2a20*/  BRA `(.L_x_56956) ;  /* 0x0000000800b47947 */ /* 0x000fea0003800000 */
.L_x_56951:
        /* <DEDUP_REMOVED lines=13> */
.L_x_56965:
[----:B------:R0:W5:Y:S01]  /*2b00*/  LDG.E.64 R34, desc[UR36][R4.64] ;  /* 0x0000002404227981 */ /* 0x000162000c1e1b00 */
[----:B------:R-:W-:Y:S05]  /*2b10*/  BRA `(.L_x_56956) ;  /* 0x0000000800787947 */ /* 0x000fea0003800000 */
.L_x_56964:
        /* <DEDUP_REMOVED lines=28> */
.L_x_56967:
        /* <DEDUP_REMOVED lines=15> */
.L_x_56966:
[----:B------:R-:W2:Y:S02]  /*2dd0*/  LDG.E.U16 R0, desc[UR36][R4.64] ;  /* 0x0000002404007981 */ /* 0x000ea4000c1e1500 */
[----:B--2---:R-:W-:-:S04]  /*2de0*/  IMAD.U32 R0, R0, 0x10000, RZ ;  /* 0x0001000000007824 */ /* 0x004fc800078e00ff */
[----:B------:R-:W-:-:S04]  /*2df0*/  FMUL.FTZ R0, R0, 1 ;  /* 0x3f80000000007820 */ /* 0x000fc80000410000 */
[----:B------:R0:W2:Y:S01]  /*2e00*/  F2F.F64.F32 R34, R0 ;  /* 0x0000000000227310 */ /* 0x0000a20000201800 */
[----:B------:R-:W-:Y:S05]  /*2e10*/  BRA `(.L_x_56956) ;  /* 0x0000000400b87947 */ /* 0x000fea0003800000 */
.L_x_56963:
        /* <DEDUP_REMOVED lines=9> */
[----:B--2---:R0:W2:Y:S01]  /*2eb0*/  I2F.F64.U16 R34, R4 ;  /* 0x0000000400227312 */ /* 0x0040a20000101800 */
[----:B------:R-:W-:Y:S05]  /*2ec0*/  BRA `(.L_x_56956) ;  /* 0x00000004008c7947 */ /* 0x000fea0003800000 */
.L_x_56970:
        /* <DEDUP_REMOVED lines=21> */
.L_x_56974:
[----:B------:R-:W-:Y:S05]  /*3020*/  BSYNC B1 ;  /* 0x0000000000017941 */ /* 0x000fea0003800000 */
.L_x_56973:
[----:B------:R-:W-:Y:S01]  /*3030*/  LEA R5, R0, 0x3b800000, 0x17 ;  /* 0x3b80000000057811 */ /* 0x000fe200078eb8ff */
[----:B------:R-:W-:-:S05]  /*3040*/  IMAD.SHL.U32 R0, R3, 0x100000, RZ ;  /* 0x0010000003007824 */ /* 0x000fca00078e00ff */
[----:B------:R-:W-:-:S07]  /*3050*/  LOP3.LUT R0, R5, R0, R6, 0xfe, !PT ;  /* 0x0000000005007212 */ /* 0x000fce00078efe06 */
.L_x_56972:
[----:B------:R-:W-:Y:S05]  /*3060*/  BSYNC B0 ;  /* 0x0000000000007941 */ /* 0x000fea0003800000 */
.L_x_56971:
[----:B------:R-:W-:-:S04]  /*3070*/  FMUL.FTZ R0, R0, 1 ;  /* 0x3f80000000007820 */ /* 0x000fc80000410000 */
[----:B------:R0:W2:Y:S01]  /*3080*/  F2F.F64.F32 R34, R0 ;  /* 0x0000000000227310 */ /* 0x0000a20000201800 */
[----:B------:R-:W-:Y:S05]  /*3090*/  BRA `(.L_x_56956) ;  /* 0x0000000400187947 */ /* 0x000fea0003800000 */
.L_x_56969:
        /* <DEDUP_REMOVED lines=21> */
.L_x_56978:
[----:B------:R-:W-:Y:S05]  /*31f0*/  BSYNC B1 ;  /* 0x0000000000017941 */ /* 0x000fea0003800000 */
.L_x_56977:
[----:B------:R-:W-:Y:S01]  /*3200*/  LEA R5, R0, 0x37800000, 0x17 ;  /* 0x3780000000057811 */ /* 0x000fe200078eb8ff */
[----:B------:R-:W-:-:S05]  /*3210*/  IMAD.SHL.U32 R0, R3, 0x200000, RZ ;  /* 0x0020000003007824 */ /* 0x000fca00078e00ff */
[----:B------:R-:W-:-:S07]  /*3220*/  LOP3.LUT R0, R5, R0, R6, 0xfe, !PT ;  /* 0x0000000005007212 */ /* 0x000fce00078efe06 */
.L_x_56976:
[----:B------:R-:W-:Y:S05]  /*3230*/  BSYNC B0 ;  /* 0x0000000000007941 */ /* 0x000fea0003800000 */
.L_x_56975:
[----:B------:R-:W-:-:S04]  /*3240*/  FMUL.FTZ R0, R0, 1 ;  /* 0x3f80000000007820 */ /* 0x000fc80000410000 */
[----:B------:R0:W2:Y:S01]  /*3250*/  F2F.F64.F32 R34, R0 ;  /* 0x0000000000227310 */ /* 0x0000a20000201800 */
[----:B------:R-:W-:Y:S05]  /*3260*/  BRA `(.L_x_56956) ;  /* 0x0000000000a47947 */ /* 0x000fea0003800000 */
.L_x_56968:
        /* <DEDUP_REMOVED lines=14> */
.L_x_56982:
[----:B------:R-:W-:Y:S05]  /*3350*/  BSYNC B0 ;  /* 0x0000000000007941 */ /* 0x000fea0003800000 */
.L_x_56981:
[----:B------:R-:W-:-:S04]  /*3360*/  FMUL.FTZ R0, R0, 1 ;  /* 0x3f80000000007820 */ /* 0x000fc80000410000 */
[----:B------:R0:W2:Y:S01]  /*3370*/  F2F.F64.F32 R34, R0 ;  /* 0x0000000000227310 */ /* 0x0000a20000201800 */
[----:B------:R-:W-:Y:S05]  /*3380*/  BRA `(.L_x_56956) ;  /* 0x00000000005c7947 */ /* 0x000fea0003800000 */
.L_x_56955:
        /* <DEDUP_REMOVED lines=16> */
.L_x_56983:
[----:B------:R-:W-:Y:S01]  /*3490*/  CS2R R34, SRZ ;  /* 0x0000000000227805 */ /* 0x000fe2000001ff00 */
[----:B------:R-:W-:Y:S06]  /*34a0*/  BRA `(.L_x_56956) ;  /* 0x0000000000147947 */ /* 0x000fec0003800000 */
.L_x_56980:
[----:B------:R-:W2:Y:S02]  /*34b0*/  LDG.E.64 R34, desc[UR36][R4.64] ;  /* 0x0000002404227981 */ /* 0x000ea4000c1e1b00 */
[----:B--2---:R-:W0:Y:S01]  /*34c0*/  I2F.F64.U64 R34, R34 ;  /* 0x0000002200227312 */ /* 0x004e220000301800 */
[----:B------:R-:W-:Y:S05]  /*34d0*/  BRA `(.L_x_56956) ;  /* 0x0000000000087947 */ /* 0x000fea0003800000 */
.L_x_56979:
[----:B------:R-:W2:Y:S02]  /*34e0*/  LDG.E R4, desc[UR36][R4.64] ;  /* 0x0000002404047981 */ /* 0x000ea4000c1e1900 */
[----:B--2---:R0:W2:Y:S02]  /*34f0*/  I2F.F64.U32 R34, R4 ;  /* 0x0000000400227312 */ /* 0x0040a40000201800 */
.L_x_56956:
[----:B01-3-5:R-:W-:Y:S01]  /*3500*/  DADD R6, -RZ, |R22| ;  /* 0x00000000ff067229 */ /* 0x02bfe20000000516 */
[----:B------:R-:W-:Y:S01]  /*3510*/  BSSY B0, `(.L_x_56984) ;  /* 0x0000005000007945 */ /* 0x000fe20003800000 */
[----:B--2-4-:R-:W-:Y:S01]  /*3520*/  IMAD.MOV.U32 R32, RZ, RZ, R34 ;  /* 0x000000ffff207224 */ /* 0x014fe200078e0022 */
[----:B------:R-:W-:Y:S01]  /*3530*/  MOV R0, 0x3560 ;  /* 0x0000356000007802 */ /* 0x000fe20000000f00 */
[----:B------:R-:W-:-:S07]  /*3540*/  IMAD.MOV.U32 R3, RZ, RZ, R35 ;  /* 0x000000ffff037224 */ /* 0x000fce00078e0023 */
[----:B------:R-:W-:Y:S05]  /*3550*/  CALL.REL.NOINC `($_ZN2at6native18elementwise_kernelILi128ELi4EZNS0_15gpu_kernel_implIZZZNS0_50_GLOBAL__N__2680c7bb_12_PowKernel_cu_7dd49032_316824pow_tensor_tensor_kernelERNS_18TensorIteratorBaseEENKUlvE_clEvENKUlvE4_clEvEUlddE_EEvS5_RKT_EUliE_EEviT1_$__internal_accurate_pow) ;  /* 0x000000f400507944 */ /* 0x000fea0003c00000 */
[----:B------:R-:W-:Y:S05]  /*3560*/  BSYNC B0 ;  /* 0x0000000000007941 */ /* 0x000fea0003800000 */
.L_x_56984:
[----:B------:R-:W-:Y:S01]  /*3570*/  DSETP.NEU.AND P0, PT, R22, RZ, PT ;  /* 0x000000ff1600722a */ /* 0x000fe20003f0d000 */
[----:B------:R-:W-:Y:S01]  /*3580*/  BSSY B0, `(.L_x_56985) ;  /* 0x0000022000007945 */ /* 0x000fe20003800000 */
[----:B------:R-:W-:Y:S02]  /*3590*/  IMAD.MOV.U32 R4, RZ, RZ, R8 ;  /* 0x000000ffff047224 */ /* 0x000fe400078e0008 */
[----:B------:R-:W-:-:S10]  /*35a0*/  IMAD.MOV.U32 R5, RZ, RZ, R9 ;  /* 0x000000ffff057224 */ /* 0x000fd400078e0009 */
[----:B------:R-:W-:Y:S05]  /*35b0*/  @!P0 BRA `(.L_x_56986) ;  /* 0x00000000004c8947 */ /* 0x000fea0003800000 */
[----:B------:R-:W-:Y:S02]  /*35c0*/  LOP3.LUT R0, R35, 0x7ff00000, RZ, 0xc0, !PT ;  /* 0x7ff0000023007812 */ /* 0x000fe400078ec0ff */
[----:B------:R-:W-:Y:S02]  /*35d0*/  ISETP.GT.AND P2, PT, R23, -0x1, PT ;  /* 0xffffffff1700780c */ /* 0x000fe40003f44270 */
[----:B------:R-:W-:-:S04]  /*35e0*/  LEA.HI R3, R0, 0xfffffc0c, RZ, 0xc ;  /* 0xfffffc0c00037811 */ /* 0x000fc800078f60ff */
[CC--:B------:R-:W-:Y:S02]  /*35f0*/  SHF.L.U32 R0, R34.reuse, R3.reuse, RZ ;  /* 0x0000000322007219 */ /* 0x0c0fe400000006ff */
[----:B------:R-:W-:Y:S02]  /*3600*/  SHF.L.U64.HI R3, R34, R3, R35 ;  /* 0x0000000322037219 */ /* 0x000fe40000010223 */
[----:B------:R-:W-:-:S04]  /*3610*/  ISETP.NE.U32.AND P0, PT, R0, RZ, PT ;  /* 0x000000ff0000720c */ /* 0x000fc80003f05070 */
[----:B------:R-:W-:-:S04]  /*3620*/  ISETP.NE.AND.EX P1, PT, R3, -0x80000000, PT, P0 ;  /* 0x800000000300780c */ /* 0x000fc80003f25300 */
[----:B------:R-:W-:Y:S01]  /*3630*/  PLOP3.LUT P0, PT, P1, PT, PT, 0x8, 0x0 ;  /* 0x000000000000781c */ /* 0x000fe20000f0e170 */
[----:B------:R-:W-:-:S12]  /*3640*/  @P2 BRA `(.L_x_56987) ;  /* 0x0000000000542947 */ /* 0x000fd80003800000 */
[----:B------:R-:W0:Y:S01]  /*3650*/  FRND.F64.TRUNC R6, R34 ;  /* 0x0000002200067313 */ /* 0x000e22000030d800 */
[----:B------:R-:W-:Y:S01]  /*3660*/  DADD R8, -RZ, -R4 ;  /* 0x00000000ff087229 */ /* 0x000fe20000000904 */
[----:B------:R-:W-:-:S09]  /*3670*/  ISETP.LT.AND P1, PT, R23, RZ, !P1 ;  /* 0x000000ff1700720c */ /* 0x000fd20004f21270 */
[----:B------:R-:W-:Y:S02]  /*3680*/  FSEL R4, R8, R4, P1 ;  /* 0x0000000408047208 */ /* 0x000fe40000800000 */
[----:B------:R-:W-:Y:S01]  /*3690*/  FSEL R5, R9, R5, P1 ;  /* 0x0000000509057208 */ /* 0x000fe20000800000 */
[----:B0-----:R-:W-:-:S14]  /*36a0*/  DSETP.NEU.AND P2, PT, R6, R34, PT ;  /* 0x000000220600722a */ /* 0x001fdc0003f4d000 */
[----:B------:R-:W-:Y:S05]  /*36b0*/  @!P2 BRA `(.L_x_56987) ;  /* 0x000000000038a947 */ /* 0x000fea0003800000 */
[----:B------:R-:W-:Y:S02]  /*36c0*/  IMAD.MOV.U32 R4, RZ, RZ, 0x0 ;  /* 0x00000000ff047424 */ /* 0x000fe400078e00ff */
[----:B------:R-:W-:Y:S01]  /*36d0*/  IMAD.MOV.U32 R5, RZ, RZ, -0x80000 ;  /* 0xfff80000ff057424 */ /* 0x000fe200078e00ff */
[----:B------:R-:W-:Y:S06]  /*36e0*/  BRA `(.L_x_56987) ;  /* 0x00000000002c7947 */ /* 0x000fec0003800000 */
.L_x_56986:
[C---:B------:R-:W-:Y:S01]  /*36f0*/  LOP3.LUT R0, R35.reuse, 0x7ff00000, RZ, 0xc0, !PT ;  /* 0x7ff0000023007812 */ /* 0x040fe200078ec0ff */
[----:B------:R-:W-:Y:S01]  /*3700*/  DSETP.NEU.AND P0, PT, |R34|, 0.5, PT ;  /* 0x3fe000002200742a */ /* 0x000fe20003f0d200 */
[----:B------:R-:W-:Y:S01]  /*3710*/  ISETP.GE.AND P1, PT, R35, RZ, PT ;  /* 0x000000ff2300720c */ /* 0x000fe20003f26270 */
[----:B------:R-:W-:Y:S01]  /*3720*/  IMAD.MOV.U32 R4, RZ, RZ, RZ ;  /* 0x000000ffff047224 */ /* 0x000fe200078e00ff */
[----:B------:R-:W-:-:S04]  /*3730*/  LEA.HI R3, R0, 0xfffffc0c, RZ, 0xc ;  /* 0xfffffc0c00037811 */ /* 0x000fc800078f60ff */
[CC--:B------:R-:W-:Y:S02]  /*3740*/  SHF.L.U32 R0, R34.reuse, R3.reuse, RZ ;  /* 0x0000000322007219 */ /* 0x0c0fe400000006ff */
[----:B------:R-:W-:Y:S02]  /*3750*/  SHF.L.U64.HI R3, R34, R3, R35 ;  /* 0x0000000322037219 */ /* 0x000fe40000010223 */
[----:B------:R-:W-:-:S04]  /*3760*/  ISETP.EQ.U32.AND P2, PT, R0, RZ, PT ;  /* 0x000000ff0000720c */ /* 0x000fc80003f42070 */
[----:B------:R-:W-:-:S04]  /*3770*/  ISETP.EQ.AND.EX P0, PT, R3, -0x80000000, P0, P2 ;  /* 0x800000000300780c */ /* 0x000fc80000702320 */
[----:B------:R-:W-:-:S04]  /*3780*/  SEL R5, R23, RZ, P0 ;  /* 0x000000ff17057207 */ /* 0x000fc80000000000 */
[----:B------:R-:W-:-:S07]  /*3790*/  @!P1 LOP3.LUT R5, R5, 0x7ff00000, RZ, 0xfc, !PT ;  /* 0x7ff0000005059812 */ /* 0x000fce00078efcff */
.L_x_56987:
[----:B------:R-:W-:Y:S05]  /*37a0*/  BSYNC B0 ;  /* 0x0000000000007941 */ /* 0x000fea0003800000 */
.L_x_56985:
[----:B------:R-:W-:Y:S01]  /*37b0*/  DADD R6, R34, R22 ;  /* 0x0000000022067229 */ /* 0x000fe20000000016 */
[----:B------:R-:W-:Y:S09]  /*37c0*/  BSSY B0, `(.L_x_56988) ;  /* 0x000001c000007945 */ /* 0x000ff20003800000 */
        /* <DEDUP_REMOVED lines=16> */
.L_x_56991:
        /* <DEDUP_REMOVED lines=10> */
.L_x_56990:
[----:B------:R-:W-:-:S11]  /*3970*/  DADD R4, R34, R22 ;  /* 0x0000000022047229 */ /* 0x000fd60000000016 */
.L_x_56989:
[----:B------:R-:W-:Y:S05]  /*3980*/  BSYNC B0 ;  /* 0x0000000000007941 */ /* 0x000fea0003800000 */
.L_x_56988:
        /* <DEDUP_REMOVED lines=19> */
.L_x_56995:
[----:B------:R-:W0:Y:S02]  /*3ac0*/  F2I.S64.F64.TRUNC R4, R4 ;  /* 0x0000000400047311 */ /* 0x000e24000030d900 */
[----:B0-----:R-:W-:-:S05]  /*3ad0*/  IMAD.MOV.U32 R3, RZ, RZ, R4 ;  /* 0x000000ffff037224 */ /* 0x001fca00078e0004 */
[----:B------:R0:W-:Y:S01]  /*3ae0*/  STG.E.U8 desc[UR36][R18.64], R3 ;  /* 0x0000000312007986 */ /* 0x0001e2000c101124 */
[----:B------:R-:W-:Y:S05]  /*3af0*/  BRA `(.L_x_56997) ;  /* 0x0000000c00f87947 */ /* 0x000fea0003800000 */
.L_x_56994:
        /* <DEDUP_REMOVED lines=9> */
.L_x_56999:
[----:B------:R-:W0:Y:S02]  /*3b90*/  F2I.F64.TRUNC R5, R4 ;  /* 0x0000000400057311 */ /* 0x000e24000030d100 */
[----:B0-----:R0:W-:Y:S01]  /*3ba0*/  STG.E desc[UR36][R18.64], R5 ;  /* 0x0000000512007986 */ /* 0x0011e2000c101924 */
[----:B------:R-:W-:Y:S05]  /*3bb0*/  BRA `(.L_x_56997) ;  /* 0x0000000c00c87947 */ /* 0x000fea0003800000 */
.L_x_56998:
[----:B------:R-:W0:Y:S02]  /*3bc0*/  F2I.F64.TRUNC R5, R4 ;  /* 0x0000000400057311 */ /* 0x000e24000030d100 */
[----:B0-----:R0:W-:Y:S01]  /*3bd0*/  STG.E.U16 desc[UR36][R18.64], R5 ;  /* 0x0000000512007986 */ /* 0x0011e2000c101524 */
[----:B------:R-:W-:Y:S05]  /*3be0*/  BRA `(.L_x_56997) ;  /* 0x0000000c00bc7947 */ /* 0x000fea0003800000 */
.L_x_56993:
        /* <DEDUP_REMOVED lines=13> */
.L_x_57001:
        /* <DEDUP_REMOVED lines=8> */
.L_x_57000:
        /* <DEDUP_REMOVED lines=14> */
.L_x_57003:
        /* <DEDUP_REMOVED lines=9> */
.L_x_57002:
[----:B------:R0:W-:Y:S01]  /*3eb0*/  STG.E.64 desc[UR36][R18.64], R4 ;  /* 0x0000000412007986 */ /* 0x0001e2000c101b24 */
[----:B------:R-:W-:Y:S05]  /*3ec0*/  BRA `(.L_x_56997) ;  /* 0x0000000c00047947 */ /* 0x000fea0003800000 */
.L_x_56992:
        /* <DEDUP_REMOVED lines=12> */
.L_x_57006:
[----:B------:R-:W-:-:S05]  /*3f90*/  CS2R R6, SRZ ;  /* 0x0000000000067805 */ /* 0x000fca000001ff00 */
[----:B------:R0:W-:Y:S01]  /*3fa0*/  STG.E.128 desc[UR36][R18.64], R4 ;  /* 0x0000000412007986 */ /* 0x0001e2000c101d24 */
[----:B------:R-:W-:Y:S05]  /*3fb0*/  BRA `(.L_x_56997) ;  /* 0x0000000800c87947 */ /* 0x000fea0003800000 */
.L_x_57005:
        /* <DEDUP_REMOVED lines=25> */
.L_x_57010:
[----:B------:R-:W-:Y:S05]  /*4150*/  BSYNC B0 ;  /* 0x0000000000007941 */ /* 0x000fea0003800000 */
.L_x_57009:
[----:B------:R-:W-:-:S05]  /*4160*/  LOP3.LUT R7, R0, R7, RZ, 0xfc, !PT ;  /* 0x0000000700077212 */ /* 0x000fca00078efcff */
[----:B------:R0:W-:Y:S01]  /*4170*/  STG.E.U8 desc[UR36][R18.64], R7 ;  /* 0x0000000712007986 */ /* 0x0001e2000c101124 */
[----:B------:R-:W-:Y:S05]  /*4180*/  BRA `(.L_x_56997) ;  /* 0x0000000800547947 */ /* 0x000fea0003800000 */
.L_x_57008:
        /* <DEDUP_REMOVED lines=17> */
.L_x_57012:
[----:B------:R-:W-:Y:S01]  /*42a0*/  IMAD.MOV.U32 R0, RZ, RZ, 0x7f ;  /* 0x0000007fff007424 */ /* 0x000fe200078e00ff */
[----:B------:R-:W-:-:S04]  /*42b0*/  ISETP.GT.U32.AND P0, PT, R3, 0x7f800000, PT ;  /* 0x7f8000000300780c */ /* 0x000fc80003f04070 */
[----:B------:R-:W-:-:S09]  /*42c0*/  SEL R0, R0, 0x7c, P0 ;  /* 0x0000007c00007807 */ /* 0x000fd20000000000 */
.L_x_57013:
[----:B------:R-:W-:Y:S05]  /*42d0*/  BSYNC B0 ;  /* 0x0000000000007941 */ /* 0x000fea0003800000 */
.L_x_57011:
[----:B------:R-:W-:-:S04]  /*42e0*/  LOP3.LUT R3, R7, 0x80000000, RZ, 0xc0, !PT ;  /* 0x8000000007037812 */ /* 0x000fc800078ec0ff */
[----:B------:R-:W-:-:S04]  /*42f0*/  SHF.R.U32.HI R3, RZ, 0x18, R3 ;  /* 0x00000018ff037819 */ /* 0x000fc80000011603 */
[----:B------:R-:W-:-:S05]  /*4300*/  LOP3.LUT R3, R0, R3, RZ, 0xfc, !PT ;  /* 0x0000000300037212 */ /* 0x000fca00078efcff */
[----:B------:R0:W-:Y:S01]  /*4310*/  STG.E.U8 desc[UR36][R18.64], R3 ;  /* 0x0000000312007986 */ /* 0x0001e2000c101124 */
[----:B------:R-:W-:Y:S05]  /*4320*/  BRA `(.L_x_56997) ;  /* 0x0000000400ec7947 */ /* 0x000fea0003800000 */
.L_x_57007:
        /* <DEDUP_REMOVED lines=8> */
.L_x_57004:
        /* <DEDUP_REMOVED lines=11> */
.L_x_57016:
        /* <DEDUP_REMOVED lines=21> */
.L_x_57019:
[----:B------:R-:W-:-:S04]  /*45b0*/  LOP3.LUT R3, R7, 0x80000000, RZ, 0xc0, !PT ;  /* 0x8000000007037812 */ /* 0x000fc800078ec0ff */
[----:B------:R-:W-:-:S04]  /*45c0*/  SHF.R.U32.HI R3, RZ, 0x18, R3 ;  /* 0x00000018ff037819 */ /* 0x000fc80000011603 */
[----:B------:R-:W-:-:S04]  /*45d0*/  LOP3.LUT R0, R0, R3, RZ, 0xfc, !PT ;  /* 0x0000000300007212 */ /* 0x000fc800078efcff */
[----:B------:R-:W-:-:S07]  /*45e0*/  PRMT R9, R0, 0x7610, R9 ;  /* 0x0000761000097816 */ /* 0x000fce0000000009 */
.L_x_57018:
[----:B------:R-:W-:Y:S05]  /*45f0*/  BSYNC B0 ;  /* 0x0000000000007941 */ /* 0x000fea0003800000 */
.L_x_57017:
[----:B------:R4:W-:Y:S01]  /*4600*/  STG.E.U8 desc[UR36][R18.64], R9 ;  /* 0x0000000912007986 */ /* 0x0009e2000c101124 */
[----:B------:R-:W-:Y:S05]  /*4610*/  BRA `(.L_x_56997) ;  /* 0x0000000400307947 */ /* 0x000fea0003800000 */
.L_x_57015:
        /* <DEDUP_REMOVED lines=21> */
.L_x_57022:
[----:B------:R-:W-:-:S04]  /*4770*/  LOP3.LUT R3, R7, 0x80000000, RZ, 0xc0, !PT ;  /* 0x8000000007037812 */ /* 0x000fc800078ec0ff */
[----:B------:R-:W-:-:S04]  /*4780*/  SHF.R.U32.HI R3, RZ, 0x18, R3 ;  /* 0x00000018ff037819 */ /* 0x000fc80000011603 */
[----:B------:R-:W-:-:S04]  /*4790*/  LOP3.LUT R0, R0, R3, RZ, 0xfc, !PT ;  /* 0x0000000300007212 */ /* 0x000fc800078efcff */
[----:B------:R-:W-:-:S07]  /*47a0*/  PRMT R9, R0, 0x7610, R9 ;  /* 0x0000761000097816 */ /* 0x000fce0000000009 */
.L_x_57021:
[----:B------:R-:W-:Y:S05]  /*47b0*/  BSYNC B0 ;  /* 0x0000000000007941 */ /* 0x000fea0003800000 */
.L_x_57020:
[----:B------:R3:W-:Y:S01]  /*47c0*/  STG.E.U8 desc[UR36][R18.64], R9 ;  /* 0x0000000912007986 */ /* 0x0007e2000c101124 */
[----:B------:R-:W-:Y:S05]  /*47d0*/  BRA `(.L_x_56997) ;  /* 0x0000000000c07947 */ /* 0x000fea0003800000 */
.L_x_57014:
        /* <DEDUP_REMOVED lines=26> */
.L_x_56996:
        /* <DEDUP_REMOVED lines=16> */
.L_x_57025:
[----:B------:R-:W-:Y:S05]  /*4a80*/  BRA `(.L_x_56997) ;  /* 0x0000000000147947 */ /* 0x000fea0003800000 */
.L_x_57024:
[----:B------:R-:W0:Y:S02]  /*4a90*/  F2I.U64.F64.TRUNC R4, R4 ;  /* 0x0000000400047311 */ /* 0x000e24000030d800 */
[----:B0-----:R2:W-:Y:S01]  /*4aa0*/  STG.E.64 desc[UR36][R18.64], R4 ;  /* 0x0000000412007986 */ /* 0x0015e2000c101b24 */
[----:B------:R-:W-:Y:S05]  /*4ab0*/  BRA `(.L_x_56997) ;  /* 0x0000000000087947 */ /* 0x000fea0003800000 */
.L_x_57023:
[----:B------:R-:W0:Y:S02]  /*4ac0*/  F2I.U32.F64.TRUNC R5, R4 ;  /* 0x0000000400057311 */ /* 0x000e24000030d000 */
[----:B0-----:R0:W-:Y:S02]  /*4ad0*/  STG.E desc[UR36][R18.64], R5 ;  /* 0x0000000512007986 */ /* 0x0011e4000c101924 */
.L_x_56997:
[----:B------:R-:W-:-:S04]  /*4ae0*/  IMAD R2, R2, 0x200, R17 ;  /* 0x0000020002027824 */ /* 0x000fc800078e0211 */
[----:B01234-:R-:W-:-:S07]  /*4af0*/  VIADD R19, R2, 0x80 ;  /* 0x0000008002137836 */ /* 0x01ffce0000000000 */
.L_x_56916:
[----:B------:R-:W-:Y:S05]  /*4b00*/  BSYNC B6 ;  /* 0x0000000000067941 */ /* 0x000fea0003800000 */
.L_x_56915:
[----:B------:R-:W-:Y:S01]  /*4b10*/  ULDC UR4, c[0x0][0x210] ;  /* 0x0000840000047ab9 */ /* 0x000fe20000000800 */
[----:B------:R-:W-:Y:S01]  /*4b20*/  BSSY B6, `(.L_x_57026) ;  /* 0x00004a7000067945 */ /* 0x000fe20003800000 */
        /* <DEDUP_REMOVED lines=356> */
.L_x_57028:
        /* <DEDUP_REMOVED lines=21> */
.L_x_57032:
[----:B------:R-:W2:Y:S02]  /*62c0*/  LDG.E.U8 R2, desc[UR36][R2.64] ;  /* 0x0000002402027981 */ /* 0x000ea4000c1e1100 */
[----:B--2---:R0:W1:Y:S01]  /*62d0*/  I2F.F64.U16 R22, R2 ;  /* 0x0000000200167312 */ /* 0x0040620000101800 */
[----:B------:R-:W-:Y:S05]  /*62e0*/  BRA `(.L_x_57034) ;  /* 0x0000000c00707947 */ /* 0x000fea0003800000 */
.L_x_57031:
        /* <DEDUP_REMOVED lines=9> */
.L_x_57036:
[----:B------:R-:W2:Y:S02]  /*6380*/  LDG.E R2, desc[UR36][R2.64] ;  /* 0x0000002402027981 */ /* 0x000ea4000c1e1900 */
[----:B--2---:R3:W4:Y:S01]  /*6390*/  I2F.F64 R22, R2 ;  /* 0x0000000200167312 */ /* 0x0047220000201c00 */
[----:B------:R-:W-:Y:S05]  /*63a0*/  BRA `(.L_x_57034) ;  /* 0x0000000c00407947 */ /* 0x000fea0003800000 */
.L_x_57035:
[----:B------:R-:W2:Y:S02]  /*63b0*/  LDG.E.U16 R2, desc[UR36][R2.64] ;  /* 0x0000002402027981 */ /* 0x000ea4000c1e1500 */
[----:B--2---:R0:W1:Y:S01]  /*63c0*/  I2F.F64.S16 R22, R2 ;  /* 0x0000000200167312 */ /* 0x0040620000101c00 */
[----:B------:R-:W-:Y:S05]  /*63d0*/  BRA `(.L_x_57034) ;  /* 0x0000000c00347947 */ /* 0x000fea0003800000 */
.L_x_57030:
        /* <DEDUP_REMOVED lines=10> */
.L_x_57038:
[----:B------:R-:W2:Y:S02]  /*6480*/  LDG.E.U16 R0, desc[UR36][R2.64] ;  /* 0x0000002402007981 */ /* 0x000ea4000c1e1500 */
[----:B--2---:R-:W-:-:S05]  /*6490*/  HADD2.F32 R0, -RZ, R0.H0_H0 ;  /* 0x20000000ff007230 */ /* 0x004fca0000004100 */
[----:B------:R-:W-:-:S04]  /*64a0*/  FMUL.FTZ R0, R0, 1 ;  /* 0x3f80000000007820 */ /* 0x000fc80000410000 */
[----:B------:R0:W1:Y:S01]  /*64b0*/  F2F.F64.F32 R22, R0 ;  /* 0x0000000000167310 */ /* 0x0000620000201800 */
[----:B------:R-:W-:Y:S05]  /*64c0*/  BRA `(.L_x_57034) ;  /* 0x0000000800f87947 */ /* 0x000fea0003800000 */
.L_x_57037:
        /* <DEDUP_REMOVED lines=10> */
.L_x_57040:
[----:B------:R-:W2:Y:S02]  /*6570*/  LDG.E.U16 R2, desc[UR36][R2.64] ;  /* 0x0000002402027981 */ /* 0x000ea4000c1e1500 */
[----:B--2---:R-:W-:-:S05]  /*6580*/  HADD2.F32 R0, -RZ, R2.H0_H0 ;  /* 0x20000002ff007230 */ /* 0x004fca0000004100 */
[----:B------:R-:W-:-:S04]  /*6590*/  FMUL.FTZ R0, R0, 1 ;  /* 0x3f80000000007820 */ /* 0x000fc80000410000 */
[----:B------:R0:W1:Y:S01]  /*65a0*/  F2F.F64.F32 R22, R0 ;  /* 0x0000000000167310 */ /* 0x0000620000201800 */
[----:B------:R-:W-:Y:S05]  /*65b0*/  BRA `(.L_x_57034) ;  /* 0x0000000800bc7947 */ /* 0x000fea0003800000 */
.L_x_57039:
[----:B------:R0:W5:Y:S01]  /*65c0*/  LDG.E.64 R22, desc[UR36][R2.64] ;  /* 0x0000002402167981 */ /* 0x000162000c1e1b00 */
[----:B------:R-:W-:Y:S05]  /*65d0*/  BRA `(.L_x_57034) ;  /* 0x0000000800b47947 */ /* 0x000fea0003800000 */
.L_x_57029:
        /* <DEDUP_REMOVED lines=13> */
.L_x_57043:
[----:B------:R0:W5:Y:S01]  /*66b0*/  LDG.E.64 R22, desc[UR36][R2.64] ;  /* 0x0000002402167981 */ /* 0x000162000c1e1b00 */
[----:B------:R-:W-:Y:S05]  /*66c0*/  BRA `(.L_x_57034) ;  /* 0x0000000800787947 */ /* 0x000fea0003800000 */
.L_x_57042:
        /* <DEDUP_REMOVED lines=28> */
.L_x_57045:
        /* <DEDUP_REMOVED lines=15> */
.L_x_57044:
[----:B------:R-:W2:Y:S02]  /*6980*/  LDG.E.U16 R0, desc[UR36][R2.64] ;  /* 0x0000002402007981 */ /* 0x000ea4000c1e1500 */
[----:B--2---:R-:W-:-:S04]  /*6990*/  IMAD.U32 R0, R0, 0x10000, RZ ;  /* 0x0001000000007824 */ /* 0x004fc800078e00ff */
[----:B------:R-:W-:-:S04]  /*69a0*/  FMUL.FTZ R0, R0, 1 ;  /* 0x3f80000000007820 */ /* 0x000fc80000410000 */
[----:B------:R0:W1:Y:S01]  /*69b0*/  F2F.F64.F32 R22, R0 ;  /* 0x0000000000167310 */ /* 0x0000620000201800 */
[----:B------:R-:W-:Y:S05]  /*69c0*/  BRA `(.L_x_57034) ;  /* 0x0000000400b87947 */ /* 0x000fea0003800000 */
.L_x_57041:
        /* <DEDUP_REMOVED lines=11> */
.L_x_57048:
        /* <DEDUP_REMOVED lines=21> */
.L_x_57052:
[----:B------:R-:W-:Y:S05]  /*6bd0*/  BSYNC B1 ;  /* 0x0000000000017941 */ /* 0x000fea0003800000 */
.L_x_57051:
[----:B------:R-:W-:Y:S01]  /*6be0*/  LEA R3, R0, 0x3b800000, 0x17 ;  /* 0x3b80000000037811 */ /* 0x000fe200078eb8ff */
[----:B------:R-:W-:-:S05]  /*6bf0*/  IMAD.SHL.U32 R0, R2, 0x100000, RZ ;  /* 0x0010000002007824 */ /* 0x000fca00078e00ff */
[----:B------:R-:W-:-:S07]  /*6c00*/  LOP3.LUT R0, R3, R0, R4, 0xfe, !PT ;  /* 0x0000000003007212 */ /* 0x000fce00078efe04 */
.L_x_57050:
[----:B------:R-:W-:Y:S05]  /*6c10*/  BSYNC B0 ;  /* 0x0000000000007941 */ /* 0x000fea0003800000 */
.L_x_57049:
[----:B------:R-:W-:-:S04]  /*6c20*/  FMUL.FTZ R0, R0, 1 ;  /* 0x3f80000000007820 */ /* 0x000fc80000410000 */
[----:B------:R0:W1:Y:S01]  /*6c30*/  F2F.F64.F32 R22, R0 ;  /* 0x0000000000167310 */ /* 0x0000620000201800 */
[----:B------:R-:W-:Y:S05]  /*6c40*/  BRA `(.L_x_57034) ;  /* 0x0000000400187947 */ /* 0x000fea0003800000 */
.L_x_57047:
        /* <DEDUP_REMOVED lines=21> */
.L_x_57056:
[----:B------:R-:W-:Y:S05]  /*6da0*/  BSYNC B1 ;  /* 0x0000000000017941 */ /* 0x000fea0003800000 */
.L_x_57055:
[----:B------:R-:W-:Y:S01]  /*6db0*/  LEA R3, R0, 0x37800000, 0x17 ;  /* 0x3780000000037811 */ /* 0x000fe200078eb8ff */
[----:B------:R-:W-:-:S05]  /*6dc0*/  IMAD.SHL.U32 R0, R2, 0x200000, RZ ;  /* 0x0020000002007824 */ /* 0x000fca00078e00ff */
[----:B------:R-:W-:-:S07]  /*6dd0*/  LOP3.LUT R0, R3, R0, R4, 0xfe, !PT ;  /* 0x0000000003007212 */ /* 0x000fce00078efe04 */
.L_x_57054:
[----:B------:R-:W-:Y:S05]  /*6de0*/  BSYNC B0 ;  /* 0x0000000000007941 */ /* 0x000fea0003800000 */
.L_x_57053:
[----:B------:R-:W-:-:S04]  /*6df0*/  FMUL.FTZ R0, R0, 1 ;  /* 0x3f80000000007820 */ /* 0x000fc80000410000 */
[----:B------:R0:W1:Y:S01]  /*6e00*/  F2F.F64.F32 R22, R0 ;  /* 0x0000000000167310 */ /* 0x0000620000201800 */
[----:B------:R-:W-:Y:S05]  /*6e10*/  BRA `(.L_x_57034) ;  /* 0x0000000000a47947 */ /* 0x000fea0003800000 */
.L_x_57046:
        /* <DEDUP_REMOVED lines=14> */
.L_x_57060:
[----:B------:R-:W-:Y:S05]  /*6f00*/  BSYNC B0 ;  /* 0x0000000000007941 */ /* 0x000fea0003800000 */
.L_x_57059:
[----:B------:R-:W-:-:S04]  /*6f10*/  FMUL.FTZ R0, R0, 1 ;  /* 0x3f80000000007820 */ /* 0x000fc80000410000 */
[----:B------:R0:W1:Y:S01]  /*6f20*/  F2F.F64.F32 R22, R0 ;  /* 0x0000000000167310 */ /* 0x0000620000201800 */
[----:B------:R-:W-:Y:S05]  /*6f30*/  BRA `(.L_x_57034) ;  /* 0x00000000005c7947 */ /* 0x000fea0003800000 */
.L_x_57033:
        /* <DEDUP_REMOVED lines=16> */
.L_x_57061:
[----:B------:R-:W-:Y:S01]  /*7040*/  CS2R R22, SRZ ;  /* 0x0000000000167805 */ /* 0x000fe2000001ff00 */
[----:B------:R-:W-:Y:S06]  /*7050*/  BRA `(.L_x_57034) ;  /* 0x0000000000147947 */ /* 0x000fec0003800000 */
.L_x_57058:
[----:B------:R-:W2:Y:S02]  /*7060*/  LDG.E.64 R22, desc[UR36][R2.64] ;  /* 0x0000002402167981 */ /* 0x000ea4000c1e1b00 */
[----:B--2---:R-:W0:Y:S01]  /*7070*/  I2F.F64.U64 R22, R22 ;  /* 0x0000001600167312 */ /* 0x004e220000301800 */
[----:B------:R-:W-:Y:S05]  /*7080*/  BRA `(.L_x_57034) ;  /* 0x0000000000087947 */ /* 0x000fea0003800000 */
.L_x_57057:
[----:B------:R-:W2:Y:S02]  /*7090*/  LDG.E R2, desc[UR36][R2.64] ;  /* 0x0000002402027981 */ /* 0x000ea4000c1e1900 */
[----:B--2---:R0:W1:Y:S02]  /*70a0*/  I2F.F64.U32 R22, R2 ;  /* 0x0000000200167312 */ /* 0x0040640000201800 */
.L_x_57034:
[----:B0-----:R-:W0:Y:S01]  /*70b0*/  LDC.U8 R4, c[0x0][0x49a] ;  /* 0x00012680ff047b82 */ /* 0x001e220000000000 */
[----:B------:R-:W-:Y:S02]  /*70c0*/  ULDC.64 UR4, c[0x0][0x488] ;  /* 0x0001220000047ab9 */ /* 0x000fe40000000a00 */
[----:B---3--:R-:W-:-:S05]  /*70d0*/  IADD3 R2, P0, R18, UR4, RZ ;  /* 0x0000000412027c10 */ /* 0x008fca000ff1e0ff */
        /* <DEDUP_REMOVED lines=13> */
[----:B---3--:R0:W3:Y:S01]  /*71b0*/  I2F.F64.S16 R34, R2 ;  /* 0x0000000200227312 */ /* 0x0080e20000101c00 */
[----:B------:R-:W-:Y:S05]  /*71c0*/  BRA `(.L_x_57067) ;  /* 0x0000000c007c7947 */ /* 0x000fea0003800000 */
.L_x_57065:
[----:B------:R-:W3:Y:S02]  /*71d0*/  LDG.E.U8 R2, desc[UR36][R2.64] ;  /* 0x0000002402027981 */ /* 0x000ee4000c1e1100 */
[----:B---3--:R0:W3:Y:S01]  /*71e0*/  I2F.F64.U16 R34, R2 ;  /* 0x0000000200227312 */ /* 0x0080e20000101800 */
[----:B------:R-:W-:Y:S05]  /*71f0*/  BRA `(.L_x_57067) ;  /* 0x0000000c00707947 */ /* 0x000fea0003800000 */
.L_x_57064:
        /* <DEDUP_REMOVED lines=9> */
.L_x_57069:
[----:B------:R-:W3:Y:S02]  /*7290*/  LDG.E R2, desc[UR36][R2.64] ;  /* 0x0000002402027981 */ /* 0x000ee4000c1e1900 */
[----:B---3--:R0:W3:Y:S01]  /*72a0*/  I2F.F64 R34, R2 ;  /* 0x0000000200227312 */ /* 0x0080e20000201c00 */
[----:B------:R-:W-:Y:S05]  /*72b0*/  BRA `(.L_x_57067) ;  /* 0x0000000c00407947 */ /* 0x000fea0003800000 */
.L_x_57068:
[----:B------:R-:W3:Y:S02]  /*72c0*/  LDG.E.U16 R2, desc[UR36][R2.64] ;  /* 0x0000002402027981 */ /* 0x000ee4000c1e1500 */
[----:B---3--:R0:W3:Y:S01]  /*72d0*/  I2F.F64.S16 R34, R2 ;  /* 0x0000000200227312 */ /* 0x0080e20000101c00 */
[----:B------:R-:W-:Y:S05]  /*72e0*/  BRA `(.L_x_57067) ;  /* 0x0000000c00347947 */ /* 0x000fea0003800000 */
.L_x_57063:
        /* <DEDUP_REMOVED lines=10> */
.L_x_57071:
[----:B------:R-:W3:Y:S02]  /*7390*/  LDG.E.U16 R0, desc[UR36][R2.64] ;  /* 0x0000002402007981 */ /* 0x000ee4000c1e1500 */
[----:B---3--:R-:W-:-:S05]  /*73a0*/  HADD2.F32 R0, -RZ, R0.H0_H0 ;  /* 0x20000000ff007230 */ /* 0x008fca0000004100 */
[----:B------:R-:W-:-:S04]  /*73b0*/  FMUL.FTZ R0, R0, 1 ;  /* 0x3f80000000007820 */ /* 0x000fc80000410000 */
[----:B------:R0:W3:Y:S01]  /*73c0*/  F2F.F64.F32 R34, R0 ;  /* 0x0000000000227310 */ /* 0x0000e20000201800 */
[----:B------:R-:W-:Y:S05]  /*73d0*/  BRA `(.L_x_57067) ;  /* 0x0000000800f87947 */ /* 0x000fea0003800000 */
.L_x_57070:
        /* <DEDUP_REMOVED lines=10> */
.L_x_57073:
[----:B------:R-:W3:Y:S02]  /*7480*/  LDG.E.U16 R2, desc[UR36][R2.64] ;  /* 0x0000002402027981 */ /* 0x000ee4000c1e1500 */
[----:B---3--:R-:W-:-:S05]  /*7490*/  HADD2.F32 R0, -RZ, R2.H0_H0 ;  /* 0x20000002ff007230 */ /* 0x008fca0000004100 */
[----:B------:R-:W-:-:S04]  /*74a0*/  FMUL.FTZ R0, R0, 1 ;  /* 0x3f80000000007820 */ /* 0x000fc80000410000 */
[----:B------:R0:W3:Y:S01]  /*74b0*/  F2F.F64.F32 R34, R0 ;  /* 0x0000000000227310 */ /* 0x0000e20000201800 */
[----:B------:R-:W-:Y:S05]  /*74c0*/  BRA `(.L_x_57067) ;  /* 0x0000000800bc7947 */ /* 0x000fea0003800000 */
.L_x_57072:
[----:B------:R0:W5:Y:S01]  /*74d0*/  LDG.E.64 R34, desc[UR36][R2.64] ;  /* 0x0000002402227981 */ /* 0x000162000c1e1b00 */
[----:B------:R-:W-:Y:S05]  /*74e0*/  BRA `(.L_x_57067) ;  /* 0x0000000800b47947 */ /* 0x000fea0003800000 */
.L_x_57062:
        /* <DEDUP_REMOVED lines=13> */
.L_x_57076:
[----:B------:R0:W5:Y:S01]  /*75c0*/  LDG.E.64 R34, desc[UR36][R2.64] ;  /* 0x0000002402227981 */ /* 0x000162000c1e1b00 */
[----:B------:R-:W-:Y:S05]  /*75d0*/  BRA `(.L_x_57067) ;  /* 0x0000000800787947 */ /* 0x000fea0003800000 */
.L_x_57075:
        /* <DEDUP_REMOVED lines=28> */
.L_x_57078:
        /* <DEDUP_REMOVED lines=15> */
.L_x_57077:
[----:B------:R-:W3:Y:S02]  /*7890*/  LDG.E.U16 R0, desc[UR36][R2.64] ;  /* 0x0000002402007981 */ /* 0x000ee4000c1e1500 */
[----:B---3--:R-:W-:-:S04]  /*78a0*/  IMAD.U32 R0, R0, 0x10000, RZ ;  /* 0x0001000000007824 */ /* 0x008fc800078e00ff */
[----:B------:R-:W-:-:S04]  /*78b0*/  FMUL.FTZ R0, R0, 1 ;  /* 0x3f80000000007820 */ /* 0x000fc80000410000 */
[----:B------:R0:W3:Y:S01]  /*78c0*/  F2F.F64.F32 R34, R0 ;  /* 0x0000000000227310 */ /* 0x0000e20000201800 */
[----:B------:R-:W-:Y:S05]  /*78d0*/  BRA `(.L_x_57067) ;  /* 0x0000000400b87947 */ /* 0x000fea0003800000 */
.L_x_57074:
        /* <DEDUP_REMOVED lines=9> */
[----:B---3--:R0:W3:Y:S01]  /*7970*/  I2F.F64.U16 R34, R2 ;  /* 0x0000000200227312 */ /* 0x0080e20000101800 */
[----:B------:R-:W-:Y:S05]  /*7980*/  BRA `(.L_x_57067) ;  /* 0x00000004008c7947 */ /* 0x000fea0003800000 */
.L_x_57081:
        /* <DEDUP_REMOVED lines=21> */
.L_x_57085:
[----:B------:R-:W-:Y:S05]  /*7ae0*/  BSYNC B1 ;  /* 0x0000000000017941 */ /* 0x000fea0003800000 */
.L_x_57084:
[----:B------:R-:W-:Y:S01]  /*7af0*/  LEA R3, R0, 0x3b800000, 0x17 ;  /* 0x3b80000000037811 */ /* 0x000fe200078eb8ff */
[----:B------:R-:W-:-:S05]  /*7b00*/  IMAD.SHL.U32 R0, R2, 0x100000, RZ ;  /* 0x0010000002007824 */ /* 0x000fca00078e00ff */
[----:B------:R-:W-:-:S07]  /*7b10*/  LOP3.LUT R0, R3, R0, R4, 0xfe, !PT ;  /* 0x0000000003007212 */ /* 0x000fce00078efe04 */
.L_x_57083:
[----:B------:R-:W-:Y:S05]  /*7b20*/  BSYNC B0 ;  /* 0x0000000000007941 */ /* 0x000fea0003800000 */
.L_x_57082:
[----:B------:R-:W-:-:S04]  /*7b30*/  FMUL.FTZ R0, R0, 1 ;  /* 0x3f80000000007820 */ /* 0x000fc80000410000 */
[----:B------:R0:W3:Y:S01]  /*7b40*/  F2F.F64.F32 R34, R0 ;  /* 0x0000000000227310 */ /* 0x0000e20000201800 */
[----:B------:R-:W-:Y:S05]  /*7b50*/  BRA `(.L_x_57067) ;  /* 0x0000000400187947 */ /* 0x000fea0003800000 */
.L_x_57080:
        /* <DEDUP_REMOVED lines=21> */
.L_x_57089:
[----:B------:R-:W-:Y:S05]  /*7cb0*/  BSYNC B1 ;  /* 0x0000000000017941 */ /* 0x000fea0003800000 */
.L_x_57088:
[----:B------:R-:W-:Y:S01]  /*7cc0*/  LEA R3, R0, 0x37800000, 0x17 ;  /* 0x3780000000037811 */ /* 0x000fe200078eb8ff */
[----:B------:R-:W-:-:S05]  /*7cd0*/  IMAD.SHL.U32 R0, R2, 0x200000, RZ ;  /* 0x0020000002007824 */ /* 0x000fca00078e00ff */
[----:B------:R-:W-:-:S07]  /*7ce0*/  LOP3.LUT R0, R3, R0, R4, 0xfe, !PT ;  /* 0x0000000003007212 */ /* 0x000fce00078efe04 */
.L_x_57087:
[----:B------:R-:W-:Y:S05]  /*7cf0*/  BSYNC B0 ;  /* 0x0000000000007941 */ /* 0x000fea0003800000 */
.L_x_57086:
[----:B------:R-:W-:-:S04]  /*7d00*/  FMUL.FTZ R0, R0, 1 ;  /* 0x3f80000000007820 */ /* 0x000fc80000410000 */
[----:B------:R0:W3:Y:S01]  /*7d10*/  F2F.F64.F32 R34, R0 ;  /* 0x0000000000227310 */ /* 0x0000e20000201800 */
[----:B------:R-:W-:Y:S05]  /*7d20*/  BRA `(.L_x_57067) ;  /* 0x0000000000a47947 */ /* 0x000fea0003800000 */
.L_x_57079:
        /* <DEDUP_REMOVED lines=14> */
.L_x_57093:
[----:B------:R-:W-:Y:S05]  /*7e10*/  BSYNC B0 ;  /* 0x0000000000007941 */ /* 0x000fea0003800000 */
.L_x_57092:
[----:B------:R-:W-:-:S04]  /*7e20*/  FMUL.FTZ R0, R0, 1 ;  /* 0x3f80000000007820 */ /* 0x000fc80000410000 */
[----:B------:R0:W3:Y:S01]  /*7e30*/  F2F.F64.F32 R34, R0 ;  /* 0x0000000000227310 */ /* 0x0000e20000201800 */
[----:B------:R-:W-:Y:S05]  /*7e40*/  BRA `(.L_x_57067) ;  /* 0x00000000005c7947 */ /* 0x000fea0003800000 */
.L_x_57066:
        /* <DEDUP_REMOVED lines=16> */
.L_x_57094:
[----:B------:R-:W-:Y:S01]  /*7f50*/  CS2R R34, SRZ ;  /* 0x0000000000227805 */ /* 0x000fe2000001ff00 */
[----:B------:R-:W-:Y:S06]  /*7f60*/  BRA `(.L_x_57067) ;  /* 0x0000000000147947 */ /* 0x000fec0003800000 */
.L_x_57091:
[----:B------:R-:W3:Y:S02]  /*7f70*/  LDG.E.64 R34, desc[UR36][R2.64] ;  /* 0x0000002402227981 */ /* 0x000ee4000c1e1b00 */
[----:B---3--:R-:W0:Y:S01]  /*7f80*/  I2F.F64.U64 R34, R34 ;  /* 0x0000002200227312 */ /* 0x008e220000301800 */
[----:B------:R-:W-:Y:S05]  /*7f90*/  BRA `(.L_x_57067) ;  /* 0x0000000000087947 */ /* 0x000fea0003800000 */
.L_x_57090:
[----:B------:R-:W3:Y:S02]  /*7fa0*/  LDG.E R2, desc[UR36][R2.64] ;  /* 0x0000002402027981 */ /* 0x000ee4000c1e1900 */
[----:B---3--:R0:W3:Y:S02]  /*7fb0*/  I2F.F64.U32 R34, R2 ;  /* 0x0000000200227312 */ /* 0x0080e40000201800 */
.L_x_57067:
[----:B0--3-5:R-:W-:Y:S01]  /*7fc0*/  LOP3.LUT R0, R35, 0x7ff00000, RZ, 0xc0, !PT ;  /* 0x7ff0000023007812 */ /* 0x029fe200078ec0ff */
[----:B-12-4-:R-:W-:Y:S01]  /*7fd0*/  DADD R6, -RZ, |R22| ;  /* 0x00000000ff067229 */ /* 0x016fe20000000516 */
[----:B------:R-:W-:Y:S01]  /*7fe0*/  BSSY B0, `(.L_x_57095) ;  /* 0x0000008000007945 */ /* 0x000fe20003800000 */
[----:B------:R-:W-:Y:S01]  /*7ff0*/  IMAD.MOV.U32 R32, RZ, RZ, R34 ;  /* 0x000000ffff207224 */ /* 0x000fe200078e0022 */
[----:B------:R-:W-:Y:S01]  /*8000*/  LEA.HI R5, R0, 0xfffffc0c, RZ, 0xc ;  /* 0xfffffc0c00057811 */ /* 0x000fe200078f60ff */
[--C-:B------:R-:W-:Y:S01]  /*8010*/  IMAD.MOV.U32 R3, RZ, RZ, R35.reuse ;  /* 0x000000ffff037224 */ /* 0x100fe200078e0023 */
[----:B------:R-:W-:Y:S02]  /*8020*/  MOV R0, 0x8060 ;  /* 0x0000806000007802 */ /* 0x000fe40000000f00 */
[CC--:B------:R-:W-:Y:S02]  /*8030*/  SHF.L.U64.HI R2, R34.reuse, R5.reuse, R35 ;  /* 0x0000000522027219 */ /* 0x0c0fe40000010223 */
[----:B------:R-:W-:-:S07]  /*8040*/  SHF.L.U32 R18, R34, R5, RZ ;  /* 0x0000000522127219 */ /* 0x000fce00000006ff */
[----:B------:R-:W-:Y:S05]  /*8050*/  CALL.REL.NOINC `($_ZN2at6native18elementwise_kernelILi128ELi4EZNS0_15gpu_kernel_implIZZZNS0_50_GLOBAL__N__2680c7bb_12_PowKernel_cu_7dd49032_316824pow_tensor_tensor_kernelERNS_18TensorIteratorBaseEENKUlvE_clEvENKUlvE4_clEvEUlddE_EEvS5_RKT_EUliE_EEviT1_$__internal_accurate_pow) ;  /* 0x000000a800907944 */ /* 0x000fea0003c00000 */
[----:B------:R-:W-:Y:S05]  /*8060*/  BSYNC B0 ;  /* 0x0000000000007941 */ /* 0x000fea0003800000 */
.L_x_57095:
[----:B------:R-:W-:Y:S01]  /*8070*/  DSETP.NEU.AND P0, PT, R22, RZ, PT ;  /* 0x000000ff1600722a */ /* 0x000fe20003f0d000 */
[----:B------:R-:W-:Y:S01]  /*8080*/  BSSY B0, `(.L_x_57096) ;  /* 0x000001c000007945 */ /* 0x000fe20003800000 */
[----:B------:R-:W-:Y:S02]  /*8090*/  IMAD.MOV.U32 R4, RZ, RZ, R8 ;  /* 0x000000ffff047224 */ /* 0x000fe400078e0008 */
[----:B------:R-:W-:-:S10]  /*80a0*/  IMAD.MOV.U32 R5, RZ, RZ, R9 ;  /* 0x000000ffff057224 */ /* 0x000fd400078e0009 */
[----:B------:R-:W-:Y:S05]  /*80b0*/  @!P0 BRA `(.L_x_57097) ;  /* 0x0000000000448947 */ /* 0x000fea0003800000 */
[----:B------:R-:W-:Y:S02]  /*80c0*/  ISETP.NE.U32.AND P0, PT, R18, RZ, PT ;  /* 0x000000ff1200720c */ /* 0x000fe40003f05070 */
[----:B------:R-:W-:Y:S02]  /*80d0*/  ISETP.GT.AND P1, PT, R23, -0x1, PT ;  /* 0xffffffff1700780c */ /* 0x000fe40003f24270 */
[----:B------:R-:W-:Y:S01]  /*80e0*/  ISETP.NE.AND.EX P0, PT, R2, -0x80000000, PT, P0 ;  /* 0x800000000200780c */ /* 0x000fe20003f05300 */
[----:B------:R-:W-:-:S03]  /*80f0*/  DADD R2, -RZ, -R4 ;  /* 0x00000000ff027229 */ /* 0x000fc60000000904 */
[----:B------:R-:W-:Y:S02]  /*8100*/  ISETP.LT.AND P2, PT, R23, RZ, !P0 ;  /* 0x000000ff1700720c */ /* 0x000fe40004741270 */
[----:B------:R-:W-:-:S05]  /*8110*/  PLOP3.LUT P0, PT, P0, PT, PT, 0x8, 0x0 ;  /* 0x000000000000781c */ /* 0x000fca000070e170 */
[----:B------:R-:W-:Y:S02]  /*8120*/  FSEL R0, R2, R4, P2 ;  /* 0x0000000402007208 */ /* 0x000fe40001000000 */
[----:B------:R-:W-:Y:S01]  /*8130*/  FSEL R7, R3, R5, P2 ;  /* 0x0000000503077208 */ /* 0x000fe20001000000 */
[----:B------:R-:W-:Y:S06]  /*8140*/  @P1 BRA `(.L_x_57098) ;  /* 0x00000000003c1947 */ /* 0x000fec0003800000 */
[----:B------:R-:W0:Y:S01]  /*8150*/  FRND.F64.TRUNC R2, R34 ;  /* 0x0000002200027313 */ /* 0x000e22000030d800 */
[----:B------:R-:W-:Y:S02]  /*8160*/  IMAD.MOV.U32 R4, RZ, RZ, R0 ;  /* 0x000000ffff047224 */ /* 0x000fe400078e0000 */
[----:B------:R-:W-:Y:S01]  /*8170*/  IMAD.MOV.U32 R5, RZ, RZ, R7 ;  /* 0x000000ffff057224 */ /* 0x000fe200078e0007 */
[----:B0-----:R-:W-:-:S14]  /*8180*/  DSETP.NEU.AND P1, PT, R2, R34, PT ;  /* 0x000000220200722a */ /* 0x001fdc0003f2d000 */
[----:B------:R-:W-:Y:S05]  /*8190*/  @!P1 BRA `(.L_x_57098) ;  /* 0x0000000000289947 */ /* 0x000fea0003800000 */
[----:B------:R-:W-:Y:S02]  /*81a0*/  IMAD.MOV.U32 R4, RZ, RZ, 0x0 ;  /* 0x00000000ff047424 */ /* 0x000fe400078e00ff */
[----:B------:R-:W-:Y:S01]  /*81b0*/  IMAD.MOV.U32 R5, RZ, RZ, -0x80000 ;  /* 0xfff80000ff057424 */ /* 0x000fe200078e00ff */
[----:B------:R-:W-:Y:S06]  /*81c0*/  BRA `(.L_x_57098) ;  /* 0x00000000001c7947 */ /* 0x000fec0003800000 */
.L_x_57097:
[----:B------:R-:W-:Y:S01]  /*81d0*/  DSETP.NEU.AND P0, PT, |R34|, 0.5, PT ;  /* 0x3fe000002200742a */ /* 0x000fe20003f0d200 */
[----:B------:R-:W-:Y:S01]  /*81e0*/  ISETP.GE.AND P1, PT, R35, RZ, PT ;  /* 0x000000ff2300720c */ /* 0x000fe20003f26270 */
[----:B------:R-:W-:Y:S01]  /*81f0*/  IMAD.MOV.U32 R4, RZ, RZ, RZ ;  /* 0x000000ffff047224 */ /* 0x000fe200078e00ff */
[----:B------:R-:W-:-:S04]  /*8200*/  ISETP.EQ.U32.AND P2, PT, R18, RZ, PT ;  /* 0x000000ff1200720c */ /* 0x000fc80003f42070 */
[----:B------:R-:W-:-:S04]  /*8210*/  ISETP.EQ.AND.EX P0, PT, R2, -0x80000000, P0, P2 ;  /* 0x800000000200780c */ /* 0x000fc80000702320 */
[----:B------:R-:W-:-:S04]  /*8220*/  SEL R5, R23, RZ, P0 ;  /* 0x000000ff17057207 */ /* 0x000fc80000000000 */
[----:B------:R-:W-:-:S07]  /*8230*/  @!P1 LOP3.LUT R5, R5, 0x7ff00000, RZ, 0xfc, !PT ;  /* 0x7ff0000005059812 */ /* 0x000fce00078efcff */
.L_x_57098:
[----:B------:R-:W-:Y:S05]  /*8240*/  BSYNC B0 ;  /* 0x0000000000007941 */ /* 0x000fea0003800000 */
.L_x_57096:
        /* <DEDUP_REMOVED lines=18> */
.L_x_57102:
        /* <DEDUP_REMOVED lines=10> */
.L_x_57101:
[----:B------:R-:W-:-:S11]  /*8410*/  DADD R4, R34, R22 ;  /* 0x0000000022047229 */ /* 0x000fd60000000016 */
.L_x_57100:
[----:B------:R-:W-:Y:S05]  /*8420*/  BSYNC B0 ;  /* 0x0000000000007941 */ /* 0x000fea0003800000 */
.L_x_57099:
        /* <DEDUP_REMOVED lines=19> */
.L_x_57106:
[----:B------:R-:W0:Y:S02]  /*8560*/  F2I.S64.F64.TRUNC R4, R4 ;  /* 0x0000000400047311 */ /* 0x000e24000030d900 */
[----:B0-----:R-:W-:-:S05]  /*8570*/  IMAD.MOV.U32 R3, RZ, RZ, R4 ;  /* 0x000000ffff037224 */ /* 0x001fca00078e0004 */
[----:B------:R4:W-:Y:S01]  /*8580*/  STG.E.U8 desc[UR36][R16.64], R3 ;  /* 0x0000000310007986 */ /* 0x0009e2000c101124 */
[----:B------:R-:W-:Y:S05]  /*8590*/  BRA `(.L_x_57108) ;  /* 0x0000000c00f87947 */ /* 0x000fea0003800000 */
.L_x_57105:
        /* <DEDUP_REMOVED lines=9> */
.L_x_57110:
[----:B------:R-:W0:Y:S02]  /*8630*/  F2I.F64.TRUNC R5, R4 ;  /* 0x0000000400057311 */ /* 0x000e24000030d100 */
[----:B0-----:R2:W-:Y:S01]  /*8640*/  STG.E desc[UR36][R16.64], R5 ;  /* 0x0000000510007986 */ /* 0x0015e2000c101924 */
[----:B------:R-:W-:Y:S05]  /*8650*/  BRA `(.L_x_57108) ;  /* 0x0000000c00c87947 */ /* 0x000fea0003800000 */
.L_x_57109:
[----:B------:R-:W0:Y:S02]  /*8660*/  F2I.F64.TRUNC R5, R4 ;  /* 0x0000000400057311 */ /* 0x000e24000030d100 */
[----:B0-----:R0:W-:Y:S01]  /*8670*/  STG.E.U16 desc[UR36][R16.64], R5 ;  /* 0x0000000510007986 */ /* 0x0011e2000c101524 */
[----:B------:R-:W-:Y:S05]  /*8680*/  BRA `(.L_x_57108) ;  /* 0x0000000c00bc7947 */ /* 0x000fea0003800000 */
.L_x_57104:
        /* <DEDUP_REMOVED lines=13> */
.L_x_57112:
        /* <DEDUP_REMOVED lines=8> */
.L_x_57111:
        /* <DEDUP_REMOVED lines=14> */
.L_x_57114:
        /* <DEDUP_REMOVED lines=9> */
.L_x_57113:
[----:B------:R0:W-:Y:S01]  /*8950*/  STG.E.64 desc[UR36][R16.64], R4 ;  /* 0x0000000410007986 */ /* 0x0001e2000c101b24 */
[----:B------:R-:W-:Y:S05]  /*8960*/  BRA `(.L_x_57108) ;  /* 0x0000000c00047947 */ /* 0x000fea0003800000 */
.L_x_57103:
        /* <DEDUP_REMOVED lines=12> */
.L_x_57117:
[----:B------:R-:W-:-:S05]  /*8a30*/  CS2R R6, SRZ ;  /* 0x0000000000067805 */ /* 0x000fca000001ff00 */
[----:B------:R0:W-:Y:S01]  /*8a40*/  STG.E.128 desc[UR36][R16.64], R4 ;  /* 0x0000000410007986 */ /* 0x0001e2000c101d24 */
[----:B------:R-:W-:Y:S05]  /*8a50*/  BRA `(.L_x_57108) ;  /* 0x0000000800c87947 */ /* 0x000fea0003800000 */
.L_x_57116:
        /* <DEDUP_REMOVED lines=25> */
.L_x_57121:
[----:B------:R-:W-:Y:S05]  /*8bf0*/  BSYNC B0 ;  /* 0x0000000000007941 */ /* 0x000fea0003800000 */
.L_x_57120:
[----:B------:R-:W-:-:S05]  /*8c00*/  LOP3.LUT R3, R0, R3, RZ, 0xfc, !PT ;  /* 0x0000000300037212 */ /* 0x000fca00078efcff */
[----:B------:R0:W-:Y:S01]  /*8c10*/  STG.E.U8 desc[UR36][R16.64], R3 ;  /* 0x0000000310007986 */ /* 0x0001e2000c101124 */
[----:B------:R-:W-:Y:S05]  /*8c20*/  BRA `(.L_x_57108) ;  /* 0x0000000800547947 */ /* 0x000fea0003800000 */
.L_x_57119:
        /* <DEDUP_REMOVED lines=17> */
.L_x_57123:
[----:B------:R-:W-:Y:S01]  /*8d40*/  IMAD.MOV.U32 R0, RZ, RZ, 0x7f ;  /* 0x0000007fff007424 */ /* 0x000fe200078e00ff */
[----:B------:R-:W-:-:S04]  /*8d50*/  ISETP.GT.U32.AND P0, PT, R2, 0x7f800000, PT ;  /* 0x7f8000000200780c */ /* 0x000fc80003f04070 */
[----:B------:R-:W-:-:S09]  /*8d60*/  SEL R0, R0, 0x7c, P0 ;  /* 0x0000007c00007807 */ /* 0x000fd20000000000 */
.L_x_57124:
[----:B------:R-:W-:Y:S05]  /*8d70*/  BSYNC B0 ;  /* 0x0000000000007941 */ /* 0x000fea0003800000 */
.L_x_57122:
[----:B------:R-:W-:-:S04]  /*8d80*/  LOP3.LUT R2, R3, 0x80000000, RZ, 0xc0, !PT ;  /* 0x8000000003027812 */ /* 0x000fc800078ec0ff */
[----:B------:R-:W-:-:S04]  /*8d90*/  SHF.R.U32.HI R3, RZ, 0x18, R2 ;  /* 0x00000018ff037819 */ /* 0x000fc80000011602 */
[----:B------:R-:W-:-:S05]  /*8da0*/  LOP3.LUT R3, R0, R3, RZ, 0xfc, !PT ;  /* 0x0000000300037212 */ /* 0x000fca00078efcff */
[----:B------:R0:W-:Y:S01]  /*8db0*/  STG.E.U8 desc[UR36][R16.64], R3 ;  /* 0x0000000310007986 */ /* 0x0001e2000c101124 */
[----:B------:R-:W-:Y:S05]  /*8dc0*/  BRA `(.L_x_57108) ;  /* 0x0000000400ec7947 */ /* 0x000fea0003800000 */
.L_x_57118:
        /* <DEDUP_REMOVED lines=8> */
.L_x_57115:
        /* <DEDUP_REMOVED lines=11> */
.L_x_57127:
        /* <DEDUP_REMOVED lines=21> */
.L_x_57130:
[----:B------:R-:W-:-:S04]  /*9050*/  LOP3.LUT R2, R3, 0x80000000, RZ, 0xc0, !PT ;  /* 0x8000000003027812 */ /* 0x000fc800078ec0ff */
[----:B------:R-:W-:-:S04]  /*9060*/  SHF.R.U32.HI R3, RZ, 0x18, R2 ;  /* 0x00000018ff037819 */ /* 0x000fc80000011602 */
[----:B------:R-:W-:-:S04]  /*9070*/  LOP3.LUT R0, R0, R3, RZ, 0xfc, !PT ;  /* 0x0000000300007212 */ /* 0x000fc800078efcff */
[----:B------:R-:W-:-:S07]  /*9080*/  PRMT R8, R0, 0x7610, R8 ;  /* 0x0000761000087816 */ /* 0x000fce0000000008 */
.L_x_57129:
[----:B------:R-:W-:Y:S05]  /*9090*/  BSYNC B0 ;  /* 0x0000000000007941 */ /* 0x000fea0003800000 */
.L_x_57128:
[----:B------:R0:W-:Y:S01]  /*90a0*/  STG.E.U8 desc[UR36][R16.64], R8 ;  /* 0x0000000810007986 */ /* 0x0001e2000c101124 */
[----:B------:R-:W-:Y:S05]  /*90b0*/  BRA `(.L_x_57108) ;  /* 0x0000000400307947 */ /* 0x000fea0003800000 */
.L_x_57126:
        /* <DEDUP_REMOVED lines=21> */
.L_x_57133:
[----:B------:R-:W-:-:S04]  /*9210*/  LOP3.LUT R2, R3, 0x80000000, RZ, 0xc0, !PT ;  /* 0x8000000003027812 */ /* 0x000fc800078ec0ff */
[----:B------:R-:W-:-:S04]  /*9220*/  SHF.R.U32.HI R3, RZ, 0x18, R2 ;  /* 0x00000018ff037819 */ /* 0x000fc80000011602 */
[----:B------:R-:W-:-:S04]  /*9230*/  LOP3.LUT R0, R0, R3, RZ, 0xfc, !PT ;  /* 0x0000000300007212 */ /* 0x000fc800078efcff */
[----:B------:R-:W-:-:S07]  /*9240*/  PRMT R8, R0, 0x7610, R8 ;  /* 0x0000761000087816 */ /* 0x000fce0000000008 */
.L_x_57132:
[----:B------:R-:W-:Y:S05]  /*9250*/  BSYNC B0 ;  /* 0x0000000000007941 */ /* 0x000fea0003800000 */
.L_x_57131:
[----:B------:R0:W-:Y:S01]  /*9260*/  STG.E.U8 desc[UR36][R16.64], R8 ;  /* 0x0000000810007986 */ /* 0x0001e2000c101124 */
[----:B------:R-:W-:Y:S05]  /*9270*/  BRA `(.L_x_57108) ;  /* 0x0000000000c07947 */ /* 0x000fea0003800000 */
.L_x_57125:
        /* <DEDUP_REMOVED lines=26> */
.L_x_57107:
        /* <DEDUP_REMOVED lines=16> */
.L_x_57136:
[----:B------:R-:W-:Y:S05]  /*9520*/  BRA `(.L_x_57108) ;  /* 0x0000000000147947 */ /* 0x000fea0003800000 */
.L_x_57135:
[----:B------:R-:W0:Y:S02]  /*9530*/  F2I.U64.F64.TRUNC R4, R4 ;  /* 0x0000000400047311 */ /* 0x000e24000030d800 */
[----:B0-----:R0:W-:Y:S01]  /*9540*/  STG.E.64 desc[UR36][R16.64], R4 ;  /* 0x0000000410007986 */ /* 0x0011e2000c101b24 */
[----:B------:R-:W-:Y:S05]  /*9550*/  BRA `(.L_x_57108) ;  /* 0x0000000000087947 */ /* 0x000fea0003800000 */
.L_x_57134:
[----:B------:R-:W0:Y:S02]  /*9560*/  F2I.U32.F64.TRUNC R5, R4 ;  /* 0x0000000400057311 */ /* 0x000e24000030d000 */
[----:B0-----:R0:W-:Y:S02]  /*9570*/  STG.E desc[UR36][R16.64], R5 ;  /* 0x0000000510007986 */ /* 0x0011e4000c101924 */
.L_x_57108:
[----:B------:R-:W-:-:S07]  /*9580*/  VIADD R19, R19, 0x80 ;  /* 0x0000008013137836 */ /* 0x000fce0000000000 */
.L_x_57027:
[----:B------:R-:W-:Y:S05]  /*9590*/  BSYNC B6 ;  /* 0x0000000000067941 */ /* 0x000fea0003800000 */
.L_x_57026:
        /* <DEDUP_REMOVED lines=358> */
.L_x_57139:
        /* <DEDUP_REMOVED lines=21> */
.L_x_57143:
[----:B------:R-:W2:Y:S02]  /*ad50*/  LDG.E.U8 R2, desc[UR36][R2.64] ;  /* 0x0000002402027981 */ /* 0x000ea4000c1e1100 */
[----:B--2---:R0:W1:Y:S01]  /*ad60*/  I2F.F64.U16 R22, R2 ;  /* 0x0000000200167312 */ /* 0x0040620000101800 */
[----:B------:R-:W-:Y:S05]  /*ad70*/  BRA `(.L_x_57145) ;  /* 0x0000000c00707947 */ /* 0x000fea0003800000 */
.L_x_57142:
        /* <DEDUP_REMOVED lines=9> */
.L_x_57147:
[----:B------:R-:W2:Y:S02]  /*ae10*/  LDG.E R2, desc[UR36][R2.64] ;  /* 0x0000002402027981 */ /* 0x000ea4000c1e1900 */
[----:B--2---:R0:W1:Y:S01]  /*ae20*/  I2F.F64 R22, R2 ;  /* 0x0000000200167312 */ /* 0x0040620000201c00 */
[----:B------:R-:W-:Y:S05]  /*ae30*/  BRA `(.L_x_57145) ;  /* 0x0000000c00407947 */ /* 0x000fea0003800000 */
.L_x_57146:
[----:B------:R-:W2:Y:S02]  /*ae40*/  LDG.E.U16 R2, desc[UR36][R2.64] ;  /* 0x0000002402027981 */ /* 0x000ea4000c1e1500 */
[----:B--2---:R0:W1:Y:S01]  /*ae50*/  I2F.F64.S16 R22, R2 ;  /* 0x0000000200167312 */ /* 0x0040620000101c00 */
[----:B------:R-:W-:Y:S05]  /*ae60*/  BRA `(.L_x_57145) ;  /* 0x0000000c00347947 */ /* 0x000fea0003800000 */
.L_x_57141:
        /* <DEDUP_REMOVED lines=10> */
.L_x_57149:
[----:B------:R-:W2:Y:S02]  /*af10*/  LDG.E.U16 R0, desc[UR36][R2.64] ;  /* 0x0000002402007981 */ /* 0x000ea4000c1e1500 */
[----:B--2---:R-:W-:-:S05]  /*af20*/  HADD2.F32 R0, -RZ, R0.H0_H0 ;  /* 0x20000000ff007230 */ /* 0x004fca0000004100 */
[----:B------:R-:W-:-:S04]  /*af30*/  FMUL.FTZ R0, R0, 1 ;  /* 0x3f80000000007820 */ /* 0x000fc80000410000 */
[----:B------:R0:W1:Y:S01]  /*af40*/  F2F.F64.F32 R22, R0 ;  /* 0x0000000000167310 */ /* 0x0000620000201800 */
[----:B------:R-:W-:Y:S05]  /*af50*/  BRA `(.L_x_57145) ;  /* 0x0000000800f87947 */ /* 0x000fea0003800000 */
.L_x_57148:
        /* <DEDUP_REMOVED lines=8> */
[----:B------:R-:W1:Y:S01]  /*afe0*/  F2F.F64.F32 R22, R22 ;  /* 0x0000001600167310 */ /* 0x000e620000201800 */
[----:B------:R-:W-:Y:S05]  /*aff0*/  BRA `(.L_x_57145) ;  /* 0x0000000800d07947 */ /* 0x000fea0003800000 */
.L_x_57151:
[----:B------:R-:W2:Y:S02]  /*b000*/  LDG.E.U16 R2, desc[UR36][R2.64] ;  /* 0x0000002402027981 */ /* 0x000ea4000c1e1500 */
[----:B--2---:R-:W-:-:S05]  /*b010*/  HADD2.F32 R0, -RZ, R2.H0_H0 ;  /* 0x20000002ff007230 */ /* 0x004fca0000004100 */
[----:B------:R-:W-:-:S04]  /*b020*/  FMUL.FTZ R0, R0, 1 ;  /* 0x3f80000000007820 */ /* 0x000fc80000410000 */
[----:B------:R2:W3:Y:S01]  /*b030*/  F2F.F64.F32 R22, R0 ;  /* 0x0000000000167310 */ /* 0x0004e20000201800 */
[----:B------:R-:W-:Y:S05]  /*b040*/  BRA `(.L_x_57145) ;  /* 0x0000000800bc7947 */ /* 0x000fea0003800000 */
.L_x_57150:
[----:B------:R0:W5:Y:S01]  /*b050*/  LDG.E.64 R22, desc[UR36][R2.64] ;  /* 0x0000002402167981 */ /* 0x000162000c1e1b00 */
[----:B------:R-:W-:Y:S05]  /*b060*/  BRA `(.L_x_57145) ;  /* 0x0000000800b47947 */ /* 0x000fea0003800000 */
.L_x_57140:
        /* <DEDUP_REMOVED lines=13> */
.L_x_57154:
[----:B------:R0:W5:Y:S01]  /*b140*/  LDG.E.64 R22, desc[UR36][R2.64] ;  /* 0x0000002402167981 */ /* 0x000162000c1e1b00 */
[----:B------:R-:W-:Y:S05]  /*b150*/  BRA `(.L_x_57145) ;  /* 0x0000000800787947 */ /* 0x000fea0003800000 */
.L_x_57153:
        /* <DEDUP_REMOVED lines=28> */
.L_x_57156:
        /* <DEDUP_REMOVED lines=15> */
.L_x_57155:
[----:B------:R-:W2:Y:S02]  /*b410*/  LDG.E.U16 R0, desc[UR36][R2.64] ;  /* 0x0000002402007981 */ /* 0x000ea4000c1e1500 */
[----:B--2---:R-:W-:-:S04]  /*b420*/  IMAD.U32 R0, R0, 0x10000, RZ ;  /* 0x0001000000007824 */ /* 0x004fc800078e00ff */
[----:B------:R-:W-:-:S04]  /*b430*/  FMUL.FTZ R0, R0, 1 ;  /* 0x3f80000000007820 */ /* 0x000fc80000410000 */
[----:B------:R0:W1:Y:S01]  /*b440*/  F2F.F64.F32 R22, R0 ;  /* 0x0000000000167310 */ /* 0x0000620000201800 */
[----:B------:R-:W-:Y:S05]  /*b450*/  BRA `(.L_x_57145) ;  /* 0x0000000400b87947 */ /* 0x000fea0003800000 */
.L_x_57152:
        /* <DEDUP_REMOVED lines=11> */
.L_x_57159:
        /* <DEDUP_REMOVED lines=21> */
.L_x_57163:
[----:B------:R-:W-:Y:S05]  /*b660*/  BSYNC B1 ;  /* 0x0000000000017941 */ /* 0x000fea0003800000 */
.L_x_57162:
[----:B------:R-:W-:Y:S01]  /*b670*/  LEA R3, R0, 0x3b800000, 0x17 ;  /* 0x3b80000000037811 */ /* 0x000fe200078eb8ff */
[----:B------:R-:W-:-:S05]  /*b680*/  IMAD.SHL.U32 R0, R2, 0x100000, RZ ;  /* 0x0010000002007824 */ /* 0x000fca00078e00ff */
[----:B------:R-:W-:-:S07]  /*b690*/  LOP3.LUT R0, R3, R0, R4, 0xfe, !PT ;  /* 0x0000000003007212 */ /* 0x000fce00078efe04 */
.L_x_57161:
[----:B------:R-:W-:Y:S05]  /*b6a0*/  BSYNC B0 ;  /* 0x0000000000007941 */ /* 0x000fea0003800000 */
.L_x_57160:
[----:B------:R-:W-:-:S04]  /*b6b0*/  FMUL.FTZ R0, R0, 1 ;  /* 0x3f80000000007820 */ /* 0x000fc80000410000 */
[----:B------:R0:W1:Y:S01]  /*b6c0*/  F2F.F64.F32 R22, R0 ;  /* 0x0000000000167310 */ /* 0x0000620000201800 */
[----:B------:R-:W-:Y:S05]  /*b6d0*/  BRA `(.L_x_57145) ;  /* 0x0000000400187947 */ /* 0x000fea0003800000 */
.L_x_57158:
        /* <DEDUP_REMOVED lines=21> */
.L_x_57167:
[----:B------:R-:W-:Y:S05]  /*b830*/  BSYNC B1 ;  /* 0x0000000000017941 */ /* 0x000fea0003800000 */
.L_x_57166:
[----:B------:R-:W-:Y:S01]  /*b840*/  LEA R3, R0, 0x37800000, 0x17 ;  /* 0x3780000000037811 */ /* 0x000fe200078eb8ff */
[----:B------:R-:W-:-:S05]  /*b850*/  IMAD.SHL.U32 R0, R2, 0x200000, RZ ;  /* 0x0020000002007824 */ /* 0x000fca00078e00ff */
[----:B------:R-:W-:-:S07]  /*b860*/  LOP3.LUT R0, R3, R0, R4, 0xfe, !PT ;  /* 0x0000000003007212 */ /* 0x000fce00078efe04 */
.L_x_57165:
[----:B------:R-:W-:Y:S05]  /*b870*/  BSYNC B0 ;  /* 0x0000000000007941 */ /* 0x000fea0003800000 */
.L_x_57164:
[----:B------:R-:W-:-:S04]  /*b880*/  FMUL.FTZ R0, R0, 1 ;  /* 0x3f80000000007820 */ /* 0x000fc80000410000 */
[----:B------:R0:W1:Y:S01]  /*b890*/  F2F.F64.F32 R22, R0 ;  /* 0x0000000000167310 */ /* 0x0000620000201800 */
[----:B------:R-:W-:Y:S05]  /*b8a0*/  BRA `(.L_x_57145) ;  /* 0x0000000000a47947 */ /* 0x000fea0003800000 */
.L_x_57157:
        /* <DEDUP_REMOVED lines=14> */
.L_x_57171:
[----:B------:R-:W-:Y:S05]  /*b990*/  BSYNC B0 ;  /* 0x0000000000007941 */ /* 0x000fea0003800000 */
.L_x_57170:
[----:B------:R-:W-:-:S04]  /*b9a0*/  FMUL.FTZ R0, R0, 1 ;  /* 0x3f80000000007820 */ /* 0x000fc80000410000 */
[----:B------:R0:W1:Y:S01]  /*b9b0*/  F2F.F64.F32 R22, R0 ;  /* 0x0000000000167310 */ /* 0x0000620000201800 */
[----:B------:R-:W-:Y:S05]  /*b9c0*/  BRA `(.L_x_57145) ;  /* 0x00000000005c7947 */ /* 0x000fea0003800000 */
.L_x_57144:
        /* <DEDUP_REMOVED lines=16> */
.L_x_57172:
[----:B------:R-:W-:Y:S01]  /*bad0*/  CS2R R22, SRZ ;  /* 0x0000000000167805 */ /* 0x000fe2000001ff00 */
[----:B------:R-:W-:Y:S06]  /*bae0*/  BRA `(.L_x_57145) ;  /* 0x0000000000147947 */ /* 0x000fec0003800000 */
.L_x_57169:
[----:B------:R-:W2:Y:S02]  /*baf0*/  LDG.E.64 R22, desc[UR36][R2.64] ;  /* 0x0000002402167981 */ /* 0x000ea4000c1e1b00 */
[----:B--2---:R-:W0:Y:S01]  /*bb00*/  I2F.F64.U64 R22, R22 ;  /* 0x0000001600167312 */ /* 0x004e220000301800 */
[----:B------:R-:W-:Y:S05]  /*bb10*/  BRA `(.L_x_57145) ;  /* 0x0000000000087947 */ /* 0x000fea0003800000 */
.L_x_57168:
[----:B------:R-:W2:Y:S02]  /*bb20*/  LDG.E R2, desc[UR36][R2.64] ;  /* 0x0000002402027981 */ /* 0x000ea4000c1e1900 */
[----:B--2---:R0:W1:Y:S02]  /*bb30*/  I2F.F64.U32 R22, R2 ;  /* 0x0000000200167312 */ /* 0x0040640000201800 */
.L_x_57145:
[----:B0-----:R-:W2:Y:S01]  /*bb40*/  LDC.U8 R4, c[0x0][0x49a] ;  /* 0x00012680ff047b82 */ /* 0x001ea20000000000 */
[----:B------:R-:W-:Y:S02]  /*bb50*/  ULDC.64 UR4, c[0x0][0x488] ;  /* 0x0001220000047ab9 */ /* 0x000fe40000000a00 */
[----:B------:R-:W-:-:S05]  /*bb60*/  IADD3 R2, P0, R18, UR4, RZ ;  /* 0x0000000412027c10 */ /* 0x000fca000ff1e0ff */
        /* <DEDUP_REMOVED lines=15> */
.L_x_57176:
[----:B------:R-:W2:Y:S02]  /*bc60*/  LDG.E.U8 R2, desc[UR36][R2.64] ;  /* 0x0000002402027981 */ /* 0x000ea4000c1e1100 */
[----:B--2---:R0:W2:Y:S01]  /*bc70*/  I2F.F64.U16 R34, R2 ;  /* 0x0000000200227312 */ /* 0x0040a20000101800 */
[----:B------:R-:W-:Y:S05]  /*bc80*/  BRA `(.L_x_57178) ;  /* 0x0000000c00707947 */ /* 0x000fea0003800000 */
.L_x_57175:
        /* <DEDUP_REMOVED lines=9> */
.L_x_57180:
[----:B------:R-:W2:Y:S02]  /*bd20*/  LDG.E R2, desc[UR36][R2.64] ;  /* 0x0000002402027981 */ /* 0x000ea4000c1e1900 */
[----:B--2---:R0:W2:Y:S01]  /*bd30*/  I2F.F64 R34, R2 ;  /* 0x0000000200227312 */ /* 0x0040a20000201c00 */
[----:B------:R-:W-:Y:S05]  /*bd40*/  BRA `(.L_x_57178) ;  /* 0x0000000c00407947 */ /* 0x000fea0003800000 */
.L_x_57179:
[----:B------:R-:W2:Y:S02]  /*bd50*/  LDG.E.U16 R2, desc[UR36][R2.64] ;  /* 0x0000002402027981 */ /* 0x000ea4000c1e1500 */
[----:B--2---:R0:W2:Y:S01]  /*bd60*/  I2F.F64.S16 R34, R2 ;  /* 0x0000000200227312 */ /* 0x0040a20000101c00 */
[----:B------:R-:W-:Y:S05]  /*bd70*/  BRA `(.L_x_57178) ;  /* 0x0000000c00347947 */ /* 0x000fea0003800000 */
.L_x_57174:
        /* <DEDUP_REMOVED lines=10> */
.L_x_57182:
[----:B------:R-:W2:Y:S02]  /*be20*/  LDG.E.U16 R0, desc[UR36][R2.64] ;  /* 0x0000002402007981 */ /* 0x000ea4000c1e1500 */
[----:B--2---:R-:W-:-:S05]  /*be30*/  HADD2.F32 R0, -RZ, R0.H0_H0 ;  /* 0x20000000ff007230 */ /* 0x004fca0000004100 */
[----:B------:R-:W-:-:S04]  /*be40*/  FMUL.FTZ R0, R0, 1 ;  /* 0x3f80000000007820 */ /* 0x000fc80000410000 */
[----:B------:R2:W0:Y:S01]  /*be50*/  F2F.F64.F32 R34, R0 ;  /* 0x0000000000227310 */ /* 0x0004220000201800 */
[----:B------:R-:W-:Y:S05]  /*be60*/  BRA `(.L_x_57178) ;  /* 0x0000000800f87947 */ /* 0x000fea0003800000 */
.L_x_57181:
        /* <DEDUP_REMOVED lines=10> */
.L_x_57184:
[----:B------:R-:W2:Y:S02]  /*bf10*/  LDG.E.U16 R2, desc[UR36][R2.64] ;  /* 0x0000002402027981 */ /* 0x000ea4000c1e1500 */
[----:B--2---:R-:W-:-:S05]  /*bf20*/  HADD2.F32 R0, -RZ, R2.H0_H0 ;  /* 0x20000002ff007230 */ /* 0x004fca0000004100 */
[----:B------:R-:W-:-:S04]  /*bf30*/  FMUL.FTZ R0, R0, 1 ;  /* 0x3f80000000007820 */ /* 0x000fc80000410000 */
[----:B------:R0:W2:Y:S01]  /*bf40*/  F2F.F64.F32 R34, R0 ;  /* 0x0000000000227310 */ /* 0x0000a20000201800 */
[----:B------:R-:W-:Y:S05]  /*bf50*/  BRA `(.L_x_57178) ;  /* 0x0000000800bc7947 */ /* 0x000fea0003800000 */
.L_x_57183:
[----:B------:R0:W5:Y:S01]  /*bf60*/  LDG.E.64 R34, desc[UR36][R2.64] ;  /* 0x0000002402227981 */ /* 0x000162000c1e1b00 */
[----:B------:R-:W-:Y:S05]  /*bf70*/  BRA `(.L_x_57178) ;  /* 0x0000000800b47947 */ /* 0x000fea0003800000 */
.L_x_57173:
        /* <DEDUP_REMOVED lines=13> */
.L_x_57187:
[----:B------:R0:W5:Y:S01]  /*c050*/  LDG.E.64 R34, desc[UR36][R2.64] ;  /* 0x0000002402227981 */ /* 0x000162000c1e1b00 */
[----:B------:R-:W-:Y:S05]  /*c060*/  BRA `(.L_x_57178) ;  /* 0x0000000800787947 */ /* 0x000fea0003800000 */
.L_x_57186:
        /* <DEDUP_REMOVED lines=28> */
.L_x_57189:
        /* <DEDUP_REMOVED lines=15> */
.L_x_57188:
[----:B------:R-:W2:Y:S02]  /*c320*/  LDG.E.U16 R0, desc[UR36][R2.64] ;  /* 0x0000002402007981 */ /* 0x000ea4000c1e1500 */
[----:B--2---:R-:W-:-:S04]  /*c330*/  IMAD.U32 R0, R0, 0x10000, RZ ;  /* 0x0001000000007824 */ /* 0x004fc800078e00ff */
[----:B------:R-:W-:-:S04]  /*c340*/  FMUL.FTZ R0, R0, 1 ;  /* 0x3f80000000007820 */ /* 0x000fc80000410000 */
[----:B------:R0:W2:Y:S01]  /*c350*/  F2F.F64.F32 R34, R0 ;  /* 0x0000000000227310 */ /* 0x0000a20000201800 */
[----:B------:R-:W-:Y:S05]  /*c360*/  BRA `(.L_x_57178) ;  /* 0x0000000400b87947 */ /* 0x000fea0003800000 */
.L_x_57185:
        /* <DEDUP_REMOVED lines=11> */
.L_x_57192:
        /* <DEDUP_REMOVED lines=21> */
.L_x_57196:
[----:B------:R-:W-:Y:S05]  /*c570*/  BSYNC B1 ;  /* 0x0000000000017941 */ /* 0x000fea0003800000 */
.L_x_57195:
[----:B------:R-:W-:Y:S01]  /*c580*/  LEA R3, R0, 0x3b800000, 0x17 ;  /* 0x3b80000000037811 */ /* 0x000fe200078eb8ff */
[----:B------:R-:W-:-:S05]  /*c590*/  IMAD.SHL.U32 R0, R2, 0x100000, RZ ;  /* 0x0010000002007824 */ /* 0x000fca00078e00ff */
[----:B------:R-:W-:-:S07]  /*c5a0*/  LOP3.LUT R0, R3, R0, R4, 0xfe, !PT ;  /* 0x0000000003007212 */ /* 0x000fce00078efe04 */
.L_x_57194:
[----:B------:R-:W-:Y:S05]  /*c5b0*/  BSYNC B0 ;  /* 0x0000000000007941 */ /* 0x000fea0003800000 */
.L_x_57193:
[----:B------:R-:W-:-:S04]  /*c5c0*/  FMUL.FTZ R0, R0, 1 ;  /* 0x3f80000000007820 */ /* 0x000fc80000410000 */
[----:B------:R0:W2:Y:S01]  /*c5d0*/  F2F.F64.F32 R34, R0 ;  /* 0x0000000000227310 */ /* 0x0000a20000201800 */
[----:B------:R-:W-:Y:S05]  /*c5e0*/  BRA `(.L_x_57178) ;  /* 0x0000000400187947 */ /* 0x000fea0003800000 */
.L_x_57191:
        /* <DEDUP_REMOVED lines=21> */
.L_x_57200:
[----:B------:R-:W-:Y:S05]  /*c740*/  BSYNC B1 ;  /* 0x0000000000017941 */ /* 0x000fea0003800000 */
.L_x_57199:
[----:B------:R-:W-:Y:S01]  /*c750*/  LEA R3, R0, 0x37800000, 0x17 ;  /* 0x3780000000037811 */ /* 0x000fe200078eb8ff */
[----:B------:R-:W-:-:S05]  /*c760*/  IMAD.SHL.U32 R0, R2, 0x200000, RZ ;  /* 0x0020000002007824 */ /* 0x000fca00078e00ff */
[----:B------:R-:W-:-:S07]  /*c770*/  LOP3.LUT R0, R3, R0, R4, 0xfe, !PT ;  /* 0x0000000003007212 */ /* 0x000fce00078efe04 */
.L_x_57198:
[----:B------:R-:W-:Y:S05]  /*c780*/  BSYNC B0 ;  /* 0x0000000000007941 */ /* 0x000fea0003800000 */
.L_x_57197:
[----:B------:R-:W-:-:S04]  /*c790*/  FMUL.FTZ R0, R0, 1 ;  /* 0x3f80000000007820 */ /* 0x000fc80000410000 */
[----:B------:R0:W2:Y:S01]  /*c7a0*/  F2F.F64.F32 R34, R0 ;  /* 0x0000000000227310 */ /* 0x0000a20000201800 */
[----:B------:R-:W-:Y:S05]  /*c7b0*/  BRA `(.L_x_57178) ;  /* 0x0000000000a47947 */ /* 0x000fea0003800000 */
.L_x_57190:
        /* <DEDUP_REMOVED lines=14> */
.L_x_57204:
[----:B------:R-:W-:Y:S05]  /*c8a0*/  BSYNC B0 ;  /* 0x0000000000007941 */ /* 0x000fea0003800000 */
.L_x_57203:
[----:B------:R-:W-:-:S04]  /*c8b0*/  FMUL.FTZ R0, R0, 1 ;  /* 0x3f80000000007820 */ /* 0x000fc80000410000 */
[----:B------:R0:W2:Y:S01]  /*c8c0*/  F2F.F64.F32 R34, R0 ;  /* 0x0000000000227310 */ /* 0x0000a20000201800 */
[----:B------:R-:W-:Y:S05]  /*c8d0*/  BRA `(.L_x_57178) ;  /* 0x00000000005c7947 */ /* 0x000fea0003800000 */
.L_x_57177:
        /* <DEDUP_REMOVED lines=16> */
.L_x_57205:
[----:B------:R-:W-:Y:S01]  /*c9e0*/  CS2R R34, SRZ ;  /* 0x0000000000227805 */ /* 0x000fe2000001ff00 */
[----:B------:R-:W-:Y:S06]  /*c9f0*/  BRA `(.L_x_57178) ;  /* 0x0000000000147947 */ /* 0x000fec0003800000 */
.L_x_57202:
[----:B------:R-:W2:Y:S02]  /*ca00*/  LDG.E.64 R34, desc[UR36][R2.64] ;  /* 0x0000002402227981 */ /* 0x000ea4000c1e1b00 */
[----:B--2---:R-:W0:Y:S01]  /*ca10*/  I2F.F64.U64 R34, R34 ;  /* 0x0000002200227312 */ /* 0x004e220000301800 */
[----:B------:R-:W-:Y:S05]  /*ca20*/  BRA `(.L_x_57178) ;  /* 0x0000000000087947 */ /* 0x000fea0003800000 */
.L_x_57201:
[----:B------:R-:W2:Y:S02]  /*ca30*/  LDG.E R2, desc[UR36][R2.64] ;  /* 0x0000002402027981 */ /* 0x000ea4000c1e1900 */
[----:B--2---:R0:W2:Y:S02]  /*ca40*/  I2F.F64.U32 R34, R2 ;  /* 0x0000000200227312 */ /* 0x0040a40000201800 */
.L_x_57178:
[----:B0-2--5:R-:W-:Y:S01]  /*ca50*/  LOP3.LUT R0, R35, 0x7ff00000, RZ, 0xc0, !PT ;  /* 0x7ff0000023007812 */ /* 0x025fe200078ec0ff */
        /* <DEDUP_REMOVED lines=10> */
.L_x_57206:
        /* <DEDUP_REMOVED lines=22> */
.L_x_57208:
[----:B------:R-:W-:Y:S01]  /*cc60*/  DSETP.NEU.AND P0, PT, |R34|, 0.5, PT ;  /* 0x3fe000002200742a */ /* 0x000fe20003f0d200 */
[----:B------:R-:W-:Y:S01]  /*cc70*/  ISETP.GE.AND P1, PT, R35, RZ, PT ;  /* 0x000000ff2300720c */ /* 0x000fe20003f26270 */
[----:B------:R-:W-:Y:S01]  /*cc80*/  IMAD.MOV.U32 R4, RZ, RZ, RZ ;  /* 0x000000ffff047224 */ /* 0x000fe200078e00ff */
[----:B------:R-:W-:-:S04]  /*cc90*/  ISETP.EQ.U32.AND P2, PT, R18, RZ, PT ;  /* 0x000000ff1200720c */ /* 0x000fc80003f42070 */
[----:B------:R-:W-:-:S04]  /*cca0*/  ISETP.EQ.AND.EX P0, PT, R2, -0x80000000, P0, P2 ;  /* 0x800000000200780c */ /* 0x000fc80000702320 */
[----:B------:R-:W-:-:S04]  /*ccb0*/  SEL R5, R23, RZ, P0 ;  /* 0x000000ff17057207 */ /* 0x000fc80000000000 */
[----:B------:R-:W-:-:S07]  /*ccc0*/  @!P1 LOP3.LUT R5, R5, 0x7ff00000, RZ, 0xfc, !PT ;  /* 0x7ff0000005059812 */ /* 0x000fce00078efcff */
.L_x_57209:
[----:B------:R-:W-:Y:S05]  /*ccd0*/  BSYNC B0 ;  /* 0x0000000000007941 */ /* 0x000fea0003800000 */
.L_x_57207:
        /* <DEDUP_REMOVED lines=18> */
.L_x_57213:
        /* <DEDUP_REMOVED lines=10> */
.L_x_57212:
[----:B------:R-:W-:-:S11]  /*cea0*/  DADD R4, R34, R22 ;  /* 0x0000000022047229 */ /* 0x000fd60000000016 */
.L_x_57211:
[----:B------:R-:W-:Y:S05]  /*ceb0*/  BSYNC B0 ;  /* 0x0000000000007941 */ /* 0x000fea0003800000 */
.L_x_57210:
        /* <DEDUP_REMOVED lines=19> */
.L_x_57217:
[----:B------:R-:W0:Y:S02]  /*cff0*/  F2I.S64.F64.TRUNC R4, R4 ;  /* 0x0000000400047311 */ /* 0x000e24000030d900 */
[----:B0-----:R-:W-:-:S05]  /*d000*/  IMAD.MOV.U32 R3, RZ, RZ, R4 ;  /* 0x000000ffff037224 */ /* 0x001fca00078e0004 */
[----:B------:R0:W-:Y:S01]  /*d010*/  STG.E.U8 desc[UR36][R16.64], R3 ;  /* 0x0000000310007986 */ /* 0x0001e2000c101124 */
[----:B------:R-:W-:Y:S05]  /*d020*/  BRA `(.L_x_57219) ;  /* 0x0000000c00f87947 */ /* 0x000fea0003800000 */
.L_x_57216:
        /* <DEDUP_REMOVED lines=9> */
.L_x_57221:
[----:B------:R-:W0:Y:S02]  /*d0c0*/  F2I.F64.TRUNC R5, R4 ;  /* 0x0000000400057311 */ /* 0x000e24000030d100 */
[----:B0-----:R0:W-:Y:S01]  /*d0d0*/  STG.E desc[UR36][R16.64], R5 ;  /* 0x0000000510007986 */ /* 0x0011e2000c101924 */
[----:B------:R-:W-:Y:S05]  /*d0e0*/  BRA `(.L_x_57219) ;  /* 0x0000000c00c87947 */ /* 0x000fea0003800000 */
.L_x_57220:
[----:B------:R-:W0:Y:S02]  /*d0f0*/  F2I.F64.TRUNC R5, R4 ;  /* 0x0000000400057311 */ /* 0x000e24000030d100 */
[----:B0-----:R0:W-:Y:S01]  /*d100*/  STG.E.U16 desc[UR36][R16.64], R5 ;  /* 0x0000000510007986 */ /* 0x0011e2000c101524 */
[----:B------:R-:W-:Y:S05]  /*d110*/  BRA `(.L_x_57219) ;  /* 0x0000000c00bc7947 */ /* 0x000fea0003800000 */
.L_x_57215:
        /* <DEDUP_REMOVED lines=13> */
.L_x_57223:
        /* <DEDUP_REMOVED lines=8> */
.L_x_57222:
        /* <DEDUP_REMOVED lines=14> */
.L_x_57225:
        /* <DEDUP_REMOVED lines=9> */
.L_x_57224:
[----:B------:R0:W-:Y:S01]  /*d3e0*/  STG.E.64 desc[UR36][R16.64], R4 ;  /* 0x0000000410007986 */ /* 0x0001e2000c101b24 */
[----:B------:R-:W-:Y:S05]  /*d3f0*/  BRA `(.L_x_57219) ;  /* 0x0000000c00047947 */ /* 0x000fea0003800000 */
.L_x_57214:
        /* <DEDUP_REMOVED lines=12> */
.L_x_57228:
[----:B------:R-:W-:-:S05]  /*d4c0*/  CS2R R6, SRZ ;  /* 0x0000000000067805 */ /* 0x000fca000001ff00 */
[----:B------:R0:W-:Y:S01]  /*d4d0*/  STG.E.128 desc[UR36][R16.64], R4 ;  /* 0x0000000410007986 */ /* 0x0001e2000c101d24 */
[----:B------:R-:W-:Y:S05]  /*d4e0*/  BRA `(.L_x_57219) ;  /* 0x0000000800c87947 */ /* 0x000fea0003800000 */
.L_x_57227:
        /* <DEDUP_REMOVED lines=25> */
.L_x_57232:
[----:B------:R-:W-:Y:S05]  /*d680*/  BSYNC B0 ;  /* 0x0000000000007941 */ /* 0x000fea0003800000 */
.L_x_57231:
[----:B------:R-:W-:-:S05]  /*d690*/  LOP3.LUT R3, R0, R3, RZ, 0xfc, !PT ;  /* 0x0000000300037212 */ /* 0x000fca00078efcff */
[----:B------:R3:W-:Y:S01]  /*d6a0*/  STG.E.U8 desc[UR36][R16.64], R3 ;  /* 0x0000000310007986 */ /* 0x0007e2000c101124 */
[----:B------:R-:W-:Y:S05]  /*d6b0*/  BRA `(.L_x_57219) ;  /* 0x0000000800547947 */ /* 0x000fea0003800000 */
.L_x_57230:
        /* <DEDUP_REMOVED lines=17> */
.L_x_57234:
[----:B------:R-:W-:Y:S01]  /*d7d0*/  IMAD.MOV.U32 R0, RZ, RZ, 0x7f ;  /* 0x0000007fff007424 */ /* 0x000fe200078e00ff */
[----:B------:R-:W-:-:S04]  /*d7e0*/  ISETP.GT.U32.AND P0, PT, R2, 0x7f800000, PT ;  /* 0x7f8000000200780c */ /* 0x000fc80003f04070 */
[----:B------:R-:W-:-:S09]  /*d7f0*/  SEL R0, R0, 0x7c, P0 ;  /* 0x0000007c00007807 */ /* 0x000fd20000000000 */
.L_x_57235:
[----:B------:R-:W-:Y:S05]  /*d800*/  BSYNC B0 ;  /* 0x0000000000007941 */ /* 0x000fea0003800000 */
.L_x_57233:
[----:B------:R-:W-:-:S04]  /*d810*/  LOP3.LUT R2, R3, 0x80000000, RZ, 0xc0, !PT ;  /* 0x8000000003027812 */ /* 0x000fc800078ec0ff */
[----:B------:R-:W-:-:S04]  /*d820*/  SHF.R.U32.HI R3, RZ, 0x18, R2 ;  /* 0x00000018ff037819 */ /* 0x000fc80000011602 */
[----:B------:R-:W-:-:S05]  /*d830*/  LOP3.LUT R3, R0, R3, RZ, 0xfc, !PT ;  /* 0x0000000300037212 */ /* 0x000fca00078efcff */
[----:B------:R4:W-:Y:S01]  /*d840*/  STG.E.U8 desc[UR36][R16.64], R3 ;  /* 0x0000000310007986 */ /* 0x0009e2000c101124 */
[----:B------:R-:W-:Y:S05]  /*d850*/  BRA `(.L_x_57219) ;  /* 0x0000000400ec7947 */ /* 0x000fea0003800000 */
.L_x_57229:
        /* <DEDUP_REMOVED lines=8> */
.L_x_57226:
        /* <DEDUP_REMOVED lines=11> */
.L_x_57238:
        /* <DEDUP_REMOVED lines=21> */
.L_x_57241:
[----:B------:R-:W-:-:S04]  /*dae0*/  LOP3.LUT R2, R3, 0x80000000, RZ, 0xc0, !PT ;  /* 0x8000000003027812 */ /* 0x000fc800078ec0ff */
[----:B------:R-:W-:-:S04]  /*daf0*/  SHF.R.U32.HI R3, RZ, 0x18, R2 ;  /* 0x00000018ff037819 */ /* 0x000fc80000011602 */
[----:B------:R-:W-:-:S04]  /*db00*/  LOP3.LUT R0, R0, R3, RZ, 0xfc, !PT ;  /* 0x0000000300007212 */ /* 0x000fc800078efcff */
[----:B------:R-:W-:-:S07]  /*db10*/  PRMT R8, R0, 0x7610, R8 ;  /* 0x0000761000087816 */ /* 0x000fce0000000008 */
.L_x_57240:
[----:B------:R-:W-:Y:S05]  /*db20*/  BSYNC B0 ;  /* 0x0000000000007941 */ /* 0x000fea0003800000 */
.L_x_57239:
[----:B------:R0:W-:Y:S01]  /*db30*/  STG.E.U8 desc[UR36][R16.64], R8 ;  /* 0x0000000810007986 */ /* 0x0001e2000c101124 */
[----:B------:R-:W-:Y:S05]  /*db40*/  BRA `(.L_x_57219) ;  /* 0x0000000400307947 */ /* 0x000fea0003800000 */
.L_x_57237:
        /* <DEDUP_REMOVED lines=21> */
.L_x_57244:
[----:B------:R-:W-:-:S04]  /*dca0*/  LOP3.LUT R2, R3, 0x80000000, RZ, 0xc0, !PT ;  /* 0x8000000003027812 */ /* 0x000fc800078ec0ff */
[----:B------:R-:W-:-:S04]  /*dcb0*/  SHF.R.U32.HI R3, RZ, 0x18, R2 ;  /* 0x00000018ff037819 */ /* 0x000fc80000011602 */
[----:B------:R-:W-:-:S04]  /*dcc0*/  LOP3.LUT R0, R0, R3, RZ, 0xfc, !PT ;  /* 0x0000000300007212 */ /* 0x000fc800078efcff */
[----:B------:R-:W-:-:S07]  /*dcd0*/  PRMT R8, R0, 0x7610, R8 ;  /* 0x0000761000087816 */ /* 0x000fce0000000008 */
.L_x_57243:
[----:B------:R-:W-:Y:S05]  /*dce0*/  BSYNC B0 ;  /* 0x0000000000007941 */ /* 0x000fea0003800000 */
.L_x_57242:
[----:B------:R0:W-:Y:S01]  /*dcf0*/  STG.E.U8 desc[UR36][R16.64], R8 ;  /* 0x0000000810007986 */ /* 0x0001e2000c101124 */
[----:B------:R-:W-:Y:S05]  /*dd00*/  BRA `(.L_x_57219) ;  /* 0x0000000000c07947 */ /* 0x000fea0003800000 */
.L_x_57236:
        /* <DEDUP_REMOVED lines=26> */
.L_x_57218:
        /* <DEDUP_REMOVED lines=16> */
.L_x_57247:
[----:B------:R-:W-:Y:S05]  /*dfb0*/  BRA `(.L_x_57219) ;  /* 0x0000000000147947 */ /* 0x000fea0003800000 */
.L_x_57246:
[----:B------:R-:W0:Y:S02]  /*dfc0*/  F2I.U64.F64.TRUNC R4, R4 ;  /* 0x0000000400047311 */ /* 0x000e24000030d800 */
[----:B0-----:R0:W-:Y:S01]  /*dfd0*/  STG.E.64 desc[UR36][R16.64], R4 ;  /* 0x0000000410007986 */ /* 0x0011e2000c101b24 */
[----:B------:R-:W-:Y:S05]  /*dfe0*/  BRA `(.L_x_57219) ;  /* 0x0000000000087947 */ /* 0x000fea0003800000 */
.L_x_57245:
[----:B------:R-:W0:Y:S02]  /*dff0*/  F2I.U32.F64.TRUNC R5, R4 ;  /* 0x0000000400057311 */ /* 0x000e24000030d000 */
[----:B0-----:R0:W-:Y:S02]  /*e000*/  STG.E desc[UR36][R16.64], R5 ;  /* 0x0000000510007986 */ /* 0x0011e4000c101924 */
.L_x_57219:
[----:B------:R-:W-:-:S07]  /*e010*/  VIADD R19, R19, 0x80 ;  /* 0x0000008013137836 */ /* 0x000fce0000000000 */
.L_x_57138:
[----:B------:R-:W-:Y:S05]  /*e020*/  BSYNC B6 ;  /* 0x0000000000067941 */ /* 0x000fea0003800000 */
.L_x_57137:
[----:B------:R-:W-:Y:S02]  /*e030*/  ULDC UR4, c[0x0][0x210] ;  /* 0x0000840000047ab9 */ /* 0x000fe40000000800 */
[----:B------:R-:W-:-:S13]  /*e040*/  ISETP.GE.AND P0, PT, R19, UR4, PT ;  /* 0x0000000413007c0c */ /* 0x000fda000bf06270 */
[----:B------:R-:W-:Y:S05]  /*e050*/  @P0 EXIT ;  /* 0x000000000000094d */ /* 0x000fea0003800000 */
[----:B0-----:R-:W0:Y:S01]  /*e060*/  LDC R6, c[0x0][0x218] ;  /* 0x00008600ff067b82 */ /* 0x001e220000000800 */
[----:B------:R-:W-:Y:S02]  /*e070*/  IMAD.MOV.U32 R22, RZ, RZ, RZ ;  /* 0x000000ffff167224 */ /* 0x000fe400078e00ff */
[----:B--2---:R-:W-:Y:S02]  /*e080*/  IMAD.MOV.U32 R0, RZ, RZ, RZ ;  /* 0x000000ffff007224 */ /* 0x004fe400078e00ff */
[----:B-1-34-:R-:W-:Y:S01]  /*e090*/  IMAD.MOV.U32 R16, RZ, RZ, RZ ;  /* 0x000000ffff107224 */ /* 0x01afe200078e00ff */
        /* <DEDUP_REMOVED lines=350> */
.L_x_57248:
        /* <DEDUP_REMOVED lines=21> */
.L_x_57252:
[----:B------:R-:W2:Y:S02]  /*f7d0*/  LDG.E.U8 R2, desc[UR36][R2.64] ;  /* 0x0000002402027981 */ /* 0x000ea4000c1e1100 */
[----:B--2---:R0:W1:Y:S01]  /*f7e0*/  I2F.F64.U16 R18, R2 ;  /* 0x0000000200127312 */ /* 0x0040620000101800 */
[----:B------:R-:W-:Y:S05]  /*f7f0*/  BRA `(.L_x_57254) ;  /* 0x0000000c00707947 */ /* 0x000fea0003800000 */
.L_x_57251:
        /* <DEDUP_REMOVED lines=9> */
.L_x_57256:
[----:B------:R-:W2:Y:S02]  /*f890*/  LDG.E R2, desc[UR36][R2.64] ;  /* 0x0000002402027981 */ /* 0x000ea4000c1e1900 */
[----:B--2---:R0:W1:Y:S01]  /*f8a0*/  I2F.F64 R18, R2 ;  /* 0x0000000200127312 */ /* 0x0040620000201c00 */
[----:B------:R-:W-:Y:S05]  /*f8b0*/  BRA `(.L_x_57254) ;  /* 0x0000000c00407947 */ /* 0x000fea0003800000 */
.L_x_57255:
[----:B------:R-:W2:Y:S02]  /*f8c0*/  LDG.E.U16 R2, desc[UR36][R2.64] ;  /* 0x0000002402027981 */ /* 0x000ea4000c1e1500 */
[----:B--2---:R0:W1:Y:S01]  /*f8d0*/  I2F.F64.S16 R18, R2 ;  /* 0x0000000200127312 */ /* 0x0040620000101c00 */
[----:B------:R-:W-:Y:S05]  /*f8e0*/  BRA `(.L_x_57254) ;  /* 0x0000000c00347947 */ /* 0x000fea0003800000 */
.L_x_57250:
        /* <DEDUP_REMOVED lines=10> */
.L_x_57258:
[----:B------:R-:W2:Y:S02]  /*f990*/  LDG.E.U16 R0, desc[UR36][R2.64] ;  /* 0x0000002402007981 */ /* 0x000ea4000c1e1500 */
[----:B--2---:R-:W-:-:S05]  /*f9a0*/  HADD2.F32 R0, -RZ, R0.H0_H0 ;  /* 0x20000000ff007230 */ /* 0x004fca0000004100 */
[----:B------:R-:W-:-:S04]  /*f9b0*/  FMUL.FTZ R0, R0, 1 ;  /* 0x3f80000000007820 */ /* 0x000fc80000410000 */
[----:B------:R0:W1:Y:S01]  /*f9c0*/  F2F.F64.F32 R18, R0 ;  /* 0x0000000000127310 */ /* 0x0000620000201800 */
[----:B------:R-:W-:Y:S05]  /*f9d0*/  BRA `(.L_x_57254) ;  /* 0x0000000800f87947 */ /* 0x000fea0003800000 */
.L_x_57257:
        /* <DEDUP_REMOVED lines=10> */
.L_x_57260:
[----:B------:R-:W2:Y:S02]  /*fa80*/  LDG.E.U16 R2, desc[UR36][R2.64] ;  /* 0x0000002402027981 */ /* 0x000ea4000c1e1500 */
[----:B--2---:R-:W-:-:S05]  /*fa90*/  HADD2.F32 R0, -RZ, R2.H0_H0 ;  /* 0x20000002ff007230 */ /* 0x004fca0000004100 */
[----:B------:R-:W-:-:S04]  /*faa0*/  FMUL.FTZ R0, R0, 1 ;  /* 0x3f80000000007820 */ /* 0x000fc80000410000 */
[----:B------:R0:W1:Y:S01]  /*fab0*/  F2F.F64.F32 R18, R0 ;  /* 0x0000000000127310 */ /* 0x0000620000201800 */
[----:B------:R-:W-:Y:S05]  /*fac0*/  BRA `(.L_x_57254) ;  /* 0x0000000800bc7947 */ /* 0x000fea0003800000 */
.L_x_57259:
[----:B------:R0:W5:Y:S01]  /*fad0*/  LDG.E.64 R18, desc[UR36][R2.64] ;  /* 0x0000002402127981 */ /* 0x000162000c1e1b00 */
[----:B------:R-:W-:Y:S05]  /*fae0*/  BRA `(.L_x_57254) ;  /* 0x0000000800b47947 */ /* 0x000fea0003800000 */
.L_x_57249:
        /* <DEDUP_REMOVED lines=13> */
.L_x_57263:
[----:B------:R0:W5:Y:S01]  /*fbc0*/  LDG.E.64 R18, desc[UR36][R2.64] ;  /* 0x0000002402127981 */ /* 0x000162000c1e1b00 */
[----:B------:R-:W-:Y:S05]  /*fbd0*/  BRA `(.L_x_57254) ;  /* 0x0000000800787947 */ /* 0x000fea0003800000 */
.L_x_57262:
        /* <DEDUP_REMOVED lines=28> */
.L_x_57265:
        /* <DEDUP_REMOVED lines=15> */
.L_x_57264:
[----:B------:R-:W2:Y:S02]  /*fe90*/  LDG.E.U16 R0, desc[UR36][R2.64] ;  /* 0x0000002402007981 */ /* 0x000ea4000c1e1500 */
[----:B--2---:R-:W-:-:S04]  /*fea0*/  IMAD.U32 R0, R0, 0x10000, RZ ;  /* 0x0001000000007824 */ /* 0x004fc800078e00ff */
[----:B------:R-:W-:-:S04]  /*feb0*/  FMUL.FTZ R0, R0, 1 ;  /* 0x3f80000000007820 */ /* 0x000fc80000410000 */
[----:B------:R0:W1:Y:S01]  /*fec0*/  F2F.F64.F32 R18, R0 ;  /* 0x0000000000127310 */ /* 0x0000620000201800 */
[----:B------:R-:W-:Y:S05]  /*fed0*/  BRA `(.L_x_57254) ;  /* 0x0000000400b87947 */ /* 0x000fea0003800000 */
.L_x_57261:
        /* <DEDUP_REMOVED lines=11> */
.L_x_57268:
        /* <DEDUP_REMOVED lines=21> */
.L_x_57272:
[----:B------:R-:W-:Y:S05]  /*100e0*/  BSYNC B1 ;  /* 0x0000000000017941 */ /* 0x000fea0003800000 */
.L_x_57271:
[----:B------:R-:W-:Y:S01]  /*100f0*/  LEA R3, R0, 0x3b800000, 0x17 ;  /* 0x3b80000000037811 */ /* 0x000fe200078eb8ff */
[----:B------:R-:W-:-:S05]  /*10100*/  IMAD.SHL.U32 R0, R2, 0x100000, RZ ;  /* 0x0010000002007824 */ /* 0x000fca00078e00ff */
[----:B------:R-:W-:-:S07]  /*10110*/  LOP3.LUT R0, R3, R0, R4, 0xfe, !PT ;  /* 0x0000000003007212 */ /* 0x000fce00078efe04 */
.L_x_57270:
[----:B------:R-:W-:Y:S05]  /*10120*/  BSYNC B0 ;  /* 0x0000000000007941 */ /* 0x000fea0003800000 */
.L_x_57269:
[----:B------:R-:W-:-:S04]  /*10130*/  FMUL.FTZ R0, R0, 1 ;  /* 0x3f80000000007820 */ /* 0x000fc80000410000 */
[----:B------:R2:W3:Y:S01]  /*10140*/  F2F.F64.F32 R18, R0 ;  /* 0x0000000000127310 */ /* 0x0004e20000201800 */
[----:B------:R-:W-:Y:S05]  /*10150*/  BRA `(.L_x_57254) ;  /* 0x0000000400187947 */ /* 0x000fea0003800000 */
.L_x_57267:
        /* <DEDUP_REMOVED lines=21> */
.L_x_57276:
[----:B------:R-:W-:Y:S05]  /*102b0*/  BSYNC B1 ;  /* 0x0000000000017941 */ /* 0x000fea0003800000 */
.L_x_57275:
[----:B------:R-:W-:Y:S01]  /*102c0*/  LEA R3, R0, 0x37800000, 0x17 ;  /* 0x3780000000037811 */ /* 0x000fe200078eb8ff */
[----:B------:R-:W-:-:S05]  /*102d0*/  IMAD.SHL.U32 R0, R2, 0x200000, RZ ;  /* 0x0020000002007824 */ /* 0x000fca00078e00ff */
[----:B------:R-:W-:-:S07]  /*102e0*/  LOP3.LUT R0, R3, R0, R4, 0xfe, !PT ;  /* 0x0000000003007212 */ /* 0x000fce00078efe04 */
.L_x_57274:
[----:B------:R-:W-:Y:S05]  /*102f0*/  BSYNC B0 ;  /* 0x0000000000007941 */ /* 0x000fea0003800000 */
.L_x_57273:
[----:B------:R-:W-:-:S04]  /*10300*/  FMUL.FTZ R0, R0, 1 ;  /* 0x3f80000000007820 */ /* 0x000fc80000410000 */
[----:B------:R4:W0:Y:S01]  /*10310*/  F2F.F64.F32 R18, R0 ;  /* 0x0000000000127310 */ /* 0x0008220000201800 */
[----:B------:R-:W-:Y:S05]  /*10320*/  BRA `(.L_x_57254) ;  /* 0x0000000000a47947 */ /* 0x000fea0003800000 */
.L_x_57266:
        /* <DEDUP_REMOVED lines=14> */
.L_x_57280:
[----:B------:R-:W-:Y:S05]  /*10410*/  BSYNC B0 ;  /* 0x0000000000007941 */ /* 0x000fea0003800000 */
.L_x_57279:
[----:B------:R-:W-:-:S04]  /*10420*/  FMUL.FTZ R0, R0, 1 ;  /* 0x3f80000000007820 */ /* 0x000fc80000410000 */
[----:B------:R0:W1:Y:S01]  /*10430*/  F2F.F64.F32 R18, R0 ;  /* 0x0000000000127310 */ /* 0x0000620000201800 */
[----:B------:R-:W-:Y:S05]  /*10440*/  BRA `(.L_x_57254) ;  /* 0x00000000005c7947 */ /* 0x000fea0003800000 */
.L_x_57253:
        /* <DEDUP_REMOVED lines=16> */
.L_x_57281:
[----:B------:R-:W-:Y:S01]  /*10550*/  CS2R R18, SRZ ;  /* 0x0000000000127805 */ /* 0x000fe2000001ff00 */
[----:B------:R-:W-:Y:S06]  /*10560*/  BRA `(.L_x_57254) ;  /* 0x0000000000147947 */ /* 0x000fec0003800000 */
.L_x_57278:
[----:B------:R-:W2:Y:S02]  /*10570*/  LDG.E.64 R18, desc[UR36][R2.64] ;  /* 0x0000002402127981 */ /* 0x000ea4000c1e1b00 */
[----:B--2---:R-:W0:Y:S01]  /*10580*/  I2F.F64.U64 R18, R18 ;  /* 0x0000001200127312 */ /* 0x004e220000301800 */
[----:B------:R-:W-:Y:S05]  /*10590*/  BRA `(.L_x_57254) ;  /* 0x0000000000087947 */ /* 0x000fea0003800000 */
.L_x_57277:
[----:B------:R-:W2:Y:S02]  /*105a0*/  LDG.E R2, desc[UR36][R2.64] ;  /* 0x0000002402027981 */ /* 0x000ea4000c1e1900 */
[----:B--2---:R0:W1:Y:S02]  /*105b0*/  I2F.F64.U32 R18, R2 ;  /* 0x0000000200127312 */ /* 0x0040640000201800 */
.L_x_57254:
        /* <DEDUP_REMOVED lines=18> */
.L_x_57285:
[----:B------:R-:W2:Y:S02]  /*106e0*/  LDG.E.U8 R22, desc[UR36][R22.64] ;  /* 0x0000002416167981 */ /* 0x000ea4000c1e1100 */
[----:B--2---:R0:W2:Y:S01]  /*106f0*/  I2F.F64.U16 R34, R22 ;  /* 0x0000001600227312 */ /* 0x0040a20000101800 */
[----:B------:R-:W-:Y:S05]  /*10700*/  BRA `(.L_x_57287) ;  /* 0x0000000c00707947 */ /* 0x000fea0003800000 */
.L_x_57284:
        /* <DEDUP_REMOVED lines=9> */
.L_x_57289:
[----:B------:R-:W2:Y:S02]  /*107a0*/  LDG.E R22, desc[UR36][R22.64] ;  /* 0x0000002416167981 */ /* 0x000ea4000c1e1900 */
[----:B--2---:R0:W2:Y:S01]  /*107b0*/  I2F.F64 R34, R22 ;  /* 0x0000001600227312 */ /* 0x0040a20000201c00 */
[----:B------:R-:W-:Y:S05]  /*107c0*/  BRA `(.L_x_57287) ;  /* 0x0000000c00407947 */ /* 0x000fea0003800000 */
.L_x_57288:
[----:B------:R-:W2:Y:S02]  /*107d0*/  LDG.E.U16 R22, desc[UR36][R22.64] ;  /* 0x0000002416167981 */ /* 0x000ea4000c1e1500 */
[----:B--2---:R0:W2:Y:S01]  /*107e0*/  I2F.F64.S16 R34, R22 ;  /* 0x0000001600227312 */ /* 0x0040a20000101c00 */
[----:B------:R-:W-:Y:S05]  /*107f0*/  BRA `(.L_x_57287) ;  /* 0x0000000c00347947 */ /* 0x000fea0003800000 */
.L_x_57283:
        /* <DEDUP_REMOVED lines=10> */
.L_x_57291:
[----:B------:R-:W2:Y:S02]  /*108a0*/  LDG.E.U16 R0, desc[UR36][R22.64] ;  /* 0x0000002416007981 */ /* 0x000ea4000c1e1500 */
[----:B--2---:R-:W-:-:S05]  /*108b0*/  HADD2.F32 R0, -RZ, R0.H0_H0 ;  /* 0x20000000ff007230 */ /* 0x004fca0000004100 */
[----:B------:R-:W-:-:S04]  /*108c0*/  FMUL.FTZ R0, R0, 1 ;  /* 0x3f80000000007820 */ /* 0x000fc80000410000 */
[----:B------:R0:W2:Y:S01]  /*108d0*/  F2F.F64.F32 R34, R0 ;  /* 0x0000000000227310 */ /* 0x0000a20000201800 */
[----:B------:R-:W-:Y:S05]  /*108e0*/  BRA `(.L_x_57287) ;  /* 0x0000000800f87947 */ /* 0x000fea0003800000 */
.L_x_57290:
        /* <DEDUP_REMOVED lines=10> */
.L_x_57293:
[----:B------:R-:W2:Y:S02]  /*10990*/  LDG.E.U16 R22, desc[UR36][R22.64] ;  /* 0x0000002416167981 */ /* 0x000ea4000c1e1500 */
[----:B--2---:R-:W-:-:S05]  /*109a0*/  HADD2.F32 R0, -RZ, R22.H0_H0 ;  /* 0x20000016ff007230 */ /* 0x004fca0000004100 */
[----:B------:R-:W-:-:S04]  /*109b0*/  FMUL.FTZ R0, R0, 1 ;  /* 0x3f80000000007820 */ /* 0x000fc80000410000 */
[----:B------:R0:W2:Y:S01]  /*109c0*/  F2F.F64.F32 R34, R0 ;  /* 0x0000000000227310 */ /* 0x0000a20000201800 */
[----:B------:R-:W-:Y:S05]  /*109d0*/  BRA `(.L_x_57287) ;  /* 0x0000000800bc7947 */ /* 0x000fea0003800000 */
.L_x_57292:
[----:B------:R0:W5:Y:S01]  /*109e0*/  LDG.E.64 R34, desc[UR36][R22.64] ;  /* 0x0000002416227981 */ /* 0x000162000c1e1b00 */
[----:B------:R-:W-:Y:S05]  /*109f0*/  BRA `(.L_x_57287) ;  /* 0x0000000800b47947 */ /* 0x000fea0003800000 */
.L_x_57282:
        /* <DEDUP_REMOVED lines=13> */
.L_x_57296:
[----:B------:R0:W5:Y:S01]  /*10ad0*/  LDG.E.64 R34, desc[UR36][R22.64] ;  /* 0x0000002416227981 */ /* 0x000162000c1e1b00 */
[----:B------:R-:W-:Y:S05]  /*10ae0*/  BRA `(.L_x_57287) ;  /* 0x0000000800787947 */ /* 0x000fea0003800000 */
.L_x_57295:
        /* <DEDUP_REMOVED lines=28> */
.L_x_57298:
        /* <DEDUP_REMOVED lines=15> */
.L_x_57297:
[----:B------:R-:W2:Y:S02]  /*10da0*/  LDG.E.U16 R0, desc[UR36][R22.64] ;  /* 0x0000002416007981 */ /* 0x000ea4000c1e1500 */
[----:B--2---:R-:W-:-:S04]  /*10db0*/  IMAD.U32 R0, R0, 0x10000, RZ ;  /* 0x0001000000007824 */ /* 0x004fc800078e00ff */
[----:B------:R-:W-:-:S04]  /*10dc0*/  FMUL.FTZ R0, R0, 1 ;  /* 0x3f80000000007820 */ /* 0x000fc80000410000 */
[----:B------:R0:W2:Y:S01]  /*10dd0*/  F2F.F64.F32 R34, R0 ;  /* 0x0000000000227310 */ /* 0x0000a20000201800 */
[----:B------:R-:W-:Y:S05]  /*10de0*/  BRA `(.L_x_57287) ;  /* 0x0000000400b87947 */ /* 0x000fea0003800000 */
.L_x_57294:
        /* <DEDUP_REMOVED lines=11> */
.L_x_57301:
        /* <DEDUP_REMOVED lines=21> */
.L_x_57305:
[----:B------:R-:W-:Y:S05]  /*10ff0*/  BSYNC B1 ;  /* 0x0000000000017941 */ /* 0x000fea0003800000 */
.L_x_57304:
[----:B------:R-:W-:Y:S01]  /*11000*/  LEA R3, R0, 0x3b800000, 0x17 ;  /* 0x3b80000000037811 */ /* 0x000fe200078eb8ff */
[----:B------:R-:W-:-:S05]  /*11010*/  IMAD.SHL.U32 R0, R2, 0x100000, RZ ;  /* 0x0010000002007824 */ /* 0x000fca00078e00ff */
[----:B------:R-:W-:-:S07]  /*11020*/  LOP3.LUT R0, R3, R0, R4, 0xfe, !PT ;  /* 0x0000000003007212 */ /* 0x000fce00078efe04 */
.L_x_57303:
[----:B------:R-:W-:Y:S05]  /*11030*/  BSYNC B0 ;  /* 0x0000000000007941 */ /* 0x000fea0003800000 */
.L_x_57302:
[----:B------:R-:W-:-:S04]  /*11040*/  FMUL.FTZ R0, R0, 1 ;  /* 0x3f80000000007820 */ /* 0x000fc80000410000 */
[----:B------:R0:W2:Y:S01]  /*11050*/  F2F.F64.F32 R34, R0 ;  /* 0x0000000000227310 */ /* 0x0000a20000201800 */
[----:B------:R-:W-:Y:S05]  /*11060*/  BRA `(.L_x_57287) ;  /* 0x0000000400187947 */ /* 0x000fea0003800000 */
.L_x_57300:
        /* <DEDUP_REMOVED lines=21> */
.L_x_57309:
[----:B------:R-:W-:Y:S05]  /*111c0*/  BSYNC B1 ;  /* 0x0000000000017941 */ /* 0x000fea0003800000 */
.L_x_57308:
[----:B------:R-:W-:Y:S01]  /*111d0*/  LEA R3, R0, 0x37800000, 0x17 ;  /* 0x3780000000037811 */ /* 0x000fe200078eb8ff */
[----:B------:R-:W-:-:S05]  /*111e0*/  IMAD.SHL.U32 R0, R2, 0x200000, RZ ;  /* 0x0020000002007824 */ /* 0x000fca00078e00ff */
[----:B------:R-:W-:-:S07]  /*111f0*/  LOP3.LUT R0, R3, R0, R4, 0xfe, !PT ;  /* 0x0000000003007212 */ /* 0x000fce00078efe04 */
.L_x_57307:
[----:B------:R-:W-:Y:S05]  /*11200*/  BSYNC B0 ;  /* 0x0000000000007941 */ /* 0x000fea0003800000 */
.L_x_57306:
[----:B------:R-:W-:-:S04]  /*11210*/  FMUL.FTZ R0, R0, 1 ;  /* 0x3f80000000007820 */ /* 0x000fc80000410000 */
[----:B------:R0:W2:Y:S01]  /*11220*/  F2F.F64.F32 R34, R0 ;  /* 0x0000000000227310 */ /* 0x0000a20000201800 */
[----:B------:R-:W-:Y:S05]  /*11230*/  BRA `(.L_x_57287) ;  /* 0x0000000000a47947 */ /* 0x000fea0003800000 */
.L_x_57299:
        /* <DEDUP_REMOVED lines=14> */
.L_x_57313:
[----:B------:R-:W-:Y:S05]  /*11320*/  BSYNC B0 ;  /* 0x0000000000007941 */ /* 0x000fea0003800000 */
.L_x_57312:
[----:B------:R-:W-:-:S04]  /*11330*/  FMUL.FTZ R0, R0, 1 ;  /* 0x3f80000000007820 */ /* 0x000fc80000410000 */
[----:B------:R0:W2:Y:S01]  /*11340*/  F2F.F64.F32 R34, R0 ;  /* 0x0000000000227310 */ /* 0x0000a20000201800 */
[----:B------:R-:W-:Y:S05]  /*11350*/  BRA `(.L_x_57287) ;  /* 0x00000000005c7947 */ /* 0x000fea0003800000 */
.L_x_57286:
        /* <DEDUP_REMOVED lines=16> */
.L_x_57314:
[----:B------:R-:W-:Y:S01]  /*11460*/  CS2R R34, SRZ ;  /* 0x0000000000227805 */ /* 0x000fe2000001ff00 */
[----:B------:R-:W-:Y:S06]  /*11470*/  BRA `(.L_x_57287) ;  /* 0x0000000000147947 */ /* 0x000fec0003800000 */
.L_x_57311:
[----:B------:R-:W2:Y:S02]  /*11480*/  LDG.E.64 R34, desc[UR36][R22.64] ;  /* 0x0000002416227981 */ /* 0x000ea4000c1e1b00 */
[----:B--2---:R-:W0:Y:S01]  /*11490*/  I2F.F64.U64 R34, R34 ;  /* 0x0000002200227312 */ /* 0x004e220000301800 */
[----:B------:R-:W-:Y:S05]  /*114a0*/  BRA `(.L_x_57287) ;  /* 0x0000000000087947 */ /* 0x000fea0003800000 */
.L_x_57310:
[----:B------:R-:W2:Y:S02]  /*114b0*/  LDG.E R22, desc[UR36][R22.64] ;  /* 0x0000002416167981 */ /* 0x000ea4000c1e1900 */
[----:B--2---:R0:W2:Y:S02]  /*114c0*/  I2F.F64.U32 R34, R22 ;  /* 0x0000001600227312 */ /* 0x0040a40000201800 */
.L_x_57287:
[----:B0-2--5:R-:W-:Y:S01]  /*114d0*/  LOP3.LUT R0, R35, 0x7ff00000, RZ, 0xc0, !PT ;  /* 0x7ff0000023007812 */ /* 0x025fe200078ec0ff */
[----:B-1-3--:R-:W-:Y:S01]  /*114e0*/  DADD R6, -RZ, |R18| ;  /* 0x00000000ff067229 */ /* 0x00afe20000000512 */
[----:B------:R-:W-:Y:S01]  /*114f0*/  BSSY B0, `(.L_x_57315) ;  /* 0x0000008000007945 */ /* 0x000fe20003800000 */
[----:B------:R-:W-:Y:S01]  /*11500*/  IMAD.MOV.U32 R32, RZ, RZ, R34 ;  /* 0x000000ffff207224 */ /* 0x000fe200078e0022 */
[----:B------:R-:W-:Y:S01]  /*11510*/  LEA.HI R5, R0, 0xfffffc0c, RZ, 0xc ;  /* 0xfffffc0c00057811 */ /* 0x000fe200078f60ff */
[--C-:B------:R-:W-:Y:S01]  /*11520*/  IMAD.MOV.U32 R3, RZ, RZ, R35.reuse ;  /* 0x000000ffff037224 */ /* 0x100fe200078e0023 */
[----:B------:R-:W-:Y:S02]  /*11530*/  MOV R0, 0x11570 ;  /* 0x0001157000007802 */ /* 0x000fe40000000f00 */
[CC--:B----4-:R-:W-:Y:S02]  /*11540*/  SHF.L.U64.HI R2, R34.reuse, R5.reuse, R35 ;  /* 0x0000000522027219 */ /* 0x0d0fe40000010223 */
[----:B------:R-:W-:-:S07]  /*11550*/  SHF.L.U32 R22, R34, R5, RZ ;  /* 0x0000000522167219 */ /* 0x000fce00000006ff */
[----:B------:R-:W-:Y:S05]  /*11560*/  CALL.REL.NOINC `($_ZN2at6native18elementwise_kernelILi128ELi4EZNS0_15gpu_kernel_implIZZZNS0_50_GLOBAL__N__2680c7bb_12_PowKernel_cu_7dd49032_316824pow_tensor_tensor_kernelERNS_18TensorIteratorBaseEENKUlvE_clEvENKUlvE4_clEvEUlddE_EEvS5_RKT_EUliE_EEviT1_$__internal_accurate_pow) ;  /* 0x00000014004c7944 */ /* 0x000fea0003c00000 */
[----:B------:R-:W-:Y:S05]  /*11570*/  BSYNC B0 ;  /* 0x0000000000007941 */ /* 0x000fea0003800000 */
.L_x_57315:
        /* <DEDUP_REMOVED lines=22> */
.L_x_57317:
[----:B------:R-:W-:Y:S01]  /*116e0*/  DSETP.NEU.AND P0, PT, |R34|, 0.5, PT ;  /* 0x3fe000002200742a */ /* 0x000fe20003f0d200 */
[----:B------:R-:W-:Y:S01]  /*116f0*/  ISETP.GE.AND P1, PT, R35, RZ, PT ;  /* 0x000000ff2300720c */ /* 0x000fe20003f26270 */
[----:B------:R-:W-:Y:S01]  /*11700*/  IMAD.MOV.U32 R4, RZ, RZ, RZ ;  /* 0x000000ffff047224 */ /* 0x000fe200078e00ff */
[----:B------:R-:W-:-:S04]  /*11710*/  ISETP.EQ.U32.AND P2, PT, R22, RZ, PT ;  /* 0x000000ff1600720c */ /* 0x000fc80003f42070 */
[----:B------:R-:W-:-:S04]  /*11720*/  ISETP.EQ.AND.EX P0, PT, R2, -0x80000000, P0, P2 ;  /* 0x800000000200780c */ /* 0x000fc80000702320 */
[----:B------:R-:W-:-:S04]  /*11730*/  SEL R5, R19, RZ, P0 ;  /* 0x000000ff13057207 */ /* 0x000fc80000000000 */
[----:B------:R-:W-:-:S07]  /*11740*/  @!P1 LOP3.LUT R5, R5, 0x7ff00000, RZ, 0xfc, !PT ;  /* 0x7ff0000005059812 */ /* 0x000fce00078efcff */
.L_x_57318:
[----:B------:R-:W-:Y:S05]  /*11750*/  BSYNC B0 ;  /* 0x0000000000007941 */ /* 0x000fea0003800000 */
.L_x_57316:
        /* <DEDUP_REMOVED lines=18> */
.L_x_57322:
        /* <DEDUP_REMOVED lines=10> */
.L_x_57321:
[----:B------:R-:W-:-:S11]  /*11920*/  DADD R4, R34, R18 ;  /* 0x0000000022047229 */ /* 0x000fd60000000012 */
.L_x_57320:
[----:B------:R-:W-:Y:S05]  /*11930*/  BSYNC B0 ;  /* 0x0000000000007941 */ /* 0x000fea0003800000 */
.L_x_57319:
        /* <DEDUP_REMOVED lines=19> */
.L_x_57326:
[----:B------:R-:W0:Y:S02]  /*11a70*/  F2I.S64.F64.TRUNC R4, R4 ;  /* 0x0000000400047311 */ /* 0x000e24000030d900 */
[----:B0-----:R-:W-:-:S05]  /*11a80*/  IMAD.MOV.U32 R3, RZ, RZ, R4 ;  /* 0x000000ffff037224 */ /* 0x001fca00078e0004 */
[----:B------:R-:W-:Y:S01]  /*11a90*/  STG.E.U8 desc[UR36][R16.64], R3 ;  /* 0x0000000310007986 */ /* 0x000fe2000c101124 */
[----:B------:R-:W-:Y:S05]  /*11aa0*/  EXIT ;  /* 0x000000000000794d */ /* 0x000fea0003800000 */
.L_x_57325:
        /* <DEDUP_REMOVED lines=9> */
.L_x_57329:
[----:B------:R-:W0:Y:S02]  /*11b40*/  F2I.F64.TRUNC R5, R4 ;  /* 0x0000000400057311 */ /* 0x000e24000030d100 */
[----:B0-----:R-:W-:Y:S01]  /*11b50*/  STG.E desc[UR36][R16.64], R5 ;  /* 0x0000000510007986 */ /* 0x001fe2000c101924 */
[----:B------:R-:W-:Y:S05]  /*11b60*/  EXIT ;  /* 0x000000000000794d */ /* 0x000fea0003800000 */
.L_x_57328:
[----:B------:R-:W0:Y:S02]  /*11b70*/  F2I.F64.TRUNC R5, R4 ;  /* 0x0000000400057311 */ /* 0x000e24000030d100 */
[----:B0-----:R-:W-:Y:S01]  /*11b80*/  STG.E.U16 desc[UR36][R16.64], R5 ;  /* 0x0000000510007986 */ /* 0x001fe2000c101524 */
[----:B------:R-:W-:Y:S05]  /*11b90*/  EXIT ;  /* 0x000000000000794d */ /* 0x000fea0003800000 */
.L_x_57324:
        /* <DEDUP_REMOVED lines=13> */
.L_x_57331:
        /* <DEDUP_REMOVED lines=8> */
.L_x_57330:
        /* <DEDUP_REMOVED lines=14> */
.L_x_57333:
        /* <DEDUP_REMOVED lines=9> */
.L_x_57332:
[----:B------:R-:W-:Y:S01]  /*11e60*/  STG.E.64 desc[UR36][R16.64], R4 ;  /* 0x0000000410007986 */ /* 0x000fe2000c101b24 */
[----:B------:R-:W-:Y:S05]  /*11e70*/  EXIT ;  /* 0x000000000000794d */ /* 0x000fea0003800000 */
.L_x_57323:
        /* <DEDUP_REMOVED lines=12> */
.L_x_57336:
[----:B------:R-:W-:-:S05]  /*11f40*/  CS2R R6, SRZ ;  /* 0x0000000000067805 */ /* 0x000fca000001ff00 */
[----:B------:R-:W-:Y:S01]  /*11f50*/  STG.E.128 desc[UR36][R16.64], R4 ;  /* 0x0000000410007986 */ /* 0x000fe2000c101d24 */
[----:B------:R-:W-:Y:S05]  /*11f60*/  EXIT ;  /* 0x000000000000794d */ /* 0x000fea0003800000 */
.L_x_57335:
        /* <DEDUP_REMOVED lines=25> */
.L_x_57340:
[----:B------:R-:W-:Y:S05]  /*12100*/  BSYNC B0 ;  /* 0x0000000000007941 */ /* 0x000fea0003800000 */
.L_x_57339:
[----:B------:R-:W-:-:S05]  /*12110*/  LOP3.LUT R3, R0, R3, RZ, 0xfc, !PT ;  /* 0x0000000300037212 */ /* 0x000fca00078efcff */
[----:B------:R-:W-:Y:S01]  /*12120*/  STG.E.U8 desc[UR36][R16.64], R3 ;  /* 0x0000000310007986 */ /* 0x000fe2000c101124 */
[----:B------:R-:W-:Y:S05]  /*12130*/  EXIT ;  /* 0x000000000000794d */ /* 0x000fea0003800000 */
.L_x_57338:
        /* <DEDUP_REMOVED lines=17> */
.L_x_57342:
[----:B------:R-:W-:Y:S01]  /*12250*/  IMAD.MOV.U32 R0, RZ, RZ, 0x7f ;  /* 0x0000007fff007424 */ /* 0x000fe200078e00ff */
[----:B------:R-:W-:-:S04]  /*12260*/  ISETP.GT.U32.AND P0, PT, R2, 0x7f800000, PT ;  /* 0x7f8000000200780c */ /* 0x000fc80003f04070 */
[----:B------:R-:W-:-:S09]  /*12270*/  SEL R0, R0, 0x7c, P0 ;  /* 0x0000007c00007807 */ /* 0x000fd20000000000 */
.L_x_57343:
[----:B------:R-:W-:Y:S05]  /*12280*/  BSYNC B0 ;  /* 0x0000000000007941 */ /* 0x000fea0003800000 */
.L_x_57341:
[----:B------:R-:W-:-:S04]  /*12290*/  LOP3.LUT R2, R3, 0x80000000, RZ, 0xc0, !PT ;  /* 0x8000000003027812 */ /* 0x000fc800078ec0ff */
[----:B------:R-:W-:-:S04]  /*122a0*/  SHF.R.U32.HI R3, RZ, 0x18, R2 ;  /* 0x00000018ff037819 */ /* 0x000fc80000011602 */
[----:B------:R-:W-:-:S05]  /*122b0*/  LOP3.LUT R3, R0, R3, RZ, 0xfc, !PT ;  /* 0x0000000300037212 */ /* 0x000fca00078efcff */
[----:B------:R-:W-:Y:S01]  /*122c0*/  STG.E.U8 desc[UR36][R16.64], R3 ;  /* 0x0000000310007986 */ /* 0x000fe2000c101124 */
[----:B------:R-:W-:Y:S05]  /*122d0*/  EXIT ;  /* 0x000000000000794d */ /* 0x000fea0003800000 */
.L_x_57337:
        /* <DEDUP_REMOVED lines=8> */
.L_x_57334:
        /* <DEDUP_REMOVED lines=11> */
.L_x_57346:
        /* <DEDUP_REMOVED lines=21> */
.L_x_57349:
[----:B------:R-:W-:-:S04]  /*12560*/  LOP3.LUT R2, R3, 0x80000000, RZ, 0xc0, !PT ;  /* 0x8000000003027812 */ /* 0x000fc800078ec0ff */
[----:B------:R-:W-:-:S04]  /*12570*/  SHF.R.U32.HI R3, RZ, 0x18, R2 ;  /* 0x00000018ff037819 */ /* 0x000fc80000011602 */
[----:B------:R-:W-:-:S04]  /*12580*/  LOP3.LUT R0, R0, R3, RZ, 0xfc, !PT ;  /* 0x0000000300007212 */ /* 0x000fc800078efcff */
[----:B------:R-:W-:-:S07]  /*12590*/  PRMT R8, R0, 0x7610, R8 ;  /* 0x0000761000087816 */ /* 0x000fce0000000008 */
.L_x_57348:
[----:B------:R-:W-:Y:S05]  /*125a0*/  BSYNC B0 ;  /* 0x0000000000007941 */ /* 0x000fea0003800000 */
.L_x_57347:
[----:B------:R-:W-:Y:S01]  /*125b0*/  STG.E.U8 desc[UR36][R16.64], R8 ;  /* 0x0000000810007986 */ /* 0x000fe2000c101124 */
[----:B------:R-:W-:Y:S05]  /*125c0*/  EXIT ;  /* 0x000000000000794d */ /* 0x000fea0003800000 */
.L_x_57345:
        /* <DEDUP_REMOVED lines=21> */
.L_x_57352:
[----:B------:R-:W-:-:S04]  /*12720*/  LOP3.LUT R2, R3, 0x80000000, RZ, 0xc0, !PT ;  /* 0x8000000003027812 */ /* 0x000fc800078ec0ff */
[----:B------:R-:W-:-:S04]  /*12730*/  SHF.R.U32.HI R3, RZ, 0x18, R2 ;  /* 0x00000018ff037819 */ /* 0x000fc80000011602 */
[----:B------:R-:W-:-:S04]  /*12740*/  LOP3.LUT R0, R0, R3, RZ, 0xfc, !PT ;  /* 0x0000000300007212 */ /* 0x000fc800078efcff */
[----:B------:R-:W-:-:S07]  /*12750*/  PRMT R8, R0, 0x7610, R8 ;  /* 0x0000761000087816 */ /* 0x000fce0000000008 */
.L_x_57351:
[----:B------:R-:W-:Y:S05]  /*12760*/  BSYNC B0 ;  /* 0x0000000000007941 */ /* 0x000fea0003800000 */
.L_x_57350:
[----:B------:R-:W-:Y:S01]  /*12770*/  STG.E.U8 desc[UR36][R16.64], R8 ;  /* 0x0000000810007986 */ /* 0x000fe2000c101124 */
[----:B------:R-:W-:Y:S05]  /*12780*/  EXIT ;  /* 0x000000000000794d */ /* 0x000fea0003800000 */
.L_x_57344:
        /* <DEDUP_REMOVED lines=26> */
.L_x_57327:
        /* <DEDUP_REMOVED lines=16> */
.L_x_57355:
[----:B------:R-:W-:Y:S05]  /*12a30*/  EXIT ;  /* 0x000000000000794d */ /* 0x000fea0003800000 */
.L_x_57354:
[----:B------:R-:W0:Y:S02]  /*12a40*/  F2I.U64.F64.TRUNC R4, R4 ;  /* 0x0000000400047311 */ /* 0x000e24000030d800 */
[----:B0-----:R-:W-:Y:S01]  /*12a50*/  STG.E.64 desc[UR36][R16.64], R4 ;  /* 0x0000000410007986 */ /* 0x001fe2000c101b24 */
[----:B------:R-:W-:Y:S05]  /*12a60*/  EXIT ;  /* 0x000000000000794d */ /* 0x000fea0003800000 */
.L_x_57353:
[----:B------:R-:W0:Y:S02]  /*12a70*/  F2I.U32.F64.TRUNC R5, R4 ;  /* 0x0000000400057311 */ /* 0x000e24000030d000 */
[----:B0-----:R-:W-:Y:S01]  /*12a80*/  STG.E desc[UR36][R16.64], R5 ;  /* 0x0000000510007986 */ /* 0x001fe2000c101924 */
[----:B------:R-:W-:Y:S05]  /*12a90*/  EXIT ;  /* 0x000000000000794d */ /* 0x000fea0003800000 */
        .type           $_ZN2at6native18elementwise_kernelILi128ELi4EZNS0_15gpu_kernel_implIZZZNS0_50_GLOBAL__N__2680c7bb_12_PowKernel_cu_7dd49032_316824pow_tensor_tensor_kernelERNS_18TensorIteratorBaseEENKUlvE_clEvENKUlvE4_clEvEUlddE_EEvS5_RKT_EUliE_EEviT1_$__internal_accurate_pow,@function
        .size           $_ZN2at6native18elementwise_kernelILi128ELi4EZNS0_15gpu_kernel_implIZZZNS0_50_GLOBAL__N__2680c7bb_12_PowKernel_cu_7dd49032_316824pow_tensor_tensor_kernelERNS_18TensorIteratorBaseEENKUlvE_clEvENKUlvE4_clEvEUlddE_EEvS5_RKT_EUliE_EEviT1_$__internal_accurate_pow,(.L_x_71554 - $_ZN2at6native18elementwise_kernelILi128ELi4EZNS0_15gpu_kernel_implIZZZNS0_50_GLOBAL__N__2680c7bb_12_PowKernel_cu_7dd49032_316824pow_tensor_tensor_kernelERNS_18TensorIteratorBaseEENKUlvE_clEvENKUlvE4_clEvEUlddE_EEvS5_RKT_EUliE_EEviT1_$__internal_accurate_pow)
$_ZN2at6native18elementwise_kernelILi128ELi4EZNS0_15gpu_kernel_implIZZZNS0_50_GLOBAL__N__2680c7bb_12_PowKernel_cu_7dd49032_316824pow_tensor_tensor_kernelERNS_18TensorIteratorBaseEENKUlvE_clEvENKUlvE4_clEvEUlddE_EEvS5_RKT_EUliE_EEviT1_$__internal_accurate_pow:
[--C-:B------:R-:W-:Y:S01]  /*12aa0*/  SHF.R.U32.HI R33, RZ, 0x14, R7.reuse ;  /* 0x00000014ff217819 */ /* 0x100fe20000011607 */
[----:B------:R-:W-:Y:S01]  /*12ab0*/  IMAD.MOV.U32 R4, RZ, RZ, R6 ;  /* 0x000000ffff047224 */ /* 0x000fe200078e0006 */
[----:B------:R-:W-:Y:S01]  /*12ac0*/  UMOV UR4, 0x7d2cafe2 ;  /* 0x7d2cafe200047882 */ /* 0x000fe20000000000 */
[----:B------:R-:W-:Y:S01]  /*12ad0*/  IMAD.MOV.U32 R5, RZ, RZ, R7 ;  /* 0x000000ffff057224 */ /* 0x000fe200078e0007 */
[----:B------:R-:W-:Y:S01]  /*12ae0*/  ISETP.NE.AND P0, PT, R33, RZ, PT ;  /* 0x000000ff2100720c */ /* 0x000fe20003f05270 */
[----:B------:R-:W-:Y:S01]  /*12af0*/  IMAD.MOV.U32 R8, RZ, RZ, 0x41ad3b5a ;  /* 0x41ad3b5aff087424 */ /* 0x000fe200078e00ff */
[----:B------:R-:W-:Y:S01]  /*12b00*/  UMOV UR5, 0x3eb0f5ff ;  /* 0x3eb0f5ff00057882 */ /* 0x000fe20000000000 */
[----:B------:R-:W-:-:S10]  /*12b10*/  IMAD.MOV.U32 R9, RZ, RZ, 0x3ed0f5d2 ;  /* 0x3ed0f5d2ff097424 */ /* 0x000fd400078e00ff */
[----:B------:R-:W-:-:S10]  /*12b20*/  @!P0 DMUL R4, R4, 1.80143985094819840000e+16 ;  /* 0x4350000004048828 */ /* 0x000fd40000000000 */
[----:B------:R-:W-:Y:S01]  /*12b30*/  @!P0 IMAD.MOV.U32 R7, RZ, RZ, R5 ;  /* 0x000000ffff078224 */ /* 0x000fe200078e0005 */
[----:B------:R-:W-:Y:S01]  /*12b40*/  @!P0 LEA.HI R33, R5, 0xffffffca, RZ, 0xc ;  /* 0xffffffca05218811 */ /* 0x000fe200078f60ff */
[----:B------:R-:W-:Y:S02]  /*12b50*/  @!P0 IMAD.MOV.U32 R6, RZ, RZ, R4 ;  /* 0x000000ffff068224 */ /* 0x000fe400078e0004 */
[----:B------:R-:W-:Y:S01]  /*12b60*/  IMAD.MOV.U32 R5, RZ, RZ, 0x43300000 ;  /* 0x43300000ff057424 */ /* 0x000fe200078e00ff */
[----:B------:R-:W-:Y:S01]  /*12b70*/  LOP3.LUT R7, R7, 0x800fffff, RZ, 0xc0, !PT ;  /* 0x800fffff07077812 */ /* 0x000fe200078ec0ff */
[----:B------:R-:W-:Y:S02]  /*12b80*/  IMAD.MOV.U32 R12, RZ, RZ, R6 ;  /* 0x000000ffff0c7224 */ /* 0x000fe400078e0006 */
[----:B------:R-:W-:Y:S01]  /*12b90*/  IMAD.MOV.U32 R6, RZ, RZ, RZ ;  /* 0x000000ffff067224 */ /* 0x000fe200078e00ff */
[----:B------:R-:W-:Y:S01]  /*12ba0*/  LOP3.LUT R13, R7, 0x3ff00000, RZ, 0xfc, !PT ;  /* 0x3ff00000070d7812 */ /* 0x000fe200078efcff */
[----:B------:R-:W-:-:S03]  /*12bb0*/  VIADD R4, R33, 0xfffffc01 ;  /* 0xfffffc0121047836 */ /* 0x000fc60000000000 */
[----:B------:R-:W-:-:S13]  /*12bc0*/  ISETP.GE.U32.AND P1, PT, R13, 0x3ff6a09f, PT ;  /* 0x3ff6a09f0d00780c */ /* 0x000fda0003f26070 */
[----:B------:R-:W-:Y:S02]  /*12bd0*/  @P1 VIADD R7, R13, 0xfff00000 ;  /* 0xfff000000d071836 */ /* 0x000fe40000000000 */
[----:B------:R-:W-:Y:S02]  /*12be0*/  @P1 VIADD R4, R33, 0xfffffc02 ;  /* 0xfffffc0221041836 */ /* 0x000fe40000000000 */
[----:B------:R-:W-:Y:S02]  /*12bf0*/  @P1 IMAD.MOV.U32 R13, RZ, RZ, R7 ;  /* 0x000000ffff0d1224 */ /* 0x000fe400078e0007 */
[----:B------:R-:W-:Y:S01]  /*12c00*/  IMAD.MOV.U32 R33, RZ, RZ, R3 ;  /* 0x000000ffff217224 */ /* 0x000fe200078e0003 */
[----:B------:R-:W-:-:S03]  /*12c10*/  LOP3.LUT R4, R4, 0x80000000, RZ, 0x3c, !PT ;  /* 0x8000000004047812 */ /* 0x000fc600078e3cff */
[C---:B------:R-:W-:Y:S01]  /*12c20*/  DADD R10, R12.reuse, 1 ;  /* 0x3ff000000c0a7429 */ /* 0x040fe20000000000 */
[----:B------:R-:W-:Y:S01]  /*12c30*/  IMAD.SHL.U32 R3, R33, 0x2, RZ ;  /* 0x0000000221037824 */ /* 0x000fe200078e00ff */
[----:B------:R-:W-:-:S04]  /*12c40*/  DADD R12, R12, -1 ;  /* 0xbff000000c0c7429 */ /* 0x000fc80000000000 */
[----:B------:R-:W0:Y:S01]  /*12c50*/  MUFU.RCP64H R7, R11 ;  /* 0x0000000b00077308 */ /* 0x000e220000001800 */
[----:B------:R-:W-:Y:S01]  /*12c60*/  ISETP.GT.U32.AND P0, PT, R3, -0x2000001, PT ;  /* 0xfdffffff0300780c */ /* 0x000fe20003f04070 */
        /* <DEDUP_REMOVED lines=60> */
[----:B------:R-:W-:Y:S02]  /*13030*/  DADD R14, R14, R6 ;  /* 0x000000000e0e7229 */ /* 0x000fe40000000006 */
[----:B------:R-:W-:Y:S01]  /*13040*/  DADD R6, R4, -UR4 ;  /* 0x8000000404067e29 */ /* 0x000fe20008000000 */
[----:B------:R-:W-:Y:S01]  /*13050*/  UMOV UR4, 0xfefa39ef ;  /* 0xfefa39ef00047882 */ /* 0x000fe20000000000 */
[----:B------:R-:W-:-:S04]  /*13060*/  UMOV UR5, 0x3fe62e42 ;  /* 0x3fe62e4200057882 */ /* 0x000fc80000000000 */
[----:B------:R-:W-:-:S08]  /*13070*/  DADD R10, R8, R14 ;  /* 0x00000000080a7229 */ /* 0x000fd0000000000e */
[--C-:B------:R-:W-:Y:S02]  /*13080*/  DFMA R4, R6, UR4, R10.reuse ;  /* 0x0000000406047c2b */ /* 0x100fe4000800000a */
[----:B------:R-:W-:-:S06]  /*13090*/  DADD R12, R8, -R10 ;  /* 0x00000000080c7229 */ /* 0x000fcc000000080a */
[----:B------:R-:W-:Y:S01]  /*130a0*/  DFMA R8, -R6, UR4, R4 ;  /* 0x0000000406087c2b */ /* 0x000fe20008000104 */
[----:B------:R-:W-:Y:S01]  /*130b0*/  UMOV UR4, 0x3b39803f ;  /* 0x3b39803f00047882 */ /* 0x000fe20000000000 */
[----:B------:R-:W-:Y:S01]  /*130c0*/  DADD R12, R14, R12 ;  /* 0x000000000e0c7229 */ /* 0x000fe2000000000c */
[----:B------:R-:W-:Y:S01]  /*130d0*/  UMOV UR5, 0x3c7abc9e ;  /* 0x3c7abc9e00057882 */ /* 0x000fe20000000000 */
[----:B------:R-:W-:Y:S01]  /*130e0*/  LOP3.LUT R15, R33, 0xff0fffff, RZ, 0xc0, !PT ;  /* 0xff0fffff210f7812 */ /* 0x000fe200078ec0ff */
[----:B------:R-:W-:-:S03]  /*130f0*/  IMAD.MOV.U32 R14, RZ, RZ, R32 ;  /* 0x000000ffff0e7224 */ /* 0x000fc600078e0020 */
[----:B------:R-:W-:Y:S01]  /*13100*/  DADD R8, -R10, R8 ;  /* 0x000000000a087229 */ /* 0x000fe20000000108 */
[----:B------:R-:W-:Y:S01]  /*13110*/  SEL R15, R15, R33, P0 ;  /* 0x000000210f0f7207 */ /* 0x000fe20000000000 */
[----:B------:R-:W-:Y:S02]  /*13120*/  IMAD.MOV.U32 R10, RZ, RZ, 0x652b82fe ;  /* 0x652b82feff0a7424 */ /* 0x000fe400078e00ff */
[----:B------:R-:W-:-:S04]  /*13130*/  IMAD.MOV.U32 R11, RZ, RZ, 0x3ff71547 ;  /* 0x3ff71547ff0b7424 */ /* 0x000fc800078e00ff */
[----:B------:R-:W-:-:S08]  /*13140*/  DADD R8, R12, -R8 ;  /* 0x000000000c087229 */ /* 0x000fd00000000808 */
[----:B------:R-:W-:Y:S01]  /*13150*/  DFMA R6, R6, UR4, R8 ;  /* 0x0000000406067c2b */ /* 0x000fe20008000008 */
[----:B------:R-:W-:Y:S01]  /*13160*/  UMOV UR4, 0xfefa39ef ;  /* 0xfefa39ef00047882 */ /* 0x000fe20000000000 */
[----:B------:R-:W-:-:S06]  /*13170*/  UMOV UR5, 0x3fe62e42 ;  /* 0x3fe62e4200057882 */ /* 0x000fcc0000000000 */
[----:B------:R-:W-:-:S08]  /*13180*/  DADD R8, R4, R6 ;  /* 0x0000000004087229 */ /* 0x000fd00000000006 */
[----:B------:R-:W-:Y:S02]  /*13190*/  DADD R4, R4, -R8 ;  /* 0x0000000004047229 */ /* 0x000fe40000000808 */
[----:B------:R-:W-:-:S06]  /*131a0*/  DMUL R12, R8, R14 ;  /* 0x0000000e080c7228 */ /* 0x000fcc0000000000 */
[----:B------:R-:W-:Y:S02]  /*131b0*/  DADD R4, R6, R4 ;  /* 0x0000000006047229 */ /* 0x000fe40000000004 */
[----:B------:R-:W-:-:S08]  /*131c0*/  DFMA R8, R8, R14, -R12 ;  /* 0x0000000e0808722b */ /* 0x000fd0000000080c */
[----:B------:R-:W-:-:S08]  /*131d0*/  DFMA R14, R4, R14, R8 ;  /* 0x0000000e040e722b */ /* 0x000fd00000000008 */
        /* <DEDUP_REMOVED lines=55> */
.L_x_57356:
[----:B------:R-:W-:Y:S01]  /*13550*/  DSETP.NEU.AND P0, PT, |R8|, +INF , PT ;  /* 0x7ff000000800742a */ /* 0x000fe20003f0d200 */
[----:B------:R-:W-:Y:S01]  /*13560*/  IMAD.MOV.U32 R4, RZ, RZ, R0 ;  /* 0x000000ffff047224 */ /* 0x000fe200078e0000 */
[----:B------:R-:W-:Y:S01]  /*13570*/  DADD R12, R14, R12 ;  /* 0x000000000e0c7229 */ /* 0x000fe2000000000c */
[----:B------:R-:W-:-:S11]  /*13580*/  IMAD.MOV.U32 R5, RZ, RZ, 0x0 ;  /* 0x00000000ff057424 */ /* 0x000fd600078e00ff */
[----:B------:R-:W-:Y:S01]  /*13590*/  @P0 DFMA R8, R12, R8, R8 ;  /* 0x000000080c08022b */ /* 0x000fe20000000008 */
[----:B------:R-:W-:Y:S10]  /*135a0*/  RET.REL.NODEC R4 `(_ZN2at6native18elementwise_kernelILi128ELi4EZNS0_15gpu_kernel_implIZZZNS0_50_GLOBAL__N__2680c7bb_12_PowKernel_cu_7dd49032_316824pow_tensor_tensor_kernelERNS_18TensorIteratorBaseEENKUlvE_clEvENKUlvE4_clEvEUlddE_EEvS5_RKT_EUliE_EEviT1_) ;  /* 0xfffffec804947950 */ /* 0x000ff40003c3ffff */
.L_x_57357:
        /* <DEDUP_REMOVED lines=13> */
.L_x_71554:


//--------------------- .text._ZN2at6native27unrolled_elementwise_kernelIZZZNS0_50_GLOBAL__N__2680c7bb_12_PowKernel_cu_7dd49032_316824pow_tensor_tensor_kernelERNS_18TensorIteratorBaseEENKUlvE_clEvENKUlvE4_clEvEUlddE_St5arrayIPcLm3EELi4E23TrivialOffsetCalculatorILi2EjESB_ILi1EjENS0_6memory12LoadWithCastILi2EEENSE_13StoreWithCastILi1EEEEEviT_T0_T2_T3_T4_T5_ --------------------------
	.section	.text._ZN2at6native27unrolled_elementwise_kernelIZZZNS0_50_GLOBAL__N__2680c7bb_12_PowKernel_cu_7dd49032_316824pow_tensor_tensor_kernelERNS_18TensorIteratorBaseEENKUlvE_clEvENKUlvE4_clEvEUlddE_St5arrayIPcLm3EELi4E23TrivialOffsetCalculatorILi2EjESB_ILi1EjENS0_6memory12LoadWithCastILi2EEENSE_13StoreWithCastILi1EEEEEviT_T0_T2_T3_T4_T5_,"ax",@progbits
	.align	128
        .global         _ZN2at6native27unrolled_elementwise_kernelIZZZNS0_50_GLOBAL__N__2680c7bb_12_PowKernel_cu_7dd49032_316824pow_tensor_tensor_kernelERNS_18TensorIteratorBaseEENKUlvE_clEvENKUlvE4_clEvEUlddE_St5arrayIPcLm3EELi4E23TrivialOffsetCalculatorILi2EjESB_ILi1EjENS0_6memory12LoadWithCastILi2EEENSE_13StoreWithCastILi1EEEEEviT_T0_T2_T3_T4_T5_
        .type           _ZN2at6native27unrolled_elementwise_kernelIZZZNS0_50_GLOBAL__N__2680c7bb_12_PowKernel_cu_7dd49032_316824pow_tensor_tensor_kernelERNS_18TensorIteratorBaseEENKUlvE_clEvENKUlvE4_clEvEUlddE_St5arrayIPcLm3EELi4E23TrivialOffsetCalculatorILi2EjESB_ILi1EjENS0_6memory12LoadWithCastILi2EEENSE_13StoreWithCastILi1EEEEEviT_T0_T2_T3_T4_T5_,@function
        .size           _ZN2at6native27unrolled_elementwise_kernelIZZZNS0_50_GLOBAL__N__2680c7bb_12_PowKernel_cu_7dd49032_316824pow_tensor_tensor_kernelERNS_18TensorIteratorBaseEENKUlvE_clEvENKUlvE4_clEvEUlddE_St5arrayIPcLm3EELi4E23TrivialOffsetCalculatorILi2EjESB_ILi1EjENS0_6memory12LoadWithCastILi2EEENSE_13StoreWithCastILi1EEEEEviT_T0_T2_T3_T4_T5_,(.L_x_71555 - _ZN2at6native27unrolled_elementwise_kernelIZZZNS0_50_GLOBAL__N__2680c7bb_12_PowKernel_cu_7dd49032_316824pow_tensor_tensor_kernelERNS_18TensorIteratorBaseEENKUlvE_clEvENKUlvE4_clEvEUlddE_St5arrayIPcLm3EELi4E23TrivialOffsetCalculatorILi2EjESB_ILi1EjENS0_6memory12LoadWithCastILi2EEENSE_13StoreWithCastILi1EEEEEviT_T0_T2_T3_T4_T5_)
        .other          _ZN2at6native27unrolled_elementwise_kernelIZZZNS0_50_GLOBAL__N__2680c7bb_12_PowKernel_cu_7dd49032_316824pow_tensor_tensor_kernelERNS_18TensorIteratorBaseEENKUlvE_clEvENKUlvE4_clEvEUlddE_St5arrayIPcLm3EELi4E23TrivialOffsetCalculatorILi2EjESB_ILi1EjENS0_6memory12LoadWithCastILi2EEENSE_13StoreWithCastILi1EEEEEviT_T0_T2_T3_T4_T5_,@"STO_CUDA_ENTRY STV_DEFAULT"
_ZN2at6native27unrolled_elementwise_kernelIZZZNS0_50_GLOBAL__N__2680c7bb_12_PowKernel_cu_7dd49032_316824pow_tensor_tensor_kernelERNS_18TensorIteratorBaseEENKUlvE_clEvENKUlvE4_clEvEUlddE_St5arrayIPcLm3EELi4E23TrivialOffsetCalculatorILi2EjESB_ILi1EjENS0_6memory12LoadWithCastILi2EEENSE_13StoreWithCastILi1EEEEEviT_T0_T2_T3_T4_T5_:
.text._ZN2at6native27unrolled_elementwise_kernelIZZZNS0_50_GLOBAL__N__2680c7bb_12_PowKernel_cu_7dd49032_316824pow_tensor_tensor_kernelERNS_18TensorIteratorBaseEENKUlvE_clEvENKUlvE4_clEvEUlddE_St5arrayIPcLm3EELi4E23TrivialOffsetCalculatorILi2EjESB_ILi1EjENS0_6memory12LoadWithCastILi2EEENSE_13StoreWithCastILi1EEEEEviT_T0_T2_T3_T4_T5_:
        /* <DEDUP_REMOVED lines=9> */
[----:B------:R-:W3:Y:S08]  /*0090*/  LDC.U8 R36, c[0x0][0x23c] ;  /* 0x00008f00ff247b82 */ /* 0x000ef00000000000 */
        /* <DEDUP_REMOVED lines=24> */
.L_x_57363:
[----:B------:R-:W2:Y:S02]  /*0220*/  LDG.E.U8 R4, desc[UR36][R4.64] ;  /* 0x0000002404047981 */ /* 0x000ea4000c1e1100 */
[----:B--2---:R0:W1:Y:S01]  /*0230*/  I2F.F64.U16 R34, R4 ;  /* 0x0000000400227312 */ /* 0x0040620000101800 */
[----:B------:R-:W-:Y:S05]  /*0240*/  BRA `(.L_x_57365) ;  /* 0x0000000c00747947 */ /* 0x000fea0003800000 */
.L_x_57362:
        /* <DEDUP_REMOVED lines=9> */
.L_x_57367:
[----:B------:R-:W2:Y:S02]  /*02e0*/  LDG.E R4, desc[UR36][R4.64] ;  /* 0x0000002404047981 */ /* 0x000ea4000c1e1900 */
[----:B--2---:R1:W2:Y:S01]  /*02f0*/  I2F.F64 R34, R4 ;  /* 0x0000000400227312 */ /* 0x0042a20000201c00 */
[----:B------:R-:W-:Y:S05]  /*0300*/  BRA `(.L_x_57365) ;  /* 0x0000000c00447947 */ /* 0x000fea0003800000 */
.L_x_57366:
[----:B------:R-:W2:Y:S02]  /*0310*/  LDG.E.U16 R4, desc[UR36][R4.64] ;  /* 0x0000002404047981 */ /* 0x000ea4000c1e1500 */
[----:B--2---:R3:W4:Y:S01]  /*0320*/  I2F.F64.S16 R34, R4 ;  /* 0x0000000400227312 */ /* 0x0047220000101c00 */
[----:B------:R-:W-:Y:S05]  /*0330*/  BRA `(.L_x_57365) ;  /* 0x0000000c00387947 */ /* 0x000fea0003800000 */
.L_x_57361:
        /* <DEDUP_REMOVED lines=10> */
.L_x_57369:
[----:B------:R-:W2:Y:S02]  /*03e0*/  LDG.E.U16 R0, desc[UR36][R4.64] ;  /* 0x0000002404007981 */ /* 0x000ea4000c1e1500 */
[----:B--2---:R-:W-:-:S05]  /*03f0*/  HADD2.F32 R0, -RZ, R0.H0_H0 ;  /* 0x20000000ff007230 */ /* 0x004fca0000004100 */
[----:B------:R-:W-:-:S04]  /*0400*/  FMUL.FTZ R0, R0, 1 ;  /* 0x3f80000000007820 */ /* 0x000fc80000410000 */
[----:B------:R0:W1:Y:S01]  /*0410*/  F2F.F64.F32 R34, R0 ;  /* 0x0000000000227310 */ /* 0x0000620000201800 */
[----:B------:R-:W-:Y:S05]  /*0420*/  BRA `(.L_x_57365) ;  /* 0x0000000800fc7947 */ /* 0x000fea0003800000 */
.L_x_57368:
        /* <DEDUP_REMOVED lines=10> */
.L_x_57371:
[----:B------:R-:W2:Y:S02]  /*04d0*/  LDG.E.U16 R4, desc[UR36][R4.64] ;  /* 0x0000002404047981 */ /* 0x000ea4000c1e1500 */
[----:B--2---:R-:W-:-:S05]  /*04e0*/  HADD2.F32 R0, -RZ, R4.H0_H0 ;  /* 0x20000004ff007230 */ /* 0x004fca0000004100 */
[----:B------:R-:W-:-:S04]  /*04f0*/  FMUL.FTZ R0, R0, 1 ;  /* 0x3f80000000007820 */ /* 0x000fc80000410000 */
[----:B------:R0:W1:Y:S01]  /*0500*/  F2F.F64.F32 R34, R0 ;  /* 0x0000000000227310 */ /* 0x0000620000201800 */
[----:B------:R-:W-:Y:S05]  /*0510*/  BRA `(.L_x_57365) ;  /* 0x0000000800c07947 */ /* 0x000fea0003800000 */
.L_x_57370:
[----:B------:R0:W5:Y:S01]  /*0520*/  LDG.E.64 R34, desc[UR36][R4.64] ;  /* 0x0000002404227981 */ /* 0x000162000c1e1b00 */
[----:B------:R-:W-:Y:S05]  /*0530*/  BRA `(.L_x_57365) ;  /* 0x0000000800b87947 */ /* 0x000fea0003800000 */
.L_x_57360:
        /* <DEDUP_REMOVED lines=13> */
.L_x_57374:
[----:B------:R0:W5:Y:S01]  /*0610*/  LDG.E.64 R34, desc[UR36][R4.64] ;  /* 0x0000002404227981 */ /* 0x000162000c1e1b00 */
[----:B------:R-:W-:Y:S05]  /*0620*/  BRA `(.L_x_57365) ;  /* 0x00000008007c7947 */ /* 0x000fea0003800000 */
.L_x_57373:
        /* <DEDUP_REMOVED lines=28> */
.L_x_57376:
        /* <DEDUP_REMOVED lines=16> */
.L_x_57375:
[----:B------:R-:W2:Y:S02]  /*08f0*/  LDG.E.U16 R0, desc[UR36][R4.64] ;  /* 0x0000002404007981 */ /* 0x000ea4000c1e1500 */
[----:B--2---:R-:W-:-:S04]  /*0900*/  IMAD.U32 R0, R0, 0x10000, RZ ;  /* 0x0001000000007824 */ /* 0x004fc800078e00ff */
[----:B------:R-:W-:-:S04]  /*0910*/  FMUL.FTZ R0, R0, 1 ;  /* 0x3f80000000007820 */ /* 0x000fc80000410000 */
[----:B------:R0:W1:Y:S01]  /*0920*/  F2F.F64.F32 R34, R0 ;  /* 0x0000000000227310 */ /* 0x0000620000201800 */
[----:B------:R-:W-:Y:S05]  /*0930*/  BRA `(.L_x_57365) ;  /* 0x0000000400b87947 */ /* 0x000fea0003800000 */
.L_x_57372:
        /* <DEDUP_REMOVED lines=11> */
.L_x_57379:
        /* <DEDUP_REMOVED lines=21> */
.L_x_57383:
[----:B------:R-:W-:Y:S05]  /*0b40*/  BSYNC B1 ;  /* 0x0000000000017941 */ /* 0x000fea0003800000 */
.L_x_57382:
[----:B------:R-:W-:Y:S01]  /*0b50*/  LEA R5, R0, 0x3b800000, 0x17 ;  /* 0x3b80000000057811 */ /* 0x000fe200078eb8ff */
[----:B------:R-:W-:-:S05]  /*0b60*/  IMAD.SHL.U32 R0, R3, 0x100000, RZ ;  /* 0x0010000003007824 */ /* 0x000fca00078e00ff */
[----:B------:R-:W-:-:S07]  /*0b70*/  LOP3.LUT R0, R5, R0, R6, 0xfe, !PT ;  /* 0x0000000005007212 */ /* 0x000fce00078efe06 */
.L_x_57381:
[----:B------:R-:W-:Y:S05]  /*0b80*/  BSYNC B0 ;  /* 0x0000000000007941 */ /* 0x000fea0003800000 */
.L_x_57380:
[----:B------:R-:W-:-:S04]  /*0b90*/  FMUL.FTZ R0, R0, 1 ;  /* 0x3f80000000007820 */ /* 0x000fc80000410000 */
[----:B------:R0:W1:Y:S01]  /*0ba0*/  F2F.F64.F32 R34, R0 ;  /* 0x0000000000227310 */ /* 0x0000620000201800 */
[----:B------:R-:W-:Y:S05]  /*0bb0*/  BRA `(.L_x_57365) ;  /* 0x0000000400187947 */ /* 0x000fea0003800000 */
.L_x_57378:
        /* <DEDUP_REMOVED lines=21> */
.L_x_57387:
[----:B------:R-:W-:Y:S05]  /*0d10*/  BSYNC B1 ;  /* 0x0000000000017941 */ /* 0x000fea0003800000 */
.L_x_57386:
[----:B------:R-:W-:Y:S01]  /*0d20*/  LEA R5, R0, 0x37800000, 0x17 ;  /* 0x3780000000057811 */ /* 0x000fe200078eb8ff */
[----:B------:R-:W-:-:S05]  /*0d30*/  IMAD.SHL.U32 R0, R3, 0x200000, RZ ;  /* 0x0020000003007824 */ /* 0x000fca00078e00ff */
[----:B------:R-:W-:-:S07]  /*0d40*/  LOP3.LUT R0, R5, R0, R6, 0xfe, !PT ;  /* 0x0000000005007212 */ /* 0x000fce00078efe06 */
.L_x_57385:
[----:B------:R-:W-:Y:S05]  /*0d50*/  BSYNC B0 ;  /* 0x0000000000007941 */ /* 0x000fea0003800000 */
.L_x_57384:
[----:B------:R-:W-:-:S04]  /*0d60*/  FMUL.FTZ R0, R0, 1 ;  /* 0x3f80000000007820 */ /* 0x000fc80000410000 */
[----:B------:R0:W1:Y:S01]  /*0d70*/  F2F.F64.F32 R34, R0 ;  /* 0x0000000000227310 */ /* 0x0000620000201800 */
[----:B------:R-:W-:Y:S05]  /*0d80*/  BRA `(.L_x_57365) ;  /* 0x0000000000a47947 */ /* 0x000fea0003800000 */
.L_x_57377:
        /* <DEDUP_REMOVED lines=14> */
.L_x_57391:
[----:B------:R-:W-:Y:S05]  /*0e70*/  BSYNC B0 ;  /* 0x0000000000007941 */ /* 0x000fea0003800000 */
.L_x_57390:
[----:B------:R-:W-:-:S04]  /*0e80*/  FMUL.FTZ R0, R0, 1 ;  /* 0x3f80000000007820 */ /* 0x000fc80000410000 */
[----:B------:R0:W1:Y:S01]  /*0e90*/  F2F.F64.F32 R34, R0 ;  /* 0x0000000000227310 */ /* 0x0000620000201800 */
[----:B------:R-:W-:Y:S05]  /*0ea0*/  BRA `(.L_x_57365) ;  /* 0x00000000005c7947 */ /* 0x000fea0003800000 */
.L_x_57364:
        /* <DEDUP_REMOVED lines=16> */
.L_x_57392:
[----:B------:R-:W-:Y:S01]  /*0fb0*/  CS2R R34, SRZ ;  /* 0x0000000000227805 */ /* 0x000fe2000001ff00 */
[----:B------:R-:W-:Y:S06]  /*0fc0*/  BRA `(.L_x_57365) ;  /* 0x0000000000147947 */ /* 0x000fec0003800000 */
.L_x_57389:
[----:B------:R-:W2:Y:S02]  /*0fd0*/  LDG.E.64 R34, desc[UR36][R4.64] ;  /* 0x0000002404227981 */ /* 0x000ea4000c1e1b00 */
[----:B--2---:R-:W0:Y:S01]  /*0fe0*/  I2F.F64.U64 R34, R34 ;  /* 0x0000002200227312 */ /* 0x004e220000301800 */
[----:B------:R-:W-:Y:S05]  /*0ff0*/  BRA `(.L_x_57365) ;  /* 0x0000000000087947 */ /* 0x000fea0003800000 */
.L_x_57388:
[----:B------:R-:W2:Y:S02]  /*1000*/  LDG.E R4, desc[UR36][R4.64] ;  /* 0x0000002404047981 */ /* 0x000ea4000c1e1900 */
[----:B--2---:R0:W1:Y:S02]  /*1010*/  I2F.F64.U32 R34, R4 ;  /* 0x0000000400227312 */ /* 0x0040640000201800 */
.L_x_57365:
[----:B01-3--:R-:W0:Y:S01]  /*1020*/  LDC.64 R4, c[0x0][0x230] ;  /* 0x00008c00ff047b82 */ /* 0x00be220000000a00 */
        /* <DEDUP_REMOVED lines=18> */
.L_x_57396:
[----:B------:R-:W3:Y:S02]  /*1150*/  LDG.E.U8 R4, desc[UR36][R4.64] ;  /* 0x0000002404047981 */ /* 0x000ee4000c1e1100 */
[----:B---3--:R3:W0:Y:S01]  /*1160*/  I2F.F64.U16 R30, R4 ;  /* 0x00000004001e7312 */ /* 0x0086220000101800 */
[----:B------:R-:W-:Y:S05]  /*1170*/  BRA `(.L_x_57398) ;  /* 0x0000000c00707947 */ /* 0x000fea0003800000 */
.L_x_57395:
        /* <DEDUP_REMOVED lines=9> */
.L_x_57400:
[----:B------:R-:W3:Y:S02]  /*1210*/  LDG.E R4, desc[UR36][R4.64] ;  /* 0x0000002404047981 */ /* 0x000ee4000c1e1900 */
[----:B---3--:R0:W1:Y:S01]  /*1220*/  I2F.F64 R30, R4 ;  /* 0x00000004001e7312 */ /* 0x0080620000201c00 */
[----:B------:R-:W-:Y:S05]  /*1230*/  BRA `(.L_x_57398) ;  /* 0x0000000c00407947 */ /* 0x000fea0003800000 */
.L_x_57399:
[----:B------:R-:W3:Y:S02]  /*1240*/  LDG.E.U16 R4, desc[UR36][R4.64] ;  /* 0x0000002404047981 */ /* 0x000ee4000c1e1500 */
[----:B---3--:R0:W1:Y:S01]  /*1250*/  I2F.F64.S16 R30, R4 ;  /* 0x00000004001e7312 */ /* 0x0080620000101c00 */
[----:B------:R-:W-:Y:S05]  /*1260*/  BRA `(.L_x_57398) ;  /* 0x0000000c00347947 */ /* 0x000fea0003800000 */
.L_x_57394:
        /* <DEDUP_REMOVED lines=10> */
.L_x_57402:
[----:B------:R-:W3:Y:S02]  /*1310*/  LDG.E.U16 R0, desc[UR36][R4.64] ;  /* 0x0000002404007981 */ /* 0x000ee4000c1e1500 */
[----:B---3--:R-:W-:-:S05]  /*1320*/  HADD2.F32 R0, -RZ, R0.H0_H0 ;  /* 0x20000000ff007230 */ /* 0x008fca0000004100 */
[----:B------:R-:W-:-:S04]  /*1330*/  FMUL.FTZ R0, R0, 1 ;  /* 0x3f80000000007820 */ /* 0x000fc80000410000 */
[----:B------:R0:W1:Y:S01]  /*1340*/  F2F.F64.F32 R30, R0 ;  /* 0x00000000001e7310 */ /* 0x0000620000201800 */
[----:B------:R-:W-:Y:S05]  /*1350*/  BRA `(.L_x_57398) ;  /* 0x0000000800f87947 */ /* 0x000fea0003800000 */
.L_x_57401:
        /* <DEDUP_REMOVED lines=10> */
.L_x_57404:
[----:B------:R-:W3:Y:S02]  /*1400*/  LDG.E.U16 R4, desc[UR36][R4.64] ;  /* 0x0000002404047981 */ /* 0x000ee4000c1e1500 */
[----:B---3--:R-:W-:-:S05]  /*1410*/  HADD2.F32 R0, -RZ, R4.H0_H0 ;  /* 0x20000004ff007230 */ /* 0x008fca0000004100 */
[----:B------:R-:W-:-:S04]  /*1420*/  FMUL.FTZ R0, R0, 1 ;  /* 0x3f80000000007820 */ /* 0x000fc80000410000 */
[----:B------:R0:W1:Y:S01]  /*1430*/  F2F.F64.F32 R30, R0 ;  /* 0x00000000001e7310 */ /* 0x0000620000201800 */
[----:B------:R-:W-:Y:S05]  /*1440*/  BRA `(.L_x_57398) ;  /* 0x0000000800bc7947 */ /* 0x000fea0003800000 */
.L_x_57403:
[----:B------:R0:W5:Y:S01]  /*1450*/  LDG.E.64 R30, desc[UR36][R4.64] ;  /* 0x00000024041e7981 */ /* 0x000162000c1e1b00 */
[----:B------:R-:W-:Y:S05]  /*1460*/  BRA `(.L_x_57398) ;  /* 0x0000000800b47947 */ /* 0x000fea0003800000 */
.L_x_57393:
        /* <DEDUP_REMOVED lines=13> */
.L_x_57407:
[----:B------:R0:W5:Y:S01]  /*1540*/  LDG.E.64 R30, desc[UR36][R4.64] ;  /* 0x00000024041e7981 */ /* 0x000162000c1e1b00 */
[----:B------:R-:W-:Y:S05]  /*1550*/  BRA `(.L_x_57398) ;  /* 0x0000000800787947 */ /* 0x000fea0003800000 */
.L_x_57406:
        /* <DEDUP_REMOVED lines=28> */
.L_x_57409:
        /* <DEDUP_REMOVED lines=15> */
.L_x_57408:
[----:B------:R-:W3:Y:S02]  /*1810*/  LDG.E.U16 R0, desc[UR36][R4.64] ;  /* 0x0000002404007981 */ /* 0x000ee4000c1e1500 */
[----:B---3--:R-:W-:-:S04]  /*1820*/  IMAD.U32 R0, R0, 0x10000, RZ ;  /* 0x0001000000007824 */ /* 0x008fc800078e00ff */
[----:B------:R-:W-:-:S04]  /*1830*/  FMUL.FTZ R0, R0, 1 ;  /* 0x3f80000000007820 */ /* 0x000fc80000410000 */
[----:B------:R0:W1:Y:S01]  /*1840*/  F2F.F64.F32 R30, R0 ;  /* 0x00000000001e7310 */ /* 0x0000620000201800 */
[----:B------:R-:W-:Y:S05]  /*1850*/  BRA `(.L_x_57398) ;  /* 0x0000000400b87947 */ /* 0x000fea0003800000 */
.L_x_57405:
        /* <DEDUP_REMOVED lines=11> */
.L_x_57412:
        /* <DEDUP_REMOVED lines=21> */
.L_x_57416:
[----:B------:R-:W-:Y:S05]  /*1a60*/  BSYNC B1 ;  /* 0x0000000000017941 */ /* 0x000fea0003800000 */
.L_x_57415:
[----:B------:R-:W-:Y:S01]  /*1a70*/  LEA R5, R0, 0x3b800000, 0x17 ;  /* 0x3b80000000057811 */ /* 0x000fe200078eb8ff */
[----:B------:R-:W-:-:S05]  /*1a80*/  IMAD.SHL.U32 R0, R3, 0x100000, RZ ;  /* 0x0010000003007824 */ /* 0x000fca00078e00ff */
[----:B------:R-:W-:-:S07]  /*1a90*/  LOP3.LUT R0, R5, R0, R6, 0xfe, !PT ;  /* 0x0000000005007212 */ /* 0x000fce00078efe06 */
.L_x_57414:
[----:B------:R-:W-:Y:S05]  /*1aa0*/  BSYNC B0 ;  /* 0x0000000000007941 */ /* 0x000fea0003800000 */
.L_x_57413:
[----:B------:R-:W-:-:S04]  /*1ab0*/  FMUL.FTZ R0, R0, 1 ;  /* 0x3f80000000007820 */ /* 0x000fc80000410000 */
[----:B------:R0:W1:Y:S01]  /*1ac0*/  F2F.F64.F32 R30, R0 ;  /* 0x00000000001e7310 */ /* 0x0000620000201800 */
[----:B------:R-:W-:Y:S05]  /*1ad0*/  BRA `(.L_x_57398) ;  /* 0x0000000400187947 */ /* 0x000fea0003800000 */
.L_x_57411:
        /* <DEDUP_REMOVED lines=21> */
.L_x_57420:
[----:B------:R-:W-:Y:S05]  /*1c30*/  BSYNC B1 ;  /* 0x0000000000017941 */ /* 0x000fea0003800000 */
.L_x_57419:
[----:B------:R-:W-:Y:S01]  /*1c40*/  LEA R5, R0, 0x37800000, 0x17 ;  /* 0x3780000000057811 */ /* 0x000fe200078eb8ff */
[----:B------:R-:W-:-:S05]  /*1c50*/  IMAD.SHL.U32 R0, R3, 0x200000, RZ ;  /* 0x0020000003007824 */ /* 0x000fca00078e00ff */
[----:B------:R-:W-:-:S07]  /*1c60*/  LOP3.LUT R0, R5, R0, R6, 0xfe, !PT ;  /* 0x0000000005007212 */ /* 0x000fce00078efe06 */
.L_x_57418:
[----:B------:R-:W-:Y:S05]  /*1c70*/  BSYNC B0 ;  /* 0x0000000000007941 */ /* 0x000fea0003800000 */
.L_x_57417:
[----:B------:R-:W-:-:S04]  /*1c80*/  FMUL.FTZ R0, R0, 1 ;  /* 0x3f80000000007820 */ /* 0x000fc80000410000 */
[----:B------:R0:W1:Y:S01]  /*1c90*/  F2F.F64.F32 R30, R0 ;  /* 0x00000000001e7310 */ /* 0x0000620000201800 */
[----:B------:R-:W-:Y:S05]  /*1ca0*/  BRA `(.L_x_57398) ;  /* 0x0000000000a47947 */ /* 0x000fea0003800000 */
.L_x_57410:
        /* <DEDUP_REMOVED lines=14> */
.L_x_57424:
[----:B------:R-:W-:Y:S05]  /*1d90*/  BSYNC B0 ;  /* 0x0000000000007941 */ /* 0x000fea0003800000 */
.L_x_57423:
[----:B------:R-:W-:-:S04]  /*1da0*/  FMUL.FTZ R0, R0, 1 ;  /* 0x3f80000000007820 */ /* 0x000fc80000410000 */
[----:B------:R0:W1:Y:S01]  /*1db0*/  F2F.F64.F32 R30, R0 ;  /* 0x00000000001e7310 */ /* 0x0000620000201800 */
[----:B------:R-:W-:Y:S05]  /*1dc0*/  BRA `(.L_x_57398) ;  /* 0x00000000005c7947 */ /* 0x000fea0003800000 */
.L_x_57397:
        /* <DEDUP_REMOVED lines=16> */
.L_x_57425:
[----:B------:R-:W-:Y:S01]  /*1ed0*/  CS2R R30, SRZ ;  /* 0x00000000001e7805 */ /* 0x000fe2000001ff00 */
[----:B------:R-:W-:Y:S06]  /*1ee0*/  BRA `(.L_x_57398) ;  /* 0x0000000000147947 */ /* 0x000fec0003800000 */
.L_x_57422:
[----:B------:R-:W3:Y:S02]  /*1ef0*/  LDG.E.64 R30, desc[UR36][R4.64] ;  /* 0x00000024041e7981 */ /* 0x000ee4000c1e1b00 */
[----:B---3--:R-:W0:Y:S01]  /*1f00*/  I2F.F64.U64 R30, R30 ;  /* 0x0000001e001e7312 */ /* 0x008e220000301800 */
[----:B------:R-:W-:Y:S05]  /*1f10*/  BRA `(.L_x_57398) ;  /* 0x0000000000087947 */ /* 0x000fea0003800000 */
.L_x_57421:
[----:B------:R-:W3:Y:S02]  /*1f20*/  LDG.E R4, desc[UR36][R4.64] ;  /* 0x0000002404047981 */ /* 0x000ee4000c1e1900 */
[----:B---3--:R0:W1:Y:S02]  /*1f30*/  I2F.F64.U32 R30, R4 ;  /* 0x00000004001e7312 */ /* 0x0080640000201800 */
.L_x_57398:
[----:B------:R-:W2:Y:S02]  /*1f40*/  S2R R37, SR_TID.X ;  /* 0x0000000000257919 */ /* 0x000ea40000002100 */
[----:B--2---:R-:W-:-:S07]  /*1f50*/  VIADD R37, R37, 0x80 ;  /* 0x0000008025257836 */ /* 0x004fce0000000000 */
.L_x_57359:
[----:B------:R-:W-:Y:S05]  /*1f60*/  BSYNC B6 ;  /* 0x0000000000067941 */ /* 0x000fea0003800000 */
.L_x_57358:
[----:B------:R-:W-:Y:S01]  /*1f70*/  ISETP.GE.AND P0, PT, R37, R2, PT ;  /* 0x000000022500720c */ /* 0x000fe20003f06270 */
[----:B------:R-:W-:Y:S01]  /*1f80*/  BSSY B6, `(.L_x_57426) ;  /* 0x00001e9000067945 */ /* 0x000fe20003800000 */
[----:B------:R-:W-:-:S11]  /*1f90*/  CS2R R26, SRZ ;  /* 0x00000000001a7805 */ /* 0x000fd6000001ff00 */
        /* <DEDUP_REMOVED lines=21> */
.L_x_57431:
[----:B------:R-:W2:Y:S02]  /*20f0*/  LDG.E.U8 R4, desc[UR36][R4.64] ;  /* 0x0000002404047981 */ /* 0x000ea4000c1e1100 */
[----:B--2---:R0:W2:Y:S01]  /*2100*/  I2F.F64.U16 R28, R4 ;  /* 0x00000004001c7312 */ /* 0x0040a20000101800 */
[----:B------:R-:W-:Y:S05]  /*2110*/  BRA `(.L_x_57433) ;  /* 0x0000000c00707947 */ /* 0x000fea0003800000 */
.L_x_57430:
        /* <DEDUP_REMOVED lines=9> */
.L_x_57435:
[----:B------:R-:W2:Y:S02]  /*21b0*/  LDG.E R4, desc[UR36][R4.64] ;  /* 0x0000002404047981 */ /* 0x000ea4000c1e1900 */
[----:B--2---:R0:W2:Y:S01]  /*21c0*/  I2F.F64 R28, R4 ;  /* 0x00000004001c7312 */ /* 0x0040a20000201c00 */
[----:B------:R-:W-:Y:S05]  /*21d0*/  BRA `(.L_x_57433) ;  /* 0x0000000c00407947 */ /* 0x000fea0003800000 */
.L_x_57434:
[----:B------:R-:W2:Y:S02]  /*21e0*/  LDG.E.U16 R4, desc[UR36][R4.64] ;  /* 0x0000002404047981 */ /* 0x000ea4000c1e1500 */
[----:B--2---:R0:W2:Y:S01]  /*21f0*/  I2F.F64.S16 R28, R4 ;  /* 0x00000004001c7312 */ /* 0x0040a20000101c00 */
[----:B------:R-:W-:Y:S05]  /*2200*/  BRA `(.L_x_57433) ;  /* 0x0000000c00347947 */ /* 0x000fea0003800000 */
.L_x_57429:
        /* <DEDUP_REMOVED lines=10> */
.L_x_57437:
[----:B------:R-:W2:Y:S02]  /*22b0*/  LDG.E.U16 R0, desc[UR36][R4.64] ;  /* 0x0000002404007981 */ /* 0x000ea4000c1e1500 */
[----:B--2---:R-:W-:-:S05]  /*22c0*/  HADD2.F32 R0, -RZ, R0.H0_H0 ;  /* 0x20000000ff007230 */ /* 0x004fca0000004100 */
[----:B------:R-:W-:-:S04]  /*22d0*/  FMUL.FTZ R0, R0, 1 ;  /* 0x3f80000000007820 */ /* 0x000fc80000410000 */
[----:B------:R0:W2:Y:S01]  /*22e0*/  F2F.F64.F32 R28, R0 ;  /* 0x00000000001c7310 */ /* 0x0000a20000201800 */
[----:B------:R-:W-:Y:S05]  /*22f0*/  BRA `(.L_x_57433) ;  /* 0x0000000800f87947 */ /* 0x000fea0003800000 */
.L_x_57436:
        /* <DEDUP_REMOVED lines=10> */
.L_x_57439:
[----:B------:R-:W2:Y:S02]  /*23a0*/  LDG.E.U16 R4, desc[UR36][R4.64] ;  /* 0x0000002404047981 */ /* 0x000ea4000c1e1500 */
[----:B--2---:R-:W-:-:S05]  /*23b0*/  HADD2.F32 R0, -RZ, R4.H0_H0 ;  /* 0x20000004ff007230 */ /* 0x004fca0000004100 */
[----:B------:R-:W-:-:S04]  /*23c0*/  FMUL.FTZ R0, R0, 1 ;  /* 0x3f80000000007820 */ /* 0x000fc80000410000 */
[----:B------:R0:W2:Y:S01]  /*23d0*/  F2F.F64.F32 R28, R0 ;  /* 0x00000000001c7310 */ /* 0x0000a20000201800 */
[----:B------:R-:W-:Y:S05]  /*23e0*/  BRA `(.L_x_57433) ;  /* 0x0000000800bc7947 */ /* 0x000fea0003800000 */
.L_x_57438:
[----:B------:R0:W5:Y:S01]  /*23f0*/  LDG.E.64 R28, desc[UR36][R4.64] ;  /* 0x00000024041c7981 */ /* 0x000162000c1e1b00 */
[----:B------:R-:W-:Y:S05]  /*2400*/  BRA `(.L_x_57433) ;  /* 0x0000000800b47947 */ /* 0x000fea0003800000 */
.L_x_57428:
        /* <DEDUP_REMOVED lines=13> */
.L_x_57442:
[----:B------:R0:W5:Y:S01]  /*24e0*/  LDG.E.64 R28, desc[UR36][R4.64] ;  /* 0x00000024041c7981 */ /* 0x000162000c1e1b00 */
[----:B------:R-:W-:Y:S05]  /*24f0*/  BRA `(.L_x_57433) ;  /* 0x0000000800787947 */ /* 0x000fea0003800000 */
.L_x_57441:
        /* <DEDUP_REMOVED lines=28> */
.L_x_57444:
        /* <DEDUP_REMOVED lines=15> */
.L_x_57443:
[----:B------:R-:W2:Y:S02]  /*27b0*/  LDG.E.U16 R0, desc[UR36][R4.64] ;  /* 0x0000002404007981 */ /* 0x000ea4000c1e1500 */
[----:B--2---:R-:W-:-:S04]  /*27c0*/  IMAD.U32 R0, R0, 0x10000, RZ ;  /* 0x0001000000007824 */ /* 0x004fc800078e00ff */
[----:B------:R-:W-:-:S04]  /*27d0*/  FMUL.FTZ R0, R0, 1 ;  /* 0x3f80000000007820 */ /* 0x000fc80000410000 */
[----:B------:R2:W3:Y:S01]  /*27e0*/  F2F.F64.F32 R28, R0 ;  /* 0x00000000001c7310 */ /* 0x0004e20000201800 */
[----:B------:R-:W-:Y:S05]  /*27f0*/  BRA `(.L_x_57433) ;  /* 0x0000000400b87947 */ /* 0x000fea0003800000 */
.L_x_57440:
        /* <DEDUP_REMOVED lines=11> */
.L_x_57447:
        /* <DEDUP_REMOVED lines=21> */
.L_x_57451:
[----:B------:R-:W-:Y:S05]  /*2a00*/  BSYNC B1 ;  /* 0x0000000000017941 */ /* 0x000fea0003800000 */
.L_x_57450:
[----:B------:R-:W-:Y:S01]  /*2a10*/  LEA R5, R0, 0x3b800000, 0x17 ;  /* 0x3b80000000057811 */ /* 0x000fe200078eb8ff */
[----:B------:R-:W-:-:S05]  /*2a20*/  IMAD.SHL.U32 R0, R3, 0x100000, RZ ;  /* 0x0010000003007824 */ /* 0x000fca00078e00ff */
[----:B------:R-:W-:-:S07]  /*2a30*/  LOP3.LUT R0, R5, R0, R6, 0xfe, !PT ;  /* 0x0000000005007212 */ /* 0x000fce00078efe06 */
.L_x_57449:
[----:B------:R-:W-:Y:S05]  /*2a40*/  BSYNC B0 ;  /* 0x0000000000007941 */ /* 0x000fea0003800000 */
.L_x_57448:
[----:B------:R-:W-:-:S04]  /*2a50*/  FMUL.FTZ R0, R0, 1 ;  /* 0x3f80000000007820 */ /* 0x000fc80000410000 */
[----:B------:R0:W2:Y:S01]  /*2a60*/  F2F.F64.F32 R28, R0 ;  /* 0x00000000001c7310 */ /* 0x0000a20000201800 */
[----:B------:R-:W-:Y:S05]  /*2a70*/  BRA `(.L_x_57433) ;  /* 0x0000000400187947 */ /* 0x000fea0003800000 */
.L_x_57446:
        /* <DEDUP_REMOVED lines=21> */
.L_x_57455:
[----:B------:R-:W-:Y:S05]  /*2bd0*/  BSYNC B1 ;  /* 0x0000000000017941 */ /* 0x000fea0003800000 */
.L_x_57454:
[----:B------:R-:W-:Y:S01]  /*2be0*/  LEA R5, R0, 0x37800000, 0x17 ;  /* 0x3780000000057811 */ /* 0x000fe200078eb8ff */
[----:B------:R-:W-:-:S05]  /*2bf0*/  IMAD.SHL.U32 R0, R3, 0x200000, RZ ;  /* 0x0020000003007824 */ /* 0x000fca00078e00ff */
[----:B------:R-:W-:-:S07]  /*2c00*/  LOP3.LUT R0, R5, R0, R6, 0xfe, !PT ;  /* 0x0000000005007212 */ /* 0x000fce00078efe06 */
.L_x_57453:
[----:B------:R-:W-:Y:S05]  /*2c10*/  BSYNC B0 ;  /* 0x0000000000007941 */ /* 0x000fea0003800000 */
.L_x_57452:
[----:B------:R-:W-:-:S04]  /*2c20*/  FMUL.FTZ R0, R0, 1 ;  /* 0x3f80000000007820 */ /* 0x000fc80000410000 */
[----:B------:R0:W2:Y:S01]  /*2c30*/  F2F.F64.F32 R28, R0 ;  /* 0x00000000001c7310 */ /* 0x0000a20000201800 */
[----:B------:R-:W-:Y:S05]  /*2c40*/  BRA `(.L_x_57433) ;  /* 0x0000000000a47947 */ /* 0x000fea0003800000 */
.L_x_57445:
        /* <DEDUP_REMOVED lines=14> */
.L_x_57459:
[----:B------:R-:W-:Y:S05]  /*2d30*/  BSYNC B0 ;  /* 0x0000000000007941 */ /* 0x000fea0003800000 */
.L_x_57458:
[----:B------:R-:W-:-:S04]  /*2d40*/  FMUL.FTZ R0, R0, 1 ;  /* 0x3f80000000007820 */ /* 0x000fc80000410000 */
[----:B------:R0:W2:Y:S01]  /*2d50*/  F2F.F64.F32 R28, R0 ;  /* 0x00000000001c7310 */ /* 0x0000a20000201800 */
[----:B------:R-:W-:Y:S05]  /*2d60*/  BRA `(.L_x_57433) ;  /* 0x00000000005c7947 */ /* 0x000fea0003800000 */
.L_x_57432:
        /* <DEDUP_REMOVED lines=16> */
.L_x_57460:
[----:B------:R-:W-:Y:S01]  /*2e70*/  CS2R R28, SRZ ;  /* 0x00000000001c7805 */ /* 0x000fe2000001ff00 */
[----:B------:R-:W-:Y:S06]  /*2e80*/  BRA `(.L_x_57433) ;  /* 0x0000000000147947 */ /* 0x000fec0003800000 */
.L_x_57457:
[----:B------:R-:W2:Y:S02]  /*2e90*/  LDG.E.64 R28, desc[UR36][R4.64] ;  /* 0x00000024041c7981 */ /* 0x000ea4000c1e1b00 */
[----:B--2---:R-:W0:Y:S01]  /*2ea0*/  I2F.F64.U64 R28, R28 ;  /* 0x0000001c001c7312 */ /* 0x004e220000301800 */
[----:B------:R-:W-:Y:S05]  /*2eb0*/  BRA `(.L_x_57433) ;  /* 0x0000000000087947 */ /* 0x000fea0003800000 */
.L_x_57456:
[----:B------:R-:W2:Y:S02]  /*2ec0*/  LDG.E R4, desc[UR36][R4.64] ;  /* 0x0000002404047981 */ /* 0x000ea4000c1e1900 */
[----:B--2---:R0:W2:Y:S02]  /*2ed0*/  I2F.F64.U32 R28, R4 ;  /* 0x00000004001c7312 */ /* 0x0040a40000201800 */
.L_x_57433:
[----:B0-----:R-:W0:Y:S01]  /*2ee0*/  LDC.64 R4, c[0x0][0x230] ;  /* 0x00008c00ff047b82 */ /* 0x001e220000000a00 */
[----:B--2---:R-:W-:Y:S01]  /*2ef0*/  PRMT R0, R33, 0x9910, RZ ;  /* 0x0000991021007816 */ /* 0x004fe200000000ff */
        /* <DEDUP_REMOVED lines=17> */
.L_x_57464:
[----:B------:R-:W2:Y:S02]  /*3010*/  LDG.E.U8 R4, desc[UR36][R4.64] ;  /* 0x0000002404047981 */ /* 0x000ea4000c1e1100 */
[----:B--2---:R0:W2:Y:S01]  /*3020*/  I2F.F64.U16 R26, R4 ;  /* 0x00000004001a7312 */ /* 0x0040a20000101800 */
[----:B------:R-:W-:Y:S05]  /*3030*/  BRA `(.L_x_57466) ;  /* 0x0000000c00707947 */ /* 0x000fea0003800000 */
.L_x_57463:
        /* <DEDUP_REMOVED lines=9> */
.L_x_57468:
[----:B------:R-:W2:Y:S02]  /*30d0*/  LDG.E R4, desc[UR36][R4.64] ;  /* 0x0000002404047981 */ /* 0x000ea4000c1e1900 */
[----:B--2---:R0:W2:Y:S01]  /*30e0*/  I2F.F64 R26, R4 ;  /* 0x00000004001a7312 */ /* 0x0040a20000201c00 */
[----:B------:R-:W-:Y:S05]  /*30f0*/  BRA `(.L_x_57466) ;  /* 0x0000000c00407947 */ /* 0x000fea0003800000 */
.L_x_57467:
[----:B------:R-:W2:Y:S02]  /*3100*/  LDG.E.U16 R4, desc[UR36][R4.64] ;  /* 0x0000002404047981 */ /* 0x000ea4000c1e1500 */
[----:B--2---:R0:W2:Y:S01]  /*3110*/  I2F.F64.S16 R26, R4 ;  /* 0x00000004001a7312 */ /* 0x0040a20000101c00 */
[----:B------:R-:W-:Y:S05]  /*3120*/  BRA `(.L_x_57466) ;  /* 0x0000000c00347947 */ /* 0x000fea0003800000 */
.L_x_57462:
        /* <DEDUP_REMOVED lines=10> */
.L_x_57470:
[----:B------:R-:W2:Y:S02]  /*31d0*/  LDG.E.U16 R0, desc[UR36][R4.64] ;  /* 0x0000002404007981 */ /* 0x000ea4000c1e1500 */
[----:B--2---:R-:W-:-:S05]  /*31e0*/  HADD2.F32 R0, -RZ, R0.H0_H0 ;  /* 0x20000000ff007230 */ /* 0x004fca0000004100 */
[----:B------:R-:W-:-:S04]  /*31f0*/  FMUL.FTZ R0, R0, 1 ;  /* 0x3f80000000007820 */ /* 0x000fc80000410000 */
[----:B------:R0:W2:Y:S01]  /*3200*/  F2F.F64.F32 R26, R0 ;  /* 0x00000000001a7310 */ /* 0x0000a20000201800 */
[----:B------:R-:W-:Y:S05]  /*3210*/  BRA `(.L_x_57466) ;  /* 0x0000000800f87947 */ /* 0x000fea0003800000 */
.L_x_57469:
        /* <DEDUP_REMOVED lines=10> */
.L_x_57472:
[----:B------:R-:W2:Y:S02]  /*32c0*/  LDG.E.U16 R4, desc[UR36][R4.64] ;  /* 0x0000002404047981 */ /* 0x000ea4000c1e1500 */
[----:B--2---:R-:W-:-:S05]  /*32d0*/  HADD2.F32 R0, -RZ, R4.H0_H0 ;  /* 0x20000004ff007230 */ /* 0x004fca0000004100 */
[----:B------:R-:W-:-:S04]  /*32e0*/  FMUL.FTZ R0, R0, 1 ;  /* 0x3f80000000007820 */ /* 0x000fc80000410000 */
[----:B------:R0:W2:Y:S01]  /*32f0*/  F2F.F64.F32 R26, R0 ;  /* 0x00000000001a7310 */ /* 0x0000a20000201800 */
[----:B------:R-:W-:Y:S05]  /*3300*/  BRA `(.L_x_57466) ;  /* 0x0000000800bc7947 */ /* 0x000fea0003800000 */
.L_x_57471:
[----:B------:R0:W5:Y:S01]  /*3310*/  LDG.E.64 R26, desc[UR36][R4.64] ;  /* 0x00000024041a7981 */ /* 0x000162000c1e1b00 */
[----:B------:R-:W-:Y:S05]  /*3320*/  BRA `(.L_x_57466) ;  /* 0x0000000800b47947 */ /* 0x000fea0003800000 */
.L_x_57461:
        /* <DEDUP_REMOVED lines=13> */
.L_x_57475:
[----:B------:R0:W5:Y:S01]  /*3400*/  LDG.E.64 R26, desc[UR36][R4.64] ;  /* 0x00000024041a7981 */ /* 0x000162000c1e1b00 */
[----:B------:R-:W-:Y:S05]  /*3410*/  BRA `(.L_x_57466) ;  /* 0x0000000800787947 */ /* 0x000fea0003800000 */
.L_x_57474:
        /* <DEDUP_REMOVED lines=28> */
.L_x_57477:
        /* <DEDUP_REMOVED lines=15> */
.L_x_57476:
[----:B------:R-:W2:Y:S02]  /*36d0*/  LDG.E.U16 R0, desc[UR36][R4.64] ;  /* 0x0000002404007981 */ /* 0x000ea4000c1e1500 */
[----:B--2---:R-:W-:-:S04]  /*36e0*/  IMAD.U32 R0, R0, 0x10000, RZ ;  /* 0x0001000000007824 */ /* 0x004fc800078e00ff */
[----:B------:R-:W-:-:S04]  /*36f0*/  FMUL.FTZ R0, R0, 1 ;  /* 0x3f80000000007820 */ /* 0x000fc80000410000 */
[----:B------:R0:W2:Y:S01]  /*3700*/  F2F.F64.F32 R26, R0 ;  /* 0x00000000001a7310 */ /* 0x0000a20000201800 */
[----:B------:R-:W-:Y:S05]  /*3710*/  BRA `(.L_x_57466) ;  /* 0x0000000400b87947 */ /* 0x000fea0003800000 */
.L_x_57473:
        /* <DEDUP_REMOVED lines=11> */
.L_x_57480:
        /* <DEDUP_REMOVED lines=21> */
.L_x_57484:
[----:B------:R-:W-:Y:S05]  /*3920*/  BSYNC B1 ;  /* 0x0000000000017941 */ /* 0x000fea0003800000 */
.L_x_57483:
[----:B------:R-:W-:Y:S01]  /*3930*/  LEA R5, R0, 0x3b800000, 0x17 ;  /* 0x3b80000000057811 */ /* 0x000fe200078eb8ff */
[----:B------:R-:W-:-:S05]  /*3940*/  IMAD.SHL.U32 R0, R3, 0x100000, RZ ;  /* 0x0010000003007824 */ /* 0x000fca00078e00ff */
[----:B------:R-:W-:-:S07]  /*3950*/  LOP3.LUT R0, R5, R0, R6, 0xfe, !PT ;  /* 0x0000000005007212 */ /* 0x000fce00078efe06 */
.L_x_57482:
[----:B------:R-:W-:Y:S05]  /*3960*/  BSYNC B0 ;  /* 0x0000000000007941 */ /* 0x000fea0003800000 */
.L_x_57481:
[----:B------:R-:W-:-:S04]  /*3970*/  FMUL.FTZ R0, R0, 1 ;  /* 0x3f80000000007820 */ /* 0x000fc80000410000 */
[----:B------:R0:W2:Y:S01]  /*3980*/  F2F.F64.F32 R26, R0 ;  /* 0x00000000001a7310 */ /* 0x0000a20000201800 */
[----:B------:R-:W-:Y:S05]  /*3990*/  BRA `(.L_x_57466) ;  /* 0x0000000400187947 */ /* 0x000fea0003800000 */
.L_x_57479:
        /* <DEDUP_REMOVED lines=21> */
.L_x_57488:
[----:B------:R-:W-:Y:S05]  /*3af0*/  BSYNC B1 ;  /* 0x0000000000017941 */ /* 0x000fea0003800000 */
.L_x_57487:
[----:B------:R-:W-:Y:S01]  /*3b00*/  LEA R5, R0, 0x37800000, 0x17 ;  /* 0x3780000000057811 */ /* 0x000fe200078eb8ff */
[----:B------:R-:W-:-:S05]  /*3b10*/  IMAD.SHL.U32 R0, R3, 0x200000, RZ ;  /* 0x0020000003007824 */ /* 0x000fca00078e00ff */
[----:B------:R-:W-:-:S07]  /*3b20*/  LOP3.LUT R0, R5, R0, R6, 0xfe, !PT ;  /* 0x0000000005007212 */ /* 0x000fce00078efe06 */
.L_x_57486:
[----:B------:R-:W-:Y:S05]  /*3b30*/  BSYNC B0 ;  /* 0x0000000000007941 */ /* 0x000fea0003800000 */
.L_x_57485:
[----:B------:R-:W-:-:S04]  /*3b40*/  FMUL.FTZ R0, R0, 1 ;  /* 0x3f80000000007820 */ /* 0x000fc80000410000 */
[----:B------:R0:W2:Y:S01]  /*3b50*/  F2F.F64.F32 R26, R0 ;  /* 0x00000000001a7310 */ /* 0x0000a20000201800 */
[----:B------:R-:W-:Y:S05]  /*3b60*/  BRA `(.L_x_57466) ;  /* 0x0000000000a47947 */ /* 0x000fea0003800000 */
.L_x_57478:
        /* <DEDUP_REMOVED lines=14> */
.L_x_57492:
[----:B------:R-:W-:Y:S05]  /*3c50*/  BSYNC B0 ;  /* 0x0000000000007941 */ /* 0x000fea0003800000 */
.L_x_57491:
[----:B------:R-:W-:-:S04]  /*3c60*/  FMUL.FTZ R0, R0, 1 ;  /* 0x3f80000000007820 */ /* 0x000fc80000410000 */
[----:B------:R0:W2:Y:S01]  /*3c70*/  F2F.F64.F32 R26, R0 ;  /* 0x00000000001a7310 */ /* 0x0000a20000201800 */
[----:B------:R-:W-:Y:S05]  /*3c80*/  BRA `(.L_x_57466) ;  /* 0x00000000005c7947 */ /* 0x000fea0003800000 */
.L_x_57465:
        /* <DEDUP_REMOVED lines=16> */
.L_x_57493:
[----:B------:R-:W-:Y:S01]  /*3d90*/  CS2R R26, SRZ ;  /* 0x00000000001a7805 */ /* 0x000fe2000001ff00 */
[----:B------:R-:W-:Y:S06]  /*3da0*/  BRA `(.L_x_57466) ;  /* 0x0000000000147947 */ /* 0x000fec0003800000 */
.L_x_57490:
[----:B------:R-:W2:Y:S02]  /*3db0*/  LDG.E.64 R26, desc[UR36][R4.64] ;  /* 0x00000024041a7981 */ /* 0x000ea4000c1e1b00 */
[----:B--2---:R-:W0:Y:S01]  /*3dc0*/  I2F.F64.U64 R26, R26 ;  /* 0x0000001a001a7312 */ /* 0x004e220000301800 */
[----:B------:R-:W-:Y:S05]  /*3dd0*/  BRA `(.L_x_57466) ;  /* 0x0000000000087947 */ /* 0x000fea0003800000 */
.L_x_57489:
[----:B------:R-:W2:Y:S02]  /*3de0*/  LDG.E R4, desc[UR36][R4.64] ;  /* 0x0000002404047981 */ /* 0x000ea4000c1e1900 */
[----:B--2---:R0:W2:Y:S02]  /*3df0*/  I2F.F64.U32 R26, R4 ;  /* 0x00000004001a7312 */ /* 0x0040a40000201800 */
.L_x_57466:
[----:B------:R-:W-:-:S07]  /*3e00*/  VIADD R37, R37, 0x80 ;  /* 0x0000008025257836 */ /* 0x000fce0000000000 */
.L_x_57427:
[----:B------:R-:W-:Y:S05]  /*3e10*/  BSYNC B6 ;  /* 0x0000000000067941 */ /* 0x000fea0003800000 */
.L_x_57426:
        /* <DEDUP_REMOVED lines=26> */
.L_x_57499:
[----:B------:R-:W3:Y:S02]  /*3fc0*/  LDG.E.U8 R4, desc[UR36][R4.64] ;  /* 0x0000002404047981 */ /* 0x000ee4000c1e1100 */
[----:B---3--:R0:W3:Y:S01]  /*3fd0*/  I2F.F64.U16 R22, R4 ;  /* 0x0000000400167312 */ /* 0x0080e20000101800 */
[----:B------:R-:W-:Y:S05]  /*3fe0*/  BRA `(.L_x_57501) ;  /* 0x0000000c00707947 */ /* 0x000fea0003800000 */
.L_x_57498:
        /* <DEDUP_REMOVED lines=9> */
.L_x_57503:
[----:B------:R-:W3:Y:S02]  /*4080*/  LDG.E R4, desc[UR36][R4.64] ;  /* 0x0000002404047981 */ /* 0x000ee4000c1e1900 */
[----:B---3--:R0:W3:Y:S01]  /*4090*/  I2F.F64 R22, R4 ;  /* 0x0000000400167312 */ /* 0x0080e20000201c00 */
[----:B------:R-:W-:Y:S05]  /*40a0*/  BRA `(.L_x_57501) ;  /* 0x0000000c00407947 */ /* 0x000fea0003800000 */
.L_x_57502:
[----:B------:R-:W3:Y:S02]  /*40b0*/  LDG.E.U16 R4, desc[UR36][R4.64] ;  /* 0x0000002404047981 */ /* 0x000ee4000c1e1500 */
[----:B---3--:R0:W3:Y:S01]  /*40c0*/  I2F.F64.S16 R22, R4 ;  /* 0x0000000400167312 */ /* 0x0080e20000101c00 */
[----:B------:R-:W-:Y:S05]  /*40d0*/  BRA `(.L_x_57501) ;  /* 0x0000000c00347947 */ /* 0x000fea0003800000 */
.L_x_57497:
        /* <DEDUP_REMOVED lines=10> */
.L_x_57505:
[----:B------:R-:W3:Y:S02]  /*4180*/  LDG.E.U16 R0, desc[UR36][R4.64] ;  /* 0x0000002404007981 */ /* 0x000ee4000c1e1500 */
[----:B---3--:R-:W-:-:S05]  /*4190*/  HADD2.F32 R0, -RZ, R0.H0_H0 ;  /* 0x20000000ff007230 */ /* 0x008fca0000004100 */
[----:B------:R-:W-:-:S04]  /*41a0*/  FMUL.FTZ R0, R0, 1 ;  /* 0x3f80000000007820 */ /* 0x000fc80000410000 */
[----:B------:R0:W3:Y:S01]  /*41b0*/  F2F.F64.F32 R22, R0 ;  /* 0x0000000000167310 */ /* 0x0000e20000201800 */
[----:B------:R-:W-:Y:S05]  /*41c0*/  BRA `(.L_x_57501) ;  /* 0x0000000800f87947 */ /* 0x000fea0003800000 */
.L_x_57504:
        /* <DEDUP_REMOVED lines=10> */
.L_x_57507:
[----:B------:R-:W3:Y:S02]  /*4270*/  LDG.E.U16 R4, desc[UR36][R4.64] ;  /* 0x0000002404047981 */ /* 0x000ee4000c1e1500 */
[----:B---3--:R-:W-:-:S05]  /*4280*/  HADD2.F32 R0, -RZ, R4.H0_H0 ;  /* 0x20000004ff007230 */ /* 0x008fca0000004100 */
[----:B------:R-:W-:-:S04]  /*4290*/  FMUL.FTZ R0, R0, 1 ;  /* 0x3f80000000007820 */ /* 0x000fc80000410000 */
[----:B------:R0:W3:Y:S01]  /*42a0*/  F2F.F64.F32 R22, R0 ;  /* 0x0000000000167310 */ /* 0x0000e20000201800 */
[----:B------:R-:W-:Y:S05]  /*42b0*/  BRA `(.L_x_57501) ;  /* 0x0000000800bc7947 */ /* 0x000fea0003800000 */
.L_x_57506:
[----:B------:R0:W5:Y:S01]  /*42c0*/  LDG.E.64 R22, desc[UR36][R4.64] ;  /* 0x0000002404167981 */ /* 0x000162000c1e1b00 */
[----:B------:R-:W-:Y:S05]  /*42d0*/  BRA `(.L_x_57501) ;  /* 0x0000000800b47947 */ /* 0x000fea0003800000 */
.L_x_57496:
        /* <DEDUP_REMOVED lines=13> */
.L_x_57510:
[----:B------:R0:W5:Y:S01]  /*43b0*/  LDG.E.64 R22, desc[UR36][R4.64] ;  /* 0x0000002404167981 */ /* 0x000162000c1e1b00 */
[----:B------:R-:W-:Y:S05]  /*43c0*/  BRA `(.L_x_57501) ;  /* 0x0000000800787947 */ /* 0x000fea0003800000 */
.L_x_57509:
        /* <DEDUP_REMOVED lines=28> */
.L_x_57512:
        /* <DEDUP_REMOVED lines=15> */
.L_x_57511:
[----:B------:R-:W3:Y:S02]  /*4680*/  LDG.E.U16 R0, desc[UR36][R4.64] ;  /* 0x0000002404007981 */ /* 0x000ee4000c1e1500 */
[----:B---3--:R-:W-:-:S04]  /*4690*/  IMAD.U32 R0, R0, 0x10000, RZ ;  /* 0x0001000000007824 */ /* 0x008fc800078e00ff */
[----:B------:R-:W-:-:S04]  /*46a0*/  FMUL.FTZ R0, R0, 1 ;  /* 0x3f80000000007820 */ /* 0x000fc80000410000 */
[----:B------:R3:W0:Y:S01]  /*46b0*/  F2F.F64.F32 R22, R0 ;  /* 0x0000000000167310 */ /* 0x0006220000201800 */
[----:B------:R-:W-:Y:S05]  /*46c0*/  BRA `(.L_x_57501) ;  /* 0x0000000400b87947 */ /* 0x000fea0003800000 */
.L_x_57508:
        /* <DEDUP_REMOVED lines=11> */
.L_x_57515:
        /* <DEDUP_REMOVED lines=21> */
.L_x_57519:
[----:B------:R-:W-:Y:S05]  /*48d0*/  BSYNC B1 ;  /* 0x0000000000017941 */ /* 0x000fea0003800000 */
.L_x_57518:
[----:B------:R-:W-:Y:S01]  /*48e0*/  LEA R5, R0, 0x3b800000, 0x17 ;  /* 0x3b80000000057811 */ /* 0x000fe200078eb8ff */
[----:B------:R-:W-:-:S05]  /*48f0*/  IMAD.SHL.U32 R0, R3, 0x100000, RZ ;  /* 0x0010000003007824 */ /* 0x000fca00078e00ff */
[----:B------:R-:W-:-:S07]  /*4900*/  LOP3.LUT R0, R5, R0, R6, 0xfe, !PT ;  /* 0x0000000005007212 */ /* 0x000fce00078efe06 */
.L_x_57517:
[----:B------:R-:W-:Y:S05]  /*4910*/  BSYNC B0 ;  /* 0x0000000000007941 */ /* 0x000fea0003800000 */
.L_x_57516:
[----:B------:R-:W-:-:S04]  /*4920*/  FMUL.FTZ R0, R0, 1 ;  /* 0x3f80000000007820 */ /* 0x000fc80000410000 */
[----:B------:R0:W3:Y:S01]  /*4930*/  F2F.F64.F32 R22, R0 ;  /* 0x0000000000167310 */ /* 0x0000e20000201800 */
[----:B------:R-:W-:Y:S05]  /*4940*/  BRA `(.L_x_57501) ;  /* 0x0000000400187947 */ /* 0x000fea0003800000 */
.L_x_57514:
        /* <DEDUP_REMOVED lines=21> */
.L_x_57523:
[----:B------:R-:W-:Y:S05]  /*4aa0*/  BSYNC B1 ;  /* 0x0000000000017941 */ /* 0x000fea0003800000 */
.L_x_57522:
[----:B------:R-:W-:Y:S01]  /*4ab0*/  LEA R5, R0, 0x37800000, 0x17 ;  /* 0x3780000000057811 */ /* 0x000fe200078eb8ff */
[----:B------:R-:W-:-:S05]  /*4ac0*/  IMAD.SHL.U32 R0, R3, 0x200000, RZ ;  /* 0x0020000003007824 */ /* 0x000fca00078e00ff */
[----:B------:R-:W-:-:S07]  /*4ad0*/  LOP3.LUT R0, R5, R0, R6, 0xfe, !PT ;  /* 0x0000000005007212 */ /* 0x000fce00078efe06 */
.L_x_57521:
[----:B------:R-:W-:Y:S05]  /*4ae0*/  BSYNC B0 ;  /* 0x0000000000007941 */ /* 0x000fea0003800000 */
.L_x_57520:
[----:B------:R-:W-:-:S04]  /*4af0*/  FMUL.FTZ R0, R0, 1 ;  /* 0x3f80000000007820 */ /* 0x000fc80000410000 */
[----:B------:R0:W3:Y:S01]  /*4b00*/  F2F.F64.F32 R22, R0 ;  /* 0x0000000000167310 */ /* 0x0000e20000201800 */
[----:B------:R-:W-:Y:S05]  /*4b10*/  BRA `(.L_x_57501) ;  /* 0x0000000000a47947 */ /* 0x000fea0003800000 */
.L_x_57513:
        /* <DEDUP_REMOVED lines=14> */
.L_x_57527:
[----:B------:R-:W-:Y:S05]  /*4c00*/  BSYNC B0 ;  /* 0x0000000000007941 */ /* 0x000fea0003800000 */
.L_x_57526:
[----:B------:R-:W-:-:S04]  /*4c10*/  FMUL.FTZ R0, R0, 1 ;  /* 0x3f80000000007820 */ /* 0x000fc80000410000 */
[----:B------:R0:W3:Y:S01]  /*4c20*/  F2F.F64.F32 R22, R0 ;  /* 0x0000000000167310 */ /* 0x0000e20000201800 */
[----:B------:R-:W-:Y:S05]  /*4c30*/  BRA `(.L_x_57501) ;  /* 0x00000000005c7947 */ /* 0x000fea0003800000 */
.L_x_57500:
        /* <DEDUP_REMOVED lines=16> */
.L_x_57528:
[----:B------:R-:W-:Y:S01]  /*4d40*/  CS2R R22, SRZ ;  /* 0x0000000000167805 */ /* 0x000fe2000001ff00 */
[----:B------:R-:W-:Y:S06]  /*4d50*/  BRA `(.L_x_57501) ;  /* 0x0000000000147947 */ /* 0x000fec0003800000 */
.L_x_57525:
[----:B------:R-:W3:Y:S02]  /*4d60*/  LDG.E.64 R22, desc[UR36][R4.64] ;  /* 0x0000002404167981 */ /* 0x000ee4000c1e1b00 */
[----:B---3--:R-:W0:Y:S01]  /*4d70*/  I2F.F64.U64 R22, R22 ;  /* 0x0000001600167312 */ /* 0x008e220000301800 */
[----:B------:R-:W-:Y:S05]  /*4d80*/  BRA `(.L_x_57501) ;  /* 0x0000000000087947 */ /* 0x000fea0003800000 */
.L_x_57524:
[----:B------:R-:W3:Y:S02]  /*4d90*/  LDG.E R4, desc[UR36][R4.64] ;  /* 0x0000002404047981 */ /* 0x000ee4000c1e1900 */
[----:B---3--:R0:W3:Y:S02]  /*4da0*/  I2F.F64.U32 R22, R4 ;  /* 0x0000000400167312 */ /* 0x0080e40000201800 */
.L_x_57501:
        /* <DEDUP_REMOVED lines=19> */
.L_x_57532:
[----:B------:R-:W3:Y:S02]  /*4ee0*/  LDG.E.U8 R4, desc[UR36][R4.64] ;  /* 0x0000002404047981 */ /* 0x000ee4000c1e1100 */
[----:B---3--:R0:W3:Y:S01]  /*4ef0*/  I2F.F64.U16 R24, R4 ;  /* 0x0000000400187312 */ /* 0x0080e20000101800 */
[----:B------:R-:W-:Y:S05]  /*4f00*/  BRA `(.L_x_57534) ;  /* 0x0000000c00707947 */ /* 0x000fea0003800000 */
.L_x_57531:
        /* <DEDUP_REMOVED lines=9> */
.L_x_57536:
[----:B------:R-:W3:Y:S02]  /*4fa0*/  LDG.E R4, desc[UR36][R4.64] ;  /* 0x0000002404047981 */ /* 0x000ee4000c1e1900 */
[----:B---3--:R0:W3:Y:S01]  /*4fb0*/  I2F.F64 R24, R4 ;  /* 0x0000000400187312 */ /* 0x0080e20000201c00 */
[----:B------:R-:W-:Y:S05]  /*4fc0*/  BRA `(.L_x_57534) ;  /* 0x0000000c00407947 */ /* 0x000fea0003800000 */
.L_x_57535:
[----:B------:R-:W3:Y:S02]  /*4fd0*/  LDG.E.U16 R4, desc[UR36][R4.64] ;  /* 0x0000002404047981 */ /* 0x000ee4000c1e1500 */
[----:B---3--:R0:W3:Y:S01]  /*4fe0*/  I2F.F64.S16 R24, R4 ;  /* 0x0000000400187312 */ /* 0x0080e20000101c00 */
[----:B------:R-:W-:Y:S05]  /*4ff0*/  BRA `(.L_x_57534) ;  /* 0x0000000c00347947 */ /* 0x000fea0003800000 */
.L_x_57530:
        /* <DEDUP_REMOVED lines=10> */
.L_x_57538:
[----:B------:R-:W3:Y:S02]  /*50a0*/  LDG.E.U16 R0, desc[UR36][R4.64] ;  /* 0x0000002404007981 */ /* 0x000ee4000c1e1500 */
[----:B---3--:R-:W-:-:S05]  /*50b0*/  HADD2.F32 R0, -RZ, R0.H0_H0 ;  /* 0x20000000ff007230 */ /* 0x008fca0000004100 */
[----:B------:R-:W-:-:S04]  /*50c0*/  FMUL.FTZ R0, R0, 1 ;  /* 0x3f80000000007820 */ /* 0x000fc80000410000 */
[----:B------:R0:W3:Y:S01]  /*50d0*/  F2F.F64.F32 R24, R0 ;  /* 0x0000000000187310 */ /* 0x0000e20000201800 */
[----:B------:R-:W-:Y:S05]  /*50e0*/  BRA `(.L_x_57534) ;  /* 0x0000000800f87947 */ /* 0x000fea0003800000 */
.L_x_57537:
        /* <DEDUP_REMOVED lines=10> */
.L_x_57540:
[----:B------:R-:W3:Y:S02]  /*5190*/  LDG.E.U16 R4, desc[UR36][R4.64] ;  /* 0x0000002404047981 */ /* 0x000ee4000c1e1500 */
[----:B---3--:R-:W-:-:S05]  /*51a0*/  HADD2.F32 R0, -RZ, R4.H0_H0 ;  /* 0x20000004ff007230 */ /* 0x008fca0000004100 */
[----:B------:R-:W-:-:S04]  /*51b0*/  FMUL.FTZ R0, R0, 1 ;  /* 0x3f80000000007820 */ /* 0x000fc80000410000 */
[----:B------:R0:W3:Y:S01]  /*51c0*/  F2F.F64.F32 R24, R0 ;  /* 0x0000000000187310 */ /* 0x0000e20000201800 */
[----:B------:R-:W-:Y:S05]  /*51d0*/  BRA `(.L_x_57534) ;  /* 0x0000000800bc7947 */ /* 0x000fea0003800000 */
.L_x_57539:
[----:B------:R0:W5:Y:S01]  /*51e0*/  LDG.E.64 R24, desc[UR36][R4.64] ;  /* 0x0000002404187981 */ /* 0x000162000c1e1b00 */
[----:B------:R-:W-:Y:S05]  /*51f0*/  BRA `(.L_x_57534) ;  /* 0x0000000800b47947 */ /* 0x000fea0003800000 */
.L_x_57529:
        /* <DEDUP_REMOVED lines=13> */
.L_x_57543:
[----:B------:R0:W5:Y:S01]  /*52d0*/  LDG.E.64 R24, desc[UR36][R4.64] ;  /* 0x0000002404187981 */ /* 0x000162000c1e1b00 */
[----:B------:R-:W-:Y:S05]  /*52e0*/  BRA `(.L_x_57534) ;  /* 0x0000000800787947 */ /* 0x000fea0003800000 */
.L_x_57542:
        /* <DEDUP_REMOVED lines=28> */
.L_x_57545:
        /* <DEDUP_REMOVED lines=15> */
.L_x_57544:
[----:B------:R-:W3:Y:S02]  /*55a0*/  LDG.E.U16 R0, desc[UR36][R4.64] ;  /* 0x0000002404007981 */ /* 0x000ee4000c1e1500 */
[----:B---3--:R-:W-:-:S04]  /*55b0*/  IMAD.U32 R0, R0, 0x10000, RZ ;  /* 0x0001000000007824 */ /* 0x008fc800078e00ff */
[----:B------:R-:W-:-:S04]  /*55c0*/  FMUL.FTZ R0, R0, 1 ;  /* 0x3f80000000007820 */ /* 0x000fc80000410000 */
[----:B------:R0:W3:Y:S01]  /*55d0*/  F2F.F64.F32 R24, R0 ;  /* 0x0000000000187310 */ /* 0x0000e20000201800 */
[----:B------:R-:W-:Y:S05]  /*55e0*/  BRA `(.L_x_57534) ;  /* 0x0000000400b87947 */ /* 0x000fea0003800000 */
.L_x_57541:
        /* <DEDUP_REMOVED lines=11> */
.L_x_57548:
        /* <DEDUP_REMOVED lines=21> */
.L_x_57552:
[----:B------:R-:W-:Y:S05]  /*57f0*/  BSYNC B1 ;  /* 0x0000000000017941 */ /* 0x000fea0003800000 */
.L_x_57551:
[----:B------:R-:W-:Y:S01]  /*5800*/  LEA R5, R0, 0x3b800000, 0x17 ;  /* 0x3b80000000057811 */ /* 0x000fe200078eb8ff */
[----:B------:R-:W-:-:S05]  /*5810*/  IMAD.SHL.U32 R0, R3, 0x100000, RZ ;  /* 0x0010000003007824 */ /* 0x000fca00078e00ff */
[----:B------:R-:W-:-:S07]  /*5820*/  LOP3.LUT R0, R5, R0, R6, 0xfe, !PT ;  /* 0x0000000005007212 */ /* 0x000fce00078efe06 */
.L_x_57550:
[----:B------:R-:W-:Y:S05]  /*5830*/  BSYNC B0 ;  /* 0x0000000000007941 */ /* 0x000fea0003800000 */
.L_x_57549:
[----:B------:R-:W-:-:S04]  /*5840*/  FMUL.FTZ R0, R0, 1 ;  /* 0x3f80000000007820 */ /* 0x000fc80000410000 */
[----:B------:R0:W3:Y:S01]  /*5850*/  F2F.F64.F32 R24, R0 ;  /* 0x0000000000187310 */ /* 0x0000e20000201800 */
[----:B------:R-:W-:Y:S05]  /*5860*/  BRA `(.L_x_57534) ;  /* 0x0000000400187947 */ /* 0x000fea0003800000 */
.L_x_57547:
        /* <DEDUP_REMOVED lines=21> */
.L_x_57556:
[----:B------:R-:W-:Y:S05]  /*59c0*/  BSYNC B1 ;  /* 0x0000000000017941 */ /* 0x000fea0003800000 */
.L_x_57555:
[----:B------:R-:W-:Y:S01]  /*59d0*/  LEA R5, R0, 0x37800000, 0x17 ;  /* 0x3780000000057811 */ /* 0x000fe200078eb8ff */
[----:B------:R-:W-:-:S05]  /*59e0*/  IMAD.SHL.U32 R0, R3, 0x200000, RZ ;  /* 0x0020000003007824 */ /* 0x000fca00078e00ff */
[----:B------:R-:W-:-:S07]  /*59f0*/  LOP3.LUT R0, R5, R0, R6, 0xfe, !PT ;  /* 0x0000000005007212 */ /* 0x000fce00078efe06 */
.L_x_57554:
[----:B------:R-:W-:Y:S05]  /*5a00*/  BSYNC B0 ;  /* 0x0000000000007941 */ /* 0x000fea0003800000 */
.L_x_57553:
[----:B------:R-:W-:-:S04]  /*5a10*/  FMUL.FTZ R0, R0, 1 ;  /* 0x3f80000000007820 */ /* 0x000fc80000410000 */
[----:B------:R0:W3:Y:S01]  /*5a20*/  F2F.F64.F32 R24, R0 ;  /* 0x0000000000187310 */ /* 0x0000e20000201800 */
[----:B------:R-:W-:Y:S05]  /*5a30*/  BRA `(.L_x_57534) ;  /* 0x0000000000a47947 */ /* 0x000fea0003800000 */
.L_x_57546:
        /* <DEDUP_REMOVED lines=14> */
.L_x_57560:
[----:B------:R-:W-:Y:S05]  /*5b20*/  BSYNC B0 ;  /* 0x0000000000007941 */ /* 0x000fea0003800000 */
.L_x_57559:
[----:B------:R-:W-:-:S04]  /*5b30*/  FMUL.FTZ R0, R0, 1 ;  /* 0x3f80000000007820 */ /* 0x000fc80000410000 */
[----:B------:R0:W3:Y:S01]  /*5b40*/  F2F.F64.F32 R24, R0 ;  /* 0x0000000000187310 */ /* 0x0000e20000201800 */
[----:B------:R-:W-:Y:S05]  /*5b50*/  BRA `(.L_x_57534) ;  /* 0x00000000005c7947 */ /* 0x000fea0003800000 */
.L_x_57533:
        /* <DEDUP_REMOVED lines=16> */
.L_x_57561:
[----:B------:R-:W-:Y:S01]  /*5c60*/  CS2R R24, SRZ ;  /* 0x0000000000187805 */ /* 0x000fe2000001ff00 */
[----:B------:R-:W-:Y:S06]  /*5c70*/  BRA `(.L_x_57534) ;  /* 0x0000000000147947 */ /* 0x000fec0003800000 */
.L_x_57558:
[----:B------:R-:W3:Y:S02]  /*5c80*/  LDG.E.64 R24, desc[UR36][R4.64] ;  /* 0x0000002404187981 */ /* 0x000ee4000c1e1b00 */
[----:B---3--:R-:W0:Y:S01]  /*5c90*/  I2F.F64.U64 R24, R24 ;  /* 0x0000001800187312 */ /* 0x008e220000301800 */
[----:B------:R-:W-:Y:S05]  /*5ca0*/  BRA `(.L_x_57534) ;  /* 0x0000000000087947 */ /* 0x000fea0003800000 */
.L_x_57557:
[----:B------:R-:W3:Y:S02]  /*5cb0*/  LDG.E R4, desc[UR36][R4.64] ;  /* 0x0000002404047981 */ /* 0x000ee4000c1e1900 */
[----:B---3--:R0:W3:Y:S02]  /*5cc0*/  I2F.F64.U32 R24, R4 ;  /* 0x0000000400187312 */ /* 0x0080e40000201800 */
.L_x_57534:
[----:B------:R-:W-:-:S07]  /*5cd0*/  VIADD R37, R37, 0x80 ;  /* 0x0000008025257836 */ /* 0x000fce0000000000 */
.L_x_57495:
[----:B------:R-:W-:Y:S05]  /*5ce0*/  BSYNC B6 ;  /* 0x0000000000067941 */ /* 0x000fea0003800000 */
.L_x_57494:
        /* <DEDUP_REMOVED lines=24> */
.L_x_57567:
[----:B------:R-:W3:Y:S02]  /*5e70*/  LDG.E.U8 R4, desc[UR36][R4.64] ;  /* 0x0000002404047981 */ /* 0x000ee4000c1e1100 */
[----:B---3--:R0:W3:Y:S01]  /*5e80*/  I2F.F64.U16 R18, R4 ;  /* 0x0000000400127312 */ /* 0x0080e20000101800 */
[----:B------:R-:W-:Y:S05]  /*5e90*/  BRA `(.L_x_57569) ;  /* 0x0000000c00707947 */ /* 0x000fea0003800000 */
.L_x_57566:
        /* <DEDUP_REMOVED lines=9> */
.L_x_57571:
[----:B------:R-:W3:Y:S02]  /*5f30*/  LDG.E R4, desc[UR36][R4.64] ;  /* 0x0000002404047981 */ /* 0x000ee4000c1e1900 */
[----:B---3--:R0:W3:Y:S01]  /*5f40*/  I2F.F64 R18, R4 ;  /* 0x0000000400127312 */ /* 0x0080e20000201c00 */
[----:B------:R-:W-:Y:S05]  /*5f50*/  BRA `(.L_x_57569) ;  /* 0x0000000c00407947 */ /* 0x000fea0003800000 */
.L_x_57570:
[----:B------:R-:W3:Y:S02]  /*5f60*/  LDG.E.U16 R4, desc[UR36][R4.64] ;  /* 0x0000002404047981 */ /* 0x000ee4000c1e1500 */
[----:B---3--:R0:W3:Y:S01]  /*5f70*/  I2F.F64.S16 R18, R4 ;  /* 0x0000000400127312 */ /* 0x0080e20000101c00 */
[----:B------:R-:W-:Y:S05]  /*5f80*/  BRA `(.L_x_57569) ;  /* 0x0000000c00347947 */ /* 0x000fea0003800000 */
.L_x_57565:
        /* <DEDUP_REMOVED lines=10> */
.L_x_57573:
[----:B------:R-:W3:Y:S02]  /*6030*/  LDG.E.U16 R0, desc[UR36][R4.64] ;  /* 0x0000002404007981 */ /* 0x000ee4000c1e1500 */
[----:B---3--:R-:W-:-:S05]  /*6040*/  HADD2.F32 R0, -RZ, R0.H0_H0 ;  /* 0x20000000ff007230 */ /* 0x008fca0000004100 */
[----:B------:R-:W-:-:S04]  /*6050*/  FMUL.FTZ R0, R0, 1 ;  /* 0x3f80000000007820 */ /* 0x000fc80000410000 */
[----:B------:R0:W3:Y:S01]  /*6060*/  F2F.F64.F32 R18, R0 ;  /* 0x0000000000127310 */ /* 0x0000e20000201800 */
[----:B------:R-:W-:Y:S05]  /*6070*/  BRA `(.L_x_57569) ;  /* 0x0000000800f87947 */ /* 0x000fea0003800000 */
.L_x_57572:
        /* <DEDUP_REMOVED lines=10> */
.L_x_57575:
[----:B------:R-:W3:Y:S02]  /*6120*/  LDG.E.U16 R4, desc[UR36][R4.64] ;  /* 0x0000002404047981 */ /* 0x000ee4000c1e1500 */
[----:B---3--:R-:W-:-:S05]  /*6130*/  HADD2.F32 R0, -RZ, R4.H0_H0 ;  /* 0x20000004ff007230 */ /* 0x008fca0000004100 */
[----:B------:R-:W-:-:S04]  /*6140*/  FMUL.FTZ R0, R0, 1 ;  /* 0x3f80000000007820 */ /* 0x000fc80000410000 */
[----:B------:R0:W3:Y:S01]  /*6150*/  F2F.F64.F32 R18, R0 ;  /* 0x0000000000127310 */ /* 0x0000e20000201800 */
[----:B------:R-:W-:Y:S05]  /*6160*/  BRA `(.L_x_57569) ;  /* 0x0000000800bc7947 */ /* 0x000fea0003800000 */
.L_x_57574:
[----:B------:R0:W5:Y:S01]  /*6170*/  LDG.E.64 R18, desc[UR36][R4.64] ;  /* 0x0000002404127981 */ /* 0x000162000c1e1b00 */
[----:B------:R-:W-:Y:S05]  /*6180*/  BRA `(.L_x_57569) ;  /* 0x0000000800b47947 */ /* 0x000fea0003800000 */
.L_x_57564:
        /* <DEDUP_REMOVED lines=13> */
.L_x_57578:
[----:B------:R0:W5:Y:S01]  /*6260*/  LDG.E.64 R18, desc[UR36][R4.64] ;  /* 0x0000002404127981 */ /* 0x000162000c1e1b00 */
[----:B------:R-:W-:Y:S05]  /*6270*/  BRA `(.L_x_57569) ;  /* 0x0000000800787947 */ /* 0x000fea0003800000 */
.L_x_57577:
        /* <DEDUP_REMOVED lines=28> */
.L_x_57580:
        /* <DEDUP_REMOVED lines=15> */
.L_x_57579:
[----:B------:R-:W3:Y:S02]  /*6530*/  LDG.E.U16 R0, desc[UR36][R4.64] ;  /* 0x0000002404007981 */ /* 0x000ee4000c1e1500 */
[----:B---3--:R-:W-:-:S04]  /*6540*/  IMAD.U32 R0, R0, 0x10000, RZ ;  /* 0x0001000000007824 */ /* 0x008fc800078e00ff */
[----:B------:R-:W-:-:S04]  /*6550*/  FMUL.FTZ R0, R0, 1 ;  /* 0x3f80000000007820 */ /* 0x000fc80000410000 */
[----:B------:R0:W3:Y:S01]  /*6560*/  F2F.F64.F32 R18, R0 ;  /* 0x0000000000127310 */ /* 0x0000e20000201800 */
[----:B------:R-:W-:Y:S05]  /*6570*/  BRA `(.L_x_57569) ;  /* 0x0000000400b87947 */ /* 0x000fea0003800000 */
.L_x_57576:
        /* <DEDUP_REMOVED lines=11> */
.L_x_57583:
        /* <DEDUP_REMOVED lines=21> */
.L_x_57587:
[----:B------:R-:W-:Y:S05]  /*6780*/  BSYNC B1 ;  /* 0x0000000000017941 */ /* 0x000fea0003800000 */
.L_x_57586:
[----:B------:R-:W-:Y:S01]  /*6790*/  LEA R5, R0, 0x3b800000, 0x17 ;  /* 0x3b80000000057811 */ /* 0x000fe200078eb8ff */
[----:B------:R-:W-:-:S05]  /*67a0*/  IMAD.SHL.U32 R0, R3, 0x100000, RZ ;  /* 0x0010000003007824 */ /* 0x000fca00078e00ff */
[----:B------:R-:W-:-:S07]  /*67b0*/  LOP3.LUT R0, R5, R0, R6, 0xfe, !PT ;  /* 0x0000000005007212 */ /* 0x000fce00078efe06 */
.L_x_57585:
[----:B------:R-:W-:Y:S05]  /*67c0*/  BSYNC B0 ;  /* 0x0000000000007941 */ /* 0x000fea0003800000 */
.L_x_57584:
[----:B------:R-:W-:-:S04]  /*67d0*/  FMUL.FTZ R0, R0, 1 ;  /* 0x3f80000000007820 */ /* 0x000fc80000410000 */
[----:B------:R0:W3:Y:S01]  /*67e0*/  F2F.F64.F32 R18, R0 ;  /* 0x0000000000127310 */ /* 0x0000e20000201800 */
[----:B------:R-:W-:Y:S05]  /*67f0*/  BRA `(.L_x_57569) ;  /* 0x0000000400187947 */ /* 0x000fea0003800000 */
.L_x_57582:
        /* <DEDUP_REMOVED lines=21> */
.L_x_57591:
[----:B------:R-:W-:Y:S05]  /*6950*/  BSYNC B1 ;  /* 0x0000000000017941 */ /* 0x000fea0003800000 */
.L_x_57590:
[----:B------:R-:W-:Y:S01]  /*6960*/  LEA R5, R0, 0x37800000, 0x17 ;  /* 0x3780000000057811 */ /* 0x000fe200078eb8ff */
[----:B------:R-:W-:-:S05]  /*6970*/  IMAD.SHL.U32 R0, R3, 0x200000, RZ ;  /* 0x0020000003007824 */ /* 0x000fca00078e00ff */
[----:B------:R-:W-:-:S07]  /*6980*/  LOP3.LUT R0, R5, R0, R6, 0xfe, !PT ;  /* 0x0000000005007212 */ /* 0x000fce00078efe06 */
.L_x_57589:
[----:B------:R-:W-:Y:S05]  /*6990*/  BSYNC B0 ;  /* 0x0000000000007941 */ /* 0x000fea0003800000 */
.L_x_57588:
[----:B------:R-:W-:-:S04]  /*69a0*/  FMUL.FTZ R0, R0, 1 ;  /* 0x3f80000000007820 */ /* 0x000fc80000410000 */
[----:B------:R0:W3:Y:S01]  /*69b0*/  F2F.F64.F32 R18, R0 ;  /* 0x0000000000127310 */ /* 0x0000e20000201800 */
[----:B------:R-:W-:Y:S05]  /*69c0*/  BRA `(.L_x_57569) ;  /* 0x0000000000a47947 */ /* 0x000fea0003800000 */
.L_x_57581:
        /* <DEDUP_REMOVED lines=14> */
.L_x_57595:
[----:B------:R-:W-:Y:S05]  /*6ab0*/  BSYNC B0 ;  /* 0x0000000000007941 */ /* 0x000fea0003800000 */
.L_x_57594:
[----:B------:R-:W-:-:S04]  /*6ac0*/  FMUL.FTZ R0, R0, 1 ;  /* 0x3f80000000007820 */ /* 0x000fc80000410000 */
[----:B------:R0:W3:Y:S01]  /*6ad0*/  F2F.F64.F32 R18, R0 ;  /* 0x0000000000127310 */ /* 0x0000e20000201800 */
[----:B------:R-:W-:Y:S05]  /*6ae0*/  BRA `(.L_x_57569) ;  /* 0x00000000005c7947 */ /* 0x000fea0003800000 */
.L_x_57568:
        /* <DEDUP_REMOVED lines=16> */
.L_x_57596:
[----:B------:R-:W-:Y:S01]  /*6bf0*/  CS2R R18, SRZ ;  /* 0x0000000000127805 */ /* 0x000fe2000001ff00 */
[----:B------:R-:W-:Y:S06]  /*6c00*/  BRA `(.L_x_57569) ;  /* 0x0000000000147947 */ /* 0x000fec0003800000 */
.L_x_57593:
[----:B------:R-:W3:Y:S02]  /*6c10*/  LDG.E.64 R18, desc[UR36][R4.64] ;  /* 0x0000002404127981 */ /* 0x000ee4000c1e1b00 */
[----:B---3--:R-:W0:Y:S01]  /*6c20*/  I2F.F64.U64 R18, R18 ;  /* 0x0000001200127312 */ /* 0x008e220000301800 */
[----:B------:R-:W-:Y:S05]  /*6c30*/  BRA `(.L_x_57569) ;  /* 0x0000000000087947 */ /* 0x000fea0003800000 */
.L_x_57592:
[----:B------:R-:W3:Y:S02]  /*6c40*/  LDG.E R4, desc[UR36][R4.64] ;  /* 0x0000002404047981 */ /* 0x000ee4000c1e1900 */
[----:B---3--:R0:W3:Y:S02]  /*6c50*/  I2F.F64.U32 R18, R4 ;  /* 0x0000000400127312 */ /* 0x0080e40000201800 */
.L_x_57569:
        /* <DEDUP_REMOVED lines=19> */
.L_x_57600:
[----:B------:R-:W2:Y:S02]  /*6d90*/  LDG.E.U8 R4, desc[UR36][R4.64] ;  /* 0x0000002404047981 */ /* 0x000ea4000c1e1100 */
[----:B--2---:R0:W2:Y:S01]  /*6da0*/  I2F.F64.U16 R16, R4 ;  /* 0x0000000400107312 */ /* 0x0040a20000101800 */
[----:B------:R-:W-:Y:S05]  /*6db0*/  BRA `(.L_x_57563) ;  /* 0x0000000c006c7947 */ /* 0x000fea0003800000 */
.L_x_57599:
        /* <DEDUP_REMOVED lines=9> */
.L_x_57603:
[----:B------:R-:W2:Y:S02]  /*6e50*/  LDG.E R4, desc[UR36][R4.64] ;  /* 0x0000002404047981 */ /* 0x000ea4000c1e1900 */
[----:B--2---:R0:W2:Y:S01]  /*6e60*/  I2F.F64 R16, R4 ;  /* 0x0000000400107312 */ /* 0x0040a20000201c00 */
[----:B------:R-:W-:Y:S05]  /*6e70*/  BRA `(.L_x_57563) ;  /* 0x0000000c003c7947 */ /* 0x000fea0003800000 */
.L_x_57602:
[----:B------:R-:W2:Y:S02]  /*6e80*/  LDG.E.U16 R4, desc[UR36][R4.64] ;  /* 0x0000002404047981 */ /* 0x000ea4000c1e1500 */
[----:B--2---:R0:W2:Y:S01]  /*6e90*/  I2F.F64.S16 R16, R4 ;  /* 0x0000000400107312 */ /* 0x0040a20000101c00 */
[----:B------:R-:W-:Y:S05]  /*6ea0*/  BRA `(.L_x_57563) ;  /* 0x0000000c00307947 */ /* 0x000fea0003800000 */
.L_x_57598:
        /* <DEDUP_REMOVED lines=10> */
.L_x_57605:
[----:B------:R-:W2:Y:S02]  /*6f50*/  LDG.E.U16 R0, desc[UR36][R4.64] ;  /* 0x0000002404007981 */ /* 0x000ea4000c1e1500 */
[----:B--2---:R-:W-:-:S05]  /*6f60*/  HADD2.F32 R0, -RZ, R0.H0_H0 ;  /* 0x20000000ff007230 */ /* 0x004fca0000004100 */
[----:B------:R-:W-:-:S04]  /*6f70*/  FMUL.FTZ R0, R0, 1 ;  /* 0x3f80000000007820 */ /* 0x000fc80000410000 */
[----:B------:R0:W2:Y:S01]  /*6f80*/  F2F.F64.F32 R16, R0 ;  /* 0x0000000000107310 */ /* 0x0000a20000201800 */
[----:B------:R-:W-:Y:S05]  /*6f90*/  BRA `(.L_x_57563) ;  /* 0x0000000800f47947 */ /* 0x000fea0003800000 */
.L_x_57604:
        /* <DEDUP_REMOVED lines=10> */
.L_x_57607:
[----:B------:R-:W2:Y:S02]  /*7040*/  LDG.E.U16 R4, desc[UR36][R4.64] ;  /* 0x0000002404047981 */ /* 0x000ea4000c1e1500 */
[----:B--2---:R-:W-:-:S05]  /*7050*/  HADD2.F32 R0, -RZ, R4.H0_H0 ;  /* 0x20000004ff007230 */ /* 0x004fca0000004100 */
[----:B------:R-:W-:-:S04]  /*7060*/  FMUL.FTZ R0, R0, 1 ;  /* 0x3f80000000007820 */ /* 0x000fc80000410000 */
[----:B------:R0:W2:Y:S01]  /*7070*/  F2F.F64.F32 R16, R0 ;  /* 0x0000000000107310 */ /* 0x0000a20000201800 */
[----:B------:R-:W-:Y:S05]  /*7080*/  BRA `(.L_x_57563) ;  /* 0x0000000800b87947 */ /* 0x000fea0003800000 */
.L_x_57606:
[----:B------:R0:W5:Y:S01]  /*7090*/  LDG.E.64 R16, desc[UR36][R4.64] ;  /* 0x0000002404107981 */ /* 0x000162000c1e1b00 */
[----:B------:R-:W-:Y:S05]  /*70a0*/  BRA `(.L_x_57563) ;  /* 0x0000000800b07947 */ /* 0x000fea0003800000 */
.L_x_57597:
        /* <DEDUP_REMOVED lines=13> */
.L_x_57610:
[----:B------:R0:W5:Y:S01]  /*7180*/  LDG.E.64 R16, desc[UR36][R4.64] ;  /* 0x0000002404107981 */ /* 0x000162000c1e1b00 */
[----:B------:R-:W-:Y:S05]  /*7190*/  BRA `(.L_x_57563) ;  /* 0x0000000800747947 */ /* 0x000fea0003800000 */
.L_x_57609:
        /* <DEDUP_REMOVED lines=28> */
.L_x_57612:
        /* <DEDUP_REMOVED lines=15> */
.L_x_57611:
[----:B------:R-:W2:Y:S02]  /*7450*/  LDG.E.U16 R0, desc[UR36][R4.64] ;  /* 0x0000002404007981 */ /* 0x000ea4000c1e1500 */
[----:B--2---:R-:W-:-:S04]  /*7460*/  IMAD.U32 R0, R0, 0x10000, RZ ;  /* 0x0001000000007824 */ /* 0x004fc800078e00ff */
[----:B------:R-:W-:-:S04]  /*7470*/  FMUL.FTZ R0, R0, 1 ;  /* 0x3f80000000007820 */ /* 0x000fc80000410000 */
[----:B------:R0:W2:Y:S01]  /*7480*/  F2F.F64.F32 R16, R0 ;  /* 0x0000000000107310 */ /* 0x0000a20000201800 */
[----:B------:R-:W-:Y:S05]  /*7490*/  BRA `(.L_x_57563) ;  /* 0x0000000400b47947 */ /* 0x000fea0003800000 */
.L_x_57608:
        /* <DEDUP_REMOVED lines=11> */
.L_x_57615:
        /* <DEDUP_REMOVED lines=21> */
.L_x_57619:
[----:B------:R-:W-:Y:S05]  /*76a0*/  BSYNC B1 ;  /* 0x0000000000017941 */ /* 0x000fea0003800000 */
.L_x_57618:
[----:B------:R-:W-:Y:S01]  /*76b0*/  LEA R5, R0, 0x3b800000, 0x17 ;  /* 0x3b80000000057811 */ /* 0x000fe200078eb8ff */
[----:B------:R-:W-:-:S05]  /*76c0*/  IMAD.SHL.U32 R0, R3, 0x100000, RZ ;  /* 0x0010000003007824 */ /* 0x000fca00078e00ff */
[----:B------:R-:W-:-:S07]  /*76d0*/  LOP3.LUT R0, R5, R0, R6, 0xfe, !PT ;  /* 0x0000000005007212 */ /* 0x000fce00078efe06 */
.L_x_57617:
[----:B------:R-:W-:Y:S05]  /*76e0*/  BSYNC B0 ;  /* 0x0000000000007941 */ /* 0x000fea0003800000 */
.L_x_57616:
[----:B------:R-:W-:-:S04]  /*76f0*/  FMUL.FTZ R0, R0, 1 ;  /* 0x3f80000000007820 */ /* 0x000fc80000410000 */
[----:B------:R0:W2:Y:S01]  /*7700*/  F2F.F64.F32 R16, R0 ;  /* 0x0000000000107310 */ /* 0x0000a20000201800 */
[----:B------:R-:W-:Y:S05]  /*7710*/  BRA `(.L_x_57563) ;  /* 0x0000000400147947 */ /* 0x000fea0003800000 */
.L_x_57614:
        /* <DEDUP_REMOVED lines=21> */
.L_x_57623:
[----:B------:R-:W-:Y:S05]  /*7870*/  BSYNC B1 ;  /* 0x0000000000017941 */ /* 0x000fea0003800000 */
.L_x_57622:
[----:B------:R-:W-:Y:S01]  /*7880*/  LEA R5, R0, 0x37800000, 0x17 ;  /* 0x3780000000057811 */ /* 0x000fe200078eb8ff */
[----:B------:R-:W-:-:S05]  /*7890*/  IMAD.SHL.U32 R0, R3, 0x200000, RZ ;  /* 0x0020000003007824 */ /* 0x000fca00078e00ff */
[----:B------:R-:W-:-:S07]  /*78a0*/  LOP3.LUT R0, R5, R0, R6, 0xfe, !PT ;  /* 0x0000000005007212 */ /* 0x000fce00078efe06 */
.L_x_57621:
[----:B------:R-:W-:Y:S05]  /*78b0*/  BSYNC B0 ;  /* 0x0000000000007941 */ /* 0x000fea0003800000 */
.L_x_57620:
[----:B------:R-:W-:-:S04]  /*78c0*/  FMUL.FTZ R0, R0, 1 ;  /* 0x3f80000000007820 */ /* 0x000fc80000410000 */
[----:B------:R0:W2:Y:S01]  /*78d0*/  F2F.F64.F32 R16, R0 ;  /* 0x0000000000107310 */ /* 0x0000a20000201800 */
[----:B------:R-:W-:Y:S05]  /*78e0*/  BRA `(.L_x_57563) ;  /* 0x0000000000a07947 */ /* 0x000fea0003800000 */
.L_x_57613:
        /* <DEDUP_REMOVED lines=14> */
.L_x_57627:
[----:B------:R-:W-:Y:S05]  /*79d0*/  BSYNC B0 ;  /* 0x0000000000007941 */ /* 0x000fea0003800000 */
.L_x_57626:
[----:B------:R-:W-:-:S04]  /*79e0*/  FMUL.FTZ R0, R0, 1 ;  /* 0x3f80000000007820 */ /* 0x000fc80000410000 */
[----:B------:R0:W2:Y:S01]  /*79f0*/  F2F.F64.F32 R16, R0 ;  /* 0x0000000000107310 */ /* 0x0000a20000201800 */
[----:B------:R-:W-:Y:S05]  /*7a00*/  BRA `(.L_x_57563) ;  /* 0x0000000000587947 */ /* 0x000fea0003800000 */
.L_x_57601:
        /* <DEDUP_REMOVED lines=16> */
.L_x_57628:
[----:B------:R-:W-:Y:S05]  /*7b10*/  BRA `(.L_x_57563) ;  /* 0x0000000000147947 */ /* 0x000fea0003800000 */
.L_x_57625:
[----:B------:R-:W2:Y:S02]  /*7b20*/  LDG.E.64 R16, desc[UR36][R4.64] ;  /* 0x0000002404107981 */ /* 0x000ea4000c1e1b00 */
[----:B--2---:R-:W0:Y:S01]  /*7b30*/  I2F.F64.U64 R16, R16 ;  /* 0x0000001000107312 */ /* 0x004e220000301800 */
[----:B------:R-:W-:Y:S05]  /*7b40*/  BRA `(.L_x_57563) ;  /* 0x0000000000087947 */ /* 0x000fea0003800000 */
.L_x_57624:
[----:B------:R-:W2:Y:S02]  /*7b50*/  LDG.E R4, desc[UR36][R4.64] ;  /* 0x0000002404047981 */ /* 0x000ea4000c1e1900 */
[----:B--2---:R0:W2:Y:S02]  /*7b60*/  I2F.F64.U32 R16, R4 ;  /* 0x0000000400107312 */ /* 0x0040a40000201800 */
.L_x_57563:
[----:B------:R-:W-:Y:S05]  /*7b70*/  BSYNC B6 ;  /* 0x0000000000067941 */ /* 0x000fea0003800000 */
.L_x_57562:
[----:B------:R-:W1:Y:S01]  /*7b80*/  S2R R33, SR_TID.X ;  /* 0x0000000000217919 */ /* 0x000e620000002100 */
[----:B------:R-:W-:Y:S01]  /*7b90*/  BSSY B0, `(.L_x_57629) ;  /* 0x000004e000007945 */ /* 0x000fe20003800000 */
[----:B-1----:R-:W-:-:S13]  /*7ba0*/  ISETP.GE.AND P1, PT, R33, R2, PT ;  /* 0x000000022100720c */ /* 0x002fda0003f26270 */
[----:B------:R-:W-:Y:S05]  /*7bb0*/  @P1 BRA `(.L_x_57630) ;  /* 0x00000004002c1947 */ /* 0x000fea0003800000 */
[----:B0----5:R-:W-:Y:S01]  /*7bc0*/  LOP3.LUT R0, R31, 0x7ff00000, RZ, 0xc0, !PT ;  /* 0x7ff000001f007812 */ /* 0x021fe200078ec0ff */
[----:B----4-:R-:W-:Y:S01]  /*7bd0*/  DADD R6, -RZ, |R34| ;  /* 0x00000000ff067229 */ /* 0x010fe20000000522 */
[----:B------:R-:W-:Y:S01]  /*7be0*/  BSSY B1, `(.L_x_57631) ;  /* 0x0000008000017945 */ /* 0x000fe20003800000 */
[----:B------:R-:W-:Y:S01]  /*7bf0*/  IMAD.MOV.U32 R40, RZ, RZ, R30 ;  /* 0x000000ffff287224 */ /* 0x000fe200078e001e */
[----:B------:R-:W-:Y:S01]  /*7c00*/  LEA.HI R5, R0, 0xfffffc0c, RZ, 0xc ;  /* 0xfffffc0c00057811 */ /* 0x000fe200078f60ff */
[--C-:B------:R-:W-:Y:S01]  /*7c10*/  IMAD.MOV.U32 R3, RZ, RZ, R31.reuse ;  /* 0x000000ffff037224 */ /* 0x100fe200078e001f */
[----:B------:R-:W-:Y:S02]  /*7c20*/  MOV R38, 0x7c60 ;  /* 0x00007c6000267802 */ /* 0x000fe40000000f00 */
[CC--:B---3--:R-:W-:Y:S02]  /*7c30*/  SHF.L.U64.HI R4, R30.reuse, R5.reuse, R31 ;  /* 0x000000051e047219 */ /* 0x0c8fe4000001021f */
[----:B------:R-:W-:-:S07]  /*7c40*/  SHF.L.U32 R5, R30, R5, RZ ;  /* 0x000000051e057219 */ /* 0x000fce00000006ff */
[----:B--2---:R-:W-:Y:S05]  /*7c50*/  CALL.REL.NOINC `($_ZN2at6native27unrolled_elementwise_kernelIZZZNS0_50_GLOBAL__N__2680c7bb_12_PowKernel_cu_7dd49032_316824pow_tensor_tensor_kernelERNS_18TensorIteratorBaseEENKUlvE_clEvENKUlvE4_clEvEUlddE_St5arrayIPcLm3EELi4E23TrivialOffsetCalculatorILi2EjESB_ILi1EjENS0_6memory12LoadWithCastILi2EEENSE_13StoreWithCastILi1EEEEEviT_T0_T2_T3_T4_T5_$__internal_accurate_pow) ;  /* 0x0000005800b47944 */ /* 0x004fea0003c00000 */
[----:B------:R-:W-:Y:S05]  /*7c60*/  BSYNC B1 ;  /* 0x0000000000017941 */ /* 0x000fea0003800000 */
.L_x_57631:
        /* <DEDUP_REMOVED lines=22> */
.L_x_57633:
[----:B------:R-:W-:Y:S01]  /*7dd0*/  DSETP.NEU.AND P0, PT, |R30|, 0.5, PT ;  /* 0x3fe000001e00742a */ /* 0x000fe20003f0d200 */
[----:B------:R-:W-:Y:S01]  /*7de0*/  ISETP.GE.AND P2, PT, R31, RZ, PT ;  /* 0x000000ff1f00720c */ /* 0x000fe20003f46270 */
[----:B------:R-:W-:Y:S01]  /*7df0*/  IMAD.MOV.U32 R6, RZ, RZ, RZ ;  /* 0x000000ffff067224 */ /* 0x000fe200078e00ff */
[----:B------:R-:W-:-:S04]  /*7e00*/  ISETP.EQ.U32.AND P3, PT, R5, RZ, PT ;  /* 0x000000ff0500720c */ /* 0x000fc80003f62070 */
[----:B------:R-:W-:-:S04]  /*7e10*/  ISETP.EQ.AND.EX P0, PT, R4, -0x80000000, P0, P3 ;  /* 0x800000000400780c */ /* 0x000fc80000702330 */
[----:B------:R-:W-:-:S04]  /*7e20*/  SEL R7, R35, RZ, P0 ;  /* 0x000000ff23077207 */ /* 0x000fc80000000000 */
[----:B------:R-:W-:-:S07]  /*7e30*/  @!P2 LOP3.LUT R7, R7, 0x7ff00000, RZ, 0xfc, !PT ;  /* 0x7ff000000707a812 */ /* 0x000fce00078efcff */
.L_x_57634:
[----:B------:R-:W-:Y:S05]  /*7e40*/  BSYNC B1 ;  /* 0x0000000000017941 */ /* 0x000fea0003800000 */
.L_x_57632:
        /* <DEDUP_REMOVED lines=18> */
.L_x_57638:
        /* <DEDUP_REMOVED lines=10> */
.L_x_57637:
[----:B------:R-:W-:-:S11]  /*8010*/  DADD R6, R30, R34 ;  /* 0x000000001e067229 */ /* 0x000fd60000000022 */
.L_x_57636:
[----:B------:R-:W-:Y:S05]  /*8020*/  BSYNC B1 ;  /* 0x0000000000017941 */ /* 0x000fea0003800000 */
.L_x_57635:
[----:B------:R-:W-:-:S06]  /*8030*/  DSETP.NEU.AND P0, PT, R30, RZ, PT ;  /* 0x000000ff1e00722a */ /* 0x000fcc0003f0d000 */
[----:B------:R-:W-:-:S06]  /*8040*/  DSETP.EQ.OR P0, PT, R34, 1, !P0 ;  /* 0x3ff000002200742a */ /* 0x000fcc0004702400 */
[----:B------:R-:W-:Y:S02]  /*8050*/  FSEL R4, R6, RZ, !P0 ;  /* 0x000000ff06047208 */ /* 0x000fe40004000000 */
[----:B------:R-:W-:-:S07]  /*8060*/  FSEL R5, R7, 1.875, !P0 ;  /* 0x3ff0000007057808 */ /* 0x000fce0004000000 */
.L_x_57630:
[----:B------:R-:W-:Y:S05]  /*8070*/  BSYNC B0 ;  /* 0x0000000000007941 */ /* 0x000fea0003800000 */
.L_x_57629:
[----:B0----5:R-:W-:Y:S01]  /*8080*/  VIADD R31, R33, 0x80 ;  /* 0x00000080211f7836 */ /* 0x021fe20000000000 */
[----:B------:R-:W-:Y:S04]  /*8090*/  BSSY B0, `(.L_x_57639) ;  /* 0x000004e000007945 */ /* 0x000fe80003800000 */
[----:B------:R-:W-:-:S13]  /*80a0*/  ISETP.GE.AND P0, PT, R31, R2, PT ;  /* 0x000000021f00720c */ /* 0x000fda0003f06270 */
[----:B------:R-:W-:Y:S05]  /*80b0*/  @P0 BRA `(.L_x_57640) ;  /* 0x00000004002c0947 */ /* 0x000fea0003800000 */
[----:B--2---:R-:W-:Y:S01]  /*80c0*/  LOP3.LUT R0, R27, 0x7ff00000, RZ, 0xc0, !PT ;  /* 0x7ff000001b007812 */ /* 0x004fe200078ec0ff */
[----:B---3--:R-:W-:Y:S01]  /*80d0*/  DADD R6, -RZ, |R28| ;  /* 0x00000000ff067229 */ /* 0x008fe2000000051c */
[----:B------:R-:W-:Y:S01]  /*80e0*/  BSSY B1, `(.L_x_57641) ;  /* 0x0000008000017945 */ /* 0x000fe20003800000 */
[----:B------:R-:W-:Y:S01]  /*80f0*/  IMAD.MOV.U32 R40, RZ, RZ, R26 ;  /* 0x000000ffff287224 */ /* 0x000fe200078e001a */
[----:B------:R-:W-:Y:S01]  /*8100*/  LEA.HI R9, R0, 0xfffffc0c, RZ, 0xc ;  /* 0xfffffc0c00097811 */ /* 0x000fe200078f60ff */
[--C-:B------:R-:W-:Y:S01]  /*8110*/  IMAD.MOV.U32 R3, RZ, RZ, R27.reuse ;  /* 0x000000ffff037224 */ /* 0x100fe200078e001b */
[----:B------:R-:W-:Y:S02]  /*8120*/  MOV R38, 0x8160 ;  /* 0x0000816000267802 */ /* 0x000fe40000000f00 */
[CC--:B------:R-:W-:Y:S02]  /*8130*/  SHF.L.U64.HI R30, R26.reuse, R9.reuse, R27 ;  /* 0x000000091a1e7219 */ /* 0x0c0fe4000001021b */
[----:B----4-:R-:W-:-:S07]  /*8140*/  SHF.L.U32 R34, R26, R9, RZ ;  /* 0x000000091a227219 */ /* 0x010fce00000006ff */
[----:B------:R-:W-:Y:S05]  /*8150*/  CALL.REL.NOINC `($_ZN2at6native27unrolled_elementwise_kernelIZZZNS0_50_GLOBAL__N__2680c7bb_12_PowKernel_cu_7dd49032_316824pow_tensor_tensor_kernelERNS_18TensorIteratorBaseEENKUlvE_clEvENKUlvE4_clEvEUlddE_St5arrayIPcLm3EELi4E23TrivialOffsetCalculatorILi2EjESB_ILi1EjENS0_6memory12LoadWithCastILi2EEENSE_13StoreWithCastILi1EEEEEviT_T0_T2_T3_T4_T5_$__internal_accurate_pow) ;  /* 0x0000005400747944 */ /* 0x000fea0003c00000 */
[----:B------:R-:W-:Y:S05]  /*8160*/  BSYNC B1 ;  /* 0x0000000000017941 */ /* 0x000fea0003800000 */
.L_x_57641:
[----:B------:R-:W-:Y:S01]  /*8170*/  DSETP.NEU.AND P0, PT, R28, RZ, PT ;  /* 0x000000ff1c00722a */ /* 0x000fe20003f0d000 */
[----:B------:R-:W-:Y:S01]  /*8180*/  BSSY B1, `(.L_x_57642) ;  /* 0x000001c000017945 */ /* 0x000fe20003800000 */
[----:B------:R-:W-:Y:S02]  /*8190*/  IMAD.MOV.U32 R6, RZ, RZ, R20 ;  /* 0x000000ffff067224 */ /* 0x000fe400078e0014 */
[----:B------:R-:W-:-:S10]  /*81a0*/  IMAD.MOV.U32 R7, RZ, RZ, R21 ;  /* 0x000000ffff077224 */ /* 0x000fd400078e0015 */
        /* <DEDUP_REMOVED lines=10> */
[----:B------:R-:W0:Y:S02]  /*8250*/  FRND.F64.TRUNC R6, R26 ;  /* 0x0000001a00067313 */ /* 0x000e24000030d800 */
[----:B0-----:R-:W-:Y:S01]  /*8260*/  DSETP.NEU.AND P2, PT, R6, R26, PT ;  /* 0x0000001a0600722a */ /* 0x001fe20003f4d000 */
[----:B------:R-:W-:Y:S02]  /*8270*/  IMAD.MOV.U32 R6, RZ, RZ, R0 ;  /* 0x000000ffff067224 */ /* 0x000fe400078e0000 */
[----:B------:R-:W-:-:S11]  /*8280*/  IMAD.MOV.U32 R7, RZ, RZ, R9 ;  /* 0x000000ffff077224 */ /* 0x000fd600078e0009 */
[----:B------:R-:W-:Y:S05]  /*8290*/  @!P2 BRA `(.L_x_57644) ;  /* 0x000000000028a947 */ /* 0x000fea0003800000 */
[----:B------:R-:W-:Y:S02]  /*82a0*/  IMAD.MOV.U32 R6, RZ, RZ, 0x0 ;  /* 0x00000000ff067424 */ /* 0x000fe400078e00ff */
[----:B------:R-:W-:Y:S01]  /*82b0*/  IMAD.MOV.U32 R7, RZ, RZ, -0x80000 ;  /* 0xfff80000ff077424 */ /* 0x000fe200078e00ff */
[----:B------:R-:W-:Y:S06]  /*82c0*/  BRA `(.L_x_57644) ;  /* 0x00000000001c7947 */ /* 0x000fec0003800000 */
.L_x_57643:
[----:B------:R-:W-:Y:S01]  /*82d0*/  DSETP.NEU.AND P0, PT, |R26|, 0.5, PT ;  /* 0x3fe000001a00742a */ /* 0x000fe20003f0d200 */
[----:B------:R-:W-:Y:S01]  /*82e0*/  ISETP.GE.AND P2, PT, R27, RZ, PT ;  /* 0x000000ff1b00720c */ /* 0x000fe20003f46270 */
[----:B------:R-:W-:Y:S01]  /*82f0*/  IMAD.MOV.U32 R6, RZ, RZ, RZ ;  /* 0x000000ffff067224 */ /* 0x000fe200078e00ff */
[----:B------:R-:W-:-:S04]  /*8300*/  ISETP.EQ.U32.AND P3, PT, R34, RZ, PT ;  /* 0x000000ff2200720c */ /* 0x000fc80003f62070 */
[----:B------:R-:W-:-:S04]  /*8310*/  ISETP.EQ.AND.EX P0, PT, R30, -0x80000000, P0, P3 ;  /* 0x800000001e00780c */ /* 0x000fc80000702330 */
[----:B------:R-:W-:-:S04]  /*8320*/  SEL R7, R29, RZ, P0 ;  /* 0x000000ff1d077207 */ /* 0x000fc80000000000 */
[----:B------:R-:W-:-:S07]  /*8330*/  @!P2 LOP3.LUT R7, R7, 0x7ff00000, RZ, 0xfc, !PT ;  /* 0x7ff000000707a812 */ /* 0x000fce00078efcff */
.L_x_57644:
[----:B------:R-:W-:Y:S05]  /*8340*/  BSYNC B1 ;  /* 0x0000000000017941 */ /* 0x000fea0003800000 */
.L_x_57642:
        /* <DEDUP_REMOVED lines=18> */
.L_x_57648:
        /* <DEDUP_REMOVED lines=10> */
.L_x_57647:
[----:B------:R-:W-:-:S11]  /*8510*/  DADD R6, R26, R28 ;  /* 0x000000001a067229 */ /* 0x000fd6000000001c */
.L_x_57646:
[----:B------:R-:W-:Y:S05]  /*8520*/  BSYNC B1 ;  /* 0x0000000000017941 */ /* 0x000fea0003800000 */
.L_x_57645:
[----:B------:R-:W-:-:S06]  /*8530*/  DSETP.NEU.AND P0, PT, R26, RZ, PT ;  /* 0x000000ff1a00722a */ /* 0x000fcc0003f0d000 */
[----:B------:R-:W-:-:S06]  /*8540*/  DSETP.EQ.OR P0, PT, R28, 1, !P0 ;  /* 0x3ff000001c00742a */ /* 0x000fcc0004702400 */
[----:B------:R-:W-:Y:S02]  /*8550*/  FSEL R28, R6, RZ, !P0 ;  /* 0x000000ff061c7208 */ /* 0x000fe40004000000 */
[----:B------:R-:W-:-:S07]  /*8560*/  FSEL R29, R7, 1.875, !P0 ;  /* 0x3ff00000071d7808 */ /* 0x000fce0004000000 */
.L_x_57640:
[----:B------:R-:W-:Y:S05]  /*8570*/  BSYNC B0 ;  /* 0x0000000000007941 */ /* 0x000fea0003800000 */
.L_x_57639:
[----:B------:R-:W-:Y:S01]  /*8580*/  VIADD R3, R33, 0x100 ;  /* 0x0000010021037836 */ /* 0x000fe20000000000 */
[----:B------:R-:W-:Y:S04]  /*8590*/  BSSY B0, `(.L_x_57649) ;  /* 0x000004e000007945 */ /* 0x000fe80003800000 */
[----:B------:R-:W-:-:S13]  /*85a0*/  ISETP.GE.AND P0, PT, R3, R2, PT ;  /* 0x000000020300720c */ /* 0x000fda0003f06270 */
[----:B------:R-:W-:Y:S05]  /*85b0*/  @P0 BRA `(.L_x_57650) ;  /* 0x00000004002c0947 */ /* 0x000fea0003800000 */
[----:B---3--:R-:W-:Y:S01]  /*85c0*/  LOP3.LUT R0, R25, 0x7ff00000, RZ, 0xc0, !PT ;  /* 0x7ff0000019007812 */ /* 0x008fe200078ec0ff */
[----:B------:R-:W-:Y:S01]  /*85d0*/  DADD R6, -RZ, |R22| ;  /* 0x00000000ff067229 */ /* 0x000fe20000000516 */
[----:B------:R-:W-:Y:S01]  /*85e0*/  BSSY B1, `(.L_x_57651) ;  /* 0x0000008000017945 */ /* 0x000fe20003800000 */
[----:B------:R-:W-:Y:S01]  /*85f0*/  IMAD.MOV.U32 R40, RZ, RZ, R24 ;  /* 0x000000ffff287224 */ /* 0x000fe200078e0018 */
[----:B--2---:R-:W-:Y:S01]  /*8600*/  LEA.HI R27, R0, 0xfffffc0c, RZ, 0xc ;  /* 0xfffffc0c001b7811 */ /* 0x004fe200078f60ff */
[--C-:B------:R-:W-:Y:S01]  /*8610*/  IMAD.MOV.U32 R3, RZ, RZ, R25.reuse ;  /* 0x000000ffff037224 */ /* 0x100fe200078e0019 */
[----:B------:R-:W-:Y:S02]  /*8620*/  MOV R38, 0x8660 ;  /* 0x0000866000267802 */ /* 0x000fe40000000f00 */
[CC--:B------:R-:W-:Y:S02]  /*8630*/  SHF.L.U64.HI R26, R24.reuse, R27.reuse, R25 ;  /* 0x0000001b181a7219 */ /* 0x0c0fe40000010219 */
[----:B------:R-:W-:-:S07]  /*8640*/  SHF.L.U32 R27, R24, R27, RZ ;  /* 0x0000001b181b7219 */ /* 0x000fce00000006ff */
[----:B----4-:R-:W-:Y:S05]  /*8650*/  CALL.REL.NOINC `($_ZN2at6native27unrolled_elementwise_kernelIZZZNS0_50_GLOBAL__N__2680c7bb_12_PowKernel_cu_7dd49032_316824pow_tensor_tensor_kernelERNS_18TensorIteratorBaseEENKUlvE_clEvENKUlvE4_clEvEUlddE_St5arrayIPcLm3EELi4E23TrivialOffsetCalculatorILi2EjESB_ILi1EjENS0_6memory12LoadWithCastILi2EEENSE_13StoreWithCastILi1EEEEEviT_T0_T2_T3_T4_T5_$__internal_accurate_pow) ;  /* 0x0000005000347944 */ /* 0x010fea0003c00000 */
[----:B------:R-:W-:Y:S05]  /*8660*/  BSYNC B1 ;  /* 0x0000000000017941 */ /* 0x000fea0003800000 */
.L_x_57651:
        /* <DEDUP_REMOVED lines=22> */
.L_x_57653:
[----:B------:R-:W-:Y:S01]  /*87d0*/  DSETP.NEU.AND P0, PT, |R24|, 0.5, PT ;  /* 0x3fe000001800742a */ /* 0x000fe20003f0d200 */
[----:B------:R-:W-:Y:S01]  /*87e0*/  ISETP.GE.AND P2, PT, R25, RZ, PT ;  /* 0x000000ff1900720c */ /* 0x000fe20003f46270 */
[----:B------:R-:W-:Y:S01]  /*87f0*/  IMAD.MOV.U32 R6, RZ, RZ, RZ ;  /* 0x000000ffff067224 */ /* 0x000fe200078e00ff */
[----:B------:R-:W-:-:S04]  /*8800*/  ISETP.EQ.U32.AND P3, PT, R27, RZ, PT ;  /* 0x000000ff1b00720c */ /* 0x000fc80003f62070 */
[----:B------:R-:W-:-:S04]  /*8810*/  ISETP.EQ.AND.EX P0, PT, R26, -0x80000000, P0, P3 ;  /* 0x800000001a00780c */ /* 0x000fc80000702330 */
[----:B------:R-:W-:-:S04]  /*8820*/  SEL R7, R23, RZ, P0 ;  /* 0x000000ff17077207 */ /* 0x000fc80000000000 */
[----:B------:R-:W-:-:S07]  /*8830*/  @!P2 LOP3.LUT R7, R7, 0x7ff00000, RZ, 0xfc, !PT ;  /* 0x7ff000000707a812 */ /* 0x000fce00078efcff */
.L_x_57654:
[----:B------:R-:W-:Y:S05]  /*8840*/  BSYNC B1 ;  /* 0x0000000000017941 */ /* 0x000fea0003800000 */
.L_x_57652:
        /* <DEDUP_REMOVED lines=18> */
.L_x_57658:
        /* <DEDUP_REMOVED lines=10> */
.L_x_57657:
[----:B------:R-:W-:-:S11]  /*8a10*/  DADD R6, R24, R22 ;  /* 0x0000000018067229 */ /* 0x000fd60000000016 */
.L_x_57656:
[----:B------:R-:W-:Y:S05]  /*8a20*/  BSYNC B1 ;  /* 0x0000000000017941 */ /* 0x000fea0003800000 */
.L_x_57655:
[----:B------:R-:W-:-:S06]  /*8a30*/  DSETP.NEU.AND P0, PT, R24, RZ, PT ;  /* 0x000000ff1800722a */ /* 0x000fcc0003f0d000 */
[----:B------:R-:W-:-:S06]  /*8a40*/  DSETP.EQ.OR P0, PT, R22, 1, !P0 ;  /* 0x3ff000001600742a */ /* 0x000fcc0004702400 */
[----:B------:R-:W-:Y:S02]  /*8a50*/  FSEL R24, R6, RZ, !P0 ;  /* 0x000000ff06187208 */ /* 0x000fe40004000000 */
[----:B------:R-:W-:-:S07]  /*8a60*/  FSEL R25, R7, 1.875, !P0 ;  /* 0x3ff0000007197808 */ /* 0x000fce0004000000 */
.L_x_57650:
[----:B------:R-:W-:Y:S05]  /*8a70*/  BSYNC B0 ;  /* 0x0000000000007941 */ /* 0x000fea0003800000 */
.L_x_57649:
[----:B------:R-:W-:Y:S01]  /*8a80*/  VIADD R3, R33, 0x180 ;  /* 0x0000018021037836 */ /* 0x000fe20000000000 */
        /* <DEDUP_REMOVED lines=11> */
[----:B------:R-:W-:-:S07]  /*8b40*/  SHF.L.U32 R23, R16, R23, RZ ;  /* 0x0000001710177219 */ /* 0x000fce00000006ff */
[----:B----4-:R-:W-:Y:S05]  /*8b50*/  CALL.REL.NOINC `($_ZN2at6native27unrolled_elementwise_kernelIZZZNS0_50_GLOBAL__N__2680c7bb_12_PowKernel_cu_7dd49032_316824pow_tensor_tensor_kernelERNS_18TensorIteratorBaseEENKUlvE_clEvENKUlvE4_clEvEUlddE_St5arrayIPcLm3EELi4E23TrivialOffsetCalculatorILi2EjESB_ILi1EjENS0_6memory12LoadWithCastILi2EEENSE_13StoreWithCastILi1EEEEEviT_T0_T2_T3_T4_T5_$__internal_accurate_pow) ;  /* 0x0000004800f47944 */ /* 0x010fea0003c00000 */
[----:B------:R-:W-:Y:S05]  /*8b60*/  BSYNC B1 ;  /* 0x0000000000017941 */ /* 0x000fea0003800000 */
.L_x_57661:
        /* <DEDUP_REMOVED lines=22> */
.L_x_57663:
[----:B------:R-:W-:Y:S01]  /*8cd0*/  DSETP.NEU.AND P0, PT, |R16|, 0.5, PT ;  /* 0x3fe000001000742a */ /* 0x000fe20003f0d200 */
[----:B------:R-:W-:Y:S01]  /*8ce0*/  ISETP.GE.AND P2, PT, R17, RZ, PT ;  /* 0x000000ff1100720c */ /* 0x000fe20003f46270 */
[----:B------:R-:W-:Y:S01]  /*8cf0*/  IMAD.MOV.U32 R6, RZ, RZ, RZ ;  /* 0x000000ffff067224 */ /* 0x000fe200078e00ff */
[----:B------:R-:W-:-:S04]  /*8d00*/  ISETP.EQ.U32.AND P3, PT, R23, RZ, PT ;  /* 0x000000ff1700720c */ /* 0x000fc80003f62070 */
[----:B------:R-:W-:-:S04]  /*8d10*/  ISETP.EQ.AND.EX P0, PT, R22, -0x80000000, P0, P3 ;  /* 0x800000001600780c */ /* 0x000fc80000702330 */
[----:B------:R-:W-:-:S04]  /*8d20*/  SEL R7, R19, RZ, P0 ;  /* 0x000000ff13077207 */ /* 0x000fc80000000000 */
[----:B------:R-:W-:-:S07]  /*8d30*/  @!P2 LOP3.LUT R7, R7, 0x7ff00000, RZ, 0xfc, !PT ;  /* 0x7ff000000707a812 */ /* 0x000fce00078efcff */
.L_x_57664:
[----:B------:R-:W-:Y:S05]  /*8d40*/  BSYNC B1 ;  /* 0x0000000000017941 */ /* 0x000fea0003800000 */
.L_x_57662:
        /* <DEDUP_REMOVED lines=18> */
.L_x_57668:
        /* <DEDUP_REMOVED lines=10> */
.L_x_57667:
[----:B------:R-:W-:-:S11]  /*8f10*/  DADD R6, R18, R16 ;  /* 0x0000000012067229 */ /* 0x000fd60000000010 */
.L_x_57666:
[----:B------:R-:W-:Y:S05]  /*8f20*/  BSYNC B1 ;  /* 0x0000000000017941 */ /* 0x000fea0003800000 */
.L_x_57665:
[----:B------:R-:W-:-:S06]  /*8f30*/  DSETP.NEU.AND P0, PT, R16, RZ, PT ;  /* 0x000000ff1000722a */ /* 0x000fcc0003f0d000 */
[----:B------:R-:W-:-:S06]  /*8f40*/  DSETP.EQ.OR P0, PT, R18, 1, !P0 ;  /* 0x3ff000001200742a */ /* 0x000fcc0004702400 */
[----:B------:R-:W-:Y:S02]  /*8f50*/  FSEL R16, R6, RZ, !P0 ;  /* 0x000000ff06107208 */ /* 0x000fe40004000000 */
[----:B------:R-:W-:-:S07]  /*8f60*/  FSEL R17, R7, 1.875, !P0 ;  /* 0x3ff0000007117808 */ /* 0x000fce0004000000 */
.L_x_57660:
[----:B------:R-:W-:Y:S05]  /*8f70*/  BSYNC B0 ;  /* 0x0000000000007941 */ /* 0x000fea0003800000 */
.L_x_57659:
[----:B---3--:R-:W0:Y:S01]  /*8f80*/  LDC.U8 R18, c[0x0][0x248] ;  /* 0x00009200ff127b82 */ /* 0x008e220000000000 */
[----:B------:R-:W-:Y:S04]  /*8f90*/  BSSY B6, `(.L_x_57669) ;  /* 0x000012e000067945 */ /* 0x000fe80003800000 */
[----:B------:R-:W-:Y:S05]  /*8fa0*/  @P1 BRA `(.L_x_57670) ;  /* 0x0000001000b01947 */ /* 0x000fea0003800000 */
[----:B------:R-:W1:Y:S01]  /*8fb0*/  S2R R3, SR_TID.X ;  /* 0x0000000000037919 */ /* 0x000e620000002100 */
[----:B------:R-:W3:Y:S01]  /*8fc0*/  LDC.64 R8, c[0x0][0x220] ;  /* 0x00008800ff087b82 */ /* 0x000ee20000000a00 */
[----:B0-----:R-:W-:Y:S01]  /*8fd0*/  PRMT R6, R18, 0x9910, RZ ;  /* 0x0000991012067816 */ /* 0x001fe200000000ff */
[----:B------:R-:W-:Y:S01]  /*8fe0*/  ULDC UR4, c[0x0][0x24c] ;  /* 0x0000930000047ab9 */ /* 0x000fe20000000800 */
[----:B-1----:R-:W-:-:S04]  /*8ff0*/  IMAD R0, R32, 0x200, R3 ;  /* 0x0000020020007824 */ /* 0x002fc800078e0203 */
[----:B------:R-:W-:Y:S02]  /*9000*/  IMAD R3, R0, UR4, RZ ;  /* 0x0000000400037c24 */ /* 0x000fe4000f8e02ff */
[----:B------:R-:W-:-:S03]  /*9010*/  IMAD.MOV.U32 R0, RZ, RZ, R6 ;  /* 0x000000ffff007224 */ /* 0x000fc600078e0006 */
[----:B---3--:R-:W-:Y:S02]  /*9020*/  IADD3 R8, P1, R3, R8, RZ ;  /* 0x0000000803087210 */ /* 0x008fe40007f3e0ff */
        /* <DEDUP_REMOVED lines=15> */
.L_x_57674:
[----:B------:R-:W0:Y:S01]  /*9120*/  F2I.S64.F64.TRUNC R4, R4 ;  /* 0x0000000400047311 */ /* 0x000e22000030d900 */
[----:B------:R-:W-:Y:S02]  /*9130*/  IMAD.MOV.U32 R33, RZ, RZ, R31 ;  /* 0x000000ffff217224 */ /* 0x000fe400078e001f */
[----:B0-----:R-:W-:-:S05]  /*9140*/  IMAD.MOV.U32 R3, RZ, RZ, R4 ;  /* 0x000000ffff037224 */ /* 0x001fca00078e0004 */
[----:B------:R0:W-:Y:S01]  /*9150*/  STG.E.U8 desc[UR36][R8.64], R3 ;  /* 0x0000000308007986 */ /* 0x0001e2000c101124 */
[----:B------:R-:W-:Y:S05]  /*9160*/  BRA `(.L_x_57670) ;  /* 0x0000001000407947 */ /* 0x000fea0003800000 */
.L_x_57673:
        /* <DEDUP_REMOVED lines=10> */
.L_x_57677:
[----:B------:R-:W0:Y:S01]  /*9210*/  F2I.F64.TRUNC R5, R4 ;  /* 0x0000000400057311 */ /* 0x000e22000030d100 */
[----:B------:R-:W-:Y:S01]  /*9220*/  IMAD.MOV.U32 R33, RZ, RZ, R31 ;  /* 0x000000ffff217224 */ /* 0x000fe200078e001f */
[----:B0-----:R0:W-:Y:S01]  /*9230*/  STG.E desc[UR36][R8.64], R5 ;  /* 0x0000000508007986 */ /* 0x0011e2000c101924 */
[----:B------:R-:W-:Y:S05]  /*9240*/  BRA `(.L_x_57670) ;  /* 0x0000001000087947 */ /* 0x000fea0003800000 */
.L_x_57676:
[----:B------:R-:W0:Y:S01]  /*9250*/  F2I.F64.TRUNC R5, R4 ;  /* 0x0000000400057311 */ /* 0x000e22000030d100 */
[----:B------:R-:W-:Y:S01]  /*9260*/  IMAD.MOV.U32 R33, RZ, RZ, R31 ;  /* 0x000000ffff217224 */ /* 0x000fe200078e001f */
[----:B0-----:R0:W-:Y:S01]  /*9270*/  STG.E.U16 desc[UR36][R8.64], R5 ;  /* 0x0000000508007986 */ /* 0x0011e2000c101524 */
[----:B------:R-:W-:Y:S05]  /*9280*/  BRA `(.L_x_57670) ;  /* 0x0000000c00f87947 */ /* 0x000fea0003800000 */
.L_x_57672:
        /* <DEDUP_REMOVED lines=14> */
.L_x_57679:
        /* <DEDUP_REMOVED lines=9> */
.L_x_57678:
        /* <DEDUP_REMOVED lines=15> */
.L_x_57681:
        /* <DEDUP_REMOVED lines=10> */
.L_x_57680:
[----:B------:R0:W-:Y:S01]  /*9590*/  STG.E.64 desc[UR36][R8.64], R4 ;  /* 0x0000000408007986 */ /* 0x0001e2000c101b24 */
[----:B------:R-:W-:Y:S01]  /*95a0*/  IMAD.MOV.U32 R33, RZ, RZ, R31 ;  /* 0x000000ffff217224 */ /* 0x000fe200078e001f */
[----:B------:R-:W-:Y:S06]  /*95b0*/  BRA `(.L_x_57670) ;  /* 0x0000000c002c7947 */ /* 0x000fec0003800000 */
.L_x_57671:
        /* <DEDUP_REMOVED lines=13> */
.L_x_57684:
[----:B------:R-:W-:Y:S01]  /*9690*/  CS2R R6, SRZ ;  /* 0x0000000000067805 */ /* 0x000fe2000001ff00 */
[----:B------:R-:W-:-:S04]  /*96a0*/  IMAD.MOV.U32 R33, RZ, RZ, R31 ;  /* 0x000000ffff217224 */ /* 0x000fc800078e001f */
[----:B------:R0:W-:Y:S01]  /*96b0*/  STG.E.128 desc[UR36][R8.64], R4 ;  /* 0x0000000408007986 */ /* 0x0001e2000c101d24 */
[----:B------:R-:W-:Y:S05]  /*96c0*/  BRA `(.L_x_57670) ;  /* 0x0000000800e87947 */ /* 0x000fea0003800000 */
.L_x_57683:
        /* <DEDUP_REMOVED lines=25> */
.L_x_57688:
[----:B------:R-:W-:Y:S05]  /*9860*/  BSYNC B0 ;  /* 0x0000000000007941 */ /* 0x000fea0003800000 */
.L_x_57687:
[----:B------:R-:W-:Y:S01]  /*9870*/  LOP3.LUT R7, R0, R7, RZ, 0xfc, !PT ;  /* 0x0000000700077212 */ /* 0x000fe200078efcff */
[----:B------:R-:W-:-:S04]  /*9880*/  IMAD.MOV.U32 R33, RZ, RZ, R31 ;  /* 0x000000ffff217224 */ /* 0x000fc800078e001f */
[----:B------:R0:W-:Y:S01]  /*9890*/  STG.E.U8 desc[UR36][R8.64], R7 ;  /* 0x0000000708007986 */ /* 0x0001e2000c101124 */
[----:B------:R-:W-:Y:S05]  /*98a0*/  BRA `(.L_x_57670) ;  /* 0x0000000800707947 */ /* 0x000fea0003800000 */
.L_x_57686:
        /* <DEDUP_REMOVED lines=17> */
.L_x_57690:
[----:B------:R-:W-:Y:S01]  /*99c0*/  IMAD.MOV.U32 R0, RZ, RZ, 0x7f ;  /* 0x0000007fff007424 */ /* 0x000fe200078e00ff */
[----:B------:R-:W-:-:S04]  /*99d0*/  ISETP.GT.U32.AND P0, PT, R3, 0x7f800000, PT ;  /* 0x7f8000000300780c */ /* 0x000fc80003f04070 */
[----:B------:R-:W-:-:S09]  /*99e0*/  SEL R0, R0, 0x7c, P0 ;  /* 0x0000007c00007807 */ /* 0x000fd20000000000 */
.L_x_57691:
[----:B------:R-:W-:Y:S05]  /*99f0*/  BSYNC B0 ;  /* 0x0000000000007941 */ /* 0x000fea0003800000 */
.L_x_57689:
[----:B------:R-:W-:Y:S01]  /*9a00*/  LOP3.LUT R3, R7, 0x80000000, RZ, 0xc0, !PT ;  /* 0x8000000007037812 */ /* 0x000fe200078ec0ff */
[----:B------:R-:W-:-:S03]  /*9a10*/  IMAD.MOV.U32 R33, RZ, RZ, R31 ;  /* 0x000000ffff217224 */ /* 0x000fc600078e001f */
[----:B------:R-:W-:-:S04]  /*9a20*/  SHF.R.U32.HI R3, RZ, 0x18, R3 ;  /* 0x00000018ff037819 */ /* 0x000fc80000011603 */
[----:B------:R-:W-:-:S05]  /*9a30*/  LOP3.LUT R3, R0, R3, RZ, 0xfc, !PT ;  /* 0x0000000300037212 */ /* 0x000fca00078efcff */
[----:B------:R0:W-:Y:S01]  /*9a40*/  STG.E.U8 desc[UR36][R8.64], R3 ;  /* 0x0000000308007986 */ /* 0x0001e2000c101124 */
[----:B------:R-:W-:Y:S05]  /*9a50*/  BRA `(.L_x_57670) ;  /* 0x0000000800047947 */ /* 0x000fea0003800000 */
.L_x_57685:
        /* <DEDUP_REMOVED lines=9> */
.L_x_57682:
        /* <DEDUP_REMOVED lines=12> */
.L_x_57694:
        /* <DEDUP_REMOVED lines=21> */
.L_x_57697:
[----:B------:R-:W-:-:S04]  /*9d00*/  LOP3.LUT R0, R7, 0x80000000, RZ, 0xc0, !PT ;  /* 0x8000000007007812 */ /* 0x000fc800078ec0ff */
[----:B------:R-:W-:-:S04]  /*9d10*/  SHF.R.U32.HI R0, RZ, 0x18, R0 ;  /* 0x00000018ff007819 */ /* 0x000fc80000011600 */
[----:B------:R-:W-:-:S07]  /*9d20*/  LOP3.LUT R0, R3, R0, RZ, 0xfc, !PT ;  /* 0x0000000003007212 */ /* 0x000fce00078efcff */
.L_x_57696:
[----:B------:R-:W-:Y:S05]  /*9d30*/  BSYNC B0 ;  /* 0x0000000000007941 */ /* 0x000fea0003800000 */
.L_x_57695:
[----:B------:R0:W-:Y:S01]  /*9d40*/  STG.E.U8 desc[UR36][R8.64], R0 ;  /* 0x0000000008007986 */ /* 0x0001e2000c101124 */
[----:B------:R-:W-:Y:S01]  /*9d50*/  IMAD.MOV.U32 R33, RZ, RZ, R31 ;  /* 0x000000ffff217224 */ /* 0x000fe200078e001f */
[----:B------:R-:W-:Y:S06]  /*9d60*/  BRA `(.L_x_57670) ;  /* 0x0000000400407947 */ /* 0x000fec0003800000 */
.L_x_57693:
        /* <DEDUP_REMOVED lines=21> */
.L_x_57700:
[----:B------:R-:W-:-:S04]  /*9ec0*/  LOP3.LUT R0, R7, 0x80000000, RZ, 0xc0, !PT ;  /* 0x8000000007007812 */ /* 0x000fc800078ec0ff */
[----:B------:R-:W-:-:S04]  /*9ed0*/  SHF.R.U32.HI R0, RZ, 0x18, R0 ;  /* 0x00000018ff007819 */ /* 0x000fc80000011600 */
[----:B------:R-:W-:-:S07]  /*9ee0*/  LOP3.LUT R0, R3, R0, RZ, 0xfc, !PT ;  /* 0x0000000003007212 */ /* 0x000fce00078efcff */
.L_x_57699:
[----:B------:R-:W-:Y:S05]  /*9ef0*/  BSYNC B0 ;  /* 0x0000000000007941 */ /* 0x000fea0003800000 */
.L_x_57698:
[----:B------:R0:W-:Y:S01]  /*9f00*/  STG.E.U8 desc[UR36][R8.64], R0 ;  /* 0x0000000008007986 */ /* 0x0001e2000c101124 */
[----:B------:R-:W-:Y:S01]  /*9f10*/  IMAD.MOV.U32 R33, RZ, RZ, R31 ;  /* 0x000000ffff217224 */ /* 0x000fe200078e001f */
[----:B------:R-:W-:Y:S06]  /*9f20*/  BRA `(.L_x_57670) ;  /* 0x0000000000d07947 */ /* 0x000fec0003800000 */
.L_x_57692:
        /* <DEDUP_REMOVED lines=27> */
.L_x_57675:
        /* <DEDUP_REMOVED lines=15> */
[----:B-12-4-:R-:W-:Y:S05]  /*a1d0*/  CALL.ABS.NOINC R14 ;  /* 0x000000000e007343 */ /* 0x016fea0003c00000 */
.L_x_57703:
[----:B------:R-:W-:Y:S01]  /*a1e0*/  IMAD.MOV.U32 R33, RZ, RZ, R31 ;  /* 0x000000ffff217224 */ /* 0x000fe200078e001f */
[----:B------:R-:W-:Y:S06]  /*a1f0*/  BRA `(.L_x_57670) ;  /* 0x00000000001c7947 */ /* 0x000fec0003800000 */
.L_x_57702:
[----:B------:R-:W0:Y:S01]  /*a200*/  F2I.U64.F64.TRUNC R4, R4 ;  /* 0x0000000400047311 */ /* 0x000e22000030d800 */
[----:B------:R-:W-:Y:S01]  /*a210*/  IMAD.MOV.U32 R33, RZ, RZ, R31 ;  /* 0x000000ffff217224 */ /* 0x000fe200078e001f */
[----:B0-----:R0:W-:Y:S01]  /*a220*/  STG.E.64 desc[UR36][R8.64], R4 ;  /* 0x0000000408007986 */ /* 0x0011e2000c101b24 */
[----:B------:R-:W-:Y:S05]  /*a230*/  BRA `(.L_x_57670) ;  /* 0x00000000000c7947 */ /* 0x000fea0003800000 */
.L_x_57701:
[----:B------:R-:W0:Y:S01]  /*a240*/  F2I.U32.F64.TRUNC R5, R4 ;  /* 0x0000000400057311 */ /* 0x000e22000030d000 */
[----:B------:R-:W-:Y:S01]  /*a250*/  IMAD.MOV.U32 R33, RZ, RZ, R31 ;  /* 0x000000ffff217224 */ /* 0x000fe200078e001f */
[----:B0-----:R0:W-:Y:S06]  /*a260*/  STG.E desc[UR36][R8.64], R5 ;  /* 0x0000000508007986 */ /* 0x0011ec000c101924 */
.L_x_57670:
[----:B------:R-:W-:Y:S05]  /*a270*/  BSYNC B6 ;  /* 0x0000000000067941 */ /* 0x000fea0003800000 */
.L_x_57669:
[----:B------:R-:W-:Y:S01]  /*a280*/  ISETP.GE.AND P0, PT, R33, R2, PT ;  /* 0x000000022100720c */ /* 0x000fe20003f06270 */
[----:B------:R-:W-:-:S12]  /*a290*/  BSSY B6, `(.L_x_57704) ;  /* 0x0000230000067945 */ /* 0x000fd80003800000 */
[----:B------:R-:W-:Y:S05]  /*a2a0*/  @P0 BRA `(.L_x_57705) ;  /* 0x0000002000b80947 */ /* 0x000fea0003800000 */
[----:B0-----:R-:W0:Y:S01]  /*a2b0*/  LDC.64 R4, c[0x0][0x220] ;  /* 0x00008800ff047b82 */ /* 0x001e220000000a00 */
[----:B-1----:R-:W-:Y:S01]  /*a2c0*/  IMAD R0, R32, 0x200, R33 ;  /* 0x0000020020007824 */ /* 0x002fe200078e0221 */
[----:B------:R-:W-:Y:S01]  /*a2d0*/  PRMT R6, R18, 0x9910, RZ ;  /* 0x0000991012067816 */ /* 0x000fe200000000ff */
[----:B------:R-:W-:Y:S02]  /*a2e0*/  ULDC UR4, c[0x0][0x24c] ;  /* 0x0000930000047ab9 */ /* 0x000fe40000000800 */
[----:B---3--:R-:W-:Y:S02]  /*a2f0*/  IMAD R3, R0, UR4, RZ ;  /* 0x0000000400037c24 */ /* 0x008fe4000f8e02ff */
        /* <DEDUP_REMOVED lines=16> */
.L_x_57709:
[----:B------:R-:W0:Y:S02]  /*a400*/  F2I.S64.F64.TRUNC R28, R28 ;  /* 0x0000001c001c7311 */ /* 0x000e24000030d900 */
[----:B0-----:R-:W-:-:S05]  /*a410*/  IMAD.MOV.U32 R3, RZ, RZ, R28 ;  /* 0x000000ffff037224 */ /* 0x001fca00078e001c */
[----:B------:R0:W-:Y:S01]  /*a420*/  STG.E.U8 desc[UR36][R4.64], R3 ;  /* 0x0000000304007986 */ /* 0x0001e2000c101124 */
[----:B------:R-:W-:Y:S05]  /*a430*/  BRA `(.L_x_57711) ;  /* 0x0000000c00f07947 */ /* 0x000fea0003800000 */
.L_x_57708:
        /* <DEDUP_REMOVED lines=9> */
.L_x_57713:
[----:B------:R-:W0:Y:S02]  /*a4d0*/  F2I.F64.TRUNC R29, R28 ;  /* 0x0000001c001d7311 */ /* 0x000e24000030d100 */
[----:B0-----:R0:W-:Y:S01]  /*a4e0*/  STG.E desc[UR36][R4.64], R29 ;  /* 0x0000001d04007986 */ /* 0x0011e2000c101924 */
[----:B------:R-:W-:Y:S05]  /*a4f0*/  BRA `(.L_x_57711) ;  /* 0x0000000c00c07947 */ /* 0x000fea0003800000 */
.L_x_57712:
[----:B------:R-:W0:Y:S02]  /*a500*/  F2I.F64.TRUNC R29, R28 ;  /* 0x0000001c001d7311 */ /* 0x000e24000030d100 */
[----:B0-----:R0:W-:Y:S01]  /*a510*/  STG.E.U16 desc[UR36][R4.64], R29 ;  /* 0x0000001d04007986 */ /* 0x0011e2000c101524 */
[----:B------:R-:W-:Y:S05]  /*a520*/  BRA `(.L_x_57711) ;  /* 0x0000000c00b47947 */ /* 0x000fea0003800000 */
.L_x_57707:
        /* <DEDUP_REMOVED lines=13> */
.L_x_57715:
        /* <DEDUP_REMOVED lines=8> */
.L_x_57714:
        /* <DEDUP_REMOVED lines=14> */
.L_x_57717:
        /* <DEDUP_REMOVED lines=9> */
.L_x_57716:
[----:B------:R0:W-:Y:S01]  /*a7f0*/  STG.E.64 desc[UR36][R4.64], R28 ;  /* 0x0000001c04007986 */ /* 0x0001e2000c101b24 */
[----:B------:R-:W-:Y:S05]  /*a800*/  BRA `(.L_x_57711) ;  /* 0x0000000800fc7947 */ /* 0x000fea0003800000 */
.L_x_57706:
        /* <DEDUP_REMOVED lines=12> */
.L_x_57720:
[----:B------:R-:W-:-:S05]  /*a8d0*/  CS2R R30, SRZ ;  /* 0x00000000001e7805 */ /* 0x000fca000001ff00 */
[----:B------:R0:W-:Y:S01]  /*a8e0*/  STG.E.128 desc[UR36][R4.64], R28 ;  /* 0x0000001c04007986 */ /* 0x0001e2000c101d24 */
[----:B------:R-:W-:Y:S05]  /*a8f0*/  BRA `(.L_x_57711) ;  /* 0x0000000800c07947 */ /* 0x000fea0003800000 */
.L_x_57719:
        /* <DEDUP_REMOVED lines=25> */
.L_x_57724:
[----:B------:R-:W-:Y:S05]  /*aa90*/  BSYNC B0 ;  /* 0x0000000000007941 */ /* 0x000fea0003800000 */
.L_x_57723:
[----:B------:R-:W-:-:S05]  /*aaa0*/  LOP3.LUT R7, R0, R7, RZ, 0xfc, !PT ;  /* 0x0000000700077212 */ /* 0x000fca00078efcff */
[----:B------:R0:W-:Y:S01]  /*aab0*/  STG.E.U8 desc[UR36][R4.64], R7 ;  /* 0x0000000704007986 */ /* 0x0001e2000c101124 */
[----:B------:R-:W-:Y:S05]  /*aac0*/  BRA `(.L_x_57711) ;  /* 0x00000008004c7947 */ /* 0x000fea0003800000 */
.L_x_57722:
        /* <DEDUP_REMOVED lines=17> */
.L_x_57726:
[----:B------:R-:W-:Y:S01]  /*abe0*/  IMAD.MOV.U32 R0, RZ, RZ, 0x7f ;  /* 0x0000007fff007424 */ /* 0x000fe200078e00ff */
[----:B------:R-:W-:-:S04]  /*abf0*/  ISETP.GT.U32.AND P0, PT, R3, 0x7f800000, PT ;  /* 0x7f8000000300780c */ /* 0x000fc80003f04070 */
[----:B------:R-:W-:-:S09]  /*ac00*/  SEL R0, R0, 0x7c, P0 ;  /* 0x0000007c00007807 */ /* 0x000fd20000000000 */
.L_x_57727:
[----:B------:R-:W-:Y:S05]  /*ac10*/  BSYNC B0 ;  /* 0x0000000000007941 */ /* 0x000fea0003800000 */
.L_x_57725:
[----:B------:R-:W-:-:S04]  /*ac20*/  LOP3.LUT R3, R7, 0x80000000, RZ, 0xc0, !PT ;  /* 0x8000000007037812 */ /* 0x000fc800078ec0ff */
[----:B------:R-:W-:-:S04]  /*ac30*/  SHF.R.U32.HI R3, RZ, 0x18, R3 ;  /* 0x00000018ff037819 */ /* 0x000fc80000011603 */
[----:B------:R-:W-:-:S05]  /*ac40*/  LOP3.LUT R3, R0, R3, RZ, 0xfc, !PT ;  /* 0x0000000300037212 */ /* 0x000fca00078efcff */
[----:B------:R0:W-:Y:S01]  /*ac50*/  STG.E.U8 desc[UR36][R4.64], R3 ;  /* 0x0000000304007986 */ /* 0x0001e2000c101124 */
[----:B------:R-:W-:Y:S05]  /*ac60*/  BRA `(.L_x_57711) ;  /* 0x0000000400e47947 */ /* 0x000fea0003800000 */
.L_x_57721:
        /* <DEDUP_REMOVED lines=8> */
.L_x_57718:
        /* <DEDUP_REMOVED lines=11> */
.L_x_57730:
        /* <DEDUP_REMOVED lines=21> */
.L_x_57733:
[----:B------:R-:W-:-:S04]  /*aef0*/  LOP3.LUT R0, R7, 0x80000000, RZ, 0xc0, !PT ;  /* 0x8000000007007812 */ /* 0x000fc800078ec0ff */
[----:B------:R-:W-:-:S04]  /*af00*/  SHF.R.U32.HI R0, RZ, 0x18, R0 ;  /* 0x00000018ff007819 */ /* 0x000fc80000011600 */
[----:B------:R-:W-:-:S07]  /*af10*/  LOP3.LUT R0, R3, R0, RZ, 0xfc, !PT ;  /* 0x0000000003007212 */ /* 0x000fce00078efcff */
.L_x_57732:
[----:B------:R-:W-:Y:S05]  /*af20*/  BSYNC B0 ;  /* 0x0000000000007941 */ /* 0x000fea0003800000 */
.L_x_57731:
[----:B------:R0:W-:Y:S01]  /*af30*/  STG.E.U8 desc[UR36][R4.64], R0 ;  /* 0x0000000004007986 */ /* 0x0001e2000c101124 */
[----:B------:R-:W-:Y:S05]  /*af40*/  BRA `(.L_x_57711) ;  /* 0x00000004002c7947 */ /* 0x000fea0003800000 */
.L_x_57729:
        /* <DEDUP_REMOVED lines=21> */
.L_x_57736:
[----:B------:R-:W-:-:S04]  /*b0a0*/  LOP3.LUT R0, R7, 0x80000000, RZ, 0xc0, !PT ;  /* 0x8000000007007812 */ /* 0x000fc800078ec0ff */
[----:B------:R-:W-:-:S04]  /*b0b0*/  SHF.R.U32.HI R0, RZ, 0x18, R0 ;  /* 0x00000018ff007819 */ /* 0x000fc80000011600 */
[----:B------:R-:W-:-:S07]  /*b0c0*/  LOP3.LUT R0, R3, R0, RZ, 0xfc, !PT ;  /* 0x0000000003007212 */ /* 0x000fce00078efcff */
.L_x_57735:
[----:B------:R-:W-:Y:S05]  /*b0d0*/  BSYNC B0 ;  /* 0x0000000000007941 */ /* 0x000fea0003800000 */
.L_x_57734:
[----:B------:R0:W-:Y:S01]  /*b0e0*/  STG.E.U8 desc[UR36][R4.64], R0 ;  /* 0x0000000004007986 */ /* 0x0001e2000c101124 */
[----:B------:R-:W-:Y:S05]  /*b0f0*/  BRA `(.L_x_57711) ;  /* 0x0000000000c07947 */ /* 0x000fea0003800000 */
.L_x_57728:
        /* <DEDUP_REMOVED lines=26> */
.L_x_57710:
        /* <DEDUP_REMOVED lines=16> */
.L_x_57739:
[----:B------:R-:W-:Y:S05]  /*b3a0*/  BRA `(.L_x_57711) ;  /* 0x0000000000147947 */ /* 0x000fea0003800000 */
.L_x_57738:
[----:B------:R-:W0:Y:S02]  /*b3b0*/  F2I.U64.F64.TRUNC R28, R28 ;  /* 0x0000001c001c7311 */ /* 0x000e24000030d800 */
[----:B0-----:R0:W-:Y:S01]  /*b3c0*/  STG.E.64 desc[UR36][R4.64], R28 ;  /* 0x0000001c04007986 */ /* 0x0011e2000c101b24 */
[----:B------:R-:W-:Y:S05]  /*b3d0*/  BRA `(.L_x_57711) ;  /* 0x0000000000087947 */ /* 0x000fea0003800000 */
.L_x_57737:
[----:B------:R-:W0:Y:S02]  /*b3e0*/  F2I.U32.F64.TRUNC R29, R28 ;  /* 0x0000001c001d7311 */ /* 0x000e24000030d000 */
[----:B0-----:R0:W-:Y:S02]  /*b3f0*/  STG.E desc[UR36][R4.64], R29 ;  /* 0x0000001d04007986 */ /* 0x0011e4000c101924 */
.L_x_57711:
[----:B------:R-:W-:-:S05]  /*b400*/  VIADD R33, R33, 0x80 ;  /* 0x0000008021217836 */ /* 0x000fca0000000000 */
[----:B------:R-:W-:-:S13]  /*b410*/  ISETP.GE.AND P0, PT, R33, R2, PT ;  /* 0x000000022100720c */ /* 0x000fda0003f06270 */
        /* <DEDUP_REMOVED lines=22> */
.L_x_57743:
[----:B------:R-:W0:Y:S02]  /*b580*/  F2I.S64.F64.TRUNC R24, R24 ;  /* 0x0000001800187311 */ /* 0x000e24000030d900 */
[----:B0-----:R-:W-:-:S05]  /*b590*/  IMAD.MOV.U32 R3, RZ, RZ, R24 ;  /* 0x000000ffff037224 */ /* 0x001fca00078e0018 */
[----:B------:R0:W-:Y:S01]  /*b5a0*/  STG.E.U8 desc[UR36][R4.64], R3 ;  /* 0x0000000304007986 */ /* 0x0001e2000c101124 */
[----:B------:R-:W-:Y:S05]  /*b5b0*/  BRA `(.L_x_57745) ;  /* 0x0000000c00f07947 */ /* 0x000fea0003800000 */
.L_x_57742:
        /* <DEDUP_REMOVED lines=9> */
.L_x_57747:
[----:B------:R-:W0:Y:S02]  /*b650*/  F2I.F64.TRUNC R25, R24 ;  /* 0x0000001800197311 */ /* 0x000e24000030d100 */
[----:B0-----:R0:W-:Y:S01]  /*b660*/  STG.E desc[UR36][R4.64], R25 ;  /* 0x0000001904007986 */ /* 0x0011e2000c101924 */
[----:B------:R-:W-:Y:S05]  /*b670*/  BRA `(.L_x_57745) ;  /* 0x0000000c00c07947 */ /* 0x000fea0003800000 */
.L_x_57746:
[----:B------:R-:W0:Y:S02]  /*b680*/  F2I.F64.TRUNC R25, R24 ;  /* 0x0000001800197311 */ /* 0x000e24000030d100 */
[----:B0-----:R0:W-:Y:S01]  /*b690*/  STG.E.U16 desc[UR36][R4.64], R25 ;  /* 0x0000001904007986 */ /* 0x0011e2000c101524 */
[----:B------:R-:W-:Y:S05]  /*b6a0*/  BRA `(.L_x_57745) ;  /* 0x0000000c00b47947 */ /* 0x000fea0003800000 */
.L_x_57741:
        /* <DEDUP_REMOVED lines=13> */
.L_x_57749:
        /* <DEDUP_REMOVED lines=8> */
.L_x_57748:
        /* <DEDUP_REMOVED lines=14> */
.L_x_57751:
        /* <DEDUP_REMOVED lines=9> */
.L_x_57750:
[----:B------:R0:W-:Y:S01]  /*b970*/  STG.E.64 desc[UR36][R4.64], R24 ;  /* 0x0000001804007986 */ /* 0x0001e2000c101b24 */
[----:B------:R-:W-:Y:S05]  /*b980*/  BRA `(.L_x_57745) ;  /* 0x0000000800fc7947 */ /* 0x000fea0003800000 */
.L_x_57740:
        /* <DEDUP_REMOVED lines=12> */
.L_x_57754:
[----:B--2---:R-:W-:-:S05]  /*ba50*/  CS2R R26, SRZ ;  /* 0x00000000001a7805 */ /* 0x004fca000001ff00 */
[----:B------:R0:W-:Y:S01]  /*ba60*/  STG.E.128 desc[UR36][R4.64], R24 ;  /* 0x0000001804007986 */ /* 0x0001e2000c101d24 */
[----:B------:R-:W-:Y:S05]  /*ba70*/  BRA `(.L_x_57745) ;  /* 0x0000000800c07947 */ /* 0x000fea0003800000 */
.L_x_57753:
        /* <DEDUP_REMOVED lines=25> */
.L_x_57758:
[----:B------:R-:W-:Y:S05]  /*bc10*/  BSYNC B0 ;  /* 0x0000000000007941 */ /* 0x000fea0003800000 */
.L_x_57757:
[----:B------:R-:W-:-:S05]  /*bc20*/  LOP3.LUT R7, R0, R7, RZ, 0xfc, !PT ;  /* 0x0000000700077212 */ /* 0x000fca00078efcff */
[----:B------:R0:W-:Y:S01]  /*bc30*/  STG.E.U8 desc[UR36][R4.64], R7 ;  /* 0x0000000704007986 */ /* 0x0001e2000c101124 */
[----:B------:R-:W-:Y:S05]  /*bc40*/  BRA `(.L_x_57745) ;  /* 0x00000008004c7947 */ /* 0x000fea0003800000 */
.L_x_57756:
        /* <DEDUP_REMOVED lines=17> */
.L_x_57760:
[----:B------:R-:W-:Y:S01]  /*bd60*/  IMAD.MOV.U32 R0, RZ, RZ, 0x7f ;  /* 0x0000007fff007424 */ /* 0x000fe200078e00ff */
[----:B------:R-:W-:-:S04]  /*bd70*/  ISETP.GT.U32.AND P0, PT, R3, 0x7f800000, PT ;  /* 0x7f8000000300780c */ /* 0x000fc80003f04070 */
[----:B------:R-:W-:-:S09]  /*bd80*/  SEL R0, R0, 0x7c, P0 ;  /* 0x0000007c00007807 */ /* 0x000fd20000000000 */
.L_x_57761:
[----:B------:R-:W-:Y:S05]  /*bd90*/  BSYNC B0 ;  /* 0x0000000000007941 */ /* 0x000fea0003800000 */
.L_x_57759:
[----:B------:R-:W-:-:S04]  /*bda0*/  LOP3.LUT R3, R7, 0x80000000, RZ, 0xc0, !PT ;  /* 0x8000000007037812 */ /* 0x000fc800078ec0ff */
[----:B------:R-:W-:-:S04]  /*bdb0*/  SHF.R.U32.HI R3, RZ, 0x18, R3 ;  /* 0x00000018ff037819 */ /* 0x000fc80000011603 */
[----:B------:R-:W-:-:S05]  /*bdc0*/  LOP3.LUT R3, R0, R3, RZ, 0xfc, !PT ;  /* 0x0000000300037212 */ /* 0x000fca00078efcff */
[----:B------:R0:W-:Y:S01]  /*bdd0*/  STG.E.U8 desc[UR36][R4.64], R3 ;  /* 0x0000000304007986 */ /* 0x0001e2000c101124 */
[----:B------:R-:W-:Y:S05]  /*bde0*/  BRA `(.L_x_57745) ;  /* 0x0000000400e47947 */ /* 0x000fea0003800000 */
.L_x_57755:
        /* <DEDUP_REMOVED lines=8> */
.L_x_57752:
        /* <DEDUP_REMOVED lines=11> */
.L_x_57764:
        /* <DEDUP_REMOVED lines=21> */
.L_x_57767:
[----:B------:R-:W-:-:S04]  /*c070*/  LOP3.LUT R0, R7, 0x80000000, RZ, 0xc0, !PT ;  /* 0x8000000007007812 */ /* 0x000fc800078ec0ff */
[----:B------:R-:W-:-:S04]  /*c080*/  SHF.R.U32.HI R0, RZ, 0x18, R0 ;  /* 0x00000018ff007819 */ /* 0x000fc80000011600 */
[----:B------:R-:W-:-:S07]  /*c090*/  LOP3.LUT R0, R3, R0, RZ, 0xfc, !PT ;  /* 0x0000000003007212 */ /* 0x000fce00078efcff */
.L_x_57766:
[----:B------:R-:W-:Y:S05]  /*c0a0*/  BSYNC B0 ;  /* 0x0000000000007941 */ /* 0x000fea0003800000 */
.L_x_57765:
[----:B------:R0:W-:Y:S01]  /*c0b0*/  STG.E.U8 desc[UR36][R4.64], R0 ;  /* 0x0000000004007986 */ /* 0x0001e2000c101124 */
[----:B------:R-:W-:Y:S05]  /*c0c0*/  BRA `(.L_x_57745) ;  /* 0x00000004002c7947 */ /* 0x000fea0003800000 */
.L_x_57763:
        /* <DEDUP_REMOVED lines=21> */
.L_x_57770:
[----:B------:R-:W-:-:S04]  /*c220*/  LOP3.LUT R0, R7, 0x80000000, RZ, 0xc0, !PT ;  /* 0x8000000007007812 */ /* 0x000fc800078ec0ff */
[----:B------:R-:W-:-:S04]  /*c230*/  SHF.R.U32.HI R0, RZ, 0x18, R0 ;  /* 0x00000018ff007819 */ /* 0x000fc80000011600 */
[----:B------:R-:W-:-:S07]  /*c240*/  LOP3.LUT R0, R3, R0, RZ, 0xfc, !PT ;  /* 0x0000000003007212 */ /* 0x000fce00078efcff */
.L_x_57769:
[----:B------:R-:W-:Y:S05]  /*c250*/  BSYNC B0 ;  /* 0x0000000000007941 */ /* 0x000fea0003800000 */
.L_x_57768:
[----:B------:R0:W-:Y:S01]  /*c260*/  STG.E.U8 desc[UR36][R4.64], R0 ;  /* 0x0000000004007986 */ /* 0x0001e2000c101124 */
[----:B------:R-:W-:Y:S05]  /*c270*/  BRA `(.L_x_57745) ;  /* 0x0000000000c07947 */ /* 0x000fea0003800000 */
.L_x_57762:
        /* <DEDUP_REMOVED lines=26> */
.L_x_57744:
        /* <DEDUP_REMOVED lines=16> */
.L_x_57773:
[----:B------:R-:W-:Y:S05]  /*c520*/  BRA `(.L_x_57745) ;  /* 0x0000000000147947 */ /* 0x000fea0003800000 */
.L_x_57772:
[----:B------:R-:W0:Y:S02]  /*c530*/  F2I.U64.F64.TRUNC R24, R24 ;  /* 0x0000001800187311 */ /* 0x000e24000030d800 */
[----:B0-----:R1:W-:Y:S01]  /*c540*/  STG.E.64 desc[UR36][R4.64], R24 ;  /* 0x0000001804007986 */ /* 0x0013e2000c101b24 */
[----:B------:R-:W-:Y:S05]  /*c550*/  BRA `(.L_x_57745) ;  /* 0x0000000000087947 */ /* 0x000fea0003800000 */
.L_x_57771:
[----:B------:R-:W0:Y:S02]  /*c560*/  F2I.U32.F64.TRUNC R25, R24 ;  /* 0x0000001800197311 */ /* 0x000e24000030d000 */
[----:B0-----:R0:W-:Y:S02]  /*c570*/  STG.E desc[UR36][R4.64], R25 ;  /* 0x0000001904007986 */ /* 0x0011e4000c101924 */
.L_x_57745:
[----:B------:R-:W-:-:S07]  /*c580*/  VIADD R33, R33, 0x80 ;  /* 0x0000008021217836 */ /* 0x000fce0000000000 */
.L_x_57705:
[----:B------:R-:W-:Y:S05]  /*c590*/  BSYNC B6 ;  /* 0x0000000000067941 */ /* 0x000fea0003800000 */
.L_x_57704:
[----:B------:R-:W-:-:S13]  /*c5a0*/  ISETP.GE.AND P0, PT, R33, R2, PT ;  /* 0x000000022100720c */ /* 0x000fda0003f06270 */
[----:B------:R-:W-:Y:S05]  /*c5b0*/  @P0 EXIT ;  /* 0x000000000000094d */ /* 0x000fea0003800000 */
        /* <DEDUP_REMOVED lines=17> */
[----:B--2---:R-:W0:Y:S02]  /*c6d0*/  F2I.F64.TRUNC R17, R16 ;  /* 0x0000001000117311 */ /* 0x004e24000030d100 */
[----:B0-----:R-:W-:Y:S01]  /*c6e0*/  STG.E.U8 desc[UR36][R2.64], R17 ;  /* 0x0000001102007986 */ /* 0x001fe2000c101124 */
[----:B------:R-:W-:Y:S05]  /*c6f0*/  EXIT ;  /* 0x000000000000794d */ /* 0x000fea0003800000 */
.L_x_57777:
[----:B--2---:R-:W0:Y:S02]  /*c700*/  F2I.S64.F64.TRUNC R16, R16 ;  /* 0x0000001000107311 */ /* 0x004e24000030d900 */
[----:B0-----:R-:W-:-:S05]  /*c710*/  IMAD.MOV.U32 R5, RZ, RZ, R16 ;  /* 0x000000ffff057224 */ /* 0x001fca00078e0010 */
[----:B------:R-:W-:Y:S01]  /*c720*/  STG.E.U8 desc[UR36][R2.64], R5 ;  /* 0x0000000502007986 */ /* 0x000fe2000c101124 */
[----:B------:R-:W-:Y:S05]  /*c730*/  EXIT ;  /* 0x000000000000794d */ /* 0x000fea0003800000 */
.L_x_57776:
[----:B------:R-:W-:-:S13]  /*c740*/  ISETP.NE.AND P0, PT, R0, 0x2, PT ;  /* 0x000000020000780c */ /* 0x000fda0003f05270 */
[----:B------:R-:W-:Y:S05]  /*c750*/  @!P0 BRA `(.L_x_57779) ;  /* 0x0000000000288947 */ /* 0x000fea0003800000 */
[----:B------:R-:W-:-:S13]  /*c760*/  ISETP.NE.AND P0, PT, R0, 0x3, PT ;  /* 0x000000030000780c */ /* 0x000fda0003f05270 */
[----:B------:R-:W-:Y:S05]  /*c770*/  @!P0 BRA `(.L_x_57780) ;  /* 0x0000000000148947 */ /* 0x000fea0003800000 */
[----:B------:R-:W-:-:S13]  /*c780*/  ISETP.NE.AND P0, PT, R0, 0x4, PT ;  /* 0x000000040000780c */ /* 0x000fda0003f05270 */
[----:B------:R-:W-:Y:S05]  /*c790*/  @P0 BRA `(.L_x_57778) ;  /* 0x0000000c00880947 */ /* 0x000fea0003800000 */
[----:B--2---:R-:W0:Y:S02]  /*c7a0*/  F2I.S64.F64.TRUNC R16, R16 ;  /* 0x0000001000107311 */ /* 0x004e24000030d900 */
[----:B0-----:R-:W-:Y:S01]  /*c7b0*/  STG.E.64 desc[UR36][R2.64], R16 ;  /* 0x0000001002007986 */ /* 0x001fe2000c101b24 */
[----:B------:R-:W-:Y:S05]  /*c7c0*/  EXIT ;  /* 0x000000000000794d */ /* 0x000fea0003800000 */
.L_x_57780:
[----:B--2---:R-:W0:Y:S02]  /*c7d0*/  F2I.F64.TRUNC R17, R16 ;  /* 0x0000001000117311 */ /* 0x004e24000030d100 */
[----:B0-----:R-:W-:Y:S01]  /*c7e0*/  STG.E desc[UR36][R2.64], R17 ;  /* 0x0000001102007986 */ /* 0x001fe2000c101924 */
[----:B------:R-:W-:Y:S05]  /*c7f0*/  EXIT ;  /* 0x000000000000794d */ /* 0x000fea0003800000 */
.L_x_57779:
[----:B--2---:R-:W0:Y:S02]  /*c800*/  F2I.F64.TRUNC R17, R16 ;  /* 0x0000001000117311 */ /* 0x004e24000030d100 */
[----:B0-----:R-:W-:Y:S01]  /*c810*/  STG.E.U16 desc[UR36][R2.64], R17 ;  /* 0x0000001102007986 */ /* 0x001fe2000c101524 */
[----:B------:R-:W-:Y:S05]  /*c820*/  EXIT ;  /* 0x000000000000794d */ /* 0x000fea0003800000 */
.L_x_57775:
        /* <DEDUP_REMOVED lines=8> */
[----:B--2---:R-:W0:Y:S01]  /*c8b0*/  F2F.F32.F64 R5, R16 ;  /* 0x0000001000057310 */ /* 0x004e220000301000 */
[----:B------:R-:W-:-:S14]  /*c8c0*/  DSETP.GEU.AND P0, PT, |R16|, UR4, PT ;  /* 0x0000000410007e2a */ /* 0x000fdc000bf0e200 */
[----:B0-----:R-:W-:-:S05]  /*c8d0*/  @!P0 FMUL R5, R5, 1.175494350822287508e-38 ;  /* 0x0080000005058820 */ /* 0x001fca0000400000 */
[----:B------:R-:W-:Y:S01]  /*c8e0*/  STG.E desc[UR36][R2.64], R5 ;  /* 0x0000000502007986 */ /* 0x000fe2000c101924 */
[----:B------:R-:W-:Y:S05]  /*c8f0*/  EXIT ;  /* 0x000000000000794d */ /* 0x000fea0003800000 */
.L_x_57782:
[----:B------:R-:W-:Y:S01]  /*c900*/  UMOV UR4, 0xf0000000 ;  /* 0xf000000000047882 */ /* 0x000fe20000000000 */
[----:B------:R-:W-:Y:S01]  /*c910*/  UMOV UR5, 0x380fffff ;  /* 0x380fffff00057882 */ /* 0x000fe20000000000 */
[----:B--2---:R-:W0:Y:S01]  /*c920*/  F2F.F32.F64 R0, R16 ;  /* 0x0000001000007310 */ /* 0x004e220000301000 */
[----:B------:R-:W-:-:S14]  /*c930*/  DSETP.GEU.AND P0, PT, |R16|, UR4, PT ;  /* 0x0000000410007e2a */ /* 0x000fdc000bf0e200 */
[----:B0-----:R-:W-:-:S05]  /*c940*/  @!P0 FMUL R0, R0, 1.175494350822287508e-38 ;  /* 0x0080000000008820 */ /* 0x001fca0000400000 */
[----:B------:R-:W-:-:S05]  /*c950*/  F2FP.F16.F32.PACK_AB R0, RZ, R0 ;  /* 0x00000000ff00723e */ /* 0x000fca00000000ff */
[----:B------:R-:W-:Y:S01]  /*c960*/  STG.E.U16 desc[UR36][R2.64], R0 ;  /* 0x0000000002007986 */ /* 0x000fe2000c101524 */
[----:B------:R-:W-:Y:S05]  /*c970*/  EXIT ;  /* 0x000000000000794d */ /* 0x000fea0003800000 */
.L_x_57781:
        /* <DEDUP_REMOVED lines=8> */
[----:B--2---:R-:W0:Y:S01]  /*ca00*/  F2F.F32.F64 R4, R16 ;  /* 0x0000001000047310 */ /* 0x004e220000301000 */
[----:B------:R-:W-:Y:S01]  /*ca10*/  DSETP.GEU.AND P0, PT, |R16|, UR4, PT ;  /* 0x0000000410007e2a */ /* 0x000fe2000bf0e200 */
[----:B------:R-:W-:-:S13]  /*ca20*/  IMAD.MOV.U32 R5, RZ, RZ, RZ ;  /* 0x000000ffff057224 */ /* 0x000fda00078e00ff */
[----:B0-----:R-:W-:-:S05]  /*ca30*/  @!P0 FMUL R4, R4, 1.175494350822287508e-38 ;  /* 0x0080000004048820 */ /* 0x001fca0000400000 */
[----:B------:R-:W-:Y:S01]  /*ca40*/  STG.E.64 desc[UR36][R2.64], R4 ;  /* 0x0000000402007986 */ /* 0x000fe2000c101b24 */
[----:B------:R-:W-:Y:S05]  /*ca50*/  EXIT ;  /* 0x000000000000794d */ /* 0x000fea0003800000 */
.L_x_57784:
[----:B------:R-:W-:Y:S01]  /*ca60*/  UMOV UR4, 0xf0000000 ;  /* 0xf000000000047882 */ /* 0x000fe20000000000 */
[----:B------:R-:W-:Y:S01]  /*ca70*/  UMOV UR5, 0x380fffff ;  /* 0x380fffff00057882 */ /* 0x000fe20000000000 */
[----:B--2---:R-:W0:Y:S01]  /*ca80*/  F2F.F32.F64 R0, R16 ;  /* 0x0000001000007310 */ /* 0x004e220000301000 */
[----:B------:R-:W-:-:S14]  /*ca90*/  DSETP.GEU.AND P0, PT, |R16|, UR4, PT ;  /* 0x0000000410007e2a */ /* 0x000fdc000bf0e200 */
[----:B0-----:R-:W-:-:S05]  /*caa0*/  @!P0 FMUL R0, R0, 1.175494350822287508e-38 ;  /* 0x0080000000008820 */ /* 0x001fca0000400000 */
[----:B------:R-:W-:-:S04]  /*cab0*/  F2FP.F16.F32.PACK_AB R5, RZ, R0 ;  /* 0x00000000ff05723e */ /* 0x000fc800000000ff */
[----:B------:R-:W-:-:S05]  /*cac0*/  PRMT R5, R5, 0x5410, RZ ;  /* 0x0000541005057816 */ /* 0x000fca00000000ff */
[----:B------:R-:W-:Y:S01]  /*cad0*/  STG.E desc[UR36][R2.64], R5 ;  /* 0x0000000502007986 */ /* 0x000fe2000c101924 */
[----:B------:R-:W-:Y:S05]  /*cae0*/  EXIT ;  /* 0x000000000000794d */ /* 0x000fea0003800000 */
.L_x_57783:
[----:B--2---:R-:W-:Y:S01]  /*caf0*/  STG.E.64 desc[UR36][R2.64], R16 ;  /* 0x0000001002007986 */ /* 0x004fe2000c101b24 */
[----:B------:R-:W-:Y:S05]  /*cb00*/  EXIT ;  /* 0x000000000000794d */ /* 0x000fea0003800000 */
.L_x_57774:
        /* <DEDUP_REMOVED lines=8> */
[----:B--2---:R-:W-:-:S06]  /*cb90*/  DSETP.NEU.AND P0, PT, R16, RZ, PT ;  /* 0x000000ff1000722a */ /* 0x004fcc0003f0d000 */
[----:B------:R-:W-:-:S05]  /*cba0*/  SEL R5, RZ, 0x1, !P0 ;  /* 0x00000001ff057807 */ /* 0x000fca0004000000 */
[----:B------:R-:W-:Y:S01]  /*cbb0*/  STG.E.U8 desc[UR36][R2.64], R5 ;  /* 0x0000000502007986 */ /* 0x000fe2000c101124 */
[----:B------:R-:W-:Y:S05]  /*cbc0*/  EXIT ;  /* 0x000000000000794d */ /* 0x000fea0003800000 */
.L_x_57787:
[----:B------:R-:W-:-:S05]  /*cbd0*/  CS2R R18, SRZ ;  /* 0x0000000000127805 */ /* 0x000fca000001ff00 */
[----:B--2---:R-:W-:Y:S01]  /*cbe0*/  STG.E.128 desc[UR36][R2.64], R16 ;  /* 0x0000001002007986 */ /* 0x004fe2000c101d24 */
[----:B------:R-:W-:Y:S05]  /*cbf0*/  EXIT ;  /* 0x000000000000794d */ /* 0x000fea0003800000 */
.L_x_57786:
        /* <DEDUP_REMOVED lines=25> */
.L_x_57791:
[----:B------:R-:W-:Y:S05]  /*cd90*/  BSYNC B0 ;  /* 0x0000000000007941 */ /* 0x000fea0003800000 */
.L_x_57790:
[----:B------:R-:W-:-:S05]  /*cda0*/  LOP3.LUT R5, R0, R5, RZ, 0xfc, !PT ;  /* 0x0000000500057212 */ /* 0x000fca00078efcff */
[----:B------:R-:W-:Y:S01]  /*cdb0*/  STG.E.U8 desc[UR36][R2.64], R5 ;  /* 0x0000000502007986 */ /* 0x000fe2000c101124 */
[----:B------:R-:W-:Y:S05]  /*cdc0*/  EXIT ;  /* 0x000000000000794d */ /* 0x000fea0003800000 */
.L_x_57789:
[----:B------:R-:W-:Y:S01]  /*cdd0*/  UMOV UR4, 0xf0000000 ;  /* 0xf000000000047882 */ /* 0x000fe20000000000 */
[----:B------:R-:W-:Y:S01]  /*cde0*/  UMOV UR5, 0x380fffff ;  /* 0x380fffff00057882 */ /* 0x000fe20000000000 */
[----:B--2---:R-:W0:Y:S01]  /*cdf0*/  F2F.F32.F64 R5, R16 ;  /* 0x0000001000057310 */ /* 0x004e220000301000 */
        /* <DEDUP_REMOVED lines=14> */
.L_x_57793:
[----:B------:R-:W-:Y:S01]  /*cee0*/  IMAD.MOV.U32 R0, RZ, RZ, 0x7f ;  /* 0x0000007fff007424 */ /* 0x000fe200078e00ff */
[----:B------:R-:W-:-:S04]  /*cef0*/  ISETP.GT.U32.AND P0, PT, R4, 0x7f800000, PT ;  /* 0x7f8000000400780c */ /* 0x000fc80003f04070 */
[----:B------:R-:W-:-:S09]  /*cf00*/  SEL R0, R0, 0x7c, P0 ;  /* 0x0000007c00007807 */ /* 0x000fd20000000000 */
.L_x_57794:
[----:B------:R-:W-:Y:S05]  /*cf10*/  BSYNC B0 ;  /* 0x0000000000007941 */ /* 0x000fea0003800000 */
.L_x_57792:
[----:B------:R-:W-:-:S04]  /*cf20*/  LOP3.LUT R4, R5, 0x80000000, RZ, 0xc0, !PT ;  /* 0x8000000005047812 */ /* 0x000fc800078ec0ff */
[----:B------:R-:W-:-:S04]  /*cf30*/  SHF.R.U32.HI R5, RZ, 0x18, R4 ;  /* 0x00000018ff057819 */ /* 0x000fc80000011604 */
[----:B------:R-:W-:-:S05]  /*cf40*/  LOP3.LUT R5, R0, R5, RZ, 0xfc, !PT ;  /* 0x0000000500057212 */ /* 0x000fca00078efcff */
[----:B------:R-:W-:Y:S01]  /*cf50*/  STG.E.U8 desc[UR36][R2.64], R5 ;  /* 0x0000000502007986 */ /* 0x000fe2000c101124 */
[----:B------:R-:W-:Y:S05]  /*cf60*/  EXIT ;  /* 0x000000000000794d */ /* 0x000fea0003800000 */
.L_x_57788:
[----:B------:R-:W-:Y:S01]  /*cf70*/  UMOV UR4, 0xf0000000 ;  /* 0xf000000000047882 */ /* 0x000fe20000000000 */
[----:B------:R-:W-:Y:S01]  /*cf80*/  UMOV UR5, 0x380fffff ;  /* 0x380fffff00057882 */ /* 0x000fe20000000000 */
[----:B--2---:R-:W0:Y:S01]  /*cf90*/  F2F.F32.F64 R0, R16 ;  /* 0x0000001000007310 */ /* 0x004e220000301000 */
[----:B------:R-:W-:-:S14]  /*cfa0*/  DSETP.GEU.AND P0, PT, |R16|, UR4, PT ;  /* 0x0000000410007e2a */ /* 0x000fdc000bf0e200 */
[----:B0-----:R-:W-:-:S05]  /*cfb0*/  @!P0 FMUL R0, R0, 1.175494350822287508e-38 ;  /* 0x0080000000008820 */ /* 0x001fca0000400000 */
[----:B------:R-:W-:-:S05]  /*cfc0*/  F2FP.BF16.F32.PACK_AB R0, RZ, R0 ;  /* 0x00000000ff00723e */ /* 0x000fca00000010ff */
[----:B------:R-:W-:Y:S01]  /*cfd0*/  STG.E.U16 desc[UR36][R2.64], R0 ;  /* 0x0000000002007986 */ /* 0x000fe2000c101524 */
[----:B------:R-:W-:Y:S05]  /*cfe0*/  EXIT ;  /* 0x000000000000794d */ /* 0x000fea0003800000 */
.L_x_57785:
        /* <DEDUP_REMOVED lines=8> */
[----:B--2---:R-:W0:Y:S02]  /*d070*/  F2I.U32.F64.TRUNC R17, R16 ;  /* 0x0000001000117311 */ /* 0x004e24000030d000 */
[----:B0-----:R-:W-:Y:S01]  /*d080*/  STG.E.U16 desc[UR36][R2.64], R17 ;  /* 0x0000001102007986 */ /* 0x001fe2000c101524 */
[----:B------:R-:W-:Y:S05]  /*d090*/  EXIT ;  /* 0x000000000000794d */ /* 0x000fea0003800000 */
.L_x_57797:
[----:B------:R-:W-:Y:S01]  /*d0a0*/  UMOV UR4, 0xf0000000 ;  /* 0xf000000000047882 */ /* 0x000fe20000000000 */
[----:B------:R-:W-:Y:S01]  /*d0b0*/  UMOV UR5, 0x380fffff ;  /* 0x380fffff00057882 */ /* 0x000fe20000000000 */
[----:B--2---:R-:W0:Y:S01]  /*d0c0*/  F2F.F32.F64 R7, R16 ;  /* 0x0000001000077310 */ /* 0x004e220000301000 */
        /* <DEDUP_REMOVED lines=18> */
.L_x_57800:
[----:B------:R-:W-:-:S04]  /*d1f0*/  LOP3.LUT R0, R7, 0x80000000, RZ, 0xc0, !PT ;  /* 0x8000000007007812 */ /* 0x000fc800078ec0ff */
[----:B------:R-:W-:-:S04]  /*d200*/  SHF.R.U32.HI R5, RZ, 0x18, R0 ;  /* 0x00000018ff057819 */ /* 0x000fc80000011600 */
[----:B------:R-:W-:-:S04]  /*d210*/  LOP3.LUT R4, R4, R5, RZ, 0xfc, !PT ;  /* 0x0000000504047212 */ /* 0x000fc800078efcff */
[----:B------:R-:W-:-:S07]  /*d220*/  PRMT R0, R4, 0x7610, R0 ;  /* 0x0000761004007816 */ /* 0x000fce0000000000 */
.L_x_57799:
[----:B------:R-:W-:Y:S05]  /*d230*/  BSYNC B0 ;  /* 0x0000000000007941 */ /* 0x000fea0003800000 */
.L_x_57798:
[----:B------:R-:W-:Y:S01]  /*d240*/  STG.E.U8 desc[UR36][R2.64], R0 ;  /* 0x0000000002007986 */ /* 0x000fe2000c101124 */
[----:B------:R-:W-:Y:S05]  /*d250*/  EXIT ;  /* 0x000000000000794d */ /* 0x000fea0003800000 */
.L_x_57796:
        /* <DEDUP_REMOVED lines=21> */
.L_x_57803:
[----:B------:R-:W-:-:S04]  /*d3b0*/  LOP3.LUT R0, R7, 0x80000000, RZ, 0xc0, !PT ;  /* 0x8000000007007812 */ /* 0x000fc800078ec0ff */
[----:B------:R-:W-:-:S04]  /*d3c0*/  SHF.R.U32.HI R5, RZ, 0x18, R0 ;  /* 0x00000018ff057819 */ /* 0x000fc80000011600 */
[----:B------:R-:W-:-:S04]  /*d3d0*/  LOP3.LUT R4, R4, R5, RZ, 0xfc, !PT ;  /* 0x0000000504047212 */ /* 0x000fc800078efcff */
[----:B------:R-:W-:-:S07]  /*d3e0*/  PRMT R0, R4, 0x7610, R0 ;  /* 0x0000761004007816 */ /* 0x000fce0000000000 */
.L_x_57802:
[----:B------:R-:W-:Y:S05]  /*d3f0*/  BSYNC B0 ;  /* 0x0000000000007941 */ /* 0x000fea0003800000 */
.L_x_57801:
[----:B------:R-:W-:Y:S01]  /*d400*/  STG.E.U8 desc[UR36][R2.64], R0 ;  /* 0x0000000002007986 */ /* 0x000fe2000c101124 */
[----:B------:R-:W-:Y:S05]  /*d410*/  EXIT ;  /* 0x000000000000794d */ /* 0x000fea0003800000 */
.L_x_57795:
        /* <DEDUP_REMOVED lines=26> */
.L_x_57778:
        /* <DEDUP_REMOVED lines=16> */
.L_x_57806:
[----:B------:R-:W-:Y:S05]  /*d6c0*/  EXIT ;  /* 0x000000000000794d */ /* 0x000fea0003800000 */
.L_x_57805:
[----:B--2---:R-:W0:Y:S02]  /*d6d0*/  F2I.U64.F64.TRUNC R16, R16 ;  /* 0x0000001000107311 */ /* 0x004e24000030d800 */
[----:B0-----:R-:W-:Y:S01]  /*d6e0*/  STG.E.64 desc[UR36][R2.64], R16 ;  /* 0x0000001002007986 */ /* 0x001fe2000c101b24 */
[----:B------:R-:W-:Y:S05]  /*d6f0*/  EXIT ;  /* 0x000000000000794d */ /* 0x000fea0003800000 */
.L_x_57804:
[----:B--2---:R-:W0:Y:S02]  /*d700*/  F2I.U32.F64.TRUNC R17, R16 ;  /* 0x0000001000117311 */ /* 0x004e24000030d000 */
[----:B0-----:R-:W-:Y:S01]  /*d710*/  STG.E desc[UR36][R2.64], R17 ;  /* 0x0000001102007986 */ /* 0x001fe2000c101924 */
[----:B------:R-:W-:Y:S05]  /*d720*/  EXIT ;  /* 0x000000000000794d */ /* 0x000fea0003800000 */
        .type           $_ZN2at6native27unrolled_elementwise_kernelIZZZNS0_50_GLOBAL__N__2680c7bb_12_PowKernel_cu_7dd49032_316824pow_tensor_tensor_kernelERNS_18TensorIteratorBaseEENKUlvE_clEvENKUlvE4_clEvEUlddE_St5arrayIPcLm3EELi4E23TrivialOffsetCalculatorILi2EjESB_ILi1EjENS0_6memory12LoadWithCastILi2EEENSE_13StoreWithCastILi1EEEEEviT_T0_T2_T3_T4_T5_$__internal_accurate_pow,@function
        .size           $_ZN2at6native27unrolled_elementwise_kernelIZZZNS0_50_GLOBAL__N__2680c7bb_12_PowKernel_cu_7dd49032_316824pow_tensor_tensor_kernelERNS_18TensorIteratorBaseEENKUlvE_clEvENKUlvE4_clEvEUlddE_St5arrayIPcLm3EELi4E23TrivialOffsetCalculatorILi2EjESB_ILi1EjENS0_6memory12LoadWithCastILi2EEENSE_13StoreWithCastILi1EEEEEviT_T0_T2_T3_T4_T5_$__internal_accurate_pow,(.L_x_71555 - $_ZN2at6native27unrolled_elementwise_kernelIZZZNS0_50_GLOBAL__N__2680c7bb_12_PowKernel_cu_7dd49032_316824pow_tensor_tensor_kernelERNS_18TensorIteratorBaseEENKUlvE_clEvENKUlvE4_clEvEUlddE_St5arrayIPcLm3EELi4E23TrivialOffsetCalculatorILi2EjESB_ILi1EjENS0_6memory12LoadWithCastILi2EEENSE_13StoreWithCastILi1EEEEEviT_T0_T2_T3_T4_T5_$__internal_accurate_pow)
$_ZN2at6native27unrolled_elementwise_kernelIZZZNS0_50_GLOBAL__N__2680c7bb_12_PowKernel_cu_7dd49032_316824pow_tensor_tensor_kernelERNS_18TensorIteratorBaseEENKUlvE_clEvENKUlvE4_clEvEUlddE_St5arrayIPcLm3EELi4E23TrivialOffsetCalculatorILi2EjESB_ILi1EjENS0_6memory12LoadWithCastILi2EEENSE_13StoreWithCastILi1EEEEEviT_T0_T2_T3_T4_T5_$__internal_accurate_pow:
[----:B------:R-:W-:Y:S01]  /*d730*/  SHF.R.U32.HI R0, RZ, 0x14, R7 ;  /* 0x00000014ff007819 */ /* 0x000fe20000011607 */
[----:B------:R-:W-:Y:S01]  /*d740*/  IMAD.MOV.U32 R8, RZ, RZ, RZ ;  /* 0x000000ffff087224 */ /* 0x000fe200078e00ff */
[----:B------:R-:W-:Y:S01]  /*d750*/  UMOV UR4, 0x7d2cafe2 ;  /* 0x7d2cafe200047882 */ /* 0x000fe20000000000 */
[----:B------:R-:W-:Y:S01]  /*d760*/  UMOV UR5, 0x3eb0f5ff ;  /* 0x3eb0f5ff00057882 */ /* 0x000fe20000000000 */
[----:B------:R-:W-:Y:S01]  /*d770*/  ISETP.NE.AND P0, PT, R0, RZ, PT ;  /* 0x000000ff0000720c */ /* 0x000fe20003f05270 */
[----:B------:R-:W-:-:S12]  /*d780*/  IMAD.MOV.U32 R41, RZ, RZ, R3 ;  /* 0x000000ffff297224 */ /* 0x000fd800078e0003 */
[----:B------:R-:W-:-:S10]  /*d790*/  @!P0 DMUL R12, R6, 1.80143985094819840000e+16 ;  /* 0x43500000060c8828 */ /* 0x000fd40000000000 */
[----:B------:R-:W-:Y:S01]  /*d7a0*/  @!P0 IMAD.MOV.U32 R7, RZ, RZ, R13 ;  /* 0x000000ffff078224 */ /* 0x000fe200078e000d */
[----:B------:R-:W-:Y:S01]  /*d7b0*/  @!P0 LEA.HI R0, R13, 0xffffffca, RZ, 0xc ;  /* 0xffffffca0d008811 */ /* 0x000fe200078f60ff */
[----:B------:R-:W-:-:S03]  /*d7c0*/  @!P0 IMAD.MOV.U32 R6, RZ, RZ, R12 ;  /* 0x000000ffff068224 */ /* 0x000fc600078e000c */
[----:B------:R-:W-:-:S04]  /*d7d0*/  LOP3.LUT R7, R7, 0x800fffff, RZ, 0xc0, !PT ;  /* 0x800fffff07077812 */ /* 0x000fc800078ec0ff */
        /* <DEDUP_REMOVED lines=9> */
[----:B------:R-:W-:Y:S01]  /*d870*/  DFMA R20, R8, R20, R8 ;  /* 0x000000140814722b */ /* 0x000fe20000000008 */
[----:B------:R-:W-:Y:S02]  /*d880*/  IMAD.MOV.U32 R8, RZ, RZ, 0x41ad3b5a ;  /* 0x41ad3b5aff087424 */ /* 0x000fe400078e00ff */
[----:B------:R-:W-:-:S05]  /*d890*/  IMAD.MOV.U32 R9, RZ, RZ, 0x3ed0f5d2 ;  /* 0x3ed0f5d2ff097424 */ /* 0x000fca00078e00ff */
        /* <DEDUP_REMOVED lines=41> */
[----:B------:R-:W-:Y:S02]  /*db30*/  DFMA R36, R8, R10, R36 ;  /* 0x0000000a0824722b */ /* 0x000fe40000000024 */
[----:B------:R-:W-:-:S06]  /*db40*/  DADD R10, R6, R20 ;  /* 0x00000000060a7229 */ /* 0x000fcc0000000014 */
[----:B------:R-:W-:Y:S02]  /*db50*/  DFMA R12, R42, R12, R36 ;  /* 0x0000000c2a0c722b */ /* 0x000fe40000000024 */
        /* <DEDUP_REMOVED lines=16> */
[----:B------:R-:W-:Y:S01]  /*dc60*/  LOP3.LUT R10, R10, 0x80000000, RZ, 0x3c, !PT ;  /* 0x800000000a0a7812 */ /* 0x000fe200078e3cff */
[----:B------:R-:W-:-:S05]  /*dc70*/  IMAD.SHL.U32 R0, R41, 0x2, RZ ;  /* 0x0000000229007824 */ /* 0x000fca00078e00ff */
[----:B------:R-:W-:Y:S01]  /*dc80*/  DADD R10, R10, -UR4 ;  /* 0x800000040a0a7e29 */ /* 0x000fe20008000000 */
[----:B------:R-:W-:Y:S01]  /*dc90*/  UMOV UR4, 0xfefa39ef ;  /* 0xfefa39ef00047882 */ /* 0x000fe20000000000 */
[----:B------:R-:W-:Y:S01]  /*dca0*/  DADD R14, R8, R14 ;  /* 0x00000000080e7229 */ /* 0x000fe2000000000e */
[----:B------:R-:W-:Y:S01]  /*dcb0*/  UMOV UR5, 0x3fe62e42 ;  /* 0x3fe62e4200057882 */ /* 0x000fe20000000000 */
[----:B------:R-:W-:-:S06]  /*dcc0*/  ISETP.GT.U32.AND P0, PT, R0, -0x2000001, PT ;  /* 0xfdffffff0000780c */ /* 0x000fcc0003f04070 */
        /* <DEDUP_REMOVED lines=10> */
[----:B------:R-:W-:-:S07]  /*dd70*/  SEL R15, R15, R41, P0 ;  /* 0x000000290f0f7207 */ /* 0x000fce0000000000 */
        /* <DEDUP_REMOVED lines=8> */
[----:B------:R-:W-:Y:S01]  /*de00*/  DFMA R6, R6, R14, -R12 ;  /* 0x0000000e0606722b */ /* 0x000fe2000000080c */
[----:B------:R-:W-:Y:S02]  /*de10*/  IMAD.MOV.U32 R10, RZ, RZ, 0x652b82fe ;  /* 0x652b82feff0a7424 */ /* 0x000fe400078e00ff */
[----:B------:R-:W-:-:S05]  /*de20*/  IMAD.MOV.U32 R11, RZ, RZ, 0x3ff71547 ;  /* 0x3ff71547ff0b7424 */ /* 0x000fca00078e00ff */
        /* <DEDUP_REMOVED lines=56> */
.L_x_57807:
[----:B------:R-:W-:Y:S01]  /*e1b0*/  DSETP.NEU.AND P0, PT, |R20|, +INF , PT ;  /* 0x7ff000001400742a */ /* 0x000fe20003f0d200 */
[----:B------:R-:W-:Y:S01]  /*e1c0*/  IMAD.MOV.U32 R39, RZ, RZ, 0x0 ;  /* 0x00000000ff277424 */ /* 0x000fe200078e00ff */
[----:B------:R-:W-:-:S12]  /*e1d0*/  DADD R12, R14, R12 ;  /* 0x000000000e0c7229 */ /* 0x000fd8000000000c */
[----:B------:R-:W-:Y:S01]  /*e1e0*/  @P0 DFMA R20, R12, R20, R20 ;  /* 0x000000140c14022b */ /* 0x000fe20000000014 */
[----:B------:R-:W-:Y:S10]  /*e1f0*/  RET.REL.NODEC R38 `(_ZN2at6native27unrolled_elementwise_kernelIZZZNS0_50_GLOBAL__N__2680c7bb_12_PowKernel_cu_7dd49032_316824pow_tensor_tensor_kernelERNS_18TensorIteratorBaseEENKUlvE_clEvENKUlvE4_clEvEUlddE_St5arrayIPcLm3EELi4E23TrivialOffsetCalculatorILi2EjESB_ILi1EjENS0_6memory12LoadWithCastILi2EEENSE_13StoreWithCastILi1EEEEEviT_T0_T2_T3_T4_T5_) ;  /* 0xffffff1c26807950 */ /* 0x000ff40003c3ffff */
.L_x_57808:
        /* <DEDUP_REMOVED lines=16> */
.L_x_71555:


//--------------------- .text._ZN2at6native18elementwise_kernelILi128ELi2EZNS0_22gpu_kernel_impl_nocastIZZZNS0_50_GLOBAL__N__2680c7bb_12_PowKernel_cu_7dd49032_316824pow_tensor_tensor_kernelERNS_18TensorIteratorBaseEENKUlvE_clEvENKUlvE4_clEvEUlddE_EEvS5_RKT_EUliE_EEviT1_ --------------------------
	.section	.text._ZN2at6native18elementwise_kernelILi128ELi2EZNS0_22gpu_kernel_impl_nocastIZZZNS0_50_GLOBAL__N__2680c7bb_12_PowKernel_cu_7dd49032_316824pow_tensor_tensor_kernelERNS_18TensorIteratorBaseEENKUlvE_clEvENKUlvE4_clEvEUlddE_EEvS5_RKT_EUliE_EEviT1_,"ax",@progbits
	.align	128
        .global         _ZN2at6native18elementwise_kernelILi128ELi2EZNS0_22gpu_kernel_impl_nocastIZZZNS0_50_GLOBAL__N__2680c7bb_12_PowKernel_cu_7dd49032_316824pow_tensor_tensor_kernelERNS_18TensorIteratorBaseEENKUlvE_clEvENKUlvE4_clEvEUlddE_EEvS5_RKT_EUliE_EEviT1_
        .type           _ZN2at6native18elementwise_kernelILi128ELi2EZNS0_22gpu_kernel_impl_nocastIZZZNS0_50_GLOBAL__N__2680c7bb_12_PowKernel_cu_7dd49032_316824pow_tensor_tensor_kernelERNS_18TensorIteratorBaseEENKUlvE_clEvENKUlvE4_clEvEUlddE_EEvS5_RKT_EUliE_EEviT1_,@function
        .size           _ZN2at6native18elementwise_kernelILi128ELi2EZNS0_22gpu_kernel_impl_nocastIZZZNS0_50_GLOBAL__N__2680c7bb_12_PowKernel_cu_7dd49032_316824pow_tensor_tensor_kernelERNS_18TensorIteratorBaseEENKUlvE_clEvENKUlvE4_clEvEUlddE_EEvS5_RKT_EUliE_EEviT1_,(.L_x_71556 - _ZN2at6native18elementwise_kernelILi128ELi2EZNS0_22gpu_kernel_impl_nocastIZZZNS0_50_GLOBAL__N__2680c7bb_12_PowKernel_cu_7dd49032_316824pow_tensor_tensor_kernelERNS_18TensorIteratorBaseEENKUlvE_clEvENKUlvE4_clEvEUlddE_EEvS5_RKT_EUliE_EEviT1_)
        .other          _ZN2at6native18elementwise_kernelILi128ELi2EZNS0_22gpu_kernel_impl_nocastIZZZNS0_50_GLOBAL__N__2680c7bb_12_PowKernel_cu_7dd49032_316824pow_tensor_tensor_kernelERNS_18TensorIteratorBaseEENKUlvE_clEvENKUlvE4_clEvEUlddE_EEvS5_RKT_EUliE_EEviT1_,@"STO_CUDA_ENTRY STV_DEFAULT"
_ZN2at6native18elementwise_kernelILi128ELi2EZNS0_22gpu_kernel_impl_nocastIZZZNS0_50_GLOBAL__N__2680c7bb_12_PowKernel_cu_7dd49032_316824pow_tensor_tensor_kernelERNS_18TensorIteratorBaseEENKUlvE_clEvENKUlvE4_clEvEUlddE_EEvS5_RKT_EUliE_EEviT1_:
.text._ZN2at6native18elementwise_kernelILi128ELi2EZNS0_22gpu_kernel_impl_nocastIZZZNS0_50_GLOBAL__N__2680c7bb_12_PowKernel_cu_7dd49032_316824pow_tensor_tensor_kernelERNS_18TensorIteratorBaseEENKUlvE_clEvENKUlvE4_clEvEUlddE_EEvS5_RKT_EUliE_EEviT1_:
        /* <DEDUP_REMOVED lines=12> */
[----:B------:R-:W-:Y:S02]  /*00c0*/  MOV R7, RZ ;  /* 0x000000ff00077202 */ /* 0x000fe40000000f00 */
[----:B0-----:R-:W-:-:S13]  /*00d0*/  ISETP.NE.AND P0, PT, R6, RZ, PT ;  /* 0x000000ff0600720c */ /* 0x001fda0003f05270 */
[----:B------:R-:W-:Y:S05]  /*00e0*/  @!P0 BRA `(.L_x_57811) ;  /* 0x0000001400708947 */ /* 0x000fea0003800000 */
[----:B------:R-:W-:Y:S01]  /*00f0*/  MOV R4, RZ ;  /* 0x000000ff00047202 */ /* 0x000fe20000000f00 */
[----:B------:R-:W-:Y:S01]  /*0100*/  IMAD.MOV.U32 R5, RZ, RZ, R11 ;  /* 0x000000ffff057224 */ /* 0x000fe200078e000b */
        /* <DEDUP_REMOVED lines=330> */
[----:B------:R-:W1:Y:S01]  /*15b0*/  @P0 LDC R15, c[0x0][0x33c] ;  /* 0x0000cf00ff0f0b82 */ /* 0x000e620000000800 */
[----:B------:R-:W-:-:S04]  /*15c0*/  IMAD.MOV R5, RZ, RZ, -R11 ;  /* 0x000000ffff057224 */ /* 0x000fc800078e0a0b */
[----:B------:R-:W-:Y:S01]  /*15d0*/  IMAD R9, R5, UR8, R9 ;  /* 0x0000000805097c24 */ /* 0x000fe2000f8e0209 */
[----:B------:R-:W-:Y:S02]  /*15e0*/  ULDC.64 UR8, c[0x0][0x460] ;  /* 0x0001180000087ab9 */ /* 0x000fe40000000a00 */
        /* <DEDUP_REMOVED lines=12> */
.L_x_57811:
[----:B------:R-:W-:Y:S02]  /*16b0*/  ULDC.64 UR6, c[0x0][0x480] ;  /* 0x0001200000067ab9 */ /* 0x000fe40000000a00 */
[----:B------:R-:W-:-:S04]  /*16c0*/  IADD3 R10, P0, R4, UR6, RZ ;  /* 0x00000006040a7c10 */ /* 0x000fc8000ff1e0ff */
[----:B------:R-:W-:Y:S01]  /*16d0*/  IADD3.X R11, RZ, UR7, RZ, P0, !PT ;  /* 0x00000007ff0b7c10 */ /* 0x000fe200087fe4ff */
[----:B------:R-:W-:Y:S02]  /*16e0*/  ULDC.64 UR6, c[0x0][0x488] ;  /* 0x0001220000067ab9 */ /* 0x000fe40000000a00 */
[----:B------:R-:W-:-:S03]  /*16f0*/  IADD3 R8, P0, R0, UR6, RZ ;  /* 0x0000000600087c10 */ /* 0x000fc6000ff1e0ff */
[----:B------:R-:W2:Y:S02]  /*1700*/  LDG.E.64 R10, desc[UR4][R10.64] ;  /* 0x000000040a0a7981 */ /* 0x000ea4000c1e1b00 */
[----:B------:R-:W-:Y:S01]  /*1710*/  IMAD.X R9, RZ, RZ, UR7, P0 ;  /* 0x00000007ff097e24 */ /* 0x000fe200080e06ff */
[----:B------:R-:W-:-:S05]  /*1720*/  ULDC.64 UR6, c[0x0][0x478] ;  /* 0x00011e0000067ab9 */ /* 0x000fca0000000a00 */
[----:B------:R-:W3:Y:S01]  /*1730*/  LDG.E.64 R8, desc[UR4][R8.64] ;  /* 0x0000000408087981 */ /* 0x000ee2000c1e1b00 */
[----:B------:R-:W-:Y:S01]  /*1740*/  IADD3 R6, P0, R7, UR6, RZ ;  /* 0x0000000607067c10 */ /* 0x000fe2000ff1e0ff */
[----:B------:R-:W-:Y:S01]  /*1750*/  BSSY B1, `(.L_x_57812) ;  /* 0x0000009000017945 */ /* 0x000fe20003800000 */
[----:B------:R-:W-:-:S03]  /*1760*/  MOV R0, 0x17e0 ;  /* 0x000017e000007802 */ /* 0x000fc60000000f00 */
[----:B------:R-:W-:Y:S01]  /*1770*/  IMAD.X R7, RZ, RZ, UR7, P0 ;  /* 0x00000007ff077e24 */ /* 0x000fe200080e06ff */
[----:B--2---:R-:W-:-:S10]  /*1780*/  DADD R4, -RZ, |R10| ;  /* 0x00000000ff047229 */ /* 0x004fd4000000050a */
[----:B------:R-:W-:Y:S02]  /*1790*/  MOV R20, R4 ;  /* 0x0000000400147202 */ /* 0x000fe40000000f00 */
[----:B------:R-:W-:Y:S02]  /*17a0*/  MOV R14, R5 ;  /* 0x00000005000e7202 */ /* 0x000fe40000000f00 */
[----:B---3--:R-:W-:Y:S02]  /*17b0*/  MOV R4, R8 ;  /* 0x0000000800047202 */ /* 0x008fe40000000f00 */
[----:B------:R-:W-:-:S07]  /*17c0*/  MOV R5, R9 ;  /* 0x0000000900057202 */ /* 0x000fce0000000f00 */
[----:B------:R-:W-:Y:S05]  /*17d0*/  CALL.REL.NOINC `($_ZN2at6native18elementwise_kernelILi128ELi2EZNS0_22gpu_kernel_impl_nocastIZZZNS0_50_GLOBAL__N__2680c7bb_12_PowKernel_cu_7dd49032_316824pow_tensor_tensor_kernelERNS_18TensorIteratorBaseEENKUlvE_clEvENKUlvE4_clEvEUlddE_EEvS5_RKT_EUliE_EEviT1_$__internal_accurate_pow) ;  /* 0x0000002000287944 */ /* 0x000fea0003c00000 */
[----:B------:R-:W-:Y:S05]  /*17e0*/  BSYNC B1 ;  /* 0x0000000000017941 */ /* 0x000fea0003800000 */
.L_x_57812:
[----:B------:R-:W-:Y:S01]  /*17f0*/  DSETP.NEU.AND P0, PT, R10, RZ, PT ;  /* 0x000000ff0a00722a */ /* 0x000fe20003f0d000 */
[----:B------:R-:W-:Y:S01]  /*1800*/  BSSY B1, `(.L_x_57813) ;  /* 0x0000022000017945 */ /* 0x000fe20003800000 */
[----:B------:R-:W-:Y:S01]  /*1810*/  IMAD.MOV.U32 R4, RZ, RZ, R12 ;  /* 0x000000ffff047224 */ /* 0x000fe200078e000c */
[----:B------:R-:W-:-:S11]  /*1820*/  MOV R5, R13 ;  /* 0x0000000d00057202 */ /* 0x000fd60000000f00 */
        /* <DEDUP_REMOVED lines=17> */
[----:B------:R-:W-:Y:S01]  /*1940*/  MOV R4, 0x0 ;  /* 0x0000000000047802 */ /* 0x000fe20000000f00 */
[----:B------:R-:W-:Y:S01]  /*1950*/  IMAD.MOV.U32 R5, RZ, RZ, -0x80000 ;  /* 0xfff80000ff057424 */ /* 0x000fe200078e00ff */
[----:B------:R-:W-:Y:S06]  /*1960*/  BRA `(.L_x_57815) ;  /* 0x00000000002c7947 */ /* 0x000fec0003800000 */
.L_x_57814:
[C---:B------:R-:W-:Y:S01]  /*1970*/  LOP3.LUT R0, R9.reuse, 0x7ff00000, RZ, 0xc0, !PT ;  /* 0x7ff0000009007812 */ /* 0x040fe200078ec0ff */
[----:B------:R-:W-:Y:S01]  /*1980*/  DSETP.NEU.AND P0, PT, |R8|, 0.5, PT ;  /* 0x3fe000000800742a */ /* 0x000fe20003f0d200 */
[----:B------:R-:W-:Y:S02]  /*1990*/  ISETP.GE.AND P1, PT, R9, RZ, PT ;  /* 0x000000ff0900720c */ /* 0x000fe40003f26270 */
[----:B------:R-:W-:Y:S02]  /*19a0*/  LEA.HI R5, R0, 0xfffffc0c, RZ, 0xc ;  /* 0xfffffc0c00057811 */ /* 0x000fe400078f60ff */
[----:B------:R-:W-:Y:S02]  /*19b0*/  MOV R4, RZ ;  /* 0x000000ff00047202 */ /* 0x000fe40000000f00 */
[CC--:B------:R-:W-:Y:S02]  /*19c0*/  SHF.L.U32 R0, R8.reuse, R5.reuse, RZ ;  /* 0x0000000508007219 */ /* 0x0c0fe400000006ff */
[----:B------:R-:W-:-:S02]  /*19d0*/  SHF.L.U64.HI R5, R8, R5, R9 ;  /* 0x0000000508057219 */ /* 0x000fc40000010209 */
[----:B------:R-:W-:-:S04]  /*19e0*/  ISETP.EQ.U32.AND P2, PT, R0, RZ, PT ;  /* 0x000000ff0000720c */ /* 0x000fc80003f42070 */
[----:B------:R-:W-:-:S04]  /*19f0*/  ISETP.EQ.AND.EX P0, PT, R5, -0x80000000, P0, P2 ;  /* 0x800000000500780c */ /* 0x000fc80000702320 */
[----:B------:R-:W-:-:S04]  /*1a00*/  SEL R5, R11, RZ, P0 ;  /* 0x000000ff0b057207 */ /* 0x000fc80000000000 */
[----:B------:R-:W-:-:S07]  /*1a10*/  @!P1 LOP3.LUT R5, R5, 0x7ff00000, RZ, 0xfc, !PT ;  /* 0x7ff0000005059812 */ /* 0x000fce00078efcff */
.L_x_57815:
[----:B------:R-:W-:Y:S05]  /*1a20*/  BSYNC B1 ;  /* 0x0000000000017941 */ /* 0x000fea0003800000 */
.L_x_57813:
        /* <DEDUP_REMOVED lines=18> */
.L_x_57819:
        /* <DEDUP_REMOVED lines=10> */
.L_x_57818:
[----:B------:R-:W-:-:S11]  /*1bf0*/  DADD R4, R10, R8 ;  /* 0x000000000a047229 */ /* 0x000fd60000000008 */
.L_x_57817:
[----:B------:R-:W-:Y:S05]  /*1c00*/  BSYNC B1 ;  /* 0x0000000000017941 */ /* 0x000fea0003800000 */
.L_x_57816:
[----:B------:R-:W-:Y:S01]  /*1c10*/  DSETP.NEU.AND P0, PT, R8, RZ, PT ;  /* 0x000000ff0800722a */ /* 0x000fe20003f0d000 */
[----:B------:R-:W-:-:S05]  /*1c20*/  LEA R2, R2, R3, 0x8 ;  /* 0x0000000302027211 */ /* 0x000fca00078e40ff */
[----:B------:R-:W-:Y:S01]  /*1c30*/  DSETP.EQ.OR P0, PT, R10, 1, !P0 ;  /* 0x3ff000000a00742a */ /* 0x000fe20004702400 */
[----:B------:R-:W-:-:S05]  /*1c40*/  VIADD R11, R2, 0x80 ;  /* 0x00000080020b7836 */ /* 0x000fca0000000000 */
[----:B------:R-:W-:Y:S02]  /*1c50*/  FSEL R4, R4, RZ, !P0 ;  /* 0x000000ff04047208 */ /* 0x000fe40004000000 */
[----:B------:R-:W-:-:S05]  /*1c60*/  FSEL R5, R5, 1.875, !P0 ;  /* 0x3ff0000005057808 */ /* 0x000fca0004000000 */
[----:B------:R0:W-:Y:S02]  /*1c70*/  STG.E.64 desc[UR4][R6.64], R4 ;  /* 0x0000000406007986 */ /* 0x0001e4000c101b04 */
.L_x_57810:
[----:B------:R-:W-:Y:S05]  /*1c80*/  BSYNC B0 ;  /* 0x0000000000007941 */ /* 0x000fea0003800000 */
.L_x_57809:
[----:B------:R-:W-:Y:S02]  /*1c90*/  ULDC UR6, c[0x0][0x210] ;  /* 0x0000840000067ab9 */ /* 0x000fe40000000800 */
[----:B------:R-:W-:-:S13]  /*1ca0*/  ISETP.GE.AND P0, PT, R11, UR6, PT ;  /* 0x000000060b007c0c */ /* 0x000fda000bf06270 */
[----:B------:R-:W-:Y:S05]  /*1cb0*/  @P0 EXIT ;  /* 0x000000000000094d */ /* 0x000fea0003800000 */
[----:B------:R-:W1:Y:S01]  /*1cc0*/  LDC R8, c[0x0][0x218] ;  /* 0x00008600ff087b82 */ /* 0x000e620000000800 */
[----:B------:R-:W-:Y:S01]  /*1cd0*/  HFMA2.MMA R2, -RZ, RZ, 0, 0 ;  /* 0x00000000ff027435 */ /* 0x000fe200000001ff */
[----:B------:R-:W-:Y:S01]  /*1ce0*/  MOV R0, RZ ;  /* 0x000000ff00007202 */ /* 0x000fe20000000f00 */
[----:B------:R-:W-:Y:S01]  /*1cf0*/  IMAD.MOV.U32 R9, RZ, RZ, RZ ;  /* 0x000000ffff097224 */ /* 0x000fe200078e00ff */
[----:B-1----:R-:W-:-:S13]  /*1d00*/  ISETP.NE.AND P0, PT, R8, RZ, PT ;  /* 0x000000ff0800720c */ /* 0x002fda0003f05270 */
[----:B------:R-:W-:Y:S05]  /*1d10*/  @!P0 BRA `(.L_x_57820) ;  /* 0x0000001400708947 */ /* 0x000fea0003800000 */
[----:B------:R-:W-:Y:S01]  /*1d20*/  MOV R2, RZ ;  /* 0x000000ff00027202 */ /* 0x000fe20000000f00 */
[----:B------:R-:W-:Y:S01]  /*1d30*/  ULDC.64 UR6, c[0x0][0x220] ;  /* 0x0000880000067ab9 */ /* 0x000fe20000000a00 */
[----:B------:R-:W-:Y:S01]  /*1d40*/  MOV R3, R11 ;  /* 0x0000000b00037202 */ /* 0x000fe20000000f00 */
[----:B------:R-:W-:Y:S01]  /*1d50*/  ULDC UR8, c[0x0][0x350] ;  /* 0x0000d40000087ab9 */ /* 0x000fe20000000800 */
[----:B------:R-:W-:Y:S01]  /*1d60*/  ISETP.NE.AND P0, PT, R8, 0x1, PT ;  /* 0x000000010800780c */ /* 0x000fe20003f05270 */
[----:B0-----:R-:W-:Y:S01]  /*1d70*/  IMAD.HI.U32 R4, R11, UR6, R2 ;  /* 0x000000060b047c27 */ /* 0x001fe2000f8e0002 */
        /* <DEDUP_REMOVED lines=325> */
[----:B------:R-:W-:Y:S02]  /*31d0*/  @P0 MOV R6, RZ ;  /* 0x000000ff00060202 */ /* 0x000fe40000000f00 */
[----:B------:R-:W-:-:S05]  /*31e0*/  IADD3 R3, -R7, RZ, RZ ;  /* 0x000000ff07037210 */ /* 0x000fca0007ffe1ff */
[----:B------:R-:W1:Y:S01]  /*31f0*/  @P0 LDC R13, c[0x0][0x33c] ;  /* 0x0000cf00ff0d0b82 */ /* 0x000e620000000800 */
[----:B------:R-:W-:Y:S01]  /*3200*/  IMAD R5, R3, UR8, R5 ;  /* 0x0000000803057c24 */ /* 0x000fe2000f8e0205 */
[----:B------:R-:W-:-:S03]  /*3210*/  ULDC.64 UR8, c[0x0][0x460] ;  /* 0x0001180000087ab9 */ /* 0x000fc60000000a00 */
[C---:B------:R-:W-:Y:S02]  /*3220*/  IMAD R9, R5.reuse, UR6, R9 ;  /* 0x0000000605097c24 */ /* 0x040fe4000f8e0209 */
[C---:B------:R-:W-:Y:S01]  /*3230*/  IMAD R2, R5.reuse, UR8, R2 ;  /* 0x0000000805027c24 */ /* 0x040fe2000f8e0202 */
[----:B------:R-:W2:Y:S01]  /*3240*/  @P0 LDC.64 R14, c[0x0][0x468] ;  /* 0x00011a00ff0e0b82 */ /* 0x000ea20000000a00 */
[----:B------:R-:W-:-:S07]  /*3250*/  IMAD R0, R5, UR9, R0 ;  /* 0x0000000905007c24 */ /* 0x000fce000f8e0200 */
        /* <DEDUP_REMOVED lines=8> */
.L_x_57820:
[----:B------:R-:W-:Y:S02]  /*32e0*/  ULDC.64 UR6, c[0x0][0x480] ;  /* 0x0001200000067ab9 */ /* 0x000fe40000000a00 */
[----:B0-----:R-:W-:-:S04]  /*32f0*/  IADD3 R6, P0, R2, UR6, RZ ;  /* 0x0000000602067c10 */ /* 0x001fc8000ff1e0ff */
[----:B------:R-:W-:Y:S01]  /*3300*/  IADD3.X R7, RZ, UR7, RZ, P0, !PT ;  /* 0x00000007ff077c10 */ /* 0x000fe200087fe4ff */
[----:B------:R-:W-:Y:S02]  /*3310*/  ULDC.64 UR6, c[0x0][0x488] ;  /* 0x0001220000067ab9 */ /* 0x000fe40000000a00 */
[----:B------:R-:W-:-:S03]  /*3320*/  IADD3 R2, P0, R0, UR6, RZ ;  /* 0x0000000600027c10 */ /* 0x000fc6000ff1e0ff */
[----:B------:R-:W2:Y:S01]  /*3330*/  LDG.E.64 R6, desc[UR4][R6.64] ;  /* 0x0000000406067981 */ /* 0x000ea2000c1e1b00 */
[----:B------:R-:W-:Y:S01]  /*3340*/  IADD3.X R3, RZ, UR7, RZ, P0, !PT ;  /* 0x00000007ff037c10 */ /* 0x000fe200087fe4ff */
[----:B------:R-:W-:-:S05]  /*3350*/  ULDC.64 UR6, c[0x0][0x478] ;  /* 0x00011e0000067ab9 */ /* 0x000fca0000000a00 */
[----:B------:R-:W3:Y:S01]  /*3360*/  LDG.E.64 R2, desc[UR4][R2.64] ;  /* 0x0000000402027981 */ /* 0x000ee2000c1e1b00 */
[----:B------:R-:W-:Y:S01]  /*3370*/  IADD3 R8, P0, R9, UR6, RZ ;  /* 0x0000000609087c10 */ /* 0x000fe2000ff1e0ff */
[----:B------:R-:W-:Y:S01]  /*3380*/  BSSY B0, `(.L_x_57821) ;  /* 0x0000009000007945 */ /* 0x000fe20003800000 */
[----:B------:R-:W-:Y:S02]  /*3390*/  MOV R0, 0x3410 ;  /* 0x0000341000007802 */ /* 0x000fe40000000f00 */
[----:B------:R-:W-:Y:S01]  /*33a0*/  IADD3.X R9, RZ, UR7, RZ, P0, !PT ;  /* 0x00000007ff097c10 */ /* 0x000fe200087fe4ff */
[----:B--2---:R-:W-:-:S10]  /*33b0*/  DADD R4, -RZ, |R6| ;  /* 0x00000000ff047229 */ /* 0x004fd40000000506 */
[----:B------:R-:W-:Y:S01]  /*33c0*/  IMAD.MOV.U32 R20, RZ, RZ, R4 ;  /* 0x000000ffff147224 */ /* 0x000fe200078e0004 */
[----:B------:R-:W-:Y:S01]  /*33d0*/  MOV R14, R5 ;  /* 0x00000005000e7202 */ /* 0x000fe20000000f00 */
[----:B---3--:R-:W-:Y:S01]  /*33e0*/  IMAD.MOV.U32 R4, RZ, RZ, R2 ;  /* 0x000000ffff047224 */ /* 0x008fe200078e0002 */
[----:B------:R-:W-:-:S07]  /*33f0*/  MOV R5, R3 ;  /* 0x0000000300057202 */ /* 0x000fce0000000f00 */
[----:B------:R-:W-:Y:S05]  /*3400*/  CALL.REL.NOINC `($_ZN2at6native18elementwise_kernelILi128ELi2EZNS0_22gpu_kernel_impl_nocastIZZZNS0_50_GLOBAL__N__2680c7bb_12_PowKernel_cu_7dd49032_316824pow_tensor_tensor_kernelERNS_18TensorIteratorBaseEENKUlvE_clEvENKUlvE4_clEvEUlddE_EEvS5_RKT_EUliE_EEviT1_$__internal_accurate_pow) ;  /* 0x00000004001c7944 */ /* 0x000fea0003c00000 */
[----:B------:R-:W-:Y:S05]  /*3410*/  BSYNC B0 ;  /* 0x0000000000007941 */ /* 0x000fea0003800000 */
.L_x_57821:
[----:B------:R-:W-:Y:S01]  /*3420*/  DSETP.NEU.AND P0, PT, R6, RZ, PT ;  /* 0x000000ff0600722a */ /* 0x000fe20003f0d000 */
[----:B------:R-:W-:Y:S01]  /*3430*/  LOP3.LUT R0, R3, 0x7ff00000, RZ, 0xc0, !PT ;  /* 0x7ff0000003007812 */ /* 0x000fe200078ec0ff */
[----:B------:R-:W-:Y:S01]  /*3440*/  BSSY B0, `(.L_x_57822) ;  /* 0x000001f000007945 */ /* 0x000fe20003800000 */
[----:B------:R-:W-:Y:S02]  /*3450*/  MOV R4, R12 ;  /* 0x0000000c00047202 */ /* 0x000fe40000000f00 */
[----:B------:R-:W-:-:S04]  /*3460*/  LEA.HI R5, R0, 0xfffffc0c, RZ, 0xc ;  /* 0xfffffc0c00057811 */ /* 0x000fc800078f60ff */
[CC--:B------:R-:W-:Y:S02]  /*3470*/  SHF.L.U64.HI R10, R2.reuse, R5.reuse, R3 ;  /* 0x00000005020a7219 */ /* 0x0c0fe40000010203 */
[----:B------:R-:W-:Y:S01]  /*3480*/  SHF.L.U32 R0, R2, R5, RZ ;  /* 0x0000000502007219 */ /* 0x000fe200000006ff */
[----:B------:R-:W-:Y:S02]  /*3490*/  IMAD.MOV.U32 R5, RZ, RZ, R13 ;  /* 0x000000ffff057224 */ /* 0x000fe400078e000d */
        /* <DEDUP_REMOVED lines=10> */
[----:B------:R-:W0:Y:S02]  /*3540*/  FRND.F64.TRUNC R4, R2 ;  /* 0x0000000200047313 */ /* 0x000e24000030d800 */
[----:B0-----:R-:W-:Y:S01]  /*3550*/  DSETP.NEU.AND P1, PT, R4, R2, PT ;  /* 0x000000020400722a */ /* 0x001fe20003f2d000 */
[----:B------:R-:W-:Y:S02]  /*3560*/  MOV R4, R0 ;  /* 0x0000000000047202 */ /* 0x000fe40000000f00 */
[----:B------:R-:W-:-:S11]  /*3570*/  MOV R5, R11 ;  /* 0x0000000b00057202 */ /* 0x000fd60000000f00 */
[----:B------:R-:W-:Y:S05]  /*3580*/  @!P1 BRA `(.L_x_57824) ;  /* 0x0000000000289947 */ /* 0x000fea0003800000 */
[----:B------:R-:W-:Y:S01]  /*3590*/  IMAD.MOV.U32 R4, RZ, RZ, 0x0 ;  /* 0x00000000ff047424 */ /* 0x000fe200078e00ff */
[----:B------:R-:W-:Y:S01]  /*35a0*/  MOV R5, 0xfff80000 ;  /* 0xfff8000000057802 */ /* 0x000fe20000000f00 */
[----:B------:R-:W-:Y:S06]  /*35b0*/  BRA `(.L_x_57824) ;  /* 0x00000000001c7947 */ /* 0x000fec0003800000 */
.L_x_57823:
[----:B------:R-:W-:Y:S01]  /*35c0*/  DSETP.NEU.AND P0, PT, |R2|, 0.5, PT ;  /* 0x3fe000000200742a */ /* 0x000fe20003f0d200 */
[----:B------:R-:W-:Y:S02]  /*35d0*/  ISETP.GE.AND P1, PT, R3, RZ, PT ;  /* 0x000000ff0300720c */ /* 0x000fe40003f26270 */
[----:B------:R-:W-:Y:S02]  /*35e0*/  ISETP.EQ.U32.AND P2, PT, R0, RZ, PT ;  /* 0x000000ff0000720c */ /* 0x000fe40003f42070 */
[----:B------:R-:W-:Y:S02]  /*35f0*/  MOV R4, RZ ;  /* 0x000000ff00047202 */ /* 0x000fe40000000f00 */
[----:B------:R-:W-:-:S04]  /*3600*/  ISETP.EQ.AND.EX P0, PT, R10, -0x80000000, P0, P2 ;  /* 0x800000000a00780c */ /* 0x000fc80000702320 */
[----:B------:R-:W-:-:S04]  /*3610*/  SEL R5, R7, RZ, P0 ;  /* 0x000000ff07057207 */ /* 0x000fc80000000000 */
[----:B------:R-:W-:-:S07]  /*3620*/  @!P1 LOP3.LUT R5, R5, 0x7ff00000, RZ, 0xfc, !PT ;  /* 0x7ff0000005059812 */ /* 0x000fce00078efcff */
.L_x_57824:
[----:B------:R-:W-:Y:S05]  /*3630*/  BSYNC B0 ;  /* 0x0000000000007941 */ /* 0x000fea0003800000 */
.L_x_57822:
        /* <DEDUP_REMOVED lines=18> */
.L_x_57828:
        /* <DEDUP_REMOVED lines=10> */
.L_x_57827:
[----:B------:R-:W-:-:S11]  /*3800*/  DADD R4, R6, R2 ;  /* 0x0000000006047229 */ /* 0x000fd60000000002 */
.L_x_57826:
[----:B------:R-:W-:Y:S05]  /*3810*/  BSYNC B0 ;  /* 0x0000000000007941 */ /* 0x000fea0003800000 */
.L_x_57825:
[----:B------:R-:W-:-:S06]  /*3820*/  DSETP.NEU.AND P0, PT, R2, RZ, PT ;  /* 0x000000ff0200722a */ /* 0x000fcc0003f0d000 */
[----:B------:R-:W-:-:S06]  /*3830*/  DSETP.EQ.OR P0, PT, R6, 1, !P0 ;  /* 0x3ff000000600742a */ /* 0x000fcc0004702400 */
[----:B------:R-:W-:Y:S02]  /*3840*/  FSEL R2, R4, RZ, !P0 ;  /* 0x000000ff04027208 */ /* 0x000fe40004000000 */
[----:B------:R-:W-:-:S05]  /*3850*/  FSEL R3, R5, 1.875, !P0 ;  /* 0x3ff0000005037808 */ /* 0x000fca0004000000 */
[----:B------:R-:W-:Y:S01]  /*3860*/  STG.E.64 desc[UR4][R8.64], R2 ;  /* 0x0000000208007986 */ /* 0x000fe2000c101b04 */
[----:B------:R-:W-:Y:S05]  /*3870*/  EXIT ;  /* 0x000000000000794d */ /* 0x000fea0003800000 */
        .type           $_ZN2at6native18elementwise_kernelILi128ELi2EZNS0_22gpu_kernel_impl_nocastIZZZNS0_50_GLOBAL__N__2680c7bb_12_PowKernel_cu_7dd49032_316824pow_tensor_tensor_kernelERNS_18TensorIteratorBaseEENKUlvE_clEvENKUlvE4_clEvEUlddE_EEvS5_RKT_EUliE_EEviT1_$__internal_accurate_pow,@function
        .size           $_ZN2at6native18elementwise_kernelILi128ELi2EZNS0_22gpu_kernel_impl_nocastIZZZNS0_50_GLOBAL__N__2680c7bb_12_PowKernel_cu_7dd49032_316824pow_tensor_tensor_kernelERNS_18TensorIteratorBaseEENKUlvE_clEvENKUlvE4_clEvEUlddE_EEvS5_RKT_EUliE_EEviT1_$__internal_accurate_pow,(.L_x_71556 - $_ZN2at6native18elementwise_kernelILi128ELi2EZNS0_22gpu_kernel_impl_nocastIZZZNS0_50_GLOBAL__N__2680c7bb_12_PowKernel_cu_7dd49032_316824pow_tensor_tensor_kernelERNS_18TensorIteratorBaseEENKUlvE_clEvENKUlvE4_clEvEUlddE_EEvS5_RKT_EUliE_EEviT1_$__internal_accurate_pow)
$_ZN2at6native18elementwise_kernelILi128ELi2EZNS0_22gpu_kernel_impl_nocastIZZZNS0_50_GLOBAL__N__2680c7bb_12_PowKernel_cu_7dd49032_316824pow_tensor_tensor_kernelERNS_18TensorIteratorBaseEENKUlvE_clEvENKUlvE4_clEvEUlddE_EEvS5_RKT_EUliE_EEviT1_$__internal_accurate_pow:
[----:B------:R-:W-:Y:S01]  /*3880*/  SHF.R.U32.HI R34, RZ, 0x14, R14 ;  /* 0x00000014ff227819 */ /* 0x000fe2000001160e */
[----:B------:R-:W-:Y:S01]  /*3890*/  IMAD.MOV.U32 R12, RZ, RZ, R20 ;  /* 0x000000ffff0c7224 */ /* 0x000fe200078e0014 */
[----:B------:R-:W-:Y:S01]  /*38a0*/  MOV R13, R14 ;  /* 0x0000000e000d7202 */ /* 0x000fe20000000f00 */
[----:B------:R-:W-:Y:S01]  /*38b0*/  IMAD.MOV.U32 R26, RZ, RZ, RZ ;  /* 0x000000ffff1a7224 */ /* 0x000fe200078e00ff */
[----:B------:R-:W-:Y:S01]  /*38c0*/  ISETP.NE.AND P0, PT, R34, RZ, PT ;  /* 0x000000ff2200720c */ /* 0x000fe20003f05270 */
[----:B------:R-:W-:Y:S01]  /*38d0*/  HFMA2.MMA R19, -RZ, RZ, 1.703125, -23840 ;  /* 0x3ed0f5d2ff137435 */ /* 0x000fe200000001ff */
[----:B------:R-:W-:Y:S01]  /*38e0*/  MOV R18, 0x41ad3b5a ;  /* 0x41ad3b5a00127802 */ /* 0x000fe20000000f00 */
[----:B------:R-:W-:Y:S01]  /*38f0*/  UMOV UR6, 0x7d2cafe2 ;  /* 0x7d2cafe200067882 */ /* 0x000fe20000000000 */
[----:B------:R-:W-:-:S09]  /*3900*/  UMOV UR7, 0x3eb0f5ff ;  /* 0x3eb0f5ff00077882 */ /* 0x000fd20000000000 */
[----:B------:R-:W-:-:S10]  /*3910*/  @!P0 DMUL R12, R12, 1.80143985094819840000e+16 ;  /* 0x435000000c0c8828 */ /* 0x000fd40000000000 */
[----:B------:R-:W-:Y:S01]  /*3920*/  @!P0 MOV R14, R13 ;  /* 0x0000000d000e8202 */ /* 0x000fe20000000f00 */
[----:B------:R-:W-:Y:S01]  /*3930*/  @!P0 IMAD.MOV.U32 R20, RZ, RZ, R12 ;  /* 0x000000ffff148224 */ /* 0x000fe200078e000c */
[----:B------:R-:W-:Y:S02]  /*3940*/  @!P0 LEA.HI R34, R13, 0xffffffca, RZ, 0xc ;  /* 0xffffffca0d228811 */ /* 0x000fe400078f60ff */
[----:B------:R-:W-:Y:S02]  /*3950*/  LOP3.LUT R14, R14, 0x800fffff, RZ, 0xc0, !PT ;  /* 0x800fffff0e0e7812 */ /* 0x000fe400078ec0ff */
[----:B------:R-:W-:Y:S02]  /*3960*/  IADD3 R12, R34, -0x3ff, RZ ;  /* 0xfffffc01220c7810 */ /* 0x000fe40007ffe0ff */
[----:B------:R-:W-:-:S04]  /*3970*/  LOP3.LUT R21, R14, 0x3ff00000, RZ, 0xfc, !PT ;  /* 0x3ff000000e157812 */ /* 0x000fc800078efcff */
[----:B------:R-:W-:-:S13]  /*3980*/  ISETP.GE.U32.AND P1, PT, R21, 0x3ff6a09f, PT ;  /* 0x3ff6a09f1500780c */ /* 0x000fda0003f26070 */
[----:B------:R-:W-:Y:S02]  /*3990*/  @P1 IADD3 R15, R21, -0x100000, RZ ;  /* 0xfff00000150f1810 */ /* 0x000fe40007ffe0ff */
[----:B------:R-:W-:Y:S02]  /*39a0*/  @P1 IADD3 R12, R34, -0x3fe, RZ ;  /* 0xfffffc02220c1810 */ /* 0x000fe40007ffe0ff */
        /* <DEDUP_REMOVED lines=77> */
[----:B------:R-:W-:Y:S01]  /*3e80*/  DADD R18, -R16, R18 ;  /* 0x0000000010127229 */ /* 0x000fe20000000112 */
[----:B------:R-:W-:-:S04]  /*3e90*/  SHF.L.U32 R16, R5, 0x1, RZ ;  /* 0x0000000105107819 */ /* 0x000fc800000006ff */
[----:B------:R-:W-:-:S03]  /*3ea0*/  ISETP.GT.U32.AND P0, PT, R16, -0x2000001, PT ;  /* 0xfdffffff1000780c */ /* 0x000fc60003f04070 */
[----:B------:R-:W-:-:S08]  /*3eb0*/  DADD R18, R20, -R18 ;  /* 0x0000000014127229 */ /* 0x000fd00000000812 */
[----:B------:R-:W-:Y:S01]  /*3ec0*/  DFMA R14, R14, UR6, R18 ;  /* 0x000000060e0e7c2b */ /* 0x000fe20008000012 */
[----:B------:R-:W-:Y:S01]  /*3ed0*/  UMOV UR6, 0xfefa39ef ;  /* 0xfefa39ef00067882 */ /* 0x000fe20000000000 */
[----:B------:R-:W-:Y:S01]  /*3ee0*/  LOP3.LUT R19, R5, 0xff0fffff, RZ, 0xc0, !PT ;  /* 0xff0fffff05137812 */ /* 0x000fe200078ec0ff */
[----:B------:R-:W-:Y:S01]  /*3ef0*/  UMOV UR7, 0x3fe62e42 ;  /* 0x3fe62e4200077882 */ /* 0x000fe20000000000 */
[----:B------:R-:W-:Y:S02]  /*3f00*/  MOV R18, R4 ;  /* 0x0000000400127202 */ /* 0x000fe40000000f00 */
[----:B------:R-:W-:Y:S02]  /*3f10*/  SEL R19, R19, R5, P0 ;  /* 0x0000000513137207 */ /* 0x000fe40000000000 */
[----:B------:R-:W-:-:S08]  /*3f20*/  DADD R16, R12, R14 ;  /* 0x000000000c107229 */ /* 0x000fd0000000000e */
[----:B------:R-:W-:Y:S02]  /*3f30*/  DADD R12, R12, -R16 ;  /* 0x000000000c0c7229 */ /* 0x000fe40000000810 */
[----:B------:R-:W-:-:S06]  /*3f40*/  DMUL R4, R16, R18 ;  /* 0x0000001210047228 */ /* 0x000fcc0000000000 */
[----:B------:R-:W-:Y:S02]  /*3f50*/  DADD R12, R14, R12 ;  /* 0x000000000e0c7229 */ /* 0x000fe4000000000c */
[----:B------:R-:W-:-:S08]  /*3f60*/  DFMA R16, R16, R18, -R4 ;  /* 0x000000121010722b */ /* 0x000fd00000000804 */
[----:B------:R-:W-:Y:S01]  /*3f70*/  DFMA R12, R12, R18, R16 ;  /* 0x000000120c0c722b */ /* 0x000fe20000000010 */
[----:B------:R-:W-:Y:S01]  /*3f80*/  MOV R16, 0x652b82fe ;  /* 0x652b82fe00107802 */ /* 0x000fe20000000f00 */
[----:B------:R-:W-:-:S06]  /*3f90*/  IMAD.MOV.U32 R17, RZ, RZ, 0x3ff71547 ;  /* 0x3ff71547ff117424 */ /* 0x000fcc00078e00ff */
        /* <DEDUP_REMOVED lines=40> */
[----:B------:R-:W-:Y:S01]  /*4220*/  LEA R5, R16, R21, 0x14 ;  /* 0x0000001510057211 */ /* 0x000fe200078ea0ff */
[----:B------:R-:W-:Y:S01]  /*4230*/  IMAD.MOV.U32 R4, RZ, RZ, R20 ;  /* 0x000000ffff047224 */ /* 0x000fe200078e0014 */
[----:B------:R-:W-:Y:S06]  /*4240*/  @!P0 BRA `(.L_x_57829) ;  /* 0x0000000000308947 */ /* 0x000fec0003800000 */
[----:B------:R-:W-:Y:S01]  /*4250*/  FSETP.GEU.FTZ.AND P0, PT, |R15|, 4.2275390625, PT ;  /* 0x408748000f00780b */ /* 0x000fe20003f1e200 */
[C---:B------:R-:W-:Y:S02]  /*4260*/  DADD R22, R14.reuse, +INF ;  /* 0x7ff000000e167429 */ /* 0x040fe40000000000 */
[----:B------:R-:W-:-:S08]  /*4270*/  DSETP.GEU.AND P1, PT, R14, RZ, PT ;  /* 0x000000ff0e00722a */ /* 0x000fd00003f2e000 */
[----:B------:R-:W-:Y:S02]  /*4280*/  FSEL R5, R23, RZ, P1 ;  /* 0x000000ff17057208 */ /* 0x000fe40000800000 */
[----:B------:R-:W-:-:S04]  /*4290*/  @!P0 LEA.HI R4, R16, R16, RZ, 0x1 ;  /* 0x0000001010048211 */ /* 0x000fc800078f08ff */
[----:B------:R-:W-:Y:S02]  /*42a0*/  @!P0 SHF.R.S32.HI R15, RZ, 0x1, R4 ;  /* 0x00000001ff0f8819 */ /* 0x000fe40000011404 */
[----:B------:R-:W-:Y:S02]  /*42b0*/  FSEL R4, R22, RZ, P1 ;  /* 0x000000ff16047208 */ /* 0x000fe40000800000 */
[----:B------:R-:W-:Y:S02]  /*42c0*/  @!P0 IADD3 R14, R16, -R15, RZ ;  /* 0x8000000f100e8210 */ /* 0x000fe40007ffe0ff */
[----:B------:R-:W-:Y:S02]  /*42d0*/  @!P0 LEA R21, R15, R21, 0x14 ;  /* 0x000000150f158211 */ /* 0x000fe400078ea0ff */
[----:B------:R-:W-:Y:S02]  /*42e0*/  @!P0 LEA R15, R14, 0x3ff00000, 0x14 ;  /* 0x3ff000000e0f8811 */ /* 0x000fe400078ea0ff */
[----:B------:R-:W-:-:S06]  /*42f0*/  @!P0 MOV R14, RZ ;  /* 0x000000ff000e8202 */ /* 0x000fcc0000000f00 */
[----:B------:R-:W-:-:S11]  /*4300*/  @!P0 DMUL R4, R20, R14 ;  /* 0x0000000e14048228 */ /* 0x000fd60000000000 */
.L_x_57829:
[----:B------:R-:W-:Y:S02]  /*4310*/  DSETP.NEU.AND P0, PT, |R4|, +INF , PT ;  /* 0x7ff000000400742a */ /* 0x000fe40003f0d200 */
[----:B------:R-:W-:-:S12]  /*4320*/  DADD R18, R12, R18 ;  /* 0x000000000c127229 */ /* 0x000fd80000000012 */
[----:B------:R-:W-:-:S10]  /*4330*/  @P0 DFMA R4, R18, R4, R4 ;  /* 0x000000041204022b */ /* 0x000fd40000000004 */
[----:B------:R-:W-:Y:S01]  /*4340*/  IMAD.MOV.U32 R12, RZ, RZ, R4 ;  /* 0x000000ffff0c7224 */ /* 0x000fe200078e0004 */
[----:B------:R-:W-:Y:S02]  /*4350*/  MOV R13, R5 ;  /* 0x00000005000d7202 */ /* 0x000fe40000000f00 */
[----:B------:R-:W-:Y:S02]  /*4360*/  MOV R4, R0 ;  /* 0x0000000000047202 */ /* 0x000fe40000000f00 */
[----:B------:R-:W-:-:S04]  /*4370*/  MOV R5, 0x0 ;  /* 0x0000000000057802 */ /* 0x000fc80000000f00 */
[----:B------:R-:W-:Y:S05]  /*4380*/  RET.REL.NODEC R4 `(_ZN2at6native18elementwise_kernelILi128ELi2EZNS0_22gpu_kernel_impl_nocastIZZZNS0_50_GLOBAL__N__2680c7bb_12_PowKernel_cu_7dd49032_316824pow_tensor_tensor_kernelERNS_18TensorIteratorBaseEENKUlvE_clEvENKUlvE4_clEvEUlddE_EEvS5_RKT_EUliE_EEviT1_) ;  /* 0xffffffbc041c7950 */ /* 0x000fea0003c3ffff */
.L_x_57830:
        /* <DEDUP_REMOVED lines=15> */
.L_x_71556:


//--------------------- .text._ZN2at6native27unrolled_elementwise_kernelIZZZNS0_50_GLOBAL__N__2680c7bb_12_PowKernel_cu_7dd49032_316824pow_tensor_tensor_kernelERNS_18TensorIteratorBaseEENKUlvE_clEvENKUlvE4_clEvEUlddE_St5arrayIPcLm3EELi4E23TrivialOffsetCalculatorILi2EjESB_ILi1EjENS0_6memory15LoadWithoutCastENSE_16StoreWithoutCastEEEviT_T0_T2_T3_T4_T5_ --------------------------
	.section	.text._ZN2at6native27unrolled_elementwise_kernelIZZZNS0_50_GLOBAL__N__2680c7bb_12_PowKernel_cu_7dd49032_316824pow_tensor_tensor_kernelERNS_18TensorIteratorBaseEENKUlvE_clEvENKUlvE4_clEvEUlddE_St5arrayIPcLm3EELi4E23TrivialOffsetCalculatorILi2EjESB_ILi1EjENS0_6memory15LoadWithoutCastENSE_16StoreWithoutCastEEEviT_T0_T2_T3_T4_T5_,"ax",@progbits
	.align	128
        .global         _ZN2at6native27unrolled_elementwise_kernelIZZZNS0_50_GLOBAL__N__2680c7bb_12_PowKernel_cu_7dd49032_316824pow_tensor_tensor_kernelERNS_18TensorIteratorBaseEENKUlvE_clEvENKUlvE4_clEvEUlddE_St5arrayIPcLm3EELi4E23TrivialOffsetCalculatorILi2EjESB_ILi1EjENS0_6memory15LoadWithoutCastENSE_16StoreWithoutCastEEEviT_T0_T2_T3_T4_T5_
        .type           _ZN2at6native27unrolled_elementwise_kernelIZZZNS0_50_GLOBAL__N__2680c7bb_12_PowKernel_cu_7dd49032_316824pow_tensor_tensor_kernelERNS_18TensorIteratorBaseEENKUlvE_clEvENKUlvE4_clEvEUlddE_St5arrayIPcLm3EELi4E23TrivialOffsetCalculatorILi2EjESB_ILi1EjENS0_6memory15LoadWithoutCastENSE_16StoreWithoutCastEEEviT_T0_T2_T3_T4_T5_,@function
        .size           _ZN2at6native27unrolled_elementwise_kernelIZZZNS0_50_GLOBAL__N__2680c7bb_12_PowKernel_cu_7dd49032_316824pow_tensor_tensor_kernelERNS_18TensorIteratorBaseEENKUlvE_clEvENKUlvE4_clEvEUlddE_St5arrayIPcLm3EELi4E23TrivialOffsetCalculatorILi2EjESB_ILi1EjENS0_6memory15LoadWithoutCastENSE_16StoreWithoutCastEEEviT_T0_T2_T3_T4_T5_,(.L_x_71557 - _ZN2at6native27unrolled_elementwise_kernelIZZZNS0_50_GLOBAL__N__2680c7bb_12_PowKernel_cu_7dd49032_316824pow_tensor_tensor_kernelERNS_18TensorIteratorBaseEENKUlvE_clEvENKUlvE4_clEvEUlddE_St5arrayIPcLm3EELi4E23TrivialOffsetCalculatorILi2EjESB_ILi1EjENS0_6memory15LoadWithoutCastENSE_16StoreWithoutCastEEEviT_T0_T2_T3_T4_T5_)
        .other          _ZN2at6native27unrolled_elementwise_kernelIZZZNS0_50_GLOBAL__N__2680c7bb_12_PowKernel_cu_7dd49032_316824pow_tensor_tensor_kernelERNS_18TensorIteratorBaseEENKUlvE_clEvENKUlvE4_clEvEUlddE_St5arrayIPcLm3EELi4E23TrivialOffsetCalculatorILi2EjESB_ILi1EjENS0_6memory15LoadWithoutCastENSE_16StoreWithoutCastEEEviT_T0_T2_T3_T4_T5_,@"STO_CUDA_ENTRY STV_DEFAULT"
_ZN2at6native27unrolled_elementwise_kernelIZZZNS0_50_GLOBAL__N__2680c7bb_12_PowKernel_cu_7dd49032_316824pow_tensor_tensor_kernelERNS_18TensorIteratorBaseEENKUlvE_clEvENKUlvE4_clEvEUlddE_St5arrayIPcLm3EELi4E23TrivialOffsetCalculatorILi2EjESB_ILi1EjENS0_6memory15LoadWithoutCastENSE_16StoreWithoutCastEEEviT_T0_T2_T3_T4_T5_:
.text._ZN2at6native27unrolled_elementwise_kernelIZZZNS0_50_GLOBAL__N__2680c7bb_12_PowKernel_cu_7dd49032_316824pow_tensor_tensor_kernelERNS_18TensorIteratorBaseEENKUlvE_clEvENKUlvE4_clEvEUlddE_St5arrayIPcLm3EELi4E23TrivialOffsetCalculatorILi2EjESB_ILi1EjENS0_6memory15LoadWithoutCastENSE_16StoreWithoutCastEEEviT_T0_T2_T3_T4_T5_:
[----:B------:R-:W-:Y:S01]  /*0000*/  LDC R1, c[0x0][0x28] ;  /* 0x00000a00ff017b82 */ /* 0x000fe20000000800 */
[----:B------:R-:W0:Y:S07]  /*0010*/  S2R R2, SR_CTAID.X ;  /* 0x0000000000027919 */ /* 0x000e2e0000002500 */
[----:B------:R-:W0:Y:S01]  /*0020*/  LDC R3, c[0x0][0x210] ;  /* 0x00008400ff037b82 */ /* 0x000e220000000800 */
[----:B------:R-:W-:Y:S01]  /*0030*/  CS2R R6, SRZ ;  /* 0x0000000000067805 */ /* 0x000fe2000001ff00 */
[----:B------:R-:W-:Y:S01]  /*0040*/  ULDC.64 UR4, c[0x0][0x208] ;  /* 0x0000820000047ab9 */ /* 0x000fe20000000a00 */
[----:B------:R-:W1:Y:S01]  /*0050*/  S2R R0, SR_TID.X ;  /* 0x0000000000007919 */ /* 0x000e620000002100 */
[----:B------:R-:W-:Y:S01]  /*0060*/  CS2R R40, SRZ ;  /* 0x0000000000287805 */ /* 0x000fe2000001ff00 */
[----:B0-----:R-:W-:-:S05]  /*0070*/  IMAD R3, R2, -0x200, R3 ;  /* 0xfffffe0002037824 */ /* 0x001fca00078e0203 */
[----:B-1----:R-:W-:-:S13]  /*0080*/  ISETP.GE.AND P2, PT, R0, R3, PT ;  /* 0x000000030000720c */ /* 0x002fda0003f46270 */
[----:B------:R-:W-:Y:S01]  /*0090*/  @!P2 IMAD R5, R2, 0x200, R0 ;  /* 0x000002000205a824 */ /* 0x000fe200078e0200 */
[----:B------:R-:W0:Y:S01]  /*00a0*/  @!P2 LDC.64 R14, c[0x0][0x228] ;  /* 0x00008a00ff0eab82 */ /* 0x000e220000000a00 */
[----:B------:R-:W-:-:S05]  /*00b0*/  @!P2 VIADD R0, R0, 0x80 ;  /* 0x000000800000a836 */ /* 0x000fca0000000000 */
[----:B------:R-:W-:Y:S02]  /*00c0*/  ISETP.GE.AND P0, PT, R0, R3, PT ;  /* 0x000000030000720c */ /* 0x000fe40003f06270 */
[----:B------:R-:W1:Y:S11]  /*00d0*/  @!P2 LDC.64 R16, c[0x0][0x230] ;  /* 0x00008c00ff10ab82 */ /* 0x000e760000000a00 */
[----:B------:R-:W-:Y:S01]  /*00e0*/  @!P0 IMAD R25, R2, 0x200, R0 ;  /* 0x0000020002198824 */ /* 0x000fe200078e0200 */
[----:B------:R-:W2:Y:S01]  /*00f0*/  @!P0 LDC.64 R18, c[0x0][0x228] ;  /* 0x00008a00ff128b82 */ /* 0x000ea20000000a00 */
[----:B------:R-:W-:-:S02]  /*0100*/  @!P0 VIADD R0, R0, 0x80 ;  /* 0x0000008000008836 */ /* 0x000fc40000000000 */
[----:B0-----:R-:W-:-:S03]  /*0110*/  @!P2 IMAD.WIDE.U32 R14, R5, 0x8, R14 ;  /* 0x00000008050ea825 */ /* 0x001fc600078e000e */
[----:B------:R-:W-:Y:S02]  /*0120*/  ISETP.GE.AND P3, PT, R0, R3, PT ;  /* 0x000000030000720c */ /* 0x000fe40003f66270 */
[----:B------:R-:W0:Y:S01]  /*0130*/  @!P0 LDC.64 R20, c[0x0][0x230] ;  /* 0x00008c00ff148b82 */ /* 0x000e220000000a00 */
[----:B------:R3:W5:Y:S01]  /*0140*/  @!P2 LDG.E.64 R6, desc[UR4][R14.64] ;  /* 0x000000040e06a981 */ /* 0x000762000c1e1b00 */
[----:B-1----:R-:W-:Y:S01]  /*0150*/  @!P2 IMAD.WIDE.U32 R16, R5, 0x8, R16 ;  /* 0x000000080510a825 */ /* 0x002fe200078e0010 */
[----:B------:R-:W-:-:S08]  /*0160*/  CS2R R4, SRZ ;  /* 0x0000000000047805 */ /* 0x000fd0000001ff00 */
[----:B------:R-:W-:Y:S01]  /*0170*/  @!P3 IMAD R29, R2, 0x200, R0 ;  /* 0x00000200021db824 */ /* 0x000fe200078e0200 */
[----:B------:R-:W1:Y:S01]  /*0180*/  @!P3 LDC.64 R26, c[0x0][0x228] ;  /* 0x00008a00ff1abb82 */ /* 0x000e620000000a00 */
[----:B------:R-:W-:Y:S01]  /*0190*/  @!P3 VIADD R0, R0, 0x80 ;  /* 0x000000800000b836 */ /* 0x000fe20000000000 */
[----:B------:R4:W5:Y:S01]  /*01a0*/  @!P2 LDG.E.64 R4, desc[UR4][R16.64] ;  /* 0x000000041004a981 */ /* 0x000962000c1e1b00 */
[----:B--2---:R-:W-:-:S03]  /*01b0*/  @!P0 IMAD.WIDE.U32 R22, R25, 0x8, R18 ;  /* 0x0000000819168825 */ /* 0x004fc600078e0012 */
[----:B------:R-:W-:Y:S02]  /*01c0*/  ISETP.GE.AND P1, PT, R0, R3, PT ;  /* 0x000000030000720c */ /* 0x000fe40003f26270 */
[----:B------:R-:W2:Y:S01]  /*01d0*/  @!P3 LDC.64 R12, c[0x0][0x230] ;  /* 0x00008c00ff0cbb82 */ /* 0x000ea20000000a00 */
[----:B---3--:R-:W-:Y:S01]  /*01e0*/  CS2R R14, SRZ ;  /* 0x00000000000e7805 */ /* 0x008fe2000001ff00 */
[----:B------:R3:W5:Y:S09]  /*01f0*/  @!P0 LDG.E.64 R40, desc[UR4][R22.64] ;  /* 0x0000000416288981 */ /* 0x000772000c1e1b00 */
[----:B------:R-:W3:Y:S08]  /*0200*/  @!P1 LDC.64 R10, c[0x0][0x228] ;  /* 0x00008a00ff0a9b82 */ /* 0x000ef00000000a00 */
[----:B------:R-:W3:Y:S01]  /*0210*/  @!P1 LDC.64 R8, c[0x0][0x230] ;  /* 0x00008c00ff089b82 */ /* 0x000ee20000000a00 */
[----:B------:R-:W-:-:S02]  /*0220*/  @!P1 IMAD R19, R2, 0x200, R0 ;  /* 0x0000020002139824 */ /* 0x000fc400078e0200 */
[----:B0-----:R-:W-:Y:S01]  /*0230*/  @!P0 IMAD.WIDE.U32 R24, R25, 0x8, R20 ;  /* 0x0000000819188825 */ /* 0x001fe200078e0014 */
[----:B----4-:R-:W-:-:S03]  /*0240*/  CS2R R16, SRZ ;  /* 0x0000000000107805 */ /* 0x010fc6000001ff00 */
[----:B-1----:R-:W-:-:S04]  /*0250*/  @!P3 IMAD.WIDE.U32 R26, R29, 0x8, R26 ;  /* 0x000000081d1ab825 */ /* 0x002fc800078e001a */
[----:B--2---:R-:W-:Y:S01]  /*0260*/  @!P3 IMAD.WIDE.U32 R28, R29, 0x8, R12 ;  /* 0x000000081d1cb825 */ /* 0x004fe200078e000c */
[----:B------:R-:W-:-:S03]  /*0270*/  CS2R R12, SRZ ;  /* 0x00000000000c7805 */ /* 0x000fc6000001ff00 */
[C---:B---3--:R-:W-:Y:S01]  /*0280*/  @!P1 IMAD.WIDE.U32 R20, R19.reuse, 0x8, R10 ;  /* 0x0000000813149825 */ /* 0x048fe200078e000a */
[----:B------:R-:W-:Y:S02]  /*0290*/  CS2R R10, SRZ ;  /* 0x00000000000a7805 */ /* 0x000fe4000001ff00 */
[----:B------:R0:W5:Y:S04]  /*02a0*/  @!P3 LDG.E.64 R12, desc[UR4][R26.64] ;  /* 0x000000041a0cb981 */ /* 0x000168000c1e1b00 */
[----:B------:R0:W5:Y:S01]  /*02b0*/  @!P3 LDG.E.64 R14, desc[UR4][R28.64] ;  /* 0x000000041c0eb981 */ /* 0x000162000c1e1b00 */
[----:B------:R-:W-:Y:S01]  /*02c0*/  @!P1 IMAD.WIDE.U32 R8, R19, 0x8, R8 ;  /* 0x0000000813089825 */ /* 0x000fe200078e0008 */
[----:B------:R-:W-:Y:S02]  /*02d0*/  CS2R R18, SRZ ;  /* 0x0000000000127805 */ /* 0x000fe4000001ff00 */
[----:B------:R0:W5:Y:S04]  /*02e0*/  @!P0 LDG.E.64 R10, desc[UR4][R24.64] ;  /* 0x00000004180a8981 */ /* 0x000168000c1e1b00 */
[----:B------:R0:W5:Y:S04]  /*02f0*/  @!P1 LDG.E.64 R16, desc[UR4][R20.64] ;  /* 0x0000000414109981 */ /* 0x000168000c1e1b00 */
[----:B------:R0:W5:Y:S01]  /*0300*/  @!P1 LDG.E.64 R18, desc[UR4][R8.64] ;  /* 0x0000000408129981 */ /* 0x000162000c1e1b00 */
[----:B------:R-:W-:Y:S04]  /*0310*/  BSSY B0, `(.L_x_57831) ;  /* 0x000004f000007945 */ /* 0x000fe80003800000 */
[----:B------:R-:W-:Y:S05]  /*0320*/  @P2 BRA `(.L_x_57832) ;  /* 0x0000000400342947 */ /* 0x000fea0003800000 */
[----:B0----5:R-:W-:Y:S01]  /*0330*/  DADD R20, -RZ, |R6| ;  /* 0x00000000ff147229 */ /* 0x021fe20000000506 */
[----:B------:R-:W-:Y:S01]  /*0340*/  BSSY B1, `(.L_x_57833) ;  /* 0x0000005000017945 */ /* 0x000fe20003800000 */
[----:B------:R-:W-:Y:S01]  /*0350*/  IMAD.MOV.U32 R36, RZ, RZ, R4 ;  /* 0x000000ffff247224 */ /* 0x000fe200078e0004 */
[----:B------:R-:W-:Y:S01]  /*0360*/  MOV R0, 0x390 ;  /* 0x0000039000007802 */ /* 0x000fe20000000f00 */
[----:B------:R-:W-:-:S07]  /*0370*/  IMAD.MOV.U32 R37, RZ, RZ, R5 ;  /* 0x000000ffff257224 */ /* 0x000fce00078e0005 */
[----:B------:R-:W-:Y:S05]  /*0380*/  CALL.REL.NOINC `($_ZN2at6native27unrolled_elementwise_kernelIZZZNS0_50_GLOBAL__N__2680c7bb_12_PowKernel_cu_7dd49032_316824pow_tensor_tensor_kernelERNS_18TensorIteratorBaseEENKUlvE_clEvENKUlvE4_clEvEUlddE_St5arrayIPcLm3EELi4E23TrivialOffsetCalculatorILi2EjESB_ILi1EjENS0_6memory15LoadWithoutCastENSE_16StoreWithoutCastEEEviT_T0_T2_T3_T4_T5_$__internal_accurate_pow) ;  /* 0x0000001400747944 */ /* 0x000fea0003c00000 */
[----:B------:R-:W-:Y:S05]  /*0390*/  BSYNC B1 ;  /* 0x0000000000017941 */ /* 0x000fea0003800000 */
.L_x_57833:
        /* <DEDUP_REMOVED lines=24> */
.L_x_57835:
        /* <DEDUP_REMOVED lines=11> */
.L_x_57836:
[----:B------:R-:W-:Y:S05]  /*05d0*/  BSYNC B1 ;  /* 0x0000000000017941 */ /* 0x000fea0003800000 */
.L_x_57834:
        /* <DEDUP_REMOVED lines=18> */
.L_x_57840:
        /* <DEDUP_REMOVED lines=10> */
.L_x_57839:
[----:B------:R-:W-:-:S11]  /*07a0*/  DADD R8, R4, R6 ;  /* 0x0000000004087229 */ /* 0x000fd60000000006 */
.L_x_57838:
[----:B------:R-:W-:Y:S05]  /*07b0*/  BSYNC B1 ;  /* 0x0000000000017941 */ /* 0x000fea0003800000 */
.L_x_57837:
[----:B------:R-:W-:-:S06]  /*07c0*/  DSETP.NEU.AND P0, PT, R4, RZ, PT ;  /* 0x000000ff0400722a */ /* 0x000fcc0003f0d000 */
[----:B------:R-:W-:-:S06]  /*07d0*/  DSETP.EQ.OR P0, PT, R6, 1, !P0 ;  /* 0x3ff000000600742a */ /* 0x000fcc0004702400 */
[----:B------:R-:W-:Y:S02]  /*07e0*/  FSEL R4, R8, RZ, !P0 ;  /* 0x000000ff08047208 */ /* 0x000fe40004000000 */
[----:B------:R-:W-:-:S07]  /*07f0*/  FSEL R5, R9, 1.875, !P0 ;  /* 0x3ff0000009057808 */ /* 0x000fce0004000000 */
.L_x_57832:
[----:B------:R-:W-:Y:S05]  /*0800*/  BSYNC B0 ;  /* 0x0000000000007941 */ /* 0x000fea0003800000 */
.L_x_57831:
[----:B-----5:R-:W0:Y:S01]  /*0810*/  S2R R6, SR_TID.X ;  /* 0x0000000000067919 */ /* 0x020e220000002100 */
[----:B------:R-:W-:Y:S01]  /*0820*/  BSSY B0, `(.L_x_57841) ;  /* 0x000004f000007945 */ /* 0x000fe20003800000 */
[----:B0-----:R-:W-:-:S05]  /*0830*/  VIADD R8, R6, 0x80 ;  /* 0x0000008006087836 */ /* 0x001fca0000000000 */
[----:B------:R-:W-:-:S13]  /*0840*/  ISETP.GE.AND P0, PT, R8, R3, PT ;  /* 0x000000030800720c */ /* 0x000fda0003f06270 */
[----:B------:R-:W-:Y:S05]  /*0850*/  @P0 BRA `(.L_x_57842) ;  /* 0x00000004002c0947 */ /* 0x000fea0003800000 */
[----:B------:R-:W-:Y:S01]  /*0860*/  LOP3.LUT R0, R11, 0x7ff00000, RZ, 0xc0, !PT ;  /* 0x7ff000000b007812 */ /* 0x000fe200078ec0ff */
[----:B------:R-:W-:Y:S01]  /*0870*/  DADD R20, -RZ, |R40| ;  /* 0x00000000ff147229 */ /* 0x000fe20000000528 */
[----:B------:R-:W-:Y:S01]  /*0880*/  BSSY B1, `(.L_x_57843) ;  /* 0x0000008000017945 */ /* 0x000fe20003800000 */
[----:B------:R-:W-:Y:S01]  /*0890*/  IMAD.MOV.U32 R36, RZ, RZ, R10 ;  /* 0x000000ffff247224 */ /* 0x000fe200078e000a */
[----:B------:R-:W-:Y:S01]  /*08a0*/  LEA.HI R9, R0, 0xfffffc0c, RZ, 0xc ;  /* 0xfffffc0c00097811 */ /* 0x000fe200078f60ff */
[--C-:B------:R-:W-:Y:S01]  /*08b0*/  IMAD.MOV.U32 R37, RZ, RZ, R11.reuse ;  /* 0x000000ffff257224 */ /* 0x100fe200078e000b */
[----:B------:R-:W-:Y:S02]  /*08c0*/  MOV R0, 0x900 ;  /* 0x0000090000007802 */ /* 0x000fe40000000f00 */
[CC--:B------:R-:W-:Y:S02]  /*08d0*/  SHF.L.U64.HI R7, R10.reuse, R9.reuse, R11 ;  /* 0x000000090a077219 */ /* 0x0c0fe4000001020b */
[----:B------:R-:W-:-:S07]  /*08e0*/  SHF.L.U32 R9, R10, R9, RZ ;  /* 0x000000090a097219 */ /* 0x000fce00000006ff */
[----:B------:R-:W-:Y:S05]  /*08f0*/  CALL.REL.NOINC `($_ZN2at6native27unrolled_elementwise_kernelIZZZNS0_50_GLOBAL__N__2680c7bb_12_PowKernel_cu_7dd49032_316824pow_tensor_tensor_kernelERNS_18TensorIteratorBaseEENKUlvE_clEvENKUlvE4_clEvEUlddE_St5arrayIPcLm3EELi4E23TrivialOffsetCalculatorILi2EjESB_ILi1EjENS0_6memory15LoadWithoutCastENSE_16StoreWithoutCastEEEviT_T0_T2_T3_T4_T5_$__internal_accurate_pow) ;  /* 0x0000001000187944 */ /* 0x000fea0003c00000 */
[----:B------:R-:W-:Y:S05]  /*0900*/  BSYNC B1 ;  /* 0x0000000000017941 */ /* 0x000fea0003800000 */
.L_x_57843:
        /* <DEDUP_REMOVED lines=22> */
.L_x_57845:
[----:B------:R-:W-:Y:S01]  /*0a70*/  DSETP.NEU.AND P0, PT, |R10|, 0.5, PT ;  /* 0x3fe000000a00742a */ /* 0x000fe20003f0d200 */
[----:B------:R-:W-:Y:S01]  /*0a80*/  ISETP.GE.AND P2, PT, R11, RZ, PT ;  /* 0x000000ff0b00720c */ /* 0x000fe20003f46270 */
[----:B------:R-:W-:Y:S01]  /*0a90*/  IMAD.MOV.U32 R20, RZ, RZ, RZ ;  /* 0x000000ffff147224 */ /* 0x000fe200078e00ff */
[----:B------:R-:W-:-:S04]  /*0aa0*/  ISETP.EQ.U32.AND P1, PT, R9, RZ, PT ;  /* 0x000000ff0900720c */ /* 0x000fc80003f22070 */
[----:B------:R-:W-:-:S04]  /*0ab0*/  ISETP.EQ.AND.EX P0, PT, R7, -0x80000000, P0, P1 ;  /* 0x800000000700780c */ /* 0x000fc80000702310 */
[----:B------:R-:W-:-:S04]  /*0ac0*/  SEL R21, R41, RZ, P0 ;  /* 0x000000ff29157207 */ /* 0x000fc80000000000 */
[----:B------:R-:W-:-:S07]  /*0ad0*/  @!P2 LOP3.LUT R21, R21, 0x7ff00000, RZ, 0xfc, !PT ;  /* 0x7ff000001515a812 */ /* 0x000fce00078efcff */
.L_x_57846:
[----:B------:R-:W-:Y:S05]  /*0ae0*/  BSYNC B1 ;  /* 0x0000000000017941 */ /* 0x000fea0003800000 */
.L_x_57844:
        /* <DEDUP_REMOVED lines=18> */
.L_x_57850:
        /* <DEDUP_REMOVED lines=10> */
.L_x_57849:
[----:B------:R-:W-:-:S11]  /*0cb0*/  DADD R20, R10, R40 ;  /* 0x000000000a147229 */ /* 0x000fd60000000028 */
.L_x_57848:
[----:B------:R-:W-:Y:S05]  /*0cc0*/  BSYNC B1 ;  /* 0x0000000000017941 */ /* 0x000fea0003800000 */
.L_x_57847:
[----:B------:R-:W-:-:S06]  /*0cd0*/  DSETP.NEU.AND P0, PT, R10, RZ, PT ;  /* 0x000000ff0a00722a */ /* 0x000fcc0003f0d000 */
[----:B------:R-:W-:-:S06]  /*0ce0*/  DSETP.EQ.OR P0, PT, R40, 1, !P0 ;  /* 0x3ff000002800742a */ /* 0x000fcc0004702400 */
[----:B------:R-:W-:Y:S02]  /*0cf0*/  FSEL R10, R20, RZ, !P0 ;  /* 0x000000ff140a7208 */ /* 0x000fe40004000000 */
[----:B------:R-:W-:-:S07]  /*0d00*/  FSEL R11, R21, 1.875, !P0 ;  /* 0x3ff00000150b7808 */ /* 0x000fce0004000000 */
.L_x_57842:
[----:B------:R-:W-:Y:S05]  /*0d10*/  BSYNC B0 ;  /* 0x0000000000007941 */ /* 0x000fea0003800000 */
.L_x_57841:
[----:B------:R-:W-:Y:S01]  /*0d20*/  VIADD R0, R6, 0x100 ;  /* 0x0000010006007836 */ /* 0x000fe20000000000 */
[----:B------:R-:W-:Y:S04]  /*0d30*/  BSSY B0, `(.L_x_57851) ;  /* 0x000004e000007945 */ /* 0x000fe80003800000 */
        /* <DEDUP_REMOVED lines=13> */
.L_x_57853:
        /* <DEDUP_REMOVED lines=22> */
.L_x_57855:
[----:B------:R-:W-:Y:S01]  /*0f70*/  DSETP.NEU.AND P0, PT, |R14|, 0.5, PT ;  /* 0x3fe000000e00742a */ /* 0x000fe20003f0d200 */
[----:B------:R-:W-:Y:S01]  /*0f80*/  ISETP.GE.AND P2, PT, R15, RZ, PT ;  /* 0x000000ff0f00720c */ /* 0x000fe20003f46270 */
[----:B------:R-:W-:Y:S01]  /*0f90*/  IMAD.MOV.U32 R20, RZ, RZ, RZ ;  /* 0x000000ffff147224 */ /* 0x000fe200078e00ff */
[----:B------:R-:W-:-:S04]  /*0fa0*/  ISETP.EQ.U32.AND P1, PT, R9, RZ, PT ;  /* 0x000000ff0900720c */ /* 0x000fc80003f22070 */
[----:B------:R-:W-:-:S04]  /*0fb0*/  ISETP.EQ.AND.EX P0, PT, R7, -0x80000000, P0, P1 ;  /* 0x800000000700780c */ /* 0x000fc80000702310 */
[----:B------:R-:W-:-:S04]  /*0fc0*/  SEL R21, R13, RZ, P0 ;  /* 0x000000ff0d157207 */ /* 0x000fc80000000000 */
[----:B------:R-:W-:-:S07]  /*0fd0*/  @!P2 LOP3.LUT R21, R21, 0x7ff00000, RZ, 0xfc, !PT ;  /* 0x7ff000001515a812 */ /* 0x000fce00078efcff */
.L_x_57856:
[----:B------:R-:W-:Y:S05]  /*0fe0*/  BSYNC B1 ;  /* 0x0000000000017941 */ /* 0x000fea0003800000 */
.L_x_57854:
        /* <DEDUP_REMOVED lines=18> */
.L_x_57860:
        /* <DEDUP_REMOVED lines=10> */
.L_x_57859:
[----:B------:R-:W-:-:S11]  /*11b0*/  DADD R20, R14, R12 ;  /* 0x000000000e147229 */ /* 0x000fd6000000000c */
.L_x_57858:
[----:B------:R-:W-:Y:S05]  /*11c0*/  BSYNC B1 ;  /* 0x0000000000017941 */ /* 0x000fea0003800000 */
.L_x_57857:
[----:B------:R-:W-:-:S06]  /*11d0*/  DSETP.NEU.AND P0, PT, R14, RZ, PT ;  /* 0x000000ff0e00722a */ /* 0x000fcc0003f0d000 */
[----:B------:R-:W-:-:S06]  /*11e0*/  DSETP.EQ.OR P0, PT, R12, 1, !P0 ;  /* 0x3ff000000c00742a */ /* 0x000fcc0004702400 */
[----:B------:R-:W-:Y:S02]  /*11f0*/  FSEL R12, R20, RZ, !P0 ;  /* 0x000000ff140c7208 */ /* 0x000fe40004000000 */
[----:B------:R-:W-:-:S07]  /*1200*/  FSEL R13, R21, 1.875, !P0 ;  /* 0x3ff00000150d7808 */ /* 0x000fce0004000000 */
.L_x_57852:
[----:B------:R-:W-:Y:S05]  /*1210*/  BSYNC B0 ;  /* 0x0000000000007941 */ /* 0x000fea0003800000 */
.L_x_57851:
        /* <DEDUP_REMOVED lines=15> */
.L_x_57863:
        /* <DEDUP_REMOVED lines=22> */
.L_x_57865:
[----:B------:R-:W-:Y:S01]  /*1470*/  DSETP.NEU.AND P0, PT, |R18|, 0.5, PT ;  /* 0x3fe000001200742a */ /* 0x000fe20003f0d200 */
[----:B------:R-:W-:Y:S01]  /*1480*/  ISETP.GE.AND P2, PT, R19, RZ, PT ;  /* 0x000000ff1300720c */ /* 0x000fe20003f46270 */
[----:B------:R-:W-:Y:S01]  /*1490*/  IMAD.MOV.U32 R14, RZ, RZ, RZ ;  /* 0x000000ffff0e7224 */ /* 0x000fe200078e00ff */
[----:B------:R-:W-:-:S04]  /*14a0*/  ISETP.EQ.U32.AND P1, PT, R9, RZ, PT ;  /* 0x000000ff0900720c */ /* 0x000fc80003f22070 */
[----:B------:R-:W-:-:S04]  /*14b0*/  ISETP.EQ.AND.EX P0, PT, R7, -0x80000000, P0, P1 ;  /* 0x800000000700780c */ /* 0x000fc80000702310 */
[----:B------:R-:W-:-:S04]  /*14c0*/  SEL R15, R17, RZ, P0 ;  /* 0x000000ff110f7207 */ /* 0x000fc80000000000 */
[----:B------:R-:W-:-:S07]  /*14d0*/  @!P2 LOP3.LUT R15, R15, 0x7ff00000, RZ, 0xfc, !PT ;  /* 0x7ff000000f0fa812 */ /* 0x000fce00078efcff */
.L_x_57866:
[----:B------:R-:W-:Y:S05]  /*14e0*/  BSYNC B1 ;  /* 0x0000000000017941 */ /* 0x000fea0003800000 */
.L_x_57864:
        /* <DEDUP_REMOVED lines=18> */
.L_x_57870:
        /* <DEDUP_REMOVED lines=10> */
.L_x_57869:
[----:B------:R-:W-:-:S11]  /*16b0*/  DADD R14, R18, R16 ;  /* 0x00000000120e7229 */ /* 0x000fd60000000010 */
.L_x_57868:
[----:B------:R-:W-:Y:S05]  /*16c0*/  BSYNC B1 ;  /* 0x0000000000017941 */ /* 0x000fea0003800000 */
.L_x_57867:
[----:B------:R-:W-:-:S06]  /*16d0*/  DSETP.NEU.AND P0, PT, R18, RZ, PT ;  /* 0x000000ff1200722a */ /* 0x000fcc0003f0d000 */
[----:B------:R-:W-:-:S06]  /*16e0*/  DSETP.EQ.OR P0, PT, R16, 1, !P0 ;  /* 0x3ff000001000742a */ /* 0x000fcc0004702400 */
[----:B------:R-:W-:Y:S02]  /*16f0*/  FSEL R0, R14, RZ, !P0 ;  /* 0x000000ff0e007208 */ /* 0x000fe40004000000 */
[----:B------:R-:W-:-:S07]  /*1700*/  FSEL R9, R15, 1.875, !P0 ;  /* 0x3ff000000f097808 */ /* 0x000fce0004000000 */
.L_x_57862:
[----:B------:R-:W-:Y:S05]  /*1710*/  BSYNC B0 ;  /* 0x0000000000007941 */ /* 0x000fea0003800000 */
.L_x_57861:
[----:B------:R-:W-:Y:S01]  /*1720*/  ISETP.GE.AND P0, PT, R6, R3, PT ;  /* 0x000000030600720c */ /* 0x000fe20003f06270 */
[----:B------:R-:W-:Y:S04]  /*1730*/  BSSY B0, `(.L_x_57871) ;  /* 0x0000018000007945 */ /* 0x000fe80003800000 */
[----:B------:R-:W-:Y:S08]  /*1740*/  BSSY B1, `(.L_x_57872) ;  /* 0x0000010000017945 */ /* 0x000ff00003800000 */
[----:B------:R-:W-:Y:S05]  /*1750*/  @P0 BRA `(.L_x_57873) ;  /* 0x0000000000380947 */ /* 0x000fea0003800000 */
[----:B------:R-:W0:Y:S01]  /*1760*/  S2R R7, SR_TID.X ;  /* 0x0000000000077919 */ /* 0x000e220000002100 */
[----:B------:R-:W1:Y:S01]  /*1770*/  LDC.64 R14, c[0x0][0x220] ;  /* 0x00008800ff0e7b82 */ /* 0x000e620000000a00 */
[----:B------:R-:W-:-:S05]  /*1780*/  IMAD.MOV.U32 R6, RZ, RZ, R8 ;  /* 0x000000ffff067224 */ /* 0x000fca00078e0008 */
[----:B------:R-:W-:-:S13]  /*1790*/  ISETP.GE.AND P0, PT, R6, R3, PT ;  /* 0x000000030600720c */ /* 0x000fda0003f06270 */
[----:B------:R-:W-:Y:S05]  /*17a0*/  @P0 BREAK B1 ;  /* 0x0000000000010942 */ /* 0x000fea0003800000 */
[----:B0-----:R-:W-:-:S04]  /*17b0*/  IMAD R7, R2, 0x200, R7 ;  /* 0x0000020002077824 */ /* 0x001fc800078e0207 */
[----:B-1----:R-:W-:-:S05]  /*17c0*/  IMAD.WIDE.U32 R14, R7, 0x8, R14 ;  /* 0x00000008070e7825 */ /* 0x002fca00078e000e */
[----:B------:R0:W-:Y:S01]  /*17d0*/  STG.E.64 desc[UR4][R14.64], R4 ;  /* 0x000000040e007986 */ /* 0x0001e2000c101b04 */
[----:B------:R-:W-:Y:S05]  /*17e0*/  @P0 BRA `(.L_x_57874) ;  /* 0x0000000000300947 */ /* 0x000fea0003800000 */
[----:B0-----:R-:W0:Y:S01]  /*17f0*/  LDC.64 R4, c[0x0][0x220] ;  /* 0x00008800ff047b82 */ /* 0x001e220000000a00 */
[----:B------:R-:W-:Y:S02]  /*1800*/  IMAD R7, R2, 0x200, R6 ;  /* 0x0000020002077824 */ /* 0x000fe400078e0206 */
[----:B------:R-:W-:Y:S02]  /*1810*/  VIADD R6, R6, 0x80 ;  /* 0x0000008006067836 */ /* 0x000fe40000000000 */
[----:B0-----:R-:W-:-:S05]  /*1820*/  IMAD.WIDE.U32 R4, R7, 0x8, R4 ;  /* 0x0000000807047825 */ /* 0x001fca00078e0004 */
[----:B------:R0:W-:Y:S02]  /*1830*/  STG.E.64 desc[UR4][R4.64], R10 ;  /* 0x0000000a04007986 */ /* 0x0001e4000c101b04 */
.L_x_57873:
[----:B------:R-:W-:Y:S05]  /*1840*/  BSYNC B1 ;  /* 0x0000000000017941 */ /* 0x000fea0003800000 */
.L_x_57872:
[----:B------:R-:W-:-:S13]  /*1850*/  ISETP.GE.AND P0, PT, R6, R3, PT ;  /* 0x000000030600720c */ /* 0x000fda0003f06270 */
[----:B0-----:R-:W0:Y:S01]  /*1860*/  @!P0 LDC.64 R4, c[0x0][0x220] ;  /* 0x00008800ff048b82 */ /* 0x001e220000000a00 */
[----:B------:R-:W-:Y:S02]  /*1870*/  @!P0 IMAD R7, R2, 0x200, R6 ;  /* 0x0000020002078824 */ /* 0x000fe400078e0206 */
[----:B------:R-:W-:Y:S02]  /*1880*/  @!P0 VIADD R6, R6, 0x80 ;  /* 0x0000008006068836 */ /* 0x000fe40000000000 */
[----:B0-----:R-:W-:-:S05]  /*1890*/  @!P0 IMAD.WIDE.U32 R4, R7, 0x8, R4 ;  /* 0x0000000807048825 */ /* 0x001fca00078e0004 */
[----:B------:R1:W-:Y:S02]  /*18a0*/  @!P0 STG.E.64 desc[UR4][R4.64], R12 ;  /* 0x0000000c04008986 */ /* 0x0003e4000c101b04 */
.L_x_57874:
[----:B------:R-:W-:Y:S05]  /*18b0*/  BSYNC B0 ;  /* 0x0000000000007941 */ /* 0x000fea0003800000 */
.L_x_57871:
[----:B------:R-:W-:Y:S05]  /*18c0*/  WARPSYNC.ALL ;  /* 0x0000000000007948 */ /* 0x000fea0003800000 */
[----:B------:R-:W-:-:S13]  /*18d0*/  ISETP.GE.AND P0, PT, R6, R3, PT ;  /* 0x000000030600720c */ /* 0x000fda0003f06270 */
[----:B------:R-:W-:Y:S05]  /*18e0*/  @P0 EXIT ;  /* 0x000000000000094d */ /* 0x000fea0003800000 */
[----:B01----:R-:W0:Y:S01]  /*18f0*/  LDC.64 R4, c[0x0][0x220] ;  /* 0x00008800ff047b82 */ /* 0x003e220000000a00 */
[----:B------:R-:W-:-:S04]  /*1900*/  IMAD R3, R2, 0x200, R6 ;  /* 0x0000020002037824 */ /* 0x000fc800078e0206 */
[----:B0-----:R-:W-:-:S04]  /*1910*/  IMAD.WIDE.U32 R2, R3, 0x8, R4 ;  /* 0x0000000803027825 */ /* 0x001fc800078e0004 */
[----:B------:R-:W-:Y:S02]  /*1920*/  IMAD.MOV.U32 R4, RZ, RZ, R0 ;  /* 0x000000ffff047224 */ /* 0x000fe400078e0000 */
[----:B------:R-:W-:-:S05]  /*1930*/  IMAD.MOV.U32 R5, RZ, RZ, R9 ;  /* 0x000000ffff057224 */ /* 0x000fca00078e0009 */
[----:B------:R-:W-:Y:S01]  /*1940*/  STG.E.64 desc[UR4][R2.64], R4 ;  /* 0x0000000402007986 */ /* 0x000fe2000c101b04 */
[----:B------:R-:W-:Y:S05]  /*1950*/  EXIT ;  /* 0x000000000000794d */ /* 0x000fea0003800000 */
        .type           $_ZN2at6native27unrolled_elementwise_kernelIZZZNS0_50_GLOBAL__N__2680c7bb_12_PowKernel_cu_7dd49032_316824pow_tensor_tensor_kernelERNS_18TensorIteratorBaseEENKUlvE_clEvENKUlvE4_clEvEUlddE_St5arrayIPcLm3EELi4E23TrivialOffsetCalculatorILi2EjESB_ILi1EjENS0_6memory15LoadWithoutCastENSE_16StoreWithoutCastEEEviT_T0_T2_T3_T4_T5_$__internal_accurate_pow,@function
        .size           $_ZN2at6native27unrolled_elementwise_kernelIZZZNS0_50_GLOBAL__N__2680c7bb_12_PowKernel_cu_7dd49032_316824pow_tensor_tensor_kernelERNS_18TensorIteratorBaseEENKUlvE_clEvENKUlvE4_clEvEUlddE_St5arrayIPcLm3EELi4E23TrivialOffsetCalculatorILi2EjESB_ILi1EjENS0_6memory15LoadWithoutCastENSE_16StoreWithoutCastEEEviT_T0_T2_T3_T4_T5_$__internal_accurate_pow,(.L_x_71557 - $_ZN2at6native27unrolled_elementwise_kernelIZZZNS0_50_GLOBAL__N__2680c7bb_12_PowKernel_cu_7dd49032_316824pow_tensor_tensor_kernelERNS_18TensorIteratorBaseEENKUlvE_clEvENKUlvE4_clEvEUlddE_St5arrayIPcLm3EELi4E23TrivialOffsetCalculatorILi2EjESB_ILi1EjENS0_6memory15LoadWithoutCastENSE_16StoreWithoutCastEEEviT_T0_T2_T3_T4_T5_$__internal_accurate_pow)
$_ZN2at6native27unrolled_elementwise_kernelIZZZNS0_50_GLOBAL__N__2680c7bb_12_PowKernel_cu_7dd49032_316824pow_tensor_tensor_kernelERNS_18TensorIteratorBaseEENKUlvE_clEvENKUlvE4_clEvEUlddE_St5arrayIPcLm3EELi4E23TrivialOffsetCalculatorILi2EjESB_ILi1EjENS0_6memory15LoadWithoutCastENSE_16StoreWithoutCastEEEviT_T0_T2_T3_T4_T5_$__internal_accurate_pow:
[----:B------:R-:W-:Y:S01]  /*1960*/  SHF.R.U32.HI R38, RZ, 0x14, R21 ;  /* 0x00000014ff267819 */ /* 0x000fe20000011615 */
[----:B------:R-:W-:Y:S01]  /*1970*/  UMOV UR6, 0x7d2cafe2 ;  /* 0x7d2cafe200067882 */ /* 0x000fe20000000000 */
[----:B------:R-:W-:Y:S02]  /*1980*/  UMOV UR7, 0x3eb0f5ff ;  /* 0x3eb0f5ff00077882 */ /* 0x000fe40000000000 */
[----:B------:R-:W-:-:S13]  /*1990*/  ISETP.NE.AND P0, PT, R38, RZ, PT ;  /* 0x000000ff2600720c */ /* 0x000fda0003f05270 */
        /* <DEDUP_REMOVED lines=49> */
[----:B------:R-:W-:Y:S01]  /*1cb0*/  DMUL R20, R24, R24 ;  /* 0x0000001818147228 */ /* 0x000fe20000000000 */
[----:B------:R-:W-:Y:S02]  /*1cc0*/  VIADD R35, R23, 0x100000 ;  /* 0x0010000017237836 */ /* 0x000fe40000000000 */
[----:B------:R-:W-:-:S03]  /*1cd0*/  IMAD.MOV.U32 R34, RZ, RZ, R22 ;  /* 0x000000ffff227224 */ /* 0x000fc600078e0016 */
        /* <DEDUP_REMOVED lines=25> */
[----:B------:R-:W-:-:S05]  /*1e70*/  @P1 VIADD R26, R38, 0xfffffc02 ;  /* 0xfffffc02261a1836 */ /* 0x000fca0000000000 */
        /* <DEDUP_REMOVED lines=12> */
[----:B------:R-:W-:Y:S01]  /*1f40*/  UMOV UR7, 0x3c7abc9e ;  /* 0x3c7abc9e00077882 */ /* 0x000fe20000000000 */
[----:B------:R-:W-:Y:S01]  /*1f50*/  LOP3.LUT R29, R37, 0xff0fffff, RZ, 0xc0, !PT ;  /* 0xff0fffff251d7812 */ /* 0x000fe200078ec0ff */
[----:B------:R-:W-:-:S04]  /*1f60*/  IMAD.MOV.U32 R28, RZ, RZ, R36 ;  /* 0x000000ffff1c7224 */ /* 0x000fc800078e0024 */
[----:B------:R-:W-:-:S08]  /*1f70*/  DADD R20, -R26, R20 ;  /* 0x000000001a147229 */ /* 0x000fd00000000114 */
[----:B------:R-:W-:-:S08]  /*1f80*/  DADD R20, R30, -R20 ;  /* 0x000000001e147229 */ /* 0x000fd00000000814 */
        /* <DEDUP_REMOVED lines=69> */
.L_x_57875:
[----:B------:R-:W-:Y:S01]  /*23e0*/  DSETP.NEU.AND P0, PT, |R30|, +INF , PT ;  /* 0x7ff000001e00742a */ /* 0x000fe20003f0d200 */
[----:B------:R-:W-:Y:S01]  /*23f0*/  IMAD.MOV.U32 R20, RZ, RZ, R0 ;  /* 0x000000ffff147224 */ /* 0x000fe200078e0000 */
[----:B------:R-:W-:Y:S01]  /*2400*/  DADD R26, R28, R26 ;  /* 0x000000001c1a7229 */ /* 0x000fe2000000001a */
[----:B------:R-:W-:-:S11]  /*2410*/  IMAD.MOV.U32 R21, RZ, RZ, 0x0 ;  /* 0x00000000ff157424 */ /* 0x000fd600078e00ff */
[----:B------:R-:W-:Y:S01]  /*2420*/  @P0 DFMA R30, R26, R30, R30 ;  /* 0x0000001e1a1e022b */ /* 0x000fe2000000001e */
[----:B------:R-:W-:Y:S10]  /*2430*/  RET.REL.NODEC R20 `(_ZN2at6native27unrolled_elementwise_kernelIZZZNS0_50_GLOBAL__N__2680c7bb_12_PowKernel_cu_7dd49032_316824pow_tensor_tensor_kernelERNS_18TensorIteratorBaseEENKUlvE_clEvENKUlvE4_clEvEUlddE_St5arrayIPcLm3EELi4E23TrivialOffsetCalculatorILi2EjESB_ILi1EjENS0_6memory15LoadWithoutCastENSE_16StoreWithoutCastEEEviT_T0_T2_T3_T4_T5_) ;  /* 0xffffffd814f07950 */ /* 0x000ff40003c3ffff */
.L_x_57876:
        /* <DEDUP_REMOVED lines=12> */
.L_x_71557:


//--------------------- .text._ZN2at6native29vectorized_elementwise_kernelILi2EZZZNS0_50_GLOBAL__N__2680c7bb_12_PowKernel_cu_7dd49032_316824pow_tensor_tensor_kernelERNS_18TensorIteratorBaseEENKUlvE_clEvENKUlvE4_clEvEUlddE_St5arrayIPcLm3EEEEviT0_T1_ --------------------------
	.section	.text._ZN2at6native29vectorized_elementwise_kernelILi2EZZZNS0_50_GLOBAL__N__2680c7bb_12_PowKernel_cu_7dd49032_316824pow_tensor_tensor_kernelERNS_18TensorIteratorBaseEENKUlvE_clEvENKUlvE4_clEvEUlddE_St5arrayIPcLm3EEEEviT0_T1_,"ax",@progbits
	.align	128
        .global         _ZN2at6native29vectorized_elementwise_kernelILi2EZZZNS0_50_GLOBAL__N__2680c7bb_12_PowKernel_cu_7dd49032_316824pow_tensor_tensor_kernelERNS_18TensorIteratorBaseEENKUlvE_clEvENKUlvE4_clEvEUlddE_St5arrayIPcLm3EEEEviT0_T1_
        .type           _ZN2at6native29vectorized_elementwise_kernelILi2EZZZNS0_50_GLOBAL__N__2680c7bb_12_PowKernel_cu_7dd49032_316824pow_tensor_tensor_kernelERNS_18TensorIteratorBaseEENKUlvE_clEvENKUlvE4_clEvEUlddE_St5arrayIPcLm3EEEEviT0_T1_,@function
        .size           _ZN2at6native29vectorized_elementwise_kernelILi2EZZZNS0_50_GLOBAL__N__2680c7bb_12_PowKernel_cu_7dd49032_316824pow_tensor_tensor_kernelERNS_18TensorIteratorBaseEENKUlvE_clEvENKUlvE4_clEvEUlddE_St5arrayIPcLm3EEEEviT0_T1_,(.L_x_71558 - _ZN2at6native29vectorized_elementwise_kernelILi2EZZZNS0_50_GLOBAL__N__2680c7bb_12_PowKernel_cu_7dd49032_316824pow_tensor_tensor_kernelERNS_18TensorIteratorBaseEENKUlvE_clEvENKUlvE4_clEvEUlddE_St5arrayIPcLm3EEEEviT0_T1_)
        .other          _ZN2at6native29vectorized_elementwise_kernelILi2EZZZNS0_50_GLOBAL__N__2680c7bb_12_PowKernel_cu_7dd49032_316824pow_tensor_tensor_kernelERNS_18TensorIteratorBaseEENKUlvE_clEvENKUlvE4_clEvEUlddE_St5arrayIPcLm3EEEEviT0_T1_,@"STO_CUDA_ENTRY STV_DEFAULT"
_ZN2at6native29vectorized_elementwise_kernelILi2EZZZNS0_50_GLOBAL__N__2680c7bb_12_PowKernel_cu_7dd49032_316824pow_tensor_tensor_kernelERNS_18TensorIteratorBaseEENKUlvE_clEvENKUlvE4_clEvEUlddE_St5arrayIPcLm3EEEEviT0_T1_:
.text._ZN2at6native29vectorized_elementwise_kernelILi2EZZZNS0_50_GLOBAL__N__2680c7bb_12_PowKernel_cu_7dd49032_316824pow_tensor_tensor_kernelERNS_18TensorIteratorBaseEENKUlvE_clEvENKUlvE4_clEvEUlddE_St5arrayIPcLm3EEEEviT0_T1_:
        /* <DEDUP_REMOVED lines=18> */
[----:B------:R-:W3:Y:S04]  /*0120*/  LDG.E.128 R20, desc[UR4][R6.64] ;  /* 0x0000000406147981 */ /* 0x000ee8000c1e1d00 */
[----:B------:R0:W5:Y:S04]  /*0130*/  LDG.E.128 R32, desc[UR4][R4.64+0x1800] ;  /* 0x0018000404207981 */ /* 0x000168000c1e1d00 */
[----:B------:R0:W5:Y:S04]  /*0140*/  LDG.E.128 R36, desc[UR4][R6.64+0x800] ;  /* 0x0008000406247981 */ /* 0x000168000c1e1d00 */
[----:B------:R0:W5:Y:S04]  /*0150*/  LDG.E.128 R40, desc[UR4][R6.64+0x1000] ;  /* 0x0010000406287981 */ /* 0x000168000c1e1d00 */
[----:B------:R0:W5:Y:S01]  /*0160*/  LDG.E.128 R44, desc[UR4][R6.64+0x1800] ;  /* 0x00180004062c7981 */ /* 0x000162000c1e1d00 */
[----:B------:R-:W-:Y:S01]  /*0170*/  BSSY B0, `(.L_x_57878) ;  /* 0x0000008000007945 */ /* 0x000fe20003800000 */
[----:B------:R-:W-:Y:S01]  /*0180*/  MOV R54, 0x1f0 ;  /* 0x000001f000367802 */ /* 0x000fe20000000f00 */
[----:B--2---:R-:W-:-:S10]  /*0190*/  DADD R8, -RZ, |R16| ;  /* 0x00000000ff087229 */ /* 0x004fd40000000510 */
[----:B------:R-:W-:Y:S02]  /*01a0*/  IMAD.MOV.U32 R3, RZ, RZ, R8 ;  /* 0x000000ffff037224 */ /* 0x000fe400078e0008 */
[----:B------:R-:W-:Y:S02]  /*01b0*/  IMAD.MOV.U32 R2, RZ, RZ, R9 ;  /* 0x000000ffff027224 */ /* 0x000fe400078e0009 */
[----:B---3--:R-:W-:Y:S02]  /*01c0*/  IMAD.MOV.U32 R53, RZ, RZ, R20 ;  /* 0x000000ffff357224 */ /* 0x008fe400078e0014 */
[----:B0-----:R-:W-:-:S07]  /*01d0*/  IMAD.MOV.U32 R52, RZ, RZ, R21 ;  /* 0x000000ffff347224 */ /* 0x001fce00078e0015 */
[----:B-----5:R-:W-:Y:S05]  /*01e0*/  CALL.REL.NOINC `($_ZN2at6native29vectorized_elementwise_kernelILi2EZZZNS0_50_GLOBAL__N__2680c7bb_12_PowKernel_cu_7dd49032_316824pow_tensor_tensor_kernelERNS_18TensorIteratorBaseEENKUlvE_clEvENKUlvE4_clEvEUlddE_St5arrayIPcLm3EEEEviT0_T1_$__internal_accurate_pow) ;  /* 0x0000005800d87944 */ /* 0x020fea0003c00000 */
[----:B------:R-:W-:Y:S05]  /*01f0*/  BSYNC B0 ;  /* 0x0000000000007941 */ /* 0x000fea0003800000 */
.L_x_57878:
[----:B------:R-:W-:Y:S01]  /*0200*/  DSETP.NEU.AND P0, PT, R16, RZ, PT ;  /* 0x000000ff1000722a */ /* 0x000fe20003f0d000 */
[----:B------:R-:W-:Y:S01]  /*0210*/  LOP3.LUT R2, R21, 0x7ff00000, RZ, 0xc0, !PT ;  /* 0x7ff0000015027812 */ /* 0x000fe200078ec0ff */
[----:B------:R-:W-:Y:S01]  /*0220*/  BSSY B0, `(.L_x_57879) ;  /* 0x000001e000007945 */ /* 0x000fe20003800000 */
[----:B------:R-:W-:Y:S02]  /*0230*/  IMAD.MOV.U32 R10, RZ, RZ, R0 ;  /* 0x000000ffff0a7224 */ /* 0x000fe400078e0000 */
[----:B------:R-:W-:-:S04]  /*0240*/  LEA.HI R3, R2, 0xfffffc0c, RZ, 0xc ;  /* 0xfffffc0c02037811 */ /* 0x000fc800078f60ff */
[CC--:B------:R-:W-:Y:S02]  /*0250*/  SHF.L.U64.HI R2, R20.reuse, R3.reuse, R21 ;  /* 0x0000000314027219 */ /* 0x0c0fe40000010215 */
[----:B------:R-:W-:-:S03]  /*0260*/  SHF.L.U32 R3, R20, R3, RZ ;  /* 0x0000000314037219 */ /* 0x000fc600000006ff */
        /* <DEDUP_REMOVED lines=18> */
.L_x_57880:
[----:B------:R-:W-:Y:S01]  /*0390*/  DSETP.NEU.AND P0, PT, |R20|, 0.5, PT ;  /* 0x3fe000001400742a */ /* 0x000fe20003f0d200 */
[----:B------:R-:W-:Y:S01]  /*03a0*/  ISETP.GE.AND P2, PT, R21, RZ, PT ;  /* 0x000000ff1500720c */ /* 0x000fe20003f46270 */
[----:B------:R-:W-:Y:S01]  /*03b0*/  IMAD.MOV.U32 R10, RZ, RZ, RZ ;  /* 0x000000ffff0a7224 */ /* 0x000fe200078e00ff */
[----:B------:R-:W-:-:S04]  /*03c0*/  ISETP.EQ.U32.AND P1, PT, R3, RZ, PT ;  /* 0x000000ff0300720c */ /* 0x000fc80003f22070 */
[----:B------:R-:W-:-:S04]  /*03d0*/  ISETP.EQ.AND.EX P0, PT, R2, -0x80000000, P0, P1 ;  /* 0x800000000200780c */ /* 0x000fc80000702310 */
[----:B------:R-:W-:-:S04]  /*03e0*/  SEL R11, R17, RZ, P0 ;  /* 0x000000ff110b7207 */ /* 0x000fc80000000000 */
[----:B------:R-:W-:-:S07]  /*03f0*/  @!P2 LOP3.LUT R11, R11, 0x7ff00000, RZ, 0xfc, !PT ;  /* 0x7ff000000b0ba812 */ /* 0x000fce00078efcff */
.L_x_57881:
[----:B------:R-:W-:Y:S05]  /*0400*/  BSYNC B0 ;  /* 0x0000000000007941 */ /* 0x000fea0003800000 */
.L_x_57879:
        /* <DEDUP_REMOVED lines=18> */
.L_x_57885:
        /* <DEDUP_REMOVED lines=10> */
.L_x_57884:
[----:B------:R-:W-:-:S11]  /*05d0*/  DADD R10, R16, R20 ;  /* 0x00000000100a7229 */ /* 0x000fd60000000014 */
.L_x_57883:
[----:B------:R-:W-:Y:S05]  /*05e0*/  BSYNC B0 ;  /* 0x0000000000007941 */ /* 0x000fea0003800000 */
.L_x_57882:
[----:B------:R-:W-:Y:S01]  /*05f0*/  DSETP.NEU.AND P0, PT, R20, RZ, PT ;  /* 0x000000ff1400722a */ /* 0x000fe20003f0d000 */
[----:B------:R-:W-:Y:S01]  /*0600*/  BSSY B0, `(.L_x_57886) ;  /* 0x000000b000007945 */ /* 0x000fe20003800000 */
[----:B------:R-:W-:Y:S01]  /*0610*/  DADD R4, -RZ, |R18| ;  /* 0x00000000ff047229 */ /* 0x000fe20000000512 */
[----:B------:R-:W-:Y:S01]  /*0620*/  IMAD.MOV.U32 R53, RZ, RZ, R22 ;  /* 0x000000ffff357224 */ /* 0x000fe200078e0016 */
[----:B------:R-:W-:Y:S01]  /*0630*/  MOV R54, 0x6b0 ;  /* 0x000006b000367802 */ /* 0x000fe20000000f00 */
[----:B------:R-:W-:Y:S01]  /*0640*/  IMAD.MOV.U32 R52, RZ, RZ, R23 ;  /* 0x000000ffff347224 */ /* 0x000fe200078e0017 */
[----:B------:R-:W-:-:S06]  /*0650*/  DSETP.EQ.OR P0, PT, R16, 1, !P0 ;  /* 0x3ff000001000742a */ /* 0x000fcc0004702400 */
[----:B------:R-:W-:Y:S01]  /*0660*/  IMAD.MOV.U32 R3, RZ, RZ, R4 ;  /* 0x000000ffff037224 */ /* 0x000fe200078e0004 */
[----:B------:R-:W-:Y:S01]  /*0670*/  FSEL R59, R10, RZ, !P0 ;  /* 0x000000ff0a3b7208 */ /* 0x000fe20004000000 */
[----:B------:R-:W-:Y:S01]  /*0680*/  IMAD.MOV.U32 R2, RZ, RZ, R5 ;  /* 0x000000ffff027224 */ /* 0x000fe200078e0005 */
[----:B------:R-:W-:-:S07]  /*0690*/  FSEL R58, R11, 1.875, !P0 ;  /* 0x3ff000000b3a7808 */ /* 0x000fce0004000000 */
[----:B------:R-:W-:Y:S05]  /*06a0*/  CALL.REL.NOINC `($_ZN2at6native29vectorized_elementwise_kernelILi2EZZZNS0_50_GLOBAL__N__2680c7bb_12_PowKernel_cu_7dd49032_316824pow_tensor_tensor_kernelERNS_18TensorIteratorBaseEENKUlvE_clEvENKUlvE4_clEvEUlddE_St5arrayIPcLm3EEEEviT0_T1_$__internal_accurate_pow) ;  /* 0x0000005400a87944 */ /* 0x000fea0003c00000 */
[----:B------:R-:W-:Y:S05]  /*06b0*/  BSYNC B0 ;  /* 0x0000000000007941 */ /* 0x000fea0003800000 */
.L_x_57886:
[----:B------:R-:W-:Y:S01]  /*06c0*/  DSETP.NEU.AND P0, PT, R18, RZ, PT ;  /* 0x000000ff1200722a */ /* 0x000fe20003f0d000 */
[----:B------:R-:W-:Y:S01]  /*06d0*/  LOP3.LUT R2, R23, 0x7ff00000, RZ, 0xc0, !PT ;  /* 0x7ff0000017027812 */ /* 0x000fe200078ec0ff */
[----:B------:R-:W-:Y:S01]  /*06e0*/  BSSY B0, `(.L_x_57887) ;  /* 0x000001f000007945 */ /* 0x000fe20003800000 */
[----:B------:R-:W-:Y:S02]  /*06f0*/  IMAD.MOV.U32 R4, RZ, RZ, R0 ;  /* 0x000000ffff047224 */ /* 0x000fe400078e0000 */
[----:B------:R-:W-:Y:S01]  /*0700*/  LEA.HI R3, R2, 0xfffffc0c, RZ, 0xc ;  /* 0xfffffc0c02037811 */ /* 0x000fe200078f60ff */
[----:B------:R-:W-:-:S03]  /*0710*/  IMAD.MOV.U32 R5, RZ, RZ, R11 ;  /* 0x000000ffff057224 */ /* 0x000fc600078e000b */
        /* <DEDUP_REMOVED lines=20> */
.L_x_57888:
[----:B------:R-:W-:Y:S01]  /*0860*/  DSETP.NEU.AND P0, PT, |R22|, 0.5, PT ;  /* 0x3fe000001600742a */ /* 0x000fe20003f0d200 */
[----:B------:R-:W-:Y:S01]  /*0870*/  ISETP.GE.AND P2, PT, R23, RZ, PT ;  /* 0x000000ff1700720c */ /* 0x000fe20003f46270 */
[----:B------:R-:W-:Y:S01]  /*0880*/  IMAD.MOV.U32 R4, RZ, RZ, RZ ;  /* 0x000000ffff047224 */ /* 0x000fe200078e00ff */
[----:B------:R-:W-:-:S04]  /*0890*/  ISETP.EQ.U32.AND P1, PT, R3, RZ, PT ;  /* 0x000000ff0300720c */ /* 0x000fc80003f22070 */
[----:B------:R-:W-:-:S04]  /*08a0*/  ISETP.EQ.AND.EX P0, PT, R2, -0x80000000, P0, P1 ;  /* 0x800000000200780c */ /* 0x000fc80000702310 */
[----:B------:R-:W-:-:S04]  /*08b0*/  SEL R5, R19, RZ, P0 ;  /* 0x000000ff13057207 */ /* 0x000fc80000000000 */
[----:B------:R-:W-:-:S07]  /*08c0*/  @!P2 LOP3.LUT R5, R5, 0x7ff00000, RZ, 0xfc, !PT ;  /* 0x7ff000000505a812 */ /* 0x000fce00078efcff */
.L_x_57889:
[----:B------:R-:W-:Y:S05]  /*08d0*/  BSYNC B0 ;  /* 0x0000000000007941 */ /* 0x000fea0003800000 */
.L_x_57887:
        /* <DEDUP_REMOVED lines=18> */
.L_x_57893:
        /* <DEDUP_REMOVED lines=10> */
.L_x_57892:
[----:B------:R-:W-:-:S11]  /*0aa0*/  DADD R4, R18, R22 ;  /* 0x0000000012047229 */ /* 0x000fd60000000016 */
.L_x_57891:
[----:B------:R-:W-:Y:S05]  /*0ab0*/  BSYNC B0 ;  /* 0x0000000000007941 */ /* 0x000fea0003800000 */
.L_x_57890:
        /* <DEDUP_REMOVED lines=13> */
.L_x_57894:
        /* <DEDUP_REMOVED lines=26> */
.L_x_57896:
[----:B------:R-:W-:Y:S01]  /*0d30*/  DSETP.NEU.AND P0, PT, |R36|, 0.5, PT ;  /* 0x3fe000002400742a */ /* 0x000fe20003f0d200 */
[----:B------:R-:W-:Y:S01]  /*0d40*/  ISETP.GE.AND P2, PT, R37, RZ, PT ;  /* 0x000000ff2500720c */ /* 0x000fe20003f46270 */
[----:B------:R-:W-:Y:S01]  /*0d50*/  IMAD.MOV.U32 R4, RZ, RZ, RZ ;  /* 0x000000ffff047224 */ /* 0x000fe200078e00ff */
[----:B------:R-:W-:-:S04]  /*0d60*/  ISETP.EQ.U32.AND P1, PT, R3, RZ, PT ;  /* 0x000000ff0300720c */ /* 0x000fc80003f22070 */
[----:B------:R-:W-:-:S04]  /*0d70*/  ISETP.EQ.AND.EX P0, PT, R2, -0x80000000, P0, P1 ;  /* 0x800000000200780c */ /* 0x000fc80000702310 */
[----:B------:R-:W-:-:S04]  /*0d80*/  SEL R5, R25, RZ, P0 ;  /* 0x000000ff19057207 */ /* 0x000fc80000000000 */
[----:B------:R-:W-:-:S07]  /*0d90*/  @!P2 LOP3.LUT R5, R5, 0x7ff00000, RZ, 0xfc, !PT ;  /* 0x7ff000000505a812 */ /* 0x000fce00078efcff */
.L_x_57897:
[----:B------:R-:W-:Y:S05]  /*0da0*/  BSYNC B0 ;  /* 0x0000000000007941 */ /* 0x000fea0003800000 */
.L_x_57895:
        /* <DEDUP_REMOVED lines=18> */
.L_x_57901:
        /* <DEDUP_REMOVED lines=10> */
.L_x_57900:
[----:B------:R-:W-:-:S11]  /*0f70*/  DADD R4, R24, R36 ;  /* 0x0000000018047229 */ /* 0x000fd60000000024 */
.L_x_57899:
[----:B------:R-:W-:Y:S05]  /*0f80*/  BSYNC B0 ;  /* 0x0000000000007941 */ /* 0x000fea0003800000 */
.L_x_57898:
        /* <DEDUP_REMOVED lines=13> */
.L_x_57902:
        /* <DEDUP_REMOVED lines=26> */
.L_x_57904:
[----:B------:R-:W-:Y:S01]  /*1200*/  DSETP.NEU.AND P0, PT, |R38|, 0.5, PT ;  /* 0x3fe000002600742a */ /* 0x000fe20003f0d200 */
[----:B------:R-:W-:Y:S01]  /*1210*/  ISETP.GE.AND P2, PT, R39, RZ, PT ;  /* 0x000000ff2700720c */ /* 0x000fe20003f46270 */
[----:B------:R-:W-:Y:S01]  /*1220*/  IMAD.MOV.U32 R4, RZ, RZ, RZ ;  /* 0x000000ffff047224 */ /* 0x000fe200078e00ff */
[----:B------:R-:W-:-:S04]  /*1230*/  ISETP.EQ.U32.AND P1, PT, R3, RZ, PT ;  /* 0x000000ff0300720c */ /* 0x000fc80003f22070 */
[----:B------:R-:W-:-:S04]  /*1240*/  ISETP.EQ.AND.EX P0, PT, R2, -0x80000000, P0, P1 ;  /* 0x800000000200780c */ /* 0x000fc80000702310 */
[----:B------:R-:W-:-:S04]  /*1250*/  SEL R5, R27, RZ, P0 ;  /* 0x000000ff1b057207 */ /* 0x000fc80000000000 */
[----:B------:R-:W-:-:S07]  /*1260*/  @!P2 LOP3.LUT R5, R5, 0x7ff00000, RZ, 0xfc, !PT ;  /* 0x7ff000000505a812 */ /* 0x000fce00078efcff */
.L_x_57905:
[----:B------:R-:W-:Y:S05]  /*1270*/  BSYNC B0 ;  /* 0x0000000000007941 */ /* 0x000fea0003800000 */
.L_x_57903:
        /* <DEDUP_REMOVED lines=18> */
.L_x_57909:
        /* <DEDUP_REMOVED lines=10> */
.L_x_57908:
[----:B------:R-:W-:-:S11]  /*1440*/  DADD R4, R26, R38 ;  /* 0x000000001a047229 */ /* 0x000fd60000000026 */
.L_x_57907:
[----:B------:R-:W-:Y:S05]  /*1450*/  BSYNC B0 ;  /* 0x0000000000007941 */ /* 0x000fea0003800000 */
.L_x_57906:
        /* <DEDUP_REMOVED lines=13> */
.L_x_57910:
        /* <DEDUP_REMOVED lines=26> */
.L_x_57912:
[----:B------:R-:W-:Y:S01]  /*16d0*/  DSETP.NEU.AND P0, PT, |R40|, 0.5, PT ;  /* 0x3fe000002800742a */ /* 0x000fe20003f0d200 */
[----:B------:R-:W-:Y:S01]  /*16e0*/  ISETP.GE.AND P2, PT, R41, RZ, PT ;  /* 0x000000ff2900720c */ /* 0x000fe20003f46270 */
[----:B------:R-:W-:Y:S01]  /*16f0*/  IMAD.MOV.U32 R4, RZ, RZ, RZ ;  /* 0x000000ffff047224 */ /* 0x000fe200078e00ff */
[----:B------:R-:W-:-:S04]  /*1700*/  ISETP.EQ.U32.AND P1, PT, R3, RZ, PT ;  /* 0x000000ff0300720c */ /* 0x000fc80003f22070 */
[----:B------:R-:W-:-:S04]  /*1710*/  ISETP.EQ.AND.EX P0, PT, R2, -0x80000000, P0, P1 ;  /* 0x800000000200780c */ /* 0x000fc80000702310 */
[----:B------:R-:W-:-:S04]  /*1720*/  SEL R5, R29, RZ, P0 ;  /* 0x000000ff1d057207 */ /* 0x000fc80000000000 */
[----:B------:R-:W-:-:S07]  /*1730*/  @!P2 LOP3.LUT R5, R5, 0x7ff00000, RZ, 0xfc, !PT ;  /* 0x7ff000000505a812 */ /* 0x000fce00078efcff */
.L_x_57913:
[----:B------:R-:W-:Y:S05]  /*1740*/  BSYNC B0 ;  /* 0x0000000000007941 */ /* 0x000fea0003800000 */
.L_x_57911:
        /* <DEDUP_REMOVED lines=18> */
.L_x_57917:
        /* <DEDUP_REMOVED lines=10> */
.L_x_57916:
[----:B------:R-:W-:-:S11]  /*1910*/  DADD R4, R28, R40 ;  /* 0x000000001c047229 */ /* 0x000fd60000000028 */
.L_x_57915:
[----:B------:R-:W-:Y:S05]  /*1920*/  BSYNC B0 ;  /* 0x0000000000007941 */ /* 0x000fea0003800000 */
.L_x_57914:
        /* <DEDUP_REMOVED lines=13> */
.L_x_57918:
        /* <DEDUP_REMOVED lines=26> */
.L_x_57920:
[----:B------:R-:W-:Y:S01]  /*1ba0*/  DSETP.NEU.AND P0, PT, |R42|, 0.5, PT ;  /* 0x3fe000002a00742a */ /* 0x000fe20003f0d200 */
[----:B------:R-:W-:Y:S01]  /*1bb0*/  ISETP.GE.AND P2, PT, R43, RZ, PT ;  /* 0x000000ff2b00720c */ /* 0x000fe20003f46270 */
[----:B------:R-:W-:Y:S01]  /*1bc0*/  IMAD.MOV.U32 R4, RZ, RZ, RZ ;  /* 0x000000ffff047224 */ /* 0x000fe200078e00ff */
[----:B------:R-:W-:-:S04]  /*1bd0*/  ISETP.EQ.U32.AND P1, PT, R3, RZ, PT ;  /* 0x000000ff0300720c */ /* 0x000fc80003f22070 */
[----:B------:R-:W-:-:S04]  /*1be0*/  ISETP.EQ.AND.EX P0, PT, R2, -0x80000000, P0, P1 ;  /* 0x800000000200780c */ /* 0x000fc80000702310 */
[----:B------:R-:W-:-:S04]  /*1bf0*/  SEL R5, R31, RZ, P0 ;  /* 0x000000ff1f057207 */ /* 0x000fc80000000000 */
[----:B------:R-:W-:-:S07]  /*1c00*/  @!P2 LOP3.LUT R5, R5, 0x7ff00000, RZ, 0xfc, !PT ;  /* 0x7ff000000505a812 */ /* 0x000fce00078efcff */
.L_x_57921:
[----:B------:R-:W-:Y:S05]  /*1c10*/  BSYNC B0 ;  /* 0x0000000000007941 */ /* 0x000fea0003800000 */
.L_x_57919:
        /* <DEDUP_REMOVED lines=18> */
.L_x_57925:
        /* <DEDUP_REMOVED lines=10> */
.L_x_57924:
[----:B------:R-:W-:-:S11]  /*1de0*/  DADD R4, R30, R42 ;  /* 0x000000001e047229 */ /* 0x000fd6000000002a */
.L_x_57923:
[----:B------:R-:W-:Y:S05]  /*1df0*/  BSYNC B0 ;  /* 0x0000000000007941 */ /* 0x000fea0003800000 */
.L_x_57922:
        /* <DEDUP_REMOVED lines=13> */
.L_x_57926:
        /* <DEDUP_REMOVED lines=26> */
.L_x_57928:
[----:B------:R-:W-:Y:S01]  /*2070*/  DSETP.NEU.AND P0, PT, |R44|, 0.5, PT ;  /* 0x3fe000002c00742a */ /* 0x000fe20003f0d200 */
[----:B------:R-:W-:Y:S01]  /*2080*/  ISETP.GE.AND P2, PT, R45, RZ, PT ;  /* 0x000000ff2d00720c */ /* 0x000fe20003f46270 */
[----:B------:R-:W-:Y:S01]  /*2090*/  IMAD.MOV.U32 R4, RZ, RZ, RZ ;  /* 0x000000ffff047224 */ /* 0x000fe200078e00ff */
[----:B------:R-:W-:-:S04]  /*20a0*/  ISETP.EQ.U32.AND P1, PT, R3, RZ, PT ;  /* 0x000000ff0300720c */ /* 0x000fc80003f22070 */
[----:B------:R-:W-:-:S04]  /*20b0*/  ISETP.EQ.AND.EX P0, PT, R2, -0x80000000, P0, P1 ;  /* 0x800000000200780c */ /* 0x000fc80000702310 */
[----:B------:R-:W-:-:S04]  /*20c0*/  SEL R5, R33, RZ, P0 ;  /* 0x000000ff21057207 */ /* 0x000fc80000000000 */
[----:B------:R-:W-:-:S07]  /*20d0*/  @!P2 LOP3.LUT R5, R5, 0x7ff00000, RZ, 0xfc, !PT ;  /* 0x7ff000000505a812 */ /* 0x000fce00078efcff */
.L_x_57929:
[----:B------:R-:W-:Y:S05]  /*20e0*/  BSYNC B0 ;  /* 0x0000000000007941 */ /* 0x000fea0003800000 */
.L_x_57927:
        /* <DEDUP_REMOVED lines=18> */
.L_x_57933:
        /* <DEDUP_REMOVED lines=10> */
.L_x_57932:
[----:B------:R-:W-:-:S11]  /*22b0*/  DADD R4, R32, R44 ;  /* 0x0000000020047229 */ /* 0x000fd6000000002c */
.L_x_57931:
[----:B------:R-:W-:Y:S05]  /*22c0*/  BSYNC B0 ;  /* 0x0000000000007941 */ /* 0x000fea0003800000 */
.L_x_57930:
        /* <DEDUP_REMOVED lines=13> */
.L_x_57934:
[----:B------:R-:W-:Y:S01]  /*23a0*/  DSETP.NEU.AND P0, PT, R34, RZ, PT ;  /* 0x000000ff2200722a */ /* 0x000fe20003f0d000 */
[----:B------:R-:W-:Y:S01]  /*23b0*/  LOP3.LUT R2, R47, 0x7ff00000, RZ, 0xc0, !PT ;  /* 0x7ff000002f027812 */ /* 0x000fe200078ec0ff */
[----:B------:R-:W-:Y:S03]  /*23c0*/  BSSY B0, `(.L_x_57935) ;  /* 0x000001f000007945 */ /* 0x000fe60003800000 */
[----:B------:R-:W-:Y:S01]  /*23d0*/  LEA.HI R3, R2, 0xfffffc0c, RZ, 0xc ;  /* 0xfffffc0c02037811 */ /* 0x000fe200078f60ff */
[----:B------:R-:W-:-:S03]  /*23e0*/  IMAD.MOV.U32 R2, RZ, RZ, R0 ;  /* 0x000000ffff027224 */ /* 0x000fc600078e0000 */
        /* <DEDUP_REMOVED lines=21> */
.L_x_57936:
[----:B------:R-:W-:Y:S01]  /*2540*/  DSETP.NEU.AND P0, PT, |R46|, 0.5, PT ;  /* 0x3fe000002e00742a */ /* 0x000fe20003f0d200 */
[----:B------:R-:W-:Y:S01]  /*2550*/  ISETP.GE.AND P2, PT, R47, RZ, PT ;  /* 0x000000ff2f00720c */ /* 0x000fe20003f46270 */
[----:B------:R-:W-:Y:S01]  /*2560*/  IMAD.MOV.U32 R2, RZ, RZ, RZ ;  /* 0x000000ffff027224 */ /* 0x000fe200078e00ff */
[----:B------:R-:W-:-:S04]  /*2570*/  ISETP.EQ.U32.AND P1, PT, R4, RZ, PT ;  /* 0x000000ff0400720c */ /* 0x000fc80003f22070 */
[----:B------:R-:W-:-:S04]  /*2580*/  ISETP.EQ.AND.EX P0, PT, R5, -0x80000000, P0, P1 ;  /* 0x800000000500780c */ /* 0x000fc80000702310 */
[----:B------:R-:W-:-:S04]  /*2590*/  SEL R3, R35, RZ, P0 ;  /* 0x000000ff23037207 */ /* 0x000fc80000000000 */
[----:B------:R-:W-:-:S07]  /*25a0*/  @!P2 LOP3.LUT R3, R3, 0x7ff00000, RZ, 0xfc, !PT ;  /* 0x7ff000000303a812 */ /* 0x000fce00078efcff */
.L_x_57937:
[----:B------:R-:W-:Y:S05]  /*25b0*/  BSYNC B0 ;  /* 0x0000000000007941 */ /* 0x000fea0003800000 */
.L_x_57935:
        /* <DEDUP_REMOVED lines=18> */
.L_x_57941:
        /* <DEDUP_REMOVED lines=10> */
.L_x_57940:
[----:B------:R-:W-:-:S11]  /*2780*/  DADD R2, R34, R46 ;  /* 0x0000000022027229 */ /* 0x000fd6000000002e */
.L_x_57939:
[----:B------:R-:W-:Y:S05]  /*2790*/  BSYNC B0 ;  /* 0x0000000000007941 */ /* 0x000fea0003800000 */
.L_x_57938:
[----:B------:R-:W0:Y:S01]  /*27a0*/  S2R R9, SR_TID.X ;  /* 0x0000000000097919 */ /* 0x000e220000002100 */
[----:B------:R-:W1:Y:S01]  /*27b0*/  LDC.64 R4, c[0x0][0x220] ;  /* 0x00008800ff047b82 */ /* 0x000e620000000a00 */
[----:B------:R-:W-:Y:S01]  /*27c0*/  DSETP.NEU.AND P0, PT, R46, RZ, PT ;  /* 0x000000ff2e00722a */ /* 0x000fe20003f0d000 */
[----:B------:R-:W-:Y:S01]  /*27d0*/  LOP3.LUT R25, R25, R24, RZ, 0x3c, !PT ;  /* 0x0000001819197212 */ /* 0x000fe200078e3cff */
[----:B------:R-:W-:Y:S01]  /*27e0*/  IMAD.MOV.U32 R26, RZ, RZ, R23 ;  /* 0x000000ffff1a7224 */ /* 0x000fe200078e0017 */
[----:B------:R-:W-:Y:S01]  /*27f0*/  LOP3.LUT R21, R21, R20, RZ, 0x3c, !PT ;  /* 0x0000001415157212 */ /* 0x000fe200078e3cff */
[----:B------:R-:W-:Y:S01]  /*2800*/  IMAD.MOV.U32 R27, RZ, RZ, R22 ;  /* 0x000000ffff1b7224 */ /* 0x000fe200078e0016 */
[----:B------:R-:W-:Y:S01]  /*2810*/  LOP3.LUT R17, R17, R16, RZ, 0x3c, !PT ;  /* 0x0000001011117212 */ /* 0x000fe200078e3cff */
[----:B------:R-:W-:Y:S01]  /*2820*/  DSETP.EQ.OR P0, PT, R34, 1, !P0 ;  /* 0x3ff000002200742a */ /* 0x000fe20004702400 */
[----:B------:R-:W-:Y:S01]  /*2830*/  LOP3.LUT R24, R25, R24, RZ, 0x3c, !PT ;  /* 0x0000001819187212 */ /* 0x000fe200078e3cff */
[----:B------:R-:W-:Y:S01]  /*2840*/  IMAD.MOV.U32 R22, RZ, RZ, R19 ;  /* 0x000000ffff167224 */ /* 0x000fe200078e0013 */
[----:B------:R-:W-:Y:S01]  /*2850*/  LOP3.LUT R20, R21, R20, RZ, 0x3c, !PT ;  /* 0x0000001415147212 */ /* 0x000fe200078e3cff */
[----:B------:R-:W-:Y:S01]  /*2860*/  IMAD.MOV.U32 R23, RZ, RZ, R18 ;  /* 0x000000ffff177224 */ /* 0x000fe200078e0012 */
[----:B------:R-:W-:Y:S01]  /*2870*/  LOP3.LUT R16, R17, R16, RZ, 0x3c, !PT ;  /* 0x0000001011107212 */ /* 0x000fe200078e3cff */
[----:B------:R-:W-:Y:S01]  /*2880*/  IMAD.MOV.U32 R6, RZ, RZ, R57 ;  /* 0x000000ffff067224 */ /* 0x000fe200078e0039 */
[----:B------:R-:W-:Y:S01]  /*2890*/  FSEL R0, R2, RZ, !P0 ;  /* 0x000000ff02007208 */ /* 0x000fe20004000000 */
[----:B------:R-:W-:Y:S01]  /*28a0*/  IMAD.MOV.U32 R7, RZ, RZ, R56 ;  /* 0x000000ffff077224 */ /* 0x000fe200078e0038 */
[----:B------:R-:W-:-:S02]  /*28b0*/  FSEL R3, R3, 1.875, !P0 ;  /* 0x3ff0000003037808 */ /* 0x000fc40004000000 */
[----:B------:R-:W-:Y:S01]  /*28c0*/  LOP3.LUT R25, R25, R24, RZ, 0x3c, !PT ;  /* 0x0000001819197212 */ /* 0x000fe200078e3cff */
[----:B------:R-:W-:Y:S01]  /*28d0*/  IMAD.MOV.U32 R18, RZ, RZ, R0 ;  /* 0x000000ffff127224 */ /* 0x000fe200078e0000 */
[----:B------:R-:W-:Y:S01]  /*28e0*/  LOP3.LUT R21, R21, R20, RZ, 0x3c, !PT ;  /* 0x0000001415157212 */ /* 0x000fe200078e3cff */
[----:B------:R-:W-:Y:S01]  /*28f0*/  IMAD.MOV.U32 R19, RZ, RZ, R3 ;  /* 0x000000ffff137224 */ /* 0x000fe200078e0003 */
[----:B------:R-:W-:Y:S01]  /*2900*/  LOP3.LUT R17, R17, R16, RZ, 0x3c, !PT ;  /* 0x0000001011117212 */ /* 0x000fe200078e3cff */
[----:B-1----:R-:W-:-:S04]  /*2910*/  IMAD.WIDE.U32 R4, R55, 0x8, R4 ;  /* 0x0000000837047825 */ /* 0x002fc800078e0004 */
[----:B0-----:R-:W-:-:S04]  /*2920*/  IMAD.WIDE R8, R9, 0x10, R4 ;  /* 0x0000001009087825 */ /* 0x001fc800078e0204 */
[----:B------:R-:W-:Y:S01]  /*2930*/  IMAD.MOV.U32 R4, RZ, RZ, R59 ;  /* 0x000000ffff047224 */ /* 0x000fe200078e003b */
[----:B------:R-:W-:Y:S01]  /*2940*/  STG.E.128 desc[UR4][R8.64+0x800], R24 ;  /* 0x0008001808007986 */ /* 0x000fe2000c101d04 */
[----:B------:R-:W-:-:S03]  /*2950*/  IMAD.MOV.U32 R5, RZ, RZ, R58 ;  /* 0x000000ffff057224 */ /* 0x000fc600078e003a */
[----:B------:R-:W-:Y:S04]  /*2960*/  STG.E.128 desc[UR4][R8.64+0x1000], R20 ;  /* 0x0010001408007986 */ /* 0x000fe8000c101d04 */
[----:B------:R-:W-:Y:S04]  /*2970*/  STG.E.128 desc[UR4][R8.64], R4 ;  /* 0x0000000408007986 */ /* 0x000fe8000c101d04 */
[----:B------:R-:W-:Y:S01]  /*2980*/  STG.E.128 desc[UR4][R8.64+0x1800], R16 ;  /* 0x0018001008007986 */ /* 0x000fe2000c101d04 */
[----:B------:R-:W-:Y:S05]  /*2990*/  EXIT ;  /* 0x000000000000794d */ /* 0x000fea0003800000 */
.L_x_57877:
[----:B------:R-:W0:Y:S01]  /*29a0*/  S2R R0, SR_TID.X ;  /* 0x0000000000007919 */ /* 0x000e220000002100 */
[----:B------:R-:W-:Y:S02]  /*29b0*/  CS2R R46, SRZ ;  /* 0x00000000002e7805 */ /* 0x000fe4000001ff00 */
[----:B------:R-:W-:Y:S02]  /*29c0*/  CS2R R16, SRZ ;  /* 0x0000000000107805 */ /* 0x000fe4000001ff00 */
[----:B0-----:R-:W-:-:S13]  /*29d0*/  ISETP.GE.AND P0, PT, R0, R56, PT ;  /* 0x000000380000720c */ /* 0x001fda0003f06270 */
[----:B------:R-:W-:Y:S01]  /*29e0*/  @!P0 IMAD.IADD R15, R55, 0x1, R0 ;  /* 0x00000001370f8824 */ /* 0x000fe200078e0200 */
[----:B------:R-:W0:Y:S01]  /*29f0*/  @!P0 LDC.64 R12, c[0x0][0x230] ;  /* 0x00008c00ff0c8b82 */ /* 0x000e220000000a00 */
[----:B------:R-:W-:-:S05]  /*2a00*/  @!P0 VIADD R0, R0, 0x80 ;  /* 0x0000008000008836 */ /* 0x000fca0000000000 */
[----:B------:R-:W-:-:S13]  /*2a10*/  ISETP.GE.AND P6, PT, R0, R56, PT ;  /* 0x000000380000720c */ /* 0x000fda0003fc6270 */
[----:B------:R-:W-:Y:S01]  /*2a20*/  @!P6 IMAD.IADD R9, R55, 0x1, R0 ;  /* 0x000000013709e824 */ /* 0x000fe200078e0200 */
[----:B------:R-:W1:Y:S01]  /*2a30*/  @!P6 LDC.64 R2, c[0x0][0x228] ;  /* 0x00008a00ff02eb82 */ /* 0x000e620000000a00 */
[----:B------:R-:W-:-:S05]  /*2a40*/  @!P6 VIADD R0, R0, 0x80 ;  /* 0x000000800000e836 */ /* 0x000fca0000000000 */
[C---:B------:R-:W-:Y:S02]  /*2a50*/  ISETP.GE.AND P5, PT, R0.reuse, R56, PT ;  /* 0x000000380000720c */ /* 0x040fe40003fa6270 */
[----:B------:R-:W2:Y:S11]  /*2a60*/  @!P6 LDC.64 R4, c[0x0][0x230] ;  /* 0x00008c00ff04eb82 */ /* 0x000eb60000000a00 */
[----:B------:R-:W-:Y:S01]  /*2a70*/  @!P5 IMAD.IADD R11, R55, 0x1, R0 ;  /* 0x00000001370bd824 */ /* 0x000fe200078e0200 */
[----:B------:R-:W3:Y:S01]  /*2a80*/  @!P5 LDC.64 R34, c[0x0][0x228] ;  /* 0x00008a00ff22db82 */ /* 0x000ee20000000a00 */
[----:B------:R-:W-:-:S02]  /*2a90*/  @!P5 VIADD R0, R0, 0x80 ;  /* 0x000000800000d836 */ /* 0x000fc40000000000 */
[----:B-1----:R-:W-:-:S03]  /*2aa0*/  @!P6 IMAD.WIDE.U32 R2, R9, 0x8, R2 ;  /* 0x000000080902e825 */ /* 0x002fc600078e0002 */
[----:B------:R-:W-:Y:S02]  /*2ab0*/  ISETP.GE.AND P4, PT, R0, R56, PT ;  /* 0x000000380000720c */ /* 0x000fe40003f86270 */
[----:B------:R-:W1:Y:S01]  /*2ac0*/  @!P5 LDC.64 R36, c[0x0][0x230] ;  /* 0x00008c00ff24db82 */ /* 0x000e620000000a00 */
[----:B------:R4:W5:Y:S01]  /*2ad0*/  @!P6 LDG.E.64 R46, desc[UR4][R2.64] ;  /* 0x00000004022ee981 */ /* 0x000962000c1e1b00 */
[----:B--2---:R-:W-:-:S05]  /*2ae0*/  @!P6 IMAD.WIDE.U32 R4, R9, 0x8, R4 ;  /* 0x000000080904e825 */ /* 0x004fca00078e0004 */
[----:B------:R2:W5:Y:S04]  /*2af0*/  @!P6 LDG.E.64 R16, desc[UR4][R4.64] ;  /* 0x000000040410e981 */ /* 0x000568000c1e1b00 */
[----:B------:R-:W-:Y:S01]  /*2b00*/  @!P4 IMAD.IADD R51, R55, 0x1, R0 ;  /* 0x000000013733c824 */ /* 0x000fe200078e0200 */
[----:B------:R-:W0:Y:S01]  /*2b10*/  @!P4 LDC.64 R48, c[0x0][0x228] ;  /* 0x00008a00ff30cb82 */ /* 0x000e220000000a00 */
[----:B------:R-:W-:-:S05]  /*2b20*/  @!P4 VIADD R0, R0, 0x80 ;  /* 0x000000800000c836 */ /* 0x000fca0000000000 */
[C---:B------:R-:W-:Y:S02]  /*2b30*/  ISETP.GE.AND P3, PT, R0.reuse, R56, PT ;  /* 0x000000380000720c */ /* 0x040fe40003f66270 */
[----:B------:R-:W3:Y:S11]  /*2b40*/  @!P4 LDC.64 R6, c[0x0][0x230] ;  /* 0x00008c00ff06cb82 */ /* 0x000ef60000000a00 */
[----:B------:R-:W-:Y:S01]  /*2b50*/  @!P3 IMAD.IADD R25, R55, 0x1, R0 ;  /* 0x000000013719b824 */ /* 0x000fe200078e0200 */
[----:B------:R-:W1:Y:S01]  /*2b60*/  @!P3 LDC.64 R22, c[0x0][0x228] ;  /* 0x00008a00ff16bb82 */ /* 0x000e620000000a00 */
[----:B------:R-:W-:-:S05]  /*2b70*/  @!P3 VIADD R0, R0, 0x80 ;  /* 0x000000800000b836 */ /* 0x000fca0000000000 */
[C---:B------:R-:W-:Y:S02]  /*2b80*/  ISETP.GE.AND P2, PT, R0.reuse, R56, PT ;  /* 0x000000380000720c */ /* 0x040fe40003f46270 */
[----:B------:R-:W1:Y:S11]  /*2b90*/  @!P3 LDC.64 R28, c[0x0][0x230] ;  /* 0x00008c00ff1cbb82 */ /* 0x000e760000000a00 */
[----:B------:R-:W-:Y:S01]  /*2ba0*/  @!P2 IMAD.IADD R14, R55, 0x1, R0 ;  /* 0x00000001370ea824 */ /* 0x000fe200078e0200 */
[----:B------:R-:W1:Y:S01]  /*2bb0*/  @!P2 LDC.64 R30, c[0x0][0x228] ;  /* 0x00008a00ff1eab82 */ /* 0x000e620000000a00 */
[----:B------:R-:W-:-:S05]  /*2bc0*/  @!P2 VIADD R0, R0, 0x80 ;  /* 0x000000800000a836 */ /* 0x000fca0000000000 */
[C---:B------:R-:W-:Y:S02]  /*2bd0*/  ISETP.GE.AND P1, PT, R0.reuse, R56, PT ;  /* 0x000000380000720c */ /* 0x040fe40003f26270 */
[----:B------:R-:W1:Y:S11]  /*2be0*/  @!P2 LDC.64 R32, c[0x0][0x230] ;  /* 0x00008c00ff20ab82 */ /* 0x000e760000000a00 */
[----:B------:R-:W-:Y:S01]  /*2bf0*/  @!P1 IMAD.IADD R27, R55, 0x1, R0 ;  /* 0x00000001371b9824 */ /* 0x000fe200078e0200 */
[----:B----4-:R-:W4:Y:S01]  /*2c00*/  @!P1 LDC.64 R2, c[0x0][0x228] ;  /* 0x00008a00ff029b82 */ /* 0x010f220000000a00 */
[----:B------:R-:W-:-:S05]  /*2c10*/  @!P1 VIADD R0, R0, 0x80 ;  /* 0x0000008000009836 */ /* 0x000fca0000000000 */
[----:B------:R-:W-:Y:S01]  /*2c20*/  ISETP.GE.AND P6, PT, R0, R56, PT ;  /* 0x000000380000720c */ /* 0x000fe20003fc6270 */
[C---:B0-----:R-:W-:Y:S01]  /*2c30*/  @!P4 IMAD.WIDE.U32 R48, R51.reuse, 0x8, R48 ;  /* 0x000000083330c825 */ /* 0x041fe200078e0030 */
[----:B--2---:R-:W0:Y:S03]  /*2c40*/  @!P1 LDC.64 R4, c[0x0][0x230] ;  /* 0x00008c00ff049b82 */ /* 0x004e260000000a00 */
[----:B---3--:R-:W-:-:S04]  /*2c50*/  @!P4 IMAD.WIDE.U32 R50, R51, 0x8, R6 ;  /* 0x000000083332c825 */ /* 0x008fc800078e0006 */
[----:B------:R-:W-:-:S04]  /*2c60*/  @!P5 IMAD.WIDE.U32 R34, R11, 0x8, R34 ;  /* 0x000000080b22d825 */ /* 0x000fc800078e0022 */
[----:B------:R-:W2:Y:S01]  /*2c70*/  @!P6 LDC.64 R6, c[0x0][0x228] ;  /* 0x00008a00ff06eb82 */ /* 0x000ea20000000a00 */
[----:B-1----:R-:W-:-:S07]  /*2c80*/  @!P5 IMAD.WIDE.U32 R36, R11, 0x8, R36 ;  /* 0x000000080b24d825 */ /* 0x002fce00078e0024 */
[----:B------:R-:W1:Y:S08]  /*2c90*/  @!P6 LDC.64 R8, c[0x0][0x230] ;  /* 0x00008c00ff08eb82 */ /* 0x000e700000000a00 */
[----:B------:R-:W3:Y:S01]  /*2ca0*/  @!P0 LDC.64 R10, c[0x0][0x228] ;  /* 0x00008a00ff0a8b82 */ /* 0x000ee20000000a00 */
[----:B------:R-:W-:Y:S01]  /*2cb0*/  @!P3 IMAD.WIDE.U32 R52, R25, 0x8, R22 ;  /* 0x000000081934b825 */ /* 0x000fe200078e0016 */
[----:B------:R-:W-:-:S02]  /*2cc0*/  CS2R R42, SRZ ;  /* 0x00000000002a7805 */ /* 0x000fc4000001ff00 */
[----:B------:R-:W-:Y:S02]  /*2cd0*/  CS2R R18, SRZ ;  /* 0x0000000000127805 */ /* 0x000fe4000001ff00 */
[----:B------:R-:W-:Y:S02]  /*2ce0*/  CS2R R22, SRZ ;  /* 0x0000000000167805 */ /* 0x000fe4000001ff00 */
[----:B------:R-:W-:Y:S01]  /*2cf0*/  CS2R R40, SRZ ;  /* 0x0000000000287805 */ /* 0x000fe2000001ff00 */
[----:B------:R-:W-:-:S04]  /*2d00*/  @!P3 IMAD.WIDE.U32 R28, R25, 0x8, R28 ;  /* 0x00000008191cb825 */ /* 0x000fc800078e001c */
[C---:B------:R-:W-:Y:S01]  /*2d10*/  @!P2 IMAD.WIDE.U32 R30, R14.reuse, 0x8, R30 ;  /* 0x000000080e1ea825 */ /* 0x040fe200078e001e */
[----:B------:R0:W5:Y:S03]  /*2d20*/  @!P5 LDG.E.64 R42, desc[UR4][R34.64] ;  /* 0x00000004222ad981 */ /* 0x000166000c1e1b00 */
[----:B------:R-:W-:Y:S01]  /*2d30*/  @!P2 IMAD.WIDE.U32 R58, R14, 0x8, R32 ;  /* 0x000000080e3aa825 */ /* 0x000fe200078e0020 */
[----:B------:R2:W5:Y:S03]  /*2d40*/  @!P5 LDG.E.64 R18, desc[UR4][R36.64] ;  /* 0x000000042412d981 */ /* 0x000566000c1e1b00 */
[----:B------:R-:W-:Y:S01]  /*2d50*/  @!P6 IMAD.IADD R33, R55, 0x1, R0 ;  /* 0x000000013721e824 */ /* 0x000fe200078e0200 */
[----:B------:R2:W5:Y:S01]  /*2d60*/  @!P3 LDG.E.64 R22, desc[UR4][R28.64] ;  /* 0x000000041c16b981 */ /* 0x000562000c1e1b00 */
[----:B----4-:R-:W-:Y:S01]  /*2d70*/  @!P1 IMAD.WIDE.U32 R2, R27, 0x8, R2 ;  /* 0x000000081b029825 */ /* 0x010fe200078e0002 */
[----:B------:R-:W-:-:S02]  /*2d80*/  CS2R R44, SRZ ;  /* 0x00000000002c7805 */ /* 0x000fc4000001ff00 */
[----:B------:R-:W-:Y:S01]  /*2d90*/  CS2R R20, SRZ ;  /* 0x0000000000147805 */ /* 0x000fe2000001ff00 */
[----:B------:R4:W5:Y:S01]  /*2da0*/  @!P2 LDG.E.64 R40, desc[UR4][R30.64] ;  /* 0x000000041e28a981 */ /* 0x000962000c1e1b00 */
[----:B0-----:R-:W-:Y:S01]  /*2db0*/  @!P1 IMAD.WIDE.U32 R4, R27, 0x8, R4 ;  /* 0x000000081b049825 */ /* 0x001fe200078e0004 */
[----:B------:R-:W-:Y:S02]  /*2dc0*/  CS2R R38, SRZ ;  /* 0x0000000000267805 */ /* 0x000fe4000001ff00 */
[----:B------:R-:W-:Y:S02]  /*2dd0*/  CS2R R24, SRZ ;  /* 0x0000000000187805 */ /* 0x000fe4000001ff00 */
[----:B------:R-:W-:Y:S01]  /*2de0*/  CS2R R34, SRZ ;  /* 0x0000000000227805 */ /* 0x000fe2000001ff00 */
[----:B--2---:R-:W-:Y:S01]  /*2df0*/  @!P6 IMAD.WIDE.U32 R6, R33, 0x8, R6 ;  /* 0x000000082106e825 */ /* 0x004fe200078e0006 */
[----:B------:R-:W-:Y:S02]  /*2e00*/  CS2R R26, SRZ ;  /* 0x00000000001a7805 */ /* 0x000fe4000001ff00 */
[----:B------:R-:W-:-:S02]  /*2e10*/  CS2R R36, SRZ ;  /* 0x0000000000247805 */ /* 0x000fc4000001ff00 */
[----:B------:R-:W-:Y:S01]  /*2e20*/  CS2R R28, SRZ ;  /* 0x00000000001c7805 */ /* 0x000fe2000001ff00 */
[----:B-1----:R-:W-:Y:S01]  /*2e30*/  @!P6 IMAD.WIDE.U32 R8, R33, 0x8, R8 ;  /* 0x000000082108e825 */ /* 0x002fe200078e0008 */
[----:B------:R-:W-:Y:S02]  /*2e40*/  CS2R R32, SRZ ;  /* 0x0000000000207805 */ /* 0x000fe4000001ff00 */
[----:B----4-:R-:W-:Y:S01]  /*2e50*/  CS2R R30, SRZ ;  /* 0x00000000001e7805 */ /* 0x010fe2000001ff00 */
[----:B------:R0:W5:Y:S01]  /*2e60*/  @!P4 LDG.E.64 R44, desc[UR4][R48.64] ;  /* 0x00000004302cc981 */ /* 0x000162000c1e1b00 */
[----:B---3--:R-:W-:-:S03]  /*2e70*/  @!P0 IMAD.WIDE.U32 R10, R15, 0x8, R10 ;  /* 0x000000080f0a8825 */ /* 0x008fc600078e000a */
[----:B------:R0:W5:Y:S01]  /*2e80*/  @!P4 LDG.E.64 R20, desc[UR4][R50.64] ;  /* 0x000000043214c981 */ /* 0x000162000c1e1b00 */
[----:B------:R-:W-:-:S03]  /*2e90*/  @!P0 IMAD.WIDE.U32 R12, R15, 0x8, R12 ;  /* 0x000000080f0c8825 */ /* 0x000fc600078e000c */
[----:B------:R0:W5:Y:S04]  /*2ea0*/  @!P3 LDG.E.64 R38, desc[UR4][R52.64] ;  /* 0x000000043426b981 */ /* 0x000168000c1e1b00 */
[----:B------:R0:W5:Y:S04]  /*2eb0*/  @!P2 LDG.E.64 R24, desc[UR4][R58.64] ;  /* 0x000000043a18a981 */ /* 0x000168000c1e1b00 */
[----:B------:R0:W5:Y:S04]  /*2ec0*/  @!P1 LDG.E.64 R34, desc[UR4][R2.64] ;  /* 0x0000000402229981 */ /* 0x000168000c1e1b00 */
[----:B------:R0:W5:Y:S04]  /*2ed0*/  @!P1 LDG.E.64 R26, desc[UR4][R4.64] ;  /* 0x00000004041a9981 */ /* 0x000168000c1e1b00 */
[----:B------:R0:W5:Y:S04]  /*2ee0*/  @!P6 LDG.E.64 R36, desc[UR4][R6.64] ;  /* 0x000000040624e981 */ /* 0x000168000c1e1b00 */
        /* <DEDUP_REMOVED lines=9> */
[----:B------:R-:W-:-:S06]  /*2f80*/  IMAD.MOV.U32 R52, RZ, RZ, R31 ;  /* 0x000000ffff347224 */ /* 0x000fcc00078e001f */
[----:B------:R-:W-:Y:S02]  /*2f90*/  IMAD.MOV.U32 R3, RZ, RZ, R4 ;  /* 0x000000ffff037224 */ /* 0x000fe400078e0004 */
[----:B------:R-:W-:-:S07]  /*2fa0*/  IMAD.MOV.U32 R2, RZ, RZ, R5 ;  /* 0x000000ffff027224 */ /* 0x000fce00078e0005 */
[----:B------:R-:W-:Y:S05]  /*2fb0*/  CALL.REL.NOINC `($_ZN2at6native29vectorized_elementwise_kernelILi2EZZZNS0_50_GLOBAL__N__2680c7bb_12_PowKernel_cu_7dd49032_316824pow_tensor_tensor_kernelERNS_18TensorIteratorBaseEENKUlvE_clEvENKUlvE4_clEvEUlddE_St5arrayIPcLm3EEEEviT0_T1_$__internal_accurate_pow) ;  /* 0x0000002c00647944 */ /* 0x000fea0003c00000 */
[----:B------:R-:W-:Y:S05]  /*2fc0*/  BSYNC B1 ;  /* 0x0000000000017941 */ /* 0x000fea0003800000 */
.L_x_57944:
        /* <DEDUP_REMOVED lines=16> */
[----:B------:R-:W-:Y:S02]  /*30d0*/  ISETP.LT.AND P2, PT, R33, RZ, !P1 ;  /* 0x000000ff2100720c */ /* 0x000fe40004f41270 */
[----:B------:R-:W-:-:S07]  /*30e0*/  PLOP3.LUT P0, PT, P1, PT, PT, 0x8, 0x0 ;  /* 0x000000000000781c */ /* 0x000fce0000f0e170 */
[----:B------:R-:W-:Y:S02]  /*30f0*/  FSEL R2, R6, R2, P2 ;  /* 0x0000000206027208 */ /* 0x000fe40001000000 */
[----:B------:R-:W-:Y:S01]  /*3100*/  FSEL R3, R7, R3, P2 ;  /* 0x0000000307037208 */ /* 0x000fe20001000000 */
[----:B0-----:R-:W-:-:S14]  /*3110*/  DSETP.NEU.AND P3, PT, R4, R30, PT ;  /* 0x0000001e0400722a */ /* 0x001fdc0003f6d000 */
[----:B------:R-:W-:Y:S05]  /*3120*/  @!P3 BRA `(.L_x_57947) ;  /* 0x00000000003cb947 */ /* 0x000fea0003800000 */
[----:B------:R-:W-:Y:S01]  /*3130*/  PLOP3.LUT P0, PT, P1, PT, PT, 0x8, 0x0 ;  /* 0x000000000000781c */ /* 0x000fe20000f0e170 */
[----:B------:R-:W-:Y:S02]  /*3140*/  IMAD.MOV.U32 R2, RZ, RZ, 0x0 ;  /* 0x00000000ff027424 */ /* 0x000fe400078e00ff */
[----:B------:R-:W-:Y:S01]  /*3150*/  IMAD.MOV.U32 R3, RZ, RZ, -0x80000 ;  /* 0xfff80000ff037424 */ /* 0x000fe200078e00ff */
[----:B------:R-:W-:Y:S09]  /*3160*/  BRA `(.L_x_57947) ;  /* 0x00000000002c7947 */ /* 0x000ff20003800000 */
.L_x_57946:
        /* <DEDUP_REMOVED lines=11> */
.L_x_57947:
[----:B------:R-:W-:Y:S05]  /*3220*/  BSYNC B1 ;  /* 0x0000000000017941 */ /* 0x000fea0003800000 */
.L_x_57945:
        /* <DEDUP_REMOVED lines=18> */
.L_x_57951:
        /* <DEDUP_REMOVED lines=10> */
.L_x_57950:
[----:B------:R-:W-:-:S11]  /*33f0*/  DADD R2, R30, R32 ;  /* 0x000000001e027229 */ /* 0x000fd60000000020 */
.L_x_57949:
[----:B------:R-:W-:Y:S05]  /*3400*/  BSYNC B1 ;  /* 0x0000000000017941 */ /* 0x000fea0003800000 */
.L_x_57948:
[----:B------:R-:W-:-:S06]  /*3410*/  DSETP.NEU.AND P0, PT, R30, RZ, PT ;  /* 0x000000ff1e00722a */ /* 0x000fcc0003f0d000 */
[----:B------:R-:W-:-:S06]  /*3420*/  DSETP.EQ.OR P0, PT, R32, 1, !P0 ;  /* 0x3ff000002000742a */ /* 0x000fcc0004702400 */
[----:B------:R-:W-:Y:S02]  /*3430*/  FSEL R58, R2, RZ, !P0 ;  /* 0x000000ff023a7208 */ /* 0x000fe40004000000 */
[----:B------:R-:W-:-:S07]  /*3440*/  FSEL R57, R3, 1.875, !P0 ;  /* 0x3ff0000003397808 */ /* 0x000fce0004000000 */
.L_x_57943:
[----:B------:R-:W-:Y:S05]  /*3450*/  BSYNC B0 ;  /* 0x0000000000007941 */ /* 0x000fea0003800000 */
.L_x_57942:
[----:B-----5:R-:W1:Y:S01]  /*3460*/  S2R R30, SR_TID.X ;  /* 0x00000000001e7919 */ /* 0x020e620000002100 */
[----:B------:R-:W-:Y:S01]  /*3470*/  BSSY B0, `(.L_x_57952) ;  /* 0x0000051000007945 */ /* 0x000fe20003800000 */
[----:B-1----:R-:W-:-:S05]  /*3480*/  VIADD R33, R30, 0x80 ;  /* 0x000000801e217836 */ /* 0x002fca0000000000 */
[----:B------:R-:W-:-:S13]  /*3490*/  ISETP.GE.AND P0, PT, R33, R56, PT ;  /* 0x000000382100720c */ /* 0x000fda0003f06270 */
[----:B------:R-:W-:Y:S05]  /*34a0*/  @P0 BRA `(.L_x_57953) ;  /* 0x0000000400340947 */ /* 0x000fea0003800000 */
[----:B0-----:R-:W-:Y:S01]  /*34b0*/  DADD R4, -RZ, |R46| ;  /* 0x00000000ff047229 */ /* 0x001fe2000000052e */
[----:B------:R-:W-:Y:S01]  /*34c0*/  LOP3.LUT R0, R17, 0x7ff00000, RZ, 0xc0, !PT ;  /* 0x7ff0000011007812 */ /* 0x000fe200078ec0ff */
[----:B------:R-:W-:Y:S01]  /*34d0*/  BSSY B1, `(.L_x_57954) ;  /* 0x000000a000017945 */ /* 0x000fe20003800000 */
[----:B------:R-:W-:Y:S01]  /*34e0*/  IMAD.MOV.U32 R53, RZ, RZ, R16 ;  /* 0x000000ffff357224 */ /* 0x000fe200078e0010 */
[----:B------:R-:W-:Y:S01]  /*34f0*/  MOV R54, 0x3570 ;  /* 0x0000357000367802 */ /* 0x000fe20000000f00 */
[----:B------:R-:W-:Y:S01]  /*3500*/  IMAD.MOV.U32 R52, RZ, RZ, R17 ;  /* 0x000000ffff347224 */ /* 0x000fe200078e0011 */
[----:B------:R-:W-:-:S04]  /*3510*/  LEA.HI R31, R0, 0xfffffc0c, RZ, 0xc ;  /* 0xfffffc0c001f7811 */ /* 0x000fc800078f60ff */
[CC--:B------:R-:W-:Y:S01]  /*3520*/  SHF.L.U64.HI R32, R16.reuse, R31.reuse, R17 ;  /* 0x0000001f10207219 */ /* 0x0c0fe20000010211 */
[----:B------:R-:W-:Y:S01]  /*3530*/  IMAD.MOV.U32 R3, RZ, RZ, R4 ;  /* 0x000000ffff037224 */ /* 0x000fe200078e0004 */
[----:B------:R-:W-:Y:S01]  /*3540*/  SHF.L.U32 R31, R16, R31, RZ ;  /* 0x0000001f101f7219 */ /* 0x000fe200000006ff */
[----:B------:R-:W-:-:S07]  /*3550*/  IMAD.MOV.U32 R2, RZ, RZ, R5 ;  /* 0x000000ffff027224 */ /* 0x000fce00078e0005 */
[----:B------:R-:W-:Y:S05]  /*3560*/  CALL.REL.NOINC `($_ZN2at6native29vectorized_elementwise_kernelILi2EZZZNS0_50_GLOBAL__N__2680c7bb_12_PowKernel_cu_7dd49032_316824pow_tensor_tensor_kernelERNS_18TensorIteratorBaseEENKUlvE_clEvENKUlvE4_clEvEUlddE_St5arrayIPcLm3EEEEviT0_T1_$__internal_accurate_pow) ;  /* 0x0000002400f87944 */ /* 0x000fea0003c00000 */
[----:B------:R-:W-:Y:S05]  /*3570*/  BSYNC B1 ;  /* 0x0000000000017941 */ /* 0x000fea0003800000 */
.L_x_57954:
        /* <DEDUP_REMOVED lines=22> */
.L_x_57956:
[----:B------:R-:W-:Y:S01]  /*36e0*/  DSETP.NEU.AND P0, PT, |R16|, 0.5, PT ;  /* 0x3fe000001000742a */ /* 0x000fe20003f0d200 */
[----:B------:R-:W-:Y:S01]  /*36f0*/  ISETP.GE.AND P2, PT, R17, RZ, PT ;  /* 0x000000ff1100720c */ /* 0x000fe20003f46270 */
[----:B------:R-:W-:Y:S01]  /*3700*/  IMAD.MOV.U32 R2, RZ, RZ, RZ ;  /* 0x000000ffff027224 */ /* 0x000fe200078e00ff */
[----:B------:R-:W-:-:S04]  /*3710*/  ISETP.EQ.U32.AND P1, PT, R31, RZ, PT ;  /* 0x000000ff1f00720c */ /* 0x000fc80003f22070 */
[----:B------:R-:W-:-:S04]  /*3720*/  ISETP.EQ.AND.EX P0, PT, R32, -0x80000000, P0, P1 ;  /* 0x800000002000780c */ /* 0x000fc80000702310 */
[----:B------:R-:W-:-:S04]  /*3730*/  SEL R3, R47, RZ, P0 ;  /* 0x000000ff2f037207 */ /* 0x000fc80000000000 */
[----:B------:R-:W-:-:S07]  /*3740*/  @!P2 LOP3.LUT R3, R3, 0x7ff00000, RZ, 0xfc, !PT ;  /* 0x7ff000000303a812 */ /* 0x000fce00078efcff */
.L_x_57957:
[----:B------:R-:W-:Y:S05]  /*3750*/  BSYNC B1 ;  /* 0x0000000000017941 */ /* 0x000fea0003800000 */
.L_x_57955:
        /* <DEDUP_REMOVED lines=18> */
.L_x_57961:
        /* <DEDUP_REMOVED lines=10> */
.L_x_57960:
[----:B------:R-:W-:-:S11]  /*3920*/  DADD R2, R16, R46 ;  /* 0x0000000010027229 */ /* 0x000fd6000000002e */
.L_x_57959:
[----:B------:R-:W-:Y:S05]  /*3930*/  BSYNC B1 ;  /* 0x0000000000017941 */ /* 0x000fea0003800000 */
.L_x_57958:
[----:B------:R-:W-:-:S06]  /*3940*/  DSETP.NEU.AND P0, PT, R16, RZ, PT ;  /* 0x000000ff1000722a */ /* 0x000fcc0003f0d000 */
[----:B------:R-:W-:-:S06]  /*3950*/  DSETP.EQ.OR P0, PT, R46, 1, !P0 ;  /* 0x3ff000002e00742a */ /* 0x000fcc0004702400 */
[----:B------:R-:W-:Y:S02]  /*3960*/  FSEL R47, R2, RZ, !P0 ;  /* 0x000000ff022f7208 */ /* 0x000fe40004000000 */
[----:B------:R-:W-:-:S07]  /*3970*/  FSEL R46, R3, 1.875, !P0 ;  /* 0x3ff00000032e7808 */ /* 0x000fce0004000000 */
.L_x_57953:
[----:B------:R-:W-:Y:S05]  /*3980*/  BSYNC B0 ;  /* 0x0000000000007941 */ /* 0x000fea0003800000 */
.L_x_57952:
[----:B0-----:R-:W-:Y:S01]  /*3990*/  VIADD R3, R30, 0x100 ;  /* 0x000001001e037836 */ /* 0x001fe20000000000 */
[----:B------:R-:W-:Y:S04]  /*39a0*/  BSSY B0, `(.L_x_57962) ;  /* 0x0000050000007945 */ /* 0x000fe80003800000 */
[----:B------:R-:W-:-:S13]  /*39b0*/  ISETP.GE.AND P0, PT, R3, R56, PT ;  /* 0x000000380300720c */ /* 0x000fda0003f06270 */
[----:B------:R-:W-:Y:S05]  /*39c0*/  @P0 BRA `(.L_x_57963) ;  /* 0x0000000400340947 */ /* 0x000fea0003800000 */
[----:B------:R-:W-:Y:S01]  /*39d0*/  DADD R4, -RZ, |R42| ;  /* 0x00000000ff047229 */ /* 0x000fe2000000052a */
[----:B------:R-:W-:Y:S01]  /*39e0*/  LOP3.LUT R0, R19, 0x7ff00000, RZ, 0xc0, !PT ;  /* 0x7ff0000013007812 */ /* 0x000fe200078ec0ff */
[----:B------:R-:W-:Y:S01]  /*39f0*/  BSSY B1, `(.L_x_57964) ;  /* 0x000000a000017945 */ /* 0x000fe20003800000 */
[----:B------:R-:W-:Y:S01]  /*3a00*/  IMAD.MOV.U32 R53, RZ, RZ, R18 ;  /* 0x000000ffff357224 */ /* 0x000fe200078e0012 */
[----:B------:R-:W-:Y:S01]  /*3a10*/  MOV R54, 0x3a90 ;  /* 0x00003a9000367802 */ /* 0x000fe20000000f00 */
[----:B------:R-:W-:Y:S01]  /*3a20*/  IMAD.MOV.U32 R52, RZ, RZ, R19 ;  /* 0x000000ffff347224 */ /* 0x000fe200078e0013 */
[----:B------:R-:W-:-:S04]  /*3a30*/  LEA.HI R7, R0, 0xfffffc0c, RZ, 0xc ;  /* 0xfffffc0c00077811 */ /* 0x000fc800078f60ff */
[----:B------:R-:W-:Y:S01]  /*3a40*/  IMAD.MOV.U32 R3, RZ, RZ, R4 ;  /* 0x000000ffff037224 */ /* 0x000fe200078e0004 */
[CC--:B------:R-:W-:Y:S01]  /*3a50*/  SHF.L.U64.HI R17, R18.reuse, R7.reuse, R19 ;  /* 0x0000000712117219 */ /* 0x0c0fe20000010213 */
[----:B------:R-:W-:Y:S01]  /*3a60*/  IMAD.MOV.U32 R2, RZ, RZ, R5 ;  /* 0x000000ffff027224 */ /* 0x000fe200078e0005 */
[----:B------:R-:W-:-:S07]  /*3a70*/  SHF.L.U32 R16, R18, R7, RZ ;  /* 0x0000000712107219 */ /* 0x000fce00000006ff */
[----:B------:R-:W-:Y:S05]  /*3a80*/  CALL.REL.NOINC `($_ZN2at6native29vectorized_elementwise_kernelILi2EZZZNS0_50_GLOBAL__N__2680c7bb_12_PowKernel_cu_7dd49032_316824pow_tensor_tensor_kernelERNS_18TensorIteratorBaseEENKUlvE_clEvENKUlvE4_clEvEUlddE_St5arrayIPcLm3EEEEviT0_T1_$__internal_accurate_pow) ;  /* 0x0000002000b07944 */ /* 0x000fea0003c00000 */
[----:B------:R-:W-:Y:S05]  /*3a90*/  BSYNC B1 ;  /* 0x0000000000017941 */ /* 0x000fea0003800000 */
.L_x_57964:
        /* <DEDUP_REMOVED lines=22> */
.L_x_57966:
[----:B------:R-:W-:Y:S01]  /*3c00*/  DSETP.NEU.AND P0, PT, |R18|, 0.5, PT ;  /* 0x3fe000001200742a */ /* 0x000fe20003f0d200 */
[----:B------:R-:W-:Y:S01]  /*3c10*/  ISETP.GE.AND P2, PT, R19, RZ, PT ;  /* 0x000000ff1300720c */ /* 0x000fe20003f46270 */
[----:B------:R-:W-:Y:S01]  /*3c20*/  IMAD.MOV.U32 R2, RZ, RZ, RZ ;  /* 0x000000ffff027224 */ /* 0x000fe200078e00ff */
[----:B------:R-:W-:-:S04]  /*3c30*/  ISETP.EQ.U32.AND P1, PT, R16, RZ, PT ;  /* 0x000000ff1000720c */ /* 0x000fc80003f22070 */
[----:B------:R-:W-:-:S04]  /*3c40*/  ISETP.EQ.AND.EX P0, PT, R17, -0x80000000, P0, P1 ;  /* 0x800000001100780c */ /* 0x000fc80000702310 */
[----:B------:R-:W-:-:S04]  /*3c50*/  SEL R3, R43, RZ, P0 ;  /* 0x000000ff2b037207 */ /* 0x000fc80000000000 */
[----:B------:R-:W-:-:S07]  /*3c60*/  @!P2 LOP3.LUT R3, R3, 0x7ff00000, RZ, 0xfc, !PT ;  /* 0x7ff000000303a812 */ /* 0x000fce00078efcff */
.L_x_57967:
[----:B------:R-:W-:Y:S05]  /*3c70*/  BSYNC B1 ;  /* 0x0000000000017941 */ /* 0x000fea0003800000 */
.L_x_57965:
        /* <DEDUP_REMOVED lines=18> */
.L_x_57971:
        /* <DEDUP_REMOVED lines=10> */
.L_x_57970:
[----:B------:R-:W-:-:S11]  /*3e40*/  DADD R2, R18, R42 ;  /* 0x0000000012027229 */ /* 0x000fd6000000002a */
.L_x_57969:
[----:B------:R-:W-:Y:S05]  /*3e50*/  BSYNC B1 ;  /* 0x0000000000017941 */ /* 0x000fea0003800000 */
.L_x_57968:
[----:B------:R-:W-:-:S06]  /*3e60*/  DSETP.NEU.AND P0, PT, R18, RZ, PT ;  /* 0x000000ff1200722a */ /* 0x000fcc0003f0d000 */
[----:B------:R-:W-:-:S06]  /*3e70*/  DSETP.EQ.OR P0, PT, R42, 1, !P0 ;  /* 0x3ff000002a00742a */ /* 0x000fcc0004702400 */
[----:B------:R-:W-:Y:S02]  /*3e80*/  FSEL R43, R2, RZ, !P0 ;  /* 0x000000ff022b7208 */ /* 0x000fe40004000000 */
[----:B------:R-:W-:-:S07]  /*3e90*/  FSEL R42, R3, 1.875, !P0 ;  /* 0x3ff00000032a7808 */ /* 0x000fce0004000000 */
.L_x_57963:
[----:B------:R-:W-:Y:S05]  /*3ea0*/  BSYNC B0 ;  /* 0x0000000000007941 */ /* 0x000fea0003800000 */
.L_x_57962:
[----:B------:R-:W-:Y:S01]  /*3eb0*/  VIADD R3, R30, 0x180 ;  /* 0x000001801e037836 */ /* 0x000fe20000000000 */
        /* <DEDUP_REMOVED lines=16> */
.L_x_57974:
        /* <DEDUP_REMOVED lines=22> */
.L_x_57976:
[----:B------:R-:W-:Y:S01]  /*4120*/  DSETP.NEU.AND P0, PT, |R20|, 0.5, PT ;  /* 0x3fe000001400742a */ /* 0x000fe20003f0d200 */
[----:B------:R-:W-:Y:S01]  /*4130*/  ISETP.GE.AND P2, PT, R21, RZ, PT ;  /* 0x000000ff1500720c */ /* 0x000fe20003f46270 */
[----:B------:R-:W-:Y:S01]  /*4140*/  IMAD.MOV.U32 R2, RZ, RZ, RZ ;  /* 0x000000ffff027224 */ /* 0x000fe200078e00ff */
[----:B------:R-:W-:-:S04]  /*4150*/  ISETP.EQ.U32.AND P1, PT, R16, RZ, PT ;  /* 0x000000ff1000720c */ /* 0x000fc80003f22070 */
[----:B------:R-:W-:-:S04]  /*4160*/  ISETP.EQ.AND.EX P0, PT, R17, -0x80000000, P0, P1 ;  /* 0x800000001100780c */ /* 0x000fc80000702310 */
[----:B------:R-:W-:-:S04]  /*4170*/  SEL R3, R45, RZ, P0 ;  /* 0x000000ff2d037207 */ /* 0x000fc80000000000 */
[----:B------:R-:W-:-:S07]  /*4180*/  @!P2 LOP3.LUT R3, R3, 0x7ff00000, RZ, 0xfc, !PT ;  /* 0x7ff000000303a812 */ /* 0x000fce00078efcff */
.L_x_57977:
[----:B------:R-:W-:Y:S05]  /*4190*/  BSYNC B1 ;  /* 0x0000000000017941 */ /* 0x000fea0003800000 */
.L_x_57975:
        /* <DEDUP_REMOVED lines=18> */
.L_x_57981:
        /* <DEDUP_REMOVED lines=10> */
.L_x_57980:
[----:B------:R-:W-:-:S11]  /*4360*/  DADD R2, R20, R44 ;  /* 0x0000000014027229 */ /* 0x000fd6000000002c */
.L_x_57979:
[----:B------:R-:W-:Y:S05]  /*4370*/  BSYNC B1 ;  /* 0x0000000000017941 */ /* 0x000fea0003800000 */
.L_x_57978:
[----:B------:R-:W-:-:S06]  /*4380*/  DSETP.NEU.AND P0, PT, R20, RZ, PT ;  /* 0x000000ff1400722a */ /* 0x000fcc0003f0d000 */
[----:B------:R-:W-:-:S06]  /*4390*/  DSETP.EQ.OR P0, PT, R44, 1, !P0 ;  /* 0x3ff000002c00742a */ /* 0x000fcc0004702400 */
[----:B------:R-:W-:Y:S02]  /*43a0*/  FSEL R32, R2, RZ, !P0 ;  /* 0x000000ff02207208 */ /* 0x000fe40004000000 */
[----:B------:R-:W-:-:S07]  /*43b0*/  FSEL R31, R3, 1.875, !P0 ;  /* 0x3ff00000031f7808 */ /* 0x000fce0004000000 */
.L_x_57973:
[----:B------:R-:W-:Y:S05]  /*43c0*/  BSYNC B0 ;  /* 0x0000000000007941 */ /* 0x000fea0003800000 */
.L_x_57972:
        /* <DEDUP_REMOVED lines=17> */
.L_x_57984:
        /* <DEDUP_REMOVED lines=22> */
.L_x_57986:
[----:B------:R-:W-:Y:S01]  /*4640*/  DSETP.NEU.AND P0, PT, |R22|, 0.5, PT ;  /* 0x3fe000001600742a */ /* 0x000fe20003f0d200 */
[----:B------:R-:W-:Y:S01]  /*4650*/  ISETP.GE.AND P2, PT, R23, RZ, PT ;  /* 0x000000ff1700720c */ /* 0x000fe20003f46270 */
[----:B------:R-:W-:Y:S01]  /*4660*/  IMAD.MOV.U32 R2, RZ, RZ, RZ ;  /* 0x000000ffff027224 */ /* 0x000fe200078e00ff */
[----:B------:R-:W-:-:S04]  /*4670*/  ISETP.EQ.U32.AND P1, PT, R16, RZ, PT ;  /* 0x000000ff1000720c */ /* 0x000fc80003f22070 */
[----:B------:R-:W-:-:S04]  /*4680*/  ISETP.EQ.AND.EX P0, PT, R17, -0x80000000, P0, P1 ;  /* 0x800000001100780c */ /* 0x000fc80000702310 */
[----:B------:R-:W-:-:S04]  /*4690*/  SEL R3, R39, RZ, P0 ;  /* 0x000000ff27037207 */ /* 0x000fc80000000000 */
[----:B------:R-:W-:-:S07]  /*46a0*/  @!P2 LOP3.LUT R3, R3, 0x7ff00000, RZ, 0xfc, !PT ;  /* 0x7ff000000303a812 */ /* 0x000fce00078efcff */
.L_x_57987:
[----:B------:R-:W-:Y:S05]  /*46b0*/  BSYNC B1 ;  /* 0x0000000000017941 */ /* 0x000fea0003800000 */
.L_x_57985:
        /* <DEDUP_REMOVED lines=18> */
.L_x_57991:
        /* <DEDUP_REMOVED lines=10> */
.L_x_57990:
[----:B------:R-:W-:-:S11]  /*4880*/  DADD R2, R22, R38 ;  /* 0x0000000016027229 */ /* 0x000fd60000000026 */
.L_x_57989:
[----:B------:R-:W-:Y:S05]  /*4890*/  BSYNC B1 ;  /* 0x0000000000017941 */ /* 0x000fea0003800000 */
.L_x_57988:
[----:B------:R-:W-:-:S06]  /*48a0*/  DSETP.NEU.AND P0, PT, R22, RZ, PT ;  /* 0x000000ff1600722a */ /* 0x000fcc0003f0d000 */
[----:B------:R-:W-:-:S06]  /*48b0*/  DSETP.EQ.OR P0, PT, R38, 1, !P0 ;  /* 0x3ff000002600742a */ /* 0x000fcc0004702400 */
[----:B------:R-:W-:Y:S02]  /*48c0*/  FSEL R23, R2, RZ, !P0 ;  /* 0x000000ff02177208 */ /* 0x000fe40004000000 */
[----:B------:R-:W-:-:S07]  /*48d0*/  FSEL R22, R3, 1.875, !P0 ;  /* 0x3ff0000003167808 */ /* 0x000fce0004000000 */
.L_x_57983:
[----:B------:R-:W-:Y:S05]  /*48e0*/  BSYNC B0 ;  /* 0x0000000000007941 */ /* 0x000fea0003800000 */
.L_x_57982:
        /* <DEDUP_REMOVED lines=17> */
.L_x_57994:
        /* <DEDUP_REMOVED lines=22> */
.L_x_57996:
[----:B------:R-:W-:Y:S01]  /*4b60*/  DSETP.NEU.AND P0, PT, |R24|, 0.5, PT ;  /* 0x3fe000001800742a */ /* 0x000fe20003f0d200 */
[----:B------:R-:W-:Y:S01]  /*4b70*/  ISETP.GE.AND P2, PT, R25, RZ, PT ;  /* 0x000000ff1900720c */ /* 0x000fe20003f46270 */
[----:B------:R-:W-:Y:S01]  /*4b80*/  IMAD.MOV.U32 R2, RZ, RZ, RZ ;  /* 0x000000ffff027224 */ /* 0x000fe200078e00ff */
[----:B------:R-:W-:-:S04]  /*4b90*/  ISETP.EQ.U32.AND P1, PT, R16, RZ, PT ;  /* 0x000000ff1000720c */ /* 0x000fc80003f22070 */
[----:B------:R-:W-:-:S04]  /*4ba0*/  ISETP.EQ.AND.EX P0, PT, R17, -0x80000000, P0, P1 ;  /* 0x800000001100780c */ /* 0x000fc80000702310 */
[----:B------:R-:W-:-:S04]  /*4bb0*/  SEL R3, R41, RZ, P0 ;  /* 0x000000ff29037207 */ /* 0x000fc80000000000 */
[----:B------:R-:W-:-:S07]  /*4bc0*/  @!P2 LOP3.LUT R3, R3, 0x7ff00000, RZ, 0xfc, !PT ;  /* 0x7ff000000303a812 */ /* 0x000fce00078efcff */
.L_x_57997:
[----:B------:R-:W-:Y:S05]  /*4bd0*/  BSYNC B1 ;  /* 0x0000000000017941 */ /* 0x000fea0003800000 */
.L_x_57995:
        /* <DEDUP_REMOVED lines=18> */
.L_x_58001:
        /* <DEDUP_REMOVED lines=10> */
.L_x_58000:
[----:B------:R-:W-:-:S11]  /*4da0*/  DADD R2, R24, R40 ;  /* 0x0000000018027229 */ /* 0x000fd60000000028 */
.L_x_57999:
[----:B------:R-:W-:Y:S05]  /*4db0*/  BSYNC B1 ;  /* 0x0000000000017941 */ /* 0x000fea0003800000 */
.L_x_57998:
[----:B------:R-:W-:-:S06]  /*4dc0*/  DSETP.NEU.AND P0, PT, R24, RZ, PT ;  /* 0x000000ff1800722a */ /* 0x000fcc0003f0d000 */
[----:B------:R-:W-:-:S06]  /*4dd0*/  DSETP.EQ.OR P0, PT, R40, 1, !P0 ;  /* 0x3ff000002800742a */ /* 0x000fcc0004702400 */
[----:B------:R-:W-:Y:S02]  /*4de0*/  FSEL R21, R2, RZ, !P0 ;  /* 0x000000ff02157208 */ /* 0x000fe40004000000 */
[----:B------:R-:W-:-:S07]  /*4df0*/  FSEL R20, R3, 1.875, !P0 ;  /* 0x3ff0000003147808 */ /* 0x000fce0004000000 */
.L_x_57993:
[----:B------:R-:W-:Y:S05]  /*4e00*/  BSYNC B0 ;  /* 0x0000000000007941 */ /* 0x000fea0003800000 */
.L_x_57992:
        /* <DEDUP_REMOVED lines=17> */
.L_x_58004:
        /* <DEDUP_REMOVED lines=22> */
.L_x_58006:
[----:B------:R-:W-:Y:S01]  /*5080*/  DSETP.NEU.AND P0, PT, |R26|, 0.5, PT ;  /* 0x3fe000001a00742a */ /* 0x000fe20003f0d200 */
[----:B------:R-:W-:Y:S01]  /*5090*/  ISETP.GE.AND P2, PT, R27, RZ, PT ;  /* 0x000000ff1b00720c */ /* 0x000fe20003f46270 */
[----:B------:R-:W-:Y:S01]  /*50a0*/  IMAD.MOV.U32 R2, RZ, RZ, RZ ;  /* 0x000000ffff027224 */ /* 0x000fe200078e00ff */
[----:B------:R-:W-:-:S04]  /*50b0*/  ISETP.EQ.U32.AND P1, PT, R16, RZ, PT ;  /* 0x000000ff1000720c */ /* 0x000fc80003f22070 */
[----:B------:R-:W-:-:S04]  /*50c0*/  ISETP.EQ.AND.EX P0, PT, R17, -0x80000000, P0, P1 ;  /* 0x800000001100780c */ /* 0x000fc80000702310 */
[----:B------:R-:W-:-:S04]  /*50d0*/  SEL R3, R35, RZ, P0 ;  /* 0x000000ff23037207 */ /* 0x000fc80000000000 */
[----:B------:R-:W-:-:S07]  /*50e0*/  @!P2 LOP3.LUT R3, R3, 0x7ff00000, RZ, 0xfc, !PT ;  /* 0x7ff000000303a812 */ /* 0x000fce00078efcff */
.L_x_58007:
[----:B------:R-:W-:Y:S05]  /*50f0*/  BSYNC B1 ;  /* 0x0000000000017941 */ /* 0x000fea0003800000 */
.L_x_58005:
        /* <DEDUP_REMOVED lines=18> */
.L_x_58011:
        /* <DEDUP_REMOVED lines=10> */
.L_x_58010:
[----:B------:R-:W-:-:S11]  /*52c0*/  DADD R2, R26, R34 ;  /* 0x000000001a027229 */ /* 0x000fd60000000022 */
.L_x_58009:
[----:B------:R-:W-:Y:S05]  /*52d0*/  BSYNC B1 ;  /* 0x0000000000017941 */ /* 0x000fea0003800000 */
.L_x_58008:
[----:B------:R-:W-:-:S06]  /*52e0*/  DSETP.NEU.AND P0, PT, R26, RZ, PT ;  /* 0x000000ff1a00722a */ /* 0x000fcc0003f0d000 */
[----:B------:R-:W-:-:S06]  /*52f0*/  DSETP.EQ.OR P0, PT, R34, 1, !P0 ;  /* 0x3ff000002200742a */ /* 0x000fcc0004702400 */
[----:B------:R-:W-:Y:S02]  /*5300*/  FSEL R19, R2, RZ, !P0 ;  /* 0x000000ff02137208 */ /* 0x000fe40004000000 */
[----:B------:R-:W-:-:S07]  /*5310*/  FSEL R18, R3, 1.875, !P0 ;  /* 0x3ff0000003127808 */ /* 0x000fce0004000000 */
.L_x_58003:
[----:B------:R-:W-:Y:S05]  /*5320*/  BSYNC B0 ;  /* 0x0000000000007941 */ /* 0x000fea0003800000 */
.L_x_58002:
        /* <DEDUP_REMOVED lines=17> */
.L_x_58014:
        /* <DEDUP_REMOVED lines=22> */
.L_x_58016:
[----:B------:R-:W-:Y:S01]  /*55a0*/  DSETP.NEU.AND P0, PT, |R28|, 0.5, PT ;  /* 0x3fe000001c00742a */ /* 0x000fe20003f0d200 */
[----:B------:R-:W-:Y:S01]  /*55b0*/  ISETP.GE.AND P2, PT, R29, RZ, PT ;  /* 0x000000ff1d00720c */ /* 0x000fe20003f46270 */
[----:B------:R-:W-:Y:S01]  /*55c0*/  IMAD.MOV.U32 R2, RZ, RZ, RZ ;  /* 0x000000ffff027224 */ /* 0x000fe200078e00ff */
[----:B------:R-:W-:-:S04]  /*55d0*/  ISETP.EQ.U32.AND P1, PT, R16, RZ, PT ;  /* 0x000000ff1000720c */ /* 0x000fc80003f22070 */
[----:B------:R-:W-:-:S04]  /*55e0*/  ISETP.EQ.AND.EX P0, PT, R17, -0x80000000, P0, P1 ;  /* 0x800000001100780c */ /* 0x000fc80000702310 */
[----:B------:R-:W-:-:S04]  /*55f0*/  SEL R3, R37, RZ, P0 ;  /* 0x000000ff25037207 */ /* 0x000fc80000000000 */
[----:B------:R-:W-:-:S07]  /*5600*/  @!P2 LOP3.LUT R3, R3, 0x7ff00000, RZ, 0xfc, !PT ;  /* 0x7ff000000303a812 */ /* 0x000fce00078efcff */
.L_x_58017:
[----:B------:R-:W-:Y:S05]  /*5610*/  BSYNC B1 ;  /* 0x0000000000017941 */ /* 0x000fea0003800000 */
.L_x_58015:
        /* <DEDUP_REMOVED lines=18> */
.L_x_58021:
        /* <DEDUP_REMOVED lines=10> */
.L_x_58020:
[----:B------:R-:W-:-:S11]  /*57e0*/  DADD R2, R28, R36 ;  /* 0x000000001c027229 */ /* 0x000fd60000000024 */
.L_x_58019:
[----:B------:R-:W-:Y:S05]  /*57f0*/  BSYNC B1 ;  /* 0x0000000000017941 */ /* 0x000fea0003800000 */
.L_x_58018:
[----:B------:R-:W-:-:S06]  /*5800*/  DSETP.NEU.AND P0, PT, R28, RZ, PT ;  /* 0x000000ff1c00722a */ /* 0x000fcc0003f0d000 */
[----:B------:R-:W-:-:S06]  /*5810*/  DSETP.EQ.OR P0, PT, R36, 1, !P0 ;  /* 0x3ff000002400742a */ /* 0x000fcc0004702400 */
[----:B------:R-:W-:Y:S02]  /*5820*/  FSEL R0, R2, RZ, !P0 ;  /* 0x000000ff02007208 */ /* 0x000fe40004000000 */
[----:B------:R-:W-:-:S07]  /*5830*/  FSEL R3, R3, 1.875, !P0 ;  /* 0x3ff0000003037808 */ /* 0x000fce0004000000 */
.L_x_58013:
[----:B------:R-:W-:Y:S05]  /*5840*/  BSYNC B0 ;  /* 0x0000000000007941 */ /* 0x000fea0003800000 */
.L_x_58012:
[----:B------:R-:W-:Y:S01]  /*5850*/  ISETP.GE.AND P0, PT, R30, R56, PT ;  /* 0x000000381e00720c */ /* 0x000fe20003f06270 */
[----:B------:R-:W-:Y:S04]  /*5860*/  BSSY B0, `(.L_x_58022) ;  /* 0x0000045000007945 */ /* 0x000fe80003800000 */
[----:B------:R-:W-:Y:S08]  /*5870*/  BSSY B1, `(.L_x_58023) ;  /* 0x000003a000017945 */ /* 0x000ff00003800000 */
[----:B------:R-:W-:Y:S05]  /*5880*/  @P0 BRA `(.L_x_58024) ;  /* 0x0000000000440947 */ /* 0x000fea0003800000 */
[----:B------:R-:W0:Y:S01]  /*5890*/  S2R R2, SR_TID.X ;  /* 0x0000000000027919 */ /* 0x000e220000002100 */
[----:B------:R-:W1:Y:S01]  /*58a0*/  LDC.64 R4, c[0x0][0x220] ;  /* 0x00008800ff047b82 */ /* 0x000e620000000a00 */
[----:B------:R-:W-:Y:S02]  /*58b0*/  IMAD.MOV.U32 R59, RZ, RZ, R57 ;  /* 0x000000ffff3b7224 */ /* 0x000fe400078e0039 */
[----:B------:R-:W-:-:S05]  /*58c0*/  IMAD.MOV.U32 R30, RZ, RZ, R33 ;  /* 0x000000ffff1e7224 */ /* 0x000fca00078e0021 */
[----:B------:R-:W-:Y:S01]  /*58d0*/  ISETP.GE.AND P0, PT, R30, R56, PT ;  /* 0x000000381e00720c */ /* 0x000fe20003f06270 */
[----:B0-----:R-:W-:-:S04]  /*58e0*/  IMAD.IADD R7, R55, 0x1, R2 ;  /* 0x0000000137077824 */ /* 0x001fc800078e0202 */
[----:B-1----:R-:W-:-:S05]  /*58f0*/  IMAD.WIDE.U32 R4, R7, 0x8, R4 ;  /* 0x0000000807047825 */ /* 0x002fca00078e0004 */
[----:B------:R0:W-:Y:S03]  /*5900*/  STG.E.64 desc[UR4][R4.64], R58 ;  /* 0x0000003a04007986 */ /* 0x0001e6000c101b04 */
[----:B------:R-:W-:Y:S05]  /*5910*/  @P0 BRA `(.L_x_58025) ;  /* 0x0000000000480947 */ /* 0x000fea0003800000 */
[----:B0-----:R-:W0:Y:S01]  /*5920*/  LDC.64 R4, c[0x0][0x220] ;  /* 0x00008800ff047b82 */ /* 0x001e220000000a00 */
[-C--:B------:R-:W-:Y:S01]  /*5930*/  LOP3.LUT R47, R47, R46.reuse, RZ, 0x3c, !PT ;  /* 0x0000002e2f2f7212 */ /* 0x080fe200078e3cff */
[----:B------:R-:W-:Y:S02]  /*5940*/  IMAD.IADD R7, R55, 0x1, R30 ;  /* 0x0000000137077824 */ /* 0x000fe400078e021e */
[----:B------:R-:W-:Y:S01]  /*5950*/  VIADD R30, R30, 0x80 ;  /* 0x000000801e1e7836 */ /* 0x000fe20000000000 */
[----:B------:R-:W-:-:S04]  /*5960*/  LOP3.LUT R46, R47, R46, RZ, 0x3c, !PT ;  /* 0x0000002e2f2e7212 */ /* 0x000fc800078e3cff */
[----:B------:R-:W-:Y:S01]  /*5970*/  LOP3.LUT R47, R47, R46, RZ, 0x3c, !PT ;  /* 0x0000002e2f2f7212 */ /* 0x000fe200078e3cff */
[----:B0-----:R-:W-:-:S05]  /*5980*/  IMAD.WIDE.U32 R4, R7, 0x8, R4 ;  /* 0x0000000807047825 */ /* 0x001fca00078e0004 */
[----:B------:R0:W-:Y:S02]  /*5990*/  STG.E.64 desc[UR4][R4.64], R46 ;  /* 0x0000002e04007986 */ /* 0x0001e4000c101b04 */
.L_x_58024:
[----:B------:R-:W-:-:S13]  /*59a0*/  ISETP.GE.AND P0, PT, R30, R56, PT ;  /* 0x000000381e00720c */ /* 0x000fda0003f06270 */
        /* <DEDUP_REMOVED lines=9> */
.L_x_58025:
[----:B------:R-:W-:-:S13]  /*5a40*/  ISETP.GE.AND P0, PT, R30, R56, PT ;  /* 0x000000381e00720c */ /* 0x000fda0003f06270 */
[----:B------:R-:W-:Y:S05]  /*5a50*/  @P0 BRA `(.L_x_58027) ;  /* 0x0000000000400947 */ /* 0x000fea0003800000 */
[----:B01----:R-:W0:Y:S01]  /*5a60*/  LDC.64 R4, c[0x0][0x220] ;  /* 0x00008800ff047b82 */ /* 0x003e220000000a00 */
[----:B------:R-:W-:Y:S02]  /*5a70*/  IMAD.IADD R7, R55, 0x1, R30 ;  /* 0x0000000137077824 */ /* 0x000fe400078e021e */
[----:B------:R-:W-:Y:S02]  /*5a80*/  IMAD.MOV.U32 R33, RZ, RZ, R31 ;  /* 0x000000ffff217224 */ /* 0x000fe400078e001f */
[----:B------:R-:W-:Y:S02]  /*5a90*/  VIADD R30, R30, 0x80 ;  /* 0x000000801e1e7836 */ /* 0x000fe40000000000 */
[----:B0-----:R-:W-:-:S05]  /*5aa0*/  IMAD.WIDE.U32 R4, R7, 0x8, R4 ;  /* 0x0000000807047825 */ /* 0x001fca00078e0004 */
[----:B------:R1:W-:Y:S02]  /*5ab0*/  STG.E.64 desc[UR4][R4.64], R32 ;  /* 0x0000002004007986 */ /* 0x0003e4000c101b04 */
.L_x_58026:
[----:B------:R-:W-:-:S13]  /*5ac0*/  ISETP.GE.AND P0, PT, R30, R56, PT ;  /* 0x000000381e00720c */ /* 0x000fda0003f06270 */
[----:B------:R-:W-:Y:S05]  /*5ad0*/  @P0 BRA `(.L_x_58028) ;  /* 0x00000000004c0947 */ /* 0x000fea0003800000 */
[----:B01----:R-:W0:Y:S01]  /*5ae0*/  LDC.64 R4, c[0x0][0x220] ;  /* 0x00008800ff047b82 */ /* 0x003e220000000a00 */
[-C--:B------:R-:W-:Y:S01]  /*5af0*/  LOP3.LUT R23, R23, R22.reuse, RZ, 0x3c, !PT ;  /* 0x0000001617177212 */ /* 0x080fe200078e3cff */
[----:B------:R-:W-:Y:S02]  /*5b00*/  IMAD.IADD R7, R55, 0x1, R30 ;  /* 0x0000000137077824 */ /* 0x000fe400078e021e */
[----:B------:R-:W-:Y:S01]  /*5b10*/  VIADD R30, R30, 0x80 ;  /* 0x000000801e1e7836 */ /* 0x000fe20000000000 */
[----:B------:R-:W-:-:S04]  /*5b20*/  LOP3.LUT R22, R23, R22, RZ, 0x3c, !PT ;  /* 0x0000001617167212 */ /* 0x000fc800078e3cff */
[----:B------:R-:W-:Y:S01]  /*5b30*/  LOP3.LUT R23, R23, R22, RZ, 0x3c, !PT ;  /* 0x0000001617177212 */ /* 0x000fe200078e3cff */
[----:B0-----:R-:W-:-:S05]  /*5b40*/  IMAD.WIDE.U32 R4, R7, 0x8, R4 ;  /* 0x0000000807047825 */ /* 0x001fca00078e0004 */
[----:B------:R2:W-:Y:S02]  /*5b50*/  STG.E.64 desc[UR4][R4.64], R22 ;  /* 0x0000001604007986 */ /* 0x0005e4000c101b04 */
.L_x_58027:
[----:B------:R-:W-:-:S13]  /*5b60*/  ISETP.GE.AND P0, PT, R30, R56, PT ;  /* 0x000000381e00720c */ /* 0x000fda0003f06270 */
[----:B------:R-:W-:Y:S05]  /*5b70*/  @P0 BREAK B1 ;  /* 0x0000000000010942 */ /* 0x000fea0003800000 */
[----:B------:R-:W-:Y:S05]  /*5b80*/  @P0 BRA `(.L_x_58029) ;  /* 0x0000000000480947 */ /* 0x000fea0003800000 */
[----:B012---:R-:W0:Y:S01]  /*5b90*/  LDC.64 R4, c[0x0][0x220] ;  /* 0x00008800ff047b82 */ /* 0x007e220000000a00 */
[-C--:B------:R-:W-:Y:S01]  /*5ba0*/  LOP3.LUT R21, R21, R20.reuse, RZ, 0x3c, !PT ;  /* 0x0000001415157212 */ /* 0x080fe200078e3cff */
[----:B------:R-:W-:Y:S02]  /*5bb0*/  IMAD.IADD R7, R55, 0x1, R30 ;  /* 0x0000000137077824 */ /* 0x000fe400078e021e */
[----:B------:R-:W-:Y:S01]  /*5bc0*/  VIADD R30, R30, 0x80 ;  /* 0x000000801e1e7836 */ /* 0x000fe20000000000 */
[----:B------:R-:W-:-:S04]  /*5bd0*/  LOP3.LUT R20, R21, R20, RZ, 0x3c, !PT ;  /* 0x0000001415147212 */ /* 0x000fc800078e3cff */
[----:B------:R-:W-:Y:S01]  /*5be0*/  LOP3.LUT R21, R21, R20, RZ, 0x3c, !PT ;  /* 0x0000001415157212 */ /* 0x000fe200078e3cff */
[----:B0-----:R-:W-:-:S05]  /*5bf0*/  IMAD.WIDE.U32 R4, R7, 0x8, R4 ;  /* 0x0000000807047825 */ /* 0x001fca00078e0004 */
[----:B------:R2:W-:Y:S02]  /*5c00*/  STG.E.64 desc[UR4][R4.64], R20 ;  /* 0x0000001404007986 */ /* 0x0005e4000c101b04 */
.L_x_58028:
[----:B------:R-:W-:Y:S05]  /*5c10*/  BSYNC B1 ;  /* 0x0000000000017941 */ /* 0x000fea0003800000 */
.L_x_58023:
[----:B------:R-:W-:-:S13]  /*5c20*/  ISETP.GE.AND P0, PT, R30, R56, PT ;  /* 0x000000381e00720c */ /* 0x000fda0003f06270 */
[----:B012---:R-:W0:Y:S01]  /*5c30*/  @!P0 LDC.64 R4, c[0x0][0x220] ;  /* 0x00008800ff048b82 */ /* 0x007e220000000a00 */
[-C--:B------:R-:W-:Y:S01]  /*5c40*/  @!P0 LOP3.LUT R19, R19, R18.reuse, RZ, 0x3c, !PT ;  /* 0x0000001213138212 */ /* 0x080fe200078e3cff */
[----:B------:R-:W-:Y:S02]  /*5c50*/  @!P0 IMAD.IADD R7, R55, 0x1, R30 ;  /* 0x0000000137078824 */ /* 0x000fe400078e021e */
[----:B------:R-:W-:Y:S01]  /*5c60*/  @!P0 VIADD R30, R30, 0x80 ;  /* 0x000000801e1e8836 */ /* 0x000fe20000000000 */
[----:B------:R-:W-:-:S04]  /*5c70*/  @!P0 LOP3.LUT R18, R19, R18, RZ, 0x3c, !PT ;  /* 0x0000001213128212 */ /* 0x000fc800078e3cff */
[----:B------:R-:W-:Y:S01]  /*5c80*/  @!P0 LOP3.LUT R19, R19, R18, RZ, 0x3c, !PT ;  /* 0x0000001213138212 */ /* 0x000fe200078e3cff */
[----:B0-----:R-:W-:-:S05]  /*5c90*/  @!P0 IMAD.WIDE.U32 R4, R7, 0x8, R4 ;  /* 0x0000000807048825 */ /* 0x001fca00078e0004 */
[----:B------:R3:W-:Y:S02]  /*5ca0*/  @!P0 STG.E.64 desc[UR4][R4.64], R18 ;  /* 0x0000001204008986 */ /* 0x0007e4000c101b04 */
.L_x_58029:
[----:B------:R-:W-:Y:S05]  /*5cb0*/  BSYNC B0 ;  /* 0x0000000000007941 */ /* 0x000fea0003800000 */
.L_x_58022:
[----:B------:R-:W-:Y:S05]  /*5cc0*/  WARPSYNC.ALL ;  /* 0x0000000000007948 */ /* 0x000fea0003800000 */
[----:B------:R-:W-:-:S13]  /*5cd0*/  ISETP.GE.AND P0, PT, R30, R56, PT ;  /* 0x000000381e00720c */ /* 0x000fda0003f06270 */
[----:B------:R-:W-:Y:S05]  /*5ce0*/  @P0 EXIT ;  /* 0x000000000000094d */ /* 0x000fea0003800000 */
[----:B0123--:R-:W0:Y:S01]  /*5cf0*/  LDC.64 R4, c[0x0][0x220] ;  /* 0x00008800ff047b82 */ /* 0x00fe220000000a00 */
[----:B------:R-:W-:Y:S02]  /*5d00*/  IMAD.IADD R55, R55, 0x1, R30 ;  /* 0x0000000137377824 */ /* 0x000fe400078e021e */
[----:B------:R-:W-:Y:S02]  /*5d10*/  IMAD.MOV.U32 R2, RZ, RZ, R0 ;  /* 0x000000ffff027224 */ /* 0x000fe400078e0000 */
[----:B0-----:R-:W-:-:S05]  /*5d20*/  IMAD.WIDE.U32 R4, R55, 0x8, R4 ;  /* 0x0000000837047825 */ /* 0x001fca00078e0004 */
[----:B------:R-:W-:Y:S01]  /*5d30*/  STG.E.64 desc[UR4][R4.64], R2 ;  /* 0x0000000204007986 */ /* 0x000fe2000c101b04 */
[----:B------:R-:W-:Y:S05]  /*5d40*/  EXIT ;  /* 0x000000000000794d */ /* 0x000fea0003800000 */
        .type           $_ZN2at6native29vectorized_elementwise_kernelILi2EZZZNS0_50_GLOBAL__N__2680c7bb_12_PowKernel_cu_7dd49032_316824pow_tensor_tensor_kernelERNS_18TensorIteratorBaseEENKUlvE_clEvENKUlvE4_clEvEUlddE_St5arrayIPcLm3EEEEviT0_T1_$__internal_accurate_pow,@function
        .size           $_ZN2at6native29vectorized_elementwise_kernelILi2EZZZNS0_50_GLOBAL__N__2680c7bb_12_PowKernel_cu_7dd49032_316824pow_tensor_tensor_kernelERNS_18TensorIteratorBaseEENKUlvE_clEvENKUlvE4_clEvEUlddE_St5arrayIPcLm3EEEEviT0_T1_$__internal_accurate_pow,(.L_x_71558 - $_ZN2at6native29vectorized_elementwise_kernelILi2EZZZNS0_50_GLOBAL__N__2680c7bb_12_PowKernel_cu_7dd49032_316824pow_tensor_tensor_kernelERNS_18TensorIteratorBaseEENKUlvE_clEvENKUlvE4_clEvEUlddE_St5arrayIPcLm3EEEEviT0_T1_$__internal_accurate_pow)
$_ZN2at6native29vectorized_elementwise_kernelILi2EZZZNS0_50_GLOBAL__N__2680c7bb_12_PowKernel_cu_7dd49032_316824pow_tensor_tensor_kernelERNS_18TensorIteratorBaseEENKUlvE_clEvENKUlvE4_clEvEUlddE_St5arrayIPcLm3EEEEviT0_T1_$__internal_accurate_pow:
[--C-:B------:R-:W-:Y:S01]  /*5d50*/  SHF.R.U32.HI R0, RZ, 0x14, R2.reuse ;  /* 0x00000014ff007819 */ /* 0x100fe20000011602 */
[----:B------:R-:W-:Y:S01]  /*5d60*/  IMAD.MOV.U32 R4, RZ, RZ, R3 ;  /* 0x000000ffff047224 */ /* 0x000fe200078e0003 */
[----:B------:R-:W-:Y:S01]  /*5d70*/  UMOV UR6, 0x7d2cafe2 ;  /* 0x7d2cafe200067882 */ /* 0x000fe20000000000 */
[----:B------:R-:W-:Y:S01]  /*5d80*/  IMAD.MOV.U32 R5, RZ, RZ, R2 ;  /* 0x000000ffff057224 */ /* 0x000fe200078e0002 */
[----:B------:R-:W-:Y:S01]  /*5d90*/  ISETP.NE.AND P0, PT, R0, RZ, PT ;  /* 0x000000ff0000720c */ /* 0x000fe20003f05270 */
[----:B------:R-:W-:Y:S01]  /*5da0*/  IMAD.MOV.U32 R6, RZ, RZ, RZ ;  /* 0x000000ffff067224 */ /* 0x000fe200078e00ff */
[----:B------:R-:W-:Y:S01]  /*5db0*/  UMOV UR7, 0x3eb0f5ff ;  /* 0x3eb0f5ff00077882 */ /* 0x000fe20000000000 */
[----:B------:R-:W-:Y:S02]  /*5dc0*/  IMAD.MOV.U32 R12, RZ, RZ, 0x41ad3b5a ;  /* 0x41ad3b5aff0c7424 */ /* 0x000fe400078e00ff */
[----:B------:R-:W-:-:S08]  /*5dd0*/  IMAD.MOV.U32 R13, RZ, RZ, 0x3ed0f5d2 ;  /* 0x3ed0f5d2ff0d7424 */ /* 0x000fd000078e00ff */
[----:B------:R-:W-:-:S10]  /*5de0*/  @!P0 DMUL R8, R4, 1.80143985094819840000e+16 ;  /* 0x4350000004088828 */ /* 0x000fd40000000000 */
[----:B------:R-:W-:Y:S01]  /*5df0*/  @!P0 IMAD.MOV.U32 R2, RZ, RZ, R9 ;  /* 0x000000ffff028224 */ /* 0x000fe200078e0009 */
[----:B------:R-:W-:Y:S01]  /*5e00*/  @!P0 LEA.HI R0, R9, 0xffffffca, RZ, 0xc ;  /* 0xffffffca09008811 */ /* 0x000fe200078f60ff */
[----:B------:R-:W-:-:S03]  /*5e10*/  @!P0 IMAD.MOV.U32 R3, RZ, RZ, R8 ;  /* 0x000000ffff038224 */ /* 0x000fc600078e0008 */
[----:B------:R-:W-:Y:S01]  /*5e20*/  LOP3.LUT R2, R2, 0x800fffff, RZ, 0xc0, !PT ;  /* 0x800fffff02027812 */ /* 0x000fe200078ec0ff */
[----:B------:R-:W-:-:S03]  /*5e30*/  IMAD.MOV.U32 R4, RZ, RZ, R3 ;  /* 0x000000ffff047224 */ /* 0x000fc600078e0003 */
        /* <DEDUP_REMOVED lines=43> */
[----:B------:R-:W-:-:S05]  /*60f0*/  IMAD.MOV.U32 R12, RZ, RZ, R6 ;  /* 0x000000ffff0c7224 */ /* 0x000fca00078e0006 */
[C---:B------:R-:W-:Y:S02]  /*6100*/  DFMA R10, R2.reuse, R2, -R14 ;  /* 0x00000002020a722b */ /* 0x040fe4000000080e */
[----:B------:R-:W-:-:S06]  /*6110*/  DMUL R8, R2, R14 ;  /* 0x0000000e02087228 */ /* 0x000fcc0000000000 */
[C---:B------:R-:W-:Y:S02]  /*6120*/  DFMA R48, R2.reuse, R12, R10 ;  /* 0x0000000c0230722b */ /* 0x040fe4000000000a */
[----:B------:R-:W-:Y:S02]  /*6130*/  DADD R12, RZ, R50 ;  /* 0x00000000ff0c7229 */ /* 0x000fe40000000032 */
[----:B------:R-:W-:-:S06]  /*6140*/  DFMA R10, R2, R14, -R8 ;  /* 0x0000000e020a722b */ /* 0x000fcc0000000808 */
[----:B------:R-:W-:Y:S01]  /*6150*/  DADD R12, R12, -UR6 ;  /* 0x800000060c0c7e29 */ /* 0x000fe20008000000 */
[----:B------:R-:W-:Y:S01]  /*6160*/  UMOV UR6, 0x80000000 ;  /* 0x8000000000067882 */ /* 0x000fe20000000000 */
[----:B------:R-:W-:Y:S01]  /*6170*/  DFMA R14, R6, R14, R10 ;  /* 0x0000000e060e722b */ /* 0x000fe2000000000a */
[----:B------:R-:W-:-:S05]  /*6180*/  UMOV UR7, 0x43300000 ;  /* 0x4330000000077882 */ /* 0x000fca0000000000 */
[----:B------:R-:W-:Y:S02]  /*6190*/  DADD R10, R4, R12 ;  /* 0x00000000040a7229 */ /* 0x000fe4000000000c */
[----:B------:R-:W-:-:S06]  /*61a0*/  DFMA R48, R2, R48, R14 ;  /* 0x000000300230722b */ /* 0x000fcc000000000e */
        /* <DEDUP_REMOVED lines=13> */
[----:B------:R-:W-:-:S05]  /*6280*/  @P1 VIADD R8, R0, 0xfffffc02 ;  /* 0xfffffc0200081836 */ /* 0x000fca0000000000 */
        /* <DEDUP_REMOVED lines=17> */
[----:B------:R-:W-:Y:S01]  /*63a0*/  UMOV UR6, 0xfefa39ef ;  /* 0xfefa39ef00067882 */ /* 0x000fe20000000000 */
[----:B------:R-:W-:Y:S01]  /*63b0*/  IMAD.MOV.U32 R7, RZ, RZ, R52 ;  /* 0x000000ffff077224 */ /* 0x000fe200078e0034 */
[----:B------:R-:W-:Y:S01]  /*63c0*/  UMOV UR7, 0x3fe62e42 ;  /* 0x3fe62e4200077882 */ /* 0x000fe20000000000 */
[----:B------:R-:W-:Y:S02]  /*63d0*/  IMAD.MOV.U32 R6, RZ, RZ, R53 ;  /* 0x000000ffff067224 */ /* 0x000fe400078e0035 */
[C---:B------:R-:W-:Y:S01]  /*63e0*/  IMAD.SHL.U32 R0, R7.reuse, 0x2, RZ ;  /* 0x0000000207007824 */ /* 0x040fe200078e00ff */
[----:B------:R-:W-:Y:S01]  /*63f0*/  LOP3.LUT R4, R7, 0xff0fffff, RZ, 0xc0, !PT ;  /* 0xff0fffff07047812 */ /* 0x000fe200078ec0ff */
[----:B------:R-:W-:-:S03]  /*6400*/  DADD R8, R2, R10 ;  /* 0x0000000002087229 */ /* 0x000fc6000000000a */
[----:B------:R-:W-:-:S04]  /*6410*/  ISETP.GT.U32.AND P0, PT, R0, -0x2000001, PT ;  /* 0xfdffffff0000780c */ /* 0x000fc80003f04070 */
[----:B------:R-:W-:Y:S01]  /*6420*/  SEL R7, R4, R7, P0 ;  /* 0x0000000704077207 */ /* 0x000fe20000000000 */
[----:B------:R-:W-:-:S05]  /*6430*/  DADD R2, R2, -R8 ;  /* 0x0000000002027229 */ /* 0x000fca0000000808 */
[----:B------:R-:W-:-:S03]  /*6440*/  DMUL R4, R8, R6 ;  /* 0x0000000608047228 */ /* 0x000fc60000000000 */
[----:B------:R-:W-:-:S05]  /*6450*/  DADD R2, R10, R2 ;  /* 0x000000000a027229 */ /* 0x000fca0000000002 */
        /* <DEDUP_REMOVED lines=51> */
[----:B------:R-:W-:Y:S02]  /*6790*/  FSEL R10, R12, RZ, P1 ;  /* 0x000000ff0c0a7208 */ /* 0x000fe40000800000 */
[----:B------:R-:W-:Y:S02]  /*67a0*/  @!P0 SHF.R.S32.HI R0, RZ, 0x1, R0 ;  /* 0x00000001ff008819 */ /* 0x000fe40000011400 */
[----:B------:R-:W-:-:S03]  /*67b0*/  FSEL R11, R13, RZ, P1 ;  /* 0x000000ff0d0b7208 */ /* 0x000fc60000800000 */
[----:B------:R-:W-:Y:S02]  /*67c0*/  @!P0 IMAD R9, R0, 0x100000, R9 ;  /* 0x0010000000098824 */ /* 0x000fe400078e0209 */
[----:B------:R-:W-:Y:S02]  /*67d0*/  @!P0 IMAD.IADD R0, R6, 0x1, -R0 ;  /* 0x0000000106008824 */ /* 0x000fe400078e0a00 */
[----:B------:R-:W-:-:S03]  /*67e0*/  @!P0 IMAD.MOV.U32 R6, RZ, RZ, RZ ;  /* 0x000000ffff068224 */ /* 0x000fc600078e00ff */
[----:B------:R-:W-:-:S06]  /*67f0*/  @!P0 LEA R7, R0, 0x3ff00000, 0x14 ;  /* 0x3ff0000000078811 */ /* 0x000fcc00078ea0ff */
[----:B------:R-:W-:-:S11]  /*6800*/  @!P0 DMUL R10, R8, R6 ;  /* 0x00000006080a8228 */ /* 0x000fd60000000000 */
.L_x_58030:
[----:B------:R-:W-:Y:S02]  /*6810*/  DSETP.NEU.AND P0, PT, |R10|, +INF , PT ;  /* 0x7ff000000a00742a */ /* 0x000fe40003f0d200 */
[----:B------:R-:W-:Y:S01]  /*6820*/  DADD R4, R2, R4 ;  /* 0x0000000002047229 */ /* 0x000fe20000000004 */
[----:B------:R-:W-:Y:S02]  /*6830*/  IMAD.MOV.U32 R2, RZ, RZ, R54 ;  /* 0x000000ffff027224 */ /* 0x000fe400078e0036 */
[----:B------:R-:W-:-:S09]  /*6840*/  IMAD.MOV.U32 R3, RZ, RZ, 0x0 ;  /* 0x00000000ff037424 */ /* 0x000fd200078e00ff */
[----:B------:R-:W-:-:S10]  /*6850*/  @P0 DFMA R10, R4, R10, R10 ;  /* 0x0000000a040a022b */ /* 0x000fd4000000000a */
[----:B------:R-:W-:Y:S01]  /*6860*/  IMAD.MOV.U32 R0, RZ, RZ, R10 ;  /* 0x000000ffff007224 */ /* 0x000fe200078e000a */
[----:B------:R-:W-:Y:S06]  /*6870*/  RET.REL.NODEC R2 `(_ZN2at6native29vectorized_elementwise_kernelILi2EZZZNS0_50_GLOBAL__N__2680c7bb_12_PowKernel_cu_7dd49032_316824pow_tensor_tensor_kernelERNS_18TensorIteratorBaseEENKUlvE_clEvENKUlvE4_clEvEUlddE_St5arrayIPcLm3EEEEviT0_T1_) ;  /* 0xffffff9402e07950 */ /* 0x000fec0003c3ffff */
.L_x_58031:
        /* <DEDUP_REMOVED lines=16> */
.L_x_71558:


//--------------------- .text._ZN2at6native29vectorized_elementwise_kernelILi4EZZZNS0_50_GLOBAL__N__2680c7bb_12_PowKernel_cu_7dd49032_316824pow_tensor_tensor_kernelERNS_18TensorIteratorBaseEENKUlvE_clEvENKUlvE4_clEvEUlddE_St5arrayIPcLm3EEEEviT0_T1_ --------------------------
	.section	.text._ZN2at6native29vectorized_elementwise_kernelILi4EZZZNS0_50_GLOBAL__N__2680c7bb_12_PowKernel_cu_7dd49032_316824pow_tensor_tensor_kernelERNS_18TensorIteratorBaseEENKUlvE_clEvENKUlvE4_clEvEUlddE_St5arrayIPcLm3EEEEviT0_T1_,"ax",@progbits
	.align	128
        .global         _ZN2at6native29vectorized_elementwise_kernelILi4EZZZNS0_50_GLOBAL__N__2680c7bb_12_PowKernel_cu_7dd49032_316824pow_tensor_tensor_kernelERNS_18TensorIteratorBaseEENKUlvE_clEvENKUlvE4_clEvEUlddE_St5arrayIPcLm3EEEEviT0_T1_
        .type           _ZN2at6native29vectorized_elementwise_kernelILi4EZZZNS0_50_GLOBAL__N__2680c7bb_12_PowKernel_cu_7dd49032_316824pow_tensor_tensor_kernelERNS_18TensorIteratorBaseEENKUlvE_clEvENKUlvE4_clEvEUlddE_St5arrayIPcLm3EEEEviT0_T1_,@function
        .size           _ZN2at6native29vectorized_elementwise_kernelILi4EZZZNS0_50_GLOBAL__N__2680c7bb_12_PowKernel_cu_7dd49032_316824pow_tensor_tensor_kernelERNS_18TensorIteratorBaseEENKUlvE_clEvENKUlvE4_clEvEUlddE_St5arrayIPcLm3EEEEviT0_T1_,(.L_x_71559 - _ZN2at6native29vectorized_elementwise_kernelILi4EZZZNS0_50_GLOBAL__N__2680c7bb_12_PowKernel_cu_7dd49032_316824pow_tensor_tensor_kernelERNS_18TensorIteratorBaseEENKUlvE_clEvENKUlvE4_clEvEUlddE_St5arrayIPcLm3EEEEviT0_T1_)
        .other          _ZN2at6native29vectorized_elementwise_kernelILi4EZZZNS0_50_GLOBAL__N__2680c7bb_12_PowKernel_cu_7dd49032_316824pow_tensor_tensor_kernelERNS_18TensorIteratorBaseEENKUlvE_clEvENKUlvE4_clEvEUlddE_St5arrayIPcLm3EEEEviT0_T1_,@"STO_CUDA_ENTRY STV_DEFAULT"
_ZN2at6native29vectorized_elementwise_kernelILi4EZZZNS0_50_GLOBAL__N__2680c7bb_12_PowKernel_cu_7dd49032_316824pow_tensor_tensor_kernelERNS_18TensorIteratorBaseEENKUlvE_clEvENKUlvE4_clEvEUlddE_St5arrayIPcLm3EEEEviT0_T1_:
.text._ZN2at6native29vectorized_elementwise_kernelILi4EZZZNS0_50_GLOBAL__N__2680c7bb_12_PowKernel_cu_7dd49032_316824pow_tensor_tensor_kernelERNS_18TensorIteratorBaseEENKUlvE_clEvENKUlvE4_clEvEUlddE_St5arrayIPcLm3EEEEviT0_T1_:
        /* <DEDUP_REMOVED lines=30> */
[----:B-----5:R-:W-:Y:S05]  /*01e0*/  CALL.REL.NOINC `($_ZN2at6native29vectorized_elementwise_kernelILi4EZZZNS0_50_GLOBAL__N__2680c7bb_12_PowKernel_cu_7dd49032_316824pow_tensor_tensor_kernelERNS_18TensorIteratorBaseEENKUlvE_clEvENKUlvE4_clEvEUlddE_St5arrayIPcLm3EEEEviT0_T1_$__internal_accurate_pow) ;  /* 0x0000005800d87944 */ /* 0x020fea0003c00000 */
[----:B------:R-:W-:Y:S05]  /*01f0*/  BSYNC B0 ;  /* 0x0000000000007941 */ /* 0x000fea0003800000 */
.L_x_58033:
        /* <DEDUP_REMOVED lines=25> */
.L_x_58035:
[----:B------:R-:W-:Y:S01]  /*0390*/  DSETP.NEU.AND P0, PT, |R20|, 0.5, PT ;  /* 0x3fe000001400742a */ /* 0x000fe20003f0d200 */
[----:B------:R-:W-:Y:S01]  /*03a0*/  ISETP.GE.AND P2, PT, R21, RZ, PT ;  /* 0x000000ff1500720c */ /* 0x000fe20003f46270 */
[----:B------:R-:W-:Y:S01]  /*03b0*/  IMAD.MOV.U32 R10, RZ, RZ, RZ ;  /* 0x000000ffff0a7224 */ /* 0x000fe200078e00ff */
[----:B------:R-:W-:-:S04]  /*03c0*/  ISETP.EQ.U32.AND P1, PT, R3, RZ, PT ;  /* 0x000000ff0300720c */ /* 0x000fc80003f22070 */
[----:B------:R-:W-:-:S04]  /*03d0*/  ISETP.EQ.AND.EX P0, PT, R2, -0x80000000, P0, P1 ;  /* 0x800000000200780c */ /* 0x000fc80000702310 */
[----:B------:R-:W-:-:S04]  /*03e0*/  SEL R11, R17, RZ, P0 ;  /* 0x000000ff110b7207 */ /* 0x000fc80000000000 */
[----:B------:R-:W-:-:S07]  /*03f0*/  @!P2 LOP3.LUT R11, R11, 0x7ff00000, RZ, 0xfc, !PT ;  /* 0x7ff000000b0ba812 */ /* 0x000fce00078efcff */
.L_x_58036:
[----:B------:R-:W-:Y:S05]  /*0400*/  BSYNC B0 ;  /* 0x0000000000007941 */ /* 0x000fea0003800000 */
.L_x_58034:
        /* <DEDUP_REMOVED lines=18> */
.L_x_58040:
        /* <DEDUP_REMOVED lines=10> */
.L_x_58039:
[----:B------:R-:W-:-:S11]  /*05d0*/  DADD R10, R16, R20 ;  /* 0x00000000100a7229 */ /* 0x000fd60000000014 */
.L_x_58038:
[----:B------:R-:W-:Y:S05]  /*05e0*/  BSYNC B0 ;  /* 0x0000000000007941 */ /* 0x000fea0003800000 */
.L_x_58037:
        /* <DEDUP_REMOVED lines=11> */
[----:B------:R-:W-:Y:S05]  /*06a0*/  CALL.REL.NOINC `($_ZN2at6native29vectorized_elementwise_kernelILi4EZZZNS0_50_GLOBAL__N__2680c7bb_12_PowKernel_cu_7dd49032_316824pow_tensor_tensor_kernelERNS_18TensorIteratorBaseEENKUlvE_clEvENKUlvE4_clEvEUlddE_St5arrayIPcLm3EEEEviT0_T1_$__internal_accurate_pow) ;  /* 0x0000005400a87944 */ /* 0x000fea0003c00000 */
[----:B------:R-:W-:Y:S05]  /*06b0*/  BSYNC B0 ;  /* 0x0000000000007941 */ /* 0x000fea0003800000 */
.L_x_58041:
        /* <DEDUP_REMOVED lines=26> */
.L_x_58043:
[----:B------:R-:W-:Y:S01]  /*0860*/  DSETP.NEU.AND P0, PT, |R22|, 0.5, PT ;  /* 0x3fe000001600742a */ /* 0x000fe20003f0d200 */
[----:B------:R-:W-:Y:S01]  /*0870*/  ISETP.GE.AND P2, PT, R23, RZ, PT ;  /* 0x000000ff1700720c */ /* 0x000fe20003f46270 */
[----:B------:R-:W-:Y:S01]  /*0880*/  IMAD.MOV.U32 R4, RZ, RZ, RZ ;  /* 0x000000ffff047224 */ /* 0x000fe200078e00ff */
[----:B------:R-:W-:-:S04]  /*0890*/  ISETP.EQ.U32.AND P1, PT, R3, RZ, PT ;  /* 0x000000ff0300720c */ /* 0x000fc80003f22070 */
[----:B------:R-:W-:-:S04]  /*08a0*/  ISETP.EQ.AND.EX P0, PT, R2, -0x80000000, P0, P1 ;  /* 0x800000000200780c */ /* 0x000fc80000702310 */
[----:B------:R-:W-:-:S04]  /*08b0*/  SEL R5, R19, RZ, P0 ;  /* 0x000000ff13057207 */ /* 0x000fc80000000000 */
[----:B------:R-:W-:-:S07]  /*08c0*/  @!P2 LOP3.LUT R5, R5, 0x7ff00000, RZ, 0xfc, !PT ;  /* 0x7ff000000505a812 */ /* 0x000fce00078efcff */
.L_x_58044:
[----:B------:R-:W-:Y:S05]  /*08d0*/  BSYNC B0 ;  /* 0x0000000000007941 */ /* 0x000fea0003800000 */
.L_x_58042:
        /* <DEDUP_REMOVED lines=18> */
.L_x_58048:
        /* <DEDUP_REMOVED lines=10> */
.L_x_58047:
[----:B------:R-:W-:-:S11]  /*0aa0*/  DADD R4, R18, R22 ;  /* 0x0000000012047229 */ /* 0x000fd60000000016 */
.L_x_58046:
[----:B------:R-:W-:Y:S05]  /*0ab0*/  BSYNC B0 ;  /* 0x0000000000007941 */ /* 0x000fea0003800000 */
.L_x_58045:
        /* <DEDUP_REMOVED lines=13> */
.L_x_58049:
        /* <DEDUP_REMOVED lines=26> */
.L_x_58051:
[----:B------:R-:W-:Y:S01]  /*0d30*/  DSETP.NEU.AND P0, PT, |R36|, 0.5, PT ;  /* 0x3fe000002400742a */ /* 0x000fe20003f0d200 */
[----:B------:R-:W-:Y:S01]  /*0d40*/  ISETP.GE.AND P2, PT, R37, RZ, PT ;  /* 0x000000ff2500720c */ /* 0x000fe20003f46270 */
[----:B------:R-:W-:Y:S01]  /*0d50*/  IMAD.MOV.U32 R4, RZ, RZ, RZ ;  /* 0x000000ffff047224 */ /* 0x000fe200078e00ff */
[----:B------:R-:W-:-:S04]  /*0d60*/  ISETP.EQ.U32.AND P1, PT, R3, RZ, PT ;  /* 0x000000ff0300720c */ /* 0x000fc80003f22070 */
[----:B------:R-:W-:-:S04]  /*0d70*/  ISETP.EQ.AND.EX P0, PT, R2, -0x80000000, P0, P1 ;  /* 0x800000000200780c */ /* 0x000fc80000702310 */
[----:B------:R-:W-:-:S04]  /*0d80*/  SEL R5, R25, RZ, P0 ;  /* 0x000000ff19057207 */ /* 0x000fc80000000000 */
[----:B------:R-:W-:-:S07]  /*0d90*/  @!P2 LOP3.LUT R5, R5, 0x7ff00000, RZ, 0xfc, !PT ;  /* 0x7ff000000505a812 */ /* 0x000fce00078efcff */
.L_x_58052:
[----:B------:R-:W-:Y:S05]  /*0da0*/  BSYNC B0 ;  /* 0x0000000000007941 */ /* 0x000fea0003800000 */
.L_x_58050:
        /* <DEDUP_REMOVED lines=18> */
.L_x_58056:
        /* <DEDUP_REMOVED lines=10> */
.L_x_58055:
[----:B------:R-:W-:-:S11]  /*0f70*/  DADD R4, R24, R36 ;  /* 0x0000000018047229 */ /* 0x000fd60000000024 */
.L_x_58054:
[----:B------:R-:W-:Y:S05]  /*0f80*/  BSYNC B0 ;  /* 0x0000000000007941 */ /* 0x000fea0003800000 */
.L_x_58053:
        /* <DEDUP_REMOVED lines=13> */
.L_x_58057:
        /* <DEDUP_REMOVED lines=26> */
.L_x_58059:
[----:B------:R-:W-:Y:S01]  /*1200*/  DSETP.NEU.AND P0, PT, |R38|, 0.5, PT ;  /* 0x3fe000002600742a */ /* 0x000fe20003f0d200 */
[----:B------:R-:W-:Y:S01]  /*1210*/  ISETP.GE.AND P2, PT, R39, RZ, PT ;  /* 0x000000ff2700720c */ /* 0x000fe20003f46270 */
[----:B------:R-:W-:Y:S01]  /*1220*/  IMAD.MOV.U32 R4, RZ, RZ, RZ ;  /* 0x000000ffff047224 */ /* 0x000fe200078e00ff */
[----:B------:R-:W-:-:S04]  /*1230*/  ISETP.EQ.U32.AND P1, PT, R3, RZ, PT ;  /* 0x000000ff0300720c */ /* 0x000fc80003f22070 */
[----:B------:R-:W-:-:S04]  /*1240*/  ISETP.EQ.AND.EX P0, PT, R2, -0x80000000, P0, P1 ;  /* 0x800000000200780c */ /* 0x000fc80000702310 */
[----:B------:R-:W-:-:S04]  /*1250*/  SEL R5, R27, RZ, P0 ;  /* 0x000000ff1b057207 */ /* 0x000fc80000000000 */
[----:B------:R-:W-:-:S07]  /*1260*/  @!P2 LOP3.LUT R5, R5, 0x7ff00000, RZ, 0xfc, !PT ;  /* 0x7ff000000505a812 */ /* 0x000fce00078efcff */
.L_x_58060:
[----:B------:R-:W-:Y:S05]  /*1270*/  BSYNC B0 ;  /* 0x0000000000007941 */ /* 0x000fea0003800000 */
.L_x_58058:
        /* <DEDUP_REMOVED lines=18> */
.L_x_58064:
        /* <DEDUP_REMOVED lines=10> */
.L_x_58063:
[----:B------:R-:W-:-:S11]  /*1440*/  DADD R4, R26, R38 ;  /* 0x000000001a047229 */ /* 0x000fd60000000026 */
.L_x_58062:
[----:B------:R-:W-:Y:S05]  /*1450*/  BSYNC B0 ;  /* 0x0000000000007941 */ /* 0x000fea0003800000 */
.L_x_58061:
        /* <DEDUP_REMOVED lines=13> */
.L_x_58065:
        /* <DEDUP_REMOVED lines=26> */
.L_x_58067:
[----:B------:R-:W-:Y:S01]  /*16d0*/  DSETP.NEU.AND P0, PT, |R40|, 0.5, PT ;  /* 0x3fe000002800742a */ /* 0x000fe20003f0d200 */
[----:B------:R-:W-:Y:S01]  /*16e0*/  ISETP.GE.AND P2, PT, R41, RZ, PT ;  /* 0x000000ff2900720c */ /* 0x000fe20003f46270 */
[----:B------:R-:W-:Y:S01]  /*16f0*/  IMAD.MOV.U32 R4, RZ, RZ, RZ ;  /* 0x000000ffff047224 */ /* 0x000fe200078e00ff */
[----:B------:R-:W-:-:S04]  /*1700*/  ISETP.EQ.U32.AND P1, PT, R3, RZ, PT ;  /* 0x000000ff0300720c */ /* 0x000fc80003f22070 */
[----:B------:R-:W-:-:S04]  /*1710*/  ISETP.EQ.AND.EX P0, PT, R2, -0x80000000, P0, P1 ;  /* 0x800000000200780c */ /* 0x000fc80000702310 */
[----:B------:R-:W-:-:S04]  /*1720*/  SEL R5, R29, RZ, P0 ;  /* 0x000000ff1d057207 */ /* 0x000fc80000000000 */
[----:B------:R-:W-:-:S07]  /*1730*/  @!P2 LOP3.LUT R5, R5, 0x7ff00000, RZ, 0xfc, !PT ;  /* 0x7ff000000505a812 */ /* 0x000fce00078efcff */
.L_x_58068:
[----:B------:R-:W-:Y:S05]  /*1740*/  BSYNC B0 ;  /* 0x0000000000007941 */ /* 0x000fea0003800000 */
.L_x_58066:
        /* <DEDUP_REMOVED lines=18> */
.L_x_58072:
        /* <DEDUP_REMOVED lines=10> */
.L_x_58071:
[----:B------:R-:W-:-:S11]  /*1910*/  DADD R4, R28, R40 ;  /* 0x000000001c047229 */ /* 0x000fd60000000028 */
.L_x_58070:
[----:B------:R-:W-:Y:S05]  /*1920*/  BSYNC B0 ;  /* 0x0000000000007941 */ /* 0x000fea0003800000 */
.L_x_58069:
        /* <DEDUP_REMOVED lines=13> */
.L_x_58073:
        /* <DEDUP_REMOVED lines=26> */
.L_x_58075:
[----:B------:R-:W-:Y:S01]  /*1ba0*/  DSETP.NEU.AND P0, PT, |R42|, 0.5, PT ;  /* 0x3fe000002a00742a */ /* 0x000fe20003f0d200 */
[----:B------:R-:W-:Y:S01]  /*1bb0*/  ISETP.GE.AND P2, PT, R43, RZ, PT ;  /* 0x000000ff2b00720c */ /* 0x000fe20003f46270 */
[----:B------:R-:W-:Y:S01]  /*1bc0*/  IMAD.MOV.U32 R4, RZ, RZ, RZ ;  /* 0x000000ffff047224 */ /* 0x000fe200078e00ff */
[----:B------:R-:W-:-:S04]  /*1bd0*/  ISETP.EQ.U32.AND P1, PT, R3, RZ, PT ;  /* 0x000000ff0300720c */ /* 0x000fc80003f22070 */
[----:B------:R-:W-:-:S04]  /*1be0*/  ISETP.EQ.AND.EX P0, PT, R2, -0x80000000, P0, P1 ;  /* 0x800000000200780c */ /* 0x000fc80000702310 */
[----:B------:R-:W-:-:S04]  /*1bf0*/  SEL R5, R31, RZ, P0 ;  /* 0x000000ff1f057207 */ /* 0x000fc80000000000 */
[----:B------:R-:W-:-:S07]  /*1c00*/  @!P2 LOP3.LUT R5, R5, 0x7ff00000, RZ, 0xfc, !PT ;  /* 0x7ff000000505a812 */ /* 0x000fce00078efcff */
.L_x_58076:
[----:B------:R-:W-:Y:S05]  /*1c10*/  BSYNC B0 ;  /* 0x0000000000007941 */ /* 0x000fea0003800000 */
.L_x_58074:
        /* <DEDUP_REMOVED lines=18> */
.L_x_58080:
        /* <DEDUP_REMOVED lines=10> */
.L_x_58079:
[----:B------:R-:W-:-:S11]  /*1de0*/  DADD R4, R30, R42 ;  /* 0x000000001e047229 */ /* 0x000fd6000000002a */
.L_x_58078:
[----:B------:R-:W-:Y:S05]  /*1df0*/  BSYNC B0 ;  /* 0x0000000000007941 */ /* 0x000fea0003800000 */
.L_x_58077:
        /* <DEDUP_REMOVED lines=13> */
.L_x_58081:
        /* <DEDUP_REMOVED lines=26> */
.L_x_58083:
[----:B------:R-:W-:Y:S01]  /*2070*/  DSETP.NEU.AND P0, PT, |R44|, 0.5, PT ;  /* 0x3fe000002c00742a */ /* 0x000fe20003f0d200 */
[----:B------:R-:W-:Y:S01]  /*2080*/  ISETP.GE.AND P2, PT, R45, RZ, PT ;  /* 0x000000ff2d00720c */ /* 0x000fe20003f46270 */
[----:B------:R-:W-:Y:S01]  /*2090*/  IMAD.MOV.U32 R4, RZ, RZ, RZ ;  /* 0x000000ffff047224 */ /* 0x000fe200078e00ff */
[----:B------:R-:W-:-:S04]  /*20a0*/  ISETP.EQ.U32.AND P1, PT, R3, RZ, PT ;  /* 0x000000ff0300720c */ /* 0x000fc80003f22070 */
[----:B------:R-:W-:-:S04]  /*20b0*/  ISETP.EQ.AND.EX P0, PT, R2, -0x80000000, P0, P1 ;  /* 0x800000000200780c */ /* 0x000fc80000702310 */
[----:B------:R-:W-:-:S04]  /*20c0*/  SEL R5, R33, RZ, P0 ;  /* 0x000000ff21057207 */ /* 0x000fc80000000000 */
[----:B------:R-:W-:-:S07]  /*20d0*/  @!P2 LOP3.LUT R5, R5, 0x7ff00000, RZ, 0xfc, !PT ;  /* 0x7ff000000505a812 */ /* 0x000fce00078efcff */
.L_x_58084:
[----:B------:R-:W-:Y:S05]  /*20e0*/  BSYNC B0 ;  /* 0x0000000000007941 */ /* 0x000fea0003800000 */
.L_x_58082:
        /* <DEDUP_REMOVED lines=18> */
.L_x_58088:
        /* <DEDUP_REMOVED lines=10> */
.L_x_58087:
[----:B------:R-:W-:-:S11]  /*22b0*/  DADD R4, R32, R44 ;  /* 0x0000000020047229 */ /* 0x000fd6000000002c */
.L_x_58086:
[----:B------:R-:W-:Y:S05]  /*22c0*/  BSYNC B0 ;  /* 0x0000000000007941 */ /* 0x000fea0003800000 */
.L_x_58085:
        /* <DEDUP_REMOVED lines=13> */
.L_x_58089:
        /* <DEDUP_REMOVED lines=26> */
.L_x_58091:
[----:B------:R-:W-:Y:S01]  /*2540*/  DSETP.NEU.AND P0, PT, |R46|, 0.5, PT ;  /* 0x3fe000002e00742a */ /* 0x000fe20003f0d200 */
[----:B------:R-:W-:Y:S01]  /*2550*/  ISETP.GE.AND P2, PT, R47, RZ, PT ;  /* 0x000000ff2f00720c */ /* 0x000fe20003f46270 */
[----:B------:R-:W-:Y:S01]  /*2560*/  IMAD.MOV.U32 R2, RZ, RZ, RZ ;  /* 0x000000ffff027224 */ /* 0x000fe200078e00ff */
[----:B------:R-:W-:-:S04]  /*2570*/  ISETP.EQ.U32.AND P1, PT, R4, RZ, PT ;  /* 0x000000ff0400720c */ /* 0x000fc80003f22070 */
[----:B------:R-:W-:-:S04]  /*2580*/  ISETP.EQ.AND.EX P0, PT, R5, -0x80000000, P0, P1 ;  /* 0x800000000500780c */ /* 0x000fc80000702310 */
[----:B------:R-:W-:-:S04]  /*2590*/  SEL R3, R35, RZ, P0 ;  /* 0x000000ff23037207 */ /* 0x000fc80000000000 */
[----:B------:R-:W-:-:S07]  /*25a0*/  @!P2 LOP3.LUT R3, R3, 0x7ff00000, RZ, 0xfc, !PT ;  /* 0x7ff000000303a812 */ /* 0x000fce00078efcff */
.L_x_58092:
[----:B------:R-:W-:Y:S05]  /*25b0*/  BSYNC B0 ;  /* 0x0000000000007941 */ /* 0x000fea0003800000 */
.L_x_58090:
        /* <DEDUP_REMOVED lines=18> */
.L_x_58096:
        /* <DEDUP_REMOVED lines=10> */
.L_x_58095:
[----:B------:R-:W-:-:S11]  /*2780*/  DADD R2, R34, R46 ;  /* 0x0000000022027229 */ /* 0x000fd6000000002e */
.L_x_58094:
[----:B------:R-:W-:Y:S05]  /*2790*/  BSYNC B0 ;  /* 0x0000000000007941 */ /* 0x000fea0003800000 */
.L_x_58093:
        /* <DEDUP_REMOVED lines=32> */
.L_x_58032:
        /* <DEDUP_REMOVED lines=97> */
[----:B------:R-:W-:Y:S05]  /*2fb0*/  CALL.REL.NOINC `($_ZN2at6native29vectorized_elementwise_kernelILi4EZZZNS0_50_GLOBAL__N__2680c7bb_12_PowKernel_cu_7dd49032_316824pow_tensor_tensor_kernelERNS_18TensorIteratorBaseEENKUlvE_clEvENKUlvE4_clEvEUlddE_St5arrayIPcLm3EEEEviT0_T1_$__internal_accurate_pow) ;  /* 0x0000002c00647944 */ /* 0x000fea0003c00000 */
[----:B------:R-:W-:Y:S05]  /*2fc0*/  BSYNC B1 ;  /* 0x0000000000017941 */ /* 0x000fea0003800000 */
.L_x_58099:
        /* <DEDUP_REMOVED lines=26> */
.L_x_58101:
        /* <DEDUP_REMOVED lines=11> */
.L_x_58102:
[----:B------:R-:W-:Y:S05]  /*3220*/  BSYNC B1 ;  /* 0x0000000000017941 */ /* 0x000fea0003800000 */
.L_x_58100:
        /* <DEDUP_REMOVED lines=18> */
.L_x_58106:
        /* <DEDUP_REMOVED lines=10> */
.L_x_58105:
[----:B------:R-:W-:-:S11]  /*33f0*/  DADD R2, R30, R32 ;  /* 0x000000001e027229 */ /* 0x000fd60000000020 */
.L_x_58104:
[----:B------:R-:W-:Y:S05]  /*3400*/  BSYNC B1 ;  /* 0x0000000000017941 */ /* 0x000fea0003800000 */
.L_x_58103:
[----:B------:R-:W-:-:S06]  /*3410*/  DSETP.NEU.AND P0, PT, R30, RZ, PT ;  /* 0x000000ff1e00722a */ /* 0x000fcc0003f0d000 */
[----:B------:R-:W-:-:S06]  /*3420*/  DSETP.EQ.OR P0, PT, R32, 1, !P0 ;  /* 0x3ff000002000742a */ /* 0x000fcc0004702400 */
[----:B------:R-:W-:Y:S02]  /*3430*/  FSEL R58, R2, RZ, !P0 ;  /* 0x000000ff023a7208 */ /* 0x000fe40004000000 */
[----:B------:R-:W-:-:S07]  /*3440*/  FSEL R57, R3, 1.875, !P0 ;  /* 0x3ff0000003397808 */ /* 0x000fce0004000000 */
.L_x_58098:
[----:B------:R-:W-:Y:S05]  /*3450*/  BSYNC B0 ;  /* 0x0000000000007941 */ /* 0x000fea0003800000 */
.L_x_58097:
        /* <DEDUP_REMOVED lines=16> */
[----:B------:R-:W-:Y:S05]  /*3560*/  CALL.REL.NOINC `($_ZN2at6native29vectorized_elementwise_kernelILi4EZZZNS0_50_GLOBAL__N__2680c7bb_12_PowKernel_cu_7dd49032_316824pow_tensor_tensor_kernelERNS_18TensorIteratorBaseEENKUlvE_clEvENKUlvE4_clEvEUlddE_St5arrayIPcLm3EEEEviT0_T1_$__internal_accurate_pow) ;  /* 0x0000002400f87944 */ /* 0x000fea0003c00000 */
[----:B------:R-:W-:Y:S05]  /*3570*/  BSYNC B1 ;  /* 0x0000000000017941 */ /* 0x000fea0003800000 */
.L_x_58109:
        /* <DEDUP_REMOVED lines=22> */
.L_x_58111:
[----:B------:R-:W-:Y:S01]  /*36e0*/  DSETP.NEU.AND P0, PT, |R16|, 0.5, PT ;  /* 0x3fe000001000742a */ /* 0x000fe20003f0d200 */
[----:B------:R-:W-:Y:S01]  /*36f0*/  ISETP.GE.AND P2, PT, R17, RZ, PT ;  /* 0x000000ff1100720c */ /* 0x000fe20003f46270 */
[----:B------:R-:W-:Y:S01]  /*3700*/  IMAD.MOV.U32 R2, RZ, RZ, RZ ;  /* 0x000000ffff027224 */ /* 0x000fe200078e00ff */
[----:B------:R-:W-:-:S04]  /*3710*/  ISETP.EQ.U32.AND P1, PT, R31, RZ, PT ;  /* 0x000000ff1f00720c */ /* 0x000fc80003f22070 */
[----:B------:R-:W-:-:S04]  /*3720*/  ISETP.EQ.AND.EX P0, PT, R32, -0x80000000, P0, P1 ;  /* 0x800000002000780c */ /* 0x000fc80000702310 */
[----:B------:R-:W-:-:S04]  /*3730*/  SEL R3, R47, RZ, P0 ;  /* 0x000000ff2f037207 */ /* 0x000fc80000000000 */
[----:B------:R-:W-:-:S07]  /*3740*/  @!P2 LOP3.LUT R3, R3, 0x7ff00000, RZ, 0xfc, !PT ;  /* 0x7ff000000303a812 */ /* 0x000fce00078efcff */
.L_x_58112:
[----:B------:R-:W-:Y:S05]  /*3750*/  BSYNC B1 ;  /* 0x0000000000017941 */ /* 0x000fea0003800000 */
.L_x_58110:
        /* <DEDUP_REMOVED lines=18> */
.L_x_58116:
        /* <DEDUP_REMOVED lines=10> */
.L_x_58115:
[----:B------:R-:W-:-:S11]  /*3920*/  DADD R2, R16, R46 ;  /* 0x0000000010027229 */ /* 0x000fd6000000002e */
.L_x_58114:
[----:B------:R-:W-:Y:S05]  /*3930*/  BSYNC B1 ;  /* 0x0000000000017941 */ /* 0x000fea0003800000 */
.L_x_58113:
[----:B------:R-:W-:-:S06]  /*3940*/  DSETP.NEU.AND P0, PT, R16, RZ, PT ;  /* 0x000000ff1000722a */ /* 0x000fcc0003f0d000 */
[----:B------:R-:W-:-:S06]  /*3950*/  DSETP.EQ.OR P0, PT, R46, 1, !P0 ;  /* 0x3ff000002e00742a */ /* 0x000fcc0004702400 */
[----:B------:R-:W-:Y:S02]  /*3960*/  FSEL R47, R2, RZ, !P0 ;  /* 0x000000ff022f7208 */ /* 0x000fe40004000000 */
[----:B------:R-:W-:-:S07]  /*3970*/  FSEL R46, R3, 1.875, !P0 ;  /* 0x3ff00000032e7808 */ /* 0x000fce0004000000 */
.L_x_58108:
[----:B------:R-:W-:Y:S05]  /*3980*/  BSYNC B0 ;  /* 0x0000000000007941 */ /* 0x000fea0003800000 */
.L_x_58107:
        /* <DEDUP_REMOVED lines=15> */
[----:B------:R-:W-:Y:S05]  /*3a80*/  CALL.REL.NOINC `($_ZN2at6native29vectorized_elementwise_kernelILi4EZZZNS0_50_GLOBAL__N__2680c7bb_12_PowKernel_cu_7dd49032_316824pow_tensor_tensor_kernelERNS_18TensorIteratorBaseEENKUlvE_clEvENKUlvE4_clEvEUlddE_St5arrayIPcLm3EEEEviT0_T1_$__internal_accurate_pow) ;  /* 0x0000002000b07944 */ /* 0x000fea0003c00000 */
[----:B------:R-:W-:Y:S05]  /*3a90*/  BSYNC B1 ;  /* 0x0000000000017941 */ /* 0x000fea0003800000 */
.L_x_58119:
        /* <DEDUP_REMOVED lines=22> */
.L_x_58121:
[----:B------:R-:W-:Y:S01]  /*3c00*/  DSETP.NEU.AND P0, PT, |R18|, 0.5, PT ;  /* 0x3fe000001200742a */ /* 0x000fe20003f0d200 */
[----:B------:R-:W-:Y:S01]  /*3c10*/  ISETP.GE.AND P2, PT, R19, RZ, PT ;  /* 0x000000ff1300720c */ /* 0x000fe20003f46270 */
[----:B------:R-:W-:Y:S01]  /*3c20*/  IMAD.MOV.U32 R2, RZ, RZ, RZ ;  /* 0x000000ffff027224 */ /* 0x000fe200078e00ff */
[----:B------:R-:W-:-:S04]  /*3c30*/  ISETP.EQ.U32.AND P1, PT, R16, RZ, PT ;  /* 0x000000ff1000720c */ /* 0x000fc80003f22070 */
[----:B------:R-:W-:-:S04]  /*3c40*/  ISETP.EQ.AND.EX P0, PT, R17, -0x80000000, P0, P1 ;  /* 0x800000001100780c */ /* 0x000fc80000702310 */
[----:B------:R-:W-:-:S04]  /*3c50*/  SEL R3, R43, RZ, P0 ;  /* 0x000000ff2b037207 */ /* 0x000fc80000000000 */
[----:B------:R-:W-:-:S07]  /*3c60*/  @!P2 LOP3.LUT R3, R3, 0x7ff00000, RZ, 0xfc, !PT ;  /* 0x7ff000000303a812 */ /* 0x000fce00078efcff */
.L_x_58122:
[----:B------:R-:W-:Y:S05]  /*3c70*/  BSYNC B1 ;  /* 0x0000000000017941 */ /* 0x000fea0003800000 */
.L_x_58120:
        /* <DEDUP_REMOVED lines=18> */
.L_x_58126:
        /* <DEDUP_REMOVED lines=10> */
.L_x_58125:
[----:B------:R-:W-:-:S11]  /*3e40*/  DADD R2, R18, R42 ;  /* 0x0000000012027229 */ /* 0x000fd6000000002a */
.L_x_58124:
[----:B------:R-:W-:Y:S05]  /*3e50*/  BSYNC B1 ;  /* 0x0000000000017941 */ /* 0x000fea0003800000 */
.L_x_58123:
[----:B------:R-:W-:-:S06]  /*3e60*/  DSETP.NEU.AND P0, PT, R18, RZ, PT ;  /* 0x000000ff1200722a */ /* 0x000fcc0003f0d000 */
[----:B------:R-:W-:-:S06]  /*3e70*/  DSETP.EQ.OR P0, PT, R42, 1, !P0 ;  /* 0x3ff000002a00742a */ /* 0x000fcc0004702400 */
[----:B------:R-:W-:Y:S02]  /*3e80*/  FSEL R43, R2, RZ, !P0 ;  /* 0x000000ff022b7208 */ /* 0x000fe40004000000 */
[----:B------:R-:W-:-:S07]  /*3e90*/  FSEL R42, R3, 1.875, !P0 ;  /* 0x3ff00000032a7808 */ /* 0x000fce0004000000 */
.L_x_58118:
[----:B------:R-:W-:Y:S05]  /*3ea0*/  BSYNC B0 ;  /* 0x0000000000007941 */ /* 0x000fea0003800000 */
.L_x_58117:
        /* <DEDUP_REMOVED lines=17> */
.L_x_58129:
        /* <DEDUP_REMOVED lines=22> */
.L_x_58131:
[----:B------:R-:W-:Y:S01]  /*4120*/  DSETP.NEU.AND P0, PT, |R20|, 0.5, PT ;  /* 0x3fe000001400742a */ /* 0x000fe20003f0d200 */
[----:B------:R-:W-:Y:S01]  /*4130*/  ISETP.GE.AND P2, PT, R21, RZ, PT ;  /* 0x000000ff1500720c */ /* 0x000fe20003f46270 */
[----:B------:R-:W-:Y:S01]  /*4140*/  IMAD.MOV.U32 R2, RZ, RZ, RZ ;  /* 0x000000ffff027224 */ /* 0x000fe200078e00ff */
[----:B------:R-:W-:-:S04]  /*4150*/  ISETP.EQ.U32.AND P1, PT, R16, RZ, PT ;  /* 0x000000ff1000720c */ /* 0x000fc80003f22070 */
[----:B------:R-:W-:-:S04]  /*4160*/  ISETP.EQ.AND.EX P0, PT, R17, -0x80000000, P0, P1 ;  /* 0x800000001100780c */ /* 0x000fc80000702310 */
[----:B------:R-:W-:-:S04]  /*4170*/  SEL R3, R45, RZ, P0 ;  /* 0x000000ff2d037207 */ /* 0x000fc80000000000 */
[----:B------:R-:W-:-:S07]  /*4180*/  @!P2 LOP3.LUT R3, R3, 0x7ff00000, RZ, 0xfc, !PT ;  /* 0x7ff000000303a812 */ /* 0x000fce00078efcff */
.L_x_58132:
[----:B------:R-:W-:Y:S05]  /*4190*/  BSYNC B1 ;  /* 0x0000000000017941 */ /* 0x000fea0003800000 */
.L_x_58130:
        /* <DEDUP_REMOVED lines=18> */
.L_x_58136:
        /* <DEDUP_REMOVED lines=10> */
.L_x_58135:
[----:B------:R-:W-:-:S11]  /*4360*/  DADD R2, R20, R44 ;  /* 0x0000000014027229 */ /* 0x000fd6000000002c */
.L_x_58134:
[----:B------:R-:W-:Y:S05]  /*4370*/  BSYNC B1 ;  /* 0x0000000000017941 */ /* 0x000fea0003800000 */
.L_x_58133:
[----:B------:R-:W-:-:S06]  /*4380*/  DSETP.NEU.AND P0, PT, R20, RZ, PT ;  /* 0x000000ff1400722a */ /* 0x000fcc0003f0d000 */
[----:B------:R-:W-:-:S06]  /*4390*/  DSETP.EQ.OR P0, PT, R44, 1, !P0 ;  /* 0x3ff000002c00742a */ /* 0x000fcc0004702400 */
[----:B------:R-:W-:Y:S02]  /*43a0*/  FSEL R32, R2, RZ, !P0 ;  /* 0x000000ff02207208 */ /* 0x000fe40004000000 */
[----:B------:R-:W-:-:S07]  /*43b0*/  FSEL R31, R3, 1.875, !P0 ;  /* 0x3ff00000031f7808 */ /* 0x000fce0004000000 */
.L_x_58128:
[----:B------:R-:W-:Y:S05]  /*43c0*/  BSYNC B0 ;  /* 0x0000000000007941 */ /* 0x000fea0003800000 */
.L_x_58127:
        /* <DEDUP_REMOVED lines=17> */
.L_x_58139:
        /* <DEDUP_REMOVED lines=22> */
.L_x_58141:
[----:B------:R-:W-:Y:S01]  /*4640*/  DSETP.NEU.AND P0, PT, |R22|, 0.5, PT ;  /* 0x3fe000001600742a */ /* 0x000fe20003f0d200 */
[----:B------:R-:W-:Y:S01]  /*4650*/  ISETP.GE.AND P2, PT, R23, RZ, PT ;  /* 0x000000ff1700720c */ /* 0x000fe20003f46270 */
[----:B------:R-:W-:Y:S01]  /*4660*/  IMAD.MOV.U32 R2, RZ, RZ, RZ ;  /* 0x000000ffff027224 */ /* 0x000fe200078e00ff */
[----:B------:R-:W-:-:S04]  /*4670*/  ISETP.EQ.U32.AND P1, PT, R16, RZ, PT ;  /* 0x000000ff1000720c */ /* 0x000fc80003f22070 */
[----:B------:R-:W-:-:S04]  /*4680*/  ISETP.EQ.AND.EX P0, PT, R17, -0x80000000, P0, P1 ;  /* 0x800000001100780c */ /* 0x000fc80000702310 */
[----:B------:R-:W-:-:S04]  /*4690*/  SEL R3, R39, RZ, P0 ;  /* 0x000000ff27037207 */ /* 0x000fc80000000000 */
[----:B------:R-:W-:-:S07]  /*46a0*/  @!P2 LOP3.LUT R3, R3, 0x7ff00000, RZ, 0xfc, !PT ;  /* 0x7ff000000303a812 */ /* 0x000fce00078efcff */
.L_x_58142:
[----:B------:R-:W-:Y:S05]  /*46b0*/  BSYNC B1 ;  /* 0x0000000000017941 */ /* 0x000fea0003800000 */
.L_x_58140:
        /* <DEDUP_REMOVED lines=18> */
.L_x_58146:
        /* <DEDUP_REMOVED lines=10> */
.L_x_58145:
[----:B------:R-:W-:-:S11]  /*4880*/  DADD R2, R22, R38 ;  /* 0x0000000016027229 */ /* 0x000fd60000000026 */
.L_x_58144:
[----:B------:R-:W-:Y:S05]  /*4890*/  BSYNC B1 ;  /* 0x0000000000017941 */ /* 0x000fea0003800000 */
.L_x_58143:
[----:B------:R-:W-:-:S06]  /*48a0*/  DSETP.NEU.AND P0, PT, R22, RZ, PT ;  /* 0x000000ff1600722a */ /* 0x000fcc0003f0d000 */
[----:B------:R-:W-:-:S06]  /*48b0*/  DSETP.EQ.OR P0, PT, R38, 1, !P0 ;  /* 0x3ff000002600742a */ /* 0x000fcc0004702400 */
[----:B------:R-:W-:Y:S02]  /*48c0*/  FSEL R23, R2, RZ, !P0 ;  /* 0x000000ff02177208 */ /* 0x000fe40004000000 */
[----:B------:R-:W-:-:S07]  /*48d0*/  FSEL R22, R3, 1.875, !P0 ;  /* 0x3ff0000003167808 */ /* 0x000fce0004000000 */
.L_x_58138:
[----:B------:R-:W-:Y:S05]  /*48e0*/  BSYNC B0 ;  /* 0x0000000000007941 */ /* 0x000fea0003800000 */
.L_x_58137:
        /* <DEDUP_REMOVED lines=17> */
.L_x_58149:
        /* <DEDUP_REMOVED lines=22> */
.L_x_58151:
[----:B------:R-:W-:Y:S01]  /*4b60*/  DSETP.NEU.AND P0, PT, |R24|, 0.5, PT ;  /* 0x3fe000001800742a */ /* 0x000fe20003f0d200 */
[----:B------:R-:W-:Y:S01]  /*4b70*/  ISETP.GE.AND P2, PT, R25, RZ, PT ;  /* 0x000000ff1900720c */ /* 0x000fe20003f46270 */
[----:B------:R-:W-:Y:S01]  /*4b80*/  IMAD.MOV.U32 R2, RZ, RZ, RZ ;  /* 0x000000ffff027224 */ /* 0x000fe200078e00ff */
[----:B------:R-:W-:-:S04]  /*4b90*/  ISETP.EQ.U32.AND P1, PT, R16, RZ, PT ;  /* 0x000000ff1000720c */ /* 0x000fc80003f22070 */
[----:B------:R-:W-:-:S04]  /*4ba0*/  ISETP.EQ.AND.EX P0, PT, R17, -0x80000000, P0, P1 ;  /* 0x800000001100780c */ /* 0x000fc80000702310 */
[----:B------:R-:W-:-:S04]  /*4bb0*/  SEL R3, R41, RZ, P0 ;  /* 0x000000ff29037207 */ /* 0x000fc80000000000 */
[----:B------:R-:W-:-:S07]  /*4bc0*/  @!P2 LOP3.LUT R3, R3, 0x7ff00000, RZ, 0xfc, !PT ;  /* 0x7ff000000303a812 */ /* 0x000fce00078efcff */
.L_x_58152:
[----:B------:R-:W-:Y:S05]  /*4bd0*/  BSYNC B1 ;  /* 0x0000000000017941 */ /* 0x000fea0003800000 */
.L_x_58150:
        /* <DEDUP_REMOVED lines=18> */
.L_x_58156:
        /* <DEDUP_REMOVED lines=10> */
.L_x_58155:
[----:B------:R-:W-:-:S11]  /*4da0*/  DADD R2, R24, R40 ;  /* 0x0000000018027229 */ /* 0x000fd60000000028 */
.L_x_58154:
[----:B------:R-:W-:Y:S05]  /*4db0*/  BSYNC B1 ;  /* 0x0000000000017941 */ /* 0x000fea0003800000 */
.L_x_58153:
[----:B------:R-:W-:-:S06]  /*4dc0*/  DSETP.NEU.AND P0, PT, R24, RZ, PT ;  /* 0x000000ff1800722a */ /* 0x000fcc0003f0d000 */
[----:B------:R-:W-:-:S06]  /*4dd0*/  DSETP.EQ.OR P0, PT, R40, 1, !P0 ;  /* 0x3ff000002800742a */ /* 0x000fcc0004702400 */
[----:B------:R-:W-:Y:S02]  /*4de0*/  FSEL R21, R2, RZ, !P0 ;  /* 0x000000ff02157208 */ /* 0x000fe40004000000 */
[----:B------:R-:W-:-:S07]  /*4df0*/  FSEL R20, R3, 1.875, !P0 ;  /* 0x3ff0000003147808 */ /* 0x000fce0004000000 */
.L_x_58148:
[----:B------:R-:W-:Y:S05]  /*4e00*/  BSYNC B0 ;  /* 0x0000000000007941 */ /* 0x000fea0003800000 */
.L_x_58147:
        /* <DEDUP_REMOVED lines=17> */
.L_x_58159:
        /* <DEDUP_REMOVED lines=22> */
.L_x_58161:
[----:B------:R-:W-:Y:S01]  /*5080*/  DSETP.NEU.AND P0, PT, |R26|, 0.5, PT ;  /* 0x3fe000001a00742a */ /* 0x000fe20003f0d200 */
[----:B------:R-:W-:Y:S01]  /*5090*/  ISETP.GE.AND P2, PT, R27, RZ, PT ;  /* 0x000000ff1b00720c */ /* 0x000fe20003f46270 */
[----:B------:R-:W-:Y:S01]  /*50a0*/  IMAD.MOV.U32 R2, RZ, RZ, RZ ;  /* 0x000000ffff027224 */ /* 0x000fe200078e00ff */
[----:B------:R-:W-:-:S04]  /*50b0*/  ISETP.EQ.U32.AND P1, PT, R16, RZ, PT ;  /* 0x000000ff1000720c */ /* 0x000fc80003f22070 */
[----:B------:R-:W-:-:S04]  /*50c0*/  ISETP.EQ.AND.EX P0, PT, R17, -0x80000000, P0, P1 ;  /* 0x800000001100780c */ /* 0x000fc80000702310 */
[----:B------:R-:W-:-:S04]  /*50d0*/  SEL R3, R35, RZ, P0 ;  /* 0x000000ff23037207 */ /* 0x000fc80000000000 */
[----:B------:R-:W-:-:S07]  /*50e0*/  @!P2 LOP3.LUT R3, R3, 0x7ff00000, RZ, 0xfc, !PT ;  /* 0x7ff000000303a812 */ /* 0x000fce00078efcff */
.L_x_58162:
[----:B------:R-:W-:Y:S05]  /*50f0*/  BSYNC B1 ;  /* 0x0000000000017941 */ /* 0x000fea0003800000 */
.L_x_58160:
        /* <DEDUP_REMOVED lines=18> */
.L_x_58166:
        /* <DEDUP_REMOVED lines=10> */
.L_x_58165:
[----:B------:R-:W-:-:S11]  /*52c0*/  DADD R2, R26, R34 ;  /* 0x000000001a027229 */ /* 0x000fd60000000022 */
.L_x_58164:
[----:B------:R-:W-:Y:S05]  /*52d0*/  BSYNC B1 ;  /* 0x0000000000017941 */ /* 0x000fea0003800000 */
.L_x_58163:
[----:B------:R-:W-:-:S06]  /*52e0*/  DSETP.NEU.AND P0, PT, R26, RZ, PT ;  /* 0x000000ff1a00722a */ /* 0x000fcc0003f0d000 */
[----:B------:R-:W-:-:S06]  /*52f0*/  DSETP.EQ.OR P0, PT, R34, 1, !P0 ;  /* 0x3ff000002200742a */ /* 0x000fcc0004702400 */
[----:B------:R-:W-:Y:S02]  /*5300*/  FSEL R19, R2, RZ, !P0 ;  /* 0x000000ff02137208 */ /* 0x000fe40004000000 */
[----:B------:R-:W-:-:S07]  /*5310*/  FSEL R18, R3, 1.875, !P0 ;  /* 0x3ff0000003127808 */ /* 0x000fce0004000000 */
.L_x_58158:
[----:B------:R-:W-:Y:S05]  /*5320*/  BSYNC B0 ;  /* 0x0000000000007941 */ /* 0x000fea0003800000 */
.L_x_58157:
        /* <DEDUP_REMOVED lines=17> */
.L_x_58169:
        /* <DEDUP_REMOVED lines=22> */
.L_x_58171:
[----:B------:R-:W-:Y:S01]  /*55a0*/  DSETP.NEU.AND P0, PT, |R28|, 0.5, PT ;  /* 0x3fe000001c00742a */ /* 0x000fe20003f0d200 */
[----:B------:R-:W-:Y:S01]  /*55b0*/  ISETP.GE.AND P2, PT, R29, RZ, PT ;  /* 0x000000ff1d00720c */ /* 0x000fe20003f46270 */
[----:B------:R-:W-:Y:S01]  /*55c0*/  IMAD.MOV.U32 R2, RZ, RZ, RZ ;  /* 0x000000ffff027224 */ /* 0x000fe200078e00ff */
[----:B------:R-:W-:-:S04]  /*55d0*/  ISETP.EQ.U32.AND P1, PT, R16, RZ, PT ;  /* 0x000000ff1000720c */ /* 0x000fc80003f22070 */
[----:B------:R-:W-:-:S04]  /*55e0*/  ISETP.EQ.AND.EX P0, PT, R17, -0x80000000, P0, P1 ;  /* 0x800000001100780c */ /* 0x000fc80000702310 */
[----:B------:R-:W-:-:S04]  /*55f0*/  SEL R3, R37, RZ, P0 ;  /* 0x000000ff25037207 */ /* 0x000fc80000000000 */
[----:B------:R-:W-:-:S07]  /*5600*/  @!P2 LOP3.LUT R3, R3, 0x7ff00000, RZ, 0xfc, !PT ;  /* 0x7ff000000303a812 */ /* 0x000fce00078efcff */
.L_x_58172:
[----:B------:R-:W-:Y:S05]  /*5610*/  BSYNC B1 ;  /* 0x0000000000017941 */ /* 0x000fea0003800000 */
.L_x_58170:
        /* <DEDUP_REMOVED lines=18> */
.L_x_58176:
        /* <DEDUP_REMOVED lines=10> */
.L_x_58175:
[----:B------:R-:W-:-:S11]  /*57e0*/  DADD R2, R28, R36 ;  /* 0x000000001c027229 */ /* 0x000fd60000000024 */
.L_x_58174:
[----:B------:R-:W-:Y:S05]  /*57f0*/  BSYNC B1 ;  /* 0x0000000000017941 */ /* 0x000fea0003800000 */
.L_x_58173:
[----:B------:R-:W-:-:S06]  /*5800*/  DSETP.NEU.AND P0, PT, R28, RZ, PT ;  /* 0x000000ff1c00722a */ /* 0x000fcc0003f0d000 */
[----:B------:R-:W-:-:S06]  /*5810*/  DSETP.EQ.OR P0, PT, R36, 1, !P0 ;  /* 0x3ff000002400742a */ /* 0x000fcc0004702400 */
[----:B------:R-:W-:Y:S02]  /*5820*/  FSEL R0, R2, RZ, !P0 ;  /* 0x000000ff02007208 */ /* 0x000fe40004000000 */
[----:B------:R-:W-:-:S07]  /*5830*/  FSEL R3, R3, 1.875, !P0 ;  /* 0x3ff0000003037808 */ /* 0x000fce0004000000 */
.L_x_58168:
[----:B------:R-:W-:Y:S05]  /*5840*/  BSYNC B0 ;  /* 0x0000000000007941 */ /* 0x000fea0003800000 */
.L_x_58167:
        /* <DEDUP_REMOVED lines=21> */
.L_x_58179:
        /* <DEDUP_REMOVED lines=10> */
.L_x_58180:
        /* <DEDUP_REMOVED lines=8> */
.L_x_58181:
        /* <DEDUP_REMOVED lines=10> */
.L_x_58182:
        /* <DEDUP_REMOVED lines=11> */
.L_x_58183:
[----:B------:R-:W-:Y:S05]  /*5c10*/  BSYNC B1 ;  /* 0x0000000000017941 */ /* 0x000fea0003800000 */
.L_x_58178:
        /* <DEDUP_REMOVED lines=9> */
.L_x_58184:
[----:B------:R-:W-:Y:S05]  /*5cb0*/  BSYNC B0 ;  /* 0x0000000000007941 */ /* 0x000fea0003800000 */
.L_x_58177:
        /* <DEDUP_REMOVED lines=9> */
        .type           $_ZN2at6native29vectorized_elementwise_kernelILi4EZZZNS0_50_GLOBAL__N__2680c7bb_12_PowKernel_cu_7dd49032_316824pow_tensor_tensor_kernelERNS_18TensorIteratorBaseEENKUlvE_clEvENKUlvE4_clEvEUlddE_St5arrayIPcLm3EEEEviT0_T1_$__internal_accurate_pow,@function
        .size           $_ZN2at6native29vectorized_elementwise_kernelILi4EZZZNS0_50_GLOBAL__N__2680c7bb_12_PowKernel_cu_7dd49032_316824pow_tensor_tensor_kernelERNS_18TensorIteratorBaseEENKUlvE_clEvENKUlvE4_clEvEUlddE_St5arrayIPcLm3EEEEviT0_T1_$__internal_accurate_pow,(.L_x_71559 - $_ZN2at6native29vectorized_elementwise_kernelILi4EZZZNS0_50_GLOBAL__N__2680c7bb_12_PowKernel_cu_7dd49032_316824pow_tensor_tensor_kernelERNS_18TensorIteratorBaseEENKUlvE_clEvENKUlvE4_clEvEUlddE_St5arrayIPcLm3EEEEviT0_T1_$__internal_accurate_pow)
$_ZN2at6native29vectorized_elementwise_kernelILi4EZZZNS0_50_GLOBAL__N__2680c7bb_12_PowKernel_cu_7dd49032_316824pow_tensor_tensor_kernelERNS_18TensorIteratorBaseEENKUlvE_clEvENKUlvE4_clEvEUlddE_St5arrayIPcLm3EEEEviT0_T1_$__internal_accurate_pow:
        /* <DEDUP_REMOVED lines=172> */
.L_x_58185:
[----:B------:R-:W-:Y:S02]  /*6810*/  DSETP.NEU.AND P0, PT, |R10|, +INF , PT ;  /* 0x7ff000000a00742a */ /* 0x000fe40003f0d200 */
[----:B------:R-:W-:Y:S01]  /*6820*/  DADD R4, R2, R4 ;  /* 0x0000000002047229 */ /* 0x000fe20000000004 */
[----:B------:R-:W-:Y:S02]  /*6830*/  IMAD.MOV.U32 R2, RZ, RZ, R54 ;  /* 0x000000ffff027224 */ /* 0x000fe400078e0036 */
[----:B------:R-:W-:-:S09]  /*6840*/  IMAD.MOV.U32 R3, RZ, RZ, 0x0 ;  /* 0x00000000ff037424 */ /* 0x000fd200078e00ff */
[----:B------:R-:W-:-:S10]  /*6850*/  @P0 DFMA R10, R4, R10, R10 ;  /* 0x0000000a040a022b */ /* 0x000fd4000000000a */
[----:B------:R-:W-:Y:S01]  /*6860*/  IMAD.MOV.U32 R0, RZ, RZ, R10 ;  /* 0x000000ffff007224 */ /* 0x000fe200078e000a */
[----:B------:R-:W-:Y:S06]  /*6870*/  RET.REL.NODEC R2 `(_ZN2at6native29vectorized_elementwise_kernelILi4EZZZNS0_50_GLOBAL__N__2680c7bb_12_PowKernel_cu_7dd49032_316824pow_tensor_tensor_kernelERNS_18TensorIteratorBaseEENKUlvE_clEvENKUlvE4_clEvEUlddE_St5arrayIPcLm3EEEEviT0_T1_) ;  /* 0xffffff9402e07950 */ /* 0x000fec0003c3ffff */
.L_x_58186:
        /* <DEDUP_REMOVED lines=16> */
.L_x_71559:


//--------------------- .text._ZN2at6native29vectorized_elementwise_kernelILi8EZZZNS0_50_GLOBAL__N__2680c7bb_12_PowKernel_cu_7dd49032_316824pow_tensor_tensor_kernelERNS_18TensorIteratorBaseEENKUlvE_clEvENKUlvE4_clEvEUlddE_St5arrayIPcLm3EEEEviT0_T1_ --------------------------
	.section	.text._ZN2at6native29vectorized_elementwise_kernelILi8EZZZNS0_50_GLOBAL__N__2680c7bb_12_PowKernel_cu_7dd49032_316824pow_tensor_tensor_kernelERNS_18TensorIteratorBaseEENKUlvE_clEvENKUlvE4_clEvEUlddE_St5arrayIPcLm3EEEEviT0_T1_,"ax",@progbits
	.align	128
        .global         _ZN2at6native29vectorized_elementwise_kernelILi8EZZZNS0_50_GLOBAL__N__2680c7bb_12_PowKernel_cu_7dd49032_316824pow_tensor_tensor_kernelERNS_18TensorIteratorBaseEENKUlvE_clEvENKUlvE4_clEvEUlddE_St5arrayIPcLm3EEEEviT0_T1_
        .type           _ZN2at6native29vectorized_elementwise_kernelILi8EZZZNS0_50_GLOBAL__N__2680c7bb_12_PowKernel_cu_7dd49032_316824pow_tensor_tensor_kernelERNS_18TensorIteratorBaseEENKUlvE_clEvENKUlvE4_clEvEUlddE_St5arrayIPcLm3EEEEviT0_T1_,@function
        .size           _ZN2at6native29vectorized_elementwise_kernelILi8EZZZNS0_50_GLOBAL__N__2680c7bb_12_PowKernel_cu_7dd49032_316824pow_tensor_tensor_kernelERNS_18TensorIteratorBaseEENKUlvE_clEvENKUlvE4_clEvEUlddE_St5arrayIPcLm3EEEEviT0_T1_,(.L_x_71560 - _ZN2at6native29vectorized_elementwise_kernelILi8EZZZNS0_50_GLOBAL__N__2680c7bb_12_PowKernel_cu_7dd49032_316824pow_tensor_tensor_kernelERNS_18TensorIteratorBaseEENKUlvE_clEvENKUlvE4_clEvEUlddE_St5arrayIPcLm3EEEEviT0_T1_)
        .other          _ZN2at6native29vectorized_elementwise_kernelILi8EZZZNS0_50_GLOBAL__N__2680c7bb_12_PowKernel_cu_7dd49032_316824pow_tensor_tensor_kernelERNS_18TensorIteratorBaseEENKUlvE_clEvENKUlvE4_clEvEUlddE_St5arrayIPcLm3EEEEviT0_T1_,@"STO_CUDA_ENTRY STV_DEFAULT"
_ZN2at6native29vectorized_elementwise_kernelILi8EZZZNS0_50_GLOBAL__N__2680c7bb_12_PowKernel_cu_7dd49032_316824pow_tensor_tensor_kernelERNS_18TensorIteratorBaseEENKUlvE_clEvENKUlvE4_clEvEUlddE_St5arrayIPcLm3EEEEviT0_T1_:
.text._ZN2at6native29vectorized_elementwise_kernelILi8EZZZNS0_50_GLOBAL__N__2680c7bb_12_PowKernel_cu_7dd49032_316824pow_tensor_tensor_kernelERNS_18TensorIteratorBaseEENKUlvE_clEvENKUlvE4_clEvEUlddE_St5arrayIPcLm3EEEEviT0_T1_:
        /* <DEDUP_REMOVED lines=30> */
[----:B-----5:R-:W-:Y:S05]  /*01e0*/  CALL.REL.NOINC `($_ZN2at6native29vectorized_elementwise_kernelILi8EZZZNS0_50_GLOBAL__N__2680c7bb_12_PowKernel_cu_7dd49032_316824pow_tensor_tensor_kernelERNS_18TensorIteratorBaseEENKUlvE_clEvENKUlvE4_clEvEUlddE_St5arrayIPcLm3EEEEviT0_T1_$__internal_accurate_pow) ;  /* 0x0000005800d87944 */ /* 0x020fea0003c00000 */
[----:B------:R-:W-:Y:S05]  /*01f0*/  BSYNC B0 ;  /* 0x0000000000007941 */ /* 0x000fea0003800000 */
.L_x_58188:
        /* <DEDUP_REMOVED lines=25> */
.L_x_58190:
[----:B------:R-:W-:Y:S01]  /*0390*/  DSETP.NEU.AND P0, PT, |R20|, 0.5, PT ;  /* 0x3fe000001400742a */ /* 0x000fe20003f0d200 */
[----:B------:R-:W-:Y:S01]  /*03a0*/  ISETP.GE.AND P2, PT, R21, RZ, PT ;  /* 0x000000ff1500720c */ /* 0x000fe20003f46270 */
[----:B------:R-:W-:Y:S01]  /*03b0*/  IMAD.MOV.U32 R10, RZ, RZ, RZ ;  /* 0x000000ffff0a7224 */ /* 0x000fe200078e00ff */
[----:B------:R-:W-:-:S04]  /*03c0*/  ISETP.EQ.U32.AND P1, PT, R3, RZ, PT ;  /* 0x000000ff0300720c */ /* 0x000fc80003f22070 */
[----:B------:R-:W-:-:S04]  /*03d0*/  ISETP.EQ.AND.EX P0, PT, R2, -0x80000000, P0, P1 ;  /* 0x800000000200780c */ /* 0x000fc80000702310 */
[----:B------:R-:W-:-:S04]  /*03e0*/  SEL R11, R17, RZ, P0 ;  /* 0x000000ff110b7207 */ /* 0x000fc80000000000 */
[----:B------:R-:W-:-:S07]  /*03f0*/  @!P2 LOP3.LUT R11, R11, 0x7ff00000, RZ, 0xfc, !PT ;  /* 0x7ff000000b0ba812 */ /* 0x000fce00078efcff */
.L_x_58191:
[----:B------:R-:W-:Y:S05]  /*0400*/  BSYNC B0 ;  /* 0x0000000000007941 */ /* 0x000fea0003800000 */
.L_x_58189:
        /* <DEDUP_REMOVED lines=18> */
.L_x_58195:
        /* <DEDUP_REMOVED lines=10> */
.L_x_58194:
[----:B------:R-:W-:-:S11]  /*05d0*/  DADD R10, R16, R20 ;  /* 0x00000000100a7229 */ /* 0x000fd60000000014 */
.L_x_58193:
[----:B------:R-:W-:Y:S05]  /*05e0*/  BSYNC B0 ;  /* 0x0000000000007941 */ /* 0x000fea0003800000 */
.L_x_58192:
        /* <DEDUP_REMOVED lines=11> */
[----:B------:R-:W-:Y:S05]  /*06a0*/  CALL.REL.NOINC `($_ZN2at6native29vectorized_elementwise_kernelILi8EZZZNS0_50_GLOBAL__N__2680c7bb_12_PowKernel_cu_7dd49032_316824pow_tensor_tensor_kernelERNS_18TensorIteratorBaseEENKUlvE_clEvENKUlvE4_clEvEUlddE_St5arrayIPcLm3EEEEviT0_T1_$__internal_accurate_pow) ;  /* 0x0000005400a87944 */ /* 0x000fea0003c00000 */
[----:B------:R-:W-:Y:S05]  /*06b0*/  BSYNC B0 ;  /* 0x0000000000007941 */ /* 0x000fea0003800000 */
.L_x_58196:
        /* <DEDUP_REMOVED lines=26> */
.L_x_58198:
[----:B------:R-:W-:Y:S01]  /*0860*/  DSETP.NEU.AND P0, PT, |R22|, 0.5, PT ;  /* 0x3fe000001600742a */ /* 0x000fe20003f0d200 */
[----:B------:R-:W-:Y:S01]  /*0870*/  ISETP.GE.AND P2, PT, R23, RZ, PT ;  /* 0x000000ff1700720c */ /* 0x000fe20003f46270 */
[----:B------:R-:W-:Y:S01]  /*0880*/  IMAD.MOV.U32 R4, RZ, RZ, RZ ;  /* 0x000000ffff047224 */ /* 0x000fe200078e00ff */
[----:B------:R-:W-:-:S04]  /*0890*/  ISETP.EQ.U32.AND P1, PT, R3, RZ, PT ;  /* 0x000000ff0300720c */ /* 0x000fc80003f22070 */
[----:B------:R-:W-:-:S04]  /*08a0*/  ISETP.EQ.AND.EX P0, PT, R2, -0x80000000, P0, P1 ;  /* 0x800000000200780c */ /* 0x000fc80000702310 */
[----:B------:R-:W-:-:S04]  /*08b0*/  SEL R5, R19, RZ, P0 ;  /* 0x000000ff13057207 */ /* 0x000fc80000000000 */
[----:B------:R-:W-:-:S07]  /*08c0*/  @!P2 LOP3.LUT R5, R5, 0x7ff00000, RZ, 0xfc, !PT ;  /* 0x7ff000000505a812 */ /* 0x000fce00078efcff */
.L_x_58199:
[----:B------:R-:W-:Y:S05]  /*08d0*/  BSYNC B0 ;  /* 0x0000000000007941 */ /* 0x000fea0003800000 */
.L_x_58197:
        /* <DEDUP_REMOVED lines=18> */
.L_x_58203:
        /* <DEDUP_REMOVED lines=10> */
.L_x_58202:
[----:B------:R-:W-:-:S11]  /*0aa0*/  DADD R4, R18, R22 ;  /* 0x0000000012047229 */ /* 0x000fd60000000016 */
.L_x_58201:
[----:B------:R-:W-:Y:S05]  /*0ab0*/  BSYNC B0 ;  /* 0x0000000000007941 */ /* 0x000fea0003800000 */
.L_x_58200:
        /* <DEDUP_REMOVED lines=13> */
.L_x_58204:
        /* <DEDUP_REMOVED lines=26> */
.L_x_58206:
[----:B------:R-:W-:Y:S01]  /*0d30*/  DSETP.NEU.AND P0, PT, |R36|, 0.5, PT ;  /* 0x3fe000002400742a */ /* 0x000fe20003f0d200 */
[----:B------:R-:W-:Y:S01]  /*0d40*/  ISETP.GE.AND P2, PT, R37, RZ, PT ;  /* 0x000000ff2500720c */ /* 0x000fe20003f46270 */
[----:B------:R-:W-:Y:S01]  /*0d50*/  IMAD.MOV.U32 R4, RZ, RZ, RZ ;  /* 0x000000ffff047224 */ /* 0x000fe200078e00ff */
[----:B------:R-:W-:-:S04]  /*0d60*/  ISETP.EQ.U32.AND P1, PT, R3, RZ, PT ;  /* 0x000000ff0300720c */ /* 0x000fc80003f22070 */
[----:B------:R-:W-:-:S04]  /*0d70*/  ISETP.EQ.AND.EX P0, PT, R2, -0x80000000, P0, P1 ;  /* 0x800000000200780c */ /* 0x000fc80000702310 */
[----:B------:R-:W-:-:S04]  /*0d80*/  SEL R5, R25, RZ, P0 ;  /* 0x000000ff19057207 */ /* 0x000fc80000000000 */
[----:B------:R-:W-:-:S07]  /*0d90*/  @!P2 LOP3.LUT R5, R5, 0x7ff00000, RZ, 0xfc, !PT ;  /* 0x7ff000000505a812 */ /* 0x000fce00078efcff */
.L_x_58207:
[----:B------:R-:W-:Y:S05]  /*0da0*/  BSYNC B0 ;  /* 0x0000000000007941 */ /* 0x000fea0003800000 */
.L_x_58205:
        /* <DEDUP_REMOVED lines=18> */
.L_x_58211:
        /* <DEDUP_REMOVED lines=10> */
.L_x_58210:
[----:B------:R-:W-:-:S11]  /*0f70*/  DADD R4, R24, R36 ;  /* 0x0000000018047229 */ /* 0x000fd60000000024 */
.L_x_58209:
[----:B------:R-:W-:Y:S05]  /*0f80*/  BSYNC B0 ;  /* 0x0000000000007941 */ /* 0x000fea0003800000 */
.L_x_58208:
        /* <DEDUP_REMOVED lines=13> */
.L_x_58212:
        /* <DEDUP_REMOVED lines=26> */
.L_x_58214:
[----:B------:R-:W-:Y:S01]  /*1200*/  DSETP.NEU.AND P0, PT, |R38|, 0.5, PT ;  /* 0x3fe000002600742a */ /* 0x000fe20003f0d200 */
[----:B------:R-:W-:Y:S01]  /*1210*/  ISETP.GE.AND P2, PT, R39, RZ, PT ;  /* 0x000000ff2700720c */ /* 0x000fe20003f46270 */
[----:B------:R-:W-:Y:S01]  /*1220*/  IMAD.MOV.U32 R4, RZ, RZ, RZ ;  /* 0x000000ffff047224 */ /* 0x000fe200078e00ff */
[----:B------:R-:W-:-:S04]  /*1230*/  ISETP.EQ.U32.AND P1, PT, R3, RZ, PT ;  /* 0x000000ff0300720c */ /* 0x000fc80003f22070 */
[----:B------:R-:W-:-:S04]  /*1240*/  ISETP.EQ.AND.EX P0, PT, R2, -0x80000000, P0, P1 ;  /* 0x800000000200780c */ /* 0x000fc80000702310 */
[----:B------:R-:W-:-:S04]  /*1250*/  SEL R5, R27, RZ, P0 ;  /* 0x000000ff1b057207 */ /* 0x000fc80000000000 */
[----:B------:R-:W-:-:S07]  /*1260*/  @!P2 LOP3.LUT R5, R5, 0x7ff00000, RZ, 0xfc, !PT ;  /* 0x7ff000000505a812 */ /* 0x000fce00078efcff */
.L_x_58215:
[----:B------:R-:W-:Y:S05]  /*1270*/  BSYNC B0 ;  /* 0x0000000000007941 */ /* 0x000fea0003800000 */
.L_x_58213:
        /* <DEDUP_REMOVED lines=18> */
.L_x_58219:
        /* <DEDUP_REMOVED lines=10> */
.L_x_58218:
[----:B------:R-:W-:-:S11]  /*1440*/  DADD R4, R26, R38 ;  /* 0x000000001a047229 */ /* 0x000fd60000000026 */
.L_x_58217:
[----:B------:R-:W-:Y:S05]  /*1450*/  BSYNC B0 ;  /* 0x0000000000007941 */ /* 0x000fea0003800000 */
.L_x_58216:
        /* <DEDUP_REMOVED lines=13> */
.L_x_58220:
        /* <DEDUP_REMOVED lines=26> */
.L_x_58222:
[----:B------:R-:W-:Y:S01]  /*16d0*/  DSETP.NEU.AND P0, PT, |R40|, 0.5, PT ;  /* 0x3fe000002800742a */ /* 0x000fe20003f0d200 */
[----:B------:R-:W-:Y:S01]  /*16e0*/  ISETP.GE.AND P2, PT, R41, RZ, PT ;  /* 0x000000ff2900720c */ /* 0x000fe20003f46270 */
[----:B------:R-:W-:Y:S01]  /*16f0*/  IMAD.MOV.U32 R4, RZ, RZ, RZ ;  /* 0x000000ffff047224 */ /* 0x000fe200078e00ff */
[----:B------:R-:W-:-:S04]  /*1700*/  ISETP.EQ.U32.AND P1, PT, R3, RZ, PT ;  /* 0x000000ff0300720c */ /* 0x000fc80003f22070 */
[----:B------:R-:W-:-:S04]  /*1710*/  ISETP.EQ.AND.EX P0, PT, R2, -0x80000000, P0, P1 ;  /* 0x800000000200780c */ /* 0x000fc80000702310 */
[----:B------:R-:W-:-:S04]  /*1720*/  SEL R5, R29, RZ, P0 ;  /* 0x000000ff1d057207 */ /* 0x000fc80000000000 */
[----:B------:R-:W-:-:S07]  /*1730*/  @!P2 LOP3.LUT R5, R5, 0x7ff00000, RZ, 0xfc, !PT ;  /* 0x7ff000000505a812 */ /* 0x000fce00078efcff */
.L_x_58223:
[----:B------:R-:W-:Y:S05]  /*1740*/  BSYNC B0 ;  /* 0x0000000000007941 */ /* 0x000fea0003800000 */
.L_x_58221:
        /* <DEDUP_REMOVED lines=18> */
.L_x_58227:
        /* <DEDUP_REMOVED lines=10> */
.L_x_58226:
[----:B------:R-:W-:-:S11]  /*1910*/  DADD R4, R28, R40 ;  /* 0x000000001c047229 */ /* 0x000fd60000000028 */
.L_x_58225:
[----:B------:R-:W-:Y:S05]  /*1920*/  BSYNC B0 ;  /* 0x0000000000007941 */ /* 0x000fea0003800000 */
.L_x_58224:
        /* <DEDUP_REMOVED lines=13> */
.L_x_58228:
        /* <DEDUP_REMOVED lines=26> */
.L_x_58230:
[----:B------:R-:W-:Y:S01]  /*1ba0*/  DSETP.NEU.AND P0, PT, |R42|, 0.5, PT ;  /* 0x3fe000002a00742a */ /* 0x000fe20003f0d200 */
[----:B------:R-:W-:Y:S01]  /*1bb0*/  ISETP.GE.AND P2, PT, R43, RZ, PT ;  /* 0x000000ff2b00720c */ /* 0x000fe20003f46270 */
[----:B------:R-:W-:Y:S01]  /*1bc0*/  IMAD.MOV.U32 R4, RZ, RZ, RZ ;  /* 0x000000ffff047224 */ /* 0x000fe200078e00ff */
[----:B------:R-:W-:-:S04]  /*1bd0*/  ISETP.EQ.U32.AND P1, PT, R3, RZ, PT ;  /* 0x000000ff0300720c */ /* 0x000fc80003f22070 */
[----:B------:R-:W-:-:S04]  /*1be0*/  ISETP.EQ.AND.EX P0, PT, R2, -0x80000000, P0, P1 ;  /* 0x800000000200780c */ /* 0x000fc80000702310 */
[----:B------:R-:W-:-:S04]  /*1bf0*/  SEL R5, R31, RZ, P0 ;  /* 0x000000ff1f057207 */ /* 0x000fc80000000000 */
[----:B------:R-:W-:-:S07]  /*1c00*/  @!P2 LOP3.LUT R5, R5, 0x7ff00000, RZ, 0xfc, !PT ;  /* 0x7ff000000505a812 */ /* 0x000fce00078efcff */
.L_x_58231:
[----:B------:R-:W-:Y:S05]  /*1c10*/  BSYNC B0 ;  /* 0x0000000000007941 */ /* 0x000fea0003800000 */
.L_x_58229:
        /* <DEDUP_REMOVED lines=18> */
.L_x_58235:
        /* <DEDUP_REMOVED lines=10> */
.L_x_58234:
[----:B------:R-:W-:-:S11]  /*1de0*/  DADD R4, R30, R42 ;  /* 0x000000001e047229 */ /* 0x000fd6000000002a */
.L_x_58233:
[----:B------:R-:W-:Y:S05]  /*1df0*/  BSYNC B0 ;  /* 0x0000000000007941 */ /* 0x000fea0003800000 */
.L_x_58232:
        /* <DEDUP_REMOVED lines=13> */
.L_x_58236:
        /* <DEDUP_REMOVED lines=26> */
.L_x_58238:
[----:B------:R-:W-:Y:S01]  /*2070*/  DSETP.NEU.AND P0, PT, |R44|, 0.5, PT ;  /* 0x3fe000002c00742a */ /* 0x000fe20003f0d200 */
[----:B------:R-:W-:Y:S01]  /*2080*/  ISETP.GE.AND P2, PT, R45, RZ, PT ;  /* 0x000000ff2d00720c */ /* 0x000fe20003f46270 */
[----:B------:R-:W-:Y:S01]  /*2090*/  IMAD.MOV.U32 R4, RZ, RZ, RZ ;  /* 0x000000ffff047224 */ /* 0x000fe200078e00ff */
[----:B------:R-:W-:-:S04]  /*20a0*/  ISETP.EQ.U32.AND P1, PT, R3, RZ, PT ;  /* 0x000000ff0300720c */ /* 0x000fc80003f22070 */
[----:B------:R-:W-:-:S04]  /*20b0*/  ISETP.EQ.AND.EX P0, PT, R2, -0x80000000, P0, P1 ;  /* 0x800000000200780c */ /* 0x000fc80000702310 */
[----:B------:R-:W-:-:S04]  /*20c0*/  SEL R5, R33, RZ, P0 ;  /* 0x000000ff21057207 */ /* 0x000fc80000000000 */
[----:B------:R-:W-:-:S07]  /*20d0*/  @!P2 LOP3.LUT R5, R5, 0x7ff00000, RZ, 0xfc, !PT ;  /* 0x7ff000000505a812 */ /* 0x000fce00078efcff */
.L_x_58239:
[----:B------:R-:W-:Y:S05]  /*20e0*/  BSYNC B0 ;  /* 0x0000000000007941 */ /* 0x000fea0003800000 */
.L_x_58237:
        /* <DEDUP_REMOVED lines=18> */
.L_x_58243:
        /* <DEDUP_REMOVED lines=10> */
.L_x_58242:
[----:B------:R-:W-:-:S11]  /*22b0*/  DADD R4, R32, R44 ;  /* 0x0000000020047229 */ /* 0x000fd6000000002c */
.L_x_58241:
[----:B------:R-:W-:Y:S05]  /*22c0*/  BSYNC B0 ;  /* 0x0000000000007941 */ /* 0x000fea0003800000 */
.L_x_58240:
        /* <DEDUP_REMOVED lines=13> */
.L_x_58244:
        /* <DEDUP_REMOVED lines=26> */
.L_x_58246:
[----:B------:R-:W-:Y:S01]  /*2540*/  DSETP.NEU.AND P0, PT, |R46|, 0.5, PT ;  /* 0x3fe000002e00742a */ /* 0x000fe20003f0d200 */
[----:B------:R-:W-:Y:S01]  /*2550*/  ISETP.GE.AND P2, PT, R47, RZ, PT ;  /* 0x000000ff2f00720c */ /* 0x000fe20003f46270 */
[----:B------:R-:W-:Y:S01]  /*2560*/  IMAD.MOV.U32 R2, RZ, RZ, RZ ;  /* 0x000000ffff027224 */ /* 0x000fe200078e00ff */
[----:B------:R-:W-:-:S04]  /*2570*/  ISETP.EQ.U32.AND P1, PT, R4, RZ, PT ;  /* 0x000000ff0400720c */ /* 0x000fc80003f22070 */
[----:B------:R-:W-:-:S04]  /*2580*/  ISETP.EQ.AND.EX P0, PT, R5, -0x80000000, P0, P1 ;  /* 0x800000000500780c */ /* 0x000fc80000702310 */
[----:B------:R-:W-:-:S04]  /*2590*/  SEL R3, R35, RZ, P0 ;  /* 0x000000ff23037207 */ /* 0x000fc80000000000 */
[----:B------:R-:W-:-:S07]  /*25a0*/  @!P2 LOP3.LUT R3, R3, 0x7ff00000, RZ, 0xfc, !PT ;  /* 0x7ff000000303a812 */ /* 0x000fce00078efcff */
.L_x_58247:
[----:B------:R-:W-:Y:S05]  /*25b0*/  BSYNC B0 ;  /* 0x0000000000007941 */ /* 0x000fea0003800000 */
.L_x_58245:
        /* <DEDUP_REMOVED lines=18> */
.L_x_58251:
        /* <DEDUP_REMOVED lines=10> */
.L_x_58250:
[----:B------:R-:W-:-:S11]  /*2780*/  DADD R2, R34, R46 ;  /* 0x0000000022027229 */ /* 0x000fd6000000002e */
.L_x_58249:
[----:B------:R-:W-:Y:S05]  /*2790*/  BSYNC B0 ;  /* 0x0000000000007941 */ /* 0x000fea0003800000 */
.L_x_58248:
        /* <DEDUP_REMOVED lines=32> */
.L_x_58187:
        /* <DEDUP_REMOVED lines=97> */
[----:B------:R-:W-:Y:S05]  /*2fb0*/  CALL.REL.NOINC `($_ZN2at6native29vectorized_elementwise_kernelILi8EZZZNS0_50_GLOBAL__N__2680c7bb_12_PowKernel_cu_7dd49032_316824pow_tensor_tensor_kernelERNS_18TensorIteratorBaseEENKUlvE_clEvENKUlvE4_clEvEUlddE_St5arrayIPcLm3EEEEviT0_T1_$__internal_accurate_pow) ;  /* 0x0000002c00647944 */ /* 0x000fea0003c00000 */
[----:B------:R-:W-:Y:S05]  /*2fc0*/  BSYNC B1 ;  /* 0x0000000000017941 */ /* 0x000fea0003800000 */
.L_x_58254:
        /* <DEDUP_REMOVED lines=26> */
.L_x_58256:
        /* <DEDUP_REMOVED lines=11> */
.L_x_58257:
[----:B------:R-:W-:Y:S05]  /*3220*/  BSYNC B1 ;  /* 0x0000000000017941 */ /* 0x000fea0003800000 */
.L_x_58255:
        /* <DEDUP_REMOVED lines=18> */
.L_x_58261:
        /* <DEDUP_REMOVED lines=10> */
.L_x_58260:
[----:B------:R-:W-:-:S11]  /*33f0*/  DADD R2, R30, R32 ;  /* 0x000000001e027229 */ /* 0x000fd60000000020 */
.L_x_58259:
[----:B------:R-:W-:Y:S05]  /*3400*/  BSYNC B1 ;  /* 0x0000000000017941 */ /* 0x000fea0003800000 */
.L_x_58258:
[----:B------:R-:W-:-:S06]  /*3410*/  DSETP.NEU.AND P0, PT, R30, RZ, PT ;  /* 0x000000ff1e00722a */ /* 0x000fcc0003f0d000 */
[----:B------:R-:W-:-:S06]  /*3420*/  DSETP.EQ.OR P0, PT, R32, 1, !P0 ;  /* 0x3ff000002000742a */ /* 0x000fcc0004702400 */
[----:B------:R-:W-:Y:S02]  /*3430*/  FSEL R58, R2, RZ, !P0 ;  /* 0x000000ff023a7208 */ /* 0x000fe40004000000 */
[----:B------:R-:W-:-:S07]  /*3440*/  FSEL R57, R3, 1.875, !P0 ;  /* 0x3ff0000003397808 */ /* 0x000fce0004000000 */
.L_x_58253:
[----:B------:R-:W-:Y:S05]  /*3450*/  BSYNC B0 ;  /* 0x0000000000007941 */ /* 0x000fea0003800000 */
.L_x_58252:
        /* <DEDUP_REMOVED lines=16> */
[----:B------:R-:W-:Y:S05]  /*3560*/  CALL.REL.NOINC `($_ZN2at6native29vectorized_elementwise_kernelILi8EZZZNS0_50_GLOBAL__N__2680c7bb_12_PowKernel_cu_7dd49032_316824pow_tensor_tensor_kernelERNS_18TensorIteratorBaseEENKUlvE_clEvENKUlvE4_clEvEUlddE_St5arrayIPcLm3EEEEviT0_T1_$__internal_accurate_pow) ;  /* 0x0000002400f87944 */ /* 0x000fea0003c00000 */
[----:B------:R-:W-:Y:S05]  /*3570*/  BSYNC B1 ;  /* 0x0000000000017941 */ /* 0x000fea0003800000 */
.L_x_58264:
        /* <DEDUP_REMOVED lines=22> */
.L_x_58266:
[----:B------:R-:W-:Y:S01]  /*36e0*/  DSETP.NEU.AND P0, PT, |R16|, 0.5, PT ;  /* 0x3fe000001000742a */ /* 0x000fe20003f0d200 */
[----:B------:R-:W-:Y:S01]  /*36f0*/  ISETP.GE.AND P2, PT, R17, RZ, PT ;  /* 0x000000ff1100720c */ /* 0x000fe20003f46270 */
[----:B------:R-:W-:Y:S01]  /*3700*/  IMAD.MOV.U32 R2, RZ, RZ, RZ ;  /* 0x000000ffff027224 */ /* 0x000fe200078e00ff */
[----:B------:R-:W-:-:S04]  /*3710*/  ISETP.EQ.U32.AND P1, PT, R31, RZ, PT ;  /* 0x000000ff1f00720c */ /* 0x000fc80003f22070 */
[----:B------:R-:W-:-:S04]  /*3720*/  ISETP.EQ.AND.EX P0, PT, R32, -0x80000000, P0, P1 ;  /* 0x800000002000780c */ /* 0x000fc80000702310 */
[----:B------:R-:W-:-:S04]  /*3730*/  SEL R3, R47, RZ, P0 ;  /* 0x000000ff2f037207 */ /* 0x000fc80000000000 */
[----:B------:R-:W-:-:S07]  /*3740*/  @!P2 LOP3.LUT R3, R3, 0x7ff00000, RZ, 0xfc, !PT ;  /* 0x7ff000000303a812 */ /* 0x000fce00078efcff */
.L_x_58267:
[----:B------:R-:W-:Y:S05]  /*3750*/  BSYNC B1 ;  /* 0x0000000000017941 */ /* 0x000fea0003800000 */
.L_x_58265:
        /* <DEDUP_REMOVED lines=18> */
.L_x_58271:
        /* <DEDUP_REMOVED lines=10> */
.L_x_58270:
[----:B------:R-:W-:-:S11]  /*3920*/  DADD R2, R16, R46 ;  /* 0x0000000010027229 */ /* 0x000fd6000000002e */
.L_x_58269:
[----:B------:R-:W-:Y:S05]  /*3930*/  BSYNC B1 ;  /* 0x0000000000017941 */ /* 0x000fea0003800000 */
.L_x_58268:
[----:B------:R-:W-:-:S06]  /*3940*/  DSETP.NEU.AND P0, PT, R16, RZ, PT ;  /* 0x000000ff1000722a */ /* 0x000fcc0003f0d000 */
[----:B------:R-:W-:-:S06]  /*3950*/  DSETP.EQ.OR P0, PT, R46, 1, !P0 ;  /* 0x3ff000002e00742a */ /* 0x000fcc0004702400 */
[----:B------:R-:W-:Y:S02]  /*3960*/  FSEL R47, R2, RZ, !P0 ;  /* 0x000000ff022f7208 */ /* 0x000fe40004000000 */
[----:B------:R-:W-:-:S07]  /*3970*/  FSEL R46, R3, 1.875, !P0 ;  /* 0x3ff00000032e7808 */ /* 0x000fce0004000000 */
.L_x_58263:
[----:B------:R-:W-:Y:S05]  /*3980*/  BSYNC B0 ;  /* 0x0000000000007941 */ /* 0x000fea0003800000 */
.L_x_58262:
        /* <DEDUP_REMOVED lines=15> */
[----:B------:R-:W-:Y:S05]  /*3a80*/  CALL.REL.NOINC `($_ZN2at6native29vectorized_elementwise_kernelILi8EZZZNS0_50_GLOBAL__N__2680c7bb_12_PowKernel_cu_7dd49032_316824pow_tensor_tensor_kernelERNS_18TensorIteratorBaseEENKUlvE_clEvENKUlvE4_clEvEUlddE_St5arrayIPcLm3EEEEviT0_T1_$__internal_accurate_pow) ;  /* 0x0000002000b07944 */ /* 0x000fea0003c00000 */
[----:B------:R-:W-:Y:S05]  /*3a90*/  BSYNC B1 ;  /* 0x0000000000017941 */ /* 0x000fea0003800000 */
.L_x_58274:
        /* <DEDUP_REMOVED lines=22> */
.L_x_58276:
[----:B------:R-:W-:Y:S01]  /*3c00*/  DSETP.NEU.AND P0, PT, |R18|, 0.5, PT ;  /* 0x3fe000001200742a */ /* 0x000fe20003f0d200 */
[----:B------:R-:W-:Y:S01]  /*3c10*/  ISETP.GE.AND P2, PT, R19, RZ, PT ;  /* 0x000000ff1300720c */ /* 0x000fe20003f46270 */
[----:B------:R-:W-:Y:S01]  /*3c20*/  IMAD.MOV.U32 R2, RZ, RZ, RZ ;  /* 0x000000ffff027224 */ /* 0x000fe200078e00ff */
[----:B------:R-:W-:-:S04]  /*3c30*/  ISETP.EQ.U32.AND P1, PT, R16, RZ, PT ;  /* 0x000000ff1000720c */ /* 0x000fc80003f22070 */
[----:B------:R-:W-:-:S04]  /*3c40*/  ISETP.EQ.AND.EX P0, PT, R17, -0x80000000, P0, P1 ;  /* 0x800000001100780c */ /* 0x000fc80000702310 */
[----:B------:R-:W-:-:S04]  /*3c50*/  SEL R3, R43, RZ, P0 ;  /* 0x000000ff2b037207 */ /* 0x000fc80000000000 */
[----:B------:R-:W-:-:S07]  /*3c60*/  @!P2 LOP3.LUT R3, R3, 0x7ff00000, RZ, 0xfc, !PT ;  /* 0x7ff000000303a812 */ /* 0x000fce00078efcff */
.L_x_58277:
[----:B------:R-:W-:Y:S05]  /*3c70*/  BSYNC B1 ;  /* 0x0000000000017941 */ /* 0x000fea0003800000 */
.L_x_58275:
        /* <DEDUP_REMOVED lines=18> */
.L_x_58281:
        /* <DEDUP_REMOVED lines=10> */
.L_x_58280:
[----:B------:R-:W-:-:S11]  /*3e40*/  DADD R2, R18, R42 ;  /* 0x0000000012027229 */ /* 0x000fd6000000002a */
.L_x_58279:
[----:B------:R-:W-:Y:S05]  /*3e50*/  BSYNC B1 ;  /* 0x0000000000017941 */ /* 0x000fea0003800000 */
.L_x_58278:
[----:B------:R-:W-:-:S06]  /*3e60*/  DSETP.NEU.AND P0, PT, R18, RZ, PT ;  /* 0x000000ff1200722a */ /* 0x000fcc0003f0d000 */
[----:B------:R-:W-:-:S06]  /*3e70*/  DSETP.EQ.OR P0, PT, R42, 1, !P0 ;  /* 0x3ff000002a00742a */ /* 0x000fcc0004702400 */
[----:B------:R-:W-:Y:S02]  /*3e80*/  FSEL R43, R2, RZ, !P0 ;  /* 0x000000ff022b7208 */ /* 0x000fe40004000000 */
[----:B------:R-:W-:-:S07]  /*3e90*/  FSEL R42, R3, 1.875, !P0 ;  /* 0x3ff00000032a7808 */ /* 0x000fce0004000000 */
.L_x_58273:
[----:B------:R-:W-:Y:S05]  /*3ea0*/  BSYNC B0 ;  /* 0x0000000000007941 */ /* 0x000fea0003800000 */
.L_x_58272:
        /* <DEDUP_REMOVED lines=17> */
.L_x_58284:
        /* <DEDUP_REMOVED lines=22> */
.L_x_58286:
[----:B------:R-:W-:Y:S01]  /*4120*/  DSETP.NEU.AND P0, PT, |R20|, 0.5, PT ;  /* 0x3fe000001400742a */ /* 0x000fe20003f0d200 */
[----:B------:R-:W-:Y:S01]  /*4130*/  ISETP.GE.AND P2, PT, R21, RZ, PT ;  /* 0x000000ff1500720c */ /* 0x000fe20003f46270 */
[----:B------:R-:W-:Y:S01]  /*4140*/  IMAD.MOV.U32 R2, RZ, RZ, RZ ;  /* 0x000000ffff027224 */ /* 0x000fe200078e00ff */
[----:B------:R-:W-:-:S04]  /*4150*/  ISETP.EQ.U32.AND P1, PT, R16, RZ, PT ;  /* 0x000000ff1000720c */ /* 0x000fc80003f22070 */
[----:B------:R-:W-:-:S04]  /*4160*/  ISETP.EQ.AND.EX P0, PT, R17, -0x80000000, P0, P1 ;  /* 0x800000001100780c */ /* 0x000fc80000702310 */
[----:B------:R-:W-:-:S04]  /*4170*/  SEL R3, R45, RZ, P0 ;  /* 0x000000ff2d037207 */ /* 0x000fc80000000000 */
[----:B------:R-:W-:-:S07]  /*4180*/  @!P2 LOP3.LUT R3, R3, 0x7ff00000, RZ, 0xfc, !PT ;  /* 0x7ff000000303a812 */ /* 0x000fce00078efcff */
.L_x_58287:
[----:B------:R-:W-:Y:S05]  /*4190*/  BSYNC B1 ;  /* 0x0000000000017941 */ /* 0x000fea0003800000 */
.L_x_58285:
        /* <DEDUP_REMOVED lines=18> */
.L_x_58291:
        /* <DEDUP_REMOVED lines=10> */
.L_x_58290:
[----:B------:R-:W-:-:S11]  /*4360*/  DADD R2, R20, R44 ;  /* 0x0000000014027229 */ /* 0x000fd6000000002c */
.L_x_58289:
[----:B------:R-:W-:Y:S05]  /*4370*/  BSYNC B1 ;  /* 0x0000000000017941 */ /* 0x000fea0003800000 */
.L_x_58288:
[----:B------:R-:W-:-:S06]  /*4380*/  DSETP.NEU.AND P0, PT, R20, RZ, PT ;  /* 0x000000ff1400722a */ /* 0x000fcc0003f0d000 */
[----:B------:R-:W-:-:S06]  /*4390*/  DSETP.EQ.OR P0, PT, R44, 1, !P0 ;  /* 0x3ff000002c00742a */ /* 0x000fcc0004702400 */
[----:B------:R-:W-:Y:S02]  /*43a0*/  FSEL R32, R2, RZ, !P0 ;  /* 0x000000ff02207208 */ /* 0x000fe40004000000 */
[----:B------:R-:W-:-:S07]  /*43b0*/  FSEL R31, R3, 1.875, !P0 ;  /* 0x3ff00000031f7808 */ /* 0x000fce0004000000 */
.L_x_58283:
[----:B------:R-:W-:Y:S05]  /*43c0*/  BSYNC B0 ;  /* 0x0000000000007941 */ /* 0x000fea0003800000 */
.L_x_58282:
        /* <DEDUP_REMOVED lines=17> */
.L_x_58294:
        /* <DEDUP_REMOVED lines=22> */
.L_x_58296:
[----:B------:R-:W-:Y:S01]  /*4640*/  DSETP.NEU.AND P0, PT, |R22|, 0.5, PT ;  /* 0x3fe000001600742a */ /* 0x000fe20003f0d200 */
[----:B------:R-:W-:Y:S01]  /*4650*/  ISETP.GE.AND P2, PT, R23, RZ, PT ;  /* 0x000000ff1700720c */ /* 0x000fe20003f46270 */
[----:B------:R-:W-:Y:S01]  /*4660*/  IMAD.MOV.U32 R2, RZ, RZ, RZ ;  /* 0x000000ffff027224 */ /* 0x000fe200078e00ff */
[----:B------:R-:W-:-:S04]  /*4670*/  ISETP.EQ.U32.AND P1, PT, R16, RZ, PT ;  /* 0x000000ff1000720c */ /* 0x000fc80003f22070 */
[----:B------:R-:W-:-:S04]  /*4680*/  ISETP.EQ.AND.EX P0, PT, R17, -0x80000000, P0, P1 ;  /* 0x800000001100780c */ /* 0x000fc80000702310 */
[----:B------:R-:W-:-:S04]  /*4690*/  SEL R3, R39, RZ, P0 ;  /* 0x000000ff27037207 */ /* 0x000fc80000000000 */
[----:B------:R-:W-:-:S07]  /*46a0*/  @!P2 LOP3.LUT R3, R3, 0x7ff00000, RZ, 0xfc, !PT ;  /* 0x7ff000000303a812 */ /* 0x000fce00078efcff */
.L_x_58297:
[----:B------:R-:W-:Y:S05]  /*46b0*/  BSYNC B1 ;  /* 0x0000000000017941 */ /* 0x000fea0003800000 */
.L_x_58295:
        /* <DEDUP_REMOVED lines=18> */
.L_x_58301:
        /* <DEDUP_REMOVED lines=10> */
.L_x_58300:
[----:B------:R-:W-:-:S11]  /*4880*/  DADD R2, R22, R38 ;  /* 0x0000000016027229 */ /* 0x000fd60000000026 */
.L_x_58299:
[----:B------:R-:W-:Y:S05]  /*4890*/  BSYNC B1 ;  /* 0x0000000000017941 */ /* 0x000fea0003800000 */
.L_x_58298:
[----:B------:R-:W-:-:S06]  /*48a0*/  DSETP.NEU.AND P0, PT, R22, RZ, PT ;  /* 0x000000ff1600722a */ /* 0x000fcc0003f0d000 */
[----:B------:R-:W-:-:S06]  /*48b0*/  DSETP.EQ.OR P0, PT, R38, 1, !P0 ;  /* 0x3ff000002600742a */ /* 0x000fcc0004702400 */
[----:B------:R-:W-:Y:S02]  /*48c0*/  FSEL R23, R2, RZ, !P0 ;  /* 0x000000ff02177208 */ /* 0x000fe40004000000 */
[----:B------:R-:W-:-:S07]  /*48d0*/  FSEL R22, R3, 1.875, !P0 ;  /* 0x3ff0000003167808 */ /* 0x000fce0004000000 */
.L_x_58293:
[----:B------:R-:W-:Y:S05]  /*48e0*/  BSYNC B0 ;  /* 0x0000000000007941 */ /* 0x000fea0003800000 */
.L_x_58292:
        /* <DEDUP_REMOVED lines=17> */
.L_x_58304:
        /* <DEDUP_REMOVED lines=22> */
.L_x_58306:
[----:B------:R-:W-:Y:S01]  /*4b60*/  DSETP.NEU.AND P0, PT, |R24|, 0.5, PT ;  /* 0x3fe000001800742a */ /* 0x000fe20003f0d200 */
[----:B------:R-:W-:Y:S01]  /*4b70*/  ISETP.GE.AND P2, PT, R25, RZ, PT ;  /* 0x000000ff1900720c */ /* 0x000fe20003f46270 */
[----:B------:R-:W-:Y:S01]  /*4b80*/  IMAD.MOV.U32 R2, RZ, RZ, RZ ;  /* 0x000000ffff027224 */ /* 0x000fe200078e00ff */
[----:B------:R-:W-:-:S04]  /*4b90*/  ISETP.EQ.U32.AND P1, PT, R16, RZ, PT ;  /* 0x000000ff1000720c */ /* 0x000fc80003f22070 */
[----:B------:R-:W-:-:S04]  /*4ba0*/  ISETP.EQ.AND.EX P0, PT, R17, -0x80000000, P0, P1 ;  /* 0x800000001100780c */ /* 0x000fc80000702310 */
[----:B------:R-:W-:-:S04]  /*4bb0*/  SEL R3, R41, RZ, P0 ;  /* 0x000000ff29037207 */ /* 0x000fc80000000000 */
[----:B------:R-:W-:-:S07]  /*4bc0*/  @!P2 LOP3.LUT R3, R3, 0x7ff00000, RZ, 0xfc, !PT ;  /* 0x7ff000000303a812 */ /* 0x000fce00078efcff */
.L_x_58307:
[----:B------:R-:W-:Y:S05]  /*4bd0*/  BSYNC B1 ;  /* 0x0000000000017941 */ /* 0x000fea0003800000 */
.L_x_58305:
        /* <DEDUP_REMOVED lines=18> */
.L_x_58311:
        /* <DEDUP_REMOVED lines=10> */
.L_x_58310:
[----:B------:R-:W-:-:S11]  /*4da0*/  DADD R2, R24, R40 ;  /* 0x0000000018027229 */ /* 0x000fd60000000028 */
.L_x_58309:
[----:B------:R-:W-:Y:S05]  /*4db0*/  BSYNC B1 ;  /* 0x0000000000017941 */ /* 0x000fea0003800000 */
.L_x_58308:
[----:B------:R-:W-:-:S06]  /*4dc0*/  DSETP.NEU.AND P0, PT, R24, RZ, PT ;  /* 0x000000ff1800722a */ /* 0x000fcc0003f0d000 */
[----:B------:R-:W-:-:S06]  /*4dd0*/  DSETP.EQ.OR P0, PT, R40, 1, !P0 ;  /* 0x3ff000002800742a */ /* 0x000fcc0004702400 */
[----:B------:R-:W-:Y:S02]  /*4de0*/  FSEL R21, R2, RZ, !P0 ;  /* 0x000000ff02157208 */ /* 0x000fe40004000000 */
[----:B------:R-:W-:-:S07]  /*4df0*/  FSEL R20, R3, 1.875, !P0 ;  /* 0x3ff0000003147808 */ /* 0x000fce0004000000 */
.L_x_58303:
[----:B------:R-:W-:Y:S05]  /*4e00*/  BSYNC B0 ;  /* 0x0000000000007941 */ /* 0x000fea0003800000 */
.L_x_58302:
        /* <DEDUP_REMOVED lines=17> */
.L_x_58314:
        /* <DEDUP_REMOVED lines=22> */
.L_x_58316:
[----:B------:R-:W-:Y:S01]  /*5080*/  DSETP.NEU.AND P0, PT, |R26|, 0.5, PT ;  /* 0x3fe000001a00742a */ /* 0x000fe20003f0d200 */
[----:B------:R-:W-:Y:S01]  /*5090*/  ISETP.GE.AND P2, PT, R27, RZ, PT ;  /* 0x000000ff1b00720c */ /* 0x000fe20003f46270 */
[----:B------:R-:W-:Y:S01]  /*50a0*/  IMAD.MOV.U32 R2, RZ, RZ, RZ ;  /* 0x000000ffff027224 */ /* 0x000fe200078e00ff */
[----:B------:R-:W-:-:S04]  /*50b0*/  ISETP.EQ.U32.AND P1, PT, R16, RZ, PT ;  /* 0x000000ff1000720c */ /* 0x000fc80003f22070 */
[----:B------:R-:W-:-:S04]  /*50c0*/  ISETP.EQ.AND.EX P0, PT, R17, -0x80000000, P0, P1 ;  /* 0x800000001100780c */ /* 0x000fc80000702310 */
[----:B------:R-:W-:-:S04]  /*50d0*/  SEL R3, R35, RZ, P0 ;  /* 0x000000ff23037207 */ /* 0x000fc80000000000 */
[----:B------:R-:W-:-:S07]  /*50e0*/  @!P2 LOP3.LUT R3, R3, 0x7ff00000, RZ, 0xfc, !PT ;  /* 0x7ff000000303a812 */ /* 0x000fce00078efcff */
.L_x_58317:
[----:B------:R-:W-:Y:S05]  /*50f0*/  BSYNC B1 ;  /* 0x0000000000017941 */ /* 0x000fea0003800000 */
.L_x_58315:
        /* <DEDUP_REMOVED lines=18> */
.L_x_58321:
        /* <DEDUP_REMOVED lines=10> */
.L_x_58320:
[----:B------:R-:W-:-:S11]  /*52c0*/  DADD R2, R26, R34 ;  /* 0x000000001a027229 */ /* 0x000fd60000000022 */
.L_x_58319:
[----:B------:R-:W-:Y:S05]  /*52d0*/  BSYNC B1 ;  /* 0x0000000000017941 */ /* 0x000fea0003800000 */
.L_x_58318:
[----:B------:R-:W-:-:S06]  /*52e0*/  DSETP.NEU.AND P0, PT, R26, RZ, PT ;  /* 0x000000ff1a00722a */ /* 0x000fcc0003f0d000 */
[----:B------:R-:W-:-:S06]  /*52f0*/  DSETP.EQ.OR P0, PT, R34, 1, !P0 ;  /* 0x3ff000002200742a */ /* 0x000fcc0004702400 */
[----:B------:R-:W-:Y:S02]  /*5300*/  FSEL R19, R2, RZ, !P0 ;  /* 0x000000ff02137208 */ /* 0x000fe40004000000 */
[----:B------:R-:W-:-:S07]  /*5310*/  FSEL R18, R3, 1.875, !P0 ;  /* 0x3ff0000003127808 */ /* 0x000fce0004000000 */
.L_x_58313:
[----:B------:R-:W-:Y:S05]  /*5320*/  BSYNC B0 ;  /* 0x0000000000007941 */ /* 0x000fea0003800000 */
.L_x_58312:
        /* <DEDUP_REMOVED lines=17> */
.L_x_58324:
        /* <DEDUP_REMOVED lines=22> */
.L_x_58326:
[----:B------:R-:W-:Y:S01]  /*55a0*/  DSETP.NEU.AND P0, PT, |R28|, 0.5, PT ;  /* 0x3fe000001c00742a */ /* 0x000fe20003f0d200 */
[----:B------:R-:W-:Y:S01]  /*55b0*/  ISETP.GE.AND P2, PT, R29, RZ, PT ;  /* 0x000000ff1d00720c */ /* 0x000fe20003f46270 */
[----:B------:R-:W-:Y:S01]  /*55c0*/  IMAD.MOV.U32 R2, RZ, RZ, RZ ;  /* 0x000000ffff027224 */ /* 0x000fe200078e00ff */
[----:B------:R-:W-:-:S04]  /*55d0*/  ISETP.EQ.U32.AND P1, PT, R16, RZ, PT ;  /* 0x000000ff1000720c */ /* 0x000fc80003f22070 */
[----:B------:R-:W-:-:S04]  /*55e0*/  ISETP.EQ.AND.EX P0, PT, R17, -0x80000000, P0, P1 ;  /* 0x800000001100780c */ /* 0x000fc80000702310 */
[----:B------:R-:W-:-:S04]  /*55f0*/  SEL R3, R37, RZ, P0 ;  /* 0x000000ff25037207 */ /* 0x000fc80000000000 */
[----:B------:R-:W-:-:S07]  /*5600*/  @!P2 LOP3.LUT R3, R3, 0x7ff00000, RZ, 0xfc, !PT ;  /* 0x7ff000000303a812 */ /* 0x000fce00078efcff */
.L_x_58327:
[----:B------:R-:W-:Y:S05]  /*5610*/  BSYNC B1 ;  /* 0x0000000000017941 */ /* 0x000fea0003800000 */
.L_x_58325:
        /* <DEDUP_REMOVED lines=18> */
.L_x_58331:
        /* <DEDUP_REMOVED lines=10> */
.L_x_58330:
[----:B------:R-:W-:-:S11]  /*57e0*/  DADD R2, R28, R36 ;  /* 0x000000001c027229 */ /* 0x000fd60000000024 */
.L_x_58329:
[----:B------:R-:W-:Y:S05]  /*57f0*/  BSYNC B1 ;  /* 0x0000000000017941 */ /* 0x000fea0003800000 */
.L_x_58328:
[----:B------:R-:W-:-:S06]  /*5800*/  DSETP.NEU.AND P0, PT, R28, RZ, PT ;  /* 0x000000ff1c00722a */ /* 0x000fcc0003f0d000 */
[----:B------:R-:W-:-:S06]  /*5810*/  DSETP.EQ.OR P0, PT, R36, 1, !P0 ;  /* 0x3ff000002400742a */ /* 0x000fcc0004702400 */
[----:B------:R-:W-:Y:S02]  /*5820*/  FSEL R0, R2, RZ, !P0 ;  /* 0x000000ff02007208 */ /* 0x000fe40004000000 */
[----:B------:R-:W-:-:S07]  /*5830*/  FSEL R3, R3, 1.875, !P0 ;  /* 0x3ff0000003037808 */ /* 0x000fce0004000000 */
.L_x_58323:
[----:B------:R-:W-:Y:S05]  /*5840*/  BSYNC B0 ;  /* 0x0000000000007941 */ /* 0x000fea0003800000 */
.L_x_58322:
        /* <DEDUP_REMOVED lines=21> */
.L_x_58334:
        /* <DEDUP_REMOVED lines=10> */
.L_x_58335:
        /* <DEDUP_REMOVED lines=8> */
.L_x_58336:
        /* <DEDUP_REMOVED lines=10> */
.L_x_58337:
        /* <DEDUP_REMOVED lines=11> */
.L_x_58338:
[----:B------:R-:W-:Y:S05]  /*5c10*/  BSYNC B1 ;  /* 0x0000000000017941 */ /* 0x000fea0003800000 */
.L_x_58333:
        /* <DEDUP_REMOVED lines=9> */
.L_x_58339:
[----:B------:R-:W-:Y:S05]  /*5cb0*/  BSYNC B0 ;  /* 0x0000000000007941 */ /* 0x000fea0003800000 */
.L_x_58332:
        /* <DEDUP_REMOVED lines=9> */
        .type           $_ZN2at6native29vectorized_elementwise_kernelILi8EZZZNS0_50_GLOBAL__N__2680c7bb_12_PowKernel_cu_7dd49032_316824pow_tensor_tensor_kernelERNS_18TensorIteratorBaseEENKUlvE_clEvENKUlvE4_clEvEUlddE_St5arrayIPcLm3EEEEviT0_T1_$__internal_accurate_pow,@function
        .size           $_ZN2at6native29vectorized_elementwise_kernelILi8EZZZNS0_50_GLOBAL__N__2680c7bb_12_PowKernel_cu_7dd49032_316824pow_tensor_tensor_kernelERNS_18TensorIteratorBaseEENKUlvE_clEvENKUlvE4_clEvEUlddE_St5arrayIPcLm3EEEEviT0_T1_$__internal_accurate_pow,(.L_x_71560 - $_ZN2at6native29vectorized_elementwise_kernelILi8EZZZNS0_50_GLOBAL__N__2680c7bb_12_PowKernel_cu_7dd49032_316824pow_tensor_tensor_kernelERNS_18TensorIteratorBaseEENKUlvE_clEvENKUlvE4_clEvEUlddE_St5arrayIPcLm3EEEEviT0_T1_$__internal_accurate_pow)
$_ZN2at6native29vectorized_elementwise_kernelILi8EZZZNS0_50_GLOBAL__N__2680c7bb_12_PowKernel_cu_7dd49032_316824pow_tensor_tensor_kernelERNS_18TensorIteratorBaseEENKUlvE_clEvENKUlvE4_clEvEUlddE_St5arrayIPcLm3EEEEviT0_T1_$__internal_accurate_pow:
        /* <DEDUP_REMOVED lines=172> */
.L_x_58340:
[----:B------:R-:W-:Y:S02]  /*6810*/  DSETP.NEU.AND P0, PT, |R10|, +INF , PT ;  /* 0x7ff000000a00742a */ /* 0x000fe40003f0d200 */
[----:B------:R-:W-:Y:S01]  /*6820*/  DADD R4, R2, R4 ;  /* 0x0000000002047229 */ /* 0x000fe20000000004 */
[----:B------:R-:W-:Y:S02]  /*6830*/  IMAD.MOV.U32 R2, RZ, RZ, R54 ;  /* 0x000000ffff027224 */ /* 0x000fe400078e0036 */
[----:B------:R-:W-:-:S09]  /*6840*/  IMAD.MOV.U32 R3, RZ, RZ, 0x0 ;  /* 0x00000000ff037424 */ /* 0x000fd200078e00ff */
[----:B------:R-:W-:-:S10]  /*6850*/  @P0 DFMA R10, R4, R10, R10 ;  /* 0x0000000a040a022b */ /* 0x000fd4000000000a */
[----:B------:R-:W-:Y:S01]  /*6860*/  IMAD.MOV.U32 R0, RZ, RZ, R10 ;  /* 0x000000ffff007224 */ /* 0x000fe200078e000a */
[----:B------:R-:W-:Y:S06]  /*6870*/  RET.REL.NODEC R2 `(_ZN2at6native29vectorized_elementwise_kernelILi8EZZZNS0_50_GLOBAL__N__2680c7bb_12_PowKernel_cu_7dd49032_316824pow_tensor_tensor_kernelERNS_18TensorIteratorBaseEENKUlvE_clEvENKUlvE4_clEvEUlddE_St5arrayIPcLm3EEEEviT0_T1_) ;  /* 0xffffff9402e07950 */ /* 0x000fec0003c3ffff */
.L_x_58341:
        /* <DEDUP_REMOVED lines=16> */
.L_x_71560:


//--------------------- .text._ZN2at6native18elementwise_kernelILi128ELi4EZNS0_15gpu_kernel_implIZNS0_50_GLOBAL__N__2680c7bb_12_PowKernel_cu_7dd49032_316822pow_scalar_tensor_implIdEEvRNS_18TensorIteratorBaseET_EUldE_EEvS6_RKS7_EUliE_EEviT1_ --------------------------
	.section	.text._ZN2at6native18elementwise_kernelILi128ELi4EZNS0_15gpu_kernel_implIZNS0_50_GLOBAL__N__2680c7bb_12_PowKernel_cu_7dd49032_316822pow_scalar_tensor_implIdEEvRNS_18TensorIteratorBaseET_EUldE_EEvS6_RKS7_EUliE_EEviT1_,"ax",@progbits
	.align	128
        .global         _ZN2at6native18elementwise_kernelILi128ELi4EZNS0_15gpu_kernel_implIZNS0_50_GLOBAL__N__2680c7bb_12_PowKernel_cu_7dd49032_316822pow_scalar_tensor_implIdEEvRNS_18TensorIteratorBaseET_EUldE_EEvS6_RKS7_EUliE_EEviT1_
        .type           _ZN2at6native18elementwise_kernelILi128ELi4EZNS0_15gpu_kernel_implIZNS0_50_GLOBAL__N__2680c7bb_12_PowKernel_cu_7dd49032_316822pow_scalar_tensor_implIdEEvRNS_18TensorIteratorBaseET_EUldE_EEvS6_RKS7_EUliE_EEviT1_,@function
        .size           _ZN2at6native18elementwise_kernelILi128ELi4EZNS0_15gpu_kernel_implIZNS0_50_GLOBAL__N__2680c7bb_12_PowKernel_cu_7dd49032_316822pow_scalar_tensor_implIdEEvRNS_18TensorIteratorBaseET_EUldE_EEvS6_RKS7_EUliE_EEviT1_,(.L_x_71561 - _ZN2at6native18elementwise_kernelILi128ELi4EZNS0_15gpu_kernel_implIZNS0_50_GLOBAL__N__2680c7bb_12_PowKernel_cu_7dd49032_316822pow_scalar_tensor_implIdEEvRNS_18TensorIteratorBaseET_EUldE_EEvS6_RKS7_EUliE_EEviT1_)
        .other          _ZN2at6native18elementwise_kernelILi128ELi4EZNS0_15gpu_kernel_implIZNS0_50_GLOBAL__N__2680c7bb_12_PowKernel_cu_7dd49032_316822pow_scalar_tensor_implIdEEvRNS_18TensorIteratorBaseET_EUldE_EEvS6_RKS7_EUliE_EEviT1_,@"STO_CUDA_ENTRY STV_DEFAULT"
_ZN2at6native18elementwise_kernelILi128ELi4EZNS0_15gpu_kernel_implIZNS0_50_GLOBAL__N__2680c7bb_12_PowKernel_cu_7dd49032_316822pow_scalar_tensor_implIdEEvRNS_18TensorIteratorBaseET_EUldE_EEvS6_RKS7_EUliE_EEviT1_:
.text._ZN2at6native18elementwise_kernelILi128ELi4EZNS0_15gpu_kernel_implIZNS0_50_GLOBAL__N__2680c7bb_12_PowKernel_cu_7dd49032_316822pow_scalar_tensor_implIdEEvRNS_18TensorIteratorBaseET_EUldE_EEvS6_RKS7_EUliE_EEviT1_:
        /* <DEDUP_REMOVED lines=312> */
.L_x_58344:
        /* <DEDUP_REMOVED lines=21> */
.L_x_58348:
[----:B------:R-:W2:Y:S02]  /*14d0*/  LDG.E.U8 R4, desc[UR36][R4.64] ;  /* 0x0000002404047981 */ /* 0x000ea4000c1e1100 */
[----:B--2---:R0:W1:Y:S01]  /*14e0*/  I2F.F64.U16 R32, R4 ;  /* 0x0000000400207312 */ /* 0x0040620000101800 */
[----:B------:R-:W-:Y:S05]  /*14f0*/  BRA `(.L_x_58350) ;  /* 0x0000000c00707947 */ /* 0x000fea0003800000 */
.L_x_58347:
        /* <DEDUP_REMOVED lines=9> */
.L_x_58352:
[----:B------:R-:W2:Y:S02]  /*1590*/  LDG.E R4, desc[UR36][R4.64] ;  /* 0x0000002404047981 */ /* 0x000ea4000c1e1900 */
[----:B--2---:R0:W1:Y:S01]  /*15a0*/  I2F.F64 R32, R4 ;  /* 0x0000000400207312 */ /* 0x0040620000201c00 */
[----:B------:R-:W-:Y:S05]  /*15b0*/  BRA `(.L_x_58350) ;  /* 0x0000000c00407947 */ /* 0x000fea0003800000 */
.L_x_58351:
[----:B------:R-:W2:Y:S02]  /*15c0*/  LDG.E.U16 R4, desc[UR36][R4.64] ;  /* 0x0000002404047981 */ /* 0x000ea4000c1e1500 */
[----:B--2---:R0:W1:Y:S01]  /*15d0*/  I2F.F64.S16 R32, R4 ;  /* 0x0000000400207312 */ /* 0x0040620000101c00 */
[----:B------:R-:W-:Y:S05]  /*15e0*/  BRA `(.L_x_58350) ;  /* 0x0000000c00347947 */ /* 0x000fea0003800000 */
.L_x_58346:
        /* <DEDUP_REMOVED lines=10> */
.L_x_58354:
[----:B------:R-:W2:Y:S02]  /*1690*/  LDG.E.U16 R0, desc[UR36][R4.64] ;  /* 0x0000002404007981 */ /* 0x000ea4000c1e1500 */
[----:B--2---:R-:W-:-:S05]  /*16a0*/  HADD2.F32 R0, -RZ, R0.H0_H0 ;  /* 0x20000000ff007230 */ /* 0x004fca0000004100 */
[----:B------:R-:W-:-:S04]  /*16b0*/  FMUL.FTZ R0, R0, 1 ;  /* 0x3f80000000007820 */ /* 0x000fc80000410000 */
[----:B------:R0:W1:Y:S01]  /*16c0*/  F2F.F64.F32 R32, R0 ;  /* 0x0000000000207310 */ /* 0x0000620000201800 */
[----:B------:R-:W-:Y:S05]  /*16d0*/  BRA `(.L_x_58350) ;  /* 0x0000000800f87947 */ /* 0x000fea0003800000 */
.L_x_58353:
        /* <DEDUP_REMOVED lines=10> */
.L_x_58356:
[----:B------:R-:W2:Y:S02]  /*1780*/  LDG.E.U16 R4, desc[UR36][R4.64] ;  /* 0x0000002404047981 */ /* 0x000ea4000c1e1500 */
[----:B--2---:R-:W-:-:S05]  /*1790*/  HADD2.F32 R0, -RZ, R4.H0_H0 ;  /* 0x20000004ff007230 */ /* 0x004fca0000004100 */
[----:B------:R-:W-:-:S04]  /*17a0*/  FMUL.FTZ R0, R0, 1 ;  /* 0x3f80000000007820 */ /* 0x000fc80000410000 */
[----:B------:R0:W1:Y:S01]  /*17b0*/  F2F.F64.F32 R32, R0 ;  /* 0x0000000000207310 */ /* 0x0000620000201800 */
[----:B------:R-:W-:Y:S05]  /*17c0*/  BRA `(.L_x_58350) ;  /* 0x0000000800bc7947 */ /* 0x000fea0003800000 */
.L_x_58355:
[----:B------:R0:W5:Y:S01]  /*17d0*/  LDG.E.64 R32, desc[UR36][R4.64] ;  /* 0x0000002404207981 */ /* 0x000162000c1e1b00 */
[----:B------:R-:W-:Y:S05]  /*17e0*/  BRA `(.L_x_58350) ;  /* 0x0000000800b47947 */ /* 0x000fea0003800000 */
.L_x_58345:
        /* <DEDUP_REMOVED lines=13> */
.L_x_58359:
[----:B------:R0:W5:Y:S01]  /*18c0*/  LDG.E.64 R32, desc[UR36][R4.64] ;  /* 0x0000002404207981 */ /* 0x000162000c1e1b00 */
[----:B------:R-:W-:Y:S05]  /*18d0*/  BRA `(.L_x_58350) ;  /* 0x0000000800787947 */ /* 0x000fea0003800000 */
.L_x_58358:
        /* <DEDUP_REMOVED lines=28> */
.L_x_58361:
        /* <DEDUP_REMOVED lines=15> */
.L_x_58360:
[----:B------:R-:W2:Y:S02]  /*1b90*/  LDG.E.U16 R0, desc[UR36][R4.64] ;  /* 0x0000002404007981 */ /* 0x000ea4000c1e1500 */
[----:B--2---:R-:W-:-:S04]  /*1ba0*/  IMAD.U32 R0, R0, 0x10000, RZ ;  /* 0x0001000000007824 */ /* 0x004fc800078e00ff */
[----:B------:R-:W-:-:S04]  /*1bb0*/  FMUL.FTZ R0, R0, 1 ;  /* 0x3f80000000007820 */ /* 0x000fc80000410000 */
[----:B------:R0:W1:Y:S01]  /*1bc0*/  F2F.F64.F32 R32, R0 ;  /* 0x0000000000207310 */ /* 0x0000620000201800 */
[----:B------:R-:W-:Y:S05]  /*1bd0*/  BRA `(.L_x_58350) ;  /* 0x0000000400b87947 */ /* 0x000fea0003800000 */
.L_x_58357:
        /* <DEDUP_REMOVED lines=11> */
.L_x_58364:
        /* <DEDUP_REMOVED lines=21> */
.L_x_58368:
[----:B------:R-:W-:Y:S05]  /*1de0*/  BSYNC B1 ;  /* 0x0000000000017941 */ /* 0x000fea0003800000 */
.L_x_58367:
[----:B------:R-:W-:Y:S01]  /*1df0*/  LEA R5, R0, 0x3b800000, 0x17 ;  /* 0x3b80000000057811 */ /* 0x000fe200078eb8ff */
[----:B------:R-:W-:-:S05]  /*1e00*/  IMAD.SHL.U32 R0, R3, 0x100000, RZ ;  /* 0x0010000003007824 */ /* 0x000fca00078e00ff */
[----:B------:R-:W-:-:S07]  /*1e10*/  LOP3.LUT R0, R5, R0, R6, 0xfe, !PT ;  /* 0x0000000005007212 */ /* 0x000fce00078efe06 */
.L_x_58366:
[----:B------:R-:W-:Y:S05]  /*1e20*/  BSYNC B0 ;  /* 0x0000000000007941 */ /* 0x000fea0003800000 */
.L_x_58365:
[----:B------:R-:W-:-:S04]  /*1e30*/  FMUL.FTZ R0, R0, 1 ;  /* 0x3f80000000007820 */ /* 0x000fc80000410000 */
[----:B------:R2:W3:Y:S01]  /*1e40*/  F2F.F64.F32 R32, R0 ;  /* 0x0000000000207310 */ /* 0x0004e20000201800 */
[----:B------:R-:W-:Y:S05]  /*1e50*/  BRA `(.L_x_58350) ;  /* 0x0000000400187947 */ /* 0x000fea0003800000 */
.L_x_58363:
        /* <DEDUP_REMOVED lines=21> */
.L_x_58372:
[----:B------:R-:W-:Y:S05]  /*1fb0*/  BSYNC B1 ;  /* 0x0000000000017941 */ /* 0x000fea0003800000 */
.L_x_58371:
[----:B------:R-:W-:Y:S01]  /*1fc0*/  LEA R5, R0, 0x37800000, 0x17 ;  /* 0x3780000000057811 */ /* 0x000fe200078eb8ff */
[----:B------:R-:W-:-:S05]  /*1fd0*/  IMAD.SHL.U32 R0, R3, 0x200000, RZ ;  /* 0x0020000003007824 */ /* 0x000fca00078e00ff */
[----:B------:R-:W-:-:S07]  /*1fe0*/  LOP3.LUT R0, R5, R0, R6, 0xfe, !PT ;  /* 0x0000000005007212 */ /* 0x000fce00078efe06 */
.L_x_58370:
[----:B------:R-:W-:Y:S05]  /*1ff0*/  BSYNC B0 ;  /* 0x0000000000007941 */ /* 0x000fea0003800000 */
.L_x_58369:
[----:B------:R-:W-:-:S04]  /*2000*/  FMUL.FTZ R0, R0, 1 ;  /* 0x3f80000000007820 */ /* 0x000fc80000410000 */
[----:B------:R4:W0:Y:S01]  /*2010*/  F2F.F64.F32 R32, R0 ;  /* 0x0000000000207310 */ /* 0x0008220000201800 */
[----:B------:R-:W-:Y:S05]  /*2020*/  BRA `(.L_x_58350) ;  /* 0x0000000000a47947 */ /* 0x000fea0003800000 */
.L_x_58362:
        /* <DEDUP_REMOVED lines=14> */
.L_x_58376:
[----:B------:R-:W-:Y:S05]  /*2110*/  BSYNC B0 ;  /* 0x0000000000007941 */ /* 0x000fea0003800000 */
.L_x_58375:
[----:B------:R-:W-:-:S04]  /*2120*/  FMUL.FTZ R0, R0, 1 ;  /* 0x3f80000000007820 */ /* 0x000fc80000410000 */
[----:B------:R0:W1:Y:S01]  /*2130*/  F2F.F64.F32 R32, R0 ;  /* 0x0000000000207310 */ /* 0x0000620000201800 */
[----:B------:R-:W-:Y:S05]  /*2140*/  BRA `(.L_x_58350) ;  /* 0x00000000005c7947 */ /* 0x000fea0003800000 */
.L_x_58349:
        /* <DEDUP_REMOVED lines=16> */
.L_x_58377:
[----:B------:R-:W-:Y:S01]  /*2250*/  CS2R R32, SRZ ;  /* 0x0000000000207805 */ /* 0x000fe2000001ff00 */
[----:B------:R-:W-:Y:S06]  /*2260*/  BRA `(.L_x_58350) ;  /* 0x0000000000147947 */ /* 0x000fec0003800000 */
.L_x_58374:
[----:B------:R-:W2:Y:S02]  /*2270*/  LDG.E.64 R32, desc[UR36][R4.64] ;  /* 0x0000002404207981 */ /* 0x000ea4000c1e1b00 */
[----:B--2---:R-:W0:Y:S01]  /*2280*/  I2F.F64.U64 R32, R32 ;  /* 0x0000002000207312 */ /* 0x004e220000301800 */
[----:B------:R-:W-:Y:S05]  /*2290*/  BRA `(.L_x_58350) ;  /* 0x0000000000087947 */ /* 0x000fea0003800000 */
.L_x_58373:
[----:B------:R-:W2:Y:S02]  /*22a0*/  LDG.E R4, desc[UR36][R4.64] ;  /* 0x0000002404047981 */ /* 0x000ea4000c1e1900 */
[----:B--2---:R0:W1:Y:S02]  /*22b0*/  I2F.F64.U32 R32, R4 ;  /* 0x0000000400207312 */ /* 0x0040640000201800 */
.L_x_58350:
[----:B------:R-:W-:Y:S01]  /*22c0*/  ULDC.64 UR4, c[0x0][0x420] ;  /* 0x0001080000047ab9 */ /* 0x000fe20000000a00 */
[----:B------:R-:W-:Y:S01]  /*22d0*/  BSSY B0, `(.L_x_58378) ;  /* 0x0000006000007945 */ /* 0x000fe20003800000 */
[----:B0-----:R-:W-:Y:S01]  /*22e0*/  DADD R6, -RZ, |UR4| ;  /* 0x40000004ff067e29 */ /* 0x001fe20008000100 */
[----:B-12345:R-:W-:Y:S01]  /*22f0*/  IMAD.MOV.U32 R0, RZ, RZ, R32 ;  /* 0x000000ffff007224 */ /* 0x03efe200078e0020 */
[----:B------:R-:W-:Y:S01]  /*2300*/  MOV R4, 0x2330 ;  /* 0x0000233000047802 */ /* 0x000fe20000000f00 */
[----:B------:R-:W-:-:S08]  /*2310*/  IMAD.MOV.U32 R3, RZ, RZ, R33 ;  /* 0x000000ffff037224 */ /* 0x000fd000078e0021 */
[----:B------:R-:W-:Y:S05]  /*2320*/  CALL.REL.NOINC `($_ZN2at6native18elementwise_kernelILi128ELi4EZNS0_15gpu_kernel_implIZNS0_50_GLOBAL__N__2680c7bb_12_PowKernel_cu_7dd49032_316822pow_scalar_tensor_implIdEEvRNS_18TensorIteratorBaseET_EUldE_EEvS6_RKS7_EUliE_EEviT1_$__internal_accurate_pow) ;  /* 0x000000bc00fc7944 */ /* 0x000fea0003c00000 */
[----:B------:R-:W-:Y:S05]  /*2330*/  BSYNC B0 ;  /* 0x0000000000007941 */ /* 0x000fea0003800000 */
.L_x_58378:
[----:B------:R-:W0:Y:S01]  /*2340*/  LDC.64 R4, c[0x0][0x420] ;  /* 0x00010800ff047b82 */ /* 0x000e220000000a00 */
[----:B------:R-:W-:Y:S01]  /*2350*/  BSSY B0, `(.L_x_58379) ;  /* 0x0000027000007945 */ /* 0x000fe20003800000 */
[----:B------:R-:W-:Y:S02]  /*2360*/  IMAD.MOV.U32 R6, RZ, RZ, R12 ;  /* 0x000000ffff067224 */ /* 0x000fe400078e000c */
[----:B------:R-:W-:Y:S01]  /*2370*/  IMAD.MOV.U32 R7, RZ, RZ, R13 ;  /* 0x000000ffff077224 */ /* 0x000fe200078e000d */
[----:B0-----:R-:W-:-:S14]  /*2380*/  DSETP.NEU.AND P0, PT, R4, RZ, PT ;  /* 0x000000ff0400722a */ /* 0x001fdc0003f0d000 */
[----:B------:R-:W-:Y:S05]  /*2390*/  @!P0 BRA `(.L_x_58380) ;  /* 0x0000000000548947 */ /* 0x000fea0003800000 */
[----:B------:R-:W-:Y:S01]  /*23a0*/  LOP3.LUT R0, R33, 0x7ff00000, RZ, 0xc0, !PT ;  /* 0x7ff0000021007812 */ /* 0x000fe200078ec0ff */
[----:B------:R-:W-:-:S03]  /*23b0*/  ULDC UR4, c[0x0][0x424] ;  /* 0x0001090000047ab9 */ /* 0x000fc60000000800 */
[----:B------:R-:W-:-:S04]  /*23c0*/  LEA.HI R3, R0, 0xfffffc0c, RZ, 0xc ;  /* 0xfffffc0c00037811 */ /* 0x000fc800078f60ff */
[CC--:B------:R-:W-:Y:S02]  /*23d0*/  SHF.L.U32 R0, R32.reuse, R3.reuse, RZ ;  /* 0x0000000320007219 */ /* 0x0c0fe400000006ff */
[----:B------:R-:W-:Y:S02]  /*23e0*/  SHF.L.U64.HI R3, R32, R3, R33 ;  /* 0x0000000320037219 */ /* 0x000fe40000010221 */
[----:B------:R-:W-:Y:S01]  /*23f0*/  ISETP.NE.U32.AND P0, PT, R0, RZ, PT ;  /* 0x000000ff0000720c */ /* 0x000fe20003f05070 */
[----:B------:R-:W-:-:S03]  /*2400*/  IMAD.U32 R0, RZ, RZ, UR4 ;  /* 0x00000004ff007e24 */ /* 0x000fc6000f8e00ff */
[----:B------:R-:W-:Y:S02]  /*2410*/  ISETP.NE.AND.EX P1, PT, R3, -0x80000000, PT, P0 ;  /* 0x800000000300780c */ /* 0x000fe40003f25300 */
[----:B------:R-:W-:Y:S02]  /*2420*/  ISETP.GT.AND P2, PT, R0, -0x1, PT ;  /* 0xffffffff0000780c */ /* 0x000fe40003f44270 */
[----:B------:R-:W-:-:S11]  /*2430*/  PLOP3.LUT P0, PT, P1, PT, PT, 0x8, 0x0 ;  /* 0x000000000000781c */ /* 0x000fd60000f0e170 */
[----:B------:R-:W-:Y:S05]  /*2440*/  @P2 BRA `(.L_x_58381) ;  /* 0x00000000005c2947 */ /* 0x000fea0003800000 */
        /* <DEDUP_REMOVED lines=10> */
.L_x_58380:
[C---:B------:R-:W-:Y:S01]  /*24f0*/  LOP3.LUT R0, R33.reuse, 0x7ff00000, RZ, 0xc0, !PT ;  /* 0x7ff0000021007812 */ /* 0x040fe200078ec0ff */
[----:B------:R-:W-:Y:S01]  /*2500*/  DSETP.NEU.AND P0, PT, |R32|, 0.5, PT ;  /* 0x3fe000002000742a */ /* 0x000fe20003f0d200 */
[----:B------:R-:W-:Y:S01]  /*2510*/  ISETP.GE.AND P1, PT, R33, RZ, PT ;  /* 0x000000ff2100720c */ /* 0x000fe20003f26270 */
[----:B------:R-:W-:Y:S01]  /*2520*/  ULDC UR4, c[0x0][0x424] ;  /* 0x0001090000047ab9 */ /* 0x000fe20000000800 */
[----:B------:R-:W-:Y:S01]  /*2530*/  LEA.HI R3, R0, 0xfffffc0c, RZ, 0xc ;  /* 0xfffffc0c00037811 */ /* 0x000fe200078f60ff */
[----:B------:R-:W-:-:S03]  /*2540*/  IMAD.MOV.U32 R6, RZ, RZ, RZ ;  /* 0x000000ffff067224 */ /* 0x000fc600078e00ff */
[CC--:B------:R-:W-:Y:S02]  /*2550*/  SHF.L.U32 R0, R32.reuse, R3.reuse, RZ ;  /* 0x0000000320007219 */ /* 0x0c0fe400000006ff */
[----:B------:R-:W-:Y:S02]  /*2560*/  SHF.L.U64.HI R3, R32, R3, R33 ;  /* 0x0000000320037219 */ /* 0x000fe40000010221 */
[----:B------:R-:W-:Y:S01]  /*2570*/  ISETP.EQ.U32.AND P2, PT, R0, RZ, PT ;  /* 0x000000ff0000720c */ /* 0x000fe20003f42070 */
[----:B------:R-:W-:-:S03]  /*2580*/  IMAD.U32 R0, RZ, RZ, UR4 ;  /* 0x00000004ff007e24 */ /* 0x000fc6000f8e00ff */
[----:B------:R-:W-:-:S04]  /*2590*/  ISETP.EQ.AND.EX P0, PT, R3, -0x80000000, P0, P2 ;  /* 0x800000000300780c */ /* 0x000fc80000702320 */
[----:B------:R-:W-:-:S04]  /*25a0*/  SEL R7, R0, RZ, P0 ;  /* 0x000000ff00077207 */ /* 0x000fc80000000000 */
[----:B------:R-:W-:-:S07]  /*25b0*/  @!P1 LOP3.LUT R7, R7, 0x7ff00000, RZ, 0xfc, !PT ;  /* 0x7ff0000007079812 */ /* 0x000fce00078efcff */
.L_x_58381:
[----:B------:R-:W-:Y:S05]  /*25c0*/  BSYNC B0 ;  /* 0x0000000000007941 */ /* 0x000fea0003800000 */
.L_x_58379:
        /* <DEDUP_REMOVED lines=18> */
.L_x_58385:
        /* <DEDUP_REMOVED lines=10> */
.L_x_58384:
[----:B------:R-:W-:-:S11]  /*2790*/  DADD R6, R32, R4 ;  /* 0x0000000020067229 */ /* 0x000fd60000000004 */
.L_x_58383:
[----:B------:R-:W-:Y:S05]  /*27a0*/  BSYNC B0 ;  /* 0x0000000000007941 */ /* 0x000fea0003800000 */
.L_x_58382:
[----:B------:R-:W0:Y:S01]  /*27b0*/  LDC.U8 R3, c[0x0][0x430] ;  /* 0x00010c00ff037b82 */ /* 0x000e220000000000 */
[----:B------:R-:W-:-:S06]  /*27c0*/  DSETP.NEU.AND P0, PT, R4, 1, PT ;  /* 0x3ff000000400742a */ /* 0x000fcc0003f0d000 */
[----:B------:R-:W-:-:S06]  /*27d0*/  DSETP.EQ.OR P0, PT, R32, RZ, !P0 ;  /* 0x000000ff2000722a */ /* 0x000fcc0004702400 */
        /* <DEDUP_REMOVED lines=16> */
.L_x_58389:
[----:B------:R-:W0:Y:S02]  /*28e0*/  F2I.S64.F64.TRUNC R4, R4 ;  /* 0x0000000400047311 */ /* 0x000e24000030d900 */
[----:B0-----:R-:W-:-:S05]  /*28f0*/  IMAD.MOV.U32 R3, RZ, RZ, R4 ;  /* 0x000000ffff037224 */ /* 0x001fca00078e0004 */
[----:B------:R0:W-:Y:S01]  /*2900*/  STG.E.U8 desc[UR36][R16.64], R3 ;  /* 0x0000000310007986 */ /* 0x0001e2000c101124 */
[----:B------:R-:W-:Y:S05]  /*2910*/  BRA `(.L_x_58391) ;  /* 0x0000000c00f87947 */ /* 0x000fea0003800000 */
.L_x_58388:
        /* <DEDUP_REMOVED lines=9> */
.L_x_58393:
[----:B------:R-:W0:Y:S02]  /*29b0*/  F2I.F64.TRUNC R5, R4 ;  /* 0x0000000400057311 */ /* 0x000e24000030d100 */
[----:B0-----:R0:W-:Y:S01]  /*29c0*/  STG.E desc[UR36][R16.64], R5 ;  /* 0x0000000510007986 */ /* 0x0011e2000c101924 */
[----:B------:R-:W-:Y:S05]  /*29d0*/  BRA `(.L_x_58391) ;  /* 0x0000000c00c87947 */ /* 0x000fea0003800000 */
.L_x_58392:
[----:B------:R-:W0:Y:S02]  /*29e0*/  F2I.F64.TRUNC R5, R4 ;  /* 0x0000000400057311 */ /* 0x000e24000030d100 */
[----:B0-----:R0:W-:Y:S01]  /*29f0*/  STG.E.U16 desc[UR36][R16.64], R5 ;  /* 0x0000000510007986 */ /* 0x0011e2000c101524 */
[----:B------:R-:W-:Y:S05]  /*2a00*/  BRA `(.L_x_58391) ;  /* 0x0000000c00bc7947 */ /* 0x000fea0003800000 */
.L_x_58387:
        /* <DEDUP_REMOVED lines=13> */
.L_x_58395:
        /* <DEDUP_REMOVED lines=8> */
.L_x_58394:
        /* <DEDUP_REMOVED lines=14> */
.L_x_58397:
        /* <DEDUP_REMOVED lines=9> */
.L_x_58396:
[----:B------:R0:W-:Y:S01]  /*2cd0*/  STG.E.64 desc[UR36][R16.64], R4 ;  /* 0x0000000410007986 */ /* 0x0001e2000c101b24 */
[----:B------:R-:W-:Y:S05]  /*2ce0*/  BRA `(.L_x_58391) ;  /* 0x0000000c00047947 */ /* 0x000fea0003800000 */
.L_x_58386:
        /* <DEDUP_REMOVED lines=12> */
.L_x_58400:
[----:B------:R-:W-:-:S05]  /*2db0*/  CS2R R6, SRZ ;  /* 0x0000000000067805 */ /* 0x000fca000001ff00 */
[----:B------:R3:W-:Y:S01]  /*2dc0*/  STG.E.128 desc[UR36][R16.64], R4 ;  /* 0x0000000410007986 */ /* 0x0007e2000c101d24 */
[----:B------:R-:W-:Y:S05]  /*2dd0*/  BRA `(.L_x_58391) ;  /* 0x0000000800c87947 */ /* 0x000fea0003800000 */
.L_x_58399:
        /* <DEDUP_REMOVED lines=25> */
.L_x_58404:
[----:B------:R-:W-:Y:S05]  /*2f70*/  BSYNC B0 ;  /* 0x0000000000007941 */ /* 0x000fea0003800000 */
.L_x_58403:
[----:B------:R-:W-:-:S05]  /*2f80*/  LOP3.LUT R7, R0, R7, RZ, 0xfc, !PT ;  /* 0x0000000700077212 */ /* 0x000fca00078efcff */
[----:B------:R0:W-:Y:S01]  /*2f90*/  STG.E.U8 desc[UR36][R16.64], R7 ;  /* 0x0000000710007986 */ /* 0x0001e2000c101124 */
[----:B------:R-:W-:Y:S05]  /*2fa0*/  BRA `(.L_x_58391) ;  /* 0x0000000800547947 */ /* 0x000fea0003800000 */
.L_x_58402:
        /* <DEDUP_REMOVED lines=17> */
.L_x_58406:
[----:B------:R-:W-:Y:S01]  /*30c0*/  IMAD.MOV.U32 R0, RZ, RZ, 0x7f ;  /* 0x0000007fff007424 */ /* 0x000fe200078e00ff */
[----:B------:R-:W-:-:S04]  /*30d0*/  ISETP.GT.U32.AND P0, PT, R3, 0x7f800000, PT ;  /* 0x7f8000000300780c */ /* 0x000fc80003f04070 */
[----:B------:R-:W-:-:S09]  /*30e0*/  SEL R0, R0, 0x7c, P0 ;  /* 0x0000007c00007807 */ /* 0x000fd20000000000 */
.L_x_58407:
[----:B------:R-:W-:Y:S05]  /*30f0*/  BSYNC B0 ;  /* 0x0000000000007941 */ /* 0x000fea0003800000 */
.L_x_58405:
[----:B------:R-:W-:-:S04]  /*3100*/  LOP3.LUT R3, R7, 0x80000000, RZ, 0xc0, !PT ;  /* 0x8000000007037812 */ /* 0x000fc800078ec0ff */
[----:B------:R-:W-:-:S04]  /*3110*/  SHF.R.U32.HI R3, RZ, 0x18, R3 ;  /* 0x00000018ff037819 */ /* 0x000fc80000011603 */
[----:B------:R-:W-:-:S05]  /*3120*/  LOP3.LUT R3, R0, R3, RZ, 0xfc, !PT ;  /* 0x0000000300037212 */ /* 0x000fca00078efcff */
[----:B------:R1:W-:Y:S01]  /*3130*/  STG.E.U8 desc[UR36][R16.64], R3 ;  /* 0x0000000310007986 */ /* 0x0003e2000c101124 */
[----:B------:R-:W-:Y:S05]  /*3140*/  BRA `(.L_x_58391) ;  /* 0x0000000400ec7947 */ /* 0x000fea0003800000 */
.L_x_58401:
        /* <DEDUP_REMOVED lines=8> */
.L_x_58398:
        /* <DEDUP_REMOVED lines=11> */
.L_x_58410:
        /* <DEDUP_REMOVED lines=21> */
.L_x_58413:
[----:B------:R-:W-:-:S04]  /*33d0*/  LOP3.LUT R3, R7, 0x80000000, RZ, 0xc0, !PT ;  /* 0x8000000007037812 */ /* 0x000fc800078ec0ff */
[----:B------:R-:W-:-:S04]  /*33e0*/  SHF.R.U32.HI R3, RZ, 0x18, R3 ;  /* 0x00000018ff037819 */ /* 0x000fc80000011603 */
[----:B------:R-:W-:-:S04]  /*33f0*/  LOP3.LUT R0, R0, R3, RZ, 0xfc, !PT ;  /* 0x0000000300007212 */ /* 0x000fc800078efcff */
[----:B------:R-:W-:-:S07]  /*3400*/  PRMT R8, R0, 0x7610, R8 ;  /* 0x0000761000087816 */ /* 0x000fce0000000008 */
.L_x_58412:
[----:B------:R-:W-:Y:S05]  /*3410*/  BSYNC B0 ;  /* 0x0000000000007941 */ /* 0x000fea0003800000 */
.L_x_58411:
[----:B------:R0:W-:Y:S01]  /*3420*/  STG.E.U8 desc[UR36][R16.64], R8 ;  /* 0x0000000810007986 */ /* 0x0001e2000c101124 */
[----:B------:R-:W-:Y:S05]  /*3430*/  BRA `(.L_x_58391) ;  /* 0x0000000400307947 */ /* 0x000fea0003800000 */
.L_x_58409:
        /* <DEDUP_REMOVED lines=21> */
.L_x_58416:
[----:B------:R-:W-:-:S04]  /*3590*/  LOP3.LUT R3, R7, 0x80000000, RZ, 0xc0, !PT ;  /* 0x8000000007037812 */ /* 0x000fc800078ec0ff */
[----:B------:R-:W-:-:S04]  /*35a0*/  SHF.R.U32.HI R3, RZ, 0x18, R3 ;  /* 0x00000018ff037819 */ /* 0x000fc80000011603 */
[----:B------:R-:W-:-:S04]  /*35b0*/  LOP3.LUT R0, R0, R3, RZ, 0xfc, !PT ;  /* 0x0000000300007212 */ /* 0x000fc800078efcff */
[----:B------:R-:W-:-:S07]  /*35c0*/  PRMT R8, R0, 0x7610, R8 ;  /* 0x0000761000087816 */ /* 0x000fce0000000008 */
.L_x_58415:
[----:B------:R-:W-:Y:S05]  /*35d0*/  BSYNC B0 ;  /* 0x0000000000007941 */ /* 0x000fea0003800000 */
.L_x_58414:
[----:B------:R0:W-:Y:S01]  /*35e0*/  STG.E.U8 desc[UR36][R16.64], R8 ;  /* 0x0000000810007986 */ /* 0x0001e2000c101124 */
[----:B------:R-:W-:Y:S05]  /*35f0*/  BRA `(.L_x_58391) ;  /* 0x0000000000c07947 */ /* 0x000fea0003800000 */
.L_x_58408:
        /* <DEDUP_REMOVED lines=26> */
.L_x_58390:
        /* <DEDUP_REMOVED lines=16> */
.L_x_58419:
[----:B------:R-:W-:Y:S05]  /*38a0*/  BRA `(.L_x_58391) ;  /* 0x0000000000147947 */ /* 0x000fea0003800000 */
.L_x_58418:
[----:B------:R-:W0:Y:S02]  /*38b0*/  F2I.U64.F64.TRUNC R4, R4 ;  /* 0x0000000400047311 */ /* 0x000e24000030d800 */
[----:B0-----:R0:W-:Y:S01]  /*38c0*/  STG.E.64 desc[UR36][R16.64], R4 ;  /* 0x0000000410007986 */ /* 0x0011e2000c101b24 */
[----:B------:R-:W-:Y:S05]  /*38d0*/  BRA `(.L_x_58391) ;  /* 0x0000000000087947 */ /* 0x000fea0003800000 */
.L_x_58417:
[----:B------:R-:W0:Y:S02]  /*38e0*/  F2I.U32.F64.TRUNC R5, R4 ;  /* 0x0000000400057311 */ /* 0x000e24000030d000 */
[----:B0-----:R0:W-:Y:S02]  /*38f0*/  STG.E desc[UR36][R16.64], R5 ;  /* 0x0000000510007986 */ /* 0x0011e4000c101924 */
.L_x_58391:
[----:B------:R-:W-:-:S04]  /*3900*/  IMAD R2, R2, 0x200, R19 ;  /* 0x0000020002027824 */ /* 0x000fc800078e0213 */
[----:B01234-:R-:W-:-:S07]  /*3910*/  VIADD R17, R2, 0x80 ;  /* 0x0000008002117836 */ /* 0x01ffce0000000000 */
.L_x_58343:
[----:B------:R-:W-:Y:S05]  /*3920*/  BSYNC B6 ;  /* 0x0000000000067941 */ /* 0x000fea0003800000 */
.L_x_58342:
        /* <DEDUP_REMOVED lines=307> */
.L_x_58422:
        /* <DEDUP_REMOVED lines=21> */
.L_x_58426:
[----:B------:R-:W2:Y:S02]  /*4db0*/  LDG.E.U8 R2, desc[UR36][R2.64] ;  /* 0x0000002402027981 */ /* 0x000ea4000c1e1100 */
[----:B--2---:R0:W1:Y:S01]  /*4dc0*/  I2F.F64.U16 R32, R2 ;  /* 0x0000000200207312 */ /* 0x0040620000101800 */
[----:B------:R-:W-:Y:S05]  /*4dd0*/  BRA `(.L_x_58428) ;  /* 0x0000000c00707947 */ /* 0x000fea0003800000 */
.L_x_58425:
        /* <DEDUP_REMOVED lines=9> */
.L_x_58430:
[----:B------:R-:W2:Y:S02]  /*4e70*/  LDG.E R2, desc[UR36][R2.64] ;  /* 0x0000002402027981 */ /* 0x000ea4000c1e1900 */
[----:B--2---:R0:W1:Y:S01]  /*4e80*/  I2F.F64 R32, R2 ;  /* 0x0000000200207312 */ /* 0x0040620000201c00 */
[----:B------:R-:W-:Y:S05]  /*4e90*/  BRA `(.L_x_58428) ;  /* 0x0000000c00407947 */ /* 0x000fea0003800000 */
.L_x_58429:
[----:B------:R-:W2:Y:S02]  /*4ea0*/  LDG.E.U16 R2, desc[UR36][R2.64] ;  /* 0x0000002402027981 */ /* 0x000ea4000c1e1500 */
[----:B--2---:R0:W1:Y:S01]  /*4eb0*/  I2F.F64.S16 R32, R2 ;  /* 0x0000000200207312 */ /* 0x0040620000101c00 */
[----:B------:R-:W-:Y:S05]  /*4ec0*/  BRA `(.L_x_58428) ;  /* 0x0000000c00347947 */ /* 0x000fea0003800000 */
.L_x_58424:
        /* <DEDUP_REMOVED lines=10> */
.L_x_58432:
[----:B------:R-:W2:Y:S02]  /*4f70*/  LDG.E.U16 R0, desc[UR36][R2.64] ;  /* 0x0000002402007981 */ /* 0x000ea4000c1e1500 */
[----:B--2---:R-:W-:-:S05]  /*4f80*/  HADD2.F32 R0, -RZ, R0.H0_H0 ;  /* 0x20000000ff007230 */ /* 0x004fca0000004100 */
[----:B------:R-:W-:-:S04]  /*4f90*/  FMUL.FTZ R0, R0, 1 ;  /* 0x3f80000000007820 */ /* 0x000fc80000410000 */
[----:B------:R0:W1:Y:S01]  /*4fa0*/  F2F.F64.F32 R32, R0 ;  /* 0x0000000000207310 */ /* 0x0000620000201800 */
[----:B------:R-:W-:Y:S05]  /*4fb0*/  BRA `(.L_x_58428) ;  /* 0x0000000800f87947 */ /* 0x000fea0003800000 */
.L_x_58431:
        /* <DEDUP_REMOVED lines=10> */
.L_x_58434:
[----:B------:R-:W2:Y:S02]  /*5060*/  LDG.E.U16 R2, desc[UR36][R2.64] ;  /* 0x0000002402027981 */ /* 0x000ea4000c1e1500 */
[----:B--2---:R-:W-:-:S05]  /*5070*/  HADD2.F32 R0, -RZ, R2.H0_H0 ;  /* 0x20000002ff007230 */ /* 0x004fca0000004100 */
[----:B------:R-:W-:-:S04]  /*5080*/  FMUL.FTZ R0, R0, 1 ;  /* 0x3f80000000007820 */ /* 0x000fc80000410000 */
[----:B------:R3:W4:Y:S01]  /*5090*/  F2F.F64.F32 R32, R0 ;  /* 0x0000000000207310 */ /* 0x0007220000201800 */
[----:B------:R-:W-:Y:S05]  /*50a0*/  BRA `(.L_x_58428) ;  /* 0x0000000800bc7947 */ /* 0x000fea0003800000 */
.L_x_58433:
[----:B------:R0:W5:Y:S01]  /*50b0*/  LDG.E.64 R32, desc[UR36][R2.64] ;  /* 0x0000002402207981 */ /* 0x000162000c1e1b00 */
[----:B------:R-:W-:Y:S05]  /*50c0*/  BRA `(.L_x_58428) ;  /* 0x0000000800b47947 */ /* 0x000fea0003800000 */
.L_x_58423:
        /* <DEDUP_REMOVED lines=13> */
.L_x_58437:
[----:B------:R0:W5:Y:S01]  /*51a0*/  LDG.E.64 R32, desc[UR36][R2.64] ;  /* 0x0000002402207981 */ /* 0x000162000c1e1b00 */
[----:B------:R-:W-:Y:S05]  /*51b0*/  BRA `(.L_x_58428) ;  /* 0x0000000800787947 */ /* 0x000fea0003800000 */
.L_x_58436:
        /* <DEDUP_REMOVED lines=28> */
.L_x_58439:
        /* <DEDUP_REMOVED lines=15> */
.L_x_58438:
[----:B------:R-:W2:Y:S02]  /*5470*/  LDG.E.U16 R0, desc[UR36][R2.64] ;  /* 0x0000002402007981 */ /* 0x000ea4000c1e1500 */
[----:B--2---:R-:W-:-:S04]  /*5480*/  IMAD.U32 R0, R0, 0x10000, RZ ;  /* 0x0001000000007824 */ /* 0x004fc800078e00ff */
[----:B------:R-:W-:-:S04]  /*5490*/  FMUL.FTZ R0, R0, 1 ;  /* 0x3f80000000007820 */ /* 0x000fc80000410000 */
[----:B------:R0:W1:Y:S01]  /*54a0*/  F2F.F64.F32 R32, R0 ;  /* 0x0000000000207310 */ /* 0x0000620000201800 */
[----:B------:R-:W-:Y:S05]  /*54b0*/  BRA `(.L_x_58428) ;  /* 0x0000000400b87947 */ /* 0x000fea0003800000 */
.L_x_58435:
        /* <DEDUP_REMOVED lines=11> */
.L_x_58442:
        /* <DEDUP_REMOVED lines=21> */
.L_x_58446:
[----:B------:R-:W-:Y:S05]  /*56c0*/  BSYNC B1 ;  /* 0x0000000000017941 */ /* 0x000fea0003800000 */
.L_x_58445:
[----:B------:R-:W-:Y:S01]  /*56d0*/  LEA R3, R0, 0x3b800000, 0x17 ;  /* 0x3b80000000037811 */ /* 0x000fe200078eb8ff */
[----:B------:R-:W-:-:S05]  /*56e0*/  IMAD.SHL.U32 R0, R2, 0x100000, RZ ;  /* 0x0010000002007824 */ /* 0x000fca00078e00ff */
[----:B------:R-:W-:-:S07]  /*56f0*/  LOP3.LUT R0, R3, R0, R4, 0xfe, !PT ;  /* 0x0000000003007212 */ /* 0x000fce00078efe04 */
.L_x_58444:
[----:B------:R-:W-:Y:S05]  /*5700*/  BSYNC B0 ;  /* 0x0000000000007941 */ /* 0x000fea0003800000 */
.L_x_58443:
[----:B------:R-:W-:-:S04]  /*5710*/  FMUL.FTZ R0, R0, 1 ;  /* 0x3f80000000007820 */ /* 0x000fc80000410000 */
[----:B------:R0:W1:Y:S01]  /*5720*/  F2F.F64.F32 R32, R0 ;  /* 0x0000000000207310 */ /* 0x0000620000201800 */
[----:B------:R-:W-:Y:S05]  /*5730*/  BRA `(.L_x_58428) ;  /* 0x0000000400187947 */ /* 0x000fea0003800000 */
.L_x_58441:
        /* <DEDUP_REMOVED lines=21> */
.L_x_58450:
[----:B------:R-:W-:Y:S05]  /*5890*/  BSYNC B1 ;  /* 0x0000000000017941 */ /* 0x000fea0003800000 */
.L_x_58449:
[----:B------:R-:W-:Y:S01]  /*58a0*/  LEA R3, R0, 0x37800000, 0x17 ;  /* 0x3780000000037811 */ /* 0x000fe200078eb8ff */
[----:B------:R-:W-:-:S05]  /*58b0*/  IMAD.SHL.U32 R0, R2, 0x200000, RZ ;  /* 0x0020000002007824 */ /* 0x000fca00078e00ff */
[----:B------:R-:W-:-:S07]  /*58c0*/  LOP3.LUT R0, R3, R0, R4, 0xfe, !PT ;  /* 0x0000000003007212 */ /* 0x000fce00078efe04 */
.L_x_58448:
[----:B------:R-:W-:Y:S05]  /*58d0*/  BSYNC B0 ;  /* 0x0000000000007941 */ /* 0x000fea0003800000 */
.L_x_58447:
[----:B------:R-:W-:-:S04]  /*58e0*/  FMUL.FTZ R0, R0, 1 ;  /* 0x3f80000000007820 */ /* 0x000fc80000410000 */
[----:B------:R0:W1:Y:S01]  /*58f0*/  F2F.F64.F32 R32, R0 ;  /* 0x0000000000207310 */ /* 0x0000620000201800 */
[----:B------:R-:W-:Y:S05]  /*5900*/  BRA `(.L_x_58428) ;  /* 0x0000000000a47947 */ /* 0x000fea0003800000 */
.L_x_58440:
        /* <DEDUP_REMOVED lines=14> */
.L_x_58454:
[----:B------:R-:W-:Y:S05]  /*59f0*/  BSYNC B0 ;  /* 0x0000000000007941 */ /* 0x000fea0003800000 */
.L_x_58453:
[----:B------:R-:W-:-:S04]  /*5a00*/  FMUL.FTZ R0, R0, 1 ;  /* 0x3f80000000007820 */ /* 0x000fc80000410000 */
[----:B------:R0:W1:Y:S01]  /*5a10*/  F2F.F64.F32 R32, R0 ;  /* 0x0000000000207310 */ /* 0x0000620000201800 */
[----:B------:R-:W-:Y:S05]  /*5a20*/  BRA `(.L_x_58428) ;  /* 0x00000000005c7947 */ /* 0x000fea0003800000 */
.L_x_58427:
        /* <DEDUP_REMOVED lines=16> */
.L_x_58455:
[----:B------:R-:W-:Y:S01]  /*5b30*/  CS2R R32, SRZ ;  /* 0x0000000000207805 */ /* 0x000fe2000001ff00 */
[----:B------:R-:W-:Y:S06]  /*5b40*/  BRA `(.L_x_58428) ;  /* 0x0000000000147947 */ /* 0x000fec0003800000 */
.L_x_58452:
[----:B------:R-:W2:Y:S02]  /*5b50*/  LDG.E.64 R32, desc[UR36][R2.64] ;  /* 0x0000002402207981 */ /* 0x000ea4000c1e1b00 */
[----:B--2---:R-:W0:Y:S01]  /*5b60*/  I2F.F64.U64 R32, R32 ;  /* 0x0000002000207312 */ /* 0x004e220000301800 */
[----:B------:R-:W-:Y:S05]  /*5b70*/  BRA `(.L_x_58428) ;  /* 0x0000000000087947 */ /* 0x000fea0003800000 */
.L_x_58451:
[----:B------:R-:W2:Y:S02]  /*5b80*/  LDG.E R2, desc[UR36][R2.64] ;  /* 0x0000002402027981 */ /* 0x000ea4000c1e1900 */
[----:B--2---:R0:W1:Y:S02]  /*5b90*/  I2F.F64.U32 R32, R2 ;  /* 0x0000000200207312 */ /* 0x0040640000201800 */
.L_x_58428:
[----:B012345:R-:W-:Y:S01]  /*5ba0*/  LOP3.LUT R0, R33, 0x7ff00000, RZ, 0xc0, !PT ;  /* 0x7ff0000021007812 */ /* 0x03ffe200078ec0ff */
[----:B------:R-:W-:Y:S01]  /*5bb0*/  ULDC.64 UR4, c[0x0][0x420] ;  /* 0x0001080000047ab9 */ /* 0x000fe20000000a00 */
[----:B------:R-:W-:Y:S01]  /*5bc0*/  BSSY B0, `(.L_x_58456) ;  /* 0x0000009000007945 */ /* 0x000fe20003800000 */
[----:B------:R-:W-:Y:S01]  /*5bd0*/  DADD R6, -RZ, |UR4| ;  /* 0x40000004ff067e29 */ /* 0x000fe20008000100 */
[----:B------:R-:W-:Y:S01]  /*5be0*/  LEA.HI R5, R0, 0xfffffc0c, RZ, 0xc ;  /* 0xfffffc0c00057811 */ /* 0x000fe200078f60ff */
[----:B------:R-:W-:Y:S01]  /*5bf0*/  IMAD.MOV.U32 R0, RZ, RZ, R32 ;  /* 0x000000ffff007224 */ /* 0x000fe200078e0020 */
[----:B------:R-:W-:Y:S01]  /*5c00*/  MOV R4, 0x5c50 ;  /* 0x00005c5000047802 */ /* 0x000fe20000000f00 */
[--C-:B------:R-:W-:Y:S01]  /*5c10*/  IMAD.MOV.U32 R3, RZ, RZ, R33.reuse ;  /* 0x000000ffff037224 */ /* 0x100fe200078e0021 */
[CC--:B------:R-:W-:Y:S02]  /*5c20*/  SHF.L.U64.HI R2, R32.reuse, R5.reuse, R33 ;  /* 0x0000000520027219 */ /* 0x0c0fe40000010221 */
[----:B------:R-:W-:-:S07]  /*5c30*/  SHF.L.U32 R16, R32, R5, RZ ;  /* 0x0000000520107219 */ /* 0x000fce00000006ff */
[----:B------:R-:W-:Y:S05]  /*5c40*/  CALL.REL.NOINC `($_ZN2at6native18elementwise_kernelILi128ELi4EZNS0_15gpu_kernel_implIZNS0_50_GLOBAL__N__2680c7bb_12_PowKernel_cu_7dd49032_316822pow_scalar_tensor_implIdEEvRNS_18TensorIteratorBaseET_EUldE_EEvS6_RKS7_EUliE_EEviT1_$__internal_accurate_pow) ;  /* 0x0000008400b47944 */ /* 0x000fea0003c00000 */
[----:B------:R-:W-:Y:S05]  /*5c50*/  BSYNC B0 ;  /* 0x0000000000007941 */ /* 0x000fea0003800000 */
.L_x_58456:
[----:B------:R-:W0:Y:S01]  /*5c60*/  LDC.64 R4, c[0x0][0x420] ;  /* 0x00010800ff047b82 */ /* 0x000e220000000a00 */
[----:B------:R-:W-:Y:S01]  /*5c70*/  BSSY B0, `(.L_x_58457) ;  /* 0x0000021000007945 */ /* 0x000fe20003800000 */
[----:B------:R-:W-:Y:S02]  /*5c80*/  IMAD.MOV.U32 R6, RZ, RZ, R12 ;  /* 0x000000ffff067224 */ /* 0x000fe400078e000c */
[----:B------:R-:W-:Y:S01]  /*5c90*/  IMAD.MOV.U32 R7, RZ, RZ, R13 ;  /* 0x000000ffff077224 */ /* 0x000fe200078e000d */
[----:B0-----:R-:W-:-:S14]  /*5ca0*/  DSETP.NEU.AND P0, PT, R4, RZ, PT ;  /* 0x000000ff0400722a */ /* 0x001fdc0003f0d000 */
[----:B------:R-:W-:Y:S05]  /*5cb0*/  @!P0 BRA `(.L_x_58458) ;  /* 0x00000000004c8947 */ /* 0x000fea0003800000 */
[----:B------:R-:W-:Y:S01]  /*5cc0*/  ULDC UR4, c[0x0][0x424] ;  /* 0x0001090000047ab9 */ /* 0x000fe20000000800 */
[----:B------:R-:W-:Y:S01]  /*5cd0*/  ISETP.NE.U32.AND P0, PT, R16, RZ, PT ;  /* 0x000000ff1000720c */ /* 0x000fe20003f05070 */
[----:B------:R-:W-:-:S03]  /*5ce0*/  IMAD.U32 R8, RZ, RZ, UR4 ;  /* 0x00000004ff087e24 */ /* 0x000fc6000f8e00ff */
[----:B------:R-:W-:Y:S01]  /*5cf0*/  ISETP.NE.AND.EX P0, PT, R2, -0x80000000, PT, P0 ;  /* 0x800000000200780c */ /* 0x000fe20003f05300 */
[----:B------:R-:W-:Y:S01]  /*5d00*/  DADD R2, -RZ, -R6 ;  /* 0x00000000ff027229 */ /* 0x000fe20000000906 */
[C---:B------:R-:W-:Y:S02]  /*5d10*/  ISETP.GT.AND P1, PT, R8.reuse, -0x1, PT ;  /* 0xffffffff0800780c */ /* 0x040fe40003f24270 */
[----:B------:R-:W-:Y:S02]  /*5d20*/  ISETP.LT.AND P2, PT, R8, RZ, !P0 ;  /* 0x000000ff0800720c */ /* 0x000fe40004741270 */
[----:B------:R-:W-:-:S05]  /*5d30*/  PLOP3.LUT P0, PT, P0, PT, PT, 0x8, 0x0 ;  /* 0x000000000000781c */ /* 0x000fca000070e170 */
[----:B------:R-:W-:Y:S02]  /*5d40*/  FSEL R0, R2, R6, P2 ;  /* 0x0000000602007208 */ /* 0x000fe40001000000 */
[----:B------:R-:W-:Y:S02]  /*5d50*/  FSEL R9, R3, R7, P2 ;  /* 0x0000000703097208 */ /* 0x000fe40001000000 */
[----:B------:R-:W-:Y:S05]  /*5d60*/  @P1 BRA `(.L_x_58459) ;  /* 0x0000000000441947 */ /* 0x000fea0003800000 */
        /* <DEDUP_REMOVED lines=8> */
.L_x_58458:
[----:B------:R-:W-:Y:S01]  /*5df0*/  DSETP.NEU.AND P0, PT, |R32|, 0.5, PT ;  /* 0x3fe000002000742a */ /* 0x000fe20003f0d200 */
[----:B------:R-:W-:Y:S01]  /*5e00*/  ISETP.GE.AND P1, PT, R33, RZ, PT ;  /* 0x000000ff2100720c */ /* 0x000fe20003f26270 */
[----:B------:R-:W-:Y:S01]  /*5e10*/  ULDC UR4, c[0x0][0x424] ;  /* 0x0001090000047ab9 */ /* 0x000fe20000000800 */
[----:B------:R-:W-:Y:S01]  /*5e20*/  ISETP.EQ.U32.AND P2, PT, R16, RZ, PT ;  /* 0x000000ff1000720c */ /* 0x000fe20003f42070 */
[----:B------:R-:W-:Y:S02]  /*5e30*/  IMAD.U32 R8, RZ, RZ, UR4 ;  /* 0x00000004ff087e24 */ /* 0x000fe4000f8e00ff */
[----:B------:R-:W-:Y:S01]  /*5e40*/  IMAD.MOV.U32 R6, RZ, RZ, RZ ;  /* 0x000000ffff067224 */ /* 0x000fe200078e00ff */
[----:B------:R-:W-:-:S04]  /*5e50*/  ISETP.EQ.AND.EX P0, PT, R2, -0x80000000, P0, P2 ;  /* 0x800000000200780c */ /* 0x000fc80000702320 */
[----:B------:R-:W-:-:S04]  /*5e60*/  SEL R7, R8, RZ, P0 ;  /* 0x000000ff08077207 */ /* 0x000fc80000000000 */
[----:B------:R-:W-:-:S07]  /*5e70*/  @!P1 LOP3.LUT R7, R7, 0x7ff00000, RZ, 0xfc, !PT ;  /* 0x7ff0000007079812 */ /* 0x000fce00078efcff */
.L_x_58459:
[----:B------:R-:W-:Y:S05]  /*5e80*/  BSYNC B0 ;  /* 0x0000000000007941 */ /* 0x000fea0003800000 */
.L_x_58457:
        /* <DEDUP_REMOVED lines=18> */
.L_x_58463:
        /* <DEDUP_REMOVED lines=10> */
.L_x_58462:
[----:B------:R-:W-:-:S11]  /*6050*/  DADD R6, R32, R4 ;  /* 0x0000000020067229 */ /* 0x000fd60000000004 */
.L_x_58461:
[----:B------:R-:W-:Y:S05]  /*6060*/  BSYNC B0 ;  /* 0x0000000000007941 */ /* 0x000fea0003800000 */
.L_x_58460:
        /* <DEDUP_REMOVED lines=19> */
.L_x_58467:
[----:B------:R-:W0:Y:S02]  /*61a0*/  F2I.S64.F64.TRUNC R4, R4 ;  /* 0x0000000400047311 */ /* 0x000e24000030d900 */
[----:B0-----:R-:W-:-:S05]  /*61b0*/  IMAD.MOV.U32 R3, RZ, RZ, R4 ;  /* 0x000000ffff037224 */ /* 0x001fca00078e0004 */
[----:B------:R0:W-:Y:S01]  /*61c0*/  STG.E.U8 desc[UR36][R18.64], R3 ;  /* 0x0000000312007986 */ /* 0x0001e2000c101124 */
[----:B------:R-:W-:Y:S05]  /*61d0*/  BRA `(.L_x_58469) ;  /* 0x0000000c00f87947 */ /* 0x000fea0003800000 */
.L_x_58466:
        /* <DEDUP_REMOVED lines=9> */
.L_x_58471:
[----:B------:R-:W0:Y:S02]  /*6270*/  F2I.F64.TRUNC R5, R4 ;  /* 0x0000000400057311 */ /* 0x000e24000030d100 */
[----:B0-----:R0:W-:Y:S01]  /*6280*/  STG.E desc[UR36][R18.64], R5 ;  /* 0x0000000512007986 */ /* 0x0011e2000c101924 */
[----:B------:R-:W-:Y:S05]  /*6290*/  BRA `(.L_x_58469) ;  /* 0x0000000c00c87947 */ /* 0x000fea0003800000 */
.L_x_58470:
[----:B------:R-:W0:Y:S02]  /*62a0*/  F2I.F64.TRUNC R5, R4 ;  /* 0x0000000400057311 */ /* 0x000e24000030d100 */
[----:B0-----:R0:W-:Y:S01]  /*62b0*/  STG.E.U16 desc[UR36][R18.64], R5 ;  /* 0x0000000512007986 */ /* 0x0011e2000c101524 */
[----:B------:R-:W-:Y:S05]  /*62c0*/  BRA `(.L_x_58469) ;  /* 0x0000000c00bc7947 */ /* 0x000fea0003800000 */
.L_x_58465:
        /* <DEDUP_REMOVED lines=13> */
.L_x_58473:
        /* <DEDUP_REMOVED lines=8> */
.L_x_58472:
        /* <DEDUP_REMOVED lines=14> */
.L_x_58475:
        /* <DEDUP_REMOVED lines=9> */
.L_x_58474:
[----:B------:R0:W-:Y:S01]  /*6590*/  STG.E.64 desc[UR36][R18.64], R4 ;  /* 0x0000000412007986 */ /* 0x0001e2000c101b24 */
[----:B------:R-:W-:Y:S05]  /*65a0*/  BRA `(.L_x_58469) ;  /* 0x0000000c00047947 */ /* 0x000fea0003800000 */
.L_x_58464:
        /* <DEDUP_REMOVED lines=12> */
.L_x_58478:
[----:B------:R-:W-:-:S05]  /*6670*/  CS2R R6, SRZ ;  /* 0x0000000000067805 */ /* 0x000fca000001ff00 */
[----:B------:R0:W-:Y:S01]  /*6680*/  STG.E.128 desc[UR36][R18.64], R4 ;  /* 0x0000000412007986 */ /* 0x0001e2000c101d24 */
[----:B------:R-:W-:Y:S05]  /*6690*/  BRA `(.L_x_58469) ;  /* 0x0000000800c87947 */ /* 0x000fea0003800000 */
.L_x_58477:
        /* <DEDUP_REMOVED lines=25> */
.L_x_58482:
[----:B------:R-:W-:Y:S05]  /*6830*/  BSYNC B0 ;  /* 0x0000000000007941 */ /* 0x000fea0003800000 */
.L_x_58481:
[----:B------:R-:W-:-:S05]  /*6840*/  LOP3.LUT R3, R0, R3, RZ, 0xfc, !PT ;  /* 0x0000000300037212 */ /* 0x000fca00078efcff */
[----:B------:R0:W-:Y:S01]  /*6850*/  STG.E.U8 desc[UR36][R18.64], R3 ;  /* 0x0000000312007986 */ /* 0x0001e2000c101124 */
[----:B------:R-:W-:Y:S05]  /*6860*/  BRA `(.L_x_58469) ;  /* 0x0000000800547947 */ /* 0x000fea0003800000 */
.L_x_58480:
        /* <DEDUP_REMOVED lines=17> */
.L_x_58484:
[----:B------:R-:W-:Y:S01]  /*6980*/  IMAD.MOV.U32 R0, RZ, RZ, 0x7f ;  /* 0x0000007fff007424 */ /* 0x000fe200078e00ff */
[----:B------:R-:W-:-:S04]  /*6990*/  ISETP.GT.U32.AND P0, PT, R2, 0x7f800000, PT ;  /* 0x7f8000000200780c */ /* 0x000fc80003f04070 */
[----:B------:R-:W-:-:S09]  /*69a0*/  SEL R0, R0, 0x7c, P0 ;  /* 0x0000007c00007807 */ /* 0x000fd20000000000 */
.L_x_58485:
[----:B------:R-:W-:Y:S05]  /*69b0*/  BSYNC B0 ;  /* 0x0000000000007941 */ /* 0x000fea0003800000 */
.L_x_58483:
[----:B------:R-:W-:-:S04]  /*69c0*/  LOP3.LUT R2, R3, 0x80000000, RZ, 0xc0, !PT ;  /* 0x8000000003027812 */ /* 0x000fc800078ec0ff */
[----:B------:R-:W-:-:S04]  /*69d0*/  SHF.R.U32.HI R3, RZ, 0x18, R2 ;  /* 0x00000018ff037819 */ /* 0x000fc80000011602 */
[----:B------:R-:W-:-:S05]  /*69e0*/  LOP3.LUT R3, R0, R3, RZ, 0xfc, !PT ;  /* 0x0000000300037212 */ /* 0x000fca00078efcff */
[----:B------:R0:W-:Y:S01]  /*69f0*/  STG.E.U8 desc[UR36][R18.64], R3 ;  /* 0x0000000312007986 */ /* 0x0001e2000c101124 */
[----:B------:R-:W-:Y:S05]  /*6a00*/  BRA `(.L_x_58469) ;  /* 0x0000000400ec7947 */ /* 0x000fea0003800000 */
.L_x_58479:
        /* <DEDUP_REMOVED lines=8> */
.L_x_58476:
        /* <DEDUP_REMOVED lines=11> */
.L_x_58488:
        /* <DEDUP_REMOVED lines=21> */
.L_x_58491:
[----:B------:R-:W-:-:S04]  /*6c90*/  LOP3.LUT R2, R3, 0x80000000, RZ, 0xc0, !PT ;  /* 0x8000000003027812 */ /* 0x000fc800078ec0ff */
[----:B------:R-:W-:-:S04]  /*6ca0*/  SHF.R.U32.HI R3, RZ, 0x18, R2 ;  /* 0x00000018ff037819 */ /* 0x000fc80000011602 */
[----:B------:R-:W-:-:S04]  /*6cb0*/  LOP3.LUT R0, R0, R3, RZ, 0xfc, !PT ;  /* 0x0000000300007212 */ /* 0x000fc800078efcff */
[----:B------:R-:W-:-:S07]  /*6cc0*/  PRMT R9, R0, 0x7610, R9 ;  /* 0x0000761000097816 */ /* 0x000fce0000000009 */
.L_x_58490:
[----:B------:R-:W-:Y:S05]  /*6cd0*/  BSYNC B0 ;  /* 0x0000000000007941 */ /* 0x000fea0003800000 */
.L_x_58489:
[----:B------:R3:W-:Y:S01]  /*6ce0*/  STG.E.U8 desc[UR36][R18.64], R9 ;  /* 0x0000000912007986 */ /* 0x0007e2000c101124 */
[----:B------:R-:W-:Y:S05]  /*6cf0*/  BRA `(.L_x_58469) ;  /* 0x0000000400307947 */ /* 0x000fea0003800000 */
.L_x_58487:
        /* <DEDUP_REMOVED lines=21> */
.L_x_58494:
[----:B------:R-:W-:-:S04]  /*6e50*/  LOP3.LUT R2, R3, 0x80000000, RZ, 0xc0, !PT ;  /* 0x8000000003027812 */ /* 0x000fc800078ec0ff */
[----:B------:R-:W-:-:S04]  /*6e60*/  SHF.R.U32.HI R3, RZ, 0x18, R2 ;  /* 0x00000018ff037819 */ /* 0x000fc80000011602 */
[----:B------:R-:W-:-:S04]  /*6e70*/  LOP3.LUT R0, R0, R3, RZ, 0xfc, !PT ;  /* 0x0000000300007212 */ /* 0x000fc800078efcff */
[----:B------:R-:W-:-:S07]  /*6e80*/  PRMT R9, R0, 0x7610, R9 ;  /* 0x0000761000097816 */ /* 0x000fce0000000009 */
.L_x_58493:
[----:B------:R-:W-:Y:S05]  /*6e90*/  BSYNC B0 ;  /* 0x0000000000007941 */ /* 0x000fea0003800000 */
.L_x_58492:
[----:B------:R0:W-:Y:S01]  /*6ea0*/  STG.E.U8 desc[UR36][R18.64], R9 ;  /* 0x0000000912007986 */ /* 0x0001e2000c101124 */
[----:B------:R-:W-:Y:S05]  /*6eb0*/  BRA `(.L_x_58469) ;  /* 0x0000000000c07947 */ /* 0x000fea0003800000 */
.L_x_58486:
        /* <DEDUP_REMOVED lines=26> */
.L_x_58468:
        /* <DEDUP_REMOVED lines=16> */
.L_x_58497:
[----:B------:R-:W-:Y:S05]  /*7160*/  BRA `(.L_x_58469) ;  /* 0x0000000000147947 */ /* 0x000fea0003800000 */
.L_x_58496:
[----:B------:R-:W0:Y:S02]  /*7170*/  F2I.U64.F64.TRUNC R4, R4 ;  /* 0x0000000400047311 */ /* 0x000e24000030d800 */
[----:B0-----:R2:W-:Y:S01]  /*7180*/  STG.E.64 desc[UR36][R18.64], R4 ;  /* 0x0000000412007986 */ /* 0x0015e2000c101b24 */
[----:B------:R-:W-:Y:S05]  /*7190*/  BRA `(.L_x_58469) ;  /* 0x0000000000087947 */ /* 0x000fea0003800000 */
.L_x_58495:
[----:B------:R-:W0:Y:S02]  /*71a0*/  F2I.U32.F64.TRUNC R5, R4 ;  /* 0x0000000400057311 */ /* 0x000e24000030d000 */
[----:B0-----:R0:W-:Y:S02]  /*71b0*/  STG.E desc[UR36][R18.64], R5 ;  /* 0x0000000512007986 */ /* 0x0011e4000c101924 */
.L_x_58469:
[----:B------:R-:W-:-:S07]  /*71c0*/  VIADD R17, R17, 0x80 ;  /* 0x0000008011117836 */ /* 0x000fce0000000000 */
.L_x_58421:
[----:B------:R-:W-:Y:S05]  /*71d0*/  BSYNC B6 ;  /* 0x0000000000067941 */ /* 0x000fea0003800000 */
.L_x_58420:
        /* <DEDUP_REMOVED lines=307> */
.L_x_58500:
        /* <DEDUP_REMOVED lines=21> */
.L_x_58504:
[----:B------:R-:W2:Y:S02]  /*8660*/  LDG.E.U8 R2, desc[UR36][R2.64] ;  /* 0x0000002402027981 */ /* 0x000ea4000c1e1100 */
[----:B--2---:R0:W1:Y:S01]  /*8670*/  I2F.F64.U16 R32, R2 ;  /* 0x0000000200207312 */ /* 0x0040620000101800 */
[----:B------:R-:W-:Y:S05]  /*8680*/  BRA `(.L_x_58506) ;  /* 0x0000000c00707947 */ /* 0x000fea0003800000 */
.L_x_58503:
        /* <DEDUP_REMOVED lines=9> */
.L_x_58508:
[----:B------:R-:W2:Y:S02]  /*8720*/  LDG.E R2, desc[UR36][R2.64] ;  /* 0x0000002402027981 */ /* 0x000ea4000c1e1900 */
[----:B--2---:R0:W1:Y:S01]  /*8730*/  I2F.F64 R32, R2 ;  /* 0x0000000200207312 */ /* 0x0040620000201c00 */
[----:B------:R-:W-:Y:S05]  /*8740*/  BRA `(.L_x_58506) ;  /* 0x0000000c00407947 */ /* 0x000fea0003800000 */
.L_x_58507:
[----:B------:R-:W2:Y:S02]  /*8750*/  LDG.E.U16 R2, desc[UR36][R2.64] ;  /* 0x0000002402027981 */ /* 0x000ea4000c1e1500 */
[----:B--2---:R0:W1:Y:S01]  /*8760*/  I2F.F64.S16 R32, R2 ;  /* 0x0000000200207312 */ /* 0x0040620000101c00 */
[----:B------:R-:W-:Y:S05]  /*8770*/  BRA `(.L_x_58506) ;  /* 0x0000000c00347947 */ /* 0x000fea0003800000 */
.L_x_58502:
        /* <DEDUP_REMOVED lines=10> */
.L_x_58510:
[----:B------:R-:W2:Y:S02]  /*8820*/  LDG.E.U16 R0, desc[UR36][R2.64] ;  /* 0x0000002402007981 */ /* 0x000ea4000c1e1500 */
[----:B--2---:R-:W-:-:S05]  /*8830*/  HADD2.F32 R0, -RZ, R0.H0_H0 ;  /* 0x20000000ff007230 */ /* 0x004fca0000004100 */
[----:B------:R-:W-:-:S04]  /*8840*/  FMUL.FTZ R0, R0, 1 ;  /* 0x3f80000000007820 */ /* 0x000fc80000410000 */
[----:B------:R0:W1:Y:S01]  /*8850*/  F2F.F64.F32 R32, R0 ;  /* 0x0000000000207310 */ /* 0x0000620000201800 */
[----:B------:R-:W-:Y:S05]  /*8860*/  BRA `(.L_x_58506) ;  /* 0x0000000800f87947 */ /* 0x000fea0003800000 */
.L_x_58509:
        /* <DEDUP_REMOVED lines=10> */
.L_x_58512:
[----:B------:R-:W2:Y:S02]  /*8910*/  LDG.E.U16 R2, desc[UR36][R2.64] ;  /* 0x0000002402027981 */ /* 0x000ea4000c1e1500 */
[----:B--2---:R-:W-:-:S05]  /*8920*/  HADD2.F32 R0, -RZ, R2.H0_H0 ;  /* 0x20000002ff007230 */ /* 0x004fca0000004100 */
[----:B------:R-:W-:-:S04]  /*8930*/  FMUL.FTZ R0, R0, 1 ;  /* 0x3f80000000007820 */ /* 0x000fc80000410000 */
[----:B------:R0:W1:Y:S01]  /*8940*/  F2F.F64.F32 R32, R0 ;  /* 0x0000000000207310 */ /* 0x0000620000201800 */
[----:B------:R-:W-:Y:S05]  /*8950*/  BRA `(.L_x_58506) ;  /* 0x0000000800bc7947 */ /* 0x000fea0003800000 */
.L_x_58511:
[----:B------:R0:W5:Y:S01]  /*8960*/  LDG.E.64 R32, desc[UR36][R2.64] ;  /* 0x0000002402207981 */ /* 0x000162000c1e1b00 */
[----:B------:R-:W-:Y:S05]  /*8970*/  BRA `(.L_x_58506) ;  /* 0x0000000800b47947 */ /* 0x000fea0003800000 */
.L_x_58501:
        /* <DEDUP_REMOVED lines=13> */
.L_x_58515:
[----:B------:R0:W5:Y:S01]  /*8a50*/  LDG.E.64 R32, desc[UR36][R2.64] ;  /* 0x0000002402207981 */ /* 0x000162000c1e1b00 */
[----:B------:R-:W-:Y:S05]  /*8a60*/  BRA `(.L_x_58506) ;  /* 0x0000000800787947 */ /* 0x000fea0003800000 */
.L_x_58514:
        /* <DEDUP_REMOVED lines=28> */
.L_x_58517:
        /* <DEDUP_REMOVED lines=15> */
.L_x_58516:
[----:B------:R-:W2:Y:S02]  /*8d20*/  LDG.E.U16 R0, desc[UR36][R2.64] ;  /* 0x0000002402007981 */ /* 0x000ea4000c1e1500 */
[----:B--2---:R-:W-:-:S04]  /*8d30*/  IMAD.U32 R0, R0, 0x10000, RZ ;  /* 0x0001000000007824 */ /* 0x004fc800078e00ff */
[----:B------:R-:W-:-:S04]  /*8d40*/  FMUL.FTZ R0, R0, 1 ;  /* 0x3f80000000007820 */ /* 0x000fc80000410000 */
[----:B------:R1:W2:Y:S01]  /*8d50*/  F2F.F64.F32 R32, R0 ;  /* 0x0000000000207310 */ /* 0x0002a20000201800 */
[----:B------:R-:W-:Y:S05]  /*8d60*/  BRA `(.L_x_58506) ;  /* 0x0000000400b87947 */ /* 0x000fea0003800000 */
.L_x_58513:
        /* <DEDUP_REMOVED lines=11> */
.L_x_58520:
        /* <DEDUP_REMOVED lines=21> */
.L_x_58524:
[----:B------:R-:W-:Y:S05]  /*8f70*/  BSYNC B1 ;  /* 0x0000000000017941 */ /* 0x000fea0003800000 */
.L_x_58523:
[----:B------:R-:W-:Y:S01]  /*8f80*/  LEA R3, R0, 0x3b800000, 0x17 ;  /* 0x3b80000000037811 */ /* 0x000fe200078eb8ff */
[----:B------:R-:W-:-:S05]  /*8f90*/  IMAD.SHL.U32 R0, R2, 0x100000, RZ ;  /* 0x0010000002007824 */ /* 0x000fca00078e00ff */
[----:B------:R-:W-:-:S07]  /*8fa0*/  LOP3.LUT R0, R3, R0, R4, 0xfe, !PT ;  /* 0x0000000003007212 */ /* 0x000fce00078efe04 */
.L_x_58522:
[----:B------:R-:W-:Y:S05]  /*8fb0*/  BSYNC B0 ;  /* 0x0000000000007941 */ /* 0x000fea0003800000 */
.L_x_58521:
[----:B------:R-:W-:-:S04]  /*8fc0*/  FMUL.FTZ R0, R0, 1 ;  /* 0x3f80000000007820 */ /* 0x000fc80000410000 */
[----:B------:R0:W1:Y:S01]  /*8fd0*/  F2F.F64.F32 R32, R0 ;  /* 0x0000000000207310 */ /* 0x0000620000201800 */
[----:B------:R-:W-:Y:S05]  /*8fe0*/  BRA `(.L_x_58506) ;  /* 0x0000000400187947 */ /* 0x000fea0003800000 */
.L_x_58519:
        /* <DEDUP_REMOVED lines=21> */
.L_x_58528:
[----:B------:R-:W-:Y:S05]  /*9140*/  BSYNC B1 ;  /* 0x0000000000017941 */ /* 0x000fea0003800000 */
.L_x_58527:
[----:B------:R-:W-:Y:S01]  /*9150*/  LEA R3, R0, 0x37800000, 0x17 ;  /* 0x3780000000037811 */ /* 0x000fe200078eb8ff */
[----:B------:R-:W-:-:S05]  /*9160*/  IMAD.SHL.U32 R0, R2, 0x200000, RZ ;  /* 0x0020000002007824 */ /* 0x000fca00078e00ff */
[----:B------:R-:W-:-:S07]  /*9170*/  LOP3.LUT R0, R3, R0, R4, 0xfe, !PT ;  /* 0x0000000003007212 */ /* 0x000fce00078efe04 */
.L_x_58526:
[----:B------:R-:W-:Y:S05]  /*9180*/  BSYNC B0 ;  /* 0x0000000000007941 */ /* 0x000fea0003800000 */
.L_x_58525:
[----:B------:R-:W-:-:S04]  /*9190*/  FMUL.FTZ R0, R0, 1 ;  /* 0x3f80000000007820 */ /* 0x000fc80000410000 */
[----:B------:R0:W1:Y:S01]  /*91a0*/  F2F.F64.F32 R32, R0 ;  /* 0x0000000000207310 */ /* 0x0000620000201800 */
[----:B------:R-:W-:Y:S05]  /*91b0*/  BRA `(.L_x_58506) ;  /* 0x0000000000a47947 */ /* 0x000fea0003800000 */
.L_x_58518:
        /* <DEDUP_REMOVED lines=14> */
.L_x_58532:
[----:B------:R-:W-:Y:S05]  /*92a0*/  BSYNC B0 ;  /* 0x0000000000007941 */ /* 0x000fea0003800000 */
.L_x_58531:
[----:B------:R-:W-:-:S04]  /*92b0*/  FMUL.FTZ R0, R0, 1 ;  /* 0x3f80000000007820 */ /* 0x000fc80000410000 */
[----:B------:R0:W1:Y:S01]  /*92c0*/  F2F.F64.F32 R32, R0 ;  /* 0x0000000000207310 */ /* 0x0000620000201800 */
[----:B------:R-:W-:Y:S05]  /*92d0*/  BRA `(.L_x_58506) ;  /* 0x00000000005c7947 */ /* 0x000fea0003800000 */
.L_x_58505:
        /* <DEDUP_REMOVED lines=16> */
.L_x_58533:
[----:B------:R-:W-:Y:S01]  /*93e0*/  CS2R R32, SRZ ;  /* 0x0000000000207805 */ /* 0x000fe2000001ff00 */
[----:B------:R-:W-:Y:S06]  /*93f0*/  BRA `(.L_x_58506) ;  /* 0x0000000000147947 */ /* 0x000fec0003800000 */
.L_x_58530:
[----:B------:R-:W2:Y:S02]  /*9400*/  LDG.E.64 R32, desc[UR36][R2.64] ;  /* 0x0000002402207981 */ /* 0x000ea4000c1e1b00 */
[----:B--2---:R-:W0:Y:S01]  /*9410*/  I2F.F64.U64 R32, R32 ;  /* 0x0000002000207312 */ /* 0x004e220000301800 */
[----:B------:R-:W-:Y:S05]  /*9420*/  BRA `(.L_x_58506) ;  /* 0x0000000000087947 */ /* 0x000fea0003800000 */
.L_x_58529:
[----:B------:R-:W2:Y:S02]  /*9430*/  LDG.E R2, desc[UR36][R2.64] ;  /* 0x0000002402027981 */ /* 0x000ea4000c1e1900 */
[----:B--2---:R0:W1:Y:S02]  /*9440*/  I2F.F64.U32 R32, R2 ;  /* 0x0000000200207312 */ /* 0x0040640000201800 */
.L_x_58506:
[----:B012-45:R-:W-:Y:S01]  /*9450*/  LOP3.LUT R0, R33, 0x7ff00000, RZ, 0xc0, !PT ;  /* 0x7ff0000021007812 */ /* 0x037fe200078ec0ff */
[----:B------:R-:W-:Y:S01]  /*9460*/  ULDC.64 UR4, c[0x0][0x420] ;  /* 0x0001080000047ab9 */ /* 0x000fe20000000a00 */
[----:B------:R-:W-:Y:S01]  /*9470*/  BSSY B0, `(.L_x_58534) ;  /* 0x0000009000007945 */ /* 0x000fe20003800000 */
[----:B------:R-:W-:Y:S01]  /*9480*/  DADD R6, -RZ, |UR4| ;  /* 0x40000004ff067e29 */ /* 0x000fe20008000100 */
[----:B------:R-:W-:Y:S01]  /*9490*/  LEA.HI R5, R0, 0xfffffc0c, RZ, 0xc ;  /* 0xfffffc0c00057811 */ /* 0x000fe200078f60ff */
[----:B------:R-:W-:Y:S01]  /*94a0*/  IMAD.MOV.U32 R0, RZ, RZ, R32 ;  /* 0x000000ffff007224 */ /* 0x000fe200078e0020 */
[----:B---3--:R-:W-:Y:S01]  /*94b0*/  MOV R4, 0x9500 ;  /* 0x0000950000047802 */ /* 0x008fe20000000f00 */
[--C-:B------:R-:W-:Y:S01]  /*94c0*/  IMAD.MOV.U32 R3, RZ, RZ, R33.reuse ;  /* 0x000000ffff037224 */ /* 0x100fe200078e0021 */
[CC--:B------:R-:W-:Y:S02]  /*94d0*/  SHF.L.U64.HI R2, R32.reuse, R5.reuse, R33 ;  /* 0x0000000520027219 */ /* 0x0c0fe40000010221 */
[----:B------:R-:W-:-:S07]  /*94e0*/  SHF.L.U32 R16, R32, R5, RZ ;  /* 0x0000000520107219 */ /* 0x000fce00000006ff */
[----:B------:R-:W-:Y:S05]  /*94f0*/  CALL.REL.NOINC `($_ZN2at6native18elementwise_kernelILi128ELi4EZNS0_15gpu_kernel_implIZNS0_50_GLOBAL__N__2680c7bb_12_PowKernel_cu_7dd49032_316822pow_scalar_tensor_implIdEEvRNS_18TensorIteratorBaseET_EUldE_EEvS6_RKS7_EUliE_EEviT1_$__internal_accurate_pow) ;  /* 0x0000004c00887944 */ /* 0x000fea0003c00000 */
[----:B------:R-:W-:Y:S05]  /*9500*/  BSYNC B0 ;  /* 0x0000000000007941 */ /* 0x000fea0003800000 */
.L_x_58534:
        /* <DEDUP_REMOVED lines=25> */
.L_x_58536:
        /* <DEDUP_REMOVED lines=9> */
.L_x_58537:
[----:B------:R-:W-:Y:S05]  /*9730*/  BSYNC B0 ;  /* 0x0000000000007941 */ /* 0x000fea0003800000 */
.L_x_58535:
        /* <DEDUP_REMOVED lines=18> */
.L_x_58541:
        /* <DEDUP_REMOVED lines=10> */
.L_x_58540:
[----:B------:R-:W-:-:S11]  /*9900*/  DADD R6, R32, R4 ;  /* 0x0000000020067229 */ /* 0x000fd60000000004 */
.L_x_58539:
[----:B------:R-:W-:Y:S05]  /*9910*/  BSYNC B0 ;  /* 0x0000000000007941 */ /* 0x000fea0003800000 */
.L_x_58538:
        /* <DEDUP_REMOVED lines=19> */
.L_x_58545:
[----:B------:R-:W0:Y:S02]  /*9a50*/  F2I.S64.F64.TRUNC R4, R4 ;  /* 0x0000000400047311 */ /* 0x000e24000030d900 */
[----:B0-----:R-:W-:-:S05]  /*9a60*/  IMAD.MOV.U32 R3, RZ, RZ, R4 ;  /* 0x000000ffff037224 */ /* 0x001fca00078e0004 */
[----:B------:R0:W-:Y:S01]  /*9a70*/  STG.E.U8 desc[UR36][R18.64], R3 ;  /* 0x0000000312007986 */ /* 0x0001e2000c101124 */
[----:B------:R-:W-:Y:S05]  /*9a80*/  BRA `(.L_x_58547) ;  /* 0x0000000c00f87947 */ /* 0x000fea0003800000 */
.L_x_58544:
        /* <DEDUP_REMOVED lines=9> */
.L_x_58549:
[----:B------:R-:W0:Y:S02]  /*9b20*/  F2I.F64.TRUNC R5, R4 ;  /* 0x0000000400057311 */ /* 0x000e24000030d100 */
[----:B0-----:R3:W-:Y:S01]  /*9b30*/  STG.E desc[UR36][R18.64], R5 ;  /* 0x0000000512007986 */ /* 0x0017e2000c101924 */
[----:B------:R-:W-:Y:S05]  /*9b40*/  BRA `(.L_x_58547) ;  /* 0x0000000c00c87947 */ /* 0x000fea0003800000 */
.L_x_58548:
[----:B------:R-:W0:Y:S02]  /*9b50*/  F2I.F64.TRUNC R5, R4 ;  /* 0x0000000400057311 */ /* 0x000e24000030d100 */
[----:B0-----:R2:W-:Y:S01]  /*9b60*/  STG.E.U16 desc[UR36][R18.64], R5 ;  /* 0x0000000512007986 */ /* 0x0015e2000c101524 */
[----:B------:R-:W-:Y:S05]  /*9b70*/  BRA `(.L_x_58547) ;  /* 0x0000000c00bc7947 */ /* 0x000fea0003800000 */
.L_x_58543:
        /* <DEDUP_REMOVED lines=13> */
.L_x_58551:
        /* <DEDUP_REMOVED lines=8> */
.L_x_58550:
        /* <DEDUP_REMOVED lines=14> */
.L_x_58553:
        /* <DEDUP_REMOVED lines=9> */
.L_x_58552:
[----:B------:R0:W-:Y:S01]  /*9e40*/  STG.E.64 desc[UR36][R18.64], R4 ;  /* 0x0000000412007986 */ /* 0x0001e2000c101b24 */
[----:B------:R-:W-:Y:S05]  /*9e50*/  BRA `(.L_x_58547) ;  /* 0x0000000c00047947 */ /* 0x000fea0003800000 */
.L_x_58542:
        /* <DEDUP_REMOVED lines=12> */
.L_x_58556:
[----:B------:R-:W-:-:S05]  /*9f20*/  CS2R R6, SRZ ;  /* 0x0000000000067805 */ /* 0x000fca000001ff00 */
[----:B------:R0:W-:Y:S01]  /*9f30*/  STG.E.128 desc[UR36][R18.64], R4 ;  /* 0x0000000412007986 */ /* 0x0001e2000c101d24 */
[----:B------:R-:W-:Y:S05]  /*9f40*/  BRA `(.L_x_58547) ;  /* 0x0000000800c87947 */ /* 0x000fea0003800000 */
.L_x_58555:
        /* <DEDUP_REMOVED lines=25> */
.L_x_58560:
[----:B------:R-:W-:Y:S05]  /*a0e0*/  BSYNC B0 ;  /* 0x0000000000007941 */ /* 0x000fea0003800000 */
.L_x_58559:
[----:B------:R-:W-:-:S05]  /*a0f0*/  LOP3.LUT R3, R0, R3, RZ, 0xfc, !PT ;  /* 0x0000000300037212 */ /* 0x000fca00078efcff */
[----:B------:R0:W-:Y:S01]  /*a100*/  STG.E.U8 desc[UR36][R18.64], R3 ;  /* 0x0000000312007986 */ /* 0x0001e2000c101124 */
[----:B------:R-:W-:Y:S05]  /*a110*/  BRA `(.L_x_58547) ;  /* 0x0000000800547947 */ /* 0x000fea0003800000 */
.L_x_58558:
        /* <DEDUP_REMOVED lines=17> */
.L_x_58562:
[----:B------:R-:W-:Y:S01]  /*a230*/  IMAD.MOV.U32 R0, RZ, RZ, 0x7f ;  /* 0x0000007fff007424 */ /* 0x000fe200078e00ff */
[----:B------:R-:W-:-:S04]  /*a240*/  ISETP.GT.U32.AND P0, PT, R2, 0x7f800000, PT ;  /* 0x7f8000000200780c */ /* 0x000fc80003f04070 */
[----:B------:R-:W-:-:S09]  /*a250*/  SEL R0, R0, 0x7c, P0 ;  /* 0x0000007c00007807 */ /* 0x000fd20000000000 */
.L_x_58563:
[----:B------:R-:W-:Y:S05]  /*a260*/  BSYNC B0 ;  /* 0x0000000000007941 */ /* 0x000fea0003800000 */
.L_x_58561:
[----:B------:R-:W-:-:S04]  /*a270*/  LOP3.LUT R2, R3, 0x80000000, RZ, 0xc0, !PT ;  /* 0x8000000003027812 */ /* 0x000fc800078ec0ff */
[----:B------:R-:W-:-:S04]  /*a280*/  SHF.R.U32.HI R3, RZ, 0x18, R2 ;  /* 0x00000018ff037819 */ /* 0x000fc80000011602 */
[----:B------:R-:W-:-:S05]  /*a290*/  LOP3.LUT R3, R0, R3, RZ, 0xfc, !PT ;  /* 0x0000000300037212 */ /* 0x000fca00078efcff */
[----:B------:R0:W-:Y:S01]  /*a2a0*/  STG.E.U8 desc[UR36][R18.64], R3 ;  /* 0x0000000312007986 */ /* 0x0001e2000c101124 */
[----:B------:R-:W-:Y:S05]  /*a2b0*/  BRA `(.L_x_58547) ;  /* 0x0000000400ec7947 */ /* 0x000fea0003800000 */
.L_x_58557:
        /* <DEDUP_REMOVED lines=8> */
.L_x_58554:
        /* <DEDUP_REMOVED lines=11> */
.L_x_58566:
        /* <DEDUP_REMOVED lines=21> */
.L_x_58569:
[----:B------:R-:W-:-:S04]  /*a540*/  LOP3.LUT R2, R3, 0x80000000, RZ, 0xc0, !PT ;  /* 0x8000000003027812 */ /* 0x000fc800078ec0ff */
[----:B------:R-:W-:-:S04]  /*a550*/  SHF.R.U32.HI R3, RZ, 0x18, R2 ;  /* 0x00000018ff037819 */ /* 0x000fc80000011602 */
[----:B------:R-:W-:-:S04]  /*a560*/  LOP3.LUT R0, R0, R3, RZ, 0xfc, !PT ;  /* 0x0000000300007212 */ /* 0x000fc800078efcff */
[----:B------:R-:W-:-:S07]  /*a570*/  PRMT R9, R0, 0x7610, R9 ;  /* 0x0000761000097816 */ /* 0x000fce0000000009 */
.L_x_58568:
[----:B------:R-:W-:Y:S05]  /*a580*/  BSYNC B0 ;  /* 0x0000000000007941 */ /* 0x000fea0003800000 */
.L_x_58567:
[----:B------:R0:W-:Y:S01]  /*a590*/  STG.E.U8 desc[UR36][R18.64], R9 ;  /* 0x0000000912007986 */ /* 0x0001e2000c101124 */
[----:B------:R-:W-:Y:S05]  /*a5a0*/  BRA `(.L_x_58547) ;  /* 0x0000000400307947 */ /* 0x000fea0003800000 */
.L_x_58565:
        /* <DEDUP_REMOVED lines=21> */
.L_x_58572:
[----:B------:R-:W-:-:S04]  /*a700*/  LOP3.LUT R2, R3, 0x80000000, RZ, 0xc0, !PT ;  /* 0x8000000003027812 */ /* 0x000fc800078ec0ff */
[----:B------:R-:W-:-:S04]  /*a710*/  SHF.R.U32.HI R3, RZ, 0x18, R2 ;  /* 0x00000018ff037819 */ /* 0x000fc80000011602 */
[----:B------:R-:W-:-:S04]  /*a720*/  LOP3.LUT R0, R0, R3, RZ, 0xfc, !PT ;  /* 0x0000000300007212 */ /* 0x000fc800078efcff */
[----:B------:R-:W-:-:S07]  /*a730*/  PRMT R9, R0, 0x7610, R9 ;  /* 0x0000761000097816 */ /* 0x000fce0000000009 */
.L_x_58571:
[----:B------:R-:W-:Y:S05]  /*a740*/  BSYNC B0 ;  /* 0x0000000000007941 */ /* 0x000fea0003800000 */
.L_x_58570:
[----:B------:R0:W-:Y:S01]  /*a750*/  STG.E.U8 desc[UR36][R18.64], R9 ;  /* 0x0000000912007986 */ /* 0x0001e2000c101124 */
[----:B------:R-:W-:Y:S05]  /*a760*/  BRA `(.L_x_58547) ;  /* 0x0000000000c07947 */ /* 0x000fea0003800000 */
.L_x_58564:
        /* <DEDUP_REMOVED lines=26> */
.L_x_58546:
        /* <DEDUP_REMOVED lines=16> */
.L_x_58575:
[----:B------:R-:W-:Y:S05]  /*aa10*/  BRA `(.L_x_58547) ;  /* 0x0000000000147947 */ /* 0x000fea0003800000 */
.L_x_58574:
[----:B------:R-:W0:Y:S02]  /*aa20*/  F2I.U64.F64.TRUNC R4, R4 ;  /* 0x0000000400047311 */ /* 0x000e24000030d800 */
[----:B0-----:R0:W-:Y:S01]  /*aa30*/  STG.E.64 desc[UR36][R18.64], R4 ;  /* 0x0000000412007986 */ /* 0x0011e2000c101b24 */
[----:B------:R-:W-:Y:S05]  /*aa40*/  BRA `(.L_x_58547) ;  /* 0x0000000000087947 */ /* 0x000fea0003800000 */
.L_x_58573:
[----:B------:R-:W0:Y:S02]  /*aa50*/  F2I.U32.F64.TRUNC R5, R4 ;  /* 0x0000000400057311 */ /* 0x000e24000030d000 */
[----:B0-----:R0:W-:Y:S02]  /*aa60*/  STG.E desc[UR36][R18.64], R5 ;  /* 0x0000000512007986 */ /* 0x0011e4000c101924 */
.L_x_58547:
[----:B------:R-:W-:-:S07]  /*aa70*/  VIADD R17, R17, 0x80 ;  /* 0x0000008011117836 */ /* 0x000fce0000000000 */
.L_x_58499:
[----:B------:R-:W-:Y:S05]  /*aa80*/  BSYNC B6 ;  /* 0x0000000000067941 */ /* 0x000fea0003800000 */
.L_x_58498:
[----:B------:R-:W-:Y:S02]  /*aa90*/  ULDC UR4, c[0x0][0x210] ;  /* 0x0000840000047ab9 */ /* 0x000fe40000000800 */
[----:B------:R-:W-:-:S13]  /*aaa0*/  ISETP.GE.AND P0, PT, R17, UR4, PT ;  /* 0x0000000411007c0c */ /* 0x000fda000bf06270 */
[----:B------:R-:W-:Y:S05]  /*aab0*/  @P0 EXIT ;  /* 0x000000000000094d */ /* 0x000fea0003800000 */
[----:B0-----:R-:W0:Y:S01]  /*aac0*/  LDC R6, c[0x0][0x218] ;  /* 0x00008600ff067b82 */ /* 0x001e220000000800 */
        /* <DEDUP_REMOVED lines=9> */
[----:B-1----:R-:W-:-:S05]  /*ab60*/  SHF.R.U32.HI R3, RZ, UR5, R2 ;  /* 0x00000005ff037c19 */ /* 0x002fca0008011602 */
        /* <DEDUP_REMOVED lines=10> */
[----:B--2-4-:R-:W-:-:S05]  /*ac10*/  IMAD.HI.U32 R4, R3, UR7, R2 ;  /* 0x0000000703047c27 */ /* 0x014fca000f8e0002 */
[----:B---3--:R-:W-:Y:S01]  /*ac20*/  SHF.R.U32.HI R5, RZ, UR4, R4 ;  /* 0x00000004ff057c19 */ /* 0x008fe20008011604 */
        /* <DEDUP_REMOVED lines=280> */
.L_x_58576:
[----:B-1234-:R-:W0:Y:S01]  /*bdb0*/  LDC.U8 R5, c[0x0][0x431] ;  /* 0x00010c40ff057b82 */ /* 0x01ee220000000000 */
        /* <DEDUP_REMOVED lines=20> */
.L_x_58580:
[----:B------:R-:W2:Y:S02]  /*bf00*/  LDG.E.U8 R2, desc[UR36][R2.64] ;  /* 0x0000002402027981 */ /* 0x000ea4000c1e1100 */
[----:B--2---:R0:W1:Y:S01]  /*bf10*/  I2F.F64.U16 R32, R2 ;  /* 0x0000000200207312 */ /* 0x0040620000101800 */
[----:B------:R-:W-:Y:S05]  /*bf20*/  BRA `(.L_x_58582) ;  /* 0x0000000c00707947 */ /* 0x000fea0003800000 */
.L_x_58579:
        /* <DEDUP_REMOVED lines=9> */
.L_x_58584:
[----:B------:R-:W2:Y:S02]  /*bfc0*/  LDG.E R2, desc[UR36][R2.64] ;  /* 0x0000002402027981 */ /* 0x000ea4000c1e1900 */
[----:B--2---:R0:W1:Y:S01]  /*bfd0*/  I2F.F64 R32, R2 ;  /* 0x0000000200207312 */ /* 0x0040620000201c00 */
[----:B------:R-:W-:Y:S05]  /*bfe0*/  BRA `(.L_x_58582) ;  /* 0x0000000c00407947 */ /* 0x000fea0003800000 */
.L_x_58583:
[----:B------:R-:W2:Y:S02]  /*bff0*/  LDG.E.U16 R2, desc[UR36][R2.64] ;  /* 0x0000002402027981 */ /* 0x000ea4000c1e1500 */
[----:B--2---:R0:W1:Y:S01]  /*c000*/  I2F.F64.S16 R32, R2 ;  /* 0x0000000200207312 */ /* 0x0040620000101c00 */
[----:B------:R-:W-:Y:S05]  /*c010*/  BRA `(.L_x_58582) ;  /* 0x0000000c00347947 */ /* 0x000fea0003800000 */
.L_x_58578:
        /* <DEDUP_REMOVED lines=10> */
.L_x_58586:
[----:B------:R-:W2:Y:S02]  /*c0c0*/  LDG.E.U16 R0, desc[UR36][R2.64] ;  /* 0x0000002402007981 */ /* 0x000ea4000c1e1500 */
[----:B--2---:R-:W-:-:S05]  /*c0d0*/  HADD2.F32 R0, -RZ, R0.H0_H0 ;  /* 0x20000000ff007230 */ /* 0x004fca0000004100 */
[----:B------:R-:W-:-:S04]  /*c0e0*/  FMUL.FTZ R0, R0, 1 ;  /* 0x3f80000000007820 */ /* 0x000fc80000410000 */
[----:B------:R1:W2:Y:S01]  /*c0f0*/  F2F.F64.F32 R32, R0 ;  /* 0x0000000000207310 */ /* 0x0002a20000201800 */
[----:B------:R-:W-:Y:S05]  /*c100*/  BRA `(.L_x_58582) ;  /* 0x0000000800f87947 */ /* 0x000fea0003800000 */
.L_x_58585:
        /* <DEDUP_REMOVED lines=10> */
.L_x_58588:
[----:B------:R-:W2:Y:S02]  /*c1b0*/  LDG.E.U16 R2, desc[UR36][R2.64] ;  /* 0x0000002402027981 */ /* 0x000ea4000c1e1500 */
[----:B--2---:R-:W-:-:S05]  /*c1c0*/  HADD2.F32 R0, -RZ, R2.H0_H0 ;  /* 0x20000002ff007230 */ /* 0x004fca0000004100 */
[----:B------:R-:W-:-:S04]  /*c1d0*/  FMUL.FTZ R0, R0, 1 ;  /* 0x3f80000000007820 */ /* 0x000fc80000410000 */
[----:B------:R0:W1:Y:S01]  /*c1e0*/  F2F.F64.F32 R32, R0 ;  /* 0x0000000000207310 */ /* 0x0000620000201800 */
[----:B------:R-:W-:Y:S05]  /*c1f0*/  BRA `(.L_x_58582) ;  /* 0x0000000800bc7947 */ /* 0x000fea0003800000 */
.L_x_58587:
[----:B------:R3:W5:Y:S01]  /*c200*/  LDG.E.64 R32, desc[UR36][R2.64] ;  /* 0x0000002402207981 */ /* 0x000762000c1e1b00 */
[----:B------:R-:W-:Y:S05]  /*c210*/  BRA `(.L_x_58582) ;  /* 0x0000000800b47947 */ /* 0x000fea0003800000 */
.L_x_58577:
        /* <DEDUP_REMOVED lines=13> */
.L_x_58591:
[----:B------:R0:W5:Y:S01]  /*c2f0*/  LDG.E.64 R32, desc[UR36][R2.64] ;  /* 0x0000002402207981 */ /* 0x000162000c1e1b00 */
[----:B------:R-:W-:Y:S05]  /*c300*/  BRA `(.L_x_58582) ;  /* 0x0000000800787947 */ /* 0x000fea0003800000 */
.L_x_58590:
        /* <DEDUP_REMOVED lines=28> */
.L_x_58593:
        /* <DEDUP_REMOVED lines=15> */
.L_x_58592:
[----:B------:R-:W2:Y:S02]  /*c5c0*/  LDG.E.U16 R0, desc[UR36][R2.64] ;  /* 0x0000002402007981 */ /* 0x000ea4000c1e1500 */
[----:B--2---:R-:W-:-:S04]  /*c5d0*/  IMAD.U32 R0, R0, 0x10000, RZ ;  /* 0x0001000000007824 */ /* 0x004fc800078e00ff */
[----:B------:R-:W-:-:S04]  /*c5e0*/  FMUL.FTZ R0, R0, 1 ;  /* 0x3f80000000007820 */ /* 0x000fc80000410000 */
[----:B------:R0:W1:Y:S01]  /*c5f0*/  F2F.F64.F32 R32, R0 ;  /* 0x0000000000207310 */ /* 0x0000620000201800 */
[----:B------:R-:W-:Y:S05]  /*c600*/  BRA `(.L_x_58582) ;  /* 0x0000000400b87947 */ /* 0x000fea0003800000 */
.L_x_58589:
        /* <DEDUP_REMOVED lines=11> */
.L_x_58596:
        /* <DEDUP_REMOVED lines=21> */
.L_x_58600:
[----:B------:R-:W-:Y:S05]  /*c810*/  BSYNC B1 ;  /* 0x0000000000017941 */ /* 0x000fea0003800000 */
.L_x_58599:
[----:B------:R-:W-:Y:S01]  /*c820*/  LEA R3, R0, 0x3b800000, 0x17 ;  /* 0x3b80000000037811 */ /* 0x000fe200078eb8ff */
[----:B------:R-:W-:-:S05]  /*c830*/  IMAD.SHL.U32 R0, R2, 0x100000, RZ ;  /* 0x0010000002007824 */ /* 0x000fca00078e00ff */
[----:B------:R-:W-:-:S07]  /*c840*/  LOP3.LUT R0, R3, R0, R4, 0xfe, !PT ;  /* 0x0000000003007212 */ /* 0x000fce00078efe04 */
.L_x_58598:
[----:B------:R-:W-:Y:S05]  /*c850*/  BSYNC B0 ;  /* 0x0000000000007941 */ /* 0x000fea0003800000 */
.L_x_58597:
[----:B------:R-:W-:-:S04]  /*c860*/  FMUL.FTZ R0, R0, 1 ;  /* 0x3f80000000007820 */ /* 0x000fc80000410000 */
[----:B------:R0:W1:Y:S01]  /*c870*/  F2F.F64.F32 R32, R0 ;  /* 0x0000000000207310 */ /* 0x0000620000201800 */
[----:B------:R-:W-:Y:S05]  /*c880*/  BRA `(.L_x_58582) ;  /* 0x0000000400187947 */ /* 0x000fea0003800000 */
.L_x_58595:
        /* <DEDUP_REMOVED lines=21> */
.L_x_58604:
[----:B------:R-:W-:Y:S05]  /*c9e0*/  BSYNC B1 ;  /* 0x0000000000017941 */ /* 0x000fea0003800000 */
.L_x_58603:
[----:B------:R-:W-:Y:S01]  /*c9f0*/  LEA R3, R0, 0x37800000, 0x17 ;  /* 0x3780000000037811 */ /* 0x000fe200078eb8ff */
[----:B------:R-:W-:-:S05]  /*ca00*/  IMAD.SHL.U32 R0, R2, 0x200000, RZ ;  /* 0x0020000002007824 */ /* 0x000fca00078e00ff */
[----:B------:R-:W-:-:S07]  /*ca10*/  LOP3.LUT R0, R3, R0, R4, 0xfe, !PT ;  /* 0x0000000003007212 */ /* 0x000fce00078efe04 */
.L_x_58602:
[----:B------:R-:W-:Y:S05]  /*ca20*/  BSYNC B0 ;  /* 0x0000000000007941 */ /* 0x000fea0003800000 */
.L_x_58601:
[----:B------:R-:W-:-:S04]  /*ca30*/  FMUL.FTZ R0, R0, 1 ;  /* 0x3f80000000007820 */ /* 0x000fc80000410000 */
[----:B------:R0:W1:Y:S01]  /*ca40*/  F2F.F64.F32 R32, R0 ;  /* 0x0000000000207310 */ /* 0x0000620000201800 */
[----:B------:R-:W-:Y:S05]  /*ca50*/  BRA `(.L_x_58582) ;  /* 0x0000000000a47947 */ /* 0x000fea0003800000 */
.L_x_58594:
        /* <DEDUP_REMOVED lines=14> */
.L_x_58608:
[----:B------:R-:W-:Y:S05]  /*cb40*/  BSYNC B0 ;  /* 0x0000000000007941 */ /* 0x000fea0003800000 */
.L_x_58607:
[----:B------:R-:W-:-:S04]  /*cb50*/  FMUL.FTZ R0, R0, 1 ;  /* 0x3f80000000007820 */ /* 0x000fc80000410000 */
[----:B------:R0:W1:Y:S01]  /*cb60*/  F2F.F64.F32 R32, R0 ;  /* 0x0000000000207310 */ /* 0x0000620000201800 */
[----:B------:R-:W-:Y:S05]  /*cb70*/  BRA `(.L_x_58582) ;  /* 0x00000000005c7947 */ /* 0x000fea0003800000 */
.L_x_58581:
        /* <DEDUP_REMOVED lines=16> */
.L_x_58609:
[----:B------:R-:W-:Y:S01]  /*cc80*/  CS2R R32, SRZ ;  /* 0x0000000000207805 */ /* 0x000fe2000001ff00 */
[----:B------:R-:W-:Y:S06]  /*cc90*/  BRA `(.L_x_58582) ;  /* 0x0000000000147947 */ /* 0x000fec0003800000 */
.L_x_58606:
[----:B------:R-:W2:Y:S02]  /*cca0*/  LDG.E.64 R32, desc[UR36][R2.64] ;  /* 0x0000002402207981 */ /* 0x000ea4000c1e1b00 */
[----:B--2---:R-:W0:Y:S01]  /*ccb0*/  I2F.F64.U64 R32, R32 ;  /* 0x0000002000207312 */ /* 0x004e220000301800 */
[----:B------:R-:W-:Y:S05]  /*ccc0*/  BRA `(.L_x_58582) ;  /* 0x0000000000087947 */ /* 0x000fea0003800000 */
.L_x_58605:
[----:B------:R-:W2:Y:S02]  /*ccd0*/  LDG.E R2, desc[UR36][R2.64] ;  /* 0x0000002402027981 */ /* 0x000ea4000c1e1900 */
[----:B--2---:R0:W1:Y:S02]  /*cce0*/  I2F.F64.U32 R32, R2 ;  /* 0x0000000200207312 */ /* 0x0040640000201800 */
.L_x_58582:
[----:B012-45:R-:W-:Y:S01]  /*ccf0*/  LOP3.LUT R0, R33, 0x7ff00000, RZ, 0xc0, !PT ;  /* 0x7ff0000021007812 */ /* 0x037fe200078ec0ff */
[----:B------:R-:W-:Y:S01]  /*cd00*/  ULDC.64 UR4, c[0x0][0x420] ;  /* 0x0001080000047ab9 */ /* 0x000fe20000000a00 */
[----:B------:R-:W-:Y:S01]  /*cd10*/  BSSY B0, `(.L_x_58610) ;  /* 0x0000009000007945 */ /* 0x000fe20003800000 */
[----:B------:R-:W-:Y:S01]  /*cd20*/  DADD R6, -RZ, |UR4| ;  /* 0x40000004ff067e29 */ /* 0x000fe20008000100 */
[----:B------:R-:W-:Y:S01]  /*cd30*/  LEA.HI R5, R0, 0xfffffc0c, RZ, 0xc ;  /* 0xfffffc0c00057811 */ /* 0x000fe200078f60ff */
[----:B------:R-:W-:Y:S01]  /*cd40*/  IMAD.MOV.U32 R0, RZ, RZ, R32 ;  /* 0x000000ffff007224 */ /* 0x000fe200078e0020 */
[----:B------:R-:W-:Y:S01]  /*cd50*/  MOV R4, 0xcda0 ;  /* 0x0000cda000047802 */ /* 0x000fe20000000f00 */
[--C-:B---3--:R-:W-:Y:S01]  /*cd60*/  IMAD.MOV.U32 R3, RZ, RZ, R33.reuse ;  /* 0x000000ffff037224 */ /* 0x108fe200078e0021 */
[CC--:B------:R-:W-:Y:S02]  /*cd70*/  SHF.L.U64.HI R2, R32.reuse, R5.reuse, R33 ;  /* 0x0000000520027219 */ /* 0x0c0fe40000010221 */
[----:B------:R-:W-:-:S07]  /*cd80*/  SHF.L.U32 R18, R32, R5, RZ ;  /* 0x0000000520127219 */ /* 0x000fce00000006ff */
[----:B------:R-:W-:Y:S05]  /*cd90*/  CALL.REL.NOINC `($_ZN2at6native18elementwise_kernelILi128ELi4EZNS0_15gpu_kernel_implIZNS0_50_GLOBAL__N__2680c7bb_12_PowKernel_cu_7dd49032_316822pow_scalar_tensor_implIdEEvRNS_18TensorIteratorBaseET_EUldE_EEvS6_RKS7_EUliE_EEviT1_$__internal_accurate_pow) ;  /* 0x0000001400607944 */ /* 0x000fea0003c00000 */
[----:B------:R-:W-:Y:S05]  /*cda0*/  BSYNC B0 ;  /* 0x0000000000007941 */ /* 0x000fea0003800000 */
.L_x_58610:
        /* <DEDUP_REMOVED lines=25> */
.L_x_58612:
        /* <DEDUP_REMOVED lines=9> */
.L_x_58613:
[----:B------:R-:W-:Y:S05]  /*cfd0*/  BSYNC B0 ;  /* 0x0000000000007941 */ /* 0x000fea0003800000 */
.L_x_58611:
        /* <DEDUP_REMOVED lines=18> */
.L_x_58617:
        /* <DEDUP_REMOVED lines=10> */
.L_x_58616:
[----:B------:R-:W-:-:S11]  /*d1a0*/  DADD R4, R32, R6 ;  /* 0x0000000020047229 */ /* 0x000fd60000000006 */
.L_x_58615:
[----:B------:R-:W-:Y:S05]  /*d1b0*/  BSYNC B0 ;  /* 0x0000000000007941 */ /* 0x000fea0003800000 */
.L_x_58614:
        /* <DEDUP_REMOVED lines=19> */
.L_x_58621:
[----:B------:R-:W0:Y:S02]  /*d2f0*/  F2I.S64.F64.TRUNC R4, R4 ;  /* 0x0000000400047311 */ /* 0x000e24000030d900 */
[----:B0-----:R-:W-:-:S05]  /*d300*/  IMAD.MOV.U32 R3, RZ, RZ, R4 ;  /* 0x000000ffff037224 */ /* 0x001fca00078e0004 */
[----:B------:R-:W-:Y:S01]  /*d310*/  STG.E.U8 desc[UR36][R16.64], R3 ;  /* 0x0000000310007986 */ /* 0x000fe2000c101124 */
[----:B------:R-:W-:Y:S05]  /*d320*/  EXIT ;  /* 0x000000000000794d */ /* 0x000fea0003800000 */
.L_x_58620:
        /* <DEDUP_REMOVED lines=9> */
.L_x_58624:
[----:B------:R-:W0:Y:S02]  /*d3c0*/  F2I.F64.TRUNC R5, R4 ;  /* 0x0000000400057311 */ /* 0x000e24000030d100 */
[----:B0-----:R-:W-:Y:S01]  /*d3d0*/  STG.E desc[UR36][R16.64], R5 ;  /* 0x0000000510007986 */ /* 0x001fe2000c101924 */
[----:B------:R-:W-:Y:S05]  /*d3e0*/  EXIT ;  /* 0x000000000000794d */ /* 0x000fea0003800000 */
.L_x_58623:
[----:B------:R-:W0:Y:S02]  /*d3f0*/  F2I.F64.TRUNC R5, R4 ;  /* 0x0000000400057311 */ /* 0x000e24000030d100 */
[----:B0-----:R-:W-:Y:S01]  /*d400*/  STG.E.U16 desc[UR36][R16.64], R5 ;  /* 0x0000000510007986 */ /* 0x001fe2000c101524 */
[----:B------:R-:W-:Y:S05]  /*d410*/  EXIT ;  /* 0x000000000000794d */ /* 0x000fea0003800000 */
.L_x_58619:
        /* <DEDUP_REMOVED lines=13> */
.L_x_58626:
        /* <DEDUP_REMOVED lines=8> */
.L_x_58625:
        /* <DEDUP_REMOVED lines=14> */
.L_x_58628:
        /* <DEDUP_REMOVED lines=9> */
.L_x_58627:
[----:B------:R-:W-:Y:S01]  /*d6e0*/  STG.E.64 desc[UR36][R16.64], R4 ;  /* 0x0000000410007986 */ /* 0x000fe2000c101b24 */
[----:B------:R-:W-:Y:S05]  /*d6f0*/  EXIT ;  /* 0x000000000000794d */ /* 0x000fea0003800000 */
.L_x_58618:
        /* <DEDUP_REMOVED lines=12> */
.L_x_58631:
[----:B------:R-:W-:-:S05]  /*d7c0*/  CS2R R6, SRZ ;  /* 0x0000000000067805 */ /* 0x000fca000001ff00 */
[----:B------:R-:W-:Y:S01]  /*d7d0*/  STG.E.128 desc[UR36][R16.64], R4 ;  /* 0x0000000410007986 */ /* 0x000fe2000c101d24 */
[----:B------:R-:W-:Y:S05]  /*d7e0*/  EXIT ;  /* 0x000000000000794d */ /* 0x000fea0003800000 */
.L_x_58630:
        /* <DEDUP_REMOVED lines=25> */
.L_x_58635:
[----:B------:R-:W-:Y:S05]  /*d980*/  BSYNC B0 ;  /* 0x0000000000007941 */ /* 0x000fea0003800000 */
.L_x_58634:
[----:B------:R-:W-:-:S05]  /*d990*/  LOP3.LUT R3, R0, R3, RZ, 0xfc, !PT ;  /* 0x0000000300037212 */ /* 0x000fca00078efcff */
[----:B------:R-:W-:Y:S01]  /*d9a0*/  STG.E.U8 desc[UR36][R16.64], R3 ;  /* 0x0000000310007986 */ /* 0x000fe2000c101124 */
[----:B------:R-:W-:Y:S05]  /*d9b0*/  EXIT ;  /* 0x000000000000794d */ /* 0x000fea0003800000 */
.L_x_58633:
        /* <DEDUP_REMOVED lines=17> */
.L_x_58637:
[----:B------:R-:W-:Y:S01]  /*dad0*/  IMAD.MOV.U32 R0, RZ, RZ, 0x7f ;  /* 0x0000007fff007424 */ /* 0x000fe200078e00ff */
[----:B------:R-:W-:-:S04]  /*dae0*/  ISETP.GT.U32.AND P0, PT, R2, 0x7f800000, PT ;  /* 0x7f8000000200780c */ /* 0x000fc80003f04070 */
[----:B------:R-:W-:-:S09]  /*daf0*/  SEL R0, R0, 0x7c, P0 ;  /* 0x0000007c00007807 */ /* 0x000fd20000000000 */
.L_x_58638:
[----:B------:R-:W-:Y:S05]  /*db00*/  BSYNC B0 ;  /* 0x0000000000007941 */ /* 0x000fea0003800000 */
.L_x_58636:
[----:B------:R-:W-:-:S04]  /*db10*/  LOP3.LUT R2, R3, 0x80000000, RZ, 0xc0, !PT ;  /* 0x8000000003027812 */ /* 0x000fc800078ec0ff */
[----:B------:R-:W-:-:S04]  /*db20*/  SHF.R.U32.HI R3, RZ, 0x18, R2 ;  /* 0x00000018ff037819 */ /* 0x000fc80000011602 */
[----:B------:R-:W-:-:S05]  /*db30*/  LOP3.LUT R3, R0, R3, RZ, 0xfc, !PT ;  /* 0x0000000300037212 */ /* 0x000fca00078efcff */
[----:B------:R-:W-:Y:S01]  /*db40*/  STG.E.U8 desc[UR36][R16.64], R3 ;  /* 0x0000000310007986 */ /* 0x000fe2000c101124 */
[----:B------:R-:W-:Y:S05]  /*db50*/  EXIT ;  /* 0x000000000000794d */ /* 0x000fea0003800000 */
.L_x_58632:
        /* <DEDUP_REMOVED lines=8> */
.L_x_58629:
        /* <DEDUP_REMOVED lines=11> */
.L_x_58641:
        /* <DEDUP_REMOVED lines=21> */
.L_x_58644:
[----:B------:R-:W-:-:S04]  /*dde0*/  LOP3.LUT R2, R3, 0x80000000, RZ, 0xc0, !PT ;  /* 0x8000000003027812 */ /* 0x000fc800078ec0ff */
[----:B------:R-:W-:-:S04]  /*ddf0*/  SHF.R.U32.HI R3, RZ, 0x18, R2 ;  /* 0x00000018ff037819 */ /* 0x000fc80000011602 */
[----:B------:R-:W-:-:S04]  /*de00*/  LOP3.LUT R0, R0, R3, RZ, 0xfc, !PT ;  /* 0x0000000300007212 */ /* 0x000fc800078efcff */
[----:B------:R-:W-:-:S07]  /*de10*/  PRMT R8, R0, 0x7610, R8 ;  /* 0x0000761000087816 */ /* 0x000fce0000000008 */
.L_x_58643:
[----:B------:R-:W-:Y:S05]  /*de20*/  BSYNC B0 ;  /* 0x0000000000007941 */ /* 0x000fea0003800000 */
.L_x_58642:
[----:B------:R-:W-:Y:S01]  /*de30*/  STG.E.U8 desc[UR36][R16.64], R8 ;  /* 0x0000000810007986 */ /* 0x000fe2000c101124 */
[----:B------:R-:W-:Y:S05]  /*de40*/  EXIT ;  /* 0x000000000000794d */ /* 0x000fea0003800000 */
.L_x_58640:
        /* <DEDUP_REMOVED lines=21> */
.L_x_58647:
[----:B------:R-:W-:-:S04]  /*dfa0*/  LOP3.LUT R2, R3, 0x80000000, RZ, 0xc0, !PT ;  /* 0x8000000003027812 */ /* 0x000fc800078ec0ff */
[----:B------:R-:W-:-:S04]  /*dfb0*/  SHF.R.U32.HI R3, RZ, 0x18, R2 ;  /* 0x00000018ff037819 */ /* 0x000fc80000011602 */
[----:B------:R-:W-:-:S04]  /*dfc0*/  LOP3.LUT R0, R0, R3, RZ, 0xfc, !PT ;  /* 0x0000000300007212 */ /* 0x000fc800078efcff */
[----:B------:R-:W-:-:S07]  /*dfd0*/  PRMT R8, R0, 0x7610, R8 ;  /* 0x0000761000087816 */ /* 0x000fce0000000008 */
.L_x_58646:
[----:B------:R-:W-:Y:S05]  /*dfe0*/  BSYNC B0 ;  /* 0x0000000000007941 */ /* 0x000fea0003800000 */
.L_x_58645:
[----:B------:R-:W-:Y:S01]  /*dff0*/  STG.E.U8 desc[UR36][R16.64], R8 ;  /* 0x0000000810007986 */ /* 0x000fe2000c101124 */
[----:B------:R-:W-:Y:S05]  /*e000*/  EXIT ;  /* 0x000000000000794d */ /* 0x000fea0003800000 */
.L_x_58639:
        /* <DEDUP_REMOVED lines=26> */
.L_x_58622:
        /* <DEDUP_REMOVED lines=16> */
.L_x_58650:
[----:B------:R-:W-:Y:S05]  /*e2b0*/  EXIT ;  /* 0x000000000000794d */ /* 0x000fea0003800000 */
.L_x_58649:
[----:B------:R-:W0:Y:S02]  /*e2c0*/  F2I.U64.F64.TRUNC R4, R4 ;  /* 0x0000000400047311 */ /* 0x000e24000030d800 */
[----:B0-----:R-:W-:Y:S01]  /*e2d0*/  STG.E.64 desc[UR36][R16.64], R4 ;  /* 0x0000000410007986 */ /* 0x001fe2000c101b24 */
[----:B------:R-:W-:Y:S05]  /*e2e0*/  EXIT ;  /* 0x000000000000794d */ /* 0x000fea0003800000 */
.L_x_58648:
[----:B------:R-:W0:Y:S02]  /*e2f0*/  F2I.U32.F64.TRUNC R5, R4 ;  /* 0x0000000400057311 */ /* 0x000e24000030d000 */
[----:B0-----:R-:W-:Y:S01]  /*e300*/  STG.E desc[UR36][R16.64], R5 ;  /* 0x0000000510007986 */ /* 0x001fe2000c101924 */
[----:B------:R-:W-:Y:S05]  /*e310*/  EXIT ;  /* 0x000000000000794d */ /* 0x000fea0003800000 */
        .type           $_ZN2at6native18elementwise_kernelILi128ELi4EZNS0_15gpu_kernel_implIZNS0_50_GLOBAL__N__2680c7bb_12_PowKernel_cu_7dd49032_316822pow_scalar_tensor_implIdEEvRNS_18TensorIteratorBaseET_EUldE_EEvS6_RKS7_EUliE_EEviT1_$__internal_accurate_pow,@function
        .size           $_ZN2at6native18elementwise_kernelILi128ELi4EZNS0_15gpu_kernel_implIZNS0_50_GLOBAL__N__2680c7bb_12_PowKernel_cu_7dd49032_316822pow_scalar_tensor_implIdEEvRNS_18TensorIteratorBaseET_EUldE_EEvS6_RKS7_EUliE_EEviT1_$__internal_accurate_pow,(.L_x_71561 - $_ZN2at6native18elementwise_kernelILi128ELi4EZNS0_15gpu_kernel_implIZNS0_50_GLOBAL__N__2680c7bb_12_PowKernel_cu_7dd49032_316822pow_scalar_tensor_implIdEEvRNS_18TensorIteratorBaseET_EUldE_EEvS6_RKS7_EUliE_EEviT1_$__internal_accurate_pow)
$_ZN2at6native18elementwise_kernelILi128ELi4EZNS0_15gpu_kernel_implIZNS0_50_GLOBAL__N__2680c7bb_12_PowKernel_cu_7dd49032_316822pow_scalar_tensor_implIdEEvRNS_18TensorIteratorBaseET_EUldE_EEvS6_RKS7_EUliE_EEviT1_$__internal_accurate_pow:
[----:B------:R-:W-:Y:S01]  /*e320*/  SHF.R.U32.HI R5, RZ, 0x14, R7 ;  /* 0x00000014ff057819 */ /* 0x000fe20000011607 */
[----:B------:R-:W-:Y:S01]  /*e330*/  IMAD.MOV.U32 R8, RZ, RZ, RZ ;  /* 0x000000ffff087224 */ /* 0x000fe200078e00ff */
[----:B------:R-:W-:Y:S01]  /*e340*/  UMOV UR4, 0x7d2cafe2 ;  /* 0x7d2cafe200047882 */ /* 0x000fe20000000000 */
[----:B------:R-:W-:Y:S01]  /*e350*/  UMOV UR5, 0x3eb0f5ff ;  /* 0x3eb0f5ff00057882 */ /* 0x000fe20000000000 */
[----:B------:R-:W-:-:S13]  /*e360*/  ISETP.NE.AND P0, PT, R5, RZ, PT ;  /* 0x000000ff0500720c */ /* 0x000fda0003f05270 */
        /* <DEDUP_REMOVED lines=20> */
[CC--:B------:R-:W-:Y:S02]  /*e4b0*/  DMUL R26, R10.reuse, R10.reuse ;  /* 0x0000000a0a1a7228 */ /* 0x0c0fe40000000000 */
[----:B------:R-:W-:-:S06]  /*e4c0*/  DMUL R28, R10, R10 ;  /* 0x0000000a0a1c7228 */ /* 0x000fcc0000000000 */
        /* <DEDUP_REMOVED lines=15> */
[----:B------:R-:W-:-:S03]  /*e5c0*/  DMUL R20, R10, R28 ;  /* 0x0000001c0a147228 */ /* 0x000fc60000000000 */
[----:B------:R-:W-:Y:S01]  /*e5d0*/  DFMA R22, R26, R22, UR4 ;  /* 0x000000041a167e2b */ /* 0x000fe20008000016 */
[----:B------:R-:W-:Y:S01]  /*e5e0*/  UMOV UR4, 0x99999dfb ;  /* 0x99999dfb00047882 */ /* 0x000fe20000000000 */
[----:B------:R-:W-:Y:S01]  /*e5f0*/  UMOV UR5, 0x3f899999 ;  /* 0x3f89999900057882 */ /* 0x000fe20000000000 */
[----:B------:R-:W-:Y:S02]  /*e600*/  DMUL R8, R6, R8 ;  /* 0x0000000806087228 */ /* 0x000fe40000000000 */
[----:B------:R-:W-:-:S03]  /*e610*/  DFMA R30, R10, R28, -R20 ;  /* 0x0000001c0a1e722b */ /* 0x000fc60000000814 */
[----:B------:R-:W-:Y:S01]  /*e620*/  DFMA R22, R26, R22, UR4 ;  /* 0x000000041a167e2b */ /* 0x000fe20008000016 */
[----:B------:R-:W-:Y:S01]  /*e630*/  UMOV UR4, 0x55555555 ;  /* 0x5555555500047882 */ /* 0x000fe20000000000 */
[----:B------:R-:W-:-:S03]  /*e640*/  UMOV UR5, 0x3fb55555 ;  /* 0x3fb5555500057882 */ /* 0x000fc60000000000 */
[----:B------:R-:W-:Y:S01]  /*e650*/  VIADD R7, R9, 0x100000 ;  /* 0x0010000009077836 */ /* 0x000fe20000000000 */
[----:B------:R-:W-:Y:S01]  /*e660*/  DFMA R30, R8, R28, R30 ;  /* 0x0000001c081e722b */ /* 0x000fe2000000001e */
[----:B------:R-:W-:Y:S01]  /*e670*/  IMAD.MOV.U32 R6, RZ, RZ, R8 ;  /* 0x000000ffff067224 */ /* 0x000fe200078e0008 */
[----:B------:R-:W-:-:S08]  /*e680*/  DFMA R24, R26, R22, UR4 ;  /* 0x000000041a187e2b */ /* 0x000fd00008000016 */
[----:B------:R-:W-:Y:S01]  /*e690*/  DADD R14, -R24, UR4 ;  /* 0x00000004180e7e29 */ /* 0x000fe20008000100 */
[----:B------:R-:W-:Y:S01]  /*e6a0*/  UMOV UR4, 0xb9e7b0 ;  /* 0x00b9e7b000047882 */ /* 0x000fe20000000000 */
[----:B------:R-:W-:-:S06]  /*e6b0*/  UMOV UR5, 0x3c46a4cb ;  /* 0x3c46a4cb00057882 */ /* 0x000fcc0000000000 */
[----:B------:R-:W-:Y:S02]  /*e6c0*/  DFMA R14, R26, R22, R14 ;  /* 0x000000161a0e722b */ /* 0x000fe4000000000e */
[----:B------:R-:W-:-:S06]  /*e6d0*/  DFMA R26, R10, R10, -R28 ;  /* 0x0000000a0a1a722b */ /* 0x000fcc000000081c */
[----:B------:R-:W-:Y:S02]  /*e6e0*/  DADD R14, RZ, R14 ;  /* 0x00000000ff0e7229 */ /* 0x000fe4000000000e */
[----:B------:R-:W-:-:S06]  /*e6f0*/  DFMA R26, R10, R6, R26 ;  /* 0x000000060a1a722b */ /* 0x000fcc000000001a */
[----:B------:R-:W-:Y:S01]  /*e700*/  DADD R14, R14, -UR4 ;  /* 0x800000040e0e7e29 */ /* 0x000fe20008000000 */
[----:B------:R-:W-:Y:S01]  /*e710*/  UMOV UR4, 0x80000000 ;  /* 0x8000000000047882 */ /* 0x000fe20000000000 */
[----:B------:R-:W-:Y:S01]  /*e720*/  DFMA R26, R10, R26, R30 ;  /* 0x0000001a0a1a722b */ /* 0x000fe2000000001e */
[----:B------:R-:W-:-:S05]  /*e730*/  UMOV UR5, 0x43300000 ;  /* 0x4330000000057882 */ /* 0x000fca0000000000 */
[----:B------:R-:W-:-:S08]  /*e740*/  DADD R22, R24, R14 ;  /* 0x0000000018167229 */ /* 0x000fd0000000000e */
[----:B------:R-:W-:Y:S02]  /*e750*/  DMUL R6, R22, R20 ;  /* 0x0000001416067228 */ /* 0x000fe40000000000 */
[----:B------:R-:W-:-:S06]  /*e760*/  DADD R28, R24, -R22 ;  /* 0x00000000181c7229 */ /* 0x000fcc0000000816 */
[----:B------:R-:W-:Y:S02]  /*e770*/  DFMA R24, R22, R20, -R6 ;  /* 0x000000141618722b */ /* 0x000fe40000000806 */
[----:B------:R-:W-:-:S06]  /*e780*/  DADD R28, R14, R28 ;  /* 0x000000000e1c7229 */ /* 0x000fcc000000001c */
        /* <DEDUP_REMOVED lines=26> */
[----:B------:R-:W-:Y:S02]  /*e930*/  IMAD.MOV.U32 R21, RZ, RZ, R3 ;  /* 0x000000ffff157224 */ /* 0x000fe400078e0003 */
[----:B------:R-:W-:Y:S02]  /*e940*/  IMAD.MOV.U32 R20, RZ, RZ, R0 ;  /* 0x000000ffff147224 */ /* 0x000fe400078e0000 */
[C---:B------:R-:W-:Y:S01]  /*e950*/  IMAD.SHL.U32 R0, R21.reuse, 0x2, RZ ;  /* 0x0000000215007824 */ /* 0x040fe200078e00ff */
[----:B------:R-:W-:Y:S02]  /*e960*/  LOP3.LUT R3, R21, 0xff0fffff, RZ, 0xc0, !PT ;  /* 0xff0fffff15037812 */ /* 0x000fe400078ec0ff */
[----:B------:R-:W-:Y:S01]  /*e970*/  DFMA R8, R8, UR4, R14 ;  /* 0x0000000408087c2b */ /* 0x000fe2000800000e */
[----:B------:R-:W-:Y:S01]  /*e980*/  UMOV UR4, 0xfefa39ef ;  /* 0xfefa39ef00047882 */ /* 0x000fe20000000000 */
[----:B------:R-:W-:Y:S01]  /*e990*/  UMOV UR5, 0x3fe62e42 ;  /* 0x3fe62e4200057882 */ /* 0x000fe20000000000 */
[----:B------:R-:W-:-:S04]  /*e9a0*/  ISETP.GT.U32.AND P0, PT, R0, -0x2000001, PT ;  /* 0xfdffffff0000780c */ /* 0x000fc80003f04070 */
[----:B------:R-:W-:Y:S01]  /*e9b0*/  SEL R21, R3, R21, P0 ;  /* 0x0000001503157207 */ /* 0x000fe20000000000 */
        /* <DEDUP_REMOVED lines=64> */
.L_x_58651:
[----:B------:R-:W-:Y:S01]  /*edc0*/  DSETP.NEU.AND P0, PT, |R12|, +INF , PT ;  /* 0x7ff000000c00742a */ /* 0x000fe20003f0d200 */
[----:B------:R-:W-:Y:S01]  /*edd0*/  IMAD.MOV.U32 R5, RZ, RZ, 0x0 ;  /* 0x00000000ff057424 */ /* 0x000fe200078e00ff */
[----:B------:R-:W-:-:S12]  /*ede0*/  DADD R14, R20, R14 ;  /* 0x00000000140e7229 */ /* 0x000fd8000000000e */
[----:B------:R-:W-:Y:S01]  /*edf0*/  @P0 DFMA R12, R14, R12, R12 ;  /* 0x0000000c0e0c022b */ /* 0x000fe2000000000c */
[----:B------:R-:W-:Y:S10]  /*ee00*/  RET.REL.NODEC R4 `(_ZN2at6native18elementwise_kernelILi128ELi4EZNS0_15gpu_kernel_implIZNS0_50_GLOBAL__N__2680c7bb_12_PowKernel_cu_7dd49032_316822pow_scalar_tensor_implIdEEvRNS_18TensorIteratorBaseET_EUldE_EEvS6_RKS7_EUliE_EEviT1_) ;  /* 0xffffff10047c7950 */ /* 0x000ff40003c3ffff */
.L_x_58652:
        /* <DEDUP_REMOVED lines=15> */
.L_x_71561:


//--------------------- .text._ZN2at6native27unrolled_elementwise_kernelIZNS0_50_GLOBAL__N__2680c7bb_12_PowKernel_cu_7dd49032_316822pow_scalar_tensor_implIdEEvRNS_18TensorIteratorBaseET_EUldE_St5arrayIPcLm2EELi4E23TrivialOffsetCalculatorILi1EjESC_NS0_6memory12LoadWithCastILi1EEENSD_13StoreWithCastILi1EEEEEviS6_T0_T2_T3_T4_T5_ --------------------------
	.section	.text._ZN2at6native27unrolled_elementwise_kernelIZNS0_50_GLOBAL__N__2680c7bb_12_PowKernel_cu_7dd49032_316822pow_scalar_tensor_implIdEEvRNS_18TensorIteratorBaseET_EUldE_St5arrayIPcLm2EELi4E23TrivialOffsetCalculatorILi1EjESC_NS0_6memory12LoadWithCastILi1EEENSD_13StoreWithCastILi1EEEEEviS6_T0_T2_T3_T4_T5_,"ax",@progbits
	.align	128
        .global         _ZN2at6native27unrolled_elementwise_kernelIZNS0_50_GLOBAL__N__2680c7bb_12_PowKernel_cu_7dd49032_316822pow_scalar_tensor_implIdEEvRNS_18TensorIteratorBaseET_EUldE_St5arrayIPcLm2EELi4E23TrivialOffsetCalculatorILi1EjESC_NS0_6memory12LoadWithCastILi1EEENSD_13StoreWithCastILi1EEEEEviS6_T0_T2_T3_T4_T5_
        .type           _ZN2at6native27unrolled_elementwise_kernelIZNS0_50_GLOBAL__N__2680c7bb_12_PowKernel_cu_7dd49032_316822pow_scalar_tensor_implIdEEvRNS_18TensorIteratorBaseET_EUldE_St5arrayIPcLm2EELi4E23TrivialOffsetCalculatorILi1EjESC_NS0_6memory12LoadWithCastILi1EEENSD_13StoreWithCastILi1EEEEEviS6_T0_T2_T3_T4_T5_,@function
        .size           _ZN2at6native27unrolled_elementwise_kernelIZNS0_50_GLOBAL__N__2680c7bb_12_PowKernel_cu_7dd49032_316822pow_scalar_tensor_implIdEEvRNS_18TensorIteratorBaseET_EUldE_St5arrayIPcLm2EELi4E23TrivialOffsetCalculatorILi1EjESC_NS0_6memory12LoadWithCastILi1EEENSD_13StoreWithCastILi1EEEEEviS6_T0_T2_T3_T4_T5_,(.L_x_71562 - _ZN2at6native27unrolled_elementwise_kernelIZNS0_50_GLOBAL__N__2680c7bb_12_PowKernel_cu_7dd49032_316822pow_scalar_tensor_implIdEEvRNS_18TensorIteratorBaseET_EUldE_St5arrayIPcLm2EELi4E23TrivialOffsetCalculatorILi1EjESC_NS0_6memory12LoadWithCastILi1EEENSD_13StoreWithCastILi1EEEEEviS6_T0_T2_T3_T4_T5_)
        .other          _ZN2at6native27unrolled_elementwise_kernelIZNS0_50_GLOBAL__N__2680c7bb_12_PowKernel_cu_7dd49032_316822pow_scalar_tensor_implIdEEvRNS_18TensorIteratorBaseET_EUldE_St5arrayIPcLm2EELi4E23TrivialOffsetCalculatorILi1EjESC_NS0_6memory12LoadWithCastILi1EEENSD_13StoreWithCastILi1EEEEEviS6_T0_T2_T3_T4_T5_,@"STO_CUDA_ENTRY STV_DEFAULT"
_ZN2at6native27unrolled_elementwise_kernelIZNS0_50_GLOBAL__N__2680c7bb_12_PowKernel_cu_7dd49032_316822pow_scalar_tensor_implIdEEvRNS_18TensorIteratorBaseET_EUldE_St5arrayIPcLm2EELi4E23TrivialOffsetCalculatorILi1EjESC_NS0_6memory12LoadWithCastILi1EEENSD_13StoreWithCastILi1EEEEEviS6_T0_T2_T3_T4_T5_:
.text._ZN2at6native27unrolled_elementwise_kernelIZNS0_50_GLOBAL__N__2680c7bb_12_PowKernel_cu_7dd49032_316822pow_scalar_tensor_implIdEEvRNS_18TensorIteratorBaseET_EUldE_St5arrayIPcLm2EELi4E23TrivialOffsetCalculatorILi1EjESC_NS0_6memory12LoadWithCastILi1EEENSD_13StoreWithCastILi1EEEEEviS6_T0_T2_T3_T4_T5_:
        /* <DEDUP_REMOVED lines=32> */
.L_x_58658:
[----:B------:R-:W2:Y:S02]  /*0200*/  LDG.E.U8 R4, desc[UR36][R4.64] ;  /* 0x0000002404047981 */ /* 0x000ea4000c1e1100 */
[----:B--2---:R0:W1:Y:S01]  /*0210*/  I2F.F64.U16 R26, R4 ;  /* 0x00000004001a7312 */ /* 0x0040620000101800 */
[----:B------:R-:W-:Y:S05]  /*0220*/  BRA `(.L_x_58660) ;  /* 0x0000000c00747947 */ /* 0x000fea0003800000 */
.L_x_58657:
        /* <DEDUP_REMOVED lines=9> */
.L_x_58662:
[----:B------:R-:W2:Y:S02]  /*02c0*/  LDG.E R4, desc[UR36][R4.64] ;  /* 0x0000002404047981 */ /* 0x000ea4000c1e1900 */
[----:B--2---:R1:W2:Y:S01]  /*02d0*/  I2F.F64 R26, R4 ;  /* 0x00000004001a7312 */ /* 0x0042a20000201c00 */
[----:B------:R-:W-:Y:S05]  /*02e0*/  BRA `(.L_x_58660) ;  /* 0x0000000c00447947 */ /* 0x000fea0003800000 */
.L_x_58661:
[----:B------:R-:W2:Y:S02]  /*02f0*/  LDG.E.U16 R4, desc[UR36][R4.64] ;  /* 0x0000002404047981 */ /* 0x000ea4000c1e1500 */
[----:B--2---:R3:W4:Y:S01]  /*0300*/  I2F.F64.S16 R26, R4 ;  /* 0x00000004001a7312 */ /* 0x0047220000101c00 */
[----:B------:R-:W-:Y:S05]  /*0310*/  BRA `(.L_x_58660) ;  /* 0x0000000c00387947 */ /* 0x000fea0003800000 */
.L_x_58656:
        /* <DEDUP_REMOVED lines=10> */
.L_x_58664:
[----:B------:R-:W2:Y:S02]  /*03c0*/  LDG.E.U16 R0, desc[UR36][R4.64] ;  /* 0x0000002404007981 */ /* 0x000ea4000c1e1500 */
[----:B--2---:R-:W-:-:S05]  /*03d0*/  HADD2.F32 R0, -RZ, R0.H0_H0 ;  /* 0x20000000ff007230 */ /* 0x004fca0000004100 */
[----:B------:R-:W-:-:S04]  /*03e0*/  FMUL.FTZ R0, R0, 1 ;  /* 0x3f80000000007820 */ /* 0x000fc80000410000 */
[----:B------:R0:W1:Y:S01]  /*03f0*/  F2F.F64.F32 R26, R0 ;  /* 0x00000000001a7310 */ /* 0x0000620000201800 */
[----:B------:R-:W-:Y:S05]  /*0400*/  BRA `(.L_x_58660) ;  /* 0x0000000800fc7947 */ /* 0x000fea0003800000 */
.L_x_58663:
        /* <DEDUP_REMOVED lines=10> */
.L_x_58666:
[----:B------:R-:W2:Y:S02]  /*04b0*/  LDG.E.U16 R4, desc[UR36][R4.64] ;  /* 0x0000002404047981 */ /* 0x000ea4000c1e1500 */
[----:B--2---:R-:W-:-:S05]  /*04c0*/  HADD2.F32 R0, -RZ, R4.H0_H0 ;  /* 0x20000004ff007230 */ /* 0x004fca0000004100 */
[----:B------:R-:W-:-:S04]  /*04d0*/  FMUL.FTZ R0, R0, 1 ;  /* 0x3f80000000007820 */ /* 0x000fc80000410000 */
[----:B------:R0:W1:Y:S01]  /*04e0*/  F2F.F64.F32 R26, R0 ;  /* 0x00000000001a7310 */ /* 0x0000620000201800 */
[----:B------:R-:W-:Y:S05]  /*04f0*/  BRA `(.L_x_58660) ;  /* 0x0000000800c07947 */ /* 0x000fea0003800000 */
.L_x_58665:
[----:B------:R0:W5:Y:S01]  /*0500*/  LDG.E.64 R26, desc[UR36][R4.64] ;  /* 0x00000024041a7981 */ /* 0x000162000c1e1b00 */
[----:B------:R-:W-:Y:S05]  /*0510*/  BRA `(.L_x_58660) ;  /* 0x0000000800b87947 */ /* 0x000fea0003800000 */
.L_x_58655:
        /* <DEDUP_REMOVED lines=13> */
.L_x_58669:
[----:B------:R0:W5:Y:S01]  /*05f0*/  LDG.E.64 R26, desc[UR36][R4.64] ;  /* 0x00000024041a7981 */ /* 0x000162000c1e1b00 */
[----:B------:R-:W-:Y:S05]  /*0600*/  BRA `(.L_x_58660) ;  /* 0x00000008007c7947 */ /* 0x000fea0003800000 */
.L_x_58668:
        /* <DEDUP_REMOVED lines=28> */
.L_x_58671:
        /* <DEDUP_REMOVED lines=16> */
.L_x_58670:
[----:B------:R-:W2:Y:S02]  /*08d0*/  LDG.E.U16 R0, desc[UR36][R4.64] ;  /* 0x0000002404007981 */ /* 0x000ea4000c1e1500 */
[----:B--2---:R-:W-:-:S04]  /*08e0*/  IMAD.U32 R0, R0, 0x10000, RZ ;  /* 0x0001000000007824 */ /* 0x004fc800078e00ff */
[----:B------:R-:W-:-:S04]  /*08f0*/  FMUL.FTZ R0, R0, 1 ;  /* 0x3f80000000007820 */ /* 0x000fc80000410000 */
[----:B------:R0:W1:Y:S01]  /*0900*/  F2F.F64.F32 R26, R0 ;  /* 0x00000000001a7310 */ /* 0x0000620000201800 */
[----:B------:R-:W-:Y:S05]  /*0910*/  BRA `(.L_x_58660) ;  /* 0x0000000400b87947 */ /* 0x000fea0003800000 */
.L_x_58667:
        /* <DEDUP_REMOVED lines=11> */
.L_x_58674:
        /* <DEDUP_REMOVED lines=21> */
.L_x_58678:
[----:B------:R-:W-:Y:S05]  /*0b20*/  BSYNC B1 ;  /* 0x0000000000017941 */ /* 0x000fea0003800000 */
.L_x_58677:
[----:B------:R-:W-:Y:S01]  /*0b30*/  LEA R5, R0, 0x3b800000, 0x17 ;  /* 0x3b80000000057811 */ /* 0x000fe200078eb8ff */
[----:B------:R-:W-:-:S05]  /*0b40*/  IMAD.SHL.U32 R0, R3, 0x100000, RZ ;  /* 0x0010000003007824 */ /* 0x000fca00078e00ff */
[----:B------:R-:W-:-:S07]  /*0b50*/  LOP3.LUT R0, R5, R0, R6, 0xfe, !PT ;  /* 0x0000000005007212 */ /* 0x000fce00078efe06 */
.L_x_58676:
[----:B------:R-:W-:Y:S05]  /*0b60*/  BSYNC B0 ;  /* 0x0000000000007941 */ /* 0x000fea0003800000 */
.L_x_58675:
[----:B------:R-:W-:-:S04]  /*0b70*/  FMUL.FTZ R0, R0, 1 ;  /* 0x3f80000000007820 */ /* 0x000fc80000410000 */
[----:B------:R0:W1:Y:S01]  /*0b80*/  F2F.F64.F32 R26, R0 ;  /* 0x00000000001a7310 */ /* 0x0000620000201800 */
[----:B------:R-:W-:Y:S05]  /*0b90*/  BRA `(.L_x_58660) ;  /* 0x0000000400187947 */ /* 0x000fea0003800000 */
.L_x_58673:
        /* <DEDUP_REMOVED lines=21> */
.L_x_58682:
[----:B------:R-:W-:Y:S05]  /*0cf0*/  BSYNC B1 ;  /* 0x0000000000017941 */ /* 0x000fea0003800000 */
.L_x_58681:
[----:B------:R-:W-:Y:S01]  /*0d00*/  LEA R5, R0, 0x37800000, 0x17 ;  /* 0x3780000000057811 */ /* 0x000fe200078eb8ff */
[----:B------:R-:W-:-:S05]  /*0d10*/  IMAD.SHL.U32 R0, R3, 0x200000, RZ ;  /* 0x0020000003007824 */ /* 0x000fca00078e00ff */
[----:B------:R-:W-:-:S07]  /*0d20*/  LOP3.LUT R0, R5, R0, R6, 0xfe, !PT ;  /* 0x0000000005007212 */ /* 0x000fce00078efe06 */
.L_x_58680:
[----:B------:R-:W-:Y:S05]  /*0d30*/  BSYNC B0 ;  /* 0x0000000000007941 */ /* 0x000fea0003800000 */
.L_x_58679:
[----:B------:R-:W-:-:S04]  /*0d40*/  FMUL.FTZ R0, R0, 1 ;  /* 0x3f80000000007820 */ /* 0x000fc80000410000 */
[----:B------:R0:W1:Y:S01]  /*0d50*/  F2F.F64.F32 R26, R0 ;  /* 0x00000000001a7310 */ /* 0x0000620000201800 */
[----:B------:R-:W-:Y:S05]  /*0d60*/  BRA `(.L_x_58660) ;  /* 0x0000000000a47947 */ /* 0x000fea0003800000 */
.L_x_58672:
        /* <DEDUP_REMOVED lines=14> */
.L_x_58686:
[----:B------:R-:W-:Y:S05]  /*0e50*/  BSYNC B0 ;  /* 0x0000000000007941 */ /* 0x000fea0003800000 */
.L_x_58685:
[----:B------:R-:W-:-:S04]  /*0e60*/  FMUL.FTZ R0, R0, 1 ;  /* 0x3f80000000007820 */ /* 0x000fc80000410000 */
[----:B------:R0:W1:Y:S01]  /*0e70*/  F2F.F64.F32 R26, R0 ;  /* 0x00000000001a7310 */ /* 0x0000620000201800 */
[----:B------:R-:W-:Y:S05]  /*0e80*/  BRA `(.L_x_58660) ;  /* 0x00000000005c7947 */ /* 0x000fea0003800000 */
.L_x_58659:
        /* <DEDUP_REMOVED lines=16> */
.L_x_58687:
[----:B------:R-:W-:Y:S01]  /*0f90*/  CS2R R26, SRZ ;  /* 0x00000000001a7805 */ /* 0x000fe2000001ff00 */
[----:B------:R-:W-:Y:S06]  /*0fa0*/  BRA `(.L_x_58660) ;  /* 0x0000000000147947 */ /* 0x000fec0003800000 */
.L_x_58684:
[----:B------:R-:W2:Y:S02]  /*0fb0*/  LDG.E.64 R26, desc[UR36][R4.64] ;  /* 0x00000024041a7981 */ /* 0x000ea4000c1e1b00 */
[----:B--2---:R-:W0:Y:S01]  /*0fc0*/  I2F.F64.U64 R26, R26 ;  /* 0x0000001a001a7312 */ /* 0x004e220000301800 */
[----:B------:R-:W-:Y:S05]  /*0fd0*/  BRA `(.L_x_58660) ;  /* 0x0000000000087947 */ /* 0x000fea0003800000 */
.L_x_58683:
[----:B------:R-:W2:Y:S02]  /*0fe0*/  LDG.E R4, desc[UR36][R4.64] ;  /* 0x0000002404047981 */ /* 0x000ea4000c1e1900 */
[----:B--2---:R0:W1:Y:S02]  /*0ff0*/  I2F.F64.U32 R26, R4 ;  /* 0x00000004001a7312 */ /* 0x0040640000201800 */
.L_x_58660:
[----:B------:R-:W3:Y:S02]  /*1000*/  S2R R29, SR_TID.X ;  /* 0x00000000001d7919 */ /* 0x000ee40000002100 */
[----:B---3--:R-:W-:-:S07]  /*1010*/  VIADD R29, R29, 0x80 ;  /* 0x000000801d1d7836 */ /* 0x008fce0000000000 */
.L_x_58654:
[----:B------:R-:W-:Y:S05]  /*1020*/  BSYNC B6 ;  /* 0x0000000000067941 */ /* 0x000fea0003800000 */
.L_x_58653:
        /* <DEDUP_REMOVED lines=24> */
.L_x_58693:
[----:B------:R-:W3:Y:S02]  /*11b0*/  LDG.E.U8 R4, desc[UR36][R4.64] ;  /* 0x0000002404047981 */ /* 0x000ee4000c1e1100 */
[----:B---3--:R0:W1:Y:S01]  /*11c0*/  I2F.F64.U16 R24, R4 ;  /* 0x0000000400187312 */ /* 0x0080620000101800 */
[----:B------:R-:W-:Y:S05]  /*11d0*/  BRA `(.L_x_58695) ;  /* 0x0000000c00707947 */ /* 0x000fea0003800000 */
.L_x_58692:
        /* <DEDUP_REMOVED lines=9> */
.L_x_58697:
[----:B------:R-:W3:Y:S02]  /*1270*/  LDG.E R4, desc[UR36][R4.64] ;  /* 0x0000002404047981 */ /* 0x000ee4000c1e1900 */
[----:B---3--:R0:W1:Y:S01]  /*1280*/  I2F.F64 R24, R4 ;  /* 0x0000000400187312 */ /* 0x0080620000201c00 */
[----:B------:R-:W-:Y:S05]  /*1290*/  BRA `(.L_x_58695) ;  /* 0x0000000c00407947 */ /* 0x000fea0003800000 */
.L_x_58696:
[----:B------:R-:W3:Y:S02]  /*12a0*/  LDG.E.U16 R4, desc[UR36][R4.64] ;  /* 0x0000002404047981 */ /* 0x000ee4000c1e1500 */
[----:B---3--:R0:W1:Y:S01]  /*12b0*/  I2F.F64.S16 R24, R4 ;  /* 0x0000000400187312 */ /* 0x0080620000101c00 */
[----:B------:R-:W-:Y:S05]  /*12c0*/  BRA `(.L_x_58695) ;  /* 0x0000000c00347947 */ /* 0x000fea0003800000 */
.L_x_58691:
        /* <DEDUP_REMOVED lines=10> */
.L_x_58699:
[----:B------:R-:W3:Y:S02]  /*1370*/  LDG.E.U16 R0, desc[UR36][R4.64] ;  /* 0x0000002404007981 */ /* 0x000ee4000c1e1500 */
[----:B---3--:R-:W-:-:S05]  /*1380*/  HADD2.F32 R0, -RZ, R0.H0_H0 ;  /* 0x20000000ff007230 */ /* 0x008fca0000004100 */
[----:B------:R-:W-:-:S04]  /*1390*/  FMUL.FTZ R0, R0, 1 ;  /* 0x3f80000000007820 */ /* 0x000fc80000410000 */
[----:B------:R0:W1:Y:S01]  /*13a0*/  F2F.F64.F32 R24, R0 ;  /* 0x0000000000187310 */ /* 0x0000620000201800 */
[----:B------:R-:W-:Y:S05]  /*13b0*/  BRA `(.L_x_58695) ;  /* 0x0000000800f87947 */ /* 0x000fea0003800000 */
.L_x_58698:
        /* <DEDUP_REMOVED lines=10> */
.L_x_58701:
[----:B------:R-:W3:Y:S02]  /*1460*/  LDG.E.U16 R4, desc[UR36][R4.64] ;  /* 0x0000002404047981 */ /* 0x000ee4000c1e1500 */
[----:B---3--:R-:W-:-:S05]  /*1470*/  HADD2.F32 R0, -RZ, R4.H0_H0 ;  /* 0x20000004ff007230 */ /* 0x008fca0000004100 */
[----:B------:R-:W-:-:S04]  /*1480*/  FMUL.FTZ R0, R0, 1 ;  /* 0x3f80000000007820 */ /* 0x000fc80000410000 */
[----:B------:R0:W1:Y:S01]  /*1490*/  F2F.F64.F32 R24, R0 ;  /* 0x0000000000187310 */ /* 0x0000620000201800 */
[----:B------:R-:W-:Y:S05]  /*14a0*/  BRA `(.L_x_58695) ;  /* 0x0000000800bc7947 */ /* 0x000fea0003800000 */
.L_x_58700:
[----:B------:R0:W5:Y:S01]  /*14b0*/  LDG.E.64 R24, desc[UR36][R4.64] ;  /* 0x0000002404187981 */ /* 0x000162000c1e1b00 */
[----:B------:R-:W-:Y:S05]  /*14c0*/  BRA `(.L_x_58695) ;  /* 0x0000000800b47947 */ /* 0x000fea0003800000 */
.L_x_58690:
        /* <DEDUP_REMOVED lines=13> */
.L_x_58704:
[----:B------:R0:W5:Y:S01]  /*15a0*/  LDG.E.64 R24, desc[UR36][R4.64] ;  /* 0x0000002404187981 */ /* 0x000162000c1e1b00 */
[----:B------:R-:W-:Y:S05]  /*15b0*/  BRA `(.L_x_58695) ;  /* 0x0000000800787947 */ /* 0x000fea0003800000 */
.L_x_58703:
        /* <DEDUP_REMOVED lines=28> */
.L_x_58706:
        /* <DEDUP_REMOVED lines=15> */
.L_x_58705:
[----:B------:R-:W3:Y:S02]  /*1870*/  LDG.E.U16 R0, desc[UR36][R4.64] ;  /* 0x0000002404007981 */ /* 0x000ee4000c1e1500 */
[----:B---3--:R-:W-:-:S04]  /*1880*/  IMAD.U32 R0, R0, 0x10000, RZ ;  /* 0x0001000000007824 */ /* 0x008fc800078e00ff */
[----:B------:R-:W-:-:S04]  /*1890*/  FMUL.FTZ R0, R0, 1 ;  /* 0x3f80000000007820 */ /* 0x000fc80000410000 */
[----:B------:R0:W1:Y:S01]  /*18a0*/  F2F.F64.F32 R24, R0 ;  /* 0x0000000000187310 */ /* 0x0000620000201800 */
[----:B------:R-:W-:Y:S05]  /*18b0*/  BRA `(.L_x_58695) ;  /* 0x0000000400b87947 */ /* 0x000fea0003800000 */
.L_x_58702:
        /* <DEDUP_REMOVED lines=11> */
.L_x_58709:
        /* <DEDUP_REMOVED lines=21> */
.L_x_58713:
[----:B------:R-:W-:Y:S05]  /*1ac0*/  BSYNC B1 ;  /* 0x0000000000017941 */ /* 0x000fea0003800000 */
.L_x_58712:
[----:B------:R-:W-:Y:S01]  /*1ad0*/  LEA R5, R0, 0x3b800000, 0x17 ;  /* 0x3b80000000057811 */ /* 0x000fe200078eb8ff */
[----:B------:R-:W-:-:S05]  /*1ae0*/  IMAD.SHL.U32 R0, R3, 0x100000, RZ ;  /* 0x0010000003007824 */ /* 0x000fca00078e00ff */
[----:B------:R-:W-:-:S07]  /*1af0*/  LOP3.LUT R0, R5, R0, R6, 0xfe, !PT ;  /* 0x0000000005007212 */ /* 0x000fce00078efe06 */
.L_x_58711:
[----:B------:R-:W-:Y:S05]  /*1b00*/  BSYNC B0 ;  /* 0x0000000000007941 */ /* 0x000fea0003800000 */
.L_x_58710:
[----:B------:R-:W-:-:S04]  /*1b10*/  FMUL.FTZ R0, R0, 1 ;  /* 0x3f80000000007820 */ /* 0x000fc80000410000 */
[----:B------:R0:W1:Y:S01]  /*1b20*/  F2F.F64.F32 R24, R0 ;  /* 0x0000000000187310 */ /* 0x0000620000201800 */
[----:B------:R-:W-:Y:S05]  /*1b30*/  BRA `(.L_x_58695) ;  /* 0x0000000400187947 */ /* 0x000fea0003800000 */
.L_x_58708:
        /* <DEDUP_REMOVED lines=21> */
.L_x_58717:
[----:B------:R-:W-:Y:S05]  /*1c90*/  BSYNC B1 ;  /* 0x0000000000017941 */ /* 0x000fea0003800000 */
.L_x_58716:
[----:B------:R-:W-:Y:S01]  /*1ca0*/  LEA R5, R0, 0x37800000, 0x17 ;  /* 0x3780000000057811 */ /* 0x000fe200078eb8ff */
[----:B------:R-:W-:-:S05]  /*1cb0*/  IMAD.SHL.U32 R0, R3, 0x200000, RZ ;  /* 0x0020000003007824 */ /* 0x000fca00078e00ff */
[----:B------:R-:W-:-:S07]  /*1cc0*/  LOP3.LUT R0, R5, R0, R6, 0xfe, !PT ;  /* 0x0000000005007212 */ /* 0x000fce00078efe06 */
.L_x_58715:
[----:B------:R-:W-:Y:S05]  /*1cd0*/  BSYNC B0 ;  /* 0x0000000000007941 */ /* 0x000fea0003800000 */
.L_x_58714:
[----:B------:R-:W-:-:S04]  /*1ce0*/  FMUL.FTZ R0, R0, 1 ;  /* 0x3f80000000007820 */ /* 0x000fc80000410000 */
[----:B------:R0:W1:Y:S01]  /*1cf0*/  F2F.F64.F32 R24, R0 ;  /* 0x0000000000187310 */ /* 0x0000620000201800 */
[----:B------:R-:W-:Y:S05]  /*1d00*/  BRA `(.L_x_58695) ;  /* 0x0000000000a47947 */ /* 0x000fea0003800000 */
.L_x_58707:
        /* <DEDUP_REMOVED lines=14> */
.L_x_58721:
[----:B------:R-:W-:Y:S05]  /*1df0*/  BSYNC B0 ;  /* 0x0000000000007941 */ /* 0x000fea0003800000 */
.L_x_58720:
[----:B------:R-:W-:-:S04]  /*1e00*/  FMUL.FTZ R0, R0, 1 ;  /* 0x3f80000000007820 */ /* 0x000fc80000410000 */
[----:B------:R0:W1:Y:S01]  /*1e10*/  F2F.F64.F32 R24, R0 ;  /* 0x0000000000187310 */ /* 0x0000620000201800 */
[----:B------:R-:W-:Y:S05]  /*1e20*/  BRA `(.L_x_58695) ;  /* 0x00000000005c7947 */ /* 0x000fea0003800000 */
.L_x_58694:
        /* <DEDUP_REMOVED lines=16> */
.L_x_58722:
[----:B------:R-:W-:Y:S01]  /*1f30*/  CS2R R24, SRZ ;  /* 0x0000000000187805 */ /* 0x000fe2000001ff00 */
[----:B------:R-:W-:Y:S06]  /*1f40*/  BRA `(.L_x_58695) ;  /* 0x0000000000147947 */ /* 0x000fec0003800000 */
.L_x_58719:
[----:B------:R-:W3:Y:S02]  /*1f50*/  LDG.E.64 R24, desc[UR36][R4.64] ;  /* 0x0000002404187981 */ /* 0x000ee4000c1e1b00 */
[----:B---3--:R-:W0:Y:S01]  /*1f60*/  I2F.F64.U64 R24, R24 ;  /* 0x0000001800187312 */ /* 0x008e220000301800 */
[----:B------:R-:W-:Y:S05]  /*1f70*/  BRA `(.L_x_58695) ;  /* 0x0000000000087947 */ /* 0x000fea0003800000 */
.L_x_58718:
[----:B------:R-:W3:Y:S02]  /*1f80*/  LDG.E R4, desc[UR36][R4.64] ;  /* 0x0000002404047981 */ /* 0x000ee4000c1e1900 */
[----:B---3--:R0:W1:Y:S02]  /*1f90*/  I2F.F64.U32 R24, R4 ;  /* 0x0000000400187312 */ /* 0x0080640000201800 */
.L_x_58695:
[----:B------:R-:W-:-:S07]  /*1fa0*/  VIADD R29, R29, 0x80 ;  /* 0x000000801d1d7836 */ /* 0x000fce0000000000 */
.L_x_58689:
[----:B------:R-:W-:Y:S05]  /*1fb0*/  BSYNC B6 ;  /* 0x0000000000067941 */ /* 0x000fea0003800000 */
.L_x_58688:
        /* <DEDUP_REMOVED lines=26> */
.L_x_58728:
[----:B------:R-:W3:Y:S02]  /*2160*/  LDG.E.U8 R4, desc[UR36][R4.64] ;  /* 0x0000002404047981 */ /* 0x000ee4000c1e1100 */
[----:B---3--:R0:W1:Y:S01]  /*2170*/  I2F.F64.U16 R18, R4 ;  /* 0x0000000400127312 */ /* 0x0080620000101800 */
[----:B------:R-:W-:Y:S05]  /*2180*/  BRA `(.L_x_58730) ;  /* 0x0000000c00707947 */ /* 0x000fea0003800000 */
.L_x_58727:
        /* <DEDUP_REMOVED lines=9> */
.L_x_58732:
[----:B------:R-:W3:Y:S02]  /*2220*/  LDG.E R4, desc[UR36][R4.64] ;  /* 0x0000002404047981 */ /* 0x000ee4000c1e1900 */
[----:B---3--:R0:W1:Y:S01]  /*2230*/  I2F.F64 R18, R4 ;  /* 0x0000000400127312 */ /* 0x0080620000201c00 */
[----:B------:R-:W-:Y:S05]  /*2240*/  BRA `(.L_x_58730) ;  /* 0x0000000c00407947 */ /* 0x000fea0003800000 */
.L_x_58731:
[----:B------:R-:W3:Y:S02]  /*2250*/  LDG.E.U16 R4, desc[UR36][R4.64] ;  /* 0x0000002404047981 */ /* 0x000ee4000c1e1500 */
[----:B---3--:R0:W1:Y:S01]  /*2260*/  I2F.F64.S16 R18, R4 ;  /* 0x0000000400127312 */ /* 0x0080620000101c00 */
[----:B------:R-:W-:Y:S05]  /*2270*/  BRA `(.L_x_58730) ;  /* 0x0000000c00347947 */ /* 0x000fea0003800000 */
.L_x_58726:
        /* <DEDUP_REMOVED lines=10> */
.L_x_58734:
[----:B------:R-:W3:Y:S02]  /*2320*/  LDG.E.U16 R0, desc[UR36][R4.64] ;  /* 0x0000002404007981 */ /* 0x000ee4000c1e1500 */
[----:B---3--:R-:W-:-:S05]  /*2330*/  HADD2.F32 R0, -RZ, R0.H0_H0 ;  /* 0x20000000ff007230 */ /* 0x008fca0000004100 */
[----:B------:R-:W-:-:S04]  /*2340*/  FMUL.FTZ R0, R0, 1 ;  /* 0x3f80000000007820 */ /* 0x000fc80000410000 */
[----:B------:R0:W1:Y:S01]  /*2350*/  F2F.F64.F32 R18, R0 ;  /* 0x0000000000127310 */ /* 0x0000620000201800 */
[----:B------:R-:W-:Y:S05]  /*2360*/  BRA `(.L_x_58730) ;  /* 0x0000000800f87947 */ /* 0x000fea0003800000 */
.L_x_58733:
        /* <DEDUP_REMOVED lines=10> */
.L_x_58736:
[----:B------:R-:W3:Y:S02]  /*2410*/  LDG.E.U16 R4, desc[UR36][R4.64] ;  /* 0x0000002404047981 */ /* 0x000ee4000c1e1500 */
[----:B---3--:R-:W-:-:S05]  /*2420*/  HADD2.F32 R0, -RZ, R4.H0_H0 ;  /* 0x20000004ff007230 */ /* 0x008fca0000004100 */
[----:B------:R-:W-:-:S04]  /*2430*/  FMUL.FTZ R0, R0, 1 ;  /* 0x3f80000000007820 */ /* 0x000fc80000410000 */
[----:B------:R0:W1:Y:S01]  /*2440*/  F2F.F64.F32 R18, R0 ;  /* 0x0000000000127310 */ /* 0x0000620000201800 */
[----:B------:R-:W-:Y:S05]  /*2450*/  BRA `(.L_x_58730) ;  /* 0x0000000800bc7947 */ /* 0x000fea0003800000 */
.L_x_58735:
[----:B------:R0:W5:Y:S01]  /*2460*/  LDG.E.64 R18, desc[UR36][R4.64] ;  /* 0x0000002404127981 */ /* 0x000162000c1e1b00 */
[----:B------:R-:W-:Y:S05]  /*2470*/  BRA `(.L_x_58730) ;  /* 0x0000000800b47947 */ /* 0x000fea0003800000 */
.L_x_58725:
        /* <DEDUP_REMOVED lines=13> */
.L_x_58739:
[----:B------:R0:W5:Y:S01]  /*2550*/  LDG.E.64 R18, desc[UR36][R4.64] ;  /* 0x0000002404127981 */ /* 0x000162000c1e1b00 */
[----:B------:R-:W-:Y:S05]  /*2560*/  BRA `(.L_x_58730) ;  /* 0x0000000800787947 */ /* 0x000fea0003800000 */
.L_x_58738:
        /* <DEDUP_REMOVED lines=28> */
.L_x_58741:
        /* <DEDUP_REMOVED lines=15> */
.L_x_58740:
[----:B------:R-:W3:Y:S02]  /*2820*/  LDG.E.U16 R0, desc[UR36][R4.64] ;  /* 0x0000002404007981 */ /* 0x000ee4000c1e1500 */
[----:B---3--:R-:W-:-:S04]  /*2830*/  IMAD.U32 R0, R0, 0x10000, RZ ;  /* 0x0001000000007824 */ /* 0x008fc800078e00ff */
[----:B------:R-:W-:-:S04]  /*2840*/  FMUL.FTZ R0, R0, 1 ;  /* 0x3f80000000007820 */ /* 0x000fc80000410000 */
[----:B------:R0:W1:Y:S01]  /*2850*/  F2F.F64.F32 R18, R0 ;  /* 0x0000000000127310 */ /* 0x0000620000201800 */
[----:B------:R-:W-:Y:S05]  /*2860*/  BRA `(.L_x_58730) ;  /* 0x0000000400b87947 */ /* 0x000fea0003800000 */
.L_x_58737:
        /* <DEDUP_REMOVED lines=11> */
.L_x_58744:
        /* <DEDUP_REMOVED lines=21> */
.L_x_58748:
[----:B------:R-:W-:Y:S05]  /*2a70*/  BSYNC B1 ;  /* 0x0000000000017941 */ /* 0x000fea0003800000 */
.L_x_58747:
[----:B------:R-:W-:Y:S01]  /*2a80*/  LEA R5, R0, 0x3b800000, 0x17 ;  /* 0x3b80000000057811 */ /* 0x000fe200078eb8ff */
[----:B------:R-:W-:-:S05]  /*2a90*/  IMAD.SHL.U32 R0, R3, 0x100000, RZ ;  /* 0x0010000003007824 */ /* 0x000fca00078e00ff */
[----:B------:R-:W-:-:S07]  /*2aa0*/  LOP3.LUT R0, R5, R0, R6, 0xfe, !PT ;  /* 0x0000000005007212 */ /* 0x000fce00078efe06 */
.L_x_58746:
[----:B------:R-:W-:Y:S05]  /*2ab0*/  BSYNC B0 ;  /* 0x0000000000007941 */ /* 0x000fea0003800000 */
.L_x_58745:
[----:B------:R-:W-:-:S04]  /*2ac0*/  FMUL.FTZ R0, R0, 1 ;  /* 0x3f80000000007820 */ /* 0x000fc80000410000 */
[----:B------:R3:W0:Y:S01]  /*2ad0*/  F2F.F64.F32 R18, R0 ;  /* 0x0000000000127310 */ /* 0x0006220000201800 */
[----:B------:R-:W-:Y:S05]  /*2ae0*/  BRA `(.L_x_58730) ;  /* 0x0000000400187947 */ /* 0x000fea0003800000 */
.L_x_58743:
        /* <DEDUP_REMOVED lines=21> */
.L_x_58752:
[----:B------:R-:W-:Y:S05]  /*2c40*/  BSYNC B1 ;  /* 0x0000000000017941 */ /* 0x000fea0003800000 */
.L_x_58751:
[----:B------:R-:W-:Y:S01]  /*2c50*/  LEA R5, R0, 0x37800000, 0x17 ;  /* 0x3780000000057811 */ /* 0x000fe200078eb8ff */
[----:B------:R-:W-:-:S05]  /*2c60*/  IMAD.SHL.U32 R0, R3, 0x200000, RZ ;  /* 0x0020000003007824 */ /* 0x000fca00078e00ff */
[----:B------:R-:W-:-:S07]  /*2c70*/  LOP3.LUT R0, R5, R0, R6, 0xfe, !PT ;  /* 0x0000000005007212 */ /* 0x000fce00078efe06 */
.L_x_58750:
[----:B------:R-:W-:Y:S05]  /*2c80*/  BSYNC B0 ;  /* 0x0000000000007941 */ /* 0x000fea0003800000 */
.L_x_58749:
[----:B------:R-:W-:-:S04]  /*2c90*/  FMUL.FTZ R0, R0, 1 ;  /* 0x3f80000000007820 */ /* 0x000fc80000410000 */
[----:B------:R0:W1:Y:S01]  /*2ca0*/  F2F.F64.F32 R18, R0 ;  /* 0x0000000000127310 */ /* 0x0000620000201800 */
[----:B------:R-:W-:Y:S05]  /*2cb0*/  BRA `(.L_x_58730) ;  /* 0x0000000000a47947 */ /* 0x000fea0003800000 */
.L_x_58742:
        /* <DEDUP_REMOVED lines=14> */
.L_x_58756:
[----:B------:R-:W-:Y:S05]  /*2da0*/  BSYNC B0 ;  /* 0x0000000000007941 */ /* 0x000fea0003800000 */
.L_x_58755:
[----:B------:R-:W-:-:S04]  /*2db0*/  FMUL.FTZ R0, R0, 1 ;  /* 0x3f80000000007820 */ /* 0x000fc80000410000 */
[----:B------:R0:W1:Y:S01]  /*2dc0*/  F2F.F64.F32 R18, R0 ;  /* 0x0000000000127310 */ /* 0x0000620000201800 */
[----:B------:R-:W-:Y:S05]  /*2dd0*/  BRA `(.L_x_58730) ;  /* 0x00000000005c7947 */ /* 0x000fea0003800000 */
.L_x_58729:
        /* <DEDUP_REMOVED lines=16> */
.L_x_58757:
[----:B------:R-:W-:Y:S01]  /*2ee0*/  CS2R R18, SRZ ;  /* 0x0000000000127805 */ /* 0x000fe2000001ff00 */
[----:B------:R-:W-:Y:S06]  /*2ef0*/  BRA `(.L_x_58730) ;  /* 0x0000000000147947 */ /* 0x000fec0003800000 */
.L_x_58754:
[----:B------:R-:W3:Y:S02]  /*2f00*/  LDG.E.64 R18, desc[UR36][R4.64] ;  /* 0x0000002404127981 */ /* 0x000ee4000c1e1b00 */
[----:B---3--:R-:W0:Y:S01]  /*2f10*/  I2F.F64.U64 R18, R18 ;  /* 0x0000001200127312 */ /* 0x008e220000301800 */
[----:B------:R-:W-:Y:S05]  /*2f20*/  BRA `(.L_x_58730) ;  /* 0x0000000000087947 */ /* 0x000fea0003800000 */
.L_x_58753:
[----:B------:R-:W3:Y:S02]  /*2f30*/  LDG.E R4, desc[UR36][R4.64] ;  /* 0x0000002404047981 */ /* 0x000ee4000c1e1900 */
[----:B---3--:R0:W1:Y:S02]  /*2f40*/  I2F.F64.U32 R18, R4 ;  /* 0x0000000400127312 */ /* 0x0080640000201800 */
.L_x_58730:
[----:B------:R-:W-:-:S07]  /*2f50*/  VIADD R29, R29, 0x80 ;  /* 0x000000801d1d7836 */ /* 0x000fce0000000000 */
.L_x_58724:
[----:B------:R-:W-:Y:S05]  /*2f60*/  BSYNC B6 ;  /* 0x0000000000067941 */ /* 0x000fea0003800000 */
.L_x_58723:
        /* <DEDUP_REMOVED lines=23> */
.L_x_58763:
[----:B------:R-:W3:Y:S02]  /*30e0*/  LDG.E.U8 R4, desc[UR36][R4.64] ;  /* 0x0000002404047981 */ /* 0x000ee4000c1e1100 */
[----:B---3--:R0:W1:Y:S01]  /*30f0*/  I2F.F64.U16 R16, R4 ;  /* 0x0000000400107312 */ /* 0x0080620000101800 */
[----:B------:R-:W-:Y:S05]  /*3100*/  BRA `(.L_x_58759) ;  /* 0x0000000c006c7947 */ /* 0x000fea0003800000 */
.L_x_58762:
        /* <DEDUP_REMOVED lines=9> */
.L_x_58766:
[----:B------:R-:W3:Y:S02]  /*31a0*/  LDG.E R4, desc[UR36][R4.64] ;  /* 0x0000002404047981 */ /* 0x000ee4000c1e1900 */
[----:B---3--:R0:W1:Y:S01]  /*31b0*/  I2F.F64 R16, R4 ;  /* 0x0000000400107312 */ /* 0x0080620000201c00 */
[----:B------:R-:W-:Y:S05]  /*31c0*/  BRA `(.L_x_58759) ;  /* 0x0000000c003c7947 */ /* 0x000fea0003800000 */
.L_x_58765:
[----:B------:R-:W3:Y:S02]  /*31d0*/  LDG.E.U16 R4, desc[UR36][R4.64] ;  /* 0x0000002404047981 */ /* 0x000ee4000c1e1500 */
[----:B---3--:R0:W1:Y:S01]  /*31e0*/  I2F.F64.S16 R16, R4 ;  /* 0x0000000400107312 */ /* 0x0080620000101c00 */
[----:B------:R-:W-:Y:S05]  /*31f0*/  BRA `(.L_x_58759) ;  /* 0x0000000c00307947 */ /* 0x000fea0003800000 */
.L_x_58761:
        /* <DEDUP_REMOVED lines=10> */
.L_x_58768:
[----:B------:R-:W3:Y:S02]  /*32a0*/  LDG.E.U16 R0, desc[UR36][R4.64] ;  /* 0x0000002404007981 */ /* 0x000ee4000c1e1500 */
[----:B---3--:R-:W-:-:S05]  /*32b0*/  HADD2.F32 R0, -RZ, R0.H0_H0 ;  /* 0x20000000ff007230 */ /* 0x008fca0000004100 */
[----:B------:R-:W-:-:S04]  /*32c0*/  FMUL.FTZ R0, R0, 1 ;  /* 0x3f80000000007820 */ /* 0x000fc80000410000 */
[----:B------:R0:W1:Y:S01]  /*32d0*/  F2F.F64.F32 R16, R0 ;  /* 0x0000000000107310 */ /* 0x0000620000201800 */
[----:B------:R-:W-:Y:S05]  /*32e0*/  BRA `(.L_x_58759) ;  /* 0x0000000800f47947 */ /* 0x000fea0003800000 */
.L_x_58767:
        /* <DEDUP_REMOVED lines=10> */
.L_x_58770:
[----:B------:R-:W3:Y:S02]  /*3390*/  LDG.E.U16 R4, desc[UR36][R4.64] ;  /* 0x0000002404047981 */ /* 0x000ee4000c1e1500 */
[----:B---3--:R-:W-:-:S05]  /*33a0*/  HADD2.F32 R0, -RZ, R4.H0_H0 ;  /* 0x20000004ff007230 */ /* 0x008fca0000004100 */
[----:B------:R-:W-:-:S04]  /*33b0*/  FMUL.FTZ R0, R0, 1 ;  /* 0x3f80000000007820 */ /* 0x000fc80000410000 */
[----:B------:R0:W1:Y:S01]  /*33c0*/  F2F.F64.F32 R16, R0 ;  /* 0x0000000000107310 */ /* 0x0000620000201800 */
[----:B------:R-:W-:Y:S05]  /*33d0*/  BRA `(.L_x_58759) ;  /* 0x0000000800b87947 */ /* 0x000fea0003800000 */
.L_x_58769:
[----:B------:R0:W5:Y:S01]  /*33e0*/  LDG.E.64 R16, desc[UR36][R4.64] ;  /* 0x0000002404107981 */ /* 0x000162000c1e1b00 */
[----:B------:R-:W-:Y:S05]  /*33f0*/  BRA `(.L_x_58759) ;  /* 0x0000000800b07947 */ /* 0x000fea0003800000 */
.L_x_58760:
        /* <DEDUP_REMOVED lines=13> */
.L_x_58773:
[----:B------:R0:W5:Y:S01]  /*34d0*/  LDG.E.64 R16, desc[UR36][R4.64] ;  /* 0x0000002404107981 */ /* 0x000162000c1e1b00 */
[----:B------:R-:W-:Y:S05]  /*34e0*/  BRA `(.L_x_58759) ;  /* 0x0000000800747947 */ /* 0x000fea0003800000 */
.L_x_58772:
        /* <DEDUP_REMOVED lines=28> */
.L_x_58775:
        /* <DEDUP_REMOVED lines=15> */
.L_x_58774:
[----:B------:R-:W3:Y:S02]  /*37a0*/  LDG.E.U16 R0, desc[UR36][R4.64] ;  /* 0x0000002404007981 */ /* 0x000ee4000c1e1500 */
[----:B---3--:R-:W-:-:S04]  /*37b0*/  IMAD.U32 R0, R0, 0x10000, RZ ;  /* 0x0001000000007824 */ /* 0x008fc800078e00ff */
[----:B------:R-:W-:-:S04]  /*37c0*/  FMUL.FTZ R0, R0, 1 ;  /* 0x3f80000000007820 */ /* 0x000fc80000410000 */
[----:B------:R0:W1:Y:S01]  /*37d0*/  F2F.F64.F32 R16, R0 ;  /* 0x0000000000107310 */ /* 0x0000620000201800 */
[----:B------:R-:W-:Y:S05]  /*37e0*/  BRA `(.L_x_58759) ;  /* 0x0000000400b47947 */ /* 0x000fea0003800000 */
.L_x_58771:
        /* <DEDUP_REMOVED lines=11> */
.L_x_58778:
        /* <DEDUP_REMOVED lines=21> */
.L_x_58782:
[----:B------:R-:W-:Y:S05]  /*39f0*/  BSYNC B1 ;  /* 0x0000000000017941 */ /* 0x000fea0003800000 */
.L_x_58781:
[----:B------:R-:W-:Y:S01]  /*3a00*/  LEA R5, R0, 0x3b800000, 0x17 ;  /* 0x3b80000000057811 */ /* 0x000fe200078eb8ff */
[----:B------:R-:W-:-:S05]  /*3a10*/  IMAD.SHL.U32 R0, R3, 0x100000, RZ ;  /* 0x0010000003007824 */ /* 0x000fca00078e00ff */
[----:B------:R-:W-:-:S07]  /*3a20*/  LOP3.LUT R0, R5, R0, R6, 0xfe, !PT ;  /* 0x0000000005007212 */ /* 0x000fce00078efe06 */
.L_x_58780:
[----:B------:R-:W-:Y:S05]  /*3a30*/  BSYNC B0 ;  /* 0x0000000000007941 */ /* 0x000fea0003800000 */
.L_x_58779:
[----:B------:R-:W-:-:S04]  /*3a40*/  FMUL.FTZ R0, R0, 1 ;  /* 0x3f80000000007820 */ /* 0x000fc80000410000 */
[----:B------:R0:W1:Y:S01]  /*3a50*/  F2F.F64.F32 R16, R0 ;  /* 0x0000000000107310 */ /* 0x0000620000201800 */
[----:B------:R-:W-:Y:S05]  /*3a60*/  BRA `(.L_x_58759) ;  /* 0x0000000400147947 */ /* 0x000fea0003800000 */
.L_x_58777:
        /* <DEDUP_REMOVED lines=21> */
.L_x_58786:
[----:B------:R-:W-:Y:S05]  /*3bc0*/  BSYNC B1 ;  /* 0x0000000000017941 */ /* 0x000fea0003800000 */
.L_x_58785:
[----:B------:R-:W-:Y:S01]  /*3bd0*/  LEA R5, R0, 0x37800000, 0x17 ;  /* 0x3780000000057811 */ /* 0x000fe200078eb8ff */
[----:B------:R-:W-:-:S05]  /*3be0*/  IMAD.SHL.U32 R0, R3, 0x200000, RZ ;  /* 0x0020000003007824 */ /* 0x000fca00078e00ff */
[----:B------:R-:W-:-:S07]  /*3bf0*/  LOP3.LUT R0, R5, R0, R6, 0xfe, !PT ;  /* 0x0000000005007212 */ /* 0x000fce00078efe06 */
.L_x_58784:
[----:B------:R-:W-:Y:S05]  /*3c00*/  BSYNC B0 ;  /* 0x0000000000007941 */ /* 0x000fea0003800000 */
.L_x_58783:
[----:B------:R-:W-:-:S04]  /*3c10*/  FMUL.FTZ R0, R0, 1 ;  /* 0x3f80000000007820 */ /* 0x000fc80000410000 */
[----:B------:R0:W1:Y:S01]  /*3c20*/  F2F.F64.F32 R16, R0 ;  /* 0x0000000000107310 */ /* 0x0000620000201800 */
[----:B------:R-:W-:Y:S05]  /*3c30*/  BRA `(.L_x_58759) ;  /* 0x0000000000a07947 */ /* 0x000fea0003800000 */
.L_x_58776:
        /* <DEDUP_REMOVED lines=14> */
.L_x_58790:
[----:B------:R-:W-:Y:S05]  /*3d20*/  BSYNC B0 ;  /* 0x0000000000007941 */ /* 0x000fea0003800000 */
.L_x_58789:
[----:B------:R-:W-:-:S04]  /*3d30*/  FMUL.FTZ R0, R0, 1 ;  /* 0x3f80000000007820 */ /* 0x000fc80000410000 */
[----:B------:R0:W1:Y:S01]  /*3d40*/  F2F.F64.F32 R16, R0 ;  /* 0x0000000000107310 */ /* 0x0000620000201800 */
[----:B------:R-:W-:Y:S05]  /*3d50*/  BRA `(.L_x_58759) ;  /* 0x0000000000587947 */ /* 0x000fea0003800000 */
.L_x_58764:
        /* <DEDUP_REMOVED lines=16> */
.L_x_58791:
[----:B------:R-:W-:Y:S05]  /*3e60*/  BRA `(.L_x_58759) ;  /* 0x0000000000147947 */ /* 0x000fea0003800000 */
.L_x_58788:
[----:B------:R-:W3:Y:S02]  /*3e70*/  LDG.E.64 R16, desc[UR36][R4.64] ;  /* 0x0000002404107981 */ /* 0x000ee4000c1e1b00 */
[----:B---3--:R-:W0:Y:S01]  /*3e80*/  I2F.F64.U64 R16, R16 ;  /* 0x0000001000107312 */ /* 0x008e220000301800 */
[----:B------:R-:W-:Y:S05]  /*3e90*/  BRA `(.L_x_58759) ;  /* 0x0000000000087947 */ /* 0x000fea0003800000 */
.L_x_58787:
[----:B------:R-:W3:Y:S02]  /*3ea0*/  LDG.E R4, desc[UR36][R4.64] ;  /* 0x0000002404047981 */ /* 0x000ee4000c1e1900 */
[----:B---3--:R0:W1:Y:S02]  /*3eb0*/  I2F.F64.U32 R16, R4 ;  /* 0x0000000400107312 */ /* 0x0080640000201800 */
.L_x_58759:
[----:B------:R-:W-:Y:S05]  /*3ec0*/  BSYNC B6 ;  /* 0x0000000000067941 */ /* 0x000fea0003800000 */
.L_x_58758:
[----:B------:R-:W-:Y:S01]  /*3ed0*/  ULDC.64 UR4, c[0x0][0x218] ;  /* 0x0000860000047ab9 */ /* 0x000fe20000000a00 */
[----:B------:R-:W-:Y:S01]  /*3ee0*/  BSSY B0, `(.L_x_58792) ;  /* 0x00001d0000007945 */ /* 0x000fe20003800000 */
[----:B------:R-:W-:Y:S02]  /*3ef0*/  IMAD.U32 R6, RZ, RZ, UR4 ;  /* 0x00000004ff067e24 */ /* 0x000fe4000f8e00ff */
[----:B0-----:R-:W-:-:S06]  /*3f00*/  IMAD.U32 R7, RZ, RZ, UR5 ;  /* 0x00000005ff077e24 */ /* 0x001fcc000f8e00ff */
[----:B------:R-:W-:-:S14]  /*3f10*/  DSETP.NEU.AND P0, PT, R6, RZ, PT ;  /* 0x000000ff0600722a */ /* 0x000fdc0003f0d000 */
[----:B------:R-:W-:Y:S05]  /*3f20*/  @!P0 BRA `(.L_x_58793) ;  /* 0x0000001000148947 */ /* 0x000fea0003800000 */
[----:B------:R-:W0:Y:S01]  /*3f30*/  S2R R3, SR_TID.X ;  /* 0x0000000000037919 */ /* 0x000e220000002100 */
[----:B------:R-:W-:Y:S01]  /*3f40*/  BSSY B1, `(.L_x_58794) ;  /* 0x0000040000017945 */ /* 0x000fe20003800000 */
[----:B0-----:R-:W-:-:S13]  /*3f50*/  ISETP.GE.AND P0, PT, R3, R2, PT ;  /* 0x000000020300720c */ /* 0x001fda0003f06270 */
[----:B------:R-:W-:Y:S05]  /*3f60*/  @P0 BRA `(.L_x_58795) ;  /* 0x0000000000f40947 */ /* 0x000fea0003800000 */
[----:B-12345:R-:W-:Y:S01]  /*3f70*/  LOP3.LUT R0, R27, 0x7ff00000, RZ, 0xc0, !PT ;  /* 0x7ff000001b007812 */ /* 0x03efe200078ec0ff */
[----:B------:R-:W-:Y:S01]  /*3f80*/  DADD R8, -RZ, |R6| ;  /* 0x00000000ff087229 */ /* 0x000fe20000000506 */
[----:B------:R-:W-:Y:S01]  /*3f90*/  BSSY B2, `(.L_x_58796) ;  /* 0x000000a000027945 */ /* 0x000fe20003800000 */
[----:B------:R-:W-:Y:S01]  /*3fa0*/  IMAD.MOV.U32 R36, RZ, RZ, R26 ;  /* 0x000000ffff247224 */ /* 0x000fe200078e001a */
[----:B------:R-:W-:Y:S01]  /*3fb0*/  LEA.HI R5, R0, 0xfffffc0c, RZ, 0xc ;  /* 0xfffffc0c00057811 */ /* 0x000fe200078f60ff */
[--C-:B------:R-:W-:Y:S01]  /*3fc0*/  IMAD.MOV.U32 R23, RZ, RZ, R27.reuse ;  /* 0x000000ffff177224 */ /* 0x100fe200078e001b */
[----:B------:R-:W-:Y:S02]  /*3fd0*/  MOV R34, 0x4030 ;  /* 0x0000403000227802 */ /* 0x000fe40000000f00 */
[CC--:B------:R-:W-:Y:S02]  /*3fe0*/  SHF.L.U32 R0, R26.reuse, R5.reuse, RZ ;  /* 0x000000051a007219 */ /* 0x0c0fe400000006ff */
[----:B------:R-:W-:-:S02]  /*3ff0*/  SHF.L.U64.HI R5, R26, R5, R27 ;  /* 0x000000051a057219 */ /* 0x000fc4000001021b */
[----:B------:R-:W-:-:S04]  /*4000*/  ISETP.NE.U32.AND P0, PT, R0, RZ, PT ;  /* 0x000000ff0000720c */ /* 0x000fc80003f05070 */
[----:B------:R-:W-:-:S13]  /*4010*/  ISETP.NE.AND.EX P0, PT, R5, -0x80000000, PT, P0 ;  /* 0x800000000500780c */ /* 0x000fda0003f05300 */
[----:B------:R-:W-:Y:S05]  /*4020*/  CALL.REL.NOINC `($_ZN2at6native27unrolled_elementwise_kernelIZNS0_50_GLOBAL__N__2680c7bb_12_PowKernel_cu_7dd49032_316822pow_scalar_tensor_implIdEEvRNS_18TensorIteratorBaseET_EUldE_St5arrayIPcLm2EELi4E23TrivialOffsetCalculatorILi1EjESC_NS0_6memory12LoadWithCastILi1EEENSD_13StoreWithCastILi1EEEEEviS6_T0_T2_T3_T4_T5_$__internal_accurate_pow) ;  /* 0x00000060008c7944 */ /* 0x000fea0003c00000 */
[----:B------:R-:W-:Y:S05]  /*4030*/  BSYNC B2 ;  /* 0x0000000000027941 */ /* 0x000fea0003800000 */
.L_x_58796:
[----:B------:R-:W0:Y:S01]  /*4040*/  LDC R8, c[0x0][0x21c] ;  /* 0x00008700ff087b82 */ /* 0x000e220000000800 */
[----:B------:R-:W-:Y:S02]  /*4050*/  ULDC.64 UR4, c[0x0][0x218] ;  /* 0x0000860000047ab9 */ /* 0x000fe40000000a00 */
[----:B------:R-:W-:Y:S02]  /*4060*/  IMAD.U32 R6, RZ, RZ, UR4 ;  /* 0x00000004ff067e24 */ /* 0x000fe4000f8e00ff */
[----:B------:R-:W-:-:S06]  /*4070*/  IMAD.U32 R7, RZ, RZ, UR5 ;  /* 0x00000005ff077e24 */ /* 0x000fcc000f8e00ff */
[----:B------:R-:W-:-:S10]  /*4080*/  DADD R4, R26, R6 ;  /* 0x000000001a047229 */ /* 0x000fd40000000006 */
[----:B------:R-:W-:Y:S02]  /*4090*/  LOP3.LUT R4, R5, 0x7ff00000, RZ, 0xc0, !PT ;  /* 0x7ff0000005047812 */ /* 0x000fe400078ec0ff */
[C---:B0-----:R-:W-:Y:S02]  /*40a0*/  ISETP.GT.AND P1, PT, R8.reuse, -0x1, PT ;  /* 0xffffffff0800780c */ /* 0x041fe40003f24270 */
[----:B------:R-:W-:Y:S01]  /*40b0*/  ISETP.LT.AND P0, PT, R8, RZ, !P0 ;  /* 0x000000ff0800720c */ /* 0x000fe20004701270 */
[----:B------:R-:W-:Y:S01]  /*40c0*/  IMAD.MOV.U32 R8, RZ, RZ, R0 ;  /* 0x000000ffff087224 */ /* 0x000fe200078e0000 */
[----:B------:R-:W-:-:S09]  /*40d0*/  ISETP.NE.AND P2, PT, R4, 0x7ff00000, PT ;  /* 0x7ff000000400780c */ /* 0x000fd20003f45270 */
[----:B------:R-:W-:Y:S05]  /*40e0*/  @P1 BRA `(.L_x_58797) ;  /* 0x00000000001c1947 */ /* 0x000fea0003800000 */
[----:B------:R-:W0:Y:S01]  /*40f0*/  FRND.F64.TRUNC R4, R26 ;  /* 0x0000001a00047313 */ /* 0x000e22000030d800 */
[----:B------:R-:W-:-:S10]  /*4100*/  DADD R10, -RZ, -R8 ;  /* 0x00000000ff0a7229 */ /* 0x000fd40000000908 */
[----:B------:R-:W-:Y:S02]  /*4110*/  FSEL R8, R10, R8, P0 ;  /* 0x000000080a087208 */ /* 0x000fe40000000000 */
[----:B------:R-:W-:Y:S01]  /*4120*/  FSEL R9, R11, R9, P0 ;  /* 0x000000090b097208 */ /* 0x000fe20000000000 */
[----:B0-----:R-:W-:-:S14]  /*4130*/  DSETP.NEU.AND P1, PT, R4, R26, PT ;  /* 0x0000001a0400722a */ /* 0x001fdc0003f2d000 */
[----:B------:R-:W-:Y:S02]  /*4140*/  @P1 IMAD.MOV.U32 R8, RZ, RZ, 0x0 ;  /* 0x00000000ff081424 */ /* 0x000fe400078e00ff */
[----:B------:R-:W-:-:S07]  /*4150*/  @P1 IMAD.MOV.U32 R9, RZ, RZ, -0x80000 ;  /* 0xfff80000ff091424 */ /* 0x000fce00078e00ff */
.L_x_58797:
[----:B------:R-:W-:Y:S04]  /*4160*/  BSSY B2, `(.L_x_58798) ;  /* 0x0000019000027945 */ /* 0x000fe80003800000 */
        /* <DEDUP_REMOVED lines=14> */
.L_x_58801:
[----:B------:R-:W-:-:S14]  /*4250*/  DSETP.NEU.AND P1, PT, |R6|, +INF , PT ;  /* 0x7ff000000600742a */ /* 0x000fdc0003f2d200 */
[----:B------:R-:W-:Y:S05]  /*4260*/  @P1 BRA `(.L_x_58799) ;  /* 0x0000000000201947 */ /* 0x000fea0003800000 */
[C---:B------:R-:W-:Y:S01]  /*4270*/  LOP3.LUT R0, R27.reuse, 0x7fffffff, RZ, 0xc0, !PT ;  /* 0x7fffffff1b007812 */ /* 0x040fe200078ec0ff */
[----:B------:R-:W-:Y:S01]  /*4280*/  IMAD.MOV.U32 R8, RZ, RZ, RZ ;  /* 0x000000ffff087224 */ /* 0x000fe200078e00ff */
[----:B------:R-:W-:Y:S02]  /*4290*/  ISETP.GT.AND P1, PT, R27, -0x1, PT ;  /* 0xffffffff1b00780c */ /* 0x000fe40003f24270 */
[----:B------:R-:W-:Y:S02]  /*42a0*/  ISETP.NE.AND P0, PT, R0, 0x3fe00000, P0 ;  /* 0x3fe000000000780c */ /* 0x000fe40000705270 */
[----:B------:R-:W-:-:S11]  /*42b0*/  SEL R9, RZ, 0x7ff00000, !P1 ;  /* 0x7ff00000ff097807 */ /* 0x000fd60004800000 */
[----:B------:R-:W-:Y:S01]  /*42c0*/  @P0 VIADD R9, R9, 0x80000000 ;  /* 0x8000000009090836 */ /* 0x000fe20000000000 */
[----:B------:R-:W-:Y:S06]  /*42d0*/  BRA `(.L_x_58799) ;  /* 0x0000000000047947 */ /* 0x000fec0003800000 */
.L_x_58800:
[----:B------:R-:W-:-:S11]  /*42e0*/  DADD R8, R26, R6 ;  /* 0x000000001a087229 */ /* 0x000fd60000000006 */
.L_x_58799:
[----:B------:R-:W-:Y:S05]  /*42f0*/  BSYNC B2 ;  /* 0x0000000000027941 */ /* 0x000fea0003800000 */
.L_x_58798:
[----:B------:R-:W-:-:S06]  /*4300*/  DSETP.NEU.AND P0, PT, R26, RZ, PT ;  /* 0x000000ff1a00722a */ /* 0x000fcc0003f0d000 */
[----:B------:R-:W-:-:S06]  /*4310*/  DSETP.EQ.OR P0, PT, R6, 1, !P0 ;  /* 0x3ff000000600742a */ /* 0x000fcc0004702400 */
[----:B------:R-:W-:Y:S02]  /*4320*/  FSEL R4, R8, RZ, !P0 ;  /* 0x000000ff08047208 */ /* 0x000fe40004000000 */
[----:B------:R-:W-:-:S07]  /*4330*/  FSEL R5, R9, 1.875, !P0 ;  /* 0x3ff0000009057808 */ /* 0x000fce0004000000 */
.L_x_58795:
[----:B------:R-:W-:Y:S05]  /*4340*/  BSYNC B1 ;  /* 0x0000000000017941 */ /* 0x000fea0003800000 */
.L_x_58794:
[----:B------:R-:W-:Y:S01]  /*4350*/  VIADD R9, R3, 0x80 ;  /* 0x0000008003097836 */ /* 0x000fe20000000000 */
[----:B------:R-:W-:Y:S04]  /*4360*/  BSSY B1, `(.L_x_58802) ;  /* 0x0000040000017945 */ /* 0x000fe80003800000 */
[----:B------:R-:W-:-:S13]  /*4370*/  ISETP.GE.AND P0, PT, R9, R2, PT ;  /* 0x000000020900720c */ /* 0x000fda0003f06270 */
[----:B------:R-:W-:Y:S05]  /*4380*/  @P0 BRA `(.L_x_58803) ;  /* 0x0000000000f40947 */ /* 0x000fea0003800000 */
[----:B-1-3-5:R-:W-:Y:S01]  /*4390*/  LOP3.LUT R0, R25, 0x7ff00000, RZ, 0xc0, !PT ;  /* 0x7ff0000019007812 */ /* 0x02afe200078ec0ff */
        /* <DEDUP_REMOVED lines=10> */
[----:B--2-4-:R-:W-:Y:S05]  /*4440*/  CALL.REL.NOINC `($_ZN2at6native27unrolled_elementwise_kernelIZNS0_50_GLOBAL__N__2680c7bb_12_PowKernel_cu_7dd49032_316822pow_scalar_tensor_implIdEEvRNS_18TensorIteratorBaseET_EUldE_St5arrayIPcLm2EELi4E23TrivialOffsetCalculatorILi1EjESC_NS0_6memory12LoadWithCastILi1EEENSD_13StoreWithCastILi1EEEEEviS6_T0_T2_T3_T4_T5_$__internal_accurate_pow) ;  /* 0x0000005c00847944 */ /* 0x014fea0003c00000 */
[----:B------:R-:W-:Y:S05]  /*4450*/  BSYNC B2 ;  /* 0x0000000000027941 */ /* 0x000fea0003800000 */
.L_x_58804:
        /* <DEDUP_REMOVED lines=18> */
.L_x_58805:
        /* <DEDUP_REMOVED lines=15> */
.L_x_58809:
        /* <DEDUP_REMOVED lines=9> */
.L_x_58808:
[----:B------:R-:W-:-:S11]  /*4700*/  DADD R8, R24, R6 ;  /* 0x0000000018087229 */ /* 0x000fd60000000006 */
.L_x_58807:
[----:B------:R-:W-:Y:S05]  /*4710*/  BSYNC B2 ;  /* 0x0000000000027941 */ /* 0x000fea0003800000 */
.L_x_58806:
[----:B------:R-:W-:-:S06]  /*4720*/  DSETP.NEU.AND P0, PT, R24, RZ, PT ;  /* 0x000000ff1800722a */ /* 0x000fcc0003f0d000 */
[----:B------:R-:W-:-:S06]  /*4730*/  DSETP.EQ.OR P0, PT, R6, 1, !P0 ;  /* 0x3ff000000600742a */ /* 0x000fcc0004702400 */
[----:B------:R-:W-:Y:S02]  /*4740*/  FSEL R28, R8, RZ, !P0 ;  /* 0x000000ff081c7208 */ /* 0x000fe40004000000 */
[----:B------:R-:W-:-:S07]  /*4750*/  FSEL R29, R9, 1.875, !P0 ;  /* 0x3ff00000091d7808 */ /* 0x000fce0004000000 */
.L_x_58803:
[----:B------:R-:W-:Y:S05]  /*4760*/  BSYNC B1 ;  /* 0x0000000000017941 */ /* 0x000fea0003800000 */
.L_x_58802:
        /* <DEDUP_REMOVED lines=17> */
.L_x_58812:
        /* <DEDUP_REMOVED lines=18> */
.L_x_58813:
        /* <DEDUP_REMOVED lines=15> */
.L_x_58817:
        /* <DEDUP_REMOVED lines=9> */
.L_x_58816:
[----:B------:R-:W-:-:S11]  /*4b20*/  DADD R8, R18, R6 ;  /* 0x0000000012087229 */ /* 0x000fd60000000006 */
.L_x_58815:
[----:B------:R-:W-:Y:S05]  /*4b30*/  BSYNC B2 ;  /* 0x0000000000027941 */ /* 0x000fea0003800000 */
.L_x_58814:
[----:B------:R-:W-:-:S06]  /*4b40*/  DSETP.NEU.AND P0, PT, R18, RZ, PT ;  /* 0x000000ff1200722a */ /* 0x000fcc0003f0d000 */
[----:B------:R-:W-:-:S06]  /*4b50*/  DSETP.EQ.OR P0, PT, R6, 1, !P0 ;  /* 0x3ff000000600742a */ /* 0x000fcc0004702400 */
[----:B------:R-:W-:Y:S02]  /*4b60*/  FSEL R24, R8, RZ, !P0 ;  /* 0x000000ff08187208 */ /* 0x000fe40004000000 */
[----:B------:R-:W-:-:S07]  /*4b70*/  FSEL R25, R9, 1.875, !P0 ;  /* 0x3ff0000009197808 */ /* 0x000fce0004000000 */
.L_x_58811:
[----:B------:R-:W-:Y:S05]  /*4b80*/  BSYNC B1 ;  /* 0x0000000000017941 */ /* 0x000fea0003800000 */
.L_x_58810:
[----:B------:R-:W-:-:S05]  /*4b90*/  VIADD R3, R3, 0x180 ;  /* 0x0000018003037836 */ /* 0x000fca0000000000 */
        /* <DEDUP_REMOVED lines=15> */
.L_x_58819:
[----:B------:R-:W0:Y:S01]  /*4c90*/  LDC R3, c[0x0][0x21c] ;  /* 0x00008700ff037b82 */ /* 0x000e220000000800 */
[----:B------:R-:W-:-:S07]  /*4ca0*/  IMAD.MOV.U32 R8, RZ, RZ, R0 ;  /* 0x000000ffff087224 */ /* 0x000fce00078e0000 */
[----:B------:R-:W1:Y:S01]  /*4cb0*/  LDC.64 R6, c[0x0][0x218] ;  /* 0x00008600ff067b82 */ /* 0x000e620000000a00 */
[C---:B0-----:R-:W-:Y:S02]  /*4cc0*/  ISETP.GT.AND P1, PT, R3.reuse, -0x1, PT ;  /* 0xffffffff0300780c */ /* 0x041fe40003f24270 */
[----:B------:R-:W-:Y:S01]  /*4cd0*/  ISETP.LT.AND P0, PT, R3, RZ, !P0 ;  /* 0x000000ff0300720c */ /* 0x000fe20004701270 */
[----:B-1----:R-:W-:-:S10]  /*4ce0*/  DADD R10, R16, R6 ;  /* 0x00000000100a7229 */ /* 0x002fd40000000006 */
[----:B------:R-:W-:-:S04]  /*4cf0*/  LOP3.LUT R10, R11, 0x7ff00000, RZ, 0xc0, !PT ;  /* 0x7ff000000b0a7812 */ /* 0x000fc800078ec0ff */
[----:B------:R-:W-:Y:S01]  /*4d00*/  ISETP.NE.AND P2, PT, R10, 0x7ff00000, PT ;  /* 0x7ff000000a00780c */ /* 0x000fe20003f45270 */
[----:B------:R-:W-:-:S12]  /*4d10*/  @P1 BRA `(.L_x_58820) ;  /* 0x00000000001c1947 */ /* 0x000fd80003800000 */
[----:B------:R-:W0:Y:S01]  /*4d20*/  FRND.F64.TRUNC R10, R16 ;  /* 0x00000010000a7313 */ /* 0x000e22000030d800 */
[----:B------:R-:W-:-:S10]  /*4d30*/  DADD R12, -RZ, -R8 ;  /* 0x00000000ff0c7229 */ /* 0x000fd40000000908 */
[----:B------:R-:W-:Y:S02]  /*4d40*/  FSEL R8, R12, R8, P0 ;  /* 0x000000080c087208 */ /* 0x000fe40000000000 */
[----:B------:R-:W-:Y:S01]  /*4d50*/  FSEL R9, R13, R9, P0 ;  /* 0x000000090d097208 */ /* 0x000fe20000000000 */
[----:B0-----:R-:W-:-:S14]  /*4d60*/  DSETP.NEU.AND P1, PT, R10, R16, PT ;  /* 0x000000100a00722a */ /* 0x001fdc0003f2d000 */
[----:B------:R-:W-:Y:S02]  /*4d70*/  @P1 IMAD.MOV.U32 R8, RZ, RZ, 0x0 ;  /* 0x00000000ff081424 */ /* 0x000fe400078e00ff */
[----:B------:R-:W-:-:S07]  /*4d80*/  @P1 IMAD.MOV.U32 R9, RZ, RZ, -0x80000 ;  /* 0xfff80000ff091424 */ /* 0x000fce00078e00ff */
.L_x_58820:
        /* <DEDUP_REMOVED lines=15> */
.L_x_58824:
        /* <DEDUP_REMOVED lines=9> */
.L_x_58823:
[----:B------:R-:W-:-:S11]  /*4f10*/  DADD R8, R16, R6 ;  /* 0x0000000010087229 */ /* 0x000fd60000000006 */
.L_x_58822:
[----:B------:R-:W-:Y:S05]  /*4f20*/  BSYNC B1 ;  /* 0x0000000000017941 */ /* 0x000fea0003800000 */
.L_x_58821:
[----:B------:R-:W-:-:S06]  /*4f30*/  DSETP.NEU.AND P0, PT, R16, RZ, PT ;  /* 0x000000ff1000722a */ /* 0x000fcc0003f0d000 */
[----:B------:R-:W-:-:S06]  /*4f40*/  DSETP.EQ.OR P0, PT, R6, 1, !P0 ;  /* 0x3ff000000600742a */ /* 0x000fcc0004702400 */
[----:B------:R-:W-:Y:S02]  /*4f50*/  FSEL R16, R8, RZ, !P0 ;  /* 0x000000ff08107208 */ /* 0x000fe40004000000 */
[----:B------:R-:W-:Y:S01]  /*4f60*/  FSEL R17, R9, 1.875, !P0 ;  /* 0x3ff0000009117808 */ /* 0x000fe20004000000 */
[----:B------:R-:W-:Y:S06]  /*4f70*/  BRA `(.L_x_58818) ;  /* 0x0000000c00187947 */ /* 0x000fec0003800000 */
.L_x_58793:
[----:B------:R-:W0:Y:S01]  /*4f80*/  S2R R3, SR_TID.X ;  /* 0x0000000000037919 */ /* 0x000e220000002100 */
[----:B------:R-:W-:Y:S01]  /*4f90*/  BSSY B1, `(.L_x_58825) ;  /* 0x0000030000017945 */ /* 0x000fe20003800000 */
[----:B0-----:R-:W-:-:S13]  /*4fa0*/  ISETP.GE.AND P0, PT, R3, R2, PT ;  /* 0x000000020300720c */ /* 0x001fda0003f06270 */
[----:B------:R-:W-:Y:S05]  /*4fb0*/  @P0 BRA `(.L_x_58826) ;  /* 0x0000000000b40947 */ /* 0x000fea0003800000 */
[C---:B-12345:R-:W-:Y:S01]  /*4fc0*/  LOP3.LUT R0, R27.reuse, 0x7ff00000, RZ, 0xc0, !PT ;  /* 0x7ff000001b007812 */ /* 0x07efe200078ec0ff */
[C---:B------:R-:W-:Y:S01]  /*4fd0*/  DADD R4, R26.reuse, R6 ;  /* 0x000000001a047229 */ /* 0x040fe20000000006 */
[----:B------:R-:W0:Y:S01]  /*4fe0*/  LDC R8, c[0x0][0x21c] ;  /* 0x00008700ff087b82 */ /* 0x000e220000000800 */
[----:B------:R-:W-:Y:S01]  /*4ff0*/  DSETP.NEU.AND P0, PT, |R26|, 0.5, PT ;  /* 0x3fe000001a00742a */ /* 0x000fe20003f0d200 */
[----:B------:R-:W-:Y:S01]  /*5000*/  LEA.HI R9, R0, 0xfffffc0c, RZ, 0xc ;  /* 0xfffffc0c00097811 */ /* 0x000fe200078f60ff */
[----:B------:R-:W-:Y:S01]  /*5010*/  BSSY B2, `(.L_x_58827) ;  /* 0x0000023000027945 */ /* 0x000fe20003800000 */
[----:B------:R-:W-:Y:S02]  /*5020*/  ISETP.GE.AND P2, PT, R27, RZ, PT ;  /* 0x000000ff1b00720c */ /* 0x000fe40003f46270 */
[CC--:B------:R-:W-:Y:S02]  /*5030*/  SHF.L.U32 R0, R26.reuse, R9.reuse, RZ ;  /* 0x000000091a007219 */ /* 0x0c0fe400000006ff */
[----:B------:R-:W-:-:S02]  /*5040*/  SHF.L.U64.HI R9, R26, R9, R27 ;  /* 0x000000091a097219 */ /* 0x000fc4000001021b */
[----:B------:R-:W-:Y:S02]  /*5050*/  ISETP.EQ.U32.AND P1, PT, R0, RZ, PT ;  /* 0x000000ff0000720c */ /* 0x000fe40003f22070 */
[----:B------:R-:W-:Y:S02]  /*5060*/  LOP3.LUT R4, R5, 0x7ff00000, RZ, 0xc0, !PT ;  /* 0x7ff0000005047812 */ /* 0x000fe400078ec0ff */
[----:B------:R-:W-:Y:S02]  /*5070*/  ISETP.EQ.AND.EX P0, PT, R9, -0x80000000, P0, P1 ;  /* 0x800000000900780c */ /* 0x000fe40000702310 */
[----:B------:R-:W-:Y:S01]  /*5080*/  ISETP.NE.AND P1, PT, R4, 0x7ff00000, PT ;  /* 0x7ff000000400780c */ /* 0x000fe20003f25270 */
[----:B------:R-:W-:Y:S01]  /*5090*/  IMAD.MOV.U32 R4, RZ, RZ, RZ ;  /* 0x000000ffff047224 */ /* 0x000fe200078e00ff */
[----:B0-----:R-:W-:-:S04]  /*50a0*/  SEL R5, R8, RZ, P0 ;  /* 0x000000ff08057207 */ /* 0x001fc80000000000 */
[----:B------:R-:W-:-:S07]  /*50b0*/  @!P2 LOP3.LUT R5, R5, 0x7ff00000, RZ, 0xfc, !PT ;  /* 0x7ff000000505a812 */ /* 0x000fce00078efcff */
[----:B------:R-:W-:Y:S05]  /*50c0*/  @P1 BRA `(.L_x_58828) ;  /* 0x00000000005c1947 */ /* 0x000fea0003800000 */
[----:B------:R-:W-:-:S06]  /*50d0*/  DSETP.GTU.AND P1, PT, |R26|, +INF , PT ;  /* 0x7ff000001a00742a */ /* 0x000fcc0003f2c200 */
[----:B------:R-:W-:-:S14]  /*50e0*/  DSETP.GTU.OR P1, PT, |R6|, +INF , P1 ;  /* 0x7ff000000600742a */ /* 0x000fdc0000f2c600 */
[----:B------:R-:W-:Y:S05]  /*50f0*/  @P1 BRA `(.L_x_58829) ;  /* 0x00000000004c1947 */ /* 0x000fea0003800000 */
[----:B------:R-:W-:-:S14]  /*5100*/  DSETP.NEU.AND P1, PT, |R26|, +INF , PT ;  /* 0x7ff000001a00742a */ /* 0x000fdc0003f2d200 */
[----:B------:R-:W-:Y:S05]  /*5110*/  @!P1 BRA `(.L_x_58830) ;  /* 0x0000000000289947 */ /* 0x000fea0003800000 */
        /* <DEDUP_REMOVED lines=10> */
.L_x_58830:
[----:B------:R-:W-:-:S06]  /*51c0*/  DSETP.GT.AND P0, PT, |R6|, 1, PT ;  /* 0x3ff000000600742a */ /* 0x000fcc0003f04200 */
[----:B------:R-:W-:Y:S01]  /*51d0*/  SEL R4, RZ, 0x7ff00000, !P0 ;  /* 0x7ff00000ff047807 */ /* 0x000fe20004000000 */
[----:B------:R-:W-:-:S03]  /*51e0*/  DSETP.NEU.AND P0, PT, R6, -1, PT ;  /* 0xbff000000600742a */ /* 0x000fc60003f0d000 */
[----:B------:R-:W-:-:S04]  /*51f0*/  @!P2 LOP3.LUT R4, R4, 0x7ff00000, RZ, 0x3c, !PT ;  /* 0x7ff000000404a812 */ /* 0x000fc800078e3cff */
[----:B------:R-:W-:Y:S01]  /*5200*/  SEL R5, R4, 0x3ff00000, P0 ;  /* 0x3ff0000004057807 */ /* 0x000fe20000000000 */
[----:B------:R-:W-:Y:S01]  /*5210*/  IMAD.MOV.U32 R4, RZ, RZ, RZ ;  /* 0x000000ffff047224 */ /* 0x000fe200078e00ff */
[----:B------:R-:W-:Y:S06]  /*5220*/  BRA `(.L_x_58828) ;  /* 0x0000000000047947 */ /* 0x000fec0003800000 */
.L_x_58829:
[----:B------:R-:W-:-:S11]  /*5230*/  DADD R4, R26, R6 ;  /* 0x000000001a047229 */ /* 0x000fd60000000006 */
.L_x_58828:
[----:B------:R-:W-:Y:S05]  /*5240*/  BSYNC B2 ;  /* 0x0000000000027941 */ /* 0x000fea0003800000 */
.L_x_58827:
[----:B------:R-:W-:-:S06]  /*5250*/  DSETP.NEU.AND P0, PT, R26, RZ, PT ;  /* 0x000000ff1a00722a */ /* 0x000fcc0003f0d000 */
[----:B------:R-:W-:-:S06]  /*5260*/  DSETP.EQ.OR P0, PT, R6, 1, !P0 ;  /* 0x3ff000000600742a */ /* 0x000fcc0004702400 */
[----:B------:R-:W-:Y:S02]  /*5270*/  FSEL R4, R4, RZ, !P0 ;  /* 0x000000ff04047208 */ /* 0x000fe40004000000 */
[----:B------:R-:W-:-:S07]  /*5280*/  FSEL R5, R5, 1.875, !P0 ;  /* 0x3ff0000005057808 */ /* 0x000fce0004000000 */
.L_x_58826:
[----:B------:R-:W-:Y:S05]  /*5290*/  BSYNC B1 ;  /* 0x0000000000017941 */ /* 0x000fea0003800000 */
.L_x_58825:
[----:B------:R-:W-:Y:S01]  /*52a0*/  VIADD R9, R3, 0x80 ;  /* 0x0000008003097836 */ /* 0x000fe20000000000 */
[----:B------:R-:W-:Y:S04]  /*52b0*/  BSSY B1, `(.L_x_58831) ;  /* 0x0000030000017945 */ /* 0x000fe80003800000 */
[----:B------:R-:W-:-:S13]  /*52c0*/  ISETP.GE.AND P0, PT, R9, R2, PT ;  /* 0x000000020900720c */ /* 0x000fda0003f06270 */
[----:B------:R-:W-:Y:S05]  /*52d0*/  @P0 BRA `(.L_x_58832) ;  /* 0x0000000000b40947 */ /* 0x000fea0003800000 */
[C---:B-1-3-5:R-:W-:Y:S01]  /*52e0*/  LOP3.LUT R0, R25.reuse, 0x7ff00000, RZ, 0xc0, !PT ;  /* 0x7ff0000019007812 */ /* 0x06afe200078ec0ff */
        /* <DEDUP_REMOVED lines=31> */
.L_x_58836:
[----:B------:R-:W-:-:S06]  /*54e0*/  DSETP.GT.AND P0, PT, |R6|, 1, PT ;  /* 0x3ff000000600742a */ /* 0x000fcc0003f04200 */
[----:B------:R-:W-:Y:S01]  /*54f0*/  SEL R8, RZ, 0x7ff00000, !P0 ;  /* 0x7ff00000ff087807 */ /* 0x000fe20004000000 */
[----:B------:R-:W-:-:S03]  /*5500*/  DSETP.NEU.AND P0, PT, R6, -1, PT ;  /* 0xbff000000600742a */ /* 0x000fc60003f0d000 */
[----:B------:R-:W-:-:S04]  /*5510*/  @!P2 LOP3.LUT R8, R8, 0x7ff00000, RZ, 0x3c, !PT ;  /* 0x7ff000000808a812 */ /* 0x000fc800078e3cff */
[----:B------:R-:W-:Y:S01]  /*5520*/  SEL R9, R8, 0x3ff00000, P0 ;  /* 0x3ff0000008097807 */ /* 0x000fe20000000000 */
[----:B------:R-:W-:Y:S01]  /*5530*/  IMAD.MOV.U32 R8, RZ, RZ, RZ ;  /* 0x000000ffff087224 */ /* 0x000fe200078e00ff */
[----:B------:R-:W-:Y:S06]  /*5540*/  BRA `(.L_x_58834) ;  /* 0x0000000000047947 */ /* 0x000fec0003800000 */
.L_x_58835:
[----:B------:R-:W-:-:S11]  /*5550*/  DADD R8, R24, R6 ;  /* 0x0000000018087229 */ /* 0x000fd60000000006 */
.L_x_58834:
[----:B------:R-:W-:Y:S05]  /*5560*/  BSYNC B2 ;  /* 0x0000000000027941 */ /* 0x000fea0003800000 */
.L_x_58833:
[----:B------:R-:W-:-:S06]  /*5570*/  DSETP.NEU.AND P0, PT, R24, RZ, PT ;  /* 0x000000ff1800722a */ /* 0x000fcc0003f0d000 */
[----:B------:R-:W-:-:S06]  /*5580*/  DSETP.EQ.OR P0, PT, R6, 1, !P0 ;  /* 0x3ff000000600742a */ /* 0x000fcc0004702400 */
[----:B------:R-:W-:Y:S02]  /*5590*/  FSEL R28, R8, RZ, !P0 ;  /* 0x000000ff081c7208 */ /* 0x000fe40004000000 */
[----:B------:R-:W-:-:S07]  /*55a0*/  FSEL R29, R9, 1.875, !P0 ;  /* 0x3ff00000091d7808 */ /* 0x000fce0004000000 */
.L_x_58832:
[----:B------:R-:W-:Y:S05]  /*55b0*/  BSYNC B1 ;  /* 0x0000000000017941 */ /* 0x000fea0003800000 */
.L_x_58831:
        /* <DEDUP_REMOVED lines=36> */
.L_x_58842:
[----:B------:R-:W-:-:S06]  /*5800*/  DSETP.GT.AND P0, PT, |R6|, 1, PT ;  /* 0x3ff000000600742a */ /* 0x000fcc0003f04200 */
[----:B------:R-:W-:Y:S01]  /*5810*/  SEL R8, RZ, 0x7ff00000, !P0 ;  /* 0x7ff00000ff087807 */ /* 0x000fe20004000000 */
[----:B------:R-:W-:-:S03]  /*5820*/  DSETP.NEU.AND P0, PT, R6, -1, PT ;  /* 0xbff000000600742a */ /* 0x000fc60003f0d000 */
[----:B------:R-:W-:-:S04]  /*5830*/  @!P2 LOP3.LUT R8, R8, 0x7ff00000, RZ, 0x3c, !PT ;  /* 0x7ff000000808a812 */ /* 0x000fc800078e3cff */
[----:B------:R-:W-:Y:S01]  /*5840*/  SEL R9, R8, 0x3ff00000, P0 ;  /* 0x3ff0000008097807 */ /* 0x000fe20000000000 */
[----:B------:R-:W-:Y:S01]  /*5850*/  IMAD.MOV.U32 R8, RZ, RZ, RZ ;  /* 0x000000ffff087224 */ /* 0x000fe200078e00ff */
[----:B------:R-:W-:Y:S06]  /*5860*/  BRA `(.L_x_58840) ;  /* 0x0000000000047947 */ /* 0x000fec0003800000 */
.L_x_58841:
[----:B------:R-:W-:-:S11]  /*5870*/  DADD R8, R18, R6 ;  /* 0x0000000012087229 */ /* 0x000fd60000000006 */
.L_x_58840:
[----:B------:R-:W-:Y:S05]  /*5880*/  BSYNC B2 ;  /* 0x0000000000027941 */ /* 0x000fea0003800000 */
.L_x_58839:
[----:B------:R-:W-:-:S06]  /*5890*/  DSETP.NEU.AND P0, PT, R18, RZ, PT ;  /* 0x000000ff1200722a */ /* 0x000fcc0003f0d000 */
[----:B------:R-:W-:-:S06]  /*58a0*/  DSETP.EQ.OR P0, PT, R6, 1, !P0 ;  /* 0x3ff000000600742a */ /* 0x000fcc0004702400 */
[----:B------:R-:W-:Y:S02]  /*58b0*/  FSEL R24, R8, RZ, !P0 ;  /* 0x000000ff08187208 */ /* 0x000fe40004000000 */
[----:B------:R-:W-:-:S07]  /*58c0*/  FSEL R25, R9, 1.875, !P0 ;  /* 0x3ff0000009197808 */ /* 0x000fce0004000000 */
.L_x_58838:
[----:B------:R-:W-:Y:S05]  /*58d0*/  BSYNC B1 ;  /* 0x0000000000017941 */ /* 0x000fea0003800000 */
.L_x_58837:
[----:B------:R-:W-:-:S05]  /*58e0*/  VIADD R3, R3, 0x180 ;  /* 0x0000018003037836 */ /* 0x000fca0000000000 */
        /* <DEDUP_REMOVED lines=34> */
.L_x_58846:
[----:B------:R-:W-:-:S06]  /*5b10*/  DSETP.GT.AND P0, PT, |R6|, 1, PT ;  /* 0x3ff000000600742a */ /* 0x000fcc0003f04200 */
[----:B------:R-:W-:Y:S01]  /*5b20*/  SEL R8, RZ, 0x7ff00000, !P0 ;  /* 0x7ff00000ff087807 */ /* 0x000fe20004000000 */
[----:B------:R-:W-:-:S03]  /*5b30*/  DSETP.NEU.AND P0, PT, R6, -1, PT ;  /* 0xbff000000600742a */ /* 0x000fc60003f0d000 */
[----:B------:R-:W-:-:S04]  /*5b40*/  @!P2 LOP3.LUT R8, R8, 0x7ff00000, RZ, 0x3c, !PT ;  /* 0x7ff000000808a812 */ /* 0x000fc800078e3cff */
[----:B------:R-:W-:Y:S01]  /*5b50*/  SEL R9, R8, 0x3ff00000, P0 ;  /* 0x3ff0000008097807 */ /* 0x000fe20000000000 */
[----:B------:R-:W-:Y:S01]  /*5b60*/  IMAD.MOV.U32 R8, RZ, RZ, RZ ;  /* 0x000000ffff087224 */ /* 0x000fe200078e00ff */
[----:B------:R-:W-:Y:S06]  /*5b70*/  BRA `(.L_x_58844) ;  /* 0x0000000000047947 */ /* 0x000fec0003800000 */
.L_x_58845:
[----:B------:R-:W-:-:S11]  /*5b80*/  DADD R8, R16, R6 ;  /* 0x0000000010087229 */ /* 0x000fd60000000006 */
.L_x_58844:
[----:B------:R-:W-:Y:S05]  /*5b90*/  BSYNC B1 ;  /* 0x0000000000017941 */ /* 0x000fea0003800000 */
.L_x_58843:
[----:B------:R-:W-:-:S06]  /*5ba0*/  DSETP.NEU.AND P0, PT, R16, RZ, PT ;  /* 0x000000ff1000722a */ /* 0x000fcc0003f0d000 */
[----:B------:R-:W-:-:S06]  /*5bb0*/  DSETP.EQ.OR P0, PT, R6, 1, !P0 ;  /* 0x3ff000000600742a */ /* 0x000fcc0004702400 */
[----:B------:R-:W-:Y:S02]  /*5bc0*/  FSEL R16, R8, RZ, !P0 ;  /* 0x000000ff08107208 */ /* 0x000fe40004000000 */
[----:B------:R-:W-:-:S07]  /*5bd0*/  FSEL R17, R9, 1.875, !P0 ;  /* 0x3ff0000009117808 */ /* 0x000fce0004000000 */
.L_x_58818:
[----:B------:R-:W-:Y:S05]  /*5be0*/  BSYNC B0 ;  /* 0x0000000000007941 */ /* 0x000fea0003800000 */
.L_x_58792:
[----:B-1---5:R-:W0:Y:S01]  /*5bf0*/  S2R R19, SR_TID.X ;  /* 0x0000000000137919 */ /* 0x022e220000002100 */
[----:B------:R-:W1:Y:S01]  /*5c00*/  LDC.U8 R18, c[0x0][0x244] ;  /* 0x00009100ff127b82 */ /* 0x000e620000000000 */
[----:B------:R-:W-:Y:S01]  /*5c10*/  BSSY B6, `(.L_x_58847) ;  /* 0x0000119000067945 */ /* 0x000fe20003800000 */
[----:B0-----:R-:W-:-:S13]  /*5c20*/  ISETP.GE.AND P0, PT, R19, R2, PT ;  /* 0x000000021300720c */ /* 0x001fda0003f06270 */
[----:B------:R-:W-:Y:S05]  /*5c30*/  @P0 BRA `(.L_x_58848) ;  /* 0x0000001000580947 */ /* 0x000fea0003800000 */
[----:B------:R-:W0:Y:S01]  /*5c40*/  LDC.64 R8, c[0x0][0x228] ;  /* 0x00008a00ff087b82 */ /* 0x000e220000000a00 */
[----:B---3--:R-:W-:Y:S01]  /*5c50*/  IMAD R0, R22, 0x200, R19 ;  /* 0x0000020016007824 */ /* 0x008fe200078e0213 */
        /* <DEDUP_REMOVED lines=19> */
.L_x_58852:
[----:B------:R-:W0:Y:S02]  /*5d90*/  F2I.S64.F64.TRUNC R4, R4 ;  /* 0x0000000400047311 */ /* 0x000e24000030d900 */
[----:B0-----:R-:W-:-:S05]  /*5da0*/  IMAD.MOV.U32 R3, RZ, RZ, R4 ;  /* 0x000000ffff037224 */ /* 0x001fca00078e0004 */
[----:B------:R0:W-:Y:S01]  /*5db0*/  STG.E.U8 desc[UR36][R8.64], R3 ;  /* 0x0000000308007986 */ /* 0x0001e2000c101124 */
[----:B------:R-:W-:Y:S05]  /*5dc0*/  BRA `(.L_x_58854) ;  /* 0x0000000c00f07947 */ /* 0x000fea0003800000 */
.L_x_58851:
        /* <DEDUP_REMOVED lines=9> */
.L_x_58856:
[----:B------:R-:W0:Y:S02]  /*5e60*/  F2I.F64.TRUNC R5, R4 ;  /* 0x0000000400057311 */ /* 0x000e24000030d100 */
[----:B0-----:R3:W-:Y:S01]  /*5e70*/  STG.E desc[UR36][R8.64], R5 ;  /* 0x0000000508007986 */ /* 0x0017e2000c101924 */
[----:B------:R-:W-:Y:S05]  /*5e80*/  BRA `(.L_x_58854) ;  /* 0x0000000c00c07947 */ /* 0x000fea0003800000 */
.L_x_58855:
[----:B------:R-:W0:Y:S02]  /*5e90*/  F2I.F64.TRUNC R5, R4 ;  /* 0x0000000400057311 */ /* 0x000e24000030d100 */
[----:B0-----:R0:W-:Y:S01]  /*5ea0*/  STG.E.U16 desc[UR36][R8.64], R5 ;  /* 0x0000000508007986 */ /* 0x0011e2000c101524 */
[----:B------:R-:W-:Y:S05]  /*5eb0*/  BRA `(.L_x_58854) ;  /* 0x0000000c00b47947 */ /* 0x000fea0003800000 */
.L_x_58850:
        /* <DEDUP_REMOVED lines=13> */
.L_x_58858:
        /* <DEDUP_REMOVED lines=8> */
.L_x_58857:
        /* <DEDUP_REMOVED lines=14> */
.L_x_58860:
        /* <DEDUP_REMOVED lines=9> */
.L_x_58859:
[----:B------:R0:W-:Y:S01]  /*6180*/  STG.E.64 desc[UR36][R8.64], R4 ;  /* 0x0000000408007986 */ /* 0x0001e2000c101b24 */
[----:B------:R-:W-:Y:S05]  /*6190*/  BRA `(.L_x_58854) ;  /* 0x0000000800fc7947 */ /* 0x000fea0003800000 */
.L_x_58849:
        /* <DEDUP_REMOVED lines=12> */
.L_x_58863:
[----:B------:R-:W-:-:S05]  /*6260*/  CS2R R6, SRZ ;  /* 0x0000000000067805 */ /* 0x000fca000001ff00 */
[----:B------:R0:W-:Y:S01]  /*6270*/  STG.E.128 desc[UR36][R8.64], R4 ;  /* 0x0000000408007986 */ /* 0x0001e2000c101d24 */
[----:B------:R-:W-:Y:S05]  /*6280*/  BRA `(.L_x_58854) ;  /* 0x0000000800c07947 */ /* 0x000fea0003800000 */
.L_x_58862:
        /* <DEDUP_REMOVED lines=25> */
.L_x_58867:
[----:B------:R-:W-:Y:S05]  /*6420*/  BSYNC B0 ;  /* 0x0000000000007941 */ /* 0x000fea0003800000 */
.L_x_58866:
[----:B------:R-:W-:-:S05]  /*6430*/  LOP3.LUT R7, R0, R7, RZ, 0xfc, !PT ;  /* 0x0000000700077212 */ /* 0x000fca00078efcff */
[----:B------:R0:W-:Y:S01]  /*6440*/  STG.E.U8 desc[UR36][R8.64], R7 ;  /* 0x0000000708007986 */ /* 0x0001e2000c101124 */
[----:B------:R-:W-:Y:S05]  /*6450*/  BRA `(.L_x_58854) ;  /* 0x00000008004c7947 */ /* 0x000fea0003800000 */
.L_x_58865:
        /* <DEDUP_REMOVED lines=17> */
.L_x_58869:
[----:B------:R-:W-:Y:S01]  /*6570*/  IMAD.MOV.U32 R0, RZ, RZ, 0x7f ;  /* 0x0000007fff007424 */ /* 0x000fe200078e00ff */
[----:B------:R-:W-:-:S04]  /*6580*/  ISETP.GT.U32.AND P0, PT, R3, 0x7f800000, PT ;  /* 0x7f8000000300780c */ /* 0x000fc80003f04070 */
[----:B------:R-:W-:-:S09]  /*6590*/  SEL R0, R0, 0x7c, P0 ;  /* 0x0000007c00007807 */ /* 0x000fd20000000000 */
.L_x_58870:
[----:B------:R-:W-:Y:S05]  /*65a0*/  BSYNC B0 ;  /* 0x0000000000007941 */ /* 0x000fea0003800000 */
.L_x_58868:
[----:B------:R-:W-:-:S04]  /*65b0*/  LOP3.LUT R3, R7, 0x80000000, RZ, 0xc0, !PT ;  /* 0x8000000007037812 */ /* 0x000fc800078ec0ff */
[----:B------:R-:W-:-:S04]  /*65c0*/  SHF.R.U32.HI R3, RZ, 0x18, R3 ;  /* 0x00000018ff037819 */ /* 0x000fc80000011603 */
[----:B------:R-:W-:-:S05]  /*65d0*/  LOP3.LUT R3, R0, R3, RZ, 0xfc, !PT ;  /* 0x0000000300037212 */ /* 0x000fca00078efcff */
[----:B------:R0:W-:Y:S01]  /*65e0*/  STG.E.U8 desc[UR36][R8.64], R3 ;  /* 0x0000000308007986 */ /* 0x0001e2000c101124 */
[----:B------:R-:W-:Y:S05]  /*65f0*/  BRA `(.L_x_58854) ;  /* 0x0000000400e47947 */ /* 0x000fea0003800000 */
.L_x_58864:
        /* <DEDUP_REMOVED lines=8> */
.L_x_58861:
        /* <DEDUP_REMOVED lines=11> */
.L_x_58873:
        /* <DEDUP_REMOVED lines=21> */
.L_x_58876:
[----:B------:R-:W-:-:S04]  /*6880*/  LOP3.LUT R0, R7, 0x80000000, RZ, 0xc0, !PT ;  /* 0x8000000007007812 */ /* 0x000fc800078ec0ff */
[----:B------:R-:W-:-:S04]  /*6890*/  SHF.R.U32.HI R0, RZ, 0x18, R0 ;  /* 0x00000018ff007819 */ /* 0x000fc80000011600 */
[----:B------:R-:W-:-:S07]  /*68a0*/  LOP3.LUT R0, R3, R0, RZ, 0xfc, !PT ;  /* 0x0000000003007212 */ /* 0x000fce00078efcff */
.L_x_58875:
[----:B------:R-:W-:Y:S05]  /*68b0*/  BSYNC B0 ;  /* 0x0000000000007941 */ /* 0x000fea0003800000 */
.L_x_58874:
[----:B------:R0:W-:Y:S01]  /*68c0*/  STG.E.U8 desc[UR36][R8.64], R0 ;  /* 0x0000000008007986 */ /* 0x0001e2000c101124 */
[----:B------:R-:W-:Y:S05]  /*68d0*/  BRA `(.L_x_58854) ;  /* 0x00000004002c7947 */ /* 0x000fea0003800000 */
.L_x_58872:
        /* <DEDUP_REMOVED lines=21> */
.L_x_58879:
[----:B------:R-:W-:-:S04]  /*6a30*/  LOP3.LUT R0, R7, 0x80000000, RZ, 0xc0, !PT ;  /* 0x8000000007007812 */ /* 0x000fc800078ec0ff */
[----:B------:R-:W-:-:S04]  /*6a40*/  SHF.R.U32.HI R0, RZ, 0x18, R0 ;  /* 0x00000018ff007819 */ /* 0x000fc80000011600 */
[----:B------:R-:W-:-:S07]  /*6a50*/  LOP3.LUT R0, R3, R0, RZ, 0xfc, !PT ;  /* 0x0000000003007212 */ /* 0x000fce00078efcff */
.L_x_58878:
[----:B------:R-:W-:Y:S05]  /*6a60*/  BSYNC B0 ;  /* 0x0000000000007941 */ /* 0x000fea0003800000 */
.L_x_58877:
[----:B------:R0:W-:Y:S01]  /*6a70*/  STG.E.U8 desc[UR36][R8.64], R0 ;  /* 0x0000000008007986 */ /* 0x0001e2000c101124 */
[----:B------:R-:W-:Y:S05]  /*6a80*/  BRA `(.L_x_58854) ;  /* 0x0000000000c07947 */ /* 0x000fea0003800000 */
.L_x_58871:
        /* <DEDUP_REMOVED lines=26> */
.L_x_58853:
        /* <DEDUP_REMOVED lines=15> */
[----:B0-2-4-:R-:W-:Y:S05]  /*6d20*/  CALL.ABS.NOINC R14 ;  /* 0x000000000e007343 */ /* 0x015fea0003c00000 */
.L_x_58882:
[----:B------:R-:W-:Y:S05]  /*6d30*/  BRA `(.L_x_58854) ;  /* 0x0000000000147947 */ /* 0x000fea0003800000 */
.L_x_58881:
[----:B------:R-:W0:Y:S02]  /*6d40*/  F2I.U64.F64.TRUNC R4, R4 ;  /* 0x0000000400047311 */ /* 0x000e24000030d800 */
[----:B0-----:R0:W-:Y:S01]  /*6d50*/  STG.E.64 desc[UR36][R8.64], R4 ;  /* 0x0000000408007986 */ /* 0x0011e2000c101b24 */
[----:B------:R-:W-:Y:S05]  /*6d60*/  BRA `(.L_x_58854) ;  /* 0x0000000000087947 */ /* 0x000fea0003800000 */
.L_x_58880:
[----:B------:R-:W0:Y:S02]  /*6d70*/  F2I.U32.F64.TRUNC R5, R4 ;  /* 0x0000000400057311 */ /* 0x000e24000030d000 */
[----:B0-----:R0:W-:Y:S02]  /*6d80*/  STG.E desc[UR36][R8.64], R5 ;  /* 0x0000000508007986 */ /* 0x0011e4000c101924 */
.L_x_58854:
[----:B------:R-:W-:-:S07]  /*6d90*/  VIADD R19, R19, 0x80 ;  /* 0x0000008013137836 */ /* 0x000fce0000000000 */
.L_x_58848:
[----:B------:R-:W-:Y:S05]  /*6da0*/  BSYNC B6 ;  /* 0x0000000000067941 */ /* 0x000fea0003800000 */
.L_x_58847:
[----:B------:R-:W-:Y:S01]  /*6db0*/  ISETP.GE.AND P0, PT, R19, R2, PT ;  /* 0x000000021300720c */ /* 0x000fe20003f06270 */
[----:B------:R-:W-:-:S12]  /*6dc0*/  BSSY B6, `(.L_x_58883) ;  /* 0x0000230000067945 */ /* 0x000fd80003800000 */
        /* <DEDUP_REMOVED lines=22> */
.L_x_58888:
[----:B------:R-:W0:Y:S02]  /*6f30*/  F2I.S64.F64.TRUNC R28, R28 ;  /* 0x0000001c001c7311 */ /* 0x000e24000030d900 */
[----:B0-----:R-:W-:-:S05]  /*6f40*/  IMAD.MOV.U32 R3, RZ, RZ, R28 ;  /* 0x000000ffff037224 */ /* 0x001fca00078e001c */
[----:B------:R0:W-:Y:S01]  /*6f50*/  STG.E.U8 desc[UR36][R4.64], R3 ;  /* 0x0000000304007986 */ /* 0x0001e2000c101124 */
[----:B------:R-:W-:Y:S05]  /*6f60*/  BRA `(.L_x_58890) ;  /* 0x0000000c00f07947 */ /* 0x000fea0003800000 */
.L_x_58887:
        /* <DEDUP_REMOVED lines=9> */
.L_x_58892:
[----:B------:R-:W0:Y:S02]  /*7000*/  F2I.F64.TRUNC R29, R28 ;  /* 0x0000001c001d7311 */ /* 0x000e24000030d100 */
[----:B0-----:R0:W-:Y:S01]  /*7010*/  STG.E desc[UR36][R4.64], R29 ;  /* 0x0000001d04007986 */ /* 0x0011e2000c101924 */
[----:B------:R-:W-:Y:S05]  /*7020*/  BRA `(.L_x_58890) ;  /* 0x0000000c00c07947 */ /* 0x000fea0003800000 */
.L_x_58891:
[----:B------:R-:W0:Y:S02]  /*7030*/  F2I.F64.TRUNC R29, R28 ;  /* 0x0000001c001d7311 */ /* 0x000e24000030d100 */
[----:B0-----:R0:W-:Y:S01]  /*7040*/  STG.E.U16 desc[UR36][R4.64], R29 ;  /* 0x0000001d04007986 */ /* 0x0011e2000c101524 */
[----:B------:R-:W-:Y:S05]  /*7050*/  BRA `(.L_x_58890) ;  /* 0x0000000c00b47947 */ /* 0x000fea0003800000 */
.L_x_58886:
        /* <DEDUP_REMOVED lines=13> */
.L_x_58894:
        /* <DEDUP_REMOVED lines=8> */
.L_x_58893:
        /* <DEDUP_REMOVED lines=14> */
.L_x_58896:
        /* <DEDUP_REMOVED lines=9> */
.L_x_58895:
[----:B------:R0:W-:Y:S01]  /*7320*/  STG.E.64 desc[UR36][R4.64], R28 ;  /* 0x0000001c04007986 */ /* 0x0001e2000c101b24 */
[----:B------:R-:W-:Y:S05]  /*7330*/  BRA `(.L_x_58890) ;  /* 0x0000000800fc7947 */ /* 0x000fea0003800000 */
.L_x_58885:
        /* <DEDUP_REMOVED lines=12> */
.L_x_58899:
[----:B------:R-:W-:-:S05]  /*7400*/  CS2R R30, SRZ ;  /* 0x00000000001e7805 */ /* 0x000fca000001ff00 */
[----:B------:R0:W-:Y:S01]  /*7410*/  STG.E.128 desc[UR36][R4.64], R28 ;  /* 0x0000001c04007986 */ /* 0x0001e2000c101d24 */
[----:B------:R-:W-:Y:S05]  /*7420*/  BRA `(.L_x_58890) ;  /* 0x0000000800c07947 */ /* 0x000fea0003800000 */
.L_x_58898:
        /* <DEDUP_REMOVED lines=25> */
.L_x_58903:
[----:B------:R-:W-:Y:S05]  /*75c0*/  BSYNC B0 ;  /* 0x0000000000007941 */ /* 0x000fea0003800000 */
.L_x_58902:
[----:B------:R-:W-:-:S05]  /*75d0*/  LOP3.LUT R7, R0, R7, RZ, 0xfc, !PT ;  /* 0x0000000700077212 */ /* 0x000fca00078efcff */
[----:B------:R0:W-:Y:S01]  /*75e0*/  STG.E.U8 desc[UR36][R4.64], R7 ;  /* 0x0000000704007986 */ /* 0x0001e2000c101124 */
[----:B------:R-:W-:Y:S05]  /*75f0*/  BRA `(.L_x_58890) ;  /* 0x00000008004c7947 */ /* 0x000fea0003800000 */
.L_x_58901:
        /* <DEDUP_REMOVED lines=17> */
.L_x_58905:
[----:B------:R-:W-:Y:S01]  /*7710*/  IMAD.MOV.U32 R0, RZ, RZ, 0x7f ;  /* 0x0000007fff007424 */ /* 0x000fe200078e00ff */
[----:B------:R-:W-:-:S04]  /*7720*/  ISETP.GT.U32.AND P0, PT, R3, 0x7f800000, PT ;  /* 0x7f8000000300780c */ /* 0x000fc80003f04070 */
[----:B------:R-:W-:-:S09]  /*7730*/  SEL R0, R0, 0x7c, P0 ;  /* 0x0000007c00007807 */ /* 0x000fd20000000000 */
.L_x_58906:
[----:B------:R-:W-:Y:S05]  /*7740*/  BSYNC B0 ;  /* 0x0000000000007941 */ /* 0x000fea0003800000 */
.L_x_58904:
[----:B------:R-:W-:-:S04]  /*7750*/  LOP3.LUT R3, R7, 0x80000000, RZ, 0xc0, !PT ;  /* 0x8000000007037812 */ /* 0x000fc800078ec0ff */
[----:B------:R-:W-:-:S04]  /*7760*/  SHF.R.U32.HI R3, RZ, 0x18, R3 ;  /* 0x00000018ff037819 */ /* 0x000fc80000011603 */
[----:B------:R-:W-:-:S05]  /*7770*/  LOP3.LUT R3, R0, R3, RZ, 0xfc, !PT ;  /* 0x0000000300037212 */ /* 0x000fca00078efcff */
[----:B------:R1:W-:Y:S01]  /*7780*/  STG.E.U8 desc[UR36][R4.64], R3 ;  /* 0x0000000304007986 */ /* 0x0003e2000c101124 */
[----:B------:R-:W-:Y:S05]  /*7790*/  BRA `(.L_x_58890) ;  /* 0x0000000400e47947 */ /* 0x000fea0003800000 */
.L_x_58900:
        /* <DEDUP_REMOVED lines=8> */
.L_x_58897:
        /* <DEDUP_REMOVED lines=11> */
.L_x_58909:
        /* <DEDUP_REMOVED lines=21> */
.L_x_58912:
[----:B------:R-:W-:-:S04]  /*7a20*/  LOP3.LUT R0, R7, 0x80000000, RZ, 0xc0, !PT ;  /* 0x8000000007007812 */ /* 0x000fc800078ec0ff */
[----:B------:R-:W-:-:S04]  /*7a30*/  SHF.R.U32.HI R0, RZ, 0x18, R0 ;  /* 0x00000018ff007819 */ /* 0x000fc80000011600 */
[----:B------:R-:W-:-:S07]  /*7a40*/  LOP3.LUT R0, R3, R0, RZ, 0xfc, !PT ;  /* 0x0000000003007212 */ /* 0x000fce00078efcff */
.L_x_58911:
[----:B------:R-:W-:Y:S05]  /*7a50*/  BSYNC B0 ;  /* 0x0000000000007941 */ /* 0x000fea0003800000 */
.L_x_58910:
[----:B------:R0:W-:Y:S01]  /*7a60*/  STG.E.U8 desc[UR36][R4.64], R0 ;  /* 0x0000000004007986 */ /* 0x0001e2000c101124 */
[----:B------:R-:W-:Y:S05]  /*7a70*/  BRA `(.L_x_58890) ;  /* 0x00000004002c7947 */ /* 0x000fea0003800000 */
.L_x_58908:
        /* <DEDUP_REMOVED lines=21> */
.L_x_58915:
[----:B------:R-:W-:-:S04]  /*7bd0*/  LOP3.LUT R0, R7, 0x80000000, RZ, 0xc0, !PT ;  /* 0x8000000007007812 */ /* 0x000fc800078ec0ff */
[----:B------:R-:W-:-:S04]  /*7be0*/  SHF.R.U32.HI R0, RZ, 0x18, R0 ;  /* 0x00000018ff007819 */ /* 0x000fc80000011600 */
[----:B------:R-:W-:-:S07]  /*7bf0*/  LOP3.LUT R0, R3, R0, RZ, 0xfc, !PT ;  /* 0x0000000003007212 */ /* 0x000fce00078efcff */
.L_x_58914:
[----:B------:R-:W-:Y:S05]  /*7c00*/  BSYNC B0 ;  /* 0x0000000000007941 */ /* 0x000fea0003800000 */
.L_x_58913:
[----:B------:R0:W-:Y:S01]  /*7c10*/  STG.E.U8 desc[UR36][R4.64], R0 ;  /* 0x0000000004007986 */ /* 0x0001e2000c101124 */
[----:B------:R-:W-:Y:S05]  /*7c20*/  BRA `(.L_x_58890) ;  /* 0x0000000000c07947 */ /* 0x000fea0003800000 */
.L_x_58907:
        /* <DEDUP_REMOVED lines=26> */
.L_x_58889:
        /* <DEDUP_REMOVED lines=16> */
.L_x_58918:
[----:B------:R-:W-:Y:S05]  /*7ed0*/  BRA `(.L_x_58890) ;  /* 0x0000000000147947 */ /* 0x000fea0003800000 */
.L_x_58917:
[----:B------:R-:W0:Y:S02]  /*7ee0*/  F2I.U64.F64.TRUNC R28, R28 ;  /* 0x0000001c001c7311 */ /* 0x000e24000030d800 */
[----:B0-----:R0:W-:Y:S01]  /*7ef0*/  STG.E.64 desc[UR36][R4.64], R28 ;  /* 0x0000001c04007986 */ /* 0x0011e2000c101b24 */
[----:B------:R-:W-:Y:S05]  /*7f00*/  BRA `(.L_x_58890) ;  /* 0x0000000000087947 */ /* 0x000fea0003800000 */
.L_x_58916:
[----:B------:R-:W0:Y:S02]  /*7f10*/  F2I.U32.F64.TRUNC R29, R28 ;  /* 0x0000001c001d7311 */ /* 0x000e24000030d000 */
[----:B0-----:R0:W-:Y:S02]  /*7f20*/  STG.E desc[UR36][R4.64], R29 ;  /* 0x0000001d04007986 */ /* 0x0011e4000c101924 */
.L_x_58890:
        /* <DEDUP_REMOVED lines=24> */
.L_x_58922:
[----:B------:R-:W0:Y:S02]  /*80b0*/  F2I.S64.F64.TRUNC R24, R24 ;  /* 0x0000001800187311 */ /* 0x000e24000030d900 */
[----:B0-----:R-:W-:-:S05]  /*80c0*/  IMAD.MOV.U32 R3, RZ, RZ, R24 ;  /* 0x000000ffff037224 */ /* 0x001fca00078e0018 */
[----:B------:R0:W-:Y:S01]  /*80d0*/  STG.E.U8 desc[UR36][R4.64], R3 ;  /* 0x0000000304007986 */ /* 0x0001e2000c101124 */
[----:B------:R-:W-:Y:S05]  /*80e0*/  BRA `(.L_x_58924) ;  /* 0x0000000c00f07947 */ /* 0x000fea0003800000 */
.L_x_58921:
        /* <DEDUP_REMOVED lines=9> */
.L_x_58926:
[----:B------:R-:W0:Y:S02]  /*8180*/  F2I.F64.TRUNC R25, R24 ;  /* 0x0000001800197311 */ /* 0x000e24000030d100 */
[----:B0-----:R0:W-:Y:S01]  /*8190*/  STG.E desc[UR36][R4.64], R25 ;  /* 0x0000001904007986 */ /* 0x0011e2000c101924 */
[----:B------:R-:W-:Y:S05]  /*81a0*/  BRA `(.L_x_58924) ;  /* 0x0000000c00c07947 */ /* 0x000fea0003800000 */
.L_x_58925:
[----:B------:R-:W0:Y:S02]  /*81b0*/  F2I.F64.TRUNC R25, R24 ;  /* 0x0000001800197311 */ /* 0x000e24000030d100 */
[----:B0-----:R0:W-:Y:S01]  /*81c0*/  STG.E.U16 desc[UR36][R4.64], R25 ;  /* 0x0000001904007986 */ /* 0x0011e2000c101524 */
[----:B------:R-:W-:Y:S05]  /*81d0*/  BRA `(.L_x_58924) ;  /* 0x0000000c00b47947 */ /* 0x000fea0003800000 */
.L_x_58920:
        /* <DEDUP_REMOVED lines=13> */
.L_x_58928:
        /* <DEDUP_REMOVED lines=8> */
.L_x_58927:
        /* <DEDUP_REMOVED lines=14> */
.L_x_58930:
        /* <DEDUP_REMOVED lines=9> */
.L_x_58929:
[----:B------:R0:W-:Y:S01]  /*84a0*/  STG.E.64 desc[UR36][R4.64], R24 ;  /* 0x0000001804007986 */ /* 0x0001e2000c101b24 */
[----:B------:R-:W-:Y:S05]  /*84b0*/  BRA `(.L_x_58924) ;  /* 0x0000000800fc7947 */ /* 0x000fea0003800000 */
.L_x_58919:
        /* <DEDUP_REMOVED lines=12> */
.L_x_58933:
[----:B--2-4-:R-:W-:-:S05]  /*8580*/  CS2R R26, SRZ ;  /* 0x00000000001a7805 */ /* 0x014fca000001ff00 */
[----:B------:R0:W-:Y:S01]  /*8590*/  STG.E.128 desc[UR36][R4.64], R24 ;  /* 0x0000001804007986 */ /* 0x0001e2000c101d24 */
[----:B------:R-:W-:Y:S05]  /*85a0*/  BRA `(.L_x_58924) ;  /* 0x0000000800c07947 */ /* 0x000fea0003800000 */
.L_x_58932:
        /* <DEDUP_REMOVED lines=25> */
.L_x_58937:
[----:B------:R-:W-:Y:S05]  /*8740*/  BSYNC B0 ;  /* 0x0000000000007941 */ /* 0x000fea0003800000 */
.L_x_58936:
[----:B------:R-:W-:-:S05]  /*8750*/  LOP3.LUT R7, R0, R7, RZ, 0xfc, !PT ;  /* 0x0000000700077212 */ /* 0x000fca00078efcff */
[----:B------:R0:W-:Y:S01]  /*8760*/  STG.E.U8 desc[UR36][R4.64], R7 ;  /* 0x0000000704007986 */ /* 0x0001e2000c101124 */
[----:B------:R-:W-:Y:S05]  /*8770*/  BRA `(.L_x_58924) ;  /* 0x00000008004c7947 */ /* 0x000fea0003800000 */
.L_x_58935:
        /* <DEDUP_REMOVED lines=17> */
.L_x_58939:
[----:B------:R-:W-:Y:S01]  /*8890*/  IMAD.MOV.U32 R0, RZ, RZ, 0x7f ;  /* 0x0000007fff007424 */ /* 0x000fe200078e00ff */
[----:B------:R-:W-:-:S04]  /*88a0*/  ISETP.GT.U32.AND P0, PT, R3, 0x7f800000, PT ;  /* 0x7f8000000300780c */ /* 0x000fc80003f04070 */
[----:B------:R-:W-:-:S09]  /*88b0*/  SEL R0, R0, 0x7c, P0 ;  /* 0x0000007c00007807 */ /* 0x000fd20000000000 */
.L_x_58940:
[----:B------:R-:W-:Y:S05]  /*88c0*/  BSYNC B0 ;  /* 0x0000000000007941 */ /* 0x000fea0003800000 */
.L_x_58938:
[----:B------:R-:W-:-:S04]  /*88d0*/  LOP3.LUT R3, R7, 0x80000000, RZ, 0xc0, !PT ;  /* 0x8000000007037812 */ /* 0x000fc800078ec0ff */
[----:B------:R-:W-:-:S04]  /*88e0*/  SHF.R.U32.HI R3, RZ, 0x18, R3 ;  /* 0x00000018ff037819 */ /* 0x000fc80000011603 */
[----:B------:R-:W-:-:S05]  /*88f0*/  LOP3.LUT R3, R0, R3, RZ, 0xfc, !PT ;  /* 0x0000000300037212 */ /* 0x000fca00078efcff */
[----:B------:R0:W-:Y:S01]  /*8900*/  STG.E.U8 desc[UR36][R4.64], R3 ;  /* 0x0000000304007986 */ /* 0x0001e2000c101124 */
[----:B------:R-:W-:Y:S05]  /*8910*/  BRA `(.L_x_58924) ;  /* 0x0000000400e47947 */ /* 0x000fea0003800000 */
.L_x_58934:
        /* <DEDUP_REMOVED lines=8> */
.L_x_58931:
        /* <DEDUP_REMOVED lines=11> */
.L_x_58943:
        /* <DEDUP_REMOVED lines=21> */
.L_x_58946:
[----:B------:R-:W-:-:S04]  /*8ba0*/  LOP3.LUT R0, R7, 0x80000000, RZ, 0xc0, !PT ;  /* 0x8000000007007812 */ /* 0x000fc800078ec0ff */
[----:B------:R-:W-:-:S04]  /*8bb0*/  SHF.R.U32.HI R0, RZ, 0x18, R0 ;  /* 0x00000018ff007819 */ /* 0x000fc80000011600 */
[----:B------:R-:W-:-:S07]  /*8bc0*/  LOP3.LUT R0, R3, R0, RZ, 0xfc, !PT ;  /* 0x0000000003007212 */ /* 0x000fce00078efcff */
.L_x_58945:
[----:B------:R-:W-:Y:S05]  /*8bd0*/  BSYNC B0 ;  /* 0x0000000000007941 */ /* 0x000fea0003800000 */
.L_x_58944:
[----:B------:R0:W-:Y:S01]  /*8be0*/  STG.E.U8 desc[UR36][R4.64], R0 ;  /* 0x0000000004007986 */ /* 0x0001e2000c101124 */
[----:B------:R-:W-:Y:S05]  /*8bf0*/  BRA `(.L_x_58924) ;  /* 0x00000004002c7947 */ /* 0x000fea0003800000 */
.L_x_58942:
        /* <DEDUP_REMOVED lines=21> */
.L_x_58949:
[----:B------:R-:W-:-:S04]  /*8d50*/  LOP3.LUT R0, R7, 0x80000000, RZ, 0xc0, !PT ;  /* 0x8000000007007812 */ /* 0x000fc800078ec0ff */
[----:B------:R-:W-:-:S04]  /*8d60*/  SHF.R.U32.HI R0, RZ, 0x18, R0 ;  /* 0x00000018ff007819 */ /* 0x000fc80000011600 */
[----:B------:R-:W-:-:S07]  /*8d70*/  LOP3.LUT R0, R3, R0, RZ, 0xfc, !PT ;  /* 0x0000000003007212 */ /* 0x000fce00078efcff */
.L_x_58948:
[----:B------:R-:W-:Y:S05]  /*8d80*/  BSYNC B0 ;  /* 0x0000000000007941 */ /* 0x000fea0003800000 */
.L_x_58947:
[----:B------:R0:W-:Y:S01]  /*8d90*/  STG.E.U8 desc[UR36][R4.64], R0 ;  /* 0x0000000004007986 */ /* 0x0001e2000c101124 */
[----:B------:R-:W-:Y:S05]  /*8da0*/  BRA `(.L_x_58924) ;  /* 0x0000000000c07947 */ /* 0x000fea0003800000 */
.L_x_58941:
        /* <DEDUP_REMOVED lines=26> */
.L_x_58923:
        /* <DEDUP_REMOVED lines=16> */
.L_x_58952:
[----:B------:R-:W-:Y:S05]  /*9050*/  BRA `(.L_x_58924) ;  /* 0x0000000000147947 */ /* 0x000fea0003800000 */
.L_x_58951:
[----:B------:R-:W0:Y:S02]  /*9060*/  F2I.U64.F64.TRUNC R24, R24 ;  /* 0x0000001800187311 */ /* 0x000e24000030d800 */
[----:B0-----:R0:W-:Y:S01]  /*9070*/  STG.E.64 desc[UR36][R4.64], R24 ;  /* 0x0000001804007986 */ /* 0x0011e2000c101b24 */
[----:B------:R-:W-:Y:S05]  /*9080*/  BRA `(.L_x_58924) ;  /* 0x0000000000087947 */ /* 0x000fea0003800000 */
.L_x_58950:
[----:B------:R-:W0:Y:S02]  /*9090*/  F2I.U32.F64.TRUNC R25, R24 ;  /* 0x0000001800197311 */ /* 0x000e24000030d000 */
[----:B0-----:R0:W-:Y:S02]  /*90a0*/  STG.E desc[UR36][R4.64], R25 ;  /* 0x0000001904007986 */ /* 0x0011e4000c101924 */
.L_x_58924:
[----:B------:R-:W-:-:S07]  /*90b0*/  VIADD R19, R19, 0x80 ;  /* 0x0000008013137836 */ /* 0x000fce0000000000 */
.L_x_58884:
[----:B------:R-:W-:Y:S05]  /*90c0*/  BSYNC B6 ;  /* 0x0000000000067941 */ /* 0x000fea0003800000 */
.L_x_58883:
[----:B------:R-:W-:-:S13]  /*90d0*/  ISETP.GE.AND P0, PT, R19, R2, PT ;  /* 0x000000021300720c */ /* 0x000fda0003f06270 */
[----:B------:R-:W-:Y:S05]  /*90e0*/  @P0 EXIT ;  /* 0x000000000000094d */ /* 0x000fea0003800000 */
        /* <DEDUP_REMOVED lines=20> */
.L_x_58956:
[----:B------:R-:W0:Y:S02]  /*9230*/  F2I.S64.F64.TRUNC R16, R16 ;  /* 0x0000001000107311 */ /* 0x000e24000030d900 */
[----:B0-----:R-:W-:-:S05]  /*9240*/  IMAD.MOV.U32 R5, RZ, RZ, R16 ;  /* 0x000000ffff057224 */ /* 0x001fca00078e0010 */
[----:B------:R-:W-:Y:S01]  /*9250*/  STG.E.U8 desc[UR36][R2.64], R5 ;  /* 0x0000000502007986 */ /* 0x000fe2000c101124 */
[----:B------:R-:W-:Y:S05]  /*9260*/  EXIT ;  /* 0x000000000000794d */ /* 0x000fea0003800000 */
.L_x_58955:
        /* <DEDUP_REMOVED lines=9> */
.L_x_58959:
[----:B------:R-:W0:Y:S02]  /*9300*/  F2I.F64.TRUNC R17, R16 ;  /* 0x0000001000117311 */ /* 0x000e24000030d100 */
[----:B0-----:R-:W-:Y:S01]  /*9310*/  STG.E desc[UR36][R2.64], R17 ;  /* 0x0000001102007986 */ /* 0x001fe2000c101924 */
[----:B------:R-:W-:Y:S05]  /*9320*/  EXIT ;  /* 0x000000000000794d */ /* 0x000fea0003800000 */
.L_x_58958:
[----:B------:R-:W0:Y:S02]  /*9330*/  F2I.F64.TRUNC R17, R16 ;  /* 0x0000001000117311 */ /* 0x000e24000030d100 */
[----:B0-----:R-:W-:Y:S01]  /*9340*/  STG.E.U16 desc[UR36][R2.64], R17 ;  /* 0x0000001102007986 */ /* 0x001fe2000c101524 */
[----:B------:R-:W-:Y:S05]  /*9350*/  EXIT ;  /* 0x000000000000794d */ /* 0x000fea0003800000 */
.L_x_58954:
        /* <DEDUP_REMOVED lines=13> */
.L_x_58961:
        /* <DEDUP_REMOVED lines=8> */
.L_x_58960:
        /* <DEDUP_REMOVED lines=14> */
.L_x_58963:
        /* <DEDUP_REMOVED lines=9> */
.L_x_58962:
[----:B------:R-:W-:Y:S01]  /*9620*/  STG.E.64 desc[UR36][R2.64], R16 ;  /* 0x0000001002007986 */ /* 0x000fe2000c101b24 */
[----:B------:R-:W-:Y:S05]  /*9630*/  EXIT ;  /* 0x000000000000794d */ /* 0x000fea0003800000 */
.L_x_58953:
        /* <DEDUP_REMOVED lines=12> */
.L_x_58966:
[----:B------:R-:W-:-:S05]  /*9700*/  CS2R R18, SRZ ;  /* 0x0000000000127805 */ /* 0x000fca000001ff00 */
[----:B------:R-:W-:Y:S01]  /*9710*/  STG.E.128 desc[UR36][R2.64], R16 ;  /* 0x0000001002007986 */ /* 0x000fe2000c101d24 */
[----:B------:R-:W-:Y:S05]  /*9720*/  EXIT ;  /* 0x000000000000794d */ /* 0x000fea0003800000 */
.L_x_58965:
        /* <DEDUP_REMOVED lines=25> */
.L_x_58970:
[----:B------:R-:W-:Y:S05]  /*98c0*/  BSYNC B0 ;  /* 0x0000000000007941 */ /* 0x000fea0003800000 */
.L_x_58969:
[----:B------:R-:W-:-:S05]  /*98d0*/  LOP3.LUT R5, R0, R5, RZ, 0xfc, !PT ;  /* 0x0000000500057212 */ /* 0x000fca00078efcff */
[----:B------:R-:W-:Y:S01]  /*98e0*/  STG.E.U8 desc[UR36][R2.64], R5 ;  /* 0x0000000502007986 */ /* 0x000fe2000c101124 */
[----:B------:R-:W-:Y:S05]  /*98f0*/  EXIT ;  /* 0x000000000000794d */ /* 0x000fea0003800000 */
.L_x_58968:
        /* <DEDUP_REMOVED lines=17> */
.L_x_58972:
[----:B------:R-:W-:Y:S01]  /*9a10*/  IMAD.MOV.U32 R0, RZ, RZ, 0x7f ;  /* 0x0000007fff007424 */ /* 0x000fe200078e00ff */
[----:B------:R-:W-:-:S04]  /*9a20*/  ISETP.GT.U32.AND P0, PT, R4, 0x7f800000, PT ;  /* 0x7f8000000400780c */ /* 0x000fc80003f04070 */
[----:B------:R-:W-:-:S09]  /*9a30*/  SEL R0, R0, 0x7c, P0 ;  /* 0x0000007c00007807 */ /* 0x000fd20000000000 */
.L_x_58973:
[----:B------:R-:W-:Y:S05]  /*9a40*/  BSYNC B0 ;  /* 0x0000000000007941 */ /* 0x000fea0003800000 */
.L_x_58971:
[----:B------:R-:W-:-:S04]  /*9a50*/  LOP3.LUT R4, R5, 0x80000000, RZ, 0xc0, !PT ;  /* 0x8000000005047812 */ /* 0x000fc800078ec0ff */
[----:B------:R-:W-:-:S04]  /*9a60*/  SHF.R.U32.HI R5, RZ, 0x18, R4 ;  /* 0x00000018ff057819 */ /* 0x000fc80000011604 */
[----:B------:R-:W-:-:S05]  /*9a70*/  LOP3.LUT R5, R0, R5, RZ, 0xfc, !PT ;  /* 0x0000000500057212 */ /* 0x000fca00078efcff */
[----:B------:R-:W-:Y:S01]  /*9a80*/  STG.E.U8 desc[UR36][R2.64], R5 ;  /* 0x0000000502007986 */ /* 0x000fe2000c101124 */
[----:B------:R-:W-:Y:S05]  /*9a90*/  EXIT ;  /* 0x000000000000794d */ /* 0x000fea0003800000 */
.L_x_58967:
        /* <DEDUP_REMOVED lines=8> */
.L_x_58964:
        /* <DEDUP_REMOVED lines=11> */
.L_x_58976:
        /* <DEDUP_REMOVED lines=21> */
.L_x_58979:
[----:B------:R-:W-:-:S04]  /*9d20*/  LOP3.LUT R0, R7, 0x80000000, RZ, 0xc0, !PT ;  /* 0x8000000007007812 */ /* 0x000fc800078ec0ff */
[----:B------:R-:W-:-:S04]  /*9d30*/  SHF.R.U32.HI R5, RZ, 0x18, R0 ;  /* 0x00000018ff057819 */ /* 0x000fc80000011600 */
[----:B------:R-:W-:-:S04]  /*9d40*/  LOP3.LUT R4, R4, R5, RZ, 0xfc, !PT ;  /* 0x0000000504047212 */ /* 0x000fc800078efcff */
[----:B------:R-:W-:-:S07]  /*9d50*/  PRMT R0, R4, 0x7610, R0 ;  /* 0x0000761004007816 */ /* 0x000fce0000000000 */
.L_x_58978:
[----:B------:R-:W-:Y:S05]  /*9d60*/  BSYNC B0 ;  /* 0x0000000000007941 */ /* 0x000fea0003800000 */
.L_x_58977:
[----:B------:R-:W-:Y:S01]  /*9d70*/  STG.E.U8 desc[UR36][R2.64], R0 ;  /* 0x0000000002007986 */ /* 0x000fe2000c101124 */
[----:B------:R-:W-:Y:S05]  /*9d80*/  EXIT ;  /* 0x000000000000794d */ /* 0x000fea0003800000 */
.L_x_58975:
        /* <DEDUP_REMOVED lines=21> */
.L_x_58982:
[----:B------:R-:W-:-:S04]  /*9ee0*/  LOP3.LUT R0, R7, 0x80000000, RZ, 0xc0, !PT ;  /* 0x8000000007007812 */ /* 0x000fc800078ec0ff */
[----:B------:R-:W-:-:S04]  /*9ef0*/  SHF.R.U32.HI R5, RZ, 0x18, R0 ;  /* 0x00000018ff057819 */ /* 0x000fc80000011600 */
[----:B------:R-:W-:-:S04]  /*9f00*/  LOP3.LUT R4, R4, R5, RZ, 0xfc, !PT ;  /* 0x0000000504047212 */ /* 0x000fc800078efcff */
[----:B------:R-:W-:-:S07]  /*9f10*/  PRMT R0, R4, 0x7610, R0 ;  /* 0x0000761004007816 */ /* 0x000fce0000000000 */
.L_x_58981:
[----:B------:R-:W-:Y:S05]  /*9f20*/  BSYNC B0 ;  /* 0x0000000000007941 */ /* 0x000fea0003800000 */
.L_x_58980:
[----:B------:R-:W-:Y:S01]  /*9f30*/  STG.E.U8 desc[UR36][R2.64], R0 ;  /* 0x0000000002007986 */ /* 0x000fe2000c101124 */
[----:B------:R-:W-:Y:S05]  /*9f40*/  EXIT ;  /* 0x000000000000794d */ /* 0x000fea0003800000 */
.L_x_58974:
        /* <DEDUP_REMOVED lines=26> */
.L_x_58957:
        /* <DEDUP_REMOVED lines=16> */
.L_x_58985:
[----:B------:R-:W-:Y:S05]  /*a1f0*/  EXIT ;  /* 0x000000000000794d */ /* 0x000fea0003800000 */
.L_x_58984:
[----:B------:R-:W0:Y:S02]  /*a200*/  F2I.U64.F64.TRUNC R16, R16 ;  /* 0x0000001000107311 */ /* 0x000e24000030d800 */
[----:B0-----:R-:W-:Y:S01]  /*a210*/  STG.E.64 desc[UR36][R2.64], R16 ;  /* 0x0000001002007986 */ /* 0x001fe2000c101b24 */
[----:B------:R-:W-:Y:S05]  /*a220*/  EXIT ;  /* 0x000000000000794d */ /* 0x000fea0003800000 */
.L_x_58983:
[----:B------:R-:W0:Y:S02]  /*a230*/  F2I.U32.F64.TRUNC R17, R16 ;  /* 0x0000001000117311 */ /* 0x000e24000030d000 */
[----:B0-----:R-:W-:Y:S01]  /*a240*/  STG.E desc[UR36][R2.64], R17 ;  /* 0x0000001102007986 */ /* 0x001fe2000c101924 */
[----:B------:R-:W-:Y:S05]  /*a250*/  EXIT ;  /* 0x000000000000794d */ /* 0x000fea0003800000 */
        .type           $_ZN2at6native27unrolled_elementwise_kernelIZNS0_50_GLOBAL__N__2680c7bb_12_PowKernel_cu_7dd49032_316822pow_scalar_tensor_implIdEEvRNS_18TensorIteratorBaseET_EUldE_St5arrayIPcLm2EELi4E23TrivialOffsetCalculatorILi1EjESC_NS0_6memory12LoadWithCastILi1EEENSD_13StoreWithCastILi1EEEEEviS6_T0_T2_T3_T4_T5_$__internal_accurate_pow,@function
        .size           $_ZN2at6native27unrolled_elementwise_kernelIZNS0_50_GLOBAL__N__2680c7bb_12_PowKernel_cu_7dd49032_316822pow_scalar_tensor_implIdEEvRNS_18TensorIteratorBaseET_EUldE_St5arrayIPcLm2EELi4E23TrivialOffsetCalculatorILi1EjESC_NS0_6memory12LoadWithCastILi1EEENSD_13StoreWithCastILi1EEEEEviS6_T0_T2_T3_T4_T5_$__internal_accurate_pow,(.L_x_71562 - $_ZN2at6native27unrolled_elementwise_kernelIZNS0_50_GLOBAL__N__2680c7bb_12_PowKernel_cu_7dd49032_316822pow_scalar_tensor_implIdEEvRNS_18TensorIteratorBaseET_EUldE_St5arrayIPcLm2EELi4E23TrivialOffsetCalculatorILi1EjESC_NS0_6memory12LoadWithCastILi1EEENSD_13StoreWithCastILi1EEEEEviS6_T0_T2_T3_T4_T5_$__internal_accurate_pow)
$_ZN2at6native27unrolled_elementwise_kernelIZNS0_50_GLOBAL__N__2680c7bb_12_PowKernel_cu_7dd49032_316822pow_scalar_tensor_implIdEEvRNS_18TensorIteratorBaseET_EUldE_St5arrayIPcLm2EELi4E23TrivialOffsetCalculatorILi1EjESC_NS0_6memory12LoadWithCastILi1EEENSD_13StoreWithCastILi1EEEEEviS6_T0_T2_T3_T4_T5_$__internal_accurate_pow:
[----:B------:R-:W-:Y:S01]  /*a260*/  SHF.R.U32.HI R0, RZ, 0x14, R9 ;  /* 0x00000014ff007819 */ /* 0x000fe20000011609 */
[----:B------:R-:W-:Y:S01]  /*a270*/  IMAD.MOV.U32 R14, RZ, RZ, RZ ;  /* 0x000000ffff0e7224 */ /* 0x000fe200078e00ff */
[----:B------:R-:W-:Y:S01]  /*a280*/  UMOV UR4, 0x7d2cafe2 ;  /* 0x7d2cafe200047882 */ /* 0x000fe20000000000 */
[----:B------:R-:W-:Y:S01]  /*a290*/  IMAD.MOV.U32 R12, RZ, RZ, 0x41ad3b5a ;  /* 0x41ad3b5aff0c7424 */ /* 0x000fe200078e00ff */
[----:B------:R-:W-:Y:S01]  /*a2a0*/  ISETP.NE.AND P1, PT, R0, RZ, PT ;  /* 0x000000ff0000720c */ /* 0x000fe20003f25270 */
[----:B------:R-:W-:Y:S01]  /*a2b0*/  IMAD.MOV.U32 R13, RZ, RZ, 0x3ed0f5d2 ;  /* 0x3ed0f5d2ff0d7424 */ /* 0x000fe200078e00ff */
[----:B------:R-:W-:Y:S01]  /*a2c0*/  UMOV UR5, 0x3eb0f5ff ;  /* 0x3eb0f5ff00057882 */ /* 0x000fe20000000000 */
[----:B------:R-:W-:-:S10]  /*a2d0*/  IMAD.MOV.U32 R37, RZ, RZ, R23 ;  /* 0x000000ffff257224 */ /* 0x000fd400078e0017 */
        /* <DEDUP_REMOVED lines=84> */
[--C-:B------:R-:W-:Y:S02]  /*a820*/  DFMA R8, R10, UR4, R12.reuse ;  /* 0x000000040a087c2b */ /* 0x100fe4000800000c */
[----:B------:R-:W-:-:S06]  /*a830*/  DADD R20, R6, -R12 ;  /* 0x0000000006147229 */ /* 0x000fcc000000080c */
[----:B------:R-:W-:Y:S01]  /*a840*/  DFMA R6, -R10, UR4, R8 ;  /* 0x000000040a067c2b */ /* 0x000fe20008000108 */
[----:B------:R-:W-:Y:S01]  /*a850*/  UMOV UR4, 0x3b39803f ;  /* 0x3b39803f00047882 */ /* 0x000fe20000000000 */
[----:B------:R-:W-:Y:S01]  /*a860*/  DADD R20, R14, R20 ;  /* 0x000000000e147229 */ /* 0x000fe20000000014 */
[----:B------:R-:W-:-:S05]  /*a870*/  UMOV UR5, 0x3c7abc9e ;  /* 0x3c7abc9e00057882 */ /* 0x000fca0000000000 */
[----:B------:R-:W-:Y:S01]  /*a880*/  DADD R6, -R12, R6 ;  /* 0x000000000c067229 */ /* 0x000fe20000000106 */
[----:B------:R-:W-:Y:S01]  /*a890*/  LOP3.LUT R13, R37, 0xff0fffff, RZ, 0xc0, !PT ;  /* 0xff0fffff250d7812 */ /* 0x000fe200078ec0ff */
[----:B------:R-:W-:-:S03]  /*a8a0*/  IMAD.MOV.U32 R12, RZ, RZ, R36 ;  /* 0x000000ffff0c7224 */ /* 0x000fc600078e0024 */
[----:B------:R-:W-:-:S03]  /*a8b0*/  SEL R13, R13, R37, P1 ;  /* 0x000000250d0d7207 */ /* 0x000fc60000800000 */
        /* <DEDUP_REMOVED lines=67> */
.L_x_58986:
[----:B------:R-:W-:Y:S01]  /*acf0*/  DSETP.NEU.AND P1, PT, |R6|, +INF , PT ;  /* 0x7ff000000600742a */ /* 0x000fe20003f2d200 */
[----:B------:R-:W-:Y:S01]  /*ad00*/  IMAD.MOV.U32 R35, RZ, RZ, 0x0 ;  /* 0x00000000ff237424 */ /* 0x000fe200078e00ff */
[----:B------:R-:W-:-:S12]  /*ad10*/  DADD R14, R12, R14 ;  /* 0x000000000c0e7229 */ /* 0x000fd8000000000e */
[----:B------:R-:W-:-:S10]  /*ad20*/  @P1 DFMA R6, R14, R6, R6 ;  /* 0x000000060e06122b */ /* 0x000fd40000000006 */
[----:B------:R-:W-:Y:S02]  /*ad30*/  IMAD.MOV.U32 R0, RZ, RZ, R6 ;  /* 0x000000ffff007224 */ /* 0x000fe400078e0006 */
[----:B------:R-:W-:Y:S01]  /*ad40*/  IMAD.MOV.U32 R9, RZ, RZ, R7 ;  /* 0x000000ffff097224 */ /* 0x000fe200078e0007 */
[----:B------:R-:W-:Y:S06]  /*ad50*/  RET.REL.NODEC R34 `(_ZN2at6native27unrolled_elementwise_kernelIZNS0_50_GLOBAL__N__2680c7bb_12_PowKernel_cu_7dd49032_316822pow_scalar_tensor_implIdEEvRNS_18TensorIteratorBaseET_EUldE_St5arrayIPcLm2EELi4E23TrivialOffsetCalculatorILi1EjESC_NS0_6memory12LoadWithCastILi1EEENSD_13StoreWithCastILi1EEEEEviS6_T0_T2_T3_T4_T5_) ;  /* 0xffffff5022a87950 */ /* 0x000fec0003c3ffff */
.L_x_58987:
        /* <DEDUP_REMOVED lines=10> */
.L_x_71562:


//--------------------- .text._ZN2at6native18elementwise_kernelILi128ELi2EZNS0_22gpu_kernel_impl_nocastIZNS0_50_GLOBAL__N__2680c7bb_12_PowKernel_cu_7dd49032_316822pow_scalar_tensor_implIdEEvRNS_18TensorIteratorBaseET_EUldE_EEvS6_RKS7_EUliE_EEviT1_ --------------------------
	.section	.text._ZN2at6native18elementwise_kernelILi128ELi2EZNS0_22gpu_kernel_impl_nocastIZNS0_50_GLOBAL__N__2680c7bb_12_PowKernel_cu_7dd49032_316822pow_scalar_tensor_implIdEEvRNS_18TensorIteratorBaseET_EUldE_EEvS6_RKS7_EUliE_EEviT1_,"ax",@progbits
	.align	128
        .global         _ZN2at6native18elementwise_kernelILi128ELi2EZNS0_22gpu_kernel_impl_nocastIZNS0_50_GLOBAL__N__2680c7bb_12_PowKernel_cu_7dd49032_316822pow_scalar_tensor_implIdEEvRNS_18TensorIteratorBaseET_EUldE_EEvS6_RKS7_EUliE_EEviT1_
        .type           _ZN2at6native18elementwise_kernelILi128ELi2EZNS0_22gpu_kernel_impl_nocastIZNS0_50_GLOBAL__N__2680c7bb_12_PowKernel_cu_7dd49032_316822pow_scalar_tensor_implIdEEvRNS_18TensorIteratorBaseET_EUldE_EEvS6_RKS7_EUliE_EEviT1_,@function
        .size           _ZN2at6native18elementwise_kernelILi128ELi2EZNS0_22gpu_kernel_impl_nocastIZNS0_50_GLOBAL__N__2680c7bb_12_PowKernel_cu_7dd49032_316822pow_scalar_tensor_implIdEEvRNS_18TensorIteratorBaseET_EUldE_EEvS6_RKS7_EUliE_EEviT1_,(.L_x_71563 - _ZN2at6native18elementwise_kernelILi128ELi2EZNS0_22gpu_kernel_impl_nocastIZNS0_50_GLOBAL__N__2680c7bb_12_PowKernel_cu_7dd49032_316822pow_scalar_tensor_implIdEEvRNS_18TensorIteratorBaseET_EUldE_EEvS6_RKS7_EUliE_EEviT1_)
        .other          _ZN2at6native18elementwise_kernelILi128ELi2EZNS0_22gpu_kernel_impl_nocastIZNS0_50_GLOBAL__N__2680c7bb_12_PowKernel_cu_7dd49032_316822pow_scalar_tensor_implIdEEvRNS_18TensorIteratorBaseET_EUldE_EEvS6_RKS7_EUliE_EEviT1_,@"STO_CUDA_ENTRY STV_DEFAULT"
_ZN2at6native18elementwise_kernelILi128ELi2EZNS0_22gpu_kernel_impl_nocastIZNS0_50_GLOBAL__N__2680c7bb_12_PowKernel_cu_7dd49032_316822pow_scalar_tensor_implIdEEvRNS_18TensorIteratorBaseET_EUldE_EEvS6_RKS7_EUliE_EEviT1_:
.text._ZN2at6native18elementwise_kernelILi128ELi2EZNS0_22gpu_kernel_impl_nocastIZNS0_50_GLOBAL__N__2680c7bb_12_PowKernel_cu_7dd49032_316822pow_scalar_tensor_implIdEEvRNS_18TensorIteratorBaseET_EUldE_EEvS6_RKS7_EUliE_EEviT1_:
        /* <DEDUP_REMOVED lines=312> */
.L_x_58990:
[----:B------:R-:W-:Y:S02]  /*1380*/  ULDC.64 UR6, c[0x0][0x418] ;  /* 0x0001060000067ab9 */ /* 0x000fe40000000a00 */
[----:B------:R-:W-:-:S04]  /*1390*/  IADD3 R8, P0, R0, UR6, RZ ;  /* 0x0000000600087c10 */ /* 0x000fc8000ff1e0ff */
[----:B------:R-:W-:Y:S01]  /*13a0*/  IADD3.X R9, RZ, UR7, RZ, P0, !PT ;  /* 0x00000007ff097c10 */ /* 0x000fe200087fe4ff */
[----:B------:R-:W-:-:S05]  /*13b0*/  ULDC.64 UR6, c[0x0][0x420] ;  /* 0x0001080000067ab9 */ /* 0x000fca0000000a00 */
[----:B------:R-:W2:Y:S01]  /*13c0*/  LDG.E.64 R8, desc[UR4][R8.64] ;  /* 0x0000000408087981 */ /* 0x000ea2000c1e1b00 */
[----:B------:R-:W-:Y:S01]  /*13d0*/  DADD R2, -RZ, |UR6| ;  /* 0x40000006ff027e29 */ /* 0x000fe20008000100 */
[----:B------:R-:W-:Y:S01]  /*13e0*/  ULDC.64 UR6, c[0x0][0x410] ;  /* 0x0001040000067ab9 */ /* 0x000fe20000000a00 */
[----:B------:R-:W-:Y:S01]  /*13f0*/  BSSY B1, `(.L_x_58991) ;  /* 0x0000009000017945 */ /* 0x000fe20003800000 */
[----:B------:R-:W-:Y:S02]  /*1400*/  IADD3 R10, P0, R11, UR6, RZ ;  /* 0x000000060b0a7c10 */ /* 0x000fe4000ff1e0ff */
[----:B------:R-:W-:-:S03]  /*1410*/  MOV R0, 0x1480 ;  /* 0x0000148000007802 */ /* 0x000fc60000000f00 */
[----:B------:R-:W-:Y:S02]  /*1420*/  IMAD.X R11, RZ, RZ, UR7, P0 ;  /* 0x00000007ff0b7e24 */ /* 0x000fe400080e06ff */
[----:B------:R-:W-:Y:S01]  /*1430*/  IMAD.MOV.U32 R12, RZ, RZ, R2 ;  /* 0x000000ffff0c7224 */ /* 0x000fe200078e0002 */
[----:B------:R-:W-:Y:S02]  /*1440*/  MOV R7, R3 ;  /* 0x0000000300077202 */ /* 0x000fe40000000f00 */
[----:B--2---:R-:W-:Y:S01]  /*1450*/  MOV R2, R8 ;  /* 0x0000000800027202 */ /* 0x004fe20000000f00 */
[----:B------:R-:W-:-:S07]  /*1460*/  IMAD.MOV.U32 R3, RZ, RZ, R9 ;  /* 0x000000ffff037224 */ /* 0x000fce00078e0009 */
[----:B------:R-:W-:Y:S05]  /*1470*/  CALL.REL.NOINC `($_ZN2at6native18elementwise_kernelILi128ELi2EZNS0_22gpu_kernel_impl_nocastIZNS0_50_GLOBAL__N__2680c7bb_12_PowKernel_cu_7dd49032_316822pow_scalar_tensor_implIdEEvRNS_18TensorIteratorBaseET_EUldE_EEvS6_RKS7_EUliE_EEviT1_$__internal_accurate_pow) ;  /* 0x0000001c006c7944 */ /* 0x000fea0003c00000 */
[----:B------:R-:W-:Y:S05]  /*1480*/  BSYNC B1 ;  /* 0x0000000000017941 */ /* 0x000fea0003800000 */
.L_x_58991:
[----:B------:R-:W0:Y:S01]  /*1490*/  LDC.64 R2, c[0x0][0x420] ;  /* 0x00010800ff027b82 */ /* 0x000e220000000a00 */
[----:B------:R-:W-:Y:S01]  /*14a0*/  BSSY B1, `(.L_x_58992) ;  /* 0x0000026000017945 */ /* 0x000fe20003800000 */
[----:B------:R-:W-:Y:S01]  /*14b0*/  MOV R6, R4 ;  /* 0x0000000400067202 */ /* 0x000fe20000000f00 */
        /* <DEDUP_REMOVED lines=23> */
.L_x_58993:
        /* <DEDUP_REMOVED lines=8> */
[----:B------:R-:W-:Y:S02]  /*16b0*/  ISETP.EQ.U32.AND P2, PT, R0, RZ, PT ;  /* 0x000000ff0000720c */ /* 0x000fe40003f42070 */
[----:B------:R-:W-:Y:S02]  /*16c0*/  MOV R0, UR6 ;  /* 0x0000000600007c02 */ /* 0x000fe40008000f00 */
[----:B------:R-:W-:-:S04]  /*16d0*/  ISETP.EQ.AND.EX P0, PT, R7, -0x80000000, P0, P2 ;  /* 0x800000000700780c */ /* 0x000fc80000702320 */
[----:B------:R-:W-:-:S04]  /*16e0*/  SEL R7, R0, RZ, P0 ;  /* 0x000000ff00077207 */ /* 0x000fc80000000000 */
[----:B------:R-:W-:-:S07]  /*16f0*/  @!P1 LOP3.LUT R7, R7, 0x7ff00000, RZ, 0xfc, !PT ;  /* 0x7ff0000007079812 */ /* 0x000fce00078efcff */
.L_x_58994:
[----:B------:R-:W-:Y:S05]  /*1700*/  BSYNC B1 ;  /* 0x0000000000017941 */ /* 0x000fea0003800000 */
.L_x_58992:
        /* <DEDUP_REMOVED lines=18> */
.L_x_58998:
        /* <DEDUP_REMOVED lines=10> */
.L_x_58997:
[----:B------:R-:W-:-:S11]  /*18d0*/  DADD R6, R8, R2 ;  /* 0x0000000008067229 */ /* 0x000fd60000000002 */
.L_x_58996:
[----:B------:R-:W-:Y:S05]  /*18e0*/  BSYNC B1 ;  /* 0x0000000000017941 */ /* 0x000fea0003800000 */
.L_x_58995:
[----:B------:R-:W-:Y:S01]  /*18f0*/  DSETP.NEU.AND P0, PT, R2, 1, PT ;  /* 0x3ff000000200742a */ /* 0x000fe20003f0d000 */
[----:B------:R-:W-:-:S05]  /*1900*/  IMAD R5, R5, 0x100, R32 ;  /* 0x0000010005057824 */ /* 0x000fca00078e0220 */
[----:B------:R-:W-:-:S06]  /*1910*/  DSETP.EQ.OR P0, PT, R8, RZ, !P0 ;  /* 0x000000ff0800722a */ /* 0x000fcc0004702400 */
[----:B------:R-:W-:Y:S02]  /*1920*/  FSEL R2, R6, RZ, !P0 ;  /* 0x000000ff06027208 */ /* 0x000fe40004000000 */
[----:B------:R-:W-:Y:S02]  /*1930*/  FSEL R3, R7, 1.875, !P0 ;  /* 0x3ff0000007037808 */ /* 0x000fe40004000000 */
[----:B------:R-:W-:-:S03]  /*1940*/  IADD3 R7, R5, 0x80, RZ ;  /* 0x0000008005077810 */ /* 0x000fc60007ffe0ff */
[----:B------:R0:W-:Y:S04]  /*1950*/  STG.E.64 desc[UR4][R10.64], R2 ;  /* 0x000000020a007986 */ /* 0x0001e8000c101b04 */
.L_x_58989:
[----:B------:R-:W-:Y:S05]  /*1960*/  BSYNC B0 ;  /* 0x0000000000007941 */ /* 0x000fea0003800000 */
.L_x_58988:
[----:B------:R-:W-:Y:S02]  /*1970*/  ULDC UR6, c[0x0][0x210] ;  /* 0x0000840000067ab9 */ /* 0x000fe40000000800 */
[----:B------:R-:W-:-:S13]  /*1980*/  ISETP.GE.AND P0, PT, R7, UR6, PT ;  /* 0x0000000607007c0c */ /* 0x000fda000bf06270 */
[----:B------:R-:W-:Y:S05]  /*1990*/  @P0 EXIT ;  /* 0x000000000000094d */ /* 0x000fea0003800000 */
[----:B------:R-:W1:Y:S01]  /*19a0*/  LDC R6, c[0x0][0x218] ;  /* 0x00008600ff067b82 */ /* 0x000e620000000800 */
[----:B------:R-:W-:Y:S01]  /*19b0*/  IMAD.MOV.U32 R0, RZ, RZ, RZ ;  /* 0x000000ffff007224 */ /* 0x000fe200078e00ff */
[----:B0-----:R-:W-:Y:S02]  /*19c0*/  MOV R11, RZ ;  /* 0x000000ff000b7202 */ /* 0x001fe40000000f00 */
        /* <DEDUP_REMOVED lines=300> */
.L_x_58999:
        /* <DEDUP_REMOVED lines=17> */
.L_x_59000:
[----:B------:R-:W0:Y:S01]  /*2da0*/  LDC.64 R2, c[0x0][0x420] ;  /* 0x00010800ff027b82 */ /* 0x000e220000000a00 */
[----:B------:R-:W-:-:S04]  /*2db0*/  LOP3.LUT R0, R9, 0x7ff00000, RZ, 0xc0, !PT ;  /* 0x7ff0000009007812 */ /* 0x000fc800078ec0ff */
[----:B------:R-:W-:-:S04]  /*2dc0*/  LEA.HI R5, R0, 0xfffffc0c, RZ, 0xc ;  /* 0xfffffc0c00057811 */ /* 0x000fc800078f60ff */
[CC--:B------:R-:W-:Y:S02]  /*2dd0*/  SHF.L.U64.HI R6, R8.reuse, R5.reuse, R9 ;  /* 0x0000000508067219 */ /* 0x0c0fe40000010209 */
[----:B------:R-:W-:Y:S02]  /*2de0*/  SHF.L.U32 R0, R8, R5, RZ ;  /* 0x0000000508007219 */ /* 0x000fe400000006ff */
[----:B------:R-:W-:Y:S01]  /*2df0*/  MOV R5, R7 ;  /* 0x0000000700057202 */ /* 0x000fe20000000f00 */
        /* <DEDUP_REMOVED lines=14> */
[----:B------:R-:W-:Y:S01]  /*2ee0*/  BSSY B0, `(.L_x_59003) ;  /* 0x0000007000007945 */ /* 0x000fe20003800000 */
[----:B0-----:R-:W-:Y:S01]  /*2ef0*/  DSETP.NEU.AND P1, PT, R4, R8, PT ;  /* 0x000000080400722a */ /* 0x001fe20003f2d000 */
[----:B------:R-:W-:Y:S01]  /*2f00*/  MOV R4, R0 ;  /* 0x0000000000047202 */ /* 0x000fe20000000f00 */
[----:B------:R-:W-:-:S12]  /*2f10*/  IMAD.MOV.U32 R5, RZ, RZ, R7 ;  /* 0x000000ffff057224 */ /* 0x000fd800078e0007 */
[----:B------:R-:W-:Y:S05]  /*2f20*/  @!P1 BRA `(.L_x_59004) ;  /* 0x0000000000089947 */ /* 0x000fea0003800000 */
[----:B------:R-:W-:Y:S01]  /*2f30*/  MOV R4, 0x0 ;  /* 0x0000000000047802 */ /* 0x000fe20000000f00 */
[----:B------:R-:W-:-:S07]  /*2f40*/  IMAD.MOV.U32 R5, RZ, RZ, -0x80000 ;  /* 0xfff80000ff057424 */ /* 0x000fce00078e00ff */
.L_x_59004:
[----:B------:R-:W-:Y:S05]  /*2f50*/  BSYNC B0 ;  /* 0x0000000000007941 */ /* 0x000fea0003800000 */
.L_x_59003:
[----:B------:R-:W-:Y:S05]  /*2f60*/  BRA `(.L_x_59002) ;  /* 0x0000000000207947 */ /* 0x000fea0003800000 */
.L_x_59001:
[----:B------:R-:W0:Y:S01]  /*2f70*/  LDC R12, c[0x0][0x424] ;  /* 0x00010900ff0c7b82 */ /* 0x000e220000000800 */
[----:B------:R-:W-:Y:S01]  /*2f80*/  DSETP.NEU.AND P0, PT, |R8|, 0.5, PT ;  /* 0x3fe000000800742a */ /* 0x000fe20003f0d200 */
[----:B------:R-:W-:Y:S02]  /*2f90*/  ISETP.GE.AND P1, PT, R9, RZ, PT ;  /* 0x000000ff0900720c */ /* 0x000fe40003f26270 */
[----:B------:R-:W-:Y:S02]  /*2fa0*/  ISETP.EQ.U32.AND P2, PT, R0, RZ, PT ;  /* 0x000000ff0000720c */ /* 0x000fe40003f42070 */
[----:B------:R-:W-:Y:S02]  /*2fb0*/  MOV R4, RZ ;  /* 0x000000ff00047202 */ /* 0x000fe40000000f00 */
[----:B------:R-:W-:-:S04]  /*2fc0*/  ISETP.EQ.AND.EX P0, PT, R6, -0x80000000, P0, P2 ;  /* 0x800000000600780c */ /* 0x000fc80000702320 */
[----:B0-----:R-:W-:-:S04]  /*2fd0*/  SEL R5, R12, RZ, P0 ;  /* 0x000000ff0c057207 */ /* 0x001fc80000000000 */
[----:B------:R-:W-:-:S07]  /*2fe0*/  @!P1 LOP3.LUT R5, R5, 0x7ff00000, RZ, 0xfc, !PT ;  /* 0x7ff0000005059812 */ /* 0x000fce00078efcff */
.L_x_59002:
        /* <DEDUP_REMOVED lines=18> */
.L_x_59008:
        /* <DEDUP_REMOVED lines=10> */
.L_x_59007:
[----:B------:R-:W-:-:S11]  /*31b0*/  DADD R4, R8, R2 ;  /* 0x0000000008047229 */ /* 0x000fd60000000002 */
.L_x_59006:
[----:B------:R-:W-:Y:S05]  /*31c0*/  BSYNC B0 ;  /* 0x0000000000007941 */ /* 0x000fea0003800000 */
.L_x_59005:
[----:B------:R-:W-:-:S06]  /*31d0*/  DSETP.NEU.AND P0, PT, R2, 1, PT ;  /* 0x3ff000000200742a */ /* 0x000fcc0003f0d000 */
[----:B------:R-:W-:-:S06]  /*31e0*/  DSETP.EQ.OR P0, PT, R8, RZ, !P0 ;  /* 0x000000ff0800722a */ /* 0x000fcc0004702400 */
[----:B------:R-:W-:Y:S02]  /*31f0*/  FSEL R2, R4, RZ, !P0 ;  /* 0x000000ff04027208 */ /* 0x000fe40004000000 */
[----:B------:R-:W-:-:S05]  /*3200*/  FSEL R3, R5, 1.875, !P0 ;  /* 0x3ff0000005037808 */ /* 0x000fca0004000000 */
[----:B------:R-:W-:Y:S01]  /*3210*/  STG.E.64 desc[UR4][R10.64], R2 ;  /* 0x000000020a007986 */ /* 0x000fe2000c101b04 */
[----:B------:R-:W-:Y:S05]  /*3220*/  EXIT ;  /* 0x000000000000794d */ /* 0x000fea0003800000 */
        .type           $_ZN2at6native18elementwise_kernelILi128ELi2EZNS0_22gpu_kernel_impl_nocastIZNS0_50_GLOBAL__N__2680c7bb_12_PowKernel_cu_7dd49032_316822pow_scalar_tensor_implIdEEvRNS_18TensorIteratorBaseET_EUldE_EEvS6_RKS7_EUliE_EEviT1_$__internal_accurate_pow,@function
        .size           $_ZN2at6native18elementwise_kernelILi128ELi2EZNS0_22gpu_kernel_impl_nocastIZNS0_50_GLOBAL__N__2680c7bb_12_PowKernel_cu_7dd49032_316822pow_scalar_tensor_implIdEEvRNS_18TensorIteratorBaseET_EUldE_EEvS6_RKS7_EUliE_EEviT1_$__internal_accurate_pow,(.L_x_71563 - $_ZN2at6native18elementwise_kernelILi128ELi2EZNS0_22gpu_kernel_impl_nocastIZNS0_50_GLOBAL__N__2680c7bb_12_PowKernel_cu_7dd49032_316822pow_scalar_tensor_implIdEEvRNS_18TensorIteratorBaseET_EUldE_EEvS6_RKS7_EUliE_EEviT1_$__internal_accurate_pow)
$_ZN2at6native18elementwise_kernelILi128ELi2EZNS0_22gpu_kernel_impl_nocastIZNS0_50_GLOBAL__N__2680c7bb_12_PowKernel_cu_7dd49032_316822pow_scalar_tensor_implIdEEvRNS_18TensorIteratorBaseET_EUldE_EEvS6_RKS7_EUliE_EEviT1_$__internal_accurate_pow:
[----:B------:R-:W-:Y:S01]  /*3230*/  SHF.R.U32.HI R4, RZ, 0x14, R7 ;  /* 0x00000014ff047819 */ /* 0x000fe20000011607 */
[----:B------:R-:W-:Y:S01]  /*3240*/  HFMA2.MMA R21, -RZ, RZ, 1.703125, -23840 ;  /* 0x3ed0f5d2ff157435 */ /* 0x000fe200000001ff */
[----:B------:R-:W-:Y:S01]  /*3250*/  MOV R6, R12 ;  /* 0x0000000c00067202 */ /* 0x000fe20000000f00 */
[----:B------:R-:W-:Y:S01]  /*3260*/  UMOV UR6, 0x7d2cafe2 ;  /* 0x7d2cafe200067882 */ /* 0x000fe20000000000 */
[----:B------:R-:W-:Y:S01]  /*3270*/  ISETP.NE.AND P0, PT, R4, RZ, PT ;  /* 0x000000ff0400720c */ /* 0x000fe20003f05270 */
[----:B------:R-:W-:Y:S01]  /*3280*/  UMOV UR7, 0x3eb0f5ff ;  /* 0x3eb0f5ff00077882 */ /* 0x000fe20000000000 */
[----:B------:R-:W-:-:S11]  /*3290*/  MOV R20, 0x41ad3b5a ;  /* 0x41ad3b5a00147802 */ /* 0x000fd60000000f00 */
[----:B------:R-:W-:Y:S01]  /*32a0*/  @!P0 DMUL R16, R6, 1.80143985094819840000e+16 ;  /* 0x4350000006108828 */ /* 0x000fe20000000000 */
[----:B------:R-:W-:-:S09]  /*32b0*/  IMAD.MOV.U32 R6, RZ, RZ, R7 ;  /* 0x000000ffff067224 */ /* 0x000fd200078e0007 */
[----:B------:R-:W-:Y:S02]  /*32c0*/  @!P0 MOV R6, R17 ;  /* 0x0000001100068202 */ /* 0x000fe40000000f00 */
[----:B------:R-:W-:Y:S02]  /*32d0*/  @!P0 LEA.HI R4, R17, 0xffffffca, RZ, 0xc ;  /* 0xffffffca11048811 */ /* 0x000fe400078f60ff */
[----:B------:R-:W-:-:S04]  /*32e0*/  LOP3.LUT R6, R6, 0x800fffff, RZ, 0xc0, !PT ;  /* 0x800fffff06067812 */ /* 0x000fc800078ec0ff */
[----:B------:R-:W-:Y:S02]  /*32f0*/  LOP3.LUT R7, R6, 0x3ff00000, RZ, 0xfc, !PT ;  /* 0x3ff0000006077812 */ /* 0x000fe400078efcff */
[----:B------:R-:W-:Y:S01]  /*3300*/  MOV R6, R12 ;  /* 0x0000000c00067202 */ /* 0x000fe20000000f00 */
[----:B------:R-:W-:Y:S01]  /*3310*/  @!P0 IMAD.MOV.U32 R6, RZ, RZ, R16 ;  /* 0x000000ffff068224 */ /* 0x000fe200078e0010 */
[----:B------:R-:W-:Y:S01]  /*3320*/  ISETP.GE.U32.AND P1, PT, R7, 0x3ff6a09f, PT ;  /* 0x3ff6a09f0700780c */ /* 0x000fe20003f26070 */
[----:B------:R-:W-:Y:S01]  /*3330*/  IMAD.MOV.U32 R12, RZ, RZ, RZ ;  /* 0x000000ffff0c7224 */ /* 0x000fe200078e00ff */
[----:B------:R-:W-:-:S11]  /*3340*/  IADD3 R16, R4, -0x3ff, RZ ;  /* 0xfffffc0104107810 */ /* 0x000fd60007ffe0ff */
[----:B------:R-:W-:Y:S01]  /*3350*/  @P1 IADD3 R13, R7, -0x100000, RZ ;  /* 0xfff00000070d1810 */ /* 0x000fe20007ffe0ff */
[----:B------:R-:W-:Y:S01]  /*3360*/  @P1 VIADD R16, R4, 0xfffffc02 ;  /* 0xfffffc0204101836 */ /* 0x000fe20000000000 */
[----:B------:R-:W-:Y:S02]  /*3370*/  SHF.L.U32 R4, R3, 0x1, RZ ;  /* 0x0000000103047819 */ /* 0x000fe400000006ff */
[----:B------:R-:W-:Y:S02]  /*3380*/  @P1 MOV R7, R13 ;  /* 0x0000000d00071202 */ /* 0x000fe40000000f00 */
[----:B------:R-:W-:-:S04]  /*3390*/  ISETP.GT.U32.AND P0, PT, R4, -0x2000001, PT ;  /* 0xfdffffff0400780c */ /* 0x000fc80003f04070 */
        /* <DEDUP_REMOVED lines=8> */
[CC--:B------:R-:W-:Y:S02]  /*3420*/  DMUL R26, R14.reuse, R14.reuse ;  /* 0x0000000e0e1a7228 */ /* 0x0c0fe40000000000 */
[----:B------:R-:W-:-:S06]  /*3430*/  DMUL R28, R14, R14 ;  /* 0x0000000e0e1c7228 */ /* 0x000fcc0000000000 */
        /* <DEDUP_REMOVED lines=22> */
[----:B------:R-:W-:Y:S01]  /*35a0*/  MOV R6, R12 ;  /* 0x0000000c00067202 */ /* 0x000fe20000000f00 */
[----:B------:R-:W-:Y:S02]  /*35b0*/  DFMA R30, R12, R28, R30 ;  /* 0x0000001c0c1e722b */ /* 0x000fe4000000001e */
        /* <DEDUP_REMOVED lines=30> */
[----:B------:R-:W-:Y:S01]  /*37a0*/  HFMA2.MMA R13, -RZ, RZ, 3.59375, 0 ;  /* 0x43300000ff0d7435 */ /* 0x000fe200000001ff */
[----:B------:R-:W-:-:S05]  /*37b0*/  LOP3.LUT R12, R16, 0x80000000, RZ, 0x3c, !PT ;  /* 0x80000000100c7812 */ /* 0x000fca00078e3cff */
        /* <DEDUP_REMOVED lines=11> */
[----:B------:R-:W-:-:S03]  /*3870*/  IMAD.MOV.U32 R14, RZ, RZ, R2 ;  /* 0x000000ffff0e7224 */ /* 0x000fc600078e0002 */
[----:B------:R-:W-:Y:S01]  /*3880*/  SEL R15, R15, R3, P0 ;  /* 0x000000030f0f7207 */ /* 0x000fe20000000000 */
[----:B------:R-:W-:-:S08]  /*3890*/  DADD R20, -R16, R20 ;  /* 0x0000000010147229 */ /* 0x000fd00000000114 */
        /* <DEDUP_REMOVED lines=9> */
[----:B------:R-:W-:Y:S02]  /*3930*/  DFMA R6, R6, R14, R12 ;  /* 0x0000000e0606722b */ /* 0x000fe4000000000c */
[----:B------:R-:W-:Y:S01]  /*3940*/  HFMA2.MMA R15, -RZ, RZ, 1.9912109375, 0.00128841400146484375 ;  /* 0x3ff71547ff0f7435 */ /* 0x000fe200000001ff */
[----:B------:R-:W-:-:S05]  /*3950*/  MOV R14, 0x652b82fe ;  /* 0x652b82fe000e7802 */ /* 0x000fca0000000f00 */
        /* <DEDUP_REMOVED lines=48> */
[----:B------:R-:W-:-:S03]  /*3c60*/  @!P0 IMAD.MOV.U32 R12, RZ, RZ, R18 ;  /* 0x000000ffff0c8224 */ /* 0x000fc600078e0012 */
[----:B------:R-:W-:Y:S02]  /*3c70*/  @!P0 SHF.R.S32.HI R13, RZ, 0x1, R2 ;  /* 0x00000001ff0d8819 */ /* 0x000fe40000011402 */
[----:B------:R-:W-:Y:S02]  /*3c80*/  FSEL R2, R20, RZ, P1 ;  /* 0x000000ff14027208 */ /* 0x000fe40000800000 */
[----:B------:R-:W-:Y:S02]  /*3c90*/  @!P0 IADD3 R14, R14, -R13, RZ ;  /* 0x8000000d0e0e8210 */ /* 0x000fe40007ffe0ff */
[----:B------:R-:W-:Y:S02]  /*3ca0*/  @!P0 LEA R13, R13, R19, 0x14 ;  /* 0x000000130d0d8211 */ /* 0x000fe400078ea0ff */
[----:B------:R-:W-:Y:S02]  /*3cb0*/  @!P0 LEA R15, R14, 0x3ff00000, 0x14 ;  /* 0x3ff000000e0f8811 */ /* 0x000fe400078ea0ff */
[----:B------:R-:W-:-:S06]  /*3cc0*/  @!P0 MOV R14, RZ ;  /* 0x000000ff000e8202 */ /* 0x000fcc0000000f00 */
[----:B------:R-:W-:-:S11]  /*3cd0*/  @!P0 DMUL R2, R12, R14 ;  /* 0x0000000e0c028228 */ /* 0x000fd60000000000 */
.L_x_59009:
[----:B------:R-:W-:Y:S02]  /*3ce0*/  DSETP.NEU.AND P0, PT, |R2|, +INF , PT ;  /* 0x7ff000000200742a */ /* 0x000fe40003f0d200 */
[----:B------:R-:W-:-:S12]  /*3cf0*/  DADD R16, R6, R16 ;  /* 0x0000000006107229 */ /* 0x000fd80000000010 */
[----:B------:R-:W-:-:S10]  /*3d00*/  @P0 DFMA R2, R16, R2, R2 ;  /* 0x000000021002022b */ /* 0x000fd40000000002 */
[----:B------:R-:W-:Y:S01]  /*3d10*/  MOV R4, R2 ;  /* 0x0000000200047202 */ /* 0x000fe20000000f00 */
[----:B------:R-:W-:Y:S01]  /*3d20*/  IMAD.MOV.U32 R7, RZ, RZ, R3 ;  /* 0x000000ffff077224 */ /* 0x000fe200078e0003 */
[----:B------:R-:W-:Y:S02]  /*3d30*/  MOV R2, R0 ;  /* 0x0000000000027202 */ /* 0x000fe40000000f00 */
[----:B------:R-:W-:-:S04]  /*3d40*/  MOV R3, 0x0 ;  /* 0x0000000000037802 */ /* 0x000fc80000000f00 */
[----:B------:R-:W-:Y:S05]  /*3d50*/  RET.REL.NODEC R2 `(_ZN2at6native18elementwise_kernelILi128ELi2EZNS0_22gpu_kernel_impl_nocastIZNS0_50_GLOBAL__N__2680c7bb_12_PowKernel_cu_7dd49032_316822pow_scalar_tensor_implIdEEvRNS_18TensorIteratorBaseET_EUldE_EEvS6_RKS7_EUliE_EEviT1_) ;  /* 0xffffffc002a87950 */ /* 0x000fea0003c3ffff */
.L_x_59010:
        /* <DEDUP_REMOVED lines=10> */
.L_x_71563:


//--------------------- .text._ZN2at6native27unrolled_elementwise_kernelIZNS0_50_GLOBAL__N__2680c7bb_12_PowKernel_cu_7dd49032_316822pow_scalar_tensor_implIdEEvRNS_18TensorIteratorBaseET_EUldE_St5arrayIPcLm2EELi4E23TrivialOffsetCalculatorILi1EjESC_NS0_6memory15LoadWithoutCastENSD_16StoreWithoutCastEEEviS6_T0_T2_T3_T4_T5_ --------------------------
	.section	.text._ZN2at6native27unrolled_elementwise_kernelIZNS0_50_GLOBAL__N__2680c7bb_12_PowKernel_cu_7dd49032_316822pow_scalar_tensor_implIdEEvRNS_18TensorIteratorBaseET_EUldE_St5arrayIPcLm2EELi4E23TrivialOffsetCalculatorILi1EjESC_NS0_6memory15LoadWithoutCastENSD_16StoreWithoutCastEEEviS6_T0_T2_T3_T4_T5_,"ax",@progbits
	.align	128
        .global         _ZN2at6native27unrolled_elementwise_kernelIZNS0_50_GLOBAL__N__2680c7bb_12_PowKernel_cu_7dd49032_316822pow_scalar_tensor_implIdEEvRNS_18TensorIteratorBaseET_EUldE_St5arrayIPcLm2EELi4E23TrivialOffsetCalculatorILi1EjESC_NS0_6memory15LoadWithoutCastENSD_16StoreWithoutCastEEEviS6_T0_T2_T3_T4_T5_
        .type           _ZN2at6native27unrolled_elementwise_kernelIZNS0_50_GLOBAL__N__2680c7bb_12_PowKernel_cu_7dd49032_316822pow_scalar_tensor_implIdEEvRNS_18TensorIteratorBaseET_EUldE_St5arrayIPcLm2EELi4E23TrivialOffsetCalculatorILi1EjESC_NS0_6memory15LoadWithoutCastENSD_16StoreWithoutCastEEEviS6_T0_T2_T3_T4_T5_,@function
        .size           _ZN2at6native27unrolled_elementwise_kernelIZNS0_50_GLOBAL__N__2680c7bb_12_PowKernel_cu_7dd49032_316822pow_scalar_tensor_implIdEEvRNS_18TensorIteratorBaseET_EUldE_St5arrayIPcLm2EELi4E23TrivialOffsetCalculatorILi1EjESC_NS0_6memory15LoadWithoutCastENSD_16StoreWithoutCastEEEviS6_T0_T2_T3_T4_T5_,(.L_x_71564 - _ZN2at6native27unrolled_elementwise_kernelIZNS0_50_GLOBAL__N__2680c7bb_12_PowKernel_cu_7dd49032_316822pow_scalar_tensor_implIdEEvRNS_18TensorIteratorBaseET_EUldE_St5arrayIPcLm2EELi4E23TrivialOffsetCalculatorILi1EjESC_NS0_6memory15LoadWithoutCastENSD_16StoreWithoutCastEEEviS6_T0_T2_T3_T4_T5_)
        .other          _ZN2at6native27unrolled_elementwise_kernelIZNS0_50_GLOBAL__N__2680c7bb_12_PowKernel_cu_7dd49032_316822pow_scalar_tensor_implIdEEvRNS_18TensorIteratorBaseET_EUldE_St5arrayIPcLm2EELi4E23TrivialOffsetCalculatorILi1EjESC_NS0_6memory15LoadWithoutCastENSD_16StoreWithoutCastEEEviS6_T0_T2_T3_T4_T5_,@"STO_CUDA_ENTRY STV_DEFAULT"
_ZN2at6native27unrolled_elementwise_kernelIZNS0_50_GLOBAL__N__2680c7bb_12_PowKernel_cu_7dd49032_316822pow_scalar_tensor_implIdEEvRNS_18TensorIteratorBaseET_EUldE_St5arrayIPcLm2EELi4E23TrivialOffsetCalculatorILi1EjESC_NS0_6memory15LoadWithoutCastENSD_16StoreWithoutCastEEEviS6_T0_T2_T3_T4_T5_:
.text._ZN2at6native27unrolled_elementwise_kernelIZNS0_50_GLOBAL__N__2680c7bb_12_PowKernel_cu_7dd49032_316822pow_scalar_tensor_implIdEEvRNS_18TensorIteratorBaseET_EUldE_St5arrayIPcLm2EELi4E23TrivialOffsetCalculatorILi1EjESC_NS0_6memory15LoadWithoutCastENSD_16StoreWithoutCastEEEviS6_T0_T2_T3_T4_T5_:
[----:B------:R-:W-:Y:S01]  /*0000*/  LDC R1, c[0x0][0x28] ;  /* 0x00000a00ff017b82 */ /* 0x000fe20000000800 */
[----:B------:R-:W0:Y:S07]  /*0010*/  S2R R2, SR_CTAID.X ;  /* 0x0000000000027919 */ /* 0x000e2e0000002500 */
[----:B------:R-:W0:Y:S01]  /*0020*/  LDC R3, c[0x0][0x210] ;  /* 0x00008400ff037b82 */ /* 0x000e220000000800 */
[----:B------:R-:W-:Y:S01]  /*0030*/  CS2R R26, SRZ ;  /* 0x00000000001a7805 */ /* 0x000fe2000001ff00 */
[----:B------:R-:W-:Y:S01]  /*0040*/  ULDC.64 UR4, c[0x0][0x208] ;  /* 0x0000820000047ab9 */ /* 0x000fe20000000a00 */
[----:B------:R-:W1:Y:S01]  /*0050*/  S2R R0, SR_TID.X ;  /* 0x0000000000007919 */ /* 0x000e620000002100 */
[----:B------:R-:W-:Y:S01]  /*0060*/  ULDC.64 UR6, c[0x0][0x218] ;  /* 0x0000860000067ab9 */ /* 0x000fe20000000a00 */
[----:B------:R-:W-:Y:S01]  /*0070*/  CS2R R28, SRZ ;  /* 0x00000000001c7805 */ /* 0x000fe2000001ff00 */
        /* <DEDUP_REMOVED lines=9> */
[----:B------:R-:W-:Y:S02]  /*0110*/  @!P0 VIADD R11, R11, 0x80 ;  /* 0x000000800b0b8836 */ /* 0x000fe40000000000 */
[----:B0-----:R-:W-:-:S03]  /*0120*/  @!P2 IMAD.WIDE.U32 R4, R17, 0x8, R4 ;  /* 0x000000081104a825 */ /* 0x001fc600078e0004 */
[----:B------:R-:W-:-:S13]  /*0130*/  ISETP.GE.AND P3, PT, R11, R3, PT ;  /* 0x000000030b00720c */ /* 0x000fda0003f66270 */
[C---:B------:R-:W-:Y:S01]  /*0140*/  @!P3 IMAD R19, R2.reuse, 0x200, R11 ;  /* 0x000002000213b824 */ /* 0x040fe200078e020b */
[----:B------:R-:W0:Y:S01]  /*0150*/  @!P3 LDC.64 R8, c[0x0][0x230] ;  /* 0x00008c00ff08bb82 */ /* 0x000e220000000a00 */
[----:B------:R-:W-:Y:S02]  /*0160*/  @!P3 VIADD R11, R11, 0x80 ;  /* 0x000000800b0bb836 */ /* 0x000fe40000000000 */
[----:B-1----:R-:W-:Y:S01]  /*0170*/  @!P0 IMAD.WIDE.U32 R14, R15, 0x8, R6 ;  /* 0x000000080f0e8825 */ /* 0x002fe200078e0006 */
[----:B------:R-:W-:Y:S02]  /*0180*/  CS2R R6, SRZ ;  /* 0x0000000000067805 */ /* 0x000fe4000001ff00 */
[----:B------:R-:W-:Y:S01]  /*0190*/  ISETP.GE.AND P1, PT, R11, R3, PT ;  /* 0x000000030b00720c */ /* 0x000fe20003f26270 */
[----:B------:R-:W-:Y:S01]  /*01a0*/  IMAD.U32 R10, RZ, RZ, UR6 ;  /* 0x00000006ff0a7e24 */ /* 0x000fe2000f8e00ff */
[----:B------:R1:W5:Y:S04]  /*01b0*/  @!P0 LDG.E.64 R28, desc[UR4][R14.64] ;  /* 0x000000040e1c8981 */ /* 0x000368000c1e1b00 */
[----:B------:R1:W5:Y:S07]  /*01c0*/  @!P2 LDG.E.64 R6, desc[UR4][R4.64] ;  /* 0x000000040406a981 */ /* 0x00036e000c1e1b00 */
[----:B------:R-:W2:Y:S01]  /*01d0*/  @!P1 LDC.64 R12, c[0x0][0x230] ;  /* 0x00008c00ff0c9b82 */ /* 0x000ea20000000a00 */
[----:B------:R-:W-:-:S02]  /*01e0*/  @!P1 IMAD R11, R2, 0x200, R11 ;  /* 0x00000200020b9824 */ /* 0x000fc400078e020b */
[----:B0-----:R-:W-:Y:S01]  /*01f0*/  @!P3 IMAD.WIDE.U32 R16, R19, 0x8, R8 ;  /* 0x000000081310b825 */ /* 0x001fe200078e0008 */
[----:B------:R-:W-:-:S04]  /*0200*/  CS2R R8, SRZ ;  /* 0x0000000000087805 */ /* 0x000fc8000001ff00 */
[----:B------:R1:W5:Y:S01]  /*0210*/  @!P3 LDG.E.64 R26, desc[UR4][R16.64] ;  /* 0x00000004101ab981 */ /* 0x000362000c1e1b00 */
[----:B--2---:R-:W-:-:S05]  /*0220*/  @!P1 IMAD.WIDE.U32 R12, R11, 0x8, R12 ;  /* 0x000000080b0c9825 */ /* 0x004fca00078e000c */
[----:B------:R1:W5:Y:S01]  /*0230*/  @!P1 LDG.E.64 R8, desc[UR4][R12.64] ;  /* 0x000000040c089981 */ /* 0x000362000c1e1b00 */
[----:B------:R-:W-:-:S06]  /*0240*/  IMAD.U32 R11, RZ, RZ, UR7 ;  /* 0x00000007ff0b7e24 */ /* 0x000fcc000f8e00ff */
[----:B------:R-:W-:Y:S01]  /*0250*/  DSETP.NEU.AND P0, PT, R10, RZ, PT ;  /* 0x000000ff0a00722a */ /* 0x000fe20003f0d000 */
[----:B------:R-:W-:-:S13]  /*0260*/  BSSY B0, `(.L_x_59011) ;  /* 0x00001c6000007945 */ /* 0x000fda0003800000 */
[----:B-1----:R-:W-:Y:S05]  /*0270*/  @!P0 BRA `(.L_x_59012) ;  /* 0x0000001000008947 */ /* 0x002fea0003800000 */
[----:B------:R-:W-:Y:S04]  /*0280*/  BSSY B1, `(.L_x_59013) ;  /* 0x000003e000017945 */ /* 0x000fe80003800000 */
[----:B------:R-:W-:Y:S05]  /*0290*/  @P2 BRA `(.L_x_59014) ;  /* 0x0000000000f02947 */ /* 0x000fea0003800000 */
[----:B-----5:R-:W-:Y:S01]  /*02a0*/  LOP3.LUT R0, R7, 0x7ff00000, RZ, 0xc0, !PT ;  /* 0x7ff0000007007812 */ /* 0x020fe200078ec0ff */
[----:B------:R-:W-:Y:S01]  /*02b0*/  DADD R10, -RZ, |R10| ;  /* 0x00000000ff0a7229 */ /* 0x000fe2000000050a */
[----:B------:R-:W-:Y:S01]  /*02c0*/  BSSY B2, `(.L_x_59015) ;  /* 0x000000a000027945 */ /* 0x000fe20003800000 */
[----:B------:R-:W-:Y:S01]  /*02d0*/  IMAD.MOV.U32 R30, RZ, RZ, R6 ;  /* 0x000000ffff1e7224 */ /* 0x000fe200078e0006 */
[----:B------:R-:W-:-:S04]  /*02e0*/  LEA.HI R5, R0, 0xfffffc0c, RZ, 0xc ;  /* 0xfffffc0c00057811 */ /* 0x000fc800078f60ff */
[CC--:B------:R-:W-:Y:S02]  /*02f0*/  SHF.L.U32 R0, R6.reuse, R5.reuse, RZ ;  /* 0x0000000506007219 */ /* 0x0c0fe400000006ff */
[--C-:B------:R-:W-:Y:S02]  /*0300*/  SHF.L.U64.HI R5, R6, R5, R7.reuse ;  /* 0x0000000506057219 */ /* 0x100fe40000010207 */
[----:B------:R-:W-:Y:S02]  /*0310*/  ISETP.NE.U32.AND P0, PT, R0, RZ, PT ;  /* 0x000000ff0000720c */ /* 0x000fe40003f05070 */
[----:B------:R-:W-:Y:S02]  /*0320*/  MOV R0, 0x360 ;  /* 0x0000036000007802 */ /* 0x000fe40000000f00 */
[----:B------:R-:W-:Y:S01]  /*0330*/  ISETP.NE.AND.EX P0, PT, R5, -0x80000000, PT, P0 ;  /* 0x800000000500780c */ /* 0x000fe20003f05300 */
[----:B------:R-:W-:-:S12]  /*0340*/  IMAD.MOV.U32 R5, RZ, RZ, R7 ;  /* 0x000000ffff057224 */ /* 0x000fd800078e0007 */
[----:B------:R-:W-:Y:S05]  /*0350*/  CALL.REL.NOINC `($_ZN2at6native27unrolled_elementwise_kernelIZNS0_50_GLOBAL__N__2680c7bb_12_PowKernel_cu_7dd49032_316822pow_scalar_tensor_implIdEEvRNS_18TensorIteratorBaseET_EUldE_St5arrayIPcLm2EELi4E23TrivialOffsetCalculatorILi1EjESC_NS0_6memory15LoadWithoutCastENSD_16StoreWithoutCastEEEviS6_T0_T2_T3_T4_T5_$__internal_accurate_pow) ;  /* 0x0000001c00507944 */ /* 0x000fea0003c00000 */
[----:B------:R-:W-:Y:S05]  /*0360*/  BSYNC B2 ;  /* 0x0000000000027941 */ /* 0x000fea0003800000 */
.L_x_59015:
[----:B------:R-:W0:Y:S01]  /*0370*/  LDC R0, c[0x0][0x21c] ;  /* 0x00008700ff007b82 */ /* 0x000e220000000800 */
[----:B------:R-:W-:Y:S02]  /*0380*/  ULDC.64 UR6, c[0x0][0x218] ;  /* 0x0000860000067ab9 */ /* 0x000fe40000000a00 */
[----:B------:R-:W-:Y:S02]  /*0390*/  IMAD.U32 R10, RZ, RZ, UR6 ;  /* 0x00000006ff0a7e24 */ /* 0x000fe4000f8e00ff */
[----:B------:R-:W-:-:S06]  /*03a0*/  IMAD.U32 R11, RZ, RZ, UR7 ;  /* 0x00000007ff0b7e24 */ /* 0x000fcc000f8e00ff */
[----:B------:R-:W-:-:S10]  /*03b0*/  DADD R4, R6, R10 ;  /* 0x0000000006047229 */ /* 0x000fd4000000000a */
[----:B------:R-:W-:Y:S02]  /*03c0*/  LOP3.LUT R4, R5, 0x7ff00000, RZ, 0xc0, !PT ;  /* 0x7ff0000005047812 */ /* 0x000fe400078ec0ff */
[----:B0-----:R-:W-:Y:S02]  /*03d0*/  ISETP.GT.AND P1, PT, R0, -0x1, PT ;  /* 0xffffffff0000780c */ /* 0x001fe40003f24270 */
[----:B------:R-:W-:Y:S02]  /*03e0*/  ISETP.NE.AND P2, PT, R4, 0x7ff00000, PT ;  /* 0x7ff000000400780c */ /* 0x000fe40003f45270 */
[----:B------:R-:W-:-:S09]  /*03f0*/  ISETP.LT.AND P0, PT, R0, RZ, !P0 ;  /* 0x000000ff0000720c */ /* 0x000fd20004701270 */
        /* <DEDUP_REMOVED lines=8> */
.L_x_59016:
        /* <DEDUP_REMOVED lines=15> */
.L_x_59020:
        /* <DEDUP_REMOVED lines=9> */
.L_x_59019:
[----:B------:R-:W-:-:S11]  /*0600*/  DADD R12, R6, R10 ;  /* 0x00000000060c7229 */ /* 0x000fd6000000000a */
.L_x_59018:
[----:B------:R-:W-:Y:S05]  /*0610*/  BSYNC B2 ;  /* 0x0000000000027941 */ /* 0x000fea0003800000 */
.L_x_59017:
[----:B------:R-:W-:-:S06]  /*0620*/  DSETP.NEU.AND P0, PT, R6, RZ, PT ;  /* 0x000000ff0600722a */ /* 0x000fcc0003f0d000 */
[----:B------:R-:W-:-:S06]  /*0630*/  DSETP.EQ.OR P0, PT, R10, 1, !P0 ;  /* 0x3ff000000a00742a */ /* 0x000fcc0004702400 */
[----:B------:R-:W-:Y:S02]  /*0640*/  FSEL R6, R12, RZ, !P0 ;  /* 0x000000ff0c067208 */ /* 0x000fe40004000000 */
[----:B------:R-:W-:-:S07]  /*0650*/  FSEL R7, R13, 1.875, !P0 ;  /* 0x3ff000000d077808 */ /* 0x000fce0004000000 */
.L_x_59014:
[----:B------:R-:W-:Y:S05]  /*0660*/  BSYNC B1 ;  /* 0x0000000000017941 */ /* 0x000fea0003800000 */
.L_x_59013:
[----:B------:R-:W0:Y:S01]  /*0670*/  S2R R4, SR_TID.X ;  /* 0x0000000000047919 */ /* 0x000e220000002100 */
[----:B------:R-:W-:Y:S01]  /*0680*/  BSSY B1, `(.L_x_59021) ;  /* 0x0000040000017945 */ /* 0x000fe20003800000 */
[----:B0-----:R-:W-:-:S05]  /*0690*/  VIADD R0, R4, 0x80 ;  /* 0x0000008004007836 */ /* 0x001fca0000000000 */
[----:B------:R-:W-:-:S13]  /*06a0*/  ISETP.GE.AND P0, PT, R0, R3, PT ;  /* 0x000000030000720c */ /* 0x000fda0003f06270 */
        /* <DEDUP_REMOVED lines=14> */
.L_x_59023:
        /* <DEDUP_REMOVED lines=17> */
.L_x_59024:
        /* <DEDUP_REMOVED lines=15> */
.L_x_59028:
        /* <DEDUP_REMOVED lines=9> */
.L_x_59027:
[----:B------:R-:W-:-:S11]  /*0a20*/  DADD R12, R28, R10 ;  /* 0x000000001c0c7229 */ /* 0x000fd6000000000a */
.L_x_59026:
[----:B------:R-:W-:Y:S05]  /*0a30*/  BSYNC B2 ;  /* 0x0000000000027941 */ /* 0x000fea0003800000 */
.L_x_59025:
[----:B------:R-:W-:-:S06]  /*0a40*/  DSETP.NEU.AND P0, PT, R28, RZ, PT ;  /* 0x000000ff1c00722a */ /* 0x000fcc0003f0d000 */
[----:B------:R-:W-:-:S06]  /*0a50*/  DSETP.EQ.OR P0, PT, R10, 1, !P0 ;  /* 0x3ff000000a00742a */ /* 0x000fcc0004702400 */
[----:B------:R-:W-:Y:S02]  /*0a60*/  FSEL R28, R12, RZ, !P0 ;  /* 0x000000ff0c1c7208 */ /* 0x000fe40004000000 */
[----:B------:R-:W-:-:S07]  /*0a70*/  FSEL R29, R13, 1.875, !P0 ;  /* 0x3ff000000d1d7808 */ /* 0x000fce0004000000 */
.L_x_59022:
[----:B------:R-:W-:Y:S05]  /*0a80*/  BSYNC B1 ;  /* 0x0000000000017941 */ /* 0x000fea0003800000 */
.L_x_59021:
[----:B------:R-:W-:Y:S01]  /*0a90*/  VIADD R0, R4, 0x100 ;  /* 0x0000010004007836 */ /* 0x000fe20000000000 */
[----:B------:R-:W-:Y:S04]  /*0aa0*/  BSSY B1, `(.L_x_59029) ;  /* 0x000003f000017945 */ /* 0x000fe80003800000 */
        /* <DEDUP_REMOVED lines=15> */
.L_x_59031:
        /* <DEDUP_REMOVED lines=17> */
.L_x_59032:
        /* <DEDUP_REMOVED lines=15> */
.L_x_59036:
        /* <DEDUP_REMOVED lines=9> */
.L_x_59035:
[----:B------:R-:W-:-:S11]  /*0e30*/  DADD R12, R26, R10 ;  /* 0x000000001a0c7229 */ /* 0x000fd6000000000a */
.L_x_59034:
[----:B------:R-:W-:Y:S05]  /*0e40*/  BSYNC B2 ;  /* 0x0000000000027941 */ /* 0x000fea0003800000 */
.L_x_59033:
[----:B------:R-:W-:-:S06]  /*0e50*/  DSETP.NEU.AND P0, PT, R26, RZ, PT ;  /* 0x000000ff1a00722a */ /* 0x000fcc0003f0d000 */
[----:B------:R-:W-:-:S06]  /*0e60*/  DSETP.EQ.OR P0, PT, R10, 1, !P0 ;  /* 0x3ff000000a00742a */ /* 0x000fcc0004702400 */
[----:B------:R-:W-:Y:S02]  /*0e70*/  FSEL R26, R12, RZ, !P0 ;  /* 0x000000ff0c1a7208 */ /* 0x000fe40004000000 */
[----:B------:R-:W-:-:S07]  /*0e80*/  FSEL R27, R13, 1.875, !P0 ;  /* 0x3ff000000d1b7808 */ /* 0x000fce0004000000 */
.L_x_59030:
[----:B------:R-:W-:Y:S05]  /*0e90*/  BSYNC B1 ;  /* 0x0000000000017941 */ /* 0x000fea0003800000 */
.L_x_59029:
[----:B------:R-:W-:-:S05]  /*0ea0*/  VIADD R4, R4, 0x180 ;  /* 0x0000018004047836 */ /* 0x000fca0000000000 */
        /* <DEDUP_REMOVED lines=15> */
.L_x_59038:
[----:B------:R-:W0:Y:S08]  /*0fa0*/  LDC R0, c[0x0][0x21c] ;  /* 0x00008700ff007b82 */ /* 0x000e300000000800 */
        /* <DEDUP_REMOVED lines=14> */
.L_x_59039:
        /* <DEDUP_REMOVED lines=15> */
.L_x_59043:
        /* <DEDUP_REMOVED lines=9> */
.L_x_59042:
[----:B------:R-:W-:-:S11]  /*1210*/  DADD R12, R8, R4 ;  /* 0x00000000080c7229 */ /* 0x000fd60000000004 */
.L_x_59041:
[----:B------:R-:W-:Y:S05]  /*1220*/  BSYNC B1 ;  /* 0x0000000000017941 */ /* 0x000fea0003800000 */
.L_x_59040:
[----:B------:R-:W-:-:S06]  /*1230*/  DSETP.NEU.AND P0, PT, R8, RZ, PT ;  /* 0x000000ff0800722a */ /* 0x000fcc0003f0d000 */
[----:B------:R-:W-:-:S06]  /*1240*/  DSETP.EQ.OR P0, PT, R4, 1, !P0 ;  /* 0x3ff000000400742a */ /* 0x000fcc0004702400 */
[----:B------:R-:W-:Y:S02]  /*1250*/  FSEL R4, R12, RZ, !P0 ;  /* 0x000000ff0c047208 */ /* 0x000fe40004000000 */
[----:B------:R-:W-:Y:S01]  /*1260*/  FSEL R5, R13, 1.875, !P0 ;  /* 0x3ff000000d057808 */ /* 0x000fe20004000000 */
[----:B------:R-:W-:Y:S06]  /*1270*/  BRA `(.L_x_59037) ;  /* 0x0000000c00107947 */ /* 0x000fec0003800000 */
.L_x_59012:
[----:B------:R-:W-:Y:S04]  /*1280*/  BSSY B1, `(.L_x_59044) ;  /* 0x000002f000017945 */ /* 0x000fe80003800000 */
[----:B------:R-:W-:Y:S05]  /*1290*/  @P2 BRA `(.L_x_59045) ;  /* 0x0000000000b42947 */ /* 0x000fea0003800000 */
[C---:B-----5:R-:W-:Y:S01]  /*12a0*/  LOP3.LUT R4, R7.reuse, 0x7ff00000, RZ, 0xc0, !PT ;  /* 0x7ff0000007047812 */ /* 0x060fe200078ec0ff */
[----:B------:R-:W0:Y:S01]  /*12b0*/  LDC R14, c[0x0][0x21c] ;  /* 0x00008700ff0e7b82 */ /* 0x000e220000000800 */
[C---:B------:R-:W-:Y:S01]  /*12c0*/  DSETP.NEU.AND P0, PT, |R6|.reuse, 0.5, PT ;  /* 0x3fe000000600742a */ /* 0x040fe20003f0d200 */
[----:B------:R-:W-:Y:S01]  /*12d0*/  ISETP.GE.AND P2, PT, R7, RZ, PT ;  /* 0x000000ff0700720c */ /* 0x000fe20003f46270 */
[----:B------:R-:W-:Y:S01]  /*12e0*/  BSSY B2, `(.L_x_59046) ;  /* 0x0000024000027945 */ /* 0x000fe20003800000 */
[----:B------:R-:W-:Y:S01]  /*12f0*/  LEA.HI R13, R4, 0xfffffc0c, RZ, 0xc ;  /* 0xfffffc0c040d7811 */ /* 0x000fe200078f60ff */
[----:B------:R-:W-:-:S03]  /*1300*/  DADD R4, R6, R10 ;  /* 0x0000000006047229 */ /* 0x000fc6000000000a */
[CC--:B------:R-:W-:Y:S02]  /*1310*/  SHF.L.U32 R12, R6.reuse, R13.reuse, RZ ;  /* 0x0000000d060c7219 */ /* 0x0c0fe400000006ff */
[----:B------:R-:W-:Y:S02]  /*1320*/  SHF.L.U64.HI R13, R6, R13, R7 ;  /* 0x0000000d060d7219 */ /* 0x000fe40000010207 */
[----:B------:R-:W-:-:S03]  /*1330*/  ISETP.EQ.U32.AND P1, PT, R12, RZ, PT ;  /* 0x000000ff0c00720c */ /* 0x000fc60003f22070 */
        /* <DEDUP_REMOVED lines=22> */
.L_x_59049:
[----:B------:R-:W-:-:S06]  /*14a0*/  DSETP.GT.AND P0, PT, |R10|, 1, PT ;  /* 0x3ff000000a00742a */ /* 0x000fcc0003f04200 */
[----:B------:R-:W-:Y:S01]  /*14b0*/  SEL R4, RZ, 0x7ff00000, !P0 ;  /* 0x7ff00000ff047807 */ /* 0x000fe20004000000 */
[----:B------:R-:W-:-:S03]  /*14c0*/  DSETP.NEU.AND P0, PT, R10, -1, PT ;  /* 0xbff000000a00742a */ /* 0x000fc60003f0d000 */
[----:B------:R-:W-:-:S04]  /*14d0*/  @!P2 LOP3.LUT R4, R4, 0x7ff00000, RZ, 0x3c, !PT ;  /* 0x7ff000000404a812 */ /* 0x000fc800078e3cff */
[----:B------:R-:W-:Y:S01]  /*14e0*/  SEL R5, R4, 0x3ff00000, P0 ;  /* 0x3ff0000004057807 */ /* 0x000fe20000000000 */
[----:B------:R-:W-:Y:S01]  /*14f0*/  IMAD.MOV.U32 R4, RZ, RZ, RZ ;  /* 0x000000ffff047224 */ /* 0x000fe200078e00ff */
[----:B------:R-:W-:Y:S06]  /*1500*/  BRA `(.L_x_59047) ;  /* 0x0000000000047947 */ /* 0x000fec0003800000 */
.L_x_59048:
[----:B------:R-:W-:-:S11]  /*1510*/  DADD R4, R6, R10 ;  /* 0x0000000006047229 */ /* 0x000fd6000000000a */
.L_x_59047:
[----:B------:R-:W-:Y:S05]  /*1520*/  BSYNC B2 ;  /* 0x0000000000027941 */ /* 0x000fea0003800000 */
.L_x_59046:
[----:B------:R-:W-:-:S06]  /*1530*/  DSETP.NEU.AND P0, PT, R6, RZ, PT ;  /* 0x000000ff0600722a */ /* 0x000fcc0003f0d000 */
[----:B------:R-:W-:-:S06]  /*1540*/  DSETP.EQ.OR P0, PT, R10, 1, !P0 ;  /* 0x3ff000000a00742a */ /* 0x000fcc0004702400 */
[----:B------:R-:W-:Y:S02]  /*1550*/  FSEL R6, R4, RZ, !P0 ;  /* 0x000000ff04067208 */ /* 0x000fe40004000000 */
[----:B------:R-:W-:-:S07]  /*1560*/  FSEL R7, R5, 1.875, !P0 ;  /* 0x3ff0000005077808 */ /* 0x000fce0004000000 */
.L_x_59045:
[----:B------:R-:W-:Y:S05]  /*1570*/  BSYNC B1 ;  /* 0x0000000000017941 */ /* 0x000fea0003800000 */
.L_x_59044:
[----:B------:R-:W-:Y:S01]  /*1580*/  VIADD R4, R0, 0x80 ;  /* 0x0000008000047836 */ /* 0x000fe20000000000 */
[----:B------:R-:W-:Y:S04]  /*1590*/  BSSY B1, `(.L_x_59050) ;  /* 0x0000030000017945 */ /* 0x000fe80003800000 */
[----:B------:R-:W-:-:S13]  /*15a0*/  ISETP.GE.AND P0, PT, R4, R3, PT ;  /* 0x000000030400720c */ /* 0x000fda0003f06270 */
        /* <DEDUP_REMOVED lines=33> */
.L_x_59055:
[----:B------:R-:W-:-:S06]  /*17c0*/  DSETP.GT.AND P0, PT, |R10|, 1, PT ;  /* 0x3ff000000a00742a */ /* 0x000fcc0003f04200 */
[----:B------:R-:W-:Y:S01]  /*17d0*/  SEL R4, RZ, 0x7ff00000, !P0 ;  /* 0x7ff00000ff047807 */ /* 0x000fe20004000000 */
[----:B------:R-:W-:-:S03]  /*17e0*/  DSETP.NEU.AND P0, PT, R10, -1, PT ;  /* 0xbff000000a00742a */ /* 0x000fc60003f0d000 */
[----:B------:R-:W-:-:S04]  /*17f0*/  @!P2 LOP3.LUT R4, R4, 0x7ff00000, RZ, 0x3c, !PT ;  /* 0x7ff000000404a812 */ /* 0x000fc800078e3cff */
[----:B------:R-:W-:Y:S01]  /*1800*/  SEL R5, R4, 0x3ff00000, P0 ;  /* 0x3ff0000004057807 */ /* 0x000fe20000000000 */
[----:B------:R-:W-:Y:S01]  /*1810*/  IMAD.MOV.U32 R4, RZ, RZ, RZ ;  /* 0x000000ffff047224 */ /* 0x000fe200078e00ff */
[----:B------:R-:W-:Y:S06]  /*1820*/  BRA `(.L_x_59053) ;  /* 0x0000000000047947 */ /* 0x000fec0003800000 */
.L_x_59054:
[----:B------:R-:W-:-:S11]  /*1830*/  DADD R4, R28, R10 ;  /* 0x000000001c047229 */ /* 0x000fd6000000000a */
.L_x_59053:
[----:B------:R-:W-:Y:S05]  /*1840*/  BSYNC B2 ;  /* 0x0000000000027941 */ /* 0x000fea0003800000 */
.L_x_59052:
[----:B------:R-:W-:-:S06]  /*1850*/  DSETP.NEU.AND P0, PT, R28, RZ, PT ;  /* 0x000000ff1c00722a */ /* 0x000fcc0003f0d000 */
[----:B------:R-:W-:-:S06]  /*1860*/  DSETP.EQ.OR P0, PT, R10, 1, !P0 ;  /* 0x3ff000000a00742a */ /* 0x000fcc0004702400 */
[----:B------:R-:W-:Y:S02]  /*1870*/  FSEL R28, R4, RZ, !P0 ;  /* 0x000000ff041c7208 */ /* 0x000fe40004000000 */
[----:B------:R-:W-:-:S07]  /*1880*/  FSEL R29, R5, 1.875, !P0 ;  /* 0x3ff00000051d7808 */ /* 0x000fce0004000000 */
.L_x_59051:
[----:B------:R-:W-:Y:S05]  /*1890*/  BSYNC B1 ;  /* 0x0000000000017941 */ /* 0x000fea0003800000 */
.L_x_59050:
        /* <DEDUP_REMOVED lines=36> */
.L_x_59061:
[----:B------:R-:W-:-:S06]  /*1ae0*/  DSETP.GT.AND P0, PT, |R10|, 1, PT ;  /* 0x3ff000000a00742a */ /* 0x000fcc0003f04200 */
[----:B------:R-:W-:Y:S01]  /*1af0*/  SEL R4, RZ, 0x7ff00000, !P0 ;  /* 0x7ff00000ff047807 */ /* 0x000fe20004000000 */
[----:B------:R-:W-:-:S03]  /*1b00*/  DSETP.NEU.AND P0, PT, R10, -1, PT ;  /* 0xbff000000a00742a */ /* 0x000fc60003f0d000 */
[----:B------:R-:W-:-:S04]  /*1b10*/  @!P2 LOP3.LUT R4, R4, 0x7ff00000, RZ, 0x3c, !PT ;  /* 0x7ff000000404a812 */ /* 0x000fc800078e3cff */
[----:B------:R-:W-:Y:S01]  /*1b20*/  SEL R5, R4, 0x3ff00000, P0 ;  /* 0x3ff0000004057807 */ /* 0x000fe20000000000 */
[----:B------:R-:W-:Y:S01]  /*1b30*/  IMAD.MOV.U32 R4, RZ, RZ, RZ ;  /* 0x000000ffff047224 */ /* 0x000fe200078e00ff */
[----:B------:R-:W-:Y:S06]  /*1b40*/  BRA `(.L_x_59059) ;  /* 0x0000000000047947 */ /* 0x000fec0003800000 */
.L_x_59060:
[----:B------:R-:W-:-:S11]  /*1b50*/  DADD R4, R26, R10 ;  /* 0x000000001a047229 */ /* 0x000fd6000000000a */
.L_x_59059:
[----:B------:R-:W-:Y:S05]  /*1b60*/  BSYNC B2 ;  /* 0x0000000000027941 */ /* 0x000fea0003800000 */
.L_x_59058:
[----:B------:R-:W-:-:S06]  /*1b70*/  DSETP.NEU.AND P0, PT, R26, RZ, PT ;  /* 0x000000ff1a00722a */ /* 0x000fcc0003f0d000 */
[----:B------:R-:W-:-:S06]  /*1b80*/  DSETP.EQ.OR P0, PT, R10, 1, !P0 ;  /* 0x3ff000000a00742a */ /* 0x000fcc0004702400 */
[----:B------:R-:W-:Y:S02]  /*1b90*/  FSEL R26, R4, RZ, !P0 ;  /* 0x000000ff041a7208 */ /* 0x000fe40004000000 */
[----:B------:R-:W-:-:S07]  /*1ba0*/  FSEL R27, R5, 1.875, !P0 ;  /* 0x3ff00000051b7808 */ /* 0x000fce0004000000 */
.L_x_59057:
[----:B------:R-:W-:Y:S05]  /*1bb0*/  BSYNC B1 ;  /* 0x0000000000017941 */ /* 0x000fea0003800000 */
.L_x_59056:
[----:B------:R-:W-:-:S05]  /*1bc0*/  VIADD R0, R0, 0x180 ;  /* 0x0000018000007836 */ /* 0x000fca0000000000 */
[----:B------:R-:W-:-:S13]  /*1bd0*/  ISETP.GE.AND P0, PT, R0, R3, PT ;  /* 0x000000030000720c */ /* 0x000fda0003f06270 */
[----:B------:R-:W-:Y:S05]  /*1be0*/  @P0 BRA `(.L_x_59037) ;  /* 0x0000000000b40947 */ /* 0x000fea0003800000 */
[C---:B-----5:R-:W-:Y:S01]  /*1bf0*/  LOP3.LUT R0, R9.reuse, 0x7ff00000, RZ, 0xc0, !PT ;  /* 0x7ff0000009007812 */ /* 0x060fe200078ec0ff */
        /* <DEDUP_REMOVED lines=31> */
.L_x_59065:
[----:B------:R-:W-:-:S06]  /*1df0*/  DSETP.GT.AND P0, PT, |R10|, 1, PT ;  /* 0x3ff000000a00742a */ /* 0x000fcc0003f04200 */
[----:B------:R-:W-:Y:S01]  /*1e00*/  SEL R4, RZ, 0x7ff00000, !P0 ;  /* 0x7ff00000ff047807 */ /* 0x000fe20004000000 */
[----:B------:R-:W-:-:S03]  /*1e10*/  DSETP.NEU.AND P0, PT, R10, -1, PT ;  /* 0xbff000000a00742a */ /* 0x000fc60003f0d000 */
[----:B------:R-:W-:-:S04]  /*1e20*/  @!P2 LOP3.LUT R4, R4, 0x7ff00000, RZ, 0x3c, !PT ;  /* 0x7ff000000404a812 */ /* 0x000fc800078e3cff */
[----:B------:R-:W-:Y:S01]  /*1e30*/  SEL R5, R4, 0x3ff00000, P0 ;  /* 0x3ff0000004057807 */ /* 0x000fe20000000000 */
[----:B------:R-:W-:Y:S01]  /*1e40*/  IMAD.MOV.U32 R4, RZ, RZ, RZ ;  /* 0x000000ffff047224 */ /* 0x000fe200078e00ff */
[----:B------:R-:W-:Y:S06]  /*1e50*/  BRA `(.L_x_59063) ;  /* 0x0000000000047947 */ /* 0x000fec0003800000 */
.L_x_59064:
[----:B------:R-:W-:-:S11]  /*1e60*/  DADD R4, R8, R10 ;  /* 0x0000000008047229 */ /* 0x000fd6000000000a */
.L_x_59063:
[----:B------:R-:W-:Y:S05]  /*1e70*/  BSYNC B1 ;  /* 0x0000000000017941 */ /* 0x000fea0003800000 */
.L_x_59062:
[----:B------:R-:W-:-:S06]  /*1e80*/  DSETP.NEU.AND P0, PT, R8, RZ, PT ;  /* 0x000000ff0800722a */ /* 0x000fcc0003f0d000 */
[----:B------:R-:W-:-:S06]  /*1e90*/  DSETP.EQ.OR P0, PT, R10, 1, !P0 ;  /* 0x3ff000000a00742a */ /* 0x000fcc0004702400 */
[----:B------:R-:W-:Y:S02]  /*1ea0*/  FSEL R4, R4, RZ, !P0 ;  /* 0x000000ff04047208 */ /* 0x000fe40004000000 */
[----:B------:R-:W-:-:S07]  /*1eb0*/  FSEL R5, R5, 1.875, !P0 ;  /* 0x3ff0000005057808 */ /* 0x000fce0004000000 */
.L_x_59037:
[----:B------:R-:W-:Y:S05]  /*1ec0*/  BSYNC B0 ;  /* 0x0000000000007941 */ /* 0x000fea0003800000 */
.L_x_59011:
[----:B------:R-:W0:Y:S01]  /*1ed0*/  S2R R10, SR_TID.X ;  /* 0x00000000000a7919 */ /* 0x000e220000002100 */
[----:B------:R-:W-:Y:S01]  /*1ee0*/  BSSY B0, `(.L_x_59066) ;  /* 0x0000014000007945 */ /* 0x000fe20003800000 */
[----:B0-----:R-:W-:Y:S01]  /*1ef0*/  ISETP.GE.AND P1, PT, R10, R3, PT ;  /* 0x000000030a00720c */ /* 0x001fe20003f26270 */
[----:B------:R-:W-:-:S12]  /*1f00*/  IMAD.MOV.U32 R0, RZ, RZ, R10 ;  /* 0x000000ffff007224 */ /* 0x000fd800078e000a */
[----:B-----5:R-:W0:Y:S01]  /*1f10*/  @!P1 LDC.64 R8, c[0x0][0x228] ;  /* 0x00008a00ff089b82 */ /* 0x020e220000000a00 */
[----:B------:R-:W-:Y:S02]  /*1f20*/  @!P1 IMAD R11, R2, 0x200, R10 ;  /* 0x00000200020b9824 */ /* 0x000fe400078e020a */
[----:B------:R-:W-:-:S05]  /*1f30*/  @!P1 VIADD R0, R10, 0x80 ;  /* 0x000000800a009836 */ /* 0x000fca0000000000 */
[----:B------:R-:W-:Y:S01]  /*1f40*/  ISETP.GE.AND P0, PT, R0, R3, PT ;  /* 0x000000030000720c */ /* 0x000fe20003f06270 */
[----:B0-----:R-:W-:-:S05]  /*1f50*/  @!P1 IMAD.WIDE.U32 R8, R11, 0x8, R8 ;  /* 0x000000080b089825 */ /* 0x001fca00078e0008 */
[----:B------:R0:W-:Y:S07]  /*1f60*/  @!P1 STG.E.64 desc[UR4][R8.64], R6 ;  /* 0x0000000608009986 */ /* 0x0001ee000c101b04 */
[----:B------:R-:W-:Y:S05]  /*1f70*/  @P0 BRA `(.L_x_59067) ;  /* 0x0000000000280947 */ /* 0x000fea0003800000 */
[----:B0-----:R-:W0:Y:S01]  /*1f80*/  LDC.64 R8, c[0x0][0x228] ;  /* 0x00008a00ff087b82 */ /* 0x001e220000000a00 */
[----:B------:R-:W-:Y:S02]  /*1f90*/  IMAD R7, R2, 0x200, R0 ;  /* 0x0000020002077824 */ /* 0x000fe400078e0200 */
[----:B------:R-:W-:-:S05]  /*1fa0*/  VIADD R0, R0, 0x80 ;  /* 0x0000008000007836 */ /* 0x000fca0000000000 */
[----:B------:R-:W-:-:S13]  /*1fb0*/  ISETP.GE.AND P0, PT, R0, R3, PT ;  /* 0x000000030000720c */ /* 0x000fda0003f06270 */
[----:B------:R-:W-:Y:S02]  /*1fc0*/  @!P0 IMAD R11, R2, 0x200, R0 ;  /* 0x00000200020b8824 */ /* 0x000fe400078e0200 */
[----:B------:R-:W-:Y:S02]  /*1fd0*/  @!P0 VIADD R0, R0, 0x80 ;  /* 0x0000008000008836 */ /* 0x000fe40000000000 */
[----:B0-----:R-:W-:-:S04]  /*1fe0*/  IMAD.WIDE.U32 R6, R7, 0x8, R8 ;  /* 0x0000000807067825 */ /* 0x001fc800078e0008 */
[----:B------:R-:W-:Y:S01]  /*1ff0*/  @!P0 IMAD.WIDE.U32 R8, R11, 0x8, R8 ;  /* 0x000000080b088825 */ /* 0x000fe200078e0008 */
[----:B------:R1:W-:Y:S04]  /*2000*/  STG.E.64 desc[UR4][R6.64], R28 ;  /* 0x0000001c06007986 */ /* 0x0003e8000c101b04 */
[----:B------:R1:W-:Y:S02]  /*2010*/  @!P0 STG.E.64 desc[UR4][R8.64], R26 ;  /* 0x0000001a08008986 */ /* 0x0003e4000c101b04 */
.L_x_59067:
[----:B------:R-:W-:Y:S05]  /*2020*/  BSYNC B0 ;  /* 0x0000000000007941 */ /* 0x000fea0003800000 */
.L_x_59066:
[----:B------:R-:W-:-:S13]  /*2030*/  ISETP.GE.AND P0, PT, R0, R3, PT ;  /* 0x000000030000720c */ /* 0x000fda0003f06270 */
[----:B------:R-:W-:Y:S05]  /*2040*/  @P0 EXIT ;  /* 0x000000000000094d */ /* 0x000fea0003800000 */
[----:B01----:R-:W0:Y:S01]  /*2050*/  LDC.64 R6, c[0x0][0x228] ;  /* 0x00008a00ff067b82 */ /* 0x003e220000000a00 */
[----:B------:R-:W-:-:S04]  /*2060*/  IMAD R3, R2, 0x200, R0 ;  /* 0x0000020002037824 */ /* 0x000fc800078e0200 */
[----:B0-----:R-:W-:-:S05]  /*2070*/  IMAD.WIDE.U32 R2, R3, 0x8, R6 ;  /* 0x0000000803027825 */ /* 0x001fca00078e0006 */
[----:B------:R-:W-:Y:S01]  /*2080*/  STG.E.64 desc[UR4][R2.64], R4 ;  /* 0x0000000402007986 */ /* 0x000fe2000c101b04 */
[----:B------:R-:W-:Y:S05]  /*2090*/  EXIT ;  /* 0x000000000000794d */ /* 0x000fea0003800000 */
        .type           $_ZN2at6native27unrolled_elementwise_kernelIZNS0_50_GLOBAL__N__2680c7bb_12_PowKernel_cu_7dd49032_316822pow_scalar_tensor_implIdEEvRNS_18TensorIteratorBaseET_EUldE_St5arrayIPcLm2EELi4E23TrivialOffsetCalculatorILi1EjESC_NS0_6memory15LoadWithoutCastENSD_16StoreWithoutCastEEEviS6_T0_T2_T3_T4_T5_$__internal_accurate_pow,@function
        .size           $_ZN2at6native27unrolled_elementwise_kernelIZNS0_50_GLOBAL__N__2680c7bb_12_PowKernel_cu_7dd49032_316822pow_scalar_tensor_implIdEEvRNS_18TensorIteratorBaseET_EUldE_St5arrayIPcLm2EELi4E23TrivialOffsetCalculatorILi1EjESC_NS0_6memory15LoadWithoutCastENSD_16StoreWithoutCastEEEviS6_T0_T2_T3_T4_T5_$__internal_accurate_pow,(.L_x_71564 - $_ZN2at6native27unrolled_elementwise_kernelIZNS0_50_GLOBAL__N__2680c7bb_12_PowKernel_cu_7dd49032_316822pow_scalar_tensor_implIdEEvRNS_18TensorIteratorBaseET_EUldE_St5arrayIPcLm2EELi4E23TrivialOffsetCalculatorILi1EjESC_NS0_6memory15LoadWithoutCastENSD_16StoreWithoutCastEEEviS6_T0_T2_T3_T4_T5_$__internal_accurate_pow)
$_ZN2at6native27unrolled_elementwise_kernelIZNS0_50_GLOBAL__N__2680c7bb_12_PowKernel_cu_7dd49032_316822pow_scalar_tensor_implIdEEvRNS_18TensorIteratorBaseET_EUldE_St5arrayIPcLm2EELi4E23TrivialOffsetCalculatorILi1EjESC_NS0_6memory15LoadWithoutCastENSD_16StoreWithoutCastEEEviS6_T0_T2_T3_T4_T5_$__internal_accurate_pow:
        /* <DEDUP_REMOVED lines=85> */
[----:B------:R-:W-:-:S04]  /*25f0*/  IMAD.MOV.U32 R31, RZ, RZ, R5 ;  /* 0x000000ffff1f7224 */ /* 0x000fc800078e0005 */
[----:B------:R-:W-:Y:S01]  /*2600*/  IMAD.SHL.U32 R5, R31, 0x2, RZ ;  /* 0x000000021f057824 */ /* 0x000fe200078e00ff */
        /* <DEDUP_REMOVED lines=82> */
.L_x_59068:
[----:B------:R-:W-:Y:S02]  /*2b30*/  DSETP.NEU.AND P1, PT, |R10|, +INF , PT ;  /* 0x7ff000000a00742a */ /* 0x000fe40003f2d200 */
[----:B------:R-:W-:-:S12]  /*2b40*/  DADD R18, R16, R18 ;  /* 0x0000000010127229 */ /* 0x000fd80000000012 */
[----:B------:R-:W-:-:S10]  /*2b50*/  @P1 DFMA R10, R18, R10, R10 ;  /* 0x0000000a120a122b */ /* 0x000fd4000000000a */
[----:B------:R-:W-:Y:S02]  /*2b60*/  IMAD.MOV.U32 R12, RZ, RZ, R10 ;  /* 0x000000ffff0c7224 */ /* 0x000fe400078e000a */
[----:B------:R-:W-:Y:S02]  /*2b70*/  IMAD.MOV.U32 R13, RZ, RZ, R11 ;  /* 0x000000ffff0d7224 */ /* 0x000fe400078e000b */
[----:B------:R-:W-:Y:S02]  /*2b80*/  IMAD.MOV.U32 R10, RZ, RZ, R0 ;  /* 0x000000ffff0a7224 */ /* 0x000fe400078e0000 */
[----:B------:R-:W-:-:S04]  /*2b90*/  IMAD.MOV.U32 R11, RZ, RZ, 0x0 ;  /* 0x00000000ff0b7424 */ /* 0x000fc800078e00ff */
[----:B------:R-:W-:Y:S05]  /*2ba0*/  RET.REL.NODEC R10 `(_ZN2at6native27unrolled_elementwise_kernelIZNS0_50_GLOBAL__N__2680c7bb_12_PowKernel_cu_7dd49032_316822pow_scalar_tensor_implIdEEvRNS_18TensorIteratorBaseET_EUldE_St5arrayIPcLm2EELi4E23TrivialOffsetCalculatorILi1EjESC_NS0_6memory15LoadWithoutCastENSD_16StoreWithoutCastEEEviS6_T0_T2_T3_T4_T5_) ;  /* 0xffffffd40a147950 */ /* 0x000fea0003c3ffff */
.L_x_59069:
        /* <DEDUP_REMOVED lines=13> */
.L_x_71564:


//--------------------- .text._ZN2at6native29vectorized_elementwise_kernelILi2EZNS0_50_GLOBAL__N__2680c7bb_12_PowKernel_cu_7dd49032_316822pow_scalar_tensor_implIdEEvRNS_18TensorIteratorBaseET_EUldE_St5arrayIPcLm2EEEEviT0_T1_ --------------------------
	.section	.text._ZN2at6native29vectorized_elementwise_kernelILi2EZNS0_50_GLOBAL__N__2680c7bb_12_PowKernel_cu_7dd49032_316822pow_scalar_tensor_implIdEEvRNS_18TensorIteratorBaseET_EUldE_St5arrayIPcLm2EEEEviT0_T1_,"ax",@progbits
	.align	128
        .global         _ZN2at6native29vectorized_elementwise_kernelILi2EZNS0_50_GLOBAL__N__2680c7bb_12_PowKernel_cu_7dd49032_316822pow_scalar_tensor_implIdEEvRNS_18TensorIteratorBaseET_EUldE_St5arrayIPcLm2EEEEviT0_T1_
        .type           _ZN2at6native29vectorized_elementwise_kernelILi2EZNS0_50_GLOBAL__N__2680c7bb_12_PowKernel_cu_7dd49032_316822pow_scalar_tensor_implIdEEvRNS_18TensorIteratorBaseET_EUldE_St5arrayIPcLm2EEEEviT0_T1_,@function
        .size           _ZN2at6native29vectorized_elementwise_kernelILi2EZNS0_50_GLOBAL__N__2680c7bb_12_PowKernel_cu_7dd49032_316822pow_scalar_tensor_implIdEEvRNS_18TensorIteratorBaseET_EUldE_St5arrayIPcLm2EEEEviT0_T1_,(.L_x_71565 - _ZN2at6native29vectorized_elementwise_kernelILi2EZNS0_50_GLOBAL__N__2680c7bb_12_PowKernel_cu_7dd49032_316822pow_scalar_tensor_implIdEEvRNS_18TensorIteratorBaseET_EUldE_St5arrayIPcLm2EEEEviT0_T1_)
        .other          _ZN2at6native29vectorized_elementwise_kernelILi2EZNS0_50_GLOBAL__N__2680c7bb_12_PowKernel_cu_7dd49032_316822pow_scalar_tensor_implIdEEvRNS_18TensorIteratorBaseET_EUldE_St5arrayIPcLm2EEEEviT0_T1_,@"STO_CUDA_ENTRY STV_DEFAULT"
_ZN2at6native29vectorized_elementwise_kernelILi2EZNS0_50_GLOBAL__N__2680c7bb_12_PowKernel_cu_7dd49032_316822pow_scalar_tensor_implIdEEvRNS_18TensorIteratorBaseET_EUldE_St5arrayIPcLm2EEEEviT0_T1_:
.text._ZN2at6native29vectorized_elementwise_kernelILi2EZNS0_50_GLOBAL__N__2680c7bb_12_PowKernel_cu_7dd49032_316822pow_scalar_tensor_implIdEEvRNS_18TensorIteratorBaseET_EUldE_St5arrayIPcLm2EEEEviT0_T1_:
        /* <DEDUP_REMOVED lines=14> */
[----:B------:R1:W5:Y:S04]  /*00e0*/  LDG.E.128 R28, desc[UR4][R6.64+0x800] ;  /* 0x00080004061c7981 */ /* 0x000368000c1e1d00 */
[----:B------:R1:W5:Y:S04]  /*00f0*/  LDG.E.128 R16, desc[UR4][R6.64+0x1000] ;  /* 0x0010000406107981 */ /* 0x000368000c1e1d00 */
[----:B------:R1:W5:Y:S01]  /*0100*/  LDG.E.128 R20, desc[UR4][R6.64+0x1800] ;  /* 0x0018000406147981 */ /* 0x000362000c1e1d00 */
[----:B0-----:R-:W-:Y:S01]  /*0110*/  DSETP.NEU.AND P0, PT, R4, RZ, PT ;  /* 0x000000ff0400722a */ /* 0x001fe20003f0d000 */
[----:B--2---:R-:W-:-:S04]  /*0120*/  LOP3.LUT R3, R25, 0x7ff00000, RZ, 0xc0, !PT ;  /* 0x7ff0000019037812 */ /* 0x004fc800078ec0ff */
[----:B------:R-:W-:-:S04]  /*0130*/  LEA.HI R3, R3, 0xfffffc0c, RZ, 0xc ;  /* 0xfffffc0c03037811 */ /* 0x000fc800078f60ff */
[CC--:B------:R-:W-:Y:S02]  /*0140*/  SHF.L.U64.HI R9, R24.reuse, R3.reuse, R25 ;  /* 0x0000000318097219 */ /* 0x0c0fe40000010219 */
[----:B------:R-:W-:-:S03]  /*0150*/  SHF.L.U32 R8, R24, R3, RZ ;  /* 0x0000000318087219 */ /* 0x000fc600000006ff */
[----:B-1----:R-:W-:Y:S05]  /*0160*/  @!P0 BRA `(.L_x_59071) ;  /* 0x0000001800e48947 */ /* 0x002fea0003800000 */
[----:B------:R-:W0:Y:S01]  /*0170*/  LDC R3, c[0x0][0x21c] ;  /* 0x00008700ff037b82 */ /* 0x000e220000000800 */
[----:B------:R-:W-:Y:S01]  /*0180*/  ISETP.EQ.U32.AND P2, PT, R8, RZ, PT ;  /* 0x000000ff0800720c */ /* 0x000fe20003f42070 */
[----:B------:R-:W-:Y:S01]  /*0190*/  DADD R6, -RZ, |R4| ;  /* 0x00000000ff067229 */ /* 0x000fe20000000504 */
[----:B------:R-:W-:Y:S01]  /*01a0*/  BSSY B0, `(.L_x_59072) ;  /* 0x0000008000007945 */ /* 0x000fe20003800000 */
[----:B------:R-:W-:Y:S01]  /*01b0*/  IMAD.MOV.U32 R38, RZ, RZ, R24 ;  /* 0x000000ffff267224 */ /* 0x000fe200078e0018 */
[----:B------:R-:W-:Y:S01]  /*01c0*/  MOV R36, 0x220 ;  /* 0x0000022000247802 */ /* 0x000fe20000000f00 */
[----:B------:R-:W-:Y:S01]  /*01d0*/  IMAD.MOV.U32 R37, RZ, RZ, R25 ;  /* 0x000000ffff257224 */ /* 0x000fe200078e0019 */
[C---:B0-----:R-:W-:Y:S02]  /*01e0*/  ISETP.GE.AND P3, PT, R3.reuse, RZ, PT ;  /* 0x000000ff0300720c */ /* 0x041fe40003f66270 */
[----:B------:R-:W-:Y:S02]  /*01f0*/  ISETP.GT.AND P5, PT, R3, -0x1, PT ;  /* 0xffffffff0300780c */ /* 0x000fe40003fa4270 */
[----:B------:R-:W-:-:S13]  /*0200*/  ISETP.EQ.AND.EX P2, PT, R9, -0x80000000, !P3, P2 ;  /* 0x800000000900780c */ /* 0x000fda0005f42320 */
[----:B-----5:R-:W-:Y:S05]  /*0210*/  CALL.REL.NOINC `($_ZN2at6native29vectorized_elementwise_kernelILi2EZNS0_50_GLOBAL__N__2680c7bb_12_PowKernel_cu_7dd49032_316822pow_scalar_tensor_implIdEEvRNS_18TensorIteratorBaseET_EUldE_St5arrayIPcLm2EEEEviT0_T1_$__internal_accurate_pow) ;  /* 0x00000070009c7944 */ /* 0x020fea0003c00000 */
[----:B------:R-:W-:Y:S05]  /*0220*/  BSYNC B0 ;  /* 0x0000000000007941 */ /* 0x000fea0003800000 */
.L_x_59072:
[----:B------:R-:W0:Y:S01]  /*0230*/  LDC.64 R10, c[0x0][0x218] ;  /* 0x00008600ff0a7b82 */ /* 0x000e220000000a00 */
[----:B------:R-:W-:Y:S01]  /*0240*/  IMAD.MOV.U32 R5, RZ, RZ, R3 ;  /* 0x000000ffff057224 */ /* 0x000fe200078e0003 */
[----:B0-----:R-:W-:-:S10]  /*0250*/  DADD R6, R24, R10 ;  /* 0x0000000018067229 */ /* 0x001fd4000000000a */
        /* <DEDUP_REMOVED lines=10> */
.L_x_59073:
        /* <DEDUP_REMOVED lines=15> */
.L_x_59077:
        /* <DEDUP_REMOVED lines=9> */
.L_x_59076:
[----:B------:R-:W-:-:S11]  /*0480*/  DADD R4, R24, R10 ;  /* 0x0000000018047229 */ /* 0x000fd6000000000a */
.L_x_59075:
[----:B------:R-:W-:Y:S05]  /*0490*/  BSYNC B0 ;  /* 0x0000000000007941 */ /* 0x000fea0003800000 */
.L_x_59074:
[----:B------:R-:W-:Y:S01]  /*04a0*/  LOP3.LUT R3, R27, 0x7ff00000, RZ, 0xc0, !PT ;  /* 0x7ff000001b037812 */ /* 0x000fe200078ec0ff */
[----:B------:R-:W-:Y:S01]  /*04b0*/  DSETP.NEU.AND P4, PT, R10, 1, PT ;  /* 0x3ff000000a00742a */ /* 0x000fe20003f8d000 */
[----:B------:R-:W-:Y:S01]  /*04c0*/  BSSY B0, `(.L_x_59078) ;  /* 0x000000e000007945 */ /* 0x000fe20003800000 */
[----:B------:R-:W-:Y:S01]  /*04d0*/  DADD R6, -RZ, |R10| ;  /* 0x00000000ff067229 */ /* 0x000fe2000000050a */
[----:B------:R-:W-:Y:S01]  /*04e0*/  LEA.HI R3, R3, 0xfffffc0c, RZ, 0xc ;  /* 0xfffffc0c03037811 */ /* 0x000fe200078f60ff */
[----:B------:R-:W-:Y:S01]  /*04f0*/  IMAD.MOV.U32 R38, RZ, RZ, R26 ;  /* 0x000000ffff267224 */ /* 0x000fe200078e001a */
[----:B------:R-:W-:Y:S01]  /*0500*/  MOV R36, 0x5a0 ;  /* 0x000005a000247802 */ /* 0x000fe20000000f00 */
[----:B------:R-:W-:Y:S01]  /*0510*/  DSETP.EQ.OR P0, PT, R24, RZ, !P4 ;  /* 0x000000ff1800722a */ /* 0x000fe20006702400 */
[CC--:B------:R-:W-:Y:S01]  /*0520*/  SHF.L.U32 R8, R26.reuse, R3.reuse, RZ ;  /* 0x000000031a087219 */ /* 0x0c0fe200000006ff */
[--C-:B------:R-:W-:Y:S01]  /*0530*/  IMAD.MOV.U32 R37, RZ, RZ, R27.reuse ;  /* 0x000000ffff257224 */ /* 0x100fe200078e001b */
[----:B------:R-:W-:-:S02]  /*0540*/  SHF.L.U64.HI R3, R26, R3, R27 ;  /* 0x000000031a037219 */ /* 0x000fc4000001021b */
[----:B------:R-:W-:Y:S02]  /*0550*/  ISETP.EQ.U32.AND P2, PT, R8, RZ, PT ;  /* 0x000000ff0800720c */ /* 0x000fe40003f42070 */
[----:B------:R-:W-:Y:S02]  /*0560*/  FSEL R24, R4, RZ, !P0 ;  /* 0x000000ff04187208 */ /* 0x000fe40004000000 */
[----:B------:R-:W-:Y:S02]  /*0570*/  ISETP.EQ.AND.EX P2, PT, R3, -0x80000000, !P3, P2 ;  /* 0x800000000300780c */ /* 0x000fe40005f42320 */
[----:B------:R-:W-:-:S11]  /*0580*/  FSEL R25, R5, 1.875, !P0 ;  /* 0x3ff0000005197808 */ /* 0x000fd60004000000 */
[----:B------:R-:W-:Y:S05]  /*0590*/  CALL.REL.NOINC `($_ZN2at6native29vectorized_elementwise_kernelILi2EZNS0_50_GLOBAL__N__2680c7bb_12_PowKernel_cu_7dd49032_316822pow_scalar_tensor_implIdEEvRNS_18TensorIteratorBaseET_EUldE_St5arrayIPcLm2EEEEviT0_T1_$__internal_accurate_pow) ;  /* 0x0000006c00bc7944 */ /* 0x000fea0003c00000 */
[----:B------:R-:W-:Y:S05]  /*05a0*/  BSYNC B0 ;  /* 0x0000000000007941 */ /* 0x000fea0003800000 */
.L_x_59078:
        /* <DEDUP_REMOVED lines=13> */
.L_x_59079:
        /* <DEDUP_REMOVED lines=15> */
.L_x_59083:
        /* <DEDUP_REMOVED lines=9> */
.L_x_59082:
[----:B------:R-:W-:-:S11]  /*0800*/  DADD R4, R26, R6 ;  /* 0x000000001a047229 */ /* 0x000fd60000000006 */
.L_x_59081:
[----:B------:R-:W-:Y:S05]  /*0810*/  BSYNC B0 ;  /* 0x0000000000007941 */ /* 0x000fea0003800000 */
.L_x_59080:
[----:B------:R-:W-:Y:S01]  /*0820*/  LOP3.LUT R3, R29, 0x7ff00000, RZ, 0xc0, !PT ;  /* 0x7ff000001d037812 */ /* 0x000fe200078ec0ff */
[----:B------:R-:W-:Y:S01]  /*0830*/  DSETP.EQ.OR P0, PT, R26, RZ, !P4 ;  /* 0x000000ff1a00722a */ /* 0x000fe20006702400 */
[----:B------:R-:W-:Y:S01]  /*0840*/  BSSY B0, `(.L_x_59084) ;  /* 0x000000d000007945 */ /* 0x000fe20003800000 */
[----:B------:R-:W-:Y:S01]  /*0850*/  DADD R6, -RZ, |R6| ;  /* 0x00000000ff067229 */ /* 0x000fe20000000506 */
[----:B------:R-:W-:Y:S01]  /*0860*/  LEA.HI R3, R3, 0xfffffc0c, RZ, 0xc ;  /* 0xfffffc0c03037811 */ /* 0x000fe200078f60ff */
[----:B------:R-:W-:Y:S01]  /*0870*/  IMAD.MOV.U32 R38, RZ, RZ, R28 ;  /* 0x000000ffff267224 */ /* 0x000fe200078e001c */
[----:B------:R-:W-:Y:S01]  /*0880*/  MOV R36, 0x910 ;  /* 0x0000091000247802 */ /* 0x000fe20000000f00 */
[--C-:B------:R-:W-:Y:S01]  /*0890*/  IMAD.MOV.U32 R37, RZ, RZ, R29.reuse ;  /* 0x000000ffff257224 */ /* 0x100fe200078e001d */
[CC--:B------:R-:W-:Y:S02]  /*08a0*/  SHF.L.U32 R8, R28.reuse, R3.reuse, RZ ;  /* 0x000000031c087219 */ /* 0x0c0fe400000006ff */
[----:B------:R-:W-:-:S02]  /*08b0*/  SHF.L.U64.HI R3, R28, R3, R29 ;  /* 0x000000031c037219 */ /* 0x000fc4000001021d */
[----:B------:R-:W-:Y:S02]  /*08c0*/  ISETP.EQ.U32.AND P2, PT, R8, RZ, PT ;  /* 0x000000ff0800720c */ /* 0x000fe40003f42070 */
[----:B------:R-:W-:Y:S02]  /*08d0*/  FSEL R26, R4, RZ, !P0 ;  /* 0x000000ff041a7208 */ /* 0x000fe40004000000 */
[----:B------:R-:W-:Y:S02]  /*08e0*/  ISETP.EQ.AND.EX P2, PT, R3, -0x80000000, !P3, P2 ;  /* 0x800000000300780c */ /* 0x000fe40005f42320 */
[----:B------:R-:W-:-:S11]  /*08f0*/  FSEL R27, R5, 1.875, !P0 ;  /* 0x3ff00000051b7808 */ /* 0x000fd60004000000 */
[----:B------:R-:W-:Y:S05]  /*0900*/  CALL.REL.NOINC `($_ZN2at6native29vectorized_elementwise_kernelILi2EZNS0_50_GLOBAL__N__2680c7bb_12_PowKernel_cu_7dd49032_316822pow_scalar_tensor_implIdEEvRNS_18TensorIteratorBaseET_EUldE_St5arrayIPcLm2EEEEviT0_T1_$__internal_accurate_pow) ;  /* 0x0000006800e07944 */ /* 0x000fea0003c00000 */
[----:B------:R-:W-:Y:S05]  /*0910*/  BSYNC B0 ;  /* 0x0000000000007941 */ /* 0x000fea0003800000 */
.L_x_59084:
        /* <DEDUP_REMOVED lines=13> */
.L_x_59085:
        /* <DEDUP_REMOVED lines=15> */
.L_x_59089:
        /* <DEDUP_REMOVED lines=9> */
.L_x_59088:
[----:B------:R-:W-:-:S11]  /*0b70*/  DADD R4, R28, R6 ;  /* 0x000000001c047229 */ /* 0x000fd60000000006 */
.L_x_59087:
[----:B------:R-:W-:Y:S05]  /*0b80*/  BSYNC B0 ;  /* 0x0000000000007941 */ /* 0x000fea0003800000 */
.L_x_59086:
        /* <DEDUP_REMOVED lines=16> */
.L_x_59090:
        /* <DEDUP_REMOVED lines=13> */
.L_x_59091:
        /* <DEDUP_REMOVED lines=15> */
.L_x_59095:
        /* <DEDUP_REMOVED lines=9> */
.L_x_59094:
[----:B------:R-:W-:-:S11]  /*0ee0*/  DADD R4, R30, R6 ;  /* 0x000000001e047229 */ /* 0x000fd60000000006 */
.L_x_59093:
[----:B------:R-:W-:Y:S05]  /*0ef0*/  BSYNC B0 ;  /* 0x0000000000007941 */ /* 0x000fea0003800000 */
.L_x_59092:
        /* <DEDUP_REMOVED lines=16> */
.L_x_59096:
        /* <DEDUP_REMOVED lines=13> */
.L_x_59097:
        /* <DEDUP_REMOVED lines=15> */
.L_x_59101:
        /* <DEDUP_REMOVED lines=9> */
.L_x_59100:
[----:B------:R-:W-:-:S11]  /*1250*/  DADD R4, R16, R6 ;  /* 0x0000000010047229 */ /* 0x000fd60000000006 */
.L_x_59099:
[----:B------:R-:W-:Y:S05]  /*1260*/  BSYNC B0 ;  /* 0x0000000000007941 */ /* 0x000fea0003800000 */
.L_x_59098:
        /* <DEDUP_REMOVED lines=16> */
.L_x_59102:
        /* <DEDUP_REMOVED lines=13> */
.L_x_59103:
        /* <DEDUP_REMOVED lines=15> */
.L_x_59107:
        /* <DEDUP_REMOVED lines=9> */
.L_x_59106:
[----:B------:R-:W-:-:S11]  /*15c0*/  DADD R4, R18, R6 ;  /* 0x0000000012047229 */ /* 0x000fd60000000006 */
.L_x_59105:
[----:B------:R-:W-:Y:S05]  /*15d0*/  BSYNC B0 ;  /* 0x0000000000007941 */ /* 0x000fea0003800000 */
.L_x_59104:
        /* <DEDUP_REMOVED lines=16> */
.L_x_59108:
        /* <DEDUP_REMOVED lines=13> */
.L_x_59109:
        /* <DEDUP_REMOVED lines=15> */
.L_x_59113:
        /* <DEDUP_REMOVED lines=9> */
.L_x_59112:
[----:B------:R-:W-:-:S11]  /*1930*/  DADD R4, R20, R6 ;  /* 0x0000000014047229 */ /* 0x000fd60000000006 */
.L_x_59111:
[----:B------:R-:W-:Y:S05]  /*1940*/  BSYNC B0 ;  /* 0x0000000000007941 */ /* 0x000fea0003800000 */
.L_x_59110:
        /* <DEDUP_REMOVED lines=16> */
.L_x_59114:
        /* <DEDUP_REMOVED lines=13> */
.L_x_59115:
        /* <DEDUP_REMOVED lines=15> */
.L_x_59119:
        /* <DEDUP_REMOVED lines=9> */
.L_x_59118:
[----:B------:R-:W-:-:S11]  /*1ca0*/  DADD R4, R22, R10 ;  /* 0x0000000016047229 */ /* 0x000fd6000000000a */
.L_x_59117:
[----:B------:R-:W-:Y:S05]  /*1cb0*/  BSYNC B0 ;  /* 0x0000000000007941 */ /* 0x000fea0003800000 */
.L_x_59116:
[----:B------:R-:W-:-:S06]  /*1cc0*/  DSETP.EQ.OR P4, PT, R22, RZ, !P4 ;  /* 0x000000ff1600722a */ /* 0x000fcc0006782400 */
[----:B------:R-:W-:Y:S02]  /*1cd0*/  FSEL R22, R4, RZ, !P4 ;  /* 0x000000ff04167208 */ /* 0x000fe40006000000 */
[----:B------:R-:W-:Y:S01]  /*1ce0*/  FSEL R23, R5, 1.875, !P4 ;  /* 0x3ff0000005177808 */ /* 0x000fe20006000000 */
[----:B------:R-:W-:Y:S06]  /*1cf0*/  BRA `(.L_x_59120) ;  /* 0x0000001400747947 */ /* 0x000fec0003800000 */
.L_x_59071:
[C---:B------:R-:W-:Y:S01]  /*1d00*/  DADD R6, R24.reuse, R4 ;  /* 0x0000000018067229 */ /* 0x040fe20000000004 */
[----:B------:R-:W0:Y:S01]  /*1d10*/  LDC R3, c[0x0][0x21c] ;  /* 0x00008700ff037b82 */ /* 0x000e220000000800 */
[----:B------:R-:W-:Y:S01]  /*1d20*/  DSETP.NEU.AND P0, PT, |R24|, 0.5, PT ;  /* 0x3fe000001800742a */ /* 0x000fe20003f0d200 */
[----:B------:R-:W-:Y:S01]  /*1d30*/  ISETP.EQ.U32.AND P1, PT, R8, RZ, PT ;  /* 0x000000ff0800720c */ /* 0x000fe20003f22070 */
[----:B------:R-:W-:Y:S01]  /*1d40*/  BSSY B0, `(.L_x_59121) ;  /* 0x0000020000007945 */ /* 0x000fe20003800000 */
[----:B------:R-:W-:-:S03]  /*1d50*/  ISETP.GE.AND P2, PT, R25, RZ, PT ;  /* 0x000000ff1900720c */ /* 0x000fc60003f46270 */
[----:B------:R-:W-:Y:S02]  /*1d60*/  ISETP.EQ.AND.EX P0, PT, R9, -0x80000000, P0, P1 ;  /* 0x800000000900780c */ /* 0x000fe40000702310 */
[----:B------:R-:W-:-:S04]  /*1d70*/  LOP3.LUT R6, R7, 0x7ff00000, RZ, 0xc0, !PT ;  /* 0x7ff0000007067812 */ /* 0x000fc800078ec0ff */
        /* <DEDUP_REMOVED lines=20> */
.L_x_59124:
[----:B------:R-:W-:-:S06]  /*1ec0*/  DSETP.GT.AND P0, PT, |R4|, 1, PT ;  /* 0x3ff000000400742a */ /* 0x000fcc0003f04200 */
[----:B------:R-:W-:Y:S01]  /*1ed0*/  SEL R6, RZ, 0x7ff00000, !P0 ;  /* 0x7ff00000ff067807 */ /* 0x000fe20004000000 */
[----:B------:R-:W-:-:S03]  /*1ee0*/  DSETP.NEU.AND P0, PT, R4, -1, PT ;  /* 0xbff000000400742a */ /* 0x000fc60003f0d000 */
[----:B------:R-:W-:-:S04]  /*1ef0*/  @!P2 LOP3.LUT R6, R6, 0x7ff00000, RZ, 0x3c, !PT ;  /* 0x7ff000000606a812 */ /* 0x000fc800078e3cff */
[----:B------:R-:W-:Y:S01]  /*1f00*/  SEL R7, R6, 0x3ff00000, P0 ;  /* 0x3ff0000006077807 */ /* 0x000fe20000000000 */
[----:B------:R-:W-:Y:S01]  /*1f10*/  IMAD.MOV.U32 R6, RZ, RZ, RZ ;  /* 0x000000ffff067224 */ /* 0x000fe200078e00ff */
[----:B------:R-:W-:Y:S06]  /*1f20*/  BRA `(.L_x_59122) ;  /* 0x0000000000047947 */ /* 0x000fec0003800000 */
.L_x_59123:
[----:B------:R-:W-:-:S11]  /*1f30*/  DADD R6, R24, R4 ;  /* 0x0000000018067229 */ /* 0x000fd60000000004 */
.L_x_59122:
[----:B------:R-:W-:Y:S05]  /*1f40*/  BSYNC B0 ;  /* 0x0000000000007941 */ /* 0x000fea0003800000 */
.L_x_59121:
[C---:B------:R-:W-:Y:S01]  /*1f50*/  LOP3.LUT R8, R27.reuse, 0x7ff00000, RZ, 0xc0, !PT ;  /* 0x7ff000001b087812 */ /* 0x040fe200078ec0ff */
[----:B------:R-:W-:Y:S01]  /*1f60*/  DSETP.NEU.AND P1, PT, |R26|, 0.5, PT ;  /* 0x3fe000001a00742a */ /* 0x000fe20003f2d200 */
[----:B------:R-:W-:Y:S01]  /*1f70*/  ISETP.GE.AND P3, PT, R27, RZ, PT ;  /* 0x000000ff1b00720c */ /* 0x000fe20003f66270 */
[----:B------:R-:W-:Y:S01]  /*1f80*/  DSETP.NEU.AND P0, PT, R4, 1, PT ;  /* 0x3ff000000400742a */ /* 0x000fe20003f0d000 */
[----:B------:R-:W-:Y:S01]  /*1f90*/  LEA.HI R11, R8, 0xfffffc0c, RZ, 0xc ;  /* 0xfffffc0c080b7811 */ /* 0x000fe200078f60ff */
[----:B------:R-:W-:Y:S01]  /*1fa0*/  DADD R8, R26, R4 ;  /* 0x000000001a087229 */ /* 0x000fe20000000004 */
[----:B------:R-:W-:Y:S02]  /*1fb0*/  BSSY B0, `(.L_x_59125) ;  /* 0x0000026000007945 */ /* 0x000fe40003800000 */
[CC--:B------:R-:W-:Y:S01]  /*1fc0*/  SHF.L.U32 R10, R26.reuse, R11.reuse, RZ ;  /* 0x0000000b1a0a7219 */ /* 0x0c0fe200000006ff */
[----:B------:R-:W-:Y:S01]  /*1fd0*/  DSETP.EQ.OR P4, PT, R24, RZ, !P0 ;  /* 0x000000ff1800722a */ /* 0x000fe20004782400 */
[----:B------:R-:W-:-:S02]  /*1fe0*/  SHF.L.U64.HI R11, R26, R11, R27 ;  /* 0x0000000b1a0b7219 */ /* 0x000fc4000001021b */
[----:B------:R-:W-:-:S03]  /*1ff0*/  ISETP.EQ.U32.AND P2, PT, R10, RZ, PT ;  /* 0x000000ff0a00720c */ /* 0x000fc60003f42070 */
[----:B------:R-:W-:Y:S02]  /*2000*/  LOP3.LUT R9, R9, 0x7ff00000, RZ, 0xc0, !PT ;  /* 0x7ff0000009097812 */ /* 0x000fe400078ec0ff */
[----:B------:R-:W-:Y:S02]  /*2010*/  ISETP.EQ.AND.EX P1, PT, R11, -0x80000000, P1, P2 ;  /* 0x800000000b00780c */ /* 0x000fe40000f22320 */
[----:B------:R-:W-:Y:S02]  /*2020*/  ISETP.NE.AND P2, PT, R9, 0x7ff00000, PT ;  /* 0x7ff000000900780c */ /* 0x000fe40003f45270 */
[----:B------:R-:W-:Y:S02]  /*2030*/  SEL R8, R3, RZ, P1 ;  /* 0x000000ff03087207 */ /* 0x000fe40000800000 */
[----:B------:R-:W-:Y:S01]  /*2040*/  FSEL R24, R6, RZ, !P4 ;  /* 0x000000ff06187208 */ /* 0x000fe20006000000 */
[----:B------:R-:W-:Y:S01]  /*2050*/  IMAD.MOV.U32 R6, RZ, RZ, RZ ;  /* 0x000000ffff067224 */ /* 0x000fe200078e00ff */
[----:B------:R-:W-:-:S02]  /*2060*/  @!P3 LOP3.LUT R8, R8, 0x7ff00000, RZ, 0xfc, !PT ;  /* 0x7ff000000808b812 */ /* 0x000fc400078efcff */
[----:B------:R-:W-:-:S03]  /*2070*/  FSEL R25, R7, 1.875, !P4 ;  /* 0x3ff0000007197808 */ /* 0x000fc60006000000 */
[----:B------:R-:W-:Y:S02]  /*2080*/  IMAD.MOV.U32 R7, RZ, RZ, R8 ;  /* 0x000000ffff077224 */ /* 0x000fe400078e0008 */
        /* <DEDUP_REMOVED lines=16> */
.L_x_59128:
[----:B------:R-:W-:-:S06]  /*2190*/  DSETP.GT.AND P1, PT, |R4|, 1, PT ;  /* 0x3ff000000400742a */ /* 0x000fcc0003f24200 */
[----:B------:R-:W-:Y:S01]  /*21a0*/  SEL R6, RZ, 0x7ff00000, !P1 ;  /* 0x7ff00000ff067807 */ /* 0x000fe20004800000 */
[----:B------:R-:W-:-:S03]  /*21b0*/  DSETP.NEU.AND P1, PT, R4, -1, PT ;  /* 0xbff000000400742a */ /* 0x000fc60003f2d000 */
[----:B------:R-:W-:-:S04]  /*21c0*/  @!P3 LOP3.LUT R6, R6, 0x7ff00000, RZ, 0x3c, !PT ;  /* 0x7ff000000606b812 */ /* 0x000fc800078e3cff */
[----:B------:R-:W-:Y:S01]  /*21d0*/  SEL R7, R6, 0x3ff00000, P1 ;  /* 0x3ff0000006077807 */ /* 0x000fe20000800000 */
[----:B------:R-:W-:Y:S01]  /*21e0*/  IMAD.MOV.U32 R6, RZ, RZ, RZ ;  /* 0x000000ffff067224 */ /* 0x000fe200078e00ff */
[----:B------:R-:W-:Y:S06]  /*21f0*/  BRA `(.L_x_59126) ;  /* 0x0000000000047947 */ /* 0x000fec0003800000 */
.L_x_59127:
[----:B------:R-:W-:-:S11]  /*2200*/  DADD R6, R26, R4 ;  /* 0x000000001a067229 */ /* 0x000fd60000000004 */
.L_x_59126:
[----:B------:R-:W-:Y:S05]  /*2210*/  BSYNC B0 ;  /* 0x0000000000007941 */ /* 0x000fea0003800000 */
.L_x_59125:
[C---:B-----5:R-:W-:Y:S01]  /*2220*/  LOP3.LUT R8, R29.reuse, 0x7ff00000, RZ, 0xc0, !PT ;  /* 0x7ff000001d087812 */ /* 0x060fe200078ec0ff */
[----:B------:R-:W-:Y:S01]  /*2230*/  DSETP.NEU.AND P1, PT, |R28|, 0.5, PT ;  /* 0x3fe000001c00742a */ /* 0x000fe20003f2d200 */
[----:B------:R-:W-:Y:S01]  /*2240*/  ISETP.GE.AND P3, PT, R29, RZ, PT ;  /* 0x000000ff1d00720c */ /* 0x000fe20003f66270 */
[----:B------:R-:W-:Y:S01]  /*2250*/  DSETP.EQ.OR P4, PT, R26, RZ, !P0 ;  /* 0x000000ff1a00722a */ /* 0x000fe20004782400 */
[----:B------:R-:W-:Y:S01]  /*2260*/  LEA.HI R11, R8, 0xfffffc0c, RZ, 0xc ;  /* 0xfffffc0c080b7811 */ /* 0x000fe200078f60ff */
[----:B------:R-:W-:Y:S01]  /*2270*/  DADD R8, R28, R4 ;  /* 0x000000001c087229 */ /* 0x000fe20000000004 */
[----:B------:R-:W-:Y:S02]  /*2280*/  BSSY B0, `(.L_x_59129) ;  /* 0x0000025000007945 */ /* 0x000fe40003800000 */
[CC--:B------:R-:W-:Y:S02]  /*2290*/  SHF.L.U32 R10, R28.reuse, R11.reuse, RZ ;  /* 0x0000000b1c0a7219 */ /* 0x0c0fe400000006ff */
[----:B------:R-:W-:-:S02]  /*22a0*/  SHF.L.U64.HI R11, R28, R11, R29 ;  /* 0x0000000b1c0b7219 */ /* 0x000fc4000001021d */
[----:B------:R-:W-:Y:S02]  /*22b0*/  ISETP.EQ.U32.AND P2, PT, R10, RZ, PT ;  /* 0x000000ff0a00720c */ /* 0x000fe40003f42070 */
[----:B------:R-:W-:Y:S01]  /*22c0*/  FSEL R26, R6, RZ, !P4 ;  /* 0x000000ff061a7208 */ /* 0x000fe20006000000 */
[----:B------:R-:W-:Y:S01]  /*22d0*/  IMAD.MOV.U32 R6, RZ, RZ, RZ ;  /* 0x000000ffff067224 */ /* 0x000fe200078e00ff */
[----:B------:R-:W-:Y:S02]  /*22e0*/  LOP3.LUT R9, R9, 0x7ff00000, RZ, 0xc0, !PT ;  /* 0x7ff0000009097812 */ /* 0x000fe400078ec0ff */
[----:B------:R-:W-:Y:S02]  /*22f0*/  ISETP.EQ.AND.EX P1, PT, R11, -0x80000000, P1, P2 ;  /* 0x800000000b00780c */ /* 0x000fe40000f22320 */
[----:B------:R-:W-:Y:S02]  /*2300*/  ISETP.NE.AND P2, PT, R9, 0x7ff00000, PT ;  /* 0x7ff000000900780c */ /* 0x000fe40003f45270 */
[----:B------:R-:W-:-:S02]  /*2310*/  SEL R8, R3, RZ, P1 ;  /* 0x000000ff03087207 */ /* 0x000fc40000800000 */
[----:B------:R-:W-:Y:S02]  /*2320*/  FSEL R27, R7, 1.875, !P4 ;  /* 0x3ff00000071b7808 */ /* 0x000fe40006000000 */
[----:B------:R-:W-:-:S05]  /*2330*/  @!P3 LOP3.LUT R8, R8, 0x7ff00000, RZ, 0xfc, !PT ;  /* 0x7ff000000808b812 */ /* 0x000fca00078efcff */
        /* <DEDUP_REMOVED lines=17> */
.L_x_59132:
[----:B------:R-:W-:-:S06]  /*2450*/  DSETP.GT.AND P1, PT, |R4|, 1, PT ;  /* 0x3ff000000400742a */ /* 0x000fcc0003f24200 */
[----:B------:R-:W-:Y:S01]  /*2460*/  SEL R6, RZ, 0x7ff00000, !P1 ;  /* 0x7ff00000ff067807 */ /* 0x000fe20004800000 */
[----:B------:R-:W-:-:S03]  /*2470*/  DSETP.NEU.AND P1, PT, R4, -1, PT ;  /* 0xbff000000400742a */ /* 0x000fc60003f2d000 */
[----:B------:R-:W-:-:S04]  /*2480*/  @!P3 LOP3.LUT R6, R6, 0x7ff00000, RZ, 0x3c, !PT ;  /* 0x7ff000000606b812 */ /* 0x000fc800078e3cff */
[----:B------:R-:W-:Y:S01]  /*2490*/  SEL R7, R6, 0x3ff00000, P1 ;  /* 0x3ff0000006077807 */ /* 0x000fe20000800000 */
[----:B------:R-:W-:Y:S01]  /*24a0*/  IMAD.MOV.U32 R6, RZ, RZ, RZ ;  /* 0x000000ffff067224 */ /* 0x000fe200078e00ff */
[----:B------:R-:W-:Y:S06]  /*24b0*/  BRA `(.L_x_59130) ;  /* 0x0000000000047947 */ /* 0x000fec0003800000 */
.L_x_59131:
[----:B------:R-:W-:-:S11]  /*24c0*/  DADD R6, R28, R4 ;  /* 0x000000001c067229 */ /* 0x000fd60000000004 */
.L_x_59130:
[----:B------:R-:W-:Y:S05]  /*24d0*/  BSYNC B0 ;  /* 0x0000000000007941 */ /* 0x000fea0003800000 */
.L_x_59129:
[C---:B------:R-:W-:Y:S01]  /*24e0*/  LOP3.LUT R8, R31.reuse, 0x7ff00000, RZ, 0xc0, !PT ;  /* 0x7ff000001f087812 */ /* 0x040fe200078ec0ff */
        /* <DEDUP_REMOVED lines=34> */
.L_x_59136:
[----:B------:R-:W-:-:S06]  /*2710*/  DSETP.GT.AND P1, PT, |R4|, 1, PT ;  /* 0x3ff000000400742a */ /* 0x000fcc0003f24200 */
[----:B------:R-:W-:Y:S01]  /*2720*/  SEL R6, RZ, 0x7ff00000, !P1 ;  /* 0x7ff00000ff067807 */ /* 0x000fe20004800000 */
[----:B------:R-:W-:-:S03]  /*2730*/  DSETP.NEU.AND P1, PT, R4, -1, PT ;  /* 0xbff000000400742a */ /* 0x000fc60003f2d000 */
[----:B------:R-:W-:-:S04]  /*2740*/  @!P3 LOP3.LUT R6, R6, 0x7ff00000, RZ, 0x3c, !PT ;  /* 0x7ff000000606b812 */ /* 0x000fc800078e3cff */
[----:B------:R-:W-:Y:S01]  /*2750*/  SEL R7, R6, 0x3ff00000, P1 ;  /* 0x3ff0000006077807 */ /* 0x000fe20000800000 */
[----:B------:R-:W-:Y:S01]  /*2760*/  IMAD.MOV.U32 R6, RZ, RZ, RZ ;  /* 0x000000ffff067224 */ /* 0x000fe200078e00ff */
[----:B------:R-:W-:Y:S06]  /*2770*/  BRA `(.L_x_59134) ;  /* 0x0000000000047947 */ /* 0x000fec0003800000 */
.L_x_59135:
[----:B------:R-:W-:-:S11]  /*2780*/  DADD R6, R30, R4 ;  /* 0x000000001e067229 */ /* 0x000fd60000000004 */
.L_x_59134:
[----:B------:R-:W-:Y:S05]  /*2790*/  BSYNC B0 ;  /* 0x0000000000007941 */ /* 0x000fea0003800000 */
.L_x_59133:
        /* <DEDUP_REMOVED lines=35> */
.L_x_59140:
[----:B------:R-:W-:-:S06]  /*29d0*/  DSETP.GT.AND P1, PT, |R4|, 1, PT ;  /* 0x3ff000000400742a */ /* 0x000fcc0003f24200 */
[----:B------:R-:W-:Y:S01]  /*29e0*/  SEL R6, RZ, 0x7ff00000, !P1 ;  /* 0x7ff00000ff067807 */ /* 0x000fe20004800000 */
[----:B------:R-:W-:-:S03]  /*29f0*/  DSETP.NEU.AND P1, PT, R4, -1, PT ;  /* 0xbff000000400742a */ /* 0x000fc60003f2d000 */
[----:B------:R-:W-:-:S04]  /*2a00*/  @!P3 LOP3.LUT R6, R6, 0x7ff00000, RZ, 0x3c, !PT ;  /* 0x7ff000000606b812 */ /* 0x000fc800078e3cff */
[----:B------:R-:W-:Y:S01]  /*2a10*/  SEL R7, R6, 0x3ff00000, P1 ;  /* 0x3ff0000006077807 */ /* 0x000fe20000800000 */
[----:B------:R-:W-:Y:S01]  /*2a20*/  IMAD.MOV.U32 R6, RZ, RZ, RZ ;  /* 0x000000ffff067224 */ /* 0x000fe200078e00ff */
[----:B------:R-:W-:Y:S06]  /*2a30*/  BRA `(.L_x_59138) ;  /* 0x0000000000047947 */ /* 0x000fec0003800000 */
.L_x_59139:
[----:B------:R-:W-:-:S11]  /*2a40*/  DADD R6, R16, R4 ;  /* 0x0000000010067229 */ /* 0x000fd60000000004 */
.L_x_59138:
[----:B------:R-:W-:Y:S05]  /*2a50*/  BSYNC B0 ;  /* 0x0000000000007941 */ /* 0x000fea0003800000 */
.L_x_59137:
        /* <DEDUP_REMOVED lines=35> */
.L_x_59144:
[----:B------:R-:W-:-:S06]  /*2c90*/  DSETP.GT.AND P1, PT, |R4|, 1, PT ;  /* 0x3ff000000400742a */ /* 0x000fcc0003f24200 */
[----:B------:R-:W-:Y:S01]  /*2ca0*/  SEL R6, RZ, 0x7ff00000, !P1 ;  /* 0x7ff00000ff067807 */ /* 0x000fe20004800000 */
[----:B------:R-:W-:-:S03]  /*2cb0*/  DSETP.NEU.AND P1, PT, R4, -1, PT ;  /* 0xbff000000400742a */ /* 0x000fc60003f2d000 */
[----:B------:R-:W-:-:S04]  /*2cc0*/  @!P3 LOP3.LUT R6, R6, 0x7ff00000, RZ, 0x3c, !PT ;  /* 0x7ff000000606b812 */ /* 0x000fc800078e3cff */
[----:B------:R-:W-:Y:S01]  /*2cd0*/  SEL R7, R6, 0x3ff00000, P1 ;  /* 0x3ff0000006077807 */ /* 0x000fe20000800000 */
[----:B------:R-:W-:Y:S01]  /*2ce0*/  IMAD.MOV.U32 R6, RZ, RZ, RZ ;  /* 0x000000ffff067224 */ /* 0x000fe200078e00ff */
[----:B------:R-:W-:Y:S06]  /*2cf0*/  BRA `(.L_x_59142) ;  /* 0x0000000000047947 */ /* 0x000fec0003800000 */
.L_x_59143:
[----:B------:R-:W-:-:S11]  /*2d00*/  DADD R6, R18, R4 ;  /* 0x0000000012067229 */ /* 0x000fd60000000004 */
.L_x_59142:
[----:B------:R-:W-:Y:S05]  /*2d10*/  BSYNC B0 ;  /* 0x0000000000007941 */ /* 0x000fea0003800000 */
.L_x_59141:
        /* <DEDUP_REMOVED lines=35> */
.L_x_59148:
[----:B------:R-:W-:-:S06]  /*2f50*/  DSETP.GT.AND P1, PT, |R4|, 1, PT ;  /* 0x3ff000000400742a */ /* 0x000fcc0003f24200 */
[----:B------:R-:W-:Y:S01]  /*2f60*/  SEL R6, RZ, 0x7ff00000, !P1 ;  /* 0x7ff00000ff067807 */ /* 0x000fe20004800000 */
[----:B------:R-:W-:-:S03]  /*2f70*/  DSETP.NEU.AND P1, PT, R4, -1, PT ;  /* 0xbff000000400742a */ /* 0x000fc60003f2d000 */
[----:B------:R-:W-:-:S04]  /*2f80*/  @!P3 LOP3.LUT R6, R6, 0x7ff00000, RZ, 0x3c, !PT ;  /* 0x7ff000000606b812 */ /* 0x000fc800078e3cff */
[----:B------:R-:W-:Y:S01]  /*2f90*/  SEL R7, R6, 0x3ff00000, P1 ;  /* 0x3ff0000006077807 */ /* 0x000fe20000800000 */
[----:B------:R-:W-:Y:S01]  /*2fa0*/  IMAD.MOV.U32 R6, RZ, RZ, RZ ;  /* 0x000000ffff067224 */ /* 0x000fe200078e00ff */
[----:B------:R-:W-:Y:S06]  /*2fb0*/  BRA `(.L_x_59146) ;  /* 0x0000000000047947 */ /* 0x000fec0003800000 */
.L_x_59147:
[----:B------:R-:W-:-:S11]  /*2fc0*/  DADD R6, R20, R4 ;  /* 0x0000000014067229 */ /* 0x000fd60000000004 */
.L_x_59146:
[----:B------:R-:W-:Y:S05]  /*2fd0*/  BSYNC B0 ;  /* 0x0000000000007941 */ /* 0x000fea0003800000 */
.L_x_59145:
        /* <DEDUP_REMOVED lines=35> */
.L_x_59152:
[----:B------:R-:W-:-:S06]  /*3210*/  DSETP.GT.AND P1, PT, |R4|, 1, PT ;  /* 0x3ff000000400742a */ /* 0x000fcc0003f24200 */
[----:B------:R-:W-:Y:S01]  /*3220*/  SEL R6, RZ, 0x7ff00000, !P1 ;  /* 0x7ff00000ff067807 */ /* 0x000fe20004800000 */
[----:B------:R-:W-:-:S03]  /*3230*/  DSETP.NEU.AND P1, PT, R4, -1, PT ;  /* 0xbff000000400742a */ /* 0x000fc60003f2d000 */
[----:B------:R-:W-:-:S04]  /*3240*/  @!P3 LOP3.LUT R6, R6, 0x7ff00000, RZ, 0x3c, !PT ;  /* 0x7ff000000606b812 */ /* 0x000fc800078e3cff */
[----:B------:R-:W-:Y:S01]  /*3250*/  SEL R7, R6, 0x3ff00000, P1 ;  /* 0x3ff0000006077807 */ /* 0x000fe20000800000 */
[----:B------:R-:W-:Y:S01]  /*3260*/  IMAD.MOV.U32 R6, RZ, RZ, RZ ;  /* 0x000000ffff067224 */ /* 0x000fe200078e00ff */
[----:B------:R-:W-:Y:S06]  /*3270*/  BRA `(.L_x_59150) ;  /* 0x0000000000047947 */ /* 0x000fec0003800000 */
.L_x_59151:
[----:B------:R-:W-:-:S11]  /*3280*/  DADD R6, R22, R4 ;  /* 0x0000000016067229 */ /* 0x000fd60000000004 */
.L_x_59150:
[----:B------:R-:W-:Y:S05]  /*3290*/  BSYNC B0 ;  /* 0x0000000000007941 */ /* 0x000fea0003800000 */
.L_x_59149:
[----:B------:R-:W-:-:S06]  /*32a0*/  DSETP.EQ.OR P0, PT, R22, RZ, !P0 ;  /* 0x000000ff1600722a */ /* 0x000fcc0004702400 */
[----:B------:R-:W-:Y:S02]  /*32b0*/  FSEL R22, R6, RZ, !P0 ;  /* 0x000000ff06167208 */ /* 0x000fe40004000000 */
[----:B------:R-:W-:-:S07]  /*32c0*/  FSEL R23, R7, 1.875, !P0 ;  /* 0x3ff0000007177808 */ /* 0x000fce0004000000 */
.L_x_59120:
        /* <DEDUP_REMOVED lines=8> */
.L_x_59070:
[----:B------:R-:W0:Y:S01]  /*3350*/  S2R R39, SR_TID.X ;  /* 0x0000000000277919 */ /* 0x000e220000002100 */
[----:B------:R-:W-:Y:S02]  /*3360*/  CS2R R16, SRZ ;  /* 0x0000000000107805 */ /* 0x000fe4000001ff00 */
[----:B------:R-:W-:Y:S02]  /*3370*/  CS2R R20, SRZ ;  /* 0x0000000000147805 */ /* 0x000fe4000001ff00 */
[----:B------:R-:W-:Y:S01]  /*3380*/  CS2R R30, SRZ ;  /* 0x00000000001e7805 */ /* 0x000fe2000001ff00 */
[----:B------:R-:W-:Y:S01]  /*3390*/  ULDC.64 UR6, c[0x0][0x218] ;  /* 0x0000860000067ab9 */ /* 0x000fe20000000a00 */
[----:B0-----:R-:W-:Y:S01]  /*33a0*/  ISETP.GE.AND P0, PT, R39, R0, PT ;  /* 0x000000002700720c */ /* 0x001fe20003f06270 */
[----:B------:R-:W-:-:S12]  /*33b0*/  IMAD.MOV.U32 R3, RZ, RZ, R39 ;  /* 0x000000ffff037224 */ /* 0x000fd800078e0027 */
        /* <DEDUP_REMOVED lines=31> */
[C---:B------:R-:W-:Y:S02]  /*35b0*/  @!P6 IMAD.IADD R9, R2.reuse, 0x1, R3 ;  /* 0x000000010209e824 */ /* 0x040fe400078e0203 */
[----:B------:R-:W-:Y:S02]  /*35c0*/  @!P0 IMAD.IADD R3, R2, 0x1, R39 ;  /* 0x0000000102038824 */ /* 0x000fe400078e0227 */
[----:B---3--:R-:W-:Y:S01]  /*35d0*/  @!P4 IMAD.WIDE.U32 R12, R19, 0x8, R12 ;  /* 0x00000008130cc825 */ /* 0x008fe200078e000c */
[----:B------:R-:W-:-:S03]  /*35e0*/  CS2R R18, SRZ ;  /* 0x0000000000127805 */ /* 0x000fc6000001ff00 */
[----:B----4-:R-:W-:Y:S01]  /*35f0*/  @!P3 IMAD.WIDE.U32 R14, R29, 0x8, R14 ;  /* 0x000000081d0eb825 */ /* 0x010fe200078e000e */
[----:B------:R-:W-:Y:S01]  /*3600*/  CS2R R28, SRZ ;  /* 0x00000000001c7805 */ /* 0x000fe2000001ff00 */
[----:B------:R1:W5:Y:S02]  /*3610*/  @!P4 LDG.E.64 R20, desc[UR4][R12.64] ;  /* 0x000000040c14c981 */ /* 0x000364000c1e1b00 */
[----:B--2---:R-:W-:Y:S01]  /*3620*/  @!P2 IMAD.WIDE.U32 R32, R33, 0x8, R22 ;  /* 0x000000082120a825 */ /* 0x004fe200078e0016 */
[----:B------:R-:W-:Y:S01]  /*3630*/  CS2R R22, SRZ ;  /* 0x0000000000167805 */ /* 0x000fe2000001ff00 */
[----:B------:R1:W5:Y:S02]  /*3640*/  @!P5 LDG.E.64 R18, desc[UR4][R10.64] ;  /* 0x000000040a12d981 */ /* 0x000364000c1e1b00 */
[----:B0-----:R-:W-:Y:S01]  /*3650*/  @!P1 IMAD.WIDE.U32 R34, R35, 0x8, R24 ;  /* 0x0000000823229825 */ /* 0x001fe200078e0018 */
[----:B------:R-:W-:Y:S02]  /*3660*/  CS2R R24, SRZ ;  /* 0x0000000000187805 */ /* 0x000fe4000001ff00 */
[----:B------:R1:W5:Y:S01]  /*3670*/  @!P3 LDG.E.64 R22, desc[UR4][R14.64] ;  /* 0x000000040e16b981 */ /* 0x000362000c1e1b00 */
[----:B------:R-:W-:-:S03]  /*3680*/  @!P6 IMAD.WIDE.U32 R8, R9, 0x8, R26 ;  /* 0x000000080908e825 */ /* 0x000fc600078e001a */
[----:B------:R1:W5:Y:S01]  /*3690*/  @!P2 LDG.E.64 R24, desc[UR4][R32.64] ;  /* 0x000000042018a981 */ /* 0x000362000c1e1b00 */
[----:B------:R-:W-:-:S03]  /*36a0*/  @!P0 IMAD.WIDE.U32 R4, R3, 0x8, R4 ;  /* 0x0000000803048825 */ /* 0x000fc600078e0004 */
[----:B------:R1:W5:Y:S04]  /*36b0*/  @!P6 LDG.E.64 R30, desc[UR4][R8.64] ;  /* 0x00000004081ee981 */ /* 0x000368000c1e1b00 */
[----:B------:R1:W5:Y:S01]  /*36c0*/  @!P0 LDG.E.64 R28, desc[UR4][R4.64] ;  /* 0x00000004041c8981 */ /* 0x000362000c1e1b00 */
[----:B------:R-:W-:Y:S01]  /*36d0*/  CS2R R26, SRZ ;  /* 0x00000000001a7805 */ /* 0x000fe2000001ff00 */
[----:B------:R-:W-:Y:S02]  /*36e0*/  IMAD.U32 R6, RZ, RZ, UR6 ;  /* 0x00000006ff067e24 */ /* 0x000fe4000f8e00ff */
[----:B------:R-:W-:-:S03]  /*36f0*/  IMAD.U32 R7, RZ, RZ, UR7 ;  /* 0x00000007ff077e24 */ /* 0x000fc6000f8e00ff */
[----:B------:R1:W5:Y:S03]  /*3700*/  @!P1 LDG.E.64 R26, desc[UR4][R34.64] ;  /* 0x00000004221a9981 */ /* 0x000366000c1e1b00 */
        /* <DEDUP_REMOVED lines=16> */
[----:B------:R-:W-:Y:S05]  /*3810*/  CALL.REL.NOINC `($_ZN2at6native29vectorized_elementwise_kernelILi2EZNS0_50_GLOBAL__N__2680c7bb_12_PowKernel_cu_7dd49032_316822pow_scalar_tensor_implIdEEvRNS_18TensorIteratorBaseET_EUldE_St5arrayIPcLm2EEEEviT0_T1_$__internal_accurate_pow) ;  /* 0x0000003c001c7944 */ /* 0x000fea0003c00000 */
[----:B------:R-:W-:Y:S05]  /*3820*/  BSYNC B2 ;  /* 0x0000000000027941 */ /* 0x000fea0003800000 */
.L_x_59157:
        /* <DEDUP_REMOVED lines=18> */
.L_x_59158:
        /* <DEDUP_REMOVED lines=15> */
.L_x_59162:
        /* <DEDUP_REMOVED lines=9> */
.L_x_59161:
[----:B------:R-:W-:-:S11]  /*3ad0*/  DADD R4, R28, R6 ;  /* 0x000000001c047229 */ /* 0x000fd60000000006 */
.L_x_59160:
[----:B------:R-:W-:Y:S05]  /*3ae0*/  BSYNC B2 ;  /* 0x0000000000027941 */ /* 0x000fea0003800000 */
.L_x_59159:
[----:B------:R-:W-:-:S06]  /*3af0*/  DSETP.NEU.AND P0, PT, R28, RZ, PT ;  /* 0x000000ff1c00722a */ /* 0x000fcc0003f0d000 */
[----:B------:R-:W-:-:S06]  /*3b00*/  DSETP.EQ.OR P0, PT, R6, 1, !P0 ;  /* 0x3ff000000600742a */ /* 0x000fcc0004702400 */
[----:B------:R-:W-:Y:S02]  /*3b10*/  FSEL R28, R4, RZ, !P0 ;  /* 0x000000ff041c7208 */ /* 0x000fe40004000000 */
[----:B------:R-:W-:-:S07]  /*3b20*/  FSEL R29, R5, 1.875, !P0 ;  /* 0x3ff00000051d7808 */ /* 0x000fce0004000000 */
.L_x_59156:
[----:B------:R-:W-:Y:S05]  /*3b30*/  BSYNC B1 ;  /* 0x0000000000017941 */ /* 0x000fea0003800000 */
.L_x_59155:
        /* <DEDUP_REMOVED lines=17> */
.L_x_59165:
        /* <DEDUP_REMOVED lines=18> */
.L_x_59166:
        /* <DEDUP_REMOVED lines=15> */
.L_x_59170:
        /* <DEDUP_REMOVED lines=9> */
.L_x_59169:
[----:B------:R-:W-:-:S11]  /*3ef0*/  DADD R4, R16, R6 ;  /* 0x0000000010047229 */ /* 0x000fd60000000006 */
.L_x_59168:
[----:B------:R-:W-:Y:S05]  /*3f00*/  BSYNC B2 ;  /* 0x0000000000027941 */ /* 0x000fea0003800000 */
.L_x_59167:
[----:B------:R-:W-:-:S06]  /*3f10*/  DSETP.NEU.AND P0, PT, R16, RZ, PT ;  /* 0x000000ff1000722a */ /* 0x000fcc0003f0d000 */
[----:B------:R-:W-:-:S06]  /*3f20*/  DSETP.EQ.OR P0, PT, R6, 1, !P0 ;  /* 0x3ff000000600742a */ /* 0x000fcc0004702400 */
[----:B------:R-:W-:Y:S02]  /*3f30*/  FSEL R16, R4, RZ, !P0 ;  /* 0x000000ff04107208 */ /* 0x000fe40004000000 */
[----:B------:R-:W-:-:S07]  /*3f40*/  FSEL R17, R5, 1.875, !P0 ;  /* 0x3ff0000005117808 */ /* 0x000fce0004000000 */
.L_x_59164:
[----:B------:R-:W-:Y:S05]  /*3f50*/  BSYNC B1 ;  /* 0x0000000000017941 */ /* 0x000fea0003800000 */
.L_x_59163:
        /* <DEDUP_REMOVED lines=17> */
.L_x_59173:
        /* <DEDUP_REMOVED lines=18> */
.L_x_59174:
        /* <DEDUP_REMOVED lines=15> */
.L_x_59178:
        /* <DEDUP_REMOVED lines=9> */
.L_x_59177:
[----:B------:R-:W-:-:S11]  /*4310*/  DADD R4, R18, R6 ;  /* 0x0000000012047229 */ /* 0x000fd60000000006 */
.L_x_59176:
[----:B------:R-:W-:Y:S05]  /*4320*/  BSYNC B2 ;  /* 0x0000000000027941 */ /* 0x000fea0003800000 */
.L_x_59175:
[----:B------:R-:W-:-:S06]  /*4330*/  DSETP.NEU.AND P0, PT, R18, RZ, PT ;  /* 0x000000ff1200722a */ /* 0x000fcc0003f0d000 */
[----:B------:R-:W-:-:S06]  /*4340*/  DSETP.EQ.OR P0, PT, R6, 1, !P0 ;  /* 0x3ff000000600742a */ /* 0x000fcc0004702400 */
[----:B------:R-:W-:Y:S02]  /*4350*/  FSEL R18, R4, RZ, !P0 ;  /* 0x000000ff04127208 */ /* 0x000fe40004000000 */
[----:B------:R-:W-:-:S07]  /*4360*/  FSEL R19, R5, 1.875, !P0 ;  /* 0x3ff0000005137808 */ /* 0x000fce0004000000 */
.L_x_59172:
[----:B------:R-:W-:Y:S05]  /*4370*/  BSYNC B1 ;  /* 0x0000000000017941 */ /* 0x000fea0003800000 */
.L_x_59171:
        /* <DEDUP_REMOVED lines=17> */
.L_x_59181:
        /* <DEDUP_REMOVED lines=18> */
.L_x_59182:
        /* <DEDUP_REMOVED lines=15> */
.L_x_59186:
        /* <DEDUP_REMOVED lines=9> */
.L_x_59185:
[----:B------:R-:W-:-:S11]  /*4730*/  DADD R4, R20, R6 ;  /* 0x0000000014047229 */ /* 0x000fd60000000006 */
.L_x_59184:
[----:B------:R-:W-:Y:S05]  /*4740*/  BSYNC B2 ;  /* 0x0000000000027941 */ /* 0x000fea0003800000 */
.L_x_59183:
[----:B------:R-:W-:-:S06]  /*4750*/  DSETP.NEU.AND P0, PT, R20, RZ, PT ;  /* 0x000000ff1400722a */ /* 0x000fcc0003f0d000 */
[----:B------:R-:W-:-:S06]  /*4760*/  DSETP.EQ.OR P0, PT, R6, 1, !P0 ;  /* 0x3ff000000600742a */ /* 0x000fcc0004702400 */
[----:B------:R-:W-:Y:S02]  /*4770*/  FSEL R20, R4, RZ, !P0 ;  /* 0x000000ff04147208 */ /* 0x000fe40004000000 */
[----:B------:R-:W-:-:S07]  /*4780*/  FSEL R21, R5, 1.875, !P0 ;  /* 0x3ff0000005157808 */ /* 0x000fce0004000000 */
.L_x_59180:
[----:B------:R-:W-:Y:S05]  /*4790*/  BSYNC B1 ;  /* 0x0000000000017941 */ /* 0x000fea0003800000 */
.L_x_59179:
        /* <DEDUP_REMOVED lines=17> */
.L_x_59189:
        /* <DEDUP_REMOVED lines=18> */
.L_x_59190:
        /* <DEDUP_REMOVED lines=15> */
.L_x_59194:
        /* <DEDUP_REMOVED lines=9> */
.L_x_59193:
[----:B------:R-:W-:-:S11]  /*4b50*/  DADD R4, R22, R6 ;  /* 0x0000000016047229 */ /* 0x000fd60000000006 */
.L_x_59192:
[----:B------:R-:W-:Y:S05]  /*4b60*/  BSYNC B2 ;  /* 0x0000000000027941 */ /* 0x000fea0003800000 */
.L_x_59191:
[----:B------:R-:W-:-:S06]  /*4b70*/  DSETP.NEU.AND P0, PT, R22, RZ, PT ;  /* 0x000000ff1600722a */ /* 0x000fcc0003f0d000 */
[----:B------:R-:W-:-:S06]  /*4b80*/  DSETP.EQ.OR P0, PT, R6, 1, !P0 ;  /* 0x3ff000000600742a */ /* 0x000fcc0004702400 */
[----:B------:R-:W-:Y:S02]  /*4b90*/  FSEL R22, R4, RZ, !P0 ;  /* 0x000000ff04167208 */ /* 0x000fe40004000000 */
[----:B------:R-:W-:-:S07]  /*4ba0*/  FSEL R23, R5, 1.875, !P0 ;  /* 0x3ff0000005177808 */ /* 0x000fce0004000000 */
.L_x_59188:
[----:B------:R-:W-:Y:S05]  /*4bb0*/  BSYNC B1 ;  /* 0x0000000000017941 */ /* 0x000fea0003800000 */
.L_x_59187:
        /* <DEDUP_REMOVED lines=17> */
.L_x_59197:
        /* <DEDUP_REMOVED lines=18> */
.L_x_59198:
        /* <DEDUP_REMOVED lines=15> */
.L_x_59202:
        /* <DEDUP_REMOVED lines=9> */
.L_x_59201:
[----:B------:R-:W-:-:S11]  /*4f70*/  DADD R4, R24, R6 ;  /* 0x0000000018047229 */ /* 0x000fd60000000006 */
.L_x_59200:
[----:B------:R-:W-:Y:S05]  /*4f80*/  BSYNC B2 ;  /* 0x0000000000027941 */ /* 0x000fea0003800000 */
.L_x_59199:
[----:B------:R-:W-:-:S06]  /*4f90*/  DSETP.NEU.AND P0, PT, R24, RZ, PT ;  /* 0x000000ff1800722a */ /* 0x000fcc0003f0d000 */
[----:B------:R-:W-:-:S06]  /*4fa0*/  DSETP.EQ.OR P0, PT, R6, 1, !P0 ;  /* 0x3ff000000600742a */ /* 0x000fcc0004702400 */
[----:B------:R-:W-:Y:S02]  /*4fb0*/  FSEL R24, R4, RZ, !P0 ;  /* 0x000000ff04187208 */ /* 0x000fe40004000000 */
[----:B------:R-:W-:-:S07]  /*4fc0*/  FSEL R25, R5, 1.875, !P0 ;  /* 0x3ff0000005197808 */ /* 0x000fce0004000000 */
.L_x_59196:
[----:B------:R-:W-:Y:S05]  /*4fd0*/  BSYNC B1 ;  /* 0x0000000000017941 */ /* 0x000fea0003800000 */
.L_x_59195:
        /* <DEDUP_REMOVED lines=17> */
.L_x_59205:
        /* <DEDUP_REMOVED lines=18> */
.L_x_59206:
        /* <DEDUP_REMOVED lines=15> */
.L_x_59210:
        /* <DEDUP_REMOVED lines=9> */
.L_x_59209:
[----:B------:R-:W-:-:S11]  /*5390*/  DADD R4, R26, R6 ;  /* 0x000000001a047229 */ /* 0x000fd60000000006 */
.L_x_59208:
[----:B------:R-:W-:Y:S05]  /*53a0*/  BSYNC B2 ;  /* 0x0000000000027941 */ /* 0x000fea0003800000 */
.L_x_59207:
[----:B------:R-:W-:-:S06]  /*53b0*/  DSETP.NEU.AND P0, PT, R26, RZ, PT ;  /* 0x000000ff1a00722a */ /* 0x000fcc0003f0d000 */
[----:B------:R-:W-:-:S06]  /*53c0*/  DSETP.EQ.OR P0, PT, R6, 1, !P0 ;  /* 0x3ff000000600742a */ /* 0x000fcc0004702400 */
[----:B------:R-:W-:Y:S02]  /*53d0*/  FSEL R26, R4, RZ, !P0 ;  /* 0x000000ff041a7208 */ /* 0x000fe40004000000 */
[----:B------:R-:W-:-:S07]  /*53e0*/  FSEL R27, R5, 1.875, !P0 ;  /* 0x3ff00000051b7808 */ /* 0x000fce0004000000 */
.L_x_59204:
[----:B------:R-:W-:Y:S05]  /*53f0*/  BSYNC B1 ;  /* 0x0000000000017941 */ /* 0x000fea0003800000 */
.L_x_59203:
[----:B------:R-:W-:-:S05]  /*5400*/  VIADD R39, R39, 0x380 ;  /* 0x0000038027277836 */ /* 0x000fca0000000000 */
        /* <DEDUP_REMOVED lines=15> */
.L_x_59212:
[----:B------:R-:W0:Y:S08]  /*5500*/  LDC R5, c[0x0][0x21c] ;  /* 0x00008700ff057b82 */ /* 0x000e300000000800 */
[----:B------:R-:W1:Y:S01]  /*5510*/  LDC.64 R10, c[0x0][0x218] ;  /* 0x00008600ff0a7b82 */ /* 0x000e620000000a00 */
[C---:B0-----:R-:W-:Y:S02]  /*5520*/  ISETP.GT.AND P0, PT, R5.reuse, -0x1, PT ;  /* 0xffffffff0500780c */ /* 0x041fe40003f04270 */
[----:B------:R-:W-:Y:S01]  /*5530*/  ISETP.LT.AND P2, PT, R5, RZ, !P2 ;  /* 0x000000ff0500720c */ /* 0x000fe20005741270 */
[----:B------:R-:W-:Y:S01]  /*5540*/  IMAD.MOV.U32 R5, RZ, RZ, R3 ;  /* 0x000000ffff057224 */ /* 0x000fe200078e0003 */
        /* <DEDUP_REMOVED lines=11> */
.L_x_59213:
        /* <DEDUP_REMOVED lines=15> */
.L_x_59217:
        /* <DEDUP_REMOVED lines=9> */
.L_x_59216:
[----:B------:R-:W-:-:S11]  /*5780*/  DADD R4, R30, R10 ;  /* 0x000000001e047229 */ /* 0x000fd6000000000a */
.L_x_59215:
[----:B------:R-:W-:Y:S05]  /*5790*/  BSYNC B1 ;  /* 0x0000000000017941 */ /* 0x000fea0003800000 */
.L_x_59214:
[----:B------:R-:W-:-:S06]  /*57a0*/  DSETP.NEU.AND P0, PT, R30, RZ, PT ;  /* 0x000000ff1e00722a */ /* 0x000fcc0003f0d000 */
[----:B------:R-:W-:-:S06]  /*57b0*/  DSETP.EQ.OR P0, PT, R10, 1, !P0 ;  /* 0x3ff000000a00742a */ /* 0x000fcc0004702400 */
[----:B------:R-:W-:Y:S02]  /*57c0*/  FSEL R4, R4, RZ, !P0 ;  /* 0x000000ff04047208 */ /* 0x000fe40004000000 */
[----:B------:R-:W-:Y:S01]  /*57d0*/  FSEL R5, R5, 1.875, !P0 ;  /* 0x3ff0000005057808 */ /* 0x000fe20004000000 */
[----:B------:R-:W-:Y:S06]  /*57e0*/  BRA `(.L_x_59211) ;  /* 0x0000001800307947 */ /* 0x000fec0003800000 */
.L_x_59154:
[----:B------:R-:W-:Y:S04]  /*57f0*/  BSSY B1, `(.L_x_59218) ;  /* 0x000002f000017945 */ /* 0x000fe80003800000 */
[----:B------:R-:W-:Y:S05]  /*5800*/  @P0 BRA `(.L_x_59219) ;  /* 0x0000000000b40947 */ /* 0x000fea0003800000 */
[----:B-----5:R-:W-:Y:S01]  /*5810*/  LOP3.LUT R3, R29, 0x7ff00000, RZ, 0xc0, !PT ;  /* 0x7ff000001d037812 */ /* 0x020fe200078ec0ff */
        /* <DEDUP_REMOVED lines=31> */
.L_x_59223:
[----:B------:R-:W-:-:S06]  /*5a10*/  DSETP.GT.AND P0, PT, |R6|, 1, PT ;  /* 0x3ff000000600742a */ /* 0x000fcc0003f04200 */
[----:B------:R-:W-:Y:S01]  /*5a20*/  SEL R4, RZ, 0x7ff00000, !P0 ;  /* 0x7ff00000ff047807 */ /* 0x000fe20004000000 */
[----:B------:R-:W-:-:S03]  /*5a30*/  DSETP.NEU.AND P0, PT, R6, -1, PT ;  /* 0xbff000000600742a */ /* 0x000fc60003f0d000 */
[----:B------:R-:W-:-:S04]  /*5a40*/  @!P2 LOP3.LUT R4, R4, 0x7ff00000, RZ, 0x3c, !PT ;  /* 0x7ff000000404a812 */ /* 0x000fc800078e3cff */
[----:B------:R-:W-:Y:S01]  /*5a50*/  SEL R5, R4, 0x3ff00000, P0 ;  /* 0x3ff0000004057807 */ /* 0x000fe20000000000 */
[----:B------:R-:W-:Y:S01]  /*5a60*/  IMAD.MOV.U32 R4, RZ, RZ, RZ ;  /* 0x000000ffff047224 */ /* 0x000fe200078e00ff */
[----:B------:R-:W-:Y:S06]  /*5a70*/  BRA `(.L_x_59221) ;  /* 0x0000000000047947 */ /* 0x000fec0003800000 */
.L_x_59222:
[----:B------:R-:W-:-:S11]  /*5a80*/  DADD R4, R28, R6 ;  /* 0x000000001c047229 */ /* 0x000fd60000000006 */
.L_x_59221:
[----:B------:R-:W-:Y:S05]  /*5a90*/  BSYNC B2 ;  /* 0x0000000000027941 */ /* 0x000fea0003800000 */
.L_x_59220:
[----:B------:R-:W-:-:S06]  /*5aa0*/  DSETP.NEU.AND P0, PT, R28, RZ, PT ;  /* 0x000000ff1c00722a */ /* 0x000fcc0003f0d000 */
[----:B------:R-:W-:-:S06]  /*5ab0*/  DSETP.EQ.OR P0, PT, R6, 1, !P0 ;  /* 0x3ff000000600742a */ /* 0x000fcc0004702400 */
[----:B------:R-:W-:Y:S02]  /*5ac0*/  FSEL R28, R4, RZ, !P0 ;  /* 0x000000ff041c7208 */ /* 0x000fe40004000000 */
[----:B------:R-:W-:-:S07]  /*5ad0*/  FSEL R29, R5, 1.875, !P0 ;  /* 0x3ff00000051d7808 */ /* 0x000fce0004000000 */
.L_x_59219:
[----:B------:R-:W-:Y:S05]  /*5ae0*/  BSYNC B1 ;  /* 0x0000000000017941 */ /* 0x000fea0003800000 */
.L_x_59218:
[----:B------:R-:W-:Y:S01]  /*5af0*/  VIADD R3, R39, 0x80 ;  /* 0x0000008027037836 */ /* 0x000fe20000000000 */
[----:B------:R-:W-:Y:S04]  /*5b00*/  BSSY B1, `(.L_x_59224) ;  /* 0x0000030000017945 */ /* 0x000fe80003800000 */
[----:B------:R-:W-:-:S13]  /*5b10*/  ISETP.GE.AND P0, PT, R3, R0, PT ;  /* 0x000000000300720c */ /* 0x000fda0003f06270 */
        /* <DEDUP_REMOVED lines=33> */
.L_x_59229:
[----:B------:R-:W-:-:S06]  /*5d30*/  DSETP.GT.AND P0, PT, |R6|, 1, PT ;  /* 0x3ff000000600742a */ /* 0x000fcc0003f04200 */
[----:B------:R-:W-:Y:S01]  /*5d40*/  SEL R4, RZ, 0x7ff00000, !P0 ;  /* 0x7ff00000ff047807 */ /* 0x000fe20004000000 */
[----:B------:R-:W-:-:S03]  /*5d50*/  DSETP.NEU.AND P0, PT, R6, -1, PT ;  /* 0xbff000000600742a */ /* 0x000fc60003f0d000 */
[----:B------:R-:W-:-:S04]  /*5d60*/  @!P2 LOP3.LUT R4, R4, 0x7ff00000, RZ, 0x3c, !PT ;  /* 0x7ff000000404a812 */ /* 0x000fc800078e3cff */
[----:B------:R-:W-:Y:S01]  /*5d70*/  SEL R5, R4, 0x3ff00000, P0 ;  /* 0x3ff0000004057807 */ /* 0x000fe20000000000 */
[----:B------:R-:W-:Y:S01]  /*5d80*/  IMAD.MOV.U32 R4, RZ, RZ, RZ ;  /* 0x000000ffff047224 */ /* 0x000fe200078e00ff */
[----:B------:R-:W-:Y:S06]  /*5d90*/  BRA `(.L_x_59227) ;  /* 0x0000000000047947 */ /* 0x000fec0003800000 */
.L_x_59228:
[----:B------:R-:W-:-:S11]  /*5da0*/  DADD R4, R16, R6 ;  /* 0x0000000010047229 */ /* 0x000fd60000000006 */
.L_x_59227:
[----:B------:R-:W-:Y:S05]  /*5db0*/  BSYNC B2 ;  /* 0x0000000000027941 */ /* 0x000fea0003800000 */
.L_x_59226:
[----:B------:R-:W-:-:S06]  /*5dc0*/  DSETP.NEU.AND P0, PT, R16, RZ, PT ;  /* 0x000000ff1000722a */ /* 0x000fcc0003f0d000 */
[----:B------:R-:W-:-:S06]  /*5dd0*/  DSETP.EQ.OR P0, PT, R6, 1, !P0 ;  /* 0x3ff000000600742a */ /* 0x000fcc0004702400 */
[----:B------:R-:W-:Y:S02]  /*5de0*/  FSEL R16, R4, RZ, !P0 ;  /* 0x000000ff04107208 */ /* 0x000fe40004000000 */
[----:B------:R-:W-:-:S07]  /*5df0*/  FSEL R17, R5, 1.875, !P0 ;  /* 0x3ff0000005117808 */ /* 0x000fce0004000000 */
.L_x_59225:
[----:B------:R-:W-:Y:S05]  /*5e00*/  BSYNC B1 ;  /* 0x0000000000017941 */ /* 0x000fea0003800000 */
.L_x_59224:
        /* <DEDUP_REMOVED lines=36> */
.L_x_59235:
[----:B------:R-:W-:-:S06]  /*6050*/  DSETP.GT.AND P0, PT, |R6|, 1, PT ;  /* 0x3ff000000600742a */ /* 0x000fcc0003f04200 */
[----:B------:R-:W-:Y:S01]  /*6060*/  SEL R4, RZ, 0x7ff00000, !P0 ;  /* 0x7ff00000ff047807 */ /* 0x000fe20004000000 */
[----:B------:R-:W-:-:S03]  /*6070*/  DSETP.NEU.AND P0, PT, R6, -1, PT ;  /* 0xbff000000600742a */ /* 0x000fc60003f0d000 */
[----:B------:R-:W-:-:S04]  /*6080*/  @!P2 LOP3.LUT R4, R4, 0x7ff00000, RZ, 0x3c, !PT ;  /* 0x7ff000000404a812 */ /* 0x000fc800078e3cff */
[----:B------:R-:W-:Y:S01]  /*6090*/  SEL R5, R4, 0x3ff00000, P0 ;  /* 0x3ff0000004057807 */ /* 0x000fe20000000000 */
[----:B------:R-:W-:Y:S01]  /*60a0*/  IMAD.MOV.U32 R4, RZ, RZ, RZ ;  /* 0x000000ffff047224 */ /* 0x000fe200078e00ff */
[----:B------:R-:W-:Y:S06]  /*60b0*/  BRA `(.L_x_59233) ;  /* 0x0000000000047947 */ /* 0x000fec0003800000 */
.L_x_59234:
[----:B------:R-:W-:-:S11]  /*60c0*/  DADD R4, R18, R6 ;  /* 0x0000000012047229 */ /* 0x000fd60000000006 */
.L_x_59233:
[----:B------:R-:W-:Y:S05]  /*60d0*/  BSYNC B2 ;  /* 0x0000000000027941 */ /* 0x000fea0003800000 */
.L_x_59232:
[----:B------:R-:W-:-:S06]  /*60e0*/  DSETP.NEU.AND P0, PT, R18, RZ, PT ;  /* 0x000000ff1200722a */ /* 0x000fcc0003f0d000 */
[----:B------:R-:W-:-:S06]  /*60f0*/  DSETP.EQ.OR P0, PT, R6, 1, !P0 ;  /* 0x3ff000000600742a */ /* 0x000fcc0004702400 */
[----:B------:R-:W-:Y:S02]  /*6100*/  FSEL R18, R4, RZ, !P0 ;  /* 0x000000ff04127208 */ /* 0x000fe40004000000 */
[----:B------:R-:W-:-:S07]  /*6110*/  FSEL R19, R5, 1.875, !P0 ;  /* 0x3ff0000005137808 */ /* 0x000fce0004000000 */
.L_x_59231:
[----:B------:R-:W-:Y:S05]  /*6120*/  BSYNC B1 ;  /* 0x0000000000017941 */ /* 0x000fea0003800000 */
.L_x_59230:
        /* <DEDUP_REMOVED lines=36> */
.L_x_59241:
[----:B------:R-:W-:-:S06]  /*6370*/  DSETP.GT.AND P0, PT, |R6|, 1, PT ;  /* 0x3ff000000600742a */ /* 0x000fcc0003f04200 */
[----:B------:R-:W-:Y:S01]  /*6380*/  SEL R4, RZ, 0x7ff00000, !P0 ;  /* 0x7ff00000ff047807 */ /* 0x000fe20004000000 */
[----:B------:R-:W-:-:S03]  /*6390*/  DSETP.NEU.AND P0, PT, R6, -1, PT ;  /* 0xbff000000600742a */ /* 0x000fc60003f0d000 */
[----:B------:R-:W-:-:S04]  /*63a0*/  @!P2 LOP3.LUT R4, R4, 0x7ff00000, RZ, 0x3c, !PT ;  /* 0x7ff000000404a812 */ /* 0x000fc800078e3cff */
[----:B------:R-:W-:Y:S01]  /*63b0*/  SEL R5, R4, 0x3ff00000, P0 ;  /* 0x3ff0000004057807 */ /* 0x000fe20000000000 */
[----:B------:R-:W-:Y:S01]  /*63c0*/  IMAD.MOV.U32 R4, RZ, RZ, RZ ;  /* 0x000000ffff047224 */ /* 0x000fe200078e00ff */
[----:B------:R-:W-:Y:S06]  /*63d0*/  BRA `(.L_x_59239) ;  /* 0x0000000000047947 */ /* 0x000fec0003800000 */
.L_x_59240:
[----:B------:R-:W-:-:S11]  /*63e0*/  DADD R4, R20, R6 ;  /* 0x0000000014047229 */ /* 0x000fd60000000006 */
.L_x_59239:
[----:B------:R-:W-:Y:S05]  /*63f0*/  BSYNC B2 ;  /* 0x0000000000027941 */ /* 0x000fea0003800000 */
.L_x_59238:
[----:B------:R-:W-:-:S06]  /*6400*/  DSETP.NEU.AND P0, PT, R20, RZ, PT ;  /* 0x000000ff1400722a */ /* 0x000fcc0003f0d000 */
[----:B------:R-:W-:-:S06]  /*6410*/  DSETP.EQ.OR P0, PT, R6, 1, !P0 ;  /* 0x3ff000000600742a */ /* 0x000fcc0004702400 */
[----:B------:R-:W-:Y:S02]  /*6420*/  FSEL R20, R4, RZ, !P0 ;  /* 0x000000ff04147208 */ /* 0x000fe40004000000 */
[----:B------:R-:W-:-:S07]  /*6430*/  FSEL R21, R5, 1.875, !P0 ;  /* 0x3ff0000005157808 */ /* 0x000fce0004000000 */
.L_x_59237:
[----:B------:R-:W-:Y:S05]  /*6440*/  BSYNC B1 ;  /* 0x0000000000017941 */ /* 0x000fea0003800000 */
.L_x_59236:
        /* <DEDUP_REMOVED lines=36> */
.L_x_59247:
[----:B------:R-:W-:-:S06]  /*6690*/  DSETP.GT.AND P0, PT, |R6|, 1, PT ;  /* 0x3ff000000600742a */ /* 0x000fcc0003f04200 */
[----:B------:R-:W-:Y:S01]  /*66a0*/  SEL R4, RZ, 0x7ff00000, !P0 ;  /* 0x7ff00000ff047807 */ /* 0x000fe20004000000 */
[----:B------:R-:W-:-:S03]  /*66b0*/  DSETP.NEU.AND P0, PT, R6, -1, PT ;  /* 0xbff000000600742a */ /* 0x000fc60003f0d000 */
[----:B------:R-:W-:-:S04]  /*66c0*/  @!P2 LOP3.LUT R4, R4, 0x7ff00000, RZ, 0x3c, !PT ;  /* 0x7ff000000404a812 */ /* 0x000fc800078e3cff */
[----:B------:R-:W-:Y:S01]  /*66d0*/  SEL R5, R4, 0x3ff00000, P0 ;  /* 0x3ff0000004057807 */ /* 0x000fe20000000000 */
[----:B------:R-:W-:Y:S01]  /*66e0*/  IMAD.MOV.U32 R4, RZ, RZ, RZ ;  /* 0x000000ffff047224 */ /* 0x000fe200078e00ff */
[----:B------:R-:W-:Y:S06]  /*66f0*/  BRA `(.L_x_59245) ;  /* 0x0000000000047947 */ /* 0x000fec0003800000 */
.L_x_59246:
[----:B------:R-:W-:-:S11]  /*6700*/  DADD R4, R22, R6 ;  /* 0x0000000016047229 */ /* 0x000fd60000000006 */
.L_x_59245:
[----:B------:R-:W-:Y:S05]  /*6710*/  BSYNC B2 ;  /* 0x0000000000027941 */ /* 0x000fea0003800000 */
.L_x_59244:
[----:B------:R-:W-:-:S06]  /*6720*/  DSETP.NEU.AND P0, PT, R22, RZ, PT ;  /* 0x000000ff1600722a */ /* 0x000fcc0003f0d000 */
[----:B------:R-:W-:-:S06]  /*6730*/  DSETP.EQ.OR P0, PT, R6, 1, !P0 ;  /* 0x3ff000000600742a */ /* 0x000fcc0004702400 */
[----:B------:R-:W-:Y:S02]  /*6740*/  FSEL R22, R4, RZ, !P0 ;  /* 0x000000ff04167208 */ /* 0x000fe40004000000 */
[----:B------:R-:W-:-:S07]  /*6750*/  FSEL R23, R5, 1.875, !P0 ;  /* 0x3ff0000005177808 */ /* 0x000fce0004000000 */
.L_x_59243:
[----:B------:R-:W-:Y:S05]  /*6760*/  BSYNC B1 ;  /* 0x0000000000017941 */ /* 0x000fea0003800000 */
.L_x_59242:
        /* <DEDUP_REMOVED lines=36> */
.L_x_59253:
[----:B------:R-:W-:-:S06]  /*69b0*/  DSETP.GT.AND P0, PT, |R6|, 1, PT ;  /* 0x3ff000000600742a */ /* 0x000fcc0003f04200 */
[----:B------:R-:W-:Y:S01]  /*69c0*/  SEL R4, RZ, 0x7ff00000, !P0 ;  /* 0x7ff00000ff047807 */ /* 0x000fe20004000000 */
[----:B------:R-:W-:-:S03]  /*69d0*/  DSETP.NEU.AND P0, PT, R6, -1, PT ;  /* 0xbff000000600742a */ /* 0x000fc60003f0d000 */
[----:B------:R-:W-:-:S04]  /*69e0*/  @!P2 LOP3.LUT R4, R4, 0x7ff00000, RZ, 0x3c, !PT ;  /* 0x7ff000000404a812 */ /* 0x000fc800078e3cff */
[----:B------:R-:W-:Y:S01]  /*69f0*/  SEL R5, R4, 0x3ff00000, P0 ;  /* 0x3ff0000004057807 */ /* 0x000fe20000000000 */
[----:B------:R-:W-:Y:S01]  /*6a00*/  IMAD.MOV.U32 R4, RZ, RZ, RZ ;  /* 0x000000ffff047224 */ /* 0x000fe200078e00ff */
[----:B------:R-:W-:Y:S06]  /*6a10*/  BRA `(.L_x_59251) ;  /* 0x0000000000047947 */ /* 0x000fec0003800000 */
.L_x_59252:
[----:B------:R-:W-:-:S11]  /*6a20*/  DADD R4, R24, R6 ;  /* 0x0000000018047229 */ /* 0x000fd60000000006 */
.L_x_59251:
[----:B------:R-:W-:Y:S05]  /*6a30*/  BSYNC B2 ;  /* 0x0000000000027941 */ /* 0x000fea0003800000 */
.L_x_59250:
[----:B------:R-:W-:-:S06]  /*6a40*/  DSETP.NEU.AND P0, PT, R24, RZ, PT ;  /* 0x000000ff1800722a */ /* 0x000fcc0003f0d000 */
[----:B------:R-:W-:-:S06]  /*6a50*/  DSETP.EQ.OR P0, PT, R6, 1, !P0 ;  /* 0x3ff000000600742a */ /* 0x000fcc0004702400 */
[----:B------:R-:W-:Y:S02]  /*6a60*/  FSEL R24, R4, RZ, !P0 ;  /* 0x000000ff04187208 */ /* 0x000fe40004000000 */
[----:B------:R-:W-:-:S07]  /*6a70*/  FSEL R25, R5, 1.875, !P0 ;  /* 0x3ff0000005197808 */ /* 0x000fce0004000000 */
.L_x_59249:
[----:B------:R-:W-:Y:S05]  /*6a80*/  BSYNC B1 ;  /* 0x0000000000017941 */ /* 0x000fea0003800000 */
.L_x_59248:
        /* <DEDUP_REMOVED lines=36> */
.L_x_59259:
[----:B------:R-:W-:-:S06]  /*6cd0*/  DSETP.GT.AND P0, PT, |R6|, 1, PT ;  /* 0x3ff000000600742a */ /* 0x000fcc0003f04200 */
[----:B------:R-:W-:Y:S01]  /*6ce0*/  SEL R4, RZ, 0x7ff00000, !P0 ;  /* 0x7ff00000ff047807 */ /* 0x000fe20004000000 */
[----:B------:R-:W-:-:S03]  /*6cf0*/  DSETP.NEU.AND P0, PT, R6, -1, PT ;  /* 0xbff000000600742a */ /* 0x000fc60003f0d000 */
[----:B------:R-:W-:-:S04]  /*6d00*/  @!P2 LOP3.LUT R4, R4, 0x7ff00000, RZ, 0x3c, !PT ;  /* 0x7ff000000404a812 */ /* 0x000fc800078e3cff */
[----:B------:R-:W-:Y:S01]  /*6d10*/  SEL R5, R4, 0x3ff00000, P0 ;  /* 0x3ff0000004057807 */ /* 0x000fe20000000000 */
[----:B------:R-:W-:Y:S01]  /*6d20*/  IMAD.MOV.U32 R4, RZ, RZ, RZ ;  /* 0x000000ffff047224 */ /* 0x000fe200078e00ff */
[----:B------:R-:W-:Y:S06]  /*6d30*/  BRA `(.L_x_59257) ;  /* 0x0000000000047947 */ /* 0x000fec0003800000 */
.L_x_59258:
[----:B------:R-:W-:-:S11]  /*6d40*/  DADD R4, R26, R6 ;  /* 0x000000001a047229 */ /* 0x000fd60000000006 */
.L_x_59257:
[----:B------:R-:W-:Y:S05]  /*6d50*/  BSYNC B2 ;  /* 0x0000000000027941 */ /* 0x000fea0003800000 */
.L_x_59256:
[----:B------:R-:W-:-:S06]  /*6d60*/  DSETP.NEU.AND P0, PT, R26, RZ, PT ;  /* 0x000000ff1a00722a */ /* 0x000fcc0003f0d000 */
[----:B------:R-:W-:-:S06]  /*6d70*/  DSETP.EQ.OR P0, PT, R6, 1, !P0 ;  /* 0x3ff000000600742a */ /* 0x000fcc0004702400 */
[----:B------:R-:W-:Y:S02]  /*6d80*/  FSEL R26, R4, RZ, !P0 ;  /* 0x000000ff041a7208 */ /* 0x000fe40004000000 */
[----:B------:R-:W-:-:S07]  /*6d90*/  FSEL R27, R5, 1.875, !P0 ;  /* 0x3ff00000051b7808 */ /* 0x000fce0004000000 */
.L_x_59255:
[----:B------:R-:W-:Y:S05]  /*6da0*/  BSYNC B1 ;  /* 0x0000000000017941 */ /* 0x000fea0003800000 */
.L_x_59254:
[----:B------:R-:W-:-:S05]  /*6db0*/  VIADD R39, R39, 0x380 ;  /* 0x0000038027277836 */ /* 0x000fca0000000000 */
        /* <DEDUP_REMOVED lines=34> */
.L_x_59263:
[----:B------:R-:W-:-:S06]  /*6fe0*/  DSETP.GT.AND P0, PT, |R6|, 1, PT ;  /* 0x3ff000000600742a */ /* 0x000fcc0003f04200 */
[----:B------:R-:W-:Y:S01]  /*6ff0*/  SEL R4, RZ, 0x7ff00000, !P0 ;  /* 0x7ff00000ff047807 */ /* 0x000fe20004000000 */
[----:B------:R-:W-:-:S03]  /*7000*/  DSETP.NEU.AND P0, PT, R6, -1, PT ;  /* 0xbff000000600742a */ /* 0x000fc60003f0d000 */
[----:B------:R-:W-:-:S04]  /*7010*/  @!P2 LOP3.LUT R4, R4, 0x7ff00000, RZ, 0x3c, !PT ;  /* 0x7ff000000404a812 */ /* 0x000fc800078e3cff */
[----:B------:R-:W-:Y:S01]  /*7020*/  SEL R5, R4, 0x3ff00000, P0 ;  /* 0x3ff0000004057807 */ /* 0x000fe20000000000 */
[----:B------:R-:W-:Y:S01]  /*7030*/  IMAD.MOV.U32 R4, RZ, RZ, RZ ;  /* 0x000000ffff047224 */ /* 0x000fe200078e00ff */
[----:B------:R-:W-:Y:S06]  /*7040*/  BRA `(.L_x_59261) ;  /* 0x0000000000047947 */ /* 0x000fec0003800000 */
.L_x_59262:
[----:B------:R-:W-:-:S11]  /*7050*/  DADD R4, R30, R6 ;  /* 0x000000001e047229 */ /* 0x000fd60000000006 */
.L_x_59261:
[----:B------:R-:W-:Y:S05]  /*7060*/  BSYNC B1 ;  /* 0x0000000000017941 */ /* 0x000fea0003800000 */
.L_x_59260:
[----:B------:R-:W-:-:S06]  /*7070*/  DSETP.NEU.AND P0, PT, R30, RZ, PT ;  /* 0x000000ff1e00722a */ /* 0x000fcc0003f0d000 */
[----:B------:R-:W-:-:S06]  /*7080*/  DSETP.EQ.OR P0, PT, R6, 1, !P0 ;  /* 0x3ff000000600742a */ /* 0x000fcc0004702400 */
[----:B------:R-:W-:Y:S02]  /*7090*/  FSEL R4, R4, RZ, !P0 ;  /* 0x000000ff04047208 */ /* 0x000fe40004000000 */
[----:B------:R-:W-:-:S07]  /*70a0*/  FSEL R5, R5, 1.875, !P0 ;  /* 0x3ff0000005057808 */ /* 0x000fce0004000000 */
.L_x_59211:
[----:B------:R-:W-:Y:S05]  /*70b0*/  BSYNC B0 ;  /* 0x0000000000007941 */ /* 0x000fea0003800000 */
.L_x_59153:
[----:B------:R-:W0:Y:S01]  /*70c0*/  S2R R3, SR_TID.X ;  /* 0x0000000000037919 */ /* 0x000e220000002100 */
[----:B------:R-:W-:Y:S04]  /*70d0*/  BSSY B0, `(.L_x_59264) ;  /* 0x0000033000007945 */ /* 0x000fe80003800000 */
[----:B------:R-:W-:Y:S01]  /*70e0*/  BSSY B1, `(.L_x_59265) ;  /* 0x000002b000017945 */ /* 0x000fe20003800000 */
[----:B0-----:R-:W-:-:S13]  /*70f0*/  ISETP.GE.AND P0, PT, R3, R0, PT ;  /* 0x000000000300720c */ /* 0x001fda0003f06270 */
[----:B------:R-:W0:Y:S01]  /*7100*/  @!P0 LDC.64 R6, c[0x0][0x228] ;  /* 0x00008a00ff068b82 */ /* 0x000e220000000a00 */
[----:B------:R-:W-:Y:S02]  /*7110*/  @!P0 IMAD.IADD R9, R2, 0x1, R3 ;  /* 0x0000000102098824 */ /* 0x000fe400078e0203 */
[----:B------:R-:W-:Y:S02]  /*7120*/  @!P0 VIADD R3, R3, 0x80 ;  /* 0x0000008003038836 */ /* 0x000fe40000000000 */
[----:B0-----:R-:W-:-:S05]  /*7130*/  @!P0 IMAD.WIDE.U32 R6, R9, 0x8, R6 ;  /* 0x0000000809068825 */ /* 0x001fca00078e0006 */
[----:B-----5:R0:W-:Y:S01]  /*7140*/  @!P0 STG.E.64 desc[UR4][R6.64], R28 ;  /* 0x0000001c06008986 */ /* 0x0201e2000c101b04 */
        /* <DEDUP_REMOVED lines=14> */
.L_x_59266:
[----:B------:R-:W-:-:S13]  /*7230*/  ISETP.GE.AND P0, PT, R3, R0, PT ;  /* 0x000000000300720c */ /* 0x000fda0003f06270 */
[----:B------:R-:W-:Y:S05]  /*7240*/  @P0 BRA `(.L_x_59268) ;  /* 0x0000000000300947 */ /* 0x000fea0003800000 */
[----:B0-----:R-:W0:Y:S01]  /*7250*/  LDC.64 R6, c[0x0][0x228] ;  /* 0x00008a00ff067b82 */ /* 0x001e220000000a00 */
[----:B------:R-:W-:Y:S02]  /*7260*/  IMAD.IADD R9, R2, 0x1, R3 ;  /* 0x0000000102097824 */ /* 0x000fe400078e0203 */
[----:B------:R-:W-:Y:S02]  /*7270*/  VIADD R3, R3, 0x80 ;  /* 0x0000008003037836 */ /* 0x000fe40000000000 */
[----:B0-----:R-:W-:-:S05]  /*7280*/  IMAD.WIDE.U32 R6, R9, 0x8, R6 ;  /* 0x0000000809067825 */ /* 0x001fca00078e0006 */
[----:B------:R1:W-:Y:S02]  /*7290*/  STG.E.64 desc[UR4][R6.64], R20 ;  /* 0x0000001406007986 */ /* 0x0003e4000c101b04 */
.L_x_59267:
[----:B------:R-:W-:-:S13]  /*72a0*/  ISETP.GE.AND P0, PT, R3, R0, PT ;  /* 0x000000000300720c */ /* 0x000fda0003f06270 */
[----:B------:R-:W-:Y:S05]  /*72b0*/  @P0 BRA `(.L_x_59269) ;  /* 0x0000000000340947 */ /* 0x000fea0003800000 */
[----:B01----:R-:W0:Y:S01]  /*72c0*/  LDC.64 R6, c[0x0][0x228] ;  /* 0x00008a00ff067b82 */ /* 0x003e220000000a00 */
[----:B------:R-:W-:Y:S02]  /*72d0*/  IMAD.IADD R9, R2, 0x1, R3 ;  /* 0x0000000102097824 */ /* 0x000fe400078e0203 */
[----:B------:R-:W-:Y:S02]  /*72e0*/  VIADD R3, R3, 0x80 ;  /* 0x0000008003037836 */ /* 0x000fe40000000000 */
[----:B0-----:R-:W-:-:S05]  /*72f0*/  IMAD.WIDE.U32 R6, R9, 0x8, R6 ;  /* 0x0000000809067825 */ /* 0x001fca00078e0006 */
[----:B------:R1:W-:Y:S02]  /*7300*/  STG.E.64 desc[UR4][R6.64], R22 ;  /* 0x0000001606007986 */ /* 0x0003e4000c101b04 */
.L_x_59268:
        /* <DEDUP_REMOVED lines=8> */
.L_x_59269:
[----:B------:R-:W-:Y:S05]  /*7390*/  BSYNC B1 ;  /* 0x0000000000017941 */ /* 0x000fea0003800000 */
.L_x_59265:
[----:B------:R-:W-:-:S13]  /*73a0*/  ISETP.GE.AND P0, PT, R3, R0, PT ;  /* 0x000000000300720c */ /* 0x000fda0003f06270 */
[----:B012---:R-:W0:Y:S01]  /*73b0*/  @!P0 LDC.64 R6, c[0x0][0x228] ;  /* 0x00008a00ff068b82 */ /* 0x007e220000000a00 */
[----:B------:R-:W-:Y:S02]  /*73c0*/  @!P0 IMAD.IADD R9, R2, 0x1, R3 ;  /* 0x0000000102098824 */ /* 0x000fe400078e0203 */
[----:B------:R-:W-:Y:S02]  /*73d0*/  @!P0 VIADD R3, R3, 0x80 ;  /* 0x0000008003038836 */ /* 0x000fe40000000000 */
[----:B0-----:R-:W-:-:S05]  /*73e0*/  @!P0 IMAD.WIDE.U32 R6, R9, 0x8, R6 ;  /* 0x0000000809068825 */ /* 0x001fca00078e0006 */
[----:B------:R2:W-:Y:S02]  /*73f0*/  @!P0 STG.E.64 desc[UR4][R6.64], R26 ;  /* 0x0000001a06008986 */ /* 0x0005e4000c101b04 */
.L_x_59270:
[----:B------:R-:W-:Y:S05]  /*7400*/  BSYNC B0 ;  /* 0x0000000000007941 */ /* 0x000fea0003800000 */
.L_x_59264:
        /* <DEDUP_REMOVED lines=8> */
        .type           $_ZN2at6native29vectorized_elementwise_kernelILi2EZNS0_50_GLOBAL__N__2680c7bb_12_PowKernel_cu_7dd49032_316822pow_scalar_tensor_implIdEEvRNS_18TensorIteratorBaseET_EUldE_St5arrayIPcLm2EEEEviT0_T1_$__internal_accurate_pow,@function
        .size           $_ZN2at6native29vectorized_elementwise_kernelILi2EZNS0_50_GLOBAL__N__2680c7bb_12_PowKernel_cu_7dd49032_316822pow_scalar_tensor_implIdEEvRNS_18TensorIteratorBaseET_EUldE_St5arrayIPcLm2EEEEviT0_T1_$__internal_accurate_pow,(.L_x_71565 - $_ZN2at6native29vectorized_elementwise_kernelILi2EZNS0_50_GLOBAL__N__2680c7bb_12_PowKernel_cu_7dd49032_316822pow_scalar_tensor_implIdEEvRNS_18TensorIteratorBaseET_EUldE_St5arrayIPcLm2EEEEviT0_T1_$__internal_accurate_pow)
$_ZN2at6native29vectorized_elementwise_kernelILi2EZNS0_50_GLOBAL__N__2680c7bb_12_PowKernel_cu_7dd49032_316822pow_scalar_tensor_implIdEEvRNS_18TensorIteratorBaseET_EUldE_St5arrayIPcLm2EEEEviT0_T1_$__internal_accurate_pow:
        /* <DEDUP_REMOVED lines=96> */
[----:B------:R-:W-:Y:S01]  /*7a90*/  DADD R8, -R10, R8 ;  /* 0x000000000a087229 */ /* 0x000fe20000000108 */
[----:B------:R-:W-:Y:S02]  /*7aa0*/  IMAD.MOV.U32 R11, RZ, RZ, R37 ;  /* 0x000000ffff0b7224 */ /* 0x000fe400078e0025 */
[----:B------:R-:W-:Y:S02]  /*7ab0*/  IMAD.MOV.U32 R10, RZ, RZ, R38 ;  /* 0x000000ffff0a7224 */ /* 0x000fe400078e0026 */
[----:B------:R-:W-:-:S03]  /*7ac0*/  IMAD.SHL.U32 R3, R11, 0x2, RZ ;  /* 0x000000020b037824 */ /* 0x000fc600078e00ff */
[----:B------:R-:W-:Y:S01]  /*7ad0*/  DADD R8, R14, -R8 ;  /* 0x000000000e087229 */ /* 0x000fe20000000808 */
[----:B------:R-:W-:Y:S01]  /*7ae0*/  IMAD.MOV.U32 R14, RZ, RZ, 0x652b82fe ;  /* 0x652b82feff0e7424 */ /* 0x000fe200078e00ff */
[----:B------:R-:W-:Y:S01]  /*7af0*/  ISETP.GT.U32.AND P0, PT, R3, -0x2000001, PT ;  /* 0xfdffffff0300780c */ /* 0x000fe20003f04070 */
[----:B------:R-:W-:-:S05]  /*7b00*/  IMAD.MOV.U32 R15, RZ, RZ, 0x3ff71547 ;  /* 0x3ff71547ff0f7424 */ /* 0x000fca00078e00ff */
[----:B------:R-:W-:Y:S01]  /*7b10*/  DFMA R8, R4, UR6, R8 ;  /* 0x0000000604087c2b */ /* 0x000fe20008000008 */
[----:B------:R-:W-:Y:S01]  /*7b20*/  UMOV UR6, 0xfefa39ef ;  /* 0xfefa39ef00067882 */ /* 0x000fe20000000000 */
[----:B------:R-:W-:Y:S01]  /*7b30*/  LOP3.LUT R4, R11, 0xff0fffff, RZ, 0xc0, !PT ;  /* 0xff0fffff0b047812 */ /* 0x000fe200078ec0ff */
[----:B------:R-:W-:-:S03]  /*7b40*/  UMOV UR7, 0x3fe62e42 ;  /* 0x3fe62e4200077882 */ /* 0x000fc60000000000 */
[----:B------:R-:W-:Y:S02]  /*7b50*/  SEL R11, R4, R11, P0 ;  /* 0x0000000b040b7207 */ /* 0x000fe40000000000 */
        /* <DEDUP_REMOVED lines=61> */
.L_x_59271:
[----:B------:R-:W-:Y:S01]  /*7f30*/  DSETP.NEU.AND P0, PT, |R12|, +INF , PT ;  /* 0x7ff000000c00742a */ /* 0x000fe20003f0d200 */
[----:B------:R-:W-:Y:S01]  /*7f40*/  IMAD.MOV.U32 R37, RZ, RZ, 0x0 ;  /* 0x00000000ff257424 */ /* 0x000fe200078e00ff */
[----:B------:R-:W-:-:S12]  /*7f50*/  DADD R4, R6, R4 ;  /* 0x0000000006047229 */ /* 0x000fd80000000004 */
[----:B------:R-:W-:-:S10]  /*7f60*/  @P0 DFMA R12, R4, R12, R12 ;  /* 0x0000000c040c022b */ /* 0x000fd4000000000c */
[----:B------:R-:W-:Y:S02]  /*7f70*/  IMAD.MOV.U32 R4, RZ, RZ, R12 ;  /* 0x000000ffff047224 */ /* 0x000fe400078e000c */
[----:B------:R-:W-:Y:S01]  /*7f80*/  IMAD.MOV.U32 R3, RZ, RZ, R13 ;  /* 0x000000ffff037224 */ /* 0x000fe200078e000d */
[----:B------:R-:W-:Y:S06]  /*7f90*/  RET.REL.NODEC R36 `(_ZN2at6native29vectorized_elementwise_kernelILi2EZNS0_50_GLOBAL__N__2680c7bb_12_PowKernel_cu_7dd49032_316822pow_scalar_tensor_implIdEEvRNS_18TensorIteratorBaseET_EUldE_St5arrayIPcLm2EEEEviT0_T1_) ;  /* 0xffffff8024187950 */ /* 0x000fec0003c3ffff */
.L_x_59272:
        /* <DEDUP_REMOVED lines=14> */
.L_x_71565:


//--------------------- .text._ZN2at6native29vectorized_elementwise_kernelILi4EZNS0_50_GLOBAL__N__2680c7bb_12_PowKernel_cu_7dd49032_316822pow_scalar_tensor_implIdEEvRNS_18TensorIteratorBaseET_EUldE_St5arrayIPcLm2EEEEviT0_T1_ --------------------------
	.section	.text._ZN2at6native29vectorized_elementwise_kernelILi4EZNS0_50_GLOBAL__N__2680c7bb_12_PowKernel_cu_7dd49032_316822pow_scalar_tensor_implIdEEvRNS_18TensorIteratorBaseET_EUldE_St5arrayIPcLm2EEEEviT0_T1_,"ax",@progbits
	.align	128
        .global         _ZN2at6native29vectorized_elementwise_kernelILi4EZNS0_50_GLOBAL__N__2680c7bb_12_PowKernel_cu_7dd49032_316822pow_scalar_tensor_implIdEEvRNS_18TensorIteratorBaseET_EUldE_St5arrayIPcLm2EEEEviT0_T1_
        .type           _ZN2at6native29vectorized_elementwise_kernelILi4EZNS0_50_GLOBAL__N__2680c7bb_12_PowKernel_cu_7dd49032_316822pow_scalar_tensor_implIdEEvRNS_18TensorIteratorBaseET_EUldE_St5arrayIPcLm2EEEEviT0_T1_,@function
        .size           _ZN2at6native29vectorized_elementwise_kernelILi4EZNS0_50_GLOBAL__N__2680c7bb_12_PowKernel_cu_7dd49032_316822pow_scalar_tensor_implIdEEvRNS_18TensorIteratorBaseET_EUldE_St5arrayIPcLm2EEEEviT0_T1_,(.L_x_71566 - _ZN2at6native29vectorized_elementwise_kernelILi4EZNS0_50_GLOBAL__N__2680c7bb_12_PowKernel_cu_7dd49032_316822pow_scalar_tensor_implIdEEvRNS_18TensorIteratorBaseET_EUldE_St5arrayIPcLm2EEEEviT0_T1_)
        .other          _ZN2at6native29vectorized_elementwise_kernelILi4EZNS0_50_GLOBAL__N__2680c7bb_12_PowKernel_cu_7dd49032_316822pow_scalar_tensor_implIdEEvRNS_18TensorIteratorBaseET_EUldE_St5arrayIPcLm2EEEEviT0_T1_,@"STO_CUDA_ENTRY STV_DEFAULT"
_ZN2at6native29vectorized_elementwise_kernelILi4EZNS0_50_GLOBAL__N__2680c7bb_12_PowKernel_cu_7dd49032_316822pow_scalar_tensor_implIdEEvRNS_18TensorIteratorBaseET_EUldE_St5arrayIPcLm2EEEEviT0_T1_:
.text._ZN2at6native29vectorized_elementwise_kernelILi4EZNS0_50_GLOBAL__N__2680c7bb_12_PowKernel_cu_7dd49032_316822pow_scalar_tensor_implIdEEvRNS_18TensorIteratorBaseET_EUldE_St5arrayIPcLm2EEEEviT0_T1_:
        /* <DEDUP_REMOVED lines=33> */
[----:B-----5:R-:W-:Y:S05]  /*0210*/  CALL.REL.NOINC `($_ZN2at6native29vectorized_elementwise_kernelILi4EZNS0_50_GLOBAL__N__2680c7bb_12_PowKernel_cu_7dd49032_316822pow_scalar_tensor_implIdEEvRNS_18TensorIteratorBaseET_EUldE_St5arrayIPcLm2EEEEviT0_T1_$__internal_accurate_pow) ;  /* 0x00000070009c7944 */ /* 0x020fea0003c00000 */
[----:B------:R-:W-:Y:S05]  /*0220*/  BSYNC B0 ;  /* 0x0000000000007941 */ /* 0x000fea0003800000 */
.L_x_59275:
        /* <DEDUP_REMOVED lines=13> */
.L_x_59276:
        /* <DEDUP_REMOVED lines=15> */
.L_x_59280:
        /* <DEDUP_REMOVED lines=9> */
.L_x_59279:
[----:B------:R-:W-:-:S11]  /*0480*/  DADD R4, R24, R10 ;  /* 0x0000000018047229 */ /* 0x000fd6000000000a */
.L_x_59278:
[----:B------:R-:W-:Y:S05]  /*0490*/  BSYNC B0 ;  /* 0x0000000000007941 */ /* 0x000fea0003800000 */
.L_x_59277:
        /* <DEDUP_REMOVED lines=15> */
[----:B------:R-:W-:Y:S05]  /*0590*/  CALL.REL.NOINC `($_ZN2at6native29vectorized_elementwise_kernelILi4EZNS0_50_GLOBAL__N__2680c7bb_12_PowKernel_cu_7dd49032_316822pow_scalar_tensor_implIdEEvRNS_18TensorIteratorBaseET_EUldE_St5arrayIPcLm2EEEEviT0_T1_$__internal_accurate_pow) ;  /* 0x0000006c00bc7944 */ /* 0x000fea0003c00000 */
[----:B------:R-:W-:Y:S05]  /*05a0*/  BSYNC B0 ;  /* 0x0000000000007941 */ /* 0x000fea0003800000 */
.L_x_59281:
        /* <DEDUP_REMOVED lines=13> */
.L_x_59282:
        /* <DEDUP_REMOVED lines=15> */
.L_x_59286:
        /* <DEDUP_REMOVED lines=9> */
.L_x_59285:
[----:B------:R-:W-:-:S11]  /*0800*/  DADD R4, R26, R6 ;  /* 0x000000001a047229 */ /* 0x000fd60000000006 */
.L_x_59284:
[----:B------:R-:W-:Y:S05]  /*0810*/  BSYNC B0 ;  /* 0x0000000000007941 */ /* 0x000fea0003800000 */
.L_x_59283:
        /* <DEDUP_REMOVED lines=14> */
[----:B------:R-:W-:Y:S05]  /*0900*/  CALL.REL.NOINC `($_ZN2at6native29vectorized_elementwise_kernelILi4EZNS0_50_GLOBAL__N__2680c7bb_12_PowKernel_cu_7dd49032_316822pow_scalar_tensor_implIdEEvRNS_18TensorIteratorBaseET_EUldE_St5arrayIPcLm2EEEEviT0_T1_$__internal_accurate_pow) ;  /* 0x0000006800e07944 */ /* 0x000fea0003c00000 */
[----:B------:R-:W-:Y:S05]  /*0910*/  BSYNC B0 ;  /* 0x0000000000007941 */ /* 0x000fea0003800000 */
.L_x_59287:
        /* <DEDUP_REMOVED lines=13> */
.L_x_59288:
        /* <DEDUP_REMOVED lines=15> */
.L_x_59292:
        /* <DEDUP_REMOVED lines=9> */
.L_x_59291:
[----:B------:R-:W-:-:S11]  /*0b70*/  DADD R4, R28, R6 ;  /* 0x000000001c047229 */ /* 0x000fd60000000006 */
.L_x_59290:
[----:B------:R-:W-:Y:S05]  /*0b80*/  BSYNC B0 ;  /* 0x0000000000007941 */ /* 0x000fea0003800000 */
.L_x_59289:
        /* <DEDUP_REMOVED lines=16> */
.L_x_59293:
        /* <DEDUP_REMOVED lines=13> */
.L_x_59294:
        /* <DEDUP_REMOVED lines=15> */
.L_x_59298:
        /* <DEDUP_REMOVED lines=9> */
.L_x_59297:
[----:B------:R-:W-:-:S11]  /*0ee0*/  DADD R4, R30, R6 ;  /* 0x000000001e047229 */ /* 0x000fd60000000006 */
.L_x_59296:
[----:B------:R-:W-:Y:S05]  /*0ef0*/  BSYNC B0 ;  /* 0x0000000000007941 */ /* 0x000fea0003800000 */
.L_x_59295:
        /* <DEDUP_REMOVED lines=16> */
.L_x_59299:
        /* <DEDUP_REMOVED lines=13> */
.L_x_59300:
        /* <DEDUP_REMOVED lines=15> */
.L_x_59304:
        /* <DEDUP_REMOVED lines=9> */
.L_x_59303:
[----:B------:R-:W-:-:S11]  /*1250*/  DADD R4, R16, R6 ;  /* 0x0000000010047229 */ /* 0x000fd60000000006 */
.L_x_59302:
[----:B------:R-:W-:Y:S05]  /*1260*/  BSYNC B0 ;  /* 0x0000000000007941 */ /* 0x000fea0003800000 */
.L_x_59301:
        /* <DEDUP_REMOVED lines=16> */
.L_x_59305:
        /* <DEDUP_REMOVED lines=13> */
.L_x_59306:
        /* <DEDUP_REMOVED lines=15> */
.L_x_59310:
        /* <DEDUP_REMOVED lines=9> */
.L_x_59309:
[----:B------:R-:W-:-:S11]  /*15c0*/  DADD R4, R18, R6 ;  /* 0x0000000012047229 */ /* 0x000fd60000000006 */
.L_x_59308:
[----:B------:R-:W-:Y:S05]  /*15d0*/  BSYNC B0 ;  /* 0x0000000000007941 */ /* 0x000fea0003800000 */
.L_x_59307:
        /* <DEDUP_REMOVED lines=16> */
.L_x_59311:
        /* <DEDUP_REMOVED lines=13> */
.L_x_59312:
        /* <DEDUP_REMOVED lines=15> */
.L_x_59316:
        /* <DEDUP_REMOVED lines=9> */
.L_x_59315:
[----:B------:R-:W-:-:S11]  /*1930*/  DADD R4, R20, R6 ;  /* 0x0000000014047229 */ /* 0x000fd60000000006 */
.L_x_59314:
[----:B------:R-:W-:Y:S05]  /*1940*/  BSYNC B0 ;  /* 0x0000000000007941 */ /* 0x000fea0003800000 */
.L_x_59313:
        /* <DEDUP_REMOVED lines=16> */
.L_x_59317:
        /* <DEDUP_REMOVED lines=13> */
.L_x_59318:
        /* <DEDUP_REMOVED lines=15> */
.L_x_59322:
        /* <DEDUP_REMOVED lines=9> */
.L_x_59321:
[----:B------:R-:W-:-:S11]  /*1ca0*/  DADD R4, R22, R10 ;  /* 0x0000000016047229 */ /* 0x000fd6000000000a */
.L_x_59320:
[----:B------:R-:W-:Y:S05]  /*1cb0*/  BSYNC B0 ;  /* 0x0000000000007941 */ /* 0x000fea0003800000 */
.L_x_59319:
[----:B------:R-:W-:-:S06]  /*1cc0*/  DSETP.EQ.OR P4, PT, R22, RZ, !P4 ;  /* 0x000000ff1600722a */ /* 0x000fcc0006782400 */
[----:B------:R-:W-:Y:S02]  /*1cd0*/  FSEL R22, R4, RZ, !P4 ;  /* 0x000000ff04167208 */ /* 0x000fe40006000000 */
[----:B------:R-:W-:Y:S01]  /*1ce0*/  FSEL R23, R5, 1.875, !P4 ;  /* 0x3ff0000005177808 */ /* 0x000fe20006000000 */
[----:B------:R-:W-:Y:S06]  /*1cf0*/  BRA `(.L_x_59323) ;  /* 0x0000001400747947 */ /* 0x000fec0003800000 */
.L_x_59274:
        /* <DEDUP_REMOVED lines=28> */
.L_x_59327:
[----:B------:R-:W-:-:S06]  /*1ec0*/  DSETP.GT.AND P0, PT, |R4|, 1, PT ;  /* 0x3ff000000400742a */ /* 0x000fcc0003f04200 */
[----:B------:R-:W-:Y:S01]  /*1ed0*/  SEL R6, RZ, 0x7ff00000, !P0 ;  /* 0x7ff00000ff067807 */ /* 0x000fe20004000000 */
[----:B------:R-:W-:-:S03]  /*1ee0*/  DSETP.NEU.AND P0, PT, R4, -1, PT ;  /* 0xbff000000400742a */ /* 0x000fc60003f0d000 */
[----:B------:R-:W-:-:S04]  /*1ef0*/  @!P2 LOP3.LUT R6, R6, 0x7ff00000, RZ, 0x3c, !PT ;  /* 0x7ff000000606a812 */ /* 0x000fc800078e3cff */
[----:B------:R-:W-:Y:S01]  /*1f00*/  SEL R7, R6, 0x3ff00000, P0 ;  /* 0x3ff0000006077807 */ /* 0x000fe20000000000 */
[----:B------:R-:W-:Y:S01]  /*1f10*/  IMAD.MOV.U32 R6, RZ, RZ, RZ ;  /* 0x000000ffff067224 */ /* 0x000fe200078e00ff */
[----:B------:R-:W-:Y:S06]  /*1f20*/  BRA `(.L_x_59325) ;  /* 0x0000000000047947 */ /* 0x000fec0003800000 */
.L_x_59326:
[----:B------:R-:W-:-:S11]  /*1f30*/  DADD R6, R24, R4 ;  /* 0x0000000018067229 */ /* 0x000fd60000000004 */
.L_x_59325:
[----:B------:R-:W-:Y:S05]  /*1f40*/  BSYNC B0 ;  /* 0x0000000000007941 */ /* 0x000fea0003800000 */
.L_x_59324:
        /* <DEDUP_REMOVED lines=36> */
.L_x_59331:
[----:B------:R-:W-:-:S06]  /*2190*/  DSETP.GT.AND P1, PT, |R4|, 1, PT ;  /* 0x3ff000000400742a */ /* 0x000fcc0003f24200 */
[----:B------:R-:W-:Y:S01]  /*21a0*/  SEL R6, RZ, 0x7ff00000, !P1 ;  /* 0x7ff00000ff067807 */ /* 0x000fe20004800000 */
[----:B------:R-:W-:-:S03]  /*21b0*/  DSETP.NEU.AND P1, PT, R4, -1, PT ;  /* 0xbff000000400742a */ /* 0x000fc60003f2d000 */
[----:B------:R-:W-:-:S04]  /*21c0*/  @!P3 LOP3.LUT R6, R6, 0x7ff00000, RZ, 0x3c, !PT ;  /* 0x7ff000000606b812 */ /* 0x000fc800078e3cff */
[----:B------:R-:W-:Y:S01]  /*21d0*/  SEL R7, R6, 0x3ff00000, P1 ;  /* 0x3ff0000006077807 */ /* 0x000fe20000800000 */
[----:B------:R-:W-:Y:S01]  /*21e0*/  IMAD.MOV.U32 R6, RZ, RZ, RZ ;  /* 0x000000ffff067224 */ /* 0x000fe200078e00ff */
[----:B------:R-:W-:Y:S06]  /*21f0*/  BRA `(.L_x_59329) ;  /* 0x0000000000047947 */ /* 0x000fec0003800000 */
.L_x_59330:
[----:B------:R-:W-:-:S11]  /*2200*/  DADD R6, R26, R4 ;  /* 0x000000001a067229 */ /* 0x000fd60000000004 */
.L_x_59329:
[----:B------:R-:W-:Y:S05]  /*2210*/  BSYNC B0 ;  /* 0x0000000000007941 */ /* 0x000fea0003800000 */
.L_x_59328:
        /* <DEDUP_REMOVED lines=35> */
.L_x_59335:
[----:B------:R-:W-:-:S06]  /*2450*/  DSETP.GT.AND P1, PT, |R4|, 1, PT ;  /* 0x3ff000000400742a */ /* 0x000fcc0003f24200 */
[----:B------:R-:W-:Y:S01]  /*2460*/  SEL R6, RZ, 0x7ff00000, !P1 ;  /* 0x7ff00000ff067807 */ /* 0x000fe20004800000 */
[----:B------:R-:W-:-:S03]  /*2470*/  DSETP.NEU.AND P1, PT, R4, -1, PT ;  /* 0xbff000000400742a */ /* 0x000fc60003f2d000 */
[----:B------:R-:W-:-:S04]  /*2480*/  @!P3 LOP3.LUT R6, R6, 0x7ff00000, RZ, 0x3c, !PT ;  /* 0x7ff000000606b812 */ /* 0x000fc800078e3cff */
[----:B------:R-:W-:Y:S01]  /*2490*/  SEL R7, R6, 0x3ff00000, P1 ;  /* 0x3ff0000006077807 */ /* 0x000fe20000800000 */
[----:B------:R-:W-:Y:S01]  /*24a0*/  IMAD.MOV.U32 R6, RZ, RZ, RZ ;  /* 0x000000ffff067224 */ /* 0x000fe200078e00ff */
[----:B------:R-:W-:Y:S06]  /*24b0*/  BRA `(.L_x_59333) ;  /* 0x0000000000047947 */ /* 0x000fec0003800000 */
.L_x_59334:
[----:B------:R-:W-:-:S11]  /*24c0*/  DADD R6, R28, R4 ;  /* 0x000000001c067229 */ /* 0x000fd60000000004 */
.L_x_59333:
[----:B------:R-:W-:Y:S05]  /*24d0*/  BSYNC B0 ;  /* 0x0000000000007941 */ /* 0x000fea0003800000 */
.L_x_59332:
        /* <DEDUP_REMOVED lines=35> */
.L_x_59339:
[----:B------:R-:W-:-:S06]  /*2710*/  DSETP.GT.AND P1, PT, |R4|, 1, PT ;  /* 0x3ff000000400742a */ /* 0x000fcc0003f24200 */
[----:B------:R-:W-:Y:S01]  /*2720*/  SEL R6, RZ, 0x7ff00000, !P1 ;  /* 0x7ff00000ff067807 */ /* 0x000fe20004800000 */
[----:B------:R-:W-:-:S03]  /*2730*/  DSETP.NEU.AND P1, PT, R4, -1, PT ;  /* 0xbff000000400742a */ /* 0x000fc60003f2d000 */
[----:B------:R-:W-:-:S04]  /*2740*/  @!P3 LOP3.LUT R6, R6, 0x7ff00000, RZ, 0x3c, !PT ;  /* 0x7ff000000606b812 */ /* 0x000fc800078e3cff */
[----:B------:R-:W-:Y:S01]  /*2750*/  SEL R7, R6, 0x3ff00000, P1 ;  /* 0x3ff0000006077807 */ /* 0x000fe20000800000 */
[----:B------:R-:W-:Y:S01]  /*2760*/  IMAD.MOV.U32 R6, RZ, RZ, RZ ;  /* 0x000000ffff067224 */ /* 0x000fe200078e00ff */
[----:B------:R-:W-:Y:S06]  /*2770*/  BRA `(.L_x_59337) ;  /* 0x0000000000047947 */ /* 0x000fec0003800000 */
.L_x_59338:
[----:B------:R-:W-:-:S11]  /*2780*/  DADD R6, R30, R4 ;  /* 0x000000001e067229 */ /* 0x000fd60000000004 */
.L_x_59337:
[----:B------:R-:W-:Y:S05]  /*2790*/  BSYNC B0 ;  /* 0x0000000000007941 */ /* 0x000fea0003800000 */
.L_x_59336:
        /* <DEDUP_REMOVED lines=35> */
.L_x_59343:
[----:B------:R-:W-:-:S06]  /*29d0*/  DSETP.GT.AND P1, PT, |R4|, 1, PT ;  /* 0x3ff000000400742a */ /* 0x000fcc0003f24200 */
[----:B------:R-:W-:Y:S01]  /*29e0*/  SEL R6, RZ, 0x7ff00000, !P1 ;  /* 0x7ff00000ff067807 */ /* 0x000fe20004800000 */
[----:B------:R-:W-:-:S03]  /*29f0*/  DSETP.NEU.AND P1, PT, R4, -1, PT ;  /* 0xbff000000400742a */ /* 0x000fc60003f2d000 */
[----:B------:R-:W-:-:S04]  /*2a00*/  @!P3 LOP3.LUT R6, R6, 0x7ff00000, RZ, 0x3c, !PT ;  /* 0x7ff000000606b812 */ /* 0x000fc800078e3cff */
[----:B------:R-:W-:Y:S01]  /*2a10*/  SEL R7, R6, 0x3ff00000, P1 ;  /* 0x3ff0000006077807 */ /* 0x000fe20000800000 */
[----:B------:R-:W-:Y:S01]  /*2a20*/  IMAD.MOV.U32 R6, RZ, RZ, RZ ;  /* 0x000000ffff067224 */ /* 0x000fe200078e00ff */
[----:B------:R-:W-:Y:S06]  /*2a30*/  BRA `(.L_x_59341) ;  /* 0x0000000000047947 */ /* 0x000fec0003800000 */
.L_x_59342:
[----:B------:R-:W-:-:S11]  /*2a40*/  DADD R6, R16, R4 ;  /* 0x0000000010067229 */ /* 0x000fd60000000004 */
.L_x_59341:
[----:B------:R-:W-:Y:S05]  /*2a50*/  BSYNC B0 ;  /* 0x0000000000007941 */ /* 0x000fea0003800000 */
.L_x_59340:
        /* <DEDUP_REMOVED lines=35> */
.L_x_59347:
[----:B------:R-:W-:-:S06]  /*2c90*/  DSETP.GT.AND P1, PT, |R4|, 1, PT ;  /* 0x3ff000000400742a */ /* 0x000fcc0003f24200 */
[----:B------:R-:W-:Y:S01]  /*2ca0*/  SEL R6, RZ, 0x7ff00000, !P1 ;  /* 0x7ff00000ff067807 */ /* 0x000fe20004800000 */
[----:B------:R-:W-:-:S03]  /*2cb0*/  DSETP.NEU.AND P1, PT, R4, -1, PT ;  /* 0xbff000000400742a */ /* 0x000fc60003f2d000 */
[----:B------:R-:W-:-:S04]  /*2cc0*/  @!P3 LOP3.LUT R6, R6, 0x7ff00000, RZ, 0x3c, !PT ;  /* 0x7ff000000606b812 */ /* 0x000fc800078e3cff */
[----:B------:R-:W-:Y:S01]  /*2cd0*/  SEL R7, R6, 0x3ff00000, P1 ;  /* 0x3ff0000006077807 */ /* 0x000fe20000800000 */
[----:B------:R-:W-:Y:S01]  /*2ce0*/  IMAD.MOV.U32 R6, RZ, RZ, RZ ;  /* 0x000000ffff067224 */ /* 0x000fe200078e00ff */
[----:B------:R-:W-:Y:S06]  /*2cf0*/  BRA `(.L_x_59345) ;  /* 0x0000000000047947 */ /* 0x000fec0003800000 */
.L_x_59346:
[----:B------:R-:W-:-:S11]  /*2d00*/  DADD R6, R18, R4 ;  /* 0x0000000012067229 */ /* 0x000fd60000000004 */
.L_x_59345:
[----:B------:R-:W-:Y:S05]  /*2d10*/  BSYNC B0 ;  /* 0x0000000000007941 */ /* 0x000fea0003800000 */
.L_x_59344:
        /* <DEDUP_REMOVED lines=35> */
.L_x_59351:
[----:B------:R-:W-:-:S06]  /*2f50*/  DSETP.GT.AND P1, PT, |R4|, 1, PT ;  /* 0x3ff000000400742a */ /* 0x000fcc0003f24200 */
[----:B------:R-:W-:Y:S01]  /*2f60*/  SEL R6, RZ, 0x7ff00000, !P1 ;  /* 0x7ff00000ff067807 */ /* 0x000fe20004800000 */
[----:B------:R-:W-:-:S03]  /*2f70*/  DSETP.NEU.AND P1, PT, R4, -1, PT ;  /* 0xbff000000400742a */ /* 0x000fc60003f2d000 */
[----:B------:R-:W-:-:S04]  /*2f80*/  @!P3 LOP3.LUT R6, R6, 0x7ff00000, RZ, 0x3c, !PT ;  /* 0x7ff000000606b812 */ /* 0x000fc800078e3cff */
[----:B------:R-:W-:Y:S01]  /*2f90*/  SEL R7, R6, 0x3ff00000, P1 ;  /* 0x3ff0000006077807 */ /* 0x000fe20000800000 */
[----:B------:R-:W-:Y:S01]  /*2fa0*/  IMAD.MOV.U32 R6, RZ, RZ, RZ ;  /* 0x000000ffff067224 */ /* 0x000fe200078e00ff */
[----:B------:R-:W-:Y:S06]  /*2fb0*/  BRA `(.L_x_59349) ;  /* 0x0000000000047947 */ /* 0x000fec0003800000 */
.L_x_59350:
[----:B------:R-:W-:-:S11]  /*2fc0*/  DADD R6, R20, R4 ;  /* 0x0000000014067229 */ /* 0x000fd60000000004 */
.L_x_59349:
[----:B------:R-:W-:Y:S05]  /*2fd0*/  BSYNC B0 ;  /* 0x0000000000007941 */ /* 0x000fea0003800000 */
.L_x_59348:
        /* <DEDUP_REMOVED lines=35> */
.L_x_59355:
[----:B------:R-:W-:-:S06]  /*3210*/  DSETP.GT.AND P1, PT, |R4|, 1, PT ;  /* 0x3ff000000400742a */ /* 0x000fcc0003f24200 */
[----:B------:R-:W-:Y:S01]  /*3220*/  SEL R6, RZ, 0x7ff00000, !P1 ;  /* 0x7ff00000ff067807 */ /* 0x000fe20004800000 */
[----:B------:R-:W-:-:S03]  /*3230*/  DSETP.NEU.AND P1, PT, R4, -1, PT ;  /* 0xbff000000400742a */ /* 0x000fc60003f2d000 */
[----:B------:R-:W-:-:S04]  /*3240*/  @!P3 LOP3.LUT R6, R6, 0x7ff00000, RZ, 0x3c, !PT ;  /* 0x7ff000000606b812 */ /* 0x000fc800078e3cff */
[----:B------:R-:W-:Y:S01]  /*3250*/  SEL R7, R6, 0x3ff00000, P1 ;  /* 0x3ff0000006077807 */ /* 0x000fe20000800000 */
[----:B------:R-:W-:Y:S01]  /*3260*/  IMAD.MOV.U32 R6, RZ, RZ, RZ ;  /* 0x000000ffff067224 */ /* 0x000fe200078e00ff */
[----:B------:R-:W-:Y:S06]  /*3270*/  BRA `(.L_x_59353) ;  /* 0x0000000000047947 */ /* 0x000fec0003800000 */
.L_x_59354:
[----:B------:R-:W-:-:S11]  /*3280*/  DADD R6, R22, R4 ;  /* 0x0000000016067229 */ /* 0x000fd60000000004 */
.L_x_59353:
[----:B------:R-:W-:Y:S05]  /*3290*/  BSYNC B0 ;  /* 0x0000000000007941 */ /* 0x000fea0003800000 */
.L_x_59352:
[----:B------:R-:W-:-:S06]  /*32a0*/  DSETP.EQ.OR P0, PT, R22, RZ, !P0 ;  /* 0x000000ff1600722a */ /* 0x000fcc0004702400 */
[----:B------:R-:W-:Y:S02]  /*32b0*/  FSEL R22, R6, RZ, !P0 ;  /* 0x000000ff06167208 */ /* 0x000fe40004000000 */
[----:B------:R-:W-:-:S07]  /*32c0*/  FSEL R23, R7, 1.875, !P0 ;  /* 0x3ff0000007177808 */ /* 0x000fce0004000000 */
.L_x_59323:
        /* <DEDUP_REMOVED lines=8> */
.L_x_59273:
        /* <DEDUP_REMOVED lines=76> */
[----:B------:R-:W-:Y:S05]  /*3810*/  CALL.REL.NOINC `($_ZN2at6native29vectorized_elementwise_kernelILi4EZNS0_50_GLOBAL__N__2680c7bb_12_PowKernel_cu_7dd49032_316822pow_scalar_tensor_implIdEEvRNS_18TensorIteratorBaseET_EUldE_St5arrayIPcLm2EEEEviT0_T1_$__internal_accurate_pow) ;  /* 0x0000003c001c7944 */ /* 0x000fea0003c00000 */
[----:B------:R-:W-:Y:S05]  /*3820*/  BSYNC B2 ;  /* 0x0000000000027941 */ /* 0x000fea0003800000 */
.L_x_59360:
        /* <DEDUP_REMOVED lines=18> */
.L_x_59361:
        /* <DEDUP_REMOVED lines=15> */
.L_x_59365:
        /* <DEDUP_REMOVED lines=9> */
.L_x_59364:
[----:B------:R-:W-:-:S11]  /*3ad0*/  DADD R4, R28, R6 ;  /* 0x000000001c047229 */ /* 0x000fd60000000006 */
.L_x_59363:
[----:B------:R-:W-:Y:S05]  /*3ae0*/  BSYNC B2 ;  /* 0x0000000000027941 */ /* 0x000fea0003800000 */
.L_x_59362:
[----:B------:R-:W-:-:S06]  /*3af0*/  DSETP.NEU.AND P0, PT, R28, RZ, PT ;  /* 0x000000ff1c00722a */ /* 0x000fcc0003f0d000 */
[----:B------:R-:W-:-:S06]  /*3b00*/  DSETP.EQ.OR P0, PT, R6, 1, !P0 ;  /* 0x3ff000000600742a */ /* 0x000fcc0004702400 */
[----:B------:R-:W-:Y:S02]  /*3b10*/  FSEL R28, R4, RZ, !P0 ;  /* 0x000000ff041c7208 */ /* 0x000fe40004000000 */
[----:B------:R-:W-:-:S07]  /*3b20*/  FSEL R29, R5, 1.875, !P0 ;  /* 0x3ff00000051d7808 */ /* 0x000fce0004000000 */
.L_x_59359:
[----:B------:R-:W-:Y:S05]  /*3b30*/  BSYNC B1 ;  /* 0x0000000000017941 */ /* 0x000fea0003800000 */
.L_x_59358:
        /* <DEDUP_REMOVED lines=17> */
.L_x_59368:
        /* <DEDUP_REMOVED lines=18> */
.L_x_59369:
        /* <DEDUP_REMOVED lines=15> */
.L_x_59373:
        /* <DEDUP_REMOVED lines=9> */
.L_x_59372:
[----:B------:R-:W-:-:S11]  /*3ef0*/  DADD R4, R16, R6 ;  /* 0x0000000010047229 */ /* 0x000fd60000000006 */
.L_x_59371:
[----:B------:R-:W-:Y:S05]  /*3f00*/  BSYNC B2 ;  /* 0x0000000000027941 */ /* 0x000fea0003800000 */
.L_x_59370:
[----:B------:R-:W-:-:S06]  /*3f10*/  DSETP.NEU.AND P0, PT, R16, RZ, PT ;  /* 0x000000ff1000722a */ /* 0x000fcc0003f0d000 */
[----:B------:R-:W-:-:S06]  /*3f20*/  DSETP.EQ.OR P0, PT, R6, 1, !P0 ;  /* 0x3ff000000600742a */ /* 0x000fcc0004702400 */
[----:B------:R-:W-:Y:S02]  /*3f30*/  FSEL R16, R4, RZ, !P0 ;  /* 0x000000ff04107208 */ /* 0x000fe40004000000 */
[----:B------:R-:W-:-:S07]  /*3f40*/  FSEL R17, R5, 1.875, !P0 ;  /* 0x3ff0000005117808 */ /* 0x000fce0004000000 */
.L_x_59367:
[----:B------:R-:W-:Y:S05]  /*3f50*/  BSYNC B1 ;  /* 0x0000000000017941 */ /* 0x000fea0003800000 */
.L_x_59366:
        /* <DEDUP_REMOVED lines=17> */
.L_x_59376:
        /* <DEDUP_REMOVED lines=18> */
.L_x_59377:
        /* <DEDUP_REMOVED lines=15> */
.L_x_59381:
        /* <DEDUP_REMOVED lines=9> */
.L_x_59380:
[----:B------:R-:W-:-:S11]  /*4310*/  DADD R4, R18, R6 ;  /* 0x0000000012047229 */ /* 0x000fd60000000006 */
.L_x_59379:
[----:B------:R-:W-:Y:S05]  /*4320*/  BSYNC B2 ;  /* 0x0000000000027941 */ /* 0x000fea0003800000 */
.L_x_59378:
[----:B------:R-:W-:-:S06]  /*4330*/  DSETP.NEU.AND P0, PT, R18, RZ, PT ;  /* 0x000000ff1200722a */ /* 0x000fcc0003f0d000 */
[----:B------:R-:W-:-:S06]  /*4340*/  DSETP.EQ.OR P0, PT, R6, 1, !P0 ;  /* 0x3ff000000600742a */ /* 0x000fcc0004702400 */
[----:B------:R-:W-:Y:S02]  /*4350*/  FSEL R18, R4, RZ, !P0 ;  /* 0x000000ff04127208 */ /* 0x000fe40004000000 */
[----:B------:R-:W-:-:S07]  /*4360*/  FSEL R19, R5, 1.875, !P0 ;  /* 0x3ff0000005137808 */ /* 0x000fce0004000000 */
.L_x_59375:
[----:B------:R-:W-:Y:S05]  /*4370*/  BSYNC B1 ;  /* 0x0000000000017941 */ /* 0x000fea0003800000 */
.L_x_59374:
        /* <DEDUP_REMOVED lines=17> */
.L_x_59384:
        /* <DEDUP_REMOVED lines=18> */
.L_x_59385:
        /* <DEDUP_REMOVED lines=15> */
.L_x_59389:
        /* <DEDUP_REMOVED lines=9> */
.L_x_59388:
[----:B------:R-:W-:-:S11]  /*4730*/  DADD R4, R20, R6 ;  /* 0x0000000014047229 */ /* 0x000fd60000000006 */
.L_x_59387:
[----:B------:R-:W-:Y:S05]  /*4740*/  BSYNC B2 ;  /* 0x0000000000027941 */ /* 0x000fea0003800000 */
.L_x_59386:
[----:B------:R-:W-:-:S06]  /*4750*/  DSETP.NEU.AND P0, PT, R20, RZ, PT ;  /* 0x000000ff1400722a */ /* 0x000fcc0003f0d000 */
[----:B------:R-:W-:-:S06]  /*4760*/  DSETP.EQ.OR P0, PT, R6, 1, !P0 ;  /* 0x3ff000000600742a */ /* 0x000fcc0004702400 */
[----:B------:R-:W-:Y:S02]  /*4770*/  FSEL R20, R4, RZ, !P0 ;  /* 0x000000ff04147208 */ /* 0x000fe40004000000 */
[----:B------:R-:W-:-:S07]  /*4780*/  FSEL R21, R5, 1.875, !P0 ;  /* 0x3ff0000005157808 */ /* 0x000fce0004000000 */
.L_x_59383:
[----:B------:R-:W-:Y:S05]  /*4790*/  BSYNC B1 ;  /* 0x0000000000017941 */ /* 0x000fea0003800000 */
.L_x_59382:
        /* <DEDUP_REMOVED lines=17> */
.L_x_59392:
        /* <DEDUP_REMOVED lines=18> */
.L_x_59393:
        /* <DEDUP_REMOVED lines=15> */
.L_x_59397:
        /* <DEDUP_REMOVED lines=9> */
.L_x_59396:
[----:B------:R-:W-:-:S11]  /*4b50*/  DADD R4, R22, R6 ;  /* 0x0000000016047229 */ /* 0x000fd60000000006 */
.L_x_59395:
[----:B------:R-:W-:Y:S05]  /*4b60*/  BSYNC B2 ;  /* 0x0000000000027941 */ /* 0x000fea0003800000 */
.L_x_59394:
[----:B------:R-:W-:-:S06]  /*4b70*/  DSETP.NEU.AND P0, PT, R22, RZ, PT ;  /* 0x000000ff1600722a */ /* 0x000fcc0003f0d000 */
[----:B------:R-:W-:-:S06]  /*4b80*/  DSETP.EQ.OR P0, PT, R6, 1, !P0 ;  /* 0x3ff000000600742a */ /* 0x000fcc0004702400 */
[----:B------:R-:W-:Y:S02]  /*4b90*/  FSEL R22, R4, RZ, !P0 ;  /* 0x000000ff04167208 */ /* 0x000fe40004000000 */
[----:B------:R-:W-:-:S07]  /*4ba0*/  FSEL R23, R5, 1.875, !P0 ;  /* 0x3ff0000005177808 */ /* 0x000fce0004000000 */
.L_x_59391:
[----:B------:R-:W-:Y:S05]  /*4bb0*/  BSYNC B1 ;  /* 0x0000000000017941 */ /* 0x000fea0003800000 */
.L_x_59390:
        /* <DEDUP_REMOVED lines=17> */
.L_x_59400:
        /* <DEDUP_REMOVED lines=18> */
.L_x_59401:
        /* <DEDUP_REMOVED lines=15> */
.L_x_59405:
        /* <DEDUP_REMOVED lines=9> */
.L_x_59404:
[----:B------:R-:W-:-:S11]  /*4f70*/  DADD R4, R24, R6 ;  /* 0x0000000018047229 */ /* 0x000fd60000000006 */
.L_x_59403:
[----:B------:R-:W-:Y:S05]  /*4f80*/  BSYNC B2 ;  /* 0x0000000000027941 */ /* 0x000fea0003800000 */
.L_x_59402:
[----:B------:R-:W-:-:S06]  /*4f90*/  DSETP.NEU.AND P0, PT, R24, RZ, PT ;  /* 0x000000ff1800722a */ /* 0x000fcc0003f0d000 */
[----:B------:R-:W-:-:S06]  /*4fa0*/  DSETP.EQ.OR P0, PT, R6, 1, !P0 ;  /* 0x3ff000000600742a */ /* 0x000fcc0004702400 */
[----:B------:R-:W-:Y:S02]  /*4fb0*/  FSEL R24, R4, RZ, !P0 ;  /* 0x000000ff04187208 */ /* 0x000fe40004000000 */
[----:B------:R-:W-:-:S07]  /*4fc0*/  FSEL R25, R5, 1.875, !P0 ;  /* 0x3ff0000005197808 */ /* 0x000fce0004000000 */
.L_x_59399:
[----:B------:R-:W-:Y:S05]  /*4fd0*/  BSYNC B1 ;  /* 0x0000000000017941 */ /* 0x000fea0003800000 */
.L_x_59398:
        /* <DEDUP_REMOVED lines=17> */
.L_x_59408:
        /* <DEDUP_REMOVED lines=18> */
.L_x_59409:
        /* <DEDUP_REMOVED lines=15> */
.L_x_59413:
        /* <DEDUP_REMOVED lines=9> */
.L_x_59412:
[----:B------:R-:W-:-:S11]  /*5390*/  DADD R4, R26, R6 ;  /* 0x000000001a047229 */ /* 0x000fd60000000006 */
.L_x_59411:
[----:B------:R-:W-:Y:S05]  /*53a0*/  BSYNC B2 ;  /* 0x0000000000027941 */ /* 0x000fea0003800000 */
.L_x_59410:
[----:B------:R-:W-:-:S06]  /*53b0*/  DSETP.NEU.AND P0, PT, R26, RZ, PT ;  /* 0x000000ff1a00722a */ /* 0x000fcc0003f0d000 */
[----:B------:R-:W-:-:S06]  /*53c0*/  DSETP.EQ.OR P0, PT, R6, 1, !P0 ;  /* 0x3ff000000600742a */ /* 0x000fcc0004702400 */
[----:B------:R-:W-:Y:S02]  /*53d0*/  FSEL R26, R4, RZ, !P0 ;  /* 0x000000ff041a7208 */ /* 0x000fe40004000000 */
[----:B------:R-:W-:-:S07]  /*53e0*/  FSEL R27, R5, 1.875, !P0 ;  /* 0x3ff00000051b7808 */ /* 0x000fce0004000000 */
.L_x_59407:
[----:B------:R-:W-:Y:S05]  /*53f0*/  BSYNC B1 ;  /* 0x0000000000017941 */ /* 0x000fea0003800000 */
.L_x_59406:
        /* <DEDUP_REMOVED lines=16> */
.L_x_59415:
        /* <DEDUP_REMOVED lines=16> */
.L_x_59416:
        /* <DEDUP_REMOVED lines=15> */
.L_x_59420:
        /* <DEDUP_REMOVED lines=9> */
.L_x_59419:
[----:B------:R-:W-:-:S11]  /*5780*/  DADD R4, R30, R10 ;  /* 0x000000001e047229 */ /* 0x000fd6000000000a */
.L_x_59418:
[----:B------:R-:W-:Y:S05]  /*5790*/  BSYNC B1 ;  /* 0x0000000000017941 */ /* 0x000fea0003800000 */
.L_x_59417:
[----:B------:R-:W-:-:S06]  /*57a0*/  DSETP.NEU.AND P0, PT, R30, RZ, PT ;  /* 0x000000ff1e00722a */ /* 0x000fcc0003f0d000 */
[----:B------:R-:W-:-:S06]  /*57b0*/  DSETP.EQ.OR P0, PT, R10, 1, !P0 ;  /* 0x3ff000000a00742a */ /* 0x000fcc0004702400 */
[----:B------:R-:W-:Y:S02]  /*57c0*/  FSEL R4, R4, RZ, !P0 ;  /* 0x000000ff04047208 */ /* 0x000fe40004000000 */
[----:B------:R-:W-:Y:S01]  /*57d0*/  FSEL R5, R5, 1.875, !P0 ;  /* 0x3ff0000005057808 */ /* 0x000fe20004000000 */
[----:B------:R-:W-:Y:S06]  /*57e0*/  BRA `(.L_x_59414) ;  /* 0x0000001800307947 */ /* 0x000fec0003800000 */
.L_x_59357:
        /* <DEDUP_REMOVED lines=34> */
.L_x_59426:
[----:B------:R-:W-:-:S06]  /*5a10*/  DSETP.GT.AND P0, PT, |R6|, 1, PT ;  /* 0x3ff000000600742a */ /* 0x000fcc0003f04200 */
[----:B------:R-:W-:Y:S01]  /*5a20*/  SEL R4, RZ, 0x7ff00000, !P0 ;  /* 0x7ff00000ff047807 */ /* 0x000fe20004000000 */
[----:B------:R-:W-:-:S03]  /*5a30*/  DSETP.NEU.AND P0, PT, R6, -1, PT ;  /* 0xbff000000600742a */ /* 0x000fc60003f0d000 */
[----:B------:R-:W-:-:S04]  /*5a40*/  @!P2 LOP3.LUT R4, R4, 0x7ff00000, RZ, 0x3c, !PT ;  /* 0x7ff000000404a812 */ /* 0x000fc800078e3cff */
[----:B------:R-:W-:Y:S01]  /*5a50*/  SEL R5, R4, 0x3ff00000, P0 ;  /* 0x3ff0000004057807 */ /* 0x000fe20000000000 */
[----:B------:R-:W-:Y:S01]  /*5a60*/  IMAD.MOV.U32 R4, RZ, RZ, RZ ;  /* 0x000000ffff047224 */ /* 0x000fe200078e00ff */
[----:B------:R-:W-:Y:S06]  /*5a70*/  BRA `(.L_x_59424) ;  /* 0x0000000000047947 */ /* 0x000fec0003800000 */
.L_x_59425:
[----:B------:R-:W-:-:S11]  /*5a80*/  DADD R4, R28, R6 ;  /* 0x000000001c047229 */ /* 0x000fd60000000006 */
.L_x_59424:
[----:B------:R-:W-:Y:S05]  /*5a90*/  BSYNC B2 ;  /* 0x0000000000027941 */ /* 0x000fea0003800000 */
.L_x_59423:
[----:B------:R-:W-:-:S06]  /*5aa0*/  DSETP.NEU.AND P0, PT, R28, RZ, PT ;  /* 0x000000ff1c00722a */ /* 0x000fcc0003f0d000 */
[----:B------:R-:W-:-:S06]  /*5ab0*/  DSETP.EQ.OR P0, PT, R6, 1, !P0 ;  /* 0x3ff000000600742a */ /* 0x000fcc0004702400 */
[----:B------:R-:W-:Y:S02]  /*5ac0*/  FSEL R28, R4, RZ, !P0 ;  /* 0x000000ff041c7208 */ /* 0x000fe40004000000 */
[----:B------:R-:W-:-:S07]  /*5ad0*/  FSEL R29, R5, 1.875, !P0 ;  /* 0x3ff00000051d7808 */ /* 0x000fce0004000000 */
.L_x_59422:
[----:B------:R-:W-:Y:S05]  /*5ae0*/  BSYNC B1 ;  /* 0x0000000000017941 */ /* 0x000fea0003800000 */
.L_x_59421:
        /* <DEDUP_REMOVED lines=36> */
.L_x_59432:
[----:B------:R-:W-:-:S06]  /*5d30*/  DSETP.GT.AND P0, PT, |R6|, 1, PT ;  /* 0x3ff000000600742a */ /* 0x000fcc0003f04200 */
[----:B------:R-:W-:Y:S01]  /*5d40*/  SEL R4, RZ, 0x7ff00000, !P0 ;  /* 0x7ff00000ff047807 */ /* 0x000fe20004000000 */
[----:B------:R-:W-:-:S03]  /*5d50*/  DSETP.NEU.AND P0, PT, R6, -1, PT ;  /* 0xbff000000600742a */ /* 0x000fc60003f0d000 */
[----:B------:R-:W-:-:S04]  /*5d60*/  @!P2 LOP3.LUT R4, R4, 0x7ff00000, RZ, 0x3c, !PT ;  /* 0x7ff000000404a812 */ /* 0x000fc800078e3cff */
[----:B------:R-:W-:Y:S01]  /*5d70*/  SEL R5, R4, 0x3ff00000, P0 ;  /* 0x3ff0000004057807 */ /* 0x000fe20000000000 */
[----:B------:R-:W-:Y:S01]  /*5d80*/  IMAD.MOV.U32 R4, RZ, RZ, RZ ;  /* 0x000000ffff047224 */ /* 0x000fe200078e00ff */
[----:B------:R-:W-:Y:S06]  /*5d90*/  BRA `(.L_x_59430) ;  /* 0x0000000000047947 */ /* 0x000fec0003800000 */
.L_x_59431:
[----:B------:R-:W-:-:S11]  /*5da0*/  DADD R4, R16, R6 ;  /* 0x0000000010047229 */ /* 0x000fd60000000006 */
.L_x_59430:
[----:B------:R-:W-:Y:S05]  /*5db0*/  BSYNC B2 ;  /* 0x0000000000027941 */ /* 0x000fea0003800000 */
.L_x_59429:
[----:B------:R-:W-:-:S06]  /*5dc0*/  DSETP.NEU.AND P0, PT, R16, RZ, PT ;  /* 0x000000ff1000722a */ /* 0x000fcc0003f0d000 */
[----:B------:R-:W-:-:S06]  /*5dd0*/  DSETP.EQ.OR P0, PT, R6, 1, !P0 ;  /* 0x3ff000000600742a */ /* 0x000fcc0004702400 */
[----:B------:R-:W-:Y:S02]  /*5de0*/  FSEL R16, R4, RZ, !P0 ;  /* 0x000000ff04107208 */ /* 0x000fe40004000000 */
[----:B------:R-:W-:-:S07]  /*5df0*/  FSEL R17, R5, 1.875, !P0 ;  /* 0x3ff0000005117808 */ /* 0x000fce0004000000 */
.L_x_59428:
[----:B------:R-:W-:Y:S05]  /*5e00*/  BSYNC B1 ;  /* 0x0000000000017941 */ /* 0x000fea0003800000 */
.L_x_59427:
        /* <DEDUP_REMOVED lines=36> */
.L_x_59438:
[----:B------:R-:W-:-:S06]  /*6050*/  DSETP.GT.AND P0, PT, |R6|, 1, PT ;  /* 0x3ff000000600742a */ /* 0x000fcc0003f04200 */
[----:B------:R-:W-:Y:S01]  /*6060*/  SEL R4, RZ, 0x7ff00000, !P0 ;  /* 0x7ff00000ff047807 */ /* 0x000fe20004000000 */
[----:B------:R-:W-:-:S03]  /*6070*/  DSETP.NEU.AND P0, PT, R6, -1, PT ;  /* 0xbff000000600742a */ /* 0x000fc60003f0d000 */
[----:B------:R-:W-:-:S04]  /*6080*/  @!P2 LOP3.LUT R4, R4, 0x7ff00000, RZ, 0x3c, !PT ;  /* 0x7ff000000404a812 */ /* 0x000fc800078e3cff */
[----:B------:R-:W-:Y:S01]  /*6090*/  SEL R5, R4, 0x3ff00000, P0 ;  /* 0x3ff0000004057807 */ /* 0x000fe20000000000 */
[----:B------:R-:W-:Y:S01]  /*60a0*/  IMAD.MOV.U32 R4, RZ, RZ, RZ ;  /* 0x000000ffff047224 */ /* 0x000fe200078e00ff */
[----:B------:R-:W-:Y:S06]  /*60b0*/  BRA `(.L_x_59436) ;  /* 0x0000000000047947 */ /* 0x000fec0003800000 */
.L_x_59437:
[----:B------:R-:W-:-:S11]  /*60c0*/  DADD R4, R18, R6 ;  /* 0x0000000012047229 */ /* 0x000fd60000000006 */
.L_x_59436:
[----:B------:R-:W-:Y:S05]  /*60d0*/  BSYNC B2 ;  /* 0x0000000000027941 */ /* 0x000fea0003800000 */
.L_x_59435:
[----:B------:R-:W-:-:S06]  /*60e0*/  DSETP.NEU.AND P0, PT, R18, RZ, PT ;  /* 0x000000ff1200722a */ /* 0x000fcc0003f0d000 */
[----:B------:R-:W-:-:S06]  /*60f0*/  DSETP.EQ.OR P0, PT, R6, 1, !P0 ;  /* 0x3ff000000600742a */ /* 0x000fcc0004702400 */
[----:B------:R-:W-:Y:S02]  /*6100*/  FSEL R18, R4, RZ, !P0 ;  /* 0x000000ff04127208 */ /* 0x000fe40004000000 */
[----:B------:R-:W-:-:S07]  /*6110*/  FSEL R19, R5, 1.875, !P0 ;  /* 0x3ff0000005137808 */ /* 0x000fce0004000000 */
.L_x_59434:
[----:B------:R-:W-:Y:S05]  /*6120*/  BSYNC B1 ;  /* 0x0000000000017941 */ /* 0x000fea0003800000 */
.L_x_59433:
        /* <DEDUP_REMOVED lines=36> */
.L_x_59444:
[----:B------:R-:W-:-:S06]  /*6370*/  DSETP.GT.AND P0, PT, |R6|, 1, PT ;  /* 0x3ff000000600742a */ /* 0x000fcc0003f04200 */
[----:B------:R-:W-:Y:S01]  /*6380*/  SEL R4, RZ, 0x7ff00000, !P0 ;  /* 0x7ff00000ff047807 */ /* 0x000fe20004000000 */
[----:B------:R-:W-:-:S03]  /*6390*/  DSETP.NEU.AND P0, PT, R6, -1, PT ;  /* 0xbff000000600742a */ /* 0x000fc60003f0d000 */
[----:B------:R-:W-:-:S04]  /*63a0*/  @!P2 LOP3.LUT R4, R4, 0x7ff00000, RZ, 0x3c, !PT ;  /* 0x7ff000000404a812 */ /* 0x000fc800078e3cff */
[----:B------:R-:W-:Y:S01]  /*63b0*/  SEL R5, R4, 0x3ff00000, P0 ;  /* 0x3ff0000004057807 */ /* 0x000fe20000000000 */
[----:B------:R-:W-:Y:S01]  /*63c0*/  IMAD.MOV.U32 R4, RZ, RZ, RZ ;  /* 0x000000ffff047224 */ /* 0x000fe200078e00ff */
[----:B------:R-:W-:Y:S06]  /*63d0*/  BRA `(.L_x_59442) ;  /* 0x0000000000047947 */ /* 0x000fec0003800000 */
.L_x_59443:
[----:B------:R-:W-:-:S11]  /*63e0*/  DADD R4, R20, R6 ;  /* 0x0000000014047229 */ /* 0x000fd60000000006 */
.L_x_59442:
[----:B------:R-:W-:Y:S05]  /*63f0*/  BSYNC B2 ;  /* 0x0000000000027941 */ /* 0x000fea0003800000 */
.L_x_59441:
[----:B------:R-:W-:-:S06]  /*6400*/  DSETP.NEU.AND P0, PT, R20, RZ, PT ;  /* 0x000000ff1400722a */ /* 0x000fcc0003f0d000 */
[----:B------:R-:W-:-:S06]  /*6410*/  DSETP.EQ.OR P0, PT, R6, 1, !P0 ;  /* 0x3ff000000600742a */ /* 0x000fcc0004702400 */
[----:B------:R-:W-:Y:S02]  /*6420*/  FSEL R20, R4, RZ, !P0 ;  /* 0x000000ff04147208 */ /* 0x000fe40004000000 */
[----:B------:R-:W-:-:S07]  /*6430*/  FSEL R21, R5, 1.875, !P0 ;  /* 0x3ff0000005157808 */ /* 0x000fce0004000000 */
.L_x_59440:
[----:B------:R-:W-:Y:S05]  /*6440*/  BSYNC B1 ;  /* 0x0000000000017941 */ /* 0x000fea0003800000 */
.L_x_59439:
        /* <DEDUP_REMOVED lines=36> */
.L_x_59450:
[----:B------:R-:W-:-:S06]  /*6690*/  DSETP.GT.AND P0, PT, |R6|, 1, PT ;  /* 0x3ff000000600742a */ /* 0x000fcc0003f04200 */
[----:B------:R-:W-:Y:S01]  /*66a0*/  SEL R4, RZ, 0x7ff00000, !P0 ;  /* 0x7ff00000ff047807 */ /* 0x000fe20004000000 */
[----:B------:R-:W-:-:S03]  /*66b0*/  DSETP.NEU.AND P0, PT, R6, -1, PT ;  /* 0xbff000000600742a */ /* 0x000fc60003f0d000 */
[----:B------:R-:W-:-:S04]  /*66c0*/  @!P2 LOP3.LUT R4, R4, 0x7ff00000, RZ, 0x3c, !PT ;  /* 0x7ff000000404a812 */ /* 0x000fc800078e3cff */
[----:B------:R-:W-:Y:S01]  /*66d0*/  SEL R5, R4, 0x3ff00000, P0 ;  /* 0x3ff0000004057807 */ /* 0x000fe20000000000 */
[----:B------:R-:W-:Y:S01]  /*66e0*/  IMAD.MOV.U32 R4, RZ, RZ, RZ ;  /* 0x000000ffff047224 */ /* 0x000fe200078e00ff */
[----:B------:R-:W-:Y:S06]  /*66f0*/  BRA `(.L_x_59448) ;  /* 0x0000000000047947 */ /* 0x000fec0003800000 */
.L_x_59449:
[----:B------:R-:W-:-:S11]  /*6700*/  DADD R4, R22, R6 ;  /* 0x0000000016047229 */ /* 0x000fd60000000006 */
.L_x_59448:
[----:B------:R-:W-:Y:S05]  /*6710*/  BSYNC B2 ;  /* 0x0000000000027941 */ /* 0x000fea0003800000 */
.L_x_59447:
[----:B------:R-:W-:-:S06]  /*6720*/  DSETP.NEU.AND P0, PT, R22, RZ, PT ;  /* 0x000000ff1600722a */ /* 0x000fcc0003f0d000 */
[----:B------:R-:W-:-:S06]  /*6730*/  DSETP.EQ.OR P0, PT, R6, 1, !P0 ;  /* 0x3ff000000600742a */ /* 0x000fcc0004702400 */
[----:B------:R-:W-:Y:S02]  /*6740*/  FSEL R22, R4, RZ, !P0 ;  /* 0x000000ff04167208 */ /* 0x000fe40004000000 */
[----:B------:R-:W-:-:S07]  /*6750*/  FSEL R23, R5, 1.875, !P0 ;  /* 0x3ff0000005177808 */ /* 0x000fce0004000000 */
.L_x_59446:
[----:B------:R-:W-:Y:S05]  /*6760*/  BSYNC B1 ;  /* 0x0000000000017941 */ /* 0x000fea0003800000 */
.L_x_59445:
        /* <DEDUP_REMOVED lines=36> */
.L_x_59456:
[----:B------:R-:W-:-:S06]  /*69b0*/  DSETP.GT.AND P0, PT, |R6|, 1, PT ;  /* 0x3ff000000600742a */ /* 0x000fcc0003f04200 */
[----:B------:R-:W-:Y:S01]  /*69c0*/  SEL R4, RZ, 0x7ff00000, !P0 ;  /* 0x7ff00000ff047807 */ /* 0x000fe20004000000 */
[----:B------:R-:W-:-:S03]  /*69d0*/  DSETP.NEU.AND P0, PT, R6, -1, PT ;  /* 0xbff000000600742a */ /* 0x000fc60003f0d000 */
[----:B------:R-:W-:-:S04]  /*69e0*/  @!P2 LOP3.LUT R4, R4, 0x7ff00000, RZ, 0x3c, !PT ;  /* 0x7ff000000404a812 */ /* 0x000fc800078e3cff */
[----:B------:R-:W-:Y:S01]  /*69f0*/  SEL R5, R4, 0x3ff00000, P0 ;  /* 0x3ff0000004057807 */ /* 0x000fe20000000000 */
[----:B------:R-:W-:Y:S01]  /*6a00*/  IMAD.MOV.U32 R4, RZ, RZ, RZ ;  /* 0x000000ffff047224 */ /* 0x000fe200078e00ff */
[----:B------:R-:W-:Y:S06]  /*6a10*/  BRA `(.L_x_59454) ;  /* 0x0000000000047947 */ /* 0x000fec0003800000 */
.L_x_59455:
[----:B------:R-:W-:-:S11]  /*6a20*/  DADD R4, R24, R6 ;  /* 0x0000000018047229 */ /* 0x000fd60000000006 */
.L_x_59454:
[----:B------:R-:W-:Y:S05]  /*6a30*/  BSYNC B2 ;  /* 0x0000000000027941 */ /* 0x000fea0003800000 */
.L_x_59453:
[----:B------:R-:W-:-:S06]  /*6a40*/  DSETP.NEU.AND P0, PT, R24, RZ, PT ;  /* 0x000000ff1800722a */ /* 0x000fcc0003f0d000 */
[----:B------:R-:W-:-:S06]  /*6a50*/  DSETP.EQ.OR P0, PT, R6, 1, !P0 ;  /* 0x3ff000000600742a */ /* 0x000fcc0004702400 */
[----:B------:R-:W-:Y:S02]  /*6a60*/  FSEL R24, R4, RZ, !P0 ;  /* 0x000000ff04187208 */ /* 0x000fe40004000000 */
[----:B------:R-:W-:-:S07]  /*6a70*/  FSEL R25, R5, 1.875, !P0 ;  /* 0x3ff0000005197808 */ /* 0x000fce0004000000 */
.L_x_59452:
[----:B------:R-:W-:Y:S05]  /*6a80*/  BSYNC B1 ;  /* 0x0000000000017941 */ /* 0x000fea0003800000 */
.L_x_59451:
        /* <DEDUP_REMOVED lines=36> */
.L_x_59462:
[----:B------:R-:W-:-:S06]  /*6cd0*/  DSETP.GT.AND P0, PT, |R6|, 1, PT ;  /* 0x3ff000000600742a */ /* 0x000fcc0003f04200 */
[----:B------:R-:W-:Y:S01]  /*6ce0*/  SEL R4, RZ, 0x7ff00000, !P0 ;  /* 0x7ff00000ff047807 */ /* 0x000fe20004000000 */
[----:B------:R-:W-:-:S03]  /*6cf0*/  DSETP.NEU.AND P0, PT, R6, -1, PT ;  /* 0xbff000000600742a */ /* 0x000fc60003f0d000 */
[----:B------:R-:W-:-:S04]  /*6d00*/  @!P2 LOP3.LUT R4, R4, 0x7ff00000, RZ, 0x3c, !PT ;  /* 0x7ff000000404a812 */ /* 0x000fc800078e3cff */
[----:B------:R-:W-:Y:S01]  /*6d10*/  SEL R5, R4, 0x3ff00000, P0 ;  /* 0x3ff0000004057807 */ /* 0x000fe20000000000 */
[----:B------:R-:W-:Y:S01]  /*6d20*/  IMAD.MOV.U32 R4, RZ, RZ, RZ ;  /* 0x000000ffff047224 */ /* 0x000fe200078e00ff */
[----:B------:R-:W-:Y:S06]  /*6d30*/  BRA `(.L_x_59460) ;  /* 0x0000000000047947 */ /* 0x000fec0003800000 */
.L_x_59461:
[----:B------:R-:W-:-:S11]  /*6d40*/  DADD R4, R26, R6 ;  /* 0x000000001a047229 */ /* 0x000fd60000000006 */
.L_x_59460:
[----:B------:R-:W-:Y:S05]  /*6d50*/  BSYNC B2 ;  /* 0x0000000000027941 */ /* 0x000fea0003800000 */
.L_x_59459:
[----:B------:R-:W-:-:S06]  /*6d60*/  DSETP.NEU.AND P0, PT, R26, RZ, PT ;  /* 0x000000ff1a00722a */ /* 0x000fcc0003f0d000 */
[----:B------:R-:W-:-:S06]  /*6d70*/  DSETP.EQ.OR P0, PT, R6, 1, !P0 ;  /* 0x3ff000000600742a */ /* 0x000fcc0004702400 */
[----:B------:R-:W-:Y:S02]  /*6d80*/  FSEL R26, R4, RZ, !P0 ;  /* 0x000000ff041a7208 */ /* 0x000fe40004000000 */
[----:B------:R-:W-:-:S07]  /*6d90*/  FSEL R27, R5, 1.875, !P0 ;  /* 0x3ff00000051b7808 */ /* 0x000fce0004000000 */
.L_x_59458:
[----:B------:R-:W-:Y:S05]  /*6da0*/  BSYNC B1 ;  /* 0x0000000000017941 */ /* 0x000fea0003800000 */
.L_x_59457:
        /* <DEDUP_REMOVED lines=35> */
.L_x_59466:
[----:B------:R-:W-:-:S06]  /*6fe0*/  DSETP.GT.AND P0, PT, |R6|, 1, PT ;  /* 0x3ff000000600742a */ /* 0x000fcc0003f04200 */
[----:B------:R-:W-:Y:S01]  /*6ff0*/  SEL R4, RZ, 0x7ff00000, !P0 ;  /* 0x7ff00000ff047807 */ /* 0x000fe20004000000 */
[----:B------:R-:W-:-:S03]  /*7000*/  DSETP.NEU.AND P0, PT, R6, -1, PT ;  /* 0xbff000000600742a */ /* 0x000fc60003f0d000 */
[----:B------:R-:W-:-:S04]  /*7010*/  @!P2 LOP3.LUT R4, R4, 0x7ff00000, RZ, 0x3c, !PT ;  /* 0x7ff000000404a812 */ /* 0x000fc800078e3cff */
[----:B------:R-:W-:Y:S01]  /*7020*/  SEL R5, R4, 0x3ff00000, P0 ;  /* 0x3ff0000004057807 */ /* 0x000fe20000000000 */
[----:B------:R-:W-:Y:S01]  /*7030*/  IMAD.MOV.U32 R4, RZ, RZ, RZ ;  /* 0x000000ffff047224 */ /* 0x000fe200078e00ff */
[----:B------:R-:W-:Y:S06]  /*7040*/  BRA `(.L_x_59464) ;  /* 0x0000000000047947 */ /* 0x000fec0003800000 */
.L_x_59465:
[----:B------:R-:W-:-:S11]  /*7050*/  DADD R4, R30, R6 ;  /* 0x000000001e047229 */ /* 0x000fd60000000006 */
.L_x_59464:
[----:B------:R-:W-:Y:S05]  /*7060*/  BSYNC B1 ;  /* 0x0000000000017941 */ /* 0x000fea0003800000 */
.L_x_59463:
[----:B------:R-:W-:-:S06]  /*7070*/  DSETP.NEU.AND P0, PT, R30, RZ, PT ;  /* 0x000000ff1e00722a */ /* 0x000fcc0003f0d000 */
[----:B------:R-:W-:-:S06]  /*7080*/  DSETP.EQ.OR P0, PT, R6, 1, !P0 ;  /* 0x3ff000000600742a */ /* 0x000fcc0004702400 */
[----:B------:R-:W-:Y:S02]  /*7090*/  FSEL R4, R4, RZ, !P0 ;  /* 0x000000ff04047208 */ /* 0x000fe40004000000 */
[----:B------:R-:W-:-:S07]  /*70a0*/  FSEL R5, R5, 1.875, !P0 ;  /* 0x3ff0000005057808 */ /* 0x000fce0004000000 */
.L_x_59414:
[----:B------:R-:W-:Y:S05]  /*70b0*/  BSYNC B0 ;  /* 0x0000000000007941 */ /* 0x000fea0003800000 */
.L_x_59356:
        /* <DEDUP_REMOVED lines=23> */
.L_x_59469:
[----:B------:R-:W-:-:S13]  /*7230*/  ISETP.GE.AND P0, PT, R3, R0, PT ;  /* 0x000000000300720c */ /* 0x000fda0003f06270 */
[----:B------:R-:W-:Y:S05]  /*7240*/  @P0 BRA `(.L_x_59471) ;  /* 0x0000000000300947 */ /* 0x000fea0003800000 */
[----:B0-----:R-:W0:Y:S01]  /*7250*/  LDC.64 R6, c[0x0][0x228] ;  /* 0x00008a00ff067b82 */ /* 0x001e220000000a00 */
[----:B------:R-:W-:Y:S02]  /*7260*/  IMAD.IADD R9, R2, 0x1, R3 ;  /* 0x0000000102097824 */ /* 0x000fe400078e0203 */
[----:B------:R-:W-:Y:S02]  /*7270*/  VIADD R3, R3, 0x80 ;  /* 0x0000008003037836 */ /* 0x000fe40000000000 */
[----:B0-----:R-:W-:-:S05]  /*7280*/  IMAD.WIDE.U32 R6, R9, 0x8, R6 ;  /* 0x0000000809067825 */ /* 0x001fca00078e0006 */
[----:B------:R1:W-:Y:S02]  /*7290*/  STG.E.64 desc[UR4][R6.64], R20 ;  /* 0x0000001406007986 */ /* 0x0003e4000c101b04 */
.L_x_59470:
[----:B------:R-:W-:-:S13]  /*72a0*/  ISETP.GE.AND P0, PT, R3, R0, PT ;  /* 0x000000000300720c */ /* 0x000fda0003f06270 */
[----:B------:R-:W-:Y:S05]  /*72b0*/  @P0 BRA `(.L_x_59472) ;  /* 0x0000000000340947 */ /* 0x000fea0003800000 */
[----:B01----:R-:W0:Y:S01]  /*72c0*/  LDC.64 R6, c[0x0][0x228] ;  /* 0x00008a00ff067b82 */ /* 0x003e220000000a00 */
[----:B------:R-:W-:Y:S02]  /*72d0*/  IMAD.IADD R9, R2, 0x1, R3 ;  /* 0x0000000102097824 */ /* 0x000fe400078e0203 */
[----:B------:R-:W-:Y:S02]  /*72e0*/  VIADD R3, R3, 0x80 ;  /* 0x0000008003037836 */ /* 0x000fe40000000000 */
[----:B0-----:R-:W-:-:S05]  /*72f0*/  IMAD.WIDE.U32 R6, R9, 0x8, R6 ;  /* 0x0000000809067825 */ /* 0x001fca00078e0006 */
[----:B------:R1:W-:Y:S02]  /*7300*/  STG.E.64 desc[UR4][R6.64], R22 ;  /* 0x0000001606007986 */ /* 0x0003e4000c101b04 */
.L_x_59471:
        /* <DEDUP_REMOVED lines=8> */
.L_x_59472:
[----:B------:R-:W-:Y:S05]  /*7390*/  BSYNC B1 ;  /* 0x0000000000017941 */ /* 0x000fea0003800000 */
.L_x_59468:
[----:B------:R-:W-:-:S13]  /*73a0*/  ISETP.GE.AND P0, PT, R3, R0, PT ;  /* 0x000000000300720c */ /* 0x000fda0003f06270 */
[----:B012---:R-:W0:Y:S01]  /*73b0*/  @!P0 LDC.64 R6, c[0x0][0x228] ;  /* 0x00008a00ff068b82 */ /* 0x007e220000000a00 */
[----:B------:R-:W-:Y:S02]  /*73c0*/  @!P0 IMAD.IADD R9, R2, 0x1, R3 ;  /* 0x0000000102098824 */ /* 0x000fe400078e0203 */
[----:B------:R-:W-:Y:S02]  /*73d0*/  @!P0 VIADD R3, R3, 0x80 ;  /* 0x0000008003038836 */ /* 0x000fe40000000000 */
[----:B0-----:R-:W-:-:S05]  /*73e0*/  @!P0 IMAD.WIDE.U32 R6, R9, 0x8, R6 ;  /* 0x0000000809068825 */ /* 0x001fca00078e0006 */
[----:B------:R2:W-:Y:S02]  /*73f0*/  @!P0 STG.E.64 desc[UR4][R6.64], R26 ;  /* 0x0000001a06008986 */ /* 0x0005e4000c101b04 */
.L_x_59473:
[----:B------:R-:W-:Y:S05]  /*7400*/  BSYNC B0 ;  /* 0x0000000000007941 */ /* 0x000fea0003800000 */
.L_x_59467:
        /* <DEDUP_REMOVED lines=8> */
        .type           $_ZN2at6native29vectorized_elementwise_kernelILi4EZNS0_50_GLOBAL__N__2680c7bb_12_PowKernel_cu_7dd49032_316822pow_scalar_tensor_implIdEEvRNS_18TensorIteratorBaseET_EUldE_St5arrayIPcLm2EEEEviT0_T1_$__internal_accurate_pow,@function
        .size           $_ZN2at6native29vectorized_elementwise_kernelILi4EZNS0_50_GLOBAL__N__2680c7bb_12_PowKernel_cu_7dd49032_316822pow_scalar_tensor_implIdEEvRNS_18TensorIteratorBaseET_EUldE_St5arrayIPcLm2EEEEviT0_T1_$__internal_accurate_pow,(.L_x_71566 - $_ZN2at6native29vectorized_elementwise_kernelILi4EZNS0_50_GLOBAL__N__2680c7bb_12_PowKernel_cu_7dd49032_316822pow_scalar_tensor_implIdEEvRNS_18TensorIteratorBaseET_EUldE_St5arrayIPcLm2EEEEviT0_T1_$__internal_accurate_pow)
$_ZN2at6native29vectorized_elementwise_kernelILi4EZNS0_50_GLOBAL__N__2680c7bb_12_PowKernel_cu_7dd49032_316822pow_scalar_tensor_implIdEEvRNS_18TensorIteratorBaseET_EUldE_St5arrayIPcLm2EEEEviT0_T1_$__internal_accurate_pow:
        /* <DEDUP_REMOVED lines=170> */
.L_x_59474:
[----:B------:R-:W-:Y:S01]  /*7f30*/  DSETP.NEU.AND P0, PT, |R12|, +INF , PT ;  /* 0x7ff000000c00742a */ /* 0x000fe20003f0d200 */
[----:B------:R-:W-:Y:S01]  /*7f40*/  IMAD.MOV.U32 R37, RZ, RZ, 0x0 ;  /* 0x00000000ff257424 */ /* 0x000fe200078e00ff */
[----:B------:R-:W-:-:S12]  /*7f50*/  DADD R4, R6, R4 ;  /* 0x0000000006047229 */ /* 0x000fd80000000004 */
[----:B------:R-:W-:-:S10]  /*7f60*/  @P0 DFMA R12, R4, R12, R12 ;  /* 0x0000000c040c022b */ /* 0x000fd4000000000c */
[----:B------:R-:W-:Y:S02]  /*7f70*/  IMAD.MOV.U32 R4, RZ, RZ, R12 ;  /* 0x000000ffff047224 */ /* 0x000fe400078e000c */
[----:B------:R-:W-:Y:S01]  /*7f80*/  IMAD.MOV.U32 R3, RZ, RZ, R13 ;  /* 0x000000ffff037224 */ /* 0x000fe200078e000d */
[----:B------:R-:W-:Y:S06]  /*7f90*/  RET.REL.NODEC R36 `(_ZN2at6native29vectorized_elementwise_kernelILi4EZNS0_50_GLOBAL__N__2680c7bb_12_PowKernel_cu_7dd49032_316822pow_scalar_tensor_implIdEEvRNS_18TensorIteratorBaseET_EUldE_St5arrayIPcLm2EEEEviT0_T1_) ;  /* 0xffffff8024187950 */ /* 0x000fec0003c3ffff */
.L_x_59475:
        /* <DEDUP_REMOVED lines=14> */
.L_x_71566:


//--------------------- .text._ZN2at6native29vectorized_elementwise_kernelILi8EZNS0_50_GLOBAL__N__2680c7bb_12_PowKernel_cu_7dd49032_316822pow_scalar_tensor_implIdEEvRNS_18TensorIteratorBaseET_EUldE_St5arrayIPcLm2EEEEviT0_T1_ --------------------------
	.section	.text._ZN2at6native29vectorized_elementwise_kernelILi8EZNS0_50_GLOBAL__N__2680c7bb_12_PowKernel_cu_7dd49032_316822pow_scalar_tensor_implIdEEvRNS_18TensorIteratorBaseET_EUldE_St5arrayIPcLm2EEEEviT0_T1_,"ax",@progbits
	.align	128
        .global         _ZN2at6native29vectorized_elementwise_kernelILi8EZNS0_50_GLOBAL__N__2680c7bb_12_PowKernel_cu_7dd49032_316822pow_scalar_tensor_implIdEEvRNS_18TensorIteratorBaseET_EUldE_St5arrayIPcLm2EEEEviT0_T1_
        .type           _ZN2at6native29vectorized_elementwise_kernelILi8EZNS0_50_GLOBAL__N__2680c7bb_12_PowKernel_cu_7dd49032_316822pow_scalar_tensor_implIdEEvRNS_18TensorIteratorBaseET_EUldE_St5arrayIPcLm2EEEEviT0_T1_,@function
        .size           _ZN2at6native29vectorized_elementwise_kernelILi8EZNS0_50_GLOBAL__N__2680c7bb_12_PowKernel_cu_7dd49032_316822pow_scalar_tensor_implIdEEvRNS_18TensorIteratorBaseET_EUldE_St5arrayIPcLm2EEEEviT0_T1_,(.L_x_71567 - _ZN2at6native29vectorized_elementwise_kernelILi8EZNS0_50_GLOBAL__N__2680c7bb_12_PowKernel_cu_7dd49032_316822pow_scalar_tensor_implIdEEvRNS_18TensorIteratorBaseET_EUldE_St5arrayIPcLm2EEEEviT0_T1_)
        .other          _ZN2at6native29vectorized_elementwise_kernelILi8EZNS0_50_GLOBAL__N__2680c7bb_12_PowKernel_cu_7dd49032_316822pow_scalar_tensor_implIdEEvRNS_18TensorIteratorBaseET_EUldE_St5arrayIPcLm2EEEEviT0_T1_,@"STO_CUDA_ENTRY STV_DEFAULT"
_ZN2at6native29vectorized_elementwise_kernelILi8EZNS0_50_GLOBAL__N__2680c7bb_12_PowKernel_cu_7dd49032_316822pow_scalar_tensor_implIdEEvRNS_18TensorIteratorBaseET_EUldE_St5arrayIPcLm2EEEEviT0_T1_:
.text._ZN2at6native29vectorized_elementwise_kernelILi8EZNS0_50_GLOBAL__N__2680c7bb_12_PowKernel_cu_7dd49032_316822pow_scalar_tensor_implIdEEvRNS_18TensorIteratorBaseET_EUldE_St5arrayIPcLm2EEEEviT0_T1_:
        /* <DEDUP_REMOVED lines=33> */
[----:B-----5:R-:W-:Y:S05]  /*0210*/  CALL.REL.NOINC `($_ZN2at6native29vectorized_elementwise_kernelILi8EZNS0_50_GLOBAL__N__2680c7bb_12_PowKernel_cu_7dd49032_316822pow_scalar_tensor_implIdEEvRNS_18TensorIteratorBaseET_EUldE_St5arrayIPcLm2EEEEviT0_T1_$__internal_accurate_pow) ;  /* 0x00000070009c7944 */ /* 0x020fea0003c00000 */
[----:B------:R-:W-:Y:S05]  /*0220*/  BSYNC B0 ;  /* 0x0000000000007941 */ /* 0x000fea0003800000 */
.L_x_59478:
        /* <DEDUP_REMOVED lines=13> */
.L_x_59479:
        /* <DEDUP_REMOVED lines=15> */
.L_x_59483:
        /* <DEDUP_REMOVED lines=9> */
.L_x_59482:
[----:B------:R-:W-:-:S11]  /*0480*/  DADD R4, R24, R10 ;  /* 0x0000000018047229 */ /* 0x000fd6000000000a */
.L_x_59481:
[----:B------:R-:W-:Y:S05]  /*0490*/  BSYNC B0 ;  /* 0x0000000000007941 */ /* 0x000fea0003800000 */
.L_x_59480:
        /* <DEDUP_REMOVED lines=15> */
[----:B------:R-:W-:Y:S05]  /*0590*/  CALL.REL.NOINC `($_ZN2at6native29vectorized_elementwise_kernelILi8EZNS0_50_GLOBAL__N__2680c7bb_12_PowKernel_cu_7dd49032_316822pow_scalar_tensor_implIdEEvRNS_18TensorIteratorBaseET_EUldE_St5arrayIPcLm2EEEEviT0_T1_$__internal_accurate_pow) ;  /* 0x0000006c00bc7944 */ /* 0x000fea0003c00000 */
[----:B------:R-:W-:Y:S05]  /*05a0*/  BSYNC B0 ;  /* 0x0000000000007941 */ /* 0x000fea0003800000 */
.L_x_59484:
        /* <DEDUP_REMOVED lines=13> */
.L_x_59485:
        /* <DEDUP_REMOVED lines=15> */
.L_x_59489:
        /* <DEDUP_REMOVED lines=9> */
.L_x_59488:
[----:B------:R-:W-:-:S11]  /*0800*/  DADD R4, R26, R6 ;  /* 0x000000001a047229 */ /* 0x000fd60000000006 */
.L_x_59487:
[----:B------:R-:W-:Y:S05]  /*0810*/  BSYNC B0 ;  /* 0x0000000000007941 */ /* 0x000fea0003800000 */
.L_x_59486:
        /* <DEDUP_REMOVED lines=14> */
[----:B------:R-:W-:Y:S05]  /*0900*/  CALL.REL.NOINC `($_ZN2at6native29vectorized_elementwise_kernelILi8EZNS0_50_GLOBAL__N__2680c7bb_12_PowKernel_cu_7dd49032_316822pow_scalar_tensor_implIdEEvRNS_18TensorIteratorBaseET_EUldE_St5arrayIPcLm2EEEEviT0_T1_$__internal_accurate_pow) ;  /* 0x0000006800e07944 */ /* 0x000fea0003c00000 */
[----:B------:R-:W-:Y:S05]  /*0910*/  BSYNC B0 ;  /* 0x0000000000007941 */ /* 0x000fea0003800000 */
.L_x_59490:
        /* <DEDUP_REMOVED lines=13> */
.L_x_59491:
        /* <DEDUP_REMOVED lines=15> */
.L_x_59495:
        /* <DEDUP_REMOVED lines=9> */
.L_x_59494:
[----:B------:R-:W-:-:S11]  /*0b70*/  DADD R4, R28, R6 ;  /* 0x000000001c047229 */ /* 0x000fd60000000006 */
.L_x_59493:
[----:B------:R-:W-:Y:S05]  /*0b80*/  BSYNC B0 ;  /* 0x0000000000007941 */ /* 0x000fea0003800000 */
.L_x_59492:
        /* <DEDUP_REMOVED lines=16> */
.L_x_59496:
        /* <DEDUP_REMOVED lines=13> */
.L_x_59497:
        /* <DEDUP_REMOVED lines=15> */
.L_x_59501:
        /* <DEDUP_REMOVED lines=9> */
.L_x_59500:
[----:B------:R-:W-:-:S11]  /*0ee0*/  DADD R4, R30, R6 ;  /* 0x000000001e047229 */ /* 0x000fd60000000006 */
.L_x_59499:
[----:B------:R-:W-:Y:S05]  /*0ef0*/  BSYNC B0 ;  /* 0x0000000000007941 */ /* 0x000fea0003800000 */
.L_x_59498:
        /* <DEDUP_REMOVED lines=16> */
.L_x_59502:
        /* <DEDUP_REMOVED lines=13> */
.L_x_59503:
        /* <DEDUP_REMOVED lines=15> */
.L_x_59507:
        /* <DEDUP_REMOVED lines=9> */
.L_x_59506:
[----:B------:R-:W-:-:S11]  /*1250*/  DADD R4, R16, R6 ;  /* 0x0000000010047229 */ /* 0x000fd60000000006 */
.L_x_59505:
[----:B------:R-:W-:Y:S05]  /*1260*/  BSYNC B0 ;  /* 0x0000000000007941 */ /* 0x000fea0003800000 */
.L_x_59504:
        /* <DEDUP_REMOVED lines=16> */
.L_x_59508:
        /* <DEDUP_REMOVED lines=13> */
.L_x_59509:
        /* <DEDUP_REMOVED lines=15> */
.L_x_59513:
        /* <DEDUP_REMOVED lines=9> */
.L_x_59512:
[----:B------:R-:W-:-:S11]  /*15c0*/  DADD R4, R18, R6 ;  /* 0x0000000012047229 */ /* 0x000fd60000000006 */
.L_x_59511:
[----:B------:R-:W-:Y:S05]  /*15d0*/  BSYNC B0 ;  /* 0x0000000000007941 */ /* 0x000fea0003800000 */
.L_x_59510:
        /* <DEDUP_REMOVED lines=16> */
.L_x_59514:
        /* <DEDUP_REMOVED lines=13> */
.L_x_59515:
        /* <DEDUP_REMOVED lines=15> */
.L_x_59519:
        /* <DEDUP_REMOVED lines=9> */
.L_x_59518:
[----:B------:R-:W-:-:S11]  /*1930*/  DADD R4, R20, R6 ;  /* 0x0000000014047229 */ /* 0x000fd60000000006 */
.L_x_59517:
[----:B------:R-:W-:Y:S05]  /*1940*/  BSYNC B0 ;  /* 0x0000000000007941 */ /* 0x000fea0003800000 */
.L_x_59516:
        /* <DEDUP_REMOVED lines=16> */
.L_x_59520:
        /* <DEDUP_REMOVED lines=13> */
.L_x_59521:
        /* <DEDUP_REMOVED lines=15> */
.L_x_59525:
        /* <DEDUP_REMOVED lines=9> */
.L_x_59524:
[----:B------:R-:W-:-:S11]  /*1ca0*/  DADD R4, R22, R10 ;  /* 0x0000000016047229 */ /* 0x000fd6000000000a */
.L_x_59523:
[----:B------:R-:W-:Y:S05]  /*1cb0*/  BSYNC B0 ;  /* 0x0000000000007941 */ /* 0x000fea0003800000 */
.L_x_59522:
[----:B------:R-:W-:-:S06]  /*1cc0*/  DSETP.EQ.OR P4, PT, R22, RZ, !P4 ;  /* 0x000000ff1600722a */ /* 0x000fcc0006782400 */
[----:B------:R-:W-:Y:S02]  /*1cd0*/  FSEL R22, R4, RZ, !P4 ;  /* 0x000000ff04167208 */ /* 0x000fe40006000000 */
[----:B------:R-:W-:Y:S01]  /*1ce0*/  FSEL R23, R5, 1.875, !P4 ;  /* 0x3ff0000005177808 */ /* 0x000fe20006000000 */
[----:B------:R-:W-:Y:S06]  /*1cf0*/  BRA `(.L_x_59526) ;  /* 0x0000001400747947 */ /* 0x000fec0003800000 */
.L_x_59477:
        /* <DEDUP_REMOVED lines=28> */
.L_x_59530:
[----:B------:R-:W-:-:S06]  /*1ec0*/  DSETP.GT.AND P0, PT, |R4|, 1, PT ;  /* 0x3ff000000400742a */ /* 0x000fcc0003f04200 */
[----:B------:R-:W-:Y:S01]  /*1ed0*/  SEL R6, RZ, 0x7ff00000, !P0 ;  /* 0x7ff00000ff067807 */ /* 0x000fe20004000000 */
[----:B------:R-:W-:-:S03]  /*1ee0*/  DSETP.NEU.AND P0, PT, R4, -1, PT ;  /* 0xbff000000400742a */ /* 0x000fc60003f0d000 */
[----:B------:R-:W-:-:S04]  /*1ef0*/  @!P2 LOP3.LUT R6, R6, 0x7ff00000, RZ, 0x3c, !PT ;  /* 0x7ff000000606a812 */ /* 0x000fc800078e3cff */
[----:B------:R-:W-:Y:S01]  /*1f00*/  SEL R7, R6, 0x3ff00000, P0 ;  /* 0x3ff0000006077807 */ /* 0x000fe20000000000 */
[----:B------:R-:W-:Y:S01]  /*1f10*/  IMAD.MOV.U32 R6, RZ, RZ, RZ ;  /* 0x000000ffff067224 */ /* 0x000fe200078e00ff */
[----:B------:R-:W-:Y:S06]  /*1f20*/  BRA `(.L_x_59528) ;  /* 0x0000000000047947 */ /* 0x000fec0003800000 */
.L_x_59529:
[----:B------:R-:W-:-:S11]  /*1f30*/  DADD R6, R24, R4 ;  /* 0x0000000018067229 */ /* 0x000fd60000000004 */
.L_x_59528:
[----:B------:R-:W-:Y:S05]  /*1f40*/  BSYNC B0 ;  /* 0x0000000000007941 */ /* 0x000fea0003800000 */
.L_x_59527:
        /* <DEDUP_REMOVED lines=36> */
.L_x_59534:
[----:B------:R-:W-:-:S06]  /*2190*/  DSETP.GT.AND P1, PT, |R4|, 1, PT ;  /* 0x3ff000000400742a */ /* 0x000fcc0003f24200 */
[----:B------:R-:W-:Y:S01]  /*21a0*/  SEL R6, RZ, 0x7ff00000, !P1 ;  /* 0x7ff00000ff067807 */ /* 0x000fe20004800000 */
[----:B------:R-:W-:-:S03]  /*21b0*/  DSETP.NEU.AND P1, PT, R4, -1, PT ;  /* 0xbff000000400742a */ /* 0x000fc60003f2d000 */
[----:B------:R-:W-:-:S04]  /*21c0*/  @!P3 LOP3.LUT R6, R6, 0x7ff00000, RZ, 0x3c, !PT ;  /* 0x7ff000000606b812 */ /* 0x000fc800078e3cff */
[----:B------:R-:W-:Y:S01]  /*21d0*/  SEL R7, R6, 0x3ff00000, P1 ;  /* 0x3ff0000006077807 */ /* 0x000fe20000800000 */
[----:B------:R-:W-:Y:S01]  /*21e0*/  IMAD.MOV.U32 R6, RZ, RZ, RZ ;  /* 0x000000ffff067224 */ /* 0x000fe200078e00ff */
[----:B------:R-:W-:Y:S06]  /*21f0*/  BRA `(.L_x_59532) ;  /* 0x0000000000047947 */ /* 0x000fec0003800000 */
.L_x_59533:
[----:B------:R-:W-:-:S11]  /*2200*/  DADD R6, R26, R4 ;  /* 0x000000001a067229 */ /* 0x000fd60000000004 */
.L_x_59532:
[----:B------:R-:W-:Y:S05]  /*2210*/  BSYNC B0 ;  /* 0x0000000000007941 */ /* 0x000fea0003800000 */
.L_x_59531:
        /* <DEDUP_REMOVED lines=35> */
.L_x_59538:
[----:B------:R-:W-:-:S06]  /*2450*/  DSETP.GT.AND P1, PT, |R4|, 1, PT ;  /* 0x3ff000000400742a */ /* 0x000fcc0003f24200 */
[----:B------:R-:W-:Y:S01]  /*2460*/  SEL R6, RZ, 0x7ff00000, !P1 ;  /* 0x7ff00000ff067807 */ /* 0x000fe20004800000 */
[----:B------:R-:W-:-:S03]  /*2470*/  DSETP.NEU.AND P1, PT, R4, -1, PT ;  /* 0xbff000000400742a */ /* 0x000fc60003f2d000 */
[----:B------:R-:W-:-:S04]  /*2480*/  @!P3 LOP3.LUT R6, R6, 0x7ff00000, RZ, 0x3c, !PT ;  /* 0x7ff000000606b812 */ /* 0x000fc800078e3cff */
[----:B------:R-:W-:Y:S01]  /*2490*/  SEL R7, R6, 0x3ff00000, P1 ;  /* 0x3ff0000006077807 */ /* 0x000fe20000800000 */
[----:B------:R-:W-:Y:S01]  /*24a0*/  IMAD.MOV.U32 R6, RZ, RZ, RZ ;  /* 0x000000ffff067224 */ /* 0x000fe200078e00ff */
[----:B------:R-:W-:Y:S06]  /*24b0*/  BRA `(.L_x_59536) ;  /* 0x0000000000047947 */ /* 0x000fec0003800000 */
.L_x_59537:
[----:B------:R-:W-:-:S11]  /*24c0*/  DADD R6, R28, R4 ;  /* 0x000000001c067229 */ /* 0x000fd60000000004 */
.L_x_59536:
[----:B------:R-:W-:Y:S05]  /*24d0*/  BSYNC B0 ;  /* 0x0000000000007941 */ /* 0x000fea0003800000 */
.L_x_59535:
        /* <DEDUP_REMOVED lines=35> */
.L_x_59542:
[----:B------:R-:W-:-:S06]  /*2710*/  DSETP.GT.AND P1, PT, |R4|, 1, PT ;  /* 0x3ff000000400742a */ /* 0x000fcc0003f24200 */
[----:B------:R-:W-:Y:S01]  /*2720*/  SEL R6, RZ, 0x7ff00000, !P1 ;  /* 0x7ff00000ff067807 */ /* 0x000fe20004800000 */
[----:B------:R-:W-:-:S03]  /*2730*/  DSETP.NEU.AND P1, PT, R4, -1, PT ;  /* 0xbff000000400742a */ /* 0x000fc60003f2d000 */
[----:B------:R-:W-:-:S04]  /*2740*/  @!P3 LOP3.LUT R6, R6, 0x7ff00000, RZ, 0x3c, !PT ;  /* 0x7ff000000606b812 */ /* 0x000fc800078e3cff */
[----:B------:R-:W-:Y:S01]  /*2750*/  SEL R7, R6, 0x3ff00000, P1 ;  /* 0x3ff0000006077807 */ /* 0x000fe20000800000 */
[----:B------:R-:W-:Y:S01]  /*2760*/  IMAD.MOV.U32 R6, RZ, RZ, RZ ;  /* 0x000000ffff067224 */ /* 0x000fe200078e00ff */
[----:B------:R-:W-:Y:S06]  /*2770*/  BRA `(.L_x_59540) ;  /* 0x0000000000047947 */ /* 0x000fec0003800000 */
.L_x_59541:
[----:B------:R-:W-:-:S11]  /*2780*/  DADD R6, R30, R4 ;  /* 0x000000001e067229 */ /* 0x000fd60000000004 */
.L_x_59540:
[----:B------:R-:W-:Y:S05]  /*2790*/  BSYNC B0 ;  /* 0x0000000000007941 */ /* 0x000fea0003800000 */
.L_x_59539:
        /* <DEDUP_REMOVED lines=35> */
.L_x_59546:
[----:B------:R-:W-:-:S06]  /*29d0*/  DSETP.GT.AND P1, PT, |R4|, 1, PT ;  /* 0x3ff000000400742a */ /* 0x000fcc0003f24200 */
[----:B------:R-:W-:Y:S01]  /*29e0*/  SEL R6, RZ, 0x7ff00000, !P1 ;  /* 0x7ff00000ff067807 */ /* 0x000fe20004800000 */
[----:B------:R-:W-:-:S03]  /*29f0*/  DSETP.NEU.AND P1, PT, R4, -1, PT ;  /* 0xbff000000400742a */ /* 0x000fc60003f2d000 */
[----:B------:R-:W-:-:S04]  /*2a00*/  @!P3 LOP3.LUT R6, R6, 0x7ff00000, RZ, 0x3c, !PT ;  /* 0x7ff000000606b812 */ /* 0x000fc800078e3cff */
[----:B------:R-:W-:Y:S01]  /*2a10*/  SEL R7, R6, 0x3ff00000, P1 ;  /* 0x3ff0000006077807 */ /* 0x000fe20000800000 */
[----:B------:R-:W-:Y:S01]  /*2a20*/  IMAD.MOV.U32 R6, RZ, RZ, RZ ;  /* 0x000000ffff067224 */ /* 0x000fe200078e00ff */
[----:B------:R-:W-:Y:S06]  /*2a30*/  BRA `(.L_x_59544) ;  /* 0x0000000000047947 */ /* 0x000fec0003800000 */
.L_x_59545:
[----:B------:R-:W-:-:S11]  /*2a40*/  DADD R6, R16, R4 ;  /* 0x0000000010067229 */ /* 0x000fd60000000004 */
.L_x_59544:
[----:B------:R-:W-:Y:S05]  /*2a50*/  BSYNC B0 ;  /* 0x0000000000007941 */ /* 0x000fea0003800000 */
.L_x_59543:
        /* <DEDUP_REMOVED lines=35> */
.L_x_59550:
[----:B------:R-:W-:-:S06]  /*2c90*/  DSETP.GT.AND P1, PT, |R4|, 1, PT ;  /* 0x3ff000000400742a */ /* 0x000fcc0003f24200 */
[----:B------:R-:W-:Y:S01]  /*2ca0*/  SEL R6, RZ, 0x7ff00000, !P1 ;  /* 0x7ff00000ff067807 */ /* 0x000fe20004800000 */
[----:B------:R-:W-:-:S03]  /*2cb0*/  DSETP.NEU.AND P1, PT, R4, -1, PT ;  /* 0xbff000000400742a */ /* 0x000fc60003f2d000 */
[----:B------:R-:W-:-:S04]  /*2cc0*/  @!P3 LOP3.LUT R6, R6, 0x7ff00000, RZ, 0x3c, !PT ;  /* 0x7ff000000606b812 */ /* 0x000fc800078e3cff */
[----:B------:R-:W-:Y:S01]  /*2cd0*/  SEL R7, R6, 0x3ff00000, P1 ;  /* 0x3ff0000006077807 */ /* 0x000fe20000800000 */
[----:B------:R-:W-:Y:S01]  /*2ce0*/  IMAD.MOV.U32 R6, RZ, RZ, RZ ;  /* 0x000000ffff067224 */ /* 0x000fe200078e00ff */
[----:B------:R-:W-:Y:S06]  /*2cf0*/  BRA `(.L_x_59548) ;  /* 0x0000000000047947 */ /* 0x000fec0003800000 */
.L_x_59549:
[----:B------:R-:W-:-:S11]  /*2d00*/  DADD R6, R18, R4 ;  /* 0x0000000012067229 */ /* 0x000fd60000000004 */
.L_x_59548:
[----:B------:R-:W-:Y:S05]  /*2d10*/  BSYNC B0 ;  /* 0x0000000000007941 */ /* 0x000fea0003800000 */
.L_x_59547:
        /* <DEDUP_REMOVED lines=35> */
.L_x_59554:
[----:B------:R-:W-:-:S06]  /*2f50*/  DSETP.GT.AND P1, PT, |R4|, 1, PT ;  /* 0x3ff000000400742a */ /* 0x000fcc0003f24200 */
[----:B------:R-:W-:Y:S01]  /*2f60*/  SEL R6, RZ, 0x7ff00000, !P1 ;  /* 0x7ff00000ff067807 */ /* 0x000fe20004800000 */
[----:B------:R-:W-:-:S03]  /*2f70*/  DSETP.NEU.AND P1, PT, R4, -1, PT ;  /* 0xbff000000400742a */ /* 0x000fc60003f2d000 */
[----:B------:R-:W-:-:S04]  /*2f80*/  @!P3 LOP3.LUT R6, R6, 0x7ff00000, RZ, 0x3c, !PT ;  /* 0x7ff000000606b812 */ /* 0x000fc800078e3cff */
[----:B------:R-:W-:Y:S01]  /*2f90*/  SEL R7, R6, 0x3ff00000, P1 ;  /* 0x3ff0000006077807 */ /* 0x000fe20000800000 */
[----:B------:R-:W-:Y:S01]  /*2fa0*/  IMAD.MOV.U32 R6, RZ, RZ, RZ ;  /* 0x000000ffff067224 */ /* 0x000fe200078e00ff */
[----:B------:R-:W-:Y:S06]  /*2fb0*/  BRA `(.L_x_59552) ;  /* 0x0000000000047947 */ /* 0x000fec0003800000 */
.L_x_59553:
[----:B------:R-:W-:-:S11]  /*2fc0*/  DADD R6, R20, R4 ;  /* 0x0000000014067229 */ /* 0x000fd60000000004 */
.L_x_59552:
[----:B------:R-:W-:Y:S05]  /*2fd0*/  BSYNC B0 ;  /* 0x0000000000007941 */ /* 0x000fea0003800000 */
.L_x_59551:
        /* <DEDUP_REMOVED lines=35> */
.L_x_59558:
[----:B------:R-:W-:-:S06]  /*3210*/  DSETP.GT.AND P1, PT, |R4|, 1, PT ;  /* 0x3ff000000400742a */ /* 0x000fcc0003f24200 */
[----:B------:R-:W-:Y:S01]  /*3220*/  SEL R6, RZ, 0x7ff00000, !P1 ;  /* 0x7ff00000ff067807 */ /* 0x000fe20004800000 */
[----:B------:R-:W-:-:S03]  /*3230*/  DSETP.NEU.AND P1, PT, R4, -1, PT ;  /* 0xbff000000400742a */ /* 0x000fc60003f2d000 */
[----:B------:R-:W-:-:S04]  /*3240*/  @!P3 LOP3.LUT R6, R6, 0x7ff00000, RZ, 0x3c, !PT ;  /* 0x7ff000000606b812 */ /* 0x000fc800078e3cff */
[----:B------:R-:W-:Y:S01]  /*3250*/  SEL R7, R6, 0x3ff00000, P1 ;  /* 0x3ff0000006077807 */ /* 0x000fe20000800000 */
[----:B------:R-:W-:Y:S01]  /*3260*/  IMAD.MOV.U32 R6, RZ, RZ, RZ ;  /* 0x000000ffff067224 */ /* 0x000fe200078e00ff */
[----:B------:R-:W-:Y:S06]  /*3270*/  BRA `(.L_x_59556) ;  /* 0x0000000000047947 */ /* 0x000fec0003800000 */
.L_x_59557:
[----:B------:R-:W-:-:S11]  /*3280*/  DADD R6, R22, R4 ;  /* 0x0000000016067229 */ /* 0x000fd60000000004 */
.L_x_59556:
[----:B------:R-:W-:Y:S05]  /*3290*/  BSYNC B0 ;  /* 0x0000000000007941 */ /* 0x000fea0003800000 */
.L_x_59555:
[----:B------:R-:W-:-:S06]  /*32a0*/  DSETP.EQ.OR P0, PT, R22, RZ, !P0 ;  /* 0x000000ff1600722a */ /* 0x000fcc0004702400 */
[----:B------:R-:W-:Y:S02]  /*32b0*/  FSEL R22, R6, RZ, !P0 ;  /* 0x000000ff06167208 */ /* 0x000fe40004000000 */
[----:B------:R-:W-:-:S07]  /*32c0*/  FSEL R23, R7, 1.875, !P0 ;  /* 0x3ff0000007177808 */ /* 0x000fce0004000000 */
.L_x_59526:
        /* <DEDUP_REMOVED lines=8> */
.L_x_59476:
        /* <DEDUP_REMOVED lines=76> */
[----:B------:R-:W-:Y:S05]  /*3810*/  CALL.REL.NOINC `($_ZN2at6native29vectorized_elementwise_kernelILi8EZNS0_50_GLOBAL__N__2680c7bb_12_PowKernel_cu_7dd49032_316822pow_scalar_tensor_implIdEEvRNS_18TensorIteratorBaseET_EUldE_St5arrayIPcLm2EEEEviT0_T1_$__internal_accurate_pow) ;  /* 0x0000003c001c7944 */ /* 0x000fea0003c00000 */
[----:B------:R-:W-:Y:S05]  /*3820*/  BSYNC B2 ;  /* 0x0000000000027941 */ /* 0x000fea0003800000 */
.L_x_59563:
        /* <DEDUP_REMOVED lines=18> */
.L_x_59564:
        /* <DEDUP_REMOVED lines=15> */
.L_x_59568:
        /* <DEDUP_REMOVED lines=9> */
.L_x_59567:
[----:B------:R-:W-:-:S11]  /*3ad0*/  DADD R4, R28, R6 ;  /* 0x000000001c047229 */ /* 0x000fd60000000006 */
.L_x_59566:
[----:B------:R-:W-:Y:S05]  /*3ae0*/  BSYNC B2 ;  /* 0x0000000000027941 */ /* 0x000fea0003800000 */
.L_x_59565:
[----:B------:R-:W-:-:S06]  /*3af0*/  DSETP.NEU.AND P0, PT, R28, RZ, PT ;  /* 0x000000ff1c00722a */ /* 0x000fcc0003f0d000 */
[----:B------:R-:W-:-:S06]  /*3b00*/  DSETP.EQ.OR P0, PT, R6, 1, !P0 ;  /* 0x3ff000000600742a */ /* 0x000fcc0004702400 */
[----:B------:R-:W-:Y:S02]  /*3b10*/  FSEL R28, R4, RZ, !P0 ;  /* 0x000000ff041c7208 */ /* 0x000fe40004000000 */
[----:B------:R-:W-:-:S07]  /*3b20*/  FSEL R29, R5, 1.875, !P0 ;  /* 0x3ff00000051d7808 */ /* 0x000fce0004000000 */
.L_x_59562:
[----:B------:R-:W-:Y:S05]  /*3b30*/  BSYNC B1 ;  /* 0x0000000000017941 */ /* 0x000fea0003800000 */
.L_x_59561:
        /* <DEDUP_REMOVED lines=17> */
.L_x_59571:
        /* <DEDUP_REMOVED lines=18> */
.L_x_59572:
        /* <DEDUP_REMOVED lines=15> */
.L_x_59576:
        /* <DEDUP_REMOVED lines=9> */
.L_x_59575:
[----:B------:R-:W-:-:S11]  /*3ef0*/  DADD R4, R16, R6 ;  /* 0x0000000010047229 */ /* 0x000fd60000000006 */
.L_x_59574:
[----:B------:R-:W-:Y:S05]  /*3f00*/  BSYNC B2 ;  /* 0x0000000000027941 */ /* 0x000fea0003800000 */
.L_x_59573:
[----:B------:R-:W-:-:S06]  /*3f10*/  DSETP.NEU.AND P0, PT, R16, RZ, PT ;  /* 0x000000ff1000722a */ /* 0x000fcc0003f0d000 */
[----:B------:R-:W-:-:S06]  /*3f20*/  DSETP.EQ.OR P0, PT, R6, 1, !P0 ;  /* 0x3ff000000600742a */ /* 0x000fcc0004702400 */
[----:B------:R-:W-:Y:S02]  /*3f30*/  FSEL R16, R4, RZ, !P0 ;  /* 0x000000ff04107208 */ /* 0x000fe40004000000 */
[----:B------:R-:W-:-:S07]  /*3f40*/  FSEL R17, R5, 1.875, !P0 ;  /* 0x3ff0000005117808 */ /* 0x000fce0004000000 */
.L_x_59570:
[----:B------:R-:W-:Y:S05]  /*3f50*/  BSYNC B1 ;  /* 0x0000000000017941 */ /* 0x000fea0003800000 */
.L_x_59569:
        /* <DEDUP_REMOVED lines=17> */
.L_x_59579:
        /* <DEDUP_REMOVED lines=18> */
.L_x_59580:
        /* <DEDUP_REMOVED lines=15> */
.L_x_59584:
        /* <DEDUP_REMOVED lines=9> */
.L_x_59583:
[----:B------:R-:W-:-:S11]  /*4310*/  DADD R4, R18, R6 ;  /* 0x0000000012047229 */ /* 0x000fd60000000006 */
.L_x_59582:
[----:B------:R-:W-:Y:S05]  /*4320*/  BSYNC B2 ;  /* 0x0000000000027941 */ /* 0x000fea0003800000 */
.L_x_59581:
[----:B------:R-:W-:-:S06]  /*4330*/  DSETP.NEU.AND P0, PT, R18, RZ, PT ;  /* 0x000000ff1200722a */ /* 0x000fcc0003f0d000 */
[----:B------:R-:W-:-:S06]  /*4340*/  DSETP.EQ.OR P0, PT, R6, 1, !P0 ;  /* 0x3ff000000600742a */ /* 0x000fcc0004702400 */
[----:B------:R-:W-:Y:S02]  /*4350*/  FSEL R18, R4, RZ, !P0 ;  /* 0x000000ff04127208 */ /* 0x000fe40004000000 */
[----:B------:R-:W-:-:S07]  /*4360*/  FSEL R19, R5, 1.875, !P0 ;  /* 0x3ff0000005137808 */ /* 0x000fce0004000000 */
.L_x_59578:
[----:B------:R-:W-:Y:S05]  /*4370*/  BSYNC B1 ;  /* 0x0000000000017941 */ /* 0x000fea0003800000 */
.L_x_59577:
        /* <DEDUP_REMOVED lines=17> */
.L_x_59587:
        /* <DEDUP_REMOVED lines=18> */
.L_x_59588:
        /* <DEDUP_REMOVED lines=15> */
.L_x_59592:
        /* <DEDUP_REMOVED lines=9> */
.L_x_59591:
[----:B------:R-:W-:-:S11]  /*4730*/  DADD R4, R20, R6 ;  /* 0x0000000014047229 */ /* 0x000fd60000000006 */
.L_x_59590:
[----:B------:R-:W-:Y:S05]  /*4740*/  BSYNC B2 ;  /* 0x0000000000027941 */ /* 0x000fea0003800000 */
.L_x_59589:
[----:B------:R-:W-:-:S06]  /*4750*/  DSETP.NEU.AND P0, PT, R20, RZ, PT ;  /* 0x000000ff1400722a */ /* 0x000fcc0003f0d000 */
[----:B------:R-:W-:-:S06]  /*4760*/  DSETP.EQ.OR P0, PT, R6, 1, !P0 ;  /* 0x3ff000000600742a */ /* 0x000fcc0004702400 */
[----:B------:R-:W-:Y:S02]  /*4770*/  FSEL R20, R4, RZ, !P0 ;  /* 0x000000ff04147208 */ /* 0x000fe40004000000 */
[----:B------:R-:W-:-:S07]  /*4780*/  FSEL R21, R5, 1.875, !P0 ;  /* 0x3ff0000005157808 */ /* 0x000fce0004000000 */
.L_x_59586:
[----:B------:R-:W-:Y:S05]  /*4790*/  BSYNC B1 ;  /* 0x0000000000017941 */ /* 0x000fea0003800000 */
.L_x_59585:
        /* <DEDUP_REMOVED lines=17> */
.L_x_59595:
        /* <DEDUP_REMOVED lines=18> */
.L_x_59596:
        /* <DEDUP_REMOVED lines=15> */
.L_x_59600:
        /* <DEDUP_REMOVED lines=9> */
.L_x_59599:
[----:B------:R-:W-:-:S11]  /*4b50*/  DADD R4, R22, R6 ;  /* 0x0000000016047229 */ /* 0x000fd60000000006 */
.L_x_59598:
[----:B------:R-:W-:Y:S05]  /*4b60*/  BSYNC B2 ;  /* 0x0000000000027941 */ /* 0x000fea0003800000 */
.L_x_59597:
[----:B------:R-:W-:-:S06]  /*4b70*/  DSETP.NEU.AND P0, PT, R22, RZ, PT ;  /* 0x000000ff1600722a */ /* 0x000fcc0003f0d000 */
[----:B------:R-:W-:-:S06]  /*4b80*/  DSETP.EQ.OR P0, PT, R6, 1, !P0 ;  /* 0x3ff000000600742a */ /* 0x000fcc0004702400 */
[----:B------:R-:W-:Y:S02]  /*4b90*/  FSEL R22, R4, RZ, !P0 ;  /* 0x000000ff04167208 */ /* 0x000fe40004000000 */
[----:B------:R-:W-:-:S07]  /*4ba0*/  FSEL R23, R5, 1.875, !P0 ;  /* 0x3ff0000005177808 */ /* 0x000fce0004000000 */
.L_x_59594:
[----:B------:R-:W-:Y:S05]  /*4bb0*/  BSYNC B1 ;  /* 0x0000000000017941 */ /* 0x000fea0003800000 */
.L_x_59593:
        /* <DEDUP_REMOVED lines=17> */
.L_x_59603:
        /* <DEDUP_REMOVED lines=18> */
.L_x_59604:
        /* <DEDUP_REMOVED lines=15> */
.L_x_59608:
        /* <DEDUP_REMOVED lines=9> */
.L_x_59607:
[----:B------:R-:W-:-:S11]  /*4f70*/  DADD R4, R24, R6 ;  /* 0x0000000018047229 */ /* 0x000fd60000000006 */
.L_x_59606:
[----:B------:R-:W-:Y:S05]  /*4f80*/  BSYNC B2 ;  /* 0x0000000000027941 */ /* 0x000fea0003800000 */
.L_x_59605:
[----:B------:R-:W-:-:S06]  /*4f90*/  DSETP.NEU.AND P0, PT, R24, RZ, PT ;  /* 0x000000ff1800722a */ /* 0x000fcc0003f0d000 */
[----:B------:R-:W-:-:S06]  /*4fa0*/  DSETP.EQ.OR P0, PT, R6, 1, !P0 ;  /* 0x3ff000000600742a */ /* 0x000fcc0004702400 */
[----:B------:R-:W-:Y:S02]  /*4fb0*/  FSEL R24, R4, RZ, !P0 ;  /* 0x000000ff04187208 */ /* 0x000fe40004000000 */
[----:B------:R-:W-:-:S07]  /*4fc0*/  FSEL R25, R5, 1.875, !P0 ;  /* 0x3ff0000005197808 */ /* 0x000fce0004000000 */
.L_x_59602:
[----:B------:R-:W-:Y:S05]  /*4fd0*/  BSYNC B1 ;  /* 0x0000000000017941 */ /* 0x000fea0003800000 */
.L_x_59601:
        /* <DEDUP_REMOVED lines=17> */
.L_x_59611:
        /* <DEDUP_REMOVED lines=18> */
.L_x_59612:
        /* <DEDUP_REMOVED lines=15> */
.L_x_59616:
        /* <DEDUP_REMOVED lines=9> */
.L_x_59615:
[----:B------:R-:W-:-:S11]  /*5390*/  DADD R4, R26, R6 ;  /* 0x000000001a047229 */ /* 0x000fd60000000006 */
.L_x_59614:
[----:B------:R-:W-:Y:S05]  /*53a0*/  BSYNC B2 ;  /* 0x0000000000027941 */ /* 0x000fea0003800000 */
.L_x_59613:
[----:B------:R-:W-:-:S06]  /*53b0*/  DSETP.NEU.AND P0, PT, R26, RZ, PT ;  /* 0x000000ff1a00722a */ /* 0x000fcc0003f0d000 */
[----:B------:R-:W-:-:S06]  /*53c0*/  DSETP.EQ.OR P0, PT, R6, 1, !P0 ;  /* 0x3ff000000600742a */ /* 0x000fcc0004702400 */
[----:B------:R-:W-:Y:S02]  /*53d0*/  FSEL R26, R4, RZ, !P0 ;  /* 0x000000ff041a7208 */ /* 0x000fe40004000000 */
[----:B------:R-:W-:-:S07]  /*53e0*/  FSEL R27, R5, 1.875, !P0 ;  /* 0x3ff00000051b7808 */ /* 0x000fce0004000000 */
.L_x_59610:
[----:B------:R-:W-:Y:S05]  /*53f0*/  BSYNC B1 ;  /* 0x0000000000017941 */ /* 0x000fea0003800000 */
.L_x_59609:
        /* <DEDUP_REMOVED lines=16> */
.L_x_59618:
        /* <DEDUP_REMOVED lines=16> */
.L_x_59619:
        /* <DEDUP_REMOVED lines=15> */
.L_x_59623:
        /* <DEDUP_REMOVED lines=9> */
.L_x_59622:
[----:B------:R-:W-:-:S11]  /*5780*/  DADD R4, R30, R10 ;  /* 0x000000001e047229 */ /* 0x000fd6000000000a */
.L_x_59621:
[----:B------:R-:W-:Y:S05]  /*5790*/  BSYNC B1 ;  /* 0x0000000000017941 */ /* 0x000fea0003800000 */
.L_x_59620:
[----:B------:R-:W-:-:S06]  /*57a0*/  DSETP.NEU.AND P0, PT, R30, RZ, PT ;  /* 0x000000ff1e00722a */ /* 0x000fcc0003f0d000 */
[----:B------:R-:W-:-:S06]  /*57b0*/  DSETP.EQ.OR P0, PT, R10, 1, !P0 ;  /* 0x3ff000000a00742a */ /* 0x000fcc0004702400 */
[----:B------:R-:W-:Y:S02]  /*57c0*/  FSEL R4, R4, RZ, !P0 ;  /* 0x000000ff04047208 */ /* 0x000fe40004000000 */
[----:B------:R-:W-:Y:S01]  /*57d0*/  FSEL R5, R5, 1.875, !P0 ;  /* 0x3ff0000005057808 */ /* 0x000fe20004000000 */
[----:B------:R-:W-:Y:S06]  /*57e0*/  BRA `(.L_x_59617) ;  /* 0x0000001800307947 */ /* 0x000fec0003800000 */
.L_x_59560:
        /* <DEDUP_REMOVED lines=34> */
.L_x_59629:
[----:B------:R-:W-:-:S06]  /*5a10*/  DSETP.GT.AND P0, PT, |R6|, 1, PT ;  /* 0x3ff000000600742a */ /* 0x000fcc0003f04200 */
[----:B------:R-:W-:Y:S01]  /*5a20*/  SEL R4, RZ, 0x7ff00000, !P0 ;  /* 0x7ff00000ff047807 */ /* 0x000fe20004000000 */
[----:B------:R-:W-:-:S03]  /*5a30*/  DSETP.NEU.AND P0, PT, R6, -1, PT ;  /* 0xbff000000600742a */ /* 0x000fc60003f0d000 */
[----:B------:R-:W-:-:S04]  /*5a40*/  @!P2 LOP3.LUT R4, R4, 0x7ff00000, RZ, 0x3c, !PT ;  /* 0x7ff000000404a812 */ /* 0x000fc800078e3cff */
[----:B------:R-:W-:Y:S01]  /*5a50*/  SEL R5, R4, 0x3ff00000, P0 ;  /* 0x3ff0000004057807 */ /* 0x000fe20000000000 */
[----:B------:R-:W-:Y:S01]  /*5a60*/  IMAD.MOV.U32 R4, RZ, RZ, RZ ;  /* 0x000000ffff047224 */ /* 0x000fe200078e00ff */
[----:B------:R-:W-:Y:S06]  /*5a70*/  BRA `(.L_x_59627) ;  /* 0x0000000000047947 */ /* 0x000fec0003800000 */
.L_x_59628:
[----:B------:R-:W-:-:S11]  /*5a80*/  DADD R4, R28, R6 ;  /* 0x000000001c047229 */ /* 0x000fd60000000006 */
.L_x_59627:
[----:B------:R-:W-:Y:S05]  /*5a90*/  BSYNC B2 ;  /* 0x0000000000027941 */ /* 0x000fea0003800000 */
.L_x_59626:
[----:B------:R-:W-:-:S06]  /*5aa0*/  DSETP.NEU.AND P0, PT, R28, RZ, PT ;  /* 0x000000ff1c00722a */ /* 0x000fcc0003f0d000 */
[----:B------:R-:W-:-:S06]  /*5ab0*/  DSETP.EQ.OR P0, PT, R6, 1, !P0 ;  /* 0x3ff000000600742a */ /* 0x000fcc0004702400 */
[----:B------:R-:W-:Y:S02]  /*5ac0*/  FSEL R28, R4, RZ, !P0 ;  /* 0x000000ff041c7208 */ /* 0x000fe40004000000 */
[----:B------:R-:W-:-:S07]  /*5ad0*/  FSEL R29, R5, 1.875, !P0 ;  /* 0x3ff00000051d7808 */ /* 0x000fce0004000000 */
.L_x_59625:
[----:B------:R-:W-:Y:S05]  /*5ae0*/  BSYNC B1 ;  /* 0x0000000000017941 */ /* 0x000fea0003800000 */
.L_x_59624:
        /* <DEDUP_REMOVED lines=36> */
.L_x_59635:
[----:B------:R-:W-:-:S06]  /*5d30*/  DSETP.GT.AND P0, PT, |R6|, 1, PT ;  /* 0x3ff000000600742a */ /* 0x000fcc0003f04200 */
[----:B------:R-:W-:Y:S01]  /*5d40*/  SEL R4, RZ, 0x7ff00000, !P0 ;  /* 0x7ff00000ff047807 */ /* 0x000fe20004000000 */
[----:B------:R-:W-:-:S03]  /*5d50*/  DSETP.NEU.AND P0, PT, R6, -1, PT ;  /* 0xbff000000600742a */ /* 0x000fc60003f0d000 */
[----:B------:R-:W-:-:S04]  /*5d60*/  @!P2 LOP3.LUT R4, R4, 0x7ff00000, RZ, 0x3c, !PT ;  /* 0x7ff000000404a812 */ /* 0x000fc800078e3cff */
[----:B------:R-:W-:Y:S01]  /*5d70*/  SEL R5, R4, 0x3ff00000, P0 ;  /* 0x3ff0000004057807 */ /* 0x000fe20000000000 */
[----:B------:R-:W-:Y:S01]  /*5d80*/  IMAD.MOV.U32 R4, RZ, RZ, RZ ;  /* 0x000000ffff047224 */ /* 0x000fe200078e00ff */
[----:B------:R-:W-:Y:S06]  /*5d90*/  BRA `(.L_x_59633) ;  /* 0x0000000000047947 */ /* 0x000fec0003800000 */
.L_x_59634:
[----:B------:R-:W-:-:S11]  /*5da0*/  DADD R4, R16, R6 ;  /* 0x0000000010047229 */ /* 0x000fd60000000006 */
.L_x_59633:
[----:B------:R-:W-:Y:S05]  /*5db0*/  BSYNC B2 ;  /* 0x0000000000027941 */ /* 0x000fea0003800000 */
.L_x_59632:
[----:B------:R-:W-:-:S06]  /*5dc0*/  DSETP.NEU.AND P0, PT, R16, RZ, PT ;  /* 0x000000ff1000722a */ /* 0x000fcc0003f0d000 */
[----:B------:R-:W-:-:S06]  /*5dd0*/  DSETP.EQ.OR P0, PT, R6, 1, !P0 ;  /* 0x3ff000000600742a */ /* 0x000fcc0004702400 */
[----:B------:R-:W-:Y:S02]  /*5de0*/  FSEL R16, R4, RZ, !P0 ;  /* 0x000000ff04107208 */ /* 0x000fe40004000000 */
[----:B------:R-:W-:-:S07]  /*5df0*/  FSEL R17, R5, 1.875, !P0 ;  /* 0x3ff0000005117808 */ /* 0x000fce0004000000 */
.L_x_59631:
[----:B------:R-:W-:Y:S05]  /*5e00*/  BSYNC B1 ;  /* 0x0000000000017941 */ /* 0x000fea0003800000 */
.L_x_59630:
        /* <DEDUP_REMOVED lines=36> */
.L_x_59641:
[----:B------:R-:W-:-:S06]  /*6050*/  DSETP.GT.AND P0, PT, |R6|, 1, PT ;  /* 0x3ff000000600742a */ /* 0x000fcc0003f04200 */
[----:B------:R-:W-:Y:S01]  /*6060*/  SEL R4, RZ, 0x7ff00000, !P0 ;  /* 0x7ff00000ff047807 */ /* 0x000fe20004000000 */
[----:B------:R-:W-:-:S03]  /*6070*/  DSETP.NEU.AND P0, PT, R6, -1, PT ;  /* 0xbff000000600742a */ /* 0x000fc60003f0d000 */
[----:B------:R-:W-:-:S04]  /*6080*/  @!P2 LOP3.LUT R4, R4, 0x7ff00000, RZ, 0x3c, !PT ;  /* 0x7ff000000404a812 */ /* 0x000fc800078e3cff */
[----:B------:R-:W-:Y:S01]  /*6090*/  SEL R5, R4, 0x3ff00000, P0 ;  /* 0x3ff0000004057807 */ /* 0x000fe20000000000 */
[----:B------:R-:W-:Y:S01]  /*60a0*/  IMAD.MOV.U32 R4, RZ, RZ, RZ ;  /* 0x000000ffff047224 */ /* 0x000fe200078e00ff */
[----:B------:R-:W-:Y:S06]  /*60b0*/  BRA `(.L_x_59639) ;  /* 0x0000000000047947 */ /* 0x000fec0003800000 */
.L_x_59640:
[----:B------:R-:W-:-:S11]  /*60c0*/  DADD R4, R18, R6 ;  /* 0x0000000012047229 */ /* 0x000fd60000000006 */
.L_x_59639:
[----:B------:R-:W-:Y:S05]  /*60d0*/  BSYNC B2 ;  /* 0x0000000000027941 */ /* 0x000fea0003800000 */
.L_x_59638:
[----:B------:R-:W-:-:S06]  /*60e0*/  DSETP.NEU.AND P0, PT, R18, RZ, PT ;  /* 0x000000ff1200722a */ /* 0x000fcc0003f0d000 */
[----:B------:R-:W-:-:S06]  /*60f0*/  DSETP.EQ.OR P0, PT, R6, 1, !P0 ;  /* 0x3ff000000600742a */ /* 0x000fcc0004702400 */
[----:B------:R-:W-:Y:S02]  /*6100*/  FSEL R18, R4, RZ, !P0 ;  /* 0x000000ff04127208 */ /* 0x000fe40004000000 */
[----:B------:R-:W-:-:S07]  /*6110*/  FSEL R19, R5, 1.875, !P0 ;  /* 0x3ff0000005137808 */ /* 0x000fce0004000000 */
.L_x_59637:
[----:B------:R-:W-:Y:S05]  /*6120*/  BSYNC B1 ;  /* 0x0000000000017941 */ /* 0x000fea0003800000 */
.L_x_59636:
        /* <DEDUP_REMOVED lines=36> */
.L_x_59647:
[----:B------:R-:W-:-:S06]  /*6370*/  DSETP.GT.AND P0, PT, |R6|, 1, PT ;  /* 0x3ff000000600742a */ /* 0x000fcc0003f04200 */
[----:B------:R-:W-:Y:S01]  /*6380*/  SEL R4, RZ, 0x7ff00000, !P0 ;  /* 0x7ff00000ff047807 */ /* 0x000fe20004000000 */
[----:B------:R-:W-:-:S03]  /*6390*/  DSETP.NEU.AND P0, PT, R6, -1, PT ;  /* 0xbff000000600742a */ /* 0x000fc60003f0d000 */
[----:B------:R-:W-:-:S04]  /*63a0*/  @!P2 LOP3.LUT R4, R4, 0x7ff00000, RZ, 0x3c, !PT ;  /* 0x7ff000000404a812 */ /* 0x000fc800078e3cff */
[----:B------:R-:W-:Y:S01]  /*63b0*/  SEL R5, R4, 0x3ff00000, P0 ;  /* 0x3ff0000004057807 */ /* 0x000fe20000000000 */
[----:B------:R-:W-:Y:S01]  /*63c0*/  IMAD.MOV.U32 R4, RZ, RZ, RZ ;  /* 0x000000ffff047224 */ /* 0x000fe200078e00ff */
[----:B------:R-:W-:Y:S06]  /*63d0*/  BRA `(.L_x_59645) ;  /* 0x0000000000047947 */ /* 0x000fec0003800000 */
.L_x_59646:
[----:B------:R-:W-:-:S11]  /*63e0*/  DADD R4, R20, R6 ;  /* 0x0000000014047229 */ /* 0x000fd60000000006 */
.L_x_59645:
[----:B------:R-:W-:Y:S05]  /*63f0*/  BSYNC B2 ;  /* 0x0000000000027941 */ /* 0x000fea0003800000 */
.L_x_59644:
[----:B------:R-:W-:-:S06]  /*6400*/  DSETP.NEU.AND P0, PT, R20, RZ, PT ;  /* 0x000000ff1400722a */ /* 0x000fcc0003f0d000 */
[----:B------:R-:W-:-:S06]  /*6410*/  DSETP.EQ.OR P0, PT, R6, 1, !P0 ;  /* 0x3ff000000600742a */ /* 0x000fcc0004702400 */
[----:B------:R-:W-:Y:S02]  /*6420*/  FSEL R20, R4, RZ, !P0 ;  /* 0x000000ff04147208 */ /* 0x000fe40004000000 */
[----:B------:R-:W-:-:S07]  /*6430*/  FSEL R21, R5, 1.875, !P0 ;  /* 0x3ff0000005157808 */ /* 0x000fce0004000000 */
.L_x_59643:
[----:B------:R-:W-:Y:S05]  /*6440*/  BSYNC B1 ;  /* 0x0000000000017941 */ /* 0x000fea0003800000 */
.L_x_59642:
        /* <DEDUP_REMOVED lines=36> */
.L_x_59653:
[----:B------:R-:W-:-:S06]  /*6690*/  DSETP.GT.AND P0, PT, |R6|, 1, PT ;  /* 0x3ff000000600742a */ /* 0x000fcc0003f04200 */
[----:B------:R-:W-:Y:S01]  /*66a0*/  SEL R4, RZ, 0x7ff00000, !P0 ;  /* 0x7ff00000ff047807 */ /* 0x000fe20004000000 */
[----:B------:R-:W-:-:S03]  /*66b0*/  DSETP.NEU.AND P0, PT, R6, -1, PT ;  /* 0xbff000000600742a */ /* 0x000fc60003f0d000 */
[----:B------:R-:W-:-:S04]  /*66c0*/  @!P2 LOP3.LUT R4, R4, 0x7ff00000, RZ, 0x3c, !PT ;  /* 0x7ff000000404a812 */ /* 0x000fc800078e3cff */
[----:B------:R-:W-:Y:S01]  /*66d0*/  SEL R5, R4, 0x3ff00000, P0 ;  /* 0x3ff0000004057807 */ /* 0x000fe20000000000 */
[----:B------:R-:W-:Y:S01]  /*66e0*/  IMAD.MOV.U32 R4, RZ, RZ, RZ ;  /* 0x000000ffff047224 */ /* 0x000fe200078e00ff */
[----:B------:R-:W-:Y:S06]  /*66f0*/  BRA `(.L_x_59651) ;  /* 0x0000000000047947 */ /* 0x000fec0003800000 */
.L_x_59652:
[----:B------:R-:W-:-:S11]  /*6700*/  DADD R4, R22, R6 ;  /* 0x0000000016047229 */ /* 0x000fd60000000006 */
.L_x_59651:
[----:B------:R-:W-:Y:S05]  /*6710*/  BSYNC B2 ;  /* 0x0000000000027941 */ /* 0x000fea0003800000 */
.L_x_59650:
[----:B------:R-:W-:-:S06]  /*6720*/  DSETP.NEU.AND P0, PT, R22, RZ, PT ;  /* 0x000000ff1600722a */ /* 0x000fcc0003f0d000 */
[----:B------:R-:W-:-:S06]  /*6730*/  DSETP.EQ.OR P0, PT, R6, 1, !P0 ;  /* 0x3ff000000600742a */ /* 0x000fcc0004702400 */
[----:B------:R-:W-:Y:S02]  /*6740*/  FSEL R22, R4, RZ, !P0 ;  /* 0x000000ff04167208 */ /* 0x000fe40004000000 */
[----:B------:R-:W-:-:S07]  /*6750*/  FSEL R23, R5, 1.875, !P0 ;  /* 0x3ff0000005177808 */ /* 0x000fce0004000000 */
.L_x_59649:
[----:B------:R-:W-:Y:S05]  /*6760*/  BSYNC B1 ;  /* 0x0000000000017941 */ /* 0x000fea0003800000 */
.L_x_59648:
        /* <DEDUP_REMOVED lines=36> */
.L_x_59659:
[----:B------:R-:W-:-:S06]  /*69b0*/  DSETP.GT.AND P0, PT, |R6|, 1, PT ;  /* 0x3ff000000600742a */ /* 0x000fcc0003f04200 */
[----:B------:R-:W-:Y:S01]  /*69c0*/  SEL R4, RZ, 0x7ff00000, !P0 ;  /* 0x7ff00000ff047807 */ /* 0x000fe20004000000 */
[----:B------:R-:W-:-:S03]  /*69d0*/  DSETP.NEU.AND P0, PT, R6, -1, PT ;  /* 0xbff000000600742a */ /* 0x000fc60003f0d000 */
[----:B------:R-:W-:-:S04]  /*69e0*/  @!P2 LOP3.LUT R4, R4, 0x7ff00000, RZ, 0x3c, !PT ;  /* 0x7ff000000404a812 */ /* 0x000fc800078e3cff */
[----:B------:R-:W-:Y:S01]  /*69f0*/  SEL R5, R4, 0x3ff00000, P0 ;  /* 0x3ff0000004057807 */ /* 0x000fe20000000000 */
[----:B------:R-:W-:Y:S01]  /*6a00*/  IMAD.MOV.U32 R4, RZ, RZ, RZ ;  /* 0x000000ffff047224 */ /* 0x000fe200078e00ff */
[----:B------:R-:W-:Y:S06]  /*6a10*/  BRA `(.L_x_59657) ;  /* 0x0000000000047947 */ /* 0x000fec0003800000 */
.L_x_59658:
[----:B------:R-:W-:-:S11]  /*6a20*/  DADD R4, R24, R6 ;  /* 0x0000000018047229 */ /* 0x000fd60000000006 */
.L_x_59657:
[----:B------:R-:W-:Y:S05]  /*6a30*/  BSYNC B2 ;  /* 0x0000000000027941 */ /* 0x000fea0003800000 */
.L_x_59656:
[----:B------:R-:W-:-:S06]  /*6a40*/  DSETP.NEU.AND P0, PT, R24, RZ, PT ;  /* 0x000000ff1800722a */ /* 0x000fcc0003f0d000 */
[----:B------:R-:W-:-:S06]  /*6a50*/  DSETP.EQ.OR P0, PT, R6, 1, !P0 ;  /* 0x3ff000000600742a */ /* 0x000fcc0004702400 */
[----:B------:R-:W-:Y:S02]  /*6a60*/  FSEL R24, R4, RZ, !P0 ;  /* 0x000000ff04187208 */ /* 0x000fe40004000000 */
[----:B------:R-:W-:-:S07]  /*6a70*/  FSEL R25, R5, 1.875, !P0 ;  /* 0x3ff0000005197808 */ /* 0x000fce0004000000 */
.L_x_59655:
[----:B------:R-:W-:Y:S05]  /*6a80*/  BSYNC B1 ;  /* 0x0000000000017941 */ /* 0x000fea0003800000 */
.L_x_59654:
        /* <DEDUP_REMOVED lines=36> */
.L_x_59665:
[----:B------:R-:W-:-:S06]  /*6cd0*/  DSETP.GT.AND P0, PT, |R6|, 1, PT ;  /* 0x3ff000000600742a */ /* 0x000fcc0003f04200 */
[----:B------:R-:W-:Y:S01]  /*6ce0*/  SEL R4, RZ, 0x7ff00000, !P0 ;  /* 0x7ff00000ff047807 */ /* 0x000fe20004000000 */
[----:B------:R-:W-:-:S03]  /*6cf0*/  DSETP.NEU.AND P0, PT, R6, -1, PT ;  /* 0xbff000000600742a */ /* 0x000fc60003f0d000 */
[----:B------:R-:W-:-:S04]  /*6d00*/  @!P2 LOP3.LUT R4, R4, 0x7ff00000, RZ, 0x3c, !PT ;  /* 0x7ff000000404a812 */ /* 0x000fc800078e3cff */
[----:B------:R-:W-:Y:S01]  /*6d10*/  SEL R5, R4, 0x3ff00000, P0 ;  /* 0x3ff0000004057807 */ /* 0x000fe20000000000 */
[----:B------:R-:W-:Y:S01]  /*6d20*/  IMAD.MOV.U32 R4, RZ, RZ, RZ ;  /* 0x000000ffff047224 */ /* 0x000fe200078e00ff */
[----:B------:R-:W-:Y:S06]  /*6d30*/  BRA `(.L_x_59663) ;  /* 0x0000000000047947 */ /* 0x000fec0003800000 */
.L_x_59664:
[----:B------:R-:W-:-:S11]  /*6d40*/  DADD R4, R26, R6 ;  /* 0x000000001a047229 */ /* 0x000fd60000000006 */
.L_x_59663:
[----:B------:R-:W-:Y:S05]  /*6d50*/  BSYNC B2 ;  /* 0x0000000000027941 */ /* 0x000fea0003800000 */
.L_x_59662:
[----:B------:R-:W-:-:S06]  /*6d60*/  DSETP.NEU.AND P0, PT, R26, RZ, PT ;  /* 0x000000ff1a00722a */ /* 0x000fcc0003f0d000 */
[----:B------:R-:W-:-:S06]  /*6d70*/  DSETP.EQ.OR P0, PT, R6, 1, !P0 ;  /* 0x3ff000000600742a */ /* 0x000fcc0004702400 */
[----:B------:R-:W-:Y:S02]  /*6d80*/  FSEL R26, R4, RZ, !P0 ;  /* 0x000000ff041a7208 */ /* 0x000fe40004000000 */
[----:B------:R-:W-:-:S07]  /*6d90*/  FSEL R27, R5, 1.875, !P0 ;  /* 0x3ff00000051b7808 */ /* 0x000fce0004000000 */
.L_x_59661:
[----:B------:R-:W-:Y:S05]  /*6da0*/  BSYNC B1 ;  /* 0x0000000000017941 */ /* 0x000fea0003800000 */
.L_x_59660:
        /* <DEDUP_REMOVED lines=35> */
.L_x_59669:
[----:B------:R-:W-:-:S06]  /*6fe0*/  DSETP.GT.AND P0, PT, |R6|, 1, PT ;  /* 0x3ff000000600742a */ /* 0x000fcc0003f04200 */
[----:B------:R-:W-:Y:S01]  /*6ff0*/  SEL R4, RZ, 0x7ff00000, !P0 ;  /* 0x7ff00000ff047807 */ /* 0x000fe20004000000 */
[----:B------:R-:W-:-:S03]  /*7000*/  DSETP.NEU.AND P0, PT, R6, -1, PT ;  /* 0xbff000000600742a */ /* 0x000fc60003f0d000 */
[----:B------:R-:W-:-:S04]  /*7010*/  @!P2 LOP3.LUT R4, R4, 0x7ff00000, RZ, 0x3c, !PT ;  /* 0x7ff000000404a812 */ /* 0x000fc800078e3cff */
[----:B------:R-:W-:Y:S01]  /*7020*/  SEL R5, R4, 0x3ff00000, P0 ;  /* 0x3ff0000004057807 */ /* 0x000fe20000000000 */
[----:B------:R-:W-:Y:S01]  /*7030*/  IMAD.MOV.U32 R4, RZ, RZ, RZ ;  /* 0x000000ffff047224 */ /* 0x000fe200078e00ff */
[----:B------:R-:W-:Y:S06]  /*7040*/  BRA `(.L_x_59667) ;  /* 0x0000000000047947 */ /* 0x000fec0003800000 */
.L_x_59668:
[----:B------:R-:W-:-:S11]  /*7050*/  DADD R4, R30, R6 ;  /* 0x000000001e047229 */ /* 0x000fd60000000006 */
.L_x_59667:
[----:B------:R-:W-:Y:S05]  /*7060*/  BSYNC B1 ;  /* 0x0000000000017941 */ /* 0x000fea0003800000 */
.L_x_59666:
[----:B------:R-:W-:-:S06]  /*7070*/  DSETP.NEU.AND P0, PT, R30, RZ, PT ;  /* 0x000000ff1e00722a */ /* 0x000fcc0003f0d000 */
[----:B------:R-:W-:-:S06]  /*7080*/  DSETP.EQ.OR P0, PT, R6, 1, !P0 ;  /* 0x3ff000000600742a */ /* 0x000fcc0004702400 */
[----:B------:R-:W-:Y:S02]  /*7090*/  FSEL R4, R4, RZ, !P0 ;  /* 0x000000ff04047208 */ /* 0x000fe40004000000 */
[----:B------:R-:W-:-:S07]  /*70a0*/  FSEL R5, R5, 1.875, !P0 ;  /* 0x3ff0000005057808 */ /* 0x000fce0004000000 */
.L_x_59617:
[----:B------:R-:W-:Y:S05]  /*70b0*/  BSYNC B0 ;  /* 0x0000000000007941 */ /* 0x000fea0003800000 */
.L_x_59559:
        /* <DEDUP_REMOVED lines=23> */
.L_x_59672:
[----:B------:R-:W-:-:S13]  /*7230*/  ISETP.GE.AND P0, PT, R3, R0, PT ;  /* 0x000000000300720c */ /* 0x000fda0003f06270 */
[----:B------:R-:W-:Y:S05]  /*7240*/  @P0 BRA `(.L_x_59674) ;  /* 0x0000000000300947 */ /* 0x000fea0003800000 */
[----:B0-----:R-:W0:Y:S01]  /*7250*/  LDC.64 R6, c[0x0][0x228] ;  /* 0x00008a00ff067b82 */ /* 0x001e220000000a00 */
[----:B------:R-:W-:Y:S02]  /*7260*/  IMAD.IADD R9, R2, 0x1, R3 ;  /* 0x0000000102097824 */ /* 0x000fe400078e0203 */
[----:B------:R-:W-:Y:S02]  /*7270*/  VIADD R3, R3, 0x80 ;  /* 0x0000008003037836 */ /* 0x000fe40000000000 */
[----:B0-----:R-:W-:-:S05]  /*7280*/  IMAD.WIDE.U32 R6, R9, 0x8, R6 ;  /* 0x0000000809067825 */ /* 0x001fca00078e0006 */
[----:B------:R1:W-:Y:S02]  /*7290*/  STG.E.64 desc[UR4][R6.64], R20 ;  /* 0x0000001406007986 */ /* 0x0003e4000c101b04 */
.L_x_59673:
[----:B------:R-:W-:-:S13]  /*72a0*/  ISETP.GE.AND P0, PT, R3, R0, PT ;  /* 0x000000000300720c */ /* 0x000fda0003f06270 */
[----:B------:R-:W-:Y:S05]  /*72b0*/  @P0 BRA `(.L_x_59675) ;  /* 0x0000000000340947 */ /* 0x000fea0003800000 */
[----:B01----:R-:W0:Y:S01]  /*72c0*/  LDC.64 R6, c[0x0][0x228] ;  /* 0x00008a00ff067b82 */ /* 0x003e220000000a00 */
[----:B------:R-:W-:Y:S02]  /*72d0*/  IMAD.IADD R9, R2, 0x1, R3 ;  /* 0x0000000102097824 */ /* 0x000fe400078e0203 */
[----:B------:R-:W-:Y:S02]  /*72e0*/  VIADD R3, R3, 0x80 ;  /* 0x0000008003037836 */ /* 0x000fe40000000000 */
[----:B0-----:R-:W-:-:S05]  /*72f0*/  IMAD.WIDE.U32 R6, R9, 0x8, R6 ;  /* 0x0000000809067825 */ /* 0x001fca00078e0006 */
[----:B------:R1:W-:Y:S02]  /*7300*/  STG.E.64 desc[UR4][R6.64], R22 ;  /* 0x0000001606007986 */ /* 0x0003e4000c101b04 */
.L_x_59674:
        /* <DEDUP_REMOVED lines=8> */
.L_x_59675:
[----:B------:R-:W-:Y:S05]  /*7390*/  BSYNC B1 ;  /* 0x0000000000017941 */ /* 0x000fea0003800000 */
.L_x_59671:
[----:B------:R-:W-:-:S13]  /*73a0*/  ISETP.GE.AND P0, PT, R3, R0, PT ;  /* 0x000000000300720c */ /* 0x000fda0003f06270 */
[----:B012---:R-:W0:Y:S01]  /*73b0*/  @!P0 LDC.64 R6, c[0x0][0x228] ;  /* 0x00008a00ff068b82 */ /* 0x007e220000000a00 */
[----:B------:R-:W-:Y:S02]  /*73c0*/  @!P0 IMAD.IADD R9, R2, 0x1, R3 ;  /* 0x0000000102098824 */ /* 0x000fe400078e0203 */
[----:B------:R-:W-:Y:S02]  /*73d0*/  @!P0 VIADD R3, R3, 0x80 ;  /* 0x0000008003038836 */ /* 0x000fe40000000000 */
[----:B0-----:R-:W-:-:S05]  /*73e0*/  @!P0 IMAD.WIDE.U32 R6, R9, 0x8, R6 ;  /* 0x0000000809068825 */ /* 0x001fca00078e0006 */
[----:B------:R2:W-:Y:S02]  /*73f0*/  @!P0 STG.E.64 desc[UR4][R6.64], R26 ;  /* 0x0000001a06008986 */ /* 0x0005e4000c101b04 */
.L_x_59676:
[----:B------:R-:W-:Y:S05]  /*7400*/  BSYNC B0 ;  /* 0x0000000000007941 */ /* 0x000fea0003800000 */
.L_x_59670:
        /* <DEDUP_REMOVED lines=8> */
        .type           $_ZN2at6native29vectorized_elementwise_kernelILi8EZNS0_50_GLOBAL__N__2680c7bb_12_PowKernel_cu_7dd49032_316822pow_scalar_tensor_implIdEEvRNS_18TensorIteratorBaseET_EUldE_St5arrayIPcLm2EEEEviT0_T1_$__internal_accurate_pow,@function
        .size           $_ZN2at6native29vectorized_elementwise_kernelILi8EZNS0_50_GLOBAL__N__2680c7bb_12_PowKernel_cu_7dd49032_316822pow_scalar_tensor_implIdEEvRNS_18TensorIteratorBaseET_EUldE_St5arrayIPcLm2EEEEviT0_T1_$__internal_accurate_pow,(.L_x_71567 - $_ZN2at6native29vectorized_elementwise_kernelILi8EZNS0_50_GLOBAL__N__2680c7bb_12_PowKernel_cu_7dd49032_316822pow_scalar_tensor_implIdEEvRNS_18TensorIteratorBaseET_EUldE_St5arrayIPcLm2EEEEviT0_T1_$__internal_accurate_pow)
$_ZN2at6native29vectorized_elementwise_kernelILi8EZNS0_50_GLOBAL__N__2680c7bb_12_PowKernel_cu_7dd49032_316822pow_scalar_tensor_implIdEEvRNS_18TensorIteratorBaseET_EUldE_St5arrayIPcLm2EEEEviT0_T1_$__internal_accurate_pow:
        /* <DEDUP_REMOVED lines=170> */
.L_x_59677:
[----:B------:R-:W-:Y:S01]  /*7f30*/  DSETP.NEU.AND P0, PT, |R12|, +INF , PT ;  /* 0x7ff000000c00742a */ /* 0x000fe20003f0d200 */
[----:B------:R-:W-:Y:S01]  /*7f40*/  IMAD.MOV.U32 R37, RZ, RZ, 0x0 ;  /* 0x00000000ff257424 */ /* 0x000fe200078e00ff */
[----:B------:R-:W-:-:S12]  /*7f50*/  DADD R4, R6, R4 ;  /* 0x0000000006047229 */ /* 0x000fd80000000004 */
[----:B------:R-:W-:-:S10]  /*7f60*/  @P0 DFMA R12, R4, R12, R12 ;  /* 0x0000000c040c022b */ /* 0x000fd4000000000c */
[----:B------:R-:W-:Y:S02]  /*7f70*/  IMAD.MOV.U32 R4, RZ, RZ, R12 ;  /* 0x000000ffff047224 */ /* 0x000fe400078e000c */
[----:B------:R-:W-:Y:S01]  /*7f80*/  IMAD.MOV.U32 R3, RZ, RZ, R13 ;  /* 0x000000ffff037224 */ /* 0x000fe200078e000d */
[----:B------:R-:W-:Y:S06]  /*7f90*/  RET.REL.NODEC R36 `(_ZN2at6native29vectorized_elementwise_kernelILi8EZNS0_50_GLOBAL__N__2680c7bb_12_PowKernel_cu_7dd49032_316822pow_scalar_tensor_implIdEEvRNS_18TensorIteratorBaseET_EUldE_St5arrayIPcLm2EEEEviT0_T1_) ;  /* 0xffffff8024187950 */ /* 0x000fec0003c3ffff */
.L_x_59678:
        /* <DEDUP_REMOVED lines=14> */
.L_x_71567:


//--------------------- .text._ZN2at6native18elementwise_kernelILi128ELi4EZNS0_15gpu_kernel_implIZZZNS0_50_GLOBAL__N__2680c7bb_12_PowKernel_cu_7dd49032_316824pow_tensor_tensor_kernelERNS_18TensorIteratorBaseEENKUlvE_clEvENKUlvE3_clEvEUlssE_EEvS5_RKT_EUliE_EEviT1_ --------------------------
	.section	.text._ZN2at6native18elementwise_kernelILi128ELi4EZNS0_15gpu_kernel_implIZZZNS0_50_GLOBAL__N__2680c7bb_12_PowKernel_cu_7dd49032_316824pow_tensor_tensor_kernelERNS_18TensorIteratorBaseEENKUlvE_clEvENKUlvE3_clEvEUlssE_EEvS5_RKT_EUliE_EEviT1_,"ax",@progbits
	.align	128
        .global         _ZN2at6native18elementwise_kernelILi128ELi4EZNS0_15gpu_kernel_implIZZZNS0_50_GLOBAL__N__2680c7bb_12_PowKernel_cu_7dd49032_316824pow_tensor_tensor_kernelERNS_18TensorIteratorBaseEENKUlvE_clEvENKUlvE3_clEvEUlssE_EEvS5_RKT_EUliE_EEviT1_
        .type           _ZN2at6native18elementwise_kernelILi128ELi4EZNS0_15gpu_kernel_implIZZZNS0_50_GLOBAL__N__2680c7bb_12_PowKernel_cu_7dd49032_316824pow_tensor_tensor_kernelERNS_18TensorIteratorBaseEENKUlvE_clEvENKUlvE3_clEvEUlssE_EEvS5_RKT_EUliE_EEviT1_,@function
        .size           _ZN2at6native18elementwise_kernelILi128ELi4EZNS0_15gpu_kernel_implIZZZNS0_50_GLOBAL__N__2680c7bb_12_PowKernel_cu_7dd49032_316824pow_tensor_tensor_kernelERNS_18TensorIteratorBaseEENKUlvE_clEvENKUlvE3_clEvEUlssE_EEvS5_RKT_EUliE_EEviT1_,(.L_x_71932 - _ZN2at6native18elementwise_kernelILi128ELi4EZNS0_15gpu_kernel_implIZZZNS0_50_GLOBAL__N__2680c7bb_12_PowKernel_cu_7dd49032_316824pow_tensor_tensor_kernelERNS_18TensorIteratorBaseEENKUlvE_clEvENKUlvE3_clEvEUlssE_EEvS5_RKT_EUliE_EEviT1_)
        .other          _ZN2at6native18elementwise_kernelILi128ELi4EZNS0_15gpu_kernel_implIZZZNS0_50_GLOBAL__N__2680c7bb_12_PowKernel_cu_7dd49032_316824pow_tensor_tensor_kernelERNS_18TensorIteratorBaseEENKUlvE_clEvENKUlvE3_clEvEUlssE_EEvS5_RKT_EUliE_EEviT1_,@"STO_CUDA_ENTRY STV_DEFAULT"
_ZN2at6native18elementwise_kernelILi128ELi4EZNS0_15gpu_kernel_implIZZZNS0_50_GLOBAL__N__2680c7bb_12_PowKernel_cu_7dd49032_316824pow_tensor_tensor_kernelERNS_18TensorIteratorBaseEENKUlvE_clEvENKUlvE3_clEvEUlssE_EEvS5_RKT_EUliE_EEviT1_:
.text._ZN2at6native18elementwise_kernelILi128ELi4EZNS0_15gpu_kernel_implIZZZNS0_50_GLOBAL__N__2680c7bb_12_PowKernel_cu_7dd49032_316824pow_tensor_tensor_kernelERNS_18TensorIteratorBaseEENKUlvE_clEvENKUlvE3_clEvEUlssE_EEvS5_RKT_EUliE_EEviT1_:
        /* <DEDUP_REMOVED lines=365> */
.L_x_59681:
        /* <DEDUP_REMOVED lines=20> */
.L_x_59685:
[----:B------:R0:W5:Y:S01]  /*1810*/  LDG.E.U8 R19, desc[UR36][R2.64] ;  /* 0x0000002402137981 */ /* 0x000162000c1e1100 */
[----:B------:R-:W-:Y:S05]  /*1820*/  BRA `(.L_x_59687) ;  /* 0x0000000c00547947 */ /* 0x000fea0003800000 */
.L_x_59684:
        /* <DEDUP_REMOVED lines=8> */
.L_x_59689:
[----:B------:R0:W5:Y:S01]  /*18b0*/  LDG.E.U16 R19, desc[UR36][R2.64] ;  /* 0x0000002402137981 */ /* 0x000162000c1e1500 */
[----:B------:R-:W-:Y:S05]  /*18c0*/  BRA `(.L_x_59687) ;  /* 0x0000000c002c7947 */ /* 0x000fea0003800000 */
.L_x_59688:
[----:B------:R0:W5:Y:S01]  /*18d0*/  LDG.E.U16 R19, desc[UR36][R2.64] ;  /* 0x0000002402137981 */ /* 0x000162000c1e1500 */
[----:B------:R-:W-:Y:S05]  /*18e0*/  BRA `(.L_x_59687) ;  /* 0x0000000c00247947 */ /* 0x000fea0003800000 */
.L_x_59683:
        /* <DEDUP_REMOVED lines=9> */
.L_x_59691:
[----:B------:R-:W2:Y:S02]  /*1980*/  LDG.E.U16 R0, desc[UR36][R2.64] ;  /* 0x0000002402007981 */ /* 0x000ea4000c1e1500 */
[----:B--2---:R-:W-:-:S06]  /*1990*/  HADD2.F32 R0, -RZ, R0.H0_H0 ;  /* 0x20000000ff007230 */ /* 0x004fcc0000004100 */
[----:B------:R-:W0:Y:S02]  /*19a0*/  F2I.FTZ.TRUNC.NTZ R0, R0 ;  /* 0x0000000000007305 */ /* 0x000e24000021f100 */
[----:B0-----:R-:W-:Y:S01]  /*19b0*/  PRMT R19, R0, 0x7610, R19 ;  /* 0x0000761000137816 */ /* 0x001fe20000000013 */
[----:B------:R-:W-:Y:S06]  /*19c0*/  BRA `(.L_x_59687) ;  /* 0x0000000800ec7947 */ /* 0x000fec0003800000 */
.L_x_59690:
        /* <DEDUP_REMOVED lines=9> */
.L_x_59693:
[----:B------:R-:W2:Y:S02]  /*1a60*/  LDG.E.U16 R2, desc[UR36][R2.64] ;  /* 0x0000002402027981 */ /* 0x000ea4000c1e1500 */
[----:B--2---:R-:W-:-:S06]  /*1a70*/  HADD2.F32 R0, -RZ, R2.H0_H0 ;  /* 0x20000002ff007230 */ /* 0x004fcc0000004100 */
[----:B------:R-:W0:Y:S02]  /*1a80*/  F2I.FTZ.TRUNC.NTZ R0, R0 ;  /* 0x0000000000007305 */ /* 0x000e24000021f100 */
[----:B0-----:R-:W-:Y:S01]  /*1a90*/  PRMT R19, R0, 0x7610, R19 ;  /* 0x0000761000137816 */ /* 0x001fe20000000013 */
[----:B------:R-:W-:Y:S06]  /*1aa0*/  BRA `(.L_x_59687) ;  /* 0x0000000800b47947 */ /* 0x000fec0003800000 */
.L_x_59692:
[----:B------:R-:W2:Y:S02]  /*1ab0*/  LDG.E.64 R2, desc[UR36][R2.64] ;  /* 0x0000002402027981 */ /* 0x000ea4000c1e1b00 */
[----:B--2---:R0:W1:Y:S01]  /*1ac0*/  F2I.F64.TRUNC R19, R2 ;  /* 0x0000000200137311 */ /* 0x004062000030d100 */
[----:B------:R-:W-:Y:S05]  /*1ad0*/  BRA `(.L_x_59687) ;  /* 0x0000000800a87947 */ /* 0x000fea0003800000 */
.L_x_59682:
        /* <DEDUP_REMOVED lines=12> */
.L_x_59696:
[----:B------:R-:W2:Y:S02]  /*1ba0*/  LDG.E.64 R2, desc[UR36][R2.64] ;  /* 0x0000002402027981 */ /* 0x000ea4000c1e1b00 */
[----:B--2---:R3:W4:Y:S01]  /*1bb0*/  F2I.F64.TRUNC R19, R2 ;  /* 0x0000000200137311 */ /* 0x004722000030d100 */
[----:B------:R-:W-:Y:S05]  /*1bc0*/  BRA `(.L_x_59687) ;  /* 0x00000008006c7947 */ /* 0x000fea0003800000 */
.L_x_59695:
        /* <DEDUP_REMOVED lines=28> */
.L_x_59698:
        /* <DEDUP_REMOVED lines=15> */
.L_x_59697:
[----:B------:R-:W2:Y:S02]  /*1e80*/  LDG.E.U16 R0, desc[UR36][R2.64] ;  /* 0x0000002402007981 */ /* 0x000ea4000c1e1500 */
[----:B--2---:R-:W-:-:S06]  /*1e90*/  IMAD.U32 R0, R0, 0x10000, RZ ;  /* 0x0001000000007824 */ /* 0x004fcc00078e00ff */
[----:B------:R-:W0:Y:S02]  /*1ea0*/  F2I.FTZ.TRUNC.NTZ R0, R0 ;  /* 0x0000000000007305 */ /* 0x000e24000021f100 */
[----:B0-----:R-:W-:Y:S01]  /*1eb0*/  PRMT R19, R0, 0x7610, R19 ;  /* 0x0000761000137816 */ /* 0x001fe20000000013 */
[----:B------:R-:W-:Y:S06]  /*1ec0*/  BRA `(.L_x_59687) ;  /* 0x0000000400ac7947 */ /* 0x000fec0003800000 */
.L_x_59694:
        /* <DEDUP_REMOVED lines=10> */
.L_x_59701:
        /* <DEDUP_REMOVED lines=21> */
.L_x_59705:
[----:B------:R-:W-:Y:S05]  /*20c0*/  BSYNC B1 ;  /* 0x0000000000017941 */ /* 0x000fea0003800000 */
.L_x_59704:
[----:B------:R-:W-:Y:S01]  /*20d0*/  LEA R3, R0, 0x3b800000, 0x17 ;  /* 0x3b80000000037811 */ /* 0x000fe200078eb8ff */
[----:B------:R-:W-:-:S05]  /*20e0*/  IMAD.SHL.U32 R0, R2, 0x100000, RZ ;  /* 0x0010000002007824 */ /* 0x000fca00078e00ff */
[----:B------:R-:W-:-:S07]  /*20f0*/  LOP3.LUT R0, R3, R0, R4, 0xfe, !PT ;  /* 0x0000000003007212 */ /* 0x000fce00078efe04 */
.L_x_59703:
[----:B------:R-:W-:Y:S05]  /*2100*/  BSYNC B0 ;  /* 0x0000000000007941 */ /* 0x000fea0003800000 */
.L_x_59702:
[----:B------:R-:W0:Y:S02]  /*2110*/  F2I.FTZ.TRUNC.NTZ R0, R0 ;  /* 0x0000000000007305 */ /* 0x000e24000021f100 */
[----:B0-----:R-:W-:Y:S01]  /*2120*/  PRMT R19, R0, 0x7610, R19 ;  /* 0x0000761000137816 */ /* 0x001fe20000000013 */
[----:B------:R-:W-:Y:S06]  /*2130*/  BRA `(.L_x_59687) ;  /* 0x0000000400107947 */ /* 0x000fec0003800000 */
.L_x_59700:
        /* <DEDUP_REMOVED lines=21> */
.L_x_59709:
[----:B------:R-:W-:Y:S05]  /*2290*/  BSYNC B1 ;  /* 0x0000000000017941 */ /* 0x000fea0003800000 */
.L_x_59708:
[----:B------:R-:W-:Y:S01]  /*22a0*/  LEA R3, R0, 0x37800000, 0x17 ;  /* 0x3780000000037811 */ /* 0x000fe200078eb8ff */
[----:B------:R-:W-:-:S05]  /*22b0*/  IMAD.SHL.U32 R0, R2, 0x200000, RZ ;  /* 0x0020000002007824 */ /* 0x000fca00078e00ff */
[----:B------:R-:W-:-:S07]  /*22c0*/  LOP3.LUT R0, R3, R0, R4, 0xfe, !PT ;  /* 0x0000000003007212 */ /* 0x000fce00078efe04 */
.L_x_59707:
[----:B------:R-:W-:Y:S05]  /*22d0*/  BSYNC B0 ;  /* 0x0000000000007941 */ /* 0x000fea0003800000 */
.L_x_59706:
[----:B------:R-:W0:Y:S02]  /*22e0*/  F2I.FTZ.TRUNC.NTZ R0, R0 ;  /* 0x0000000000007305 */ /* 0x000e24000021f100 */
[----:B0-----:R-:W-:Y:S01]  /*22f0*/  PRMT R19, R0, 0x7610, R19 ;  /* 0x0000761000137816 */ /* 0x001fe20000000013 */
[----:B------:R-:W-:Y:S06]  /*2300*/  BRA `(.L_x_59687) ;  /* 0x00000000009c7947 */ /* 0x000fec0003800000 */
.L_x_59699:
        /* <DEDUP_REMOVED lines=14> */
.L_x_59713:
[----:B------:R-:W-:Y:S05]  /*23f0*/  BSYNC B0 ;  /* 0x0000000000007941 */ /* 0x000fea0003800000 */
.L_x_59712:
[----:B------:R-:W0:Y:S02]  /*2400*/  F2I.FTZ.TRUNC.NTZ R0, R0 ;  /* 0x0000000000007305 */ /* 0x000e24000021f100 */
[----:B0-----:R-:W-:Y:S01]  /*2410*/  PRMT R19, R0, 0x7610, R19 ;  /* 0x0000761000137816 */ /* 0x001fe20000000013 */
[----:B------:R-:W-:Y:S06]  /*2420*/  BRA `(.L_x_59687) ;  /* 0x0000000000547947 */ /* 0x000fec0003800000 */
.L_x_59686:
        /* <DEDUP_REMOVED lines=16> */
.L_x_59714:
[----:B------:R-:W-:Y:S01]  /*2530*/  PRMT R19, RZ, 0x7610, R19 ;  /* 0x00007610ff137816 */ /* 0x000fe20000000013 */
[----:B------:R-:W-:Y:S06]  /*2540*/  BRA `(.L_x_59687) ;  /* 0x00000000000c7947 */ /* 0x000fec0003800000 */
.L_x_59711:
[----:B------:R2:W5:Y:S01]  /*2550*/  LDG.E.U16 R19, desc[UR36][R2.64] ;  /* 0x0000002402137981 */ /* 0x000562000c1e1500 */
[----:B------:R-:W-:Y:S05]  /*2560*/  BRA `(.L_x_59687) ;  /* 0x0000000000047947 */ /* 0x000fea0003800000 */
.L_x_59710:
[----:B------:R1:W5:Y:S02]  /*2570*/  LDG.E.U16 R19, desc[UR36][R2.64] ;  /* 0x0000002402137981 */ /* 0x000364000c1e1500 */
.L_x_59687:
[----:B------:R-:W4:Y:S01]  /*2580*/  LDC.U8 R4, c[0x0][0x49a] ;  /* 0x00012680ff047b82 */ /* 0x000f220000000000 */
[----:B------:R-:W-:Y:S02]  /*2590*/  ULDC.64 UR4, c[0x0][0x488] ;  /* 0x0001220000047ab9 */ /* 0x000fe40000000a00 */
[----:B0123--:R-:W-:-:S05]  /*25a0*/  IADD3 R2, P1, R22, UR4, RZ ;  /* 0x0000000416027c10 */ /* 0x00ffca000ff3e0ff */
        /* <DEDUP_REMOVED lines=14> */
.L_x_59718:
[----:B------:R3:W5:Y:S01]  /*2690*/  LDG.E.U8 R0, desc[UR36][R2.64] ;  /* 0x0000002402007981 */ /* 0x000762000c1e1100 */
[----:B------:R-:W-:Y:S05]  /*26a0*/  BRA `(.L_x_59720) ;  /* 0x0000000c00547947 */ /* 0x000fea0003800000 */
.L_x_59717:
        /* <DEDUP_REMOVED lines=8> */
.L_x_59722:
[----:B------:R1:W5:Y:S01]  /*2730*/  LDG.E.U16 R0, desc[UR36][R2.64] ;  /* 0x0000002402007981 */ /* 0x000362000c1e1500 */
[----:B------:R-:W-:Y:S05]  /*2740*/  BRA `(.L_x_59720) ;  /* 0x0000000c002c7947 */ /* 0x000fea0003800000 */
.L_x_59721:
[----:B------:R2:W5:Y:S01]  /*2750*/  LDG.E.U16 R0, desc[UR36][R2.64] ;  /* 0x0000002402007981 */ /* 0x000562000c1e1500 */
[----:B------:R-:W-:Y:S05]  /*2760*/  BRA `(.L_x_59720) ;  /* 0x0000000c00247947 */ /* 0x000fea0003800000 */
.L_x_59716:
        /* <DEDUP_REMOVED lines=9> */
.L_x_59724:
[----:B------:R-:W2:Y:S02]  /*2800*/  LDG.E.U16 R4, desc[UR36][R2.64] ;  /* 0x0000002402047981 */ /* 0x000ea4000c1e1500 */
[----:B--2---:R-:W-:-:S06]  /*2810*/  HADD2.F32 R4, -RZ, R4.H0_H0 ;  /* 0x20000004ff047230 */ /* 0x004fcc0000004100 */
[----:B------:R-:W0:Y:S02]  /*2820*/  F2I.FTZ.TRUNC.NTZ R4, R4 ;  /* 0x0000000400047305 */ /* 0x000e24000021f100 */
[----:B0-----:R-:W-:Y:S01]  /*2830*/  PRMT R0, R4, 0x7610, R0 ;  /* 0x0000761004007816 */ /* 0x001fe20000000000 */
[----:B------:R-:W-:Y:S06]  /*2840*/  BRA `(.L_x_59720) ;  /* 0x0000000800ec7947 */ /* 0x000fec0003800000 */
.L_x_59723:
        /* <DEDUP_REMOVED lines=9> */
.L_x_59726:
[----:B------:R-:W2:Y:S02]  /*28e0*/  LDG.E.U16 R2, desc[UR36][R2.64] ;  /* 0x0000002402027981 */ /* 0x000ea4000c1e1500 */
[----:B--2---:R-:W-:-:S06]  /*28f0*/  HADD2.F32 R4, -RZ, R2.H0_H0 ;  /* 0x20000002ff047230 */ /* 0x004fcc0000004100 */
[----:B------:R-:W0:Y:S02]  /*2900*/  F2I.FTZ.TRUNC.NTZ R4, R4 ;  /* 0x0000000400047305 */ /* 0x000e24000021f100 */
[----:B0-----:R-:W-:Y:S01]  /*2910*/  PRMT R0, R4, 0x7610, R0 ;  /* 0x0000761004007816 */ /* 0x001fe20000000000 */
[----:B------:R-:W-:Y:S06]  /*2920*/  BRA `(.L_x_59720) ;  /* 0x0000000800b47947 */ /* 0x000fec0003800000 */
.L_x_59725:
[----:B------:R-:W2:Y:S02]  /*2930*/  LDG.E.64 R2, desc[UR36][R2.64] ;  /* 0x0000002402027981 */ /* 0x000ea4000c1e1b00 */
[----:B--2---:R0:W1:Y:S01]  /*2940*/  F2I.F64.TRUNC R0, R2 ;  /* 0x0000000200007311 */ /* 0x004062000030d100 */
[----:B------:R-:W-:Y:S05]  /*2950*/  BRA `(.L_x_59720) ;  /* 0x0000000800a87947 */ /* 0x000fea0003800000 */
.L_x_59715:
        /* <DEDUP_REMOVED lines=12> */
.L_x_59729:
[----:B------:R-:W2:Y:S02]  /*2a20*/  LDG.E.64 R2, desc[UR36][R2.64] ;  /* 0x0000002402027981 */ /* 0x000ea4000c1e1b00 */
[----:B--2---:R0:W1:Y:S01]  /*2a30*/  F2I.F64.TRUNC R0, R2 ;  /* 0x0000000200007311 */ /* 0x004062000030d100 */
[----:B------:R-:W-:Y:S05]  /*2a40*/  BRA `(.L_x_59720) ;  /* 0x00000008006c7947 */ /* 0x000fea0003800000 */
.L_x_59728:
        /* <DEDUP_REMOVED lines=28> */
.L_x_59731:
        /* <DEDUP_REMOVED lines=15> */
.L_x_59730:
[----:B------:R-:W2:Y:S02]  /*2d00*/  LDG.E.U16 R4, desc[UR36][R2.64] ;  /* 0x0000002402047981 */ /* 0x000ea4000c1e1500 */
[----:B--2---:R-:W-:-:S06]  /*2d10*/  IMAD.U32 R4, R4, 0x10000, RZ ;  /* 0x0001000004047824 */ /* 0x004fcc00078e00ff */
[----:B------:R-:W0:Y:S02]  /*2d20*/  F2I.FTZ.TRUNC.NTZ R4, R4 ;  /* 0x0000000400047305 */ /* 0x000e24000021f100 */
[----:B0-----:R-:W-:Y:S01]  /*2d30*/  PRMT R0, R4, 0x7610, R0 ;  /* 0x0000761004007816 */ /* 0x001fe20000000000 */
[----:B------:R-:W-:Y:S06]  /*2d40*/  BRA `(.L_x_59720) ;  /* 0x0000000400ac7947 */ /* 0x000fec0003800000 */
.L_x_59727:
        /* <DEDUP_REMOVED lines=10> */
.L_x_59734:
        /* <DEDUP_REMOVED lines=21> */
.L_x_59738:
[----:B------:R-:W-:Y:S05]  /*2f40*/  BSYNC B1 ;  /* 0x0000000000017941 */ /* 0x000fea0003800000 */
.L_x_59737:
[----:B------:R-:W-:Y:S01]  /*2f50*/  IMAD.SHL.U32 R2, R2, 0x100000, RZ ;  /* 0x0010000002027824 */ /* 0x000fe200078e00ff */
[----:B------:R-:W-:-:S04]  /*2f60*/  LEA R3, R0, 0x3b800000, 0x17 ;  /* 0x3b80000000037811 */ /* 0x000fc800078eb8ff */
[----:B------:R-:W-:-:S07]  /*2f70*/  LOP3.LUT R4, R3, R2, R4, 0xfe, !PT ;  /* 0x0000000203047212 */ /* 0x000fce00078efe04 */
.L_x_59736:
[----:B------:R-:W-:Y:S05]  /*2f80*/  BSYNC B0 ;  /* 0x0000000000007941 */ /* 0x000fea0003800000 */
.L_x_59735:
[----:B------:R-:W0:Y:S02]  /*2f90*/  F2I.FTZ.TRUNC.NTZ R4, R4 ;  /* 0x0000000400047305 */ /* 0x000e24000021f100 */
[----:B0-----:R-:W-:Y:S01]  /*2fa0*/  PRMT R0, R4, 0x7610, R0 ;  /* 0x0000761004007816 */ /* 0x001fe20000000000 */
[----:B------:R-:W-:Y:S06]  /*2fb0*/  BRA `(.L_x_59720) ;  /* 0x0000000400107947 */ /* 0x000fec0003800000 */
.L_x_59733:
        /* <DEDUP_REMOVED lines=21> */
.L_x_59742:
[----:B------:R-:W-:Y:S05]  /*3110*/  BSYNC B1 ;  /* 0x0000000000017941 */ /* 0x000fea0003800000 */
.L_x_59741:
[----:B------:R-:W-:Y:S01]  /*3120*/  IMAD.SHL.U32 R2, R2, 0x200000, RZ ;  /* 0x0020000002027824 */ /* 0x000fe200078e00ff */
[----:B------:R-:W-:-:S04]  /*3130*/  LEA R3, R0, 0x37800000, 0x17 ;  /* 0x3780000000037811 */ /* 0x000fc800078eb8ff */
[----:B------:R-:W-:-:S07]  /*3140*/  LOP3.LUT R4, R3, R2, R4, 0xfe, !PT ;  /* 0x0000000203047212 */ /* 0x000fce00078efe04 */
.L_x_59740:
[----:B------:R-:W-:Y:S05]  /*3150*/  BSYNC B0 ;  /* 0x0000000000007941 */ /* 0x000fea0003800000 */
.L_x_59739:
[----:B------:R-:W0:Y:S02]  /*3160*/  F2I.FTZ.TRUNC.NTZ R4, R4 ;  /* 0x0000000400047305 */ /* 0x000e24000021f100 */
[----:B0-----:R-:W-:Y:S01]  /*3170*/  PRMT R0, R4, 0x7610, R0 ;  /* 0x0000761004007816 */ /* 0x001fe20000000000 */
[----:B------:R-:W-:Y:S06]  /*3180*/  BRA `(.L_x_59720) ;  /* 0x00000000009c7947 */ /* 0x000fec0003800000 */
.L_x_59732:
        /* <DEDUP_REMOVED lines=14> */
.L_x_59746:
[----:B------:R-:W-:Y:S05]  /*3270*/  BSYNC B0 ;  /* 0x0000000000007941 */ /* 0x000fea0003800000 */
.L_x_59745:
[----:B------:R-:W0:Y:S02]  /*3280*/  F2I.FTZ.TRUNC.NTZ R4, R4 ;  /* 0x0000000400047305 */ /* 0x000e24000021f100 */
[----:B0-----:R-:W-:Y:S01]  /*3290*/  PRMT R0, R4, 0x7610, R0 ;  /* 0x0000761004007816 */ /* 0x001fe20000000000 */
[----:B------:R-:W-:Y:S06]  /*32a0*/  BRA `(.L_x_59720) ;  /* 0x0000000000547947 */ /* 0x000fec0003800000 */
.L_x_59719:
        /* <DEDUP_REMOVED lines=16> */
.L_x_59747:
[----:B------:R-:W-:Y:S01]  /*33b0*/  PRMT R0, RZ, 0x7610, R0 ;  /* 0x00007610ff007816 */ /* 0x000fe20000000000 */
[----:B------:R-:W-:Y:S06]  /*33c0*/  BRA `(.L_x_59720) ;  /* 0x00000000000c7947 */ /* 0x000fec0003800000 */
.L_x_59744:
[----:B------:R0:W5:Y:S01]  /*33d0*/  LDG.E.U16 R0, desc[UR36][R2.64] ;  /* 0x0000002402007981 */ /* 0x000162000c1e1500 */
[----:B------:R-:W-:Y:S05]  /*33e0*/  BRA `(.L_x_59720) ;  /* 0x0000000000047947 */ /* 0x000fea0003800000 */
.L_x_59743:
[----:B------:R0:W5:Y:S02]  /*33f0*/  LDG.E.U16 R0, desc[UR36][R2.64] ;  /* 0x0000002402007981 */ /* 0x000164000c1e1500 */
.L_x_59720:
[----:B012345:R-:W-:Y:S01]  /*3400*/  PRMT R2, R0, 0x9910, RZ ;  /* 0x0000991000027816 */ /* 0x03ffe200000000ff */
[----:B------:R-:W-:Y:S03]  /*3410*/  BSSY B0, `(.L_x_59748) ;  /* 0x0000039000007945 */ /* 0x000fe60003800000 */
[----:B------:R-:W-:-:S13]  /*3420*/  ISETP.GE.AND P0, PT, R2, RZ, PT ;  /* 0x000000ff0200720c */ /* 0x000fda0003f06270 */
[----:B------:R-:W-:Y:S05]  /*3430*/  @!P0 BRA `(.L_x_59749) ;  /* 0x0000000000b08947 */ /* 0x000fea0003800000 */
[----:B------:R-:W-:Y:S01]  /*3440*/  ISETP.NE.AND P0, PT, R2, RZ, PT ;  /* 0x000000ff0200720c */ /* 0x000fe20003f05270 */
[----:B------:R-:W-:Y:S01]  /*3450*/  BSSY B1, `(.L_x_59750) ;  /* 0x0000029000017945 */ /* 0x000fe20003800000 */
[----:B------:R-:W-:-:S11]  /*3460*/  IMAD.MOV.U32 R3, RZ, RZ, 0x1 ;  /* 0x00000001ff037424 */ /* 0x000fd600078e00ff */
[----:B------:R-:W-:Y:S05]  /*3470*/  @!P0 BRA `(.L_x_59751) ;  /* 0x0000000000988947 */ /* 0x000fea0003800000 */
        /* <DEDUP_REMOVED lines=13> */
[----:B------:R-:W-:Y:S02]  /*3550*/  PRMT R0, R0, 0x9910, RZ ;  /* 0x0000991000007816 */ /* 0x000fe400000000ff */
[----:B------:R-:W-:Y:S02]  /*3560*/  PRMT R4, R2, 0x7610, R4 ;  /* 0x0000761002047816 */ /* 0x000fe40000000004 */
[----:B------:R-:W-:-:S04]  /*3570*/  SHF.R.S32.HI R0, RZ, 0x1, R0 ;  /* 0x00000001ff007819 */ /* 0x000fc80000011400 */
[----:B------:R-:W-:-:S07]  /*3580*/  PRMT R5, R0, 0x7610, R5 ;  /* 0x0000761000057816 */ /* 0x000fce0000000005 */
.L_x_59752:
        /* <DEDUP_REMOVED lines=21> */
.L_x_59751:
[----:B------:R-:W-:Y:S05]  /*36e0*/  BSYNC B1 ;  /* 0x0000000000017941 */ /* 0x000fea0003800000 */
.L_x_59750:
[----:B------:R-:W-:Y:S05]  /*36f0*/  BRA `(.L_x_59753) ;  /* 0x0000000000287947 */ /* 0x000fea0003800000 */
.L_x_59749:
[----:B------:R-:W-:Y:S01]  /*3700*/  PRMT R2, R19, 0x9910, RZ ;  /* 0x0000991013027816 */ /* 0x000fe200000000ff */
[----:B------:R-:W-:-:S03]  /*3710*/  IMAD.MOV.U32 R3, RZ, RZ, 0x1 ;  /* 0x00000001ff037424 */ /* 0x000fc600078e00ff */
[----:B------:R-:W-:-:S13]  /*3720*/  ISETP.NE.AND P0, PT, R2, 0x1, PT ;  /* 0x000000010200780c */ /* 0x000fda0003f05270 */
[----:B------:R-:W-:Y:S05]  /*3730*/  @!P0 BRA `(.L_x_59753) ;  /* 0x0000000000188947 */ /* 0x000fea0003800000 */
[----:B------:R-:W-:Y:S01]  /*3740*/  ISETP.NE.AND P0, PT, R2, -0x1, PT ;  /* 0xffffffff0200780c */ /* 0x000fe20003f05270 */
[----:B------:R-:W-:-:S12]  /*3750*/  IMAD.MOV.U32 R3, RZ, RZ, 0x1 ;  /* 0x00000001ff037424 */ /* 0x000fd800078e00ff */
[----:B------:R-:W-:-:S04]  /*3760*/  @!P0 LOP3.LUT R0, R0, 0x1, RZ, 0xc0, !PT ;  /* 0x0000000100008812 */ /* 0x000fc800078ec0ff */
[----:B------:R-:W-:-:S04]  /*3770*/  @!P0 ISETP.NE.U32.AND P1, PT, R0, 0x1, PT ;  /* 0x000000010000880c */ /* 0x000fc80003f25070 */
[----:B------:R-:W-:-:S04]  /*3780*/  @!P0 SEL R3, R3, 0xffff, P1 ;  /* 0x0000ffff03038807 */ /* 0x000fc80000800000 */
[----:B------:R-:W-:-:S07]  /*3790*/  @P0 PRMT R3, RZ, 0x7610, R3 ;  /* 0x00007610ff030816 */ /* 0x000fce0000000003 */
.L_x_59753:
[----:B------:R-:W-:Y:S05]  /*37a0*/  BSYNC B0 ;  /* 0x0000000000007941 */ /* 0x000fea0003800000 */
.L_x_59748:
        /* <DEDUP_REMOVED lines=14> */
.L_x_59757:
[----:B------:R3:W-:Y:S01]  /*3890*/  STG.E.U8 desc[UR36][R16.64], R3 ;  /* 0x0000000310007986 */ /* 0x0007e2000c101124 */
[----:B------:R-:W-:Y:S05]  /*38a0*/  BRA `(.L_x_59759) ;  /* 0x0000000c00707947 */ /* 0x000fea0003800000 */
.L_x_59756:
        /* <DEDUP_REMOVED lines=11> */
.L_x_59761:
[----:B------:R-:W-:-:S05]  /*3960*/  PRMT R3, R3, 0x9910, RZ ;  /* 0x0000991003037816 */ /* 0x000fca00000000ff */
[----:B------:R1:W-:Y:S01]  /*3970*/  STG.E desc[UR36][R16.64], R3 ;  /* 0x0000000310007986 */ /* 0x0003e2000c101924 */
[----:B------:R-:W-:Y:S05]  /*3980*/  BRA `(.L_x_59759) ;  /* 0x0000000c00387947 */ /* 0x000fea0003800000 */
.L_x_59760:
[----:B------:R2:W-:Y:S01]  /*3990*/  STG.E.U16 desc[UR36][R16.64], R3 ;  /* 0x0000000310007986 */ /* 0x0005e2000c101524 */
[----:B------:R-:W-:Y:S05]  /*39a0*/  BRA `(.L_x_59759) ;  /* 0x0000000c00307947 */ /* 0x000fea0003800000 */
.L_x_59755:
        /* <DEDUP_REMOVED lines=9> */
.L_x_59763:
[----:B------:R-:W0:Y:S02]  /*3a40*/  I2F.S16 R0, R3 ;  /* 0x0000000300007306 */ /* 0x000e240000101400 */
[----:B0-----:R-:W-:-:S05]  /*3a50*/  F2FP.F16.F32.PACK_AB R0, RZ, R0 ;  /* 0x00000000ff00723e */ /* 0x001fca00000000ff */
[----:B------:R0:W-:Y:S01]  /*3a60*/  STG.E.U16 desc[UR36][R16.64], R0 ;  /* 0x0000000010007986 */ /* 0x0001e2000c101524 */
[----:B------:R-:W-:Y:S05]  /*3a70*/  BRA `(.L_x_59759) ;  /* 0x0000000800fc7947 */ /* 0x000fea0003800000 */
.L_x_59762:
        /* <DEDUP_REMOVED lines=10> */
.L_x_59765:
[----:B------:R-:W0:Y:S02]  /*3b20*/  I2F.S16 R3, R3 ;  /* 0x0000000300037306 */ /* 0x000e240000101400 */
[----:B0-----:R-:W-:-:S04]  /*3b30*/  F2FP.F16.F32.PACK_AB R3, RZ, R3 ;  /* 0x00000003ff03723e */ /* 0x001fc800000000ff */
[----:B------:R-:W-:-:S05]  /*3b40*/  PRMT R3, R3, 0x5410, RZ ;  /* 0x0000541003037816 */ /* 0x000fca00000000ff */
[----:B------:R0:W-:Y:S01]  /*3b50*/  STG.E desc[UR36][R16.64], R3 ;  /* 0x0000000310007986 */ /* 0x0001e2000c101924 */
[----:B------:R-:W-:Y:S05]  /*3b60*/  BRA `(.L_x_59759) ;  /* 0x0000000800c07947 */ /* 0x000fea0003800000 */
.L_x_59764:
[----:B------:R-:W0:Y:S02]  /*3b70*/  I2F.F64.S16 R2, R3 ;  /* 0x0000000300027312 */ /* 0x000e240000101c00 */
[----:B0-----:R0:W-:Y:S01]  /*3b80*/  STG.E.64 desc[UR36][R16.64], R2 ;  /* 0x0000000210007986 */ /* 0x0011e2000c101b24 */
[----:B------:R-:W-:Y:S05]  /*3b90*/  BRA `(.L_x_59759) ;  /* 0x0000000800b47947 */ /* 0x000fea0003800000 */
.L_x_59754:
        /* <DEDUP_REMOVED lines=13> */
.L_x_59768:
[----:B------:R-:W0:Y:S01]  /*3c70*/  I2F.F64.S16 R4, R3 ;  /* 0x0000000300047312 */ /* 0x000e220000101c00 */
[----:B------:R-:W-:-:S05]  /*3c80*/  CS2R R6, SRZ ;  /* 0x0000000000067805 */ /* 0x000fca000001ff00 */
[----:B0-----:R0:W-:Y:S01]  /*3c90*/  STG.E.128 desc[UR36][R16.64], R4 ;  /* 0x0000000410007986 */ /* 0x0011e2000c101d24 */
[----:B------:R-:W-:Y:S05]  /*3ca0*/  BRA `(.L_x_59759) ;  /* 0x0000000800707947 */ /* 0x000fea0003800000 */
.L_x_59767:
        /* <DEDUP_REMOVED lines=21> */
.L_x_59772:
[----:B------:R-:W-:Y:S05]  /*3e00*/  BSYNC B0 ;  /* 0x0000000000007941 */ /* 0x000fea0003800000 */
.L_x_59771:
[----:B------:R-:W-:-:S05]  /*3e10*/  LOP3.LUT R5, R0, R5, RZ, 0xfc, !PT ;  /* 0x0000000500057212 */ /* 0x000fca00078efcff */
[----:B------:R0:W-:Y:S01]  /*3e20*/  STG.E.U8 desc[UR36][R16.64], R5 ;  /* 0x0000000510007986 */ /* 0x0001e2000c101124 */
[----:B------:R-:W-:Y:S05]  /*3e30*/  BRA `(.L_x_59759) ;  /* 0x00000008000c7947 */ /* 0x000fea0003800000 */
.L_x_59770:
        /* <DEDUP_REMOVED lines=13> */
.L_x_59774:
[----:B------:R-:W-:Y:S01]  /*3f10*/  IMAD.MOV.U32 R0, RZ, RZ, 0x7f ;  /* 0x0000007fff007424 */ /* 0x000fe200078e00ff */
[----:B------:R-:W-:-:S04]  /*3f20*/  ISETP.GT.U32.AND P0, PT, R2, 0x7f800000, PT ;  /* 0x7f8000000200780c */ /* 0x000fc80003f04070 */
[----:B------:R-:W-:-:S09]  /*3f30*/  SEL R0, R0, 0x7c, P0 ;  /* 0x0000007c00007807 */ /* 0x000fd20000000000 */
.L_x_59775:
[----:B------:R-:W-:Y:S05]  /*3f40*/  BSYNC B0 ;  /* 0x0000000000007941 */ /* 0x000fea0003800000 */
.L_x_59773:
[----:B------:R-:W-:-:S04]  /*3f50*/  LOP3.LUT R2, R3, 0x80000000, RZ, 0xc0, !PT ;  /* 0x8000000003027812 */ /* 0x000fc800078ec0ff */
[----:B------:R-:W-:-:S04]  /*3f60*/  SHF.R.U32.HI R3, RZ, 0x18, R2 ;  /* 0x00000018ff037819 */ /* 0x000fc80000011602 */
[----:B------:R-:W-:-:S05]  /*3f70*/  LOP3.LUT R3, R0, R3, RZ, 0xfc, !PT ;  /* 0x0000000300037212 */ /* 0x000fca00078efcff */
[----:B------:R0:W-:Y:S01]  /*3f80*/  STG.E.U8 desc[UR36][R16.64], R3 ;  /* 0x0000000310007986 */ /* 0x0001e2000c101124 */
[----:B------:R-:W-:Y:S05]  /*3f90*/  BRA `(.L_x_59759) ;  /* 0x0000000400b47947 */ /* 0x000fea0003800000 */
.L_x_59769:
[----:B------:R-:W0:Y:S02]  /*3fa0*/  I2F.S16 R0, R3 ;  /* 0x0000000300007306 */ /* 0x000e240000101400 */
[----:B0-----:R-:W-:-:S05]  /*3fb0*/  F2FP.BF16.F32.PACK_AB R0, RZ, R0 ;  /* 0x00000000ff00723e */ /* 0x001fca00000010ff */
[----:B------:R0:W-:Y:S01]  /*3fc0*/  STG.E.U16 desc[UR36][R16.64], R0 ;  /* 0x0000000010007986 */ /* 0x0001e2000c101524 */
[----:B------:R-:W-:Y:S05]  /*3fd0*/  BRA `(.L_x_59759) ;  /* 0x0000000400a47947 */ /* 0x000fea0003800000 */
.L_x_59766:
        /* <DEDUP_REMOVED lines=10> */
.L_x_59778:
        /* <DEDUP_REMOVED lines=17> */
.L_x_59781:
[----:B------:R-:W-:-:S04]  /*4190*/  LOP3.LUT R2, R3, 0x80000000, RZ, 0xc0, !PT ;  /* 0x8000000003027812 */ /* 0x000fc800078ec0ff */
[----:B------:R-:W-:-:S04]  /*41a0*/  SHF.R.U32.HI R3, RZ, 0x18, R2 ;  /* 0x00000018ff037819 */ /* 0x000fc80000011602 */
[----:B------:R-:W-:-:S04]  /*41b0*/  LOP3.LUT R0, R0, R3, RZ, 0xfc, !PT ;  /* 0x0000000300007212 */ /* 0x000fc800078efcff */
[----:B------:R-:W-:-:S07]  /*41c0*/  PRMT R8, R0, 0x7610, R8 ;  /* 0x0000761000087816 */ /* 0x000fce0000000008 */
.L_x_59780:
[----:B------:R-:W-:Y:S05]  /*41d0*/  BSYNC B0 ;  /* 0x0000000000007941 */ /* 0x000fea0003800000 */
.L_x_59779:
[----:B------:R0:W-:Y:S01]  /*41e0*/  STG.E.U8 desc[UR36][R16.64], R8 ;  /* 0x0000000810007986 */ /* 0x0001e2000c101124 */
[----:B------:R-:W-:Y:S05]  /*41f0*/  BRA `(.L_x_59759) ;  /* 0x00000004001c7947 */ /* 0x000fea0003800000 */
.L_x_59777:
        /* <DEDUP_REMOVED lines=17> */
.L_x_59784:
[----:B------:R-:W-:-:S04]  /*4310*/  LOP3.LUT R2, R3, 0x80000000, RZ, 0xc0, !PT ;  /* 0x8000000003027812 */ /* 0x000fc800078ec0ff */
[----:B------:R-:W-:-:S04]  /*4320*/  SHF.R.U32.HI R3, RZ, 0x18, R2 ;  /* 0x00000018ff037819 */ /* 0x000fc80000011602 */
[----:B------:R-:W-:-:S04]  /*4330*/  LOP3.LUT R0, R0, R3, RZ, 0xfc, !PT ;  /* 0x0000000300007212 */ /* 0x000fc800078efcff */
[----:B------:R-:W-:-:S07]  /*4340*/  PRMT R8, R0, 0x7610, R8 ;  /* 0x0000761000087816 */ /* 0x000fce0000000008 */
.L_x_59783:
[----:B------:R-:W-:Y:S05]  /*4350*/  BSYNC B0 ;  /* 0x0000000000007941 */ /* 0x000fea0003800000 */
.L_x_59782:
[----:B------:R0:W-:Y:S01]  /*4360*/  STG.E.U8 desc[UR36][R16.64], R8 ;  /* 0x0000000810007986 */ /* 0x0001e2000c101124 */
[----:B------:R-:W-:Y:S05]  /*4370*/  BRA `(.L_x_59759) ;  /* 0x0000000000bc7947 */ /* 0x000fea0003800000 */
.L_x_59776:
        /* <DEDUP_REMOVED lines=23> */
.L_x_59758:
        /* <DEDUP_REMOVED lines=16> */
.L_x_59787:
[----:B------:R-:W-:Y:S05]  /*45f0*/  BRA `(.L_x_59759) ;  /* 0x00000000001c7947 */ /* 0x000fea0003800000 */
.L_x_59786:
[----:B------:R-:W-:-:S05]  /*4600*/  PRMT R3, R3, 0x9910, RZ ;  /* 0x0000991003037816 */ /* 0x000fca00000000ff */
[----:B------:R-:W-:-:S05]  /*4610*/  IMAD.MOV.U32 R2, RZ, RZ, R3 ;  /* 0x000000ffff027224 */ /* 0x000fca00078e0003 */
[----:B------:R-:W-:-:S05]  /*4620*/  SHF.R.S32.HI R3, RZ, 0x1f, R2 ;  /* 0x0000001fff037819 */ /* 0x000fca0000011402 */
[----:B------:R0:W-:Y:S01]  /*4630*/  STG.E.64 desc[UR36][R16.64], R2 ;  /* 0x0000000210007986 */ /* 0x0001e2000c101b24 */
[----:B------:R-:W-:Y:S05]  /*4640*/  BRA `(.L_x_59759) ;  /* 0x0000000000087947 */ /* 0x000fea0003800000 */
.L_x_59785:
[----:B------:R-:W-:-:S05]  /*4650*/  PRMT R3, R3, 0x9910, RZ ;  /* 0x0000991003037816 */ /* 0x000fca00000000ff */
[----:B------:R0:W-:Y:S02]  /*4660*/  STG.E desc[UR36][R16.64], R3 ;  /* 0x0000000310007986 */ /* 0x0001e4000c101924 */
.L_x_59759:
[----:B------:R-:W-:-:S04]  /*4670*/  IMAD R18, R18, 0x200, R23 ;  /* 0x0000020012127824 */ /* 0x000fc800078e0217 */
[----:B------:R-:W-:-:S07]  /*4680*/  VIADD R19, R18, 0x80 ;  /* 0x0000008012137836 */ /* 0x000fce0000000000 */
.L_x_59680:
[----:B------:R-:W-:Y:S05]  /*4690*/  BSYNC B6 ;  /* 0x0000000000067941 */ /* 0x000fea0003800000 */
.L_x_59679:
        /* <DEDUP_REMOVED lines=358> */
.L_x_59790:
        /* <DEDUP_REMOVED lines=20> */
.L_x_59794:
[----:B------:R0:W5:Y:S01]  /*5e40*/  LDG.E.U8 R22, desc[UR36][R2.64] ;  /* 0x0000002402167981 */ /* 0x000162000c1e1100 */
[----:B------:R-:W-:Y:S05]  /*5e50*/  BRA `(.L_x_59796) ;  /* 0x0000000c00547947 */ /* 0x000fea0003800000 */
.L_x_59793:
        /* <DEDUP_REMOVED lines=8> */
.L_x_59798:
[----:B------:R0:W5:Y:S01]  /*5ee0*/  LDG.E.U16 R22, desc[UR36][R2.64] ;  /* 0x0000002402167981 */ /* 0x000162000c1e1500 */
[----:B------:R-:W-:Y:S05]  /*5ef0*/  BRA `(.L_x_59796) ;  /* 0x0000000c002c7947 */ /* 0x000fea0003800000 */
.L_x_59797:
[----:B------:R0:W5:Y:S01]  /*5f00*/  LDG.E.U16 R22, desc[UR36][R2.64] ;  /* 0x0000002402167981 */ /* 0x000162000c1e1500 */
[----:B------:R-:W-:Y:S05]  /*5f10*/  BRA `(.L_x_59796) ;  /* 0x0000000c00247947 */ /* 0x000fea0003800000 */
.L_x_59792:
        /* <DEDUP_REMOVED lines=9> */
.L_x_59800:
[----:B------:R-:W2:Y:S02]  /*5fb0*/  LDG.E.U16 R0, desc[UR36][R2.64] ;  /* 0x0000002402007981 */ /* 0x000ea4000c1e1500 */
[----:B--2---:R-:W-:-:S06]  /*5fc0*/  HADD2.F32 R0, -RZ, R0.H0_H0 ;  /* 0x20000000ff007230 */ /* 0x004fcc0000004100 */
[----:B------:R-:W0:Y:S02]  /*5fd0*/  F2I.FTZ.TRUNC.NTZ R0, R0 ;  /* 0x0000000000007305 */ /* 0x000e24000021f100 */
[----:B0-----:R-:W-:Y:S01]  /*5fe0*/  PRMT R22, R0, 0x7610, R22 ;  /* 0x0000761000167816 */ /* 0x001fe20000000016 */
[----:B------:R-:W-:Y:S06]  /*5ff0*/  BRA `(.L_x_59796) ;  /* 0x0000000800ec7947 */ /* 0x000fec0003800000 */
.L_x_59799:
        /* <DEDUP_REMOVED lines=9> */
.L_x_59802:
[----:B------:R-:W2:Y:S02]  /*6090*/  LDG.E.U16 R2, desc[UR36][R2.64] ;  /* 0x0000002402027981 */ /* 0x000ea4000c1e1500 */
[----:B--2---:R-:W-:-:S06]  /*60a0*/  HADD2.F32 R0, -RZ, R2.H0_H0 ;  /* 0x20000002ff007230 */ /* 0x004fcc0000004100 */
[----:B------:R-:W0:Y:S02]  /*60b0*/  F2I.FTZ.TRUNC.NTZ R0, R0 ;  /* 0x0000000000007305 */ /* 0x000e24000021f100 */
[----:B0-----:R-:W-:Y:S01]  /*60c0*/  PRMT R22, R0, 0x7610, R22 ;  /* 0x0000761000167816 */ /* 0x001fe20000000016 */
[----:B------:R-:W-:Y:S06]  /*60d0*/  BRA `(.L_x_59796) ;  /* 0x0000000800b47947 */ /* 0x000fec0003800000 */
.L_x_59801:
[----:B------:R-:W2:Y:S02]  /*60e0*/  LDG.E.64 R2, desc[UR36][R2.64] ;  /* 0x0000002402027981 */ /* 0x000ea4000c1e1b00 */
[----:B--2---:R0:W1:Y:S01]  /*60f0*/  F2I.F64.TRUNC R22, R2 ;  /* 0x0000000200167311 */ /* 0x004062000030d100 */
[----:B------:R-:W-:Y:S05]  /*6100*/  BRA `(.L_x_59796) ;  /* 0x0000000800a87947 */ /* 0x000fea0003800000 */
.L_x_59791:
        /* <DEDUP_REMOVED lines=12> */
.L_x_59805:
[----:B------:R-:W2:Y:S02]  /*61d0*/  LDG.E.64 R2, desc[UR36][R2.64] ;  /* 0x0000002402027981 */ /* 0x000ea4000c1e1b00 */
[----:B--2---:R0:W1:Y:S01]  /*61e0*/  F2I.F64.TRUNC R22, R2 ;  /* 0x0000000200167311 */ /* 0x004062000030d100 */
[----:B------:R-:W-:Y:S05]  /*61f0*/  BRA `(.L_x_59796) ;  /* 0x00000008006c7947 */ /* 0x000fea0003800000 */
.L_x_59804:
        /* <DEDUP_REMOVED lines=28> */
.L_x_59807:
        /* <DEDUP_REMOVED lines=15> */
.L_x_59806:
[----:B------:R-:W2:Y:S02]  /*64b0*/  LDG.E.U16 R0, desc[UR36][R2.64] ;  /* 0x0000002402007981 */ /* 0x000ea4000c1e1500 */
[----:B--2---:R-:W-:-:S06]  /*64c0*/  IMAD.U32 R0, R0, 0x10000, RZ ;  /* 0x0001000000007824 */ /* 0x004fcc00078e00ff */
[----:B------:R-:W0:Y:S02]  /*64d0*/  F2I.FTZ.TRUNC.NTZ R0, R0 ;  /* 0x0000000000007305 */ /* 0x000e24000021f100 */
[----:B0-----:R-:W-:Y:S01]  /*64e0*/  PRMT R22, R0, 0x7610, R22 ;  /* 0x0000761000167816 */ /* 0x001fe20000000016 */
[----:B------:R-:W-:Y:S06]  /*64f0*/  BRA `(.L_x_59796) ;  /* 0x0000000400ac7947 */ /* 0x000fec0003800000 */
.L_x_59803:
        /* <DEDUP_REMOVED lines=10> */
.L_x_59810:
        /* <DEDUP_REMOVED lines=21> */
.L_x_59814:
[----:B------:R-:W-:Y:S05]  /*66f0*/  BSYNC B1 ;  /* 0x0000000000017941 */ /* 0x000fea0003800000 */
.L_x_59813:
[----:B------:R-:W-:Y:S01]  /*6700*/  LEA R3, R0, 0x3b800000, 0x17 ;  /* 0x3b80000000037811 */ /* 0x000fe200078eb8ff */
[----:B------:R-:W-:-:S05]  /*6710*/  IMAD.SHL.U32 R0, R2, 0x100000, RZ ;  /* 0x0010000002007824 */ /* 0x000fca00078e00ff */
[----:B------:R-:W-:-:S07]  /*6720*/  LOP3.LUT R0, R3, R0, R4, 0xfe, !PT ;  /* 0x0000000003007212 */ /* 0x000fce00078efe04 */
.L_x_59812:
[----:B------:R-:W-:Y:S05]  /*6730*/  BSYNC B0 ;  /* 0x0000000000007941 */ /* 0x000fea0003800000 */
.L_x_59811:
[----:B------:R-:W0:Y:S02]  /*6740*/  F2I.FTZ.TRUNC.NTZ R0, R0 ;  /* 0x0000000000007305 */ /* 0x000e24000021f100 */
[----:B0-----:R-:W-:Y:S01]  /*6750*/  PRMT R22, R0, 0x7610, R22 ;  /* 0x0000761000167816 */ /* 0x001fe20000000016 */
[----:B------:R-:W-:Y:S06]  /*6760*/  BRA `(.L_x_59796) ;  /* 0x0000000400107947 */ /* 0x000fec0003800000 */
.L_x_59809:
        /* <DEDUP_REMOVED lines=21> */
.L_x_59818:
[----:B------:R-:W-:Y:S05]  /*68c0*/  BSYNC B1 ;  /* 0x0000000000017941 */ /* 0x000fea0003800000 */
.L_x_59817:
[----:B------:R-:W-:Y:S01]  /*68d0*/  LEA R3, R0, 0x37800000, 0x17 ;  /* 0x3780000000037811 */ /* 0x000fe200078eb8ff */
[----:B------:R-:W-:-:S05]  /*68e0*/  IMAD.SHL.U32 R0, R2, 0x200000, RZ ;  /* 0x0020000002007824 */ /* 0x000fca00078e00ff */
[----:B------:R-:W-:-:S07]  /*68f0*/  LOP3.LUT R0, R3, R0, R4, 0xfe, !PT ;  /* 0x0000000003007212 */ /* 0x000fce00078efe04 */
.L_x_59816:
[----:B------:R-:W-:Y:S05]  /*6900*/  BSYNC B0 ;  /* 0x0000000000007941 */ /* 0x000fea0003800000 */
.L_x_59815:
[----:B------:R-:W0:Y:S02]  /*6910*/  F2I.FTZ.TRUNC.NTZ R0, R0 ;  /* 0x0000000000007305 */ /* 0x000e24000021f100 */
[----:B0-----:R-:W-:Y:S01]  /*6920*/  PRMT R22, R0, 0x7610, R22 ;  /* 0x0000761000167816 */ /* 0x001fe20000000016 */
[----:B------:R-:W-:Y:S06]  /*6930*/  BRA `(.L_x_59796) ;  /* 0x00000000009c7947 */ /* 0x000fec0003800000 */
.L_x_59808:
        /* <DEDUP_REMOVED lines=14> */
.L_x_59822:
[----:B------:R-:W-:Y:S05]  /*6a20*/  BSYNC B0 ;  /* 0x0000000000007941 */ /* 0x000fea0003800000 */
.L_x_59821:
[----:B------:R-:W0:Y:S02]  /*6a30*/  F2I.FTZ.TRUNC.NTZ R0, R0 ;  /* 0x0000000000007305 */ /* 0x000e24000021f100 */
[----:B0-----:R-:W-:Y:S01]  /*6a40*/  PRMT R22, R0, 0x7610, R22 ;  /* 0x0000761000167816 */ /* 0x001fe20000000016 */
[----:B------:R-:W-:Y:S06]  /*6a50*/  BRA `(.L_x_59796) ;  /* 0x0000000000547947 */ /* 0x000fec0003800000 */
.L_x_59795:
        /* <DEDUP_REMOVED lines=16> */
.L_x_59823:
[----:B------:R-:W-:Y:S01]  /*6b60*/  PRMT R22, RZ, 0x7610, R22 ;  /* 0x00007610ff167816 */ /* 0x000fe20000000016 */
[----:B------:R-:W-:Y:S06]  /*6b70*/  BRA `(.L_x_59796) ;  /* 0x00000000000c7947 */ /* 0x000fec0003800000 */
.L_x_59820:
[----:B------:R4:W5:Y:S01]  /*6b80*/  LDG.E.U16 R22, desc[UR36][R2.64] ;  /* 0x0000002402167981 */ /* 0x000962000c1e1500 */
[----:B------:R-:W-:Y:S05]  /*6b90*/  BRA `(.L_x_59796) ;  /* 0x0000000000047947 */ /* 0x000fea0003800000 */
.L_x_59819:
[----:B------:R3:W5:Y:S02]  /*6ba0*/  LDG.E.U16 R22, desc[UR36][R2.64] ;  /* 0x0000002402167981 */ /* 0x000764000c1e1500 */
.L_x_59796:
[----:B------:R-:W1:Y:S01]  /*6bb0*/  LDC.U8 R4, c[0x0][0x49a] ;  /* 0x00012680ff047b82 */ /* 0x000e620000000000 */
[----:B------:R-:W-:Y:S02]  /*6bc0*/  ULDC.64 UR4, c[0x0][0x488] ;  /* 0x0001220000047ab9 */ /* 0x000fe40000000a00 */
        /* <DEDUP_REMOVED lines=15> */
.L_x_59827:
[----:B------:R0:W5:Y:S01]  /*6cc0*/  LDG.E.U8 R0, desc[UR36][R2.64] ;  /* 0x0000002402007981 */ /* 0x000162000c1e1100 */
[----:B------:R-:W-:Y:S05]  /*6cd0*/  BRA `(.L_x_59829) ;  /* 0x0000000c00547947 */ /* 0x000fea0003800000 */
.L_x_59826:
        /* <DEDUP_REMOVED lines=8> */
.L_x_59831:
[----:B------:R0:W5:Y:S01]  /*6d60*/  LDG.E.U16 R0, desc[UR36][R2.64] ;  /* 0x0000002402007981 */ /* 0x000162000c1e1500 */
[----:B------:R-:W-:Y:S05]  /*6d70*/  BRA `(.L_x_59829) ;  /* 0x0000000c002c7947 */ /* 0x000fea0003800000 */
.L_x_59830:
[----:B------:R0:W5:Y:S01]  /*6d80*/  LDG.E.U16 R0, desc[UR36][R2.64] ;  /* 0x0000002402007981 */ /* 0x000162000c1e1500 */
[----:B------:R-:W-:Y:S05]  /*6d90*/  BRA `(.L_x_59829) ;  /* 0x0000000c00247947 */ /* 0x000fea0003800000 */
.L_x_59825:
        /* <DEDUP_REMOVED lines=9> */
.L_x_59833:
[----:B------:R-:W2:Y:S02]  /*6e30*/  LDG.E.U16 R4, desc[UR36][R2.64] ;  /* 0x0000002402047981 */ /* 0x000ea4000c1e1500 */
[----:B--2---:R-:W-:-:S06]  /*6e40*/  HADD2.F32 R4, -RZ, R4.H0_H0 ;  /* 0x20000004ff047230 */ /* 0x004fcc0000004100 */
[----:B------:R-:W0:Y:S02]  /*6e50*/  F2I.FTZ.TRUNC.NTZ R4, R4 ;  /* 0x0000000400047305 */ /* 0x000e24000021f100 */
[----:B0-----:R-:W-:Y:S01]  /*6e60*/  PRMT R0, R4, 0x7610, R0 ;  /* 0x0000761004007816 */ /* 0x001fe20000000000 */
[----:B------:R-:W-:Y:S06]  /*6e70*/  BRA `(.L_x_59829) ;  /* 0x0000000800ec7947 */ /* 0x000fec0003800000 */
.L_x_59832:
        /* <DEDUP_REMOVED lines=9> */
.L_x_59835:
[----:B------:R-:W2:Y:S02]  /*6f10*/  LDG.E.U16 R2, desc[UR36][R2.64] ;  /* 0x0000002402027981 */ /* 0x000ea4000c1e1500 */
[----:B--2---:R-:W-:-:S06]  /*6f20*/  HADD2.F32 R4, -RZ, R2.H0_H0 ;  /* 0x20000002ff047230 */ /* 0x004fcc0000004100 */
[----:B------:R-:W0:Y:S02]  /*6f30*/  F2I.FTZ.TRUNC.NTZ R4, R4 ;  /* 0x0000000400047305 */ /* 0x000e24000021f100 */
[----:B0-----:R-:W-:Y:S01]  /*6f40*/  PRMT R0, R4, 0x7610, R0 ;  /* 0x0000761004007816 */ /* 0x001fe20000000000 */
[----:B------:R-:W-:Y:S06]  /*6f50*/  BRA `(.L_x_59829) ;  /* 0x0000000800b47947 */ /* 0x000fec0003800000 */
.L_x_59834:
[----:B------:R-:W2:Y:S02]  /*6f60*/  LDG.E.64 R2, desc[UR36][R2.64] ;  /* 0x0000002402027981 */ /* 0x000ea4000c1e1b00 */
[----:B--2---:R0:W1:Y:S01]  /*6f70*/  F2I.F64.TRUNC R0, R2 ;  /* 0x0000000200007311 */ /* 0x004062000030d100 */
[----:B------:R-:W-:Y:S05]  /*6f80*/  BRA `(.L_x_59829) ;  /* 0x0000000800a87947 */ /* 0x000fea0003800000 */
.L_x_59824:
        /* <DEDUP_REMOVED lines=12> */
.L_x_59838:
[----:B------:R-:W2:Y:S02]  /*7050*/  LDG.E.64 R2, desc[UR36][R2.64] ;  /* 0x0000002402027981 */ /* 0x000ea4000c1e1b00 */
[----:B--2---:R0:W1:Y:S01]  /*7060*/  F2I.F64.TRUNC R0, R2 ;  /* 0x0000000200007311 */ /* 0x004062000030d100 */
[----:B------:R-:W-:Y:S05]  /*7070*/  BRA `(.L_x_59829) ;  /* 0x00000008006c7947 */ /* 0x000fea0003800000 */
.L_x_59837:
        /* <DEDUP_REMOVED lines=28> */
.L_x_59840:
        /* <DEDUP_REMOVED lines=15> */
.L_x_59839:
[----:B------:R-:W2:Y:S02]  /*7330*/  LDG.E.U16 R4, desc[UR36][R2.64] ;  /* 0x0000002402047981 */ /* 0x000ea4000c1e1500 */
[----:B--2---:R-:W-:-:S06]  /*7340*/  IMAD.U32 R4, R4, 0x10000, RZ ;  /* 0x0001000004047824 */ /* 0x004fcc00078e00ff */
[----:B------:R-:W0:Y:S02]  /*7350*/  F2I.FTZ.TRUNC.NTZ R4, R4 ;  /* 0x0000000400047305 */ /* 0x000e24000021f100 */
[----:B0-----:R-:W-:Y:S01]  /*7360*/  PRMT R0, R4, 0x7610, R0 ;  /* 0x0000761004007816 */ /* 0x001fe20000000000 */
[----:B------:R-:W-:Y:S06]  /*7370*/  BRA `(.L_x_59829) ;  /* 0x0000000400ac7947 */ /* 0x000fec0003800000 */
.L_x_59836:
        /* <DEDUP_REMOVED lines=10> */
.L_x_59843:
        /* <DEDUP_REMOVED lines=21> */
.L_x_59847:
[----:B------:R-:W-:Y:S05]  /*7570*/  BSYNC B1 ;  /* 0x0000000000017941 */ /* 0x000fea0003800000 */
.L_x_59846:
[----:B------:R-:W-:Y:S01]  /*7580*/  IMAD.SHL.U32 R2, R2, 0x100000, RZ ;  /* 0x0010000002027824 */ /* 0x000fe200078e00ff */
[----:B------:R-:W-:-:S04]  /*7590*/  LEA R3, R0, 0x3b800000, 0x17 ;  /* 0x3b80000000037811 */ /* 0x000fc800078eb8ff */
[----:B------:R-:W-:-:S07]  /*75a0*/  LOP3.LUT R4, R3, R2, R4, 0xfe, !PT ;  /* 0x0000000203047212 */ /* 0x000fce00078efe04 */
.L_x_59845:
[----:B------:R-:W-:Y:S05]  /*75b0*/  BSYNC B0 ;  /* 0x0000000000007941 */ /* 0x000fea0003800000 */
.L_x_59844:
[----:B------:R-:W0:Y:S02]  /*75c0*/  F2I.FTZ.TRUNC.NTZ R4, R4 ;  /* 0x0000000400047305 */ /* 0x000e24000021f100 */
[----:B0-----:R-:W-:Y:S01]  /*75d0*/  PRMT R0, R4, 0x7610, R0 ;  /* 0x0000761004007816 */ /* 0x001fe20000000000 */
[----:B------:R-:W-:Y:S06]  /*75e0*/  BRA `(.L_x_59829) ;  /* 0x0000000400107947 */ /* 0x000fec0003800000 */
.L_x_59842:
        /* <DEDUP_REMOVED lines=21> */
.L_x_59851:
[----:B------:R-:W-:Y:S05]  /*7740*/  BSYNC B1 ;  /* 0x0000000000017941 */ /* 0x000fea0003800000 */
.L_x_59850:
[----:B------:R-:W-:Y:S01]  /*7750*/  IMAD.SHL.U32 R2, R2, 0x200000, RZ ;  /* 0x0020000002027824 */ /* 0x000fe200078e00ff */
[----:B------:R-:W-:-:S04]  /*7760*/  LEA R3, R0, 0x37800000, 0x17 ;  /* 0x3780000000037811 */ /* 0x000fc800078eb8ff */
[----:B------:R-:W-:-:S07]  /*7770*/  LOP3.LUT R4, R3, R2, R4, 0xfe, !PT ;  /* 0x0000000203047212 */ /* 0x000fce00078efe04 */
.L_x_59849:
[----:B------:R-:W-:Y:S05]  /*7780*/  BSYNC B0 ;  /* 0x0000000000007941 */ /* 0x000fea0003800000 */
.L_x_59848:
[----:B------:R-:W0:Y:S02]  /*7790*/  F2I.FTZ.TRUNC.NTZ R4, R4 ;  /* 0x0000000400047305 */ /* 0x000e24000021f100 */
[----:B0-----:R-:W-:Y:S01]  /*77a0*/  PRMT R0, R4, 0x7610, R0 ;  /* 0x0000761004007816 */ /* 0x001fe20000000000 */
[----:B------:R-:W-:Y:S06]  /*77b0*/  BRA `(.L_x_59829) ;  /* 0x00000000009c7947 */ /* 0x000fec0003800000 */
.L_x_59841:
        /* <DEDUP_REMOVED lines=14> */
.L_x_59855:
[----:B------:R-:W-:Y:S05]  /*78a0*/  BSYNC B0 ;  /* 0x0000000000007941 */ /* 0x000fea0003800000 */
.L_x_59854:
[----:B------:R-:W0:Y:S02]  /*78b0*/  F2I.FTZ.TRUNC.NTZ R4, R4 ;  /* 0x0000000400047305 */ /* 0x000e24000021f100 */
[----:B0-----:R-:W-:Y:S01]  /*78c0*/  PRMT R0, R4, 0x7610, R0 ;  /* 0x0000761004007816 */ /* 0x001fe20000000000 */
[----:B------:R-:W-:Y:S06]  /*78d0*/  BRA `(.L_x_59829) ;  /* 0x0000000000547947 */ /* 0x000fec0003800000 */
.L_x_59828:
        /* <DEDUP_REMOVED lines=16> */
.L_x_59856:
[----:B------:R-:W-:Y:S01]  /*79e0*/  PRMT R0, RZ, 0x7610, R0 ;  /* 0x00007610ff007816 */ /* 0x000fe20000000000 */
[----:B------:R-:W-:Y:S06]  /*79f0*/  BRA `(.L_x_59829) ;  /* 0x00000000000c7947 */ /* 0x000fec0003800000 */
.L_x_59853:
[----:B------:R3:W5:Y:S01]  /*7a00*/  LDG.E.U16 R0, desc[UR36][R2.64] ;  /* 0x0000002402007981 */ /* 0x000762000c1e1500 */
[----:B------:R-:W-:Y:S05]  /*7a10*/  BRA `(.L_x_59829) ;  /* 0x0000000000047947 */ /* 0x000fea0003800000 */
.L_x_59852:
[----:B------:R4:W5:Y:S02]  /*7a20*/  LDG.E.U16 R0, desc[UR36][R2.64] ;  /* 0x0000002402007981 */ /* 0x000964000c1e1500 */
.L_x_59829:
        /* <DEDUP_REMOVED lines=25> */
.L_x_59861:
        /* <DEDUP_REMOVED lines=21> */
.L_x_59860:
[----:B------:R-:W-:Y:S05]  /*7d10*/  BSYNC B1 ;  /* 0x0000000000017941 */ /* 0x000fea0003800000 */
.L_x_59859:
[----:B------:R-:W-:Y:S05]  /*7d20*/  BRA `(.L_x_59862) ;  /* 0x0000000000287947 */ /* 0x000fea0003800000 */
.L_x_59858:
        /* <DEDUP_REMOVED lines=10> */
.L_x_59862:
[----:B------:R-:W-:Y:S05]  /*7dd0*/  BSYNC B0 ;  /* 0x0000000000007941 */ /* 0x000fea0003800000 */
.L_x_59857:
        /* <DEDUP_REMOVED lines=14> */
.L_x_59866:
[----:B------:R0:W-:Y:S01]  /*7ec0*/  STG.E.U8 desc[UR36][R16.64], R3 ;  /* 0x0000000310007986 */ /* 0x0001e2000c101124 */
[----:B------:R-:W-:Y:S05]  /*7ed0*/  BRA `(.L_x_59868) ;  /* 0x0000000c00707947 */ /* 0x000fea0003800000 */
.L_x_59865:
        /* <DEDUP_REMOVED lines=11> */
.L_x_59870:
[----:B------:R-:W-:-:S05]  /*7f90*/  PRMT R3, R3, 0x9910, RZ ;  /* 0x0000991003037816 */ /* 0x000fca00000000ff */
[----:B------:R0:W-:Y:S01]  /*7fa0*/  STG.E desc[UR36][R16.64], R3 ;  /* 0x0000000310007986 */ /* 0x0001e2000c101924 */
[----:B------:R-:W-:Y:S05]  /*7fb0*/  BRA `(.L_x_59868) ;  /* 0x0000000c00387947 */ /* 0x000fea0003800000 */
.L_x_59869:
[----:B------:R0:W-:Y:S01]  /*7fc0*/  STG.E.U16 desc[UR36][R16.64], R3 ;  /* 0x0000000310007986 */ /* 0x0001e2000c101524 */
[----:B------:R-:W-:Y:S05]  /*7fd0*/  BRA `(.L_x_59868) ;  /* 0x0000000c00307947 */ /* 0x000fea0003800000 */
.L_x_59864:
        /* <DEDUP_REMOVED lines=9> */
.L_x_59872:
[----:B------:R-:W0:Y:S02]  /*8070*/  I2F.S16 R0, R3 ;  /* 0x0000000300007306 */ /* 0x000e240000101400 */
[----:B0-----:R-:W-:-:S05]  /*8080*/  F2FP.F16.F32.PACK_AB R0, RZ, R0 ;  /* 0x00000000ff00723e */ /* 0x001fca00000000ff */
[----:B------:R0:W-:Y:S01]  /*8090*/  STG.E.U16 desc[UR36][R16.64], R0 ;  /* 0x0000000010007986 */ /* 0x0001e2000c101524 */
[----:B------:R-:W-:Y:S05]  /*80a0*/  BRA `(.L_x_59868) ;  /* 0x0000000800fc7947 */ /* 0x000fea0003800000 */
.L_x_59871:
        /* <DEDUP_REMOVED lines=10> */
.L_x_59874:
[----:B------:R-:W0:Y:S02]  /*8150*/  I2F.S16 R3, R3 ;  /* 0x0000000300037306 */ /* 0x000e240000101400 */
[----:B0-----:R-:W-:-:S04]  /*8160*/  F2FP.F16.F32.PACK_AB R3, RZ, R3 ;  /* 0x00000003ff03723e */ /* 0x001fc800000000ff */
[----:B------:R-:W-:-:S05]  /*8170*/  PRMT R3, R3, 0x5410, RZ ;  /* 0x0000541003037816 */ /* 0x000fca00000000ff */
[----:B------:R0:W-:Y:S01]  /*8180*/  STG.E desc[UR36][R16.64], R3 ;  /* 0x0000000310007986 */ /* 0x0001e2000c101924 */
[----:B------:R-:W-:Y:S05]  /*8190*/  BRA `(.L_x_59868) ;  /* 0x0000000800c07947 */ /* 0x000fea0003800000 */
.L_x_59873:
[----:B------:R-:W0:Y:S02]  /*81a0*/  I2F.F64.S16 R2, R3 ;  /* 0x0000000300027312 */ /* 0x000e240000101c00 */
[----:B0-----:R0:W-:Y:S01]  /*81b0*/  STG.E.64 desc[UR36][R16.64], R2 ;  /* 0x0000000210007986 */ /* 0x0011e2000c101b24 */
[----:B------:R-:W-:Y:S05]  /*81c0*/  BRA `(.L_x_59868) ;  /* 0x0000000800b47947 */ /* 0x000fea0003800000 */
.L_x_59863:
        /* <DEDUP_REMOVED lines=13> */
.L_x_59877:
[----:B------:R-:W0:Y:S01]  /*82a0*/  I2F.F64.S16 R4, R3 ;  /* 0x0000000300047312 */ /* 0x000e220000101c00 */
[----:B------:R-:W-:-:S05]  /*82b0*/  CS2R R6, SRZ ;  /* 0x0000000000067805 */ /* 0x000fca000001ff00 */
[----:B0-----:R0:W-:Y:S01]  /*82c0*/  STG.E.128 desc[UR36][R16.64], R4 ;  /* 0x0000000410007986 */ /* 0x0011e2000c101d24 */
[----:B------:R-:W-:Y:S05]  /*82d0*/  BRA `(.L_x_59868) ;  /* 0x0000000800707947 */ /* 0x000fea0003800000 */
.L_x_59876:
        /* <DEDUP_REMOVED lines=21> */
.L_x_59881:
[----:B------:R-:W-:Y:S05]  /*8430*/  BSYNC B0 ;  /* 0x0000000000007941 */ /* 0x000fea0003800000 */
.L_x_59880:
[----:B------:R-:W-:-:S05]  /*8440*/  LOP3.LUT R5, R0, R5, RZ, 0xfc, !PT ;  /* 0x0000000500057212 */ /* 0x000fca00078efcff */
[----:B------:R0:W-:Y:S01]  /*8450*/  STG.E.U8 desc[UR36][R16.64], R5 ;  /* 0x0000000510007986 */ /* 0x0001e2000c101124 */
[----:B------:R-:W-:Y:S05]  /*8460*/  BRA `(.L_x_59868) ;  /* 0x00000008000c7947 */ /* 0x000fea0003800000 */
.L_x_59879:
        /* <DEDUP_REMOVED lines=13> */
.L_x_59883:
[----:B------:R-:W-:Y:S01]  /*8540*/  IMAD.MOV.U32 R0, RZ, RZ, 0x7f ;  /* 0x0000007fff007424 */ /* 0x000fe200078e00ff */
[----:B------:R-:W-:-:S04]  /*8550*/  ISETP.GT.U32.AND P0, PT, R2, 0x7f800000, PT ;  /* 0x7f8000000200780c */ /* 0x000fc80003f04070 */
[----:B------:R-:W-:-:S09]  /*8560*/  SEL R0, R0, 0x7c, P0 ;  /* 0x0000007c00007807 */ /* 0x000fd20000000000 */
.L_x_59884:
[----:B------:R-:W-:Y:S05]  /*8570*/  BSYNC B0 ;  /* 0x0000000000007941 */ /* 0x000fea0003800000 */
.L_x_59882:
[----:B------:R-:W-:-:S04]  /*8580*/  LOP3.LUT R2, R3, 0x80000000, RZ, 0xc0, !PT ;  /* 0x8000000003027812 */ /* 0x000fc800078ec0ff */
[----:B------:R-:W-:-:S04]  /*8590*/  SHF.R.U32.HI R3, RZ, 0x18, R2 ;  /* 0x00000018ff037819 */ /* 0x000fc80000011602 */
[----:B------:R-:W-:-:S05]  /*85a0*/  LOP3.LUT R3, R0, R3, RZ, 0xfc, !PT ;  /* 0x0000000300037212 */ /* 0x000fca00078efcff */
[----:B------:R0:W-:Y:S01]  /*85b0*/  STG.E.U8 desc[UR36][R16.64], R3 ;  /* 0x0000000310007986 */ /* 0x0001e2000c101124 */
[----:B------:R-:W-:Y:S05]  /*85c0*/  BRA `(.L_x_59868) ;  /* 0x0000000400b47947 */ /* 0x000fea0003800000 */
.L_x_59878:
[----:B------:R-:W0:Y:S02]  /*85d0*/  I2F.S16 R0, R3 ;  /* 0x0000000300007306 */ /* 0x000e240000101400 */
[----:B0-----:R-:W-:-:S05]  /*85e0*/  F2FP.BF16.F32.PACK_AB R0, RZ, R0 ;  /* 0x00000000ff00723e */ /* 0x001fca00000010ff */
[----:B------:R0:W-:Y:S01]  /*85f0*/  STG.E.U16 desc[UR36][R16.64], R0 ;  /* 0x0000000010007986 */ /* 0x0001e2000c101524 */
[----:B------:R-:W-:Y:S05]  /*8600*/  BRA `(.L_x_59868) ;  /* 0x0000000400a47947 */ /* 0x000fea0003800000 */
.L_x_59875:
        /* <DEDUP_REMOVED lines=10> */
.L_x_59887:
        /* <DEDUP_REMOVED lines=17> */
.L_x_59890:
[----:B------:R-:W-:-:S04]  /*87c0*/  LOP3.LUT R2, R3, 0x80000000, RZ, 0xc0, !PT ;  /* 0x8000000003027812 */ /* 0x000fc800078ec0ff */
[----:B------:R-:W-:-:S04]  /*87d0*/  SHF.R.U32.HI R3, RZ, 0x18, R2 ;  /* 0x00000018ff037819 */ /* 0x000fc80000011602 */
[----:B------:R-:W-:-:S04]  /*87e0*/  LOP3.LUT R0, R0, R3, RZ, 0xfc, !PT ;  /* 0x0000000300007212 */ /* 0x000fc800078efcff */
[----:B------:R-:W-:-:S07]  /*87f0*/  PRMT R8, R0, 0x7610, R8 ;  /* 0x0000761000087816 */ /* 0x000fce0000000008 */
.L_x_59889:
[----:B------:R-:W-:Y:S05]  /*8800*/  BSYNC B0 ;  /* 0x0000000000007941 */ /* 0x000fea0003800000 */
.L_x_59888:
[----:B------:R3:W-:Y:S01]  /*8810*/  STG.E.U8 desc[UR36][R16.64], R8 ;  /* 0x0000000810007986 */ /* 0x0007e2000c101124 */
[----:B------:R-:W-:Y:S05]  /*8820*/  BRA `(.L_x_59868) ;  /* 0x00000004001c7947 */ /* 0x000fea0003800000 */
.L_x_59886:
        /* <DEDUP_REMOVED lines=17> */
.L_x_59893:
[----:B------:R-:W-:-:S04]  /*8940*/  LOP3.LUT R2, R3, 0x80000000, RZ, 0xc0, !PT ;  /* 0x8000000003027812 */ /* 0x000fc800078ec0ff */
[----:B------:R-:W-:-:S04]  /*8950*/  SHF.R.U32.HI R3, RZ, 0x18, R2 ;  /* 0x00000018ff037819 */ /* 0x000fc80000011602 */
[----:B------:R-:W-:-:S04]  /*8960*/  LOP3.LUT R0, R0, R3, RZ, 0xfc, !PT ;  /* 0x0000000300007212 */ /* 0x000fc800078efcff */
[----:B------:R-:W-:-:S07]  /*8970*/  PRMT R8, R0, 0x7610, R8 ;  /* 0x0000761000087816 */ /* 0x000fce0000000008 */
.L_x_59892:
[----:B------:R-:W-:Y:S05]  /*8980*/  BSYNC B0 ;  /* 0x0000000000007941 */ /* 0x000fea0003800000 */
.L_x_59891:
[----:B------:R0:W-:Y:S01]  /*8990*/  STG.E.U8 desc[UR36][R16.64], R8 ;  /* 0x0000000810007986 */ /* 0x0001e2000c101124 */
[----:B------:R-:W-:Y:S05]  /*89a0*/  BRA `(.L_x_59868) ;  /* 0x0000000000bc7947 */ /* 0x000fea0003800000 */
.L_x_59885:
        /* <DEDUP_REMOVED lines=23> */
.L_x_59867:
        /* <DEDUP_REMOVED lines=16> */
.L_x_59896:
[----:B------:R-:W-:Y:S05]  /*8c20*/  BRA `(.L_x_59868) ;  /* 0x00000000001c7947 */ /* 0x000fea0003800000 */
.L_x_59895:
[----:B------:R-:W-:-:S05]  /*8c30*/  PRMT R3, R3, 0x9910, RZ ;  /* 0x0000991003037816 */ /* 0x000fca00000000ff */
[----:B------:R-:W-:-:S05]  /*8c40*/  IMAD.MOV.U32 R2, RZ, RZ, R3 ;  /* 0x000000ffff027224 */ /* 0x000fca00078e0003 */
[----:B------:R-:W-:-:S05]  /*8c50*/  SHF.R.S32.HI R3, RZ, 0x1f, R2 ;  /* 0x0000001fff037819 */ /* 0x000fca0000011402 */
[----:B------:R2:W-:Y:S01]  /*8c60*/  STG.E.64 desc[UR36][R16.64], R2 ;  /* 0x0000000210007986 */ /* 0x0005e2000c101b24 */
[----:B------:R-:W-:Y:S05]  /*8c70*/  BRA `(.L_x_59868) ;  /* 0x0000000000087947 */ /* 0x000fea0003800000 */
.L_x_59894:
[----:B------:R-:W-:-:S05]  /*8c80*/  PRMT R3, R3, 0x9910, RZ ;  /* 0x0000991003037816 */ /* 0x000fca00000000ff */
[----:B------:R0:W-:Y:S02]  /*8c90*/  STG.E desc[UR36][R16.64], R3 ;  /* 0x0000000310007986 */ /* 0x0001e4000c101924 */
.L_x_59868:
[----:B------:R-:W-:-:S07]  /*8ca0*/  VIADD R19, R19, 0x80 ;  /* 0x0000008013137836 */ /* 0x000fce0000000000 */
.L_x_59789:
[----:B------:R-:W-:Y:S05]  /*8cb0*/  BSYNC B6 ;  /* 0x0000000000067941 */ /* 0x000fea0003800000 */
.L_x_59788:
        /* <DEDUP_REMOVED lines=358> */
.L_x_59899:
        /* <DEDUP_REMOVED lines=20> */
.L_x_59903:
[----:B------:R0:W5:Y:S01]  /*a460*/  LDG.E.U8 R22, desc[UR36][R2.64] ;  /* 0x0000002402167981 */ /* 0x000162000c1e1100 */
[----:B------:R-:W-:Y:S05]  /*a470*/  BRA `(.L_x_59905) ;  /* 0x0000000c00547947 */ /* 0x000fea0003800000 */
.L_x_59902:
        /* <DEDUP_REMOVED lines=8> */
.L_x_59907:
[----:B------:R0:W5:Y:S01]  /*a500*/  LDG.E.U16 R22, desc[UR36][R2.64] ;  /* 0x0000002402167981 */ /* 0x000162000c1e1500 */
[----:B------:R-:W-:Y:S05]  /*a510*/  BRA `(.L_x_59905) ;  /* 0x0000000c002c7947 */ /* 0x000fea0003800000 */
.L_x_59906:
[----:B------:R0:W5:Y:S01]  /*a520*/  LDG.E.U16 R22, desc[UR36][R2.64] ;  /* 0x0000002402167981 */ /* 0x000162000c1e1500 */
[----:B------:R-:W-:Y:S05]  /*a530*/  BRA `(.L_x_59905) ;  /* 0x0000000c00247947 */ /* 0x000fea0003800000 */
.L_x_59901:
        /* <DEDUP_REMOVED lines=9> */
.L_x_59909:
[----:B------:R-:W2:Y:S02]  /*a5d0*/  LDG.E.U16 R0, desc[UR36][R2.64] ;  /* 0x0000002402007981 */ /* 0x000ea4000c1e1500 */
[----:B--2---:R-:W-:-:S06]  /*a5e0*/  HADD2.F32 R0, -RZ, R0.H0_H0 ;  /* 0x20000000ff007230 */ /* 0x004fcc0000004100 */
[----:B------:R-:W0:Y:S02]  /*a5f0*/  F2I.FTZ.TRUNC.NTZ R0, R0 ;  /* 0x0000000000007305 */ /* 0x000e24000021f100 */
[----:B0-----:R-:W-:Y:S01]  /*a600*/  PRMT R22, R0, 0x7610, R22 ;  /* 0x0000761000167816 */ /* 0x001fe20000000016 */
[----:B------:R-:W-:Y:S06]  /*a610*/  BRA `(.L_x_59905) ;  /* 0x0000000800ec7947 */ /* 0x000fec0003800000 */
.L_x_59908:
        /* <DEDUP_REMOVED lines=9> */
.L_x_59911:
[----:B------:R-:W2:Y:S02]  /*a6b0*/  LDG.E.U16 R2, desc[UR36][R2.64] ;  /* 0x0000002402027981 */ /* 0x000ea4000c1e1500 */
[----:B--2---:R-:W-:-:S06]  /*a6c0*/  HADD2.F32 R0, -RZ, R2.H0_H0 ;  /* 0x20000002ff007230 */ /* 0x004fcc0000004100 */
[----:B------:R-:W0:Y:S02]  /*a6d0*/  F2I.FTZ.TRUNC.NTZ R0, R0 ;  /* 0x0000000000007305 */ /* 0x000e24000021f100 */
[----:B0-----:R-:W-:Y:S01]  /*a6e0*/  PRMT R22, R0, 0x7610, R22 ;  /* 0x0000761000167816 */ /* 0x001fe20000000016 */
[----:B------:R-:W-:Y:S06]  /*a6f0*/  BRA `(.L_x_59905) ;  /* 0x0000000800b47947 */ /* 0x000fec0003800000 */
.L_x_59910:
[----:B------:R-:W2:Y:S02]  /*a700*/  LDG.E.64 R2, desc[UR36][R2.64] ;  /* 0x0000002402027981 */ /* 0x000ea4000c1e1b00 */
[----:B--2---:R0:W1:Y:S01]  /*a710*/  F2I.F64.TRUNC R22, R2 ;  /* 0x0000000200167311 */ /* 0x004062000030d100 */
[----:B------:R-:W-:Y:S05]  /*a720*/  BRA `(.L_x_59905) ;  /* 0x0000000800a87947 */ /* 0x000fea0003800000 */
.L_x_59900:
        /* <DEDUP_REMOVED lines=12> */
.L_x_59914:
[----:B------:R-:W2:Y:S02]  /*a7f0*/  LDG.E.64 R2, desc[UR36][R2.64] ;  /* 0x0000002402027981 */ /* 0x000ea4000c1e1b00 */
[----:B--2---:R3:W4:Y:S01]  /*a800*/  F2I.F64.TRUNC R22, R2 ;  /* 0x0000000200167311 */ /* 0x004722000030d100 */
[----:B------:R-:W-:Y:S05]  /*a810*/  BRA `(.L_x_59905) ;  /* 0x00000008006c7947 */ /* 0x000fea0003800000 */
.L_x_59913:
        /* <DEDUP_REMOVED lines=28> */
.L_x_59916:
        /* <DEDUP_REMOVED lines=15> */
.L_x_59915:
[----:B------:R-:W2:Y:S02]  /*aad0*/  LDG.E.U16 R0, desc[UR36][R2.64] ;  /* 0x0000002402007981 */ /* 0x000ea4000c1e1500 */
[----:B--2---:R-:W-:-:S06]  /*aae0*/  IMAD.U32 R0, R0, 0x10000, RZ ;  /* 0x0001000000007824 */ /* 0x004fcc00078e00ff */
[----:B------:R-:W0:Y:S02]  /*aaf0*/  F2I.FTZ.TRUNC.NTZ R0, R0 ;  /* 0x0000000000007305 */ /* 0x000e24000021f100 */
[----:B0-----:R-:W-:Y:S01]  /*ab00*/  PRMT R22, R0, 0x7610, R22 ;  /* 0x0000761000167816 */ /* 0x001fe20000000016 */
[----:B------:R-:W-:Y:S06]  /*ab10*/  BRA `(.L_x_59905) ;  /* 0x0000000400ac7947 */ /* 0x000fec0003800000 */
.L_x_59912:
        /* <DEDUP_REMOVED lines=10> */
.L_x_59919:
        /* <DEDUP_REMOVED lines=21> */
.L_x_59923:
[----:B------:R-:W-:Y:S05]  /*ad10*/  BSYNC B1 ;  /* 0x0000000000017941 */ /* 0x000fea0003800000 */
.L_x_59922:
[----:B------:R-:W-:Y:S01]  /*ad20*/  LEA R3, R0, 0x3b800000, 0x17 ;  /* 0x3b80000000037811 */ /* 0x000fe200078eb8ff */
[----:B------:R-:W-:-:S05]  /*ad30*/  IMAD.SHL.U32 R0, R2, 0x100000, RZ ;  /* 0x0010000002007824 */ /* 0x000fca00078e00ff */
[----:B------:R-:W-:-:S07]  /*ad40*/  LOP3.LUT R0, R3, R0, R4, 0xfe, !PT ;  /* 0x0000000003007212 */ /* 0x000fce00078efe04 */
.L_x_59921:
[----:B------:R-:W-:Y:S05]  /*ad50*/  BSYNC B0 ;  /* 0x0000000000007941 */ /* 0x000fea0003800000 */
.L_x_59920:
[----:B------:R-:W0:Y:S02]  /*ad60*/  F2I.FTZ.TRUNC.NTZ R0, R0 ;  /* 0x0000000000007305 */ /* 0x000e24000021f100 */
[----:B0-----:R-:W-:Y:S01]  /*ad70*/  PRMT R22, R0, 0x7610, R22 ;  /* 0x0000761000167816 */ /* 0x001fe20000000016 */
[----:B------:R-:W-:Y:S06]  /*ad80*/  BRA `(.L_x_59905) ;  /* 0x0000000400107947 */ /* 0x000fec0003800000 */
.L_x_59918:
        /* <DEDUP_REMOVED lines=21> */
.L_x_59927:
[----:B------:R-:W-:Y:S05]  /*aee0*/  BSYNC B1 ;  /* 0x0000000000017941 */ /* 0x000fea0003800000 */
.L_x_59926:
[----:B------:R-:W-:Y:S01]  /*aef0*/  LEA R3, R0, 0x37800000, 0x17 ;  /* 0x3780000000037811 */ /* 0x000fe200078eb8ff */
[----:B------:R-:W-:-:S05]  /*af00*/  IMAD.SHL.U32 R0, R2, 0x200000, RZ ;  /* 0x0020000002007824 */ /* 0x000fca00078e00ff */
[----:B------:R-:W-:-:S07]  /*af10*/  LOP3.LUT R0, R3, R0, R4, 0xfe, !PT ;  /* 0x0000000003007212 */ /* 0x000fce00078efe04 */
.L_x_59925:
[----:B------:R-:W-:Y:S05]  /*af20*/  BSYNC B0 ;  /* 0x0000000000007941 */ /* 0x000fea0003800000 */
.L_x_59924:
[----:B------:R-:W0:Y:S02]  /*af30*/  F2I.FTZ.TRUNC.NTZ R0, R0 ;  /* 0x0000000000007305 */ /* 0x000e24000021f100 */
[----:B0-----:R-:W-:Y:S01]  /*af40*/  PRMT R22, R0, 0x7610, R22 ;  /* 0x0000761000167816 */ /* 0x001fe20000000016 */
[----:B------:R-:W-:Y:S06]  /*af50*/  BRA `(.L_x_59905) ;  /* 0x00000000009c7947 */ /* 0x000fec0003800000 */
.L_x_59917:
        /* <DEDUP_REMOVED lines=14> */
.L_x_59931:
[----:B------:R-:W-:Y:S05]  /*b040*/  BSYNC B0 ;  /* 0x0000000000007941 */ /* 0x000fea0003800000 */
.L_x_59930:
[----:B------:R-:W0:Y:S02]  /*b050*/  F2I.FTZ.TRUNC.NTZ R0, R0 ;  /* 0x0000000000007305 */ /* 0x000e24000021f100 */
[----:B0-----:R-:W-:Y:S01]  /*b060*/  PRMT R22, R0, 0x7610, R22 ;  /* 0x0000761000167816 */ /* 0x001fe20000000016 */
[----:B------:R-:W-:Y:S06]  /*b070*/  BRA `(.L_x_59905) ;  /* 0x0000000000547947 */ /* 0x000fec0003800000 */
.L_x_59904:
        /* <DEDUP_REMOVED lines=16> */
.L_x_59932:
[----:B------:R-:W-:Y:S01]  /*b180*/  PRMT R22, RZ, 0x7610, R22 ;  /* 0x00007610ff167816 */ /* 0x000fe20000000016 */
[----:B------:R-:W-:Y:S06]  /*b190*/  BRA `(.L_x_59905) ;  /* 0x00000000000c7947 */ /* 0x000fec0003800000 */
.L_x_59929:
[----:B------:R2:W5:Y:S01]  /*b1a0*/  LDG.E.U16 R22, desc[UR36][R2.64] ;  /* 0x0000002402167981 */ /* 0x000562000c1e1500 */
[----:B------:R-:W-:Y:S05]  /*b1b0*/  BRA `(.L_x_59905) ;  /* 0x0000000000047947 */ /* 0x000fea0003800000 */
.L_x_59928:
[----:B------:R1:W5:Y:S02]  /*b1c0*/  LDG.E.U16 R22, desc[UR36][R2.64] ;  /* 0x0000002402167981 */ /* 0x000364000c1e1500 */
.L_x_59905:
        /* <DEDUP_REMOVED lines=17> */
.L_x_59936:
[----:B------:R0:W5:Y:S01]  /*b2e0*/  LDG.E.U8 R0, desc[UR36][R2.64] ;  /* 0x0000002402007981 */ /* 0x000162000c1e1100 */
[----:B------:R-:W-:Y:S05]  /*b2f0*/  BRA `(.L_x_59938) ;  /* 0x0000000c00547947 */ /* 0x000fea0003800000 */
.L_x_59935:
        /* <DEDUP_REMOVED lines=8> */
.L_x_59940:
[----:B------:R0:W5:Y:S01]  /*b380*/  LDG.E.U16 R0, desc[UR36][R2.64] ;  /* 0x0000002402007981 */ /* 0x000162000c1e1500 */
[----:B------:R-:W-:Y:S05]  /*b390*/  BRA `(.L_x_59938) ;  /* 0x0000000c002c7947 */ /* 0x000fea0003800000 */
.L_x_59939:
[----:B------:R0:W5:Y:S01]  /*b3a0*/  LDG.E.U16 R0, desc[UR36][R2.64] ;  /* 0x0000002402007981 */ /* 0x000162000c1e1500 */
[----:B------:R-:W-:Y:S05]  /*b3b0*/  BRA `(.L_x_59938) ;  /* 0x0000000c00247947 */ /* 0x000fea0003800000 */
.L_x_59934:
[----:B------:R-:W-:-:S13]  /*b3c0*/  ISETP.GT.AND P0, PT, R0, 0x6, PT ;  /* 0x000000060000780c */ /* 0x000fda0003f04270 */
[----:B------:R-:W-:Y:S05]  /*b3d0*/  @P0 BRA `(.L_x_59941) ;  /* 0x0000000000300947 */ /* 0x000fea0003800000 */
[----:B------:R-:W-:-:S13]  /*b3e0*/  ISETP.NE.AND P0, PT, R0, 0x5, PT ;  /* 0x000000050000780c */ /* 0x000fda0003f05270 */
[----:B------:R-:W-:Y:S05]  /*b3f0*/  @!P0 BRA `(.L_x_59942) ;  /* 0x0000000000148947 */ /* 0x000fea0003800000 */
[----:B------:R-:W-:-:S13]  /*b400*/  ISETP.NE.AND P0, PT, R0, 0x6, PT ;  /* 0x000000060000780c */ /* 0x000fda0003f05270 */
[----:B------:R-:W-:Y:S05]  /*b410*/  @P0 BRA `(.L_x_59937) ;  /* 0x0000000800b80947 */ /* 0x000fea0003800000 */
[----:B------:R-:W2:Y:S02]  /*b420*/  LDG.E R2, desc[UR36][R2.64] ;  /* 0x0000002402027981 */ /* 0x000ea4000c1e1900 */
[----:B--2---:R4:W0:Y:S01]  /*b430*/  F2I.FTZ.TRUNC.NTZ R0, R2 ;  /* 0x0000000200007305 */ /* 0x004822000021f100 */
[----:B------:R-:W-:Y:S05]  /*b440*/  BRA `(.L_x_59938) ;  /* 0x0000000c00007947 */ /* 0x000fea0003800000 */
.L_x_59942:
[----:B------:R-:W2:Y:S02]  /*b450*/  LDG.E.U16 R4, desc[UR36][R2.64] ;  /* 0x0000002402047981 */ /* 0x000ea4000c1e1500 */
[----:B--2---:R-:W-:-:S06]  /*b460*/  HADD2.F32 R4, -RZ, R4.H0_H0 ;  /* 0x20000004ff047230 */ /* 0x004fcc0000004100 */
[----:B------:R-:W0:Y:S02]  /*b470*/  F2I.FTZ.TRUNC.NTZ R4, R4 ;  /* 0x0000000400047305 */ /* 0x000e24000021f100 */
[----:B0-----:R-:W-:Y:S01]  /*b480*/  PRMT R0, R4, 0x7610, R0 ;  /* 0x0000761004007816 */ /* 0x001fe20000000000 */
[----:B------:R-:W-:Y:S06]  /*b490*/  BRA `(.L_x_59938) ;  /* 0x0000000800ec7947 */ /* 0x000fec0003800000 */
.L_x_59941:
        /* <DEDUP_REMOVED lines=9> */
.L_x_59944:
[----:B------:R-:W2:Y:S02]  /*b530*/  LDG.E.U16 R2, desc[UR36][R2.64] ;  /* 0x0000002402027981 */ /* 0x000ea4000c1e1500 */
[----:B--2---:R-:W-:-:S06]  /*b540*/  HADD2.F32 R4, -RZ, R2.H0_H0 ;  /* 0x20000002ff047230 */ /* 0x004fcc0000004100 */
[----:B------:R-:W0:Y:S02]  /*b550*/  F2I.FTZ.TRUNC.NTZ R4, R4 ;  /* 0x0000000400047305 */ /* 0x000e24000021f100 */
[----:B0-----:R-:W-:Y:S01]  /*b560*/  PRMT R0, R4, 0x7610, R0 ;  /* 0x0000761004007816 */ /* 0x001fe20000000000 */
[----:B------:R-:W-:Y:S06]  /*b570*/  BRA `(.L_x_59938) ;  /* 0x0000000800b47947 */ /* 0x000fec0003800000 */
.L_x_59943:
[----:B------:R-:W2:Y:S02]  /*b580*/  LDG.E.64 R2, desc[UR36][R2.64] ;  /* 0x0000002402027981 */ /* 0x000ea4000c1e1b00 */
[----:B--2---:R0:W1:Y:S01]  /*b590*/  F2I.F64.TRUNC R0, R2 ;  /* 0x0000000200007311 */ /* 0x004062000030d100 */
[----:B------:R-:W-:Y:S05]  /*b5a0*/  BRA `(.L_x_59938) ;  /* 0x0000000800a87947 */ /* 0x000fea0003800000 */
.L_x_59933:
        /* <DEDUP_REMOVED lines=12> */
.L_x_59947:
[----:B------:R-:W2:Y:S02]  /*b670*/  LDG.E.64 R2, desc[UR36][R2.64] ;  /* 0x0000002402027981 */ /* 0x000ea4000c1e1b00 */
[----:B--2---:R0:W1:Y:S01]  /*b680*/  F2I.F64.TRUNC R0, R2 ;  /* 0x0000000200007311 */ /* 0x004062000030d100 */
[----:B------:R-:W-:Y:S05]  /*b690*/  BRA `(.L_x_59938) ;  /* 0x00000008006c7947 */ /* 0x000fea0003800000 */
.L_x_59946:
        /* <DEDUP_REMOVED lines=28> */
.L_x_59949:
        /* <DEDUP_REMOVED lines=15> */
.L_x_59948:
[----:B------:R-:W2:Y:S02]  /*b950*/  LDG.E.U16 R4, desc[UR36][R2.64] ;  /* 0x0000002402047981 */ /* 0x000ea4000c1e1500 */
[----:B--2---:R-:W-:-:S06]  /*b960*/  IMAD.U32 R4, R4, 0x10000, RZ ;  /* 0x0001000004047824 */ /* 0x004fcc00078e00ff */
[----:B------:R-:W0:Y:S02]  /*b970*/  F2I.FTZ.TRUNC.NTZ R4, R4 ;  /* 0x0000000400047305 */ /* 0x000e24000021f100 */
[----:B0-----:R-:W-:Y:S01]  /*b980*/  PRMT R0, R4, 0x7610, R0 ;  /* 0x0000761004007816 */ /* 0x001fe20000000000 */
[----:B------:R-:W-:Y:S06]  /*b990*/  BRA `(.L_x_59938) ;  /* 0x0000000400ac7947 */ /* 0x000fec0003800000 */
.L_x_59945:
        /* <DEDUP_REMOVED lines=10> */
.L_x_59952:
        /* <DEDUP_REMOVED lines=21> */
.L_x_59956:
[----:B------:R-:W-:Y:S05]  /*bb90*/  BSYNC B1 ;  /* 0x0000000000017941 */ /* 0x000fea0003800000 */
.L_x_59955:
[----:B------:R-:W-:Y:S01]  /*bba0*/  IMAD.SHL.U32 R2, R2, 0x100000, RZ ;  /* 0x0010000002027824 */ /* 0x000fe200078e00ff */
[----:B------:R-:W-:-:S04]  /*bbb0*/  LEA R3, R0, 0x3b800000, 0x17 ;  /* 0x3b80000000037811 */ /* 0x000fc800078eb8ff */
[----:B------:R-:W-:-:S07]  /*bbc0*/  LOP3.LUT R4, R3, R2, R4, 0xfe, !PT ;  /* 0x0000000203047212 */ /* 0x000fce00078efe04 */
.L_x_59954:
[----:B------:R-:W-:Y:S05]  /*bbd0*/  BSYNC B0 ;  /* 0x0000000000007941 */ /* 0x000fea0003800000 */
.L_x_59953:
[----:B------:R-:W0:Y:S02]  /*bbe0*/  F2I.FTZ.TRUNC.NTZ R4, R4 ;  /* 0x0000000400047305 */ /* 0x000e24000021f100 */
[----:B0-----:R-:W-:Y:S01]  /*bbf0*/  PRMT R0, R4, 0x7610, R0 ;  /* 0x0000761004007816 */ /* 0x001fe20000000000 */
[----:B------:R-:W-:Y:S06]  /*bc00*/  BRA `(.L_x_59938) ;  /* 0x0000000400107947 */ /* 0x000fec0003800000 */
.L_x_59951:
        /* <DEDUP_REMOVED lines=21> */
.L_x_59960:
[----:B------:R-:W-:Y:S05]  /*bd60*/  BSYNC B1 ;  /* 0x0000000000017941 */ /* 0x000fea0003800000 */
.L_x_59959:
[----:B------:R-:W-:Y:S01]  /*bd70*/  IMAD.SHL.U32 R2, R2, 0x200000, RZ ;  /* 0x0020000002027824 */ /* 0x000fe200078e00ff */
[----:B------:R-:W-:-:S04]  /*bd80*/  LEA R3, R0, 0x37800000, 0x17 ;  /* 0x3780000000037811 */ /* 0x000fc800078eb8ff */
[----:B------:R-:W-:-:S07]  /*bd90*/  LOP3.LUT R4, R3, R2, R4, 0xfe, !PT ;  /* 0x0000000203047212 */ /* 0x000fce00078efe04 */
.L_x_59958:
[----:B------:R-:W-:Y:S05]  /*bda0*/  BSYNC B0 ;  /* 0x0000000000007941 */ /* 0x000fea0003800000 */
.L_x_59957:
[----:B------:R-:W0:Y:S02]  /*bdb0*/  F2I.FTZ.TRUNC.NTZ R4, R4 ;  /* 0x0000000400047305 */ /* 0x000e24000021f100 */
[----:B0-----:R-:W-:Y:S01]  /*bdc0*/  PRMT R0, R4, 0x7610, R0 ;  /* 0x0000761004007816 */ /* 0x001fe20000000000 */
[----:B------:R-:W-:Y:S06]  /*bdd0*/  BRA `(.L_x_59938) ;  /* 0x00000000009c7947 */ /* 0x000fec0003800000 */
.L_x_59950:
        /* <DEDUP_REMOVED lines=14> */
.L_x_59964:
[----:B------:R-:W-:Y:S05]  /*bec0*/  BSYNC B0 ;  /* 0x0000000000007941 */ /* 0x000fea0003800000 */
.L_x_59963:
[----:B------:R-:W0:Y:S02]  /*bed0*/  F2I.FTZ.TRUNC.NTZ R4, R4 ;  /* 0x0000000400047305 */ /* 0x000e24000021f100 */
[----:B0-----:R-:W-:Y:S01]  /*bee0*/  PRMT R0, R4, 0x7610, R0 ;  /* 0x0000761004007816 */ /* 0x001fe20000000000 */
[----:B------:R-:W-:Y:S06]  /*bef0*/  BRA `(.L_x_59938) ;  /* 0x0000000000547947 */ /* 0x000fec0003800000 */
.L_x_59937:
        /* <DEDUP_REMOVED lines=16> */
.L_x_59965:
[----:B------:R-:W-:Y:S01]  /*c000*/  PRMT R0, RZ, 0x7610, R0 ;  /* 0x00007610ff007816 */ /* 0x000fe20000000000 */
[----:B------:R-:W-:Y:S06]  /*c010*/  BRA `(.L_x_59938) ;  /* 0x00000000000c7947 */ /* 0x000fec0003800000 */
.L_x_59962:
[----:B------:R0:W5:Y:S01]  /*c020*/  LDG.E.U16 R0, desc[UR36][R2.64] ;  /* 0x0000002402007981 */ /* 0x000162000c1e1500 */
[----:B------:R-:W-:Y:S05]  /*c030*/  BRA `(.L_x_59938) ;  /* 0x0000000000047947 */ /* 0x000fea0003800000 */
.L_x_59961:
[----:B------:R0:W5:Y:S02]  /*c040*/  LDG.E.U16 R0, desc[UR36][R2.64] ;  /* 0x0000002402007981 */ /* 0x000164000c1e1500 */
.L_x_59938:
        /* <DEDUP_REMOVED lines=25> */
.L_x_59970:
        /* <DEDUP_REMOVED lines=21> */
.L_x_59969:
[----:B------:R-:W-:Y:S05]  /*c330*/  BSYNC B1 ;  /* 0x0000000000017941 */ /* 0x000fea0003800000 */
.L_x_59968:
[----:B------:R-:W-:Y:S05]  /*c340*/  BRA `(.L_x_59971) ;  /* 0x0000000000287947 */ /* 0x000fea0003800000 */
.L_x_59967:
        /* <DEDUP_REMOVED lines=10> */
.L_x_59971:
[----:B------:R-:W-:Y:S05]  /*c3f0*/  BSYNC B0 ;  /* 0x0000000000007941 */ /* 0x000fea0003800000 */
.L_x_59966:
        /* <DEDUP_REMOVED lines=14> */
.L_x_59975:
[----:B------:R0:W-:Y:S01]  /*c4e0*/  STG.E.U8 desc[UR36][R16.64], R3 ;  /* 0x0000000310007986 */ /* 0x0001e2000c101124 */
[----:B------:R-:W-:Y:S05]  /*c4f0*/  BRA `(.L_x_59977) ;  /* 0x0000000c00707947 */ /* 0x000fea0003800000 */
.L_x_59974:
        /* <DEDUP_REMOVED lines=11> */
.L_x_59979:
[----:B------:R-:W-:-:S05]  /*c5b0*/  PRMT R3, R3, 0x9910, RZ ;  /* 0x0000991003037816 */ /* 0x000fca00000000ff */
[----:B------:R0:W-:Y:S01]  /*c5c0*/  STG.E desc[UR36][R16.64], R3 ;  /* 0x0000000310007986 */ /* 0x0001e2000c101924 */
[----:B------:R-:W-:Y:S05]  /*c5d0*/  BRA `(.L_x_59977) ;  /* 0x0000000c00387947 */ /* 0x000fea0003800000 */
.L_x_59978:
[----:B------:R0:W-:Y:S01]  /*c5e0*/  STG.E.U16 desc[UR36][R16.64], R3 ;  /* 0x0000000310007986 */ /* 0x0001e2000c101524 */
[----:B------:R-:W-:Y:S05]  /*c5f0*/  BRA `(.L_x_59977) ;  /* 0x0000000c00307947 */ /* 0x000fea0003800000 */
.L_x_59973:
        /* <DEDUP_REMOVED lines=9> */
.L_x_59981:
[----:B------:R-:W0:Y:S02]  /*c690*/  I2F.S16 R0, R3 ;  /* 0x0000000300007306 */ /* 0x000e240000101400 */
[----:B0-----:R-:W-:-:S05]  /*c6a0*/  F2FP.F16.F32.PACK_AB R0, RZ, R0 ;  /* 0x00000000ff00723e */ /* 0x001fca00000000ff */
[----:B------:R4:W-:Y:S01]  /*c6b0*/  STG.E.U16 desc[UR36][R16.64], R0 ;  /* 0x0000000010007986 */ /* 0x0009e2000c101524 */
[----:B------:R-:W-:Y:S05]  /*c6c0*/  BRA `(.L_x_59977) ;  /* 0x0000000800fc7947 */ /* 0x000fea0003800000 */
.L_x_59980:
        /* <DEDUP_REMOVED lines=10> */
.L_x_59983:
[----:B------:R-:W0:Y:S02]  /*c770*/  I2F.S16 R3, R3 ;  /* 0x0000000300037306 */ /* 0x000e240000101400 */
[----:B0-----:R-:W-:-:S04]  /*c780*/  F2FP.F16.F32.PACK_AB R3, RZ, R3 ;  /* 0x00000003ff03723e */ /* 0x001fc800000000ff */
[----:B------:R-:W-:-:S05]  /*c790*/  PRMT R3, R3, 0x5410, RZ ;  /* 0x0000541003037816 */ /* 0x000fca00000000ff */
[----:B------:R2:W-:Y:S01]  /*c7a0*/  STG.E desc[UR36][R16.64], R3 ;  /* 0x0000000310007986 */ /* 0x0005e2000c101924 */
[----:B------:R-:W-:Y:S05]  /*c7b0*/  BRA `(.L_x_59977) ;  /* 0x0000000800c07947 */ /* 0x000fea0003800000 */
.L_x_59982:
[----:B------:R-:W0:Y:S02]  /*c7c0*/  I2F.F64.S16 R2, R3 ;  /* 0x0000000300027312 */ /* 0x000e240000101c00 */
[----:B0-----:R0:W-:Y:S01]  /*c7d0*/  STG.E.64 desc[UR36][R16.64], R2 ;  /* 0x0000000210007986 */ /* 0x0011e2000c101b24 */
[----:B------:R-:W-:Y:S05]  /*c7e0*/  BRA `(.L_x_59977) ;  /* 0x0000000800b47947 */ /* 0x000fea0003800000 */
.L_x_59972:
        /* <DEDUP_REMOVED lines=13> */
.L_x_59986:
[----:B------:R-:W0:Y:S01]  /*c8c0*/  I2F.F64.S16 R4, R3 ;  /* 0x0000000300047312 */ /* 0x000e220000101c00 */
[----:B------:R-:W-:-:S05]  /*c8d0*/  CS2R R6, SRZ ;  /* 0x0000000000067805 */ /* 0x000fca000001ff00 */
[----:B0-----:R0:W-:Y:S01]  /*c8e0*/  STG.E.128 desc[UR36][R16.64], R4 ;  /* 0x0000000410007986 */ /* 0x0011e2000c101d24 */
[----:B------:R-:W-:Y:S05]  /*c8f0*/  BRA `(.L_x_59977) ;  /* 0x0000000800707947 */ /* 0x000fea0003800000 */
.L_x_59985:
        /* <DEDUP_REMOVED lines=21> */
.L_x_59990:
[----:B------:R-:W-:Y:S05]  /*ca50*/  BSYNC B0 ;  /* 0x0000000000007941 */ /* 0x000fea0003800000 */
.L_x_59989:
[----:B------:R-:W-:-:S05]  /*ca60*/  LOP3.LUT R5, R0, R5, RZ, 0xfc, !PT ;  /* 0x0000000500057212 */ /* 0x000fca00078efcff */
[----:B------:R0:W-:Y:S01]  /*ca70*/  STG.E.U8 desc[UR36][R16.64], R5 ;  /* 0x0000000510007986 */ /* 0x0001e2000c101124 */
[----:B------:R-:W-:Y:S05]  /*ca80*/  BRA `(.L_x_59977) ;  /* 0x00000008000c7947 */ /* 0x000fea0003800000 */
.L_x_59988:
        /* <DEDUP_REMOVED lines=13> */
.L_x_59992:
[----:B------:R-:W-:Y:S01]  /*cb60*/  IMAD.MOV.U32 R0, RZ, RZ, 0x7f ;  /* 0x0000007fff007424 */ /* 0x000fe200078e00ff */
[----:B------:R-:W-:-:S04]  /*cb70*/  ISETP.GT.U32.AND P0, PT, R2, 0x7f800000, PT ;  /* 0x7f8000000200780c */ /* 0x000fc80003f04070 */
[----:B------:R-:W-:-:S09]  /*cb80*/  SEL R0, R0, 0x7c, P0 ;  /* 0x0000007c00007807 */ /* 0x000fd20000000000 */
.L_x_59993:
[----:B------:R-:W-:Y:S05]  /*cb90*/  BSYNC B0 ;  /* 0x0000000000007941 */ /* 0x000fea0003800000 */
.L_x_59991:
[----:B------:R-:W-:-:S04]  /*cba0*/  LOP3.LUT R2, R3, 0x80000000, RZ, 0xc0, !PT ;  /* 0x8000000003027812 */ /* 0x000fc800078ec0ff */
[----:B------:R-:W-:-:S04]  /*cbb0*/  SHF.R.U32.HI R3, RZ, 0x18, R2 ;  /* 0x00000018ff037819 */ /* 0x000fc80000011602 */
[----:B------:R-:W-:-:S05]  /*cbc0*/  LOP3.LUT R3, R0, R3, RZ, 0xfc, !PT ;  /* 0x0000000300037212 */ /* 0x000fca00078efcff */
[----:B------:R0:W-:Y:S01]  /*cbd0*/  STG.E.U8 desc[UR36][R16.64], R3 ;  /* 0x0000000310007986 */ /* 0x0001e2000c101124 */
[----:B------:R-:W-:Y:S05]  /*cbe0*/  BRA `(.L_x_59977) ;  /* 0x0000000400b47947 */ /* 0x000fea0003800000 */
.L_x_59987:
[----:B------:R-:W0:Y:S02]  /*cbf0*/  I2F.S16 R0, R3 ;  /* 0x0000000300007306 */ /* 0x000e240000101400 */
[----:B0-----:R-:W-:-:S05]  /*cc00*/  F2FP.BF16.F32.PACK_AB R0, RZ, R0 ;  /* 0x00000000ff00723e */ /* 0x001fca00000010ff */
[----:B------:R0:W-:Y:S01]  /*cc10*/  STG.E.U16 desc[UR36][R16.64], R0 ;  /* 0x0000000010007986 */ /* 0x0001e2000c101524 */
[----:B------:R-:W-:Y:S05]  /*cc20*/  BRA `(.L_x_59977) ;  /* 0x0000000400a47947 */ /* 0x000fea0003800000 */
.L_x_59984:
        /* <DEDUP_REMOVED lines=10> */
.L_x_59996:
        /* <DEDUP_REMOVED lines=17> */
.L_x_59999:
[----:B------:R-:W-:-:S04]  /*cde0*/  LOP3.LUT R2, R3, 0x80000000, RZ, 0xc0, !PT ;  /* 0x8000000003027812 */ /* 0x000fc800078ec0ff */
[----:B------:R-:W-:-:S04]  /*cdf0*/  SHF.R.U32.HI R3, RZ, 0x18, R2 ;  /* 0x00000018ff037819 */ /* 0x000fc80000011602 */
[----:B------:R-:W-:-:S04]  /*ce00*/  LOP3.LUT R0, R0, R3, RZ, 0xfc, !PT ;  /* 0x0000000300007212 */ /* 0x000fc800078efcff */
[----:B------:R-:W-:-:S07]  /*ce10*/  PRMT R8, R0, 0x7610, R8 ;  /* 0x0000761000087816 */ /* 0x000fce0000000008 */
.L_x_59998:
[----:B------:R-:W-:Y:S05]  /*ce20*/  BSYNC B0 ;  /* 0x0000000000007941 */ /* 0x000fea0003800000 */
.L_x_59997:
[----:B------:R0:W-:Y:S01]  /*ce30*/  STG.E.U8 desc[UR36][R16.64], R8 ;  /* 0x0000000810007986 */ /* 0x0001e2000c101124 */
[----:B------:R-:W-:Y:S05]  /*ce40*/  BRA `(.L_x_59977) ;  /* 0x00000004001c7947 */ /* 0x000fea0003800000 */
.L_x_59995:
        /* <DEDUP_REMOVED lines=17> */
.L_x_60002:
[----:B------:R-:W-:-:S04]  /*cf60*/  LOP3.LUT R2, R3, 0x80000000, RZ, 0xc0, !PT ;  /* 0x8000000003027812 */ /* 0x000fc800078ec0ff */
[----:B------:R-:W-:-:S04]  /*cf70*/  SHF.R.U32.HI R3, RZ, 0x18, R2 ;  /* 0x00000018ff037819 */ /* 0x000fc80000011602 */
[----:B------:R-:W-:-:S04]  /*cf80*/  LOP3.LUT R0, R0, R3, RZ, 0xfc, !PT ;  /* 0x0000000300007212 */ /* 0x000fc800078efcff */
[----:B------:R-:W-:-:S07]  /*cf90*/  PRMT R8, R0, 0x7610, R8 ;  /* 0x0000761000087816 */ /* 0x000fce0000000008 */
.L_x_60001:
[----:B------:R-:W-:Y:S05]  /*cfa0*/  BSYNC B0 ;  /* 0x0000000000007941 */ /* 0x000fea0003800000 */
.L_x_60000:
[----:B------:R0:W-:Y:S01]  /*cfb0*/  STG.E.U8 desc[UR36][R16.64], R8 ;  /* 0x0000000810007986 */ /* 0x0001e2000c101124 */
[----:B------:R-:W-:Y:S05]  /*cfc0*/  BRA `(.L_x_59977) ;  /* 0x0000000000bc7947 */ /* 0x000fea0003800000 */
.L_x_59994:
        /* <DEDUP_REMOVED lines=23> */
.L_x_59976:
        /* <DEDUP_REMOVED lines=16> */
.L_x_60005:
[----:B------:R-:W-:Y:S05]  /*d240*/  BRA `(.L_x_59977) ;  /* 0x00000000001c7947 */ /* 0x000fea0003800000 */
.L_x_60004:
[----:B------:R-:W-:-:S05]  /*d250*/  PRMT R3, R3, 0x9910, RZ ;  /* 0x0000991003037816 */ /* 0x000fca00000000ff */
[----:B------:R-:W-:-:S05]  /*d260*/  IMAD.MOV.U32 R2, RZ, RZ, R3 ;  /* 0x000000ffff027224 */ /* 0x000fca00078e0003 */
[----:B------:R-:W-:-:S05]  /*d270*/  SHF.R.S32.HI R3, RZ, 0x1f, R2 ;  /* 0x0000001fff037819 */ /* 0x000fca0000011402 */
[----:B------:R0:W-:Y:S01]  /*d280*/  STG.E.64 desc[UR36][R16.64], R2 ;  /* 0x0000000210007986 */ /* 0x0001e2000c101b24 */
[----:B------:R-:W-:Y:S05]  /*d290*/  BRA `(.L_x_59977) ;  /* 0x0000000000087947 */ /* 0x000fea0003800000 */
.L_x_60003:
[----:B------:R-:W-:-:S05]  /*d2a0*/  PRMT R3, R3, 0x9910, RZ ;  /* 0x0000991003037816 */ /* 0x000fca00000000ff */
[----:B------:R0:W-:Y:S02]  /*d2b0*/  STG.E desc[UR36][R16.64], R3 ;  /* 0x0000000310007986 */ /* 0x0001e4000c101924 */
.L_x_59977:
[----:B------:R-:W-:-:S07]  /*d2c0*/  VIADD R19, R19, 0x80 ;  /* 0x0000008013137836 */ /* 0x000fce0000000000 */
.L_x_59898:
[----:B------:R-:W-:Y:S05]  /*d2d0*/  BSYNC B6 ;  /* 0x0000000000067941 */ /* 0x000fea0003800000 */
.L_x_59897:
[----:B------:R-:W-:Y:S02]  /*d2e0*/  ULDC UR4, c[0x0][0x210] ;  /* 0x0000840000047ab9 */ /* 0x000fe40000000800 */
[----:B------:R-:W-:-:S13]  /*d2f0*/  ISETP.GE.AND P0, PT, R19, UR4, PT ;  /* 0x0000000413007c0c */ /* 0x000fda000bf06270 */
[----:B------:R-:W-:Y:S05]  /*d300*/  @P0 EXIT ;  /* 0x000000000000094d */ /* 0x000fea0003800000 */
[----:B0-----:R-:W0:Y:S01]  /*d310*/  LDC R6, c[0x0][0x218] ;  /* 0x00008600ff067b82 */ /* 0x001e220000000800 */
[----:B------:R-:W-:Y:S02]  /*d320*/  IMAD.MOV.U32 R18, RZ, RZ, RZ ;  /* 0x000000ffff127224 */ /* 0x000fe400078e00ff */
[----:B----4-:R-:W-:Y:S02]  /*d330*/  IMAD.MOV.U32 R0, RZ, RZ, RZ ;  /* 0x000000ffff007224 */ /* 0x010fe400078e00ff */
[----:B-123--:R-:W-:Y:S01]  /*d340*/  IMAD.MOV.U32 R16, RZ, RZ, RZ ;  /* 0x000000ffff107224 */ /* 0x00efe200078e00ff */
        /* <DEDUP_REMOVED lines=350> */
.L_x_60006:
        /* <DEDUP_REMOVED lines=20> */
.L_x_60010:
[----:B------:R1:W5:Y:S01]  /*ea70*/  LDG.E.U8 R19, desc[UR36][R2.64] ;  /* 0x0000002402137981 */ /* 0x000362000c1e1100 */
[----:B------:R-:W-:Y:S05]  /*ea80*/  BRA `(.L_x_60012) ;  /* 0x0000000c00547947 */ /* 0x000fea0003800000 */
.L_x_60009:
        /* <DEDUP_REMOVED lines=8> */
.L_x_60014:
[----:B------:R3:W5:Y:S01]  /*eb10*/  LDG.E.U16 R19, desc[UR36][R2.64] ;  /* 0x0000002402137981 */ /* 0x000762000c1e1500 */
[----:B------:R-:W-:Y:S05]  /*eb20*/  BRA `(.L_x_60012) ;  /* 0x0000000c002c7947 */ /* 0x000fea0003800000 */
.L_x_60013:
[----:B------:R4:W5:Y:S01]  /*eb30*/  LDG.E.U16 R19, desc[UR36][R2.64] ;  /* 0x0000002402137981 */ /* 0x000962000c1e1500 */
[----:B------:R-:W-:Y:S05]  /*eb40*/  BRA `(.L_x_60012) ;  /* 0x0000000c00247947 */ /* 0x000fea0003800000 */
.L_x_60008:
        /* <DEDUP_REMOVED lines=9> */
.L_x_60016:
[----:B------:R-:W2:Y:S02]  /*ebe0*/  LDG.E.U16 R0, desc[UR36][R2.64] ;  /* 0x0000002402007981 */ /* 0x000ea4000c1e1500 */
[----:B--2---:R-:W-:-:S06]  /*ebf0*/  HADD2.F32 R0, -RZ, R0.H0_H0 ;  /* 0x20000000ff007230 */ /* 0x004fcc0000004100 */
[----:B------:R-:W0:Y:S02]  /*ec00*/  F2I.FTZ.TRUNC.NTZ R0, R0 ;  /* 0x0000000000007305 */ /* 0x000e24000021f100 */
[----:B0-----:R-:W-:Y:S01]  /*ec10*/  PRMT R19, R0, 0x7610, R19 ;  /* 0x0000761000137816 */ /* 0x001fe20000000013 */
[----:B------:R-:W-:Y:S06]  /*ec20*/  BRA `(.L_x_60012) ;  /* 0x0000000800ec7947 */ /* 0x000fec0003800000 */
.L_x_60015:
        /* <DEDUP_REMOVED lines=9> */
.L_x_60018:
[----:B------:R-:W2:Y:S02]  /*ecc0*/  LDG.E.U16 R2, desc[UR36][R2.64] ;  /* 0x0000002402027981 */ /* 0x000ea4000c1e1500 */
[----:B--2---:R-:W-:-:S06]  /*ecd0*/  HADD2.F32 R0, -RZ, R2.H0_H0 ;  /* 0x20000002ff007230 */ /* 0x004fcc0000004100 */
[----:B------:R-:W0:Y:S02]  /*ece0*/  F2I.FTZ.TRUNC.NTZ R0, R0 ;  /* 0x0000000000007305 */ /* 0x000e24000021f100 */
[----:B0-----:R-:W-:Y:S01]  /*ecf0*/  PRMT R19, R0, 0x7610, R19 ;  /* 0x0000761000137816 */ /* 0x001fe20000000013 */
[----:B------:R-:W-:Y:S06]  /*ed00*/  BRA `(.L_x_60012) ;  /* 0x0000000800b47947 */ /* 0x000fec0003800000 */
.L_x_60017:
[----:B------:R-:W2:Y:S02]  /*ed10*/  LDG.E.64 R2, desc[UR36][R2.64] ;  /* 0x0000002402027981 */ /* 0x000ea4000c1e1b00 */
[----:B--2---:R0:W1:Y:S01]  /*ed20*/  F2I.F64.TRUNC R19, R2 ;  /* 0x0000000200137311 */ /* 0x004062000030d100 */
[----:B------:R-:W-:Y:S05]  /*ed30*/  BRA `(.L_x_60012) ;  /* 0x0000000800a87947 */ /* 0x000fea0003800000 */
.L_x_60007:
        /* <DEDUP_REMOVED lines=12> */
.L_x_60021:
[----:B------:R-:W2:Y:S02]  /*ee00*/  LDG.E.64 R2, desc[UR36][R2.64] ;  /* 0x0000002402027981 */ /* 0x000ea4000c1e1b00 */
[----:B--2---:R0:W1:Y:S01]  /*ee10*/  F2I.F64.TRUNC R19, R2 ;  /* 0x0000000200137311 */ /* 0x004062000030d100 */
[----:B------:R-:W-:Y:S05]  /*ee20*/  BRA `(.L_x_60012) ;  /* 0x00000008006c7947 */ /* 0x000fea0003800000 */
.L_x_60020:
        /* <DEDUP_REMOVED lines=28> */
.L_x_60023:
        /* <DEDUP_REMOVED lines=15> */
.L_x_60022:
[----:B------:R-:W2:Y:S02]  /*f0e0*/  LDG.E.U16 R0, desc[UR36][R2.64] ;  /* 0x0000002402007981 */ /* 0x000ea4000c1e1500 */
[----:B--2---:R-:W-:-:S06]  /*f0f0*/  IMAD.U32 R0, R0, 0x10000, RZ ;  /* 0x0001000000007824 */ /* 0x004fcc00078e00ff */
[----:B------:R-:W0:Y:S02]  /*f100*/  F2I.FTZ.TRUNC.NTZ R0, R0 ;  /* 0x0000000000007305 */ /* 0x000e24000021f100 */
[----:B0-----:R-:W-:Y:S01]  /*f110*/  PRMT R19, R0, 0x7610, R19 ;  /* 0x0000761000137816 */ /* 0x001fe20000000013 */
[----:B------:R-:W-:Y:S06]  /*f120*/  BRA `(.L_x_60012) ;  /* 0x0000000400ac7947 */ /* 0x000fec0003800000 */
.L_x_60019:
        /* <DEDUP_REMOVED lines=10> */
.L_x_60026:
        /* <DEDUP_REMOVED lines=21> */
.L_x_60030:
[----:B------:R-:W-:Y:S05]  /*f320*/  BSYNC B1 ;  /* 0x0000000000017941 */ /* 0x000fea0003800000 */
.L_x_60029:
[----:B------:R-:W-:Y:S01]  /*f330*/  LEA R3, R0, 0x3b800000, 0x17 ;  /* 0x3b80000000037811 */ /* 0x000fe200078eb8ff */
[----:B------:R-:W-:-:S05]  /*f340*/  IMAD.SHL.U32 R0, R2, 0x100000, RZ ;  /* 0x0010000002007824 */ /* 0x000fca00078e00ff */
[----:B------:R-:W-:-:S07]  /*f350*/  LOP3.LUT R0, R3, R0, R4, 0xfe, !PT ;  /* 0x0000000003007212 */ /* 0x000fce00078efe04 */
.L_x_60028:
[----:B------:R-:W-:Y:S05]  /*f360*/  BSYNC B0 ;  /* 0x0000000000007941 */ /* 0x000fea0003800000 */
.L_x_60027:
[----:B------:R-:W0:Y:S02]  /*f370*/  F2I.FTZ.TRUNC.NTZ R0, R0 ;  /* 0x0000000000007305 */ /* 0x000e24000021f100 */
[----:B0-----:R-:W-:Y:S01]  /*f380*/  PRMT R19, R0, 0x7610, R19 ;  /* 0x0000761000137816 */ /* 0x001fe20000000013 */
[----:B------:R-:W-:Y:S06]  /*f390*/  BRA `(.L_x_60012) ;  /* 0x0000000400107947 */ /* 0x000fec0003800000 */
.L_x_60025:
        /* <DEDUP_REMOVED lines=21> */
.L_x_60034:
[----:B------:R-:W-:Y:S05]  /*f4f0*/  BSYNC B1 ;  /* 0x0000000000017941 */ /* 0x000fea0003800000 */
.L_x_60033:
[----:B------:R-:W-:Y:S01]  /*f500*/  LEA R3, R0, 0x37800000, 0x17 ;  /* 0x3780000000037811 */ /* 0x000fe200078eb8ff */
[----:B------:R-:W-:-:S05]  /*f510*/  IMAD.SHL.U32 R0, R2, 0x200000, RZ ;  /* 0x0020000002007824 */ /* 0x000fca00078e00ff */
[----:B------:R-:W-:-:S07]  /*f520*/  LOP3.LUT R0, R3, R0, R4, 0xfe, !PT ;  /* 0x0000000003007212 */ /* 0x000fce00078efe04 */
.L_x_60032:
[----:B------:R-:W-:Y:S05]  /*f530*/  BSYNC B0 ;  /* 0x0000000000007941 */ /* 0x000fea0003800000 */
.L_x_60031:
[----:B------:R-:W0:Y:S02]  /*f540*/  F2I.FTZ.TRUNC.NTZ R0, R0 ;  /* 0x0000000000007305 */ /* 0x000e24000021f100 */
[----:B0-----:R-:W-:Y:S01]  /*f550*/  PRMT R19, R0, 0x7610, R19 ;  /* 0x0000761000137816 */ /* 0x001fe20000000013 */
[----:B------:R-:W-:Y:S06]  /*f560*/  BRA `(.L_x_60012) ;  /* 0x00000000009c7947 */ /* 0x000fec0003800000 */
.L_x_60024:
        /* <DEDUP_REMOVED lines=14> */
.L_x_60038:
[----:B------:R-:W-:Y:S05]  /*f650*/  BSYNC B0 ;  /* 0x0000000000007941 */ /* 0x000fea0003800000 */
.L_x_60037:
[----:B------:R-:W0:Y:S02]  /*f660*/  F2I.FTZ.TRUNC.NTZ R0, R0 ;  /* 0x0000000000007305 */ /* 0x000e24000021f100 */
[----:B0-----:R-:W-:Y:S01]  /*f670*/  PRMT R19, R0, 0x7610, R19 ;  /* 0x0000761000137816 */ /* 0x001fe20000000013 */
[----:B------:R-:W-:Y:S06]  /*f680*/  BRA `(.L_x_60012) ;  /* 0x0000000000547947 */ /* 0x000fec0003800000 */
.L_x_60011:
        /* <DEDUP_REMOVED lines=16> */
.L_x_60039:
[----:B------:R-:W-:Y:S01]  /*f790*/  PRMT R19, RZ, 0x7610, R19 ;  /* 0x00007610ff137816 */ /* 0x000fe20000000013 */
[----:B------:R-:W-:Y:S06]  /*f7a0*/  BRA `(.L_x_60012) ;  /* 0x00000000000c7947 */ /* 0x000fec0003800000 */
.L_x_60036:
[----:B------:R0:W5:Y:S01]  /*f7b0*/  LDG.E.U16 R19, desc[UR36][R2.64] ;  /* 0x0000002402137981 */ /* 0x000162000c1e1500 */
[----:B------:R-:W-:Y:S05]  /*f7c0*/  BRA `(.L_x_60012) ;  /* 0x0000000000047947 */ /* 0x000fea0003800000 */
.L_x_60035:
[----:B------:R0:W5:Y:S02]  /*f7d0*/  LDG.E.U16 R19, desc[UR36][R2.64] ;  /* 0x0000002402137981 */ /* 0x000164000c1e1500 */
.L_x_60012:
[----:B------:R-:W0:Y:S01]  /*f7e0*/  LDC.U8 R4, c[0x0][0x49a] ;  /* 0x00012680ff047b82 */ /* 0x000e220000000000 */
[----:B------:R-:W-:Y:S02]  /*f7f0*/  ULDC.64 UR4, c[0x0][0x488] ;  /* 0x0001220000047ab9 */ /* 0x000fe40000000a00 */
[----:B01234-:R-:W-:-:S05]  /*f800*/  IADD3 R2, P0, R18, UR4, RZ ;  /* 0x0000000412027c10 */ /* 0x01ffca000ff1e0ff */
[----:B------:R-:W-:Y:S01]  /*f810*/  IMAD.X R3, RZ, RZ, UR5, P0 ;  /* 0x00000005ff037e24 */ /* 0x000fe200080e06ff */
        /* <DEDUP_REMOVED lines=13> */
.L_x_60043:
[----:B------:R1:W5:Y:S01]  /*f8f0*/  LDG.E.U8 R0, desc[UR36][R2.64] ;  /* 0x0000002402007981 */ /* 0x000362000c1e1100 */
[----:B------:R-:W-:Y:S05]  /*f900*/  BRA `(.L_x_60045) ;  /* 0x0000000c00547947 */ /* 0x000fea0003800000 */
.L_x_60042:
        /* <DEDUP_REMOVED lines=8> */
.L_x_60047:
[----:B------:R3:W5:Y:S01]  /*f990*/  LDG.E.U16 R0, desc[UR36][R2.64] ;  /* 0x0000002402007981 */ /* 0x000762000c1e1500 */
[----:B------:R-:W-:Y:S05]  /*f9a0*/  BRA `(.L_x_60045) ;  /* 0x0000000c002c7947 */ /* 0x000fea0003800000 */
.L_x_60046:
[----:B------:R2:W5:Y:S01]  /*f9b0*/  LDG.E.U16 R0, desc[UR36][R2.64] ;  /* 0x0000002402007981 */ /* 0x000562000c1e1500 */
[----:B------:R-:W-:Y:S05]  /*f9c0*/  BRA `(.L_x_60045) ;  /* 0x0000000c00247947 */ /* 0x000fea0003800000 */
.L_x_60041:
        /* <DEDUP_REMOVED lines=9> */
.L_x_60049:
[----:B------:R-:W2:Y:S02]  /*fa60*/  LDG.E.U16 R4, desc[UR36][R2.64] ;  /* 0x0000002402047981 */ /* 0x000ea4000c1e1500 */
[----:B--2---:R-:W-:-:S06]  /*fa70*/  HADD2.F32 R4, -RZ, R4.H0_H0 ;  /* 0x20000004ff047230 */ /* 0x004fcc0000004100 */
[----:B------:R-:W0:Y:S02]  /*fa80*/  F2I.FTZ.TRUNC.NTZ R4, R4 ;  /* 0x0000000400047305 */ /* 0x000e24000021f100 */
[----:B0-----:R-:W-:Y:S01]  /*fa90*/  PRMT R0, R4, 0x7610, R0 ;  /* 0x0000761004007816 */ /* 0x001fe20000000000 */
[----:B------:R-:W-:Y:S06]  /*faa0*/  BRA `(.L_x_60045) ;  /* 0x0000000800ec7947 */ /* 0x000fec0003800000 */
.L_x_60048:
        /* <DEDUP_REMOVED lines=9> */
.L_x_60051:
[----:B------:R-:W2:Y:S02]  /*fb40*/  LDG.E.U16 R2, desc[UR36][R2.64] ;  /* 0x0000002402027981 */ /* 0x000ea4000c1e1500 */
[----:B--2---:R-:W-:-:S06]  /*fb50*/  HADD2.F32 R4, -RZ, R2.H0_H0 ;  /* 0x20000002ff047230 */ /* 0x004fcc0000004100 */
[----:B------:R-:W0:Y:S02]  /*fb60*/  F2I.FTZ.TRUNC.NTZ R4, R4 ;  /* 0x0000000400047305 */ /* 0x000e24000021f100 */
[----:B0-----:R-:W-:Y:S01]  /*fb70*/  PRMT R0, R4, 0x7610, R0 ;  /* 0x0000761004007816 */ /* 0x001fe20000000000 */
[----:B------:R-:W-:Y:S06]  /*fb80*/  BRA `(.L_x_60045) ;  /* 0x0000000800b47947 */ /* 0x000fec0003800000 */
.L_x_60050:
[----:B------:R-:W2:Y:S02]  /*fb90*/  LDG.E.64 R2, desc[UR36][R2.64] ;  /* 0x0000002402027981 */ /* 0x000ea4000c1e1b00 */
[----:B--2---:R0:W1:Y:S01]  /*fba0*/  F2I.F64.TRUNC R0, R2 ;  /* 0x0000000200007311 */ /* 0x004062000030d100 */
[----:B------:R-:W-:Y:S05]  /*fbb0*/  BRA `(.L_x_60045) ;  /* 0x0000000800a87947 */ /* 0x000fea0003800000 */
.L_x_60040:
        /* <DEDUP_REMOVED lines=12> */
.L_x_60054:
[----:B------:R-:W2:Y:S02]  /*fc80*/  LDG.E.64 R2, desc[UR36][R2.64] ;  /* 0x0000002402027981 */ /* 0x000ea4000c1e1b00 */
[----:B--2---:R0:W1:Y:S01]  /*fc90*/  F2I.F64.TRUNC R0, R2 ;  /* 0x0000000200007311 */ /* 0x004062000030d100 */
[----:B------:R-:W-:Y:S05]  /*fca0*/  BRA `(.L_x_60045) ;  /* 0x00000008006c7947 */ /* 0x000fea0003800000 */
.L_x_60053:
        /* <DEDUP_REMOVED lines=28> */
.L_x_60056:
        /* <DEDUP_REMOVED lines=15> */
.L_x_60055:
[----:B------:R-:W2:Y:S02]  /*ff60*/  LDG.E.U16 R4, desc[UR36][R2.64] ;  /* 0x0000002402047981 */ /* 0x000ea4000c1e1500 */
[----:B--2---:R-:W-:-:S06]  /*ff70*/  IMAD.U32 R4, R4, 0x10000, RZ ;  /* 0x0001000004047824 */ /* 0x004fcc00078e00ff */
[----:B------:R-:W0:Y:S02]  /*ff80*/  F2I.FTZ.TRUNC.NTZ R4, R4 ;  /* 0x0000000400047305 */ /* 0x000e24000021f100 */
[----:B0-----:R-:W-:Y:S01]  /*ff90*/  PRMT R0, R4, 0x7610, R0 ;  /* 0x0000761004007816 */ /* 0x001fe20000000000 */
[----:B------:R-:W-:Y:S06]  /*ffa0*/  BRA `(.L_x_60045) ;  /* 0x0000000400ac7947 */ /* 0x000fec0003800000 */
.L_x_60052:
        /* <DEDUP_REMOVED lines=10> */
.L_x_60059:
        /* <DEDUP_REMOVED lines=21> */
.L_x_60063:
[----:B------:R-:W-:Y:S05]  /*101a0*/  BSYNC B1 ;  /* 0x0000000000017941 */ /* 0x000fea0003800000 */
.L_x_60062:
[----:B------:R-:W-:Y:S01]  /*101b0*/  IMAD.SHL.U32 R2, R2, 0x100000, RZ ;  /* 0x0010000002027824 */ /* 0x000fe200078e00ff */
[----:B------:R-:W-:-:S04]  /*101c0*/  LEA R3, R0, 0x3b800000, 0x17 ;  /* 0x3b80000000037811 */ /* 0x000fc800078eb8ff */
[----:B------:R-:W-:-:S07]  /*101d0*/  LOP3.LUT R4, R3, R2, R4, 0xfe, !PT ;  /* 0x0000000203047212 */ /* 0x000fce00078efe04 */
.L_x_60061:
[----:B------:R-:W-:Y:S05]  /*101e0*/  BSYNC B0 ;  /* 0x0000000000007941 */ /* 0x000fea0003800000 */
.L_x_60060:
[----:B------:R-:W0:Y:S02]  /*101f0*/  F2I.FTZ.TRUNC.NTZ R4, R4 ;  /* 0x0000000400047305 */ /* 0x000e24000021f100 */
[----:B0-----:R-:W-:Y:S01]  /*10200*/  PRMT R0, R4, 0x7610, R0 ;  /* 0x0000761004007816 */ /* 0x001fe20000000000 */
[----:B------:R-:W-:Y:S06]  /*10210*/  BRA `(.L_x_60045) ;  /* 0x0000000400107947 */ /* 0x000fec0003800000 */
.L_x_60058:
        /* <DEDUP_REMOVED lines=21> */
.L_x_60067:
[----:B------:R-:W-:Y:S05]  /*10370*/  BSYNC B1 ;  /* 0x0000000000017941 */ /* 0x000fea0003800000 */
.L_x_60066:
[----:B------:R-:W-:Y:S01]  /*10380*/  IMAD.SHL.U32 R2, R2, 0x200000, RZ ;  /* 0x0020000002027824 */ /* 0x000fe200078e00ff */
[----:B------:R-:W-:-:S04]  /*10390*/  LEA R3, R0, 0x37800000, 0x17 ;  /* 0x3780000000037811 */ /* 0x000fc800078eb8ff */
[----:B------:R-:W-:-:S07]  /*103a0*/  LOP3.LUT R4, R3, R2, R4, 0xfe, !PT ;  /* 0x0000000203047212 */ /* 0x000fce00078efe04 */
.L_x_60065:
[----:B------:R-:W-:Y:S05]  /*103b0*/  BSYNC B0 ;  /* 0x0000000000007941 */ /* 0x000fea0003800000 */
.L_x_60064:
[----:B------:R-:W0:Y:S02]  /*103c0*/  F2I.FTZ.TRUNC.NTZ R4, R4 ;  /* 0x0000000400047305 */ /* 0x000e24000021f100 */
[----:B0-----:R-:W-:Y:S01]  /*103d0*/  PRMT R0, R4, 0x7610, R0 ;  /* 0x0000761004007816 */ /* 0x001fe20000000000 */
[----:B------:R-:W-:Y:S06]  /*103e0*/  BRA `(.L_x_60045) ;  /* 0x00000000009c7947 */ /* 0x000fec0003800000 */
.L_x_60057:
        /* <DEDUP_REMOVED lines=14> */
.L_x_60071:
[----:B------:R-:W-:Y:S05]  /*104d0*/  BSYNC B0 ;  /* 0x0000000000007941 */ /* 0x000fea0003800000 */
.L_x_60070:
[----:B------:R-:W0:Y:S02]  /*104e0*/  F2I.FTZ.TRUNC.NTZ R4, R4 ;  /* 0x0000000400047305 */ /* 0x000e24000021f100 */
[----:B0-----:R-:W-:Y:S01]  /*104f0*/  PRMT R0, R4, 0x7610, R0 ;  /* 0x0000761004007816 */ /* 0x001fe20000000000 */
[----:B------:R-:W-:Y:S06]  /*10500*/  BRA `(.L_x_60045) ;  /* 0x0000000000547947 */ /* 0x000fec0003800000 */
.L_x_60044:
        /* <DEDUP_REMOVED lines=16> */
.L_x_60072:
[----:B------:R-:W-:Y:S01]  /*10610*/  PRMT R0, RZ, 0x7610, R0 ;  /* 0x00007610ff007816 */ /* 0x000fe20000000000 */
[----:B------:R-:W-:Y:S06]  /*10620*/  BRA `(.L_x_60045) ;  /* 0x00000000000c7947 */ /* 0x000fec0003800000 */
.L_x_60069:
[----:B------:R0:W5:Y:S01]  /*10630*/  LDG.E.U16 R0, desc[UR36][R2.64] ;  /* 0x0000002402007981 */ /* 0x000162000c1e1500 */
[----:B------:R-:W-:Y:S05]  /*10640*/  BRA `(.L_x_60045) ;  /* 0x0000000000047947 */ /* 0x000fea0003800000 */
.L_x_60068:
[----:B------:R0:W5:Y:S02]  /*10650*/  LDG.E.U16 R0, desc[UR36][R2.64] ;  /* 0x0000002402007981 */ /* 0x000164000c1e1500 */
.L_x_60045:
        /* <DEDUP_REMOVED lines=25> */
.L_x_60077:
        /* <DEDUP_REMOVED lines=21> */
.L_x_60076:
[----:B------:R-:W-:Y:S05]  /*10940*/  BSYNC B1 ;  /* 0x0000000000017941 */ /* 0x000fea0003800000 */
.L_x_60075:
[----:B------:R-:W-:Y:S05]  /*10950*/  BRA `(.L_x_60078) ;  /* 0x0000000000287947 */ /* 0x000fea0003800000 */
.L_x_60074:
        /* <DEDUP_REMOVED lines=10> */
.L_x_60078:
[----:B------:R-:W-:Y:S05]  /*10a00*/  BSYNC B0 ;  /* 0x0000000000007941 */ /* 0x000fea0003800000 */
.L_x_60073:
        /* <DEDUP_REMOVED lines=14> */
.L_x_60082:
[----:B------:R-:W-:Y:S01]  /*10af0*/  STG.E.U8 desc[UR36][R16.64], R3 ;  /* 0x0000000310007986 */ /* 0x000fe2000c101124 */
[----:B------:R-:W-:Y:S05]  /*10b00*/  EXIT ;  /* 0x000000000000794d */ /* 0x000fea0003800000 */
.L_x_60081:
        /* <DEDUP_REMOVED lines=11> */
.L_x_60085:
[----:B------:R-:W-:-:S05]  /*10bc0*/  PRMT R3, R3, 0x9910, RZ ;  /* 0x0000991003037816 */ /* 0x000fca00000000ff */
[----:B------:R-:W-:Y:S01]  /*10bd0*/  STG.E desc[UR36][R16.64], R3 ;  /* 0x0000000310007986 */ /* 0x000fe2000c101924 */
[----:B------:R-:W-:Y:S05]  /*10be0*/  EXIT ;  /* 0x000000000000794d */ /* 0x000fea0003800000 */
.L_x_60084:
[----:B------:R-:W-:Y:S01]  /*10bf0*/  STG.E.U16 desc[UR36][R16.64], R3 ;  /* 0x0000000310007986 */ /* 0x000fe2000c101524 */
[----:B------:R-:W-:Y:S05]  /*10c00*/  EXIT ;  /* 0x000000000000794d */ /* 0x000fea0003800000 */
.L_x_60080:
        /* <DEDUP_REMOVED lines=9> */
.L_x_60087:
[----:B------:R-:W0:Y:S02]  /*10ca0*/  I2F.S16 R0, R3 ;  /* 0x0000000300007306 */ /* 0x000e240000101400 */
[----:B0-----:R-:W-:-:S05]  /*10cb0*/  F2FP.F16.F32.PACK_AB R0, RZ, R0 ;  /* 0x00000000ff00723e */ /* 0x001fca00000000ff */
[----:B------:R-:W-:Y:S01]  /*10cc0*/  STG.E.U16 desc[UR36][R16.64], R0 ;  /* 0x0000000010007986 */ /* 0x000fe2000c101524 */
[----:B------:R-:W-:Y:S05]  /*10cd0*/  EXIT ;  /* 0x000000000000794d */ /* 0x000fea0003800000 */
.L_x_60086:
        /* <DEDUP_REMOVED lines=10> */
.L_x_60089:
[----:B------:R-:W0:Y:S02]  /*10d80*/  I2F.S16 R3, R3 ;  /* 0x0000000300037306 */ /* 0x000e240000101400 */
[----:B0-----:R-:W-:-:S04]  /*10d90*/  F2FP.F16.F32.PACK_AB R3, RZ, R3 ;  /* 0x00000003ff03723e */ /* 0x001fc800000000ff */
[----:B------:R-:W-:-:S05]  /*10da0*/  PRMT R3, R3, 0x5410, RZ ;  /* 0x0000541003037816 */ /* 0x000fca00000000ff */
[----:B------:R-:W-:Y:S01]  /*10db0*/  STG.E desc[UR36][R16.64], R3 ;  /* 0x0000000310007986 */ /* 0x000fe2000c101924 */
[----:B------:R-:W-:Y:S05]  /*10dc0*/  EXIT ;  /* 0x000000000000794d */ /* 0x000fea0003800000 */
.L_x_60088:
[----:B------:R-:W0:Y:S02]  /*10dd0*/  I2F.F64.S16 R2, R3 ;  /* 0x0000000300027312 */ /* 0x000e240000101c00 */
[----:B0-----:R-:W-:Y:S01]  /*10de0*/  STG.E.64 desc[UR36][R16.64], R2 ;  /* 0x0000000210007986 */ /* 0x001fe2000c101b24 */
[----:B------:R-:W-:Y:S05]  /*10df0*/  EXIT ;  /* 0x000000000000794d */ /* 0x000fea0003800000 */
.L_x_60079:
        /* <DEDUP_REMOVED lines=13> */
.L_x_60092:
[----:B------:R-:W0:Y:S01]  /*10ed0*/  I2F.F64.S16 R4, R3 ;  /* 0x0000000300047312 */ /* 0x000e220000101c00 */
[----:B------:R-:W-:-:S05]  /*10ee0*/  CS2R R6, SRZ ;  /* 0x0000000000067805 */ /* 0x000fca000001ff00 */
[----:B0-----:R-:W-:Y:S01]  /*10ef0*/  STG.E.128 desc[UR36][R16.64], R4 ;  /* 0x0000000410007986 */ /* 0x001fe2000c101d24 */
[----:B------:R-:W-:Y:S05]  /*10f00*/  EXIT ;  /* 0x000000000000794d */ /* 0x000fea0003800000 */
.L_x_60091:
        /* <DEDUP_REMOVED lines=21> */
.L_x_60096:
[----:B------:R-:W-:Y:S05]  /*11060*/  BSYNC B0 ;  /* 0x0000000000007941 */ /* 0x000fea0003800000 */
.L_x_60095:
[----:B------:R-:W-:-:S05]  /*11070*/  LOP3.LUT R5, R0, R5, RZ, 0xfc, !PT ;  /* 0x0000000500057212 */ /* 0x000fca00078efcff */
[----:B------:R-:W-:Y:S01]  /*11080*/  STG.E.U8 desc[UR36][R16.64], R5 ;  /* 0x0000000510007986 */ /* 0x000fe2000c101124 */
[----:B------:R-:W-:Y:S05]  /*11090*/  EXIT ;  /* 0x000000000000794d */ /* 0x000fea0003800000 */
.L_x_60094:
        /* <DEDUP_REMOVED lines=13> */
.L_x_60098:
[----:B------:R-:W-:Y:S01]  /*11170*/  IMAD.MOV.U32 R0, RZ, RZ, 0x7f ;  /* 0x0000007fff007424 */ /* 0x000fe200078e00ff */
[----:B------:R-:W-:-:S04]  /*11180*/  ISETP.GT.U32.AND P0, PT, R2, 0x7f800000, PT ;  /* 0x7f8000000200780c */ /* 0x000fc80003f04070 */
[----:B------:R-:W-:-:S09]  /*11190*/  SEL R0, R0, 0x7c, P0 ;  /* 0x0000007c00007807 */ /* 0x000fd20000000000 */
.L_x_60099:
[----:B------:R-:W-:Y:S05]  /*111a0*/  BSYNC B0 ;  /* 0x0000000000007941 */ /* 0x000fea0003800000 */
.L_x_60097:
[----:B------:R-:W-:-:S04]  /*111b0*/  LOP3.LUT R2, R3, 0x80000000, RZ, 0xc0, !PT ;  /* 0x8000000003027812 */ /* 0x000fc800078ec0ff */
[----:B------:R-:W-:-:S04]  /*111c0*/  SHF.R.U32.HI R3, RZ, 0x18, R2 ;  /* 0x00000018ff037819 */ /* 0x000fc80000011602 */
[----:B------:R-:W-:-:S05]  /*111d0*/  LOP3.LUT R3, R0, R3, RZ, 0xfc, !PT ;  /* 0x0000000300037212 */ /* 0x000fca00078efcff */
[----:B------:R-:W-:Y:S01]  /*111e0*/  STG.E.U8 desc[UR36][R16.64], R3 ;  /* 0x0000000310007986 */ /* 0x000fe2000c101124 */
[----:B------:R-:W-:Y:S05]  /*111f0*/  EXIT ;  /* 0x000000000000794d */ /* 0x000fea0003800000 */
.L_x_60093:
[----:B------:R-:W0:Y:S02]  /*11200*/  I2F.S16 R0, R3 ;  /* 0x0000000300007306 */ /* 0x000e240000101400 */
[----:B0-----:R-:W-:-:S05]  /*11210*/  F2FP.BF16.F32.PACK_AB R0, RZ, R0 ;  /* 0x00000000ff00723e */ /* 0x001fca00000010ff */
[----:B------:R-:W-:Y:S01]  /*11220*/  STG.E.U16 desc[UR36][R16.64], R0 ;  /* 0x0000000010007986 */ /* 0x000fe2000c101524 */
[----:B------:R-:W-:Y:S05]  /*11230*/  EXIT ;  /* 0x000000000000794d */ /* 0x000fea0003800000 */
.L_x_60090:
        /* <DEDUP_REMOVED lines=10> */
.L_x_60102:
        /* <DEDUP_REMOVED lines=17> */
.L_x_60105:
[----:B------:R-:W-:-:S04]  /*113f0*/  LOP3.LUT R2, R3, 0x80000000, RZ, 0xc0, !PT ;  /* 0x8000000003027812 */ /* 0x000fc800078ec0ff */
[----:B------:R-:W-:-:S04]  /*11400*/  SHF.R.U32.HI R3, RZ, 0x18, R2 ;  /* 0x00000018ff037819 */ /* 0x000fc80000011602 */
[----:B------:R-:W-:-:S04]  /*11410*/  LOP3.LUT R0, R0, R3, RZ, 0xfc, !PT ;  /* 0x0000000300007212 */ /* 0x000fc800078efcff */
[----:B------:R-:W-:-:S07]  /*11420*/  PRMT R8, R0, 0x7610, R8 ;  /* 0x0000761000087816 */ /* 0x000fce0000000008 */
.L_x_60104:
[----:B------:R-:W-:Y:S05]  /*11430*/  BSYNC B0 ;  /* 0x0000000000007941 */ /* 0x000fea0003800000 */
.L_x_60103:
[----:B------:R-:W-:Y:S01]  /*11440*/  STG.E.U8 desc[UR36][R16.64], R8 ;  /* 0x0000000810007986 */ /* 0x000fe2000c101124 */
[----:B------:R-:W-:Y:S05]  /*11450*/  EXIT ;  /* 0x000000000000794d */ /* 0x000fea0003800000 */
.L_x_60101:
        /* <DEDUP_REMOVED lines=17> */
.L_x_60108:
[----:B------:R-:W-:-:S04]  /*11570*/  LOP3.LUT R2, R3, 0x80000000, RZ, 0xc0, !PT ;  /* 0x8000000003027812 */ /* 0x000fc800078ec0ff */
[----:B------:R-:W-:-:S04]  /*11580*/  SHF.R.U32.HI R3, RZ, 0x18, R2 ;  /* 0x00000018ff037819 */ /* 0x000fc80000011602 */
[----:B------:R-:W-:-:S04]  /*11590*/  LOP3.LUT R0, R0, R3, RZ, 0xfc, !PT ;  /* 0x0000000300007212 */ /* 0x000fc800078efcff */
[----:B------:R-:W-:-:S07]  /*115a0*/  PRMT R8, R0, 0x7610, R8 ;  /* 0x0000761000087816 */ /* 0x000fce0000000008 */
.L_x_60107:
[----:B------:R-:W-:Y:S05]  /*115b0*/  BSYNC B0 ;  /* 0x0000000000007941 */ /* 0x000fea0003800000 */
.L_x_60106:
[----:B------:R-:W-:Y:S01]  /*115c0*/  STG.E.U8 desc[UR36][R16.64], R8 ;  /* 0x0000000810007986 */ /* 0x000fe2000c101124 */
[----:B------:R-:W-:Y:S05]  /*115d0*/  EXIT ;  /* 0x000000000000794d */ /* 0x000fea0003800000 */
.L_x_60100:
        /* <DEDUP_REMOVED lines=23> */
.L_x_60083:
        /* <DEDUP_REMOVED lines=16> */
.L_x_60111:
[----:B------:R-:W-:Y:S05]  /*11850*/  EXIT ;  /* 0x000000000000794d */ /* 0x000fea0003800000 */
.L_x_60110:
[----:B------:R-:W-:-:S05]  /*11860*/  PRMT R3, R3, 0x9910, RZ ;  /* 0x0000991003037816 */ /* 0x000fca00000000ff */
[----:B------:R-:W-:-:S05]  /*11870*/  IMAD.MOV.U32 R2, RZ, RZ, R3 ;  /* 0x000000ffff027224 */ /* 0x000fca00078e0003 */
[----:B------:R-:W-:-:S05]  /*11880*/  SHF.R.S32.HI R3, RZ, 0x1f, R2 ;  /* 0x0000001fff037819 */ /* 0x000fca0000011402 */
[----:B------:R-:W-:Y:S01]  /*11890*/  STG.E.64 desc[UR36][R16.64], R2 ;  /* 0x0000000210007986 */ /* 0x000fe2000c101b24 */
[----:B------:R-:W-:Y:S05]  /*118a0*/  EXIT ;  /* 0x000000000000794d */ /* 0x000fea0003800000 */
.L_x_60109:
[----:B------:R-:W-:-:S05]  /*118b0*/  PRMT R3, R3, 0x9910, RZ ;  /* 0x0000991003037816 */ /* 0x000fca00000000ff */
[----:B------:R-:W-:Y:S01]  /*118c0*/  STG.E desc[UR36][R16.64], R3 ;  /* 0x0000000310007986 */ /* 0x000fe2000c101924 */
[----:B------:R-:W-:Y:S05]  /*118d0*/  EXIT ;  /* 0x000000000000794d */ /* 0x000fea0003800000 */
.L_x_60112:
        /* <DEDUP_REMOVED lines=10> */
.L_x_71932:


//--------------------- .text._ZN2at6native27unrolled_elementwise_kernelIZZZNS0_50_GLOBAL__N__2680c7bb_12_PowKernel_cu_7dd49032_316824pow_tensor_tensor_kernelERNS_18TensorIteratorBaseEENKUlvE_clEvENKUlvE3_clEvEUlssE_St5arrayIPcLm3EELi4E23TrivialOffsetCalculatorILi2EjESB_ILi1EjENS0_6memory12LoadWithCastILi2EEENSE_13StoreWithCastILi1EEEEEviT_T0_T2_T3_T4_T5_ --------------------------
	.section	.text._ZN2at6native27unrolled_elementwise_kernelIZZZNS0_50_GLOBAL__N__2680c7bb_12_PowKernel_cu_7dd49032_316824pow_tensor_tensor_kernelERNS_18TensorIteratorBaseEENKUlvE_clEvENKUlvE3_clEvEUlssE_St5arrayIPcLm3EELi4E23TrivialOffsetCalculatorILi2EjESB_ILi1EjENS0_6memory12LoadWithCastILi2EEENSE_13StoreWithCastILi1EEEEEviT_T0_T2_T3_T4_T5_,"ax",@progbits
	.align	128
        .global         _ZN2at6native27unrolled_elementwise_kernelIZZZNS0_50_GLOBAL__N__2680c7bb_12_PowKernel_cu_7dd49032_316824pow_tensor_tensor_kernelERNS_18TensorIteratorBaseEENKUlvE_clEvENKUlvE3_clEvEUlssE_St5arrayIPcLm3EELi4E23TrivialOffsetCalculatorILi2EjESB_ILi1EjENS0_6memory12LoadWithCastILi2EEENSE_13StoreWithCastILi1EEEEEviT_T0_T2_T3_T4_T5_
        .type           _ZN2at6native27unrolled_elementwise_kernelIZZZNS0_50_GLOBAL__N__2680c7bb_12_PowKernel_cu_7dd49032_316824pow_tensor_tensor_kernelERNS_18TensorIteratorBaseEENKUlvE_clEvENKUlvE3_clEvEUlssE_St5arrayIPcLm3EELi4E23TrivialOffsetCalculatorILi2EjESB_ILi1EjENS0_6memory12LoadWithCastILi2EEENSE_13StoreWithCastILi1EEEEEviT_T0_T2_T3_T4_T5_,@function
        .size           _ZN2at6native27unrolled_elementwise_kernelIZZZNS0_50_GLOBAL__N__2680c7bb_12_PowKernel_cu_7dd49032_316824pow_tensor_tensor_kernelERNS_18TensorIteratorBaseEENKUlvE_clEvENKUlvE3_clEvEUlssE_St5arrayIPcLm3EELi4E23TrivialOffsetCalculatorILi2EjESB_ILi1EjENS0_6memory12LoadWithCastILi2EEENSE_13StoreWithCastILi1EEEEEviT_T0_T2_T3_T4_T5_,(.L_x_71933 - _ZN2at6native27unrolled_elementwise_kernelIZZZNS0_50_GLOBAL__N__2680c7bb_12_PowKernel_cu_7dd49032_316824pow_tensor_tensor_kernelERNS_18TensorIteratorBaseEENKUlvE_clEvENKUlvE3_clEvEUlssE_St5arrayIPcLm3EELi4E23TrivialOffsetCalculatorILi2EjESB_ILi1EjENS0_6memory12LoadWithCastILi2EEENSE_13StoreWithCastILi1EEEEEviT_T0_T2_T3_T4_T5_)
        .other          _ZN2at6native27unrolled_elementwise_kernelIZZZNS0_50_GLOBAL__N__2680c7bb_12_PowKernel_cu_7dd49032_316824pow_tensor_tensor_kernelERNS_18TensorIteratorBaseEENKUlvE_clEvENKUlvE3_clEvEUlssE_St5arrayIPcLm3EELi4E23TrivialOffsetCalculatorILi2EjESB_ILi1EjENS0_6memory12LoadWithCastILi2EEENSE_13StoreWithCastILi1EEEEEviT_T0_T2_T3_T4_T5_,@"STO_CUDA_ENTRY STV_DEFAULT"
_ZN2at6native27unrolled_elementwise_kernelIZZZNS0_50_GLOBAL__N__2680c7bb_12_PowKernel_cu_7dd49032_316824pow_tensor_tensor_kernelERNS_18TensorIteratorBaseEENKUlvE_clEvENKUlvE3_clEvEUlssE_St5arrayIPcLm3EELi4E23TrivialOffsetCalculatorILi2EjESB_ILi1EjENS0_6memory12LoadWithCastILi2EEENSE_13StoreWithCastILi1EEEEEviT_T0_T2_T3_T4_T5_:
.text._ZN2at6native27unrolled_elementwise_kernelIZZZNS0_50_GLOBAL__N__2680c7bb_12_PowKernel_cu_7dd49032_316824pow_tensor_tensor_kernelERNS_18TensorIteratorBaseEENKUlvE_clEvENKUlvE3_clEvEUlssE_St5arrayIPcLm3EELi4E23TrivialOffsetCalculatorILi2EjESB_ILi1EjENS0_6memory12LoadWithCastILi2EEENSE_13StoreWithCastILi1EEEEEviT_T0_T2_T3_T4_T5_:
        /* <DEDUP_REMOVED lines=33> */
.L_x_60118:
[----:B------:R3:W5:Y:S01]  /*0210*/  LDG.E.U8 R23, desc[UR36][R4.64] ;  /* 0x0000002404177981 */ /* 0x000762000c1e1100 */
[----:B------:R-:W-:Y:S05]  /*0220*/  BRA `(.L_x_60120) ;  /* 0x0000000c00587947 */ /* 0x000fea0003800000 */
.L_x_60117:
        /* <DEDUP_REMOVED lines=8> */
.L_x_60122:
[----:B------:R1:W5:Y:S01]  /*02b0*/  LDG.E.U16 R23, desc[UR36][R4.64] ;  /* 0x0000002404177981 */ /* 0x000362000c1e1500 */
[----:B------:R-:W-:Y:S05]  /*02c0*/  BRA `(.L_x_60120) ;  /* 0x0000000c00307947 */ /* 0x000fea0003800000 */
.L_x_60121:
[----:B------:R2:W5:Y:S01]  /*02d0*/  LDG.E.U16 R23, desc[UR36][R4.64] ;  /* 0x0000002404177981 */ /* 0x000562000c1e1500 */
[----:B------:R-:W-:Y:S05]  /*02e0*/  BRA `(.L_x_60120) ;  /* 0x0000000c00287947 */ /* 0x000fea0003800000 */
.L_x_60116:
        /* <DEDUP_REMOVED lines=9> */
.L_x_60124:
[----:B------:R-:W2:Y:S02]  /*0380*/  LDG.E.U16 R0, desc[UR36][R4.64] ;  /* 0x0000002404007981 */ /* 0x000ea4000c1e1500 */
[----:B--2---:R-:W-:-:S06]  /*0390*/  HADD2.F32 R0, -RZ, R0.H0_H0 ;  /* 0x20000000ff007230 */ /* 0x004fcc0000004100 */
[----:B------:R-:W0:Y:S02]  /*03a0*/  F2I.FTZ.TRUNC.NTZ R0, R0 ;  /* 0x0000000000007305 */ /* 0x000e24000021f100 */
[----:B0-----:R-:W-:Y:S01]  /*03b0*/  PRMT R23, R0, 0x7610, R23 ;  /* 0x0000761000177816 */ /* 0x001fe20000000017 */
[----:B------:R-:W-:Y:S06]  /*03c0*/  BRA `(.L_x_60120) ;  /* 0x0000000800f07947 */ /* 0x000fec0003800000 */
.L_x_60123:
        /* <DEDUP_REMOVED lines=9> */
.L_x_60126:
[----:B------:R-:W2:Y:S02]  /*0460*/  LDG.E.U16 R4, desc[UR36][R4.64] ;  /* 0x0000002404047981 */ /* 0x000ea4000c1e1500 */
[----:B--2---:R-:W-:-:S06]  /*0470*/  HADD2.F32 R0, -RZ, R4.H0_H0 ;  /* 0x20000004ff007230 */ /* 0x004fcc0000004100 */
[----:B------:R-:W0:Y:S02]  /*0480*/  F2I.FTZ.TRUNC.NTZ R0, R0 ;  /* 0x0000000000007305 */ /* 0x000e24000021f100 */
[----:B0-----:R-:W-:Y:S01]  /*0490*/  PRMT R23, R0, 0x7610, R23 ;  /* 0x0000761000177816 */ /* 0x001fe20000000017 */
[----:B------:R-:W-:Y:S06]  /*04a0*/  BRA `(.L_x_60120) ;  /* 0x0000000800b87947 */ /* 0x000fec0003800000 */
.L_x_60125:
[----:B------:R-:W2:Y:S02]  /*04b0*/  LDG.E.64 R4, desc[UR36][R4.64] ;  /* 0x0000002404047981 */ /* 0x000ea4000c1e1b00 */
[----:B--2---:R0:W1:Y:S01]  /*04c0*/  F2I.F64.TRUNC R23, R4 ;  /* 0x0000000400177311 */ /* 0x004062000030d100 */
[----:B------:R-:W-:Y:S05]  /*04d0*/  BRA `(.L_x_60120) ;  /* 0x0000000800ac7947 */ /* 0x000fea0003800000 */
.L_x_60115:
        /* <DEDUP_REMOVED lines=12> */
.L_x_60129:
[----:B------:R-:W2:Y:S02]  /*05a0*/  LDG.E.64 R4, desc[UR36][R4.64] ;  /* 0x0000002404047981 */ /* 0x000ea4000c1e1b00 */
[----:B--2---:R0:W1:Y:S01]  /*05b0*/  F2I.F64.TRUNC R23, R4 ;  /* 0x0000000400177311 */ /* 0x004062000030d100 */
[----:B------:R-:W-:Y:S05]  /*05c0*/  BRA `(.L_x_60120) ;  /* 0x0000000800707947 */ /* 0x000fea0003800000 */
.L_x_60128:
        /* <DEDUP_REMOVED lines=28> */
.L_x_60131:
        /* <DEDUP_REMOVED lines=16> */
.L_x_60130:
[----:B------:R-:W2:Y:S02]  /*0890*/  LDG.E.U16 R0, desc[UR36][R4.64] ;  /* 0x0000002404007981 */ /* 0x000ea4000c1e1500 */
[----:B--2---:R-:W-:-:S06]  /*08a0*/  IMAD.U32 R0, R0, 0x10000, RZ ;  /* 0x0001000000007824 */ /* 0x004fcc00078e00ff */
[----:B------:R-:W0:Y:S02]  /*08b0*/  F2I.FTZ.TRUNC.NTZ R0, R0 ;  /* 0x0000000000007305 */ /* 0x000e24000021f100 */
[----:B0-----:R-:W-:Y:S01]  /*08c0*/  PRMT R23, R0, 0x7610, R23 ;  /* 0x0000761000177816 */ /* 0x001fe20000000017 */
[----:B------:R-:W-:Y:S06]  /*08d0*/  BRA `(.L_x_60120) ;  /* 0x0000000400ac7947 */ /* 0x000fec0003800000 */
.L_x_60127:
        /* <DEDUP_REMOVED lines=10> */
.L_x_60134:
        /* <DEDUP_REMOVED lines=21> */
.L_x_60138:
[----:B------:R-:W-:Y:S05]  /*0ad0*/  BSYNC B1 ;  /* 0x0000000000017941 */ /* 0x000fea0003800000 */
.L_x_60137:
[----:B------:R-:W-:Y:S01]  /*0ae0*/  LEA R5, R0, 0x3b800000, 0x17 ;  /* 0x3b80000000057811 */ /* 0x000fe200078eb8ff */
[----:B------:R-:W-:-:S05]  /*0af0*/  IMAD.SHL.U32 R0, R3, 0x100000, RZ ;  /* 0x0010000003007824 */ /* 0x000fca00078e00ff */
[----:B------:R-:W-:-:S07]  /*0b00*/  LOP3.LUT R0, R5, R0, R6, 0xfe, !PT ;  /* 0x0000000005007212 */ /* 0x000fce00078efe06 */
.L_x_60136:
[----:B------:R-:W-:Y:S05]  /*0b10*/  BSYNC B0 ;  /* 0x0000000000007941 */ /* 0x000fea0003800000 */
.L_x_60135:
[----:B------:R-:W0:Y:S02]  /*0b20*/  F2I.FTZ.TRUNC.NTZ R0, R0 ;  /* 0x0000000000007305 */ /* 0x000e24000021f100 */
[----:B0-----:R-:W-:Y:S01]  /*0b30*/  PRMT R23, R0, 0x7610, R23 ;  /* 0x0000761000177816 */ /* 0x001fe20000000017 */
[----:B------:R-:W-:Y:S06]  /*0b40*/  BRA `(.L_x_60120) ;  /* 0x0000000400107947 */ /* 0x000fec0003800000 */
.L_x_60133:
        /* <DEDUP_REMOVED lines=21> */
.L_x_60142:
[----:B------:R-:W-:Y:S05]  /*0ca0*/  BSYNC B1 ;  /* 0x0000000000017941 */ /* 0x000fea0003800000 */
.L_x_60141:
[----:B------:R-:W-:Y:S01]  /*0cb0*/  LEA R5, R0, 0x37800000, 0x17 ;  /* 0x3780000000057811 */ /* 0x000fe200078eb8ff */
[----:B------:R-:W-:-:S05]  /*0cc0*/  IMAD.SHL.U32 R0, R3, 0x200000, RZ ;  /* 0x0020000003007824 */ /* 0x000fca00078e00ff */
[----:B------:R-:W-:-:S07]  /*0cd0*/  LOP3.LUT R0, R5, R0, R6, 0xfe, !PT ;  /* 0x0000000005007212 */ /* 0x000fce00078efe06 */
.L_x_60140:
[----:B------:R-:W-:Y:S05]  /*0ce0*/  BSYNC B0 ;  /* 0x0000000000007941 */ /* 0x000fea0003800000 */
.L_x_60139:
[----:B------:R-:W0:Y:S02]  /*0cf0*/  F2I.FTZ.TRUNC.NTZ R0, R0 ;  /* 0x0000000000007305 */ /* 0x000e24000021f100 */
[----:B0-----:R-:W-:Y:S01]  /*0d00*/  PRMT R23, R0, 0x7610, R23 ;  /* 0x0000761000177816 */ /* 0x001fe20000000017 */
[----:B------:R-:W-:Y:S06]  /*0d10*/  BRA `(.L_x_60120) ;  /* 0x00000000009c7947 */ /* 0x000fec0003800000 */
.L_x_60132:
        /* <DEDUP_REMOVED lines=14> */
.L_x_60146:
[----:B------:R-:W-:Y:S05]  /*0e00*/  BSYNC B0 ;  /* 0x0000000000007941 */ /* 0x000fea0003800000 */
.L_x_60145:
[----:B------:R-:W0:Y:S02]  /*0e10*/  F2I.FTZ.TRUNC.NTZ R0, R0 ;  /* 0x0000000000007305 */ /* 0x000e24000021f100 */
[----:B0-----:R-:W-:Y:S01]  /*0e20*/  PRMT R23, R0, 0x7610, R23 ;  /* 0x0000761000177816 */ /* 0x001fe20000000017 */
[----:B------:R-:W-:Y:S06]  /*0e30*/  BRA `(.L_x_60120) ;  /* 0x0000000000547947 */ /* 0x000fec0003800000 */
.L_x_60119:
        /* <DEDUP_REMOVED lines=16> */
.L_x_60147:
[----:B------:R-:W-:Y:S01]  /*0f40*/  PRMT R23, RZ, 0x7610, R23 ;  /* 0x00007610ff177816 */ /* 0x000fe20000000017 */
[----:B------:R-:W-:Y:S06]  /*0f50*/  BRA `(.L_x_60120) ;  /* 0x00000000000c7947 */ /* 0x000fec0003800000 */
.L_x_60144:
[----:B------:R0:W5:Y:S01]  /*0f60*/  LDG.E.U16 R23, desc[UR36][R4.64] ;  /* 0x0000002404177981 */ /* 0x000162000c1e1500 */
[----:B------:R-:W-:Y:S05]  /*0f70*/  BRA `(.L_x_60120) ;  /* 0x0000000000047947 */ /* 0x000fea0003800000 */
.L_x_60143:
[----:B------:R0:W5:Y:S02]  /*0f80*/  LDG.E.U16 R23, desc[UR36][R4.64] ;  /* 0x0000002404177981 */ /* 0x000164000c1e1500 */
.L_x_60120:
[----:B01234-:R-:W0:Y:S01]  /*0f90*/  LDC.64 R4, c[0x0][0x230] ;  /* 0x00008c00ff047b82 */ /* 0x01fe220000000a00 */
        /* <DEDUP_REMOVED lines=17> */
.L_x_60151:
[----:B------:R1:W5:Y:S01]  /*10b0*/  LDG.E.U8 R22, desc[UR36][R4.64] ;  /* 0x0000002404167981 */ /* 0x000362000c1e1100 */
[----:B------:R-:W-:Y:S05]  /*10c0*/  BRA `(.L_x_60153) ;  /* 0x0000000c00547947 */ /* 0x000fea0003800000 */
.L_x_60150:
        /* <DEDUP_REMOVED lines=8> */
.L_x_60155:
[----:B------:R3:W5:Y:S01]  /*1150*/  LDG.E.U16 R22, desc[UR36][R4.64] ;  /* 0x0000002404167981 */ /* 0x000762000c1e1500 */
[----:B------:R-:W-:Y:S05]  /*1160*/  BRA `(.L_x_60153) ;  /* 0x0000000c002c7947 */ /* 0x000fea0003800000 */
.L_x_60154:
[----:B------:R2:W5:Y:S01]  /*1170*/  LDG.E.U16 R22, desc[UR36][R4.64] ;  /* 0x0000002404167981 */ /* 0x000562000c1e1500 */
[----:B------:R-:W-:Y:S05]  /*1180*/  BRA `(.L_x_60153) ;  /* 0x0000000c00247947 */ /* 0x000fea0003800000 */
.L_x_60149:
        /* <DEDUP_REMOVED lines=9> */
.L_x_60157:
[----:B------:R-:W2:Y:S02]  /*1220*/  LDG.E.U16 R0, desc[UR36][R4.64] ;  /* 0x0000002404007981 */ /* 0x000ea4000c1e1500 */
[----:B--2---:R-:W-:-:S06]  /*1230*/  HADD2.F32 R0, -RZ, R0.H0_H0 ;  /* 0x20000000ff007230 */ /* 0x004fcc0000004100 */
[----:B------:R-:W0:Y:S02]  /*1240*/  F2I.FTZ.TRUNC.NTZ R0, R0 ;  /* 0x0000000000007305 */ /* 0x000e24000021f100 */
[----:B0-----:R-:W-:Y:S01]  /*1250*/  PRMT R22, R0, 0x7610, R22 ;  /* 0x0000761000167816 */ /* 0x001fe20000000016 */
[----:B------:R-:W-:Y:S06]  /*1260*/  BRA `(.L_x_60153) ;  /* 0x0000000800ec7947 */ /* 0x000fec0003800000 */
.L_x_60156:
        /* <DEDUP_REMOVED lines=9> */
.L_x_60159:
[----:B------:R-:W2:Y:S02]  /*1300*/  LDG.E.U16 R4, desc[UR36][R4.64] ;  /* 0x0000002404047981 */ /* 0x000ea4000c1e1500 */
[----:B--2---:R-:W-:-:S06]  /*1310*/  HADD2.F32 R0, -RZ, R4.H0_H0 ;  /* 0x20000004ff007230 */ /* 0x004fcc0000004100 */
[----:B------:R-:W0:Y:S02]  /*1320*/  F2I.FTZ.TRUNC.NTZ R0, R0 ;  /* 0x0000000000007305 */ /* 0x000e24000021f100 */
[----:B0-----:R-:W-:Y:S01]  /*1330*/  PRMT R22, R0, 0x7610, R22 ;  /* 0x0000761000167816 */ /* 0x001fe20000000016 */
[----:B------:R-:W-:Y:S06]  /*1340*/  BRA `(.L_x_60153) ;  /* 0x0000000800b47947 */ /* 0x000fec0003800000 */
.L_x_60158:
[----:B------:R-:W2:Y:S02]  /*1350*/  LDG.E.64 R4, desc[UR36][R4.64] ;  /* 0x0000002404047981 */ /* 0x000ea4000c1e1b00 */
[----:B--2---:R0:W1:Y:S01]  /*1360*/  F2I.F64.TRUNC R22, R4 ;  /* 0x0000000400167311 */ /* 0x004062000030d100 */
[----:B------:R-:W-:Y:S05]  /*1370*/  BRA `(.L_x_60153) ;  /* 0x0000000800a87947 */ /* 0x000fea0003800000 */
.L_x_60148:
        /* <DEDUP_REMOVED lines=12> */
.L_x_60162:
[----:B------:R-:W2:Y:S02]  /*1440*/  LDG.E.64 R4, desc[UR36][R4.64] ;  /* 0x0000002404047981 */ /* 0x000ea4000c1e1b00 */
[----:B--2---:R0:W1:Y:S01]  /*1450*/  F2I.F64.TRUNC R22, R4 ;  /* 0x0000000400167311 */ /* 0x004062000030d100 */
[----:B------:R-:W-:Y:S05]  /*1460*/  BRA `(.L_x_60153) ;  /* 0x00000008006c7947 */ /* 0x000fea0003800000 */
.L_x_60161:
        /* <DEDUP_REMOVED lines=28> */
.L_x_60164:
        /* <DEDUP_REMOVED lines=15> */
.L_x_60163:
[----:B------:R-:W2:Y:S02]  /*1720*/  LDG.E.U16 R0, desc[UR36][R4.64] ;  /* 0x0000002404007981 */ /* 0x000ea4000c1e1500 */
[----:B--2---:R-:W-:-:S06]  /*1730*/  IMAD.U32 R0, R0, 0x10000, RZ ;  /* 0x0001000000007824 */ /* 0x004fcc00078e00ff */
[----:B------:R-:W0:Y:S02]  /*1740*/  F2I.FTZ.TRUNC.NTZ R0, R0 ;  /* 0x0000000000007305 */ /* 0x000e24000021f100 */
[----:B0-----:R-:W-:Y:S01]  /*1750*/  PRMT R22, R0, 0x7610, R22 ;  /* 0x0000761000167816 */ /* 0x001fe20000000016 */
[----:B------:R-:W-:Y:S06]  /*1760*/  BRA `(.L_x_60153) ;  /* 0x0000000400ac7947 */ /* 0x000fec0003800000 */
.L_x_60160:
        /* <DEDUP_REMOVED lines=10> */
.L_x_60167:
        /* <DEDUP_REMOVED lines=21> */
.L_x_60171:
[----:B------:R-:W-:Y:S05]  /*1960*/  BSYNC B1 ;  /* 0x0000000000017941 */ /* 0x000fea0003800000 */
.L_x_60170:
[----:B------:R-:W-:Y:S01]  /*1970*/  LEA R5, R0, 0x3b800000, 0x17 ;  /* 0x3b80000000057811 */ /* 0x000fe200078eb8ff */
[----:B------:R-:W-:-:S05]  /*1980*/  IMAD.SHL.U32 R0, R3, 0x100000, RZ ;  /* 0x0010000003007824 */ /* 0x000fca00078e00ff */
[----:B------:R-:W-:-:S07]  /*1990*/  LOP3.LUT R0, R5, R0, R6, 0xfe, !PT ;  /* 0x0000000005007212 */ /* 0x000fce00078efe06 */
.L_x_60169:
[----:B------:R-:W-:Y:S05]  /*19a0*/  BSYNC B0 ;  /* 0x0000000000007941 */ /* 0x000fea0003800000 */
.L_x_60168:
[----:B------:R-:W0:Y:S02]  /*19b0*/  F2I.FTZ.TRUNC.NTZ R0, R0 ;  /* 0x0000000000007305 */ /* 0x000e24000021f100 */
[----:B0-----:R-:W-:Y:S01]  /*19c0*/  PRMT R22, R0, 0x7610, R22 ;  /* 0x0000761000167816 */ /* 0x001fe20000000016 */
[----:B------:R-:W-:Y:S06]  /*19d0*/  BRA `(.L_x_60153) ;  /* 0x0000000400107947 */ /* 0x000fec0003800000 */
.L_x_60166:
        /* <DEDUP_REMOVED lines=21> */
.L_x_60175:
[----:B------:R-:W-:Y:S05]  /*1b30*/  BSYNC B1 ;  /* 0x0000000000017941 */ /* 0x000fea0003800000 */
.L_x_60174:
[----:B------:R-:W-:Y:S01]  /*1b40*/  LEA R5, R0, 0x37800000, 0x17 ;  /* 0x3780000000057811 */ /* 0x000fe200078eb8ff */
[----:B------:R-:W-:-:S05]  /*1b50*/  IMAD.SHL.U32 R0, R3, 0x200000, RZ ;  /* 0x0020000003007824 */ /* 0x000fca00078e00ff */
[----:B------:R-:W-:-:S07]  /*1b60*/  LOP3.LUT R0, R5, R0, R6, 0xfe, !PT ;  /* 0x0000000005007212 */ /* 0x000fce00078efe06 */
.L_x_60173:
[----:B------:R-:W-:Y:S05]  /*1b70*/  BSYNC B0 ;  /* 0x0000000000007941 */ /* 0x000fea0003800000 */
.L_x_60172:
[----:B------:R-:W0:Y:S02]  /*1b80*/  F2I.FTZ.TRUNC.NTZ R0, R0 ;  /* 0x0000000000007305 */ /* 0x000e24000021f100 */
[----:B0-----:R-:W-:Y:S01]  /*1b90*/  PRMT R22, R0, 0x7610, R22 ;  /* 0x0000761000167816 */ /* 0x001fe20000000016 */
[----:B------:R-:W-:Y:S06]  /*1ba0*/  BRA `(.L_x_60153) ;  /* 0x00000000009c7947 */ /* 0x000fec0003800000 */
.L_x_60165:
        /* <DEDUP_REMOVED lines=14> */
.L_x_60179:
[----:B------:R-:W-:Y:S05]  /*1c90*/  BSYNC B0 ;  /* 0x0000000000007941 */ /* 0x000fea0003800000 */
.L_x_60178:
[----:B------:R-:W0:Y:S02]  /*1ca0*/  F2I.FTZ.TRUNC.NTZ R0, R0 ;  /* 0x0000000000007305 */ /* 0x000e24000021f100 */
[----:B0-----:R-:W-:Y:S01]  /*1cb0*/  PRMT R22, R0, 0x7610, R22 ;  /* 0x0000761000167816 */ /* 0x001fe20000000016 */
[----:B------:R-:W-:Y:S06]  /*1cc0*/  BRA `(.L_x_60153) ;  /* 0x0000000000547947 */ /* 0x000fec0003800000 */
.L_x_60152:
        /* <DEDUP_REMOVED lines=16> */
.L_x_60180:
[----:B------:R-:W-:Y:S01]  /*1dd0*/  PRMT R22, RZ, 0x7610, R22 ;  /* 0x00007610ff167816 */ /* 0x000fe20000000016 */
[----:B------:R-:W-:Y:S06]  /*1de0*/  BRA `(.L_x_60153) ;  /* 0x00000000000c7947 */ /* 0x000fec0003800000 */
.L_x_60177:
[----:B------:R0:W5:Y:S01]  /*1df0*/  LDG.E.U16 R22, desc[UR36][R4.64] ;  /* 0x0000002404167981 */ /* 0x000162000c1e1500 */
[----:B------:R-:W-:Y:S05]  /*1e00*/  BRA `(.L_x_60153) ;  /* 0x0000000000047947 */ /* 0x000fea0003800000 */
.L_x_60176:
[----:B------:R0:W5:Y:S02]  /*1e10*/  LDG.E.U16 R22, desc[UR36][R4.64] ;  /* 0x0000002404167981 */ /* 0x000164000c1e1500 */
.L_x_60153:
[----:B------:R-:W2:Y:S02]  /*1e20*/  S2R R25, SR_TID.X ;  /* 0x0000000000197919 */ /* 0x000ea40000002100 */
[----:B--2---:R-:W-:-:S07]  /*1e30*/  VIADD R25, R25, 0x80 ;  /* 0x0000008019197836 */ /* 0x004fce0000000000 */
.L_x_60114:
[----:B------:R-:W-:Y:S05]  /*1e40*/  BSYNC B6 ;  /* 0x0000000000067941 */ /* 0x000fea0003800000 */
.L_x_60113:
[----:B------:R-:W-:Y:S01]  /*1e50*/  ISETP.GE.AND P0, PT, R25, R16, PT ;  /* 0x000000101900720c */ /* 0x000fe20003f06270 */
[----:B------:R-:W-:Y:S01]  /*1e60*/  BSSY B6, `(.L_x_60181) ;  /* 0x00001d7000067945 */ /* 0x000fe20003800000 */
[----:B------:R-:W-:-:S11]  /*1e70*/  PRMT R27, RZ, 0x7610, R27 ;  /* 0x00007610ff1b7816 */ /* 0x000fd6000000001b */
        /* <DEDUP_REMOVED lines=20> */
.L_x_60186:
[----:B------:R0:W5:Y:S01]  /*1fc0*/  LDG.E.U8 R17, desc[UR36][R4.64] ;  /* 0x0000002404117981 */ /* 0x000162000c1e1100 */
[----:B------:R-:W-:Y:S05]  /*1fd0*/  BRA `(.L_x_60188) ;  /* 0x0000000c00547947 */ /* 0x000fea0003800000 */
.L_x_60185:
        /* <DEDUP_REMOVED lines=8> */
.L_x_60190:
[----:B------:R0:W5:Y:S01]  /*2060*/  LDG.E.U16 R17, desc[UR36][R4.64] ;  /* 0x0000002404117981 */ /* 0x000162000c1e1500 */
[----:B------:R-:W-:Y:S05]  /*2070*/  BRA `(.L_x_60188) ;  /* 0x0000000c002c7947 */ /* 0x000fea0003800000 */
.L_x_60189:
[----:B------:R0:W5:Y:S01]  /*2080*/  LDG.E.U16 R17, desc[UR36][R4.64] ;  /* 0x0000002404117981 */ /* 0x000162000c1e1500 */
[----:B------:R-:W-:Y:S05]  /*2090*/  BRA `(.L_x_60188) ;  /* 0x0000000c00247947 */ /* 0x000fea0003800000 */
.L_x_60184:
        /* <DEDUP_REMOVED lines=9> */
.L_x_60192:
[----:B------:R-:W2:Y:S02]  /*2130*/  LDG.E.U16 R0, desc[UR36][R4.64] ;  /* 0x0000002404007981 */ /* 0x000ea4000c1e1500 */
[----:B--2---:R-:W-:-:S06]  /*2140*/  HADD2.F32 R0, -RZ, R0.H0_H0 ;  /* 0x20000000ff007230 */ /* 0x004fcc0000004100 */
[----:B------:R-:W0:Y:S02]  /*2150*/  F2I.FTZ.TRUNC.NTZ R0, R0 ;  /* 0x0000000000007305 */ /* 0x000e24000021f100 */
[----:B0-----:R-:W-:Y:S01]  /*2160*/  PRMT R17, R0, 0x7610, R17 ;  /* 0x0000761000117816 */ /* 0x001fe20000000011 */
[----:B------:R-:W-:Y:S06]  /*2170*/  BRA `(.L_x_60188) ;  /* 0x0000000800ec7947 */ /* 0x000fec0003800000 */
.L_x_60191:
        /* <DEDUP_REMOVED lines=9> */
.L_x_60194:
[----:B------:R-:W2:Y:S02]  /*2210*/  LDG.E.U16 R4, desc[UR36][R4.64] ;  /* 0x0000002404047981 */ /* 0x000ea4000c1e1500 */
[----:B--2---:R-:W-:-:S06]  /*2220*/  HADD2.F32 R0, -RZ, R4.H0_H0 ;  /* 0x20000004ff007230 */ /* 0x004fcc0000004100 */
[----:B------:R-:W0:Y:S02]  /*2230*/  F2I.FTZ.TRUNC.NTZ R0, R0 ;  /* 0x0000000000007305 */ /* 0x000e24000021f100 */
[----:B0-----:R-:W-:Y:S01]  /*2240*/  PRMT R17, R0, 0x7610, R17 ;  /* 0x0000761000117816 */ /* 0x001fe20000000011 */
[----:B------:R-:W-:Y:S06]  /*2250*/  BRA `(.L_x_60188) ;  /* 0x0000000800b47947 */ /* 0x000fec0003800000 */
.L_x_60193:
[----:B------:R-:W2:Y:S02]  /*2260*/  LDG.E.64 R4, desc[UR36][R4.64] ;  /* 0x0000002404047981 */ /* 0x000ea4000c1e1b00 */
[----:B--2---:R0:W1:Y:S01]  /*2270*/  F2I.F64.TRUNC R17, R4 ;  /* 0x0000000400117311 */ /* 0x004062000030d100 */
[----:B------:R-:W-:Y:S05]  /*2280*/  BRA `(.L_x_60188) ;  /* 0x0000000800a87947 */ /* 0x000fea0003800000 */
.L_x_60183:
        /* <DEDUP_REMOVED lines=12> */
.L_x_60197:
[----:B------:R-:W2:Y:S02]  /*2350*/  LDG.E.64 R4, desc[UR36][R4.64] ;  /* 0x0000002404047981 */ /* 0x000ea4000c1e1b00 */
[----:B--2---:R0:W1:Y:S01]  /*2360*/  F2I.F64.TRUNC R17, R4 ;  /* 0x0000000400117311 */ /* 0x004062000030d100 */
[----:B------:R-:W-:Y:S05]  /*2370*/  BRA `(.L_x_60188) ;  /* 0x00000008006c7947 */ /* 0x000fea0003800000 */
.L_x_60196:
        /* <DEDUP_REMOVED lines=28> */
.L_x_60199:
        /* <DEDUP_REMOVED lines=15> */
.L_x_60198:
[----:B------:R-:W2:Y:S02]  /*2630*/  LDG.E.U16 R0, desc[UR36][R4.64] ;  /* 0x0000002404007981 */ /* 0x000ea4000c1e1500 */
[----:B--2---:R-:W-:-:S06]  /*2640*/  IMAD.U32 R0, R0, 0x10000, RZ ;  /* 0x0001000000007824 */ /* 0x004fcc00078e00ff */
[----:B------:R-:W0:Y:S02]  /*2650*/  F2I.FTZ.TRUNC.NTZ R0, R0 ;  /* 0x0000000000007305 */ /* 0x000e24000021f100 */
[----:B0-----:R-:W-:Y:S01]  /*2660*/  PRMT R17, R0, 0x7610, R17 ;  /* 0x0000761000117816 */ /* 0x001fe20000000011 */
[----:B------:R-:W-:Y:S06]  /*2670*/  BRA `(.L_x_60188) ;  /* 0x0000000400ac7947 */ /* 0x000fec0003800000 */
.L_x_60195:
        /* <DEDUP_REMOVED lines=10> */
.L_x_60202:
        /* <DEDUP_REMOVED lines=21> */
.L_x_60206:
[----:B------:R-:W-:Y:S05]  /*2870*/  BSYNC B1 ;  /* 0x0000000000017941 */ /* 0x000fea0003800000 */
.L_x_60205:
[----:B------:R-:W-:Y:S01]  /*2880*/  LEA R5, R0, 0x3b800000, 0x17 ;  /* 0x3b80000000057811 */ /* 0x000fe200078eb8ff */
[----:B------:R-:W-:-:S05]  /*2890*/  IMAD.SHL.U32 R0, R3, 0x100000, RZ ;  /* 0x0010000003007824 */ /* 0x000fca00078e00ff */
[----:B------:R-:W-:-:S07]  /*28a0*/  LOP3.LUT R0, R5, R0, R6, 0xfe, !PT ;  /* 0x0000000005007212 */ /* 0x000fce00078efe06 */
.L_x_60204:
[----:B------:R-:W-:Y:S05]  /*28b0*/  BSYNC B0 ;  /* 0x0000000000007941 */ /* 0x000fea0003800000 */
.L_x_60203:
[----:B------:R-:W0:Y:S02]  /*28c0*/  F2I.FTZ.TRUNC.NTZ R0, R0 ;  /* 0x0000000000007305 */ /* 0x000e24000021f100 */
[----:B0-----:R-:W-:Y:S01]  /*28d0*/  PRMT R17, R0, 0x7610, R17 ;  /* 0x0000761000117816 */ /* 0x001fe20000000011 */
[----:B------:R-:W-:Y:S06]  /*28e0*/  BRA `(.L_x_60188) ;  /* 0x0000000400107947 */ /* 0x000fec0003800000 */
.L_x_60201:
        /* <DEDUP_REMOVED lines=21> */
.L_x_60210:
[----:B------:R-:W-:Y:S05]  /*2a40*/  BSYNC B1 ;  /* 0x0000000000017941 */ /* 0x000fea0003800000 */
.L_x_60209:
[----:B------:R-:W-:Y:S01]  /*2a50*/  LEA R5, R0, 0x37800000, 0x17 ;  /* 0x3780000000057811 */ /* 0x000fe200078eb8ff */
[----:B------:R-:W-:-:S05]  /*2a60*/  IMAD.SHL.U32 R0, R3, 0x200000, RZ ;  /* 0x0020000003007824 */ /* 0x000fca00078e00ff */
[----:B------:R-:W-:-:S07]  /*2a70*/  LOP3.LUT R0, R5, R0, R6, 0xfe, !PT ;  /* 0x0000000005007212 */ /* 0x000fce00078efe06 */
.L_x_60208:
[----:B------:R-:W-:Y:S05]  /*2a80*/  BSYNC B0 ;  /* 0x0000000000007941 */ /* 0x000fea0003800000 */
.L_x_60207:
[----:B------:R-:W0:Y:S02]  /*2a90*/  F2I.FTZ.TRUNC.NTZ R0, R0 ;  /* 0x0000000000007305 */ /* 0x000e24000021f100 */
[----:B0-----:R-:W-:Y:S01]  /*2aa0*/  PRMT R17, R0, 0x7610, R17 ;  /* 0x0000761000117816 */ /* 0x001fe20000000011 */
[----:B------:R-:W-:Y:S06]  /*2ab0*/  BRA `(.L_x_60188) ;  /* 0x00000000009c7947 */ /* 0x000fec0003800000 */
.L_x_60200:
        /* <DEDUP_REMOVED lines=14> */
.L_x_60214:
[----:B------:R-:W-:Y:S05]  /*2ba0*/  BSYNC B0 ;  /* 0x0000000000007941 */ /* 0x000fea0003800000 */
.L_x_60213:
[----:B------:R-:W0:Y:S02]  /*2bb0*/  F2I.FTZ.TRUNC.NTZ R0, R0 ;  /* 0x0000000000007305 */ /* 0x000e24000021f100 */
[----:B0-----:R-:W-:Y:S01]  /*2bc0*/  PRMT R17, R0, 0x7610, R17 ;  /* 0x0000761000117816 */ /* 0x001fe20000000011 */
[----:B------:R-:W-:Y:S06]  /*2bd0*/  BRA `(.L_x_60188) ;  /* 0x0000000000547947 */ /* 0x000fec0003800000 */
.L_x_60187:
        /* <DEDUP_REMOVED lines=16> */
.L_x_60215:
[----:B------:R-:W-:Y:S01]  /*2ce0*/  PRMT R17, RZ, 0x7610, R17 ;  /* 0x00007610ff117816 */ /* 0x000fe20000000011 */
[----:B------:R-:W-:Y:S06]  /*2cf0*/  BRA `(.L_x_60188) ;  /* 0x00000000000c7947 */ /* 0x000fec0003800000 */
.L_x_60212:
[----:B------:R2:W5:Y:S01]  /*2d00*/  LDG.E.U16 R17, desc[UR36][R4.64] ;  /* 0x0000002404117981 */ /* 0x000562000c1e1500 */
[----:B------:R-:W-:Y:S05]  /*2d10*/  BRA `(.L_x_60188) ;  /* 0x0000000000047947 */ /* 0x000fea0003800000 */
.L_x_60211:
[----:B------:R3:W5:Y:S02]  /*2d20*/  LDG.E.U16 R17, desc[UR36][R4.64] ;  /* 0x0000002404117981 */ /* 0x000764000c1e1500 */
.L_x_60188:
[----:B0-234-:R-:W0:Y:S01]  /*2d30*/  LDC.64 R4, c[0x0][0x230] ;  /* 0x00008c00ff047b82 */ /* 0x01de220000000a00 */
        /* <DEDUP_REMOVED lines=17> */
.L_x_60219:
[----:B------:R0:W5:Y:S01]  /*2e50*/  LDG.E.U8 R27, desc[UR36][R4.64] ;  /* 0x00000024041b7981 */ /* 0x000162000c1e1100 */
[----:B------:R-:W-:Y:S05]  /*2e60*/  BRA `(.L_x_60221) ;  /* 0x0000000c00547947 */ /* 0x000fea0003800000 */
.L_x_60218:
        /* <DEDUP_REMOVED lines=8> */
.L_x_60223:
[----:B------:R0:W5:Y:S01]  /*2ef0*/  LDG.E.U16 R27, desc[UR36][R4.64] ;  /* 0x00000024041b7981 */ /* 0x000162000c1e1500 */
[----:B------:R-:W-:Y:S05]  /*2f00*/  BRA `(.L_x_60221) ;  /* 0x0000000c002c7947 */ /* 0x000fea0003800000 */
.L_x_60222:
[----:B------:R0:W5:Y:S01]  /*2f10*/  LDG.E.U16 R27, desc[UR36][R4.64] ;  /* 0x00000024041b7981 */ /* 0x000162000c1e1500 */
[----:B------:R-:W-:Y:S05]  /*2f20*/  BRA `(.L_x_60221) ;  /* 0x0000000c00247947 */ /* 0x000fea0003800000 */
.L_x_60217:
        /* <DEDUP_REMOVED lines=9> */
.L_x_60225:
[----:B------:R-:W2:Y:S02]  /*2fc0*/  LDG.E.U16 R0, desc[UR36][R4.64] ;  /* 0x0000002404007981 */ /* 0x000ea4000c1e1500 */
[----:B--2---:R-:W-:-:S06]  /*2fd0*/  HADD2.F32 R0, -RZ, R0.H0_H0 ;  /* 0x20000000ff007230 */ /* 0x004fcc0000004100 */
[----:B------:R-:W0:Y:S02]  /*2fe0*/  F2I.FTZ.TRUNC.NTZ R0, R0 ;  /* 0x0000000000007305 */ /* 0x000e24000021f100 */
[----:B0-----:R-:W-:Y:S01]  /*2ff0*/  PRMT R27, R0, 0x7610, R27 ;  /* 0x00007610001b7816 */ /* 0x001fe2000000001b */
[----:B------:R-:W-:Y:S06]  /*3000*/  BRA `(.L_x_60221) ;  /* 0x0000000800ec7947 */ /* 0x000fec0003800000 */
.L_x_60224:
        /* <DEDUP_REMOVED lines=9> */
.L_x_60227:
[----:B------:R-:W2:Y:S02]  /*30a0*/  LDG.E.U16 R4, desc[UR36][R4.64] ;  /* 0x0000002404047981 */ /* 0x000ea4000c1e1500 */
[----:B--2---:R-:W-:-:S06]  /*30b0*/  HADD2.F32 R0, -RZ, R4.H0_H0 ;  /* 0x20000004ff007230 */ /* 0x004fcc0000004100 */
[----:B------:R-:W0:Y:S02]  /*30c0*/  F2I.FTZ.TRUNC.NTZ R0, R0 ;  /* 0x0000000000007305 */ /* 0x000e24000021f100 */
[----:B0-----:R-:W-:Y:S01]  /*30d0*/  PRMT R27, R0, 0x7610, R27 ;  /* 0x00007610001b7816 */ /* 0x001fe2000000001b */
[----:B------:R-:W-:Y:S06]  /*30e0*/  BRA `(.L_x_60221) ;  /* 0x0000000800b47947 */ /* 0x000fec0003800000 */
.L_x_60226:
[----:B------:R-:W2:Y:S02]  /*30f0*/  LDG.E.64 R4, desc[UR36][R4.64] ;  /* 0x0000002404047981 */ /* 0x000ea4000c1e1b00 */
[----:B--2---:R0:W2:Y:S01]  /*3100*/  F2I.F64.TRUNC R27, R4 ;  /* 0x00000004001b7311 */ /* 0x0040a2000030d100 */
[----:B------:R-:W-:Y:S05]  /*3110*/  BRA `(.L_x_60221) ;  /* 0x0000000800a87947 */ /* 0x000fea0003800000 */
.L_x_60216:
        /* <DEDUP_REMOVED lines=12> */
.L_x_60230:
[----:B------:R-:W2:Y:S02]  /*31e0*/  LDG.E.64 R4, desc[UR36][R4.64] ;  /* 0x0000002404047981 */ /* 0x000ea4000c1e1b00 */
[----:B--2---:R4:W0:Y:S01]  /*31f0*/  F2I.F64.TRUNC R27, R4 ;  /* 0x00000004001b7311 */ /* 0x004822000030d100 */
[----:B------:R-:W-:Y:S05]  /*3200*/  BRA `(.L_x_60221) ;  /* 0x00000008006c7947 */ /* 0x000fea0003800000 */
.L_x_60229:
        /* <DEDUP_REMOVED lines=28> */
.L_x_60232:
        /* <DEDUP_REMOVED lines=15> */
.L_x_60231:
[----:B------:R-:W2:Y:S02]  /*34c0*/  LDG.E.U16 R0, desc[UR36][R4.64] ;  /* 0x0000002404007981 */ /* 0x000ea4000c1e1500 */
[----:B--2---:R-:W-:-:S06]  /*34d0*/  IMAD.U32 R0, R0, 0x10000, RZ ;  /* 0x0001000000007824 */ /* 0x004fcc00078e00ff */
[----:B------:R-:W0:Y:S02]  /*34e0*/  F2I.FTZ.TRUNC.NTZ R0, R0 ;  /* 0x0000000000007305 */ /* 0x000e24000021f100 */
[----:B0-----:R-:W-:Y:S01]  /*34f0*/  PRMT R27, R0, 0x7610, R27 ;  /* 0x00007610001b7816 */ /* 0x001fe2000000001b */
[----:B------:R-:W-:Y:S06]  /*3500*/  BRA `(.L_x_60221) ;  /* 0x0000000400ac7947 */ /* 0x000fec0003800000 */
.L_x_60228:
        /* <DEDUP_REMOVED lines=10> */
.L_x_60235:
        /* <DEDUP_REMOVED lines=21> */
.L_x_60239:
[----:B------:R-:W-:Y:S05]  /*3700*/  BSYNC B1 ;  /* 0x0000000000017941 */ /* 0x000fea0003800000 */
.L_x_60238:
[----:B------:R-:W-:Y:S01]  /*3710*/  LEA R5, R0, 0x3b800000, 0x17 ;  /* 0x3b80000000057811 */ /* 0x000fe200078eb8ff */
[----:B------:R-:W-:-:S05]  /*3720*/  IMAD.SHL.U32 R0, R3, 0x100000, RZ ;  /* 0x0010000003007824 */ /* 0x000fca00078e00ff */
[----:B------:R-:W-:-:S07]  /*3730*/  LOP3.LUT R0, R5, R0, R6, 0xfe, !PT ;  /* 0x0000000005007212 */ /* 0x000fce00078efe06 */
.L_x_60237:
[----:B------:R-:W-:Y:S05]  /*3740*/  BSYNC B0 ;  /* 0x0000000000007941 */ /* 0x000fea0003800000 */
.L_x_60236:
[----:B------:R-:W0:Y:S02]  /*3750*/  F2I.FTZ.TRUNC.NTZ R0, R0 ;  /* 0x0000000000007305 */ /* 0x000e24000021f100 */
[----:B0-----:R-:W-:Y:S01]  /*3760*/  PRMT R27, R0, 0x7610, R27 ;  /* 0x00007610001b7816 */ /* 0x001fe2000000001b */
[----:B------:R-:W-:Y:S06]  /*3770*/  BRA `(.L_x_60221) ;  /* 0x0000000400107947 */ /* 0x000fec0003800000 */
.L_x_60234:
        /* <DEDUP_REMOVED lines=21> */
.L_x_60243:
[----:B------:R-:W-:Y:S05]  /*38d0*/  BSYNC B1 ;  /* 0x0000000000017941 */ /* 0x000fea0003800000 */
.L_x_60242:
[----:B------:R-:W-:Y:S01]  /*38e0*/  LEA R5, R0, 0x37800000, 0x17 ;  /* 0x3780000000057811 */ /* 0x000fe200078eb8ff */
[----:B------:R-:W-:-:S05]  /*38f0*/  IMAD.SHL.U32 R0, R3, 0x200000, RZ ;  /* 0x0020000003007824 */ /* 0x000fca00078e00ff */
[----:B------:R-:W-:-:S07]  /*3900*/  LOP3.LUT R0, R5, R0, R6, 0xfe, !PT ;  /* 0x0000000005007212 */ /* 0x000fce00078efe06 */
.L_x_60241:
[----:B------:R-:W-:Y:S05]  /*3910*/  BSYNC B0 ;  /* 0x0000000000007941 */ /* 0x000fea0003800000 */
.L_x_60240:
[----:B------:R-:W0:Y:S02]  /*3920*/  F2I.FTZ.TRUNC.NTZ R0, R0 ;  /* 0x0000000000007305 */ /* 0x000e24000021f100 */
[----:B0-----:R-:W-:Y:S01]  /*3930*/  PRMT R27, R0, 0x7610, R27 ;  /* 0x00007610001b7816 */ /* 0x001fe2000000001b */
[----:B------:R-:W-:Y:S06]  /*3940*/  BRA `(.L_x_60221) ;  /* 0x00000000009c7947 */ /* 0x000fec0003800000 */
.L_x_60233:
        /* <DEDUP_REMOVED lines=14> */
.L_x_60247:
[----:B------:R-:W-:Y:S05]  /*3a30*/  BSYNC B0 ;  /* 0x0000000000007941 */ /* 0x000fea0003800000 */
.L_x_60246:
[----:B------:R-:W0:Y:S02]  /*3a40*/  F2I.FTZ.TRUNC.NTZ R0, R0 ;  /* 0x0000000000007305 */ /* 0x000e24000021f100 */
[----:B0-----:R-:W-:Y:S01]  /*3a50*/  PRMT R27, R0, 0x7610, R27 ;  /* 0x00007610001b7816 */ /* 0x001fe2000000001b */
[----:B------:R-:W-:Y:S06]  /*3a60*/  BRA `(.L_x_60221) ;  /* 0x0000000000547947 */ /* 0x000fec0003800000 */
.L_x_60220:
        /* <DEDUP_REMOVED lines=16> */
.L_x_60248:
[----:B------:R-:W-:Y:S01]  /*3b70*/  PRMT R27, RZ, 0x7610, R27 ;  /* 0x00007610ff1b7816 */ /* 0x000fe2000000001b */
[----:B------:R-:W-:Y:S06]  /*3b80*/  BRA `(.L_x_60221) ;  /* 0x00000000000c7947 */ /* 0x000fec0003800000 */
.L_x_60245:
[----:B------:R2:W5:Y:S01]  /*3b90*/  LDG.E.U16 R27, desc[UR36][R4.64] ;  /* 0x00000024041b7981 */ /* 0x000562000c1e1500 */
[----:B------:R-:W-:Y:S05]  /*3ba0*/  BRA `(.L_x_60221) ;  /* 0x0000000000047947 */ /* 0x000fea0003800000 */
.L_x_60244:
[----:B------:R3:W5:Y:S02]  /*3bb0*/  LDG.E.U16 R27, desc[UR36][R4.64] ;  /* 0x00000024041b7981 */ /* 0x000764000c1e1500 */
.L_x_60221:
[----:B------:R-:W-:-:S07]  /*3bc0*/  VIADD R25, R25, 0x80 ;  /* 0x0000008019197836 */ /* 0x000fce0000000000 */
.L_x_60182:
[----:B------:R-:W-:Y:S05]  /*3bd0*/  BSYNC B6 ;  /* 0x0000000000067941 */ /* 0x000fea0003800000 */
.L_x_60181:
[----:B------:R-:W-:Y:S01]  /*3be0*/  ISETP.GE.AND P0, PT, R25, R16, PT ;  /* 0x000000101900720c */ /* 0x000fe20003f06270 */
[----:B------:R-:W-:Y:S01]  /*3bf0*/  BSSY B6, `(.L_x_60249) ;  /* 0x00001da000067945 */ /* 0x000fe20003800000 */
[----:B------:R-:W-:Y:S02]  /*3c00*/  PRMT R19, RZ, 0x7610, R19 ;  /* 0x00007610ff137816 */ /* 0x000fe40000000013 */
[----:B------:R-:W-:Y:S02]  /*3c10*/  PRMT R18, RZ, 0x7610, R18 ;  /* 0x00007610ff127816 */ /* 0x000fe40000000012 */
[----:B------:R-:W-:-:S07]  /*3c20*/  PRMT R26, RZ, 0x7610, R26 ;  /* 0x00007610ff1a7816 */ /* 0x000fce000000001a */
        /* <DEDUP_REMOVED lines=20> */
.L_x_60254:
[----:B------:R0:W5:Y:S01]  /*3d70*/  LDG.E.U8 R18, desc[UR36][R4.64] ;  /* 0x0000002404127981 */ /* 0x000162000c1e1100 */
[----:B------:R-:W-:Y:S05]  /*3d80*/  BRA `(.L_x_60256) ;  /* 0x0000000c00547947 */ /* 0x000fea0003800000 */
.L_x_60253:
        /* <DEDUP_REMOVED lines=8> */
.L_x_60258:
[----:B------:R0:W5:Y:S01]  /*3e10*/  LDG.E.U16 R18, desc[UR36][R4.64] ;  /* 0x0000002404127981 */ /* 0x000162000c1e1500 */
[----:B------:R-:W-:Y:S05]  /*3e20*/  BRA `(.L_x_60256) ;  /* 0x0000000c002c7947 */ /* 0x000fea0003800000 */
.L_x_60257:
[----:B------:R0:W5:Y:S01]  /*3e30*/  LDG.E.U16 R18, desc[UR36][R4.64] ;  /* 0x0000002404127981 */ /* 0x000162000c1e1500 */
[----:B------:R-:W-:Y:S05]  /*3e40*/  BRA `(.L_x_60256) ;  /* 0x0000000c00247947 */ /* 0x000fea0003800000 */
.L_x_60252:
        /* <DEDUP_REMOVED lines=9> */
.L_x_60260:
[----:B------:R-:W2:Y:S02]  /*3ee0*/  LDG.E.U16 R0, desc[UR36][R4.64] ;  /* 0x0000002404007981 */ /* 0x000ea4000c1e1500 */
[----:B--2---:R-:W-:-:S06]  /*3ef0*/  HADD2.F32 R0, -RZ, R0.H0_H0 ;  /* 0x20000000ff007230 */ /* 0x004fcc0000004100 */
[----:B------:R-:W0:Y:S02]  /*3f00*/  F2I.FTZ.TRUNC.NTZ R0, R0 ;  /* 0x0000000000007305 */ /* 0x000e24000021f100 */
[----:B0-----:R-:W-:Y:S01]  /*3f10*/  PRMT R18, R0, 0x7610, R18 ;  /* 0x0000761000127816 */ /* 0x001fe20000000012 */
[----:B------:R-:W-:Y:S06]  /*3f20*/  BRA `(.L_x_60256) ;  /* 0x0000000800ec7947 */ /* 0x000fec0003800000 */
.L_x_60259:
        /* <DEDUP_REMOVED lines=9> */
.L_x_60262:
[----:B------:R-:W2:Y:S02]  /*3fc0*/  LDG.E.U16 R4, desc[UR36][R4.64] ;  /* 0x0000002404047981 */ /* 0x000ea4000c1e1500 */
[----:B--2---:R-:W-:-:S06]  /*3fd0*/  HADD2.F32 R0, -RZ, R4.H0_H0 ;  /* 0x20000004ff007230 */ /* 0x004fcc0000004100 */
[----:B------:R-:W0:Y:S02]  /*3fe0*/  F2I.FTZ.TRUNC.NTZ R0, R0 ;  /* 0x0000000000007305 */ /* 0x000e24000021f100 */
[----:B0-----:R-:W-:Y:S01]  /*3ff0*/  PRMT R18, R0, 0x7610, R18 ;  /* 0x0000761000127816 */ /* 0x001fe20000000012 */
[----:B------:R-:W-:Y:S06]  /*4000*/  BRA `(.L_x_60256) ;  /* 0x0000000800b47947 */ /* 0x000fec0003800000 */
.L_x_60261:
[----:B------:R-:W2:Y:S02]  /*4010*/  LDG.E.64 R4, desc[UR36][R4.64] ;  /* 0x0000002404047981 */ /* 0x000ea4000c1e1b00 */
[----:B--2---:R0:W1:Y:S01]  /*4020*/  F2I.F64.TRUNC R18, R4 ;  /* 0x0000000400127311 */ /* 0x004062000030d100 */
[----:B------:R-:W-:Y:S05]  /*4030*/  BRA `(.L_x_60256) ;  /* 0x0000000800a87947 */ /* 0x000fea0003800000 */
.L_x_60251:
        /* <DEDUP_REMOVED lines=12> */
.L_x_60265:
[----:B------:R-:W2:Y:S02]  /*4100*/  LDG.E.64 R4, desc[UR36][R4.64] ;  /* 0x0000002404047981 */ /* 0x000ea4000c1e1b00 */
[----:B--2---:R0:W1:Y:S01]  /*4110*/  F2I.F64.TRUNC R18, R4 ;  /* 0x0000000400127311 */ /* 0x004062000030d100 */
[----:B------:R-:W-:Y:S05]  /*4120*/  BRA `(.L_x_60256) ;  /* 0x00000008006c7947 */ /* 0x000fea0003800000 */
.L_x_60264:
        /* <DEDUP_REMOVED lines=28> */
.L_x_60267:
        /* <DEDUP_REMOVED lines=15> */
.L_x_60266:
[----:B------:R-:W2:Y:S02]  /*43e0*/  LDG.E.U16 R0, desc[UR36][R4.64] ;  /* 0x0000002404007981 */ /* 0x000ea4000c1e1500 */
[----:B--2---:R-:W-:-:S06]  /*43f0*/  IMAD.U32 R0, R0, 0x10000, RZ ;  /* 0x0001000000007824 */ /* 0x004fcc00078e00ff */
[----:B------:R-:W0:Y:S02]  /*4400*/  F2I.FTZ.TRUNC.NTZ R0, R0 ;  /* 0x0000000000007305 */ /* 0x000e24000021f100 */
[----:B0-----:R-:W-:Y:S01]  /*4410*/  PRMT R18, R0, 0x7610, R18 ;  /* 0x0000761000127816 */ /* 0x001fe20000000012 */
[----:B------:R-:W-:Y:S06]  /*4420*/  BRA `(.L_x_60256) ;  /* 0x0000000400ac7947 */ /* 0x000fec0003800000 */
.L_x_60263:
        /* <DEDUP_REMOVED lines=10> */
.L_x_60270:
        /* <DEDUP_REMOVED lines=21> */
.L_x_60274:
[----:B------:R-:W-:Y:S05]  /*4620*/  BSYNC B1 ;  /* 0x0000000000017941 */ /* 0x000fea0003800000 */
.L_x_60273:
[----:B------:R-:W-:Y:S01]  /*4630*/  LEA R5, R0, 0x3b800000, 0x17 ;  /* 0x3b80000000057811 */ /* 0x000fe200078eb8ff */
[----:B------:R-:W-:-:S05]  /*4640*/  IMAD.SHL.U32 R0, R3, 0x100000, RZ ;  /* 0x0010000003007824 */ /* 0x000fca00078e00ff */
[----:B------:R-:W-:-:S07]  /*4650*/  LOP3.LUT R0, R5, R0, R6, 0xfe, !PT ;  /* 0x0000000005007212 */ /* 0x000fce00078efe06 */
.L_x_60272:
[----:B------:R-:W-:Y:S05]  /*4660*/  BSYNC B0 ;  /* 0x0000000000007941 */ /* 0x000fea0003800000 */
.L_x_60271:
[----:B------:R-:W0:Y:S02]  /*4670*/  F2I.FTZ.TRUNC.NTZ R0, R0 ;  /* 0x0000000000007305 */ /* 0x000e24000021f100 */
[----:B0-----:R-:W-:Y:S01]  /*4680*/  PRMT R18, R0, 0x7610, R18 ;  /* 0x0000761000127816 */ /* 0x001fe20000000012 */
[----:B------:R-:W-:Y:S06]  /*4690*/  BRA `(.L_x_60256) ;  /* 0x0000000400107947 */ /* 0x000fec0003800000 */
.L_x_60269:
        /* <DEDUP_REMOVED lines=21> */
.L_x_60278:
[----:B------:R-:W-:Y:S05]  /*47f0*/  BSYNC B1 ;  /* 0x0000000000017941 */ /* 0x000fea0003800000 */
.L_x_60277:
[----:B------:R-:W-:Y:S01]  /*4800*/  LEA R5, R0, 0x37800000, 0x17 ;  /* 0x3780000000057811 */ /* 0x000fe200078eb8ff */
[----:B------:R-:W-:-:S05]  /*4810*/  IMAD.SHL.U32 R0, R3, 0x200000, RZ ;  /* 0x0020000003007824 */ /* 0x000fca00078e00ff */
[----:B------:R-:W-:-:S07]  /*4820*/  LOP3.LUT R0, R5, R0, R6, 0xfe, !PT ;  /* 0x0000000005007212 */ /* 0x000fce00078efe06 */
.L_x_60276:
[----:B------:R-:W-:Y:S05]  /*4830*/  BSYNC B0 ;  /* 0x0000000000007941 */ /* 0x000fea0003800000 */
.L_x_60275:
[----:B------:R-:W0:Y:S02]  /*4840*/  F2I.FTZ.TRUNC.NTZ R0, R0 ;  /* 0x0000000000007305 */ /* 0x000e24000021f100 */
[----:B0-----:R-:W-:Y:S01]  /*4850*/  PRMT R18, R0, 0x7610, R18 ;  /* 0x0000761000127816 */ /* 0x001fe20000000012 */
[----:B------:R-:W-:Y:S06]  /*4860*/  BRA `(.L_x_60256) ;  /* 0x00000000009c7947 */ /* 0x000fec0003800000 */
.L_x_60268:
        /* <DEDUP_REMOVED lines=14> */
.L_x_60282:
[----:B------:R-:W-:Y:S05]  /*4950*/  BSYNC B0 ;  /* 0x0000000000007941 */ /* 0x000fea0003800000 */
.L_x_60281:
[----:B------:R-:W0:Y:S02]  /*4960*/  F2I.FTZ.TRUNC.NTZ R0, R0 ;  /* 0x0000000000007305 */ /* 0x000e24000021f100 */
[----:B0-----:R-:W-:Y:S01]  /*4970*/  PRMT R18, R0, 0x7610, R18 ;  /* 0x0000761000127816 */ /* 0x001fe20000000012 */
[----:B------:R-:W-:Y:S06]  /*4980*/  BRA `(.L_x_60256) ;  /* 0x0000000000547947 */ /* 0x000fec0003800000 */
.L_x_60255:
        /* <DEDUP_REMOVED lines=16> */
.L_x_60283:
[----:B------:R-:W-:Y:S01]  /*4a90*/  PRMT R18, RZ, 0x7610, R18 ;  /* 0x00007610ff127816 */ /* 0x000fe20000000012 */
[----:B------:R-:W-:Y:S06]  /*4aa0*/  BRA `(.L_x_60256) ;  /* 0x00000000000c7947 */ /* 0x000fec0003800000 */
.L_x_60280:
[----:B------:R3:W5:Y:S01]  /*4ab0*/  LDG.E.U16 R18, desc[UR36][R4.64] ;  /* 0x0000002404127981 */ /* 0x000762000c1e1500 */
[----:B------:R-:W-:Y:S05]  /*4ac0*/  BRA `(.L_x_60256) ;  /* 0x0000000000047947 */ /* 0x000fea0003800000 */
.L_x_60279:
[----:B------:R4:W5:Y:S02]  /*4ad0*/  LDG.E.U16 R18, desc[UR36][R4.64] ;  /* 0x0000002404127981 */ /* 0x000964000c1e1500 */
.L_x_60256:
[----:B------:R-:W1:Y:S01]  /*4ae0*/  LDC.U8 R6, c[0x0][0x23d] ;  /* 0x00008f40ff067b82 */ /* 0x000e620000000000 */
[----:B------:R-:W-:Y:S02]  /*4af0*/  ULDC UR4, c[0x0][0x244] ;  /* 0x0000910000047ab9 */ /* 0x000fe40000000800 */
[----:B------:R-:W-:-:S05]  /*4b00*/  IMAD R3, R24, UR4, RZ ;  /* 0x0000000418037c24 */ /* 0x000fca000f8e02ff */
[----:B0-234-:R-:W0:Y:S01]  /*4b10*/  LDC.64 R4, c[0x0][0x230] ;  /* 0x00008c00ff047b82 */ /* 0x01de220000000a00 */
        /* <DEDUP_REMOVED lines=15> */
.L_x_60287:
[----:B------:R0:W5:Y:S01]  /*4c10*/  LDG.E.U8 R26, desc[UR36][R4.64] ;  /* 0x00000024041a7981 */ /* 0x000162000c1e1100 */
[----:B------:R-:W-:Y:S05]  /*4c20*/  BRA `(.L_x_60289) ;  /* 0x0000000c00547947 */ /* 0x000fea0003800000 */
.L_x_60286:
        /* <DEDUP_REMOVED lines=8> */
.L_x_60291:
[----:B------:R0:W5:Y:S01]  /*4cb0*/  LDG.E.U16 R26, desc[UR36][R4.64] ;  /* 0x00000024041a7981 */ /* 0x000162000c1e1500 */
[----:B------:R-:W-:Y:S05]  /*4cc0*/  BRA `(.L_x_60289) ;  /* 0x0000000c002c7947 */ /* 0x000fea0003800000 */
.L_x_60290:
[----:B------:R0:W5:Y:S01]  /*4cd0*/  LDG.E.U16 R26, desc[UR36][R4.64] ;  /* 0x00000024041a7981 */ /* 0x000162000c1e1500 */
[----:B------:R-:W-:Y:S05]  /*4ce0*/  BRA `(.L_x_60289) ;  /* 0x0000000c00247947 */ /* 0x000fea0003800000 */
.L_x_60285:
        /* <DEDUP_REMOVED lines=9> */
.L_x_60293:
[----:B------:R-:W2:Y:S02]  /*4d80*/  LDG.E.U16 R0, desc[UR36][R4.64] ;  /* 0x0000002404007981 */ /* 0x000ea4000c1e1500 */
[----:B--2---:R-:W-:-:S06]  /*4d90*/  HADD2.F32 R0, -RZ, R0.H0_H0 ;  /* 0x20000000ff007230 */ /* 0x004fcc0000004100 */
[----:B------:R-:W0:Y:S02]  /*4da0*/  F2I.FTZ.TRUNC.NTZ R0, R0 ;  /* 0x0000000000007305 */ /* 0x000e24000021f100 */
[----:B0-----:R-:W-:Y:S01]  /*4db0*/  PRMT R26, R0, 0x7610, R26 ;  /* 0x00007610001a7816 */ /* 0x001fe2000000001a */
[----:B------:R-:W-:Y:S06]  /*4dc0*/  BRA `(.L_x_60289) ;  /* 0x0000000800ec7947 */ /* 0x000fec0003800000 */
.L_x_60292:
        /* <DEDUP_REMOVED lines=9> */
.L_x_60295:
[----:B------:R-:W2:Y:S02]  /*4e60*/  LDG.E.U16 R4, desc[UR36][R4.64] ;  /* 0x0000002404047981 */ /* 0x000ea4000c1e1500 */
[----:B--2---:R-:W-:-:S06]  /*4e70*/  HADD2.F32 R0, -RZ, R4.H0_H0 ;  /* 0x20000004ff007230 */ /* 0x004fcc0000004100 */
[----:B------:R-:W0:Y:S02]  /*4e80*/  F2I.FTZ.TRUNC.NTZ R0, R0 ;  /* 0x0000000000007305 */ /* 0x000e24000021f100 */
[----:B0-----:R-:W-:Y:S01]  /*4e90*/  PRMT R26, R0, 0x7610, R26 ;  /* 0x00007610001a7816 */ /* 0x001fe2000000001a */
[----:B------:R-:W-:Y:S06]  /*4ea0*/  BRA `(.L_x_60289) ;  /* 0x0000000800b47947 */ /* 0x000fec0003800000 */
.L_x_60294:
[----:B------:R-:W2:Y:S02]  /*4eb0*/  LDG.E.64 R4, desc[UR36][R4.64] ;  /* 0x0000002404047981 */ /* 0x000ea4000c1e1b00 */
[----:B--2---:R0:W1:Y:S01]  /*4ec0*/  F2I.F64.TRUNC R26, R4 ;  /* 0x00000004001a7311 */ /* 0x004062000030d100 */
[----:B------:R-:W-:Y:S05]  /*4ed0*/  BRA `(.L_x_60289) ;  /* 0x0000000800a87947 */ /* 0x000fea0003800000 */
.L_x_60284:
        /* <DEDUP_REMOVED lines=12> */
.L_x_60298:
[----:B------:R-:W2:Y:S02]  /*4fa0*/  LDG.E.64 R4, desc[UR36][R4.64] ;  /* 0x0000002404047981 */ /* 0x000ea4000c1e1b00 */
[----:B--2---:R3:W4:Y:S01]  /*4fb0*/  F2I.F64.TRUNC R26, R4 ;  /* 0x00000004001a7311 */ /* 0x004722000030d100 */
[----:B------:R-:W-:Y:S05]  /*4fc0*/  BRA `(.L_x_60289) ;  /* 0x00000008006c7947 */ /* 0x000fea0003800000 */
.L_x_60297:
        /* <DEDUP_REMOVED lines=28> */
.L_x_60300:
        /* <DEDUP_REMOVED lines=15> */
.L_x_60299:
[----:B------:R-:W2:Y:S02]  /*5280*/  LDG.E.U16 R0, desc[UR36][R4.64] ;  /* 0x0000002404007981 */ /* 0x000ea4000c1e1500 */
[----:B--2---:R-:W-:-:S06]  /*5290*/  IMAD.U32 R0, R0, 0x10000, RZ ;  /* 0x0001000000007824 */ /* 0x004fcc00078e00ff */
[----:B------:R-:W0:Y:S02]  /*52a0*/  F2I.FTZ.TRUNC.NTZ R0, R0 ;  /* 0x0000000000007305 */ /* 0x000e24000021f100 */
[----:B0-----:R-:W-:Y:S01]  /*52b0*/  PRMT R26, R0, 0x7610, R26 ;  /* 0x00007610001a7816 */ /* 0x001fe2000000001a */
[----:B------:R-:W-:Y:S06]  /*52c0*/  BRA `(.L_x_60289) ;  /* 0x0000000400ac7947 */ /* 0x000fec0003800000 */
.L_x_60296:
        /* <DEDUP_REMOVED lines=10> */
.L_x_60303:
        /* <DEDUP_REMOVED lines=21> */
.L_x_60307:
[----:B------:R-:W-:Y:S05]  /*54c0*/  BSYNC B1 ;  /* 0x0000000000017941 */ /* 0x000fea0003800000 */
.L_x_60306:
[----:B------:R-:W-:Y:S01]  /*54d0*/  LEA R5, R0, 0x3b800000, 0x17 ;  /* 0x3b80000000057811 */ /* 0x000fe200078eb8ff */
[----:B------:R-:W-:-:S05]  /*54e0*/  IMAD.SHL.U32 R0, R3, 0x100000, RZ ;  /* 0x0010000003007824 */ /* 0x000fca00078e00ff */
[----:B------:R-:W-:-:S07]  /*54f0*/  LOP3.LUT R0, R5, R0, R6, 0xfe, !PT ;  /* 0x0000000005007212 */ /* 0x000fce00078efe06 */
.L_x_60305:
[----:B------:R-:W-:Y:S05]  /*5500*/  BSYNC B0 ;  /* 0x0000000000007941 */ /* 0x000fea0003800000 */
.L_x_60304:
[----:B------:R-:W0:Y:S02]  /*5510*/  F2I.FTZ.TRUNC.NTZ R0, R0 ;  /* 0x0000000000007305 */ /* 0x000e24000021f100 */
[----:B0-----:R-:W-:Y:S01]  /*5520*/  PRMT R26, R0, 0x7610, R26 ;  /* 0x00007610001a7816 */ /* 0x001fe2000000001a */
[----:B------:R-:W-:Y:S06]  /*5530*/  BRA `(.L_x_60289) ;  /* 0x0000000400107947 */ /* 0x000fec0003800000 */
.L_x_60302:
        /* <DEDUP_REMOVED lines=21> */
.L_x_60311:
[----:B------:R-:W-:Y:S05]  /*5690*/  BSYNC B1 ;  /* 0x0000000000017941 */ /* 0x000fea0003800000 */
.L_x_60310:
[----:B------:R-:W-:Y:S01]  /*56a0*/  LEA R5, R0, 0x37800000, 0x17 ;  /* 0x3780000000057811 */ /* 0x000fe200078eb8ff */
[----:B------:R-:W-:-:S05]  /*56b0*/  IMAD.SHL.U32 R0, R3, 0x200000, RZ ;  /* 0x0020000003007824 */ /* 0x000fca00078e00ff */
[----:B------:R-:W-:-:S07]  /*56c0*/  LOP3.LUT R0, R5, R0, R6, 0xfe, !PT ;  /* 0x0000000005007212 */ /* 0x000fce00078efe06 */
.L_x_60309:
[----:B------:R-:W-:Y:S05]  /*56d0*/  BSYNC B0 ;  /* 0x0000000000007941 */ /* 0x000fea0003800000 */
.L_x_60308:
[----:B------:R-:W0:Y:S02]  /*56e0*/  F2I.FTZ.TRUNC.NTZ R0, R0 ;  /* 0x0000000000007305 */ /* 0x000e24000021f100 */
[----:B0-----:R-:W-:Y:S01]  /*56f0*/  PRMT R26, R0, 0x7610, R26 ;  /* 0x00007610001a7816 */ /* 0x001fe2000000001a */
[----:B------:R-:W-:Y:S06]  /*5700*/  BRA `(.L_x_60289) ;  /* 0x00000000009c7947 */ /* 0x000fec0003800000 */
.L_x_60301:
        /* <DEDUP_REMOVED lines=14> */
.L_x_60315:
[----:B------:R-:W-:Y:S05]  /*57f0*/  BSYNC B0 ;  /* 0x0000000000007941 */ /* 0x000fea0003800000 */
.L_x_60314:
[----:B------:R-:W0:Y:S02]  /*5800*/  F2I.FTZ.TRUNC.NTZ R0, R0 ;  /* 0x0000000000007305 */ /* 0x000e24000021f100 */
[----:B0-----:R-:W-:Y:S01]  /*5810*/  PRMT R26, R0, 0x7610, R26 ;  /* 0x00007610001a7816 */ /* 0x001fe2000000001a */
[----:B------:R-:W-:Y:S06]  /*5820*/  BRA `(.L_x_60289) ;  /* 0x0000000000547947 */ /* 0x000fec0003800000 */
.L_x_60288:
        /* <DEDUP_REMOVED lines=16> */
.L_x_60316:
[----:B------:R-:W-:Y:S01]  /*5930*/  PRMT R26, RZ, 0x7610, R26 ;  /* 0x00007610ff1a7816 */ /* 0x000fe2000000001a */
[----:B------:R-:W-:Y:S06]  /*5940*/  BRA `(.L_x_60289) ;  /* 0x00000000000c7947 */ /* 0x000fec0003800000 */
.L_x_60313:
[----:B------:R1:W5:Y:S01]  /*5950*/  LDG.E.U16 R26, desc[UR36][R4.64] ;  /* 0x00000024041a7981 */ /* 0x000362000c1e1500 */
[----:B------:R-:W-:Y:S05]  /*5960*/  BRA `(.L_x_60289) ;  /* 0x0000000000047947 */ /* 0x000fea0003800000 */
.L_x_60312:
[----:B------:R2:W5:Y:S02]  /*5970*/  LDG.E.U16 R26, desc[UR36][R4.64] ;  /* 0x00000024041a7981 */ /* 0x000564000c1e1500 */
.L_x_60289:
[----:B------:R-:W-:-:S07]  /*5980*/  VIADD R25, R25, 0x80 ;  /* 0x0000008019197836 */ /* 0x000fce0000000000 */
.L_x_60250:
[----:B------:R-:W-:Y:S05]  /*5990*/  BSYNC B6 ;  /* 0x0000000000067941 */ /* 0x000fea0003800000 */
.L_x_60249:
[----:B------:R-:W-:Y:S01]  /*59a0*/  ISETP.GE.AND P0, PT, R25, R16, PT ;  /* 0x000000101900720c */ /* 0x000fe20003f06270 */
[----:B------:R-:W-:Y:S01]  /*59b0*/  BSSY B6, `(.L_x_60317) ;  /* 0x00001d6000067945 */ /* 0x000fe20003800000 */
[----:B------:R-:W-:-:S11]  /*59c0*/  PRMT R24, RZ, 0x7610, R24 ;  /* 0x00007610ff187816 */ /* 0x000fd60000000018 */
        /* <DEDUP_REMOVED lines=20> */
.L_x_60322:
[----:B------:R0:W5:Y:S01]  /*5b10*/  LDG.E.U8 R24, desc[UR36][R4.64] ;  /* 0x0000002404187981 */ /* 0x000162000c1e1100 */
[----:B------:R-:W-:Y:S05]  /*5b20*/  BRA `(.L_x_60324) ;  /* 0x0000000c00547947 */ /* 0x000fea0003800000 */
.L_x_60321:
        /* <DEDUP_REMOVED lines=8> */
.L_x_60326:
[----:B------:R3:W5:Y:S01]  /*5bb0*/  LDG.E.U16 R24, desc[UR36][R4.64] ;  /* 0x0000002404187981 */ /* 0x000762000c1e1500 */
[----:B------:R-:W-:Y:S05]  /*5bc0*/  BRA `(.L_x_60324) ;  /* 0x0000000c002c7947 */ /* 0x000fea0003800000 */
.L_x_60325:
[----:B------:R2:W5:Y:S01]  /*5bd0*/  LDG.E.U16 R24, desc[UR36][R4.64] ;  /* 0x0000002404187981 */ /* 0x000562000c1e1500 */
[----:B------:R-:W-:Y:S05]  /*5be0*/  BRA `(.L_x_60324) ;  /* 0x0000000c00247947 */ /* 0x000fea0003800000 */
.L_x_60320:
        /* <DEDUP_REMOVED lines=9> */
.L_x_60328:
[----:B------:R-:W2:Y:S02]  /*5c80*/  LDG.E.U16 R0, desc[UR36][R4.64] ;  /* 0x0000002404007981 */ /* 0x000ea4000c1e1500 */
[----:B--2---:R-:W-:-:S06]  /*5c90*/  HADD2.F32 R0, -RZ, R0.H0_H0 ;  /* 0x20000000ff007230 */ /* 0x004fcc0000004100 */
[----:B------:R-:W0:Y:S02]  /*5ca0*/  F2I.FTZ.TRUNC.NTZ R0, R0 ;  /* 0x0000000000007305 */ /* 0x000e24000021f100 */
[----:B0-----:R-:W-:Y:S01]  /*5cb0*/  PRMT R24, R0, 0x7610, R24 ;  /* 0x0000761000187816 */ /* 0x001fe20000000018 */
[----:B------:R-:W-:Y:S06]  /*5cc0*/  BRA `(.L_x_60324) ;  /* 0x0000000800ec7947 */ /* 0x000fec0003800000 */
.L_x_60327:
        /* <DEDUP_REMOVED lines=9> */
.L_x_60330:
[----:B------:R-:W2:Y:S02]  /*5d60*/  LDG.E.U16 R4, desc[UR36][R4.64] ;  /* 0x0000002404047981 */ /* 0x000ea4000c1e1500 */
[----:B--2---:R-:W-:-:S06]  /*5d70*/  HADD2.F32 R0, -RZ, R4.H0_H0 ;  /* 0x20000004ff007230 */ /* 0x004fcc0000004100 */
[----:B------:R-:W0:Y:S02]  /*5d80*/  F2I.FTZ.TRUNC.NTZ R0, R0 ;  /* 0x0000000000007305 */ /* 0x000e24000021f100 */
[----:B0-----:R-:W-:Y:S01]  /*5d90*/  PRMT R24, R0, 0x7610, R24 ;  /* 0x0000761000187816 */ /* 0x001fe20000000018 */
[----:B------:R-:W-:Y:S06]  /*5da0*/  BRA `(.L_x_60324) ;  /* 0x0000000800b47947 */ /* 0x000fec0003800000 */
.L_x_60329:
[----:B------:R-:W2:Y:S02]  /*5db0*/  LDG.E.64 R4, desc[UR36][R4.64] ;  /* 0x0000002404047981 */ /* 0x000ea4000c1e1b00 */
[----:B--2---:R0:W1:Y:S01]  /*5dc0*/  F2I.F64.TRUNC R24, R4 ;  /* 0x0000000400187311 */ /* 0x004062000030d100 */
[----:B------:R-:W-:Y:S05]  /*5dd0*/  BRA `(.L_x_60324) ;  /* 0x0000000800a87947 */ /* 0x000fea0003800000 */
.L_x_60319:
        /* <DEDUP_REMOVED lines=12> */
.L_x_60333:
[----:B------:R-:W2:Y:S02]  /*5ea0*/  LDG.E.64 R4, desc[UR36][R4.64] ;  /* 0x0000002404047981 */ /* 0x000ea4000c1e1b00 */
[----:B--2---:R0:W1:Y:S01]  /*5eb0*/  F2I.F64.TRUNC R24, R4 ;  /* 0x0000000400187311 */ /* 0x004062000030d100 */
[----:B------:R-:W-:Y:S05]  /*5ec0*/  BRA `(.L_x_60324) ;  /* 0x00000008006c7947 */ /* 0x000fea0003800000 */
.L_x_60332:
        /* <DEDUP_REMOVED lines=28> */
.L_x_60335:
        /* <DEDUP_REMOVED lines=15> */
.L_x_60334:
[----:B------:R-:W2:Y:S02]  /*6180*/  LDG.E.U16 R0, desc[UR36][R4.64] ;  /* 0x0000002404007981 */ /* 0x000ea4000c1e1500 */
[----:B--2---:R-:W-:-:S06]  /*6190*/  IMAD.U32 R0, R0, 0x10000, RZ ;  /* 0x0001000000007824 */ /* 0x004fcc00078e00ff */
[----:B------:R-:W0:Y:S02]  /*61a0*/  F2I.FTZ.TRUNC.NTZ R0, R0 ;  /* 0x0000000000007305 */ /* 0x000e24000021f100 */
[----:B0-----:R-:W-:Y:S01]  /*61b0*/  PRMT R24, R0, 0x7610, R24 ;  /* 0x0000761000187816 */ /* 0x001fe20000000018 */
[----:B------:R-:W-:Y:S06]  /*61c0*/  BRA `(.L_x_60324) ;  /* 0x0000000400ac7947 */ /* 0x000fec0003800000 */
.L_x_60331:
        /* <DEDUP_REMOVED lines=10> */
.L_x_60338:
        /* <DEDUP_REMOVED lines=21> */
.L_x_60342:
[----:B------:R-:W-:Y:S05]  /*63c0*/  BSYNC B1 ;  /* 0x0000000000017941 */ /* 0x000fea0003800000 */
.L_x_60341:
[----:B------:R-:W-:Y:S01]  /*63d0*/  LEA R5, R0, 0x3b800000, 0x17 ;  /* 0x3b80000000057811 */ /* 0x000fe200078eb8ff */
[----:B------:R-:W-:-:S05]  /*63e0*/  IMAD.SHL.U32 R0, R3, 0x100000, RZ ;  /* 0x0010000003007824 */ /* 0x000fca00078e00ff */
[----:B------:R-:W-:-:S07]  /*63f0*/  LOP3.LUT R0, R5, R0, R6, 0xfe, !PT ;  /* 0x0000000005007212 */ /* 0x000fce00078efe06 */
.L_x_60340:
[----:B------:R-:W-:Y:S05]  /*6400*/  BSYNC B0 ;  /* 0x0000000000007941 */ /* 0x000fea0003800000 */
.L_x_60339:
[----:B------:R-:W0:Y:S02]  /*6410*/  F2I.FTZ.TRUNC.NTZ R0, R0 ;  /* 0x0000000000007305 */ /* 0x000e24000021f100 */
[----:B0-----:R-:W-:Y:S01]  /*6420*/  PRMT R24, R0, 0x7610, R24 ;  /* 0x0000761000187816 */ /* 0x001fe20000000018 */
[----:B------:R-:W-:Y:S06]  /*6430*/  BRA `(.L_x_60324) ;  /* 0x0000000400107947 */ /* 0x000fec0003800000 */
.L_x_60337:
        /* <DEDUP_REMOVED lines=21> */
.L_x_60346:
[----:B------:R-:W-:Y:S05]  /*6590*/  BSYNC B1 ;  /* 0x0000000000017941 */ /* 0x000fea0003800000 */
.L_x_60345:
[----:B------:R-:W-:Y:S01]  /*65a0*/  LEA R5, R0, 0x37800000, 0x17 ;  /* 0x3780000000057811 */ /* 0x000fe200078eb8ff */
[----:B------:R-:W-:-:S05]  /*65b0*/  IMAD.SHL.U32 R0, R3, 0x200000, RZ ;  /* 0x0020000003007824 */ /* 0x000fca00078e00ff */
[----:B------:R-:W-:-:S07]  /*65c0*/  LOP3.LUT R0, R5, R0, R6, 0xfe, !PT ;  /* 0x0000000005007212 */ /* 0x000fce00078efe06 */
.L_x_60344:
[----:B------:R-:W-:Y:S05]  /*65d0*/  BSYNC B0 ;  /* 0x0000000000007941 */ /* 0x000fea0003800000 */
.L_x_60343:
[----:B------:R-:W0:Y:S02]  /*65e0*/  F2I.FTZ.TRUNC.NTZ R0, R0 ;  /* 0x0000000000007305 */ /* 0x000e24000021f100 */
[----:B0-----:R-:W-:Y:S01]  /*65f0*/  PRMT R24, R0, 0x7610, R24 ;  /* 0x0000761000187816 */ /* 0x001fe20000000018 */
[----:B------:R-:W-:Y:S06]  /*6600*/  BRA `(.L_x_60324) ;  /* 0x00000000009c7947 */ /* 0x000fec0003800000 */
.L_x_60336:
        /* <DEDUP_REMOVED lines=14> */
.L_x_60350:
[----:B------:R-:W-:Y:S05]  /*66f0*/  BSYNC B0 ;  /* 0x0000000000007941 */ /* 0x000fea0003800000 */
.L_x_60349:
[----:B------:R-:W0:Y:S02]  /*6700*/  F2I.FTZ.TRUNC.NTZ R0, R0 ;  /* 0x0000000000007305 */ /* 0x000e24000021f100 */
[----:B0-----:R-:W-:Y:S01]  /*6710*/  PRMT R24, R0, 0x7610, R24 ;  /* 0x0000761000187816 */ /* 0x001fe20000000018 */
[----:B------:R-:W-:Y:S06]  /*6720*/  BRA `(.L_x_60324) ;  /* 0x0000000000547947 */ /* 0x000fec0003800000 */
.L_x_60323:
        /* <DEDUP_REMOVED lines=16> */
.L_x_60351:
[----:B------:R-:W-:Y:S01]  /*6830*/  PRMT R24, RZ, 0x7610, R24 ;  /* 0x00007610ff187816 */ /* 0x000fe20000000018 */
[----:B------:R-:W-:Y:S06]  /*6840*/  BRA `(.L_x_60324) ;  /* 0x00000000000c7947 */ /* 0x000fec0003800000 */
.L_x_60348:
[----:B------:R0:W5:Y:S01]  /*6850*/  LDG.E.U16 R24, desc[UR36][R4.64] ;  /* 0x0000002404187981 */ /* 0x000162000c1e1500 */
[----:B------:R-:W-:Y:S05]  /*6860*/  BRA `(.L_x_60324) ;  /* 0x0000000000047947 */ /* 0x000fea0003800000 */
.L_x_60347:
[----:B------:R0:W5:Y:S02]  /*6870*/  LDG.E.U16 R24, desc[UR36][R4.64] ;  /* 0x0000002404187981 */ /* 0x000164000c1e1500 */
.L_x_60324:
[----:B------:R-:W0:Y:S01]  /*6880*/  LDC.U8 R3, c[0x0][0x23d] ;  /* 0x00008f40ff037b82 */ /* 0x000e220000000000 */
[----:B------:R-:W-:Y:S02]  /*6890*/  ULDC UR4, c[0x0][0x244] ;  /* 0x0000910000047ab9 */ /* 0x000fe40000000800 */
[----:B------:R-:W-:-:S05]  /*68a0*/  IMAD R25, R25, UR4, RZ ;  /* 0x0000000419197c24 */ /* 0x000fca000f8e02ff */
[----:B01234-:R-:W0:Y:S01]  /*68b0*/  LDC.64 R4, c[0x0][0x230] ;  /* 0x00008c00ff047b82 */ /* 0x01fe220000000a00 */
[----:B------:R-:W-:-:S04]  /*68c0*/  PRMT R0, R3, 0x9910, RZ ;  /* 0x0000991003007816 */ /* 0x000fc800000000ff */
        /* <DEDUP_REMOVED lines=14> */
.L_x_60355:
[----:B------:R0:W5:Y:S01]  /*69b0*/  LDG.E.U8 R19, desc[UR36][R4.64] ;  /* 0x0000002404137981 */ /* 0x000162000c1e1100 */
[----:B------:R-:W-:Y:S05]  /*69c0*/  BRA `(.L_x_60318) ;  /* 0x0000000c00507947 */ /* 0x000fea0003800000 */
.L_x_60354:
        /* <DEDUP_REMOVED lines=8> */
.L_x_60358:
[----:B------:R0:W5:Y:S01]  /*6a50*/  LDG.E.U16 R19, desc[UR36][R4.64] ;  /* 0x0000002404137981 */ /* 0x000162000c1e1500 */
[----:B------:R-:W-:Y:S05]  /*6a60*/  BRA `(.L_x_60318) ;  /* 0x0000000c00287947 */ /* 0x000fea0003800000 */
.L_x_60357:
[----:B------:R0:W5:Y:S01]  /*6a70*/  LDG.E.U16 R19, desc[UR36][R4.64] ;  /* 0x0000002404137981 */ /* 0x000162000c1e1500 */
[----:B------:R-:W-:Y:S05]  /*6a80*/  BRA `(.L_x_60318) ;  /* 0x0000000c00207947 */ /* 0x000fea0003800000 */
.L_x_60353:
        /* <DEDUP_REMOVED lines=9> */
.L_x_60360:
[----:B------:R-:W2:Y:S02]  /*6b20*/  LDG.E.U16 R0, desc[UR36][R4.64] ;  /* 0x0000002404007981 */ /* 0x000ea4000c1e1500 */
[----:B--2---:R-:W-:-:S06]  /*6b30*/  HADD2.F32 R0, -RZ, R0.H0_H0 ;  /* 0x20000000ff007230 */ /* 0x004fcc0000004100 */
[----:B------:R-:W0:Y:S02]  /*6b40*/  F2I.FTZ.TRUNC.NTZ R0, R0 ;  /* 0x0000000000007305 */ /* 0x000e24000021f100 */
[----:B0-----:R-:W-:Y:S01]  /*6b50*/  PRMT R19, R0, 0x7610, R19 ;  /* 0x0000761000137816 */ /* 0x001fe20000000013 */
[----:B------:R-:W-:Y:S06]  /*6b60*/  BRA `(.L_x_60318) ;  /* 0x0000000800e87947 */ /* 0x000fec0003800000 */
.L_x_60359:
        /* <DEDUP_REMOVED lines=9> */
.L_x_60362:
[----:B------:R-:W2:Y:S02]  /*6c00*/  LDG.E.U16 R4, desc[UR36][R4.64] ;  /* 0x0000002404047981 */ /* 0x000ea4000c1e1500 */
[----:B--2---:R-:W-:-:S06]  /*6c10*/  HADD2.F32 R0, -RZ, R4.H0_H0 ;  /* 0x20000004ff007230 */ /* 0x004fcc0000004100 */
[----:B------:R-:W0:Y:S02]  /*6c20*/  F2I.FTZ.TRUNC.NTZ R0, R0 ;  /* 0x0000000000007305 */ /* 0x000e24000021f100 */
[----:B0-----:R-:W-:Y:S01]  /*6c30*/  PRMT R19, R0, 0x7610, R19 ;  /* 0x0000761000137816 */ /* 0x001fe20000000013 */
[----:B------:R-:W-:Y:S06]  /*6c40*/  BRA `(.L_x_60318) ;  /* 0x0000000800b07947 */ /* 0x000fec0003800000 */
.L_x_60361:
[----:B------:R-:W2:Y:S02]  /*6c50*/  LDG.E.64 R4, desc[UR36][R4.64] ;  /* 0x0000002404047981 */ /* 0x000ea4000c1e1b00 */
[----:B--2---:R0:W1:Y:S01]  /*6c60*/  F2I.F64.TRUNC R19, R4 ;  /* 0x0000000400137311 */ /* 0x004062000030d100 */
[----:B------:R-:W-:Y:S05]  /*6c70*/  BRA `(.L_x_60318) ;  /* 0x0000000800a47947 */ /* 0x000fea0003800000 */
.L_x_60352:
        /* <DEDUP_REMOVED lines=12> */
.L_x_60365:
[----:B------:R-:W2:Y:S02]  /*6d40*/  LDG.E.64 R4, desc[UR36][R4.64] ;  /* 0x0000002404047981 */ /* 0x000ea4000c1e1b00 */
[----:B--2---:R0:W1:Y:S01]  /*6d50*/  F2I.F64.TRUNC R19, R4 ;  /* 0x0000000400137311 */ /* 0x004062000030d100 */
[----:B------:R-:W-:Y:S05]  /*6d60*/  BRA `(.L_x_60318) ;  /* 0x0000000800687947 */ /* 0x000fea0003800000 */
.L_x_60364:
        /* <DEDUP_REMOVED lines=28> */
.L_x_60367:
        /* <DEDUP_REMOVED lines=15> */
.L_x_60366:
[----:B------:R-:W2:Y:S02]  /*7020*/  LDG.E.U16 R0, desc[UR36][R4.64] ;  /* 0x0000002404007981 */ /* 0x000ea4000c1e1500 */
[----:B--2---:R-:W-:-:S06]  /*7030*/  IMAD.U32 R0, R0, 0x10000, RZ ;  /* 0x0001000000007824 */ /* 0x004fcc00078e00ff */
[----:B------:R-:W0:Y:S02]  /*7040*/  F2I.FTZ.TRUNC.NTZ R0, R0 ;  /* 0x0000000000007305 */ /* 0x000e24000021f100 */
[----:B0-----:R-:W-:Y:S01]  /*7050*/  PRMT R19, R0, 0x7610, R19 ;  /* 0x0000761000137816 */ /* 0x001fe20000000013 */
[----:B------:R-:W-:Y:S06]  /*7060*/  BRA `(.L_x_60318) ;  /* 0x0000000400a87947 */ /* 0x000fec0003800000 */
.L_x_60363:
        /* <DEDUP_REMOVED lines=10> */
.L_x_60370:
        /* <DEDUP_REMOVED lines=21> */
.L_x_60374:
[----:B------:R-:W-:Y:S05]  /*7260*/  BSYNC B1 ;  /* 0x0000000000017941 */ /* 0x000fea0003800000 */
.L_x_60373:
[----:B------:R-:W-:Y:S01]  /*7270*/  LEA R5, R0, 0x3b800000, 0x17 ;  /* 0x3b80000000057811 */ /* 0x000fe200078eb8ff */
[----:B------:R-:W-:-:S05]  /*7280*/  IMAD.SHL.U32 R0, R3, 0x100000, RZ ;  /* 0x0010000003007824 */ /* 0x000fca00078e00ff */
[----:B------:R-:W-:-:S07]  /*7290*/  LOP3.LUT R0, R5, R0, R6, 0xfe, !PT ;  /* 0x0000000005007212 */ /* 0x000fce00078efe06 */
.L_x_60372:
[----:B------:R-:W-:Y:S05]  /*72a0*/  BSYNC B0 ;  /* 0x0000000000007941 */ /* 0x000fea0003800000 */
.L_x_60371:
[----:B------:R-:W0:Y:S02]  /*72b0*/  F2I.FTZ.TRUNC.NTZ R0, R0 ;  /* 0x0000000000007305 */ /* 0x000e24000021f100 */
[----:B0-----:R-:W-:Y:S01]  /*72c0*/  PRMT R19, R0, 0x7610, R19 ;  /* 0x0000761000137816 */ /* 0x001fe20000000013 */
[----:B------:R-:W-:Y:S06]  /*72d0*/  BRA `(.L_x_60318) ;  /* 0x00000004000c7947 */ /* 0x000fec0003800000 */
.L_x_60369:
        /* <DEDUP_REMOVED lines=21> */
.L_x_60378:
[----:B------:R-:W-:Y:S05]  /*7430*/  BSYNC B1 ;  /* 0x0000000000017941 */ /* 0x000fea0003800000 */
.L_x_60377:
[----:B------:R-:W-:Y:S01]  /*7440*/  LEA R5, R0, 0x37800000, 0x17 ;  /* 0x3780000000057811 */ /* 0x000fe200078eb8ff */
[----:B------:R-:W-:-:S05]  /*7450*/  IMAD.SHL.U32 R0, R3, 0x200000, RZ ;  /* 0x0020000003007824 */ /* 0x000fca00078e00ff */
[----:B------:R-:W-:-:S07]  /*7460*/  LOP3.LUT R0, R5, R0, R6, 0xfe, !PT ;  /* 0x0000000005007212 */ /* 0x000fce00078efe06 */
.L_x_60376:
[----:B------:R-:W-:Y:S05]  /*7470*/  BSYNC B0 ;  /* 0x0000000000007941 */ /* 0x000fea0003800000 */
.L_x_60375:
[----:B------:R-:W0:Y:S02]  /*7480*/  F2I.FTZ.TRUNC.NTZ R0, R0 ;  /* 0x0000000000007305 */ /* 0x000e24000021f100 */
[----:B0-----:R-:W-:Y:S01]  /*7490*/  PRMT R19, R0, 0x7610, R19 ;  /* 0x0000761000137816 */ /* 0x001fe20000000013 */
[----:B------:R-:W-:Y:S06]  /*74a0*/  BRA `(.L_x_60318) ;  /* 0x0000000000987947 */ /* 0x000fec0003800000 */
.L_x_60368:
        /* <DEDUP_REMOVED lines=14> */
.L_x_60382:
[----:B------:R-:W-:Y:S05]  /*7590*/  BSYNC B0 ;  /* 0x0000000000007941 */ /* 0x000fea0003800000 */
.L_x_60381:
[----:B------:R-:W0:Y:S02]  /*75a0*/  F2I.FTZ.TRUNC.NTZ R0, R0 ;  /* 0x0000000000007305 */ /* 0x000e24000021f100 */
[----:B0-----:R-:W-:Y:S01]  /*75b0*/  PRMT R19, R0, 0x7610, R19 ;  /* 0x0000761000137816 */ /* 0x001fe20000000013 */
[----:B------:R-:W-:Y:S06]  /*75c0*/  BRA `(.L_x_60318) ;  /* 0x0000000000507947 */ /* 0x000fec0003800000 */
.L_x_60356:
        /* <DEDUP_REMOVED lines=16> */
.L_x_60383:
[----:B------:R-:W-:Y:S05]  /*76d0*/  BRA `(.L_x_60318) ;  /* 0x00000000000c7947 */ /* 0x000fea0003800000 */
.L_x_60380:
[----:B------:R0:W5:Y:S01]  /*76e0*/  LDG.E.U16 R19, desc[UR36][R4.64] ;  /* 0x0000002404137981 */ /* 0x000162000c1e1500 */
[----:B------:R-:W-:Y:S05]  /*76f0*/  BRA `(.L_x_60318) ;  /* 0x0000000000047947 */ /* 0x000fea0003800000 */
.L_x_60379:
[----:B------:R0:W5:Y:S02]  /*7700*/  LDG.E.U16 R19, desc[UR36][R4.64] ;  /* 0x0000002404137981 */ /* 0x000164000c1e1500 */
.L_x_60318:
[----:B------:R-:W-:Y:S05]  /*7710*/  BSYNC B6 ;  /* 0x0000000000067941 */ /* 0x000fea0003800000 */
.L_x_60317:
[----:B------:R-:W2:Y:S01]  /*7720*/  S2R R25, SR_TID.X ;  /* 0x0000000000197919 */ /* 0x000ea20000002100 */
[----:B------:R-:W-:Y:S01]  /*7730*/  BSSY B0, `(.L_x_60384) ;  /* 0x000003c000007945 */ /* 0x000fe20003800000 */
[----:B--2---:R-:W-:-:S13]  /*7740*/  ISETP.GE.AND P0, PT, R25, R16, PT ;  /* 0x000000101900720c */ /* 0x004fda0003f06270 */
[----:B------:R-:W-:Y:S05]  /*7750*/  @P0 BRA `(.L_x_60385) ;  /* 0x0000000000e40947 */ /* 0x000fea0003800000 */
[----:B-1---5:R-:W-:-:S04]  /*7760*/  PRMT R0, R22, 0x9910, RZ ;  /* 0x0000991016007816 */ /* 0x022fc800000000ff */
[----:B------:R-:W-:-:S13]  /*7770*/  ISETP.GE.AND P1, PT, R0, RZ, PT ;  /* 0x000000ff0000720c */ /* 0x000fda0003f26270 */
[----:B------:R-:W-:Y:S05]  /*7780*/  @!P1 BRA `(.L_x_60386) ;  /* 0x0000000000b09947 */ /* 0x000fea0003800000 */
[----:B------:R-:W-:Y:S01]  /*7790*/  ISETP.NE.AND P1, PT, R0, RZ, PT ;  /* 0x000000ff0000720c */ /* 0x000fe20003f25270 */
[----:B------:R-:W-:Y:S01]  /*77a0*/  BSSY B1, `(.L_x_60387) ;  /* 0x0000029000017945 */ /* 0x000fe20003800000 */
[----:B0--34-:R-:W-:-:S11]  /*77b0*/  IMAD.MOV.U32 R5, RZ, RZ, 0x1 ;  /* 0x00000001ff057424 */ /* 0x019fd600078e00ff */
[----:B------:R-:W-:Y:S05]  /*77c0*/  @!P1 BRA `(.L_x_60388) ;  /* 0x0000000000989947 */ /* 0x000fea0003800000 */
[C---:B------:R-:W-:Y:S01]  /*77d0*/  LOP3.LUT R3, R22.reuse, 0x1, RZ, 0xc0, !PT ;  /* 0x0000000116037812 */ /* 0x040fe200078ec0ff */
[----:B------:R-:W-:-:S03]  /*77e0*/  VIADD R0, R22, 0x1 ;  /* 0x0000000116007836 */ /* 0x000fc60000000000 */
[----:B------:R-:W-:Y:S02]  /*77f0*/  ISETP.NE.U32.AND P1, PT, R3, 0x1, PT ;  /* 0x000000010300780c */ /* 0x000fe40003f25070 */
[----:B------:R-:W-:Y:S02]  /*7800*/  LOP3.LUT R3, R0, 0xffff, RZ, 0xc0, !PT ;  /* 0x0000ffff00037812 */ /* 0x000fe400078ec0ff */
[----:B------:R-:W-:Y:S02]  /*7810*/  SEL R0, R23, 0x1, !P1 ;  /* 0x0000000117007807 */ /* 0x000fe40004800000 */
        /* <DEDUP_REMOVED lines=12> */
.L_x_60389:
[----:B------:R-:W-:Y:S02]  /*78e0*/  LOP3.LUT R0, R8, 0x1, RZ, 0xc0, !PT ;  /* 0x0000000108007812 */ /* 0x000fe400078ec0ff */
[----:B------:R-:W-:Y:S02]  /*78f0*/  PRMT R7, R6, 0x9910, RZ ;  /* 0x0000991006077816 */ /* 0x000fe400000000ff */
[----:B------:R-:W-:Y:S02]  /*7900*/  ISETP.NE.U32.AND P1, PT, R0, 0x1, PT ;  /* 0x000000010000780c */ /* 0x000fe40003f25070 */
[----:B------:R-:W-:Y:S02]  /*7910*/  LOP3.LUT R3, R8, 0xffff, RZ, 0xc0, !PT ;  /* 0x0000ffff08037812 */ /* 0x000fe400078ec0ff */
[----:B------:R-:W-:Y:S01]  /*7920*/  SEL R0, R6, 0x1, !P1 ;  /* 0x0000000106007807 */ /* 0x000fe20004800000 */
[----:B------:R-:W-:Y:S01]  /*7930*/  VIADD R6, R8, 0x1 ;  /* 0x0000000108067836 */ /* 0x000fe20000000000 */
[----:B------:R-:W-:-:S02]  /*7940*/  PRMT R5, R5, 0x9910, RZ ;  /* 0x0000991005057816 */ /* 0x000fc400000000ff */
[----:B------:R-:W-:Y:S02]  /*7950*/  LEA.HI R4, R3, R8, RZ, 0x11 ;  /* 0x0000000803047211 */ /* 0x000fe400078f88ff */
[----:B------:R-:W-:Y:S01]  /*7960*/  LOP3.LUT R6, R6, 0xffff, RZ, 0xc0, !PT ;  /* 0x0000ffff06067812 */ /* 0x000fe200078ec0ff */
[----:B------:R-:W-:Y:S01]  /*7970*/  IMAD.MOV.U32 R3, RZ, RZ, R5 ;  /* 0x000000ffff037224 */ /* 0x000fe200078e0005 */
[----:B------:R-:W-:Y:S01]  /*7980*/  PRMT R0, R0, 0x9910, RZ ;  /* 0x0000991000007816 */ /* 0x000fe200000000ff */
[----:B------:R-:W-:Y:S01]  /*7990*/  IMAD.MOV.U32 R5, RZ, RZ, R7 ;  /* 0x000000ffff057224 */ /* 0x000fe200078e0007 */
[----:B------:R-:W-:Y:S02]  /*79a0*/  ISETP.GE.U32.AND P1, PT, R6, 0x3, PT ;  /* 0x000000030600780c */ /* 0x000fe40003f26070 */
[----:B------:R-:W-:Y:S01]  /*79b0*/  PRMT R4, R4, 0x9910, RZ ;  /* 0x0000991004047816 */ /* 0x000fe200000000ff */
[----:B------:R-:W-:Y:S02]  /*79c0*/  IMAD R5, R5, R5, RZ ;  /* 0x0000000505057224 */ /* 0x000fe400078e02ff */
[----:B------:R-:W-:Y:S01]  /*79d0*/  IMAD R0, R3, R0, RZ ;  /* 0x0000000003007224 */ /* 0x000fe200078e02ff */
[----:B------:R-:W-:-:S02]  /*79e0*/  SHF.R.S32.HI R4, RZ, 0x1, R4 ;  /* 0x00000001ff047819 */ /* 0x000fc40000011404 */
[----:B------:R-:W-:Y:S02]  /*79f0*/  PRMT R6, R5, 0x7610, R6 ;  /* 0x0000761005067816 */ /* 0x000fe40000000006 */
[----:B------:R-:W-:Y:S02]  /*7a00*/  PRMT R8, R4, 0x7610, R8 ;  /* 0x0000761004087816 */ /* 0x000fe40000000008 */
[----:B------:R-:W-:Y:S01]  /*7a10*/  PRMT R5, R0, 0x7610, R5 ;  /* 0x0000761000057816 */ /* 0x000fe20000000005 */
[----:B------:R-:W-:Y:S06]  /*7a20*/  @P1 BRA `(.L_x_60389) ;  /* 0xfffffffc00ac1947 */ /* 0x000fec000383ffff */
.L_x_60388:
[----:B------:R-:W-:Y:S05]  /*7a30*/  BSYNC B1 ;  /* 0x0000000000017941 */ /* 0x000fea0003800000 */
.L_x_60387:
[----:B------:R-:W-:Y:S05]  /*7a40*/  BRA `(.L_x_60385) ;  /* 0x0000000000287947 */ /* 0x000fea0003800000 */
.L_x_60386:
[----:B------:R-:W-:Y:S01]  /*7a50*/  PRMT R0, R23, 0x9910, RZ ;  /* 0x0000991017007816 */ /* 0x000fe200000000ff */
[----:B0--34-:R-:W-:-:S03]  /*7a60*/  IMAD.MOV.U32 R5, RZ, RZ, 0x1 ;  /* 0x00000001ff057424 */ /* 0x019fc600078e00ff */
        /* <DEDUP_REMOVED lines=8> */
.L_x_60385:
[----:B------:R-:W-:Y:S05]  /*7af0*/  BSYNC B0 ;  /* 0x0000000000007941 */ /* 0x000fea0003800000 */
.L_x_60384:
[----:B-----5:R-:W-:Y:S01]  /*7b00*/  VIADD R23, R25, 0x80 ;  /* 0x0000008019177836 */ /* 0x020fe20000000000 */
[----:B------:R-:W-:Y:S04]  /*7b10*/  BSSY B0, `(.L_x_60390) ;  /* 0x000003b000007945 */ /* 0x000fe80003800000 */
[----:B------:R-:W-:-:S13]  /*7b20*/  ISETP.GE.AND P1, PT, R23, R16, PT ;  /* 0x000000101700720c */ /* 0x000fda0003f26270 */
[----:B------:R-:W-:Y:S05]  /*7b30*/  @P1 BRA `(.L_x_60391) ;  /* 0x0000000000e01947 */ /* 0x000fea0003800000 */
[----:B0-----:R-:W-:-:S04]  /*7b40*/  PRMT R0, R27, 0x9910, RZ ;  /* 0x000099101b007816 */ /* 0x001fc800000000ff */
[----:B------:R-:W-:-:S13]  /*7b50*/  ISETP.GE.AND P1, PT, R0, RZ, PT ;  /* 0x000000ff0000720c */ /* 0x000fda0003f26270 */
[----:B------:R-:W-:Y:S05]  /*7b60*/  @!P1 BRA `(.L_x_60392) ;  /* 0x0000000000ac9947 */ /* 0x000fea0003800000 */
[----:B------:R-:W-:Y:S01]  /*7b70*/  ISETP.NE.AND P1, PT, R0, RZ, PT ;  /* 0x000000ff0000720c */ /* 0x000fe20003f25270 */
[----:B------:R-:W-:Y:S01]  /*7b80*/  BSSY B1, `(.L_x_60393) ;  /* 0x0000028000017945 */ /* 0x000fe20003800000 */
[----:B-1----:R-:W-:-:S11]  /*7b90*/  IMAD.MOV.U32 R22, RZ, RZ, 0x1 ;  /* 0x00000001ff167424 */ /* 0x002fd600078e00ff */
        /* <DEDUP_REMOVED lines=18> */
.L_x_60395:
        /* <DEDUP_REMOVED lines=8> */
[----:B---34-:R-:W-:Y:S02]  /*7d40*/  LEA.HI R4, R3, R8, RZ, 0x11 ;  /* 0x0000000803047211 */ /* 0x018fe400078f88ff */
        /* <DEDUP_REMOVED lines=11> */
.L_x_60394:
[----:B------:R-:W-:Y:S05]  /*7e00*/  BSYNC B1 ;  /* 0x0000000000017941 */ /* 0x000fea0003800000 */
.L_x_60393:
[----:B------:R-:W-:Y:S05]  /*7e10*/  BRA `(.L_x_60391) ;  /* 0x0000000000287947 */ /* 0x000fea0003800000 */
.L_x_60392:
[----:B-1----:R-:W-:Y:S01]  /*7e20*/  PRMT R0, R17, 0x9910, RZ ;  /* 0x0000991011007816 */ /* 0x002fe200000000ff */
        /* <DEDUP_REMOVED lines=9> */
.L_x_60391:
[----:B------:R-:W-:Y:S05]  /*7ec0*/  BSYNC B0 ;  /* 0x0000000000007941 */ /* 0x000fea0003800000 */
.L_x_60390:
[----:B------:R-:W-:Y:S01]  /*7ed0*/  VIADD R3, R25, 0x100 ;  /* 0x0000010019037836 */ /* 0x000fe20000000000 */
[----:B------:R-:W-:Y:S04]  /*7ee0*/  BSSY B0, `(.L_x_60396) ;  /* 0x000003b000007945 */ /* 0x000fe80003800000 */
[----:B------:R-:W-:-:S13]  /*7ef0*/  ISETP.GE.AND P1, PT, R3, R16, PT ;  /* 0x000000100300720c */ /* 0x000fda0003f26270 */
[----:B------:R-:W-:Y:S05]  /*7f00*/  @P1 BRA `(.L_x_60397) ;  /* 0x0000000000e01947 */ /* 0x000fea0003800000 */
[----:B-1--4-:R-:W-:-:S04]  /*7f10*/  PRMT R0, R26, 0x9910, RZ ;  /* 0x000099101a007816 */ /* 0x012fc800000000ff */
[----:B------:R-:W-:-:S13]  /*7f20*/  ISETP.GE.AND P1, PT, R0, RZ, PT ;  /* 0x000000ff0000720c */ /* 0x000fda0003f26270 */
[----:B------:R-:W-:Y:S05]  /*7f30*/  @!P1 BRA `(.L_x_60398) ;  /* 0x0000000000ac9947 */ /* 0x000fea0003800000 */
[----:B------:R-:W-:Y:S01]  /*7f40*/  ISETP.NE.AND P1, PT, R0, RZ, PT ;  /* 0x000000ff0000720c */ /* 0x000fe20003f25270 */
[----:B------:R-:W-:Y:S01]  /*7f50*/  BSSY B1, `(.L_x_60399) ;  /* 0x0000028000017945 */ /* 0x000fe20003800000 */
[----:B------:R-:W-:-:S11]  /*7f60*/  IMAD.MOV.U32 R17, RZ, RZ, 0x1 ;  /* 0x00000001ff117424 */ /* 0x000fd600078e00ff */
[----:B------:R-:W-:Y:S05]  /*7f70*/  @!P1 BRA `(.L_x_60400) ;  /* 0x0000000000949947 */ /* 0x000fea0003800000 */
[C---:B------:R-:W-:Y:S01]  /*7f80*/  LOP3.LUT R3, R26.reuse, 0x1, RZ, 0xc0, !PT ;  /* 0x000000011a037812 */ /* 0x040fe200078ec0ff */
[----:B------:R-:W-:-:S03]  /*7f90*/  VIADD R0, R26, 0x1 ;  /* 0x000000011a007836 */ /* 0x000fc60000000000 */
[----:B------:R-:W-:Y:S02]  /*7fa0*/  ISETP.NE.U32.AND P1, PT, R3, 0x1, PT ;  /* 0x000000010300780c */ /* 0x000fe40003f25070 */
[----:B------:R-:W-:Y:S02]  /*7fb0*/  LOP3.LUT R3, R0, 0xffff, RZ, 0xc0, !PT ;  /* 0x0000ffff00037812 */ /* 0x000fe400078ec0ff */
[C---:B------:R-:W-:Y:S02]  /*7fc0*/  SEL R0, R18.reuse, 0x1, !P1 ;  /* 0x0000000112007807 */ /* 0x040fe40004800000 */
        /* <DEDUP_REMOVED lines=12> */
.L_x_60401:
        /* <DEDUP_REMOVED lines=8> */
[----:B0--3--:R-:W-:Y:S02]  /*8110*/  LEA.HI R4, R3, R8, RZ, 0x11 ;  /* 0x0000000803047211 */ /* 0x009fe400078f88ff */
        /* <DEDUP_REMOVED lines=11> */
.L_x_60400:
[----:B------:R-:W-:Y:S05]  /*81d0*/  BSYNC B1 ;  /* 0x0000000000017941 */ /* 0x000fea0003800000 */
.L_x_60399:
[----:B------:R-:W-:Y:S05]  /*81e0*/  BRA `(.L_x_60397) ;  /* 0x0000000000287947 */ /* 0x000fea0003800000 */
.L_x_60398:
        /* <DEDUP_REMOVED lines=10> */
.L_x_60397:
[----:B------:R-:W-:Y:S05]  /*8290*/  BSYNC B0 ;  /* 0x0000000000007941 */ /* 0x000fea0003800000 */
.L_x_60396:
[----:B------:R-:W-:Y:S01]  /*82a0*/  VIADD R3, R25, 0x180 ;  /* 0x0000018019037836 */ /* 0x000fe20000000000 */
[----:B------:R-:W-:Y:S04]  /*82b0*/  BSSY B0, `(.L_x_60402) ;  /* 0x000003b000007945 */ /* 0x000fe80003800000 */
[----:B------:R-:W-:-:S13]  /*82c0*/  ISETP.GE.AND P1, PT, R3, R16, PT ;  /* 0x000000100300720c */ /* 0x000fda0003f26270 */
[----:B------:R-:W-:Y:S05]  /*82d0*/  @P1 BRA `(.L_x_60403) ;  /* 0x0000000000e01947 */ /* 0x000fea0003800000 */
[----:B-1----:R-:W-:-:S04]  /*82e0*/  PRMT R0, R19, 0x9910, RZ ;  /* 0x0000991013007816 */ /* 0x002fc800000000ff */
        /* <DEDUP_REMOVED lines=23> */
.L_x_60407:
        /* <DEDUP_REMOVED lines=8> */
[----:B0--34-:R-:W-:Y:S02]  /*84e0*/  LEA.HI R4, R3, R8, RZ, 0x11 ;  /* 0x0000000803047211 */ /* 0x019fe400078f88ff */
        /* <DEDUP_REMOVED lines=11> */
.L_x_60406:
[----:B------:R-:W-:Y:S05]  /*85a0*/  BSYNC B1 ;  /* 0x0000000000017941 */ /* 0x000fea0003800000 */
.L_x_60405:
[----:B------:R-:W-:Y:S05]  /*85b0*/  BRA `(.L_x_60403) ;  /* 0x0000000000287947 */ /* 0x000fea0003800000 */
.L_x_60404:
        /* <DEDUP_REMOVED lines=10> */
.L_x_60403:
[----:B------:R-:W-:Y:S05]  /*8660*/  BSYNC B0 ;  /* 0x0000000000007941 */ /* 0x000fea0003800000 */
.L_x_60402:
[----:B-1----:R-:W1:Y:S01]  /*8670*/  LDC.U8 R19, c[0x0][0x248] ;  /* 0x00009200ff137b82 */ /* 0x002e620000000000 */
[----:B------:R-:W-:Y:S04]  /*8680*/  BSSY B6, `(.L_x_60408) ;  /* 0x0000108000067945 */ /* 0x000fe80003800000 */
[----:B------:R-:W-:Y:S05]  /*8690*/  @P0 BRA `(.L_x_60409) ;  /* 0x0000001000180947 */ /* 0x000fea0003800000 */
[----:B------:R-:W2:Y:S01]  /*86a0*/  LDC.64 R8, c[0x0][0x220] ;  /* 0x00008800ff087b82 */ /* 0x000ea20000000a00 */
[----:B-1----:R-:W-:Y:S01]  /*86b0*/  PRMT R0, R19, 0x9910, RZ ;  /* 0x0000991013007816 */ /* 0x002fe200000000ff */
        /* <DEDUP_REMOVED lines=18> */
.L_x_60413:
[----:B------:R1:W-:Y:S01]  /*87e0*/  STG.E.U8 desc[UR36][R8.64], R5 ;  /* 0x0000000508007986 */ /* 0x0003e2000c101124 */
[----:B------:R-:W-:Y:S01]  /*87f0*/  IMAD.MOV.U32 R25, RZ, RZ, R23 ;  /* 0x000000ffff197224 */ /* 0x000fe200078e0017 */
[----:B------:R-:W-:Y:S06]  /*8800*/  BRA `(.L_x_60409) ;  /* 0x0000000c00bc7947 */ /* 0x000fec0003800000 */
.L_x_60412:
[----:B------:R-:W-:-:S13]  /*8810*/  ISETP.NE.AND P0, PT, R0, 0x2, PT ;  /* 0x000000020000780c */ /* 0x000fda0003f05270 */
[----:B------:R-:W-:Y:S05]  /*8820*/  @!P0 BRA `(.L_x_60415) ;  /* 0x0000000000388947 */ /* 0x000fea0003800000 */
[----:B------:R-:W-:-:S13]  /*8830*/  ISETP.NE.AND P0, PT, R0, 0x3, PT ;  /* 0x000000030000780c */ /* 0x000fda0003f05270 */
[----:B------:R-:W-:Y:S05]  /*8840*/  @!P0 BRA `(.L_x_60416) ;  /* 0x0000000000208947 */ /* 0x000fea0003800000 */
[----:B------:R-:W-:-:S13]  /*8850*/  ISETP.NE.AND P0, PT, R0, 0x4, PT ;  /* 0x000000040000780c */ /* 0x000fda0003f05270 */
[----:B------:R-:W-:Y:S05]  /*8860*/  @P0 BRA `(.L_x_60414) ;  /* 0x0000000c00380947 */ /* 0x000fea0003800000 */
[----:B0--34-:R-:W-:Y:S01]  /*8870*/  PRMT R5, R5, 0x9910, RZ ;  /* 0x0000991005057816 */ /* 0x019fe200000000ff */
[----:B------:R-:W-:-:S04]  /*8880*/  IMAD.MOV.U32 R25, RZ, RZ, R23 ;  /* 0x000000ffff197224 */ /* 0x000fc800078e0017 */
[----:B------:R-:W-:-:S05]  /*8890*/  IMAD.MOV.U32 R4, RZ, RZ, R5 ;  /* 0x000000ffff047224 */ /* 0x000fca00078e0005 */
[----:B------:R-:W-:-:S05]  /*88a0*/  SHF.R.S32.HI R5, RZ, 0x1f, R4 ;  /* 0x0000001fff057819 */ /* 0x000fca0000011404 */
[----:B------:R0:W-:Y:S01]  /*88b0*/  STG.E.64 desc[UR36][R8.64], R4 ;  /* 0x0000000408007986 */ /* 0x0001e2000c101b24 */
[----:B------:R-:W-:Y:S05]  /*88c0*/  BRA `(.L_x_60409) ;  /* 0x0000000c008c7947 */ /* 0x000fea0003800000 */
.L_x_60416:
[----:B------:R-:W-:Y:S01]  /*88d0*/  PRMT R3, R5, 0x9910, RZ ;  /* 0x0000991005037816 */ /* 0x000fe200000000ff */
[----:B------:R-:W-:-:S04]  /*88e0*/  IMAD.MOV.U32 R25, RZ, RZ, R23 ;  /* 0x000000ffff197224 */ /* 0x000fc800078e0017 */
[----:B------:R1:W-:Y:S01]  /*88f0*/  STG.E desc[UR36][R8.64], R3 ;  /* 0x0000000308007986 */ /* 0x0003e2000c101924 */
[----:B------:R-:W-:Y:S05]  /*8900*/  BRA `(.L_x_60409) ;  /* 0x0000000c007c7947 */ /* 0x000fea0003800000 */
.L_x_60415:
[----:B------:R1:W-:Y:S01]  /*8910*/  STG.E.U16 desc[UR36][R8.64], R5 ;  /* 0x0000000508007986 */ /* 0x0003e2000c101524 */
[----:B------:R-:W-:Y:S01]  /*8920*/  IMAD.MOV.U32 R25, RZ, RZ, R23 ;  /* 0x000000ffff197224 */ /* 0x000fe200078e0017 */
[----:B------:R-:W-:Y:S06]  /*8930*/  BRA `(.L_x_60409) ;  /* 0x0000000c00707947 */ /* 0x000fec0003800000 */
.L_x_60411:
[----:B------:R-:W-:-:S13]  /*8940*/  ISETP.GT.AND P0, PT, R0, 0x6, PT ;  /* 0x000000060000780c */ /* 0x000fda0003f04270 */
[----:B------:R-:W-:Y:S05]  /*8950*/  @P0 BRA `(.L_x_60417) ;  /* 0x0000000000340947 */ /* 0x000fea0003800000 */
[----:B------:R-:W-:-:S13]  /*8960*/  ISETP.NE.AND P0, PT, R0, 0x5, PT ;  /* 0x000000050000780c */ /* 0x000fda0003f05270 */
[----:B------:R-:W-:Y:S05]  /*8970*/  @!P0 BRA `(.L_x_60418) ;  /* 0x0000000000188947 */ /* 0x000fea0003800000 */
[----:B------:R-:W-:-:S13]  /*8980*/  ISETP.NE.AND P0, PT, R0, 0x6, PT ;  /* 0x000000060000780c */ /* 0x000fda0003f05270 */
[----:B------:R-:W-:Y:S05]  /*8990*/  @P0 BRA `(.L_x_60414) ;  /* 0x0000000800ec0947 */ /* 0x000fea0003800000 */
[----:B0--34-:R-:W0:Y:S01]  /*89a0*/  I2F.S16 R5, R5 ;  /* 0x0000000500057306 */ /* 0x019e220000101400 */
[----:B------:R-:W-:Y:S01]  /*89b0*/  IMAD.MOV.U32 R25, RZ, RZ, R23 ;  /* 0x000000ffff197224 */ /* 0x000fe200078e0017 */
[----:B0-----:R0:W-:Y:S01]  /*89c0*/  STG.E desc[UR36][R8.64], R5 ;  /* 0x0000000508007986 */ /* 0x0011e2000c101924 */
[----:B------:R-:W-:Y:S05]  /*89d0*/  BRA `(.L_x_60409) ;  /* 0x0000000c00487947 */ /* 0x000fea0003800000 */
.L_x_60418:
[----:B------:R-:W1:Y:S01]  /*89e0*/  I2F.S16 R0, R5 ;  /* 0x0000000500007306 */ /* 0x000e620000101400 */
[----:B------:R-:W-:Y:S01]  /*89f0*/  IMAD.MOV.U32 R25, RZ, RZ, R23 ;  /* 0x000000ffff197224 */ /* 0x000fe200078e0017 */
[----:B-1----:R-:W-:-:S05]  /*8a00*/  F2FP.F16.F32.PACK_AB R0, RZ, R0 ;  /* 0x00000000ff00723e */ /* 0x002fca00000000ff */
[----:B------:R1:W-:Y:S01]  /*8a10*/  STG.E.U16 desc[UR36][R8.64], R0 ;  /* 0x0000000008007986 */ /* 0x0003e2000c101524 */
[----:B------:R-:W-:Y:S05]  /*8a20*/  BRA `(.L_x_60409) ;  /* 0x0000000c00347947 */ /* 0x000fea0003800000 */
.L_x_60417:
[----:B------:R-:W-:-:S13]  /*8a30*/  ISETP.NE.AND P0, PT, R0, 0x7, PT ;  /* 0x000000070000780c */ /* 0x000fda0003f05270 */
[----:B------:R-:W-:Y:S05]  /*8a40*/  @!P0 BRA `(.L_x_60419) ;  /* 0x00000000003c8947 */ /* 0x000fea0003800000 */
[----:B------:R-:W-:-:S13]  /*8a50*/  ISETP.NE.AND P0, PT, R0, 0x8, PT ;  /* 0x000000080000780c */ /* 0x000fda0003f05270 */
[----:B------:R-:W-:Y:S05]  /*8a60*/  @!P0 BRA `(.L_x_60420) ;  /* 0x00000000001c8947 */ /* 0x000fea0003800000 */
[----:B------:R-:W-:-:S13]  /*8a70*/  ISETP.NE.AND P0, PT, R0, 0x9, PT ;  /* 0x000000090000780c */ /* 0x000fda0003f05270 */
[----:B------:R-:W-:Y:S05]  /*8a80*/  @P0 BRA `(.L_x_60414) ;  /* 0x0000000800b00947 */ /* 0x000fea0003800000 */
[----:B------:R-:W1:Y:S01]  /*8a90*/  I2F.S16 R6, R5 ;  /* 0x0000000500067306 */ /* 0x000e620000101400 */
[----:B------:R-:W-:Y:S02]  /*8aa0*/  IMAD.MOV.U32 R7, RZ, RZ, RZ ;  /* 0x000000ffff077224 */ /* 0x000fe400078e00ff */
[----:B------:R-:W-:-:S03]  /*8ab0*/  IMAD.MOV.U32 R25, RZ, RZ, R23 ;  /* 0x000000ffff197224 */ /* 0x000fc600078e0017 */
[----:B-1----:R1:W-:Y:S01]  /*8ac0*/  STG.E.64 desc[UR36][R8.64], R6 ;  /* 0x0000000608007986 */ /* 0x0023e2000c101b24 */
[----:B------:R-:W-:Y:S05]  /*8ad0*/  BRA `(.L_x_60409) ;  /* 0x0000000c00087947 */ /* 0x000fea0003800000 */
.L_x_60420:
[----:B0--34-:R-:W0:Y:S01]  /*8ae0*/  I2F.S16 R5, R5 ;  /* 0x0000000500057306 */ /* 0x019e220000101400 */
[----:B------:R-:W-:Y:S01]  /*8af0*/  IMAD.MOV.U32 R25, RZ, RZ, R23 ;  /* 0x000000ffff197224 */ /* 0x000fe200078e0017 */
[----:B0-----:R-:W-:-:S04]  /*8b00*/  F2FP.F16.F32.PACK_AB R3, RZ, R5 ;  /* 0x00000005ff03723e */ /* 0x001fc800000000ff */
[----:B------:R-:W-:-:S05]  /*8b10*/  PRMT R3, R3, 0x5410, RZ ;  /* 0x0000541003037816 */ /* 0x000fca00000000ff */
[----:B------:R0:W-:Y:S01]  /*8b20*/  STG.E desc[UR36][R8.64], R3 ;  /* 0x0000000308007986 */ /* 0x0001e2000c101924 */
[----:B------:R-:W-:Y:S05]  /*8b30*/  BRA `(.L_x_60409) ;  /* 0x0000000800f07947 */ /* 0x000fea0003800000 */
.L_x_60419:
[----:B0--34-:R-:W0:Y:S01]  /*8b40*/  I2F.F64.S16 R4, R5 ;  /* 0x0000000500047312 */ /* 0x019e220000101c00 */
[----:B------:R-:W-:Y:S01]  /*8b50*/  IMAD.MOV.U32 R25, RZ, RZ, R23 ;  /* 0x000000ffff197224 */ /* 0x000fe200078e0017 */
[----:B0-----:R0:W-:Y:S01]  /*8b60*/  STG.E.64 desc[UR36][R8.64], R4 ;  /* 0x0000000408007986 */ /* 0x0011e2000c101b24 */
[----:B------:R-:W-:Y:S05]  /*8b70*/  BRA `(.L_x_60409) ;  /* 0x0000000800e07947 */ /* 0x000fea0003800000 */
.L_x_60410:
        /* <DEDUP_REMOVED lines=14> */
.L_x_60423:
[----:B0--34-:R-:W0:Y:S01]  /*8c60*/  I2F.F64.S16 R4, R5 ;  /* 0x0000000500047312 */ /* 0x019e220000101c00 */
[----:B------:R-:W-:Y:S01]  /*8c70*/  CS2R R6, SRZ ;  /* 0x0000000000067805 */ /* 0x000fe2000001ff00 */
[----:B------:R-:W-:-:S04]  /*8c80*/  IMAD.MOV.U32 R25, RZ, RZ, R23 ;  /* 0x000000ffff197224 */ /* 0x000fc800078e0017 */
[----:B0-----:R2:W-:Y:S01]  /*8c90*/  STG.E.128 desc[UR36][R8.64], R4 ;  /* 0x0000000408007986 */ /* 0x0015e2000c101d24 */
[----:B------:R-:W-:Y:S05]  /*8ca0*/  BRA `(.L_x_60409) ;  /* 0x0000000800947947 */ /* 0x000fea0003800000 */
.L_x_60422:
[----:B------:R-:W-:-:S13]  /*8cb0*/  ISETP.NE.AND P0, PT, R0, 0xf, PT ;  /* 0x0000000f0000780c */ /* 0x000fda0003f05270 */
[----:B------:R-:W-:Y:S05]  /*8cc0*/  @!P0 BRA `(.L_x_60424) ;  /* 0x0000000000bc8947 */ /* 0x000fea0003800000 */
[----:B------:R-:W-:-:S13]  /*8cd0*/  ISETP.NE.AND P0, PT, R0, 0x17, PT ;  /* 0x000000170000780c */ /* 0x000fda0003f05270 */
[----:B------:R-:W-:Y:S05]  /*8ce0*/  @!P0 BRA `(.L_x_60425) ;  /* 0x0000000000588947 */ /* 0x000fea0003800000 */
[----:B------:R-:W-:-:S13]  /*8cf0*/  ISETP.NE.AND P0, PT, R0, 0x18, PT ;  /* 0x000000180000780c */ /* 0x000fda0003f05270 */
[----:B------:R-:W-:Y:S05]  /*8d00*/  @P0 BRA `(.L_x_60414) ;  /* 0x0000000800100947 */ /* 0x000fea0003800000 */
[----:B0--34-:R-:W0:Y:S01]  /*8d10*/  I2F.S16 R5, R5 ;  /* 0x0000000500057306 */ /* 0x019e220000101400 */
        /* <DEDUP_REMOVED lines=14> */
.L_x_60427:
[----:B------:R-:W-:Y:S05]  /*8e00*/  BSYNC B0 ;  /* 0x0000000000007941 */ /* 0x000fea0003800000 */
.L_x_60426:
[----:B------:R-:W-:Y:S01]  /*8e10*/  LOP3.LUT R7, R0, R7, RZ, 0xfc, !PT ;  /* 0x0000000700077212 */ /* 0x000fe200078efcff */
[----:B------:R-:W-:-:S04]  /*8e20*/  IMAD.MOV.U32 R25, RZ, RZ, R23 ;  /* 0x000000ffff197224 */ /* 0x000fc800078e0017 */
[----:B------:R0:W-:Y:S01]  /*8e30*/  STG.E.U8 desc[UR36][R8.64], R7 ;  /* 0x0000000708007986 */ /* 0x0001e2000c101124 */
[----:B------:R-:W-:Y:S05]  /*8e40*/  BRA `(.L_x_60409) ;  /* 0x00000008002c7947 */ /* 0x000fea0003800000 */
.L_x_60425:
[----:B0--34-:R-:W0:Y:S01]  /*8e50*/  I2F.S16 R5, R5 ;  /* 0x0000000500057306 */ /* 0x019e220000101400 */
        /* <DEDUP_REMOVED lines=12> */
.L_x_60429:
[----:B------:R-:W-:Y:S01]  /*8f20*/  IMAD.MOV.U32 R0, RZ, RZ, 0x7f ;  /* 0x0000007fff007424 */ /* 0x000fe200078e00ff */
[----:B------:R-:W-:-:S04]  /*8f30*/  ISETP.GT.U32.AND P0, PT, R3, 0x7f800000, PT ;  /* 0x7f8000000300780c */ /* 0x000fc80003f04070 */
[----:B------:R-:W-:-:S09]  /*8f40*/  SEL R0, R0, 0x7c, P0 ;  /* 0x0000007c00007807 */ /* 0x000fd20000000000 */
.L_x_60430:
[----:B------:R-:W-:Y:S05]  /*8f50*/  BSYNC B0 ;  /* 0x0000000000007941 */ /* 0x000fea0003800000 */
.L_x_60428:
[----:B------:R-:W-:Y:S01]  /*8f60*/  LOP3.LUT R3, R5, 0x80000000, RZ, 0xc0, !PT ;  /* 0x8000000005037812 */ /* 0x000fe200078ec0ff */
[----:B------:R-:W-:-:S03]  /*8f70*/  IMAD.MOV.U32 R25, RZ, RZ, R23 ;  /* 0x000000ffff197224 */ /* 0x000fc600078e0017 */
[----:B------:R-:W-:-:S04]  /*8f80*/  SHF.R.U32.HI R3, RZ, 0x18, R3 ;  /* 0x00000018ff037819 */ /* 0x000fc80000011603 */
[----:B------:R-:W-:-:S05]  /*8f90*/  LOP3.LUT R3, R0, R3, RZ, 0xfc, !PT ;  /* 0x0000000300037212 */ /* 0x000fca00078efcff */
[----:B------:R0:W-:Y:S01]  /*8fa0*/  STG.E.U8 desc[UR36][R8.64], R3 ;  /* 0x0000000308007986 */ /* 0x0001e2000c101124 */
[----:B------:R-:W-:Y:S05]  /*8fb0*/  BRA `(.L_x_60409) ;  /* 0x0000000400d07947 */ /* 0x000fea0003800000 */
.L_x_60424:
[----:B------:R-:W1:Y:S01]  /*8fc0*/  I2F.S16 R0, R5 ;  /* 0x0000000500007306 */ /* 0x000e620000101400 */
[----:B------:R-:W-:Y:S01]  /*8fd0*/  IMAD.MOV.U32 R25, RZ, RZ, R23 ;  /* 0x000000ffff197224 */ /* 0x000fe200078e0017 */
[----:B-1----:R-:W-:-:S05]  /*8fe0*/  F2FP.BF16.F32.PACK_AB R0, RZ, R0 ;  /* 0x00000000ff00723e */ /* 0x002fca00000010ff */
[----:B------:R1:W-:Y:S01]  /*8ff0*/  STG.E.U16 desc[UR36][R8.64], R0 ;  /* 0x0000000008007986 */ /* 0x0003e2000c101524 */
[----:B------:R-:W-:Y:S05]  /*9000*/  BRA `(.L_x_60409) ;  /* 0x0000000400bc7947 */ /* 0x000fea0003800000 */
.L_x_60421:
        /* <DEDUP_REMOVED lines=11> */
.L_x_60433:
[----:B0--34-:R-:W0:Y:S01]  /*90c0*/  I2F.S16 R5, R5 ;  /* 0x0000000500057306 */ /* 0x019e220000101400 */
        /* <DEDUP_REMOVED lines=16> */
.L_x_60436:
[----:B------:R-:W-:-:S04]  /*91d0*/  LOP3.LUT R3, R5, 0x80000000, RZ, 0xc0, !PT ;  /* 0x8000000005037812 */ /* 0x000fc800078ec0ff */
[----:B------:R-:W-:-:S04]  /*91e0*/  SHF.R.U32.HI R3, RZ, 0x18, R3 ;  /* 0x00000018ff037819 */ /* 0x000fc80000011603 */
[----:B------:R-:W-:-:S04]  /*91f0*/  LOP3.LUT R0, R0, R3, RZ, 0xfc, !PT ;  /* 0x0000000300007212 */ /* 0x000fc800078efcff */
[----:B------:R-:W-:-:S07]  /*9200*/  PRMT R4, R0, 0x7610, R4 ;  /* 0x0000761000047816 */ /* 0x000fce0000000004 */
.L_x_60435:
[----:B------:R-:W-:Y:S05]  /*9210*/  BSYNC B0 ;  /* 0x0000000000007941 */ /* 0x000fea0003800000 */
.L_x_60434:
[----:B------:R0:W-:Y:S01]  /*9220*/  STG.E.U8 desc[UR36][R8.64], R4 ;  /* 0x0000000408007986 */ /* 0x0001e2000c101124 */
[----:B------:R-:W-:Y:S01]  /*9230*/  IMAD.MOV.U32 R25, RZ, RZ, R23 ;  /* 0x000000ffff197224 */ /* 0x000fe200078e0017 */
[----:B------:R-:W-:Y:S06]  /*9240*/  BRA `(.L_x_60409) ;  /* 0x00000004002c7947 */ /* 0x000fec0003800000 */
.L_x_60432:
        /* <DEDUP_REMOVED lines=17> */
.L_x_60439:
[----:B------:R-:W-:-:S04]  /*9360*/  LOP3.LUT R3, R5, 0x80000000, RZ, 0xc0, !PT ;  /* 0x8000000005037812 */ /* 0x000fc800078ec0ff */
[----:B------:R-:W-:-:S04]  /*9370*/  SHF.R.U32.HI R3, RZ, 0x18, R3 ;  /* 0x00000018ff037819 */ /* 0x000fc80000011603 */
[----:B------:R-:W-:-:S04]  /*9380*/  LOP3.LUT R0, R0, R3, RZ, 0xfc, !PT ;  /* 0x0000000300007212 */ /* 0x000fc800078efcff */
[----:B------:R-:W-:-:S07]  /*9390*/  PRMT R4, R0, 0x7610, R4 ;  /* 0x0000761000047816 */ /* 0x000fce0000000004 */
.L_x_60438:
[----:B------:R-:W-:Y:S05]  /*93a0*/  BSYNC B0 ;  /* 0x0000000000007941 */ /* 0x000fea0003800000 */
.L_x_60437:
[----:B------:R0:W-:Y:S01]  /*93b0*/  STG.E.U8 desc[UR36][R8.64], R4 ;  /* 0x0000000408007986 */ /* 0x0001e2000c101124 */
[----:B------:R-:W-:Y:S01]  /*93c0*/  IMAD.MOV.U32 R25, RZ, RZ, R23 ;  /* 0x000000ffff197224 */ /* 0x000fe200078e0017 */
[----:B------:R-:W-:Y:S06]  /*93d0*/  BRA `(.L_x_60409) ;  /* 0x0000000000c87947 */ /* 0x000fec0003800000 */
.L_x_60431:
        /* <DEDUP_REMOVED lines=8> */
[----:B0--34-:R-:W-:-:S04]  /*9460*/  SHF.R.U32.HI R4, RZ, 0x17, R6 ;  /* 0x00000017ff047819 */ /* 0x019fc80000011606 */
        /* <DEDUP_REMOVED lines=14> */
.L_x_60414:
[----:B------:R-:W-:Y:S01]  /*9550*/  MOV R14, 0x0 ;  /* 0x00000000000e7802 */ /* 0x000fe20000000f00 */
[----:B------:R-:W-:Y:S01]  /*9560*/  ULDC.64 UR4, c[0x4][0x198] ;  /* 0x0100660000047ab9 */ /* 0x000fe20000000a00 */
[----:B------:R-:W-:Y:S01]  /*9570*/  ULDC.64 UR6, c[0x4][0x1a0] ;  /* 0x0100680000067ab9 */ /* 0x000fe20000000a00 */
[----:B0--34-:R-:W-:Y:S02]  /*9580*/  IMAD.U32 R4, RZ, RZ, UR4 ;  /* 0x00000004ff047e24 */ /* 0x019fe4000f8e00ff */
        /* <DEDUP_REMOVED lines=12> */
.L_x_60442:
[----:B------:R-:W-:Y:S01]  /*9650*/  IMAD.MOV.U32 R25, RZ, RZ, R23 ;  /* 0x000000ffff197224 */ /* 0x000fe200078e0017 */
[----:B------:R-:W-:Y:S06]  /*9660*/  BRA `(.L_x_60409) ;  /* 0x0000000000247947 */ /* 0x000fec0003800000 */
.L_x_60441:
[----:B0--34-:R-:W-:Y:S01]  /*9670*/  PRMT R5, R5, 0x9910, RZ ;  /* 0x0000991005057816 */ /* 0x019fe200000000ff */
[----:B------:R-:W-:-:S04]  /*9680*/  IMAD.MOV.U32 R25, RZ, RZ, R23 ;  /* 0x000000ffff197224 */ /* 0x000fc800078e0017 */
[----:B------:R-:W-:-:S05]  /*9690*/  IMAD.MOV.U32 R4, RZ, RZ, R5 ;  /* 0x000000ffff047224 */ /* 0x000fca00078e0005 */
[----:B------:R-:W-:-:S05]  /*96a0*/  SHF.R.S32.HI R5, RZ, 0x1f, R4 ;  /* 0x0000001fff057819 */ /* 0x000fca0000011404 */
[----:B------:R0:W-:Y:S01]  /*96b0*/  STG.E.64 desc[UR36][R8.64], R4 ;  /* 0x0000000408007986 */ /* 0x0001e2000c101b24 */
[----:B------:R-:W-:Y:S05]  /*96c0*/  BRA `(.L_x_60409) ;  /* 0x00000000000c7947 */ /* 0x000fea0003800000 */
.L_x_60440:
[----:B------:R-:W-:Y:S01]  /*96d0*/  PRMT R3, R5, 0x9910, RZ ;  /* 0x0000991005037816 */ /* 0x000fe200000000ff */
[----:B------:R-:W-:-:S04]  /*96e0*/  IMAD.MOV.U32 R25, RZ, RZ, R23 ;  /* 0x000000ffff197224 */ /* 0x000fc800078e0017 */
[----:B------:R1:W-:Y:S03]  /*96f0*/  STG.E desc[UR36][R8.64], R3 ;  /* 0x0000000308007986 */ /* 0x0003e6000c101924 */
.L_x_60409:
[----:B------:R-:W-:Y:S05]  /*9700*/  BSYNC B6 ;  /* 0x0000000000067941 */ /* 0x000fea0003800000 */
.L_x_60408:
        /* <DEDUP_REMOVED lines=23> */
.L_x_60448:
[----:B------:R0:W-:Y:S01]  /*9880*/  STG.E.U8 desc[UR36][R8.64], R22 ;  /* 0x0000001608007986 */ /* 0x0001e2000c101124 */
[----:B------:R-:W-:Y:S05]  /*9890*/  BRA `(.L_x_60450) ;  /* 0x0000000c00647947 */ /* 0x000fea0003800000 */
.L_x_60447:
        /* <DEDUP_REMOVED lines=10> */
.L_x_60452:
[----:B------:R-:W-:-:S05]  /*9940*/  PRMT R3, R22, 0x9910, RZ ;  /* 0x0000991016037816 */ /* 0x000fca00000000ff */
[----:B------:R0:W-:Y:S01]  /*9950*/  STG.E desc[UR36][R8.64], R3 ;  /* 0x0000000308007986 */ /* 0x0001e2000c101924 */
[----:B------:R-:W-:Y:S05]  /*9960*/  BRA `(.L_x_60450) ;  /* 0x0000000c00307947 */ /* 0x000fea0003800000 */
.L_x_60451:
[----:B------:R0:W-:Y:S01]  /*9970*/  STG.E.U16 desc[UR36][R8.64], R22 ;  /* 0x0000001608007986 */ /* 0x0001e2000c101524 */
[----:B------:R-:W-:Y:S05]  /*9980*/  BRA `(.L_x_60450) ;  /* 0x0000000c00287947 */ /* 0x000fea0003800000 */
.L_x_60446:
        /* <DEDUP_REMOVED lines=9> */
.L_x_60454:
[----:B------:R-:W0:Y:S02]  /*9a20*/  I2F.S16 R0, R22 ;  /* 0x0000001600007306 */ /* 0x000e240000101400 */
[----:B0-----:R-:W-:-:S05]  /*9a30*/  F2FP.F16.F32.PACK_AB R0, RZ, R0 ;  /* 0x00000000ff00723e */ /* 0x001fca00000000ff */
[----:B------:R0:W-:Y:S01]  /*9a40*/  STG.E.U16 desc[UR36][R8.64], R0 ;  /* 0x0000000008007986 */ /* 0x0001e2000c101524 */
[----:B------:R-:W-:Y:S05]  /*9a50*/  BRA `(.L_x_60450) ;  /* 0x0000000800f47947 */ /* 0x000fea0003800000 */
.L_x_60453:
        /* <DEDUP_REMOVED lines=10> */
.L_x_60456:
[----:B------:R-:W0:Y:S02]  /*9b00*/  I2F.S16 R22, R22 ;  /* 0x0000001600167306 */ /* 0x000e240000101400 */
[----:B0-----:R-:W-:-:S04]  /*9b10*/  F2FP.F16.F32.PACK_AB R3, RZ, R22 ;  /* 0x00000016ff03723e */ /* 0x001fc800000000ff */
[----:B------:R-:W-:-:S05]  /*9b20*/  PRMT R3, R3, 0x5410, RZ ;  /* 0x0000541003037816 */ /* 0x000fca00000000ff */
[----:B------:R0:W-:Y:S01]  /*9b30*/  STG.E desc[UR36][R8.64], R3 ;  /* 0x0000000308007986 */ /* 0x0001e2000c101924 */
[----:B------:R-:W-:Y:S05]  /*9b40*/  BRA `(.L_x_60450) ;  /* 0x0000000800b87947 */ /* 0x000fea0003800000 */
.L_x_60455:
[----:B------:R-:W0:Y:S02]  /*9b50*/  I2F.F64.S16 R22, R22 ;  /* 0x0000001600167312 */ /* 0x000e240000101c00 */
[----:B0-----:R0:W-:Y:S01]  /*9b60*/  STG.E.64 desc[UR36][R8.64], R22 ;  /* 0x0000001608007986 */ /* 0x0011e2000c101b24 */
[----:B------:R-:W-:Y:S05]  /*9b70*/  BRA `(.L_x_60450) ;  /* 0x0000000800ac7947 */ /* 0x000fea0003800000 */
.L_x_60445:
        /* <DEDUP_REMOVED lines=13> */
.L_x_60459:
[----:B------:R-:W0:Y:S01]  /*9c50*/  I2F.F64.S16 R4, R22 ;  /* 0x0000001600047312 */ /* 0x000e220000101c00 */
[----:B------:R-:W-:-:S05]  /*9c60*/  CS2R R6, SRZ ;  /* 0x0000000000067805 */ /* 0x000fca000001ff00 */
[----:B0-----:R0:W-:Y:S01]  /*9c70*/  STG.E.128 desc[UR36][R8.64], R4 ;  /* 0x0000000408007986 */ /* 0x0011e2000c101d24 */
[----:B------:R-:W-:Y:S05]  /*9c80*/  BRA `(.L_x_60450) ;  /* 0x0000000800687947 */ /* 0x000fea0003800000 */
.L_x_60458:
        /* <DEDUP_REMOVED lines=21> */
.L_x_60463:
[----:B------:R-:W-:Y:S05]  /*9de0*/  BSYNC B0 ;  /* 0x0000000000007941 */ /* 0x000fea0003800000 */
.L_x_60462:
[----:B------:R-:W-:-:S05]  /*9df0*/  LOP3.LUT R5, R0, R5, RZ, 0xfc, !PT ;  /* 0x0000000500057212 */ /* 0x000fca00078efcff */
[----:B------:R3:W-:Y:S01]  /*9e00*/  STG.E.U8 desc[UR36][R8.64], R5 ;  /* 0x0000000508007986 */ /* 0x0007e2000c101124 */
[----:B------:R-:W-:Y:S05]  /*9e10*/  BRA `(.L_x_60450) ;  /* 0x0000000800047947 */ /* 0x000fea0003800000 */
.L_x_60461:
        /* <DEDUP_REMOVED lines=13> */
.L_x_60465:
[----:B------:R-:W-:Y:S01]  /*9ef0*/  IMAD.MOV.U32 R0, RZ, RZ, 0x7f ;  /* 0x0000007fff007424 */ /* 0x000fe200078e00ff */
[----:B------:R-:W-:-:S04]  /*9f00*/  ISETP.GT.U32.AND P0, PT, R3, 0x7f800000, PT ;  /* 0x7f8000000300780c */ /* 0x000fc80003f04070 */
[----:B------:R-:W-:-:S09]  /*9f10*/  SEL R0, R0, 0x7c, P0 ;  /* 0x0000007c00007807 */ /* 0x000fd20000000000 */
.L_x_60466:
[----:B------:R-:W-:Y:S05]  /*9f20*/  BSYNC B0 ;  /* 0x0000000000007941 */ /* 0x000fea0003800000 */
.L_x_60464:
[----:B------:R-:W-:-:S04]  /*9f30*/  LOP3.LUT R3, R5, 0x80000000, RZ, 0xc0, !PT ;  /* 0x8000000005037812 */ /* 0x000fc800078ec0ff */
[----:B------:R-:W-:-:S04]  /*9f40*/  SHF.R.U32.HI R3, RZ, 0x18, R3 ;  /* 0x00000018ff037819 */ /* 0x000fc80000011603 */
[----:B------:R-:W-:-:S05]  /*9f50*/  LOP3.LUT R3, R0, R3, RZ, 0xfc, !PT ;  /* 0x0000000300037212 */ /* 0x000fca00078efcff */
[----:B------:R4:W-:Y:S01]  /*9f60*/  STG.E.U8 desc[UR36][R8.64], R3 ;  /* 0x0000000308007986 */ /* 0x0009e2000c101124 */
[----:B------:R-:W-:Y:S05]  /*9f70*/  BRA `(.L_x_60450) ;  /* 0x0000000400ac7947 */ /* 0x000fea0003800000 */
.L_x_60460:
[----:B------:R-:W0:Y:S02]  /*9f80*/  I2F.S16 R0, R22 ;  /* 0x0000001600007306 */ /* 0x000e240000101400 */
[----:B0-----:R-:W-:-:S05]  /*9f90*/  F2FP.BF16.F32.PACK_AB R0, RZ, R0 ;  /* 0x00000000ff00723e */ /* 0x001fca00000010ff */
[----:B------:R2:W-:Y:S01]  /*9fa0*/  STG.E.U16 desc[UR36][R8.64], R0 ;  /* 0x0000000008007986 */ /* 0x0005e2000c101524 */
[----:B------:R-:W-:Y:S05]  /*9fb0*/  BRA `(.L_x_60450) ;  /* 0x00000004009c7947 */ /* 0x000fea0003800000 */
.L_x_60457:
        /* <DEDUP_REMOVED lines=10> */
.L_x_60469:
        /* <DEDUP_REMOVED lines=17> */
.L_x_60472:
[----:B------:R-:W-:-:S04]  /*a170*/  LOP3.LUT R3, R5, 0x80000000, RZ, 0xc0, !PT ;  /* 0x8000000005037812 */ /* 0x000fc800078ec0ff */
[----:B------:R-:W-:-:S04]  /*a180*/  SHF.R.U32.HI R3, RZ, 0x18, R3 ;  /* 0x00000018ff037819 */ /* 0x000fc80000011603 */
[----:B------:R-:W-:-:S04]  /*a190*/  LOP3.LUT R0, R0, R3, RZ, 0xfc, !PT ;  /* 0x0000000300007212 */ /* 0x000fc800078efcff */
[----:B------:R-:W-:-:S07]  /*a1a0*/  PRMT R4, R0, 0x7610, R4 ;  /* 0x0000761000047816 */ /* 0x000fce0000000004 */
.L_x_60471:
[----:B------:R-:W-:Y:S05]  /*a1b0*/  BSYNC B0 ;  /* 0x0000000000007941 */ /* 0x000fea0003800000 */
.L_x_60470:
[----:B------:R0:W-:Y:S01]  /*a1c0*/  STG.E.U8 desc[UR36][R8.64], R4 ;  /* 0x0000000408007986 */ /* 0x0001e2000c101124 */
[----:B------:R-:W-:Y:S05]  /*a1d0*/  BRA `(.L_x_60450) ;  /* 0x0000000400147947 */ /* 0x000fea0003800000 */
.L_x_60468:
        /* <DEDUP_REMOVED lines=17> */
.L_x_60475:
[----:B------:R-:W-:-:S04]  /*a2f0*/  LOP3.LUT R3, R5, 0x80000000, RZ, 0xc0, !PT ;  /* 0x8000000005037812 */ /* 0x000fc800078ec0ff */
[----:B------:R-:W-:-:S04]  /*a300*/  SHF.R.U32.HI R3, RZ, 0x18, R3 ;  /* 0x00000018ff037819 */ /* 0x000fc80000011603 */
[----:B------:R-:W-:-:S04]  /*a310*/  LOP3.LUT R0, R0, R3, RZ, 0xfc, !PT ;  /* 0x0000000300007212 */ /* 0x000fc800078efcff */
[----:B------:R-:W-:-:S07]  /*a320*/  PRMT R4, R0, 0x7610, R4 ;  /* 0x0000761000047816 */ /* 0x000fce0000000004 */
.L_x_60474:
[----:B------:R-:W-:Y:S05]  /*a330*/  BSYNC B0 ;  /* 0x0000000000007941 */ /* 0x000fea0003800000 */
.L_x_60473:
[----:B------:R0:W-:Y:S01]  /*a340*/  STG.E.U8 desc[UR36][R8.64], R4 ;  /* 0x0000000408007986 */ /* 0x0001e2000c101124 */
[----:B------:R-:W-:Y:S05]  /*a350*/  BRA `(.L_x_60450) ;  /* 0x0000000000b47947 */ /* 0x000fea0003800000 */
.L_x_60467:
        /* <DEDUP_REMOVED lines=22> */
.L_x_60449:
        /* <DEDUP_REMOVED lines=16> */
.L_x_60478:
[----:B------:R-:W-:Y:S05]  /*a5c0*/  BRA `(.L_x_60450) ;  /* 0x0000000000187947 */ /* 0x000fea0003800000 */
.L_x_60477:
[----:B------:R-:W-:-:S04]  /*a5d0*/  PRMT R4, R22, 0x9910, RZ ;  /* 0x0000991016047816 */ /* 0x000fc800000000ff */
[----:B------:R-:W-:-:S05]  /*a5e0*/  SHF.R.S32.HI R5, RZ, 0x1f, R4 ;  /* 0x0000001fff057819 */ /* 0x000fca0000011404 */
[----:B------:R0:W-:Y:S01]  /*a5f0*/  STG.E.64 desc[UR36][R8.64], R4 ;  /* 0x0000000408007986 */ /* 0x0001e2000c101b24 */
[----:B------:R-:W-:Y:S05]  /*a600*/  BRA `(.L_x_60450) ;  /* 0x0000000000087947 */ /* 0x000fea0003800000 */
.L_x_60476:
[----:B------:R-:W-:-:S05]  /*a610*/  PRMT R3, R22, 0x9910, RZ ;  /* 0x0000991016037816 */ /* 0x000fca00000000ff */
[----:B------:R0:W-:Y:S02]  /*a620*/  STG.E desc[UR36][R8.64], R3 ;  /* 0x0000000308007986 */ /* 0x0001e4000c101924 */
.L_x_60450:
        /* <DEDUP_REMOVED lines=23> */
.L_x_60482:
[----:B------:R0:W-:Y:S01]  /*a7a0*/  STG.E.U8 desc[UR36][R8.64], R17 ;  /* 0x0000001108007986 */ /* 0x0001e2000c101124 */
[----:B------:R-:W-:Y:S05]  /*a7b0*/  BRA `(.L_x_60484) ;  /* 0x0000000c00647947 */ /* 0x000fea0003800000 */
.L_x_60481:
        /* <DEDUP_REMOVED lines=10> */
.L_x_60486:
[----:B------:R-:W-:-:S05]  /*a860*/  PRMT R3, R17, 0x9910, RZ ;  /* 0x0000991011037816 */ /* 0x000fca00000000ff */
[----:B------:R0:W-:Y:S01]  /*a870*/  STG.E desc[UR36][R8.64], R3 ;  /* 0x0000000308007986 */ /* 0x0001e2000c101924 */
[----:B------:R-:W-:Y:S05]  /*a880*/  BRA `(.L_x_60484) ;  /* 0x0000000c00307947 */ /* 0x000fea0003800000 */
.L_x_60485:
[----:B------:R0:W-:Y:S01]  /*a890*/  STG.E.U16 desc[UR36][R8.64], R17 ;  /* 0x0000001108007986 */ /* 0x0001e2000c101524 */
[----:B------:R-:W-:Y:S05]  /*a8a0*/  BRA `(.L_x_60484) ;  /* 0x0000000c00287947 */ /* 0x000fea0003800000 */
.L_x_60480:
        /* <DEDUP_REMOVED lines=9> */
.L_x_60488:
[----:B------:R-:W0:Y:S02]  /*a940*/  I2F.S16 R0, R17 ;  /* 0x0000001100007306 */ /* 0x000e240000101400 */
[----:B0-----:R-:W-:-:S05]  /*a950*/  F2FP.F16.F32.PACK_AB R0, RZ, R0 ;  /* 0x00000000ff00723e */ /* 0x001fca00000000ff */
[----:B------:R0:W-:Y:S01]  /*a960*/  STG.E.U16 desc[UR36][R8.64], R0 ;  /* 0x0000000008007986 */ /* 0x0001e2000c101524 */
[----:B------:R-:W-:Y:S05]  /*a970*/  BRA `(.L_x_60484) ;  /* 0x0000000800f47947 */ /* 0x000fea0003800000 */
.L_x_60487:
        /* <DEDUP_REMOVED lines=10> */
.L_x_60490:
[----:B------:R-:W0:Y:S02]  /*aa20*/  I2F.S16 R17, R17 ;  /* 0x0000001100117306 */ /* 0x000e240000101400 */
[----:B0-----:R-:W-:-:S04]  /*aa30*/  F2FP.F16.F32.PACK_AB R3, RZ, R17 ;  /* 0x00000011ff03723e */ /* 0x001fc800000000ff */
[----:B------:R-:W-:-:S05]  /*aa40*/  PRMT R3, R3, 0x5410, RZ ;  /* 0x0000541003037816 */ /* 0x000fca00000000ff */
[----:B------:R0:W-:Y:S01]  /*aa50*/  STG.E desc[UR36][R8.64], R3 ;  /* 0x0000000308007986 */ /* 0x0001e2000c101924 */
[----:B------:R-:W-:Y:S05]  /*aa60*/  BRA `(.L_x_60484) ;  /* 0x0000000800b87947 */ /* 0x000fea0003800000 */
.L_x_60489:
[----:B------:R-:W0:Y:S02]  /*aa70*/  I2F.F64.S16 R4, R17 ;  /* 0x0000001100047312 */ /* 0x000e240000101c00 */
[----:B0-----:R0:W-:Y:S01]  /*aa80*/  STG.E.64 desc[UR36][R8.64], R4 ;  /* 0x0000000408007986 */ /* 0x0011e2000c101b24 */
[----:B------:R-:W-:Y:S05]  /*aa90*/  BRA `(.L_x_60484) ;  /* 0x0000000800ac7947 */ /* 0x000fea0003800000 */
.L_x_60479:
        /* <DEDUP_REMOVED lines=13> */
.L_x_60493:
[----:B------:R-:W0:Y:S01]  /*ab70*/  I2F.F64.S16 R4, R17 ;  /* 0x0000001100047312 */ /* 0x000e220000101c00 */
[----:B------:R-:W-:-:S05]  /*ab80*/  CS2R R6, SRZ ;  /* 0x0000000000067805 */ /* 0x000fca000001ff00 */
[----:B0-----:R1:W-:Y:S01]  /*ab90*/  STG.E.128 desc[UR36][R8.64], R4 ;  /* 0x0000000408007986 */ /* 0x0013e2000c101d24 */
[----:B------:R-:W-:Y:S05]  /*aba0*/  BRA `(.L_x_60484) ;  /* 0x0000000800687947 */ /* 0x000fea0003800000 */
.L_x_60492:
        /* <DEDUP_REMOVED lines=21> */
.L_x_60497:
[----:B------:R-:W-:Y:S05]  /*ad00*/  BSYNC B0 ;  /* 0x0000000000007941 */ /* 0x000fea0003800000 */
.L_x_60496:
[----:B------:R-:W-:-:S05]  /*ad10*/  LOP3.LUT R5, R0, R5, RZ, 0xfc, !PT ;  /* 0x0000000500057212 */ /* 0x000fca00078efcff */
[----:B------:R2:W-:Y:S01]  /*ad20*/  STG.E.U8 desc[UR36][R8.64], R5 ;  /* 0x0000000508007986 */ /* 0x0005e2000c101124 */
[----:B------:R-:W-:Y:S05]  /*ad30*/  BRA `(.L_x_60484) ;  /* 0x0000000800047947 */ /* 0x000fea0003800000 */
.L_x_60495:
        /* <DEDUP_REMOVED lines=13> */
.L_x_60499:
[----:B------:R-:W-:Y:S01]  /*ae10*/  IMAD.MOV.U32 R0, RZ, RZ, 0x7f ;  /* 0x0000007fff007424 */ /* 0x000fe200078e00ff */
[----:B------:R-:W-:-:S04]  /*ae20*/  ISETP.GT.U32.AND P0, PT, R3, 0x7f800000, PT ;  /* 0x7f8000000300780c */ /* 0x000fc80003f04070 */
[----:B------:R-:W-:-:S09]  /*ae30*/  SEL R0, R0, 0x7c, P0 ;  /* 0x0000007c00007807 */ /* 0x000fd20000000000 */
.L_x_60500:
[----:B------:R-:W-:Y:S05]  /*ae40*/  BSYNC B0 ;  /* 0x0000000000007941 */ /* 0x000fea0003800000 */
.L_x_60498:
[----:B------:R-:W-:-:S04]  /*ae50*/  LOP3.LUT R3, R17, 0x80000000, RZ, 0xc0, !PT ;  /* 0x8000000011037812 */ /* 0x000fc800078ec0ff */
[----:B------:R-:W-:-:S04]  /*ae60*/  SHF.R.U32.HI R3, RZ, 0x18, R3 ;  /* 0x00000018ff037819 */ /* 0x000fc80000011603 */
[----:B------:R-:W-:-:S05]  /*ae70*/  LOP3.LUT R3, R0, R3, RZ, 0xfc, !PT ;  /* 0x0000000300037212 */ /* 0x000fca00078efcff */
[----:B------:R3:W-:Y:S01]  /*ae80*/  STG.E.U8 desc[UR36][R8.64], R3 ;  /* 0x0000000308007986 */ /* 0x0007e2000c101124 */
[----:B------:R-:W-:Y:S05]  /*ae90*/  BRA `(.L_x_60484) ;  /* 0x0000000400ac7947 */ /* 0x000fea0003800000 */
.L_x_60494:
[----:B------:R-:W0:Y:S02]  /*aea0*/  I2F.S16 R0, R17 ;  /* 0x0000001100007306 */ /* 0x000e240000101400 */
[----:B0-----:R-:W-:-:S05]  /*aeb0*/  F2FP.BF16.F32.PACK_AB R0, RZ, R0 ;  /* 0x00000000ff00723e */ /* 0x001fca00000010ff */
[----:B------:R4:W-:Y:S01]  /*aec0*/  STG.E.U16 desc[UR36][R8.64], R0 ;  /* 0x0000000008007986 */ /* 0x0009e2000c101524 */
[----:B------:R-:W-:Y:S05]  /*aed0*/  BRA `(.L_x_60484) ;  /* 0x00000004009c7947 */ /* 0x000fea0003800000 */
.L_x_60491:
        /* <DEDUP_REMOVED lines=10> */
.L_x_60503:
        /* <DEDUP_REMOVED lines=17> */
.L_x_60506:
[----:B------:R-:W-:-:S04]  /*b090*/  LOP3.LUT R3, R17, 0x80000000, RZ, 0xc0, !PT ;  /* 0x8000000011037812 */ /* 0x000fc800078ec0ff */
[----:B------:R-:W-:-:S04]  /*b0a0*/  SHF.R.U32.HI R3, RZ, 0x18, R3 ;  /* 0x00000018ff037819 */ /* 0x000fc80000011603 */
[----:B------:R-:W-:-:S04]  /*b0b0*/  LOP3.LUT R0, R0, R3, RZ, 0xfc, !PT ;  /* 0x0000000300007212 */ /* 0x000fc800078efcff */
[----:B------:R-:W-:-:S07]  /*b0c0*/  PRMT R4, R0, 0x7610, R4 ;  /* 0x0000761000047816 */ /* 0x000fce0000000004 */
.L_x_60505:
[----:B------:R-:W-:Y:S05]  /*b0d0*/  BSYNC B0 ;  /* 0x0000000000007941 */ /* 0x000fea0003800000 */
.L_x_60504:
[----:B------:R0:W-:Y:S01]  /*b0e0*/  STG.E.U8 desc[UR36][R8.64], R4 ;  /* 0x0000000408007986 */ /* 0x0001e2000c101124 */
[----:B------:R-:W-:Y:S05]  /*b0f0*/  BRA `(.L_x_60484) ;  /* 0x0000000400147947 */ /* 0x000fea0003800000 */
.L_x_60502:
        /* <DEDUP_REMOVED lines=17> */
.L_x_60509:
[----:B------:R-:W-:-:S04]  /*b210*/  LOP3.LUT R3, R17, 0x80000000, RZ, 0xc0, !PT ;  /* 0x8000000011037812 */ /* 0x000fc800078ec0ff */
[----:B------:R-:W-:-:S04]  /*b220*/  SHF.R.U32.HI R3, RZ, 0x18, R3 ;  /* 0x00000018ff037819 */ /* 0x000fc80000011603 */
[----:B------:R-:W-:-:S04]  /*b230*/  LOP3.LUT R0, R0, R3, RZ, 0xfc, !PT ;  /* 0x0000000300007212 */ /* 0x000fc800078efcff */
[----:B------:R-:W-:-:S07]  /*b240*/  PRMT R4, R0, 0x7610, R4 ;  /* 0x0000761000047816 */ /* 0x000fce0000000004 */
.L_x_60508:
[----:B------:R-:W-:Y:S05]  /*b250*/  BSYNC B0 ;  /* 0x0000000000007941 */ /* 0x000fea0003800000 */
.L_x_60507:
[----:B------:R0:W-:Y:S01]  /*b260*/  STG.E.U8 desc[UR36][R8.64], R4 ;  /* 0x0000000408007986 */ /* 0x0001e2000c101124 */
[----:B------:R-:W-:Y:S05]  /*b270*/  BRA `(.L_x_60484) ;  /* 0x0000000000b47947 */ /* 0x000fea0003800000 */
.L_x_60501:
        /* <DEDUP_REMOVED lines=22> */
.L_x_60483:
        /* <DEDUP_REMOVED lines=16> */
.L_x_60512:
[----:B------:R-:W-:Y:S05]  /*b4e0*/  BRA `(.L_x_60484) ;  /* 0x0000000000187947 */ /* 0x000fea0003800000 */
.L_x_60511:
[----:B------:R-:W-:-:S04]  /*b4f0*/  PRMT R4, R17, 0x9910, RZ ;  /* 0x0000991011047816 */ /* 0x000fc800000000ff */
[----:B------:R-:W-:-:S05]  /*b500*/  SHF.R.S32.HI R5, RZ, 0x1f, R4 ;  /* 0x0000001fff057819 */ /* 0x000fca0000011404 */
[----:B------:R0:W-:Y:S01]  /*b510*/  STG.E.64 desc[UR36][R8.64], R4 ;  /* 0x0000000408007986 */ /* 0x0001e2000c101b24 */
[----:B------:R-:W-:Y:S05]  /*b520*/  BRA `(.L_x_60484) ;  /* 0x0000000000087947 */ /* 0x000fea0003800000 */
.L_x_60510:
[----:B------:R-:W-:-:S05]  /*b530*/  PRMT R3, R17, 0x9910, RZ ;  /* 0x0000991011037816 */ /* 0x000fca00000000ff */
[----:B------:R0:W-:Y:S02]  /*b540*/  STG.E desc[UR36][R8.64], R3 ;  /* 0x0000000308007986 */ /* 0x0001e4000c101924 */
.L_x_60484:
[----:B------:R-:W-:-:S07]  /*b550*/  VIADD R25, R25, 0x80 ;  /* 0x0000008019197836 */ /* 0x000fce0000000000 */
.L_x_60444:
[----:B------:R-:W-:Y:S05]  /*b560*/  BSYNC B6 ;  /* 0x0000000000067941 */ /* 0x000fea0003800000 */
.L_x_60443:
        /* <DEDUP_REMOVED lines=21> */
.L_x_60516:
[----:B------:R-:W-:Y:S01]  /*b6c0*/  STG.E.U8 desc[UR36][R2.64], R18 ;  /* 0x0000001202007986 */ /* 0x000fe2000c101124 */
[----:B------:R-:W-:Y:S05]  /*b6d0*/  EXIT ;  /* 0x000000000000794d */ /* 0x000fea0003800000 */
.L_x_60515:
        /* <DEDUP_REMOVED lines=10> */
.L_x_60519:
[----:B------:R-:W-:-:S05]  /*b780*/  PRMT R5, R18, 0x9910, RZ ;  /* 0x0000991012057816 */ /* 0x000fca00000000ff */
[----:B------:R-:W-:Y:S01]  /*b790*/  STG.E desc[UR36][R2.64], R5 ;  /* 0x0000000502007986 */ /* 0x000fe2000c101924 */
[----:B------:R-:W-:Y:S05]  /*b7a0*/  EXIT ;  /* 0x000000000000794d */ /* 0x000fea0003800000 */
.L_x_60518:
[----:B------:R-:W-:Y:S01]  /*b7b0*/  STG.E.U16 desc[UR36][R2.64], R18 ;  /* 0x0000001202007986 */ /* 0x000fe2000c101524 */
[----:B------:R-:W-:Y:S05]  /*b7c0*/  EXIT ;  /* 0x000000000000794d */ /* 0x000fea0003800000 */
.L_x_60514:
        /* <DEDUP_REMOVED lines=9> */
.L_x_60521:
[----:B------:R-:W0:Y:S02]  /*b860*/  I2F.S16 R0, R18 ;  /* 0x0000001200007306 */ /* 0x000e240000101400 */
[----:B0-----:R-:W-:-:S05]  /*b870*/  F2FP.F16.F32.PACK_AB R0, RZ, R0 ;  /* 0x00000000ff00723e */ /* 0x001fca00000000ff */
[----:B------:R-:W-:Y:S01]  /*b880*/  STG.E.U16 desc[UR36][R2.64], R0 ;  /* 0x0000000002007986 */ /* 0x000fe2000c101524 */
[----:B------:R-:W-:Y:S05]  /*b890*/  EXIT ;  /* 0x000000000000794d */ /* 0x000fea0003800000 */
.L_x_60520:
        /* <DEDUP_REMOVED lines=10> */
.L_x_60523:
[----:B------:R-:W0:Y:S02]  /*b940*/  I2F.S16 R18, R18 ;  /* 0x0000001200127306 */ /* 0x000e240000101400 */
[----:B0-----:R-:W-:-:S04]  /*b950*/  F2FP.F16.F32.PACK_AB R5, RZ, R18 ;  /* 0x00000012ff05723e */ /* 0x001fc800000000ff */
[----:B------:R-:W-:-:S05]  /*b960*/  PRMT R5, R5, 0x5410, RZ ;  /* 0x0000541005057816 */ /* 0x000fca00000000ff */
[----:B------:R-:W-:Y:S01]  /*b970*/  STG.E desc[UR36][R2.64], R5 ;  /* 0x0000000502007986 */ /* 0x000fe2000c101924 */
[----:B------:R-:W-:Y:S05]  /*b980*/  EXIT ;  /* 0x000000000000794d */ /* 0x000fea0003800000 */
.L_x_60522:
[----:B------:R-:W0:Y:S02]  /*b990*/  I2F.F64.S16 R18, R18 ;  /* 0x0000001200127312 */ /* 0x000e240000101c00 */
[----:B0-----:R-:W-:Y:S01]  /*b9a0*/  STG.E.64 desc[UR36][R2.64], R18 ;  /* 0x0000001202007986 */ /* 0x001fe2000c101b24 */
[----:B------:R-:W-:Y:S05]  /*b9b0*/  EXIT ;  /* 0x000000000000794d */ /* 0x000fea0003800000 */
.L_x_60513:
        /* <DEDUP_REMOVED lines=13> */
.L_x_60526:
[----:B------:R-:W0:Y:S01]  /*ba90*/  I2F.F64.S16 R4, R18 ;  /* 0x0000001200047312 */ /* 0x000e220000101c00 */
[----:B------:R-:W-:-:S05]  /*baa0*/  CS2R R6, SRZ ;  /* 0x0000000000067805 */ /* 0x000fca000001ff00 */
[----:B0-----:R-:W-:Y:S01]  /*bab0*/  STG.E.128 desc[UR36][R2.64], R4 ;  /* 0x0000000402007986 */ /* 0x001fe2000c101d24 */
[----:B------:R-:W-:Y:S05]  /*bac0*/  EXIT ;  /* 0x000000000000794d */ /* 0x000fea0003800000 */
.L_x_60525:
        /* <DEDUP_REMOVED lines=21> */
.L_x_60530:
[----:B------:R-:W-:Y:S05]  /*bc20*/  BSYNC B0 ;  /* 0x0000000000007941 */ /* 0x000fea0003800000 */
.L_x_60529:
[----:B------:R-:W-:-:S05]  /*bc30*/  LOP3.LUT R5, R0, R5, RZ, 0xfc, !PT ;  /* 0x0000000500057212 */ /* 0x000fca00078efcff */
[----:B------:R-:W-:Y:S01]  /*bc40*/  STG.E.U8 desc[UR36][R2.64], R5 ;  /* 0x0000000502007986 */ /* 0x000fe2000c101124 */
[----:B------:R-:W-:Y:S05]  /*bc50*/  EXIT ;  /* 0x000000000000794d */ /* 0x000fea0003800000 */
.L_x_60528:
        /* <DEDUP_REMOVED lines=13> */
.L_x_60532:
[----:B------:R-:W-:Y:S01]  /*bd30*/  IMAD.MOV.U32 R0, RZ, RZ, 0x7f ;  /* 0x0000007fff007424 */ /* 0x000fe200078e00ff */
[----:B------:R-:W-:-:S04]  /*bd40*/  ISETP.GT.U32.AND P0, PT, R4, 0x7f800000, PT ;  /* 0x7f8000000400780c */ /* 0x000fc80003f04070 */
[----:B------:R-:W-:-:S09]  /*bd50*/  SEL R0, R0, 0x7c, P0 ;  /* 0x0000007c00007807 */ /* 0x000fd20000000000 */
.L_x_60533:
[----:B------:R-:W-:Y:S05]  /*bd60*/  BSYNC B0 ;  /* 0x0000000000007941 */ /* 0x000fea0003800000 */
.L_x_60531:
[----:B------:R-:W-:-:S04]  /*bd70*/  LOP3.LUT R4, R5, 0x80000000, RZ, 0xc0, !PT ;  /* 0x8000000005047812 */ /* 0x000fc800078ec0ff */
[----:B------:R-:W-:-:S04]  /*bd80*/  SHF.R.U32.HI R5, RZ, 0x18, R4 ;  /* 0x00000018ff057819 */ /* 0x000fc80000011604 */
[----:B------:R-:W-:-:S05]  /*bd90*/  LOP3.LUT R5, R0, R5, RZ, 0xfc, !PT ;  /* 0x0000000500057212 */ /* 0x000fca00078efcff */
[----:B------:R-:W-:Y:S01]  /*bda0*/  STG.E.U8 desc[UR36][R2.64], R5 ;  /* 0x0000000502007986 */ /* 0x000fe2000c101124 */
[----:B------:R-:W-:Y:S05]  /*bdb0*/  EXIT ;  /* 0x000000000000794d */ /* 0x000fea0003800000 */
.L_x_60527:
[----:B------:R-:W0:Y:S02]  /*bdc0*/  I2F.S16 R0, R18 ;  /* 0x0000001200007306 */ /* 0x000e240000101400 */
[----:B0-----:R-:W-:-:S05]  /*bdd0*/  F2FP.BF16.F32.PACK_AB R0, RZ, R0 ;  /* 0x00000000ff00723e */ /* 0x001fca00000010ff */
[----:B------:R-:W-:Y:S01]  /*bde0*/  STG.E.U16 desc[UR36][R2.64], R0 ;  /* 0x0000000002007986 */ /* 0x000fe2000c101524 */
[----:B------:R-:W-:Y:S05]  /*bdf0*/  EXIT ;  /* 0x000000000000794d */ /* 0x000fea0003800000 */
.L_x_60524:
        /* <DEDUP_REMOVED lines=10> */
.L_x_60536:
        /* <DEDUP_REMOVED lines=17> */
.L_x_60539:
[----:B------:R-:W-:-:S04]  /*bfb0*/  LOP3.LUT R0, R7, 0x80000000, RZ, 0xc0, !PT ;  /* 0x8000000007007812 */ /* 0x000fc800078ec0ff */
[----:B------:R-:W-:-:S04]  /*bfc0*/  SHF.R.U32.HI R5, RZ, 0x18, R0 ;  /* 0x00000018ff057819 */ /* 0x000fc80000011600 */
[----:B------:R-:W-:-:S04]  /*bfd0*/  LOP3.LUT R4, R4, R5, RZ, 0xfc, !PT ;  /* 0x0000000504047212 */ /* 0x000fc800078efcff */
[----:B------:R-:W-:-:S07]  /*bfe0*/  PRMT R0, R4, 0x7610, R0 ;  /* 0x0000761004007816 */ /* 0x000fce0000000000 */
.L_x_60538:
[----:B------:R-:W-:Y:S05]  /*bff0*/  BSYNC B0 ;  /* 0x0000000000007941 */ /* 0x000fea0003800000 */
.L_x_60537:
[----:B------:R-:W-:Y:S01]  /*c000*/  STG.E.U8 desc[UR36][R2.64], R0 ;  /* 0x0000000002007986 */ /* 0x000fe2000c101124 */
[----:B------:R-:W-:Y:S05]  /*c010*/  EXIT ;  /* 0x000000000000794d */ /* 0x000fea0003800000 */
.L_x_60535:
        /* <DEDUP_REMOVED lines=17> */
.L_x_60542:
[----:B------:R-:W-:-:S04]  /*c130*/  LOP3.LUT R0, R7, 0x80000000, RZ, 0xc0, !PT ;  /* 0x8000000007007812 */ /* 0x000fc800078ec0ff */
[----:B------:R-:W-:-:S04]  /*c140*/  SHF.R.U32.HI R5, RZ, 0x18, R0 ;  /* 0x00000018ff057819 */ /* 0x000fc80000011600 */
[----:B------:R-:W-:-:S04]  /*c150*/  LOP3.LUT R4, R4, R5, RZ, 0xfc, !PT ;  /* 0x0000000504047212 */ /* 0x000fc800078efcff */
[----:B------:R-:W-:-:S07]  /*c160*/  PRMT R0, R4, 0x7610, R0 ;  /* 0x0000761004007816 */ /* 0x000fce0000000000 */
.L_x_60541:
[----:B------:R-:W-:Y:S05]  /*c170*/  BSYNC B0 ;  /* 0x0000000000007941 */ /* 0x000fea0003800000 */
.L_x_60540:
[----:B------:R-:W-:Y:S01]  /*c180*/  STG.E.U8 desc[UR36][R2.64], R0 ;  /* 0x0000000002007986 */ /* 0x000fe2000c101124 */
[----:B------:R-:W-:Y:S05]  /*c190*/  EXIT ;  /* 0x000000000000794d */ /* 0x000fea0003800000 */
.L_x_60534:
        /* <DEDUP_REMOVED lines=22> */
.L_x_60517:
        /* <DEDUP_REMOVED lines=16> */
.L_x_60545:
[----:B------:R-:W-:Y:S05]  /*c400*/  EXIT ;  /* 0x000000000000794d */ /* 0x000fea0003800000 */
.L_x_60544:
[----:B------:R-:W-:-:S04]  /*c410*/  PRMT R4, R18, 0x9910, RZ ;  /* 0x0000991012047816 */ /* 0x000fc800000000ff */
[----:B------:R-:W-:-:S05]  /*c420*/  SHF.R.S32.HI R5, RZ, 0x1f, R4 ;  /* 0x0000001fff057819 */ /* 0x000fca0000011404 */
[----:B------:R-:W-:Y:S01]  /*c430*/  STG.E.64 desc[UR36][R2.64], R4 ;  /* 0x0000000402007986 */ /* 0x000fe2000c101b24 */
[----:B------:R-:W-:Y:S05]  /*c440*/  EXIT ;  /* 0x000000000000794d */ /* 0x000fea0003800000 */
.L_x_60543:
[----:B------:R-:W-:-:S05]  /*c450*/  PRMT R5, R18, 0x9910, RZ ;  /* 0x0000991012057816 */ /* 0x000fca00000000ff */
[----:B------:R-:W-:Y:S01]  /*c460*/  STG.E desc[UR36][R2.64], R5 ;  /* 0x0000000502007986 */ /* 0x000fe2000c101924 */
[----:B------:R-:W-:Y:S05]  /*c470*/  EXIT ;  /* 0x000000000000794d */ /* 0x000fea0003800000 */
.L_x_60546:
        /* <DEDUP_REMOVED lines=16> */
.L_x_71933:


//--------------------- .text._ZN2at6native18elementwise_kernelILi128ELi4EZNS0_22gpu_kernel_impl_nocastIZZZNS0_50_GLOBAL__N__2680c7bb_12_PowKernel_cu_7dd49032_316824pow_tensor_tensor_kernelERNS_18TensorIteratorBaseEENKUlvE_clEvENKUlvE3_clEvEUlssE_EEvS5_RKT_EUliE_EEviT1_ --------------------------
	.section	.text._ZN2at6native18elementwise_kernelILi128ELi4EZNS0_22gpu_kernel_impl_nocastIZZZNS0_50_GLOBAL__N__2680c7bb_12_PowKernel_cu_7dd49032_316824pow_tensor_tensor_kernelERNS_18TensorIteratorBaseEENKUlvE_clEvENKUlvE3_clEvEUlssE_EEvS5_RKT_EUliE_EEviT1_,"ax",@progbits
	.align	128
        .global         _ZN2at6native18elementwise_kernelILi128ELi4EZNS0_22gpu_kernel_impl_nocastIZZZNS0_50_GLOBAL__N__2680c7bb_12_PowKernel_cu_7dd49032_316824pow_tensor_tensor_kernelERNS_18TensorIteratorBaseEENKUlvE_clEvENKUlvE3_clEvEUlssE_EEvS5_RKT_EUliE_EEviT1_
        .type           _ZN2at6native18elementwise_kernelILi128ELi4EZNS0_22gpu_kernel_impl_nocastIZZZNS0_50_GLOBAL__N__2680c7bb_12_PowKernel_cu_7dd49032_316824pow_tensor_tensor_kernelERNS_18TensorIteratorBaseEENKUlvE_clEvENKUlvE3_clEvEUlssE_EEvS5_RKT_EUliE_EEviT1_,@function
        .size           _ZN2at6native18elementwise_kernelILi128ELi4EZNS0_22gpu_kernel_impl_nocastIZZZNS0_50_GLOBAL__N__2680c7bb_12_PowKernel_cu_7dd49032_316824pow_tensor_tensor_kernelERNS_18TensorIteratorBaseEENKUlvE_clEvENKUlvE3_clEvEUlssE_EEvS5_RKT_EUliE_EEviT1_,(.L_x_71934 - _ZN2at6native18elementwise_kernelILi128ELi4EZNS0_22gpu_kernel_impl_nocastIZZZNS0_50_GLOBAL__N__2680c7bb_12_PowKernel_cu_7dd49032_316824pow_tensor_tensor_kernelERNS_18TensorIteratorBaseEENKUlvE_clEvENKUlvE3_clEvEUlssE_EEvS5_RKT_EUliE_EEviT1_)
        .other          _ZN2at6native18elementwise_kernelILi128ELi4EZNS0_22gpu_kernel_impl_nocastIZZZNS0_50_GLOBAL__N__2680c7bb_12_PowKernel_cu_7dd49032_316824pow_tensor_tensor_kernelERNS_18TensorIteratorBaseEENKUlvE_clEvENKUlvE3_clEvEUlssE_EEvS5_RKT_EUliE_EEviT1_,@"STO_CUDA_ENTRY STV_DEFAULT"
_ZN2at6native18elementwise_kernelILi128ELi4EZNS0_22gpu_kernel_impl_nocastIZZZNS0_50_GLOBAL__N__2680c7bb_12_PowKernel_cu_7dd49032_316824pow_tensor_tensor_kernelERNS_18TensorIteratorBaseEENKUlvE_clEvENKUlvE3_clEvEUlssE_EEvS5_RKT_EUliE_EEviT1_:
.text._ZN2at6native18elementwise_kernelILi128ELi4EZNS0_22gpu_kernel_impl_nocastIZZZNS0_50_GLOBAL__N__2680c7bb_12_PowKernel_cu_7dd49032_316824pow_tensor_tensor_kernelERNS_18TensorIteratorBaseEENKUlvE_clEvENKUlvE3_clEvEUlssE_EEvS5_RKT_EUliE_EEviT1_:
        /* <DEDUP_REMOVED lines=12> */
[----:B------:R-:W-:Y:S01]  /*00c0*/  IMAD.MOV.U32 R5, RZ, RZ, RZ ;  /* 0x000000ffff057224 */ /* 0x000fe200078e00ff */
        /* <DEDUP_REMOVED lines=350> */
.L_x_60549:
[----:B------:R-:W-:Y:S02]  /*16b0*/  ULDC.64 UR8, c[0x0][0x488] ;  /* 0x0001220000087ab9 */ /* 0x000fe40000000a00 */
[----:B------:R-:W-:-:S05]  /*16c0*/  IADD3 R8, P0, R2, UR8, RZ ;  /* 0x0000000802087c10 */ /* 0x000fca000ff1e0ff */
[----:B------:R-:W-:Y:S01]  /*16d0*/  IMAD.X R9, RZ, RZ, UR9, P0 ;  /* 0x00000009ff097e24 */ /* 0x000fe200080e06ff */
[----:B------:R-:W-:-:S04]  /*16e0*/  ULDC.64 UR8, c[0x0][0x480] ;  /* 0x0001200000087ab9 */ /* 0x000fc80000000a00 */
[----:B------:R-:W2:Y:S01]  /*16f0*/  LDG.E.U16 R8, desc[UR4][R8.64] ;  /* 0x0000000408087981 */ /* 0x000ea2000c1e1500 */
[----:B------:R-:W-:-:S04]  /*1700*/  IADD3 R6, P0, R0, UR8, RZ ;  /* 0x0000000800067c10 */ /* 0x000fc8000ff1e0ff */
[----:B------:R-:W-:Y:S01]  /*1710*/  IADD3.X R7, RZ, UR9, RZ, P0, !PT ;  /* 0x00000009ff077c10 */ /* 0x000fe200087fe4ff */
[----:B------:R-:W-:-:S04]  /*1720*/  ULDC.64 UR8, c[0x0][0x478] ;  /* 0x00011e0000087ab9 */ /* 0x000fc80000000a00 */
[----:B------:R0:W5:Y:S01]  /*1730*/  LDG.E.U16 R6, desc[UR4][R6.64] ;  /* 0x0000000406067981 */ /* 0x000162000c1e1500 */
[----:B------:R-:W-:Y:S01]  /*1740*/  IADD3 R4, P1, R5, UR8, RZ ;  /* 0x0000000805047c10 */ /* 0x000fe2000ff3e0ff */
[----:B------:R-:W-:Y:S03]  /*1750*/  BSSY B1, `(.L_x_60550) ;  /* 0x000003a000017945 */ /* 0x000fe60003800000 */
[----:B------:R-:W-:Y:S02]  /*1760*/  IADD3.X R5, RZ, UR9, RZ, P1, !PT ;  /* 0x00000009ff057c10 */ /* 0x000fe40008ffe4ff */
[----:B--2---:R-:W-:-:S04]  /*1770*/  PRMT R0, R8, 0x9910, RZ ;  /* 0x0000991008007816 */ /* 0x004fc800000000ff */
[----:B------:R-:W-:-:S13]  /*1780*/  ISETP.GE.AND P0, PT, R0, RZ, PT ;  /* 0x000000ff0000720c */ /* 0x000fda0003f06270 */
[----:B0-----:R-:W-:Y:S05]  /*1790*/  @!P0 BRA `(.L_x_60551) ;  /* 0x0000000000ac8947 */ /* 0x001fea0003800000 */
[----:B------:R-:W-:Y:S01]  /*17a0*/  ISETP.NE.AND P0, PT, R8, RZ, PT ;  /* 0x000000ff0800720c */ /* 0x000fe20003f05270 */
[----:B------:R-:W-:Y:S01]  /*17b0*/  BSSY B2, `(.L_x_60552) ;  /* 0x0000028000027945 */ /* 0x000fe20003800000 */
[----:B------:R-:W-:-:S11]  /*17c0*/  MOV R7, 0x1 ;  /* 0x0000000100077802 */ /* 0x000fd60000000f00 */
[----:B------:R-:W-:Y:S05]  /*17d0*/  @!P0 BRA `(.L_x_60553) ;  /* 0x0000000000948947 */ /* 0x000fea0003800000 */
[C---:B------:R-:W-:Y:S01]  /*17e0*/  LOP3.LUT R0, R8.reuse, 0x1, RZ, 0xc0, !PT ;  /* 0x0000000108007812 */ /* 0x040fe200078ec0ff */
[----:B------:R-:W-:Y:S01]  /*17f0*/  VIADD R2, R8, 0x1 ;  /* 0x0000000108027836 */ /* 0x000fe20000000000 */
[----:B-----5:R-:W-:Y:S02]  /*1800*/  PRMT R9, R6, 0x9910, RZ ;  /* 0x0000991006097816 */ /* 0x020fe400000000ff */
[----:B------:R-:W-:-:S04]  /*1810*/  ISETP.NE.U32.AND P0, PT, R0, 0x1, PT ;  /* 0x000000010000780c */ /* 0x000fc80003f05070 */
[----:B------:R-:W-:Y:S02]  /*1820*/  SEL R0, R6, 0x1, !P0 ;  /* 0x0000000106007807 */ /* 0x000fe40004000000 */
[----:B------:R-:W-:Y:S02]  /*1830*/  LOP3.LUT R6, R2, 0xffff, RZ, 0xc0, !PT ;  /* 0x0000ffff02067812 */ /* 0x000fe400078ec0ff */
[----:B------:R-:W-:Y:S02]  /*1840*/  MOV R2, R9 ;  /* 0x0000000900027202 */ /* 0x000fe40000000f00 */
[----:B------:R-:W-:Y:S02]  /*1850*/  ISETP.GE.U32.AND P0, PT, R6, 0x3, PT ;  /* 0x000000030600780c */ /* 0x000fe40003f06070 */
[----:B------:R-:W-:Y:S01]  /*1860*/  PRMT R7, R0, 0x9910, RZ ;  /* 0x0000991000077816 */ /* 0x000fe200000000ff */
[----:B------:R-:W-:Y:S01]  /*1870*/  IMAD R2, R2, R2, RZ ;  /* 0x0000000202027224 */ /* 0x000fe200078e02ff */
[----:B------:R-:W-:-:S09]  /*1880*/  LEA.HI R0, R8, R8, RZ, 0x11 ;  /* 0x0000000808007211 */ /* 0x000fd200078f88ff */
[----:B------:R-:W-:Y:S05]  /*1890*/  @!P0 BRA `(.L_x_60553) ;  /* 0x0000000000648947 */ /* 0x000fea0003800000 */
[----:B------:R-:W-:Y:S02]  /*18a0*/  PRMT R0, R0, 0x9910, RZ ;  /* 0x0000991000007816 */ /* 0x000fe400000000ff */
[----:B------:R-:W-:Y:S02]  /*18b0*/  PRMT R8, R2, 0x7610, R8 ;  /* 0x0000761002087816 */ /* 0x000fe40000000008 */
[----:B------:R-:W-:-:S04]  /*18c0*/  SHF.R.S32.HI R0, RZ, 0x1, R0 ;  /* 0x00000001ff007819 */ /* 0x000fc80000011400 */
[----:B------:R-:W-:-:S07]  /*18d0*/  PRMT R9, R0, 0x7610, R9 ;  /* 0x0000761000097816 */ /* 0x000fce0000000009 */
.L_x_60554:
[C---:B------:R-:W-:Y:S02]  /*18e0*/  LOP3.LUT R2, R9.reuse, 0xffff, RZ, 0xc0, !PT ;  /* 0x0000ffff09027812 */ /* 0x040fe400078ec0ff */
[----:B------:R-:W-:Y:S02]  /*18f0*/  LOP3.LUT R0, R9, 0x1, RZ, 0xc0, !PT ;  /* 0x0000000109007812 */ /* 0x000fe400078ec0ff */
[----:B------:R-:W-:Y:S02]  /*1900*/  PRMT R10, R7, 0x9910, RZ ;  /* 0x00009910070a7816 */ /* 0x000fe400000000ff */
[----:B------:R-:W-:Y:S02]  /*1910*/  LEA.HI R6, R2, R9, RZ, 0x11 ;  /* 0x0000000902067211 */ /* 0x000fe400078f88ff */
[----:B------:R-:W-:Y:S02]  /*1920*/  IADD3 R7, R9, 0x1, RZ ;  /* 0x0000000109077810 */ /* 0x000fe40007ffe0ff */
[----:B------:R-:W-:-:S02]  /*1930*/  ISETP.NE.U32.AND P0, PT, R0, 0x1, PT ;  /* 0x000000010000780c */ /* 0x000fc40003f05070 */
[----:B------:R-:W-:Y:S02]  /*1940*/  PRMT R9, R6, 0x9910, RZ ;  /* 0x0000991006097816 */ /* 0x000fe400000000ff */
[----:B------:R-:W-:Y:S02]  /*1950*/  LOP3.LUT R6, R7, 0xffff, RZ, 0xc0, !PT ;  /* 0x0000ffff07067812 */ /* 0x000fe400078ec0ff */
[----:B------:R-:W-:Y:S02]  /*1960*/  SEL R0, R8, 0x1, !P0 ;  /* 0x0000000108007807 */ /* 0x000fe40004000000 */
[----:B------:R-:W-:Y:S02]  /*1970*/  ISETP.GE.U32.AND P0, PT, R6, 0x3, PT ;  /* 0x000000030600780c */ /* 0x000fe40003f06070 */
[----:B------:R-:W-:Y:S02]  /*1980*/  PRMT R0, R0, 0x9910, RZ ;  /* 0x0000991000007816 */ /* 0x000fe400000000ff */
[----:B------:R-:W-:-:S02]  /*1990*/  PRMT R11, R8, 0x9910, RZ ;  /* 0x00009910080b7816 */ /* 0x000fc400000000ff */
[----:B------:R-:W-:Y:S02]  /*19a0*/  MOV R7, R0 ;  /* 0x0000000000077202 */ /* 0x000fe40000000f00 */
[----:B------:R-:W-:Y:S01]  /*19b0*/  MOV R0, R9 ;  /* 0x0000000900007202 */ /* 0x000fe20000000f00 */
[----:B------:R-:W-:Y:S01]  /*19c0*/  IMAD.MOV.U32 R8, RZ, RZ, R11 ;  /* 0x000000ffff087224 */ /* 0x000fe200078e000b */
[----:B------:R-:W-:Y:S02]  /*19d0*/  MOV R2, R10 ;  /* 0x0000000a00027202 */ /* 0x000fe40000000f00 */
[----:B------:R-:W-:Y:S01]  /*19e0*/  SHF.R.S32.HI R0, RZ, 0x1, R0 ;  /* 0x00000001ff007819 */ /* 0x000fe20000011400 */
[----:B------:R-:W-:Y:S02]  /*19f0*/  IMAD R8, R8, R8, RZ ;  /* 0x0000000808087224 */ /* 0x000fe400078e02ff */
[----:B------:R-:W-:Y:S01]  /*1a00*/  IMAD R7, R2, R7, RZ ;  /* 0x0000000702077224 */ /* 0x000fe200078e02ff */
[----:B------:R-:W-:Y:S01]  /*1a10*/  PRMT R9, R0, 0x7610, R9 ;  /* 0x0000761000097816 */ /* 0x000fe20000000009 */
[----:B------:R-:W-:Y:S06]  /*1a20*/  @P0 BRA `(.L_x_60554) ;  /* 0xfffffffc00ac0947 */ /* 0x000fec000383ffff */
.L_x_60553:
[----:B------:R-:W-:Y:S05]  /*1a30*/  BSYNC B2 ;  /* 0x0000000000027941 */ /* 0x000fea0003800000 */
.L_x_60552:
[----:B------:R-:W-:Y:S05]  /*1a40*/  BRA `(.L_x_60555) ;  /* 0x0000000000287947 */ /* 0x000fea0003800000 */
.L_x_60551:
[----:B-----5:R-:W-:Y:S01]  /*1a50*/  PRMT R0, R6, 0x9910, RZ ;  /* 0x0000991006007816 */ /* 0x020fe200000000ff */
[----:B------:R-:W-:-:S03]  /*1a60*/  HFMA2.MMA R7, -RZ, RZ, 0, 5.9604644775390625e-08 ;  /* 0x00000001ff077435 */ /* 0x000fc600000001ff */
        /* <DEDUP_REMOVED lines=8> */
.L_x_60555:
[----:B------:R-:W-:Y:S05]  /*1af0*/  BSYNC B1 ;  /* 0x0000000000017941 */ /* 0x000fea0003800000 */
.L_x_60550:
[----:B------:R0:W-:Y:S01]  /*1b00*/  STG.E.U16 desc[UR4][R4.64], R7 ;  /* 0x0000000704007986 */ /* 0x0001e2000c101504 */
[----:B------:R-:W-:-:S07]  /*1b10*/  IADD3 R3, R3, 0x80, RZ ;  /* 0x0000008003037810 */ /* 0x000fce0007ffe0ff */
.L_x_60548:
[----:B------:R-:W-:Y:S05]  /*1b20*/  BSYNC B0 ;  /* 0x0000000000007941 */ /* 0x000fea0003800000 */
.L_x_60547:
[----:B------:R-:W-:Y:S01]  /*1b30*/  ISETP.GE.AND P0, PT, R3, UR6, PT ;  /* 0x0000000603007c0c */ /* 0x000fe2000bf06270 */
[----:B------:R-:W-:-:S12]  /*1b40*/  BSSY B0, `(.L_x_60556) ;  /* 0x0000354000007945 */ /* 0x000fd80003800000 */
[----:B------:R-:W-:Y:S05]  /*1b50*/  @P0 BRA `(.L_x_60557) ;  /* 0x0000003400480947 */ /* 0x000fea0003800000 */
[----:B0-----:R-:W0:Y:S01]  /*1b60*/  LDC R4, c[0x0][0x218] ;  /* 0x00008600ff047b82 */ /* 0x001e220000000800 */
[----:B------:R-:W-:Y:S01]  /*1b70*/  HFMA2.MMA R0, -RZ, RZ, 0, 0 ;  /* 0x00000000ff007435 */ /* 0x000fe200000001ff */
[----:B------:R-:W-:Y:S01]  /*1b80*/  MOV R2, RZ ;  /* 0x000000ff00027202 */ /* 0x000fe20000000f00 */
[----:B------:R-:W-:Y:S01]  /*1b90*/  IMAD.MOV.U32 R5, RZ, RZ, RZ ;  /* 0x000000ffff057224 */ /* 0x000fe200078e00ff */
[----:B0-----:R-:W-:-:S13]  /*1ba0*/  ISETP.NE.AND P0, PT, R4, RZ, PT ;  /* 0x000000ff0400720c */ /* 0x001fda0003f05270 */
[----:B------:R-:W-:Y:S05]  /*1bb0*/  @!P0 BRA `(.L_x_60558) ;  /* 0x00000014006c8947 */ /* 0x000fea0003800000 */
[----:B------:R-:W-:Y:S01]  /*1bc0*/  MOV R2, RZ ;  /* 0x000000ff00027202 */ /* 0x000fe20000000f00 */
[----:B------:R-:W-:Y:S01]  /*1bd0*/  ULDC.64 UR8, c[0x0][0x220] ;  /* 0x0000880000087ab9 */ /* 0x000fe20000000a00 */
[----:B------:R-:W-:Y:S01]  /*1be0*/  ISETP.NE.AND P0, PT, R4, 0x1, PT ;  /* 0x000000010400780c */ /* 0x000fe20003f05270 */
[----:B------:R-:W-:Y:S02]  /*1bf0*/  ULDC UR7, c[0x0][0x21c] ;  /* 0x0000870000077ab9 */ /* 0x000fe40000000800 */
[----:B-----5:R-:W-:-:S05]  /*1c00*/  IMAD.HI.U32 R6, R3, UR8, R2 ;  /* 0x0000000803067c27 */ /* 0x020fca000f8e0002 */
        /* <DEDUP_REMOVED lines=342> */
.L_x_60558:
[----:B------:R-:W-:Y:S02]  /*3170*/  ULDC.64 UR8, c[0x0][0x488] ;  /* 0x0001220000087ab9 */ /* 0x000fe40000000a00 */
[----:B------:R-:W-:-:S04]  /*3180*/  IADD3 R8, P0, R2, UR8, RZ ;  /* 0x0000000802087c10 */ /* 0x000fc8000ff1e0ff */
[----:B------:R-:W-:Y:S01]  /*3190*/  IADD3.X R9, RZ, UR9, RZ, P0, !PT ;  /* 0x00000009ff097c10 */ /* 0x000fe200087fe4ff */
[----:B------:R-:W-:-:S04]  /*31a0*/  ULDC.64 UR8, c[0x0][0x480] ;  /* 0x0001200000087ab9 */ /* 0x000fc80000000a00 */
[----:B------:R-:W2:Y:S01]  /*31b0*/  LDG.E.U16 R8, desc[UR4][R8.64] ;  /* 0x0000000408087981 */ /* 0x000ea2000c1e1500 */
[----:B-----5:R-:W-:-:S04]  /*31c0*/  IADD3 R6, P0, R0, UR8, RZ ;  /* 0x0000000800067c10 */ /* 0x020fc8000ff1e0ff */
        /* <DEDUP_REMOVED lines=11> */
[----:B------:R-:W-:-:S11]  /*3280*/  IMAD.MOV.U32 R7, RZ, RZ, 0x1 ;  /* 0x00000001ff077424 */ /* 0x000fd600078e00ff */
[----:B------:R-:W-:Y:S05]  /*3290*/  @!P0 BRA `(.L_x_60562) ;  /* 0x0000000000948947 */ /* 0x000fea0003800000 */
[C---:B------:R-:W-:Y:S02]  /*32a0*/  LOP3.LUT R0, R8.reuse, 0x1, RZ, 0xc0, !PT ;  /* 0x0000000108007812 */ /* 0x040fe400078ec0ff */
[----:B------:R-:W-:Y:S02]  /*32b0*/  IADD3 R2, R8, 0x1, RZ ;  /* 0x0000000108027810 */ /* 0x000fe40007ffe0ff */
[----:B------:R-:W-:Y:S02]  /*32c0*/  ISETP.NE.U32.AND P0, PT, R0, 0x1, PT ;  /* 0x000000010000780c */ /* 0x000fe40003f05070 */
[C---:B-----5:R-:W-:Y:S02]  /*32d0*/  PRMT R9, R6.reuse, 0x9910, RZ ;  /* 0x0000991006097816 */ /* 0x060fe400000000ff */
[----:B------:R-:W-:Y:S02]  /*32e0*/  SEL R0, R6, 0x1, !P0 ;  /* 0x0000000106007807 */ /* 0x000fe40004000000 */
[----:B------:R-:W-:-:S02]  /*32f0*/  LOP3.LUT R6, R2, 0xffff, RZ, 0xc0, !PT ;  /* 0x0000ffff02067812 */ /* 0x000fc400078ec0ff */
        /* <DEDUP_REMOVED lines=10> */
.L_x_60563:
        /* <DEDUP_REMOVED lines=21> */
.L_x_60562:
[----:B------:R-:W-:Y:S05]  /*34f0*/  BSYNC B2 ;  /* 0x0000000000027941 */ /* 0x000fea0003800000 */
.L_x_60561:
[----:B------:R-:W-:Y:S05]  /*3500*/  BRA `(.L_x_60564) ;  /* 0x0000000000287947 */ /* 0x000fea0003800000 */
.L_x_60560:
        /* <DEDUP_REMOVED lines=9> */
[----:B------:R-:W-:-:S07]  /*35a0*/  @P0 PRMT R7, RZ, 0x7610, R7 ;  /* 0x00007610ff070816 */ /* 0x000fce0000000007 */
.L_x_60564:
[----:B------:R-:W-:Y:S05]  /*35b0*/  BSYNC B1 ;  /* 0x0000000000017941 */ /* 0x000fea0003800000 */
.L_x_60559:
[----:B------:R1:W-:Y:S01]  /*35c0*/  STG.E.U16 desc[UR4][R4.64], R7 ;  /* 0x0000000704007986 */ /* 0x0003e2000c101504 */
[----:B------:R-:W-:-:S05]  /*35d0*/  VIADD R3, R3, 0x80 ;  /* 0x0000008003037836 */ /* 0x000fca0000000000 */
[----:B------:R-:W-:-:S13]  /*35e0*/  ISETP.GE.AND P0, PT, R3, UR6, PT ;  /* 0x0000000603007c0c */ /* 0x000fda000bf06270 */
[----:B-1----:R-:W-:Y:S05]  /*35f0*/  @P0 BRA `(.L_x_60557) ;  /* 0x0000001800a00947 */ /* 0x002fea0003800000 */
[----:B------:R-:W0:Y:S01]  /*3600*/  LDC R4, c[0x0][0x218] ;  /* 0x00008600ff047b82 */ /* 0x000e220000000800 */
[----:B------:R-:W-:Y:S01]  /*3610*/  HFMA2.MMA R0, -RZ, RZ, 0, 0 ;  /* 0x00000000ff007435 */ /* 0x000fe200000001ff */
[----:B------:R-:W-:Y:S02]  /*3620*/  MOV R2, RZ ;  /* 0x000000ff00027202 */ /* 0x000fe40000000f00 */
[----:B------:R-:W-:Y:S02]  /*3630*/  MOV R5, RZ ;  /* 0x000000ff00057202 */ /* 0x000fe40000000f00 */
        /* <DEDUP_REMOVED lines=8> */
[----:B------:R-:W-:-:S04]  /*36c0*/  ULDC.64 UR8, c[0x0][0x348] ;  /* 0x0000d20000087ab9 */ /* 0x000fc80000000a00 */
[----:B------:R-:W-:-:S04]  /*36d0*/  IMAD.MOV R2, RZ, RZ, -R7 ;  /* 0x000000ffff027224 */ /* 0x000fc800078e0a07 */
[----:B------:R-:W-:Y:S01]  /*36e0*/  IMAD R2, R2, UR7, R3 ;  /* 0x0000000702027c24 */ /* 0x000fe2000f8e0203 */
[----:B------:R-:W-:-:S03]  /*36f0*/  ULDC UR7, c[0x0][0x350] ;  /* 0x0000d40000077ab9 */ /* 0x000fc60000000800 */
        /* <DEDUP_REMOVED lines=337> */
.L_x_60565:
[----:B------:R-:W-:Y:S02]  /*4c10*/  ULDC.64 UR8, c[0x0][0x488] ;  /* 0x0001220000087ab9 */ /* 0x000fe40000000a00 */
[----:B------:R-:W-:-:S04]  /*4c20*/  IADD3 R8, P0, R2, UR8, RZ ;  /* 0x0000000802087c10 */ /* 0x000fc8000ff1e0ff */
[----:B------:R-:W-:Y:S01]  /*4c30*/  IADD3.X R9, RZ, UR9, RZ, P0, !PT ;  /* 0x00000009ff097c10 */ /* 0x000fe200087fe4ff */
[----:B------:R-:W-:-:S04]  /*4c40*/  ULDC.64 UR8, c[0x0][0x480] ;  /* 0x0001200000087ab9 */ /* 0x000fc80000000a00 */
[----:B------:R-:W2:Y:S01]  /*4c50*/  LDG.E.U16 R8, desc[UR4][R8.64] ;  /* 0x0000000408087981 */ /* 0x000ea2000c1e1500 */
[----:B-----5:R-:W-:-:S05]  /*4c60*/  IADD3 R6, P0, R0, UR8, RZ ;  /* 0x0000000800067c10 */ /* 0x020fca000ff1e0ff */
[----:B------:R-:W-:Y:S01]  /*4c70*/  IMAD.X R7, RZ, RZ, UR9, P0 ;  /* 0x00000009ff077e24 */ /* 0x000fe200080e06ff */
        /* <DEDUP_REMOVED lines=28> */
.L_x_60570:
[C---:B------:R-:W-:Y:S02]  /*4e40*/  LOP3.LUT R2, R9.reuse, 0xffff, RZ, 0xc0, !PT ;  /* 0x0000ffff09027812 */ /* 0x040fe400078ec0ff */
[----:B------:R-:W-:Y:S02]  /*4e50*/  LOP3.LUT R0, R9, 0x1, RZ, 0xc0, !PT ;  /* 0x0000000109007812 */ /* 0x000fe400078ec0ff */
[----:B------:R-:W-:Y:S01]  /*4e60*/  PRMT R10, R7, 0x9910, RZ ;  /* 0x00009910070a7816 */ /* 0x000fe200000000ff */
[----:B------:R-:W-:Y:S01]  /*4e70*/  VIADD R7, R9, 0x1 ;  /* 0x0000000109077836 */ /* 0x000fe20000000000 */
[----:B------:R-:W-:Y:S02]  /*4e80*/  LEA.HI R6, R2, R9, RZ, 0x11 ;  /* 0x0000000902067211 */ /* 0x000fe400078f88ff */
[----:B------:R-:W-:Y:S02]  /*4e90*/  ISETP.NE.U32.AND P0, PT, R0, 0x1, PT ;  /* 0x000000010000780c */ /* 0x000fe40003f05070 */
[----:B------:R-:W-:-:S02]  /*4ea0*/  PRMT R9, R6, 0x9910, RZ ;  /* 0x0000991006097816 */ /* 0x000fc400000000ff */
[----:B------:R-:W-:Y:S02]  /*4eb0*/  LOP3.LUT R6, R7, 0xffff, RZ, 0xc0, !PT ;  /* 0x0000ffff07067812 */ /* 0x000fe400078ec0ff */
[----:B------:R-:W-:Y:S02]  /*4ec0*/  SEL R0, R8, 0x1, !P0 ;  /* 0x0000000108007807 */ /* 0x000fe40004000000 */
[----:B------:R-:W-:Y:S02]  /*4ed0*/  ISETP.GE.U32.AND P0, PT, R6, 0x3, PT ;  /* 0x000000030600780c */ /* 0x000fe40003f06070 */
[----:B------:R-:W-:Y:S02]  /*4ee0*/  PRMT R0, R0, 0x9910, RZ ;  /* 0x0000991000007816 */ /* 0x000fe400000000ff */
[----:B------:R-:W-:Y:S02]  /*4ef0*/  PRMT R11, R8, 0x9910, RZ ;  /* 0x00009910080b7816 */ /* 0x000fe400000000ff */
[----:B------:R-:W-:-:S02]  /*4f00*/  MOV R7, R0 ;  /* 0x0000000000077202 */ /* 0x000fc40000000f00 */
[----:B------:R-:W-:Y:S02]  /*4f10*/  MOV R0, R9 ;  /* 0x0000000900007202 */ /* 0x000fe40000000f00 */
[----:B------:R-:W-:Y:S02]  /*4f20*/  MOV R2, R10 ;  /* 0x0000000a00027202 */ /* 0x000fe40000000f00 */
[----:B------:R-:W-:Y:S02]  /*4f30*/  MOV R8, R11 ;  /* 0x0000000b00087202 */ /* 0x000fe40000000f00 */
[----:B------:R-:W-:Y:S01]  /*4f40*/  SHF.R.S32.HI R0, RZ, 0x1, R0 ;  /* 0x00000001ff007819 */ /* 0x000fe20000011400 */
[----:B------:R-:W-:Y:S02]  /*4f50*/  IMAD R7, R2, R7, RZ ;  /* 0x0000000702077224 */ /* 0x000fe400078e02ff */
[----:B------:R-:W-:Y:S01]  /*4f60*/  IMAD R8, R8, R8, RZ ;  /* 0x0000000808087224 */ /* 0x000fe200078e02ff */
[----:B------:R-:W-:Y:S01]  /*4f70*/  PRMT R9, R0, 0x7610, R9 ;  /* 0x0000761000097816 */ /* 0x000fe20000000009 */
[----:B------:R-:W-:Y:S06]  /*4f80*/  @P0 BRA `(.L_x_60570) ;  /* 0xfffffffc00ac0947 */ /* 0x000fec000383ffff */
.L_x_60569:
[----:B------:R-:W-:Y:S05]  /*4f90*/  BSYNC B2 ;  /* 0x0000000000027941 */ /* 0x000fea0003800000 */
.L_x_60568:
[----:B------:R-:W-:Y:S05]  /*4fa0*/  BRA `(.L_x_60571) ;  /* 0x0000000000287947 */ /* 0x000fea0003800000 */
.L_x_60567:
        /* <DEDUP_REMOVED lines=10> */
.L_x_60571:
[----:B------:R-:W-:Y:S05]  /*5050*/  BSYNC B1 ;  /* 0x0000000000017941 */ /* 0x000fea0003800000 */
.L_x_60566:
[----:B------:R1:W-:Y:S01]  /*5060*/  STG.E.U16 desc[UR4][R4.64], R7 ;  /* 0x0000000704007986 */ /* 0x0003e2000c101504 */
[----:B------:R-:W-:-:S07]  /*5070*/  IADD3 R3, R3, 0x80, RZ ;  /* 0x0000008003037810 */ /* 0x000fce0007ffe0ff */
.L_x_60557:
[----:B------:R-:W-:Y:S05]  /*5080*/  BSYNC B0 ;  /* 0x0000000000007941 */ /* 0x000fea0003800000 */
.L_x_60556:
[----:B------:R-:W-:-:S13]  /*5090*/  ISETP.GE.AND P0, PT, R3, UR6, PT ;  /* 0x0000000603007c0c */ /* 0x000fda000bf06270 */
[----:B------:R-:W-:Y:S05]  /*50a0*/  @P0 EXIT ;  /* 0x000000000000094d */ /* 0x000fea0003800000 */
[----:B01----:R-:W0:Y:S01]  /*50b0*/  LDC R4, c[0x0][0x218] ;  /* 0x00008600ff047b82 */ /* 0x003e220000000800 */
        /* <DEDUP_REMOVED lines=9> */
[----:B-----5:R-:W-:Y:S01]  /*5150*/  IMAD.HI.U32 R6, R3, UR6, R2 ;  /* 0x0000000603067c27 */ /* 0x020fe2000f8e0002 */
        /* <DEDUP_REMOVED lines=342> */
.L_x_60572:
        /* <DEDUP_REMOVED lines=17> */
[----:B------:R-:W-:-:S11]  /*67d0*/  HFMA2.MMA R5, -RZ, RZ, 0, 5.9604644775390625e-08 ;  /* 0x00000001ff057435 */ /* 0x000fd600000001ff */
[----:B------:R-:W-:Y:S05]  /*67e0*/  @!P0 BRA `(.L_x_60576) ;  /* 0x0000000000988947 */ /* 0x000fea0003800000 */
        /* <DEDUP_REMOVED lines=8> */
[----:B------:R-:W-:Y:S02]  /*6870*/  MOV R4, R6 ;  /* 0x0000000600047202 */ /* 0x000fe40000000f00 */
[----:B------:R-:W-:Y:S02]  /*6880*/  MOV R5, R0 ;  /* 0x0000000000057202 */ /* 0x000fe40000000f00 */
[----:B------:R-:W-:Y:S01]  /*6890*/  LEA.HI R0, R8, R8, RZ, 0x11 ;  /* 0x0000000808007211 */ /* 0x000fe200078f88ff */
[----:B------:R-:W-:Y:S02]  /*68a0*/  IMAD R4, R4, R4, RZ ;  /* 0x0000000404047224 */ /* 0x000fe400078e02ff */
[----:B------:R-:W-:Y:S05]  /*68b0*/  @!P0 BRA `(.L_x_60576) ;  /* 0x0000000000648947 */ /* 0x000fea0003800000 */
[----:B------:R-:W-:Y:S02]  /*68c0*/  PRMT R0, R0, 0x9910, RZ ;  /* 0x0000991000007816 */ /* 0x000fe400000000ff */
[----:B------:R-:W-:Y:S02]  /*68d0*/  PRMT R6, R4, 0x7610, R6 ;  /* 0x0000761004067816 */ /* 0x000fe40000000006 */
[----:B------:R-:W-:-:S04]  /*68e0*/  SHF.R.S32.HI R0, RZ, 0x1, R0 ;  /* 0x00000001ff007819 */ /* 0x000fc80000011400 */
[----:B------:R-:W-:-:S07]  /*68f0*/  PRMT R7, R0, 0x7610, R7 ;  /* 0x0000761000077816 */ /* 0x000fce0000000007 */
.L_x_60577:
[C---:B------:R-:W-:Y:S02]  /*6900*/  LOP3.LUT R4, R7.reuse, 0xffff, RZ, 0xc0, !PT ;  /* 0x0000ffff07047812 */ /* 0x040fe400078ec0ff */
[----:B------:R-:W-:Y:S02]  /*6910*/  LOP3.LUT R0, R7, 0x1, RZ, 0xc0, !PT ;  /* 0x0000000107007812 */ /* 0x000fe400078ec0ff */
[----:B------:R-:W-:Y:S02]  /*6920*/  PRMT R8, R5, 0x9910, RZ ;  /* 0x0000991005087816 */ /* 0x000fe400000000ff */
[----:B------:R-:W-:Y:S02]  /*6930*/  LEA.HI R5, R4, R7, RZ, 0x11 ;  /* 0x0000000704057211 */ /* 0x000fe400078f88ff */
[----:B------:R-:W-:Y:S02]  /*6940*/  IADD3 R7, R7, 0x1, RZ ;  /* 0x0000000107077810 */ /* 0x000fe40007ffe0ff */
[----:B------:R-:W-:-:S02]  /*6950*/  ISETP.NE.U32.AND P0, PT, R0, 0x1, PT ;  /* 0x000000010000780c */ /* 0x000fc40003f05070 */
[----:B------:R-:W-:Y:S02]  /*6960*/  LOP3.LUT R7, R7, 0xffff, RZ, 0xc0, !PT ;  /* 0x0000ffff07077812 */ /* 0x000fe400078ec0ff */
[----:B------:R-:W-:Y:S02]  /*6970*/  SEL R0, R6, 0x1, !P0 ;  /* 0x0000000106007807 */ /* 0x000fe40004000000 */
[----:B------:R-:W-:Y:S02]  /*6980*/  ISETP.GE.U32.AND P0, PT, R7, 0x3, PT ;  /* 0x000000030700780c */ /* 0x000fe40003f06070 */
[----:B------:R-:W-:Y:S02]  /*6990*/  MOV R4, R8 ;  /* 0x0000000800047202 */ /* 0x000fe40000000f00 */
[----:B------:R-:W-:Y:S02]  /*69a0*/  PRMT R0, R0, 0x9910, RZ ;  /* 0x0000991000007816 */ /* 0x000fe400000000ff */
[----:B------:R-:W-:-:S02]  /*69b0*/  PRMT R8, R5, 0x9910, RZ ;  /* 0x0000991005087816 */ /* 0x000fc400000000ff */
[----:B------:R-:W-:Y:S02]  /*69c0*/  PRMT R9, R6, 0x9910, RZ ;  /* 0x0000991006097816 */ /* 0x000fe400000000ff */
[----:B------:R-:W-:Y:S02]  /*69d0*/  MOV R5, R0 ;  /* 0x0000000000057202 */ /* 0x000fe40000000f00 */
[----:B------:R-:W-:Y:S01]  /*69e0*/  MOV R0, R8 ;  /* 0x0000000800007202 */ /* 0x000fe20000000f00 */
[----:B------:R-:W-:Y:S02]  /*69f0*/  IMAD.MOV.U32 R6, RZ, RZ, R9 ;  /* 0x000000ffff067224 */ /* 0x000fe400078e0009 */
[----:B------:R-:W-:Y:S01]  /*6a00*/  IMAD R5, R4, R5, RZ ;  /* 0x0000000504057224 */ /* 0x000fe200078e02ff */
[----:B------:R-:W-:Y:S01]  /*6a10*/  SHF.R.S32.HI R0, RZ, 0x1, R0 ;  /* 0x00000001ff007819 */ /* 0x000fe20000011400 */
[----:B------:R-:W-:-:S03]  /*6a20*/  IMAD R6, R6, R6, RZ ;  /* 0x0000000606067224 */ /* 0x000fc600078e02ff */
[----:B------:R-:W-:Y:S01]  /*6a30*/  PRMT R7, R0, 0x7610, R7 ;  /* 0x0000761000077816 */ /* 0x000fe20000000007 */
[----:B------:R-:W-:Y:S06]  /*6a40*/  @P0 BRA `(.L_x_60577) ;  /* 0xfffffffc00ac0947 */ /* 0x000fec000383ffff */
.L_x_60576:
[----:B------:R-:W-:Y:S05]  /*6a50*/  BSYNC B1 ;  /* 0x0000000000017941 */ /* 0x000fea0003800000 */
.L_x_60575:
[----:B------:R-:W-:Y:S05]  /*6a60*/  BRA `(.L_x_60578) ;  /* 0x0000000000287947 */ /* 0x000fea0003800000 */
.L_x_60574:
        /* <DEDUP_REMOVED lines=10> */
.L_x_60578:
[----:B------:R-:W-:Y:S05]  /*6b10*/  BSYNC B0 ;  /* 0x0000000000007941 */ /* 0x000fea0003800000 */
.L_x_60573:
[----:B------:R-:W-:Y:S01]  /*6b20*/  STG.E.U16 desc[UR4][R2.64], R5 ;  /* 0x0000000502007986 */ /* 0x000fe2000c101504 */
[----:B------:R-:W-:Y:S05]  /*6b30*/  EXIT ;  /* 0x000000000000794d */ /* 0x000fea0003800000 */
.L_x_60579:
        /* <DEDUP_REMOVED lines=12> */
.L_x_71934:


//--------------------- .text._ZN2at6native27unrolled_elementwise_kernelIZZZNS0_50_GLOBAL__N__2680c7bb_12_PowKernel_cu_7dd49032_316824pow_tensor_tensor_kernelERNS_18TensorIteratorBaseEENKUlvE_clEvENKUlvE3_clEvEUlssE_St5arrayIPcLm3EELi4E23TrivialOffsetCalculatorILi2EjESB_ILi1EjENS0_6memory15LoadWithoutCastENSE_16StoreWithoutCastEEEviT_T0_T2_T3_T4_T5_ --------------------------
	.section	.text._ZN2at6native27unrolled_elementwise_kernelIZZZNS0_50_GLOBAL__N__2680c7bb_12_PowKernel_cu_7dd49032_316824pow_tensor_tensor_kernelERNS_18TensorIteratorBaseEENKUlvE_clEvENKUlvE3_clEvEUlssE_St5arrayIPcLm3EELi4E23TrivialOffsetCalculatorILi2EjESB_ILi1EjENS0_6memory15LoadWithoutCastENSE_16StoreWithoutCastEEEviT_T0_T2_T3_T4_T5_,"ax",@progbits
	.align	128
        .global         _ZN2at6native27unrolled_elementwise_kernelIZZZNS0_50_GLOBAL__N__2680c7bb_12_PowKernel_cu_7dd49032_316824pow_tensor_tensor_kernelERNS_18TensorIteratorBaseEENKUlvE_clEvENKUlvE3_clEvEUlssE_St5arrayIPcLm3EELi4E23TrivialOffsetCalculatorILi2EjESB_ILi1EjENS0_6memory15LoadWithoutCastENSE_16StoreWithoutCastEEEviT_T0_T2_T3_T4_T5_
        .type           _ZN2at6native27unrolled_elementwise_kernelIZZZNS0_50_GLOBAL__N__2680c7bb_12_PowKernel_cu_7dd49032_316824pow_tensor_tensor_kernelERNS_18TensorIteratorBaseEENKUlvE_clEvENKUlvE3_clEvEUlssE_St5arrayIPcLm3EELi4E23TrivialOffsetCalculatorILi2EjESB_ILi1EjENS0_6memory15LoadWithoutCastENSE_16StoreWithoutCastEEEviT_T0_T2_T3_T4_T5_,@function
        .size           _ZN2at6native27unrolled_elementwise_kernelIZZZNS0_50_GLOBAL__N__2680c7bb_12_PowKernel_cu_7dd49032_316824pow_tensor_tensor_kernelERNS_18TensorIteratorBaseEENKUlvE_clEvENKUlvE3_clEvEUlssE_St5arrayIPcLm3EELi4E23TrivialOffsetCalculatorILi2EjESB_ILi1EjENS0_6memory15LoadWithoutCastENSE_16StoreWithoutCastEEEviT_T0_T2_T3_T4_T5_,(.L_x_71935 - _ZN2at6native27unrolled_elementwise_kernelIZZZNS0_50_GLOBAL__N__2680c7bb_12_PowKernel_cu_7dd49032_316824pow_tensor_tensor_kernelERNS_18TensorIteratorBaseEENKUlvE_clEvENKUlvE3_clEvEUlssE_St5arrayIPcLm3EELi4E23TrivialOffsetCalculatorILi2EjESB_ILi1EjENS0_6memory15LoadWithoutCastENSE_16StoreWithoutCastEEEviT_T0_T2_T3_T4_T5_)
        .other          _ZN2at6native27unrolled_elementwise_kernelIZZZNS0_50_GLOBAL__N__2680c7bb_12_PowKernel_cu_7dd49032_316824pow_tensor_tensor_kernelERNS_18TensorIteratorBaseEENKUlvE_clEvENKUlvE3_clEvEUlssE_St5arrayIPcLm3EELi4E23TrivialOffsetCalculatorILi2EjESB_ILi1EjENS0_6memory15LoadWithoutCastENSE_16StoreWithoutCastEEEviT_T0_T2_T3_T4_T5_,@"STO_CUDA_ENTRY STV_DEFAULT"
_ZN2at6native27unrolled_elementwise_kernelIZZZNS0_50_GLOBAL__N__2680c7bb_12_PowKernel_cu_7dd49032_316824pow_tensor_tensor_kernelERNS_18TensorIteratorBaseEENKUlvE_clEvENKUlvE3_clEvEUlssE_St5arrayIPcLm3EELi4E23TrivialOffsetCalculatorILi2EjESB_ILi1EjENS0_6memory15LoadWithoutCastENSE_16StoreWithoutCastEEEviT_T0_T2_T3_T4_T5_:
.text._ZN2at6native27unrolled_elementwise_kernelIZZZNS0_50_GLOBAL__N__2680c7bb_12_PowKernel_cu_7dd49032_316824pow_tensor_tensor_kernelERNS_18TensorIteratorBaseEENKUlvE_clEvENKUlvE3_clEvEUlssE_St5arrayIPcLm3EELi4E23TrivialOffsetCalculatorILi2EjESB_ILi1EjENS0_6memory15LoadWithoutCastENSE_16StoreWithoutCastEEEviT_T0_T2_T3_T4_T5_:
        /* <DEDUP_REMOVED lines=10> */
[----:B------:R-:W-:Y:S01]  /*00a0*/  @!P0 IMAD R21, R18, 0x200, R25 ;  /* 0x0000020012158824 */ /* 0x000fe200078e0219 */
[----:B------:R-:W0:Y:S01]  /*00b0*/  @!P0 LDC.64 R12, c[0x0][0x228] ;  /* 0x00008a00ff0c8b82 */ /* 0x000e220000000a00 */
[----:B------:R-:W-:-:S05]  /*00c0*/  @!P0 VIADD R25, R25, 0x80 ;  /* 0x0000008019198836 */ /* 0x000fca0000000000 */
[C---:B------:R-:W-:Y:S02]  /*00d0*/  ISETP.GE.AND P1, PT, R25.reuse, R0, PT ;  /* 0x000000001900720c */ /* 0x040fe40003f26270 */
[----:B------:R-:W1:Y:S11]  /*00e0*/  @!P0 LDC.64 R14, c[0x0][0x230] ;  /* 0x00008c00ff0e8b82 */ /* 0x000e760000000a00 */
[----:B------:R-:W-:Y:S01]  /*00f0*/  @!P1 IMAD R27, R18, 0x200, R25 ;  /* 0x00000200121b9824 */ /* 0x000fe200078e0219 */
[----:B------:R-:W2:Y:S01]  /*0100*/  @!P1 LDC.64 R16, c[0x0][0x228] ;  /* 0x00008a00ff109b82 */ /* 0x000ea20000000a00 */
[----:B------:R-:W-:-:S02]  /*0110*/  @!P1 VIADD R25, R25, 0x80 ;  /* 0x0000008019199836 */ /* 0x000fc40000000000 */
[----:B0-----:R-:W-:-:S03]  /*0120*/  @!P0 IMAD.WIDE.U32 R12, R21, 0x2, R12 ;  /* 0x00000002150c8825 */ /* 0x001fc600078e000c */
[----:B------:R-:W-:Y:S02]  /*0130*/  ISETP.GE.AND P3, PT, R25, R0, PT ;  /* 0x000000001900720c */ /* 0x000fe40003f66270 */
[----:B------:R-:W0:Y:S01]  /*0140*/  @!P1 LDC.64 R2, c[0x0][0x230] ;  /* 0x00008c00ff029b82 */ /* 0x000e220000000a00 */
[----:B------:R3:W5:Y:S01]  /*0150*/  @!P0 LDG.E.U16 R20, desc[UR4][R12.64] ;  /* 0x000000040c148981 */ /* 0x000762000c1e1500 */
[----:B-1----:R-:W-:Y:S01]  /*0160*/  @!P0 IMAD.WIDE.U32 R14, R21, 0x2, R14 ;  /* 0x00000002150e8825 */ /* 0x002fe200078e000e */
[----:B------:R-:W-:-:S08]  /*0170*/  PRMT R21, RZ, 0x7610, R21 ;  /* 0x00007610ff157816 */ /* 0x000fd00000000015 */
[C---:B------:R-:W-:Y:S01]  /*0180*/  @!P3 IMAD R23, R18.reuse, 0x200, R25 ;  /* 0x000002001217b824 */ /* 0x040fe200078e0219 */
[----:B------:R-:W1:Y:S01]  /*0190*/  @!P3 LDC.64 R4, c[0x0][0x228] ;  /* 0x00008a00ff04bb82 */ /* 0x000e620000000a00 */
[----:B------:R-:W-:Y:S01]  /*01a0*/  @!P3 VIADD R25, R25, 0x80 ;  /* 0x000000801919b836 */ /* 0x000fe20000000000 */
[----:B------:R4:W5:Y:S01]  /*01b0*/  @!P0 LDG.E.U16 R21, desc[UR4][R14.64] ;  /* 0x000000040e158981 */ /* 0x000962000c1e1500 */
[----:B------:R-:W-:Y:S01]  /*01c0*/  PRMT R24, RZ, 0x7610, R24 ;  /* 0x00007610ff187816 */ /* 0x000fe20000000018 */
[----:B--2---:R-:W-:Y:S02]  /*01d0*/  @!P1 IMAD.WIDE.U32 R16, R27, 0x2, R16 ;  /* 0x000000021b109825 */ /* 0x004fe400078e0010 */
[----:B------:R-:W-:Y:S02]  /*01e0*/  ISETP.GE.AND P2, PT, R25, R0, PT ;  /* 0x000000001900720c */ /* 0x000fe40003f46270 */
[----:B------:R-:W2:Y:S01]  /*01f0*/  @!P3 LDC.64 R6, c[0x0][0x230] ;  /* 0x00008c00ff06bb82 */ /* 0x000ea20000000a00 */
[----:B---3--:R-:W-:Y:S01]  /*0200*/  PRMT R12, RZ, 0x7610, R12 ;  /* 0x00007610ff0c7816 */ /* 0x008fe2000000000c */
[----:B------:R3:W5:Y:S09]  /*0210*/  @!P1 LDG.E.U16 R22, desc[UR4][R16.64] ;  /* 0x0000000410169981 */ /* 0x000772000c1e1500 */
[----:B------:R-:W3:Y:S08]  /*0220*/  @!P2 LDC.64 R8, c[0x0][0x228] ;  /* 0x00008a00ff08ab82 */ /* 0x000ef00000000a00 */
[----:B------:R-:W3:Y:S01]  /*0230*/  @!P2 LDC.64 R10, c[0x0][0x230] ;  /* 0x00008c00ff0aab82 */ /* 0x000ee20000000a00 */
[----:B------:R-:W-:Y:S01]  /*0240*/  @!P2 IMAD R25, R18, 0x200, R25 ;  /* 0x000002001219a824 */ /* 0x000fe200078e0219 */
[----:B----4-:R-:W-:Y:S01]  /*0250*/  PRMT R14, RZ, 0x7610, R14 ;  /* 0x00007610ff0e7816 */ /* 0x010fe2000000000e */
[----:B-1----:R-:W-:-:S04]  /*0260*/  @!P3 IMAD.WIDE.U32 R4, R23, 0x2, R4 ;  /* 0x000000021704b825 */ /* 0x002fc800078e0004 */
[----:B--2---:R-:W-:Y:S01]  /*0270*/  @!P3 IMAD.WIDE.U32 R6, R23, 0x2, R6 ;  /* 0x000000021706b825 */ /* 0x004fe200078e0006 */
[----:B------:R-:W-:Y:S01]  /*0280*/  PRMT R23, RZ, 0x7610, R23 ;  /* 0x00007610ff177816 */ /* 0x000fe20000000017 */
[----:B------:R1:W5:Y:S02]  /*0290*/  @!P3 LDG.E.U16 R24, desc[UR4][R4.64] ;  /* 0x000000040418b981 */ /* 0x000364000c1e1500 */
[----:B0-----:R-:W-:-:S03]  /*02a0*/  @!P1 IMAD.WIDE.U32 R2, R27, 0x2, R2 ;  /* 0x000000021b029825 */ /* 0x001fc600078e0002 */
[----:B------:R1:W5:Y:S01]  /*02b0*/  @!P3 LDG.E.U16 R23, desc[UR4][R6.64] ;  /* 0x000000040617b981 */ /* 0x000362000c1e1500 */
[----:B---3--:R-:W-:-:S05]  /*02c0*/  @!P2 IMAD.WIDE.U32 R8, R25, 0x2, R8 ;  /* 0x000000021908a825 */ /* 0x008fca00078e0008 */
[----:B------:R1:W5:Y:S01]  /*02d0*/  @!P2 LDG.E.U16 R12, desc[UR4][R8.64] ;  /* 0x00000004080ca981 */ /* 0x000362000c1e1500 */
[----:B------:R-:W-:Y:S01]  /*02e0*/  @!P2 IMAD.WIDE.U32 R10, R25, 0x2, R10 ;  /* 0x00000002190aa825 */ /* 0x000fe200078e000a */
[----:B------:R-:W-:-:S04]  /*02f0*/  PRMT R25, RZ, 0x7610, R25 ;  /* 0x00007610ff197816 */ /* 0x000fc80000000019 */
[----:B------:R1:W5:Y:S04]  /*0300*/  @!P2 LDG.E.U16 R14, desc[UR4][R10.64] ;  /* 0x000000040a0ea981 */ /* 0x000368000c1e1500 */
[----:B------:R1:W5:Y:S01]  /*0310*/  @!P1 LDG.E.U16 R25, desc[UR4][R2.64] ;  /* 0x0000000402199981 */ /* 0x000362000c1e1500 */
[----:B------:R-:W-:Y:S01]  /*0320*/  BSSY B0, `(.L_x_60580) ;  /* 0x000003a000007945 */ /* 0x000fe20003800000 */
[----:B------:R-:W-:-:S03]  /*0330*/  IMAD.MOV.U32 R13, RZ, RZ, R19 ;  /* 0x000000ffff0d7224 */ /* 0x000fc600078e0013 */
[----:B------:R-:W-:Y:S05]  /*0340*/  @P0 BRA `(.L_x_60581) ;  /* 0x0000000000dc0947 */ /* 0x000fea0003800000 */
[----:B-1---5:R-:W-:-:S04]  /*0350*/  PRMT R2, R21, 0x9910, RZ ;  /* 0x0000991015027816 */ /* 0x022fc800000000ff */
        /* <DEDUP_REMOVED lines=23> */
.L_x_60585:
[----:B------:R-:W-:Y:S02]  /*04d0*/  LOP3.LUT R3, R6, 0x1, RZ, 0xc0, !PT ;  /* 0x0000000106037812 */ /* 0x000fe400078ec0ff */
        /* <DEDUP_REMOVED lines=11> */
[----:B------:R-:W-:Y:S02]  /*0590*/  PRMT R2, R2, 0x9910, RZ ;  /* 0x0000991002027816 */ /* 0x000fe400000000ff */
[----:B------:R-:W-:Y:S01]  /*05a0*/  ISETP.GE.U32.AND P1, PT, R6, 0x3, PT ;  /* 0x000000030600780c */ /* 0x000fe20003f26070 */
[----:B------:R-:W-:Y:S01]  /*05b0*/  IMAD R5, R5, R5, RZ ;  /* 0x0000000505057224 */ /* 0x000fe200078e02ff */
[----:B------:R-:W-:Y:S01]  /*05c0*/  SHF.R.S32.HI R4, RZ, 0x1, R4 ;  /* 0x00000001ff047819 */ /* 0x000fe20000011404 */
[----:B------:R-:W-:-:S03]  /*05d0*/  IMAD R2, R3, R2, RZ ;  /* 0x0000000203027224 */ /* 0x000fc600078e02ff */
[----:B------:R-:W-:-:S07]  /*05e0*/  PRMT R6, R4, 0x7610, R6 ;  /* 0x0000761004067816 */ /* 0x000fce0000000006 */
[----:B------:R-:W-:Y:S05]  /*05f0*/  @P1 BRA `(.L_x_60585) ;  /* 0xfffffffc00b41947 */ /* 0x000fea000383ffff */
.L_x_60584:
[----:B------:R-:W-:Y:S05]  /*0600*/  BSYNC B1 ;  /* 0x0000000000017941 */ /* 0x000fea0003800000 */
.L_x_60583:
[----:B------:R-:W-:Y:S05]  /*0610*/  BRA `(.L_x_60581) ;  /* 0x0000000000287947 */ /* 0x000fea0003800000 */
.L_x_60582:
        /* <DEDUP_REMOVED lines=10> */
.L_x_60581:
[----:B------:R-:W-:Y:S05]  /*06c0*/  BSYNC B0 ;  /* 0x0000000000007941 */ /* 0x000fea0003800000 */
.L_x_60580:
[----:B-1----:R-:W-:Y:S01]  /*06d0*/  VIADD R5, R13, 0x80 ;  /* 0x000000800d057836 */ /* 0x002fe20000000000 */
[----:B------:R-:W-:Y:S04]  /*06e0*/  BSSY B0, `(.L_x_60586) ;  /* 0x0000039000007945 */ /* 0x000fe80003800000 */
[----:B------:R-:W-:-:S13]  /*06f0*/  ISETP.GE.AND P1, PT, R5, R0, PT ;  /* 0x000000000500720c */ /* 0x000fda0003f26270 */
[----:B------:R-:W-:Y:S05]  /*0700*/  @P1 BRA `(.L_x_60587) ;  /* 0x0000000000d81947 */ /* 0x000fea0003800000 */
[----:B-----5:R-:W-:-:S04]  /*0710*/  PRMT R3, R25, 0x9910, RZ ;  /* 0x0000991019037816 */ /* 0x020fc800000000ff */
[----:B------:R-:W-:-:S13]  /*0720*/  ISETP.GE.AND P1, PT, R3, RZ, PT ;  /* 0x000000ff0300720c */ /* 0x000fda0003f26270 */
[----:B------:R-:W-:Y:S05]  /*0730*/  @!P1 BRA `(.L_x_60588) ;  /* 0x0000000000a49947 */ /* 0x000fea0003800000 */
[----:B------:R-:W-:Y:S01]  /*0740*/  ISETP.NE.AND P1, PT, R3, RZ, PT ;  /* 0x000000ff0300720c */ /* 0x000fe20003f25270 */
[----:B------:R-:W-:Y:S01]  /*0750*/  BSSY B1, `(.L_x_60589) ;  /* 0x0000026000017945 */ /* 0x000fe20003800000 */
[----:B------:R-:W-:-:S11]  /*0760*/  IMAD.MOV.U32 R3, RZ, RZ, 0x1 ;  /* 0x00000001ff037424 */ /* 0x000fd600078e00ff */
[----:B------:R-:W-:Y:S05]  /*0770*/  @!P1 BRA `(.L_x_60590) ;  /* 0x00000000008c9947 */ /* 0x000fea0003800000 */
[C---:B------:R-:W-:Y:S01]  /*0780*/  LOP3.LUT R4, R25.reuse, 0x1, RZ, 0xc0, !PT ;  /* 0x0000000119047812 */ /* 0x040fe200078ec0ff */
[----:B------:R-:W-:Y:S01]  /*0790*/  VIADD R3, R25, 0x1 ;  /* 0x0000000119037836 */ /* 0x000fe20000000000 */
[----:B------:R-:W-:Y:S02]  /*07a0*/  PRMT R6, R22, 0x9910, RZ ;  /* 0x0000991016067816 */ /* 0x000fe400000000ff */
[----:B------:R-:W-:Y:S02]  /*07b0*/  ISETP.NE.U32.AND P1, PT, R4, 0x1, PT ;  /* 0x000000010400780c */ /* 0x000fe40003f25070 */
[----:B------:R-:W-:Y:S01]  /*07c0*/  LOP3.LUT R4, R3, 0xffff, RZ, 0xc0, !PT ;  /* 0x0000ffff03047812 */ /* 0x000fe200078ec0ff */
[----:B------:R-:W-:Y:S01]  /*07d0*/  IMAD R6, R6, R6, RZ ;  /* 0x0000000606067224 */ /* 0x000fe200078e02ff */
[----:B------:R-:W-:Y:S02]  /*07e0*/  SEL R3, R22, 0x1, !P1 ;  /* 0x0000000116037807 */ /* 0x000fe40004800000 */
[----:B------:R-:W-:-:S02]  /*07f0*/  ISETP.GE.U32.AND P1, PT, R4, 0x3, PT ;  /* 0x000000030400780c */ /* 0x000fc40003f26070 */
[----:B------:R-:W-:Y:S02]  /*0800*/  LOP3.LUT R4, R25, 0xffff, RZ, 0xc0, !PT ;  /* 0x0000ffff19047812 */ /* 0x000fe400078ec0ff */
[----:B------:R-:W-:Y:S02]  /*0810*/  PRMT R3, R3, 0x9910, RZ ;  /* 0x0000991003037816 */ /* 0x000fe400000000ff */
[----:B------:R-:W-:-:S07]  /*0820*/  LEA.HI R25, R4, R25, RZ, 0x11 ;  /* 0x0000001904197211 */ /* 0x000fce00078f88ff */
[----:B------:R-:W-:Y:S05]  /*0830*/  @!P1 BRA `(.L_x_60590) ;  /* 0x00000000005c9947 */ /* 0x000fea0003800000 */
[----:B------:R-:W-:Y:S02]  /*0840*/  PRMT R4, R25, 0x9910, RZ ;  /* 0x0000991019047816 */ /* 0x000fe400000000ff */
[----:B------:R-:W-:Y:S02]  /*0850*/  PRMT R7, R6, 0x7610, R7 ;  /* 0x0000761006077816 */ /* 0x000fe40000000007 */
[----:B------:R-:W-:-:S04]  /*0860*/  SHF.R.S32.HI R4, RZ, 0x1, R4 ;  /* 0x00000001ff047819 */ /* 0x000fc80000011404 */
[----:B------:R-:W-:-:S07]  /*0870*/  PRMT R9, R4, 0x7610, R9 ;  /* 0x0000761004097816 */ /* 0x000fce0000000009 */
.L_x_60591:
        /* <DEDUP_REMOVED lines=19> */
.L_x_60590:
[----:B------:R-:W-:Y:S05]  /*09b0*/  BSYNC B1 ;  /* 0x0000000000017941 */ /* 0x000fea0003800000 */
.L_x_60589:
[----:B------:R-:W-:Y:S05]  /*09c0*/  BRA `(.L_x_60587) ;  /* 0x0000000000287947 */ /* 0x000fea0003800000 */
.L_x_60588:
        /* <DEDUP_REMOVED lines=10> */
.L_x_60587:
[----:B------:R-:W-:Y:S05]  /*0a70*/  BSYNC B0 ;  /* 0x0000000000007941 */ /* 0x000fea0003800000 */
.L_x_60586:
[----:B------:R-:W-:Y:S01]  /*0a80*/  VIADD R7, R13, 0x100 ;  /* 0x000001000d077836 */ /* 0x000fe20000000000 */
        /* <DEDUP_REMOVED lines=22> */
[----:B------:R-:W-:-:S04]  /*0bf0*/  PRMT R6, R23, 0x9910, RZ ;  /* 0x0000991017067816 */ /* 0x000fc800000000ff */
[----:B------:R-:W-:-:S04]  /*0c00*/  SHF.R.S32.HI R6, RZ, 0x1, R6 ;  /* 0x00000001ff067819 */ /* 0x000fc80000011406 */
[----:B------:R-:W-:-:S07]  /*0c10*/  PRMT R9, R6, 0x7610, R9 ;  /* 0x0000761006097816 */ /* 0x000fce0000000009 */
.L_x_60597:
        /* <DEDUP_REMOVED lines=23> */
.L_x_60596:
[----:B------:R-:W-:Y:S05]  /*0d90*/  BSYNC B1 ;  /* 0x0000000000017941 */ /* 0x000fea0003800000 */
.L_x_60595:
[----:B------:R-:W-:Y:S05]  /*0da0*/  BRA `(.L_x_60593) ;  /* 0x0000000000287947 */ /* 0x000fea0003800000 */
.L_x_60594:
        /* <DEDUP_REMOVED lines=10> */
.L_x_60593:
[----:B------:R-:W-:Y:S05]  /*0e50*/  BSYNC B0 ;  /* 0x0000000000007941 */ /* 0x000fea0003800000 */
.L_x_60592:
        /* <DEDUP_REMOVED lines=27> */
.L_x_60603:
        /* <DEDUP_REMOVED lines=19> */
.L_x_60602:
[----:B------:R-:W-:Y:S05]  /*1140*/  BSYNC B1 ;  /* 0x0000000000017941 */ /* 0x000fea0003800000 */
.L_x_60601:
[----:B------:R-:W-:Y:S05]  /*1150*/  BRA `(.L_x_60599) ;  /* 0x0000000000287947 */ /* 0x000fea0003800000 */
.L_x_60600:
        /* <DEDUP_REMOVED lines=10> */
.L_x_60599:
[----:B------:R-:W-:Y:S05]  /*1200*/  BSYNC B0 ;  /* 0x0000000000007941 */ /* 0x000fea0003800000 */
.L_x_60598:
[----:B------:R-:W0:Y:S01]  /*1210*/  @!P0 LDC.64 R8, c[0x0][0x220] ;  /* 0x00008800ff088b82 */ /* 0x000e220000000a00 */
[----:B------:R-:W-:Y:S01]  /*1220*/  @!P0 IMAD.MOV.U32 R13, RZ, RZ, R5 ;  /* 0x000000ffff0d8224 */ /* 0x000fe200078e0005 */
[----:B------:R-:W-:Y:S01]  /*1230*/  BSSY B0, `(.L_x_60604) ;  /* 0x0000010000007945 */ /* 0x000fe20003800000 */
[----:B------:R-:W-:-:S03]  /*1240*/  @!P0 IMAD R5, R18, 0x200, R19 ;  /* 0x0000020012058824 */ /* 0x000fc600078e0213 */
[----:B------:R-:W-:Y:S01]  /*1250*/  ISETP.GE.AND P1, PT, R13, R0, PT ;  /* 0x000000000d00720c */ /* 0x000fe20003f26270 */
[----:B0-----:R-:W-:-:S05]  /*1260*/  @!P0 IMAD.WIDE.U32 R8, R5, 0x2, R8 ;  /* 0x0000000205088825 */ /* 0x001fca00078e0008 */
[----:B------:R0:W-:Y:S07]  /*1270*/  @!P0 STG.E.U16 desc[UR4][R8.64], R2 ;  /* 0x0000000208008986 */ /* 0x0001ee000c101504 */
        /* <DEDUP_REMOVED lines=11> */
.L_x_60605:
[----:B------:R-:W-:Y:S05]  /*1330*/  BSYNC B0 ;  /* 0x0000000000007941 */ /* 0x000fea0003800000 */
.L_x_60604:
[----:B------:R-:W-:-:S13]  /*1340*/  ISETP.GE.AND P0, PT, R13, R0, PT ;  /* 0x000000000d00720c */ /* 0x000fda0003f06270 */
[----:B------:R-:W-:Y:S05]  /*1350*/  @P0 EXIT ;  /* 0x000000000000094d */ /* 0x000fea0003800000 */
[----:B01----:R-:W0:Y:S01]  /*1360*/  LDC.64 R2, c[0x0][0x220] ;  /* 0x00008800ff027b82 */ /* 0x003e220000000a00 */
[----:B------:R-:W-:-:S04]  /*1370*/  IMAD R13, R18, 0x200, R13 ;  /* 0x00000200120d7824 */ /* 0x000fc800078e020d */
[----:B0-----:R-:W-:-:S05]  /*1380*/  IMAD.WIDE.U32 R2, R13, 0x2, R2 ;  /* 0x000000020d027825 */ /* 0x001fca00078e0002 */
[----:B------:R-:W-:Y:S01]  /*1390*/  STG.E.U16 desc[UR4][R2.64], R6 ;  /* 0x0000000602007986 */ /* 0x000fe2000c101504 */
[----:B------:R-:W-:Y:S05]  /*13a0*/  EXIT ;  /* 0x000000000000794d */ /* 0x000fea0003800000 */
.L_x_60606:
        /* <DEDUP_REMOVED lines=13> */
.L_x_71935:


//--------------------- .text._ZN2at6native29vectorized_elementwise_kernelILi2EZZZNS0_50_GLOBAL__N__2680c7bb_12_PowKernel_cu_7dd49032_316824pow_tensor_tensor_kernelERNS_18TensorIteratorBaseEENKUlvE_clEvENKUlvE3_clEvEUlssE_St5arrayIPcLm3EEEEviT0_T1_ --------------------------
	.section	.text._ZN2at6native29vectorized_elementwise_kernelILi2EZZZNS0_50_GLOBAL__N__2680c7bb_12_PowKernel_cu_7dd49032_316824pow_tensor_tensor_kernelERNS_18TensorIteratorBaseEENKUlvE_clEvENKUlvE3_clEvEUlssE_St5arrayIPcLm3EEEEviT0_T1_,"ax",@progbits
	.align	128
        .global         _ZN2at6native29vectorized_elementwise_kernelILi2EZZZNS0_50_GLOBAL__N__2680c7bb_12_PowKernel_cu_7dd49032_316824pow_tensor_tensor_kernelERNS_18TensorIteratorBaseEENKUlvE_clEvENKUlvE3_clEvEUlssE_St5arrayIPcLm3EEEEviT0_T1_
        .type           _ZN2at6native29vectorized_elementwise_kernelILi2EZZZNS0_50_GLOBAL__N__2680c7bb_12_PowKernel_cu_7dd49032_316824pow_tensor_tensor_kernelERNS_18TensorIteratorBaseEENKUlvE_clEvENKUlvE3_clEvEUlssE_St5arrayIPcLm3EEEEviT0_T1_,@function
        .size           _ZN2at6native29vectorized_elementwise_kernelILi2EZZZNS0_50_GLOBAL__N__2680c7bb_12_PowKernel_cu_7dd49032_316824pow_tensor_tensor_kernelERNS_18TensorIteratorBaseEENKUlvE_clEvENKUlvE3_clEvEUlssE_St5arrayIPcLm3EEEEviT0_T1_,(.L_x_71936 - _ZN2at6native29vectorized_elementwise_kernelILi2EZZZNS0_50_GLOBAL__N__2680c7bb_12_PowKernel_cu_7dd49032_316824pow_tensor_tensor_kernelERNS_18TensorIteratorBaseEENKUlvE_clEvENKUlvE3_clEvEUlssE_St5arrayIPcLm3EEEEviT0_T1_)
        .other          _ZN2at6native29vectorized_elementwise_kernelILi2EZZZNS0_50_GLOBAL__N__2680c7bb_12_PowKernel_cu_7dd49032_316824pow_tensor_tensor_kernelERNS_18TensorIteratorBaseEENKUlvE_clEvENKUlvE3_clEvEUlssE_St5arrayIPcLm3EEEEviT0_T1_,@"STO_CUDA_ENTRY STV_DEFAULT"
_ZN2at6native29vectorized_elementwise_kernelILi2EZZZNS0_50_GLOBAL__N__2680c7bb_12_PowKernel_cu_7dd49032_316824pow_tensor_tensor_kernelERNS_18TensorIteratorBaseEENKUlvE_clEvENKUlvE3_clEvEUlssE_St5arrayIPcLm3EEEEviT0_T1_:
.text._ZN2at6native29vectorized_elementwise_kernelILi2EZZZNS0_50_GLOBAL__N__2680c7bb_12_PowKernel_cu_7dd49032_316824pow_tensor_tensor_kernelERNS_18TensorIteratorBaseEENKUlvE_clEvENKUlvE3_clEvEUlssE_St5arrayIPcLm3EEEEviT0_T1_:
        /* <DEDUP_REMOVED lines=13> */
[----:B------:R-:W3:Y:S01]  /*00d0*/  LDG.E R12, desc[UR4][R16.64] ;  /* 0x00000004100c7981 */ /* 0x000ee2000c1e1900 */
[----:B--2---:R-:W-:-:S03]  /*00e0*/  IMAD.WIDE R2, R4, 0x2, R6 ;  /* 0x0000000204027825 */ /* 0x004fc600078e0206 */
[----:B------:R0:W5:Y:S01]  /*00f0*/  LDG.E R11, desc[UR4][R16.64+0x200] ;  /* 0x00020004100b7981 */ /* 0x000162000c1e1900 */
[----:B------:R-:W-:-:S03]  /*0100*/  IMAD.WIDE.U32 R14, R0, 0x4, R2 ;  /* 0x00000004000e7825 */ /* 0x000fc600078e0002 */
[----:B------:R0:W5:Y:S04]  /*0110*/  LDG.E R8, desc[UR4][R16.64+0x400] ;  /* 0x0004000410087981 */ /* 0x000168000c1e1900 */
[----:B------:R0:W5:Y:S04]  /*0120*/  LDG.E R13, desc[UR4][R14.64] ;  /* 0x000000040e0d7981 */ /* 0x000168000c1e1900 */
[----:B------:R0:W5:Y:S04]  /*0130*/  LDG.E R10, desc[UR4][R14.64+0x200] ;  /* 0x000200040e0a7981 */ /* 0x000168000c1e1900 */
[----:B------:R0:W5:Y:S04]  /*0140*/  LDG.E R5, desc[UR4][R14.64+0x400] ;  /* 0x000400040e057981 */ /* 0x000168000c1e1900 */
[----:B------:R0:W5:Y:S04]  /*0150*/  LDG.E R3, desc[UR4][R14.64+0x600] ;  /* 0x000600040e037981 */ /* 0x000168000c1e1900 */
[----:B------:R0:W5:Y:S01]  /*0160*/  LDG.E R6, desc[UR4][R16.64+0x600] ;  /* 0x0006000410067981 */ /* 0x000162000c1e1900 */
[----:B------:R-:W-:Y:S01]  /*0170*/  BSSY B0, `(.L_x_60608) ;  /* 0x0000037000007945 */ /* 0x000fe20003800000 */
[----:B------:R-:W-:Y:S01]  /*0180*/  IMAD.MOV.U32 R7, RZ, RZ, 0x1 ;  /* 0x00000001ff077424 */ /* 0x000fe200078e00ff */
[----:B---3--:R-:W-:-:S04]  /*0190*/  PRMT R2, R12, 0x9910, RZ ;  /* 0x000099100c027816 */ /* 0x008fc800000000ff */
[----:B------:R-:W-:-:S13]  /*01a0*/  ISETP.GE.AND P0, PT, R2, RZ, PT ;  /* 0x000000ff0200720c */ /* 0x000fda0003f06270 */
[----:B0-----:R-:W-:Y:S05]  /*01b0*/  @!P0 BRA `(.L_x_60609) ;  /* 0x0000000000a48947 */ /* 0x001fea0003800000 */
[----:B------:R-:W-:Y:S01]  /*01c0*/  ISETP.NE.AND P0, PT, R2, RZ, PT ;  /* 0x000000ff0200720c */ /* 0x000fe20003f05270 */
[----:B------:R-:W-:Y:S01]  /*01d0*/  BSSY B1, `(.L_x_60610) ;  /* 0x0000026000017945 */ /* 0x000fe20003800000 */
[----:B------:R-:W-:-:S11]  /*01e0*/  IMAD.MOV.U32 R2, RZ, RZ, 0x1 ;  /* 0x00000001ff027424 */ /* 0x000fd600078e00ff */
[----:B------:R-:W-:Y:S05]  /*01f0*/  @!P0 BRA `(.L_x_60611) ;  /* 0x00000000008c8947 */ /* 0x000fea0003800000 */
[C---:B------:R-:W-:Y:S01]  /*0200*/  LOP3.LUT R9, R12.reuse, 0x1, RZ, 0xc0, !PT ;  /* 0x000000010c097812 */ /* 0x040fe200078ec0ff */
[----:B------:R-:W-:Y:S01]  /*0210*/  VIADD R2, R12, 0x1 ;  /* 0x000000010c027836 */ /* 0x000fe20000000000 */
[----:B-----5:R-:W-:Y:S02]  /*0220*/  PRMT R14, R13, 0x9910, RZ ;  /* 0x000099100d0e7816 */ /* 0x020fe400000000ff */
        /* <DEDUP_REMOVED lines=13> */
.L_x_60612:
        /* <DEDUP_REMOVED lines=19> */
.L_x_60611:
[----:B------:R-:W-:Y:S05]  /*0430*/  BSYNC B1 ;  /* 0x0000000000017941 */ /* 0x000fea0003800000 */
.L_x_60610:
[----:B------:R-:W-:Y:S05]  /*0440*/  BRA `(.L_x_60613) ;  /* 0x0000000000247947 */ /* 0x000fea0003800000 */
.L_x_60609:
[----:B-----5:R-:W-:Y:S01]  /*0450*/  PRMT R9, R13, 0x9910, RZ ;  /* 0x000099100d097816 */ /* 0x020fe200000000ff */
[----:B------:R-:W-:-:S03]  /*0460*/  IMAD.MOV.U32 R2, RZ, RZ, 0x1 ;  /* 0x00000001ff027424 */ /* 0x000fc600078e00ff */
[----:B------:R-:W-:-:S13]  /*0470*/  ISETP.NE.AND P0, PT, R9, 0x1, PT ;  /* 0x000000010900780c */ /* 0x000fda0003f05270 */
[----:B------:R-:W-:Y:S05]  /*0480*/  @!P0 BRA `(.L_x_60613) ;  /* 0x0000000000148947 */ /* 0x000fea0003800000 */
[----:B------:R-:W-:-:S13]  /*0490*/  ISETP.NE.AND P0, PT, R9, -0x1, PT ;  /* 0xffffffff0900780c */ /* 0x000fda0003f05270 */
[----:B------:R-:W-:-:S04]  /*04a0*/  @!P0 LOP3.LUT R2, R12, 0x1, RZ, 0xc0, !PT ;  /* 0x000000010c028812 */ /* 0x000fc800078ec0ff */
[----:B------:R-:W-:-:S04]  /*04b0*/  @!P0 ISETP.NE.U32.AND P1, PT, R2, 0x1, PT ;  /* 0x000000010200880c */ /* 0x000fc80003f25070 */
[----:B------:R-:W-:-:S04]  /*04c0*/  @!P0 SEL R2, R7, 0xffff, P1 ;  /* 0x0000ffff07028807 */ /* 0x000fc80000800000 */
[----:B------:R-:W-:-:S07]  /*04d0*/  @P0 PRMT R2, RZ, 0x7610, R2 ;  /* 0x00007610ff020816 */ /* 0x000fce0000000002 */
.L_x_60613:
[----:B------:R-:W-:Y:S05]  /*04e0*/  BSYNC B0 ;  /* 0x0000000000007941 */ /* 0x000fea0003800000 */
.L_x_60608:
[C---:B------:R-:W-:Y:S01]  /*04f0*/  PRMT R9, R12.reuse, 0xbb32, RZ ;  /* 0x0000bb320c097816 */ /* 0x040fe200000000ff */
[----:B------:R-:W-:Y:S01]  /*0500*/  BSSY B0, `(.L_x_60614) ;  /* 0x0000039000007945 */ /* 0x000fe20003800000 */
[----:B------:R-:W-:Y:S02]  /*0510*/  PRMT R14, R12, 0x7632, R14 ;  /* 0x000076320c0e7816 */ /* 0x000fe4000000000e */
        /* <DEDUP_REMOVED lines=8> */
[----:B-----5:R-:W-:Y:S02]  /*05a0*/  PRMT R12, R13, 0x7632, R12 ;  /* 0x000076320d0c7816 */ /* 0x020fe4000000000c */
[----:B------:R-:W-:Y:S02]  /*05b0*/  ISETP.NE.U32.AND P0, PT, R15, 0x1, PT ;  /* 0x000000010f00780c */ /* 0x000fe40003f05070 */
[----:B------:R-:W-:Y:S02]  /*05c0*/  LOP3.LUT R15, R9, 0xffff, RZ, 0xc0, !PT ;  /* 0x0000ffff090f7812 */ /* 0x000fe400078ec0ff */
[----:B------:R-:W-:Y:S02]  /*05d0*/  SEL R9, R12, 0x1, !P0 ;  /* 0x000000010c097807 */ /* 0x000fe40004000000 */
[----:B------:R-:W-:-:S02]  /*05e0*/  ISETP.GE.U32.AND P0, PT, R15, 0x3, PT ;  /* 0x000000030f00780c */ /* 0x000fc40003f06070 */
[----:B------:R-:W-:Y:S02]  /*05f0*/  PRMT R12, R12, 0x7732, RZ ;  /* 0x000077320c0c7816 */ /* 0x000fe400000000ff */
[----:B------:R-:W-:Y:S02]  /*0600*/  PRMT R16, R13, 0xbb32, RZ ;  /* 0x0000bb320d107816 */ /* 0x000fe400000000ff */
[----:B------:R-:W-:Y:S01]  /*0610*/  PRMT R9, R9, 0x9910, RZ ;  /* 0x0000991009097816 */ /* 0x000fe200000000ff */
[----:B------:R-:W-:Y:S02]  /*0620*/  IMAD.MOV.U32 R13, RZ, RZ, R12 ;  /* 0x000000ffff0d7224 */ /* 0x000fe400078e000c */
[----:B------:R-:W-:-:S03]  /*0630*/  IMAD.MOV.U32 R12, RZ, RZ, R16 ;  /* 0x000000ffff0c7224 */ /* 0x000fc600078e0010 */
[----:B------:R-:W-:Y:S01]  /*0640*/  LEA.HI R14, R13, R14, RZ, 0x11 ;  /* 0x0000000e0d0e7211 */ /* 0x000fe200078f88ff */
[----:B------:R-:W-:Y:S01]  /*0650*/  IMAD R13, R12, R12, RZ ;  /* 0x0000000c0c0d7224 */ /* 0x000fe200078e02ff */
[----:B------:R-:W-:Y:S06]  /*0660*/  @!P0 BRA `(.L_x_60617) ;  /* 0x00000000005c8947 */ /* 0x000fec0003800000 */
[----:B------:R-:W-:Y:S02]  /*0670*/  PRMT R12, R14, 0x9910, RZ ;  /* 0x000099100e0c7816 */ /* 0x000fe400000000ff */
[----:B------:R-:W-:Y:S02]  /*0680*/  PRMT R14, R13, 0x7610, R14 ;  /* 0x000076100d0e7816 */ /* 0x000fe4000000000e */
[----:B------:R-:W-:-:S04]  /*0690*/  SHF.R.S32.HI R12, RZ, 0x1, R12 ;  /* 0x00000001ff0c7819 */ /* 0x000fc8000001140c */
[----:B------:R-:W-:-:S07]  /*06a0*/  PRMT R15, R12, 0x7610, R15 ;  /* 0x000076100c0f7816 */ /* 0x000fce000000000f */
.L_x_60618:
        /* <DEDUP_REMOVED lines=19> */
.L_x_60617:
[----:B------:R-:W-:Y:S05]  /*07e0*/  BSYNC B1 ;  /* 0x0000000000017941 */ /* 0x000fea0003800000 */
.L_x_60616:
[----:B------:R-:W-:Y:S05]  /*07f0*/  BRA `(.L_x_60619) ;  /* 0x0000000000247947 */ /* 0x000fea0003800000 */
.L_x_60615:
        /* <DEDUP_REMOVED lines=9> */
.L_x_60619:
[----:B------:R-:W-:Y:S05]  /*0890*/  BSYNC B0 ;  /* 0x0000000000007941 */ /* 0x000fea0003800000 */
.L_x_60614:
[----:B-----5:R-:W-:Y:S01]  /*08a0*/  PRMT R12, R11, 0x9910, RZ ;  /* 0x000099100b0c7816 */ /* 0x020fe200000000ff */
        /* <DEDUP_REMOVED lines=11> */
[----:B------:R-:W-:Y:S02]  /*0960*/  LOP3.LUT R13, R12, 0xffff, RZ, 0xc0, !PT ;  /* 0x0000ffff0c0d7812 */ /* 0x000fe400078ec0ff */
[----:B------:R-:W-:Y:S02]  /*0970*/  SEL R12, R10, 0x1, !P0 ;  /* 0x000000010a0c7807 */ /* 0x000fe40004000000 */
[----:B------:R-:W-:-:S02]  /*0980*/  ISETP.GE.U32.AND P0, PT, R13, 0x3, PT ;  /* 0x000000030d00780c */ /* 0x000fc40003f06070 */
[----:B------:R-:W-:Y:S02]  /*0990*/  LOP3.LUT R14, R11, 0xffff, RZ, 0xc0, !PT ;  /* 0x0000ffff0b0e7812 */ /* 0x000fe400078ec0ff */
        /* <DEDUP_REMOVED lines=8> */
.L_x_60624:
        /* <DEDUP_REMOVED lines=19> */
.L_x_60623:
[----:B------:R-:W-:Y:S05]  /*0b50*/  BSYNC B1 ;  /* 0x0000000000017941 */ /* 0x000fea0003800000 */
.L_x_60622:
[----:B------:R-:W-:Y:S05]  /*0b60*/  BRA `(.L_x_60625) ;  /* 0x0000000000247947 */ /* 0x000fea0003800000 */
.L_x_60621:
[----:B------:R-:W-:Y:S01]  /*0b70*/  PRMT R13, R10, 0x9910, RZ ;  /* 0x000099100a0d7816 */ /* 0x000fe200000000ff */
        /* <DEDUP_REMOVED lines=8> */
.L_x_60625:
[----:B------:R-:W-:Y:S05]  /*0c00*/  BSYNC B0 ;  /* 0x0000000000007941 */ /* 0x000fea0003800000 */
.L_x_60620:
        /* <DEDUP_REMOVED lines=11> */
[----:B------:R-:W-:Y:S02]  /*0cc0*/  PRMT R10, R10, 0x7632, R10 ;  /* 0x000076320a0a7816 */ /* 0x000fe4000000000a */
[----:B------:R-:W-:Y:S02]  /*0cd0*/  ISETP.NE.U32.AND P0, PT, R15, 0x1, PT ;  /* 0x000000010f00780c */ /* 0x000fe40003f05070 */
[----:B------:R-:W-:Y:S02]  /*0ce0*/  LOP3.LUT R15, R13, 0xffff, RZ, 0xc0, !PT ;  /* 0x0000ffff0d0f7812 */ /* 0x000fe400078ec0ff */
[----:B------:R-:W-:Y:S02]  /*0cf0*/  SEL R13, R10, 0x1, !P0 ;  /* 0x000000010a0d7807 */ /* 0x000fe40004000000 */
[----:B------:R-:W-:-:S02]  /*0d00*/  ISETP.GE.U32.AND P0, PT, R15, 0x3, PT ;  /* 0x000000030f00780c */ /* 0x000fc40003f06070 */
[----:B------:R-:W-:Y:S02]  /*0d10*/  PRMT R11, R11, 0x7732, RZ ;  /* 0x000077320b0b7816 */ /* 0x000fe400000000ff */
[----:B------:R-:W-:Y:S02]  /*0d20*/  PRMT R10, R10, 0xbb32, RZ ;  /* 0x0000bb320a0a7816 */ /* 0x000fe400000000ff */
[----:B------:R-:W-:Y:S02]  /*0d30*/  LEA.HI R14, R11, R14, RZ, 0x11 ;  /* 0x0000000e0b0e7211 */ /* 0x000fe400078f88ff */
[----:B------:R-:W-:Y:S01]  /*0d40*/  PRMT R13, R13, 0x9910, RZ ;  /* 0x000099100d0d7816 */ /* 0x000fe200000000ff */
[----:B------:R-:W-:-:S04]  /*0d50*/  IMAD R11, R10, R10, RZ ;  /* 0x0000000a0a0b7224 */ /* 0x000fc800078e02ff */
[----:B------:R-:W-:Y:S05]  /*0d60*/  @!P0 BRA `(.L_x_60629) ;  /* 0x0000000000608947 */ /* 0x000fea0003800000 */
[----:B------:R-:W-:Y:S02]  /*0d70*/  PRMT R10, R14, 0x9910, RZ ;  /* 0x000099100e0a7816 */ /* 0x000fe400000000ff */
[----:B------:R-:W-:Y:S02]  /*0d80*/  PRMT R14, R11, 0x7610, R14 ;  /* 0x000076100b0e7816 */ /* 0x000fe4000000000e */
[----:B------:R-:W-:-:S04]  /*0d90*/  SHF.R.S32.HI R10, RZ, 0x1, R10 ;  /* 0x00000001ff0a7819 */ /* 0x000fc8000001140a */
[----:B------:R-:W-:-:S07]  /*0da0*/  PRMT R16, R10, 0x7610, R16 ;  /* 0x000076100a107816 */ /* 0x000fce0000000010 */
.L_x_60630:
        /* <DEDUP_REMOVED lines=15> */
[----:B------:R-:W-:-:S03]  /*0ea0*/  SHF.R.S32.HI R13, RZ, 0x1, R13 ;  /* 0x00000001ff0d7819 */ /* 0x000fc6000001140d */
[----:B------:R-:W-:Y:S01]  /*0eb0*/  IMAD R14, R14, R14, RZ ;  /* 0x0000000e0e0e7224 */ /* 0x000fe200078e02ff */
[----:B------:R-:W-:Y:S02]  /*0ec0*/  PRMT R16, R13, 0x7610, R16 ;  /* 0x000076100d107816 */ /* 0x000fe40000000010 */
[----:B------:R-:W-:Y:S01]  /*0ed0*/  PRMT R13, R10, 0x7610, R13 ;  /* 0x000076100a0d7816 */ /* 0x000fe2000000000d */
[----:B------:R-:W-:Y:S06]  /*0ee0*/  @P0 BRA `(.L_x_60630) ;  /* 0xfffffffc00b00947 */ /* 0x000fec000383ffff */
.L_x_60629:
[----:B------:R-:W-:Y:S05]  /*0ef0*/  BSYNC B1 ;  /* 0x0000000000017941 */ /* 0x000fea0003800000 */
.L_x_60628:
[----:B------:R-:W-:Y:S05]  /*0f00*/  BRA `(.L_x_60631) ;  /* 0x0000000000247947 */ /* 0x000fea0003800000 */
.L_x_60627:
        /* <DEDUP_REMOVED lines=9> */
.L_x_60631:
[----:B------:R-:W-:Y:S05]  /*0fa0*/  BSYNC B0 ;  /* 0x0000000000007941 */ /* 0x000fea0003800000 */
.L_x_60626:
[----:B------:R-:W-:Y:S01]  /*0fb0*/  PRMT R10, R8, 0x9910, RZ ;  /* 0x00009910080a7816 */ /* 0x000fe200000000ff */
        /* <DEDUP_REMOVED lines=23> */
.L_x_60636:
        /* <DEDUP_REMOVED lines=19> */
.L_x_60635:
[----:B------:R-:W-:Y:S05]  /*1260*/  BSYNC B1 ;  /* 0x0000000000017941 */ /* 0x000fea0003800000 */
.L_x_60634:
[----:B------:R-:W-:Y:S05]  /*1270*/  BRA `(.L_x_60637) ;  /* 0x0000000000247947 */ /* 0x000fea0003800000 */
.L_x_60633:
        /* <DEDUP_REMOVED lines=9> */
.L_x_60637:
[----:B------:R-:W-:Y:S05]  /*1310*/  BSYNC B0 ;  /* 0x0000000000007941 */ /* 0x000fea0003800000 */
.L_x_60632:
        /* <DEDUP_REMOVED lines=28> */
.L_x_60642:
[----:B------:R-:W-:Y:S02]  /*14e0*/  LOP3.LUT R8, R15, 0xffff, RZ, 0xc0, !PT ;  /* 0x0000ffff0f087812 */ /* 0x000fe400078ec0ff */
[----:B------:R-:W-:Y:S02]  /*14f0*/  PRMT R16, R11, 0x9910, RZ ;  /* 0x000099100b107816 */ /* 0x000fe400000000ff */
[C---:B------:R-:W-:Y:S02]  /*1500*/  LOP3.LUT R5, R15.reuse, 0x1, RZ, 0xc0, !PT ;  /* 0x000000010f057812 */ /* 0x040fe400078ec0ff */
[----:B------:R-:W-:Y:S01]  /*1510*/  LEA.HI R11, R8, R15, RZ, 0x11 ;  /* 0x0000000f080b7211 */ /* 0x000fe200078f88ff */
[----:B------:R-:W-:Y:S01]  /*1520*/  VIADD R15, R15, 0x1 ;  /* 0x000000010f0f7836 */ /* 0x000fe20000000000 */
[----:B------:R-:W-:Y:S01]  /*1530*/  ISETP.NE.U32.AND P0, PT, R5, 0x1, PT ;  /* 0x000000010500780c */ /* 0x000fe20003f05070 */
[----:B------:R-:W-:Y:S01]  /*1540*/  IMAD.MOV.U32 R8, RZ, RZ, R16 ;  /* 0x000000ffff087224 */ /* 0x000fe200078e0010 */
[----:B------:R-:W-:-:S02]  /*1550*/  PRMT R17, R14, 0x9910, RZ ;  /* 0x000099100e117816 */ /* 0x000fc400000000ff */
[----:B------:R-:W-:Y:S02]  /*1560*/  LOP3.LUT R15, R15, 0xffff, RZ, 0xc0, !PT ;  /* 0x0000ffff0f0f7812 */ /* 0x000fe400078ec0ff */
[----:B------:R-:W-:Y:S01]  /*1570*/  SEL R5, R14, 0x1, !P0 ;  /* 0x000000010e057807 */ /* 0x000fe20004000000 */
[----:B------:R-:W-:Y:S01]  /*1580*/  IMAD.MOV.U32 R14, RZ, RZ, R17 ;  /* 0x000000ffff0e7224 */ /* 0x000fe200078e0011 */
[----:B------:R-:W-:Y:S02]  /*1590*/  ISETP.GE.U32.AND P0, PT, R15, 0x3, PT ;  /* 0x000000030f00780c */ /* 0x000fe40003f06070 */
[----:B------:R-:W-:Y:S01]  /*15a0*/  PRMT R5, R5, 0x9910, RZ ;  /* 0x0000991005057816 */ /* 0x000fe200000000ff */
[----:B------:R-:W-:Y:S01]  /*15b0*/  IMAD R14, R14, R14, RZ ;  /* 0x0000000e0e0e7224 */ /* 0x000fe200078e02ff */
[----:B------:R-:W-:-:S03]  /*15c0*/  PRMT R11, R11, 0x9910, RZ ;  /* 0x000099100b0b7816 */ /* 0x000fc600000000ff */
[----:B------:R-:W-:Y:S01]  /*15d0*/  IMAD R5, R8, R5, RZ ;  /* 0x0000000508057224 */ /* 0x000fe200078e02ff */
[----:B------:R-:W-:-:S04]  /*15e0*/  SHF.R.S32.HI R11, RZ, 0x1, R11 ;  /* 0x00000001ff0b7819 */ /* 0x000fc8000001140b */
[----:B------:R-:W-:Y:S02]  /*15f0*/  PRMT R15, R11, 0x7610, R15 ;  /* 0x000076100b0f7816 */ /* 0x000fe4000000000f */
[----:B------:R-:W-:Y:S01]  /*1600*/  PRMT R11, R5, 0x7610, R11 ;  /* 0x00007610050b7816 */ /* 0x000fe2000000000b */
[----:B------:R-:W-:Y:S06]  /*1610*/  @P0 BRA `(.L_x_60642) ;  /* 0xfffffffc00b00947 */ /* 0x000fec000383ffff */
.L_x_60641:
[----:B------:R-:W-:Y:S05]  /*1620*/  BSYNC B1 ;  /* 0x0000000000017941 */ /* 0x000fea0003800000 */
.L_x_60640:
[----:B------:R-:W-:Y:S05]  /*1630*/  BRA `(.L_x_60643) ;  /* 0x0000000000247947 */ /* 0x000fea0003800000 */
.L_x_60639:
        /* <DEDUP_REMOVED lines=9> */
.L_x_60643:
[----:B------:R-:W-:Y:S05]  /*16d0*/  BSYNC B0 ;  /* 0x0000000000007941 */ /* 0x000fea0003800000 */
.L_x_60638:
        /* <DEDUP_REMOVED lines=24> */
.L_x_60648:
        /* <DEDUP_REMOVED lines=19> */
.L_x_60647:
[----:B------:R-:W-:Y:S05]  /*1990*/  BSYNC B1 ;  /* 0x0000000000017941 */ /* 0x000fea0003800000 */
.L_x_60646:
[----:B------:R-:W-:Y:S05]  /*19a0*/  BRA `(.L_x_60649) ;  /* 0x0000000000247947 */ /* 0x000fea0003800000 */
.L_x_60645:
        /* <DEDUP_REMOVED lines=9> */
.L_x_60649:
[----:B------:R-:W-:Y:S05]  /*1a40*/  BSYNC B0 ;  /* 0x0000000000007941 */ /* 0x000fea0003800000 */
.L_x_60644:
        /* <DEDUP_REMOVED lines=28> */
.L_x_60654:
[----:B------:R-:W-:Y:S02]  /*1c10*/  LOP3.LUT R3, R15, 0x1, RZ, 0xc0, !PT ;  /* 0x000000010f037812 */ /* 0x000fe400078ec0ff */
[C---:B------:R-:W-:Y:S02]  /*1c20*/  PRMT R16, R14.reuse, 0x9910, RZ ;  /* 0x000099100e107816 */ /* 0x040fe400000000ff */
[----:B------:R-:W-:Y:S02]  /*1c30*/  ISETP.NE.U32.AND P0, PT, R3, 0x1, PT ;  /* 0x000000010300780c */ /* 0x000fe40003f05070 */
[C---:B------:R-:W-:Y:S02]  /*1c40*/  LOP3.LUT R6, R15.reuse, 0xffff, RZ, 0xc0, !PT ;  /* 0x0000ffff0f067812 */ /* 0x040fe400078ec0ff */
        /* <DEDUP_REMOVED lines=17> */
.L_x_60653:
[----:B------:R-:W-:Y:S05]  /*1d60*/  BSYNC B1 ;  /* 0x0000000000017941 */ /* 0x000fea0003800000 */
.L_x_60652:
[----:B------:R-:W-:Y:S05]  /*1d70*/  BRA `(.L_x_60655) ;  /* 0x0000000000287947 */ /* 0x000fea0003800000 */
.L_x_60651:
        /* <DEDUP_REMOVED lines=8> */
[----:B------:R-:W-:-:S04]  /*1e00*/  @!P0 PRMT R8, R7, 0x7610, R8 ;  /* 0x0000761007088816 */ /* 0x000fc80000000008 */
[----:B------:R-:W-:-:S07]  /*1e10*/  @P0 PRMT R8, RZ, 0x7610, R8 ;  /* 0x00007610ff080816 */ /* 0x000fce0000000008 */
.L_x_60655:
[----:B------:R-:W-:Y:S05]  /*1e20*/  BSYNC B0 ;  /* 0x0000000000007941 */ /* 0x000fea0003800000 */
.L_x_60650:
        /* <DEDUP_REMOVED lines=12> */
.L_x_60607:
[----:B------:R-:W0:Y:S01]  /*1ef0*/  S2R R6, SR_TID.X ;  /* 0x0000000000067919 */ /* 0x000e220000002100 */
[----:B------:R-:W-:Y:S02]  /*1f00*/  PRMT R8, RZ, 0x7610, R8 ;  /* 0x00007610ff087816 */ /* 0x000fe40000000008 */
[----:B0-----:R-:W-:Y:S01]  /*1f10*/  ISETP.GE.AND P0, PT, R6, R5, PT ;  /* 0x000000050600720c */ /* 0x001fe20003f06270 */
[----:B------:R-:W-:-:S12]  /*1f20*/  IMAD.MOV.U32 R27, RZ, RZ, R6 ;  /* 0x000000ffff1b7224 */ /* 0x000fd800078e0006 */
[----:B------:R-:W-:Y:S01]  /*1f30*/  @!P0 IMAD.IADD R7, R4, 0x1, R27 ;  /* 0x0000000104078824 */ /* 0x000fe200078e021b */
[----:B------:R-:W0:Y:S01]  /*1f40*/  @!P0 LDC.64 R16, c[0x0][0x228] ;  /* 0x00008a00ff108b82 */ /* 0x000e220000000a00 */
[----:B------:R-:W-:-:S05]  /*1f50*/  @!P0 VIADD R27, R27, 0x80 ;  /* 0x000000801b1b8836 */ /* 0x000fca0000000000 */
[C---:B------:R-:W-:Y:S02]  /*1f60*/  ISETP.GE.AND P4, PT, R27.reuse, R5, PT ;  /* 0x000000051b00720c */ /* 0x040fe40003f86270 */
[----:B------:R-:W1:Y:S11]  /*1f70*/  @!P0 LDC.64 R22, c[0x0][0x230] ;  /* 0x00008c00ff168b82 */ /* 0x000e760000000a00 */
[----:B------:R-:W-:Y:S01]  /*1f80*/  @!P4 IMAD.IADD R10, R4, 0x1, R27 ;  /* 0x00000001040ac824 */ /* 0x000fe200078e021b */
[----:B------:R-:W2:Y:S01]  /*1f90*/  @!P4 LDC.64 R14, c[0x0][0x228] ;  /* 0x00008a00ff0ecb82 */ /* 0x000ea20000000a00 */
[----:B------:R-:W-:Y:S01]  /*1fa0*/  @!P4 VIADD R27, R27, 0x80 ;  /* 0x000000801b1bc836 */ /* 0x000fe20000000000 */
[----:B------:R-:W-:Y:S01]  /*1fb0*/  PRMT R20, RZ, 0x7610, R20 ;  /* 0x00007610ff147816 */ /* 0x000fe20000000014 */
[----:B0-----:R-:W-:-:S03]  /*1fc0*/  @!P0 IMAD.WIDE.U32 R16, R7, 0x2, R16 ;  /* 0x0000000207108825 */ /* 0x001fc600078e0010 */
[----:B------:R-:W-:Y:S02]  /*1fd0*/  ISETP.GE.AND P5, PT, R27, R5, PT ;  /* 0x000000051b00720c */ /* 0x000fe40003fa6270 */
[----:B------:R-:W0:Y:S01]  /*1fe0*/  @!P4 LDC.64 R12, c[0x0][0x230] ;  /* 0x00008c00ff0ccb82 */ /* 0x000e220000000a00 */
[----:B------:R-:W-:Y:S01]  /*1ff0*/  PRMT R9, RZ, 0x7610, R9 ;  /* 0x00007610ff097816 */ /* 0x000fe20000000009 */
[----:B-1----:R-:W-:Y:S01]  /*2000*/  @!P0 IMAD.WIDE.U32 R22, R7, 0x2, R22 ;  /* 0x0000000207168825 */ /* 0x002fe200078e0016 */
[----:B------:R-:W-:-:S04]  /*2010*/  PRMT R7, RZ, 0x7610, R7 ;  /* 0x00007610ff077816 */ /* 0x000fc80000000007 */
[----:B------:R-:W5:Y:S04]  /*2020*/  @!P0 LDG.E.U16 R8, desc[UR4][R22.64] ;  /* 0x0000000416088981 */ /* 0x000f68000c1e1500 */
[----:B------:R-:W-:Y:S01]  /*2030*/  @!P5 IMAD.IADD R11, R4, 0x1, R27 ;  /* 0x00000001040bd824 */ /* 0x000fe200078e021b */
[----:B------:R-:W1:Y:S01]  /*2040*/  @!P5 LDC.64 R2, c[0x0][0x230] ;  /* 0x00008c00ff02db82 */ /* 0x000e620000000a00 */
[----:B------:R-:W-:Y:S01]  /*2050*/  @!P5 VIADD R27, R27, 0x80 ;  /* 0x000000801b1bd836 */ /* 0x000fe20000000000 */
[----:B------:R3:W5:Y:S04]  /*2060*/  @!P0 LDG.E.U16 R7, desc[UR4][R16.64] ;  /* 0x0000000410078981 */ /* 0x000768000c1e1500 */
[----:B------:R-:W-:-:S02]  /*2070*/  ISETP.GE.AND P3, PT, R27, R5, PT ;  /* 0x000000051b00720c */ /* 0x000fc40003f66270 */
[----:B------:R-:W4:Y:S11]  /*2080*/  @!P5 LDC.64 R24, c[0x0][0x228] ;  /* 0x00008a00ff18db82 */ /* 0x000f360000000a00 */
[----:B------:R-:W-:Y:S01]  /*2090*/  @!P3 IMAD.IADD R21, R4, 0x1, R27 ;  /* 0x000000010415b824 */ /* 0x000fe200078e021b */
[----:B------:R-:W4:Y:S01]  /*20a0*/  @!P3 LDC.64 R28, c[0x0][0x228] ;  /* 0x00008a00ff1cbb82 */ /* 0x000f220000000a00 */
[----:B------:R-:W-:-:S05]  /*20b0*/  @!P3 VIADD R27, R27, 0x80 ;  /* 0x000000801b1bb836 */ /* 0x000fca0000000000 */
[C---:B------:R-:W-:Y:S02]  /*20c0*/  ISETP.GE.AND P1, PT, R27.reuse, R5, PT ;  /* 0x000000051b00720c */ /* 0x040fe40003f26270 */
[----:B------:R-:W4:Y:S11]  /*20d0*/  @!P3 LDC.64 R18, c[0x0][0x230] ;  /* 0x00008c00ff12bb82 */ /* 0x000f360000000a00 */
[----:B------:R-:W-:Y:S01]  /*20e0*/  @!P1 IMAD.IADD R0, R4, 0x1, R27 ;  /* 0x0000000104009824 */ /* 0x000fe200078e021b */
[----:B---3--:R-:W3:Y:S01]  /*20f0*/  @!P1 LDC.64 R16, c[0x0][0x228] ;  /* 0x00008a00ff109b82 */ /* 0x008ee20000000a00 */
[----:B------:R-:W-:-:S05]  /*2100*/  @!P1 VIADD R27, R27, 0x80 ;  /* 0x000000801b1b9836 */ /* 0x000fca0000000000 */
[----:B------:R-:W-:Y:S01]  /*2110*/  ISETP.GE.AND P2, PT, R27, R5, PT ;  /* 0x000000051b00720c */ /* 0x000fe20003f46270 */
[----:B-1----:R-:W-:-:S04]  /*2120*/  @!P5 IMAD.WIDE.U32 R2, R11, 0x2, R2 ;  /* 0x000000020b02d825 */ /* 0x002fc800078e0002 */
[C---:B--2---:R-:W-:Y:S01]  /*2130*/  @!P4 IMAD.WIDE.U32 R14, R10.reuse, 0x2, R14 ;  /* 0x000000020a0ec825 */ /* 0x044fe200078e000e */
[----:B------:R1:W5:Y:S03]  /*2140*/  @!P5 LDG.E.U16 R20, desc[UR4][R2.64] ;  /* 0x000000040214d981 */ /* 0x000366000c1e1500 */
[----:B0-----:R-:W-:Y:S01]  /*2150*/  @!P4 IMAD.WIDE.U32 R12, R10, 0x2, R12 ;  /* 0x000000020a0cc825 */ /* 0x001fe200078e000c */
[----:B------:R-:W-:Y:S01]  /*2160*/  PRMT R10, RZ, 0x7610, R10 ;  /* 0x00007610ff0a7816 */ /* 0x000fe2000000000a */
[----:B------:R0:W5:Y:S02]  /*2170*/  @!P4 LDG.E.U16 R9, desc[UR4][R14.64] ;  /* 0x000000040e09c981 */ /* 0x000164000c1e1500 */
[----:B------:R-:W2:Y:S01]  /*2180*/  @!P2 LDC.64 R22, c[0x0][0x230] ;  /* 0x00008c00ff16ab82 */ /* 0x000ea20000000a00 */
[----:B-1----:R-:W-:Y:S02]  /*2190*/  @!P2 IMAD.IADD R3, R4, 0x1, R27 ;  /* 0x000000010403a824 */ /* 0x002fe400078e021b */
[----:B------:R1:W5:Y:S01]  /*21a0*/  @!P4 LDG.E.U16 R10, desc[UR4][R12.64] ;  /* 0x000000040c0ac981 */ /* 0x000362000c1e1500 */
[----:B------:R-:W-:-:S04]  /*21b0*/  @!P2 VIADD R27, R27, 0x80 ;  /* 0x000000801b1ba836 */ /* 0x000fc80000000000 */
[----:B0-----:R-:W0:Y:S01]  /*21c0*/  @!P1 LDC.64 R14, c[0x0][0x230] ;  /* 0x00008c00ff0e9b82 */ /* 0x001e220000000a00 */
[----:B------:R-:W-:Y:S01]  /*21d0*/  ISETP.GE.AND P4, PT, R27, R5, PT ;  /* 0x000000051b00720c */ /* 0x000fe20003f86270 */
[----:B----4-:R-:W-:-:S06]  /*21e0*/  @!P5 IMAD.WIDE.U32 R24, R11, 0x2, R24 ;  /* 0x000000020b18d825 */ /* 0x010fcc00078e0018 */
[----:B-1----:R-:W1:Y:S01]  /*21f0*/  @!P2 LDC.64 R12, c[0x0][0x228] ;  /* 0x00008a00ff0cab82 */ /* 0x002e620000000a00 */
[----:B------:R-:W-:Y:S01]  /*2200*/  PRMT R11, RZ, 0x7610, R11 ;  /* 0x00007610ff0b7816 */ /* 0x000fe2000000000b */
[----:B------:R-:W-:-:S04]  /*2210*/  @!P3 IMAD.WIDE.U32 R28, R21, 0x2, R28 ;  /* 0x00000002151cb825 */ /* 0x000fc800078e001c */
[----:B------:R-:W-:Y:S01]  /*2220*/  @!P3 IMAD.WIDE.U32 R18, R21, 0x2, R18 ;  /* 0x000000021512b825 */ /* 0x000fe200078e0012 */
[----:B------:R-:W-:Y:S01]  /*2230*/  PRMT R21, RZ, 0x7610, R21 ;  /* 0x00007610ff157816 */ /* 0x000fe20000000015 */
[----:B------:R4:W5:Y:S05]  /*2240*/  @!P5 LDG.E.U16 R11, desc[UR4][R24.64] ;  /* 0x00000004180bd981 */ /* 0x00096a000c1e1500 */
[----:B------:R3:W5:Y:S01]  /*2250*/  @!P3 LDG.E.U16 R21, desc[UR4][R28.64] ;  /* 0x000000041c15b981 */ /* 0x000762000c1e1500 */
[----:B----4-:R-:W-:Y:S01]  /*2260*/  PRMT R24, RZ, 0x7610, R24 ;  /* 0x00007610ff187816 */ /* 0x010fe20000000018 */
[----:B---3--:R-:W-:-:S05]  /*2270*/  @!P4 IMAD.IADD R29, R4, 0x1, R27 ;  /* 0x00000001041dc824 */ /* 0x008fca00078e021b */
[----:B------:R3:W5:Y:S01]  /*2280*/  @!P3 LDG.E.U16 R24, desc[UR4][R18.64] ;  /* 0x000000041218b981 */ /* 0x000762000c1e1500 */
[----:B------:R-:W-:-:S05]  /*2290*/  @!P4 VIADD R27, R27, 0x80 ;  /* 0x000000801b1bc836 */ /* 0x000fca0000000000 */
[----:B------:R-:W-:Y:S01]  /*22a0*/  ISETP.GE.AND P3, PT, R27, R5, PT ;  /* 0x000000051b00720c */ /* 0x000fe20003f66270 */
[C---:B-1----:R-:W-:Y:S01]  /*22b0*/  @!P2 IMAD.WIDE.U32 R12, R3.reuse, 0x2, R12 ;  /* 0x00000002030ca825 */ /* 0x042fe200078e000c */
[----:B------:R-:W-:Y:S01]  /*22c0*/  PRMT R25, RZ, 0x7610, R25 ;  /* 0x00007610ff197816 */ /* 0x000fe20000000019 */
[----:B---3--:R-:W1:Y:S02]  /*22d0*/  @!P4 LDC.64 R18, c[0x0][0x228] ;  /* 0x00008a00ff12cb82 */ /* 0x008e640000000a00 */
[----:B--2---:R-:W-:Y:S01]  /*22e0*/  @!P2 IMAD.WIDE.U32 R22, R3, 0x2, R22 ;  /* 0x000000020316a825 */ /* 0x004fe200078e0016 */
[----:B------:R-:W-:-:S03]  /*22f0*/  PRMT R3, RZ, 0x7610, R3 ;  /* 0x00007610ff037816 */ /* 0x000fc60000000003 */
[----:B------:R-:W-:-:S03]  /*2300*/  @!P1 IMAD.WIDE.U32 R16, R0, 0x2, R16 ;  /* 0x0000000200109825 */ /* 0x000fc600078e0010 */
[----:B------:R2:W5:Y:S01]  /*2310*/  @!P2 LDG.E.U16 R3, desc[UR4][R12.64] ;  /* 0x000000040c03a981 */ /* 0x000562000c1e1500 */
[----:B0-----:R-:W-:Y:S01]  /*2320*/  @!P1 IMAD.WIDE.U32 R14, R0, 0x2, R14 ;  /* 0x00000002000e9825 */ /* 0x001fe200078e000e */
[----:B------:R-:W-:Y:S02]  /*2330*/  PRMT R0, RZ, 0x7610, R0 ;  /* 0x00007610ff007816 */ /* 0x000fe40000000000 */
[----:B------:R0:W5:Y:S04]  /*2340*/  @!P1 LDG.E.U16 R25, desc[UR4][R16.64] ;  /* 0x0000000410199981 */ /* 0x000168000c1e1500 */
[----:B------:R3:W5:Y:S01]  /*2350*/  @!P1 LDG.E.U16 R0, desc[UR4][R14.64] ;  /* 0x000000040e009981 */ /* 0x000762000c1e1500 */
[----:B--2---:R-:W2:Y:S08]  /*2360*/  @!P3 LDC.64 R12, c[0x0][0x228] ;  /* 0x00008a00ff0cbb82 */ /* 0x004eb00000000a00 */
[----:B0-----:R-:W0:Y:S08]  /*2370*/  @!P4 LDC.64 R16, c[0x0][0x230] ;  /* 0x00008c00ff10cb82 */ /* 0x001e300000000a00 */
[----:B---3--:R-:W3:Y:S01]  /*2380*/  @!P3 LDC.64 R14, c[0x0][0x230] ;  /* 0x00008c00ff0ebb82 */ /* 0x008ee20000000a00 */
[----:B------:R-:W-:Y:S01]  /*2390*/  PRMT R2, RZ, 0x7610, R2 ;  /* 0x00007610ff027816 */ /* 0x000fe20000000002 */
[----:B------:R-:W-:-:S02]  /*23a0*/  @!P3 IMAD.IADD R27, R4, 0x1, R27 ;  /* 0x00000001041bb824 */ /* 0x000fc400078e021b */
[C---:B-1----:R-:W-:Y:S01]  /*23b0*/  @!P4 IMAD.WIDE.U32 R18, R29.reuse, 0x2, R18 ;  /* 0x000000021d12c825 */ /* 0x042fe200078e0012 */
[----:B------:R-:W-:Y:S02]  /*23c0*/  PRMT R26, RZ, 0x7610, R26 ;  /* 0x00007610ff1a7816 */ /* 0x000fe4000000001a */
[----:B------:R1:W5:Y:S04]  /*23d0*/  @!P2 LDG.E.U16 R2, desc[UR4][R22.64] ;  /* 0x000000041602a981 */ /* 0x000368000c1e1500 */
[----:B------:R4:W5:Y:S01]  /*23e0*/  @!P4 LDG.E.U16 R26, desc[UR4][R18.64] ;  /* 0x00000004121ac981 */ /* 0x000962000c1e1500 */
[----:B0-----:R-:W-:Y:S01]  /*23f0*/  @!P4 IMAD.WIDE.U32 R16, R29, 0x2, R16 ;  /* 0x000000021d10c825 */ /* 0x001fe200078e0010 */
[----:B-1----:R-:W-:-:S03]  /*2400*/  PRMT R22, RZ, 0x7610, R22 ;  /* 0x00007610ff167816 */ /* 0x002fc60000000016 */
[C-C-:B--2---:R-:W-:Y:S01]  /*2410*/  @!P3 IMAD.WIDE.U32 R28, R27.reuse, 0x2, R12.reuse ;  /* 0x000000021b1cb825 */ /* 0x144fe200078e000c */
[----:B------:R-:W-:Y:S02]  /*2420*/  PRMT R12, RZ, 0x7610, R12 ;  /* 0x00007610ff0c7816 */ /* 0x000fe4000000000c */
[----:B------:R-:W-:Y:S01]  /*2430*/  PRMT R13, RZ, 0x7610, R13 ;  /* 0x00007610ff0d7816 */ /* 0x000fe2000000000d */
[----:B---3--:R-:W-:-:S03]  /*2440*/  @!P3 IMAD.WIDE.U32 R14, R27, 0x2, R14 ;  /* 0x000000021b0eb825 */ /* 0x008fc600078e000e */
[----:B------:R4:W5:Y:S04]  /*2450*/  @!P4 LDG.E.U16 R12, desc[UR4][R16.64] ;  /* 0x00000004100cc981 */ /* 0x000968000c1e1500 */
[----:B------:R4:W5:Y:S04]  /*2460*/  @!P3 LDG.E.U16 R13, desc[UR4][R28.64] ;  /* 0x000000041c0db981 */ /* 0x000968000c1e1500 */
[----:B------:R4:W5:Y:S01]  /*2470*/  @!P3 LDG.E.U16 R22, desc[UR4][R14.64] ;  /* 0x000000040e16b981 */ /* 0x000962000c1e1500 */
[----:B------:R-:W-:Y:S04]  /*2480*/  BSSY B0, `(.L_x_60656) ;  /* 0x0000039000007945 */ /* 0x000fe80003800000 */
[----:B------:R-:W-:Y:S05]  /*2490*/  @P0 BRA `(.L_x_60657) ;  /* 0x0000000000dc0947 */ /* 0x000fea0003800000 */
[----:B----45:R-:W-:-:S04]  /*24a0*/  PRMT R14, R8, 0x9910, RZ ;  /* 0x00009910080e7816 */ /* 0x030fc800000000ff */
        /* <DEDUP_REMOVED lines=14> */
[----:B------:R-:W-:-:S02]  /*2590*/  LOP3.LUT R7, R8, 0xffff, RZ, 0xc0, !PT ;  /* 0x0000ffff08077812 */ /* 0x000fc400078ec0ff */
[----:B------:R-:W-:Y:S01]  /*25a0*/  PRMT R14, R14, 0x9910, RZ ;  /* 0x000099100e0e7816 */ /* 0x000fe200000000ff */
[----:B------:R-:W-:Y:S01]  /*25b0*/  IMAD R15, R15, R15, RZ ;  /* 0x0000000f0f0f7224 */ /* 0x000fe200078e02ff */
[----:B------:R-:W-:-:S07]  /*25c0*/  LEA.HI R8, R7, R8, RZ, 0x11 ;  /* 0x0000000807087211 */ /* 0x000fce00078f88ff */
[----:B------:R-:W-:Y:S05]  /*25d0*/  @!P1 BRA `(.L_x_60660) ;  /* 0x00000000005c9947 */ /* 0x000fea0003800000 */
[----:B------:R-:W-:-:S04]  /*25e0*/  PRMT R7, R8, 0x9910, RZ ;  /* 0x0000991008077816 */ /* 0x000fc800000000ff */
[----:B------:R-:W-:-:S04]  /*25f0*/  SHF.R.S32.HI R7, RZ, 0x1, R7 ;  /* 0x00000001ff077819 */ /* 0x000fc80000011407 */
[----:B------:R-:W-:-:S07]  /*2600*/  PRMT R16, R7, 0x7610, R16 ;  /* 0x0000761007107816 */ /* 0x000fce0000000010 */
.L_x_60661:
        /* <DEDUP_REMOVED lines=14> */
[----:B------:R-:W-:Y:S02]  /*26f0*/  ISETP.GE.U32.AND P1, PT, R16, 0x3, PT ;  /* 0x000000031000780c */ /* 0x000fe40003f26070 */
[----:B------:R-:W-:Y:S01]  /*2700*/  SHF.R.S32.HI R14, RZ, 0x1, R14 ;  /* 0x00000001ff0e7819 */ /* 0x000fe2000001140e */
[----:B------:R-:W-:-:S03]  /*2710*/  IMAD R15, R15, R15, RZ ;  /* 0x0000000f0f0f7224 */ /* 0x000fc600078e02ff */
[----:B------:R-:W-:Y:S02]  /*2720*/  PRMT R16, R14, 0x7610, R16 ;  /* 0x000076100e107816 */ /* 0x000fe40000000010 */
[----:B------:R-:W-:-:S05]  /*2730*/  PRMT R14, R7, 0x7610, R14 ;  /* 0x00007610070e7816 */ /* 0x000fca000000000e */
[----:B------:R-:W-:Y:S05]  /*2740*/  @P1 BRA `(.L_x_60661) ;  /* 0xfffffffc00b01947 */ /* 0x000fea000383ffff */
.L_x_60660:
[----:B------:R-:W-:Y:S05]  /*2750*/  BSYNC B1 ;  /* 0x0000000000017941 */ /* 0x000fea0003800000 */
.L_x_60659:
[----:B------:R-:W-:Y:S05]  /*2760*/  BRA `(.L_x_60657) ;  /* 0x0000000000287947 */ /* 0x000fea0003800000 */
.L_x_60658:
        /* <DEDUP_REMOVED lines=10> */
.L_x_60657:
[----:B------:R-:W-:Y:S05]  /*2810*/  BSYNC B0 ;  /* 0x0000000000007941 */ /* 0x000fea0003800000 */
.L_x_60656:
[----:B-----5:R-:W-:Y:S01]  /*2820*/  VIADD R8, R6, 0x80 ;  /* 0x0000008006087836 */ /* 0x020fe20000000000 */
[----:B------:R-:W-:Y:S04]  /*2830*/  BSSY B0, `(.L_x_60662) ;  /* 0x000003a000007945 */ /* 0x000fe80003800000 */
[----:B------:R-:W-:-:S13]  /*2840*/  ISETP.GE.AND P1, PT, R8, R5, PT ;  /* 0x000000050800720c */ /* 0x000fda0003f26270 */
[----:B------:R-:W-:Y:S05]  /*2850*/  @P1 BRA `(.L_x_60663) ;  /* 0x0000000000dc1947 */ /* 0x000fea0003800000 */
[----:B------:R-:W-:-:S04]  /*2860*/  PRMT R7, R10, 0x9910, RZ ;  /* 0x000099100a077816 */ /* 0x000fc800000000ff */
[----:B------:R-:W-:-:S13]  /*2870*/  ISETP.GE.AND P1, PT, R7, RZ, PT ;  /* 0x000000ff0700720c */ /* 0x000fda0003f26270 */
[----:B------:R-:W-:Y:S05]  /*2880*/  @!P1 BRA `(.L_x_60664) ;  /* 0x0000000000a89947 */ /* 0x000fea0003800000 */
[----:B------:R-:W-:Y:S01]  /*2890*/  ISETP.NE.AND P1, PT, R7, RZ, PT ;  /* 0x000000ff0700720c */ /* 0x000fe20003f25270 */
[----:B------:R-:W-:Y:S01]  /*28a0*/  BSSY B1, `(.L_x_60665) ;  /* 0x0000027000017945 */ /* 0x000fe20003800000 */
[----:B------:R-:W-:-:S11]  /*28b0*/  IMAD.MOV.U32 R7, RZ, RZ, 0x1 ;  /* 0x00000001ff077424 */ /* 0x000fd600078e00ff */
[----:B------:R-:W-:Y:S05]  /*28c0*/  @!P1 BRA `(.L_x_60666) ;  /* 0x0000000000909947 */ /* 0x000fea0003800000 */
[C---:B----4-:R-:W-:Y:S01]  /*28d0*/  LOP3.LUT R15, R10.reuse, 0x1, RZ, 0xc0, !PT ;  /* 0x000000010a0f7812 */ /* 0x050fe200078ec0ff */
[C---:B------:R-:W-:Y:S01]  /*28e0*/  VIADD R7, R10.reuse, 0x1 ;  /* 0x000000010a077836 */ /* 0x040fe20000000000 */
        /* <DEDUP_REMOVED lines=14> */
.L_x_60667:
[C---:B------:R-:W-:Y:S01]  /*29d0*/  LOP3.LUT R9, R17.reuse, 0x1, RZ, 0xc0, !PT ;  /* 0x0000000111097812 */ /* 0x040fe200078ec0ff */
[C---:B------:R-:W-:Y:S01]  /*29e0*/  VIADD R16, R17.reuse, 0x1 ;  /* 0x0000000111107836 */ /* 0x040fe20000000000 */
[----:B------:R-:W-:Y:S02]  /*29f0*/  LOP3.LUT R10, R17, 0xffff, RZ, 0xc0, !PT ;  /* 0x0000ffff110a7812 */ /* 0x000fe400078ec0ff */
[----:B------:R-:W-:Y:S02]  /*2a00*/  ISETP.NE.U32.AND P1, PT, R9, 0x1, PT ;  /* 0x000000010900780c */ /* 0x000fe40003f25070 */
[----:B------:R-:W-:Y:S02]  /*2a10*/  LOP3.LUT R16, R16, 0xffff, RZ, 0xc0, !PT ;  /* 0x0000ffff10107812 */ /* 0x000fe400078ec0ff */
[----:B------:R-:W-:Y:S02]  /*2a20*/  SEL R9, R15, 0x1, !P1 ;  /* 0x000000010f097807 */ /* 0x000fe40004800000 */
[----:B------:R-:W-:-:S02]  /*2a30*/  LEA.HI R10, R10, R17, RZ, 0x11 ;  /* 0x000000110a0a7211 */ /* 0x000fc400078f88ff */
[----:B------:R-:W-:Y:S02]  /*2a40*/  PRMT R9, R9, 0x9910, RZ ;  /* 0x0000991009097816 */ /* 0x000fe400000000ff */
[----:B------:R-:W-:Y:S02]  /*2a50*/  ISETP.GE.U32.AND P1, PT, R16, 0x3, PT ;  /* 0x000000031000780c */ /* 0x000fe40003f26070 */
[----:B------:R-:W-:Y:S01]  /*2a60*/  PRMT R17, R10, 0x9910, RZ ;  /* 0x000099100a117816 */ /* 0x000fe200000000ff */
[----:B------:R-:W-:Y:S01]  /*2a70*/  IMAD.MOV.U32 R10, RZ, RZ, R9 ;  /* 0x000000ffff0a7224 */ /* 0x000fe200078e0009 */
[----:B------:R-:W-:Y:S02]  /*2a80*/  PRMT R18, R15, 0x9910, RZ ;  /* 0x000099100f127816 */ /* 0x000fe400000000ff */
[----:B------:R-:W-:Y:S01]  /*2a90*/  PRMT R7, R7, 0x9910, RZ ;  /* 0x0000991007077816 */ /* 0x000fe200000000ff */
[----:B------:R-:W-:Y:S02]  /*2aa0*/  IMAD.MOV.U32 R9, RZ, RZ, R17 ;  /* 0x000000ffff097224 */ /* 0x000fe400078e0011 */
[----:B------:R-:W-:-:S02]  /*2ab0*/  IMAD.MOV.U32 R15, RZ, RZ, R18 ;  /* 0x000000ffff0f7224 */ /* 0x000fc400078e0012 */
[----:B------:R-:W-:Y:S01]  /*2ac0*/  IMAD R7, R7, R10, RZ ;  /* 0x0000000a07077224 */ /* 0x000fe200078e02ff */
[----:B------:R-:W-:Y:S01]  /*2ad0*/  SHF.R.S32.HI R9, RZ, 0x1, R9 ;  /* 0x00000001ff097819 */ /* 0x000fe20000011409 */
[----:B------:R-:W-:-:S03]  /*2ae0*/  IMAD R15, R15, R15, RZ ;  /* 0x0000000f0f0f7224 */ /* 0x000fc600078e02ff */
[----:B------:R-:W-:Y:S01]  /*2af0*/  PRMT R17, R9, 0x7610, R17 ;  /* 0x0000761009117816 */ /* 0x000fe20000000011 */
[----:B------:R-:W-:Y:S06]  /*2b00*/  @P1 BRA `(.L_x_60667) ;  /* 0xfffffffc00b01947 */ /* 0x000fec000383ffff */
.L_x_60666:
[----:B------:R-:W-:Y:S05]  /*2b10*/  BSYNC B1 ;  /* 0x0000000000017941 */ /* 0x000fea0003800000 */
.L_x_60665:
[----:B------:R-:W-:Y:S05]  /*2b20*/  BRA `(.L_x_60663) ;  /* 0x0000000000287947 */ /* 0x000fea0003800000 */
.L_x_60664:
        /* <DEDUP_REMOVED lines=10> */
.L_x_60663:
[----:B------:R-:W-:Y:S05]  /*2bd0*/  BSYNC B0 ;  /* 0x0000000000007941 */ /* 0x000fea0003800000 */
.L_x_60662:
[----:B------:R-:W-:Y:S01]  /*2be0*/  VIADD R10, R6, 0x100 ;  /* 0x00000100060a7836 */ /* 0x000fe20000000000 */
        /* <DEDUP_REMOVED lines=12> */
[----:B----4-:R-:W-:Y:S02]  /*2cb0*/  PRMT R15, R11, 0x9910, RZ ;  /* 0x000099100b0f7816 */ /* 0x010fe400000000ff */
[----:B------:R-:W-:Y:S02]  /*2cc0*/  ISETP.NE.U32.AND P1, PT, R10, 0x1, PT ;  /* 0x000000010a00780c */ /* 0x000fe40003f25070 */
[----:B------:R-:W-:Y:S02]  /*2cd0*/  LOP3.LUT R10, R9, 0xffff, RZ, 0xc0, !PT ;  /* 0x0000ffff090a7812 */ /* 0x000fe400078ec0ff */
[----:B------:R-:W-:Y:S02]  /*2ce0*/  SEL R9, R11, 0x1, !P1 ;  /* 0x000000010b097807 */ /* 0x000fe40004800000 */
[----:B------:R-:W-:Y:S01]  /*2cf0*/  ISETP.GE.U32.AND P1, PT, R10, 0x3, PT ;  /* 0x000000030a00780c */ /* 0x000fe20003f26070 */
[----:B------:R-:W-:Y:S01]  /*2d00*/  IMAD.MOV.U32 R10, RZ, RZ, R15 ;  /* 0x000000ffff0a7224 */ /* 0x000fe200078e000f */
[----:B------:R-:W-:-:S02]  /*2d10*/  LOP3.LUT R11, R20, 0xffff, RZ, 0xc0, !PT ;  /* 0x0000ffff140b7812 */ /* 0x000fc400078ec0ff */
        /* <DEDUP_REMOVED lines=8> */
.L_x_60673:
        /* <DEDUP_REMOVED lines=19> */
.L_x_60672:
[----:B------:R-:W-:Y:S05]  /*2ed0*/  BSYNC B1 ;  /* 0x0000000000017941 */ /* 0x000fea0003800000 */
.L_x_60671:
[----:B------:R-:W-:Y:S05]  /*2ee0*/  BRA `(.L_x_60669) ;  /* 0x0000000000287947 */ /* 0x000fea0003800000 */
.L_x_60670:
        /* <DEDUP_REMOVED lines=10> */
.L_x_60669:
[----:B------:R-:W-:Y:S05]  /*2f90*/  BSYNC B0 ;  /* 0x0000000000007941 */ /* 0x000fea0003800000 */
.L_x_60668:
        /* <DEDUP_REMOVED lines=27> */
.L_x_60679:
        /* <DEDUP_REMOVED lines=19> */
.L_x_60678:
[----:B------:R-:W-:Y:S05]  /*3280*/  BSYNC B1 ;  /* 0x0000000000017941 */ /* 0x000fea0003800000 */
.L_x_60677:
[----:B------:R-:W-:Y:S05]  /*3290*/  BRA `(.L_x_60675) ;  /* 0x0000000000287947 */ /* 0x000fea0003800000 */
.L_x_60676:
        /* <DEDUP_REMOVED lines=10> */
.L_x_60675:
[----:B------:R-:W-:Y:S05]  /*3340*/  BSYNC B0 ;  /* 0x0000000000007941 */ /* 0x000fea0003800000 */
.L_x_60674:
[----:B----4-:R-:W-:Y:S01]  /*3350*/  VIADD R16, R6, 0x200 ;  /* 0x0000020006107836 */ /* 0x010fe20000000000 */
        /* <DEDUP_REMOVED lines=26> */
.L_x_60685:
[C---:B------:R-:W-:Y:S01]  /*3500*/  LOP3.LUT R0, R18.reuse, 0x1, RZ, 0xc0, !PT ;  /* 0x0000000112007812 */ /* 0x040fe200078ec0ff */
[C---:B------:R-:W-:Y:S01]  /*3510*/  VIADD R17, R18.reuse, 0x1 ;  /* 0x0000000112117836 */ /* 0x040fe20000000000 */
[----:B------:R-:W-:Y:S02]  /*3520*/  LOP3.LUT R15, R18, 0xffff, RZ, 0xc0, !PT ;  /* 0x0000ffff120f7812 */ /* 0x000fe400078ec0ff */
[----:B------:R-:W-:Y:S02]  /*3530*/  ISETP.NE.U32.AND P1, PT, R0, 0x1, PT ;  /* 0x000000010000780c */ /* 0x000fe40003f25070 */
[----:B------:R-:W-:Y:S02]  /*3540*/  LOP3.LUT R17, R17, 0xffff, RZ, 0xc0, !PT ;  /* 0x0000ffff11117812 */ /* 0x000fe400078ec0ff */
[----:B------:R-:W-:Y:S02]  /*3550*/  SEL R0, R16, 0x1, !P1 ;  /* 0x0000000110007807 */ /* 0x000fe40004800000 */
[----:B------:R-:W-:-:S02]  /*3560*/  ISETP.GE.U32.AND P1, PT, R17, 0x3, PT ;  /* 0x000000031100780c */ /* 0x000fc40003f26070 */
[----:B------:R-:W-:Y:S02]  /*3570*/  LEA.HI R15, R15, R18, RZ, 0x11 ;  /* 0x000000120f0f7211 */ /* 0x000fe400078f88ff */
[----:B------:R-:W-:Y:S02]  /*3580*/  PRMT R19, R16, 0x9910, RZ ;  /* 0x0000991010137816 */ /* 0x000fe400000000ff */
[----:B------:R-:W-:Y:S02]  /*3590*/  PRMT R15, R15, 0x9910, RZ ;  /* 0x000099100f0f7816 */ /* 0x000fe400000000ff */
[----:B------:R-:W-:Y:S01]  /*35a0*/  PRMT R11, R11, 0x9910, RZ ;  /* 0x000099100b0b7816 */ /* 0x000fe200000000ff */
[----:B------:R-:W-:Y:S01]  /*35b0*/  IMAD.MOV.U32 R16, RZ, RZ, R19 ;  /* 0x000000ffff107224 */ /* 0x000fe200078e0013 */
[----:B------:R-:W-:Y:S02]  /*35c0*/  PRMT R0, R0, 0x9910, RZ ;  /* 0x0000991000007816 */ /* 0x000fe400000000ff */
[----:B------:R-:W-:Y:S01]  /*35d0*/  SHF.R.S32.HI R15, RZ, 0x1, R15 ;  /* 0x00000001ff0f7819 */ /* 0x000fe2000001140f */
[----:B------:R-:W-:-:S02]  /*35e0*/  IMAD R16, R16, R16, RZ ;  /* 0x0000001010107224 */ /* 0x000fc400078e02ff */
[----:B------:R-:W-:Y:S01]  /*35f0*/  IMAD R11, R11, R0, RZ ;  /* 0x000000000b0b7224 */ /* 0x000fe200078e02ff */
[----:B------:R-:W-:Y:S01]  /*3600*/  PRMT R18, R15, 0x7610, R18 ;  /* 0x000076100f127816 */ /* 0x000fe20000000012 */
[----:B------:R-:W-:Y:S06]  /*3610*/  @P1 BRA `(.L_x_60685) ;  /* 0xfffffffc00b81947 */ /* 0x000fec000383ffff */
.L_x_60684:
[----:B------:R-:W-:Y:S05]  /*3620*/  BSYNC B1 ;  /* 0x0000000000017941 */ /* 0x000fea0003800000 */
.L_x_60683:
[----:B------:R-:W-:Y:S05]  /*3630*/  BRA `(.L_x_60681) ;  /* 0x0000000000287947 */ /* 0x000fea0003800000 */
.L_x_60682:
        /* <DEDUP_REMOVED lines=10> */
.L_x_60681:
[----:B------:R-:W-:Y:S05]  /*36e0*/  BSYNC B0 ;  /* 0x0000000000007941 */ /* 0x000fea0003800000 */
.L_x_60680:
        /* <DEDUP_REMOVED lines=24> */
[----:B------:R-:W-:-:S04]  /*3870*/  PRMT R2, R2, 0x9910, RZ ;  /* 0x0000991002027816 */ /* 0x000fc800000000ff */
[----:B------:R-:W-:-:S04]  /*3880*/  SHF.R.S32.HI R2, RZ, 0x1, R2 ;  /* 0x00000001ff027819 */ /* 0x000fc80000011402 */
[----:B------:R-:W-:-:S07]  /*3890*/  PRMT R15, R2, 0x7610, R15 ;  /* 0x00007610020f7816 */ /* 0x000fce000000000f */
.L_x_60691:
[C---:B------:R-:W-:Y:S01]  /*38a0*/  LOP3.LUT R2, R15.reuse, 0x1, RZ, 0xc0, !PT ;  /* 0x000000010f027812 */ /* 0x040fe200078ec0ff */
[C---:B------:R-:W-:Y:S01]  /*38b0*/  VIADD R16, R15.reuse, 0x1 ;  /* 0x000000010f107836 */ /* 0x040fe20000000000 */
[----:B------:R-:W-:Y:S02]  /*38c0*/  PRMT R17, R0, 0x9910, RZ ;  /* 0x0000991000117816 */ /* 0x000fe400000000ff */
[----:B------:R-:W-:Y:S02]  /*38d0*/  ISETP.NE.U32.AND P1, PT, R2, 0x1, PT ;  /* 0x000000010200780c */ /* 0x000fe40003f25070 */
[----:B------:R-:W-:Y:S02]  /*38e0*/  LOP3.LUT R2, R15, 0xffff, RZ, 0xc0, !PT ;  /* 0x0000ffff0f027812 */ /* 0x000fe400078ec0ff */
[C---:B------:R-:W-:Y:S02]  /*38f0*/  PRMT R18, R3.reuse, 0x9910, RZ ;  /* 0x0000991003127816 */ /* 0x040fe400000000ff */
[----:B------:R-:W-:-:S02]  /*3900*/  SEL R0, R3, 0x1, !P1 ;  /* 0x0000000103007807 */ /* 0x000fc40004800000 */
[----:B------:R-:W-:Y:S01]  /*3910*/  LEA.HI R3, R2, R15, RZ, 0x11 ;  /* 0x0000000f02037211 */ /* 0x000fe200078f88ff */
[----:B------:R-:W-:Y:S01]  /*3920*/  IMAD.MOV.U32 R2, RZ, RZ, R17 ;  /* 0x000000ffff027224 */ /* 0x000fe200078e0011 */
[----:B------:R-:W-:Y:S01]  /*3930*/  LOP3.LUT R16, R16, 0xffff, RZ, 0xc0, !PT ;  /* 0x0000ffff10107812 */ /* 0x000fe200078ec0ff */
[----:B------:R-:W-:Y:S01]  /*3940*/  IMAD.MOV.U32 R15, RZ, RZ, R18 ;  /* 0x000000ffff0f7224 */ /* 0x000fe200078e0012 */
[----:B------:R-:W-:Y:S02]  /*3950*/  PRMT R0, R0, 0x9910, RZ ;  /* 0x0000991000007816 */ /* 0x000fe400000000ff */
[----:B------:R-:W-:Y:S01]  /*3960*/  PRMT R17, R3, 0x9910, RZ ;  /* 0x0000991003117816 */ /* 0x000fe200000000ff */
[----:B------:R-:W-:Y:S01]  /*3970*/  IMAD R15, R15, R15, RZ ;  /* 0x0000000f0f0f7224 */ /* 0x000fe200078e02ff */
[----:B------:R-:W-:Y:S01]  /*3980*/  ISETP.GE.U32.AND P1, PT, R16, 0x3, PT ;  /* 0x000000031000780c */ /* 0x000fe20003f26070 */
[----:B------:R-:W-:Y:S02]  /*3990*/  IMAD.MOV.U32 R3, RZ, RZ, R0 ;  /* 0x000000ffff037224 */ /* 0x000fe400078e0000 */
[----:B------:R-:W-:-:S02]  /*39a0*/  IMAD.MOV.U32 R0, RZ, RZ, R17 ;  /* 0x000000ffff007224 */ /* 0x000fc400078e0011 */
[----:B------:R-:W-:Y:S01]  /*39b0*/  IMAD R2, R2, R3, RZ ;  /* 0x0000000302027224 */ /* 0x000fe200078e02ff */
[----:B------:R-:W-:Y:S02]  /*39c0*/  PRMT R3, R15, 0x7610, R3 ;  /* 0x000076100f037816 */ /* 0x000fe40000000003 */
[----:B------:R-:W-:-:S04]  /*39d0*/  SHF.R.S32.HI R0, RZ, 0x1, R0 ;  /* 0x00000001ff007819 */ /* 0x000fc80000011400 */
[----:B------:R-:W-:Y:S02]  /*39e0*/  PRMT R15, R0, 0x7610, R15 ;  /* 0x00007610000f7816 */ /* 0x000fe4000000000f */
[----:B------:R-:W-:Y:S01]  /*39f0*/  PRMT R0, R2, 0x7610, R0 ;  /* 0x0000761002007816 */ /* 0x000fe20000000000 */
[----:B------:R-:W-:Y:S06]  /*3a00*/  @P1 BRA `(.L_x_60691) ;  /* 0xfffffffc00a41947 */ /* 0x000fec000383ffff */
.L_x_60690:
[----:B------:R-:W-:Y:S05]  /*3a10*/  BSYNC B1 ;  /* 0x0000000000017941 */ /* 0x000fea0003800000 */
.L_x_60689:
[----:B------:R-:W-:Y:S05]  /*3a20*/  BRA `(.L_x_60687) ;  /* 0x0000000000287947 */ /* 0x000fea0003800000 */
.L_x_60688:
        /* <DEDUP_REMOVED lines=10> */
.L_x_60687:
[----:B------:R-:W-:Y:S05]  /*3ad0*/  BSYNC B0 ;  /* 0x0000000000007941 */ /* 0x000fea0003800000 */
.L_x_60686:
        /* <DEDUP_REMOVED lines=27> */
.L_x_60697:
        /* <DEDUP_REMOVED lines=18> */
.L_x_60696:
[----:B------:R-:W-:Y:S05]  /*3db0*/  BSYNC B1 ;  /* 0x0000000000017941 */ /* 0x000fea0003800000 */
.L_x_60695:
[----:B------:R-:W-:Y:S05]  /*3dc0*/  BRA `(.L_x_60693) ;  /* 0x0000000000287947 */ /* 0x000fea0003800000 */
.L_x_60694:
        /* <DEDUP_REMOVED lines=10> */
.L_x_60693:
[----:B------:R-:W-:Y:S05]  /*3e70*/  BSYNC B0 ;  /* 0x0000000000007941 */ /* 0x000fea0003800000 */
.L_x_60692:
        /* <DEDUP_REMOVED lines=13> */
[C---:B------:R-:W-:Y:S02]  /*3f50*/  PRMT R15, R13.reuse, 0x9910, RZ ;  /* 0x000099100d0f7816 */ /* 0x040fe400000000ff */
        /* <DEDUP_REMOVED lines=13> */
.L_x_60703:
        /* <DEDUP_REMOVED lines=23> */
.L_x_60702:
[----:B------:R-:W-:Y:S05]  /*41a0*/  BSYNC B1 ;  /* 0x0000000000017941 */ /* 0x000fea0003800000 */
.L_x_60701:
[----:B------:R-:W-:Y:S05]  /*41b0*/  BRA `(.L_x_60699) ;  /* 0x0000000000287947 */ /* 0x000fea0003800000 */
.L_x_60700:
        /* <DEDUP_REMOVED lines=10> */
.L_x_60699:
[----:B------:R-:W-:Y:S05]  /*4260*/  BSYNC B0 ;  /* 0x0000000000007941 */ /* 0x000fea0003800000 */
.L_x_60698:
[----:B------:R-:W0:Y:S01]  /*4270*/  @!P0 LDC.64 R12, c[0x0][0x220] ;  /* 0x00008800ff0c8b82 */ /* 0x000e220000000a00 */
[----:B------:R-:W-:Y:S01]  /*4280*/  @!P0 IMAD.IADD R15, R4, 0x1, R6 ;  /* 0x00000001040f8824 */ /* 0x000fe200078e0206 */
[----:B------:R-:W-:Y:S01]  /*4290*/  BSSY B0, `(.L_x_60704) ;  /* 0x0000030000007945 */ /* 0x000fe20003800000 */
[----:B------:R-:W-:-:S03]  /*42a0*/  @!P0 IMAD.MOV.U32 R6, RZ, RZ, R8 ;  /* 0x000000ffff068224 */ /* 0x000fc600078e0008 */
        /* <DEDUP_REMOVED lines=17> */
.L_x_60706:
[----:B------:R-:W-:-:S13]  /*43c0*/  ISETP.GE.AND P0, PT, R6, R5, PT ;  /* 0x000000050600720c */ /* 0x000fda0003f06270 */
[----:B------:R-:W-:Y:S05]  /*43d0*/  @P0 BRA `(.L_x_60708) ;  /* 0x0000000000300947 */ /* 0x000fea0003800000 */
[----:B0-----:R-:W0:Y:S01]  /*43e0*/  LDC.64 R8, c[0x0][0x220] ;  /* 0x00008800ff087b82 */ /* 0x001e220000000a00 */
[----:B------:R-:W-:Y:S02]  /*43f0*/  IMAD.IADD R7, R4, 0x1, R6 ;  /* 0x0000000104077824 */ /* 0x000fe400078e0206 */
[----:B------:R-:W-:Y:S02]  /*4400*/  VIADD R6, R6, 0x80 ;  /* 0x0000008006067836 */ /* 0x000fe40000000000 */
[----:B0-----:R-:W-:-:S05]  /*4410*/  IMAD.WIDE.U32 R8, R7, 0x2, R8 ;  /* 0x0000000207087825 */ /* 0x001fca00078e0008 */
[----:B------:R1:W-:Y:S02]  /*4420*/  STG.E.U16 desc[UR4][R8.64], R10 ;  /* 0x0000000a08007986 */ /* 0x0003e4000c101504 */
.L_x_60707:
[----:B------:R-:W-:-:S13]  /*4430*/  ISETP.GE.AND P0, PT, R6, R5, PT ;  /* 0x000000050600720c */ /* 0x000fda0003f06270 */
[----:B------:R-:W-:Y:S05]  /*4440*/  @P0 BRA `(.L_x_60709) ;  /* 0x0000000000340947 */ /* 0x000fea0003800000 */
[----:B-1----:R-:W1:Y:S01]  /*4450*/  LDC.64 R8, c[0x0][0x220] ;  /* 0x00008800ff087b82 */ /* 0x002e620000000a00 */
[----:B0-----:R-:W-:Y:S02]  /*4460*/  IMAD.IADD R7, R4, 0x1, R6 ;  /* 0x0000000104077824 */ /* 0x001fe400078e0206 */
[----:B------:R-:W-:Y:S02]  /*4470*/  VIADD R6, R6, 0x80 ;  /* 0x0000008006067836 */ /* 0x000fe40000000000 */
[----:B-1----:R-:W-:-:S05]  /*4480*/  IMAD.WIDE.U32 R8, R7, 0x2, R8 ;  /* 0x0000000207087825 */ /* 0x002fca00078e0008 */
[----:B------:R1:W-:Y:S02]  /*4490*/  STG.E.U16 desc[UR4][R8.64], R11 ;  /* 0x0000000b08007986 */ /* 0x0003e4000c101504 */
.L_x_60708:
        /* <DEDUP_REMOVED lines=8> */
.L_x_60709:
[----:B------:R-:W-:Y:S05]  /*4520*/  BSYNC B1 ;  /* 0x0000000000017941 */ /* 0x000fea0003800000 */
.L_x_60705:
[----:B------:R-:W-:-:S13]  /*4530*/  ISETP.GE.AND P0, PT, R6, R5, PT ;  /* 0x000000050600720c */ /* 0x000fda0003f06270 */
[----:B-12---:R-:W1:Y:S01]  /*4540*/  @!P0 LDC.64 R8, c[0x0][0x220] ;  /* 0x00008800ff088b82 */ /* 0x006e620000000a00 */
[----:B0-----:R-:W-:Y:S02]  /*4550*/  @!P0 IMAD.IADD R7, R4, 0x1, R6 ;  /* 0x0000000104078824 */ /* 0x001fe400078e0206 */
[----:B------:R-:W-:Y:S02]  /*4560*/  @!P0 VIADD R6, R6, 0x80 ;  /* 0x0000008006068836 */ /* 0x000fe40000000000 */
[----:B-1----:R-:W-:-:S05]  /*4570*/  @!P0 IMAD.WIDE.U32 R8, R7, 0x2, R8 ;  /* 0x0000000207088825 */ /* 0x002fca00078e0008 */
[----:B------:R2:W-:Y:S02]  /*4580*/  @!P0 STG.E.U16 desc[UR4][R8.64], R3 ;  /* 0x0000000308008986 */ /* 0x0005e4000c101504 */
.L_x_60710:
[----:B------:R-:W-:Y:S05]  /*4590*/  BSYNC B0 ;  /* 0x0000000000007941 */ /* 0x000fea0003800000 */
.L_x_60704:
        /* <DEDUP_REMOVED lines=8> */
.L_x_60711:
        /* <DEDUP_REMOVED lines=14> */
.L_x_71936:


//--------------------- .text._ZN2at6native29vectorized_elementwise_kernelILi4EZZZNS0_50_GLOBAL__N__2680c7bb_12_PowKernel_cu_7dd49032_316824pow_tensor_tensor_kernelERNS_18TensorIteratorBaseEENKUlvE_clEvENKUlvE3_clEvEUlssE_St5arrayIPcLm3EEEEviT0_T1_ --------------------------
	.section	.text._ZN2at6native29vectorized_elementwise_kernelILi4EZZZNS0_50_GLOBAL__N__2680c7bb_12_PowKernel_cu_7dd49032_316824pow_tensor_tensor_kernelERNS_18TensorIteratorBaseEENKUlvE_clEvENKUlvE3_clEvEUlssE_St5arrayIPcLm3EEEEviT0_T1_,"ax",@progbits
	.align	128
        .global         _ZN2at6native29vectorized_elementwise_kernelILi4EZZZNS0_50_GLOBAL__N__2680c7bb_12_PowKernel_cu_7dd49032_316824pow_tensor_tensor_kernelERNS_18TensorIteratorBaseEENKUlvE_clEvENKUlvE3_clEvEUlssE_St5arrayIPcLm3EEEEviT0_T1_
        .type           _ZN2at6native29vectorized_elementwise_kernelILi4EZZZNS0_50_GLOBAL__N__2680c7bb_12_PowKernel_cu_7dd49032_316824pow_tensor_tensor_kernelERNS_18TensorIteratorBaseEENKUlvE_clEvENKUlvE3_clEvEUlssE_St5arrayIPcLm3EEEEviT0_T1_,@function
        .size           _ZN2at6native29vectorized_elementwise_kernelILi4EZZZNS0_50_GLOBAL__N__2680c7bb_12_PowKernel_cu_7dd49032_316824pow_tensor_tensor_kernelERNS_18TensorIteratorBaseEENKUlvE_clEvENKUlvE3_clEvEUlssE_St5arrayIPcLm3EEEEviT0_T1_,(.L_x_71937 - _ZN2at6native29vectorized_elementwise_kernelILi4EZZZNS0_50_GLOBAL__N__2680c7bb_12_PowKernel_cu_7dd49032_316824pow_tensor_tensor_kernelERNS_18TensorIteratorBaseEENKUlvE_clEvENKUlvE3_clEvEUlssE_St5arrayIPcLm3EEEEviT0_T1_)
        .other          _ZN2at6native29vectorized_elementwise_kernelILi4EZZZNS0_50_GLOBAL__N__2680c7bb_12_PowKernel_cu_7dd49032_316824pow_tensor_tensor_kernelERNS_18TensorIteratorBaseEENKUlvE_clEvENKUlvE3_clEvEUlssE_St5arrayIPcLm3EEEEviT0_T1_,@"STO_CUDA_ENTRY STV_DEFAULT"
_ZN2at6native29vectorized_elementwise_kernelILi4EZZZNS0_50_GLOBAL__N__2680c7bb_12_PowKernel_cu_7dd49032_316824pow_tensor_tensor_kernelERNS_18TensorIteratorBaseEENKUlvE_clEvENKUlvE3_clEvEUlssE_St5arrayIPcLm3EEEEviT0_T1_:
.text._ZN2at6native29vectorized_elementwise_kernelILi4EZZZNS0_50_GLOBAL__N__2680c7bb_12_PowKernel_cu_7dd49032_316824pow_tensor_tensor_kernelERNS_18TensorIteratorBaseEENKUlvE_clEvENKUlvE3_clEvEUlssE_St5arrayIPcLm3EEEEviT0_T1_:
        /* <DEDUP_REMOVED lines=15> */
[----:B------:R0:W5:Y:S01]  /*00f0*/  LDG.E.64 R6, desc[UR4][R16.64+0x400] ;  /* 0x0004000410067981 */ /* 0x000162000c1e1b00 */
[----:B------:R-:W-:-:S05]  /*0100*/  IMAD.WIDE.U32 R14, R0, 0x8, R2 ;  /* 0x00000008000e7825 */ /* 0x000fca00078e0002 */
[----:B------:R0:W5:Y:S04]  /*0110*/  LDG.E.64 R10, desc[UR4][R14.64] ;  /* 0x000000040e0a7981 */ /* 0x000168000c1e1b00 */
[----:B------:R0:W5:Y:S01]  /*0120*/  LDG.E.64 R2, desc[UR4][R14.64+0x400] ;  /* 0x000400040e027981 */ /* 0x000162000c1e1b00 */
        /* <DEDUP_REMOVED lines=24> */
.L_x_60717:
        /* <DEDUP_REMOVED lines=23> */
.L_x_60716:
[----:B------:R-:W-:Y:S05]  /*0420*/  BSYNC B1 ;  /* 0x0000000000017941 */ /* 0x000fea0003800000 */
.L_x_60715:
[----:B------:R-:W-:Y:S05]  /*0430*/  BRA `(.L_x_60718) ;  /* 0x0000000000247947 */ /* 0x000fea0003800000 */
.L_x_60714:
        /* <DEDUP_REMOVED lines=9> */
.L_x_60718:
[----:B------:R-:W-:Y:S05]  /*04d0*/  BSYNC B0 ;  /* 0x0000000000007941 */ /* 0x000fea0003800000 */
.L_x_60713:
        /* <DEDUP_REMOVED lines=19> */
[----:B------:R-:W-:Y:S01]  /*0610*/  IMAD R10, R10, R10, RZ ;  /* 0x0000000a0a0a7224 */ /* 0x000fe200078e02ff */
[----:B------:R-:W-:-:S05]  /*0620*/  LEA.HI R13, R8, R13, RZ, 0x11 ;  /* 0x0000000d080d7211 */ /* 0x000fca00078f88ff */
[----:B------:R-:W-:Y:S05]  /*0630*/  @!P0 BRA `(.L_x_60722) ;  /* 0x00000000006c8947 */ /* 0x000fea0003800000 */
[----:B------:R-:W-:Y:S02]  /*0640*/  PRMT R8, R13, 0x9910, RZ ;  /* 0x000099100d087816 */ /* 0x000fe400000000ff */
[----:B------:R-:W-:Y:S02]  /*0650*/  PRMT R13, R10, 0x7610, R13 ;  /* 0x000076100a0d7816 */ /* 0x000fe4000000000d */
[----:B------:R-:W-:-:S04]  /*0660*/  SHF.R.S32.HI R8, RZ, 0x1, R8 ;  /* 0x00000001ff087819 */ /* 0x000fc80000011408 */
[----:B------:R-:W-:-:S07]  /*0670*/  PRMT R15, R8, 0x7610, R15 ;  /* 0x00007610080f7816 */ /* 0x000fce000000000f */
.L_x_60723:
[C---:B------:R-:W-:Y:S02]  /*0680*/  LOP3.LUT R8, R15.reuse, 0x1, RZ, 0xc0, !PT ;  /* 0x000000010f087812 */ /* 0x040fe400078ec0ff */
[----:B------:R-:W-:Y:S02]  /*0690*/  LOP3.LUT R10, R15, 0xffff, RZ, 0xc0, !PT ;  /* 0x0000ffff0f0a7812 */ /* 0x000fe400078ec0ff */
[----:B------:R-:W-:Y:S02]  /*06a0*/  ISETP.NE.U32.AND P0, PT, R8, 0x1, PT ;  /* 0x000000010800780c */ /* 0x000fe40003f05070 */
[C---:B------:R-:W-:Y:S02]  /*06b0*/  PRMT R16, R13.reuse, 0x9910, RZ ;  /* 0x000099100d107816 */ /* 0x040fe400000000ff */
[----:B------:R-:W-:Y:S02]  /*06c0*/  SEL R8, R13, 0x1, !P0 ;  /* 0x000000010d087807 */ /* 0x000fe40004000000 */
[----:B------:R-:W-:Y:S01]  /*06d0*/  LEA.HI R13, R10, R15, RZ, 0x11 ;  /* 0x0000000f0a0d7211 */ /* 0x000fe200078f88ff */
[----:B------:R-:W-:Y:S01]  /*06e0*/  VIADD R15, R15, 0x1 ;  /* 0x000000010f0f7836 */ /* 0x000fe20000000000 */
[----:B------:R-:W-:-:S02]  /*06f0*/  PRMT R14, R14, 0x9910, RZ ;  /* 0x000099100e0e7816 */ /* 0x000fc400000000ff */
[----:B------:R-:W-:Y:S02]  /*0700*/  PRMT R8, R8, 0x9910, RZ ;  /* 0x0000991008087816 */ /* 0x000fe400000000ff */
[----:B------:R-:W-:Y:S01]  /*0710*/  LOP3.LUT R15, R15, 0xffff, RZ, 0xc0, !PT ;  /* 0x0000ffff0f0f7812 */ /* 0x000fe200078ec0ff */
[----:B------:R-:W-:Y:S02]  /*0720*/  IMAD.MOV.U32 R10, RZ, RZ, R14 ;  /* 0x000000ffff0a7224 */ /* 0x000fe400078e000e */
[----:B------:R-:W-:Y:S01]  /*0730*/  IMAD.MOV.U32 R14, RZ, RZ, R16 ;  /* 0x000000ffff0e7224 */ /* 0x000fe200078e0010 */
[----:B------:R-:W-:Y:S02]  /*0740*/  ISETP.GE.U32.AND P0, PT, R15, 0x3, PT ;  /* 0x000000030f00780c */ /* 0x000fe40003f06070 */
[----:B------:R-:W-:Y:S01]  /*0750*/  PRMT R16, R13, 0x9910, RZ ;  /* 0x000099100d107816 */ /* 0x000fe200000000ff */
[----:B------:R-:W-:Y:S02]  /*0760*/  IMAD.MOV.U32 R13, RZ, RZ, R8 ;  /* 0x000000ffff0d7224 */ /* 0x000fe400078e0008 */
[----:B------:R-:W-:-:S02]  /*0770*/  IMAD R14, R14, R14, RZ ;  /* 0x0000000e0e0e7224 */ /* 0x000fc400078e02ff */
[----:B------:R-:W-:Y:S02]  /*0780*/  IMAD.MOV.U32 R8, RZ, RZ, R16 ;  /* 0x000000ffff087224 */ /* 0x000fe400078e0010 */
[----:B------:R-:W-:Y:S01]  /*0790*/  IMAD R10, R10, R13, RZ ;  /* 0x0000000d0a0a7224 */ /* 0x000fe200078e02ff */
[----:B------:R-:W-:Y:S02]  /*07a0*/  PRMT R13, R14, 0x7610, R13 ;  /* 0x000076100e0d7816 */ /* 0x000fe4000000000d */
[----:B------:R-:W-:Y:S02]  /*07b0*/  SHF.R.S32.HI R8, RZ, 0x1, R8 ;  /* 0x00000001ff087819 */ /* 0x000fe40000011408 */
[----:B------:R-:W-:Y:S02]  /*07c0*/  PRMT R14, R10, 0x7610, R14 ;  /* 0x000076100a0e7816 */ /* 0x000fe4000000000e */
[----:B------:R-:W-:Y:S01]  /*07d0*/  PRMT R15, R8, 0x7610, R15 ;  /* 0x00007610080f7816 */ /* 0x000fe2000000000f */
[----:B------:R-:W-:Y:S06]  /*07e0*/  @P0 BRA `(.L_x_60723) ;  /* 0xfffffffc00a40947 */ /* 0x000fec000383ffff */
.L_x_60722:
[----:B------:R-:W-:Y:S05]  /*07f0*/  BSYNC B1 ;  /* 0x0000000000017941 */ /* 0x000fea0003800000 */
.L_x_60721:
[----:B------:R-:W-:Y:S05]  /*0800*/  BRA `(.L_x_60724) ;  /* 0x0000000000247947 */ /* 0x000fea0003800000 */
.L_x_60720:
        /* <DEDUP_REMOVED lines=9> */
.L_x_60724:
[----:B------:R-:W-:Y:S05]  /*08a0*/  BSYNC B0 ;  /* 0x0000000000007941 */ /* 0x000fea0003800000 */
.L_x_60719:
        /* <DEDUP_REMOVED lines=8> */
[C---:B-----5:R-:W-:Y:S01]  /*0930*/  LOP3.LUT R10, R9.reuse, 0x1, RZ, 0xc0, !PT ;  /* 0x00000001090a7812 */ /* 0x060fe200078ec0ff */
        /* <DEDUP_REMOVED lines=14> */
.L_x_60729:
        /* <DEDUP_REMOVED lines=23> */
.L_x_60728:
[----:B------:R-:W-:Y:S05]  /*0b90*/  BSYNC B1 ;  /* 0x0000000000017941 */ /* 0x000fea0003800000 */
.L_x_60727:
[----:B------:R-:W-:Y:S05]  /*0ba0*/  BRA `(.L_x_60730) ;  /* 0x0000000000247947 */ /* 0x000fea0003800000 */
.L_x_60726:
        /* <DEDUP_REMOVED lines=9> */
.L_x_60730:
[----:B------:R-:W-:Y:S05]  /*0c40*/  BSYNC B0 ;  /* 0x0000000000007941 */ /* 0x000fea0003800000 */
.L_x_60725:
[C---:B------:R-:W-:Y:S01]  /*0c50*/  PRMT R13, R9.reuse, 0xbb32, RZ ;  /* 0x0000bb32090d7816 */ /* 0x040fe200000000ff */
[----:B------:R-:W-:Y:S01]  /*0c60*/  BSSY B0, `(.L_x_60731) ;  /* 0x0000039000007945 */ /* 0x000fe20003800000 */
[----:B-----5:R-:W-:Y:S02]  /*0c70*/  PRMT R10, R9, 0x7632, R10 ;  /* 0x00007632090a7816 */ /* 0x020fe4000000000a */
        /* <DEDUP_REMOVED lines=23> */
.L_x_60735:
        /* <DEDUP_REMOVED lines=21> */
.L_x_60734:
[----:B------:R-:W-:Y:S05]  /*0f40*/  BSYNC B1 ;  /* 0x0000000000017941 */ /* 0x000fea0003800000 */
.L_x_60733:
[----:B------:R-:W-:Y:S05]  /*0f50*/  BRA `(.L_x_60736) ;  /* 0x0000000000247947 */ /* 0x000fea0003800000 */
.L_x_60732:
        /* <DEDUP_REMOVED lines=9> */
.L_x_60736:
[----:B------:R-:W-:Y:S05]  /*0ff0*/  BSYNC B0 ;  /* 0x0000000000007941 */ /* 0x000fea0003800000 */
.L_x_60731:
        /* <DEDUP_REMOVED lines=24> */
.L_x_60741:
        /* <DEDUP_REMOVED lines=19> */
.L_x_60740:
[----:B------:R-:W-:Y:S05]  /*12b0*/  BSYNC B1 ;  /* 0x0000000000017941 */ /* 0x000fea0003800000 */
.L_x_60739:
[----:B------:R-:W-:Y:S05]  /*12c0*/  BRA `(.L_x_60742) ;  /* 0x0000000000247947 */ /* 0x000fea0003800000 */
.L_x_60738:
        /* <DEDUP_REMOVED lines=9> */
.L_x_60742:
[----:B------:R-:W-:Y:S05]  /*1360*/  BSYNC B0 ;  /* 0x0000000000007941 */ /* 0x000fea0003800000 */
.L_x_60737:
        /* <DEDUP_REMOVED lines=28> */
.L_x_60747:
[C---:B------:R-:W-:Y:S02]  /*1530*/  LOP3.LUT R6, R11.reuse, 0xffff, RZ, 0xc0, !PT ;  /* 0x0000ffff0b067812 */ /* 0x040fe400078ec0ff */
[C---:B------:R-:W-:Y:S02]  /*1540*/  LOP3.LUT R2, R11.reuse, 0x1, RZ, 0xc0, !PT ;  /* 0x000000010b027812 */ /* 0x040fe400078ec0ff */
        /* <DEDUP_REMOVED lines=13> */
[----:B------:R-:W-:Y:S02]  /*1620*/  IMAD R6, R6, R11, RZ ;  /* 0x0000000b06067224 */ /* 0x000fe400078e02ff */
[----:B------:R-:W-:Y:S01]  /*1630*/  IMAD.MOV.U32 R15, RZ, RZ, R17 ;  /* 0x000000ffff0f7224 */ /* 0x000fe200078e0011 */
[----:B------:R-:W-:Y:S02]  /*1640*/  SHF.R.S32.HI R2, RZ, 0x1, R2 ;  /* 0x00000001ff027819 */ /* 0x000fe40000011402 */
[----:B------:R-:W-:Y:S01]  /*1650*/  PRMT R10, R6, 0x7610, R10 ;  /* 0x00007610060a7816 */ /* 0x000fe2000000000a */
[----:B------:R-:W-:Y:S01]  /*1660*/  IMAD R15, R15, R15, RZ ;  /* 0x0000000f0f0f7224 */ /* 0x000fe200078e02ff */
[----:B------:R-:W-:Y:S01]  /*1670*/  PRMT R11, R2, 0x7610, R11 ;  /* 0x00007610020b7816 */ /* 0x000fe2000000000b */
[----:B------:R-:W-:Y:S06]  /*1680*/  @P0 BRA `(.L_x_60747) ;  /* 0xfffffffc00a80947 */ /* 0x000fec000383ffff */
.L_x_60746:
[----:B------:R-:W-:Y:S05]  /*1690*/  BSYNC B1 ;  /* 0x0000000000017941 */ /* 0x000fea0003800000 */
.L_x_60745:
[----:B------:R-:W-:Y:S05]  /*16a0*/  BRA `(.L_x_60748) ;  /* 0x0000000000247947 */ /* 0x000fea0003800000 */
.L_x_60744:
        /* <DEDUP_REMOVED lines=9> */
.L_x_60748:
[----:B------:R-:W-:Y:S05]  /*1740*/  BSYNC B0 ;  /* 0x0000000000007941 */ /* 0x000fea0003800000 */
.L_x_60743:
        /* <DEDUP_REMOVED lines=23> */
.L_x_60753:
        /* <DEDUP_REMOVED lines=23> */
.L_x_60752:
[----:B------:R-:W-:Y:S05]  /*1a30*/  BSYNC B1 ;  /* 0x0000000000017941 */ /* 0x000fea0003800000 */
.L_x_60751:
[----:B------:R-:W-:Y:S05]  /*1a40*/  BRA `(.L_x_60754) ;  /* 0x0000000000247947 */ /* 0x000fea0003800000 */
.L_x_60750:
        /* <DEDUP_REMOVED lines=9> */
.L_x_60754:
[----:B------:R-:W-:Y:S05]  /*1ae0*/  BSYNC B0 ;  /* 0x0000000000007941 */ /* 0x000fea0003800000 */
.L_x_60749:
        /* <DEDUP_REMOVED lines=28> */
.L_x_60759:
        /* <DEDUP_REMOVED lines=21> */
.L_x_60758:
[----:B------:R-:W-:Y:S05]  /*1e00*/  BSYNC B1 ;  /* 0x0000000000017941 */ /* 0x000fea0003800000 */
.L_x_60757:
[----:B------:R-:W-:Y:S05]  /*1e10*/  BRA `(.L_x_60760) ;  /* 0x0000000000247947 */ /* 0x000fea0003800000 */
.L_x_60756:
        /* <DEDUP_REMOVED lines=9> */
.L_x_60760:
[----:B------:R-:W-:Y:S05]  /*1eb0*/  BSYNC B0 ;  /* 0x0000000000007941 */ /* 0x000fea0003800000 */
.L_x_60755:
        /* <DEDUP_REMOVED lines=10> */
.L_x_60712:
        /* <DEDUP_REMOVED lines=114> */
.L_x_60766:
        /* <DEDUP_REMOVED lines=20> */
.L_x_60765:
[----:B------:R-:W-:Y:S05]  /*27c0*/  BSYNC B1 ;  /* 0x0000000000017941 */ /* 0x000fea0003800000 */
.L_x_60764:
[----:B------:R-:W-:Y:S05]  /*27d0*/  BRA `(.L_x_60762) ;  /* 0x0000000000287947 */ /* 0x000fea0003800000 */
.L_x_60763:
        /* <DEDUP_REMOVED lines=10> */
.L_x_60762:
[----:B------:R-:W-:Y:S05]  /*2880*/  BSYNC B0 ;  /* 0x0000000000007941 */ /* 0x000fea0003800000 */
.L_x_60761:
        /* <DEDUP_REMOVED lines=27> */
.L_x_60772:
        /* <DEDUP_REMOVED lines=20> */
.L_x_60771:
[----:B------:R-:W-:Y:S05]  /*2b80*/  BSYNC B1 ;  /* 0x0000000000017941 */ /* 0x000fea0003800000 */
.L_x_60770:
[----:B------:R-:W-:Y:S05]  /*2b90*/  BRA `(.L_x_60768) ;  /* 0x0000000000287947 */ /* 0x000fea0003800000 */
.L_x_60769:
        /* <DEDUP_REMOVED lines=10> */
.L_x_60768:
[----:B------:R-:W-:Y:S05]  /*2c40*/  BSYNC B0 ;  /* 0x0000000000007941 */ /* 0x000fea0003800000 */
.L_x_60767:
        /* <DEDUP_REMOVED lines=28> */
.L_x_60778:
        /* <DEDUP_REMOVED lines=19> */
.L_x_60777:
[----:B------:R-:W-:Y:S05]  /*2f40*/  BSYNC B1 ;  /* 0x0000000000017941 */ /* 0x000fea0003800000 */
.L_x_60776:
[----:B------:R-:W-:Y:S05]  /*2f50*/  BRA `(.L_x_60774) ;  /* 0x0000000000287947 */ /* 0x000fea0003800000 */
.L_x_60775:
        /* <DEDUP_REMOVED lines=10> */
.L_x_60774:
[----:B------:R-:W-:Y:S05]  /*3000*/  BSYNC B0 ;  /* 0x0000000000007941 */ /* 0x000fea0003800000 */
.L_x_60773:
        /* <DEDUP_REMOVED lines=27> */
.L_x_60784:
        /* <DEDUP_REMOVED lines=19> */
.L_x_60783:
[----:B------:R-:W-:Y:S05]  /*32f0*/  BSYNC B1 ;  /* 0x0000000000017941 */ /* 0x000fea0003800000 */
.L_x_60782:
[----:B------:R-:W-:Y:S05]  /*3300*/  BRA `(.L_x_60780) ;  /* 0x0000000000287947 */ /* 0x000fea0003800000 */
.L_x_60781:
        /* <DEDUP_REMOVED lines=10> */
.L_x_60780:
[----:B------:R-:W-:Y:S05]  /*33b0*/  BSYNC B0 ;  /* 0x0000000000007941 */ /* 0x000fea0003800000 */
.L_x_60779:
        /* <DEDUP_REMOVED lines=27> */
.L_x_60790:
        /* <DEDUP_REMOVED lines=18> */
.L_x_60789:
[----:B------:R-:W-:Y:S05]  /*3690*/  BSYNC B1 ;  /* 0x0000000000017941 */ /* 0x000fea0003800000 */
.L_x_60788:
[----:B------:R-:W-:Y:S05]  /*36a0*/  BRA `(.L_x_60786) ;  /* 0x0000000000287947 */ /* 0x000fea0003800000 */
.L_x_60787:
        /* <DEDUP_REMOVED lines=10> */
.L_x_60786:
[----:B------:R-:W-:Y:S05]  /*3750*/  BSYNC B0 ;  /* 0x0000000000007941 */ /* 0x000fea0003800000 */
.L_x_60785:
        /* <DEDUP_REMOVED lines=27> */
.L_x_60796:
        /* <DEDUP_REMOVED lines=23> */
.L_x_60795:
[----:B------:R-:W-:Y:S05]  /*3a80*/  BSYNC B1 ;  /* 0x0000000000017941 */ /* 0x000fea0003800000 */
.L_x_60794:
[----:B------:R-:W-:Y:S05]  /*3a90*/  BRA `(.L_x_60792) ;  /* 0x0000000000287947 */ /* 0x000fea0003800000 */
.L_x_60793:
        /* <DEDUP_REMOVED lines=10> */
.L_x_60792:
[----:B------:R-:W-:Y:S05]  /*3b40*/  BSYNC B0 ;  /* 0x0000000000007941 */ /* 0x000fea0003800000 */
.L_x_60791:
        /* <DEDUP_REMOVED lines=27> */
.L_x_60802:
        /* <DEDUP_REMOVED lines=18> */
.L_x_60801:
[----:B------:R-:W-:Y:S05]  /*3e20*/  BSYNC B1 ;  /* 0x0000000000017941 */ /* 0x000fea0003800000 */
.L_x_60800:
[----:B------:R-:W-:Y:S05]  /*3e30*/  BRA `(.L_x_60798) ;  /* 0x0000000000287947 */ /* 0x000fea0003800000 */
.L_x_60799:
        /* <DEDUP_REMOVED lines=10> */
.L_x_60798:
[----:B------:R-:W-:Y:S05]  /*3ee0*/  BSYNC B0 ;  /* 0x0000000000007941 */ /* 0x000fea0003800000 */
.L_x_60797:
        /* <DEDUP_REMOVED lines=27> */
.L_x_60808:
        /* <DEDUP_REMOVED lines=23> */
.L_x_60807:
[----:B------:R-:W-:Y:S05]  /*4210*/  BSYNC B1 ;  /* 0x0000000000017941 */ /* 0x000fea0003800000 */
.L_x_60806:
[----:B------:R-:W-:Y:S05]  /*4220*/  BRA `(.L_x_60804) ;  /* 0x0000000000287947 */ /* 0x000fea0003800000 */
.L_x_60805:
        /* <DEDUP_REMOVED lines=10> */
.L_x_60804:
[----:B------:R-:W-:Y:S05]  /*42d0*/  BSYNC B0 ;  /* 0x0000000000007941 */ /* 0x000fea0003800000 */
.L_x_60803:
        /* <DEDUP_REMOVED lines=21> */
.L_x_60811:
[----:B------:R-:W-:-:S13]  /*4430*/  ISETP.GE.AND P0, PT, R6, R5, PT ;  /* 0x000000050600720c */ /* 0x000fda0003f06270 */
[----:B------:R-:W-:Y:S05]  /*4440*/  @P0 BRA `(.L_x_60813) ;  /* 0x0000000000300947 */ /* 0x000fea0003800000 */
[----:B0-----:R-:W0:Y:S01]  /*4450*/  LDC.64 R8, c[0x0][0x220] ;  /* 0x00008800ff087b82 */ /* 0x001e220000000a00 */
[----:B------:R-:W-:Y:S02]  /*4460*/  IMAD.IADD R7, R4, 0x1, R6 ;  /* 0x0000000104077824 */ /* 0x000fe400078e0206 */
[----:B------:R-:W-:Y:S02]  /*4470*/  VIADD R6, R6, 0x80 ;  /* 0x0000008006067836 */ /* 0x000fe40000000000 */
[----:B0-----:R-:W-:-:S05]  /*4480*/  IMAD.WIDE.U32 R8, R7, 0x2, R8 ;  /* 0x0000000207087825 */ /* 0x001fca00078e0008 */
[----:B------:R1:W-:Y:S02]  /*4490*/  STG.E.U16 desc[UR4][R8.64], R10 ;  /* 0x0000000a08007986 */ /* 0x0003e4000c101504 */
.L_x_60812:
[----:B------:R-:W-:-:S13]  /*44a0*/  ISETP.GE.AND P0, PT, R6, R5, PT ;  /* 0x000000050600720c */ /* 0x000fda0003f06270 */
[----:B------:R-:W-:Y:S05]  /*44b0*/  @P0 BRA `(.L_x_60814) ;  /* 0x0000000000340947 */ /* 0x000fea0003800000 */
[----:B-1----:R-:W1:Y:S01]  /*44c0*/  LDC.64 R8, c[0x0][0x220] ;  /* 0x00008800ff087b82 */ /* 0x002e620000000a00 */
[----:B0-----:R-:W-:Y:S02]  /*44d0*/  IMAD.IADD R7, R4, 0x1, R6 ;  /* 0x0000000104077824 */ /* 0x001fe400078e0206 */
[----:B------:R-:W-:Y:S02]  /*44e0*/  VIADD R6, R6, 0x80 ;  /* 0x0000008006067836 */ /* 0x000fe40000000000 */
[----:B-1----:R-:W-:-:S05]  /*44f0*/  IMAD.WIDE.U32 R8, R7, 0x2, R8 ;  /* 0x0000000207087825 */ /* 0x002fca00078e0008 */
[----:B------:R1:W-:Y:S02]  /*4500*/  STG.E.U16 desc[UR4][R8.64], R11 ;  /* 0x0000000b08007986 */ /* 0x0003e4000c101504 */
.L_x_60813:
        /* <DEDUP_REMOVED lines=8> */
.L_x_60814:
[----:B------:R-:W-:Y:S05]  /*4590*/  BSYNC B1 ;  /* 0x0000000000017941 */ /* 0x000fea0003800000 */
.L_x_60810:
[----:B------:R-:W-:-:S13]  /*45a0*/  ISETP.GE.AND P0, PT, R6, R5, PT ;  /* 0x000000050600720c */ /* 0x000fda0003f06270 */
[----:B-12---:R-:W1:Y:S01]  /*45b0*/  @!P0 LDC.64 R8, c[0x0][0x220] ;  /* 0x00008800ff088b82 */ /* 0x006e620000000a00 */
[----:B0-----:R-:W-:Y:S02]  /*45c0*/  @!P0 IMAD.IADD R7, R4, 0x1, R6 ;  /* 0x0000000104078824 */ /* 0x001fe400078e0206 */
[----:B------:R-:W-:Y:S02]  /*45d0*/  @!P0 VIADD R6, R6, 0x80 ;  /* 0x0000008006068836 */ /* 0x000fe40000000000 */
[----:B-1----:R-:W-:-:S05]  /*45e0*/  @!P0 IMAD.WIDE.U32 R8, R7, 0x2, R8 ;  /* 0x0000000207088825 */ /* 0x002fca00078e0008 */
[----:B------:R2:W-:Y:S02]  /*45f0*/  @!P0 STG.E.U16 desc[UR4][R8.64], R3 ;  /* 0x0000000308008986 */ /* 0x0005e4000c101504 */
.L_x_60815:
[----:B------:R-:W-:Y:S05]  /*4600*/  BSYNC B0 ;  /* 0x0000000000007941 */ /* 0x000fea0003800000 */
.L_x_60809:
        /* <DEDUP_REMOVED lines=8> */
.L_x_60816:
        /* <DEDUP_REMOVED lines=15> */
.L_x_71937:


//--------------------- .text._ZN2at6native29vectorized_elementwise_kernelILi8EZZZNS0_50_GLOBAL__N__2680c7bb_12_PowKernel_cu_7dd49032_316824pow_tensor_tensor_kernelERNS_18TensorIteratorBaseEENKUlvE_clEvENKUlvE3_clEvEUlssE_St5arrayIPcLm3EEEEviT0_T1_ --------------------------
	.section	.text._ZN2at6native29vectorized_elementwise_kernelILi8EZZZNS0_50_GLOBAL__N__2680c7bb_12_PowKernel_cu_7dd49032_316824pow_tensor_tensor_kernelERNS_18TensorIteratorBaseEENKUlvE_clEvENKUlvE3_clEvEUlssE_St5arrayIPcLm3EEEEviT0_T1_,"ax",@progbits
	.align	128
        .global         _ZN2at6native29vectorized_elementwise_kernelILi8EZZZNS0_50_GLOBAL__N__2680c7bb_12_PowKernel_cu_7dd49032_316824pow_tensor_tensor_kernelERNS_18TensorIteratorBaseEENKUlvE_clEvENKUlvE3_clEvEUlssE_St5arrayIPcLm3EEEEviT0_T1_
        .type           _ZN2at6native29vectorized_elementwise_kernelILi8EZZZNS0_50_GLOBAL__N__2680c7bb_12_PowKernel_cu_7dd49032_316824pow_tensor_tensor_kernelERNS_18TensorIteratorBaseEENKUlvE_clEvENKUlvE3_clEvEUlssE_St5arrayIPcLm3EEEEviT0_T1_,@function
        .size           _ZN2at6native29vectorized_elementwise_kernelILi8EZZZNS0_50_GLOBAL__N__2680c7bb_12_PowKernel_cu_7dd49032_316824pow_tensor_tensor_kernelERNS_18TensorIteratorBaseEENKUlvE_clEvENKUlvE3_clEvEUlssE_St5arrayIPcLm3EEEEviT0_T1_,(.L_x_71938 - _ZN2at6native29vectorized_elementwise_kernelILi8EZZZNS0_50_GLOBAL__N__2680c7bb_12_PowKernel_cu_7dd49032_316824pow_tensor_tensor_kernelERNS_18TensorIteratorBaseEENKUlvE_clEvENKUlvE3_clEvEUlssE_St5arrayIPcLm3EEEEviT0_T1_)
        .other          _ZN2at6native29vectorized_elementwise_kernelILi8EZZZNS0_50_GLOBAL__N__2680c7bb_12_PowKernel_cu_7dd49032_316824pow_tensor_tensor_kernelERNS_18TensorIteratorBaseEENKUlvE_clEvENKUlvE3_clEvEUlssE_St5arrayIPcLm3EEEEviT0_T1_,@"STO_CUDA_ENTRY STV_DEFAULT"
_ZN2at6native29vectorized_elementwise_kernelILi8EZZZNS0_50_GLOBAL__N__2680c7bb_12_PowKernel_cu_7dd49032_316824pow_tensor_tensor_kernelERNS_18TensorIteratorBaseEENKUlvE_clEvENKUlvE3_clEvEUlssE_St5arrayIPcLm3EEEEviT0_T1_:
.text._ZN2at6native29vectorized_elementwise_kernelILi8EZZZNS0_50_GLOBAL__N__2680c7bb_12_PowKernel_cu_7dd49032_316824pow_tensor_tensor_kernelERNS_18TensorIteratorBaseEENKUlvE_clEvENKUlvE3_clEvEUlssE_St5arrayIPcLm3EEEEviT0_T1_:
        /* <DEDUP_REMOVED lines=13> */
[----:B------:R-:W3:Y:S01]  /*00d0*/  LDG.E.128 R12, desc[UR4][R12.64] ;  /* 0x000000040c0c7981 */ /* 0x000ee2000c1e1d00 */
[----:B--2---:R-:W-:-:S04]  /*00e0*/  IMAD.WIDE R2, R4, 0x2, R6 ;  /* 0x0000000204027825 */ /* 0x004fc800078e0206 */
[----:B------:R-:W-:-:S05]  /*00f0*/  IMAD.WIDE.U32 R2, R0, 0x10, R2 ;  /* 0x0000001000027825 */ /* 0x000fca00078e0002 */
[----:B------:R0:W5:Y:S01]  /*0100*/  LDG.E.128 R8, desc[UR4][R2.64] ;  /* 0x0000000402087981 */ /* 0x000162000c1e1d00 */
        /* <DEDUP_REMOVED lines=25> */
.L_x_60822:
        /* <DEDUP_REMOVED lines=18> */
.L_x_60821:
[----:B------:R-:W-:Y:S05]  /*03c0*/  BSYNC B1 ;  /* 0x0000000000017941 */ /* 0x000fea0003800000 */
.L_x_60820:
[----:B------:R-:W-:Y:S05]  /*03d0*/  BRA `(.L_x_60823) ;  /* 0x0000000000247947 */ /* 0x000fea0003800000 */
.L_x_60819:
        /* <DEDUP_REMOVED lines=9> */
.L_x_60823:
[----:B------:R-:W-:Y:S05]  /*0470*/  BSYNC B0 ;  /* 0x0000000000007941 */ /* 0x000fea0003800000 */
.L_x_60818:
        /* <DEDUP_REMOVED lines=19> */
[----:B------:R-:W-:-:S05]  /*05b0*/  IMAD.MOV.U32 R7, RZ, RZ, R12 ;  /* 0x000000ffff077224 */ /* 0x000fca00078e000c */
[----:B------:R-:W-:Y:S01]  /*05c0*/  LEA.HI R6, R7, R6, RZ, 0x11 ;  /* 0x0000000607067211 */ /* 0x000fe200078f88ff */
[----:B------:R-:W-:Y:S01]  /*05d0*/  IMAD R7, R8, R8, RZ ;  /* 0x0000000808077224 */ /* 0x000fe200078e02ff */
[----:B------:R-:W-:Y:S06]  /*05e0*/  @!P0 BRA `(.L_x_60827) ;  /* 0x0000000000688947 */ /* 0x000fec0003800000 */
[----:B------:R-:W-:-:S04]  /*05f0*/  PRMT R6, R6, 0x9910, RZ ;  /* 0x0000991006067816 */ /* 0x000fc800000000ff */
[----:B------:R-:W-:-:S04]  /*0600*/  SHF.R.S32.HI R6, RZ, 0x1, R6 ;  /* 0x00000001ff067819 */ /* 0x000fc80000011406 */
[----:B------:R-:W-:-:S07]  /*0610*/  PRMT R17, R6, 0x7610, R17 ;  /* 0x0000761006117816 */ /* 0x000fce0000000011 */
.L_x_60828:
        /* <DEDUP_REMOVED lines=23> */
.L_x_60827:
[----:B------:R-:W-:Y:S05]  /*0790*/  BSYNC B1 ;  /* 0x0000000000017941 */ /* 0x000fea0003800000 */
.L_x_60826:
[----:B------:R-:W-:Y:S05]  /*07a0*/  BRA `(.L_x_60829) ;  /* 0x0000000000247947 */ /* 0x000fea0003800000 */
.L_x_60825:
        /* <DEDUP_REMOVED lines=9> */
.L_x_60829:
[----:B------:R-:W-:Y:S05]  /*0840*/  BSYNC B0 ;  /* 0x0000000000007941 */ /* 0x000fea0003800000 */
.L_x_60824:
[----:B------:R-:W-:Y:S01]  /*0850*/  PRMT R6, R13, 0x9910, RZ ;  /* 0x000099100d067816 */ /* 0x000fe200000000ff */
[----:B------:R-:W-:Y:S03]  /*0860*/  BSSY B0, `(.L_x_60830) ;  /* 0x0000037000007945 */ /* 0x000fe60003800000 */
[----:B------:R-:W-:-:S13]  /*0870*/  ISETP.GE.AND P0, PT, R6, RZ, PT ;  /* 0x000000ff0600720c */ /* 0x000fda0003f06270 */
[----:B------:R-:W-:Y:S05]  /*0880*/  @!P0 BRA `(.L_x_60831) ;  /* 0x0000000000ac8947 */ /* 0x000fea0003800000 */
[----:B------:R-:W-:Y:S01]  /*0890*/  ISETP.NE.AND P0, PT, R6, RZ, PT ;  /* 0x000000ff0600720c */ /* 0x000fe20003f05270 */
[----:B------:R-:W-:Y:S01]  /*08a0*/  BSSY B1, `(.L_x_60832) ;  /* 0x0000028000017945 */ /* 0x000fe20003800000 */
[----:B-----5:R-:W-:-:S11]  /*08b0*/  IMAD.MOV.U32 R8, RZ, RZ, 0x1 ;  /* 0x00000001ff087424 */ /* 0x020fd600078e00ff */
        /* <DEDUP_REMOVED lines=12> */
[----:B------:R-:W-:-:S05]  /*0980*/  LEA.HI R6, R6, R13, RZ, 0x11 ;  /* 0x0000000d06067211 */ /* 0x000fca00078f88ff */
[----:B------:R-:W-:Y:S05]  /*0990*/  @!P0 BRA `(.L_x_60833) ;  /* 0x0000000000608947 */ /* 0x000fea0003800000 */
[----:B------:R-:W-:Y:S02]  /*09a0*/  PRMT R6, R6, 0x9910, RZ ;  /* 0x0000991006067816 */ /* 0x000fe400000000ff */
[----:B------:R-:W-:Y:S02]  /*09b0*/  PRMT R12, R7, 0x7610, R12 ;  /* 0x00007610070c7816 */ /* 0x000fe4000000000c */
[----:B------:R-:W-:-:S04]  /*09c0*/  SHF.R.S32.HI R6, RZ, 0x1, R6 ;  /* 0x00000001ff067819 */ /* 0x000fc80000011406 */
[----:B------:R-:W-:-:S07]  /*09d0*/  PRMT R16, R6, 0x7610, R16 ;  /* 0x0000761006107816 */ /* 0x000fce0000000010 */
.L_x_60834:
        /* <DEDUP_REMOVED lines=20> */
.L_x_60833:
[----:B------:R-:W-:Y:S05]  /*0b20*/  BSYNC B1 ;  /* 0x0000000000017941 */ /* 0x000fea0003800000 */
.L_x_60832:
[----:B------:R-:W-:Y:S05]  /*0b30*/  BRA `(.L_x_60835) ;  /* 0x0000000000247947 */ /* 0x000fea0003800000 */
.L_x_60831:
        /* <DEDUP_REMOVED lines=9> */
.L_x_60835:
[----:B------:R-:W-:Y:S05]  /*0bd0*/  BSYNC B0 ;  /* 0x0000000000007941 */ /* 0x000fea0003800000 */
.L_x_60830:
        /* <DEDUP_REMOVED lines=23> */
[----:B------:R-:W-:Y:S02]  /*0d50*/  PRMT R6, R6, 0x9910, RZ ;  /* 0x0000991006067816 */ /* 0x000fe400000000ff */
[----:B------:R-:W-:Y:S02]  /*0d60*/  PRMT R12, R7, 0x7610, R12 ;  /* 0x00007610070c7816 */ /* 0x000fe4000000000c */
[----:B------:R-:W-:-:S04]  /*0d70*/  SHF.R.S32.HI R6, RZ, 0x1, R6 ;  /* 0x00000001ff067819 */ /* 0x000fc80000011406 */
[----:B------:R-:W-:-:S07]  /*0d80*/  PRMT R16, R6, 0x7610, R16 ;  /* 0x0000761006107816 */ /* 0x000fce0000000010 */
.L_x_60840:
        /* <DEDUP_REMOVED lines=20> */
.L_x_60839:
[----:B------:R-:W-:Y:S05]  /*0ed0*/  BSYNC B1 ;  /* 0x0000000000017941 */ /* 0x000fea0003800000 */
.L_x_60838:
[----:B------:R-:W-:Y:S05]  /*0ee0*/  BRA `(.L_x_60841) ;  /* 0x0000000000247947 */ /* 0x000fea0003800000 */
.L_x_60837:
        /* <DEDUP_REMOVED lines=9> */
.L_x_60841:
[----:B------:R-:W-:Y:S05]  /*0f80*/  BSYNC B0 ;  /* 0x0000000000007941 */ /* 0x000fea0003800000 */
.L_x_60836:
        /* <DEDUP_REMOVED lines=24> */
.L_x_60846:
        /* <DEDUP_REMOVED lines=19> */
.L_x_60845:
[----:B------:R-:W-:Y:S05]  /*1240*/  BSYNC B1 ;  /* 0x0000000000017941 */ /* 0x000fea0003800000 */
.L_x_60844:
[----:B------:R-:W-:Y:S05]  /*1250*/  BRA `(.L_x_60847) ;  /* 0x0000000000247947 */ /* 0x000fea0003800000 */
.L_x_60843:
        /* <DEDUP_REMOVED lines=9> */
.L_x_60847:
[----:B------:R-:W-:Y:S05]  /*12f0*/  BSYNC B0 ;  /* 0x0000000000007941 */ /* 0x000fea0003800000 */
.L_x_60842:
        /* <DEDUP_REMOVED lines=28> */
.L_x_60852:
[C---:B------:R-:W-:Y:S02]  /*14c0*/  LOP3.LUT R10, R13.reuse, 0xffff, RZ, 0xc0, !PT ;  /* 0x0000ffff0d0a7812 */ /* 0x040fe400078ec0ff */
[C---:B------:R-:W-:Y:S02]  /*14d0*/  LOP3.LUT R7, R13.reuse, 0x1, RZ, 0xc0, !PT ;  /* 0x000000010d077812 */ /* 0x040fe400078ec0ff */
[----:B------:R-:W-:Y:S01]  /*14e0*/  LEA.HI R10, R10, R13, RZ, 0x11 ;  /* 0x0000000d0a0a7211 */ /* 0x000fe200078f88ff */
[----:B------:R-:W-:Y:S01]  /*14f0*/  VIADD R13, R13, 0x1 ;  /* 0x000000010d0d7836 */ /* 0x000fe20000000000 */
[----:B------:R-:W-:Y:S02]  /*1500*/  ISETP.NE.U32.AND P0, PT, R7, 0x1, PT ;  /* 0x000000010700780c */ /* 0x000fe40003f05070 */
[C---:B------:R-:W-:Y:S02]  /*1510*/  PRMT R14, R12.reuse, 0x9910, RZ ;  /* 0x000099100c0e7816 */ /* 0x040fe400000000ff */
[----:B------:R-:W-:-:S02]  /*1520*/  SEL R7, R12, 0x1, !P0 ;  /* 0x000000010c077807 */ /* 0x000fc40004000000 */
[----:B------:R-:W-:Y:S01]  /*1530*/  LOP3.LUT R13, R13, 0xffff, RZ, 0xc0, !PT ;  /* 0x0000ffff0d0d7812 */ /* 0x000fe200078ec0ff */
[----:B------:R-:W-:Y:S01]  /*1540*/  IMAD.MOV.U32 R12, RZ, RZ, R14 ;  /* 0x000000ffff0c7224 */ /* 0x000fe200078e000e */
[----:B------:R-:W-:Y:S02]  /*1550*/  PRMT R7, R7, 0x9910, RZ ;  /* 0x0000991007077816 */ /* 0x000fe400000000ff */
[----:B------:R-:W-:Y:S01]  /*1560*/  ISETP.GE.U32.AND P0, PT, R13, 0x3, PT ;  /* 0x000000030d00780c */ /* 0x000fe20003f06070 */
[----:B------:R-:W-:Y:S01]  /*1570*/  IMAD R12, R12, R12, RZ ;  /* 0x0000000c0c0c7224 */ /* 0x000fe200078e02ff */
[----:B------:R-:W-:Y:S01]  /*1580*/  PRMT R14, R10, 0x9910, RZ ;  /* 0x000099100a0e7816 */ /* 0x000fe200000000ff */
[----:B------:R-:W-:Y:S01]  /*1590*/  IMAD.MOV.U32 R10, RZ, RZ, R7 ;  /* 0x000000ffff0a7224 */ /* 0x000fe200078e0007 */
[----:B------:R-:W-:-:S03]  /*15a0*/  PRMT R9, R9, 0x9910, RZ ;  /* 0x0000991009097816 */ /* 0x000fc600000000ff */
[----:B------:R-:W-:Y:S02]  /*15b0*/  IMAD.MOV.U32 R7, RZ, RZ, R14 ;  /* 0x000000ffff077224 */ /* 0x000fe400078e000e */
[----:B------:R-:W-:-:S03]  /*15c0*/  IMAD R9, R9, R10, RZ ;  /* 0x0000000a09097224 */ /* 0x000fc600078e02ff */
[----:B------:R-:W-:-:S04]  /*15d0*/  SHF.R.S32.HI R7, RZ, 0x1, R7 ;  /* 0x00000001ff077819 */ /* 0x000fc80000011407 */
[----:B------:R-:W-:Y:S01]  /*15e0*/  PRMT R13, R7, 0x7610, R13 ;  /* 0x00007610070d7816 */ /* 0x000fe2000000000d */
[----:B------:R-:W-:Y:S06]  /*15f0*/  @P0 BRA `(.L_x_60852) ;  /* 0xfffffffc00b00947 */ /* 0x000fec000383ffff */
.L_x_60851:
[----:B------:R-:W-:Y:S05]  /*1600*/  BSYNC B1 ;  /* 0x0000000000017941 */ /* 0x000fea0003800000 */
.L_x_60850:
[----:B------:R-:W-:Y:S05]  /*1610*/  BRA `(.L_x_60853) ;  /* 0x0000000000247947 */ /* 0x000fea0003800000 */
.L_x_60849:
        /* <DEDUP_REMOVED lines=9> */
.L_x_60853:
[----:B------:R-:W-:Y:S05]  /*16b0*/  BSYNC B0 ;  /* 0x0000000000007941 */ /* 0x000fea0003800000 */
.L_x_60848:
        /* <DEDUP_REMOVED lines=24> */
.L_x_60858:
        /* <DEDUP_REMOVED lines=19> */
.L_x_60857:
[----:B------:R-:W-:Y:S05]  /*1970*/  BSYNC B1 ;  /* 0x0000000000017941 */ /* 0x000fea0003800000 */
.L_x_60856:
[----:B------:R-:W-:Y:S05]  /*1980*/  BRA `(.L_x_60859) ;  /* 0x0000000000247947 */ /* 0x000fea0003800000 */
.L_x_60855:
        /* <DEDUP_REMOVED lines=9> */
.L_x_60859:
[----:B------:R-:W-:Y:S05]  /*1a20*/  BSYNC B0 ;  /* 0x0000000000007941 */ /* 0x000fea0003800000 */
.L_x_60854:
        /* <DEDUP_REMOVED lines=19> */
[----:B------:R-:W-:-:S04]  /*1b60*/  IMAD.MOV.U32 R5, RZ, RZ, R15 ;  /* 0x000000ffff057224 */ /* 0x000fc800078e000f */
[----:B------:R-:W-:Y:S01]  /*1b70*/  IMAD R11, R11, R11, RZ ;  /* 0x0000000b0b0b7224 */ /* 0x000fe200078e02ff */
[----:B------:R-:W-:Y:S01]  /*1b80*/  LEA.HI R10, R5, R10, RZ, 0x11 ;  /* 0x0000000a050a7211 */ /* 0x000fe200078f88ff */
[----:B------:R-:W-:Y:S06]  /*1b90*/  @!P0 BRA `(.L_x_60863) ;  /* 0x0000000000648947 */ /* 0x000fec0003800000 */
[----:B------:R-:W-:Y:S02]  /*1ba0*/  PRMT R5, R10, 0x9910, RZ ;  /* 0x000099100a057816 */ /* 0x000fe400000000ff */
[----:B------:R-:W-:Y:S02]  /*1bb0*/  PRMT R13, R11, 0x7610, R13 ;  /* 0x000076100b0d7816 */ /* 0x000fe4000000000d */
[----:B------:R-:W-:-:S04]  /*1bc0*/  SHF.R.S32.HI R5, RZ, 0x1, R5 ;  /* 0x00000001ff057819 */ /* 0x000fc80000011405 */
[----:B------:R-:W-:-:S07]  /*1bd0*/  PRMT R15, R5, 0x7610, R15 ;  /* 0x00007610050f7816 */ /* 0x000fce000000000f */
.L_x_60864:
        /* <DEDUP_REMOVED lines=21> */
.L_x_60863:
[----:B------:R-:W-:Y:S05]  /*1d30*/  BSYNC B1 ;  /* 0x0000000000017941 */ /* 0x000fea0003800000 */
.L_x_60862:
[----:B------:R-:W-:Y:S05]  /*1d40*/  BRA `(.L_x_60865) ;  /* 0x0000000000287947 */ /* 0x000fea0003800000 */
.L_x_60861:
        /* <DEDUP_REMOVED lines=10> */
.L_x_60865:
[----:B------:R-:W-:Y:S05]  /*1df0*/  BSYNC B0 ;  /* 0x0000000000007941 */ /* 0x000fea0003800000 */
.L_x_60860:
        /* <DEDUP_REMOVED lines=9> */
.L_x_60817:
        /* <DEDUP_REMOVED lines=114> */
.L_x_60871:
        /* <DEDUP_REMOVED lines=20> */
.L_x_60870:
[----:B------:R-:W-:Y:S05]  /*26f0*/  BSYNC B1 ;  /* 0x0000000000017941 */ /* 0x000fea0003800000 */
.L_x_60869:
[----:B------:R-:W-:Y:S05]  /*2700*/  BRA `(.L_x_60867) ;  /* 0x0000000000287947 */ /* 0x000fea0003800000 */
.L_x_60868:
        /* <DEDUP_REMOVED lines=10> */
.L_x_60867:
[----:B------:R-:W-:Y:S05]  /*27b0*/  BSYNC B0 ;  /* 0x0000000000007941 */ /* 0x000fea0003800000 */
.L_x_60866:
        /* <DEDUP_REMOVED lines=27> */
.L_x_60877:
        /* <DEDUP_REMOVED lines=20> */
.L_x_60876:
[----:B------:R-:W-:Y:S05]  /*2ab0*/  BSYNC B1 ;  /* 0x0000000000017941 */ /* 0x000fea0003800000 */
.L_x_60875:
[----:B------:R-:W-:Y:S05]  /*2ac0*/  BRA `(.L_x_60873) ;  /* 0x0000000000287947 */ /* 0x000fea0003800000 */
.L_x_60874:
        /* <DEDUP_REMOVED lines=10> */
.L_x_60873:
[----:B------:R-:W-:Y:S05]  /*2b70*/  BSYNC B0 ;  /* 0x0000000000007941 */ /* 0x000fea0003800000 */
.L_x_60872:
        /* <DEDUP_REMOVED lines=28> */
.L_x_60883:
        /* <DEDUP_REMOVED lines=19> */
.L_x_60882:
[----:B------:R-:W-:Y:S05]  /*2e70*/  BSYNC B1 ;  /* 0x0000000000017941 */ /* 0x000fea0003800000 */
.L_x_60881:
[----:B------:R-:W-:Y:S05]  /*2e80*/  BRA `(.L_x_60879) ;  /* 0x0000000000287947 */ /* 0x000fea0003800000 */
.L_x_60880:
        /* <DEDUP_REMOVED lines=10> */
.L_x_60879:
[----:B------:R-:W-:Y:S05]  /*2f30*/  BSYNC B0 ;  /* 0x0000000000007941 */ /* 0x000fea0003800000 */
.L_x_60878:
        /* <DEDUP_REMOVED lines=27> */
.L_x_60889:
        /* <DEDUP_REMOVED lines=19> */
.L_x_60888:
[----:B------:R-:W-:Y:S05]  /*3220*/  BSYNC B1 ;  /* 0x0000000000017941 */ /* 0x000fea0003800000 */
.L_x_60887:
[----:B------:R-:W-:Y:S05]  /*3230*/  BRA `(.L_x_60885) ;  /* 0x0000000000287947 */ /* 0x000fea0003800000 */
.L_x_60886:
        /* <DEDUP_REMOVED lines=10> */
.L_x_60885:
[----:B------:R-:W-:Y:S05]  /*32e0*/  BSYNC B0 ;  /* 0x0000000000007941 */ /* 0x000fea0003800000 */
.L_x_60884:
        /* <DEDUP_REMOVED lines=27> */
.L_x_60895:
        /* <DEDUP_REMOVED lines=18> */
.L_x_60894:
[----:B------:R-:W-:Y:S05]  /*35c0*/  BSYNC B1 ;  /* 0x0000000000017941 */ /* 0x000fea0003800000 */
.L_x_60893:
[----:B------:R-:W-:Y:S05]  /*35d0*/  BRA `(.L_x_60891) ;  /* 0x0000000000287947 */ /* 0x000fea0003800000 */
.L_x_60892:
        /* <DEDUP_REMOVED lines=10> */
.L_x_60891:
[----:B------:R-:W-:Y:S05]  /*3680*/  BSYNC B0 ;  /* 0x0000000000007941 */ /* 0x000fea0003800000 */
.L_x_60890:
        /* <DEDUP_REMOVED lines=27> */
.L_x_60901:
        /* <DEDUP_REMOVED lines=23> */
.L_x_60900:
[----:B------:R-:W-:Y:S05]  /*39b0*/  BSYNC B1 ;  /* 0x0000000000017941 */ /* 0x000fea0003800000 */
.L_x_60899:
[----:B------:R-:W-:Y:S05]  /*39c0*/  BRA `(.L_x_60897) ;  /* 0x0000000000287947 */ /* 0x000fea0003800000 */
.L_x_60898:
        /* <DEDUP_REMOVED lines=10> */
.L_x_60897:
[----:B------:R-:W-:Y:S05]  /*3a70*/  BSYNC B0 ;  /* 0x0000000000007941 */ /* 0x000fea0003800000 */
.L_x_60896:
        /* <DEDUP_REMOVED lines=27> */
.L_x_60907:
        /* <DEDUP_REMOVED lines=18> */
.L_x_60906:
[----:B------:R-:W-:Y:S05]  /*3d50*/  BSYNC B1 ;  /* 0x0000000000017941 */ /* 0x000fea0003800000 */
.L_x_60905:
[----:B------:R-:W-:Y:S05]  /*3d60*/  BRA `(.L_x_60903) ;  /* 0x0000000000287947 */ /* 0x000fea0003800000 */
.L_x_60904:
        /* <DEDUP_REMOVED lines=10> */
.L_x_60903:
[----:B------:R-:W-:Y:S05]  /*3e10*/  BSYNC B0 ;  /* 0x0000000000007941 */ /* 0x000fea0003800000 */
.L_x_60902:
        /* <DEDUP_REMOVED lines=27> */
.L_x_60913:
        /* <DEDUP_REMOVED lines=23> */
.L_x_60912:
[----:B------:R-:W-:Y:S05]  /*4140*/  BSYNC B1 ;  /* 0x0000000000017941 */ /* 0x000fea0003800000 */
.L_x_60911:
[----:B------:R-:W-:Y:S05]  /*4150*/  BRA `(.L_x_60909) ;  /* 0x0000000000287947 */ /* 0x000fea0003800000 */
.L_x_60910:
        /* <DEDUP_REMOVED lines=10> */
.L_x_60909:
[----:B------:R-:W-:Y:S05]  /*4200*/  BSYNC B0 ;  /* 0x0000000000007941 */ /* 0x000fea0003800000 */
.L_x_60908:
        /* <DEDUP_REMOVED lines=21> */
.L_x_60916:
[----:B------:R-:W-:-:S13]  /*4360*/  ISETP.GE.AND P0, PT, R6, R5, PT ;  /* 0x000000050600720c */ /* 0x000fda0003f06270 */
[----:B------:R-:W-:Y:S05]  /*4370*/  @P0 BRA `(.L_x_60918) ;  /* 0x0000000000300947 */ /* 0x000fea0003800000 */
[----:B0-----:R-:W0:Y:S01]  /*4380*/  LDC.64 R8, c[0x0][0x220] ;  /* 0x00008800ff087b82 */ /* 0x001e220000000a00 */
[----:B------:R-:W-:Y:S02]  /*4390*/  IMAD.IADD R7, R4, 0x1, R6 ;  /* 0x0000000104077824 */ /* 0x000fe400078e0206 */
[----:B------:R-:W-:Y:S02]  /*43a0*/  VIADD R6, R6, 0x80 ;  /* 0x0000008006067836 */ /* 0x000fe40000000000 */
[----:B0-----:R-:W-:-:S05]  /*43b0*/  IMAD.WIDE.U32 R8, R7, 0x2, R8 ;  /* 0x0000000207087825 */ /* 0x001fca00078e0008 */
[----:B------:R1:W-:Y:S02]  /*43c0*/  STG.E.U16 desc[UR4][R8.64], R10 ;  /* 0x0000000a08007986 */ /* 0x0003e4000c101504 */
.L_x_60917:
[----:B------:R-:W-:-:S13]  /*43d0*/  ISETP.GE.AND P0, PT, R6, R5, PT ;  /* 0x000000050600720c */ /* 0x000fda0003f06270 */
[----:B------:R-:W-:Y:S05]  /*43e0*/  @P0 BRA `(.L_x_60919) ;  /* 0x0000000000340947 */ /* 0x000fea0003800000 */
[----:B-1----:R-:W1:Y:S01]  /*43f0*/  LDC.64 R8, c[0x0][0x220] ;  /* 0x00008800ff087b82 */ /* 0x002e620000000a00 */
[----:B0-----:R-:W-:Y:S02]  /*4400*/  IMAD.IADD R7, R4, 0x1, R6 ;  /* 0x0000000104077824 */ /* 0x001fe400078e0206 */
[----:B------:R-:W-:Y:S02]  /*4410*/  VIADD R6, R6, 0x80 ;  /* 0x0000008006067836 */ /* 0x000fe40000000000 */
[----:B-1----:R-:W-:-:S05]  /*4420*/  IMAD.WIDE.U32 R8, R7, 0x2, R8 ;  /* 0x0000000207087825 */ /* 0x002fca00078e0008 */
[----:B------:R1:W-:Y:S02]  /*4430*/  STG.E.U16 desc[UR4][R8.64], R11 ;  /* 0x0000000b08007986 */ /* 0x0003e4000c101504 */
.L_x_60918:
        /* <DEDUP_REMOVED lines=8> */
.L_x_60919:
[----:B------:R-:W-:Y:S05]  /*44c0*/  BSYNC B1 ;  /* 0x0000000000017941 */ /* 0x000fea0003800000 */
.L_x_60915:
[----:B------:R-:W-:-:S13]  /*44d0*/  ISETP.GE.AND P0, PT, R6, R5, PT ;  /* 0x000000050600720c */ /* 0x000fda0003f06270 */
[----:B-12---:R-:W1:Y:S01]  /*44e0*/  @!P0 LDC.64 R8, c[0x0][0x220] ;  /* 0x00008800ff088b82 */ /* 0x006e620000000a00 */
[----:B0-----:R-:W-:Y:S02]  /*44f0*/  @!P0 IMAD.IADD R7, R4, 0x1, R6 ;  /* 0x0000000104078824 */ /* 0x001fe400078e0206 */
[----:B------:R-:W-:Y:S02]  /*4500*/  @!P0 VIADD R6, R6, 0x80 ;  /* 0x0000008006068836 */ /* 0x000fe40000000000 */
[----:B-1----:R-:W-:-:S05]  /*4510*/  @!P0 IMAD.WIDE.U32 R8, R7, 0x2, R8 ;  /* 0x0000000207088825 */ /* 0x002fca00078e0008 */
[----:B------:R2:W-:Y:S02]  /*4520*/  @!P0 STG.E.U16 desc[UR4][R8.64], R3 ;  /* 0x0000000308008986 */ /* 0x0005e4000c101504 */
.L_x_60920:
[----:B------:R-:W-:Y:S05]  /*4530*/  BSYNC B0 ;  /* 0x0000000000007941 */ /* 0x000fea0003800000 */
.L_x_60914:
        /* <DEDUP_REMOVED lines=8> */
.L_x_60921:
        /* <DEDUP_REMOVED lines=12> */
.L_x_71938:


//--------------------- .text._ZN2at6native18elementwise_kernelILi128ELi4EZNS0_15gpu_kernel_implIZNS0_50_GLOBAL__N__2680c7bb_12_PowKernel_cu_7dd49032_316822pow_scalar_tensor_implIsEEvRNS_18TensorIteratorBaseET_EUlsE_EEvS6_RKS7_EUliE_EEviT1_ --------------------------
	.section	.text._ZN2at6native18elementwise_kernelILi128ELi4EZNS0_15gpu_kernel_implIZNS0_50_GLOBAL__N__2680c7bb_12_PowKernel_cu_7dd49032_316822pow_scalar_tensor_implIsEEvRNS_18TensorIteratorBaseET_EUlsE_EEvS6_RKS7_EUliE_EEviT1_,"ax",@progbits
	.align	128
        .global         _ZN2at6native18elementwise_kernelILi128ELi4EZNS0_15gpu_kernel_implIZNS0_50_GLOBAL__N__2680c7bb_12_PowKernel_cu_7dd49032_316822pow_scalar_tensor_implIsEEvRNS_18TensorIteratorBaseET_EUlsE_EEvS6_RKS7_EUliE_EEviT1_
        .type           _ZN2at6native18elementwise_kernelILi128ELi4EZNS0_15gpu_kernel_implIZNS0_50_GLOBAL__N__2680c7bb_12_PowKernel_cu_7dd49032_316822pow_scalar_tensor_implIsEEvRNS_18TensorIteratorBaseET_EUlsE_EEvS6_RKS7_EUliE_EEviT1_,@function
        .size           _ZN2at6native18elementwise_kernelILi128ELi4EZNS0_15gpu_kernel_implIZNS0_50_GLOBAL__N__2680c7bb_12_PowKernel_cu_7dd49032_316822pow_scalar_tensor_implIsEEvRNS_18TensorIteratorBaseET_EUlsE_EEvS6_RKS7_EUliE_EEviT1_,(.L_x_71939 - _ZN2at6native18elementwise_kernelILi128ELi4EZNS0_15gpu_kernel_implIZNS0_50_GLOBAL__N__2680c7bb_12_PowKernel_cu_7dd49032_316822pow_scalar_tensor_implIsEEvRNS_18TensorIteratorBaseET_EUlsE_EEvS6_RKS7_EUliE_EEviT1_)
        .other          _ZN2at6native18elementwise_kernelILi128ELi4EZNS0_15gpu_kernel_implIZNS0_50_GLOBAL__N__2680c7bb_12_PowKernel_cu_7dd49032_316822pow_scalar_tensor_implIsEEvRNS_18TensorIteratorBaseET_EUlsE_EEvS6_RKS7_EUliE_EEviT1_,@"STO_CUDA_ENTRY STV_DEFAULT"
_ZN2at6native18elementwise_kernelILi128ELi4EZNS0_15gpu_kernel_implIZNS0_50_GLOBAL__N__2680c7bb_12_PowKernel_cu_7dd49032_316822pow_scalar_tensor_implIsEEvRNS_18TensorIteratorBaseET_EUlsE_EEvS6_RKS7_EUliE_EEviT1_:
.text._ZN2at6native18elementwise_kernelILi128ELi4EZNS0_15gpu_kernel_implIZNS0_50_GLOBAL__N__2680c7bb_12_PowKernel_cu_7dd49032_316822pow_scalar_tensor_implIsEEvRNS_18TensorIteratorBaseET_EUlsE_EEvS6_RKS7_EUliE_EEviT1_:
        /* <DEDUP_REMOVED lines=313> */
.L_x_60924:
        /* <DEDUP_REMOVED lines=20> */
.L_x_60928:
[----:B------:R0:W5:Y:S01]  /*14d0*/  LDG.E.U8 R0, desc[UR36][R2.64] ;  /* 0x0000002402007981 */ /* 0x000162000c1e1100 */
[----:B------:R-:W-:Y:S05]  /*14e0*/  BRA `(.L_x_60930) ;  /* 0x0000000c00547947 */ /* 0x000fea0003800000 */
.L_x_60927:
        /* <DEDUP_REMOVED lines=8> */
.L_x_60932:
[----:B------:R0:W5:Y:S01]  /*1570*/  LDG.E.U16 R0, desc[UR36][R2.64] ;  /* 0x0000002402007981 */ /* 0x000162000c1e1500 */
[----:B------:R-:W-:Y:S05]  /*1580*/  BRA `(.L_x_60930) ;  /* 0x0000000c002c7947 */ /* 0x000fea0003800000 */
.L_x_60931:
[----:B------:R0:W5:Y:S01]  /*1590*/  LDG.E.U16 R0, desc[UR36][R2.64] ;  /* 0x0000002402007981 */ /* 0x000162000c1e1500 */
[----:B------:R-:W-:Y:S05]  /*15a0*/  BRA `(.L_x_60930) ;  /* 0x0000000c00247947 */ /* 0x000fea0003800000 */
.L_x_60926:
        /* <DEDUP_REMOVED lines=9> */
.L_x_60934:
[----:B------:R-:W2:Y:S02]  /*1640*/  LDG.E.U16 R4, desc[UR36][R2.64] ;  /* 0x0000002402047981 */ /* 0x000ea4000c1e1500 */
[----:B--2---:R-:W-:-:S06]  /*1650*/  HADD2.F32 R4, -RZ, R4.H0_H0 ;  /* 0x20000004ff047230 */ /* 0x004fcc0000004100 */
[----:B------:R-:W0:Y:S02]  /*1660*/  F2I.FTZ.TRUNC.NTZ R4, R4 ;  /* 0x0000000400047305 */ /* 0x000e24000021f100 */
[----:B0-----:R-:W-:Y:S01]  /*1670*/  PRMT R0, R4, 0x7610, R0 ;  /* 0x0000761004007816 */ /* 0x001fe20000000000 */
[----:B------:R-:W-:Y:S06]  /*1680*/  BRA `(.L_x_60930) ;  /* 0x0000000800ec7947 */ /* 0x000fec0003800000 */
.L_x_60933:
        /* <DEDUP_REMOVED lines=9> */
.L_x_60936:
[----:B------:R-:W2:Y:S02]  /*1720*/  LDG.E.U16 R2, desc[UR36][R2.64] ;  /* 0x0000002402027981 */ /* 0x000ea4000c1e1500 */
[----:B--2---:R-:W-:-:S06]  /*1730*/  HADD2.F32 R4, -RZ, R2.H0_H0 ;  /* 0x20000002ff047230 */ /* 0x004fcc0000004100 */
[----:B------:R-:W0:Y:S02]  /*1740*/  F2I.FTZ.TRUNC.NTZ R4, R4 ;  /* 0x0000000400047305 */ /* 0x000e24000021f100 */
[----:B0-----:R-:W-:Y:S01]  /*1750*/  PRMT R0, R4, 0x7610, R0 ;  /* 0x0000761004007816 */ /* 0x001fe20000000000 */
[----:B------:R-:W-:Y:S06]  /*1760*/  BRA `(.L_x_60930) ;  /* 0x0000000800b47947 */ /* 0x000fec0003800000 */
.L_x_60935:
[----:B------:R-:W2:Y:S02]  /*1770*/  LDG.E.64 R2, desc[UR36][R2.64] ;  /* 0x0000002402027981 */ /* 0x000ea4000c1e1b00 */
[----:B--2---:R0:W1:Y:S01]  /*1780*/  F2I.F64.TRUNC R0, R2 ;  /* 0x0000000200007311 */ /* 0x004062000030d100 */
[----:B------:R-:W-:Y:S05]  /*1790*/  BRA `(.L_x_60930) ;  /* 0x0000000800a87947 */ /* 0x000fea0003800000 */
.L_x_60925:
        /* <DEDUP_REMOVED lines=12> */
.L_x_60939:
[----:B------:R-:W2:Y:S02]  /*1860*/  LDG.E.64 R2, desc[UR36][R2.64] ;  /* 0x0000002402027981 */ /* 0x000ea4000c1e1b00 */
[----:B--2---:R3:W4:Y:S01]  /*1870*/  F2I.F64.TRUNC R0, R2 ;  /* 0x0000000200007311 */ /* 0x004722000030d100 */
[----:B------:R-:W-:Y:S05]  /*1880*/  BRA `(.L_x_60930) ;  /* 0x00000008006c7947 */ /* 0x000fea0003800000 */
.L_x_60938:
        /* <DEDUP_REMOVED lines=28> */
.L_x_60941:
        /* <DEDUP_REMOVED lines=15> */
.L_x_60940:
[----:B------:R-:W2:Y:S02]  /*1b40*/  LDG.E.U16 R4, desc[UR36][R2.64] ;  /* 0x0000002402047981 */ /* 0x000ea4000c1e1500 */
[----:B--2---:R-:W-:-:S06]  /*1b50*/  IMAD.U32 R4, R4, 0x10000, RZ ;  /* 0x0001000004047824 */ /* 0x004fcc00078e00ff */
[----:B------:R-:W0:Y:S02]  /*1b60*/  F2I.FTZ.TRUNC.NTZ R4, R4 ;  /* 0x0000000400047305 */ /* 0x000e24000021f100 */
[----:B0-----:R-:W-:Y:S01]  /*1b70*/  PRMT R0, R4, 0x7610, R0 ;  /* 0x0000761004007816 */ /* 0x001fe20000000000 */
[----:B------:R-:W-:Y:S06]  /*1b80*/  BRA `(.L_x_60930) ;  /* 0x0000000400ac7947 */ /* 0x000fec0003800000 */
.L_x_60937:
        /* <DEDUP_REMOVED lines=10> */
.L_x_60944:
        /* <DEDUP_REMOVED lines=21> */
.L_x_60948:
[----:B------:R-:W-:Y:S05]  /*1d80*/  BSYNC B1 ;  /* 0x0000000000017941 */ /* 0x000fea0003800000 */
.L_x_60947:
[----:B------:R-:W-:Y:S01]  /*1d90*/  IMAD.SHL.U32 R2, R2, 0x100000, RZ ;  /* 0x0010000002027824 */ /* 0x000fe200078e00ff */
[----:B------:R-:W-:-:S04]  /*1da0*/  LEA R3, R0, 0x3b800000, 0x17 ;  /* 0x3b80000000037811 */ /* 0x000fc800078eb8ff */
[----:B------:R-:W-:-:S07]  /*1db0*/  LOP3.LUT R4, R3, R2, R4, 0xfe, !PT ;  /* 0x0000000203047212 */ /* 0x000fce00078efe04 */
.L_x_60946:
[----:B------:R-:W-:Y:S05]  /*1dc0*/  BSYNC B0 ;  /* 0x0000000000007941 */ /* 0x000fea0003800000 */
.L_x_60945:
[----:B------:R-:W0:Y:S02]  /*1dd0*/  F2I.FTZ.TRUNC.NTZ R4, R4 ;  /* 0x0000000400047305 */ /* 0x000e24000021f100 */
[----:B0-----:R-:W-:Y:S01]  /*1de0*/  PRMT R0, R4, 0x7610, R0 ;  /* 0x0000761004007816 */ /* 0x001fe20000000000 */
[----:B------:R-:W-:Y:S06]  /*1df0*/  BRA `(.L_x_60930) ;  /* 0x0000000400107947 */ /* 0x000fec0003800000 */
.L_x_60943:
        /* <DEDUP_REMOVED lines=21> */
.L_x_60952:
[----:B------:R-:W-:Y:S05]  /*1f50*/  BSYNC B1 ;  /* 0x0000000000017941 */ /* 0x000fea0003800000 */
.L_x_60951:
[----:B------:R-:W-:Y:S01]  /*1f60*/  IMAD.SHL.U32 R2, R2, 0x200000, RZ ;  /* 0x0020000002027824 */ /* 0x000fe200078e00ff */
[----:B------:R-:W-:-:S04]  /*1f70*/  LEA R3, R0, 0x37800000, 0x17 ;  /* 0x3780000000037811 */ /* 0x000fc800078eb8ff */
[----:B------:R-:W-:-:S07]  /*1f80*/  LOP3.LUT R4, R3, R2, R4, 0xfe, !PT ;  /* 0x0000000203047212 */ /* 0x000fce00078efe04 */
.L_x_60950:
[----:B------:R-:W-:Y:S05]  /*1f90*/  BSYNC B0 ;  /* 0x0000000000007941 */ /* 0x000fea0003800000 */
.L_x_60949:
[----:B------:R-:W0:Y:S02]  /*1fa0*/  F2I.FTZ.TRUNC.NTZ R4, R4 ;  /* 0x0000000400047305 */ /* 0x000e24000021f100 */
[----:B0-----:R-:W-:Y:S01]  /*1fb0*/  PRMT R0, R4, 0x7610, R0 ;  /* 0x0000761004007816 */ /* 0x001fe20000000000 */
[----:B------:R-:W-:Y:S06]  /*1fc0*/  BRA `(.L_x_60930) ;  /* 0x00000000009c7947 */ /* 0x000fec0003800000 */
.L_x_60942:
        /* <DEDUP_REMOVED lines=14> */
.L_x_60956:
[----:B------:R-:W-:Y:S05]  /*20b0*/  BSYNC B0 ;  /* 0x0000000000007941 */ /* 0x000fea0003800000 */
.L_x_60955:
[----:B------:R-:W0:Y:S02]  /*20c0*/  F2I.FTZ.TRUNC.NTZ R4, R4 ;  /* 0x0000000400047305 */ /* 0x000e24000021f100 */
[----:B0-----:R-:W-:Y:S01]  /*20d0*/  PRMT R0, R4, 0x7610, R0 ;  /* 0x0000761004007816 */ /* 0x001fe20000000000 */
[----:B------:R-:W-:Y:S06]  /*20e0*/  BRA `(.L_x_60930) ;  /* 0x0000000000547947 */ /* 0x000fec0003800000 */
.L_x_60929:
        /* <DEDUP_REMOVED lines=16> */
.L_x_60957:
[----:B------:R-:W-:Y:S01]  /*21f0*/  PRMT R0, RZ, 0x7610, R0 ;  /* 0x00007610ff007816 */ /* 0x000fe20000000000 */
[----:B------:R-:W-:Y:S06]  /*2200*/  BRA `(.L_x_60930) ;  /* 0x00000000000c7947 */ /* 0x000fec0003800000 */
.L_x_60954:
[----:B------:R2:W5:Y:S01]  /*2210*/  LDG.E.U16 R0, desc[UR36][R2.64] ;  /* 0x0000002402007981 */ /* 0x000562000c1e1500 */
[----:B------:R-:W-:Y:S05]  /*2220*/  BRA `(.L_x_60930) ;  /* 0x0000000000047947 */ /* 0x000fea0003800000 */
.L_x_60953:
[----:B------:R1:W5:Y:S02]  /*2230*/  LDG.E.U16 R0, desc[UR36][R2.64] ;  /* 0x0000002402007981 */ /* 0x000364000c1e1500 */
.L_x_60930:
        /* <DEDUP_REMOVED lines=8> */
[----:B------:R-:W0:Y:S01]  /*22c0*/  LDC.U16 R4, c[0x0][0x420] ;  /* 0x00010800ff047b82 */ /* 0x000e220000000400 */
[C---:B------:R-:W-:Y:S01]  /*22d0*/  LOP3.LUT R3, R0.reuse, 0x1, RZ, 0xc0, !PT ;  /* 0x0000000100037812 */ /* 0x040fe200078ec0ff */
[----:B------:R-:W-:-:S03]  /*22e0*/  VIADD R2, R0, 0x1 ;  /* 0x0000000100027836 */ /* 0x000fc60000000000 */
[----:B------:R-:W-:Y:S02]  /*22f0*/  ISETP.NE.U32.AND P0, PT, R3, 0x1, PT ;  /* 0x000000010300780c */ /* 0x000fe40003f05070 */
[----:B------:R-:W-:Y:S01]  /*2300*/  LOP3.LUT R3, R2, 0xffff, RZ, 0xc0, !PT ;  /* 0x0000ffff02037812 */ /* 0x000fe200078ec0ff */
[----:B------:R-:W1:Y:S01]  /*2310*/  LDC.U16 R5, c[0x0][0x420] ;  /* 0x00010800ff057b82 */ /* 0x000e620000000400 */
[----:B0-----:R-:W-:Y:S02]  /*2320*/  SEL R2, R4, 0x1, !P0 ;  /* 0x0000000104027807 */ /* 0x001fe40004000000 */
[----:B------:R-:W-:Y:S02]  /*2330*/  ISETP.GE.U32.AND P0, PT, R3, 0x3, PT ;  /* 0x000000030300780c */ /* 0x000fe40003f06070 */
[----:B------:R-:W-:Y:S02]  /*2340*/  PRMT R3, R2, 0x9910, RZ ;  /* 0x0000991002037816 */ /* 0x000fe400000000ff */
[----:B-1----:R-:W-:-:S02]  /*2350*/  PRMT R4, R5, 0x9910, RZ ;  /* 0x0000991005047816 */ /* 0x002fc400000000ff */
[----:B------:R-:W-:-:S03]  /*2360*/  LOP3.LUT R5, R0, 0xffff, RZ, 0xc0, !PT ;  /* 0x0000ffff00057812 */ /* 0x000fc600078ec0ff */
[----:B------:R-:W-:Y:S01]  /*2370*/  IMAD.MOV.U32 R2, RZ, RZ, R4 ;  /* 0x000000ffff027224 */ /* 0x000fe200078e0004 */
[----:B------:R-:W-:-:S03]  /*2380*/  LEA.HI R0, R5, R0, RZ, 0x11 ;  /* 0x0000000005007211 */ /* 0x000fc600078f88ff */
[----:B------:R-:W-:Y:S01]  /*2390*/  IMAD R2, R2, R2, RZ ;  /* 0x0000000202027224 */ /* 0x000fe200078e02ff */
[----:B------:R-:W-:Y:S06]  /*23a0*/  @!P0 BRA `(.L_x_60961) ;  /* 0x0000000000648947 */ /* 0x000fec0003800000 */
[----:B------:R-:W-:Y:S02]  /*23b0*/  PRMT R0, R0, 0x9910, RZ ;  /* 0x0000991000007816 */ /* 0x000fe400000000ff */
[----:B------:R-:W-:Y:S02]  /*23c0*/  PRMT R4, R2, 0x7610, R4 ;  /* 0x0000761002047816 */ /* 0x000fe40000000004 */
[----:B------:R-:W-:-:S04]  /*23d0*/  SHF.R.S32.HI R0, RZ, 0x1, R0 ;  /* 0x00000001ff007819 */ /* 0x000fc80000011400 */
[----:B------:R-:W-:-:S07]  /*23e0*/  PRMT R5, R0, 0x7610, R5 ;  /* 0x0000761000057816 */ /* 0x000fce0000000005 */
.L_x_60962:
        /* <DEDUP_REMOVED lines=21> */
.L_x_60961:
[----:B------:R-:W-:Y:S05]  /*2540*/  BSYNC B1 ;  /* 0x0000000000017941 */ /* 0x000fea0003800000 */
.L_x_60960:
[----:B------:R-:W-:Y:S05]  /*2550*/  BRA `(.L_x_60963) ;  /* 0x00000000002c7947 */ /* 0x000fea0003800000 */
.L_x_60959:
[----:B------:R-:W0:Y:S01]  /*2560*/  LDC.U16 R2, c[0x0][0x420] ;  /* 0x00010800ff027b82 */ /* 0x000e220000000400 */
[----:B------:R-:W-:Y:S01]  /*2570*/  IMAD.MOV.U32 R3, RZ, RZ, 0x1 ;  /* 0x00000001ff037424 */ /* 0x000fe200078e00ff */
[----:B0-----:R-:W-:-:S04]  /*2580*/  PRMT R2, R2, 0x9910, RZ ;  /* 0x0000991002027816 */ /* 0x001fc800000000ff */
        /* <DEDUP_REMOVED lines=8> */
.L_x_60963:
[----:B------:R-:W-:Y:S05]  /*2610*/  BSYNC B0 ;  /* 0x0000000000007941 */ /* 0x000fea0003800000 */
.L_x_60958:
        /* <DEDUP_REMOVED lines=14> */
.L_x_60967:
[----:B------:R0:W-:Y:S01]  /*2700*/  STG.E.U8 desc[UR36][R16.64], R3 ;  /* 0x0000000310007986 */ /* 0x0001e2000c101124 */
[----:B------:R-:W-:Y:S05]  /*2710*/  BRA `(.L_x_60969) ;  /* 0x0000000c00707947 */ /* 0x000fea0003800000 */
.L_x_60966:
        /* <DEDUP_REMOVED lines=11> */
.L_x_60971:
[----:B------:R-:W-:-:S05]  /*27d0*/  PRMT R3, R3, 0x9910, RZ ;  /* 0x0000991003037816 */ /* 0x000fca00000000ff */
[----:B------:R0:W-:Y:S01]  /*27e0*/  STG.E desc[UR36][R16.64], R3 ;  /* 0x0000000310007986 */ /* 0x0001e2000c101924 */
[----:B------:R-:W-:Y:S05]  /*27f0*/  BRA `(.L_x_60969) ;  /* 0x0000000c00387947 */ /* 0x000fea0003800000 */
.L_x_60970:
[----:B------:R0:W-:Y:S01]  /*2800*/  STG.E.U16 desc[UR36][R16.64], R3 ;  /* 0x0000000310007986 */ /* 0x0001e2000c101524 */
[----:B------:R-:W-:Y:S05]  /*2810*/  BRA `(.L_x_60969) ;  /* 0x0000000c00307947 */ /* 0x000fea0003800000 */
.L_x_60965:
        /* <DEDUP_REMOVED lines=9> */
.L_x_60973:
[----:B------:R-:W0:Y:S02]  /*28b0*/  I2F.S16 R0, R3 ;  /* 0x0000000300007306 */ /* 0x000e240000101400 */
[----:B0-----:R-:W-:-:S05]  /*28c0*/  F2FP.F16.F32.PACK_AB R0, RZ, R0 ;  /* 0x00000000ff00723e */ /* 0x001fca00000000ff */
[----:B------:R0:W-:Y:S01]  /*28d0*/  STG.E.U16 desc[UR36][R16.64], R0 ;  /* 0x0000000010007986 */ /* 0x0001e2000c101524 */
[----:B------:R-:W-:Y:S05]  /*28e0*/  BRA `(.L_x_60969) ;  /* 0x0000000800fc7947 */ /* 0x000fea0003800000 */
.L_x_60972:
        /* <DEDUP_REMOVED lines=10> */
.L_x_60975:
[----:B------:R-:W0:Y:S02]  /*2990*/  I2F.S16 R3, R3 ;  /* 0x0000000300037306 */ /* 0x000e240000101400 */
[----:B0-----:R-:W-:-:S04]  /*29a0*/  F2FP.F16.F32.PACK_AB R3, RZ, R3 ;  /* 0x00000003ff03723e */ /* 0x001fc800000000ff */
[----:B------:R-:W-:-:S05]  /*29b0*/  PRMT R3, R3, 0x5410, RZ ;  /* 0x0000541003037816 */ /* 0x000fca00000000ff */
[----:B------:R0:W-:Y:S01]  /*29c0*/  STG.E desc[UR36][R16.64], R3 ;  /* 0x0000000310007986 */ /* 0x0001e2000c101924 */
[----:B------:R-:W-:Y:S05]  /*29d0*/  BRA `(.L_x_60969) ;  /* 0x0000000800c07947 */ /* 0x000fea0003800000 */
.L_x_60974:
[----:B------:R-:W0:Y:S02]  /*29e0*/  I2F.F64.S16 R2, R3 ;  /* 0x0000000300027312 */ /* 0x000e240000101c00 */
[----:B0-----:R0:W-:Y:S01]  /*29f0*/  STG.E.64 desc[UR36][R16.64], R2 ;  /* 0x0000000210007986 */ /* 0x0011e2000c101b24 */
[----:B------:R-:W-:Y:S05]  /*2a00*/  BRA `(.L_x_60969) ;  /* 0x0000000800b47947 */ /* 0x000fea0003800000 */
.L_x_60964:
        /* <DEDUP_REMOVED lines=13> */
.L_x_60978:
[----:B------:R-:W0:Y:S01]  /*2ae0*/  I2F.F64.S16 R4, R3 ;  /* 0x0000000300047312 */ /* 0x000e220000101c00 */
[----:B------:R-:W-:-:S05]  /*2af0*/  CS2R R6, SRZ ;  /* 0x0000000000067805 */ /* 0x000fca000001ff00 */
[----:B0-----:R0:W-:Y:S01]  /*2b00*/  STG.E.128 desc[UR36][R16.64], R4 ;  /* 0x0000000410007986 */ /* 0x0011e2000c101d24 */
[----:B------:R-:W-:Y:S05]  /*2b10*/  BRA `(.L_x_60969) ;  /* 0x0000000800707947 */ /* 0x000fea0003800000 */
.L_x_60977:
        /* <DEDUP_REMOVED lines=21> */
.L_x_60982:
[----:B------:R-:W-:Y:S05]  /*2c70*/  BSYNC B0 ;  /* 0x0000000000007941 */ /* 0x000fea0003800000 */
.L_x_60981:
[----:B------:R-:W-:-:S05]  /*2c80*/  LOP3.LUT R5, R0, R5, RZ, 0xfc, !PT ;  /* 0x0000000500057212 */ /* 0x000fca00078efcff */
[----:B------:R0:W-:Y:S01]  /*2c90*/  STG.E.U8 desc[UR36][R16.64], R5 ;  /* 0x0000000510007986 */ /* 0x0001e2000c101124 */
[----:B------:R-:W-:Y:S05]  /*2ca0*/  BRA `(.L_x_60969) ;  /* 0x00000008000c7947 */ /* 0x000fea0003800000 */
.L_x_60980:
        /* <DEDUP_REMOVED lines=13> */
.L_x_60984:
[----:B------:R-:W-:Y:S01]  /*2d80*/  IMAD.MOV.U32 R0, RZ, RZ, 0x7f ;  /* 0x0000007fff007424 */ /* 0x000fe200078e00ff */
[----:B------:R-:W-:-:S04]  /*2d90*/  ISETP.GT.U32.AND P0, PT, R2, 0x7f800000, PT ;  /* 0x7f8000000200780c */ /* 0x000fc80003f04070 */
[----:B------:R-:W-:-:S09]  /*2da0*/  SEL R0, R0, 0x7c, P0 ;  /* 0x0000007c00007807 */ /* 0x000fd20000000000 */
.L_x_60985:
[----:B------:R-:W-:Y:S05]  /*2db0*/  BSYNC B0 ;  /* 0x0000000000007941 */ /* 0x000fea0003800000 */
.L_x_60983:
[----:B------:R-:W-:-:S04]  /*2dc0*/  LOP3.LUT R2, R3, 0x80000000, RZ, 0xc0, !PT ;  /* 0x8000000003027812 */ /* 0x000fc800078ec0ff */
[----:B------:R-:W-:-:S04]  /*2dd0*/  SHF.R.U32.HI R3, RZ, 0x18, R2 ;  /* 0x00000018ff037819 */ /* 0x000fc80000011602 */
[----:B------:R-:W-:-:S05]  /*2de0*/  LOP3.LUT R3, R0, R3, RZ, 0xfc, !PT ;  /* 0x0000000300037212 */ /* 0x000fca00078efcff */
[----:B------:R0:W-:Y:S01]  /*2df0*/  STG.E.U8 desc[UR36][R16.64], R3 ;  /* 0x0000000310007986 */ /* 0x0001e2000c101124 */
[----:B------:R-:W-:Y:S05]  /*2e00*/  BRA `(.L_x_60969) ;  /* 0x0000000400b47947 */ /* 0x000fea0003800000 */
.L_x_60979:
[----:B------:R-:W0:Y:S02]  /*2e10*/  I2F.S16 R0, R3 ;  /* 0x0000000300007306 */ /* 0x000e240000101400 */
[----:B0-----:R-:W-:-:S05]  /*2e20*/  F2FP.BF16.F32.PACK_AB R0, RZ, R0 ;  /* 0x00000000ff00723e */ /* 0x001fca00000010ff */
[----:B------:R0:W-:Y:S01]  /*2e30*/  STG.E.U16 desc[UR36][R16.64], R0 ;  /* 0x0000000010007986 */ /* 0x0001e2000c101524 */
[----:B------:R-:W-:Y:S05]  /*2e40*/  BRA `(.L_x_60969) ;  /* 0x0000000400a47947 */ /* 0x000fea0003800000 */
.L_x_60976:
        /* <DEDUP_REMOVED lines=10> */
.L_x_60988:
        /* <DEDUP_REMOVED lines=17> */
.L_x_60991:
[----:B------:R-:W-:-:S04]  /*3000*/  LOP3.LUT R2, R3, 0x80000000, RZ, 0xc0, !PT ;  /* 0x8000000003027812 */ /* 0x000fc800078ec0ff */
[----:B------:R-:W-:-:S04]  /*3010*/  SHF.R.U32.HI R3, RZ, 0x18, R2 ;  /* 0x00000018ff037819 */ /* 0x000fc80000011602 */
[----:B------:R-:W-:-:S04]  /*3020*/  LOP3.LUT R0, R0, R3, RZ, 0xfc, !PT ;  /* 0x0000000300007212 */ /* 0x000fc800078efcff */
[----:B------:R-:W-:-:S07]  /*3030*/  PRMT R8, R0, 0x7610, R8 ;  /* 0x0000761000087816 */ /* 0x000fce0000000008 */
.L_x_60990:
[----:B------:R-:W-:Y:S05]  /*3040*/  BSYNC B0 ;  /* 0x0000000000007941 */ /* 0x000fea0003800000 */
.L_x_60989:
[----:B------:R3:W-:Y:S01]  /*3050*/  STG.E.U8 desc[UR36][R16.64], R8 ;  /* 0x0000000810007986 */ /* 0x0007e2000c101124 */
[----:B------:R-:W-:Y:S05]  /*3060*/  BRA `(.L_x_60969) ;  /* 0x00000004001c7947 */ /* 0x000fea0003800000 */
.L_x_60987:
        /* <DEDUP_REMOVED lines=17> */
.L_x_60994:
[----:B------:R-:W-:-:S04]  /*3180*/  LOP3.LUT R2, R3, 0x80000000, RZ, 0xc0, !PT ;  /* 0x8000000003027812 */ /* 0x000fc800078ec0ff */
[----:B------:R-:W-:-:S04]  /*3190*/  SHF.R.U32.HI R3, RZ, 0x18, R2 ;  /* 0x00000018ff037819 */ /* 0x000fc80000011602 */
[----:B------:R-:W-:-:S04]  /*31a0*/  LOP3.LUT R0, R0, R3, RZ, 0xfc, !PT ;  /* 0x0000000300007212 */ /* 0x000fc800078efcff */
[----:B------:R-:W-:-:S07]  /*31b0*/  PRMT R8, R0, 0x7610, R8 ;  /* 0x0000761000087816 */ /* 0x000fce0000000008 */
.L_x_60993:
[----:B------:R-:W-:Y:S05]  /*31c0*/  BSYNC B0 ;  /* 0x0000000000007941 */ /* 0x000fea0003800000 */
.L_x_60992:
[----:B------:R0:W-:Y:S01]  /*31d0*/  STG.E.U8 desc[UR36][R16.64], R8 ;  /* 0x0000000810007986 */ /* 0x0001e2000c101124 */
[----:B------:R-:W-:Y:S05]  /*31e0*/  BRA `(.L_x_60969) ;  /* 0x0000000000bc7947 */ /* 0x000fea0003800000 */
.L_x_60986:
        /* <DEDUP_REMOVED lines=23> */
.L_x_60968:
        /* <DEDUP_REMOVED lines=16> */
.L_x_60997:
[----:B------:R-:W-:Y:S05]  /*3460*/  BRA `(.L_x_60969) ;  /* 0x00000000001c7947 */ /* 0x000fea0003800000 */
.L_x_60996:
[----:B------:R-:W-:-:S05]  /*3470*/  PRMT R3, R3, 0x9910, RZ ;  /* 0x0000991003037816 */ /* 0x000fca00000000ff */
[----:B------:R-:W-:-:S05]  /*3480*/  IMAD.MOV.U32 R2, RZ, RZ, R3 ;  /* 0x000000ffff027224 */ /* 0x000fca00078e0003 */
[----:B------:R-:W-:-:S05]  /*3490*/  SHF.R.S32.HI R3, RZ, 0x1f, R2 ;  /* 0x0000001fff037819 */ /* 0x000fca0000011402 */
[----:B------:R2:W-:Y:S01]  /*34a0*/  STG.E.64 desc[UR36][R16.64], R2 ;  /* 0x0000000210007986 */ /* 0x0005e2000c101b24 */
[----:B------:R-:W-:Y:S05]  /*34b0*/  BRA `(.L_x_60969) ;  /* 0x0000000000087947 */ /* 0x000fea0003800000 */
.L_x_60995:
[----:B------:R-:W-:-:S05]  /*34c0*/  PRMT R3, R3, 0x9910, RZ ;  /* 0x0000991003037816 */ /* 0x000fca00000000ff */
[----:B------:R0:W-:Y:S02]  /*34d0*/  STG.E desc[UR36][R16.64], R3 ;  /* 0x0000000310007986 */ /* 0x0001e4000c101924 */
.L_x_60969:
[----:B------:R-:W-:-:S04]  /*34e0*/  IMAD R18, R23, 0x200, R18 ;  /* 0x0000020017127824 */ /* 0x000fc800078e0212 */
[----:B------:R-:W-:-:S07]  /*34f0*/  VIADD R19, R18, 0x80 ;  /* 0x0000008012137836 */ /* 0x000fce0000000000 */
.L_x_60923:
[----:B------:R-:W-:Y:S05]  /*3500*/  BSYNC B6 ;  /* 0x0000000000067941 */ /* 0x000fea0003800000 */
.L_x_60922:
        /* <DEDUP_REMOVED lines=307> */
.L_x_61000:
        /* <DEDUP_REMOVED lines=20> */
.L_x_61004:
[----:B------:R0:W5:Y:S01]  /*4980*/  LDG.E.U8 R0, desc[UR36][R2.64] ;  /* 0x0000002402007981 */ /* 0x000162000c1e1100 */
[----:B------:R-:W-:Y:S05]  /*4990*/  BRA `(.L_x_61006) ;  /* 0x0000000c00547947 */ /* 0x000fea0003800000 */
.L_x_61003:
        /* <DEDUP_REMOVED lines=8> */
.L_x_61008:
[----:B------:R0:W5:Y:S01]  /*4a20*/  LDG.E.U16 R0, desc[UR36][R2.64] ;  /* 0x0000002402007981 */ /* 0x000162000c1e1500 */
[----:B------:R-:W-:Y:S05]  /*4a30*/  BRA `(.L_x_61006) ;  /* 0x0000000c002c7947 */ /* 0x000fea0003800000 */
.L_x_61007:
[----:B------:R0:W5:Y:S01]  /*4a40*/  LDG.E.U16 R0, desc[UR36][R2.64] ;  /* 0x0000002402007981 */ /* 0x000162000c1e1500 */
[----:B------:R-:W-:Y:S05]  /*4a50*/  BRA `(.L_x_61006) ;  /* 0x0000000c00247947 */ /* 0x000fea0003800000 */
.L_x_61002:
        /* <DEDUP_REMOVED lines=9> */
.L_x_61010:
[----:B------:R-:W2:Y:S02]  /*4af0*/  LDG.E.U16 R4, desc[UR36][R2.64] ;  /* 0x0000002402047981 */ /* 0x000ea4000c1e1500 */
[----:B--2---:R-:W-:-:S06]  /*4b00*/  HADD2.F32 R4, -RZ, R4.H0_H0 ;  /* 0x20000004ff047230 */ /* 0x004fcc0000004100 */
[----:B------:R-:W0:Y:S02]  /*4b10*/  F2I.FTZ.TRUNC.NTZ R4, R4 ;  /* 0x0000000400047305 */ /* 0x000e24000021f100 */
[----:B0-----:R-:W-:Y:S01]  /*4b20*/  PRMT R0, R4, 0x7610, R0 ;  /* 0x0000761004007816 */ /* 0x001fe20000000000 */
[----:B------:R-:W-:Y:S06]  /*4b30*/  BRA `(.L_x_61006) ;  /* 0x0000000800ec7947 */ /* 0x000fec0003800000 */
.L_x_61009:
        /* <DEDUP_REMOVED lines=9> */
.L_x_61012:
[----:B------:R-:W2:Y:S02]  /*4bd0*/  LDG.E.U16 R2, desc[UR36][R2.64] ;  /* 0x0000002402027981 */ /* 0x000ea4000c1e1500 */
[----:B--2---:R-:W-:-:S06]  /*4be0*/  HADD2.F32 R4, -RZ, R2.H0_H0 ;  /* 0x20000002ff047230 */ /* 0x004fcc0000004100 */
[----:B------:R-:W0:Y:S02]  /*4bf0*/  F2I.FTZ.TRUNC.NTZ R4, R4 ;  /* 0x0000000400047305 */ /* 0x000e24000021f100 */
[----:B0-----:R-:W-:Y:S01]  /*4c00*/  PRMT R0, R4, 0x7610, R0 ;  /* 0x0000761004007816 */ /* 0x001fe20000000000 */
[----:B------:R-:W-:Y:S06]  /*4c10*/  BRA `(.L_x_61006) ;  /* 0x0000000800b47947 */ /* 0x000fec0003800000 */
.L_x_61011:
[----:B------:R-:W2:Y:S02]  /*4c20*/  LDG.E.64 R2, desc[UR36][R2.64] ;  /* 0x0000002402027981 */ /* 0x000ea4000c1e1b00 */
[----:B--2---:R0:W1:Y:S01]  /*4c30*/  F2I.F64.TRUNC R0, R2 ;  /* 0x0000000200007311 */ /* 0x004062000030d100 */
[----:B------:R-:W-:Y:S05]  /*4c40*/  BRA `(.L_x_61006) ;  /* 0x0000000800a87947 */ /* 0x000fea0003800000 */
.L_x_61001:
        /* <DEDUP_REMOVED lines=12> */
.L_x_61015:
[----:B------:R-:W2:Y:S02]  /*4d10*/  LDG.E.64 R2, desc[UR36][R2.64] ;  /* 0x0000002402027981 */ /* 0x000ea4000c1e1b00 */
[----:B--2---:R3:W4:Y:S01]  /*4d20*/  F2I.F64.TRUNC R0, R2 ;  /* 0x0000000200007311 */ /* 0x004722000030d100 */
[----:B------:R-:W-:Y:S05]  /*4d30*/  BRA `(.L_x_61006) ;  /* 0x00000008006c7947 */ /* 0x000fea0003800000 */
.L_x_61014:
        /* <DEDUP_REMOVED lines=28> */
.L_x_61017:
        /* <DEDUP_REMOVED lines=15> */
.L_x_61016:
[----:B------:R-:W2:Y:S02]  /*4ff0*/  LDG.E.U16 R4, desc[UR36][R2.64] ;  /* 0x0000002402047981 */ /* 0x000ea4000c1e1500 */
[----:B--2---:R-:W-:-:S06]  /*5000*/  IMAD.U32 R4, R4, 0x10000, RZ ;  /* 0x0001000004047824 */ /* 0x004fcc00078e00ff */
[----:B------:R-:W0:Y:S02]  /*5010*/  F2I.FTZ.TRUNC.NTZ R4, R4 ;  /* 0x0000000400047305 */ /* 0x000e24000021f100 */
[----:B0-----:R-:W-:Y:S01]  /*5020*/  PRMT R0, R4, 0x7610, R0 ;  /* 0x0000761004007816 */ /* 0x001fe20000000000 */
[----:B------:R-:W-:Y:S06]  /*5030*/  BRA `(.L_x_61006) ;  /* 0x0000000400ac7947 */ /* 0x000fec0003800000 */
.L_x_61013:
        /* <DEDUP_REMOVED lines=10> */
.L_x_61020:
        /* <DEDUP_REMOVED lines=21> */
.L_x_61024:
[----:B------:R-:W-:Y:S05]  /*5230*/  BSYNC B1 ;  /* 0x0000000000017941 */ /* 0x000fea0003800000 */
.L_x_61023:
[----:B------:R-:W-:Y:S01]  /*5240*/  IMAD.SHL.U32 R2, R2, 0x100000, RZ ;  /* 0x0010000002027824 */ /* 0x000fe200078e00ff */
[----:B------:R-:W-:-:S04]  /*5250*/  LEA R3, R0, 0x3b800000, 0x17 ;  /* 0x3b80000000037811 */ /* 0x000fc800078eb8ff */
[----:B------:R-:W-:-:S07]  /*5260*/  LOP3.LUT R4, R3, R2, R4, 0xfe, !PT ;  /* 0x0000000203047212 */ /* 0x000fce00078efe04 */
.L_x_61022:
[----:B------:R-:W-:Y:S05]  /*5270*/  BSYNC B0 ;  /* 0x0000000000007941 */ /* 0x000fea0003800000 */
.L_x_61021:
[----:B------:R-:W0:Y:S02]  /*5280*/  F2I.FTZ.TRUNC.NTZ R4, R4 ;  /* 0x0000000400047305 */ /* 0x000e24000021f100 */
[----:B0-----:R-:W-:Y:S01]  /*5290*/  PRMT R0, R4, 0x7610, R0 ;  /* 0x0000761004007816 */ /* 0x001fe20000000000 */
[----:B------:R-:W-:Y:S06]  /*52a0*/  BRA `(.L_x_61006) ;  /* 0x0000000400107947 */ /* 0x000fec0003800000 */
.L_x_61019:
        /* <DEDUP_REMOVED lines=21> */
.L_x_61028:
[----:B------:R-:W-:Y:S05]  /*5400*/  BSYNC B1 ;  /* 0x0000000000017941 */ /* 0x000fea0003800000 */
.L_x_61027:
[----:B------:R-:W-:Y:S01]  /*5410*/  IMAD.SHL.U32 R2, R2, 0x200000, RZ ;  /* 0x0020000002027824 */ /* 0x000fe200078e00ff */
[----:B------:R-:W-:-:S04]  /*5420*/  LEA R3, R0, 0x37800000, 0x17 ;  /* 0x3780000000037811 */ /* 0x000fc800078eb8ff */
[----:B------:R-:W-:-:S07]  /*5430*/  LOP3.LUT R4, R3, R2, R4, 0xfe, !PT ;  /* 0x0000000203047212 */ /* 0x000fce00078efe04 */
.L_x_61026:
[----:B------:R-:W-:Y:S05]  /*5440*/  BSYNC B0 ;  /* 0x0000000000007941 */ /* 0x000fea0003800000 */
.L_x_61025:
[----:B------:R-:W0:Y:S02]  /*5450*/  F2I.FTZ.TRUNC.NTZ R4, R4 ;  /* 0x0000000400047305 */ /* 0x000e24000021f100 */
[----:B0-----:R-:W-:Y:S01]  /*5460*/  PRMT R0, R4, 0x7610, R0 ;  /* 0x0000761004007816 */ /* 0x001fe20000000000 */
[----:B------:R-:W-:Y:S06]  /*5470*/  BRA `(.L_x_61006) ;  /* 0x00000000009c7947 */ /* 0x000fec0003800000 */
.L_x_61018:
        /* <DEDUP_REMOVED lines=14> */
.L_x_61032:
[----:B------:R-:W-:Y:S05]  /*5560*/  BSYNC B0 ;  /* 0x0000000000007941 */ /* 0x000fea0003800000 */
.L_x_61031:
[----:B------:R-:W0:Y:S02]  /*5570*/  F2I.FTZ.TRUNC.NTZ R4, R4 ;  /* 0x0000000400047305 */ /* 0x000e24000021f100 */
[----:B0-----:R-:W-:Y:S01]  /*5580*/  PRMT R0, R4, 0x7610, R0 ;  /* 0x0000761004007816 */ /* 0x001fe20000000000 */
[----:B------:R-:W-:Y:S06]  /*5590*/  BRA `(.L_x_61006) ;  /* 0x0000000000547947 */ /* 0x000fec0003800000 */
.L_x_61005:
        /* <DEDUP_REMOVED lines=16> */
.L_x_61033:
[----:B------:R-:W-:Y:S01]  /*56a0*/  PRMT R0, RZ, 0x7610, R0 ;  /* 0x00007610ff007816 */ /* 0x000fe20000000000 */
[----:B------:R-:W-:Y:S06]  /*56b0*/  BRA `(.L_x_61006) ;  /* 0x00000000000c7947 */ /* 0x000fec0003800000 */
.L_x_61030:
[----:B------:R1:W5:Y:S01]  /*56c0*/  LDG.E.U16 R0, desc[UR36][R2.64] ;  /* 0x0000002402007981 */ /* 0x000362000c1e1500 */
[----:B------:R-:W-:Y:S05]  /*56d0*/  BRA `(.L_x_61006) ;  /* 0x0000000000047947 */ /* 0x000fea0003800000 */
.L_x_61029:
[----:B------:R2:W5:Y:S02]  /*56e0*/  LDG.E.U16 R0, desc[UR36][R2.64] ;  /* 0x0000002402007981 */ /* 0x000564000c1e1500 */
.L_x_61006:
        /* <DEDUP_REMOVED lines=27> */
.L_x_61038:
        /* <DEDUP_REMOVED lines=21> */
.L_x_61037:
[----:B------:R-:W-:Y:S05]  /*59f0*/  BSYNC B1 ;  /* 0x0000000000017941 */ /* 0x000fea0003800000 */
.L_x_61036:
[----:B------:R-:W-:Y:S05]  /*5a00*/  BRA `(.L_x_61039) ;  /* 0x00000000002c7947 */ /* 0x000fea0003800000 */
.L_x_61035:
        /* <DEDUP_REMOVED lines=11> */
.L_x_61039:
[----:B------:R-:W-:Y:S05]  /*5ac0*/  BSYNC B0 ;  /* 0x0000000000007941 */ /* 0x000fea0003800000 */
.L_x_61034:
        /* <DEDUP_REMOVED lines=14> */
.L_x_61043:
[----:B------:R0:W-:Y:S01]  /*5bb0*/  STG.E.U8 desc[UR36][R16.64], R3 ;  /* 0x0000000310007986 */ /* 0x0001e2000c101124 */
[----:B------:R-:W-:Y:S05]  /*5bc0*/  BRA `(.L_x_61045) ;  /* 0x0000000c00707947 */ /* 0x000fea0003800000 */
.L_x_61042:
        /* <DEDUP_REMOVED lines=11> */
.L_x_61047:
[----:B------:R-:W-:-:S05]  /*5c80*/  PRMT R3, R3, 0x9910, RZ ;  /* 0x0000991003037816 */ /* 0x000fca00000000ff */
[----:B------:R3:W-:Y:S01]  /*5c90*/  STG.E desc[UR36][R16.64], R3 ;  /* 0x0000000310007986 */ /* 0x0007e2000c101924 */
[----:B------:R-:W-:Y:S05]  /*5ca0*/  BRA `(.L_x_61045) ;  /* 0x0000000c00387947 */ /* 0x000fea0003800000 */
.L_x_61046:
[----:B------:R2:W-:Y:S01]  /*5cb0*/  STG.E.U16 desc[UR36][R16.64], R3 ;  /* 0x0000000310007986 */ /* 0x0005e2000c101524 */
[----:B------:R-:W-:Y:S05]  /*5cc0*/  BRA `(.L_x_61045) ;  /* 0x0000000c00307947 */ /* 0x000fea0003800000 */
.L_x_61041:
        /* <DEDUP_REMOVED lines=9> */
.L_x_61049:
[----:B------:R-:W0:Y:S02]  /*5d60*/  I2F.S16 R0, R3 ;  /* 0x0000000300007306 */ /* 0x000e240000101400 */
[----:B0-----:R-:W-:-:S05]  /*5d70*/  F2FP.F16.F32.PACK_AB R0, RZ, R0 ;  /* 0x00000000ff00723e */ /* 0x001fca00000000ff */
[----:B------:R0:W-:Y:S01]  /*5d80*/  STG.E.U16 desc[UR36][R16.64], R0 ;  /* 0x0000000010007986 */ /* 0x0001e2000c101524 */
[----:B------:R-:W-:Y:S05]  /*5d90*/  BRA `(.L_x_61045) ;  /* 0x0000000800fc7947 */ /* 0x000fea0003800000 */
.L_x_61048:
        /* <DEDUP_REMOVED lines=10> */
.L_x_61051:
[----:B------:R-:W0:Y:S02]  /*5e40*/  I2F.S16 R3, R3 ;  /* 0x0000000300037306 */ /* 0x000e240000101400 */
[----:B0-----:R-:W-:-:S04]  /*5e50*/  F2FP.F16.F32.PACK_AB R3, RZ, R3 ;  /* 0x00000003ff03723e */ /* 0x001fc800000000ff */
[----:B------:R-:W-:-:S05]  /*5e60*/  PRMT R3, R3, 0x5410, RZ ;  /* 0x0000541003037816 */ /* 0x000fca00000000ff */
[----:B------:R0:W-:Y:S01]  /*5e70*/  STG.E desc[UR36][R16.64], R3 ;  /* 0x0000000310007986 */ /* 0x0001e2000c101924 */
[----:B------:R-:W-:Y:S05]  /*5e80*/  BRA `(.L_x_61045) ;  /* 0x0000000800c07947 */ /* 0x000fea0003800000 */
.L_x_61050:
[----:B------:R-:W0:Y:S02]  /*5e90*/  I2F.F64.S16 R2, R3 ;  /* 0x0000000300027312 */ /* 0x000e240000101c00 */
[----:B0-----:R0:W-:Y:S01]  /*5ea0*/  STG.E.64 desc[UR36][R16.64], R2 ;  /* 0x0000000210007986 */ /* 0x0011e2000c101b24 */
[----:B------:R-:W-:Y:S05]  /*5eb0*/  BRA `(.L_x_61045) ;  /* 0x0000000800b47947 */ /* 0x000fea0003800000 */
.L_x_61040:
        /* <DEDUP_REMOVED lines=13> */
.L_x_61054:
[----:B------:R-:W0:Y:S01]  /*5f90*/  I2F.F64.S16 R4, R3 ;  /* 0x0000000300047312 */ /* 0x000e220000101c00 */
[----:B------:R-:W-:-:S05]  /*5fa0*/  CS2R R6, SRZ ;  /* 0x0000000000067805 */ /* 0x000fca000001ff00 */
[----:B0-----:R0:W-:Y:S01]  /*5fb0*/  STG.E.128 desc[UR36][R16.64], R4 ;  /* 0x0000000410007986 */ /* 0x0011e2000c101d24 */
[----:B------:R-:W-:Y:S05]  /*5fc0*/  BRA `(.L_x_61045) ;  /* 0x0000000800707947 */ /* 0x000fea0003800000 */
.L_x_61053:
        /* <DEDUP_REMOVED lines=21> */
.L_x_61058:
[----:B------:R-:W-:Y:S05]  /*6120*/  BSYNC B0 ;  /* 0x0000000000007941 */ /* 0x000fea0003800000 */
.L_x_61057:
[----:B------:R-:W-:-:S05]  /*6130*/  LOP3.LUT R5, R0, R5, RZ, 0xfc, !PT ;  /* 0x0000000500057212 */ /* 0x000fca00078efcff */
[----:B------:R0:W-:Y:S01]  /*6140*/  STG.E.U8 desc[UR36][R16.64], R5 ;  /* 0x0000000510007986 */ /* 0x0001e2000c101124 */
[----:B------:R-:W-:Y:S05]  /*6150*/  BRA `(.L_x_61045) ;  /* 0x00000008000c7947 */ /* 0x000fea0003800000 */
.L_x_61056:
        /* <DEDUP_REMOVED lines=13> */
.L_x_61060:
[----:B------:R-:W-:Y:S01]  /*6230*/  IMAD.MOV.U32 R0, RZ, RZ, 0x7f ;  /* 0x0000007fff007424 */ /* 0x000fe200078e00ff */
[----:B------:R-:W-:-:S04]  /*6240*/  ISETP.GT.U32.AND P0, PT, R2, 0x7f800000, PT ;  /* 0x7f8000000200780c */ /* 0x000fc80003f04070 */
[----:B------:R-:W-:-:S09]  /*6250*/  SEL R0, R0, 0x7c, P0 ;  /* 0x0000007c00007807 */ /* 0x000fd20000000000 */
.L_x_61061:
[----:B------:R-:W-:Y:S05]  /*6260*/  BSYNC B0 ;  /* 0x0000000000007941 */ /* 0x000fea0003800000 */
.L_x_61059:
[----:B------:R-:W-:-:S04]  /*6270*/  LOP3.LUT R2, R3, 0x80000000, RZ, 0xc0, !PT ;  /* 0x8000000003027812 */ /* 0x000fc800078ec0ff */
[----:B------:R-:W-:-:S04]  /*6280*/  SHF.R.U32.HI R3, RZ, 0x18, R2 ;  /* 0x00000018ff037819 */ /* 0x000fc80000011602 */
[----:B------:R-:W-:-:S05]  /*6290*/  LOP3.LUT R3, R0, R3, RZ, 0xfc, !PT ;  /* 0x0000000300037212 */ /* 0x000fca00078efcff */
[----:B------:R0:W-:Y:S01]  /*62a0*/  STG.E.U8 desc[UR36][R16.64], R3 ;  /* 0x0000000310007986 */ /* 0x0001e2000c101124 */
[----:B------:R-:W-:Y:S05]  /*62b0*/  BRA `(.L_x_61045) ;  /* 0x0000000400b47947 */ /* 0x000fea0003800000 */
.L_x_61055:
[----:B------:R-:W0:Y:S02]  /*62c0*/  I2F.S16 R0, R3 ;  /* 0x0000000300007306 */ /* 0x000e240000101400 */
[----:B0-----:R-:W-:-:S05]  /*62d0*/  F2FP.BF16.F32.PACK_AB R0, RZ, R0 ;  /* 0x00000000ff00723e */ /* 0x001fca00000010ff */
[----:B------:R0:W-:Y:S01]  /*62e0*/  STG.E.U16 desc[UR36][R16.64], R0 ;  /* 0x0000000010007986 */ /* 0x0001e2000c101524 */
[----:B------:R-:W-:Y:S05]  /*62f0*/  BRA `(.L_x_61045) ;  /* 0x0000000400a47947 */ /* 0x000fea0003800000 */
.L_x_61052:
        /* <DEDUP_REMOVED lines=10> */
.L_x_61064:
        /* <DEDUP_REMOVED lines=17> */
.L_x_61067:
[----:B------:R-:W-:-:S04]  /*64b0*/  LOP3.LUT R2, R3, 0x80000000, RZ, 0xc0, !PT ;  /* 0x8000000003027812 */ /* 0x000fc800078ec0ff */
[----:B------:R-:W-:-:S04]  /*64c0*/  SHF.R.U32.HI R3, RZ, 0x18, R2 ;  /* 0x00000018ff037819 */ /* 0x000fc80000011602 */
[----:B------:R-:W-:-:S04]  /*64d0*/  LOP3.LUT R0, R0, R3, RZ, 0xfc, !PT ;  /* 0x0000000300007212 */ /* 0x000fc800078efcff */
[----:B------:R-:W-:-:S07]  /*64e0*/  PRMT R8, R0, 0x7610, R8 ;  /* 0x0000761000087816 */ /* 0x000fce0000000008 */
.L_x_61066:
[----:B------:R-:W-:Y:S05]  /*64f0*/  BSYNC B0 ;  /* 0x0000000000007941 */ /* 0x000fea0003800000 */
.L_x_61065:
[----:B------:R0:W-:Y:S01]  /*6500*/  STG.E.U8 desc[UR36][R16.64], R8 ;  /* 0x0000000810007986 */ /* 0x0001e2000c101124 */
[----:B------:R-:W-:Y:S05]  /*6510*/  BRA `(.L_x_61045) ;  /* 0x00000004001c7947 */ /* 0x000fea0003800000 */
.L_x_61063:
        /* <DEDUP_REMOVED lines=17> */
.L_x_61070:
[----:B------:R-:W-:-:S04]  /*6630*/  LOP3.LUT R2, R3, 0x80000000, RZ, 0xc0, !PT ;  /* 0x8000000003027812 */ /* 0x000fc800078ec0ff */
[----:B------:R-:W-:-:S04]  /*6640*/  SHF.R.U32.HI R3, RZ, 0x18, R2 ;  /* 0x00000018ff037819 */ /* 0x000fc80000011602 */
[----:B------:R-:W-:-:S04]  /*6650*/  LOP3.LUT R0, R0, R3, RZ, 0xfc, !PT ;  /* 0x0000000300007212 */ /* 0x000fc800078efcff */
[----:B------:R-:W-:-:S07]  /*6660*/  PRMT R8, R0, 0x7610, R8 ;  /* 0x0000761000087816 */ /* 0x000fce0000000008 */
.L_x_61069:
[----:B------:R-:W-:Y:S05]  /*6670*/  BSYNC B0 ;  /* 0x0000000000007941 */ /* 0x000fea0003800000 */
.L_x_61068:
[----:B------:R0:W-:Y:S01]  /*6680*/  STG.E.U8 desc[UR36][R16.64], R8 ;  /* 0x0000000810007986 */ /* 0x0001e2000c101124 */
[----:B------:R-:W-:Y:S05]  /*6690*/  BRA `(.L_x_61045) ;  /* 0x0000000000bc7947 */ /* 0x000fea0003800000 */
.L_x_61062:
        /* <DEDUP_REMOVED lines=23> */
.L_x_61044:
        /* <DEDUP_REMOVED lines=16> */
.L_x_61073:
[----:B------:R-:W-:Y:S05]  /*6910*/  BRA `(.L_x_61045) ;  /* 0x00000000001c7947 */ /* 0x000fea0003800000 */
.L_x_61072:
[----:B------:R-:W-:-:S05]  /*6920*/  PRMT R3, R3, 0x9910, RZ ;  /* 0x0000991003037816 */ /* 0x000fca00000000ff */
[----:B------:R-:W-:-:S05]  /*6930*/  IMAD.MOV.U32 R2, RZ, RZ, R3 ;  /* 0x000000ffff027224 */ /* 0x000fca00078e0003 */
[----:B------:R-:W-:-:S05]  /*6940*/  SHF.R.S32.HI R3, RZ, 0x1f, R2 ;  /* 0x0000001fff037819 */ /* 0x000fca0000011402 */
[----:B------:R0:W-:Y:S01]  /*6950*/  STG.E.64 desc[UR36][R16.64], R2 ;  /* 0x0000000210007986 */ /* 0x0001e2000c101b24 */
[----:B------:R-:W-:Y:S05]  /*6960*/  BRA `(.L_x_61045) ;  /* 0x0000000000087947 */ /* 0x000fea0003800000 */
.L_x_61071:
[----:B------:R-:W-:-:S05]  /*6970*/  PRMT R3, R3, 0x9910, RZ ;  /* 0x0000991003037816 */ /* 0x000fca00000000ff */
[----:B------:R0:W-:Y:S02]  /*6980*/  STG.E desc[UR36][R16.64], R3 ;  /* 0x0000000310007986 */ /* 0x0001e4000c101924 */
.L_x_61045:
[----:B------:R-:W-:-:S07]  /*6990*/  VIADD R19, R19, 0x80 ;  /* 0x0000008013137836 */ /* 0x000fce0000000000 */
.L_x_60999:
[----:B------:R-:W-:Y:S05]  /*69a0*/  BSYNC B6 ;  /* 0x0000000000067941 */ /* 0x000fea0003800000 */
.L_x_60998:
        /* <DEDUP_REMOVED lines=307> */
.L_x_61076:
        /* <DEDUP_REMOVED lines=20> */
.L_x_61080:
[----:B------:R0:W5:Y:S01]  /*7e20*/  LDG.E.U8 R0, desc[UR36][R2.64] ;  /* 0x0000002402007981 */ /* 0x000162000c1e1100 */
[----:B------:R-:W-:Y:S05]  /*7e30*/  BRA `(.L_x_61082) ;  /* 0x0000000c00547947 */ /* 0x000fea0003800000 */
.L_x_61079:
        /* <DEDUP_REMOVED lines=8> */
.L_x_61084:
[----:B------:R0:W5:Y:S01]  /*7ec0*/  LDG.E.U16 R0, desc[UR36][R2.64] ;  /* 0x0000002402007981 */ /* 0x000162000c1e1500 */
[----:B------:R-:W-:Y:S05]  /*7ed0*/  BRA `(.L_x_61082) ;  /* 0x0000000c002c7947 */ /* 0x000fea0003800000 */
.L_x_61083:
[----:B------:R0:W5:Y:S01]  /*7ee0*/  LDG.E.U16 R0, desc[UR36][R2.64] ;  /* 0x0000002402007981 */ /* 0x000162000c1e1500 */
[----:B------:R-:W-:Y:S05]  /*7ef0*/  BRA `(.L_x_61082) ;  /* 0x0000000c00247947 */ /* 0x000fea0003800000 */
.L_x_61078:
        /* <DEDUP_REMOVED lines=9> */
.L_x_61086:
[----:B------:R-:W2:Y:S02]  /*7f90*/  LDG.E.U16 R4, desc[UR36][R2.64] ;  /* 0x0000002402047981 */ /* 0x000ea4000c1e1500 */
[----:B--2---:R-:W-:-:S06]  /*7fa0*/  HADD2.F32 R4, -RZ, R4.H0_H0 ;  /* 0x20000004ff047230 */ /* 0x004fcc0000004100 */
[----:B------:R-:W0:Y:S02]  /*7fb0*/  F2I.FTZ.TRUNC.NTZ R4, R4 ;  /* 0x0000000400047305 */ /* 0x000e24000021f100 */
[----:B0-----:R-:W-:Y:S01]  /*7fc0*/  PRMT R0, R4, 0x7610, R0 ;  /* 0x0000761004007816 */ /* 0x001fe20000000000 */
[----:B------:R-:W-:Y:S06]  /*7fd0*/  BRA `(.L_x_61082) ;  /* 0x0000000800ec7947 */ /* 0x000fec0003800000 */
.L_x_61085:
        /* <DEDUP_REMOVED lines=9> */
.L_x_61088:
[----:B------:R-:W2:Y:S02]  /*8070*/  LDG.E.U16 R2, desc[UR36][R2.64] ;  /* 0x0000002402027981 */ /* 0x000ea4000c1e1500 */
[----:B--2---:R-:W-:-:S06]  /*8080*/  HADD2.F32 R4, -RZ, R2.H0_H0 ;  /* 0x20000002ff047230 */ /* 0x004fcc0000004100 */
[----:B------:R-:W0:Y:S02]  /*8090*/  F2I.FTZ.TRUNC.NTZ R4, R4 ;  /* 0x0000000400047305 */ /* 0x000e24000021f100 */
[----:B0-----:R-:W-:Y:S01]  /*80a0*/  PRMT R0, R4, 0x7610, R0 ;  /* 0x0000761004007816 */ /* 0x001fe20000000000 */
[----:B------:R-:W-:Y:S06]  /*80b0*/  BRA `(.L_x_61082) ;  /* 0x0000000800b47947 */ /* 0x000fec0003800000 */
.L_x_61087:
[----:B------:R-:W2:Y:S02]  /*80c0*/  LDG.E.64 R2, desc[UR36][R2.64] ;  /* 0x0000002402027981 */ /* 0x000ea4000c1e1b00 */
[----:B--2---:R0:W1:Y:S01]  /*80d0*/  F2I.F64.TRUNC R0, R2 ;  /* 0x0000000200007311 */ /* 0x004062000030d100 */
[----:B------:R-:W-:Y:S05]  /*80e0*/  BRA `(.L_x_61082) ;  /* 0x0000000800a87947 */ /* 0x000fea0003800000 */
.L_x_61077:
        /* <DEDUP_REMOVED lines=12> */
.L_x_61091:
[----:B------:R-:W2:Y:S02]  /*81b0*/  LDG.E.64 R2, desc[UR36][R2.64] ;  /* 0x0000002402027981 */ /* 0x000ea4000c1e1b00 */
[----:B--2---:R0:W1:Y:S01]  /*81c0*/  F2I.F64.TRUNC R0, R2 ;  /* 0x0000000200007311 */ /* 0x004062000030d100 */
[----:B------:R-:W-:Y:S05]  /*81d0*/  BRA `(.L_x_61082) ;  /* 0x00000008006c7947 */ /* 0x000fea0003800000 */
.L_x_61090:
        /* <DEDUP_REMOVED lines=28> */
.L_x_61093:
        /* <DEDUP_REMOVED lines=15> */
.L_x_61092:
[----:B------:R-:W2:Y:S02]  /*8490*/  LDG.E.U16 R4, desc[UR36][R2.64] ;  /* 0x0000002402047981 */ /* 0x000ea4000c1e1500 */
[----:B--2---:R-:W-:-:S06]  /*84a0*/  IMAD.U32 R4, R4, 0x10000, RZ ;  /* 0x0001000004047824 */ /* 0x004fcc00078e00ff */
[----:B------:R-:W0:Y:S02]  /*84b0*/  F2I.FTZ.TRUNC.NTZ R4, R4 ;  /* 0x0000000400047305 */ /* 0x000e24000021f100 */
[----:B0-----:R-:W-:Y:S01]  /*84c0*/  PRMT R0, R4, 0x7610, R0 ;  /* 0x0000761004007816 */ /* 0x001fe20000000000 */
[----:B------:R-:W-:Y:S06]  /*84d0*/  BRA `(.L_x_61082) ;  /* 0x0000000400ac7947 */ /* 0x000fec0003800000 */
.L_x_61089:
        /* <DEDUP_REMOVED lines=10> */
.L_x_61096:
        /* <DEDUP_REMOVED lines=21> */
.L_x_61100:
[----:B------:R-:W-:Y:S05]  /*86d0*/  BSYNC B1 ;  /* 0x0000000000017941 */ /* 0x000fea0003800000 */
.L_x_61099:
[----:B------:R-:W-:Y:S01]  /*86e0*/  IMAD.SHL.U32 R2, R2, 0x100000, RZ ;  /* 0x0010000002027824 */ /* 0x000fe200078e00ff */
[----:B------:R-:W-:-:S04]  /*86f0*/  LEA R3, R0, 0x3b800000, 0x17 ;  /* 0x3b80000000037811 */ /* 0x000fc800078eb8ff */
[----:B------:R-:W-:-:S07]  /*8700*/  LOP3.LUT R4, R3, R2, R4, 0xfe, !PT ;  /* 0x0000000203047212 */ /* 0x000fce00078efe04 */
.L_x_61098:
[----:B------:R-:W-:Y:S05]  /*8710*/  BSYNC B0 ;  /* 0x0000000000007941 */ /* 0x000fea0003800000 */
.L_x_61097:
[----:B------:R-:W0:Y:S02]  /*8720*/  F2I.FTZ.TRUNC.NTZ R4, R4 ;  /* 0x0000000400047305 */ /* 0x000e24000021f100 */
[----:B0-----:R-:W-:Y:S01]  /*8730*/  PRMT R0, R4, 0x7610, R0 ;  /* 0x0000761004007816 */ /* 0x001fe20000000000 */
[----:B------:R-:W-:Y:S06]  /*8740*/  BRA `(.L_x_61082) ;  /* 0x0000000400107947 */ /* 0x000fec0003800000 */
.L_x_61095:
        /* <DEDUP_REMOVED lines=21> */
.L_x_61104:
[----:B------:R-:W-:Y:S05]  /*88a0*/  BSYNC B1 ;  /* 0x0000000000017941 */ /* 0x000fea0003800000 */
.L_x_61103:
[----:B------:R-:W-:Y:S01]  /*88b0*/  IMAD.SHL.U32 R2, R2, 0x200000, RZ ;  /* 0x0020000002027824 */ /* 0x000fe200078e00ff */
[----:B------:R-:W-:-:S04]  /*88c0*/  LEA R3, R0, 0x37800000, 0x17 ;  /* 0x3780000000037811 */ /* 0x000fc800078eb8ff */
[----:B------:R-:W-:-:S07]  /*88d0*/  LOP3.LUT R4, R3, R2, R4, 0xfe, !PT ;  /* 0x0000000203047212 */ /* 0x000fce00078efe04 */
.L_x_61102:
[----:B------:R-:W-:Y:S05]  /*88e0*/  BSYNC B0 ;  /* 0x0000000000007941 */ /* 0x000fea0003800000 */
.L_x_61101:
[----:B------:R-:W0:Y:S02]  /*88f0*/  F2I.FTZ.TRUNC.NTZ R4, R4 ;  /* 0x0000000400047305 */ /* 0x000e24000021f100 */
[----:B0-----:R-:W-:Y:S01]  /*8900*/  PRMT R0, R4, 0x7610, R0 ;  /* 0x0000761004007816 */ /* 0x001fe20000000000 */
[----:B------:R-:W-:Y:S06]  /*8910*/  BRA `(.L_x_61082) ;  /* 0x00000000009c7947 */ /* 0x000fec0003800000 */
.L_x_61094:
        /* <DEDUP_REMOVED lines=14> */
.L_x_61108:
[----:B------:R-:W-:Y:S05]  /*8a00*/  BSYNC B0 ;  /* 0x0000000000007941 */ /* 0x000fea0003800000 */
.L_x_61107:
[----:B------:R-:W0:Y:S02]  /*8a10*/  F2I.FTZ.TRUNC.NTZ R4, R4 ;  /* 0x0000000400047305 */ /* 0x000e24000021f100 */
[----:B0-----:R-:W-:Y:S01]  /*8a20*/  PRMT R0, R4, 0x7610, R0 ;  /* 0x0000761004007816 */ /* 0x001fe20000000000 */
[----:B------:R-:W-:Y:S06]  /*8a30*/  BRA `(.L_x_61082) ;  /* 0x0000000000547947 */ /* 0x000fec0003800000 */
.L_x_61081:
        /* <DEDUP_REMOVED lines=16> */
.L_x_61109:
[----:B------:R-:W-:Y:S01]  /*8b40*/  PRMT R0, RZ, 0x7610, R0 ;  /* 0x00007610ff007816 */ /* 0x000fe20000000000 */
[----:B------:R-:W-:Y:S06]  /*8b50*/  BRA `(.L_x_61082) ;  /* 0x00000000000c7947 */ /* 0x000fec0003800000 */
.L_x_61106:
[----:B------:R2:W5:Y:S01]  /*8b60*/  LDG.E.U16 R0, desc[UR36][R2.64] ;  /* 0x0000002402007981 */ /* 0x000562000c1e1500 */
[----:B------:R-:W-:Y:S05]  /*8b70*/  BRA `(.L_x_61082) ;  /* 0x0000000000047947 */ /* 0x000fea0003800000 */
.L_x_61105:
[----:B------:R3:W5:Y:S02]  /*8b80*/  LDG.E.U16 R0, desc[UR36][R2.64] ;  /* 0x0000002402007981 */ /* 0x000764000c1e1500 */
.L_x_61082:
        /* <DEDUP_REMOVED lines=27> */
.L_x_61114:
        /* <DEDUP_REMOVED lines=21> */
.L_x_61113:
[----:B------:R-:W-:Y:S05]  /*8e90*/  BSYNC B1 ;  /* 0x0000000000017941 */ /* 0x000fea0003800000 */
.L_x_61112:
[----:B------:R-:W-:Y:S05]  /*8ea0*/  BRA `(.L_x_61115) ;  /* 0x00000000002c7947 */ /* 0x000fea0003800000 */
.L_x_61111:
        /* <DEDUP_REMOVED lines=11> */
.L_x_61115:
[----:B------:R-:W-:Y:S05]  /*8f60*/  BSYNC B0 ;  /* 0x0000000000007941 */ /* 0x000fea0003800000 */
.L_x_61110:
        /* <DEDUP_REMOVED lines=14> */
.L_x_61119:
[----:B------:R0:W-:Y:S01]  /*9050*/  STG.E.U8 desc[UR36][R16.64], R3 ;  /* 0x0000000310007986 */ /* 0x0001e2000c101124 */
[----:B------:R-:W-:Y:S05]  /*9060*/  BRA `(.L_x_61121) ;  /* 0x0000000c00707947 */ /* 0x000fea0003800000 */
.L_x_61118:
        /* <DEDUP_REMOVED lines=11> */
.L_x_61123:
[----:B------:R-:W-:-:S05]  /*9120*/  PRMT R3, R3, 0x9910, RZ ;  /* 0x0000991003037816 */ /* 0x000fca00000000ff */
[----:B------:R0:W-:Y:S01]  /*9130*/  STG.E desc[UR36][R16.64], R3 ;  /* 0x0000000310007986 */ /* 0x0001e2000c101924 */
[----:B------:R-:W-:Y:S05]  /*9140*/  BRA `(.L_x_61121) ;  /* 0x0000000c00387947 */ /* 0x000fea0003800000 */
.L_x_61122:
[----:B------:R0:W-:Y:S01]  /*9150*/  STG.E.U16 desc[UR36][R16.64], R3 ;  /* 0x0000000310007986 */ /* 0x0001e2000c101524 */
[----:B------:R-:W-:Y:S05]  /*9160*/  BRA `(.L_x_61121) ;  /* 0x0000000c00307947 */ /* 0x000fea0003800000 */
.L_x_61117:
        /* <DEDUP_REMOVED lines=9> */
.L_x_61125:
[----:B------:R-:W0:Y:S02]  /*9200*/  I2F.S16 R0, R3 ;  /* 0x0000000300007306 */ /* 0x000e240000101400 */
[----:B0-----:R-:W-:-:S05]  /*9210*/  F2FP.F16.F32.PACK_AB R0, RZ, R0 ;  /* 0x00000000ff00723e */ /* 0x001fca00000000ff */
[----:B------:R0:W-:Y:S01]  /*9220*/  STG.E.U16 desc[UR36][R16.64], R0 ;  /* 0x0000000010007986 */ /* 0x0001e2000c101524 */
[----:B------:R-:W-:Y:S05]  /*9230*/  BRA `(.L_x_61121) ;  /* 0x0000000800fc7947 */ /* 0x000fea0003800000 */
.L_x_61124:
        /* <DEDUP_REMOVED lines=10> */
.L_x_61127:
[----:B------:R-:W0:Y:S02]  /*92e0*/  I2F.S16 R3, R3 ;  /* 0x0000000300037306 */ /* 0x000e240000101400 */
[----:B0-----:R-:W-:-:S04]  /*92f0*/  F2FP.F16.F32.PACK_AB R3, RZ, R3 ;  /* 0x00000003ff03723e */ /* 0x001fc800000000ff */
[----:B------:R-:W-:-:S05]  /*9300*/  PRMT R3, R3, 0x5410, RZ ;  /* 0x0000541003037816 */ /* 0x000fca00000000ff */
[----:B------:R0:W-:Y:S01]  /*9310*/  STG.E desc[UR36][R16.64], R3 ;  /* 0x0000000310007986 */ /* 0x0001e2000c101924 */
[----:B------:R-:W-:Y:S05]  /*9320*/  BRA `(.L_x_61121) ;  /* 0x0000000800c07947 */ /* 0x000fea0003800000 */
.L_x_61126:
[----:B------:R-:W0:Y:S02]  /*9330*/  I2F.F64.S16 R2, R3 ;  /* 0x0000000300027312 */ /* 0x000e240000101c00 */
[----:B0-----:R0:W-:Y:S01]  /*9340*/  STG.E.64 desc[UR36][R16.64], R2 ;  /* 0x0000000210007986 */ /* 0x0011e2000c101b24 */
[----:B------:R-:W-:Y:S05]  /*9350*/  BRA `(.L_x_61121) ;  /* 0x0000000800b47947 */ /* 0x000fea0003800000 */
.L_x_61116:
        /* <DEDUP_REMOVED lines=13> */
.L_x_61130:
[----:B------:R-:W0:Y:S01]  /*9430*/  I2F.F64.S16 R4, R3 ;  /* 0x0000000300047312 */ /* 0x000e220000101c00 */
[----:B------:R-:W-:-:S05]  /*9440*/  CS2R R6, SRZ ;  /* 0x0000000000067805 */ /* 0x000fca000001ff00 */
[----:B0-----:R0:W-:Y:S01]  /*9450*/  STG.E.128 desc[UR36][R16.64], R4 ;  /* 0x0000000410007986 */ /* 0x0011e2000c101d24 */
[----:B------:R-:W-:Y:S05]  /*9460*/  BRA `(.L_x_61121) ;  /* 0x0000000800707947 */ /* 0x000fea0003800000 */
.L_x_61129:
        /* <DEDUP_REMOVED lines=21> */
.L_x_61134:
[----:B------:R-:W-:Y:S05]  /*95c0*/  BSYNC B0 ;  /* 0x0000000000007941 */ /* 0x000fea0003800000 */
.L_x_61133:
[----:B------:R-:W-:-:S05]  /*95d0*/  LOP3.LUT R5, R0, R5, RZ, 0xfc, !PT ;  /* 0x0000000500057212 */ /* 0x000fca00078efcff */
[----:B------:R0:W-:Y:S01]  /*95e0*/  STG.E.U8 desc[UR36][R16.64], R5 ;  /* 0x0000000510007986 */ /* 0x0001e2000c101124 */
[----:B------:R-:W-:Y:S05]  /*95f0*/  BRA `(.L_x_61121) ;  /* 0x00000008000c7947 */ /* 0x000fea0003800000 */
.L_x_61132:
        /* <DEDUP_REMOVED lines=13> */
.L_x_61136:
[----:B------:R-:W-:Y:S01]  /*96d0*/  IMAD.MOV.U32 R0, RZ, RZ, 0x7f ;  /* 0x0000007fff007424 */ /* 0x000fe200078e00ff */
[----:B------:R-:W-:-:S04]  /*96e0*/  ISETP.GT.U32.AND P0, PT, R2, 0x7f800000, PT ;  /* 0x7f8000000200780c */ /* 0x000fc80003f04070 */
[----:B------:R-:W-:-:S09]  /*96f0*/  SEL R0, R0, 0x7c, P0 ;  /* 0x0000007c00007807 */ /* 0x000fd20000000000 */
.L_x_61137:
[----:B------:R-:W-:Y:S05]  /*9700*/  BSYNC B0 ;  /* 0x0000000000007941 */ /* 0x000fea0003800000 */
.L_x_61135:
[----:B------:R-:W-:-:S04]  /*9710*/  LOP3.LUT R2, R3, 0x80000000, RZ, 0xc0, !PT ;  /* 0x8000000003027812 */ /* 0x000fc800078ec0ff */
[----:B------:R-:W-:-:S04]  /*9720*/  SHF.R.U32.HI R3, RZ, 0x18, R2 ;  /* 0x00000018ff037819 */ /* 0x000fc80000011602 */
[----:B------:R-:W-:-:S05]  /*9730*/  LOP3.LUT R3, R0, R3, RZ, 0xfc, !PT ;  /* 0x0000000300037212 */ /* 0x000fca00078efcff */
[----:B------:R0:W-:Y:S01]  /*9740*/  STG.E.U8 desc[UR36][R16.64], R3 ;  /* 0x0000000310007986 */ /* 0x0001e2000c101124 */
[----:B------:R-:W-:Y:S05]  /*9750*/  BRA `(.L_x_61121) ;  /* 0x0000000400b47947 */ /* 0x000fea0003800000 */
.L_x_61131:
[----:B------:R-:W0:Y:S02]  /*9760*/  I2F.S16 R0, R3 ;  /* 0x0000000300007306 */ /* 0x000e240000101400 */
[----:B0-----:R-:W-:-:S05]  /*9770*/  F2FP.BF16.F32.PACK_AB R0, RZ, R0 ;  /* 0x00000000ff00723e */ /* 0x001fca00000010ff */
[----:B------:R0:W-:Y:S01]  /*9780*/  STG.E.U16 desc[UR36][R16.64], R0 ;  /* 0x0000000010007986 */ /* 0x0001e2000c101524 */
[----:B------:R-:W-:Y:S05]  /*9790*/  BRA `(.L_x_61121) ;  /* 0x0000000400a47947 */ /* 0x000fea0003800000 */
.L_x_61128:
        /* <DEDUP_REMOVED lines=10> */
.L_x_61140:
        /* <DEDUP_REMOVED lines=17> */
.L_x_61143:
[----:B------:R-:W-:-:S04]  /*9950*/  LOP3.LUT R2, R3, 0x80000000, RZ, 0xc0, !PT ;  /* 0x8000000003027812 */ /* 0x000fc800078ec0ff */
[----:B------:R-:W-:-:S04]  /*9960*/  SHF.R.U32.HI R3, RZ, 0x18, R2 ;  /* 0x00000018ff037819 */ /* 0x000fc80000011602 */
[----:B------:R-:W-:-:S04]  /*9970*/  LOP3.LUT R0, R0, R3, RZ, 0xfc, !PT ;  /* 0x0000000300007212 */ /* 0x000fc800078efcff */
[----:B------:R-:W-:-:S07]  /*9980*/  PRMT R8, R0, 0x7610, R8 ;  /* 0x0000761000087816 */ /* 0x000fce0000000008 */
.L_x_61142:
[----:B------:R-:W-:Y:S05]  /*9990*/  BSYNC B0 ;  /* 0x0000000000007941 */ /* 0x000fea0003800000 */
.L_x_61141:
[----:B------:R0:W-:Y:S01]  /*99a0*/  STG.E.U8 desc[UR36][R16.64], R8 ;  /* 0x0000000810007986 */ /* 0x0001e2000c101124 */
[----:B------:R-:W-:Y:S05]  /*99b0*/  BRA `(.L_x_61121) ;  /* 0x00000004001c7947 */ /* 0x000fea0003800000 */
.L_x_61139:
        /* <DEDUP_REMOVED lines=17> */
.L_x_61146:
[----:B------:R-:W-:-:S04]  /*9ad0*/  LOP3.LUT R2, R3, 0x80000000, RZ, 0xc0, !PT ;  /* 0x8000000003027812 */ /* 0x000fc800078ec0ff */
[----:B------:R-:W-:-:S04]  /*9ae0*/  SHF.R.U32.HI R3, RZ, 0x18, R2 ;  /* 0x00000018ff037819 */ /* 0x000fc80000011602 */
[----:B------:R-:W-:-:S04]  /*9af0*/  LOP3.LUT R0, R0, R3, RZ, 0xfc, !PT ;  /* 0x0000000300007212 */ /* 0x000fc800078efcff */
[----:B------:R-:W-:-:S07]  /*9b00*/  PRMT R8, R0, 0x7610, R8 ;  /* 0x0000761000087816 */ /* 0x000fce0000000008 */
.L_x_61145:
[----:B------:R-:W-:Y:S05]  /*9b10*/  BSYNC B0 ;  /* 0x0000000000007941 */ /* 0x000fea0003800000 */
.L_x_61144:
[----:B------:R3:W-:Y:S01]  /*9b20*/  STG.E.U8 desc[UR36][R16.64], R8 ;  /* 0x0000000810007986 */ /* 0x0007e2000c101124 */
[----:B------:R-:W-:Y:S05]  /*9b30*/  BRA `(.L_x_61121) ;  /* 0x0000000000bc7947 */ /* 0x000fea0003800000 */
.L_x_61138:
        /* <DEDUP_REMOVED lines=23> */
.L_x_61120:
        /* <DEDUP_REMOVED lines=16> */
.L_x_61149:
[----:B------:R-:W-:Y:S05]  /*9db0*/  BRA `(.L_x_61121) ;  /* 0x00000000001c7947 */ /* 0x000fea0003800000 */
.L_x_61148:
[----:B------:R-:W-:-:S05]  /*9dc0*/  PRMT R3, R3, 0x9910, RZ ;  /* 0x0000991003037816 */ /* 0x000fca00000000ff */
[----:B------:R-:W-:-:S05]  /*9dd0*/  IMAD.MOV.U32 R2, RZ, RZ, R3 ;  /* 0x000000ffff027224 */ /* 0x000fca00078e0003 */
[----:B------:R-:W-:-:S05]  /*9de0*/  SHF.R.S32.HI R3, RZ, 0x1f, R2 ;  /* 0x0000001fff037819 */ /* 0x000fca0000011402 */
[----:B------:R1:W-:Y:S01]  /*9df0*/  STG.E.64 desc[UR36][R16.64], R2 ;  /* 0x0000000210007986 */ /* 0x0003e2000c101b24 */
[----:B------:R-:W-:Y:S05]  /*9e00*/  BRA `(.L_x_61121) ;  /* 0x0000000000087947 */ /* 0x000fea0003800000 */
.L_x_61147:
[----:B------:R-:W-:-:S05]  /*9e10*/  PRMT R3, R3, 0x9910, RZ ;  /* 0x0000991003037816 */ /* 0x000fca00000000ff */
[----:B------:R0:W-:Y:S02]  /*9e20*/  STG.E desc[UR36][R16.64], R3 ;  /* 0x0000000310007986 */ /* 0x0001e4000c101924 */
.L_x_61121:
[----:B------:R-:W-:-:S07]  /*9e30*/  VIADD R19, R19, 0x80 ;  /* 0x0000008013137836 */ /* 0x000fce0000000000 */
.L_x_61075:
[----:B------:R-:W-:Y:S05]  /*9e40*/  BSYNC B6 ;  /* 0x0000000000067941 */ /* 0x000fea0003800000 */
.L_x_61074:
        /* <DEDUP_REMOVED lines=306> */
.L_x_61150:
        /* <DEDUP_REMOVED lines=20> */
.L_x_61154:
[----:B------:R0:W5:Y:S01]  /*b2b0*/  LDG.E.U8 R0, desc[UR36][R2.64] ;  /* 0x0000002402007981 */ /* 0x000162000c1e1100 */
[----:B------:R-:W-:Y:S05]  /*b2c0*/  BRA `(.L_x_61156) ;  /* 0x0000000c00547947 */ /* 0x000fea0003800000 */
.L_x_61153:
        /* <DEDUP_REMOVED lines=8> */
.L_x_61158:
[----:B------:R0:W5:Y:S01]  /*b350*/  LDG.E.U16 R0, desc[UR36][R2.64] ;  /* 0x0000002402007981 */ /* 0x000162000c1e1500 */
[----:B------:R-:W-:Y:S05]  /*b360*/  BRA `(.L_x_61156) ;  /* 0x0000000c002c7947 */ /* 0x000fea0003800000 */
.L_x_61157:
[----:B------:R0:W5:Y:S01]  /*b370*/  LDG.E.U16 R0, desc[UR36][R2.64] ;  /* 0x0000002402007981 */ /* 0x000162000c1e1500 */
[----:B------:R-:W-:Y:S05]  /*b380*/  BRA `(.L_x_61156) ;  /* 0x0000000c00247947 */ /* 0x000fea0003800000 */
.L_x_61152:
        /* <DEDUP_REMOVED lines=9> */
.L_x_61160:
[----:B------:R-:W2:Y:S02]  /*b420*/  LDG.E.U16 R4, desc[UR36][R2.64] ;  /* 0x0000002402047981 */ /* 0x000ea4000c1e1500 */
[----:B--2---:R-:W-:-:S06]  /*b430*/  HADD2.F32 R4, -RZ, R4.H0_H0 ;  /* 0x20000004ff047230 */ /* 0x004fcc0000004100 */
[----:B------:R-:W0:Y:S02]  /*b440*/  F2I.FTZ.TRUNC.NTZ R4, R4 ;  /* 0x0000000400047305 */ /* 0x000e24000021f100 */
[----:B0-----:R-:W-:Y:S01]  /*b450*/  PRMT R0, R4, 0x7610, R0 ;  /* 0x0000761004007816 */ /* 0x001fe20000000000 */
[----:B------:R-:W-:Y:S06]  /*b460*/  BRA `(.L_x_61156) ;  /* 0x0000000800ec7947 */ /* 0x000fec0003800000 */
.L_x_61159:
        /* <DEDUP_REMOVED lines=9> */
.L_x_61162:
[----:B------:R-:W2:Y:S02]  /*b500*/  LDG.E.U16 R2, desc[UR36][R2.64] ;  /* 0x0000002402027981 */ /* 0x000ea4000c1e1500 */
[----:B--2---:R-:W-:-:S06]  /*b510*/  HADD2.F32 R4, -RZ, R2.H0_H0 ;  /* 0x20000002ff047230 */ /* 0x004fcc0000004100 */
[----:B------:R-:W0:Y:S02]  /*b520*/  F2I.FTZ.TRUNC.NTZ R4, R4 ;  /* 0x0000000400047305 */ /* 0x000e24000021f100 */
[----:B0-----:R-:W-:Y:S01]  /*b530*/  PRMT R0, R4, 0x7610, R0 ;  /* 0x0000761004007816 */ /* 0x001fe20000000000 */
[----:B------:R-:W-:Y:S06]  /*b540*/  BRA `(.L_x_61156) ;  /* 0x0000000800b47947 */ /* 0x000fec0003800000 */
.L_x_61161:
[----:B------:R-:W2:Y:S02]  /*b550*/  LDG.E.64 R2, desc[UR36][R2.64] ;  /* 0x0000002402027981 */ /* 0x000ea4000c1e1b00 */
[----:B--2---:R4:W0:Y:S01]  /*b560*/  F2I.F64.TRUNC R0, R2 ;  /* 0x0000000200007311 */ /* 0x004822000030d100 */
[----:B------:R-:W-:Y:S05]  /*b570*/  BRA `(.L_x_61156) ;  /* 0x0000000800a87947 */ /* 0x000fea0003800000 */
.L_x_61151:
        /* <DEDUP_REMOVED lines=12> */
.L_x_61165:
[----:B------:R-:W2:Y:S02]  /*b640*/  LDG.E.64 R2, desc[UR36][R2.64] ;  /* 0x0000002402027981 */ /* 0x000ea4000c1e1b00 */
[----:B--2---:R0:W1:Y:S01]  /*b650*/  F2I.F64.TRUNC R0, R2 ;  /* 0x0000000200007311 */ /* 0x004062000030d100 */
[----:B------:R-:W-:Y:S05]  /*b660*/  BRA `(.L_x_61156) ;  /* 0x00000008006c7947 */ /* 0x000fea0003800000 */
.L_x_61164:
        /* <DEDUP_REMOVED lines=28> */
.L_x_61167:
        /* <DEDUP_REMOVED lines=15> */
.L_x_61166:
[----:B------:R-:W2:Y:S02]  /*b920*/  LDG.E.U16 R4, desc[UR36][R2.64] ;  /* 0x0000002402047981 */ /* 0x000ea4000c1e1500 */
[----:B--2---:R-:W-:-:S06]  /*b930*/  IMAD.U32 R4, R4, 0x10000, RZ ;  /* 0x0001000004047824 */ /* 0x004fcc00078e00ff */
[----:B------:R-:W0:Y:S02]  /*b940*/  F2I.FTZ.TRUNC.NTZ R4, R4 ;  /* 0x0000000400047305 */ /* 0x000e24000021f100 */
[----:B0-----:R-:W-:Y:S01]  /*b950*/  PRMT R0, R4, 0x7610, R0 ;  /* 0x0000761004007816 */ /* 0x001fe20000000000 */
[----:B------:R-:W-:Y:S06]  /*b960*/  BRA `(.L_x_61156) ;  /* 0x0000000400ac7947 */ /* 0x000fec0003800000 */
.L_x_61163:
        /* <DEDUP_REMOVED lines=10> */
.L_x_61170:
        /* <DEDUP_REMOVED lines=21> */
.L_x_61174:
[----:B------:R-:W-:Y:S05]  /*bb60*/  BSYNC B1 ;  /* 0x0000000000017941 */ /* 0x000fea0003800000 */
.L_x_61173:
[----:B------:R-:W-:Y:S01]  /*bb70*/  IMAD.SHL.U32 R2, R2, 0x100000, RZ ;  /* 0x0010000002027824 */ /* 0x000fe200078e00ff */
[----:B------:R-:W-:-:S04]  /*bb80*/  LEA R3, R0, 0x3b800000, 0x17 ;  /* 0x3b80000000037811 */ /* 0x000fc800078eb8ff */
[----:B------:R-:W-:-:S07]  /*bb90*/  LOP3.LUT R4, R3, R2, R4, 0xfe, !PT ;  /* 0x0000000203047212 */ /* 0x000fce00078efe04 */
.L_x_61172:
[----:B------:R-:W-:Y:S05]  /*bba0*/  BSYNC B0 ;  /* 0x0000000000007941 */ /* 0x000fea0003800000 */
.L_x_61171:
[----:B------:R-:W0:Y:S02]  /*bbb0*/  F2I.FTZ.TRUNC.NTZ R4, R4 ;  /* 0x0000000400047305 */ /* 0x000e24000021f100 */
[----:B0-----:R-:W-:Y:S01]  /*bbc0*/  PRMT R0, R4, 0x7610, R0 ;  /* 0x0000761004007816 */ /* 0x001fe20000000000 */
[----:B------:R-:W-:Y:S06]  /*bbd0*/  BRA `(.L_x_61156) ;  /* 0x0000000400107947 */ /* 0x000fec0003800000 */
.L_x_61169:
        /* <DEDUP_REMOVED lines=21> */
.L_x_61178:
[----:B------:R-:W-:Y:S05]  /*bd30*/  BSYNC B1 ;  /* 0x0000000000017941 */ /* 0x000fea0003800000 */
.L_x_61177:
[----:B------:R-:W-:Y:S01]  /*bd40*/  IMAD.SHL.U32 R2, R2, 0x200000, RZ ;  /* 0x0020000002027824 */ /* 0x000fe200078e00ff */
[----:B------:R-:W-:-:S04]  /*bd50*/  LEA R3, R0, 0x37800000, 0x17 ;  /* 0x3780000000037811 */ /* 0x000fc800078eb8ff */
[----:B------:R-:W-:-:S07]  /*bd60*/  LOP3.LUT R4, R3, R2, R4, 0xfe, !PT ;  /* 0x0000000203047212 */ /* 0x000fce00078efe04 */
.L_x_61176:
[----:B------:R-:W-:Y:S05]  /*bd70*/  BSYNC B0 ;  /* 0x0000000000007941 */ /* 0x000fea0003800000 */
.L_x_61175:
[----:B------:R-:W0:Y:S02]  /*bd80*/  F2I.FTZ.TRUNC.NTZ R4, R4 ;  /* 0x0000000400047305 */ /* 0x000e24000021f100 */
[----:B0-----:R-:W-:Y:S01]  /*bd90*/  PRMT R0, R4, 0x7610, R0 ;  /* 0x0000761004007816 */ /* 0x001fe20000000000 */
[----:B------:R-:W-:Y:S06]  /*bda0*/  BRA `(.L_x_61156) ;  /* 0x00000000009c7947 */ /* 0x000fec0003800000 */
.L_x_61168:
        /* <DEDUP_REMOVED lines=14> */
.L_x_61182:
[----:B------:R-:W-:Y:S05]  /*be90*/  BSYNC B0 ;  /* 0x0000000000007941 */ /* 0x000fea0003800000 */
.L_x_61181:
[----:B------:R-:W0:Y:S02]  /*bea0*/  F2I.FTZ.TRUNC.NTZ R4, R4 ;  /* 0x0000000400047305 */ /* 0x000e24000021f100 */
[----:B0-----:R-:W-:Y:S01]  /*beb0*/  PRMT R0, R4, 0x7610, R0 ;  /* 0x0000761004007816 */ /* 0x001fe20000000000 */
[----:B------:R-:W-:Y:S06]  /*bec0*/  BRA `(.L_x_61156) ;  /* 0x0000000000547947 */ /* 0x000fec0003800000 */
.L_x_61155:
        /* <DEDUP_REMOVED lines=16> */
.L_x_61183:
[----:B------:R-:W-:Y:S01]  /*bfd0*/  PRMT R0, RZ, 0x7610, R0 ;  /* 0x00007610ff007816 */ /* 0x000fe20000000000 */
[----:B------:R-:W-:Y:S06]  /*bfe0*/  BRA `(.L_x_61156) ;  /* 0x00000000000c7947 */ /* 0x000fec0003800000 */
.L_x_61180:
[----:B------:R0:W5:Y:S01]  /*bff0*/  LDG.E.U16 R0, desc[UR36][R2.64] ;  /* 0x0000002402007981 */ /* 0x000162000c1e1500 */
[----:B------:R-:W-:Y:S05]  /*c000*/  BRA `(.L_x_61156) ;  /* 0x0000000000047947 */ /* 0x000fea0003800000 */
.L_x_61179:
[----:B------:R0:W5:Y:S02]  /*c010*/  LDG.E.U16 R0, desc[UR36][R2.64] ;  /* 0x0000002402007981 */ /* 0x000164000c1e1500 */
.L_x_61156:
        /* <DEDUP_REMOVED lines=27> */
.L_x_61188:
        /* <DEDUP_REMOVED lines=21> */
.L_x_61187:
[----:B------:R-:W-:Y:S05]  /*c320*/  BSYNC B1 ;  /* 0x0000000000017941 */ /* 0x000fea0003800000 */
.L_x_61186:
[----:B------:R-:W-:Y:S05]  /*c330*/  BRA `(.L_x_61189) ;  /* 0x00000000002c7947 */ /* 0x000fea0003800000 */
.L_x_61185:
        /* <DEDUP_REMOVED lines=11> */
.L_x_61189:
[----:B------:R-:W-:Y:S05]  /*c3f0*/  BSYNC B0 ;  /* 0x0000000000007941 */ /* 0x000fea0003800000 */
.L_x_61184:
        /* <DEDUP_REMOVED lines=14> */
.L_x_61193:
[----:B------:R-:W-:Y:S01]  /*c4e0*/  STG.E.U8 desc[UR36][R16.64], R3 ;  /* 0x0000000310007986 */ /* 0x000fe2000c101124 */
[----:B------:R-:W-:Y:S05]  /*c4f0*/  EXIT ;  /* 0x000000000000794d */ /* 0x000fea0003800000 */
.L_x_61192:
        /* <DEDUP_REMOVED lines=11> */
.L_x_61196:
[----:B------:R-:W-:-:S05]  /*c5b0*/  PRMT R3, R3, 0x9910, RZ ;  /* 0x0000991003037816 */ /* 0x000fca00000000ff */
[----:B------:R-:W-:Y:S01]  /*c5c0*/  STG.E desc[UR36][R16.64], R3 ;  /* 0x0000000310007986 */ /* 0x000fe2000c101924 */
[----:B------:R-:W-:Y:S05]  /*c5d0*/  EXIT ;  /* 0x000000000000794d */ /* 0x000fea0003800000 */
.L_x_61195:
[----:B------:R-:W-:Y:S01]  /*c5e0*/  STG.E.U16 desc[UR36][R16.64], R3 ;  /* 0x0000000310007986 */ /* 0x000fe2000c101524 */
[----:B------:R-:W-:Y:S05]  /*c5f0*/  EXIT ;  /* 0x000000000000794d */ /* 0x000fea0003800000 */
.L_x_61191:
        /* <DEDUP_REMOVED lines=9> */
.L_x_61198:
[----:B------:R-:W0:Y:S02]  /*c690*/  I2F.S16 R0, R3 ;  /* 0x0000000300007306 */ /* 0x000e240000101400 */
[----:B0-----:R-:W-:-:S05]  /*c6a0*/  F2FP.F16.F32.PACK_AB R0, RZ, R0 ;  /* 0x00000000ff00723e */ /* 0x001fca00000000ff */
[----:B------:R-:W-:Y:S01]  /*c6b0*/  STG.E.U16 desc[UR36][R16.64], R0 ;  /* 0x0000000010007986 */ /* 0x000fe2000c101524 */
[----:B------:R-:W-:Y:S05]  /*c6c0*/  EXIT ;  /* 0x000000000000794d */ /* 0x000fea0003800000 */
.L_x_61197:
        /* <DEDUP_REMOVED lines=10> */
.L_x_61200:
[----:B------:R-:W0:Y:S02]  /*c770*/  I2F.S16 R3, R3 ;  /* 0x0000000300037306 */ /* 0x000e240000101400 */
[----:B0-----:R-:W-:-:S04]  /*c780*/  F2FP.F16.F32.PACK_AB R3, RZ, R3 ;  /* 0x00000003ff03723e */ /* 0x001fc800000000ff */
[----:B------:R-:W-:-:S05]  /*c790*/  PRMT R3, R3, 0x5410, RZ ;  /* 0x0000541003037816 */ /* 0x000fca00000000ff */
[----:B------:R-:W-:Y:S01]  /*c7a0*/  STG.E desc[UR36][R16.64], R3 ;  /* 0x0000000310007986 */ /* 0x000fe2000c101924 */
[----:B------:R-:W-:Y:S05]  /*c7b0*/  EXIT ;  /* 0x000000000000794d */ /* 0x000fea0003800000 */
.L_x_61199:
[----:B------:R-:W0:Y:S02]  /*c7c0*/  I2F.F64.S16 R2, R3 ;  /* 0x0000000300027312 */ /* 0x000e240000101c00 */
[----:B0-----:R-:W-:Y:S01]  /*c7d0*/  STG.E.64 desc[UR36][R16.64], R2 ;  /* 0x0000000210007986 */ /* 0x001fe2000c101b24 */
[----:B------:R-:W-:Y:S05]  /*c7e0*/  EXIT ;  /* 0x000000000000794d */ /* 0x000fea0003800000 */
.L_x_61190:
        /* <DEDUP_REMOVED lines=13> */
.L_x_61203:
[----:B------:R-:W0:Y:S01]  /*c8c0*/  I2F.F64.S16 R4, R3 ;  /* 0x0000000300047312 */ /* 0x000e220000101c00 */
[----:B------:R-:W-:-:S05]  /*c8d0*/  CS2R R6, SRZ ;  /* 0x0000000000067805 */ /* 0x000fca000001ff00 */
[----:B0-----:R-:W-:Y:S01]  /*c8e0*/  STG.E.128 desc[UR36][R16.64], R4 ;  /* 0x0000000410007986 */ /* 0x001fe2000c101d24 */
[----:B------:R-:W-:Y:S05]  /*c8f0*/  EXIT ;  /* 0x000000000000794d */ /* 0x000fea0003800000 */
.L_x_61202:
        /* <DEDUP_REMOVED lines=21> */
.L_x_61207:
[----:B------:R-:W-:Y:S05]  /*ca50*/  BSYNC B0 ;  /* 0x0000000000007941 */ /* 0x000fea0003800000 */
.L_x_61206:
[----:B------:R-:W-:-:S05]  /*ca60*/  LOP3.LUT R5, R0, R5, RZ, 0xfc, !PT ;  /* 0x0000000500057212 */ /* 0x000fca00078efcff */
[----:B------:R-:W-:Y:S01]  /*ca70*/  STG.E.U8 desc[UR36][R16.64], R5 ;  /* 0x0000000510007986 */ /* 0x000fe2000c101124 */
[----:B------:R-:W-:Y:S05]  /*ca80*/  EXIT ;  /* 0x000000000000794d */ /* 0x000fea0003800000 */
.L_x_61205:
        /* <DEDUP_REMOVED lines=13> */
.L_x_61209:
[----:B------:R-:W-:Y:S01]  /*cb60*/  IMAD.MOV.U32 R0, RZ, RZ, 0x7f ;  /* 0x0000007fff007424 */ /* 0x000fe200078e00ff */
[----:B------:R-:W-:-:S04]  /*cb70*/  ISETP.GT.U32.AND P0, PT, R2, 0x7f800000, PT ;  /* 0x7f8000000200780c */ /* 0x000fc80003f04070 */
[----:B------:R-:W-:-:S09]  /*cb80*/  SEL R0, R0, 0x7c, P0 ;  /* 0x0000007c00007807 */ /* 0x000fd20000000000 */
.L_x_61210:
[----:B------:R-:W-:Y:S05]  /*cb90*/  BSYNC B0 ;  /* 0x0000000000007941 */ /* 0x000fea0003800000 */
.L_x_61208:
[----:B------:R-:W-:-:S04]  /*cba0*/  LOP3.LUT R2, R3, 0x80000000, RZ, 0xc0, !PT ;  /* 0x8000000003027812 */ /* 0x000fc800078ec0ff */
[----:B------:R-:W-:-:S04]  /*cbb0*/  SHF.R.U32.HI R3, RZ, 0x18, R2 ;  /* 0x00000018ff037819 */ /* 0x000fc80000011602 */
[----:B------:R-:W-:-:S05]  /*cbc0*/  LOP3.LUT R3, R0, R3, RZ, 0xfc, !PT ;  /* 0x0000000300037212 */ /* 0x000fca00078efcff */
[----:B------:R-:W-:Y:S01]  /*cbd0*/  STG.E.U8 desc[UR36][R16.64], R3 ;  /* 0x0000000310007986 */ /* 0x000fe2000c101124 */
[----:B------:R-:W-:Y:S05]  /*cbe0*/  EXIT ;  /* 0x000000000000794d */ /* 0x000fea0003800000 */
.L_x_61204:
[----:B------:R-:W0:Y:S02]  /*cbf0*/  I2F.S16 R0, R3 ;  /* 0x0000000300007306 */ /* 0x000e240000101400 */
[----:B0-----:R-:W-:-:S05]  /*cc00*/  F2FP.BF16.F32.PACK_AB R0, RZ, R0 ;  /* 0x00000000ff00723e */ /* 0x001fca00000010ff */
[----:B------:R-:W-:Y:S01]  /*cc10*/  STG.E.U16 desc[UR36][R16.64], R0 ;  /* 0x0000000010007986 */ /* 0x000fe2000c101524 */
[----:B------:R-:W-:Y:S05]  /*cc20*/  EXIT ;  /* 0x000000000000794d */ /* 0x000fea0003800000 */
.L_x_61201:
        /* <DEDUP_REMOVED lines=10> */
.L_x_61213:
        /* <DEDUP_REMOVED lines=17> */
.L_x_61216:
[----:B------:R-:W-:-:S04]  /*cde0*/  LOP3.LUT R2, R3, 0x80000000, RZ, 0xc0, !PT ;  /* 0x8000000003027812 */ /* 0x000fc800078ec0ff */
[----:B------:R-:W-:-:S04]  /*cdf0*/  SHF.R.U32.HI R3, RZ, 0x18, R2 ;  /* 0x00000018ff037819 */ /* 0x000fc80000011602 */
[----:B------:R-:W-:-:S04]  /*ce00*/  LOP3.LUT R0, R0, R3, RZ, 0xfc, !PT ;  /* 0x0000000300007212 */ /* 0x000fc800078efcff */
[----:B------:R-:W-:-:S07]  /*ce10*/  PRMT R8, R0, 0x7610, R8 ;  /* 0x0000761000087816 */ /* 0x000fce0000000008 */
.L_x_61215:
[----:B------:R-:W-:Y:S05]  /*ce20*/  BSYNC B0 ;  /* 0x0000000000007941 */ /* 0x000fea0003800000 */
.L_x_61214:
[----:B------:R-:W-:Y:S01]  /*ce30*/  STG.E.U8 desc[UR36][R16.64], R8 ;  /* 0x0000000810007986 */ /* 0x000fe2000c101124 */
[----:B------:R-:W-:Y:S05]  /*ce40*/  EXIT ;  /* 0x000000000000794d */ /* 0x000fea0003800000 */
.L_x_61212:
        /* <DEDUP_REMOVED lines=17> */
.L_x_61219:
[----:B------:R-:W-:-:S04]  /*cf60*/  LOP3.LUT R2, R3, 0x80000000, RZ, 0xc0, !PT ;  /* 0x8000000003027812 */ /* 0x000fc800078ec0ff */
[----:B------:R-:W-:-:S04]  /*cf70*/  SHF.R.U32.HI R3, RZ, 0x18, R2 ;  /* 0x00000018ff037819 */ /* 0x000fc80000011602 */
[----:B------:R-:W-:-:S04]  /*cf80*/  LOP3.LUT R0, R0, R3, RZ, 0xfc, !PT ;  /* 0x0000000300007212 */ /* 0x000fc800078efcff */
[----:B------:R-:W-:-:S07]  /*cf90*/  PRMT R8, R0, 0x7610, R8 ;  /* 0x0000761000087816 */ /* 0x000fce0000000008 */
.L_x_61218:
[----:B------:R-:W-:Y:S05]  /*cfa0*/  BSYNC B0 ;  /* 0x0000000000007941 */ /* 0x000fea0003800000 */
.L_x_61217:
[----:B------:R-:W-:Y:S01]  /*cfb0*/  STG.E.U8 desc[UR36][R16.64], R8 ;  /* 0x0000000810007986 */ /* 0x000fe2000c101124 */
[----:B------:R-:W-:Y:S05]  /*cfc0*/  EXIT ;  /* 0x000000000000794d */ /* 0x000fea0003800000 */
.L_x_61211:
        /* <DEDUP_REMOVED lines=23> */
.L_x_61194:
        /* <DEDUP_REMOVED lines=16> */
.L_x_61222:
[----:B------:R-:W-:Y:S05]  /*d240*/  EXIT ;  /* 0x000000000000794d */ /* 0x000fea0003800000 */
.L_x_61221:
[----:B------:R-:W-:-:S05]  /*d250*/  PRMT R3, R3, 0x9910, RZ ;  /* 0x0000991003037816 */ /* 0x000fca00000000ff */
[----:B------:R-:W-:-:S05]  /*d260*/  IMAD.MOV.U32 R2, RZ, RZ, R3 ;  /* 0x000000ffff027224 */ /* 0x000fca00078e0003 */
[----:B------:R-:W-:-:S05]  /*d270*/  SHF.R.S32.HI R3, RZ, 0x1f, R2 ;  /* 0x0000001fff037819 */ /* 0x000fca0000011402 */
[----:B------:R-:W-:Y:S01]  /*d280*/  STG.E.64 desc[UR36][R16.64], R2 ;  /* 0x0000000210007986 */ /* 0x000fe2000c101b24 */
[----:B------:R-:W-:Y:S05]  /*d290*/  EXIT ;  /* 0x000000000000794d */ /* 0x000fea0003800000 */
.L_x_61220:
[----:B------:R-:W-:-:S05]  /*d2a0*/  PRMT R3, R3, 0x9910, RZ ;  /* 0x0000991003037816 */ /* 0x000fca00000000ff */
[----:B------:R-:W-:Y:S01]  /*d2b0*/  STG.E desc[UR36][R16.64], R3 ;  /* 0x0000000310007986 */ /* 0x000fe2000c101924 */
[----:B------:R-:W-:Y:S05]  /*d2c0*/  EXIT ;  /* 0x000000000000794d */ /* 0x000fea0003800000 */
.L_x_61223:
        /* <DEDUP_REMOVED lines=11> */
.L_x_71939:


//--------------------- .text._ZN2at6native27unrolled_elementwise_kernelIZNS0_50_GLOBAL__N__2680c7bb_12_PowKernel_cu_7dd49032_316822pow_scalar_tensor_implIsEEvRNS_18TensorIteratorBaseET_EUlsE_St5arrayIPcLm2EELi4E23TrivialOffsetCalculatorILi1EjESC_NS0_6memory12LoadWithCastILi1EEENSD_13StoreWithCastILi1EEEEEviS6_T0_T2_T3_T4_T5_ --------------------------
	.section	.text._ZN2at6native27unrolled_elementwise_kernelIZNS0_50_GLOBAL__N__2680c7bb_12_PowKernel_cu_7dd49032_316822pow_scalar_tensor_implIsEEvRNS_18TensorIteratorBaseET_EUlsE_St5arrayIPcLm2EELi4E23TrivialOffsetCalculatorILi1EjESC_NS0_6memory12LoadWithCastILi1EEENSD_13StoreWithCastILi1EEEEEviS6_T0_T2_T3_T4_T5_,"ax",@progbits
	.align	128
        .global         _ZN2at6native27unrolled_elementwise_kernelIZNS0_50_GLOBAL__N__2680c7bb_12_PowKernel_cu_7dd49032_316822pow_scalar_tensor_implIsEEvRNS_18TensorIteratorBaseET_EUlsE_St5arrayIPcLm2EELi4E23TrivialOffsetCalculatorILi1EjESC_NS0_6memory12LoadWithCastILi1EEENSD_13StoreWithCastILi1EEEEEviS6_T0_T2_T3_T4_T5_
        .type           _ZN2at6native27unrolled_elementwise_kernelIZNS0_50_GLOBAL__N__2680c7bb_12_PowKernel_cu_7dd49032_316822pow_scalar_tensor_implIsEEvRNS_18TensorIteratorBaseET_EUlsE_St5arrayIPcLm2EELi4E23TrivialOffsetCalculatorILi1EjESC_NS0_6memory12LoadWithCastILi1EEENSD_13StoreWithCastILi1EEEEEviS6_T0_T2_T3_T4_T5_,@function
        .size           _ZN2at6native27unrolled_elementwise_kernelIZNS0_50_GLOBAL__N__2680c7bb_12_PowKernel_cu_7dd49032_316822pow_scalar_tensor_implIsEEvRNS_18TensorIteratorBaseET_EUlsE_St5arrayIPcLm2EELi4E23TrivialOffsetCalculatorILi1EjESC_NS0_6memory12LoadWithCastILi1EEENSD_13StoreWithCastILi1EEEEEviS6_T0_T2_T3_T4_T5_,(.L_x_71940 - _ZN2at6native27unrolled_elementwise_kernelIZNS0_50_GLOBAL__N__2680c7bb_12_PowKernel_cu_7dd49032_316822pow_scalar_tensor_implIsEEvRNS_18TensorIteratorBaseET_EUlsE_St5arrayIPcLm2EELi4E23TrivialOffsetCalculatorILi1EjESC_NS0_6memory12LoadWithCastILi1EEENSD_13StoreWithCastILi1EEEEEviS6_T0_T2_T3_T4_T5_)
        .other          _ZN2at6native27unrolled_elementwise_kernelIZNS0_50_GLOBAL__N__2680c7bb_12_PowKernel_cu_7dd49032_316822pow_scalar_tensor_implIsEEvRNS_18TensorIteratorBaseET_EUlsE_St5arrayIPcLm2EELi4E23TrivialOffsetCalculatorILi1EjESC_NS0_6memory12LoadWithCastILi1EEENSD_13StoreWithCastILi1EEEEEviS6_T0_T2_T3_T4_T5_,@"STO_CUDA_ENTRY STV_DEFAULT"
_ZN2at6native27unrolled_elementwise_kernelIZNS0_50_GLOBAL__N__2680c7bb_12_PowKernel_cu_7dd49032_316822pow_scalar_tensor_implIsEEvRNS_18TensorIteratorBaseET_EUlsE_St5arrayIPcLm2EELi4E23TrivialOffsetCalculatorILi1EjESC_NS0_6memory12LoadWithCastILi1EEENSD_13StoreWithCastILi1EEEEEviS6_T0_T2_T3_T4_T5_:
.text._ZN2at6native27unrolled_elementwise_kernelIZNS0_50_GLOBAL__N__2680c7bb_12_PowKernel_cu_7dd49032_316822pow_scalar_tensor_implIsEEvRNS_18TensorIteratorBaseET_EUlsE_St5arrayIPcLm2EELi4E23TrivialOffsetCalculatorILi1EjESC_NS0_6memory12LoadWithCastILi1EEENSD_13StoreWithCastILi1EEEEEviS6_T0_T2_T3_T4_T5_:
[----:B------:R-:W0:Y:S01]  /*0000*/  LDC R1, c[0x0][0x28] ;  /* 0x00000a00ff017b82 */ /* 0x000e220000000800 */
[----:B------:R-:W1:Y:S07]  /*0010*/  S2R R24, SR_CTAID.X ;  /* 0x0000000000187919 */ /* 0x000e6e0000002500 */
[----:B------:R-:W1:Y:S01]  /*0020*/  LDC R3, c[0x0][0x210] ;  /* 0x00008400ff037b82 */ /* 0x000e620000000800 */
[----:B------:R-:W-:Y:S01]  /*0030*/  ULDC.U16 UR4, c[0x0][0x218] ;  /* 0x0000860000047ab9 */ /* 0x000fe20000000400 */
        /* <DEDUP_REMOVED lines=29> */
.L_x_61229:
[----:B------:R3:W5:Y:S01]  /*0210*/  LDG.E.U8 R18, desc[UR36][R2.64] ;  /* 0x0000002402127981 */ /* 0x000762000c1e1100 */
[----:B------:R-:W-:Y:S05]  /*0220*/  BRA `(.L_x_61231) ;  /* 0x0000000c00587947 */ /* 0x000fea0003800000 */
.L_x_61228:
        /* <DEDUP_REMOVED lines=8> */
.L_x_61233:
[----:B------:R1:W5:Y:S01]  /*02b0*/  LDG.E.U16 R18, desc[UR36][R2.64] ;  /* 0x0000002402127981 */ /* 0x000362000c1e1500 */
[----:B------:R-:W-:Y:S05]  /*02c0*/  BRA `(.L_x_61231) ;  /* 0x0000000c00307947 */ /* 0x000fea0003800000 */
.L_x_61232:
[----:B------:R2:W5:Y:S01]  /*02d0*/  LDG.E.U16 R18, desc[UR36][R2.64] ;  /* 0x0000002402127981 */ /* 0x000562000c1e1500 */
[----:B------:R-:W-:Y:S05]  /*02e0*/  BRA `(.L_x_61231) ;  /* 0x0000000c00287947 */ /* 0x000fea0003800000 */
.L_x_61227:
        /* <DEDUP_REMOVED lines=9> */
.L_x_61235:
[----:B------:R-:W2:Y:S02]  /*0380*/  LDG.E.U16 R0, desc[UR36][R2.64] ;  /* 0x0000002402007981 */ /* 0x000ea4000c1e1500 */
[----:B--2---:R-:W-:-:S06]  /*0390*/  HADD2.F32 R0, -RZ, R0.H0_H0 ;  /* 0x20000000ff007230 */ /* 0x004fcc0000004100 */
[----:B------:R-:W0:Y:S02]  /*03a0*/  F2I.FTZ.TRUNC.NTZ R0, R0 ;  /* 0x0000000000007305 */ /* 0x000e24000021f100 */
[----:B0-----:R-:W-:Y:S01]  /*03b0*/  PRMT R18, R0, 0x7610, R18 ;  /* 0x0000761000127816 */ /* 0x001fe20000000012 */
[----:B------:R-:W-:Y:S06]  /*03c0*/  BRA `(.L_x_61231) ;  /* 0x0000000800f07947 */ /* 0x000fec0003800000 */
.L_x_61234:
        /* <DEDUP_REMOVED lines=9> */
.L_x_61237:
[----:B------:R-:W2:Y:S02]  /*0460*/  LDG.E.U16 R2, desc[UR36][R2.64] ;  /* 0x0000002402027981 */ /* 0x000ea4000c1e1500 */
[----:B--2---:R-:W-:-:S06]  /*0470*/  HADD2.F32 R0, -RZ, R2.H0_H0 ;  /* 0x20000002ff007230 */ /* 0x004fcc0000004100 */
[----:B------:R-:W0:Y:S02]  /*0480*/  F2I.FTZ.TRUNC.NTZ R0, R0 ;  /* 0x0000000000007305 */ /* 0x000e24000021f100 */
[----:B0-----:R-:W-:Y:S01]  /*0490*/  PRMT R18, R0, 0x7610, R18 ;  /* 0x0000761000127816 */ /* 0x001fe20000000012 */
[----:B------:R-:W-:Y:S06]  /*04a0*/  BRA `(.L_x_61231) ;  /* 0x0000000800b87947 */ /* 0x000fec0003800000 */
.L_x_61236:
[----:B------:R-:W2:Y:S02]  /*04b0*/  LDG.E.64 R2, desc[UR36][R2.64] ;  /* 0x0000002402027981 */ /* 0x000ea4000c1e1b00 */
[----:B--2---:R0:W1:Y:S01]  /*04c0*/  F2I.F64.TRUNC R18, R2 ;  /* 0x0000000200127311 */ /* 0x004062000030d100 */
[----:B------:R-:W-:Y:S05]  /*04d0*/  BRA `(.L_x_61231) ;  /* 0x0000000800ac7947 */ /* 0x000fea0003800000 */
.L_x_61226:
        /* <DEDUP_REMOVED lines=12> */
.L_x_61240:
[----:B------:R-:W2:Y:S02]  /*05a0*/  LDG.E.64 R2, desc[UR36][R2.64] ;  /* 0x0000002402027981 */ /* 0x000ea4000c1e1b00 */
[----:B--2---:R0:W1:Y:S01]  /*05b0*/  F2I.F64.TRUNC R18, R2 ;  /* 0x0000000200127311 */ /* 0x004062000030d100 */
[----:B------:R-:W-:Y:S05]  /*05c0*/  BRA `(.L_x_61231) ;  /* 0x0000000800707947 */ /* 0x000fea0003800000 */
.L_x_61239:
        /* <DEDUP_REMOVED lines=28> */
.L_x_61242:
        /* <DEDUP_REMOVED lines=16> */
.L_x_61241:
[----:B------:R-:W2:Y:S02]  /*0890*/  LDG.E.U16 R0, desc[UR36][R2.64] ;  /* 0x0000002402007981 */ /* 0x000ea4000c1e1500 */
[----:B--2---:R-:W-:-:S06]  /*08a0*/  IMAD.U32 R0, R0, 0x10000, RZ ;  /* 0x0001000000007824 */ /* 0x004fcc00078e00ff */
[----:B------:R-:W0:Y:S02]  /*08b0*/  F2I.FTZ.TRUNC.NTZ R0, R0 ;  /* 0x0000000000007305 */ /* 0x000e24000021f100 */
[----:B0-----:R-:W-:Y:S01]  /*08c0*/  PRMT R18, R0, 0x7610, R18 ;  /* 0x0000761000127816 */ /* 0x001fe20000000012 */
[----:B------:R-:W-:Y:S06]  /*08d0*/  BRA `(.L_x_61231) ;  /* 0x0000000400ac7947 */ /* 0x000fec0003800000 */
.L_x_61238:
        /* <DEDUP_REMOVED lines=10> */
.L_x_61245:
        /* <DEDUP_REMOVED lines=21> */
.L_x_61249:
[----:B------:R-:W-:Y:S05]  /*0ad0*/  BSYNC B1 ;  /* 0x0000000000017941 */ /* 0x000fea0003800000 */
.L_x_61248:
[----:B------:R-:W-:Y:S01]  /*0ae0*/  LEA R3, R0, 0x3b800000, 0x17 ;  /* 0x3b80000000037811 */ /* 0x000fe200078eb8ff */
[----:B------:R-:W-:-:S05]  /*0af0*/  IMAD.SHL.U32 R0, R2, 0x100000, RZ ;  /* 0x0010000002007824 */ /* 0x000fca00078e00ff */
[----:B------:R-:W-:-:S07]  /*0b00*/  LOP3.LUT R0, R3, R0, R4, 0xfe, !PT ;  /* 0x0000000003007212 */ /* 0x000fce00078efe04 */
.L_x_61247:
[----:B------:R-:W-:Y:S05]  /*0b10*/  BSYNC B0 ;  /* 0x0000000000007941 */ /* 0x000fea0003800000 */
.L_x_61246:
[----:B------:R-:W0:Y:S02]  /*0b20*/  F2I.FTZ.TRUNC.NTZ R0, R0 ;  /* 0x0000000000007305 */ /* 0x000e24000021f100 */
[----:B0-----:R-:W-:Y:S01]  /*0b30*/  PRMT R18, R0, 0x7610, R18 ;  /* 0x0000761000127816 */ /* 0x001fe20000000012 */
[----:B------:R-:W-:Y:S06]  /*0b40*/  BRA `(.L_x_61231) ;  /* 0x0000000400107947 */ /* 0x000fec0003800000 */
.L_x_61244:
        /* <DEDUP_REMOVED lines=21> */
.L_x_61253:
[----:B------:R-:W-:Y:S05]  /*0ca0*/  BSYNC B1 ;  /* 0x0000000000017941 */ /* 0x000fea0003800000 */
.L_x_61252:
[----:B------:R-:W-:Y:S01]  /*0cb0*/  LEA R3, R0, 0x37800000, 0x17 ;  /* 0x3780000000037811 */ /* 0x000fe200078eb8ff */
[----:B------:R-:W-:-:S05]  /*0cc0*/  IMAD.SHL.U32 R0, R2, 0x200000, RZ ;  /* 0x0020000002007824 */ /* 0x000fca00078e00ff */
[----:B------:R-:W-:-:S07]  /*0cd0*/  LOP3.LUT R0, R3, R0, R4, 0xfe, !PT ;  /* 0x0000000003007212 */ /* 0x000fce00078efe04 */
.L_x_61251:
[----:B------:R-:W-:Y:S05]  /*0ce0*/  BSYNC B0 ;  /* 0x0000000000007941 */ /* 0x000fea0003800000 */
.L_x_61250:
[----:B------:R-:W0:Y:S02]  /*0cf0*/  F2I.FTZ.TRUNC.NTZ R0, R0 ;  /* 0x0000000000007305 */ /* 0x000e24000021f100 */
[----:B0-----:R-:W-:Y:S01]  /*0d00*/  PRMT R18, R0, 0x7610, R18 ;  /* 0x0000761000127816 */ /* 0x001fe20000000012 */
[----:B------:R-:W-:Y:S06]  /*0d10*/  BRA `(.L_x_61231) ;  /* 0x00000000009c7947 */ /* 0x000fec0003800000 */
.L_x_61243:
        /* <DEDUP_REMOVED lines=14> */
.L_x_61257:
[----:B------:R-:W-:Y:S05]  /*0e00*/  BSYNC B0 ;  /* 0x0000000000007941 */ /* 0x000fea0003800000 */
.L_x_61256:
[----:B------:R-:W0:Y:S02]  /*0e10*/  F2I.FTZ.TRUNC.NTZ R0, R0 ;  /* 0x0000000000007305 */ /* 0x000e24000021f100 */
[----:B0-----:R-:W-:Y:S01]  /*0e20*/  PRMT R18, R0, 0x7610, R18 ;  /* 0x0000761000127816 */ /* 0x001fe20000000012 */
[----:B------:R-:W-:Y:S06]  /*0e30*/  BRA `(.L_x_61231) ;  /* 0x0000000000547947 */ /* 0x000fec0003800000 */
.L_x_61230:
        /* <DEDUP_REMOVED lines=16> */
.L_x_61258:
[----:B------:R-:W-:Y:S01]  /*0f40*/  PRMT R18, RZ, 0x7610, R18 ;  /* 0x00007610ff127816 */ /* 0x000fe20000000012 */
[----:B------:R-:W-:Y:S06]  /*0f50*/  BRA `(.L_x_61231) ;  /* 0x00000000000c7947 */ /* 0x000fec0003800000 */
.L_x_61255:
[----:B------:R0:W5:Y:S01]  /*0f60*/  LDG.E.U16 R18, desc[UR36][R2.64] ;  /* 0x0000002402127981 */ /* 0x000162000c1e1500 */
[----:B------:R-:W-:Y:S05]  /*0f70*/  BRA `(.L_x_61231) ;  /* 0x0000000000047947 */ /* 0x000fea0003800000 */
.L_x_61254:
[----:B------:R0:W5:Y:S02]  /*0f80*/  LDG.E.U16 R18, desc[UR36][R2.64] ;  /* 0x0000002402127981 */ /* 0x000164000c1e1500 */
.L_x_61231:
[----:B------:R-:W2:Y:S02]  /*0f90*/  S2R R19, SR_TID.X ;  /* 0x0000000000137919 */ /* 0x000ea40000002100 */
[----:B--2---:R-:W-:-:S07]  /*0fa0*/  VIADD R19, R19, 0x80 ;  /* 0x0000008013137836 */ /* 0x004fce0000000000 */
.L_x_61225:
[----:B------:R-:W-:Y:S05]  /*0fb0*/  BSYNC B6 ;  /* 0x0000000000067941 */ /* 0x000fea0003800000 */
.L_x_61224:
        /* <DEDUP_REMOVED lines=23> */
.L_x_61264:
[----:B------:R0:W5:Y:S01]  /*1130*/  LDG.E.U8 R17, desc[UR36][R2.64] ;  /* 0x0000002402117981 */ /* 0x000162000c1e1100 */
[----:B------:R-:W-:Y:S05]  /*1140*/  BRA `(.L_x_61266) ;  /* 0x0000000c00547947 */ /* 0x000fea0003800000 */
.L_x_61263:
        /* <DEDUP_REMOVED lines=8> */
.L_x_61268:
[----:B------:R0:W5:Y:S01]  /*11d0*/  LDG.E.U16 R17, desc[UR36][R2.64] ;  /* 0x0000002402117981 */ /* 0x000162000c1e1500 */
[----:B------:R-:W-:Y:S05]  /*11e0*/  BRA `(.L_x_61266) ;  /* 0x0000000c002c7947 */ /* 0x000fea0003800000 */
.L_x_61267:
[----:B------:R0:W5:Y:S01]  /*11f0*/  LDG.E.U16 R17, desc[UR36][R2.64] ;  /* 0x0000002402117981 */ /* 0x000162000c1e1500 */
[----:B------:R-:W-:Y:S05]  /*1200*/  BRA `(.L_x_61266) ;  /* 0x0000000c00247947 */ /* 0x000fea0003800000 */
.L_x_61262:
        /* <DEDUP_REMOVED lines=9> */
.L_x_61270:
[----:B------:R-:W2:Y:S02]  /*12a0*/  LDG.E.U16 R0, desc[UR36][R2.64] ;  /* 0x0000002402007981 */ /* 0x000ea4000c1e1500 */
[----:B--2---:R-:W-:-:S06]  /*12b0*/  HADD2.F32 R0, -RZ, R0.H0_H0 ;  /* 0x20000000ff007230 */ /* 0x004fcc0000004100 */
[----:B------:R-:W0:Y:S02]  /*12c0*/  F2I.FTZ.TRUNC.NTZ R0, R0 ;  /* 0x0000000000007305 */ /* 0x000e24000021f100 */
[----:B0-----:R-:W-:Y:S01]  /*12d0*/  PRMT R17, R0, 0x7610, R17 ;  /* 0x0000761000117816 */ /* 0x001fe20000000011 */
[----:B------:R-:W-:Y:S06]  /*12e0*/  BRA `(.L_x_61266) ;  /* 0x0000000800ec7947 */ /* 0x000fec0003800000 */
.L_x_61269:
        /* <DEDUP_REMOVED lines=9> */
.L_x_61272:
[----:B------:R-:W2:Y:S02]  /*1380*/  LDG.E.U16 R2, desc[UR36][R2.64] ;  /* 0x0000002402027981 */ /* 0x000ea4000c1e1500 */
[----:B--2---:R-:W-:-:S06]  /*1390*/  HADD2.F32 R0, -RZ, R2.H0_H0 ;  /* 0x20000002ff007230 */ /* 0x004fcc0000004100 */
[----:B------:R-:W0:Y:S02]  /*13a0*/  F2I.FTZ.TRUNC.NTZ R0, R0 ;  /* 0x0000000000007305 */ /* 0x000e24000021f100 */
[----:B0-----:R-:W-:Y:S01]  /*13b0*/  PRMT R17, R0, 0x7610, R17 ;  /* 0x0000761000117816 */ /* 0x001fe20000000011 */
[----:B------:R-:W-:Y:S06]  /*13c0*/  BRA `(.L_x_61266) ;  /* 0x0000000800b47947 */ /* 0x000fec0003800000 */
.L_x_61271:
[----:B------:R-:W2:Y:S02]  /*13d0*/  LDG.E.64 R2, desc[UR36][R2.64] ;  /* 0x0000002402027981 */ /* 0x000ea4000c1e1b00 */
[----:B--2---:R0:W1:Y:S01]  /*13e0*/  F2I.F64.TRUNC R17, R2 ;  /* 0x0000000200117311 */ /* 0x004062000030d100 */
[----:B------:R-:W-:Y:S05]  /*13f0*/  BRA `(.L_x_61266) ;  /* 0x0000000800a87947 */ /* 0x000fea0003800000 */
.L_x_61261:
        /* <DEDUP_REMOVED lines=12> */
.L_x_61275:
[----:B------:R-:W2:Y:S02]  /*14c0*/  LDG.E.64 R2, desc[UR36][R2.64] ;  /* 0x0000002402027981 */ /* 0x000ea4000c1e1b00 */
[----:B--2---:R0:W1:Y:S01]  /*14d0*/  F2I.F64.TRUNC R17, R2 ;  /* 0x0000000200117311 */ /* 0x004062000030d100 */
[----:B------:R-:W-:Y:S05]  /*14e0*/  BRA `(.L_x_61266) ;  /* 0x00000008006c7947 */ /* 0x000fea0003800000 */
.L_x_61274:
        /* <DEDUP_REMOVED lines=28> */
.L_x_61277:
        /* <DEDUP_REMOVED lines=15> */
.L_x_61276:
[----:B------:R-:W2:Y:S02]  /*17a0*/  LDG.E.U16 R0, desc[UR36][R2.64] ;  /* 0x0000002402007981 */ /* 0x000ea4000c1e1500 */
[----:B--2---:R-:W-:-:S06]  /*17b0*/  IMAD.U32 R0, R0, 0x10000, RZ ;  /* 0x0001000000007824 */ /* 0x004fcc00078e00ff */
[----:B------:R-:W0:Y:S02]  /*17c0*/  F2I.FTZ.TRUNC.NTZ R0, R0 ;  /* 0x0000000000007305 */ /* 0x000e24000021f100 */
[----:B0-----:R-:W-:Y:S01]  /*17d0*/  PRMT R17, R0, 0x7610, R17 ;  /* 0x0000761000117816 */ /* 0x001fe20000000011 */
[----:B------:R-:W-:Y:S06]  /*17e0*/  BRA `(.L_x_61266) ;  /* 0x0000000400ac7947 */ /* 0x000fec0003800000 */
.L_x_61273:
        /* <DEDUP_REMOVED lines=10> */
.L_x_61280:
        /* <DEDUP_REMOVED lines=21> */
.L_x_61284:
[----:B------:R-:W-:Y:S05]  /*19e0*/  BSYNC B1 ;  /* 0x0000000000017941 */ /* 0x000fea0003800000 */
.L_x_61283:
[----:B------:R-:W-:Y:S01]  /*19f0*/  LEA R3, R0, 0x3b800000, 0x17 ;  /* 0x3b80000000037811 */ /* 0x000fe200078eb8ff */
[----:B------:R-:W-:-:S05]  /*1a00*/  IMAD.SHL.U32 R0, R2, 0x100000, RZ ;  /* 0x0010000002007824 */ /* 0x000fca00078e00ff */
[----:B------:R-:W-:-:S07]  /*1a10*/  LOP3.LUT R0, R3, R0, R4, 0xfe, !PT ;  /* 0x0000000003007212 */ /* 0x000fce00078efe04 */
.L_x_61282:
[----:B------:R-:W-:Y:S05]  /*1a20*/  BSYNC B0 ;  /* 0x0000000000007941 */ /* 0x000fea0003800000 */
.L_x_61281:
[----:B------:R-:W0:Y:S02]  /*1a30*/  F2I.FTZ.TRUNC.NTZ R0, R0 ;  /* 0x0000000000007305 */ /* 0x000e24000021f100 */
[----:B0-----:R-:W-:Y:S01]  /*1a40*/  PRMT R17, R0, 0x7610, R17 ;  /* 0x0000761000117816 */ /* 0x001fe20000000011 */
[----:B------:R-:W-:Y:S06]  /*1a50*/  BRA `(.L_x_61266) ;  /* 0x0000000400107947 */ /* 0x000fec0003800000 */
.L_x_61279:
        /* <DEDUP_REMOVED lines=21> */
.L_x_61288:
[----:B------:R-:W-:Y:S05]  /*1bb0*/  BSYNC B1 ;  /* 0x0000000000017941 */ /* 0x000fea0003800000 */
.L_x_61287:
[----:B------:R-:W-:Y:S01]  /*1bc0*/  LEA R3, R0, 0x37800000, 0x17 ;  /* 0x3780000000037811 */ /* 0x000fe200078eb8ff */
[----:B------:R-:W-:-:S05]  /*1bd0*/  IMAD.SHL.U32 R0, R2, 0x200000, RZ ;  /* 0x0020000002007824 */ /* 0x000fca00078e00ff */
[----:B------:R-:W-:-:S07]  /*1be0*/  LOP3.LUT R0, R3, R0, R4, 0xfe, !PT ;  /* 0x0000000003007212 */ /* 0x000fce00078efe04 */
.L_x_61286:
[----:B------:R-:W-:Y:S05]  /*1bf0*/  BSYNC B0 ;  /* 0x0000000000007941 */ /* 0x000fea0003800000 */
.L_x_61285:
[----:B------:R-:W0:Y:S02]  /*1c00*/  F2I.FTZ.TRUNC.NTZ R0, R0 ;  /* 0x0000000000007305 */ /* 0x000e24000021f100 */
[----:B0-----:R-:W-:Y:S01]  /*1c10*/  PRMT R17, R0, 0x7610, R17 ;  /* 0x0000761000117816 */ /* 0x001fe20000000011 */
[----:B------:R-:W-:Y:S06]  /*1c20*/  BRA `(.L_x_61266) ;  /* 0x00000000009c7947 */ /* 0x000fec0003800000 */
.L_x_61278:
        /* <DEDUP_REMOVED lines=14> */
.L_x_61292:
[----:B------:R-:W-:Y:S05]  /*1d10*/  BSYNC B0 ;  /* 0x0000000000007941 */ /* 0x000fea0003800000 */
.L_x_61291:
[----:B------:R-:W0:Y:S02]  /*1d20*/  F2I.FTZ.TRUNC.NTZ R0, R0 ;  /* 0x0000000000007305 */ /* 0x000e24000021f100 */
[----:B0-----:R-:W-:Y:S01]  /*1d30*/  PRMT R17, R0, 0x7610, R17 ;  /* 0x0000761000117816 */ /* 0x001fe20000000011 */
[----:B------:R-:W-:Y:S06]  /*1d40*/  BRA `(.L_x_61266) ;  /* 0x0000000000547947 */ /* 0x000fec0003800000 */
.L_x_61265:
        /* <DEDUP_REMOVED lines=16> */
.L_x_61293:
[----:B------:R-:W-:Y:S01]  /*1e50*/  PRMT R17, RZ, 0x7610, R17 ;  /* 0x00007610ff117816 */ /* 0x000fe20000000011 */
[----:B------:R-:W-:Y:S06]  /*1e60*/  BRA `(.L_x_61266) ;  /* 0x00000000000c7947 */ /* 0x000fec0003800000 */
.L_x_61290:
[----:B------:R3:W5:Y:S01]  /*1e70*/  LDG.E.U16 R17, desc[UR36][R2.64] ;  /* 0x0000002402117981 */ /* 0x000762000c1e1500 */
[----:B------:R-:W-:Y:S05]  /*1e80*/  BRA `(.L_x_61266) ;  /* 0x0000000000047947 */ /* 0x000fea0003800000 */
.L_x_61289:
[----:B------:R2:W5:Y:S02]  /*1e90*/  LDG.E.U16 R17, desc[UR36][R2.64] ;  /* 0x0000002402117981 */ /* 0x000564000c1e1500 */
.L_x_61266:
[----:B------:R-:W-:-:S07]  /*1ea0*/  VIADD R19, R19, 0x80 ;  /* 0x0000008013137836 */ /* 0x000fce0000000000 */
.L_x_61260:
[----:B------:R-:W-:Y:S05]  /*1eb0*/  BSYNC B6 ;  /* 0x0000000000067941 */ /* 0x000fea0003800000 */
.L_x_61259:
        /* <DEDUP_REMOVED lines=25> */
.L_x_61299:
[----:B------:R0:W5:Y:S01]  /*2050*/  LDG.E.U8 R16, desc[UR36][R2.64] ;  /* 0x0000002402107981 */ /* 0x000162000c1e1100 */
[----:B------:R-:W-:Y:S05]  /*2060*/  BRA `(.L_x_61301) ;  /* 0x0000000c00547947 */ /* 0x000fea0003800000 */
.L_x_61298:
        /* <DEDUP_REMOVED lines=8> */
.L_x_61303:
[----:B------:R0:W5:Y:S01]  /*20f0*/  LDG.E.U16 R16, desc[UR36][R2.64] ;  /* 0x0000002402107981 */ /* 0x000162000c1e1500 */
[----:B------:R-:W-:Y:S05]  /*2100*/  BRA `(.L_x_61301) ;  /* 0x0000000c002c7947 */ /* 0x000fea0003800000 */
.L_x_61302:
[----:B------:R0:W5:Y:S01]  /*2110*/  LDG.E.U16 R16, desc[UR36][R2.64] ;  /* 0x0000002402107981 */ /* 0x000162000c1e1500 */
[----:B------:R-:W-:Y:S05]  /*2120*/  BRA `(.L_x_61301) ;  /* 0x0000000c00247947 */ /* 0x000fea0003800000 */
.L_x_61297:
        /* <DEDUP_REMOVED lines=9> */
.L_x_61305:
[----:B------:R-:W2:Y:S02]  /*21c0*/  LDG.E.U16 R0, desc[UR36][R2.64] ;  /* 0x0000002402007981 */ /* 0x000ea4000c1e1500 */
[----:B--2---:R-:W-:-:S06]  /*21d0*/  HADD2.F32 R0, -RZ, R0.H0_H0 ;  /* 0x20000000ff007230 */ /* 0x004fcc0000004100 */
[----:B------:R-:W0:Y:S02]  /*21e0*/  F2I.FTZ.TRUNC.NTZ R0, R0 ;  /* 0x0000000000007305 */ /* 0x000e24000021f100 */
[----:B0-----:R-:W-:Y:S01]  /*21f0*/  PRMT R16, R0, 0x7610, R16 ;  /* 0x0000761000107816 */ /* 0x001fe20000000010 */
[----:B------:R-:W-:Y:S06]  /*2200*/  BRA `(.L_x_61301) ;  /* 0x0000000800ec7947 */ /* 0x000fec0003800000 */
.L_x_61304:
        /* <DEDUP_REMOVED lines=9> */
.L_x_61307:
[----:B------:R-:W2:Y:S02]  /*22a0*/  LDG.E.U16 R2, desc[UR36][R2.64] ;  /* 0x0000002402027981 */ /* 0x000ea4000c1e1500 */
[----:B--2---:R-:W-:-:S06]  /*22b0*/  HADD2.F32 R0, -RZ, R2.H0_H0 ;  /* 0x20000002ff007230 */ /* 0x004fcc0000004100 */
[----:B------:R-:W0:Y:S02]  /*22c0*/  F2I.FTZ.TRUNC.NTZ R0, R0 ;  /* 0x0000000000007305 */ /* 0x000e24000021f100 */
[----:B0-----:R-:W-:Y:S01]  /*22d0*/  PRMT R16, R0, 0x7610, R16 ;  /* 0x0000761000107816 */ /* 0x001fe20000000010 */
[----:B------:R-:W-:Y:S06]  /*22e0*/  BRA `(.L_x_61301) ;  /* 0x0000000800b47947 */ /* 0x000fec0003800000 */
.L_x_61306:
[----:B------:R-:W2:Y:S02]  /*22f0*/  LDG.E.64 R2, desc[UR36][R2.64] ;  /* 0x0000002402027981 */ /* 0x000ea4000c1e1b00 */
[----:B--2---:R0:W1:Y:S01]  /*2300*/  F2I.F64.TRUNC R16, R2 ;  /* 0x0000000200107311 */ /* 0x004062000030d100 */
[----:B------:R-:W-:Y:S05]  /*2310*/  BRA `(.L_x_61301) ;  /* 0x0000000800a87947 */ /* 0x000fea0003800000 */
.L_x_61296:
        /* <DEDUP_REMOVED lines=12> */
.L_x_61310:
[----:B------:R-:W2:Y:S02]  /*23e0*/  LDG.E.64 R2, desc[UR36][R2.64] ;  /* 0x0000002402027981 */ /* 0x000ea4000c1e1b00 */
[----:B--2---:R3:W4:Y:S01]  /*23f0*/  F2I.F64.TRUNC R16, R2 ;  /* 0x0000000200107311 */ /* 0x004722000030d100 */
[----:B------:R-:W-:Y:S05]  /*2400*/  BRA `(.L_x_61301) ;  /* 0x00000008006c7947 */ /* 0x000fea0003800000 */
.L_x_61309:
        /* <DEDUP_REMOVED lines=28> */
.L_x_61312:
        /* <DEDUP_REMOVED lines=15> */
.L_x_61311:
[----:B------:R-:W2:Y:S02]  /*26c0*/  LDG.E.U16 R0, desc[UR36][R2.64] ;  /* 0x0000002402007981 */ /* 0x000ea4000c1e1500 */
[----:B--2---:R-:W-:-:S06]  /*26d0*/  IMAD.U32 R0, R0, 0x10000, RZ ;  /* 0x0001000000007824 */ /* 0x004fcc00078e00ff */
[----:B------:R-:W0:Y:S02]  /*26e0*/  F2I.FTZ.TRUNC.NTZ R0, R0 ;  /* 0x0000000000007305 */ /* 0x000e24000021f100 */
[----:B0-----:R-:W-:Y:S01]  /*26f0*/  PRMT R16, R0, 0x7610, R16 ;  /* 0x0000761000107816 */ /* 0x001fe20000000010 */
[----:B------:R-:W-:Y:S06]  /*2700*/  BRA `(.L_x_61301) ;  /* 0x0000000400ac7947 */ /* 0x000fec0003800000 */
.L_x_61308:
        /* <DEDUP_REMOVED lines=10> */
.L_x_61315:
        /* <DEDUP_REMOVED lines=21> */
.L_x_61319:
[----:B------:R-:W-:Y:S05]  /*2900*/  BSYNC B1 ;  /* 0x0000000000017941 */ /* 0x000fea0003800000 */
.L_x_61318:
[----:B------:R-:W-:Y:S01]  /*2910*/  LEA R3, R0, 0x3b800000, 0x17 ;  /* 0x3b80000000037811 */ /* 0x000fe200078eb8ff */
[----:B------:R-:W-:-:S05]  /*2920*/  IMAD.SHL.U32 R0, R2, 0x100000, RZ ;  /* 0x0010000002007824 */ /* 0x000fca00078e00ff */
[----:B------:R-:W-:-:S07]  /*2930*/  LOP3.LUT R0, R3, R0, R4, 0xfe, !PT ;  /* 0x0000000003007212 */ /* 0x000fce00078efe04 */
.L_x_61317:
[----:B------:R-:W-:Y:S05]  /*2940*/  BSYNC B0 ;  /* 0x0000000000007941 */ /* 0x000fea0003800000 */
.L_x_61316:
[----:B------:R-:W0:Y:S02]  /*2950*/  F2I.FTZ.TRUNC.NTZ R0, R0 ;  /* 0x0000000000007305 */ /* 0x000e24000021f100 */
[----:B0-----:R-:W-:Y:S01]  /*2960*/  PRMT R16, R0, 0x7610, R16 ;  /* 0x0000761000107816 */ /* 0x001fe20000000010 */
[----:B------:R-:W-:Y:S06]  /*2970*/  BRA `(.L_x_61301) ;  /* 0x0000000400107947 */ /* 0x000fec0003800000 */
.L_x_61314:
        /* <DEDUP_REMOVED lines=21> */
.L_x_61323:
[----:B------:R-:W-:Y:S05]  /*2ad0*/  BSYNC B1 ;  /* 0x0000000000017941 */ /* 0x000fea0003800000 */
.L_x_61322:
[----:B------:R-:W-:Y:S01]  /*2ae0*/  LEA R3, R0, 0x37800000, 0x17 ;  /* 0x3780000000037811 */ /* 0x000fe200078eb8ff */
[----:B------:R-:W-:-:S05]  /*2af0*/  IMAD.SHL.U32 R0, R2, 0x200000, RZ ;  /* 0x0020000002007824 */ /* 0x000fca00078e00ff */
[----:B------:R-:W-:-:S07]  /*2b00*/  LOP3.LUT R0, R3, R0, R4, 0xfe, !PT ;  /* 0x0000000003007212 */ /* 0x000fce00078efe04 */
.L_x_61321:
[----:B------:R-:W-:Y:S05]  /*2b10*/  BSYNC B0 ;  /* 0x0000000000007941 */ /* 0x000fea0003800000 */
.L_x_61320:
[----:B------:R-:W0:Y:S02]  /*2b20*/  F2I.FTZ.TRUNC.NTZ R0, R0 ;  /* 0x0000000000007305 */ /* 0x000e24000021f100 */
[----:B0-----:R-:W-:Y:S01]  /*2b30*/  PRMT R16, R0, 0x7610, R16 ;  /* 0x0000761000107816 */ /* 0x001fe20000000010 */
[----:B------:R-:W-:Y:S06]  /*2b40*/  BRA `(.L_x_61301) ;  /* 0x00000000009c7947 */ /* 0x000fec0003800000 */
.L_x_61313:
        /* <DEDUP_REMOVED lines=14> */
.L_x_61327:
[----:B------:R-:W-:Y:S05]  /*2c30*/  BSYNC B0 ;  /* 0x0000000000007941 */ /* 0x000fea0003800000 */
.L_x_61326:
[----:B------:R-:W0:Y:S02]  /*2c40*/  F2I.FTZ.TRUNC.NTZ R0, R0 ;  /* 0x0000000000007305 */ /* 0x000e24000021f100 */
[----:B0-----:R-:W-:Y:S01]  /*2c50*/  PRMT R16, R0, 0x7610, R16 ;  /* 0x0000761000107816 */ /* 0x001fe20000000010 */
[----:B------:R-:W-:Y:S06]  /*2c60*/  BRA `(.L_x_61301) ;  /* 0x0000000000547947 */ /* 0x000fec0003800000 */
.L_x_61300:
        /* <DEDUP_REMOVED lines=16> */
.L_x_61328:
[----:B------:R-:W-:Y:S01]  /*2d70*/  PRMT R16, RZ, 0x7610, R16 ;  /* 0x00007610ff107816 */ /* 0x000fe20000000010 */
[----:B------:R-:W-:Y:S06]  /*2d80*/  BRA `(.L_x_61301) ;  /* 0x00000000000c7947 */ /* 0x000fec0003800000 */
.L_x_61325:
[----:B------:R2:W5:Y:S01]  /*2d90*/  LDG.E.U16 R16, desc[UR36][R2.64] ;  /* 0x0000002402107981 */ /* 0x000562000c1e1500 */
[----:B------:R-:W-:Y:S05]  /*2da0*/  BRA `(.L_x_61301) ;  /* 0x0000000000047947 */ /* 0x000fea0003800000 */
.L_x_61324:
[----:B------:R1:W5:Y:S02]  /*2db0*/  LDG.E.U16 R16, desc[UR36][R2.64] ;  /* 0x0000002402107981 */ /* 0x000364000c1e1500 */
.L_x_61301:
[----:B------:R-:W-:-:S07]  /*2dc0*/  VIADD R19, R19, 0x80 ;  /* 0x0000008013137836 */ /* 0x000fce0000000000 */
.L_x_61295:
[----:B------:R-:W-:Y:S05]  /*2dd0*/  BSYNC B6 ;  /* 0x0000000000067941 */ /* 0x000fea0003800000 */
.L_x_61294:
        /* <DEDUP_REMOVED lines=22> */
.L_x_61334:
[----:B------:R0:W5:Y:S01]  /*2f40*/  LDG.E.U8 R25, desc[UR36][R2.64] ;  /* 0x0000002402197981 */ /* 0x000162000c1e1100 */
[----:B------:R-:W-:Y:S05]  /*2f50*/  BRA `(.L_x_61330) ;  /* 0x0000000c00507947 */ /* 0x000fea0003800000 */
.L_x_61333:
        /* <DEDUP_REMOVED lines=8> */
.L_x_61337:
[----:B------:R0:W5:Y:S01]  /*2fe0*/  LDG.E.U16 R25, desc[UR36][R2.64] ;  /* 0x0000002402197981 */ /* 0x000162000c1e1500 */
[----:B------:R-:W-:Y:S05]  /*2ff0*/  BRA `(.L_x_61330) ;  /* 0x0000000c00287947 */ /* 0x000fea0003800000 */
.L_x_61336:
[----:B------:R0:W5:Y:S01]  /*3000*/  LDG.E.U16 R25, desc[UR36][R2.64] ;  /* 0x0000002402197981 */ /* 0x000162000c1e1500 */
[----:B------:R-:W-:Y:S05]  /*3010*/  BRA `(.L_x_61330) ;  /* 0x0000000c00207947 */ /* 0x000fea0003800000 */
.L_x_61332:
        /* <DEDUP_REMOVED lines=9> */
.L_x_61339:
[----:B------:R-:W2:Y:S02]  /*30b0*/  LDG.E.U16 R0, desc[UR36][R2.64] ;  /* 0x0000002402007981 */ /* 0x000ea4000c1e1500 */
[----:B--2---:R-:W-:-:S06]  /*30c0*/  HADD2.F32 R0, -RZ, R0.H0_H0 ;  /* 0x20000000ff007230 */ /* 0x004fcc0000004100 */
[----:B------:R-:W0:Y:S02]  /*30d0*/  F2I.FTZ.TRUNC.NTZ R0, R0 ;  /* 0x0000000000007305 */ /* 0x000e24000021f100 */
[----:B0-----:R-:W-:Y:S01]  /*30e0*/  PRMT R25, R0, 0x7610, R25 ;  /* 0x0000761000197816 */ /* 0x001fe20000000019 */
[----:B------:R-:W-:Y:S06]  /*30f0*/  BRA `(.L_x_61330) ;  /* 0x0000000800e87947 */ /* 0x000fec0003800000 */
.L_x_61338:
        /* <DEDUP_REMOVED lines=9> */
.L_x_61341:
[----:B------:R-:W2:Y:S02]  /*3190*/  LDG.E.U16 R2, desc[UR36][R2.64] ;  /* 0x0000002402027981 */ /* 0x000ea4000c1e1500 */
[----:B--2---:R-:W-:-:S06]  /*31a0*/  HADD2.F32 R0, -RZ, R2.H0_H0 ;  /* 0x20000002ff007230 */ /* 0x004fcc0000004100 */
[----:B------:R-:W0:Y:S02]  /*31b0*/  F2I.FTZ.TRUNC.NTZ R0, R0 ;  /* 0x0000000000007305 */ /* 0x000e24000021f100 */
[----:B0-----:R-:W-:Y:S01]  /*31c0*/  PRMT R25, R0, 0x7610, R25 ;  /* 0x0000761000197816 */ /* 0x001fe20000000019 */
[----:B------:R-:W-:Y:S06]  /*31d0*/  BRA `(.L_x_61330) ;  /* 0x0000000800b07947 */ /* 0x000fec0003800000 */
.L_x_61340:
[----:B------:R-:W2:Y:S02]  /*31e0*/  LDG.E.64 R2, desc[UR36][R2.64] ;  /* 0x0000002402027981 */ /* 0x000ea4000c1e1b00 */
[----:B--2---:R0:W1:Y:S01]  /*31f0*/  F2I.F64.TRUNC R25, R2 ;  /* 0x0000000200197311 */ /* 0x004062000030d100 */
[----:B------:R-:W-:Y:S05]  /*3200*/  BRA `(.L_x_61330) ;  /* 0x0000000800a47947 */ /* 0x000fea0003800000 */
.L_x_61331:
        /* <DEDUP_REMOVED lines=12> */
.L_x_61344:
[----:B------:R-:W2:Y:S02]  /*32d0*/  LDG.E.64 R2, desc[UR36][R2.64] ;  /* 0x0000002402027981 */ /* 0x000ea4000c1e1b00 */
[----:B--2---:R0:W1:Y:S01]  /*32e0*/  F2I.F64.TRUNC R25, R2 ;  /* 0x0000000200197311 */ /* 0x004062000030d100 */
[----:B------:R-:W-:Y:S05]  /*32f0*/  BRA `(.L_x_61330) ;  /* 0x0000000800687947 */ /* 0x000fea0003800000 */
.L_x_61343:
        /* <DEDUP_REMOVED lines=28> */
.L_x_61346:
        /* <DEDUP_REMOVED lines=15> */
.L_x_61345:
[----:B------:R-:W2:Y:S02]  /*35b0*/  LDG.E.U16 R0, desc[UR36][R2.64] ;  /* 0x0000002402007981 */ /* 0x000ea4000c1e1500 */
[----:B--2---:R-:W-:-:S06]  /*35c0*/  IMAD.U32 R0, R0, 0x10000, RZ ;  /* 0x0001000000007824 */ /* 0x004fcc00078e00ff */
[----:B------:R-:W0:Y:S02]  /*35d0*/  F2I.FTZ.TRUNC.NTZ R0, R0 ;  /* 0x0000000000007305 */ /* 0x000e24000021f100 */
[----:B0-----:R-:W-:Y:S01]  /*35e0*/  PRMT R25, R0, 0x7610, R25 ;  /* 0x0000761000197816 */ /* 0x001fe20000000019 */
[----:B------:R-:W-:Y:S06]  /*35f0*/  BRA `(.L_x_61330) ;  /* 0x0000000400a87947 */ /* 0x000fec0003800000 */
.L_x_61342:
        /* <DEDUP_REMOVED lines=10> */
.L_x_61349:
        /* <DEDUP_REMOVED lines=21> */
.L_x_61353:
[----:B------:R-:W-:Y:S05]  /*37f0*/  BSYNC B1 ;  /* 0x0000000000017941 */ /* 0x000fea0003800000 */
.L_x_61352:
[----:B------:R-:W-:Y:S01]  /*3800*/  LEA R3, R0, 0x3b800000, 0x17 ;  /* 0x3b80000000037811 */ /* 0x000fe200078eb8ff */
[----:B------:R-:W-:-:S05]  /*3810*/  IMAD.SHL.U32 R0, R2, 0x100000, RZ ;  /* 0x0010000002007824 */ /* 0x000fca00078e00ff */
[----:B------:R-:W-:-:S07]  /*3820*/  LOP3.LUT R0, R3, R0, R4, 0xfe, !PT ;  /* 0x0000000003007212 */ /* 0x000fce00078efe04 */
.L_x_61351:
[----:B------:R-:W-:Y:S05]  /*3830*/  BSYNC B0 ;  /* 0x0000000000007941 */ /* 0x000fea0003800000 */
.L_x_61350:
[----:B------:R-:W0:Y:S02]  /*3840*/  F2I.FTZ.TRUNC.NTZ R0, R0 ;  /* 0x0000000000007305 */ /* 0x000e24000021f100 */
[----:B0-----:R-:W-:Y:S01]  /*3850*/  PRMT R25, R0, 0x7610, R25 ;  /* 0x0000761000197816 */ /* 0x001fe20000000019 */
[----:B------:R-:W-:Y:S06]  /*3860*/  BRA `(.L_x_61330) ;  /* 0x00000004000c7947 */ /* 0x000fec0003800000 */
.L_x_61348:
        /* <DEDUP_REMOVED lines=21> */
.L_x_61357:
[----:B------:R-:W-:Y:S05]  /*39c0*/  BSYNC B1 ;  /* 0x0000000000017941 */ /* 0x000fea0003800000 */
.L_x_61356:
[----:B------:R-:W-:Y:S01]  /*39d0*/  LEA R3, R0, 0x37800000, 0x17 ;  /* 0x3780000000037811 */ /* 0x000fe200078eb8ff */
[----:B------:R-:W-:-:S05]  /*39e0*/  IMAD.SHL.U32 R0, R2, 0x200000, RZ ;  /* 0x0020000002007824 */ /* 0x000fca00078e00ff */
[----:B------:R-:W-:-:S07]  /*39f0*/  LOP3.LUT R0, R3, R0, R4, 0xfe, !PT ;  /* 0x0000000003007212 */ /* 0x000fce00078efe04 */
.L_x_61355:
[----:B------:R-:W-:Y:S05]  /*3a00*/  BSYNC B0 ;  /* 0x0000000000007941 */ /* 0x000fea0003800000 */
.L_x_61354:
[----:B------:R-:W0:Y:S02]  /*3a10*/  F2I.FTZ.TRUNC.NTZ R0, R0 ;  /* 0x0000000000007305 */ /* 0x000e24000021f100 */
[----:B0-----:R-:W-:Y:S01]  /*3a20*/  PRMT R25, R0, 0x7610, R25 ;  /* 0x0000761000197816 */ /* 0x001fe20000000019 */
[----:B------:R-:W-:Y:S06]  /*3a30*/  BRA `(.L_x_61330) ;  /* 0x0000000000987947 */ /* 0x000fec0003800000 */
.L_x_61347:
        /* <DEDUP_REMOVED lines=14> */
.L_x_61361:
[----:B------:R-:W-:Y:S05]  /*3b20*/  BSYNC B0 ;  /* 0x0000000000007941 */ /* 0x000fea0003800000 */
.L_x_61360:
[----:B------:R-:W0:Y:S02]  /*3b30*/  F2I.FTZ.TRUNC.NTZ R0, R0 ;  /* 0x0000000000007305 */ /* 0x000e24000021f100 */
[----:B0-----:R-:W-:Y:S01]  /*3b40*/  PRMT R25, R0, 0x7610, R25 ;  /* 0x0000761000197816 */ /* 0x001fe20000000019 */
[----:B------:R-:W-:Y:S06]  /*3b50*/  BRA `(.L_x_61330) ;  /* 0x0000000000507947 */ /* 0x000fec0003800000 */
.L_x_61335:
        /* <DEDUP_REMOVED lines=16> */
.L_x_61362:
[----:B------:R-:W-:Y:S05]  /*3c60*/  BRA `(.L_x_61330) ;  /* 0x00000000000c7947 */ /* 0x000fea0003800000 */
.L_x_61359:
[----:B------:R0:W5:Y:S01]  /*3c70*/  LDG.E.U16 R25, desc[UR36][R2.64] ;  /* 0x0000002402197981 */ /* 0x000162000c1e1500 */
[----:B------:R-:W-:Y:S05]  /*3c80*/  BRA `(.L_x_61330) ;  /* 0x0000000000047947 */ /* 0x000fea0003800000 */
.L_x_61358:
[----:B------:R0:W5:Y:S02]  /*3c90*/  LDG.E.U16 R25, desc[UR36][R2.64] ;  /* 0x0000002402197981 */ /* 0x000164000c1e1500 */
.L_x_61330:
[----:B------:R-:W-:Y:S05]  /*3ca0*/  BSYNC B6 ;  /* 0x0000000000067941 */ /* 0x000fea0003800000 */
.L_x_61329:
[----:B------:R-:W2:Y:S01]  /*3cb0*/  LDC.U16 R0, c[0x0][0x218] ;  /* 0x00008600ff007b82 */ /* 0x000ea20000000400 */
[----:B------:R-:W-:Y:S01]  /*3cc0*/  BSSY B1, `(.L_x_61363) ;  /* 0x000017e000017945 */ /* 0x000fe20003800000 */
[----:B--2---:R-:W-:-:S04]  /*3cd0*/  PRMT R0, R0, 0x9910, RZ ;  /* 0x0000991000007816 */ /* 0x004fc800000000ff */
[----:B------:R-:W-:-:S13]  /*3ce0*/  ISETP.NE.AND P0, PT, R0, 0x1, PT ;  /* 0x000000010000780c */ /* 0x000fda0003f05270 */
[----:B------:R-:W-:Y:S05]  /*3cf0*/  @!P0 BRA `(.L_x_61364) ;  /* 0x0000001400a48947 */ /* 0x000fea0003800000 */
[----:B------:R-:W-:Y:S01]  /*3d00*/  ISETP.NE.AND P0, PT, R0, -0x1, PT ;  /* 0xffffffff0000780c */ /* 0x000fe20003f05270 */
[----:B------:R-:W-:-:S12]  /*3d10*/  BSSY B0, `(.L_x_61365) ;  /* 0x0000166000007945 */ /* 0x000fd80003800000 */
[----:B------:R-:W-:Y:S05]  /*3d20*/  @P0 BRA `(.L_x_61366) ;  /* 0x0000000c008c0947 */ /* 0x000fea0003800000 */
        /* <DEDUP_REMOVED lines=11> */
[C---:B0--34-:R-:W-:Y:S01]  /*3de0*/  LOP3.LUT R2, R18.reuse, 0x1, RZ, 0xc0, !PT ;  /* 0x0000000112027812 */ /* 0x059fe200078ec0ff */
[----:B------:R-:W-:Y:S01]  /*3df0*/  IMAD.MOV.U32 R0, RZ, RZ, 0x1 ;  /* 0x00000001ff007424 */ /* 0x000fe200078e00ff */
[----:B------:R-:W-:Y:S02]  /*3e00*/  LOP3.LUT R3, R18, 0xffff, RZ, 0xc0, !PT ;  /* 0x0000ffff12037812 */ /* 0x000fe400078ec0ff */
[----:B------:R-:W-:Y:S01]  /*3e10*/  ISETP.NE.U32.AND P0, PT, R2, 0x1, PT ;  /* 0x000000010200780c */ /* 0x000fe20003f05070 */
[----:B------:R-:W-:Y:S01]  /*3e20*/  VIADD R2, R18, 0x1 ;  /* 0x0000000112027836 */ /* 0x000fe20000000000 */
[----:B------:R-:W-:Y:S02]  /*3e30*/  LEA.HI R18, R3, R18, RZ, 0x11 ;  /* 0x0000001203127211 */ /* 0x000fe400078f88ff */
[----:B------:R-:W-:Y:S02]  /*3e40*/  SEL R0, R0, 0xffff, P0 ;  /* 0x0000ffff00007807 */ /* 0x000fe40000000000 */
[----:B------:R-:W-:-:S02]  /*3e50*/  LOP3.LUT R2, R2, 0xffff, RZ, 0xc0, !PT ;  /* 0x0000ffff02027812 */ /* 0x000fc400078ec0ff */
[----:B------:R-:W-:Y:S02]  /*3e60*/  PRMT R4, R0, 0x9910, RZ ;  /* 0x0000991000047816 */ /* 0x000fe400000000ff */
[----:B------:R-:W-:-:S13]  /*3e70*/  ISETP.GE.U32.AND P0, PT, R2, 0x3, PT ;  /* 0x000000030200780c */ /* 0x000fda0003f06070 */
[----:B------:R-:W-:Y:S05]  /*3e80*/  @!P0 BRA `(.L_x_61371) ;  /* 0x00000000006c8947 */ /* 0x000fea0003800000 */
[----:B------:R-:W-:Y:S01]  /*3e90*/  PRMT R2, R18, 0x9910, RZ ;  /* 0x0000991012027816 */ /* 0x000fe200000000ff */
[----:B------:R-:W-:-:S03]  /*3ea0*/  IMAD.MOV.U32 R0, RZ, RZ, 0x1 ;  /* 0x00000001ff007424 */ /* 0x000fc600078e00ff */
[----:B------:R-:W-:-:S04]  /*3eb0*/  SHF.R.S32.HI R2, RZ, 0x1, R2 ;  /* 0x00000001ff027819 */ /* 0x000fc80000011402 */
[----:B------:R-:W-:-:S07]  /*3ec0*/  PRMT R5, R2, 0x7610, R5 ;  /* 0x0000761002057816 */ /* 0x000fce0000000005 */
.L_x_61372:
[C---:B------:R-:W-:Y:S02]  /*3ed0*/  LOP3.LUT R2, R5.reuse, 0x1, RZ, 0xc0, !PT ;  /* 0x0000000105027812 */ /* 0x040fe400078ec0ff */
[----:B------:R-:W-:Y:S02]  /*3ee0*/  PRMT R4, R4, 0x9910, RZ ;  /* 0x0000991004047816 */ /* 0x000fe400000000ff */
[----:B------:R-:W-:Y:S02]  /*3ef0*/  ISETP.NE.U32.AND P0, PT, R2, 0x1, PT ;  /* 0x000000010200780c */ /* 0x000fe40003f05070 */
[C---:B------:R-:W-:Y:S02]  /*3f00*/  LOP3.LUT R2, R5.reuse, 0xffff, RZ, 0xc0, !PT ;  /* 0x0000ffff05027812 */ /* 0x040fe400078ec0ff */
[----:B------:R-:W-:Y:S02]  /*3f10*/  PRMT R6, R0, 0x9910, RZ ;  /* 0x0000991000067816 */ /* 0x000fe400000000ff */
[----:B------:R-:W-:Y:S01]  /*3f20*/  LEA.HI R3, R2, R5, RZ, 0x11 ;  /* 0x0000000502037211 */ /* 0x000fe200078f88ff */
[----:B------:R-:W-:Y:S01]  /*3f30*/  VIADD R5, R5, 0x1 ;  /* 0x0000000105057836 */ /* 0x000fe20000000000 */
[----:B------:R-:W-:Y:S01]  /*3f40*/  SEL R0, R0, 0x1, !P0 ;  /* 0x0000000100007807 */ /* 0x000fe20004000000 */
[----:B------:R-:W-:-:S02]  /*3f50*/  IMAD.MOV.U32 R2, RZ, RZ, R4 ;  /* 0x000000ffff027224 */ /* 0x000fc400078e0004 */
[----:B------:R-:W-:Y:S01]  /*3f60*/  IMAD.MOV.U32 R4, RZ, RZ, R6 ;  /* 0x000000ffff047224 */ /* 0x000fe200078e0006 */
[----:B------:R-:W-:Y:S02]  /*3f70*/  LOP3.LUT R5, R5, 0xffff, RZ, 0xc0, !PT ;  /* 0x0000ffff05057812 */ /* 0x000fe400078ec0ff */
[----:B------:R-:W-:Y:S01]  /*3f80*/  PRMT R0, R0, 0x9910, RZ ;  /* 0x0000991000007816 */ /* 0x000fe200000000ff */
[----:B------:R-:W-:Y:S01]  /*3f90*/  IMAD R4, R4, R4, RZ ;  /* 0x0000000404047224 */ /* 0x000fe200078e02ff */
[----:B------:R-:W-:Y:S02]  /*3fa0*/  ISETP.GE.U32.AND P0, PT, R5, 0x3, PT ;  /* 0x000000030500780c */ /* 0x000fe40003f06070 */
[----:B------:R-:W-:Y:S01]  /*3fb0*/  PRMT R6, R3, 0x9910, RZ ;  /* 0x0000991003067816 */ /* 0x000fe200000000ff */
[----:B------:R-:W-:-:S04]  /*3fc0*/  IMAD.MOV.U32 R3, RZ, RZ, R0 ;  /* 0x000000ffff037224 */ /* 0x000fc800078e0000 */
[----:B------:R-:W-:Y:S02]  /*3fd0*/  IMAD.MOV.U32 R0, RZ, RZ, R6 ;  /* 0x000000ffff007224 */ /* 0x000fe400078e0006 */
[----:B------:R-:W-:-:S03]  /*3fe0*/  IMAD R2, R2, R3, RZ ;  /* 0x0000000302027224 */ /* 0x000fc600078e02ff */
[--C-:B------:R-:W-:Y:S02]  /*3ff0*/  SHF.R.S32.HI R3, RZ, 0x1, R0.reuse ;  /* 0x00000001ff037819 */ /* 0x100fe40000011400 */
[----:B------:R-:W-:Y:S02]  /*4000*/  PRMT R0, R4, 0x7610, R0 ;  /* 0x0000761004007816 */ /* 0x000fe40000000000 */
[----:B------:R-:W-:Y:S02]  /*4010*/  PRMT R5, R3, 0x7610, R5 ;  /* 0x0000761003057816 */ /* 0x000fe40000000005 */
[----:B------:R-:W-:Y:S01]  /*4020*/  PRMT R4, R2, 0x7610, R4 ;  /* 0x0000761002047816 */ /* 0x000fe20000000004 */
[----:B------:R-:W-:Y:S06]  /*4030*/  @P0 BRA `(.L_x_61372) ;  /* 0xfffffffc00a40947 */ /* 0x000fec000383ffff */
.L_x_61371:
[----:B------:R-:W-:Y:S05]  /*4040*/  BSYNC B3 ;  /* 0x0000000000037941 */ /* 0x000fea0003800000 */
.L_x_61370:
[----:B------:R-:W-:Y:S05]  /*4050*/  BRA `(.L_x_61368) ;  /* 0x0000000000147947 */ /* 0x000fea0003800000 */
.L_x_61369:
[----:B------:R-:W-:Y:S01]  /*4060*/  LOP3.LUT R18, R18, 0x1, RZ, 0xc0, !PT ;  /* 0x0000000112127812 */ /* 0x000fe200078ec0ff */
[----:B------:R-:W-:-:S03]  /*4070*/  IMAD.MOV.U32 R0, RZ, RZ, 0x1 ;  /* 0x00000001ff007424 */ /* 0x000fc600078e00ff */
[----:B------:R-:W-:-:S04]  /*4080*/  ISETP.NE.U32.AND P0, PT, R18, 0x1, PT ;  /* 0x000000011200780c */ /* 0x000fc80003f05070 */
[----:B------:R-:W-:-:S04]  /*4090*/  SEL R0, R0, 0xffff, P0 ;  /* 0x0000ffff00007807 */ /* 0x000fc80000000000 */
[----:B------:R-:W-:-:S07]  /*40a0*/  PRMT R4, R0, 0x7610, R4 ;  /* 0x0000761000047816 */ /* 0x000fce0000000004 */
.L_x_61368:
[----:B------:R-:W-:Y:S05]  /*40b0*/  BSYNC B2 ;  /* 0x0000000000027941 */ /* 0x000fea0003800000 */
.L_x_61367:
[----:B01-34-:R-:W-:Y:S01]  /*40c0*/  VIADD R3, R19, 0x80 ;  /* 0x0000008013037836 */ /* 0x01bfe20000000000 */
        /* <DEDUP_REMOVED lines=10> */
[----:B------:R-:W-:Y:S01]  /*4170*/  LOP3.LUT R2, R17, 0x1, RZ, 0xc0, !PT ;  /* 0x0000000111027812 */ /* 0x000fe200078ec0ff */
[----:B------:R-:W-:-:S03]  /*4180*/  IMAD.MOV.U32 R0, RZ, RZ, 0x1 ;  /* 0x00000001ff007424 */ /* 0x000fc600078e00ff */
[----:B------:R-:W-:Y:S01]  /*4190*/  ISETP.NE.U32.AND P0, PT, R2, 0x1, PT ;  /* 0x000000010200780c */ /* 0x000fe20003f05070 */
[----:B------:R-:W-:-:S03]  /*41a0*/  VIADD R2, R17, 0x1 ;  /* 0x0000000111027836 */ /* 0x000fc60000000000 */
[----:B------:R-:W-:Y:S02]  /*41b0*/  SEL R0, R0, 0xffff, P0 ;  /* 0x0000ffff00007807 */ /* 0x000fe40000000000 */
[----:B------:R-:W-:Y:S02]  /*41c0*/  LOP3.LUT R2, R2, 0xffff, RZ, 0xc0, !PT ;  /* 0x0000ffff02027812 */ /* 0x000fe400078ec0ff */
[----:B------:R-:W-:Y:S02]  /*41d0*/  PRMT R18, R0, 0x9910, RZ ;  /* 0x0000991000127816 */ /* 0x000fe400000000ff */
[----:B------:R-:W-:Y:S02]  /*41e0*/  ISETP.GE.U32.AND P0, PT, R2, 0x3, PT ;  /* 0x000000030200780c */ /* 0x000fe40003f06070 */
[----:B------:R-:W-:-:S04]  /*41f0*/  LOP3.LUT R0, R17, 0xffff, RZ, 0xc0, !PT ;  /* 0x0000ffff11007812 */ /* 0x000fc800078ec0ff */
[----:B------:R-:W-:-:S07]  /*4200*/  LEA.HI R17, R0, R17, RZ, 0x11 ;  /* 0x0000001100117211 */ /* 0x000fce00078f88ff */
[----:B------:R-:W-:Y:S05]  /*4210*/  @!P0 BRA `(.L_x_61377) ;  /* 0x00000000006c8947 */ /* 0x000fea0003800000 */
[----:B------:R-:W-:Y:S01]  /*4220*/  PRMT R2, R17, 0x9910, RZ ;  /* 0x0000991011027816 */ /* 0x000fe200000000ff */
[----:B------:R-:W-:-:S03]  /*4230*/  IMAD.MOV.U32 R0, RZ, RZ, 0x1 ;  /* 0x00000001ff007424 */ /* 0x000fc600078e00ff */
[----:B------:R-:W-:-:S04]  /*4240*/  SHF.R.S32.HI R2, RZ, 0x1, R2 ;  /* 0x00000001ff027819 */ /* 0x000fc80000011402 */
[----:B------:R-:W-:-:S07]  /*4250*/  PRMT R5, R2, 0x7610, R5 ;  /* 0x0000761002057816 */ /* 0x000fce0000000005 */
.L_x_61378:
[C---:B------:R-:W-:Y:S01]  /*4260*/  LOP3.LUT R2, R5.reuse, 0x1, RZ, 0xc0, !PT ;  /* 0x0000000105027812 */ /* 0x040fe200078ec0ff */
[C---:B------:R-:W-:Y:S01]  /*4270*/  VIADD R6, R5.reuse, 0x1 ;  /* 0x0000000105067836 */ /* 0x040fe20000000000 */
[----:B------:R-:W-:Y:S02]  /*4280*/  PRMT R7, R0, 0x9910, RZ ;  /* 0x0000991000077816 */ /* 0x000fe400000000ff */
[----:B------:R-:W-:Y:S02]  /*4290*/  ISETP.NE.U32.AND P0, PT, R2, 0x1, PT ;  /* 0x000000010200780c */ /* 0x000fe40003f05070 */
[----:B------:R-:W-:Y:S02]  /*42a0*/  LOP3.LUT R2, R5, 0xffff, RZ, 0xc0, !PT ;  /* 0x0000ffff05027812 */ /* 0x000fe400078ec0ff */
        /* <DEDUP_REMOVED lines=12> */
[----:B------:R-:W-:-:S03]  /*4370*/  IMAD R2, R2, R3, RZ ;  /* 0x0000000302027224 */ /* 0x000fc600078e02ff */
[--C-:B------:R-:W-:Y:S02]  /*4380*/  SHF.R.S32.HI R3, RZ, 0x1, R0.reuse ;  /* 0x00000001ff037819 */ /* 0x100fe40000011400 */
[----:B------:R-:W-:Y:S02]  /*4390*/  PRMT R0, R5, 0x7610, R0 ;  /* 0x0000761005007816 */ /* 0x000fe40000000000 */
[----:B------:R-:W-:Y:S02]  /*43a0*/  PRMT R5, R3, 0x7610, R5 ;  /* 0x0000761003057816 */ /* 0x000fe40000000005 */
[----:B------:R-:W-:Y:S01]  /*43b0*/  PRMT R18, R2, 0x7610, R18 ;  /* 0x0000761002127816 */ /* 0x000fe20000000012 */
[----:B------:R-:W-:Y:S06]  /*43c0*/  @P0 BRA `(.L_x_61378) ;  /* 0xfffffffc00a40947 */ /* 0x000fec000383ffff */
.L_x_61377:
[----:B------:R-:W-:Y:S05]  /*43d0*/  BSYNC B3 ;  /* 0x0000000000037941 */ /* 0x000fea0003800000 */
.L_x_61376:
[----:B------:R-:W-:Y:S05]  /*43e0*/  BRA `(.L_x_61374) ;  /* 0x0000000000147947 */ /* 0x000fea0003800000 */
.L_x_61375:
[----:B------:R-:W-:Y:S01]  /*43f0*/  LOP3.LUT R17, R17, 0x1, RZ, 0xc0, !PT ;  /* 0x0000000111117812 */ /* 0x000fe200078ec0ff */
[----:B------:R-:W-:-:S03]  /*4400*/  IMAD.MOV.U32 R0, RZ, RZ, 0x1 ;  /* 0x00000001ff007424 */ /* 0x000fc600078e00ff */
[----:B------:R-:W-:-:S04]  /*4410*/  ISETP.NE.U32.AND P0, PT, R17, 0x1, PT ;  /* 0x000000011100780c */ /* 0x000fc80003f05070 */
[----:B------:R-:W-:-:S04]  /*4420*/  SEL R0, R0, 0xffff, P0 ;  /* 0x0000ffff00007807 */ /* 0x000fc80000000000 */
[----:B------:R-:W-:-:S07]  /*4430*/  PRMT R18, R0, 0x7610, R18 ;  /* 0x0000761000127816 */ /* 0x000fce0000000012 */
.L_x_61374:
[----:B------:R-:W-:Y:S05]  /*4440*/  BSYNC B2 ;  /* 0x0000000000027941 */ /* 0x000fea0003800000 */
.L_x_61373:
        /* <DEDUP_REMOVED lines=26> */
.L_x_61384:
        /* <DEDUP_REMOVED lines=23> */
.L_x_61383:
[----:B------:R-:W-:Y:S05]  /*4760*/  BSYNC B3 ;  /* 0x0000000000037941 */ /* 0x000fea0003800000 */
.L_x_61382:
[----:B------:R-:W-:Y:S05]  /*4770*/  BRA `(.L_x_61380) ;  /* 0x0000000000147947 */ /* 0x000fea0003800000 */
.L_x_61381:
[----:B------:R-:W-:Y:S01]  /*4780*/  LOP3.LUT R16, R16, 0x1, RZ, 0xc0, !PT ;  /* 0x0000000110107812 */ /* 0x000fe200078ec0ff */
[----:B------:R-:W-:-:S03]  /*4790*/  IMAD.MOV.U32 R0, RZ, RZ, 0x1 ;  /* 0x00000001ff007424 */ /* 0x000fc600078e00ff */
[----:B------:R-:W-:-:S04]  /*47a0*/  ISETP.NE.U32.AND P0, PT, R16, 0x1, PT ;  /* 0x000000011000780c */ /* 0x000fc80003f05070 */
[----:B------:R-:W-:-:S04]  /*47b0*/  SEL R0, R0, 0xffff, P0 ;  /* 0x0000ffff00007807 */ /* 0x000fc80000000000 */
[----:B------:R-:W-:-:S07]  /*47c0*/  PRMT R17, R0, 0x7610, R17 ;  /* 0x0000761000117816 */ /* 0x000fce0000000011 */
.L_x_61380:
[----:B------:R-:W-:Y:S05]  /*47d0*/  BSYNC B2 ;  /* 0x0000000000027941 */ /* 0x000fea0003800000 */
.L_x_61379:
[----:B------:R-:W-:-:S05]  /*47e0*/  VIADD R3, R19, 0x180 ;  /* 0x0000018013037836 */ /* 0x000fca0000000000 */
        /* <DEDUP_REMOVED lines=24> */
.L_x_61389:
        /* <DEDUP_REMOVED lines=23> */
.L_x_61388:
[----:B------:R-:W-:Y:S05]  /*4ae0*/  BSYNC B2 ;  /* 0x0000000000027941 */ /* 0x000fea0003800000 */
.L_x_61387:
[----:B------:R-:W-:Y:S05]  /*4af0*/  BRA `(.L_x_61385) ;  /* 0x00000008001c7947 */ /* 0x000fea0003800000 */
.L_x_61386:
[----:B------:R-:W-:Y:S01]  /*4b00*/  LOP3.LUT R25, R25, 0x1, RZ, 0xc0, !PT ;  /* 0x0000000119197812 */ /* 0x000fe200078ec0ff */
[----:B------:R-:W-:-:S03]  /*4b10*/  IMAD.MOV.U32 R0, RZ, RZ, 0x1 ;  /* 0x00000001ff007424 */ /* 0x000fc600078e00ff */
[----:B------:R-:W-:-:S04]  /*4b20*/  ISETP.NE.U32.AND P0, PT, R25, 0x1, PT ;  /* 0x000000011900780c */ /* 0x000fc80003f05070 */
[----:B------:R-:W-:-:S04]  /*4b30*/  SEL R0, R0, 0xffff, P0 ;  /* 0x0000ffff00007807 */ /* 0x000fc80000000000 */
[----:B------:R-:W-:Y:S01]  /*4b40*/  PRMT R16, R0, 0x7610, R16 ;  /* 0x0000761000107816 */ /* 0x000fe20000000010 */
[----:B------:R-:W-:Y:S06]  /*4b50*/  BRA `(.L_x_61385) ;  /* 0x0000000800047947 */ /* 0x000fec0003800000 */
.L_x_61366:
[----:B------:R-:W2:Y:S01]  /*4b60*/  S2R R19, SR_TID.X ;  /* 0x0000000000137919 */ /* 0x000ea20000002100 */
[----:B------:R-:W-:Y:S01]  /*4b70*/  BSSY B2, `(.L_x_61390) ;  /* 0x0000020000027945 */ /* 0x000fe20003800000 */
[----:B--2---:R-:W-:-:S13]  /*4b80*/  ISETP.GE.AND P0, PT, R19, R22, PT ;  /* 0x000000161300720c */ /* 0x004fda0003f06270 */
[----:B------:R-:W-:Y:S05]  /*4b90*/  @P0 BRA `(.L_x_61391) ;  /* 0x0000000000740947 */ /* 0x000fea0003800000 */
[----:B-1---5:R-:W-:Y:S02]  /*4ba0*/  PRMT R0, R18, 0x9910, RZ ;  /* 0x0000991012007816 */ /* 0x022fe400000000ff */
[----:B------:R-:W-:Y:S02]  /*4bb0*/  PRMT R4, RZ, 0x7610, R4 ;  /* 0x00007610ff047816 */ /* 0x000fe40000000004 */
[----:B------:R-:W-:-:S13]  /*4bc0*/  ISETP.GE.AND P0, PT, R0, RZ, PT ;  /* 0x000000ff0000720c */ /* 0x000fda0003f06270 */
[----:B------:R-:W-:Y:S05]  /*4bd0*/  @!P0 BRA `(.L_x_61391) ;  /* 0x0000000000648947 */ /* 0x000fea0003800000 */
[----:B------:R-:W-:Y:S01]  /*4be0*/  ISETP.NE.AND P0, PT, R0, RZ, PT ;  /* 0x000000ff0000720c */ /* 0x000fe20003f05270 */
[----:B------:R-:W-:-:S12]  /*4bf0*/  IMAD.MOV.U32 R4, RZ, RZ, 0x1 ;  /* 0x00000001ff047424 */ /* 0x000fd800078e00ff */
[----:B------:R-:W-:Y:S05]  /*4c00*/  @!P0 BRA `(.L_x_61391) ;  /* 0x0000000000588947 */ /* 0x000fea0003800000 */
[----:B------:R-:W-:Y:S01]  /*4c10*/  ULDC.U16 UR4, c[0x0][0x218] ;  /* 0x0000860000047ab9 */ /* 0x000fe20000000400 */
[----:B------:R-:W-:Y:S02]  /*4c20*/  IMAD.MOV.U32 R4, RZ, RZ, 0x1 ;  /* 0x00000001ff047424 */ /* 0x000fe400078e00ff */
[----:B------:R-:W-:-:S07]  /*4c30*/  IMAD.U32 R0, RZ, RZ, UR4 ;  /* 0x00000004ff007e24 */ /* 0x000fce000f8e00ff */
.L_x_61392:
[C---:B0--34-:R-:W-:Y:S02]  /*4c40*/  LOP3.LUT R2, R18.reuse, 0x1, RZ, 0xc0, !PT ;  /* 0x0000000112027812 */ /* 0x059fe400078ec0ff */
[----:B------:R-:W-:Y:S02]  /*4c50*/  LOP3.LUT R3, R18, 0xffff, RZ, 0xc0, !PT ;  /* 0x0000ffff12037812 */ /* 0x000fe400078ec0ff */
[----:B------:R-:W-:Y:S02]  /*4c60*/  ISETP.NE.U32.AND P0, PT, R2, 0x1, PT ;  /* 0x000000010200780c */ /* 0x000fe40003f05070 */
[----:B------:R-:W-:Y:S02]  /*4c70*/  PRMT R4, R4, 0x9910, RZ ;  /* 0x0000991004047816 */ /* 0x000fe400000000ff */
        /* <DEDUP_REMOVED lines=15> */
.L_x_61391:
[----:B------:R-:W-:Y:S05]  /*4d70*/  BSYNC B2 ;  /* 0x0000000000027941 */ /* 0x000fea0003800000 */
.L_x_61390:
[----:B01-34-:R-:W-:Y:S01]  /*4d80*/  VIADD R3, R19, 0x80 ;  /* 0x0000008013037836 */ /* 0x01bfe20000000000 */
[----:B------:R-:W-:Y:S04]  /*4d90*/  BSSY B2, `(.L_x_61393) ;  /* 0x000001f000027945 */ /* 0x000fe80003800000 */
[----:B------:R-:W-:-:S13]  /*4da0*/  ISETP.GE.AND P0, PT, R3, R22, PT ;  /* 0x000000160300720c */ /* 0x000fda0003f06270 */
[----:B------:R-:W-:Y:S05]  /*4db0*/  @P0 BRA `(.L_x_61394) ;  /* 0x0000000000700947 */ /* 0x000fea0003800000 */
[----:B-----5:R-:W-:Y:S02]  /*4dc0*/  PRMT R0, R17, 0x9910, RZ ;  /* 0x0000991011007816 */ /* 0x020fe400000000ff */
        /* <DEDUP_REMOVED lines=9> */
.L_x_61395:
        /* <DEDUP_REMOVED lines=18> */
.L_x_61394:
[----:B------:R-:W-:Y:S05]  /*4f80*/  BSYNC B2 ;  /* 0x0000000000027941 */ /* 0x000fea0003800000 */
.L_x_61393:
[----:B------:R-:W-:Y:S01]  /*4f90*/  VIADD R3, R19, 0x100 ;  /* 0x0000010013037836 */ /* 0x000fe20000000000 */
        /* <DEDUP_REMOVED lines=13> */
.L_x_61398:
[C---:B------:R-:W-:Y:S02]  /*5070*/  LOP3.LUT R2, R16.reuse, 0x1, RZ, 0xc0, !PT ;  /* 0x0000000110027812 */ /* 0x040fe400078ec0ff */
[----:B------:R-:W-:Y:S02]  /*5080*/  LOP3.LUT R3, R16, 0xffff, RZ, 0xc0, !PT ;  /* 0x0000ffff10037812 */ /* 0x000fe400078ec0ff */
[----:B------:R-:W-:Y:S02]  /*5090*/  ISETP.NE.U32.AND P0, PT, R2, 0x1, PT ;  /* 0x000000010200780c */ /* 0x000fe40003f05070 */
[----:B------:R-:W-:Y:S01]  /*50a0*/  LEA.HI R2, R3, R16, RZ, 0x11 ;  /* 0x0000001003027211 */ /* 0x000fe200078f88ff */
[----:B------:R-:W-:Y:S01]  /*50b0*/  VIADD R16, R16, 0x1 ;  /* 0x0000000110107836 */ /* 0x000fe20000000000 */
[----:B------:R-:W-:Y:S02]  /*50c0*/  PRMT R5, R0, 0x9910, RZ ;  /* 0x0000991000057816 */ /* 0x000fe400000000ff */
[----:B------:R-:W-:-:S02]  /*50d0*/  PRMT R3, R2, 0x9910, RZ ;  /* 0x0000991002037816 */ /* 0x000fc400000000ff */
[----:B------:R-:W-:Y:S02]  /*50e0*/  LOP3.LUT R2, R16, 0xffff, RZ, 0xc0, !PT ;  /* 0x0000ffff10027812 */ /* 0x000fe400078ec0ff */
[----:B------:R-:W-:Y:S01]  /*50f0*/  SEL R0, R0, 0x1, !P0 ;  /* 0x0000000100007807 */ /* 0x000fe20004000000 */
[----:B------:R-:W-:Y:S01]  /*5100*/  IMAD.MOV.U32 R16, RZ, RZ, R3 ;  /* 0x000000ffff107224 */ /* 0x000fe200078e0003 */
[----:B------:R-:W-:Y:S02]  /*5110*/  ISETP.GT.U32.AND P0, PT, R2, 0x2, PT ;  /* 0x000000020200780c */ /* 0x000fe40003f04070 */
[----:B------:R-:W-:Y:S02]  /*5120*/  PRMT R6, R17, 0x9910, RZ ;  /* 0x0000991011067816 */ /* 0x000fe400000000ff */
[----:B------:R-:W-:Y:S01]  /*5130*/  PRMT R17, R0, 0x9910, RZ ;  /* 0x0000991000117816 */ /* 0x000fe200000000ff */
[----:B------:R-:W-:Y:S01]  /*5140*/  IMAD.MOV.U32 R0, RZ, RZ, R5 ;  /* 0x000000ffff007224 */ /* 0x000fe200078e0005 */
[----:B------:R-:W-:-:S03]  /*5150*/  SHF.R.S32.HI R16, RZ, 0x1, R16 ;  /* 0x00000001ff107819 */ /* 0x000fc60000011410 */
[----:B------:R-:W-:Y:S02]  /*5160*/  IMAD R0, R0, R0, RZ ;  /* 0x0000000000007224 */ /* 0x000fe400078e02ff */
[----:B------:R-:W-:Y:S02]  /*5170*/  IMAD R17, R17, R6, RZ ;  /* 0x0000000611117224 */ /* 0x000fe400078e02ff */
[----:B------:R-:W-:Y:S05]  /*5180*/  @P0 BRA `(.L_x_61398) ;  /* 0xfffffffc00b80947 */ /* 0x000fea000383ffff */
.L_x_61397:
[----:B------:R-:W-:Y:S05]  /*5190*/  BSYNC B2 ;  /* 0x0000000000027941 */ /* 0x000fea0003800000 */
.L_x_61396:
[----:B------:R-:W-:-:S05]  /*51a0*/  VIADD R3, R19, 0x180 ;  /* 0x0000018013037836 */ /* 0x000fca0000000000 */
        /* <DEDUP_REMOVED lines=9> */
[----:B------:R-:W-:-:S07]  /*5240*/  IMAD.MOV.U32 R16, RZ, RZ, 0x1 ;  /* 0x00000001ff107424 */ /* 0x000fce00078e00ff */
.L_x_61399:
        /* <DEDUP_REMOVED lines=18> */
.L_x_61385:
[----:B------:R-:W-:Y:S05]  /*5370*/  BSYNC B0 ;  /* 0x0000000000007941 */ /* 0x000fea0003800000 */
.L_x_61365:
[----:B------:R-:W-:Y:S05]  /*5380*/  BRA `(.L_x_61400) ;  /* 0x0000000000447947 */ /* 0x000fea0003800000 */
.L_x_61364:
[----:B------:R-:W0:Y:S01]  /*5390*/  S2R R19, SR_TID.X ;  /* 0x0000000000137919 */ /* 0x000e220000002100 */
[----:B-1---5:R-:W-:Y:S02]  /*53a0*/  IMAD.MOV.U32 R17, RZ, RZ, 0x1 ;  /* 0x00000001ff117424 */ /* 0x022fe400078e00ff */
[----:B------:R-:W-:Y:S02]  /*53b0*/  IMAD.MOV.U32 R18, RZ, RZ, 0x1 ;  /* 0x00000001ff127424 */ /* 0x000fe400078e00ff */
[----:B------:R-:W-:Y:S02]  /*53c0*/  IMAD.MOV.U32 R4, RZ, RZ, 0x1 ;  /* 0x00000001ff047424 */ /* 0x000fe400078e00ff */
[----:B0--34-:R-:W-:-:S05]  /*53d0*/  VIADD R3, R19, 0x180 ;  /* 0x0000018013037836 */ /* 0x019fca0000000000 */
[----:B------:R-:W-:-:S13]  /*53e0*/  ISETP.GE.AND P0, PT, R3, R22, PT ;  /* 0x000000160300720c */ /* 0x000fda0003f06270 */
[----:B------:R-:W-:Y:S05]  /*53f0*/  @P0 BRA `(.L_x_61400) ;  /* 0x0000000000280947 */ /* 0x000fea0003800000 */
[----:B------:R-:W-:Y:S01]  /*5400*/  PRMT R0, R25, 0x9910, RZ ;  /* 0x0000991019007816 */ /* 0x000fe200000000ff */
[----:B------:R-:W-:Y:S02]  /*5410*/  IMAD.MOV.U32 R16, RZ, RZ, 0x1 ;  /* 0x00000001ff107424 */ /* 0x000fe400078e00ff */
[----:B------:R-:W-:Y:S01]  /*5420*/  IMAD.MOV.U32 R17, RZ, RZ, 0x1 ;  /* 0x00000001ff117424 */ /* 0x000fe200078e00ff */
[----:B------:R-:W-:Y:S01]  /*5430*/  ISETP.GE.AND P0, PT, R0, 0x1, PT ;  /* 0x000000010000780c */ /* 0x000fe20003f06270 */
[----:B------:R-:W-:Y:S02]  /*5440*/  IMAD.MOV.U32 R18, RZ, RZ, 0x1 ;  /* 0x00000001ff127424 */ /* 0x000fe400078e00ff */
[----:B------:R-:W-:-:S10]  /*5450*/  IMAD.MOV.U32 R4, RZ, RZ, 0x1 ;  /* 0x00000001ff047424 */ /* 0x000fd400078e00ff */
[----:B------:R-:W-:Y:S05]  /*5460*/  @!P0 BRA `(.L_x_61400) ;  /* 0x00000000000c8947 */ /* 0x000fea0003800000 */
[----:B------:R-:W-:Y:S02]  /*5470*/  IMAD.MOV.U32 R17, RZ, RZ, 0x1 ;  /* 0x00000001ff117424 */ /* 0x000fe400078e00ff */
[----:B------:R-:W-:Y:S02]  /*5480*/  IMAD.MOV.U32 R18, RZ, RZ, 0x1 ;  /* 0x00000001ff127424 */ /* 0x000fe400078e00ff */
[----:B------:R-:W-:-:S07]  /*5490*/  IMAD.MOV.U32 R4, RZ, RZ, 0x1 ;  /* 0x00000001ff047424 */ /* 0x000fce00078e00ff */
.L_x_61400:
[----:B------:R-:W-:Y:S05]  /*54a0*/  BSYNC B1 ;  /* 0x0000000000017941 */ /* 0x000fea0003800000 */
.L_x_61363:
[----:B------:R-:W0:Y:S01]  /*54b0*/  LDC.U8 R2, c[0x0][0x244] ;  /* 0x00009100ff027b82 */ /* 0x000e220000000000 */
[----:B------:R-:W-:Y:S01]  /*54c0*/  ISETP.GE.AND P0, PT, R19, R22, PT ;  /* 0x000000161300720c */ /* 0x000fe20003f06270 */
[----:B------:R-:W-:-:S12]  /*54d0*/  BSSY B6, `(.L_x_61401) ;  /* 0x00000f0000067945 */ /* 0x000fd80003800000 */
        /* <DEDUP_REMOVED lines=21> */
.L_x_61406:
[----:B------:R0:W-:Y:S01]  /*5630*/  STG.E.U8 desc[UR36][R8.64], R4 ;  /* 0x0000000408007986 */ /* 0x0001e2000c101124 */
[----:B------:R-:W-:Y:S05]  /*5640*/  BRA `(.L_x_61408) ;  /* 0x0000000c005c7947 */ /* 0x000fea0003800000 */
.L_x_61405:
        /* <DEDUP_REMOVED lines=10> */
.L_x_61410:
[----:B------:R-:W-:-:S05]  /*56f0*/  PRMT R3, R4, 0x9910, RZ ;  /* 0x0000991004037816 */ /* 0x000fca00000000ff */
[----:B------:R0:W-:Y:S01]  /*5700*/  STG.E desc[UR36][R8.64], R3 ;  /* 0x0000000308007986 */ /* 0x0001e2000c101924 */
[----:B------:R-:W-:Y:S05]  /*5710*/  BRA `(.L_x_61408) ;  /* 0x0000000c00287947 */ /* 0x000fea0003800000 */
.L_x_61409:
[----:B------:R0:W-:Y:S01]  /*5720*/  STG.E.U16 desc[UR36][R8.64], R4 ;  /* 0x0000000408007986 */ /* 0x0001e2000c101524 */
[----:B------:R-:W-:Y:S05]  /*5730*/  BRA `(.L_x_61408) ;  /* 0x0000000c00207947 */ /* 0x000fea0003800000 */
.L_x_61404:
        /* <DEDUP_REMOVED lines=9> */
.L_x_61412:
[----:B------:R-:W0:Y:S02]  /*57d0*/  I2F.S16 R0, R4 ;  /* 0x0000000400007306 */ /* 0x000e240000101400 */
[----:B0-----:R-:W-:-:S05]  /*57e0*/  F2FP.F16.F32.PACK_AB R0, RZ, R0 ;  /* 0x00000000ff00723e */ /* 0x001fca00000000ff */
[----:B------:R0:W-:Y:S01]  /*57f0*/  STG.E.U16 desc[UR36][R8.64], R0 ;  /* 0x0000000008007986 */ /* 0x0001e2000c101524 */
[----:B------:R-:W-:Y:S05]  /*5800*/  BRA `(.L_x_61408) ;  /* 0x0000000800ec7947 */ /* 0x000fea0003800000 */
.L_x_61411:
        /* <DEDUP_REMOVED lines=10> */
.L_x_61414:
[----:B------:R-:W0:Y:S02]  /*58b0*/  I2F.S16 R4, R4 ;  /* 0x0000000400047306 */ /* 0x000e240000101400 */
[----:B0-----:R-:W-:-:S04]  /*58c0*/  F2FP.F16.F32.PACK_AB R3, RZ, R4 ;  /* 0x00000004ff03723e */ /* 0x001fc800000000ff */
[----:B------:R-:W-:-:S05]  /*58d0*/  PRMT R3, R3, 0x5410, RZ ;  /* 0x0000541003037816 */ /* 0x000fca00000000ff */
[----:B------:R0:W-:Y:S01]  /*58e0*/  STG.E desc[UR36][R8.64], R3 ;  /* 0x0000000308007986 */ /* 0x0001e2000c101924 */
[----:B------:R-:W-:Y:S05]  /*58f0*/  BRA `(.L_x_61408) ;  /* 0x0000000800b07947 */ /* 0x000fea0003800000 */
.L_x_61413:
[----:B------:R-:W0:Y:S02]  /*5900*/  I2F.F64.S16 R4, R4 ;  /* 0x0000000400047312 */ /* 0x000e240000101c00 */
[----:B0-----:R0:W-:Y:S01]  /*5910*/  STG.E.64 desc[UR36][R8.64], R4 ;  /* 0x0000000408007986 */ /* 0x0011e2000c101b24 */
[----:B------:R-:W-:Y:S05]  /*5920*/  BRA `(.L_x_61408) ;  /* 0x0000000800a47947 */ /* 0x000fea0003800000 */
.L_x_61403:
        /* <DEDUP_REMOVED lines=13> */
.L_x_61417:
[----:B------:R-:W0:Y:S01]  /*5a00*/  I2F.F64.S16 R4, R4 ;  /* 0x0000000400047312 */ /* 0x000e220000101c00 */
[----:B------:R-:W-:-:S05]  /*5a10*/  CS2R R6, SRZ ;  /* 0x0000000000067805 */ /* 0x000fca000001ff00 */
[----:B0-----:R0:W-:Y:S01]  /*5a20*/  STG.E.128 desc[UR36][R8.64], R4 ;  /* 0x0000000408007986 */ /* 0x0011e2000c101d24 */
[----:B------:R-:W-:Y:S05]  /*5a30*/  BRA `(.L_x_61408) ;  /* 0x0000000800607947 */ /* 0x000fea0003800000 */
.L_x_61416:
        /* <DEDUP_REMOVED lines=21> */
.L_x_61421:
[----:B------:R-:W-:Y:S05]  /*5b90*/  BSYNC B0 ;  /* 0x0000000000007941 */ /* 0x000fea0003800000 */
.L_x_61420:
[----:B------:R-:W-:-:S05]  /*5ba0*/  LOP3.LUT R5, R0, R5, RZ, 0xfc, !PT ;  /* 0x0000000500057212 */ /* 0x000fca00078efcff */
[----:B------:R0:W-:Y:S01]  /*5bb0*/  STG.E.U8 desc[UR36][R8.64], R5 ;  /* 0x0000000508007986 */ /* 0x0001e2000c101124 */
[----:B------:R-:W-:Y:S05]  /*5bc0*/  BRA `(.L_x_61408) ;  /* 0x0000000400fc7947 */ /* 0x000fea0003800000 */
.L_x_61419:
        /* <DEDUP_REMOVED lines=13> */
.L_x_61423:
[----:B------:R-:W-:Y:S01]  /*5ca0*/  IMAD.MOV.U32 R0, RZ, RZ, 0x7f ;  /* 0x0000007fff007424 */ /* 0x000fe200078e00ff */
[----:B------:R-:W-:-:S04]  /*5cb0*/  ISETP.GT.U32.AND P0, PT, R3, 0x7f800000, PT ;  /* 0x7f8000000300780c */ /* 0x000fc80003f04070 */
[----:B------:R-:W-:-:S09]  /*5cc0*/  SEL R0, R0, 0x7c, P0 ;  /* 0x0000007c00007807 */ /* 0x000fd20000000000 */
.L_x_61424:
[----:B------:R-:W-:Y:S05]  /*5cd0*/  BSYNC B0 ;  /* 0x0000000000007941 */ /* 0x000fea0003800000 */
.L_x_61422:
[----:B------:R-:W-:-:S04]  /*5ce0*/  LOP3.LUT R3, R5, 0x80000000, RZ, 0xc0, !PT ;  /* 0x8000000005037812 */ /* 0x000fc800078ec0ff */
[----:B------:R-:W-:-:S04]  /*5cf0*/  SHF.R.U32.HI R3, RZ, 0x18, R3 ;  /* 0x00000018ff037819 */ /* 0x000fc80000011603 */
[----:B------:R-:W-:-:S05]  /*5d00*/  LOP3.LUT R3, R0, R3, RZ, 0xfc, !PT ;  /* 0x0000000300037212 */ /* 0x000fca00078efcff */
[----:B------:R0:W-:Y:S01]  /*5d10*/  STG.E.U8 desc[UR36][R8.64], R3 ;  /* 0x0000000308007986 */ /* 0x0001e2000c101124 */
[----:B------:R-:W-:Y:S05]  /*5d20*/  BRA `(.L_x_61408) ;  /* 0x0000000400a47947 */ /* 0x000fea0003800000 */
.L_x_61418:
[----:B------:R-:W0:Y:S02]  /*5d30*/  I2F.S16 R0, R4 ;  /* 0x0000000400007306 */ /* 0x000e240000101400 */
[----:B0-----:R-:W-:-:S05]  /*5d40*/  F2FP.BF16.F32.PACK_AB R0, RZ, R0 ;  /* 0x00000000ff00723e */ /* 0x001fca00000010ff */
[----:B------:R0:W-:Y:S01]  /*5d50*/  STG.E.U16 desc[UR36][R8.64], R0 ;  /* 0x0000000008007986 */ /* 0x0001e2000c101524 */
[----:B------:R-:W-:Y:S05]  /*5d60*/  BRA `(.L_x_61408) ;  /* 0x0000000400947947 */ /* 0x000fea0003800000 */
.L_x_61415:
        /* <DEDUP_REMOVED lines=10> */
.L_x_61427:
        /* <DEDUP_REMOVED lines=17> */
.L_x_61430:
[----:B------:R-:W-:-:S04]  /*5f20*/  LOP3.LUT R0, R7, 0x80000000, RZ, 0xc0, !PT ;  /* 0x8000000007007812 */ /* 0x000fc800078ec0ff */
[----:B------:R-:W-:-:S04]  /*5f30*/  SHF.R.U32.HI R0, RZ, 0x18, R0 ;  /* 0x00000018ff007819 */ /* 0x000fc80000011600 */
[----:B------:R-:W-:-:S07]  /*5f40*/  LOP3.LUT R0, R3, R0, RZ, 0xfc, !PT ;  /* 0x0000000003007212 */ /* 0x000fce00078efcff */
.L_x_61429:
[----:B------:R-:W-:Y:S05]  /*5f50*/  BSYNC B0 ;  /* 0x0000000000007941 */ /* 0x000fea0003800000 */
.L_x_61428:
[----:B------:R3:W-:Y:S01]  /*5f60*/  STG.E.U8 desc[UR36][R8.64], R0 ;  /* 0x0000000008007986 */ /* 0x0007e2000c101124 */
[----:B------:R-:W-:Y:S05]  /*5f70*/  BRA `(.L_x_61408) ;  /* 0x0000000400107947 */ /* 0x000fea0003800000 */
.L_x_61426:
        /* <DEDUP_REMOVED lines=17> */
.L_x_61433:
[----:B------:R-:W-:-:S04]  /*6090*/  LOP3.LUT R0, R7, 0x80000000, RZ, 0xc0, !PT ;  /* 0x8000000007007812 */ /* 0x000fc800078ec0ff */
[----:B------:R-:W-:-:S04]  /*60a0*/  SHF.R.U32.HI R0, RZ, 0x18, R0 ;  /* 0x00000018ff007819 */ /* 0x000fc80000011600 */
[----:B------:R-:W-:-:S07]  /*60b0*/  LOP3.LUT R0, R3, R0, RZ, 0xfc, !PT ;  /* 0x0000000003007212 */ /* 0x000fce00078efcff */
.L_x_61432:
[----:B------:R-:W-:Y:S05]  /*60c0*/  BSYNC B0 ;  /* 0x0000000000007941 */ /* 0x000fea0003800000 */
.L_x_61431:
[----:B------:R0:W-:Y:S01]  /*60d0*/  STG.E.U8 desc[UR36][R8.64], R0 ;  /* 0x0000000008007986 */ /* 0x0001e2000c101124 */
[----:B------:R-:W-:Y:S05]  /*60e0*/  BRA `(.L_x_61408) ;  /* 0x0000000000b47947 */ /* 0x000fea0003800000 */
.L_x_61425:
        /* <DEDUP_REMOVED lines=22> */
.L_x_61407:
        /* <DEDUP_REMOVED lines=16> */
.L_x_61436:
[----:B------:R-:W-:Y:S05]  /*6350*/  BRA `(.L_x_61408) ;  /* 0x0000000000187947 */ /* 0x000fea0003800000 */
.L_x_61435:
[----:B------:R-:W-:-:S04]  /*6360*/  PRMT R4, R4, 0x9910, RZ ;  /* 0x0000991004047816 */ /* 0x000fc800000000ff */
[----:B------:R-:W-:-:S05]  /*6370*/  SHF.R.S32.HI R5, RZ, 0x1f, R4 ;  /* 0x0000001fff057819 */ /* 0x000fca0000011404 */
[----:B------:R2:W-:Y:S01]  /*6380*/  STG.E.64 desc[UR36][R8.64], R4 ;  /* 0x0000000408007986 */ /* 0x0005e2000c101b24 */
[----:B------:R-:W-:Y:S05]  /*6390*/  BRA `(.L_x_61408) ;  /* 0x0000000000087947 */ /* 0x000fea0003800000 */
.L_x_61434:
[----:B------:R-:W-:-:S05]  /*63a0*/  PRMT R3, R4, 0x9910, RZ ;  /* 0x0000991004037816 */ /* 0x000fca00000000ff */
[----:B------:R0:W-:Y:S02]  /*63b0*/  STG.E desc[UR36][R8.64], R3 ;  /* 0x0000000308007986 */ /* 0x0001e4000c101924 */
.L_x_61408:
[----:B------:R-:W-:-:S07]  /*63c0*/  VIADD R19, R19, 0x80 ;  /* 0x0000008013137836 */ /* 0x000fce0000000000 */
.L_x_61402:
[----:B------:R-:W-:Y:S05]  /*63d0*/  BSYNC B6 ;  /* 0x0000000000067941 */ /* 0x000fea0003800000 */
.L_x_61401:
        /* <DEDUP_REMOVED lines=23> */
.L_x_61442:
[----:B-----5:R3:W-:Y:S01]  /*6550*/  STG.E.U8 desc[UR36][R8.64], R18 ;  /* 0x0000001208007986 */ /* 0x0207e2000c101124 */
[----:B------:R-:W-:Y:S05]  /*6560*/  BRA `(.L_x_61444) ;  /* 0x0000000c00647947 */ /* 0x000fea0003800000 */
.L_x_61441:
[----:B------:R-:W-:-:S13]  /*6570*/  ISETP.NE.AND P0, PT, R0, 0x2, PT ;  /* 0x000000020000780c */ /* 0x000fda0003f05270 */
[----:B------:R-:W-:Y:S05]  /*6580*/  @!P0 BRA `(.L_x_61445) ;  /* 0x00000000002c8947 */ /* 0x000fea0003800000 */
[----:B------:R-:W-:-:S13]  /*6590*/  ISETP.NE.AND P0, PT, R0, 0x3, PT ;  /* 0x000000030000780c */ /* 0x000fda0003f05270 */
[----:B------:R-:W-:Y:S05]  /*65a0*/  @!P0 BRA `(.L_x_61446) ;  /* 0x0000000000188947 */ /* 0x000fea0003800000 */
[----:B------:R-:W-:-:S13]  /*65b0*/  ISETP.NE.AND P0, PT, R0, 0x4, PT ;  /* 0x000000040000780c */ /* 0x000fda0003f05270 */
[----:B------:R-:W-:Y:S05]  /*65c0*/  @P0 BRA `(.L_x_61443) ;  /* 0x0000000800f00947 */ /* 0x000fea0003800000 */
[----:B-----5:R-:W-:-:S04]  /*65d0*/  PRMT R4, R18, 0x9910, RZ ;  /* 0x0000991012047816 */ /* 0x020fc800000000ff */
[----:B------:R-:W-:-:S05]  /*65e0*/  SHF.R.S32.HI R5, RZ, 0x1f, R4 ;  /* 0x0000001fff057819 */ /* 0x000fca0000011404 */
[----:B------:R1:W-:Y:S01]  /*65f0*/  STG.E.64 desc[UR36][R8.64], R4 ;  /* 0x0000000408007986 */ /* 0x0003e2000c101b24 */
[----:B------:R-:W-:Y:S05]  /*6600*/  BRA `(.L_x_61444) ;  /* 0x0000000c003c7947 */ /* 0x000fea0003800000 */
.L_x_61446:
[----:B-----5:R-:W-:-:S05]  /*6610*/  PRMT R3, R18, 0x9910, RZ ;  /* 0x0000991012037816 */ /* 0x020fca00000000ff */
[----:B------:R2:W-:Y:S01]  /*6620*/  STG.E desc[UR36][R8.64], R3 ;  /* 0x0000000308007986 */ /* 0x0005e2000c101924 */
[----:B------:R-:W-:Y:S05]  /*6630*/  BRA `(.L_x_61444) ;  /* 0x0000000c00307947 */ /* 0x000fea0003800000 */
.L_x_61445:
[----:B-----5:R0:W-:Y:S01]  /*6640*/  STG.E.U16 desc[UR36][R8.64], R18 ;  /* 0x0000001208007986 */ /* 0x0201e2000c101524 */
[----:B------:R-:W-:Y:S05]  /*6650*/  BRA `(.L_x_61444) ;  /* 0x0000000c00287947 */ /* 0x000fea0003800000 */
.L_x_61440:
[----:B------:R-:W-:-:S13]  /*6660*/  ISETP.GT.AND P0, PT, R0, 0x6, PT ;  /* 0x000000060000780c */ /* 0x000fda0003f04270 */
[----:B------:R-:W-:Y:S05]  /*6670*/  @P0 BRA `(.L_x_61447) ;  /* 0x00000000002c0947 */ /* 0x000fea0003800000 */
[----:B------:R-:W-:-:S13]  /*6680*/  ISETP.NE.AND P0, PT, R0, 0x5, PT ;  /* 0x000000050000780c */ /* 0x000fda0003f05270 */
[----:B------:R-:W-:Y:S05]  /*6690*/  @!P0 BRA `(.L_x_61448) ;  /* 0x0000000000148947 */ /* 0x000fea0003800000 */
[----:B------:R-:W-:-:S13]  /*66a0*/  ISETP.NE.AND P0, PT, R0, 0x6, PT ;  /* 0x000000060000780c */ /* 0x000fda0003f05270 */
[----:B------:R-:W-:Y:S05]  /*66b0*/  @P0 BRA `(.L_x_61443) ;  /* 0x0000000800b40947 */ /* 0x000fea0003800000 */
[----:B-----5:R-:W0:Y:S02]  /*66c0*/  I2F.S16 R3, R18 ;  /* 0x0000001200037306 */ /* 0x020e240000101400 */
[----:B0-----:R0:W-:Y:S01]  /*66d0*/  STG.E desc[UR36][R8.64], R3 ;  /* 0x0000000308007986 */ /* 0x0011e2000c101924 */
[----:B------:R-:W-:Y:S05]  /*66e0*/  BRA `(.L_x_61444) ;  /* 0x0000000c00047947 */ /* 0x000fea0003800000 */
.L_x_61448:
[----:B-----5:R-:W0:Y:S02]  /*66f0*/  I2F.S16 R0, R18 ;  /* 0x0000001200007306 */ /* 0x020e240000101400 */
[----:B0-----:R-:W-:-:S05]  /*6700*/  F2FP.F16.F32.PACK_AB R0, RZ, R0 ;  /* 0x00000000ff00723e */ /* 0x001fca00000000ff */
[----:B------:R0:W-:Y:S01]  /*6710*/  STG.E.U16 desc[UR36][R8.64], R0 ;  /* 0x0000000008007986 */ /* 0x0001e2000c101524 */
[----:B------:R-:W-:Y:S05]  /*6720*/  BRA `(.L_x_61444) ;  /* 0x0000000800f47947 */ /* 0x000fea0003800000 */
.L_x_61447:
[----:B------:R-:W-:-:S13]  /*6730*/  ISETP.NE.AND P0, PT, R0, 0x7, PT ;  /* 0x000000070000780c */ /* 0x000fda0003f05270 */
[----:B------:R-:W-:Y:S05]  /*6740*/  @!P0 BRA `(.L_x_61449) ;  /* 0x0000000000348947 */ /* 0x000fea0003800000 */
[----:B------:R-:W-:-:S13]  /*6750*/  ISETP.NE.AND P0, PT, R0, 0x8, PT ;  /* 0x000000080000780c */ /* 0x000fda0003f05270 */
[----:B------:R-:W-:Y:S05]  /*6760*/  @!P0 BRA `(.L_x_61450) ;  /* 0x0000000000188947 */ /* 0x000fea0003800000 */
[----:B------:R-:W-:-:S13]  /*6770*/  ISETP.NE.AND P0, PT, R0, 0x9, PT ;  /* 0x000000090000780c */ /* 0x000fda0003f05270 */
[----:B------:R-:W-:Y:S05]  /*6780*/  @P0 BRA `(.L_x_61443) ;  /* 0x0000000800800947 */ /* 0x000fea0003800000 */
[----:B-----5:R-:W0:Y:S01]  /*6790*/  I2F.S16 R4, R18 ;  /* 0x0000001200047306 */ /* 0x020e220000101400 */
[----:B------:R-:W-:-:S05]  /*67a0*/  IMAD.MOV.U32 R5, RZ, RZ, RZ ;  /* 0x000000ffff057224 */ /* 0x000fca00078e00ff */
[----:B0-----:R0:W-:Y:S01]  /*67b0*/  STG.E.64 desc[UR36][R8.64], R4 ;  /* 0x0000000408007986 */ /* 0x0011e2000c101b24 */
[----:B------:R-:W-:Y:S05]  /*67c0*/  BRA `(.L_x_61444) ;  /* 0x0000000800cc7947 */ /* 0x000fea0003800000 */
.L_x_61450:
[----:B-----5:R-:W0:Y:S02]  /*67d0*/  I2F.S16 R18, R18 ;  /* 0x0000001200127306 */ /* 0x020e240000101400 */
[----:B0-----:R-:W-:-:S04]  /*67e0*/  F2FP.F16.F32.PACK_AB R3, RZ, R18 ;  /* 0x00000012ff03723e */ /* 0x001fc800000000ff */
[----:B------:R-:W-:-:S05]  /*67f0*/  PRMT R3, R3, 0x5410, RZ ;  /* 0x0000541003037816 */ /* 0x000fca00000000ff */
[----:B------:R0:W-:Y:S01]  /*6800*/  STG.E desc[UR36][R8.64], R3 ;  /* 0x0000000308007986 */ /* 0x0001e2000c101924 */
[----:B------:R-:W-:Y:S05]  /*6810*/  BRA `(.L_x_61444) ;  /* 0x0000000800b87947 */ /* 0x000fea0003800000 */
.L_x_61449:
[----:B-----5:R-:W0:Y:S02]  /*6820*/  I2F.F64.S16 R4, R18 ;  /* 0x0000001200047312 */ /* 0x020e240000101c00 */
[----:B0-----:R0:W-:Y:S01]  /*6830*/  STG.E.64 desc[UR36][R8.64], R4 ;  /* 0x0000000408007986 */ /* 0x0011e2000c101b24 */
[----:B------:R-:W-:Y:S05]  /*6840*/  BRA `(.L_x_61444) ;  /* 0x0000000800ac7947 */ /* 0x000fea0003800000 */
.L_x_61439:
        /* <DEDUP_REMOVED lines=8> */
[----:B-----5:R-:W-:-:S04]  /*68d0*/  PRMT R0, R18, 0x9910, RZ ;  /* 0x0000991012007816 */ /* 0x020fc800000000ff */
[----:B------:R-:W-:-:S04]  /*68e0*/  ISETP.NE.AND P0, PT, R0, RZ, PT ;  /* 0x000000ff0000720c */ /* 0x000fc80003f05270 */
[----:B------:R-:W-:-:S05]  /*68f0*/  SEL R3, RZ, 0x1, !P0 ;  /* 0x00000001ff037807 */ /* 0x000fca0004000000 */
[----:B------:R0:W-:Y:S01]  /*6900*/  STG.E.U8 desc[UR36][R8.64], R3 ;  /* 0x0000000308007986 */ /* 0x0001e2000c101124 */
[----:B------:R-:W-:Y:S05]  /*6910*/  BRA `(.L_x_61444) ;  /* 0x0000000800787947 */ /* 0x000fea0003800000 */
.L_x_61453:
[----:B-----5:R-:W0:Y:S01]  /*6920*/  I2F.F64.S16 R4, R18 ;  /* 0x0000001200047312 */ /* 0x020e220000101c00 */
[----:B------:R-:W-:-:S05]  /*6930*/  CS2R R6, SRZ ;  /* 0x0000000000067805 */ /* 0x000fca000001ff00 */
[----:B0-----:R0:W-:Y:S01]  /*6940*/  STG.E.128 desc[UR36][R8.64], R4 ;  /* 0x0000000408007986 */ /* 0x0011e2000c101d24 */
[----:B------:R-:W-:Y:S05]  /*6950*/  BRA `(.L_x_61444) ;  /* 0x0000000800687947 */ /* 0x000fea0003800000 */
.L_x_61452:
[----:B------:R-:W-:-:S13]  /*6960*/  ISETP.NE.AND P0, PT, R0, 0xf, PT ;  /* 0x0000000f0000780c */ /* 0x000fda0003f05270 */
[----:B------:R-:W-:Y:S05]  /*6970*/  @!P0 BRA `(.L_x_61454) ;  /* 0x0000000000b48947 */ /* 0x000fea0003800000 */
[----:B------:R-:W-:-:S13]  /*6980*/  ISETP.NE.AND P0, PT, R0, 0x17, PT ;  /* 0x000000170000780c */ /* 0x000fda0003f05270 */
[----:B------:R-:W-:Y:S05]  /*6990*/  @!P0 BRA `(.L_x_61455) ;  /* 0x0000000000548947 */ /* 0x000fea0003800000 */
[----:B------:R-:W-:-:S13]  /*69a0*/  ISETP.NE.AND P0, PT, R0, 0x18, PT ;  /* 0x000000180000780c */ /* 0x000fda0003f05270 */
[----:B------:R-:W-:Y:S05]  /*69b0*/  @P0 BRA `(.L_x_61443) ;  /* 0x0000000400f40947 */ /* 0x000fea0003800000 */
[----:B-----5:R-:W0:Y:S01]  /*69c0*/  I2F.S16 R7, R18 ;  /* 0x0000001200077306 */ /* 0x020e220000101400 */
        /* <DEDUP_REMOVED lines=14> */
.L_x_61457:
[----:B------:R-:W-:Y:S05]  /*6ab0*/  BSYNC B0 ;  /* 0x0000000000007941 */ /* 0x000fea0003800000 */
.L_x_61456:
[----:B------:R-:W-:-:S05]  /*6ac0*/  LOP3.LUT R5, R0, R5, RZ, 0xfc, !PT ;  /* 0x0000000500057212 */ /* 0x000fca00078efcff */
[----:B------:R0:W-:Y:S01]  /*6ad0*/  STG.E.U8 desc[UR36][R8.64], R5 ;  /* 0x0000000508007986 */ /* 0x0001e2000c101124 */
[----:B------:R-:W-:Y:S05]  /*6ae0*/  BRA `(.L_x_61444) ;  /* 0x0000000800047947 */ /* 0x000fea0003800000 */
.L_x_61455:
[----:B-----5:R-:W0:Y:S01]  /*6af0*/  I2F.S16 R5, R18 ;  /* 0x0000001200057306 */ /* 0x020e220000101400 */
        /* <DEDUP_REMOVED lines=12> */
.L_x_61459:
[----:B------:R-:W-:Y:S01]  /*6bc0*/  IMAD.MOV.U32 R0, RZ, RZ, 0x7f ;  /* 0x0000007fff007424 */ /* 0x000fe200078e00ff */
[----:B------:R-:W-:-:S04]  /*6bd0*/  ISETP.GT.U32.AND P0, PT, R3, 0x7f800000, PT ;  /* 0x7f8000000300780c */ /* 0x000fc80003f04070 */
[----:B------:R-:W-:-:S09]  /*6be0*/  SEL R0, R0, 0x7c, P0 ;  /* 0x0000007c00007807 */ /* 0x000fd20000000000 */
.L_x_61460:
[----:B------:R-:W-:Y:S05]  /*6bf0*/  BSYNC B0 ;  /* 0x0000000000007941 */ /* 0x000fea0003800000 */
.L_x_61458:
[----:B------:R-:W-:-:S04]  /*6c00*/  LOP3.LUT R3, R5, 0x80000000, RZ, 0xc0, !PT ;  /* 0x8000000005037812 */ /* 0x000fc800078ec0ff */
[----:B------:R-:W-:-:S04]  /*6c10*/  SHF.R.U32.HI R3, RZ, 0x18, R3 ;  /* 0x00000018ff037819 */ /* 0x000fc80000011603 */
[----:B------:R-:W-:-:S05]  /*6c20*/  LOP3.LUT R3, R0, R3, RZ, 0xfc, !PT ;  /* 0x0000000300037212 */ /* 0x000fca00078efcff */
[----:B------:R0:W-:Y:S01]  /*6c30*/  STG.E.U8 desc[UR36][R8.64], R3 ;  /* 0x0000000308007986 */ /* 0x0001e2000c101124 */
[----:B------:R-:W-:Y:S05]  /*6c40*/  BRA `(.L_x_61444) ;  /* 0x0000000400ac7947 */ /* 0x000fea0003800000 */
.L_x_61454:
[----:B-----5:R-:W0:Y:S02]  /*6c50*/  I2F.S16 R0, R18 ;  /* 0x0000001200007306 */ /* 0x020e240000101400 */
[----:B0-----:R-:W-:-:S05]  /*6c60*/  F2FP.BF16.F32.PACK_AB R0, RZ, R0 ;  /* 0x00000000ff00723e */ /* 0x001fca00000010ff */
[----:B------:R0:W-:Y:S01]  /*6c70*/  STG.E.U16 desc[UR36][R8.64], R0 ;  /* 0x0000000008007986 */ /* 0x0001e2000c101524 */
[----:B------:R-:W-:Y:S05]  /*6c80*/  BRA `(.L_x_61444) ;  /* 0x00000004009c7947 */ /* 0x000fea0003800000 */
.L_x_61451:
        /* <DEDUP_REMOVED lines=10> */
.L_x_61463:
[----:B-----5:R-:W0:Y:S01]  /*6d30*/  I2F.S16 R5, R18 ;  /* 0x0000001200057306 */ /* 0x020e220000101400 */
        /* <DEDUP_REMOVED lines=16> */
.L_x_61466:
[----:B------:R-:W-:-:S04]  /*6e40*/  LOP3.LUT R3, R5, 0x80000000, RZ, 0xc0, !PT ;  /* 0x8000000005037812 */ /* 0x000fc800078ec0ff */
[----:B------:R-:W-:-:S04]  /*6e50*/  SHF.R.U32.HI R3, RZ, 0x18, R3 ;  /* 0x00000018ff037819 */ /* 0x000fc80000011603 */
[----:B------:R-:W-:-:S04]  /*6e60*/  LOP3.LUT R0, R0, R3, RZ, 0xfc, !PT ;  /* 0x0000000300007212 */ /* 0x000fc800078efcff */
[----:B------:R-:W-:-:S07]  /*6e70*/  PRMT R4, R0, 0x7610, R4 ;  /* 0x0000761000047816 */ /* 0x000fce0000000004 */
.L_x_61465:
[----:B------:R-:W-:Y:S05]  /*6e80*/  BSYNC B0 ;  /* 0x0000000000007941 */ /* 0x000fea0003800000 */
.L_x_61464:
[----:B------:R0:W-:Y:S01]  /*6e90*/  STG.E.U8 desc[UR36][R8.64], R4 ;  /* 0x0000000408007986 */ /* 0x0001e2000c101124 */
[----:B------:R-:W-:Y:S05]  /*6ea0*/  BRA `(.L_x_61444) ;  /* 0x0000000400147947 */ /* 0x000fea0003800000 */
.L_x_61462:
        /* <DEDUP_REMOVED lines=17> */
.L_x_61469:
[----:B------:R-:W-:-:S04]  /*6fc0*/  LOP3.LUT R3, R5, 0x80000000, RZ, 0xc0, !PT ;  /* 0x8000000005037812 */ /* 0x000fc800078ec0ff */
[----:B------:R-:W-:-:S04]  /*6fd0*/  SHF.R.U32.HI R3, RZ, 0x18, R3 ;  /* 0x00000018ff037819 */ /* 0x000fc80000011603 */
[----:B------:R-:W-:-:S04]  /*6fe0*/  LOP3.LUT R0, R0, R3, RZ, 0xfc, !PT ;  /* 0x0000000300007212 */ /* 0x000fc800078efcff */
[----:B------:R-:W-:-:S07]  /*6ff0*/  PRMT R4, R0, 0x7610, R4 ;  /* 0x0000761000047816 */ /* 0x000fce0000000004 */
.L_x_61468:
[----:B------:R-:W-:Y:S05]  /*7000*/  BSYNC B0 ;  /* 0x0000000000007941 */ /* 0x000fea0003800000 */
.L_x_61467:
[----:B------:R0:W-:Y:S01]  /*7010*/  STG.E.U8 desc[UR36][R8.64], R4 ;  /* 0x0000000408007986 */ /* 0x0001e2000c101124 */
[----:B------:R-:W-:Y:S05]  /*7020*/  BRA `(.L_x_61444) ;  /* 0x0000000000b47947 */ /* 0x000fea0003800000 */
.L_x_61461:
[----:B------:R-:W-:-:S13]  /*7030*/  ISETP.NE.AND P0, PT, R0, 0x1c, PT ;  /* 0x0000001c0000780c */ /* 0x000fda0003f05270 */
[----:B------:R-:W-:Y:S05]  /*7040*/  @!P0 BRA `(.L_x_61470) ;  /* 0x0000000000a48947 */ /* 0x000fea0003800000 */
[----:B------:R-:W-:-:S13]  /*7050*/  ISETP.NE.AND P0, PT, R0, 0x1d, PT ;  /* 0x0000001d0000780c */ /* 0x000fda0003f05270 */
[----:B------:R-:W-:Y:S05]  /*7060*/  @!P0 BRA `(.L_x_61471) ;  /* 0x00000000008c8947 */ /* 0x000fea0003800000 */
[----:B------:R-:W-:-:S13]  /*7070*/  ISETP.NE.AND P0, PT, R0, 0x2c, PT ;  /* 0x0000002c0000780c */ /* 0x000fda0003f05270 */
[----:B------:R-:W-:Y:S05]  /*7080*/  @P0 BRA `(.L_x_61443) ;  /* 0x0000000000400947 */ /* 0x000fea0003800000 */
[----:B-----5:R-:W0:Y:S02]  /*7090*/  I2F.S16 R18, R18 ;  /* 0x0000001200127306 */ /* 0x020e240000101400 */
        /* <DEDUP_REMOVED lines=15> */
.L_x_61443:
        /* <DEDUP_REMOVED lines=16> */
.L_x_61472:
[----:B------:R-:W-:Y:S05]  /*7290*/  BRA `(.L_x_61444) ;  /* 0x0000000000187947 */ /* 0x000fea0003800000 */
.L_x_61471:
[----:B-----5:R-:W-:-:S04]  /*72a0*/  PRMT R4, R18, 0x9910, RZ ;  /* 0x0000991012047816 */ /* 0x020fc800000000ff */
[----:B------:R-:W-:-:S05]  /*72b0*/  SHF.R.S32.HI R5, RZ, 0x1f, R4 ;  /* 0x0000001fff057819 */ /* 0x000fca0000011404 */
[----:B------:R0:W-:Y:S01]  /*72c0*/  STG.E.64 desc[UR36][R8.64], R4 ;  /* 0x0000000408007986 */ /* 0x0001e2000c101b24 */
[----:B------:R-:W-:Y:S05]  /*72d0*/  BRA `(.L_x_61444) ;  /* 0x0000000000087947 */ /* 0x000fea0003800000 */
.L_x_61470:
[----:B-----5:R-:W-:-:S05]  /*72e0*/  PRMT R3, R18, 0x9910, RZ ;  /* 0x0000991012037816 */ /* 0x020fca00000000ff */
[----:B------:R0:W-:Y:S02]  /*72f0*/  STG.E desc[UR36][R8.64], R3 ;  /* 0x0000000308007986 */ /* 0x0001e4000c101924 */
.L_x_61444:
        /* <DEDUP_REMOVED lines=23> */
.L_x_61476:
[----:B------:R0:W-:Y:S01]  /*7470*/  STG.E.U8 desc[UR36][R8.64], R17 ;  /* 0x0000001108007986 */ /* 0x0001e2000c101124 */
[----:B------:R-:W-:Y:S05]  /*7480*/  BRA `(.L_x_61478) ;  /* 0x0000000c00647947 */ /* 0x000fea0003800000 */
.L_x_61475:
        /* <DEDUP_REMOVED lines=10> */
.L_x_61480:
[----:B------:R-:W-:-:S05]  /*7530*/  PRMT R3, R17, 0x9910, RZ ;  /* 0x0000991011037816 */ /* 0x000fca00000000ff */
[----:B------:R0:W-:Y:S01]  /*7540*/  STG.E desc[UR36][R8.64], R3 ;  /* 0x0000000308007986 */ /* 0x0001e2000c101924 */
[----:B------:R-:W-:Y:S05]  /*7550*/  BRA `(.L_x_61478) ;  /* 0x0000000c00307947 */ /* 0x000fea0003800000 */
.L_x_61479:
[----:B------:R0:W-:Y:S01]  /*7560*/  STG.E.U16 desc[UR36][R8.64], R17 ;  /* 0x0000001108007986 */ /* 0x0001e2000c101524 */
[----:B------:R-:W-:Y:S05]  /*7570*/  BRA `(.L_x_61478) ;  /* 0x0000000c00287947 */ /* 0x000fea0003800000 */
.L_x_61474:
        /* <DEDUP_REMOVED lines=9> */
.L_x_61482:
[----:B------:R-:W0:Y:S02]  /*7610*/  I2F.S16 R0, R17 ;  /* 0x0000001100007306 */ /* 0x000e240000101400 */
[----:B0-----:R-:W-:-:S05]  /*7620*/  F2FP.F16.F32.PACK_AB R0, RZ, R0 ;  /* 0x00000000ff00723e */ /* 0x001fca00000000ff */
[----:B------:R0:W-:Y:S01]  /*7630*/  STG.E.U16 desc[UR36][R8.64], R0 ;  /* 0x0000000008007986 */ /* 0x0001e2000c101524 */
[----:B------:R-:W-:Y:S05]  /*7640*/  BRA `(.L_x_61478) ;  /* 0x0000000800f47947 */ /* 0x000fea0003800000 */
.L_x_61481:
        /* <DEDUP_REMOVED lines=10> */
.L_x_61484:
[----:B------:R-:W0:Y:S02]  /*76f0*/  I2F.S16 R17, R17 ;  /* 0x0000001100117306 */ /* 0x000e240000101400 */
[----:B0-----:R-:W-:-:S04]  /*7700*/  F2FP.F16.F32.PACK_AB R3, RZ, R17 ;  /* 0x00000011ff03723e */ /* 0x001fc800000000ff */
[----:B------:R-:W-:-:S05]  /*7710*/  PRMT R3, R3, 0x5410, RZ ;  /* 0x0000541003037816 */ /* 0x000fca00000000ff */
[----:B------:R0:W-:Y:S01]  /*7720*/  STG.E desc[UR36][R8.64], R3 ;  /* 0x0000000308007986 */ /* 0x0001e2000c101924 */
[----:B------:R-:W-:Y:S05]  /*7730*/  BRA `(.L_x_61478) ;  /* 0x0000000800b87947 */ /* 0x000fea0003800000 */
.L_x_61483:
[----:B------:R-:W0:Y:S02]  /*7740*/  I2F.F64.S16 R4, R17 ;  /* 0x0000001100047312 */ /* 0x000e240000101c00 */
[----:B0-----:R0:W-:Y:S01]  /*7750*/  STG.E.64 desc[UR36][R8.64], R4 ;  /* 0x0000000408007986 */ /* 0x0011e2000c101b24 */
[----:B------:R-:W-:Y:S05]  /*7760*/  BRA `(.L_x_61478) ;  /* 0x0000000800ac7947 */ /* 0x000fea0003800000 */
.L_x_61473:
        /* <DEDUP_REMOVED lines=13> */
.L_x_61487:
[----:B------:R-:W0:Y:S01]  /*7840*/  I2F.F64.S16 R4, R17 ;  /* 0x0000001100047312 */ /* 0x000e220000101c00 */
[----:B------:R-:W-:-:S05]  /*7850*/  CS2R R6, SRZ ;  /* 0x0000000000067805 */ /* 0x000fca000001ff00 */
[----:B0-----:R0:W-:Y:S01]  /*7860*/  STG.E.128 desc[UR36][R8.64], R4 ;  /* 0x0000000408007986 */ /* 0x0011e2000c101d24 */
[----:B------:R-:W-:Y:S05]  /*7870*/  BRA `(.L_x_61478) ;  /* 0x0000000800687947 */ /* 0x000fea0003800000 */
.L_x_61486:
        /* <DEDUP_REMOVED lines=21> */
.L_x_61491:
[----:B------:R-:W-:Y:S05]  /*79d0*/  BSYNC B0 ;  /* 0x0000000000007941 */ /* 0x000fea0003800000 */
.L_x_61490:
[----:B------:R-:W-:-:S05]  /*79e0*/  LOP3.LUT R5, R0, R5, RZ, 0xfc, !PT ;  /* 0x0000000500057212 */ /* 0x000fca00078efcff */
[----:B------:R0:W-:Y:S01]  /*79f0*/  STG.E.U8 desc[UR36][R8.64], R5 ;  /* 0x0000000508007986 */ /* 0x0001e2000c101124 */
[----:B------:R-:W-:Y:S05]  /*7a00*/  BRA `(.L_x_61478) ;  /* 0x0000000800047947 */ /* 0x000fea0003800000 */
.L_x_61489:
        /* <DEDUP_REMOVED lines=13> */
.L_x_61493:
[----:B------:R-:W-:Y:S01]  /*7ae0*/  IMAD.MOV.U32 R0, RZ, RZ, 0x7f ;  /* 0x0000007fff007424 */ /* 0x000fe200078e00ff */
[----:B------:R-:W-:-:S04]  /*7af0*/  ISETP.GT.U32.AND P0, PT, R3, 0x7f800000, PT ;  /* 0x7f8000000300780c */ /* 0x000fc80003f04070 */
[----:B------:R-:W-:-:S09]  /*7b00*/  SEL R0, R0, 0x7c, P0 ;  /* 0x0000007c00007807 */ /* 0x000fd20000000000 */
.L_x_61494:
[----:B------:R-:W-:Y:S05]  /*7b10*/  BSYNC B0 ;  /* 0x0000000000007941 */ /* 0x000fea0003800000 */
.L_x_61492:
[----:B------:R-:W-:-:S04]  /*7b20*/  LOP3.LUT R3, R17, 0x80000000, RZ, 0xc0, !PT ;  /* 0x8000000011037812 */ /* 0x000fc800078ec0ff */
[----:B------:R-:W-:-:S04]  /*7b30*/  SHF.R.U32.HI R3, RZ, 0x18, R3 ;  /* 0x00000018ff037819 */ /* 0x000fc80000011603 */
[----:B------:R-:W-:-:S05]  /*7b40*/  LOP3.LUT R3, R0, R3, RZ, 0xfc, !PT ;  /* 0x0000000300037212 */ /* 0x000fca00078efcff */
[----:B------:R0:W-:Y:S01]  /*7b50*/  STG.E.U8 desc[UR36][R8.64], R3 ;  /* 0x0000000308007986 */ /* 0x0001e2000c101124 */
[----:B------:R-:W-:Y:S05]  /*7b60*/  BRA `(.L_x_61478) ;  /* 0x0000000400ac7947 */ /* 0x000fea0003800000 */
.L_x_61488:
[----:B------:R-:W0:Y:S02]  /*7b70*/  I2F.S16 R0, R17 ;  /* 0x0000001100007306 */ /* 0x000e240000101400 */
[----:B0-----:R-:W-:-:S05]  /*7b80*/  F2FP.BF16.F32.PACK_AB R0, RZ, R0 ;  /* 0x00000000ff00723e */ /* 0x001fca00000010ff */
[----:B------:R0:W-:Y:S01]  /*7b90*/  STG.E.U16 desc[UR36][R8.64], R0 ;  /* 0x0000000008007986 */ /* 0x0001e2000c101524 */
[----:B------:R-:W-:Y:S05]  /*7ba0*/  BRA `(.L_x_61478) ;  /* 0x00000004009c7947 */ /* 0x000fea0003800000 */
.L_x_61485:
        /* <DEDUP_REMOVED lines=10> */
.L_x_61497:
        /* <DEDUP_REMOVED lines=17> */
.L_x_61500:
[----:B------:R-:W-:-:S04]  /*7d60*/  LOP3.LUT R3, R17, 0x80000000, RZ, 0xc0, !PT ;  /* 0x8000000011037812 */ /* 0x000fc800078ec0ff */
[----:B------:R-:W-:-:S04]  /*7d70*/  SHF.R.U32.HI R3, RZ, 0x18, R3 ;  /* 0x00000018ff037819 */ /* 0x000fc80000011603 */
[----:B------:R-:W-:-:S04]  /*7d80*/  LOP3.LUT R0, R0, R3, RZ, 0xfc, !PT ;  /* 0x0000000300007212 */ /* 0x000fc800078efcff */
[----:B------:R-:W-:-:S07]  /*7d90*/  PRMT R4, R0, 0x7610, R4 ;  /* 0x0000761000047816 */ /* 0x000fce0000000004 */
.L_x_61499:
[----:B------:R-:W-:Y:S05]  /*7da0*/  BSYNC B0 ;  /* 0x0000000000007941 */ /* 0x000fea0003800000 */
.L_x_61498:
[----:B------:R0:W-:Y:S01]  /*7db0*/  STG.E.U8 desc[UR36][R8.64], R4 ;  /* 0x0000000408007986 */ /* 0x0001e2000c101124 */
[----:B------:R-:W-:Y:S05]  /*7dc0*/  BRA `(.L_x_61478) ;  /* 0x0000000400147947 */ /* 0x000fea0003800000 */
.L_x_61496:
        /* <DEDUP_REMOVED lines=17> */
.L_x_61503:
[----:B------:R-:W-:-:S04]  /*7ee0*/  LOP3.LUT R3, R17, 0x80000000, RZ, 0xc0, !PT ;  /* 0x8000000011037812 */ /* 0x000fc800078ec0ff */
[----:B------:R-:W-:-:S04]  /*7ef0*/  SHF.R.U32.HI R3, RZ, 0x18, R3 ;  /* 0x00000018ff037819 */ /* 0x000fc80000011603 */
[----:B------:R-:W-:-:S04]  /*7f00*/  LOP3.LUT R0, R0, R3, RZ, 0xfc, !PT ;  /* 0x0000000300007212 */ /* 0x000fc800078efcff */
[----:B------:R-:W-:-:S07]  /*7f10*/  PRMT R4, R0, 0x7610, R4 ;  /* 0x0000761000047816 */ /* 0x000fce0000000004 */
.L_x_61502:
[----:B------:R-:W-:Y:S05]  /*7f20*/  BSYNC B0 ;  /* 0x0000000000007941 */ /* 0x000fea0003800000 */
.L_x_61501:
[----:B------:R3:W-:Y:S01]  /*7f30*/  STG.E.U8 desc[UR36][R8.64], R4 ;  /* 0x0000000408007986 */ /* 0x0007e2000c101124 */
[----:B------:R-:W-:Y:S05]  /*7f40*/  BRA `(.L_x_61478) ;  /* 0x0000000000b47947 */ /* 0x000fea0003800000 */
.L_x_61495:
        /* <DEDUP_REMOVED lines=22> */
.L_x_61477:
        /* <DEDUP_REMOVED lines=16> */
.L_x_61506:
[----:B------:R-:W-:Y:S05]  /*81b0*/  BRA `(.L_x_61478) ;  /* 0x0000000000187947 */ /* 0x000fea0003800000 */
.L_x_61505:
[----:B------:R-:W-:-:S04]  /*81c0*/  PRMT R4, R17, 0x9910, RZ ;  /* 0x0000991011047816 */ /* 0x000fc800000000ff */
[----:B------:R-:W-:-:S05]  /*81d0*/  SHF.R.S32.HI R5, RZ, 0x1f, R4 ;  /* 0x0000001fff057819 */ /* 0x000fca0000011404 */
[----:B------:R2:W-:Y:S01]  /*81e0*/  STG.E.64 desc[UR36][R8.64], R4 ;  /* 0x0000000408007986 */ /* 0x0005e2000c101b24 */
[----:B------:R-:W-:Y:S05]  /*81f0*/  BRA `(.L_x_61478) ;  /* 0x0000000000087947 */ /* 0x000fea0003800000 */
.L_x_61504:
[----:B------:R-:W-:-:S05]  /*8200*/  PRMT R3, R17, 0x9910, RZ ;  /* 0x0000991011037816 */ /* 0x000fca00000000ff */
[----:B------:R0:W-:Y:S02]  /*8210*/  STG.E desc[UR36][R8.64], R3 ;  /* 0x0000000308007986 */ /* 0x0001e4000c101924 */
.L_x_61478:
[----:B------:R-:W-:-:S07]  /*8220*/  VIADD R19, R19, 0x80 ;  /* 0x0000008013137836 */ /* 0x000fce0000000000 */
.L_x_61438:
[----:B------:R-:W-:Y:S05]  /*8230*/  BSYNC B6 ;  /* 0x0000000000067941 */ /* 0x000fea0003800000 */
.L_x_61437:
        /* <DEDUP_REMOVED lines=21> */
.L_x_61510:
[----:B-----5:R-:W-:Y:S01]  /*8390*/  STG.E.U8 desc[UR36][R4.64], R16 ;  /* 0x0000001004007986 */ /* 0x020fe2000c101124 */
[----:B------:R-:W-:Y:S05]  /*83a0*/  EXIT ;  /* 0x000000000000794d */ /* 0x000fea0003800000 */
.L_x_61509:
        /* <DEDUP_REMOVED lines=8> */
[----:B------:R-:W-:Y:S01]  /*8430*/  STG.E.64 desc[UR36][R4.64], R2 ;  /* 0x0000000204007986 */ /* 0x000fe2000c101b24 */
[----:B------:R-:W-:Y:S05]  /*8440*/  EXIT ;  /* 0x000000000000794d */ /* 0x000fea0003800000 */
.L_x_61513:
[----:B-----5:R-:W-:-:S05]  /*8450*/  PRMT R3, R16, 0x9910, RZ ;  /* 0x0000991010037816 */ /* 0x020fca00000000ff */
[----:B------:R-:W-:Y:S01]  /*8460*/  STG.E desc[UR36][R4.64], R3 ;  /* 0x0000000304007986 */ /* 0x000fe2000c101924 */
[----:B------:R-:W-:Y:S05]  /*8470*/  EXIT ;  /* 0x000000000000794d */ /* 0x000fea0003800000 */
.L_x_61512:
[----:B-----5:R-:W-:Y:S01]  /*8480*/  STG.E.U16 desc[UR36][R4.64], R16 ;  /* 0x0000001004007986 */ /* 0x020fe2000c101524 */
[----:B------:R-:W-:Y:S05]  /*8490*/  EXIT ;  /* 0x000000000000794d */ /* 0x000fea0003800000 */
.L_x_61508:
[----:B------:R-:W-:-:S13]  /*84a0*/  ISETP.GT.AND P0, PT, R0, 0x6, PT ;  /* 0x000000060000780c */ /* 0x000fda0003f04270 */
[----:B------:R-:W-:Y:S05]  /*84b0*/  @P0 BRA `(.L_x_61514) ;  /* 0x00000000002c0947 */ /* 0x000fea0003800000 */
[----:B------:R-:W-:-:S13]  /*84c0*/  ISETP.NE.AND P0, PT, R0, 0x5, PT ;  /* 0x000000050000780c */ /* 0x000fda0003f05270 */
[----:B------:R-:W-:Y:S05]  /*84d0*/  @!P0 BRA `(.L_x_61515) ;  /* 0x0000000000148947 */ /* 0x000fea0003800000 */
[----:B------:R-:W-:-:S13]  /*84e0*/  ISETP.NE.AND P0, PT, R0, 0x6, PT ;  /* 0x000000060000780c */ /* 0x000fda0003f05270 */
[----:B------:R-:W-:Y:S05]  /*84f0*/  @P0 BRA `(.L_x_61511) ;  /* 0x0000000800b40947 */ /* 0x000fea0003800000 */
[----:B-----5:R-:W0:Y:S02]  /*8500*/  I2F.S16 R3, R16 ;  /* 0x0000001000037306 */ /* 0x020e240000101400 */
[----:B0-----:R-:W-:Y:S01]  /*8510*/  STG.E desc[UR36][R4.64], R3 ;  /* 0x0000000304007986 */ /* 0x001fe2000c101924 */
[----:B------:R-:W-:Y:S05]  /*8520*/  EXIT ;  /* 0x000000000000794d */ /* 0x000fea0003800000 */
.L_x_61515:
[----:B-----5:R-:W0:Y:S02]  /*8530*/  I2F.S16 R0, R16 ;  /* 0x0000001000007306 */ /* 0x020e240000101400 */
[----:B0-----:R-:W-:-:S05]  /*8540*/  F2FP.F16.F32.PACK_AB R0, RZ, R0 ;  /* 0x00000000ff00723e */ /* 0x001fca00000000ff */
[----:B------:R-:W-:Y:S01]  /*8550*/  STG.E.U16 desc[UR36][R4.64], R0 ;  /* 0x0000000004007986 */ /* 0x000fe2000c101524 */
[----:B------:R-:W-:Y:S05]  /*8560*/  EXIT ;  /* 0x000000000000794d */ /* 0x000fea0003800000 */
.L_x_61514:
        /* <DEDUP_REMOVED lines=8> */
[----:B0-----:R-:W-:Y:S01]  /*85f0*/  STG.E.64 desc[UR36][R4.64], R16 ;  /* 0x0000001004007986 */ /* 0x001fe2000c101b24 */
[----:B------:R-:W-:Y:S05]  /*8600*/  EXIT ;  /* 0x000000000000794d */ /* 0x000fea0003800000 */
.L_x_61517:
[----:B-----5:R-:W0:Y:S02]  /*8610*/  I2F.S16 R16, R16 ;  /* 0x0000001000107306 */ /* 0x020e240000101400 */
[----:B0-----:R-:W-:-:S04]  /*8620*/  F2FP.F16.F32.PACK_AB R3, RZ, R16 ;  /* 0x00000010ff03723e */ /* 0x001fc800000000ff */
[----:B------:R-:W-:-:S05]  /*8630*/  PRMT R3, R3, 0x5410, RZ ;  /* 0x0000541003037816 */ /* 0x000fca00000000ff */
[----:B------:R-:W-:Y:S01]  /*8640*/  STG.E desc[UR36][R4.64], R3 ;  /* 0x0000000304007986 */ /* 0x000fe2000c101924 */
[----:B------:R-:W-:Y:S05]  /*8650*/  EXIT ;  /* 0x000000000000794d */ /* 0x000fea0003800000 */
.L_x_61516:
[----:B-----5:R-:W0:Y:S02]  /*8660*/  I2F.F64.S16 R16, R16 ;  /* 0x0000001000107312 */ /* 0x020e240000101c00 */
[----:B0-----:R-:W-:Y:S01]  /*8670*/  STG.E.64 desc[UR36][R4.64], R16 ;  /* 0x0000001004007986 */ /* 0x001fe2000c101b24 */
[----:B------:R-:W-:Y:S05]  /*8680*/  EXIT ;  /* 0x000000000000794d */ /* 0x000fea0003800000 */
.L_x_61507:
        /* <DEDUP_REMOVED lines=11> */
[----:B------:R-:W-:Y:S01]  /*8740*/  STG.E.U8 desc[UR36][R4.64], R3 ;  /* 0x0000000304007986 */ /* 0x000fe2000c101124 */
[----:B------:R-:W-:Y:S05]  /*8750*/  EXIT ;  /* 0x000000000000794d */ /* 0x000fea0003800000 */
.L_x_61520:
[----:B-----5:R-:W0:Y:S01]  /*8760*/  I2F.F64.S16 R16, R16 ;  /* 0x0000001000107312 */ /* 0x020e220000101c00 */
[----:B------:R-:W-:-:S05]  /*8770*/  CS2R R18, SRZ ;  /* 0x0000000000127805 */ /* 0x000fca000001ff00 */
[----:B0-----:R-:W-:Y:S01]  /*8780*/  STG.E.128 desc[UR36][R4.64], R16 ;  /* 0x0000001004007986 */ /* 0x001fe2000c101d24 */
[----:B------:R-:W-:Y:S05]  /*8790*/  EXIT ;  /* 0x000000000000794d */ /* 0x000fea0003800000 */
.L_x_61519:
        /* <DEDUP_REMOVED lines=21> */
.L_x_61524:
[----:B------:R-:W-:Y:S05]  /*88f0*/  BSYNC B0 ;  /* 0x0000000000007941 */ /* 0x000fea0003800000 */
.L_x_61523:
[----:B------:R-:W-:-:S05]  /*8900*/  LOP3.LUT R3, R0, R3, RZ, 0xfc, !PT ;  /* 0x0000000300037212 */ /* 0x000fca00078efcff */
[----:B------:R-:W-:Y:S01]  /*8910*/  STG.E.U8 desc[UR36][R4.64], R3 ;  /* 0x0000000304007986 */ /* 0x000fe2000c101124 */
[----:B------:R-:W-:Y:S05]  /*8920*/  EXIT ;  /* 0x000000000000794d */ /* 0x000fea0003800000 */
.L_x_61522:
        /* <DEDUP_REMOVED lines=13> */
.L_x_61526:
[----:B------:R-:W-:Y:S01]  /*8a00*/  IMAD.MOV.U32 R0, RZ, RZ, 0x7f ;  /* 0x0000007fff007424 */ /* 0x000fe200078e00ff */
[----:B------:R-:W-:-:S04]  /*8a10*/  ISETP.GT.U32.AND P0, PT, R2, 0x7f800000, PT ;  /* 0x7f8000000200780c */ /* 0x000fc80003f04070 */
[----:B------:R-:W-:-:S09]  /*8a20*/  SEL R0, R0, 0x7c, P0 ;  /* 0x0000007c00007807 */ /* 0x000fd20000000000 */
.L_x_61527:
[----:B------:R-:W-:Y:S05]  /*8a30*/  BSYNC B0 ;  /* 0x0000000000007941 */ /* 0x000fea0003800000 */
.L_x_61525:
[----:B------:R-:W-:-:S04]  /*8a40*/  LOP3.LUT R2, R3, 0x80000000, RZ, 0xc0, !PT ;  /* 0x8000000003027812 */ /* 0x000fc800078ec0ff */
[----:B------:R-:W-:-:S04]  /*8a50*/  SHF.R.U32.HI R3, RZ, 0x18, R2 ;  /* 0x00000018ff037819 */ /* 0x000fc80000011602 */
[----:B------:R-:W-:-:S05]  /*8a60*/  LOP3.LUT R3, R0, R3, RZ, 0xfc, !PT ;  /* 0x0000000300037212 */ /* 0x000fca00078efcff */
[----:B------:R-:W-:Y:S01]  /*8a70*/  STG.E.U8 desc[UR36][R4.64], R3 ;  /* 0x0000000304007986 */ /* 0x000fe2000c101124 */
[----:B------:R-:W-:Y:S05]  /*8a80*/  EXIT ;  /* 0x000000000000794d */ /* 0x000fea0003800000 */
.L_x_61521:
[----:B-----5:R-:W0:Y:S02]  /*8a90*/  I2F.S16 R0, R16 ;  /* 0x0000001000007306 */ /* 0x020e240000101400 */
[----:B0-----:R-:W-:-:S05]  /*8aa0*/  F2FP.BF16.F32.PACK_AB R0, RZ, R0 ;  /* 0x00000000ff00723e */ /* 0x001fca00000010ff */
[----:B------:R-:W-:Y:S01]  /*8ab0*/  STG.E.U16 desc[UR36][R4.64], R0 ;  /* 0x0000000004007986 */ /* 0x000fe2000c101524 */
[----:B------:R-:W-:Y:S05]  /*8ac0*/  EXIT ;  /* 0x000000000000794d */ /* 0x000fea0003800000 */
.L_x_61518:
        /* <DEDUP_REMOVED lines=10> */
.L_x_61530:
        /* <DEDUP_REMOVED lines=17> */
.L_x_61533:
[----:B------:R-:W-:-:S04]  /*8c80*/  LOP3.LUT R2, R7, 0x80000000, RZ, 0xc0, !PT ;  /* 0x8000000007027812 */ /* 0x000fc800078ec0ff */
[----:B------:R-:W-:-:S04]  /*8c90*/  SHF.R.U32.HI R3, RZ, 0x18, R2 ;  /* 0x00000018ff037819 */ /* 0x000fc80000011602 */
[----:B------:R-:W-:-:S04]  /*8ca0*/  LOP3.LUT R0, R0, R3, RZ, 0xfc, !PT ;  /* 0x0000000300007212 */ /* 0x000fc800078efcff */
[----:B------:R-:W-:-:S07]  /*8cb0*/  PRMT R2, R0, 0x7610, R2 ;  /* 0x0000761000027816 */ /* 0x000fce0000000002 */
.L_x_61532:
[----:B------:R-:W-:Y:S05]  /*8cc0*/  BSYNC B0 ;  /* 0x0000000000007941 */ /* 0x000fea0003800000 */
.L_x_61531:
[----:B------:R-:W-:Y:S01]  /*8cd0*/  STG.E.U8 desc[UR36][R4.64], R2 ;  /* 0x0000000204007986 */ /* 0x000fe2000c101124 */
[----:B------:R-:W-:Y:S05]  /*8ce0*/  EXIT ;  /* 0x000000000000794d */ /* 0x000fea0003800000 */
.L_x_61529:
        /* <DEDUP_REMOVED lines=17> */
.L_x_61536:
[----:B------:R-:W-:-:S04]  /*8e00*/  LOP3.LUT R2, R7, 0x80000000, RZ, 0xc0, !PT ;  /* 0x8000000007027812 */ /* 0x000fc800078ec0ff */
[----:B------:R-:W-:-:S04]  /*8e10*/  SHF.R.U32.HI R3, RZ, 0x18, R2 ;  /* 0x00000018ff037819 */ /* 0x000fc80000011602 */
[----:B------:R-:W-:-:S04]  /*8e20*/  LOP3.LUT R0, R0, R3, RZ, 0xfc, !PT ;  /* 0x0000000300007212 */ /* 0x000fc800078efcff */
[----:B------:R-:W-:-:S07]  /*8e30*/  PRMT R2, R0, 0x7610, R2 ;  /* 0x0000761000027816 */ /* 0x000fce0000000002 */
.L_x_61535:
[----:B------:R-:W-:Y:S05]  /*8e40*/  BSYNC B0 ;  /* 0x0000000000007941 */ /* 0x000fea0003800000 */
.L_x_61534:
[----:B------:R-:W-:Y:S01]  /*8e50*/  STG.E.U8 desc[UR36][R4.64], R2 ;  /* 0x0000000204007986 */ /* 0x000fe2000c101124 */
[----:B------:R-:W-:Y:S05]  /*8e60*/  EXIT ;  /* 0x000000000000794d */ /* 0x000fea0003800000 */
.L_x_61528:
        /* <DEDUP_REMOVED lines=22> */
.L_x_61511:
        /* <DEDUP_REMOVED lines=15> */
[----:B-1---5:R-:W-:Y:S05]  /*90c0*/  CALL.ABS.NOINC R2 ;  /* 0x0000000002007343 */ /* 0x022fea0003c00000 */
.L_x_61539:
[----:B------:R-:W-:Y:S05]  /*90d0*/  EXIT ;  /* 0x000000000000794d */ /* 0x000fea0003800000 */
.L_x_61538:
[----:B-----5:R-:W-:-:S04]  /*90e0*/  PRMT R2, R16, 0x9910, RZ ;  /* 0x0000991010027816 */ /* 0x020fc800000000ff */
[----:B------:R-:W-:-:S05]  /*90f0*/  SHF.R.S32.HI R3, RZ, 0x1f, R2 ;  /* 0x0000001fff037819 */ /* 0x000fca0000011402 */
[----:B------:R-:W-:Y:S01]  /*9100*/  STG.E.64 desc[UR36][R4.64], R2 ;  /* 0x0000000204007986 */ /* 0x000fe2000c101b24 */
[----:B------:R-:W-:Y:S05]  /*9110*/  EXIT ;  /* 0x000000000000794d */ /* 0x000fea0003800000 */
.L_x_61537:
[----:B-----5:R-:W-:-:S05]  /*9120*/  PRMT R3, R16, 0x9910, RZ ;  /* 0x0000991010037816 */ /* 0x020fca00000000ff */
[----:B------:R-:W-:Y:S01]  /*9130*/  STG.E desc[UR36][R4.64], R3 ;  /* 0x0000000304007986 */ /* 0x000fe2000c101924 */
[----:B------:R-:W-:Y:S05]  /*9140*/  EXIT ;  /* 0x000000000000794d */ /* 0x000fea0003800000 */
.L_x_61540:
        /* <DEDUP_REMOVED lines=11> */
.L_x_71940:


//--------------------- .text._ZN2at6native18elementwise_kernelILi128ELi4EZNS0_22gpu_kernel_impl_nocastIZNS0_50_GLOBAL__N__2680c7bb_12_PowKernel_cu_7dd49032_316822pow_scalar_tensor_implIsEEvRNS_18TensorIteratorBaseET_EUlsE_EEvS6_RKS7_EUliE_EEviT1_ --------------------------
	.section	.text._ZN2at6native18elementwise_kernelILi128ELi4EZNS0_22gpu_kernel_impl_nocastIZNS0_50_GLOBAL__N__2680c7bb_12_PowKernel_cu_7dd49032_316822pow_scalar_tensor_implIsEEvRNS_18TensorIteratorBaseET_EUlsE_EEvS6_RKS7_EUliE_EEviT1_,"ax",@progbits
	.align	128
        .global         _ZN2at6native18elementwise_kernelILi128ELi4EZNS0_22gpu_kernel_impl_nocastIZNS0_50_GLOBAL__N__2680c7bb_12_PowKernel_cu_7dd49032_316822pow_scalar_tensor_implIsEEvRNS_18TensorIteratorBaseET_EUlsE_EEvS6_RKS7_EUliE_EEviT1_
        .type           _ZN2at6native18elementwise_kernelILi128ELi4EZNS0_22gpu_kernel_impl_nocastIZNS0_50_GLOBAL__N__2680c7bb_12_PowKernel_cu_7dd49032_316822pow_scalar_tensor_implIsEEvRNS_18TensorIteratorBaseET_EUlsE_EEvS6_RKS7_EUliE_EEviT1_,@function
        .size           _ZN2at6native18elementwise_kernelILi128ELi4EZNS0_22gpu_kernel_impl_nocastIZNS0_50_GLOBAL__N__2680c7bb_12_PowKernel_cu_7dd49032_316822pow_scalar_tensor_implIsEEvRNS_18TensorIteratorBaseET_EUlsE_EEvS6_RKS7_EUliE_EEviT1_,(.L_x_71941 - _ZN2at6native18elementwise_kernelILi128ELi4EZNS0_22gpu_kernel_impl_nocastIZNS0_50_GLOBAL__N__2680c7bb_12_PowKernel_cu_7dd49032_316822pow_scalar_tensor_implIsEEvRNS_18TensorIteratorBaseET_EUlsE_EEvS6_RKS7_EUliE_EEviT1_)
        .other          _ZN2at6native18elementwise_kernelILi128ELi4EZNS0_22gpu_kernel_impl_nocastIZNS0_50_GLOBAL__N__2680c7bb_12_PowKernel_cu_7dd49032_316822pow_scalar_tensor_implIsEEvRNS_18TensorIteratorBaseET_EUlsE_EEvS6_RKS7_EUliE_EEviT1_,@"STO_CUDA_ENTRY STV_DEFAULT"
_ZN2at6native18elementwise_kernelILi128ELi4EZNS0_22gpu_kernel_impl_nocastIZNS0_50_GLOBAL__N__2680c7bb_12_PowKernel_cu_7dd49032_316822pow_scalar_tensor_implIsEEvRNS_18TensorIteratorBaseET_EUlsE_EEvS6_RKS7_EUliE_EEviT1_:
.text._ZN2at6native18elementwise_kernelILi128ELi4EZNS0_22gpu_kernel_impl_nocastIZNS0_50_GLOBAL__N__2680c7bb_12_PowKernel_cu_7dd49032_316822pow_scalar_tensor_implIsEEvRNS_18TensorIteratorBaseET_EUlsE_EEvS6_RKS7_EUliE_EEviT1_:
        /* <DEDUP_REMOVED lines=311> */
.L_x_61543:
        /* <DEDUP_REMOVED lines=8> */
[----:B--2---:R-:W-:-:S04]  /*13f0*/  PRMT R6, R8, 0x9910, RZ ;  /* 0x0000991008067816 */ /* 0x004fc800000000ff */
[----:B------:R-:W-:-:S13]  /*1400*/  ISETP.GE.AND P0, PT, R6, RZ, PT ;  /* 0x000000ff0600720c */ /* 0x000fda0003f06270 */
[----:B------:R-:W-:Y:S05]  /*1410*/  @!P0 BRA `(.L_x_61545) ;  /* 0x0000000000ac8947 */ /* 0x000fea0003800000 */
[----:B------:R-:W-:Y:S01]  /*1420*/  ISETP.NE.AND P0, PT, R8, RZ, PT ;  /* 0x000000ff0800720c */ /* 0x000fe20003f05270 */
[----:B------:R-:W-:Y:S01]  /*1430*/  BSSY B2, `(.L_x_61546) ;  /* 0x0000028000027945 */ /* 0x000fe20003800000 */
[----:B------:R-:W-:-:S11]  /*1440*/  MOV R5, 0x1 ;  /* 0x0000000100057802 */ /* 0x000fd60000000f00 */
[----:B------:R-:W-:Y:S05]  /*1450*/  @!P0 BRA `(.L_x_61547) ;  /* 0x0000000000948947 */ /* 0x000fea0003800000 */
[----:B------:R-:W0:Y:S01]  /*1460*/  LDC.U16 R4, c[0x0][0x420] ;  /* 0x00010800ff047b82 */ /* 0x000e220000000400 */
[----:B------:R-:W-:-:S04]  /*1470*/  LOP3.LUT R5, R8, 0x1, RZ, 0xc0, !PT ;  /* 0x0000000108057812 */ /* 0x000fc800078ec0ff */
[----:B------:R-:W-:Y:S01]  /*1480*/  ISETP.NE.U32.AND P0, PT, R5, 0x1, PT ;  /* 0x000000010500780c */ /* 0x000fe20003f05070 */
[----:B------:R-:W-:Y:S02]  /*1490*/  VIADD R5, R8, 0x1 ;  /* 0x0000000108057836 */ /* 0x000fe40000000000 */
[----:B------:R-:W1:Y:S03]  /*14a0*/  LDC.U16 R6, c[0x0][0x420] ;  /* 0x00010800ff067b82 */ /* 0x000e660000000400 */
[----:B------:R-:W-:Y:S02]  /*14b0*/  LOP3.LUT R5, R5, 0xffff, RZ, 0xc0, !PT ;  /* 0x0000ffff05057812 */ /* 0x000fe400078ec0ff */
[----:B0-----:R-:W-:Y:S02]  /*14c0*/  SEL R4, R4, 0x1, !P0 ;  /* 0x0000000104047807 */ /* 0x001fe40004000000 */
[----:B------:R-:W-:-:S02]  /*14d0*/  ISETP.GE.U32.AND P0, PT, R5, 0x3, PT ;  /* 0x000000030500780c */ /* 0x000fc40003f06070 */
[----:B------:R-:W-:Y:S02]  /*14e0*/  PRMT R4, R4, 0x9910, RZ ;  /* 0x0000991004047816 */ /* 0x000fe400000000ff */
[----:B-1----:R-:W-:Y:S02]  /*14f0*/  PRMT R7, R6, 0x9910, RZ ;  /* 0x0000991006077816 */ /* 0x002fe400000000ff */
[----:B------:R-:W-:Y:S02]  /*1500*/  MOV R5, R4 ;  /* 0x0000000400057202 */ /* 0x000fe40000000f00 */
[----:B------:R-:W-:Y:S01]  /*1510*/  LEA.HI R4, R8, R8, RZ, 0x11 ;  /* 0x0000000808047211 */ /* 0x000fe200078f88ff */
[----:B------:R-:W-:-:S04]  /*1520*/  IMAD R7, R7, R7, RZ ;  /* 0x0000000707077224 */ /* 0x000fc800078e02ff */
[----:B------:R-:W-:Y:S05]  /*1530*/  @!P0 BRA `(.L_x_61547) ;  /* 0x00000000005c8947 */ /* 0x000fea0003800000 */
[----:B------:R-:W-:Y:S02]  /*1540*/  PRMT R6, R4, 0x9910, RZ ;  /* 0x0000991004067816 */ /* 0x000fe400000000ff */
[----:B------:R-:W-:Y:S02]  /*1550*/  PRMT R4, R7, 0x7610, R4 ;  /* 0x0000761007047816 */ /* 0x000fe40000000004 */
[----:B------:R-:W-:-:S04]  /*1560*/  SHF.R.S32.HI R6, RZ, 0x1, R6 ;  /* 0x00000001ff067819 */ /* 0x000fc80000011406 */
[----:B------:R-:W-:-:S07]  /*1570*/  PRMT R7, R6, 0x7610, R7 ;  /* 0x0000761006077816 */ /* 0x000fce0000000007 */
.L_x_61548:
[C---:B------:R-:W-:Y:S01]  /*1580*/  LOP3.LUT R6, R7.reuse, 0x1, RZ, 0xc0, !PT ;  /* 0x0000000107067812 */ /* 0x040fe200078ec0ff */
[C---:B------:R-:W-:Y:S01]  /*1590*/  VIADD R8, R7.reuse, 0x1 ;  /* 0x0000000107087836 */ /* 0x040fe20000000000 */
[----:B------:R-:W-:Y:S02]  /*15a0*/  PRMT R9, R4, 0x9910, RZ ;  /* 0x0000991004097816 */ /* 0x000fe400000000ff */
[----:B------:R-:W-:Y:S02]  /*15b0*/  ISETP.NE.U32.AND P0, PT, R6, 0x1, PT ;  /* 0x000000010600780c */ /* 0x000fe40003f05070 */
[----:B------:R-:W-:Y:S02]  /*15c0*/  LOP3.LUT R8, R8, 0xffff, RZ, 0xc0, !PT ;  /* 0x0000ffff08087812 */ /* 0x000fe400078ec0ff */
[----:B------:R-:W-:Y:S02]  /*15d0*/  LOP3.LUT R6, R7, 0xffff, RZ, 0xc0, !PT ;  /* 0x0000ffff07067812 */ /* 0x000fe400078ec0ff */
[----:B------:R-:W-:-:S02]  /*15e0*/  SEL R4, R4, 0x1, !P0 ;  /* 0x0000000104047807 */ /* 0x000fc40004000000 */
[----:B------:R-:W-:Y:S02]  /*15f0*/  ISETP.GE.U32.AND P0, PT, R8, 0x3, PT ;  /* 0x000000030800780c */ /* 0x000fe40003f06070 */
[----:B------:R-:W-:Y:S02]  /*1600*/  LEA.HI R6, R6, R7, RZ, 0x11 ;  /* 0x0000000706067211 */ /* 0x000fe400078f88ff */
[----:B------:R-:W-:Y:S02]  /*1610*/  MOV R7, R9 ;  /* 0x0000000900077202 */ /* 0x000fe40000000f00 */
[----:B------:R-:W-:Y:S02]  /*1620*/  PRMT R6, R6, 0x9910, RZ ;  /* 0x0000991006067816 */ /* 0x000fe400000000ff */
[----:B------:R-:W-:Y:S01]  /*1630*/  PRMT R5, R5, 0x9910, RZ ;  /* 0x0000991005057816 */ /* 0x000fe200000000ff */
[----:B------:R-:W-:Y:S01]  /*1640*/  IMAD R7, R7, R7, RZ ;  /* 0x0000000707077224 */ /* 0x000fe200078e02ff */
[----:B------:R-:W-:-:S02]  /*1650*/  PRMT R4, R4, 0x9910, RZ ;  /* 0x0000991004047816 */ /* 0x000fc400000000ff */
[----:B------:R-:W-:-:S03]  /*1660*/  SHF.R.S32.HI R6, RZ, 0x1, R6 ;  /* 0x00000001ff067819 */ /* 0x000fc60000011406 */
[----:B------:R-:W-:Y:S01]  /*1670*/  IMAD R5, R5, R4, RZ ;  /* 0x0000000405057224 */ /* 0x000fe200078e02ff */
[----:B------:R-:W-:Y:S02]  /*1680*/  PRMT R4, R7, 0x7610, R4 ;  /* 0x0000761007047816 */ /* 0x000fe40000000004 */
[----:B------:R-:W-:Y:S01]  /*1690*/  PRMT R7, R6, 0x7610, R7 ;  /* 0x0000761006077816 */ /* 0x000fe20000000007 */
[----:B------:R-:W-:Y:S06]  /*16a0*/  @P0 BRA `(.L_x_61548) ;  /* 0xfffffffc00b40947 */ /* 0x000fec000383ffff */
.L_x_61547:
[----:B------:R-:W-:Y:S05]  /*16b0*/  BSYNC B2 ;  /* 0x0000000000027941 */ /* 0x000fea0003800000 */
.L_x_61546:
[----:B------:R-:W-:Y:S05]  /*16c0*/  BRA `(.L_x_61549) ;  /* 0x00000000002c7947 */ /* 0x000fea0003800000 */
.L_x_61545:
[----:B------:R-:W0:Y:S01]  /*16d0*/  LDC.U16 R4, c[0x0][0x420] ;  /* 0x00010800ff047b82 */ /* 0x000e220000000400 */
[----:B------:R-:W-:Y:S01]  /*16e0*/  IMAD.MOV.U32 R5, RZ, RZ, 0x1 ;  /* 0x00000001ff057424 */ /* 0x000fe200078e00ff */
[----:B0-----:R-:W-:-:S04]  /*16f0*/  PRMT R4, R4, 0x9910, RZ ;  /* 0x0000991004047816 */ /* 0x001fc800000000ff */
        /* <DEDUP_REMOVED lines=8> */
.L_x_61549:
[----:B------:R-:W-:Y:S05]  /*1780*/  BSYNC B1 ;  /* 0x0000000000017941 */ /* 0x000fea0003800000 */
.L_x_61544:
[----:B------:R0:W-:Y:S01]  /*1790*/  STG.E.U16 desc[UR4][R2.64], R5 ;  /* 0x0000000502007986 */ /* 0x0001e2000c101504 */
[----:B------:R-:W-:-:S07]  /*17a0*/  VIADD R0, R0, 0x80 ;  /* 0x0000008000007836 */ /* 0x000fce0000000000 */
.L_x_61542:
[----:B------:R-:W-:Y:S05]  /*17b0*/  BSYNC B0 ;  /* 0x0000000000007941 */ /* 0x000fea0003800000 */
.L_x_61541:
        /* <DEDUP_REMOVED lines=300> */
[C---:B------:R-:W-:Y:S02]  /*2a80*/  IMAD R3, R4.reuse, UR8, R3 ;  /* 0x0000000804037c24 */ /* 0x040fe4000f8e0203 */
[----:B-1----:R-:W-:Y:S02]  /*2a90*/  @P0 IMAD R8, R15, R8, R9 ;  /* 0x000000080f080224 */ /* 0x002fe400078e0209 */
[----:B------:R-:W-:Y:S02]  /*2aa0*/  IMAD R2, R4, UR9, R2 ;  /* 0x0000000904027c24 */ /* 0x000fe4000f8e0202 */
[C---:B--2---:R-:W-:Y:S02]  /*2ab0*/  @P0 IMAD R3, R8.reuse, R6, R3 ;  /* 0x0000000608030224 */ /* 0x044fe400078e0203 */
[----:B------:R-:W-:-:S07]  /*2ac0*/  @P0 IMAD R2, R8, R7, R2 ;  /* 0x0000000708020224 */ /* 0x000fce00078e0202 */
.L_x_61552:
        /* <DEDUP_REMOVED lines=8> */
[----:B--2---:R-:W-:-:S04]  /*2b50*/  PRMT R6, R7, 0x9910, RZ ;  /* 0x0000991007067816 */ /* 0x004fc800000000ff */
[----:B------:R-:W-:-:S13]  /*2b60*/  ISETP.GE.AND P0, PT, R6, RZ, PT ;  /* 0x000000ff0600720c */ /* 0x000fda0003f06270 */
[----:B------:R-:W-:Y:S05]  /*2b70*/  @!P0 BRA `(.L_x_61554) ;  /* 0x0000000000ac8947 */ /* 0x000fea0003800000 */
[----:B------:R-:W-:Y:S01]  /*2b80*/  ISETP.NE.AND P0, PT, R7, RZ, PT ;  /* 0x000000ff0700720c */ /* 0x000fe20003f05270 */
[----:B------:R-:W-:Y:S01]  /*2b90*/  BSSY B2, `(.L_x_61555) ;  /* 0x0000028000027945 */ /* 0x000fe20003800000 */
[----:B------:R-:W-:-:S11]  /*2ba0*/  IMAD.MOV.U32 R5, RZ, RZ, 0x1 ;  /* 0x00000001ff057424 */ /* 0x000fd600078e00ff */
[----:B------:R-:W-:Y:S05]  /*2bb0*/  @!P0 BRA `(.L_x_61556) ;  /* 0x0000000000948947 */ /* 0x000fea0003800000 */
[----:B------:R-:W0:Y:S01]  /*2bc0*/  LDC.U16 R4, c[0x0][0x420] ;  /* 0x00010800ff047b82 */ /* 0x000e220000000400 */
[----:B------:R-:W-:-:S04]  /*2bd0*/  LOP3.LUT R5, R7, 0x1, RZ, 0xc0, !PT ;  /* 0x0000000107057812 */ /* 0x000fc800078ec0ff */
[----:B------:R-:W-:Y:S02]  /*2be0*/  ISETP.NE.U32.AND P0, PT, R5, 0x1, PT ;  /* 0x000000010500780c */ /* 0x000fe40003f05070 */
[----:B------:R-:W-:Y:S01]  /*2bf0*/  IADD3 R5, R7, 0x1, RZ ;  /* 0x0000000107057810 */ /* 0x000fe20007ffe0ff */
        /* <DEDUP_REMOVED lines=14> */
.L_x_61557:
        /* <DEDUP_REMOVED lines=19> */
.L_x_61556:
[----:B------:R-:W-:Y:S05]  /*2e10*/  BSYNC B2 ;  /* 0x0000000000027941 */ /* 0x000fea0003800000 */
.L_x_61555:
[----:B------:R-:W-:Y:S05]  /*2e20*/  BRA `(.L_x_61558) ;  /* 0x00000000002c7947 */ /* 0x000fea0003800000 */
.L_x_61554:
[----:B------:R-:W0:Y:S01]  /*2e30*/  LDC.U16 R4, c[0x0][0x420] ;  /* 0x00010800ff047b82 */ /* 0x000e220000000400 */
[----:B------:R-:W-:Y:S01]  /*2e40*/  HFMA2.MMA R5, -RZ, RZ, 0, 5.9604644775390625e-08 ;  /* 0x00000001ff057435 */ /* 0x000fe200000001ff */
        /* <DEDUP_REMOVED lines=9> */
.L_x_61558:
[----:B------:R-:W-:Y:S05]  /*2ee0*/  BSYNC B1 ;  /* 0x0000000000017941 */ /* 0x000fea0003800000 */
.L_x_61553:
[----:B------:R1:W-:Y:S01]  /*2ef0*/  STG.E.U16 desc[UR4][R2.64], R5 ;  /* 0x0000000502007986 */ /* 0x0003e2000c101504 */
[----:B------:R-:W-:-:S04]  /*2f00*/  IADD3 R0, R0, 0x80, RZ ;  /* 0x0000008000007810 */ /* 0x000fc80007ffe0ff */
[----:B------:R-:W-:-:S13]  /*2f10*/  ISETP.GE.AND P0, PT, R0, UR6, PT ;  /* 0x0000000600007c0c */ /* 0x000fda000bf06270 */
[----:B-1----:R-:W-:Y:S05]  /*2f20*/  @P0 BRA `(.L_x_61551) ;  /* 0x0000001400c80947 */ /* 0x002fea0003800000 */
[----:B------:R-:W0:Y:S01]  /*2f30*/  LDC R8, c[0x0][0x218] ;  /* 0x00008600ff087b82 */ /* 0x000e220000000800 */
[----:B------:R-:W-:Y:S02]  /*2f40*/  CS2R R2, SRZ ;  /* 0x0000000000027805 */ /* 0x000fe4000001ff00 */
[----:B0-----:R-:W-:-:S13]  /*2f50*/  ISETP.NE.AND P0, PT, R8, RZ, PT ;  /* 0x000000ff0800720c */ /* 0x001fda0003f05270 */
        /* <DEDUP_REMOVED lines=299> */
.L_x_61559:
        /* <DEDUP_REMOVED lines=13> */
[----:B------:R-:W-:-:S11]  /*42e0*/  HFMA2.MMA R5, -RZ, RZ, 0, 5.9604644775390625e-08 ;  /* 0x00000001ff057435 */ /* 0x000fd600000001ff */
        /* <DEDUP_REMOVED lines=10> */
[----:B-1----:R-:W-:-:S03]  /*4390*/  PRMT R6, R6, 0x9910, RZ ;  /* 0x0000991006067816 */ /* 0x002fc600000000ff */
[----:B------:R-:W-:Y:S01]  /*43a0*/  IMAD.MOV.U32 R5, RZ, RZ, R4 ;  /* 0x000000ffff057224 */ /* 0x000fe200078e0004 */
[----:B------:R-:W-:Y:S01]  /*43b0*/  LEA.HI R4, R7, R7, RZ, 0x11 ;  /* 0x0000000707047211 */ /* 0x000fe200078f88ff */
[----:B------:R-:W-:-:S04]  /*43c0*/  IMAD R7, R6, R6, RZ ;  /* 0x0000000606077224 */ /* 0x000fc800078e02ff */
[----:B------:R-:W-:Y:S05]  /*43d0*/  @!P0 BRA `(.L_x_61563) ;  /* 0x00000000005c8947 */ /* 0x000fea0003800000 */
[----:B------:R-:W-:Y:S02]  /*43e0*/  PRMT R6, R4, 0x9910, RZ ;  /* 0x0000991004067816 */ /* 0x000fe400000000ff */
[----:B------:R-:W-:Y:S02]  /*43f0*/  PRMT R4, R7, 0x7610, R4 ;  /* 0x0000761007047816 */ /* 0x000fe40000000004 */
[----:B------:R-:W-:-:S04]  /*4400*/  SHF.R.S32.HI R6, RZ, 0x1, R6 ;  /* 0x00000001ff067819 */ /* 0x000fc80000011406 */
[----:B------:R-:W-:-:S07]  /*4410*/  PRMT R7, R6, 0x7610, R7 ;  /* 0x0000761006077816 */ /* 0x000fce0000000007 */
.L_x_61564:
[C---:B------:R-:W-:Y:S02]  /*4420*/  LOP3.LUT R6, R7.reuse, 0x1, RZ, 0xc0, !PT ;  /* 0x0000000107067812 */ /* 0x040fe400078ec0ff */
[C---:B------:R-:W-:Y:S02]  /*4430*/  IADD3 R8, R7.reuse, 0x1, RZ ;  /* 0x0000000107087810 */ /* 0x040fe40007ffe0ff */
[----:B------:R-:W-:Y:S02]  /*4440*/  ISETP.NE.U32.AND P0, PT, R6, 0x1, PT ;  /* 0x000000010600780c */ /* 0x000fe40003f05070 */
[----:B------:R-:W-:Y:S02]  /*4450*/  LOP3.LUT R8, R8, 0xffff, RZ, 0xc0, !PT ;  /* 0x0000ffff08087812 */ /* 0x000fe400078ec0ff */
[----:B------:R-:W-:Y:S02]  /*4460*/  PRMT R9, R4, 0x9910, RZ ;  /* 0x0000991004097816 */ /* 0x000fe400000000ff */
[----:B------:R-:W-:-:S02]  /*4470*/  LOP3.LUT R6, R7, 0xffff, RZ, 0xc0, !PT ;  /* 0x0000ffff07067812 */ /* 0x000fc400078ec0ff */
[----:B------:R-:W-:Y:S02]  /*4480*/  SEL R4, R4, 0x1, !P0 ;  /* 0x0000000104047807 */ /* 0x000fe40004000000 */
        /* <DEDUP_REMOVED lines=12> */
.L_x_61563:
[----:B------:R-:W-:Y:S05]  /*4550*/  BSYNC B2 ;  /* 0x0000000000027941 */ /* 0x000fea0003800000 */
.L_x_61562:
[----:B------:R-:W-:Y:S05]  /*4560*/  BRA `(.L_x_61565) ;  /* 0x00000000002c7947 */ /* 0x000fea0003800000 */
.L_x_61561:
        /* <DEDUP_REMOVED lines=11> */
.L_x_61565:
[----:B------:R-:W-:Y:S05]  /*4620*/  BSYNC B1 ;  /* 0x0000000000017941 */ /* 0x000fea0003800000 */
.L_x_61560:
[----:B------:R1:W-:Y:S01]  /*4630*/  STG.E.U16 desc[UR4][R2.64], R5 ;  /* 0x0000000502007986 */ /* 0x0003e2000c101504 */
[----:B------:R-:W-:-:S07]  /*4640*/  IADD3 R0, R0, 0x80, RZ ;  /* 0x0000008000007810 */ /* 0x000fce0007ffe0ff */
.L_x_61551:
[----:B------:R-:W-:Y:S05]  /*4650*/  BSYNC B0 ;  /* 0x0000000000007941 */ /* 0x000fea0003800000 */
.L_x_61550:
[----:B------:R-:W-:-:S13]  /*4660*/  ISETP.GE.AND P0, PT, R0, UR6, PT ;  /* 0x0000000600007c0c */ /* 0x000fda000bf06270 */
[----:B------:R-:W-:Y:S05]  /*4670*/  @P0 EXIT ;  /* 0x000000000000094d */ /* 0x000fea0003800000 */
[----:B------:R-:W2:Y:S01]  /*4680*/  LDC R8, c[0x0][0x218] ;  /* 0x00008600ff087b82 */ /* 0x000ea20000000800 */
        /* <DEDUP_REMOVED lines=301> */
.L_x_61566:
        /* <DEDUP_REMOVED lines=23> */
[----:B-1----:R-:W-:Y:S02]  /*5ad0*/  PRMT R7, R5, 0x9910, RZ ;  /* 0x0000991005077816 */ /* 0x002fe400000000ff */
[----:B------:R-:W-:Y:S02]  /*5ae0*/  PRMT R5, R0, 0x9910, RZ ;  /* 0x0000991000057816 */ /* 0x000fe400000000ff */
[----:B------:R-:W-:Y:S02]  /*5af0*/  MOV R4, R7 ;  /* 0x0000000700047202 */ /* 0x000fe40000000f00 */
[----:B------:R-:W-:-:S03]  /*5b00*/  LEA.HI R0, R6, R6, RZ, 0x11 ;  /* 0x0000000606007211 */ /* 0x000fc600078f88ff */
[----:B------:R-:W-:Y:S02]  /*5b10*/  IMAD R4, R4, R4, RZ ;  /* 0x0000000404047224 */ /* 0x000fe400078e02ff */
[----:B------:R-:W-:Y:S05]  /*5b20*/  @!P0 BRA `(.L_x_61570) ;  /* 0x0000000000648947 */ /* 0x000fea0003800000 */
[----:B------:R-:W-:Y:S02]  /*5b30*/  PRMT R0, R0, 0x9910, RZ ;  /* 0x0000991000007816 */ /* 0x000fe400000000ff */
[----:B------:R-:W-:Y:S02]  /*5b40*/  PRMT R6, R4, 0x7610, R6 ;  /* 0x0000761004067816 */ /* 0x000fe40000000006 */
[----:B------:R-:W-:-:S04]  /*5b50*/  SHF.R.S32.HI R0, RZ, 0x1, R0 ;  /* 0x00000001ff007819 */ /* 0x000fc80000011400 */
[----:B------:R-:W-:-:S07]  /*5b60*/  PRMT R7, R0, 0x7610, R7 ;  /* 0x0000761000077816 */ /* 0x000fce0000000007 */
.L_x_61571:
        /* <DEDUP_REMOVED lines=21> */
.L_x_61570:
[----:B------:R-:W-:Y:S05]  /*5cc0*/  BSYNC B1 ;  /* 0x0000000000017941 */ /* 0x000fea0003800000 */
.L_x_61569:
[----:B------:R-:W-:Y:S05]  /*5cd0*/  BRA `(.L_x_61572) ;  /* 0x00000000002c7947 */ /* 0x000fea0003800000 */
.L_x_61568:
[----:B------:R-:W0:Y:S01]  /*5ce0*/  LDC.U16 R0, c[0x0][0x420] ;  /* 0x00010800ff007b82 */ /* 0x000e220000000400 */
[----:B------:R-:W-:Y:S01]  /*5cf0*/  HFMA2.MMA R5, -RZ, RZ, 0, 5.9604644775390625e-08 ;  /* 0x00000001ff057435 */ /* 0x000fe200000001ff */
[----:B0-----:R-:W-:-:S04]  /*5d00*/  PRMT R0, R0, 0x9910, RZ ;  /* 0x0000991000007816 */ /* 0x001fc800000000ff */
        /* <DEDUP_REMOVED lines=8> */
.L_x_61572:
[----:B------:R-:W-:Y:S05]  /*5d90*/  BSYNC B0 ;  /* 0x0000000000007941 */ /* 0x000fea0003800000 */
.L_x_61567:
[----:B------:R-:W-:Y:S01]  /*5da0*/  STG.E.U16 desc[UR4][R2.64], R5 ;  /* 0x0000000502007986 */ /* 0x000fe2000c101504 */
[----:B------:R-:W-:Y:S05]  /*5db0*/  EXIT ;  /* 0x000000000000794d */ /* 0x000fea0003800000 */
.L_x_61573:
        /* <DEDUP_REMOVED lines=12> */
.L_x_71941:


//--------------------- .text._ZN2at6native27unrolled_elementwise_kernelIZNS0_50_GLOBAL__N__2680c7bb_12_PowKernel_cu_7dd49032_316822pow_scalar_tensor_implIsEEvRNS_18TensorIteratorBaseET_EUlsE_St5arrayIPcLm2EELi4E23TrivialOffsetCalculatorILi1EjESC_NS0_6memory15LoadWithoutCastENSD_16StoreWithoutCastEEEviS6_T0_T2_T3_T4_T5_ --------------------------
	.section	.text._ZN2at6native27unrolled_elementwise_kernelIZNS0_50_GLOBAL__N__2680c7bb_12_PowKernel_cu_7dd49032_316822pow_scalar_tensor_implIsEEvRNS_18TensorIteratorBaseET_EUlsE_St5arrayIPcLm2EELi4E23TrivialOffsetCalculatorILi1EjESC_NS0_6memory15LoadWithoutCastENSD_16StoreWithoutCastEEEviS6_T0_T2_T3_T4_T5_,"ax",@progbits
	.align	128
        .global         _ZN2at6native27unrolled_elementwise_kernelIZNS0_50_GLOBAL__N__2680c7bb_12_PowKernel_cu_7dd49032_316822pow_scalar_tensor_implIsEEvRNS_18TensorIteratorBaseET_EUlsE_St5arrayIPcLm2EELi4E23TrivialOffsetCalculatorILi1EjESC_NS0_6memory15LoadWithoutCastENSD_16StoreWithoutCastEEEviS6_T0_T2_T3_T4_T5_
        .type           _ZN2at6native27unrolled_elementwise_kernelIZNS0_50_GLOBAL__N__2680c7bb_12_PowKernel_cu_7dd49032_316822pow_scalar_tensor_implIsEEvRNS_18TensorIteratorBaseET_EUlsE_St5arrayIPcLm2EELi4E23TrivialOffsetCalculatorILi1EjESC_NS0_6memory15LoadWithoutCastENSD_16StoreWithoutCastEEEviS6_T0_T2_T3_T4_T5_,@function
        .size           _ZN2at6native27unrolled_elementwise_kernelIZNS0_50_GLOBAL__N__2680c7bb_12_PowKernel_cu_7dd49032_316822pow_scalar_tensor_implIsEEvRNS_18TensorIteratorBaseET_EUlsE_St5arrayIPcLm2EELi4E23TrivialOffsetCalculatorILi1EjESC_NS0_6memory15LoadWithoutCastENSD_16StoreWithoutCastEEEviS6_T0_T2_T3_T4_T5_,(.L_x_71942 - _ZN2at6native27unrolled_elementwise_kernelIZNS0_50_GLOBAL__N__2680c7bb_12_PowKernel_cu_7dd49032_316822pow_scalar_tensor_implIsEEvRNS_18TensorIteratorBaseET_EUlsE_St5arrayIPcLm2EELi4E23TrivialOffsetCalculatorILi1EjESC_NS0_6memory15LoadWithoutCastENSD_16StoreWithoutCastEEEviS6_T0_T2_T3_T4_T5_)
        .other          _ZN2at6native27unrolled_elementwise_kernelIZNS0_50_GLOBAL__N__2680c7bb_12_PowKernel_cu_7dd49032_316822pow_scalar_tensor_implIsEEvRNS_18TensorIteratorBaseET_EUlsE_St5arrayIPcLm2EELi4E23TrivialOffsetCalculatorILi1EjESC_NS0_6memory15LoadWithoutCastENSD_16StoreWithoutCastEEEviS6_T0_T2_T3_T4_T5_,@"STO_CUDA_ENTRY STV_DEFAULT"
_ZN2at6native27unrolled_elementwise_kernelIZNS0_50_GLOBAL__N__2680c7bb_12_PowKernel_cu_7dd49032_316822pow_scalar_tensor_implIsEEvRNS_18TensorIteratorBaseET_EUlsE_St5arrayIPcLm2EELi4E23TrivialOffsetCalculatorILi1EjESC_NS0_6memory15LoadWithoutCastENSD_16StoreWithoutCastEEEviS6_T0_T2_T3_T4_T5_:
.text._ZN2at6native27unrolled_elementwise_kernelIZNS0_50_GLOBAL__N__2680c7bb_12_PowKernel_cu_7dd49032_316822pow_scalar_tensor_implIsEEvRNS_18TensorIteratorBaseET_EUlsE_St5arrayIPcLm2EELi4E23TrivialOffsetCalculatorILi1EjESC_NS0_6memory15LoadWithoutCastENSD_16StoreWithoutCastEEEviS6_T0_T2_T3_T4_T5_:
[----:B------:R-:W-:Y:S01]  /*0000*/  LDC R1, c[0x0][0x28] ;  /* 0x00000a00ff017b82 */ /* 0x000fe20000000800 */
[----:B------:R-:W0:Y:S07]  /*0010*/  S2R R0, SR_CTAID.X ;  /* 0x0000000000007919 */ /* 0x000e2e0000002500 */
[----:B------:R-:W0:Y:S01]  /*0020*/  LDC R5, c[0x0][0x210] ;  /* 0x00008400ff057b82 */ /* 0x000e220000000800 */
[----:B------:R-:W-:Y:S01]  /*0030*/  ULDC.64 UR4, c[0x0][0x208] ;  /* 0x0000820000047ab9 */ /* 0x000fe20000000a00 */
[----:B------:R-:W-:Y:S01]  /*0040*/  PRMT R10, RZ, 0x7610, R10 ;  /* 0x00007610ff0a7816 */ /* 0x000fe2000000000a */
[----:B------:R-:W1:Y:S05]  /*0050*/  S2R R3, SR_TID.X ;  /* 0x0000000000037919 */ /* 0x000e6a0000002100 */
[----:B------:R-:W2:Y:S01]  /*0060*/  LDC.U16 R16, c[0x0][0x218] ;  /* 0x00008600ff107b82 */ /* 0x000ea20000000400 */
        /* <DEDUP_REMOVED lines=13> */
[----:B------:R-:W-:-:S09]  /*0140*/  PRMT R8, RZ, 0x7610, R8 ;  /* 0x00007610ff087816 */ /* 0x000fd20000000008 */
[----:B------:R-:W-:Y:S01]  /*0150*/  @!P3 IMAD R19, R0, 0x200, R11 ;  /* 0x000002000013b824 */ /* 0x000fe200078e020b */
[----:B------:R-:W0:Y:S01]  /*0160*/  @!P3 LDC.64 R6, c[0x0][0x230] ;  /* 0x00008c00ff06bb82 */ /* 0x000e220000000a00 */
[----:B------:R-:W-:Y:S01]  /*0170*/  @!P3 VIADD R11, R11, 0x80 ;  /* 0x000000800b0bb836 */ /* 0x000fe20000000000 */
[----:B--2---:R-:W-:Y:S01]  /*0180*/  PRMT R16, R16, 0x9910, RZ ;  /* 0x0000991010107816 */ /* 0x004fe200000000ff */
[----:B-1----:R-:W-:-:S03]  /*0190*/  @!P1 IMAD.WIDE.U32 R4, R17, 0x2, R4 ;  /* 0x0000000211049825 */ /* 0x002fc600078e0004 */
[----:B------:R-:W-:Y:S02]  /*01a0*/  ISETP.GE.AND P2, PT, R11, R2, PT ;  /* 0x000000020b00720c */ /* 0x000fe40003f46270 */
[----:B------:R1:W5:Y:S11]  /*01b0*/  @!P1 LDG.E.U16 R10, desc[UR4][R4.64] ;  /* 0x00000004040a9981 */ /* 0x000376000c1e1500 */
[----:B------:R-:W2:Y:S01]  /*01c0*/  @!P2 LDC.64 R14, c[0x0][0x230] ;  /* 0x00008c00ff0eab82 */ /* 0x000ea20000000a00 */
[----:B------:R-:W-:-:S02]  /*01d0*/  @!P2 IMAD R11, R0, 0x200, R11 ;  /* 0x00000200000ba824 */ /* 0x000fc400078e020b */
[----:B0-----:R-:W-:-:S05]  /*01e0*/  @!P3 IMAD.WIDE.U32 R6, R19, 0x2, R6 ;  /* 0x000000021306b825 */ /* 0x001fca00078e0006 */
[----:B------:R1:W5:Y:S01]  /*01f0*/  @!P3 LDG.E.U16 R9, desc[UR4][R6.64] ;  /* 0x000000040609b981 */ /* 0x000362000c1e1500 */
[----:B--2---:R-:W-:Y:S01]  /*0200*/  @!P2 IMAD.WIDE.U32 R14, R11, 0x2, R14 ;  /* 0x000000020b0ea825 */ /* 0x004fe200078e000e */
[----:B------:R-:W-:-:S04]  /*0210*/  PRMT R11, RZ, 0x7610, R11 ;  /* 0x00007610ff0b7816 */ /* 0x000fc8000000000b */
[----:B------:R1:W5:Y:S04]  /*0220*/  @!P2 LDG.E.U16 R8, desc[UR4][R14.64] ;  /* 0x000000040e08a981 */ /* 0x000368000c1e1500 */
[----:B------:R1:W5:Y:S01]  /*0230*/  @!P0 LDG.E.U16 R11, desc[UR4][R12.64] ;  /* 0x000000040c0b8981 */ /* 0x000362000c1e1500 */
[----:B------:R-:W-:Y:S01]  /*0240*/  ISETP.NE.AND P1, PT, R16, 0x1, PT ;  /* 0x000000011000780c */ /* 0x000fe20003f25270 */
[----:B------:R-:W-:-:S12]  /*0250*/  BSSY B1, `(.L_x_61574) ;  /* 0x000016e000017945 */ /* 0x000fd80003800000 */
[----:B-1----:R-:W-:Y:S05]  /*0260*/  @!P1 BRA `(.L_x_61575) ;  /* 0x0000001400709947 */ /* 0x002fea0003800000 */
[----:B------:R-:W-:Y:S01]  /*0270*/  ISETP.NE.AND P1, PT, R16, -0x1, PT ;  /* 0xffffffff1000780c */ /* 0x000fe20003f25270 */
[----:B------:R-:W-:Y:S01]  /*0280*/  ULDC.U16 UR6, c[0x0][0x218] ;  /* 0x0000860000067ab9 */ /* 0x000fe20000000400 */
[----:B------:R-:W-:Y:S01]  /*0290*/  BSSY B0, `(.L_x_61576) ;  /* 0x0000158000007945 */ /* 0x000fe20003800000 */
[----:B------:R-:W-:-:S10]  /*02a0*/  IMAD.U32 R5, RZ, RZ, UR6 ;  /* 0x00000006ff057e24 */ /* 0x000fd4000f8e00ff */
[----:B------:R-:W-:Y:S05]  /*02b0*/  @P1 BRA `(.L_x_61577) ;  /* 0x0000000c00541947 */ /* 0x000fea0003800000 */
[----:B------:R-:W-:Y:S04]  /*02c0*/  BSSY B2, `(.L_x_61578) ;  /* 0x0000030000027945 */ /* 0x000fe80003800000 */
        /* <DEDUP_REMOVED lines=23> */
.L_x_61583:
[----:B------:R-:W-:Y:S02]  /*0440*/  LOP3.LUT R6, R11, 0x1, RZ, 0xc0, !PT ;  /* 0x000000010b067812 */ /* 0x000fe400078ec0ff */
[----:B------:R-:W-:Y:S02]  /*0450*/  PRMT R7, R5, 0x9910, RZ ;  /* 0x0000991005077816 */ /* 0x000fe400000000ff */
[----:B------:R-:W-:Y:S02]  /*0460*/  ISETP.NE.U32.AND P1, PT, R6, 0x1, PT ;  /* 0x000000010600780c */ /* 0x000fe40003f25070 */
[----:B------:R-:W-:Y:S01]  /*0470*/  LOP3.LUT R6, R11, 0xffff, RZ, 0xc0, !PT ;  /* 0x0000ffff0b067812 */ /* 0x000fe200078ec0ff */
[----:B------:R-:W-:Y:S01]  /*0480*/  IMAD R7, R7, R7, RZ ;  /* 0x0000000707077224 */ /* 0x000fe200078e02ff */
[----:B------:R-:W-:Y:S02]  /*0490*/  SEL R5, R5, 0x1, !P1 ;  /* 0x0000000105057807 */ /* 0x000fe40004800000 */
[----:B------:R-:W-:Y:S01]  /*04a0*/  LEA.HI R6, R6, R11, RZ, 0x11 ;  /* 0x0000000b06067211 */ /* 0x000fe200078f88ff */
[----:B------:R-:W-:Y:S01]  /*04b0*/  VIADD R11, R11, 0x1 ;  /* 0x000000010b0b7836 */ /* 0x000fe20000000000 */
[----:B------:R-:W-:-:S02]  /*04c0*/  PRMT R4, R4, 0x9910, RZ ;  /* 0x0000991004047816 */ /* 0x000fc400000000ff */
[----:B------:R-:W-:Y:S02]  /*04d0*/  PRMT R6, R6, 0x9910, RZ ;  /* 0x0000991006067816 */ /* 0x000fe400000000ff */
[----:B------:R-:W-:Y:S02]  /*04e0*/  LOP3.LUT R11, R11, 0xffff, RZ, 0xc0, !PT ;  /* 0x0000ffff0b0b7812 */ /* 0x000fe400078ec0ff */
[----:B------:R-:W-:Y:S02]  /*04f0*/  PRMT R5, R5, 0x9910, RZ ;  /* 0x0000991005057816 */ /* 0x000fe400000000ff */
[----:B------:R-:W-:Y:S02]  /*0500*/  ISETP.GE.U32.AND P1, PT, R11, 0x3, PT ;  /* 0x000000030b00780c */ /* 0x000fe40003f26070 */
[----:B------:R-:W-:Y:S01]  /*0510*/  SHF.R.S32.HI R6, RZ, 0x1, R6 ;  /* 0x00000001ff067819 */ /* 0x000fe20000011406 */
[----:B------:R-:W-:Y:S01]  /*0520*/  IMAD R4, R4, R5, RZ ;  /* 0x0000000504047224 */ /* 0x000fe200078e02ff */
[----:B------:R-:W-:-:S02]  /*0530*/  PRMT R5, R7, 0x7610, R5 ;  /* 0x0000761007057816 */ /* 0x000fc40000000005 */
[----:B------:R-:W-:-:S07]  /*0540*/  PRMT R11, R6, 0x7610, R11 ;  /* 0x00007610060b7816 */ /* 0x000fce000000000b */
[----:B------:R-:W-:Y:S05]  /*0550*/  @P1 BRA `(.L_x_61583) ;  /* 0xfffffffc00b81947 */ /* 0x000fea000383ffff */
.L_x_61582:
[----:B------:R-:W-:Y:S05]  /*0560*/  BSYNC B3 ;  /* 0x0000000000037941 */ /* 0x000fea0003800000 */
.L_x_61581:
[----:B------:R-:W-:Y:S05]  /*0570*/  BRA `(.L_x_61579) ;  /* 0x0000000000107947 */ /* 0x000fea0003800000 */
.L_x_61580:
[----:B------:R-:W-:Y:S01]  /*0580*/  LOP3.LUT R11, R11, 0x1, RZ, 0xc0, !PT ;  /* 0x000000010b0b7812 */ /* 0x000fe200078ec0ff */
[----:B------:R-:W-:-:S03]  /*0590*/  IMAD.MOV.U32 R4, RZ, RZ, 0x1 ;  /* 0x00000001ff047424 */ /* 0x000fc600078e00ff */
[----:B------:R-:W-:-:S04]  /*05a0*/  ISETP.NE.U32.AND P1, PT, R11, 0x1, PT ;  /* 0x000000010b00780c */ /* 0x000fc80003f25070 */
[----:B------:R-:W-:-:S09]  /*05b0*/  SEL R4, R4, 0xffff, P1 ;  /* 0x0000ffff04047807 */ /* 0x000fd20000800000 */
.L_x_61579:
[----:B------:R-:W-:Y:S05]  /*05c0*/  BSYNC B2 ;  /* 0x0000000000027941 */ /* 0x000fea0003800000 */
.L_x_61578:
        /* <DEDUP_REMOVED lines=19> */
[----:B------:R-:W-:Y:S01]  /*0700*/  LOP3.LUT R5, R10, 0xffff, RZ, 0xc0, !PT ;  /* 0x0000ffff0a057812 */ /* 0x000fe200078ec0ff */
[----:B------:R-:W-:-:S03]  /*0710*/  IMAD.MOV.U32 R6, RZ, RZ, R7 ;  /* 0x000000ffff067224 */ /* 0x000fc600078e0007 */
[----:B------:R-:W-:-:S07]  /*0720*/  LEA.HI R10, R5, R10, RZ, 0x11 ;  /* 0x0000000a050a7211 */ /* 0x000fce00078f88ff */
[----:B------:R-:W-:Y:S05]  /*0730*/  @!P1 BRA `(.L_x_61588) ;  /* 0x00000000005c9947 */ /* 0x000fea0003800000 */
[----:B------:R-:W-:Y:S01]  /*0740*/  PRMT R7, R10, 0x9910, RZ ;  /* 0x000099100a077816 */ /* 0x000fe200000000ff */
[----:B------:R-:W-:-:S03]  /*0750*/  IMAD.MOV.U32 R5, RZ, RZ, 0x1 ;  /* 0x00000001ff057424 */ /* 0x000fc600078e00ff */
[----:B------:R-:W-:-:S04]  /*0760*/  SHF.R.S32.HI R7, RZ, 0x1, R7 ;  /* 0x00000001ff077819 */ /* 0x000fc80000011407 */
[----:B------:R-:W-:-:S07]  /*0770*/  PRMT R10, R7, 0x7610, R10 ;  /* 0x00007610070a7816 */ /* 0x000fce000000000a */
.L_x_61589:
        /* <DEDUP_REMOVED lines=11> */
[----:B------:R-:W-:Y:S01]  /*0830*/  PRMT R7, R7, 0x9910, RZ ;  /* 0x0000991007077816 */ /* 0x000fe200000000ff */
[----:B------:R-:W-:Y:S01]  /*0840*/  IMAD R10, R10, R10, RZ ;  /* 0x0000000a0a0a7224 */ /* 0x000fe200078e02ff */
[----:B------:R-:W-:Y:S02]  /*0850*/  PRMT R5, R5, 0x9910, RZ ;  /* 0x0000991005057816 */ /* 0x000fe400000000ff */
[----:B------:R-:W-:-:S03]  /*0860*/  SHF.R.S32.HI R7, RZ, 0x1, R7 ;  /* 0x00000001ff077819 */ /* 0x000fc60000011407 */
[----:B------:R-:W-:Y:S01]  /*0870*/  IMAD R6, R6, R5, RZ ;  /* 0x0000000506067224 */ /* 0x000fe200078e02ff */
[----:B------:R-:W-:Y:S02]  /*0880*/  PRMT R5, R10, 0x7610, R5 ;  /* 0x000076100a057816 */ /* 0x000fe40000000005 */
[----:B------:R-:W-:Y:S01]  /*0890*/  PRMT R10, R7, 0x7610, R10 ;  /* 0x00007610070a7816 */ /* 0x000fe2000000000a */
[----:B------:R-:W-:Y:S06]  /*08a0*/  @P1 BRA `(.L_x_61589) ;  /* 0xfffffffc00b41947 */ /* 0x000fec000383ffff */
.L_x_61588:
[----:B------:R-:W-:Y:S05]  /*08b0*/  BSYNC B3 ;  /* 0x0000000000037941 */ /* 0x000fea0003800000 */
.L_x_61587:
[----:B------:R-:W-:Y:S05]  /*08c0*/  BRA `(.L_x_61585) ;  /* 0x0000000000147947 */ /* 0x000fea0003800000 */
.L_x_61586:
[----:B------:R-:W-:Y:S01]  /*08d0*/  LOP3.LUT R10, R10, 0x1, RZ, 0xc0, !PT ;  /* 0x000000010a0a7812 */ /* 0x000fe200078ec0ff */
[----:B------:R-:W-:-:S03]  /*08e0*/  IMAD.MOV.U32 R5, RZ, RZ, 0x1 ;  /* 0x00000001ff057424 */ /* 0x000fc600078e00ff */
[----:B------:R-:W-:-:S04]  /*08f0*/  ISETP.NE.U32.AND P1, PT, R10, 0x1, PT ;  /* 0x000000010a00780c */ /* 0x000fc80003f25070 */
[----:B------:R-:W-:-:S04]  /*0900*/  SEL R5, R5, 0xffff, P1 ;  /* 0x0000ffff05057807 */ /* 0x000fc80000800000 */
[----:B------:R-:W-:-:S07]  /*0910*/  PRMT R6, R5, 0x7610, R6 ;  /* 0x0000761005067816 */ /* 0x000fce0000000006 */
.L_x_61585:
[----:B------:R-:W-:Y:S05]  /*0920*/  BSYNC B2 ;  /* 0x0000000000027941 */ /* 0x000fea0003800000 */
.L_x_61584:
        /* <DEDUP_REMOVED lines=20> */
[----:B------:R-:W-:-:S03]  /*0a70*/  ISETP.GE.U32.AND P1, PT, R7, 0x3, PT ;  /* 0x000000030700780c */ /* 0x000fc60003f26070 */
[----:B------:R-:W-:-:S10]  /*0a80*/  IMAD.MOV.U32 R7, RZ, RZ, R5 ;  /* 0x000000ffff077224 */ /* 0x000fd400078e0005 */
[----:B------:R-:W-:Y:S05]  /*0a90*/  @!P1 BRA `(.L_x_61594) ;  /* 0x0000000000609947 */ /* 0x000fea0003800000 */
[----:B------:R-:W-:Y:S01]  /*0aa0*/  PRMT R9, R9, 0x9910, RZ ;  /* 0x0000991009097816 */ /* 0x000fe200000000ff */
[----:B------:R-:W-:-:S03]  /*0ab0*/  IMAD.MOV.U32 R5, RZ, RZ, 0x1 ;  /* 0x00000001ff057424 */ /* 0x000fc600078e00ff */
[----:B------:R-:W-:-:S04]  /*0ac0*/  SHF.R.S32.HI R9, RZ, 0x1, R9 ;  /* 0x00000001ff097819 */ /* 0x000fc80000011409 */
[----:B------:R-:W-:-:S07]  /*0ad0*/  PRMT R10, R9, 0x7610, R10 ;  /* 0x00007610090a7816 */ /* 0x000fce000000000a */
.L_x_61595:
[C---:B------:R-:W-:Y:S02]  /*0ae0*/  LOP3.LUT R9, R10.reuse, 0x1, RZ, 0xc0, !PT ;  /* 0x000000010a097812 */ /* 0x040fe400078ec0ff */
[----:B------:R-:W-:Y:S02]  /*0af0*/  PRMT R11, R5, 0x9910, RZ ;  /* 0x00009910050b7816 */ /* 0x000fe400000000ff */
[----:B------:R-:W-:Y:S02]  /*0b00*/  ISETP.NE.U32.AND P1, PT, R9, 0x1, PT ;  /* 0x000000010900780c */ /* 0x000fe40003f25070 */
[C---:B------:R-:W-:Y:S01]  /*0b10*/  LOP3.LUT R9, R10.reuse, 0xffff, RZ, 0xc0, !PT ;  /* 0x0000ffff0a097812 */ /* 0x040fe200078ec0ff */
[----:B------:R-:W-:Y:S01]  /*0b20*/  IMAD R11, R11, R11, RZ ;  /* 0x0000000b0b0b7224 */ /* 0x000fe200078e02ff */
[----:B------:R-:W-:Y:S02]  /*0b30*/  SEL R5, R5, 0x1, !P1 ;  /* 0x0000000105057807 */ /* 0x000fe40004800000 */
[----:B------:R-:W-:Y:S01]  /*0b40*/  LEA.HI R9, R9, R10, RZ, 0x11 ;  /* 0x0000000a09097211 */ /* 0x000fe200078f88ff */
[----:B------:R-:W-:Y:S01]  /*0b50*/  VIADD R10, R10, 0x1 ;  /* 0x000000010a0a7836 */ /* 0x000fe20000000000 */
[----:B------:R-:W-:-:S02]  /*0b60*/  PRMT R5, R5, 0x9910, RZ ;  /* 0x0000991005057816 */ /* 0x000fc400000000ff */
[----:B------:R-:W-:Y:S02]  /*0b70*/  PRMT R12, R9, 0x9910, RZ ;  /* 0x00009910090c7816 */ /* 0x000fe400000000ff */
[----:B------:R-:W-:Y:S01]  /*0b80*/  LOP3.LUT R9, R10, 0xffff, RZ, 0xc0, !PT ;  /* 0x0000ffff0a097812 */ /* 0x000fe200078ec0ff */
[----:B------:R-:W-:Y:S01]  /*0b90*/  IMAD.MOV.U32 R10, RZ, RZ, R5 ;  /* 0x000000ffff0a7224 */ /* 0x000fe200078e0005 */
[----:B------:R-:W-:Y:S01]  /*0ba0*/  PRMT R7, R7, 0x9910, RZ ;  /* 0x0000991007077816 */ /* 0x000fe200000000ff */
[----:B------:R-:W-:Y:S01]  /*0bb0*/  IMAD.MOV.U32 R5, RZ, RZ, R12 ;  /* 0x000000ffff057224 */ /* 0x000fe200078e000c */
[----:B------:R-:W-:-:S03]  /*0bc0*/  ISETP.GE.U32.AND P1, PT, R9, 0x3, PT ;  /* 0x000000030900780c */ /* 0x000fc60003f26070 */
[----:B------:R-:W-:Y:S01]  /*0bd0*/  IMAD R7, R7, R10, RZ ;  /* 0x0000000a07077224 */ /* 0x000fe200078e02ff */
[--C-:B------:R-:W-:Y:S02]  /*0be0*/  SHF.R.S32.HI R9, RZ, 0x1, R5.reuse ;  /* 0x00000001ff097819 */ /* 0x100fe40000011405 */
[----:B------:R-:W-:Y:S02]  /*0bf0*/  PRMT R5, R11, 0x7610, R5 ;  /* 0x000076100b057816 */ /* 0x000fe40000000005 */
[----:B------:R-:W-:-:S05]  /*0c00*/  PRMT R10, R9, 0x7610, R10 ;  /* 0x00007610090a7816 */ /* 0x000fca000000000a */
[----:B------:R-:W-:Y:S05]  /*0c10*/  @P1 BRA `(.L_x_61595) ;  /* 0xfffffffc00b01947 */ /* 0x000fea000383ffff */
.L_x_61594:
[----:B------:R-:W-:Y:S05]  /*0c20*/  BSYNC B3 ;  /* 0x0000000000037941 */ /* 0x000fea0003800000 */
.L_x_61593:
[----:B------:R-:W-:Y:S05]  /*0c30*/  BRA `(.L_x_61591) ;  /* 0x0000000000147947 */ /* 0x000fea0003800000 */
.L_x_61592:
[----:B------:R-:W-:Y:S01]  /*0c40*/  LOP3.LUT R9, R9, 0x1, RZ, 0xc0, !PT ;  /* 0x0000000109097812 */ /* 0x000fe200078ec0ff */
[----:B------:R-:W-:-:S03]  /*0c50*/  IMAD.MOV.U32 R5, RZ, RZ, 0x1 ;  /* 0x00000001ff057424 */ /* 0x000fc600078e00ff */
[----:B------:R-:W-:-:S04]  /*0c60*/  ISETP.NE.U32.AND P1, PT, R9, 0x1, PT ;  /* 0x000000010900780c */ /* 0x000fc80003f25070 */
[----:B------:R-:W-:-:S04]  /*0c70*/  SEL R5, R5, 0xffff, P1 ;  /* 0x0000ffff05057807 */ /* 0x000fc80000800000 */
[----:B------:R-:W-:-:S07]  /*0c80*/  PRMT R7, R5, 0x7610, R7 ;  /* 0x0000761005077816 */ /* 0x000fce0000000007 */
.L_x_61591:
[----:B------:R-:W-:Y:S05]  /*0c90*/  BSYNC B2 ;  /* 0x0000000000027941 */ /* 0x000fea0003800000 */
.L_x_61590:
        /* <DEDUP_REMOVED lines=26> */
.L_x_61600:
        /* <DEDUP_REMOVED lines=8> */
[----:B------:R-:W-:Y:S01]  /*0ec0*/  IMAD.MOV.U32 R8, RZ, RZ, R10 ;  /* 0x000000ffff087224 */ /* 0x000fe200078e000a */
[----:B------:R-:W-:Y:S01]  /*0ed0*/  PRMT R9, R9, 0x9910, RZ ;  /* 0x0000991009097816 */ /* 0x000fe200000000ff */
[----:B------:R-:W-:Y:S01]  /*0ee0*/  IMAD.MOV.U32 R10, RZ, RZ, R12 ;  /* 0x000000ffff0a7224 */ /* 0x000fe200078e000c */
[----:B------:R-:W-:-:S02]  /*0ef0*/  LOP3.LUT R11, R11, 0xffff, RZ, 0xc0, !PT ;  /* 0x0000ffff0b0b7812 */ /* 0x000fc400078ec0ff */
[----:B------:R-:W-:Y:S01]  /*0f00*/  PRMT R5, R5, 0x9910, RZ ;  /* 0x0000991005057816 */ /* 0x000fe200000000ff */
[----:B------:R-:W-:Y:S01]  /*0f10*/  IMAD R10, R10, R10, RZ ;  /* 0x0000000a0a0a7224 */ /* 0x000fe200078e02ff */
[----:B------:R-:W-:Y:S02]  /*0f20*/  ISETP.GE.U32.AND P1, PT, R11, 0x3, PT ;  /* 0x000000030b00780c */ /* 0x000fe40003f26070 */
[----:B------:R-:W-:Y:S01]  /*0f30*/  SHF.R.S32.HI R9, RZ, 0x1, R9 ;  /* 0x00000001ff097819 */ /* 0x000fe20000011409 */
[----:B------:R-:W-:Y:S01]  /*0f40*/  IMAD R8, R8, R5, RZ ;  /* 0x0000000508087224 */ /* 0x000fe200078e02ff */
[----:B------:R-:W-:Y:S02]  /*0f50*/  PRMT R5, R10, 0x7610, R5 ;  /* 0x000076100a057816 */ /* 0x000fe40000000005 */
[----:B------:R-:W-:Y:S02]  /*0f60*/  PRMT R11, R9, 0x7610, R11 ;  /* 0x00007610090b7816 */ /* 0x000fe4000000000b */
[----:B------:R-:W-:-:S05]  /*0f70*/  PRMT R9, R8, 0x7610, R9 ;  /* 0x0000761008097816 */ /* 0x000fca0000000009 */
[----:B------:R-:W-:Y:S05]  /*0f80*/  @P1 BRA `(.L_x_61600) ;  /* 0xfffffffc00ac1947 */ /* 0x000fea000383ffff */
.L_x_61599:
[----:B------:R-:W-:Y:S05]  /*0f90*/  BSYNC B2 ;  /* 0x0000000000027941 */ /* 0x000fea0003800000 */
.L_x_61598:
[----:B------:R-:W-:Y:S05]  /*0fa0*/  BRA `(.L_x_61596) ;  /* 0x0000000800187947 */ /* 0x000fea0003800000 */
.L_x_61597:
[----:B------:R-:W-:Y:S01]  /*0fb0*/  LOP3.LUT R8, R8, 0x1, RZ, 0xc0, !PT ;  /* 0x0000000108087812 */ /* 0x000fe200078ec0ff */
[----:B------:R-:W-:-:S03]  /*0fc0*/  IMAD.MOV.U32 R5, RZ, RZ, 0x1 ;  /* 0x00000001ff057424 */ /* 0x000fc600078e00ff */
[----:B------:R-:W-:-:S04]  /*0fd0*/  ISETP.NE.U32.AND P1, PT, R8, 0x1, PT ;  /* 0x000000010800780c */ /* 0x000fc80003f25070 */
[----:B------:R-:W-:-:S04]  /*0fe0*/  SEL R5, R5, 0xffff, P1 ;  /* 0x0000ffff05057807 */ /* 0x000fc80000800000 */
[----:B------:R-:W-:Y:S01]  /*0ff0*/  PRMT R9, R5, 0x7610, R9 ;  /* 0x0000761005097816 */ /* 0x000fe20000000009 */
[----:B------:R-:W-:Y:S06]  /*1000*/  BRA `(.L_x_61596) ;  /* 0x0000000800007947 */ /* 0x000fec0003800000 */
.L_x_61577:
[----:B------:R-:W-:Y:S04]  /*1010*/  BSSY B2, `(.L_x_61601) ;  /* 0x000001e000027945 */ /* 0x000fe80003800000 */
        /* <DEDUP_REMOVED lines=8> */
[----:B------:R-:W-:Y:S02]  /*10a0*/  IMAD.MOV.U32 R4, RZ, RZ, 0x1 ;  /* 0x00000001ff047424 */ /* 0x000fe400078e00ff */
[----:B------:R-:W-:-:S07]  /*10b0*/  IMAD.U32 R6, RZ, RZ, UR6 ;  /* 0x00000006ff067e24 */ /* 0x000fce000f8e00ff */
.L_x_61603:
[C---:B------:R-:W-:Y:S02]  /*10c0*/  LOP3.LUT R7, R11.reuse, 0x1, RZ, 0xc0, !PT ;  /* 0x000000010b077812 */ /* 0x040fe400078ec0ff */
[----:B------:R-:W-:Y:S02]  /*10d0*/  LOP3.LUT R12, R11, 0xffff, RZ, 0xc0, !PT ;  /* 0x0000ffff0b0c7812 */ /* 0x000fe400078ec0ff */
[----:B------:R-:W-:Y:S02]  /*10e0*/  ISETP.NE.U32.AND P1, PT, R7, 0x1, PT ;  /* 0x000000010700780c */ /* 0x000fe40003f25070 */
[----:B------:R-:W-:Y:S02]  /*10f0*/  PRMT R13, R4, 0x9910, RZ ;  /* 0x00009910040d7816 */ /* 0x000fe400000000ff */
[C---:B------:R-:W-:Y:S02]  /*1100*/  PRMT R7, R6.reuse, 0x9910, RZ ;  /* 0x0000991006077816 */ /* 0x040fe400000000ff */
[----:B------:R-:W-:-:S02]  /*1110*/  SEL R6, R6, 0x1, !P1 ;  /* 0x0000000106067807 */ /* 0x000fc40004800000 */
[----:B------:R-:W-:Y:S01]  /*1120*/  LEA.HI R4, R12, R11, RZ, 0x11 ;  /* 0x0000000b0c047211 */ /* 0x000fe200078f88ff */
[----:B------:R-:W-:Y:S01]  /*1130*/  VIADD R11, R11, 0x1 ;  /* 0x000000010b0b7836 */ /* 0x000fe20000000000 */
        /* <DEDUP_REMOVED lines=11> */
.L_x_61602:
[----:B------:R-:W-:Y:S05]  /*11f0*/  BSYNC B2 ;  /* 0x0000000000027941 */ /* 0x000fea0003800000 */
.L_x_61601:
        /* <DEDUP_REMOVED lines=13> */
.L_x_61606:
[----:B------:R-:W-:Y:S02]  /*12d0*/  LOP3.LUT R11, R10, 0x1, RZ, 0xc0, !PT ;  /* 0x000000010a0b7812 */ /* 0x000fe400078ec0ff */
[----:B------:R-:W-:Y:S02]  /*12e0*/  PRMT R13, R6, 0x9910, RZ ;  /* 0x00009910060d7816 */ /* 0x000fe400000000ff */
[----:B------:R-:W-:Y:S02]  /*12f0*/  ISETP.NE.U32.AND P1, PT, R11, 0x1, PT ;  /* 0x000000010b00780c */ /* 0x000fe40003f25070 */
[C---:B------:R-:W-:Y:S02]  /*1300*/  LOP3.LUT R11, R10.reuse, 0xffff, RZ, 0xc0, !PT ;  /* 0x0000ffff0a0b7812 */ /* 0x040fe400078ec0ff */
[----:B------:R-:W-:Y:S02]  /*1310*/  PRMT R14, R7, 0x9910, RZ ;  /* 0x00009910070e7816 */ /* 0x000fe400000000ff */
[----:B------:R-:W-:Y:S01]  /*1320*/  LEA.HI R6, R11, R10, RZ, 0x11 ;  /* 0x0000000a0b067211 */ /* 0x000fe200078f88ff */
[----:B------:R-:W-:Y:S01]  /*1330*/  VIADD R10, R10, 0x1 ;  /* 0x000000010a0a7836 */ /* 0x000fe20000000000 */
[----:B------:R-:W-:-:S04]  /*1340*/  SEL R7, R7, 0x1, !P1 ;  /* 0x0000000107077807 */ /* 0x000fc80004800000 */
        /* <DEDUP_REMOVED lines=11> */
.L_x_61605:
[----:B------:R-:W-:Y:S05]  /*1400*/  BSYNC B2 ;  /* 0x0000000000027941 */ /* 0x000fea0003800000 */
.L_x_61604:
        /* <DEDUP_REMOVED lines=13> */
.L_x_61609:
[C---:B------:R-:W-:Y:S02]  /*14e0*/  LOP3.LUT R11, R9.reuse, 0x1, RZ, 0xc0, !PT ;  /* 0x00000001090b7812 */ /* 0x040fe400078ec0ff */
[----:B------:R-:W-:Y:S02]  /*14f0*/  LOP3.LUT R12, R9, 0xffff, RZ, 0xc0, !PT ;  /* 0x0000ffff090c7812 */ /* 0x000fe400078ec0ff */
[----:B------:R-:W-:Y:S02]  /*1500*/  ISETP.NE.U32.AND P1, PT, R11, 0x1, PT ;  /* 0x000000010b00780c */ /* 0x000fe40003f25070 */
[----:B------:R-:W-:Y:S02]  /*1510*/  PRMT R11, R7, 0x9910, RZ ;  /* 0x00009910070b7816 */ /* 0x000fe400000000ff */
[----:B------:R-:W-:Y:S01]  /*1520*/  LEA.HI R7, R12, R9, RZ, 0x11 ;  /* 0x000000090c077211 */ /* 0x000fe200078f88ff */
[----:B------:R-:W-:Y:S01]  /*1530*/  VIADD R9, R9, 0x1 ;  /* 0x0000000109097836 */ /* 0x000fe20000000000 */
[C---:B------:R-:W-:Y:S01]  /*1540*/  PRMT R14, R10.reuse, 0x9910, RZ ;  /* 0x000099100a0e7816 */ /* 0x040fe200000000ff */
[----:B------:R-:W-:Y:S01]  /*1550*/  IMAD.MOV.U32 R12, RZ, RZ, R11 ;  /* 0x000000ffff0c7224 */ /* 0x000fe200078e000b */
[----:B------:R-:W-:-:S02]  /*1560*/  SEL R10, R10, 0x1, !P1 ;  /* 0x000000010a0a7807 */ /* 0x000fc40004800000 */
        /* <DEDUP_REMOVED lines=11> */
.L_x_61608:
[----:B------:R-:W-:Y:S05]  /*1620*/  BSYNC B2 ;  /* 0x0000000000027941 */ /* 0x000fea0003800000 */
.L_x_61607:
[----:B-----5:R-:W-:-:S05]  /*1630*/  VIADD R9, R3, 0x180 ;  /* 0x0000018003097836 */ /* 0x020fca0000000000 */
[----:B------:R-:W-:-:S13]  /*1640*/  ISETP.GE.AND P1, PT, R9, R2, PT ;  /* 0x000000020900720c */ /* 0x000fda0003f26270 */
[----:B------:R-:W-:Y:S05]  /*1650*/  @P1 BRA `(.L_x_61596) ;  /* 0x00000000006c1947 */ /* 0x000fea0003800000 */
[----:B------:R-:W-:Y:S02]  /*1660*/  PRMT R10, R8, 0x9910, RZ ;  /* 0x00009910080a7816 */ /* 0x000fe400000000ff */
[----:B------:R-:W-:Y:S02]  /*1670*/  PRMT R9, RZ, 0x7610, R9 ;  /* 0x00007610ff097816 */ /* 0x000fe40000000009 */
[----:B------:R-:W-:-:S13]  /*1680*/  ISETP.GE.AND P1, PT, R10, RZ, PT ;  /* 0x000000ff0a00720c */ /* 0x000fda0003f26270 */
[----:B------:R-:W-:Y:S05]  /*1690*/  @!P1 BRA `(.L_x_61596) ;  /* 0x00000000005c9947 */ /* 0x000fea0003800000 */
[----:B------:R-:W-:Y:S01]  /*16a0*/  ISETP.NE.AND P1, PT, R10, RZ, PT ;  /* 0x000000ff0a00720c */ /* 0x000fe20003f25270 */
[----:B------:R-:W-:-:S12]  /*16b0*/  IMAD.MOV.U32 R9, RZ, RZ, 0x1 ;  /* 0x00000001ff097424 */ /* 0x000fd800078e00ff */
[----:B------:R-:W-:Y:S05]  /*16c0*/  @!P1 BRA `(.L_x_61596) ;  /* 0x0000000000509947 */ /* 0x000fea0003800000 */
[----:B------:R-:W-:-:S07]  /*16d0*/  IMAD.MOV.U32 R9, RZ, RZ, 0x1 ;  /* 0x00000001ff097424 */ /* 0x000fce00078e00ff */
.L_x_61610:
        /* <DEDUP_REMOVED lines=19> */
.L_x_61596:
[----:B------:R-:W-:Y:S05]  /*1810*/  BSYNC B0 ;  /* 0x0000000000007941 */ /* 0x000fea0003800000 */
.L_x_61576:
[----:B------:R-:W-:Y:S05]  /*1820*/  BRA `(.L_x_61611) ;  /* 0x0000000000407947 */ /* 0x000fea0003800000 */
.L_x_61575:
[----:B------:R-:W-:Y:S02]  /*1830*/  VIADD R5, R3, 0x180 ;  /* 0x0000018003057836 */ /* 0x000fe40000000000 */
[----:B------:R-:W-:Y:S02]  /*1840*/  IMAD.MOV.U32 R7, RZ, RZ, 0x1 ;  /* 0x00000001ff077424 */ /* 0x000fe400078e00ff */
[----:B------:R-:W-:Y:S01]  /*1850*/  IMAD.MOV.U32 R6, RZ, RZ, 0x1 ;  /* 0x00000001ff067424 */ /* 0x000fe200078e00ff */
[----:B------:R-:W-:Y:S01]  /*1860*/  ISETP.GE.AND P1, PT, R5, R2, PT ;  /* 0x000000020500720c */ /* 0x000fe20003f26270 */
[----:B------:R-:W-:-:S12]  /*1870*/  IMAD.MOV.U32 R4, RZ, RZ, 0x1 ;  /* 0x00000001ff047424 */ /* 0x000fd800078e00ff */
[----:B------:R-:W-:Y:S05]  /*1880*/  @P1 BRA `(.L_x_61611) ;  /* 0x0000000000281947 */ /* 0x000fea0003800000 */
[----:B-----5:R-:W-:Y:S01]  /*1890*/  PRMT R4, R8, 0x9910, RZ ;  /* 0x0000991008047816 */ /* 0x020fe200000000ff */
        /* <DEDUP_REMOVED lines=9> */
.L_x_61611:
[----:B------:R-:W-:Y:S05]  /*1930*/  BSYNC B1 ;  /* 0x0000000000017941 */ /* 0x000fea0003800000 */
.L_x_61574:
        /* <DEDUP_REMOVED lines=17> */
[----:B------:R1:W-:Y:S04]  /*1a50*/  STG.E.U16 desc[UR4][R4.64], R6 ;  /* 0x0000000604007986 */ /* 0x0003e8000c101504 */
[----:B------:R1:W-:Y:S02]  /*1a60*/  @!P0 STG.E.U16 desc[UR4][R10.64], R7 ;  /* 0x000000070a008986 */ /* 0x0003e4000c101504 */
.L_x_61613:
[----:B------:R-:W-:Y:S05]  /*1a70*/  BSYNC B0 ;  /* 0x0000000000007941 */ /* 0x000fea0003800000 */
.L_x_61612:
[----:B------:R-:W-:-:S13]  /*1a80*/  ISETP.GE.AND P0, PT, R13, R2, PT ;  /* 0x000000020d00720c */ /* 0x000fda0003f06270 */
[----:B------:R-:W-:Y:S05]  /*1a90*/  @P0 EXIT ;  /* 0x000000000000094d */ /* 0x000fea0003800000 */
[----:B------:R-:W2:Y:S01]  /*1aa0*/  LDC.64 R2, c[0x0][0x228] ;  /* 0x00008a00ff027b82 */ /* 0x000ea20000000a00 */
[----:B------:R-:W-:-:S04]  /*1ab0*/  IMAD R13, R0, 0x200, R13 ;  /* 0x00000200000d7824 */ /* 0x000fc800078e020d */
[----:B--2---:R-:W-:-:S05]  /*1ac0*/  IMAD.WIDE.U32 R2, R13, 0x2, R2 ;  /* 0x000000020d027825 */ /* 0x004fca00078e0002 */
[----:B------:R-:W-:Y:S01]  /*1ad0*/  STG.E.U16 desc[UR4][R2.64], R9 ;  /* 0x0000000902007986 */ /* 0x000fe2000c101504 */
[----:B------:R-:W-:Y:S05]  /*1ae0*/  EXIT ;  /* 0x000000000000794d */ /* 0x000fea0003800000 */
.L_x_61614:
        /* <DEDUP_REMOVED lines=9> */
.L_x_71942:


//--------------------- .text._ZN2at6native29vectorized_elementwise_kernelILi2EZNS0_50_GLOBAL__N__2680c7bb_12_PowKernel_cu_7dd49032_316822pow_scalar_tensor_implIsEEvRNS_18TensorIteratorBaseET_EUlsE_St5arrayIPcLm2EEEEviT0_T1_ --------------------------
	.section	.text._ZN2at6native29vectorized_elementwise_kernelILi2EZNS0_50_GLOBAL__N__2680c7bb_12_PowKernel_cu_7dd49032_316822pow_scalar_tensor_implIsEEvRNS_18TensorIteratorBaseET_EUlsE_St5arrayIPcLm2EEEEviT0_T1_,"ax",@progbits
	.align	128
        .global         _ZN2at6native29vectorized_elementwise_kernelILi2EZNS0_50_GLOBAL__N__2680c7bb_12_PowKernel_cu_7dd49032_316822pow_scalar_tensor_implIsEEvRNS_18TensorIteratorBaseET_EUlsE_St5arrayIPcLm2EEEEviT0_T1_
        .type           _ZN2at6native29vectorized_elementwise_kernelILi2EZNS0_50_GLOBAL__N__2680c7bb_12_PowKernel_cu_7dd49032_316822pow_scalar_tensor_implIsEEvRNS_18TensorIteratorBaseET_EUlsE_St5arrayIPcLm2EEEEviT0_T1_,@function
        .size           _ZN2at6native29vectorized_elementwise_kernelILi2EZNS0_50_GLOBAL__N__2680c7bb_12_PowKernel_cu_7dd49032_316822pow_scalar_tensor_implIsEEvRNS_18TensorIteratorBaseET_EUlsE_St5arrayIPcLm2EEEEviT0_T1_,(.L_x_71943 - _ZN2at6native29vectorized_elementwise_kernelILi2EZNS0_50_GLOBAL__N__2680c7bb_12_PowKernel_cu_7dd49032_316822pow_scalar_tensor_implIsEEvRNS_18TensorIteratorBaseET_EUlsE_St5arrayIPcLm2EEEEviT0_T1_)
        .other          _ZN2at6native29vectorized_elementwise_kernelILi2EZNS0_50_GLOBAL__N__2680c7bb_12_PowKernel_cu_7dd49032_316822pow_scalar_tensor_implIsEEvRNS_18TensorIteratorBaseET_EUlsE_St5arrayIPcLm2EEEEviT0_T1_,@"STO_CUDA_ENTRY STV_DEFAULT"
_ZN2at6native29vectorized_elementwise_kernelILi2EZNS0_50_GLOBAL__N__2680c7bb_12_PowKernel_cu_7dd49032_316822pow_scalar_tensor_implIsEEvRNS_18TensorIteratorBaseET_EUlsE_St5arrayIPcLm2EEEEviT0_T1_:
.text._ZN2at6native29vectorized_elementwise_kernelILi2EZNS0_50_GLOBAL__N__2680c7bb_12_PowKernel_cu_7dd49032_316822pow_scalar_tensor_implIsEEvRNS_18TensorIteratorBaseET_EUlsE_St5arrayIPcLm2EEEEviT0_T1_:
[----:B------:R-:W-:Y:S01]  /*0000*/  LDC R1, c[0x0][0x28] ;  /* 0x00000a00ff017b82 */ /* 0x000fe20000000800 */
[----:B------:R-:W0:Y:S01]  /*0010*/  S2R R0, SR_CTAID.X ;  /* 0x0000000000007919 */ /* 0x000e220000002500 */
[----:B------:R-:W-:Y:S01]  /*0020*/  ULDC UR4, c[0x0][0x210] ;  /* 0x0000840000047ab9 */ /* 0x000fe20000000800 */
[----:B------:R-:W-:Y:S01]  /*0030*/  ULDC.64 UR6, c[0x0][0x208] ;  /* 0x0000820000067ab9 */ /* 0x000fe20000000a00 */
[----:B0-----:R-:W-:-:S05]  /*0040*/  IMAD.SHL.U32 R0, R0, 0x400, RZ ;  /* 0x0000040000007824 */ /* 0x001fca00078e00ff */
[----:B------:R-:W-:Y:S01]  /*0050*/  IADD3 R9, -R0, UR4, RZ ;  /* 0x0000000400097c10 */ /* 0x000fe2000fffe1ff */
[----:B------:R-:W-:Y:S02]  /*0060*/  ULDC.U16 UR4, c[0x0][0x218] ;  /* 0x0000860000047ab9 */ /* 0x000fe40000000400 */
[----:B------:R-:W-:Y:S01]  /*0070*/  IMAD.U32 R8, RZ, RZ, UR4 ;  /* 0x00000004ff087e24 */ /* 0x000fe2000f8e00ff */
[----:B------:R-:W-:-:S13]  /*0080*/  ISETP.GE.U32.AND P0, PT, R9, 0x400, PT ;  /* 0x000004000900780c */ /* 0x000fda0003f06070 */
[----:B------:R-:W-:Y:S05]  /*0090*/  @!P0 BRA `(.L_x_61615) ;  /* 0x0000003000c88947 */ /* 0x000fea0003800000 */
[----:B------:R-:W0:Y:S01]  /*00a0*/  S2R R2, SR_TID.X ;  /* 0x0000000000027919 */ /* 0x000e220000002100 */
[----:B------:R-:W1:Y:S08]  /*00b0*/  LDC.64 R4, c[0x0][0x230] ;  /* 0x00008c00ff047b82 */ /* 0x000e700000000a00 */
[----:B------:R-:W2:Y:S01]  /*00c0*/  LDC.U16 R3, c[0x0][0x218] ;  /* 0x00008600ff037b82 */ /* 0x000ea20000000400 */
[----:B-1----:R-:W-:-:S04]  /*00d0*/  IMAD.WIDE R4, R0, 0x2, R4 ;  /* 0x0000000200047825 */ /* 0x002fc800078e0204 */
[----:B0-----:R-:W-:-:S05]  /*00e0*/  IMAD.WIDE.U32 R16, R2, 0x4, R4 ;  /* 0x0000000402107825 */ /* 0x001fca00078e0004 */
[----:B------:R-:W3:Y:S01]  /*00f0*/  LDG.E R5, desc[UR6][R16.64+0x600] ;  /* 0x0006000610057981 */ /* 0x000ee2000c1e1900 */
[----:B--2---:R-:W-:Y:S01]  /*0100*/  PRMT R13, R3, 0x9910, RZ ;  /* 0x00009910030d7816 */ /* 0x004fe200000000ff */
[----:B------:R-:W-:Y:S03]  /*0110*/  BSSY B0, `(.L_x_61616) ;  /* 0x000031e000007945 */ /* 0x000fe60003800000 */
[----:B------:R-:W-:Y:S02]  /*0120*/  ISETP.NE.AND P0, PT, R13, 0x1, PT ;  /* 0x000000010d00780c */ /* 0x000fe40003f05270 */
[----:B---3--:R-:W-:-:S11]  /*0130*/  PRMT R4, R5, 0x7632, R4 ;  /* 0x0000763205047816 */ /* 0x008fd60000000004 */
[----:B------:R-:W-:Y:S05]  /*0140*/  @!P0 BRA `(.L_x_61617) ;  /* 0x0000003000208947 */ /* 0x000fea0003800000 */
[----:B------:R-:W2:Y:S04]  /*0150*/  LDG.E R12, desc[UR6][R16.64] ;  /* 0x00000006100c7981 */ /* 0x000ea8000c1e1900 */
[----:B------:R-:W3:Y:S04]  /*0160*/  LDG.E R9, desc[UR6][R16.64+0x200] ;  /* 0x0002000610097981 */ /* 0x000ee8000c1e1900 */
[----:B------:R-:W4:Y:S01]  /*0170*/  LDG.E R7, desc[UR6][R16.64+0x400] ;  /* 0x0004000610077981 */ /* 0x000f22000c1e1900 */
[----:B------:R-:W-:Y:S02]  /*0180*/  ISETP.NE.AND P0, PT, R13, -0x1, PT ;  /* 0xffffffff0d00780c */ /* 0x000fe40003f05270 */
[----:B--2---:R-:W-:-:S02]  /*0190*/  PRMT R14, R12, 0x7632, R14 ;  /* 0x000076320c0e7816 */ /* 0x004fc4000000000e */
[----:B---3--:R-:W-:Y:S02]  /*01a0*/  PRMT R11, R9, 0x7632, R11 ;  /* 0x00007632090b7816 */ /* 0x008fe4000000000b */
[----:B----4-:R-:W-:-:S07]  /*01b0*/  PRMT R6, R7, 0x7632, R6 ;  /* 0x0000763207067816 */ /* 0x010fce0000000006 */
[----:B------:R-:W-:Y:S05]  /*01c0*/  @P0 BRA `(.L_x_61618) ;  /* 0x0000001800100947 */ /* 0x000fea0003800000 */
[----:B------:R-:W-:Y:S01]  /*01d0*/  PRMT R3, R12, 0x9910, RZ ;  /* 0x000099100c037816 */ /* 0x000fe200000000ff */
[----:B------:R-:W-:Y:S01]  /*01e0*/  BSSY B1, `(.L_x_61619) ;  /* 0x000002d000017945 */ /* 0x000fe20003800000 */
[----:B------:R-:W-:Y:S02]  /*01f0*/  IMAD.MOV.U32 R8, RZ, RZ, 0x1 ;  /* 0x00000001ff087424 */ /* 0x000fe400078e00ff */
        /* <DEDUP_REMOVED lines=11> */
[----:B------:R-:W-:Y:S02]  /*02b0*/  SEL R3, R8, 0xffff, P0 ;  /* 0x0000ffff08037807 */ /* 0x000fe40000000000 */
[----:B------:R-:W-:-:S02]  /*02c0*/  ISETP.GE.U32.AND P0, PT, R10, 0x3, PT ;  /* 0x000000030a00780c */ /* 0x000fc40003f06070 */
[----:B------:R-:W-:Y:S02]  /*02d0*/  PRMT R3, R3, 0x9910, RZ ;  /* 0x0000991003037816 */ /* 0x000fe400000000ff */
[----:B------:R-:W-:-:S09]  /*02e0*/  LEA.HI R10, R13, R12, RZ, 0x11 ;  /* 0x0000000c0d0a7211 */ /* 0x000fd200078f88ff */
[----:B------:R-:W-:Y:S05]  /*02f0*/  @!P0 BRA `(.L_x_61622) ;  /* 0x0000000000588947 */ /* 0x000fea0003800000 */
[----:B------:R-:W-:Y:S01]  /*0300*/  PRMT R13, R10, 0x9910, RZ ;  /* 0x000099100a0d7816 */ /* 0x000fe200000000ff */
[----:B------:R-:W-:-:S03]  /*0310*/  IMAD.MOV.U32 R10, RZ, RZ, 0x1 ;  /* 0x00000001ff0a7424 */ /* 0x000fc600078e00ff */
[----:B------:R-:W-:-:S04]  /*0320*/  SHF.R.S32.HI R13, RZ, 0x1, R13 ;  /* 0x00000001ff0d7819 */ /* 0x000fc8000001140d */
[----:B------:R-:W-:-:S07]  /*0330*/  PRMT R16, R13, 0x7610, R16 ;  /* 0x000076100d107816 */ /* 0x000fce0000000010 */
.L_x_61623:
        /* <DEDUP_REMOVED lines=18> */
.L_x_61622:
[----:B------:R-:W-:Y:S05]  /*0460*/  BSYNC B2 ;  /* 0x0000000000027941 */ /* 0x000fea0003800000 */
.L_x_61621:
[----:B------:R-:W-:Y:S05]  /*0470*/  BRA `(.L_x_61624) ;  /* 0x00000000000c7947 */ /* 0x000fea0003800000 */
.L_x_61620:
[----:B------:R-:W-:-:S04]  /*0480*/  LOP3.LUT R3, R12, 0x1, RZ, 0xc0, !PT ;  /* 0x000000010c037812 */ /* 0x000fc800078ec0ff */
[----:B------:R-:W-:-:S04]  /*0490*/  ISETP.NE.U32.AND P0, PT, R3, 0x1, PT ;  /* 0x000000010300780c */ /* 0x000fc80003f05070 */
[----:B------:R-:W-:-:S09]  /*04a0*/  SEL R3, R8, 0xffff, P0 ;  /* 0x0000ffff08037807 */ /* 0x000fd20000000000 */
.L_x_61624:
[----:B------:R-:W-:Y:S05]  /*04b0*/  BSYNC B1 ;  /* 0x0000000000017941 */ /* 0x000fea0003800000 */
.L_x_61619:
        /* <DEDUP_REMOVED lines=13> */
[----:B------:R-:W-:Y:S02]  /*0590*/  SEL R10, R8, 0xffff, P0 ;  /* 0x0000ffff080a7807 */ /* 0x000fe40000000000 */
[----:B------:R-:W-:Y:S01]  /*05a0*/  ISETP.GE.U32.AND P0, PT, R13, 0x3, PT ;  /* 0x000000030d00780c */ /* 0x000fe20003f06070 */
[----:B------:R-:W-:Y:S01]  /*05b0*/  IMAD.MOV.U32 R13, RZ, RZ, R12 ;  /* 0x000000ffff0d7224 */ /* 0x000fe200078e000c */
[----:B------:R-:W-:-:S04]  /*05c0*/  PRMT R10, R10, 0x9910, RZ ;  /* 0x000099100a0a7816 */ /* 0x000fc800000000ff */
[----:B------:R-:W-:-:S07]  /*05d0*/  LEA.HI R14, R13, R14, RZ, 0x11 ;  /* 0x0000000e0d0e7211 */ /* 0x000fce00078f88ff */
[----:B------:R-:W-:Y:S05]  /*05e0*/  @!P0 BRA `(.L_x_61628) ;  /* 0x0000000000648947 */ /* 0x000fea0003800000 */
[----:B------:R-:W-:Y:S01]  /*05f0*/  PRMT R13, R14, 0x9910, RZ ;  /* 0x000099100e0d7816 */ /* 0x000fe200000000ff */
[----:B------:R-:W-:-:S03]  /*0600*/  IMAD.MOV.U32 R12, RZ, RZ, 0x1 ;  /* 0x00000001ff0c7424 */ /* 0x000fc600078e00ff */
[----:B------:R-:W-:-:S04]  /*0610*/  SHF.R.S32.HI R13, RZ, 0x1, R13 ;  /* 0x00000001ff0d7819 */ /* 0x000fc8000001140d */
[----:B------:R-:W-:-:S07]  /*0620*/  PRMT R14, R13, 0x7610, R14 ;  /* 0x000076100d0e7816 */ /* 0x000fce000000000e */
.L_x_61629:
[C---:B------:R-:W-:Y:S01]  /*0630*/  LOP3.LUT R13, R14.reuse, 0x1, RZ, 0xc0, !PT ;  /* 0x000000010e0d7812 */ /* 0x040fe200078ec0ff */
[----:B------:R-:W-:Y:S01]  /*0640*/  VIADD R15, R14, 0x1 ;  /* 0x000000010e0f7836 */ /* 0x000fe20000000000 */
        /* <DEDUP_REMOVED lines=15> */
[--C-:B------:R-:W-:Y:S02]  /*0740*/  SHF.R.S32.HI R13, RZ, 0x1, R12.reuse ;  /* 0x00000001ff0d7819 */ /* 0x100fe4000001140c */
[----:B------:R-:W-:Y:S02]  /*0750*/  PRMT R12, R14, 0x7610, R12 ;  /* 0x000076100e0c7816 */ /* 0x000fe4000000000c */
[----:B------:R-:W-:Y:S01]  /*0760*/  PRMT R14, R13, 0x7610, R14 ;  /* 0x000076100d0e7816 */ /* 0x000fe2000000000e */
[----:B------:R-:W-:Y:S06]  /*0770*/  @P0 BRA `(.L_x_61629) ;  /* 0xfffffffc00ac0947 */ /* 0x000fec000383ffff */
.L_x_61628:
[----:B------:R-:W-:Y:S05]  /*0780*/  BSYNC B2 ;  /* 0x0000000000027941 */ /* 0x000fea0003800000 */
.L_x_61627:
[----:B------:R-:W-:Y:S05]  /*0790*/  BRA `(.L_x_61630) ;  /* 0x00000000000c7947 */ /* 0x000fea0003800000 */
.L_x_61626:
[----:B------:R-:W-:-:S04]  /*07a0*/  LOP3.LUT R14, R14, 0x1, RZ, 0xc0, !PT ;  /* 0x000000010e0e7812 */ /* 0x000fc800078ec0ff */
[----:B------:R-:W-:-:S04]  /*07b0*/  ISETP.NE.U32.AND P0, PT, R14, 0x1, PT ;  /* 0x000000010e00780c */ /* 0x000fc80003f05070 */
[----:B------:R-:W-:-:S09]  /*07c0*/  SEL R10, R8, 0xffff, P0 ;  /* 0x0000ffff080a7807 */ /* 0x000fd20000000000 */
.L_x_61630:
[----:B------:R-:W-:Y:S05]  /*07d0*/  BSYNC B1 ;  /* 0x0000000000017941 */ /* 0x000fea0003800000 */
.L_x_61625:
        /* <DEDUP_REMOVED lines=22> */
.L_x_61635:
        /* <DEDUP_REMOVED lines=19> */
.L_x_61634:
[----:B------:R-:W-:Y:S05]  /*0a70*/  BSYNC B2 ;  /* 0x0000000000027941 */ /* 0x000fea0003800000 */
.L_x_61633:
[----:B------:R-:W-:Y:S05]  /*0a80*/  BRA `(.L_x_61636) ;  /* 0x00000000000c7947 */ /* 0x000fea0003800000 */
.L_x_61632:
[----:B------:R-:W-:-:S04]  /*0a90*/  LOP3.LUT R12, R9, 0x1, RZ, 0xc0, !PT ;  /* 0x00000001090c7812 */ /* 0x000fc800078ec0ff */
[----:B------:R-:W-:-:S04]  /*0aa0*/  ISETP.NE.U32.AND P0, PT, R12, 0x1, PT ;  /* 0x000000010c00780c */ /* 0x000fc80003f05070 */
[----:B------:R-:W-:-:S09]  /*0ab0*/  SEL R12, R8, 0xffff, P0 ;  /* 0x0000ffff080c7807 */ /* 0x000fd20000000000 */
.L_x_61636:
[----:B------:R-:W-:Y:S05]  /*0ac0*/  BSYNC B1 ;  /* 0x0000000000017941 */ /* 0x000fea0003800000 */
.L_x_61631:
        /* <DEDUP_REMOVED lines=23> */
.L_x_61641:
        /* <DEDUP_REMOVED lines=10> */
[----:B------:R-:W-:Y:S02]  /*0ce0*/  PRMT R16, R13, 0x9910, RZ ;  /* 0x000099100d107816 */ /* 0x000fe400000000ff */
[----:B------:R-:W-:Y:S01]  /*0cf0*/  LOP3.LUT R13, R14, 0xffff, RZ, 0xc0, !PT ;  /* 0x0000ffff0e0d7812 */ /* 0x000fe200078ec0ff */
[----:B------:R-:W-:Y:S01]  /*0d00*/  IMAD R15, R15, R15, RZ ;  /* 0x0000000f0f0f7224 */ /* 0x000fe200078e02ff */
[----:B------:R-:W-:Y:S02]  /*0d10*/  PRMT R9, R9, 0x9910, RZ ;  /* 0x0000991009097816 */ /* 0x000fe400000000ff */
[----:B------:R-:W-:-:S03]  /*0d20*/  ISETP.GE.U32.AND P0, PT, R13, 0x3, PT ;  /* 0x000000030d00780c */ /* 0x000fc60003f06070 */
[----:B------:R-:W-:Y:S02]  /*0d30*/  IMAD.MOV.U32 R14, RZ, RZ, R9 ;  /* 0x000000ffff0e7224 */ /* 0x000fe400078e0009 */
[----:B------:R-:W-:Y:S02]  /*0d40*/  IMAD.MOV.U32 R9, RZ, RZ, R16 ;  /* 0x000000ffff097224 */ /* 0x000fe400078e0010 */
[----:B------:R-:W-:-:S03]  /*0d50*/  IMAD R11, R11, R14, RZ ;  /* 0x0000000e0b0b7224 */ /* 0x000fc600078e02ff */
[--C-:B------:R-:W-:Y:S02]  /*0d60*/  SHF.R.S32.HI R13, RZ, 0x1, R9.reuse ;  /* 0x00000001ff0d7819 */ /* 0x100fe40000011409 */
[----:B------:R-:W-:Y:S02]  /*0d70*/  PRMT R9, R15, 0x7610, R9 ;  /* 0x000076100f097816 */ /* 0x000fe40000000009 */
[----:B------:R-:W-:Y:S02]  /*0d80*/  PRMT R14, R13, 0x7610, R14 ;  /* 0x000076100d0e7816 */ /* 0x000fe4000000000e */
[----:B------:R-:W-:Y:S01]  /*0d90*/  PRMT R15, R11, 0x7610, R15 ;  /* 0x000076100b0f7816 */ /* 0x000fe2000000000f */
[----:B------:R-:W-:Y:S06]  /*0da0*/  @P0 BRA `(.L_x_61641) ;  /* 0xfffffffc00a40947 */ /* 0x000fec000383ffff */
.L_x_61640:
[----:B------:R-:W-:Y:S05]  /*0db0*/  BSYNC B2 ;  /* 0x0000000000027941 */ /* 0x000fea0003800000 */
.L_x_61639:
[----:B------:R-:W-:Y:S05]  /*0dc0*/  BRA `(.L_x_61642) ;  /* 0x00000000000c7947 */ /* 0x000fea0003800000 */
.L_x_61638:
[----:B------:R-:W-:-:S04]  /*0dd0*/  LOP3.LUT R11, R11, 0x1, RZ, 0xc0, !PT ;  /* 0x000000010b0b7812 */ /* 0x000fc800078ec0ff */
[----:B------:R-:W-:-:S04]  /*0de0*/  ISETP.NE.U32.AND P0, PT, R11, 0x1, PT ;  /* 0x000000010b00780c */ /* 0x000fc80003f05070 */
[----:B------:R-:W-:-:S09]  /*0df0*/  SEL R15, R8, 0xffff, P0 ;  /* 0x0000ffff080f7807 */ /* 0x000fd20000000000 */
.L_x_61642:
[----:B------:R-:W-:Y:S05]  /*0e00*/  BSYNC B1 ;  /* 0x0000000000017941 */ /* 0x000fea0003800000 */
.L_x_61637:
        /* <DEDUP_REMOVED lines=22> */
.L_x_61647:
[C---:B------:R-:W-:Y:S02]  /*0f70*/  LOP3.LUT R13, R14.reuse, 0x1, RZ, 0xc0, !PT ;  /* 0x000000010e0d7812 */ /* 0x040fe400078ec0ff */
        /* <DEDUP_REMOVED lines=19> */
.L_x_61646:
[----:B------:R-:W-:Y:S05]  /*10b0*/  BSYNC B2 ;  /* 0x0000000000027941 */ /* 0x000fea0003800000 */
.L_x_61645:
[----:B------:R-:W-:Y:S05]  /*10c0*/  BRA `(.L_x_61648) ;  /* 0x00000000000c7947 */ /* 0x000fea0003800000 */
.L_x_61644:
[----:B------:R-:W-:-:S04]  /*10d0*/  LOP3.LUT R9, R7, 0x1, RZ, 0xc0, !PT ;  /* 0x0000000107097812 */ /* 0x000fc800078ec0ff */
[----:B------:R-:W-:-:S04]  /*10e0*/  ISETP.NE.U32.AND P0, PT, R9, 0x1, PT ;  /* 0x000000010900780c */ /* 0x000fc80003f05070 */
[----:B------:R-:W-:-:S09]  /*10f0*/  SEL R9, R8, 0xffff, P0 ;  /* 0x0000ffff08097807 */ /* 0x000fd20000000000 */
.L_x_61648:
[----:B------:R-:W-:Y:S05]  /*1100*/  BSYNC B1 ;  /* 0x0000000000017941 */ /* 0x000fea0003800000 */
.L_x_61643:
        /* <DEDUP_REMOVED lines=22> */
.L_x_61653:
[----:B------:R-:W-:Y:S01]  /*1270*/  PRMT R13, R14, 0x9910, RZ ;  /* 0x000099100e0d7816 */ /* 0x000fe200000000ff */
[C---:B------:R-:W-:Y:S01]  /*1280*/  VIADD R14, R16.reuse, 0x1 ;  /* 0x00000001100e7836 */ /* 0x040fe20000000000 */
[----:B------:R-:W-:Y:S02]  /*1290*/  LOP3.LUT R7, R16, 0x1, RZ, 0xc0, !PT ;  /* 0x0000000110077812 */ /* 0x000fe400078ec0ff */
[----:B------:R-:W-:Y:S02]  /*12a0*/  PRMT R17, R6, 0x9910, RZ ;  /* 0x0000991006117816 */ /* 0x000fe400000000ff */
[----:B------:R-:W-:Y:S02]  /*12b0*/  ISETP.NE.U32.AND P0, PT, R7, 0x1, PT ;  /* 0x000000010700780c */ /* 0x000fe40003f05070 */
[----:B------:R-:W-:Y:S02]  /*12c0*/  LOP3.LUT R14, R14, 0xffff, RZ, 0xc0, !PT ;  /* 0x0000ffff0e0e7812 */ /* 0x000fe400078ec0ff */
[----:B------:R-:W-:-:S02]  /*12d0*/  LOP3.LUT R7, R16, 0xffff, RZ, 0xc0, !PT ;  /* 0x0000ffff10077812 */ /* 0x000fc400078ec0ff */
[----:B------:R-:W-:Y:S02]  /*12e0*/  SEL R6, R6, 0x1, !P0 ;  /* 0x0000000106067807 */ /* 0x000fe40004000000 */
[----:B------:R-:W-:Y:S02]  /*12f0*/  ISETP.GE.U32.AND P0, PT, R14, 0x3, PT ;  /* 0x000000030e00780c */ /* 0x000fe40003f06070 */
[----:B------:R-:W-:Y:S01]  /*1300*/  LEA.HI R11, R7, R16, RZ, 0x11 ;  /* 0x00000010070b7211 */ /* 0x000fe200078f88ff */
[----:B------:R-:W-:Y:S01]  /*1310*/  IMAD.MOV.U32 R7, RZ, RZ, R13 ;  /* 0x000000ffff077224 */ /* 0x000fe200078e000d */
[----:B------:R-:W-:Y:S01]  /*1320*/  PRMT R6, R6, 0x9910, RZ ;  /* 0x0000991006067816 */ /* 0x000fe200000000ff */
[----:B------:R-:W-:Y:S01]  /*1330*/  IMAD.MOV.U32 R13, RZ, RZ, R17 ;  /* 0x000000ffff0d7224 */ /* 0x000fe200078e0011 */
[----:B------:R-:W-:-:S03]  /*1340*/  PRMT R11, R11, 0x9910, RZ ;  /* 0x000099100b0b7816 */ /* 0x000fc600000000ff */
[----:B------:R-:W-:Y:S01]  /*1350*/  IMAD R13, R13, R13, RZ ;  /* 0x0000000d0d0d7224 */ /* 0x000fe200078e02ff */
[----:B------:R-:W-:Y:S01]  /*1360*/  SHF.R.S32.HI R11, RZ, 0x1, R11 ;  /* 0x00000001ff0b7819 */ /* 0x000fe2000001140b */
[----:B------:R-:W-:-:S03]  /*1370*/  IMAD R7, R7, R6, RZ ;  /* 0x0000000607077224 */ /* 0x000fc600078e02ff */
[----:B------:R-:W-:Y:S02]  /*1380*/  PRMT R6, R13, 0x7610, R6 ;  /* 0x000076100d067816 */ /* 0x000fe40000000006 */
[----:B------:R-:W-:Y:S02]  /*1390*/  PRMT R16, R11, 0x7610, R16 ;  /* 0x000076100b107816 */ /* 0x000fe40000000010 */
[----:B------:R-:W-:Y:S01]  /*13a0*/  PRMT R14, R7, 0x7610, R14 ;  /* 0x00007610070e7816 */ /* 0x000fe2000000000e */
[----:B------:R-:W-:Y:S06]  /*13b0*/  @P0 BRA `(.L_x_61653) ;  /* 0xfffffffc00ac0947 */ /* 0x000fec000383ffff */
.L_x_61652:
[----:B------:R-:W-:Y:S05]  /*13c0*/  BSYNC B2 ;  /* 0x0000000000027941 */ /* 0x000fea0003800000 */
.L_x_61651:
[----:B------:R-:W-:Y:S05]  /*13d0*/  BRA `(.L_x_61654) ;  /* 0x00000000000c7947 */ /* 0x000fea0003800000 */
.L_x_61650:
[----:B------:R-:W-:-:S04]  /*13e0*/  LOP3.LUT R6, R6, 0x1, RZ, 0xc0, !PT ;  /* 0x0000000106067812 */ /* 0x000fc800078ec0ff */
[----:B------:R-:W-:-:S04]  /*13f0*/  ISETP.NE.U32.AND P0, PT, R6, 0x1, PT ;  /* 0x000000010600780c */ /* 0x000fc80003f05070 */
[----:B------:R-:W-:-:S09]  /*1400*/  SEL R14, R8, 0xffff, P0 ;  /* 0x0000ffff080e7807 */ /* 0x000fd20000000000 */
.L_x_61654:
[----:B------:R-:W-:Y:S05]  /*1410*/  BSYNC B1 ;  /* 0x0000000000017941 */ /* 0x000fea0003800000 */
.L_x_61649:
        /* <DEDUP_REMOVED lines=22> */
.L_x_61659:
[C---:B------:R-:W-:Y:S01]  /*1580*/  LOP3.LUT R7, R16.reuse, 0x1, RZ, 0xc0, !PT ;  /* 0x0000000110077812 */ /* 0x040fe200078ec0ff */
[C---:B------:R-:W-:Y:S01]  /*1590*/  VIADD R13, R16.reuse, 0x1 ;  /* 0x00000001100d7836 */ /* 0x040fe20000000000 */
[----:B------:R-:W-:Y:S02]  /*15a0*/  PRMT R11, R5, 0x9910, RZ ;  /* 0x00009910050b7816 */ /* 0x000fe400000000ff */
[----:B------:R-:W-:Y:S02]  /*15b0*/  ISETP.NE.U32.AND P0, PT, R7, 0x1, PT ;  /* 0x000000010700780c */ /* 0x000fe40003f05070 */
[----:B------:R-:W-:Y:S01]  /*15c0*/  LOP3.LUT R13, R13, 0xffff, RZ, 0xc0, !PT ;  /* 0x0000ffff0d0d7812 */ /* 0x000fe200078ec0ff */
[----:B------:R-:W-:Y:S01]  /*15d0*/  IMAD R11, R11, R11, RZ ;  /* 0x0000000b0b0b7224 */ /* 0x000fe200078e02ff */
[----:B------:R-:W-:Y:S02]  /*15e0*/  LOP3.LUT R7, R16, 0xffff, RZ, 0xc0, !PT ;  /* 0x0000ffff10077812 */ /* 0x000fe400078ec0ff */
[----:B------:R-:W-:-:S02]  /*15f0*/  SEL R5, R5, 0x1, !P0 ;  /* 0x0000000105057807 */ /* 0x000fc40004000000 */
[----:B------:R-:W-:Y:S02]  /*1600*/  ISETP.GE.U32.AND P0, PT, R13, 0x3, PT ;  /* 0x000000030d00780c */ /* 0x000fe40003f06070 */
[----:B------:R-:W-:Y:S02]  /*1610*/  LEA.HI R7, R7, R16, RZ, 0x11 ;  /* 0x0000001007077211 */ /* 0x000fe400078f88ff */
[----:B------:R-:W-:Y:S02]  /*1620*/  PRMT R6, R6, 0x9910, RZ ;  /* 0x0000991006067816 */ /* 0x000fe400000000ff */
[----:B------:R-:W-:Y:S02]  /*1630*/  PRMT R7, R7, 0x9910, RZ ;  /* 0x0000991007077816 */ /* 0x000fe400000000ff */
[----:B------:R-:W-:Y:S02]  /*1640*/  PRMT R5, R5, 0x9910, RZ ;  /* 0x0000991005057816 */ /* 0x000fe400000000ff */
[----:B------:R-:W-:-:S03]  /*1650*/  SHF.R.S32.HI R7, RZ, 0x1, R7 ;  /* 0x00000001ff077819 */ /* 0x000fc60000011407 */
[----:B------:R-:W-:Y:S01]  /*1660*/  IMAD R6, R6, R5, RZ ;  /* 0x0000000506067224 */ /* 0x000fe200078e02ff */
[----:B------:R-:W-:Y:S02]  /*1670*/  PRMT R5, R11, 0x7610, R5 ;  /* 0x000076100b057816 */ /* 0x000fe40000000005 */
[----:B------:R-:W-:Y:S01]  /*1680*/  PRMT R16, R7, 0x7610, R16 ;  /* 0x0000761007107816 */ /* 0x000fe20000000010 */
[----:B------:R-:W-:Y:S06]  /*1690*/  @P0 BRA `(.L_x_61659) ;  /* 0xfffffffc00b80947 */ /* 0x000fec000383ffff */
.L_x_61658:
[----:B------:R-:W-:Y:S05]  /*16a0*/  BSYNC B2 ;  /* 0x0000000000027941 */ /* 0x000fea0003800000 */
.L_x_61657:
[----:B------:R-:W-:Y:S05]  /*16b0*/  BRA `(.L_x_61660) ;  /* 0x00000000000c7947 */ /* 0x000fea0003800000 */
.L_x_61656:
[----:B------:R-:W-:-:S04]  /*16c0*/  LOP3.LUT R5, R5, 0x1, RZ, 0xc0, !PT ;  /* 0x0000000105057812 */ /* 0x000fc800078ec0ff */
[----:B------:R-:W-:-:S04]  /*16d0*/  ISETP.NE.U32.AND P0, PT, R5, 0x1, PT ;  /* 0x000000010500780c */ /* 0x000fc80003f05070 */
[----:B------:R-:W-:-:S09]  /*16e0*/  SEL R6, R8, 0xffff, P0 ;  /* 0x0000ffff08067807 */ /* 0x000fd20000000000 */
.L_x_61660:
[----:B------:R-:W-:Y:S05]  /*16f0*/  BSYNC B1 ;  /* 0x0000000000017941 */ /* 0x000fea0003800000 */
.L_x_61655:
        /* <DEDUP_REMOVED lines=8> */
[C---:B------:R-:W-:Y:S02]  /*1780*/  LOP3.LUT R5, R4.reuse, 0x1, RZ, 0xc0, !PT ;  /* 0x0000000104057812 */ /* 0x040fe400078ec0ff */
[C---:B------:R-:W-:Y:S02]  /*1790*/  LOP3.LUT R7, R4.reuse, 0xffff, RZ, 0xc0, !PT ;  /* 0x0000ffff04077812 */ /* 0x040fe400078ec0ff */
        /* <DEDUP_REMOVED lines=13> */
.L_x_61665:
        /* <DEDUP_REMOVED lines=19> */
.L_x_61664:
[----:B------:R-:W-:Y:S05]  /*19a0*/  BSYNC B2 ;  /* 0x0000000000027941 */ /* 0x000fea0003800000 */
.L_x_61663:
[----:B------:R-:W-:Y:S05]  /*19b0*/  BRA `(.L_x_61666) ;  /* 0x00000000000c7947 */ /* 0x000fea0003800000 */
.L_x_61662:
[----:B------:R-:W-:-:S04]  /*19c0*/  LOP3.LUT R4, R4, 0x1, RZ, 0xc0, !PT ;  /* 0x0000000104047812 */ /* 0x000fc800078ec0ff */
[----:B------:R-:W-:-:S04]  /*19d0*/  ISETP.NE.U32.AND P0, PT, R4, 0x1, PT ;  /* 0x000000010400780c */ /* 0x000fc80003f05070 */
[----:B------:R-:W-:-:S09]  /*19e0*/  SEL R5, R8, 0xffff, P0 ;  /* 0x0000ffff08057807 */ /* 0x000fd20000000000 */
.L_x_61666:
[----:B------:R-:W-:Y:S05]  /*19f0*/  BSYNC B1 ;  /* 0x0000000000017941 */ /* 0x000fea0003800000 */
.L_x_61661:
[----:B------:R-:W-:Y:S05]  /*1a00*/  BRA `(.L_x_61667) ;  /* 0x0000001800387947 */ /* 0x000fea0003800000 */
.L_x_61618:
        /* <DEDUP_REMOVED lines=16> */
[----:B------:R-:W-:-:S09]  /*1b10*/  LEA.HI R15, R15, R12, RZ, 0x11 ;  /* 0x0000000c0f0f7211 */ /* 0x000fd200078f88ff */
[----:B------:R-:W-:Y:S05]  /*1b20*/  @!P0 BRA `(.L_x_61671) ;  /* 0x0000000000648947 */ /* 0x000fea0003800000 */
[----:B------:R-:W-:Y:S01]  /*1b30*/  PRMT R15, R15, 0x9910, RZ ;  /* 0x000099100f0f7816 */ /* 0x000fe200000000ff */
[----:B------:R-:W-:-:S03]  /*1b40*/  IMAD R10, R13, R13, RZ ;  /* 0x0000000d0d0a7224 */ /* 0x000fc600078e02ff */
[----:B------:R-:W-:-:S04]  /*1b50*/  SHF.R.S32.HI R15, RZ, 0x1, R15 ;  /* 0x00000001ff0f7819 */ /* 0x000fc8000001140f */
[----:B------:R-:W-:-:S07]  /*1b60*/  PRMT R16, R15, 0x7610, R16 ;  /* 0x000076100f107816 */ /* 0x000fce0000000010 */
.L_x_61672:
[----:B------:R-:W-:Y:S02]  /*1b70*/  LOP3.LUT R15, R16, 0x1, RZ, 0xc0, !PT ;  /* 0x00000001100f7812 */ /* 0x000fe400078ec0ff */
[----:B------:R-:W-:Y:S02]  /*1b80*/  PRMT R17, R10, 0x9910, RZ ;  /* 0x000099100a117816 */ /* 0x000fe400000000ff */
[----:B------:R-:W-:Y:S02]  /*1b90*/  ISETP.NE.U32.AND P0, PT, R15, 0x1, PT ;  /* 0x000000010f00780c */ /* 0x000fe40003f05070 */
[C---:B------:R-:W-:Y:S02]  /*1ba0*/  LOP3.LUT R15, R16.reuse, 0xffff, RZ, 0xc0, !PT ;  /* 0x0000ffff100f7812 */ /* 0x040fe400078ec0ff */
[----:B------:R-:W-:Y:S01]  /*1bb0*/  PRMT R18, R3, 0x9910, RZ ;  /* 0x0000991003127816 */ /* 0x000fe200000000ff */
[----:B------:R-:W-:Y:S01]  /*1bc0*/  VIADD R3, R16, 0x1 ;  /* 0x0000000110037836 */ /* 0x000fe20000000000 */
[----:B------:R-:W-:Y:S01]  /*1bd0*/  LEA.HI R15, R15, R16, RZ, 0x11 ;  /* 0x000000100f0f7211 */ /* 0x000fe200078f88ff */
[----:B------:R-:W-:Y:S01]  /*1be0*/  IMAD.MOV.U32 R16, RZ, RZ, R17 ;  /* 0x000000ffff107224 */ /* 0x000fe200078e0011 */
[----:B------:R-:W-:-:S02]  /*1bf0*/  SEL R10, R10, 0x1, !P0 ;  /* 0x000000010a0a7807 */ /* 0x000fc40004000000 */
[----:B------:R-:W-:Y:S01]  /*1c00*/  PRMT R17, R15, 0x9910, RZ ;  /* 0x000099100f117816 */ /* 0x000fe200000000ff */
[----:B------:R-:W-:Y:S01]  /*1c10*/  IMAD R16, R16, R16, RZ ;  /* 0x0000001010107224 */ /* 0x000fe200078e02ff */
[----:B------:R-:W-:Y:S02]  /*1c20*/  LOP3.LUT R15, R3, 0xffff, RZ, 0xc0, !PT ;  /* 0x0000ffff030f7812 */ /* 0x000fe400078ec0ff */
[----:B------:R-:W-:Y:S02]  /*1c30*/  PRMT R10, R10, 0x9910, RZ ;  /* 0x000099100a0a7816 */ /* 0x000fe400000000ff */
[----:B------:R-:W-:-:S03]  /*1c40*/  ISETP.GE.U32.AND P0, PT, R15, 0x3, PT ;  /* 0x000000030f00780c */ /* 0x000fc60003f06070 */
[----:B------:R-:W-:Y:S02]  /*1c50*/  IMAD.MOV.U32 R3, RZ, RZ, R10 ;  /* 0x000000ffff037224 */ /* 0x000fe400078e000a */
[----:B------:R-:W-:Y:S02]  /*1c60*/  IMAD.MOV.U32 R10, RZ, RZ, R17 ;  /* 0x000000ffff0a7224 */ /* 0x000fe400078e0011 */
[----:B------:R-:W-:-:S03]  /*1c70*/  IMAD R3, R3, R18, RZ ;  /* 0x0000001203037224 */ /* 0x000fc600078e02ff */
[--C-:B------:R-:W-:Y:S02]  /*1c80*/  SHF.R.S32.HI R15, RZ, 0x1, R10.reuse ;  /* 0x00000001ff0f7819 */ /* 0x100fe4000001140a */
[----:B------:R-:W-:Y:S02]  /*1c90*/  PRMT R10, R16, 0x7610, R10 ;  /* 0x00007610100a7816 */ /* 0x000fe4000000000a */
[----:B------:R-:W-:Y:S01]  /*1ca0*/  PRMT R16, R15, 0x7610, R16 ;  /* 0x000076100f107816 */ /* 0x000fe20000000010 */
[----:B------:R-:W-:Y:S06]  /*1cb0*/  @P0 BRA `(.L_x_61672) ;  /* 0xfffffffc00ac0947 */ /* 0x000fec000383ffff */
.L_x_61671:
[----:B------:R-:W-:Y:S05]  /*1cc0*/  BSYNC B2 ;  /* 0x0000000000027941 */ /* 0x000fea0003800000 */
.L_x_61670:
[----:B------:R-:W-:Y:S05]  /*1cd0*/  BRA `(.L_x_61673) ;  /* 0x0000000000087947 */ /* 0x000fea0003800000 */
.L_x_61669:
[----:B------:R-:W-:Y:S02]  /*1ce0*/  UMOV UR4, URZ ;  /* 0x0000003f00047c82 */ /* 0x000fe40008000000 */
[----:B------:R-:W-:-:S07]  /*1cf0*/  IMAD.U32 R3, RZ, RZ, UR4 ;  /* 0x00000004ff037e24 */ /* 0x000fce000f8e00ff */
.L_x_61673:
[----:B------:R-:W-:Y:S05]  /*1d00*/  BSYNC B1 ;  /* 0x0000000000017941 */ /* 0x000fea0003800000 */
.L_x_61668:
        /* <DEDUP_REMOVED lines=16> */
[----:B------:R-:W-:-:S04]  /*1e10*/  PRMT R10, R10, 0x9910, RZ ;  /* 0x000099100a0a7816 */ /* 0x000fc800000000ff */
[----:B------:R-:W-:-:S07]  /*1e20*/  LEA.HI R15, R15, R14, RZ, 0x11 ;  /* 0x0000000e0f0f7211 */ /* 0x000fce00078f88ff */
[----:B------:R-:W-:Y:S05]  /*1e30*/  @!P0 BRA `(.L_x_61677) ;  /* 0x0000000000648947 */ /* 0x000fea0003800000 */
[----:B------:R-:W-:Y:S01]  /*1e40*/  PRMT R12, R15, 0x9910, RZ ;  /* 0x000099100f0c7816 */ /* 0x000fe200000000ff */
[----:B------:R-:W-:-:S03]  /*1e50*/  IMAD R14, R13, R13, RZ ;  /* 0x0000000d0d0e7224 */ /* 0x000fc600078e02ff */
[--C-:B------:R-:W-:Y:S02]  /*1e60*/  SHF.R.S32.HI R15, RZ, 0x1, R12.reuse ;  /* 0x00000001ff0f7819 */ /* 0x100fe4000001140c */
[----:B------:R-:W-:-:S07]  /*1e70*/  PRMT R12, R14, 0x7610, R12 ;  /* 0x000076100e0c7816 */ /* 0x000fce000000000c */
.L_x_61678:
[C---:B------:R-:W-:Y:S02]  /*1e80*/  LOP3.LUT R14, R15.reuse, 0x1, RZ, 0xc0, !PT ;  /* 0x000000010f0e7812 */ /* 0x040fe400078ec0ff */
        /* <DEDUP_REMOVED lines=20> */
.L_x_61677:
[----:B------:R-:W-:Y:S05]  /*1fd0*/  BSYNC B2 ;  /* 0x0000000000027941 */ /* 0x000fea0003800000 */
.L_x_61676:
[----:B------:R-:W-:Y:S05]  /*1fe0*/  BRA `(.L_x_61679) ;  /* 0x0000000000087947 */ /* 0x000fea0003800000 */
.L_x_61675:
[----:B------:R-:W-:Y:S02]  /*1ff0*/  UMOV UR4, URZ ;  /* 0x0000003f00047c82 */ /* 0x000fe40008000000 */
[----:B------:R-:W-:-:S07]  /*2000*/  IMAD.U32 R10, RZ, RZ, UR4 ;  /* 0x00000004ff0a7e24 */ /* 0x000fce000f8e00ff */
.L_x_61679:
[----:B------:R-:W-:Y:S05]  /*2010*/  BSYNC B1 ;  /* 0x0000000000017941 */ /* 0x000fea0003800000 */
.L_x_61674:
        /* <DEDUP_REMOVED lines=12> */
[----:B------:R-:W-:Y:S02]  /*20e0*/  SEL R12, R8, 0x1, !P0 ;  /* 0x00000001080c7807 */ /* 0x000fe40004000000 */
[----:B------:R-:W-:Y:S02]  /*20f0*/  ISETP.GE.U32.AND P0, PT, R14, 0x3, PT ;  /* 0x000000030e00780c */ /* 0x000fe40003f06070 */
[----:B------:R-:W-:Y:S02]  /*2100*/  LOP3.LUT R14, R9, 0xffff, RZ, 0xc0, !PT ;  /* 0x0000ffff090e7812 */ /* 0x000fe400078ec0ff */
[----:B------:R-:W-:-:S02]  /*2110*/  PRMT R12, R12, 0x9910, RZ ;  /* 0x000099100c0c7816 */ /* 0x000fc400000000ff */
[----:B------:R-:W-:-:S07]  /*2120*/  LEA.HI R14, R14, R9, RZ, 0x11 ;  /* 0x000000090e0e7211 */ /* 0x000fce00078f88ff */
[----:B------:R-:W-:Y:S05]  /*2130*/  @!P0 BRA `(.L_x_61683) ;  /* 0x0000000000648947 */ /* 0x000fea0003800000 */
[----:B------:R-:W-:Y:S01]  /*2140*/  PRMT R14, R14, 0x9910, RZ ;  /* 0x000099100e0e7816 */ /* 0x000fe200000000ff */
[----:B------:R-:W-:-:S03]  /*2150*/  IMAD R15, R13, R13, RZ ;  /* 0x0000000d0d0f7224 */ /* 0x000fc600078e02ff */
[--C-:B------:R-:W-:Y:S02]  /*2160*/  SHF.R.S32.HI R16, RZ, 0x1, R14.reuse ;  /* 0x00000001ff107819 */ /* 0x100fe4000001140e */
[----:B------:R-:W-:-:S07]  /*2170*/  PRMT R14, R15, 0x7610, R14 ;  /* 0x000076100f0e7816 */ /* 0x000fce000000000e */
.L_x_61684:
[----:B------:R-:W-:Y:S02]  /*2180*/  LOP3.LUT R15, R16, 0x1, RZ, 0xc0, !PT ;  /* 0x00000001100f7812 */ /* 0x000fe400078ec0ff */
[----:B------:R-:W-:Y:S02]  /*2190*/  PRMT R18, R14, 0x9910, RZ ;  /* 0x000099100e127816 */ /* 0x000fe400000000ff */
[----:B------:R-:W-:Y:S02]  /*21a0*/  ISETP.NE.U32.AND P0, PT, R15, 0x1, PT ;  /* 0x000000010f00780c */ /* 0x000fe40003f05070 */
[----:B------:R-:W-:Y:S02]  /*21b0*/  LOP3.LUT R15, R16, 0xffff, RZ, 0xc0, !PT ;  /* 0x0000ffff100f7812 */ /* 0x000fe400078ec0ff */
        /* <DEDUP_REMOVED lines=17> */
.L_x_61683:
[----:B------:R-:W-:Y:S05]  /*22d0*/  BSYNC B2 ;  /* 0x0000000000027941 */ /* 0x000fea0003800000 */
.L_x_61682:
[----:B------:R-:W-:Y:S05]  /*22e0*/  BRA `(.L_x_61685) ;  /* 0x0000000000087947 */ /* 0x000fea0003800000 */
.L_x_61681:
[----:B------:R-:W-:Y:S02]  /*22f0*/  UMOV UR4, URZ ;  /* 0x0000003f00047c82 */ /* 0x000fe40008000000 */
[----:B------:R-:W-:-:S07]  /*2300*/  IMAD.U32 R12, RZ, RZ, UR4 ;  /* 0x00000004ff0c7e24 */ /* 0x000fce000f8e00ff */
.L_x_61685:
[----:B------:R-:W-:Y:S05]  /*2310*/  BSYNC B1 ;  /* 0x0000000000017941 */ /* 0x000fea0003800000 */
.L_x_61680:
        /* <DEDUP_REMOVED lines=15> */
[----:B------:R-:W-:Y:S01]  /*2410*/  PRMT R9, R14, 0x9910, RZ ;  /* 0x000099100e097816 */ /* 0x000fe200000000ff */
[----:B------:R-:W-:-:S04]  /*2420*/  IMAD.MOV.U32 R14, RZ, RZ, R16 ;  /* 0x000000ffff0e7224 */ /* 0x000fc800078e0010 */
[----:B------:R-:W-:Y:S01]  /*2430*/  IMAD.MOV.U32 R15, RZ, RZ, R9 ;  /* 0x000000ffff0f7224 */ /* 0x000fe200078e0009 */
[----:B------:R-:W-:-:S05]  /*2440*/  LEA.HI R14, R14, R11, RZ, 0x11 ;  /* 0x0000000b0e0e7211 */ /* 0x000fca00078f88ff */
[----:B------:R-:W-:Y:S05]  /*2450*/  @!P0 BRA `(.L_x_61689) ;  /* 0x00000000005c8947 */ /* 0x000fea0003800000 */
[----:B------:R-:W-:Y:S01]  /*2460*/  PRMT R9, R14, 0x9910, RZ ;  /* 0x000099100e097816 */ /* 0x000fe200000000ff */
[----:B------:R-:W-:-:S03]  /*2470*/  IMAD R11, R13, R13, RZ ;  /* 0x0000000d0d0b7224 */ /* 0x000fc600078e02ff */
[--C-:B------:R-:W-:Y:S02]  /*2480*/  SHF.R.S32.HI R14, RZ, 0x1, R9.reuse ;  /* 0x00000001ff0e7819 */ /* 0x100fe40000011409 */
[----:B------:R-:W-:-:S07]  /*2490*/  PRMT R9, R11, 0x7610, R9 ;  /* 0x000076100b097816 */ /* 0x000fce0000000009 */
.L_x_61690:
[----:B------:R-:W-:Y:S01]  /*24a0*/  PRMT R16, R15, 0x9910, RZ ;  /* 0x000099100f107816 */ /* 0x000fe200000000ff */
[C---:B------:R-:W-:Y:S01]  /*24b0*/  VIADD R15, R14.reuse, 0x1 ;  /* 0x000000010e0f7836 */ /* 0x040fe20000000000 */
[C---:B------:R-:W-:Y:S02]  /*24c0*/  LOP3.LUT R11, R14.reuse, 0x1, RZ, 0xc0, !PT ;  /* 0x000000010e0b7812 */ /* 0x040fe400078ec0ff */
        /* <DEDUP_REMOVED lines=8> */
[----:B------:R-:W-:Y:S02]  /*2550*/  PRMT R9, R9, 0x9910, RZ ;  /* 0x0000991009097816 */ /* 0x000fe400000000ff */
[----:B------:R-:W-:Y:S01]  /*2560*/  PRMT R11, R11, 0x9910, RZ ;  /* 0x000099100b0b7816 */ /* 0x000fe200000000ff */
[----:B------:R-:W-:Y:S02]  /*2570*/  IMAD R14, R14, R14, RZ ;  /* 0x0000000e0e0e7224 */ /* 0x000fe400078e02ff */
[----:B------:R-:W-:Y:S01]  /*2580*/  IMAD R15, R9, R16, RZ ;  /* 0x00000010090f7224 */ /* 0x000fe200078e02ff */
[----:B------:R-:W-:-:S02]  /*2590*/  SHF.R.S32.HI R11, RZ, 0x1, R11 ;  /* 0x00000001ff0b7819 */ /* 0x000fc4000001140b */
[----:B------:R-:W-:Y:S02]  /*25a0*/  PRMT R9, R14, 0x7610, R9 ;  /* 0x000076100e097816 */ /* 0x000fe40000000009 */
[----:B------:R-:W-:Y:S01]  /*25b0*/  PRMT R14, R11, 0x7610, R14 ;  /* 0x000076100b0e7816 */ /* 0x000fe2000000000e */
[----:B------:R-:W-:Y:S06]  /*25c0*/  @P0 BRA `(.L_x_61690) ;  /* 0xfffffffc00b40947 */ /* 0x000fec000383ffff */
.L_x_61689:
[----:B------:R-:W-:Y:S05]  /*25d0*/  BSYNC B2 ;  /* 0x0000000000027941 */ /* 0x000fea0003800000 */
.L_x_61688:
[----:B------:R-:W-:Y:S05]  /*25e0*/  BRA `(.L_x_61691) ;  /* 0x0000000000087947 */ /* 0x000fea0003800000 */
.L_x_61687:
[----:B------:R-:W-:Y:S02]  /*25f0*/  UMOV UR4, URZ ;  /* 0x0000003f00047c82 */ /* 0x000fe40008000000 */
[----:B------:R-:W-:-:S07]  /*2600*/  IMAD.U32 R15, RZ, RZ, UR4 ;  /* 0x00000004ff0f7e24 */ /* 0x000fce000f8e00ff */
.L_x_61691:
[----:B------:R-:W-:Y:S05]  /*2610*/  BSYNC B1 ;  /* 0x0000000000017941 */ /* 0x000fea0003800000 */
.L_x_61686:
        /* <DEDUP_REMOVED lines=20> */
[--C-:B------:R-:W-:Y:S02]  /*2760*/  SHF.R.S32.HI R17, RZ, 0x1, R11.reuse ;  /* 0x00000001ff117819 */ /* 0x100fe4000001140b */
[----:B------:R-:W-:-:S07]  /*2770*/  PRMT R11, R14, 0x7610, R11 ;  /* 0x000076100e0b7816 */ /* 0x000fce000000000b */
.L_x_61696:
[----:B------:R-:W-:Y:S02]  /*2780*/  LOP3.LUT R14, R17, 0x1, RZ, 0xc0, !PT ;  /* 0x00000001110e7812 */ /* 0x000fe400078ec0ff */
[----:B------:R-:W-:Y:S01]  /*2790*/  PRMT R18, R9, 0x9910, RZ ;  /* 0x0000991009127816 */ /* 0x000fe200000000ff */
[C---:B------:R-:W-:Y:S01]  /*27a0*/  VIADD R9, R17.reuse, 0x1 ;  /* 0x0000000111097836 */ /* 0x040fe20000000000 */
[----:B------:R-:W-:Y:S02]  /*27b0*/  ISETP.NE.U32.AND P0, PT, R14, 0x1, PT ;  /* 0x000000010e00780c */ /* 0x000fe40003f05070 */
[----:B------:R-:W-:Y:S02]  /*27c0*/  LOP3.LUT R14, R17, 0xffff, RZ, 0xc0, !PT ;  /* 0x0000ffff110e7812 */ /* 0x000fe400078ec0ff */
[----:B------:R-:W-:Y:S02]  /*27d0*/  PRMT R16, R11, 0x9910, RZ ;  /* 0x000099100b107816 */ /* 0x000fe400000000ff */
[----:B------:R-:W-:-:S02]  /*27e0*/  LEA.HI R14, R14, R17, RZ, 0x11 ;  /* 0x000000110e0e7211 */ /* 0x000fc400078f88ff */
[----:B------:R-:W-:Y:S01]  /*27f0*/  SEL R11, R11, 0x1, !P0 ;  /* 0x000000010b0b7807 */ /* 0x000fe20004000000 */
[----:B------:R-:W-:Y:S01]  /*2800*/  IMAD R16, R16, R16, RZ ;  /* 0x0000001010107224 */ /* 0x000fe200078e02ff */
[----:B------:R-:W-:Y:S02]  /*2810*/  PRMT R17, R14, 0x9910, RZ ;  /* 0x000099100e117816 */ /* 0x000fe400000000ff */
        /* <DEDUP_REMOVED lines=10> */
.L_x_61695:
[----:B------:R-:W-:Y:S05]  /*28c0*/  BSYNC B2 ;  /* 0x0000000000027941 */ /* 0x000fea0003800000 */
.L_x_61694:
[----:B------:R-:W-:Y:S05]  /*28d0*/  BRA `(.L_x_61697) ;  /* 0x0000000000087947 */ /* 0x000fea0003800000 */
.L_x_61693:
[----:B------:R-:W-:Y:S02]  /*28e0*/  UMOV UR4, URZ ;  /* 0x0000003f00047c82 */ /* 0x000fe40008000000 */
[----:B------:R-:W-:-:S07]  /*28f0*/  IMAD.U32 R9, RZ, RZ, UR4 ;  /* 0x00000004ff097e24 */ /* 0x000fce000f8e00ff */
.L_x_61697:
[----:B------:R-:W-:Y:S05]  /*2900*/  BSYNC B1 ;  /* 0x0000000000017941 */ /* 0x000fea0003800000 */
.L_x_61692:
        /* <DEDUP_REMOVED lines=16> */
[----:B------:R-:W-:-:S03]  /*2a10*/  LEA.HI R7, R7, R6, RZ, 0x11 ;  /* 0x0000000607077211 */ /* 0x000fc600078f88ff */
[----:B------:R-:W-:-:S06]  /*2a20*/  IMAD.MOV.U32 R14, RZ, RZ, R11 ;  /* 0x000000ffff0e7224 */ /* 0x000fcc00078e000b */
[----:B------:R-:W-:Y:S05]  /*2a30*/  @!P0 BRA `(.L_x_61701) ;  /* 0x0000000000588947 */ /* 0x000fea0003800000 */
[----:B------:R-:W-:Y:S01]  /*2a40*/  PRMT R6, R7, 0x9910, RZ ;  /* 0x0000991007067816 */ /* 0x000fe200000000ff */
[----:B------:R-:W-:-:S03]  /*2a50*/  IMAD R7, R13, R13, RZ ;  /* 0x0000000d0d077224 */ /* 0x000fc600078e02ff */
[--C-:B------:R-:W-:Y:S02]  /*2a60*/  SHF.R.S32.HI R16, RZ, 0x1, R6.reuse ;  /* 0x00000001ff107819 */ /* 0x100fe40000011406 */
[----:B------:R-:W-:-:S07]  /*2a70*/  PRMT R6, R7, 0x7610, R6 ;  /* 0x0000761007067816 */ /* 0x000fce0000000006 */
.L_x_61702:
[----:B------:R-:W-:Y:S01]  /*2a80*/  PRMT R17, R14, 0x9910, RZ ;  /* 0x000099100e117816 */ /* 0x000fe200000000ff */
[C---:B------:R-:W-:Y:S01]  /*2a90*/  VIADD R14, R16.reuse, 0x1 ;  /* 0x00000001100e7836 */ /* 0x040fe20000000000 */
[----:B------:R-:W-:Y:S02]  /*2aa0*/  LOP3.LUT R7, R16, 0x1, RZ, 0xc0, !PT ;  /* 0x0000000110077812 */ /* 0x000fe400078ec0ff */
[----:B------:R-:W-:Y:S02]  /*2ab0*/  PRMT R11, R6, 0x9910, RZ ;  /* 0x00009910060b7816 */ /* 0x000fe400000000ff */
[----:B------:R-:W-:Y:S02]  /*2ac0*/  ISETP.NE.U32.AND P0, PT, R7, 0x1, PT ;  /* 0x000000010700780c */ /* 0x000fe40003f05070 */
[----:B------:R-:W-:Y:S01]  /*2ad0*/  LOP3.LUT R14, R14, 0xffff, RZ, 0xc0, !PT ;  /* 0x0000ffff0e0e7812 */ /* 0x000fe200078ec0ff */
[----:B------:R-:W-:Y:S01]  /*2ae0*/  IMAD R11, R11, R11, RZ ;  /* 0x0000000b0b0b7224 */ /* 0x000fe200078e02ff */
[----:B------:R-:W-:-:S02]  /*2af0*/  LOP3.LUT R7, R16, 0xffff, RZ, 0xc0, !PT ;  /* 0x0000ffff10077812 */ /* 0x000fc400078ec0ff */
[----:B------:R-:W-:Y:S02]  /*2b00*/  SEL R6, R6, 0x1, !P0 ;  /* 0x0000000106067807 */ /* 0x000fe40004000000 */
[----:B------:R-:W-:Y:S02]  /*2b10*/  ISETP.GE.U32.AND P0, PT, R14, 0x3, PT ;  /* 0x000000030e00780c */ /* 0x000fe40003f06070 */
[----:B------:R-:W-:Y:S02]  /*2b20*/  LEA.HI R7, R7, R16, RZ, 0x11 ;  /* 0x0000001007077211 */ /* 0x000fe400078f88ff */
[----:B------:R-:W-:Y:S02]  /*2b30*/  PRMT R6, R6, 0x9910, RZ ;  /* 0x0000991006067816 */ /* 0x000fe400000000ff */
[----:B------:R-:W-:-:S03]  /*2b40*/  PRMT R7, R7, 0x9910, RZ ;  /* 0x0000991007077816 */ /* 0x000fc600000000ff */
[----:B------:R-:W-:Y:S01]  /*2b50*/  IMAD R14, R6, R17, RZ ;  /* 0x00000011060e7224 */ /* 0x000fe200078e02ff */
[----:B------:R-:W-:Y:S02]  /*2b60*/  SHF.R.S32.HI R7, RZ, 0x1, R7 ;  /* 0x00000001ff077819 */ /* 0x000fe40000011407 */
[----:B------:R-:W-:Y:S02]  /*2b70*/  PRMT R6, R11, 0x7610, R6 ;  /* 0x000076100b067816 */ /* 0x000fe40000000006 */
[----:B------:R-:W-:Y:S01]  /*2b80*/  PRMT R16, R7, 0x7610, R16 ;  /* 0x0000761007107816 */ /* 0x000fe20000000010 */
[----:B------:R-:W-:Y:S06]  /*2b90*/  @P0 BRA `(.L_x_61702) ;  /* 0xfffffffc00b80947 */ /* 0x000fec000383ffff */
.L_x_61701:
[----:B------:R-:W-:Y:S05]  /*2ba0*/  BSYNC B2 ;  /* 0x0000000000027941 */ /* 0x000fea0003800000 */
.L_x_61700:
[----:B------:R-:W-:Y:S05]  /*2bb0*/  BRA `(.L_x_61703) ;  /* 0x0000000000087947 */ /* 0x000fea0003800000 */
.L_x_61699:
[----:B------:R-:W-:Y:S02]  /*2bc0*/  UMOV UR4, URZ ;  /* 0x0000003f00047c82 */ /* 0x000fe40008000000 */
[----:B------:R-:W-:-:S07]  /*2bd0*/  IMAD.U32 R14, RZ, RZ, UR4 ;  /* 0x00000004ff0e7e24 */ /* 0x000fce000f8e00ff */
.L_x_61703:
[----:B------:R-:W-:Y:S05]  /*2be0*/  BSYNC B1 ;  /* 0x0000000000017941 */ /* 0x000fea0003800000 */
.L_x_61698:
        /* <DEDUP_REMOVED lines=22> */
.L_x_61708:
[C---:B------:R-:W-:Y:S01]  /*2d50*/  LOP3.LUT R7, R16.reuse, 0x1, RZ, 0xc0, !PT ;  /* 0x0000000110077812 */ /* 0x040fe200078ec0ff */
[C---:B------:R-:W-:Y:S01]  /*2d60*/  VIADD R11, R16.reuse, 0x1 ;  /* 0x00000001100b7836 */ /* 0x040fe20000000000 */
[----:B------:R-:W-:Y:S02]  /*2d70*/  PRMT R17, R5, 0x9910, RZ ;  /* 0x0000991005117816 */ /* 0x000fe400000000ff */
[----:B------:R-:W-:Y:S02]  /*2d80*/  ISETP.NE.U32.AND P0, PT, R7, 0x1, PT ;  /* 0x000000010700780c */ /* 0x000fe40003f05070 */
[----:B------:R-:W-:Y:S02]  /*2d90*/  LOP3.LUT R11, R11, 0xffff, RZ, 0xc0, !PT ;  /* 0x0000ffff0b0b7812 */ /* 0x000fe400078ec0ff */
[----:B------:R-:W-:Y:S02]  /*2da0*/  LOP3.LUT R7, R16, 0xffff, RZ, 0xc0, !PT ;  /* 0x0000ffff10077812 */ /* 0x000fe400078ec0ff */
[----:B------:R-:W-:-:S02]  /*2db0*/  SEL R5, R5, 0x1, !P0 ;  /* 0x0000000105057807 */ /* 0x000fc40004000000 */
[----:B------:R-:W-:Y:S02]  /*2dc0*/  PRMT R6, R6, 0x9910, RZ ;  /* 0x0000991006067816 */ /* 0x000fe400000000ff */
        /* <DEDUP_REMOVED lines=10> */
[----:B------:R-:W-:Y:S01]  /*2e70*/  PRMT R16, R7, 0x7610, R16 ;  /* 0x0000761007107816 */ /* 0x000fe20000000010 */
[----:B------:R-:W-:Y:S06]  /*2e80*/  @P0 BRA `(.L_x_61708) ;  /* 0xfffffffc00b00947 */ /* 0x000fec000383ffff */
.L_x_61707:
[----:B------:R-:W-:Y:S05]  /*2e90*/  BSYNC B2 ;  /* 0x0000000000027941 */ /* 0x000fea0003800000 */
.L_x_61706:
[----:B------:R-:W-:Y:S05]  /*2ea0*/  BRA `(.L_x_61709) ;  /* 0x0000000000087947 */ /* 0x000fea0003800000 */
.L_x_61705:
[----:B------:R-:W-:Y:S02]  /*2eb0*/  UMOV UR4, URZ ;  /* 0x0000003f00047c82 */ /* 0x000fe40008000000 */
[----:B------:R-:W-:-:S07]  /*2ec0*/  IMAD.U32 R6, RZ, RZ, UR4 ;  /* 0x00000004ff067e24 */ /* 0x000fce000f8e00ff */
.L_x_61709:
[----:B------:R-:W-:Y:S05]  /*2ed0*/  BSYNC B1 ;  /* 0x0000000000017941 */ /* 0x000fea0003800000 */
.L_x_61704:
[----:B------:R-:W-:-:S04]  /*2ee0*/  PRMT R5, R4, 0x9910, RZ ;  /* 0x0000991004057816 */ /* 0x000fc800000000ff */
        /* <DEDUP_REMOVED lines=11> */
[----:B------:R-:W-:Y:S02]  /*2fa0*/  SEL R8, R8, 0x1, !P0 ;  /* 0x0000000108087807 */ /* 0x000fe40004000000 */
[----:B------:R-:W-:-:S02]  /*2fb0*/  LOP3.LUT R5, R5, 0xffff, RZ, 0xc0, !PT ;  /* 0x0000ffff05057812 */ /* 0x000fc400078ec0ff */
[----:B------:R-:W-:Y:S02]  /*2fc0*/  PRMT R8, R8, 0x9910, RZ ;  /* 0x0000991008087816 */ /* 0x000fe400000000ff */
[----:B------:R-:W-:-:S03]  /*2fd0*/  ISETP.GE.U32.AND P0, PT, R5, 0x3, PT ;  /* 0x000000030500780c */ /* 0x000fc60003f06070 */
[----:B------:R-:W-:Y:S02]  /*2fe0*/  IMAD.MOV.U32 R5, RZ, RZ, R8 ;  /* 0x000000ffff057224 */ /* 0x000fe400078e0008 */
[----:B------:R-:W-:-:S08]  /*2ff0*/  IMAD R8, R13, R13, RZ ;  /* 0x0000000d0d087224 */ /* 0x000fd000078e02ff */
[----:B------:R-:W-:Y:S05]  /*3000*/  @!P0 BRA `(.L_x_61712) ;  /* 0x00000000005c8947 */ /* 0x000fea0003800000 */
[----:B------:R-:W-:-:S04]  /*3010*/  PRMT R4, R7, 0x9910, RZ ;  /* 0x0000991007047816 */ /* 0x000fc800000000ff */
[----:B------:R-:W-:-:S04]  /*3020*/  SHF.R.S32.HI R4, RZ, 0x1, R4 ;  /* 0x00000001ff047819 */ /* 0x000fc80000011404 */
[----:B------:R-:W-:-:S07]  /*3030*/  PRMT R16, R4, 0x7610, R16 ;  /* 0x0000761004107816 */ /* 0x000fce0000000010 */
.L_x_61713:
[C---:B------:R-:W-:Y:S02]  /*3040*/  LOP3.LUT R4, R16.reuse, 0x1, RZ, 0xc0, !PT ;  /* 0x0000000110047812 */ /* 0x040fe400078ec0ff */
[----:B------:R-:W-:Y:S02]  /*3050*/  LOP3.LUT R7, R16, 0xffff, RZ, 0xc0, !PT ;  /* 0x0000ffff10077812 */ /* 0x000fe400078ec0ff */
[----:B------:R-:W-:Y:S02]  /*3060*/  ISETP.NE.U32.AND P0, PT, R4, 0x1, PT ;  /* 0x000000010400780c */ /* 0x000fe40003f05070 */
[----:B------:R-:W-:Y:S02]  /*3070*/  PRMT R13, R8, 0x9910, RZ ;  /* 0x00009910080d7816 */ /* 0x000fe400000000ff */
[----:B------:R-:W-:Y:S01]  /*3080*/  PRMT R11, R5, 0x9910, RZ ;  /* 0x00009910050b7816 */ /* 0x000fe200000000ff */
[----:B------:R-:W-:Y:S01]  /*3090*/  VIADD R5, R16, 0x1 ;  /* 0x0000000110057836 */ /* 0x000fe20000000000 */
[----:B------:R-:W-:-:S02]  /*30a0*/  LEA.HI R7, R7, R16, RZ, 0x11 ;  /* 0x0000001007077211 */ /* 0x000fc400078f88ff */
[----:B------:R-:W-:Y:S01]  /*30b0*/  SEL R4, R8, 0x1, !P0 ;  /* 0x0000000108047807 */ /* 0x000fe20004000000 */
[----:B------:R-:W-:Y:S01]  /*30c0*/  IMAD.MOV.U32 R8, RZ, RZ, R13 ;  /* 0x000000ffff087224 */ /* 0x000fe200078e000d */
[----:B------:R-:W-:Y:S02]  /*30d0*/  PRMT R13, R7, 0x9910, RZ ;  /* 0x00009910070d7816 */ /* 0x000fe400000000ff */
[----:B------:R-:W-:Y:S01]  /*30e0*/  LOP3.LUT R7, R5, 0xffff, RZ, 0xc0, !PT ;  /* 0x0000ffff05077812 */ /* 0x000fe200078ec0ff */
[----:B------:R-:W-:Y:S01]  /*30f0*/  IMAD R8, R8, R8, RZ ;  /* 0x0000000808087224 */ /* 0x000fe200078e02ff */
[----:B------:R-:W-:Y:S01]  /*3100*/  PRMT R4, R4, 0x9910, RZ ;  /* 0x0000991004047816 */ /* 0x000fe200000000ff */
[----:B------:R-:W-:Y:S01]  /*3110*/  IMAD.MOV.U32 R5, RZ, RZ, R13 ;  /* 0x000000ffff057224 */ /* 0x000fe200078e000d */
[----:B------:R-:W-:-:S03]  /*3120*/  ISETP.GE.U32.AND P0, PT, R7, 0x3, PT ;  /* 0x000000030700780c */ /* 0x000fc60003f06070 */
[----:B------:R-:W-:Y:S01]  /*3130*/  IMAD R4, R4, R11, RZ ;  /* 0x0000000b04047224 */ /* 0x000fe200078e02ff */
[----:B------:R-:W-:-:S04]  /*3140*/  SHF.R.S32.HI R5, RZ, 0x1, R5 ;  /* 0x00000001ff057819 */ /* 0x000fc80000011405 */
[----:B------:R-:W-:Y:S02]  /*3150*/  PRMT R16, R5, 0x7610, R16 ;  /* 0x0000761005107816 */ /* 0x000fe40000000010 */
[----:B------:R-:W-:-:S03]  /*3160*/  PRMT R5, R4, 0x7610, R5 ;  /* 0x0000761004057816 */ /* 0x000fc60000000005 */
[----:B------:R-:W-:Y:S05]  /*3170*/  @P0 BRA `(.L_x_61713) ;  /* 0xfffffffc00b00947 */ /* 0x000fea000383ffff */
.L_x_61712:
[----:B------:R-:W-:Y:S05]  /*3180*/  BSYNC B1 ;  /* 0x0000000000017941 */ /* 0x000fea0003800000 */
.L_x_61711:
[----:B------:R-:W-:Y:S05]  /*3190*/  BRA `(.L_x_61667) ;  /* 0x0000000000547947 */ /* 0x000fea0003800000 */
.L_x_61710:
[----:B------:R-:W-:Y:S02]  /*31a0*/  UMOV UR4, URZ ;  /* 0x0000003f00047c82 */ /* 0x000fe40008000000 */
[----:B------:R-:W-:Y:S01]  /*31b0*/  IMAD.U32 R5, RZ, RZ, UR4 ;  /* 0x00000004ff057e24 */ /* 0x000fe2000f8e00ff */
[----:B------:R-:W-:Y:S06]  /*31c0*/  BRA `(.L_x_61667) ;  /* 0x0000000000487947 */ /* 0x000fec0003800000 */
.L_x_61617:
[----:B------:R-:W-:Y:S01]  /*31d0*/  PRMT R3, R4, 0x9910, RZ ;  /* 0x0000991004037816 */ /* 0x000fe200000000ff */
[----:B------:R-:W-:Y:S02]  /*31e0*/  IMAD.MOV.U32 R5, RZ, RZ, 0x1 ;  /* 0x00000001ff057424 */ /* 0x000fe400078e00ff */
[----:B------:R-:W-:Y:S01]  /*31f0*/  IMAD.MOV.U32 R6, RZ, RZ, 0x1 ;  /* 0x00000001ff067424 */ /* 0x000fe200078e00ff */
[----:B------:R-:W-:Y:S01]  /*3200*/  ISETP.GE.AND P0, PT, R3, 0x1, PT ;  /* 0x000000010300780c */ /* 0x000fe20003f06270 */
[----:B------:R-:W-:Y:S02]  /*3210*/  IMAD.MOV.U32 R14, RZ, RZ, 0x1 ;  /* 0x00000001ff0e7424 */ /* 0x000fe400078e00ff */
[----:B------:R-:W-:Y:S02]  /*3220*/  IMAD.MOV.U32 R9, RZ, RZ, 0x1 ;  /* 0x00000001ff097424 */ /* 0x000fe400078e00ff */
[----:B------:R-:W-:Y:S02]  /*3230*/  IMAD.MOV.U32 R15, RZ, RZ, 0x1 ;  /* 0x00000001ff0f7424 */ /* 0x000fe400078e00ff */
[----:B------:R-:W-:-:S02]  /*3240*/  IMAD.MOV.U32 R12, RZ, RZ, 0x1 ;  /* 0x00000001ff0c7424 */ /* 0x000fc400078e00ff */
[----:B------:R-:W-:Y:S02]  /*3250*/  IMAD.MOV.U32 R10, RZ, RZ, 0x1 ;  /* 0x00000001ff0a7424 */ /* 0x000fe400078e00ff */
[----:B------:R-:W-:Y:S02]  /*3260*/  IMAD.MOV.U32 R3, RZ, RZ, 0x1 ;  /* 0x00000001ff037424 */ /* 0x000fe400078e00ff */
[----:B------:R-:W-:Y:S05]  /*3270*/  @!P0 BRA `(.L_x_61667) ;  /* 0x00000000001c8947 */ /* 0x000fea0003800000 */
[----:B------:R-:W-:Y:S02]  /*3280*/  IMAD.MOV.U32 R6, RZ, RZ, 0x1 ;  /* 0x00000001ff067424 */ /* 0x000fe400078e00ff */
[----:B------:R-:W-:Y:S02]  /*3290*/  IMAD.MOV.U32 R14, RZ, RZ, 0x1 ;  /* 0x00000001ff0e7424 */ /* 0x000fe400078e00ff */
[----:B------:R-:W-:Y:S02]  /*32a0*/  IMAD.MOV.U32 R9, RZ, RZ, 0x1 ;  /* 0x00000001ff097424 */ /* 0x000fe400078e00ff */
[----:B------:R-:W-:Y:S02]  /*32b0*/  IMAD.MOV.U32 R15, RZ, RZ, 0x1 ;  /* 0x00000001ff0f7424 */ /* 0x000fe400078e00ff */
[----:B------:R-:W-:Y:S02]  /*32c0*/  IMAD.MOV.U32 R12, RZ, RZ, 0x1 ;  /* 0x00000001ff0c7424 */ /* 0x000fe400078e00ff */
[----:B------:R-:W-:-:S02]  /*32d0*/  IMAD.MOV.U32 R10, RZ, RZ, 0x1 ;  /* 0x00000001ff0a7424 */ /* 0x000fc400078e00ff */
[----:B------:R-:W-:-:S07]  /*32e0*/  IMAD.MOV.U32 R3, RZ, RZ, 0x1 ;  /* 0x00000001ff037424 */ /* 0x000fce00078e00ff */
.L_x_61667:
[----:B------:R-:W-:Y:S05]  /*32f0*/  BSYNC B0 ;  /* 0x0000000000007941 */ /* 0x000fea0003800000 */
.L_x_61616:
        /* <DEDUP_REMOVED lines=12> */
.L_x_61615:
        /* <DEDUP_REMOVED lines=22> */
.L_x_61715:
[----:B------:R-:W-:Y:S05]  /*3520*/  BSYNC B0 ;  /* 0x0000000000007941 */ /* 0x000fea0003800000 */
.L_x_61714:
        /* <DEDUP_REMOVED lines=15> */
.L_x_61717:
[----:B------:R-:W-:Y:S05]  /*3620*/  BSYNC B0 ;  /* 0x0000000000007941 */ /* 0x000fea0003800000 */
.L_x_61716:
[----:B------:R-:W-:Y:S01]  /*3630*/  ISETP.GE.AND P3, PT, R2, R9, PT ;  /* 0x000000090200720c */ /* 0x000fe20003f66270 */
[----:B------:R-:W2:Y:S01]  /*3640*/  @!P0 LDC.64 R18, c[0x0][0x230] ;  /* 0x00008c00ff128b82 */ /* 0x000ea20000000a00 */
[----:B------:R-:W-:Y:S01]  /*3650*/  @!P0 IMAD.IADD R3, R0, 0x1, R11 ;  /* 0x0000000100038824 */ /* 0x000fe200078e020b */
[----:B------:R-:W-:-:S06]  /*3660*/  PRMT R20, RZ, 0x7610, R20 ;  /* 0x00007610ff147816 */ /* 0x000fcc0000000014 */
[----:B------:R-:W3:Y:S04]  /*3670*/  @!P1 LDC.64 R12, c[0x0][0x230] ;  /* 0x00008c00ff0c9b82 */ /* 0x000ee80000000a00 */
[----:B------:R-:W-:Y:S02]  /*3680*/  @!P3 IMAD.IADD R23, R0, 0x1, R2 ;  /* 0x000000010017b824 */ /* 0x000fe400078e0202 */
[----:B------:R-:W-:Y:S02]  /*3690*/  @!P3 VIADD R2, R2, 0x80 ;  /* 0x000000800202b836 */ /* 0x000fe40000000000 */
[----:B01----:R-:W0:Y:S03]  /*36a0*/  @!P3 LDC.64 R6, c[0x0][0x230] ;  /* 0x00008c00ff06bb82 */ /* 0x003e260000000a00 */
[----:B------:R-:W-:-:S13]  /*36b0*/  ISETP.GE.AND P2, PT, R2, R9, PT ;  /* 0x000000090200720c */ /* 0x000fda0003f46270 */
[----:B------:R-:W1:Y:S01]  /*36c0*/  @!P2 LDC.64 R4, c[0x0][0x230] ;  /* 0x00008c00ff04ab82 */ /* 0x000e620000000a00 */
[----:B------:R-:W-:Y:S02]  /*36d0*/  @!P2 IMAD.IADD R21, R0, 0x1, R2 ;  /* 0x000000010015a824 */ /* 0x000fe400078e0202 */
[--C-:B--2---:R-:W-:Y:S01]  /*36e0*/  @!P0 IMAD.WIDE.U32 R2, R3, 0x2, R18.reuse ;  /* 0x0000000203028825 */ /* 0x104fe200078e0012 */
[----:B------:R-:W-:Y:S02]  /*36f0*/  PRMT R18, RZ, 0x7610, R18 ;  /* 0x00007610ff127816 */ /* 0x000fe40000000012 */
[----:B------:R-:W-:Y:S01]  /*3700*/  PRMT R19, RZ, 0x7610, R19 ;  /* 0x00007610ff137816 */ /* 0x000fe20000000013 */
[----:B---3--:R-:W-:Y:S01]  /*3710*/  @!P1 IMAD.WIDE.U32 R12, R17, 0x2, R12 ;  /* 0x00000002110c9825 */ /* 0x008fe200078e000c */
[----:B------:R-:W-:Y:S01]  /*3720*/  PRMT R17, RZ, 0x7610, R17 ;  /* 0x00007610ff117816 */ /* 0x000fe20000000011 */
[----:B------:R2:W5:Y:S02]  /*3730*/  @!P0 LDG.E.U16 R20, desc[UR6][R2.64] ;  /* 0x0000000602148981 */ /* 0x000564000c1e1500 */
[----:B0-----:R-:W-:-:S02]  /*3740*/  @!P3 IMAD.WIDE.U32 R6, R23, 0x2, R6 ;  /* 0x000000021706b825 */ /* 0x001fc400078e0006 */
[----:B------:R2:W5:Y:S04]  /*3750*/  @!P1 LDG.E.U16 R19, desc[UR6][R12.64] ;  /* 0x000000060c139981 */ /* 0x000568000c1e1500 */
[----:B------:R2:W5:Y:S01]  /*3760*/  @!P3 LDG.E.U16 R18, desc[UR6][R6.64] ;  /* 0x000000060612b981 */ /* 0x000562000c1e1500 */
[----:B-1----:R-:W-:Y:S02]  /*3770*/  @!P2 IMAD.WIDE.U32 R4, R21, 0x2, R4 ;  /* 0x000000021504a825 */ /* 0x002fe400078e0004 */
[----:B------:R-:W0:Y:S03]  /*3780*/  LDC.U16 R21, c[0x0][0x218] ;  /* 0x00008600ff157b82 */ /* 0x000e260000000400 */
[----:B------:R2:W5:Y:S01]  /*3790*/  @!P2 LDG.E.U16 R17, desc[UR6][R4.64] ;  /* 0x000000060411a981 */ /* 0x000562000c1e1500 */
[----:B------:R-:W-:Y:S01]  /*37a0*/  BSSY B1, `(.L_x_61718) ;  /* 0x00002ce000017945 */ /* 0x000fe20003800000 */
[----:B0-----:R-:W-:-:S04]  /*37b0*/  PRMT R21, R21, 0x9910, RZ ;  /* 0x0000991015157816 */ /* 0x001fc800000000ff */
[----:B------:R-:W-:-:S13]  /*37c0*/  ISETP.NE.AND P1, PT, R21, 0x1, PT ;  /* 0x000000011500780c */ /* 0x000fda0003f25270 */
[----:B--2---:R-:W-:Y:S05]  /*37d0*/  @!P1 BRA `(.L_x_61719) ;  /* 0x0000002800b89947 */ /* 0x004fea0003800000 */
[----:B------:R-:W-:Y:S01]  /*37e0*/  ISETP.NE.AND P1, PT, R21, -0x1, PT ;  /* 0xffffffff1500780c */ /* 0x000fe20003f25270 */
[----:B------:R-:W-:-:S12]  /*37f0*/  BSSY B0, `(.L_x_61720) ;  /* 0x00002ab000007945 */ /* 0x000fd80003800000 */
        /* <DEDUP_REMOVED lines=25> */
.L_x_61727:
        /* <DEDUP_REMOVED lines=12> */
[----:B------:R-:W-:Y:S02]  /*3a50*/  PRMT R4, R4, 0x9910, RZ ;  /* 0x0000991004047816 */ /* 0x000fe400000000ff */
[----:B------:R-:W-:Y:S01]  /*3a60*/  ISETP.GE.U32.AND P1, PT, R6, 0x3, PT ;  /* 0x000000030600780c */ /* 0x000fe20003f26070 */
[----:B------:R-:W-:Y:S01]  /*3a70*/  IMAD R3, R3, R2, RZ ;  /* 0x0000000203037224 */ /* 0x000fe200078e02ff */
[----:B------:R-:W-:Y:S02]  /*3a80*/  SHF.R.S32.HI R4, RZ, 0x1, R4 ;  /* 0x00000001ff047819 */ /* 0x000fe40000011404 */
[----:B------:R-:W-:-:S02]  /*3a90*/  PRMT R2, R5, 0x7610, R2 ;  /* 0x0000761005027816 */ /* 0x000fc40000000002 */
[----:B------:R-:W-:Y:S02]  /*3aa0*/  PRMT R6, R4, 0x7610, R6 ;  /* 0x0000761004067816 */ /* 0x000fe40000000006 */
[----:B------:R-:W-:-:S05]  /*3ab0*/  PRMT R12, R3, 0x7610, R12 ;  /* 0x00007610030c7816 */ /* 0x000fca000000000c */
[----:B------:R-:W-:Y:S05]  /*3ac0*/  @P1 BRA `(.L_x_61727) ;  /* 0xfffffffc00b01947 */ /* 0x000fea000383ffff */
.L_x_61726:
[----:B------:R-:W-:Y:S05]  /*3ad0*/  BSYNC B3 ;  /* 0x0000000000037941 */ /* 0x000fea0003800000 */
.L_x_61725:
[----:B------:R-:W-:Y:S05]  /*3ae0*/  BRA `(.L_x_61723) ;  /* 0x0000000000147947 */ /* 0x000fea0003800000 */
.L_x_61724:
[----:B------:R-:W-:Y:S01]  /*3af0*/  LOP3.LUT R20, R20, 0x1, RZ, 0xc0, !PT ;  /* 0x0000000114147812 */ /* 0x000fe200078ec0ff */
[----:B------:R-:W-:-:S03]  /*3b00*/  IMAD.MOV.U32 R2, RZ, RZ, 0x1 ;  /* 0x00000001ff027424 */ /* 0x000fc600078e00ff */
[----:B------:R-:W-:-:S04]  /*3b10*/  ISETP.NE.U32.AND P1, PT, R20, 0x1, PT ;  /* 0x000000011400780c */ /* 0x000fc80003f25070 */
[----:B------:R-:W-:-:S04]  /*3b20*/  SEL R2, R2, 0xffff, P1 ;  /* 0x0000ffff02027807 */ /* 0x000fc80000800000 */
[----:B------:R-:W-:-:S07]  /*3b30*/  PRMT R12, R2, 0x7610, R12 ;  /* 0x00007610020c7816 */ /* 0x000fce000000000c */
.L_x_61723:
[----:B------:R-:W-:Y:S05]  /*3b40*/  BSYNC B2 ;  /* 0x0000000000027941 */ /* 0x000fea0003800000 */
.L_x_61722:
        /* <DEDUP_REMOVED lines=26> */
.L_x_61733:
        /* <DEDUP_REMOVED lines=20> */
.L_x_61732:
[----:B------:R-:W-:Y:S05]  /*3e30*/  BSYNC B3 ;  /* 0x0000000000037941 */ /* 0x000fea0003800000 */
.L_x_61731:
[----:B------:R-:W-:Y:S05]  /*3e40*/  BRA `(.L_x_61729) ;  /* 0x0000000000147947 */ /* 0x000fea0003800000 */
.L_x_61730:
[----:B------:R-:W-:Y:S01]  /*3e50*/  LOP3.LUT R19, R19, 0x1, RZ, 0xc0, !PT ;  /* 0x0000000113137812 */ /* 0x000fe200078ec0ff */
[----:B------:R-:W-:-:S03]  /*3e60*/  IMAD.MOV.U32 R2, RZ, RZ, 0x1 ;  /* 0x00000001ff027424 */ /* 0x000fc600078e00ff */
[----:B------:R-:W-:-:S04]  /*3e70*/  ISETP.NE.U32.AND P1, PT, R19, 0x1, PT ;  /* 0x000000011300780c */ /* 0x000fc80003f25070 */
[----:B------:R-:W-:-:S04]  /*3e80*/  SEL R2, R2, 0xffff, P1 ;  /* 0x0000ffff02027807 */ /* 0x000fc80000800000 */
[----:B------:R-:W-:-:S07]  /*3e90*/  PRMT R13, R2, 0x7610, R13 ;  /* 0x00007610020d7816 */ /* 0x000fce000000000d */
.L_x_61729:
[----:B------:R-:W-:Y:S05]  /*3ea0*/  BSYNC B2 ;  /* 0x0000000000027941 */ /* 0x000fea0003800000 */
.L_x_61728:
        /* <DEDUP_REMOVED lines=27> */
.L_x_61739:
        /* <DEDUP_REMOVED lines=19> */
.L_x_61738:
[----:B------:R-:W-:Y:S05]  /*4190*/  BSYNC B3 ;  /* 0x0000000000037941 */ /* 0x000fea0003800000 */
.L_x_61737:
[----:B------:R-:W-:Y:S05]  /*41a0*/  BRA `(.L_x_61735) ;  /* 0x0000000000147947 */ /* 0x000fea0003800000 */
.L_x_61736:
[----:B------:R-:W-:Y:S01]  /*41b0*/  LOP3.LUT R16, R16, 0x1, RZ, 0xc0, !PT ;  /* 0x0000000110107812 */ /* 0x000fe200078ec0ff */
[----:B------:R-:W-:-:S03]  /*41c0*/  IMAD.MOV.U32 R2, RZ, RZ, 0x1 ;  /* 0x00000001ff027424 */ /* 0x000fc600078e00ff */
[----:B------:R-:W-:-:S04]  /*41d0*/  ISETP.NE.U32.AND P1, PT, R16, 0x1, PT ;  /* 0x000000011000780c */ /* 0x000fc80003f25070 */
[----:B------:R-:W-:-:S04]  /*41e0*/  SEL R2, R2, 0xffff, P1 ;  /* 0x0000ffff02027807 */ /* 0x000fc80000800000 */
[----:B------:R-:W-:-:S07]  /*41f0*/  PRMT R3, R2, 0x7610, R3 ;  /* 0x0000761002037816 */ /* 0x000fce0000000003 */
.L_x_61735:
[----:B------:R-:W-:Y:S05]  /*4200*/  BSYNC B2 ;  /* 0x0000000000027941 */ /* 0x000fea0003800000 */
.L_x_61734:
        /* <DEDUP_REMOVED lines=26> */
.L_x_61745:
        /* <DEDUP_REMOVED lines=21> */
.L_x_61744:
[----:B------:R-:W-:Y:S05]  /*4500*/  BSYNC B3 ;  /* 0x0000000000037941 */ /* 0x000fea0003800000 */
.L_x_61743:
[----:B------:R-:W-:Y:S05]  /*4510*/  BRA `(.L_x_61741) ;  /* 0x0000000000107947 */ /* 0x000fea0003800000 */
.L_x_61742:
[----:B------:R-:W-:Y:S01]  /*4520*/  LOP3.LUT R15, R15, 0x1, RZ, 0xc0, !PT ;  /* 0x000000010f0f7812 */ /* 0x000fe200078ec0ff */
[----:B------:R-:W-:-:S03]  /*4530*/  IMAD.MOV.U32 R2, RZ, RZ, 0x1 ;  /* 0x00000001ff027424 */ /* 0x000fc600078e00ff */
[----:B------:R-:W-:-:S04]  /*4540*/  ISETP.NE.U32.AND P1, PT, R15, 0x1, PT ;  /* 0x000000010f00780c */ /* 0x000fc80003f25070 */
[----:B------:R-:W-:-:S09]  /*4550*/  SEL R2, R2, 0xffff, P1 ;  /* 0x0000ffff02027807 */ /* 0x000fd20000800000 */
.L_x_61741:
[----:B------:R-:W-:Y:S05]  /*4560*/  BSYNC B2 ;  /* 0x0000000000027941 */ /* 0x000fea0003800000 */
.L_x_61740:
        /* <DEDUP_REMOVED lines=26> */
.L_x_61751:
        /* <DEDUP_REMOVED lines=19> */
.L_x_61750:
[----:B------:R-:W-:Y:S05]  /*4840*/  BSYNC B3 ;  /* 0x0000000000037941 */ /* 0x000fea0003800000 */
.L_x_61749:
[----:B------:R-:W-:Y:S05]  /*4850*/  BRA `(.L_x_61747) ;  /* 0x0000000000107947 */ /* 0x000fea0003800000 */
.L_x_61748:
[----:B------:R-:W-:Y:S01]  /*4860*/  LOP3.LUT R14, R14, 0x1, RZ, 0xc0, !PT ;  /* 0x000000010e0e7812 */ /* 0x000fe200078ec0ff */
[----:B------:R-:W-:-:S03]  /*4870*/  IMAD.MOV.U32 R4, RZ, RZ, 0x1 ;  /* 0x00000001ff047424 */ /* 0x000fc600078e00ff */
[----:B------:R-:W-:-:S04]  /*4880*/  ISETP.NE.U32.AND P1, PT, R14, 0x1, PT ;  /* 0x000000010e00780c */ /* 0x000fc80003f25070 */
[----:B------:R-:W-:-:S09]  /*4890*/  SEL R4, R4, 0xffff, P1 ;  /* 0x0000ffff04047807 */ /* 0x000fd20000800000 */
.L_x_61747:
[----:B------:R-:W-:Y:S05]  /*48a0*/  BSYNC B2 ;  /* 0x0000000000027941 */ /* 0x000fea0003800000 */
.L_x_61746:
        /* <DEDUP_REMOVED lines=26> */
.L_x_61757:
        /* <DEDUP_REMOVED lines=18> */
.L_x_61756:
[----:B------:R-:W-:Y:S05]  /*4b70*/  BSYNC B3 ;  /* 0x0000000000037941 */ /* 0x000fea0003800000 */
.L_x_61755:
[----:B------:R-:W-:Y:S05]  /*4b80*/  BRA `(.L_x_61753) ;  /* 0x0000000000107947 */ /* 0x000fea0003800000 */
.L_x_61754:
[----:B------:R-:W-:Y:S01]  /*4b90*/  LOP3.LUT R10, R10, 0x1, RZ, 0xc0, !PT ;  /* 0x000000010a0a7812 */ /* 0x000fe200078ec0ff */
[----:B------:R-:W-:-:S03]  /*4ba0*/  IMAD.MOV.U32 R5, RZ, RZ, 0x1 ;  /* 0x00000001ff057424 */ /* 0x000fc600078e00ff */
[----:B------:R-:W-:-:S04]  /*4bb0*/  ISETP.NE.U32.AND P1, PT, R10, 0x1, PT ;  /* 0x000000010a00780c */ /* 0x000fc80003f25070 */
[----:B------:R-:W-:-:S09]  /*4bc0*/  SEL R5, R5, 0xffff, P1 ;  /* 0x0000ffff05057807 */ /* 0x000fd20000800000 */
.L_x_61753:
[----:B------:R-:W-:Y:S05]  /*4bd0*/  BSYNC B2 ;  /* 0x0000000000027941 */ /* 0x000fea0003800000 */
.L_x_61752:
        /* <DEDUP_REMOVED lines=27> */
.L_x_61763:
        /* <DEDUP_REMOVED lines=18> */
.L_x_61762:
[----:B------:R-:W-:Y:S05]  /*4eb0*/  BSYNC B3 ;  /* 0x0000000000037941 */ /* 0x000fea0003800000 */
.L_x_61761:
[----:B------:R-:W-:Y:S05]  /*4ec0*/  BRA `(.L_x_61759) ;  /* 0x0000000000147947 */ /* 0x000fea0003800000 */
.L_x_61760:
[----:B------:R-:W-:Y:S01]  /*4ed0*/  LOP3.LUT R18, R18, 0x1, RZ, 0xc0, !PT ;  /* 0x0000000112127812 */ /* 0x000fe200078ec0ff */
[----:B------:R-:W-:-:S03]  /*4ee0*/  IMAD.MOV.U32 R6, RZ, RZ, 0x1 ;  /* 0x00000001ff067424 */ /* 0x000fc600078e00ff */
[----:B------:R-:W-:-:S04]  /*4ef0*/  ISETP.NE.U32.AND P1, PT, R18, 0x1, PT ;  /* 0x000000011200780c */ /* 0x000fc80003f25070 */
[----:B------:R-:W-:-:S04]  /*4f00*/  SEL R6, R6, 0xffff, P1 ;  /* 0x0000ffff06067807 */ /* 0x000fc80000800000 */
[----:B------:R-:W-:-:S07]  /*4f10*/  PRMT R7, R6, 0x7610, R7 ;  /* 0x0000761006077816 */ /* 0x000fce0000000007 */
.L_x_61759:
[----:B------:R-:W-:Y:S05]  /*4f20*/  BSYNC B2 ;  /* 0x0000000000027941 */ /* 0x000fea0003800000 */
.L_x_61758:
        /* <DEDUP_REMOVED lines=25> */
.L_x_61768:
        /* <DEDUP_REMOVED lines=20> */
.L_x_61767:
[----:B------:R-:W-:Y:S05]  /*5200*/  BSYNC B2 ;  /* 0x0000000000027941 */ /* 0x000fea0003800000 */
.L_x_61766:
[----:B------:R-:W-:Y:S05]  /*5210*/  BRA `(.L_x_61764) ;  /* 0x0000001000207947 */ /* 0x000fea0003800000 */
.L_x_61765:
[----:B------:R-:W-:Y:S01]  /*5220*/  LOP3.LUT R17, R17, 0x1, RZ, 0xc0, !PT ;  /* 0x0000000111117812 */ /* 0x000fe200078ec0ff */
[----:B------:R-:W-:-:S03]  /*5230*/  IMAD.MOV.U32 R6, RZ, RZ, 0x1 ;  /* 0x00000001ff067424 */ /* 0x000fc600078e00ff */
[----:B------:R-:W-:-:S04]  /*5240*/  ISETP.NE.U32.AND P1, PT, R17, 0x1, PT ;  /* 0x000000011100780c */ /* 0x000fc80003f25070 */
[----:B------:R-:W-:Y:S01]  /*5250*/  SEL R6, R6, 0xffff, P1 ;  /* 0x0000ffff06067807 */ /* 0x000fe20000800000 */
[----:B------:R-:W-:Y:S08]  /*5260*/  BRA `(.L_x_61764) ;  /* 0x00000010000c7947 */ /* 0x000ff00003800000 */
.L_x_61721:
        /* <DEDUP_REMOVED lines=11> */
.L_x_61771:
        /* <DEDUP_REMOVED lines=18> */
.L_x_61770:
[----:B------:R-:W-:Y:S05]  /*5440*/  BSYNC B2 ;  /* 0x0000000000027941 */ /* 0x000fea0003800000 */
.L_x_61769:
        /* <DEDUP_REMOVED lines=13> */
.L_x_61774:
[C---:B------:R-:W-:Y:S02]  /*5520*/  LOP3.LUT R3, R19.reuse, 0x1, RZ, 0xc0, !PT ;  /* 0x0000000113037812 */ /* 0x040fe400078ec0ff */
        /* <DEDUP_REMOVED lines=18> */
.L_x_61773:
[----:B------:R-:W-:Y:S05]  /*5650*/  BSYNC B2 ;  /* 0x0000000000027941 */ /* 0x000fea0003800000 */
.L_x_61772:
        /* <DEDUP_REMOVED lines=13> */
.L_x_61777:
        /* <DEDUP_REMOVED lines=19> */
.L_x_61776:
[----:B------:R-:W-:Y:S05]  /*5860*/  BSYNC B2 ;  /* 0x0000000000027941 */ /* 0x000fea0003800000 */
.L_x_61775:
        /* <DEDUP_REMOVED lines=13> */
.L_x_61780:
        /* <DEDUP_REMOVED lines=19> */
.L_x_61779:
[----:B------:R-:W-:Y:S05]  /*5a70*/  BSYNC B2 ;  /* 0x0000000000027941 */ /* 0x000fea0003800000 */
.L_x_61778:
        /* <DEDUP_REMOVED lines=13> */
.L_x_61783:
        /* <DEDUP_REMOVED lines=20> */
.L_x_61782:
[----:B------:R-:W-:Y:S05]  /*5c90*/  BSYNC B2 ;  /* 0x0000000000027941 */ /* 0x000fea0003800000 */
.L_x_61781:
        /* <DEDUP_REMOVED lines=13> */
.L_x_61786:
[C---:B------:R-:W-:Y:S02]  /*5d70*/  LOP3.LUT R7, R10.reuse, 0x1, RZ, 0xc0, !PT ;  /* 0x000000010a077812 */ /* 0x040fe400078ec0ff */
[----:B------:R-:W-:Y:S02]  /*5d80*/  PRMT R14, R5, 0x9910, RZ ;  /* 0x00009910050e7816 */ /* 0x000fe400000000ff */
[----:B------:R-:W-:Y:S02]  /*5d90*/  ISETP.NE.U32.AND P1, PT, R7, 0x1, PT ;  /* 0x000000010700780c */ /* 0x000fe40003f25070 */
[----:B------:R-:W-:Y:S02]  /*5da0*/  LOP3.LUT R7, R10, 0xffff, RZ, 0xc0, !PT ;  /* 0x0000ffff0a077812 */ /* 0x000fe400078ec0ff */
        /* <DEDUP_REMOVED lines=15> */
.L_x_61785:
[----:B------:R-:W-:Y:S05]  /*5ea0*/  BSYNC B2 ;  /* 0x0000000000027941 */ /* 0x000fea0003800000 */
.L_x_61784:
        /* <DEDUP_REMOVED lines=13> */
.L_x_61789:
        /* <DEDUP_REMOVED lines=19> */
.L_x_61788:
[----:B------:R-:W-:Y:S05]  /*60b0*/  BSYNC B2 ;  /* 0x0000000000027941 */ /* 0x000fea0003800000 */
.L_x_61787:
        /* <DEDUP_REMOVED lines=11> */
.L_x_61790:
[C---:B------:R-:W-:Y:S02]  /*6170*/  LOP3.LUT R10, R17.reuse, 0x1, RZ, 0xc0, !PT ;  /* 0x00000001110a7812 */ /* 0x040fe400078ec0ff */
        /* <DEDUP_REMOVED lines=18> */
.L_x_61764:
[----:B------:R-:W-:Y:S05]  /*62a0*/  BSYNC B0 ;  /* 0x0000000000007941 */ /* 0x000fea0003800000 */
.L_x_61720:
[----:B------:R-:W-:Y:S05]  /*62b0*/  BRA `(.L_x_61791) ;  /* 0x0000000000707947 */ /* 0x000fea0003800000 */
.L_x_61719:
[----:B------:R-:W-:Y:S02]  /*62c0*/  VIADD R2, R11, 0x380 ;  /* 0x000003800b027836 */ /* 0x000fe40000000000 */
[----:B------:R-:W-:Y:S02]  /*62d0*/  IMAD.MOV.U32 R7, RZ, RZ, 0x1 ;  /* 0x00000001ff077424 */ /* 0x000fe400078e00ff */
[----:B------:R-:W-:Y:S01]  /*62e0*/  IMAD.MOV.U32 R5, RZ, RZ, 0x1 ;  /* 0x00000001ff057424 */ /* 0x000fe200078e00ff */
[----:B------:R-:W-:Y:S01]  /*62f0*/  ISETP.GE.AND P1, PT, R2, R9, PT ;  /* 0x000000090200720c */ /* 0x000fe20003f26270 */
[----:B------:R-:W-:Y:S02]  /*6300*/  IMAD.MOV.U32 R4, RZ, RZ, 0x1 ;  /* 0x00000001ff047424 */ /* 0x000fe400078e00ff */
[----:B------:R-:W-:Y:S02]  /*6310*/  IMAD.MOV.U32 R2, RZ, RZ, 0x1 ;  /* 0x00000001ff027424 */ /* 0x000fe400078e00ff */
[----:B------:R-:W-:-:S02]  /*6320*/  IMAD.MOV.U32 R3, RZ, RZ, 0x1 ;  /* 0x00000001ff037424 */ /* 0x000fc400078e00ff */
[----:B------:R-:W-:Y:S02]  /*6330*/  IMAD.MOV.U32 R13, RZ, RZ, 0x1 ;  /* 0x00000001ff0d7424 */ /* 0x000fe400078e00ff */
[----:B------:R-:W-:-:S04]  /*6340*/  IMAD.MOV.U32 R12, RZ, RZ, 0x1 ;  /* 0x00000001ff0c7424 */ /* 0x000fc800078e00ff */
[----:B------:R-:W-:Y:S05]  /*6350*/  @P1 BRA `(.L_x_61791) ;  /* 0x0000000000481947 */ /* 0x000fea0003800000 */
[----:B-----5:R-:W-:Y:S01]  /*6360*/  PRMT R2, R17, 0x9910, RZ ;  /* 0x0000991011027816 */ /* 0x020fe200000000ff */
        /* <DEDUP_REMOVED lines=17> */
.L_x_61791:
[----:B------:R-:W-:Y:S05]  /*6480*/  BSYNC B1 ;  /* 0x0000000000017941 */ /* 0x000fea0003800000 */
.L_x_61718:
        /* <DEDUP_REMOVED lines=21> */
.L_x_61794:
[----:B------:R-:W-:-:S13]  /*65e0*/  ISETP.GE.AND P0, PT, R11, R9, PT ;  /* 0x000000090b00720c */ /* 0x000fda0003f06270 */
[----:B------:R-:W-:Y:S05]  /*65f0*/  @P0 BRA `(.L_x_61796) ;  /* 0x0000000000300947 */ /* 0x000fea0003800000 */
[----:B0-----:R-:W0:Y:S01]  /*6600*/  LDC.64 R12, c[0x0][0x228] ;  /* 0x00008a00ff0c7b82 */ /* 0x001e220000000a00 */
[----:B------:R-:W-:Y:S02]  /*6610*/  IMAD.IADD R3, R0, 0x1, R11 ;  /* 0x0000000100037824 */ /* 0x000fe400078e020b */
[----:B------:R-:W-:Y:S02]  /*6620*/  VIADD R11, R11, 0x80 ;  /* 0x000000800b0b7836 */ /* 0x000fe40000000000 */
[----:B0-----:R-:W-:-:S05]  /*6630*/  IMAD.WIDE.U32 R12, R3, 0x2, R12 ;  /* 0x00000002030c7825 */ /* 0x001fca00078e000c */
[----:B------:R1:W-:Y:S02]  /*6640*/  STG.E.U16 desc[UR6][R12.64], R2 ;  /* 0x000000020c007986 */ /* 0x0003e4000c101506 */
.L_x_61795:
[----:B------:R-:W-:-:S13]  /*6650*/  ISETP.GE.AND P0, PT, R11, R9, PT ;  /* 0x000000090b00720c */ /* 0x000fda0003f06270 */
[----:B------:R-:W-:Y:S05]  /*6660*/  @P0 BRA `(.L_x_61797) ;  /* 0x0000000000340947 */ /* 0x000fea0003800000 */
[----:B-1----:R-:W1:Y:S01]  /*6670*/  LDC.64 R2, c[0x0][0x228] ;  /* 0x00008a00ff027b82 */ /* 0x002e620000000a00 */
[----:B0-----:R-:W-:Y:S02]  /*6680*/  IMAD.IADD R13, R0, 0x1, R11 ;  /* 0x00000001000d7824 */ /* 0x001fe400078e020b */
[----:B------:R-:W-:Y:S02]  /*6690*/  VIADD R11, R11, 0x80 ;  /* 0x000000800b0b7836 */ /* 0x000fe40000000000 */
[----:B-1----:R-:W-:-:S05]  /*66a0*/  IMAD.WIDE.U32 R2, R13, 0x2, R2 ;  /* 0x000000020d027825 */ /* 0x002fca00078e0002 */
[----:B------:R1:W-:Y:S02]  /*66b0*/  STG.E.U16 desc[UR6][R2.64], R4 ;  /* 0x0000000402007986 */ /* 0x0003e4000c101506 */
.L_x_61796:
        /* <DEDUP_REMOVED lines=8> */
.L_x_61797:
[----:B------:R-:W-:Y:S05]  /*6740*/  BSYNC B1 ;  /* 0x0000000000017941 */ /* 0x000fea0003800000 */
.L_x_61793:
[----:B------:R-:W-:-:S13]  /*6750*/  ISETP.GE.AND P0, PT, R11, R9, PT ;  /* 0x000000090b00720c */ /* 0x000fda0003f06270 */
[----:B-12---:R-:W1:Y:S01]  /*6760*/  @!P0 LDC.64 R2, c[0x0][0x228] ;  /* 0x00008a00ff028b82 */ /* 0x006e620000000a00 */
[----:B------:R-:W-:Y:S02]  /*6770*/  @!P0 IMAD.IADD R5, R0, 0x1, R11 ;  /* 0x0000000100058824 */ /* 0x000fe400078e020b */
[----:B------:R-:W-:Y:S02]  /*6780*/  @!P0 VIADD R11, R11, 0x80 ;  /* 0x000000800b0b8836 */ /* 0x000fe40000000000 */
[----:B-1----:R-:W-:-:S05]  /*6790*/  @!P0 IMAD.WIDE.U32 R2, R5, 0x2, R2 ;  /* 0x0000000205028825 */ /* 0x002fca00078e0002 */
[----:B------:R2:W-:Y:S02]  /*67a0*/  @!P0 STG.E.U16 desc[UR6][R2.64], R7 ;  /* 0x0000000702008986 */ /* 0x0005e4000c101506 */
.L_x_61798:
[----:B------:R-:W-:Y:S05]  /*67b0*/  BSYNC B0 ;  /* 0x0000000000007941 */ /* 0x000fea0003800000 */
.L_x_61792:
        /* <DEDUP_REMOVED lines=8> */
.L_x_61799:
        /* <DEDUP_REMOVED lines=12> */
.L_x_71943:


//--------------------- .text._ZN2at6native29vectorized_elementwise_kernelILi4EZNS0_50_GLOBAL__N__2680c7bb_12_PowKernel_cu_7dd49032_316822pow_scalar_tensor_implIsEEvRNS_18TensorIteratorBaseET_EUlsE_St5arrayIPcLm2EEEEviT0_T1_ --------------------------
	.section	.text._ZN2at6native29vectorized_elementwise_kernelILi4EZNS0_50_GLOBAL__N__2680c7bb_12_PowKernel_cu_7dd49032_316822pow_scalar_tensor_implIsEEvRNS_18TensorIteratorBaseET_EUlsE_St5arrayIPcLm2EEEEviT0_T1_,"ax",@progbits
	.align	128
        .global         _ZN2at6native29vectorized_elementwise_kernelILi4EZNS0_50_GLOBAL__N__2680c7bb_12_PowKernel_cu_7dd49032_316822pow_scalar_tensor_implIsEEvRNS_18TensorIteratorBaseET_EUlsE_St5arrayIPcLm2EEEEviT0_T1_
        .type           _ZN2at6native29vectorized_elementwise_kernelILi4EZNS0_50_GLOBAL__N__2680c7bb_12_PowKernel_cu_7dd49032_316822pow_scalar_tensor_implIsEEvRNS_18TensorIteratorBaseET_EUlsE_St5arrayIPcLm2EEEEviT0_T1_,@function
        .size           _ZN2at6native29vectorized_elementwise_kernelILi4EZNS0_50_GLOBAL__N__2680c7bb_12_PowKernel_cu_7dd49032_316822pow_scalar_tensor_implIsEEvRNS_18TensorIteratorBaseET_EUlsE_St5arrayIPcLm2EEEEviT0_T1_,(.L_x_71944 - _ZN2at6native29vectorized_elementwise_kernelILi4EZNS0_50_GLOBAL__N__2680c7bb_12_PowKernel_cu_7dd49032_316822pow_scalar_tensor_implIsEEvRNS_18TensorIteratorBaseET_EUlsE_St5arrayIPcLm2EEEEviT0_T1_)
        .other          _ZN2at6native29vectorized_elementwise_kernelILi4EZNS0_50_GLOBAL__N__2680c7bb_12_PowKernel_cu_7dd49032_316822pow_scalar_tensor_implIsEEvRNS_18TensorIteratorBaseET_EUlsE_St5arrayIPcLm2EEEEviT0_T1_,@"STO_CUDA_ENTRY STV_DEFAULT"
_ZN2at6native29vectorized_elementwise_kernelILi4EZNS0_50_GLOBAL__N__2680c7bb_12_PowKernel_cu_7dd49032_316822pow_scalar_tensor_implIsEEvRNS_18TensorIteratorBaseET_EUlsE_St5arrayIPcLm2EEEEviT0_T1_:
.text._ZN2at6native29vectorized_elementwise_kernelILi4EZNS0_50_GLOBAL__N__2680c7bb_12_PowKernel_cu_7dd49032_316822pow_scalar_tensor_implIsEEvRNS_18TensorIteratorBaseET_EUlsE_St5arrayIPcLm2EEEEviT0_T1_:
        /* <DEDUP_REMOVED lines=15> */
[----:B------:R-:W3:Y:S01]  /*00f0*/  LDG.E.64 R2, desc[UR6][R4.64+0x400] ;  /* 0x0004000604027981 */ /* 0x000ee2000c1e1b00 */
[----:B--2---:R-:W-:Y:S01]  /*0100*/  PRMT R13, R7, 0x9910, RZ ;  /* 0x00009910070d7816 */ /* 0x004fe200000000ff */
[----:B------:R-:W-:Y:S03]  /*0110*/  BSSY B0, `(.L_x_61801) ;  /* 0x0000320000007945 */ /* 0x000fe60003800000 */
[----:B------:R-:W-:Y:S02]  /*0120*/  ISETP.NE.AND P0, PT, R13, 0x1, PT ;  /* 0x000000010d00780c */ /* 0x000fe40003f05270 */
[----:B---3--:R-:W-:-:S11]  /*0130*/  PRMT R9, R3, 0x7632, R9 ;  /* 0x0000763203097816 */ /* 0x008fd60000000009 */
[----:B------:R-:W-:Y:S05]  /*0140*/  @!P0 BRA `(.L_x_61802) ;  /* 0x00000030001c8947 */ /* 0x000fea0003800000 */
[----:B------:R-:W2:Y:S01]  /*0150*/  LDG.E.64 R4, desc[UR6][R4.64] ;  /* 0x0000000604047981 */ /* 0x000ea2000c1e1b00 */
[----:B------:R-:W-:Y:S02]  /*0160*/  ISETP.NE.AND P0, PT, R13, -0x1, PT ;  /* 0xffffffff0d00780c */ /* 0x000fe40003f05270 */
[----:B------:R-:W-:Y:S02]  /*0170*/  PRMT R10, R2, 0x7632, R10 ;  /* 0x00007632020a7816 */ /* 0x000fe4000000000a */
[----:B--2---:R-:W-:Y:S02]  /*0180*/  PRMT R14, R4, 0x7632, R14 ;  /* 0x00007632040e7816 */ /* 0x004fe4000000000e */
[----:B------:R-:W-:-:S07]  /*0190*/  PRMT R11, R5, 0x7632, R11 ;  /* 0x00007632050b7816 */ /* 0x000fce000000000b */
        /* <DEDUP_REMOVED lines=24> */
.L_x_61808:
        /* <DEDUP_REMOVED lines=18> */
.L_x_61807:
[----:B------:R-:W-:Y:S05]  /*0440*/  BSYNC B2 ;  /* 0x0000000000027941 */ /* 0x000fea0003800000 */
.L_x_61806:
[----:B------:R-:W-:Y:S05]  /*0450*/  BRA `(.L_x_61809) ;  /* 0x00000000000c7947 */ /* 0x000fea0003800000 */
.L_x_61805:
[----:B------:R-:W-:-:S04]  /*0460*/  LOP3.LUT R7, R4, 0x1, RZ, 0xc0, !PT ;  /* 0x0000000104077812 */ /* 0x000fc800078ec0ff */
[----:B------:R-:W-:-:S04]  /*0470*/  ISETP.NE.U32.AND P0, PT, R7, 0x1, PT ;  /* 0x000000010700780c */ /* 0x000fc80003f05070 */
[----:B------:R-:W-:-:S09]  /*0480*/  SEL R7, R8, 0xffff, P0 ;  /* 0x0000ffff08077807 */ /* 0x000fd20000000000 */
.L_x_61809:
[----:B------:R-:W-:Y:S05]  /*0490*/  BSYNC B1 ;  /* 0x0000000000017941 */ /* 0x000fea0003800000 */
.L_x_61804:
        /* <DEDUP_REMOVED lines=23> */
.L_x_61814:
        /* <DEDUP_REMOVED lines=21> */
.L_x_61813:
[----:B------:R-:W-:Y:S05]  /*0760*/  BSYNC B2 ;  /* 0x0000000000027941 */ /* 0x000fea0003800000 */
.L_x_61812:
[----:B------:R-:W-:Y:S05]  /*0770*/  BRA `(.L_x_61815) ;  /* 0x00000000000c7947 */ /* 0x000fea0003800000 */
.L_x_61811:
[----:B------:R-:W-:-:S04]  /*0780*/  LOP3.LUT R14, R14, 0x1, RZ, 0xc0, !PT ;  /* 0x000000010e0e7812 */ /* 0x000fc800078ec0ff */
[----:B------:R-:W-:-:S04]  /*0790*/  ISETP.NE.U32.AND P0, PT, R14, 0x1, PT ;  /* 0x000000010e00780c */ /* 0x000fc80003f05070 */
[----:B------:R-:W-:-:S09]  /*07a0*/  SEL R12, R8, 0xffff, P0 ;  /* 0x0000ffff080c7807 */ /* 0x000fd20000000000 */
.L_x_61815:
[----:B------:R-:W-:Y:S05]  /*07b0*/  BSYNC B1 ;  /* 0x0000000000017941 */ /* 0x000fea0003800000 */
.L_x_61810:
        /* <DEDUP_REMOVED lines=22> */
.L_x_61820:
        /* <DEDUP_REMOVED lines=19> */
.L_x_61819:
[----:B------:R-:W-:Y:S05]  /*0a50*/  BSYNC B2 ;  /* 0x0000000000027941 */ /* 0x000fea0003800000 */
.L_x_61818:
[----:B------:R-:W-:Y:S05]  /*0a60*/  BRA `(.L_x_61821) ;  /* 0x00000000000c7947 */ /* 0x000fea0003800000 */
.L_x_61817:
[----:B------:R-:W-:-:S04]  /*0a70*/  LOP3.LUT R4, R5, 0x1, RZ, 0xc0, !PT ;  /* 0x0000000105047812 */ /* 0x000fc800078ec0ff */
[----:B------:R-:W-:-:S04]  /*0a80*/  ISETP.NE.U32.AND P0, PT, R4, 0x1, PT ;  /* 0x000000010400780c */ /* 0x000fc80003f05070 */
[----:B------:R-:W-:-:S09]  /*0a90*/  SEL R4, R8, 0xffff, P0 ;  /* 0x0000ffff08047807 */ /* 0x000fd20000000000 */
.L_x_61821:
[----:B------:R-:W-:Y:S05]  /*0aa0*/  BSYNC B1 ;  /* 0x0000000000017941 */ /* 0x000fea0003800000 */
.L_x_61816:
        /* <DEDUP_REMOVED lines=23> */
.L_x_61826:
        /* <DEDUP_REMOVED lines=23> */
.L_x_61825:
[----:B------:R-:W-:Y:S05]  /*0d90*/  BSYNC B2 ;  /* 0x0000000000027941 */ /* 0x000fea0003800000 */
.L_x_61824:
[----:B------:R-:W-:Y:S05]  /*0da0*/  BRA `(.L_x_61827) ;  /* 0x00000000000c7947 */ /* 0x000fea0003800000 */
.L_x_61823:
[----:B------:R-:W-:-:S04]  /*0db0*/  LOP3.LUT R11, R11, 0x1, RZ, 0xc0, !PT ;  /* 0x000000010b0b7812 */ /* 0x000fc800078ec0ff */
[----:B------:R-:W-:-:S04]  /*0dc0*/  ISETP.NE.U32.AND P0, PT, R11, 0x1, PT ;  /* 0x000000010b00780c */ /* 0x000fc80003f05070 */
[----:B------:R-:W-:-:S09]  /*0dd0*/  SEL R15, R8, 0xffff, P0 ;  /* 0x0000ffff080f7807 */ /* 0x000fd20000000000 */
.L_x_61827:
[----:B------:R-:W-:Y:S05]  /*0de0*/  BSYNC B1 ;  /* 0x0000000000017941 */ /* 0x000fea0003800000 */
.L_x_61822:
        /* <DEDUP_REMOVED lines=12> */
[----:B------:R-:W-:Y:S02]  /*0eb0*/  SEL R5, R8, 0xffff, P0 ;  /* 0x0000ffff08057807 */ /* 0x000fe40000000000 */
[----:B------:R-:W-:Y:S02]  /*0ec0*/  ISETP.GE.U32.AND P0, PT, R11, 0x3, PT ;  /* 0x000000030b00780c */ /* 0x000fe40003f06070 */
[----:B------:R-:W-:Y:S02]  /*0ed0*/  LOP3.LUT R11, R2, 0xffff, RZ, 0xc0, !PT ;  /* 0x0000ffff020b7812 */ /* 0x000fe400078ec0ff */
[----:B------:R-:W-:-:S02]  /*0ee0*/  PRMT R5, R5, 0x9910, RZ ;  /* 0x0000991005057816 */ /* 0x000fc400000000ff */
[----:B------:R-:W-:-:S07]  /*0ef0*/  LEA.HI R11, R11, R2, RZ, 0x11 ;  /* 0x000000020b0b7211 */ /* 0x000fce00078f88ff */
[----:B------:R-:W-:Y:S05]  /*0f00*/  @!P0 BRA `(.L_x_61831) ;  /* 0x0000000000608947 */ /* 0x000fea0003800000 */
[----:B------:R-:W-:Y:S01]  /*0f10*/  PRMT R13, R11, 0x9910, RZ ;  /* 0x000099100b0d7816 */ /* 0x000fe200000000ff */
[----:B------:R-:W-:-:S03]  /*0f20*/  IMAD.MOV.U32 R11, RZ, RZ, 0x1 ;  /* 0x00000001ff0b7424 */ /* 0x000fc600078e00ff */
[----:B------:R-:W-:-:S04]  /*0f30*/  SHF.R.S32.HI R13, RZ, 0x1, R13 ;  /* 0x00000001ff0d7819 */ /* 0x000fc8000001140d */
[----:B------:R-:W-:-:S07]  /*0f40*/  PRMT R14, R13, 0x7610, R14 ;  /* 0x000076100d0e7816 */ /* 0x000fce000000000e */
.L_x_61832:
        /* <DEDUP_REMOVED lines=20> */
.L_x_61831:
[----:B------:R-:W-:Y:S05]  /*1090*/  BSYNC B2 ;  /* 0x0000000000027941 */ /* 0x000fea0003800000 */
.L_x_61830:
[----:B------:R-:W-:Y:S05]  /*10a0*/  BRA `(.L_x_61833) ;  /* 0x00000000000c7947 */ /* 0x000fea0003800000 */
.L_x_61829:
[----:B------:R-:W-:-:S04]  /*10b0*/  LOP3.LUT R5, R2, 0x1, RZ, 0xc0, !PT ;  /* 0x0000000102057812 */ /* 0x000fc800078ec0ff */
[----:B------:R-:W-:-:S04]  /*10c0*/  ISETP.NE.U32.AND P0, PT, R5, 0x1, PT ;  /* 0x000000010500780c */ /* 0x000fc80003f05070 */
[----:B------:R-:W-:-:S09]  /*10d0*/  SEL R5, R8, 0xffff, P0 ;  /* 0x0000ffff08057807 */ /* 0x000fd20000000000 */
.L_x_61833:
[----:B------:R-:W-:Y:S05]  /*10e0*/  BSYNC B1 ;  /* 0x0000000000017941 */ /* 0x000fea0003800000 */
.L_x_61828:
        /* <DEDUP_REMOVED lines=15> */
[----:B------:R-:W-:Y:S01]  /*11e0*/  PRMT R14, R11, 0x9910, RZ ;  /* 0x000099100b0e7816 */ /* 0x000fe200000000ff */
[----:B------:R-:W-:-:S05]  /*11f0*/  IMAD.MOV.U32 R11, RZ, RZ, R2 ;  /* 0x000000ffff0b7224 */ /* 0x000fca00078e0002 */
[----:B------:R-:W-:-:S05]  /*1200*/  LEA.HI R10, R11, R10, RZ, 0x11 ;  /* 0x0000000a0b0a7211 */ /* 0x000fca00078f88ff */
[----:B------:R-:W-:Y:S05]  /*1210*/  @!P0 BRA `(.L_x_61837) ;  /* 0x00000000006c8947 */ /* 0x000fea0003800000 */
[----:B------:R-:W-:Y:S01]  /*1220*/  PRMT R10, R10, 0x9910, RZ ;  /* 0x000099100a0a7816 */ /* 0x000fe200000000ff */
[----:B------:R-:W-:-:S03]  /*1230*/  IMAD.MOV.U32 R2, RZ, RZ, 0x1 ;  /* 0x00000001ff027424 */ /* 0x000fc600078e00ff */
[----:B------:R-:W-:-:S04]  /*1240*/  SHF.R.S32.HI R10, RZ, 0x1, R10 ;  /* 0x00000001ff0a7819 */ /* 0x000fc8000001140a */
[----:B------:R-:W-:-:S07]  /*1250*/  PRMT R13, R10, 0x7610, R13 ;  /* 0x000076100a0d7816 */ /* 0x000fce000000000d */
.L_x_61838:
[C---:B------:R-:W-:Y:S02]  /*1260*/  LOP3.LUT R10, R13.reuse, 0x1, RZ, 0xc0, !PT ;  /* 0x000000010d0a7812 */ /* 0x040fe400078ec0ff */
[----:B------:R-:W-:Y:S01]  /*1270*/  PRMT R16, R14, 0x9910, RZ ;  /* 0x000099100e107816 */ /* 0x000fe200000000ff */
[C---:B------:R-:W-:Y:S01]  /*1280*/  VIADD R14, R13.reuse, 0x1 ;  /* 0x000000010d0e7836 */ /* 0x040fe20000000000 */
[----:B------:R-:W-:Y:S02]  /*1290*/  ISETP.NE.U32.AND P0, PT, R10, 0x1, PT ;  /* 0x000000010a00780c */ /* 0x000fe40003f05070 */
[----:B------:R-:W-:Y:S02]  /*12a0*/  LOP3.LUT R10, R13, 0xffff, RZ, 0xc0, !PT ;  /* 0x0000ffff0d0a7812 */ /* 0x000fe400078ec0ff */
[C---:B------:R-:W-:Y:S02]  /*12b0*/  PRMT R17, R2.reuse, 0x9910, RZ ;  /* 0x0000991002117816 */ /* 0x040fe400000000ff */
[----:B------:R-:W-:-:S02]  /*12c0*/  SEL R2, R2, 0x1, !P0 ;  /* 0x0000000102027807 */ /* 0x000fc40004000000 */
[----:B------:R-:W-:Y:S02]  /*12d0*/  LOP3.LUT R14, R14, 0xffff, RZ, 0xc0, !PT ;  /* 0x0000ffff0e0e7812 */ /* 0x000fe400078ec0ff */
[----:B------:R-:W-:Y:S01]  /*12e0*/  LEA.HI R11, R10, R13, RZ, 0x11 ;  /* 0x0000000d0a0b7211 */ /* 0x000fe200078f88ff */
[----:B------:R-:W-:Y:S01]  /*12f0*/  IMAD.MOV.U32 R10, RZ, RZ, R16 ;  /* 0x000000ffff0a7224 */ /* 0x000fe200078e0010 */
[----:B------:R-:W-:Y:S01]  /*1300*/  PRMT R2, R2, 0x9910, RZ ;  /* 0x0000991002027816 */ /* 0x000fe200000000ff */
[----:B------:R-:W-:Y:S01]  /*1310*/  IMAD.MOV.U32 R13, RZ, RZ, R17 ;  /* 0x000000ffff0d7224 */ /* 0x000fe200078e0011 */
[----:B------:R-:W-:Y:S02]  /*1320*/  ISETP.GE.U32.AND P0, PT, R14, 0x3, PT ;  /* 0x000000030e00780c */ /* 0x000fe40003f06070 */
[----:B------:R-:W-:Y:S01]  /*1330*/  PRMT R16, R11, 0x9910, RZ ;  /* 0x000099100b107816 */ /* 0x000fe200000000ff */
[----:B------:R-:W-:Y:S02]  /*1340*/  IMAD.MOV.U32 R11, RZ, RZ, R2 ;  /* 0x000000ffff0b7224 */ /* 0x000fe400078e0002 */
[----:B------:R-:W-:-:S02]  /*1350*/  IMAD R13, R13, R13, RZ ;  /* 0x0000000d0d0d7224 */ /* 0x000fc400078e02ff */
[----:B------:R-:W-:Y:S02]  /*1360*/  IMAD.MOV.U32 R2, RZ, RZ, R16 ;  /* 0x000000ffff027224 */ /* 0x000fe400078e0010 */
[----:B------:R-:W-:-:S03]  /*1370*/  IMAD R10, R10, R11, RZ ;  /* 0x0000000b0a0a7224 */ /* 0x000fc600078e02ff */
[--C-:B------:R-:W-:Y:S02]  /*1380*/  SHF.R.S32.HI R11, RZ, 0x1, R2.reuse ;  /* 0x00000001ff0b7819 */ /* 0x100fe40000011402 */
[----:B------:R-:W-:Y:S02]  /*1390*/  PRMT R2, R13, 0x7610, R2 ;  /* 0x000076100d027816 */ /* 0x000fe40000000002 */
[----:B------:R-:W-:Y:S02]  /*13a0*/  PRMT R13, R11, 0x7610, R13 ;  /* 0x000076100b0d7816 */ /* 0x000fe4000000000d */
[----:B------:R-:W-:Y:S01]  /*13b0*/  PRMT R14, R10, 0x7610, R14 ;  /* 0x000076100a0e7816 */ /* 0x000fe2000000000e */
[----:B------:R-:W-:Y:S06]  /*13c0*/  @P0 BRA `(.L_x_61838) ;  /* 0xfffffffc00a40947 */ /* 0x000fec000383ffff */
.L_x_61837:
[----:B------:R-:W-:Y:S05]  /*13d0*/  BSYNC B2 ;  /* 0x0000000000027941 */ /* 0x000fea0003800000 */
.L_x_61836:
[----:B------:R-:W-:Y:S05]  /*13e0*/  BRA `(.L_x_61839) ;  /* 0x00000000000c7947 */ /* 0x000fea0003800000 */
.L_x_61835:
[----:B------:R-:W-:-:S04]  /*13f0*/  LOP3.LUT R10, R10, 0x1, RZ, 0xc0, !PT ;  /* 0x000000010a0a7812 */ /* 0x000fc800078ec0ff */
[----:B------:R-:W-:-:S04]  /*1400*/  ISETP.NE.U32.AND P0, PT, R10, 0x1, PT ;  /* 0x000000010a00780c */ /* 0x000fc80003f05070 */
[----:B------:R-:W-:-:S09]  /*1410*/  SEL R14, R8, 0xffff, P0 ;  /* 0x0000ffff080e7807 */ /* 0x000fd20000000000 */
.L_x_61839:
[----:B------:R-:W-:Y:S05]  /*1420*/  BSYNC B1 ;  /* 0x0000000000017941 */ /* 0x000fea0003800000 */
.L_x_61834:
        /* <DEDUP_REMOVED lines=22> */
.L_x_61844:
        /* <DEDUP_REMOVED lines=18> */
.L_x_61843:
[----:B------:R-:W-:Y:S05]  /*16b0*/  BSYNC B2 ;  /* 0x0000000000027941 */ /* 0x000fea0003800000 */
.L_x_61842:
[----:B------:R-:W-:Y:S05]  /*16c0*/  BRA `(.L_x_61845) ;  /* 0x00000000000c7947 */ /* 0x000fea0003800000 */
.L_x_61841:
[----:B------:R-:W-:-:S04]  /*16d0*/  LOP3.LUT R3, R3, 0x1, RZ, 0xc0, !PT ;  /* 0x0000000103037812 */ /* 0x000fc800078ec0ff */
[----:B------:R-:W-:-:S04]  /*16e0*/  ISETP.NE.U32.AND P0, PT, R3, 0x1, PT ;  /* 0x000000010300780c */ /* 0x000fc80003f05070 */
[----:B------:R-:W-:-:S09]  /*16f0*/  SEL R2, R8, 0xffff, P0 ;  /* 0x0000ffff08027807 */ /* 0x000fd20000000000 */
.L_x_61845:
[----:B------:R-:W-:Y:S05]  /*1700*/  BSYNC B1 ;  /* 0x0000000000017941 */ /* 0x000fea0003800000 */
.L_x_61840:
        /* <DEDUP_REMOVED lines=8> */
[----:B------:R-:W-:-:S04]  /*1790*/  LOP3.LUT R3, R9, 0x1, RZ, 0xc0, !PT ;  /* 0x0000000109037812 */ /* 0x000fc800078ec0ff */
        /* <DEDUP_REMOVED lines=14> */
.L_x_61850:
        /* <DEDUP_REMOVED lines=19> */
.L_x_61849:
[----:B------:R-:W-:Y:S05]  /*19b0*/  BSYNC B2 ;  /* 0x0000000000027941 */ /* 0x000fea0003800000 */
.L_x_61848:
[----:B------:R-:W-:Y:S05]  /*19c0*/  BRA `(.L_x_61851) ;  /* 0x00000000000c7947 */ /* 0x000fea0003800000 */
.L_x_61847:
[----:B------:R-:W-:-:S04]  /*19d0*/  LOP3.LUT R9, R9, 0x1, RZ, 0xc0, !PT ;  /* 0x0000000109097812 */ /* 0x000fc800078ec0ff */
[----:B------:R-:W-:-:S04]  /*19e0*/  ISETP.NE.U32.AND P0, PT, R9, 0x1, PT ;  /* 0x000000010900780c */ /* 0x000fc80003f05070 */
[----:B------:R-:W-:-:S09]  /*19f0*/  SEL R3, R8, 0xffff, P0 ;  /* 0x0000ffff08037807 */ /* 0x000fd20000000000 */
.L_x_61851:
[----:B------:R-:W-:Y:S05]  /*1a00*/  BSYNC B1 ;  /* 0x0000000000017941 */ /* 0x000fea0003800000 */
.L_x_61846:
[----:B------:R-:W-:Y:S05]  /*1a10*/  BRA `(.L_x_61852) ;  /* 0x00000018003c7947 */ /* 0x000fea0003800000 */
.L_x_61803:
        /* <DEDUP_REMOVED lines=22> */
.L_x_61857:
        /* <DEDUP_REMOVED lines=21> */
.L_x_61856:
[----:B------:R-:W-:Y:S05]  /*1cd0*/  BSYNC B2 ;  /* 0x0000000000027941 */ /* 0x000fea0003800000 */
.L_x_61855:
[----:B------:R-:W-:Y:S05]  /*1ce0*/  BRA `(.L_x_61858) ;  /* 0x0000000000087947 */ /* 0x000fea0003800000 */
.L_x_61854:
[----:B------:R-:W-:Y:S02]  /*1cf0*/  UMOV UR4, URZ ;  /* 0x0000003f00047c82 */ /* 0x000fe40008000000 */
[----:B------:R-:W-:-:S07]  /*1d00*/  IMAD.U32 R7, RZ, RZ, UR4 ;  /* 0x00000004ff077e24 */ /* 0x000fce000f8e00ff */
.L_x_61858:
[----:B------:R-:W-:Y:S05]  /*1d10*/  BSYNC B1 ;  /* 0x0000000000017941 */ /* 0x000fea0003800000 */
.L_x_61853:
        /* <DEDUP_REMOVED lines=23> */
.L_x_61863:
[C---:B------:R-:W-:Y:S02]  /*1e90*/  LOP3.LUT R14, R15.reuse, 0x1, RZ, 0xc0, !PT ;  /* 0x000000010f0e7812 */ /* 0x040fe400078ec0ff */
[----:B------:R-:W-:Y:S02]  /*1ea0*/  PRMT R17, R12, 0x9910, RZ ;  /* 0x000099100c117816 */ /* 0x000fe400000000ff */
[----:B------:R-:W-:Y:S02]  /*1eb0*/  ISETP.NE.U32.AND P0, PT, R14, 0x1, PT ;  /* 0x000000010e00780c */ /* 0x000fe40003f05070 */
[C---:B------:R-:W-:Y:S02]  /*1ec0*/  LOP3.LUT R14, R15.reuse, 0xffff, RZ, 0xc0, !PT ;  /* 0x0000ffff0f0e7812 */ /* 0x040fe400078ec0ff */
[----:B------:R-:W-:Y:S02]  /*1ed0*/  PRMT R12, R4, 0x9910, RZ ;  /* 0x00009910040c7816 */ /* 0x000fe400000000ff */
[----:B------:R-:W-:Y:S01]  /*1ee0*/  LEA.HI R14, R14, R15, RZ, 0x11 ;  /* 0x0000000f0e0e7211 */ /* 0x000fe200078f88ff */
[----:B------:R-:W-:Y:S01]  /*1ef0*/  VIADD R15, R15, 0x1 ;  /* 0x000000010f0f7836 */ /* 0x000fe20000000000 */
[----:B------:R-:W-:-:S02]  /*1f00*/  SEL R4, R4, 0x1, !P0 ;  /* 0x0000000104047807 */ /* 0x000fc40004000000 */
[----:B------:R-:W-:Y:S02]  /*1f10*/  PRMT R14, R14, 0x9910, RZ ;  /* 0x000099100e0e7816 */ /* 0x000fe400000000ff */
[----:B------:R-:W-:Y:S02]  /*1f20*/  LOP3.LUT R15, R15, 0xffff, RZ, 0xc0, !PT ;  /* 0x0000ffff0f0f7812 */ /* 0x000fe400078ec0ff */
[----:B------:R-:W-:Y:S02]  /*1f30*/  PRMT R4, R4, 0x9910, RZ ;  /* 0x0000991004047816 */ /* 0x000fe400000000ff */
[----:B------:R-:W-:Y:S01]  /*1f40*/  ISETP.GE.U32.AND P0, PT, R15, 0x3, PT ;  /* 0x000000030f00780c */ /* 0x000fe20003f06070 */
[----:B------:R-:W-:Y:S01]  /*1f50*/  IMAD R15, R12, R12, RZ ;  /* 0x0000000c0c0f7224 */ /* 0x000fe200078e02ff */
[----:B------:R-:W-:Y:S01]  /*1f60*/  SHF.R.S32.HI R14, RZ, 0x1, R14 ;  /* 0x00000001ff0e7819 */ /* 0x000fe2000001140e */
[----:B------:R-:W-:-:S03]  /*1f70*/  IMAD R12, R4, R17, RZ ;  /* 0x00000011040c7224 */ /* 0x000fc600078e02ff */
[----:B------:R-:W-:Y:S02]  /*1f80*/  PRMT R4, R15, 0x7610, R4 ;  /* 0x000076100f047816 */ /* 0x000fe40000000004 */
[----:B------:R-:W-:-:S05]  /*1f90*/  PRMT R15, R14, 0x7610, R15 ;  /* 0x000076100e0f7816 */ /* 0x000fca000000000f */
[----:B------:R-:W-:Y:S05]  /*1fa0*/  @P0 BRA `(.L_x_61863) ;  /* 0xfffffffc00b80947 */ /* 0x000fea000383ffff */
.L_x_61862:
[----:B------:R-:W-:Y:S05]  /*1fb0*/  BSYNC B2 ;  /* 0x0000000000027941 */ /* 0x000fea0003800000 */
.L_x_61861:
[----:B------:R-:W-:Y:S05]  /*1fc0*/  BRA `(.L_x_61864) ;  /* 0x0000000000087947 */ /* 0x000fea0003800000 */
.L_x_61860:
[----:B------:R-:W-:Y:S02]  /*1fd0*/  UMOV UR4, URZ ;  /* 0x0000003f00047c82 */ /* 0x000fe40008000000 */
[----:B------:R-:W-:-:S07]  /*1fe0*/  IMAD.U32 R12, RZ, RZ, UR4 ;  /* 0x00000004ff0c7e24 */ /* 0x000fce000f8e00ff */
.L_x_61864:
[----:B------:R-:W-:Y:S05]  /*1ff0*/  BSYNC B1 ;  /* 0x0000000000017941 */ /* 0x000fea0003800000 */
.L_x_61859:
        /* <DEDUP_REMOVED lines=22> */
.L_x_61869:
        /* <DEDUP_REMOVED lines=21> */
.L_x_61868:
[----:B------:R-:W-:Y:S05]  /*22b0*/  BSYNC B2 ;  /* 0x0000000000027941 */ /* 0x000fea0003800000 */
.L_x_61867:
[----:B------:R-:W-:Y:S05]  /*22c0*/  BRA `(.L_x_61870) ;  /* 0x0000000000087947 */ /* 0x000fea0003800000 */
.L_x_61866:
[----:B------:R-:W-:Y:S02]  /*22d0*/  UMOV UR4, URZ ;  /* 0x0000003f00047c82 */ /* 0x000fe40008000000 */
[----:B------:R-:W-:-:S07]  /*22e0*/  IMAD.U32 R4, RZ, RZ, UR4 ;  /* 0x00000004ff047e24 */ /* 0x000fce000f8e00ff */
.L_x_61870:
[----:B------:R-:W-:Y:S05]  /*22f0*/  BSYNC B1 ;  /* 0x0000000000017941 */ /* 0x000fea0003800000 */
.L_x_61865:
        /* <DEDUP_REMOVED lines=24> */
.L_x_61875:
        /* <DEDUP_REMOVED lines=19> */
.L_x_61874:
[----:B------:R-:W-:Y:S05]  /*25b0*/  BSYNC B2 ;  /* 0x0000000000027941 */ /* 0x000fea0003800000 */
.L_x_61873:
[----:B------:R-:W-:Y:S05]  /*25c0*/  BRA `(.L_x_61876) ;  /* 0x0000000000087947 */ /* 0x000fea0003800000 */
.L_x_61872:
[----:B------:R-:W-:Y:S02]  /*25d0*/  UMOV UR4, URZ ;  /* 0x0000003f00047c82 */ /* 0x000fe40008000000 */
[----:B------:R-:W-:-:S07]  /*25e0*/  IMAD.U32 R15, RZ, RZ, UR4 ;  /* 0x00000004ff0f7e24 */ /* 0x000fce000f8e00ff */
.L_x_61876:
[----:B------:R-:W-:Y:S05]  /*25f0*/  BSYNC B1 ;  /* 0x0000000000017941 */ /* 0x000fea0003800000 */
.L_x_61871:
        /* <DEDUP_REMOVED lines=22> */
.L_x_61881:
        /* <DEDUP_REMOVED lines=20> */
.L_x_61880:
[----:B------:R-:W-:Y:S05]  /*28a0*/  BSYNC B2 ;  /* 0x0000000000027941 */ /* 0x000fea0003800000 */
.L_x_61879:
[----:B------:R-:W-:Y:S05]  /*28b0*/  BRA `(.L_x_61882) ;  /* 0x0000000000087947 */ /* 0x000fea0003800000 */
.L_x_61878:
[----:B------:R-:W-:Y:S02]  /*28c0*/  UMOV UR4, URZ ;  /* 0x0000003f00047c82 */ /* 0x000fe40008000000 */
[----:B------:R-:W-:-:S07]  /*28d0*/  IMAD.U32 R5, RZ, RZ, UR4 ;  /* 0x00000004ff057e24 */ /* 0x000fce000f8e00ff */
.L_x_61882:
[----:B------:R-:W-:Y:S05]  /*28e0*/  BSYNC B1 ;  /* 0x0000000000017941 */ /* 0x000fea0003800000 */
.L_x_61877:
        /* <DEDUP_REMOVED lines=24> */
.L_x_61887:
        /* <DEDUP_REMOVED lines=19> */
.L_x_61886:
[----:B------:R-:W-:Y:S05]  /*2ba0*/  BSYNC B2 ;  /* 0x0000000000027941 */ /* 0x000fea0003800000 */
.L_x_61885:
[----:B------:R-:W-:Y:S05]  /*2bb0*/  BRA `(.L_x_61888) ;  /* 0x0000000000087947 */ /* 0x000fea0003800000 */
.L_x_61884:
[----:B------:R-:W-:Y:S02]  /*2bc0*/  UMOV UR4, URZ ;  /* 0x0000003f00047c82 */ /* 0x000fe40008000000 */
[----:B------:R-:W-:-:S07]  /*2bd0*/  IMAD.U32 R14, RZ, RZ, UR4 ;  /* 0x00000004ff0e7e24 */ /* 0x000fce000f8e00ff */
.L_x_61888:
[----:B------:R-:W-:Y:S05]  /*2be0*/  BSYNC B1 ;  /* 0x0000000000017941 */ /* 0x000fea0003800000 */
.L_x_61883:
        /* <DEDUP_REMOVED lines=22> */
.L_x_61893:
        /* <DEDUP_REMOVED lines=21> */
.L_x_61892:
[----:B------:R-:W-:Y:S05]  /*2ea0*/  BSYNC B2 ;  /* 0x0000000000027941 */ /* 0x000fea0003800000 */
.L_x_61891:
[----:B------:R-:W-:Y:S05]  /*2eb0*/  BRA `(.L_x_61894) ;  /* 0x0000000000087947 */ /* 0x000fea0003800000 */
.L_x_61890:
[----:B------:R-:W-:Y:S02]  /*2ec0*/  UMOV UR4, URZ ;  /* 0x0000003f00047c82 */ /* 0x000fe40008000000 */
[----:B------:R-:W-:-:S07]  /*2ed0*/  IMAD.U32 R2, RZ, RZ, UR4 ;  /* 0x00000004ff027e24 */ /* 0x000fce000f8e00ff */
.L_x_61894:
[----:B------:R-:W-:Y:S05]  /*2ee0*/  BSYNC B1 ;  /* 0x0000000000017941 */ /* 0x000fea0003800000 */
.L_x_61889:
[----:B------:R-:W-:-:S04]  /*2ef0*/  PRMT R3, R9, 0x9910, RZ ;  /* 0x0000991009037816 */ /* 0x000fc800000000ff */
        /* <DEDUP_REMOVED lines=9> */
[----:B------:R-:W-:Y:S02]  /*2f90*/  SEL R8, R8, 0x1, !P0 ;  /* 0x0000000108087807 */ /* 0x000fe40004000000 */
[----:B------:R-:W-:Y:S02]  /*2fa0*/  LOP3.LUT R3, R3, 0xffff, RZ, 0xc0, !PT ;  /* 0x0000ffff03037812 */ /* 0x000fe400078ec0ff */
[----:B------:R-:W-:Y:S02]  /*2fb0*/  PRMT R10, R8, 0x9910, RZ ;  /* 0x00009910080a7816 */ /* 0x000fe400000000ff */
[----:B------:R-:W-:Y:S02]  /*2fc0*/  ISETP.GE.U32.AND P0, PT, R3, 0x3, PT ;  /* 0x000000030300780c */ /* 0x000fe40003f06070 */
[----:B------:R-:W-:Y:S01]  /*2fd0*/  LOP3.LUT R8, R9, 0xffff, RZ, 0xc0, !PT ;  /* 0x0000ffff09087812 */ /* 0x000fe200078ec0ff */
[----:B------:R-:W-:-:S03]  /*2fe0*/  IMAD.MOV.U32 R3, RZ, RZ, R10 ;  /* 0x000000ffff037224 */ /* 0x000fc600078e000a */
[----:B------:R-:W-:Y:S01]  /*2ff0*/  LEA.HI R8, R8, R9, RZ, 0x11 ;  /* 0x0000000908087211 */ /* 0x000fe200078f88ff */
[----:B------:R-:W-:-:S06]  /*3000*/  IMAD R9, R13, R13, RZ ;  /* 0x0000000d0d097224 */ /* 0x000fcc00078e02ff */
[----:B------:R-:W-:Y:S05]  /*3010*/  @!P0 BRA `(.L_x_61897) ;  /* 0x0000000000548947 */ /* 0x000fea0003800000 */
[----:B------:R-:W-:-:S04]  /*3020*/  PRMT R8, R8, 0x9910, RZ ;  /* 0x0000991008087816 */ /* 0x000fc800000000ff */
[----:B------:R-:W-:-:S04]  /*3030*/  SHF.R.S32.HI R8, RZ, 0x1, R8 ;  /* 0x00000001ff087819 */ /* 0x000fc80000011408 */
[----:B------:R-:W-:-:S07]  /*3040*/  PRMT R11, R8, 0x7610, R11 ;  /* 0x00007610080b7816 */ /* 0x000fce000000000b */
.L_x_61898:
        /* <DEDUP_REMOVED lines=8> */
[----:B------:R-:W-:Y:S02]  /*30d0*/  LEA.HI R8, R8, R11, RZ, 0x11 ;  /* 0x0000000b08087211 */ /* 0x000fe400078f88ff */
        /* <DEDUP_REMOVED lines=9> */
.L_x_61897:
[----:B------:R-:W-:Y:S05]  /*3170*/  BSYNC B1 ;  /* 0x0000000000017941 */ /* 0x000fea0003800000 */
.L_x_61896:
[----:B------:R-:W-:Y:S05]  /*3180*/  BRA `(.L_x_61852) ;  /* 0x0000000000607947 */ /* 0x000fea0003800000 */
.L_x_61895:
[----:B------:R-:W-:Y:S02]  /*3190*/  UMOV UR4, URZ ;  /* 0x0000003f00047c82 */ /* 0x000fe40008000000 */
[----:B------:R-:W-:Y:S01]  /*31a0*/  IMAD.U32 R3, RZ, RZ, UR4 ;  /* 0x00000004ff037e24 */ /* 0x000fe2000f8e00ff */
[----:B------:R-:W-:Y:S06]  /*31b0*/  BRA `(.L_x_61852) ;  /* 0x0000000000547947 */ /* 0x000fec0003800000 */
.L_x_61802:
[----:B------:R-:W-:Y:S01]  /*31c0*/  PRMT R2, R9, 0x9910, RZ ;  /* 0x0000991009027816 */ /* 0x000fe200000000ff */
[----:B------:R-:W-:Y:S02]  /*31d0*/  IMAD.MOV.U32 R4, RZ, RZ, 0x1 ;  /* 0x00000001ff047424 */ /* 0x000fe400078e00ff */
[----:B------:R-:W-:Y:S01]  /*31e0*/  IMAD.MOV.U32 R7, RZ, RZ, 0x1 ;  /* 0x00000001ff077424 */ /* 0x000fe200078e00ff */
[----:B------:R-:W-:Y:S01]  /*31f0*/  ISETP.GE.AND P0, PT, R2, 0x1, PT ;  /* 0x000000010200780c */ /* 0x000fe20003f06270 */
[----:B------:R-:W-:Y:S01]  /*3200*/  IMAD.MOV.U32 R8, RZ, RZ, 0x1 ;  /* 0x00000001ff087424 */ /* 0x000fe200078e00ff */
[----:B------:R-:W-:Y:S01]  /*3210*/  PRMT R2, R4, 0x7610, R2 ;  /* 0x0000761004027816 */ /* 0x000fe20000000002 */
[----:B------:R-:W-:Y:S01]  /*3220*/  IMAD.MOV.U32 R3, RZ, RZ, 0x1 ;  /* 0x00000001ff037424 */ /* 0x000fe200078e00ff */
[----:B------:R-:W-:Y:S01]  /*3230*/  PRMT R4, R7, 0x7610, R4 ;  /* 0x0000761007047816 */ /* 0x000fe20000000004 */
[----:B------:R-:W-:Y:S01]  /*3240*/  IMAD.MOV.U32 R14, RZ, RZ, 0x1 ;  /* 0x00000001ff0e7424 */ /* 0x000fe200078e00ff */
[----:B------:R-:W-:Y:S01]  /*3250*/  PRMT R7, R8, 0x7610, R7 ;  /* 0x0000761008077816 */ /* 0x000fe20000000007 */
        /* <DEDUP_REMOVED lines=11> */
.L_x_61852:
[----:B------:R-:W-:Y:S05]  /*3310*/  BSYNC B0 ;  /* 0x0000000000007941 */ /* 0x000fea0003800000 */
.L_x_61801:
        /* <DEDUP_REMOVED lines=10> */
.L_x_61800:
        /* <DEDUP_REMOVED lines=22> */
.L_x_61900:
[----:B------:R-:W-:Y:S05]  /*3520*/  BSYNC B0 ;  /* 0x0000000000007941 */ /* 0x000fea0003800000 */
.L_x_61899:
        /* <DEDUP_REMOVED lines=15> */
.L_x_61902:
[----:B------:R-:W-:Y:S05]  /*3620*/  BSYNC B0 ;  /* 0x0000000000007941 */ /* 0x000fea0003800000 */
.L_x_61901:
        /* <DEDUP_REMOVED lines=54> */
.L_x_61912:
        /* <DEDUP_REMOVED lines=20> */
.L_x_61911:
[----:B------:R-:W-:Y:S05]  /*3ad0*/  BSYNC B3 ;  /* 0x0000000000037941 */ /* 0x000fea0003800000 */
.L_x_61910:
[----:B------:R-:W-:Y:S05]  /*3ae0*/  BRA `(.L_x_61908) ;  /* 0x0000000000147947 */ /* 0x000fea0003800000 */
.L_x_61909:
[----:B------:R-:W-:Y:S01]  /*3af0*/  LOP3.LUT R20, R20, 0x1, RZ, 0xc0, !PT ;  /* 0x0000000114147812 */ /* 0x000fe200078ec0ff */
[----:B------:R-:W-:-:S03]  /*3b00*/  IMAD.MOV.U32 R2, RZ, RZ, 0x1 ;  /* 0x00000001ff027424 */ /* 0x000fc600078e00ff */
[----:B------:R-:W-:-:S04]  /*3b10*/  ISETP.NE.U32.AND P1, PT, R20, 0x1, PT ;  /* 0x000000011400780c */ /* 0x000fc80003f25070 */
[----:B------:R-:W-:-:S04]  /*3b20*/  SEL R2, R2, 0xffff, P1 ;  /* 0x0000ffff02027807 */ /* 0x000fc80000800000 */
[----:B------:R-:W-:-:S07]  /*3b30*/  PRMT R12, R2, 0x7610, R12 ;  /* 0x00007610020c7816 */ /* 0x000fce000000000c */
.L_x_61908:
[----:B------:R-:W-:Y:S05]  /*3b40*/  BSYNC B2 ;  /* 0x0000000000027941 */ /* 0x000fea0003800000 */
.L_x_61907:
        /* <DEDUP_REMOVED lines=26> */
.L_x_61918:
        /* <DEDUP_REMOVED lines=20> */
.L_x_61917:
[----:B------:R-:W-:Y:S05]  /*3e30*/  BSYNC B3 ;  /* 0x0000000000037941 */ /* 0x000fea0003800000 */
.L_x_61916:
[----:B------:R-:W-:Y:S05]  /*3e40*/  BRA `(.L_x_61914) ;  /* 0x0000000000147947 */ /* 0x000fea0003800000 */
.L_x_61915:
[----:B------:R-:W-:Y:S01]  /*3e50*/  LOP3.LUT R19, R19, 0x1, RZ, 0xc0, !PT ;  /* 0x0000000113137812 */ /* 0x000fe200078ec0ff */
[----:B------:R-:W-:-:S03]  /*3e60*/  IMAD.MOV.U32 R2, RZ, RZ, 0x1 ;  /* 0x00000001ff027424 */ /* 0x000fc600078e00ff */
[----:B------:R-:W-:-:S04]  /*3e70*/  ISETP.NE.U32.AND P1, PT, R19, 0x1, PT ;  /* 0x000000011300780c */ /* 0x000fc80003f25070 */
[----:B------:R-:W-:-:S04]  /*3e80*/  SEL R2, R2, 0xffff, P1 ;  /* 0x0000ffff02027807 */ /* 0x000fc80000800000 */
[----:B------:R-:W-:-:S07]  /*3e90*/  PRMT R13, R2, 0x7610, R13 ;  /* 0x00007610020d7816 */ /* 0x000fce000000000d */
.L_x_61914:
[----:B------:R-:W-:Y:S05]  /*3ea0*/  BSYNC B2 ;  /* 0x0000000000027941 */ /* 0x000fea0003800000 */
.L_x_61913:
        /* <DEDUP_REMOVED lines=27> */
.L_x_61924:
        /* <DEDUP_REMOVED lines=19> */
.L_x_61923:
[----:B------:R-:W-:Y:S05]  /*4190*/  BSYNC B3 ;  /* 0x0000000000037941 */ /* 0x000fea0003800000 */
.L_x_61922:
[----:B------:R-:W-:Y:S05]  /*41a0*/  BRA `(.L_x_61920) ;  /* 0x0000000000147947 */ /* 0x000fea0003800000 */
.L_x_61921:
[----:B------:R-:W-:Y:S01]  /*41b0*/  LOP3.LUT R16, R16, 0x1, RZ, 0xc0, !PT ;  /* 0x0000000110107812 */ /* 0x000fe200078ec0ff */
[----:B------:R-:W-:-:S03]  /*41c0*/  IMAD.MOV.U32 R2, RZ, RZ, 0x1 ;  /* 0x00000001ff027424 */ /* 0x000fc600078e00ff */
[----:B------:R-:W-:-:S04]  /*41d0*/  ISETP.NE.U32.AND P1, PT, R16, 0x1, PT ;  /* 0x000000011000780c */ /* 0x000fc80003f25070 */
[----:B------:R-:W-:-:S04]  /*41e0*/  SEL R2, R2, 0xffff, P1 ;  /* 0x0000ffff02027807 */ /* 0x000fc80000800000 */
[----:B------:R-:W-:-:S07]  /*41f0*/  PRMT R3, R2, 0x7610, R3 ;  /* 0x0000761002037816 */ /* 0x000fce0000000003 */
.L_x_61920:
[----:B------:R-:W-:Y:S05]  /*4200*/  BSYNC B2 ;  /* 0x0000000000027941 */ /* 0x000fea0003800000 */
.L_x_61919:
        /* <DEDUP_REMOVED lines=26> */
.L_x_61930:
        /* <DEDUP_REMOVED lines=21> */
.L_x_61929:
[----:B------:R-:W-:Y:S05]  /*4500*/  BSYNC B3 ;  /* 0x0000000000037941 */ /* 0x000fea0003800000 */
.L_x_61928:
[----:B------:R-:W-:Y:S05]  /*4510*/  BRA `(.L_x_61926) ;  /* 0x0000000000107947 */ /* 0x000fea0003800000 */
.L_x_61927:
[----:B------:R-:W-:Y:S01]  /*4520*/  LOP3.LUT R15, R15, 0x1, RZ, 0xc0, !PT ;  /* 0x000000010f0f7812 */ /* 0x000fe200078ec0ff */
[----:B------:R-:W-:-:S03]  /*4530*/  IMAD.MOV.U32 R2, RZ, RZ, 0x1 ;  /* 0x00000001ff027424 */ /* 0x000fc600078e00ff */
[----:B------:R-:W-:-:S04]  /*4540*/  ISETP.NE.U32.AND P1, PT, R15, 0x1, PT ;  /* 0x000000010f00780c */ /* 0x000fc80003f25070 */
[----:B------:R-:W-:-:S09]  /*4550*/  SEL R2, R2, 0xffff, P1 ;  /* 0x0000ffff02027807 */ /* 0x000fd20000800000 */
.L_x_61926:
[----:B------:R-:W-:Y:S05]  /*4560*/  BSYNC B2 ;  /* 0x0000000000027941 */ /* 0x000fea0003800000 */
.L_x_61925:
        /* <DEDUP_REMOVED lines=26> */
.L_x_61936:
        /* <DEDUP_REMOVED lines=19> */
.L_x_61935:
[----:B------:R-:W-:Y:S05]  /*4840*/  BSYNC B3 ;  /* 0x0000000000037941 */ /* 0x000fea0003800000 */
.L_x_61934:
[----:B------:R-:W-:Y:S05]  /*4850*/  BRA `(.L_x_61932) ;  /* 0x0000000000107947 */ /* 0x000fea0003800000 */
.L_x_61933:
[----:B------:R-:W-:Y:S01]  /*4860*/  LOP3.LUT R14, R14, 0x1, RZ, 0xc0, !PT ;  /* 0x000000010e0e7812 */ /* 0x000fe200078ec0ff */
[----:B------:R-:W-:-:S03]  /*4870*/  IMAD.MOV.U32 R4, RZ, RZ, 0x1 ;  /* 0x00000001ff047424 */ /* 0x000fc600078e00ff */
[----:B------:R-:W-:-:S04]  /*4880*/  ISETP.NE.U32.AND P1, PT, R14, 0x1, PT ;  /* 0x000000010e00780c */ /* 0x000fc80003f25070 */
[----:B------:R-:W-:-:S09]  /*4890*/  SEL R4, R4, 0xffff, P1 ;  /* 0x0000ffff04047807 */ /* 0x000fd20000800000 */
.L_x_61932:
[----:B------:R-:W-:Y:S05]  /*48a0*/  BSYNC B2 ;  /* 0x0000000000027941 */ /* 0x000fea0003800000 */
.L_x_61931:
        /* <DEDUP_REMOVED lines=26> */
.L_x_61942:
        /* <DEDUP_REMOVED lines=18> */
.L_x_61941:
[----:B------:R-:W-:Y:S05]  /*4b70*/  BSYNC B3 ;  /* 0x0000000000037941 */ /* 0x000fea0003800000 */
.L_x_61940:
[----:B------:R-:W-:Y:S05]  /*4b80*/  BRA `(.L_x_61938) ;  /* 0x0000000000107947 */ /* 0x000fea0003800000 */
.L_x_61939:
[----:B------:R-:W-:Y:S01]  /*4b90*/  LOP3.LUT R10, R10, 0x1, RZ, 0xc0, !PT ;  /* 0x000000010a0a7812 */ /* 0x000fe200078ec0ff */
[----:B------:R-:W-:-:S03]  /*4ba0*/  IMAD.MOV.U32 R5, RZ, RZ, 0x1 ;  /* 0x00000001ff057424 */ /* 0x000fc600078e00ff */
[----:B------:R-:W-:-:S04]  /*4bb0*/  ISETP.NE.U32.AND P1, PT, R10, 0x1, PT ;  /* 0x000000010a00780c */ /* 0x000fc80003f25070 */
[----:B------:R-:W-:-:S09]  /*4bc0*/  SEL R5, R5, 0xffff, P1 ;  /* 0x0000ffff05057807 */ /* 0x000fd20000800000 */
.L_x_61938:
[----:B------:R-:W-:Y:S05]  /*4bd0*/  BSYNC B2 ;  /* 0x0000000000027941 */ /* 0x000fea0003800000 */
.L_x_61937:
        /* <DEDUP_REMOVED lines=27> */
.L_x_61948:
        /* <DEDUP_REMOVED lines=18> */
.L_x_61947:
[----:B------:R-:W-:Y:S05]  /*4eb0*/  BSYNC B3 ;  /* 0x0000000000037941 */ /* 0x000fea0003800000 */
.L_x_61946:
[----:B------:R-:W-:Y:S05]  /*4ec0*/  BRA `(.L_x_61944) ;  /* 0x0000000000147947 */ /* 0x000fea0003800000 */
.L_x_61945:
[----:B------:R-:W-:Y:S01]  /*4ed0*/  LOP3.LUT R18, R18, 0x1, RZ, 0xc0, !PT ;  /* 0x0000000112127812 */ /* 0x000fe200078ec0ff */
[----:B------:R-:W-:-:S03]  /*4ee0*/  IMAD.MOV.U32 R6, RZ, RZ, 0x1 ;  /* 0x00000001ff067424 */ /* 0x000fc600078e00ff */
[----:B------:R-:W-:-:S04]  /*4ef0*/  ISETP.NE.U32.AND P1, PT, R18, 0x1, PT ;  /* 0x000000011200780c */ /* 0x000fc80003f25070 */
[----:B------:R-:W-:-:S04]  /*4f00*/  SEL R6, R6, 0xffff, P1 ;  /* 0x0000ffff06067807 */ /* 0x000fc80000800000 */
[----:B------:R-:W-:-:S07]  /*4f10*/  PRMT R7, R6, 0x7610, R7 ;  /* 0x0000761006077816 */ /* 0x000fce0000000007 */
.L_x_61944:
[----:B------:R-:W-:Y:S05]  /*4f20*/  BSYNC B2 ;  /* 0x0000000000027941 */ /* 0x000fea0003800000 */
.L_x_61943:
        /* <DEDUP_REMOVED lines=25> */
.L_x_61953:
        /* <DEDUP_REMOVED lines=20> */
.L_x_61952:
[----:B------:R-:W-:Y:S05]  /*5200*/  BSYNC B2 ;  /* 0x0000000000027941 */ /* 0x000fea0003800000 */
.L_x_61951:
[----:B------:R-:W-:Y:S05]  /*5210*/  BRA `(.L_x_61949) ;  /* 0x0000001000207947 */ /* 0x000fea0003800000 */
.L_x_61950:
[----:B------:R-:W-:Y:S01]  /*5220*/  LOP3.LUT R17, R17, 0x1, RZ, 0xc0, !PT ;  /* 0x0000000111117812 */ /* 0x000fe200078ec0ff */
[----:B------:R-:W-:-:S03]  /*5230*/  IMAD.MOV.U32 R6, RZ, RZ, 0x1 ;  /* 0x00000001ff067424 */ /* 0x000fc600078e00ff */
[----:B------:R-:W-:-:S04]  /*5240*/  ISETP.NE.U32.AND P1, PT, R17, 0x1, PT ;  /* 0x000000011100780c */ /* 0x000fc80003f25070 */
[----:B------:R-:W-:Y:S01]  /*5250*/  SEL R6, R6, 0xffff, P1 ;  /* 0x0000ffff06067807 */ /* 0x000fe20000800000 */
[----:B------:R-:W-:Y:S08]  /*5260*/  BRA `(.L_x_61949) ;  /* 0x00000010000c7947 */ /* 0x000ff00003800000 */
.L_x_61906:
        /* <DEDUP_REMOVED lines=11> */
.L_x_61956:
        /* <DEDUP_REMOVED lines=18> */
.L_x_61955:
[----:B------:R-:W-:Y:S05]  /*5440*/  BSYNC B2 ;  /* 0x0000000000027941 */ /* 0x000fea0003800000 */
.L_x_61954:
        /* <DEDUP_REMOVED lines=13> */
.L_x_61959:
        /* <DEDUP_REMOVED lines=19> */
.L_x_61958:
[----:B------:R-:W-:Y:S05]  /*5650*/  BSYNC B2 ;  /* 0x0000000000027941 */ /* 0x000fea0003800000 */
.L_x_61957:
        /* <DEDUP_REMOVED lines=13> */
.L_x_61962:
        /* <DEDUP_REMOVED lines=19> */
.L_x_61961:
[----:B------:R-:W-:Y:S05]  /*5860*/  BSYNC B2 ;  /* 0x0000000000027941 */ /* 0x000fea0003800000 */
.L_x_61960:
        /* <DEDUP_REMOVED lines=13> */
.L_x_61965:
        /* <DEDUP_REMOVED lines=19> */
.L_x_61964:
[----:B------:R-:W-:Y:S05]  /*5a70*/  BSYNC B2 ;  /* 0x0000000000027941 */ /* 0x000fea0003800000 */
.L_x_61963:
        /* <DEDUP_REMOVED lines=13> */
.L_x_61968:
        /* <DEDUP_REMOVED lines=20> */
.L_x_61967:
[----:B------:R-:W-:Y:S05]  /*5c90*/  BSYNC B2 ;  /* 0x0000000000027941 */ /* 0x000fea0003800000 */
.L_x_61966:
        /* <DEDUP_REMOVED lines=13> */
.L_x_61971:
        /* <DEDUP_REMOVED lines=19> */
.L_x_61970:
[----:B------:R-:W-:Y:S05]  /*5ea0*/  BSYNC B2 ;  /* 0x0000000000027941 */ /* 0x000fea0003800000 */
.L_x_61969:
        /* <DEDUP_REMOVED lines=13> */
.L_x_61974:
        /* <DEDUP_REMOVED lines=19> */
.L_x_61973:
[----:B------:R-:W-:Y:S05]  /*60b0*/  BSYNC B2 ;  /* 0x0000000000027941 */ /* 0x000fea0003800000 */
.L_x_61972:
        /* <DEDUP_REMOVED lines=11> */
.L_x_61975:
        /* <DEDUP_REMOVED lines=19> */
.L_x_61949:
[----:B------:R-:W-:Y:S05]  /*62a0*/  BSYNC B0 ;  /* 0x0000000000007941 */ /* 0x000fea0003800000 */
.L_x_61905:
[----:B------:R-:W-:Y:S05]  /*62b0*/  BRA `(.L_x_61976) ;  /* 0x0000000000707947 */ /* 0x000fea0003800000 */
.L_x_61904:
        /* <DEDUP_REMOVED lines=28> */
.L_x_61976:
[----:B------:R-:W-:Y:S05]  /*6480*/  BSYNC B1 ;  /* 0x0000000000017941 */ /* 0x000fea0003800000 */
.L_x_61903:
        /* <DEDUP_REMOVED lines=21> */
.L_x_61979:
[----:B------:R-:W-:-:S13]  /*65e0*/  ISETP.GE.AND P0, PT, R11, R9, PT ;  /* 0x000000090b00720c */ /* 0x000fda0003f06270 */
[----:B------:R-:W-:Y:S05]  /*65f0*/  @P0 BRA `(.L_x_61981) ;  /* 0x0000000000300947 */ /* 0x000fea0003800000 */
[----:B0-----:R-:W0:Y:S01]  /*6600*/  LDC.64 R12, c[0x0][0x228] ;  /* 0x00008a00ff0c7b82 */ /* 0x001e220000000a00 */
[----:B------:R-:W-:Y:S02]  /*6610*/  IMAD.IADD R3, R0, 0x1, R11 ;  /* 0x0000000100037824 */ /* 0x000fe400078e020b */
[----:B------:R-:W-:Y:S02]  /*6620*/  VIADD R11, R11, 0x80 ;  /* 0x000000800b0b7836 */ /* 0x000fe40000000000 */
[----:B0-----:R-:W-:-:S05]  /*6630*/  IMAD.WIDE.U32 R12, R3, 0x2, R12 ;  /* 0x00000002030c7825 */ /* 0x001fca00078e000c */
[----:B------:R1:W-:Y:S02]  /*6640*/  STG.E.U16 desc[UR6][R12.64], R2 ;  /* 0x000000020c007986 */ /* 0x0003e4000c101506 */
.L_x_61980:
[----:B------:R-:W-:-:S13]  /*6650*/  ISETP.GE.AND P0, PT, R11, R9, PT ;  /* 0x000000090b00720c */ /* 0x000fda0003f06270 */
[----:B------:R-:W-:Y:S05]  /*6660*/  @P0 BRA `(.L_x_61982) ;  /* 0x0000000000340947 */ /* 0x000fea0003800000 */
[----:B-1----:R-:W1:Y:S01]  /*6670*/  LDC.64 R2, c[0x0][0x228] ;  /* 0x00008a00ff027b82 */ /* 0x002e620000000a00 */
[----:B0-----:R-:W-:Y:S02]  /*6680*/  IMAD.IADD R13, R0, 0x1, R11 ;  /* 0x00000001000d7824 */ /* 0x001fe400078e020b */
[----:B------:R-:W-:Y:S02]  /*6690*/  VIADD R11, R11, 0x80 ;  /* 0x000000800b0b7836 */ /* 0x000fe40000000000 */
[----:B-1----:R-:W-:-:S05]  /*66a0*/  IMAD.WIDE.U32 R2, R13, 0x2, R2 ;  /* 0x000000020d027825 */ /* 0x002fca00078e0002 */
[----:B------:R1:W-:Y:S02]  /*66b0*/  STG.E.U16 desc[UR6][R2.64], R4 ;  /* 0x0000000402007986 */ /* 0x0003e4000c101506 */
.L_x_61981:
        /* <DEDUP_REMOVED lines=8> */
.L_x_61982:
[----:B------:R-:W-:Y:S05]  /*6740*/  BSYNC B1 ;  /* 0x0000000000017941 */ /* 0x000fea0003800000 */
.L_x_61978:
[----:B------:R-:W-:-:S13]  /*6750*/  ISETP.GE.AND P0, PT, R11, R9, PT ;  /* 0x000000090b00720c */ /* 0x000fda0003f06270 */
[----:B-12---:R-:W1:Y:S01]  /*6760*/  @!P0 LDC.64 R2, c[0x0][0x228] ;  /* 0x00008a00ff028b82 */ /* 0x006e620000000a00 */
[----:B------:R-:W-:Y:S02]  /*6770*/  @!P0 IMAD.IADD R5, R0, 0x1, R11 ;  /* 0x0000000100058824 */ /* 0x000fe400078e020b */
[----:B------:R-:W-:Y:S02]  /*6780*/  @!P0 VIADD R11, R11, 0x80 ;  /* 0x000000800b0b8836 */ /* 0x000fe40000000000 */
[----:B-1----:R-:W-:-:S05]  /*6790*/  @!P0 IMAD.WIDE.U32 R2, R5, 0x2, R2 ;  /* 0x0000000205028825 */ /* 0x002fca00078e0002 */
[----:B------:R2:W-:Y:S02]  /*67a0*/  @!P0 STG.E.U16 desc[UR6][R2.64], R7 ;  /* 0x0000000702008986 */ /* 0x0005e4000c101506 */
.L_x_61983:
[----:B------:R-:W-:Y:S05]  /*67b0*/  BSYNC B0 ;  /* 0x0000000000007941 */ /* 0x000fea0003800000 */
.L_x_61977:
        /* <DEDUP_REMOVED lines=8> */
.L_x_61984:
        /* <DEDUP_REMOVED lines=12> */
.L_x_71944:


//--------------------- .text._ZN2at6native29vectorized_elementwise_kernelILi8EZNS0_50_GLOBAL__N__2680c7bb_12_PowKernel_cu_7dd49032_316822pow_scalar_tensor_implIsEEvRNS_18TensorIteratorBaseET_EUlsE_St5arrayIPcLm2EEEEviT0_T1_ --------------------------
	.section	.text._ZN2at6native29vectorized_elementwise_kernelILi8EZNS0_50_GLOBAL__N__2680c7bb_12_PowKernel_cu_7dd49032_316822pow_scalar_tensor_implIsEEvRNS_18TensorIteratorBaseET_EUlsE_St5arrayIPcLm2EEEEviT0_T1_,"ax",@progbits
	.align	128
        .global         _ZN2at6native29vectorized_elementwise_kernelILi8EZNS0_50_GLOBAL__N__2680c7bb_12_PowKernel_cu_7dd49032_316822pow_scalar_tensor_implIsEEvRNS_18TensorIteratorBaseET_EUlsE_St5arrayIPcLm2EEEEviT0_T1_
        .type           _ZN2at6native29vectorized_elementwise_kernelILi8EZNS0_50_GLOBAL__N__2680c7bb_12_PowKernel_cu_7dd49032_316822pow_scalar_tensor_implIsEEvRNS_18TensorIteratorBaseET_EUlsE_St5arrayIPcLm2EEEEviT0_T1_,@function
        .size           _ZN2at6native29vectorized_elementwise_kernelILi8EZNS0_50_GLOBAL__N__2680c7bb_12_PowKernel_cu_7dd49032_316822pow_scalar_tensor_implIsEEvRNS_18TensorIteratorBaseET_EUlsE_St5arrayIPcLm2EEEEviT0_T1_,(.L_x_71945 - _ZN2at6native29vectorized_elementwise_kernelILi8EZNS0_50_GLOBAL__N__2680c7bb_12_PowKernel_cu_7dd49032_316822pow_scalar_tensor_implIsEEvRNS_18TensorIteratorBaseET_EUlsE_St5arrayIPcLm2EEEEviT0_T1_)
        .other          _ZN2at6native29vectorized_elementwise_kernelILi8EZNS0_50_GLOBAL__N__2680c7bb_12_PowKernel_cu_7dd49032_316822pow_scalar_tensor_implIsEEvRNS_18TensorIteratorBaseET_EUlsE_St5arrayIPcLm2EEEEviT0_T1_,@"STO_CUDA_ENTRY STV_DEFAULT"
_ZN2at6native29vectorized_elementwise_kernelILi8EZNS0_50_GLOBAL__N__2680c7bb_12_PowKernel_cu_7dd49032_316822pow_scalar_tensor_implIsEEvRNS_18TensorIteratorBaseET_EUlsE_St5arrayIPcLm2EEEEviT0_T1_:
.text._ZN2at6native29vectorized_elementwise_kernelILi8EZNS0_50_GLOBAL__N__2680c7bb_12_PowKernel_cu_7dd49032_316822pow_scalar_tensor_implIsEEvRNS_18TensorIteratorBaseET_EUlsE_St5arrayIPcLm2EEEEviT0_T1_:
        /* <DEDUP_REMOVED lines=15> */
[----:B------:R-:W3:Y:S01]  /*00f0*/  LDG.E.128 R8, desc[UR6][R2.64] ;  /* 0x0000000602087981 */ /* 0x000ee2000c1e1d00 */
[----:B--2---:R-:W-:Y:S01]  /*0100*/  PRMT R14, R6, 0x9910, RZ ;  /* 0x00009910060e7816 */ /* 0x004fe200000000ff */
[----:B------:R-:W-:Y:S03]  /*0110*/  BSSY B0, `(.L_x_61986) ;  /* 0x000031b000007945 */ /* 0x000fe60003800000 */
[----:B------:R-:W-:Y:S02]  /*0120*/  ISETP.NE.AND P0, PT, R14, 0x1, PT ;  /* 0x000000010e00780c */ /* 0x000fe40003f05270 */
[----:B---3--:R-:W-:-:S11]  /*0130*/  PRMT R6, R11, 0x7632, R6 ;  /* 0x000076320b067816 */ /* 0x008fd60000000006 */
[----:B------:R-:W-:Y:S05]  /*0140*/  @!P0 BRA `(.L_x_61987) ;  /* 0x0000003000148947 */ /* 0x000fea0003800000 */
[----:B------:R-:W-:Y:S02]  /*0150*/  ISETP.NE.AND P0, PT, R14, -0x1, PT ;  /* 0xffffffff0e00780c */ /* 0x000fe40003f05270 */
[----:B------:R-:W-:Y:S02]  /*0160*/  PRMT R13, R8, 0x7632, R13 ;  /* 0x00007632080d7816 */ /* 0x000fe4000000000d */
[----:B------:R-:W-:Y:S02]  /*0170*/  PRMT R12, R9, 0x7632, R12 ;  /* 0x00007632090c7816 */ /* 0x000fe4000000000c */
        /* <DEDUP_REMOVED lines=18> */
[----:B------:R-:W-:-:S05]  /*02a0*/  PRMT R2, R2, 0x9910, RZ ;  /* 0x0000991002027816 */ /* 0x000fca00000000ff */
[----:B------:R-:W-:Y:S01]  /*02b0*/  IMAD.MOV.U32 R3, RZ, RZ, R2 ;  /* 0x000000ffff037224 */ /* 0x000fe200078e0002 */
[----:B------:R-:W-:-:S05]  /*02c0*/  LEA.HI R2, R15, R8, RZ, 0x11 ;  /* 0x000000080f027211 */ /* 0x000fca00078f88ff */
[----:B------:R-:W-:Y:S05]  /*02d0*/  @!P0 BRA `(.L_x_61992) ;  /* 0x00000000005c8947 */ /* 0x000fea0003800000 */
[----:B------:R-:W-:Y:S01]  /*02e0*/  PRMT R14, R2, 0x9910, RZ ;  /* 0x00009910020e7816 */ /* 0x000fe200000000ff */
[----:B------:R-:W-:-:S03]  /*02f0*/  IMAD.MOV.U32 R2, RZ, RZ, 0x1 ;  /* 0x00000001ff027424 */ /* 0x000fc600078e00ff */
[----:B------:R-:W-:-:S04]  /*0300*/  SHF.R.S32.HI R14, RZ, 0x1, R14 ;  /* 0x00000001ff0e7819 */ /* 0x000fc8000001140e */
[----:B------:R-:W-:-:S07]  /*0310*/  PRMT R15, R14, 0x7610, R15 ;  /* 0x000076100e0f7816 */ /* 0x000fce000000000f */
.L_x_61993:
        /* <DEDUP_REMOVED lines=19> */
.L_x_61992:
[----:B------:R-:W-:Y:S05]  /*0450*/  BSYNC B2 ;  /* 0x0000000000027941 */ /* 0x000fea0003800000 */
.L_x_61991:
[----:B------:R-:W-:Y:S05]  /*0460*/  BRA `(.L_x_61994) ;  /* 0x00000000000c7947 */ /* 0x000fea0003800000 */
.L_x_61990:
[----:B------:R-:W-:-:S04]  /*0470*/  LOP3.LUT R2, R8, 0x1, RZ, 0xc0, !PT ;  /* 0x0000000108027812 */ /* 0x000fc800078ec0ff */
[----:B------:R-:W-:-:S04]  /*0480*/  ISETP.NE.U32.AND P0, PT, R2, 0x1, PT ;  /* 0x000000010200780c */ /* 0x000fc80003f05070 */
[----:B------:R-:W-:-:S09]  /*0490*/  SEL R3, R0, 0xffff, P0 ;  /* 0x0000ffff00037807 */ /* 0x000fd20000000000 */
.L_x_61994:
[----:B------:R-:W-:Y:S05]  /*04a0*/  BSYNC B1 ;  /* 0x0000000000017941 */ /* 0x000fea0003800000 */
.L_x_61989:
        /* <DEDUP_REMOVED lines=22> */
.L_x_61999:
        /* <DEDUP_REMOVED lines=21> */
.L_x_61998:
[----:B------:R-:W-:Y:S05]  /*0760*/  BSYNC B2 ;  /* 0x0000000000027941 */ /* 0x000fea0003800000 */
.L_x_61997:
[----:B------:R-:W-:Y:S05]  /*0770*/  BRA `(.L_x_62000) ;  /* 0x00000000000c7947 */ /* 0x000fea0003800000 */
.L_x_61996:
[----:B------:R-:W-:-:S04]  /*0780*/  LOP3.LUT R13, R13, 0x1, RZ, 0xc0, !PT ;  /* 0x000000010d0d7812 */ /* 0x000fc800078ec0ff */
[----:B------:R-:W-:-:S04]  /*0790*/  ISETP.NE.U32.AND P0, PT, R13, 0x1, PT ;  /* 0x000000010d00780c */ /* 0x000fc80003f05070 */
[----:B------:R-:W-:-:S09]  /*07a0*/  SEL R2, R0, 0xffff, P0 ;  /* 0x0000ffff00027807 */ /* 0x000fd20000000000 */
.L_x_62000:
[----:B------:R-:W-:Y:S05]  /*07b0*/  BSYNC B1 ;  /* 0x0000000000017941 */ /* 0x000fea0003800000 */
.L_x_61995:
        /* <DEDUP_REMOVED lines=22> */
.L_x_62005:
        /* <DEDUP_REMOVED lines=19> */
.L_x_62004:
[----:B------:R-:W-:Y:S05]  /*0a50*/  BSYNC B2 ;  /* 0x0000000000027941 */ /* 0x000fea0003800000 */
.L_x_62003:
[----:B------:R-:W-:Y:S05]  /*0a60*/  BRA `(.L_x_62006) ;  /* 0x00000000000c7947 */ /* 0x000fea0003800000 */
.L_x_62002:
[----:B------:R-:W-:-:S04]  /*0a70*/  LOP3.LUT R8, R9, 0x1, RZ, 0xc0, !PT ;  /* 0x0000000109087812 */ /* 0x000fc800078ec0ff */
[----:B------:R-:W-:-:S04]  /*0a80*/  ISETP.NE.U32.AND P0, PT, R8, 0x1, PT ;  /* 0x000000010800780c */ /* 0x000fc80003f05070 */
[----:B------:R-:W-:-:S09]  /*0a90*/  SEL R8, R0, 0xffff, P0 ;  /* 0x0000ffff00087807 */ /* 0x000fd20000000000 */
.L_x_62006:
[----:B------:R-:W-:Y:S05]  /*0aa0*/  BSYNC B1 ;  /* 0x0000000000017941 */ /* 0x000fea0003800000 */
.L_x_62001:
        /* <DEDUP_REMOVED lines=22> */
.L_x_62011:
        /* <DEDUP_REMOVED lines=21> */
.L_x_62010:
[----:B------:R-:W-:Y:S05]  /*0d60*/  BSYNC B2 ;  /* 0x0000000000027941 */ /* 0x000fea0003800000 */
.L_x_62009:
[----:B------:R-:W-:Y:S05]  /*0d70*/  BRA `(.L_x_62012) ;  /* 0x00000000000c7947 */ /* 0x000fea0003800000 */
.L_x_62008:
[----:B------:R-:W-:-:S04]  /*0d80*/  LOP3.LUT R12, R12, 0x1, RZ, 0xc0, !PT ;  /* 0x000000010c0c7812 */ /* 0x000fc800078ec0ff */
[----:B------:R-:W-:-:S04]  /*0d90*/  ISETP.NE.U32.AND P0, PT, R12, 0x1, PT ;  /* 0x000000010c00780c */ /* 0x000fc80003f05070 */
[----:B------:R-:W-:-:S09]  /*0da0*/  SEL R13, R0, 0xffff, P0 ;  /* 0x0000ffff000d7807 */ /* 0x000fd20000000000 */
.L_x_62012:
[----:B------:R-:W-:Y:S05]  /*0db0*/  BSYNC B1 ;  /* 0x0000000000017941 */ /* 0x000fea0003800000 */
.L_x_62007:
        /* <DEDUP_REMOVED lines=22> */
.L_x_62017:
        /* <DEDUP_REMOVED lines=19> */
.L_x_62016:
[----:B------:R-:W-:Y:S05]  /*1050*/  BSYNC B2 ;  /* 0x0000000000027941 */ /* 0x000fea0003800000 */
.L_x_62015:
[----:B------:R-:W-:Y:S05]  /*1060*/  BRA `(.L_x_62018) ;  /* 0x00000000000c7947 */ /* 0x000fea0003800000 */
.L_x_62014:
[----:B------:R-:W-:-:S04]  /*1070*/  LOP3.LUT R9, R10, 0x1, RZ, 0xc0, !PT ;  /* 0x000000010a097812 */ /* 0x000fc800078ec0ff */
[----:B------:R-:W-:-:S04]  /*1080*/  ISETP.NE.U32.AND P0, PT, R9, 0x1, PT ;  /* 0x000000010900780c */ /* 0x000fc80003f05070 */
[----:B------:R-:W-:-:S09]  /*1090*/  SEL R9, R0, 0xffff, P0 ;  /* 0x0000ffff00097807 */ /* 0x000fd20000000000 */
.L_x_62018:
[----:B------:R-:W-:Y:S05]  /*10a0*/  BSYNC B1 ;  /* 0x0000000000017941 */ /* 0x000fea0003800000 */
.L_x_62013:
        /* <DEDUP_REMOVED lines=22> */
.L_x_62023:
[C---:B------:R-:W-:Y:S02]  /*1210*/  LOP3.LUT R10, R15.reuse, 0x1, RZ, 0xc0, !PT ;  /* 0x000000010f0a7812 */ /* 0x040fe400078ec0ff */
        /* <DEDUP_REMOVED lines=20> */
.L_x_62022:
[----:B------:R-:W-:Y:S05]  /*1360*/  BSYNC B2 ;  /* 0x0000000000027941 */ /* 0x000fea0003800000 */
.L_x_62021:
[----:B------:R-:W-:Y:S05]  /*1370*/  BRA `(.L_x_62024) ;  /* 0x00000000000c7947 */ /* 0x000fea0003800000 */
.L_x_62020:
[----:B------:R-:W-:-:S04]  /*1380*/  LOP3.LUT R7, R7, 0x1, RZ, 0xc0, !PT ;  /* 0x0000000107077812 */ /* 0x000fc800078ec0ff */
[----:B------:R-:W-:-:S04]  /*1390*/  ISETP.NE.U32.AND P0, PT, R7, 0x1, PT ;  /* 0x000000010700780c */ /* 0x000fc80003f05070 */
[----:B------:R-:W-:-:S09]  /*13a0*/  SEL R12, R0, 0xffff, P0 ;  /* 0x0000ffff000c7807 */ /* 0x000fd20000000000 */
.L_x_62024:
[----:B------:R-:W-:Y:S05]  /*13b0*/  BSYNC B1 ;  /* 0x0000000000017941 */ /* 0x000fea0003800000 */
.L_x_62019:
        /* <DEDUP_REMOVED lines=22> */
.L_x_62029:
        /* <DEDUP_REMOVED lines=19> */
.L_x_62028:
[----:B------:R-:W-:Y:S05]  /*1650*/  BSYNC B2 ;  /* 0x0000000000027941 */ /* 0x000fea0003800000 */
.L_x_62027:
[----:B------:R-:W-:Y:S05]  /*1660*/  BRA `(.L_x_62030) ;  /* 0x00000000000c7947 */ /* 0x000fea0003800000 */
.L_x_62026:
[----:B------:R-:W-:-:S04]  /*1670*/  LOP3.LUT R11, R11, 0x1, RZ, 0xc0, !PT ;  /* 0x000000010b0b7812 */ /* 0x000fc800078ec0ff */
[----:B------:R-:W-:-:S04]  /*1680*/  ISETP.NE.U32.AND P0, PT, R11, 0x1, PT ;  /* 0x000000010b00780c */ /* 0x000fc80003f05070 */
[----:B------:R-:W-:-:S09]  /*1690*/  SEL R7, R0, 0xffff, P0 ;  /* 0x0000ffff00077807 */ /* 0x000fd20000000000 */
.L_x_62030:
[----:B------:R-:W-:Y:S05]  /*16a0*/  BSYNC B1 ;  /* 0x0000000000017941 */ /* 0x000fea0003800000 */
.L_x_62025:
        /* <DEDUP_REMOVED lines=23> */
.L_x_62035:
        /* <DEDUP_REMOVED lines=23> */
.L_x_62034:
[----:B------:R-:W-:Y:S05]  /*1990*/  BSYNC B2 ;  /* 0x0000000000027941 */ /* 0x000fea0003800000 */
.L_x_62033:
[----:B------:R-:W-:Y:S05]  /*19a0*/  BRA `(.L_x_62036) ;  /* 0x0000000000107947 */ /* 0x000fea0003800000 */
.L_x_62032:
[----:B------:R-:W-:-:S04]  /*19b0*/  LOP3.LUT R6, R6, 0x1, RZ, 0xc0, !PT ;  /* 0x0000000106067812 */ /* 0x000fc800078ec0ff */
[----:B------:R-:W-:-:S04]  /*19c0*/  ISETP.NE.U32.AND P0, PT, R6, 0x1, PT ;  /* 0x000000010600780c */ /* 0x000fc80003f05070 */
[----:B------:R-:W-:-:S04]  /*19d0*/  SEL R0, R0, 0xffff, P0 ;  /* 0x0000ffff00007807 */ /* 0x000fc80000000000 */
[----:B------:R-:W-:-:S07]  /*19e0*/  PRMT R10, R0, 0x7610, R10 ;  /* 0x00007610000a7816 */ /* 0x000fce000000000a */
.L_x_62036:
[----:B------:R-:W-:Y:S05]  /*19f0*/  BSYNC B1 ;  /* 0x0000000000017941 */ /* 0x000fea0003800000 */
.L_x_62031:
[----:B------:R-:W-:Y:S05]  /*1a00*/  BRA `(.L_x_62037) ;  /* 0x00000018002c7947 */ /* 0x000fea0003800000 */
.L_x_61988:
        /* <DEDUP_REMOVED lines=21> */
[----:B------:R-:W-:-:S04]  /*1b60*/  SHF.R.S32.HI R15, RZ, 0x1, R15 ;  /* 0x00000001ff0f7819 */ /* 0x000fc8000001140f */
[----:B------:R-:W-:-:S07]  /*1b70*/  PRMT R16, R15, 0x7610, R16 ;  /* 0x000076100f107816 */ /* 0x000fce0000000010 */
.L_x_62042:
[C---:B------:R-:W-:Y:S02]  /*1b80*/  LOP3.LUT R15, R16.reuse, 0x1, RZ, 0xc0, !PT ;  /* 0x00000001100f7812 */ /* 0x040fe400078ec0ff */
[----:B------:R-:W-:Y:S02]  /*1b90*/  PRMT R17, R3, 0x9910, RZ ;  /* 0x0000991003117816 */ /* 0x000fe400000000ff */
[----:B------:R-:W-:Y:S02]  /*1ba0*/  ISETP.NE.U32.AND P0, PT, R15, 0x1, PT ;  /* 0x000000010f00780c */ /* 0x000fe40003f05070 */
[----:B------:R-:W-:Y:S02]  /*1bb0*/  LOP3.LUT R15, R16, 0xffff, RZ, 0xc0, !PT ;  /* 0x0000ffff100f7812 */ /* 0x000fe400078ec0ff */
        /* <DEDUP_REMOVED lines=14> */
.L_x_62041:
[----:B------:R-:W-:Y:S05]  /*1ca0*/  BSYNC B2 ;  /* 0x0000000000027941 */ /* 0x000fea0003800000 */
.L_x_62040:
[----:B------:R-:W-:Y:S05]  /*1cb0*/  BRA `(.L_x_62043) ;  /* 0x0000000000087947 */ /* 0x000fea0003800000 */
.L_x_62039:
[----:B------:R-:W-:Y:S02]  /*1cc0*/  UMOV UR4, URZ ;  /* 0x0000003f00047c82 */ /* 0x000fe40008000000 */
[----:B------:R-:W-:-:S07]  /*1cd0*/  IMAD.U32 R3, RZ, RZ, UR4 ;  /* 0x00000004ff037e24 */ /* 0x000fce000f8e00ff */
.L_x_62043:
[----:B------:R-:W-:Y:S05]  /*1ce0*/  BSYNC B1 ;  /* 0x0000000000017941 */ /* 0x000fea0003800000 */
.L_x_62038:
        /* <DEDUP_REMOVED lines=22> */
.L_x_62048:
        /* <DEDUP_REMOVED lines=20> */
.L_x_62047:
[----:B------:R-:W-:Y:S05]  /*1f90*/  BSYNC B2 ;  /* 0x0000000000027941 */ /* 0x000fea0003800000 */
.L_x_62046:
[----:B------:R-:W-:Y:S05]  /*1fa0*/  BRA `(.L_x_62049) ;  /* 0x0000000000087947 */ /* 0x000fea0003800000 */
.L_x_62045:
[----:B------:R-:W-:Y:S02]  /*1fb0*/  UMOV UR4, URZ ;  /* 0x0000003f00047c82 */ /* 0x000fe40008000000 */
[----:B------:R-:W-:-:S07]  /*1fc0*/  IMAD.U32 R2, RZ, RZ, UR4 ;  /* 0x00000004ff027e24 */ /* 0x000fce000f8e00ff */
.L_x_62049:
[----:B------:R-:W-:Y:S05]  /*1fd0*/  BSYNC B1 ;  /* 0x0000000000017941 */ /* 0x000fea0003800000 */
.L_x_62044:
        /* <DEDUP_REMOVED lines=22> */
.L_x_62054:
[C---:B------:R-:W-:Y:S02]  /*2140*/  LOP3.LUT R15, R16.reuse, 0x1, RZ, 0xc0, !PT ;  /* 0x00000001100f7812 */ /* 0x040fe400078ec0ff */
        /* <DEDUP_REMOVED lines=20> */
.L_x_62053:
[----:B------:R-:W-:Y:S05]  /*2290*/  BSYNC B2 ;  /* 0x0000000000027941 */ /* 0x000fea0003800000 */
.L_x_62052:
[----:B------:R-:W-:Y:S05]  /*22a0*/  BRA `(.L_x_62055) ;  /* 0x0000000000087947 */ /* 0x000fea0003800000 */
.L_x_62051:
[----:B------:R-:W-:Y:S02]  /*22b0*/  UMOV UR4, URZ ;  /* 0x0000003f00047c82 */ /* 0x000fe40008000000 */
[----:B------:R-:W-:-:S07]  /*22c0*/  IMAD.U32 R8, RZ, RZ, UR4 ;  /* 0x00000004ff087e24 */ /* 0x000fce000f8e00ff */
.L_x_62055:
[----:B------:R-:W-:Y:S05]  /*22d0*/  BSYNC B1 ;  /* 0x0000000000017941 */ /* 0x000fea0003800000 */
.L_x_62050:
        /* <DEDUP_REMOVED lines=22> */
.L_x_62060:
[----:B------:R-:W-:Y:S02]  /*2440*/  LOP3.LUT R12, R15, 0x1, RZ, 0xc0, !PT ;  /* 0x000000010f0c7812 */ /* 0x000fe400078ec0ff */
        /* <DEDUP_REMOVED lines=17> */
.L_x_62059:
[----:B------:R-:W-:Y:S05]  /*2560*/  BSYNC B2 ;  /* 0x0000000000027941 */ /* 0x000fea0003800000 */
.L_x_62058:
[----:B------:R-:W-:Y:S05]  /*2570*/  BRA `(.L_x_62061) ;  /* 0x0000000000087947 */ /* 0x000fea0003800000 */
.L_x_62057:
[----:B------:R-:W-:Y:S02]  /*2580*/  UMOV UR4, URZ ;  /* 0x0000003f00047c82 */ /* 0x000fe40008000000 */
[----:B------:R-:W-:-:S07]  /*2590*/  IMAD.U32 R13, RZ, RZ, UR4 ;  /* 0x00000004ff0d7e24 */ /* 0x000fce000f8e00ff */
.L_x_62061:
[----:B------:R-:W-:Y:S05]  /*25a0*/  BSYNC B1 ;  /* 0x0000000000017941 */ /* 0x000fea0003800000 */
.L_x_62056:
        /* <DEDUP_REMOVED lines=22> */
.L_x_62066:
        /* <DEDUP_REMOVED lines=21> */
.L_x_62065:
[----:B------:R-:W-:Y:S05]  /*2860*/  BSYNC B2 ;  /* 0x0000000000027941 */ /* 0x000fea0003800000 */
.L_x_62064:
[----:B------:R-:W-:Y:S05]  /*2870*/  BRA `(.L_x_62067) ;  /* 0x0000000000087947 */ /* 0x000fea0003800000 */
.L_x_62063:
[----:B------:R-:W-:Y:S02]  /*2880*/  UMOV UR4, URZ ;  /* 0x0000003f00047c82 */ /* 0x000fe40008000000 */
[----:B------:R-:W-:-:S07]  /*2890*/  IMAD.U32 R9, RZ, RZ, UR4 ;  /* 0x00000004ff097e24 */ /* 0x000fce000f8e00ff */
.L_x_62067:
[----:B------:R-:W-:Y:S05]  /*28a0*/  BSYNC B1 ;  /* 0x0000000000017941 */ /* 0x000fea0003800000 */
.L_x_62062:
        /* <DEDUP_REMOVED lines=22> */
.L_x_62072:
        /* <DEDUP_REMOVED lines=18> */
.L_x_62071:
[----:B------:R-:W-:Y:S05]  /*2b30*/  BSYNC B2 ;  /* 0x0000000000027941 */ /* 0x000fea0003800000 */
.L_x_62070:
[----:B------:R-:W-:Y:S05]  /*2b40*/  BRA `(.L_x_62073) ;  /* 0x0000000000087947 */ /* 0x000fea0003800000 */
.L_x_62069:
[----:B------:R-:W-:Y:S02]  /*2b50*/  UMOV UR4, URZ ;  /* 0x0000003f00047c82 */ /* 0x000fe40008000000 */
[----:B------:R-:W-:-:S07]  /*2b60*/  IMAD.U32 R12, RZ, RZ, UR4 ;  /* 0x00000004ff0c7e24 */ /* 0x000fce000f8e00ff */
.L_x_62073:
[----:B------:R-:W-:Y:S05]  /*2b70*/  BSYNC B1 ;  /* 0x0000000000017941 */ /* 0x000fea0003800000 */
.L_x_62068:
        /* <DEDUP_REMOVED lines=22> */
.L_x_62078:
[C---:B------:R-:W-:Y:S02]  /*2ce0*/  LOP3.LUT R11, R16.reuse, 0x1, RZ, 0xc0, !PT ;  /* 0x00000001100b7812 */ /* 0x040fe400078ec0ff */
[----:B------:R-:W-:Y:S01]  /*2cf0*/  PRMT R15, R7, 0x9910, RZ ;  /* 0x00009910070f7816 */ /* 0x000fe200000000ff */
[C---:B------:R-:W-:Y:S01]  /*2d00*/  VIADD R7, R16.reuse, 0x1 ;  /* 0x0000000110077836 */ /* 0x040fe20000000000 */
[----:B------:R-:W-:Y:S02]  /*2d10*/  ISETP.NE.U32.AND P0, PT, R11, 0x1, PT ;  /* 0x000000010b00780c */ /* 0x000fe40003f05070 */
[----:B------:R-:W-:Y:S02]  /*2d20*/  LOP3.LUT R11, R16, 0xffff, RZ, 0xc0, !PT ;  /* 0x0000ffff100b7812 */ /* 0x000fe400078ec0ff */
[C---:B------:R-:W-:Y:S02]  /*2d30*/  PRMT R17, R10.reuse, 0x9910, RZ ;  /* 0x000099100a117816 */ /* 0x040fe400000000ff */
[----:B------:R-:W-:Y:S01]  /*2d40*/  LEA.HI R11, R11, R16, RZ, 0x11 ;  /* 0x000000100b0b7211 */ /* 0x000fe200078f88ff */
[----:B------:R-:W-:Y:S01]  /*2d50*/  IMAD.MOV.U32 R16, RZ, RZ, R15 ;  /* 0x000000ffff107224 */ /* 0x000fe200078e000f */
[----:B------:R-:W-:Y:S01]  /*2d60*/  SEL R10, R10, 0x1, !P0 ;  /* 0x000000010a0a7807 */ /* 0x000fe20004000000 */
[----:B------:R-:W-:Y:S01]  /*2d70*/  IMAD.MOV.U32 R15, RZ, RZ, R17 ;  /* 0x000000ffff0f7224 */ /* 0x000fe200078e0011 */
[----:B------:R-:W-:-:S02]  /*2d80*/  PRMT R17, R11, 0x9910, RZ ;  /* 0x000099100b117816 */ /* 0x000fc400000000ff */
        /* <DEDUP_REMOVED lines=11> */
.L_x_62077:
[----:B------:R-:W-:Y:S05]  /*2e40*/  BSYNC B2 ;  /* 0x0000000000027941 */ /* 0x000fea0003800000 */
.L_x_62076:
[----:B------:R-:W-:Y:S05]  /*2e50*/  BRA `(.L_x_62079) ;  /* 0x0000000000087947 */ /* 0x000fea0003800000 */
.L_x_62075:
[----:B------:R-:W-:Y:S02]  /*2e60*/  UMOV UR4, URZ ;  /* 0x0000003f00047c82 */ /* 0x000fe40008000000 */
[----:B------:R-:W-:-:S07]  /*2e70*/  IMAD.U32 R7, RZ, RZ, UR4 ;  /* 0x00000004ff077e24 */ /* 0x000fce000f8e00ff */
.L_x_62079:
[----:B------:R-:W-:Y:S05]  /*2e80*/  BSYNC B1 ;  /* 0x0000000000017941 */ /* 0x000fea0003800000 */
.L_x_62074:
[----:B------:R-:W-:-:S04]  /*2e90*/  PRMT R10, R6, 0x9910, RZ ;  /* 0x00009910060a7816 */ /* 0x000fc800000000ff */
[----:B------:R-:W-:-:S13]  /*2ea0*/  ISETP.GE.AND P0, PT, R10, RZ, PT ;  /* 0x000000ff0a00720c */ /* 0x000fda0003f06270 */
[----:B------:R-:W-:Y:S05]  /*2eb0*/  @!P0 BRA `(.L_x_62080) ;  /* 0x0000000000ac8947 */ /* 0x000fea0003800000 */
[----:B------:R-:W-:Y:S01]  /*2ec0*/  ISETP.NE.AND P0, PT, R10, RZ, PT ;  /* 0x000000ff0a00720c */ /* 0x000fe20003f05270 */
[----:B------:R-:W-:Y:S01]  /*2ed0*/  BSSY B1, `(.L_x_62081) ;  /* 0x0000028000017945 */ /* 0x000fe20003800000 */
[----:B------:R-:W-:-:S11]  /*2ee0*/  IMAD.MOV.U32 R10, RZ, RZ, 0x1 ;  /* 0x00000001ff0a7424 */ /* 0x000fd600078e00ff */
[----:B------:R-:W-:Y:S05]  /*2ef0*/  @!P0 BRA `(.L_x_62082) ;  /* 0x0000000000948947 */ /* 0x000fea0003800000 */
[----:B------:R-:W-:Y:S01]  /*2f00*/  LOP3.LUT R10, R6, 0x1, RZ, 0xc0, !PT ;  /* 0x00000001060a7812 */ /* 0x000fe200078ec0ff */
[----:B------:R-:W-:Y:S01]  /*2f10*/  IMAD R14, R14, R14, RZ ;  /* 0x0000000e0e0e7224 */ /* 0x000fe200078e02ff */
[----:B------:R-:W-:Y:S02]  /*2f20*/  LOP3.LUT R11, R6, 0xffff, RZ, 0xc0, !PT ;  /* 0x0000ffff060b7812 */ /* 0x000fe400078ec0ff */
[----:B------:R-:W-:Y:S01]  /*2f30*/  ISETP.NE.U32.AND P0, PT, R10, 0x1, PT ;  /* 0x000000010a00780c */ /* 0x000fe20003f05070 */
[----:B------:R-:W-:Y:S01]  /*2f40*/  VIADD R10, R6, 0x1 ;  /* 0x00000001060a7836 */ /* 0x000fe20000000000 */
[----:B------:R-:W-:Y:S02]  /*2f50*/  LEA.HI R11, R11, R6, RZ, 0x11 ;  /* 0x000000060b0b7211 */ /* 0x000fe400078f88ff */
[----:B------:R-:W-:Y:S02]  /*2f60*/  SEL R0, R0, 0x1, !P0 ;  /* 0x0000000100007807 */ /* 0x000fe40004000000 */
[----:B------:R-:W-:-:S02]  /*2f70*/  LOP3.LUT R10, R10, 0xffff, RZ, 0xc0, !PT ;  /* 0x0000ffff0a0a7812 */ /* 0x000fc400078ec0ff */
[----:B------:R-:W-:Y:S02]  /*2f80*/  PRMT R0, R0, 0x9910, RZ ;  /* 0x0000991000007816 */ /* 0x000fe400000000ff */
[----:B------:R-:W-:-:S03]  /*2f90*/  ISETP.GE.U32.AND P0, PT, R10, 0x3, PT ;  /* 0x000000030a00780c */ /* 0x000fc60003f06070 */
[----:B------:R-:W-:-:S10]  /*2fa0*/  IMAD.MOV.U32 R10, RZ, RZ, R0 ;  /* 0x000000ffff0a7224 */ /* 0x000fd400078e0000 */
[----:B------:R-:W-:Y:S05]  /*2fb0*/  @!P0 BRA `(.L_x_62082) ;  /* 0x0000000000648947 */ /* 0x000fea0003800000 */
[----:B------:R-:W-:Y:S02]  /*2fc0*/  PRMT R0, R11, 0x9910, RZ ;  /* 0x000099100b007816 */ /* 0x000fe400000000ff */
[----:B------:R-:W-:Y:S02]  /*2fd0*/  PRMT R11, R14, 0x7610, R11 ;  /* 0x000076100e0b7816 */ /* 0x000fe4000000000b */
[----:B------:R-:W-:-:S04]  /*2fe0*/  SHF.R.S32.HI R0, RZ, 0x1, R0 ;  /* 0x00000001ff007819 */ /* 0x000fc80000011400 */
[----:B------:R-:W-:-:S07]  /*2ff0*/  PRMT R15, R0, 0x7610, R15 ;  /* 0x00007610000f7816 */ /* 0x000fce000000000f */
.L_x_62083:
        /* <DEDUP_REMOVED lines=21> */
.L_x_62082:
[----:B------:R-:W-:Y:S05]  /*3150*/  BSYNC B1 ;  /* 0x0000000000017941 */ /* 0x000fea0003800000 */
.L_x_62081:
[----:B------:R-:W-:Y:S05]  /*3160*/  BRA `(.L_x_62037) ;  /* 0x0000000000547947 */ /* 0x000fea0003800000 */
.L_x_62080:
[----:B------:R-:W-:Y:S02]  /*3170*/  UMOV UR4, URZ ;  /* 0x0000003f00047c82 */ /* 0x000fe40008000000 */
[----:B------:R-:W-:Y:S01]  /*3180*/  IMAD.U32 R10, RZ, RZ, UR4 ;  /* 0x00000004ff0a7e24 */ /* 0x000fe2000f8e00ff */
[----:B------:R-:W-:Y:S06]  /*3190*/  BRA `(.L_x_62037) ;  /* 0x0000000000487947 */ /* 0x000fec0003800000 */
.L_x_61987:
        /* <DEDUP_REMOVED lines=18> */
.L_x_62037:
[----:B------:R-:W-:Y:S05]  /*32c0*/  BSYNC B0 ;  /* 0x0000000000007941 */ /* 0x000fea0003800000 */
.L_x_61986:
[----:B------:R-:W0:Y:S01]  /*32d0*/  LDC.64 R14, c[0x0][0x228] ;  /* 0x00008a00ff0e7b82 */ /* 0x000e220000000a00 */
[----:B------:R-:W-:Y:S02]  /*32e0*/  PRMT R7, R7, 0x5410, R10 ;  /* 0x0000541007077816 */ /* 0x000fe4000000000a */
[----:B------:R-:W-:Y:S01]  /*32f0*/  PRMT R6, R9, 0x5410, R12 ;  /* 0x0000541009067816 */ /* 0x000fe2000000000c */
[----:B0-----:R-:W-:Y:S01]  /*3300*/  IMAD.WIDE.U32 R14, R4, 0x2, R14 ;  /* 0x00000002040e7825 */ /* 0x001fe200078e000e */
[----:B------:R-:W-:-:S03]  /*3310*/  PRMT R4, R3, 0x5410, R2 ;  /* 0x0000541003047816 */ /* 0x000fc60000000002 */
[----:B------:R-:W-:Y:S01]  /*3320*/  IMAD.WIDE R14, R5, 0x10, R14 ;  /* 0x00000010050e7825 */ /* 0x000fe200078e020e */
[----:B------:R-:W-:-:S05]  /*3330*/  PRMT R5, R8, 0x5410, R13 ;  /* 0x0000541008057816 */ /* 0x000fca000000000d */
[----:B------:R-:W-:Y:S01]  /*3340*/  STG.E.128 desc[UR6][R14.64], R4 ;  /* 0x000000040e007986 */ /* 0x000fe2000c101d06 */
[----:B------:R-:W-:Y:S05]  /*3350*/  EXIT ;  /* 0x000000000000794d */ /* 0x000fea0003800000 */
.L_x_61985:
        /* <DEDUP_REMOVED lines=22> */
.L_x_62085:
[----:B------:R-:W-:Y:S05]  /*34c0*/  BSYNC B0 ;  /* 0x0000000000007941 */ /* 0x000fea0003800000 */
.L_x_62084:
        /* <DEDUP_REMOVED lines=15> */
.L_x_62087:
[----:B------:R-:W-:Y:S05]  /*35c0*/  BSYNC B0 ;  /* 0x0000000000007941 */ /* 0x000fea0003800000 */
.L_x_62086:
        /* <DEDUP_REMOVED lines=54> */
.L_x_62097:
        /* <DEDUP_REMOVED lines=10> */
[----:B------:R-:W-:Y:S02]  /*39d0*/  LOP3.LUT R7, R7, 0xffff, RZ, 0xc0, !PT ;  /* 0x0000ffff07077812 */ /* 0x000fe400078ec0ff */
[----:B------:R-:W-:Y:S01]  /*39e0*/  PRMT R8, R3, 0x9910, RZ ;  /* 0x0000991003087816 */ /* 0x000fe200000000ff */
[----:B------:R-:W-:Y:S01]  /*39f0*/  IMAD.MOV.U32 R3, RZ, RZ, R0 ;  /* 0x000000ffff037224 */ /* 0x000fe200078e0000 */
[----:B------:R-:W-:Y:S01]  /*3a00*/  ISETP.GE.U32.AND P1, PT, R7, 0x3, PT ;  /* 0x000000030700780c */ /* 0x000fe20003f26070 */
        /* <DEDUP_REMOVED lines=8> */
.L_x_62096:
[----:B------:R-:W-:Y:S05]  /*3a90*/  BSYNC B3 ;  /* 0x0000000000037941 */ /* 0x000fea0003800000 */
.L_x_62095:
[----:B------:R-:W-:Y:S05]  /*3aa0*/  BRA `(.L_x_62093) ;  /* 0x0000000000147947 */ /* 0x000fea0003800000 */
.L_x_62094:
[----:B------:R-:W-:Y:S01]  /*3ab0*/  LOP3.LUT R20, R20, 0x1, RZ, 0xc0, !PT ;  /* 0x0000000114147812 */ /* 0x000fe200078ec0ff */
[----:B------:R-:W-:-:S03]  /*3ac0*/  IMAD.MOV.U32 R0, RZ, RZ, 0x1 ;  /* 0x00000001ff007424 */ /* 0x000fc600078e00ff */
[----:B------:R-:W-:-:S04]  /*3ad0*/  ISETP.NE.U32.AND P1, PT, R20, 0x1, PT ;  /* 0x000000011400780c */ /* 0x000fc80003f25070 */
[----:B------:R-:W-:-:S04]  /*3ae0*/  SEL R0, R0, 0xffff, P1 ;  /* 0x0000ffff00007807 */ /* 0x000fc80000800000 */
[----:B------:R-:W-:-:S07]  /*3af0*/  PRMT R12, R0, 0x7610, R12 ;  /* 0x00007610000c7816 */ /* 0x000fce000000000c */
.L_x_62093:
[----:B------:R-:W-:Y:S05]  /*3b00*/  BSYNC B2 ;  /* 0x0000000000027941 */ /* 0x000fea0003800000 */
.L_x_62092:
        /* <DEDUP_REMOVED lines=26> */
.L_x_62103:
        /* <DEDUP_REMOVED lines=22> */
.L_x_62102:
[----:B------:R-:W-:Y:S05]  /*3e10*/  BSYNC B3 ;  /* 0x0000000000037941 */ /* 0x000fea0003800000 */
.L_x_62101:
[----:B------:R-:W-:Y:S05]  /*3e20*/  BRA `(.L_x_62099) ;  /* 0x0000000000147947 */ /* 0x000fea0003800000 */
.L_x_62100:
[----:B------:R-:W-:Y:S01]  /*3e30*/  LOP3.LUT R19, R19, 0x1, RZ, 0xc0, !PT ;  /* 0x0000000113137812 */ /* 0x000fe200078ec0ff */
[----:B------:R-:W-:-:S03]  /*3e40*/  IMAD.MOV.U32 R0, RZ, RZ, 0x1 ;  /* 0x00000001ff007424 */ /* 0x000fc600078e00ff */
[----:B------:R-:W-:-:S04]  /*3e50*/  ISETP.NE.U32.AND P1, PT, R19, 0x1, PT ;  /* 0x000000011300780c */ /* 0x000fc80003f25070 */
[----:B------:R-:W-:-:S04]  /*3e60*/  SEL R0, R0, 0xffff, P1 ;  /* 0x0000ffff00007807 */ /* 0x000fc80000800000 */
[----:B------:R-:W-:-:S07]  /*3e70*/  PRMT R13, R0, 0x7610, R13 ;  /* 0x00007610000d7816 */ /* 0x000fce000000000d */
.L_x_62099:
[----:B------:R-:W-:Y:S05]  /*3e80*/  BSYNC B2 ;  /* 0x0000000000027941 */ /* 0x000fea0003800000 */
.L_x_62098:
        /* <DEDUP_REMOVED lines=26> */
.L_x_62109:
        /* <DEDUP_REMOVED lines=20> */
[----:B------:R-:W-:Y:S01]  /*4170*/  PRMT R7, R2, 0x7610, R7 ;  /* 0x0000761002077816 */ /* 0x000fe20000000007 */
[----:B------:R-:W-:Y:S06]  /*4180*/  @P1 BRA `(.L_x_62109) ;  /* 0xfffffffc00a81947 */ /* 0x000fec000383ffff */
.L_x_62108:
[----:B------:R-:W-:Y:S05]  /*4190*/  BSYNC B3 ;  /* 0x0000000000037941 */ /* 0x000fea0003800000 */
.L_x_62107:
[----:B------:R-:W-:Y:S05]  /*41a0*/  BRA `(.L_x_62105) ;  /* 0x0000000000147947 */ /* 0x000fea0003800000 */
.L_x_62106:
[----:B------:R-:W-:Y:S01]  /*41b0*/  LOP3.LUT R16, R16, 0x1, RZ, 0xc0, !PT ;  /* 0x0000000110107812 */ /* 0x000fe200078ec0ff */
[----:B------:R-:W-:-:S03]  /*41c0*/  IMAD.MOV.U32 R0, RZ, RZ, 0x1 ;  /* 0x00000001ff007424 */ /* 0x000fc600078e00ff */
[----:B------:R-:W-:-:S04]  /*41d0*/  ISETP.NE.U32.AND P1, PT, R16, 0x1, PT ;  /* 0x000000011000780c */ /* 0x000fc80003f25070 */
[----:B------:R-:W-:-:S04]  /*41e0*/  SEL R0, R0, 0xffff, P1 ;  /* 0x0000ffff00007807 */ /* 0x000fc80000800000 */
[----:B------:R-:W-:-:S07]  /*41f0*/  PRMT R3, R0, 0x7610, R3 ;  /* 0x0000761000037816 */ /* 0x000fce0000000003 */
.L_x_62105:
[----:B------:R-:W-:Y:S05]  /*4200*/  BSYNC B2 ;  /* 0x0000000000027941 */ /* 0x000fea0003800000 */
.L_x_62104:
        /* <DEDUP_REMOVED lines=27> */
.L_x_62115:
        /* <DEDUP_REMOVED lines=20> */
.L_x_62114:
[----:B------:R-:W-:Y:S05]  /*4500*/  BSYNC B3 ;  /* 0x0000000000037941 */ /* 0x000fea0003800000 */
.L_x_62113:
[----:B------:R-:W-:Y:S05]  /*4510*/  BRA `(.L_x_62111) ;  /* 0x0000000000147947 */ /* 0x000fea0003800000 */
.L_x_62112:
[----:B------:R-:W-:Y:S01]  /*4520*/  LOP3.LUT R15, R15, 0x1, RZ, 0xc0, !PT ;  /* 0x000000010f0f7812 */ /* 0x000fe200078ec0ff */
[----:B------:R-:W-:-:S03]  /*4530*/  IMAD.MOV.U32 R0, RZ, RZ, 0x1 ;  /* 0x00000001ff007424 */ /* 0x000fc600078e00ff */
[----:B------:R-:W-:-:S04]  /*4540*/  ISETP.NE.U32.AND P1, PT, R15, 0x1, PT ;  /* 0x000000010f00780c */ /* 0x000fc80003f25070 */
[----:B------:R-:W-:-:S04]  /*4550*/  SEL R0, R0, 0xffff, P1 ;  /* 0x0000ffff00007807 */ /* 0x000fc80000800000 */
[----:B------:R-:W-:-:S07]  /*4560*/  PRMT R2, R0, 0x7610, R2 ;  /* 0x0000761000027816 */ /* 0x000fce0000000002 */
.L_x_62111:
[----:B------:R-:W-:Y:S05]  /*4570*/  BSYNC B2 ;  /* 0x0000000000027941 */ /* 0x000fea0003800000 */
.L_x_62110:
        /* <DEDUP_REMOVED lines=27> */
.L_x_62121:
        /* <DEDUP_REMOVED lines=21> */
.L_x_62120:
[----:B------:R-:W-:Y:S05]  /*4880*/  BSYNC B3 ;  /* 0x0000000000037941 */ /* 0x000fea0003800000 */
.L_x_62119:
[----:B------:R-:W-:Y:S05]  /*4890*/  BRA `(.L_x_62117) ;  /* 0x0000000000147947 */ /* 0x000fea0003800000 */
.L_x_62118:
[----:B------:R-:W-:Y:S01]  /*48a0*/  LOP3.LUT R14, R14, 0x1, RZ, 0xc0, !PT ;  /* 0x000000010e0e7812 */ /* 0x000fe200078ec0ff */
[----:B------:R-:W-:-:S03]  /*48b0*/  IMAD.MOV.U32 R0, RZ, RZ, 0x1 ;  /* 0x00000001ff007424 */ /* 0x000fc600078e00ff */
[----:B------:R-:W-:-:S04]  /*48c0*/  ISETP.NE.U32.AND P1, PT, R14, 0x1, PT ;  /* 0x000000010e00780c */ /* 0x000fc80003f25070 */
[----:B------:R-:W-:-:S04]  /*48d0*/  SEL R0, R0, 0xffff, P1 ;  /* 0x0000ffff00007807 */ /* 0x000fc80000800000 */
[----:B------:R-:W-:-:S07]  /*48e0*/  PRMT R6, R0, 0x7610, R6 ;  /* 0x0000761000067816 */ /* 0x000fce0000000006 */
.L_x_62117:
[----:B------:R-:W-:Y:S05]  /*48f0*/  BSYNC B2 ;  /* 0x0000000000027941 */ /* 0x000fea0003800000 */
.L_x_62116:
        /* <DEDUP_REMOVED lines=27> */
.L_x_62127:
        /* <DEDUP_REMOVED lines=19> */
.L_x_62126:
[----:B------:R-:W-:Y:S05]  /*4be0*/  BSYNC B3 ;  /* 0x0000000000037941 */ /* 0x000fea0003800000 */
.L_x_62125:
[----:B------:R-:W-:Y:S05]  /*4bf0*/  BRA `(.L_x_62123) ;  /* 0x0000000000147947 */ /* 0x000fea0003800000 */
.L_x_62124:
[----:B------:R-:W-:Y:S01]  /*4c00*/  LOP3.LUT R10, R10, 0x1, RZ, 0xc0, !PT ;  /* 0x000000010a0a7812 */ /* 0x000fe200078ec0ff */
[----:B------:R-:W-:-:S03]  /*4c10*/  IMAD.MOV.U32 R0, RZ, RZ, 0x1 ;  /* 0x00000001ff007424 */ /* 0x000fc600078e00ff */
[----:B------:R-:W-:-:S04]  /*4c20*/  ISETP.NE.U32.AND P1, PT, R10, 0x1, PT ;  /* 0x000000010a00780c */ /* 0x000fc80003f25070 */
[----:B------:R-:W-:-:S04]  /*4c30*/  SEL R0, R0, 0xffff, P1 ;  /* 0x0000ffff00007807 */ /* 0x000fc80000800000 */
[----:B------:R-:W-:-:S07]  /*4c40*/  PRMT R7, R0, 0x7610, R7 ;  /* 0x0000761000077816 */ /* 0x000fce0000000007 */
.L_x_62123:
[----:B------:R-:W-:Y:S05]  /*4c50*/  BSYNC B2 ;  /* 0x0000000000027941 */ /* 0x000fea0003800000 */
.L_x_62122:
        /* <DEDUP_REMOVED lines=26> */
.L_x_62133:
[C---:B------:R-:W-:Y:S01]  /*4e00*/  LOP3.LUT R8, R15.reuse, 0x1, RZ, 0xc0, !PT ;  /* 0x000000010f087812 */ /* 0x040fe200078ec0ff */
[C---:B------:R-:W-:Y:S01]  /*4e10*/  VIADD R14, R15.reuse, 0x1 ;  /* 0x000000010f0e7836 */ /* 0x040fe20000000000 */
[----:B------:R-:W-:Y:S02]  /*4e20*/  PRMT R16, R0, 0x9910, RZ ;  /* 0x0000991000107816 */ /* 0x000fe400000000ff */
[----:B------:R-:W-:Y:S02]  /*4e30*/  ISETP.NE.U32.AND P1, PT, R8, 0x1, PT ;  /* 0x000000010800780c */ /* 0x000fe40003f25070 */
[----:B------:R-:W-:Y:S02]  /*4e40*/  LOP3.LUT R8, R15, 0xffff, RZ, 0xc0, !PT ;  /* 0x0000ffff0f087812 */ /* 0x000fe400078ec0ff */
[----:B------:R-:W-:Y:S02]  /*4e50*/  PRMT R10, R9, 0x9910, RZ ;  /* 0x00009910090a7816 */ /* 0x000fe400000000ff */
        /* <DEDUP_REMOVED lines=14> */
[----:B------:R-:W-:Y:S01]  /*4f40*/  PRMT R15, R8, 0x7610, R15 ;  /* 0x00007610080f7816 */ /* 0x000fe2000000000f */
[----:B------:R-:W-:Y:S06]  /*4f50*/  @P1 BRA `(.L_x_62133) ;  /* 0xfffffffc00a81947 */ /* 0x000fec000383ffff */
.L_x_62132:
[----:B------:R-:W-:Y:S05]  /*4f60*/  BSYNC B3 ;  /* 0x0000000000037941 */ /* 0x000fea0003800000 */
.L_x_62131:
[----:B------:R-:W-:Y:S05]  /*4f70*/  BRA `(.L_x_62129) ;  /* 0x0000000000147947 */ /* 0x000fea0003800000 */
.L_x_62130:
[----:B------:R-:W-:Y:S01]  /*4f80*/  LOP3.LUT R18, R18, 0x1, RZ, 0xc0, !PT ;  /* 0x0000000112127812 */ /* 0x000fe200078ec0ff */
[----:B------:R-:W-:-:S03]  /*4f90*/  IMAD.MOV.U32 R0, RZ, RZ, 0x1 ;  /* 0x00000001ff007424 */ /* 0x000fc600078e00ff */
[----:B------:R-:W-:-:S04]  /*4fa0*/  ISETP.NE.U32.AND P1, PT, R18, 0x1, PT ;  /* 0x000000011200780c */ /* 0x000fc80003f25070 */
[----:B------:R-:W-:-:S04]  /*4fb0*/  SEL R0, R0, 0xffff, P1 ;  /* 0x0000ffff00007807 */ /* 0x000fc80000800000 */
[----:B------:R-:W-:-:S07]  /*4fc0*/  PRMT R9, R0, 0x7610, R9 ;  /* 0x0000761000097816 */ /* 0x000fce0000000009 */
.L_x_62129:
[----:B------:R-:W-:Y:S05]  /*4fd0*/  BSYNC B2 ;  /* 0x0000000000027941 */ /* 0x000fea0003800000 */
.L_x_62128:
        /* <DEDUP_REMOVED lines=26> */
.L_x_62138:
        /* <DEDUP_REMOVED lines=20> */
.L_x_62137:
[----:B------:R-:W-:Y:S05]  /*52c0*/  BSYNC B2 ;  /* 0x0000000000027941 */ /* 0x000fea0003800000 */
.L_x_62136:
[----:B------:R-:W-:Y:S05]  /*52d0*/  BRA `(.L_x_62134) ;  /* 0x0000001000247947 */ /* 0x000fea0003800000 */
.L_x_62135:
[----:B------:R-:W-:Y:S01]  /*52e0*/  LOP3.LUT R17, R17, 0x1, RZ, 0xc0, !PT ;  /* 0x0000000111117812 */ /* 0x000fe200078ec0ff */
[----:B------:R-:W-:-:S03]  /*52f0*/  IMAD.MOV.U32 R0, RZ, RZ, 0x1 ;  /* 0x00000001ff007424 */ /* 0x000fc600078e00ff */
[----:B------:R-:W-:-:S04]  /*5300*/  ISETP.NE.U32.AND P1, PT, R17, 0x1, PT ;  /* 0x000000011100780c */ /* 0x000fc80003f25070 */
[----:B------:R-:W-:-:S04]  /*5310*/  SEL R0, R0, 0xffff, P1 ;  /* 0x0000ffff00007807 */ /* 0x000fc80000800000 */
[----:B------:R-:W-:Y:S01]  /*5320*/  PRMT R8, R0, 0x7610, R8 ;  /* 0x0000761000087816 */ /* 0x000fe20000000008 */
[----:B------:R-:W-:Y:S06]  /*5330*/  BRA `(.L_x_62134) ;  /* 0x00000010000c7947 */ /* 0x000fec0003800000 */
.L_x_62091:
        /* <DEDUP_REMOVED lines=11> */
.L_x_62141:
        /* <DEDUP_REMOVED lines=18> */
.L_x_62140:
[----:B------:R-:W-:Y:S05]  /*5510*/  BSYNC B2 ;  /* 0x0000000000027941 */ /* 0x000fea0003800000 */
.L_x_62139:
        /* <DEDUP_REMOVED lines=13> */
.L_x_62144:
        /* <DEDUP_REMOVED lines=19> */
.L_x_62143:
[----:B------:R-:W-:Y:S05]  /*5720*/  BSYNC B2 ;  /* 0x0000000000027941 */ /* 0x000fea0003800000 */
.L_x_62142:
        /* <DEDUP_REMOVED lines=13> */
.L_x_62147:
        /* <DEDUP_REMOVED lines=19> */
.L_x_62146:
[----:B------:R-:W-:Y:S05]  /*5930*/  BSYNC B2 ;  /* 0x0000000000027941 */ /* 0x000fea0003800000 */
.L_x_62145:
        /* <DEDUP_REMOVED lines=13> */
.L_x_62150:
        /* <DEDUP_REMOVED lines=19> */
.L_x_62149:
[----:B------:R-:W-:Y:S05]  /*5b40*/  BSYNC B2 ;  /* 0x0000000000027941 */ /* 0x000fea0003800000 */
.L_x_62148:
        /* <DEDUP_REMOVED lines=13> */
.L_x_62153:
        /* <DEDUP_REMOVED lines=20> */
.L_x_62152:
[----:B------:R-:W-:Y:S05]  /*5d60*/  BSYNC B2 ;  /* 0x0000000000027941 */ /* 0x000fea0003800000 */
.L_x_62151:
        /* <DEDUP_REMOVED lines=13> */
.L_x_62156:
        /* <DEDUP_REMOVED lines=19> */
.L_x_62155:
[----:B------:R-:W-:Y:S05]  /*5f70*/  BSYNC B2 ;  /* 0x0000000000027941 */ /* 0x000fea0003800000 */
.L_x_62154:
        /* <DEDUP_REMOVED lines=13> */
.L_x_62159:
        /* <DEDUP_REMOVED lines=19> */
.L_x_62158:
[----:B------:R-:W-:Y:S05]  /*6180*/  BSYNC B2 ;  /* 0x0000000000027941 */ /* 0x000fea0003800000 */
.L_x_62157:
        /* <DEDUP_REMOVED lines=11> */
.L_x_62160:
        /* <DEDUP_REMOVED lines=19> */
.L_x_62134:
[----:B------:R-:W-:Y:S05]  /*6370*/  BSYNC B0 ;  /* 0x0000000000007941 */ /* 0x000fea0003800000 */
.L_x_62090:
[----:B------:R-:W-:Y:S05]  /*6380*/  BRA `(.L_x_62161) ;  /* 0x0000000000707947 */ /* 0x000fea0003800000 */
.L_x_62089:
        /* <DEDUP_REMOVED lines=28> */
.L_x_62161:
[----:B------:R-:W-:Y:S05]  /*6550*/  BSYNC B1 ;  /* 0x0000000000017941 */ /* 0x000fea0003800000 */
.L_x_62088:
        /* <DEDUP_REMOVED lines=21> */
.L_x_62164:
[----:B------:R-:W-:-:S13]  /*66b0*/  ISETP.GE.AND P0, PT, R11, R5, PT ;  /* 0x000000050b00720c */ /* 0x000fda0003f06270 */
[----:B------:R-:W-:Y:S05]  /*66c0*/  @P0 BRA `(.L_x_62166) ;  /* 0x0000000000300947 */ /* 0x000fea0003800000 */
[----:B0-----:R-:W0:Y:S01]  /*66d0*/  LDC.64 R12, c[0x0][0x228] ;  /* 0x00008a00ff0c7b82 */ /* 0x001e220000000a00 */
[----:B------:R-:W-:Y:S02]  /*66e0*/  IMAD.IADD R3, R4, 0x1, R11 ;  /* 0x0000000104037824 */ /* 0x000fe400078e020b */
[----:B------:R-:W-:Y:S02]  /*66f0*/  VIADD R11, R11, 0x80 ;  /* 0x000000800b0b7836 */ /* 0x000fe40000000000 */
[----:B0-----:R-:W-:-:S05]  /*6700*/  IMAD.WIDE.U32 R12, R3, 0x2, R12 ;  /* 0x00000002030c7825 */ /* 0x001fca00078e000c */
[----:B------:R1:W-:Y:S02]  /*6710*/  STG.E.U16 desc[UR6][R12.64], R2 ;  /* 0x000000020c007986 */ /* 0x0003e4000c101506 */
.L_x_62165:
[----:B------:R-:W-:-:S13]  /*6720*/  ISETP.GE.AND P0, PT, R11, R5, PT ;  /* 0x000000050b00720c */ /* 0x000fda0003f06270 */
[----:B------:R-:W-:Y:S05]  /*6730*/  @P0 BRA `(.L_x_62167) ;  /* 0x0000000000340947 */ /* 0x000fea0003800000 */
[----:B-1----:R-:W1:Y:S01]  /*6740*/  LDC.64 R2, c[0x0][0x228] ;  /* 0x00008a00ff027b82 */ /* 0x002e620000000a00 */
[----:B0-----:R-:W-:Y:S02]  /*6750*/  IMAD.IADD R13, R4, 0x1, R11 ;  /* 0x00000001040d7824 */ /* 0x001fe400078e020b */
[----:B------:R-:W-:Y:S02]  /*6760*/  VIADD R11, R11, 0x80 ;  /* 0x000000800b0b7836 */ /* 0x000fe40000000000 */
[----:B-1----:R-:W-:-:S05]  /*6770*/  IMAD.WIDE.U32 R2, R13, 0x2, R2 ;  /* 0x000000020d027825 */ /* 0x002fca00078e0002 */
[----:B------:R1:W-:Y:S02]  /*6780*/  STG.E.U16 desc[UR6][R2.64], R6 ;  /* 0x0000000602007986 */ /* 0x0003e4000c101506 */
.L_x_62166:
        /* <DEDUP_REMOVED lines=8> */
.L_x_62167:
[----:B------:R-:W-:Y:S05]  /*6810*/  BSYNC B1 ;  /* 0x0000000000017941 */ /* 0x000fea0003800000 */
.L_x_62163:
[----:B------:R-:W-:-:S13]  /*6820*/  ISETP.GE.AND P0, PT, R11, R5, PT ;  /* 0x000000050b00720c */ /* 0x000fda0003f06270 */
[----:B-12---:R-:W1:Y:S01]  /*6830*/  @!P0 LDC.64 R2, c[0x0][0x228] ;  /* 0x00008a00ff028b82 */ /* 0x006e620000000a00 */
[----:B------:R-:W-:Y:S02]  /*6840*/  @!P0 IMAD.IADD R7, R4, 0x1, R11 ;  /* 0x0000000104078824 */ /* 0x000fe400078e020b */
[----:B------:R-:W-:Y:S02]  /*6850*/  @!P0 VIADD R11, R11, 0x80 ;  /* 0x000000800b0b8836 */ /* 0x000fe40000000000 */
[----:B-1----:R-:W-:-:S05]  /*6860*/  @!P0 IMAD.WIDE.U32 R2, R7, 0x2, R2 ;  /* 0x0000000207028825 */ /* 0x002fca00078e0002 */
[----:B------:R2:W-:Y:S02]  /*6870*/  @!P0 STG.E.U16 desc[UR6][R2.64], R9 ;  /* 0x0000000902008986 */ /* 0x0005e4000c101506 */
.L_x_62168:
[----:B------:R-:W-:Y:S05]  /*6880*/  BSYNC B0 ;  /* 0x0000000000007941 */ /* 0x000fea0003800000 */
.L_x_62162:
        /* <DEDUP_REMOVED lines=8> */
.L_x_62169:
        /* <DEDUP_REMOVED lines=15> */
.L_x_71945:


//--------------------- .text._ZN2at6native18elementwise_kernelILi128ELi4EZNS0_15gpu_kernel_implIZZZNS0_50_GLOBAL__N__2680c7bb_12_PowKernel_cu_7dd49032_316824pow_tensor_tensor_kernelERNS_18TensorIteratorBaseEENKUlvE_clEvENKUlvE2_clEvEUlllE_EEvS5_RKT_EUliE_EEviT1_ --------------------------
	.section	.text._ZN2at6native18elementwise_kernelILi128ELi4EZNS0_15gpu_kernel_implIZZZNS0_50_GLOBAL__N__2680c7bb_12_PowKernel_cu_7dd49032_316824pow_tensor_tensor_kernelERNS_18TensorIteratorBaseEENKUlvE_clEvENKUlvE2_clEvEUlllE_EEvS5_RKT_EUliE_EEviT1_,"ax",@progbits
	.align	128
        .global         _ZN2at6native18elementwise_kernelILi128ELi4EZNS0_15gpu_kernel_implIZZZNS0_50_GLOBAL__N__2680c7bb_12_PowKernel_cu_7dd49032_316824pow_tensor_tensor_kernelERNS_18TensorIteratorBaseEENKUlvE_clEvENKUlvE2_clEvEUlllE_EEvS5_RKT_EUliE_EEviT1_
        .type           _ZN2at6native18elementwise_kernelILi128ELi4EZNS0_15gpu_kernel_implIZZZNS0_50_GLOBAL__N__2680c7bb_12_PowKernel_cu_7dd49032_316824pow_tensor_tensor_kernelERNS_18TensorIteratorBaseEENKUlvE_clEvENKUlvE2_clEvEUlllE_EEvS5_RKT_EUliE_EEviT1_,@function
        .size           _ZN2at6native18elementwise_kernelILi128ELi4EZNS0_15gpu_kernel_implIZZZNS0_50_GLOBAL__N__2680c7bb_12_PowKernel_cu_7dd49032_316824pow_tensor_tensor_kernelERNS_18TensorIteratorBaseEENKUlvE_clEvENKUlvE2_clEvEUlllE_EEvS5_RKT_EUliE_EEviT1_,(.L_x_71946 - _ZN2at6native18elementwise_kernelILi128ELi4EZNS0_15gpu_kernel_implIZZZNS0_50_GLOBAL__N__2680c7bb_12_PowKernel_cu_7dd49032_316824pow_tensor_tensor_kernelERNS_18TensorIteratorBaseEENKUlvE_clEvENKUlvE2_clEvEUlllE_EEvS5_RKT_EUliE_EEviT1_)
        .other          _ZN2at6native18elementwise_kernelILi128ELi4EZNS0_15gpu_kernel_implIZZZNS0_50_GLOBAL__N__2680c7bb_12_PowKernel_cu_7dd49032_316824pow_tensor_tensor_kernelERNS_18TensorIteratorBaseEENKUlvE_clEvENKUlvE2_clEvEUlllE_EEvS5_RKT_EUliE_EEviT1_,@"STO_CUDA_ENTRY STV_DEFAULT"
_ZN2at6native18elementwise_kernelILi128ELi4EZNS0_15gpu_kernel_implIZZZNS0_50_GLOBAL__N__2680c7bb_12_PowKernel_cu_7dd49032_316824pow_tensor_tensor_kernelERNS_18TensorIteratorBaseEENKUlvE_clEvENKUlvE2_clEvEUlllE_EEvS5_RKT_EUliE_EEviT1_:
.text._ZN2at6native18elementwise_kernelILi128ELi4EZNS0_15gpu_kernel_implIZZZNS0_50_GLOBAL__N__2680c7bb_12_PowKernel_cu_7dd49032_316824pow_tensor_tensor_kernelERNS_18TensorIteratorBaseEENKUlvE_clEvENKUlvE2_clEvEUlllE_EEvS5_RKT_EUliE_EEviT1_:
        /* <DEDUP_REMOVED lines=365> */
.L_x_62172:
        /* <DEDUP_REMOVED lines=21> */
.L_x_62176:
[----:B------:R0:W5:Y:S01]  /*1820*/  LDG.E.U8 R18, desc[UR36][R2.64] ;  /* 0x0000002402127981 */ /* 0x000162000c1e1100 */
[----:B------:R-:W-:Y:S01]  /*1830*/  IMAD.MOV.U32 R19, RZ, RZ, RZ ;  /* 0x000000ffff137224 */ /* 0x000fe200078e00ff */
[----:B------:R-:W-:Y:S06]  /*1840*/  BRA `(.L_x_62178) ;  /* 0x0000000c00487947 */ /* 0x000fec0003800000 */
.L_x_62175:
        /* <DEDUP_REMOVED lines=8> */
.L_x_62180:
[----:B------:R-:W2:Y:S02]  /*18d0*/  LDG.E R18, desc[UR36][R2.64] ;  /* 0x0000002402127981 */ /* 0x000ea4000c1e1900 */
[----:B--2---:R-:W-:Y:S01]  /*18e0*/  SHF.R.S32.HI R19, RZ, 0x1f, R18 ;  /* 0x0000001fff137819 */ /* 0x004fe20000011412 */
[----:B------:R-:W-:Y:S06]  /*18f0*/  BRA `(.L_x_62178) ;  /* 0x0000000c001c7947 */ /* 0x000fec0003800000 */
.L_x_62179:
[----:B------:R-:W2:Y:S02]  /*1900*/  LDG.E.S16 R18, desc[UR36][R2.64] ;  /* 0x0000002402127981 */ /* 0x000ea4000c1e1700 */
[----:B--2---:R-:W-:Y:S01]  /*1910*/  SHF.R.S32.HI R19, RZ, 0x1f, R18 ;  /* 0x0000001fff137819 */ /* 0x004fe20000011412 */
[----:B------:R-:W-:Y:S06]  /*1920*/  BRA `(.L_x_62178) ;  /* 0x0000000c00107947 */ /* 0x000fec0003800000 */
.L_x_62174:
        /* <DEDUP_REMOVED lines=9> */
.L_x_62182:
[----:B------:R-:W2:Y:S02]  /*19c0*/  LDG.E.U16 R2, desc[UR36][R2.64] ;  /* 0x0000002402027981 */ /* 0x000ea4000c1e1500 */
[----:B--2---:R-:W-:-:S06]  /*19d0*/  HADD2.F32 R18, -RZ, R2.H0_H0 ;  /* 0x20000002ff127230 */ /* 0x004fcc0000004100 */
[----:B------:R-:W0:Y:S01]  /*19e0*/  F2I.S64.TRUNC R18, R18 ;  /* 0x0000001200127311 */ /* 0x000e22000020d900 */
[----:B------:R-:W-:Y:S05]  /*19f0*/  BRA `(.L_x_62178) ;  /* 0x0000000800dc7947 */ /* 0x000fea0003800000 */
.L_x_62181:
        /* <DEDUP_REMOVED lines=9> */
.L_x_62184:
[----:B------:R-:W2:Y:S02]  /*1a90*/  LDG.E.U16 R2, desc[UR36][R2.64] ;  /* 0x0000002402027981 */ /* 0x000ea4000c1e1500 */
[----:B--2---:R-:W-:-:S06]  /*1aa0*/  HADD2.F32 R18, -RZ, R2.H0_H0 ;  /* 0x20000002ff127230 */ /* 0x004fcc0000004100 */
[----:B------:R-:W0:Y:S01]  /*1ab0*/  F2I.S64.TRUNC R18, R18 ;  /* 0x0000001200127311 */ /* 0x000e22000020d900 */
[----:B------:R-:W-:Y:S05]  /*1ac0*/  BRA `(.L_x_62178) ;  /* 0x0000000800a87947 */ /* 0x000fea0003800000 */
.L_x_62183:
[----:B------:R-:W2:Y:S02]  /*1ad0*/  LDG.E.64 R2, desc[UR36][R2.64] ;  /* 0x0000002402027981 */ /* 0x000ea4000c1e1b00 */
[----:B--2---:R0:W1:Y:S01]  /*1ae0*/  F2I.S64.F64.TRUNC R18, R2 ;  /* 0x0000000200127311 */ /* 0x004062000030d900 */
[----:B------:R-:W-:Y:S05]  /*1af0*/  BRA `(.L_x_62178) ;  /* 0x00000008009c7947 */ /* 0x000fea0003800000 */
.L_x_62173:
        /* <DEDUP_REMOVED lines=13> */
.L_x_62187:
[----:B------:R-:W2:Y:S02]  /*1bd0*/  LDG.E.64 R2, desc[UR36][R2.64] ;  /* 0x0000002402027981 */ /* 0x000ea4000c1e1b00 */
[----:B--2---:R0:W1:Y:S01]  /*1be0*/  F2I.S64.F64.TRUNC R18, R2 ;  /* 0x0000000200127311 */ /* 0x004062000030d900 */
[----:B------:R-:W-:Y:S05]  /*1bf0*/  BRA `(.L_x_62178) ;  /* 0x00000008005c7947 */ /* 0x000fea0003800000 */
.L_x_62186:
        /* <DEDUP_REMOVED lines=27> */
.L_x_62189:
        /* <DEDUP_REMOVED lines=12> */
[----:B------:R0:W1:Y:S01]  /*1e70*/  F2I.S64.TRUNC R18, R4 ;  /* 0x0000000400127311 */ /* 0x000062000020d900 */
[----:B------:R-:W-:Y:S05]  /*1e80*/  BRA `(.L_x_62178) ;  /* 0x0000000400b87947 */ /* 0x000fea0003800000 */
.L_x_62188:
[----:B------:R-:W2:Y:S02]  /*1e90*/  LDG.E.U16 R18, desc[UR36][R2.64] ;  /* 0x0000002402127981 */ /* 0x000ea4000c1e1500 */
[----:B--2---:R-:W-:-:S06]  /*1ea0*/  IMAD.U32 R18, R18, 0x10000, RZ ;  /* 0x0001000012127824 */ /* 0x004fcc00078e00ff */
[----:B------:R-:W0:Y:S01]  /*1eb0*/  F2I.S64.TRUNC R18, R18 ;  /* 0x0000001200127311 */ /* 0x000e22000020d900 */
[----:B------:R-:W-:Y:S05]  /*1ec0*/  BRA `(.L_x_62178) ;  /* 0x0000000400a87947 */ /* 0x000fea0003800000 */
.L_x_62185:
        /* <DEDUP_REMOVED lines=11> */
.L_x_62192:
        /* <DEDUP_REMOVED lines=21> */
.L_x_62196:
[----:B------:R-:W-:Y:S05]  /*20d0*/  BSYNC B1 ;  /* 0x0000000000017941 */ /* 0x000fea0003800000 */
.L_x_62195:
[----:B------:R-:W-:Y:S01]  /*20e0*/  IMAD.SHL.U32 R2, R2, 0x100000, RZ ;  /* 0x0010000002027824 */ /* 0x000fe200078e00ff */
[----:B------:R-:W-:-:S04]  /*20f0*/  LEA R3, R0, 0x3b800000, 0x17 ;  /* 0x3b80000000037811 */ /* 0x000fc800078eb8ff */
[----:B------:R-:W-:-:S07]  /*2100*/  LOP3.LUT R18, R3, R2, R18, 0xfe, !PT ;  /* 0x0000000203127212 */ /* 0x000fce00078efe12 */
.L_x_62194:
[----:B------:R-:W-:Y:S05]  /*2110*/  BSYNC B0 ;  /* 0x0000000000007941 */ /* 0x000fea0003800000 */
.L_x_62193:
[----:B------:R-:W1:Y:S01]  /*2120*/  F2I.S64.TRUNC R18, R18 ;  /* 0x0000001200127311 */ /* 0x000e62000020d900 */
[----:B------:R-:W-:Y:S05]  /*2130*/  BRA `(.L_x_62178) ;  /* 0x00000004000c7947 */ /* 0x000fea0003800000 */
.L_x_62191:
        /* <DEDUP_REMOVED lines=21> */
.L_x_62200:
[----:B------:R-:W-:Y:S05]  /*2290*/  BSYNC B1 ;  /* 0x0000000000017941 */ /* 0x000fea0003800000 */
.L_x_62199:
[----:B------:R-:W-:Y:S01]  /*22a0*/  IMAD.SHL.U32 R2, R2, 0x200000, RZ ;  /* 0x0020000002027824 */ /* 0x000fe200078e00ff */
[----:B------:R-:W-:-:S04]  /*22b0*/  LEA R3, R0, 0x37800000, 0x17 ;  /* 0x3780000000037811 */ /* 0x000fc800078eb8ff */
[----:B------:R-:W-:-:S07]  /*22c0*/  LOP3.LUT R18, R3, R2, R18, 0xfe, !PT ;  /* 0x0000000203127212 */ /* 0x000fce00078efe12 */
.L_x_62198:
[----:B------:R-:W-:Y:S05]  /*22d0*/  BSYNC B0 ;  /* 0x0000000000007941 */ /* 0x000fea0003800000 */
.L_x_62197:
[----:B------:R-:W2:Y:S01]  /*22e0*/  F2I.S64.TRUNC R18, R18 ;  /* 0x0000001200127311 */ /* 0x000ea2000020d900 */
[----:B------:R-:W-:Y:S05]  /*22f0*/  BRA `(.L_x_62178) ;  /* 0x00000000009c7947 */ /* 0x000fea0003800000 */
.L_x_62190:
        /* <DEDUP_REMOVED lines=14> */
.L_x_62204:
[----:B------:R-:W-:Y:S05]  /*23e0*/  BSYNC B0 ;  /* 0x0000000000007941 */ /* 0x000fea0003800000 */
.L_x_62203:
[----:B------:R-:W4:Y:S01]  /*23f0*/  F2I.S64.TRUNC R18, R18 ;  /* 0x0000001200127311 */ /* 0x000f22000020d900 */
[----:B------:R-:W-:Y:S05]  /*2400*/  BRA `(.L_x_62178) ;  /* 0x0000000000587947 */ /* 0x000fea0003800000 */
.L_x_62177:
        /* <DEDUP_REMOVED lines=16> */
.L_x_62205:
[----:B------:R-:W-:Y:S01]  /*2510*/  CS2R R18, SRZ ;  /* 0x0000000000127805 */ /* 0x000fe2000001ff00 */
[----:B------:R-:W-:Y:S06]  /*2520*/  BRA `(.L_x_62178) ;  /* 0x0000000000107947 */ /* 0x000fec0003800000 */
.L_x_62202:
[----:B------:R0:W5:Y:S01]  /*2530*/  LDG.E.64 R18, desc[UR36][R2.64] ;  /* 0x0000002402127981 */ /* 0x000162000c1e1b00 */
[----:B------:R-:W-:Y:S05]  /*2540*/  BRA `(.L_x_62178) ;  /* 0x0000000000087947 */ /* 0x000fea0003800000 */
.L_x_62201:
[----:B------:R3:W5:Y:S01]  /*2550*/  LDG.E R18, desc[UR36][R2.64] ;  /* 0x0000002402127981 */ /* 0x000762000c1e1900 */
[----:B------:R-:W-:-:S07]  /*2560*/  IMAD.MOV.U32 R19, RZ, RZ, RZ ;  /* 0x000000ffff137224 */ /* 0x000fce00078e00ff */
.L_x_62178:
        /* <DEDUP_REMOVED lines=16> */
[----:B---3--:R-:W-:Y:S01]  /*2670*/  SHF.R.S32.HI R3, RZ, 0x1f, R2 ;  /* 0x0000001fff037819 */ /* 0x008fe20000011402 */
[----:B------:R-:W-:Y:S06]  /*2680*/  BRA `(.L_x_62211) ;  /* 0x0000000c00547947 */ /* 0x000fec0003800000 */
.L_x_62209:
[----:B------:R3:W5:Y:S01]  /*2690*/  LDG.E.U8 R2, desc[UR36][R4.64] ;  /* 0x0000002404027981 */ /* 0x000762000c1e1100 */
[----:B------:R-:W-:Y:S01]  /*26a0*/  IMAD.MOV.U32 R3, RZ, RZ, RZ ;  /* 0x000000ffff037224 */ /* 0x000fe200078e00ff */
[----:B------:R-:W-:Y:S06]  /*26b0*/  BRA `(.L_x_62211) ;  /* 0x0000000c00487947 */ /* 0x000fec0003800000 */
.L_x_62208:
        /* <DEDUP_REMOVED lines=8> */
.L_x_62213:
[----:B------:R-:W3:Y:S02]  /*2740*/  LDG.E R2, desc[UR36][R4.64] ;  /* 0x0000002404027981 */ /* 0x000ee4000c1e1900 */
[----:B---3--:R-:W-:Y:S01]  /*2750*/  SHF.R.S32.HI R3, RZ, 0x1f, R2 ;  /* 0x0000001fff037819 */ /* 0x008fe20000011402 */
[----:B------:R-:W-:Y:S06]  /*2760*/  BRA `(.L_x_62211) ;  /* 0x0000000c001c7947 */ /* 0x000fec0003800000 */
.L_x_62212:
[----:B------:R-:W3:Y:S02]  /*2770*/  LDG.E.S16 R2, desc[UR36][R4.64] ;  /* 0x0000002404027981 */ /* 0x000ee4000c1e1700 */
[----:B---3--:R-:W-:Y:S01]  /*2780*/  SHF.R.S32.HI R3, RZ, 0x1f, R2 ;  /* 0x0000001fff037819 */ /* 0x008fe20000011402 */
[----:B------:R-:W-:Y:S06]  /*2790*/  BRA `(.L_x_62211) ;  /* 0x0000000c00107947 */ /* 0x000fec0003800000 */
.L_x_62207:
[----:B------:R-:W-:-:S13]  /*27a0*/  ISETP.GT.AND P0, PT, R0, 0x6, PT ;  /* 0x000000060000780c */ /* 0x000fda0003f04270 */
[----:B------:R-:W-:Y:S05]  /*27b0*/  @P0 BRA `(.L_x_62214) ;  /* 0x00000000002c0947 */ /* 0x000fea0003800000 */
[----:B------:R-:W-:-:S13]  /*27c0*/  ISETP.NE.AND P0, PT, R0, 0x5, PT ;  /* 0x000000050000780c */ /* 0x000fda0003f05270 */
[----:B------:R-:W-:Y:S05]  /*27d0*/  @!P0 BRA `(.L_x_62215) ;  /* 0x0000000000148947 */ /* 0x000fea0003800000 */
[----:B------:R-:W-:-:S13]  /*27e0*/  ISETP.NE.AND P0, PT, R0, 0x6, PT ;  /* 0x000000060000780c */ /* 0x000fda0003f05270 */
[----:B------:R-:W-:Y:S05]  /*27f0*/  @P0 BRA `(.L_x_62210) ;  /* 0x0000000800a00947 */ /* 0x000fea0003800000 */
[----:B------:R-:W3:Y:S02]  /*2800*/  LDG.E R2, desc[UR36][R4.64] ;  /* 0x0000002404027981 */ /* 0x000ee4000c1e1900 */
[----:B---3--:R-:W0:Y:S01]  /*2810*/  F2I.S64.TRUNC R2, R2 ;  /* 0x0000000200027311 */ /* 0x008e22000020d900 */
[----:B------:R-:W-:Y:S05]  /*2820*/  BRA `(.L_x_62211) ;  /* 0x0000000800ec7947 */ /* 0x000fea0003800000 */
.L_x_62215:
[----:B------:R-:W3:Y:S02]  /*2830*/  LDG.E.U16 R4, desc[UR36][R4.64] ;  /* 0x0000002404047981 */ /* 0x000ee4000c1e1500 */
[----:B---3--:R-:W-:-:S06]  /*2840*/  HADD2.F32 R2, -RZ, R4.H0_H0 ;  /* 0x20000004ff027230 */ /* 0x008fcc0000004100 */
[----:B------:R-:W0:Y:S01]  /*2850*/  F2I.S64.TRUNC R2, R2 ;  /* 0x0000000200027311 */ /* 0x000e22000020d900 */
[----:B------:R-:W-:Y:S05]  /*2860*/  BRA `(.L_x_62211) ;  /* 0x0000000800dc7947 */ /* 0x000fea0003800000 */
.L_x_62214:
[----:B------:R-:W-:-:S13]  /*2870*/  ISETP.NE.AND P0, PT, R0, 0x7, PT ;  /* 0x000000070000780c */ /* 0x000fda0003f05270 */
[----:B------:R-:W-:Y:S05]  /*2880*/  @!P0 BRA `(.L_x_62216) ;  /* 0x00000000002c8947 */ /* 0x000fea0003800000 */
[----:B------:R-:W-:-:S13]  /*2890*/  ISETP.NE.AND P0, PT, R0, 0x8, PT ;  /* 0x000000080000780c */ /* 0x000fda0003f05270 */
[----:B------:R-:W-:Y:S05]  /*28a0*/  @!P0 BRA `(.L_x_62217) ;  /* 0x0000000000148947 */ /* 0x000fea0003800000 */
[----:B------:R-:W-:-:S13]  /*28b0*/  ISETP.NE.AND P0, PT, R0, 0x9, PT ;  /* 0x000000090000780c */ /* 0x000fda0003f05270 */
[----:B------:R-:W-:Y:S05]  /*28c0*/  @P0 BRA `(.L_x_62210) ;  /* 0x00000008006c0947 */ /* 0x000fea0003800000 */
[----:B------:R-:W3:Y:S02]  /*28d0*/  LDG.E R2, desc[UR36][R4.64] ;  /* 0x0000002404027981 */ /* 0x000ee4000c1e1900 */
[----:B---3--:R-:W0:Y:S01]  /*28e0*/  F2I.S64.TRUNC R2, R2 ;  /* 0x0000000200027311 */ /* 0x008e22000020d900 */
[----:B------:R-:W-:Y:S05]  /*28f0*/  BRA `(.L_x_62211) ;  /* 0x0000000800b87947 */ /* 0x000fea0003800000 */
.L_x_62217:
[----:B------:R-:W3:Y:S02]  /*2900*/  LDG.E.U16 R4, desc[UR36][R4.64] ;  /* 0x0000002404047981 */ /* 0x000ee4000c1e1500 */
[----:B---3--:R-:W-:-:S06]  /*2910*/  HADD2.F32 R2, -RZ, R4.H0_H0 ;  /* 0x20000004ff027230 */ /* 0x008fcc0000004100 */
[----:B------:R-:W0:Y:S01]  /*2920*/  F2I.S64.TRUNC R2, R2 ;  /* 0x0000000200027311 */ /* 0x000e22000020d900 */
[----:B------:R-:W-:Y:S05]  /*2930*/  BRA `(.L_x_62211) ;  /* 0x0000000800a87947 */ /* 0x000fea0003800000 */
.L_x_62216:
[----:B------:R-:W3:Y:S02]  /*2940*/  LDG.E.64 R2, desc[UR36][R4.64] ;  /* 0x0000002404027981 */ /* 0x000ee4000c1e1b00 */
[----:B---3--:R-:W0:Y:S01]  /*2950*/  F2I.S64.F64.TRUNC R2, R2 ;  /* 0x0000000200027311 */ /* 0x008e22000030d900 */
[----:B------:R-:W-:Y:S05]  /*2960*/  BRA `(.L_x_62211) ;  /* 0x00000008009c7947 */ /* 0x000fea0003800000 */
.L_x_62206:
        /* <DEDUP_REMOVED lines=11> */
[----:B------:R-:W-:Y:S01]  /*2a20*/  SEL R2, RZ, 0x1, !P0 ;  /* 0x00000001ff027807 */ /* 0x000fe20004000000 */
[----:B------:R-:W-:Y:S08]  /*2a30*/  BRA `(.L_x_62211) ;  /* 0x0000000800687947 */ /* 0x000ff00003800000 */
.L_x_62220:
[----:B------:R-:W3:Y:S02]  /*2a40*/  LDG.E.64 R2, desc[UR36][R4.64] ;  /* 0x0000002404027981 */ /* 0x000ee4000c1e1b00 */
[----:B---3--:R-:W0:Y:S01]  /*2a50*/  F2I.S64.F64.TRUNC R2, R2 ;  /* 0x0000000200027311 */ /* 0x008e22000030d900 */
[----:B------:R-:W-:Y:S05]  /*2a60*/  BRA `(.L_x_62211) ;  /* 0x00000008005c7947 */ /* 0x000fea0003800000 */
.L_x_62219:
        /* <DEDUP_REMOVED lines=27> */
.L_x_62222:
        /* <DEDUP_REMOVED lines=14> */
.L_x_62221:
[----:B------:R-:W3:Y:S02]  /*2d00*/  LDG.E.U16 R2, desc[UR36][R4.64] ;  /* 0x0000002404027981 */ /* 0x000ee4000c1e1500 */
[----:B---3--:R-:W-:-:S06]  /*2d10*/  IMAD.U32 R2, R2, 0x10000, RZ ;  /* 0x0001000002027824 */ /* 0x008fcc00078e00ff */
[----:B------:R-:W0:Y:S01]  /*2d20*/  F2I.S64.TRUNC R2, R2 ;  /* 0x0000000200027311 */ /* 0x000e22000020d900 */
[----:B------:R-:W-:Y:S05]  /*2d30*/  BRA `(.L_x_62211) ;  /* 0x0000000400a87947 */ /* 0x000fea0003800000 */
.L_x_62218:
        /* <DEDUP_REMOVED lines=11> */
.L_x_62225:
        /* <DEDUP_REMOVED lines=21> */
.L_x_62229:
[----:B------:R-:W-:Y:S05]  /*2f40*/  BSYNC B1 ;  /* 0x0000000000017941 */ /* 0x000fea0003800000 */
.L_x_62228:
[----:B------:R-:W-:Y:S01]  /*2f50*/  IMAD.SHL.U32 R2, R2, 0x100000, RZ ;  /* 0x0010000002027824 */ /* 0x000fe200078e00ff */
[----:B------:R-:W-:-:S04]  /*2f60*/  LEA R3, R0, 0x3b800000, 0x17 ;  /* 0x3b80000000037811 */ /* 0x000fc800078eb8ff */
[----:B------:R-:W-:-:S07]  /*2f70*/  LOP3.LUT R2, R3, R2, R4, 0xfe, !PT ;  /* 0x0000000203027212 */ /* 0x000fce00078efe04 */
.L_x_62227:
[----:B------:R-:W-:Y:S05]  /*2f80*/  BSYNC B0 ;  /* 0x0000000000007941 */ /* 0x000fea0003800000 */
.L_x_62226:
[----:B------:R-:W0:Y:S01]  /*2f90*/  F2I.S64.TRUNC R2, R2 ;  /* 0x0000000200027311 */ /* 0x000e22000020d900 */
[----:B------:R-:W-:Y:S05]  /*2fa0*/  BRA `(.L_x_62211) ;  /* 0x00000004000c7947 */ /* 0x000fea0003800000 */
.L_x_62224:
        /* <DEDUP_REMOVED lines=21> */
.L_x_62233:
[----:B------:R-:W-:Y:S05]  /*3100*/  BSYNC B1 ;  /* 0x0000000000017941 */ /* 0x000fea0003800000 */
.L_x_62232:
[----:B------:R-:W-:Y:S01]  /*3110*/  IMAD.SHL.U32 R2, R2, 0x200000, RZ ;  /* 0x0020000002027824 */ /* 0x000fe200078e00ff */
[----:B------:R-:W-:-:S04]  /*3120*/  LEA R3, R0, 0x37800000, 0x17 ;  /* 0x3780000000037811 */ /* 0x000fc800078eb8ff */
[----:B------:R-:W-:-:S07]  /*3130*/  LOP3.LUT R2, R3, R2, R4, 0xfe, !PT ;  /* 0x0000000203027212 */ /* 0x000fce00078efe04 */
.L_x_62231:
[----:B------:R-:W-:Y:S05]  /*3140*/  BSYNC B0 ;  /* 0x0000000000007941 */ /* 0x000fea0003800000 */
.L_x_62230:
[----:B------:R-:W0:Y:S01]  /*3150*/  F2I.S64.TRUNC R2, R2 ;  /* 0x0000000200027311 */ /* 0x000e22000020d900 */
[----:B------:R-:W-:Y:S05]  /*3160*/  BRA `(.L_x_62211) ;  /* 0x00000000009c7947 */ /* 0x000fea0003800000 */
.L_x_62223:
        /* <DEDUP_REMOVED lines=14> */
.L_x_62237:
[----:B------:R-:W-:Y:S05]  /*3250*/  BSYNC B0 ;  /* 0x0000000000007941 */ /* 0x000fea0003800000 */
.L_x_62236:
[----:B------:R-:W0:Y:S01]  /*3260*/  F2I.S64.TRUNC R2, R2 ;  /* 0x0000000200027311 */ /* 0x000e22000020d900 */
[----:B------:R-:W-:Y:S05]  /*3270*/  BRA `(.L_x_62211) ;  /* 0x0000000000587947 */ /* 0x000fea0003800000 */
.L_x_62210:
        /* <DEDUP_REMOVED lines=16> */
.L_x_62238:
[----:B------:R-:W-:Y:S01]  /*3380*/  CS2R R2, SRZ ;  /* 0x0000000000027805 */ /* 0x000fe2000001ff00 */
[----:B------:R-:W-:Y:S06]  /*3390*/  BRA `(.L_x_62211) ;  /* 0x0000000000107947 */ /* 0x000fec0003800000 */
.L_x_62235:
[----:B------:R0:W5:Y:S01]  /*33a0*/  LDG.E.64 R2, desc[UR36][R4.64] ;  /* 0x0000002404027981 */ /* 0x000162000c1e1b00 */
[----:B------:R-:W-:Y:S05]  /*33b0*/  BRA `(.L_x_62211) ;  /* 0x0000000000087947 */ /* 0x000fea0003800000 */
.L_x_62234:
[----:B------:R0:W5:Y:S01]  /*33c0*/  LDG.E R2, desc[UR36][R4.64] ;  /* 0x0000002404027981 */ /* 0x000162000c1e1900 */
[----:B------:R-:W-:-:S07]  /*33d0*/  IMAD.MOV.U32 R3, RZ, RZ, RZ ;  /* 0x000000ffff037224 */ /* 0x000fce00078e00ff */
.L_x_62211:
[----:B0----5:R-:W-:Y:S01]  /*33e0*/  ISETP.GE.AND P0, PT, R3, RZ, PT ;  /* 0x000000ff0300720c */ /* 0x021fe20003f06270 */
[----:B------:R-:W-:-:S12]  /*33f0*/  BSSY B0, `(.L_x_62239) ;  /* 0x0000046000007945 */ /* 0x000fd80003800000 */
[----:B------:R-:W-:Y:S05]  /*3400*/  @!P0 BRA `(.L_x_62240) ;  /* 0x0000000000d48947 */ /* 0x000fea0003800000 */
[----:B------:R-:W-:Y:S01]  /*3410*/  ISETP.NE.U32.AND P0, PT, R2, RZ, PT ;  /* 0x000000ff0200720c */ /* 0x000fe20003f05070 */
[----:B------:R-:W-:Y:S01]  /*3420*/  BSSY B1, `(.L_x_62241) ;  /* 0x0000032000017945 */ /* 0x000fe20003800000 */
[----:B------:R-:W-:Y:S02]  /*3430*/  IMAD.MOV.U32 R0, RZ, RZ, 0x1 ;  /* 0x00000001ff007424 */ /* 0x000fe400078e00ff */
[----:B------:R-:W-:Y:S01]  /*3440*/  ISETP.NE.AND.EX P0, PT, R3, RZ, PT, P0 ;  /* 0x000000ff0300720c */ /* 0x000fe20003f05300 */
[----:B---3--:R-:W-:-:S12]  /*3450*/  IMAD.MOV.U32 R5, RZ, RZ, RZ ;  /* 0x000000ffff057224 */ /* 0x008fd800078e00ff */
[----:B------:R-:W-:Y:S05]  /*3460*/  @!P0 BRA `(.L_x_62242) ;  /* 0x0000000000b48947 */ /* 0x000fea0003800000 */
[----:B------:R-:W-:Y:S01]  /*3470*/  LOP3.LUT R0, R2, 0x1, RZ, 0xc0, !PT ;  /* 0x0000000102007812 */ /* 0x000fe200078ec0ff */
[----:B-12-4-:R-:W-:-:S03]  /*3480*/  IMAD R11, R19, R18, RZ ;  /* 0x00000012130b7224 */ /* 0x016fc600078e02ff */
[----:B------:R-:W-:Y:S01]  /*3490*/  ISETP.NE.U32.AND P0, PT, R0, 0x1, PT ;  /* 0x000000010000780c */ /* 0x000fe20003f05070 */
[----:B------:R-:W-:Y:S01]  /*34a0*/  IMAD R11, R18, R19, R11 ;  /* 0x00000013120b7224 */ /* 0x000fe200078e020b */
[----:B------:R-:W-:Y:S02]  /*34b0*/  IADD3 R0, P2, R2, 0x1, RZ ;  /* 0x0000000102007810 */ /* 0x000fe40007f5e0ff */
[----:B------:R-:W-:Y:S02]  /*34c0*/  ISETP.NE.U32.AND.EX P0, PT, RZ, RZ, PT, P0 ;  /* 0x000000ffff00720c */ /* 0x000fe40003f05100 */
[----:B------:R-:W-:Y:S01]  /*34d0*/  ISETP.GE.U32.AND P1, PT, R0, 0x3, PT ;  /* 0x000000030000780c */ /* 0x000fe20003f26070 */
[----:B------:R-:W-:Y:S01]  /*34e0*/  IMAD.X R0, RZ, RZ, R3, P2 ;  /* 0x000000ffff007224 */ /* 0x000fe200010e0603 */
[----:B------:R-:W-:Y:S02]  /*34f0*/  SEL R4, R18, 0x1, !P0 ;  /* 0x0000000112047807 */ /* 0x000fe40004000000 */
[----:B------:R-:W-:-:S02]  /*3500*/  LEA.HI R2, P2, R3, R2, RZ, 0x1 ;  /* 0x0000000203027211 */ /* 0x000fc400078508ff */
[----:B------:R-:W-:Y:S01]  /*3510*/  ISETP.GE.U32.AND.EX P1, PT, R0, RZ, PT, P1 ;  /* 0x000000ff0000720c */ /* 0x000fe20003f26110 */
[----:B------:R-:W-:Y:S01]  /*3520*/  IMAD.WIDE.U32 R4, R4, 0x1, RZ ;  /* 0x0000000104047825 */ /* 0x000fe200078e00ff */
[----:B------:R-:W-:-:S03]  /*3530*/  SEL R9, R19, RZ, !P0 ;  /* 0x000000ff13097207 */ /* 0x000fc60004000000 */
[----:B------:R-:W-:Y:S02]  /*3540*/  IMAD.X R7, RZ, RZ, R3, P2 ;  /* 0x000000ffff077224 */ /* 0x000fe400010e0603 */
[----:B------:R-:W-:Y:S02]  /*3550*/  IMAD.IADD R5, R5, 0x1, R9 ;  /* 0x0000000105057824 */ /* 0x000fe400078e0209 */
[----:B------:R-:W-:Y:S02]  /*3560*/  IMAD.MOV.U32 R0, RZ, RZ, R4 ;  /* 0x000000ffff007224 */ /* 0x000fe400078e0004 */
[----:B------:R-:W-:Y:S02]  /*3570*/  IMAD.WIDE.U32 R18, R18, R18, RZ ;  /* 0x0000001212127225 */ /* 0x000fe400078e00ff */
[----:B------:R-:W-:Y:S05]  /*3580*/  @!P1 BRA `(.L_x_62242) ;  /* 0x00000000006c9947 */ /* 0x000fea0003800000 */
[----:B------:R-:W-:Y:S01]  /*3590*/  SHF.R.S64 R2, R2, 0x1, R7 ;  /* 0x0000000102027819 */ /* 0x000fe20000001007 */
[----:B------:R-:W-:Y:S01]  /*35a0*/  IMAD.IADD R3, R19, 0x1, R11 ;  /* 0x0000000113037824 */ /* 0x000fe200078e020b */
[----:B------:R-:W-:-:S07]  /*35b0*/  SHF.R.S32.HI R7, RZ, 0x1, R7 ;  /* 0x00000001ff077819 */ /* 0x000fce0000011407 */
.L_x_62243:
        /* <DEDUP_REMOVED lines=24> */
.L_x_62242:
[----:B------:R-:W-:Y:S05]  /*3740*/  BSYNC B1 ;  /* 0x0000000000017941 */ /* 0x000fea0003800000 */
.L_x_62241:
[----:B------:R-:W-:Y:S05]  /*3750*/  BRA `(.L_x_62244) ;  /* 0x00000000003c7947 */ /* 0x000fea0003800000 */
.L_x_62240:
[----:B-12-4-:R-:W-:Y:S01]  /*3760*/  ISETP.NE.U32.AND P0, PT, R18, 0x1, PT ;  /* 0x000000011200780c */ /* 0x016fe20003f05070 */
[----:B------:R-:W-:Y:S02]  /*3770*/  IMAD.MOV.U32 R0, RZ, RZ, 0x1 ;  /* 0x00000001ff007424 */ /* 0x000fe400078e00ff */
[----:B---3--:R-:W-:Y:S01]  /*3780*/  IMAD.MOV.U32 R5, RZ, RZ, RZ ;  /* 0x000000ffff057224 */ /* 0x008fe200078e00ff */
[----:B------:R-:W-:-:S13]  /*3790*/  ISETP.NE.AND.EX P0, PT, R19, RZ, PT, P0 ;  /* 0x000000ff1300720c */ /* 0x000fda0003f05300 */
[----:B------:R-:W-:Y:S05]  /*37a0*/  @!P0 BRA `(.L_x_62244) ;  /* 0x0000000000288947 */ /* 0x000fea0003800000 */
[----:B------:R-:W-:-:S04]  /*37b0*/  ISETP.NE.U32.AND P0, PT, R18, -0x1, PT ;  /* 0xffffffff1200780c */ /* 0x000fc80003f05070 */
[----:B------:R-:W-:-:S13]  /*37c0*/  ISETP.NE.AND.EX P0, PT, R19, -0x1, PT, P0 ;  /* 0xffffffff1300780c */ /* 0x000fda0003f05300 */
[----:B------:R-:W-:Y:S01]  /*37d0*/  @!P0 LOP3.LUT R2, R2, 0x1, RZ, 0xc0, !PT ;  /* 0x0000000102028812 */ /* 0x000fe200078ec0ff */
[----:B------:R-:W-:-:S03]  /*37e0*/  @!P0 IMAD.MOV.U32 R0, RZ, RZ, 0x1 ;  /* 0x00000001ff008424 */ /* 0x000fc600078e00ff */
[----:B------:R-:W-:-:S04]  /*37f0*/  @!P0 ISETP.NE.U32.AND P1, PT, R2, 0x1, PT ;  /* 0x000000010200880c */ /* 0x000fc80003f25070 */
[----:B------:R-:W-:-:S04]  /*3800*/  @!P0 ISETP.NE.U32.AND.EX P1, PT, RZ, RZ, PT, P1 ;  /* 0x000000ffff00820c */ /* 0x000fc80003f25110 */
[----:B------:R-:W-:Y:S01]  /*3810*/  @!P0 SEL R0, R0, 0xffffffff, P1 ;  /* 0xffffffff00008807 */ /* 0x000fe20000800000 */
[----:B------:R-:W-:Y:S01]  /*3820*/  @P0 IMAD.MOV.U32 R0, RZ, RZ, RZ ;  /* 0x000000ffff000224 */ /* 0x000fe200078e00ff */
[----:B------:R-:W-:Y:S01]  /*3830*/  @!P0 SEL R5, RZ, 0xffffffff, P1 ;  /* 0xffffffffff058807 */ /* 0x000fe20000800000 */
[----:B------:R-:W-:-:S07]  /*3840*/  @P0 IMAD.MOV.U32 R5, RZ, RZ, RZ ;  /* 0x000000ffff050224 */ /* 0x000fce00078e00ff */
.L_x_62244:
[----:B------:R-:W-:Y:S05]  /*3850*/  BSYNC B0 ;  /* 0x0000000000007941 */ /* 0x000fea0003800000 */
.L_x_62239:
[----:B------:R-:W0:Y:S01]  /*3860*/  LDC.U8 R3, c[0x0][0x498] ;  /* 0x00012600ff037b82 */ /* 0x000e220000000000 */
        /* <DEDUP_REMOVED lines=14> */
.L_x_62248:
[----:B------:R0:W-:Y:S01]  /*3950*/  STG.E.U8 desc[UR36][R16.64], R4 ;  /* 0x0000000410007986 */ /* 0x0001e2000c101124 */
[----:B------:R-:W-:Y:S05]  /*3960*/  BRA `(.L_x_62250) ;  /* 0x0000000c004c7947 */ /* 0x000fea0003800000 */
.L_x_62247:
        /* <DEDUP_REMOVED lines=8> */
.L_x_62252:
[----:B------:R3:W-:Y:S01]  /*39f0*/  STG.E desc[UR36][R16.64], R4 ;  /* 0x0000000410007986 */ /* 0x0007e2000c101924 */
[----:B------:R-:W-:Y:S05]  /*3a00*/  BRA `(.L_x_62250) ;  /* 0x0000000c00247947 */ /* 0x000fea0003800000 */
.L_x_62251:
[----:B------:R0:W-:Y:S01]  /*3a10*/  STG.E.U16 desc[UR36][R16.64], R4 ;  /* 0x0000000410007986 */ /* 0x0001e2000c101524 */
[----:B------:R-:W-:Y:S05]  /*3a20*/  BRA `(.L_x_62250) ;  /* 0x0000000c001c7947 */ /* 0x000fea0003800000 */
.L_x_62246:
        /* <DEDUP_REMOVED lines=9> */
.L_x_62254:
[----:B------:R-:W0:Y:S02]  /*3ac0*/  I2F.S64 R0, R4 ;  /* 0x0000000400007312 */ /* 0x000e240000301400 */
[----:B0-----:R-:W-:-:S05]  /*3ad0*/  F2FP.F16.F32.PACK_AB R0, RZ, R0 ;  /* 0x00000000ff00723e */ /* 0x001fca00000000ff */
[----:B------:R0:W-:Y:S01]  /*3ae0*/  STG.E.U16 desc[UR36][R16.64], R0 ;  /* 0x0000000010007986 */ /* 0x0001e2000c101524 */
[----:B------:R-:W-:Y:S05]  /*3af0*/  BRA `(.L_x_62250) ;  /* 0x0000000800e87947 */ /* 0x000fea0003800000 */
.L_x_62253:
        /* <DEDUP_REMOVED lines=10> */
.L_x_62256:
[----:B------:R-:W0:Y:S02]  /*3ba0*/  I2F.S64 R4, R4 ;  /* 0x0000000400047312 */ /* 0x000e240000301400 */
[----:B0-----:R-:W-:-:S04]  /*3bb0*/  F2FP.F16.F32.PACK_AB R3, RZ, R4 ;  /* 0x00000004ff03723e */ /* 0x001fc800000000ff */
[----:B------:R-:W-:-:S05]  /*3bc0*/  PRMT R3, R3, 0x5410, RZ ;  /* 0x0000541003037816 */ /* 0x000fca00000000ff */
[----:B------:R0:W-:Y:S01]  /*3bd0*/  STG.E desc[UR36][R16.64], R3 ;  /* 0x0000000310007986 */ /* 0x0001e2000c101924 */
[----:B------:R-:W-:Y:S05]  /*3be0*/  BRA `(.L_x_62250) ;  /* 0x0000000800ac7947 */ /* 0x000fea0003800000 */
.L_x_62255:
[----:B------:R-:W0:Y:S02]  /*3bf0*/  I2F.F64.S64 R2, R4 ;  /* 0x0000000400027312 */ /* 0x000e240000301c00 */
[----:B0-----:R0:W-:Y:S01]  /*3c00*/  STG.E.64 desc[UR36][R16.64], R2 ;  /* 0x0000000210007986 */ /* 0x0011e2000c101b24 */
[----:B------:R-:W-:Y:S05]  /*3c10*/  BRA `(.L_x_62250) ;  /* 0x0000000800a07947 */ /* 0x000fea0003800000 */
.L_x_62245:
        /* <DEDUP_REMOVED lines=13> */
.L_x_62259:
[----:B------:R-:W0:Y:S01]  /*3cf0*/  I2F.F64.S64 R4, R4 ;  /* 0x0000000400047312 */ /* 0x000e220000301c00 */
[----:B------:R-:W-:-:S05]  /*3d00*/  CS2R R6, SRZ ;  /* 0x0000000000067805 */ /* 0x000fca000001ff00 */
[----:B0-----:R0:W-:Y:S01]  /*3d10*/  STG.E.128 desc[UR36][R16.64], R4 ;  /* 0x0000000410007986 */ /* 0x0011e2000c101d24 */
[----:B------:R-:W-:Y:S05]  /*3d20*/  BRA `(.L_x_62250) ;  /* 0x00000008005c7947 */ /* 0x000fea0003800000 */
.L_x_62258:
        /* <DEDUP_REMOVED lines=21> */
.L_x_62263:
[----:B------:R-:W-:Y:S05]  /*3e80*/  BSYNC B0 ;  /* 0x0000000000007941 */ /* 0x000fea0003800000 */
.L_x_62262:
[----:B------:R-:W-:-:S05]  /*3e90*/  LOP3.LUT R3, R0, R3, RZ, 0xfc, !PT ;  /* 0x0000000300037212 */ /* 0x000fca00078efcff */
[----:B------:R0:W-:Y:S01]  /*3ea0*/  STG.E.U8 desc[UR36][R16.64], R3 ;  /* 0x0000000310007986 */ /* 0x0001e2000c101124 */
[----:B------:R-:W-:Y:S05]  /*3eb0*/  BRA `(.L_x_62250) ;  /* 0x0000000400f87947 */ /* 0x000fea0003800000 */
.L_x_62261:
        /* <DEDUP_REMOVED lines=13> */
.L_x_62265:
[----:B------:R-:W-:Y:S01]  /*3f90*/  IMAD.MOV.U32 R0, RZ, RZ, 0x7f ;  /* 0x0000007fff007424 */ /* 0x000fe200078e00ff */
[----:B------:R-:W-:-:S04]  /*3fa0*/  ISETP.GT.U32.AND P0, PT, R2, 0x7f800000, PT ;  /* 0x7f8000000200780c */ /* 0x000fc80003f04070 */
[----:B------:R-:W-:-:S09]  /*3fb0*/  SEL R0, R0, 0x7c, P0 ;  /* 0x0000007c00007807 */ /* 0x000fd20000000000 */
.L_x_62266:
[----:B------:R-:W-:Y:S05]  /*3fc0*/  BSYNC B0 ;  /* 0x0000000000007941 */ /* 0x000fea0003800000 */
.L_x_62264:
[----:B------:R-:W-:-:S04]  /*3fd0*/  LOP3.LUT R2, R5, 0x80000000, RZ, 0xc0, !PT ;  /* 0x8000000005027812 */ /* 0x000fc800078ec0ff */
[----:B------:R-:W-:-:S04]  /*3fe0*/  SHF.R.U32.HI R3, RZ, 0x18, R2 ;  /* 0x00000018ff037819 */ /* 0x000fc80000011602 */
[----:B------:R-:W-:-:S05]  /*3ff0*/  LOP3.LUT R3, R0, R3, RZ, 0xfc, !PT ;  /* 0x0000000300037212 */ /* 0x000fca00078efcff */
[----:B------:R0:W-:Y:S01]  /*4000*/  STG.E.U8 desc[UR36][R16.64], R3 ;  /* 0x0000000310007986 */ /* 0x0001e2000c101124 */
[----:B------:R-:W-:Y:S05]  /*4010*/  BRA `(.L_x_62250) ;  /* 0x0000000400a07947 */ /* 0x000fea0003800000 */
.L_x_62260:
[----:B------:R-:W0:Y:S02]  /*4020*/  I2F.S64 R0, R4 ;  /* 0x0000000400007312 */ /* 0x000e240000301400 */
[----:B0-----:R-:W-:-:S05]  /*4030*/  F2FP.BF16.F32.PACK_AB R0, RZ, R0 ;  /* 0x00000000ff00723e */ /* 0x001fca00000010ff */
[----:B------:R0:W-:Y:S01]  /*4040*/  STG.E.U16 desc[UR36][R16.64], R0 ;  /* 0x0000000010007986 */ /* 0x0001e2000c101524 */
[----:B------:R-:W-:Y:S05]  /*4050*/  BRA `(.L_x_62250) ;  /* 0x0000000400907947 */ /* 0x000fea0003800000 */
.L_x_62257:
        /* <DEDUP_REMOVED lines=10> */
.L_x_62269:
        /* <DEDUP_REMOVED lines=17> */
.L_x_62272:
[----:B------:R-:W-:-:S04]  /*4210*/  LOP3.LUT R2, R5, 0x80000000, RZ, 0xc0, !PT ;  /* 0x8000000005027812 */ /* 0x000fc800078ec0ff */
[----:B------:R-:W-:-:S04]  /*4220*/  SHF.R.U32.HI R3, RZ, 0x18, R2 ;  /* 0x00000018ff037819 */ /* 0x000fc80000011602 */
[----:B------:R-:W-:-:S04]  /*4230*/  LOP3.LUT R0, R0, R3, RZ, 0xfc, !PT ;  /* 0x0000000300007212 */ /* 0x000fc800078efcff */
[----:B------:R-:W-:-:S07]  /*4240*/  PRMT R8, R0, 0x7610, R8 ;  /* 0x0000761000087816 */ /* 0x000fce0000000008 */
.L_x_62271:
[----:B------:R-:W-:Y:S05]  /*4250*/  BSYNC B0 ;  /* 0x0000000000007941 */ /* 0x000fea0003800000 */
.L_x_62270:
[----:B------:R0:W-:Y:S01]  /*4260*/  STG.E.U8 desc[UR36][R16.64], R8 ;  /* 0x0000000810007986 */ /* 0x0001e2000c101124 */
[----:B------:R-:W-:Y:S05]  /*4270*/  BRA `(.L_x_62250) ;  /* 0x0000000400087947 */ /* 0x000fea0003800000 */
.L_x_62268:
        /* <DEDUP_REMOVED lines=17> */
.L_x_62275:
[----:B------:R-:W-:-:S04]  /*4390*/  LOP3.LUT R2, R5, 0x80000000, RZ, 0xc0, !PT ;  /* 0x8000000005027812 */ /* 0x000fc800078ec0ff */
[----:B------:R-:W-:-:S04]  /*43a0*/  SHF.R.U32.HI R3, RZ, 0x18, R2 ;  /* 0x00000018ff037819 */ /* 0x000fc80000011602 */
[----:B------:R-:W-:-:S04]  /*43b0*/  LOP3.LUT R0, R0, R3, RZ, 0xfc, !PT ;  /* 0x0000000300007212 */ /* 0x000fc800078efcff */
[----:B------:R-:W-:-:S07]  /*43c0*/  PRMT R8, R0, 0x7610, R8 ;  /* 0x0000761000087816 */ /* 0x000fce0000000008 */
.L_x_62274:
[----:B------:R-:W-:Y:S05]  /*43d0*/  BSYNC B0 ;  /* 0x0000000000007941 */ /* 0x000fea0003800000 */
.L_x_62273:
[----:B------:R0:W-:Y:S01]  /*43e0*/  STG.E.U8 desc[UR36][R16.64], R8 ;  /* 0x0000000810007986 */ /* 0x0001e2000c101124 */
[----:B------:R-:W-:Y:S05]  /*43f0*/  BRA `(.L_x_62250) ;  /* 0x0000000000a87947 */ /* 0x000fea0003800000 */
.L_x_62267:
        /* <DEDUP_REMOVED lines=22> */
.L_x_62249:
        /* <DEDUP_REMOVED lines=15> */
[----:B012-4-:R-:W-:Y:S05]  /*4650*/  CALL.ABS.NOINC R2 ;  /* 0x0000000002007343 */ /* 0x017fea0003c00000 */
.L_x_62278:
[----:B------:R-:W-:Y:S05]  /*4660*/  BRA `(.L_x_62250) ;  /* 0x00000000000c7947 */ /* 0x000fea0003800000 */
.L_x_62277:
[----:B------:R0:W-:Y:S01]  /*4670*/  STG.E.64 desc[UR36][R16.64], R4 ;  /* 0x0000000410007986 */ /* 0x0001e2000c101b24 */
[----:B------:R-:W-:Y:S05]  /*4680*/  BRA `(.L_x_62250) ;  /* 0x0000000000047947 */ /* 0x000fea0003800000 */
.L_x_62276:
[----:B------:R0:W-:Y:S02]  /*4690*/  STG.E desc[UR36][R16.64], R4 ;  /* 0x0000000410007986 */ /* 0x0001e4000c101924 */
.L_x_62250:
[----:B------:R-:W-:-:S04]  /*46a0*/  IMAD R22, R25, 0x200, R22 ;  /* 0x0000020019167824 */ /* 0x000fc800078e0216 */
[----:B------:R-:W-:-:S07]  /*46b0*/  VIADD R23, R22, 0x80 ;  /* 0x0000008016177836 */ /* 0x000fce0000000000 */
.L_x_62171:
[----:B------:R-:W-:Y:S05]  /*46c0*/  BSYNC B6 ;  /* 0x0000000000067941 */ /* 0x000fea0003800000 */
.L_x_62170:
[----:B------:R-:W-:Y:S01]  /*46d0*/  ULDC UR4, c[0x0][0x210] ;  /* 0x0000840000047ab9 */ /* 0x000fe20000000800 */
[----:B------:R-:W-:Y:S01]  /*46e0*/  BSSY B6, `(.L_x_62279) ;  /* 0x0000465000067945 */ /* 0x000fe20003800000 */
[----:B------:R-:W-:-:S13]  /*46f0*/  ISETP.GE.AND P0, PT, R23, UR4, PT ;  /* 0x0000000417007c0c */ /* 0x000fda000bf06270 */
[----:B------:R-:W-:Y:S05]  /*4700*/  @P0 BRA `(.L_x_62280) ;  /* 0x0000004400880947 */ /* 0x000fea0003800000 */
[----:B0-----:R-:W0:Y:S01]  /*4710*/  LDC R6, c[0x0][0x218] ;  /* 0x00008600ff067b82 */ /* 0x001e220000000800 */
[----:B------:R-:W-:Y:S02]  /*4720*/  IMAD.MOV.U32 R22, RZ, RZ, RZ ;  /* 0x000000ffff167224 */ /* 0x000fe400078e00ff */
[----:B------:R-:W-:Y:S02]  /*4730*/  IMAD.MOV.U32 R0, RZ, RZ, RZ ;  /* 0x000000ffff007224 */ /* 0x000fe400078e00ff */
[----:B---3--:R-:W-:Y:S01]  /*4740*/  IMAD.MOV.U32 R16, RZ, RZ, RZ ;  /* 0x000000ffff107224 */ /* 0x008fe200078e00ff */
        /* <DEDUP_REMOVED lines=350> */
.L_x_62281:
        /* <DEDUP_REMOVED lines=18> */
[----:B-12-4-:R-:W2:Y:S02]  /*5e50*/  LDG.E.S8 R18, desc[UR36][R2.64] ;  /* 0x0000002402127981 */ /* 0x016ea4000c1e1300 */
[----:B--2---:R-:W-:Y:S01]  /*5e60*/  SHF.R.S32.HI R19, RZ, 0x1f, R18 ;  /* 0x0000001fff137819 */ /* 0x004fe20000011412 */
[----:B------:R-:W-:Y:S06]  /*5e70*/  BRA `(.L_x_62287) ;  /* 0x0000000c00547947 */ /* 0x000fec0003800000 */
.L_x_62285:
[----:B-12-4-:R0:W5:Y:S01]  /*5e80*/  LDG.E.U8 R18, desc[UR36][R2.64] ;  /* 0x0000002402127981 */ /* 0x016162000c1e1100 */
[----:B------:R-:W-:Y:S01]  /*5e90*/  IMAD.MOV.U32 R19, RZ, RZ, RZ ;  /* 0x000000ffff137224 */ /* 0x000fe200078e00ff */
[----:B------:R-:W-:Y:S06]  /*5ea0*/  BRA `(.L_x_62287) ;  /* 0x0000000c00487947 */ /* 0x000fec0003800000 */
.L_x_62284:
[----:B------:R-:W-:-:S13]  /*5eb0*/  ISETP.NE.AND P0, PT, R4, 0x2, PT ;  /* 0x000000020400780c */ /* 0x000fda0003f05270 */
[----:B------:R-:W-:Y:S05]  /*5ec0*/  @!P0 BRA `(.L_x_62288) ;  /* 0x0000000000248947 */ /* 0x000fea0003800000 */
[----:B------:R-:W-:-:S13]  /*5ed0*/  ISETP.NE.AND P0, PT, R4, 0x3, PT ;  /* 0x000000030400780c */ /* 0x000fda0003f05270 */
[----:B------:R-:W-:Y:S05]  /*5ee0*/  @!P0 BRA `(.L_x_62289) ;  /* 0x0000000000108947 */ /* 0x000fea0003800000 */
[----:B------:R-:W-:-:S13]  /*5ef0*/  ISETP.NE.AND P0, PT, R4, 0x4, PT ;  /* 0x000000040400780c */ /* 0x000fda0003f05270 */
[----:B------:R-:W-:Y:S05]  /*5f00*/  @P0 BRA `(.L_x_62286) ;  /* 0x0000000800d80947 */ /* 0x000fea0003800000 */
[----:B-12-4-:R0:W5:Y:S01]  /*5f10*/  LDG.E.64 R18, desc[UR36][R2.64] ;  /* 0x0000002402127981 */ /* 0x016162000c1e1b00 */
[----:B------:R-:W-:Y:S05]  /*5f20*/  BRA `(.L_x_62287) ;  /* 0x0000000c00287947 */ /* 0x000fea0003800000 */
.L_x_62289:
[----:B-12-4-:R-:W2:Y:S02]  /*5f30*/  LDG.E R18, desc[UR36][R2.64] ;  /* 0x0000002402127981 */ /* 0x016ea4000c1e1900 */
[----:B--2---:R-:W-:Y:S01]  /*5f40*/  SHF.R.S32.HI R19, RZ, 0x1f, R18 ;  /* 0x0000001fff137819 */ /* 0x004fe20000011412 */
[----:B------:R-:W-:Y:S06]  /*5f50*/  BRA `(.L_x_62287) ;  /* 0x0000000c001c7947 */ /* 0x000fec0003800000 */
.L_x_62288:
[----:B-12-4-:R-:W2:Y:S02]  /*5f60*/  LDG.E.S16 R18, desc[UR36][R2.64] ;  /* 0x0000002402127981 */ /* 0x016ea4000c1e1700 */
[----:B--2---:R-:W-:Y:S01]  /*5f70*/  SHF.R.S32.HI R19, RZ, 0x1f, R18 ;  /* 0x0000001fff137819 */ /* 0x004fe20000011412 */
[----:B------:R-:W-:Y:S06]  /*5f80*/  BRA `(.L_x_62287) ;  /* 0x0000000c00107947 */ /* 0x000fec0003800000 */
.L_x_62283:
[----:B------:R-:W-:-:S13]  /*5f90*/  ISETP.GT.AND P0, PT, R4, 0x6, PT ;  /* 0x000000060400780c */ /* 0x000fda0003f04270 */
[----:B------:R-:W-:Y:S05]  /*5fa0*/  @P0 BRA `(.L_x_62290) ;  /* 0x00000000002c0947 */ /* 0x000fea0003800000 */
[----:B------:R-:W-:-:S13]  /*5fb0*/  ISETP.NE.AND P0, PT, R4, 0x5, PT ;  /* 0x000000050400780c */ /* 0x000fda0003f05270 */
[----:B------:R-:W-:Y:S05]  /*5fc0*/  @!P0 BRA `(.L_x_62291) ;  /* 0x0000000000148947 */ /* 0x000fea0003800000 */
[----:B------:R-:W-:-:S13]  /*5fd0*/  ISETP.NE.AND P0, PT, R4, 0x6, PT ;  /* 0x000000060400780c */ /* 0x000fda0003f05270 */
[----:B------:R-:W-:Y:S05]  /*5fe0*/  @P0 BRA `(.L_x_62286) ;  /* 0x0000000800a00947 */ /* 0x000fea0003800000 */
[----:B------:R-:W1:Y:S02]  /*5ff0*/  LDG.E R2, desc[UR36][R2.64] ;  /* 0x0000002402027981 */ /* 0x000e64000c1e1900 */
[----:B-12-4-:R0:W1:Y:S01]  /*6000*/  F2I.S64.TRUNC R18, R2 ;  /* 0x0000000200127311 */ /* 0x016062000020d900 */
[----:B------:R-:W-:Y:S05]  /*6010*/  BRA `(.L_x_62287) ;  /* 0x0000000800ec7947 */ /* 0x000fea0003800000 */
.L_x_62291:
[----:B------:R-:W1:Y:S02]  /*6020*/  LDG.E.U16 R2, desc[UR36][R2.64] ;  /* 0x0000002402027981 */ /* 0x000e64000c1e1500 */
[----:B-12-4-:R-:W-:-:S06]  /*6030*/  HADD2.F32 R18, -RZ, R2.H0_H0 ;  /* 0x20000002ff127230 */ /* 0x016fcc0000004100 */
[----:B------:R-:W0:Y:S01]  /*6040*/  F2I.S64.TRUNC R18, R18 ;  /* 0x0000001200127311 */ /* 0x000e22000020d900 */
[----:B------:R-:W-:Y:S05]  /*6050*/  BRA `(.L_x_62287) ;  /* 0x0000000800dc7947 */ /* 0x000fea0003800000 */
.L_x_62290:
[----:B------:R-:W-:-:S13]  /*6060*/  ISETP.NE.AND P0, PT, R4, 0x7, PT ;  /* 0x000000070400780c */ /* 0x000fda0003f05270 */
[----:B------:R-:W-:Y:S05]  /*6070*/  @!P0 BRA `(.L_x_62292) ;  /* 0x00000000002c8947 */ /* 0x000fea0003800000 */
[----:B------:R-:W-:-:S13]  /*6080*/  ISETP.NE.AND P0, PT, R4, 0x8, PT ;  /* 0x000000080400780c */ /* 0x000fda0003f05270 */
[----:B------:R-:W-:Y:S05]  /*6090*/  @!P0 BRA `(.L_x_62293) ;  /* 0x0000000000148947 */ /* 0x000fea0003800000 */
[----:B------:R-:W-:-:S13]  /*60a0*/  ISETP.NE.AND P0, PT, R4, 0x9, PT ;  /* 0x000000090400780c */ /* 0x000fda0003f05270 */
[----:B------:R-:W-:Y:S05]  /*60b0*/  @P0 BRA `(.L_x_62286) ;  /* 0x00000008006c0947 */ /* 0x000fea0003800000 */
[----:B------:R-:W1:Y:S02]  /*60c0*/  LDG.E R2, desc[UR36][R2.64] ;  /* 0x0000002402027981 */ /* 0x000e64000c1e1900 */
[----:B-12-4-:R0:W1:Y:S01]  /*60d0*/  F2I.S64.TRUNC R18, R2 ;  /* 0x0000000200127311 */ /* 0x016062000020d900 */
[----:B------:R-:W-:Y:S05]  /*60e0*/  BRA `(.L_x_62287) ;  /* 0x0000000800b87947 */ /* 0x000fea0003800000 */
.L_x_62293:
[----:B------:R-:W1:Y:S02]  /*60f0*/  LDG.E.U16 R2, desc[UR36][R2.64] ;  /* 0x0000002402027981 */ /* 0x000e64000c1e1500 */
[----:B-12-4-:R-:W-:-:S06]  /*6100*/  HADD2.F32 R18, -RZ, R2.H0_H0 ;  /* 0x20000002ff127230 */ /* 0x016fcc0000004100 */
[----:B------:R-:W0:Y:S01]  /*6110*/  F2I.S64.TRUNC R18, R18 ;  /* 0x0000001200127311 */ /* 0x000e22000020d900 */
[----:B------:R-:W-:Y:S05]  /*6120*/  BRA `(.L_x_62287) ;  /* 0x0000000800a87947 */ /* 0x000fea0003800000 */
.L_x_62292:
[----:B------:R-:W1:Y:S02]  /*6130*/  LDG.E.64 R2, desc[UR36][R2.64] ;  /* 0x0000002402027981 */ /* 0x000e64000c1e1b00 */
[----:B-12-4-:R0:W1:Y:S01]  /*6140*/  F2I.S64.F64.TRUNC R18, R2 ;  /* 0x0000000200127311 */ /* 0x016062000030d900 */
[----:B------:R-:W-:Y:S05]  /*6150*/  BRA `(.L_x_62287) ;  /* 0x00000008009c7947 */ /* 0x000fea0003800000 */
.L_x_62282:
        /* <DEDUP_REMOVED lines=9> */
[----:B-12-4-:R-:W-:Y:S01]  /*61f0*/  IMAD.MOV.U32 R19, RZ, RZ, RZ ;  /* 0x000000ffff137224 */ /* 0x016fe200078e00ff */
[----:B---3--:R-:W-:-:S04]  /*6200*/  ISETP.NE.AND P0, PT, R2, RZ, PT ;  /* 0x000000ff0200720c */ /* 0x008fc80003f05270 */
[----:B------:R-:W-:Y:S01]  /*6210*/  SEL R18, RZ, 0x1, !P0 ;  /* 0x00000001ff127807 */ /* 0x000fe20004000000 */
[----:B------:R-:W-:Y:S08]  /*6220*/  BRA `(.L_x_62287) ;  /* 0x0000000800687947 */ /* 0x000ff00003800000 */
.L_x_62296:
[----:B------:R-:W1:Y:S02]  /*6230*/  LDG.E.64 R2, desc[UR36][R2.64] ;  /* 0x0000002402027981 */ /* 0x000e64000c1e1b00 */
[----:B-12-4-:R0:W1:Y:S01]  /*6240*/  F2I.S64.F64.TRUNC R18, R2 ;  /* 0x0000000200127311 */ /* 0x016062000030d900 */
[----:B------:R-:W-:Y:S05]  /*6250*/  BRA `(.L_x_62287) ;  /* 0x00000008005c7947 */ /* 0x000fea0003800000 */
.L_x_62295:
        /* <DEDUP_REMOVED lines=25> */
[----:B-12-4-:R1:W2:Y:S01]  /*63f0*/  F2I.S64.TRUNC R18, R5 ;  /* 0x0000000500127311 */ /* 0x0162a2000020d900 */
[----:B------:R-:W-:Y:S05]  /*6400*/  BRA `(.L_x_62287) ;  /* 0x0000000400f07947 */ /* 0x000fea0003800000 */
.L_x_62298:
        /* <DEDUP_REMOVED lines=12> */
[----:B-12-4-:R3:W4:Y:S01]  /*64d0*/  F2I.S64.TRUNC R18, R4 ;  /* 0x0000000400127311 */ /* 0x016722000020d900 */
[----:B------:R-:W-:Y:S05]  /*64e0*/  BRA `(.L_x_62287) ;  /* 0x0000000400b87947 */ /* 0x000fea0003800000 */
.L_x_62297:
[----:B-12-4-:R-:W2:Y:S02]  /*64f0*/  LDG.E.U16 R18, desc[UR36][R2.64] ;  /* 0x0000002402127981 */ /* 0x016ea4000c1e1500 */
[----:B--2---:R-:W-:-:S06]  /*6500*/  IMAD.U32 R18, R18, 0x10000, RZ ;  /* 0x0001000012127824 */ /* 0x004fcc00078e00ff */
[----:B------:R-:W0:Y:S01]  /*6510*/  F2I.S64.TRUNC R18, R18 ;  /* 0x0000001200127311 */ /* 0x000e22000020d900 */
[----:B------:R-:W-:Y:S05]  /*6520*/  BRA `(.L_x_62287) ;  /* 0x0000000400a87947 */ /* 0x000fea0003800000 */
.L_x_62294:
        /* <DEDUP_REMOVED lines=8> */
[----:B-12-4-:R0:W5:Y:S01]  /*65b0*/  LDG.E.U16 R18, desc[UR36][R2.64] ;  /* 0x0000002402127981 */ /* 0x016162000c1e1500 */
[----:B------:R-:W-:Y:S01]  /*65c0*/  IMAD.MOV.U32 R19, RZ, RZ, RZ ;  /* 0x000000ffff137224 */ /* 0x000fe200078e00ff */
[----:B------:R-:W-:Y:S06]  /*65d0*/  BRA `(.L_x_62287) ;  /* 0x00000004007c7947 */ /* 0x000fec0003800000 */
.L_x_62301:
[----:B------:R-:W3:Y:S01]  /*65e0*/  LDG.E.U8 R2, desc[UR36][R2.64] ;  /* 0x0000002402027981 */ /* 0x000ee2000c1e1100 */
[----:B------:R-:W-:Y:S01]  /*65f0*/  BSSY B0, `(.L_x_62302) ;  /* 0x0000018000007945 */ /* 0x000fe20003800000 */
[----:B-12-4-:R-:W-:Y:S01]  /*6600*/  IMAD.MOV.U32 R18, RZ, RZ, RZ ;  /* 0x000000ffff127224 */ /* 0x016fe200078e00ff */
        /* <DEDUP_REMOVED lines=18> */
.L_x_62305:
[----:B------:R-:W-:Y:S05]  /*6730*/  BSYNC B1 ;  /* 0x0000000000017941 */ /* 0x000fea0003800000 */
.L_x_62304:
[----:B------:R-:W-:Y:S01]  /*6740*/  IMAD.SHL.U32 R2, R2, 0x100000, RZ ;  /* 0x0010000002027824 */ /* 0x000fe200078e00ff */
[----:B------:R-:W-:-:S04]  /*6750*/  LEA R3, R0, 0x3b800000, 0x17 ;  /* 0x3b80000000037811 */ /* 0x000fc800078eb8ff */
[----:B------:R-:W-:-:S07]  /*6760*/  LOP3.LUT R18, R3, R2, R18, 0xfe, !PT ;  /* 0x0000000203127212 */ /* 0x000fce00078efe12 */
.L_x_62303:
[----:B------:R-:W-:Y:S05]  /*6770*/  BSYNC B0 ;  /* 0x0000000000007941 */ /* 0x000fea0003800000 */
.L_x_62302:
[----:B------:R-:W0:Y:S01]  /*6780*/  F2I.S64.TRUNC R18, R18 ;  /* 0x0000001200127311 */ /* 0x000e22000020d900 */
[----:B------:R-:W-:Y:S05]  /*6790*/  BRA `(.L_x_62287) ;  /* 0x00000004000c7947 */ /* 0x000fea0003800000 */
.L_x_62300:
        /* <DEDUP_REMOVED lines=21> */
.L_x_62309:
[----:B------:R-:W-:Y:S05]  /*68f0*/  BSYNC B1 ;  /* 0x0000000000017941 */ /* 0x000fea0003800000 */
.L_x_62308:
[----:B------:R-:W-:Y:S01]  /*6900*/  IMAD.SHL.U32 R2, R2, 0x200000, RZ ;  /* 0x0020000002027824 */ /* 0x000fe200078e00ff */
[----:B------:R-:W-:-:S04]  /*6910*/  LEA R3, R0, 0x37800000, 0x17 ;  /* 0x3780000000037811 */ /* 0x000fc800078eb8ff */
[----:B------:R-:W-:-:S07]  /*6920*/  LOP3.LUT R18, R3, R2, R18, 0xfe, !PT ;  /* 0x0000000203127212 */ /* 0x000fce00078efe12 */
.L_x_62307:
[----:B------:R-:W-:Y:S05]  /*6930*/  BSYNC B0 ;  /* 0x0000000000007941 */ /* 0x000fea0003800000 */
.L_x_62306:
[----:B------:R-:W0:Y:S01]  /*6940*/  F2I.S64.TRUNC R18, R18 ;  /* 0x0000001200127311 */ /* 0x000e22000020d900 */
[----:B------:R-:W-:Y:S05]  /*6950*/  BRA `(.L_x_62287) ;  /* 0x00000000009c7947 */ /* 0x000fea0003800000 */
.L_x_62299:
        /* <DEDUP_REMOVED lines=8> */
[----:B-12-4-:R-:W-:Y:S01]  /*69e0*/  IMAD.MOV.U32 R18, RZ, RZ, 0x400000 ;  /* 0x00400000ff127424 */ /* 0x016fe200078e00ff */
[----:B---3--:R-:W-:-:S13]  /*69f0*/  ISETP.NE.AND P0, PT, R2, RZ, PT ;  /* 0x000000ff0200720c */ /* 0x008fda0003f05270 */
[----:B------:R-:W-:Y:S05]  /*6a00*/  @!P0 BRA `(.L_x_62313) ;  /* 0x00000000000c8947 */ /* 0x000fea0003800000 */
[----:B------:R-:W-:-:S13]  /*6a10*/  ISETP.NE.AND P0, PT, R2, 0xff, PT ;  /* 0x000000ff0200780c */ /* 0x000fda0003f05270 */
[----:B------:R-:W-:Y:S02]  /*6a20*/  @!P0 IMAD.MOV.U32 R18, RZ, RZ, 0x7f800001 ;  /* 0x7f800001ff128424 */ /* 0x000fe400078e00ff */
[----:B------:R-:W-:-:S07]  /*6a30*/  @P0 IMAD.SHL.U32 R18, R2, 0x800000, RZ ;  /* 0x0080000002120824 */ /* 0x000fce00078e00ff */
.L_x_62313:
[----:B------:R-:W-:Y:S05]  /*6a40*/  BSYNC B0 ;  /* 0x0000000000007941 */ /* 0x000fea0003800000 */
.L_x_62312:
[----:B------:R-:W0:Y:S01]  /*6a50*/  F2I.S64.TRUNC R18, R18 ;  /* 0x0000001200127311 */ /* 0x000e22000020d900 */
[----:B------:R-:W-:Y:S05]  /*6a60*/  BRA `(.L_x_62287) ;  /* 0x0000000000587947 */ /* 0x000fea0003800000 */
.L_x_62286:
        /* <DEDUP_REMOVED lines=16> */
.L_x_62314:
[----:B------:R-:W-:Y:S01]  /*6b70*/  CS2R R18, SRZ ;  /* 0x0000000000127805 */ /* 0x000fe2000001ff00 */
[----:B------:R-:W-:Y:S06]  /*6b80*/  BRA `(.L_x_62287) ;  /* 0x0000000000107947 */ /* 0x000fec0003800000 */
.L_x_62311:
[----:B-12-4-:R0:W5:Y:S01]  /*6b90*/  LDG.E.64 R18, desc[UR36][R2.64] ;  /* 0x0000002402127981 */ /* 0x016162000c1e1b00 */
[----:B------:R-:W-:Y:S05]  /*6ba0*/  BRA `(.L_x_62287) ;  /* 0x0000000000087947 */ /* 0x000fea0003800000 */
.L_x_62310:
[----:B-12-4-:R0:W5:Y:S01]  /*6bb0*/  LDG.E R18, desc[UR36][R2.64] ;  /* 0x0000002402127981 */ /* 0x016162000c1e1900 */
[----:B------:R-:W-:-:S07]  /*6bc0*/  IMAD.MOV.U32 R19, RZ, RZ, RZ ;  /* 0x000000ffff137224 */ /* 0x000fce00078e00ff */
.L_x_62287:
[----:B---3--:R-:W3:Y:S01]  /*6bd0*/  LDC.U8 R4, c[0x0][0x49a] ;  /* 0x00012680ff047b82 */ /* 0x008ee20000000000 */
[----:B------:R-:W-:Y:S02]  /*6be0*/  ULDC.64 UR4, c[0x0][0x488] ;  /* 0x0001220000047ab9 */ /* 0x000fe40000000a00 */
[----:B0-----:R-:W-:-:S05]  /*6bf0*/  IADD3 R2, P0, R22, UR4, RZ ;  /* 0x0000000416027c10 */ /* 0x001fca000ff1e0ff */
        /* <DEDUP_REMOVED lines=12> */
[----:B------:R-:W1:Y:S02]  /*6cc0*/  LDG.E.S8 R4, desc[UR36][R2.64] ;  /* 0x0000002402047981 */ /* 0x000e64000c1e1300 */
[----:B-1----:R-:W-:Y:S01]  /*6cd0*/  SHF.R.S32.HI R5, RZ, 0x1f, R4 ;  /* 0x0000001fff057819 */ /* 0x002fe20000011404 */
[----:B------:R-:W-:Y:S06]  /*6ce0*/  BRA `(.L_x_62320) ;  /* 0x0000000c00547947 */ /* 0x000fec0003800000 */
.L_x_62318:
[----:B------:R0:W5:Y:S01]  /*6cf0*/  LDG.E.U8 R4, desc[UR36][R2.64] ;  /* 0x0000002402047981 */ /* 0x000162000c1e1100 */
[----:B-1----:R-:W-:Y:S01]  /*6d00*/  IMAD.MOV.U32 R5, RZ, RZ, RZ ;  /* 0x000000ffff057224 */ /* 0x002fe200078e00ff */
[----:B------:R-:W-:Y:S06]  /*6d10*/  BRA `(.L_x_62320) ;  /* 0x0000000c00487947 */ /* 0x000fec0003800000 */
.L_x_62317:
[----:B------:R-:W-:-:S13]  /*6d20*/  ISETP.NE.AND P0, PT, R0, 0x2, PT ;  /* 0x000000020000780c */ /* 0x000fda0003f05270 */
[----:B------:R-:W-:Y:S05]  /*6d30*/  @!P0 BRA `(.L_x_62321) ;  /* 0x0000000000248947 */ /* 0x000fea0003800000 */
[----:B------:R-:W-:-:S13]  /*6d40*/  ISETP.NE.AND P0, PT, R0, 0x3, PT ;  /* 0x000000030000780c */ /* 0x000fda0003f05270 */
[----:B------:R-:W-:Y:S05]  /*6d50*/  @!P0 BRA `(.L_x_62322) ;  /* 0x0000000000108947 */ /* 0x000fea0003800000 */
[----:B------:R-:W-:-:S13]  /*6d60*/  ISETP.NE.AND P0, PT, R0, 0x4, PT ;  /* 0x000000040000780c */ /* 0x000fda0003f05270 */
[----:B------:R-:W-:Y:S05]  /*6d70*/  @P0 BRA `(.L_x_62319) ;  /* 0x0000000800d80947 */ /* 0x000fea0003800000 */
[----:B-1----:R0:W5:Y:S01]  /*6d80*/  LDG.E.64 R4, desc[UR36][R2.64] ;  /* 0x0000002402047981 */ /* 0x002162000c1e1b00 */
[----:B------:R-:W-:Y:S05]  /*6d90*/  BRA `(.L_x_62320) ;  /* 0x0000000c00287947 */ /* 0x000fea0003800000 */
.L_x_62322:
[----:B------:R-:W1:Y:S02]  /*6da0*/  LDG.E R4, desc[UR36][R2.64] ;  /* 0x0000002402047981 */ /* 0x000e64000c1e1900 */
[----:B-1----:R-:W-:Y:S01]  /*6db0*/  SHF.R.S32.HI R5, RZ, 0x1f, R4 ;  /* 0x0000001fff057819 */ /* 0x002fe20000011404 */
[----:B------:R-:W-:Y:S06]  /*6dc0*/  BRA `(.L_x_62320) ;  /* 0x0000000c001c7947 */ /* 0x000fec0003800000 */
.L_x_62321:
[----:B------:R-:W1:Y:S02]  /*6dd0*/  LDG.E.S16 R4, desc[UR36][R2.64] ;  /* 0x0000002402047981 */ /* 0x000e64000c1e1700 */
[----:B-1----:R-:W-:Y:S01]  /*6de0*/  SHF.R.S32.HI R5, RZ, 0x1f, R4 ;  /* 0x0000001fff057819 */ /* 0x002fe20000011404 */
[----:B------:R-:W-:Y:S06]  /*6df0*/  BRA `(.L_x_62320) ;  /* 0x0000000c00107947 */ /* 0x000fec0003800000 */
.L_x_62316:
[----:B------:R-:W-:-:S13]  /*6e00*/  ISETP.GT.AND P0, PT, R0, 0x6, PT ;  /* 0x000000060000780c */ /* 0x000fda0003f04270 */
[----:B------:R-:W-:Y:S05]  /*6e10*/  @P0 BRA `(.L_x_62323) ;  /* 0x00000000002c0947 */ /* 0x000fea0003800000 */
[----:B------:R-:W-:-:S13]  /*6e20*/  ISETP.NE.AND P0, PT, R0, 0x5, PT ;  /* 0x000000050000780c */ /* 0x000fda0003f05270 */
[----:B------:R-:W-:Y:S05]  /*6e30*/  @!P0 BRA `(.L_x_62324) ;  /* 0x0000000000148947 */ /* 0x000fea0003800000 */
[----:B------:R-:W-:-:S13]  /*6e40*/  ISETP.NE.AND P0, PT, R0, 0x6, PT ;  /* 0x000000060000780c */ /* 0x000fda0003f05270 */
[----:B------:R-:W-:Y:S05]  /*6e50*/  @P0 BRA `(.L_x_62319) ;  /* 0x0000000800a00947 */ /* 0x000fea0003800000 */
[----:B------:R-:W1:Y:S02]  /*6e60*/  LDG.E R2, desc[UR36][R2.64] ;  /* 0x0000002402027981 */ /* 0x000e64000c1e1900 */
[----:B-1----:R0:W1:Y:S01]  /*6e70*/  F2I.S64.TRUNC R4, R2 ;  /* 0x0000000200047311 */ /* 0x002062000020d900 */
[----:B------:R-:W-:Y:S05]  /*6e80*/  BRA `(.L_x_62320) ;  /* 0x0000000800ec7947 */ /* 0x000fea0003800000 */
.L_x_62324:
[----:B------:R-:W3:Y:S02]  /*6e90*/  LDG.E.U16 R2, desc[UR36][R2.64] ;  /* 0x0000002402027981 */ /* 0x000ee4000c1e1500 */
[----:B---3--:R-:W-:-:S06]  /*6ea0*/  HADD2.F32 R4, -RZ, R2.H0_H0 ;  /* 0x20000002ff047230 */ /* 0x008fcc0000004100 */
[----:B-1----:R-:W0:Y:S01]  /*6eb0*/  F2I.S64.TRUNC R4, R4 ;  /* 0x0000000400047311 */ /* 0x002e22000020d900 */
[----:B------:R-:W-:Y:S05]  /*6ec0*/  BRA `(.L_x_62320) ;  /* 0x0000000800dc7947 */ /* 0x000fea0003800000 */
.L_x_62323:
[----:B------:R-:W-:-:S13]  /*6ed0*/  ISETP.NE.AND P0, PT, R0, 0x7, PT ;  /* 0x000000070000780c */ /* 0x000fda0003f05270 */
[----:B------:R-:W-:Y:S05]  /*6ee0*/  @!P0 BRA `(.L_x_62325) ;  /* 0x00000000002c8947 */ /* 0x000fea0003800000 */
[----:B------:R-:W-:-:S13]  /*6ef0*/  ISETP.NE.AND P0, PT, R0, 0x8, PT ;  /* 0x000000080000780c */ /* 0x000fda0003f05270 */
[----:B------:R-:W-:Y:S05]  /*6f00*/  @!P0 BRA `(.L_x_62326) ;  /* 0x0000000000148947 */ /* 0x000fea0003800000 */
[----:B------:R-:W-:-:S13]  /*6f10*/  ISETP.NE.AND P0, PT, R0, 0x9, PT ;  /* 0x000000090000780c */ /* 0x000fda0003f05270 */
[----:B------:R-:W-:Y:S05]  /*6f20*/  @P0 BRA `(.L_x_62319) ;  /* 0x00000008006c0947 */ /* 0x000fea0003800000 */
[----:B------:R-:W1:Y:S02]  /*6f30*/  LDG.E R2, desc[UR36][R2.64] ;  /* 0x0000002402027981 */ /* 0x000e64000c1e1900 */
[----:B-1----:R0:W1:Y:S01]  /*6f40*/  F2I.S64.TRUNC R4, R2 ;  /* 0x0000000200047311 */ /* 0x002062000020d900 */
[----:B------:R-:W-:Y:S05]  /*6f50*/  BRA `(.L_x_62320) ;  /* 0x0000000800b87947 */ /* 0x000fea0003800000 */
.L_x_62326:
[----:B------:R-:W3:Y:S02]  /*6f60*/  LDG.E.U16 R2, desc[UR36][R2.64] ;  /* 0x0000002402027981 */ /* 0x000ee4000c1e1500 */
[----:B---3--:R-:W-:-:S06]  /*6f70*/  HADD2.F32 R4, -RZ, R2.H0_H0 ;  /* 0x20000002ff047230 */ /* 0x008fcc0000004100 */
[----:B-1----:R-:W0:Y:S01]  /*6f80*/  F2I.S64.TRUNC R4, R4 ;  /* 0x0000000400047311 */ /* 0x002e22000020d900 */
[----:B------:R-:W-:Y:S05]  /*6f90*/  BRA `(.L_x_62320) ;  /* 0x0000000800a87947 */ /* 0x000fea0003800000 */
.L_x_62325:
[----:B------:R-:W1:Y:S02]  /*6fa0*/  LDG.E.64 R2, desc[UR36][R2.64] ;  /* 0x0000002402027981 */ /* 0x000e64000c1e1b00 */
[----:B-1----:R0:W1:Y:S01]  /*6fb0*/  F2I.S64.F64.TRUNC R4, R2 ;  /* 0x0000000200047311 */ /* 0x002062000030d900 */
[----:B------:R-:W-:Y:S05]  /*6fc0*/  BRA `(.L_x_62320) ;  /* 0x00000008009c7947 */ /* 0x000fea0003800000 */
.L_x_62315:
        /* <DEDUP_REMOVED lines=9> */
[----:B-1----:R-:W-:Y:S01]  /*7060*/  IMAD.MOV.U32 R5, RZ, RZ, RZ ;  /* 0x000000ffff057224 */ /* 0x002fe200078e00ff */
[----:B---3--:R-:W-:-:S04]  /*7070*/  ISETP.NE.AND P0, PT, R2, RZ, PT ;  /* 0x000000ff0200720c */ /* 0x008fc80003f05270 */
[----:B------:R-:W-:Y:S01]  /*7080*/  SEL R4, RZ, 0x1, !P0 ;  /* 0x00000001ff047807 */ /* 0x000fe20004000000 */
[----:B------:R-:W-:Y:S08]  /*7090*/  BRA `(.L_x_62320) ;  /* 0x0000000800687947 */ /* 0x000ff00003800000 */
.L_x_62329:
[----:B------:R-:W1:Y:S02]  /*70a0*/  LDG.E.64 R2, desc[UR36][R2.64] ;  /* 0x0000002402027981 */ /* 0x000e64000c1e1b00 */
[----:B-1----:R0:W1:Y:S01]  /*70b0*/  F2I.S64.F64.TRUNC R4, R2 ;  /* 0x0000000200047311 */ /* 0x002062000030d900 */
[----:B------:R-:W-:Y:S05]  /*70c0*/  BRA `(.L_x_62320) ;  /* 0x00000008005c7947 */ /* 0x000fea0003800000 */
.L_x_62328:
        /* <DEDUP_REMOVED lines=10> */
[----:B-1----:R-:W0:Y:S01]  /*7170*/  FLO.U32 R5, R4 ;  /* 0x0000000400057300 */ /* 0x002e2200000e0000 */
        /* <DEDUP_REMOVED lines=14> */
[----:B------:R-:W0:Y:S01]  /*7260*/  F2I.S64.TRUNC R4, R5 ;  /* 0x0000000500047311 */ /* 0x000e22000020d900 */
[----:B------:R-:W-:Y:S05]  /*7270*/  BRA `(.L_x_62320) ;  /* 0x0000000400f07947 */ /* 0x000fea0003800000 */
.L_x_62331:
[----:B------:R-:W3:Y:S02]  /*7280*/  LDG.E.U8 R2, desc[UR36][R2.64] ;  /* 0x0000002402027981 */ /* 0x000ee4000c1e1100 */
[C---:B---3--:R-:W-:Y:S02]  /*7290*/  IMAD.SHL.U32 R0, R2.reuse, 0x2000000, RZ ;  /* 0x0200000002007824 */ /* 0x048fe400078e00ff */
        /* <DEDUP_REMOVED lines=10> */
[----:B------:R-:W3:Y:S01]  /*7340*/  F2I.S64.TRUNC R4, R4 ;  /* 0x0000000400047311 */ /* 0x000ee2000020d900 */
[----:B------:R-:W-:Y:S05]  /*7350*/  BRA `(.L_x_62320) ;  /* 0x0000000400b87947 */ /* 0x000fea0003800000 */
.L_x_62330:
[----:B------:R-:W3:Y:S02]  /*7360*/  LDG.E.U16 R4, desc[UR36][R2.64] ;  /* 0x0000002402047981 */ /* 0x000ee4000c1e1500 */
[----:B---3--:R-:W-:-:S06]  /*7370*/  IMAD.U32 R4, R4, 0x10000, RZ ;  /* 0x0001000004047824 */ /* 0x008fcc00078e00ff */
[----:B-1----:R-:W0:Y:S01]  /*7380*/  F2I.S64.TRUNC R4, R4 ;  /* 0x0000000400047311 */ /* 0x002e22000020d900 */
[----:B------:R-:W-:Y:S05]  /*7390*/  BRA `(.L_x_62320) ;  /* 0x0000000400a87947 */ /* 0x000fea0003800000 */
.L_x_62327:
        /* <DEDUP_REMOVED lines=9> */
[----:B-1----:R-:W-:Y:S01]  /*7430*/  IMAD.MOV.U32 R5, RZ, RZ, RZ ;  /* 0x000000ffff057224 */ /* 0x002fe200078e00ff */
[----:B------:R-:W-:Y:S06]  /*7440*/  BRA `(.L_x_62320) ;  /* 0x00000004007c7947 */ /* 0x000fec0003800000 */
.L_x_62334:
        /* <DEDUP_REMOVED lines=21> */
.L_x_62338:
[----:B------:R-:W-:Y:S05]  /*75a0*/  BSYNC B1 ;  /* 0x0000000000017941 */ /* 0x000fea0003800000 */
.L_x_62337:
[----:B------:R-:W-:Y:S01]  /*75b0*/  IMAD.SHL.U32 R2, R2, 0x100000, RZ ;  /* 0x0010000002027824 */ /* 0x000fe200078e00ff */
[----:B------:R-:W-:-:S04]  /*75c0*/  LEA R3, R0, 0x3b800000, 0x17 ;  /* 0x3b80000000037811 */ /* 0x000fc800078eb8ff */
[----:B------:R-:W-:-:S07]  /*75d0*/  LOP3.LUT R4, R3, R2, R4, 0xfe, !PT ;  /* 0x0000000203047212 */ /* 0x000fce00078efe04 */
.L_x_62336:
[----:B------:R-:W-:Y:S05]  /*75e0*/  BSYNC B0 ;  /* 0x0000000000007941 */ /* 0x000fea0003800000 */
.L_x_62335:
[----:B-1----:R-:W0:Y:S01]  /*75f0*/  F2I.S64.TRUNC R4, R4 ;  /* 0x0000000400047311 */ /* 0x002e22000020d900 */
[----:B------:R-:W-:Y:S05]  /*7600*/  BRA `(.L_x_62320) ;  /* 0x00000004000c7947 */ /* 0x000fea0003800000 */
.L_x_62333:
        /* <DEDUP_REMOVED lines=21> */
.L_x_62342:
[----:B------:R-:W-:Y:S05]  /*7760*/  BSYNC B1 ;  /* 0x0000000000017941 */ /* 0x000fea0003800000 */
.L_x_62341:
[----:B------:R-:W-:Y:S01]  /*7770*/  IMAD.SHL.U32 R2, R2, 0x200000, RZ ;  /* 0x0020000002027824 */ /* 0x000fe200078e00ff */
[----:B------:R-:W-:-:S04]  /*7780*/  LEA R3, R0, 0x37800000, 0x17 ;  /* 0x3780000000037811 */ /* 0x000fc800078eb8ff */
[----:B------:R-:W-:-:S07]  /*7790*/  LOP3.LUT R4, R3, R2, R4, 0xfe, !PT ;  /* 0x0000000203047212 */ /* 0x000fce00078efe04 */
.L_x_62340:
[----:B------:R-:W-:Y:S05]  /*77a0*/  BSYNC B0 ;  /* 0x0000000000007941 */ /* 0x000fea0003800000 */
.L_x_62339:
[----:B-1----:R-:W0:Y:S01]  /*77b0*/  F2I.S64.TRUNC R4, R4 ;  /* 0x0000000400047311 */ /* 0x002e22000020d900 */
[----:B------:R-:W-:Y:S05]  /*77c0*/  BRA `(.L_x_62320) ;  /* 0x00000000009c7947 */ /* 0x000fea0003800000 */
.L_x_62332:
        /* <DEDUP_REMOVED lines=14> */
.L_x_62346:
[----:B------:R-:W-:Y:S05]  /*78b0*/  BSYNC B0 ;  /* 0x0000000000007941 */ /* 0x000fea0003800000 */
.L_x_62345:
[----:B-1----:R-:W0:Y:S01]  /*78c0*/  F2I.S64.TRUNC R4, R4 ;  /* 0x0000000400047311 */ /* 0x002e22000020d900 */
[----:B------:R-:W-:Y:S05]  /*78d0*/  BRA `(.L_x_62320) ;  /* 0x0000000000587947 */ /* 0x000fea0003800000 */
.L_x_62319:
[----:B------:R-:W-:Y:S01]  /*78e0*/  MOV R2, 0x0 ;  /* 0x0000000000027802 */ /* 0x000fe20000000f00 */
        /* <DEDUP_REMOVED lines=15> */
.L_x_62347:
[----:B------:R-:W-:Y:S01]  /*79e0*/  CS2R R4, SRZ ;  /* 0x0000000000047805 */ /* 0x000fe2000001ff00 */
[----:B------:R-:W-:Y:S06]  /*79f0*/  BRA `(.L_x_62320) ;  /* 0x0000000000107947 */ /* 0x000fec0003800000 */
.L_x_62344:
[----:B-1----:R0:W5:Y:S01]  /*7a00*/  LDG.E.64 R4, desc[UR36][R2.64] ;  /* 0x0000002402047981 */ /* 0x002162000c1e1b00 */
[----:B------:R-:W-:Y:S05]  /*7a10*/  BRA `(.L_x_62320) ;  /* 0x0000000000087947 */ /* 0x000fea0003800000 */
.L_x_62343:
[----:B------:R0:W5:Y:S01]  /*7a20*/  LDG.E R4, desc[UR36][R2.64] ;  /* 0x0000002402047981 */ /* 0x000162000c1e1900 */
[----:B-1----:R-:W-:-:S07]  /*7a30*/  IMAD.MOV.U32 R5, RZ, RZ, RZ ;  /* 0x000000ffff057224 */ /* 0x002fce00078e00ff */
.L_x_62320:
[----:B01-3-5:R-:W-:Y:S01]  /*7a40*/  ISETP.GE.AND P0, PT, R5, RZ, PT ;  /* 0x000000ff0500720c */ /* 0x02bfe20003f06270 */
[----:B------:R-:W-:-:S12]  /*7a50*/  BSSY B0, `(.L_x_62348) ;  /* 0x0000047000007945 */ /* 0x000fd80003800000 */
[----:B------:R-:W-:Y:S05]  /*7a60*/  @!P0 BRA `(.L_x_62349) ;  /* 0x0000000000d88947 */ /* 0x000fea0003800000 */
[----:B------:R-:W-:Y:S01]  /*7a70*/  ISETP.NE.U32.AND P0, PT, R4, RZ, PT ;  /* 0x000000ff0400720c */ /* 0x000fe20003f05070 */
[----:B------:R-:W-:Y:S01]  /*7a80*/  BSSY B1, `(.L_x_62350) ;  /* 0x0000033000017945 */ /* 0x000fe20003800000 */
[----:B------:R-:W-:Y:S02]  /*7a90*/  IMAD.MOV.U32 R0, RZ, RZ, 0x1 ;  /* 0x00000001ff007424 */ /* 0x000fe400078e00ff */
[----:B------:R-:W-:Y:S01]  /*7aa0*/  ISETP.NE.AND.EX P0, PT, R5, RZ, PT, P0 ;  /* 0x000000ff0500720c */ /* 0x000fe20003f05300 */
[----:B------:R-:W-:-:S12]  /*7ab0*/  IMAD.MOV.U32 R3, RZ, RZ, RZ ;  /* 0x000000ffff037224 */ /* 0x000fd800078e00ff */
[----:B------:R-:W-:Y:S05]  /*7ac0*/  @!P0 BRA `(.L_x_62351) ;  /* 0x0000000000b88947 */ /* 0x000fea0003800000 */
[----:B------:R-:W-:Y:S01]  /*7ad0*/  LOP3.LUT R0, R4, 0x1, RZ, 0xc0, !PT ;  /* 0x0000000104007812 */ /* 0x000fe200078ec0ff */
[----:B--2-4-:R-:W-:-:S03]  /*7ae0*/  IMAD R11, R19, R18, RZ ;  /* 0x00000012130b7224 */ /* 0x014fc600078e02ff */
        /* <DEDUP_REMOVED lines=18> */
[----:B------:R-:W-:Y:S01]  /*7c10*/  SHF.R.S32.HI R7, RZ, 0x1, R7 ;  /* 0x00000001ff077819 */ /* 0x000fe20000011407 */
[----:B------:R-:W-:-:S07]  /*7c20*/  IMAD.MOV.U32 R4, RZ, RZ, R18 ;  /* 0x000000ffff047224 */ /* 0x000fce00078e0012 */
.L_x_62352:
        /* <DEDUP_REMOVED lines=14> */
[----:B------:R-:W-:Y:S02]  /*7d10*/  IMAD.X R7, RZ, RZ, R7, P1 ;  /* 0x000000ffff077224 */ /* 0x000fe400008e0607 */
[----:B------:R-:W-:-:S02]  /*7d20*/  IMAD R9, R3, R8, R9 ;  /* 0x0000000803097224 */ /* 0x000fc400078e0209 */
[----:B------:R-:W-:Y:S01]  /*7d30*/  IMAD.WIDE.U32 R2, R8, R0, RZ ;  /* 0x0000000008027225 */ /* 0x000fe200078e00ff */
[--C-:B------:R-:W-:Y:S02]  /*7d40*/  SHF.R.S64 R6, R6, 0x1, R7.reuse ;  /* 0x0000000106067819 */ /* 0x100fe40000001007 */
[----:B------:R-:W-:Y:S01]  /*7d50*/  SHF.R.S32.HI R7, RZ, 0x1, R7 ;  /* 0x00000001ff077819 */ /* 0x000fe20000011407 */
[----:B------:R-:W-:Y:S02]  /*7d60*/  IMAD.MOV.U32 R0, RZ, RZ, R2 ;  /* 0x000000ffff007224 */ /* 0x000fe400078e0002 */
[----:B------:R-:W-:Y:S02]  /*7d70*/  IMAD.IADD R5, R5, 0x1, R11 ;  /* 0x0000000105057824 */ /* 0x000fe400078e020b */
[----:B------:R-:W-:Y:S02]  /*7d80*/  IMAD.IADD R3, R3, 0x1, R9 ;  /* 0x0000000103037824 */ /* 0x000fe400078e0209 */
[----:B------:R-:W-:Y:S01]  /*7d90*/  IMAD.MOV.U32 R2, RZ, RZ, R6 ;  /* 0x000000ffff027224 */ /* 0x000fe200078e0006 */
[----:B------:R-:W-:Y:S06]  /*7da0*/  @P0 BRA `(.L_x_62352) ;  /* 0xfffffffc00a00947 */ /* 0x000fec000383ffff */
.L_x_62351:
[----:B------:R-:W-:Y:S05]  /*7db0*/  BSYNC B1 ;  /* 0x0000000000017941 */ /* 0x000fea0003800000 */
.L_x_62350:
[----:B------:R-:W-:Y:S05]  /*7dc0*/  BRA `(.L_x_62353) ;  /* 0x00000000003c7947 */ /* 0x000fea0003800000 */
.L_x_62349:
[----:B--2-4-:R-:W-:Y:S01]  /*7dd0*/  ISETP.NE.U32.AND P0, PT, R18, 0x1, PT ;  /* 0x000000011200780c */ /* 0x014fe20003f05070 */
[----:B------:R-:W-:Y:S02]  /*7de0*/  IMAD.MOV.U32 R0, RZ, RZ, 0x1 ;  /* 0x00000001ff007424 */ /* 0x000fe400078e00ff */
[----:B------:R-:W-:Y:S01]  /*7df0*/  IMAD.MOV.U32 R3, RZ, RZ, RZ ;  /* 0x000000ffff037224 */ /* 0x000fe200078e00ff */
        /* <DEDUP_REMOVED lines=12> */
.L_x_62353:
[----:B------:R-:W-:Y:S05]  /*7ec0*/  BSYNC B0 ;  /* 0x0000000000007941 */ /* 0x000fea0003800000 */
.L_x_62348:
        /* <DEDUP_REMOVED lines=15> */
.L_x_62357:
[----:B------:R0:W-:Y:S01]  /*7fc0*/  STG.E.U8 desc[UR36][R16.64], R2 ;  /* 0x0000000210007986 */ /* 0x0001e2000c101124 */
[----:B------:R-:W-:Y:S05]  /*7fd0*/  BRA `(.L_x_62359) ;  /* 0x0000000c00507947 */ /* 0x000fea0003800000 */
.L_x_62356:
        /* <DEDUP_REMOVED lines=8> */
.L_x_62361:
[----:B------:R0:W-:Y:S01]  /*8060*/  STG.E desc[UR36][R16.64], R2 ;  /* 0x0000000210007986 */ /* 0x0001e2000c101924 */
[----:B------:R-:W-:Y:S05]  /*8070*/  BRA `(.L_x_62359) ;  /* 0x0000000c00287947 */ /* 0x000fea0003800000 */
.L_x_62360:
[----:B------:R0:W-:Y:S01]  /*8080*/  STG.E.U16 desc[UR36][R16.64], R2 ;  /* 0x0000000210007986 */ /* 0x0001e2000c101524 */
[----:B------:R-:W-:Y:S05]  /*8090*/  BRA `(.L_x_62359) ;  /* 0x0000000c00207947 */ /* 0x000fea0003800000 */
.L_x_62355:
        /* <DEDUP_REMOVED lines=9> */
.L_x_62363:
[----:B------:R-:W0:Y:S02]  /*8130*/  I2F.S64 R0, R2 ;  /* 0x0000000200007312 */ /* 0x000e240000301400 */
[----:B0-----:R-:W-:-:S05]  /*8140*/  F2FP.F16.F32.PACK_AB R0, RZ, R0 ;  /* 0x00000000ff00723e */ /* 0x001fca00000000ff */
[----:B------:R0:W-:Y:S01]  /*8150*/  STG.E.U16 desc[UR36][R16.64], R0 ;  /* 0x0000000010007986 */ /* 0x0001e2000c101524 */
[----:B------:R-:W-:Y:S05]  /*8160*/  BRA `(.L_x_62359) ;  /* 0x0000000800ec7947 */ /* 0x000fea0003800000 */
.L_x_62362:
        /* <DEDUP_REMOVED lines=10> */
.L_x_62365:
[----:B------:R-:W0:Y:S02]  /*8210*/  I2F.S64 R2, R2 ;  /* 0x0000000200027312 */ /* 0x000e240000301400 */
[----:B0-----:R-:W-:-:S04]  /*8220*/  F2FP.F16.F32.PACK_AB R3, RZ, R2 ;  /* 0x00000002ff03723e */ /* 0x001fc800000000ff */
[----:B------:R-:W-:-:S05]  /*8230*/  PRMT R3, R3, 0x5410, RZ ;  /* 0x0000541003037816 */ /* 0x000fca00000000ff */
[----:B------:R0:W-:Y:S01]  /*8240*/  STG.E desc[UR36][R16.64], R3 ;  /* 0x0000000310007986 */ /* 0x0001e2000c101924 */
[----:B------:R-:W-:Y:S05]  /*8250*/  BRA `(.L_x_62359) ;  /* 0x0000000800b07947 */ /* 0x000fea0003800000 */
.L_x_62364:
[----:B------:R-:W0:Y:S02]  /*8260*/  I2F.F64.S64 R2, R2 ;  /* 0x0000000200027312 */ /* 0x000e240000301c00 */
[----:B0-----:R0:W-:Y:S01]  /*8270*/  STG.E.64 desc[UR36][R16.64], R2 ;  /* 0x0000000210007986 */ /* 0x0011e2000c101b24 */
[----:B------:R-:W-:Y:S05]  /*8280*/  BRA `(.L_x_62359) ;  /* 0x0000000800a47947 */ /* 0x000fea0003800000 */
.L_x_62354:
        /* <DEDUP_REMOVED lines=13> */
.L_x_62368:
[----:B------:R-:W0:Y:S01]  /*8360*/  I2F.F64.S64 R4, R2 ;  /* 0x0000000200047312 */ /* 0x000e220000301c00 */
[----:B------:R-:W-:-:S05]  /*8370*/  CS2R R6, SRZ ;  /* 0x0000000000067805 */ /* 0x000fca000001ff00 */
[----:B0-----:R0:W-:Y:S01]  /*8380*/  STG.E.128 desc[UR36][R16.64], R4 ;  /* 0x0000000410007986 */ /* 0x0011e2000c101d24 */
[----:B------:R-:W-:Y:S05]  /*8390*/  BRA `(.L_x_62359) ;  /* 0x0000000800607947 */ /* 0x000fea0003800000 */
.L_x_62367:
        /* <DEDUP_REMOVED lines=21> */
.L_x_62372:
[----:B------:R-:W-:Y:S05]  /*84f0*/  BSYNC B0 ;  /* 0x0000000000007941 */ /* 0x000fea0003800000 */
.L_x_62371:
[----:B------:R-:W-:-:S05]  /*8500*/  LOP3.LUT R5, R0, R5, RZ, 0xfc, !PT ;  /* 0x0000000500057212 */ /* 0x000fca00078efcff */
[----:B------:R0:W-:Y:S01]  /*8510*/  STG.E.U8 desc[UR36][R16.64], R5 ;  /* 0x0000000510007986 */ /* 0x0001e2000c101124 */
[----:B------:R-:W-:Y:S05]  /*8520*/  BRA `(.L_x_62359) ;  /* 0x0000000400fc7947 */ /* 0x000fea0003800000 */
.L_x_62370:
        /* <DEDUP_REMOVED lines=13> */
.L_x_62374:
[----:B------:R-:W-:Y:S01]  /*8600*/  IMAD.MOV.U32 R0, RZ, RZ, 0x7f ;  /* 0x0000007fff007424 */ /* 0x000fe200078e00ff */
[----:B------:R-:W-:-:S04]  /*8610*/  ISETP.GT.U32.AND P0, PT, R4, 0x7f800000, PT ;  /* 0x7f8000000400780c */ /* 0x000fc80003f04070 */
[----:B------:R-:W-:-:S09]  /*8620*/  SEL R0, R0, 0x7c, P0 ;  /* 0x0000007c00007807 */ /* 0x000fd20000000000 */
.L_x_62375:
[----:B------:R-:W-:Y:S05]  /*8630*/  BSYNC B0 ;  /* 0x0000000000007941 */ /* 0x000fea0003800000 */
.L_x_62373:
[----:B------:R-:W-:-:S04]  /*8640*/  LOP3.LUT R2, R3, 0x80000000, RZ, 0xc0, !PT ;  /* 0x8000000003027812 */ /* 0x000fc800078ec0ff */
[----:B------:R-:W-:-:S04]  /*8650*/  SHF.R.U32.HI R3, RZ, 0x18, R2 ;  /* 0x00000018ff037819 */ /* 0x000fc80000011602 */
[----:B------:R-:W-:-:S05]  /*8660*/  LOP3.LUT R3, R0, R3, RZ, 0xfc, !PT ;  /* 0x0000000300037212 */ /* 0x000fca00078efcff */
[----:B------:R0:W-:Y:S01]  /*8670*/  STG.E.U8 desc[UR36][R16.64], R3 ;  /* 0x0000000310007986 */ /* 0x0001e2000c101124 */
[----:B------:R-:W-:Y:S05]  /*8680*/  BRA `(.L_x_62359) ;  /* 0x0000000400a47947 */ /* 0x000fea0003800000 */
.L_x_62369:
[----:B------:R-:W0:Y:S02]  /*8690*/  I2F.S64 R0, R2 ;  /* 0x0000000200007312 */ /* 0x000e240000301400 */
[----:B0-----:R-:W-:-:S05]  /*86a0*/  F2FP.BF16.F32.PACK_AB R0, RZ, R0 ;  /* 0x00000000ff00723e */ /* 0x001fca00000010ff */
[----:B------:R0:W-:Y:S01]  /*86b0*/  STG.E.U16 desc[UR36][R16.64], R0 ;  /* 0x0000000010007986 */ /* 0x0001e2000c101524 */
[----:B------:R-:W-:Y:S05]  /*86c0*/  BRA `(.L_x_62359) ;  /* 0x0000000400947947 */ /* 0x000fea0003800000 */
.L_x_62366:
        /* <DEDUP_REMOVED lines=10> */
.L_x_62378:
        /* <DEDUP_REMOVED lines=17> */
.L_x_62381:
[----:B------:R-:W-:-:S04]  /*8880*/  LOP3.LUT R2, R3, 0x80000000, RZ, 0xc0, !PT ;  /* 0x8000000003027812 */ /* 0x000fc800078ec0ff */
[----:B------:R-:W-:-:S04]  /*8890*/  SHF.R.U32.HI R3, RZ, 0x18, R2 ;  /* 0x00000018ff037819 */ /* 0x000fc80000011602 */
[----:B------:R-:W-:-:S04]  /*88a0*/  LOP3.LUT R0, R0, R3, RZ, 0xfc, !PT ;  /* 0x0000000300007212 */ /* 0x000fc800078efcff */
[----:B------:R-:W-:-:S07]  /*88b0*/  PRMT R8, R0, 0x7610, R8 ;  /* 0x0000761000087816 */ /* 0x000fce0000000008 */
.L_x_62380:
[----:B------:R-:W-:Y:S05]  /*88c0*/  BSYNC B0 ;  /* 0x0000000000007941 */ /* 0x000fea0003800000 */
.L_x_62379:
[----:B------:R0:W-:Y:S01]  /*88d0*/  STG.E.U8 desc[UR36][R16.64], R8 ;  /* 0x0000000810007986 */ /* 0x0001e2000c101124 */
[----:B------:R-:W-:Y:S05]  /*88e0*/  BRA `(.L_x_62359) ;  /* 0x00000004000c7947 */ /* 0x000fea0003800000 */
.L_x_62377:
        /* <DEDUP_REMOVED lines=17> */
.L_x_62384:
[----:B------:R-:W-:-:S04]  /*8a00*/  LOP3.LUT R2, R3, 0x80000000, RZ, 0xc0, !PT ;  /* 0x8000000003027812 */ /* 0x000fc800078ec0ff */
[----:B------:R-:W-:-:S04]  /*8a10*/  SHF.R.U32.HI R3, RZ, 0x18, R2 ;  /* 0x00000018ff037819 */ /* 0x000fc80000011602 */
[----:B------:R-:W-:-:S04]  /*8a20*/  LOP3.LUT R0, R0, R3, RZ, 0xfc, !PT ;  /* 0x0000000300007212 */ /* 0x000fc800078efcff */
[----:B------:R-:W-:-:S07]  /*8a30*/  PRMT R8, R0, 0x7610, R8 ;  /* 0x0000761000087816 */ /* 0x000fce0000000008 */
.L_x_62383:
[----:B------:R-:W-:Y:S05]  /*8a40*/  BSYNC B0 ;  /* 0x0000000000007941 */ /* 0x000fea0003800000 */
.L_x_62382:
[----:B------:R0:W-:Y:S01]  /*8a50*/  STG.E.U8 desc[UR36][R16.64], R8 ;  /* 0x0000000810007986 */ /* 0x0001e2000c101124 */
[----:B------:R-:W-:Y:S05]  /*8a60*/  BRA `(.L_x_62359) ;  /* 0x0000000000ac7947 */ /* 0x000fea0003800000 */
.L_x_62376:
        /* <DEDUP_REMOVED lines=23> */
.L_x_62358:
        /* <DEDUP_REMOVED lines=16> */
.L_x_62387:
[----:B------:R-:W-:Y:S05]  /*8ce0*/  BRA `(.L_x_62359) ;  /* 0x00000000000c7947 */ /* 0x000fea0003800000 */
.L_x_62386:
[----:B------:R3:W-:Y:S01]  /*8cf0*/  STG.E.64 desc[UR36][R16.64], R2 ;  /* 0x0000000210007986 */ /* 0x0007e2000c101b24 */
[----:B------:R-:W-:Y:S05]  /*8d00*/  BRA `(.L_x_62359) ;  /* 0x0000000000047947 */ /* 0x000fea0003800000 */
.L_x_62385:
[----:B------:R0:W-:Y:S02]  /*8d10*/  STG.E desc[UR36][R16.64], R2 ;  /* 0x0000000210007986 */ /* 0x0001e4000c101924 */
.L_x_62359:
[----:B------:R-:W-:-:S07]  /*8d20*/  VIADD R23, R23, 0x80 ;  /* 0x0000008017177836 */ /* 0x000fce0000000000 */
.L_x_62280:
[----:B------:R-:W-:Y:S05]  /*8d30*/  BSYNC B6 ;  /* 0x0000000000067941 */ /* 0x000fea0003800000 */
.L_x_62279:
[----:B------:R-:W-:Y:S01]  /*8d40*/  ULDC UR4, c[0x0][0x210] ;  /* 0x0000840000047ab9 */ /* 0x000fe20000000800 */
[----:B------:R-:W-:Y:S01]  /*8d50*/  BSSY B6, `(.L_x_62388) ;  /* 0x0000465000067945 */ /* 0x000fe20003800000 */
[----:B------:R-:W-:-:S13]  /*8d60*/  ISETP.GE.AND P0, PT, R23, UR4, PT ;  /* 0x0000000417007c0c */ /* 0x000fda000bf06270 */
[----:B------:R-:W-:Y:S05]  /*8d70*/  @P0 BRA `(.L_x_62389) ;  /* 0x0000004400880947 */ /* 0x000fea0003800000 */
[----:B0-----:R-:W0:Y:S01]  /*8d80*/  LDC R6, c[0x0][0x218] ;  /* 0x00008600ff067b82 */ /* 0x001e220000000800 */
[----:B------:R-:W-:Y:S02]  /*8d90*/  IMAD.MOV.U32 R22, RZ, RZ, RZ ;  /* 0x000000ffff167224 */ /* 0x000fe400078e00ff */
[----:B------:R-:W-:Y:S02]  /*8da0*/  IMAD.MOV.U32 R0, RZ, RZ, RZ ;  /* 0x000000ffff007224 */ /* 0x000fe400078e00ff */
[----:B-1-3--:R-:W-:Y:S01]  /*8db0*/  IMAD.MOV.U32 R16, RZ, RZ, RZ ;  /* 0x000000ffff107224 */ /* 0x00afe200078e00ff */
        /* <DEDUP_REMOVED lines=350> */
.L_x_62390:
        /* <DEDUP_REMOVED lines=18> */
[----:B--2-4-:R-:W2:Y:S02]  /*a4c0*/  LDG.E.S8 R18, desc[UR36][R2.64] ;  /* 0x0000002402127981 */ /* 0x014ea4000c1e1300 */
[----:B--2---:R-:W-:Y:S01]  /*a4d0*/  SHF.R.S32.HI R19, RZ, 0x1f, R18 ;  /* 0x0000001fff137819 */ /* 0x004fe20000011412 */
[----:B------:R-:W-:Y:S06]  /*a4e0*/  BRA `(.L_x_62396) ;  /* 0x0000000c00547947 */ /* 0x000fec0003800000 */
.L_x_62394:
[----:B--2-4-:R0:W5:Y:S01]  /*a4f0*/  LDG.E.U8 R18, desc[UR36][R2.64] ;  /* 0x0000002402127981 */ /* 0x014162000c1e1100 */
[----:B------:R-:W-:Y:S01]  /*a500*/  IMAD.MOV.U32 R19, RZ, RZ, RZ ;  /* 0x000000ffff137224 */ /* 0x000fe200078e00ff */
[----:B------:R-:W-:Y:S06]  /*a510*/  BRA `(.L_x_62396) ;  /* 0x0000000c00487947 */ /* 0x000fec0003800000 */
.L_x_62393:
[----:B------:R-:W-:-:S13]  /*a520*/  ISETP.NE.AND P0, PT, R4, 0x2, PT ;  /* 0x000000020400780c */ /* 0x000fda0003f05270 */
[----:B------:R-:W-:Y:S05]  /*a530*/  @!P0 BRA `(.L_x_62397) ;  /* 0x0000000000248947 */ /* 0x000fea0003800000 */
[----:B------:R-:W-:-:S13]  /*a540*/  ISETP.NE.AND P0, PT, R4, 0x3, PT ;  /* 0x000000030400780c */ /* 0x000fda0003f05270 */
[----:B------:R-:W-:Y:S05]  /*a550*/  @!P0 BRA `(.L_x_62398) ;  /* 0x0000000000108947 */ /* 0x000fea0003800000 */
[----:B------:R-:W-:-:S13]  /*a560*/  ISETP.NE.AND P0, PT, R4, 0x4, PT ;  /* 0x000000040400780c */ /* 0x000fda0003f05270 */
[----:B------:R-:W-:Y:S05]  /*a570*/  @P0 BRA `(.L_x_62395) ;  /* 0x0000000800d80947 */ /* 0x000fea0003800000 */
[----:B--2-4-:R0:W5:Y:S01]  /*a580*/  LDG.E.64 R18, desc[UR36][R2.64] ;  /* 0x0000002402127981 */ /* 0x014162000c1e1b00 */
[----:B------:R-:W-:Y:S05]  /*a590*/  BRA `(.L_x_62396) ;  /* 0x0000000c00287947 */ /* 0x000fea0003800000 */
.L_x_62398:
[----:B--2-4-:R-:W2:Y:S02]  /*a5a0*/  LDG.E R18, desc[UR36][R2.64] ;  /* 0x0000002402127981 */ /* 0x014ea4000c1e1900 */
[----:B--2---:R-:W-:Y:S01]  /*a5b0*/  SHF.R.S32.HI R19, RZ, 0x1f, R18 ;  /* 0x0000001fff137819 */ /* 0x004fe20000011412 */
[----:B------:R-:W-:Y:S06]  /*a5c0*/  BRA `(.L_x_62396) ;  /* 0x0000000c001c7947 */ /* 0x000fec0003800000 */
.L_x_62397:
[----:B--2-4-:R-:W2:Y:S02]  /*a5d0*/  LDG.E.S16 R18, desc[UR36][R2.64] ;  /* 0x0000002402127981 */ /* 0x014ea4000c1e1700 */
[----:B--2---:R-:W-:Y:S01]  /*a5e0*/  SHF.R.S32.HI R19, RZ, 0x1f, R18 ;  /* 0x0000001fff137819 */ /* 0x004fe20000011412 */
[----:B------:R-:W-:Y:S06]  /*a5f0*/  BRA `(.L_x_62396) ;  /* 0x0000000c00107947 */ /* 0x000fec0003800000 */
.L_x_62392:
[----:B------:R-:W-:-:S13]  /*a600*/  ISETP.GT.AND P0, PT, R4, 0x6, PT ;  /* 0x000000060400780c */ /* 0x000fda0003f04270 */
[----:B------:R-:W-:Y:S05]  /*a610*/  @P0 BRA `(.L_x_62399) ;  /* 0x00000000002c0947 */ /* 0x000fea0003800000 */
[----:B------:R-:W-:-:S13]  /*a620*/  ISETP.NE.AND P0, PT, R4, 0x5, PT ;  /* 0x000000050400780c */ /* 0x000fda0003f05270 */
[----:B------:R-:W-:Y:S05]  /*a630*/  @!P0 BRA `(.L_x_62400) ;  /* 0x0000000000148947 */ /* 0x000fea0003800000 */
[----:B------:R-:W-:-:S13]  /*a640*/  ISETP.NE.AND P0, PT, R4, 0x6, PT ;  /* 0x000000060400780c */ /* 0x000fda0003f05270 */
[----:B------:R-:W-:Y:S05]  /*a650*/  @P0 BRA `(.L_x_62395) ;  /* 0x0000000800a00947 */ /* 0x000fea0003800000 */
[----:B------:R-:W2:Y:S02]  /*a660*/  LDG.E R2, desc[UR36][R2.64] ;  /* 0x0000002402027981 */ /* 0x000ea4000c1e1900 */
[----:B--2-4-:R0:W1:Y:S01]  /*a670*/  F2I.S64.TRUNC R18, R2 ;  /* 0x0000000200127311 */ /* 0x014062000020d900 */
[----:B------:R-:W-:Y:S05]  /*a680*/  BRA `(.L_x_62396) ;  /* 0x0000000800ec7947 */ /* 0x000fea0003800000 */
.L_x_62400:
[----:B------:R-:W2:Y:S02]  /*a690*/  LDG.E.U16 R2, desc[UR36][R2.64] ;  /* 0x0000002402027981 */ /* 0x000ea4000c1e1500 */
[----:B--2-4-:R-:W-:-:S06]  /*a6a0*/  HADD2.F32 R18, -RZ, R2.H0_H0 ;  /* 0x20000002ff127230 */ /* 0x014fcc0000004100 */
[----:B------:R-:W0:Y:S01]  /*a6b0*/  F2I.S64.TRUNC R18, R18 ;  /* 0x0000001200127311 */ /* 0x000e22000020d900 */
[----:B------:R-:W-:Y:S05]  /*a6c0*/  BRA `(.L_x_62396) ;  /* 0x0000000800dc7947 */ /* 0x000fea0003800000 */
.L_x_62399:
[----:B------:R-:W-:-:S13]  /*a6d0*/  ISETP.NE.AND P0, PT, R4, 0x7, PT ;  /* 0x000000070400780c */ /* 0x000fda0003f05270 */
[----:B------:R-:W-:Y:S05]  /*a6e0*/  @!P0 BRA `(.L_x_62401) ;  /* 0x00000000002c8947 */ /* 0x000fea0003800000 */
[----:B------:R-:W-:-:S13]  /*a6f0*/  ISETP.NE.AND P0, PT, R4, 0x8, PT ;  /* 0x000000080400780c */ /* 0x000fda0003f05270 */
[----:B------:R-:W-:Y:S05]  /*a700*/  @!P0 BRA `(.L_x_62402) ;  /* 0x0000000000148947 */ /* 0x000fea0003800000 */
[----:B------:R-:W-:-:S13]  /*a710*/  ISETP.NE.AND P0, PT, R4, 0x9, PT ;  /* 0x000000090400780c */ /* 0x000fda0003f05270 */
[----:B------:R-:W-:Y:S05]  /*a720*/  @P0 BRA `(.L_x_62395) ;  /* 0x00000008006c0947 */ /* 0x000fea0003800000 */
[----:B------:R-:W2:Y:S02]  /*a730*/  LDG.E R2, desc[UR36][R2.64] ;  /* 0x0000002402027981 */ /* 0x000ea4000c1e1900 */
[----:B--2-4-:R0:W1:Y:S01]  /*a740*/  F2I.S64.TRUNC R18, R2 ;  /* 0x0000000200127311 */ /* 0x014062000020d900 */
[----:B------:R-:W-:Y:S05]  /*a750*/  BRA `(.L_x_62396) ;  /* 0x0000000800b87947 */ /* 0x000fea0003800000 */
.L_x_62402:
[----:B------:R-:W2:Y:S02]  /*a760*/  LDG.E.U16 R2, desc[UR36][R2.64] ;  /* 0x0000002402027981 */ /* 0x000ea4000c1e1500 */
[----:B--2-4-:R-:W-:-:S06]  /*a770*/  HADD2.F32 R18, -RZ, R2.H0_H0 ;  /* 0x20000002ff127230 */ /* 0x014fcc0000004100 */
[----:B------:R-:W0:Y:S01]  /*a780*/  F2I.S64.TRUNC R18, R18 ;  /* 0x0000001200127311 */ /* 0x000e22000020d900 */
[----:B------:R-:W-:Y:S05]  /*a790*/  BRA `(.L_x_62396) ;  /* 0x0000000800a87947 */ /* 0x000fea0003800000 */
.L_x_62401:
[----:B------:R-:W2:Y:S02]  /*a7a0*/  LDG.E.64 R2, desc[UR36][R2.64] ;  /* 0x0000002402027981 */ /* 0x000ea4000c1e1b00 */
[----:B--2-4-:R0:W1:Y:S01]  /*a7b0*/  F2I.S64.F64.TRUNC R18, R2 ;  /* 0x0000000200127311 */ /* 0x014062000030d900 */
[----:B------:R-:W-:Y:S05]  /*a7c0*/  BRA `(.L_x_62396) ;  /* 0x00000008009c7947 */ /* 0x000fea0003800000 */
.L_x_62391:
        /* <DEDUP_REMOVED lines=9> */
[----:B--2-4-:R-:W-:Y:S01]  /*a860*/  IMAD.MOV.U32 R19, RZ, RZ, RZ ;  /* 0x000000ffff137224 */ /* 0x014fe200078e00ff */
[----:B---3--:R-:W-:-:S04]  /*a870*/  ISETP.NE.AND P0, PT, R2, RZ, PT ;  /* 0x000000ff0200720c */ /* 0x008fc80003f05270 */
[----:B------:R-:W-:Y:S01]  /*a880*/  SEL R18, RZ, 0x1, !P0 ;  /* 0x00000001ff127807 */ /* 0x000fe20004000000 */
[----:B------:R-:W-:Y:S08]  /*a890*/  BRA `(.L_x_62396) ;  /* 0x0000000800687947 */ /* 0x000ff00003800000 */
.L_x_62405:
[----:B------:R-:W2:Y:S02]  /*a8a0*/  LDG.E.64 R2, desc[UR36][R2.64] ;  /* 0x0000002402027981 */ /* 0x000ea4000c1e1b00 */
[----:B--2-4-:R0:W1:Y:S01]  /*a8b0*/  F2I.S64.F64.TRUNC R18, R2 ;  /* 0x0000000200127311 */ /* 0x014062000030d900 */
[----:B------:R-:W-:Y:S05]  /*a8c0*/  BRA `(.L_x_62396) ;  /* 0x00000008005c7947 */ /* 0x000fea0003800000 */
.L_x_62404:
        /* <DEDUP_REMOVED lines=25> */
[----:B--2-4-:R0:W1:Y:S01]  /*aa60*/  F2I.S64.TRUNC R18, R5 ;  /* 0x0000000500127311 */ /* 0x014062000020d900 */
[----:B------:R-:W-:Y:S05]  /*aa70*/  BRA `(.L_x_62396) ;  /* 0x0000000400f07947 */ /* 0x000fea0003800000 */
.L_x_62407:
        /* <DEDUP_REMOVED lines=12> */
[----:B--2-4-:R0:W1:Y:S01]  /*ab40*/  F2I.S64.TRUNC R18, R4 ;  /* 0x0000000400127311 */ /* 0x014062000020d900 */
[----:B------:R-:W-:Y:S05]  /*ab50*/  BRA `(.L_x_62396) ;  /* 0x0000000400b87947 */ /* 0x000fea0003800000 */
.L_x_62406:
[----:B--2-4-:R-:W2:Y:S02]  /*ab60*/  LDG.E.U16 R18, desc[UR36][R2.64] ;  /* 0x0000002402127981 */ /* 0x014ea4000c1e1500 */
[----:B--2---:R-:W-:-:S06]  /*ab70*/  IMAD.U32 R18, R18, 0x10000, RZ ;  /* 0x0001000012127824 */ /* 0x004fcc00078e00ff */
[----:B------:R-:W0:Y:S01]  /*ab80*/  F2I.S64.TRUNC R18, R18 ;  /* 0x0000001200127311 */ /* 0x000e22000020d900 */
[----:B------:R-:W-:Y:S05]  /*ab90*/  BRA `(.L_x_62396) ;  /* 0x0000000400a87947 */ /* 0x000fea0003800000 */
.L_x_62403:
        /* <DEDUP_REMOVED lines=8> */
[----:B--2-4-:R1:W5:Y:S01]  /*ac20*/  LDG.E.U16 R18, desc[UR36][R2.64] ;  /* 0x0000002402127981 */ /* 0x014362000c1e1500 */
[----:B------:R-:W-:Y:S01]  /*ac30*/  IMAD.MOV.U32 R19, RZ, RZ, RZ ;  /* 0x000000ffff137224 */ /* 0x000fe200078e00ff */
[----:B------:R-:W-:Y:S06]  /*ac40*/  BRA `(.L_x_62396) ;  /* 0x00000004007c7947 */ /* 0x000fec0003800000 */
.L_x_62410:
[----:B------:R-:W3:Y:S01]  /*ac50*/  LDG.E.U8 R2, desc[UR36][R2.64] ;  /* 0x0000002402027981 */ /* 0x000ee2000c1e1100 */
[----:B------:R-:W-:Y:S01]  /*ac60*/  BSSY B0, `(.L_x_62411) ;  /* 0x0000018000007945 */ /* 0x000fe20003800000 */
[----:B--2-4-:R-:W-:Y:S01]  /*ac70*/  IMAD.MOV.U32 R18, RZ, RZ, RZ ;  /* 0x000000ffff127224 */ /* 0x014fe200078e00ff */
        /* <DEDUP_REMOVED lines=18> */
.L_x_62414:
[----:B------:R-:W-:Y:S05]  /*ada0*/  BSYNC B1 ;  /* 0x0000000000017941 */ /* 0x000fea0003800000 */
.L_x_62413:
[----:B------:R-:W-:Y:S01]  /*adb0*/  IMAD.SHL.U32 R2, R2, 0x100000, RZ ;  /* 0x0010000002027824 */ /* 0x000fe200078e00ff */
[----:B------:R-:W-:-:S04]  /*adc0*/  LEA R3, R0, 0x3b800000, 0x17 ;  /* 0x3b80000000037811 */ /* 0x000fc800078eb8ff */
[----:B------:R-:W-:-:S07]  /*add0*/  LOP3.LUT R18, R3, R2, R18, 0xfe, !PT ;  /* 0x0000000203127212 */ /* 0x000fce00078efe12 */
.L_x_62412:
[----:B------:R-:W-:Y:S05]  /*ade0*/  BSYNC B0 ;  /* 0x0000000000007941 */ /* 0x000fea0003800000 */
.L_x_62411:
[----:B------:R-:W2:Y:S01]  /*adf0*/  F2I.S64.TRUNC R18, R18 ;  /* 0x0000001200127311 */ /* 0x000ea2000020d900 */
[----:B------:R-:W-:Y:S05]  /*ae00*/  BRA `(.L_x_62396) ;  /* 0x00000004000c7947 */ /* 0x000fea0003800000 */
.L_x_62409:
        /* <DEDUP_REMOVED lines=21> */
.L_x_62418:
[----:B------:R-:W-:Y:S05]  /*af60*/  BSYNC B1 ;  /* 0x0000000000017941 */ /* 0x000fea0003800000 */
.L_x_62417:
[----:B------:R-:W-:Y:S01]  /*af70*/  IMAD.SHL.U32 R2, R2, 0x200000, RZ ;  /* 0x0020000002027824 */ /* 0x000fe200078e00ff */
[----:B------:R-:W-:-:S04]  /*af80*/  LEA R3, R0, 0x37800000, 0x17 ;  /* 0x3780000000037811 */ /* 0x000fc800078eb8ff */
[----:B------:R-:W-:-:S07]  /*af90*/  LOP3.LUT R18, R3, R2, R18, 0xfe, !PT ;  /* 0x0000000203127212 */ /* 0x000fce00078efe12 */
.L_x_62416:
[----:B------:R-:W-:Y:S05]  /*afa0*/  BSYNC B0 ;  /* 0x0000000000007941 */ /* 0x000fea0003800000 */
.L_x_62415:
[----:B------:R-:W0:Y:S01]  /*afb0*/  F2I.S64.TRUNC R18, R18 ;  /* 0x0000001200127311 */ /* 0x000e22000020d900 */
[----:B------:R-:W-:Y:S05]  /*afc0*/  BRA `(.L_x_62396) ;  /* 0x00000000009c7947 */ /* 0x000fea0003800000 */
.L_x_62408:
        /* <DEDUP_REMOVED lines=8> */
[----:B--2-4-:R-:W-:Y:S01]  /*b050*/  IMAD.MOV.U32 R18, RZ, RZ, 0x400000 ;  /* 0x00400000ff127424 */ /* 0x014fe200078e00ff */
[----:B---3--:R-:W-:-:S13]  /*b060*/  ISETP.NE.AND P0, PT, R2, RZ, PT ;  /* 0x000000ff0200720c */ /* 0x008fda0003f05270 */
[----:B------:R-:W-:Y:S05]  /*b070*/  @!P0 BRA `(.L_x_62422) ;  /* 0x00000000000c8947 */ /* 0x000fea0003800000 */
[----:B------:R-:W-:-:S13]  /*b080*/  ISETP.NE.AND P0, PT, R2, 0xff, PT ;  /* 0x000000ff0200780c */ /* 0x000fda0003f05270 */
[----:B------:R-:W-:Y:S02]  /*b090*/  @!P0 IMAD.MOV.U32 R18, RZ, RZ, 0x7f800001 ;  /* 0x7f800001ff128424 */ /* 0x000fe400078e00ff */
[----:B------:R-:W-:-:S07]  /*b0a0*/  @P0 IMAD.SHL.U32 R18, R2, 0x800000, RZ ;  /* 0x0080000002120824 */ /* 0x000fce00078e00ff */
.L_x_62422:
[----:B------:R-:W-:Y:S05]  /*b0b0*/  BSYNC B0 ;  /* 0x0000000000007941 */ /* 0x000fea0003800000 */
.L_x_62421:
[----:B------:R-:W4:Y:S01]  /*b0c0*/  F2I.S64.TRUNC R18, R18 ;  /* 0x0000001200127311 */ /* 0x000f22000020d900 */
[----:B------:R-:W-:Y:S05]  /*b0d0*/  BRA `(.L_x_62396) ;  /* 0x0000000000587947 */ /* 0x000fea0003800000 */
.L_x_62395:
        /* <DEDUP_REMOVED lines=16> */
.L_x_62423:
[----:B------:R-:W-:Y:S01]  /*b1e0*/  CS2R R18, SRZ ;  /* 0x0000000000127805 */ /* 0x000fe2000001ff00 */
[----:B------:R-:W-:Y:S06]  /*b1f0*/  BRA `(.L_x_62396) ;  /* 0x0000000000107947 */ /* 0x000fec0003800000 */
.L_x_62420:
[----:B--2-4-:R0:W5:Y:S01]  /*b200*/  LDG.E.64 R18, desc[UR36][R2.64] ;  /* 0x0000002402127981 */ /* 0x014162000c1e1b00 */
[----:B------:R-:W-:Y:S05]  /*b210*/  BRA `(.L_x_62396) ;  /* 0x0000000000087947 */ /* 0x000fea0003800000 */
.L_x_62419:
[----:B--2-4-:R3:W5:Y:S01]  /*b220*/  LDG.E R18, desc[UR36][R2.64] ;  /* 0x0000002402127981 */ /* 0x014762000c1e1900 */
[----:B------:R-:W-:-:S07]  /*b230*/  IMAD.MOV.U32 R19, RZ, RZ, RZ ;  /* 0x000000ffff137224 */ /* 0x000fce00078e00ff */
.L_x_62396:
[----:B0-----:R-:W0:Y:S01]  /*b240*/  LDC.U8 R4, c[0x0][0x49a] ;  /* 0x00012680ff047b82 */ /* 0x001e220000000000 */
[----:B------:R-:W-:Y:S02]  /*b250*/  ULDC.64 UR4, c[0x0][0x488] ;  /* 0x0001220000047ab9 */ /* 0x000fe40000000a00 */
[----:B-1-3--:R-:W-:-:S05]  /*b260*/  IADD3 R2, P0, R22, UR4, RZ ;  /* 0x0000000416027c10 */ /* 0x00afca000ff1e0ff */
        /* <DEDUP_REMOVED lines=15> */
.L_x_62427:
[----:B------:R0:W5:Y:S01]  /*b360*/  LDG.E.U8 R4, desc[UR36][R2.64] ;  /* 0x0000002402047981 */ /* 0x000162000c1e1100 */
[----:B------:R-:W-:Y:S01]  /*b370*/  IMAD.MOV.U32 R5, RZ, RZ, RZ ;  /* 0x000000ffff057224 */ /* 0x000fe200078e00ff */
[----:B------:R-:W-:Y:S06]  /*b380*/  BRA `(.L_x_62429) ;  /* 0x0000000c00487947 */ /* 0x000fec0003800000 */
.L_x_62426:
        /* <DEDUP_REMOVED lines=8> */
.L_x_62431:
[----:B------:R-:W3:Y:S02]  /*b410*/  LDG.E R4, desc[UR36][R2.64] ;  /* 0x0000002402047981 */ /* 0x000ee4000c1e1900 */
[----:B---3--:R-:W-:Y:S01]  /*b420*/  SHF.R.S32.HI R5, RZ, 0x1f, R4 ;  /* 0x0000001fff057819 */ /* 0x008fe20000011404 */
[----:B------:R-:W-:Y:S06]  /*b430*/  BRA `(.L_x_62429) ;  /* 0x0000000c001c7947 */ /* 0x000fec0003800000 */
.L_x_62430:
[----:B------:R-:W3:Y:S02]  /*b440*/  LDG.E.S16 R4, desc[UR36][R2.64] ;  /* 0x0000002402047981 */ /* 0x000ee4000c1e1700 */
[----:B---3--:R-:W-:Y:S01]  /*b450*/  SHF.R.S32.HI R5, RZ, 0x1f, R4 ;  /* 0x0000001fff057819 */ /* 0x008fe20000011404 */
[----:B------:R-:W-:Y:S06]  /*b460*/  BRA `(.L_x_62429) ;  /* 0x0000000c00107947 */ /* 0x000fec0003800000 */
.L_x_62425:
[----:B------:R-:W-:-:S13]  /*b470*/  ISETP.GT.AND P0, PT, R0, 0x6, PT ;  /* 0x000000060000780c */ /* 0x000fda0003f04270 */
[----:B------:R-:W-:Y:S05]  /*b480*/  @P0 BRA `(.L_x_62432) ;  /* 0x00000000002c0947 */ /* 0x000fea0003800000 */
[----:B------:R-:W-:-:S13]  /*b490*/  ISETP.NE.AND P0, PT, R0, 0x5, PT ;  /* 0x000000050000780c */ /* 0x000fda0003f05270 */
[----:B------:R-:W-:Y:S05]  /*b4a0*/  @!P0 BRA `(.L_x_62433) ;  /* 0x0000000000148947 */ /* 0x000fea0003800000 */
[----:B------:R-:W-:-:S13]  /*b4b0*/  ISETP.NE.AND P0, PT, R0, 0x6, PT ;  /* 0x000000060000780c */ /* 0x000fda0003f05270 */
[----:B------:R-:W-:Y:S05]  /*b4c0*/  @P0 BRA `(.L_x_62428) ;  /* 0x0000000800a00947 */ /* 0x000fea0003800000 */
[----:B------:R-:W3:Y:S02]  /*b4d0*/  LDG.E R2, desc[UR36][R2.64] ;  /* 0x0000002402027981 */ /* 0x000ee4000c1e1900 */
[----:B---3--:R0:W1:Y:S01]  /*b4e0*/  F2I.S64.TRUNC R4, R2 ;  /* 0x0000000200047311 */ /* 0x008062000020d900 */
[----:B------:R-:W-:Y:S05]  /*b4f0*/  BRA `(.L_x_62429) ;  /* 0x0000000800ec7947 */ /* 0x000fea0003800000 */
.L_x_62433:
[----:B------:R-:W3:Y:S02]  /*b500*/  LDG.E.U16 R2, desc[UR36][R2.64] ;  /* 0x0000002402027981 */ /* 0x000ee4000c1e1500 */
[----:B---3--:R-:W-:-:S06]  /*b510*/  HADD2.F32 R4, -RZ, R2.H0_H0 ;  /* 0x20000002ff047230 */ /* 0x008fcc0000004100 */
[----:B------:R-:W0:Y:S01]  /*b520*/  F2I.S64.TRUNC R4, R4 ;  /* 0x0000000400047311 */ /* 0x000e22000020d900 */
[----:B------:R-:W-:Y:S05]  /*b530*/  BRA `(.L_x_62429) ;  /* 0x0000000800dc7947 */ /* 0x000fea0003800000 */
.L_x_62432:
[----:B------:R-:W-:-:S13]  /*b540*/  ISETP.NE.AND P0, PT, R0, 0x7, PT ;  /* 0x000000070000780c */ /* 0x000fda0003f05270 */
[----:B------:R-:W-:Y:S05]  /*b550*/  @!P0 BRA `(.L_x_62434) ;  /* 0x00000000002c8947 */ /* 0x000fea0003800000 */
[----:B------:R-:W-:-:S13]  /*b560*/  ISETP.NE.AND P0, PT, R0, 0x8, PT ;  /* 0x000000080000780c */ /* 0x000fda0003f05270 */
[----:B------:R-:W-:Y:S05]  /*b570*/  @!P0 BRA `(.L_x_62435) ;  /* 0x0000000000148947 */ /* 0x000fea0003800000 */
[----:B------:R-:W-:-:S13]  /*b580*/  ISETP.NE.AND P0, PT, R0, 0x9, PT ;  /* 0x000000090000780c */ /* 0x000fda0003f05270 */
[----:B------:R-:W-:Y:S05]  /*b590*/  @P0 BRA `(.L_x_62428) ;  /* 0x00000008006c0947 */ /* 0x000fea0003800000 */
[----:B------:R-:W3:Y:S02]  /*b5a0*/  LDG.E R2, desc[UR36][R2.64] ;  /* 0x0000002402027981 */ /* 0x000ee4000c1e1900 */
[----:B---3--:R3:W0:Y:S01]  /*b5b0*/  F2I.S64.TRUNC R4, R2 ;  /* 0x0000000200047311 */ /* 0x008622000020d900 */
[----:B------:R-:W-:Y:S05]  /*b5c0*/  BRA `(.L_x_62429) ;  /* 0x0000000800b87947 */ /* 0x000fea0003800000 */
.L_x_62435:
[----:B------:R-:W3:Y:S02]  /*b5d0*/  LDG.E.U16 R2, desc[UR36][R2.64] ;  /* 0x0000002402027981 */ /* 0x000ee4000c1e1500 */
[----:B---3--:R-:W-:-:S06]  /*b5e0*/  HADD2.F32 R4, -RZ, R2.H0_H0 ;  /* 0x20000002ff047230 */ /* 0x008fcc0000004100 */
[----:B------:R-:W0:Y:S01]  /*b5f0*/  F2I.S64.TRUNC R4, R4 ;  /* 0x0000000400047311 */ /* 0x000e22000020d900 */
[----:B------:R-:W-:Y:S05]  /*b600*/  BRA `(.L_x_62429) ;  /* 0x0000000800a87947 */ /* 0x000fea0003800000 */
.L_x_62434:
[----:B------:R-:W3:Y:S02]  /*b610*/  LDG.E.64 R2, desc[UR36][R2.64] ;  /* 0x0000002402027981 */ /* 0x000ee4000c1e1b00 */
[----:B---3--:R0:W1:Y:S01]  /*b620*/  F2I.S64.F64.TRUNC R4, R2 ;  /* 0x0000000200047311 */ /* 0x008062000030d900 */
[----:B------:R-:W-:Y:S05]  /*b630*/  BRA `(.L_x_62429) ;  /* 0x00000008009c7947 */ /* 0x000fea0003800000 */
.L_x_62424:
        /* <DEDUP_REMOVED lines=13> */
.L_x_62438:
[----:B------:R-:W3:Y:S02]  /*b710*/  LDG.E.64 R2, desc[UR36][R2.64] ;  /* 0x0000002402027981 */ /* 0x000ee4000c1e1b00 */
[----:B---3--:R0:W1:Y:S01]  /*b720*/  F2I.S64.F64.TRUNC R4, R2 ;  /* 0x0000000200047311 */ /* 0x008062000030d900 */
[----:B------:R-:W-:Y:S05]  /*b730*/  BRA `(.L_x_62429) ;  /* 0x00000008005c7947 */ /* 0x000fea0003800000 */
.L_x_62437:
        /* <DEDUP_REMOVED lines=27> */
.L_x_62440:
        /* <DEDUP_REMOVED lines=14> */
.L_x_62439:
[----:B------:R-:W3:Y:S02]  /*b9d0*/  LDG.E.U16 R4, desc[UR36][R2.64] ;  /* 0x0000002402047981 */ /* 0x000ee4000c1e1500 */
[----:B---3--:R-:W-:-:S06]  /*b9e0*/  IMAD.U32 R4, R4, 0x10000, RZ ;  /* 0x0001000004047824 */ /* 0x008fcc00078e00ff */
[----:B------:R-:W0:Y:S01]  /*b9f0*/  F2I.S64.TRUNC R4, R4 ;  /* 0x0000000400047311 */ /* 0x000e22000020d900 */
[----:B------:R-:W-:Y:S05]  /*ba00*/  BRA `(.L_x_62429) ;  /* 0x0000000400a87947 */ /* 0x000fea0003800000 */
.L_x_62436:
        /* <DEDUP_REMOVED lines=11> */
.L_x_62443:
        /* <DEDUP_REMOVED lines=21> */
.L_x_62447:
[----:B------:R-:W-:Y:S05]  /*bc10*/  BSYNC B1 ;  /* 0x0000000000017941 */ /* 0x000fea0003800000 */
.L_x_62446:
[----:B------:R-:W-:Y:S01]  /*bc20*/  IMAD.SHL.U32 R2, R2, 0x100000, RZ ;  /* 0x0010000002027824 */ /* 0x000fe200078e00ff */
[----:B------:R-:W-:-:S04]  /*bc30*/  LEA R3, R0, 0x3b800000, 0x17 ;  /* 0x3b80000000037811 */ /* 0x000fc800078eb8ff */
[----:B------:R-:W-:-:S07]  /*bc40*/  LOP3.LUT R4, R3, R2, R4, 0xfe, !PT ;  /* 0x0000000203047212 */ /* 0x000fce00078efe04 */
.L_x_62445:
[----:B------:R-:W-:Y:S05]  /*bc50*/  BSYNC B0 ;  /* 0x0000000000007941 */ /* 0x000fea0003800000 */
.L_x_62444:
[----:B------:R-:W0:Y:S01]  /*bc60*/  F2I.S64.TRUNC R4, R4 ;  /* 0x0000000400047311 */ /* 0x000e22000020d900 */
[----:B------:R-:W-:Y:S05]  /*bc70*/  BRA `(.L_x_62429) ;  /* 0x00000004000c7947 */ /* 0x000fea0003800000 */
.L_x_62442:
        /* <DEDUP_REMOVED lines=21> */
.L_x_62451:
[----:B------:R-:W-:Y:S05]  /*bdd0*/  BSYNC B1 ;  /* 0x0000000000017941 */ /* 0x000fea0003800000 */
.L_x_62450:
[----:B------:R-:W-:Y:S01]  /*bde0*/  IMAD.SHL.U32 R2, R2, 0x200000, RZ ;  /* 0x0020000002027824 */ /* 0x000fe200078e00ff */
[----:B------:R-:W-:-:S04]  /*bdf0*/  LEA R3, R0, 0x37800000, 0x17 ;  /* 0x3780000000037811 */ /* 0x000fc800078eb8ff */
[----:B------:R-:W-:-:S07]  /*be00*/  LOP3.LUT R4, R3, R2, R4, 0xfe, !PT ;  /* 0x0000000203047212 */ /* 0x000fce00078efe04 */
.L_x_62449:
[----:B------:R-:W-:Y:S05]  /*be10*/  BSYNC B0 ;  /* 0x0000000000007941 */ /* 0x000fea0003800000 */
.L_x_62448:
[----:B------:R-:W0:Y:S01]  /*be20*/  F2I.S64.TRUNC R4, R4 ;  /* 0x0000000400047311 */ /* 0x000e22000020d900 */
[----:B------:R-:W-:Y:S05]  /*be30*/  BRA `(.L_x_62429) ;  /* 0x00000000009c7947 */ /* 0x000fea0003800000 */
.L_x_62441:
        /* <DEDUP_REMOVED lines=14> */
.L_x_62455:
[----:B------:R-:W-:Y:S05]  /*bf20*/  BSYNC B0 ;  /* 0x0000000000007941 */ /* 0x000fea0003800000 */
.L_x_62454:
[----:B------:R-:W0:Y:S01]  /*bf30*/  F2I.S64.TRUNC R4, R4 ;  /* 0x0000000400047311 */ /* 0x000e22000020d900 */
[----:B------:R-:W-:Y:S05]  /*bf40*/  BRA `(.L_x_62429) ;  /* 0x0000000000587947 */ /* 0x000fea0003800000 */
.L_x_62428:
        /* <DEDUP_REMOVED lines=16> */
.L_x_62456:
[----:B------:R-:W-:Y:S01]  /*c050*/  CS2R R4, SRZ ;  /* 0x0000000000047805 */ /* 0x000fe2000001ff00 */
[----:B------:R-:W-:Y:S06]  /*c060*/  BRA `(.L_x_62429) ;  /* 0x0000000000107947 */ /* 0x000fec0003800000 */
.L_x_62453:
[----:B------:R0:W5:Y:S01]  /*c070*/  LDG.E.64 R4, desc[UR36][R2.64] ;  /* 0x0000002402047981 */ /* 0x000162000c1e1b00 */
[----:B------:R-:W-:Y:S05]  /*c080*/  BRA `(.L_x_62429) ;  /* 0x0000000000087947 */ /* 0x000fea0003800000 */
.L_x_62452:
[----:B------:R0:W5:Y:S01]  /*c090*/  LDG.E R4, desc[UR36][R2.64] ;  /* 0x0000002402047981 */ /* 0x000162000c1e1900 */
[----:B------:R-:W-:-:S07]  /*c0a0*/  IMAD.MOV.U32 R5, RZ, RZ, RZ ;  /* 0x000000ffff057224 */ /* 0x000fce00078e00ff */
.L_x_62429:
[----:B01---5:R-:W-:Y:S01]  /*c0b0*/  ISETP.GE.AND P0, PT, R5, RZ, PT ;  /* 0x000000ff0500720c */ /* 0x023fe20003f06270 */
        /* <DEDUP_REMOVED lines=16> */
[----:B---3--:R-:W-:Y:S02]  /*c1c0*/  SEL R2, R18, 0x1, !P0 ;  /* 0x0000000112027807 */ /* 0x008fe40004000000 */
        /* <DEDUP_REMOVED lines=13> */
.L_x_62461:
        /* <DEDUP_REMOVED lines=24> */
.L_x_62460:
[----:B------:R-:W-:Y:S05]  /*c420*/  BSYNC B1 ;  /* 0x0000000000017941 */ /* 0x000fea0003800000 */
.L_x_62459:
[----:B------:R-:W-:Y:S05]  /*c430*/  BRA `(.L_x_62462) ;  /* 0x00000000003c7947 */ /* 0x000fea0003800000 */
.L_x_62458:
        /* <DEDUP_REMOVED lines=15> */
.L_x_62462:
[----:B------:R-:W-:Y:S05]  /*c530*/  BSYNC B0 ;  /* 0x0000000000007941 */ /* 0x000fea0003800000 */
.L_x_62457:
[----:B------:R-:W0:Y:S01]  /*c540*/  LDC.U8 R5, c[0x0][0x498] ;  /* 0x00012600ff057b82 */ /* 0x000e220000000000 */
[----:B---3--:R-:W-:Y:S01]  /*c550*/  IMAD.MOV.U32 R2, RZ, RZ, R0 ;  /* 0x000000ffff027224 */ /* 0x008fe200078e0000 */
        /* <DEDUP_REMOVED lines=13> */
.L_x_62466:
[----:B------:R0:W-:Y:S01]  /*c630*/  STG.E.U8 desc[UR36][R16.64], R2 ;  /* 0x0000000210007986 */ /* 0x0001e2000c101124 */
[----:B------:R-:W-:Y:S05]  /*c640*/  BRA `(.L_x_62468) ;  /* 0x0000000c00507947 */ /* 0x000fea0003800000 */
.L_x_62465:
        /* <DEDUP_REMOVED lines=8> */
.L_x_62470:
[----:B------:R0:W-:Y:S01]  /*c6d0*/  STG.E desc[UR36][R16.64], R2 ;  /* 0x0000000210007986 */ /* 0x0001e2000c101924 */
[----:B------:R-:W-:Y:S05]  /*c6e0*/  BRA `(.L_x_62468) ;  /* 0x0000000c00287947 */ /* 0x000fea0003800000 */
.L_x_62469:
[----:B------:R0:W-:Y:S01]  /*c6f0*/  STG.E.U16 desc[UR36][R16.64], R2 ;  /* 0x0000000210007986 */ /* 0x0001e2000c101524 */
[----:B------:R-:W-:Y:S05]  /*c700*/  BRA `(.L_x_62468) ;  /* 0x0000000c00207947 */ /* 0x000fea0003800000 */
.L_x_62464:
        /* <DEDUP_REMOVED lines=9> */
.L_x_62472:
[----:B------:R-:W0:Y:S02]  /*c7a0*/  I2F.S64 R0, R2 ;  /* 0x0000000200007312 */ /* 0x000e240000301400 */
[----:B0-----:R-:W-:-:S05]  /*c7b0*/  F2FP.F16.F32.PACK_AB R0, RZ, R0 ;  /* 0x00000000ff00723e */ /* 0x001fca00000000ff */
[----:B------:R0:W-:Y:S01]  /*c7c0*/  STG.E.U16 desc[UR36][R16.64], R0 ;  /* 0x0000000010007986 */ /* 0x0001e2000c101524 */
[----:B------:R-:W-:Y:S05]  /*c7d0*/  BRA `(.L_x_62468) ;  /* 0x0000000800ec7947 */ /* 0x000fea0003800000 */
.L_x_62471:
        /* <DEDUP_REMOVED lines=10> */
.L_x_62474:
[----:B------:R-:W0:Y:S02]  /*c880*/  I2F.S64 R2, R2 ;  /* 0x0000000200027312 */ /* 0x000e240000301400 */
[----:B0-----:R-:W-:-:S04]  /*c890*/  F2FP.F16.F32.PACK_AB R3, RZ, R2 ;  /* 0x00000002ff03723e */ /* 0x001fc800000000ff */
[----:B------:R-:W-:-:S05]  /*c8a0*/  PRMT R3, R3, 0x5410, RZ ;  /* 0x0000541003037816 */ /* 0x000fca00000000ff */
[----:B------:R3:W-:Y:S01]  /*c8b0*/  STG.E desc[UR36][R16.64], R3 ;  /* 0x0000000310007986 */ /* 0x0007e2000c101924 */
[----:B------:R-:W-:Y:S05]  /*c8c0*/  BRA `(.L_x_62468) ;  /* 0x0000000800b07947 */ /* 0x000fea0003800000 */
.L_x_62473:
[----:B------:R-:W0:Y:S02]  /*c8d0*/  I2F.F64.S64 R2, R2 ;  /* 0x0000000200027312 */ /* 0x000e240000301c00 */
[----:B0-----:R0:W-:Y:S01]  /*c8e0*/  STG.E.64 desc[UR36][R16.64], R2 ;  /* 0x0000000210007986 */ /* 0x0011e2000c101b24 */
[----:B------:R-:W-:Y:S05]  /*c8f0*/  BRA `(.L_x_62468) ;  /* 0x0000000800a47947 */ /* 0x000fea0003800000 */
.L_x_62463:
        /* <DEDUP_REMOVED lines=13> */
.L_x_62477:
[----:B------:R-:W0:Y:S01]  /*c9d0*/  I2F.F64.S64 R4, R2 ;  /* 0x0000000200047312 */ /* 0x000e220000301c00 */
[----:B------:R-:W-:-:S05]  /*c9e0*/  CS2R R6, SRZ ;  /* 0x0000000000067805 */ /* 0x000fca000001ff00 */
[----:B0-----:R0:W-:Y:S01]  /*c9f0*/  STG.E.128 desc[UR36][R16.64], R4 ;  /* 0x0000000410007986 */ /* 0x0011e2000c101d24 */
[----:B------:R-:W-:Y:S05]  /*ca00*/  BRA `(.L_x_62468) ;  /* 0x0000000800607947 */ /* 0x000fea0003800000 */
.L_x_62476:
        /* <DEDUP_REMOVED lines=21> */
.L_x_62481:
[----:B------:R-:W-:Y:S05]  /*cb60*/  BSYNC B0 ;  /* 0x0000000000007941 */ /* 0x000fea0003800000 */
.L_x_62480:
[----:B------:R-:W-:-:S05]  /*cb70*/  LOP3.LUT R5, R0, R5, RZ, 0xfc, !PT ;  /* 0x0000000500057212 */ /* 0x000fca00078efcff */
[----:B------:R0:W-:Y:S01]  /*cb80*/  STG.E.U8 desc[UR36][R16.64], R5 ;  /* 0x0000000510007986 */ /* 0x0001e2000c101124 */
[----:B------:R-:W-:Y:S05]  /*cb90*/  BRA `(.L_x_62468) ;  /* 0x0000000400fc7947 */ /* 0x000fea0003800000 */
.L_x_62479:
        /* <DEDUP_REMOVED lines=13> */
.L_x_62483:
[----:B------:R-:W-:Y:S01]  /*cc70*/  IMAD.MOV.U32 R0, RZ, RZ, 0x7f ;  /* 0x0000007fff007424 */ /* 0x000fe200078e00ff */
[----:B------:R-:W-:-:S04]  /*cc80*/  ISETP.GT.U32.AND P0, PT, R4, 0x7f800000, PT ;  /* 0x7f8000000400780c */ /* 0x000fc80003f04070 */
[----:B------:R-:W-:-:S09]  /*cc90*/  SEL R0, R0, 0x7c, P0 ;  /* 0x0000007c00007807 */ /* 0x000fd20000000000 */
.L_x_62484:
[----:B------:R-:W-:Y:S05]  /*cca0*/  BSYNC B0 ;  /* 0x0000000000007941 */ /* 0x000fea0003800000 */
.L_x_62482:
[----:B------:R-:W-:-:S04]  /*ccb0*/  LOP3.LUT R2, R3, 0x80000000, RZ, 0xc0, !PT ;  /* 0x8000000003027812 */ /* 0x000fc800078ec0ff */
[----:B------:R-:W-:-:S04]  /*ccc0*/  SHF.R.U32.HI R3, RZ, 0x18, R2 ;  /* 0x00000018ff037819 */ /* 0x000fc80000011602 */
[----:B------:R-:W-:-:S05]  /*ccd0*/  LOP3.LUT R3, R0, R3, RZ, 0xfc, !PT ;  /* 0x0000000300037212 */ /* 0x000fca00078efcff */
[----:B------:R0:W-:Y:S01]  /*cce0*/  STG.E.U8 desc[UR36][R16.64], R3 ;  /* 0x0000000310007986 */ /* 0x0001e2000c101124 */
[----:B------:R-:W-:Y:S05]  /*ccf0*/  BRA `(.L_x_62468) ;  /* 0x0000000400a47947 */ /* 0x000fea0003800000 */
.L_x_62478:
[----:B------:R-:W0:Y:S02]  /*cd00*/  I2F.S64 R0, R2 ;  /* 0x0000000200007312 */ /* 0x000e240000301400 */
[----:B0-----:R-:W-:-:S05]  /*cd10*/  F2FP.BF16.F32.PACK_AB R0, RZ, R0 ;  /* 0x00000000ff00723e */ /* 0x001fca00000010ff */
[----:B------:R0:W-:Y:S01]  /*cd20*/  STG.E.U16 desc[UR36][R16.64], R0 ;  /* 0x0000000010007986 */ /* 0x0001e2000c101524 */
[----:B------:R-:W-:Y:S05]  /*cd30*/  BRA `(.L_x_62468) ;  /* 0x0000000400947947 */ /* 0x000fea0003800000 */
.L_x_62475:
        /* <DEDUP_REMOVED lines=10> */
.L_x_62487:
        /* <DEDUP_REMOVED lines=17> */
.L_x_62490:
[----:B------:R-:W-:-:S04]  /*cef0*/  LOP3.LUT R2, R3, 0x80000000, RZ, 0xc0, !PT ;  /* 0x8000000003027812 */ /* 0x000fc800078ec0ff */
[----:B------:R-:W-:-:S04]  /*cf00*/  SHF.R.U32.HI R3, RZ, 0x18, R2 ;  /* 0x00000018ff037819 */ /* 0x000fc80000011602 */
[----:B------:R-:W-:-:S04]  /*cf10*/  LOP3.LUT R0, R0, R3, RZ, 0xfc, !PT ;  /* 0x0000000300007212 */ /* 0x000fc800078efcff */
[----:B------:R-:W-:-:S07]  /*cf20*/  PRMT R8, R0, 0x7610, R8 ;  /* 0x0000761000087816 */ /* 0x000fce0000000008 */
.L_x_62489:
[----:B------:R-:W-:Y:S05]  /*cf30*/  BSYNC B0 ;  /* 0x0000000000007941 */ /* 0x000fea0003800000 */
.L_x_62488:
[----:B------:R0:W-:Y:S01]  /*cf40*/  STG.E.U8 desc[UR36][R16.64], R8 ;  /* 0x0000000810007986 */ /* 0x0001e2000c101124 */
[----:B------:R-:W-:Y:S05]  /*cf50*/  BRA `(.L_x_62468) ;  /* 0x00000004000c7947 */ /* 0x000fea0003800000 */
.L_x_62486:
        /* <DEDUP_REMOVED lines=17> */
.L_x_62493:
[----:B------:R-:W-:-:S04]  /*d070*/  LOP3.LUT R2, R3, 0x80000000, RZ, 0xc0, !PT ;  /* 0x8000000003027812 */ /* 0x000fc800078ec0ff */
[----:B------:R-:W-:-:S04]  /*d080*/  SHF.R.U32.HI R3, RZ, 0x18, R2 ;  /* 0x00000018ff037819 */ /* 0x000fc80000011602 */
[----:B------:R-:W-:-:S04]  /*d090*/  LOP3.LUT R0, R0, R3, RZ, 0xfc, !PT ;  /* 0x0000000300007212 */ /* 0x000fc800078efcff */
[----:B------:R-:W-:-:S07]  /*d0a0*/  PRMT R8, R0, 0x7610, R8 ;  /* 0x0000761000087816 */ /* 0x000fce0000000008 */
.L_x_62492:
[----:B------:R-:W-:Y:S05]  /*d0b0*/  BSYNC B0 ;  /* 0x0000000000007941 */ /* 0x000fea0003800000 */
.L_x_62491:
[----:B------:R0:W-:Y:S01]  /*d0c0*/  STG.E.U8 desc[UR36][R16.64], R8 ;  /* 0x0000000810007986 */ /* 0x0001e2000c101124 */
[----:B------:R-:W-:Y:S05]  /*d0d0*/  BRA `(.L_x_62468) ;  /* 0x0000000000ac7947 */ /* 0x000fea0003800000 */
.L_x_62485:
        /* <DEDUP_REMOVED lines=23> */
.L_x_62467:
        /* <DEDUP_REMOVED lines=16> */
.L_x_62496:
[----:B------:R-:W-:Y:S05]  /*d350*/  BRA `(.L_x_62468) ;  /* 0x00000000000c7947 */ /* 0x000fea0003800000 */
.L_x_62495:
[----:B------:R0:W-:Y:S01]  /*d360*/  STG.E.64 desc[UR36][R16.64], R2 ;  /* 0x0000000210007986 */ /* 0x0001e2000c101b24 */
[----:B------:R-:W-:Y:S05]  /*d370*/  BRA `(.L_x_62468) ;  /* 0x0000000000047947 */ /* 0x000fea0003800000 */
.L_x_62494:
[----:B------:R0:W-:Y:S02]  /*d380*/  STG.E desc[UR36][R16.64], R2 ;  /* 0x0000000210007986 */ /* 0x0001e4000c101924 */
.L_x_62468:
[----:B------:R-:W-:-:S07]  /*d390*/  VIADD R23, R23, 0x80 ;  /* 0x0000008017177836 */ /* 0x000fce0000000000 */
.L_x_62389:
[----:B------:R-:W-:Y:S05]  /*d3a0*/  BSYNC B6 ;  /* 0x0000000000067941 */ /* 0x000fea0003800000 */
.L_x_62388:
[----:B------:R-:W-:Y:S02]  /*d3b0*/  ULDC UR4, c[0x0][0x210] ;  /* 0x0000840000047ab9 */ /* 0x000fe40000000800 */
[----:B------:R-:W-:-:S13]  /*d3c0*/  ISETP.GE.AND P0, PT, R23, UR4, PT ;  /* 0x0000000417007c0c */ /* 0x000fda000bf06270 */
[----:B------:R-:W-:Y:S05]  /*d3d0*/  @P0 EXIT ;  /* 0x000000000000094d */ /* 0x000fea0003800000 */
        /* <DEDUP_REMOVED lines=354> */
.L_x_62497:
        /* <DEDUP_REMOVED lines=21> */
.L_x_62501:
[----:B--2-4-:R0:W5:Y:S01]  /*eb50*/  LDG.E.U8 R18, desc[UR36][R2.64] ;  /* 0x0000002402127981 */ /* 0x014162000c1e1100 */
[----:B------:R-:W-:Y:S01]  /*eb60*/  IMAD.MOV.U32 R19, RZ, RZ, RZ ;  /* 0x000000ffff137224 */ /* 0x000fe200078e00ff */
[----:B------:R-:W-:Y:S06]  /*eb70*/  BRA `(.L_x_62503) ;  /* 0x0000000c00487947 */ /* 0x000fec0003800000 */
.L_x_62500:
        /* <DEDUP_REMOVED lines=8> */
.L_x_62505:
[----:B--2-4-:R-:W2:Y:S02]  /*ec00*/  LDG.E R18, desc[UR36][R2.64] ;  /* 0x0000002402127981 */ /* 0x014ea4000c1e1900 */
[----:B--2---:R-:W-:Y:S01]  /*ec10*/  SHF.R.S32.HI R19, RZ, 0x1f, R18 ;  /* 0x0000001fff137819 */ /* 0x004fe20000011412 */
[----:B------:R-:W-:Y:S06]  /*ec20*/  BRA `(.L_x_62503) ;  /* 0x0000000c001c7947 */ /* 0x000fec0003800000 */
.L_x_62504:
[----:B--2-4-:R-:W2:Y:S02]  /*ec30*/  LDG.E.S16 R18, desc[UR36][R2.64] ;  /* 0x0000002402127981 */ /* 0x014ea4000c1e1700 */
[----:B--2---:R-:W-:Y:S01]  /*ec40*/  SHF.R.S32.HI R19, RZ, 0x1f, R18 ;  /* 0x0000001fff137819 */ /* 0x004fe20000011412 */
[----:B------:R-:W-:Y:S06]  /*ec50*/  BRA `(.L_x_62503) ;  /* 0x0000000c00107947 */ /* 0x000fec0003800000 */
.L_x_62499:
        /* <DEDUP_REMOVED lines=9> */
.L_x_62507:
[----:B------:R-:W2:Y:S02]  /*ecf0*/  LDG.E.U16 R2, desc[UR36][R2.64] ;  /* 0x0000002402027981 */ /* 0x000ea4000c1e1500 */
[----:B--2-4-:R-:W-:-:S06]  /*ed00*/  HADD2.F32 R18, -RZ, R2.H0_H0 ;  /* 0x20000002ff127230 */ /* 0x014fcc0000004100 */
[----:B------:R-:W0:Y:S01]  /*ed10*/  F2I.S64.TRUNC R18, R18 ;  /* 0x0000001200127311 */ /* 0x000e22000020d900 */
[----:B------:R-:W-:Y:S05]  /*ed20*/  BRA `(.L_x_62503) ;  /* 0x0000000800dc7947 */ /* 0x000fea0003800000 */
.L_x_62506:
[----:B------:R-:W-:-:S13]  /*ed30*/  ISETP.NE.AND P0, PT, R4, 0x7, PT ;  /* 0x000000070400780c */ /* 0x000fda0003f05270 */
[----:B------:R-:W-:Y:S05]  /*ed40*/  @!P0 BRA `(.L_x_62508) ;  /* 0x00000000002c8947 */ /* 0x000fea0003800000 */
[----:B------:R-:W-:-:S13]  /*ed50*/  ISETP.NE.AND P0, PT, R4, 0x8, PT ;  /* 0x000000080400780c */ /* 0x000fda0003f05270 */
[----:B------:R-:W-:Y:S05]  /*ed60*/  @!P0 BRA `(.L_x_62509) ;  /* 0x0000000000148947 */ /* 0x000fea0003800000 */
[----:B------:R-:W-:-:S13]  /*ed70*/  ISETP.NE.AND P0, PT, R4, 0x9, PT ;  /* 0x000000090400780c */ /* 0x000fda0003f05270 */
[----:B------:R-:W-:Y:S05]  /*ed80*/  @P0 BRA `(.L_x_62502) ;  /* 0x00000008006c0947 */ /* 0x000fea0003800000 */
[----:B------:R-:W2:Y:S02]  /*ed90*/  LDG.E R2, desc[UR36][R2.64] ;  /* 0x0000002402027981 */ /* 0x000ea4000c1e1900 */
[----:B--2-4-:R2:W3:Y:S01]  /*eda0*/  F2I.S64.TRUNC R18, R2 ;  /* 0x0000000200127311 */ /* 0x0144e2000020d900 */
[----:B------:R-:W-:Y:S05]  /*edb0*/  BRA `(.L_x_62503) ;  /* 0x0000000800b87947 */ /* 0x000fea0003800000 */
.L_x_62509:
[----:B------:R-:W2:Y:S02]  /*edc0*/  LDG.E.U16 R2, desc[UR36][R2.64] ;  /* 0x0000002402027981 */ /* 0x000ea4000c1e1500 */
[----:B--2-4-:R-:W-:-:S06]  /*edd0*/  HADD2.F32 R18, -RZ, R2.H0_H0 ;  /* 0x20000002ff127230 */ /* 0x014fcc0000004100 */
[----:B------:R-:W4:Y:S01]  /*ede0*/  F2I.S64.TRUNC R18, R18 ;  /* 0x0000001200127311 */ /* 0x000f22000020d900 */
[----:B------:R-:W-:Y:S05]  /*edf0*/  BRA `(.L_x_62503) ;  /* 0x0000000800a87947 */ /* 0x000fea0003800000 */
.L_x_62508:
[----:B------:R-:W2:Y:S02]  /*ee00*/  LDG.E.64 R2, desc[UR36][R2.64] ;  /* 0x0000002402027981 */ /* 0x000ea4000c1e1b00 */
[----:B--2-4-:R0:W1:Y:S01]  /*ee10*/  F2I.S64.F64.TRUNC R18, R2 ;  /* 0x0000000200127311 */ /* 0x014062000030d900 */
[----:B------:R-:W-:Y:S05]  /*ee20*/  BRA `(.L_x_62503) ;  /* 0x00000008009c7947 */ /* 0x000fea0003800000 */
.L_x_62498:
        /* <DEDUP_REMOVED lines=13> */
.L_x_62512:
[----:B------:R-:W2:Y:S02]  /*ef00*/  LDG.E.64 R2, desc[UR36][R2.64] ;  /* 0x0000002402027981 */ /* 0x000ea4000c1e1b00 */
[----:B--2-4-:R0:W1:Y:S01]  /*ef10*/  F2I.S64.F64.TRUNC R18, R2 ;  /* 0x0000000200127311 */ /* 0x014062000030d900 */
[----:B------:R-:W-:Y:S05]  /*ef20*/  BRA `(.L_x_62503) ;  /* 0x00000008005c7947 */ /* 0x000fea0003800000 */
.L_x_62511:
        /* <DEDUP_REMOVED lines=27> */
.L_x_62514:
        /* <DEDUP_REMOVED lines=14> */
.L_x_62513:
[----:B--2-4-:R-:W2:Y:S02]  /*f1c0*/  LDG.E.U16 R18, desc[UR36][R2.64] ;  /* 0x0000002402127981 */ /* 0x014ea4000c1e1500 */
[----:B--2---:R-:W-:-:S06]  /*f1d0*/  IMAD.U32 R18, R18, 0x10000, RZ ;  /* 0x0001000012127824 */ /* 0x004fcc00078e00ff */
[----:B------:R-:W0:Y:S01]  /*f1e0*/  F2I.S64.TRUNC R18, R18 ;  /* 0x0000001200127311 */ /* 0x000e22000020d900 */
[----:B------:R-:W-:Y:S05]  /*f1f0*/  BRA `(.L_x_62503) ;  /* 0x0000000400a87947 */ /* 0x000fea0003800000 */
.L_x_62510:
        /* <DEDUP_REMOVED lines=11> */
.L_x_62517:
        /* <DEDUP_REMOVED lines=21> */
.L_x_62521:
[----:B------:R-:W-:Y:S05]  /*f400*/  BSYNC B1 ;  /* 0x0000000000017941 */ /* 0x000fea0003800000 */
.L_x_62520:
[----:B------:R-:W-:Y:S01]  /*f410*/  IMAD.SHL.U32 R2, R2, 0x100000, RZ ;  /* 0x0010000002027824 */ /* 0x000fe200078e00ff */
[----:B------:R-:W-:-:S04]  /*f420*/  LEA R3, R0, 0x3b800000, 0x17 ;  /* 0x3b80000000037811 */ /* 0x000fc800078eb8ff */
[----:B------:R-:W-:-:S07]  /*f430*/  LOP3.LUT R18, R3, R2, R18, 0xfe, !PT ;  /* 0x0000000203127212 */ /* 0x000fce00078efe12 */
.L_x_62519:
[----:B------:R-:W-:Y:S05]  /*f440*/  BSYNC B0 ;  /* 0x0000000000007941 */ /* 0x000fea0003800000 */
.L_x_62518:
[----:B------:R-:W0:Y:S01]  /*f450*/  F2I.S64.TRUNC R18, R18 ;  /* 0x0000001200127311 */ /* 0x000e22000020d900 */
[----:B------:R-:W-:Y:S05]  /*f460*/  BRA `(.L_x_62503) ;  /* 0x00000004000c7947 */ /* 0x000fea0003800000 */
.L_x_62516:
        /* <DEDUP_REMOVED lines=21> */
.L_x_62525:
[----:B------:R-:W-:Y:S05]  /*f5c0*/  BSYNC B1 ;  /* 0x0000000000017941 */ /* 0x000fea0003800000 */
.L_x_62524:
[----:B------:R-:W-:Y:S01]  /*f5d0*/  IMAD.SHL.U32 R2, R2, 0x200000, RZ ;  /* 0x0020000002027824 */ /* 0x000fe200078e00ff */
[----:B------:R-:W-:-:S04]  /*f5e0*/  LEA R3, R0, 0x37800000, 0x17 ;  /* 0x3780000000037811 */ /* 0x000fc800078eb8ff */
[----:B------:R-:W-:-:S07]  /*f5f0*/  LOP3.LUT R18, R3, R2, R18, 0xfe, !PT ;  /* 0x0000000203127212 */ /* 0x000fce00078efe12 */
.L_x_62523:
[----:B------:R-:W-:Y:S05]  /*f600*/  BSYNC B0 ;  /* 0x0000000000007941 */ /* 0x000fea0003800000 */
.L_x_62522:
[----:B------:R-:W0:Y:S01]  /*f610*/  F2I.S64.TRUNC R18, R18 ;  /* 0x0000001200127311 */ /* 0x000e22000020d900 */
[----:B------:R-:W-:Y:S05]  /*f620*/  BRA `(.L_x_62503) ;  /* 0x00000000009c7947 */ /* 0x000fea0003800000 */
.L_x_62515:
        /* <DEDUP_REMOVED lines=14> */
.L_x_62529:
[----:B------:R-:W-:Y:S05]  /*f710*/  BSYNC B0 ;  /* 0x0000000000007941 */ /* 0x000fea0003800000 */
.L_x_62528:
[----:B------:R-:W0:Y:S01]  /*f720*/  F2I.S64.TRUNC R18, R18 ;  /* 0x0000001200127311 */ /* 0x000e22000020d900 */
[----:B------:R-:W-:Y:S05]  /*f730*/  BRA `(.L_x_62503) ;  /* 0x0000000000587947 */ /* 0x000fea0003800000 */
.L_x_62502:
        /* <DEDUP_REMOVED lines=16> */
.L_x_62530:
[----:B------:R-:W-:Y:S01]  /*f840*/  CS2R R18, SRZ ;  /* 0x0000000000127805 */ /* 0x000fe2000001ff00 */
[----:B------:R-:W-:Y:S06]  /*f850*/  BRA `(.L_x_62503) ;  /* 0x0000000000107947 */ /* 0x000fec0003800000 */
.L_x_62527:
[----:B--2-4-:R0:W5:Y:S01]  /*f860*/  LDG.E.64 R18, desc[UR36][R2.64] ;  /* 0x0000002402127981 */ /* 0x014162000c1e1b00 */
[----:B------:R-:W-:Y:S05]  /*f870*/  BRA `(.L_x_62503) ;  /* 0x0000000000087947 */ /* 0x000fea0003800000 */
.L_x_62526:
[----:B--2-4-:R0:W5:Y:S01]  /*f880*/  LDG.E R18, desc[UR36][R2.64] ;  /* 0x0000002402127981 */ /* 0x014162000c1e1900 */
[----:B------:R-:W-:-:S07]  /*f890*/  IMAD.MOV.U32 R19, RZ, RZ, RZ ;  /* 0x000000ffff137224 */ /* 0x000fce00078e00ff */
.L_x_62503:
[----:B012---:R-:W0:Y:S01]  /*f8a0*/  LDC.U8 R2, c[0x0][0x49a] ;  /* 0x00012680ff027b82 */ /* 0x007e220000000000 */
        /* <DEDUP_REMOVED lines=17> */
.L_x_62534:
[----:B------:R0:W5:Y:S01]  /*f9c0*/  LDG.E.U8 R4, desc[UR36][R22.64] ;  /* 0x0000002416047981 */ /* 0x000162000c1e1100 */
[----:B------:R-:W-:Y:S01]  /*f9d0*/  IMAD.MOV.U32 R5, RZ, RZ, RZ ;  /* 0x000000ffff057224 */ /* 0x000fe200078e00ff */
[----:B------:R-:W-:Y:S06]  /*f9e0*/  BRA `(.L_x_62536) ;  /* 0x0000000c00487947 */ /* 0x000fec0003800000 */
.L_x_62533:
        /* <DEDUP_REMOVED lines=8> */
.L_x_62538:
[----:B------:R-:W2:Y:S02]  /*fa70*/  LDG.E R4, desc[UR36][R22.64] ;  /* 0x0000002416047981 */ /* 0x000ea4000c1e1900 */
[----:B--2---:R-:W-:Y:S01]  /*fa80*/  SHF.R.S32.HI R5, RZ, 0x1f, R4 ;  /* 0x0000001fff057819 */ /* 0x004fe20000011404 */
[----:B------:R-:W-:Y:S06]  /*fa90*/  BRA `(.L_x_62536) ;  /* 0x0000000c001c7947 */ /* 0x000fec0003800000 */
.L_x_62537:
[----:B------:R-:W2:Y:S02]  /*faa0*/  LDG.E.S16 R4, desc[UR36][R22.64] ;  /* 0x0000002416047981 */ /* 0x000ea4000c1e1700 */
[----:B--2---:R-:W-:Y:S01]  /*fab0*/  SHF.R.S32.HI R5, RZ, 0x1f, R4 ;  /* 0x0000001fff057819 */ /* 0x004fe20000011404 */
[----:B------:R-:W-:Y:S06]  /*fac0*/  BRA `(.L_x_62536) ;  /* 0x0000000c00107947 */ /* 0x000fec0003800000 */
.L_x_62532:
        /* <DEDUP_REMOVED lines=9> */
.L_x_62540:
[----:B------:R-:W2:Y:S02]  /*fb60*/  LDG.E.U16 R22, desc[UR36][R22.64] ;  /* 0x0000002416167981 */ /* 0x000ea4000c1e1500 */
[----:B--2---:R-:W-:-:S06]  /*fb70*/  HADD2.F32 R4, -RZ, R22.H0_H0 ;  /* 0x20000016ff047230 */ /* 0x004fcc0000004100 */
[----:B------:R-:W0:Y:S01]  /*fb80*/  F2I.S64.TRUNC R4, R4 ;  /* 0x0000000400047311 */ /* 0x000e22000020d900 */
[----:B------:R-:W-:Y:S05]  /*fb90*/  BRA `(.L_x_62536) ;  /* 0x0000000800dc7947 */ /* 0x000fea0003800000 */
.L_x_62539:
        /* <DEDUP_REMOVED lines=9> */
.L_x_62542:
[----:B------:R-:W2:Y:S02]  /*fc30*/  LDG.E.U16 R22, desc[UR36][R22.64] ;  /* 0x0000002416167981 */ /* 0x000ea4000c1e1500 */
[----:B--2---:R-:W-:-:S06]  /*fc40*/  HADD2.F32 R4, -RZ, R22.H0_H0 ;  /* 0x20000016ff047230 */ /* 0x004fcc0000004100 */
[----:B------:R-:W0:Y:S01]  /*fc50*/  F2I.S64.TRUNC R4, R4 ;  /* 0x0000000400047311 */ /* 0x000e22000020d900 */
[----:B------:R-:W-:Y:S05]  /*fc60*/  BRA `(.L_x_62536) ;  /* 0x0000000800a87947 */ /* 0x000fea0003800000 */
.L_x_62541:
[----:B------:R-:W2:Y:S02]  /*fc70*/  LDG.E.64 R4, desc[UR36][R22.64] ;  /* 0x0000002416047981 */ /* 0x000ea4000c1e1b00 */
[----:B--2---:R-:W0:Y:S01]  /*fc80*/  F2I.S64.F64.TRUNC R4, R4 ;  /* 0x0000000400047311 */ /* 0x004e22000030d900 */
[----:B------:R-:W-:Y:S05]  /*fc90*/  BRA `(.L_x_62536) ;  /* 0x00000008009c7947 */ /* 0x000fea0003800000 */
.L_x_62531:
        /* <DEDUP_REMOVED lines=13> */
.L_x_62545:
[----:B------:R-:W2:Y:S02]  /*fd70*/  LDG.E.64 R4, desc[UR36][R22.64] ;  /* 0x0000002416047981 */ /* 0x000ea4000c1e1b00 */
[----:B--2---:R-:W0:Y:S01]  /*fd80*/  F2I.S64.F64.TRUNC R4, R4 ;  /* 0x0000000400047311 */ /* 0x004e22000030d900 */
[----:B------:R-:W-:Y:S05]  /*fd90*/  BRA `(.L_x_62536) ;  /* 0x00000008005c7947 */ /* 0x000fea0003800000 */
.L_x_62544:
        /* <DEDUP_REMOVED lines=25> */
[----:B------:R0:W1:Y:S01]  /*ff30*/  F2I.S64.TRUNC R4, R3 ;  /* 0x0000000300047311 */ /* 0x000062000020d900 */
[----:B------:R-:W-:Y:S05]  /*ff40*/  BRA `(.L_x_62536) ;  /* 0x0000000400f07947 */ /* 0x000fea0003800000 */
.L_x_62547:
        /* <DEDUP_REMOVED lines=14> */
.L_x_62546:
[----:B------:R-:W2:Y:S02]  /*10030*/  LDG.E.U16 R4, desc[UR36][R22.64] ;  /* 0x0000002416047981 */ /* 0x000ea4000c1e1500 */
[----:B--2---:R-:W-:-:S06]  /*10040*/  IMAD.U32 R4, R4, 0x10000, RZ ;  /* 0x0001000004047824 */ /* 0x004fcc00078e00ff */
[----:B------:R-:W0:Y:S01]  /*10050*/  F2I.S64.TRUNC R4, R4 ;  /* 0x0000000400047311 */ /* 0x000e22000020d900 */
[----:B------:R-:W-:Y:S05]  /*10060*/  BRA `(.L_x_62536) ;  /* 0x0000000400a87947 */ /* 0x000fea0003800000 */
.L_x_62543:
        /* <DEDUP_REMOVED lines=11> */
.L_x_62550:
        /* <DEDUP_REMOVED lines=21> */
.L_x_62554:
[----:B------:R-:W-:Y:S05]  /*10270*/  BSYNC B1 ;  /* 0x0000000000017941 */ /* 0x000fea0003800000 */
.L_x_62553:
[----:B------:R-:W-:Y:S01]  /*10280*/  IMAD.SHL.U32 R2, R2, 0x100000, RZ ;  /* 0x0010000002027824 */ /* 0x000fe200078e00ff */
[----:B------:R-:W-:-:S04]  /*10290*/  LEA R3, R0, 0x3b800000, 0x17 ;  /* 0x3b80000000037811 */ /* 0x000fc800078eb8ff */
[----:B------:R-:W-:-:S07]  /*102a0*/  LOP3.LUT R4, R3, R2, R4, 0xfe, !PT ;  /* 0x0000000203047212 */ /* 0x000fce00078efe04 */
.L_x_62552:
[----:B------:R-:W-:Y:S05]  /*102b0*/  BSYNC B0 ;  /* 0x0000000000007941 */ /* 0x000fea0003800000 */
.L_x_62551:
[----:B------:R-:W0:Y:S01]  /*102c0*/  F2I.S64.TRUNC R4, R4 ;  /* 0x0000000400047311 */ /* 0x000e22000020d900 */
[----:B------:R-:W-:Y:S05]  /*102d0*/  BRA `(.L_x_62536) ;  /* 0x00000004000c7947 */ /* 0x000fea0003800000 */
.L_x_62549:
        /* <DEDUP_REMOVED lines=21> */
.L_x_62558:
[----:B------:R-:W-:Y:S05]  /*10430*/  BSYNC B1 ;  /* 0x0000000000017941 */ /* 0x000fea0003800000 */
.L_x_62557:
[----:B------:R-:W-:Y:S01]  /*10440*/  IMAD.SHL.U32 R2, R2, 0x200000, RZ ;  /* 0x0020000002027824 */ /* 0x000fe200078e00ff */
[----:B------:R-:W-:-:S04]  /*10450*/  LEA R3, R0, 0x37800000, 0x17 ;  /* 0x3780000000037811 */ /* 0x000fc800078eb8ff */
[----:B------:R-:W-:-:S07]  /*10460*/  LOP3.LUT R4, R3, R2, R4, 0xfe, !PT ;  /* 0x0000000203047212 */ /* 0x000fce00078efe04 */
.L_x_62556:
[----:B------:R-:W-:Y:S05]  /*10470*/  BSYNC B0 ;  /* 0x0000000000007941 */ /* 0x000fea0003800000 */
.L_x_62555:
[----:B------:R-:W0:Y:S01]  /*10480*/  F2I.S64.TRUNC R4, R4 ;  /* 0x0000000400047311 */ /* 0x000e22000020d900 */
[----:B------:R-:W-:Y:S05]  /*10490*/  BRA `(.L_x_62536) ;  /* 0x00000000009c7947 */ /* 0x000fea0003800000 */
.L_x_62548:
        /* <DEDUP_REMOVED lines=14> */
.L_x_62562:
[----:B------:R-:W-:Y:S05]  /*10580*/  BSYNC B0 ;  /* 0x0000000000007941 */ /* 0x000fea0003800000 */
.L_x_62561:
[----:B------:R-:W0:Y:S01]  /*10590*/  F2I.S64.TRUNC R4, R4 ;  /* 0x0000000400047311 */ /* 0x000e22000020d900 */
[----:B------:R-:W-:Y:S05]  /*105a0*/  BRA `(.L_x_62536) ;  /* 0x0000000000587947 */ /* 0x000fea0003800000 */
.L_x_62535:
        /* <DEDUP_REMOVED lines=16> */
.L_x_62563:
[----:B------:R-:W-:Y:S01]  /*106b0*/  CS2R R4, SRZ ;  /* 0x0000000000047805 */ /* 0x000fe2000001ff00 */
[----:B------:R-:W-:Y:S06]  /*106c0*/  BRA `(.L_x_62536) ;  /* 0x0000000000107947 */ /* 0x000fec0003800000 */
.L_x_62560:
[----:B------:R0:W5:Y:S01]  /*106d0*/  LDG.E.64 R4, desc[UR36][R22.64] ;  /* 0x0000002416047981 */ /* 0x000162000c1e1b00 */
[----:B------:R-:W-:Y:S05]  /*106e0*/  BRA `(.L_x_62536) ;  /* 0x0000000000087947 */ /* 0x000fea0003800000 */
.L_x_62559:
[----:B------:R0:W5:Y:S01]  /*106f0*/  LDG.E R4, desc[UR36][R22.64] ;  /* 0x0000002416047981 */ /* 0x000162000c1e1900 */
[----:B------:R-:W-:-:S07]  /*10700*/  IMAD.MOV.U32 R5, RZ, RZ, RZ ;  /* 0x000000ffff057224 */ /* 0x000fce00078e00ff */
.L_x_62536:
[----:B012--5:R-:W-:Y:S01]  /*10710*/  ISETP.GE.AND P0, PT, R5, RZ, PT ;  /* 0x000000ff0500720c */ /* 0x027fe20003f06270 */
        /* <DEDUP_REMOVED lines=9> */
[----:B---34-:R-:W-:-:S03]  /*107b0*/  IMAD R11, R19, R18, RZ ;  /* 0x00000012130b7224 */ /* 0x018fc600078e02ff */
        /* <DEDUP_REMOVED lines=20> */
.L_x_62568:
        /* <DEDUP_REMOVED lines=24> */
.L_x_62567:
[----:B------:R-:W-:Y:S05]  /*10a80*/  BSYNC B1 ;  /* 0x0000000000017941 */ /* 0x000fea0003800000 */
.L_x_62566:
[----:B------:R-:W-:Y:S05]  /*10a90*/  BRA `(.L_x_62569) ;  /* 0x00000000003c7947 */ /* 0x000fea0003800000 */
.L_x_62565:
[----:B---34-:R-:W-:Y:S01]  /*10aa0*/  ISETP.NE.U32.AND P0, PT, R18, 0x1, PT ;  /* 0x000000011200780c */ /* 0x018fe20003f05070 */
        /* <DEDUP_REMOVED lines=14> */
.L_x_62569:
[----:B------:R-:W-:Y:S05]  /*10b90*/  BSYNC B0 ;  /* 0x0000000000007941 */ /* 0x000fea0003800000 */
.L_x_62564:
        /* <DEDUP_REMOVED lines=15> */
.L_x_62573:
[----:B------:R-:W-:Y:S01]  /*10c90*/  STG.E.U8 desc[UR36][R16.64], R2 ;  /* 0x0000000210007986 */ /* 0x000fe2000c101124 */
[----:B------:R-:W-:Y:S05]  /*10ca0*/  EXIT ;  /* 0x000000000000794d */ /* 0x000fea0003800000 */
.L_x_62572:
        /* <DEDUP_REMOVED lines=8> */
.L_x_62576:
[----:B------:R-:W-:Y:S01]  /*10d30*/  STG.E desc[UR36][R16.64], R2 ;  /* 0x0000000210007986 */ /* 0x000fe2000c101924 */
[----:B------:R-:W-:Y:S05]  /*10d40*/  EXIT ;  /* 0x000000000000794d */ /* 0x000fea0003800000 */
.L_x_62575:
[----:B------:R-:W-:Y:S01]  /*10d50*/  STG.E.U16 desc[UR36][R16.64], R2 ;  /* 0x0000000210007986 */ /* 0x000fe2000c101524 */
[----:B------:R-:W-:Y:S05]  /*10d60*/  EXIT ;  /* 0x000000000000794d */ /* 0x000fea0003800000 */
.L_x_62571:
        /* <DEDUP_REMOVED lines=9> */
.L_x_62578:
[----:B------:R-:W0:Y:S02]  /*10e00*/  I2F.S64 R0, R2 ;  /* 0x0000000200007312 */ /* 0x000e240000301400 */
[----:B0-----:R-:W-:-:S05]  /*10e10*/  F2FP.F16.F32.PACK_AB R0, RZ, R0 ;  /* 0x00000000ff00723e */ /* 0x001fca00000000ff */
[----:B------:R-:W-:Y:S01]  /*10e20*/  STG.E.U16 desc[UR36][R16.64], R0 ;  /* 0x0000000010007986 */ /* 0x000fe2000c101524 */
[----:B------:R-:W-:Y:S05]  /*10e30*/  EXIT ;  /* 0x000000000000794d */ /* 0x000fea0003800000 */
.L_x_62577:
        /* <DEDUP_REMOVED lines=10> */
.L_x_62580:
[----:B------:R-:W0:Y:S02]  /*10ee0*/  I2F.S64 R2, R2 ;  /* 0x0000000200027312 */ /* 0x000e240000301400 */
[----:B0-----:R-:W-:-:S04]  /*10ef0*/  F2FP.F16.F32.PACK_AB R3, RZ, R2 ;  /* 0x00000002ff03723e */ /* 0x001fc800000000ff */
[----:B------:R-:W-:-:S05]  /*10f00*/  PRMT R3, R3, 0x5410, RZ ;  /* 0x0000541003037816 */ /* 0x000fca00000000ff */
[----:B------:R-:W-:Y:S01]  /*10f10*/  STG.E desc[UR36][R16.64], R3 ;  /* 0x0000000310007986 */ /* 0x000fe2000c101924 */
[----:B------:R-:W-:Y:S05]  /*10f20*/  EXIT ;  /* 0x000000000000794d */ /* 0x000fea0003800000 */
.L_x_62579:
[----:B------:R-:W0:Y:S02]  /*10f30*/  I2F.F64.S64 R2, R2 ;  /* 0x0000000200027312 */ /* 0x000e240000301c00 */
[----:B0-----:R-:W-:Y:S01]  /*10f40*/  STG.E.64 desc[UR36][R16.64], R2 ;  /* 0x0000000210007986 */ /* 0x001fe2000c101b24 */
[----:B------:R-:W-:Y:S05]  /*10f50*/  EXIT ;  /* 0x000000000000794d */ /* 0x000fea0003800000 */
.L_x_62570:
        /* <DEDUP_REMOVED lines=13> */
.L_x_62583:
[----:B------:R-:W0:Y:S01]  /*11030*/  I2F.F64.S64 R4, R2 ;  /* 0x0000000200047312 */ /* 0x000e220000301c00 */
[----:B------:R-:W-:-:S05]  /*11040*/  CS2R R6, SRZ ;  /* 0x0000000000067805 */ /* 0x000fca000001ff00 */
[----:B0-----:R-:W-:Y:S01]  /*11050*/  STG.E.128 desc[UR36][R16.64], R4 ;  /* 0x0000000410007986 */ /* 0x001fe2000c101d24 */
[----:B------:R-:W-:Y:S05]  /*11060*/  EXIT ;  /* 0x000000000000794d */ /* 0x000fea0003800000 */
.L_x_62582:
        /* <DEDUP_REMOVED lines=21> */
.L_x_62587:
[----:B------:R-:W-:Y:S05]  /*111c0*/  BSYNC B0 ;  /* 0x0000000000007941 */ /* 0x000fea0003800000 */
.L_x_62586:
[----:B------:R-:W-:-:S05]  /*111d0*/  LOP3.LUT R5, R0, R5, RZ, 0xfc, !PT ;  /* 0x0000000500057212 */ /* 0x000fca00078efcff */
[----:B------:R-:W-:Y:S01]  /*111e0*/  STG.E.U8 desc[UR36][R16.64], R5 ;  /* 0x0000000510007986 */ /* 0x000fe2000c101124 */
[----:B------:R-:W-:Y:S05]  /*111f0*/  EXIT ;  /* 0x000000000000794d */ /* 0x000fea0003800000 */
.L_x_62585:
        /* <DEDUP_REMOVED lines=13> */
.L_x_62589:
[----:B------:R-:W-:Y:S01]  /*112d0*/  IMAD.MOV.U32 R0, RZ, RZ, 0x7f ;  /* 0x0000007fff007424 */ /* 0x000fe200078e00ff */
[----:B------:R-:W-:-:S04]  /*112e0*/  ISETP.GT.U32.AND P0, PT, R4, 0x7f800000, PT ;  /* 0x7f8000000400780c */ /* 0x000fc80003f04070 */
[----:B------:R-:W-:-:S09]  /*112f0*/  SEL R0, R0, 0x7c, P0 ;  /* 0x0000007c00007807 */ /* 0x000fd20000000000 */
.L_x_62590:
[----:B------:R-:W-:Y:S05]  /*11300*/  BSYNC B0 ;  /* 0x0000000000007941 */ /* 0x000fea0003800000 */
.L_x_62588:
[----:B------:R-:W-:-:S04]  /*11310*/  LOP3.LUT R2, R3, 0x80000000, RZ, 0xc0, !PT ;  /* 0x8000000003027812 */ /* 0x000fc800078ec0ff */
[----:B------:R-:W-:-:S04]  /*11320*/  SHF.R.U32.HI R3, RZ, 0x18, R2 ;  /* 0x00000018ff037819 */ /* 0x000fc80000011602 */
[----:B------:R-:W-:-:S05]  /*11330*/  LOP3.LUT R3, R0, R3, RZ, 0xfc, !PT ;  /* 0x0000000300037212 */ /* 0x000fca00078efcff */
[----:B------:R-:W-:Y:S01]  /*11340*/  STG.E.U8 desc[UR36][R16.64], R3 ;  /* 0x0000000310007986 */ /* 0x000fe2000c101124 */
[----:B------:R-:W-:Y:S05]  /*11350*/  EXIT ;  /* 0x000000000000794d */ /* 0x000fea0003800000 */
.L_x_62584:
[----:B------:R-:W0:Y:S02]  /*11360*/  I2F.S64 R0, R2 ;  /* 0x0000000200007312 */ /* 0x000e240000301400 */
[----:B0-----:R-:W-:-:S05]  /*11370*/  F2FP.BF16.F32.PACK_AB R0, RZ, R0 ;  /* 0x00000000ff00723e */ /* 0x001fca00000010ff */
[----:B------:R-:W-:Y:S01]  /*11380*/  STG.E.U16 desc[UR36][R16.64], R0 ;  /* 0x0000000010007986 */ /* 0x000fe2000c101524 */
[----:B------:R-:W-:Y:S05]  /*11390*/  EXIT ;  /* 0x000000000000794d */ /* 0x000fea0003800000 */
.L_x_62581:
        /* <DEDUP_REMOVED lines=10> */
.L_x_62593:
        /* <DEDUP_REMOVED lines=17> */
.L_x_62596:
[----:B------:R-:W-:-:S04]  /*11550*/  LOP3.LUT R2, R3, 0x80000000, RZ, 0xc0, !PT ;  /* 0x8000000003027812 */ /* 0x000fc800078ec0ff */
[----:B------:R-:W-:-:S04]  /*11560*/  SHF.R.U32.HI R3, RZ, 0x18, R2 ;  /* 0x00000018ff037819 */ /* 0x000fc80000011602 */
[----:B------:R-:W-:-:S04]  /*11570*/  LOP3.LUT R0, R0, R3, RZ, 0xfc, !PT ;  /* 0x0000000300007212 */ /* 0x000fc800078efcff */
[----:B------:R-:W-:-:S07]  /*11580*/  PRMT R8, R0, 0x7610, R8 ;  /* 0x0000761000087816 */ /* 0x000fce0000000008 */
.L_x_62595:
[----:B------:R-:W-:Y:S05]  /*11590*/  BSYNC B0 ;  /* 0x0000000000007941 */ /* 0x000fea0003800000 */
.L_x_62594:
[----:B------:R-:W-:Y:S01]  /*115a0*/  STG.E.U8 desc[UR36][R16.64], R8 ;  /* 0x0000000810007986 */ /* 0x000fe2000c101124 */
[----:B------:R-:W-:Y:S05]  /*115b0*/  EXIT ;  /* 0x000000000000794d */ /* 0x000fea0003800000 */
.L_x_62592:
        /* <DEDUP_REMOVED lines=17> */
.L_x_62599:
[----:B------:R-:W-:-:S04]  /*116d0*/  LOP3.LUT R2, R3, 0x80000000, RZ, 0xc0, !PT ;  /* 0x8000000003027812 */ /* 0x000fc800078ec0ff */
[----:B------:R-:W-:-:S04]  /*116e0*/  SHF.R.U32.HI R3, RZ, 0x18, R2 ;  /* 0x00000018ff037819 */ /* 0x000fc80000011602 */
[----:B------:R-:W-:-:S04]  /*116f0*/  LOP3.LUT R0, R0, R3, RZ, 0xfc, !PT ;  /* 0x0000000300007212 */ /* 0x000fc800078efcff */
[----:B------:R-:W-:-:S07]  /*11700*/  PRMT R8, R0, 0x7610, R8 ;  /* 0x0000761000087816 */ /* 0x000fce0000000008 */
.L_x_62598:
[----:B------:R-:W-:Y:S05]  /*11710*/  BSYNC B0 ;  /* 0x0000000000007941 */ /* 0x000fea0003800000 */
.L_x_62597:
[----:B------:R-:W-:Y:S01]  /*11720*/  STG.E.U8 desc[UR36][R16.64], R8 ;  /* 0x0000000810007986 */ /* 0x000fe2000c101124 */
[----:B------:R-:W-:Y:S05]  /*11730*/  EXIT ;  /* 0x000000000000794d */ /* 0x000fea0003800000 */
.L_x_62591:
        /* <DEDUP_REMOVED lines=23> */
.L_x_62574:
        /* <DEDUP_REMOVED lines=16> */
.L_x_62602:
[----:B------:R-:W-:Y:S05]  /*119b0*/  EXIT ;  /* 0x000000000000794d */ /* 0x000fea0003800000 */
.L_x_62601:
[----:B------:R-:W-:Y:S01]  /*119c0*/  STG.E.64 desc[UR36][R16.64], R2 ;  /* 0x0000000210007986 */ /* 0x000fe2000c101b24 */
[----:B------:R-:W-:Y:S05]  /*119d0*/  EXIT ;  /* 0x000000000000794d */ /* 0x000fea0003800000 */
.L_x_62600:
[----:B------:R-:W-:Y:S01]  /*119e0*/  STG.E desc[UR36][R16.64], R2 ;  /* 0x0000000210007986 */ /* 0x000fe2000c101924 */
[----:B------:R-:W-:Y:S05]  /*119f0*/  EXIT ;  /* 0x000000000000794d */ /* 0x000fea0003800000 */
.L_x_62603:
        /* <DEDUP_REMOVED lines=16> */
.L_x_71946:


//--------------------- .text._ZN2at6native27unrolled_elementwise_kernelIZZZNS0_50_GLOBAL__N__2680c7bb_12_PowKernel_cu_7dd49032_316824pow_tensor_tensor_kernelERNS_18TensorIteratorBaseEENKUlvE_clEvENKUlvE2_clEvEUlllE_St5arrayIPcLm3EELi4E23TrivialOffsetCalculatorILi2EjESB_ILi1EjENS0_6memory12LoadWithCastILi2EEENSE_13StoreWithCastILi1EEEEEviT_T0_T2_T3_T4_T5_ --------------------------
	.section	.text._ZN2at6native27unrolled_elementwise_kernelIZZZNS0_50_GLOBAL__N__2680c7bb_12_PowKernel_cu_7dd49032_316824pow_tensor_tensor_kernelERNS_18TensorIteratorBaseEENKUlvE_clEvENKUlvE2_clEvEUlllE_St5arrayIPcLm3EELi4E23TrivialOffsetCalculatorILi2EjESB_ILi1EjENS0_6memory12LoadWithCastILi2EEENSE_13StoreWithCastILi1EEEEEviT_T0_T2_T3_T4_T5_,"ax",@progbits
	.align	128
        .global         _ZN2at6native27unrolled_elementwise_kernelIZZZNS0_50_GLOBAL__N__2680c7bb_12_PowKernel_cu_7dd49032_316824pow_tensor_tensor_kernelERNS_18TensorIteratorBaseEENKUlvE_clEvENKUlvE2_clEvEUlllE_St5arrayIPcLm3EELi4E23TrivialOffsetCalculatorILi2EjESB_ILi1EjENS0_6memory12LoadWithCastILi2EEENSE_13StoreWithCastILi1EEEEEviT_T0_T2_T3_T4_T5_
        .type           _ZN2at6native27unrolled_elementwise_kernelIZZZNS0_50_GLOBAL__N__2680c7bb_12_PowKernel_cu_7dd49032_316824pow_tensor_tensor_kernelERNS_18TensorIteratorBaseEENKUlvE_clEvENKUlvE2_clEvEUlllE_St5arrayIPcLm3EELi4E23TrivialOffsetCalculatorILi2EjESB_ILi1EjENS0_6memory12LoadWithCastILi2EEENSE_13StoreWithCastILi1EEEEEviT_T0_T2_T3_T4_T5_,@function
        .size           _ZN2at6native27unrolled_elementwise_kernelIZZZNS0_50_GLOBAL__N__2680c7bb_12_PowKernel_cu_7dd49032_316824pow_tensor_tensor_kernelERNS_18TensorIteratorBaseEENKUlvE_clEvENKUlvE2_clEvEUlllE_St5arrayIPcLm3EELi4E23TrivialOffsetCalculatorILi2EjESB_ILi1EjENS0_6memory12LoadWithCastILi2EEENSE_13StoreWithCastILi1EEEEEviT_T0_T2_T3_T4_T5_,(.L_x_71947 - _ZN2at6native27unrolled_elementwise_kernelIZZZNS0_50_GLOBAL__N__2680c7bb_12_PowKernel_cu_7dd49032_316824pow_tensor_tensor_kernelERNS_18TensorIteratorBaseEENKUlvE_clEvENKUlvE2_clEvEUlllE_St5arrayIPcLm3EELi4E23TrivialOffsetCalculatorILi2EjESB_ILi1EjENS0_6memory12LoadWithCastILi2EEENSE_13StoreWithCastILi1EEEEEviT_T0_T2_T3_T4_T5_)
        .other          _ZN2at6native27unrolled_elementwise_kernelIZZZNS0_50_GLOBAL__N__2680c7bb_12_PowKernel_cu_7dd49032_316824pow_tensor_tensor_kernelERNS_18TensorIteratorBaseEENKUlvE_clEvENKUlvE2_clEvEUlllE_St5arrayIPcLm3EELi4E23TrivialOffsetCalculatorILi2EjESB_ILi1EjENS0_6memory12LoadWithCastILi2EEENSE_13StoreWithCastILi1EEEEEviT_T0_T2_T3_T4_T5_,@"STO_CUDA_ENTRY STV_DEFAULT"
_ZN2at6native27unrolled_elementwise_kernelIZZZNS0_50_GLOBAL__N__2680c7bb_12_PowKernel_cu_7dd49032_316824pow_tensor_tensor_kernelERNS_18TensorIteratorBaseEENKUlvE_clEvENKUlvE2_clEvEUlllE_St5arrayIPcLm3EELi4E23TrivialOffsetCalculatorILi2EjESB_ILi1EjENS0_6memory12LoadWithCastILi2EEENSE_13StoreWithCastILi1EEEEEviT_T0_T2_T3_T4_T5_:
.text._ZN2at6native27unrolled_elementwise_kernelIZZZNS0_50_GLOBAL__N__2680c7bb_12_PowKernel_cu_7dd49032_316824pow_tensor_tensor_kernelERNS_18TensorIteratorBaseEENKUlvE_clEvENKUlvE2_clEvEUlllE_St5arrayIPcLm3EELi4E23TrivialOffsetCalculatorILi2EjESB_ILi1EjENS0_6memory12LoadWithCastILi2EEENSE_13StoreWithCastILi1EEEEEviT_T0_T2_T3_T4_T5_:
        /* <DEDUP_REMOVED lines=34> */
.L_x_62609:
[----:B------:R1:W5:Y:S01]  /*0220*/  LDG.E.U8 R30, desc[UR36][R4.64] ;  /* 0x00000024041e7981 */ /* 0x000362000c1e1100 */
[----:B------:R-:W-:Y:S01]  /*0230*/  IMAD.MOV.U32 R31, RZ, RZ, RZ ;  /* 0x000000ffff1f7224 */ /* 0x000fe200078e00ff */
[----:B------:R-:W-:Y:S06]  /*0240*/  BRA `(.L_x_62611) ;  /* 0x0000000c004c7947 */ /* 0x000fec0003800000 */
.L_x_62608:
        /* <DEDUP_REMOVED lines=8> */
.L_x_62613:
[----:B------:R-:W2:Y:S02]  /*02d0*/  LDG.E R30, desc[UR36][R4.64] ;  /* 0x00000024041e7981 */ /* 0x000ea4000c1e1900 */
[----:B--2---:R-:W-:Y:S01]  /*02e0*/  SHF.R.S32.HI R31, RZ, 0x1f, R30 ;  /* 0x0000001fff1f7819 */ /* 0x004fe2000001141e */
[----:B------:R-:W-:Y:S06]  /*02f0*/  BRA `(.L_x_62611) ;  /* 0x0000000c00207947 */ /* 0x000fec0003800000 */
.L_x_62612:
[----:B------:R-:W2:Y:S02]  /*0300*/  LDG.E.S16 R30, desc[UR36][R4.64] ;  /* 0x00000024041e7981 */ /* 0x000ea4000c1e1700 */
[----:B--2---:R-:W-:Y:S01]  /*0310*/  SHF.R.S32.HI R31, RZ, 0x1f, R30 ;  /* 0x0000001fff1f7819 */ /* 0x004fe2000001141e */
[----:B------:R-:W-:Y:S06]  /*0320*/  BRA `(.L_x_62611) ;  /* 0x0000000c00147947 */ /* 0x000fec0003800000 */
.L_x_62607:
        /* <DEDUP_REMOVED lines=9> */
.L_x_62615:
[----:B------:R-:W2:Y:S02]  /*03c0*/  LDG.E.U16 R4, desc[UR36][R4.64] ;  /* 0x0000002404047981 */ /* 0x000ea4000c1e1500 */
[----:B--2---:R-:W-:-:S06]  /*03d0*/  HADD2.F32 R30, -RZ, R4.H0_H0 ;  /* 0x20000004ff1e7230 */ /* 0x004fcc0000004100 */
[----:B------:R-:W0:Y:S01]  /*03e0*/  F2I.S64.TRUNC R30, R30 ;  /* 0x0000001e001e7311 */ /* 0x000e22000020d900 */
[----:B------:R-:W-:Y:S05]  /*03f0*/  BRA `(.L_x_62611) ;  /* 0x0000000800e07947 */ /* 0x000fea0003800000 */
.L_x_62614:
        /* <DEDUP_REMOVED lines=9> */
.L_x_62617:
[----:B------:R-:W2:Y:S02]  /*0490*/  LDG.E.U16 R4, desc[UR36][R4.64] ;  /* 0x0000002404047981 */ /* 0x000ea4000c1e1500 */
[----:B--2---:R-:W-:-:S06]  /*04a0*/  HADD2.F32 R30, -RZ, R4.H0_H0 ;  /* 0x20000004ff1e7230 */ /* 0x004fcc0000004100 */
[----:B------:R-:W4:Y:S01]  /*04b0*/  F2I.S64.TRUNC R30, R30 ;  /* 0x0000001e001e7311 */ /* 0x000f22000020d900 */
[----:B------:R-:W-:Y:S05]  /*04c0*/  BRA `(.L_x_62611) ;  /* 0x0000000800ac7947 */ /* 0x000fea0003800000 */
.L_x_62616:
[----:B------:R-:W2:Y:S02]  /*04d0*/  LDG.E.64 R4, desc[UR36][R4.64] ;  /* 0x0000002404047981 */ /* 0x000ea4000c1e1b00 */
[----:B--2---:R2:W3:Y:S01]  /*04e0*/  F2I.S64.F64.TRUNC R30, R4 ;  /* 0x00000004001e7311 */ /* 0x0044e2000030d900 */
[----:B------:R-:W-:Y:S05]  /*04f0*/  BRA `(.L_x_62611) ;  /* 0x0000000800a07947 */ /* 0x000fea0003800000 */
.L_x_62606:
        /* <DEDUP_REMOVED lines=13> */
.L_x_62620:
[----:B------:R-:W2:Y:S02]  /*05d0*/  LDG.E.64 R4, desc[UR36][R4.64] ;  /* 0x0000002404047981 */ /* 0x000ea4000c1e1b00 */
[----:B--2---:R0:W1:Y:S01]  /*05e0*/  F2I.S64.F64.TRUNC R30, R4 ;  /* 0x00000004001e7311 */ /* 0x004062000030d900 */
[----:B------:R-:W-:Y:S05]  /*05f0*/  BRA `(.L_x_62611) ;  /* 0x0000000800607947 */ /* 0x000fea0003800000 */
.L_x_62619:
        /* <DEDUP_REMOVED lines=27> */
.L_x_62622:
        /* <DEDUP_REMOVED lines=15> */
.L_x_62621:
[----:B------:R-:W2:Y:S02]  /*08a0*/  LDG.E.U16 R30, desc[UR36][R4.64] ;  /* 0x00000024041e7981 */ /* 0x000ea4000c1e1500 */
[----:B--2---:R-:W-:-:S06]  /*08b0*/  IMAD.U32 R30, R30, 0x10000, RZ ;  /* 0x000100001e1e7824 */ /* 0x004fcc00078e00ff */
[----:B------:R-:W0:Y:S01]  /*08c0*/  F2I.S64.TRUNC R30, R30 ;  /* 0x0000001e001e7311 */ /* 0x000e22000020d900 */
[----:B------:R-:W-:Y:S05]  /*08d0*/  BRA `(.L_x_62611) ;  /* 0x0000000400a87947 */ /* 0x000fea0003800000 */
.L_x_62618:
        /* <DEDUP_REMOVED lines=11> */
.L_x_62625:
        /* <DEDUP_REMOVED lines=21> */
.L_x_62629:
[----:B------:R-:W-:Y:S05]  /*0ae0*/  BSYNC B1 ;  /* 0x0000000000017941 */ /* 0x000fea0003800000 */
.L_x_62628:
[----:B------:R-:W-:Y:S01]  /*0af0*/  IMAD.SHL.U32 R3, R3, 0x100000, RZ ;  /* 0x0010000003037824 */ /* 0x000fe200078e00ff */
[----:B------:R-:W-:-:S04]  /*0b00*/  LEA R5, R0, 0x3b800000, 0x17 ;  /* 0x3b80000000057811 */ /* 0x000fc800078eb8ff */
[----:B------:R-:W-:-:S07]  /*0b10*/  LOP3.LUT R30, R5, R3, R30, 0xfe, !PT ;  /* 0x00000003051e7212 */ /* 0x000fce00078efe1e */
.L_x_62627:
[----:B------:R-:W-:Y:S05]  /*0b20*/  BSYNC B0 ;  /* 0x0000000000007941 */ /* 0x000fea0003800000 */
.L_x_62626:
[----:B------:R-:W0:Y:S01]  /*0b30*/  F2I.S64.TRUNC R30, R30 ;  /* 0x0000001e001e7311 */ /* 0x000e22000020d900 */
[----:B------:R-:W-:Y:S05]  /*0b40*/  BRA `(.L_x_62611) ;  /* 0x00000004000c7947 */ /* 0x000fea0003800000 */
.L_x_62624:
        /* <DEDUP_REMOVED lines=21> */
.L_x_62633:
[----:B------:R-:W-:Y:S05]  /*0ca0*/  BSYNC B1 ;  /* 0x0000000000017941 */ /* 0x000fea0003800000 */
.L_x_62632:
[----:B------:R-:W-:Y:S01]  /*0cb0*/  IMAD.SHL.U32 R3, R3, 0x200000, RZ ;  /* 0x0020000003037824 */ /* 0x000fe200078e00ff */
[----:B------:R-:W-:-:S04]  /*0cc0*/  LEA R5, R0, 0x37800000, 0x17 ;  /* 0x3780000000057811 */ /* 0x000fc800078eb8ff */
[----:B------:R-:W-:-:S07]  /*0cd0*/  LOP3.LUT R30, R5, R3, R30, 0xfe, !PT ;  /* 0x00000003051e7212 */ /* 0x000fce00078efe1e */
.L_x_62631:
[----:B------:R-:W-:Y:S05]  /*0ce0*/  BSYNC B0 ;  /* 0x0000000000007941 */ /* 0x000fea0003800000 */
.L_x_62630:
[----:B------:R-:W0:Y:S01]  /*0cf0*/  F2I.S64.TRUNC R30, R30 ;  /* 0x0000001e001e7311 */ /* 0x000e22000020d900 */
[----:B------:R-:W-:Y:S05]  /*0d00*/  BRA `(.L_x_62611) ;  /* 0x00000000009c7947 */ /* 0x000fea0003800000 */
.L_x_62623:
        /* <DEDUP_REMOVED lines=14> */
.L_x_62637:
[----:B------:R-:W-:Y:S05]  /*0df0*/  BSYNC B0 ;  /* 0x0000000000007941 */ /* 0x000fea0003800000 */
.L_x_62636:
[----:B------:R-:W0:Y:S01]  /*0e00*/  F2I.S64.TRUNC R30, R30 ;  /* 0x0000001e001e7311 */ /* 0x000e22000020d900 */
[----:B------:R-:W-:Y:S05]  /*0e10*/  BRA `(.L_x_62611) ;  /* 0x0000000000587947 */ /* 0x000fea0003800000 */
.L_x_62610:
        /* <DEDUP_REMOVED lines=16> */
.L_x_62638:
[----:B------:R-:W-:Y:S01]  /*0f20*/  CS2R R30, SRZ ;  /* 0x00000000001e7805 */ /* 0x000fe2000001ff00 */
[----:B------:R-:W-:Y:S06]  /*0f30*/  BRA `(.L_x_62611) ;  /* 0x0000000000107947 */ /* 0x000fec0003800000 */
.L_x_62635:
[----:B------:R0:W5:Y:S01]  /*0f40*/  LDG.E.64 R30, desc[UR36][R4.64] ;  /* 0x00000024041e7981 */ /* 0x000162000c1e1b00 */
[----:B------:R-:W-:Y:S05]  /*0f50*/  BRA `(.L_x_62611) ;  /* 0x0000000000087947 */ /* 0x000fea0003800000 */
.L_x_62634:
[----:B------:R0:W5:Y:S01]  /*0f60*/  LDG.E R30, desc[UR36][R4.64] ;  /* 0x00000024041e7981 */ /* 0x000162000c1e1900 */
[----:B------:R-:W-:-:S07]  /*0f70*/  IMAD.MOV.U32 R31, RZ, RZ, RZ ;  /* 0x000000ffff1f7224 */ /* 0x000fce00078e00ff */
.L_x_62611:
[----:B012---:R-:W0:Y:S01]  /*0f80*/  LDC.64 R4, c[0x0][0x230] ;  /* 0x00008c00ff047b82 */ /* 0x007e220000000a00 */
        /* <DEDUP_REMOVED lines=18> */
.L_x_62642:
[----:B------:R0:W5:Y:S01]  /*10b0*/  LDG.E.U8 R28, desc[UR36][R4.64] ;  /* 0x00000024041c7981 */ /* 0x000162000c1e1100 */
[----:B------:R-:W-:Y:S01]  /*10c0*/  IMAD.MOV.U32 R29, RZ, RZ, RZ ;  /* 0x000000ffff1d7224 */ /* 0x000fe200078e00ff */
[----:B------:R-:W-:Y:S06]  /*10d0*/  BRA `(.L_x_62644) ;  /* 0x0000000c00487947 */ /* 0x000fec0003800000 */
.L_x_62641:
        /* <DEDUP_REMOVED lines=8> */
.L_x_62646:
[----:B------:R-:W2:Y:S02]  /*1160*/  LDG.E R28, desc[UR36][R4.64] ;  /* 0x00000024041c7981 */ /* 0x000ea4000c1e1900 */
[----:B--2---:R-:W-:Y:S01]  /*1170*/  SHF.R.S32.HI R29, RZ, 0x1f, R28 ;  /* 0x0000001fff1d7819 */ /* 0x004fe2000001141c */
[----:B------:R-:W-:Y:S06]  /*1180*/  BRA `(.L_x_62644) ;  /* 0x0000000c001c7947 */ /* 0x000fec0003800000 */
.L_x_62645:
[----:B------:R-:W2:Y:S02]  /*1190*/  LDG.E.S16 R28, desc[UR36][R4.64] ;  /* 0x00000024041c7981 */ /* 0x000ea4000c1e1700 */
[----:B--2---:R-:W-:Y:S01]  /*11a0*/  SHF.R.S32.HI R29, RZ, 0x1f, R28 ;  /* 0x0000001fff1d7819 */ /* 0x004fe2000001141c */
[----:B------:R-:W-:Y:S06]  /*11b0*/  BRA `(.L_x_62644) ;  /* 0x0000000c00107947 */ /* 0x000fec0003800000 */
.L_x_62640:
        /* <DEDUP_REMOVED lines=9> */
.L_x_62648:
[----:B------:R-:W2:Y:S02]  /*1250*/  LDG.E.U16 R4, desc[UR36][R4.64] ;  /* 0x0000002404047981 */ /* 0x000ea4000c1e1500 */
[----:B--2---:R-:W-:-:S06]  /*1260*/  HADD2.F32 R28, -RZ, R4.H0_H0 ;  /* 0x20000004ff1c7230 */ /* 0x004fcc0000004100 */
[----:B------:R-:W0:Y:S01]  /*1270*/  F2I.S64.TRUNC R28, R28 ;  /* 0x0000001c001c7311 */ /* 0x000e22000020d900 */
[----:B------:R-:W-:Y:S05]  /*1280*/  BRA `(.L_x_62644) ;  /* 0x0000000800dc7947 */ /* 0x000fea0003800000 */
.L_x_62647:
[----:B------:R-:W-:-:S13]  /*1290*/  ISETP.NE.AND P0, PT, R0, 0x7, PT ;  /* 0x000000070000780c */ /* 0x000fda0003f05270 */
[----:B------:R-:W-:Y:S05]  /*12a0*/  @!P0 BRA `(.L_x_62649) ;  /* 0x00000000002c8947 */ /* 0x000fea0003800000 */
[----:B------:R-:W-:-:S13]  /*12b0*/  ISETP.NE.AND P0, PT, R0, 0x8, PT ;  /* 0x000000080000780c */ /* 0x000fda0003f05270 */
[----:B------:R-:W-:Y:S05]  /*12c0*/  @!P0 BRA `(.L_x_62650) ;  /* 0x0000000000148947 */ /* 0x000fea0003800000 */
[----:B------:R-:W-:-:S13]  /*12d0*/  ISETP.NE.AND P0, PT, R0, 0x9, PT ;  /* 0x000000090000780c */ /* 0x000fda0003f05270 */
[----:B------:R-:W-:Y:S05]  /*12e0*/  @P0 BRA `(.L_x_62643) ;  /* 0x00000008006c0947 */ /* 0x000fea0003800000 */
[----:B------:R-:W2:Y:S02]  /*12f0*/  LDG.E R4, desc[UR36][R4.64] ;  /* 0x0000002404047981 */ /* 0x000ea4000c1e1900 */
[----:B--2---:R2:W0:Y:S01]  /*1300*/  F2I.S64.TRUNC R28, R4 ;  /* 0x00000004001c7311 */ /* 0x004422000020d900 */
[----:B------:R-:W-:Y:S05]  /*1310*/  BRA `(.L_x_62644) ;  /* 0x0000000800b87947 */ /* 0x000fea0003800000 */
.L_x_62650:
[----:B------:R-:W2:Y:S02]  /*1320*/  LDG.E.U16 R4, desc[UR36][R4.64] ;  /* 0x0000002404047981 */ /* 0x000ea4000c1e1500 */
[----:B--2---:R-:W-:-:S06]  /*1330*/  HADD2.F32 R28, -RZ, R4.H0_H0 ;  /* 0x20000004ff1c7230 */ /* 0x004fcc0000004100 */
[----:B------:R-:W0:Y:S01]  /*1340*/  F2I.S64.TRUNC R28, R28 ;  /* 0x0000001c001c7311 */ /* 0x000e22000020d900 */
[----:B------:R-:W-:Y:S05]  /*1350*/  BRA `(.L_x_62644) ;  /* 0x0000000800a87947 */ /* 0x000fea0003800000 */
.L_x_62649:
[----:B------:R-:W2:Y:S02]  /*1360*/  LDG.E.64 R4, desc[UR36][R4.64] ;  /* 0x0000002404047981 */ /* 0x000ea4000c1e1b00 */
[----:B--2---:R0:W1:Y:S01]  /*1370*/  F2I.S64.F64.TRUNC R28, R4 ;  /* 0x00000004001c7311 */ /* 0x004062000030d900 */
[----:B------:R-:W-:Y:S05]  /*1380*/  BRA `(.L_x_62644) ;  /* 0x00000008009c7947 */ /* 0x000fea0003800000 */
.L_x_62639:
        /* <DEDUP_REMOVED lines=13> */
.L_x_62653:
[----:B------:R-:W2:Y:S02]  /*1460*/  LDG.E.64 R4, desc[UR36][R4.64] ;  /* 0x0000002404047981 */ /* 0x000ea4000c1e1b00 */
[----:B--2---:R0:W1:Y:S01]  /*1470*/  F2I.S64.F64.TRUNC R28, R4 ;  /* 0x00000004001c7311 */ /* 0x004062000030d900 */
[----:B------:R-:W-:Y:S05]  /*1480*/  BRA `(.L_x_62644) ;  /* 0x00000008005c7947 */ /* 0x000fea0003800000 */
.L_x_62652:
        /* <DEDUP_REMOVED lines=27> */
.L_x_62655:
        /* <DEDUP_REMOVED lines=14> */
.L_x_62654:
[----:B------:R-:W2:Y:S02]  /*1720*/  LDG.E.U16 R28, desc[UR36][R4.64] ;  /* 0x00000024041c7981 */ /* 0x000ea4000c1e1500 */
[----:B--2---:R-:W-:-:S06]  /*1730*/  IMAD.U32 R28, R28, 0x10000, RZ ;  /* 0x000100001c1c7824 */ /* 0x004fcc00078e00ff */
[----:B------:R-:W0:Y:S01]  /*1740*/  F2I.S64.TRUNC R28, R28 ;  /* 0x0000001c001c7311 */ /* 0x000e22000020d900 */
[----:B------:R-:W-:Y:S05]  /*1750*/  BRA `(.L_x_62644) ;  /* 0x0000000400a87947 */ /* 0x000fea0003800000 */
.L_x_62651:
        /* <DEDUP_REMOVED lines=11> */
.L_x_62658:
        /* <DEDUP_REMOVED lines=21> */
.L_x_62662:
[----:B------:R-:W-:Y:S05]  /*1960*/  BSYNC B1 ;  /* 0x0000000000017941 */ /* 0x000fea0003800000 */
.L_x_62661:
[----:B------:R-:W-:Y:S01]  /*1970*/  IMAD.SHL.U32 R3, R3, 0x100000, RZ ;  /* 0x0010000003037824 */ /* 0x000fe200078e00ff */
[----:B------:R-:W-:-:S04]  /*1980*/  LEA R5, R0, 0x3b800000, 0x17 ;  /* 0x3b80000000057811 */ /* 0x000fc800078eb8ff */
[----:B------:R-:W-:-:S07]  /*1990*/  LOP3.LUT R28, R5, R3, R28, 0xfe, !PT ;  /* 0x00000003051c7212 */ /* 0x000fce00078efe1c */
.L_x_62660:
[----:B------:R-:W-:Y:S05]  /*19a0*/  BSYNC B0 ;  /* 0x0000000000007941 */ /* 0x000fea0003800000 */
.L_x_62659:
[----:B------:R-:W0:Y:S01]  /*19b0*/  F2I.S64.TRUNC R28, R28 ;  /* 0x0000001c001c7311 */ /* 0x000e22000020d900 */
[----:B------:R-:W-:Y:S05]  /*19c0*/  BRA `(.L_x_62644) ;  /* 0x00000004000c7947 */ /* 0x000fea0003800000 */
.L_x_62657:
        /* <DEDUP_REMOVED lines=21> */
.L_x_62666:
[----:B------:R-:W-:Y:S05]  /*1b20*/  BSYNC B1 ;  /* 0x0000000000017941 */ /* 0x000fea0003800000 */
.L_x_62665:
[----:B------:R-:W-:Y:S01]  /*1b30*/  IMAD.SHL.U32 R3, R3, 0x200000, RZ ;  /* 0x0020000003037824 */ /* 0x000fe200078e00ff */
[----:B------:R-:W-:-:S04]  /*1b40*/  LEA R5, R0, 0x37800000, 0x17 ;  /* 0x3780000000057811 */ /* 0x000fc800078eb8ff */
[----:B------:R-:W-:-:S07]  /*1b50*/  LOP3.LUT R28, R5, R3, R28, 0xfe, !PT ;  /* 0x00000003051c7212 */ /* 0x000fce00078efe1c */
.L_x_62664:
[----:B------:R-:W-:Y:S05]  /*1b60*/  BSYNC B0 ;  /* 0x0000000000007941 */ /* 0x000fea0003800000 */
.L_x_62663:
[----:B------:R-:W0:Y:S01]  /*1b70*/  F2I.S64.TRUNC R28, R28 ;  /* 0x0000001c001c7311 */ /* 0x000e22000020d900 */
[----:B------:R-:W-:Y:S05]  /*1b80*/  BRA `(.L_x_62644) ;  /* 0x00000000009c7947 */ /* 0x000fea0003800000 */
.L_x_62656:
        /* <DEDUP_REMOVED lines=14> */
.L_x_62670:
[----:B------:R-:W-:Y:S05]  /*1c70*/  BSYNC B0 ;  /* 0x0000000000007941 */ /* 0x000fea0003800000 */
.L_x_62669:
[----:B------:R-:W0:Y:S01]  /*1c80*/  F2I.S64.TRUNC R28, R28 ;  /* 0x0000001c001c7311 */ /* 0x000e22000020d900 */
[----:B------:R-:W-:Y:S05]  /*1c90*/  BRA `(.L_x_62644) ;  /* 0x0000000000587947 */ /* 0x000fea0003800000 */
.L_x_62643:
        /* <DEDUP_REMOVED lines=16> */
.L_x_62671:
[----:B------:R-:W-:Y:S01]  /*1da0*/  CS2R R28, SRZ ;  /* 0x00000000001c7805 */ /* 0x000fe2000001ff00 */
[----:B------:R-:W-:Y:S06]  /*1db0*/  BRA `(.L_x_62644) ;  /* 0x0000000000107947 */ /* 0x000fec0003800000 */
.L_x_62668:
[----:B------:R0:W5:Y:S01]  /*1dc0*/  LDG.E.64 R28, desc[UR36][R4.64] ;  /* 0x00000024041c7981 */ /* 0x000162000c1e1b00 */
[----:B------:R-:W-:Y:S05]  /*1dd0*/  BRA `(.L_x_62644) ;  /* 0x0000000000087947 */ /* 0x000fea0003800000 */
.L_x_62667:
[----:B------:R0:W5:Y:S01]  /*1de0*/  LDG.E R28, desc[UR36][R4.64] ;  /* 0x00000024041c7981 */ /* 0x000162000c1e1900 */
[----:B------:R-:W-:-:S07]  /*1df0*/  IMAD.MOV.U32 R29, RZ, RZ, RZ ;  /* 0x000000ffff1d7224 */ /* 0x000fce00078e00ff */
.L_x_62644:
[----:B------:R-:W3:Y:S02]  /*1e00*/  S2R R35, SR_TID.X ;  /* 0x0000000000237919 */ /* 0x000ee40000002100 */
[----:B---3--:R-:W-:-:S07]  /*1e10*/  VIADD R35, R35, 0x80 ;  /* 0x0000008023237836 */ /* 0x008fce0000000000 */
.L_x_62605:
[----:B------:R-:W-:Y:S05]  /*1e20*/  BSYNC B6 ;  /* 0x0000000000067941 */ /* 0x000fea0003800000 */
.L_x_62604:
[----:B------:R-:W-:Y:S01]  /*1e30*/  ISETP.GE.AND P0, PT, R35, R2, PT ;  /* 0x000000022300720c */ /* 0x000fe20003f06270 */
[----:B------:R-:W-:Y:S01]  /*1e40*/  BSSY B6, `(.L_x_62672) ;  /* 0x00001d5000067945 */ /* 0x000fe20003800000 */
[----:B------:R-:W-:-:S11]  /*1e50*/  CS2R R26, SRZ ;  /* 0x00000000001a7805 */ /* 0x000fd6000001ff00 */
[----:B------:R-:W-:Y:S05]  /*1e60*/  @P0 BRA `(.L_x_62673) ;  /* 0x0000001c00480947 */ /* 0x000fea0003800000 */
[----:B012---:R-:W0:Y:S01]  /*1e70*/  LDC.64 R4, c[0x0][0x228] ;  /* 0x00008a00ff047b82 */ /* 0x007e220000000a00 */
        /* <DEDUP_REMOVED lines=19> */
.L_x_62677:
[----:B------:R0:W5:Y:S01]  /*1fb0*/  LDG.E.U8 R36, desc[UR36][R4.64] ;  /* 0x0000002404247981 */ /* 0x000162000c1e1100 */
[----:B------:R-:W-:Y:S01]  /*1fc0*/  IMAD.MOV.U32 R37, RZ, RZ, RZ ;  /* 0x000000ffff257224 */ /* 0x000fe200078e00ff */
[----:B------:R-:W-:Y:S06]  /*1fd0*/  BRA `(.L_x_62679) ;  /* 0x0000000c00487947 */ /* 0x000fec0003800000 */
.L_x_62676:
        /* <DEDUP_REMOVED lines=8> */
.L_x_62681:
[----:B------:R-:W2:Y:S02]  /*2060*/  LDG.E R36, desc[UR36][R4.64] ;  /* 0x0000002404247981 */ /* 0x000ea4000c1e1900 */
[----:B--2---:R-:W-:Y:S01]  /*2070*/  SHF.R.S32.HI R37, RZ, 0x1f, R36 ;  /* 0x0000001fff257819 */ /* 0x004fe20000011424 */
[----:B------:R-:W-:Y:S06]  /*2080*/  BRA `(.L_x_62679) ;  /* 0x0000000c001c7947 */ /* 0x000fec0003800000 */
.L_x_62680:
[----:B------:R-:W2:Y:S02]  /*2090*/  LDG.E.S16 R36, desc[UR36][R4.64] ;  /* 0x0000002404247981 */ /* 0x000ea4000c1e1700 */
[----:B--2---:R-:W-:Y:S01]  /*20a0*/  SHF.R.S32.HI R37, RZ, 0x1f, R36 ;  /* 0x0000001fff257819 */ /* 0x004fe20000011424 */
[----:B------:R-:W-:Y:S06]  /*20b0*/  BRA `(.L_x_62679) ;  /* 0x0000000c00107947 */ /* 0x000fec0003800000 */
.L_x_62675:
        /* <DEDUP_REMOVED lines=9> */
.L_x_62683:
[----:B------:R-:W2:Y:S02]  /*2150*/  LDG.E.U16 R4, desc[UR36][R4.64] ;  /* 0x0000002404047981 */ /* 0x000ea4000c1e1500 */
[----:B--2---:R-:W-:-:S06]  /*2160*/  HADD2.F32 R36, -RZ, R4.H0_H0 ;  /* 0x20000004ff247230 */ /* 0x004fcc0000004100 */
[----:B------:R-:W0:Y:S01]  /*2170*/  F2I.S64.TRUNC R36, R36 ;  /* 0x0000002400247311 */ /* 0x000e22000020d900 */
[----:B------:R-:W-:Y:S05]  /*2180*/  BRA `(.L_x_62679) ;  /* 0x0000000800dc7947 */ /* 0x000fea0003800000 */
.L_x_62682:
        /* <DEDUP_REMOVED lines=9> */
.L_x_62685:
[----:B------:R-:W2:Y:S02]  /*2220*/  LDG.E.U16 R4, desc[UR36][R4.64] ;  /* 0x0000002404047981 */ /* 0x000ea4000c1e1500 */
[----:B--2---:R-:W-:-:S06]  /*2230*/  HADD2.F32 R36, -RZ, R4.H0_H0 ;  /* 0x20000004ff247230 */ /* 0x004fcc0000004100 */
[----:B------:R-:W0:Y:S01]  /*2240*/  F2I.S64.TRUNC R36, R36 ;  /* 0x0000002400247311 */ /* 0x000e22000020d900 */
[----:B------:R-:W-:Y:S05]  /*2250*/  BRA `(.L_x_62679) ;  /* 0x0000000800a87947 */ /* 0x000fea0003800000 */
.L_x_62684:
[----:B------:R-:W2:Y:S02]  /*2260*/  LDG.E.64 R4, desc[UR36][R4.64] ;  /* 0x0000002404047981 */ /* 0x000ea4000c1e1b00 */
[----:B--2---:R0:W1:Y:S01]  /*2270*/  F2I.S64.F64.TRUNC R36, R4 ;  /* 0x0000000400247311 */ /* 0x004062000030d900 */
[----:B------:R-:W-:Y:S05]  /*2280*/  BRA `(.L_x_62679) ;  /* 0x00000008009c7947 */ /* 0x000fea0003800000 */
.L_x_62674:
        /* <DEDUP_REMOVED lines=13> */
.L_x_62688:
[----:B------:R-:W2:Y:S02]  /*2360*/  LDG.E.64 R4, desc[UR36][R4.64] ;  /* 0x0000002404047981 */ /* 0x000ea4000c1e1b00 */
[----:B--2---:R0:W1:Y:S01]  /*2370*/  F2I.S64.F64.TRUNC R36, R4 ;  /* 0x0000000400247311 */ /* 0x004062000030d900 */
[----:B------:R-:W-:Y:S05]  /*2380*/  BRA `(.L_x_62679) ;  /* 0x00000008005c7947 */ /* 0x000fea0003800000 */
.L_x_62687:
        /* <DEDUP_REMOVED lines=27> */
.L_x_62690:
        /* <DEDUP_REMOVED lines=14> */
.L_x_62689:
[----:B------:R-:W2:Y:S02]  /*2620*/  LDG.E.U16 R36, desc[UR36][R4.64] ;  /* 0x0000002404247981 */ /* 0x000ea4000c1e1500 */
[----:B--2---:R-:W-:-:S06]  /*2630*/  IMAD.U32 R36, R36, 0x10000, RZ ;  /* 0x0001000024247824 */ /* 0x004fcc00078e00ff */
[----:B------:R-:W2:Y:S01]  /*2640*/  F2I.S64.TRUNC R36, R36 ;  /* 0x0000002400247311 */ /* 0x000ea2000020d900 */
[----:B------:R-:W-:Y:S05]  /*2650*/  BRA `(.L_x_62679) ;  /* 0x0000000400a87947 */ /* 0x000fea0003800000 */
.L_x_62686:
        /* <DEDUP_REMOVED lines=11> */
.L_x_62693:
        /* <DEDUP_REMOVED lines=21> */
.L_x_62697:
[----:B------:R-:W-:Y:S05]  /*2860*/  BSYNC B1 ;  /* 0x0000000000017941 */ /* 0x000fea0003800000 */
.L_x_62696:
[----:B------:R-:W-:Y:S01]  /*2870*/  IMAD.SHL.U32 R3, R3, 0x100000, RZ ;  /* 0x0010000003037824 */ /* 0x000fe200078e00ff */
[----:B------:R-:W-:-:S04]  /*2880*/  LEA R5, R0, 0x3b800000, 0x17 ;  /* 0x3b80000000057811 */ /* 0x000fc800078eb8ff */
[----:B------:R-:W-:-:S07]  /*2890*/  LOP3.LUT R36, R5, R3, R36, 0xfe, !PT ;  /* 0x0000000305247212 */ /* 0x000fce00078efe24 */
.L_x_62695:
[----:B------:R-:W-:Y:S05]  /*28a0*/  BSYNC B0 ;  /* 0x0000000000007941 */ /* 0x000fea0003800000 */
.L_x_62694:
[----:B------:R-:W0:Y:S01]  /*28b0*/  F2I.S64.TRUNC R36, R36 ;  /* 0x0000002400247311 */ /* 0x000e22000020d900 */
[----:B------:R-:W-:Y:S05]  /*28c0*/  BRA `(.L_x_62679) ;  /* 0x00000004000c7947 */ /* 0x000fea0003800000 */
.L_x_62692:
        /* <DEDUP_REMOVED lines=21> */
.L_x_62701:
[----:B------:R-:W-:Y:S05]  /*2a20*/  BSYNC B1 ;  /* 0x0000000000017941 */ /* 0x000fea0003800000 */
.L_x_62700:
[----:B------:R-:W-:Y:S01]  /*2a30*/  IMAD.SHL.U32 R3, R3, 0x200000, RZ ;  /* 0x0020000003037824 */ /* 0x000fe200078e00ff */
[----:B------:R-:W-:-:S04]  /*2a40*/  LEA R5, R0, 0x37800000, 0x17 ;  /* 0x3780000000057811 */ /* 0x000fc800078eb8ff */
[----:B------:R-:W-:-:S07]  /*2a50*/  LOP3.LUT R36, R5, R3, R36, 0xfe, !PT ;  /* 0x0000000305247212 */ /* 0x000fce00078efe24 */
.L_x_62699:
[----:B------:R-:W-:Y:S05]  /*2a60*/  BSYNC B0 ;  /* 0x0000000000007941 */ /* 0x000fea0003800000 */
.L_x_62698:
[----:B------:R-:W0:Y:S01]  /*2a70*/  F2I.S64.TRUNC R36, R36 ;  /* 0x0000002400247311 */ /* 0x000e22000020d900 */
[----:B------:R-:W-:Y:S05]  /*2a80*/  BRA `(.L_x_62679) ;  /* 0x00000000009c7947 */ /* 0x000fea0003800000 */
.L_x_62691:
        /* <DEDUP_REMOVED lines=14> */
.L_x_62705:
[----:B------:R-:W-:Y:S05]  /*2b70*/  BSYNC B0 ;  /* 0x0000000000007941 */ /* 0x000fea0003800000 */
.L_x_62704:
[----:B------:R-:W0:Y:S01]  /*2b80*/  F2I.S64.TRUNC R36, R36 ;  /* 0x0000002400247311 */ /* 0x000e22000020d900 */
[----:B------:R-:W-:Y:S05]  /*2b90*/  BRA `(.L_x_62679) ;  /* 0x0000000000587947 */ /* 0x000fea0003800000 */
.L_x_62678:
        /* <DEDUP_REMOVED lines=16> */
.L_x_62706:
[----:B------:R-:W-:Y:S01]  /*2ca0*/  CS2R R36, SRZ ;  /* 0x0000000000247805 */ /* 0x000fe2000001ff00 */
[----:B------:R-:W-:Y:S06]  /*2cb0*/  BRA `(.L_x_62679) ;  /* 0x0000000000107947 */ /* 0x000fec0003800000 */
.L_x_62703:
[----:B------:R0:W5:Y:S01]  /*2cc0*/  LDG.E.64 R36, desc[UR36][R4.64] ;  /* 0x0000002404247981 */ /* 0x000162000c1e1b00 */
[----:B------:R-:W-:Y:S05]  /*2cd0*/  BRA `(.L_x_62679) ;  /* 0x0000000000087947 */ /* 0x000fea0003800000 */
.L_x_62702:
[----:B------:R0:W5:Y:S01]  /*2ce0*/  LDG.E R36, desc[UR36][R4.64] ;  /* 0x0000002404247981 */ /* 0x000162000c1e1900 */
[----:B------:R-:W-:-:S07]  /*2cf0*/  IMAD.MOV.U32 R37, RZ, RZ, RZ ;  /* 0x000000ffff257224 */ /* 0x000fce00078e00ff */
.L_x_62679:
        /* <DEDUP_REMOVED lines=19> */
.L_x_62710:
[----:B------:R0:W5:Y:S01]  /*2e30*/  LDG.E.U8 R26, desc[UR36][R4.64] ;  /* 0x00000024041a7981 */ /* 0x000162000c1e1100 */
[----:B------:R-:W-:Y:S01]  /*2e40*/  IMAD.MOV.U32 R27, RZ, RZ, RZ ;  /* 0x000000ffff1b7224 */ /* 0x000fe200078e00ff */
[----:B------:R-:W-:Y:S06]  /*2e50*/  BRA `(.L_x_62712) ;  /* 0x0000000c00487947 */ /* 0x000fec0003800000 */
.L_x_62709:
        /* <DEDUP_REMOVED lines=8> */
.L_x_62714:
[----:B------:R-:W3:Y:S02]  /*2ee0*/  LDG.E R26, desc[UR36][R4.64] ;  /* 0x00000024041a7981 */ /* 0x000ee4000c1e1900 */
[----:B---3--:R-:W-:Y:S01]  /*2ef0*/  SHF.R.S32.HI R27, RZ, 0x1f, R26 ;  /* 0x0000001fff1b7819 */ /* 0x008fe2000001141a */
[----:B------:R-:W-:Y:S06]  /*2f00*/  BRA `(.L_x_62712) ;  /* 0x0000000c001c7947 */ /* 0x000fec0003800000 */
.L_x_62713:
[----:B------:R-:W3:Y:S02]  /*2f10*/  LDG.E.S16 R26, desc[UR36][R4.64] ;  /* 0x00000024041a7981 */ /* 0x000ee4000c1e1700 */
[----:B---3--:R-:W-:Y:S01]  /*2f20*/  SHF.R.S32.HI R27, RZ, 0x1f, R26 ;  /* 0x0000001fff1b7819 */ /* 0x008fe2000001141a */
[----:B------:R-:W-:Y:S06]  /*2f30*/  BRA `(.L_x_62712) ;  /* 0x0000000c00107947 */ /* 0x000fec0003800000 */
.L_x_62708:
[----:B------:R-:W-:-:S13]  /*2f40*/  ISETP.GT.AND P0, PT, R0, 0x6, PT ;  /* 0x000000060000780c */ /* 0x000fda0003f04270 */
[----:B------:R-:W-:Y:S05]  /*2f50*/  @P0 BRA `(.L_x_62715) ;  /* 0x00000000002c0947 */ /* 0x000fea0003800000 */
[----:B------:R-:W-:-:S13]  /*2f60*/  ISETP.NE.AND P0, PT, R0, 0x5, PT ;  /* 0x000000050000780c */ /* 0x000fda0003f05270 */
[----:B------:R-:W-:Y:S05]  /*2f70*/  @!P0 BRA `(.L_x_62716) ;  /* 0x0000000000148947 */ /* 0x000fea0003800000 */
[----:B------:R-:W-:-:S13]  /*2f80*/  ISETP.NE.AND P0, PT, R0, 0x6, PT ;  /* 0x000000060000780c */ /* 0x000fda0003f05270 */
[----:B------:R-:W-:Y:S05]  /*2f90*/  @P0 BRA `(.L_x_62711) ;  /* 0x0000000800a00947 */ /* 0x000fea0003800000 */
[----:B------:R-:W3:Y:S02]  /*2fa0*/  LDG.E R4, desc[UR36][R4.64] ;  /* 0x0000002404047981 */ /* 0x000ee4000c1e1900 */
[----:B---3--:R0:W3:Y:S01]  /*2fb0*/  F2I.S64.TRUNC R26, R4 ;  /* 0x00000004001a7311 */ /* 0x0080e2000020d900 */
[----:B------:R-:W-:Y:S05]  /*2fc0*/  BRA `(.L_x_62712) ;  /* 0x0000000800ec7947 */ /* 0x000fea0003800000 */
.L_x_62716:
[----:B------:R-:W3:Y:S02]  /*2fd0*/  LDG.E.U16 R4, desc[UR36][R4.64] ;  /* 0x0000002404047981 */ /* 0x000ee4000c1e1500 */
[----:B---3--:R-:W-:-:S06]  /*2fe0*/  HADD2.F32 R26, -RZ, R4.H0_H0 ;  /* 0x20000004ff1a7230 */ /* 0x008fcc0000004100 */
[----:B------:R-:W0:Y:S01]  /*2ff0*/  F2I.S64.TRUNC R26, R26 ;  /* 0x0000001a001a7311 */ /* 0x000e22000020d900 */
[----:B------:R-:W-:Y:S05]  /*3000*/  BRA `(.L_x_62712) ;  /* 0x0000000800dc7947 */ /* 0x000fea0003800000 */
.L_x_62715:
[----:B------:R-:W-:-:S13]  /*3010*/  ISETP.NE.AND P0, PT, R0, 0x7, PT ;  /* 0x000000070000780c */ /* 0x000fda0003f05270 */
[----:B------:R-:W-:Y:S05]  /*3020*/  @!P0 BRA `(.L_x_62717) ;  /* 0x00000000002c8947 */ /* 0x000fea0003800000 */
[----:B------:R-:W-:-:S13]  /*3030*/  ISETP.NE.AND P0, PT, R0, 0x8, PT ;  /* 0x000000080000780c */ /* 0x000fda0003f05270 */
[----:B------:R-:W-:Y:S05]  /*3040*/  @!P0 BRA `(.L_x_62718) ;  /* 0x0000000000148947 */ /* 0x000fea0003800000 */
[----:B------:R-:W-:-:S13]  /*3050*/  ISETP.NE.AND P0, PT, R0, 0x9, PT ;  /* 0x000000090000780c */ /* 0x000fda0003f05270 */
[----:B------:R-:W-:Y:S05]  /*3060*/  @P0 BRA `(.L_x_62711) ;  /* 0x00000008006c0947 */ /* 0x000fea0003800000 */
[----:B------:R-:W3:Y:S02]  /*3070*/  LDG.E R4, desc[UR36][R4.64] ;  /* 0x0000002404047981 */ /* 0x000ee4000c1e1900 */
[----:B---3--:R0:W3:Y:S01]  /*3080*/  F2I.S64.TRUNC R26, R4 ;  /* 0x00000004001a7311 */ /* 0x0080e2000020d900 */
[----:B------:R-:W-:Y:S05]  /*3090*/  BRA `(.L_x_62712) ;  /* 0x0000000800b87947 */ /* 0x000fea0003800000 */
.L_x_62718:
[----:B------:R-:W3:Y:S02]  /*30a0*/  LDG.E.U16 R4, desc[UR36][R4.64] ;  /* 0x0000002404047981 */ /* 0x000ee4000c1e1500 */
[----:B---3--:R-:W-:-:S06]  /*30b0*/  HADD2.F32 R26, -RZ, R4.H0_H0 ;  /* 0x20000004ff1a7230 */ /* 0x008fcc0000004100 */
[----:B------:R-:W0:Y:S01]  /*30c0*/  F2I.S64.TRUNC R26, R26 ;  /* 0x0000001a001a7311 */ /* 0x000e22000020d900 */
[----:B------:R-:W-:Y:S05]  /*30d0*/  BRA `(.L_x_62712) ;  /* 0x0000000800a87947 */ /* 0x000fea0003800000 */
.L_x_62717:
[----:B------:R-:W3:Y:S02]  /*30e0*/  LDG.E.64 R4, desc[UR36][R4.64] ;  /* 0x0000002404047981 */ /* 0x000ee4000c1e1b00 */
[----:B---3--:R0:W3:Y:S01]  /*30f0*/  F2I.S64.F64.TRUNC R26, R4 ;  /* 0x00000004001a7311 */ /* 0x0080e2000030d900 */
[----:B------:R-:W-:Y:S05]  /*3100*/  BRA `(.L_x_62712) ;  /* 0x00000008009c7947 */ /* 0x000fea0003800000 */
.L_x_62707:
        /* <DEDUP_REMOVED lines=13> */
.L_x_62721:
[----:B------:R-:W3:Y:S02]  /*31e0*/  LDG.E.64 R4, desc[UR36][R4.64] ;  /* 0x0000002404047981 */ /* 0x000ee4000c1e1b00 */
[----:B---3--:R0:W3:Y:S01]  /*31f0*/  F2I.S64.F64.TRUNC R26, R4 ;  /* 0x00000004001a7311 */ /* 0x0080e2000030d900 */
[----:B------:R-:W-:Y:S05]  /*3200*/  BRA `(.L_x_62712) ;  /* 0x00000008005c7947 */ /* 0x000fea0003800000 */
.L_x_62720:
        /* <DEDUP_REMOVED lines=25> */
[----:B------:R0:W3:Y:S01]  /*33a0*/  F2I.S64.TRUNC R26, R7 ;  /* 0x00000007001a7311 */ /* 0x0000e2000020d900 */
[----:B------:R-:W-:Y:S05]  /*33b0*/  BRA `(.L_x_62712) ;  /* 0x0000000400f07947 */ /* 0x000fea0003800000 */
.L_x_62723:
        /* <DEDUP_REMOVED lines=12> */
[----:B------:R0:W3:Y:S01]  /*3480*/  F2I.S64.TRUNC R26, R0 ;  /* 0x00000000001a7311 */ /* 0x0000e2000020d900 */
[----:B------:R-:W-:Y:S05]  /*3490*/  BRA `(.L_x_62712) ;  /* 0x0000000400b87947 */ /* 0x000fea0003800000 */
.L_x_62722:
[----:B------:R-:W3:Y:S02]  /*34a0*/  LDG.E.U16 R26, desc[UR36][R4.64] ;  /* 0x00000024041a7981 */ /* 0x000ee4000c1e1500 */
[----:B---3--:R-:W-:-:S06]  /*34b0*/  IMAD.U32 R26, R26, 0x10000, RZ ;  /* 0x000100001a1a7824 */ /* 0x008fcc00078e00ff */
[----:B------:R-:W0:Y:S01]  /*34c0*/  F2I.S64.TRUNC R26, R26 ;  /* 0x0000001a001a7311 */ /* 0x000e22000020d900 */
[----:B------:R-:W-:Y:S05]  /*34d0*/  BRA `(.L_x_62712) ;  /* 0x0000000400a87947 */ /* 0x000fea0003800000 */
.L_x_62719:
        /* <DEDUP_REMOVED lines=11> */
.L_x_62726:
        /* <DEDUP_REMOVED lines=21> */
.L_x_62730:
[----:B------:R-:W-:Y:S05]  /*36e0*/  BSYNC B1 ;  /* 0x0000000000017941 */ /* 0x000fea0003800000 */
.L_x_62729:
[----:B------:R-:W-:Y:S01]  /*36f0*/  IMAD.SHL.U32 R3, R3, 0x100000, RZ ;  /* 0x0010000003037824 */ /* 0x000fe200078e00ff */
[----:B------:R-:W-:-:S04]  /*3700*/  LEA R5, R0, 0x3b800000, 0x17 ;  /* 0x3b80000000057811 */ /* 0x000fc800078eb8ff */
[----:B------:R-:W-:-:S07]  /*3710*/  LOP3.LUT R26, R5, R3, R26, 0xfe, !PT ;  /* 0x00000003051a7212 */ /* 0x000fce00078efe1a */
.L_x_62728:
[----:B------:R-:W-:Y:S05]  /*3720*/  BSYNC B0 ;  /* 0x0000000000007941 */ /* 0x000fea0003800000 */
.L_x_62727:
[----:B------:R-:W3:Y:S01]  /*3730*/  F2I.S64.TRUNC R26, R26 ;  /* 0x0000001a001a7311 */ /* 0x000ee2000020d900 */
[----:B------:R-:W-:Y:S05]  /*3740*/  BRA `(.L_x_62712) ;  /* 0x00000004000c7947 */ /* 0x000fea0003800000 */
.L_x_62725:
        /* <DEDUP_REMOVED lines=21> */
.L_x_62734:
[----:B------:R-:W-:Y:S05]  /*38a0*/  BSYNC B1 ;  /* 0x0000000000017941 */ /* 0x000fea0003800000 */
.L_x_62733:
[----:B------:R-:W-:Y:S01]  /*38b0*/  IMAD.SHL.U32 R3, R3, 0x200000, RZ ;  /* 0x0020000003037824 */ /* 0x000fe200078e00ff */
[----:B------:R-:W-:-:S04]  /*38c0*/  LEA R5, R0, 0x37800000, 0x17 ;  /* 0x3780000000057811 */ /* 0x000fc800078eb8ff */
[----:B------:R-:W-:-:S07]  /*38d0*/  LOP3.LUT R26, R5, R3, R26, 0xfe, !PT ;  /* 0x00000003051a7212 */ /* 0x000fce00078efe1a */
.L_x_62732:
[----:B------:R-:W-:Y:S05]  /*38e0*/  BSYNC B0 ;  /* 0x0000000000007941 */ /* 0x000fea0003800000 */
.L_x_62731:
[----:B------:R-:W0:Y:S01]  /*38f0*/  F2I.S64.TRUNC R26, R26 ;  /* 0x0000001a001a7311 */ /* 0x000e22000020d900 */
[----:B------:R-:W-:Y:S05]  /*3900*/  BRA `(.L_x_62712) ;  /* 0x00000000009c7947 */ /* 0x000fea0003800000 */
.L_x_62724:
        /* <DEDUP_REMOVED lines=14> */
.L_x_62738:
[----:B------:R-:W-:Y:S05]  /*39f0*/  BSYNC B0 ;  /* 0x0000000000007941 */ /* 0x000fea0003800000 */
.L_x_62737:
[----:B------:R-:W0:Y:S01]  /*3a00*/  F2I.S64.TRUNC R26, R26 ;  /* 0x0000001a001a7311 */ /* 0x000e22000020d900 */
[----:B------:R-:W-:Y:S05]  /*3a10*/  BRA `(.L_x_62712) ;  /* 0x0000000000587947 */ /* 0x000fea0003800000 */
.L_x_62711:
        /* <DEDUP_REMOVED lines=16> */
.L_x_62739:
[----:B------:R-:W-:Y:S01]  /*3b20*/  CS2R R26, SRZ ;  /* 0x00000000001a7805 */ /* 0x000fe2000001ff00 */
[----:B------:R-:W-:Y:S06]  /*3b30*/  BRA `(.L_x_62712) ;  /* 0x0000000000107947 */ /* 0x000fec0003800000 */
.L_x_62736:
[----:B------:R0:W5:Y:S01]  /*3b40*/  LDG.E.64 R26, desc[UR36][R4.64] ;  /* 0x00000024041a7981 */ /* 0x000162000c1e1b00 */
[----:B------:R-:W-:Y:S05]  /*3b50*/  BRA `(.L_x_62712) ;  /* 0x0000000000087947 */ /* 0x000fea0003800000 */
.L_x_62735:
[----:B------:R0:W5:Y:S01]  /*3b60*/  LDG.E R26, desc[UR36][R4.64] ;  /* 0x00000024041a7981 */ /* 0x000162000c1e1900 */
[----:B------:R-:W-:-:S07]  /*3b70*/  IMAD.MOV.U32 R27, RZ, RZ, RZ ;  /* 0x000000ffff1b7224 */ /* 0x000fce00078e00ff */
.L_x_62712:
[----:B------:R-:W-:-:S07]  /*3b80*/  VIADD R35, R35, 0x80 ;  /* 0x0000008023237836 */ /* 0x000fce0000000000 */
.L_x_62673:
[----:B------:R-:W-:Y:S05]  /*3b90*/  BSYNC B6 ;  /* 0x0000000000067941 */ /* 0x000fea0003800000 */
.L_x_62672:
[----:B------:R-:W-:Y:S01]  /*3ba0*/  ISETP.GE.AND P0, PT, R35, R2, PT ;  /* 0x000000022300720c */ /* 0x000fe20003f06270 */
[----:B------:R-:W-:Y:S01]  /*3bb0*/  BSSY B6, `(.L_x_62740) ;  /* 0x00001d7000067945 */ /* 0x000fe20003800000 */
[----:B------:R-:W-:Y:S02]  /*3bc0*/  CS2R R24, SRZ ;  /* 0x0000000000187805 */ /* 0x000fe4000001ff00 */
[----:B------:R-:W-:Y:S02]  /*3bd0*/  CS2R R22, SRZ ;  /* 0x0000000000167805 */ /* 0x000fe4000001ff00 */
[----:B------:R-:W-:-:S07]  /*3be0*/  CS2R R18, SRZ ;  /* 0x0000000000127805 */ /* 0x000fce000001ff00 */
        /* <DEDUP_REMOVED lines=21> */
.L_x_62745:
[----:B------:R0:W5:Y:S01]  /*3d40*/  LDG.E.U8 R22, desc[UR36][R4.64] ;  /* 0x0000002404167981 */ /* 0x000162000c1e1100 */
[----:B------:R-:W-:Y:S01]  /*3d50*/  IMAD.MOV.U32 R23, RZ, RZ, RZ ;  /* 0x000000ffff177224 */ /* 0x000fe200078e00ff */
[----:B------:R-:W-:Y:S06]  /*3d60*/  BRA `(.L_x_62747) ;  /* 0x0000000c00487947 */ /* 0x000fec0003800000 */
.L_x_62744:
        /* <DEDUP_REMOVED lines=8> */
.L_x_62749:
[----:B------:R-:W2:Y:S02]  /*3df0*/  LDG.E R22, desc[UR36][R4.64] ;  /* 0x0000002404167981 */ /* 0x000ea4000c1e1900 */
[----:B--2---:R-:W-:Y:S01]  /*3e00*/  SHF.R.S32.HI R23, RZ, 0x1f, R22 ;  /* 0x0000001fff177819 */ /* 0x004fe20000011416 */
[----:B------:R-:W-:Y:S06]  /*3e10*/  BRA `(.L_x_62747) ;  /* 0x0000000c001c7947 */ /* 0x000fec0003800000 */
.L_x_62748:
[----:B------:R-:W2:Y:S02]  /*3e20*/  LDG.E.S16 R22, desc[UR36][R4.64] ;  /* 0x0000002404167981 */ /* 0x000ea4000c1e1700 */
[----:B--2---:R-:W-:Y:S01]  /*3e30*/  SHF.R.S32.HI R23, RZ, 0x1f, R22 ;  /* 0x0000001fff177819 */ /* 0x004fe20000011416 */
[----:B------:R-:W-:Y:S06]  /*3e40*/  BRA `(.L_x_62747) ;  /* 0x0000000c00107947 */ /* 0x000fec0003800000 */
.L_x_62743:
        /* <DEDUP_REMOVED lines=9> */
.L_x_62751:
[----:B------:R-:W2:Y:S02]  /*3ee0*/  LDG.E.U16 R4, desc[UR36][R4.64] ;  /* 0x0000002404047981 */ /* 0x000ea4000c1e1500 */
[----:B--2---:R-:W-:-:S06]  /*3ef0*/  HADD2.F32 R22, -RZ, R4.H0_H0 ;  /* 0x20000004ff167230 */ /* 0x004fcc0000004100 */
[----:B------:R-:W0:Y:S01]  /*3f00*/  F2I.S64.TRUNC R22, R22 ;  /* 0x0000001600167311 */ /* 0x000e22000020d900 */
[----:B------:R-:W-:Y:S05]  /*3f10*/  BRA `(.L_x_62747) ;  /* 0x0000000800dc7947 */ /* 0x000fea0003800000 */
.L_x_62750:
        /* <DEDUP_REMOVED lines=9> */
.L_x_62753:
[----:B------:R-:W2:Y:S02]  /*3fb0*/  LDG.E.U16 R4, desc[UR36][R4.64] ;  /* 0x0000002404047981 */ /* 0x000ea4000c1e1500 */
[----:B--2---:R-:W-:-:S06]  /*3fc0*/  HADD2.F32 R22, -RZ, R4.H0_H0 ;  /* 0x20000004ff167230 */ /* 0x004fcc0000004100 */
[----:B------:R-:W0:Y:S01]  /*3fd0*/  F2I.S64.TRUNC R22, R22 ;  /* 0x0000001600167311 */ /* 0x000e22000020d900 */
[----:B------:R-:W-:Y:S05]  /*3fe0*/  BRA `(.L_x_62747) ;  /* 0x0000000800a87947 */ /* 0x000fea0003800000 */
.L_x_62752:
[----:B------:R-:W2:Y:S02]  /*3ff0*/  LDG.E.64 R4, desc[UR36][R4.64] ;  /* 0x0000002404047981 */ /* 0x000ea4000c1e1b00 */
[----:B--2---:R0:W1:Y:S01]  /*4000*/  F2I.S64.F64.TRUNC R22, R4 ;  /* 0x0000000400167311 */ /* 0x004062000030d900 */
[----:B------:R-:W-:Y:S05]  /*4010*/  BRA `(.L_x_62747) ;  /* 0x00000008009c7947 */ /* 0x000fea0003800000 */
.L_x_62742:
        /* <DEDUP_REMOVED lines=13> */
.L_x_62756:
[----:B------:R-:W2:Y:S02]  /*40f0*/  LDG.E.64 R4, desc[UR36][R4.64] ;  /* 0x0000002404047981 */ /* 0x000ea4000c1e1b00 */
[----:B--2---:R0:W1:Y:S01]  /*4100*/  F2I.S64.F64.TRUNC R22, R4 ;  /* 0x0000000400167311 */ /* 0x004062000030d900 */
[----:B------:R-:W-:Y:S05]  /*4110*/  BRA `(.L_x_62747) ;  /* 0x00000008005c7947 */ /* 0x000fea0003800000 */
.L_x_62755:
        /* <DEDUP_REMOVED lines=27> */
.L_x_62758:
        /* <DEDUP_REMOVED lines=14> */
.L_x_62757:
[----:B------:R-:W2:Y:S02]  /*43b0*/  LDG.E.U16 R22, desc[UR36][R4.64] ;  /* 0x0000002404167981 */ /* 0x000ea4000c1e1500 */
[----:B--2---:R-:W-:-:S06]  /*43c0*/  IMAD.U32 R22, R22, 0x10000, RZ ;  /* 0x0001000016167824 */ /* 0x004fcc00078e00ff */
[----:B------:R-:W2:Y:S01]  /*43d0*/  F2I.S64.TRUNC R22, R22 ;  /* 0x0000001600167311 */ /* 0x000ea2000020d900 */
[----:B------:R-:W-:Y:S05]  /*43e0*/  BRA `(.L_x_62747) ;  /* 0x0000000400a87947 */ /* 0x000fea0003800000 */
.L_x_62754:
        /* <DEDUP_REMOVED lines=11> */
.L_x_62761:
        /* <DEDUP_REMOVED lines=21> */
.L_x_62765:
[----:B------:R-:W-:Y:S05]  /*45f0*/  BSYNC B1 ;  /* 0x0000000000017941 */ /* 0x000fea0003800000 */
.L_x_62764:
[----:B------:R-:W-:Y:S01]  /*4600*/  IMAD.SHL.U32 R3, R3, 0x100000, RZ ;  /* 0x0010000003037824 */ /* 0x000fe200078e00ff */
[----:B------:R-:W-:-:S04]  /*4610*/  LEA R5, R0, 0x3b800000, 0x17 ;  /* 0x3b80000000057811 */ /* 0x000fc800078eb8ff */
[----:B------:R-:W-:-:S07]  /*4620*/  LOP3.LUT R22, R5, R3, R22, 0xfe, !PT ;  /* 0x0000000305167212 */ /* 0x000fce00078efe16 */
.L_x_62763:
[----:B------:R-:W-:Y:S05]  /*4630*/  BSYNC B0 ;  /* 0x0000000000007941 */ /* 0x000fea0003800000 */
.L_x_62762:
[----:B------:R-:W0:Y:S01]  /*4640*/  F2I.S64.TRUNC R22, R22 ;  /* 0x0000001600167311 */ /* 0x000e22000020d900 */
[----:B------:R-:W-:Y:S05]  /*4650*/  BRA `(.L_x_62747) ;  /* 0x00000004000c7947 */ /* 0x000fea0003800000 */
.L_x_62760:
        /* <DEDUP_REMOVED lines=21> */
.L_x_62769:
[----:B------:R-:W-:Y:S05]  /*47b0*/  BSYNC B1 ;  /* 0x0000000000017941 */ /* 0x000fea0003800000 */
.L_x_62768:
[----:B------:R-:W-:Y:S01]  /*47c0*/  IMAD.SHL.U32 R3, R3, 0x200000, RZ ;  /* 0x0020000003037824 */ /* 0x000fe200078e00ff */
[----:B------:R-:W-:-:S04]  /*47d0*/  LEA R5, R0, 0x37800000, 0x17 ;  /* 0x3780000000057811 */ /* 0x000fc800078eb8ff */
[----:B------:R-:W-:-:S07]  /*47e0*/  LOP3.LUT R22, R5, R3, R22, 0xfe, !PT ;  /* 0x0000000305167212 */ /* 0x000fce00078efe16 */
.L_x_62767:
[----:B------:R-:W-:Y:S05]  /*47f0*/  BSYNC B0 ;  /* 0x0000000000007941 */ /* 0x000fea0003800000 */
.L_x_62766:
[----:B------:R-:W0:Y:S01]  /*4800*/  F2I.S64.TRUNC R22, R22 ;  /* 0x0000001600167311 */ /* 0x000e22000020d900 */
[----:B------:R-:W-:Y:S05]  /*4810*/  BRA `(.L_x_62747) ;  /* 0x00000000009c7947 */ /* 0x000fea0003800000 */
.L_x_62759:
        /* <DEDUP_REMOVED lines=14> */
.L_x_62773:
[----:B------:R-:W-:Y:S05]  /*4900*/  BSYNC B0 ;  /* 0x0000000000007941 */ /* 0x000fea0003800000 */
.L_x_62772:
[----:B------:R-:W0:Y:S01]  /*4910*/  F2I.S64.TRUNC R22, R22 ;  /* 0x0000001600167311 */ /* 0x000e22000020d900 */
[----:B------:R-:W-:Y:S05]  /*4920*/  BRA `(.L_x_62747) ;  /* 0x0000000000587947 */ /* 0x000fea0003800000 */
.L_x_62746:
        /* <DEDUP_REMOVED lines=16> */
.L_x_62774:
[----:B------:R-:W-:Y:S01]  /*4a30*/  CS2R R22, SRZ ;  /* 0x0000000000167805 */ /* 0x000fe2000001ff00 */
[----:B------:R-:W-:Y:S06]  /*4a40*/  BRA `(.L_x_62747) ;  /* 0x0000000000107947 */ /* 0x000fec0003800000 */
.L_x_62771:
[----:B------:R0:W5:Y:S01]  /*4a50*/  LDG.E.64 R22, desc[UR36][R4.64] ;  /* 0x0000002404167981 */ /* 0x000162000c1e1b00 */
[----:B------:R-:W-:Y:S05]  /*4a60*/  BRA `(.L_x_62747) ;  /* 0x0000000000087947 */ /* 0x000fea0003800000 */
.L_x_62770:
[----:B------:R0:W5:Y:S01]  /*4a70*/  LDG.E R22, desc[UR36][R4.64] ;  /* 0x0000002404167981 */ /* 0x000162000c1e1900 */
[----:B------:R-:W-:-:S07]  /*4a80*/  IMAD.MOV.U32 R23, RZ, RZ, RZ ;  /* 0x000000ffff177224 */ /* 0x000fce00078e00ff */
.L_x_62747:
        /* <DEDUP_REMOVED lines=19> */
.L_x_62778:
[----:B------:R0:W5:Y:S01]  /*4bc0*/  LDG.E.U8 R18, desc[UR36][R4.64] ;  /* 0x0000002404127981 */ /* 0x000162000c1e1100 */
[----:B------:R-:W-:Y:S01]  /*4bd0*/  IMAD.MOV.U32 R19, RZ, RZ, RZ ;  /* 0x000000ffff137224 */ /* 0x000fe200078e00ff */
[----:B------:R-:W-:Y:S06]  /*4be0*/  BRA `(.L_x_62780) ;  /* 0x0000000c00487947 */ /* 0x000fec0003800000 */
.L_x_62777:
        /* <DEDUP_REMOVED lines=8> */
.L_x_62782:
[----:B------:R-:W2:Y:S02]  /*4c70*/  LDG.E R18, desc[UR36][R4.64] ;  /* 0x0000002404127981 */ /* 0x000ea4000c1e1900 */
[----:B--2---:R-:W-:Y:S01]  /*4c80*/  SHF.R.S32.HI R19, RZ, 0x1f, R18 ;  /* 0x0000001fff137819 */ /* 0x004fe20000011412 */
[----:B------:R-:W-:Y:S06]  /*4c90*/  BRA `(.L_x_62780) ;  /* 0x0000000c001c7947 */ /* 0x000fec0003800000 */
.L_x_62781:
[----:B------:R-:W2:Y:S02]  /*4ca0*/  LDG.E.S16 R18, desc[UR36][R4.64] ;  /* 0x0000002404127981 */ /* 0x000ea4000c1e1700 */
[----:B--2---:R-:W-:Y:S01]  /*4cb0*/  SHF.R.S32.HI R19, RZ, 0x1f, R18 ;  /* 0x0000001fff137819 */ /* 0x004fe20000011412 */
[----:B------:R-:W-:Y:S06]  /*4cc0*/  BRA `(.L_x_62780) ;  /* 0x0000000c00107947 */ /* 0x000fec0003800000 */
.L_x_62776:
[----:B------:R-:W-:-:S13]  /*4cd0*/  ISETP.GT.AND P0, PT, R0, 0x6, PT ;  /* 0x000000060000780c */ /* 0x000fda0003f04270 */
[----:B------:R-:W-:Y:S05]  /*4ce0*/  @P0 BRA `(.L_x_62783) ;  /* 0x00000000002c0947 */ /* 0x000fea0003800000 */
[----:B------:R-:W-:-:S13]  /*4cf0*/  ISETP.NE.AND P0, PT, R0, 0x5, PT ;  /* 0x000000050000780c */ /* 0x000fda0003f05270 */
[----:B------:R-:W-:Y:S05]  /*4d00*/  @!P0 BRA `(.L_x_62784) ;  /* 0x0000000000148947 */ /* 0x000fea0003800000 */
[----:B------:R-:W-:-:S13]  /*4d10*/  ISETP.NE.AND P0, PT, R0, 0x6, PT ;  /* 0x000000060000780c */ /* 0x000fda0003f05270 */
[----:B------:R-:W-:Y:S05]  /*4d20*/  @P0 BRA `(.L_x_62779) ;  /* 0x0000000800a00947 */ /* 0x000fea0003800000 */
[----:B------:R-:W2:Y:S02]  /*4d30*/  LDG.E R4, desc[UR36][R4.64] ;  /* 0x0000002404047981 */ /* 0x000ea4000c1e1900 */
[----:B--2---:R0:W2:Y:S01]  /*4d40*/  F2I.S64.TRUNC R18, R4 ;  /* 0x0000000400127311 */ /* 0x0040a2000020d900 */
[----:B------:R-:W-:Y:S05]  /*4d50*/  BRA `(.L_x_62780) ;  /* 0x0000000800ec7947 */ /* 0x000fea0003800000 */
.L_x_62784:
[----:B------:R-:W2:Y:S02]  /*4d60*/  LDG.E.U16 R4, desc[UR36][R4.64] ;  /* 0x0000002404047981 */ /* 0x000ea4000c1e1500 */
[----:B--2---:R-:W-:-:S06]  /*4d70*/  HADD2.F32 R18, -RZ, R4.H0_H0 ;  /* 0x20000004ff127230 */ /* 0x004fcc0000004100 */
[----:B------:R-:W0:Y:S01]  /*4d80*/  F2I.S64.TRUNC R18, R18 ;  /* 0x0000001200127311 */ /* 0x000e22000020d900 */
[----:B------:R-:W-:Y:S05]  /*4d90*/  BRA `(.L_x_62780) ;  /* 0x0000000800dc7947 */ /* 0x000fea0003800000 */
.L_x_62783:
[----:B------:R-:W-:-:S13]  /*4da0*/  ISETP.NE.AND P0, PT, R0, 0x7, PT ;  /* 0x000000070000780c */ /* 0x000fda0003f05270 */
[----:B------:R-:W-:Y:S05]  /*4db0*/  @!P0 BRA `(.L_x_62785) ;  /* 0x00000000002c8947 */ /* 0x000fea0003800000 */
[----:B------:R-:W-:-:S13]  /*4dc0*/  ISETP.NE.AND P0, PT, R0, 0x8, PT ;  /* 0x000000080000780c */ /* 0x000fda0003f05270 */
[----:B------:R-:W-:Y:S05]  /*4dd0*/  @!P0 BRA `(.L_x_62786) ;  /* 0x0000000000148947 */ /* 0x000fea0003800000 */
[----:B------:R-:W-:-:S13]  /*4de0*/  ISETP.NE.AND P0, PT, R0, 0x9, PT ;  /* 0x000000090000780c */ /* 0x000fda0003f05270 */
[----:B------:R-:W-:Y:S05]  /*4df0*/  @P0 BRA `(.L_x_62779) ;  /* 0x00000008006c0947 */ /* 0x000fea0003800000 */
[----:B------:R-:W2:Y:S02]  /*4e00*/  LDG.E R4, desc[UR36][R4.64] ;  /* 0x0000002404047981 */ /* 0x000ea4000c1e1900 */
[----:B--2---:R0:W2:Y:S01]  /*4e10*/  F2I.S64.TRUNC R18, R4 ;  /* 0x0000000400127311 */ /* 0x0040a2000020d900 */
[----:B------:R-:W-:Y:S05]  /*4e20*/  BRA `(.L_x_62780) ;  /* 0x0000000800b87947 */ /* 0x000fea0003800000 */
.L_x_62786:
[----:B------:R-:W2:Y:S02]  /*4e30*/  LDG.E.U16 R4, desc[UR36][R4.64] ;  /* 0x0000002404047981 */ /* 0x000ea4000c1e1500 */
[----:B--2---:R-:W-:-:S06]  /*4e40*/  HADD2.F32 R18, -RZ, R4.H0_H0 ;  /* 0x20000004ff127230 */ /* 0x004fcc0000004100 */
[----:B------:R-:W0:Y:S01]  /*4e50*/  F2I.S64.TRUNC R18, R18 ;  /* 0x0000001200127311 */ /* 0x000e22000020d900 */
[----:B------:R-:W-:Y:S05]  /*4e60*/  BRA `(.L_x_62780) ;  /* 0x0000000800a87947 */ /* 0x000fea0003800000 */
.L_x_62785:
[----:B------:R-:W2:Y:S02]  /*4e70*/  LDG.E.64 R4, desc[UR36][R4.64] ;  /* 0x0000002404047981 */ /* 0x000ea4000c1e1b00 */
[----:B--2---:R0:W2:Y:S01]  /*4e80*/  F2I.S64.F64.TRUNC R18, R4 ;  /* 0x0000000400127311 */ /* 0x0040a2000030d900 */
[----:B------:R-:W-:Y:S05]  /*4e90*/  BRA `(.L_x_62780) ;  /* 0x00000008009c7947 */ /* 0x000fea0003800000 */
.L_x_62775:
        /* <DEDUP_REMOVED lines=13> */
.L_x_62789:
[----:B------:R-:W2:Y:S02]  /*4f70*/  LDG.E.64 R4, desc[UR36][R4.64] ;  /* 0x0000002404047981 */ /* 0x000ea4000c1e1b00 */
[----:B--2---:R0:W2:Y:S01]  /*4f80*/  F2I.S64.F64.TRUNC R18, R4 ;  /* 0x0000000400127311 */ /* 0x0040a2000030d900 */
[----:B------:R-:W-:Y:S05]  /*4f90*/  BRA `(.L_x_62780) ;  /* 0x00000008005c7947 */ /* 0x000fea0003800000 */
.L_x_62788:
        /* <DEDUP_REMOVED lines=25> */
[----:B------:R0:W2:Y:S01]  /*5130*/  F2I.S64.TRUNC R18, R7 ;  /* 0x0000000700127311 */ /* 0x0000a2000020d900 */
[----:B------:R-:W-:Y:S05]  /*5140*/  BRA `(.L_x_62780) ;  /* 0x0000000400f07947 */ /* 0x000fea0003800000 */
.L_x_62791:
        /* <DEDUP_REMOVED lines=12> */
[----:B------:R0:W2:Y:S01]  /*5210*/  F2I.S64.TRUNC R18, R0 ;  /* 0x0000000000127311 */ /* 0x0000a2000020d900 */
[----:B------:R-:W-:Y:S05]  /*5220*/  BRA `(.L_x_62780) ;  /* 0x0000000400b87947 */ /* 0x000fea0003800000 */
.L_x_62790:
[----:B------:R-:W2:Y:S02]  /*5230*/  LDG.E.U16 R18, desc[UR36][R4.64] ;  /* 0x0000002404127981 */ /* 0x000ea4000c1e1500 */
[----:B--2---:R-:W-:-:S06]  /*5240*/  IMAD.U32 R18, R18, 0x10000, RZ ;  /* 0x0001000012127824 */ /* 0x004fcc00078e00ff */
[----:B------:R-:W0:Y:S01]  /*5250*/  F2I.S64.TRUNC R18, R18 ;  /* 0x0000001200127311 */ /* 0x000e22000020d900 */
[----:B------:R-:W-:Y:S05]  /*5260*/  BRA `(.L_x_62780) ;  /* 0x0000000400a87947 */ /* 0x000fea0003800000 */
.L_x_62787:
        /* <DEDUP_REMOVED lines=11> */
.L_x_62794:
        /* <DEDUP_REMOVED lines=21> */
.L_x_62798:
[----:B------:R-:W-:Y:S05]  /*5470*/  BSYNC B1 ;  /* 0x0000000000017941 */ /* 0x000fea0003800000 */
.L_x_62797:
[----:B------:R-:W-:Y:S01]  /*5480*/  IMAD.SHL.U32 R3, R3, 0x100000, RZ ;  /* 0x0010000003037824 */ /* 0x000fe200078e00ff */
[----:B------:R-:W-:-:S04]  /*5490*/  LEA R5, R0, 0x3b800000, 0x17 ;  /* 0x3b80000000057811 */ /* 0x000fc800078eb8ff */
[----:B------:R-:W-:-:S07]  /*54a0*/  LOP3.LUT R18, R5, R3, R18, 0xfe, !PT ;  /* 0x0000000305127212 */ /* 0x000fce00078efe12 */
.L_x_62796:
[----:B------:R-:W-:Y:S05]  /*54b0*/  BSYNC B0 ;  /* 0x0000000000007941 */ /* 0x000fea0003800000 */
.L_x_62795:
[----:B------:R-:W0:Y:S01]  /*54c0*/  F2I.S64.TRUNC R18, R18 ;  /* 0x0000001200127311 */ /* 0x000e22000020d900 */
[----:B------:R-:W-:Y:S05]  /*54d0*/  BRA `(.L_x_62780) ;  /* 0x00000004000c7947 */ /* 0x000fea0003800000 */
.L_x_62793:
        /* <DEDUP_REMOVED lines=21> */
.L_x_62802:
[----:B------:R-:W-:Y:S05]  /*5630*/  BSYNC B1 ;  /* 0x0000000000017941 */ /* 0x000fea0003800000 */
.L_x_62801:
[----:B------:R-:W-:Y:S01]  /*5640*/  IMAD.SHL.U32 R3, R3, 0x200000, RZ ;  /* 0x0020000003037824 */ /* 0x000fe200078e00ff */
[----:B------:R-:W-:-:S04]  /*5650*/  LEA R5, R0, 0x37800000, 0x17 ;  /* 0x3780000000057811 */ /* 0x000fc800078eb8ff */
[----:B------:R-:W-:-:S07]  /*5660*/  LOP3.LUT R18, R5, R3, R18, 0xfe, !PT ;  /* 0x0000000305127212 */ /* 0x000fce00078efe12 */
.L_x_62800:
[----:B------:R-:W-:Y:S05]  /*5670*/  BSYNC B0 ;  /* 0x0000000000007941 */ /* 0x000fea0003800000 */
.L_x_62799:
[----:B------:R-:W0:Y:S01]  /*5680*/  F2I.S64.TRUNC R18, R18 ;  /* 0x0000001200127311 */ /* 0x000e22000020d900 */
[----:B------:R-:W-:Y:S05]  /*5690*/  BRA `(.L_x_62780) ;  /* 0x00000000009c7947 */ /* 0x000fea0003800000 */
.L_x_62792:
        /* <DEDUP_REMOVED lines=14> */
.L_x_62806:
[----:B------:R-:W-:Y:S05]  /*5780*/  BSYNC B0 ;  /* 0x0000000000007941 */ /* 0x000fea0003800000 */
.L_x_62805:
[----:B------:R-:W0:Y:S01]  /*5790*/  F2I.S64.TRUNC R18, R18 ;  /* 0x0000001200127311 */ /* 0x000e22000020d900 */
[----:B------:R-:W-:Y:S05]  /*57a0*/  BRA `(.L_x_62780) ;  /* 0x0000000000587947 */ /* 0x000fea0003800000 */
.L_x_62779:
        /* <DEDUP_REMOVED lines=16> */
.L_x_62807:
[----:B------:R-:W-:Y:S01]  /*58b0*/  CS2R R18, SRZ ;  /* 0x0000000000127805 */ /* 0x000fe2000001ff00 */
[----:B------:R-:W-:Y:S06]  /*58c0*/  BRA `(.L_x_62780) ;  /* 0x0000000000107947 */ /* 0x000fec0003800000 */
.L_x_62804:
[----:B------:R0:W5:Y:S01]  /*58d0*/  LDG.E.64 R18, desc[UR36][R4.64] ;  /* 0x0000002404127981 */ /* 0x000162000c1e1b00 */
[----:B------:R-:W-:Y:S05]  /*58e0*/  BRA `(.L_x_62780) ;  /* 0x0000000000087947 */ /* 0x000fea0003800000 */
.L_x_62803:
[----:B------:R0:W5:Y:S01]  /*58f0*/  LDG.E R18, desc[UR36][R4.64] ;  /* 0x0000002404127981 */ /* 0x000162000c1e1900 */
[----:B------:R-:W-:-:S07]  /*5900*/  IMAD.MOV.U32 R19, RZ, RZ, RZ ;  /* 0x000000ffff137224 */ /* 0x000fce00078e00ff */
.L_x_62780:
[----:B------:R-:W-:-:S07]  /*5910*/  VIADD R35, R35, 0x80 ;  /* 0x0000008023237836 */ /* 0x000fce0000000000 */
.L_x_62741:
[----:B------:R-:W-:Y:S05]  /*5920*/  BSYNC B6 ;  /* 0x0000000000067941 */ /* 0x000fea0003800000 */
.L_x_62740:
        /* <DEDUP_REMOVED lines=24> */
.L_x_62813:
[----:B------:R0:W5:Y:S01]  /*5ab0*/  LDG.E.U8 R16, desc[UR36][R4.64] ;  /* 0x0000002404107981 */ /* 0x000162000c1e1100 */
[----:B------:R-:W-:Y:S01]  /*5ac0*/  IMAD.MOV.U32 R17, RZ, RZ, RZ ;  /* 0x000000ffff117224 */ /* 0x000fe200078e00ff */
[----:B------:R-:W-:Y:S06]  /*5ad0*/  BRA `(.L_x_62815) ;  /* 0x0000000c00487947 */ /* 0x000fec0003800000 */
.L_x_62812:
        /* <DEDUP_REMOVED lines=8> */
.L_x_62817:
[----:B------:R-:W2:Y:S02]  /*5b60*/  LDG.E R16, desc[UR36][R4.64] ;  /* 0x0000002404107981 */ /* 0x000ea4000c1e1900 */
[----:B--2---:R-:W-:Y:S01]  /*5b70*/  SHF.R.S32.HI R17, RZ, 0x1f, R16 ;  /* 0x0000001fff117819 */ /* 0x004fe20000011410 */
[----:B------:R-:W-:Y:S06]  /*5b80*/  BRA `(.L_x_62815) ;  /* 0x0000000c001c7947 */ /* 0x000fec0003800000 */
.L_x_62816:
[----:B------:R-:W2:Y:S02]  /*5b90*/  LDG.E.S16 R16, desc[UR36][R4.64] ;  /* 0x0000002404107981 */ /* 0x000ea4000c1e1700 */
[----:B--2---:R-:W-:Y:S01]  /*5ba0*/  SHF.R.S32.HI R17, RZ, 0x1f, R16 ;  /* 0x0000001fff117819 */ /* 0x004fe20000011410 */
[----:B------:R-:W-:Y:S06]  /*5bb0*/  BRA `(.L_x_62815) ;  /* 0x0000000c00107947 */ /* 0x000fec0003800000 */
.L_x_62811:
        /* <DEDUP_REMOVED lines=9> */
.L_x_62819:
[----:B------:R-:W2:Y:S02]  /*5c50*/  LDG.E.U16 R4, desc[UR36][R4.64] ;  /* 0x0000002404047981 */ /* 0x000ea4000c1e1500 */
[----:B--2---:R-:W-:-:S06]  /*5c60*/  HADD2.F32 R16, -RZ, R4.H0_H0 ;  /* 0x20000004ff107230 */ /* 0x004fcc0000004100 */
[----:B------:R-:W2:Y:S01]  /*5c70*/  F2I.S64.TRUNC R16, R16 ;  /* 0x0000001000107311 */ /* 0x000ea2000020d900 */
[----:B------:R-:W-:Y:S05]  /*5c80*/  BRA `(.L_x_62815) ;  /* 0x0000000800dc7947 */ /* 0x000fea0003800000 */
.L_x_62818:
        /* <DEDUP_REMOVED lines=9> */
.L_x_62821:
[----:B------:R-:W2:Y:S02]  /*5d20*/  LDG.E.U16 R4, desc[UR36][R4.64] ;  /* 0x0000002404047981 */ /* 0x000ea4000c1e1500 */
[----:B--2---:R-:W-:-:S06]  /*5d30*/  HADD2.F32 R16, -RZ, R4.H0_H0 ;  /* 0x20000004ff107230 */ /* 0x004fcc0000004100 */
[----:B------:R-:W0:Y:S01]  /*5d40*/  F2I.S64.TRUNC R16, R16 ;  /* 0x0000001000107311 */ /* 0x000e22000020d900 */
[----:B------:R-:W-:Y:S05]  /*5d50*/  BRA `(.L_x_62815) ;  /* 0x0000000800a87947 */ /* 0x000fea0003800000 */
.L_x_62820:
[----:B------:R-:W2:Y:S02]  /*5d60*/  LDG.E.64 R4, desc[UR36][R4.64] ;  /* 0x0000002404047981 */ /* 0x000ea4000c1e1b00 */
[----:B--2---:R0:W1:Y:S01]  /*5d70*/  F2I.S64.F64.TRUNC R16, R4 ;  /* 0x0000000400107311 */ /* 0x004062000030d900 */
[----:B------:R-:W-:Y:S05]  /*5d80*/  BRA `(.L_x_62815) ;  /* 0x00000008009c7947 */ /* 0x000fea0003800000 */
.L_x_62810:
        /* <DEDUP_REMOVED lines=13> */
.L_x_62824:
[----:B------:R-:W2:Y:S02]  /*5e60*/  LDG.E.64 R4, desc[UR36][R4.64] ;  /* 0x0000002404047981 */ /* 0x000ea4000c1e1b00 */
[----:B--2---:R0:W1:Y:S01]  /*5e70*/  F2I.S64.F64.TRUNC R16, R4 ;  /* 0x0000000400107311 */ /* 0x004062000030d900 */
[----:B------:R-:W-:Y:S05]  /*5e80*/  BRA `(.L_x_62815) ;  /* 0x00000008005c7947 */ /* 0x000fea0003800000 */
.L_x_62823:
        /* <DEDUP_REMOVED lines=27> */
.L_x_62826:
        /* <DEDUP_REMOVED lines=14> */
.L_x_62825:
[----:B------:R-:W2:Y:S02]  /*6120*/  LDG.E.U16 R16, desc[UR36][R4.64] ;  /* 0x0000002404107981 */ /* 0x000ea4000c1e1500 */
[----:B--2---:R-:W-:-:S06]  /*6130*/  IMAD.U32 R16, R16, 0x10000, RZ ;  /* 0x0001000010107824 */ /* 0x004fcc00078e00ff */
[----:B------:R-:W0:Y:S01]  /*6140*/  F2I.S64.TRUNC R16, R16 ;  /* 0x0000001000107311 */ /* 0x000e22000020d900 */
[----:B------:R-:W-:Y:S05]  /*6150*/  BRA `(.L_x_62815) ;  /* 0x0000000400a87947 */ /* 0x000fea0003800000 */
.L_x_62822:
        /* <DEDUP_REMOVED lines=11> */
.L_x_62829:
        /* <DEDUP_REMOVED lines=21> */
.L_x_62833:
[----:B------:R-:W-:Y:S05]  /*6360*/  BSYNC B1 ;  /* 0x0000000000017941 */ /* 0x000fea0003800000 */
.L_x_62832:
[----:B------:R-:W-:Y:S01]  /*6370*/  IMAD.SHL.U32 R3, R3, 0x100000, RZ ;  /* 0x0010000003037824 */ /* 0x000fe200078e00ff */
[----:B------:R-:W-:-:S04]  /*6380*/  LEA R5, R0, 0x3b800000, 0x17 ;  /* 0x3b80000000057811 */ /* 0x000fc800078eb8ff */
[----:B------:R-:W-:-:S07]  /*6390*/  LOP3.LUT R16, R5, R3, R16, 0xfe, !PT ;  /* 0x0000000305107212 */ /* 0x000fce00078efe10 */
.L_x_62831:
[----:B------:R-:W-:Y:S05]  /*63a0*/  BSYNC B0 ;  /* 0x0000000000007941 */ /* 0x000fea0003800000 */
.L_x_62830:
[----:B------:R-:W0:Y:S01]  /*63b0*/  F2I.S64.TRUNC R16, R16 ;  /* 0x0000001000107311 */ /* 0x000e22000020d900 */
[----:B------:R-:W-:Y:S05]  /*63c0*/  BRA `(.L_x_62815) ;  /* 0x00000004000c7947 */ /* 0x000fea0003800000 */
.L_x_62828:
        /* <DEDUP_REMOVED lines=21> */
.L_x_62837:
[----:B------:R-:W-:Y:S05]  /*6520*/  BSYNC B1 ;  /* 0x0000000000017941 */ /* 0x000fea0003800000 */
.L_x_62836:
[----:B------:R-:W-:Y:S01]  /*6530*/  IMAD.SHL.U32 R3, R3, 0x200000, RZ ;  /* 0x0020000003037824 */ /* 0x000fe200078e00ff */
[----:B------:R-:W-:-:S04]  /*6540*/  LEA R5, R0, 0x37800000, 0x17 ;  /* 0x3780000000057811 */ /* 0x000fc800078eb8ff */
[----:B------:R-:W-:-:S07]  /*6550*/  LOP3.LUT R16, R5, R3, R16, 0xfe, !PT ;  /* 0x0000000305107212 */ /* 0x000fce00078efe10 */
.L_x_62835:
[----:B------:R-:W-:Y:S05]  /*6560*/  BSYNC B0 ;  /* 0x0000000000007941 */ /* 0x000fea0003800000 */
.L_x_62834:
[----:B------:R-:W0:Y:S01]  /*6570*/  F2I.S64.TRUNC R16, R16 ;  /* 0x0000001000107311 */ /* 0x000e22000020d900 */
[----:B------:R-:W-:Y:S05]  /*6580*/  BRA `(.L_x_62815) ;  /* 0x00000000009c7947 */ /* 0x000fea0003800000 */
.L_x_62827:
        /* <DEDUP_REMOVED lines=14> */
.L_x_62841:
[----:B------:R-:W-:Y:S05]  /*6670*/  BSYNC B0 ;  /* 0x0000000000007941 */ /* 0x000fea0003800000 */
.L_x_62840:
[----:B------:R-:W0:Y:S01]  /*6680*/  F2I.S64.TRUNC R16, R16 ;  /* 0x0000001000107311 */ /* 0x000e22000020d900 */
[----:B------:R-:W-:Y:S05]  /*6690*/  BRA `(.L_x_62815) ;  /* 0x0000000000587947 */ /* 0x000fea0003800000 */
.L_x_62814:
        /* <DEDUP_REMOVED lines=16> */
.L_x_62842:
[----:B------:R-:W-:Y:S01]  /*67a0*/  CS2R R16, SRZ ;  /* 0x0000000000107805 */ /* 0x000fe2000001ff00 */
[----:B------:R-:W-:Y:S06]  /*67b0*/  BRA `(.L_x_62815) ;  /* 0x0000000000107947 */ /* 0x000fec0003800000 */
.L_x_62839:
[----:B------:R0:W5:Y:S01]  /*67c0*/  LDG.E.64 R16, desc[UR36][R4.64] ;  /* 0x0000002404107981 */ /* 0x000162000c1e1b00 */
[----:B------:R-:W-:Y:S05]  /*67d0*/  BRA `(.L_x_62815) ;  /* 0x0000000000087947 */ /* 0x000fea0003800000 */
.L_x_62838:
[----:B------:R0:W5:Y:S01]  /*67e0*/  LDG.E R16, desc[UR36][R4.64] ;  /* 0x0000002404107981 */ /* 0x000162000c1e1900 */
[----:B------:R-:W-:-:S07]  /*67f0*/  IMAD.MOV.U32 R17, RZ, RZ, RZ ;  /* 0x000000ffff117224 */ /* 0x000fce00078e00ff */
.L_x_62815:
        /* <DEDUP_REMOVED lines=19> */
.L_x_62846:
[----:B------:R0:W5:Y:S01]  /*6930*/  LDG.E.U8 R24, desc[UR36][R4.64] ;  /* 0x0000002404187981 */ /* 0x000162000c1e1100 */
[----:B------:R-:W-:Y:S01]  /*6940*/  IMAD.MOV.U32 R25, RZ, RZ, RZ ;  /* 0x000000ffff197224 */ /* 0x000fe200078e00ff */
[----:B------:R-:W-:Y:S06]  /*6950*/  BRA `(.L_x_62809) ;  /* 0x0000000c00447947 */ /* 0x000fec0003800000 */
.L_x_62845:
        /* <DEDUP_REMOVED lines=8> */
.L_x_62849:
[----:B------:R-:W2:Y:S02]  /*69e0*/  LDG.E R24, desc[UR36][R4.64] ;  /* 0x0000002404187981 */ /* 0x000ea4000c1e1900 */
[----:B--2---:R-:W-:Y:S01]  /*69f0*/  SHF.R.S32.HI R25, RZ, 0x1f, R24 ;  /* 0x0000001fff197819 */ /* 0x004fe20000011418 */
[----:B------:R-:W-:Y:S06]  /*6a00*/  BRA `(.L_x_62809) ;  /* 0x0000000c00187947 */ /* 0x000fec0003800000 */
.L_x_62848:
[----:B------:R-:W2:Y:S02]  /*6a10*/  LDG.E.S16 R24, desc[UR36][R4.64] ;  /* 0x0000002404187981 */ /* 0x000ea4000c1e1700 */
[----:B--2---:R-:W-:Y:S01]  /*6a20*/  SHF.R.S32.HI R25, RZ, 0x1f, R24 ;  /* 0x0000001fff197819 */ /* 0x004fe20000011418 */
[----:B------:R-:W-:Y:S06]  /*6a30*/  BRA `(.L_x_62809) ;  /* 0x0000000c000c7947 */ /* 0x000fec0003800000 */
.L_x_62844:
        /* <DEDUP_REMOVED lines=9> */
.L_x_62851:
[----:B------:R-:W2:Y:S02]  /*6ad0*/  LDG.E.U16 R4, desc[UR36][R4.64] ;  /* 0x0000002404047981 */ /* 0x000ea4000c1e1500 */
[----:B--2---:R-:W-:-:S06]  /*6ae0*/  HADD2.F32 R24, -RZ, R4.H0_H0 ;  /* 0x20000004ff187230 */ /* 0x004fcc0000004100 */
[----:B------:R-:W0:Y:S01]  /*6af0*/  F2I.S64.TRUNC R24, R24 ;  /* 0x0000001800187311 */ /* 0x000e22000020d900 */
[----:B------:R-:W-:Y:S05]  /*6b00*/  BRA `(.L_x_62809) ;  /* 0x0000000800d87947 */ /* 0x000fea0003800000 */
.L_x_62850:
        /* <DEDUP_REMOVED lines=9> */
.L_x_62853:
[----:B------:R-:W2:Y:S02]  /*6ba0*/  LDG.E.U16 R4, desc[UR36][R4.64] ;  /* 0x0000002404047981 */ /* 0x000ea4000c1e1500 */
[----:B--2---:R-:W-:-:S06]  /*6bb0*/  HADD2.F32 R24, -RZ, R4.H0_H0 ;  /* 0x20000004ff187230 */ /* 0x004fcc0000004100 */
[----:B------:R-:W0:Y:S01]  /*6bc0*/  F2I.S64.TRUNC R24, R24 ;  /* 0x0000001800187311 */ /* 0x000e22000020d900 */
[----:B------:R-:W-:Y:S05]  /*6bd0*/  BRA `(.L_x_62809) ;  /* 0x0000000800a47947 */ /* 0x000fea0003800000 */
.L_x_62852:
[----:B------:R-:W2:Y:S02]  /*6be0*/  LDG.E.64 R4, desc[UR36][R4.64] ;  /* 0x0000002404047981 */ /* 0x000ea4000c1e1b00 */
[----:B--2---:R0:W1:Y:S01]  /*6bf0*/  F2I.S64.F64.TRUNC R24, R4 ;  /* 0x0000000400187311 */ /* 0x004062000030d900 */
[----:B------:R-:W-:Y:S05]  /*6c00*/  BRA `(.L_x_62809) ;  /* 0x0000000800987947 */ /* 0x000fea0003800000 */
.L_x_62843:
        /* <DEDUP_REMOVED lines=13> */
.L_x_62856:
[----:B------:R-:W2:Y:S02]  /*6ce0*/  LDG.E.64 R4, desc[UR36][R4.64] ;  /* 0x0000002404047981 */ /* 0x000ea4000c1e1b00 */
[----:B--2---:R0:W1:Y:S01]  /*6cf0*/  F2I.S64.F64.TRUNC R24, R4 ;  /* 0x0000000400187311 */ /* 0x004062000030d900 */
[----:B------:R-:W-:Y:S05]  /*6d00*/  BRA `(.L_x_62809) ;  /* 0x0000000800587947 */ /* 0x000fea0003800000 */
.L_x_62855:
        /* <DEDUP_REMOVED lines=27> */
.L_x_62858:
        /* <DEDUP_REMOVED lines=14> */
.L_x_62857:
[----:B------:R-:W2:Y:S02]  /*6fa0*/  LDG.E.U16 R24, desc[UR36][R4.64] ;  /* 0x0000002404187981 */ /* 0x000ea4000c1e1500 */
[----:B--2---:R-:W-:-:S06]  /*6fb0*/  IMAD.U32 R24, R24, 0x10000, RZ ;  /* 0x0001000018187824 */ /* 0x004fcc00078e00ff */
[----:B------:R-:W0:Y:S01]  /*6fc0*/  F2I.S64.TRUNC R24, R24 ;  /* 0x0000001800187311 */ /* 0x000e22000020d900 */
[----:B------:R-:W-:Y:S05]  /*6fd0*/  BRA `(.L_x_62809) ;  /* 0x0000000400a47947 */ /* 0x000fea0003800000 */
.L_x_62854:
        /* <DEDUP_REMOVED lines=11> */
.L_x_62861:
        /* <DEDUP_REMOVED lines=21> */
.L_x_62865:
[----:B------:R-:W-:Y:S05]  /*71e0*/  BSYNC B1 ;  /* 0x0000000000017941 */ /* 0x000fea0003800000 */
.L_x_62864:
[----:B------:R-:W-:Y:S01]  /*71f0*/  IMAD.SHL.U32 R3, R3, 0x100000, RZ ;  /* 0x0010000003037824 */ /* 0x000fe200078e00ff */
[----:B------:R-:W-:-:S04]  /*7200*/  LEA R5, R0, 0x3b800000, 0x17 ;  /* 0x3b80000000057811 */ /* 0x000fc800078eb8ff */
[----:B------:R-:W-:-:S07]  /*7210*/  LOP3.LUT R24, R5, R3, R24, 0xfe, !PT ;  /* 0x0000000305187212 */ /* 0x000fce00078efe18 */
.L_x_62863:
[----:B------:R-:W-:Y:S05]  /*7220*/  BSYNC B0 ;  /* 0x0000000000007941 */ /* 0x000fea0003800000 */
.L_x_62862:
[----:B------:R-:W0:Y:S01]  /*7230*/  F2I.S64.TRUNC R24, R24 ;  /* 0x0000001800187311 */ /* 0x000e22000020d900 */
[----:B------:R-:W-:Y:S05]  /*7240*/  BRA `(.L_x_62809) ;  /* 0x0000000400087947 */ /* 0x000fea0003800000 */
.L_x_62860:
        /* <DEDUP_REMOVED lines=21> */
.L_x_62869:
[----:B------:R-:W-:Y:S05]  /*73a0*/  BSYNC B1 ;  /* 0x0000000000017941 */ /* 0x000fea0003800000 */
.L_x_62868:
[----:B------:R-:W-:Y:S01]  /*73b0*/  IMAD.SHL.U32 R3, R3, 0x200000, RZ ;  /* 0x0020000003037824 */ /* 0x000fe200078e00ff */
[----:B------:R-:W-:-:S04]  /*73c0*/  LEA R5, R0, 0x37800000, 0x17 ;  /* 0x3780000000057811 */ /* 0x000fc800078eb8ff */
[----:B------:R-:W-:-:S07]  /*73d0*/  LOP3.LUT R24, R5, R3, R24, 0xfe, !PT ;  /* 0x0000000305187212 */ /* 0x000fce00078efe18 */
.L_x_62867:
[----:B------:R-:W-:Y:S05]  /*73e0*/  BSYNC B0 ;  /* 0x0000000000007941 */ /* 0x000fea0003800000 */
.L_x_62866:
[----:B------:R-:W0:Y:S01]  /*73f0*/  F2I.S64.TRUNC R24, R24 ;  /* 0x0000001800187311 */ /* 0x000e22000020d900 */
[----:B------:R-:W-:Y:S05]  /*7400*/  BRA `(.L_x_62809) ;  /* 0x0000000000987947 */ /* 0x000fea0003800000 */
.L_x_62859:
        /* <DEDUP_REMOVED lines=14> */
.L_x_62873:
[----:B------:R-:W-:Y:S05]  /*74f0*/  BSYNC B0 ;  /* 0x0000000000007941 */ /* 0x000fea0003800000 */
.L_x_62872:
[----:B------:R-:W0:Y:S01]  /*7500*/  F2I.S64.TRUNC R24, R24 ;  /* 0x0000001800187311 */ /* 0x000e22000020d900 */
[----:B------:R-:W-:Y:S05]  /*7510*/  BRA `(.L_x_62809) ;  /* 0x0000000000547947 */ /* 0x000fea0003800000 */
.L_x_62847:
        /* <DEDUP_REMOVED lines=16> */
.L_x_62874:
[----:B------:R-:W-:Y:S05]  /*7620*/  BRA `(.L_x_62809) ;  /* 0x0000000000107947 */ /* 0x000fea0003800000 */
.L_x_62871:
[----:B------:R0:W5:Y:S01]  /*7630*/  LDG.E.64 R24, desc[UR36][R4.64] ;  /* 0x0000002404187981 */ /* 0x000162000c1e1b00 */
[----:B------:R-:W-:Y:S05]  /*7640*/  BRA `(.L_x_62809) ;  /* 0x0000000000087947 */ /* 0x000fea0003800000 */
.L_x_62870:
[----:B------:R0:W5:Y:S01]  /*7650*/  LDG.E R24, desc[UR36][R4.64] ;  /* 0x0000002404187981 */ /* 0x000162000c1e1900 */
[----:B------:R-:W-:-:S07]  /*7660*/  IMAD.MOV.U32 R25, RZ, RZ, RZ ;  /* 0x000000ffff197224 */ /* 0x000fce00078e00ff */
.L_x_62809:
[----:B------:R-:W-:Y:S05]  /*7670*/  BSYNC B6 ;  /* 0x0000000000067941 */ /* 0x000fea0003800000 */
.L_x_62808:
[----:B------:R-:W2:Y:S01]  /*7680*/  S2R R33, SR_TID.X ;  /* 0x0000000000217919 */ /* 0x000ea20000002100 */
[----:B------:R-:W-:Y:S01]  /*7690*/  BSSY B0, `(.L_x_62875) ;  /* 0x0000045000007945 */ /* 0x000fe20003800000 */
[----:B--2---:R-:W-:-:S13]  /*76a0*/  ISETP.GE.AND P2, PT, R33, R2, PT ;  /* 0x000000022100720c */ /* 0x004fda0003f46270 */
[----:B------:R-:W-:Y:S05]  /*76b0*/  @P2 BRA `(.L_x_62876) ;  /* 0x0000000400082947 */ /* 0x000fea0003800000 */
[----:B01---5:R-:W-:-:S13]  /*76c0*/  ISETP.GE.AND P0, PT, R29, RZ, PT ;  /* 0x000000ff1d00720c */ /* 0x023fda0003f06270 */
        /* <DEDUP_REMOVED lines=8> */
[----:B----4-:R-:W-:-:S03]  /*7750*/  IMAD R9, R31, R30, RZ ;  /* 0x0000001e1f097224 */ /* 0x010fc600078e02ff */
[----:B------:R-:W-:Y:S01]  /*7760*/  ISETP.NE.U32.AND P0, PT, R0, 0x1, PT ;  /* 0x000000010000780c */ /* 0x000fe20003f05070 */
[----:B------:R-:W-:Y:S01]  /*7770*/  IMAD R9, R30, R31, R9 ;  /* 0x0000001f1e097224 */ /* 0x000fe200078e0209 */
[----:B------:R-:W-:Y:S02]  /*7780*/  IADD3 R0, P3, R28, 0x1, RZ ;  /* 0x000000011c007810 */ /* 0x000fe40007f7e0ff */
[----:B------:R-:W-:Y:S02]  /*7790*/  ISETP.NE.U32.AND.EX P0, PT, RZ, RZ, PT, P0 ;  /* 0x000000ffff00720c */ /* 0x000fe40003f05100 */
[----:B------:R-:W-:Y:S01]  /*77a0*/  ISETP.GE.U32.AND P1, PT, R0, 0x3, PT ;  /* 0x000000030000780c */ /* 0x000fe20003f26070 */
[----:B------:R-:W-:Y:S01]  /*77b0*/  IMAD.X R0, RZ, RZ, R29, P3 ;  /* 0x000000ffff007224 */ /* 0x000fe200018e061d */
[----:B------:R-:W-:Y:S02]  /*77c0*/  SEL R4, R30, 0x1, !P0 ;  /* 0x000000011e047807 */ /* 0x000fe40004000000 */
[----:B------:R-:W-:-:S02]  /*77d0*/  SEL R7, R31, RZ, !P0 ;  /* 0x000000ff1f077207 */ /* 0x000fc40004000000 */
[----:B------:R-:W-:Y:S01]  /*77e0*/  ISETP.GE.U32.AND.EX P1, PT, R0, RZ, PT, P1 ;  /* 0x000000ff0000720c */ /* 0x000fe20003f26110 */
[----:B------:R-:W-:Y:S01]  /*77f0*/  IMAD.WIDE.U32 R4, R4, 0x1, RZ ;  /* 0x0000000104047825 */ /* 0x000fe200078e00ff */
[----:B------:R-:W-:-:S03]  /*7800*/  LEA.HI R3, P3, R29, R28, RZ, 0x1 ;  /* 0x0000001c1d037211 */ /* 0x000fc600078708ff */
[----:B------:R-:W-:Y:S02]  /*7810*/  IMAD.IADD R5, R5, 0x1, R7 ;  /* 0x0000000105057824 */ /* 0x000fe400078e0207 */
[----:B------:R-:W-:Y:S02]  /*7820*/  IMAD.X R8, RZ, RZ, R29, P3 ;  /* 0x000000ffff087224 */ /* 0x000fe400018e061d */
[----:B------:R-:W-:-:S04]  /*7830*/  IMAD.WIDE.U32 R6, R30, R30, RZ ;  /* 0x0000001e1e067225 */ /* 0x000fc800078e00ff */
[----:B------:R-:W-:Y:S05]  /*7840*/  @!P1 BRA `(.L_x_62879) ;  /* 0x0000000000649947 */ /* 0x000fea0003800000 */
[--C-:B------:R-:W-:Y:S01]  /*7850*/  SHF.R.S64 R3, R3, 0x1, R8.reuse ;  /* 0x0000000103037819 */ /* 0x100fe20000001008 */
[----:B------:R-:W-:Y:S01]  /*7860*/  IMAD.IADD R0, R7, 0x1, R9 ;  /* 0x0000000107007824 */ /* 0x000fe200078e0209 */
[----:B------:R-:W-:-:S07]  /*7870*/  SHF.R.S32.HI R8, RZ, 0x1, R8 ;  /* 0x00000001ff087819 */ /* 0x000fce0000011408 */
.L_x_62880:
[C---:B------:R-:W-:Y:S02]  /*7880*/  LOP3.LUT R7, R3.reuse, 0x1, RZ, 0xc0, !PT ;  /* 0x0000000103077812 */ /* 0x040fe400078ec0ff */
[----:B------:R-:W-:Y:S02]  /*7890*/  IADD3 R11, P1, R3, 0x1, RZ ;  /* 0x00000001030b7810 */ /* 0x000fe40007f3e0ff */
[----:B------:R-:W-:-:S04]  /*78a0*/  ISETP.NE.U32.AND P0, PT, R7, 0x1, PT ;  /* 0x000000010700780c */ /* 0x000fc80003f05070 */
[----:B------:R-:W-:-:S04]  /*78b0*/  ISETP.NE.U32.AND.EX P0, PT, RZ, RZ, PT, P0 ;  /* 0x000000ffff00720c */ /* 0x000fc80003f05100 */
[----:B------:R-:W-:Y:S02]  /*78c0*/  SEL R7, R0, RZ, !P0 ;  /* 0x000000ff00077207 */ /* 0x000fe40004000000 */
[----:B------:R-:W-:Y:S02]  /*78d0*/  SEL R9, R6, 0x1, !P0 ;  /* 0x0000000106097807 */ /* 0x000fe40004000000 */
[----:B------:R-:W-:Y:S01]  /*78e0*/  ISETP.GE.U32.AND P0, PT, R11, 0x3, PT ;  /* 0x000000030b00780c */ /* 0x000fe20003f06070 */
[----:B------:R-:W-:Y:S02]  /*78f0*/  IMAD R10, R7, R4, RZ ;  /* 0x00000004070a7224 */ /* 0x000fe400078e02ff */
[----:B------:R-:W-:Y:S02]  /*7900*/  IMAD R7, R0, R6, RZ ;  /* 0x0000000600077224 */ /* 0x000fe400078e02ff */
[----:B------:R-:W-:Y:S02]  /*7910*/  IMAD R11, R5, R9, R10 ;  /* 0x00000009050b7224 */ /* 0x000fe400078e020a */
[----:B------:R-:W-:-:S02]  /*7920*/  IMAD R13, R6, R0, R7 ;  /* 0x00000000060d7224 */ /* 0x000fc400078e0207 */
[----:B------:R-:W-:Y:S01]  /*7930*/  IMAD.X R0, RZ, RZ, R8, P1 ;  /* 0x000000ffff007224 */ /* 0x000fe200008e0608 */
[----:B------:R-:W-:Y:S01]  /*7940*/  LEA.HI R3, P1, R8, R3, RZ, 0x1 ;  /* 0x0000000308037211 */ /* 0x000fe200078308ff */
[----:B------:R-:W-:-:S03]  /*7950*/  IMAD.WIDE.U32 R6, R6, R6, RZ ;  /* 0x0000000606067225 */ /* 0x000fc600078e00ff */
[----:B------:R-:W-:Y:S01]  /*7960*/  ISETP.GE.U32.AND.EX P0, PT, R0, RZ, PT, P0 ;  /* 0x000000ff0000720c */ /* 0x000fe20003f06100 */
[----:B------:R-:W-:Y:S02]  /*7970*/  IMAD.X R8, RZ, RZ, R8, P1 ;  /* 0x000000ffff087224 */ /* 0x000fe400008e0608 */
[----:B------:R-:W-:-:S03]  /*7980*/  IMAD.WIDE.U32 R4, R9, R4, RZ ;  /* 0x0000000409047225 */ /* 0x000fc600078e00ff */
[--C-:B------:R-:W-:Y:S01]  /*7990*/  SHF.R.S64 R3, R3, 0x1, R8.reuse ;  /* 0x0000000103037819 */ /* 0x100fe20000001008 */
[----:B------:R-:W-:Y:S01]  /*79a0*/  IMAD.IADD R0, R7, 0x1, R13 ;  /* 0x0000000107007824 */ /* 0x000fe200078e020d */
[----:B------:R-:W-:Y:S01]  /*79b0*/  SHF.R.S32.HI R8, RZ, 0x1, R8 ;  /* 0x00000001ff087819 */ /* 0x000fe20000011408 */
[----:B------:R-:W-:-:S04]  /*79c0*/  IMAD.IADD R5, R5, 0x1, R11 ;  /* 0x0000000105057824 */ /* 0x000fc800078e020b */
[----:B------:R-:W-:Y:S05]  /*79d0*/  @P0 BRA `(.L_x_62880) ;  /* 0xfffffffc00a80947 */ /* 0x000fea000383ffff */
.L_x_62879:
[----:B------:R-:W-:Y:S05]  /*79e0*/  BSYNC B1 ;  /* 0x0000000000017941 */ /* 0x000fea0003800000 */
.L_x_62878:
[----:B------:R-:W-:Y:S05]  /*79f0*/  BRA `(.L_x_62876) ;  /* 0x0000000000387947 */ /* 0x000fea0003800000 */
.L_x_62877:
[----:B----4-:R-:W-:Y:S01]  /*7a00*/  ISETP.NE.U32.AND P0, PT, R30, 0x1, PT ;  /* 0x000000011e00780c */ /* 0x010fe20003f05070 */
        /* <DEDUP_REMOVED lines=10> */
[----:B------:R-:W-:Y:S02]  /*7ab0*/  @!P0 SEL R4, R4, 0xffffffff, P1 ;  /* 0xffffffff04048807 */ /* 0x000fe40000800000 */
[----:B------:R-:W-:Y:S02]  /*7ac0*/  @!P0 SEL R5, RZ, 0xffffffff, P1 ;  /* 0xffffffffff058807 */ /* 0x000fe40000800000 */
[----:B------:R-:W-:-:S07]  /*7ad0*/  @P0 CS2R R4, SRZ ;  /* 0x0000000000040805 */ /* 0x000fce000001ff00 */
.L_x_62876:
[----:B------:R-:W-:Y:S05]  /*7ae0*/  BSYNC B0 ;  /* 0x0000000000007941 */ /* 0x000fea0003800000 */
.L_x_62875:
[----:B01---5:R-:W-:Y:S01]  /*7af0*/  VIADD R29, R33, 0x80 ;  /* 0x00000080211d7836 */ /* 0x023fe20000000000 */
[----:B------:R-:W-:Y:S04]  /*7b00*/  BSSY B0, `(.L_x_62881) ;  /* 0x0000045000007945 */ /* 0x000fe80003800000 */
[----:B------:R-:W-:-:S13]  /*7b10*/  ISETP.GE.AND P0, PT, R29, R2, PT ;  /* 0x000000021d00720c */ /* 0x000fda0003f06270 */
[----:B------:R-:W-:Y:S05]  /*7b20*/  @P0 BRA `(.L_x_62882) ;  /* 0x0000000400080947 */ /* 0x000fea0003800000 */
[----:B---3--:R-:W-:-:S13]  /*7b30*/  ISETP.GE.AND P0, PT, R27, RZ, PT ;  /* 0x000000ff1b00720c */ /* 0x008fda0003f06270 */
        /* <DEDUP_REMOVED lines=8> */
[----:B------:R-:W-:-:S03]  /*7bc0*/  IMAD R9, R37, R36, RZ ;  /* 0x0000002425097224 */ /* 0x000fc600078e02ff */
[----:B------:R-:W-:Y:S02]  /*7bd0*/  ISETP.NE.U32.AND P0, PT, R0, 0x1, PT ;  /* 0x000000010000780c */ /* 0x000fe40003f05070 */
        /* <DEDUP_REMOVED lines=10> */
[C---:B------:R-:W-:Y:S02]  /*7c80*/  IMAD R3, R36.reuse, R37, R9 ;  /* 0x0000002524037224 */ /* 0x040fe400078e0209 */
[----:B------:R-:W-:Y:S02]  /*7c90*/  IMAD.X R11, RZ, RZ, R27, P3 ;  /* 0x000000ffff0b7224 */ /* 0x000fe400018e061b */
[----:B------:R-:W-:Y:S02]  /*7ca0*/  IMAD.WIDE.U32 R8, R36, R36, RZ ;  /* 0x0000002424087225 */ /* 0x000fe400078e00ff */
[----:B------:R-:W-:Y:S05]  /*7cb0*/  @!P1 BRA `(.L_x_62885) ;  /* 0x0000000000649947 */ /* 0x000fea0003800000 */
[----:B------:R-:W-:Y:S01]  /*7cc0*/  SHF.R.S64 R0, R0, 0x1, R11 ;  /* 0x0000000100007819 */ /* 0x000fe2000000100b */
[----:B------:R-:W-:Y:S01]  /*7cd0*/  IMAD.IADD R3, R9, 0x1, R3 ;  /* 0x0000000109037824 */ /* 0x000fe200078e0203 */
[----:B------:R-:W-:-:S07]  /*7ce0*/  SHF.R.S32.HI R11, RZ, 0x1, R11 ;  /* 0x00000001ff0b7819 */ /* 0x000fce000001140b */
.L_x_62886:
[C---:B------:R-:W-:Y:S01]  /*7cf0*/  LOP3.LUT R9, R0.reuse, 0x1, RZ, 0xc0, !PT ;  /* 0x0000000100097812 */ /* 0x040fe200078ec0ff */
[----:B------:R-:W-:Y:S01]  /*7d00*/  IMAD R10, R3, R8, RZ ;  /* 0x00000008030a7224 */ /* 0x000fe200078e02ff */
[----:B------:R-:W-:Y:S02]  /*7d10*/  IADD3 R12, P3, R0, 0x1, RZ ;  /* 0x00000001000c7810 */ /* 0x000fe40007f7e0ff */
[----:B------:R-:W-:Y:S01]  /*7d20*/  ISETP.NE.U32.AND P1, PT, R9, 0x1, PT ;  /* 0x000000010900780c */ /* 0x000fe20003f25070 */
[----:B------:R-:W-:Y:S01]  /*7d30*/  IMAD R15, R8, R3, R10 ;  /* 0x00000003080f7224 */ /* 0x000fe200078e020a */
[----:B------:R-:W-:Y:S01]  /*7d40*/  ISETP.GE.U32.AND P0, PT, R12, 0x3, PT ;  /* 0x000000030c00780c */ /* 0x000fe20003f06070 */
[----:B------:R-:W-:Y:S01]  /*7d50*/  IMAD.X R12, RZ, RZ, R11, P3 ;  /* 0x000000ffff0c7224 */ /* 0x000fe200018e060b */
[----:B------:R-:W-:-:S04]  /*7d60*/  ISETP.NE.U32.AND.EX P1, PT, RZ, RZ, PT, P1 ;  /* 0x000000ffff00720c */ /* 0x000fc80003f25110 */
        /* <DEDUP_REMOVED lines=8> */
[----:B------:R-:W-:Y:S01]  /*7df0*/  IMAD.WIDE.U32 R6, R3, R6, RZ ;  /* 0x0000000603067225 */ /* 0x000fe200078e00ff */
[--C-:B------:R-:W-:Y:S02]  /*7e00*/  SHF.R.S64 R0, R0, 0x1, R11.reuse ;  /* 0x0000000100007819 */ /* 0x100fe4000000100b */
[----:B------:R-:W-:Y:S01]  /*7e10*/  SHF.R.S32.HI R11, RZ, 0x1, R11 ;  /* 0x00000001ff0b7819 */ /* 0x000fe2000001140b */
[----:B------:R-:W-:Y:S02]  /*7e20*/  IMAD.IADD R3, R9, 0x1, R15 ;  /* 0x0000000109037824 */ /* 0x000fe400078e020f */
[----:B------:R-:W-:Y:S01]  /*7e30*/  IMAD.IADD R7, R7, 0x1, R13 ;  /* 0x0000000107077824 */ /* 0x000fe200078e020d */
[----:B------:R-:W-:Y:S06]  /*7e40*/  @P0 BRA `(.L_x_62886) ;  /* 0xfffffffc00a80947 */ /* 0x000fec000383ffff */
.L_x_62885:
[----:B------:R-:W-:Y:S05]  /*7e50*/  BSYNC B1 ;  /* 0x0000000000017941 */ /* 0x000fea0003800000 */
.L_x_62884:
[----:B------:R-:W-:Y:S05]  /*7e60*/  BRA `(.L_x_62882) ;  /* 0x0000000000387947 */ /* 0x000fea0003800000 */
.L_x_62883:
[----:B------:R-:W-:Y:S01]  /*7e70*/  ISETP.NE.U32.AND P0, PT, R36, 0x1, PT ;  /* 0x000000012400780c */ /* 0x000fe20003f05070 */
        /* <DEDUP_REMOVED lines=13> */
.L_x_62882:
[----:B------:R-:W-:Y:S05]  /*7f50*/  BSYNC B0 ;  /* 0x0000000000007941 */ /* 0x000fea0003800000 */
.L_x_62881:
[----:B------:R-:W-:Y:S01]  /*7f60*/  VIADD R3, R33, 0x100 ;  /* 0x0000010021037836 */ /* 0x000fe20000000000 */
[----:B------:R-:W-:Y:S01]  /*7f70*/  BSSY B0, `(.L_x_62887) ;  /* 0x000004c000007945 */ /* 0x000fe20003800000 */
[----:B---3--:R-:W-:Y:S02]  /*7f80*/  IMAD.MOV.U32 R26, RZ, RZ, R6 ;  /* 0x000000ffff1a7224 */ /* 0x008fe400078e0006 */
[----:B------:R-:W-:Y:S01]  /*7f90*/  IMAD.MOV.U32 R27, RZ, RZ, R7 ;  /* 0x000000ffff1b7224 */ /* 0x000fe200078e0007 */
[----:B------:R-:W-:-:S13]  /*7fa0*/  ISETP.GE.AND P0, PT, R3, R2, PT ;  /* 0x000000020300720c */ /* 0x000fda0003f06270 */
[----:B------:R-:W-:Y:S05]  /*7fb0*/  @P0 BRA `(.L_x_62888) ;  /* 0x00000004001c0947 */ /* 0x000fea0003800000 */
[----:B------:R-:W-:-:S13]  /*7fc0*/  ISETP.GE.AND P0, PT, R19, RZ, PT ;  /* 0x000000ff1300720c */ /* 0x000fda0003f06270 */
        /* <DEDUP_REMOVED lines=28> */
.L_x_62892:
        /* <DEDUP_REMOVED lines=10> */
[----:B------:R-:W-:Y:S01]  /*8230*/  LEA.HI R10, P1, R9, R6, RZ, 0x1 ;  /* 0x00000006090a7211 */ /* 0x000fe200078308ff */
[----:B------:R-:W-:Y:S01]  /*8240*/  IMAD R11, R11, R0, RZ ;  /* 0x000000000b0b7224 */ /* 0x000fe200078e02ff */
[----:B------:R-:W-:Y:S01]  /*8250*/  ISETP.GE.U32.AND.EX P0, PT, R12, RZ, PT, P0 ;  /* 0x000000ff0c00720c */ /* 0x000fe20003f06100 */
[----:B------:R-:W-:-:S04]  /*8260*/  IMAD.WIDE.U32 R6, R22, R22, RZ ;  /* 0x0000001616067225 */ /* 0x000fc800078e00ff */
[----:B------:R-:W-:Y:S02]  /*8270*/  IMAD R11, R3, R8, R11 ;  /* 0x00000008030b7224 */ /* 0x000fe400078e020b */
[----:B------:R-:W-:Y:S02]  /*8280*/  IMAD.X R3, RZ, RZ, R9, P1 ;  /* 0x000000ffff037224 */ /* 0x000fe400008e0609 */
[----:B------:R-:W-:Y:S02]  /*8290*/  IMAD.MOV.U32 R22, RZ, RZ, R6 ;  /* 0x000000ffff167224 */ /* 0x000fe400078e0006 */
[----:B------:R-:W-:Y:S01]  /*82a0*/  IMAD.WIDE.U32 R8, R8, R0, RZ ;  /* 0x0000000008087225 */ /* 0x000fe200078e00ff */
[--C-:B------:R-:W-:Y:S02]  /*82b0*/  SHF.R.S64 R6, R10, 0x1, R3.reuse ;  /* 0x000000010a067819 */ /* 0x100fe40000001003 */
[----:B------:R-:W-:Y:S01]  /*82c0*/  SHF.R.S32.HI R10, RZ, 0x1, R3 ;  /* 0x00000001ff0a7819 */ /* 0x000fe20000011403 */
[----:B------:R-:W-:-:S02]  /*82d0*/  IMAD.IADD R3, R9, 0x1, R11 ;  /* 0x0000000109037824 */ /* 0x000fc400078e020b */
[----:B------:R-:W-:Y:S02]  /*82e0*/  IMAD.IADD R7, R7, 0x1, R13 ;  /* 0x0000000107077824 */ /* 0x000fe400078e020d */
[----:B------:R-:W-:Y:S02]  /*82f0*/  IMAD.MOV.U32 R0, RZ, RZ, R8 ;  /* 0x000000ffff007224 */ /* 0x000fe400078e0008 */
[----:B------:R-:W-:Y:S01]  /*8300*/  IMAD.MOV.U32 R9, RZ, RZ, R10 ;  /* 0x000000ffff097224 */ /* 0x000fe200078e000a */
[----:B------:R-:W-:Y:S06]  /*8310*/  @P0 BRA `(.L_x_62892) ;  /* 0xfffffffc009c0947 */ /* 0x000fec000383ffff */
.L_x_62891:
[----:B------:R-:W-:Y:S05]  /*8320*/  BSYNC B1 ;  /* 0x0000000000017941 */ /* 0x000fea0003800000 */
.L_x_62890:
[----:B------:R-:W-:Y:S05]  /*8330*/  BRA `(.L_x_62888) ;  /* 0x00000000003c7947 */ /* 0x000fea0003800000 */
.L_x_62889:
        /* <DEDUP_REMOVED lines=15> */
.L_x_62888:
[----:B------:R-:W-:Y:S05]  /*8430*/  BSYNC B0 ;  /* 0x0000000000007941 */ /* 0x000fea0003800000 */
.L_x_62887:
[----:B------:R-:W-:Y:S01]  /*8440*/  VIADD R7, R33, 0x180 ;  /* 0x0000018021077836 */ /* 0x000fe20000000000 */
[----:B------:R-:W-:Y:S01]  /*8450*/  BSSY B0, `(.L_x_62893) ;  /* 0x000004c000007945 */ /* 0x000fe20003800000 */
[----:B------:R-:W-:Y:S02]  /*8460*/  IMAD.MOV.U32 R18, RZ, RZ, R0 ;  /* 0x000000ffff127224 */ /* 0x000fe400078e0000 */
        /* <DEDUP_REMOVED lines=32> */
.L_x_62898:
        /* <DEDUP_REMOVED lines=25> */
.L_x_62897:
[----:B------:R-:W-:Y:S05]  /*8800*/  BSYNC B1 ;  /* 0x0000000000017941 */ /* 0x000fea0003800000 */
.L_x_62896:
[----:B------:R-:W-:Y:S05]  /*8810*/  BRA `(.L_x_62894) ;  /* 0x00000000003c7947 */ /* 0x000fea0003800000 */
.L_x_62895:
        /* <DEDUP_REMOVED lines=15> */
.L_x_62894:
[----:B------:R-:W-:Y:S05]  /*8910*/  BSYNC B0 ;  /* 0x0000000000007941 */ /* 0x000fea0003800000 */
.L_x_62893:
[----:B------:R-:W0:Y:S01]  /*8920*/  LDC.U8 R22, c[0x0][0x248] ;  /* 0x00009200ff167b82 */ /* 0x000e220000000000 */
[----:B------:R-:W-:Y:S01]  /*8930*/  BSSY B6, `(.L_x_62899) ;  /* 0x0000100000067945 */ /* 0x000fe20003800000 */
[----:B------:R-:W-:Y:S02]  /*8940*/  IMAD.MOV.U32 R16, RZ, RZ, R0 ;  /* 0x000000ffff107224 */ /* 0x000fe400078e0000 */
[----:B------:R-:W-:Y:S01]  /*8950*/  IMAD.MOV.U32 R17, RZ, RZ, R3 ;  /* 0x000000ffff117224 */ /* 0x000fe200078e0003 */
[----:B------:R-:W-:Y:S06]  /*8960*/  @P2 BRA `(.L_x_62900) ;  /* 0x0000000c00f02947 */ /* 0x000fec0003800000 */
        /* <DEDUP_REMOVED lines=20> */
.L_x_62904:
[----:B------:R0:W-:Y:S01]  /*8ab0*/  STG.E.U8 desc[UR36][R8.64], R4 ;  /* 0x0000000408007986 */ /* 0x0001e2000c101124 */
[----:B------:R-:W-:Y:S01]  /*8ac0*/  IMAD.MOV.U32 R33, RZ, RZ, R29 ;  /* 0x000000ffff217224 */ /* 0x000fe200078e001d */
[----:B------:R-:W-:Y:S06]  /*8ad0*/  BRA `(.L_x_62900) ;  /* 0x0000000c00947947 */ /* 0x000fec0003800000 */
.L_x_62903:
        /* <DEDUP_REMOVED lines=9> */
.L_x_62907:
[----:B------:R0:W-:Y:S01]  /*8b70*/  STG.E desc[UR36][R8.64], R4 ;  /* 0x0000000408007986 */ /* 0x0001e2000c101924 */
[----:B------:R-:W-:Y:S01]  /*8b80*/  IMAD.MOV.U32 R33, RZ, RZ, R29 ;  /* 0x000000ffff217224 */ /* 0x000fe200078e001d */
[----:B------:R-:W-:Y:S06]  /*8b90*/  BRA `(.L_x_62900) ;  /* 0x0000000c00647947 */ /* 0x000fec0003800000 */
.L_x_62906:
[----:B------:R0:W-:Y:S01]  /*8ba0*/  STG.E.U16 desc[UR36][R8.64], R4 ;  /* 0x0000000408007986 */ /* 0x0001e2000c101524 */
[----:B------:R-:W-:Y:S01]  /*8bb0*/  IMAD.MOV.U32 R33, RZ, RZ, R29 ;  /* 0x000000ffff217224 */ /* 0x000fe200078e001d */
[----:B------:R-:W-:Y:S06]  /*8bc0*/  BRA `(.L_x_62900) ;  /* 0x0000000c00587947 */ /* 0x000fec0003800000 */
.L_x_62902:
        /* <DEDUP_REMOVED lines=10> */
.L_x_62909:
[----:B------:R-:W0:Y:S01]  /*8c70*/  I2F.S64 R0, R4 ;  /* 0x0000000400007312 */ /* 0x000e220000301400 */
[----:B------:R-:W-:Y:S01]  /*8c80*/  IMAD.MOV.U32 R33, RZ, RZ, R29 ;  /* 0x000000ffff217224 */ /* 0x000fe200078e001d */
[----:B0-----:R-:W-:-:S05]  /*8c90*/  F2FP.F16.F32.PACK_AB R0, RZ, R0 ;  /* 0x00000000ff00723e */ /* 0x001fca00000000ff */
[----:B------:R0:W-:Y:S01]  /*8ca0*/  STG.E.U16 desc[UR36][R8.64], R0 ;  /* 0x0000000008007986 */ /* 0x0001e2000c101524 */
[----:B------:R-:W-:Y:S05]  /*8cb0*/  BRA `(.L_x_62900) ;  /* 0x0000000c001c7947 */ /* 0x000fea0003800000 */
.L_x_62908:
        /* <DEDUP_REMOVED lines=11> */
.L_x_62911:
[----:B------:R-:W0:Y:S01]  /*8d70*/  I2F.S64 R4, R4 ;  /* 0x0000000400047312 */ /* 0x000e220000301400 */
[----:B------:R-:W-:Y:S01]  /*8d80*/  IMAD.MOV.U32 R33, RZ, RZ, R29 ;  /* 0x000000ffff217224 */ /* 0x000fe200078e001d */
[----:B0-----:R-:W-:-:S04]  /*8d90*/  F2FP.F16.F32.PACK_AB R3, RZ, R4 ;  /* 0x00000004ff03723e */ /* 0x001fc800000000ff */
[----:B------:R-:W-:-:S05]  /*8da0*/  PRMT R3, R3, 0x5410, RZ ;  /* 0x0000541003037816 */ /* 0x000fca00000000ff */
[----:B------:R0:W-:Y:S01]  /*8db0*/  STG.E desc[UR36][R8.64], R3 ;  /* 0x0000000308007986 */ /* 0x0001e2000c101924 */
[----:B------:R-:W-:Y:S05]  /*8dc0*/  BRA `(.L_x_62900) ;  /* 0x0000000800d87947 */ /* 0x000fea0003800000 */
.L_x_62910:
[----:B------:R-:W0:Y:S01]  /*8dd0*/  I2F.F64.S64 R4, R4 ;  /* 0x0000000400047312 */ /* 0x000e220000301c00 */
[----:B------:R-:W-:Y:S01]  /*8de0*/  IMAD.MOV.U32 R33, RZ, RZ, R29 ;  /* 0x000000ffff217224 */ /* 0x000fe200078e001d */
[----:B0-----:R0:W-:Y:S01]  /*8df0*/  STG.E.64 desc[UR36][R8.64], R4 ;  /* 0x0000000408007986 */ /* 0x0011e2000c101b24 */
[----:B------:R-:W-:Y:S05]  /*8e00*/  BRA `(.L_x_62900) ;  /* 0x0000000800c87947 */ /* 0x000fea0003800000 */
.L_x_62901:
        /* <DEDUP_REMOVED lines=14> */
.L_x_62914:
[----:B------:R-:W0:Y:S01]  /*8ef0*/  I2F.F64.S64 R4, R4 ;  /* 0x0000000400047312 */ /* 0x000e220000301c00 */
[----:B------:R-:W-:Y:S01]  /*8f00*/  CS2R R6, SRZ ;  /* 0x0000000000067805 */ /* 0x000fe2000001ff00 */
[----:B------:R-:W-:-:S04]  /*8f10*/  IMAD.MOV.U32 R33, RZ, RZ, R29 ;  /* 0x000000ffff217224 */ /* 0x000fc800078e001d */
[----:B0-----:R1:W-:Y:S01]  /*8f20*/  STG.E.128 desc[UR36][R8.64], R4 ;  /* 0x0000000408007986 */ /* 0x0013e2000c101d24 */
[----:B------:R-:W-:Y:S05]  /*8f30*/  BRA `(.L_x_62900) ;  /* 0x00000008007c7947 */ /* 0x000fea0003800000 */
.L_x_62913:
        /* <DEDUP_REMOVED lines=21> */
.L_x_62918:
[----:B------:R-:W-:Y:S05]  /*9090*/  BSYNC B0 ;  /* 0x0000000000007941 */ /* 0x000fea0003800000 */
.L_x_62917:
[----:B------:R-:W-:Y:S01]  /*90a0*/  LOP3.LUT R7, R0, R7, RZ, 0xfc, !PT ;  /* 0x0000000700077212 */ /* 0x000fe200078efcff */
[----:B------:R-:W-:-:S04]  /*90b0*/  IMAD.MOV.U32 R33, RZ, RZ, R29 ;  /* 0x000000ffff217224 */ /* 0x000fc800078e001d */
[----:B------:R0:W-:Y:S01]  /*90c0*/  STG.E.U8 desc[UR36][R8.64], R7 ;  /* 0x0000000708007986 */ /* 0x0001e2000c101124 */
[----:B------:R-:W-:Y:S05]  /*90d0*/  BRA `(.L_x_62900) ;  /* 0x0000000800147947 */ /* 0x000fea0003800000 */
.L_x_62916:
        /* <DEDUP_REMOVED lines=13> */
.L_x_62920:
[----:B------:R-:W-:Y:S01]  /*91b0*/  IMAD.MOV.U32 R0, RZ, RZ, 0x7f ;  /* 0x0000007fff007424 */ /* 0x000fe200078e00ff */
[----:B------:R-:W-:-:S04]  /*91c0*/  ISETP.GT.U32.AND P0, PT, R3, 0x7f800000, PT ;  /* 0x7f8000000300780c */ /* 0x000fc80003f04070 */
[----:B------:R-:W-:-:S09]  /*91d0*/  SEL R0, R0, 0x7c, P0 ;  /* 0x0000007c00007807 */ /* 0x000fd20000000000 */
.L_x_62921:
[----:B------:R-:W-:Y:S05]  /*91e0*/  BSYNC B0 ;  /* 0x0000000000007941 */ /* 0x000fea0003800000 */
.L_x_62919:
[----:B------:R-:W-:Y:S01]  /*91f0*/  LOP3.LUT R3, R5, 0x80000000, RZ, 0xc0, !PT ;  /* 0x8000000005037812 */ /* 0x000fe200078ec0ff */
[----:B------:R-:W-:-:S03]  /*9200*/  IMAD.MOV.U32 R33, RZ, RZ, R29 ;  /* 0x000000ffff217224 */ /* 0x000fc600078e001d */
[----:B------:R-:W-:-:S04]  /*9210*/  SHF.R.U32.HI R3, RZ, 0x18, R3 ;  /* 0x00000018ff037819 */ /* 0x000fc80000011603 */
[----:B------:R-:W-:-:S05]  /*9220*/  LOP3.LUT R3, R0, R3, RZ, 0xfc, !PT ;  /* 0x0000000300037212 */ /* 0x000fca00078efcff */
[----:B------:R0:W-:Y:S01]  /*9230*/  STG.E.U8 desc[UR36][R8.64], R3 ;  /* 0x0000000308007986 */ /* 0x0001e2000c101124 */
[----:B------:R-:W-:Y:S05]  /*9240*/  BRA `(.L_x_62900) ;  /* 0x0000000400b87947 */ /* 0x000fea0003800000 */
.L_x_62915:
[----:B------:R-:W0:Y:S01]  /*9250*/  I2F.S64 R0, R4 ;  /* 0x0000000400007312 */ /* 0x000e220000301400 */
[----:B------:R-:W-:Y:S01]  /*9260*/  IMAD.MOV.U32 R33, RZ, RZ, R29 ;  /* 0x000000ffff217224 */ /* 0x000fe200078e001d */
[----:B0-----:R-:W-:-:S05]  /*9270*/  F2FP.BF16.F32.PACK_AB R0, RZ, R0 ;  /* 0x00000000ff00723e */ /* 0x001fca00000010ff */
[----:B------:R3:W-:Y:S01]  /*9280*/  STG.E.U16 desc[UR36][R8.64], R0 ;  /* 0x0000000008007986 */ /* 0x0007e2000c101524 */
[----:B------:R-:W-:Y:S05]  /*9290*/  BRA `(.L_x_62900) ;  /* 0x0000000400a47947 */ /* 0x000fea0003800000 */
.L_x_62912:
        /* <DEDUP_REMOVED lines=11> */
.L_x_62924:
        /* <DEDUP_REMOVED lines=17> */
.L_x_62927:
[----:B------:R-:W-:-:S04]  /*9460*/  LOP3.LUT R0, R5, 0x80000000, RZ, 0xc0, !PT ;  /* 0x8000000005007812 */ /* 0x000fc800078ec0ff */
[----:B------:R-:W-:-:S04]  /*9470*/  SHF.R.U32.HI R0, RZ, 0x18, R0 ;  /* 0x00000018ff007819 */ /* 0x000fc80000011600 */
[----:B------:R-:W-:-:S07]  /*9480*/  LOP3.LUT R0, R3, R0, RZ, 0xfc, !PT ;  /* 0x0000000003007212 */ /* 0x000fce00078efcff */
.L_x_62926:
[----:B------:R-:W-:Y:S05]  /*9490*/  BSYNC B0 ;  /* 0x0000000000007941 */ /* 0x000fea0003800000 */
.L_x_62925:
[----:B------:R0:W-:Y:S01]  /*94a0*/  STG.E.U8 desc[UR36][R8.64], R0 ;  /* 0x0000000008007986 */ /* 0x0001e2000c101124 */
[----:B------:R-:W-:Y:S01]  /*94b0*/  IMAD.MOV.U32 R33, RZ, RZ, R29 ;  /* 0x000000ffff217224 */ /* 0x000fe200078e001d */
[----:B------:R-:W-:Y:S06]  /*94c0*/  BRA `(.L_x_62900) ;  /* 0x0000000400187947 */ /* 0x000fec0003800000 */
.L_x_62923:
        /* <DEDUP_REMOVED lines=17> */
.L_x_62930:
[----:B------:R-:W-:-:S04]  /*95e0*/  LOP3.LUT R0, R5, 0x80000000, RZ, 0xc0, !PT ;  /* 0x8000000005007812 */ /* 0x000fc800078ec0ff */
[----:B------:R-:W-:-:S04]  /*95f0*/  SHF.R.U32.HI R0, RZ, 0x18, R0 ;  /* 0x00000018ff007819 */ /* 0x000fc80000011600 */
[----:B------:R-:W-:-:S07]  /*9600*/  LOP3.LUT R0, R3, R0, RZ, 0xfc, !PT ;  /* 0x0000000003007212 */ /* 0x000fce00078efcff */
.L_x_62929:
[----:B------:R-:W-:Y:S05]  /*9610*/  BSYNC B0 ;  /* 0x0000000000007941 */ /* 0x000fea0003800000 */
.L_x_62928:
[----:B------:R0:W-:Y:S01]  /*9620*/  STG.E.U8 desc[UR36][R8.64], R0 ;  /* 0x0000000008007986 */ /* 0x0001e2000c101124 */
[----:B------:R-:W-:Y:S01]  /*9630*/  IMAD.MOV.U32 R33, RZ, RZ, R29 ;  /* 0x000000ffff217224 */ /* 0x000fe200078e001d */
[----:B------:R-:W-:Y:S06]  /*9640*/  BRA `(.L_x_62900) ;  /* 0x0000000000b87947 */ /* 0x000fec0003800000 */
.L_x_62922:
        /* <DEDUP_REMOVED lines=23> */
.L_x_62905:
        /* <DEDUP_REMOVED lines=16> */
.L_x_62933:
[----:B------:R-:W-:Y:S01]  /*98c0*/  IMAD.MOV.U32 R33, RZ, RZ, R29 ;  /* 0x000000ffff217224 */ /* 0x000fe200078e001d */
[----:B------:R-:W-:Y:S06]  /*98d0*/  BRA `(.L_x_62900) ;  /* 0x0000000000147947 */ /* 0x000fec0003800000 */
.L_x_62932:
[----:B------:R0:W-:Y:S01]  /*98e0*/  STG.E.64 desc[UR36][R8.64], R4 ;  /* 0x0000000408007986 */ /* 0x0001e2000c101b24 */
[----:B------:R-:W-:Y:S01]  /*98f0*/  IMAD.MOV.U32 R33, RZ, RZ, R29 ;  /* 0x000000ffff217224 */ /* 0x000fe200078e001d */
[----:B------:R-:W-:Y:S06]  /*9900*/  BRA `(.L_x_62900) ;  /* 0x0000000000087947 */ /* 0x000fec0003800000 */
.L_x_62931:
[----:B------:R0:W-:Y:S01]  /*9910*/  STG.E desc[UR36][R8.64], R4 ;  /* 0x0000000408007986 */ /* 0x0001e2000c101924 */
[----:B------:R-:W-:-:S07]  /*9920*/  IMAD.MOV.U32 R33, RZ, RZ, R29 ;  /* 0x000000ffff217224 */ /* 0x000fce00078e001d */
.L_x_62900:
[----:B------:R-:W-:Y:S05]  /*9930*/  BSYNC B6 ;  /* 0x0000000000067941 */ /* 0x000fea0003800000 */
.L_x_62899:
[----:B------:R-:W-:Y:S01]  /*9940*/  ISETP.GE.AND P0, PT, R33, R2, PT ;  /* 0x000000022100720c */ /* 0x000fe20003f06270 */
[----:B------:R-:W-:-:S12]  /*9950*/  BSSY B6, `(.L_x_62934) ;  /* 0x00001d4000067945 */ /* 0x000fd80003800000 */
[----:B------:R-:W-:Y:S05]  /*9960*/  @P0 BRA `(.L_x_62935) ;  /* 0x0000001c00480947 */ /* 0x000fea0003800000 */
[----:B01----:R-:W0:Y:S01]  /*9970*/  LDC.64 R4, c[0x0][0x220] ;  /* 0x00008800ff047b82 */ /* 0x003e220000000a00 */
[----:B---3--:R-:W-:Y:S01]  /*9980*/  IMAD R0, R34, 0x200, R33 ;  /* 0x0000020022007824 */ /* 0x008fe200078e0221 */
        /* <DEDUP_REMOVED lines=18> */
.L_x_62939:
[----:B------:R0:W-:Y:S01]  /*9ab0*/  STG.E.U8 desc[UR36][R4.64], R26 ;  /* 0x0000001a04007986 */ /* 0x0001e2000c101124 */
[----:B------:R-:W-:Y:S05]  /*9ac0*/  BRA `(.L_x_62941) ;  /* 0x0000000c00447947 */ /* 0x000fea0003800000 */
.L_x_62938:
        /* <DEDUP_REMOVED lines=8> */
.L_x_62943:
[----:B------:R0:W-:Y:S01]  /*9b50*/  STG.E desc[UR36][R4.64], R26 ;  /* 0x0000001a04007986 */ /* 0x0001e2000c101924 */
[----:B------:R-:W-:Y:S05]  /*9b60*/  BRA `(.L_x_62941) ;  /* 0x0000000c001c7947 */ /* 0x000fea0003800000 */
.L_x_62942:
[----:B------:R0:W-:Y:S01]  /*9b70*/  STG.E.U16 desc[UR36][R4.64], R26 ;  /* 0x0000001a04007986 */ /* 0x0001e2000c101524 */
[----:B------:R-:W-:Y:S05]  /*9b80*/  BRA `(.L_x_62941) ;  /* 0x0000000c00147947 */ /* 0x000fea0003800000 */
.L_x_62937:
        /* <DEDUP_REMOVED lines=9> */
.L_x_62945:
[----:B------:R-:W0:Y:S02]  /*9c20*/  I2F.S64 R0, R26 ;  /* 0x0000001a00007312 */ /* 0x000e240000301400 */
[----:B0-----:R-:W-:-:S05]  /*9c30*/  F2FP.F16.F32.PACK_AB R0, RZ, R0 ;  /* 0x00000000ff00723e */ /* 0x001fca00000000ff */
[----:B------:R0:W-:Y:S01]  /*9c40*/  STG.E.U16 desc[UR36][R4.64], R0 ;  /* 0x0000000004007986 */ /* 0x0001e2000c101524 */
[----:B------:R-:W-:Y:S05]  /*9c50*/  BRA `(.L_x_62941) ;  /* 0x0000000800e07947 */ /* 0x000fea0003800000 */
.L_x_62944:
        /* <DEDUP_REMOVED lines=10> */
.L_x_62947:
[----:B------:R-:W0:Y:S02]  /*9d00*/  I2F.S64 R26, R26 ;  /* 0x0000001a001a7312 */ /* 0x000e240000301400 */
[----:B0-----:R-:W-:-:S04]  /*9d10*/  F2FP.F16.F32.PACK_AB R3, RZ, R26 ;  /* 0x0000001aff03723e */ /* 0x001fc800000000ff */
[----:B------:R-:W-:-:S05]  /*9d20*/  PRMT R3, R3, 0x5410, RZ ;  /* 0x0000541003037816 */ /* 0x000fca00000000ff */
[----:B------:R0:W-:Y:S01]  /*9d30*/  STG.E desc[UR36][R4.64], R3 ;  /* 0x0000000304007986 */ /* 0x0001e2000c101924 */
[----:B------:R-:W-:Y:S05]  /*9d40*/  BRA `(.L_x_62941) ;  /* 0x0000000800a47947 */ /* 0x000fea0003800000 */
.L_x_62946:
[----:B------:R-:W0:Y:S02]  /*9d50*/  I2F.F64.S64 R26, R26 ;  /* 0x0000001a001a7312 */ /* 0x000e240000301c00 */
[----:B0-----:R0:W-:Y:S01]  /*9d60*/  STG.E.64 desc[UR36][R4.64], R26 ;  /* 0x0000001a04007986 */ /* 0x0011e2000c101b24 */
[----:B------:R-:W-:Y:S05]  /*9d70*/  BRA `(.L_x_62941) ;  /* 0x0000000800987947 */ /* 0x000fea0003800000 */
.L_x_62936:
        /* <DEDUP_REMOVED lines=13> */
.L_x_62950:
[----:B------:R-:W0:Y:S01]  /*9e50*/  I2F.F64.S64 R8, R26 ;  /* 0x0000001a00087312 */ /* 0x000e220000301c00 */
[----:B------:R-:W-:-:S05]  /*9e60*/  CS2R R10, SRZ ;  /* 0x00000000000a7805 */ /* 0x000fca000001ff00 */
[----:B0-----:R0:W-:Y:S01]  /*9e70*/  STG.E.128 desc[UR36][R4.64], R8 ;  /* 0x0000000804007986 */ /* 0x0011e2000c101d24 */
[----:B------:R-:W-:Y:S05]  /*9e80*/  BRA `(.L_x_62941) ;  /* 0x0000000800547947 */ /* 0x000fea0003800000 */
.L_x_62949:
        /* <DEDUP_REMOVED lines=21> */
.L_x_62954:
[----:B------:R-:W-:Y:S05]  /*9fe0*/  BSYNC B0 ;  /* 0x0000000000007941 */ /* 0x000fea0003800000 */
.L_x_62953:
[----:B------:R-:W-:-:S05]  /*9ff0*/  LOP3.LUT R7, R0, R7, RZ, 0xfc, !PT ;  /* 0x0000000700077212 */ /* 0x000fca00078efcff */
[----:B------:R3:W-:Y:S01]  /*a000*/  STG.E.U8 desc[UR36][R4.64], R7 ;  /* 0x0000000704007986 */ /* 0x0007e2000c101124 */
[----:B------:R-:W-:Y:S05]  /*a010*/  BRA `(.L_x_62941) ;  /* 0x0000000400f07947 */ /* 0x000fea0003800000 */
.L_x_62952:
        /* <DEDUP_REMOVED lines=13> */
.L_x_62956:
[----:B------:R-:W-:Y:S01]  /*a0f0*/  IMAD.MOV.U32 R0, RZ, RZ, 0x7f ;  /* 0x0000007fff007424 */ /* 0x000fe200078e00ff */
[----:B------:R-:W-:-:S04]  /*a100*/  ISETP.GT.U32.AND P0, PT, R3, 0x7f800000, PT ;  /* 0x7f8000000300780c */ /* 0x000fc80003f04070 */
[----:B------:R-:W-:-:S09]  /*a110*/  SEL R0, R0, 0x7c, P0 ;  /* 0x0000007c00007807 */ /* 0x000fd20000000000 */
.L_x_62957:
[----:B------:R-:W-:Y:S05]  /*a120*/  BSYNC B0 ;  /* 0x0000000000007941 */ /* 0x000fea0003800000 */
.L_x_62955:
[----:B------:R-:W-:-:S04]  /*a130*/  LOP3.LUT R3, R27, 0x80000000, RZ, 0xc0, !PT ;  /* 0x800000001b037812 */ /* 0x000fc800078ec0ff */
[----:B------:R-:W-:-:S04]  /*a140*/  SHF.R.U32.HI R3, RZ, 0x18, R3 ;  /* 0x00000018ff037819 */ /* 0x000fc80000011603 */
[----:B------:R-:W-:-:S05]  /*a150*/  LOP3.LUT R3, R0, R3, RZ, 0xfc, !PT ;  /* 0x0000000300037212 */ /* 0x000fca00078efcff */
[----:B------:R0:W-:Y:S01]  /*a160*/  STG.E.U8 desc[UR36][R4.64], R3 ;  /* 0x0000000304007986 */ /* 0x0001e2000c101124 */
[----:B------:R-:W-:Y:S05]  /*a170*/  BRA `(.L_x_62941) ;  /* 0x0000000400987947 */ /* 0x000fea0003800000 */
.L_x_62951:
[----:B------:R-:W0:Y:S02]  /*a180*/  I2F.S64 R0, R26 ;  /* 0x0000001a00007312 */ /* 0x000e240000301400 */
[----:B0-----:R-:W-:-:S05]  /*a190*/  F2FP.BF16.F32.PACK_AB R0, RZ, R0 ;  /* 0x00000000ff00723e */ /* 0x001fca00000010ff */
[----:B------:R2:W-:Y:S01]  /*a1a0*/  STG.E.U16 desc[UR36][R4.64], R0 ;  /* 0x0000000004007986 */ /* 0x0005e2000c101524 */
[----:B------:R-:W-:Y:S05]  /*a1b0*/  BRA `(.L_x_62941) ;  /* 0x0000000400887947 */ /* 0x000fea0003800000 */
.L_x_62948:
        /* <DEDUP_REMOVED lines=10> */
.L_x_62960:
        /* <DEDUP_REMOVED lines=17> */
.L_x_62963:
[----:B------:R-:W-:-:S04]  /*a370*/  LOP3.LUT R0, R27, 0x80000000, RZ, 0xc0, !PT ;  /* 0x800000001b007812 */ /* 0x000fc800078ec0ff */
[----:B------:R-:W-:-:S04]  /*a380*/  SHF.R.U32.HI R0, RZ, 0x18, R0 ;  /* 0x00000018ff007819 */ /* 0x000fc80000011600 */
[----:B------:R-:W-:-:S07]  /*a390*/  LOP3.LUT R0, R3, R0, RZ, 0xfc, !PT ;  /* 0x0000000003007212 */ /* 0x000fce00078efcff */
.L_x_62962:
[----:B------:R-:W-:Y:S05]  /*a3a0*/  BSYNC B0 ;  /* 0x0000000000007941 */ /* 0x000fea0003800000 */
.L_x_62961:
[----:B------:R0:W-:Y:S01]  /*a3b0*/  STG.E.U8 desc[UR36][R4.64], R0 ;  /* 0x0000000004007986 */ /* 0x0001e2000c101124 */
[----:B------:R-:W-:Y:S05]  /*a3c0*/  BRA `(.L_x_62941) ;  /* 0x0000000400047947 */ /* 0x000fea0003800000 */
.L_x_62959:
        /* <DEDUP_REMOVED lines=17> */
.L_x_62966:
[----:B------:R-:W-:-:S04]  /*a4e0*/  LOP3.LUT R0, R27, 0x80000000, RZ, 0xc0, !PT ;  /* 0x800000001b007812 */ /* 0x000fc800078ec0ff */
[----:B------:R-:W-:-:S04]  /*a4f0*/  SHF.R.U32.HI R0, RZ, 0x18, R0 ;  /* 0x00000018ff007819 */ /* 0x000fc80000011600 */
[----:B------:R-:W-:-:S07]  /*a500*/  LOP3.LUT R0, R3, R0, RZ, 0xfc, !PT ;  /* 0x0000000003007212 */ /* 0x000fce00078efcff */
.L_x_62965:
[----:B------:R-:W-:Y:S05]  /*a510*/  BSYNC B0 ;  /* 0x0000000000007941 */ /* 0x000fea0003800000 */
.L_x_62964:
[----:B------:R0:W-:Y:S01]  /*a520*/  STG.E.U8 desc[UR36][R4.64], R0 ;  /* 0x0000000004007986 */ /* 0x0001e2000c101124 */
[----:B------:R-:W-:Y:S05]  /*a530*/  BRA `(.L_x_62941) ;  /* 0x0000000000a87947 */ /* 0x000fea0003800000 */
.L_x_62958:
        /* <DEDUP_REMOVED lines=22> */
.L_x_62940:
        /* <DEDUP_REMOVED lines=16> */
.L_x_62969:
[----:B------:R-:W-:Y:S05]  /*a7a0*/  BRA `(.L_x_62941) ;  /* 0x00000000000c7947 */ /* 0x000fea0003800000 */
.L_x_62968:
[----:B------:R0:W-:Y:S01]  /*a7b0*/  STG.E.64 desc[UR36][R4.64], R26 ;  /* 0x0000001a04007986 */ /* 0x0001e2000c101b24 */
[----:B------:R-:W-:Y:S05]  /*a7c0*/  BRA `(.L_x_62941) ;  /* 0x0000000000047947 */ /* 0x000fea0003800000 */
.L_x_62967:
[----:B------:R0:W-:Y:S02]  /*a7d0*/  STG.E desc[UR36][R4.64], R26 ;  /* 0x0000001a04007986 */ /* 0x0001e4000c101924 */
.L_x_62941:
        /* <DEDUP_REMOVED lines=23> */
.L_x_62973:
[----:B------:R0:W-:Y:S01]  /*a950*/  STG.E.U8 desc[UR36][R4.64], R18 ;  /* 0x0000001204007986 */ /* 0x0001e2000c101124 */
[----:B------:R-:W-:Y:S05]  /*a960*/  BRA `(.L_x_62975) ;  /* 0x0000000c00447947 */ /* 0x000fea0003800000 */
.L_x_62972:
        /* <DEDUP_REMOVED lines=8> */
.L_x_62977:
[----:B------:R0:W-:Y:S01]  /*a9f0*/  STG.E desc[UR36][R4.64], R18 ;  /* 0x0000001204007986 */ /* 0x0001e2000c101924 */
[----:B------:R-:W-:Y:S05]  /*aa00*/  BRA `(.L_x_62975) ;  /* 0x0000000c001c7947 */ /* 0x000fea0003800000 */
.L_x_62976:
[----:B------:R0:W-:Y:S01]  /*aa10*/  STG.E.U16 desc[UR36][R4.64], R18 ;  /* 0x0000001204007986 */ /* 0x0001e2000c101524 */
[----:B------:R-:W-:Y:S05]  /*aa20*/  BRA `(.L_x_62975) ;  /* 0x0000000c00147947 */ /* 0x000fea0003800000 */
.L_x_62971:
        /* <DEDUP_REMOVED lines=9> */
.L_x_62979:
[----:B------:R-:W0:Y:S02]  /*aac0*/  I2F.S64 R0, R18 ;  /* 0x0000001200007312 */ /* 0x000e240000301400 */
[----:B0-----:R-:W-:-:S05]  /*aad0*/  F2FP.F16.F32.PACK_AB R0, RZ, R0 ;  /* 0x00000000ff00723e */ /* 0x001fca00000000ff */
[----:B------:R0:W-:Y:S01]  /*aae0*/  STG.E.U16 desc[UR36][R4.64], R0 ;  /* 0x0000000004007986 */ /* 0x0001e2000c101524 */
[----:B------:R-:W-:Y:S05]  /*aaf0*/  BRA `(.L_x_62975) ;  /* 0x0000000800e07947 */ /* 0x000fea0003800000 */
.L_x_62978:
        /* <DEDUP_REMOVED lines=10> */
.L_x_62981:
[----:B------:R-:W0:Y:S02]  /*aba0*/  I2F.S64 R18, R18 ;  /* 0x0000001200127312 */ /* 0x000e240000301400 */
[----:B0-----:R-:W-:-:S04]  /*abb0*/  F2FP.F16.F32.PACK_AB R3, RZ, R18 ;  /* 0x00000012ff03723e */ /* 0x001fc800000000ff */
[----:B------:R-:W-:-:S05]  /*abc0*/  PRMT R3, R3, 0x5410, RZ ;  /* 0x0000541003037816 */ /* 0x000fca00000000ff */
[----:B------:R0:W-:Y:S01]  /*abd0*/  STG.E desc[UR36][R4.64], R3 ;  /* 0x0000000304007986 */ /* 0x0001e2000c101924 */
[----:B------:R-:W-:Y:S05]  /*abe0*/  BRA `(.L_x_62975) ;  /* 0x0000000800a47947 */ /* 0x000fea0003800000 */
.L_x_62980:
[----:B------:R-:W0:Y:S02]  /*abf0*/  I2F.F64.S64 R18, R18 ;  /* 0x0000001200127312 */ /* 0x000e240000301c00 */
[----:B0-----:R0:W-:Y:S01]  /*ac00*/  STG.E.64 desc[UR36][R4.64], R18 ;  /* 0x0000001204007986 */ /* 0x0011e2000c101b24 */
[----:B------:R-:W-:Y:S05]  /*ac10*/  BRA `(.L_x_62975) ;  /* 0x0000000800987947 */ /* 0x000fea0003800000 */
.L_x_62970:
        /* <DEDUP_REMOVED lines=13> */
.L_x_62984:
[----:B------:R-:W0:Y:S01]  /*acf0*/  I2F.F64.S64 R8, R18 ;  /* 0x0000001200087312 */ /* 0x000e220000301c00 */
[----:B------:R-:W-:-:S05]  /*ad00*/  CS2R R10, SRZ ;  /* 0x00000000000a7805 */ /* 0x000fca000001ff00 */
[----:B0-----:R1:W-:Y:S01]  /*ad10*/  STG.E.128 desc[UR36][R4.64], R8 ;  /* 0x0000000804007986 */ /* 0x0013e2000c101d24 */
[----:B------:R-:W-:Y:S05]  /*ad20*/  BRA `(.L_x_62975) ;  /* 0x0000000800547947 */ /* 0x000fea0003800000 */
.L_x_62983:
        /* <DEDUP_REMOVED lines=21> */
.L_x_62988:
[----:B------:R-:W-:Y:S05]  /*ae80*/  BSYNC B0 ;  /* 0x0000000000007941 */ /* 0x000fea0003800000 */
.L_x_62987:
[----:B------:R-:W-:-:S05]  /*ae90*/  LOP3.LUT R7, R0, R7, RZ, 0xfc, !PT ;  /* 0x0000000700077212 */ /* 0x000fca00078efcff */
[----:B------:R2:W-:Y:S01]  /*aea0*/  STG.E.U8 desc[UR36][R4.64], R7 ;  /* 0x0000000704007986 */ /* 0x0005e2000c101124 */
[----:B------:R-:W-:Y:S05]  /*aeb0*/  BRA `(.L_x_62975) ;  /* 0x0000000400f07947 */ /* 0x000fea0003800000 */
.L_x_62986:
        /* <DEDUP_REMOVED lines=13> */
.L_x_62990:
[----:B------:R-:W-:Y:S01]  /*af90*/  IMAD.MOV.U32 R0, RZ, RZ, 0x7f ;  /* 0x0000007fff007424 */ /* 0x000fe200078e00ff */
[----:B------:R-:W-:-:S04]  /*afa0*/  ISETP.GT.U32.AND P0, PT, R3, 0x7f800000, PT ;  /* 0x7f8000000300780c */ /* 0x000fc80003f04070 */
[----:B------:R-:W-:-:S09]  /*afb0*/  SEL R0, R0, 0x7c, P0 ;  /* 0x0000007c00007807 */ /* 0x000fd20000000000 */
.L_x_62991:
[----:B------:R-:W-:Y:S05]  /*afc0*/  BSYNC B0 ;  /* 0x0000000000007941 */ /* 0x000fea0003800000 */
.L_x_62989:
[----:B------:R-:W-:-:S04]  /*afd0*/  LOP3.LUT R3, R19, 0x80000000, RZ, 0xc0, !PT ;  /* 0x8000000013037812 */ /* 0x000fc800078ec0ff */
[----:B------:R-:W-:-:S04]  /*afe0*/  SHF.R.U32.HI R3, RZ, 0x18, R3 ;  /* 0x00000018ff037819 */ /* 0x000fc80000011603 */
[----:B------:R-:W-:-:S05]  /*aff0*/  LOP3.LUT R3, R0, R3, RZ, 0xfc, !PT ;  /* 0x0000000300037212 */ /* 0x000fca00078efcff */
[----:B------:R3:W-:Y:S01]  /*b000*/  STG.E.U8 desc[UR36][R4.64], R3 ;  /* 0x0000000304007986 */ /* 0x0007e2000c101124 */
[----:B------:R-:W-:Y:S05]  /*b010*/  BRA `(.L_x_62975) ;  /* 0x0000000400987947 */ /* 0x000fea0003800000 */
.L_x_62985:
[----:B------:R-:W0:Y:S02]  /*b020*/  I2F.S64 R0, R18 ;  /* 0x0000001200007312 */ /* 0x000e240000301400 */
[----:B0-----:R-:W-:-:S05]  /*b030*/  F2FP.BF16.F32.PACK_AB R0, RZ, R0 ;  /* 0x00000000ff00723e */ /* 0x001fca00000010ff */
[----:B------:R0:W-:Y:S01]  /*b040*/  STG.E.U16 desc[UR36][R4.64], R0 ;  /* 0x0000000004007986 */ /* 0x0001e2000c101524 */
[----:B------:R-:W-:Y:S05]  /*b050*/  BRA `(.L_x_62975) ;  /* 0x0000000400887947 */ /* 0x000fea0003800000 */
.L_x_62982:
        /* <DEDUP_REMOVED lines=10> */
.L_x_62994:
        /* <DEDUP_REMOVED lines=17> */
.L_x_62997:
[----:B------:R-:W-:-:S04]  /*b210*/  LOP3.LUT R0, R19, 0x80000000, RZ, 0xc0, !PT ;  /* 0x8000000013007812 */ /* 0x000fc800078ec0ff */
[----:B------:R-:W-:-:S04]  /*b220*/  SHF.R.U32.HI R0, RZ, 0x18, R0 ;  /* 0x00000018ff007819 */ /* 0x000fc80000011600 */
[----:B------:R-:W-:-:S07]  /*b230*/  LOP3.LUT R0, R3, R0, RZ, 0xfc, !PT ;  /* 0x0000000003007212 */ /* 0x000fce00078efcff */
.L_x_62996:
[----:B------:R-:W-:Y:S05]  /*b240*/  BSYNC B0 ;  /* 0x0000000000007941 */ /* 0x000fea0003800000 */
.L_x_62995:
[----:B------:R0:W-:Y:S01]  /*b250*/  STG.E.U8 desc[UR36][R4.64], R0 ;  /* 0x0000000004007986 */ /* 0x0001e2000c101124 */
[----:B------:R-:W-:Y:S05]  /*b260*/  BRA `(.L_x_62975) ;  /* 0x0000000400047947 */ /* 0x000fea0003800000 */
.L_x_62993:
        /* <DEDUP_REMOVED lines=17> */
.L_x_63000:
[----:B------:R-:W-:-:S04]  /*b380*/  LOP3.LUT R0, R19, 0x80000000, RZ, 0xc0, !PT ;  /* 0x8000000013007812 */ /* 0x000fc800078ec0ff */
[----:B------:R-:W-:-:S04]  /*b390*/  SHF.R.U32.HI R0, RZ, 0x18, R0 ;  /* 0x00000018ff007819 */ /* 0x000fc80000011600 */
[----:B------:R-:W-:-:S07]  /*b3a0*/  LOP3.LUT R0, R3, R0, RZ, 0xfc, !PT ;  /* 0x0000000003007212 */ /* 0x000fce00078efcff */
.L_x_62999:
[----:B------:R-:W-:Y:S05]  /*b3b0*/  BSYNC B0 ;  /* 0x0000000000007941 */ /* 0x000fea0003800000 */
.L_x_62998:
[----:B------:R0:W-:Y:S01]  /*b3c0*/  STG.E.U8 desc[UR36][R4.64], R0 ;  /* 0x0000000004007986 */ /* 0x0001e2000c101124 */
[----:B------:R-:W-:Y:S05]  /*b3d0*/  BRA `(.L_x_62975) ;  /* 0x0000000000a87947 */ /* 0x000fea0003800000 */
.L_x_62992:
        /* <DEDUP_REMOVED lines=22> */
.L_x_62974:
        /* <DEDUP_REMOVED lines=16> */
.L_x_63003:
[----:B------:R-:W-:Y:S05]  /*b640*/  BRA `(.L_x_62975) ;  /* 0x00000000000c7947 */ /* 0x000fea0003800000 */
.L_x_63002:
[----:B------:R0:W-:Y:S01]  /*b650*/  STG.E.64 desc[UR36][R4.64], R18 ;  /* 0x0000001204007986 */ /* 0x0001e2000c101b24 */
[----:B------:R-:W-:Y:S05]  /*b660*/  BRA `(.L_x_62975) ;  /* 0x0000000000047947 */ /* 0x000fea0003800000 */
.L_x_63001:
[----:B------:R0:W-:Y:S02]  /*b670*/  STG.E desc[UR36][R4.64], R18 ;  /* 0x0000001204007986 */ /* 0x0001e4000c101924 */
.L_x_62975:
[----:B------:R-:W-:-:S07]  /*b680*/  VIADD R33, R33, 0x80 ;  /* 0x0000008021217836 */ /* 0x000fce0000000000 */
.L_x_62935:
[----:B------:R-:W-:Y:S05]  /*b690*/  BSYNC B6 ;  /* 0x0000000000067941 */ /* 0x000fea0003800000 */
.L_x_62934:
        /* <DEDUP_REMOVED lines=21> */
.L_x_63007:
[----:B------:R-:W-:Y:S01]  /*b7f0*/  STG.E.U8 desc[UR36][R2.64], R16 ;  /* 0x0000001002007986 */ /* 0x000fe2000c101124 */
[----:B------:R-:W-:Y:S05]  /*b800*/  EXIT ;  /* 0x000000000000794d */ /* 0x000fea0003800000 */
.L_x_63006:
        /* <DEDUP_REMOVED lines=8> */
.L_x_63010:
[----:B------:R-:W-:Y:S01]  /*b890*/  STG.E desc[UR36][R2.64], R16 ;  /* 0x0000001002007986 */ /* 0x000fe2000c101924 */
[----:B------:R-:W-:Y:S05]  /*b8a0*/  EXIT ;  /* 0x000000000000794d */ /* 0x000fea0003800000 */
.L_x_63009:
[----:B------:R-:W-:Y:S01]  /*b8b0*/  STG.E.U16 desc[UR36][R2.64], R16 ;  /* 0x0000001002007986 */ /* 0x000fe2000c101524 */
[----:B------:R-:W-:Y:S05]  /*b8c0*/  EXIT ;  /* 0x000000000000794d */ /* 0x000fea0003800000 */
.L_x_63005:
        /* <DEDUP_REMOVED lines=9> */
.L_x_63012:
[----:B------:R-:W0:Y:S02]  /*b960*/  I2F.S64 R0, R16 ;  /* 0x0000001000007312 */ /* 0x000e240000301400 */
[----:B0-----:R-:W-:-:S05]  /*b970*/  F2FP.F16.F32.PACK_AB R0, RZ, R0 ;  /* 0x00000000ff00723e */ /* 0x001fca00000000ff */
[----:B------:R-:W-:Y:S01]  /*b980*/  STG.E.U16 desc[UR36][R2.64], R0 ;  /* 0x0000000002007986 */ /* 0x000fe2000c101524 */
[----:B------:R-:W-:Y:S05]  /*b990*/  EXIT ;  /* 0x000000000000794d */ /* 0x000fea0003800000 */
.L_x_63011:
        /* <DEDUP_REMOVED lines=10> */
.L_x_63014:
[----:B------:R-:W0:Y:S02]  /*ba40*/  I2F.S64 R16, R16 ;  /* 0x0000001000107312 */ /* 0x000e240000301400 */
[----:B0-----:R-:W-:-:S04]  /*ba50*/  F2FP.F16.F32.PACK_AB R5, RZ, R16 ;  /* 0x00000010ff05723e */ /* 0x001fc800000000ff */
[----:B------:R-:W-:-:S05]  /*ba60*/  PRMT R5, R5, 0x5410, RZ ;  /* 0x0000541005057816 */ /* 0x000fca00000000ff */
[----:B------:R-:W-:Y:S01]  /*ba70*/  STG.E desc[UR36][R2.64], R5 ;  /* 0x0000000502007986 */ /* 0x000fe2000c101924 */
[----:B------:R-:W-:Y:S05]  /*ba80*/  EXIT ;  /* 0x000000000000794d */ /* 0x000fea0003800000 */
.L_x_63013:
[----:B------:R-:W0:Y:S02]  /*ba90*/  I2F.F64.S64 R16, R16 ;  /* 0x0000001000107312 */ /* 0x000e240000301c00 */
[----:B0-----:R-:W-:Y:S01]  /*baa0*/  STG.E.64 desc[UR36][R2.64], R16 ;  /* 0x0000001002007986 */ /* 0x001fe2000c101b24 */
[----:B------:R-:W-:Y:S05]  /*bab0*/  EXIT ;  /* 0x000000000000794d */ /* 0x000fea0003800000 */
.L_x_63004:
        /* <DEDUP_REMOVED lines=13> */
.L_x_63017:
[----:B------:R-:W0:Y:S01]  /*bb90*/  I2F.F64.S64 R16, R16 ;  /* 0x0000001000107312 */ /* 0x000e220000301c00 */
[----:B------:R-:W-:-:S05]  /*bba0*/  CS2R R18, SRZ ;  /* 0x0000000000127805 */ /* 0x000fca000001ff00 */
[----:B0-----:R-:W-:Y:S01]  /*bbb0*/  STG.E.128 desc[UR36][R2.64], R16 ;  /* 0x0000001002007986 */ /* 0x001fe2000c101d24 */
[----:B------:R-:W-:Y:S05]  /*bbc0*/  EXIT ;  /* 0x000000000000794d */ /* 0x000fea0003800000 */
.L_x_63016:
        /* <DEDUP_REMOVED lines=21> */
.L_x_63021:
[----:B------:R-:W-:Y:S05]  /*bd20*/  BSYNC B0 ;  /* 0x0000000000007941 */ /* 0x000fea0003800000 */
.L_x_63020:
[----:B------:R-:W-:-:S05]  /*bd30*/  LOP3.LUT R5, R0, R5, RZ, 0xfc, !PT ;  /* 0x0000000500057212 */ /* 0x000fca00078efcff */
[----:B------:R-:W-:Y:S01]  /*bd40*/  STG.E.U8 desc[UR36][R2.64], R5 ;  /* 0x0000000502007986 */ /* 0x000fe2000c101124 */
[----:B------:R-:W-:Y:S05]  /*bd50*/  EXIT ;  /* 0x000000000000794d */ /* 0x000fea0003800000 */
.L_x_63019:
        /* <DEDUP_REMOVED lines=13> */
.L_x_63023:
[----:B------:R-:W-:Y:S01]  /*be30*/  IMAD.MOV.U32 R0, RZ, RZ, 0x7f ;  /* 0x0000007fff007424 */ /* 0x000fe200078e00ff */
[----:B------:R-:W-:-:S04]  /*be40*/  ISETP.GT.U32.AND P0, PT, R4, 0x7f800000, PT ;  /* 0x7f8000000400780c */ /* 0x000fc80003f04070 */
[----:B------:R-:W-:-:S09]  /*be50*/  SEL R0, R0, 0x7c, P0 ;  /* 0x0000007c00007807 */ /* 0x000fd20000000000 */
.L_x_63024:
[----:B------:R-:W-:Y:S05]  /*be60*/  BSYNC B0 ;  /* 0x0000000000007941 */ /* 0x000fea0003800000 */
.L_x_63022:
[----:B------:R-:W-:-:S04]  /*be70*/  LOP3.LUT R4, R17, 0x80000000, RZ, 0xc0, !PT ;  /* 0x8000000011047812 */ /* 0x000fc800078ec0ff */
[----:B------:R-:W-:-:S04]  /*be80*/  SHF.R.U32.HI R5, RZ, 0x18, R4 ;  /* 0x00000018ff057819 */ /* 0x000fc80000011604 */
[----:B------:R-:W-:-:S05]  /*be90*/  LOP3.LUT R5, R0, R5, RZ, 0xfc, !PT ;  /* 0x0000000500057212 */ /* 0x000fca00078efcff */
[----:B------:R-:W-:Y:S01]  /*bea0*/  STG.E.U8 desc[UR36][R2.64], R5 ;  /* 0x0000000502007986 */ /* 0x000fe2000c101124 */
[----:B------:R-:W-:Y:S05]  /*beb0*/  EXIT ;  /* 0x000000000000794d */ /* 0x000fea0003800000 */
.L_x_63018:
[----:B------:R-:W0:Y:S02]  /*bec0*/  I2F.S64 R0, R16 ;  /* 0x0000001000007312 */ /* 0x000e240000301400 */
[----:B0-----:R-:W-:-:S05]  /*bed0*/  F2FP.BF16.F32.PACK_AB R0, RZ, R0 ;  /* 0x00000000ff00723e */ /* 0x001fca00000010ff */
[----:B------:R-:W-:Y:S01]  /*bee0*/  STG.E.U16 desc[UR36][R2.64], R0 ;  /* 0x0000000002007986 */ /* 0x000fe2000c101524 */
[----:B------:R-:W-:Y:S05]  /*bef0*/  EXIT ;  /* 0x000000000000794d */ /* 0x000fea0003800000 */
.L_x_63015:
        /* <DEDUP_REMOVED lines=10> */
.L_x_63027:
        /* <DEDUP_REMOVED lines=17> */
.L_x_63030:
[----:B------:R-:W-:-:S04]  /*c0b0*/  LOP3.LUT R0, R17, 0x80000000, RZ, 0xc0, !PT ;  /* 0x8000000011007812 */ /* 0x000fc800078ec0ff */
[----:B------:R-:W-:-:S04]  /*c0c0*/  SHF.R.U32.HI R5, RZ, 0x18, R0 ;  /* 0x00000018ff057819 */ /* 0x000fc80000011600 */
[----:B------:R-:W-:-:S04]  /*c0d0*/  LOP3.LUT R4, R4, R5, RZ, 0xfc, !PT ;  /* 0x0000000504047212 */ /* 0x000fc800078efcff */
[----:B------:R-:W-:-:S07]  /*c0e0*/  PRMT R0, R4, 0x7610, R0 ;  /* 0x0000761004007816 */ /* 0x000fce0000000000 */
.L_x_63029:
[----:B------:R-:W-:Y:S05]  /*c0f0*/  BSYNC B0 ;  /* 0x0000000000007941 */ /* 0x000fea0003800000 */
.L_x_63028:
[----:B------:R-:W-:Y:S01]  /*c100*/  STG.E.U8 desc[UR36][R2.64], R0 ;  /* 0x0000000002007986 */ /* 0x000fe2000c101124 */
[----:B------:R-:W-:Y:S05]  /*c110*/  EXIT ;  /* 0x000000000000794d */ /* 0x000fea0003800000 */
.L_x_63026:
        /* <DEDUP_REMOVED lines=17> */
.L_x_63033:
[----:B------:R-:W-:-:S04]  /*c230*/  LOP3.LUT R0, R17, 0x80000000, RZ, 0xc0, !PT ;  /* 0x8000000011007812 */ /* 0x000fc800078ec0ff */
[----:B------:R-:W-:-:S04]  /*c240*/  SHF.R.U32.HI R5, RZ, 0x18, R0 ;  /* 0x00000018ff057819 */ /* 0x000fc80000011600 */
[----:B------:R-:W-:-:S04]  /*c250*/  LOP3.LUT R4, R4, R5, RZ, 0xfc, !PT ;  /* 0x0000000504047212 */ /* 0x000fc800078efcff */
[----:B------:R-:W-:-:S07]  /*c260*/  PRMT R0, R4, 0x7610, R0 ;  /* 0x0000761004007816 */ /* 0x000fce0000000000 */
.L_x_63032:
[----:B------:R-:W-:Y:S05]  /*c270*/  BSYNC B0 ;  /* 0x0000000000007941 */ /* 0x000fea0003800000 */
.L_x_63031:
[----:B------:R-:W-:Y:S01]  /*c280*/  STG.E.U8 desc[UR36][R2.64], R0 ;  /* 0x0000000002007986 */ /* 0x000fe2000c101124 */
[----:B------:R-:W-:Y:S05]  /*c290*/  EXIT ;  /* 0x000000000000794d */ /* 0x000fea0003800000 */
.L_x_63025:
        /* <DEDUP_REMOVED lines=22> */
.L_x_63008:
        /* <DEDUP_REMOVED lines=16> */
.L_x_63036:
[----:B------:R-:W-:Y:S05]  /*c500*/  EXIT ;  /* 0x000000000000794d */ /* 0x000fea0003800000 */
.L_x_63035:
[----:B------:R-:W-:Y:S01]  /*c510*/  STG.E.64 desc[UR36][R2.64], R16 ;  /* 0x0000001002007986 */ /* 0x000fe2000c101b24 */
[----:B------:R-:W-:Y:S05]  /*c520*/  EXIT ;  /* 0x000000000000794d */ /* 0x000fea0003800000 */
.L_x_63034:
[----:B------:R-:W-:Y:S01]  /*c530*/  STG.E desc[UR36][R2.64], R16 ;  /* 0x0000001002007986 */ /* 0x000fe2000c101924 */
[----:B------:R-:W-:Y:S05]  /*c540*/  EXIT ;  /* 0x000000000000794d */ /* 0x000fea0003800000 */
.L_x_63037:
        /* <DEDUP_REMOVED lines=11> */
.L_x_71947:


//--------------------- .text._ZN2at6native18elementwise_kernelILi128ELi2EZNS0_22gpu_kernel_impl_nocastIZZZNS0_50_GLOBAL__N__2680c7bb_12_PowKernel_cu_7dd49032_316824pow_tensor_tensor_kernelERNS_18TensorIteratorBaseEENKUlvE_clEvENKUlvE2_clEvEUlllE_EEvS5_RKT_EUliE_EEviT1_ --------------------------
	.section	.text._ZN2at6native18elementwise_kernelILi128ELi2EZNS0_22gpu_kernel_impl_nocastIZZZNS0_50_GLOBAL__N__2680c7bb_12_PowKernel_cu_7dd49032_316824pow_tensor_tensor_kernelERNS_18TensorIteratorBaseEENKUlvE_clEvENKUlvE2_clEvEUlllE_EEvS5_RKT_EUliE_EEviT1_,"ax",@progbits
	.align	128
        .global         _ZN2at6native18elementwise_kernelILi128ELi2EZNS0_22gpu_kernel_impl_nocastIZZZNS0_50_GLOBAL__N__2680c7bb_12_PowKernel_cu_7dd49032_316824pow_tensor_tensor_kernelERNS_18TensorIteratorBaseEENKUlvE_clEvENKUlvE2_clEvEUlllE_EEvS5_RKT_EUliE_EEviT1_
        .type           _ZN2at6native18elementwise_kernelILi128ELi2EZNS0_22gpu_kernel_impl_nocastIZZZNS0_50_GLOBAL__N__2680c7bb_12_PowKernel_cu_7dd49032_316824pow_tensor_tensor_kernelERNS_18TensorIteratorBaseEENKUlvE_clEvENKUlvE2_clEvEUlllE_EEvS5_RKT_EUliE_EEviT1_,@function
        .size           _ZN2at6native18elementwise_kernelILi128ELi2EZNS0_22gpu_kernel_impl_nocastIZZZNS0_50_GLOBAL__N__2680c7bb_12_PowKernel_cu_7dd49032_316824pow_tensor_tensor_kernelERNS_18TensorIteratorBaseEENKUlvE_clEvENKUlvE2_clEvEUlllE_EEvS5_RKT_EUliE_EEviT1_,(.L_x_71948 - _ZN2at6native18elementwise_kernelILi128ELi2EZNS0_22gpu_kernel_impl_nocastIZZZNS0_50_GLOBAL__N__2680c7bb_12_PowKernel_cu_7dd49032_316824pow_tensor_tensor_kernelERNS_18TensorIteratorBaseEENKUlvE_clEvENKUlvE2_clEvEUlllE_EEvS5_RKT_EUliE_EEviT1_)
        .other          _ZN2at6native18elementwise_kernelILi128ELi2EZNS0_22gpu_kernel_impl_nocastIZZZNS0_50_GLOBAL__N__2680c7bb_12_PowKernel_cu_7dd49032_316824pow_tensor_tensor_kernelERNS_18TensorIteratorBaseEENKUlvE_clEvENKUlvE2_clEvEUlllE_EEvS5_RKT_EUliE_EEviT1_,@"STO_CUDA_ENTRY STV_DEFAULT"
_ZN2at6native18elementwise_kernelILi128ELi2EZNS0_22gpu_kernel_impl_nocastIZZZNS0_50_GLOBAL__N__2680c7bb_12_PowKernel_cu_7dd49032_316824pow_tensor_tensor_kernelERNS_18TensorIteratorBaseEENKUlvE_clEvENKUlvE2_clEvEUlllE_EEvS5_RKT_EUliE_EEviT1_:
.text._ZN2at6native18elementwise_kernelILi128ELi2EZNS0_22gpu_kernel_impl_nocastIZZZNS0_50_GLOBAL__N__2680c7bb_12_PowKernel_cu_7dd49032_316824pow_tensor_tensor_kernelERNS_18TensorIteratorBaseEENKUlvE_clEvENKUlvE2_clEvEUlllE_EEvS5_RKT_EUliE_EEviT1_:
        /* <DEDUP_REMOVED lines=346> */
[----:B------:R-:W-:Y:S01]  /*15a0*/  ULDC UR7, c[0x0][0x45c] ;  /* 0x0001170000077ab9 */ /* 0x000fe20000000800 */
        /* <DEDUP_REMOVED lines=16> */
.L_x_63040:
[----:B------:R-:W-:Y:S02]  /*16b0*/  ULDC.64 UR8, c[0x0][0x488] ;  /* 0x0001220000087ab9 */ /* 0x000fe40000000a00 */
[----:B------:R-:W-:-:S05]  /*16c0*/  IADD3 R6, P0, R4, UR8, RZ ;  /* 0x0000000804067c10 */ /* 0x000fca000ff1e0ff */
[----:B------:R-:W-:Y:S01]  /*16d0*/  IMAD.X R7, RZ, RZ, UR9, P0 ;  /* 0x00000009ff077e24 */ /* 0x000fe200080e06ff */
[----:B------:R-:W-:-:S05]  /*16e0*/  ULDC.64 UR8, c[0x0][0x480] ;  /* 0x0001200000087ab9 */ /* 0x000fca0000000a00 */
[----:B------:R-:W2:Y:S01]  /*16f0*/  LDG.E.64 R6, desc[UR4][R6.64] ;  /* 0x0000000406067981 */ /* 0x000ea2000c1e1b00 */
[----:B------:R-:W-:-:S04]  /*1700*/  IADD3 R8, P0, R2, UR8, RZ ;  /* 0x0000000802087c10 */ /* 0x000fc8000ff1e0ff */
[----:B------:R-:W-:Y:S01]  /*1710*/  IADD3.X R9, RZ, UR9, RZ, P0, !PT ;  /* 0x00000009ff097c10 */ /* 0x000fe200087fe4ff */
[----:B------:R-:W-:-:S05]  /*1720*/  ULDC.64 UR8, c[0x0][0x478] ;  /* 0x00011e0000087ab9 */ /* 0x000fca0000000a00 */
[----:B------:R-:W5:Y:S01]  /*1730*/  LDG.E.64 R8, desc[UR4][R8.64] ;  /* 0x0000000408087981 */ /* 0x000f62000c1e1b00 */
[----:B------:R-:W-:Y:S01]  /*1740*/  IADD3 R2, P1, R3, UR8, RZ ;  /* 0x0000000803027c10 */ /* 0x000fe2000ff3e0ff */
[----:B------:R-:W-:Y:S03]  /*1750*/  BSSY B1, `(.L_x_63041) ;  /* 0x0000045000017945 */ /* 0x000fe60003800000 */
[----:B------:R-:W-:Y:S02]  /*1760*/  IADD3.X R3, RZ, UR9, RZ, P1, !PT ;  /* 0x00000009ff037c10 */ /* 0x000fe40008ffe4ff */
[----:B--2---:R-:W-:-:S13]  /*1770*/  ISETP.GE.AND P0, PT, R7, RZ, PT ;  /* 0x000000ff0700720c */ /* 0x004fda0003f06270 */
[----:B------:R-:W-:Y:S05]  /*1780*/  @!P0 BRA `(.L_x_63042) ;  /* 0x0000000000cc8947 */ /* 0x000fea0003800000 */
[----:B------:R-:W-:Y:S01]  /*1790*/  ISETP.NE.U32.AND P0, PT, R6, RZ, PT ;  /* 0x000000ff0600720c */ /* 0x000fe20003f05070 */
[----:B------:R-:W-:Y:S01]  /*17a0*/  BSSY B2, `(.L_x_63043) ;  /* 0x0000030000027945 */ /* 0x000fe20003800000 */
[----:B------:R-:W-:Y:S01]  /*17b0*/  HFMA2.MMA R5, -RZ, RZ, 0, 0 ;  /* 0x00000000ff057435 */ /* 0x000fe200000001ff */
[----:B------:R-:W-:Y:S02]  /*17c0*/  MOV R4, 0x1 ;  /* 0x0000000100047802 */ /* 0x000fe40000000f00 */
[----:B------:R-:W-:-:S13]  /*17d0*/  ISETP.NE.AND.EX P0, PT, R7, RZ, PT, P0 ;  /* 0x000000ff0700720c */ /* 0x000fda0003f05300 */
[----:B------:R-:W-:Y:S05]  /*17e0*/  @!P0 BRA `(.L_x_63044) ;  /* 0x0000000000ac8947 */ /* 0x000fea0003800000 */
[C---:B------:R-:W-:Y:S01]  /*17f0*/  IADD3 R5, P2, R6.reuse, 0x1, RZ ;  /* 0x0000000106057810 */ /* 0x040fe20007f5e0ff */
[----:B-----5:R-:W-:Y:S01]  /*1800*/  IMAD R15, R9, R8, RZ ;  /* 0x00000008090f7224 */ /* 0x020fe200078e02ff */
[----:B------:R-:W-:Y:S02]  /*1810*/  LOP3.LUT R4, R6, 0x1, RZ, 0xc0, !PT ;  /* 0x0000000106047812 */ /* 0x000fe400078ec0ff */
[----:B------:R-:W-:Y:S01]  /*1820*/  ISETP.GE.U32.AND P1, PT, R5, 0x3, PT ;  /* 0x000000030500780c */ /* 0x000fe20003f26070 */
[----:B------:R-:W-:Y:S01]  /*1830*/  IMAD.X R10, RZ, RZ, R7, P2 ;  /* 0x000000ffff0a7224 */ /* 0x000fe200010e0607 */
[----:B------:R-:W-:Y:S01]  /*1840*/  ISETP.NE.U32.AND P0, PT, R4, 0x1, PT ;  /* 0x000000010400780c */ /* 0x000fe20003f05070 */
[----:B------:R-:W-:Y:S01]  /*1850*/  IMAD R15, R8, R9, R15 ;  /* 0x00000009080f7224 */ /* 0x000fe200078e020f */
[----:B------:R-:W-:Y:S02]  /*1860*/  LEA.HI R6, P2, R7, R6, RZ, 0x1 ;  /* 0x0000000607067211 */ /* 0x000fe400078508ff */
[----:B------:R-:W-:-:S02]  /*1870*/  ISETP.GE.U32.AND.EX P1, PT, R10, RZ, PT, P1 ;  /* 0x000000ff0a00720c */ /* 0x000fc40003f26110 */
[----:B------:R-:W-:Y:S02]  /*1880*/  ISETP.NE.U32.AND.EX P0, PT, RZ, RZ, PT, P0 ;  /* 0x000000ffff00720c */ /* 0x000fe40003f05100 */
[----:B------:R-:W-:Y:S02]  /*1890*/  IADD3.X R11, RZ, R7, RZ, P2, !PT ;  /* 0x00000007ff0b7210 */ /* 0x000fe400017fe4ff */
[C---:B------:R-:W-:Y:S02]  /*18a0*/  SEL R4, R8.reuse, 0x1, !P0 ;  /* 0x0000000108047807 */ /* 0x040fe40004000000 */
[----:B------:R-:W-:Y:S01]  /*18b0*/  SEL R13, R9, RZ, !P0 ;  /* 0x000000ff090d7207 */ /* 0x000fe20004000000 */
[----:B------:R-:W-:-:S04]  /*18c0*/  IMAD.WIDE.U32 R8, R8, R8, RZ ;  /* 0x0000000808087225 */ /* 0x000fc800078e00ff */
[----:B------:R-:W-:-:S05]  /*18d0*/  IMAD.WIDE.U32 R4, R4, 0x1, RZ ;  /* 0x0000000104047825 */ /* 0x000fca00078e00ff */
[----:B------:R-:W-:Y:S01]  /*18e0*/  IADD3 R5, R5, R13, RZ ;  /* 0x0000000d05057210 */ /* 0x000fe20007ffe0ff */
[----:B------:R-:W-:Y:S06]  /*18f0*/  @!P1 BRA `(.L_x_63044) ;  /* 0x0000000000689947 */ /* 0x000fec0003800000 */
[----:B------:R-:W-:Y:S02]  /*1900*/  IADD3 R7, R9, R15, RZ ;  /* 0x0000000f09077210 */ /* 0x000fe40007ffe0ff */
[--C-:B------:R-:W-:Y:S02]  /*1910*/  SHF.R.S64 R6, R6, 0x1, R11.reuse ;  /* 0x0000000106067819 */ /* 0x100fe4000000100b */
[----:B------:R-:W-:-:S07]  /*1920*/  SHF.R.S32.HI R9, RZ, 0x1, R11 ;  /* 0x00000001ff097819 */ /* 0x000fce000001140b */
.L_x_63045:
[C---:B------:R-:W-:Y:S02]  /*1930*/  LOP3.LUT R10, R6.reuse, 0x1, RZ, 0xc0, !PT ;  /* 0x00000001060a7812 */ /* 0x040fe400078ec0ff */
[----:B------:R-:W-:Y:S02]  /*1940*/  IADD3 R11, P2, R6, 0x1, RZ ;  /* 0x00000001060b7810 */ /* 0x000fe40007f5e0ff */
[----:B------:R-:W-:Y:S01]  /*1950*/  ISETP.NE.U32.AND P1, PT, R10, 0x1, PT ;  /* 0x000000010a00780c */ /* 0x000fe20003f25070 */
[----:B------:R-:W-:Y:S01]  /*1960*/  IMAD R10, R7, R8, RZ ;  /* 0x00000008070a7224 */ /* 0x000fe200078e02ff */
[----:B------:R-:W-:Y:S02]  /*1970*/  ISETP.GE.U32.AND P0, PT, R11, 0x3, PT ;  /* 0x000000030b00780c */ /* 0x000fe40003f06070 */
[----:B------:R-:W-:Y:S01]  /*1980*/  ISETP.NE.U32.AND.EX P1, PT, RZ, RZ, PT, P1 ;  /* 0x000000ffff00720c */ /* 0x000fe20003f25110 */
[----:B------:R-:W-:Y:S01]  /*1990*/  IMAD R15, R8, R7, R10 ;  /* 0x00000007080f7224 */ /* 0x000fe200078e020a */
[----:B------:R-:W-:-:S02]  /*19a0*/  IADD3.X R14, RZ, R9, RZ, P2, !PT ;  /* 0x00000009ff0e7210 */ /* 0x000fc400017fe4ff */
[----:B------:R-:W-:Y:S02]  /*19b0*/  SEL R13, R7, RZ, !P1 ;  /* 0x000000ff070d7207 */ /* 0x000fe40004800000 */
[----:B------:R-:W-:Y:S02]  /*19c0*/  ISETP.GE.U32.AND.EX P0, PT, R14, RZ, PT, P0 ;  /* 0x000000ff0e00720c */ /* 0x000fe40003f06100 */
[C---:B------:R-:W-:Y:S01]  /*19d0*/  SEL R11, R8.reuse, 0x1, !P1 ;  /* 0x00000001080b7807 */ /* 0x040fe20004800000 */
[----:B------:R-:W-:Y:S01]  /*19e0*/  IMAD R12, R13, R4, RZ ;  /* 0x000000040d0c7224 */ /* 0x000fe200078e02ff */
[----:B------:R-:W-:Y:S01]  /*19f0*/  LEA.HI R10, P1, R9, R6, RZ, 0x1 ;  /* 0x00000006090a7211 */ /* 0x000fe200078308ff */
[----:B------:R-:W-:-:S04]  /*1a00*/  IMAD.WIDE.U32 R6, R8, R8, RZ ;  /* 0x0000000808067225 */ /* 0x000fc800078e00ff */
[----:B------:R-:W-:Y:S01]  /*1a10*/  IMAD R13, R5, R11, R12 ;  /* 0x0000000b050d7224 */ /* 0x000fe200078e020c */
[----:B------:R-:W-:Y:S01]  /*1a20*/  MOV R8, R6 ;  /* 0x0000000600087202 */ /* 0x000fe20000000f00 */
[----:B------:R-:W-:Y:S01]  /*1a30*/  IMAD.X R9, RZ, RZ, R9, P1 ;  /* 0x000000ffff097224 */ /* 0x000fe200008e0609 */
[----:B------:R-:W-:Y:S01]  /*1a40*/  IADD3 R7, R7, R15, RZ ;  /* 0x0000000f07077210 */ /* 0x000fe20007ffe0ff */
[----:B------:R-:W-:-:S03]  /*1a50*/  IMAD.WIDE.U32 R4, R11, R4, RZ ;  /* 0x000000040b047225 */ /* 0x000fc600078e00ff */
[--C-:B------:R-:W-:Y:S02]  /*1a60*/  SHF.R.S64 R6, R10, 0x1, R9.reuse ;  /* 0x000000010a067819 */ /* 0x100fe40000001009 */
[----:B------:R-:W-:Y:S02]  /*1a70*/  SHF.R.S32.HI R9, RZ, 0x1, R9 ;  /* 0x00000001ff097819 */ /* 0x000fe40000011409 */
[----:B------:R-:W-:Y:S01]  /*1a80*/  IADD3 R5, R5, R13, RZ ;  /* 0x0000000d05057210 */ /* 0x000fe20007ffe0ff */
[----:B------:R-:W-:Y:S06]  /*1a90*/  @P0 BRA `(.L_x_63045) ;  /* 0xfffffffc00a40947 */ /* 0x000fec000383ffff */
.L_x_63044:
[----:B------:R-:W-:Y:S05]  /*1aa0*/  BSYNC B2 ;  /* 0x0000000000027941 */ /* 0x000fea0003800000 */
.L_x_63043:
[----:B------:R-:W-:Y:S05]  /*1ab0*/  BRA `(.L_x_63046) ;  /* 0x0000000000387947 */ /* 0x000fea0003800000 */
.L_x_63042:
[----:B-----5:R-:W-:Y:S01]  /*1ac0*/  ISETP.NE.U32.AND P0, PT, R8, 0x1, PT ;  /* 0x000000010800780c */ /* 0x020fe20003f05070 */
[----:B------:R-:W-:Y:S01]  /*1ad0*/  HFMA2.MMA R4, -RZ, RZ, 0, 5.9604644775390625e-08 ;  /* 0x00000001ff047435 */ /* 0x000fe200000001ff */
[----:B------:R-:W-:Y:S02]  /*1ae0*/  IMAD.MOV.U32 R5, RZ, RZ, RZ ;  /* 0x000000ffff057224 */ /* 0x000fe400078e00ff */
[----:B------:R-:W-:-:S13]  /*1af0*/  ISETP.NE.AND.EX P0, PT, R9, RZ, PT, P0 ;  /* 0x000000ff0900720c */ /* 0x000fda0003f05300 */
[----:B------:R-:W-:Y:S05]  /*1b00*/  @!P0 BRA `(.L_x_63046) ;  /* 0x0000000000248947 */ /* 0x000fea0003800000 */
[----:B------:R-:W-:-:S04]  /*1b10*/  ISETP.NE.U32.AND P0, PT, R8, -0x1, PT ;  /* 0xffffffff0800780c */ /* 0x000fc80003f05070 */
[----:B------:R-:W-:-:S13]  /*1b20*/  ISETP.NE.AND.EX P0, PT, R9, -0x1, PT, P0 ;  /* 0xffffffff0900780c */ /* 0x000fda0003f05300 */
[----:B------:R-:W-:Y:S02]  /*1b30*/  @!P0 LOP3.LUT R6, R6, 0x1, RZ, 0xc0, !PT ;  /* 0x0000000106068812 */ /* 0x000fe400078ec0ff */
[----:B------:R-:W-:Y:S02]  /*1b40*/  @!P0 MOV R4, 0x1 ;  /* 0x0000000100048802 */ /* 0x000fe40000000f00 */
[----:B------:R-:W-:-:S04]  /*1b50*/  @!P0 ISETP.NE.U32.AND P1, PT, R6, 0x1, PT ;  /* 0x000000010600880c */ /* 0x000fc80003f25070 */
[----:B------:R-:W-:-:S04]  /*1b60*/  @!P0 ISETP.NE.U32.AND.EX P1, PT, RZ, RZ, PT, P1 ;  /* 0x000000ffff00820c */ /* 0x000fc80003f25110 */
[----:B------:R-:W-:Y:S02]  /*1b70*/  @!P0 SEL R4, R4, 0xffffffff, P1 ;  /* 0xffffffff04048807 */ /* 0x000fe40000800000 */
[----:B------:R-:W-:Y:S02]  /*1b80*/  @!P0 SEL R5, RZ, 0xffffffff, P1 ;  /* 0xffffffffff058807 */ /* 0x000fe40000800000 */
[----:B------:R-:W-:-:S07]  /*1b90*/  @P0 CS2R R4, SRZ ;  /* 0x0000000000040805 */ /* 0x000fce000001ff00 */
.L_x_63046:
[----:B------:R-:W-:Y:S05]  /*1ba0*/  BSYNC B1 ;  /* 0x0000000000017941 */ /* 0x000fea0003800000 */
.L_x_63041:
[----:B------:R0:W-:Y:S01]  /*1bb0*/  STG.E.64 desc[UR4][R2.64], R4 ;  /* 0x0000000402007986 */ /* 0x0001e2000c101b04 */
[----:B-----5:R-:W-:-:S07]  /*1bc0*/  IADD3 R9, R0, 0x80, RZ ;  /* 0x0000008000097810 */ /* 0x020fce0007ffe0ff */
.L_x_63039:
[----:B------:R-:W-:Y:S05]  /*1bd0*/  BSYNC B0 ;  /* 0x0000000000007941 */ /* 0x000fea0003800000 */
.L_x_63038:
[----:B------:R-:W-:-:S13]  /*1be0*/  ISETP.GE.AND P0, PT, R9, UR6, PT ;  /* 0x0000000609007c0c */ /* 0x000fda000bf06270 */
[----:B------:R-:W-:Y:S05]  /*1bf0*/  @P0 EXIT ;  /* 0x000000000000094d */ /* 0x000fea0003800000 */
[----:B------:R-:W1:Y:S01]  /*1c00*/  LDC R8, c[0x0][0x218] ;  /* 0x00008600ff087b82 */ /* 0x000e620000000800 */
[----:B0-----:R-:W-:Y:S02]  /*1c10*/  CS2R R2, SRZ ;  /* 0x0000000000027805 */ /* 0x001fe4000001ff00 */
[----:B------:R-:W-:Y:S02]  /*1c20*/  MOV R0, RZ ;  /* 0x000000ff00007202 */ /* 0x000fe40000000f00 */
[----:B-1----:R-:W-:-:S13]  /*1c30*/  ISETP.NE.AND P0, PT, R8, RZ, PT ;  /* 0x000000ff0800720c */ /* 0x002fda0003f05270 */
[----:B------:R-:W-:Y:S05]  /*1c40*/  @!P0 BRA `(.L_x_63047) ;  /* 0x0000001400708947 */ /* 0x000fea0003800000 */
[----:B------:R-:W-:Y:S01]  /*1c50*/  HFMA2.MMA R2, -RZ, RZ, 0, 0 ;  /* 0x00000000ff027435 */ /* 0x000fe200000001ff */
[----:B------:R-:W-:Y:S01]  /*1c60*/  IMAD.MOV.U32 R3, RZ, RZ, R9 ;  /* 0x000000ffff037224 */ /* 0x000fe200078e0009 */
[----:B------:R-:W-:Y:S01]  /*1c70*/  ULDC.64 UR6, c[0x0][0x220] ;  /* 0x0000880000067ab9 */ /* 0x000fe20000000a00 */
[----:B------:R-:W-:Y:S01]  /*1c80*/  ISETP.NE.AND P0, PT, R8, 0x1, PT ;  /* 0x000000010800780c */ /* 0x000fe20003f05270 */
[----:B------:R-:W-:-:S06]  /*1c90*/  ULDC UR8, c[0x0][0x350] ;  /* 0x0000d40000087ab9 */ /* 0x000fcc0000000800 */
        /* <DEDUP_REMOVED lines=326> */
[----:B------:R-:W-:-:S06]  /*3100*/  ULDC UR6, c[0x0][0x45c] ;  /* 0x0001170000067ab9 */ /* 0x000fcc0000000800 */
        /* <DEDUP_REMOVED lines=16> */
.L_x_63047:
        /* <DEDUP_REMOVED lines=16> */
[----:B------:R-:W-:Y:S01]  /*3310*/  HFMA2.MMA R0, -RZ, RZ, 0, 5.9604644775390625e-08 ;  /* 0x00000001ff007435 */ /* 0x000fe200000001ff */
[----:B------:R-:W-:Y:S02]  /*3320*/  MOV R5, RZ ;  /* 0x000000ff00057202 */ /* 0x000fe40000000f00 */
[----:B------:R-:W-:-:S13]  /*3330*/  ISETP.NE.AND.EX P0, PT, R7, RZ, PT, P0 ;  /* 0x000000ff0700720c */ /* 0x000fda0003f05300 */
[----:B------:R-:W-:Y:S05]  /*3340*/  @!P0 BRA `(.L_x_63051) ;  /* 0x0000000000b88947 */ /* 0x000fea0003800000 */
        /* <DEDUP_REMOVED lines=12> */
[----:B------:R-:W-:Y:S02]  /*3410*/  SEL R13, R9, RZ, !P0 ;  /* 0x000000ff090d7207 */ /* 0x000fe40004000000 */
[----:B------:R-:W-:Y:S01]  /*3420*/  IADD3.X R11, RZ, R7, RZ, P2, !PT ;  /* 0x00000007ff0b7210 */ /* 0x000fe200017fe4ff */
[----:B------:R-:W-:Y:S01]  /*3430*/  IMAD.WIDE.U32 R8, R8, R8, RZ ;  /* 0x0000000808087225 */ /* 0x000fe200078e00ff */
[----:B------:R-:W-:Y:S02]  /*3440*/  IADD3 R5, R5, R13, RZ ;  /* 0x0000000d05057210 */ /* 0x000fe40007ffe0ff */
[----:B------:R-:W-:-:S05]  /*3450*/  MOV R0, R4 ;  /* 0x0000000400007202 */ /* 0x000fca0000000f00 */
[----:B------:R-:W-:Y:S05]  /*3460*/  @!P1 BRA `(.L_x_63051) ;  /* 0x0000000000709947 */ /* 0x000fea0003800000 */
[----:B------:R-:W-:Y:S02]  /*3470*/  IADD3 R7, R9, R15, RZ ;  /* 0x0000000f09077210 */ /* 0x000fe40007ffe0ff */
[----:B------:R-:W-:Y:S02]  /*3480*/  MOV R6, R8 ;  /* 0x0000000800067202 */ /* 0x000fe40000000f00 */
[--C-:B------:R-:W-:Y:S02]  /*3490*/  SHF.R.S64 R4, R10, 0x1, R11.reuse ;  /* 0x000000010a047819 */ /* 0x100fe4000000100b */
[----:B------:R-:W-:-:S07]  /*34a0*/  SHF.R.S32.HI R9, RZ, 0x1, R11 ;  /* 0x00000001ff097819 */ /* 0x000fce000001140b */
.L_x_63052:
        /* <DEDUP_REMOVED lines=19> */
[----:B------:R-:W-:Y:S02]  /*35e0*/  SHF.R.S32.HI R9, RZ, 0x1, R9 ;  /* 0x00000001ff097819 */ /* 0x000fe40000011409 */
[----:B------:R-:W-:Y:S02]  /*35f0*/  MOV R0, R4 ;  /* 0x0000000400007202 */ /* 0x000fe40000000f00 */
[----:B------:R-:W-:-:S02]  /*3600*/  IADD3 R5, R5, R11, RZ ;  /* 0x0000000b05057210 */ /* 0x000fc40007ffe0ff */
[----:B------:R-:W-:Y:S01]  /*3610*/  MOV R4, R8 ;  /* 0x0000000800047202 */ /* 0x000fe20000000f00 */
[----:B------:R-:W-:Y:S06]  /*3620*/  @P0 BRA `(.L_x_63052) ;  /* 0xfffffffc00a00947 */ /* 0x000fec000383ffff */
.L_x_63051:
[----:B------:R-:W-:Y:S05]  /*3630*/  BSYNC B1 ;  /* 0x0000000000017941 */ /* 0x000fea0003800000 */
.L_x_63050:
[----:B------:R-:W-:Y:S05]  /*3640*/  BRA `(.L_x_63053) ;  /* 0x00000000003c7947 */ /* 0x000fea0003800000 */
.L_x_63049:
[----:B-----5:R-:W-:Y:S01]  /*3650*/  ISETP.NE.U32.AND P0, PT, R8, 0x1, PT ;  /* 0x000000010800780c */ /* 0x020fe20003f05070 */
[----:B------:R-:W-:Y:S01]  /*3660*/  HFMA2.MMA R5, -RZ, RZ, 0, 0 ;  /* 0x00000000ff057435 */ /* 0x000fe200000001ff */
[----:B------:R-:W-:Y:S02]  /*3670*/  IMAD.MOV.U32 R0, RZ, RZ, 0x1 ;  /* 0x00000001ff007424 */ /* 0x000fe400078e00ff */
        /* <DEDUP_REMOVED lines=10> */
[----:B------:R-:W-:Y:S02]  /*3720*/  @P0 MOV R0, RZ ;  /* 0x000000ff00000202 */ /* 0x000fe40000000f00 */
[----:B------:R-:W-:-:S07]  /*3730*/  @P0 MOV R5, RZ ;  /* 0x000000ff00050202 */ /* 0x000fce0000000f00 */
.L_x_63053:
[----:B------:R-:W-:Y:S05]  /*3740*/  BSYNC B0 ;  /* 0x0000000000007941 */ /* 0x000fea0003800000 */
.L_x_63048:
[----:B------:R-:W-:-:S05]  /*3750*/  MOV R4, R0 ;  /* 0x0000000000047202 */ /* 0x000fca0000000f00 */
[----:B------:R-:W-:Y:S01]  /*3760*/  STG.E.64 desc[UR4][R2.64], R4 ;  /* 0x0000000402007986 */ /* 0x000fe2000c101b04 */
[----:B------:R-:W-:Y:S05]  /*3770*/  EXIT ;  /* 0x000000000000794d */ /* 0x000fea0003800000 */
.L_x_63054:
        /* <DEDUP_REMOVED lines=16> */
.L_x_71948:


//--------------------- .text._ZN2at6native27unrolled_elementwise_kernelIZZZNS0_50_GLOBAL__N__2680c7bb_12_PowKernel_cu_7dd49032_316824pow_tensor_tensor_kernelERNS_18TensorIteratorBaseEENKUlvE_clEvENKUlvE2_clEvEUlllE_St5arrayIPcLm3EELi4E23TrivialOffsetCalculatorILi2EjESB_ILi1EjENS0_6memory15LoadWithoutCastENSE_16StoreWithoutCastEEEviT_T0_T2_T3_T4_T5_ --------------------------
	.section	.text._ZN2at6native27unrolled_elementwise_kernelIZZZNS0_50_GLOBAL__N__2680c7bb_12_PowKernel_cu_7dd49032_316824pow_tensor_tensor_kernelERNS_18TensorIteratorBaseEENKUlvE_clEvENKUlvE2_clEvEUlllE_St5arrayIPcLm3EELi4E23TrivialOffsetCalculatorILi2EjESB_ILi1EjENS0_6memory15LoadWithoutCastENSE_16StoreWithoutCastEEEviT_T0_T2_T3_T4_T5_,"ax",@progbits
	.align	128
        .global         _ZN2at6native27unrolled_elementwise_kernelIZZZNS0_50_GLOBAL__N__2680c7bb_12_PowKernel_cu_7dd49032_316824pow_tensor_tensor_kernelERNS_18TensorIteratorBaseEENKUlvE_clEvENKUlvE2_clEvEUlllE_St5arrayIPcLm3EELi4E23TrivialOffsetCalculatorILi2EjESB_ILi1EjENS0_6memory15LoadWithoutCastENSE_16StoreWithoutCastEEEviT_T0_T2_T3_T4_T5_
        .type           _ZN2at6native27unrolled_elementwise_kernelIZZZNS0_50_GLOBAL__N__2680c7bb_12_PowKernel_cu_7dd49032_316824pow_tensor_tensor_kernelERNS_18TensorIteratorBaseEENKUlvE_clEvENKUlvE2_clEvEUlllE_St5arrayIPcLm3EELi4E23TrivialOffsetCalculatorILi2EjESB_ILi1EjENS0_6memory15LoadWithoutCastENSE_16StoreWithoutCastEEEviT_T0_T2_T3_T4_T5_,@function
        .size           _ZN2at6native27unrolled_elementwise_kernelIZZZNS0_50_GLOBAL__N__2680c7bb_12_PowKernel_cu_7dd49032_316824pow_tensor_tensor_kernelERNS_18TensorIteratorBaseEENKUlvE_clEvENKUlvE2_clEvEUlllE_St5arrayIPcLm3EELi4E23TrivialOffsetCalculatorILi2EjESB_ILi1EjENS0_6memory15LoadWithoutCastENSE_16StoreWithoutCastEEEviT_T0_T2_T3_T4_T5_,(.L_x_71949 - _ZN2at6native27unrolled_elementwise_kernelIZZZNS0_50_GLOBAL__N__2680c7bb_12_PowKernel_cu_7dd49032_316824pow_tensor_tensor_kernelERNS_18TensorIteratorBaseEENKUlvE_clEvENKUlvE2_clEvEUlllE_St5arrayIPcLm3EELi4E23TrivialOffsetCalculatorILi2EjESB_ILi1EjENS0_6memory15LoadWithoutCastENSE_16StoreWithoutCastEEEviT_T0_T2_T3_T4_T5_)
        .other          _ZN2at6native27unrolled_elementwise_kernelIZZZNS0_50_GLOBAL__N__2680c7bb_12_PowKernel_cu_7dd49032_316824pow_tensor_tensor_kernelERNS_18TensorIteratorBaseEENKUlvE_clEvENKUlvE2_clEvEUlllE_St5arrayIPcLm3EELi4E23TrivialOffsetCalculatorILi2EjESB_ILi1EjENS0_6memory15LoadWithoutCastENSE_16StoreWithoutCastEEEviT_T0_T2_T3_T4_T5_,@"STO_CUDA_ENTRY STV_DEFAULT"
_ZN2at6native27unrolled_elementwise_kernelIZZZNS0_50_GLOBAL__N__2680c7bb_12_PowKernel_cu_7dd49032_316824pow_tensor_tensor_kernelERNS_18TensorIteratorBaseEENKUlvE_clEvENKUlvE2_clEvEUlllE_St5arrayIPcLm3EELi4E23TrivialOffsetCalculatorILi2EjESB_ILi1EjENS0_6memory15LoadWithoutCastENSE_16StoreWithoutCastEEEviT_T0_T2_T3_T4_T5_:
.text._ZN2at6native27unrolled_elementwise_kernelIZZZNS0_50_GLOBAL__N__2680c7bb_12_PowKernel_cu_7dd49032_316824pow_tensor_tensor_kernelERNS_18TensorIteratorBaseEENKUlvE_clEvENKUlvE2_clEvEUlllE_St5arrayIPcLm3EELi4E23TrivialOffsetCalculatorILi2EjESB_ILi1EjENS0_6memory15LoadWithoutCastENSE_16StoreWithoutCastEEEviT_T0_T2_T3_T4_T5_:
        /* <DEDUP_REMOVED lines=18> */
[C---:B------:R-:W-:Y:S02]  /*0120*/  ISETP.GE.AND P3, PT, R5.reuse, R2, PT ;  /* 0x000000020500720c */ /* 0x040fe40003f66270 */
[----:B------:R-:W0:Y:S01]  /*0130*/  @!P0 LDC.64 R22, c[0x0][0x230] ;  /* 0x00008c00ff168b82 */ /* 0x000e220000000a00 */
[----:B------:R3:W5:Y:S10]  /*0140*/  @!P2 LDG.E.64 R14, desc[UR4][R10.64] ;  /* 0x000000040a0ea981 */ /* 0x000774000c1e1b00 */
[----:B------:R-:W-:Y:S01]  /*0150*/  @!P3 IMAD R27, R0, 0x200, R5 ;  /* 0x00000200001bb824 */ /* 0x000fe200078e0205 */
[----:B------:R-:W4:Y:S01]  /*0160*/  @!P3 LDC.64 R24, c[0x0][0x228] ;  /* 0x00008a00ff18bb82 */ /* 0x000f220000000a00 */
[----:B------:R-:W-:-:S05]  /*0170*/  @!P3 VIADD R5, R5, 0x80 ;  /* 0x000000800505b836 */ /* 0x000fca0000000000 */
[----:B------:R-:W-:Y:S02]  /*0180*/  ISETP.GE.AND P1, PT, R5, R2, PT ;  /* 0x000000020500720c */ /* 0x000fe40003f26270 */
[----:B------:R-:W4:Y:S11]  /*0190*/  @!P3 LDC.64 R16, c[0x0][0x230] ;  /* 0x00008c00ff10bb82 */ /* 0x000f360000000a00 */
[----:B------:R-:W4:Y:S01]  /*01a0*/  @!P1 LDC.64 R18, c[0x0][0x228] ;  /* 0x00008a00ff129b82 */ /* 0x000f220000000a00 */
[----:B--2---:R-:W-:-:S04]  /*01b0*/  @!P0 IMAD.WIDE.U32 R28, R9, 0x8, R28 ;  /* 0x00000008091c8825 */ /* 0x004fc800078e001c */
[----:B0-----:R-:W-:Y:S01]  /*01c0*/  @!P0 IMAD.WIDE.U32 R22, R9, 0x8, R22 ;  /* 0x0000000809168825 */ /* 0x001fe200078e0016 */
[----:B------:R-:W-:-:S03]  /*01d0*/  CS2R R8, SRZ ;  /* 0x0000000000087805 */ /* 0x000fc6000001ff00 */
[----:B-1----:R-:W-:Y:S01]  /*01e0*/  @!P2 IMAD.WIDE.U32 R6, R13, 0x8, R6 ;  /* 0x000000080d06a825 */ /* 0x002fe200078e0006 */
[----:B------:R-:W-:Y:S02]  /*01f0*/  CS2R R12, SRZ ;  /* 0x00000000000c7805 */ /* 0x000fe4000001ff00 */
[----:B---3--:R-:W-:Y:S01]  /*0200*/  CS2R R10, SRZ ;  /* 0x00000000000a7805 */ /* 0x008fe2000001ff00 */
[----:B------:R0:W5:Y:S01]  /*0210*/  @!P0 LDG.E.64 R8, desc[UR4][R22.64] ;  /* 0x0000000416088981 */ /* 0x000162000c1e1b00 */
[----:B------:R-:W-:Y:S01]  /*0220*/  @!P1 IMAD R5, R0, 0x200, R5 ;  /* 0x0000020000059824 */ /* 0x000fe200078e0205 */
[----:B------:R-:W1:Y:S01]  /*0230*/  @!P1 LDC.64 R20, c[0x0][0x230] ;  /* 0x00008c00ff149b82 */ /* 0x000e620000000a00 */
[C---:B----4-:R-:W-:Y:S01]  /*0240*/  @!P3 IMAD.WIDE.U32 R24, R27.reuse, 0x8, R24 ;  /* 0x000000081b18b825 */ /* 0x050fe200078e0018 */
[----:B------:R2:W5:Y:S03]  /*0250*/  @!P2 LDG.E.64 R12, desc[UR4][R6.64] ;  /* 0x00000004060ca981 */ /* 0x000566000c1e1b00 */
[----:B------:R-:W-:Y:S01]  /*0260*/  @!P3 IMAD.WIDE.U32 R26, R27, 0x8, R16 ;  /* 0x000000081b1ab825 */ /* 0x000fe200078e0010 */
[----:B------:R-:W-:Y:S01]  /*0270*/  CS2R R16, SRZ ;  /* 0x0000000000107805 */ /* 0x000fe2000001ff00 */
[----:B------:R-:W5:Y:S02]  /*0280*/  @!P0 LDG.E.64 R10, desc[UR4][R28.64] ;  /* 0x000000041c0a8981 */ /* 0x000f64000c1e1b00 */
[----:B0-----:R-:W-:Y:S01]  /*0290*/  @!P1 IMAD.WIDE.U32 R22, R5, 0x8, R18 ;  /* 0x0000000805169825 */ /* 0x001fe200078e0012 */
[----:B------:R-:W-:-:S02]  /*02a0*/  CS2R R18, SRZ ;  /* 0x0000000000127805 */ /* 0x000fc4000001ff00 */
[----:B--2---:R-:W-:Y:S02]  /*02b0*/  CS2R R6, SRZ ;  /* 0x0000000000067805 */ /* 0x004fe4000001ff00 */
[----:B------:R-:W5:Y:S04]  /*02c0*/  @!P1 LDG.E.64 R16, desc[UR4][R22.64] ;  /* 0x0000000416109981 */ /* 0x000f68000c1e1b00 */
[----:B------:R-:W5:Y:S04]  /*02d0*/  @!P3 LDG.E.64 R6, desc[UR4][R24.64] ;  /* 0x000000041806b981 */ /* 0x000f68000c1e1b00 */
[----:B------:R-:W5:Y:S01]  /*02e0*/  @!P3 LDG.E.64 R18, desc[UR4][R26.64] ;  /* 0x000000041a12b981 */ /* 0x000f62000c1e1b00 */
[----:B-1----:R-:W-:Y:S01]  /*02f0*/  @!P1 IMAD.WIDE.U32 R20, R5, 0x8, R20 ;  /* 0x0000000805149825 */ /* 0x002fe200078e0014 */
[----:B------:R-:W-:Y:S01]  /*0300*/  CS2R R4, SRZ ;  /* 0x0000000000047805 */ /* 0x000fe2000001ff00 */
[----:B------:R-:W-:Y:S05]  /*0310*/  BSSY B0, `(.L_x_63055) ;  /* 0x000004a000007945 */ /* 0x000fea0003800000 */
[----:B------:R0:W5:Y:S02]  /*0320*/  @!P1 LDG.E.64 R4, desc[UR4][R20.64] ;  /* 0x0000000414049981 */ /* 0x000164000c1e1b00 */
[----:B0-----:R-:W-:Y:S01]  /*0330*/  IMAD.MOV.U32 R21, RZ, RZ, R3 ;  /* 0x000000ffff157224 */ /* 0x001fe200078e0003 */
[----:B------:R-:W-:Y:S06]  /*0340*/  @P2 BRA `(.L_x_63056) ;  /* 0x0000000400182947 */ /* 0x000fec0003800000 */
[----:B-----5:R-:W-:-:S13]  /*0350*/  ISETP.GE.AND P0, PT, R13, RZ, PT ;  /* 0x000000ff0d00720c */ /* 0x020fda0003f06270 */
        /* <DEDUP_REMOVED lines=28> */
.L_x_63060:
        /* <DEDUP_REMOVED lines=10> */
[----:B------:R-:W-:Y:S01]  /*05c0*/  IMAD.X R24, RZ, RZ, R13, P1 ;  /* 0x000000ffff187224 */ /* 0x000fe200008e060d */
[----:B------:R-:W-:Y:S01]  /*05d0*/  LEA.HI R22, P1, R13, R22, RZ, 0x1 ;  /* 0x000000160d167211 */ /* 0x000fe200078308ff */
[----:B------:R-:W-:-:S02]  /*05e0*/  IMAD R25, R14, R15, R25 ;  /* 0x0000000f0e197224 */ /* 0x000fc400078e0219 */
[----:B------:R-:W-:Y:S01]  /*05f0*/  IMAD.WIDE.U32 R14, R14, R14, RZ ;  /* 0x0000000e0e0e7225 */ /* 0x000fe200078e00ff */
[----:B------:R-:W-:-:S03]  /*0600*/  ISETP.GE.U32.AND.EX P0, PT, R24, RZ, PT, P0 ;  /* 0x000000ff1800720c */ /* 0x000fc60003f06100 */
[----:B------:R-:W-:Y:S02]  /*0610*/  IMAD.X R27, RZ, RZ, R13, P1 ;  /* 0x000000ffff1b7224 */ /* 0x000fe400008e060d */
[----:B------:R-:W-:-:S03]  /*0620*/  IMAD.WIDE.U32 R12, R12, R20, RZ ;  /* 0x000000140c0c7225 */ /* 0x000fc600078e00ff */
[----:B------:R-:W-:Y:S01]  /*0630*/  SHF.R.S32.HI R24, RZ, 0x1, R27 ;  /* 0x00000001ff187819 */ /* 0x000fe2000001141b */
[----:B------:R-:W-:Y:S01]  /*0640*/  IMAD.IADD R23, R13, 0x1, R23 ;  /* 0x000000010d177824 */ /* 0x000fe200078e0217 */
[----:B------:R-:W-:Y:S01]  /*0650*/  SHF.R.S64 R22, R22, 0x1, R27 ;  /* 0x0000000116167819 */ /* 0x000fe2000000101b */
[----:B------:R-:W-:Y:S02]  /*0660*/  IMAD.IADD R15, R15, 0x1, R25 ;  /* 0x000000010f0f7824 */ /* 0x000fe400078e0219 */
[----:B------:R-:W-:Y:S02]  /*0670*/  IMAD.MOV.U32 R20, RZ, RZ, R12 ;  /* 0x000000ffff147224 */ /* 0x000fe400078e000c */
[----:B------:R-:W-:Y:S01]  /*0680*/  IMAD.MOV.U32 R13, RZ, RZ, R24 ;  /* 0x000000ffff0d7224 */ /* 0x000fe200078e0018 */
[----:B------:R-:W-:Y:S06]  /*0690*/  @P0 BRA `(.L_x_63060) ;  /* 0xfffffffc00a00947 */ /* 0x000fec000383ffff */
.L_x_63059:
[----:B------:R-:W-:Y:S05]  /*06a0*/  BSYNC B1 ;  /* 0x0000000000017941 */ /* 0x000fea0003800000 */
.L_x_63058:
[----:B------:R-:W-:Y:S05]  /*06b0*/  BRA `(.L_x_63056) ;  /* 0x00000000003c7947 */ /* 0x000fea0003800000 */
.L_x_63057:
        /* <DEDUP_REMOVED lines=15> */
.L_x_63056:
[----:B------:R-:W-:Y:S05]  /*07b0*/  BSYNC B0 ;  /* 0x0000000000007941 */ /* 0x000fea0003800000 */
.L_x_63055:
[----:B-----5:R-:W-:Y:S01]  /*07c0*/  VIADD R15, R21, 0x80 ;  /* 0x00000080150f7836 */ /* 0x020fe20000000000 */
        /* <DEDUP_REMOVED lines=31> */
[----:B------:R-:W-:Y:S01]  /*09c0*/  IMAD.IADD R9, R11, 0x1, R29 ;  /* 0x000000010b097824 */ /* 0x000fe200078e021d */
[--C-:B------:R-:W-:Y:S01]  /*09d0*/  SHF.R.S64 R11, R20, 0x1, R25.reuse ;  /* 0x00000001140b7819 */ /* 0x100fe20000001019 */
[----:B------:R-:W-:Y:S01]  /*09e0*/  IMAD.MOV.U32 R8, RZ, RZ, R10 ;  /* 0x000000ffff087224 */ /* 0x000fe200078e000a */
[----:B------:R-:W-:-:S07]  /*09f0*/  SHF.R.S32.HI R10, RZ, 0x1, R25 ;  /* 0x00000001ff0a7819 */ /* 0x000fce0000011419 */
.L_x_63066:
        /* <DEDUP_REMOVED lines=8> */
[----:B------:R-:W-:Y:S02]  /*0a80*/  SEL R27, R9, RZ, !P1 ;  /* 0x000000ff091b7207 */ /* 0x000fe40004800000 */
[C---:B------:R-:W-:Y:S01]  /*0a90*/  SEL R22, R8.reuse, 0x1, !P1 ;  /* 0x0000000108167807 */ /* 0x040fe20004800000 */
[----:B------:R-:W-:Y:S01]  /*0aa0*/  IMAD.WIDE.U32 R8, R8, R8, RZ ;  /* 0x0000000808087225 */ /* 0x000fe200078e00ff */
[----:B------:R-:W-:-:S02]  /*0ab0*/  LEA.HI R20, P1, R10, R11, RZ, 0x1 ;  /* 0x0000000b0a147211 */ /* 0x000fc400078308ff */
[----:B------:R-:W-:Y:S01]  /*0ac0*/  ISETP.GE.U32.AND.EX P0, PT, R24, RZ, PT, P0 ;  /* 0x000000ff1800720c */ /* 0x000fe20003f06100 */
[----:B------:R-:W-:Y:S02]  /*0ad0*/  IMAD R27, R27, R14, RZ ;  /* 0x0000000e1b1b7224 */ /* 0x000fe400078e02ff */
[----:B------:R-:W-:Y:S02]  /*0ae0*/  IMAD.IADD R9, R9, 0x1, R25 ;  /* 0x0000000109097824 */ /* 0x000fe400078e0219 */
[----:B------:R-:W-:Y:S02]  /*0af0*/  IMAD R23, R23, R22, R27 ;  /* 0x0000001617177224 */ /* 0x000fe400078e021b */
        /* <DEDUP_REMOVED lines=9> */
.L_x_63065:
[----:B------:R-:W-:Y:S05]  /*0b90*/  BSYNC B1 ;  /* 0x0000000000017941 */ /* 0x000fea0003800000 */
.L_x_63064:
[----:B------:R-:W-:Y:S05]  /*0ba0*/  BRA `(.L_x_63062) ;  /* 0x00000000003c7947 */ /* 0x000fea0003800000 */
.L_x_63063:
        /* <DEDUP_REMOVED lines=15> */
.L_x_63062:
[----:B------:R-:W-:Y:S05]  /*0ca0*/  BSYNC B0 ;  /* 0x0000000000007941 */ /* 0x000fea0003800000 */
.L_x_63061:
[----:B------:R-:W-:Y:S01]  /*0cb0*/  VIADD R9, R21, 0x100 ;  /* 0x0000010015097836 */ /* 0x000fe20000000000 */
[----:B------:R-:W-:Y:S01]  /*0cc0*/  BSSY B0, `(.L_x_63067) ;  /* 0x0000047000007945 */ /* 0x000fe20003800000 */
[----:B------:R-:W-:-:S03]  /*0cd0*/  IMAD.MOV.U32 R8, RZ, RZ, R14 ;  /* 0x000000ffff087224 */ /* 0x000fc600078e000e */
[----:B------:R-:W-:Y:S01]  /*0ce0*/  ISETP.GE.AND P0, PT, R9, R2, PT ;  /* 0x000000020900720c */ /* 0x000fe20003f06270 */
[----:B------:R-:W-:-:S12]  /*0cf0*/  IMAD.MOV.U32 R9, RZ, RZ, R23 ;  /* 0x000000ffff097224 */ /* 0x000fd800078e0017 */
        /* <DEDUP_REMOVED lines=9> */
[C---:B------:R-:W-:Y:S01]  /*0d90*/  IADD3 R11, P3, R18.reuse, 0x1, RZ ;  /* 0x00000001120b7810 */ /* 0x040fe20007f7e0ff */
[----:B------:R-:W-:Y:S01]  /*0da0*/  IMAD R25, R7, R6, RZ ;  /* 0x0000000607197224 */ /* 0x000fe200078e02ff */
[----:B------:R-:W-:Y:S02]  /*0db0*/  LOP3.LUT R10, R18, 0x1, RZ, 0xc0, !PT ;  /* 0x00000001120a7812 */ /* 0x000fe400078ec0ff */
[----:B------:R-:W-:Y:S01]  /*0dc0*/  ISETP.GE.U32.AND P1, PT, R11, 0x3, PT ;  /* 0x000000030b00780c */ /* 0x000fe20003f26070 */
[----:B------:R-:W-:Y:S01]  /*0dd0*/  IMAD.X R20, RZ, RZ, R19, P3 ;  /* 0x000000ffff147224 */ /* 0x000fe200018e0613 */
[----:B------:R-:W-:Y:S01]  /*0de0*/  ISETP.NE.U32.AND P0, PT, R10, 0x1, PT ;  /* 0x000000010a00780c */ /* 0x000fe20003f05070 */
[----:B------:R-:W-:Y:S01]  /*0df0*/  IMAD R25, R6, R7, R25 ;  /* 0x0000000706197224 */ /* 0x000fe200078e0219 */
[----:B------:R-:W-:Y:S02]  /*0e00*/  LEA.HI R14, P3, R19, R18, RZ, 0x1 ;  /* 0x00000012130e7211 */ /* 0x000fe400078708ff */
[----:B------:R-:W-:-:S02]  /*0e10*/  ISETP.GE.U32.AND.EX P1, PT, R20, RZ, PT, P1 ;  /* 0x000000ff1400720c */ /* 0x000fc40003f26110 */
[----:B------:R-:W-:Y:S01]  /*0e20*/  ISETP.NE.U32.AND.EX P0, PT, RZ, RZ, PT, P0 ;  /* 0x000000ffff00720c */ /* 0x000fe20003f05100 */
[----:B------:R-:W-:-:S03]  /*0e30*/  IMAD.X R19, RZ, RZ, R19, P3 ;  /* 0x000000ffff137224 */ /* 0x000fc600018e0613 */
[C---:B------:R-:W-:Y:S02]  /*0e40*/  SEL R10, R6.reuse, 0x1, !P0 ;  /* 0x00000001060a7807 */ /* 0x040fe40004000000 */
[----:B------:R-:W-:Y:S01]  /*0e50*/  SEL R23, R7, RZ, !P0 ;  /* 0x000000ff07177207 */ /* 0x000fe20004000000 */
[----:B------:R-:W-:-:S04]  /*0e60*/  IMAD.WIDE.U32 R6, R6, R6, RZ ;  /* 0x0000000606067225 */ /* 0x000fc800078e00ff */
[----:B------:R-:W-:-:S04]  /*0e70*/  IMAD.WIDE.U32 R10, R10, 0x1, RZ ;  /* 0x000000010a0a7825 */ /* 0x000fc800078e00ff */
[----:B------:R-:W-:Y:S01]  /*0e80*/  IMAD.IADD R11, R11, 0x1, R23 ;  /* 0x000000010b0b7824 */ /* 0x000fe200078e0217 */
[----:B------:R-:W-:Y:S06]  /*0e90*/  @!P1 BRA `(.L_x_63071) ;  /* 0x0000000000649947 */ /* 0x000fec0003800000 */
[----:B------:R-:W-:Y:S01]  /*0ea0*/  SHF.R.S64 R23, R14, 0x1, R19 ;  /* 0x000000010e177819 */ /* 0x000fe20000001013 */
[----:B------:R-:W-:Y:S01]  /*0eb0*/  IMAD.IADD R7, R7, 0x1, R25 ;  /* 0x0000000107077824 */ /* 0x000fe200078e0219 */
[----:B------:R-:W-:-:S07]  /*0ec0*/  SHF.R.S32.HI R14, RZ, 0x1, R19 ;  /* 0x00000001ff0e7819 */ /* 0x000fce0000011413 */
.L_x_63072:
        /* <DEDUP_REMOVED lines=11> */
[----:B------:R-:W-:-:S02]  /*0f80*/  ISETP.GE.U32.AND.EX P0, PT, R20, RZ, PT, P0 ;  /* 0x000000ff1400720c */ /* 0x000fc40003f06100 */
[----:B------:R-:W-:Y:S01]  /*0f90*/  LEA.HI R23, P1, R14, R23, RZ, 0x1 ;  /* 0x000000170e177211 */ /* 0x000fe200078308ff */
[----:B------:R-:W-:Y:S02]  /*0fa0*/  IMAD R25, R25, R10, RZ ;  /* 0x0000000a19197224 */ /* 0x000fe400078e02ff */
[----:B------:R-:W-:Y:S02]  /*0fb0*/  IMAD.IADD R7, R7, 0x1, R19 ;  /* 0x0000000107077824 */ /* 0x000fe400078e0213 */
[----:B------:R-:W-:Y:S02]  /*0fc0*/  IMAD.X R14, RZ, RZ, R14, P1 ;  /* 0x000000ffff0e7224 */ /* 0x000fe400008e060e */
[----:B------:R-:W-:Y:S02]  /*0fd0*/  IMAD R25, R11, R18, R25 ;  /* 0x000000120b197224 */ /* 0x000fe400078e0219 */
[----:B------:R-:W-:Y:S01]  /*0fe0*/  IMAD.WIDE.U32 R10, R18, R10, RZ ;  /* 0x0000000a120a7225 */ /* 0x000fe200078e00ff */
[----:B------:R-:W-:-:S02]  /*0ff0*/  SHF.R.S64 R23, R23, 0x1, R14 ;  /* 0x0000000117177819 */ /* 0x000fc4000000100e */
[----:B------:R-:W-:Y:S01]  /*1000*/  SHF.R.S32.HI R14, RZ, 0x1, R14 ;  /* 0x00000001ff0e7819 */ /* 0x000fe2000001140e */
[----:B------:R-:W-:Y:S01]  /*1010*/  IMAD.IADD R11, R11, 0x1, R25 ;  /* 0x000000010b0b7824 */ /* 0x000fe200078e0219 */
[----:B------:R-:W-:Y:S06]  /*1020*/  @P0 BRA `(.L_x_63072) ;  /* 0xfffffffc00a80947 */ /* 0x000fec000383ffff */
.L_x_63071:
[----:B------:R-:W-:Y:S05]  /*1030*/  BSYNC B1 ;  /* 0x0000000000017941 */ /* 0x000fea0003800000 */
.L_x_63070:
[----:B------:R-:W-:Y:S05]  /*1040*/  BRA `(.L_x_63068) ;  /* 0x0000000000387947 */ /* 0x000fea0003800000 */
.L_x_63069:
        /* <DEDUP_REMOVED lines=14> */
.L_x_63068:
[----:B------:R-:W-:Y:S05]  /*1130*/  BSYNC B0 ;  /* 0x0000000000007941 */ /* 0x000fea0003800000 */
.L_x_63067:
        /* <DEDUP_REMOVED lines=31> */
[----:B------:R-:W-:Y:S01]  /*1330*/  IMAD.IADD R5, R17, 0x1, R25 ;  /* 0x0000000111057824 */ /* 0x000fe200078e0219 */
[--C-:B------:R-:W-:Y:S01]  /*1340*/  SHF.R.S64 R14, R14, 0x1, R19.reuse ;  /* 0x000000010e0e7819 */ /* 0x100fe20000001013 */
[----:B------:R-:W-:Y:S01]  /*1350*/  IMAD.MOV.U32 R4, RZ, RZ, R16 ;  /* 0x000000ffff047224 */ /* 0x000fe200078e0010 */
[----:B------:R-:W-:-:S07]  /*1360*/  SHF.R.S32.HI R17, RZ, 0x1, R19 ;  /* 0x00000001ff117819 */ /* 0x000fce0000011413 */
.L_x_63078:
        /* <DEDUP_REMOVED lines=10> */
[C---:B------:R-:W-:Y:S01]  /*1410*/  SEL R16, R4.reuse, 0x1, !P1 ;  /* 0x0000000104107807 */ /* 0x040fe20004800000 */
[----:B------:R-:W-:Y:S01]  /*1420*/  IMAD.WIDE.U32 R4, R4, R4, RZ ;  /* 0x0000000404047225 */ /* 0x000fe200078e00ff */
[----:B------:R-:W-:-:S03]  /*1430*/  LEA.HI R14, P1, R17, R14, RZ, 0x1 ;  /* 0x0000000e110e7211 */ /* 0x000fc600078308ff */
[----:B------:R-:W-:Y:S02]  /*1440*/  IMAD R19, R19, R10, RZ ;  /* 0x0000000a13137224 */ /* 0x000fe400078e02ff */
[----:B------:R-:W-:Y:S02]  /*1450*/  IMAD.X R17, RZ, RZ, R17, P1 ;  /* 0x000000ffff117224 */ /* 0x000fe400008e0611 */
[----:B------:R-:W-:Y:S02]  /*1460*/  IMAD R19, R11, R16, R19 ;  /* 0x000000100b137224 */ /* 0x000fe400078e0213 */
[----:B------:R-:W-:Y:S01]  /*1470*/  IMAD.WIDE.U32 R10, R16, R10, RZ ;  /* 0x0000000a100a7225 */ /* 0x000fe200078e00ff */
[--C-:B------:R-:W-:Y:S02]  /*1480*/  SHF.R.S64 R14, R14, 0x1, R17.reuse ;  /* 0x000000010e0e7819 */ /* 0x100fe40000001011 */
[----:B------:R-:W-:Y:S01]  /*1490*/  SHF.R.S32.HI R17, RZ, 0x1, R17 ;  /* 0x00000001ff117819 */ /* 0x000fe20000011411 */
[----:B------:R-:W-:-:S02]  /*14a0*/  IMAD.IADD R5, R5, 0x1, R23 ;  /* 0x0000000105057824 */ /* 0x000fc400078e0217 */
[----:B------:R-:W-:Y:S01]  /*14b0*/  IMAD.IADD R11, R11, 0x1, R19 ;  /* 0x000000010b0b7824 */ /* 0x000fe200078e0213 */
[----:B------:R-:W-:Y:S06]  /*14c0*/  @P0 BRA `(.L_x_63078) ;  /* 0xfffffffc00a80947 */ /* 0x000fec000383ffff */
.L_x_63077:
[----:B------:R-:W-:Y:S05]  /*14d0*/  BSYNC B1 ;  /* 0x0000000000017941 */ /* 0x000fea0003800000 */
.L_x_63076:
[----:B------:R-:W-:Y:S05]  /*14e0*/  BRA `(.L_x_63074) ;  /* 0x0000000000387947 */ /* 0x000fea0003800000 */
.L_x_63075:
        /* <DEDUP_REMOVED lines=14> */
.L_x_63074:
[----:B------:R-:W-:Y:S05]  /*15d0*/  BSYNC B0 ;  /* 0x0000000000007941 */ /* 0x000fea0003800000 */
.L_x_63073:
[----:B------:R-:W0:Y:S01]  /*15e0*/  @!P2 LDC.64 R4, c[0x0][0x220] ;  /* 0x00008800ff04ab82 */ /* 0x000e220000000a00 */
[----:B------:R-:W-:Y:S01]  /*15f0*/  @!P2 IMAD R3, R0, 0x200, R3 ;  /* 0x000002000003a824 */ /* 0x000fe200078e0203 */
[----:B------:R-:W-:Y:S01]  /*1600*/  BSSY B0, `(.L_x_63079) ;  /* 0x0000010000007945 */ /* 0x000fe20003800000 */
[----:B------:R-:W-:-:S05]  /*1610*/  @!P2 IMAD.MOV.U32 R21, RZ, RZ, R15 ;  /* 0x000000ffff15a224 */ /* 0x000fca00078e000f */
        /* <DEDUP_REMOVED lines=14> */
.L_x_63080:
[----:B------:R-:W-:Y:S05]  /*1700*/  BSYNC B0 ;  /* 0x0000000000007941 */ /* 0x000fea0003800000 */
.L_x_63079:
[----:B------:R-:W-:-:S13]  /*1710*/  ISETP.GE.AND P0, PT, R21, R2, PT ;  /* 0x000000021500720c */ /* 0x000fda0003f06270 */
[----:B------:R-:W-:Y:S05]  /*1720*/  @P0 EXIT ;  /* 0x000000000000094d */ /* 0x000fea0003800000 */
[----:B------:R-:W2:Y:S01]  /*1730*/  LDC.64 R2, c[0x0][0x220] ;  /* 0x00008800ff027b82 */ /* 0x000ea20000000a00 */
[----:B------:R-:W-:-:S04]  /*1740*/  IMAD R21, R0, 0x200, R21 ;  /* 0x0000020000157824 */ /* 0x000fc800078e0215 */
[----:B--2---:R-:W-:-:S05]  /*1750*/  IMAD.WIDE.U32 R2, R21, 0x8, R2 ;  /* 0x0000000815027825 */ /* 0x004fca00078e0002 */
[----:B------:R-:W-:Y:S01]  /*1760*/  STG.E.64 desc[UR4][R2.64], R10 ;  /* 0x0000000a02007986 */ /* 0x000fe2000c101b04 */
[----:B------:R-:W-:Y:S05]  /*1770*/  EXIT ;  /* 0x000000000000794d */ /* 0x000fea0003800000 */
.L_x_63081:
        /* <DEDUP_REMOVED lines=16> */
.L_x_71949:


//--------------------- .text._ZN2at6native29vectorized_elementwise_kernelILi2EZZZNS0_50_GLOBAL__N__2680c7bb_12_PowKernel_cu_7dd49032_316824pow_tensor_tensor_kernelERNS_18TensorIteratorBaseEENKUlvE_clEvENKUlvE2_clEvEUlllE_St5arrayIPcLm3EEEEviT0_T1_ --------------------------
	.section	.text._ZN2at6native29vectorized_elementwise_kernelILi2EZZZNS0_50_GLOBAL__N__2680c7bb_12_PowKernel_cu_7dd49032_316824pow_tensor_tensor_kernelERNS_18TensorIteratorBaseEENKUlvE_clEvENKUlvE2_clEvEUlllE_St5arrayIPcLm3EEEEviT0_T1_,"ax",@progbits
	.align	128
        .global         _ZN2at6native29vectorized_elementwise_kernelILi2EZZZNS0_50_GLOBAL__N__2680c7bb_12_PowKernel_cu_7dd49032_316824pow_tensor_tensor_kernelERNS_18TensorIteratorBaseEENKUlvE_clEvENKUlvE2_clEvEUlllE_St5arrayIPcLm3EEEEviT0_T1_
        .type           _ZN2at6native29vectorized_elementwise_kernelILi2EZZZNS0_50_GLOBAL__N__2680c7bb_12_PowKernel_cu_7dd49032_316824pow_tensor_tensor_kernelERNS_18TensorIteratorBaseEENKUlvE_clEvENKUlvE2_clEvEUlllE_St5arrayIPcLm3EEEEviT0_T1_,@function
        .size           _ZN2at6native29vectorized_elementwise_kernelILi2EZZZNS0_50_GLOBAL__N__2680c7bb_12_PowKernel_cu_7dd49032_316824pow_tensor_tensor_kernelERNS_18TensorIteratorBaseEENKUlvE_clEvENKUlvE2_clEvEUlllE_St5arrayIPcLm3EEEEviT0_T1_,(.L_x_71950 - _ZN2at6native29vectorized_elementwise_kernelILi2EZZZNS0_50_GLOBAL__N__2680c7bb_12_PowKernel_cu_7dd49032_316824pow_tensor_tensor_kernelERNS_18TensorIteratorBaseEENKUlvE_clEvENKUlvE2_clEvEUlllE_St5arrayIPcLm3EEEEviT0_T1_)
        .other          _ZN2at6native29vectorized_elementwise_kernelILi2EZZZNS0_50_GLOBAL__N__2680c7bb_12_PowKernel_cu_7dd49032_316824pow_tensor_tensor_kernelERNS_18TensorIteratorBaseEENKUlvE_clEvENKUlvE2_clEvEUlllE_St5arrayIPcLm3EEEEviT0_T1_,@"STO_CUDA_ENTRY STV_DEFAULT"
_ZN2at6native29vectorized_elementwise_kernelILi2EZZZNS0_50_GLOBAL__N__2680c7bb_12_PowKernel_cu_7dd49032_316824pow_tensor_tensor_kernelERNS_18TensorIteratorBaseEENKUlvE_clEvENKUlvE2_clEvEUlllE_St5arrayIPcLm3EEEEviT0_T1_:
.text._ZN2at6native29vectorized_elementwise_kernelILi2EZZZNS0_50_GLOBAL__N__2680c7bb_12_PowKernel_cu_7dd49032_316824pow_tensor_tensor_kernelERNS_18TensorIteratorBaseEENKUlvE_clEvENKUlvE2_clEvEUlllE_St5arrayIPcLm3EEEEviT0_T1_:
        /* <DEDUP_REMOVED lines=22> */
[----:B------:R0:W5:Y:S01]  /*0160*/  LDG.E.128 R4, desc[UR4][R38.64+0x1800] ;  /* 0x0018000426047981 */ /* 0x000162000c1e1d00 */
[----:B------:R-:W-:Y:S01]  /*0170*/  BSSY B0, `(.L_x_63083) ;  /* 0x0000045000007945 */ /* 0x000fe20003800000 */
[----:B--2---:R-:W-:-:S13]  /*0180*/  ISETP.GE.AND P0, PT, R33, RZ, PT ;  /* 0x000000ff2100720c */ /* 0x004fda0003f06270 */
[----:B0-----:R-:W-:Y:S05]  /*0190*/  @!P0 BRA `(.L_x_63084) ;  /* 0x0000000000cc8947 */ /* 0x001fea0003800000 */
[----:B------:R-:W-:Y:S01]  /*01a0*/  ISETP.NE.U32.AND P0, PT, R32, RZ, PT ;  /* 0x000000ff2000720c */ /* 0x000fe20003f05070 */
[----:B------:R-:W-:Y:S01]  /*01b0*/  BSSY B1, `(.L_x_63085) ;  /* 0x0000030000017945 */ /* 0x000fe20003800000 */
[----:B------:R-:W-:Y:S02]  /*01c0*/  IMAD.MOV.U32 R36, RZ, RZ, 0x1 ;  /* 0x00000001ff247424 */ /* 0x000fe400078e00ff */
[----:B------:R-:W-:Y:S01]  /*01d0*/  ISETP.NE.AND.EX P0, PT, R33, RZ, PT, P0 ;  /* 0x000000ff2100720c */ /* 0x000fe20003f05300 */
[----:B------:R-:W-:-:S12]  /*01e0*/  IMAD.MOV.U32 R3, RZ, RZ, RZ ;  /* 0x000000ffff037224 */ /* 0x000fd800078e00ff */
        /* <DEDUP_REMOVED lines=15> */
[----:B------:R-:W-:Y:S02]  /*02e0*/  IMAD.X R33, RZ, RZ, R33, P2 ;  /* 0x000000ffff217224 */ /* 0x000fe400010e0621 */
[----:B------:R-:W-:-:S04]  /*02f0*/  IMAD.IADD R3, R37, 0x1, R3 ;  /* 0x0000000125037824 */ /* 0x000fc800078e0203 */
[----:B------:R-:W-:Y:S05]  /*0300*/  @!P0 BRA `(.L_x_63086) ;  /* 0x0000000000688947 */ /* 0x000fea0003800000 */
[----:B------:R-:W-:Y:S01]  /*0310*/  SHF.R.S64 R37, R32, 0x1, R33 ;  /* 0x0000000120257819 */ /* 0x000fe20000001021 */
[----:B------:R-:W-:Y:S01]  /*0320*/  IMAD.IADD R29, R29, 0x1, R39 ;  /* 0x000000011d1d7824 */ /* 0x000fe200078e0227 */
[----:B------:R-:W-:-:S07]  /*0330*/  SHF.R.S32.HI R32, RZ, 0x1, R33 ;  /* 0x00000001ff207819 */ /* 0x000fce0000011421 */
.L_x_63087:
        /* <DEDUP_REMOVED lines=10> */
[C---:B------:R-:W-:Y:S01]  /*03e0*/  SEL R39, R28.reuse, 0x1, !P0 ;  /* 0x000000011c277807 */ /* 0x040fe20004000000 */
[----:B------:R-:W-:Y:S01]  /*03f0*/  IMAD.WIDE.U32 R28, R28, R28, RZ ;  /* 0x0000001c1c1c7225 */ /* 0x000fe200078e00ff */
[----:B------:R-:W-:-:S03]  /*0400*/  ISETP.GE.U32.AND.EX P0, PT, R42, RZ, PT, P1 ;  /* 0x000000ff2a00720c */ /* 0x000fc60003f06110 */
[-C--:B------:R-:W-:Y:S02]  /*0410*/  IMAD R40, R41, R36.reuse, RZ ;  /* 0x0000002429287224 */ /* 0x080fe400078e02ff */
[----:B------:R-:W-:-:S04]  /*0420*/  IMAD.WIDE.U32 R36, R39, R36, RZ ;  /* 0x0000002427247225 */ /* 0x000fc800078e00ff */
[----:B------:R-:W-:Y:S02]  /*0430*/  IMAD R41, R3, R39, R40 ;  /* 0x0000002703297224 */ /* 0x000fe400078e0228 */
[----:B------:R-:W-:Y:S02]  /*0440*/  IMAD.X R3, RZ, RZ, R32, P2 ;  /* 0x000000ffff037224 */ /* 0x000fe400010e0620 */
[----:B------:R-:W-:-:S03]  /*0450*/  IMAD.IADD R29, R29, 0x1, R33 ;  /* 0x000000011d1d7824 */ /* 0x000fc600078e0221 */
[--C-:B------:R-:W-:Y:S02]  /*0460*/  SHF.R.S64 R38, R38, 0x1, R3.reuse ;  /* 0x0000000126267819 */ /* 0x100fe40000001003 */
[----:B------:R-:W-:Y:S01]  /*0470*/  SHF.R.S32.HI R32, RZ, 0x1, R3 ;  /* 0x00000001ff207819 */ /* 0x000fe20000011403 */
[----:B------:R-:W-:Y:S02]  /*0480*/  IMAD.IADD R3, R37, 0x1, R41 ;  /* 0x0000000125037824 */ /* 0x000fe400078e0229 */
[----:B------:R-:W-:Y:S01]  /*0490*/  IMAD.MOV.U32 R37, RZ, RZ, R38 ;  /* 0x000000ffff257224 */ /* 0x000fe200078e0026 */
[----:B------:R-:W-:Y:S06]  /*04a0*/  @P0 BRA `(.L_x_63087) ;  /* 0xfffffffc00a40947 */ /* 0x000fec000383ffff */
.L_x_63086:
[----:B------:R-:W-:Y:S05]  /*04b0*/  BSYNC B1 ;  /* 0x0000000000017941 */ /* 0x000fea0003800000 */
.L_x_63085:
[----:B------:R-:W-:Y:S05]  /*04c0*/  BRA `(.L_x_63088) ;  /* 0x00000000003c7947 */ /* 0x000fea0003800000 */
.L_x_63084:
[----:B-----5:R-:W-:Y:S01]  /*04d0*/  ISETP.NE.U32.AND P0, PT, R28, 0x1, PT ;  /* 0x000000011c00780c */ /* 0x020fe20003f05070 */
        /* <DEDUP_REMOVED lines=14> */
.L_x_63088:
[----:B------:R-:W-:Y:S05]  /*05c0*/  BSYNC B0 ;  /* 0x0000000000007941 */ /* 0x000fea0003800000 */
.L_x_63083:
[----:B------:R-:W-:Y:S01]  /*05d0*/  ISETP.GE.AND P0, PT, R35, RZ, PT ;  /* 0x000000ff2300720c */ /* 0x000fe20003f06270 */
[----:B------:R-:W-:Y:S01]  /*05e0*/  BSSY B0, `(.L_x_63089) ;  /* 0x0000046000007945 */ /* 0x000fe20003800000 */
[----:B-----5:R-:W-:Y:S02]  /*05f0*/  IMAD.MOV.U32 R28, RZ, RZ, R36 ;  /* 0x000000ffff1c7224 */ /* 0x020fe400078e0024 */
[----:B------:R-:W-:-:S09]  /*0600*/  IMAD.MOV.U32 R29, RZ, RZ, R3 ;  /* 0x000000ffff1d7224 */ /* 0x000fd200078e0003 */
        /* <DEDUP_REMOVED lines=24> */
[----:B------:R-:W-:Y:S01]  /*0790*/  IMAD.IADD R31, R31, 0x1, R37 ;  /* 0x000000011f1f7824 */ /* 0x000fe200078e0225 */
[--C-:B------:R-:W-:Y:S02]  /*07a0*/  SHF.R.S64 R34, R34, 0x1, R35.reuse ;  /* 0x0000000122227819 */ /* 0x100fe40000001023 */
[----:B------:R-:W-:-:S07]  /*07b0*/  SHF.R.S32.HI R33, RZ, 0x1, R35 ;  /* 0x00000001ff217819 */ /* 0x000fce0000011423 */
.L_x_63093:
[C---:B------:R-:W-:Y:S01]  /*07c0*/  LOP3.LUT R35, R34.reuse, 0x1, RZ, 0xc0, !PT ;  /* 0x0000000122237812 */ /* 0x040fe200078ec0ff */
[----:B------:R-:W-:Y:S01]  /*07d0*/  IMAD R36, R31, R30, RZ ;  /* 0x0000001e1f247224 */ /* 0x000fe200078e02ff */
[----:B------:R-:W-:Y:S02]  /*07e0*/  IADD3 R37, P2, R34, 0x1, RZ ;  /* 0x0000000122257810 */ /* 0x000fe40007f5e0ff */
[----:B------:R-:W-:Y:S02]  /*07f0*/  ISETP.NE.U32.AND P0, PT, R35, 0x1, PT ;  /* 0x000000012300780c */ /* 0x000fe40003f05070 */
        /* <DEDUP_REMOVED lines=9> */
[----:B------:R-:W-:Y:S02]  /*0890*/  IMAD R35, R35, R32, RZ ;  /* 0x0000002023237224 */ /* 0x000fe400078e02ff */
[----:B------:R-:W-:Y:S02]  /*08a0*/  IMAD.IADD R31, R31, 0x1, R37 ;  /* 0x000000011f1f7824 */ /* 0x000fe400078e0225 */
[----:B------:R-:W-:Y:S02]  /*08b0*/  IMAD R3, R3, R36, R35 ;  /* 0x0000002403037224 */ /* 0x000fe400078e0223 */
[----:B------:R-:W-:Y:S02]  /*08c0*/  IMAD.X R35, RZ, RZ, R33, P2 ;  /* 0x000000ffff237224 */ /* 0x000fe400010e0621 */
[----:B------:R-:W-:-:S03]  /*08d0*/  IMAD.WIDE.U32 R32, R36, R32, RZ ;  /* 0x0000002024207225 */ /* 0x000fc600078e00ff */
[----:B------:R-:W-:Y:S01]  /*08e0*/  SHF.R.S64 R34, R34, 0x1, R35 ;  /* 0x0000000122227819 */ /* 0x000fe20000001023 */
[----:B------:R-:W-:Y:S01]  /*08f0*/  IMAD.IADD R3, R33, 0x1, R3 ;  /* 0x0000000121037824 */ /* 0x000fe200078e0203 */
[----:B------:R-:W-:-:S05]  /*0900*/  SHF.R.S32.HI R35, RZ, 0x1, R35 ;  /* 0x00000001ff237819 */ /* 0x000fca0000011423 */
[----:B------:R-:W-:Y:S01]  /*0910*/  IMAD.MOV.U32 R33, RZ, RZ, R35 ;  /* 0x000000ffff217224 */ /* 0x000fe200078e0023 */
[----:B------:R-:W-:Y:S06]  /*0920*/  @P0 BRA `(.L_x_63093) ;  /* 0xfffffffc00a40947 */ /* 0x000fec000383ffff */
.L_x_63092:
[----:B------:R-:W-:Y:S05]  /*0930*/  BSYNC B1 ;  /* 0x0000000000017941 */ /* 0x000fea0003800000 */
.L_x_63091:
[----:B------:R-:W-:Y:S05]  /*0940*/  BRA `(.L_x_63094) ;  /* 0x00000000003c7947 */ /* 0x000fea0003800000 */
.L_x_63090:
        /* <DEDUP_REMOVED lines=15> */
.L_x_63094:
[----:B------:R-:W-:Y:S05]  /*0a40*/  BSYNC B0 ;  /* 0x0000000000007941 */ /* 0x000fea0003800000 */
.L_x_63089:
[----:B------:R-:W-:Y:S01]  /*0a50*/  ISETP.GE.AND P0, PT, R13, RZ, PT ;  /* 0x000000ff0d00720c */ /* 0x000fe20003f06270 */
[----:B------:R-:W-:Y:S01]  /*0a60*/  BSSY B0, `(.L_x_63095) ;  /* 0x0000044000007945 */ /* 0x000fe20003800000 */
[----:B------:R-:W-:Y:S02]  /*0a70*/  IMAD.MOV.U32 R30, RZ, RZ, R32 ;  /* 0x000000ffff1e7224 */ /* 0x000fe400078e0020 */
        /* <DEDUP_REMOVED lines=25> */
[----:B------:R-:W-:Y:S01]  /*0c10*/  IMAD.IADD R3, R13, 0x1, R37 ;  /* 0x000000010d037824 */ /* 0x000fe200078e0225 */
[--C-:B------:R-:W-:Y:S02]  /*0c20*/  SHF.R.S64 R13, R34, 0x1, R35.reuse ;  /* 0x00000001220d7819 */ /* 0x100fe40000001023 */
[----:B------:R-:W-:-:S07]  /*0c30*/  SHF.R.S32.HI R24, RZ, 0x1, R35 ;  /* 0x00000001ff187819 */ /* 0x000fce0000011423 */
.L_x_63099:
[----:B------:R-:W-:Y:S01]  /*0c40*/  LOP3.LUT R25, R13, 0x1, RZ, 0xc0, !PT ;  /* 0x000000010d197812 */ /* 0x000fe200078ec0ff */
[----:B------:R-:W-:Y:S01]  /*0c50*/  IMAD R34, R3, R12, RZ ;  /* 0x0000000c03227224 */ /* 0x000fe200078e02ff */
[----:B------:R-:W-:Y:S02]  /*0c60*/  IADD3 R35, P2, R13, 0x1, RZ ;  /* 0x000000010d237810 */ /* 0x000fe40007f5e0ff */
[----:B------:R-:W-:Y:S01]  /*0c70*/  ISETP.NE.U32.AND P0, PT, R25, 0x1, PT ;  /* 0x000000011900780c */ /* 0x000fe20003f05070 */
[----:B------:R-:W-:Y:S01]  /*0c80*/  IMAD R37, R12, R3, R34 ;  /* 0x000000030c257224 */ /* 0x000fe200078e0222 */
[----:B------:R-:W-:Y:S01]  /*0c90*/  ISETP.GE.U32.AND P1, PT, R35, 0x3, PT ;  /* 0x000000032300780c */ /* 0x000fe20003f26070 */
[----:B------:R-:W-:Y:S01]  /*0ca0*/  IMAD.X R35, RZ, RZ, R24, P2 ;  /* 0x000000ffff237224 */ /* 0x000fe200010e0618 */
[----:B------:R-:W-:-:S04]  /*0cb0*/  ISETP.NE.U32.AND.EX P0, PT, RZ, RZ, PT, P0 ;  /* 0x000000ffff00720c */ /* 0x000fc80003f05100 */
[----:B------:R-:W-:Y:S02]  /*0cc0*/  SEL R25, R3, RZ, !P0 ;  /* 0x000000ff03197207 */ /* 0x000fe40004000000 */
[----:B------:R-:W-:Y:S02]  /*0cd0*/  SEL R3, R12, 0x1, !P0 ;  /* 0x000000010c037807 */ /* 0x000fe40004000000 */
[----:B------:R-:W-:Y:S01]  /*0ce0*/  ISETP.GE.U32.AND.EX P0, PT, R35, RZ, PT, P1 ;  /* 0x000000ff2300720c */ /* 0x000fe20003f06110 */
[----:B------:R-:W-:Y:S01]  /*0cf0*/  IMAD R34, R25, R32, RZ ;  /* 0x0000002019227224 */ /* 0x000fe200078e02ff */
[----:B------:R-:W-:Y:S01]  /*0d00*/  LEA.HI R25, P2, R24, R13, RZ, 0x1 ;  /* 0x0000000d18197211 */ /* 0x000fe200078508ff */
[----:B------:R-:W-:-:S04]  /*0d10*/  IMAD.WIDE.U32 R12, R12, R12, RZ ;  /* 0x0000000c0c0c7225 */ /* 0x000fc800078e00ff */
[----:B------:R-:W-:Y:S02]  /*0d20*/  IMAD.X R24, RZ, RZ, R24, P2 ;  /* 0x000000ffff187224 */ /* 0x000fe400010e0618 */
[----:B------:R-:W-:Y:S02]  /*0d30*/  IMAD R35, R33, R3, R34 ;  /* 0x0000000321237224 */ /* 0x000fe400078e0222 */
[----:B------:R-:W-:-:S04]  /*0d40*/  IMAD.WIDE.U32 R32, R3, R32, RZ ;  /* 0x0000002003207225 */ /* 0x000fc800078e00ff */
[----:B------:R-:W-:Y:S01]  /*0d50*/  IMAD.IADD R3, R13, 0x1, R37 ;  /* 0x000000010d037824 */ /* 0x000fe200078e0225 */
[--C-:B------:R-:W-:Y:S01]  /*0d60*/  SHF.R.S64 R13, R25, 0x1, R24.reuse ;  /* 0x00000001190d7819 */ /* 0x100fe20000001018 */
[----:B------:R-:W-:Y:S01]  /*0d70*/  IMAD.IADD R33, R33, 0x1, R35 ;  /* 0x0000000121217824 */ /* 0x000fe200078e0223 */
[----:B------:R-:W-:Y:S01]  /*0d80*/  SHF.R.S32.HI R24, RZ, 0x1, R24 ;  /* 0x00000001ff187819 */ /* 0x000fe20000011418 */
[----:B------:R-:W-:Y:S06]  /*0d90*/  @P0 BRA `(.L_x_63099) ;  /* 0xfffffffc00a80947 */ /* 0x000fec000383ffff */
.L_x_63098:
[----:B------:R-:W-:Y:S05]  /*0da0*/  BSYNC B1 ;  /* 0x0000000000017941 */ /* 0x000fea0003800000 */
.L_x_63097:
[----:B------:R-:W-:Y:S05]  /*0db0*/  BRA `(.L_x_63100) ;  /* 0x0000000000387947 */ /* 0x000fea0003800000 */
.L_x_63096:
        /* <DEDUP_REMOVED lines=14> */
.L_x_63100:
[----:B------:R-:W-:Y:S05]  /*0ea0*/  BSYNC B0 ;  /* 0x0000000000007941 */ /* 0x000fea0003800000 */
.L_x_63095:
        /* <DEDUP_REMOVED lines=31> */
.L_x_63105:
        /* <DEDUP_REMOVED lines=22> */
.L_x_63104:
[----:B------:R-:W-:Y:S05]  /*1200*/  BSYNC B1 ;  /* 0x0000000000017941 */ /* 0x000fea0003800000 */
.L_x_63103:
[----:B------:R-:W-:Y:S05]  /*1210*/  BRA `(.L_x_63106) ;  /* 0x0000000000387947 */ /* 0x000fea0003800000 */
.L_x_63102:
        /* <DEDUP_REMOVED lines=14> */
.L_x_63106:
[----:B------:R-:W-:Y:S05]  /*1300*/  BSYNC B0 ;  /* 0x0000000000007941 */ /* 0x000fea0003800000 */
.L_x_63101:
        /* <DEDUP_REMOVED lines=28> */
[----:B------:R-:W-:Y:S01]  /*14d0*/  IMAD.MOV.U32 R8, RZ, RZ, R20 ;  /* 0x000000ffff087224 */ /* 0x000fe200078e0014 */
[--C-:B------:R-:W-:Y:S01]  /*14e0*/  SHF.R.S64 R3, R3, 0x1, R26.reuse ;  /* 0x0000000103037819 */ /* 0x100fe2000000101a */
[----:B------:R-:W-:Y:S01]  /*14f0*/  IMAD.IADD R9, R21, 0x1, R33 ;  /* 0x0000000115097824 */ /* 0x000fe200078e0221 */
[----:B------:R-:W-:-:S07]  /*1500*/  SHF.R.S32.HI R20, RZ, 0x1, R26 ;  /* 0x00000001ff147819 */ /* 0x000fce000001141a */
.L_x_63111:
        /* <DEDUP_REMOVED lines=22> */
.L_x_63110:
[----:B------:R-:W-:Y:S05]  /*1670*/  BSYNC B1 ;  /* 0x0000000000017941 */ /* 0x000fea0003800000 */
.L_x_63109:
[----:B------:R-:W-:Y:S05]  /*1680*/  BRA `(.L_x_63112) ;  /* 0x0000000000387947 */ /* 0x000fea0003800000 */
.L_x_63108:
        /* <DEDUP_REMOVED lines=14> */
.L_x_63112:
[----:B------:R-:W-:Y:S05]  /*1770*/  BSYNC B0 ;  /* 0x0000000000007941 */ /* 0x000fea0003800000 */
.L_x_63107:
        /* <DEDUP_REMOVED lines=32> */
.L_x_63117:
        /* <DEDUP_REMOVED lines=22> */
.L_x_63116:
[----:B------:R-:W-:Y:S05]  /*1ae0*/  BSYNC B1 ;  /* 0x0000000000017941 */ /* 0x000fea0003800000 */
.L_x_63115:
[----:B------:R-:W-:Y:S05]  /*1af0*/  BRA `(.L_x_63118) ;  /* 0x0000000000387947 */ /* 0x000fea0003800000 */
.L_x_63114:
        /* <DEDUP_REMOVED lines=14> */
.L_x_63118:
[----:B------:R-:W-:Y:S05]  /*1be0*/  BSYNC B0 ;  /* 0x0000000000007941 */ /* 0x000fea0003800000 */
.L_x_63113:
        /* <DEDUP_REMOVED lines=32> */
.L_x_63123:
        /* <DEDUP_REMOVED lines=22> */
.L_x_63122:
[----:B------:R-:W-:Y:S05]  /*1f50*/  BSYNC B1 ;  /* 0x0000000000017941 */ /* 0x000fea0003800000 */
.L_x_63121:
[----:B------:R-:W-:Y:S05]  /*1f60*/  BRA `(.L_x_63124) ;  /* 0x0000000000387947 */ /* 0x000fea0003800000 */
.L_x_63120:
        /* <DEDUP_REMOVED lines=14> */
.L_x_63124:
[----:B------:R-:W-:Y:S05]  /*2050*/  BSYNC B0 ;  /* 0x0000000000007941 */ /* 0x000fea0003800000 */
.L_x_63119:
        /* <DEDUP_REMOVED lines=32> */
.L_x_63129:
        /* <DEDUP_REMOVED lines=22> */
.L_x_63128:
[----:B------:R-:W-:Y:S05]  /*23c0*/  BSYNC B1 ;  /* 0x0000000000017941 */ /* 0x000fea0003800000 */
.L_x_63127:
[----:B------:R-:W-:Y:S05]  /*23d0*/  BRA `(.L_x_63130) ;  /* 0x0000000000387947 */ /* 0x000fea0003800000 */
.L_x_63126:
        /* <DEDUP_REMOVED lines=14> */
.L_x_63130:
[----:B------:R-:W-:Y:S05]  /*24c0*/  BSYNC B0 ;  /* 0x0000000000007941 */ /* 0x000fea0003800000 */
.L_x_63125:
[----:B------:R-:W0:Y:S02]  /*24d0*/  LDC.64 R6, c[0x0][0x220] ;  /* 0x00008800ff067b82 */ /* 0x000e240000000a00 */
[----:B0-----:R-:W-:-:S04]  /*24e0*/  IMAD.WIDE.U32 R6, R0, 0x8, R6 ;  /* 0x0000000800067825 */ /* 0x001fc800078e0006 */
[----:B------:R-:W-:-:S04]  /*24f0*/  IMAD.WIDE R2, R2, 0x10, R6 ;  /* 0x0000001002027825 */ /* 0x000fc800078e0206 */
[----:B------:R-:W-:Y:S01]  /*2500*/  IMAD.MOV.U32 R6, RZ, RZ, R16 ;  /* 0x000000ffff067224 */ /* 0x000fe200078e0010 */
[----:B------:R-:W-:Y:S01]  /*2510*/  STG.E.128 desc[UR4][R2.64], R28 ;  /* 0x0000001c02007986 */ /* 0x000fe2000c101d04 */
[----:B------:R-:W-:-:S03]  /*2520*/  IMAD.MOV.U32 R7, RZ, RZ, R17 ;  /* 0x000000ffff077224 */ /* 0x000fc600078e0011 */
[----:B------:R-:W-:Y:S04]  /*2530*/  STG.E.128 desc[UR4][R2.64+0x800], R12 ;  /* 0x0008000c02007986 */ /* 0x000fe8000c101d04 */
[----:B------:R-:W-:Y:S04]  /*2540*/  STG.E.128 desc[UR4][R2.64+0x1000], R8 ;  /* 0x0010000802007986 */ /* 0x000fe8000c101d04 */
[----:B------:R-:W-:Y:S01]  /*2550*/  STG.E.128 desc[UR4][R2.64+0x1800], R4 ;  /* 0x0018000402007986 */ /* 0x000fe2000c101d04 */
[----:B------:R-:W-:Y:S05]  /*2560*/  EXIT ;  /* 0x000000000000794d */ /* 0x000fea0003800000 */
.L_x_63082:
[----:B------:R-:W0:Y:S01]  /*2570*/  S2R R37, SR_TID.X ;  /* 0x0000000000257919 */ /* 0x000e220000002100 */
[----:B------:R-:W-:Y:S02]  /*2580*/  CS2R R4, SRZ ;  /* 0x0000000000047805 */ /* 0x000fe4000001ff00 */
[----:B------:R-:W-:Y:S02]  /*2590*/  CS2R R6, SRZ ;  /* 0x0000000000067805 */ /* 0x000fe4000001ff00 */
[----:B0-----:R-:W-:Y:S01]  /*25a0*/  ISETP.GE.AND P1, PT, R37, R36, PT ;  /* 0x000000242500720c */ /* 0x001fe20003f26270 */
[----:B------:R-:W-:-:S12]  /*25b0*/  IMAD.MOV.U32 R39, RZ, RZ, R37 ;  /* 0x000000ffff277224 */ /* 0x000fd800078e0025 */
        /* <DEDUP_REMOVED lines=13> */
[----:B------:R-:W0:Y:S01]  /*2690*/  @!P5 LDC.64 R20, c[0x0][0x230] ;  /* 0x00008c00ff14db82 */ /* 0x000e220000000a00 */
[----:B-1----:R-:W-:Y:S01]  /*26a0*/  @!P6 IMAD.WIDE.U32 R22, R3, 0x8, R22 ;  /* 0x000000080316e825 */ /* 0x002fe200078e0016 */
[----:B------:R-:W-:-:S04]  /*26b0*/  CS2R R2, SRZ ;  /* 0x0000000000027805 */ /* 0x000fc8000001ff00 */
[----:B------:R1:W5:Y:S05]  /*26c0*/  @!P6 LDG.E.64 R4, desc[UR4][R22.64] ;  /* 0x000000041604e981 */ /* 0x00036a000c1e1b00 */
[----:B------:R-:W-:Y:S01]  /*26d0*/  @!P4 IMAD.IADD R9, R0, 0x1, R39 ;  /* 0x000000010009c824 */ /* 0x000fe200078e0227 */
[----:B------:R-:W3:Y:S01]  /*26e0*/  @!P4 LDC.64 R40, c[0x0][0x228] ;  /* 0x00008a00ff28cb82 */ /* 0x000ee20000000a00 */
[----:B------:R-:W-:Y:S01]  /*26f0*/  @!P4 VIADD R39, R39, 0x80 ;  /* 0x000000802727c836 */ /* 0x000fe20000000000 */
[----:B------:R4:W5:Y:S01]  /*2700*/  @!P6 LDG.E.64 R2, desc[UR4][R14.64] ;  /* 0x000000040e02e981 */ /* 0x000962000c1e1b00 */
[----:B--2---:R-:W-:-:S03]  /*2710*/  @!P5 IMAD.WIDE.U32 R26, R13, 0x8, R10 ;  /* 0x000000080d1ad825 */ /* 0x004fc600078e000a */
[C---:B------:R-:W-:Y:S02]  /*2720*/  ISETP.GE.AND P3, PT, R39.reuse, R36, PT ;  /* 0x000000242700720c */ /* 0x040fe40003f66270 */
[----:B------:R-:W2:Y:S01]  /*2730*/  @!P4 LDC.64 R42, c[0x0][0x230] ;  /* 0x00008c00ff2acb82 */ /* 0x000ea20000000a00 */
[----:B------:R-:W-:Y:S01]  /*2740*/  CS2R R10, SRZ ;  /* 0x00000000000a7805 */ /* 0x000fe2000001ff00 */
[----:B------:R3:W5:Y:S09]  /*2750*/  @!P5 LDG.E.64 R6, desc[UR4][R26.64] ;  /* 0x000000041a06d981 */ /* 0x000772000c1e1b00 */
[----:B------:R-:W-:Y:S01]  /*2760*/  @!P3 IMAD.IADD R19, R0, 0x1, R39 ;  /* 0x000000010013b824 */ /* 0x000fe200078e0227 */
[----:B------:R-:W3:Y:S01]  /*2770*/  @!P3 LDC.64 R24, c[0x0][0x228] ;  /* 0x00008a00ff18bb82 */ /* 0x000ee20000000a00 */
[----:B------:R-:W-:-:S05]  /*2780*/  @!P3 VIADD R39, R39, 0x80 ;  /* 0x000000802727b836 */ /* 0x000fca0000000000 */
[C---:B------:R-:W-:Y:S02]  /*2790*/  ISETP.GE.AND P2, PT, R39.reuse, R36, PT ;  /* 0x000000242700720c */ /* 0x040fe40003f46270 */
[----:B------:R-:W2:Y:S11]  /*27a0*/  @!P3 LDC.64 R30, c[0x0][0x230] ;  /* 0x00008c00ff1ebb82 */ /* 0x000eb60000000a00 */
[----:B------:R-:W-:Y:S01]  /*27b0*/  @!P2 IMAD.IADD R17, R0, 0x1, R39 ;  /* 0x000000010011a824 */ /* 0x000fe200078e0227 */
[----:B------:R-:W2:Y:S01]  /*27c0*/  @!P2 LDC.64 R32, c[0x0][0x228] ;  /* 0x00008a00ff20ab82 */ /* 0x000ea20000000a00 */
[----:B------:R-:W-:-:S05]  /*27d0*/  @!P2 VIADD R39, R39, 0x80 ;  /* 0x000000802727a836 */ /* 0x000fca0000000000 */
[C---:B------:R-:W-:Y:S02]  /*27e0*/  ISETP.GE.AND P0, PT, R39.reuse, R36, PT ;  /* 0x000000242700720c */ /* 0x040fe40003f06270 */
[----:B------:R-:W2:Y:S11]  /*27f0*/  @!P2 LDC.64 R34, c[0x0][0x230] ;  /* 0x00008c00ff22ab82 */ /* 0x000eb60000000a00 */
[----:B------:R-:W-:Y:S01]  /*2800*/  @!P0 IMAD.IADD R38, R0, 0x1, R39 ;  /* 0x0000000100268824 */ /* 0x000fe200078e0227 */
[----:B-1----:R-:W1:Y:S01]  /*2810*/  @!P0 LDC.64 R22, c[0x0][0x230] ;  /* 0x00008c00ff168b82 */ /* 0x002e620000000a00 */
[----:B------:R-:W-:-:S05]  /*2820*/  @!P0 VIADD R39, R39, 0x80 ;  /* 0x0000008027278836 */ /* 0x000fca0000000000 */
[----:B------:R-:W-:Y:S02]  /*2830*/  ISETP.GE.AND P6, PT, R39, R36, PT ;  /* 0x000000242700720c */ /* 0x000fe40003fc6270 */
[----:B----4-:R-:W-:Y:S01]  /*2840*/  CS2R R14, SRZ ;  /* 0x00000000000e7805 */ /* 0x010fe2000001ff00 */
[----:B0-----:R-:W-:Y:S01]  /*2850*/  @!P5 IMAD.WIDE.U32 R20, R13, 0x8, R20 ;  /* 0x000000080d14d825 */ /* 0x001fe200078e0014 */
[----:B------:R-:W-:Y:S01]  /*2860*/  CS2R R12, SRZ ;  /* 0x00000000000c7805 */ /* 0x000fe2000001ff00 */
[----:B------:R-:W0:Y:S02]  /*2870*/  @!P0 LDC.64 R28, c[0x0][0x228] ;  /* 0x00008a00ff1c8b82 */ /* 0x000e240000000a00 */
[----:B---3--:R-:W-:-:S04]  /*2880*/  @!P3 IMAD.WIDE.U32 R24, R19, 0x8, R24 ;  /* 0x000000081318b825 */ /* 0x008fc800078e0018 */
[C---:B------:R-:W-:Y:S01]  /*2890*/  @!P4 IMAD.WIDE.U32 R40, R9.reuse, 0x8, R40 ;  /* 0x000000080928c825 */ /* 0x040fe200078e0028 */
[----:B------:R3:W5:Y:S01]  /*28a0*/  @!P3 LDG.E.64 R14, desc[UR4][R24.64] ;  /* 0x00000004180eb981 */ /* 0x000762000c1e1b00 */
[----:B------:R-:W4:Y:S02]  /*28b0*/  @!P6 LDC.64 R26, c[0x0][0x228] ;  /* 0x00008a00ff1aeb82 */ /* 0x000f240000000a00 */
[----:B--2---:R-:W-:Y:S01]  /*28c0*/  @!P4 IMAD.WIDE.U32 R42, R9, 0x8, R42 ;  /* 0x00000008092ac825 */ /* 0x004fe200078e002a */
[----:B------:R2:W5:Y:S01]  /*28d0*/  @!P4 LDG.E.64 R10, desc[UR4][R40.64] ;  /* 0x00000004280ac981 */ /* 0x000562000c1e1b00 */
[----:B------:R-:W-:-:S03]  /*28e0*/  CS2R R8, SRZ ;  /* 0x0000000000087805 */ /* 0x000fc6000001ff00 */
[----:B------:R2:W5:Y:S01]  /*28f0*/  @!P4 LDG.E.64 R12, desc[UR4][R42.64] ;  /* 0x000000042a0cc981 */ /* 0x000562000c1e1b00 */
[----:B---3--:R-:W3:Y:S03]  /*2900*/  @!P6 LDC.64 R24, c[0x0][0x230] ;  /* 0x00008c00ff18eb82 */ /* 0x008ee60000000a00 */
[----:B------:R1:W5:Y:S05]  /*2910*/  @!P5 LDG.E.64 R8, desc[UR4][R20.64] ;  /* 0x000000041408d981 */ /* 0x00036a000c1e1b00 */
[----:B--2---:R-:W2:Y:S08]  /*2920*/  @!P1 LDC.64 R40, c[0x0][0x228] ;  /* 0x00008a00ff289b82 */ /* 0x004eb00000000a00 */
[----:B------:R-:W3:Y:S01]  /*2930*/  @!P1 LDC.64 R42, c[0x0][0x230] ;  /* 0x00008c00ff2a9b82 */ /* 0x000ee20000000a00 */
[----:B-1----:R-:W-:Y:S01]  /*2940*/  CS2R R20, SRZ ;  /* 0x0000000000147805 */ /* 0x002fe2000001ff00 */
[----:B------:R-:W-:-:S04]  /*2950*/  @!P2 IMAD.WIDE.U32 R32, R17, 0x8, R32 ;  /* 0x000000081120a825 */ /* 0x000fc800078e0020 */
[----:B------:R-:W-:Y:S01]  /*2960*/  @!P2 IMAD.WIDE.U32 R34, R17, 0x8, R34 ;  /* 0x000000081122a825 */ /* 0x000fe200078e0022 */
[----:B------:R-:W-:-:S03]  /*2970*/  CS2R R16, SRZ ;  /* 0x0000000000107805 */ /* 0x000fc6000001ff00 */
[----:B------:R-:W-:Y:S01]  /*2980*/  @!P3 IMAD.WIDE.U32 R30, R19, 0x8, R30 ;  /* 0x00000008131eb825 */ /* 0x000fe200078e001e */
[----:B------:R1:W5:Y:S01]  /*2990*/  @!P2 LDG.E.64 R20, desc[UR4][R34.64] ;  /* 0x000000042214a981 */ /* 0x000362000c1e1b00 */
[----:B------:R-:W-:-:S03]  /*29a0*/  CS2R R18, SRZ ;  /* 0x0000000000127805 */ /* 0x000fc6000001ff00 */
[----:B------:R4:W5:Y:S01]  /*29b0*/  @!P3 LDG.E.64 R16, desc[UR4][R30.64] ;  /* 0x000000041e10b981 */ /* 0x000962000c1e1b00 */
[----:B0-----:R-:W-:-:S03]  /*29c0*/  @!P0 IMAD.WIDE.U32 R28, R38, 0x8, R28 ;  /* 0x00000008261c8825 */ /* 0x001fc600078e001c */
[----:B------:R0:W5:Y:S01]  /*29d0*/  @!P2 LDG.E.64 R18, desc[UR4][R32.64] ;  /* 0x000000042012a981 */ /* 0x000162000c1e1b00 */
[----:B-1----:R-:W-:Y:S01]  /*29e0*/  @!P0 IMAD.WIDE.U32 R34, R38, 0x8, R22 ;  /* 0x0000000826228825 */ /* 0x002fe200078e0016 */
[----:B------:R-:W-:Y:S02]  /*29f0*/  CS2R R22, SRZ ;  /* 0x0000000000167805 */ /* 0x000fe4000001ff00 */
[----:B----4-:R-:W-:Y:S01]  /*2a00*/  CS2R R30, SRZ ;  /* 0x00000000001e7805 */ /* 0x010fe2000001ff00 */
[----:B------:R-:W-:-:S03]  /*2a10*/  @!P6 IMAD.IADD R44, R0, 0x1, R39 ;  /* 0x00000001002ce824 */ /* 0x000fc600078e0227 */
[----:B------:R3:W5:Y:S01]  /*2a20*/  @!P0 LDG.E.64 R22, desc[UR4][R34.64] ;  /* 0x0000000422168981 */ /* 0x000762000c1e1b00 */
[----:B0-----:R-:W-:Y:S01]  /*2a30*/  CS2R R32, SRZ ;  /* 0x0000000000207805 */ /* 0x001fe2000001ff00 */
[----:B------:R-:W-:Y:S01]  /*2a40*/  @!P6 IMAD.WIDE.U32 R38, R44, 0x8, R26 ;  /* 0x000000082c26e825 */ /* 0x000fe200078e001a */
[----:B------:R-:W-:Y:S01]  /*2a50*/  CS2R R26, SRZ ;  /* 0x00000000001a7805 */ /* 0x000fe2000001ff00 */
[----:B------:R0:W5:Y:S02]  /*2a60*/  @!P0 LDG.E.64 R30, desc[UR4][R28.64] ;  /* 0x000000041c1e8981 */ /* 0x000164000c1e1b00 */
[----:B--2---:R-:W-:-:S03]  /*2a70*/  @!P1 IMAD.WIDE.U32 R40, R45, 0x8, R40 ;  /* 0x000000082d289825 */ /* 0x004fc600078e0028 */
[----:B------:R1:W5:Y:S01]  /*2a80*/  @!P6 LDG.E.64 R26, desc[UR4][R38.64] ;  /* 0x00000004261ae981 */ /* 0x000362000c1e1b00 */
[----:B---3--:R-:W-:Y:S01]  /*2a90*/  @!P6 IMAD.WIDE.U32 R34, R44, 0x8, R24 ;  /* 0x000000082c22e825 */ /* 0x008fe200078e0018 */
[----:B------:R-:W-:Y:S02]  /*2aa0*/  CS2R R24, SRZ ;  /* 0x0000000000187805 */ /* 0x000fe4000001ff00 */
[----:B------:R1:W5:Y:S01]  /*2ab0*/  @!P1 LDG.E.64 R32, desc[UR4][R40.64] ;  /* 0x0000000428209981 */ /* 0x000362000c1e1b00 */
[----:B0-----:R-:W-:Y:S01]  /*2ac0*/  CS2R R28, SRZ ;  /* 0x00000000001c7805 */ /* 0x001fe2000001ff00 */
[----:B------:R-:W-:Y:S02]  /*2ad0*/  @!P1 IMAD.WIDE.U32 R42, R45, 0x8, R42 ;  /* 0x000000082d2a9825 */ /* 0x000fe400078e002a */
[----:B------:R1:W5:Y:S04]  /*2ae0*/  @!P6 LDG.E.64 R24, desc[UR4][R34.64] ;  /* 0x000000042218e981 */ /* 0x000368000c1e1b00 */
[----:B------:R1:W5:Y:S01]  /*2af0*/  @!P1 LDG.E.64 R28, desc[UR4][R42.64] ;  /* 0x000000042a1c9981 */ /* 0x000362000c1e1b00 */
[----:B------:R-:W-:Y:S04]  /*2b00*/  BSSY B0, `(.L_x_63131) ;  /* 0x0000047000007945 */ /* 0x000fe80003800000 */
[----:B------:R-:W-:Y:S05]  /*2b10*/  @P1 BRA `(.L_x_63132) ;  /* 0x0000000400141947 */ /* 0x000fea0003800000 */
[----:B-----5:R-:W-:-:S13]  /*2b20*/  ISETP.GE.AND P0, PT, R29, RZ, PT ;  /* 0x000000ff1d00720c */ /* 0x020fda0003f06270 */
[----:B------:R-:W-:Y:S05]  /*2b30*/  @!P0 BRA `(.L_x_63133) ;  /* 0x0000000000d48947 */ /* 0x000fea0003800000 */
[----:B------:R-:W-:Y:S01]  /*2b40*/  ISETP.NE.U32.AND P0, PT, R28, RZ, PT ;  /* 0x000000ff1c00720c */ /* 0x000fe20003f05070 */
[----:B------:R-:W-:Y:S01]  /*2b50*/  BSSY B1, `(.L_x_63134) ;  /* 0x0000032000017945 */ /* 0x000fe20003800000 */
[----:B-1----:R-:W-:Y:S02]  /*2b60*/  IMAD.MOV.U32 R34, RZ, RZ, 0x1 ;  /* 0x00000001ff227424 */ /* 0x002fe400078e00ff */
[----:B------:R-:W-:Y:S01]  /*2b70*/  ISETP.NE.AND.EX P0, PT, R29, RZ, PT, P0 ;  /* 0x000000ff1d00720c */ /* 0x000fe20003f05300 */
[----:B------:R-:W-:-:S12]  /*2b80*/  IMAD.MOV.U32 R35, RZ, RZ, RZ ;  /* 0x000000ffff237224 */ /* 0x000fd800078e00ff */
[----:B------:R-:W-:Y:S05]  /*2b90*/  @!P0 BRA `(.L_x_63135) ;  /* 0x0000000000b48947 */ /* 0x000fea0003800000 */
        /* <DEDUP_REMOVED lines=8> */
[C---:B------:R-:W-:Y:S02]  /*2c20*/  SEL R34, R32.reuse, 0x1, !P0 ;  /* 0x0000000120227807 */ /* 0x040fe40004000000 */
[----:B------:R-:W-:Y:S01]  /*2c30*/  SEL R39, R33, RZ, !P0 ;  /* 0x000000ff21277207 */ /* 0x000fe20004000000 */
[----:B------:R-:W-:Y:S01]  /*2c40*/  IMAD.WIDE.U32 R32, R32, R32, RZ ;  /* 0x0000002020207225 */ /* 0x000fe200078e00ff */
[----:B------:R-:W-:Y:S02]  /*2c50*/  ISETP.GE.U32.AND.EX P0, PT, R38, RZ, PT, P2 ;  /* 0x000000ff2600720c */ /* 0x000fe40003f06120 */
[----:B------:R-:W-:Y:S01]  /*2c60*/  LEA.HI R28, P2, R29, R28, RZ, 0x1 ;  /* 0x0000001c1d1c7211 */ /* 0x000fe200078508ff */
[----:B------:R-:W-:-:S04]  /*2c70*/  IMAD.WIDE.U32 R34, R34, 0x1, RZ ;  /* 0x0000000122227825 */ /* 0x000fc800078e00ff */
[----:B------:R-:W-:Y:S02]  /*2c80*/  IMAD.IADD R35, R35, 0x1, R39 ;  /* 0x0000000123237824 */ /* 0x000fe400078e0227 */
[----:B------:R-:W-:-:S04]  /*2c90*/  IMAD.X R39, RZ, RZ, R29, P2 ;  /* 0x000000ffff277224 */ /* 0x000fc800010e061d */
[----:B------:R-:W-:Y:S05]  /*2ca0*/  @!P0 BRA `(.L_x_63135) ;  /* 0x0000000000708947 */ /* 0x000fea0003800000 */
[----:B------:R-:W-:Y:S01]  /*2cb0*/  SHF.R.S64 R29, R28, 0x1, R39 ;  /* 0x000000011c1d7819 */ /* 0x000fe20000001027 */
[----:B------:R-:W-:Y:S01]  /*2cc0*/  IMAD.IADD R33, R33, 0x1, R41 ;  /* 0x0000000121217824 */ /* 0x000fe200078e0229 */
[----:B------:R-:W-:-:S07]  /*2cd0*/  SHF.R.S32.HI R28, RZ, 0x1, R39 ;  /* 0x00000001ff1c7819 */ /* 0x000fce0000011427 */
.L_x_63136:
[----:B------:R-:W-:Y:S01]  /*2ce0*/  LOP3.LUT R38, R29, 0x1, RZ, 0xc0, !PT ;  /* 0x000000011d267812 */ /* 0x000fe200078ec0ff */
[----:B------:R-:W-:-:S03]  /*2cf0*/  IMAD R39, R33, R32, RZ ;  /* 0x0000002021277224 */ /* 0x000fc600078e02ff */
[----:B------:R-:W-:Y:S01]  /*2d00*/  ISETP.NE.U32.AND P0, PT, R38, 0x1, PT ;  /* 0x000000012600780c */ /* 0x000fe20003f05070 */
[----:B------:R-:W-:Y:S01]  /*2d10*/  IMAD R39, R32, R33, R39 ;  /* 0x0000002120277224 */ /* 0x000fe200078e0227 */
[----:B------:R-:W-:Y:S02]  /*2d20*/  IADD3 R38, P3, R29, 0x1, RZ ;  /* 0x000000011d267810 */ /* 0x000fe40007f7e0ff */
[----:B------:R-:W-:Y:S02]  /*2d30*/  ISETP.NE.U32.AND.EX P0, PT, RZ, RZ, PT, P0 ;  /* 0x000000ffff00720c */ /* 0x000fe40003f05100 */
[----:B------:R-:W-:Y:S02]  /*2d40*/  ISETP.GE.U32.AND P2, PT, R38, 0x3, PT ;  /* 0x000000032600780c */ /* 0x000fe40003f46070 */
[----:B------:R-:W-:Y:S01]  /*2d50*/  SEL R41, R33, RZ, !P0 ;  /* 0x000000ff21297207 */ /* 0x000fe20004000000 */
[----:B------:R-:W-:Y:S01]  /*2d60*/  IMAD.X R33, RZ, RZ, R28, P3 ;  /* 0x000000ffff217224 */ /* 0x000fe200018e061c */
[----:B------:R-:W-:-:S03]  /*2d70*/  SEL R38, R32, 0x1, !P0 ;  /* 0x0000000120267807 */ /* 0x000fc60004000000 */
[----:B------:R-:W-:Y:S01]  /*2d80*/  IMAD R41, R41, R34, RZ ;  /* 0x0000002229297224 */ /* 0x000fe200078e02ff */
[----:B------:R-:W-:Y:S01]  /*2d90*/  ISETP.GE.U32.AND.EX P0, PT, R33, RZ, PT, P2 ;  /* 0x000000ff2100720c */ /* 0x000fe20003f06120 */
[----:B------:R-:W-:Y:S01]  /*2da0*/  IMAD.WIDE.U32 R32, R32, R32, RZ ;  /* 0x0000002020207225 */ /* 0x000fe200078e00ff */
[----:B------:R-:W-:-:S03]  /*2db0*/  LEA.HI R40, P2, R28, R29, RZ, 0x1 ;  /* 0x0000001d1c287211 */ /* 0x000fc600078508ff */
[----:B------:R-:W-:Y:S02]  /*2dc0*/  IMAD R35, R35, R38, R41 ;  /* 0x0000002623237224 */ /* 0x000fe400078e0229 */
[----:B------:R-:W-:Y:S02]  /*2dd0*/  IMAD.X R41, RZ, RZ, R28, P2 ;  /* 0x000000ffff297224 */ /* 0x000fe400010e061c */
[----:B------:R-:W-:-:S03]  /*2de0*/  IMAD.WIDE.U32 R28, R38, R34, RZ ;  /* 0x00000022261c7225 */ /* 0x000fc600078e00ff */
[----:B------:R-:W-:Y:S01]  /*2df0*/  SHF.R.S64 R38, R40, 0x1, R41 ;  /* 0x0000000128267819 */ /* 0x000fe20000001029 */
[----:B------:R-:W-:Y:S01]  /*2e00*/  IMAD.IADD R33, R33, 0x1, R39 ;  /* 0x0000000121217824 */ /* 0x000fe200078e0227 */
[----:B------:R-:W-:Y:S01]  /*2e10*/  SHF.R.S32.HI R39, RZ, 0x1, R41 ;  /* 0x00000001ff277819 */ /* 0x000fe20000011429 */
[----:B------:R-:W-:Y:S02]  /*2e20*/  IMAD.IADD R35, R29, 0x1, R35 ;  /* 0x000000011d237824 */ /* 0x000fe400078e0223 */
[----:B------:R-:W-:Y:S02]  /*2e30*/  IMAD.MOV.U32 R34, RZ, RZ, R28 ;  /* 0x000000ffff227224 */ /* 0x000fe400078e001c */
[----:B------:R-:W-:Y:S02]  /*2e40*/  IMAD.MOV.U32 R29, RZ, RZ, R38 ;  /* 0x000000ffff1d7224 */ /* 0x000fe400078e0026 */
[----:B------:R-:W-:Y:S01]  /*2e50*/  IMAD.MOV.U32 R28, RZ, RZ, R39 ;  /* 0x000000ffff1c7224 */ /* 0x000fe200078e0027 */
[----:B------:R-:W-:Y:S06]  /*2e60*/  @P0 BRA `(.L_x_63136) ;  /* 0xfffffffc009c0947 */ /* 0x000fec000383ffff */
.L_x_63135:
[----:B------:R-:W-:Y:S05]  /*2e70*/  BSYNC B1 ;  /* 0x0000000000017941 */ /* 0x000fea0003800000 */
.L_x_63134:
[----:B------:R-:W-:Y:S05]  /*2e80*/  BRA `(.L_x_63132) ;  /* 0x0000000000387947 */ /* 0x000fea0003800000 */
.L_x_63133:
[----:B------:R-:W-:Y:S01]  /*2e90*/  ISETP.NE.U32.AND P0, PT, R32, 0x1, PT ;  /* 0x000000012000780c */ /* 0x000fe20003f05070 */
[----:B-1----:R-:W-:Y:S02]  /*2ea0*/  IMAD.MOV.U32 R34, RZ, RZ, 0x1 ;  /* 0x00000001ff227424 */ /* 0x002fe400078e00ff */
        /* <DEDUP_REMOVED lines=12> */
.L_x_63132:
[----:B------:R-:W-:Y:S05]  /*2f70*/  BSYNC B0 ;  /* 0x0000000000007941 */ /* 0x000fea0003800000 */
.L_x_63131:
        /* <DEDUP_REMOVED lines=12> */
[----:B-1----:R-:W-:-:S12]  /*3040*/  IMAD.MOV.U32 R35, RZ, RZ, RZ ;  /* 0x000000ffff237224 */ /* 0x002fd800078e00ff */
        /* <DEDUP_REMOVED lines=16> */
[----:B------:R-:W-:Y:S02]  /*3150*/  IMAD.IADD R35, R35, 0x1, R41 ;  /* 0x0000000123237824 */ /* 0x000fe400078e0229 */
[----:B------:R-:W-:Y:S02]  /*3160*/  IMAD.MOV.U32 R32, RZ, RZ, R34 ;  /* 0x000000ffff207224 */ /* 0x000fe400078e0022 */
[----:B------:R-:W-:Y:S05]  /*3170*/  @!P0 BRA `(.L_x_63141) ;  /* 0x0000000000708947 */ /* 0x000fea0003800000 */
[----:B------:R-:W-:Y:S01]  /*3180*/  IMAD.MOV.U32 R4, RZ, RZ, R2 ;  /* 0x000000ffff047224 */ /* 0x000fe200078e0002 */
[----:B------:R-:W-:Y:S01]  /*3190*/  SHF.R.S64 R41, R38, 0x1, R39 ;  /* 0x0000000126297819 */ /* 0x000fe20000001027 */
[----:B------:R-:W-:Y:S01]  /*31a0*/  IMAD.IADD R5, R3, 0x1, R43 ;  /* 0x0000000103057824 */ /* 0x000fe200078e022b */
[----:B------:R-:W-:-:S07]  /*31b0*/  SHF.R.S32.HI R2, RZ, 0x1, R39 ;  /* 0x00000001ff027819 */ /* 0x000fce0000011427 */
.L_x_63142:
[----:B------:R-:W-:Y:S01]  /*31c0*/  LOP3.LUT R3, R41, 0x1, RZ, 0xc0, !PT ;  /* 0x0000000129037812 */ /* 0x000fe200078ec0ff */
[----:B------:R-:W-:Y:S01]  /*31d0*/  IMAD R39, R5, R4, RZ ;  /* 0x0000000405277224 */ /* 0x000fe200078e02ff */
[----:B------:R-:W-:Y:S02]  /*31e0*/  IADD3 R38, P2, R41, 0x1, RZ ;  /* 0x0000000129267810 */ /* 0x000fe40007f5e0ff */
[----:B------:R-:W-:Y:S01]  /*31f0*/  ISETP.NE.U32.AND P0, PT, R3, 0x1, PT ;  /* 0x000000010300780c */ /* 0x000fe20003f05070 */
[----:B------:R-:W-:-:S03]  /*3200*/  IMAD R39, R4, R5, R39 ;  /* 0x0000000504277224 */ /* 0x000fc600078e0227 */
[----:B------:R-:W-:-:S04]  /*3210*/  ISETP.NE.U32.AND.EX P0, PT, RZ, RZ, PT, P0 ;  /* 0x000000ffff00720c */ /* 0x000fc80003f05100 */
[----:B------:R-:W-:-:S05]  /*3220*/  SEL R3, R5, RZ, !P0 ;  /* 0x000000ff05037207 */ /* 0x000fca0004000000 */
[----:B------:R-:W-:Y:S01]  /*3230*/  IMAD R34, R3, R32, RZ ;  /* 0x0000002003227224 */ /* 0x000fe200078e02ff */
[C---:B------:R-:W-:Y:S01]  /*3240*/  SEL R3, R4.reuse, 0x1, !P0 ;  /* 0x0000000104037807 */ /* 0x040fe20004000000 */
[----:B------:R-:W-:Y:S01]  /*3250*/  IMAD.WIDE.U32 R4, R4, R4, RZ ;  /* 0x0000000404047225 */ /* 0x000fe200078e00ff */
[----:B------:R-:W-:-:S03]  /*3260*/  ISETP.GE.U32.AND P0, PT, R38, 0x3, PT ;  /* 0x000000032600780c */ /* 0x000fc60003f06070 */
[----:B------:R-:W-:Y:S02]  /*3270*/  IMAD R35, R35, R3, R34 ;  /* 0x0000000323237224 */ /* 0x000fe400078e0222 */
[----:B------:R-:W-:Y:S01]  /*3280*/  IMAD.X R34, RZ, RZ, R2, P2 ;  /* 0x000000ffff227224 */ /* 0x000fe200010e0602 */
[----:B------:R-:W-:Y:S01]  /*3290*/  LEA.HI R41, P2, R2, R41, RZ, 0x1 ;  /* 0x0000002902297211 */ /* 0x000fe200078508ff */
[----:B------:R-:W-:-:S03]  /*32a0*/  IMAD.IADD R5, R5, 0x1, R39 ;  /* 0x0000000105057824 */ /* 0x000fc600078e0227 */
[----:B------:R-:W-:Y:S01]  /*32b0*/  ISETP.GE.U32.AND.EX P0, PT, R34, RZ, PT, P0 ;  /* 0x000000ff2200720c */ /* 0x000fe20003f06100 */
[----:B------:R-:W-:Y:S02]  /*32c0*/  IMAD.X R34, RZ, RZ, R2, P2 ;  /* 0x000000ffff227224 */ /* 0x000fe400010e0602 */
[----:B------:R-:W-:-:S03]  /*32d0*/  IMAD.WIDE.U32 R2, R3, R32, RZ ;  /* 0x0000002003027225 */ /* 0x000fc600078e00ff */
[----:B------:R-:W-:Y:S01]  /*32e0*/  SHF.R.S64 R41, R41, 0x1, R34 ;  /* 0x0000000129297819 */ /* 0x000fe20000001022 */
[----:B------:R-:W-:Y:S01]  /*32f0*/  IMAD.MOV.U32 R32, RZ, RZ, R2 ;  /* 0x000000ffff207224 */ /* 0x000fe200078e0002 */
[----:B------:R-:W-:Y:S01]  /*3300*/  SHF.R.S32.HI R34, RZ, 0x1, R34 ;  /* 0x00000001ff227819 */ /* 0x000fe20000011422 */
[----:B------:R-:W-:-:S04]  /*3310*/  IMAD.IADD R35, R3, 0x1, R35 ;  /* 0x0000000103237824 */ /* 0x000fc800078e0223 */
[----:B------:R-:W-:Y:S01]  /*3320*/  IMAD.MOV.U32 R2, RZ, RZ, R34 ;  /* 0x000000ffff027224 */ /* 0x000fe200078e0022 */
[----:B------:R-:W-:Y:S06]  /*3330*/  @P0 BRA `(.L_x_63142) ;  /* 0xfffffffc00a00947 */ /* 0x000fec000383ffff */
.L_x_63141:
[----:B------:R-:W-:Y:S05]  /*3340*/  BSYNC B1 ;  /* 0x0000000000017941 */ /* 0x000fea0003800000 */
.L_x_63140:
[----:B------:R-:W-:Y:S05]  /*3350*/  BRA `(.L_x_63138) ;  /* 0x00000000003c7947 */ /* 0x000fea0003800000 */
.L_x_63139:
[----:B------:R-:W-:Y:S01]  /*3360*/  ISETP.NE.U32.AND P0, PT, R2, 0x1, PT ;  /* 0x000000010200780c */ /* 0x000fe20003f05070 */
[----:B------:R-:W-:Y:S02]  /*3370*/  IMAD.MOV.U32 R32, RZ, RZ, 0x1 ;  /* 0x00000001ff207424 */ /* 0x000fe400078e00ff */
[----:B-1----:R-:W-:Y:S01]  /*3380*/  IMAD.MOV.U32 R35, RZ, RZ, RZ ;  /* 0x000000ffff237224 */ /* 0x002fe200078e00ff */
        /* <DEDUP_REMOVED lines=12> */
.L_x_63138:
[----:B------:R-:W-:Y:S05]  /*3450*/  BSYNC B0 ;  /* 0x0000000000007941 */ /* 0x000fea0003800000 */
.L_x_63137:
        /* <DEDUP_REMOVED lines=21> */
[----:B------:R-:W-:Y:S02]  /*35b0*/  ISETP.NE.U32.AND.EX P0, PT, RZ, RZ, PT, P0 ;  /* 0x000000ffff00720c */ /* 0x000fe40003f05100 */
[----:B------:R-:W-:-:S02]  /*35c0*/  LEA.HI R8, P3, R9, R8, RZ, 0x1 ;  /* 0x0000000809087211 */ /* 0x000fc400078708ff */
[----:B------:R-:W-:Y:S02]  /*35d0*/  SEL R4, R6, 0x1, !P0 ;  /* 0x0000000106047807 */ /* 0x000fe40004000000 */
[----:B------:R-:W-:Y:S01]  /*35e0*/  SEL R35, R7, RZ, !P0 ;  /* 0x000000ff07237207 */ /* 0x000fe20004000000 */
[----:B------:R-:W-:Y:S01]  /*35f0*/  IMAD.X R9, RZ, RZ, R9, P3 ;  /* 0x000000ffff097224 */ /* 0x000fe200018e0609 */
[----:B------:R-:W-:Y:S01]  /*3600*/  ISETP.GE.U32.AND.EX P0, PT, R32, RZ, PT, P2 ;  /* 0x000000ff2000720c */ /* 0x000fe20003f06120 */
[----:B------:R-:W-:-:S04]  /*3610*/  IMAD.WIDE.U32 R4, R4, 0x1, RZ ;  /* 0x0000000104047825 */ /* 0x000fc800078e00ff */
[----:B------:R-:W-:Y:S02]  /*3620*/  IMAD.IADD R35, R5, 0x1, R35 ;  /* 0x0000000105237824 */ /* 0x000fe400078e0223 */
[----:B------:R-:W-:Y:S02]  /*3630*/  IMAD.MOV.U32 R32, RZ, RZ, R4 ;  /* 0x000000ffff207224 */ /* 0x000fe400078e0004 */
[----:B------:R-:W-:-:S04]  /*3640*/  IMAD.WIDE.U32 R6, R6, R6, RZ ;  /* 0x0000000606067225 */ /* 0x000fc800078e00ff */
[----:B------:R-:W-:Y:S05]  /*3650*/  @!P0 BRA `(.L_x_63147) ;  /* 0x0000000000748947 */ /* 0x000fea0003800000 */
[----:B------:R-:W-:Y:S01]  /*3660*/  IMAD.IADD R5, R7, 0x1, R39 ;  /* 0x0000000107057824 */ /* 0x000fe200078e0227 */
[--C-:B------:R-:W-:Y:S01]  /*3670*/  SHF.R.S64 R7, R8, 0x1, R9.reuse ;  /* 0x0000000108077819 */ /* 0x100fe20000001009 */
[----:B------:R-:W-:Y:S01]  /*3680*/  IMAD.MOV.U32 R4, RZ, RZ, R6 ;  /* 0x000000ffff047224 */ /* 0x000fe200078e0006 */
[----:B------:R-:W-:-:S07]  /*3690*/  SHF.R.S32.HI R6, RZ, 0x1, R9 ;  /* 0x00000001ff067819 */ /* 0x000fce0000011409 */
.L_x_63148:
        /* <DEDUP_REMOVED lines=25> */
.L_x_63147:
[----:B------:R-:W-:Y:S05]  /*3830*/  BSYNC B1 ;  /* 0x0000000000017941 */ /* 0x000fea0003800000 */
.L_x_63146:
[----:B------:R-:W-:Y:S05]  /*3840*/  BRA `(.L_x_63144) ;  /* 0x00000000003c7947 */ /* 0x000fea0003800000 */
.L_x_63145:
        /* <DEDUP_REMOVED lines=15> */
.L_x_63144:
[----:B------:R-:W-:Y:S05]  /*3940*/  BSYNC B0 ;  /* 0x0000000000007941 */ /* 0x000fea0003800000 */
.L_x_63143:
        /* <DEDUP_REMOVED lines=14> */
[C---:B------:R-:W-:Y:S01]  /*3a30*/  LOP3.LUT R6, R12.reuse, 0x1, RZ, 0xc0, !PT ;  /* 0x000000010c067812 */ /* 0x040fe200078ec0ff */
[----:B-1----:R-:W-:Y:S01]  /*3a40*/  IMAD R35, R11, R10, RZ ;  /* 0x0000000a0b237224 */ /* 0x002fe200078e02ff */
        /* <DEDUP_REMOVED lines=13> */
[----:B------:R-:W-:-:S06]  /*3b20*/  IMAD.WIDE.U32 R10, R10, R10, RZ ;  /* 0x0000000a0a0a7225 */ /* 0x000fcc00078e00ff */
[----:B------:R-:W-:Y:S05]  /*3b30*/  @!P0 BRA `(.L_x_63153) ;  /* 0x0000000000688947 */ /* 0x000fea0003800000 */
[----:B------:R-:W-:Y:S01]  /*3b40*/  IMAD.IADD R9, R11, 0x1, R35 ;  /* 0x000000010b097824 */ /* 0x000fe200078e0223 */
[--C-:B------:R-:W-:Y:S01]  /*3b50*/  SHF.R.S64 R12, R12, 0x1, R13.reuse ;  /* 0x000000010c0c7819 */ /* 0x100fe2000000100d */
[----:B------:R-:W-:Y:S01]  /*3b60*/  IMAD.MOV.U32 R8, RZ, RZ, R10 ;  /* 0x000000ffff087224 */ /* 0x000fe200078e000a */
[----:B------:R-:W-:-:S07]  /*3b70*/  SHF.R.S32.HI R11, RZ, 0x1, R13 ;  /* 0x00000001ff0b7819 */ /* 0x000fce000001140d */
.L_x_63154:
        /* <DEDUP_REMOVED lines=22> */
.L_x_63153:
[----:B------:R-:W-:Y:S05]  /*3ce0*/  BSYNC B1 ;  /* 0x0000000000017941 */ /* 0x000fea0003800000 */
.L_x_63152:
[----:B------:R-:W-:Y:S05]  /*3cf0*/  BRA `(.L_x_63150) ;  /* 0x0000000000387947 */ /* 0x000fea0003800000 */
.L_x_63151:
        /* <DEDUP_REMOVED lines=14> */
.L_x_63150:
[----:B------:R-:W-:Y:S05]  /*3de0*/  BSYNC B0 ;  /* 0x0000000000007941 */ /* 0x000fea0003800000 */
.L_x_63149:
[----:B------:R-:W-:Y:S01]  /*3df0*/  VIADD R9, R37, 0x200 ;  /* 0x0000020025097836 */ /* 0x000fe20000000000 */
[----:B------:R-:W-:Y:S04]  /*3e00*/  BSSY B0, `(.L_x_63155) ;  /* 0x0000045000007945 */ /* 0x000fe80003800000 */
        /* <DEDUP_REMOVED lines=27> */
[----:B------:R-:W-:Y:S01]  /*3fc0*/  SHF.R.S64 R12, R12, 0x1, R13 ;  /* 0x000000010c0c7819 */ /* 0x000fe2000000100d */
[----:B------:R-:W-:Y:S01]  /*3fd0*/  IMAD.IADD R11, R11, 0x1, R35 ;  /* 0x000000010b0b7824 */ /* 0x000fe200078e0223 */
[----:B------:R-:W-:-:S07]  /*3fe0*/  SHF.R.S32.HI R13, RZ, 0x1, R13 ;  /* 0x00000001ff0d7819 */ /* 0x000fce000001140d */
.L_x_63160:
        /* <DEDUP_REMOVED lines=22> */
.L_x_63159:
[----:B------:R-:W-:Y:S05]  /*4150*/  BSYNC B1 ;  /* 0x0000000000017941 */ /* 0x000fea0003800000 */
.L_x_63158:
[----:B------:R-:W-:Y:S05]  /*4160*/  BRA `(.L_x_63156) ;  /* 0x0000000000387947 */ /* 0x000fea0003800000 */
.L_x_63157:
        /* <DEDUP_REMOVED lines=14> */
.L_x_63156:
[----:B------:R-:W-:Y:S05]  /*4250*/  BSYNC B0 ;  /* 0x0000000000007941 */ /* 0x000fea0003800000 */
.L_x_63155:
        /* <DEDUP_REMOVED lines=32> */
.L_x_63166:
        /* <DEDUP_REMOVED lines=22> */
.L_x_63165:
[----:B------:R-:W-:Y:S05]  /*45c0*/  BSYNC B1 ;  /* 0x0000000000017941 */ /* 0x000fea0003800000 */
.L_x_63164:
[----:B------:R-:W-:Y:S05]  /*45d0*/  BRA `(.L_x_63162) ;  /* 0x0000000000387947 */ /* 0x000fea0003800000 */
.L_x_63163:
        /* <DEDUP_REMOVED lines=14> */
.L_x_63162:
[----:B------:R-:W-:Y:S05]  /*46c0*/  BSYNC B0 ;  /* 0x0000000000007941 */ /* 0x000fea0003800000 */
.L_x_63161:
        /* <DEDUP_REMOVED lines=32> */
.L_x_63172:
        /* <DEDUP_REMOVED lines=13> */
[----:B------:R-:W-:Y:S02]  /*49a0*/  IMAD R19, R19, R12, RZ ;  /* 0x0000000c13137224 */ /* 0x000fe400078e02ff */
[----:B------:R-:W-:Y:S02]  /*49b0*/  IMAD.X R17, RZ, RZ, R17, P3 ;  /* 0x000000ffff117224 */ /* 0x000fe400018e0611 */
[----:B------:R-:W-:Y:S02]  /*49c0*/  IMAD R19, R13, R18, R19 ;  /* 0x000000120d137224 */ /* 0x000fe400078e0213 */
[----:B------:R-:W-:-:S04]  /*49d0*/  IMAD.WIDE.U32 R12, R18, R12, RZ ;  /* 0x0000000c120c7225 */ /* 0x000fc800078e00ff */
[----:B------:R-:W-:Y:S01]  /*49e0*/  IMAD.MOV.U32 R30, RZ, RZ, R14 ;  /* 0x000000ffff1e7224 */ /* 0x000fe200078e000e */
[----:B------:R-:W-:Y:S01]  /*49f0*/  SHF.R.S64 R14, R16, 0x1, R17 ;  /* 0x00000001100e7819 */ /* 0x000fe20000001011 */
[----:B------:R-:W-:Y:S01]  /*4a00*/  IMAD.IADD R15, R15, 0x1, R21 ;  /* 0x000000010f0f7824 */ /* 0x000fe200078e0215 */
[----:B------:R-:W-:Y:S01]  /*4a10*/  SHF.R.S32.HI R17, RZ, 0x1, R17 ;  /* 0x00000001ff117819 */ /* 0x000fe20000011411 */
[----:B------:R-:W-:Y:S01]  /*4a20*/  IMAD.IADD R13, R13, 0x1, R19 ;  /* 0x000000010d0d7824 */ /* 0x000fe200078e0213 */
[----:B------:R-:W-:Y:S06]  /*4a30*/  @P0 BRA `(.L_x_63172) ;  /* 0xfffffffc00a40947 */ /* 0x000fec000383ffff */
.L_x_63171:
[----:B------:R-:W-:Y:S05]  /*4a40*/  BSYNC B1 ;  /* 0x0000000000017941 */ /* 0x000fea0003800000 */
.L_x_63170:
[----:B------:R-:W-:Y:S05]  /*4a50*/  BRA `(.L_x_63168) ;  /* 0x0000000000387947 */ /* 0x000fea0003800000 */
.L_x_63169:
        /* <DEDUP_REMOVED lines=14> */
.L_x_63168:
[----:B------:R-:W-:Y:S05]  /*4b40*/  BSYNC B0 ;  /* 0x0000000000007941 */ /* 0x000fea0003800000 */
.L_x_63167:
        /* <DEDUP_REMOVED lines=32> */
.L_x_63178:
        /* <DEDUP_REMOVED lines=23> */
.L_x_63177:
[----:B------:R-:W-:Y:S05]  /*4ec0*/  BSYNC B1 ;  /* 0x0000000000017941 */ /* 0x000fea0003800000 */
.L_x_63176:
[----:B------:R-:W-:Y:S05]  /*4ed0*/  BRA `(.L_x_63174) ;  /* 0x0000000000387947 */ /* 0x000fea0003800000 */
.L_x_63175:
        /* <DEDUP_REMOVED lines=14> */
.L_x_63174:
[----:B------:R-:W-:Y:S05]  /*4fc0*/  BSYNC B0 ;  /* 0x0000000000007941 */ /* 0x000fea0003800000 */
.L_x_63173:
[----:B------:R-:W0:Y:S01]  /*4fd0*/  @!P1 LDC.64 R16, c[0x0][0x220] ;  /* 0x00008800ff109b82 */ /* 0x000e220000000a00 */
[----:B------:R-:W-:Y:S01]  /*4fe0*/  @!P1 IMAD.IADD R19, R0, 0x1, R37 ;  /* 0x0000000100139824 */ /* 0x000fe200078e0225 */
[----:B------:R-:W-:Y:S01]  /*4ff0*/  BSSY B0, `(.L_x_63179) ;  /* 0x0000030000007945 */ /* 0x000fe20003800000 */
[----:B------:R-:W-:-:S03]  /*5000*/  @!P1 IMAD.MOV.U32 R37, RZ, RZ, R33 ;  /* 0x000000ffff259224 */ /* 0x000fc600078e0021 */
[----:B------:R-:W-:Y:S02]  /*5010*/  BSSY B1, `(.L_x_63180) ;  /* 0x0000027000017945 */ /* 0x000fe40003800000 */
[----:B------:R-:W-:Y:S01]  /*5020*/  ISETP.GE.AND P0, PT, R37, R36, PT ;  /* 0x000000242500720c */ /* 0x000fe20003f06270 */
[----:B0-----:R-:W-:-:S05]  /*5030*/  @!P1 IMAD.WIDE.U32 R16, R19, 0x8, R16 ;  /* 0x0000000813109825 */ /* 0x001fca00078e0010 */
[----:B------:R0:W-:Y:S07]  /*5040*/  @!P1 STG.E.64 desc[UR4][R16.64], R28 ;  /* 0x0000001c10009986 */ /* 0x0001ee000c101b04 */
[----:B------:R-:W-:Y:S05]  /*5050*/  @P0 BRA `(.L_x_63181) ;  /* 0x0000000000300947 */ /* 0x000fea0003800000 */
[----:B0-----:R-:W0:Y:S01]  /*5060*/  LDC.64 R16, c[0x0][0x220] ;  /* 0x00008800ff107b82 */ /* 0x001e220000000a00 */
        /* <DEDUP_REMOVED lines=11> */
.L_x_63181:
[----:B------:R-:W-:-:S13]  /*5120*/  ISETP.GE.AND P0, PT, R37, R36, PT ;  /* 0x000000242500720c */ /* 0x000fda0003f06270 */
[----:B------:R-:W-:Y:S05]  /*5130*/  @P0 BRA `(.L_x_63183) ;  /* 0x0000000000300947 */ /* 0x000fea0003800000 */
[----:B--2---:R-:W2:Y:S01]  /*5140*/  LDC.64 R2, c[0x0][0x220] ;  /* 0x00008800ff027b82 */ /* 0x004ea20000000a00 */
[----:B------:R-:W-:Y:S02]  /*5150*/  IMAD.IADD R5, R0, 0x1, R37 ;  /* 0x0000000100057824 */ /* 0x000fe400078e0225 */
[----:B------:R-:W-:Y:S02]  /*5160*/  VIADD R37, R37, 0x80 ;  /* 0x0000008025257836 */ /* 0x000fe40000000000 */
[----:B--2---:R-:W-:-:S05]  /*5170*/  IMAD.WIDE.U32 R2, R5, 0x8, R2 ;  /* 0x0000000805027825 */ /* 0x004fca00078e0002 */
[----:B------:R2:W-:Y:S02]  /*5180*/  STG.E.64 desc[UR4][R2.64], R6 ;  /* 0x0000000602007986 */ /* 0x0005e4000c101b04 */
.L_x_63182:
[----:B------:R-:W-:-:S13]  /*5190*/  ISETP.GE.AND P0, PT, R37, R36, PT ;  /* 0x000000242500720c */ /* 0x000fda0003f06270 */
[----:B------:R-:W-:Y:S05]  /*51a0*/  @P0 BRA `(.L_x_63184) ;  /* 0x0000000000340947 */ /* 0x000fea0003800000 */
[----:B0-2---:R-:W0:Y:S01]  /*51b0*/  LDC.64 R2, c[0x0][0x220] ;  /* 0x00008800ff027b82 */ /* 0x005e220000000a00 */
[----:B------:R-:W-:Y:S02]  /*51c0*/  IMAD.IADD R5, R0, 0x1, R37 ;  /* 0x0000000100057824 */ /* 0x000fe400078e0225 */
[----:B------:R-:W-:Y:S02]  /*51d0*/  VIADD R37, R37, 0x80 ;  /* 0x0000008025257836 */ /* 0x000fe40000000000 */
[----:B0-----:R-:W-:-:S05]  /*51e0*/  IMAD.WIDE.U32 R2, R5, 0x8, R2 ;  /* 0x0000000805027825 */ /* 0x001fca00078e0002 */
[----:B------:R3:W-:Y:S02]  /*51f0*/  STG.E.64 desc[UR4][R2.64], R8 ;  /* 0x0000000802007986 */ /* 0x0007e4000c101b04 */
.L_x_63183:
[----:B------:R-:W-:-:S13]  /*5200*/  ISETP.GE.AND P0, PT, R37, R36, PT ;  /* 0x000000242500720c */ /* 0x000fda0003f06270 */
[----:B------:R-:W-:Y:S05]  /*5210*/  @P0 BREAK B1 ;  /* 0x0000000000010942 */ /* 0x000fea0003800000 */
[----:B------:R-:W-:Y:S05]  /*5220*/  @P0 BRA `(.L_x_63185) ;  /* 0x0000000000300947 */ /* 0x000fea0003800000 */
[----:B--23--:R-:W2:Y:S01]  /*5230*/  LDC.64 R2, c[0x0][0x220] ;  /* 0x00008800ff027b82 */ /* 0x00cea20000000a00 */
[----:B------:R-:W-:Y:S02]  /*5240*/  IMAD.IADD R5, R0, 0x1, R37 ;  /* 0x0000000100057824 */ /* 0x000fe400078e0225 */
[----:B------:R-:W-:Y:S02]  /*5250*/  VIADD R37, R37, 0x80 ;  /* 0x0000008025257836 */ /* 0x000fe40000000000 */
[----:B--2---:R-:W-:-:S05]  /*5260*/  IMAD.WIDE.U32 R2, R5, 0x8, R2 ;  /* 0x0000000805027825 */ /* 0x004fca00078e0002 */
[----:B------:R3:W-:Y:S02]  /*5270*/  STG.E.64 desc[UR4][R2.64], R10 ;  /* 0x0000000a02007986 */ /* 0x0007e4000c101b04 */
.L_x_63184:
[----:B------:R-:W-:Y:S05]  /*5280*/  BSYNC B1 ;  /* 0x0000000000017941 */ /* 0x000fea0003800000 */
.L_x_63180:
[----:B------:R-:W-:-:S13]  /*5290*/  ISETP.GE.AND P0, PT, R37, R36, PT ;  /* 0x000000242500720c */ /* 0x000fda0003f06270 */
[----:B0-23--:R-:W0:Y:S01]  /*52a0*/  @!P0 LDC.64 R2, c[0x0][0x220] ;  /* 0x00008800ff028b82 */ /* 0x00de220000000a00 */
[----:B------:R-:W-:Y:S02]  /*52b0*/  @!P0 IMAD.IADD R5, R0, 0x1, R37 ;  /* 0x0000000100058824 */ /* 0x000fe400078e0225 */
[----:B------:R-:W-:Y:S02]  /*52c0*/  @!P0 VIADD R37, R37, 0x80 ;  /* 0x0000008025258836 */ /* 0x000fe40000000000 */
[----:B0-----:R-:W-:-:S05]  /*52d0*/  @!P0 IMAD.WIDE.U32 R2, R5, 0x8, R2 ;  /* 0x0000000805028825 */ /* 0x001fca00078e0002 */
[----:B------:R4:W-:Y:S02]  /*52e0*/  @!P0 STG.E.64 desc[UR4][R2.64], R12 ;  /* 0x0000000c02008986 */ /* 0x0009e4000c101b04 */
.L_x_63185:
[----:B------:R-:W-:Y:S05]  /*52f0*/  BSYNC B0 ;  /* 0x0000000000007941 */ /* 0x000fea0003800000 */
.L_x_63179:
[----:B------:R-:W-:Y:S05]  /*5300*/  WARPSYNC.ALL ;  /* 0x0000000000007948 */ /* 0x000fea0003800000 */
[----:B------:R-:W-:-:S13]  /*5310*/  ISETP.GE.AND P0, PT, R37, R36, PT ;  /* 0x000000242500720c */ /* 0x000fda0003f06270 */
[----:B------:R-:W-:Y:S05]  /*5320*/  @P0 EXIT ;  /* 0x000000000000094d */ /* 0x000fea0003800000 */
[----:B--234-:R-:W2:Y:S01]  /*5330*/  LDC.64 R2, c[0x0][0x220] ;  /* 0x00008800ff027b82 */ /* 0x01cea20000000a00 */
[----:B------:R-:W-:-:S04]  /*5340*/  IMAD.IADD R37, R0, 0x1, R37 ;  /* 0x0000000100257824 */ /* 0x000fc800078e0225 */
[----:B--2---:R-:W-:-:S05]  /*5350*/  IMAD.WIDE.U32 R2, R37, 0x8, R2 ;  /* 0x0000000825027825 */ /* 0x004fca00078e0002 */
[----:B------:R-:W-:Y:S01]  /*5360*/  STG.E.64 desc[UR4][R2.64], R14 ;  /* 0x0000000e02007986 */ /* 0x000fe2000c101b04 */
[----:B------:R-:W-:Y:S05]  /*5370*/  EXIT ;  /* 0x000000000000794d */ /* 0x000fea0003800000 */
.L_x_63186:
        /* <DEDUP_REMOVED lines=16> */
.L_x_71950:


//--------------------- .text._ZN2at6native29vectorized_elementwise_kernelILi4EZZZNS0_50_GLOBAL__N__2680c7bb_12_PowKernel_cu_7dd49032_316824pow_tensor_tensor_kernelERNS_18TensorIteratorBaseEENKUlvE_clEvENKUlvE2_clEvEUlllE_St5arrayIPcLm3EEEEviT0_T1_ --------------------------
	.section	.text._ZN2at6native29vectorized_elementwise_kernelILi4EZZZNS0_50_GLOBAL__N__2680c7bb_12_PowKernel_cu_7dd49032_316824pow_tensor_tensor_kernelERNS_18TensorIteratorBaseEENKUlvE_clEvENKUlvE2_clEvEUlllE_St5arrayIPcLm3EEEEviT0_T1_,"ax",@progbits
	.align	128
        .global         _ZN2at6native29vectorized_elementwise_kernelILi4EZZZNS0_50_GLOBAL__N__2680c7bb_12_PowKernel_cu_7dd49032_316824pow_tensor_tensor_kernelERNS_18TensorIteratorBaseEENKUlvE_clEvENKUlvE2_clEvEUlllE_St5arrayIPcLm3EEEEviT0_T1_
        .type           _ZN2at6native29vectorized_elementwise_kernelILi4EZZZNS0_50_GLOBAL__N__2680c7bb_12_PowKernel_cu_7dd49032_316824pow_tensor_tensor_kernelERNS_18TensorIteratorBaseEENKUlvE_clEvENKUlvE2_clEvEUlllE_St5arrayIPcLm3EEEEviT0_T1_,@function
        .size           _ZN2at6native29vectorized_elementwise_kernelILi4EZZZNS0_50_GLOBAL__N__2680c7bb_12_PowKernel_cu_7dd49032_316824pow_tensor_tensor_kernelERNS_18TensorIteratorBaseEENKUlvE_clEvENKUlvE2_clEvEUlllE_St5arrayIPcLm3EEEEviT0_T1_,(.L_x_71951 - _ZN2at6native29vectorized_elementwise_kernelILi4EZZZNS0_50_GLOBAL__N__2680c7bb_12_PowKernel_cu_7dd49032_316824pow_tensor_tensor_kernelERNS_18TensorIteratorBaseEENKUlvE_clEvENKUlvE2_clEvEUlllE_St5arrayIPcLm3EEEEviT0_T1_)
        .other          _ZN2at6native29vectorized_elementwise_kernelILi4EZZZNS0_50_GLOBAL__N__2680c7bb_12_PowKernel_cu_7dd49032_316824pow_tensor_tensor_kernelERNS_18TensorIteratorBaseEENKUlvE_clEvENKUlvE2_clEvEUlllE_St5arrayIPcLm3EEEEviT0_T1_,@"STO_CUDA_ENTRY STV_DEFAULT"
_ZN2at6native29vectorized_elementwise_kernelILi4EZZZNS0_50_GLOBAL__N__2680c7bb_12_PowKernel_cu_7dd49032_316824pow_tensor_tensor_kernelERNS_18TensorIteratorBaseEENKUlvE_clEvENKUlvE2_clEvEUlllE_St5arrayIPcLm3EEEEviT0_T1_:
.text._ZN2at6native29vectorized_elementwise_kernelILi4EZZZNS0_50_GLOBAL__N__2680c7bb_12_PowKernel_cu_7dd49032_316824pow_tensor_tensor_kernelERNS_18TensorIteratorBaseEENKUlvE_clEvENKUlvE2_clEvEUlllE_St5arrayIPcLm3EEEEviT0_T1_:
        /* <DEDUP_REMOVED lines=52> */
.L_x_63192:
        /* <DEDUP_REMOVED lines=23> */
.L_x_63191:
[----:B------:R-:W-:Y:S05]  /*04b0*/  BSYNC B1 ;  /* 0x0000000000017941 */ /* 0x000fea0003800000 */
.L_x_63190:
[----:B------:R-:W-:Y:S05]  /*04c0*/  BRA `(.L_x_63193) ;  /* 0x00000000003c7947 */ /* 0x000fea0003800000 */
.L_x_63189:
        /* <DEDUP_REMOVED lines=15> */
.L_x_63193:
[----:B------:R-:W-:Y:S05]  /*05c0*/  BSYNC B0 ;  /* 0x0000000000007941 */ /* 0x000fea0003800000 */
.L_x_63188:
        /* <DEDUP_REMOVED lines=31> */
.L_x_63198:
        /* <DEDUP_REMOVED lines=23> */
.L_x_63197:
[----:B------:R-:W-:Y:S05]  /*0930*/  BSYNC B1 ;  /* 0x0000000000017941 */ /* 0x000fea0003800000 */
.L_x_63196:
[----:B------:R-:W-:Y:S05]  /*0940*/  BRA `(.L_x_63199) ;  /* 0x00000000003c7947 */ /* 0x000fea0003800000 */
.L_x_63195:
        /* <DEDUP_REMOVED lines=15> */
.L_x_63199:
[----:B------:R-:W-:Y:S05]  /*0a40*/  BSYNC B0 ;  /* 0x0000000000007941 */ /* 0x000fea0003800000 */
.L_x_63194:
        /* <DEDUP_REMOVED lines=31> */
.L_x_63204:
        /* <DEDUP_REMOVED lines=22> */
.L_x_63203:
[----:B------:R-:W-:Y:S05]  /*0da0*/  BSYNC B1 ;  /* 0x0000000000017941 */ /* 0x000fea0003800000 */
.L_x_63202:
[----:B------:R-:W-:Y:S05]  /*0db0*/  BRA `(.L_x_63205) ;  /* 0x0000000000387947 */ /* 0x000fea0003800000 */
.L_x_63201:
        /* <DEDUP_REMOVED lines=14> */
.L_x_63205:
[----:B------:R-:W-:Y:S05]  /*0ea0*/  BSYNC B0 ;  /* 0x0000000000007941 */ /* 0x000fea0003800000 */
.L_x_63200:
        /* <DEDUP_REMOVED lines=31> */
.L_x_63210:
        /* <DEDUP_REMOVED lines=22> */
.L_x_63209:
[----:B------:R-:W-:Y:S05]  /*1200*/  BSYNC B1 ;  /* 0x0000000000017941 */ /* 0x000fea0003800000 */
.L_x_63208:
[----:B------:R-:W-:Y:S05]  /*1210*/  BRA `(.L_x_63211) ;  /* 0x0000000000387947 */ /* 0x000fea0003800000 */
.L_x_63207:
        /* <DEDUP_REMOVED lines=14> */
.L_x_63211:
[----:B------:R-:W-:Y:S05]  /*1300*/  BSYNC B0 ;  /* 0x0000000000007941 */ /* 0x000fea0003800000 */
.L_x_63206:
        /* <DEDUP_REMOVED lines=32> */
.L_x_63216:
        /* <DEDUP_REMOVED lines=22> */
.L_x_63215:
[----:B------:R-:W-:Y:S05]  /*1670*/  BSYNC B1 ;  /* 0x0000000000017941 */ /* 0x000fea0003800000 */
.L_x_63214:
[----:B------:R-:W-:Y:S05]  /*1680*/  BRA `(.L_x_63217) ;  /* 0x0000000000387947 */ /* 0x000fea0003800000 */
.L_x_63213:
        /* <DEDUP_REMOVED lines=14> */
.L_x_63217:
[----:B------:R-:W-:Y:S05]  /*1770*/  BSYNC B0 ;  /* 0x0000000000007941 */ /* 0x000fea0003800000 */
.L_x_63212:
        /* <DEDUP_REMOVED lines=32> */
.L_x_63222:
        /* <DEDUP_REMOVED lines=22> */
.L_x_63221:
[----:B------:R-:W-:Y:S05]  /*1ae0*/  BSYNC B1 ;  /* 0x0000000000017941 */ /* 0x000fea0003800000 */
.L_x_63220:
[----:B------:R-:W-:Y:S05]  /*1af0*/  BRA `(.L_x_63223) ;  /* 0x0000000000387947 */ /* 0x000fea0003800000 */
.L_x_63219:
        /* <DEDUP_REMOVED lines=14> */
.L_x_63223:
[----:B------:R-:W-:Y:S05]  /*1be0*/  BSYNC B0 ;  /* 0x0000000000007941 */ /* 0x000fea0003800000 */
.L_x_63218:
        /* <DEDUP_REMOVED lines=32> */
.L_x_63228:
        /* <DEDUP_REMOVED lines=22> */
.L_x_63227:
[----:B------:R-:W-:Y:S05]  /*1f50*/  BSYNC B1 ;  /* 0x0000000000017941 */ /* 0x000fea0003800000 */
.L_x_63226:
[----:B------:R-:W-:Y:S05]  /*1f60*/  BRA `(.L_x_63229) ;  /* 0x0000000000387947 */ /* 0x000fea0003800000 */
.L_x_63225:
        /* <DEDUP_REMOVED lines=14> */
.L_x_63229:
[----:B------:R-:W-:Y:S05]  /*2050*/  BSYNC B0 ;  /* 0x0000000000007941 */ /* 0x000fea0003800000 */
.L_x_63224:
        /* <DEDUP_REMOVED lines=32> */
.L_x_63234:
        /* <DEDUP_REMOVED lines=22> */
.L_x_63233:
[----:B------:R-:W-:Y:S05]  /*23c0*/  BSYNC B1 ;  /* 0x0000000000017941 */ /* 0x000fea0003800000 */
.L_x_63232:
[----:B------:R-:W-:Y:S05]  /*23d0*/  BRA `(.L_x_63235) ;  /* 0x0000000000387947 */ /* 0x000fea0003800000 */
.L_x_63231:
        /* <DEDUP_REMOVED lines=14> */
.L_x_63235:
[----:B------:R-:W-:Y:S05]  /*24c0*/  BSYNC B0 ;  /* 0x0000000000007941 */ /* 0x000fea0003800000 */
.L_x_63230:
        /* <DEDUP_REMOVED lines=10> */
.L_x_63187:
        /* <DEDUP_REMOVED lines=119> */
.L_x_63241:
        /* <DEDUP_REMOVED lines=25> */
.L_x_63240:
[----:B------:R-:W-:Y:S05]  /*2e70*/  BSYNC B1 ;  /* 0x0000000000017941 */ /* 0x000fea0003800000 */
.L_x_63239:
[----:B------:R-:W-:Y:S05]  /*2e80*/  BRA `(.L_x_63237) ;  /* 0x0000000000387947 */ /* 0x000fea0003800000 */
.L_x_63238:
        /* <DEDUP_REMOVED lines=14> */
.L_x_63237:
[----:B------:R-:W-:Y:S05]  /*2f70*/  BSYNC B0 ;  /* 0x0000000000007941 */ /* 0x000fea0003800000 */
.L_x_63236:
        /* <DEDUP_REMOVED lines=36> */
.L_x_63247:
        /* <DEDUP_REMOVED lines=24> */
.L_x_63246:
[----:B------:R-:W-:Y:S05]  /*3340*/  BSYNC B1 ;  /* 0x0000000000017941 */ /* 0x000fea0003800000 */
.L_x_63245:
[----:B------:R-:W-:Y:S05]  /*3350*/  BRA `(.L_x_63243) ;  /* 0x00000000003c7947 */ /* 0x000fea0003800000 */
.L_x_63244:
        /* <DEDUP_REMOVED lines=15> */
.L_x_63243:
[----:B------:R-:W-:Y:S05]  /*3450*/  BSYNC B0 ;  /* 0x0000000000007941 */ /* 0x000fea0003800000 */
.L_x_63242:
        /* <DEDUP_REMOVED lines=36> */
.L_x_63253:
        /* <DEDUP_REMOVED lines=25> */
.L_x_63252:
[----:B------:R-:W-:Y:S05]  /*3830*/  BSYNC B1 ;  /* 0x0000000000017941 */ /* 0x000fea0003800000 */
.L_x_63251:
[----:B------:R-:W-:Y:S05]  /*3840*/  BRA `(.L_x_63249) ;  /* 0x00000000003c7947 */ /* 0x000fea0003800000 */
.L_x_63250:
        /* <DEDUP_REMOVED lines=15> */
.L_x_63249:
[----:B------:R-:W-:Y:S05]  /*3940*/  BSYNC B0 ;  /* 0x0000000000007941 */ /* 0x000fea0003800000 */
.L_x_63248:
        /* <DEDUP_REMOVED lines=35> */
.L_x_63259:
        /* <DEDUP_REMOVED lines=22> */
.L_x_63258:
[----:B------:R-:W-:Y:S05]  /*3ce0*/  BSYNC B1 ;  /* 0x0000000000017941 */ /* 0x000fea0003800000 */
.L_x_63257:
[----:B------:R-:W-:Y:S05]  /*3cf0*/  BRA `(.L_x_63255) ;  /* 0x0000000000387947 */ /* 0x000fea0003800000 */
.L_x_63256:
        /* <DEDUP_REMOVED lines=14> */
.L_x_63255:
[----:B------:R-:W-:Y:S05]  /*3de0*/  BSYNC B0 ;  /* 0x0000000000007941 */ /* 0x000fea0003800000 */
.L_x_63254:
        /* <DEDUP_REMOVED lines=32> */
.L_x_63265:
        /* <DEDUP_REMOVED lines=22> */
.L_x_63264:
[----:B------:R-:W-:Y:S05]  /*4150*/  BSYNC B1 ;  /* 0x0000000000017941 */ /* 0x000fea0003800000 */
.L_x_63263:
[----:B------:R-:W-:Y:S05]  /*4160*/  BRA `(.L_x_63261) ;  /* 0x0000000000387947 */ /* 0x000fea0003800000 */
.L_x_63262:
        /* <DEDUP_REMOVED lines=14> */
.L_x_63261:
[----:B------:R-:W-:Y:S05]  /*4250*/  BSYNC B0 ;  /* 0x0000000000007941 */ /* 0x000fea0003800000 */
.L_x_63260:
        /* <DEDUP_REMOVED lines=32> */
.L_x_63271:
        /* <DEDUP_REMOVED lines=22> */
.L_x_63270:
[----:B------:R-:W-:Y:S05]  /*45c0*/  BSYNC B1 ;  /* 0x0000000000017941 */ /* 0x000fea0003800000 */
.L_x_63269:
[----:B------:R-:W-:Y:S05]  /*45d0*/  BRA `(.L_x_63267) ;  /* 0x0000000000387947 */ /* 0x000fea0003800000 */
.L_x_63268:
        /* <DEDUP_REMOVED lines=14> */
.L_x_63267:
[----:B------:R-:W-:Y:S05]  /*46c0*/  BSYNC B0 ;  /* 0x0000000000007941 */ /* 0x000fea0003800000 */
.L_x_63266:
        /* <DEDUP_REMOVED lines=32> */
.L_x_63277:
        /* <DEDUP_REMOVED lines=23> */
.L_x_63276:
[----:B------:R-:W-:Y:S05]  /*4a40*/  BSYNC B1 ;  /* 0x0000000000017941 */ /* 0x000fea0003800000 */
.L_x_63275:
[----:B------:R-:W-:Y:S05]  /*4a50*/  BRA `(.L_x_63273) ;  /* 0x0000000000387947 */ /* 0x000fea0003800000 */
.L_x_63274:
        /* <DEDUP_REMOVED lines=14> */
.L_x_63273:
[----:B------:R-:W-:Y:S05]  /*4b40*/  BSYNC B0 ;  /* 0x0000000000007941 */ /* 0x000fea0003800000 */
.L_x_63272:
        /* <DEDUP_REMOVED lines=32> */
.L_x_63283:
        /* <DEDUP_REMOVED lines=23> */
.L_x_63282:
[----:B------:R-:W-:Y:S05]  /*4ec0*/  BSYNC B1 ;  /* 0x0000000000017941 */ /* 0x000fea0003800000 */
.L_x_63281:
[----:B------:R-:W-:Y:S05]  /*4ed0*/  BRA `(.L_x_63279) ;  /* 0x0000000000387947 */ /* 0x000fea0003800000 */
.L_x_63280:
        /* <DEDUP_REMOVED lines=14> */
.L_x_63279:
[----:B------:R-:W-:Y:S05]  /*4fc0*/  BSYNC B0 ;  /* 0x0000000000007941 */ /* 0x000fea0003800000 */
.L_x_63278:
        /* <DEDUP_REMOVED lines=21> */
.L_x_63286:
[----:B------:R-:W-:-:S13]  /*5120*/  ISETP.GE.AND P0, PT, R37, R36, PT ;  /* 0x000000242500720c */ /* 0x000fda0003f06270 */
[----:B------:R-:W-:Y:S05]  /*5130*/  @P0 BRA `(.L_x_63288) ;  /* 0x0000000000300947 */ /* 0x000fea0003800000 */
[----:B--2---:R-:W2:Y:S01]  /*5140*/  LDC.64 R2, c[0x0][0x220] ;  /* 0x00008800ff027b82 */ /* 0x004ea20000000a00 */
[----:B------:R-:W-:Y:S02]  /*5150*/  IMAD.IADD R5, R0, 0x1, R37 ;  /* 0x0000000100057824 */ /* 0x000fe400078e0225 */
[----:B------:R-:W-:Y:S02]  /*5160*/  VIADD R37, R37, 0x80 ;  /* 0x0000008025257836 */ /* 0x000fe40000000000 */
[----:B--2---:R-:W-:-:S05]  /*5170*/  IMAD.WIDE.U32 R2, R5, 0x8, R2 ;  /* 0x0000000805027825 */ /* 0x004fca00078e0002 */
[----:B------:R2:W-:Y:S02]  /*5180*/  STG.E.64 desc[UR4][R2.64], R6 ;  /* 0x0000000602007986 */ /* 0x0005e4000c101b04 */
.L_x_63287:
[----:B------:R-:W-:-:S13]  /*5190*/  ISETP.GE.AND P0, PT, R37, R36, PT ;  /* 0x000000242500720c */ /* 0x000fda0003f06270 */
[----:B------:R-:W-:Y:S05]  /*51a0*/  @P0 BRA `(.L_x_63289) ;  /* 0x0000000000340947 */ /* 0x000fea0003800000 */
[----:B0-2---:R-:W0:Y:S01]  /*51b0*/  LDC.64 R2, c[0x0][0x220] ;  /* 0x00008800ff027b82 */ /* 0x005e220000000a00 */
[----:B------:R-:W-:Y:S02]  /*51c0*/  IMAD.IADD R5, R0, 0x1, R37 ;  /* 0x0000000100057824 */ /* 0x000fe400078e0225 */
[----:B------:R-:W-:Y:S02]  /*51d0*/  VIADD R37, R37, 0x80 ;  /* 0x0000008025257836 */ /* 0x000fe40000000000 */
[----:B0-----:R-:W-:-:S05]  /*51e0*/  IMAD.WIDE.U32 R2, R5, 0x8, R2 ;  /* 0x0000000805027825 */ /* 0x001fca00078e0002 */
[----:B------:R3:W-:Y:S02]  /*51f0*/  STG.E.64 desc[UR4][R2.64], R8 ;  /* 0x0000000802007986 */ /* 0x0007e4000c101b04 */
.L_x_63288:
        /* <DEDUP_REMOVED lines=8> */
.L_x_63289:
[----:B------:R-:W-:Y:S05]  /*5280*/  BSYNC B1 ;  /* 0x0000000000017941 */ /* 0x000fea0003800000 */
.L_x_63285:
[----:B------:R-:W-:-:S13]  /*5290*/  ISETP.GE.AND P0, PT, R37, R36, PT ;  /* 0x000000242500720c */ /* 0x000fda0003f06270 */
[----:B0-23--:R-:W0:Y:S01]  /*52a0*/  @!P0 LDC.64 R2, c[0x0][0x220] ;  /* 0x00008800ff028b82 */ /* 0x00de220000000a00 */
[----:B------:R-:W-:Y:S02]  /*52b0*/  @!P0 IMAD.IADD R5, R0, 0x1, R37 ;  /* 0x0000000100058824 */ /* 0x000fe400078e0225 */
[----:B------:R-:W-:Y:S02]  /*52c0*/  @!P0 VIADD R37, R37, 0x80 ;  /* 0x0000008025258836 */ /* 0x000fe40000000000 */
[----:B0-----:R-:W-:-:S05]  /*52d0*/  @!P0 IMAD.WIDE.U32 R2, R5, 0x8, R2 ;  /* 0x0000000805028825 */ /* 0x001fca00078e0002 */
[----:B------:R4:W-:Y:S02]  /*52e0*/  @!P0 STG.E.64 desc[UR4][R2.64], R12 ;  /* 0x0000000c02008986 */ /* 0x0009e4000c101b04 */
.L_x_63290:
[----:B------:R-:W-:Y:S05]  /*52f0*/  BSYNC B0 ;  /* 0x0000000000007941 */ /* 0x000fea0003800000 */
.L_x_63284:
        /* <DEDUP_REMOVED lines=8> */
.L_x_63291:
        /* <DEDUP_REMOVED lines=16> */
.L_x_71951:


//--------------------- .text._ZN2at6native29vectorized_elementwise_kernelILi8EZZZNS0_50_GLOBAL__N__2680c7bb_12_PowKernel_cu_7dd49032_316824pow_tensor_tensor_kernelERNS_18TensorIteratorBaseEENKUlvE_clEvENKUlvE2_clEvEUlllE_St5arrayIPcLm3EEEEviT0_T1_ --------------------------
	.section	.text._ZN2at6native29vectorized_elementwise_kernelILi8EZZZNS0_50_GLOBAL__N__2680c7bb_12_PowKernel_cu_7dd49032_316824pow_tensor_tensor_kernelERNS_18TensorIteratorBaseEENKUlvE_clEvENKUlvE2_clEvEUlllE_St5arrayIPcLm3EEEEviT0_T1_,"ax",@progbits
	.align	128
        .global         _ZN2at6native29vectorized_elementwise_kernelILi8EZZZNS0_50_GLOBAL__N__2680c7bb_12_PowKernel_cu_7dd49032_316824pow_tensor_tensor_kernelERNS_18TensorIteratorBaseEENKUlvE_clEvENKUlvE2_clEvEUlllE_St5arrayIPcLm3EEEEviT0_T1_
        .type           _ZN2at6native29vectorized_elementwise_kernelILi8EZZZNS0_50_GLOBAL__N__2680c7bb_12_PowKernel_cu_7dd49032_316824pow_tensor_tensor_kernelERNS_18TensorIteratorBaseEENKUlvE_clEvENKUlvE2_clEvEUlllE_St5arrayIPcLm3EEEEviT0_T1_,@function
        .size           _ZN2at6native29vectorized_elementwise_kernelILi8EZZZNS0_50_GLOBAL__N__2680c7bb_12_PowKernel_cu_7dd49032_316824pow_tensor_tensor_kernelERNS_18TensorIteratorBaseEENKUlvE_clEvENKUlvE2_clEvEUlllE_St5arrayIPcLm3EEEEviT0_T1_,(.L_x_71952 - _ZN2at6native29vectorized_elementwise_kernelILi8EZZZNS0_50_GLOBAL__N__2680c7bb_12_PowKernel_cu_7dd49032_316824pow_tensor_tensor_kernelERNS_18TensorIteratorBaseEENKUlvE_clEvENKUlvE2_clEvEUlllE_St5arrayIPcLm3EEEEviT0_T1_)
        .other          _ZN2at6native29vectorized_elementwise_kernelILi8EZZZNS0_50_GLOBAL__N__2680c7bb_12_PowKernel_cu_7dd49032_316824pow_tensor_tensor_kernelERNS_18TensorIteratorBaseEENKUlvE_clEvENKUlvE2_clEvEUlllE_St5arrayIPcLm3EEEEviT0_T1_,@"STO_CUDA_ENTRY STV_DEFAULT"
_ZN2at6native29vectorized_elementwise_kernelILi8EZZZNS0_50_GLOBAL__N__2680c7bb_12_PowKernel_cu_7dd49032_316824pow_tensor_tensor_kernelERNS_18TensorIteratorBaseEENKUlvE_clEvENKUlvE2_clEvEUlllE_St5arrayIPcLm3EEEEviT0_T1_:
.text._ZN2at6native29vectorized_elementwise_kernelILi8EZZZNS0_50_GLOBAL__N__2680c7bb_12_PowKernel_cu_7dd49032_316824pow_tensor_tensor_kernelERNS_18TensorIteratorBaseEENKUlvE_clEvENKUlvE2_clEvEUlllE_St5arrayIPcLm3EEEEviT0_T1_:
        /* <DEDUP_REMOVED lines=52> */
.L_x_63297:
        /* <DEDUP_REMOVED lines=23> */
.L_x_63296:
[----:B------:R-:W-:Y:S05]  /*04b0*/  BSYNC B1 ;  /* 0x0000000000017941 */ /* 0x000fea0003800000 */
.L_x_63295:
[----:B------:R-:W-:Y:S05]  /*04c0*/  BRA `(.L_x_63298) ;  /* 0x00000000003c7947 */ /* 0x000fea0003800000 */
.L_x_63294:
        /* <DEDUP_REMOVED lines=15> */
.L_x_63298:
[----:B------:R-:W-:Y:S05]  /*05c0*/  BSYNC B0 ;  /* 0x0000000000007941 */ /* 0x000fea0003800000 */
.L_x_63293:
        /* <DEDUP_REMOVED lines=31> */
.L_x_63303:
        /* <DEDUP_REMOVED lines=23> */
.L_x_63302:
[----:B------:R-:W-:Y:S05]  /*0930*/  BSYNC B1 ;  /* 0x0000000000017941 */ /* 0x000fea0003800000 */
.L_x_63301:
[----:B------:R-:W-:Y:S05]  /*0940*/  BRA `(.L_x_63304) ;  /* 0x00000000003c7947 */ /* 0x000fea0003800000 */
.L_x_63300:
        /* <DEDUP_REMOVED lines=15> */
.L_x_63304:
[----:B------:R-:W-:Y:S05]  /*0a40*/  BSYNC B0 ;  /* 0x0000000000007941 */ /* 0x000fea0003800000 */
.L_x_63299:
        /* <DEDUP_REMOVED lines=31> */
.L_x_63309:
        /* <DEDUP_REMOVED lines=22> */
.L_x_63308:
[----:B------:R-:W-:Y:S05]  /*0da0*/  BSYNC B1 ;  /* 0x0000000000017941 */ /* 0x000fea0003800000 */
.L_x_63307:
[----:B------:R-:W-:Y:S05]  /*0db0*/  BRA `(.L_x_63310) ;  /* 0x0000000000387947 */ /* 0x000fea0003800000 */
.L_x_63306:
        /* <DEDUP_REMOVED lines=14> */
.L_x_63310:
[----:B------:R-:W-:Y:S05]  /*0ea0*/  BSYNC B0 ;  /* 0x0000000000007941 */ /* 0x000fea0003800000 */
.L_x_63305:
        /* <DEDUP_REMOVED lines=31> */
.L_x_63315:
        /* <DEDUP_REMOVED lines=22> */
.L_x_63314:
[----:B------:R-:W-:Y:S05]  /*1200*/  BSYNC B1 ;  /* 0x0000000000017941 */ /* 0x000fea0003800000 */
.L_x_63313:
[----:B------:R-:W-:Y:S05]  /*1210*/  BRA `(.L_x_63316) ;  /* 0x0000000000387947 */ /* 0x000fea0003800000 */
.L_x_63312:
        /* <DEDUP_REMOVED lines=14> */
.L_x_63316:
[----:B------:R-:W-:Y:S05]  /*1300*/  BSYNC B0 ;  /* 0x0000000000007941 */ /* 0x000fea0003800000 */
.L_x_63311:
        /* <DEDUP_REMOVED lines=32> */
.L_x_63321:
        /* <DEDUP_REMOVED lines=22> */
.L_x_63320:
[----:B------:R-:W-:Y:S05]  /*1670*/  BSYNC B1 ;  /* 0x0000000000017941 */ /* 0x000fea0003800000 */
.L_x_63319:
[----:B------:R-:W-:Y:S05]  /*1680*/  BRA `(.L_x_63322) ;  /* 0x0000000000387947 */ /* 0x000fea0003800000 */
.L_x_63318:
        /* <DEDUP_REMOVED lines=14> */
.L_x_63322:
[----:B------:R-:W-:Y:S05]  /*1770*/  BSYNC B0 ;  /* 0x0000000000007941 */ /* 0x000fea0003800000 */
.L_x_63317:
        /* <DEDUP_REMOVED lines=32> */
.L_x_63327:
        /* <DEDUP_REMOVED lines=22> */
.L_x_63326:
[----:B------:R-:W-:Y:S05]  /*1ae0*/  BSYNC B1 ;  /* 0x0000000000017941 */ /* 0x000fea0003800000 */
.L_x_63325:
[----:B------:R-:W-:Y:S05]  /*1af0*/  BRA `(.L_x_63328) ;  /* 0x0000000000387947 */ /* 0x000fea0003800000 */
.L_x_63324:
        /* <DEDUP_REMOVED lines=14> */
.L_x_63328:
[----:B------:R-:W-:Y:S05]  /*1be0*/  BSYNC B0 ;  /* 0x0000000000007941 */ /* 0x000fea0003800000 */
.L_x_63323:
        /* <DEDUP_REMOVED lines=32> */
.L_x_63333:
        /* <DEDUP_REMOVED lines=22> */
.L_x_63332:
[----:B------:R-:W-:Y:S05]  /*1f50*/  BSYNC B1 ;  /* 0x0000000000017941 */ /* 0x000fea0003800000 */
.L_x_63331:
[----:B------:R-:W-:Y:S05]  /*1f60*/  BRA `(.L_x_63334) ;  /* 0x0000000000387947 */ /* 0x000fea0003800000 */
.L_x_63330:
        /* <DEDUP_REMOVED lines=14> */
.L_x_63334:
[----:B------:R-:W-:Y:S05]  /*2050*/  BSYNC B0 ;  /* 0x0000000000007941 */ /* 0x000fea0003800000 */
.L_x_63329:
        /* <DEDUP_REMOVED lines=32> */
.L_x_63339:
        /* <DEDUP_REMOVED lines=22> */
.L_x_63338:
[----:B------:R-:W-:Y:S05]  /*23c0*/  BSYNC B1 ;  /* 0x0000000000017941 */ /* 0x000fea0003800000 */
.L_x_63337:
[----:B------:R-:W-:Y:S05]  /*23d0*/  BRA `(.L_x_63340) ;  /* 0x0000000000387947 */ /* 0x000fea0003800000 */
.L_x_63336:
        /* <DEDUP_REMOVED lines=14> */
.L_x_63340:
[----:B------:R-:W-:Y:S05]  /*24c0*/  BSYNC B0 ;  /* 0x0000000000007941 */ /* 0x000fea0003800000 */
.L_x_63335:
        /* <DEDUP_REMOVED lines=10> */
.L_x_63292:
        /* <DEDUP_REMOVED lines=119> */
.L_x_63346:
        /* <DEDUP_REMOVED lines=25> */
.L_x_63345:
[----:B------:R-:W-:Y:S05]  /*2e70*/  BSYNC B1 ;  /* 0x0000000000017941 */ /* 0x000fea0003800000 */
.L_x_63344:
[----:B------:R-:W-:Y:S05]  /*2e80*/  BRA `(.L_x_63342) ;  /* 0x0000000000387947 */ /* 0x000fea0003800000 */
.L_x_63343:
        /* <DEDUP_REMOVED lines=14> */
.L_x_63342:
[----:B------:R-:W-:Y:S05]  /*2f70*/  BSYNC B0 ;  /* 0x0000000000007941 */ /* 0x000fea0003800000 */
.L_x_63341:
        /* <DEDUP_REMOVED lines=36> */
.L_x_63352:
        /* <DEDUP_REMOVED lines=24> */
.L_x_63351:
[----:B------:R-:W-:Y:S05]  /*3340*/  BSYNC B1 ;  /* 0x0000000000017941 */ /* 0x000fea0003800000 */
.L_x_63350:
[----:B------:R-:W-:Y:S05]  /*3350*/  BRA `(.L_x_63348) ;  /* 0x00000000003c7947 */ /* 0x000fea0003800000 */
.L_x_63349:
        /* <DEDUP_REMOVED lines=15> */
.L_x_63348:
[----:B------:R-:W-:Y:S05]  /*3450*/  BSYNC B0 ;  /* 0x0000000000007941 */ /* 0x000fea0003800000 */
.L_x_63347:
        /* <DEDUP_REMOVED lines=36> */
.L_x_63358:
        /* <DEDUP_REMOVED lines=25> */
.L_x_63357:
[----:B------:R-:W-:Y:S05]  /*3830*/  BSYNC B1 ;  /* 0x0000000000017941 */ /* 0x000fea0003800000 */
.L_x_63356:
[----:B------:R-:W-:Y:S05]  /*3840*/  BRA `(.L_x_63354) ;  /* 0x00000000003c7947 */ /* 0x000fea0003800000 */
.L_x_63355:
        /* <DEDUP_REMOVED lines=15> */
.L_x_63354:
[----:B------:R-:W-:Y:S05]  /*3940*/  BSYNC B0 ;  /* 0x0000000000007941 */ /* 0x000fea0003800000 */
.L_x_63353:
        /* <DEDUP_REMOVED lines=35> */
.L_x_63364:
        /* <DEDUP_REMOVED lines=22> */
.L_x_63363:
[----:B------:R-:W-:Y:S05]  /*3ce0*/  BSYNC B1 ;  /* 0x0000000000017941 */ /* 0x000fea0003800000 */
.L_x_63362:
[----:B------:R-:W-:Y:S05]  /*3cf0*/  BRA `(.L_x_63360) ;  /* 0x0000000000387947 */ /* 0x000fea0003800000 */
.L_x_63361:
        /* <DEDUP_REMOVED lines=14> */
.L_x_63360:
[----:B------:R-:W-:Y:S05]  /*3de0*/  BSYNC B0 ;  /* 0x0000000000007941 */ /* 0x000fea0003800000 */
.L_x_63359:
        /* <DEDUP_REMOVED lines=32> */
.L_x_63370:
        /* <DEDUP_REMOVED lines=22> */
.L_x_63369:
[----:B------:R-:W-:Y:S05]  /*4150*/  BSYNC B1 ;  /* 0x0000000000017941 */ /* 0x000fea0003800000 */
.L_x_63368:
[----:B------:R-:W-:Y:S05]  /*4160*/  BRA `(.L_x_63366) ;  /* 0x0000000000387947 */ /* 0x000fea0003800000 */
.L_x_63367:
        /* <DEDUP_REMOVED lines=14> */
.L_x_63366:
[----:B------:R-:W-:Y:S05]  /*4250*/  BSYNC B0 ;  /* 0x0000000000007941 */ /* 0x000fea0003800000 */
.L_x_63365:
        /* <DEDUP_REMOVED lines=32> */
.L_x_63376:
        /* <DEDUP_REMOVED lines=22> */
.L_x_63375:
[----:B------:R-:W-:Y:S05]  /*45c0*/  BSYNC B1 ;  /* 0x0000000000017941 */ /* 0x000fea0003800000 */
.L_x_63374:
[----:B------:R-:W-:Y:S05]  /*45d0*/  BRA `(.L_x_63372) ;  /* 0x0000000000387947 */ /* 0x000fea0003800000 */
.L_x_63373:
        /* <DEDUP_REMOVED lines=14> */
.L_x_63372:
[----:B------:R-:W-:Y:S05]  /*46c0*/  BSYNC B0 ;  /* 0x0000000000007941 */ /* 0x000fea0003800000 */
.L_x_63371:
        /* <DEDUP_REMOVED lines=32> */
.L_x_63382:
        /* <DEDUP_REMOVED lines=23> */
.L_x_63381:
[----:B------:R-:W-:Y:S05]  /*4a40*/  BSYNC B1 ;  /* 0x0000000000017941 */ /* 0x000fea0003800000 */
.L_x_63380:
[----:B------:R-:W-:Y:S05]  /*4a50*/  BRA `(.L_x_63378) ;  /* 0x0000000000387947 */ /* 0x000fea0003800000 */
.L_x_63379:
        /* <DEDUP_REMOVED lines=14> */
.L_x_63378:
[----:B------:R-:W-:Y:S05]  /*4b40*/  BSYNC B0 ;  /* 0x0000000000007941 */ /* 0x000fea0003800000 */
.L_x_63377:
        /* <DEDUP_REMOVED lines=32> */
.L_x_63388:
        /* <DEDUP_REMOVED lines=23> */
.L_x_63387:
[----:B------:R-:W-:Y:S05]  /*4ec0*/  BSYNC B1 ;  /* 0x0000000000017941 */ /* 0x000fea0003800000 */
.L_x_63386:
[----:B------:R-:W-:Y:S05]  /*4ed0*/  BRA `(.L_x_63384) ;  /* 0x0000000000387947 */ /* 0x000fea0003800000 */
.L_x_63385:
        /* <DEDUP_REMOVED lines=14> */
.L_x_63384:
[----:B------:R-:W-:Y:S05]  /*4fc0*/  BSYNC B0 ;  /* 0x0000000000007941 */ /* 0x000fea0003800000 */
.L_x_63383:
        /* <DEDUP_REMOVED lines=21> */
.L_x_63391:
[----:B------:R-:W-:-:S13]  /*5120*/  ISETP.GE.AND P0, PT, R37, R36, PT ;  /* 0x000000242500720c */ /* 0x000fda0003f06270 */
[----:B------:R-:W-:Y:S05]  /*5130*/  @P0 BRA `(.L_x_63393) ;  /* 0x0000000000300947 */ /* 0x000fea0003800000 */
[----:B--2---:R-:W2:Y:S01]  /*5140*/  LDC.64 R2, c[0x0][0x220] ;  /* 0x00008800ff027b82 */ /* 0x004ea20000000a00 */
[----:B------:R-:W-:Y:S02]  /*5150*/  IMAD.IADD R5, R0, 0x1, R37 ;  /* 0x0000000100057824 */ /* 0x000fe400078e0225 */
[----:B------:R-:W-:Y:S02]  /*5160*/  VIADD R37, R37, 0x80 ;  /* 0x0000008025257836 */ /* 0x000fe40000000000 */
[----:B--2---:R-:W-:-:S05]  /*5170*/  IMAD.WIDE.U32 R2, R5, 0x8, R2 ;  /* 0x0000000805027825 */ /* 0x004fca00078e0002 */
[----:B------:R2:W-:Y:S02]  /*5180*/  STG.E.64 desc[UR4][R2.64], R6 ;  /* 0x0000000602007986 */ /* 0x0005e4000c101b04 */
.L_x_63392:
[----:B------:R-:W-:-:S13]  /*5190*/  ISETP.GE.AND P0, PT, R37, R36, PT ;  /* 0x000000242500720c */ /* 0x000fda0003f06270 */
[----:B------:R-:W-:Y:S05]  /*51a0*/  @P0 BRA `(.L_x_63394) ;  /* 0x0000000000340947 */ /* 0x000fea0003800000 */
[----:B0-2---:R-:W0:Y:S01]  /*51b0*/  LDC.64 R2, c[0x0][0x220] ;  /* 0x00008800ff027b82 */ /* 0x005e220000000a00 */
[----:B------:R-:W-:Y:S02]  /*51c0*/  IMAD.IADD R5, R0, 0x1, R37 ;  /* 0x0000000100057824 */ /* 0x000fe400078e0225 */
[----:B------:R-:W-:Y:S02]  /*51d0*/  VIADD R37, R37, 0x80 ;  /* 0x0000008025257836 */ /* 0x000fe40000000000 */
[----:B0-----:R-:W-:-:S05]  /*51e0*/  IMAD.WIDE.U32 R2, R5, 0x8, R2 ;  /* 0x0000000805027825 */ /* 0x001fca00078e0002 */
[----:B------:R3:W-:Y:S02]  /*51f0*/  STG.E.64 desc[UR4][R2.64], R8 ;  /* 0x0000000802007986 */ /* 0x0007e4000c101b04 */
.L_x_63393:
        /* <DEDUP_REMOVED lines=8> */
.L_x_63394:
[----:B------:R-:W-:Y:S05]  /*5280*/  BSYNC B1 ;  /* 0x0000000000017941 */ /* 0x000fea0003800000 */
.L_x_63390:
[----:B------:R-:W-:-:S13]  /*5290*/  ISETP.GE.AND P0, PT, R37, R36, PT ;  /* 0x000000242500720c */ /* 0x000fda0003f06270 */
[----:B0-23--:R-:W0:Y:S01]  /*52a0*/  @!P0 LDC.64 R2, c[0x0][0x220] ;  /* 0x00008800ff028b82 */ /* 0x00de220000000a00 */
[----:B------:R-:W-:Y:S02]  /*52b0*/  @!P0 IMAD.IADD R5, R0, 0x1, R37 ;  /* 0x0000000100058824 */ /* 0x000fe400078e0225 */
[----:B------:R-:W-:Y:S02]  /*52c0*/  @!P0 VIADD R37, R37, 0x80 ;  /* 0x0000008025258836 */ /* 0x000fe40000000000 */
[----:B0-----:R-:W-:-:S05]  /*52d0*/  @!P0 IMAD.WIDE.U32 R2, R5, 0x8, R2 ;  /* 0x0000000805028825 */ /* 0x001fca00078e0002 */
[----:B------:R4:W-:Y:S02]  /*52e0*/  @!P0 STG.E.64 desc[UR4][R2.64], R12 ;  /* 0x0000000c02008986 */ /* 0x0009e4000c101b04 */
.L_x_63395:
[----:B------:R-:W-:Y:S05]  /*52f0*/  BSYNC B0 ;  /* 0x0000000000007941 */ /* 0x000fea0003800000 */
.L_x_63389:
        /* <DEDUP_REMOVED lines=8> */
.L_x_63396:
        /* <DEDUP_REMOVED lines=16> */
.L_x_71952:


//--------------------- .text._ZN2at6native18elementwise_kernelILi128ELi4EZNS0_15gpu_kernel_implIZNS0_50_GLOBAL__N__2680c7bb_12_PowKernel_cu_7dd49032_316822pow_scalar_tensor_implIlEEvRNS_18TensorIteratorBaseET_EUllE_EEvS6_RKS7_EUliE_EEviT1_ --------------------------
	.section	.text._ZN2at6native18elementwise_kernelILi128ELi4EZNS0_15gpu_kernel_implIZNS0_50_GLOBAL__N__2680c7bb_12_PowKernel_cu_7dd49032_316822pow_scalar_tensor_implIlEEvRNS_18TensorIteratorBaseET_EUllE_EEvS6_RKS7_EUliE_EEviT1_,"ax",@progbits
	.align	128
        .global         _ZN2at6native18elementwise_kernelILi128ELi4EZNS0_15gpu_kernel_implIZNS0_50_GLOBAL__N__2680c7bb_12_PowKernel_cu_7dd49032_316822pow_scalar_tensor_implIlEEvRNS_18TensorIteratorBaseET_EUllE_EEvS6_RKS7_EUliE_EEviT1_
        .type           _ZN2at6native18elementwise_kernelILi128ELi4EZNS0_15gpu_kernel_implIZNS0_50_GLOBAL__N__2680c7bb_12_PowKernel_cu_7dd49032_316822pow_scalar_tensor_implIlEEvRNS_18TensorIteratorBaseET_EUllE_EEvS6_RKS7_EUliE_EEviT1_,@function
        .size           _ZN2at6native18elementwise_kernelILi128ELi4EZNS0_15gpu_kernel_implIZNS0_50_GLOBAL__N__2680c7bb_12_PowKernel_cu_7dd49032_316822pow_scalar_tensor_implIlEEvRNS_18TensorIteratorBaseET_EUllE_EEvS6_RKS7_EUliE_EEviT1_,(.L_x_71953 - _ZN2at6native18elementwise_kernelILi128ELi4EZNS0_15gpu_kernel_implIZNS0_50_GLOBAL__N__2680c7bb_12_PowKernel_cu_7dd49032_316822pow_scalar_tensor_implIlEEvRNS_18TensorIteratorBaseET_EUllE_EEvS6_RKS7_EUliE_EEviT1_)
        .other          _ZN2at6native18elementwise_kernelILi128ELi4EZNS0_15gpu_kernel_implIZNS0_50_GLOBAL__N__2680c7bb_12_PowKernel_cu_7dd49032_316822pow_scalar_tensor_implIlEEvRNS_18TensorIteratorBaseET_EUllE_EEvS6_RKS7_EUliE_EEviT1_,@"STO_CUDA_ENTRY STV_DEFAULT"
_ZN2at6native18elementwise_kernelILi128ELi4EZNS0_15gpu_kernel_implIZNS0_50_GLOBAL__N__2680c7bb_12_PowKernel_cu_7dd49032_316822pow_scalar_tensor_implIlEEvRNS_18TensorIteratorBaseET_EUllE_EEvS6_RKS7_EUliE_EEviT1_:
.text._ZN2at6native18elementwise_kernelILi128ELi4EZNS0_15gpu_kernel_implIZNS0_50_GLOBAL__N__2680c7bb_12_PowKernel_cu_7dd49032_316822pow_scalar_tensor_implIlEEvRNS_18TensorIteratorBaseET_EUllE_EEvS6_RKS7_EUliE_EEviT1_:
        /* <DEDUP_REMOVED lines=313> */
.L_x_63399:
        /* <DEDUP_REMOVED lines=21> */
.L_x_63403:
[----:B------:R0:W5:Y:S01]  /*14e0*/  LDG.E.U8 R2, desc[UR36][R4.64] ;  /* 0x0000002404027981 */ /* 0x000162000c1e1100 */
[----:B------:R-:W-:Y:S01]  /*14f0*/  IMAD.MOV.U32 R3, RZ, RZ, RZ ;  /* 0x000000ffff037224 */ /* 0x000fe200078e00ff */
[----:B------:R-:W-:Y:S06]  /*1500*/  BRA `(.L_x_63405) ;  /* 0x0000000c00487947 */ /* 0x000fec0003800000 */
.L_x_63402:
        /* <DEDUP_REMOVED lines=8> */
.L_x_63407:
[----:B------:R-:W2:Y:S02]  /*1590*/  LDG.E R2, desc[UR36][R4.64] ;  /* 0x0000002404027981 */ /* 0x000ea4000c1e1900 */
[----:B--2---:R-:W-:Y:S01]  /*15a0*/  SHF.R.S32.HI R3, RZ, 0x1f, R2 ;  /* 0x0000001fff037819 */ /* 0x004fe20000011402 */
[----:B------:R-:W-:Y:S06]  /*15b0*/  BRA `(.L_x_63405) ;  /* 0x0000000c001c7947 */ /* 0x000fec0003800000 */
.L_x_63406:
[----:B------:R-:W2:Y:S02]  /*15c0*/  LDG.E.S16 R2, desc[UR36][R4.64] ;  /* 0x0000002404027981 */ /* 0x000ea4000c1e1700 */
[----:B--2---:R-:W-:Y:S01]  /*15d0*/  SHF.R.S32.HI R3, RZ, 0x1f, R2 ;  /* 0x0000001fff037819 */ /* 0x004fe20000011402 */
[----:B------:R-:W-:Y:S06]  /*15e0*/  BRA `(.L_x_63405) ;  /* 0x0000000c00107947 */ /* 0x000fec0003800000 */
.L_x_63401:
        /* <DEDUP_REMOVED lines=9> */
.L_x_63409:
[----:B------:R-:W2:Y:S02]  /*1680*/  LDG.E.U16 R4, desc[UR36][R4.64] ;  /* 0x0000002404047981 */ /* 0x000ea4000c1e1500 */
[----:B--2---:R-:W-:-:S06]  /*1690*/  HADD2.F32 R2, -RZ, R4.H0_H0 ;  /* 0x20000004ff027230 */ /* 0x004fcc0000004100 */
[----:B------:R-:W0:Y:S01]  /*16a0*/  F2I.S64.TRUNC R2, R2 ;  /* 0x0000000200027311 */ /* 0x000e22000020d900 */
[----:B------:R-:W-:Y:S05]  /*16b0*/  BRA `(.L_x_63405) ;  /* 0x0000000800dc7947 */ /* 0x000fea0003800000 */
.L_x_63408:
        /* <DEDUP_REMOVED lines=9> */
.L_x_63411:
[----:B------:R-:W2:Y:S02]  /*1750*/  LDG.E.U16 R4, desc[UR36][R4.64] ;  /* 0x0000002404047981 */ /* 0x000ea4000c1e1500 */
[----:B--2---:R-:W-:-:S06]  /*1760*/  HADD2.F32 R2, -RZ, R4.H0_H0 ;  /* 0x20000004ff027230 */ /* 0x004fcc0000004100 */
[----:B------:R-:W0:Y:S01]  /*1770*/  F2I.S64.TRUNC R2, R2 ;  /* 0x0000000200027311 */ /* 0x000e22000020d900 */
[----:B------:R-:W-:Y:S05]  /*1780*/  BRA `(.L_x_63405) ;  /* 0x0000000800a87947 */ /* 0x000fea0003800000 */
.L_x_63410:
[----:B------:R-:W2:Y:S02]  /*1790*/  LDG.E.64 R2, desc[UR36][R4.64] ;  /* 0x0000002404027981 */ /* 0x000ea4000c1e1b00 */
[----:B--2---:R-:W0:Y:S01]  /*17a0*/  F2I.S64.F64.TRUNC R2, R2 ;  /* 0x0000000200027311 */ /* 0x004e22000030d900 */
[----:B------:R-:W-:Y:S05]  /*17b0*/  BRA `(.L_x_63405) ;  /* 0x00000008009c7947 */ /* 0x000fea0003800000 */
.L_x_63400:
        /* <DEDUP_REMOVED lines=13> */
.L_x_63414:
[----:B------:R-:W2:Y:S02]  /*1890*/  LDG.E.64 R2, desc[UR36][R4.64] ;  /* 0x0000002404027981 */ /* 0x000ea4000c1e1b00 */
[----:B--2---:R-:W0:Y:S01]  /*18a0*/  F2I.S64.F64.TRUNC R2, R2 ;  /* 0x0000000200027311 */ /* 0x004e22000030d900 */
[----:B------:R-:W-:Y:S05]  /*18b0*/  BRA `(.L_x_63405) ;  /* 0x00000008005c7947 */ /* 0x000fea0003800000 */
.L_x_63413:
        /* <DEDUP_REMOVED lines=27> */
.L_x_63416:
        /* <DEDUP_REMOVED lines=14> */
.L_x_63415:
[----:B------:R-:W2:Y:S02]  /*1b50*/  LDG.E.U16 R2, desc[UR36][R4.64] ;  /* 0x0000002404027981 */ /* 0x000ea4000c1e1500 */
[----:B--2---:R-:W-:-:S06]  /*1b60*/  IMAD.U32 R2, R2, 0x10000, RZ ;  /* 0x0001000002027824 */ /* 0x004fcc00078e00ff */
[----:B------:R-:W0:Y:S01]  /*1b70*/  F2I.S64.TRUNC R2, R2 ;  /* 0x0000000200027311 */ /* 0x000e22000020d900 */
[----:B------:R-:W-:Y:S05]  /*1b80*/  BRA `(.L_x_63405) ;  /* 0x0000000400a87947 */ /* 0x000fea0003800000 */
.L_x_63412:
        /* <DEDUP_REMOVED lines=11> */
.L_x_63419:
        /* <DEDUP_REMOVED lines=21> */
.L_x_63423:
[----:B------:R-:W-:Y:S05]  /*1d90*/  BSYNC B1 ;  /* 0x0000000000017941 */ /* 0x000fea0003800000 */
.L_x_63422:
[----:B------:R-:W-:Y:S01]  /*1da0*/  IMAD.SHL.U32 R2, R2, 0x100000, RZ ;  /* 0x0010000002027824 */ /* 0x000fe200078e00ff */
[----:B------:R-:W-:-:S04]  /*1db0*/  LEA R3, R0, 0x3b800000, 0x17 ;  /* 0x3b80000000037811 */ /* 0x000fc800078eb8ff */
[----:B------:R-:W-:-:S07]  /*1dc0*/  LOP3.LUT R2, R3, R2, R4, 0xfe, !PT ;  /* 0x0000000203027212 */ /* 0x000fce00078efe04 */
.L_x_63421:
[----:B------:R-:W-:Y:S05]  /*1dd0*/  BSYNC B0 ;  /* 0x0000000000007941 */ /* 0x000fea0003800000 */
.L_x_63420:
[----:B------:R-:W1:Y:S01]  /*1de0*/  F2I.S64.TRUNC R2, R2 ;  /* 0x0000000200027311 */ /* 0x000e62000020d900 */
[----:B------:R-:W-:Y:S05]  /*1df0*/  BRA `(.L_x_63405) ;  /* 0x00000004000c7947 */ /* 0x000fea0003800000 */
.L_x_63418:
        /* <DEDUP_REMOVED lines=21> */
.L_x_63427:
[----:B------:R-:W-:Y:S05]  /*1f50*/  BSYNC B1 ;  /* 0x0000000000017941 */ /* 0x000fea0003800000 */
.L_x_63426:
[----:B------:R-:W-:Y:S01]  /*1f60*/  IMAD.SHL.U32 R2, R2, 0x200000, RZ ;  /* 0x0020000002027824 */ /* 0x000fe200078e00ff */
[----:B------:R-:W-:-:S04]  /*1f70*/  LEA R3, R0, 0x37800000, 0x17 ;  /* 0x3780000000037811 */ /* 0x000fc800078eb8ff */
[----:B------:R-:W-:-:S07]  /*1f80*/  LOP3.LUT R2, R3, R2, R4, 0xfe, !PT ;  /* 0x0000000203027212 */ /* 0x000fce00078efe04 */
.L_x_63425:
[----:B------:R-:W-:Y:S05]  /*1f90*/  BSYNC B0 ;  /* 0x0000000000007941 */ /* 0x000fea0003800000 */
.L_x_63424:
[----:B------:R-:W2:Y:S01]  /*1fa0*/  F2I.S64.TRUNC R2, R2 ;  /* 0x0000000200027311 */ /* 0x000ea2000020d900 */
[----:B------:R-:W-:Y:S05]  /*1fb0*/  BRA `(.L_x_63405) ;  /* 0x00000000009c7947 */ /* 0x000fea0003800000 */
.L_x_63417:
        /* <DEDUP_REMOVED lines=14> */
.L_x_63431:
[----:B------:R-:W-:Y:S05]  /*20a0*/  BSYNC B0 ;  /* 0x0000000000007941 */ /* 0x000fea0003800000 */
.L_x_63430:
[----:B------:R-:W4:Y:S01]  /*20b0*/  F2I.S64.TRUNC R2, R2 ;  /* 0x0000000200027311 */ /* 0x000f22000020d900 */
[----:B------:R-:W-:Y:S05]  /*20c0*/  BRA `(.L_x_63405) ;  /* 0x0000000000587947 */ /* 0x000fea0003800000 */
.L_x_63404:
        /* <DEDUP_REMOVED lines=16> */
.L_x_63432:
[----:B------:R-:W-:Y:S01]  /*21d0*/  CS2R R2, SRZ ;  /* 0x0000000000027805 */ /* 0x000fe2000001ff00 */
[----:B------:R-:W-:Y:S06]  /*21e0*/  BRA `(.L_x_63405) ;  /* 0x0000000000107947 */ /* 0x000fec0003800000 */
.L_x_63429:
[----:B------:R0:W5:Y:S01]  /*21f0*/  LDG.E.64 R2, desc[UR36][R4.64] ;  /* 0x0000002404027981 */ /* 0x000162000c1e1b00 */
[----:B------:R-:W-:Y:S05]  /*2200*/  BRA `(.L_x_63405) ;  /* 0x0000000000087947 */ /* 0x000fea0003800000 */
.L_x_63428:
[----:B------:R3:W5:Y:S01]  /*2210*/  LDG.E R2, desc[UR36][R4.64] ;  /* 0x0000002404027981 */ /* 0x000762000c1e1900 */
[----:B------:R-:W-:-:S07]  /*2220*/  IMAD.MOV.U32 R3, RZ, RZ, RZ ;  /* 0x000000ffff037224 */ /* 0x000fce00078e00ff */
.L_x_63405:
[----:B012-45:R-:W-:Y:S01]  /*2230*/  ISETP.GE.AND P0, PT, R3, RZ, PT ;  /* 0x000000ff0300720c */ /* 0x037fe20003f06270 */
        /* <DEDUP_REMOVED lines=8> */
[----:B------:R-:W0:Y:S01]  /*22c0*/  LDC.64 R4, c[0x0][0x420] ;  /* 0x00010800ff047b82 */ /* 0x000e220000000a00 */
[----:B------:R-:W-:-:S04]  /*22d0*/  LOP3.LUT R0, R2, 0x1, RZ, 0xc0, !PT ;  /* 0x0000000102007812 */ /* 0x000fc800078ec0ff */
[----:B------:R-:W-:Y:S02]  /*22e0*/  ISETP.NE.U32.AND P0, PT, R0, 0x1, PT ;  /* 0x000000010000780c */ /* 0x000fe40003f05070 */
[----:B------:R-:W-:Y:S02]  /*22f0*/  IADD3 R0, P2, R2, 0x1, RZ ;  /* 0x0000000102007810 */ /* 0x000fe40007f5e0ff */
[----:B------:R-:W-:Y:S02]  /*2300*/  ISETP.NE.U32.AND.EX P0, PT, RZ, RZ, PT, P0 ;  /* 0x000000ffff00720c */ /* 0x000fe40003f05100 */
[----:B------:R-:W-:Y:S01]  /*2310*/  ISETP.GE.U32.AND P1, PT, R0, 0x3, PT ;  /* 0x000000030000780c */ /* 0x000fe20003f26070 */
[----:B------:R-:W-:Y:S01]  /*2320*/  IMAD.X R0, RZ, RZ, R3, P2 ;  /* 0x000000ffff007224 */ /* 0x000fe200010e0603 */
[----:B------:R-:W-:-:S04]  /*2330*/  LEA.HI R8, P2, R3, R2, RZ, 0x1 ;  /* 0x0000000203087211 */ /* 0x000fc800078508ff */
[----:B------:R-:W-:Y:S01]  /*2340*/  ISETP.GE.U32.AND.EX P1, PT, R0, RZ, PT, P1 ;  /* 0x000000ff0000720c */ /* 0x000fe20003f26110 */
[----:B------:R-:W-:Y:S01]  /*2350*/  IMAD.X R9, RZ, RZ, R3, P2 ;  /* 0x000000ffff097224 */ /* 0x000fe200010e0603 */
[C---:B0-----:R-:W-:Y:S01]  /*2360*/  SEL R6, R4.reuse, 0x1, !P0 ;  /* 0x0000000104067807 */ /* 0x041fe20004000000 */
[CC--:B------:R-:W-:Y:S01]  /*2370*/  IMAD R0, R5.reuse, R4.reuse, RZ ;  /* 0x0000000405007224 */ /* 0x0c0fe200078e02ff */
[----:B------:R-:W-:Y:S01]  /*2380*/  SEL R11, R5, RZ, !P0 ;  /* 0x000000ff050b7207 */ /* 0x000fe20004000000 */
[----:B------:R-:W-:-:S04]  /*2390*/  IMAD.WIDE.U32 R2, R4, R4, RZ ;  /* 0x0000000404027225 */ /* 0x000fc800078e00ff */
[----:B------:R-:W-:-:S04]  /*23a0*/  IMAD.WIDE.U32 R6, R6, 0x1, RZ ;  /* 0x0000000106067825 */ /* 0x000fc800078e00ff */
[----:B------:R-:W-:Y:S02]  /*23b0*/  IMAD R13, R4, R5, R0 ;  /* 0x00000005040d7224 */ /* 0x000fe400078e0200 */
[----:B------:R-:W-:Y:S02]  /*23c0*/  IMAD.IADD R5, R7, 0x1, R11 ;  /* 0x0000000107057824 */ /* 0x000fe400078e020b */
[----:B------:R-:W-:Y:S01]  /*23d0*/  IMAD.MOV.U32 R0, RZ, RZ, R6 ;  /* 0x000000ffff007224 */ /* 0x000fe200078e0006 */
[----:B------:R-:W-:Y:S06]  /*23e0*/  @!P1 BRA `(.L_x_63436) ;  /* 0x0000000000709947 */ /* 0x000fec0003800000 */
[----:B------:R-:W-:Y:S01]  /*23f0*/  IMAD.MOV.U32 R6, RZ, RZ, R2 ;  /* 0x000000ffff067224 */ /* 0x000fe200078e0002 */
[----:B------:R-:W-:Y:S01]  /*2400*/  SHF.R.S64 R2, R8, 0x1, R9 ;  /* 0x0000000108027819 */ /* 0x000fe20000001009 */
[----:B------:R-:W-:Y:S01]  /*2410*/  IMAD.IADD R3, R3, 0x1, R13 ;  /* 0x0000000103037824 */ /* 0x000fe200078e020d */
[----:B------:R-:W-:-:S07]  /*2420*/  SHF.R.S32.HI R7, RZ, 0x1, R9 ;  /* 0x00000001ff077819 */ /* 0x000fce0000011409 */
.L_x_63437:
        /* <DEDUP_REMOVED lines=24> */
.L_x_63436:
[----:B------:R-:W-:Y:S05]  /*25b0*/  BSYNC B1 ;  /* 0x0000000000017941 */ /* 0x000fea0003800000 */
.L_x_63435:
[----:B------:R-:W-:Y:S05]  /*25c0*/  BRA `(.L_x_63438) ;  /* 0x0000000000487947 */ /* 0x000fea0003800000 */
.L_x_63434:
[----:B------:R-:W0:Y:S01]  /*25d0*/  LDC.64 R6, c[0x0][0x420] ;  /* 0x00010800ff067b82 */ /* 0x000e220000000a00 */
[----:B------:R-:W-:Y:S02]  /*25e0*/  IMAD.MOV.U32 R0, RZ, RZ, 0x1 ;  /* 0x00000001ff007424 */ /* 0x000fe400078e00ff */
[----:B---3--:R-:W-:Y:S01]  /*25f0*/  IMAD.MOV.U32 R5, RZ, RZ, RZ ;  /* 0x000000ffff057224 */ /* 0x008fe200078e00ff */
[----:B0-----:R-:W-:-:S04]  /*2600*/  ISETP.NE.U32.AND P0, PT, R6, 0x1, PT ;  /* 0x000000010600780c */ /* 0x001fc80003f05070 */
[----:B------:R-:W-:-:S13]  /*2610*/  ISETP.NE.AND.EX P0, PT, R7, RZ, PT, P0 ;  /* 0x000000ff0700720c */ /* 0x000fda0003f05300 */
[----:B------:R-:W-:Y:S05]  /*2620*/  @!P0 BRA `(.L_x_63438) ;  /* 0x0000000000308947 */ /* 0x000fea0003800000 */
[----:B------:R-:W-:-:S04]  /*2630*/  ISETP.NE.U32.AND P0, PT, R6, -0x1, PT ;  /* 0xffffffff0600780c */ /* 0x000fc80003f05070 */
[----:B------:R-:W-:-:S13]  /*2640*/  ISETP.NE.AND.EX P0, PT, R7, -0x1, PT, P0 ;  /* 0xffffffff0700780c */ /* 0x000fda0003f05300 */
[----:B------:R-:W-:Y:S05]  /*2650*/  @P0 BRA `(.L_x_63439) ;  /* 0x00000000001c0947 */ /* 0x000fea0003800000 */
[----:B------:R-:W-:Y:S01]  /*2660*/  LOP3.LUT R2, R2, 0x1, RZ, 0xc0, !PT ;  /* 0x0000000102027812 */ /* 0x000fe200078ec0ff */
[----:B------:R-:W-:-:S03]  /*2670*/  IMAD.MOV.U32 R0, RZ, RZ, 0x1 ;  /* 0x00000001ff007424 */ /* 0x000fc600078e00ff */
[----:B------:R-:W-:-:S04]  /*2680*/  ISETP.NE.U32.AND P0, PT, R2, 0x1, PT ;  /* 0x000000010200780c */ /* 0x000fc80003f05070 */
[----:B------:R-:W-:-:S04]  /*2690*/  ISETP.NE.U32.AND.EX P0, PT, RZ, RZ, PT, P0 ;  /* 0x000000ffff00720c */ /* 0x000fc80003f05100 */
[----:B------:R-:W-:Y:S02]  /*26a0*/  SEL R0, R0, 0xffffffff, P0 ;  /* 0xffffffff00007807 */ /* 0x000fe40000000000 */
[----:B------:R-:W-:Y:S01]  /*26b0*/  SEL R5, RZ, 0xffffffff, P0 ;  /* 0xffffffffff057807 */ /* 0x000fe20000000000 */
[----:B------:R-:W-:Y:S06]  /*26c0*/  BRA `(.L_x_63438) ;  /* 0x0000000000087947 */ /* 0x000fec0003800000 */
.L_x_63439:
[----:B------:R-:W-:Y:S02]  /*26d0*/  IMAD.MOV.U32 R0, RZ, RZ, RZ ;  /* 0x000000ffff007224 */ /* 0x000fe400078e00ff */
[----:B------:R-:W-:-:S07]  /*26e0*/  IMAD.MOV.U32 R5, RZ, RZ, RZ ;  /* 0x000000ffff057224 */ /* 0x000fce00078e00ff */
.L_x_63438:
[----:B------:R-:W-:Y:S05]  /*26f0*/  BSYNC B0 ;  /* 0x0000000000007941 */ /* 0x000fea0003800000 */
.L_x_63433:
        /* <DEDUP_REMOVED lines=15> */
.L_x_63443:
[----:B------:R0:W-:Y:S01]  /*27f0*/  STG.E.U8 desc[UR36][R16.64], R4 ;  /* 0x0000000410007986 */ /* 0x0001e2000c101124 */
[----:B------:R-:W-:Y:S05]  /*2800*/  BRA `(.L_x_63445) ;  /* 0x0000000c004c7947 */ /* 0x000fea0003800000 */
.L_x_63442:
        /* <DEDUP_REMOVED lines=8> */
.L_x_63447:
[----:B------:R0:W-:Y:S01]  /*2890*/  STG.E desc[UR36][R16.64], R4 ;  /* 0x0000000410007986 */ /* 0x0001e2000c101924 */
[----:B------:R-:W-:Y:S05]  /*28a0*/  BRA `(.L_x_63445) ;  /* 0x0000000c00247947 */ /* 0x000fea0003800000 */
.L_x_63446:
[----:B------:R0:W-:Y:S01]  /*28b0*/  STG.E.U16 desc[UR36][R16.64], R4 ;  /* 0x0000000410007986 */ /* 0x0001e2000c101524 */
[----:B------:R-:W-:Y:S05]  /*28c0*/  BRA `(.L_x_63445) ;  /* 0x0000000c001c7947 */ /* 0x000fea0003800000 */
.L_x_63441:
        /* <DEDUP_REMOVED lines=9> */
.L_x_63449:
[----:B------:R-:W0:Y:S02]  /*2960*/  I2F.S64 R0, R4 ;  /* 0x0000000400007312 */ /* 0x000e240000301400 */
[----:B0-----:R-:W-:-:S05]  /*2970*/  F2FP.F16.F32.PACK_AB R0, RZ, R0 ;  /* 0x00000000ff00723e */ /* 0x001fca00000000ff */
[----:B------:R0:W-:Y:S01]  /*2980*/  STG.E.U16 desc[UR36][R16.64], R0 ;  /* 0x0000000010007986 */ /* 0x0001e2000c101524 */
[----:B------:R-:W-:Y:S05]  /*2990*/  BRA `(.L_x_63445) ;  /* 0x0000000800e87947 */ /* 0x000fea0003800000 */
.L_x_63448:
        /* <DEDUP_REMOVED lines=10> */
.L_x_63451:
[----:B------:R-:W0:Y:S02]  /*2a40*/  I2F.S64 R4, R4 ;  /* 0x0000000400047312 */ /* 0x000e240000301400 */
[----:B0-----:R-:W-:-:S04]  /*2a50*/  F2FP.F16.F32.PACK_AB R3, RZ, R4 ;  /* 0x00000004ff03723e */ /* 0x001fc800000000ff */
[----:B------:R-:W-:-:S05]  /*2a60*/  PRMT R3, R3, 0x5410, RZ ;  /* 0x0000541003037816 */ /* 0x000fca00000000ff */
[----:B------:R2:W-:Y:S01]  /*2a70*/  STG.E desc[UR36][R16.64], R3 ;  /* 0x0000000310007986 */ /* 0x0005e2000c101924 */
[----:B------:R-:W-:Y:S05]  /*2a80*/  BRA `(.L_x_63445) ;  /* 0x0000000800ac7947 */ /* 0x000fea0003800000 */
.L_x_63450:
[----:B------:R-:W0:Y:S02]  /*2a90*/  I2F.F64.S64 R2, R4 ;  /* 0x0000000400027312 */ /* 0x000e240000301c00 */
[----:B0-----:R4:W-:Y:S01]  /*2aa0*/  STG.E.64 desc[UR36][R16.64], R2 ;  /* 0x0000000210007986 */ /* 0x0019e2000c101b24 */
[----:B------:R-:W-:Y:S05]  /*2ab0*/  BRA `(.L_x_63445) ;  /* 0x0000000800a07947 */ /* 0x000fea0003800000 */
.L_x_63440:
        /* <DEDUP_REMOVED lines=13> */
.L_x_63454:
[----:B------:R-:W0:Y:S01]  /*2b90*/  I2F.F64.S64 R4, R4 ;  /* 0x0000000400047312 */ /* 0x000e220000301c00 */
[----:B------:R-:W-:-:S05]  /*2ba0*/  CS2R R6, SRZ ;  /* 0x0000000000067805 */ /* 0x000fca000001ff00 */
[----:B0-----:R0:W-:Y:S01]  /*2bb0*/  STG.E.128 desc[UR36][R16.64], R4 ;  /* 0x0000000410007986 */ /* 0x0011e2000c101d24 */
[----:B------:R-:W-:Y:S05]  /*2bc0*/  BRA `(.L_x_63445) ;  /* 0x00000008005c7947 */ /* 0x000fea0003800000 */
.L_x_63453:
        /* <DEDUP_REMOVED lines=21> */
.L_x_63458:
[----:B------:R-:W-:Y:S05]  /*2d20*/  BSYNC B0 ;  /* 0x0000000000007941 */ /* 0x000fea0003800000 */
.L_x_63457:
[----:B------:R-:W-:-:S05]  /*2d30*/  LOP3.LUT R3, R0, R3, RZ, 0xfc, !PT ;  /* 0x0000000300037212 */ /* 0x000fca00078efcff */
[----:B------:R0:W-:Y:S01]  /*2d40*/  STG.E.U8 desc[UR36][R16.64], R3 ;  /* 0x0000000310007986 */ /* 0x0001e2000c101124 */
[----:B------:R-:W-:Y:S05]  /*2d50*/  BRA `(.L_x_63445) ;  /* 0x0000000400f87947 */ /* 0x000fea0003800000 */
.L_x_63456:
        /* <DEDUP_REMOVED lines=13> */
.L_x_63460:
[----:B------:R-:W-:Y:S01]  /*2e30*/  IMAD.MOV.U32 R0, RZ, RZ, 0x7f ;  /* 0x0000007fff007424 */ /* 0x000fe200078e00ff */
[----:B------:R-:W-:-:S04]  /*2e40*/  ISETP.GT.U32.AND P0, PT, R2, 0x7f800000, PT ;  /* 0x7f8000000200780c */ /* 0x000fc80003f04070 */
[----:B------:R-:W-:-:S09]  /*2e50*/  SEL R0, R0, 0x7c, P0 ;  /* 0x0000007c00007807 */ /* 0x000fd20000000000 */
.L_x_63461:
[----:B------:R-:W-:Y:S05]  /*2e60*/  BSYNC B0 ;  /* 0x0000000000007941 */ /* 0x000fea0003800000 */
.L_x_63459:
[----:B------:R-:W-:-:S04]  /*2e70*/  LOP3.LUT R2, R5, 0x80000000, RZ, 0xc0, !PT ;  /* 0x8000000005027812 */ /* 0x000fc800078ec0ff */
[----:B------:R-:W-:-:S04]  /*2e80*/  SHF.R.U32.HI R3, RZ, 0x18, R2 ;  /* 0x00000018ff037819 */ /* 0x000fc80000011602 */
[----:B------:R-:W-:-:S05]  /*2e90*/  LOP3.LUT R3, R0, R3, RZ, 0xfc, !PT ;  /* 0x0000000300037212 */ /* 0x000fca00078efcff */
[----:B------:R0:W-:Y:S01]  /*2ea0*/  STG.E.U8 desc[UR36][R16.64], R3 ;  /* 0x0000000310007986 */ /* 0x0001e2000c101124 */
[----:B------:R-:W-:Y:S05]  /*2eb0*/  BRA `(.L_x_63445) ;  /* 0x0000000400a07947 */ /* 0x000fea0003800000 */
.L_x_63455:
[----:B------:R-:W0:Y:S02]  /*2ec0*/  I2F.S64 R0, R4 ;  /* 0x0000000400007312 */ /* 0x000e240000301400 */
[----:B0-----:R-:W-:-:S05]  /*2ed0*/  F2FP.BF16.F32.PACK_AB R0, RZ, R0 ;  /* 0x00000000ff00723e */ /* 0x001fca00000010ff */
[----:B------:R0:W-:Y:S01]  /*2ee0*/  STG.E.U16 desc[UR36][R16.64], R0 ;  /* 0x0000000010007986 */ /* 0x0001e2000c101524 */
[----:B------:R-:W-:Y:S05]  /*2ef0*/  BRA `(.L_x_63445) ;  /* 0x0000000400907947 */ /* 0x000fea0003800000 */
.L_x_63452:
        /* <DEDUP_REMOVED lines=10> */
.L_x_63464:
        /* <DEDUP_REMOVED lines=17> */
.L_x_63467:
[----:B------:R-:W-:-:S04]  /*30b0*/  LOP3.LUT R2, R5, 0x80000000, RZ, 0xc0, !PT ;  /* 0x8000000005027812 */ /* 0x000fc800078ec0ff */
[----:B------:R-:W-:-:S04]  /*30c0*/  SHF.R.U32.HI R3, RZ, 0x18, R2 ;  /* 0x00000018ff037819 */ /* 0x000fc80000011602 */
[----:B------:R-:W-:-:S04]  /*30d0*/  LOP3.LUT R0, R0, R3, RZ, 0xfc, !PT ;  /* 0x0000000300007212 */ /* 0x000fc800078efcff */
[----:B------:R-:W-:-:S07]  /*30e0*/  PRMT R8, R0, 0x7610, R8 ;  /* 0x0000761000087816 */ /* 0x000fce0000000008 */
.L_x_63466:
[----:B------:R-:W-:Y:S05]  /*30f0*/  BSYNC B0 ;  /* 0x0000000000007941 */ /* 0x000fea0003800000 */
.L_x_63465:
[----:B------:R0:W-:Y:S01]  /*3100*/  STG.E.U8 desc[UR36][R16.64], R8 ;  /* 0x0000000810007986 */ /* 0x0001e2000c101124 */
[----:B------:R-:W-:Y:S05]  /*3110*/  BRA `(.L_x_63445) ;  /* 0x0000000400087947 */ /* 0x000fea0003800000 */
.L_x_63463:
        /* <DEDUP_REMOVED lines=17> */
.L_x_63470:
[----:B------:R-:W-:-:S04]  /*3230*/  LOP3.LUT R2, R5, 0x80000000, RZ, 0xc0, !PT ;  /* 0x8000000005027812 */ /* 0x000fc800078ec0ff */
[----:B------:R-:W-:-:S04]  /*3240*/  SHF.R.U32.HI R3, RZ, 0x18, R2 ;  /* 0x00000018ff037819 */ /* 0x000fc80000011602 */
[----:B------:R-:W-:-:S04]  /*3250*/  LOP3.LUT R0, R0, R3, RZ, 0xfc, !PT ;  /* 0x0000000300007212 */ /* 0x000fc800078efcff */
[----:B------:R-:W-:-:S07]  /*3260*/  PRMT R8, R0, 0x7610, R8 ;  /* 0x0000761000087816 */ /* 0x000fce0000000008 */
.L_x_63469:
[----:B------:R-:W-:Y:S05]  /*3270*/  BSYNC B0 ;  /* 0x0000000000007941 */ /* 0x000fea0003800000 */
.L_x_63468:
[----:B------:R0:W-:Y:S01]  /*3280*/  STG.E.U8 desc[UR36][R16.64], R8 ;  /* 0x0000000810007986 */ /* 0x0001e2000c101124 */
[----:B------:R-:W-:Y:S05]  /*3290*/  BRA `(.L_x_63445) ;  /* 0x0000000000a87947 */ /* 0x000fea0003800000 */
.L_x_63462:
        /* <DEDUP_REMOVED lines=22> */
.L_x_63444:
        /* <DEDUP_REMOVED lines=16> */
.L_x_63473:
[----:B------:R-:W-:Y:S05]  /*3500*/  BRA `(.L_x_63445) ;  /* 0x00000000000c7947 */ /* 0x000fea0003800000 */
.L_x_63472:
[----:B------:R0:W-:Y:S01]  /*3510*/  STG.E.64 desc[UR36][R16.64], R4 ;  /* 0x0000000410007986 */ /* 0x0001e2000c101b24 */
[----:B------:R-:W-:Y:S05]  /*3520*/  BRA `(.L_x_63445) ;  /* 0x0000000000047947 */ /* 0x000fea0003800000 */
.L_x_63471:
[----:B------:R0:W-:Y:S02]  /*3530*/  STG.E desc[UR36][R16.64], R4 ;  /* 0x0000000410007986 */ /* 0x0001e4000c101924 */
.L_x_63445:
[----:B------:R-:W-:-:S04]  /*3540*/  IMAD R18, R23, 0x200, R18 ;  /* 0x0000020017127824 */ /* 0x000fc800078e0212 */
[----:B------:R-:W-:-:S07]  /*3550*/  VIADD R19, R18, 0x80 ;  /* 0x0000008012137836 */ /* 0x000fce0000000000 */
.L_x_63398:
[----:B------:R-:W-:Y:S05]  /*3560*/  BSYNC B6 ;  /* 0x0000000000067941 */ /* 0x000fea0003800000 */
.L_x_63397:
        /* <DEDUP_REMOVED lines=307> */
.L_x_63476:
        /* <DEDUP_REMOVED lines=21> */
.L_x_63480:
[----:B------:R0:W5:Y:S01]  /*49f0*/  LDG.E.U8 R4, desc[UR36][R2.64] ;  /* 0x0000002402047981 */ /* 0x000162000c1e1100 */
[----:B------:R-:W-:Y:S01]  /*4a00*/  IMAD.MOV.U32 R5, RZ, RZ, RZ ;  /* 0x000000ffff057224 */ /* 0x000fe200078e00ff */
[----:B------:R-:W-:Y:S06]  /*4a10*/  BRA `(.L_x_63482) ;  /* 0x0000000c00487947 */ /* 0x000fec0003800000 */
.L_x_63479:
        /* <DEDUP_REMOVED lines=8> */
.L_x_63484:
[----:B------:R-:W2:Y:S02]  /*4aa0*/  LDG.E R4, desc[UR36][R2.64] ;  /* 0x0000002402047981 */ /* 0x000ea4000c1e1900 */
[----:B--2---:R-:W-:Y:S01]  /*4ab0*/  SHF.R.S32.HI R5, RZ, 0x1f, R4 ;  /* 0x0000001fff057819 */ /* 0x004fe20000011404 */
[----:B------:R-:W-:Y:S06]  /*4ac0*/  BRA `(.L_x_63482) ;  /* 0x0000000c001c7947 */ /* 0x000fec0003800000 */
.L_x_63483:
[----:B------:R-:W2:Y:S02]  /*4ad0*/  LDG.E.S16 R4, desc[UR36][R2.64] ;  /* 0x0000002402047981 */ /* 0x000ea4000c1e1700 */
[----:B--2---:R-:W-:Y:S01]  /*4ae0*/  SHF.R.S32.HI R5, RZ, 0x1f, R4 ;  /* 0x0000001fff057819 */ /* 0x004fe20000011404 */
[----:B------:R-:W-:Y:S06]  /*4af0*/  BRA `(.L_x_63482) ;  /* 0x0000000c00107947 */ /* 0x000fec0003800000 */
.L_x_63478:
        /* <DEDUP_REMOVED lines=9> */
.L_x_63486:
[----:B------:R-:W2:Y:S02]  /*4b90*/  LDG.E.U16 R2, desc[UR36][R2.64] ;  /* 0x0000002402027981 */ /* 0x000ea4000c1e1500 */
[----:B--2---:R-:W-:-:S06]  /*4ba0*/  HADD2.F32 R4, -RZ, R2.H0_H0 ;  /* 0x20000002ff047230 */ /* 0x004fcc0000004100 */
[----:B------:R-:W0:Y:S01]  /*4bb0*/  F2I.S64.TRUNC R4, R4 ;  /* 0x0000000400047311 */ /* 0x000e22000020d900 */
[----:B------:R-:W-:Y:S05]  /*4bc0*/  BRA `(.L_x_63482) ;  /* 0x0000000800dc7947 */ /* 0x000fea0003800000 */
.L_x_63485:
        /* <DEDUP_REMOVED lines=9> */
.L_x_63488:
[----:B------:R-:W2:Y:S02]  /*4c60*/  LDG.E.U16 R2, desc[UR36][R2.64] ;  /* 0x0000002402027981 */ /* 0x000ea4000c1e1500 */
[----:B--2---:R-:W-:-:S06]  /*4c70*/  HADD2.F32 R4, -RZ, R2.H0_H0 ;  /* 0x20000002ff047230 */ /* 0x004fcc0000004100 */
[----:B------:R-:W0:Y:S01]  /*4c80*/  F2I.S64.TRUNC R4, R4 ;  /* 0x0000000400047311 */ /* 0x000e22000020d900 */
[----:B------:R-:W-:Y:S05]  /*4c90*/  BRA `(.L_x_63482) ;  /* 0x0000000800a87947 */ /* 0x000fea0003800000 */
.L_x_63487:
[----:B------:R-:W2:Y:S02]  /*4ca0*/  LDG.E.64 R2, desc[UR36][R2.64] ;  /* 0x0000002402027981 */ /* 0x000ea4000c1e1b00 */
[----:B--2---:R0:W1:Y:S01]  /*4cb0*/  F2I.S64.F64.TRUNC R4, R2 ;  /* 0x0000000200047311 */ /* 0x004062000030d900 */
[----:B------:R-:W-:Y:S05]  /*4cc0*/  BRA `(.L_x_63482) ;  /* 0x00000008009c7947 */ /* 0x000fea0003800000 */
.L_x_63477:
        /* <DEDUP_REMOVED lines=13> */
.L_x_63491:
[----:B------:R-:W2:Y:S02]  /*4da0*/  LDG.E.64 R2, desc[UR36][R2.64] ;  /* 0x0000002402027981 */ /* 0x000ea4000c1e1b00 */
[----:B--2---:R0:W1:Y:S01]  /*4db0*/  F2I.S64.F64.TRUNC R4, R2 ;  /* 0x0000000200047311 */ /* 0x004062000030d900 */
[----:B------:R-:W-:Y:S05]  /*4dc0*/  BRA `(.L_x_63482) ;  /* 0x00000008005c7947 */ /* 0x000fea0003800000 */
.L_x_63490:
        /* <DEDUP_REMOVED lines=25> */
[----:B------:R-:W4:Y:S01]  /*4f60*/  F2I.S64.TRUNC R4, R5 ;  /* 0x0000000500047311 */ /* 0x000f22000020d900 */
[----:B------:R-:W-:Y:S05]  /*4f70*/  BRA `(.L_x_63482) ;  /* 0x0000000400f07947 */ /* 0x000fea0003800000 */
.L_x_63493:
        /* <DEDUP_REMOVED lines=14> */
.L_x_63492:
[----:B------:R-:W2:Y:S02]  /*5060*/  LDG.E.U16 R4, desc[UR36][R2.64] ;  /* 0x0000002402047981 */ /* 0x000ea4000c1e1500 */
[----:B--2---:R-:W-:-:S06]  /*5070*/  IMAD.U32 R4, R4, 0x10000, RZ ;  /* 0x0001000004047824 */ /* 0x004fcc00078e00ff */
[----:B------:R-:W2:Y:S01]  /*5080*/  F2I.S64.TRUNC R4, R4 ;  /* 0x0000000400047311 */ /* 0x000ea2000020d900 */
[----:B------:R-:W-:Y:S05]  /*5090*/  BRA `(.L_x_63482) ;  /* 0x0000000400a87947 */ /* 0x000fea0003800000 */
.L_x_63489:
        /* <DEDUP_REMOVED lines=11> */
.L_x_63496:
        /* <DEDUP_REMOVED lines=21> */
.L_x_63500:
[----:B------:R-:W-:Y:S05]  /*52a0*/  BSYNC B1 ;  /* 0x0000000000017941 */ /* 0x000fea0003800000 */
.L_x_63499:
[----:B------:R-:W-:Y:S01]  /*52b0*/  IMAD.SHL.U32 R2, R2, 0x100000, RZ ;  /* 0x0010000002027824 */ /* 0x000fe200078e00ff */
[----:B------:R-:W-:-:S04]  /*52c0*/  LEA R3, R0, 0x3b800000, 0x17 ;  /* 0x3b80000000037811 */ /* 0x000fc800078eb8ff */
[----:B------:R-:W-:-:S07]  /*52d0*/  LOP3.LUT R4, R3, R2, R4, 0xfe, !PT ;  /* 0x0000000203047212 */ /* 0x000fce00078efe04 */
.L_x_63498:
[----:B------:R-:W-:Y:S05]  /*52e0*/  BSYNC B0 ;  /* 0x0000000000007941 */ /* 0x000fea0003800000 */
.L_x_63497:
[----:B------:R-:W0:Y:S01]  /*52f0*/  F2I.S64.TRUNC R4, R4 ;  /* 0x0000000400047311 */ /* 0x000e22000020d900 */
[----:B------:R-:W-:Y:S05]  /*5300*/  BRA `(.L_x_63482) ;  /* 0x00000004000c7947 */ /* 0x000fea0003800000 */
.L_x_63495:
        /* <DEDUP_REMOVED lines=21> */
.L_x_63504:
[----:B------:R-:W-:Y:S05]  /*5460*/  BSYNC B1 ;  /* 0x0000000000017941 */ /* 0x000fea0003800000 */
.L_x_63503:
[----:B------:R-:W-:Y:S01]  /*5470*/  IMAD.SHL.U32 R2, R2, 0x200000, RZ ;  /* 0x0020000002027824 */ /* 0x000fe200078e00ff */
[----:B------:R-:W-:-:S04]  /*5480*/  LEA R3, R0, 0x37800000, 0x17 ;  /* 0x3780000000037811 */ /* 0x000fc800078eb8ff */
[----:B------:R-:W-:-:S07]  /*5490*/  LOP3.LUT R4, R3, R2, R4, 0xfe, !PT ;  /* 0x0000000203047212 */ /* 0x000fce00078efe04 */
.L_x_63502:
[----:B------:R-:W-:Y:S05]  /*54a0*/  BSYNC B0 ;  /* 0x0000000000007941 */ /* 0x000fea0003800000 */
.L_x_63501:
[----:B------:R-:W0:Y:S01]  /*54b0*/  F2I.S64.TRUNC R4, R4 ;  /* 0x0000000400047311 */ /* 0x000e22000020d900 */
[----:B------:R-:W-:Y:S05]  /*54c0*/  BRA `(.L_x_63482) ;  /* 0x00000000009c7947 */ /* 0x000fea0003800000 */
.L_x_63494:
        /* <DEDUP_REMOVED lines=14> */
.L_x_63508:
[----:B------:R-:W-:Y:S05]  /*55b0*/  BSYNC B0 ;  /* 0x0000000000007941 */ /* 0x000fea0003800000 */
.L_x_63507:
[----:B------:R-:W0:Y:S01]  /*55c0*/  F2I.S64.TRUNC R4, R4 ;  /* 0x0000000400047311 */ /* 0x000e22000020d900 */
[----:B------:R-:W-:Y:S05]  /*55d0*/  BRA `(.L_x_63482) ;  /* 0x0000000000587947 */ /* 0x000fea0003800000 */
.L_x_63481:
        /* <DEDUP_REMOVED lines=16> */
.L_x_63509:
[----:B------:R-:W-:Y:S01]  /*56e0*/  CS2R R4, SRZ ;  /* 0x0000000000047805 */ /* 0x000fe2000001ff00 */
[----:B------:R-:W-:Y:S06]  /*56f0*/  BRA `(.L_x_63482) ;  /* 0x0000000000107947 */ /* 0x000fec0003800000 */
.L_x_63506:
[----:B------:R0:W5:Y:S01]  /*5700*/  LDG.E.64 R4, desc[UR36][R2.64] ;  /* 0x0000002402047981 */ /* 0x000162000c1e1b00 */
[----:B------:R-:W-:Y:S05]  /*5710*/  BRA `(.L_x_63482) ;  /* 0x0000000000087947 */ /* 0x000fea0003800000 */
.L_x_63505:
[----:B------:R0:W5:Y:S01]  /*5720*/  LDG.E R4, desc[UR36][R2.64] ;  /* 0x0000002402047981 */ /* 0x000162000c1e1900 */
[----:B------:R-:W-:-:S07]  /*5730*/  IMAD.MOV.U32 R5, RZ, RZ, RZ ;  /* 0x000000ffff057224 */ /* 0x000fce00078e00ff */
.L_x_63482:
[----:B012345:R-:W-:Y:S01]  /*5740*/  ISETP.GE.AND P0, PT, R5, RZ, PT ;  /* 0x000000ff0500720c */ /* 0x03ffe20003f06270 */
        /* <DEDUP_REMOVED lines=27> */
[----:B------:R-:W-:Y:S01]  /*5900*/  IMAD.IADD R5, R5, 0x1, R13 ;  /* 0x0000000105057824 */ /* 0x000fe200078e020d */
[--C-:B------:R-:W-:Y:S02]  /*5910*/  SHF.R.S64 R2, R8, 0x1, R9.reuse ;  /* 0x0000000108027819 */ /* 0x100fe40000001009 */
[----:B------:R-:W-:-:S07]  /*5920*/  SHF.R.S32.HI R7, RZ, 0x1, R9 ;  /* 0x00000001ff077819 */ /* 0x000fce0000011409 */
.L_x_63514:
        /* <DEDUP_REMOVED lines=24> */
.L_x_63513:
[----:B------:R-:W-:Y:S05]  /*5ab0*/  BSYNC B1 ;  /* 0x0000000000017941 */ /* 0x000fea0003800000 */
.L_x_63512:
[----:B------:R-:W-:Y:S05]  /*5ac0*/  BRA `(.L_x_63515) ;  /* 0x0000000000487947 */ /* 0x000fea0003800000 */
.L_x_63511:
[----:B------:R-:W0:Y:S01]  /*5ad0*/  LDC.64 R6, c[0x0][0x420] ;  /* 0x00010800ff067b82 */ /* 0x000e220000000a00 */
[----:B------:R-:W-:Y:S02]  /*5ae0*/  IMAD.MOV.U32 R0, RZ, RZ, 0x1 ;  /* 0x00000001ff007424 */ /* 0x000fe400078e00ff */
[----:B------:R-:W-:Y:S01]  /*5af0*/  IMAD.MOV.U32 R3, RZ, RZ, RZ ;  /* 0x000000ffff037224 */ /* 0x000fe200078e00ff */
        /* <DEDUP_REMOVED lines=13> */
.L_x_63516:
[----:B------:R-:W-:Y:S02]  /*5bd0*/  IMAD.MOV.U32 R0, RZ, RZ, RZ ;  /* 0x000000ffff007224 */ /* 0x000fe400078e00ff */
[----:B------:R-:W-:-:S07]  /*5be0*/  IMAD.MOV.U32 R3, RZ, RZ, RZ ;  /* 0x000000ffff037224 */ /* 0x000fce00078e00ff */
.L_x_63515:
[----:B------:R-:W-:Y:S05]  /*5bf0*/  BSYNC B0 ;  /* 0x0000000000007941 */ /* 0x000fea0003800000 */
.L_x_63510:
        /* <DEDUP_REMOVED lines=15> */
.L_x_63520:
[----:B------:R0:W-:Y:S01]  /*5cf0*/  STG.E.U8 desc[UR36][R16.64], R2 ;  /* 0x0000000210007986 */ /* 0x0001e2000c101124 */
[----:B------:R-:W-:Y:S05]  /*5d00*/  BRA `(.L_x_63522) ;  /* 0x0000000c00507947 */ /* 0x000fea0003800000 */
.L_x_63519:
        /* <DEDUP_REMOVED lines=8> */
.L_x_63524:
[----:B------:R0:W-:Y:S01]  /*5d90*/  STG.E desc[UR36][R16.64], R2 ;  /* 0x0000000210007986 */ /* 0x0001e2000c101924 */
[----:B------:R-:W-:Y:S05]  /*5da0*/  BRA `(.L_x_63522) ;  /* 0x0000000c00287947 */ /* 0x000fea0003800000 */
.L_x_63523:
[----:B------:R0:W-:Y:S01]  /*5db0*/  STG.E.U16 desc[UR36][R16.64], R2 ;  /* 0x0000000210007986 */ /* 0x0001e2000c101524 */
[----:B------:R-:W-:Y:S05]  /*5dc0*/  BRA `(.L_x_63522) ;  /* 0x0000000c00207947 */ /* 0x000fea0003800000 */
.L_x_63518:
        /* <DEDUP_REMOVED lines=9> */
.L_x_63526:
[----:B------:R-:W0:Y:S02]  /*5e60*/  I2F.S64 R0, R2 ;  /* 0x0000000200007312 */ /* 0x000e240000301400 */
[----:B0-----:R-:W-:-:S05]  /*5e70*/  F2FP.F16.F32.PACK_AB R0, RZ, R0 ;  /* 0x00000000ff00723e */ /* 0x001fca00000000ff */
[----:B------:R0:W-:Y:S01]  /*5e80*/  STG.E.U16 desc[UR36][R16.64], R0 ;  /* 0x0000000010007986 */ /* 0x0001e2000c101524 */
[----:B------:R-:W-:Y:S05]  /*5e90*/  BRA `(.L_x_63522) ;  /* 0x0000000800ec7947 */ /* 0x000fea0003800000 */
.L_x_63525:
        /* <DEDUP_REMOVED lines=10> */
.L_x_63528:
[----:B------:R-:W0:Y:S02]  /*5f40*/  I2F.S64 R2, R2 ;  /* 0x0000000200027312 */ /* 0x000e240000301400 */
[----:B0-----:R-:W-:-:S04]  /*5f50*/  F2FP.F16.F32.PACK_AB R3, RZ, R2 ;  /* 0x00000002ff03723e */ /* 0x001fc800000000ff */
[----:B------:R-:W-:-:S05]  /*5f60*/  PRMT R3, R3, 0x5410, RZ ;  /* 0x0000541003037816 */ /* 0x000fca00000000ff */
[----:B------:R0:W-:Y:S01]  /*5f70*/  STG.E desc[UR36][R16.64], R3 ;  /* 0x0000000310007986 */ /* 0x0001e2000c101924 */
[----:B------:R-:W-:Y:S05]  /*5f80*/  BRA `(.L_x_63522) ;  /* 0x0000000800b07947 */ /* 0x000fea0003800000 */
.L_x_63527:
[----:B------:R-:W0:Y:S02]  /*5f90*/  I2F.F64.S64 R2, R2 ;  /* 0x0000000200027312 */ /* 0x000e240000301c00 */
[----:B0-----:R0:W-:Y:S01]  /*5fa0*/  STG.E.64 desc[UR36][R16.64], R2 ;  /* 0x0000000210007986 */ /* 0x0011e2000c101b24 */
[----:B------:R-:W-:Y:S05]  /*5fb0*/  BRA `(.L_x_63522) ;  /* 0x0000000800a47947 */ /* 0x000fea0003800000 */
.L_x_63517:
        /* <DEDUP_REMOVED lines=13> */
.L_x_63531:
[----:B------:R-:W0:Y:S01]  /*6090*/  I2F.F64.S64 R4, R2 ;  /* 0x0000000200047312 */ /* 0x000e220000301c00 */
[----:B------:R-:W-:-:S05]  /*60a0*/  CS2R R6, SRZ ;  /* 0x0000000000067805 */ /* 0x000fca000001ff00 */
[----:B0-----:R0:W-:Y:S01]  /*60b0*/  STG.E.128 desc[UR36][R16.64], R4 ;  /* 0x0000000410007986 */ /* 0x0011e2000c101d24 */
[----:B------:R-:W-:Y:S05]  /*60c0*/  BRA `(.L_x_63522) ;  /* 0x0000000800607947 */ /* 0x000fea0003800000 */
.L_x_63530:
        /* <DEDUP_REMOVED lines=21> */
.L_x_63535:
[----:B------:R-:W-:Y:S05]  /*6220*/  BSYNC B0 ;  /* 0x0000000000007941 */ /* 0x000fea0003800000 */
.L_x_63534:
[----:B------:R-:W-:-:S05]  /*6230*/  LOP3.LUT R5, R0, R5, RZ, 0xfc, !PT ;  /* 0x0000000500057212 */ /* 0x000fca00078efcff */
[----:B------:R0:W-:Y:S01]  /*6240*/  STG.E.U8 desc[UR36][R16.64], R5 ;  /* 0x0000000510007986 */ /* 0x0001e2000c101124 */
[----:B------:R-:W-:Y:S05]  /*6250*/  BRA `(.L_x_63522) ;  /* 0x0000000400fc7947 */ /* 0x000fea0003800000 */
.L_x_63533:
        /* <DEDUP_REMOVED lines=13> */
.L_x_63537:
[----:B------:R-:W-:Y:S01]  /*6330*/  IMAD.MOV.U32 R0, RZ, RZ, 0x7f ;  /* 0x0000007fff007424 */ /* 0x000fe200078e00ff */
[----:B------:R-:W-:-:S04]  /*6340*/  ISETP.GT.U32.AND P0, PT, R4, 0x7f800000, PT ;  /* 0x7f8000000400780c */ /* 0x000fc80003f04070 */
[----:B------:R-:W-:-:S09]  /*6350*/  SEL R0, R0, 0x7c, P0 ;  /* 0x0000007c00007807 */ /* 0x000fd20000000000 */
.L_x_63538:
[----:B------:R-:W-:Y:S05]  /*6360*/  BSYNC B0 ;  /* 0x0000000000007941 */ /* 0x000fea0003800000 */
.L_x_63536:
[----:B------:R-:W-:-:S04]  /*6370*/  LOP3.LUT R2, R3, 0x80000000, RZ, 0xc0, !PT ;  /* 0x8000000003027812 */ /* 0x000fc800078ec0ff */
[----:B------:R-:W-:-:S04]  /*6380*/  SHF.R.U32.HI R3, RZ, 0x18, R2 ;  /* 0x00000018ff037819 */ /* 0x000fc80000011602 */
[----:B------:R-:W-:-:S05]  /*6390*/  LOP3.LUT R3, R0, R3, RZ, 0xfc, !PT ;  /* 0x0000000300037212 */ /* 0x000fca00078efcff */
[----:B------:R0:W-:Y:S01]  /*63a0*/  STG.E.U8 desc[UR36][R16.64], R3 ;  /* 0x0000000310007986 */ /* 0x0001e2000c101124 */
[----:B------:R-:W-:Y:S05]  /*63b0*/  BRA `(.L_x_63522) ;  /* 0x0000000400a47947 */ /* 0x000fea0003800000 */
.L_x_63532:
[----:B------:R-:W0:Y:S02]  /*63c0*/  I2F.S64 R0, R2 ;  /* 0x0000000200007312 */ /* 0x000e240000301400 */
[----:B0-----:R-:W-:-:S05]  /*63d0*/  F2FP.BF16.F32.PACK_AB R0, RZ, R0 ;  /* 0x00000000ff00723e */ /* 0x001fca00000010ff */
[----:B------:R0:W-:Y:S01]  /*63e0*/  STG.E.U16 desc[UR36][R16.64], R0 ;  /* 0x0000000010007986 */ /* 0x0001e2000c101524 */
[----:B------:R-:W-:Y:S05]  /*63f0*/  BRA `(.L_x_63522) ;  /* 0x0000000400947947 */ /* 0x000fea0003800000 */
.L_x_63529:
        /* <DEDUP_REMOVED lines=10> */
.L_x_63541:
        /* <DEDUP_REMOVED lines=17> */
.L_x_63544:
[----:B------:R-:W-:-:S04]  /*65b0*/  LOP3.LUT R2, R3, 0x80000000, RZ, 0xc0, !PT ;  /* 0x8000000003027812 */ /* 0x000fc800078ec0ff */
[----:B------:R-:W-:-:S04]  /*65c0*/  SHF.R.U32.HI R3, RZ, 0x18, R2 ;  /* 0x00000018ff037819 */ /* 0x000fc80000011602 */
[----:B------:R-:W-:-:S04]  /*65d0*/  LOP3.LUT R0, R0, R3, RZ, 0xfc, !PT ;  /* 0x0000000300007212 */ /* 0x000fc800078efcff */
[----:B------:R-:W-:-:S07]  /*65e0*/  PRMT R8, R0, 0x7610, R8 ;  /* 0x0000761000087816 */ /* 0x000fce0000000008 */
.L_x_63543:
[----:B------:R-:W-:Y:S05]  /*65f0*/  BSYNC B0 ;  /* 0x0000000000007941 */ /* 0x000fea0003800000 */
.L_x_63542:
[----:B------:R3:W-:Y:S01]  /*6600*/  STG.E.U8 desc[UR36][R16.64], R8 ;  /* 0x0000000810007986 */ /* 0x0007e2000c101124 */
[----:B------:R-:W-:Y:S05]  /*6610*/  BRA `(.L_x_63522) ;  /* 0x00000004000c7947 */ /* 0x000fea0003800000 */
.L_x_63540:
        /* <DEDUP_REMOVED lines=17> */
.L_x_63547:
[----:B------:R-:W-:-:S04]  /*6730*/  LOP3.LUT R2, R3, 0x80000000, RZ, 0xc0, !PT ;  /* 0x8000000003027812 */ /* 0x000fc800078ec0ff */
[----:B------:R-:W-:-:S04]  /*6740*/  SHF.R.U32.HI R3, RZ, 0x18, R2 ;  /* 0x00000018ff037819 */ /* 0x000fc80000011602 */
[----:B------:R-:W-:-:S04]  /*6750*/  LOP3.LUT R0, R0, R3, RZ, 0xfc, !PT ;  /* 0x0000000300007212 */ /* 0x000fc800078efcff */
[----:B------:R-:W-:-:S07]  /*6760*/  PRMT R8, R0, 0x7610, R8 ;  /* 0x0000761000087816 */ /* 0x000fce0000000008 */
.L_x_63546:
[----:B------:R-:W-:Y:S05]  /*6770*/  BSYNC B0 ;  /* 0x0000000000007941 */ /* 0x000fea0003800000 */
.L_x_63545:
[----:B------:R0:W-:Y:S01]  /*6780*/  STG.E.U8 desc[UR36][R16.64], R8 ;  /* 0x0000000810007986 */ /* 0x0001e2000c101124 */
[----:B------:R-:W-:Y:S05]  /*6790*/  BRA `(.L_x_63522) ;  /* 0x0000000000ac7947 */ /* 0x000fea0003800000 */
.L_x_63539:
        /* <DEDUP_REMOVED lines=23> */
.L_x_63521:
        /* <DEDUP_REMOVED lines=16> */
.L_x_63550:
[----:B------:R-:W-:Y:S05]  /*6a10*/  BRA `(.L_x_63522) ;  /* 0x00000000000c7947 */ /* 0x000fea0003800000 */
.L_x_63549:
[----:B------:R2:W-:Y:S01]  /*6a20*/  STG.E.64 desc[UR36][R16.64], R2 ;  /* 0x0000000210007986 */ /* 0x0005e2000c101b24 */
[----:B------:R-:W-:Y:S05]  /*6a30*/  BRA `(.L_x_63522) ;  /* 0x0000000000047947 */ /* 0x000fea0003800000 */
.L_x_63548:
[----:B------:R0:W-:Y:S02]  /*6a40*/  STG.E desc[UR36][R16.64], R2 ;  /* 0x0000000210007986 */ /* 0x0001e4000c101924 */
.L_x_63522:
[----:B------:R-:W-:-:S07]  /*6a50*/  VIADD R19, R19, 0x80 ;  /* 0x0000008013137836 */ /* 0x000fce0000000000 */
.L_x_63475:
[----:B------:R-:W-:Y:S05]  /*6a60*/  BSYNC B6 ;  /* 0x0000000000067941 */ /* 0x000fea0003800000 */
.L_x_63474:
        /* <DEDUP_REMOVED lines=307> */
.L_x_63553:
        /* <DEDUP_REMOVED lines=21> */
.L_x_63557:
[----:B------:R0:W5:Y:S01]  /*7ef0*/  LDG.E.U8 R4, desc[UR36][R2.64] ;  /* 0x0000002402047981 */ /* 0x000162000c1e1100 */
[----:B------:R-:W-:Y:S01]  /*7f00*/  IMAD.MOV.U32 R5, RZ, RZ, RZ ;  /* 0x000000ffff057224 */ /* 0x000fe200078e00ff */
[----:B------:R-:W-:Y:S06]  /*7f10*/  BRA `(.L_x_63559) ;  /* 0x0000000c00487947 */ /* 0x000fec0003800000 */
.L_x_63556:
        /* <DEDUP_REMOVED lines=8> */
.L_x_63561:
[----:B------:R-:W2:Y:S02]  /*7fa0*/  LDG.E R4, desc[UR36][R2.64] ;  /* 0x0000002402047981 */ /* 0x000ea4000c1e1900 */
[----:B--2---:R-:W-:Y:S01]  /*7fb0*/  SHF.R.S32.HI R5, RZ, 0x1f, R4 ;  /* 0x0000001fff057819 */ /* 0x004fe20000011404 */
[----:B------:R-:W-:Y:S06]  /*7fc0*/  BRA `(.L_x_63559) ;  /* 0x0000000c001c7947 */ /* 0x000fec0003800000 */
.L_x_63560:
[----:B------:R-:W2:Y:S02]  /*7fd0*/  LDG.E.S16 R4, desc[UR36][R2.64] ;  /* 0x0000002402047981 */ /* 0x000ea4000c1e1700 */
[----:B--2---:R-:W-:Y:S01]  /*7fe0*/  SHF.R.S32.HI R5, RZ, 0x1f, R4 ;  /* 0x0000001fff057819 */ /* 0x004fe20000011404 */
[----:B------:R-:W-:Y:S06]  /*7ff0*/  BRA `(.L_x_63559) ;  /* 0x0000000c00107947 */ /* 0x000fec0003800000 */
.L_x_63555:
        /* <DEDUP_REMOVED lines=9> */
.L_x_63563:
[----:B------:R-:W2:Y:S02]  /*8090*/  LDG.E.U16 R2, desc[UR36][R2.64] ;  /* 0x0000002402027981 */ /* 0x000ea4000c1e1500 */
[----:B--2---:R-:W-:-:S06]  /*80a0*/  HADD2.F32 R4, -RZ, R2.H0_H0 ;  /* 0x20000002ff047230 */ /* 0x004fcc0000004100 */
[----:B------:R-:W0:Y:S01]  /*80b0*/  F2I.S64.TRUNC R4, R4 ;  /* 0x0000000400047311 */ /* 0x000e22000020d900 */
[----:B------:R-:W-:Y:S05]  /*80c0*/  BRA `(.L_x_63559) ;  /* 0x0000000800dc7947 */ /* 0x000fea0003800000 */
.L_x_63562:
        /* <DEDUP_REMOVED lines=9> */
.L_x_63565:
[----:B------:R-:W2:Y:S02]  /*8160*/  LDG.E.U16 R2, desc[UR36][R2.64] ;  /* 0x0000002402027981 */ /* 0x000ea4000c1e1500 */
[----:B--2---:R-:W-:-:S06]  /*8170*/  HADD2.F32 R4, -RZ, R2.H0_H0 ;  /* 0x20000002ff047230 */ /* 0x004fcc0000004100 */
[----:B------:R-:W0:Y:S01]  /*8180*/  F2I.S64.TRUNC R4, R4 ;  /* 0x0000000400047311 */ /* 0x000e22000020d900 */
[----:B------:R-:W-:Y:S05]  /*8190*/  BRA `(.L_x_63559) ;  /* 0x0000000800a87947 */ /* 0x000fea0003800000 */
.L_x_63564:
[----:B------:R-:W2:Y:S02]  /*81a0*/  LDG.E.64 R2, desc[UR36][R2.64] ;  /* 0x0000002402027981 */ /* 0x000ea4000c1e1b00 */
[----:B--2---:R0:W1:Y:S01]  /*81b0*/  F2I.S64.F64.TRUNC R4, R2 ;  /* 0x0000000200047311 */ /* 0x004062000030d900 */
[----:B------:R-:W-:Y:S05]  /*81c0*/  BRA `(.L_x_63559) ;  /* 0x00000008009c7947 */ /* 0x000fea0003800000 */
.L_x_63554:
        /* <DEDUP_REMOVED lines=13> */
.L_x_63568:
[----:B------:R-:W2:Y:S02]  /*82a0*/  LDG.E.64 R2, desc[UR36][R2.64] ;  /* 0x0000002402027981 */ /* 0x000ea4000c1e1b00 */
[----:B--2---:R0:W1:Y:S01]  /*82b0*/  F2I.S64.F64.TRUNC R4, R2 ;  /* 0x0000000200047311 */ /* 0x004062000030d900 */
[----:B------:R-:W-:Y:S05]  /*82c0*/  BRA `(.L_x_63559) ;  /* 0x00000008005c7947 */ /* 0x000fea0003800000 */
.L_x_63567:
        /* <DEDUP_REMOVED lines=27> */
.L_x_63570:
        /* <DEDUP_REMOVED lines=14> */
.L_x_63569:
[----:B------:R-:W2:Y:S02]  /*8560*/  LDG.E.U16 R4, desc[UR36][R2.64] ;  /* 0x0000002402047981 */ /* 0x000ea4000c1e1500 */
[----:B--2---:R-:W-:-:S06]  /*8570*/  IMAD.U32 R4, R4, 0x10000, RZ ;  /* 0x0001000004047824 */ /* 0x004fcc00078e00ff */
[----:B------:R-:W0:Y:S01]  /*8580*/  F2I.S64.TRUNC R4, R4 ;  /* 0x0000000400047311 */ /* 0x000e22000020d900 */
[----:B------:R-:W-:Y:S05]  /*8590*/  BRA `(.L_x_63559) ;  /* 0x0000000400a87947 */ /* 0x000fea0003800000 */
.L_x_63566:
        /* <DEDUP_REMOVED lines=11> */
.L_x_63573:
        /* <DEDUP_REMOVED lines=21> */
.L_x_63577:
[----:B------:R-:W-:Y:S05]  /*87a0*/  BSYNC B1 ;  /* 0x0000000000017941 */ /* 0x000fea0003800000 */
.L_x_63576:
[----:B------:R-:W-:Y:S01]  /*87b0*/  IMAD.SHL.U32 R2, R2, 0x100000, RZ ;  /* 0x0010000002027824 */ /* 0x000fe200078e00ff */
[----:B------:R-:W-:-:S04]  /*87c0*/  LEA R3, R0, 0x3b800000, 0x17 ;  /* 0x3b80000000037811 */ /* 0x000fc800078eb8ff */
[----:B------:R-:W-:-:S07]  /*87d0*/  LOP3.LUT R4, R3, R2, R4, 0xfe, !PT ;  /* 0x0000000203047212 */ /* 0x000fce00078efe04 */
.L_x_63575:
[----:B------:R-:W-:Y:S05]  /*87e0*/  BSYNC B0 ;  /* 0x0000000000007941 */ /* 0x000fea0003800000 */
.L_x_63574:
[----:B------:R-:W1:Y:S01]  /*87f0*/  F2I.S64.TRUNC R4, R4 ;  /* 0x0000000400047311 */ /* 0x000e62000020d900 */
[----:B------:R-:W-:Y:S05]  /*8800*/  BRA `(.L_x_63559) ;  /* 0x00000004000c7947 */ /* 0x000fea0003800000 */
.L_x_63572:
        /* <DEDUP_REMOVED lines=21> */
.L_x_63581:
[----:B------:R-:W-:Y:S05]  /*8960*/  BSYNC B1 ;  /* 0x0000000000017941 */ /* 0x000fea0003800000 */
.L_x_63580:
[----:B------:R-:W-:Y:S01]  /*8970*/  IMAD.SHL.U32 R2, R2, 0x200000, RZ ;  /* 0x0020000002027824 */ /* 0x000fe200078e00ff */
[----:B------:R-:W-:-:S04]  /*8980*/  LEA R3, R0, 0x37800000, 0x17 ;  /* 0x3780000000037811 */ /* 0x000fc800078eb8ff */
[----:B------:R-:W-:-:S07]  /*8990*/  LOP3.LUT R4, R3, R2, R4, 0xfe, !PT ;  /* 0x0000000203047212 */ /* 0x000fce00078efe04 */
.L_x_63579:
[----:B------:R-:W-:Y:S05]  /*89a0*/  BSYNC B0 ;  /* 0x0000000000007941 */ /* 0x000fea0003800000 */
.L_x_63578:
[----:B------:R-:W2:Y:S01]  /*89b0*/  F2I.S64.TRUNC R4, R4 ;  /* 0x0000000400047311 */ /* 0x000ea2000020d900 */
[----:B------:R-:W-:Y:S05]  /*89c0*/  BRA `(.L_x_63559) ;  /* 0x00000000009c7947 */ /* 0x000fea0003800000 */
.L_x_63571:
        /* <DEDUP_REMOVED lines=14> */
.L_x_63585:
[----:B------:R-:W-:Y:S05]  /*8ab0*/  BSYNC B0 ;  /* 0x0000000000007941 */ /* 0x000fea0003800000 */
.L_x_63584:
[----:B------:R-:W4:Y:S01]  /*8ac0*/  F2I.S64.TRUNC R4, R4 ;  /* 0x0000000400047311 */ /* 0x000f22000020d900 */
[----:B------:R-:W-:Y:S05]  /*8ad0*/  BRA `(.L_x_63559) ;  /* 0x0000000000587947 */ /* 0x000fea0003800000 */
.L_x_63558:
        /* <DEDUP_REMOVED lines=16> */
.L_x_63586:
[----:B------:R-:W-:Y:S01]  /*8be0*/  CS2R R4, SRZ ;  /* 0x0000000000047805 */ /* 0x000fe2000001ff00 */
[----:B------:R-:W-:Y:S06]  /*8bf0*/  BRA `(.L_x_63559) ;  /* 0x0000000000107947 */ /* 0x000fec0003800000 */
.L_x_63583:
[----:B------:R3:W5:Y:S01]  /*8c00*/  LDG.E.64 R4, desc[UR36][R2.64] ;  /* 0x0000002402047981 */ /* 0x000762000c1e1b00 */
[----:B------:R-:W-:Y:S05]  /*8c10*/  BRA `(.L_x_63559) ;  /* 0x0000000000087947 */ /* 0x000fea0003800000 */
.L_x_63582:
[----:B------:R0:W5:Y:S01]  /*8c20*/  LDG.E R4, desc[UR36][R2.64] ;  /* 0x0000002402047981 */ /* 0x000162000c1e1900 */
[----:B------:R-:W-:-:S07]  /*8c30*/  IMAD.MOV.U32 R5, RZ, RZ, RZ ;  /* 0x000000ffff057224 */ /* 0x000fce00078e00ff */
.L_x_63559:
        /* <DEDUP_REMOVED lines=31> */
.L_x_63591:
        /* <DEDUP_REMOVED lines=24> */
.L_x_63590:
[----:B------:R-:W-:Y:S05]  /*8fb0*/  BSYNC B1 ;  /* 0x0000000000017941 */ /* 0x000fea0003800000 */
.L_x_63589:
[----:B------:R-:W-:Y:S05]  /*8fc0*/  BRA `(.L_x_63592) ;  /* 0x0000000000487947 */ /* 0x000fea0003800000 */
.L_x_63588:
        /* <DEDUP_REMOVED lines=16> */
.L_x_63593:
[----:B------:R-:W-:Y:S02]  /*90d0*/  IMAD.MOV.U32 R0, RZ, RZ, RZ ;  /* 0x000000ffff007224 */ /* 0x000fe400078e00ff */
[----:B------:R-:W-:-:S07]  /*90e0*/  IMAD.MOV.U32 R3, RZ, RZ, RZ ;  /* 0x000000ffff037224 */ /* 0x000fce00078e00ff */
.L_x_63592:
[----:B------:R-:W-:Y:S05]  /*90f0*/  BSYNC B0 ;  /* 0x0000000000007941 */ /* 0x000fea0003800000 */
.L_x_63587:
        /* <DEDUP_REMOVED lines=15> */
.L_x_63597:
[----:B------:R0:W-:Y:S01]  /*91f0*/  STG.E.U8 desc[UR36][R16.64], R2 ;  /* 0x0000000210007986 */ /* 0x0001e2000c101124 */
[----:B------:R-:W-:Y:S05]  /*9200*/  BRA `(.L_x_63599) ;  /* 0x0000000c00507947 */ /* 0x000fea0003800000 */
.L_x_63596:
        /* <DEDUP_REMOVED lines=8> */
.L_x_63601:
[----:B------:R0:W-:Y:S01]  /*9290*/  STG.E desc[UR36][R16.64], R2 ;  /* 0x0000000210007986 */ /* 0x0001e2000c101924 */
[----:B------:R-:W-:Y:S05]  /*92a0*/  BRA `(.L_x_63599) ;  /* 0x0000000c00287947 */ /* 0x000fea0003800000 */
.L_x_63600:
[----:B------:R0:W-:Y:S01]  /*92b0*/  STG.E.U16 desc[UR36][R16.64], R2 ;  /* 0x0000000210007986 */ /* 0x0001e2000c101524 */
[----:B------:R-:W-:Y:S05]  /*92c0*/  BRA `(.L_x_63599) ;  /* 0x0000000c00207947 */ /* 0x000fea0003800000 */
.L_x_63595:
        /* <DEDUP_REMOVED lines=9> */
.L_x_63603:
[----:B------:R-:W0:Y:S02]  /*9360*/  I2F.S64 R0, R2 ;  /* 0x0000000200007312 */ /* 0x000e240000301400 */
[----:B0-----:R-:W-:-:S05]  /*9370*/  F2FP.F16.F32.PACK_AB R0, RZ, R0 ;  /* 0x00000000ff00723e */ /* 0x001fca00000000ff */
[----:B------:R0:W-:Y:S01]  /*9380*/  STG.E.U16 desc[UR36][R16.64], R0 ;  /* 0x0000000010007986 */ /* 0x0001e2000c101524 */
[----:B------:R-:W-:Y:S05]  /*9390*/  BRA `(.L_x_63599) ;  /* 0x0000000800ec7947 */ /* 0x000fea0003800000 */
.L_x_63602:
        /* <DEDUP_REMOVED lines=10> */
.L_x_63605:
[----:B------:R-:W0:Y:S02]  /*9440*/  I2F.S64 R2, R2 ;  /* 0x0000000200027312 */ /* 0x000e240000301400 */
[----:B0-----:R-:W-:-:S04]  /*9450*/  F2FP.F16.F32.PACK_AB R3, RZ, R2 ;  /* 0x00000002ff03723e */ /* 0x001fc800000000ff */
[----:B------:R-:W-:-:S05]  /*9460*/  PRMT R3, R3, 0x5410, RZ ;  /* 0x0000541003037816 */ /* 0x000fca00000000ff */
[----:B------:R0:W-:Y:S01]  /*9470*/  STG.E desc[UR36][R16.64], R3 ;  /* 0x0000000310007986 */ /* 0x0001e2000c101924 */
[----:B------:R-:W-:Y:S05]  /*9480*/  BRA `(.L_x_63599) ;  /* 0x0000000800b07947 */ /* 0x000fea0003800000 */
.L_x_63604:
[----:B------:R-:W0:Y:S02]  /*9490*/  I2F.F64.S64 R2, R2 ;  /* 0x0000000200027312 */ /* 0x000e240000301c00 */
[----:B0-----:R0:W-:Y:S01]  /*94a0*/  STG.E.64 desc[UR36][R16.64], R2 ;  /* 0x0000000210007986 */ /* 0x0011e2000c101b24 */
[----:B------:R-:W-:Y:S05]  /*94b0*/  BRA `(.L_x_63599) ;  /* 0x0000000800a47947 */ /* 0x000fea0003800000 */
.L_x_63594:
        /* <DEDUP_REMOVED lines=13> */
.L_x_63608:
[----:B------:R-:W0:Y:S01]  /*9590*/  I2F.F64.S64 R4, R2 ;  /* 0x0000000200047312 */ /* 0x000e220000301c00 */
[----:B------:R-:W-:-:S05]  /*95a0*/  CS2R R6, SRZ ;  /* 0x0000000000067805 */ /* 0x000fca000001ff00 */
[----:B0-----:R0:W-:Y:S01]  /*95b0*/  STG.E.128 desc[UR36][R16.64], R4 ;  /* 0x0000000410007986 */ /* 0x0011e2000c101d24 */
[----:B------:R-:W-:Y:S05]  /*95c0*/  BRA `(.L_x_63599) ;  /* 0x0000000800607947 */ /* 0x000fea0003800000 */
.L_x_63607:
        /* <DEDUP_REMOVED lines=21> */
.L_x_63612:
[----:B------:R-:W-:Y:S05]  /*9720*/  BSYNC B0 ;  /* 0x0000000000007941 */ /* 0x000fea0003800000 */
.L_x_63611:
[----:B------:R-:W-:-:S05]  /*9730*/  LOP3.LUT R5, R0, R5, RZ, 0xfc, !PT ;  /* 0x0000000500057212 */ /* 0x000fca00078efcff */
[----:B------:R0:W-:Y:S01]  /*9740*/  STG.E.U8 desc[UR36][R16.64], R5 ;  /* 0x0000000510007986 */ /* 0x0001e2000c101124 */
[----:B------:R-:W-:Y:S05]  /*9750*/  BRA `(.L_x_63599) ;  /* 0x0000000400fc7947 */ /* 0x000fea0003800000 */
.L_x_63610:
        /* <DEDUP_REMOVED lines=13> */
.L_x_63614:
[----:B------:R-:W-:Y:S01]  /*9830*/  IMAD.MOV.U32 R0, RZ, RZ, 0x7f ;  /* 0x0000007fff007424 */ /* 0x000fe200078e00ff */
[----:B------:R-:W-:-:S04]  /*9840*/  ISETP.GT.U32.AND P0, PT, R4, 0x7f800000, PT ;  /* 0x7f8000000400780c */ /* 0x000fc80003f04070 */
[----:B------:R-:W-:-:S09]  /*9850*/  SEL R0, R0, 0x7c, P0 ;  /* 0x0000007c00007807 */ /* 0x000fd20000000000 */
.L_x_63615:
[----:B------:R-:W-:Y:S05]  /*9860*/  BSYNC B0 ;  /* 0x0000000000007941 */ /* 0x000fea0003800000 */
.L_x_63613:
[----:B------:R-:W-:-:S04]  /*9870*/  LOP3.LUT R2, R3, 0x80000000, RZ, 0xc0, !PT ;  /* 0x8000000003027812 */ /* 0x000fc800078ec0ff */
[----:B------:R-:W-:-:S04]  /*9880*/  SHF.R.U32.HI R3, RZ, 0x18, R2 ;  /* 0x00000018ff037819 */ /* 0x000fc80000011602 */
[----:B------:R-:W-:-:S05]  /*9890*/  LOP3.LUT R3, R0, R3, RZ, 0xfc, !PT ;  /* 0x0000000300037212 */ /* 0x000fca00078efcff */
[----:B------:R0:W-:Y:S01]  /*98a0*/  STG.E.U8 desc[UR36][R16.64], R3 ;  /* 0x0000000310007986 */ /* 0x0001e2000c101124 */
[----:B------:R-:W-:Y:S05]  /*98b0*/  BRA `(.L_x_63599) ;  /* 0x0000000400a47947 */ /* 0x000fea0003800000 */
.L_x_63609:
[----:B------:R-:W0:Y:S02]  /*98c0*/  I2F.S64 R0, R2 ;  /* 0x0000000200007312 */ /* 0x000e240000301400 */
[----:B0-----:R-:W-:-:S05]  /*98d0*/  F2FP.BF16.F32.PACK_AB R0, RZ, R0 ;  /* 0x00000000ff00723e */ /* 0x001fca00000010ff */
[----:B------:R0:W-:Y:S01]  /*98e0*/  STG.E.U16 desc[UR36][R16.64], R0 ;  /* 0x0000000010007986 */ /* 0x0001e2000c101524 */
[----:B------:R-:W-:Y:S05]  /*98f0*/  BRA `(.L_x_63599) ;  /* 0x0000000400947947 */ /* 0x000fea0003800000 */
.L_x_63606:
        /* <DEDUP_REMOVED lines=10> */
.L_x_63618:
        /* <DEDUP_REMOVED lines=17> */
.L_x_63621:
[----:B------:R-:W-:-:S04]  /*9ab0*/  LOP3.LUT R2, R3, 0x80000000, RZ, 0xc0, !PT ;  /* 0x8000000003027812 */ /* 0x000fc800078ec0ff */
[----:B------:R-:W-:-:S04]  /*9ac0*/  SHF.R.U32.HI R3, RZ, 0x18, R2 ;  /* 0x00000018ff037819 */ /* 0x000fc80000011602 */
[----:B------:R-:W-:-:S04]  /*9ad0*/  LOP3.LUT R0, R0, R3, RZ, 0xfc, !PT ;  /* 0x0000000300007212 */ /* 0x000fc800078efcff */
[----:B------:R-:W-:-:S07]  /*9ae0*/  PRMT R8, R0, 0x7610, R8 ;  /* 0x0000761000087816 */ /* 0x000fce0000000008 */
.L_x_63620:
[----:B------:R-:W-:Y:S05]  /*9af0*/  BSYNC B0 ;  /* 0x0000000000007941 */ /* 0x000fea0003800000 */
.L_x_63619:
[----:B------:R0:W-:Y:S01]  /*9b00*/  STG.E.U8 desc[UR36][R16.64], R8 ;  /* 0x0000000810007986 */ /* 0x0001e2000c101124 */
[----:B------:R-:W-:Y:S05]  /*9b10*/  BRA `(.L_x_63599) ;  /* 0x00000004000c7947 */ /* 0x000fea0003800000 */
.L_x_63617:
        /* <DEDUP_REMOVED lines=17> */
.L_x_63624:
[----:B------:R-:W-:-:S04]  /*9c30*/  LOP3.LUT R2, R3, 0x80000000, RZ, 0xc0, !PT ;  /* 0x8000000003027812 */ /* 0x000fc800078ec0ff */
[----:B------:R-:W-:-:S04]  /*9c40*/  SHF.R.U32.HI R3, RZ, 0x18, R2 ;  /* 0x00000018ff037819 */ /* 0x000fc80000011602 */
[----:B------:R-:W-:-:S04]  /*9c50*/  LOP3.LUT R0, R0, R3, RZ, 0xfc, !PT ;  /* 0x0000000300007212 */ /* 0x000fc800078efcff */
[----:B------:R-:W-:-:S07]  /*9c60*/  PRMT R8, R0, 0x7610, R8 ;  /* 0x0000761000087816 */ /* 0x000fce0000000008 */
.L_x_63623:
[----:B------:R-:W-:Y:S05]  /*9c70*/  BSYNC B0 ;  /* 0x0000000000007941 */ /* 0x000fea0003800000 */
.L_x_63622:
[----:B------:R3:W-:Y:S01]  /*9c80*/  STG.E.U8 desc[UR36][R16.64], R8 ;  /* 0x0000000810007986 */ /* 0x0007e2000c101124 */
[----:B------:R-:W-:Y:S05]  /*9c90*/  BRA `(.L_x_63599) ;  /* 0x0000000000ac7947 */ /* 0x000fea0003800000 */
.L_x_63616:
        /* <DEDUP_REMOVED lines=23> */
.L_x_63598:
        /* <DEDUP_REMOVED lines=16> */
.L_x_63627:
[----:B------:R-:W-:Y:S05]  /*9f10*/  BRA `(.L_x_63599) ;  /* 0x00000000000c7947 */ /* 0x000fea0003800000 */
.L_x_63626:
[----:B------:R2:W-:Y:S01]  /*9f20*/  STG.E.64 desc[UR36][R16.64], R2 ;  /* 0x0000000210007986 */ /* 0x0005e2000c101b24 */
[----:B------:R-:W-:Y:S05]  /*9f30*/  BRA `(.L_x_63599) ;  /* 0x0000000000047947 */ /* 0x000fea0003800000 */
.L_x_63625:
[----:B------:R0:W-:Y:S02]  /*9f40*/  STG.E desc[UR36][R16.64], R2 ;  /* 0x0000000210007986 */ /* 0x0001e4000c101924 */
.L_x_63599:
[----:B------:R-:W-:-:S07]  /*9f50*/  VIADD R19, R19, 0x80 ;  /* 0x0000008013137836 */ /* 0x000fce0000000000 */
.L_x_63552:
[----:B------:R-:W-:Y:S05]  /*9f60*/  BSYNC B6 ;  /* 0x0000000000067941 */ /* 0x000fea0003800000 */
.L_x_63551:
        /* <DEDUP_REMOVED lines=306> */
.L_x_63628:
        /* <DEDUP_REMOVED lines=21> */
.L_x_63632:
[----:B------:R0:W5:Y:S01]  /*b3e0*/  LDG.E.U8 R4, desc[UR36][R2.64] ;  /* 0x0000002402047981 */ /* 0x000162000c1e1100 */
[----:B------:R-:W-:Y:S01]  /*b3f0*/  IMAD.MOV.U32 R5, RZ, RZ, RZ ;  /* 0x000000ffff057224 */ /* 0x000fe200078e00ff */
[----:B------:R-:W-:Y:S06]  /*b400*/  BRA `(.L_x_63634) ;  /* 0x0000000c00487947 */ /* 0x000fec0003800000 */
.L_x_63631:
        /* <DEDUP_REMOVED lines=8> */
.L_x_63636:
[----:B------:R-:W2:Y:S02]  /*b490*/  LDG.E R4, desc[UR36][R2.64] ;  /* 0x0000002402047981 */ /* 0x000ea4000c1e1900 */
[----:B--2---:R-:W-:Y:S01]  /*b4a0*/  SHF.R.S32.HI R5, RZ, 0x1f, R4 ;  /* 0x0000001fff057819 */ /* 0x004fe20000011404 */
[----:B------:R-:W-:Y:S06]  /*b4b0*/  BRA `(.L_x_63634) ;  /* 0x0000000c001c7947 */ /* 0x000fec0003800000 */
.L_x_63635:
[----:B------:R-:W2:Y:S02]  /*b4c0*/  LDG.E.S16 R4, desc[UR36][R2.64] ;  /* 0x0000002402047981 */ /* 0x000ea4000c1e1700 */
[----:B--2---:R-:W-:Y:S01]  /*b4d0*/  SHF.R.S32.HI R5, RZ, 0x1f, R4 ;  /* 0x0000001fff057819 */ /* 0x004fe20000011404 */
[----:B------:R-:W-:Y:S06]  /*b4e0*/  BRA `(.L_x_63634) ;  /* 0x0000000c00107947 */ /* 0x000fec0003800000 */
.L_x_63630:
        /* <DEDUP_REMOVED lines=9> */
.L_x_63638:
[----:B------:R-:W2:Y:S02]  /*b580*/  LDG.E.U16 R2, desc[UR36][R2.64] ;  /* 0x0000002402027981 */ /* 0x000ea4000c1e1500 */
[----:B--2---:R-:W-:-:S06]  /*b590*/  HADD2.F32 R4, -RZ, R2.H0_H0 ;  /* 0x20000002ff047230 */ /* 0x004fcc0000004100 */
[----:B------:R-:W0:Y:S01]  /*b5a0*/  F2I.S64.TRUNC R4, R4 ;  /* 0x0000000400047311 */ /* 0x000e22000020d900 */
[----:B------:R-:W-:Y:S05]  /*b5b0*/  BRA `(.L_x_63634) ;  /* 0x0000000800dc7947 */ /* 0x000fea0003800000 */
.L_x_63637:
        /* <DEDUP_REMOVED lines=9> */
.L_x_63640:
[----:B------:R-:W2:Y:S02]  /*b650*/  LDG.E.U16 R2, desc[UR36][R2.64] ;  /* 0x0000002402027981 */ /* 0x000ea4000c1e1500 */
[----:B--2---:R-:W-:-:S06]  /*b660*/  HADD2.F32 R4, -RZ, R2.H0_H0 ;  /* 0x20000002ff047230 */ /* 0x004fcc0000004100 */
[----:B------:R-:W0:Y:S01]  /*b670*/  F2I.S64.TRUNC R4, R4 ;  /* 0x0000000400047311 */ /* 0x000e22000020d900 */
[----:B------:R-:W-:Y:S05]  /*b680*/  BRA `(.L_x_63634) ;  /* 0x0000000800a87947 */ /* 0x000fea0003800000 */
.L_x_63639:
[----:B------:R-:W2:Y:S02]  /*b690*/  LDG.E.64 R2, desc[UR36][R2.64] ;  /* 0x0000002402027981 */ /* 0x000ea4000c1e1b00 */
[----:B--2---:R0:W1:Y:S01]  /*b6a0*/  F2I.S64.F64.TRUNC R4, R2 ;  /* 0x0000000200047311 */ /* 0x004062000030d900 */
[----:B------:R-:W-:Y:S05]  /*b6b0*/  BRA `(.L_x_63634) ;  /* 0x00000008009c7947 */ /* 0x000fea0003800000 */
.L_x_63629:
        /* <DEDUP_REMOVED lines=13> */
.L_x_63643:
[----:B------:R-:W2:Y:S02]  /*b790*/  LDG.E.64 R2, desc[UR36][R2.64] ;  /* 0x0000002402027981 */ /* 0x000ea4000c1e1b00 */
[----:B--2---:R0:W1:Y:S01]  /*b7a0*/  F2I.S64.F64.TRUNC R4, R2 ;  /* 0x0000000200047311 */ /* 0x004062000030d900 */
[----:B------:R-:W-:Y:S05]  /*b7b0*/  BRA `(.L_x_63634) ;  /* 0x00000008005c7947 */ /* 0x000fea0003800000 */
.L_x_63642:
        /* <DEDUP_REMOVED lines=27> */
.L_x_63645:
        /* <DEDUP_REMOVED lines=14> */
.L_x_63644:
[----:B------:R-:W2:Y:S02]  /*ba50*/  LDG.E.U16 R4, desc[UR36][R2.64] ;  /* 0x0000002402047981 */ /* 0x000ea4000c1e1500 */
[----:B--2---:R-:W-:-:S06]  /*ba60*/  IMAD.U32 R4, R4, 0x10000, RZ ;  /* 0x0001000004047824 */ /* 0x004fcc00078e00ff */
[----:B------:R-:W0:Y:S01]  /*ba70*/  F2I.S64.TRUNC R4, R4 ;  /* 0x0000000400047311 */ /* 0x000e22000020d900 */
[----:B------:R-:W-:Y:S05]  /*ba80*/  BRA `(.L_x_63634) ;  /* 0x0000000400a87947 */ /* 0x000fea0003800000 */
.L_x_63641:
        /* <DEDUP_REMOVED lines=11> */
.L_x_63648:
        /* <DEDUP_REMOVED lines=21> */
.L_x_63652:
[----:B------:R-:W-:Y:S05]  /*bc90*/  BSYNC B1 ;  /* 0x0000000000017941 */ /* 0x000fea0003800000 */
.L_x_63651:
[----:B------:R-:W-:Y:S01]  /*bca0*/  IMAD.SHL.U32 R2, R2, 0x100000, RZ ;  /* 0x0010000002027824 */ /* 0x000fe200078e00ff */
[----:B------:R-:W-:-:S04]  /*bcb0*/  LEA R3, R0, 0x3b800000, 0x17 ;  /* 0x3b80000000037811 */ /* 0x000fc800078eb8ff */
[----:B------:R-:W-:-:S07]  /*bcc0*/  LOP3.LUT R4, R3, R2, R4, 0xfe, !PT ;  /* 0x0000000203047212 */ /* 0x000fce00078efe04 */
.L_x_63650:
[----:B------:R-:W-:Y:S05]  /*bcd0*/  BSYNC B0 ;  /* 0x0000000000007941 */ /* 0x000fea0003800000 */
.L_x_63649:
[----:B------:R-:W1:Y:S01]  /*bce0*/  F2I.S64.TRUNC R4, R4 ;  /* 0x0000000400047311 */ /* 0x000e62000020d900 */
[----:B------:R-:W-:Y:S05]  /*bcf0*/  BRA `(.L_x_63634) ;  /* 0x00000004000c7947 */ /* 0x000fea0003800000 */
.L_x_63647:
        /* <DEDUP_REMOVED lines=21> */
.L_x_63656:
[----:B------:R-:W-:Y:S05]  /*be50*/  BSYNC B1 ;  /* 0x0000000000017941 */ /* 0x000fea0003800000 */
.L_x_63655:
[----:B------:R-:W-:Y:S01]  /*be60*/  IMAD.SHL.U32 R2, R2, 0x200000, RZ ;  /* 0x0020000002027824 */ /* 0x000fe200078e00ff */
[----:B------:R-:W-:-:S04]  /*be70*/  LEA R3, R0, 0x37800000, 0x17 ;  /* 0x3780000000037811 */ /* 0x000fc800078eb8ff */
[----:B------:R-:W-:-:S07]  /*be80*/  LOP3.LUT R4, R3, R2, R4, 0xfe, !PT ;  /* 0x0000000203047212 */ /* 0x000fce00078efe04 */
.L_x_63654:
[----:B------:R-:W-:Y:S05]  /*be90*/  BSYNC B0 ;  /* 0x0000000000007941 */ /* 0x000fea0003800000 */
.L_x_63653:
[----:B------:R-:W2:Y:S01]  /*bea0*/  F2I.S64.TRUNC R4, R4 ;  /* 0x0000000400047311 */ /* 0x000ea2000020d900 */
[----:B------:R-:W-:Y:S05]  /*beb0*/  BRA `(.L_x_63634) ;  /* 0x00000000009c7947 */ /* 0x000fea0003800000 */
.L_x_63646:
        /* <DEDUP_REMOVED lines=14> */
.L_x_63660:
[----:B------:R-:W-:Y:S05]  /*bfa0*/  BSYNC B0 ;  /* 0x0000000000007941 */ /* 0x000fea0003800000 */
.L_x_63659:
[----:B------:R-:W4:Y:S01]  /*bfb0*/  F2I.S64.TRUNC R4, R4 ;  /* 0x0000000400047311 */ /* 0x000f22000020d900 */
[----:B------:R-:W-:Y:S05]  /*bfc0*/  BRA `(.L_x_63634) ;  /* 0x0000000000587947 */ /* 0x000fea0003800000 */
.L_x_63633:
        /* <DEDUP_REMOVED lines=16> */
.L_x_63661:
[----:B------:R-:W-:Y:S01]  /*c0d0*/  CS2R R4, SRZ ;  /* 0x0000000000047805 */ /* 0x000fe2000001ff00 */
[----:B------:R-:W-:Y:S06]  /*c0e0*/  BRA `(.L_x_63634) ;  /* 0x0000000000107947 */ /* 0x000fec0003800000 */
.L_x_63658:
[----:B------:R0:W5:Y:S01]  /*c0f0*/  LDG.E.64 R4, desc[UR36][R2.64] ;  /* 0x0000002402047981 */ /* 0x000162000c1e1b00 */
[----:B------:R-:W-:Y:S05]  /*c100*/  BRA `(.L_x_63634) ;  /* 0x0000000000087947 */ /* 0x000fea0003800000 */
.L_x_63657:
[----:B------:R3:W5:Y:S01]  /*c110*/  LDG.E R4, desc[UR36][R2.64] ;  /* 0x0000002402047981 */ /* 0x000762000c1e1900 */
[----:B------:R-:W-:-:S07]  /*c120*/  IMAD.MOV.U32 R5, RZ, RZ, RZ ;  /* 0x000000ffff057224 */ /* 0x000fce00078e00ff */
.L_x_63634:
        /* <DEDUP_REMOVED lines=31> */
.L_x_63666:
        /* <DEDUP_REMOVED lines=24> */
.L_x_63665:
[----:B------:R-:W-:Y:S05]  /*c4a0*/  BSYNC B1 ;  /* 0x0000000000017941 */ /* 0x000fea0003800000 */
.L_x_63664:
[----:B------:R-:W-:Y:S05]  /*c4b0*/  BRA `(.L_x_63667) ;  /* 0x0000000000487947 */ /* 0x000fea0003800000 */
.L_x_63663:
        /* <DEDUP_REMOVED lines=16> */
.L_x_63668:
[----:B------:R-:W-:Y:S02]  /*c5c0*/  IMAD.MOV.U32 R0, RZ, RZ, RZ ;  /* 0x000000ffff007224 */ /* 0x000fe400078e00ff */
[----:B------:R-:W-:-:S07]  /*c5d0*/  IMAD.MOV.U32 R3, RZ, RZ, RZ ;  /* 0x000000ffff037224 */ /* 0x000fce00078e00ff */
.L_x_63667:
[----:B------:R-:W-:Y:S05]  /*c5e0*/  BSYNC B0 ;  /* 0x0000000000007941 */ /* 0x000fea0003800000 */
.L_x_63662:
        /* <DEDUP_REMOVED lines=15> */
.L_x_63672:
[----:B------:R-:W-:Y:S01]  /*c6e0*/  STG.E.U8 desc[UR36][R16.64], R2 ;  /* 0x0000000210007986 */ /* 0x000fe2000c101124 */
[----:B------:R-:W-:Y:S05]  /*c6f0*/  EXIT ;  /* 0x000000000000794d */ /* 0x000fea0003800000 */
.L_x_63671:
        /* <DEDUP_REMOVED lines=8> */
.L_x_63675:
[----:B------:R-:W-:Y:S01]  /*c780*/  STG.E desc[UR36][R16.64], R2 ;  /* 0x0000000210007986 */ /* 0x000fe2000c101924 */
[----:B------:R-:W-:Y:S05]  /*c790*/  EXIT ;  /* 0x000000000000794d */ /* 0x000fea0003800000 */
.L_x_63674:
[----:B------:R-:W-:Y:S01]  /*c7a0*/  STG.E.U16 desc[UR36][R16.64], R2 ;  /* 0x0000000210007986 */ /* 0x000fe2000c101524 */
[----:B------:R-:W-:Y:S05]  /*c7b0*/  EXIT ;  /* 0x000000000000794d */ /* 0x000fea0003800000 */
.L_x_63670:
        /* <DEDUP_REMOVED lines=9> */
.L_x_63677:
[----:B------:R-:W0:Y:S02]  /*c850*/  I2F.S64 R0, R2 ;  /* 0x0000000200007312 */ /* 0x000e240000301400 */
[----:B0-----:R-:W-:-:S05]  /*c860*/  F2FP.F16.F32.PACK_AB R0, RZ, R0 ;  /* 0x00000000ff00723e */ /* 0x001fca00000000ff */
[----:B------:R-:W-:Y:S01]  /*c870*/  STG.E.U16 desc[UR36][R16.64], R0 ;  /* 0x0000000010007986 */ /* 0x000fe2000c101524 */
[----:B------:R-:W-:Y:S05]  /*c880*/  EXIT ;  /* 0x000000000000794d */ /* 0x000fea0003800000 */
.L_x_63676:
        /* <DEDUP_REMOVED lines=10> */
.L_x_63679:
[----:B------:R-:W0:Y:S02]  /*c930*/  I2F.S64 R2, R2 ;  /* 0x0000000200027312 */ /* 0x000e240000301400 */
[----:B0-----:R-:W-:-:S04]  /*c940*/  F2FP.F16.F32.PACK_AB R3, RZ, R2 ;  /* 0x00000002ff03723e */ /* 0x001fc800000000ff */
[----:B------:R-:W-:-:S05]  /*c950*/  PRMT R3, R3, 0x5410, RZ ;  /* 0x0000541003037816 */ /* 0x000fca00000000ff */
[----:B------:R-:W-:Y:S01]  /*c960*/  STG.E desc[UR36][R16.64], R3 ;  /* 0x0000000310007986 */ /* 0x000fe2000c101924 */
[----:B------:R-:W-:Y:S05]  /*c970*/  EXIT ;  /* 0x000000000000794d */ /* 0x000fea0003800000 */
.L_x_63678:
[----:B------:R-:W0:Y:S02]  /*c980*/  I2F.F64.S64 R2, R2 ;  /* 0x0000000200027312 */ /* 0x000e240000301c00 */
[----:B0-----:R-:W-:Y:S01]  /*c990*/  STG.E.64 desc[UR36][R16.64], R2 ;  /* 0x0000000210007986 */ /* 0x001fe2000c101b24 */
[----:B------:R-:W-:Y:S05]  /*c9a0*/  EXIT ;  /* 0x000000000000794d */ /* 0x000fea0003800000 */
.L_x_63669:
        /* <DEDUP_REMOVED lines=13> */
.L_x_63682:
[----:B------:R-:W0:Y:S01]  /*ca80*/  I2F.F64.S64 R4, R2 ;  /* 0x0000000200047312 */ /* 0x000e220000301c00 */
[----:B------:R-:W-:-:S05]  /*ca90*/  CS2R R6, SRZ ;  /* 0x0000000000067805 */ /* 0x000fca000001ff00 */
[----:B0-----:R-:W-:Y:S01]  /*caa0*/  STG.E.128 desc[UR36][R16.64], R4 ;  /* 0x0000000410007986 */ /* 0x001fe2000c101d24 */
[----:B------:R-:W-:Y:S05]  /*cab0*/  EXIT ;  /* 0x000000000000794d */ /* 0x000fea0003800000 */
.L_x_63681:
        /* <DEDUP_REMOVED lines=21> */
.L_x_63686:
[----:B------:R-:W-:Y:S05]  /*cc10*/  BSYNC B0 ;  /* 0x0000000000007941 */ /* 0x000fea0003800000 */
.L_x_63685:
[----:B------:R-:W-:-:S05]  /*cc20*/  LOP3.LUT R5, R0, R5, RZ, 0xfc, !PT ;  /* 0x0000000500057212 */ /* 0x000fca00078efcff */
[----:B------:R-:W-:Y:S01]  /*cc30*/  STG.E.U8 desc[UR36][R16.64], R5 ;  /* 0x0000000510007986 */ /* 0x000fe2000c101124 */
[----:B------:R-:W-:Y:S05]  /*cc40*/  EXIT ;  /* 0x000000000000794d */ /* 0x000fea0003800000 */
.L_x_63684:
        /* <DEDUP_REMOVED lines=13> */
.L_x_63688:
[----:B------:R-:W-:Y:S01]  /*cd20*/  IMAD.MOV.U32 R0, RZ, RZ, 0x7f ;  /* 0x0000007fff007424 */ /* 0x000fe200078e00ff */
[----:B------:R-:W-:-:S04]  /*cd30*/  ISETP.GT.U32.AND P0, PT, R4, 0x7f800000, PT ;  /* 0x7f8000000400780c */ /* 0x000fc80003f04070 */
[----:B------:R-:W-:-:S09]  /*cd40*/  SEL R0, R0, 0x7c, P0 ;  /* 0x0000007c00007807 */ /* 0x000fd20000000000 */
.L_x_63689:
[----:B------:R-:W-:Y:S05]  /*cd50*/  BSYNC B0 ;  /* 0x0000000000007941 */ /* 0x000fea0003800000 */
.L_x_63687:
[----:B------:R-:W-:-:S04]  /*cd60*/  LOP3.LUT R2, R3, 0x80000000, RZ, 0xc0, !PT ;  /* 0x8000000003027812 */ /* 0x000fc800078ec0ff */
[----:B------:R-:W-:-:S04]  /*cd70*/  SHF.R.U32.HI R3, RZ, 0x18, R2 ;  /* 0x00000018ff037819 */ /* 0x000fc80000011602 */
[----:B------:R-:W-:-:S05]  /*cd80*/  LOP3.LUT R3, R0, R3, RZ, 0xfc, !PT ;  /* 0x0000000300037212 */ /* 0x000fca00078efcff */
[----:B------:R-:W-:Y:S01]  /*cd90*/  STG.E.U8 desc[UR36][R16.64], R3 ;  /* 0x0000000310007986 */ /* 0x000fe2000c101124 */
[----:B------:R-:W-:Y:S05]  /*cda0*/  EXIT ;  /* 0x000000000000794d */ /* 0x000fea0003800000 */
.L_x_63683:
[----:B------:R-:W0:Y:S02]  /*cdb0*/  I2F.S64 R0, R2 ;  /* 0x0000000200007312 */ /* 0x000e240000301400 */
[----:B0-----:R-:W-:-:S05]  /*cdc0*/  F2FP.BF16.F32.PACK_AB R0, RZ, R0 ;  /* 0x00000000ff00723e */ /* 0x001fca00000010ff */
[----:B------:R-:W-:Y:S01]  /*cdd0*/  STG.E.U16 desc[UR36][R16.64], R0 ;  /* 0x0000000010007986 */ /* 0x000fe2000c101524 */
[----:B------:R-:W-:Y:S05]  /*cde0*/  EXIT ;  /* 0x000000000000794d */ /* 0x000fea0003800000 */
.L_x_63680:
        /* <DEDUP_REMOVED lines=10> */
.L_x_63692:
        /* <DEDUP_REMOVED lines=17> */
.L_x_63695:
[----:B------:R-:W-:-:S04]  /*cfa0*/  LOP3.LUT R2, R3, 0x80000000, RZ, 0xc0, !PT ;  /* 0x8000000003027812 */ /* 0x000fc800078ec0ff */
[----:B------:R-:W-:-:S04]  /*cfb0*/  SHF.R.U32.HI R3, RZ, 0x18, R2 ;  /* 0x00000018ff037819 */ /* 0x000fc80000011602 */
[----:B------:R-:W-:-:S04]  /*cfc0*/  LOP3.LUT R0, R0, R3, RZ, 0xfc, !PT ;  /* 0x0000000300007212 */ /* 0x000fc800078efcff */
[----:B------:R-:W-:-:S07]  /*cfd0*/  PRMT R8, R0, 0x7610, R8 ;  /* 0x0000761000087816 */ /* 0x000fce0000000008 */
.L_x_63694:
[----:B------:R-:W-:Y:S05]  /*cfe0*/  BSYNC B0 ;  /* 0x0000000000007941 */ /* 0x000fea0003800000 */
.L_x_63693:
[----:B------:R-:W-:Y:S01]  /*cff0*/  STG.E.U8 desc[UR36][R16.64], R8 ;  /* 0x0000000810007986 */ /* 0x000fe2000c101124 */
[----:B------:R-:W-:Y:S05]  /*d000*/  EXIT ;  /* 0x000000000000794d */ /* 0x000fea0003800000 */
.L_x_63691:
        /* <DEDUP_REMOVED lines=17> */
.L_x_63698:
[----:B------:R-:W-:-:S04]  /*d120*/  LOP3.LUT R2, R3, 0x80000000, RZ, 0xc0, !PT ;  /* 0x8000000003027812 */ /* 0x000fc800078ec0ff */
[----:B------:R-:W-:-:S04]  /*d130*/  SHF.R.U32.HI R3, RZ, 0x18, R2 ;  /* 0x00000018ff037819 */ /* 0x000fc80000011602 */
[----:B------:R-:W-:-:S04]  /*d140*/  LOP3.LUT R0, R0, R3, RZ, 0xfc, !PT ;  /* 0x0000000300007212 */ /* 0x000fc800078efcff */
[----:B------:R-:W-:-:S07]  /*d150*/  PRMT R8, R0, 0x7610, R8 ;  /* 0x0000761000087816 */ /* 0x000fce0000000008 */
.L_x_63697:
[----:B------:R-:W-:Y:S05]  /*d160*/  BSYNC B0 ;  /* 0x0000000000007941 */ /* 0x000fea0003800000 */
.L_x_63696:
[----:B------:R-:W-:Y:S01]  /*d170*/  STG.E.U8 desc[UR36][R16.64], R8 ;  /* 0x0000000810007986 */ /* 0x000fe2000c101124 */
[----:B------:R-:W-:Y:S05]  /*d180*/  EXIT ;  /* 0x000000000000794d */ /* 0x000fea0003800000 */
.L_x_63690:
        /* <DEDUP_REMOVED lines=23> */
.L_x_63673:
        /* <DEDUP_REMOVED lines=16> */
.L_x_63701:
[----:B------:R-:W-:Y:S05]  /*d400*/  EXIT ;  /* 0x000000000000794d */ /* 0x000fea0003800000 */
.L_x_63700:
[----:B------:R-:W-:Y:S01]  /*d410*/  STG.E.64 desc[UR36][R16.64], R2 ;  /* 0x0000000210007986 */ /* 0x000fe2000c101b24 */
[----:B------:R-:W-:Y:S05]  /*d420*/  EXIT ;  /* 0x000000000000794d */ /* 0x000fea0003800000 */
.L_x_63699:
[----:B------:R-:W-:Y:S01]  /*d430*/  STG.E desc[UR36][R16.64], R2 ;  /* 0x0000000210007986 */ /* 0x000fe2000c101924 */
[----:B------:R-:W-:Y:S05]  /*d440*/  EXIT ;  /* 0x000000000000794d */ /* 0x000fea0003800000 */
.L_x_63702:
        /* <DEDUP_REMOVED lines=11> */
.L_x_71953:


//--------------------- .text._ZN2at6native27unrolled_elementwise_kernelIZNS0_50_GLOBAL__N__2680c7bb_12_PowKernel_cu_7dd49032_316822pow_scalar_tensor_implIlEEvRNS_18TensorIteratorBaseET_EUllE_St5arrayIPcLm2EELi4E23TrivialOffsetCalculatorILi1EjESC_NS0_6memory12LoadWithCastILi1EEENSD_13StoreWithCastILi1EEEEEviS6_T0_T2_T3_T4_T5_ --------------------------
	.section	.text._ZN2at6native27unrolled_elementwise_kernelIZNS0_50_GLOBAL__N__2680c7bb_12_PowKernel_cu_7dd49032_316822pow_scalar_tensor_implIlEEvRNS_18TensorIteratorBaseET_EUllE_St5arrayIPcLm2EELi4E23TrivialOffsetCalculatorILi1EjESC_NS0_6memory12LoadWithCastILi1EEENSD_13StoreWithCastILi1EEEEEviS6_T0_T2_T3_T4_T5_,"ax",@progbits
	.align	128
        .global         _ZN2at6native27unrolled_elementwise_kernelIZNS0_50_GLOBAL__N__2680c7bb_12_PowKernel_cu_7dd49032_316822pow_scalar_tensor_implIlEEvRNS_18TensorIteratorBaseET_EUllE_St5arrayIPcLm2EELi4E23TrivialOffsetCalculatorILi1EjESC_NS0_6memory12LoadWithCastILi1EEENSD_13StoreWithCastILi1EEEEEviS6_T0_T2_T3_T4_T5_
        .type           _ZN2at6native27unrolled_elementwise_kernelIZNS0_50_GLOBAL__N__2680c7bb_12_PowKernel_cu_7dd49032_316822pow_scalar_tensor_implIlEEvRNS_18TensorIteratorBaseET_EUllE_St5arrayIPcLm2EELi4E23TrivialOffsetCalculatorILi1EjESC_NS0_6memory12LoadWithCastILi1EEENSD_13StoreWithCastILi1EEEEEviS6_T0_T2_T3_T4_T5_,@function
        .size           _ZN2at6native27unrolled_elementwise_kernelIZNS0_50_GLOBAL__N__2680c7bb_12_PowKernel_cu_7dd49032_316822pow_scalar_tensor_implIlEEvRNS_18TensorIteratorBaseET_EUllE_St5arrayIPcLm2EELi4E23TrivialOffsetCalculatorILi1EjESC_NS0_6memory12LoadWithCastILi1EEENSD_13StoreWithCastILi1EEEEEviS6_T0_T2_T3_T4_T5_,(.L_x_71954 - _ZN2at6native27unrolled_elementwise_kernelIZNS0_50_GLOBAL__N__2680c7bb_12_PowKernel_cu_7dd49032_316822pow_scalar_tensor_implIlEEvRNS_18TensorIteratorBaseET_EUllE_St5arrayIPcLm2EELi4E23TrivialOffsetCalculatorILi1EjESC_NS0_6memory12LoadWithCastILi1EEENSD_13StoreWithCastILi1EEEEEviS6_T0_T2_T3_T4_T5_)
        .other          _ZN2at6native27unrolled_elementwise_kernelIZNS0_50_GLOBAL__N__2680c7bb_12_PowKernel_cu_7dd49032_316822pow_scalar_tensor_implIlEEvRNS_18TensorIteratorBaseET_EUllE_St5arrayIPcLm2EELi4E23TrivialOffsetCalculatorILi1EjESC_NS0_6memory12LoadWithCastILi1EEENSD_13StoreWithCastILi1EEEEEviS6_T0_T2_T3_T4_T5_,@"STO_CUDA_ENTRY STV_DEFAULT"
_ZN2at6native27unrolled_elementwise_kernelIZNS0_50_GLOBAL__N__2680c7bb_12_PowKernel_cu_7dd49032_316822pow_scalar_tensor_implIlEEvRNS_18TensorIteratorBaseET_EUllE_St5arrayIPcLm2EELi4E23TrivialOffsetCalculatorILi1EjESC_NS0_6memory12LoadWithCastILi1EEENSD_13StoreWithCastILi1EEEEEviS6_T0_T2_T3_T4_T5_:
.text._ZN2at6native27unrolled_elementwise_kernelIZNS0_50_GLOBAL__N__2680c7bb_12_PowKernel_cu_7dd49032_316822pow_scalar_tensor_implIlEEvRNS_18TensorIteratorBaseET_EUllE_St5arrayIPcLm2EELi4E23TrivialOffsetCalculatorILi1EjESC_NS0_6memory12LoadWithCastILi1EEENSD_13StoreWithCastILi1EEEEEviS6_T0_T2_T3_T4_T5_:
[----:B------:R-:W0:Y:S01]  /*0000*/  LDC R1, c[0x0][0x28] ;  /* 0x00000a00ff017b82 */ /* 0x000e220000000800 */
[----:B------:R-:W1:Y:S07]  /*0010*/  S2R R17, SR_CTAID.X ;  /* 0x0000000000117919 */ /* 0x000e6e0000002500 */
[----:B------:R-:W1:Y:S01]  /*0020*/  LDC R29, c[0x0][0x210] ;  /* 0x00008400ff1d7b82 */ /* 0x000e620000000800 */
[----:B------:R-:W-:Y:S01]  /*0030*/  ULDC.64 UR4, c[0x0][0x218] ;  /* 0x0000860000047ab9 */ /* 0x000fe20000000a00 */
[----:B------:R-:W-:Y:S01]  /*0040*/  ULDC.64 UR36, c[0x0][0x208] ;  /* 0x0000820000247ab9 */ /* 0x000fe20000000a00 */
[----:B------:R-:W2:Y:S01]  /*0050*/  S2R R28, SR_TID.X ;  /* 0x00000000001c7919 */ /* 0x000ea20000002100 */
[----:B------:R-:W-:Y:S01]  /*0060*/  IMAD.U32 R26, RZ, RZ, UR4 ;  /* 0x00000004ff1a7e24 */ /* 0x000fe2000f8e00ff */
[----:B------:R-:W-:Y:S01]  /*0070*/  BSSY B6, `(.L_x_63703) ;  /* 0x00000f4000067945 */ /* 0x000fe20003800000 */
[----:B------:R-:W-:Y:S01]  /*0080*/  IMAD.U32 R27, RZ, RZ, UR5 ;  /* 0x00000005ff1b7e24 */ /* 0x000fe2000f8e00ff */
[----:B------:R-:W-:Y:S01]  /*0090*/  CS2R R24, SRZ ;  /* 0x0000000000187805 */ /* 0x000fe2000001ff00 */
[----:B------:R-:W3:Y:S01]  /*00a0*/  LDC.U8 R16, c[0x0][0x23c] ;  /* 0x00008f00ff107b82 */ /* 0x000ee20000000000 */
[----:B------:R-:W-:Y:S01]  /*00b0*/  CS2R R22, SRZ ;  /* 0x0000000000167805 */ /* 0x000fe2000001ff00 */
        /* <DEDUP_REMOVED lines=23> */
.L_x_63708:
[----:B------:R1:W5:Y:S01]  /*0230*/  LDG.E.U8 R22, desc[UR36][R2.64] ;  /* 0x0000002402167981 */ /* 0x000362000c1e1100 */
[----:B------:R-:W-:Y:S01]  /*0240*/  IMAD.MOV.U32 R23, RZ, RZ, RZ ;  /* 0x000000ffff177224 */ /* 0x000fe200078e00ff */
[----:B------:R-:W-:Y:S06]  /*0250*/  BRA `(.L_x_63710) ;  /* 0x0000000c004c7947 */ /* 0x000fec0003800000 */
.L_x_63707:
        /* <DEDUP_REMOVED lines=8> */
.L_x_63712:
[----:B------:R-:W2:Y:S02]  /*02e0*/  LDG.E R22, desc[UR36][R2.64] ;  /* 0x0000002402167981 */ /* 0x000ea4000c1e1900 */
[----:B--2---:R-:W-:Y:S01]  /*02f0*/  SHF.R.S32.HI R23, RZ, 0x1f, R22 ;  /* 0x0000001fff177819 */ /* 0x004fe20000011416 */
[----:B------:R-:W-:Y:S06]  /*0300*/  BRA `(.L_x_63710) ;  /* 0x0000000c00207947 */ /* 0x000fec0003800000 */
.L_x_63711:
[----:B------:R-:W2:Y:S02]  /*0310*/  LDG.E.S16 R22, desc[UR36][R2.64] ;  /* 0x0000002402167981 */ /* 0x000ea4000c1e1700 */
[----:B--2---:R-:W-:Y:S01]  /*0320*/  SHF.R.S32.HI R23, RZ, 0x1f, R22 ;  /* 0x0000001fff177819 */ /* 0x004fe20000011416 */
[----:B------:R-:W-:Y:S06]  /*0330*/  BRA `(.L_x_63710) ;  /* 0x0000000c00147947 */ /* 0x000fec0003800000 */
.L_x_63706:
        /* <DEDUP_REMOVED lines=9> */
.L_x_63714:
[----:B------:R-:W2:Y:S02]  /*03d0*/  LDG.E.U16 R2, desc[UR36][R2.64] ;  /* 0x0000002402027981 */ /* 0x000ea4000c1e1500 */
[----:B--2---:R-:W-:-:S06]  /*03e0*/  HADD2.F32 R22, -RZ, R2.H0_H0 ;  /* 0x20000002ff167230 */ /* 0x004fcc0000004100 */
[----:B------:R-:W0:Y:S01]  /*03f0*/  F2I.S64.TRUNC R22, R22 ;  /* 0x0000001600167311 */ /* 0x000e22000020d900 */
[----:B------:R-:W-:Y:S05]  /*0400*/  BRA `(.L_x_63710) ;  /* 0x0000000800e07947 */ /* 0x000fea0003800000 */
.L_x_63713:
        /* <DEDUP_REMOVED lines=9> */
.L_x_63716:
[----:B------:R-:W2:Y:S02]  /*04a0*/  LDG.E.U16 R2, desc[UR36][R2.64] ;  /* 0x0000002402027981 */ /* 0x000ea4000c1e1500 */
[----:B--2---:R-:W-:-:S06]  /*04b0*/  HADD2.F32 R22, -RZ, R2.H0_H0 ;  /* 0x20000002ff167230 */ /* 0x004fcc0000004100 */
[----:B------:R-:W4:Y:S01]  /*04c0*/  F2I.S64.TRUNC R22, R22 ;  /* 0x0000001600167311 */ /* 0x000f22000020d900 */
[----:B------:R-:W-:Y:S05]  /*04d0*/  BRA `(.L_x_63710) ;  /* 0x0000000800ac7947 */ /* 0x000fea0003800000 */
.L_x_63715:
[----:B------:R-:W2:Y:S02]  /*04e0*/  LDG.E.64 R2, desc[UR36][R2.64] ;  /* 0x0000002402027981 */ /* 0x000ea4000c1e1b00 */
[----:B--2---:R2:W3:Y:S01]  /*04f0*/  F2I.S64.F64.TRUNC R22, R2 ;  /* 0x0000000200167311 */ /* 0x0044e2000030d900 */
[----:B------:R-:W-:Y:S05]  /*0500*/  BRA `(.L_x_63710) ;  /* 0x0000000800a07947 */ /* 0x000fea0003800000 */
.L_x_63705:
        /* <DEDUP_REMOVED lines=13> */
.L_x_63719:
[----:B------:R-:W2:Y:S02]  /*05e0*/  LDG.E.64 R2, desc[UR36][R2.64] ;  /* 0x0000002402027981 */ /* 0x000ea4000c1e1b00 */
[----:B--2---:R0:W1:Y:S01]  /*05f0*/  F2I.S64.F64.TRUNC R22, R2 ;  /* 0x0000000200167311 */ /* 0x004062000030d900 */
[----:B------:R-:W-:Y:S05]  /*0600*/  BRA `(.L_x_63710) ;  /* 0x0000000800607947 */ /* 0x000fea0003800000 */
.L_x_63718:
        /* <DEDUP_REMOVED lines=27> */
.L_x_63721:
        /* <DEDUP_REMOVED lines=15> */
.L_x_63720:
[----:B------:R-:W2:Y:S02]  /*08b0*/  LDG.E.U16 R22, desc[UR36][R2.64] ;  /* 0x0000002402167981 */ /* 0x000ea4000c1e1500 */
[----:B--2---:R-:W-:-:S06]  /*08c0*/  IMAD.U32 R22, R22, 0x10000, RZ ;  /* 0x0001000016167824 */ /* 0x004fcc00078e00ff */
[----:B------:R-:W0:Y:S01]  /*08d0*/  F2I.S64.TRUNC R22, R22 ;  /* 0x0000001600167311 */ /* 0x000e22000020d900 */
[----:B------:R-:W-:Y:S05]  /*08e0*/  BRA `(.L_x_63710) ;  /* 0x0000000400a87947 */ /* 0x000fea0003800000 */
.L_x_63717:
        /* <DEDUP_REMOVED lines=11> */
.L_x_63724:
        /* <DEDUP_REMOVED lines=21> */
.L_x_63728:
[----:B------:R-:W-:Y:S05]  /*0af0*/  BSYNC B1 ;  /* 0x0000000000017941 */ /* 0x000fea0003800000 */
.L_x_63727:
[----:B------:R-:W-:Y:S01]  /*0b00*/  IMAD.SHL.U32 R2, R2, 0x100000, RZ ;  /* 0x0010000002027824 */ /* 0x000fe200078e00ff */
[----:B------:R-:W-:-:S04]  /*0b10*/  LEA R3, R0, 0x3b800000, 0x17 ;  /* 0x3b80000000037811 */ /* 0x000fc800078eb8ff */
[----:B------:R-:W-:-:S07]  /*0b20*/  LOP3.LUT R22, R3, R2, R22, 0xfe, !PT ;  /* 0x0000000203167212 */ /* 0x000fce00078efe16 */
.L_x_63726:
[----:B------:R-:W-:Y:S05]  /*0b30*/  BSYNC B0 ;  /* 0x0000000000007941 */ /* 0x000fea0003800000 */
.L_x_63725:
[----:B------:R-:W0:Y:S01]  /*0b40*/  F2I.S64.TRUNC R22, R22 ;  /* 0x0000001600167311 */ /* 0x000e22000020d900 */
[----:B------:R-:W-:Y:S05]  /*0b50*/  BRA `(.L_x_63710) ;  /* 0x00000004000c7947 */ /* 0x000fea0003800000 */
.L_x_63723:
        /* <DEDUP_REMOVED lines=21> */
.L_x_63732:
[----:B------:R-:W-:Y:S05]  /*0cb0*/  BSYNC B1 ;  /* 0x0000000000017941 */ /* 0x000fea0003800000 */
.L_x_63731:
[----:B------:R-:W-:Y:S01]  /*0cc0*/  IMAD.SHL.U32 R2, R2, 0x200000, RZ ;  /* 0x0020000002027824 */ /* 0x000fe200078e00ff */
[----:B------:R-:W-:-:S04]  /*0cd0*/  LEA R3, R0, 0x37800000, 0x17 ;  /* 0x3780000000037811 */ /* 0x000fc800078eb8ff */
[----:B------:R-:W-:-:S07]  /*0ce0*/  LOP3.LUT R22, R3, R2, R22, 0xfe, !PT ;  /* 0x0000000203167212 */ /* 0x000fce00078efe16 */
.L_x_63730:
[----:B------:R-:W-:Y:S05]  /*0cf0*/  BSYNC B0 ;  /* 0x0000000000007941 */ /* 0x000fea0003800000 */
.L_x_63729:
[----:B------:R-:W0:Y:S01]  /*0d00*/  F2I.S64.TRUNC R22, R22 ;  /* 0x0000001600167311 */ /* 0x000e22000020d900 */
[----:B------:R-:W-:Y:S05]  /*0d10*/  BRA `(.L_x_63710) ;  /* 0x00000000009c7947 */ /* 0x000fea0003800000 */
.L_x_63722:
        /* <DEDUP_REMOVED lines=14> */
.L_x_63736:
[----:B------:R-:W-:Y:S05]  /*0e00*/  BSYNC B0 ;  /* 0x0000000000007941 */ /* 0x000fea0003800000 */
.L_x_63735:
[----:B------:R-:W0:Y:S01]  /*0e10*/  F2I.S64.TRUNC R22, R22 ;  /* 0x0000001600167311 */ /* 0x000e22000020d900 */
[----:B------:R-:W-:Y:S05]  /*0e20*/  BRA `(.L_x_63710) ;  /* 0x0000000000587947 */ /* 0x000fea0003800000 */
.L_x_63709:
        /* <DEDUP_REMOVED lines=16> */
.L_x_63737:
[----:B------:R-:W-:Y:S01]  /*0f30*/  CS2R R22, SRZ ;  /* 0x0000000000167805 */ /* 0x000fe2000001ff00 */
[----:B------:R-:W-:Y:S06]  /*0f40*/  BRA `(.L_x_63710) ;  /* 0x0000000000107947 */ /* 0x000fec0003800000 */
.L_x_63734:
[----:B------:R0:W5:Y:S01]  /*0f50*/  LDG.E.64 R22, desc[UR36][R2.64] ;  /* 0x0000002402167981 */ /* 0x000162000c1e1b00 */
[----:B------:R-:W-:Y:S05]  /*0f60*/  BRA `(.L_x_63710) ;  /* 0x0000000000087947 */ /* 0x000fea0003800000 */
.L_x_63733:
[----:B------:R0:W5:Y:S01]  /*0f70*/  LDG.E R22, desc[UR36][R2.64] ;  /* 0x0000002402167981 */ /* 0x000162000c1e1900 */
[----:B------:R-:W-:-:S07]  /*0f80*/  IMAD.MOV.U32 R23, RZ, RZ, RZ ;  /* 0x000000ffff177224 */ /* 0x000fce00078e00ff */
.L_x_63710:
[----:B------:R-:W2:Y:S02]  /*0f90*/  S2R R28, SR_TID.X ;  /* 0x00000000001c7919 */ /* 0x000ea40000002100 */
[----:B--2---:R-:W-:-:S07]  /*0fa0*/  VIADD R28, R28, 0x80 ;  /* 0x000000801c1c7836 */ /* 0x004fce0000000000 */
.L_x_63704:
[----:B------:R-:W-:Y:S05]  /*0fb0*/  BSYNC B6 ;  /* 0x0000000000067941 */ /* 0x000fea0003800000 */
.L_x_63703:
        /* <DEDUP_REMOVED lines=24> */
.L_x_63743:
[----:B------:R0:W5:Y:S01]  /*1140*/  LDG.E.U8 R24, desc[UR36][R2.64] ;  /* 0x0000002402187981 */ /* 0x000162000c1e1100 */
[----:B------:R-:W-:Y:S01]  /*1150*/  IMAD.MOV.U32 R25, RZ, RZ, RZ ;  /* 0x000000ffff197224 */ /* 0x000fe200078e00ff */
[----:B------:R-:W-:Y:S06]  /*1160*/  BRA `(.L_x_63745) ;  /* 0x0000000c00487947 */ /* 0x000fec0003800000 */
.L_x_63742:
        /* <DEDUP_REMOVED lines=8> */
.L_x_63747:
[----:B------:R-:W2:Y:S02]  /*11f0*/  LDG.E R24, desc[UR36][R2.64] ;  /* 0x0000002402187981 */ /* 0x000ea4000c1e1900 */
[----:B--2---:R-:W-:Y:S01]  /*1200*/  SHF.R.S32.HI R25, RZ, 0x1f, R24 ;  /* 0x0000001fff197819 */ /* 0x004fe20000011418 */
[----:B------:R-:W-:Y:S06]  /*1210*/  BRA `(.L_x_63745) ;  /* 0x0000000c001c7947 */ /* 0x000fec0003800000 */
.L_x_63746:
[----:B------:R-:W2:Y:S02]  /*1220*/  LDG.E.S16 R24, desc[UR36][R2.64] ;  /* 0x0000002402187981 */ /* 0x000ea4000c1e1700 */
[----:B--2---:R-:W-:Y:S01]  /*1230*/  SHF.R.S32.HI R25, RZ, 0x1f, R24 ;  /* 0x0000001fff197819 */ /* 0x004fe20000011418 */
[----:B------:R-:W-:Y:S06]  /*1240*/  BRA `(.L_x_63745) ;  /* 0x0000000c00107947 */ /* 0x000fec0003800000 */
.L_x_63741:
        /* <DEDUP_REMOVED lines=9> */
.L_x_63749:
[----:B------:R-:W2:Y:S02]  /*12e0*/  LDG.E.U16 R2, desc[UR36][R2.64] ;  /* 0x0000002402027981 */ /* 0x000ea4000c1e1500 */
[----:B--2---:R-:W-:-:S06]  /*12f0*/  HADD2.F32 R24, -RZ, R2.H0_H0 ;  /* 0x20000002ff187230 */ /* 0x004fcc0000004100 */
[----:B------:R-:W0:Y:S01]  /*1300*/  F2I.S64.TRUNC R24, R24 ;  /* 0x0000001800187311 */ /* 0x000e22000020d900 */
[----:B------:R-:W-:Y:S05]  /*1310*/  BRA `(.L_x_63745) ;  /* 0x0000000800dc7947 */ /* 0x000fea0003800000 */
.L_x_63748:
        /* <DEDUP_REMOVED lines=9> */
.L_x_63751:
[----:B------:R-:W2:Y:S02]  /*13b0*/  LDG.E.U16 R2, desc[UR36][R2.64] ;  /* 0x0000002402027981 */ /* 0x000ea4000c1e1500 */
[----:B--2---:R-:W-:-:S06]  /*13c0*/  HADD2.F32 R24, -RZ, R2.H0_H0 ;  /* 0x20000002ff187230 */ /* 0x004fcc0000004100 */
[----:B------:R-:W0:Y:S01]  /*13d0*/  F2I.S64.TRUNC R24, R24 ;  /* 0x0000001800187311 */ /* 0x000e22000020d900 */
[----:B------:R-:W-:Y:S05]  /*13e0*/  BRA `(.L_x_63745) ;  /* 0x0000000800a87947 */ /* 0x000fea0003800000 */
.L_x_63750:
[----:B------:R-:W2:Y:S02]  /*13f0*/  LDG.E.64 R2, desc[UR36][R2.64] ;  /* 0x0000002402027981 */ /* 0x000ea4000c1e1b00 */
[----:B--2---:R0:W1:Y:S01]  /*1400*/  F2I.S64.F64.TRUNC R24, R2 ;  /* 0x0000000200187311 */ /* 0x004062000030d900 */
[----:B------:R-:W-:Y:S05]  /*1410*/  BRA `(.L_x_63745) ;  /* 0x00000008009c7947 */ /* 0x000fea0003800000 */
.L_x_63740:
        /* <DEDUP_REMOVED lines=13> */
.L_x_63754:
[----:B------:R-:W2:Y:S02]  /*14f0*/  LDG.E.64 R2, desc[UR36][R2.64] ;  /* 0x0000002402027981 */ /* 0x000ea4000c1e1b00 */
[----:B--2---:R0:W1:Y:S01]  /*1500*/  F2I.S64.F64.TRUNC R24, R2 ;  /* 0x0000000200187311 */ /* 0x004062000030d900 */
[----:B------:R-:W-:Y:S05]  /*1510*/  BRA `(.L_x_63745) ;  /* 0x00000008005c7947 */ /* 0x000fea0003800000 */
.L_x_63753:
        /* <DEDUP_REMOVED lines=27> */
.L_x_63756:
        /* <DEDUP_REMOVED lines=12> */
[----:B------:R2:W0:Y:S01]  /*1790*/  F2I.S64.TRUNC R24, R4 ;  /* 0x0000000400187311 */ /* 0x000422000020d900 */
[----:B------:R-:W-:Y:S05]  /*17a0*/  BRA `(.L_x_63745) ;  /* 0x0000000400b87947 */ /* 0x000fea0003800000 */
.L_x_63755:
[----:B------:R-:W2:Y:S02]  /*17b0*/  LDG.E.U16 R24, desc[UR36][R2.64] ;  /* 0x0000002402187981 */ /* 0x000ea4000c1e1500 */
[----:B--2---:R-:W-:-:S06]  /*17c0*/  IMAD.U32 R24, R24, 0x10000, RZ ;  /* 0x0001000018187824 */ /* 0x004fcc00078e00ff */
[----:B------:R-:W0:Y:S01]  /*17d0*/  F2I.S64.TRUNC R24, R24 ;  /* 0x0000001800187311 */ /* 0x000e22000020d900 */
[----:B------:R-:W-:Y:S05]  /*17e0*/  BRA `(.L_x_63745) ;  /* 0x0000000400a87947 */ /* 0x000fea0003800000 */
.L_x_63752:
        /* <DEDUP_REMOVED lines=11> */
.L_x_63759:
        /* <DEDUP_REMOVED lines=21> */
.L_x_63763:
[----:B------:R-:W-:Y:S05]  /*19f0*/  BSYNC B1 ;  /* 0x0000000000017941 */ /* 0x000fea0003800000 */
.L_x_63762:
[----:B------:R-:W-:Y:S01]  /*1a00*/  IMAD.SHL.U32 R2, R2, 0x100000, RZ ;  /* 0x0010000002027824 */ /* 0x000fe200078e00ff */
[----:B------:R-:W-:-:S04]  /*1a10*/  LEA R3, R0, 0x3b800000, 0x17 ;  /* 0x3b80000000037811 */ /* 0x000fc800078eb8ff */
[----:B------:R-:W-:-:S07]  /*1a20*/  LOP3.LUT R24, R3, R2, R24, 0xfe, !PT ;  /* 0x0000000203187212 */ /* 0x000fce00078efe18 */
.L_x_63761:
[----:B------:R-:W-:Y:S05]  /*1a30*/  BSYNC B0 ;  /* 0x0000000000007941 */ /* 0x000fea0003800000 */
.L_x_63760:
[----:B------:R-:W0:Y:S01]  /*1a40*/  F2I.S64.TRUNC R24, R24 ;  /* 0x0000001800187311 */ /* 0x000e22000020d900 */
[----:B------:R-:W-:Y:S05]  /*1a50*/  BRA `(.L_x_63745) ;  /* 0x00000004000c7947 */ /* 0x000fea0003800000 */
.L_x_63758:
        /* <DEDUP_REMOVED lines=21> */
.L_x_63767:
[----:B------:R-:W-:Y:S05]  /*1bb0*/  BSYNC B1 ;  /* 0x0000000000017941 */ /* 0x000fea0003800000 */
.L_x_63766:
[----:B------:R-:W-:Y:S01]  /*1bc0*/  IMAD.SHL.U32 R2, R2, 0x200000, RZ ;  /* 0x0020000002027824 */ /* 0x000fe200078e00ff */
[----:B------:R-:W-:-:S04]  /*1bd0*/  LEA R3, R0, 0x37800000, 0x17 ;  /* 0x3780000000037811 */ /* 0x000fc800078eb8ff */
[----:B------:R-:W-:-:S07]  /*1be0*/  LOP3.LUT R24, R3, R2, R24, 0xfe, !PT ;  /* 0x0000000203187212 */ /* 0x000fce00078efe18 */
.L_x_63765:
[----:B------:R-:W-:Y:S05]  /*1bf0*/  BSYNC B0 ;  /* 0x0000000000007941 */ /* 0x000fea0003800000 */
.L_x_63764:
[----:B------:R-:W0:Y:S01]  /*1c00*/  F2I.S64.TRUNC R24, R24 ;  /* 0x0000001800187311 */ /* 0x000e22000020d900 */
[----:B------:R-:W-:Y:S05]  /*1c10*/  BRA `(.L_x_63745) ;  /* 0x00000000009c7947 */ /* 0x000fea0003800000 */
.L_x_63757:
        /* <DEDUP_REMOVED lines=14> */
.L_x_63771:
[----:B------:R-:W-:Y:S05]  /*1d00*/  BSYNC B0 ;  /* 0x0000000000007941 */ /* 0x000fea0003800000 */
.L_x_63770:
[----:B------:R-:W0:Y:S01]  /*1d10*/  F2I.S64.TRUNC R24, R24 ;  /* 0x0000001800187311 */ /* 0x000e22000020d900 */
[----:B------:R-:W-:Y:S05]  /*1d20*/  BRA `(.L_x_63745) ;  /* 0x0000000000587947 */ /* 0x000fea0003800000 */
.L_x_63744:
        /* <DEDUP_REMOVED lines=16> */
.L_x_63772:
[----:B------:R-:W-:Y:S01]  /*1e30*/  CS2R R24, SRZ ;  /* 0x0000000000187805 */ /* 0x000fe2000001ff00 */
[----:B------:R-:W-:Y:S06]  /*1e40*/  BRA `(.L_x_63745) ;  /* 0x0000000000107947 */ /* 0x000fec0003800000 */
.L_x_63769:
[----:B------:R0:W5:Y:S01]  /*1e50*/  LDG.E.64 R24, desc[UR36][R2.64] ;  /* 0x0000002402187981 */ /* 0x000162000c1e1b00 */
[----:B------:R-:W-:Y:S05]  /*1e60*/  BRA `(.L_x_63745) ;  /* 0x0000000000087947 */ /* 0x000fea0003800000 */
.L_x_63768:
[----:B------:R0:W5:Y:S01]  /*1e70*/  LDG.E R24, desc[UR36][R2.64] ;  /* 0x0000002402187981 */ /* 0x000162000c1e1900 */
[----:B------:R-:W-:-:S07]  /*1e80*/  IMAD.MOV.U32 R25, RZ, RZ, RZ ;  /* 0x000000ffff197224 */ /* 0x000fce00078e00ff */
.L_x_63745:
[----:B------:R-:W-:-:S07]  /*1e90*/  VIADD R28, R28, 0x80 ;  /* 0x000000801c1c7836 */ /* 0x000fce0000000000 */
.L_x_63739:
[----:B------:R-:W-:Y:S05]  /*1ea0*/  BSYNC B6 ;  /* 0x0000000000067941 */ /* 0x000fea0003800000 */
.L_x_63738:
[----:B------:R-:W-:Y:S01]  /*1eb0*/  ISETP.GE.AND P0, PT, R28, R29, PT ;  /* 0x0000001d1c00720c */ /* 0x000fe20003f06270 */
[----:B------:R-:W-:Y:S01]  /*1ec0*/  BSSY B6, `(.L_x_63773) ;  /* 0x00000f1000067945 */ /* 0x000fe20003800000 */
[----:B------:R-:W-:Y:S02]  /*1ed0*/  CS2R R16, SRZ ;  /* 0x0000000000107805 */ /* 0x000fe4000001ff00 */
[----:B------:R-:W-:-:S09]  /*1ee0*/  CS2R R18, SRZ ;  /* 0x0000000000127805 */ /* 0x000fd2000001ff00 */
[----:B------:R-:W-:Y:S05]  /*1ef0*/  @P0 BRA `(.L_x_63774) ;  /* 0x0000000c00b40947 */ /* 0x000fea0003800000 */
[----:B------:R-:W3:Y:S01]  /*1f00*/  S2R R0, SR_CTAID.X ;  /* 0x0000000000007919 */ /* 0x000ee20000002500 */
[----:B------:R-:W2:Y:S01]  /*1f10*/  LDC.U8 R6, c[0x0][0x23c] ;  /* 0x00008f00ff067b82 */ /* 0x000ea20000000000 */
[----:B------:R-:W-:-:S07]  /*1f20*/  ULDC UR4, c[0x0][0x240] ;  /* 0x0000900000047ab9 */ /* 0x000fce0000000800 */
[----:B01----:R-:W0:Y:S01]  /*1f30*/  LDC.64 R2, c[0x0][0x230] ;  /* 0x00008c00ff027b82 */ /* 0x003e220000000a00 */
[----:B--2---:R-:W-:Y:S01]  /*1f40*/  PRMT R4, R6, 0x9910, RZ ;  /* 0x0000991006047816 */ /* 0x004fe200000000ff */
[----:B---3--:R-:W-:-:S04]  /*1f50*/  IMAD R0, R0, 0x200, R28 ;  /* 0x0000020000007824 */ /* 0x008fc800078e021c */
        /* <DEDUP_REMOVED lines=17> */
.L_x_63778:
[----:B------:R0:W5:Y:S01]  /*2070*/  LDG.E.U8 R18, desc[UR36][R2.64] ;  /* 0x0000002402127981 */ /* 0x000162000c1e1100 */
[----:B------:R-:W-:Y:S01]  /*2080*/  IMAD.MOV.U32 R19, RZ, RZ, RZ ;  /* 0x000000ffff137224 */ /* 0x000fe200078e00ff */
[----:B------:R-:W-:Y:S06]  /*2090*/  BRA `(.L_x_63780) ;  /* 0x0000000c00487947 */ /* 0x000fec0003800000 */
.L_x_63777:
        /* <DEDUP_REMOVED lines=8> */
.L_x_63782:
[----:B------:R-:W2:Y:S02]  /*2120*/  LDG.E R18, desc[UR36][R2.64] ;  /* 0x0000002402127981 */ /* 0x000ea4000c1e1900 */
[----:B--2---:R-:W-:Y:S01]  /*2130*/  SHF.R.S32.HI R19, RZ, 0x1f, R18 ;  /* 0x0000001fff137819 */ /* 0x004fe20000011412 */
[----:B------:R-:W-:Y:S06]  /*2140*/  BRA `(.L_x_63780) ;  /* 0x0000000c001c7947 */ /* 0x000fec0003800000 */
.L_x_63781:
[----:B------:R-:W2:Y:S02]  /*2150*/  LDG.E.S16 R18, desc[UR36][R2.64] ;  /* 0x0000002402127981 */ /* 0x000ea4000c1e1700 */
[----:B--2---:R-:W-:Y:S01]  /*2160*/  SHF.R.S32.HI R19, RZ, 0x1f, R18 ;  /* 0x0000001fff137819 */ /* 0x004fe20000011412 */
[----:B------:R-:W-:Y:S06]  /*2170*/  BRA `(.L_x_63780) ;  /* 0x0000000c00107947 */ /* 0x000fec0003800000 */
.L_x_63776:
        /* <DEDUP_REMOVED lines=9> */
.L_x_63784:
[----:B------:R-:W2:Y:S02]  /*2210*/  LDG.E.U16 R2, desc[UR36][R2.64] ;  /* 0x0000002402027981 */ /* 0x000ea4000c1e1500 */
[----:B--2---:R-:W-:-:S06]  /*2220*/  HADD2.F32 R18, -RZ, R2.H0_H0 ;  /* 0x20000002ff127230 */ /* 0x004fcc0000004100 */
[----:B------:R-:W0:Y:S01]  /*2230*/  F2I.S64.TRUNC R18, R18 ;  /* 0x0000001200127311 */ /* 0x000e22000020d900 */
[----:B------:R-:W-:Y:S05]  /*2240*/  BRA `(.L_x_63780) ;  /* 0x0000000800dc7947 */ /* 0x000fea0003800000 */
.L_x_63783:
        /* <DEDUP_REMOVED lines=9> */
.L_x_63786:
[----:B------:R-:W2:Y:S02]  /*22e0*/  LDG.E.U16 R2, desc[UR36][R2.64] ;  /* 0x0000002402027981 */ /* 0x000ea4000c1e1500 */
[----:B--2---:R-:W-:-:S06]  /*22f0*/  HADD2.F32 R18, -RZ, R2.H0_H0 ;  /* 0x20000002ff127230 */ /* 0x004fcc0000004100 */
[----:B------:R-:W0:Y:S01]  /*2300*/  F2I.S64.TRUNC R18, R18 ;  /* 0x0000001200127311 */ /* 0x000e22000020d900 */
[----:B------:R-:W-:Y:S05]  /*2310*/  BRA `(.L_x_63780) ;  /* 0x0000000800a87947 */ /* 0x000fea0003800000 */
.L_x_63785:
[----:B------:R-:W2:Y:S02]  /*2320*/  LDG.E.64 R2, desc[UR36][R2.64] ;  /* 0x0000002402027981 */ /* 0x000ea4000c1e1b00 */
[----:B--2---:R0:W1:Y:S01]  /*2330*/  F2I.S64.F64.TRUNC R18, R2 ;  /* 0x0000000200127311 */ /* 0x004062000030d900 */
[----:B------:R-:W-:Y:S05]  /*2340*/  BRA `(.L_x_63780) ;  /* 0x00000008009c7947 */ /* 0x000fea0003800000 */
.L_x_63775:
        /* <DEDUP_REMOVED lines=13> */
.L_x_63789:
[----:B------:R-:W2:Y:S02]  /*2420*/  LDG.E.64 R2, desc[UR36][R2.64] ;  /* 0x0000002402027981 */ /* 0x000ea4000c1e1b00 */
[----:B--2---:R0:W1:Y:S01]  /*2430*/  F2I.S64.F64.TRUNC R18, R2 ;  /* 0x0000000200127311 */ /* 0x004062000030d900 */
[----:B------:R-:W-:Y:S05]  /*2440*/  BRA `(.L_x_63780) ;  /* 0x00000008005c7947 */ /* 0x000fea0003800000 */
.L_x_63788:
        /* <DEDUP_REMOVED lines=27> */
.L_x_63791:
        /* <DEDUP_REMOVED lines=14> */
.L_x_63790:
[----:B------:R-:W2:Y:S02]  /*26e0*/  LDG.E.U16 R18, desc[UR36][R2.64] ;  /* 0x0000002402127981 */ /* 0x000ea4000c1e1500 */
[----:B--2---:R-:W-:-:S06]  /*26f0*/  IMAD.U32 R18, R18, 0x10000, RZ ;  /* 0x0001000012127824 */ /* 0x004fcc00078e00ff */
[----:B------:R-:W0:Y:S01]  /*2700*/  F2I.S64.TRUNC R18, R18 ;  /* 0x0000001200127311 */ /* 0x000e22000020d900 */
[----:B------:R-:W-:Y:S05]  /*2710*/  BRA `(.L_x_63780) ;  /* 0x0000000400a87947 */ /* 0x000fea0003800000 */
.L_x_63787:
        /* <DEDUP_REMOVED lines=11> */
.L_x_63794:
        /* <DEDUP_REMOVED lines=21> */
.L_x_63798:
[----:B------:R-:W-:Y:S05]  /*2920*/  BSYNC B1 ;  /* 0x0000000000017941 */ /* 0x000fea0003800000 */
.L_x_63797:
[----:B------:R-:W-:Y:S01]  /*2930*/  IMAD.SHL.U32 R2, R2, 0x100000, RZ ;  /* 0x0010000002027824 */ /* 0x000fe200078e00ff */
[----:B------:R-:W-:-:S04]  /*2940*/  LEA R3, R0, 0x3b800000, 0x17 ;  /* 0x3b80000000037811 */ /* 0x000fc800078eb8ff */
[----:B------:R-:W-:-:S07]  /*2950*/  LOP3.LUT R18, R3, R2, R18, 0xfe, !PT ;  /* 0x0000000203127212 */ /* 0x000fce00078efe12 */
.L_x_63796:
[----:B------:R-:W-:Y:S05]  /*2960*/  BSYNC B0 ;  /* 0x0000000000007941 */ /* 0x000fea0003800000 */
.L_x_63795:
[----:B------:R-:W1:Y:S01]  /*2970*/  F2I.S64.TRUNC R18, R18 ;  /* 0x0000001200127311 */ /* 0x000e62000020d900 */
[----:B------:R-:W-:Y:S05]  /*2980*/  BRA `(.L_x_63780) ;  /* 0x00000004000c7947 */ /* 0x000fea0003800000 */
.L_x_63793:
        /* <DEDUP_REMOVED lines=21> */
.L_x_63802:
[----:B------:R-:W-:Y:S05]  /*2ae0*/  BSYNC B1 ;  /* 0x0000000000017941 */ /* 0x000fea0003800000 */
.L_x_63801:
[----:B------:R-:W-:Y:S01]  /*2af0*/  IMAD.SHL.U32 R2, R2, 0x200000, RZ ;  /* 0x0020000002027824 */ /* 0x000fe200078e00ff */
[----:B------:R-:W-:-:S04]  /*2b00*/  LEA R3, R0, 0x37800000, 0x17 ;  /* 0x3780000000037811 */ /* 0x000fc800078eb8ff */
[----:B------:R-:W-:-:S07]  /*2b10*/  LOP3.LUT R18, R3, R2, R18, 0xfe, !PT ;  /* 0x0000000203127212 */ /* 0x000fce00078efe12 */
.L_x_63800:
[----:B------:R-:W-:Y:S05]  /*2b20*/  BSYNC B0 ;  /* 0x0000000000007941 */ /* 0x000fea0003800000 */
.L_x_63799:
[----:B------:R-:W2:Y:S01]  /*2b30*/  F2I.S64.TRUNC R18, R18 ;  /* 0x0000001200127311 */ /* 0x000ea2000020d900 */
[----:B------:R-:W-:Y:S05]  /*2b40*/  BRA `(.L_x_63780) ;  /* 0x00000000009c7947 */ /* 0x000fea0003800000 */
.L_x_63792:
        /* <DEDUP_REMOVED lines=14> */
.L_x_63806:
[----:B------:R-:W-:Y:S05]  /*2c30*/  BSYNC B0 ;  /* 0x0000000000007941 */ /* 0x000fea0003800000 */
.L_x_63805:
[----:B------:R-:W0:Y:S01]  /*2c40*/  F2I.S64.TRUNC R18, R18 ;  /* 0x0000001200127311 */ /* 0x000e22000020d900 */
[----:B------:R-:W-:Y:S05]  /*2c50*/  BRA `(.L_x_63780) ;  /* 0x0000000000587947 */ /* 0x000fea0003800000 */
.L_x_63779:
        /* <DEDUP_REMOVED lines=16> */
.L_x_63807:
[----:B------:R-:W-:Y:S01]  /*2d60*/  CS2R R18, SRZ ;  /* 0x0000000000127805 */ /* 0x000fe2000001ff00 */
[----:B------:R-:W-:Y:S06]  /*2d70*/  BRA `(.L_x_63780) ;  /* 0x0000000000107947 */ /* 0x000fec0003800000 */
.L_x_63804:
[----:B------:R0:W5:Y:S01]  /*2d80*/  LDG.E.64 R18, desc[UR36][R2.64] ;  /* 0x0000002402127981 */ /* 0x000162000c1e1b00 */
[----:B------:R-:W-:Y:S05]  /*2d90*/  BRA `(.L_x_63780) ;  /* 0x0000000000087947 */ /* 0x000fea0003800000 */
.L_x_63803:
[----:B------:R3:W5:Y:S01]  /*2da0*/  LDG.E R18, desc[UR36][R2.64] ;  /* 0x0000002402127981 */ /* 0x000762000c1e1900 */
[----:B------:R-:W-:-:S07]  /*2db0*/  IMAD.MOV.U32 R19, RZ, RZ, RZ ;  /* 0x000000ffff137224 */ /* 0x000fce00078e00ff */
.L_x_63780:
[----:B------:R-:W-:-:S07]  /*2dc0*/  VIADD R28, R28, 0x80 ;  /* 0x000000801c1c7836 */ /* 0x000fce0000000000 */
.L_x_63774:
[----:B------:R-:W-:Y:S05]  /*2dd0*/  BSYNC B6 ;  /* 0x0000000000067941 */ /* 0x000fea0003800000 */
.L_x_63773:
[----:B------:R-:W-:Y:S01]  /*2de0*/  ISETP.GE.AND P0, PT, R28, R29, PT ;  /* 0x0000001d1c00720c */ /* 0x000fe20003f06270 */
[----:B------:R-:W-:-:S12]  /*2df0*/  BSSY B6, `(.L_x_63808) ;  /* 0x00000ec000067945 */ /* 0x000fd80003800000 */
[----:B------:R-:W-:Y:S05]  /*2e00*/  @P0 BRA `(.L_x_63809) ;  /* 0x0000000c00a80947 */ /* 0x000fea0003800000 */
[----:B------:R-:W4:Y:S01]  /*2e10*/  S2R R0, SR_CTAID.X ;  /* 0x0000000000007919 */ /* 0x000f220000002500 */
[----:B0-2---:R-:W0:Y:S01]  /*2e20*/  LDC.U8 R4, c[0x0][0x23c] ;  /* 0x00008f00ff047b82 */ /* 0x005e220000000000 */
[----:B------:R-:W-:-:S07]  /*2e30*/  ULDC UR4, c[0x0][0x240] ;  /* 0x0000900000047ab9 */ /* 0x000fce0000000800 */
[----:B-1-3--:R-:W1:Y:S01]  /*2e40*/  LDC.64 R2, c[0x0][0x230] ;  /* 0x00008c00ff027b82 */ /* 0x00ae620000000a00 */
[----:B----4-:R-:W-:Y:S01]  /*2e50*/  IMAD R28, R0, 0x200, R28 ;  /* 0x00000200001c7824 */ /* 0x010fe200078e021c */
[----:B0-----:R-:W-:-:S03]  /*2e60*/  PRMT R0, R4, 0x9910, RZ ;  /* 0x0000991004007816 */ /* 0x001fc600000000ff */
        /* <DEDUP_REMOVED lines=16> */
.L_x_63813:
[----:B------:R0:W5:Y:S01]  /*2f70*/  LDG.E.U8 R16, desc[UR36][R2.64] ;  /* 0x0000002402107981 */ /* 0x000162000c1e1100 */
[----:B------:R-:W-:Y:S01]  /*2f80*/  IMAD.MOV.U32 R17, RZ, RZ, RZ ;  /* 0x000000ffff117224 */ /* 0x000fe200078e00ff */
[----:B------:R-:W-:Y:S06]  /*2f90*/  BRA `(.L_x_63809) ;  /* 0x0000000c00447947 */ /* 0x000fec0003800000 */
.L_x_63812:
        /* <DEDUP_REMOVED lines=8> */
.L_x_63816:
[----:B------:R-:W2:Y:S02]  /*3020*/  LDG.E R16, desc[UR36][R2.64] ;  /* 0x0000002402107981 */ /* 0x000ea4000c1e1900 */
[----:B--2---:R-:W-:Y:S01]  /*3030*/  SHF.R.S32.HI R17, RZ, 0x1f, R16 ;  /* 0x0000001fff117819 */ /* 0x004fe20000011410 */
[----:B------:R-:W-:Y:S06]  /*3040*/  BRA `(.L_x_63809) ;  /* 0x0000000c00187947 */ /* 0x000fec0003800000 */
.L_x_63815:
[----:B------:R-:W2:Y:S02]  /*3050*/  LDG.E.S16 R16, desc[UR36][R2.64] ;  /* 0x0000002402107981 */ /* 0x000ea4000c1e1700 */
[----:B--2---:R-:W-:Y:S01]  /*3060*/  SHF.R.S32.HI R17, RZ, 0x1f, R16 ;  /* 0x0000001fff117819 */ /* 0x004fe20000011410 */
[----:B------:R-:W-:Y:S06]  /*3070*/  BRA `(.L_x_63809) ;  /* 0x0000000c000c7947 */ /* 0x000fec0003800000 */
.L_x_63811:
        /* <DEDUP_REMOVED lines=9> */
.L_x_63818:
[----:B------:R-:W2:Y:S02]  /*3110*/  LDG.E.U16 R2, desc[UR36][R2.64] ;  /* 0x0000002402027981 */ /* 0x000ea4000c1e1500 */
[----:B--2---:R-:W-:-:S06]  /*3120*/  HADD2.F32 R16, -RZ, R2.H0_H0 ;  /* 0x20000002ff107230 */ /* 0x004fcc0000004100 */
[----:B------:R-:W0:Y:S01]  /*3130*/  F2I.S64.TRUNC R16, R16 ;  /* 0x0000001000107311 */ /* 0x000e22000020d900 */
[----:B------:R-:W-:Y:S05]  /*3140*/  BRA `(.L_x_63809) ;  /* 0x0000000800d87947 */ /* 0x000fea0003800000 */
.L_x_63817:
        /* <DEDUP_REMOVED lines=9> */
.L_x_63820:
[----:B------:R-:W2:Y:S02]  /*31e0*/  LDG.E.U16 R2, desc[UR36][R2.64] ;  /* 0x0000002402027981 */ /* 0x000ea4000c1e1500 */
[----:B--2---:R-:W-:-:S06]  /*31f0*/  HADD2.F32 R16, -RZ, R2.H0_H0 ;  /* 0x20000002ff107230 */ /* 0x004fcc0000004100 */
[----:B------:R-:W0:Y:S01]  /*3200*/  F2I.S64.TRUNC R16, R16 ;  /* 0x0000001000107311 */ /* 0x000e22000020d900 */
[----:B------:R-:W-:Y:S05]  /*3210*/  BRA `(.L_x_63809) ;  /* 0x0000000800a47947 */ /* 0x000fea0003800000 */
.L_x_63819:
[----:B------:R-:W2:Y:S02]  /*3220*/  LDG.E.64 R2, desc[UR36][R2.64] ;  /* 0x0000002402027981 */ /* 0x000ea4000c1e1b00 */
[----:B--2---:R0:W1:Y:S01]  /*3230*/  F2I.S64.F64.TRUNC R16, R2 ;  /* 0x0000000200107311 */ /* 0x004062000030d900 */
[----:B------:R-:W-:Y:S05]  /*3240*/  BRA `(.L_x_63809) ;  /* 0x0000000800987947 */ /* 0x000fea0003800000 */
.L_x_63810:
        /* <DEDUP_REMOVED lines=13> */
.L_x_63823:
[----:B------:R-:W2:Y:S02]  /*3320*/  LDG.E.64 R2, desc[UR36][R2.64] ;  /* 0x0000002402027981 */ /* 0x000ea4000c1e1b00 */
[----:B--2---:R0:W1:Y:S01]  /*3330*/  F2I.S64.F64.TRUNC R16, R2 ;  /* 0x0000000200107311 */ /* 0x004062000030d900 */
[----:B------:R-:W-:Y:S05]  /*3340*/  BRA `(.L_x_63809) ;  /* 0x0000000800587947 */ /* 0x000fea0003800000 */
.L_x_63822:
        /* <DEDUP_REMOVED lines=27> */
.L_x_63825:
        /* <DEDUP_REMOVED lines=14> */
.L_x_63824:
[----:B------:R-:W2:Y:S02]  /*35e0*/  LDG.E.U16 R16, desc[UR36][R2.64] ;  /* 0x0000002402107981 */ /* 0x000ea4000c1e1500 */
[----:B--2---:R-:W-:-:S06]  /*35f0*/  IMAD.U32 R16, R16, 0x10000, RZ ;  /* 0x0001000010107824 */ /* 0x004fcc00078e00ff */
[----:B------:R-:W0:Y:S01]  /*3600*/  F2I.S64.TRUNC R16, R16 ;  /* 0x0000001000107311 */ /* 0x000e22000020d900 */
[----:B------:R-:W-:Y:S05]  /*3610*/  BRA `(.L_x_63809) ;  /* 0x0000000400a47947 */ /* 0x000fea0003800000 */
.L_x_63821:
        /* <DEDUP_REMOVED lines=11> */
.L_x_63828:
        /* <DEDUP_REMOVED lines=21> */
.L_x_63832:
[----:B------:R-:W-:Y:S05]  /*3820*/  BSYNC B1 ;  /* 0x0000000000017941 */ /* 0x000fea0003800000 */
.L_x_63831:
[----:B------:R-:W-:Y:S01]  /*3830*/  IMAD.SHL.U32 R2, R2, 0x100000, RZ ;  /* 0x0010000002027824 */ /* 0x000fe200078e00ff */
[----:B------:R-:W-:-:S04]  /*3840*/  LEA R3, R0, 0x3b800000, 0x17 ;  /* 0x3b80000000037811 */ /* 0x000fc800078eb8ff */
[----:B------:R-:W-:-:S07]  /*3850*/  LOP3.LUT R16, R3, R2, R16, 0xfe, !PT ;  /* 0x0000000203107212 */ /* 0x000fce00078efe10 */
.L_x_63830:
[----:B------:R-:W-:Y:S05]  /*3860*/  BSYNC B0 ;  /* 0x0000000000007941 */ /* 0x000fea0003800000 */
.L_x_63829:
[----:B------:R-:W0:Y:S01]  /*3870*/  F2I.S64.TRUNC R16, R16 ;  /* 0x0000001000107311 */ /* 0x000e22000020d900 */
[----:B------:R-:W-:Y:S05]  /*3880*/  BRA `(.L_x_63809) ;  /* 0x0000000400087947 */ /* 0x000fea0003800000 */
.L_x_63827:
        /* <DEDUP_REMOVED lines=21> */
.L_x_63836:
[----:B------:R-:W-:Y:S05]  /*39e0*/  BSYNC B1 ;  /* 0x0000000000017941 */ /* 0x000fea0003800000 */
.L_x_63835:
[----:B------:R-:W-:Y:S01]  /*39f0*/  IMAD.SHL.U32 R2, R2, 0x200000, RZ ;  /* 0x0020000002027824 */ /* 0x000fe200078e00ff */
[----:B------:R-:W-:-:S04]  /*3a00*/  LEA R3, R0, 0x37800000, 0x17 ;  /* 0x3780000000037811 */ /* 0x000fc800078eb8ff */
[----:B------:R-:W-:-:S07]  /*3a10*/  LOP3.LUT R16, R3, R2, R16, 0xfe, !PT ;  /* 0x0000000203107212 */ /* 0x000fce00078efe10 */
.L_x_63834:
[----:B------:R-:W-:Y:S05]  /*3a20*/  BSYNC B0 ;  /* 0x0000000000007941 */ /* 0x000fea0003800000 */
.L_x_63833:
[----:B------:R-:W0:Y:S01]  /*3a30*/  F2I.S64.TRUNC R16, R16 ;  /* 0x0000001000107311 */ /* 0x000e22000020d900 */
[----:B------:R-:W-:Y:S05]  /*3a40*/  BRA `(.L_x_63809) ;  /* 0x0000000000987947 */ /* 0x000fea0003800000 */
.L_x_63826:
        /* <DEDUP_REMOVED lines=14> */
.L_x_63840:
[----:B------:R-:W-:Y:S05]  /*3b30*/  BSYNC B0 ;  /* 0x0000000000007941 */ /* 0x000fea0003800000 */
.L_x_63839:
[----:B------:R-:W0:Y:S01]  /*3b40*/  F2I.S64.TRUNC R16, R16 ;  /* 0x0000001000107311 */ /* 0x000e22000020d900 */
[----:B------:R-:W-:Y:S05]  /*3b50*/  BRA `(.L_x_63809) ;  /* 0x0000000000547947 */ /* 0x000fea0003800000 */
.L_x_63814:
        /* <DEDUP_REMOVED lines=16> */
.L_x_63841:
[----:B------:R-:W-:Y:S05]  /*3c60*/  BRA `(.L_x_63809) ;  /* 0x0000000000107947 */ /* 0x000fea0003800000 */
.L_x_63838:
[----:B------:R0:W5:Y:S01]  /*3c70*/  LDG.E.64 R16, desc[UR36][R2.64] ;  /* 0x0000002402107981 */ /* 0x000162000c1e1b00 */
[----:B------:R-:W-:Y:S05]  /*3c80*/  BRA `(.L_x_63809) ;  /* 0x0000000000087947 */ /* 0x000fea0003800000 */
.L_x_63837:
[----:B------:R0:W5:Y:S01]  /*3c90*/  LDG.E R16, desc[UR36][R2.64] ;  /* 0x0000002402107981 */ /* 0x000162000c1e1900 */
[----:B------:R-:W-:-:S07]  /*3ca0*/  IMAD.MOV.U32 R17, RZ, RZ, RZ ;  /* 0x000000ffff117224 */ /* 0x000fce00078e00ff */
.L_x_63809:
[----:B------:R-:W-:Y:S05]  /*3cb0*/  BSYNC B6 ;  /* 0x0000000000067941 */ /* 0x000fea0003800000 */
.L_x_63808:
[----:B01-3--:R-:W0:Y:S01]  /*3cc0*/  LDC.64 R2, c[0x0][0x218] ;  /* 0x00008600ff027b82 */ /* 0x00be220000000a00 */
[----:B------:R-:W-:Y:S01]  /*3cd0*/  BSSY B1, `(.L_x_63842) ;  /* 0x00001c1000017945 */ /* 0x000fe20003800000 */
[----:B0-----:R-:W-:-:S04]  /*3ce0*/  ISETP.NE.U32.AND P0, PT, R2, 0x1, PT ;  /* 0x000000010200780c */ /* 0x001fc80003f05070 */
[----:B------:R-:W-:-:S13]  /*3cf0*/  ISETP.NE.AND.EX P0, PT, R3, RZ, PT, P0 ;  /* 0x000000ff0300720c */ /* 0x000fda0003f05300 */
[----:B------:R-:W-:Y:S05]  /*3d00*/  @!P0 BRA `(.L_x_63843) ;  /* 0x0000001800888947 */ /* 0x000fea0003800000 */
[----:B------:R-:W-:Y:S01]  /*3d10*/  ISETP.NE.U32.AND P0, PT, R2, -0x1, PT ;  /* 0xffffffff0200780c */ /* 0x000fe20003f05070 */
[----:B------:R-:W-:Y:S03]  /*3d20*/  BSSY B0, `(.L_x_63844) ;  /* 0x000019f000007945 */ /* 0x000fe60003800000 */
[----:B------:R-:W-:-:S13]  /*3d30*/  ISETP.NE.AND.EX P0, PT, R3, -0x1, PT, P0 ;  /* 0xffffffff0300780c */ /* 0x000fda0003f05300 */
[----:B------:R-:W-:Y:S05]  /*3d40*/  @P0 BRA `(.L_x_63845) ;  /* 0x0000000c00f40947 */ /* 0x000fea0003800000 */
[----:B------:R-:W0:Y:S01]  /*3d50*/  S2R R28, SR_TID.X ;  /* 0x00000000001c7919 */ /* 0x000e220000002100 */
[----:B------:R-:W-:Y:S01]  /*3d60*/  BSSY B2, `(.L_x_63846) ;  /* 0x000003c000027945 */ /* 0x000fe20003800000 */
[----:B0-----:R-:W-:-:S13]  /*3d70*/  ISETP.GE.AND P0, PT, R28, R29, PT ;  /* 0x0000001d1c00720c */ /* 0x001fda0003f06270 */
[----:B------:R-:W-:Y:S05]  /*3d80*/  @P0 BRA `(.L_x_63847) ;  /* 0x0000000000e40947 */ /* 0x000fea0003800000 */
[----:B----45:R-:W-:-:S13]  /*3d90*/  ISETP.GE.AND P0, PT, R23, RZ, PT ;  /* 0x000000ff1700720c */ /* 0x030fda0003f06270 */
[----:B------:R-:W-:Y:S05]  /*3da0*/  @!P0 BRA `(.L_x_63848) ;  /* 0x0000000000c48947 */ /* 0x000fea0003800000 */
[----:B------:R-:W-:Y:S01]  /*3db0*/  ISETP.NE.U32.AND P0, PT, R22, RZ, PT ;  /* 0x000000ff1600720c */ /* 0x000fe20003f05070 */
[----:B------:R-:W-:Y:S01]  /*3dc0*/  BSSY B3, `(.L_x_63849) ;  /* 0x000002e000037945 */ /* 0x000fe20003800000 */
[----:B--2---:R-:W-:Y:S02]  /*3dd0*/  IMAD.MOV.U32 R4, RZ, RZ, 0x1 ;  /* 0x00000001ff047424 */ /* 0x004fe400078e00ff */
[----:B------:R-:W-:Y:S01]  /*3de0*/  ISETP.NE.AND.EX P0, PT, R23, RZ, PT, P0 ;  /* 0x000000ff1700720c */ /* 0x000fe20003f05300 */
[----:B------:R-:W-:-:S12]  /*3df0*/  IMAD.MOV.U32 R5, RZ, RZ, RZ ;  /* 0x000000ffff057224 */ /* 0x000fd800078e00ff */
[----:B------:R-:W-:Y:S05]  /*3e00*/  @!P0 BRA `(.L_x_63850) ;  /* 0x0000000000a48947 */ /* 0x000fea0003800000 */
[----:B------:R-:W-:Y:S01]  /*3e10*/  LOP3.LUT R0, R22, 0x1, RZ, 0xc0, !PT ;  /* 0x0000000116007812 */ /* 0x000fe200078ec0ff */
[----:B------:R-:W-:-:S03]  /*3e20*/  IMAD.MOV.U32 R4, RZ, RZ, 0x1 ;  /* 0x00000001ff047424 */ /* 0x000fc600078e00ff */
[----:B------:R-:W-:Y:S02]  /*3e30*/  ISETP.NE.U32.AND P0, PT, R0, 0x1, PT ;  /* 0x000000010000780c */ /* 0x000fe40003f05070 */
[----:B------:R-:W-:Y:S02]  /*3e40*/  IADD3 R0, P2, R22, 0x1, RZ ;  /* 0x0000000116007810 */ /* 0x000fe40007f5e0ff */
[----:B------:R-:W-:Y:S02]  /*3e50*/  ISETP.NE.U32.AND.EX P0, PT, RZ, RZ, PT, P0 ;  /* 0x000000ffff00720c */ /* 0x000fe40003f05100 */
[----:B------:R-:W-:Y:S01]  /*3e60*/  ISETP.GE.U32.AND P1, PT, R0, 0x3, PT ;  /* 0x000000030000780c */ /* 0x000fe20003f26070 */
[----:B------:R-:W-:Y:S01]  /*3e70*/  IMAD.X R2, RZ, RZ, R23, P2 ;  /* 0x000000ffff027224 */ /* 0x000fe200010e0617 */
[----:B------:R-:W-:Y:S02]  /*3e80*/  SEL R4, R4, 0xffffffff, P0 ;  /* 0xffffffff04047807 */ /* 0x000fe40000000000 */
[----:B------:R-:W-:-:S02]  /*3e90*/  LEA.HI R0, P2, R23, R22, RZ, 0x1 ;  /* 0x0000001617007211 */ /* 0x000fc400078508ff */
[----:B------:R-:W-:Y:S01]  /*3ea0*/  ISETP.GE.U32.AND.EX P1, PT, R2, RZ, PT, P1 ;  /* 0x000000ff0200720c */ /* 0x000fe20003f26110 */
[----:B------:R-:W-:Y:S01]  /*3eb0*/  IMAD.WIDE.U32 R4, R4, 0x1, RZ ;  /* 0x0000000104047825 */ /* 0x000fe200078e00ff */
[----:B------:R-:W-:-:S03]  /*3ec0*/  SEL R3, RZ, 0xffffffff, P0 ;  /* 0xffffffffff037807 */ /* 0x000fc60000000000 */
[----:B------:R-:W-:Y:S02]  /*3ed0*/  IMAD.X R7, RZ, RZ, R23, P2 ;  /* 0x000000ffff077224 */ /* 0x000fe400010e0617 */
[----:B------:R-:W-:-:S06]  /*3ee0*/  IMAD.IADD R5, R5, 0x1, R3 ;  /* 0x0000000105057824 */ /* 0x000fcc00078e0203 */
[----:B------:R-:W-:Y:S05]  /*3ef0*/  @!P1 BRA `(.L_x_63850) ;  /* 0x0000000000689947 */ /* 0x000fea0003800000 */
[--C-:B------:R-:W-:Y:S01]  /*3f00*/  SHF.R.S64 R0, R0, 0x1, R7.reuse ;  /* 0x0000000100007819 */ /* 0x100fe20000001007 */
[----:B------:R-:W-:Y:S01]  /*3f10*/  IMAD.MOV.U32 R2, RZ, RZ, 0x1 ;  /* 0x00000001ff027424 */ /* 0x000fe200078e00ff */
[----:B------:R-:W-:Y:S01]  /*3f20*/  SHF.R.S32.HI R7, RZ, 0x1, R7 ;  /* 0x00000001ff077819 */ /* 0x000fe20000011407 */
[----:B------:R-:W-:-:S07]  /*3f30*/  IMAD.MOV.U32 R9, RZ, RZ, RZ ;  /* 0x000000ffff097224 */ /* 0x000fce00078e00ff */
.L_x_63851:
[C---:B------:R-:W-:Y:S01]  /*3f40*/  LOP3.LUT R3, R0.reuse, 0x1, RZ, 0xc0, !PT ;  /* 0x0000000100037812 */ /* 0x040fe200078ec0ff */
[----:B------:R-:W-:Y:S01]  /*3f50*/  IMAD R6, R9, R2, RZ ;  /* 0x0000000209067224 */ /* 0x000fe200078e02ff */
[----:B------:R-:W-:Y:S02]  /*3f60*/  IADD3 R8, P2, R0, 0x1, RZ ;  /* 0x0000000100087810 */ /* 0x000fe40007f5e0ff */
[----:B------:R-:W-:Y:S02]  /*3f70*/  ISETP.NE.U32.AND P0, PT, R3, 0x1, PT ;  /* 0x000000010300780c */ /* 0x000fe40003f05070 */
[----:B------:R-:W-:Y:S01]  /*3f80*/  ISETP.GE.U32.AND P1, PT, R8, 0x3, PT ;  /* 0x000000030800780c */ /* 0x000fe20003f26070 */
[----:B------:R-:W-:Y:S01]  /*3f90*/  IMAD.X R10, RZ, RZ, R7, P2 ;  /* 0x000000ffff0a7224 */ /* 0x000fe200010e0607 */
[----:B------:R-:W-:Y:S02]  /*3fa0*/  ISETP.NE.U32.AND.EX P0, PT, RZ, RZ, PT, P0 ;  /* 0x000000ffff00720c */ /* 0x000fe40003f05100 */
[----:B------:R-:W-:-:S02]  /*3fb0*/  LEA.HI R0, P2, R7, R0, RZ, 0x1 ;  /* 0x0000000007007211 */ /* 0x000fc400078508ff */
[----:B------:R-:W-:Y:S01]  /*3fc0*/  SEL R3, R9, RZ, !P0 ;  /* 0x000000ff09037207 */ /* 0x000fe20004000000 */
[C---:B------:R-:W-:Y:S01]  /*3fd0*/  IMAD R9, R2.reuse, R9, R6 ;  /* 0x0000000902097224 */ /* 0x040fe200078e0206 */
        /* <DEDUP_REMOVED lines=12> */
.L_x_63850:
[----:B------:R-:W-:Y:S05]  /*40a0*/  BSYNC B3 ;  /* 0x0000000000037941 */ /* 0x000fea0003800000 */
.L_x_63849:
[----:B------:R-:W-:Y:S05]  /*40b0*/  BRA `(.L_x_63847) ;  /* 0x0000000000187947 */ /* 0x000fea0003800000 */
.L_x_63848:
[----:B------:R-:W-:Y:S01]  /*40c0*/  LOP3.LUT R22, R22, 0x1, RZ, 0xc0, !PT ;  /* 0x0000000116167812 */ /* 0x000fe200078ec0ff */
[----:B--2---:R-:W-:-:S03]  /*40d0*/  IMAD.MOV.U32 R4, RZ, RZ, 0x1 ;  /* 0x00000001ff047424 */ /* 0x004fc600078e00ff */
[----:B------:R-:W-:-:S04]  /*40e0*/  ISETP.NE.U32.AND P0, PT, R22, 0x1, PT ;  /* 0x000000011600780c */ /* 0x000fc80003f05070 */
[----:B------:R-:W-:-:S04]  /*40f0*/  ISETP.NE.U32.AND.EX P0, PT, RZ, RZ, PT, P0 ;  /* 0x000000ffff00720c */ /* 0x000fc80003f05100 */
[----:B------:R-:W-:Y:S02]  /*4100*/  SEL R4, R4, 0xffffffff, P0 ;  /* 0xffffffff04047807 */ /* 0x000fe40000000000 */
[----:B------:R-:W-:-:S07]  /*4110*/  SEL R5, RZ, 0xffffffff, P0 ;  /* 0xffffffffff057807 */ /* 0x000fce0000000000 */
.L_x_63847:
[----:B------:R-:W-:Y:S05]  /*4120*/  BSYNC B2 ;  /* 0x0000000000027941 */ /* 0x000fea0003800000 */
.L_x_63846:
[----:B------:R-:W-:Y:S01]  /*4130*/  VIADD R0, R28, 0x80 ;  /* 0x000000801c007836 */ /* 0x000fe20000000000 */
[----:B------:R-:W-:Y:S04]  /*4140*/  BSSY B2, `(.L_x_63852) ;  /* 0x000003f000027945 */ /* 0x000fe80003800000 */
[----:B------:R-:W-:-:S13]  /*4150*/  ISETP.GE.AND P0, PT, R0, R29, PT ;  /* 0x0000001d0000720c */ /* 0x000fda0003f06270 */
[----:B------:R-:W-:Y:S05]  /*4160*/  @P0 BRA `(.L_x_63853) ;  /* 0x0000000000f00947 */ /* 0x000fea0003800000 */
        /* <DEDUP_REMOVED lines=21> */
[----:B------:R-:W-:Y:S02]  /*42c0*/  IMAD.IADD R3, R3, 0x1, R7 ;  /* 0x0000000103037824 */ /* 0x000fe400078e0207 */
[----:B------:R-:W-:-:S04]  /*42d0*/  IMAD.MOV.U32 R0, RZ, RZ, R2 ;  /* 0x000000ffff007224 */ /* 0x000fc800078e0002 */
[----:B------:R-:W-:Y:S05]  /*42e0*/  @!P1 BRA `(.L_x_63856) ;  /* 0x0000000000709947 */ /* 0x000fea0003800000 */
[--C-:B------:R-:W-:Y:S01]  /*42f0*/  SHF.R.S64 R2, R6, 0x1, R9.reuse ;  /* 0x0000000106027819 */ /* 0x100fe20000001009 */
[----:B------:R-:W-:Y:S01]  /*4300*/  IMAD.MOV.U32 R6, RZ, RZ, 0x1 ;  /* 0x00000001ff067424 */ /* 0x000fe200078e00ff */
[----:B------:R-:W-:Y:S01]  /*4310*/  SHF.R.S32.HI R9, RZ, 0x1, R9 ;  /* 0x00000001ff097819 */ /* 0x000fe20000011409 */
[----:B------:R-:W-:-:S07]  /*4320*/  IMAD.MOV.U32 R11, RZ, RZ, RZ ;  /* 0x000000ffff0b7224 */ /* 0x000fce00078e00ff */
.L_x_63857:
        /* <DEDUP_REMOVED lines=9> */
[----:B------:R-:W-:Y:S02]  /*43c0*/  SEL R7, R11, RZ, !P0 ;  /* 0x000000ff0b077207 */ /* 0x000fe40004000000 */
[----:B------:R-:W-:Y:S01]  /*43d0*/  SEL R10, R6, 0x1, !P0 ;  /* 0x00000001060a7807 */ /* 0x000fe20004000000 */
[----:B------:R-:W-:Y:S01]  /*43e0*/  IMAD.X R9, RZ, RZ, R9, P2 ;  /* 0x000000ffff097224 */ /* 0x000fe200010e0609 */
[----:B------:R-:W-:Y:S01]  /*43f0*/  ISETP.GE.U32.AND.EX P0, PT, R12, RZ, PT, P1 ;  /* 0x000000ff0c00720c */ /* 0x000fe20003f06110 */
[----:B------:R-:W-:Y:S02]  /*4400*/  IMAD R11, R7, R0, RZ ;  /* 0x00000000070b7224 */ /* 0x000fe400078e02ff */
[----:B------:R-:W-:-:S04]  /*4410*/  IMAD.WIDE.U32 R6, R6, R6, RZ ;  /* 0x0000000606067225 */ /* 0x000fc800078e00ff */
[----:B------:R-:W-:Y:S02]  /*4420*/  IMAD R13, R3, R10, R11 ;  /* 0x0000000a030d7224 */ /* 0x000fe400078e020b */
[----:B------:R-:W-:Y:S01]  /*4430*/  IMAD.IADD R11, R7, 0x1, R15 ;  /* 0x00000001070b7824 */ /* 0x000fe200078e020f */
[--C-:B------:R-:W-:Y:S01]  /*4440*/  SHF.R.S64 R7, R8, 0x1, R9.reuse ;  /* 0x0000000108077819 */ /* 0x100fe20000001009 */
[----:B------:R-:W-:Y:S01]  /*4450*/  IMAD.WIDE.U32 R2, R10, R0, RZ ;  /* 0x000000000a027225 */ /* 0x000fe200078e00ff */
[----:B------:R-:W-:-:S03]  /*4460*/  SHF.R.S32.HI R9, RZ, 0x1, R9 ;  /* 0x00000001ff097819 */ /* 0x000fc60000011409 */
[----:B------:R-:W-:Y:S02]  /*4470*/  IMAD.MOV.U32 R0, RZ, RZ, R2 ;  /* 0x000000ffff007224 */ /* 0x000fe400078e0002 */
[----:B------:R-:W-:Y:S02]  /*4480*/  IMAD.IADD R3, R3, 0x1, R13 ;  /* 0x0000000103037824 */ /* 0x000fe400078e020d */
[----:B------:R-:W-:Y:S01]  /*4490*/  IMAD.MOV.U32 R2, RZ, RZ, R7 ;  /* 0x000000ffff027224 */ /* 0x000fe200078e0007 */
[----:B------:R-:W-:Y:S06]  /*44a0*/  @P0 BRA `(.L_x_63857) ;  /* 0xfffffffc00a00947 */ /* 0x000fec000383ffff */
.L_x_63856:
[----:B------:R-:W-:Y:S05]  /*44b0*/  BSYNC B3 ;  /* 0x0000000000037941 */ /* 0x000fea0003800000 */
.L_x_63855:
[----:B------:R-:W-:Y:S05]  /*44c0*/  BRA `(.L_x_63853) ;  /* 0x0000000000187947 */ /* 0x000fea0003800000 */
.L_x_63854:
[----:B------:R-:W-:Y:S01]  /*44d0*/  LOP3.LUT R24, R24, 0x1, RZ, 0xc0, !PT ;  /* 0x0000000118187812 */ /* 0x000fe200078ec0ff */
[----:B------:R-:W-:-:S03]  /*44e0*/  IMAD.MOV.U32 R0, RZ, RZ, 0x1 ;  /* 0x00000001ff007424 */ /* 0x000fc600078e00ff */
[----:B------:R-:W-:-:S04]  /*44f0*/  ISETP.NE.U32.AND P0, PT, R24, 0x1, PT ;  /* 0x000000011800780c */ /* 0x000fc80003f05070 */
[----:B------:R-:W-:-:S04]  /*4500*/  ISETP.NE.U32.AND.EX P0, PT, RZ, RZ, PT, P0 ;  /* 0x000000ffff00720c */ /* 0x000fc80003f05100 */
[----:B------:R-:W-:Y:S02]  /*4510*/  SEL R0, R0, 0xffffffff, P0 ;  /* 0xffffffff00007807 */ /* 0x000fe40000000000 */
[----:B------:R-:W-:-:S07]  /*4520*/  SEL R3, RZ, 0xffffffff, P0 ;  /* 0xffffffffff037807 */ /* 0x000fce0000000000 */
.L_x_63853:
[----:B------:R-:W-:Y:S05]  /*4530*/  BSYNC B2 ;  /* 0x0000000000027941 */ /* 0x000fea0003800000 */
.L_x_63852:
[----:B------:R-:W-:Y:S01]  /*4540*/  VIADD R2, R28, 0x100 ;  /* 0x000001001c027836 */ /* 0x000fe20000000000 */
[----:B------:R-:W-:Y:S04]  /*4550*/  BSSY B2, `(.L_x_63858) ;  /* 0x000003c000027945 */ /* 0x000fe80003800000 */
[----:B------:R-:W-:-:S13]  /*4560*/  ISETP.GE.AND P0, PT, R2, R29, PT ;  /* 0x0000001d0200720c */ /* 0x000fda0003f06270 */
[----:B------:R-:W-:Y:S05]  /*4570*/  @P0 BRA `(.L_x_63859) ;  /* 0x0000000000e40947 */ /* 0x000fea0003800000 */
[----:B--2--5:R-:W-:-:S13]  /*4580*/  ISETP.GE.AND P0, PT, R19, RZ, PT ;  /* 0x000000ff1300720c */ /* 0x024fda0003f06270 */
[----:B------:R-:W-:Y:S05]  /*4590*/  @!P0 BRA `(.L_x_63860) ;  /* 0x0000000000c48947 */ /* 0x000fea0003800000 */
[----:B------:R-:W-:Y:S01]  /*45a0*/  ISETP.NE.U32.AND P0, PT, R18, RZ, PT ;  /* 0x000000ff1200720c */ /* 0x000fe20003f05070 */
[----:B------:R-:W-:Y:S01]  /*45b0*/  BSSY B3, `(.L_x_63861) ;  /* 0x000002e000037945 */ /* 0x000fe20003800000 */
[----:B----4-:R-:W-:Y:S02]  /*45c0*/  IMAD.MOV.U32 R22, RZ, RZ, 0x1 ;  /* 0x00000001ff167424 */ /* 0x010fe400078e00ff */
        /* <DEDUP_REMOVED lines=22> */
.L_x_63863:
        /* <DEDUP_REMOVED lines=22> */
.L_x_63862:
[----:B------:R-:W-:Y:S05]  /*4890*/  BSYNC B3 ;  /* 0x0000000000037941 */ /* 0x000fea0003800000 */
.L_x_63861:
[----:B------:R-:W-:Y:S05]  /*48a0*/  BRA `(.L_x_63859) ;  /* 0x0000000000187947 */ /* 0x000fea0003800000 */
.L_x_63860:
[----:B------:R-:W-:Y:S01]  /*48b0*/  LOP3.LUT R18, R18, 0x1, RZ, 0xc0, !PT ;  /* 0x0000000112127812 */ /* 0x000fe200078ec0ff */
[----:B----4-:R-:W-:-:S03]  /*48c0*/  IMAD.MOV.U32 R22, RZ, RZ, 0x1 ;  /* 0x00000001ff167424 */ /* 0x010fc600078e00ff */
[----:B------:R-:W-:-:S04]  /*48d0*/  ISETP.NE.U32.AND P0, PT, R18, 0x1, PT ;  /* 0x000000011200780c */ /* 0x000fc80003f05070 */
[----:B------:R-:W-:-:S04]  /*48e0*/  ISETP.NE.U32.AND.EX P0, PT, RZ, RZ, PT, P0 ;  /* 0x000000ffff00720c */ /* 0x000fc80003f05100 */
[----:B------:R-:W-:Y:S02]  /*48f0*/  SEL R22, R22, 0xffffffff, P0 ;  /* 0xffffffff16167807 */ /* 0x000fe40000000000 */
[----:B------:R-:W-:-:S07]  /*4900*/  SEL R23, RZ, 0xffffffff, P0 ;  /* 0xffffffffff177807 */ /* 0x000fce0000000000 */
.L_x_63859:
[----:B------:R-:W-:Y:S05]  /*4910*/  BSYNC B2 ;  /* 0x0000000000027941 */ /* 0x000fea0003800000 */
.L_x_63858:
[----:B------:R-:W-:-:S05]  /*4920*/  VIADD R2, R28, 0x180 ;  /* 0x000001801c027836 */ /* 0x000fca0000000000 */
        /* <DEDUP_REMOVED lines=30> */
.L_x_63868:
        /* <DEDUP_REMOVED lines=24> */
.L_x_63867:
[----:B------:R-:W-:Y:S05]  /*4c90*/  BSYNC B2 ;  /* 0x0000000000027941 */ /* 0x000fea0003800000 */
.L_x_63866:
[----:B------:R-:W-:Y:S05]  /*4ca0*/  BRA `(.L_x_63864) ;  /* 0x0000000800987947 */ /* 0x000fea0003800000 */
.L_x_63865:
[----:B------:R-:W-:Y:S01]  /*4cb0*/  LOP3.LUT R16, R16, 0x1, RZ, 0xc0, !PT ;  /* 0x0000000110107812 */ /* 0x000fe200078ec0ff */
[----:B------:R-:W-:-:S03]  /*4cc0*/  IMAD.MOV.U32 R2, RZ, RZ, 0x1 ;  /* 0x00000001ff027424 */ /* 0x000fc600078e00ff */
[----:B------:R-:W-:-:S04]  /*4cd0*/  ISETP.NE.U32.AND P0, PT, R16, 0x1, PT ;  /* 0x000000011000780c */ /* 0x000fc80003f05070 */
[----:B------:R-:W-:-:S04]  /*4ce0*/  ISETP.NE.U32.AND.EX P0, PT, RZ, RZ, PT, P0 ;  /* 0x000000ffff00720c */ /* 0x000fc80003f05100 */
[----:B------:R-:W-:Y:S02]  /*4cf0*/  SEL R2, R2, 0xffffffff, P0 ;  /* 0xffffffff02027807 */ /* 0x000fe40000000000 */
[----:B------:R-:W-:Y:S01]  /*4d00*/  SEL R7, RZ, 0xffffffff, P0 ;  /* 0xffffffffff077807 */ /* 0x000fe20000000000 */
[----:B------:R-:W-:Y:S06]  /*4d10*/  BRA `(.L_x_63864) ;  /* 0x00000008007c7947 */ /* 0x000fec0003800000 */
.L_x_63845:
[----:B------:R-:W0:Y:S01]  /*4d20*/  S2R R28, SR_TID.X ;  /* 0x00000000001c7919 */ /* 0x000e220000002100 */
[----:B------:R-:W-:Y:S01]  /*4d30*/  BSSY B2, `(.L_x_63869) ;  /* 0x0000026000027945 */ /* 0x000fe20003800000 */
[----:B0-----:R-:W-:-:S13]  /*4d40*/  ISETP.GE.AND P0, PT, R28, R29, PT ;  /* 0x0000001d1c00720c */ /* 0x001fda0003f06270 */
[----:B------:R-:W-:Y:S05]  /*4d50*/  @P0 BRA `(.L_x_63870) ;  /* 0x00000000008c0947 */ /* 0x000fea0003800000 */
[----:B----45:R-:W-:Y:S02]  /*4d60*/  ISETP.GE.AND P0, PT, R23, RZ, PT ;  /* 0x000000ff1700720c */ /* 0x030fe40003f06270 */
[----:B--2---:R-:W-:-:S11]  /*4d70*/  CS2R R4, SRZ ;  /* 0x0000000000047805 */ /* 0x004fd6000001ff00 */
[----:B------:R-:W-:Y:S05]  /*4d80*/  @!P0 BRA `(.L_x_63870) ;  /* 0x0000000000808947 */ /* 0x000fea0003800000 */
[----:B------:R-:W-:Y:S01]  /*4d90*/  ISETP.NE.U32.AND P0, PT, R22, RZ, PT ;  /* 0x000000ff1600720c */ /* 0x000fe20003f05070 */
[----:B------:R-:W-:Y:S02]  /*4da0*/  IMAD.MOV.U32 R4, RZ, RZ, 0x1 ;  /* 0x00000001ff047424 */ /* 0x000fe400078e00ff */
[----:B------:R-:W-:Y:S01]  /*4db0*/  IMAD.MOV.U32 R5, RZ, RZ, RZ ;  /* 0x000000ffff057224 */ /* 0x000fe200078e00ff */
[----:B------:R-:W-:-:S13]  /*4dc0*/  ISETP.NE.AND.EX P0, PT, R23, RZ, PT, P0 ;  /* 0x000000ff1700720c */ /* 0x000fda0003f05300 */
[----:B------:R-:W-:Y:S05]  /*4dd0*/  @!P0 BRA `(.L_x_63870) ;  /* 0x00000000006c8947 */ /* 0x000fea0003800000 */
[----:B------:R-:W-:Y:S01]  /*4de0*/  ULDC.64 UR4, c[0x0][0x218] ;  /* 0x0000860000047ab9 */ /* 0x000fe20000000a00 */
[----:B------:R-:W-:Y:S02]  /*4df0*/  IMAD.MOV.U32 R4, RZ, RZ, 0x1 ;  /* 0x00000001ff047424 */ /* 0x000fe400078e00ff */
[----:B------:R-:W-:Y:S02]  /*4e00*/  IMAD.U32 R2, RZ, RZ, UR4 ;  /* 0x00000004ff027e24 */ /* 0x000fe4000f8e00ff */
[----:B------:R-:W-:Y:S02]  /*4e10*/  IMAD.U32 R7, RZ, RZ, UR5 ;  /* 0x00000005ff077e24 */ /* 0x000fe4000f8e00ff */
[----:B------:R-:W-:-:S07]  /*4e20*/  IMAD.MOV.U32 R5, RZ, RZ, RZ ;  /* 0x000000ffff057224 */ /* 0x000fce00078e00ff */
.L_x_63871:
[C---:B------:R-:W-:Y:S02]  /*4e30*/  LOP3.LUT R0, R22.reuse, 0x1, RZ, 0xc0, !PT ;  /* 0x0000000116007812 */ /* 0x040fe400078ec0ff */
[----:B------:R-:W-:Y:S02]  /*4e40*/  IADD3 R3, P2, R22, 0x1, RZ ;  /* 0x0000000116037810 */ /* 0x000fe40007f5e0ff */
[----:B------:R-:W-:Y:S01]  /*4e50*/  ISETP.NE.U32.AND P0, PT, R0, 0x1, PT ;  /* 0x000000010000780c */ /* 0x000fe20003f05070 */
[----:B------:R-:W-:Y:S01]  /*4e60*/  IMAD R0, R7, R2, RZ ;  /* 0x0000000207007224 */ /* 0x000fe200078e02ff */
[----:B------:R-:W-:Y:S01]  /*4e70*/  ISETP.GT.U32.AND P1, PT, R3, 0x2, PT ;  /* 0x000000020300780c */ /* 0x000fe20003f24070 */
[----:B------:R-:W-:Y:S01]  /*4e80*/  IMAD.X R8, RZ, RZ, R23, P2 ;  /* 0x000000ffff087224 */ /* 0x000fe200010e0617 */
[----:B------:R-:W-:Y:S02]  /*4e90*/  ISETP.NE.U32.AND.EX P0, PT, RZ, RZ, PT, P0 ;  /* 0x000000ffff00720c */ /* 0x000fe40003f05100 */
[----:B------:R-:W-:-:S02]  /*4ea0*/  LEA.HI R22, P3, R23, R22, RZ, 0x1 ;  /* 0x0000001617167211 */ /* 0x000fc400078708ff */
[----:B------:R-:W-:Y:S01]  /*4eb0*/  SEL R3, R7, RZ, !P0 ;  /* 0x000000ff07037207 */ /* 0x000fe20004000000 */
[C---:B------:R-:W-:Y:S01]  /*4ec0*/  IMAD R7, R2.reuse, R7, R0 ;  /* 0x0000000702077224 */ /* 0x040fe200078e0200 */
[----:B------:R-:W-:Y:S01]  /*4ed0*/  SEL R0, R2, 0x1, !P0 ;  /* 0x0000000102007807 */ /* 0x000fe20004000000 */
[----:B------:R-:W-:Y:S01]  /*4ee0*/  IMAD.X R23, RZ, RZ, R23, P3 ;  /* 0x000000ffff177224 */ /* 0x000fe200018e0617 */
[----:B------:R-:W-:Y:S01]  /*4ef0*/  ISETP.GT.U32.AND.EX P0, PT, R8, RZ, PT, P1 ;  /* 0x000000ff0800720c */ /* 0x000fe20003f04110 */
        /* <DEDUP_REMOVED lines=9> */
.L_x_63870:
[----:B------:R-:W-:Y:S05]  /*4f90*/  BSYNC B2 ;  /* 0x0000000000027941 */ /* 0x000fea0003800000 */
.L_x_63869:
[----:B------:R-:W-:Y:S01]  /*4fa0*/  VIADD R0, R28, 0x80 ;  /* 0x000000801c007836 */ /* 0x000fe20000000000 */
[----:B------:R-:W-:Y:S04]  /*4fb0*/  BSSY B2, `(.L_x_63872) ;  /* 0x0000028000027945 */ /* 0x000fe80003800000 */
[----:B------:R-:W-:-:S13]  /*4fc0*/  ISETP.GE.AND P0, PT, R0, R29, PT ;  /* 0x0000001d0000720c */ /* 0x000fda0003f06270 */
[----:B------:R-:W-:Y:S05]  /*4fd0*/  @P0 BRA `(.L_x_63873) ;  /* 0x0000000000940947 */ /* 0x000fea0003800000 */
[----:B-----5:R-:W-:Y:S01]  /*4fe0*/  ISETP.GE.AND P0, PT, R25, RZ, PT ;  /* 0x000000ff1900720c */ /* 0x020fe20003f06270 */
[----:B------:R-:W-:Y:S02]  /*4ff0*/  IMAD.MOV.U32 R0, RZ, RZ, RZ ;  /* 0x000000ffff007224 */ /* 0x000fe400078e00ff */
[----:B------:R-:W-:-:S10]  /*5000*/  IMAD.MOV.U32 R3, RZ, RZ, RZ ;  /* 0x000000ffff037224 */ /* 0x000fd400078e00ff */
        /* <DEDUP_REMOVED lines=11> */
.L_x_63874:
        /* <DEDUP_REMOVED lines=20> */
[----:B------:R-:W-:Y:S02]  /*5200*/  IMAD.MOV.U32 R0, RZ, RZ, R2 ;  /* 0x000000ffff007224 */ /* 0x000fe400078e0002 */
[----:B------:R-:W-:Y:S01]  /*5210*/  IMAD.IADD R3, R3, 0x1, R11 ;  /* 0x0000000103037824 */ /* 0x000fe200078e020b */
[----:B------:R-:W-:Y:S06]  /*5220*/  @P0 BRA `(.L_x_63874) ;  /* 0xfffffffc00a40947 */ /* 0x000fec000383ffff */
.L_x_63873:
[----:B------:R-:W-:Y:S05]  /*5230*/  BSYNC B2 ;  /* 0x0000000000027941 */ /* 0x000fea0003800000 */
.L_x_63872:
[----:B------:R-:W-:Y:S01]  /*5240*/  VIADD R2, R28, 0x100 ;  /* 0x000001001c027836 */ /* 0x000fe20000000000 */
[----:B------:R-:W-:Y:S04]  /*5250*/  BSSY B2, `(.L_x_63875) ;  /* 0x0000026000027945 */ /* 0x000fe80003800000 */
[----:B------:R-:W-:-:S13]  /*5260*/  ISETP.GE.AND P0, PT, R2, R29, PT ;  /* 0x0000001d0200720c */ /* 0x000fda0003f06270 */
[----:B------:R-:W-:Y:S05]  /*5270*/  @P0 BRA `(.L_x_63876) ;  /* 0x00000000008c0947 */ /* 0x000fea0003800000 */
[----:B--2--5:R-:W-:Y:S02]  /*5280*/  ISETP.GE.AND P0, PT, R19, RZ, PT ;  /* 0x000000ff1300720c */ /* 0x024fe40003f06270 */
[----:B----4-:R-:W-:-:S11]  /*5290*/  CS2R R22, SRZ ;  /* 0x0000000000167805 */ /* 0x010fd6000001ff00 */
        /* <DEDUP_REMOVED lines=11> */
.L_x_63877:
        /* <DEDUP_REMOVED lines=22> */
.L_x_63876:
[----:B------:R-:W-:Y:S05]  /*54b0*/  BSYNC B2 ;  /* 0x0000000000027941 */ /* 0x000fea0003800000 */
.L_x_63875:
[----:B------:R-:W-:-:S05]  /*54c0*/  VIADD R2, R28, 0x180 ;  /* 0x000001801c027836 */ /* 0x000fca0000000000 */
        /* <DEDUP_REMOVED lines=11> */
[----:B------:R-:W-:Y:S02]  /*5580*/  IMAD.MOV.U32 R2, RZ, RZ, 0x1 ;  /* 0x00000001ff027424 */ /* 0x000fe400078e00ff */
[----:B------:R-:W-:-:S07]  /*5590*/  IMAD.MOV.U32 R7, RZ, RZ, RZ ;  /* 0x000000ffff077224 */ /* 0x000fce00078e00ff */
.L_x_63878:
[C---:B------:R-:W-:Y:S02]  /*55a0*/  LOP3.LUT R6, R16.reuse, 0x1, RZ, 0xc0, !PT ;  /* 0x0000000110067812 */ /* 0x040fe400078ec0ff */
[----:B------:R-:W-:Y:S02]  /*55b0*/  IADD3 R8, P2, R16, 0x1, RZ ;  /* 0x0000000110087810 */ /* 0x000fe40007f5e0ff */
[----:B------:R-:W-:Y:S01]  /*55c0*/  ISETP.NE.U32.AND P0, PT, R6, 0x1, PT ;  /* 0x000000010600780c */ /* 0x000fe20003f05070 */
[----:B------:R-:W-:Y:S01]  /*55d0*/  IMAD R6, R27, R26, RZ ;  /* 0x0000001a1b067224 */ /* 0x000fe200078e02ff */
[----:B------:R-:W-:Y:S01]  /*55e0*/  ISETP.GT.U32.AND P1, PT, R8, 0x2, PT ;  /* 0x000000020800780c */ /* 0x000fe20003f24070 */
[----:B------:R-:W-:Y:S01]  /*55f0*/  IMAD.X R8, RZ, RZ, R17, P2 ;  /* 0x000000ffff087224 */ /* 0x000fe200010e0611 */
[----:B------:R-:W-:Y:S01]  /*5600*/  ISETP.NE.U32.AND.EX P0, PT, RZ, RZ, PT, P0 ;  /* 0x000000ffff00720c */ /* 0x000fe20003f05100 */
[----:B------:R-:W-:Y:S01]  /*5610*/  IMAD R11, R26, R27, R6 ;  /* 0x0000001b1a0b7224 */ /* 0x000fe200078e0206 */
[----:B------:R-:W-:-:S02]  /*5620*/  LEA.HI R16, P3, R17, R16, RZ, 0x1 ;  /* 0x0000001011107211 */ /* 0x000fc400078708ff */
[----:B------:R-:W-:Y:S02]  /*5630*/  SEL R9, R27, RZ, !P0 ;  /* 0x000000ff1b097207 */ /* 0x000fe40004000000 */
        /* <DEDUP_REMOVED lines=13> */
.L_x_63864:
[----:B------:R-:W-:Y:S05]  /*5710*/  BSYNC B0 ;  /* 0x0000000000007941 */ /* 0x000fea0003800000 */
.L_x_63844:
[----:B------:R-:W-:Y:S05]  /*5720*/  BRA `(.L_x_63879) ;  /* 0x00000000006c7947 */ /* 0x000fea0003800000 */
.L_x_63843:
[----:B------:R-:W0:Y:S01]  /*5730*/  S2R R28, SR_TID.X ;  /* 0x00000000001c7919 */ /* 0x000e220000002100 */
[----:B----45:R-:W-:Y:S02]  /*5740*/  IMAD.MOV.U32 R22, RZ, RZ, 0x1 ;  /* 0x00000001ff167424 */ /* 0x030fe400078e00ff */
[----:B------:R-:W-:Y:S02]  /*5750*/  IMAD.MOV.U32 R23, RZ, RZ, RZ ;  /* 0x000000ffff177224 */ /* 0x000fe400078e00ff */
[----:B------:R-:W-:Y:S02]  /*5760*/  IMAD.MOV.U32 R3, RZ, RZ, RZ ;  /* 0x000000ffff037224 */ /* 0x000fe400078e00ff */
[----:B--2---:R-:W-:Y:S02]  /*5770*/  IMAD.MOV.U32 R4, RZ, RZ, 0x1 ;  /* 0x00000001ff047424 */ /* 0x004fe400078e00ff */
[----:B------:R-:W-:Y:S02]  /*5780*/  IMAD.MOV.U32 R5, RZ, RZ, RZ ;  /* 0x000000ffff057224 */ /* 0x000fe400078e00ff */
[----:B0-----:R-:W-:-:S05]  /*5790*/  VIADD R0, R28, 0x180 ;  /* 0x000001801c007836 */ /* 0x001fca0000000000 */
[----:B------:R-:W-:Y:S01]  /*57a0*/  ISETP.GE.AND P0, PT, R0, R29, PT ;  /* 0x0000001d0000720c */ /* 0x000fe20003f06270 */
[----:B------:R-:W-:-:S12]  /*57b0*/  IMAD.MOV.U32 R0, RZ, RZ, 0x1 ;  /* 0x00000001ff007424 */ /* 0x000fd800078e00ff */
[----:B------:R-:W-:Y:S05]  /*57c0*/  @P0 BRA `(.L_x_63879) ;  /* 0x0000000000440947 */ /* 0x000fea0003800000 */
[----:B------:R-:W-:Y:S01]  /*57d0*/  ISETP.GE.U32.AND P0, PT, R16, 0x1, PT ;  /* 0x000000011000780c */ /* 0x000fe20003f06070 */
[----:B------:R-:W-:Y:S02]  /*57e0*/  IMAD.MOV.U32 R2, RZ, RZ, 0x1 ;  /* 0x00000001ff027424 */ /* 0x000fe400078e00ff */
[----:B------:R-:W-:Y:S01]  /*57f0*/  IMAD.MOV.U32 R7, RZ, RZ, RZ ;  /* 0x000000ffff077224 */ /* 0x000fe200078e00ff */
[----:B------:R-:W-:Y:S01]  /*5800*/  ISETP.GE.AND.EX P0, PT, R17, RZ, PT, P0 ;  /* 0x000000ff1100720c */ /* 0x000fe20003f06300 */
[----:B------:R-:W-:Y:S02]  /*5810*/  IMAD.MOV.U32 R22, RZ, RZ, 0x1 ;  /* 0x00000001ff167424 */ /* 0x000fe400078e00ff */
[----:B------:R-:W-:Y:S02]  /*5820*/  IMAD.MOV.U32 R23, RZ, RZ, RZ ;  /* 0x000000ffff177224 */ /* 0x000fe400078e00ff */
[----:B------:R-:W-:Y:S02]  /*5830*/  IMAD.MOV.U32 R0, RZ, RZ, 0x1 ;  /* 0x00000001ff007424 */ /* 0x000fe400078e00ff */
[----:B------:R-:W-:-:S02]  /*5840*/  IMAD.MOV.U32 R3, RZ, RZ, RZ ;  /* 0x000000ffff037224 */ /* 0x000fc400078e00ff */
[----:B------:R-:W-:Y:S02]  /*5850*/  IMAD.MOV.U32 R4, RZ, RZ, 0x1 ;  /* 0x00000001ff047424 */ /* 0x000fe400078e00ff */
[----:B------:R-:W-:Y:S02]  /*5860*/  IMAD.MOV.U32 R5, RZ, RZ, RZ ;  /* 0x000000ffff057224 */ /* 0x000fe400078e00ff */
[----:B------:R-:W-:Y:S05]  /*5870*/  @!P0 BRA `(.L_x_63879) ;  /* 0x0000000000188947 */ /* 0x000fea0003800000 */
[----:B------:R-:W-:Y:S02]  /*5880*/  IMAD.MOV.U32 R22, RZ, RZ, 0x1 ;  /* 0x00000001ff167424 */ /* 0x000fe400078e00ff */
[----:B------:R-:W-:Y:S02]  /*5890*/  IMAD.MOV.U32 R23, RZ, RZ, RZ ;  /* 0x000000ffff177224 */ /* 0x000fe400078e00ff */
[----:B------:R-:W-:Y:S02]  /*58a0*/  IMAD.MOV.U32 R0, RZ, RZ, 0x1 ;  /* 0x00000001ff007424 */ /* 0x000fe400078e00ff */
[----:B------:R-:W-:Y:S02]  /*58b0*/  IMAD.MOV.U32 R3, RZ, RZ, RZ ;  /* 0x000000ffff037224 */ /* 0x000fe400078e00ff */
[----:B------:R-:W-:Y:S02]  /*58c0*/  IMAD.MOV.U32 R4, RZ, RZ, 0x1 ;  /* 0x00000001ff047424 */ /* 0x000fe400078e00ff */
[----:B------:R-:W-:-:S07]  /*58d0*/  IMAD.MOV.U32 R5, RZ, RZ, RZ ;  /* 0x000000ffff057224 */ /* 0x000fce00078e00ff */
.L_x_63879:
[----:B------:R-:W-:Y:S05]  /*58e0*/  BSYNC B1 ;  /* 0x0000000000017941 */ /* 0x000fea0003800000 */
.L_x_63842:
[----:B-----5:R-:W0:Y:S01]  /*58f0*/  LDC.U8 R25, c[0x0][0x244] ;  /* 0x00009100ff197b82 */ /* 0x020e220000000000 */
[----:B------:R-:W-:Y:S01]  /*5900*/  ISETP.GE.AND P0, PT, R28, R29, PT ;  /* 0x0000001d1c00720c */ /* 0x000fe20003f06270 */
[----:B------:R-:W-:Y:S01]  /*5910*/  BSSY B6, `(.L_x_63880) ;  /* 0x00000f3000067945 */ /* 0x000fe20003800000 */
[----:B------:R-:W-:Y:S02]  /*5920*/  IMAD.MOV.U32 R24, RZ, RZ, R28 ;  /* 0x000000ffff187224 */ /* 0x000fe400078e001c */
[----:B--2---:R-:W-:Y:S02]  /*5930*/  IMAD.MOV.U32 R18, RZ, RZ, R0 ;  /* 0x000000ffff127224 */ /* 0x004fe400078e0000 */
[----:B------:R-:W-:Y:S02]  /*5940*/  IMAD.MOV.U32 R19, RZ, RZ, R3 ;  /* 0x000000ffff137224 */ /* 0x000fe400078e0003 */
[----:B------:R-:W-:Y:S02]  /*5950*/  IMAD.MOV.U32 R16, RZ, RZ, R2 ;  /* 0x000000ffff107224 */ /* 0x000fe400078e0002 */
[----:B------:R-:W-:-:S03]  /*5960*/  IMAD.MOV.U32 R17, RZ, RZ, R7 ;  /* 0x000000ffff117224 */ /* 0x000fc600078e0007 */
[----:B------:R-:W-:Y:S05]  /*5970*/  @P0 BRA `(.L_x_63881) ;  /* 0x0000000c00b00947 */ /* 0x000fea0003800000 */
[----:B------:R-:W1:Y:S01]  /*5980*/  S2R R6, SR_CTAID.X ;  /* 0x0000000000067919 */ /* 0x000e620000002500 */
[----:B------:R-:W2:Y:S01]  /*5990*/  LDC.64 R2, c[0x0][0x228] ;  /* 0x00008a00ff027b82 */ /* 0x000ea20000000a00 */
[----:B------:R-:W-:Y:S01]  /*59a0*/  ULDC UR4, c[0x0][0x248] ;  /* 0x0000920000047ab9 */ /* 0x000fe20000000800 */
[----:B-1----:R-:W-:Y:S01]  /*59b0*/  IMAD R0, R6, 0x200, R28 ;  /* 0x0000020006007824 */ /* 0x002fe200078e021c */
[----:B0-----:R-:W-:-:S03]  /*59c0*/  PRMT R6, R25, 0x9910, RZ ;  /* 0x0000991019067816 */ /* 0x001fc600000000ff */
        /* <DEDUP_REMOVED lines=16> */
.L_x_63885:
[----:B------:R0:W-:Y:S01]  /*5ad0*/  STG.E.U8 desc[UR36][R2.64], R4 ;  /* 0x0000000402007986 */ /* 0x0001e2000c101124 */
[----:B------:R-:W-:Y:S05]  /*5ae0*/  BRA `(.L_x_63887) ;  /* 0x0000000c00507947 */ /* 0x000fea0003800000 */
.L_x_63884:
        /* <DEDUP_REMOVED lines=8> */
.L_x_63889:
[----:B------:R0:W-:Y:S01]  /*5b70*/  STG.E desc[UR36][R2.64], R4 ;  /* 0x0000000402007986 */ /* 0x0001e2000c101924 */
[----:B------:R-:W-:Y:S05]  /*5b80*/  BRA `(.L_x_63887) ;  /* 0x0000000c00287947 */ /* 0x000fea0003800000 */
.L_x_63888:
[----:B------:R0:W-:Y:S01]  /*5b90*/  STG.E.U16 desc[UR36][R2.64], R4 ;  /* 0x0000000402007986 */ /* 0x0001e2000c101524 */
[----:B------:R-:W-:Y:S05]  /*5ba0*/  BRA `(.L_x_63887) ;  /* 0x0000000c00207947 */ /* 0x000fea0003800000 */
.L_x_63883:
        /* <DEDUP_REMOVED lines=9> */
.L_x_63891:
[----:B------:R-:W0:Y:S02]  /*5c40*/  I2F.S64 R0, R4 ;  /* 0x0000000400007312 */ /* 0x000e240000301400 */
[----:B0-----:R-:W-:-:S05]  /*5c50*/  F2FP.F16.F32.PACK_AB R0, RZ, R0 ;  /* 0x00000000ff00723e */ /* 0x001fca00000000ff */
[----:B------:R0:W-:Y:S01]  /*5c60*/  STG.E.U16 desc[UR36][R2.64], R0 ;  /* 0x0000000002007986 */ /* 0x0001e2000c101524 */
[----:B------:R-:W-:Y:S05]  /*5c70*/  BRA `(.L_x_63887) ;  /* 0x0000000800ec7947 */ /* 0x000fea0003800000 */
.L_x_63890:
        /* <DEDUP_REMOVED lines=10> */
.L_x_63893:
[----:B------:R-:W0:Y:S02]  /*5d20*/  I2F.S64 R4, R4 ;  /* 0x0000000400047312 */ /* 0x000e240000301400 */
[----:B0-----:R-:W-:-:S04]  /*5d30*/  F2FP.F16.F32.PACK_AB R5, RZ, R4 ;  /* 0x00000004ff05723e */ /* 0x001fc800000000ff */
[----:B------:R-:W-:-:S05]  /*5d40*/  PRMT R5, R5, 0x5410, RZ ;  /* 0x0000541005057816 */ /* 0x000fca00000000ff */
[----:B------:R0:W-:Y:S01]  /*5d50*/  STG.E desc[UR36][R2.64], R5 ;  /* 0x0000000502007986 */ /* 0x0001e2000c101924 */
[----:B------:R-:W-:Y:S05]  /*5d60*/  BRA `(.L_x_63887) ;  /* 0x0000000800b07947 */ /* 0x000fea0003800000 */
.L_x_63892:
[----:B------:R-:W0:Y:S02]  /*5d70*/  I2F.F64.S64 R4, R4 ;  /* 0x0000000400047312 */ /* 0x000e240000301c00 */
[----:B0-----:R0:W-:Y:S01]  /*5d80*/  STG.E.64 desc[UR36][R2.64], R4 ;  /* 0x0000000402007986 */ /* 0x0011e2000c101b24 */
[----:B------:R-:W-:Y:S05]  /*5d90*/  BRA `(.L_x_63887) ;  /* 0x0000000800a47947 */ /* 0x000fea0003800000 */
.L_x_63882:
        /* <DEDUP_REMOVED lines=13> */
.L_x_63896:
[----:B------:R-:W0:Y:S01]  /*5e70*/  I2F.F64.S64 R4, R4 ;  /* 0x0000000400047312 */ /* 0x000e220000301c00 */
[----:B------:R-:W-:-:S05]  /*5e80*/  CS2R R6, SRZ ;  /* 0x0000000000067805 */ /* 0x000fca000001ff00 */
[----:B0-----:R0:W-:Y:S01]  /*5e90*/  STG.E.128 desc[UR36][R2.64], R4 ;  /* 0x0000000402007986 */ /* 0x0011e2000c101d24 */
[----:B------:R-:W-:Y:S05]  /*5ea0*/  BRA `(.L_x_63887) ;  /* 0x0000000800607947 */ /* 0x000fea0003800000 */
.L_x_63895:
        /* <DEDUP_REMOVED lines=21> */
.L_x_63900:
[----:B------:R-:W-:Y:S05]  /*6000*/  BSYNC B0 ;  /* 0x0000000000007941 */ /* 0x000fea0003800000 */
.L_x_63899:
[----:B------:R-:W-:-:S05]  /*6010*/  LOP3.LUT R7, R0, R7, RZ, 0xfc, !PT ;  /* 0x0000000700077212 */ /* 0x000fca00078efcff */
[----:B------:R0:W-:Y:S01]  /*6020*/  STG.E.U8 desc[UR36][R2.64], R7 ;  /* 0x0000000702007986 */ /* 0x0001e2000c101124 */
[----:B------:R-:W-:Y:S05]  /*6030*/  BRA `(.L_x_63887) ;  /* 0x0000000400fc7947 */ /* 0x000fea0003800000 */
.L_x_63898:
        /* <DEDUP_REMOVED lines=13> */
.L_x_63902:
[----:B------:R-:W-:Y:S01]  /*6110*/  IMAD.MOV.U32 R0, RZ, RZ, 0x7f ;  /* 0x0000007fff007424 */ /* 0x000fe200078e00ff */
[----:B------:R-:W-:-:S04]  /*6120*/  ISETP.GT.U32.AND P0, PT, R6, 0x7f800000, PT ;  /* 0x7f8000000600780c */ /* 0x000fc80003f04070 */
[----:B------:R-:W-:-:S09]  /*6130*/  SEL R0, R0, 0x7c, P0 ;  /* 0x0000007c00007807 */ /* 0x000fd20000000000 */
.L_x_63903:
[----:B------:R-:W-:Y:S05]  /*6140*/  BSYNC B0 ;  /* 0x0000000000007941 */ /* 0x000fea0003800000 */
.L_x_63901:
[----:B------:R-:W-:-:S04]  /*6150*/  LOP3.LUT R4, R5, 0x80000000, RZ, 0xc0, !PT ;  /* 0x8000000005047812 */ /* 0x000fc800078ec0ff */
[----:B------:R-:W-:-:S04]  /*6160*/  SHF.R.U32.HI R5, RZ, 0x18, R4 ;  /* 0x00000018ff057819 */ /* 0x000fc80000011604 */
[----:B------:R-:W-:-:S05]  /*6170*/  LOP3.LUT R5, R0, R5, RZ, 0xfc, !PT ;  /* 0x0000000500057212 */ /* 0x000fca00078efcff */
[----:B------:R0:W-:Y:S01]  /*6180*/  STG.E.U8 desc[UR36][R2.64], R5 ;  /* 0x0000000502007986 */ /* 0x0001e2000c101124 */
[----:B------:R-:W-:Y:S05]  /*6190*/  BRA `(.L_x_63887) ;  /* 0x0000000400a47947 */ /* 0x000fea0003800000 */
.L_x_63897:
[----:B------:R-:W0:Y:S02]  /*61a0*/  I2F.S64 R0, R4 ;  /* 0x0000000400007312 */ /* 0x000e240000301400 */
[----:B0-----:R-:W-:-:S05]  /*61b0*/  F2FP.BF16.F32.PACK_AB R0, RZ, R0 ;  /* 0x00000000ff00723e */ /* 0x001fca00000010ff */
[----:B------:R0:W-:Y:S01]  /*61c0*/  STG.E.U16 desc[UR36][R2.64], R0 ;  /* 0x0000000002007986 */ /* 0x0001e2000c101524 */
[----:B------:R-:W-:Y:S05]  /*61d0*/  BRA `(.L_x_63887) ;  /* 0x0000000400947947 */ /* 0x000fea0003800000 */
.L_x_63894:
        /* <DEDUP_REMOVED lines=10> */
.L_x_63906:
        /* <DEDUP_REMOVED lines=17> */
.L_x_63909:
[----:B------:R-:W-:-:S04]  /*6390*/  LOP3.LUT R0, R5, 0x80000000, RZ, 0xc0, !PT ;  /* 0x8000000005007812 */ /* 0x000fc800078ec0ff */
[----:B------:R-:W-:-:S04]  /*63a0*/  SHF.R.U32.HI R5, RZ, 0x18, R0 ;  /* 0x00000018ff057819 */ /* 0x000fc80000011600 */
[----:B------:R-:W-:-:S04]  /*63b0*/  LOP3.LUT R4, R4, R5, RZ, 0xfc, !PT ;  /* 0x0000000504047212 */ /* 0x000fc800078efcff */
[----:B------:R-:W-:-:S07]  /*63c0*/  PRMT R0, R4, 0x7610, R0 ;  /* 0x0000761004007816 */ /* 0x000fce0000000000 */
.L_x_63908:
[----:B------:R-:W-:Y:S05]  /*63d0*/  BSYNC B0 ;  /* 0x0000000000007941 */ /* 0x000fea0003800000 */
.L_x_63907:
[----:B------:R3:W-:Y:S01]  /*63e0*/  STG.E.U8 desc[UR36][R2.64], R0 ;  /* 0x0000000002007986 */ /* 0x0007e2000c101124 */
[----:B------:R-:W-:Y:S05]  /*63f0*/  BRA `(.L_x_63887) ;  /* 0x00000004000c7947 */ /* 0x000fea0003800000 */
.L_x_63905:
        /* <DEDUP_REMOVED lines=17> */
.L_x_63912:
[----:B------:R-:W-:-:S04]  /*6510*/  LOP3.LUT R0, R5, 0x80000000, RZ, 0xc0, !PT ;  /* 0x8000000005007812 */ /* 0x000fc800078ec0ff */
[----:B------:R-:W-:-:S04]  /*6520*/  SHF.R.U32.HI R5, RZ, 0x18, R0 ;  /* 0x00000018ff057819 */ /* 0x000fc80000011600 */
[----:B------:R-:W-:-:S04]  /*6530*/  LOP3.LUT R4, R4, R5, RZ, 0xfc, !PT ;  /* 0x0000000504047212 */ /* 0x000fc800078efcff */
[----:B------:R-:W-:-:S07]  /*6540*/  PRMT R0, R4, 0x7610, R0 ;  /* 0x0000761004007816 */ /* 0x000fce0000000000 */
.L_x_63911:
[----:B------:R-:W-:Y:S05]  /*6550*/  BSYNC B0 ;  /* 0x0000000000007941 */ /* 0x000fea0003800000 */
.L_x_63910:
[----:B------:R0:W-:Y:S01]  /*6560*/  STG.E.U8 desc[UR36][R2.64], R0 ;  /* 0x0000000002007986 */ /* 0x0001e2000c101124 */
[----:B------:R-:W-:Y:S05]  /*6570*/  BRA `(.L_x_63887) ;  /* 0x0000000000ac7947 */ /* 0x000fea0003800000 */
.L_x_63904:
        /* <DEDUP_REMOVED lines=23> */
.L_x_63886:
        /* <DEDUP_REMOVED lines=16> */
.L_x_63915:
[----:B------:R-:W-:Y:S05]  /*67f0*/  BRA `(.L_x_63887) ;  /* 0x00000000000c7947 */ /* 0x000fea0003800000 */
.L_x_63914:
[----:B------:R2:W-:Y:S01]  /*6800*/  STG.E.64 desc[UR36][R2.64], R4 ;  /* 0x0000000402007986 */ /* 0x0005e2000c101b24 */
[----:B------:R-:W-:Y:S05]  /*6810*/  BRA `(.L_x_63887) ;  /* 0x0000000000047947 */ /* 0x000fea0003800000 */
.L_x_63913:
[----:B------:R0:W-:Y:S02]  /*6820*/  STG.E desc[UR36][R2.64], R4 ;  /* 0x0000000402007986 */ /* 0x0001e4000c101924 */
.L_x_63887:
[----:B------:R-:W-:-:S07]  /*6830*/  VIADD R24, R28, 0x80 ;  /* 0x000000801c187836 */ /* 0x000fce0000000000 */
.L_x_63881:
[----:B------:R-:W-:Y:S05]  /*6840*/  BSYNC B6 ;  /* 0x0000000000067941 */ /* 0x000fea0003800000 */
.L_x_63880:
[----:B------:R-:W-:Y:S01]  /*6850*/  ISETP.GE.AND P0, PT, R24, R29, PT ;  /* 0x0000001d1800720c */ /* 0x000fe20003f06270 */
[----:B------:R-:W-:-:S12]  /*6860*/  BSSY B6, `(.L_x_63916) ;  /* 0x00001d9000067945 */ /* 0x000fd80003800000 */
[----:B------:R-:W-:Y:S05]  /*6870*/  @P0 BRA `(.L_x_63917) ;  /* 0x0000001c005c0947 */ /* 0x000fea0003800000 */
[----:B------:R-:W5:Y:S01]  /*6880*/  S2R R26, SR_CTAID.X ;  /* 0x00000000001a7919 */ /* 0x000f620000002500 */
[----:B0123--:R-:W0:Y:S01]  /*6890*/  LDC.64 R2, c[0x0][0x228] ;  /* 0x00008a00ff027b82 */ /* 0x00fe220000000a00 */
        /* <DEDUP_REMOVED lines=19> */
.L_x_63921:
[----:B------:R3:W-:Y:S01]  /*69d0*/  STG.E.U8 desc[UR36][R2.64], R18 ;  /* 0x0000001202007986 */ /* 0x0007e2000c101124 */
[----:B------:R-:W-:Y:S05]  /*69e0*/  BRA `(.L_x_63923) ;  /* 0x0000000c004c7947 */ /* 0x000fea0003800000 */
.L_x_63920:
        /* <DEDUP_REMOVED lines=8> */
.L_x_63925:
[----:B------:R2:W-:Y:S01]  /*6a70*/  STG.E desc[UR36][R2.64], R18 ;  /* 0x0000001202007986 */ /* 0x0005e2000c101924 */
[----:B------:R-:W-:Y:S05]  /*6a80*/  BRA `(.L_x_63923) ;  /* 0x0000000c00247947 */ /* 0x000fea0003800000 */
.L_x_63924:
[----:B------:R0:W-:Y:S01]  /*6a90*/  STG.E.U16 desc[UR36][R2.64], R18 ;  /* 0x0000001202007986 */ /* 0x0001e2000c101524 */
[----:B------:R-:W-:Y:S05]  /*6aa0*/  BRA `(.L_x_63923) ;  /* 0x0000000c001c7947 */ /* 0x000fea0003800000 */
.L_x_63919:
        /* <DEDUP_REMOVED lines=9> */
.L_x_63927:
[----:B------:R-:W0:Y:S02]  /*6b40*/  I2F.S64 R0, R18 ;  /* 0x0000001200007312 */ /* 0x000e240000301400 */
[----:B0-----:R-:W-:-:S05]  /*6b50*/  F2FP.F16.F32.PACK_AB R0, RZ, R0 ;  /* 0x00000000ff00723e */ /* 0x001fca00000000ff */
[----:B------:R0:W-:Y:S01]  /*6b60*/  STG.E.U16 desc[UR36][R2.64], R0 ;  /* 0x0000000002007986 */ /* 0x0001e2000c101524 */
[----:B------:R-:W-:Y:S05]  /*6b70*/  BRA `(.L_x_63923) ;  /* 0x0000000800e87947 */ /* 0x000fea0003800000 */
.L_x_63926:
        /* <DEDUP_REMOVED lines=10> */
.L_x_63929:
[----:B------:R-:W0:Y:S02]  /*6c20*/  I2F.S64 R18, R18 ;  /* 0x0000001200127312 */ /* 0x000e240000301400 */
[----:B0-----:R-:W-:-:S04]  /*6c30*/  F2FP.F16.F32.PACK_AB R5, RZ, R18 ;  /* 0x00000012ff05723e */ /* 0x001fc800000000ff */
[----:B------:R-:W-:-:S05]  /*6c40*/  PRMT R5, R5, 0x5410, RZ ;  /* 0x0000541005057816 */ /* 0x000fca00000000ff */
[----:B------:R0:W-:Y:S01]  /*6c50*/  STG.E desc[UR36][R2.64], R5 ;  /* 0x0000000502007986 */ /* 0x0001e2000c101924 */
[----:B------:R-:W-:Y:S05]  /*6c60*/  BRA `(.L_x_63923) ;  /* 0x0000000800ac7947 */ /* 0x000fea0003800000 */
.L_x_63928:
[----:B------:R-:W0:Y:S02]  /*6c70*/  I2F.F64.S64 R18, R18 ;  /* 0x0000001200127312 */ /* 0x000e240000301c00 */
[----:B0-----:R0:W-:Y:S01]  /*6c80*/  STG.E.64 desc[UR36][R2.64], R18 ;  /* 0x0000001202007986 */ /* 0x0011e2000c101b24 */
[----:B------:R-:W-:Y:S05]  /*6c90*/  BRA `(.L_x_63923) ;  /* 0x0000000800a07947 */ /* 0x000fea0003800000 */
.L_x_63918:
        /* <DEDUP_REMOVED lines=13> */
.L_x_63932:
[----:B------:R-:W0:Y:S01]  /*6d70*/  I2F.F64.S64 R4, R18 ;  /* 0x0000001200047312 */ /* 0x000e220000301c00 */
[----:B------:R-:W-:-:S05]  /*6d80*/  CS2R R6, SRZ ;  /* 0x0000000000067805 */ /* 0x000fca000001ff00 */
[----:B0-----:R0:W-:Y:S01]  /*6d90*/  STG.E.128 desc[UR36][R2.64], R4 ;  /* 0x0000000402007986 */ /* 0x0011e2000c101d24 */
[----:B------:R-:W-:Y:S05]  /*6da0*/  BRA `(.L_x_63923) ;  /* 0x00000008005c7947 */ /* 0x000fea0003800000 */
.L_x_63931:
        /* <DEDUP_REMOVED lines=21> */
.L_x_63936:
[----:B------:R-:W-:Y:S05]  /*6f00*/  BSYNC B0 ;  /* 0x0000000000007941 */ /* 0x000fea0003800000 */
.L_x_63935:
[----:B------:R-:W-:-:S05]  /*6f10*/  LOP3.LUT R5, R0, R5, RZ, 0xfc, !PT ;  /* 0x0000000500057212 */ /* 0x000fca00078efcff */
[----:B------:R0:W-:Y:S01]  /*6f20*/  STG.E.U8 desc[UR36][R2.64], R5 ;  /* 0x0000000502007986 */ /* 0x0001e2000c101124 */
[----:B------:R-:W-:Y:S05]  /*6f30*/  BRA `(.L_x_63923) ;  /* 0x0000000400f87947 */ /* 0x000fea0003800000 */
.L_x_63934:
        /* <DEDUP_REMOVED lines=13> */
.L_x_63938:
[----:B------:R-:W-:Y:S01]  /*7010*/  IMAD.MOV.U32 R0, RZ, RZ, 0x7f ;  /* 0x0000007fff007424 */ /* 0x000fe200078e00ff */
[----:B------:R-:W-:-:S04]  /*7020*/  ISETP.GT.U32.AND P0, PT, R4, 0x7f800000, PT ;  /* 0x7f8000000400780c */ /* 0x000fc80003f04070 */
[----:B------:R-:W-:-:S09]  /*7030*/  SEL R0, R0, 0x7c, P0 ;  /* 0x0000007c00007807 */ /* 0x000fd20000000000 */
.L_x_63939:
[----:B------:R-:W-:Y:S05]  /*7040*/  BSYNC B0 ;  /* 0x0000000000007941 */ /* 0x000fea0003800000 */
.L_x_63937:
[----:B------:R-:W-:-:S04]  /*7050*/  LOP3.LUT R4, R19, 0x80000000, RZ, 0xc0, !PT ;  /* 0x8000000013047812 */ /* 0x000fc800078ec0ff */
[----:B------:R-:W-:-:S04]  /*7060*/  SHF.R.U32.HI R5, RZ, 0x18, R4 ;  /* 0x00000018ff057819 */ /* 0x000fc80000011604 */
[----:B------:R-:W-:-:S05]  /*7070*/  LOP3.LUT R5, R0, R5, RZ, 0xfc, !PT ;  /* 0x0000000500057212 */ /* 0x000fca00078efcff */
[----:B------:R0:W-:Y:S01]  /*7080*/  STG.E.U8 desc[UR36][R2.64], R5 ;  /* 0x0000000502007986 */ /* 0x0001e2000c101124 */
[----:B------:R-:W-:Y:S05]  /*7090*/  BRA `(.L_x_63923) ;  /* 0x0000000400a07947 */ /* 0x000fea0003800000 */
.L_x_63933:
[----:B------:R-:W0:Y:S02]  /*70a0*/  I2F.S64 R0, R18 ;  /* 0x0000001200007312 */ /* 0x000e240000301400 */
[----:B0-----:R-:W-:-:S05]  /*70b0*/  F2FP.BF16.F32.PACK_AB R0, RZ, R0 ;  /* 0x00000000ff00723e */ /* 0x001fca00000010ff */
[----:B------:R0:W-:Y:S01]  /*70c0*/  STG.E.U16 desc[UR36][R2.64], R0 ;  /* 0x0000000002007986 */ /* 0x0001e2000c101524 */
[----:B------:R-:W-:Y:S05]  /*70d0*/  BRA `(.L_x_63923) ;  /* 0x0000000400907947 */ /* 0x000fea0003800000 */
.L_x_63930:
        /* <DEDUP_REMOVED lines=10> */
.L_x_63942:
        /* <DEDUP_REMOVED lines=17> */
.L_x_63945:
[----:B------:R-:W-:-:S04]  /*7290*/  LOP3.LUT R0, R19, 0x80000000, RZ, 0xc0, !PT ;  /* 0x8000000013007812 */ /* 0x000fc800078ec0ff */
[----:B------:R-:W-:-:S04]  /*72a0*/  SHF.R.U32.HI R5, RZ, 0x18, R0 ;  /* 0x00000018ff057819 */ /* 0x000fc80000011600 */
[----:B------:R-:W-:-:S04]  /*72b0*/  LOP3.LUT R4, R4, R5, RZ, 0xfc, !PT ;  /* 0x0000000504047212 */ /* 0x000fc800078efcff */
[----:B------:R-:W-:-:S07]  /*72c0*/  PRMT R0, R4, 0x7610, R0 ;  /* 0x0000761004007816 */ /* 0x000fce0000000000 */
.L_x_63944:
[----:B------:R-:W-:Y:S05]  /*72d0*/  BSYNC B0 ;  /* 0x0000000000007941 */ /* 0x000fea0003800000 */
.L_x_63943:
[----:B------:R0:W-:Y:S01]  /*72e0*/  STG.E.U8 desc[UR36][R2.64], R0 ;  /* 0x0000000002007986 */ /* 0x0001e2000c101124 */
[----:B------:R-:W-:Y:S05]  /*72f0*/  BRA `(.L_x_63923) ;  /* 0x0000000400087947 */ /* 0x000fea0003800000 */
.L_x_63941:
        /* <DEDUP_REMOVED lines=17> */
.L_x_63948:
[----:B------:R-:W-:-:S04]  /*7410*/  LOP3.LUT R0, R19, 0x80000000, RZ, 0xc0, !PT ;  /* 0x8000000013007812 */ /* 0x000fc800078ec0ff */
[----:B------:R-:W-:-:S04]  /*7420*/  SHF.R.U32.HI R5, RZ, 0x18, R0 ;  /* 0x00000018ff057819 */ /* 0x000fc80000011600 */
[----:B------:R-:W-:-:S04]  /*7430*/  LOP3.LUT R4, R4, R5, RZ, 0xfc, !PT ;  /* 0x0000000504047212 */ /* 0x000fc800078efcff */
[----:B------:R-:W-:-:S07]  /*7440*/  PRMT R0, R4, 0x7610, R0 ;  /* 0x0000761004007816 */ /* 0x000fce0000000000 */
.L_x_63947:
[----:B------:R-:W-:Y:S05]  /*7450*/  BSYNC B0 ;  /* 0x0000000000007941 */ /* 0x000fea0003800000 */
.L_x_63946:
[----:B------:R0:W-:Y:S01]  /*7460*/  STG.E.U8 desc[UR36][R2.64], R0 ;  /* 0x0000000002007986 */ /* 0x0001e2000c101124 */
[----:B------:R-:W-:Y:S05]  /*7470*/  BRA `(.L_x_63923) ;  /* 0x0000000000a87947 */ /* 0x000fea0003800000 */
.L_x_63940:
        /* <DEDUP_REMOVED lines=22> */
.L_x_63922:
        /* <DEDUP_REMOVED lines=16> */
.L_x_63951:
[----:B------:R-:W-:Y:S05]  /*76e0*/  BRA `(.L_x_63923) ;  /* 0x00000000000c7947 */ /* 0x000fea0003800000 */
.L_x_63950:
[----:B------:R0:W-:Y:S01]  /*76f0*/  STG.E.64 desc[UR36][R2.64], R18 ;  /* 0x0000001202007986 */ /* 0x0001e2000c101b24 */
[----:B------:R-:W-:Y:S05]  /*7700*/  BRA `(.L_x_63923) ;  /* 0x0000000000047947 */ /* 0x000fea0003800000 */
.L_x_63949:
[----:B------:R0:W-:Y:S02]  /*7710*/  STG.E desc[UR36][R2.64], R18 ;  /* 0x0000001202007986 */ /* 0x0001e4000c101924 */
.L_x_63923:
        /* <DEDUP_REMOVED lines=21> */
[----:B----4-:R0:W-:Y:S01]  /*7870*/  STG.E.U8 desc[UR36][R2.64], R22 ;  /* 0x0000001602007986 */ /* 0x0101e2000c101124 */
[----:B------:R-:W-:Y:S05]  /*7880*/  BRA `(.L_x_63957) ;  /* 0x0000000c00547947 */ /* 0x000fea0003800000 */
.L_x_63955:
[----:B----4-:R0:W-:Y:S01]  /*7890*/  STG.E.U8 desc[UR36][R2.64], R22 ;  /* 0x0000001602007986 */ /* 0x0101e2000c101124 */
[----:B------:R-:W-:Y:S05]  /*78a0*/  BRA `(.L_x_63957) ;  /* 0x0000000c004c7947 */ /* 0x000fea0003800000 */
.L_x_63954:
[----:B------:R-:W-:-:S13]  /*78b0*/  ISETP.NE.AND P0, PT, R0, 0x2, PT ;  /* 0x000000020000780c */ /* 0x000fda0003f05270 */
[----:B------:R-:W-:Y:S05]  /*78c0*/  @!P0 BRA `(.L_x_63958) ;  /* 0x0000000000208947 */ /* 0x000fea0003800000 */
[----:B------:R-:W-:-:S13]  /*78d0*/  ISETP.NE.AND P0, PT, R0, 0x3, PT ;  /* 0x000000030000780c */ /* 0x000fda0003f05270 */
[----:B------:R-:W-:Y:S05]  /*78e0*/  @!P0 BRA `(.L_x_63959) ;  /* 0x0000000000108947 */ /* 0x000fea0003800000 */
[----:B------:R-:W-:-:S13]  /*78f0*/  ISETP.NE.AND P0, PT, R0, 0x4, PT ;  /* 0x000000040000780c */ /* 0x000fda0003f05270 */
[----:B------:R-:W-:Y:S05]  /*7900*/  @P0 BRA `(.L_x_63956) ;  /* 0x0000000800e40947 */ /* 0x000fea0003800000 */
[----:B----4-:R0:W-:Y:S01]  /*7910*/  STG.E.64 desc[UR36][R2.64], R22 ;  /* 0x0000001602007986 */ /* 0x0101e2000c101b24 */
[----:B------:R-:W-:Y:S05]  /*7920*/  BRA `(.L_x_63957) ;  /* 0x0000000c002c7947 */ /* 0x000fea0003800000 */
.L_x_63959:
[----:B----4-:R0:W-:Y:S01]  /*7930*/  STG.E desc[UR36][R2.64], R22 ;  /* 0x0000001602007986 */ /* 0x0101e2000c101924 */
[----:B------:R-:W-:Y:S05]  /*7940*/  BRA `(.L_x_63957) ;  /* 0x0000000c00247947 */ /* 0x000fea0003800000 */
.L_x_63958:
[----:B----4-:R0:W-:Y:S01]  /*7950*/  STG.E.U16 desc[UR36][R2.64], R22 ;  /* 0x0000001602007986 */ /* 0x0101e2000c101524 */
[----:B------:R-:W-:Y:S05]  /*7960*/  BRA `(.L_x_63957) ;  /* 0x0000000c001c7947 */ /* 0x000fea0003800000 */
.L_x_63953:
[----:B------:R-:W-:-:S13]  /*7970*/  ISETP.GT.AND P0, PT, R0, 0x6, PT ;  /* 0x000000060000780c */ /* 0x000fda0003f04270 */
[----:B------:R-:W-:Y:S05]  /*7980*/  @P0 BRA `(.L_x_63960) ;  /* 0x00000000002c0947 */ /* 0x000fea0003800000 */
[----:B------:R-:W-:-:S13]  /*7990*/  ISETP.NE.AND P0, PT, R0, 0x5, PT ;  /* 0x000000050000780c */ /* 0x000fda0003f05270 */
[----:B------:R-:W-:Y:S05]  /*79a0*/  @!P0 BRA `(.L_x_63961) ;  /* 0x0000000000148947 */ /* 0x000fea0003800000 */
[----:B------:R-:W-:-:S13]  /*79b0*/  ISETP.NE.AND P0, PT, R0, 0x6, PT ;  /* 0x000000060000780c */ /* 0x000fda0003f05270 */
[----:B------:R-:W-:Y:S05]  /*79c0*/  @P0 BRA `(.L_x_63956) ;  /* 0x0000000800b40947 */ /* 0x000fea0003800000 */
[----:B----4-:R-:W0:Y:S02]  /*79d0*/  I2F.S64 R23, R22 ;  /* 0x0000001600177312 */ /* 0x010e240000301400 */
[----:B0-----:R0:W-:Y:S01]  /*79e0*/  STG.E desc[UR36][R2.64], R23 ;  /* 0x0000001702007986 */ /* 0x0011e2000c101924 */
[----:B------:R-:W-:Y:S05]  /*79f0*/  BRA `(.L_x_63957) ;  /* 0x0000000800f87947 */ /* 0x000fea0003800000 */
.L_x_63961:
[----:B----4-:R-:W0:Y:S02]  /*7a00*/  I2F.S64 R0, R22 ;  /* 0x0000001600007312 */ /* 0x010e240000301400 */
[----:B0-----:R-:W-:-:S05]  /*7a10*/  F2FP.F16.F32.PACK_AB R0, RZ, R0 ;  /* 0x00000000ff00723e */ /* 0x001fca00000000ff */
[----:B------:R0:W-:Y:S01]  /*7a20*/  STG.E.U16 desc[UR36][R2.64], R0 ;  /* 0x0000000002007986 */ /* 0x0001e2000c101524 */
[----:B------:R-:W-:Y:S05]  /*7a30*/  BRA `(.L_x_63957) ;  /* 0x0000000800e87947 */ /* 0x000fea0003800000 */
.L_x_63960:
[----:B------:R-:W-:-:S13]  /*7a40*/  ISETP.NE.AND P0, PT, R0, 0x7, PT ;  /* 0x000000070000780c */ /* 0x000fda0003f05270 */
[----:B------:R-:W-:Y:S05]  /*7a50*/  @!P0 BRA `(.L_x_63962) ;  /* 0x0000000000348947 */ /* 0x000fea0003800000 */
[----:B------:R-:W-:-:S13]  /*7a60*/  ISETP.NE.AND P0, PT, R0, 0x8, PT ;  /* 0x000000080000780c */ /* 0x000fda0003f05270 */
[----:B------:R-:W-:Y:S05]  /*7a70*/  @!P0 BRA `(.L_x_63963) ;  /* 0x0000000000188947 */ /* 0x000fea0003800000 */
[----:B------:R-:W-:-:S13]  /*7a80*/  ISETP.NE.AND P0, PT, R0, 0x9, PT ;  /* 0x000000090000780c */ /* 0x000fda0003f05270 */
[----:B------:R-:W-:Y:S05]  /*7a90*/  @P0 BRA `(.L_x_63956) ;  /* 0x0000000800800947 */ /* 0x000fea0003800000 */
[----:B----4-:R-:W0:Y:S01]  /*7aa0*/  I2F.S64 R4, R22 ;  /* 0x0000001600047312 */ /* 0x010e220000301400 */
[----:B------:R-:W-:-:S05]  /*7ab0*/  IMAD.MOV.U32 R5, RZ, RZ, RZ ;  /* 0x000000ffff057224 */ /* 0x000fca00078e00ff */
[----:B0-----:R0:W-:Y:S01]  /*7ac0*/  STG.E.64 desc[UR36][R2.64], R4 ;  /* 0x0000000402007986 */ /* 0x0011e2000c101b24 */
[----:B------:R-:W-:Y:S05]  /*7ad0*/  BRA `(.L_x_63957) ;  /* 0x0000000800c07947 */ /* 0x000fea0003800000 */
.L_x_63963:
[----:B----4-:R-:W0:Y:S02]  /*7ae0*/  I2F.S64 R22, R22 ;  /* 0x0000001600167312 */ /* 0x010e240000301400 */
[----:B0-----:R-:W-:-:S04]  /*7af0*/  F2FP.F16.F32.PACK_AB R5, RZ, R22 ;  /* 0x00000016ff05723e */ /* 0x001fc800000000ff */
[----:B------:R-:W-:-:S05]  /*7b00*/  PRMT R5, R5, 0x5410, RZ ;  /* 0x0000541005057816 */ /* 0x000fca00000000ff */
[----:B------:R0:W-:Y:S01]  /*7b10*/  STG.E desc[UR36][R2.64], R5 ;  /* 0x0000000502007986 */ /* 0x0001e2000c101924 */
[----:B------:R-:W-:Y:S05]  /*7b20*/  BRA `(.L_x_63957) ;  /* 0x0000000800ac7947 */ /* 0x000fea0003800000 */
.L_x_63962:
[----:B----4-:R-:W0:Y:S02]  /*7b30*/  I2F.F64.S64 R22, R22 ;  /* 0x0000001600167312 */ /* 0x010e240000301c00 */
[----:B0-----:R0:W-:Y:S01]  /*7b40*/  STG.E.64 desc[UR36][R2.64], R22 ;  /* 0x0000001602007986 */ /* 0x0011e2000c101b24 */
[----:B------:R-:W-:Y:S05]  /*7b50*/  BRA `(.L_x_63957) ;  /* 0x0000000800a07947 */ /* 0x000fea0003800000 */
.L_x_63952:
        /* <DEDUP_REMOVED lines=8> */
[----:B----4-:R-:W-:-:S04]  /*7be0*/  ISETP.NE.U32.AND P0, PT, R22, RZ, PT ;  /* 0x000000ff1600720c */ /* 0x010fc80003f05070 */
[----:B------:R-:W-:-:S04]  /*7bf0*/  ISETP.NE.AND.EX P0, PT, R23, RZ, PT, P0 ;  /* 0x000000ff1700720c */ /* 0x000fc80003f05300 */
[----:B------:R-:W-:-:S05]  /*7c00*/  SEL R5, RZ, 0x1, !P0 ;  /* 0x00000001ff057807 */ /* 0x000fca0004000000 */
[----:B------:R0:W-:Y:S01]  /*7c10*/  STG.E.U8 desc[UR36][R2.64], R5 ;  /* 0x0000000502007986 */ /* 0x0001e2000c101124 */
[----:B------:R-:W-:Y:S05]  /*7c20*/  BRA `(.L_x_63957) ;  /* 0x00000008006c7947 */ /* 0x000fea0003800000 */
.L_x_63966:
[----:B----4-:R-:W0:Y:S01]  /*7c30*/  I2F.F64.S64 R4, R22 ;  /* 0x0000001600047312 */ /* 0x010e220000301c00 */
[----:B------:R-:W-:-:S05]  /*7c40*/  CS2R R6, SRZ ;  /* 0x0000000000067805 */ /* 0x000fca000001ff00 */
[----:B0-----:R0:W-:Y:S01]  /*7c50*/  STG.E.128 desc[UR36][R2.64], R4 ;  /* 0x0000000402007986 */ /* 0x0011e2000c101d24 */
[----:B------:R-:W-:Y:S05]  /*7c60*/  BRA `(.L_x_63957) ;  /* 0x00000008005c7947 */ /* 0x000fea0003800000 */
.L_x_63965:
[----:B------:R-:W-:-:S13]  /*7c70*/  ISETP.NE.AND P0, PT, R0, 0xf, PT ;  /* 0x0000000f0000780c */ /* 0x000fda0003f05270 */
[----:B------:R-:W-:Y:S05]  /*7c80*/  @!P0 BRA `(.L_x_63967) ;  /* 0x0000000000b48947 */ /* 0x000fea0003800000 */
[----:B------:R-:W-:-:S13]  /*7c90*/  ISETP.NE.AND P0, PT, R0, 0x17, PT ;  /* 0x000000170000780c */ /* 0x000fda0003f05270 */
[----:B------:R-:W-:Y:S05]  /*7ca0*/  @!P0 BRA `(.L_x_63968) ;  /* 0x0000000000548947 */ /* 0x000fea0003800000 */
[----:B------:R-:W-:-:S13]  /*7cb0*/  ISETP.NE.AND P0, PT, R0, 0x18, PT ;  /* 0x000000180000780c */ /* 0x000fda0003f05270 */
[----:B------:R-:W-:Y:S05]  /*7cc0*/  @P0 BRA `(.L_x_63956) ;  /* 0x0000000400f40947 */ /* 0x000fea0003800000 */
[----:B----4-:R-:W0:Y:S01]  /*7cd0*/  I2F.S64 R23, R22 ;  /* 0x0000001600177312 */ /* 0x010e220000301400 */
        /* <DEDUP_REMOVED lines=14> */
.L_x_63970:
[----:B------:R-:W-:Y:S05]  /*7dc0*/  BSYNC B0 ;  /* 0x0000000000007941 */ /* 0x000fea0003800000 */
.L_x_63969:
[----:B------:R-:W-:-:S05]  /*7dd0*/  LOP3.LUT R5, R0, R5, RZ, 0xfc, !PT ;  /* 0x0000000500057212 */ /* 0x000fca00078efcff */
[----:B------:R0:W-:Y:S01]  /*7de0*/  STG.E.U8 desc[UR36][R2.64], R5 ;  /* 0x0000000502007986 */ /* 0x0001e2000c101124 */
[----:B------:R-:W-:Y:S05]  /*7df0*/  BRA `(.L_x_63957) ;  /* 0x0000000400f87947 */ /* 0x000fea0003800000 */
.L_x_63968:
[----:B----4-:R-:W0:Y:S01]  /*7e00*/  I2F.S64 R23, R22 ;  /* 0x0000001600177312 */ /* 0x010e220000301400 */
        /* <DEDUP_REMOVED lines=12> */
.L_x_63972:
[----:B------:R-:W-:Y:S01]  /*7ed0*/  IMAD.MOV.U32 R0, RZ, RZ, 0x7f ;  /* 0x0000007fff007424 */ /* 0x000fe200078e00ff */
[----:B------:R-:W-:-:S04]  /*7ee0*/  ISETP.GT.U32.AND P0, PT, R4, 0x7f800000, PT ;  /* 0x7f8000000400780c */ /* 0x000fc80003f04070 */
[----:B------:R-:W-:-:S09]  /*7ef0*/  SEL R0, R0, 0x7c, P0 ;  /* 0x0000007c00007807 */ /* 0x000fd20000000000 */
.L_x_63973:
[----:B------:R-:W-:Y:S05]  /*7f00*/  BSYNC B0 ;  /* 0x0000000000007941 */ /* 0x000fea0003800000 */
.L_x_63971:
[----:B------:R-:W-:-:S04]  /*7f10*/  LOP3.LUT R4, R23, 0x80000000, RZ, 0xc0, !PT ;  /* 0x8000000017047812 */ /* 0x000fc800078ec0ff */
[----:B------:R-:W-:-:S04]  /*7f20*/  SHF.R.U32.HI R5, RZ, 0x18, R4 ;  /* 0x00000018ff057819 */ /* 0x000fc80000011604 */
[----:B------:R-:W-:-:S05]  /*7f30*/  LOP3.LUT R5, R0, R5, RZ, 0xfc, !PT ;  /* 0x0000000500057212 */ /* 0x000fca00078efcff */
[----:B------:R0:W-:Y:S01]  /*7f40*/  STG.E.U8 desc[UR36][R2.64], R5 ;  /* 0x0000000502007986 */ /* 0x0001e2000c101124 */
[----:B------:R-:W-:Y:S05]  /*7f50*/  BRA `(.L_x_63957) ;  /* 0x0000000400a07947 */ /* 0x000fea0003800000 */
.L_x_63967:
[----:B----4-:R-:W0:Y:S02]  /*7f60*/  I2F.S64 R0, R22 ;  /* 0x0000001600007312 */ /* 0x010e240000301400 */
[----:B0-----:R-:W-:-:S05]  /*7f70*/  F2FP.BF16.F32.PACK_AB R0, RZ, R0 ;  /* 0x00000000ff00723e */ /* 0x001fca00000010ff */
[----:B------:R0:W-:Y:S01]  /*7f80*/  STG.E.U16 desc[UR36][R2.64], R0 ;  /* 0x0000000002007986 */ /* 0x0001e2000c101524 */
[----:B------:R-:W-:Y:S05]  /*7f90*/  BRA `(.L_x_63957) ;  /* 0x0000000400907947 */ /* 0x000fea0003800000 */
.L_x_63964:
        /* <DEDUP_REMOVED lines=8> */
[----:B----4-:R4:W-:Y:S01]  /*8020*/  STG.E.U16 desc[UR36][R2.64], R22 ;  /* 0x0000001602007986 */ /* 0x0109e2000c101524 */
[----:B------:R-:W-:Y:S05]  /*8030*/  BRA `(.L_x_63957) ;  /* 0x0000000400687947 */ /* 0x000fea0003800000 */
.L_x_63976:
[----:B----4-:R-:W0:Y:S01]  /*8040*/  I2F.S64 R23, R22 ;  /* 0x0000001600177312 */ /* 0x010e220000301400 */
        /* <DEDUP_REMOVED lines=16> */
.L_x_63979:
[----:B------:R-:W-:-:S04]  /*8150*/  LOP3.LUT R0, R23, 0x80000000, RZ, 0xc0, !PT ;  /* 0x8000000017007812 */ /* 0x000fc800078ec0ff */
[----:B------:R-:W-:-:S04]  /*8160*/  SHF.R.U32.HI R5, RZ, 0x18, R0 ;  /* 0x00000018ff057819 */ /* 0x000fc80000011600 */
[----:B------:R-:W-:-:S04]  /*8170*/  LOP3.LUT R4, R4, R5, RZ, 0xfc, !PT ;  /* 0x0000000504047212 */ /* 0x000fc800078efcff */
[----:B------:R-:W-:-:S07]  /*8180*/  PRMT R0, R4, 0x7610, R0 ;  /* 0x0000761004007816 */ /* 0x000fce0000000000 */
.L_x_63978:
[----:B------:R-:W-:Y:S05]  /*8190*/  BSYNC B0 ;  /* 0x0000000000007941 */ /* 0x000fea0003800000 */
.L_x_63977:
[----:B------:R0:W-:Y:S01]  /*81a0*/  STG.E.U8 desc[UR36][R2.64], R0 ;  /* 0x0000000002007986 */ /* 0x0001e2000c101124 */
[----:B------:R-:W-:Y:S05]  /*81b0*/  BRA `(.L_x_63957) ;  /* 0x0000000400087947 */ /* 0x000fea0003800000 */
.L_x_63975:
        /* <DEDUP_REMOVED lines=17> */
.L_x_63982:
[----:B------:R-:W-:-:S04]  /*82d0*/  LOP3.LUT R0, R23, 0x80000000, RZ, 0xc0, !PT ;  /* 0x8000000017007812 */ /* 0x000fc800078ec0ff */
[----:B------:R-:W-:-:S04]  /*82e0*/  SHF.R.U32.HI R5, RZ, 0x18, R0 ;  /* 0x00000018ff057819 */ /* 0x000fc80000011600 */
[----:B------:R-:W-:-:S04]  /*82f0*/  LOP3.LUT R4, R4, R5, RZ, 0xfc, !PT ;  /* 0x0000000504047212 */ /* 0x000fc800078efcff */
[----:B------:R-:W-:-:S07]  /*8300*/  PRMT R0, R4, 0x7610, R0 ;  /* 0x0000761004007816 */ /* 0x000fce0000000000 */
.L_x_63981:
[----:B------:R-:W-:Y:S05]  /*8310*/  BSYNC B0 ;  /* 0x0000000000007941 */ /* 0x000fea0003800000 */
.L_x_63980:
[----:B------:R3:W-:Y:S01]  /*8320*/  STG.E.U8 desc[UR36][R2.64], R0 ;  /* 0x0000000002007986 */ /* 0x0007e2000c101124 */
[----:B------:R-:W-:Y:S05]  /*8330*/  BRA `(.L_x_63957) ;  /* 0x0000000000a87947 */ /* 0x000fea0003800000 */
.L_x_63974:
[----:B------:R-:W-:-:S13]  /*8340*/  ISETP.NE.AND P0, PT, R0, 0x1c, PT ;  /* 0x0000001c0000780c */ /* 0x000fda0003f05270 */
[----:B------:R-:W-:Y:S05]  /*8350*/  @!P0 BRA `(.L_x_63983) ;  /* 0x00000000009c8947 */ /* 0x000fea0003800000 */
[----:B------:R-:W-:-:S13]  /*8360*/  ISETP.NE.AND P0, PT, R0, 0x1d, PT ;  /* 0x0000001d0000780c */ /* 0x000fda0003f05270 */
[----:B------:R-:W-:Y:S05]  /*8370*/  @!P0 BRA `(.L_x_63984) ;  /* 0x00000000008c8947 */ /* 0x000fea0003800000 */
[----:B------:R-:W-:-:S13]  /*8380*/  ISETP.NE.AND P0, PT, R0, 0x2c, PT ;  /* 0x0000002c0000780c */ /* 0x000fda0003f05270 */
[----:B------:R-:W-:Y:S05]  /*8390*/  @P0 BRA `(.L_x_63956) ;  /* 0x0000000000400947 */ /* 0x000fea0003800000 */
[----:B----4-:R-:W0:Y:S02]  /*83a0*/  I2F.S64 R22, R22 ;  /* 0x0000001600167312 */ /* 0x010e240000301400 */
        /* <DEDUP_REMOVED lines=15> */
.L_x_63956:
        /* <DEDUP_REMOVED lines=16> */
.L_x_63985:
[----:B------:R-:W-:Y:S05]  /*85a0*/  BRA `(.L_x_63957) ;  /* 0x00000000000c7947 */ /* 0x000fea0003800000 */
.L_x_63984:
[----:B----4-:R2:W-:Y:S01]  /*85b0*/  STG.E.64 desc[UR36][R2.64], R22 ;  /* 0x0000001602007986 */ /* 0x0105e2000c101b24 */
[----:B------:R-:W-:Y:S05]  /*85c0*/  BRA `(.L_x_63957) ;  /* 0x0000000000047947 */ /* 0x000fea0003800000 */
.L_x_63983:
[----:B----4-:R0:W-:Y:S02]  /*85d0*/  STG.E desc[UR36][R2.64], R22 ;  /* 0x0000001602007986 */ /* 0x0101e4000c101924 */
.L_x_63957:
[----:B------:R-:W-:-:S07]  /*85e0*/  VIADD R24, R24, 0x80 ;  /* 0x0000008018187836 */ /* 0x000fce0000000000 */
.L_x_63917:
[----:B------:R-:W-:Y:S05]  /*85f0*/  BSYNC B6 ;  /* 0x0000000000067941 */ /* 0x000fea0003800000 */
.L_x_63916:
[----:B------:R-:W-:-:S13]  /*8600*/  ISETP.GE.AND P0, PT, R24, R29, PT ;  /* 0x0000001d1800720c */ /* 0x000fda0003f06270 */
[----:B------:R-:W-:Y:S05]  /*8610*/  @P0 EXIT ;  /* 0x000000000000094d */ /* 0x000fea0003800000 */
[----:B0--3--:R-:W0:Y:S01]  /*8620*/  S2R R0, SR_CTAID.X ;  /* 0x0000000000007919 */ /* 0x009e220000002500 */
[----:B-12-4-:R-:W1:Y:S01]  /*8630*/  LDC.64 R2, c[0x0][0x228] ;  /* 0x00008a00ff027b82 */ /* 0x016e620000000a00 */
        /* <DEDUP_REMOVED lines=18> */
.L_x_63989:
[----:B------:R-:W-:Y:S01]  /*8760*/  STG.E.U8 desc[UR36][R2.64], R16 ;  /* 0x0000001002007986 */ /* 0x000fe2000c101124 */
[----:B------:R-:W-:Y:S05]  /*8770*/  EXIT ;  /* 0x000000000000794d */ /* 0x000fea0003800000 */
.L_x_63988:
        /* <DEDUP_REMOVED lines=8> */
.L_x_63992:
[----:B------:R-:W-:Y:S01]  /*8800*/  STG.E desc[UR36][R2.64], R16 ;  /* 0x0000001002007986 */ /* 0x000fe2000c101924 */
[----:B------:R-:W-:Y:S05]  /*8810*/  EXIT ;  /* 0x000000000000794d */ /* 0x000fea0003800000 */
.L_x_63991:
[----:B------:R-:W-:Y:S01]  /*8820*/  STG.E.U16 desc[UR36][R2.64], R16 ;  /* 0x0000001002007986 */ /* 0x000fe2000c101524 */
[----:B------:R-:W-:Y:S05]  /*8830*/  EXIT ;  /* 0x000000000000794d */ /* 0x000fea0003800000 */
.L_x_63987:
        /* <DEDUP_REMOVED lines=9> */
.L_x_63994:
[----:B------:R-:W0:Y:S02]  /*88d0*/  I2F.S64 R0, R16 ;  /* 0x0000001000007312 */ /* 0x000e240000301400 */
[----:B0-----:R-:W-:-:S05]  /*88e0*/  F2FP.F16.F32.PACK_AB R0, RZ, R0 ;  /* 0x00000000ff00723e */ /* 0x001fca00000000ff */
[----:B------:R-:W-:Y:S01]  /*88f0*/  STG.E.U16 desc[UR36][R2.64], R0 ;  /* 0x0000000002007986 */ /* 0x000fe2000c101524 */
[----:B------:R-:W-:Y:S05]  /*8900*/  EXIT ;  /* 0x000000000000794d */ /* 0x000fea0003800000 */
.L_x_63993:
        /* <DEDUP_REMOVED lines=10> */
.L_x_63996:
[----:B------:R-:W0:Y:S02]  /*89b0*/  I2F.S64 R16, R16 ;  /* 0x0000001000107312 */ /* 0x000e240000301400 */
[----:B0-----:R-:W-:-:S04]  /*89c0*/  F2FP.F16.F32.PACK_AB R5, RZ, R16 ;  /* 0x00000010ff05723e */ /* 0x001fc800000000ff */
[----:B------:R-:W-:-:S05]  /*89d0*/  PRMT R5, R5, 0x5410, RZ ;  /* 0x0000541005057816 */ /* 0x000fca00000000ff */
[----:B------:R-:W-:Y:S01]  /*89e0*/  STG.E desc[UR36][R2.64], R5 ;  /* 0x0000000502007986 */ /* 0x000fe2000c101924 */
[----:B------:R-:W-:Y:S05]  /*89f0*/  EXIT ;  /* 0x000000000000794d */ /* 0x000fea0003800000 */
.L_x_63995:
[----:B------:R-:W0:Y:S02]  /*8a00*/  I2F.F64.S64 R16, R16 ;  /* 0x0000001000107312 */ /* 0x000e240000301c00 */
[----:B0-----:R-:W-:Y:S01]  /*8a10*/  STG.E.64 desc[UR36][R2.64], R16 ;  /* 0x0000001002007986 */ /* 0x001fe2000c101b24 */
[----:B------:R-:W-:Y:S05]  /*8a20*/  EXIT ;  /* 0x000000000000794d */ /* 0x000fea0003800000 */
.L_x_63986:
        /* <DEDUP_REMOVED lines=13> */
.L_x_63999:
[----:B------:R-:W0:Y:S01]  /*8b00*/  I2F.F64.S64 R16, R16 ;  /* 0x0000001000107312 */ /* 0x000e220000301c00 */
[----:B------:R-:W-:-:S05]  /*8b10*/  CS2R R18, SRZ ;  /* 0x0000000000127805 */ /* 0x000fca000001ff00 */
[----:B0-----:R-:W-:Y:S01]  /*8b20*/  STG.E.128 desc[UR36][R2.64], R16 ;  /* 0x0000001002007986 */ /* 0x001fe2000c101d24 */
[----:B------:R-:W-:Y:S05]  /*8b30*/  EXIT ;  /* 0x000000000000794d */ /* 0x000fea0003800000 */
.L_x_63998:
        /* <DEDUP_REMOVED lines=21> */
.L_x_64003:
[----:B------:R-:W-:Y:S05]  /*8c90*/  BSYNC B0 ;  /* 0x0000000000007941 */ /* 0x000fea0003800000 */
.L_x_64002:
[----:B------:R-:W-:-:S05]  /*8ca0*/  LOP3.LUT R5, R0, R5, RZ, 0xfc, !PT ;  /* 0x0000000500057212 */ /* 0x000fca00078efcff */
[----:B------:R-:W-:Y:S01]  /*8cb0*/  STG.E.U8 desc[UR36][R2.64], R5 ;  /* 0x0000000502007986 */ /* 0x000fe2000c101124 */
[----:B------:R-:W-:Y:S05]  /*8cc0*/  EXIT ;  /* 0x000000000000794d */ /* 0x000fea0003800000 */
.L_x_64001:
        /* <DEDUP_REMOVED lines=13> */
.L_x_64005:
[----:B------:R-:W-:Y:S01]  /*8da0*/  IMAD.MOV.U32 R0, RZ, RZ, 0x7f ;  /* 0x0000007fff007424 */ /* 0x000fe200078e00ff */
[----:B------:R-:W-:-:S04]  /*8db0*/  ISETP.GT.U32.AND P0, PT, R4, 0x7f800000, PT ;  /* 0x7f8000000400780c */ /* 0x000fc80003f04070 */
[----:B------:R-:W-:-:S09]  /*8dc0*/  SEL R0, R0, 0x7c, P0 ;  /* 0x0000007c00007807 */ /* 0x000fd20000000000 */
.L_x_64006:
[----:B------:R-:W-:Y:S05]  /*8dd0*/  BSYNC B0 ;  /* 0x0000000000007941 */ /* 0x000fea0003800000 */
.L_x_64004:
[----:B------:R-:W-:-:S04]  /*8de0*/  LOP3.LUT R4, R17, 0x80000000, RZ, 0xc0, !PT ;  /* 0x8000000011047812 */ /* 0x000fc800078ec0ff */
[----:B------:R-:W-:-:S04]  /*8df0*/  SHF.R.U32.HI R5, RZ, 0x18, R4 ;  /* 0x00000018ff057819 */ /* 0x000fc80000011604 */
[----:B------:R-:W-:-:S05]  /*8e00*/  LOP3.LUT R5, R0, R5, RZ, 0xfc, !PT ;  /* 0x0000000500057212 */ /* 0x000fca00078efcff */
[----:B------:R-:W-:Y:S01]  /*8e10*/  STG.E.U8 desc[UR36][R2.64], R5 ;  /* 0x0000000502007986 */ /* 0x000fe2000c101124 */
[----:B------:R-:W-:Y:S05]  /*8e20*/  EXIT ;  /* 0x000000000000794d */ /* 0x000fea0003800000 */
.L_x_64000:
[----:B------:R-:W0:Y:S02]  /*8e30*/  I2F.S64 R0, R16 ;  /* 0x0000001000007312 */ /* 0x000e240000301400 */
[----:B0-----:R-:W-:-:S05]  /*8e40*/  F2FP.BF16.F32.PACK_AB R0, RZ, R0 ;  /* 0x00000000ff00723e */ /* 0x001fca00000010ff */
[----:B------:R-:W-:Y:S01]  /*8e50*/  STG.E.U16 desc[UR36][R2.64], R0 ;  /* 0x0000000002007986 */ /* 0x000fe2000c101524 */
[----:B------:R-:W-:Y:S05]  /*8e60*/  EXIT ;  /* 0x000000000000794d */ /* 0x000fea0003800000 */
.L_x_63997:
        /* <DEDUP_REMOVED lines=10> */
.L_x_64009:
        /* <DEDUP_REMOVED lines=17> */
.L_x_64012:
[----:B------:R-:W-:-:S04]  /*9020*/  LOP3.LUT R0, R17, 0x80000000, RZ, 0xc0, !PT ;  /* 0x8000000011007812 */ /* 0x000fc800078ec0ff */
[----:B------:R-:W-:-:S04]  /*9030*/  SHF.R.U32.HI R5, RZ, 0x18, R0 ;  /* 0x00000018ff057819 */ /* 0x000fc80000011600 */
[----:B------:R-:W-:-:S04]  /*9040*/  LOP3.LUT R4, R4, R5, RZ, 0xfc, !PT ;  /* 0x0000000504047212 */ /* 0x000fc800078efcff */
[----:B------:R-:W-:-:S07]  /*9050*/  PRMT R0, R4, 0x7610, R0 ;  /* 0x0000761004007816 */ /* 0x000fce0000000000 */
.L_x_64011:
[----:B------:R-:W-:Y:S05]  /*9060*/  BSYNC B0 ;  /* 0x0000000000007941 */ /* 0x000fea0003800000 */
.L_x_64010:
[----:B------:R-:W-:Y:S01]  /*9070*/  STG.E.U8 desc[UR36][R2.64], R0 ;  /* 0x0000000002007986 */ /* 0x000fe2000c101124 */
[----:B------:R-:W-:Y:S05]  /*9080*/  EXIT ;  /* 0x000000000000794d */ /* 0x000fea0003800000 */
.L_x_64008:
        /* <DEDUP_REMOVED lines=17> */
.L_x_64015:
[----:B------:R-:W-:-:S04]  /*91a0*/  LOP3.LUT R0, R17, 0x80000000, RZ, 0xc0, !PT ;  /* 0x8000000011007812 */ /* 0x000fc800078ec0ff */
[----:B------:R-:W-:-:S04]  /*91b0*/  SHF.R.U32.HI R5, RZ, 0x18, R0 ;  /* 0x00000018ff057819 */ /* 0x000fc80000011600 */
[----:B------:R-:W-:-:S04]  /*91c0*/  LOP3.LUT R4, R4, R5, RZ, 0xfc, !PT ;  /* 0x0000000504047212 */ /* 0x000fc800078efcff */
[----:B------:R-:W-:-:S07]  /*91d0*/  PRMT R0, R4, 0x7610, R0 ;  /* 0x0000761004007816 */ /* 0x000fce0000000000 */
.L_x_64014:
[----:B------:R-:W-:Y:S05]  /*91e0*/  BSYNC B0 ;  /* 0x0000000000007941 */ /* 0x000fea0003800000 */
.L_x_64013:
[----:B------:R-:W-:Y:S01]  /*91f0*/  STG.E.U8 desc[UR36][R2.64], R0 ;  /* 0x0000000002007986 */ /* 0x000fe2000c101124 */
[----:B------:R-:W-:Y:S05]  /*9200*/  EXIT ;  /* 0x000000000000794d */ /* 0x000fea0003800000 */
.L_x_64007:
        /* <DEDUP_REMOVED lines=22> */
.L_x_63990:
        /* <DEDUP_REMOVED lines=16> */
.L_x_64018:
[----:B------:R-:W-:Y:S05]  /*9470*/  EXIT ;  /* 0x000000000000794d */ /* 0x000fea0003800000 */
.L_x_64017:
[----:B------:R-:W-:Y:S01]  /*9480*/  STG.E.64 desc[UR36][R2.64], R16 ;  /* 0x0000001002007986 */ /* 0x000fe2000c101b24 */
[----:B------:R-:W-:Y:S05]  /*9490*/  EXIT ;  /* 0x000000000000794d */ /* 0x000fea0003800000 */
.L_x_64016:
[----:B------:R-:W-:Y:S01]  /*94a0*/  STG.E desc[UR36][R2.64], R16 ;  /* 0x0000001002007986 */ /* 0x000fe2000c101924 */
[----:B------:R-:W-:Y:S05]  /*94b0*/  EXIT ;  /* 0x000000000000794d */ /* 0x000fea0003800000 */
.L_x_64019:
        /* <DEDUP_REMOVED lines=12> */
.L_x_71954:


//--------------------- .text._ZN2at6native18elementwise_kernelILi128ELi2EZNS0_22gpu_kernel_impl_nocastIZNS0_50_GLOBAL__N__2680c7bb_12_PowKernel_cu_7dd49032_316822pow_scalar_tensor_implIlEEvRNS_18TensorIteratorBaseET_EUllE_EEvS6_RKS7_EUliE_EEviT1_ --------------------------
	.section	.text._ZN2at6native18elementwise_kernelILi128ELi2EZNS0_22gpu_kernel_impl_nocastIZNS0_50_GLOBAL__N__2680c7bb_12_PowKernel_cu_7dd49032_316822pow_scalar_tensor_implIlEEvRNS_18TensorIteratorBaseET_EUllE_EEvS6_RKS7_EUliE_EEviT1_,"ax",@progbits
	.align	128
        .global         _ZN2at6native18elementwise_kernelILi128ELi2EZNS0_22gpu_kernel_impl_nocastIZNS0_50_GLOBAL__N__2680c7bb_12_PowKernel_cu_7dd49032_316822pow_scalar_tensor_implIlEEvRNS_18TensorIteratorBaseET_EUllE_EEvS6_RKS7_EUliE_EEviT1_
        .type           _ZN2at6native18elementwise_kernelILi128ELi2EZNS0_22gpu_kernel_impl_nocastIZNS0_50_GLOBAL__N__2680c7bb_12_PowKernel_cu_7dd49032_316822pow_scalar_tensor_implIlEEvRNS_18TensorIteratorBaseET_EUllE_EEvS6_RKS7_EUliE_EEviT1_,@function
        .size           _ZN2at6native18elementwise_kernelILi128ELi2EZNS0_22gpu_kernel_impl_nocastIZNS0_50_GLOBAL__N__2680c7bb_12_PowKernel_cu_7dd49032_316822pow_scalar_tensor_implIlEEvRNS_18TensorIteratorBaseET_EUllE_EEvS6_RKS7_EUliE_EEviT1_,(.L_x_71955 - _ZN2at6native18elementwise_kernelILi128ELi2EZNS0_22gpu_kernel_impl_nocastIZNS0_50_GLOBAL__N__2680c7bb_12_PowKernel_cu_7dd49032_316822pow_scalar_tensor_implIlEEvRNS_18TensorIteratorBaseET_EUllE_EEvS6_RKS7_EUliE_EEviT1_)
        .other          _ZN2at6native18elementwise_kernelILi128ELi2EZNS0_22gpu_kernel_impl_nocastIZNS0_50_GLOBAL__N__2680c7bb_12_PowKernel_cu_7dd49032_316822pow_scalar_tensor_implIlEEvRNS_18TensorIteratorBaseET_EUllE_EEvS6_RKS7_EUliE_EEviT1_,@"STO_CUDA_ENTRY STV_DEFAULT"
_ZN2at6native18elementwise_kernelILi128ELi2EZNS0_22gpu_kernel_impl_nocastIZNS0_50_GLOBAL__N__2680c7bb_12_PowKernel_cu_7dd49032_316822pow_scalar_tensor_implIlEEvRNS_18TensorIteratorBaseET_EUllE_EEvS6_RKS7_EUliE_EEviT1_:
.text._ZN2at6native18elementwise_kernelILi128ELi2EZNS0_22gpu_kernel_impl_nocastIZNS0_50_GLOBAL__N__2680c7bb_12_PowKernel_cu_7dd49032_316822pow_scalar_tensor_implIlEEvRNS_18TensorIteratorBaseET_EUllE_EEvS6_RKS7_EUliE_EEviT1_:
        /* <DEDUP_REMOVED lines=312> */
.L_x_64022:
[----:B------:R-:W-:Y:S02]  /*1380*/  ULDC.64 UR8, c[0x0][0x418] ;  /* 0x0001060000087ab9 */ /* 0x000fe40000000a00 */
[----:B------:R-:W-:-:S04]  /*1390*/  IADD3 R8, P0, R2, UR8, RZ ;  /* 0x0000000802087c10 */ /* 0x000fc8000ff1e0ff */
[----:B------:R-:W-:Y:S01]  /*13a0*/  IADD3.X R9, RZ, UR9, RZ, P0, !PT ;  /* 0x00000009ff097c10 */ /* 0x000fe200087fe4ff */
[----:B------:R-:W-:-:S05]  /*13b0*/  ULDC.64 UR8, c[0x0][0x410] ;  /* 0x0001040000087ab9 */ /* 0x000fca0000000a00 */
[----:B------:R-:W2:Y:S01]  /*13c0*/  LDG.E.64 R8, desc[UR4][R8.64] ;  /* 0x0000000408087981 */ /* 0x000ea2000c1e1b00 */
[----:B------:R-:W-:Y:S01]  /*13d0*/  IADD3 R2, P1, R3, UR8, RZ ;  /* 0x0000000803027c10 */ /* 0x000fe2000ff3e0ff */
[----:B------:R-:W-:Y:S03]  /*13e0*/  BSSY B1, `(.L_x_64023) ;  /* 0x000004a000017945 */ /* 0x000fe60003800000 */
[----:B------:R-:W-:Y:S02]  /*13f0*/  IADD3.X R3, RZ, UR9, RZ, P1, !PT ;  /* 0x00000009ff037c10 */ /* 0x000fe40008ffe4ff */
[----:B--2---:R-:W-:-:S13]  /*1400*/  ISETP.GE.AND P0, PT, R9, RZ, PT ;  /* 0x000000ff0900720c */ /* 0x004fda0003f06270 */
[----:B------:R-:W-:Y:S05]  /*1410*/  @!P0 BRA `(.L_x_64024) ;  /* 0x0000000000d48947 */ /* 0x000fea0003800000 */
[----:B------:R-:W-:Y:S01]  /*1420*/  ISETP.NE.U32.AND P0, PT, R8, RZ, PT ;  /* 0x000000ff0800720c */ /* 0x000fe20003f05070 */
[----:B------:R-:W-:Y:S01]  /*1430*/  BSSY B2, `(.L_x_64025) ;  /* 0x0000032000027945 */ /* 0x000fe20003800000 */
[----:B------:R-:W-:Y:S01]  /*1440*/  IMAD.MOV.U32 R4, RZ, RZ, 0x1 ;  /* 0x00000001ff047424 */ /* 0x000fe200078e00ff */
[----:B------:R-:W-:Y:S02]  /*1450*/  MOV R5, RZ ;  /* 0x000000ff00057202 */ /* 0x000fe40000000f00 */
[----:B------:R-:W-:-:S13]  /*1460*/  ISETP.NE.AND.EX P0, PT, R9, RZ, PT, P0 ;  /* 0x000000ff0900720c */ /* 0x000fda0003f05300 */
[----:B------:R-:W-:Y:S05]  /*1470*/  @!P0 BRA `(.L_x_64026) ;  /* 0x0000000000b48947 */ /* 0x000fea0003800000 */
[----:B------:R-:W0:Y:S01]  /*1480*/  LDC.64 R6, c[0x0][0x420] ;  /* 0x00010800ff067b82 */ /* 0x000e220000000a00 */
[----:B------:R-:W-:-:S04]  /*1490*/  LOP3.LUT R4, R8, 0x1, RZ, 0xc0, !PT ;  /* 0x0000000108047812 */ /* 0x000fc800078ec0ff */
[----:B------:R-:W-:Y:S02]  /*14a0*/  ISETP.NE.U32.AND P0, PT, R4, 0x1, PT ;  /* 0x000000010400780c */ /* 0x000fe40003f05070 */
[----:B------:R-:W-:Y:S02]  /*14b0*/  IADD3 R4, P2, R8, 0x1, RZ ;  /* 0x0000000108047810 */ /* 0x000fe40007f5e0ff */
[----:B------:R-:W-:Y:S02]  /*14c0*/  ISETP.NE.U32.AND.EX P0, PT, RZ, RZ, PT, P0 ;  /* 0x000000ffff00720c */ /* 0x000fe40003f05100 */
[----:B------:R-:W-:Y:S02]  /*14d0*/  ISETP.GE.U32.AND P1, PT, R4, 0x3, PT ;  /* 0x000000030400780c */ /* 0x000fe40003f26070 */
[----:B------:R-:W-:Y:S02]  /*14e0*/  IADD3.X R5, RZ, R9, RZ, P2, !PT ;  /* 0x00000009ff057210 */ /* 0x000fe400017fe4ff */
[----:B------:R-:W-:-:S02]  /*14f0*/  LEA.HI R8, P2, R9, R8, RZ, 0x1 ;  /* 0x0000000809087211 */ /* 0x000fc400078508ff */
[----:B------:R-:W-:-:S03]  /*1500*/  ISETP.GE.U32.AND.EX P1, PT, R5, RZ, PT, P1 ;  /* 0x000000ff0500720c */ /* 0x000fc60003f26110 */
[----:B------:R-:W-:Y:S01]  /*1510*/  IMAD.X R9, RZ, RZ, R9, P2 ;  /* 0x000000ffff097224 */ /* 0x000fe200010e0609 */
[----:B0-----:R-:W-:Y:S01]  /*1520*/  SEL R4, R6, 0x1, !P0 ;  /* 0x0000000106047807 */ /* 0x001fe20004000000 */
[C---:B------:R-:W-:Y:S01]  /*1530*/  IMAD R10, R7.reuse, R6, RZ ;  /* 0x00000006070a7224 */ /* 0x040fe200078e02ff */
[----:B------:R-:W-:-:S03]  /*1540*/  SEL R11, R7, RZ, !P0 ;  /* 0x000000ff070b7207 */ /* 0x000fc60004000000 */
[----:B------:R-:W-:-:S04]  /*1550*/  IMAD.WIDE.U32 R4, R4, 0x1, RZ ;  /* 0x0000000104047825 */ /* 0x000fc800078e00ff */
[C---:B------:R-:W-:Y:S01]  /*1560*/  IMAD R13, R6.reuse, R7, R10 ;  /* 0x00000007060d7224 */ /* 0x040fe200078e020a */
[----:B------:R-:W-:Y:S01]  /*1570*/  IADD3 R5, R5, R11, RZ ;  /* 0x0000000b05057210 */ /* 0x000fe20007ffe0ff */
[----:B------:R-:W-:Y:S01]  /*1580*/  IMAD.WIDE.U32 R6, R6, R6, RZ ;  /* 0x0000000606067225 */ /* 0x000fe200078e00ff */
[----:B------:R-:W-:Y:S06]  /*1590*/  @!P1 BRA `(.L_x_64026) ;  /* 0x00000000006c9947 */ /* 0x000fec0003800000 */
[----:B------:R-:W-:Y:S01]  /*15a0*/  IMAD.MOV.U32 R11, RZ, RZ, R6 ;  /* 0x000000ffff0b7224 */ /* 0x000fe200078e0006 */
[--C-:B------:R-:W-:Y:S02]  /*15b0*/  SHF.R.S64 R6, R8, 0x1, R9.reuse ;  /* 0x0000000108067819 */ /* 0x100fe40000001009 */
[----:B------:R-:W-:Y:S02]  /*15c0*/  IADD3 R10, R7, R13, RZ ;  /* 0x0000000d070a7210 */ /* 0x000fe40007ffe0ff */
[----:B------:R-:W-:-:S07]  /*15d0*/  SHF.R.S32.HI R9, RZ, 0x1, R9 ;  /* 0x00000001ff097819 */ /* 0x000fce0000011409 */
.L_x_64027:
[----:B------:R-:W-:Y:S01]  /*15e0*/  LOP3.LUT R7, R6, 0x1, RZ, 0xc0, !PT ;  /* 0x0000000106077812 */ /* 0x000fe200078ec0ff */
        /* <DEDUP_REMOVED lines=8> */
[----:B------:R-:W-:Y:S02]  /*1670*/  ISETP.GE.U32.AND.EX P0, PT, R13, RZ, PT, P0 ;  /* 0x000000ff0d00720c */ /* 0x000fe40003f06100 */
[----:B------:R-:W-:Y:S01]  /*1680*/  SEL R10, R11, 0x1, !P1 ;  /* 0x000000010b0a7807 */ /* 0x000fe20004800000 */
[----:B------:R-:W-:Y:S01]  /*1690*/  IMAD R12, R7, R4, RZ ;  /* 0x00000004070c7224 */ /* 0x000fe200078e02ff */
[----:B------:R-:W-:Y:S01]  /*16a0*/  LEA.HI R8, P1, R9, R6, RZ, 0x1 ;  /* 0x0000000609087211 */ /* 0x000fe200078308ff */
[----:B------:R-:W-:-:S03]  /*16b0*/  IMAD.WIDE.U32 R6, R11, R11, RZ ;  /* 0x0000000b0b067225 */ /* 0x000fc600078e00ff */
[----:B------:R-:W-:Y:S01]  /*16c0*/  IADD3.X R9, RZ, R9, RZ, P1, !PT ;  /* 0x00000009ff097210 */ /* 0x000fe20000ffe4ff */
[----:B------:R-:W-:Y:S01]  /*16d0*/  IMAD R13, R5, R10, R12 ;  /* 0x0000000a050d7224 */ /* 0x000fe200078e020c */
[----:B------:R-:W-:Y:S01]  /*16e0*/  MOV R11, R6 ;  /* 0x00000006000b7202 */ /* 0x000fe20000000f00 */
[----:B------:R-:W-:Y:S01]  /*16f0*/  IMAD.WIDE.U32 R4, R10, R4, RZ ;  /* 0x000000040a047225 */ /* 0x000fe200078e00ff */
[--C-:B------:R-:W-:Y:S02]  /*1700*/  SHF.R.S64 R6, R8, 0x1, R9.reuse ;  /* 0x0000000108067819 */ /* 0x100fe40000001009 */
[----:B------:R-:W-:Y:S01]  /*1710*/  SHF.R.S32.HI R9, RZ, 0x1, R9 ;  /* 0x00000001ff097819 */ /* 0x000fe20000011409 */
[----:B------:R-:W-:Y:S01]  /*1720*/  IMAD.IADD R10, R7, 0x1, R15 ;  /* 0x00000001070a7824 */ /* 0x000fe200078e020f */
[----:B------:R-:W-:Y:S01]  /*1730*/  IADD3 R5, R5, R13, RZ ;  /* 0x0000000d05057210 */ /* 0x000fe20007ffe0ff */
[----:B------:R-:W-:Y:S06]  /*1740*/  @P0 BRA `(.L_x_64027) ;  /* 0xfffffffc00a40947 */ /* 0x000fec000383ffff */
.L_x_64026:
[----:B------:R-:W-:Y:S05]  /*1750*/  BSYNC B2 ;  /* 0x0000000000027941 */ /* 0x000fea0003800000 */
.L_x_64025:
[----:B------:R-:W-:Y:S05]  /*1760*/  BRA `(.L_x_64028) ;  /* 0x0000000000447947 */ /* 0x000fea0003800000 */
.L_x_64024:
[----:B------:R-:W0:Y:S01]  /*1770*/  LDC.64 R6, c[0x0][0x420] ;  /* 0x00010800ff067b82 */ /* 0x000e220000000a00 */
[----:B------:R-:W-:Y:S01]  /*1780*/  HFMA2.MMA R5, -RZ, RZ, 0, 0 ;  /* 0x00000000ff057435 */ /* 0x000fe200000001ff */
[----:B------:R-:W-:Y:S01]  /*1790*/  IMAD.MOV.U32 R4, RZ, RZ, 0x1 ;  /* 0x00000001ff047424 */ /* 0x000fe200078e00ff */
[----:B0-----:R-:W-:-:S04]  /*17a0*/  ISETP.NE.U32.AND P0, PT, R6, 0x1, PT ;  /* 0x000000010600780c */ /* 0x001fc80003f05070 */
[----:B------:R-:W-:-:S13]  /*17b0*/  ISETP.NE.AND.EX P0, PT, R7, RZ, PT, P0 ;  /* 0x000000ff0700720c */ /* 0x000fda0003f05300 */
[----:B------:R-:W-:Y:S05]  /*17c0*/  @!P0 BRA `(.L_x_64028) ;  /* 0x00000000002c8947 */ /* 0x000fea0003800000 */
[----:B------:R-:W-:-:S04]  /*17d0*/  ISETP.NE.U32.AND P0, PT, R6, -0x1, PT ;  /* 0xffffffff0600780c */ /* 0x000fc80003f05070 */
[----:B------:R-:W-:-:S13]  /*17e0*/  ISETP.NE.AND.EX P0, PT, R7, -0x1, PT, P0 ;  /* 0xffffffff0700780c */ /* 0x000fda0003f05300 */
[----:B------:R-:W-:Y:S05]  /*17f0*/  @P0 BRA `(.L_x_64029) ;  /* 0x00000000001c0947 */ /* 0x000fea0003800000 */
[----:B------:R-:W-:Y:S02]  /*1800*/  LOP3.LUT R8, R8, 0x1, RZ, 0xc0, !PT ;  /* 0x0000000108087812 */ /* 0x000fe400078ec0ff */
[----:B------:R-:W-:Y:S02]  /*1810*/  MOV R4, 0x1 ;  /* 0x0000000100047802 */ /* 0x000fe40000000f00 */
[----:B------:R-:W-:-:S04]  /*1820*/  ISETP.NE.U32.AND P0, PT, R8, 0x1, PT ;  /* 0x000000010800780c */ /* 0x000fc80003f05070 */
[----:B------:R-:W-:-:S04]  /*1830*/  ISETP.NE.U32.AND.EX P0, PT, RZ, RZ, PT, P0 ;  /* 0x000000ffff00720c */ /* 0x000fc80003f05100 */
[----:B------:R-:W-:Y:S02]  /*1840*/  SEL R4, R4, 0xffffffff, P0 ;  /* 0xffffffff04047807 */ /* 0x000fe40000000000 */
[----:B------:R-:W-:Y:S01]  /*1850*/  SEL R5, RZ, 0xffffffff, P0 ;  /* 0xffffffffff057807 */ /* 0x000fe20000000000 */
[----:B------:R-:W-:Y:S06]  /*1860*/  BRA `(.L_x_64028) ;  /* 0x0000000000047947 */ /* 0x000fec0003800000 */
.L_x_64029:
[----:B------:R-:W-:-:S07]  /*1870*/  CS2R R4, SRZ ;  /* 0x0000000000047805 */ /* 0x000fce000001ff00 */
.L_x_64028:
[----:B------:R-:W-:Y:S05]  /*1880*/  BSYNC B1 ;  /* 0x0000000000017941 */ /* 0x000fea0003800000 */
.L_x_64023:
[----:B------:R0:W-:Y:S01]  /*1890*/  STG.E.64 desc[UR4][R2.64], R4 ;  /* 0x0000000402007986 */ /* 0x0001e2000c101b04 */
[----:B------:R-:W-:-:S07]  /*18a0*/  VIADD R7, R0, 0x80 ;  /* 0x0000008000077836 */ /* 0x000fce0000000000 */
.L_x_64021:
[----:B------:R-:W-:Y:S05]  /*18b0*/  BSYNC B0 ;  /* 0x0000000000007941 */ /* 0x000fea0003800000 */
.L_x_64020:
[----:B------:R-:W-:-:S13]  /*18c0*/  ISETP.GE.AND P0, PT, R7, UR6, PT ;  /* 0x0000000607007c0c */ /* 0x000fda000bf06270 */
[----:B------:R-:W-:Y:S05]  /*18d0*/  @P0 EXIT ;  /* 0x000000000000094d */ /* 0x000fea0003800000 */
[----:B------:R-:W1:Y:S01]  /*18e0*/  LDC R8, c[0x0][0x218] ;  /* 0x00008600ff087b82 */ /* 0x000e620000000800 */
[----:B------:R-:W-:Y:S01]  /*18f0*/  HFMA2.MMA R0, -RZ, RZ, 0, 0 ;  /* 0x00000000ff007435 */ /* 0x000fe200000001ff */
        /* <DEDUP_REMOVED lines=301> */
.L_x_64030:
[----:B------:R-:W-:Y:S02]  /*2bd0*/  ULDC.64 UR6, c[0x0][0x418] ;  /* 0x0001060000067ab9 */ /* 0x000fe40000000a00 */
[----:B------:R-:W-:-:S05]  /*2be0*/  IADD3 R6, P0, R0, UR6, RZ ;  /* 0x0000000600067c10 */ /* 0x000fca000ff1e0ff */
[----:B------:R-:W-:Y:S01]  /*2bf0*/  IMAD.X R7, RZ, RZ, UR7, P0 ;  /* 0x00000007ff077e24 */ /* 0x000fe200080e06ff */
        /* <DEDUP_REMOVED lines=10> */
[----:B------:R-:W-:Y:S01]  /*2ca0*/  IMAD.MOV.U32 R5, RZ, RZ, RZ ;  /* 0x000000ffff057224 */ /* 0x000fe200078e00ff */
        /* <DEDUP_REMOVED lines=10> */
[----:B------:R-:W-:Y:S02]  /*2d50*/  ISETP.GE.U32.AND.EX P1, PT, R0, RZ, PT, P1 ;  /* 0x000000ff0000720c */ /* 0x000fe40003f26110 */
[----:B------:R-:W-:Y:S02]  /*2d60*/  IADD3.X R11, RZ, R7, RZ, P2, !PT ;  /* 0x00000007ff0b7210 */ /* 0x000fe400017fe4ff */
[C---:B0-----:R-:W-:Y:S01]  /*2d70*/  SEL R8, R4.reuse, 0x1, !P0 ;  /* 0x0000000104087807 */ /* 0x041fe20004000000 */
[CC--:B------:R-:W-:Y:S01]  /*2d80*/  IMAD R0, R5.reuse, R4.reuse, RZ ;  /* 0x0000000405007224 */ /* 0x0c0fe200078e02ff */
[----:B------:R-:W-:Y:S01]  /*2d90*/  SEL R13, R5, RZ, !P0 ;  /* 0x000000ff050d7207 */ /* 0x000fe20004000000 */
[----:B------:R-:W-:-:S04]  /*2da0*/  IMAD.WIDE.U32 R6, R4, R4, RZ ;  /* 0x0000000404067225 */ /* 0x000fc800078e00ff */
[----:B------:R-:W-:-:S04]  /*2db0*/  IMAD.WIDE.U32 R8, R8, 0x1, RZ ;  /* 0x0000000108087825 */ /* 0x000fc800078e00ff */
[----:B------:R-:W-:Y:S01]  /*2dc0*/  IMAD R15, R4, R5, R0 ;  /* 0x00000005040f7224 */ /* 0x000fe200078e0200 */
[----:B------:R-:W-:Y:S01]  /*2dd0*/  MOV R0, R8 ;  /* 0x0000000800007202 */ /* 0x000fe20000000f00 */
[----:B------:R-:W-:Y:S01]  /*2de0*/  IMAD.IADD R5, R9, 0x1, R13 ;  /* 0x0000000109057824 */ /* 0x000fe200078e020d */
[----:B------:R-:W-:Y:S06]  /*2df0*/  @!P1 BRA `(.L_x_64034) ;  /* 0x00000000006c9947 */ /* 0x000fec0003800000 */
[----:B------:R-:W-:Y:S02]  /*2e00*/  IADD3 R7, R7, R15, RZ ;  /* 0x0000000f07077210 */ /* 0x000fe40007ffe0ff */
[--C-:B------:R-:W-:Y:S02]  /*2e10*/  SHF.R.S64 R4, R10, 0x1, R11.reuse ;  /* 0x000000010a047819 */ /* 0x100fe4000000100b */
[----:B------:R-:W-:-:S07]  /*2e20*/  SHF.R.S32.HI R9, RZ, 0x1, R11 ;  /* 0x00000001ff097819 */ /* 0x000fce000001140b */
.L_x_64035:
        /* <DEDUP_REMOVED lines=24> */
.L_x_64034:
[----:B------:R-:W-:Y:S05]  /*2fb0*/  BSYNC B1 ;  /* 0x0000000000017941 */ /* 0x000fea0003800000 */
.L_x_64033:
[----:B------:R-:W-:Y:S05]  /*2fc0*/  BRA `(.L_x_64036) ;  /* 0x0000000000487947 */ /* 0x000fea0003800000 */
.L_x_64032:
        /* <DEDUP_REMOVED lines=16> */
.L_x_64037:
[----:B------:R-:W-:Y:S01]  /*30d0*/  HFMA2.MMA R5, -RZ, RZ, 0, 0 ;  /* 0x00000000ff057435 */ /* 0x000fe200000001ff */
[----:B------:R-:W-:-:S10]  /*30e0*/  IMAD.MOV.U32 R0, RZ, RZ, RZ ;  /* 0x000000ffff007224 */ /* 0x000fd400078e00ff */
.L_x_64036:
[----:B------:R-:W-:Y:S05]  /*30f0*/  BSYNC B0 ;  /* 0x0000000000007941 */ /* 0x000fea0003800000 */
.L_x_64031:
[----:B------:R-:W-:-:S05]  /*3100*/  MOV R4, R0 ;  /* 0x0000000000047202 */ /* 0x000fca0000000f00 */
[----:B------:R-:W-:Y:S01]  /*3110*/  STG.E.64 desc[UR4][R2.64], R4 ;  /* 0x0000000402007986 */ /* 0x000fe2000c101b04 */
[----:B------:R-:W-:Y:S05]  /*3120*/  EXIT ;  /* 0x000000000000794d */ /* 0x000fea0003800000 */
.L_x_64038:
        /* <DEDUP_REMOVED lines=13> */
.L_x_71955:


//--------------------- .text._ZN2at6native27unrolled_elementwise_kernelIZNS0_50_GLOBAL__N__2680c7bb_12_PowKernel_cu_7dd49032_316822pow_scalar_tensor_implIlEEvRNS_18TensorIteratorBaseET_EUllE_St5arrayIPcLm2EELi4E23TrivialOffsetCalculatorILi1EjESC_NS0_6memory15LoadWithoutCastENSD_16StoreWithoutCastEEEviS6_T0_T2_T3_T4_T5_ --------------------------
	.section	.text._ZN2at6native27unrolled_elementwise_kernelIZNS0_50_GLOBAL__N__2680c7bb_12_PowKernel_cu_7dd49032_316822pow_scalar_tensor_implIlEEvRNS_18TensorIteratorBaseET_EUllE_St5arrayIPcLm2EELi4E23TrivialOffsetCalculatorILi1EjESC_NS0_6memory15LoadWithoutCastENSD_16StoreWithoutCastEEEviS6_T0_T2_T3_T4_T5_,"ax",@progbits
	.align	128
        .global         _ZN2at6native27unrolled_elementwise_kernelIZNS0_50_GLOBAL__N__2680c7bb_12_PowKernel_cu_7dd49032_316822pow_scalar_tensor_implIlEEvRNS_18TensorIteratorBaseET_EUllE_St5arrayIPcLm2EELi4E23TrivialOffsetCalculatorILi1EjESC_NS0_6memory15LoadWithoutCastENSD_16StoreWithoutCastEEEviS6_T0_T2_T3_T4_T5_
        .type           _ZN2at6native27unrolled_elementwise_kernelIZNS0_50_GLOBAL__N__2680c7bb_12_PowKernel_cu_7dd49032_316822pow_scalar_tensor_implIlEEvRNS_18TensorIteratorBaseET_EUllE_St5arrayIPcLm2EELi4E23TrivialOffsetCalculatorILi1EjESC_NS0_6memory15LoadWithoutCastENSD_16StoreWithoutCastEEEviS6_T0_T2_T3_T4_T5_,@function
        .size           _ZN2at6native27unrolled_elementwise_kernelIZNS0_50_GLOBAL__N__2680c7bb_12_PowKernel_cu_7dd49032_316822pow_scalar_tensor_implIlEEvRNS_18TensorIteratorBaseET_EUllE_St5arrayIPcLm2EELi4E23TrivialOffsetCalculatorILi1EjESC_NS0_6memory15LoadWithoutCastENSD_16StoreWithoutCastEEEviS6_T0_T2_T3_T4_T5_,(.L_x_71956 - _ZN2at6native27unrolled_elementwise_kernelIZNS0_50_GLOBAL__N__2680c7bb_12_PowKernel_cu_7dd49032_316822pow_scalar_tensor_implIlEEvRNS_18TensorIteratorBaseET_EUllE_St5arrayIPcLm2EELi4E23TrivialOffsetCalculatorILi1EjESC_NS0_6memory15LoadWithoutCastENSD_16StoreWithoutCastEEEviS6_T0_T2_T3_T4_T5_)
        .other          _ZN2at6native27unrolled_elementwise_kernelIZNS0_50_GLOBAL__N__2680c7bb_12_PowKernel_cu_7dd49032_316822pow_scalar_tensor_implIlEEvRNS_18TensorIteratorBaseET_EUllE_St5arrayIPcLm2EELi4E23TrivialOffsetCalculatorILi1EjESC_NS0_6memory15LoadWithoutCastENSD_16StoreWithoutCastEEEviS6_T0_T2_T3_T4_T5_,@"STO_CUDA_ENTRY STV_DEFAULT"
_ZN2at6native27unrolled_elementwise_kernelIZNS0_50_GLOBAL__N__2680c7bb_12_PowKernel_cu_7dd49032_316822pow_scalar_tensor_implIlEEvRNS_18TensorIteratorBaseET_EUllE_St5arrayIPcLm2EELi4E23TrivialOffsetCalculatorILi1EjESC_NS0_6memory15LoadWithoutCastENSD_16StoreWithoutCastEEEviS6_T0_T2_T3_T4_T5_:
.text._ZN2at6native27unrolled_elementwise_kernelIZNS0_50_GLOBAL__N__2680c7bb_12_PowKernel_cu_7dd49032_316822pow_scalar_tensor_implIlEEvRNS_18TensorIteratorBaseET_EUllE_St5arrayIPcLm2EELi4E23TrivialOffsetCalculatorILi1EjESC_NS0_6memory15LoadWithoutCastENSD_16StoreWithoutCastEEEviS6_T0_T2_T3_T4_T5_:
[----:B------:R-:W-:Y:S01]  /*0000*/  LDC R1, c[0x0][0x28] ;  /* 0x00000a00ff017b82 */ /* 0x000fe20000000800 */
[----:B------:R-:W0:Y:S07]  /*0010*/  S2R R10, SR_CTAID.X ;  /* 0x00000000000a7919 */ /* 0x000e2e0000002500 */
[----:B------:R-:W0:Y:S01]  /*0020*/  LDC R3, c[0x0][0x210] ;  /* 0x00008400ff037b82 */ /* 0x000e220000000800 */
[----:B------:R-:W-:Y:S01]  /*0030*/  ULDC.64 UR4, c[0x0][0x208] ;  /* 0x0000820000047ab9 */ /* 0x000fe20000000a00 */
[----:B------:R-:W1:Y:S06]  /*0040*/  S2R R11, SR_TID.X ;  /* 0x00000000000b7919 */ /* 0x000e6c0000002100 */
[----:B------:R-:W2:Y:S01]  /*0050*/  LDC.64 R20, c[0x0][0x218] ;  /* 0x00008600ff147b82 */ /* 0x000ea20000000a00 */
        /* <DEDUP_REMOVED lines=11> */
[----:B0-----:R-:W-:Y:S01]  /*0110*/  @!P1 IMAD.WIDE.U32 R16, R17, 0x8, R2 ;  /* 0x0000000811109825 */ /* 0x001fe200078e0002 */
[----:B------:R-:W-:-:S11]  /*0120*/  CS2R R2, SRZ ;  /* 0x0000000000027805 */ /* 0x000fd6000001ff00 */
[----:B------:R-:W-:Y:S01]  /*0130*/  @!P3 IMAD R13, R10, 0x200, R5 ;  /* 0x000002000a0db824 */ /* 0x000fe200078e0205 */
[----:B------:R-:W0:Y:S01]  /*0140*/  @!P3 LDC.64 R14, c[0x0][0x230] ;  /* 0x00008c00ff0ebb82 */ /* 0x000e220000000a00 */
[----:B------:R-:W-:Y:S02]  /*0150*/  @!P3 VIADD R5, R5, 0x80 ;  /* 0x000000800505b836 */ /* 0x000fe40000000000 */
[----:B-1----:R-:W-:Y:S01]  /*0160*/  @!P0 IMAD.WIDE.U32 R8, R7, 0x8, R8 ;  /* 0x0000000807088825 */ /* 0x002fe200078e0008 */
[----:B------:R-:W-:Y:S02]  /*0170*/  CS2R R6, SRZ ;  /* 0x0000000000067805 */ /* 0x000fe4000001ff00 */
[----:B------:R-:W-:-:S04]  /*0180*/  ISETP.GE.AND P2, PT, R5, R0, PT ;  /* 0x000000000500720c */ /* 0x000fc80003f46270 */
[----:B------:R1:W5:Y:S09]  /*0190*/  @!P0 LDG.E.64 R6, desc[UR4][R8.64] ;  /* 0x0000000408068981 */ /* 0x000372000c1e1b00 */
[----:B------:R-:W3:Y:S01]  /*01a0*/  @!P2 LDC.64 R18, c[0x0][0x230] ;  /* 0x00008c00ff12ab82 */ /* 0x000ee20000000a00 */
[----:B------:R-:W-:-:S02]  /*01b0*/  @!P2 IMAD R5, R10, 0x200, R5 ;  /* 0x000002000a05a824 */ /* 0x000fc400078e0205 */
[----:B0-----:R-:W-:Y:S01]  /*01c0*/  @!P3 IMAD.WIDE.U32 R14, R13, 0x8, R14 ;  /* 0x000000080d0eb825 */ /* 0x001fe200078e000e */
[----:B------:R-:W-:-:S06]  /*01d0*/  CS2R R12, SRZ ;  /* 0x00000000000c7805 */ /* 0x000fcc000001ff00 */
[----:B------:R1:W5:Y:S01]  /*01e0*/  @!P1 LDG.E.64 R12, desc[UR4][R16.64] ;  /* 0x00000004100c9981 */ /* 0x000362000c1e1b00 */
[----:B---3--:R-:W-:Y:S01]  /*01f0*/  @!P2 IMAD.WIDE.U32 R18, R5, 0x8, R18 ;  /* 0x000000080512a825 */ /* 0x008fe200078e0012 */
[----:B------:R-:W-:-:S04]  /*0200*/  CS2R R4, SRZ ;  /* 0x0000000000047805 */ /* 0x000fc8000001ff00 */
[----:B------:R1:W5:Y:S04]  /*0210*/  @!P2 LDG.E.64 R2, desc[UR4][R18.64] ;  /* 0x000000041202a981 */ /* 0x000368000c1e1b00 */
[----:B------:R1:W5:Y:S01]  /*0220*/  @!P3 LDG.E.64 R4, desc[UR4][R14.64] ;  /* 0x000000040e04b981 */ /* 0x000362000c1e1b00 */
[----:B--2---:R-:W-:-:S04]  /*0230*/  ISETP.NE.U32.AND P0, PT, R20, 0x1, PT ;  /* 0x000000011400780c */ /* 0x004fc80003f05070 */
[----:B------:R-:W-:Y:S01]  /*0240*/  ISETP.NE.AND.EX P0, PT, R21, RZ, PT, P0 ;  /* 0x000000ff1500720c */ /* 0x000fe20003f05300 */
[----:B------:R-:W-:-:S12]  /*0250*/  BSSY B1, `(.L_x_64039) ;  /* 0x00001b5000017945 */ /* 0x000fd80003800000 */
[----:B-1----:R-:W-:Y:S05]  /*0260*/  @!P0 BRA `(.L_x_64040) ;  /* 0x0000001800648947 */ /* 0x002fea0003800000 */
[----:B------:R-:W-:Y:S01]  /*0270*/  ISETP.NE.U32.AND P0, PT, R20, -0x1, PT ;  /* 0xffffffff1400780c */ /* 0x000fe20003f05070 */
[----:B------:R-:W-:Y:S01]  /*0280*/  ULDC.64 UR6, c[0x0][0x218] ;  /* 0x0000860000067ab9 */ /* 0x000fe20000000a00 */
[----:B------:R-:W-:Y:S01]  /*0290*/  BSSY B0, `(.L_x_64041) ;  /* 0x0000195000007945 */ /* 0x000fe20003800000 */
[----:B------:R-:W-:Y:S01]  /*02a0*/  IMAD.U32 R16, RZ, RZ, UR6 ;  /* 0x00000006ff107e24 */ /* 0x000fe2000f8e00ff */
[----:B------:R-:W-:Y:S01]  /*02b0*/  ISETP.NE.AND.EX P0, PT, R21, -0x1, PT, P0 ;  /* 0xffffffff1500780c */ /* 0x000fe20003f05300 */
[----:B------:R-:W-:-:S12]  /*02c0*/  IMAD.U32 R15, RZ, RZ, UR7 ;  /* 0x00000007ff0f7e24 */ /* 0x000fd8000f8e00ff */
[----:B------:R-:W-:Y:S05]  /*02d0*/  @P0 BRA `(.L_x_64042) ;  /* 0x0000000c00d40947 */ /* 0x000fea0003800000 */
[----:B------:R-:W-:Y:S04]  /*02e0*/  BSSY B2, `(.L_x_64043) ;  /* 0x000003b000027945 */ /* 0x000fe80003800000 */
        /* <DEDUP_REMOVED lines=9> */
[C---:B------:R-:W-:Y:S02]  /*0380*/  IADD3 R9, P3, R12.reuse, 0x1, RZ ;  /* 0x000000010c097810 */ /* 0x040fe40007f7e0ff */
[----:B------:R-:W-:Y:S02]  /*0390*/  LOP3.LUT R8, R12, 0x1, RZ, 0xc0, !PT ;  /* 0x000000010c087812 */ /* 0x000fe400078ec0ff */
[----:B------:R-:W-:Y:S01]  /*03a0*/  ISETP.GE.U32.AND P2, PT, R9, 0x3, PT ;  /* 0x000000030900780c */ /* 0x000fe20003f46070 */
[----:B------:R-:W-:Y:S01]  /*03b0*/  IMAD.X R9, RZ, RZ, R13, P3 ;  /* 0x000000ffff097224 */ /* 0x000fe200018e060d */
[----:B------:R-:W-:Y:S01]  /*03c0*/  ISETP.NE.U32.AND P0, PT, R8, 0x1, PT ;  /* 0x000000010800780c */ /* 0x000fe20003f05070 */
[----:B------:R-:W-:Y:S01]  /*03d0*/  IMAD.MOV.U32 R8, RZ, RZ, 0x1 ;  /* 0x00000001ff087424 */ /* 0x000fe200078e00ff */
[----:B------:R-:W-:Y:S02]  /*03e0*/  LEA.HI R12, P3, R13, R12, RZ, 0x1 ;  /* 0x0000000c0d0c7211 */ /* 0x000fe400078708ff */
[----:B------:R-:W-:-:S02]  /*03f0*/  ISETP.GE.U32.AND.EX P2, PT, R9, RZ, PT, P2 ;  /* 0x000000ff0900720c */ /* 0x000fc40003f46120 */
[----:B------:R-:W-:-:S04]  /*0400*/  ISETP.NE.U32.AND.EX P0, PT, RZ, RZ, PT, P0 ;  /* 0x000000ffff00720c */ /* 0x000fc80003f05100 */
[----:B------:R-:W-:Y:S02]  /*0410*/  SEL R8, R8, 0xffffffff, P0 ;  /* 0xffffffff08087807 */ /* 0x000fe40000000000 */
[----:B------:R-:W-:-:S03]  /*0420*/  SEL R15, RZ, 0xffffffff, P0 ;  /* 0xffffffffff0f7807 */ /* 0x000fc60000000000 */
[----:B------:R-:W-:-:S04]  /*0430*/  IMAD.WIDE.U32 R8, R8, 0x1, RZ ;  /* 0x0000000108087825 */ /* 0x000fc800078e00ff */
[----:B------:R-:W-:Y:S02]  /*0440*/  IMAD.IADD R9, R9, 0x1, R15 ;  /* 0x0000000109097824 */ /* 0x000fe400078e020f */
[----:B------:R-:W-:Y:S01]  /*0450*/  IMAD.X R15, RZ, RZ, R13, P3 ;  /* 0x000000ffff0f7224 */ /* 0x000fe200018e060d */
[----:B------:R-:W-:Y:S06]  /*0460*/  @!P2 BRA `(.L_x_64047) ;  /* 0x000000000068a947 */ /* 0x000fec0003800000 */
[--C-:B------:R-:W-:Y:S01]  /*0470*/  SHF.R.S64 R13, R12, 0x1, R15.reuse ;  /* 0x000000010c0d7819 */ /* 0x100fe2000000100f */
[----:B------:R-:W-:Y:S01]  /*0480*/  IMAD.MOV.U32 R12, RZ, RZ, 0x1 ;  /* 0x00000001ff0c7424 */ /* 0x000fe200078e00ff */
[----:B------:R-:W-:Y:S01]  /*0490*/  SHF.R.S32.HI R14, RZ, 0x1, R15 ;  /* 0x00000001ff0e7819 */ /* 0x000fe2000001140f */
[----:B------:R-:W-:-:S07]  /*04a0*/  IMAD.MOV.U32 R17, RZ, RZ, RZ ;  /* 0x000000ffff117224 */ /* 0x000fce00078e00ff */
.L_x_64048:
        /* <DEDUP_REMOVED lines=9> */
[----:B------:R-:W-:Y:S02]  /*0540*/  ISETP.GE.U32.AND.EX P0, PT, R18, RZ, PT, P0 ;  /* 0x000000ff1200720c */ /* 0x000fe40003f06100 */
[----:B------:R-:W-:Y:S01]  /*0550*/  SEL R16, R12, 0x1, !P2 ;  /* 0x000000010c107807 */ /* 0x000fe20005000000 */
        /* <DEDUP_REMOVED lines=11> */
.L_x_64047:
[----:B------:R-:W-:Y:S05]  /*0610*/  BSYNC B3 ;  /* 0x0000000000037941 */ /* 0x000fea0003800000 */
.L_x_64046:
[----:B------:R-:W-:Y:S05]  /*0620*/  BRA `(.L_x_64044) ;  /* 0x0000000000187947 */ /* 0x000fea0003800000 */
.L_x_64045:
[----:B------:R-:W-:Y:S01]  /*0630*/  LOP3.LUT R12, R12, 0x1, RZ, 0xc0, !PT ;  /* 0x000000010c0c7812 */ /* 0x000fe200078ec0ff */
[----:B------:R-:W-:-:S03]  /*0640*/  IMAD.MOV.U32 R8, RZ, RZ, 0x1 ;  /* 0x00000001ff087424 */ /* 0x000fc600078e00ff */
[----:B------:R-:W-:-:S04]  /*0650*/  ISETP.NE.U32.AND P0, PT, R12, 0x1, PT ;  /* 0x000000010c00780c */ /* 0x000fc80003f05070 */
[----:B------:R-:W-:-:S04]  /*0660*/  ISETP.NE.U32.AND.EX P0, PT, RZ, RZ, PT, P0 ;  /* 0x000000ffff00720c */ /* 0x000fc80003f05100 */
[----:B------:R-:W-:Y:S02]  /*0670*/  SEL R8, R8, 0xffffffff, P0 ;  /* 0xffffffff08087807 */ /* 0x000fe40000000000 */
[----:B------:R-:W-:-:S07]  /*0680*/  SEL R9, RZ, 0xffffffff, P0 ;  /* 0xffffffffff097807 */ /* 0x000fce0000000000 */
.L_x_64044:
[----:B------:R-:W-:Y:S05]  /*0690*/  BSYNC B2 ;  /* 0x0000000000027941 */ /* 0x000fea0003800000 */
.L_x_64043:
[----:B-----5:R-:W-:Y:S01]  /*06a0*/  VIADD R13, R11, 0x80 ;  /* 0x000000800b0d7836 */ /* 0x020fe20000000000 */
        /* <DEDUP_REMOVED lines=30> */
.L_x_64054:
        /* <DEDUP_REMOVED lines=22> */
.L_x_64053:
[----:B------:R-:W-:Y:S05]  /*09f0*/  BSYNC B3 ;  /* 0x0000000000037941 */ /* 0x000fea0003800000 */
.L_x_64052:
[----:B------:R-:W-:Y:S05]  /*0a00*/  BRA `(.L_x_64050) ;  /* 0x0000000000187947 */ /* 0x000fea0003800000 */
.L_x_64051:
[----:B------:R-:W-:Y:S01]  /*0a10*/  LOP3.LUT R6, R6, 0x1, RZ, 0xc0, !PT ;  /* 0x0000000106067812 */ /* 0x000fe200078ec0ff */
[----:B------:R-:W-:-:S03]  /*0a20*/  IMAD.MOV.U32 R12, RZ, RZ, 0x1 ;  /* 0x00000001ff0c7424 */ /* 0x000fc600078e00ff */
[----:B------:R-:W-:-:S04]  /*0a30*/  ISETP.NE.U32.AND P0, PT, R6, 0x1, PT ;  /* 0x000000010600780c */ /* 0x000fc80003f05070 */
[----:B------:R-:W-:-:S04]  /*0a40*/  ISETP.NE.U32.AND.EX P0, PT, RZ, RZ, PT, P0 ;  /* 0x000000ffff00720c */ /* 0x000fc80003f05100 */
[----:B------:R-:W-:Y:S02]  /*0a50*/  SEL R12, R12, 0xffffffff, P0 ;  /* 0xffffffff0c0c7807 */ /* 0x000fe40000000000 */
[----:B------:R-:W-:-:S07]  /*0a60*/  SEL R13, RZ, 0xffffffff, P0 ;  /* 0xffffffffff0d7807 */ /* 0x000fce0000000000 */
.L_x_64050:
[----:B------:R-:W-:Y:S05]  /*0a70*/  BSYNC B2 ;  /* 0x0000000000027941 */ /* 0x000fea0003800000 */
.L_x_64049:
        /* <DEDUP_REMOVED lines=31> */
.L_x_64060:
[----:B------:R-:W-:Y:S01]  /*0c70*/  LOP3.LUT R7, R5, 0x1, RZ, 0xc0, !PT ;  /* 0x0000000105077812 */ /* 0x000fe200078ec0ff */
[----:B------:R-:W-:Y:S01]  /*0c80*/  IMAD R15, R19, R4, RZ ;  /* 0x00000004130f7224 */ /* 0x000fe200078e02ff */
[----:B------:R-:W-:Y:S02]  /*0c90*/  IADD3 R16, P3, R5, 0x1, RZ ;  /* 0x0000000105107810 */ /* 0x000fe40007f7e0ff */
[----:B------:R-:W-:Y:S02]  /*0ca0*/  ISETP.NE.U32.AND P2, PT, R7, 0x1, PT ;  /* 0x000000010700780c */ /* 0x000fe40003f45070 */
[----:B------:R-:W-:Y:S01]  /*0cb0*/  ISETP.GE.U32.AND P0, PT, R16, 0x3, PT ;  /* 0x000000031000780c */ /* 0x000fe20003f06070 */
[----:B------:R-:W-:Y:S01]  /*0cc0*/  IMAD.X R18, RZ, RZ, R6, P3 ;  /* 0x000000ffff127224 */ /* 0x000fe200018e0606 */
[----:B------:R-:W-:-:S04]  /*0cd0*/  ISETP.NE.U32.AND.EX P2, PT, RZ, RZ, PT, P2 ;  /* 0x000000ffff00720c */ /* 0x000fc80003f45120 */
[----:B------:R-:W-:Y:S01]  /*0ce0*/  SEL R7, R19, RZ, !P2 ;  /* 0x000000ff13077207 */ /* 0x000fe20005000000 */
[----:B------:R-:W-:Y:S01]  /*0cf0*/  IMAD R19, R4, R19, R15 ;  /* 0x0000001304137224 */ /* 0x000fe200078e020f */
        /* <DEDUP_REMOVED lines=13> */
.L_x_64059:
[----:B------:R-:W-:Y:S05]  /*0dd0*/  BSYNC B3 ;  /* 0x0000000000037941 */ /* 0x000fea0003800000 */
.L_x_64058:
[----:B------:R-:W-:Y:S05]  /*0de0*/  BRA `(.L_x_64056) ;  /* 0x0000000000187947 */ /* 0x000fea0003800000 */
.L_x_64057:
[----:B------:R-:W-:Y:S01]  /*0df0*/  LOP3.LUT R4, R4, 0x1, RZ, 0xc0, !PT ;  /* 0x0000000104047812 */ /* 0x000fe200078ec0ff */
[----:B------:R-:W-:-:S03]  /*0e00*/  IMAD.MOV.U32 R14, RZ, RZ, 0x1 ;  /* 0x00000001ff0e7424 */ /* 0x000fc600078e00ff */
[----:B------:R-:W-:-:S04]  /*0e10*/  ISETP.NE.U32.AND P0, PT, R4, 0x1, PT ;  /* 0x000000010400780c */ /* 0x000fc80003f05070 */
[----:B------:R-:W-:-:S04]  /*0e20*/  ISETP.NE.U32.AND.EX P0, PT, RZ, RZ, PT, P0 ;  /* 0x000000ffff00720c */ /* 0x000fc80003f05100 */
[----:B------:R-:W-:Y:S02]  /*0e30*/  SEL R14, R14, 0xffffffff, P0 ;  /* 0xffffffff0e0e7807 */ /* 0x000fe40000000000 */
[----:B------:R-:W-:-:S07]  /*0e40*/  SEL R17, RZ, 0xffffffff, P0 ;  /* 0xffffffffff117807 */ /* 0x000fce0000000000 */
.L_x_64056:
[----:B------:R-:W-:Y:S05]  /*0e50*/  BSYNC B2 ;  /* 0x0000000000027941 */ /* 0x000fea0003800000 */
.L_x_64055:
[----:B------:R-:W-:-:S05]  /*0e60*/  VIADD R5, R11, 0x180 ;  /* 0x000001800b057836 */ /* 0x000fca0000000000 */
        /* <DEDUP_REMOVED lines=18> */
[----:B------:R-:W-:-:S02]  /*0f90*/  SEL R5, RZ, 0xffffffff, P0 ;  /* 0xffffffffff057807 */ /* 0x000fc40000000000 */
[----:B------:R-:W-:Y:S01]  /*0fa0*/  ISETP.GE.U32.AND.EX P2, PT, R4, RZ, PT, P2 ;  /* 0x000000ff0400720c */ /* 0x000fe20003f46120 */
[----:B------:R-:W-:Y:S01]  /*0fb0*/  IMAD.WIDE.U32 R6, R6, 0x1, RZ ;  /* 0x0000000106067825 */ /* 0x000fe200078e00ff */
[----:B------:R-:W-:-:S03]  /*0fc0*/  LEA.HI R2, P3, R3, R2, RZ, 0x1 ;  /* 0x0000000203027211 */ /* 0x000fc600078708ff */
[----:B------:R-:W-:Y:S02]  /*0fd0*/  IMAD.IADD R7, R7, 0x1, R5 ;  /* 0x0000000107077824 */ /* 0x000fe400078e0205 */
[----:B------:R-:W-:-:S06]  /*0fe0*/  IMAD.X R5, RZ, RZ, R3, P3 ;  /* 0x000000ffff057224 */ /* 0x000fcc00018e0603 */
[----:B------:R-:W-:Y:S05]  /*0ff0*/  @!P2 BRA `(.L_x_64064) ;  /* 0x000000000068a947 */ /* 0x000fea0003800000 */
[--C-:B------:R-:W-:Y:S01]  /*1000*/  SHF.R.S64 R3, R2, 0x1, R5.reuse ;  /* 0x0000000102037819 */ /* 0x100fe20000001005 */
[----:B------:R-:W-:Y:S01]  /*1010*/  IMAD.MOV.U32 R2, RZ, RZ, 0x1 ;  /* 0x00000001ff027424 */ /* 0x000fe200078e00ff */
[----:B------:R-:W-:Y:S01]  /*1020*/  SHF.R.S32.HI R4, RZ, 0x1, R5 ;  /* 0x00000001ff047819 */ /* 0x000fe20000011405 */
[----:B------:R-:W-:-:S07]  /*1030*/  IMAD.MOV.U32 R15, RZ, RZ, RZ ;  /* 0x000000ffff0f7224 */ /* 0x000fce00078e00ff */
.L_x_64065:
        /* <DEDUP_REMOVED lines=22> */
.L_x_64064:
[----:B------:R-:W-:Y:S05]  /*11a0*/  BSYNC B2 ;  /* 0x0000000000027941 */ /* 0x000fea0003800000 */
.L_x_64063:
[----:B------:R-:W-:Y:S05]  /*11b0*/  BRA `(.L_x_64061) ;  /* 0x0000000800887947 */ /* 0x000fea0003800000 */
.L_x_64062:
[----:B------:R-:W-:Y:S01]  /*11c0*/  LOP3.LUT R2, R2, 0x1, RZ, 0xc0, !PT ;  /* 0x0000000102027812 */ /* 0x000fe200078ec0ff */
[----:B------:R-:W-:-:S03]  /*11d0*/  IMAD.MOV.U32 R6, RZ, RZ, 0x1 ;  /* 0x00000001ff067424 */ /* 0x000fc600078e00ff */
[----:B------:R-:W-:-:S04]  /*11e0*/  ISETP.NE.U32.AND P0, PT, R2, 0x1, PT ;  /* 0x000000010200780c */ /* 0x000fc80003f05070 */
[----:B------:R-:W-:-:S04]  /*11f0*/  ISETP.NE.U32.AND.EX P0, PT, RZ, RZ, PT, P0 ;  /* 0x000000ffff00720c */ /* 0x000fc80003f05100 */
[----:B------:R-:W-:Y:S02]  /*1200*/  SEL R6, R6, 0xffffffff, P0 ;  /* 0xffffffff06067807 */ /* 0x000fe40000000000 */
[----:B------:R-:W-:Y:S01]  /*1210*/  SEL R7, RZ, 0xffffffff, P0 ;  /* 0xffffffffff077807 */ /* 0x000fe20000000000 */
[----:B------:R-:W-:Y:S06]  /*1220*/  BRA `(.L_x_64061) ;  /* 0x00000008006c7947 */ /* 0x000fec0003800000 */
.L_x_64042:
[----:B------:R-:W-:Y:S04]  /*1230*/  BSSY B2, `(.L_x_64066) ;  /* 0x0000024000027945 */ /* 0x000fe80003800000 */
[----:B------:R-:W-:Y:S05]  /*1240*/  @P1 BRA `(.L_x_64067) ;  /* 0x0000000000881947 */ /* 0x000fea0003800000 */
[----:B-----5:R-:W-:Y:S02]  /*1250*/  ISETP.GE.AND P0, PT, R13, RZ, PT ;  /* 0x000000ff0d00720c */ /* 0x020fe40003f06270 */
[----:B------:R-:W-:-:S11]  /*1260*/  CS2R R8, SRZ ;  /* 0x0000000000087805 */ /* 0x000fd6000001ff00 */
[----:B------:R-:W-:Y:S05]  /*1270*/  @!P0 BRA `(.L_x_64067) ;  /* 0x00000000007c8947 */ /* 0x000fea0003800000 */
[----:B------:R-:W-:Y:S01]  /*1280*/  ISETP.NE.U32.AND P0, PT, R12, RZ, PT ;  /* 0x000000ff0c00720c */ /* 0x000fe20003f05070 */
[----:B------:R-:W-:Y:S02]  /*1290*/  IMAD.MOV.U32 R8, RZ, RZ, 0x1 ;  /* 0x00000001ff087424 */ /* 0x000fe400078e00ff */
[----:B------:R-:W-:Y:S01]  /*12a0*/  IMAD.MOV.U32 R9, RZ, RZ, RZ ;  /* 0x000000ffff097224 */ /* 0x000fe200078e00ff */
[----:B------:R-:W-:-:S13]  /*12b0*/  ISETP.NE.AND.EX P0, PT, R13, RZ, PT, P0 ;  /* 0x000000ff0d00720c */ /* 0x000fda0003f05300 */
[----:B------:R-:W-:Y:S05]  /*12c0*/  @!P0 BRA `(.L_x_64067) ;  /* 0x0000000000688947 */ /* 0x000fea0003800000 */
[----:B------:R-:W-:Y:S02]  /*12d0*/  IMAD.MOV.U32 R8, RZ, RZ, 0x1 ;  /* 0x00000001ff087424 */ /* 0x000fe400078e00ff */
[----:B------:R-:W-:Y:S02]  /*12e0*/  IMAD.MOV.U32 R9, RZ, RZ, RZ ;  /* 0x000000ffff097224 */ /* 0x000fe400078e00ff */
[----:B------:R-:W-:Y:S02]  /*12f0*/  IMAD.U32 R18, RZ, RZ, UR6 ;  /* 0x00000006ff127e24 */ /* 0x000fe4000f8e00ff */
[----:B------:R-:W-:-:S07]  /*1300*/  IMAD.U32 R17, RZ, RZ, UR7 ;  /* 0x00000007ff117e24 */ /* 0x000fce000f8e00ff */
.L_x_64068:
[C---:B------:R-:W-:Y:S02]  /*1310*/  LOP3.LUT R14, R12.reuse, 0x1, RZ, 0xc0, !PT ;  /* 0x000000010c0e7812 */ /* 0x040fe400078ec0ff */
[----:B------:R-:W-:Y:S02]  /*1320*/  IADD3 R20, P3, R12, 0x1, RZ ;  /* 0x000000010c147810 */ /* 0x000fe40007f7e0ff */
[----:B------:R-:W-:Y:S01]  /*1330*/  ISETP.NE.U32.AND P2, PT, R14, 0x1, PT ;  /* 0x000000010e00780c */ /* 0x000fe20003f45070 */
[----:B------:R-:W-:Y:S01]  /*1340*/  IMAD R14, R17, R18, RZ ;  /* 0x00000012110e7224 */ /* 0x000fe200078e02ff */
[----:B------:R-:W-:Y:S01]  /*1350*/  ISETP.GT.U32.AND P0, PT, R20, 0x2, PT ;  /* 0x000000021400780c */ /* 0x000fe20003f04070 */
[----:B------:R-:W-:Y:S01]  /*1360*/  IMAD.X R20, RZ, RZ, R13, P3 ;  /* 0x000000ffff147224 */ /* 0x000fe200018e060d */
[----:B------:R-:W-:Y:S01]  /*1370*/  ISETP.NE.U32.AND.EX P2, PT, RZ, RZ, PT, P2 ;  /* 0x000000ffff00720c */ /* 0x000fe20003f45120 */
[----:B------:R-:W-:-:S03]  /*1380*/  IMAD R23, R18, R17, R14 ;  /* 0x0000001112177224 */ /* 0x000fc600078e020e */
[----:B------:R-:W-:Y:S02]  /*1390*/  ISETP.GT.U32.AND.EX P0, PT, R20, RZ, PT, P0 ;  /* 0x000000ff1400720c */ /* 0x000fe40003f04100 */
        /* <DEDUP_REMOVED lines=13> */
.L_x_64067:
[----:B------:R-:W-:Y:S05]  /*1470*/  BSYNC B2 ;  /* 0x0000000000027941 */ /* 0x000fea0003800000 */
.L_x_64066:
[----:B-----5:R-:W-:Y:S01]  /*1480*/  VIADD R13, R11, 0x80 ;  /* 0x000000800b0d7836 */ /* 0x020fe20000000000 */
[----:B------:R-:W-:Y:S04]  /*1490*/  BSSY B2, `(.L_x_64069) ;  /* 0x0000025000027945 */ /* 0x000fe80003800000 */
[----:B------:R-:W-:-:S13]  /*14a0*/  ISETP.GE.AND P0, PT, R13, R0, PT ;  /* 0x000000000d00720c */ /* 0x000fda0003f06270 */
[----:B------:R-:W-:Y:S05]  /*14b0*/  @P0 BRA `(.L_x_64070) ;  /* 0x0000000000880947 */ /* 0x000fea0003800000 */
[----:B------:R-:W-:Y:S02]  /*14c0*/  ISETP.GE.AND P0, PT, R7, RZ, PT ;  /* 0x000000ff0700720c */ /* 0x000fe40003f06270 */
        /* <DEDUP_REMOVED lines=11> */
.L_x_64071:
        /* <DEDUP_REMOVED lines=22> */
.L_x_64070:
[----:B------:R-:W-:Y:S05]  /*16e0*/  BSYNC B2 ;  /* 0x0000000000027941 */ /* 0x000fea0003800000 */
.L_x_64069:
[----:B------:R-:W-:Y:S01]  /*16f0*/  VIADD R7, R11, 0x100 ;  /* 0x000001000b077836 */ /* 0x000fe20000000000 */
[----:B------:R-:W-:Y:S04]  /*1700*/  BSSY B2, `(.L_x_64072) ;  /* 0x0000029000027945 */ /* 0x000fe80003800000 */
[----:B------:R-:W-:-:S13]  /*1710*/  ISETP.GE.AND P0, PT, R7, R0, PT ;  /* 0x000000000700720c */ /* 0x000fda0003f06270 */
[----:B------:R-:W-:Y:S05]  /*1720*/  @P0 BRA `(.L_x_64073) ;  /* 0x0000000000980947 */ /* 0x000fea0003800000 */
[----:B------:R-:W-:Y:S01]  /*1730*/  ISETP.GE.AND P0, PT, R5, RZ, PT ;  /* 0x000000ff0500720c */ /* 0x000fe20003f06270 */
        /* <DEDUP_REMOVED lines=12> */
.L_x_64074:
        /* <DEDUP_REMOVED lines=8> */
[----:B------:R-:W-:Y:S02]  /*1880*/  SEL R19, R7, RZ, !P2 ;  /* 0x000000ff07137207 */ /* 0x000fe40005000000 */
[C---:B------:R-:W-:Y:S01]  /*1890*/  SEL R20, R6.reuse, 0x1, !P2 ;  /* 0x0000000106147807 */ /* 0x040fe20005000000 */
[----:B------:R-:W-:Y:S01]  /*18a0*/  IMAD.WIDE.U32 R6, R6, R6, RZ ;  /* 0x0000000606067225 */ /* 0x000fe200078e00ff */
[----:B------:R-:W-:Y:S02]  /*18b0*/  LEA.HI R18, P2, R5, R4, RZ, 0x1 ;  /* 0x0000000405127211 */ /* 0x000fe400078508ff */
[----:B------:R-:W-:Y:S01]  /*18c0*/  ISETP.GT.U32.AND.EX P0, PT, R22, RZ, PT, P0 ;  /* 0x000000ff1600720c */ /* 0x000fe20003f04100 */
        /* <DEDUP_REMOVED lines=12> */
.L_x_64073:
[----:B------:R-:W-:Y:S05]  /*1990*/  BSYNC B2 ;  /* 0x0000000000027941 */ /* 0x000fea0003800000 */
.L_x_64072:
[----:B------:R-:W-:-:S05]  /*19a0*/  VIADD R5, R11, 0x180 ;  /* 0x000001800b057836 */ /* 0x000fca0000000000 */
        /* <DEDUP_REMOVED lines=12> */
.L_x_64075:
        /* <DEDUP_REMOVED lines=20> */
[----:B------:R-:W-:-:S02]  /*1bb0*/  IMAD.MOV.U32 R16, RZ, RZ, R4 ;  /* 0x000000ffff107224 */ /* 0x000fc400078e0004 */
[----:B------:R-:W-:Y:S01]  /*1bc0*/  IMAD.IADD R7, R7, 0x1, R19 ;  /* 0x0000000107077824 */ /* 0x000fe200078e0213 */
[----:B------:R-:W-:Y:S06]  /*1bd0*/  @P0 BRA `(.L_x_64075) ;  /* 0xfffffffc00a40947 */ /* 0x000fec000383ffff */
.L_x_64061:
[----:B------:R-:W-:Y:S05]  /*1be0*/  BSYNC B0 ;  /* 0x0000000000007941 */ /* 0x000fea0003800000 */
.L_x_64041:
[----:B------:R-:W-:Y:S05]  /*1bf0*/  BRA `(.L_x_64076) ;  /* 0x0000000000687947 */ /* 0x000fea0003800000 */
.L_x_64040:
[----:B-----5:R-:W-:Y:S02]  /*1c00*/  VIADD R5, R11, 0x180 ;  /* 0x000001800b057836 */ /* 0x020fe40000000000 */
[----:B------:R-:W-:Y:S02]  /*1c10*/  IMAD.MOV.U32 R14, RZ, RZ, 0x1 ;  /* 0x00000001ff0e7424 */ /* 0x000fe400078e00ff */
[----:B------:R-:W-:Y:S01]  /*1c20*/  IMAD.MOV.U32 R17, RZ, RZ, RZ ;  /* 0x000000ffff117224 */ /* 0x000fe200078e00ff */
[----:B------:R-:W-:Y:S01]  /*1c30*/  ISETP.GE.AND P0, PT, R5, R0, PT ;  /* 0x000000000500720c */ /* 0x000fe20003f06270 */
[----:B------:R-:W-:Y:S02]  /*1c40*/  IMAD.MOV.U32 R12, RZ, RZ, 0x1 ;  /* 0x00000001ff0c7424 */ /* 0x000fe400078e00ff */
[----:B------:R-:W-:Y:S02]  /*1c50*/  IMAD.MOV.U32 R13, RZ, RZ, RZ ;  /* 0x000000ffff0d7224 */ /* 0x000fe400078e00ff */
[----:B------:R-:W-:-:S02]  /*1c60*/  IMAD.MOV.U32 R8, RZ, RZ, 0x1 ;  /* 0x00000001ff087424 */ /* 0x000fc400078e00ff */
[----:B------:R-:W-:-:S06]  /*1c70*/  IMAD.MOV.U32 R9, RZ, RZ, RZ ;  /* 0x000000ffff097224 */ /* 0x000fcc00078e00ff */
        /* <DEDUP_REMOVED lines=18> */
.L_x_64076:
[----:B------:R-:W-:Y:S05]  /*1da0*/  BSYNC B1 ;  /* 0x0000000000017941 */ /* 0x000fea0003800000 */
.L_x_64039:
[----:B------:R-:W0:Y:S01]  /*1db0*/  @!P1 LDC.64 R4, c[0x0][0x228] ;  /* 0x00008a00ff049b82 */ /* 0x000e220000000a00 */
[--C-:B------:R-:W-:Y:S01]  /*1dc0*/  IMAD.MOV.U32 R3, RZ, RZ, R11.reuse ;  /* 0x000000ffff037224 */ /* 0x100fe200078e000b */
[----:B------:R-:W-:Y:S01]  /*1dd0*/  BSSY B0, `(.L_x_64077) ;  /* 0x0000012000007945 */ /* 0x000fe20003800000 */
[----:B------:R-:W-:Y:S02]  /*1de0*/  @!P1 VIADD R3, R11, 0x80 ;  /* 0x000000800b039836 */ /* 0x000fe40000000000 */
[----:B------:R-:W-:Y:S02]  /*1df0*/  @!P1 IMAD R11, R10, 0x200, R11 ;  /* 0x000002000a0b9824 */ /* 0x000fe400078e020b */
[----:B------:R-:W-:Y:S01]  /*1e00*/  IMAD.MOV.U32 R15, RZ, RZ, R17 ;  /* 0x000000ffff0f7224 */ /* 0x000fe200078e0011 */
        /* <DEDUP_REMOVED lines=14> */
.L_x_64078:
[----:B------:R-:W-:Y:S05]  /*1ef0*/  BSYNC B0 ;  /* 0x0000000000007941 */ /* 0x000fea0003800000 */
.L_x_64077:
[----:B------:R-:W-:-:S13]  /*1f00*/  ISETP.GE.AND P0, PT, R3, R0, PT ;  /* 0x000000000300720c */ /* 0x000fda0003f06270 */
[----:B------:R-:W-:Y:S05]  /*1f10*/  @P0 EXIT ;  /* 0x000000000000094d */ /* 0x000fea0003800000 */
[----:B01----:R-:W0:Y:S01]  /*1f20*/  LDC.64 R4, c[0x0][0x228] ;  /* 0x00008a00ff047b82 */ /* 0x003e220000000a00 */
[----:B------:R-:W-:-:S04]  /*1f30*/  IMAD R3, R10, 0x200, R3 ;  /* 0x000002000a037824 */ /* 0x000fc800078e0203 */
[----:B0-----:R-:W-:-:S05]  /*1f40*/  IMAD.WIDE.U32 R2, R3, 0x8, R4 ;  /* 0x0000000803027825 */ /* 0x001fca00078e0004 */
[----:B------:R-:W-:Y:S01]  /*1f50*/  STG.E.64 desc[UR4][R2.64], R6 ;  /* 0x0000000602007986 */ /* 0x000fe2000c101b04 */
[----:B------:R-:W-:Y:S05]  /*1f60*/  EXIT ;  /* 0x000000000000794d */ /* 0x000fea0003800000 */
.L_x_64079:
        /* <DEDUP_REMOVED lines=9> */
.L_x_71956:


//--------------------- .text._ZN2at6native29vectorized_elementwise_kernelILi2EZNS0_50_GLOBAL__N__2680c7bb_12_PowKernel_cu_7dd49032_316822pow_scalar_tensor_implIlEEvRNS_18TensorIteratorBaseET_EUllE_St5arrayIPcLm2EEEEviT0_T1_ --------------------------
	.section	.text._ZN2at6native29vectorized_elementwise_kernelILi2EZNS0_50_GLOBAL__N__2680c7bb_12_PowKernel_cu_7dd49032_316822pow_scalar_tensor_implIlEEvRNS_18TensorIteratorBaseET_EUllE_St5arrayIPcLm2EEEEviT0_T1_,"ax",@progbits
	.align	128
        .global         _ZN2at6native29vectorized_elementwise_kernelILi2EZNS0_50_GLOBAL__N__2680c7bb_12_PowKernel_cu_7dd49032_316822pow_scalar_tensor_implIlEEvRNS_18TensorIteratorBaseET_EUllE_St5arrayIPcLm2EEEEviT0_T1_
        .type           _ZN2at6native29vectorized_elementwise_kernelILi2EZNS0_50_GLOBAL__N__2680c7bb_12_PowKernel_cu_7dd49032_316822pow_scalar_tensor_implIlEEvRNS_18TensorIteratorBaseET_EUllE_St5arrayIPcLm2EEEEviT0_T1_,@function
        .size           _ZN2at6native29vectorized_elementwise_kernelILi2EZNS0_50_GLOBAL__N__2680c7bb_12_PowKernel_cu_7dd49032_316822pow_scalar_tensor_implIlEEvRNS_18TensorIteratorBaseET_EUllE_St5arrayIPcLm2EEEEviT0_T1_,(.L_x_71957 - _ZN2at6native29vectorized_elementwise_kernelILi2EZNS0_50_GLOBAL__N__2680c7bb_12_PowKernel_cu_7dd49032_316822pow_scalar_tensor_implIlEEvRNS_18TensorIteratorBaseET_EUllE_St5arrayIPcLm2EEEEviT0_T1_)
        .other          _ZN2at6native29vectorized_elementwise_kernelILi2EZNS0_50_GLOBAL__N__2680c7bb_12_PowKernel_cu_7dd49032_316822pow_scalar_tensor_implIlEEvRNS_18TensorIteratorBaseET_EUllE_St5arrayIPcLm2EEEEviT0_T1_,@"STO_CUDA_ENTRY STV_DEFAULT"
_ZN2at6native29vectorized_elementwise_kernelILi2EZNS0_50_GLOBAL__N__2680c7bb_12_PowKernel_cu_7dd49032_316822pow_scalar_tensor_implIlEEvRNS_18TensorIteratorBaseET_EUllE_St5arrayIPcLm2EEEEviT0_T1_:
.text._ZN2at6native29vectorized_elementwise_kernelILi2EZNS0_50_GLOBAL__N__2680c7bb_12_PowKernel_cu_7dd49032_316822pow_scalar_tensor_implIlEEvRNS_18TensorIteratorBaseET_EUllE_St5arrayIPcLm2EEEEviT0_T1_:
[----:B------:R-:W-:Y:S08]  /*0000*/  LDC R1, c[0x0][0x28] ;  /* 0x00000a00ff017b82 */ /* 0x000ff00000000800 */
[----:B------:R-:W0:Y:S01]  /*0010*/  S2UR UR6, SR_CTAID.X ;  /* 0x00000000000679c3 */ /* 0x000e220000002500 */
[----:B------:R-:W-:Y:S01]  /*0020*/  ULDC UR4, c[0x0][0x210] ;  /* 0x0000840000047ab9 */ /* 0x000fe20000000800 */
[----:B------:R-:W-:Y:S01]  /*0030*/  ULDC.64 UR10, c[0x0][0x218] ;  /* 0x00008600000a7ab9 */ /* 0x000fe20000000a00 */
[----:B------:R-:W-:Y:S01]  /*0040*/  ULDC.64 UR8, c[0x0][0x208] ;  /* 0x0000820000087ab9 */ /* 0x000fe20000000a00 */
[----:B------:R-:W-:-:S02]  /*0050*/  IMAD.U32 R0, RZ, RZ, UR10 ;  /* 0x0000000aff007e24 */ /* 0x000fc4000f8e00ff */
[----:B------:R-:W-:Y:S01]  /*0060*/  IMAD.U32 R3, RZ, RZ, UR11 ;  /* 0x0000000bff037e24 */ /* 0x000fe2000f8e00ff */
[----:B0-----:R-:W-:-:S04]  /*0070*/  USHF.L.U32 UR6, UR6, 0xa, URZ ;  /* 0x0000000a06067899 */ /* 0x001fc8000800063f */
[----:B------:R-:W-:-:S04]  /*0080*/  UIADD3 UR4, -UR6, UR4, URZ ;  /* 0x0000000406047290 */ /* 0x000fc8000fffe13f */
[----:B------:R-:W-:-:S06]  /*0090*/  UISETP.GE.U32.AND UP0, UPT, UR4, 0x400, UPT ;  /* 0x000004000400788c */ /* 0x000fcc000bf06070 */
[----:B------:R-:W-:-:S13]  /*00a0*/  PLOP3.LUT P0, PT, PT, PT, UP0, 0x80, 0x0 ;  /* 0x000000000000781c */ /* 0x000fda0003f0f008 */
[----:B------:R-:W-:Y:S05]  /*00b0*/  @!P0 BRA `(.L_x_64080) ;  /* 0x0000003c00fc8947 */ /* 0x000fea0003800000 */
[----:B------:R-:W0:Y:S01]  /*00c0*/  S2R R0, SR_TID.X ;  /* 0x0000000000007919 */ /* 0x000e220000002100 */
[----:B------:R-:W-:Y:S01]  /*00d0*/  ULDC.64 UR4, c[0x0][0x230] ;  /* 0x00008c0000047ab9 */ /* 0x000fe20000000a00 */
[----:B------:R-:W1:Y:S01]  /*00e0*/  LDC.64 R20, c[0x0][0x218] ;  /* 0x00008600ff147b82 */ /* 0x000e620000000a00 */
[----:B------:R-:W-:-:S06]  /*00f0*/  UIMAD.WIDE UR4, UR6, 0x8, UR4 ;  /* 0x00000008060478a5 */ /* 0x000fcc000f8e0204 */
[----:B------:R-:W-:Y:S02]  /*0100*/  IMAD.U32 R2, RZ, RZ, UR4 ;  /* 0x00000004ff027e24 */ /* 0x000fe4000f8e00ff */
[----:B------:R-:W-:Y:S02]  /*0110*/  IMAD.U32 R3, RZ, RZ, UR5 ;  /* 0x00000005ff037e24 */ /* 0x000fe4000f8e00ff */
[----:B0-----:R-:W-:-:S05]  /*0120*/  IMAD.WIDE.U32 R2, R0, 0x10, R2 ;  /* 0x0000001000027825 */ /* 0x001fca00078e0002 */
[----:B------:R-:W2:Y:S01]  /*0130*/  LDG.E.128 R16, desc[UR8][R2.64+0x1800] ;  /* 0x0018000802107981 */ /* 0x000ea2000c1e1d00 */
[----:B-1----:R-:W-:Y:S01]  /*0140*/  ISETP.NE.U32.AND P0, PT, R20, 0x1, PT ;  /* 0x000000011400780c */ /* 0x002fe20003f05070 */
[----:B------:R-:W-:Y:S03]  /*0150*/  BSSY B0, `(.L_x_64081) ;  /* 0x00003de000007945 */ /* 0x000fe60003800000 */
[----:B------:R-:W-:Y:S01]  /*0160*/  ISETP.NE.AND.EX P0, PT, R21, RZ, PT, P0 ;  /* 0x000000ff1500720c */ /* 0x000fe20003f05300 */
[----:B--2---:R-:W-:-:S12]  /*0170*/  IMAD.MOV.U32 R27, RZ, RZ, R19 ;  /* 0x000000ffff1b7224 */ /* 0x004fd800078e0013 */
[----:B------:R-:W-:Y:S05]  /*0180*/  @!P0 BRA `(.L_x_64082) ;  /* 0x0000003800e48947 */ /* 0x000fea0003800000 */
[----:B------:R0:W5:Y:S04]  /*0190*/  LDG.E.128 R4, desc[UR8][R2.64] ;  /* 0x0000000802047981 */ /* 0x000168000c1e1d00 */
[----:B------:R0:W5:Y:S04]  /*01a0*/  LDG.E.128 R12, desc[UR8][R2.64+0x800] ;  /* 0x00080008020c7981 */ /* 0x000168000c1e1d00 */
[----:B------:R0:W5:Y:S01]  /*01b0*/  LDG.E.128 R8, desc[UR8][R2.64+0x1000] ;  /* 0x0010000802087981 */ /* 0x000162000c1e1d00 */
[----:B------:R-:W-:-:S04]  /*01c0*/  ISETP.NE.U32.AND P0, PT, R20, -0x1, PT ;  /* 0xffffffff1400780c */ /* 0x000fc80003f05070 */
[----:B------:R-:W-:-:S13]  /*01d0*/  ISETP.NE.AND.EX P0, PT, R21, -0x1, PT, P0 ;  /* 0xffffffff1500780c */ /* 0x000fda0003f05300 */
[----:B0-----:R-:W-:Y:S05]  /*01e0*/  @P0 BRA `(.L_x_64083) ;  /* 0x0000001c00980947 */ /* 0x001fea0003800000 */
[----:B-----5:R-:W-:Y:S01]  /*01f0*/  ISETP.GE.AND P0, PT, R5, RZ, PT ;  /* 0x000000ff0500720c */ /* 0x020fe20003f06270 */
        /* <DEDUP_REMOVED lines=16> */
[----:B------:R-:W-:Y:S01]  /*0300*/  ISETP.NE.U32.AND.EX P0, PT, RZ, RZ, PT, P0 ;  /* 0x000000ffff00720c */ /* 0x000fe20003f05100 */
[----:B------:R-:W-:-:S03]  /*0310*/  IMAD.X R19, RZ, RZ, R5, P2 ;  /* 0x000000ffff137224 */ /* 0x000fc600010e0605 */
[----:B------:R-:W-:Y:S02]  /*0320*/  SEL R2, R2, 0xffffffff, P0 ;  /* 0xffffffff02027807 */ /* 0x000fe40000000000 */
[----:B------:R-:W-:-:S03]  /*0330*/  SEL R25, RZ, 0xffffffff, P0 ;  /* 0xffffffffff197807 */ /* 0x000fc60000000000 */
[----:B------:R-:W-:-:S04]  /*0340*/  IMAD.WIDE.U32 R2, R2, 0x1, RZ ;  /* 0x0000000102027825 */ /* 0x000fc800078e00ff */
[----:B------:R-:W-:Y:S02]  /*0350*/  IMAD.IADD R25, R3, 0x1, R25 ;  /* 0x0000000103197824 */ /* 0x000fe400078e0219 */
[----:B------:R-:W-:Y:S01]  /*0360*/  IMAD.MOV.U32 R26, RZ, RZ, R2 ;  /* 0x000000ffff1a7224 */ /* 0x000fe200078e0002 */
[----:B------:R-:W-:Y:S06]  /*0370*/  @!P1 BRA `(.L_x_64087) ;  /* 0x0000000000749947 */ /* 0x000fec0003800000 */
[--C-:B------:R-:W-:Y:S01]  /*0380*/  SHF.R.S64 R5, R4, 0x1, R19.reuse ;  /* 0x0000000104057819 */ /* 0x100fe20000001013 */
[----:B------:R-:W-:Y:S01]  /*0390*/  IMAD.MOV.U32 R2, RZ, RZ, 0x1 ;  /* 0x00000001ff027424 */ /* 0x000fe200078e00ff */
[----:B------:R-:W-:Y:S01]  /*03a0*/  SHF.R.S32.HI R4, RZ, 0x1, R19 ;  /* 0x00000001ff047819 */ /* 0x000fe20000011413 */
[----:B------:R-:W-:-:S07]  /*03b0*/  IMAD.MOV.U32 R3, RZ, RZ, RZ ;  /* 0x000000ffff037224 */ /* 0x000fce00078e00ff */
.L_x_64088:
        /* <DEDUP_REMOVED lines=14> */
[----:B------:R-:W-:Y:S02]  /*04a0*/  IMAD.X R23, RZ, RZ, R4, P2 ;  /* 0x000000ffff177224 */ /* 0x000fe400010e0604 */
[----:B------:R-:W-:Y:S02]  /*04b0*/  IMAD.IADD R3, R3, 0x1, R19 ;  /* 0x0000000103037824 */ /* 0x000fe400078e0213 */
[----:B------:R-:W-:Y:S01]  /*04c0*/  IMAD R25, R25, R21, R22 ;  /* 0x0000001519197224 */ /* 0x000fe200078e0216 */
[--C-:B------:R-:W-:Y:S01]  /*04d0*/  SHF.R.S64 R20, R20, 0x1, R23.reuse ;  /* 0x0000000114147819 */ /* 0x100fe20000001017 */
[----:B------:R-:W-:Y:S01]  /*04e0*/  IMAD.WIDE.U32 R4, R21, R26, RZ ;  /* 0x0000001a15047225 */ /* 0x000fe200078e00ff */
[----:B------:R-:W-:-:S03]  /*04f0*/  SHF.R.S32.HI R19, RZ, 0x1, R23 ;  /* 0x00000001ff137819 */ /* 0x000fc60000011417 */
[----:B------:R-:W-:Y:S02]  /*0500*/  IMAD.MOV.U32 R26, RZ, RZ, R4 ;  /* 0x000000ffff1a7224 */ /* 0x000fe400078e0004 */
[----:B------:R-:W-:Y:S02]  /*0510*/  IMAD.IADD R25, R5, 0x1, R25 ;  /* 0x0000000105197824 */ /* 0x000fe400078e0219 */
[----:B------:R-:W-:Y:S02]  /*0520*/  IMAD.MOV.U32 R5, RZ, RZ, R20 ;  /* 0x000000ffff057224 */ /* 0x000fe400078e0014 */
[----:B------:R-:W-:Y:S01]  /*0530*/  IMAD.MOV.U32 R4, RZ, RZ, R19 ;  /* 0x000000ffff047224 */ /* 0x000fe200078e0013 */
[----:B------:R-:W-:Y:S06]  /*0540*/  @P0 BRA `(.L_x_64088) ;  /* 0xfffffffc009c0947 */ /* 0x000fec000383ffff */
.L_x_64087:
[----:B------:R-:W-:Y:S05]  /*0550*/  BSYNC B2 ;  /* 0x0000000000027941 */ /* 0x000fea0003800000 */
.L_x_64086:
[----:B------:R-:W-:Y:S05]  /*0560*/  BRA `(.L_x_64089) ;  /* 0x0000000000187947 */ /* 0x000fea0003800000 */
.L_x_64085:
[----:B------:R-:W-:Y:S01]  /*0570*/  LOP3.LUT R4, R4, 0x1, RZ, 0xc0, !PT ;  /* 0x0000000104047812 */ /* 0x000fe200078ec0ff */
[----:B------:R-:W-:-:S03]  /*0580*/  IMAD.MOV.U32 R26, RZ, RZ, 0x1 ;  /* 0x00000001ff1a7424 */ /* 0x000fc600078e00ff */
[----:B------:R-:W-:-:S04]  /*0590*/  ISETP.NE.U32.AND P0, PT, R4, 0x1, PT ;  /* 0x000000010400780c */ /* 0x000fc80003f05070 */
[----:B------:R-:W-:-:S04]  /*05a0*/  ISETP.NE.U32.AND.EX P0, PT, RZ, RZ, PT, P0 ;  /* 0x000000ffff00720c */ /* 0x000fc80003f05100 */
[----:B------:R-:W-:Y:S02]  /*05b0*/  SEL R26, R26, 0xffffffff, P0 ;  /* 0xffffffff1a1a7807 */ /* 0x000fe40000000000 */
[----:B------:R-:W-:-:S07]  /*05c0*/  SEL R25, RZ, 0xffffffff, P0 ;  /* 0xffffffffff197807 */ /* 0x000fce0000000000 */
.L_x_64089:
[----:B------:R-:W-:Y:S05]  /*05d0*/  BSYNC B1 ;  /* 0x0000000000017941 */ /* 0x000fea0003800000 */
.L_x_64084:
[----:B------:R-:W-:Y:S01]  /*05e0*/  ISETP.GE.AND P0, PT, R7, RZ, PT ;  /* 0x000000ff0700720c */ /* 0x000fe20003f06270 */
        /* <DEDUP_REMOVED lines=27> */
.L_x_64094:
        /* <DEDUP_REMOVED lines=13> */
[-C--:B------:R-:W-:Y:S02]  /*0870*/  IMAD R22, R23, R4.reuse, RZ ;  /* 0x0000000417167224 */ /* 0x080fe400078e02ff */
[----:B------:R-:W-:Y:S02]  /*0880*/  IMAD.X R23, RZ, RZ, R20, P2 ;  /* 0x000000ffff177224 */ /* 0x000fe400010e0614 */
[----:B------:R-:W-:Y:S02]  /*0890*/  IMAD R7, R5, R21, R22 ;  /* 0x0000001505077224 */ /* 0x000fe400078e0216 */
[----:B------:R-:W-:Y:S01]  /*08a0*/  IMAD.WIDE.U32 R4, R21, R4, RZ ;  /* 0x0000000415047225 */ /* 0x000fe200078e00ff */
[--C-:B------:R-:W-:Y:S02]  /*08b0*/  SHF.R.S64 R6, R6, 0x1, R23.reuse ;  /* 0x0000000106067819 */ /* 0x100fe40000001017 */
[----:B------:R-:W-:Y:S01]  /*08c0*/  SHF.R.S32.HI R20, RZ, 0x1, R23 ;  /* 0x00000001ff147819 */ /* 0x000fe20000011417 */
[----:B------:R-:W-:-:S02]  /*08d0*/  IMAD.IADD R5, R5, 0x1, R7 ;  /* 0x0000000105057824 */ /* 0x000fc400078e0207 */
[----:B------:R-:W-:Y:S02]  /*08e0*/  IMAD.IADD R3, R3, 0x1, R19 ;  /* 0x0000000103037824 */ /* 0x000fe400078e0213 */
[----:B------:R-:W-:Y:S01]  /*08f0*/  IMAD.MOV.U32 R7, RZ, RZ, R6 ;  /* 0x000000ffff077224 */ /* 0x000fe200078e0006 */
[----:B------:R-:W-:Y:S06]  /*0900*/  @P0 BRA `(.L_x_64094) ;  /* 0xfffffffc00a40947 */ /* 0x000fec000383ffff */
.L_x_64093:
[----:B------:R-:W-:Y:S05]  /*0910*/  BSYNC B2 ;  /* 0x0000000000027941 */ /* 0x000fea0003800000 */
.L_x_64092:
[----:B------:R-:W-:Y:S05]  /*0920*/  BRA `(.L_x_64095) ;  /* 0x0000000000187947 */ /* 0x000fea0003800000 */
.L_x_64091:
[----:B------:R-:W-:Y:S01]  /*0930*/  LOP3.LUT R6, R6, 0x1, RZ, 0xc0, !PT ;  /* 0x0000000106067812 */ /* 0x000fe200078ec0ff */
[----:B------:R-:W-:-:S03]  /*0940*/  IMAD.MOV.U32 R4, RZ, RZ, 0x1 ;  /* 0x00000001ff047424 */ /* 0x000fc600078e00ff */
[----:B------:R-:W-:-:S04]  /*0950*/  ISETP.NE.U32.AND P0, PT, R6, 0x1, PT ;  /* 0x000000010600780c */ /* 0x000fc80003f05070 */
[----:B------:R-:W-:-:S04]  /*0960*/  ISETP.NE.U32.AND.EX P0, PT, RZ, RZ, PT, P0 ;  /* 0x000000ffff00720c */ /* 0x000fc80003f05100 */
[----:B------:R-:W-:Y:S02]  /*0970*/  SEL R4, R4, 0xffffffff, P0 ;  /* 0xffffffff04047807 */ /* 0x000fe40000000000 */
[----:B------:R-:W-:-:S07]  /*0980*/  SEL R5, RZ, 0xffffffff, P0 ;  /* 0xffffffffff057807 */ /* 0x000fce0000000000 */
.L_x_64095:
[----:B------:R-:W-:Y:S05]  /*0990*/  BSYNC B1 ;  /* 0x0000000000017941 */ /* 0x000fea0003800000 */
.L_x_64090:
        /* <DEDUP_REMOVED lines=22> */
[----:B------:R-:W-:Y:S01]  /*0b00*/  IMAD.IADD R3, R3, 0x1, R19 ;  /* 0x0000000103037824 */ /* 0x000fe200078e0213 */
[----:B------:R-:W-:Y:S06]  /*0b10*/  @!P1 BRA `(.L_x_64099) ;  /* 0x00000000006c9947 */ /* 0x000fec0003800000 */
[--C-:B------:R-:W-:Y:S01]  /*0b20*/  SHF.R.S64 R13, R6, 0x1, R7.reuse ;  /* 0x00000001060d7819 */ /* 0x100fe20000001007 */
[----:B------:R-:W-:Y:S01]  /*0b30*/  IMAD.MOV.U32 R6, RZ, RZ, 0x1 ;  /* 0x00000001ff067424 */ /* 0x000fe200078e00ff */
[----:B------:R-:W-:Y:S01]  /*0b40*/  SHF.R.S32.HI R20, RZ, 0x1, R7 ;  /* 0x00000001ff147819 */ /* 0x000fe20000011407 */
[----:B------:R-:W-:-:S07]  /*0b50*/  IMAD.MOV.U32 R7, RZ, RZ, RZ ;  /* 0x000000ffff077224 */ /* 0x000fce00078e00ff */
.L_x_64100:
        /* <DEDUP_REMOVED lines=23> */
.L_x_64099:
[----:B------:R-:W-:Y:S05]  /*0cd0*/  BSYNC B2 ;  /* 0x0000000000027941 */ /* 0x000fea0003800000 */
.L_x_64098:
[----:B------:R-:W-:Y:S05]  /*0ce0*/  BRA `(.L_x_64101) ;  /* 0x0000000000187947 */ /* 0x000fea0003800000 */
.L_x_64097:
[----:B------:R-:W-:Y:S01]  /*0cf0*/  LOP3.LUT R12, R12, 0x1, RZ, 0xc0, !PT ;  /* 0x000000010c0c7812 */ /* 0x000fe200078ec0ff */
[----:B------:R-:W-:-:S03]  /*0d00*/  IMAD.MOV.U32 R2, RZ, RZ, 0x1 ;  /* 0x00000001ff027424 */ /* 0x000fc600078e00ff */
[----:B------:R-:W-:-:S04]  /*0d10*/  ISETP.NE.U32.AND P0, PT, R12, 0x1, PT ;  /* 0x000000010c00780c */ /* 0x000fc80003f05070 */
[----:B------:R-:W-:-:S04]  /*0d20*/  ISETP.NE.U32.AND.EX P0, PT, RZ, RZ, PT, P0 ;  /* 0x000000ffff00720c */ /* 0x000fc80003f05100 */
[----:B------:R-:W-:Y:S02]  /*0d30*/  SEL R2, R2, 0xffffffff, P0 ;  /* 0xffffffff02027807 */ /* 0x000fe40000000000 */
[----:B------:R-:W-:-:S07]  /*0d40*/  SEL R3, RZ, 0xffffffff, P0 ;  /* 0xffffffffff037807 */ /* 0x000fce0000000000 */
.L_x_64101:
[----:B------:R-:W-:Y:S05]  /*0d50*/  BSYNC B1 ;  /* 0x0000000000017941 */ /* 0x000fea0003800000 */
.L_x_64096:
        /* <DEDUP_REMOVED lines=28> */
.L_x_64106:
        /* <DEDUP_REMOVED lines=22> */
.L_x_64105:
[----:B------:R-:W-:Y:S05]  /*1080*/  BSYNC B2 ;  /* 0x0000000000027941 */ /* 0x000fea0003800000 */
.L_x_64104:
[----:B------:R-:W-:Y:S05]  /*1090*/  BRA `(.L_x_64107) ;  /* 0x0000000000187947 */ /* 0x000fea0003800000 */
.L_x_64103:
[----:B------:R-:W-:Y:S01]  /*10a0*/  LOP3.LUT R14, R14, 0x1, RZ, 0xc0, !PT ;  /* 0x000000010e0e7812 */ /* 0x000fe200078ec0ff */
[----:B------:R-:W-:-:S03]  /*10b0*/  IMAD.MOV.U32 R28, RZ, RZ, 0x1 ;  /* 0x00000001ff1c7424 */ /* 0x000fc600078e00ff */
[----:B------:R-:W-:-:S04]  /*10c0*/  ISETP.NE.U32.AND P0, PT, R14, 0x1, PT ;  /* 0x000000010e00780c */ /* 0x000fc80003f05070 */
[----:B------:R-:W-:-:S04]  /*10d0*/  ISETP.NE.U32.AND.EX P0, PT, RZ, RZ, PT, P0 ;  /* 0x000000ffff00720c */ /* 0x000fc80003f05100 */
[----:B------:R-:W-:Y:S02]  /*10e0*/  SEL R28, R28, 0xffffffff, P0 ;  /* 0xffffffff1c1c7807 */ /* 0x000fe40000000000 */
[----:B------:R-:W-:-:S07]  /*10f0*/  SEL R12, RZ, 0xffffffff, P0 ;  /* 0xffffffffff0c7807 */ /* 0x000fce0000000000 */
.L_x_64107:
[----:B------:R-:W-:Y:S05]  /*1100*/  BSYNC B1 ;  /* 0x0000000000017941 */ /* 0x000fea0003800000 */
.L_x_64102:
        /* <DEDUP_REMOVED lines=28> */
.L_x_64112:
        /* <DEDUP_REMOVED lines=23> */
.L_x_64111:
[----:B------:R-:W-:Y:S05]  /*1440*/  BSYNC B2 ;  /* 0x0000000000027941 */ /* 0x000fea0003800000 */
.L_x_64110:
[----:B------:R-:W-:Y:S05]  /*1450*/  BRA `(.L_x_64113) ;  /* 0x0000000000187947 */ /* 0x000fea0003800000 */
.L_x_64109:
[----:B------:R-:W-:Y:S01]  /*1460*/  LOP3.LUT R8, R8, 0x1, RZ, 0xc0, !PT ;  /* 0x0000000108087812 */ /* 0x000fe200078ec0ff */
[----:B------:R-:W-:-:S03]  /*1470*/  IMAD.MOV.U32 R22, RZ, RZ, 0x1 ;  /* 0x00000001ff167424 */ /* 0x000fc600078e00ff */
[----:B------:R-:W-:-:S04]  /*1480*/  ISETP.NE.U32.AND P0, PT, R8, 0x1, PT ;  /* 0x000000010800780c */ /* 0x000fc80003f05070 */
[----:B------:R-:W-:-:S04]  /*1490*/  ISETP.NE.U32.AND.EX P0, PT, RZ, RZ, PT, P0 ;  /* 0x000000ffff00720c */ /* 0x000fc80003f05100 */
[----:B------:R-:W-:Y:S02]  /*14a0*/  SEL R22, R22, 0xffffffff, P0 ;  /* 0xffffffff16167807 */ /* 0x000fe40000000000 */
[----:B------:R-:W-:-:S07]  /*14b0*/  SEL R23, RZ, 0xffffffff, P0 ;  /* 0xffffffffff177807 */ /* 0x000fce0000000000 */
.L_x_64113:
[----:B------:R-:W-:Y:S05]  /*14c0*/  BSYNC B1 ;  /* 0x0000000000017941 */ /* 0x000fea0003800000 */
.L_x_64108:
        /* <DEDUP_REMOVED lines=28> */
.L_x_64118:
        /* <DEDUP_REMOVED lines=23> */
.L_x_64117:
[----:B------:R-:W-:Y:S05]  /*1800*/  BSYNC B2 ;  /* 0x0000000000027941 */ /* 0x000fea0003800000 */
.L_x_64116:
[----:B------:R-:W-:Y:S05]  /*1810*/  BRA `(.L_x_64119) ;  /* 0x0000000000187947 */ /* 0x000fea0003800000 */
.L_x_64115:
[----:B------:R-:W-:Y:S01]  /*1820*/  LOP3.LUT R10, R10, 0x1, RZ, 0xc0, !PT ;  /* 0x000000010a0a7812 */ /* 0x000fe200078ec0ff */
[----:B------:R-:W-:-:S03]  /*1830*/  IMAD.MOV.U32 R6, RZ, RZ, 0x1 ;  /* 0x00000001ff067424 */ /* 0x000fc600078e00ff */
[----:B------:R-:W-:-:S04]  /*1840*/  ISETP.NE.U32.AND P0, PT, R10, 0x1, PT ;  /* 0x000000010a00780c */ /* 0x000fc80003f05070 */
[----:B------:R-:W-:-:S04]  /*1850*/  ISETP.NE.U32.AND.EX P0, PT, RZ, RZ, PT, P0 ;  /* 0x000000ffff00720c */ /* 0x000fc80003f05100 */
[----:B------:R-:W-:Y:S02]  /*1860*/  SEL R6, R6, 0xffffffff, P0 ;  /* 0xffffffff06067807 */ /* 0x000fe40000000000 */
[----:B------:R-:W-:-:S07]  /*1870*/  SEL R7, RZ, 0xffffffff, P0 ;  /* 0xffffffffff077807 */ /* 0x000fce0000000000 */
.L_x_64119:
[----:B------:R-:W-:Y:S05]  /*1880*/  BSYNC B1 ;  /* 0x0000000000017941 */ /* 0x000fea0003800000 */
.L_x_64114:
        /* <DEDUP_REMOVED lines=29> */
.L_x_64124:
        /* <DEDUP_REMOVED lines=25> */
.L_x_64123:
[----:B------:R-:W-:Y:S05]  /*1bf0*/  BSYNC B2 ;  /* 0x0000000000027941 */ /* 0x000fea0003800000 */
.L_x_64122:
[----:B------:R-:W-:Y:S05]  /*1c00*/  BRA `(.L_x_64125) ;  /* 0x0000000000187947 */ /* 0x000fea0003800000 */
.L_x_64121:
[----:B------:R-:W-:Y:S01]  /*1c10*/  LOP3.LUT R16, R16, 0x1, RZ, 0xc0, !PT ;  /* 0x0000000110107812 */ /* 0x000fe200078ec0ff */
[----:B------:R-:W-:-:S03]  /*1c20*/  IMAD.MOV.U32 R24, RZ, RZ, 0x1 ;  /* 0x00000001ff187424 */ /* 0x000fc600078e00ff */
[----:B------:R-:W-:-:S04]  /*1c30*/  ISETP.NE.U32.AND P0, PT, R16, 0x1, PT ;  /* 0x000000011000780c */ /* 0x000fc80003f05070 */
[----:B------:R-:W-:-:S04]  /*1c40*/  ISETP.NE.U32.AND.EX P0, PT, RZ, RZ, PT, P0 ;  /* 0x000000ffff00720c */ /* 0x000fc80003f05100 */
[----:B------:R-:W-:Y:S02]  /*1c50*/  SEL R24, R24, 0xffffffff, P0 ;  /* 0xffffffff18187807 */ /* 0x000fe40000000000 */
[----:B------:R-:W-:-:S07]  /*1c60*/  SEL R19, RZ, 0xffffffff, P0 ;  /* 0xffffffffff137807 */ /* 0x000fce0000000000 */
.L_x_64125:
[----:B------:R-:W-:Y:S05]  /*1c70*/  BSYNC B1 ;  /* 0x0000000000017941 */ /* 0x000fea0003800000 */
.L_x_64120:
        /* <DEDUP_REMOVED lines=28> */
.L_x_64130:
        /* <DEDUP_REMOVED lines=23> */
.L_x_64129:
[----:B------:R-:W-:Y:S05]  /*1fb0*/  BSYNC B2 ;  /* 0x0000000000027941 */ /* 0x000fea0003800000 */
.L_x_64128:
[----:B------:R-:W-:Y:S05]  /*1fc0*/  BRA `(.L_x_64131) ;  /* 0x0000000000187947 */ /* 0x000fea0003800000 */
.L_x_64127:
[----:B------:R-:W-:Y:S01]  /*1fd0*/  LOP3.LUT R18, R18, 0x1, RZ, 0xc0, !PT ;  /* 0x0000000112127812 */ /* 0x000fe200078ec0ff */
[----:B------:R-:W-:-:S03]  /*1fe0*/  IMAD.MOV.U32 R16, RZ, RZ, 0x1 ;  /* 0x00000001ff107424 */ /* 0x000fc600078e00ff */
[----:B------:R-:W-:-:S04]  /*1ff0*/  ISETP.NE.U32.AND P0, PT, R18, 0x1, PT ;  /* 0x000000011200780c */ /* 0x000fc80003f05070 */
[----:B------:R-:W-:-:S04]  /*2000*/  ISETP.NE.U32.AND.EX P0, PT, RZ, RZ, PT, P0 ;  /* 0x000000ffff00720c */ /* 0x000fc80003f05100 */
[----:B------:R-:W-:Y:S02]  /*2010*/  SEL R16, R16, 0xffffffff, P0 ;  /* 0xffffffff10107807 */ /* 0x000fe40000000000 */
[----:B------:R-:W-:-:S07]  /*2020*/  SEL R17, RZ, 0xffffffff, P0 ;  /* 0xffffffffff117807 */ /* 0x000fce0000000000 */
.L_x_64131:
[----:B------:R-:W-:Y:S05]  /*2030*/  BSYNC B1 ;  /* 0x0000000000017941 */ /* 0x000fea0003800000 */
.L_x_64126:
[----:B------:R-:W-:Y:S05]  /*2040*/  BRA `(.L_x_64132) ;  /* 0x0000001c00b87947 */ /* 0x000fea0003800000 */
.L_x_64083:
        /* <DEDUP_REMOVED lines=9> */
[----:B------:R-:W-:-:S04]  /*20e0*/  LOP3.LUT R2, R4, 0x1, RZ, 0xc0, !PT ;  /* 0x0000000104027812 */ /* 0x000fc800078ec0ff */
[----:B------:R-:W-:Y:S02]  /*20f0*/  ISETP.NE.U32.AND P0, PT, R2, 0x1, PT ;  /* 0x000000010200780c */ /* 0x000fe40003f05070 */
        /* <DEDUP_REMOVED lines=11> */
[----:B------:R-:W-:-:S04]  /*21b0*/  IMAD.MOV.U32 R26, RZ, RZ, R2 ;  /* 0x000000ffff1a7224 */ /* 0x000fc800078e0002 */
[----:B------:R-:W-:Y:S05]  /*21c0*/  @!P1 BRA `(.L_x_64136) ;  /* 0x0000000000749947 */ /* 0x000fea0003800000 */
[-C--:B------:R-:W-:Y:S01]  /*21d0*/  IMAD R4, R21, R20.reuse, RZ ;  /* 0x0000001415047224 */ /* 0x080fe200078e02ff */
[--C-:B------:R-:W-:Y:S01]  /*21e0*/  SHF.R.S64 R22, R22, 0x1, R5.reuse ;  /* 0x0000000116167819 */ /* 0x100fe20000001005 */
[----:B------:R-:W-:Y:S01]  /*21f0*/  IMAD.WIDE.U32 R2, R20, R20, RZ ;  /* 0x0000001414027225 */ /* 0x000fe200078e00ff */
[----:B------:R-:W-:-:S03]  /*2200*/  SHF.R.S32.HI R23, RZ, 0x1, R5 ;  /* 0x00000001ff177819 */ /* 0x000fc60000011405 */
[----:B------:R-:W-:-:S04]  /*2210*/  IMAD R19, R20, R21, R4 ;  /* 0x0000001514137224 */ /* 0x000fc800078e0204 */
[----:B------:R-:W-:-:S07]  /*2220*/  IMAD.IADD R3, R3, 0x1, R19 ;  /* 0x0000000103037824 */ /* 0x000fce00078e0213 */
.L_x_64137:
        /* <DEDUP_REMOVED lines=21> */
[----:B------:R-:W-:Y:S01]  /*2380*/  IMAD.MOV.U32 R26, RZ, RZ, R4 ;  /* 0x000000ffff1a7224 */ /* 0x000fe200078e0004 */
[----:B------:R-:W-:Y:S06]  /*2390*/  @P0 BRA `(.L_x_64137) ;  /* 0xfffffffc00a40947 */ /* 0x000fec000383ffff */
.L_x_64136:
[----:B------:R-:W-:Y:S05]  /*23a0*/  BSYNC B2 ;  /* 0x0000000000027941 */ /* 0x000fea0003800000 */
.L_x_64135:
[----:B------:R-:W-:Y:S05]  /*23b0*/  BRA `(.L_x_64138) ;  /* 0x00000000000c7947 */ /* 0x000fea0003800000 */
.L_x_64134:
[----:B------:R-:W-:Y:S01]  /*23c0*/  UMOV UR4, URZ ;  /* 0x0000003f00047c82 */ /* 0x000fe20008000000 */
[----:B------:R-:W-:Y:S02]  /*23d0*/  IMAD.MOV.U32 R25, RZ, RZ, RZ ;  /* 0x000000ffff197224 */ /* 0x000fe400078e00ff */
[----:B------:R-:W-:-:S07]  /*23e0*/  IMAD.U32 R26, RZ, RZ, UR4 ;  /* 0x00000004ff1a7e24 */ /* 0x000fce000f8e00ff */
.L_x_64138:
[----:B------:R-:W-:Y:S05]  /*23f0*/  BSYNC B1 ;  /* 0x0000000000017941 */ /* 0x000fea0003800000 */
.L_x_64133:
        /* <DEDUP_REMOVED lines=21> */
[----:B------:R-:W-:-:S06]  /*2550*/  IMAD.IADD R5, R5, 0x1, R3 ;  /* 0x0000000105057824 */ /* 0x000fcc00078e0203 */
[----:B------:R-:W-:Y:S05]  /*2560*/  @!P1 BRA `(.L_x_64142) ;  /* 0x0000000000709947 */ /* 0x000fea0003800000 */
[-C--:B------:R-:W-:Y:S01]  /*2570*/  IMAD R19, R21, R20.reuse, RZ ;  /* 0x0000001415137224 */ /* 0x080fe200078e02ff */
[--C-:B------:R-:W-:Y:S01]  /*2580*/  SHF.R.S64 R6, R6, 0x1, R7.reuse ;  /* 0x0000000106067819 */ /* 0x100fe20000001007 */
[----:B------:R-:W-:Y:S01]  /*2590*/  IMAD.WIDE.U32 R2, R20, R20, RZ ;  /* 0x0000001414027225 */ /* 0x000fe200078e00ff */
[----:B------:R-:W-:-:S03]  /*25a0*/  SHF.R.S32.HI R23, RZ, 0x1, R7 ;  /* 0x00000001ff177819 */ /* 0x000fc60000011407 */
[----:B------:R-:W-:-:S04]  /*25b0*/  IMAD R19, R20, R21, R19 ;  /* 0x0000001514137224 */ /* 0x000fc800078e0213 */
[----:B------:R-:W-:-:S07]  /*25c0*/  IMAD.IADD R3, R3, 0x1, R19 ;  /* 0x0000000103037824 */ /* 0x000fce00078e0213 */
.L_x_64143:
[C---:B------:R-:W-:Y:S02]  /*25d0*/  LOP3.LUT R7, R6.reuse, 0x1, RZ, 0xc0, !PT ;  /* 0x0000000106077812 */ /* 0x040fe400078ec0ff */
[----:B------:R-:W-:Y:S02]  /*25e0*/  IADD3 R22, P2, R6, 0x1, RZ ;  /* 0x0000000106167810 */ /* 0x000fe40007f5e0ff */
[----:B------:R-:W-:Y:S01]  /*25f0*/  ISETP.NE.U32.AND P0, PT, R7, 0x1, PT ;  /* 0x000000010700780c */ /* 0x000fe20003f05070 */
[----:B------:R-:W-:Y:S01]  /*2600*/  IMAD R7, R3, R2, RZ ;  /* 0x0000000203077224 */ /* 0x000fe200078e02ff */
[----:B------:R-:W-:Y:S02]  /*2610*/  ISETP.GE.U32.AND P1, PT, R22, 0x3, PT ;  /* 0x000000031600780c */ /* 0x000fe40003f26070 */
[----:B------:R-:W-:Y:S01]  /*2620*/  ISETP.NE.U32.AND.EX P0, PT, RZ, RZ, PT, P0 ;  /* 0x000000ffff00720c */ /* 0x000fe20003f05100 */
[----:B------:R-:W-:-:S03]  /*2630*/  IMAD R7, R2, R3, R7 ;  /* 0x0000000302077224 */ /* 0x000fc600078e0207 */
        /* <DEDUP_REMOVED lines=13> */
[----:B------:R-:W-:Y:S01]  /*2710*/  IMAD.IADD R5, R5, 0x1, R19 ;  /* 0x0000000105057824 */ /* 0x000fe200078e0213 */
[----:B------:R-:W-:Y:S06]  /*2720*/  @P0 BRA `(.L_x_64143) ;  /* 0xfffffffc00a80947 */ /* 0x000fec000383ffff */
.L_x_64142:
[----:B------:R-:W-:Y:S05]  /*2730*/  BSYNC B2 ;  /* 0x0000000000027941 */ /* 0x000fea0003800000 */
.L_x_64141:
[----:B------:R-:W-:Y:S05]  /*2740*/  BRA `(.L_x_64144) ;  /* 0x00000000000c7947 */ /* 0x000fea0003800000 */
.L_x_64140:
[----:B------:R-:W-:Y:S01]  /*2750*/  UMOV UR4, URZ ;  /* 0x0000003f00047c82 */ /* 0x000fe20008000000 */
[----:B------:R-:W-:Y:S02]  /*2760*/  IMAD.MOV.U32 R5, RZ, RZ, RZ ;  /* 0x000000ffff057224 */ /* 0x000fe400078e00ff */
[----:B------:R-:W-:-:S07]  /*2770*/  IMAD.U32 R4, RZ, RZ, UR4 ;  /* 0x00000004ff047e24 */ /* 0x000fce000f8e00ff */
.L_x_64144:
[----:B------:R-:W-:Y:S05]  /*2780*/  BSYNC B1 ;  /* 0x0000000000017941 */ /* 0x000fea0003800000 */
.L_x_64139:
        /* <DEDUP_REMOVED lines=29> */
.L_x_64149:
        /* <DEDUP_REMOVED lines=22> */
.L_x_64148:
[----:B------:R-:W-:Y:S05]  /*2ac0*/  BSYNC B2 ;  /* 0x0000000000027941 */ /* 0x000fea0003800000 */
.L_x_64147:
[----:B------:R-:W-:Y:S05]  /*2ad0*/  BRA `(.L_x_64150) ;  /* 0x00000000000c7947 */ /* 0x000fea0003800000 */
.L_x_64146:
[----:B------:R-:W-:Y:S01]  /*2ae0*/  UMOV UR4, URZ ;  /* 0x0000003f00047c82 */ /* 0x000fe20008000000 */
[----:B------:R-:W-:Y:S02]  /*2af0*/  IMAD.MOV.U32 R3, RZ, RZ, RZ ;  /* 0x000000ffff037224 */ /* 0x000fe400078e00ff */
[----:B------:R-:W-:-:S07]  /*2b00*/  IMAD.U32 R2, RZ, RZ, UR4 ;  /* 0x00000004ff027e24 */ /* 0x000fce000f8e00ff */
.L_x_64150:
[----:B------:R-:W-:Y:S05]  /*2b10*/  BSYNC B1 ;  /* 0x0000000000017941 */ /* 0x000fea0003800000 */
.L_x_64145:
        /* <DEDUP_REMOVED lines=29> */
.L_x_64155:
        /* <DEDUP_REMOVED lines=12> */
[----:B------:R-:W-:-:S04]  /*2db0*/  IMAD.WIDE.U32 R6, R6, R6, RZ ;  /* 0x0000000606067225 */ /* 0x000fc800078e00ff */
[----:B------:R-:W-:Y:S01]  /*2dc0*/  IMAD R15, R12, R29, R15 ;  /* 0x0000001d0c0f7224 */ /* 0x000fe200078e020f */
[----:B------:R-:W-:Y:S01]  /*2dd0*/  LEA.HI R12, P1, R19, R14, RZ, 0x1 ;  /* 0x0000000e130c7211 */ /* 0x000fe200078308ff */
[----:B------:R-:W-:-:S04]  /*2de0*/  IMAD.WIDE.U32 R28, R29, R28, RZ ;  /* 0x0000001c1d1c7225 */ /* 0x000fc800078e00ff */
[----:B------:R-:W-:Y:S02]  /*2df0*/  IMAD.X R19, RZ, RZ, R19, P1 ;  /* 0x000000ffff137224 */ /* 0x000fe400008e0613 */
[----:B------:R-:W-:-:S03]  /*2e00*/  IMAD.IADD R7, R7, 0x1, R13 ;  /* 0x0000000107077824 */ /* 0x000fc600078e020d */
[----:B------:R-:W-:Y:S01]  /*2e10*/  SHF.R.S64 R14, R12, 0x1, R19 ;  /* 0x000000010c0e7819 */ /* 0x000fe20000001013 */
[----:B------:R-:W-:Y:S01]  /*2e20*/  IMAD.IADD R12, R29, 0x1, R15 ;  /* 0x000000011d0c7824 */ /* 0x000fe200078e020f */
[----:B------:R-:W-:Y:S01]  /*2e30*/  SHF.R.S32.HI R19, RZ, 0x1, R19 ;  /* 0x00000001ff137819 */ /* 0x000fe20000011413 */
[----:B------:R-:W-:Y:S06]  /*2e40*/  @P0 BRA `(.L_x_64155) ;  /* 0xfffffffc00a80947 */ /* 0x000fec000383ffff */
.L_x_64154:
[----:B------:R-:W-:Y:S05]  /*2e50*/  BSYNC B2 ;  /* 0x0000000000027941 */ /* 0x000fea0003800000 */
.L_x_64153:
[----:B------:R-:W-:Y:S05]  /*2e60*/  BRA `(.L_x_64156) ;  /* 0x00000000000c7947 */ /* 0x000fea0003800000 */
.L_x_64152:
[----:B------:R-:W-:Y:S01]  /*2e70*/  UMOV UR4, URZ ;  /* 0x0000003f00047c82 */ /* 0x000fe20008000000 */
[----:B------:R-:W-:Y:S02]  /*2e80*/  IMAD.MOV.U32 R12, RZ, RZ, RZ ;  /* 0x000000ffff0c7224 */ /* 0x000fe400078e00ff */
[----:B------:R-:W-:-:S07]  /*2e90*/  IMAD.U32 R28, RZ, RZ, UR4 ;  /* 0x00000004ff1c7e24 */ /* 0x000fce000f8e00ff */
.L_x_64156:
[----:B------:R-:W-:Y:S05]  /*2ea0*/  BSYNC B1 ;  /* 0x0000000000017941 */ /* 0x000fea0003800000 */
.L_x_64151:
        /* <DEDUP_REMOVED lines=29> */
.L_x_64161:
        /* <DEDUP_REMOVED lines=22> */
.L_x_64160:
[----:B------:R-:W-:Y:S05]  /*31e0*/  BSYNC B2 ;  /* 0x0000000000027941 */ /* 0x000fea0003800000 */
.L_x_64159:
[----:B------:R-:W-:Y:S05]  /*31f0*/  BRA `(.L_x_64162) ;  /* 0x00000000000c7947 */ /* 0x000fea0003800000 */
.L_x_64158:
[----:B------:R-:W-:Y:S01]  /*3200*/  UMOV UR4, URZ ;  /* 0x0000003f00047c82 */ /* 0x000fe20008000000 */
[----:B------:R-:W-:Y:S02]  /*3210*/  IMAD.MOV.U32 R23, RZ, RZ, RZ ;  /* 0x000000ffff177224 */ /* 0x000fe400078e00ff */
[----:B------:R-:W-:-:S07]  /*3220*/  IMAD.U32 R22, RZ, RZ, UR4 ;  /* 0x00000004ff167e24 */ /* 0x000fce000f8e00ff */
.L_x_64162:
[----:B------:R-:W-:Y:S05]  /*3230*/  BSYNC B1 ;  /* 0x0000000000017941 */ /* 0x000fea0003800000 */
.L_x_64157:
        /* <DEDUP_REMOVED lines=29> */
.L_x_64167:
        /* <DEDUP_REMOVED lines=22> */
.L_x_64166:
[----:B------:R-:W-:Y:S05]  /*3570*/  BSYNC B2 ;  /* 0x0000000000027941 */ /* 0x000fea0003800000 */
.L_x_64165:
[----:B------:R-:W-:Y:S05]  /*3580*/  BRA `(.L_x_64168) ;  /* 0x00000000000c7947 */ /* 0x000fea0003800000 */
.L_x_64164:
[----:B------:R-:W-:Y:S01]  /*3590*/  UMOV UR4, URZ ;  /* 0x0000003f00047c82 */ /* 0x000fe20008000000 */
[----:B------:R-:W-:Y:S02]  /*35a0*/  IMAD.MOV.U32 R7, RZ, RZ, RZ ;  /* 0x000000ffff077224 */ /* 0x000fe400078e00ff */
[----:B------:R-:W-:-:S07]  /*35b0*/  IMAD.U32 R6, RZ, RZ, UR4 ;  /* 0x00000004ff067e24 */ /* 0x000fce000f8e00ff */
.L_x_64168:
[----:B------:R-:W-:Y:S05]  /*35c0*/  BSYNC B1 ;  /* 0x0000000000017941 */ /* 0x000fea0003800000 */
.L_x_64163:
        /* <DEDUP_REMOVED lines=30> */
.L_x_64173:
        /* <DEDUP_REMOVED lines=23> */
.L_x_64172:
[----:B------:R-:W-:Y:S05]  /*3920*/  BSYNC B2 ;  /* 0x0000000000027941 */ /* 0x000fea0003800000 */
.L_x_64171:
[----:B------:R-:W-:Y:S05]  /*3930*/  BRA `(.L_x_64174) ;  /* 0x00000000000c7947 */ /* 0x000fea0003800000 */
.L_x_64170:
[----:B------:R-:W-:Y:S01]  /*3940*/  UMOV UR4, URZ ;  /* 0x0000003f00047c82 */ /* 0x000fe20008000000 */
[----:B------:R-:W-:Y:S02]  /*3950*/  IMAD.MOV.U32 R19, RZ, RZ, RZ ;  /* 0x000000ffff137224 */ /* 0x000fe400078e00ff */
[----:B------:R-:W-:-:S07]  /*3960*/  IMAD.U32 R24, RZ, RZ, UR4 ;  /* 0x00000004ff187e24 */ /* 0x000fce000f8e00ff */
.L_x_64174:
[----:B------:R-:W-:Y:S05]  /*3970*/  BSYNC B1 ;  /* 0x0000000000017941 */ /* 0x000fea0003800000 */
.L_x_64169:
        /* <DEDUP_REMOVED lines=14> */
[----:B------:R-:W-:Y:S01]  /*3a60*/  SEL R16, R20, 0x1, !P0 ;  /* 0x0000000114107807 */ /* 0x000fe20004000000 */
[----:B------:R-:W-:-:S03]  /*3a70*/  IMAD R8, R21, R20, RZ ;  /* 0x0000001415087224 */ /* 0x000fc600078e02ff */
[----:B------:R-:W-:Y:S01]  /*3a80*/  ISETP.GE.U32.AND.EX P1, PT, R9, RZ, PT, P1 ;  /* 0x000000ff0900720c */ /* 0x000fe20003f26110 */
[----:B------:R-:W-:Y:S01]  /*3a90*/  IMAD.WIDE.U32 R16, R16, 0x1, RZ ;  /* 0x0000000110107825 */ /* 0x000fe200078e00ff */
[----:B------:R-:W-:Y:S02]  /*3aa0*/  SEL R9, R21, RZ, !P0 ;  /* 0x000000ff15097207 */ /* 0x000fe40004000000 */
[----:B------:R-:W-:Y:S01]  /*3ab0*/  LEA.HI R18, P0, R27, R18, RZ, 0x1 ;  /* 0x000000121b127211 */ /* 0x000fe200078108ff */
[C---:B------:R-:W-:Y:S02]  /*3ac0*/  IMAD R11, R20.reuse, R21, R8 ;  /* 0x00000015140b7224 */ /* 0x040fe400078e0208 */
[----:B------:R-:W-:Y:S02]  /*3ad0*/  IMAD.IADD R17, R17, 0x1, R9 ;  /* 0x0000000111117824 */ /* 0x000fe400078e0209 */
[----:B------:R-:W-:-:S04]  /*3ae0*/  IMAD.WIDE.U32 R20, R20, R20, RZ ;  /* 0x0000001414147225 */ /* 0x000fc800078e00ff */
[----:B------:R-:W-:Y:S01]  /*3af0*/  IMAD.X R27, RZ, RZ, R27, P0 ;  /* 0x000000ffff1b7224 */ /* 0x000fe200000e061b */
[----:B------:R-:W-:Y:S06]  /*3b00*/  @!P1 BRA `(.L_x_64177) ;  /* 0x00000000006c9947 */ /* 0x000fec0003800000 */
[----:B------:R-:W-:Y:S01]  /*3b10*/  IMAD.IADD R9, R21, 0x1, R11 ;  /* 0x0000000115097824 */ /* 0x000fe200078e020b */
[--C-:B------:R-:W-:Y:S01]  /*3b20*/  SHF.R.S64 R11, R18, 0x1, R27.reuse ;  /* 0x00000001120b7819 */ /* 0x100fe2000000101b */
[----:B------:R-:W-:Y:S01]  /*3b30*/  IMAD.MOV.U32 R8, RZ, RZ, R20 ;  /* 0x000000ffff087224 */ /* 0x000fe200078e0014 */
[----:B------:R-:W-:-:S07]  /*3b40*/  SHF.R.S32.HI R14, RZ, 0x1, R27 ;  /* 0x00000001ff0e7819 */ /* 0x000fce000001141b */
.L_x_64178:
        /* <DEDUP_REMOVED lines=23> */
.L_x_64177:
[----:B------:R-:W-:Y:S05]  /*3cc0*/  BSYNC B1 ;  /* 0x0000000000017941 */ /* 0x000fea0003800000 */
.L_x_64176:
[----:B------:R-:W-:Y:S05]  /*3cd0*/  BRA `(.L_x_64132) ;  /* 0x0000000000947947 */ /* 0x000fea0003800000 */
.L_x_64175:
[----:B------:R-:W-:Y:S01]  /*3ce0*/  UMOV UR4, URZ ;  /* 0x0000003f00047c82 */ /* 0x000fe20008000000 */
[----:B------:R-:W-:Y:S02]  /*3cf0*/  IMAD.MOV.U32 R17, RZ, RZ, RZ ;  /* 0x000000ffff117224 */ /* 0x000fe400078e00ff */
[----:B------:R-:W-:Y:S01]  /*3d00*/  IMAD.U32 R16, RZ, RZ, UR4 ;  /* 0x00000004ff107e24 */ /* 0x000fe2000f8e00ff */
[----:B------:R-:W-:Y:S06]  /*3d10*/  BRA `(.L_x_64132) ;  /* 0x0000000000847947 */ /* 0x000fec0003800000 */
.L_x_64082:
        /* <DEDUP_REMOVED lines=10> */
[----:B------:R-:W-:Y:S02]  /*3dc0*/  IMAD.MOV.U32 R28, RZ, RZ, 0x1 ;  /* 0x00000001ff1c7424 */ /* 0x000fe400078e00ff */
[----:B------:R-:W-:Y:S02]  /*3dd0*/  IMAD.MOV.U32 R12, RZ, RZ, RZ ;  /* 0x000000ffff0c7224 */ /* 0x000fe400078e00ff */
[----:B------:R-:W-:Y:S02]  /*3de0*/  IMAD.MOV.U32 R2, RZ, RZ, 0x1 ;  /* 0x00000001ff027424 */ /* 0x000fe400078e00ff */
[----:B------:R-:W-:-:S02]  /*3df0*/  IMAD.MOV.U32 R3, RZ, RZ, RZ ;  /* 0x000000ffff037224 */ /* 0x000fc400078e00ff */
[----:B------:R-:W-:Y:S02]  /*3e00*/  IMAD.MOV.U32 R4, RZ, RZ, 0x1 ;  /* 0x00000001ff047424 */ /* 0x000fe400078e00ff */
[----:B------:R-:W-:Y:S02]  /*3e10*/  IMAD.MOV.U32 R5, RZ, RZ, RZ ;  /* 0x000000ffff057224 */ /* 0x000fe400078e00ff */
[----:B------:R-:W-:Y:S02]  /*3e20*/  IMAD.MOV.U32 R26, RZ, RZ, 0x1 ;  /* 0x00000001ff1a7424 */ /* 0x000fe400078e00ff */
[----:B------:R-:W-:Y:S01]  /*3e30*/  IMAD.MOV.U32 R25, RZ, RZ, RZ ;  /* 0x000000ffff197224 */ /* 0x000fe200078e00ff */
[----:B------:R-:W-:Y:S06]  /*3e40*/  @!P0 BRA `(.L_x_64132) ;  /* 0x0000000000388947 */ /* 0x000fec0003800000 */
        /* <DEDUP_REMOVED lines=13> */
[----:B------:R-:W-:-:S07]  /*3f20*/  IMAD.MOV.U32 R25, RZ, RZ, RZ ;  /* 0x000000ffff197224 */ /* 0x000fce00078e00ff */
.L_x_64132:
[----:B------:R-:W-:Y:S05]  /*3f30*/  BSYNC B0 ;  /* 0x0000000000007941 */ /* 0x000fea0003800000 */
.L_x_64081:
[----:B------:R-:W-:Y:S01]  /*3f40*/  ULDC.64 UR4, c[0x0][0x228] ;  /* 0x00008a0000047ab9 */ /* 0x000fe20000000a00 */
[----:B------:R-:W-:Y:S01]  /*3f50*/  IMAD.MOV.U32 R8, RZ, RZ, R26 ;  /* 0x000000ffff087224 */ /* 0x000fe200078e001a */
[----:B------:R-:W-:Y:S01]  /*3f60*/  UIMAD.WIDE.U32 UR4, UR6, 0x8, UR4 ;  /* 0x00000008060478a5 */ /* 0x000fe2000f8e0004 */
[----:B------:R-:W-:Y:S02]  /*3f70*/  IMAD.MOV.U32 R9, RZ, RZ, R25 ;  /* 0x000000ffff097224 */ /* 0x000fe400078e0019 */
[----:B------:R-:W-:Y:S02]  /*3f80*/  IMAD.MOV.U32 R15, RZ, RZ, R12 ;  /* 0x000000ffff0f7224 */ /* 0x000fe400078e000c */
[----:B------:R-:W-:Y:S02]  /*3f90*/  IMAD.MOV.U32 R10, RZ, RZ, R4 ;  /* 0x000000ffff0a7224 */ /* 0x000fe400078e0004 */
[----:B------:R-:W-:Y:S02]  /*3fa0*/  IMAD.U32 R20, RZ, RZ, UR4 ;  /* 0x00000004ff147e24 */ /* 0x000fe4000f8e00ff */
[----:B------:R-:W-:-:S02]  /*3fb0*/  IMAD.U32 R21, RZ, RZ, UR5 ;  /* 0x00000005ff157e24 */ /* 0x000fc4000f8e00ff */
[----:B------:R-:W-:Y:S02]  /*3fc0*/  IMAD.MOV.U32 R11, RZ, RZ, R5 ;  /* 0x000000ffff0b7224 */ /* 0x000fe400078e0005 */
[----:B------:R-:W-:-:S04]  /*3fd0*/  IMAD.WIDE R20, R0, 0x10, R20 ;  /* 0x0000001000147825 */ /* 0x000fc800078e0214 */
[----:B------:R-:W-:Y:S01]  /*3fe0*/  IMAD.MOV.U32 R14, RZ, RZ, R28 ;  /* 0x000000ffff0e7224 */ /* 0x000fe200078e001c */
[----:B------:R-:W-:Y:S01]  /*3ff0*/  STG.E.128 desc[UR8][R20.64], R8 ;  /* 0x0000000814007986 */ /* 0x000fe2000c101d08 */
[----:B------:R-:W-:Y:S02]  /*4000*/  IMAD.MOV.U32 R12, RZ, RZ, R2 ;  /* 0x000000ffff0c7224 */ /* 0x000fe400078e0002 */
[----:B------:R-:W-:Y:S02]  /*4010*/  IMAD.MOV.U32 R13, RZ, RZ, R3 ;  /* 0x000000ffff0d7224 */ /* 0x000fe400078e0003 */
[----:B------:R-:W-:Y:S02]  /*4020*/  IMAD.MOV.U32 R4, RZ, RZ, R22 ;  /* 0x000000ffff047224 */ /* 0x000fe400078e0016 */
[----:B------:R-:W-:Y:S01]  /*4030*/  IMAD.MOV.U32 R5, RZ, RZ, R23 ;  /* 0x000000ffff057224 */ /* 0x000fe200078e0017 */
[----:B------:R-:W-:Y:S01]  /*4040*/  STG.E.128 desc[UR8][R20.64+0x800], R12 ;  /* 0x0008000c14007986 */ /* 0x000fe2000c101d08 */
[----:B------:R-:W-:-:S02]  /*4050*/  IMAD.MOV.U32 R26, RZ, RZ, R16 ;  /* 0x000000ffff1a7224 */ /* 0x000fc400078e0010 */
[----:B------:R-:W-:Y:S01]  /*4060*/  IMAD.MOV.U32 R27, RZ, RZ, R17 ;  /* 0x000000ffff1b7224 */ /* 0x000fe200078e0011 */
[----:B------:R-:W-:Y:S01]  /*4070*/  STG.E.128 desc[UR8][R20.64+0x1000], R4 ;  /* 0x0010000414007986 */ /* 0x000fe2000c101d08 */
[----:B------:R-:W-:-:S05]  /*4080*/  IMAD.MOV.U32 R25, RZ, RZ, R19 ;  /* 0x000000ffff197224 */ /* 0x000fca00078e0013 */
[----:B------:R-:W-:Y:S01]  /*4090*/  STG.E.128 desc[UR8][R20.64+0x1800], R24 ;  /* 0x0018001814007986 */ /* 0x000fe2000c101d08 */
[----:B------:R-:W-:Y:S05]  /*40a0*/  EXIT ;  /* 0x000000000000794d */ /* 0x000fea0003800000 */
.L_x_64080:
[----:B------:R-:W0:Y:S01]  /*40b0*/  S2R R2, SR_TID.X ;  /* 0x0000000000027919 */ /* 0x000e220000002100 */
[----:B------:R-:W-:Y:S01]  /*40c0*/  BSSY B0, `(.L_x_64179) ;  /* 0x0000015000007945 */ /* 0x000fe20003800000 */
[----:B------:R-:W-:Y:S02]  /*40d0*/  CS2R R20, SRZ ;  /* 0x0000000000147805 */ /* 0x000fe4000001ff00 */
[----:B------:R-:W-:Y:S02]  /*40e0*/  CS2R R18, SRZ ;  /* 0x0000000000127805 */ /* 0x000fe4000001ff00 */
[----:B0-----:R-:W-:Y:S01]  /*40f0*/  ISETP.GE.AND P1, PT, R2, UR4, PT ;  /* 0x0000000402007c0c */ /* 0x001fe2000bf26270 */
[----:B------:R-:W-:-:S12]  /*4100*/  IMAD.MOV.U32 R7, RZ, RZ, R2 ;  /* 0x000000ffff077224 */ /* 0x000fd800078e0002 */
[----:B------:R-:W-:-:S05]  /*4110*/  @!P1 VIADD R7, R2, 0x80 ;  /* 0x0000008002079836 */ /* 0x000fca0000000000 */
[----:B------:R-:W-:-:S13]  /*4120*/  ISETP.GE.AND P0, PT, R7, UR4, PT ;  /* 0x0000000407007c0c */ /* 0x000fda000bf06270 */
[C---:B------:R-:W-:Y:S02]  /*4130*/  @!P0 VIADD R9, R7.reuse, UR6 ;  /* 0x0000000607098c36 */ /* 0x040fe40008000000 */
[----:B------:R-:W-:-:S05]  /*4140*/  @!P0 VIADD R7, R7, 0x80 ;  /* 0x0000008007078836 */ /* 0x000fca0000000000 */
[----:B------:R-:W-:-:S13]  /*4150*/  ISETP.GE.AND P2, PT, R7, UR4, PT ;  /* 0x0000000407007c0c */ /* 0x000fda000bf46270 */
[----:B------:R-:W-:Y:S05]  /*4160*/  @P2 BRA `(.L_x_64180) ;  /* 0x0000000000282947 */ /* 0x000fea0003800000 */
[----:B------:R-:W0:Y:S01]  /*4170*/  LDC.64 R4, c[0x0][0x230] ;  /* 0x00008c00ff047b82 */ /* 0x000e220000000a00 */
[C---:B------:R-:W-:Y:S02]  /*4180*/  VIADD R19, R7.reuse, UR6 ;  /* 0x0000000607137c36 */ /* 0x040fe40008000000 */
        /* <DEDUP_REMOVED lines=8> */
.L_x_64180:
[----:B------:R-:W-:Y:S05]  /*4210*/  BSYNC B0 ;  /* 0x0000000000007941 */ /* 0x000fea0003800000 */
.L_x_64179:
[----:B------:R-:W-:Y:S01]  /*4220*/  ISETP.GE.AND P2, PT, R7, UR4, PT ;  /* 0x0000000407007c0c */ /* 0x000fe2000bf46270 */
[----:B------:R-:W-:Y:S01]  /*4230*/  BSSY B0, `(.L_x_64181) ;  /* 0x000000e000007945 */ /* 0x000fe20003800000 */
[----:B------:R-:W-:Y:S02]  /*4240*/  CS2R R16, SRZ ;  /* 0x0000000000107805 */ /* 0x000fe4000001ff00 */
[----:B------:R-:W-:-:S09]  /*4250*/  CS2R R14, SRZ ;  /* 0x00000000000e7805 */ /* 0x000fd2000001ff00 */
[----:B------:R-:W-:Y:S05]  /*4260*/  @P2 BRA `(.L_x_64182) ;  /* 0x0000000000282947 */ /* 0x000fea0003800000 */
[----:B0-----:R-:W0:Y:S01]  /*4270*/  LDC.64 R4, c[0x0][0x230] ;  /* 0x00008c00ff047b82 */ /* 0x001e220000000a00 */
        /* <DEDUP_REMOVED lines=9> */
.L_x_64182:
[----:B------:R-:W-:Y:S05]  /*4310*/  BSYNC B0 ;  /* 0x0000000000007941 */ /* 0x000fea0003800000 */
.L_x_64181:
[----:B------:R-:W-:Y:S01]  /*4320*/  ISETP.GE.AND P3, PT, R7, UR4, PT ;  /* 0x0000000407007c0c */ /* 0x000fe2000bf66270 */
[----:B------:R-:W2:Y:S01]  /*4330*/  @!P1 LDC.64 R26, c[0x0][0x230] ;  /* 0x00008c00ff1a9b82 */ /* 0x000ea20000000a00 */
[----:B------:R-:W-:-:S07]  /*4340*/  @!P1 VIADD R13, R2, UR6 ;  /* 0x00000006020d9c36 */ /* 0x000fce0008000000 */
[----:B01----:R-:W0:Y:S04]  /*4350*/  @!P0 LDC.64 R4, c[0x0][0x230] ;  /* 0x00008c00ff048b82 */ /* 0x003e280000000a00 */
[C---:B------:R-:W-:Y:S02]  /*4360*/  @!P3 VIADD R11, R7.reuse, UR6 ;  /* 0x00000006070bbc36 */ /* 0x040fe40008000000 */
[----:B------:R-:W-:Y:S02]  /*4370*/  @!P3 VIADD R7, R7, 0x80 ;  /* 0x000000800707b836 */ /* 0x000fe40000000000 */
[----:B------:R-:W1:Y:S03]  /*4380*/  @!P3 LDC.64 R22, c[0x0][0x230] ;  /* 0x00008c00ff16bb82 */ /* 0x000e660000000a00 */
[----:B------:R-:W-:Y:S01]  /*4390*/  ISETP.GE.AND P2, PT, R7, UR4, PT ;  /* 0x0000000407007c0c */ /* 0x000fe2000bf46270 */
[----:B--2---:R-:W-:-:S04]  /*43a0*/  @!P1 IMAD.WIDE.U32 R26, R13, 0x8, R26 ;  /* 0x000000080d1a9825 */ /* 0x004fc800078e001a */
[----:B------:R-:W2:Y:S08]  /*43b0*/  LDC.64 R28, c[0x0][0x218] ;  /* 0x00008600ff1c7b82 */ /* 0x000eb00000000a00 */
[----:B------:R-:W-:Y:S01]  /*43c0*/  @!P2 VIADD R13, R7, UR6 ;  /* 0x00000006070dac36 */ /* 0x000fe20008000000 */
[----:B------:R-:W3:Y:S01]  /*43d0*/  @!P2 LDC.64 R24, c[0x0][0x230] ;  /* 0x00008c00ff18ab82 */ /* 0x000ee20000000a00 */
[----:B------:R-:W-:Y:S01]  /*43e0*/  CS2R R6, SRZ ;  /* 0x0000000000067805 */ /* 0x000fe2000001ff00 */
[----:B0-----:R-:W-:-:S04]  /*43f0*/  @!P0 IMAD.WIDE.U32 R4, R9, 0x8, R4 ;  /* 0x0000000809048825 */ /* 0x001fc800078e0004 */
[----:B-1----:R-:W-:Y:S01]  /*4400*/  @!P3 IMAD.WIDE.U32 R22, R11, 0x8, R22 ;  /* 0x000000080b16b825 */ /* 0x002fe200078e0016 */
[----:B------:R-:W-:Y:S01]  /*4410*/  CS2R R10, SRZ ;  /* 0x00000000000a7805 */ /* 0x000fe2000001ff00 */
[----:B------:R0:W5:Y:S02]  /*4420*/  @!P1 LDG.E.64 R6, desc[UR8][R26.64] ;  /* 0x000000081a069981 */ /* 0x000164000c1e1b00 */
[----:B---3--:R-:W-:Y:S01]  /*4430*/  @!P2 IMAD.WIDE.U32 R24, R13, 0x8, R24 ;  /* 0x000000080d18a825 */ /* 0x008fe200078e0018 */
[----:B------:R-:W-:-:S04]  /*4440*/  CS2R R12, SRZ ;  /* 0x00000000000c7805 */ /* 0x000fc8000001ff00 */
[----:B------:R0:W5:Y:S04]  /*4450*/  @!P2 LDG.E.64 R10, desc[UR8][R24.64] ;  /* 0x00000008180aa981 */ /* 0x000168000c1e1b00 */
[----:B------:R0:W5:Y:S01]  /*4460*/  @!P3 LDG.E.64 R12, desc[UR8][R22.64] ;  /* 0x00000008160cb981 */ /* 0x000162000c1e1b00 */
[----:B------:R-:W-:-:S06]  /*4470*/  CS2R R8, SRZ ;  /* 0x0000000000087805 */ /* 0x000fcc000001ff00 */
[----:B------:R0:W5:Y:S01]  /*4480*/  @!P0 LDG.E.64 R8, desc[UR8][R4.64] ;  /* 0x0000000804088981 */ /* 0x000162000c1e1b00 */
[----:B--2---:R-:W-:-:S04]  /*4490*/  ISETP.NE.U32.AND P0, PT, R28, 0x1, PT ;  /* 0x000000011c00780c */ /* 0x004fc80003f05070 */
[----:B------:R-:W-:Y:S01]  /*44a0*/  ISETP.NE.AND.EX P0, PT, R29, RZ, PT, P0 ;  /* 0x000000ff1d00720c */ /* 0x000fe20003f05300 */
[----:B------:R-:W-:-:S12]  /*44b0*/  BSSY B1, `(.L_x_64183) ;  /* 0x000036b000017945 */ /* 0x000fd80003800000 */
[----:B0-----:R-:W-:Y:S05]  /*44c0*/  @!P0 BRA `(.L_x_64184) ;  /* 0x0000003000dc8947 */ /* 0x001fea0003800000 */
[----:B------:R-:W-:Y:S01]  /*44d0*/  ISETP.NE.U32.AND P0, PT, R28, -0x1, PT ;  /* 0xffffffff1c00780c */ /* 0x000fe20003f05070 */
[----:B------:R-:W-:Y:S03]  /*44e0*/  BSSY B0, `(.L_x_64185) ;  /* 0x0000334000007945 */ /* 0x000fe60003800000 */
[----:B------:R-:W-:-:S13]  /*44f0*/  ISETP.NE.AND.EX P0, PT, R29, -0x1, PT, P0 ;  /* 0xffffffff1d00780c */ /* 0x000fda0003f05300 */
        /* <DEDUP_REMOVED lines=30> */
.L_x_64192:
[C---:B------:R-:W-:Y:S02]  /*46e0*/  LOP3.LUT R0, R7.reuse, 0x1, RZ, 0xc0, !PT ;  /* 0x0000000107007812 */ /* 0x040fe400078ec0ff */
[----:B------:R-:W-:Y:S02]  /*46f0*/  IADD3 R24, P3, R7, 0x1, RZ ;  /* 0x0000000107187810 */ /* 0x000fe40007f7e0ff */
[----:B------:R-:W-:Y:S01]  /*4700*/  ISETP.NE.U32.AND P2, PT, R0, 0x1, PT ;  /* 0x000000010000780c */ /* 0x000fe20003f45070 */
[----:B------:R-:W-:Y:S01]  /*4710*/  IMAD R0, R3, R6, RZ ;  /* 0x0000000603007224 */ /* 0x000fe200078e02ff */
[----:B------:R-:W-:Y:S01]  /*4720*/  ISETP.GE.U32.AND P0, PT, R24, 0x3, PT ;  /* 0x000000031800780c */ /* 0x000fe20003f06070 */
[----:B------:R-:W-:Y:S01]  /*4730*/  IMAD.X R25, RZ, RZ, R22, P3 ;  /* 0x000000ffff197224 */ /* 0x000fe200018e0616 */
[----:B------:R-:W-:-:S04]  /*4740*/  ISETP.NE.U32.AND.EX P2, PT, RZ, RZ, PT, P2 ;  /* 0x000000ffff00720c */ /* 0x000fc80003f45120 */
[----:B------:R-:W-:Y:S02]  /*4750*/  ISETP.GE.U32.AND.EX P0, PT, R25, RZ, PT, P0 ;  /* 0x000000ff1900720c */ /* 0x000fe40003f06100 */
[----:B------:R-:W-:Y:S01]  /*4760*/  SEL R23, R3, RZ, !P2 ;  /* 0x000000ff03177207 */ /* 0x000fe20005000000 */
[C---:B------:R-:W-:Y:S01]  /*4770*/  IMAD R3, R6.reuse, R3, R0 ;  /* 0x0000000306037224 */ /* 0x040fe200078e0200 */
[----:B------:R-:W-:Y:S02]  /*4780*/  SEL R24, R6, 0x1, !P2 ;  /* 0x0000000106187807 */ /* 0x000fe40005000000 */
[----:B------:R-:W-:Y:S01]  /*4790*/  LEA.HI R0, P2, R22, R7, RZ, 0x1 ;  /* 0x0000000716007211 */ /* 0x000fe200078508ff */
[----:B------:R-:W-:Y:S02]  /*47a0*/  IMAD R23, R23, R4, RZ ;  /* 0x0000000417177224 */ /* 0x000fe400078e02ff */
[----:B------:R-:W-:-:S04]  /*47b0*/  IMAD.WIDE.U32 R6, R6, R6, RZ ;  /* 0x0000000606067225 */ /* 0x000fc800078e00ff */
[----:B------:R-:W-:Y:S02]  /*47c0*/  IMAD R23, R5, R24, R23 ;  /* 0x0000001805177224 */ /* 0x000fe400078e0217 */
[----:B------:R-:W-:Y:S02]  /*47d0*/  IMAD.X R25, RZ, RZ, R22, P2 ;  /* 0x000000ffff197224 */ /* 0x000fe400010e0616 */
[----:B------:R-:W-:-:S03]  /*47e0*/  IMAD.WIDE.U32 R4, R24, R4, RZ ;  /* 0x0000000418047225 */ /* 0x000fc600078e00ff */
[----:B------:R-:W-:Y:S01]  /*47f0*/  SHF.R.S32.HI R22, RZ, 0x1, R25 ;  /* 0x00000001ff167819 */ /* 0x000fe20000011419 */
[----:B------:R-:W-:Y:S01]  /*4800*/  IMAD.IADD R3, R7, 0x1, R3 ;  /* 0x0000000107037824 */ /* 0x000fe200078e0203 */
[----:B------:R-:W-:Y:S01]  /*4810*/  SHF.R.S64 R7, R0, 0x1, R25 ;  /* 0x0000000100077819 */ /* 0x000fe20000001019 */
[----:B------:R-:W-:Y:S01]  /*4820*/  IMAD.IADD R5, R5, 0x1, R23 ;  /* 0x0000000105057824 */ /* 0x000fe200078e0217 */
[----:B------:R-:W-:Y:S06]  /*4830*/  @P0 BRA `(.L_x_64192) ;  /* 0xfffffffc00a80947 */ /* 0x000fec000383ffff */
.L_x_64191:
[----:B------:R-:W-:Y:S05]  /*4840*/  BSYNC B3 ;  /* 0x0000000000037941 */ /* 0x000fea0003800000 */
.L_x_64190:
[----:B------:R-:W-:Y:S05]  /*4850*/  BRA `(.L_x_64188) ;  /* 0x0000000000187947 */ /* 0x000fea0003800000 */
.L_x_64189:
[----:B------:R-:W-:Y:S01]  /*4860*/  LOP3.LUT R6, R6, 0x1, RZ, 0xc0, !PT ;  /* 0x0000000106067812 */ /* 0x000fe200078ec0ff */
[----:B------:R-:W-:-:S03]  /*4870*/  IMAD.MOV.U32 R4, RZ, RZ, 0x1 ;  /* 0x00000001ff047424 */ /* 0x000fc600078e00ff */
[----:B------:R-:W-:-:S04]  /*4880*/  ISETP.NE.U32.AND P0, PT, R6, 0x1, PT ;  /* 0x000000010600780c */ /* 0x000fc80003f05070 */
[----:B------:R-:W-:-:S04]  /*4890*/  ISETP.NE.U32.AND.EX P0, PT, RZ, RZ, PT, P0 ;  /* 0x000000ffff00720c */ /* 0x000fc80003f05100 */
[----:B------:R-:W-:Y:S02]  /*48a0*/  SEL R4, R4, 0xffffffff, P0 ;  /* 0xffffffff04047807 */ /* 0x000fe40000000000 */
[----:B------:R-:W-:-:S07]  /*48b0*/  SEL R5, RZ, 0xffffffff, P0 ;  /* 0xffffffffff057807 */ /* 0x000fce0000000000 */
.L_x_64188:
[----:B------:R-:W-:Y:S05]  /*48c0*/  BSYNC B2 ;  /* 0x0000000000027941 */ /* 0x000fea0003800000 */
.L_x_64187:
[----:B------:R-:W-:Y:S01]  /*48d0*/  VIADD R0, R2, 0x80 ;  /* 0x0000008002007836 */ /* 0x000fe20000000000 */
[----:B------:R-:W-:Y:S04]  /*48e0*/  BSSY B2, `(.L_x_64193) ;  /* 0x000003c000027945 */ /* 0x000fe80003800000 */
[----:B------:R-:W-:-:S13]  /*48f0*/  ISETP.GE.AND P0, PT, R0, UR4, PT ;  /* 0x0000000400007c0c */ /* 0x000fda000bf06270 */
        /* <DEDUP_REMOVED lines=28> */
.L_x_64198:
        /* <DEDUP_REMOVED lines=22> */
.L_x_64197:
[----:B------:R-:W-:Y:S05]  /*4c20*/  BSYNC B3 ;  /* 0x0000000000037941 */ /* 0x000fea0003800000 */
.L_x_64196:
[----:B------:R-:W-:Y:S05]  /*4c30*/  BRA `(.L_x_64194) ;  /* 0x0000000000187947 */ /* 0x000fea0003800000 */
.L_x_64195:
[----:B------:R-:W-:Y:S01]  /*4c40*/  LOP3.LUT R8, R8, 0x1, RZ, 0xc0, !PT ;  /* 0x0000000108087812 */ /* 0x000fe200078ec0ff */
[----:B------:R-:W-:-:S03]  /*4c50*/  IMAD.MOV.U32 R6, RZ, RZ, 0x1 ;  /* 0x00000001ff067424 */ /* 0x000fc600078e00ff */
[----:B------:R-:W-:-:S04]  /*4c60*/  ISETP.NE.U32.AND P0, PT, R8, 0x1, PT ;  /* 0x000000010800780c */ /* 0x000fc80003f05070 */
[----:B------:R-:W-:-:S04]  /*4c70*/  ISETP.NE.U32.AND.EX P0, PT, RZ, RZ, PT, P0 ;  /* 0x000000ffff00720c */ /* 0x000fc80003f05100 */
[----:B------:R-:W-:Y:S02]  /*4c80*/  SEL R6, R6, 0xffffffff, P0 ;  /* 0xffffffff06067807 */ /* 0x000fe40000000000 */
[----:B------:R-:W-:-:S07]  /*4c90*/  SEL R7, RZ, 0xffffffff, P0 ;  /* 0xffffffffff077807 */ /* 0x000fce0000000000 */
.L_x_64194:
[----:B------:R-:W-:Y:S05]  /*4ca0*/  BSYNC B2 ;  /* 0x0000000000027941 */ /* 0x000fea0003800000 */
.L_x_64193:
        /* <DEDUP_REMOVED lines=31> */
.L_x_64204:
        /* <DEDUP_REMOVED lines=22> */
.L_x_64203:
[----:B------:R-:W-:Y:S05]  /*5000*/  BSYNC B3 ;  /* 0x0000000000037941 */ /* 0x000fea0003800000 */
.L_x_64202:
[----:B------:R-:W-:Y:S05]  /*5010*/  BRA `(.L_x_64200) ;  /* 0x0000000000187947 */ /* 0x000fea0003800000 */
.L_x_64201:
[----:B------:R-:W-:Y:S01]  /*5020*/  LOP3.LUT R18, R18, 0x1, RZ, 0xc0, !PT ;  /* 0x0000000112127812 */ /* 0x000fe200078ec0ff */
[----:B------:R-:W-:-:S03]  /*5030*/  IMAD.MOV.U32 R8, RZ, RZ, 0x1 ;  /* 0x00000001ff087424 */ /* 0x000fc600078e00ff */
[----:B------:R-:W-:-:S04]  /*5040*/  ISETP.NE.U32.AND P0, PT, R18, 0x1, PT ;  /* 0x000000011200780c */ /* 0x000fc80003f05070 */
[----:B------:R-:W-:-:S04]  /*5050*/  ISETP.NE.U32.AND.EX P0, PT, RZ, RZ, PT, P0 ;  /* 0x000000ffff00720c */ /* 0x000fc80003f05100 */
[----:B------:R-:W-:Y:S02]  /*5060*/  SEL R8, R8, 0xffffffff, P0 ;  /* 0xffffffff08087807 */ /* 0x000fe40000000000 */
[----:B------:R-:W-:-:S07]  /*5070*/  SEL R9, RZ, 0xffffffff, P0 ;  /* 0xffffffffff097807 */ /* 0x000fce0000000000 */
.L_x_64200:
[----:B------:R-:W-:Y:S05]  /*5080*/  BSYNC B2 ;  /* 0x0000000000027941 */ /* 0x000fea0003800000 */
.L_x_64199:
        /* <DEDUP_REMOVED lines=31> */
.L_x_64210:
        /* <DEDUP_REMOVED lines=22> */
.L_x_64209:
[----:B------:R-:W-:Y:S05]  /*53e0*/  BSYNC B3 ;  /* 0x0000000000037941 */ /* 0x000fea0003800000 */
.L_x_64208:
[----:B------:R-:W-:Y:S05]  /*53f0*/  BRA `(.L_x_64206) ;  /* 0x0000000000187947 */ /* 0x000fea0003800000 */
.L_x_64207:
[----:B------:R-:W-:Y:S01]  /*5400*/  LOP3.LUT R20, R20, 0x1, RZ, 0xc0, !PT ;  /* 0x0000000114147812 */ /* 0x000fe200078ec0ff */
[----:B------:R-:W-:-:S03]  /*5410*/  IMAD.MOV.U32 R18, RZ, RZ, 0x1 ;  /* 0x00000001ff127424 */ /* 0x000fc600078e00ff */
[----:B------:R-:W-:-:S04]  /*5420*/  ISETP.NE.U32.AND P0, PT, R20, 0x1, PT ;  /* 0x000000011400780c */ /* 0x000fc80003f05070 */
[----:B------:R-:W-:-:S04]  /*5430*/  ISETP.NE.U32.AND.EX P0, PT, RZ, RZ, PT, P0 ;  /* 0x000000ffff00720c */ /* 0x000fc80003f05100 */
[----:B------:R-:W-:Y:S02]  /*5440*/  SEL R18, R18, 0xffffffff, P0 ;  /* 0xffffffff12127807 */ /* 0x000fe40000000000 */
[----:B------:R-:W-:-:S07]  /*5450*/  SEL R19, RZ, 0xffffffff, P0 ;  /* 0xffffffffff137807 */ /* 0x000fce0000000000 */
.L_x_64206:
[----:B------:R-:W-:Y:S05]  /*5460*/  BSYNC B2 ;  /* 0x0000000000027941 */ /* 0x000fea0003800000 */
.L_x_64205:
        /* <DEDUP_REMOVED lines=31> */
.L_x_64216:
        /* <DEDUP_REMOVED lines=22> */
.L_x_64215:
[----:B------:R-:W-:Y:S05]  /*57c0*/  BSYNC B3 ;  /* 0x0000000000037941 */ /* 0x000fea0003800000 */
.L_x_64214:
[----:B------:R-:W-:Y:S05]  /*57d0*/  BRA `(.L_x_64212) ;  /* 0x0000000000187947 */ /* 0x000fea0003800000 */
.L_x_64213:
[----:B------:R-:W-:Y:S01]  /*57e0*/  LOP3.LUT R14, R14, 0x1, RZ, 0xc0, !PT ;  /* 0x000000010e0e7812 */ /* 0x000fe200078ec0ff */
[----:B------:R-:W-:-:S03]  /*57f0*/  IMAD.MOV.U32 R20, RZ, RZ, 0x1 ;  /* 0x00000001ff147424 */ /* 0x000fc600078e00ff */
[----:B------:R-:W-:-:S04]  /*5800*/  ISETP.NE.U32.AND P0, PT, R14, 0x1, PT ;  /* 0x000000010e00780c */ /* 0x000fc80003f05070 */
[----:B------:R-:W-:-:S04]  /*5810*/  ISETP.NE.U32.AND.EX P0, PT, RZ, RZ, PT, P0 ;  /* 0x000000ffff00720c */ /* 0x000fc80003f05100 */
[----:B------:R-:W-:Y:S02]  /*5820*/  SEL R20, R20, 0xffffffff, P0 ;  /* 0xffffffff14147807 */ /* 0x000fe40000000000 */
[----:B------:R-:W-:-:S07]  /*5830*/  SEL R21, RZ, 0xffffffff, P0 ;  /* 0xffffffffff157807 */ /* 0x000fce0000000000 */
.L_x_64212:
[----:B------:R-:W-:Y:S05]  /*5840*/  BSYNC B2 ;  /* 0x0000000000027941 */ /* 0x000fea0003800000 */
.L_x_64211:
        /* <DEDUP_REMOVED lines=31> */
.L_x_64222:
        /* <DEDUP_REMOVED lines=22> */
.L_x_64221:
[----:B------:R-:W-:Y:S05]  /*5ba0*/  BSYNC B3 ;  /* 0x0000000000037941 */ /* 0x000fea0003800000 */
.L_x_64220:
[----:B------:R-:W-:Y:S05]  /*5bb0*/  BRA `(.L_x_64218) ;  /* 0x0000000000187947 */ /* 0x000fea0003800000 */
.L_x_64219:
[----:B------:R-:W-:Y:S01]  /*5bc0*/  LOP3.LUT R16, R16, 0x1, RZ, 0xc0, !PT ;  /* 0x0000000110107812 */ /* 0x000fe200078ec0ff */
[----:B------:R-:W-:-:S03]  /*5bd0*/  IMAD.MOV.U32 R22, RZ, RZ, 0x1 ;  /* 0x00000001ff167424 */ /* 0x000fc600078e00ff */
[----:B------:R-:W-:-:S04]  /*5be0*/  ISETP.NE.U32.AND P0, PT, R16, 0x1, PT ;  /* 0x000000011000780c */ /* 0x000fc80003f05070 */
[----:B------:R-:W-:-:S04]  /*5bf0*/  ISETP.NE.U32.AND.EX P0, PT, RZ, RZ, PT, P0 ;  /* 0x000000ffff00720c */ /* 0x000fc80003f05100 */
[----:B------:R-:W-:Y:S02]  /*5c00*/  SEL R22, R22, 0xffffffff, P0 ;  /* 0xffffffff16167807 */ /* 0x000fe40000000000 */
[----:B------:R-:W-:-:S07]  /*5c10*/  SEL R23, RZ, 0xffffffff, P0 ;  /* 0xffffffffff177807 */ /* 0x000fce0000000000 */
.L_x_64218:
[----:B------:R-:W-:Y:S05]  /*5c20*/  BSYNC B2 ;  /* 0x0000000000027941 */ /* 0x000fea0003800000 */
.L_x_64217:
        /* <DEDUP_REMOVED lines=31> */
.L_x_64228:
        /* <DEDUP_REMOVED lines=22> */
.L_x_64227:
[----:B------:R-:W-:Y:S05]  /*5f80*/  BSYNC B3 ;  /* 0x0000000000037941 */ /* 0x000fea0003800000 */
.L_x_64226:
[----:B------:R-:W-:Y:S05]  /*5f90*/  BRA `(.L_x_64224) ;  /* 0x0000000000187947 */ /* 0x000fea0003800000 */
.L_x_64225:
[----:B------:R-:W-:Y:S01]  /*5fa0*/  LOP3.LUT R12, R12, 0x1, RZ, 0xc0, !PT ;  /* 0x000000010c0c7812 */ /* 0x000fe200078ec0ff */
[----:B------:R-:W-:-:S03]  /*5fb0*/  IMAD.MOV.U32 R16, RZ, RZ, 0x1 ;  /* 0x00000001ff107424 */ /* 0x000fc600078e00ff */
[----:B------:R-:W-:-:S04]  /*5fc0*/  ISETP.NE.U32.AND P0, PT, R12, 0x1, PT ;  /* 0x000000010c00780c */ /* 0x000fc80003f05070 */
[----:B------:R-:W-:-:S04]  /*5fd0*/  ISETP.NE.U32.AND.EX P0, PT, RZ, RZ, PT, P0 ;  /* 0x000000ffff00720c */ /* 0x000fc80003f05100 */
[----:B------:R-:W-:Y:S02]  /*5fe0*/  SEL R16, R16, 0xffffffff, P0 ;  /* 0xffffffff10107807 */ /* 0x000fe40000000000 */
[----:B------:R-:W-:-:S07]  /*5ff0*/  SEL R17, RZ, 0xffffffff, P0 ;  /* 0xffffffffff117807 */ /* 0x000fce0000000000 */
.L_x_64224:
[----:B------:R-:W-:Y:S05]  /*6000*/  BSYNC B2 ;  /* 0x0000000000027941 */ /* 0x000fea0003800000 */
.L_x_64223:
[----:B------:R-:W-:-:S05]  /*6010*/  VIADD R0, R2, 0x380 ;  /* 0x0000038002007836 */ /* 0x000fca0000000000 */
        /* <DEDUP_REMOVED lines=29> */
.L_x_64233:
[C---:B------:R-:W-:Y:S02]  /*61f0*/  LOP3.LUT R0, R11.reuse, 0x1, RZ, 0xc0, !PT ;  /* 0x000000010b007812 */ /* 0x040fe400078ec0ff */
[----:B------:R-:W-:Y:S02]  /*6200*/  IADD3 R13, P3, R11, 0x1, RZ ;  /* 0x000000010b0d7810 */ /* 0x000fe40007f7e0ff */
[----:B------:R-:W-:Y:S01]  /*6210*/  ISETP.NE.U32.AND P2, PT, R0, 0x1, PT ;  /* 0x000000010000780c */ /* 0x000fe20003f45070 */
[----:B------:R-:W-:Y:S01]  /*6220*/  IMAD R0, R3, R10, RZ ;  /* 0x0000000a03007224 */ /* 0x000fe200078e02ff */
[----:B------:R-:W-:Y:S01]  /*6230*/  ISETP.GE.U32.AND P0, PT, R13, 0x3, PT ;  /* 0x000000030d00780c */ /* 0x000fe20003f06070 */
[----:B------:R-:W-:Y:S01]  /*6240*/  IMAD.X R26, RZ, RZ, R12, P3 ;  /* 0x000000ffff1a7224 */ /* 0x000fe200018e060c */
[----:B------:R-:W-:-:S04]  /*6250*/  ISETP.NE.U32.AND.EX P2, PT, RZ, RZ, PT, P2 ;  /* 0x000000ffff00720c */ /* 0x000fc80003f45120 */
[----:B------:R-:W-:Y:S01]  /*6260*/  SEL R25, R3, RZ, !P2 ;  /* 0x000000ff03197207 */ /* 0x000fe20005000000 */
[C---:B------:R-:W-:Y:S01]  /*6270*/  IMAD R3, R10.reuse, R3, R0 ;  /* 0x000000030a037224 */ /* 0x040fe200078e0200 */
[----:B------:R-:W-:Y:S02]  /*6280*/  SEL R13, R10, 0x1, !P2 ;  /* 0x000000010a0d7807 */ /* 0x000fe40005000000 */
[----:B------:R-:W-:Y:S01]  /*6290*/  LEA.HI R0, P2, R12, R11, RZ, 0x1 ;  /* 0x0000000b0c007211 */ /* 0x000fe200078508ff */
[----:B------:R-:W-:Y:S01]  /*62a0*/  IMAD R24, R25, R14, RZ ;  /* 0x0000000e19187224 */ /* 0x000fe200078e02ff */
[----:B------:R-:W-:Y:S01]  /*62b0*/  ISETP.GE.U32.AND.EX P0, PT, R26, RZ, PT, P0 ;  /* 0x000000ff1a00720c */ /* 0x000fe20003f06100 */
[----:B------:R-:W-:-:S04]  /*62c0*/  IMAD.WIDE.U32 R10, R10, R10, RZ ;  /* 0x0000000a0a0a7225 */ /* 0x000fc800078e00ff */
        /* <DEDUP_REMOVED lines=8> */
[----:B------:R-:W-:Y:S01]  /*6350*/  IMAD.MOV.U32 R12, RZ, RZ, R0 ;  /* 0x000000ffff0c7224 */ /* 0x000fe200078e0000 */
[----:B------:R-:W-:Y:S06]  /*6360*/  @P0 BRA `(.L_x_64233) ;  /* 0xfffffffc00a00947 */ /* 0x000fec000383ffff */
.L_x_64232:
[----:B------:R-:W-:Y:S05]  /*6370*/  BSYNC B2 ;  /* 0x0000000000027941 */ /* 0x000fea0003800000 */
.L_x_64231:
[----:B------:R-:W-:Y:S05]  /*6380*/  BRA `(.L_x_64229) ;  /* 0x0000001400247947 */ /* 0x000fea0003800000 */
.L_x_64230:
[----:B------:R-:W-:Y:S01]  /*6390*/  LOP3.LUT R10, R10, 0x1, RZ, 0xc0, !PT ;  /* 0x000000010a0a7812 */ /* 0x000fe200078ec0ff */
[----:B------:R-:W-:-:S03]  /*63a0*/  IMAD.MOV.U32 R14, RZ, RZ, 0x1 ;  /* 0x00000001ff0e7424 */ /* 0x000fc600078e00ff */
[----:B------:R-:W-:-:S04]  /*63b0*/  ISETP.NE.U32.AND P0, PT, R10, 0x1, PT ;  /* 0x000000010a00780c */ /* 0x000fc80003f05070 */
[----:B------:R-:W-:-:S04]  /*63c0*/  ISETP.NE.U32.AND.EX P0, PT, RZ, RZ, PT, P0 ;  /* 0x000000ffff00720c */ /* 0x000fc80003f05100 */
[----:B------:R-:W-:Y:S02]  /*63d0*/  SEL R14, R14, 0xffffffff, P0 ;  /* 0xffffffff0e0e7807 */ /* 0x000fe40000000000 */
[----:B------:R-:W-:Y:S01]  /*63e0*/  SEL R15, RZ, 0xffffffff, P0 ;  /* 0xffffffffff0f7807 */ /* 0x000fe20000000000 */
[----:B------:R-:W-:Y:S06]  /*63f0*/  BRA `(.L_x_64229) ;  /* 0x0000001400087947 */ /* 0x000fec0003800000 */
.L_x_64186:
        /* <DEDUP_REMOVED lines=14> */
.L_x_64236:
[----:B------:R-:W-:Y:S01]  /*64e0*/  LOP3.LUT R24, R6, 0x1, RZ, 0xc0, !PT ;  /* 0x0000000106187812 */ /* 0x000fe200078ec0ff */
[----:B------:R-:W-:-:S03]  /*64f0*/  IMAD R27, R23, R22, RZ ;  /* 0x00000016171b7224 */ /* 0x000fc600078e02ff */
[----:B------:R-:W-:Y:S01]  /*6500*/  ISETP.NE.U32.AND P0, PT, R24, 0x1, PT ;  /* 0x000000011800780c */ /* 0x000fe20003f05070 */
[----:B------:R-:W-:Y:S01]  /*6510*/  IMAD R27, R22, R23, R27 ;  /* 0x00000017161b7224 */ /* 0x000fe200078e021b */
[----:B------:R-:W-:Y:S02]  /*6520*/  IADD3 R24, P3, R6, 0x1, RZ ;  /* 0x0000000106187810 */ /* 0x000fe40007f7e0ff */
[----:B------:R-:W-:Y:S02]  /*6530*/  ISETP.NE.U32.AND.EX P0, PT, RZ, RZ, PT, P0 ;  /* 0x000000ffff00720c */ /* 0x000fe40003f05100 */
[----:B------:R-:W-:Y:S02]  /*6540*/  ISETP.GT.U32.AND P2, PT, R24, 0x2, PT ;  /* 0x000000021800780c */ /* 0x000fe40003f44070 */
[----:B------:R-:W-:Y:S01]  /*6550*/  SEL R25, R23, RZ, !P0 ;  /* 0x000000ff17197207 */ /* 0x000fe20004000000 */
[----:B------:R-:W-:Y:S01]  /*6560*/  IMAD.X R23, RZ, RZ, R7, P3 ;  /* 0x000000ffff177224 */ /* 0x000fe200018e0607 */
[----:B------:R-:W-:-:S03]  /*6570*/  SEL R24, R22, 0x1, !P0 ;  /* 0x0000000116187807 */ /* 0x000fc60004000000 */
[----:B------:R-:W-:Y:S01]  /*6580*/  IMAD R25, R25, R4, RZ ;  /* 0x0000000419197224 */ /* 0x000fe200078e02ff */
[----:B------:R-:W-:Y:S01]  /*6590*/  ISETP.GT.U32.AND.EX P0, PT, R23, RZ, PT, P2 ;  /* 0x000000ff1700720c */ /* 0x000fe20003f04120 */
        /* <DEDUP_REMOVED lines=10> */
.L_x_64235:
[----:B------:R-:W-:Y:S05]  /*6640*/  BSYNC B2 ;  /* 0x0000000000027941 */ /* 0x000fea0003800000 */
.L_x_64234:
[----:B-----5:R-:W-:Y:S01]  /*6650*/  VIADD R6, R2, 0x80 ;  /* 0x0000008002067836 */ /* 0x020fe20000000000 */
[----:B------:R-:W-:Y:S04]  /*6660*/  BSSY B2, `(.L_x_64237) ;  /* 0x0000026000027945 */ /* 0x000fe80003800000 */
[----:B------:R-:W-:-:S13]  /*6670*/  ISETP.GE.AND P0, PT, R6, UR4, PT ;  /* 0x0000000406007c0c */ /* 0x000fda000bf06270 */
        /* <DEDUP_REMOVED lines=14> */
.L_x_64239:
        /* <DEDUP_REMOVED lines=22> */
.L_x_64238:
[----:B------:R-:W-:Y:S05]  /*68c0*/  BSYNC B2 ;  /* 0x0000000000027941 */ /* 0x000fea0003800000 */
.L_x_64237:
[----:B------:R-:W-:Y:S01]  /*68d0*/  VIADD R8, R2, 0x100 ;  /* 0x0000010002087836 */ /* 0x000fe20000000000 */
        /* <DEDUP_REMOVED lines=16> */
.L_x_64242:
        /* <DEDUP_REMOVED lines=22> */
.L_x_64241:
[----:B------:R-:W-:Y:S05]  /*6b40*/  BSYNC B2 ;  /* 0x0000000000027941 */ /* 0x000fea0003800000 */
.L_x_64240:
        /* <DEDUP_REMOVED lines=17> */
.L_x_64245:
        /* <DEDUP_REMOVED lines=22> */
.L_x_64244:
[----:B------:R-:W-:Y:S05]  /*6dc0*/  BSYNC B2 ;  /* 0x0000000000027941 */ /* 0x000fea0003800000 */
.L_x_64243:
        /* <DEDUP_REMOVED lines=17> */
.L_x_64248:
        /* <DEDUP_REMOVED lines=22> */
.L_x_64247:
[----:B------:R-:W-:Y:S05]  /*7040*/  BSYNC B2 ;  /* 0x0000000000027941 */ /* 0x000fea0003800000 */
.L_x_64246:
        /* <DEDUP_REMOVED lines=17> */
.L_x_64251:
        /* <DEDUP_REMOVED lines=20> */
[----:B------:R-:W-:Y:S02]  /*72a0*/  IMAD.MOV.U32 R22, RZ, RZ, R16 ;  /* 0x000000ffff167224 */ /* 0x000fe400078e0010 */
[----:B------:R-:W-:Y:S02]  /*72b0*/  IMAD.IADD R15, R15, 0x1, R25 ;  /* 0x000000010f0f7824 */ /* 0x000fe400078e0219 */
[----:B------:R-:W-:Y:S02]  /*72c0*/  IMAD.MOV.U32 R16, RZ, RZ, R24 ;  /* 0x000000ffff107224 */ /* 0x000fe400078e0018 */
[----:B------:R-:W-:Y:S01]  /*72d0*/  IMAD.MOV.U32 R17, RZ, RZ, R27 ;  /* 0x000000ffff117224 */ /* 0x000fe200078e001b */
[----:B------:R-:W-:Y:S06]  /*72e0*/  @P0 BRA `(.L_x_64251) ;  /* 0xfffffffc009c0947 */ /* 0x000fec000383ffff */
.L_x_64250:
[----:B------:R-:W-:Y:S05]  /*72f0*/  BSYNC B2 ;  /* 0x0000000000027941 */ /* 0x000fea0003800000 */
.L_x_64249:
        /* <DEDUP_REMOVED lines=17> */
.L_x_64254:
        /* <DEDUP_REMOVED lines=25> */
.L_x_64253:
[----:B------:R-:W-:Y:S05]  /*75a0*/  BSYNC B2 ;  /* 0x0000000000027941 */ /* 0x000fea0003800000 */
.L_x_64252:
[----:B------:R-:W-:-:S05]  /*75b0*/  VIADD R12, R2, 0x380 ;  /* 0x00000380020c7836 */ /* 0x000fca0000000000 */
        /* <DEDUP_REMOVED lines=12> */
.L_x_64255:
[C---:B------:R-:W-:Y:S02]  /*7680*/  LOP3.LUT R12, R10.reuse, 0x1, RZ, 0xc0, !PT ;  /* 0x000000010a0c7812 */ /* 0x040fe400078ec0ff */
[----:B------:R-:W-:Y:S02]  /*7690*/  IADD3 R24, P3, R10, 0x1, RZ ;  /* 0x000000010a187810 */ /* 0x000fe40007f7e0ff */
[----:B------:R-:W-:Y:S01]  /*76a0*/  ISETP.NE.U32.AND P2, PT, R12, 0x1, PT ;  /* 0x000000010c00780c */ /* 0x000fe20003f45070 */
[----:B------:R-:W-:Y:S01]  /*76b0*/  IMAD R12, R3, R0, RZ ;  /* 0x00000000030c7224 */ /* 0x000fe200078e02ff */
[----:B------:R-:W-:Y:S01]  /*76c0*/  ISETP.GT.U32.AND P0, PT, R24, 0x2, PT ;  /* 0x000000021800780c */ /* 0x000fe20003f04070 */
[----:B------:R-:W-:Y:S01]  /*76d0*/  IMAD.X R27, RZ, RZ, R11, P3 ;  /* 0x000000ffff1b7224 */ /* 0x000fe200018e060b */
[----:B------:R-:W-:-:S04]  /*76e0*/  ISETP.NE.U32.AND.EX P2, PT, RZ, RZ, PT, P2 ;  /* 0x000000ffff00720c */ /* 0x000fc80003f45120 */
[----:B------:R-:W-:Y:S01]  /*76f0*/  SEL R13, R3, RZ, !P2 ;  /* 0x000000ff030d7207 */ /* 0x000fe20005000000 */
[C---:B------:R-:W-:Y:S01]  /*7700*/  IMAD R3, R0.reuse, R3, R12 ;  /* 0x0000000300037224 */ /* 0x040fe200078e020c */
[C---:B------:R-:W-:Y:S02]  /*7710*/  SEL R25, R0.reuse, 0x1, !P2 ;  /* 0x0000000100197807 */ /* 0x040fe40005000000 */
[----:B------:R-:W-:Y:S01]  /*7720*/  LEA.HI R24, P2, R11, R10, RZ, 0x1 ;  /* 0x0000000a0b187211 */ /* 0x000fe200078508ff */
[----:B------:R-:W-:Y:S01]  /*7730*/  IMAD R26, R13, R14, RZ ;  /* 0x0000000e0d1a7224 */ /* 0x000fe200078e02ff */
[----:B------:R-:W-:Y:S01]  /*7740*/  ISETP.GT.U32.AND.EX P0, PT, R27, RZ, PT, P0 ;  /* 0x000000ff1b00720c */ /* 0x000fe20003f04100 */
[----:B------:R-:W-:-:S04]  /*7750*/  IMAD.WIDE.U32 R12, R0, R0, RZ ;  /* 0x00000000000c7225 */ /* 0x000fc800078e00ff */
[----:B------:R-:W-:Y:S02]  /*7760*/  IMAD.X R27, RZ, RZ, R11, P2 ;  /* 0x000000ffff1b7224 */ /* 0x000fe400010e060b */
[----:B------:R-:W-:Y:S02]  /*7770*/  IMAD.MOV.U32 R0, RZ, RZ, R12 ;  /* 0x000000ffff007224 */ /* 0x000fe400078e000c */
[----:B------:R-:W-:Y:S01]  /*7780*/  IMAD R15, R15, R25, R26 ;  /* 0x000000190f0f7224 */ /* 0x000fe200078e021a */
[--C-:B------:R-:W-:Y:S01]  /*7790*/  SHF.R.S64 R24, R24, 0x1, R27.reuse ;  /* 0x0000000118187819 */ /* 0x100fe2000000101b */
[----:B------:R-:W-:Y:S01]  /*77a0*/  IMAD.WIDE.U32 R10, R25, R14, RZ ;  /* 0x0000000e190a7225 */ /* 0x000fe200078e00ff */
[----:B------:R-:W-:-:S03]  /*77b0*/  SHF.R.S32.HI R12, RZ, 0x1, R27 ;  /* 0x00000001ff0c7819 */ /* 0x000fc6000001141b */
[----:B------:R-:W-:Y:S02]  /*77c0*/  IMAD.MOV.U32 R14, RZ, RZ, R10 ;  /* 0x000000ffff0e7224 */ /* 0x000fe400078e000a */
[----:B------:R-:W-:Y:S02]  /*77d0*/  IMAD.IADD R15, R11, 0x1, R15 ;  /* 0x000000010b0f7824 */ /* 0x000fe400078e020f */
[----:B------:R-:W-:Y:S02]  /*77e0*/  IMAD.IADD R3, R13, 0x1, R3 ;  /* 0x000000010d037824 */ /* 0x000fe400078e0203 */
[----:B------:R-:W-:Y:S02]  /*77f0*/  IMAD.MOV.U32 R10, RZ, RZ, R24 ;  /* 0x000000ffff0a7224 */ /* 0x000fe400078e0018 */
[----:B------:R-:W-:Y:S01]  /*7800*/  IMAD.MOV.U32 R11, RZ, RZ, R12 ;  /* 0x000000ffff0b7224 */ /* 0x000fe200078e000c */
[----:B------:R-:W-:Y:S06]  /*7810*/  @P0 BRA `(.L_x_64255) ;  /* 0xfffffffc00980947 */ /* 0x000fec000383ffff */
.L_x_64229:
[----:B------:R-:W-:Y:S05]  /*7820*/  BSYNC B0 ;  /* 0x0000000000007941 */ /* 0x000fea0003800000 */
.L_x_64185:
[----:B------:R-:W-:Y:S05]  /*7830*/  BRA `(.L_x_64256) ;  /* 0x0000000000c87947 */ /* 0x000fea0003800000 */
.L_x_64184:
[----:B------:R-:W-:Y:S02]  /*7840*/  VIADD R0, R2, 0x380 ;  /* 0x0000038002007836 */ /* 0x000fe40000000000 */
[----:B-----5:R-:W-:Y:S02]  /*7850*/  IMAD.MOV.U32 R16, RZ, RZ, 0x1 ;  /* 0x00000001ff107424 */ /* 0x020fe400078e00ff */
[----:B------:R-:W-:Y:S01]  /*7860*/  IMAD.MOV.U32 R17, RZ, RZ, RZ ;  /* 0x000000ffff117224 */ /* 0x000fe200078e00ff */
[----:B------:R-:W-:Y:S01]  /*7870*/  ISETP.GE.AND P0, PT, R0, UR4, PT ;  /* 0x0000000400007c0c */ /* 0x000fe2000bf06270 */
[----:B------:R-:W-:Y:S02]  /*7880*/  IMAD.MOV.U32 R22, RZ, RZ, 0x1 ;  /* 0x00000001ff167424 */ /* 0x000fe400078e00ff */
[----:B------:R-:W-:Y:S02]  /*7890*/  IMAD.MOV.U32 R23, RZ, RZ, RZ ;  /* 0x000000ffff177224 */ /* 0x000fe400078e00ff */
[----:B------:R-:W-:-:S02]  /*78a0*/  IMAD.MOV.U32 R20, RZ, RZ, 0x1 ;  /* 0x00000001ff147424 */ /* 0x000fc400078e00ff */
[----:B------:R-:W-:Y:S02]  /*78b0*/  IMAD.MOV.U32 R21, RZ, RZ, RZ ;  /* 0x000000ffff157224 */ /* 0x000fe400078e00ff */
[----:B------:R-:W-:Y:S02]  /*78c0*/  IMAD.MOV.U32 R18, RZ, RZ, 0x1 ;  /* 0x00000001ff127424 */ /* 0x000fe400078e00ff */
[----:B------:R-:W-:Y:S02]  /*78d0*/  IMAD.MOV.U32 R19, RZ, RZ, RZ ;  /* 0x000000ffff137224 */ /* 0x000fe400078e00ff */
[----:B------:R-:W-:Y:S02]  /*78e0*/  IMAD.MOV.U32 R8, RZ, RZ, 0x1 ;  /* 0x00000001ff087424 */ /* 0x000fe400078e00ff */
[----:B------:R-:W-:Y:S02]  /*78f0*/  IMAD.MOV.U32 R9, RZ, RZ, RZ ;  /* 0x000000ffff097224 */ /* 0x000fe400078e00ff */
[----:B------:R-:W-:-:S02]  /*7900*/  IMAD.MOV.U32 R6, RZ, RZ, 0x1 ;  /* 0x00000001ff067424 */ /* 0x000fc400078e00ff */
[----:B------:R-:W-:Y:S02]  /*7910*/  IMAD.MOV.U32 R7, RZ, RZ, RZ ;  /* 0x000000ffff077224 */ /* 0x000fe400078e00ff */
[----:B------:R-:W-:Y:S02]  /*7920*/  IMAD.MOV.U32 R4, RZ, RZ, 0x1 ;  /* 0x00000001ff047424 */ /* 0x000fe400078e00ff */
[----:B------:R-:W-:Y:S01]  /*7930*/  IMAD.MOV.U32 R5, RZ, RZ, RZ ;  /* 0x000000ffff057224 */ /* 0x000fe200078e00ff */
[----:B------:R-:W-:Y:S06]  /*7940*/  @P0 BRA `(.L_x_64256) ;  /* 0x0000000000840947 */ /* 0x000fec0003800000 */
        /* <DEDUP_REMOVED lines=33> */
.L_x_64256:
[----:B------:R-:W-:Y:S05]  /*7b60*/  BSYNC B1 ;  /* 0x0000000000017941 */ /* 0x000fea0003800000 */
.L_x_64183:
[----:B-----5:R-:W0:Y:S01]  /*7b70*/  @!P1 LDC.64 R10, c[0x0][0x228] ;  /* 0x00008a00ff0a9b82 */ /* 0x020e220000000a00 */
[C---:B------:R-:W-:Y:S01]  /*7b80*/  @!P1 VIADD R3, R2.reuse, UR6 ;  /* 0x0000000602039c36 */ /* 0x040fe20008000000 */
[----:B------:R-:W-:Y:S01]  /*7b90*/  BSSY B0, `(.L_x_64257) ;  /* 0x0000030000007945 */ /* 0x000fe20003800000 */
[----:B------:R-:W-:-:S03]  /*7ba0*/  @!P1 VIADD R2, R2, 0x80 ;  /* 0x0000008002029836 */ /* 0x000fc60000000000 */
[----:B------:R-:W-:Y:S02]  /*7bb0*/  BSSY B1, `(.L_x_64258) ;  /* 0x0000027000017945 */ /* 0x000fe40003800000 */
[----:B------:R-:W-:Y:S01]  /*7bc0*/  ISETP.GE.AND P0, PT, R2, UR4, PT ;  /* 0x0000000402007c0c */ /* 0x000fe2000bf06270 */
[----:B0-----:R-:W-:-:S05]  /*7bd0*/  @!P1 IMAD.WIDE.U32 R10, R3, 0x8, R10 ;  /* 0x00000008030a9825 */ /* 0x001fca00078e000a */
[----:B------:R0:W-:Y:S07]  /*7be0*/  @!P1 STG.E.64 desc[UR8][R10.64], R4 ;  /* 0x000000040a009986 */ /* 0x0001ee000c101b08 */
[----:B------:R-:W-:Y:S05]  /*7bf0*/  @P0 BRA `(.L_x_64259) ;  /* 0x0000000000300947 */ /* 0x000fea0003800000 */
[----:B0-----:R-:W0:Y:S01]  /*7c00*/  LDC.64 R4, c[0x0][0x228] ;  /* 0x00008a00ff047b82 */ /* 0x001e220000000a00 */
[C---:B------:R-:W-:Y:S02]  /*7c10*/  VIADD R3, R2.reuse, UR6 ;  /* 0x0000000602037c36 */ /* 0x040fe40008000000 */
[----:B------:R-:W-:-:S05]  /*7c20*/  VIADD R2, R2, 0x80 ;  /* 0x0000008002027836 */ /* 0x000fca0000000000 */
[----:B------:R-:W-:Y:S01]  /*7c30*/  ISETP.GE.AND P0, PT, R2, UR4, PT ;  /* 0x0000000402007c0c */ /* 0x000fe2000bf06270 */
[----:B0-----:R-:W-:-:S05]  /*7c40*/  IMAD.WIDE.U32 R4, R3, 0x8, R4 ;  /* 0x0000000803047825 */ /* 0x001fca00078e0004 */
[----:B------:R0:W-:Y:S07]  /*7c50*/  STG.E.64 desc[UR8][R4.64], R6 ;  /* 0x0000000604007986 */ /* 0x0001ee000c101b08 */
[----:B------:R-:W-:Y:S05]  /*7c60*/  @P0 BRA `(.L_x_64260) ;  /* 0x0000000000300947 */ /* 0x000fea0003800000 */
[----:B0-----:R-:W0:Y:S01]  /*7c70*/  LDC.64 R4, c[0x0][0x228] ;  /* 0x00008a00ff047b82 */ /* 0x001e220000000a00 */
[C---:B------:R-:W-:Y:S02]  /*7c80*/  VIADD R3, R2.reuse, UR6 ;  /* 0x0000000602037c36 */ /* 0x040fe40008000000 */
[----:B------:R-:W-:Y:S02]  /*7c90*/  VIADD R2, R2, 0x80 ;  /* 0x0000008002027836 */ /* 0x000fe40000000000 */
[----:B0-----:R-:W-:-:S05]  /*7ca0*/  IMAD.WIDE.U32 R4, R3, 0x8, R4 ;  /* 0x0000000803047825 */ /* 0x001fca00078e0004 */
[----:B------:R1:W-:Y:S02]  /*7cb0*/  STG.E.64 desc[UR8][R4.64], R8 ;  /* 0x0000000804007986 */ /* 0x0003e4000c101b08 */
.L_x_64259:
[----:B------:R-:W-:-:S13]  /*7cc0*/  ISETP.GE.AND P0, PT, R2, UR4, PT ;  /* 0x0000000402007c0c */ /* 0x000fda000bf06270 */
[----:B------:R-:W-:Y:S05]  /*7cd0*/  @P0 BRA `(.L_x_64261) ;  /* 0x0000000000300947 */ /* 0x000fea0003800000 */
[----:B01----:R-:W0:Y:S01]  /*7ce0*/  LDC.64 R4, c[0x0][0x228] ;  /* 0x00008a00ff047b82 */ /* 0x003e220000000a00 */
[C---:B------:R-:W-:Y:S02]  /*7cf0*/  VIADD R3, R2.reuse, UR6 ;  /* 0x0000000602037c36 */ /* 0x040fe40008000000 */
[----:B------:R-:W-:Y:S02]  /*7d00*/  VIADD R2, R2, 0x80 ;  /* 0x0000008002027836 */ /* 0x000fe40000000000 */
[----:B0-----:R-:W-:-:S05]  /*7d10*/  IMAD.WIDE.U32 R4, R3, 0x8, R4 ;  /* 0x0000000803047825 */ /* 0x001fca00078e0004 */
[----:B------:R1:W-:Y:S02]  /*7d20*/  STG.E.64 desc[UR8][R4.64], R18 ;  /* 0x0000001204007986 */ /* 0x0003e4000c101b08 */
.L_x_64260:
[----:B------:R-:W-:-:S13]  /*7d30*/  ISETP.GE.AND P0, PT, R2, UR4, PT ;  /* 0x0000000402007c0c */ /* 0x000fda000bf06270 */
[----:B------:R-:W-:Y:S05]  /*7d40*/  @P0 BRA `(.L_x_64262) ;  /* 0x0000000000340947 */ /* 0x000fea0003800000 */
[----:B01----:R-:W0:Y:S01]  /*7d50*/  LDC.64 R4, c[0x0][0x228] ;  /* 0x00008a00ff047b82 */ /* 0x003e220000000a00 */
[C---:B------:R-:W-:Y:S02]  /*7d60*/  VIADD R3, R2.reuse, UR6 ;  /* 0x0000000602037c36 */ /* 0x040fe40008000000 */
[----:B------:R-:W-:Y:S02]  /*7d70*/  VIADD R2, R2, 0x80 ;  /* 0x0000008002027836 */ /* 0x000fe40000000000 */
[----:B0-----:R-:W-:-:S05]  /*7d80*/  IMAD.WIDE.U32 R4, R3, 0x8, R4 ;  /* 0x0000000803047825 */ /* 0x001fca00078e0004 */
[----:B------:R2:W-:Y:S02]  /*7d90*/  STG.E.64 desc[UR8][R4.64], R20 ;  /* 0x0000001404007986 */ /* 0x0005e4000c101b08 */
.L_x_64261:
[----:B------:R-:W-:-:S13]  /*7da0*/  ISETP.GE.AND P0, PT, R2, UR4, PT ;  /* 0x0000000402007c0c */ /* 0x000fda000bf06270 */
[----:B------:R-:W-:Y:S05]  /*7db0*/  @P0 BREAK B1 ;  /* 0x0000000000010942 */ /* 0x000fea0003800000 */
[----:B------:R-:W-:Y:S05]  /*7dc0*/  @P0 BRA `(.L_x_64263) ;  /* 0x0000000000300947 */ /* 0x000fea0003800000 */
[----:B012---:R-:W0:Y:S01]  /*7dd0*/  LDC.64 R4, c[0x0][0x228] ;  /* 0x00008a00ff047b82 */ /* 0x007e220000000a00 */
[C---:B------:R-:W-:Y:S02]  /*7de0*/  VIADD R3, R2.reuse, UR6 ;  /* 0x0000000602037c36 */ /* 0x040fe40008000000 */
[----:B------:R-:W-:Y:S02]  /*7df0*/  VIADD R2, R2, 0x80 ;  /* 0x0000008002027836 */ /* 0x000fe40000000000 */
[----:B0-----:R-:W-:-:S05]  /*7e00*/  IMAD.WIDE.U32 R4, R3, 0x8, R4 ;  /* 0x0000000803047825 */ /* 0x001fca00078e0004 */
[----:B------:R2:W-:Y:S02]  /*7e10*/  STG.E.64 desc[UR8][R4.64], R22 ;  /* 0x0000001604007986 */ /* 0x0005e4000c101b08 */
.L_x_64262:
[----:B------:R-:W-:Y:S05]  /*7e20*/  BSYNC B1 ;  /* 0x0000000000017941 */ /* 0x000fea0003800000 */
.L_x_64258:
[----:B------:R-:W-:-:S13]  /*7e30*/  ISETP.GE.AND P0, PT, R2, UR4, PT ;  /* 0x0000000402007c0c */ /* 0x000fda000bf06270 */
[----:B012---:R-:W0:Y:S01]  /*7e40*/  @!P0 LDC.64 R4, c[0x0][0x228] ;  /* 0x00008a00ff048b82 */ /* 0x007e220000000a00 */
[C---:B------:R-:W-:Y:S02]  /*7e50*/  @!P0 VIADD R3, R2.reuse, UR6 ;  /* 0x0000000602038c36 */ /* 0x040fe40008000000 */
[----:B------:R-:W-:Y:S02]  /*7e60*/  @!P0 VIADD R2, R2, 0x80 ;  /* 0x0000008002028836 */ /* 0x000fe40000000000 */
[----:B0-----:R-:W-:-:S05]  /*7e70*/  @!P0 IMAD.WIDE.U32 R4, R3, 0x8, R4 ;  /* 0x0000000803048825 */ /* 0x001fca00078e0004 */
[----:B------:R3:W-:Y:S02]  /*7e80*/  @!P0 STG.E.64 desc[UR8][R4.64], R16 ;  /* 0x0000001004008986 */ /* 0x0007e4000c101b08 */
.L_x_64263:
[----:B------:R-:W-:Y:S05]  /*7e90*/  BSYNC B0 ;  /* 0x0000000000007941 */ /* 0x000fea0003800000 */
.L_x_64257:
[----:B------:R-:W-:Y:S05]  /*7ea0*/  WARPSYNC.ALL ;  /* 0x0000000000007948 */ /* 0x000fea0003800000 */
[----:B------:R-:W-:-:S13]  /*7eb0*/  ISETP.GE.AND P0, PT, R2, UR4, PT ;  /* 0x0000000402007c0c */ /* 0x000fda000bf06270 */
[----:B------:R-:W-:Y:S05]  /*7ec0*/  @P0 EXIT ;  /* 0x000000000000094d */ /* 0x000fea0003800000 */
[----:B0123--:R-:W0:Y:S01]  /*7ed0*/  LDC.64 R4, c[0x0][0x228] ;  /* 0x00008a00ff047b82 */ /* 0x00fe220000000a00 */
[----:B------:R-:W-:-:S04]  /*7ee0*/  VIADD R3, R2, UR6 ;  /* 0x0000000602037c36 */ /* 0x000fc80008000000 */
[----:B0-----:R-:W-:-:S05]  /*7ef0*/  IMAD.WIDE.U32 R2, R3, 0x8, R4 ;  /* 0x0000000803027825 */ /* 0x001fca00078e0004 */
[----:B------:R-:W-:Y:S01]  /*7f00*/  STG.E.64 desc[UR8][R2.64], R14 ;  /* 0x0000000e02007986 */ /* 0x000fe2000c101b08 */
[----:B------:R-:W-:Y:S05]  /*7f10*/  EXIT ;  /* 0x000000000000794d */ /* 0x000fea0003800000 */
.L_x_64264:
        /* <DEDUP_REMOVED lines=14> */
.L_x_71957:


//--------------------- .text._ZN2at6native29vectorized_elementwise_kernelILi4EZNS0_50_GLOBAL__N__2680c7bb_12_PowKernel_cu_7dd49032_316822pow_scalar_tensor_implIlEEvRNS_18TensorIteratorBaseET_EUllE_St5arrayIPcLm2EEEEviT0_T1_ --------------------------
	.section	.text._ZN2at6native29vectorized_elementwise_kernelILi4EZNS0_50_GLOBAL__N__2680c7bb_12_PowKernel_cu_7dd49032_316822pow_scalar_tensor_implIlEEvRNS_18TensorIteratorBaseET_EUllE_St5arrayIPcLm2EEEEviT0_T1_,"ax",@progbits
	.align	128
        .global         _ZN2at6native29vectorized_elementwise_kernelILi4EZNS0_50_GLOBAL__N__2680c7bb_12_PowKernel_cu_7dd49032_316822pow_scalar_tensor_implIlEEvRNS_18TensorIteratorBaseET_EUllE_St5arrayIPcLm2EEEEviT0_T1_
        .type           _ZN2at6native29vectorized_elementwise_kernelILi4EZNS0_50_GLOBAL__N__2680c7bb_12_PowKernel_cu_7dd49032_316822pow_scalar_tensor_implIlEEvRNS_18TensorIteratorBaseET_EUllE_St5arrayIPcLm2EEEEviT0_T1_,@function
        .size           _ZN2at6native29vectorized_elementwise_kernelILi4EZNS0_50_GLOBAL__N__2680c7bb_12_PowKernel_cu_7dd49032_316822pow_scalar_tensor_implIlEEvRNS_18TensorIteratorBaseET_EUllE_St5arrayIPcLm2EEEEviT0_T1_,(.L_x_71958 - _ZN2at6native29vectorized_elementwise_kernelILi4EZNS0_50_GLOBAL__N__2680c7bb_12_PowKernel_cu_7dd49032_316822pow_scalar_tensor_implIlEEvRNS_18TensorIteratorBaseET_EUllE_St5arrayIPcLm2EEEEviT0_T1_)
        .other          _ZN2at6native29vectorized_elementwise_kernelILi4EZNS0_50_GLOBAL__N__2680c7bb_12_PowKernel_cu_7dd49032_316822pow_scalar_tensor_implIlEEvRNS_18TensorIteratorBaseET_EUllE_St5arrayIPcLm2EEEEviT0_T1_,@"STO_CUDA_ENTRY STV_DEFAULT"
_ZN2at6native29vectorized_elementwise_kernelILi4EZNS0_50_GLOBAL__N__2680c7bb_12_PowKernel_cu_7dd49032_316822pow_scalar_tensor_implIlEEvRNS_18TensorIteratorBaseET_EUllE_St5arrayIPcLm2EEEEviT0_T1_:
.text._ZN2at6native29vectorized_elementwise_kernelILi4EZNS0_50_GLOBAL__N__2680c7bb_12_PowKernel_cu_7dd49032_316822pow_scalar_tensor_implIlEEvRNS_18TensorIteratorBaseET_EUllE_St5arrayIPcLm2EEEEviT0_T1_:
        /* <DEDUP_REMOVED lines=60> */
.L_x_64273:
        /* <DEDUP_REMOVED lines=25> */
.L_x_64272:
[----:B------:R-:W-:Y:S05]  /*0550*/  BSYNC B2 ;  /* 0x0000000000027941 */ /* 0x000fea0003800000 */
.L_x_64271:
[----:B------:R-:W-:Y:S05]  /*0560*/  BRA `(.L_x_64274) ;  /* 0x0000000000187947 */ /* 0x000fea0003800000 */
.L_x_64270:
[----:B------:R-:W-:Y:S01]  /*0570*/  LOP3.LUT R4, R4, 0x1, RZ, 0xc0, !PT ;  /* 0x0000000104047812 */ /* 0x000fe200078ec0ff */
[----:B------:R-:W-:-:S03]  /*0580*/  IMAD.MOV.U32 R26, RZ, RZ, 0x1 ;  /* 0x00000001ff1a7424 */ /* 0x000fc600078e00ff */
[----:B------:R-:W-:-:S04]  /*0590*/  ISETP.NE.U32.AND P0, PT, R4, 0x1, PT ;  /* 0x000000010400780c */ /* 0x000fc80003f05070 */
[----:B------:R-:W-:-:S04]  /*05a0*/  ISETP.NE.U32.AND.EX P0, PT, RZ, RZ, PT, P0 ;  /* 0x000000ffff00720c */ /* 0x000fc80003f05100 */
[----:B------:R-:W-:Y:S02]  /*05b0*/  SEL R26, R26, 0xffffffff, P0 ;  /* 0xffffffff1a1a7807 */ /* 0x000fe40000000000 */
[----:B------:R-:W-:-:S07]  /*05c0*/  SEL R25, RZ, 0xffffffff, P0 ;  /* 0xffffffffff197807 */ /* 0x000fce0000000000 */
.L_x_64274:
[----:B------:R-:W-:Y:S05]  /*05d0*/  BSYNC B1 ;  /* 0x0000000000017941 */ /* 0x000fea0003800000 */
.L_x_64269:
        /* <DEDUP_REMOVED lines=28> */
.L_x_64279:
        /* <DEDUP_REMOVED lines=23> */
.L_x_64278:
[----:B------:R-:W-:Y:S05]  /*0910*/  BSYNC B2 ;  /* 0x0000000000027941 */ /* 0x000fea0003800000 */
.L_x_64277:
[----:B------:R-:W-:Y:S05]  /*0920*/  BRA `(.L_x_64280) ;  /* 0x0000000000187947 */ /* 0x000fea0003800000 */
.L_x_64276:
[----:B------:R-:W-:Y:S01]  /*0930*/  LOP3.LUT R6, R6, 0x1, RZ, 0xc0, !PT ;  /* 0x0000000106067812 */ /* 0x000fe200078ec0ff */
[----:B------:R-:W-:-:S03]  /*0940*/  IMAD.MOV.U32 R4, RZ, RZ, 0x1 ;  /* 0x00000001ff047424 */ /* 0x000fc600078e00ff */
[----:B------:R-:W-:-:S04]  /*0950*/  ISETP.NE.U32.AND P0, PT, R6, 0x1, PT ;  /* 0x000000010600780c */ /* 0x000fc80003f05070 */
[----:B------:R-:W-:-:S04]  /*0960*/  ISETP.NE.U32.AND.EX P0, PT, RZ, RZ, PT, P0 ;  /* 0x000000ffff00720c */ /* 0x000fc80003f05100 */
[----:B------:R-:W-:Y:S02]  /*0970*/  SEL R4, R4, 0xffffffff, P0 ;  /* 0xffffffff04047807 */ /* 0x000fe40000000000 */
[----:B------:R-:W-:-:S07]  /*0980*/  SEL R5, RZ, 0xffffffff, P0 ;  /* 0xffffffffff057807 */ /* 0x000fce0000000000 */
.L_x_64280:
[----:B------:R-:W-:Y:S05]  /*0990*/  BSYNC B1 ;  /* 0x0000000000017941 */ /* 0x000fea0003800000 */
.L_x_64275:
        /* <DEDUP_REMOVED lines=28> */
.L_x_64285:
        /* <DEDUP_REMOVED lines=23> */
.L_x_64284:
[----:B------:R-:W-:Y:S05]  /*0cd0*/  BSYNC B2 ;  /* 0x0000000000027941 */ /* 0x000fea0003800000 */
.L_x_64283:
[----:B------:R-:W-:Y:S05]  /*0ce0*/  BRA `(.L_x_64286) ;  /* 0x0000000000187947 */ /* 0x000fea0003800000 */
.L_x_64282:
[----:B------:R-:W-:Y:S01]  /*0cf0*/  LOP3.LUT R12, R12, 0x1, RZ, 0xc0, !PT ;  /* 0x000000010c0c7812 */ /* 0x000fe200078ec0ff */
[----:B------:R-:W-:-:S03]  /*0d00*/  IMAD.MOV.U32 R2, RZ, RZ, 0x1 ;  /* 0x00000001ff027424 */ /* 0x000fc600078e00ff */
[----:B------:R-:W-:-:S04]  /*0d10*/  ISETP.NE.U32.AND P0, PT, R12, 0x1, PT ;  /* 0x000000010c00780c */ /* 0x000fc80003f05070 */
[----:B------:R-:W-:-:S04]  /*0d20*/  ISETP.NE.U32.AND.EX P0, PT, RZ, RZ, PT, P0 ;  /* 0x000000ffff00720c */ /* 0x000fc80003f05100 */
[----:B------:R-:W-:Y:S02]  /*0d30*/  SEL R2, R2, 0xffffffff, P0 ;  /* 0xffffffff02027807 */ /* 0x000fe40000000000 */
[----:B------:R-:W-:-:S07]  /*0d40*/  SEL R3, RZ, 0xffffffff, P0 ;  /* 0xffffffffff037807 */ /* 0x000fce0000000000 */
.L_x_64286:
[----:B------:R-:W-:Y:S05]  /*0d50*/  BSYNC B1 ;  /* 0x0000000000017941 */ /* 0x000fea0003800000 */
.L_x_64281:
        /* <DEDUP_REMOVED lines=28> */
.L_x_64291:
        /* <DEDUP_REMOVED lines=22> */
.L_x_64290:
[----:B------:R-:W-:Y:S05]  /*1080*/  BSYNC B2 ;  /* 0x0000000000027941 */ /* 0x000fea0003800000 */
.L_x_64289:
[----:B------:R-:W-:Y:S05]  /*1090*/  BRA `(.L_x_64292) ;  /* 0x0000000000187947 */ /* 0x000fea0003800000 */
.L_x_64288:
[----:B------:R-:W-:Y:S01]  /*10a0*/  LOP3.LUT R14, R14, 0x1, RZ, 0xc0, !PT ;  /* 0x000000010e0e7812 */ /* 0x000fe200078ec0ff */
[----:B------:R-:W-:-:S03]  /*10b0*/  IMAD.MOV.U32 R28, RZ, RZ, 0x1 ;  /* 0x00000001ff1c7424 */ /* 0x000fc600078e00ff */
[----:B------:R-:W-:-:S04]  /*10c0*/  ISETP.NE.U32.AND P0, PT, R14, 0x1, PT ;  /* 0x000000010e00780c */ /* 0x000fc80003f05070 */
[----:B------:R-:W-:-:S04]  /*10d0*/  ISETP.NE.U32.AND.EX P0, PT, RZ, RZ, PT, P0 ;  /* 0x000000ffff00720c */ /* 0x000fc80003f05100 */
[----:B------:R-:W-:Y:S02]  /*10e0*/  SEL R28, R28, 0xffffffff, P0 ;  /* 0xffffffff1c1c7807 */ /* 0x000fe40000000000 */
[----:B------:R-:W-:-:S07]  /*10f0*/  SEL R12, RZ, 0xffffffff, P0 ;  /* 0xffffffffff0c7807 */ /* 0x000fce0000000000 */
.L_x_64292:
[----:B------:R-:W-:Y:S05]  /*1100*/  BSYNC B1 ;  /* 0x0000000000017941 */ /* 0x000fea0003800000 */
.L_x_64287:
        /* <DEDUP_REMOVED lines=28> */
.L_x_64297:
        /* <DEDUP_REMOVED lines=23> */
.L_x_64296:
[----:B------:R-:W-:Y:S05]  /*1440*/  BSYNC B2 ;  /* 0x0000000000027941 */ /* 0x000fea0003800000 */
.L_x_64295:
[----:B------:R-:W-:Y:S05]  /*1450*/  BRA `(.L_x_64298) ;  /* 0x0000000000187947 */ /* 0x000fea0003800000 */
.L_x_64294:
[----:B------:R-:W-:Y:S01]  /*1460*/  LOP3.LUT R8, R8, 0x1, RZ, 0xc0, !PT ;  /* 0x0000000108087812 */ /* 0x000fe200078ec0ff */
[----:B------:R-:W-:-:S03]  /*1470*/  IMAD.MOV.U32 R22, RZ, RZ, 0x1 ;  /* 0x00000001ff167424 */ /* 0x000fc600078e00ff */
[----:B------:R-:W-:-:S04]  /*1480*/  ISETP.NE.U32.AND P0, PT, R8, 0x1, PT ;  /* 0x000000010800780c */ /* 0x000fc80003f05070 */
[----:B------:R-:W-:-:S04]  /*1490*/  ISETP.NE.U32.AND.EX P0, PT, RZ, RZ, PT, P0 ;  /* 0x000000ffff00720c */ /* 0x000fc80003f05100 */
[----:B------:R-:W-:Y:S02]  /*14a0*/  SEL R22, R22, 0xffffffff, P0 ;  /* 0xffffffff16167807 */ /* 0x000fe40000000000 */
[----:B------:R-:W-:-:S07]  /*14b0*/  SEL R23, RZ, 0xffffffff, P0 ;  /* 0xffffffffff177807 */ /* 0x000fce0000000000 */
.L_x_64298:
[----:B------:R-:W-:Y:S05]  /*14c0*/  BSYNC B1 ;  /* 0x0000000000017941 */ /* 0x000fea0003800000 */
.L_x_64293:
        /* <DEDUP_REMOVED lines=28> */
.L_x_64303:
        /* <DEDUP_REMOVED lines=23> */
.L_x_64302:
[----:B------:R-:W-:Y:S05]  /*1800*/  BSYNC B2 ;  /* 0x0000000000027941 */ /* 0x000fea0003800000 */
.L_x_64301:
[----:B------:R-:W-:Y:S05]  /*1810*/  BRA `(.L_x_64304) ;  /* 0x0000000000187947 */ /* 0x000fea0003800000 */
.L_x_64300:
[----:B------:R-:W-:Y:S01]  /*1820*/  LOP3.LUT R10, R10, 0x1, RZ, 0xc0, !PT ;  /* 0x000000010a0a7812 */ /* 0x000fe200078ec0ff */
[----:B------:R-:W-:-:S03]  /*1830*/  IMAD.MOV.U32 R6, RZ, RZ, 0x1 ;  /* 0x00000001ff067424 */ /* 0x000fc600078e00ff */
[----:B------:R-:W-:-:S04]  /*1840*/  ISETP.NE.U32.AND P0, PT, R10, 0x1, PT ;  /* 0x000000010a00780c */ /* 0x000fc80003f05070 */
[----:B------:R-:W-:-:S04]  /*1850*/  ISETP.NE.U32.AND.EX P0, PT, RZ, RZ, PT, P0 ;  /* 0x000000ffff00720c */ /* 0x000fc80003f05100 */
[----:B------:R-:W-:Y:S02]  /*1860*/  SEL R6, R6, 0xffffffff, P0 ;  /* 0xffffffff06067807 */ /* 0x000fe40000000000 */
[----:B------:R-:W-:-:S07]  /*1870*/  SEL R7, RZ, 0xffffffff, P0 ;  /* 0xffffffffff077807 */ /* 0x000fce0000000000 */
.L_x_64304:
[----:B------:R-:W-:Y:S05]  /*1880*/  BSYNC B1 ;  /* 0x0000000000017941 */ /* 0x000fea0003800000 */
.L_x_64299:
        /* <DEDUP_REMOVED lines=29> */
.L_x_64309:
        /* <DEDUP_REMOVED lines=25> */
.L_x_64308:
[----:B------:R-:W-:Y:S05]  /*1bf0*/  BSYNC B2 ;  /* 0x0000000000027941 */ /* 0x000fea0003800000 */
.L_x_64307:
[----:B------:R-:W-:Y:S05]  /*1c00*/  BRA `(.L_x_64310) ;  /* 0x0000000000187947 */ /* 0x000fea0003800000 */
.L_x_64306:
[----:B------:R-:W-:Y:S01]  /*1c10*/  LOP3.LUT R16, R16, 0x1, RZ, 0xc0, !PT ;  /* 0x0000000110107812 */ /* 0x000fe200078ec0ff */
[----:B------:R-:W-:-:S03]  /*1c20*/  IMAD.MOV.U32 R24, RZ, RZ, 0x1 ;  /* 0x00000001ff187424 */ /* 0x000fc600078e00ff */
[----:B------:R-:W-:-:S04]  /*1c30*/  ISETP.NE.U32.AND P0, PT, R16, 0x1, PT ;  /* 0x000000011000780c */ /* 0x000fc80003f05070 */
[----:B------:R-:W-:-:S04]  /*1c40*/  ISETP.NE.U32.AND.EX P0, PT, RZ, RZ, PT, P0 ;  /* 0x000000ffff00720c */ /* 0x000fc80003f05100 */
[----:B------:R-:W-:Y:S02]  /*1c50*/  SEL R24, R24, 0xffffffff, P0 ;  /* 0xffffffff18187807 */ /* 0x000fe40000000000 */
[----:B------:R-:W-:-:S07]  /*1c60*/  SEL R19, RZ, 0xffffffff, P0 ;  /* 0xffffffffff137807 */ /* 0x000fce0000000000 */
.L_x_64310:
[----:B------:R-:W-:Y:S05]  /*1c70*/  BSYNC B1 ;  /* 0x0000000000017941 */ /* 0x000fea0003800000 */
.L_x_64305:
        /* <DEDUP_REMOVED lines=28> */
.L_x_64315:
        /* <DEDUP_REMOVED lines=23> */
.L_x_64314:
[----:B------:R-:W-:Y:S05]  /*1fb0*/  BSYNC B2 ;  /* 0x0000000000027941 */ /* 0x000fea0003800000 */
.L_x_64313:
[----:B------:R-:W-:Y:S05]  /*1fc0*/  BRA `(.L_x_64316) ;  /* 0x0000000000187947 */ /* 0x000fea0003800000 */
.L_x_64312:
[----:B------:R-:W-:Y:S01]  /*1fd0*/  LOP3.LUT R18, R18, 0x1, RZ, 0xc0, !PT ;  /* 0x0000000112127812 */ /* 0x000fe200078ec0ff */
[----:B------:R-:W-:-:S03]  /*1fe0*/  IMAD.MOV.U32 R16, RZ, RZ, 0x1 ;  /* 0x00000001ff107424 */ /* 0x000fc600078e00ff */
[----:B------:R-:W-:-:S04]  /*1ff0*/  ISETP.NE.U32.AND P0, PT, R18, 0x1, PT ;  /* 0x000000011200780c */ /* 0x000fc80003f05070 */
[----:B------:R-:W-:-:S04]  /*2000*/  ISETP.NE.U32.AND.EX P0, PT, RZ, RZ, PT, P0 ;  /* 0x000000ffff00720c */ /* 0x000fc80003f05100 */
[----:B------:R-:W-:Y:S02]  /*2010*/  SEL R16, R16, 0xffffffff, P0 ;  /* 0xffffffff10107807 */ /* 0x000fe40000000000 */
[----:B------:R-:W-:-:S07]  /*2020*/  SEL R17, RZ, 0xffffffff, P0 ;  /* 0xffffffffff117807 */ /* 0x000fce0000000000 */
.L_x_64316:
[----:B------:R-:W-:Y:S05]  /*2030*/  BSYNC B1 ;  /* 0x0000000000017941 */ /* 0x000fea0003800000 */
.L_x_64311:
[----:B------:R-:W-:Y:S05]  /*2040*/  BRA `(.L_x_64317) ;  /* 0x0000001c00b87947 */ /* 0x000fea0003800000 */
.L_x_64268:
        /* <DEDUP_REMOVED lines=30> */
.L_x_64322:
        /* <DEDUP_REMOVED lines=23> */
.L_x_64321:
[----:B------:R-:W-:Y:S05]  /*23a0*/  BSYNC B2 ;  /* 0x0000000000027941 */ /* 0x000fea0003800000 */
.L_x_64320:
[----:B------:R-:W-:Y:S05]  /*23b0*/  BRA `(.L_x_64323) ;  /* 0x00000000000c7947 */ /* 0x000fea0003800000 */
.L_x_64319:
[----:B------:R-:W-:Y:S01]  /*23c0*/  UMOV UR4, URZ ;  /* 0x0000003f00047c82 */ /* 0x000fe20008000000 */
[----:B------:R-:W-:Y:S02]  /*23d0*/  IMAD.MOV.U32 R25, RZ, RZ, RZ ;  /* 0x000000ffff197224 */ /* 0x000fe400078e00ff */
[----:B------:R-:W-:-:S07]  /*23e0*/  IMAD.U32 R26, RZ, RZ, UR4 ;  /* 0x00000004ff1a7e24 */ /* 0x000fce000f8e00ff */
.L_x_64323:
[----:B------:R-:W-:Y:S05]  /*23f0*/  BSYNC B1 ;  /* 0x0000000000017941 */ /* 0x000fea0003800000 */
.L_x_64318:
        /* <DEDUP_REMOVED lines=29> */
.L_x_64328:
        /* <DEDUP_REMOVED lines=22> */
.L_x_64327:
[----:B------:R-:W-:Y:S05]  /*2730*/  BSYNC B2 ;  /* 0x0000000000027941 */ /* 0x000fea0003800000 */
.L_x_64326:
[----:B------:R-:W-:Y:S05]  /*2740*/  BRA `(.L_x_64329) ;  /* 0x00000000000c7947 */ /* 0x000fea0003800000 */
.L_x_64325:
[----:B------:R-:W-:Y:S01]  /*2750*/  UMOV UR4, URZ ;  /* 0x0000003f00047c82 */ /* 0x000fe20008000000 */
[----:B------:R-:W-:Y:S02]  /*2760*/  IMAD.MOV.U32 R5, RZ, RZ, RZ ;  /* 0x000000ffff057224 */ /* 0x000fe400078e00ff */
[----:B------:R-:W-:-:S07]  /*2770*/  IMAD.U32 R4, RZ, RZ, UR4 ;  /* 0x00000004ff047e24 */ /* 0x000fce000f8e00ff */
.L_x_64329:
[----:B------:R-:W-:Y:S05]  /*2780*/  BSYNC B1 ;  /* 0x0000000000017941 */ /* 0x000fea0003800000 */
.L_x_64324:
        /* <DEDUP_REMOVED lines=29> */
.L_x_64334:
        /* <DEDUP_REMOVED lines=22> */
.L_x_64333:
[----:B------:R-:W-:Y:S05]  /*2ac0*/  BSYNC B2 ;  /* 0x0000000000027941 */ /* 0x000fea0003800000 */
.L_x_64332:
[----:B------:R-:W-:Y:S05]  /*2ad0*/  BRA `(.L_x_64335) ;  /* 0x00000000000c7947 */ /* 0x000fea0003800000 */
.L_x_64331:
[----:B------:R-:W-:Y:S01]  /*2ae0*/  UMOV UR4, URZ ;  /* 0x0000003f00047c82 */ /* 0x000fe20008000000 */
[----:B------:R-:W-:Y:S02]  /*2af0*/  IMAD.MOV.U32 R3, RZ, RZ, RZ ;  /* 0x000000ffff037224 */ /* 0x000fe400078e00ff */
[----:B------:R-:W-:-:S07]  /*2b00*/  IMAD.U32 R2, RZ, RZ, UR4 ;  /* 0x00000004ff027e24 */ /* 0x000fce000f8e00ff */
.L_x_64335:
[----:B------:R-:W-:Y:S05]  /*2b10*/  BSYNC B1 ;  /* 0x0000000000017941 */ /* 0x000fea0003800000 */
.L_x_64330:
        /* <DEDUP_REMOVED lines=29> */
.L_x_64340:
        /* <DEDUP_REMOVED lines=22> */
.L_x_64339:
[----:B------:R-:W-:Y:S05]  /*2e50*/  BSYNC B2 ;  /* 0x0000000000027941 */ /* 0x000fea0003800000 */
.L_x_64338:
[----:B------:R-:W-:Y:S05]  /*2e60*/  BRA `(.L_x_64341) ;  /* 0x00000000000c7947 */ /* 0x000fea0003800000 */
.L_x_64337:
[----:B------:R-:W-:Y:S01]  /*2e70*/  UMOV UR4, URZ ;  /* 0x0000003f00047c82 */ /* 0x000fe20008000000 */
[----:B------:R-:W-:Y:S02]  /*2e80*/  IMAD.MOV.U32 R12, RZ, RZ, RZ ;  /* 0x000000ffff0c7224 */ /* 0x000fe400078e00ff */
[----:B------:R-:W-:-:S07]  /*2e90*/  IMAD.U32 R28, RZ, RZ, UR4 ;  /* 0x00000004ff1c7e24 */ /* 0x000fce000f8e00ff */
.L_x_64341:
[----:B------:R-:W-:Y:S05]  /*2ea0*/  BSYNC B1 ;  /* 0x0000000000017941 */ /* 0x000fea0003800000 */
.L_x_64336:
        /* <DEDUP_REMOVED lines=29> */
.L_x_64346:
        /* <DEDUP_REMOVED lines=22> */
.L_x_64345:
[----:B------:R-:W-:Y:S05]  /*31e0*/  BSYNC B2 ;  /* 0x0000000000027941 */ /* 0x000fea0003800000 */
.L_x_64344:
[----:B------:R-:W-:Y:S05]  /*31f0*/  BRA `(.L_x_64347) ;  /* 0x00000000000c7947 */ /* 0x000fea0003800000 */
.L_x_64343:
[----:B------:R-:W-:Y:S01]  /*3200*/  UMOV UR4, URZ ;  /* 0x0000003f00047c82 */ /* 0x000fe20008000000 */
[----:B------:R-:W-:Y:S02]  /*3210*/  IMAD.MOV.U32 R23, RZ, RZ, RZ ;  /* 0x000000ffff177224 */ /* 0x000fe400078e00ff */
[----:B------:R-:W-:-:S07]  /*3220*/  IMAD.U32 R22, RZ, RZ, UR4 ;  /* 0x00000004ff167e24 */ /* 0x000fce000f8e00ff */
.L_x_64347:
[----:B------:R-:W-:Y:S05]  /*3230*/  BSYNC B1 ;  /* 0x0000000000017941 */ /* 0x000fea0003800000 */
.L_x_64342:
        /* <DEDUP_REMOVED lines=29> */
.L_x_64352:
        /* <DEDUP_REMOVED lines=22> */
.L_x_64351:
[----:B------:R-:W-:Y:S05]  /*3570*/  BSYNC B2 ;  /* 0x0000000000027941 */ /* 0x000fea0003800000 */
.L_x_64350:
[----:B------:R-:W-:Y:S05]  /*3580*/  BRA `(.L_x_64353) ;  /* 0x00000000000c7947 */ /* 0x000fea0003800000 */
.L_x_64349:
[----:B------:R-:W-:Y:S01]  /*3590*/  UMOV UR4, URZ ;  /* 0x0000003f00047c82 */ /* 0x000fe20008000000 */
[----:B------:R-:W-:Y:S02]  /*35a0*/  IMAD.MOV.U32 R7, RZ, RZ, RZ ;  /* 0x000000ffff077224 */ /* 0x000fe400078e00ff */
[----:B------:R-:W-:-:S07]  /*35b0*/  IMAD.U32 R6, RZ, RZ, UR4 ;  /* 0x00000004ff067e24 */ /* 0x000fce000f8e00ff */
.L_x_64353:
[----:B------:R-:W-:Y:S05]  /*35c0*/  BSYNC B1 ;  /* 0x0000000000017941 */ /* 0x000fea0003800000 */
.L_x_64348:
        /* <DEDUP_REMOVED lines=30> */
.L_x_64358:
        /* <DEDUP_REMOVED lines=23> */
.L_x_64357:
[----:B------:R-:W-:Y:S05]  /*3920*/  BSYNC B2 ;  /* 0x0000000000027941 */ /* 0x000fea0003800000 */
.L_x_64356:
[----:B------:R-:W-:Y:S05]  /*3930*/  BRA `(.L_x_64359) ;  /* 0x00000000000c7947 */ /* 0x000fea0003800000 */
.L_x_64355:
[----:B------:R-:W-:Y:S01]  /*3940*/  UMOV UR4, URZ ;  /* 0x0000003f00047c82 */ /* 0x000fe20008000000 */
[----:B------:R-:W-:Y:S02]  /*3950*/  IMAD.MOV.U32 R19, RZ, RZ, RZ ;  /* 0x000000ffff137224 */ /* 0x000fe400078e00ff */
[----:B------:R-:W-:-:S07]  /*3960*/  IMAD.U32 R24, RZ, RZ, UR4 ;  /* 0x00000004ff187e24 */ /* 0x000fce000f8e00ff */
.L_x_64359:
[----:B------:R-:W-:Y:S05]  /*3970*/  BSYNC B1 ;  /* 0x0000000000017941 */ /* 0x000fea0003800000 */
.L_x_64354:
        /* <DEDUP_REMOVED lines=29> */
.L_x_64363:
        /* <DEDUP_REMOVED lines=23> */
.L_x_64362:
[----:B------:R-:W-:Y:S05]  /*3cc0*/  BSYNC B1 ;  /* 0x0000000000017941 */ /* 0x000fea0003800000 */
.L_x_64361:
[----:B------:R-:W-:Y:S05]  /*3cd0*/  BRA `(.L_x_64317) ;  /* 0x0000000000947947 */ /* 0x000fea0003800000 */
.L_x_64360:
[----:B------:R-:W-:Y:S01]  /*3ce0*/  UMOV UR4, URZ ;  /* 0x0000003f00047c82 */ /* 0x000fe20008000000 */
[----:B------:R-:W-:Y:S02]  /*3cf0*/  IMAD.MOV.U32 R17, RZ, RZ, RZ ;  /* 0x000000ffff117224 */ /* 0x000fe400078e00ff */
[----:B------:R-:W-:Y:S01]  /*3d00*/  IMAD.U32 R16, RZ, RZ, UR4 ;  /* 0x00000004ff107e24 */ /* 0x000fe2000f8e00ff */
[----:B------:R-:W-:Y:S06]  /*3d10*/  BRA `(.L_x_64317) ;  /* 0x0000000000847947 */ /* 0x000fec0003800000 */
.L_x_64267:
        /* <DEDUP_REMOVED lines=33> */
.L_x_64317:
[----:B------:R-:W-:Y:S05]  /*3f30*/  BSYNC B0 ;  /* 0x0000000000007941 */ /* 0x000fea0003800000 */
.L_x_64266:
        /* <DEDUP_REMOVED lines=23> */
.L_x_64265:
        /* <DEDUP_REMOVED lines=22> */
.L_x_64365:
[----:B------:R-:W-:Y:S05]  /*4210*/  BSYNC B0 ;  /* 0x0000000000007941 */ /* 0x000fea0003800000 */
.L_x_64364:
        /* <DEDUP_REMOVED lines=15> */
.L_x_64367:
[----:B------:R-:W-:Y:S05]  /*4310*/  BSYNC B0 ;  /* 0x0000000000007941 */ /* 0x000fea0003800000 */
.L_x_64366:
        /* <DEDUP_REMOVED lines=60> */
.L_x_64377:
        /* <DEDUP_REMOVED lines=22> */
.L_x_64376:
[----:B------:R-:W-:Y:S05]  /*4840*/  BSYNC B3 ;  /* 0x0000000000037941 */ /* 0x000fea0003800000 */
.L_x_64375:
[----:B------:R-:W-:Y:S05]  /*4850*/  BRA `(.L_x_64373) ;  /* 0x0000000000187947 */ /* 0x000fea0003800000 */
.L_x_64374:
[----:B------:R-:W-:Y:S01]  /*4860*/  LOP3.LUT R6, R6, 0x1, RZ, 0xc0, !PT ;  /* 0x0000000106067812 */ /* 0x000fe200078ec0ff */
[----:B------:R-:W-:-:S03]  /*4870*/  IMAD.MOV.U32 R4, RZ, RZ, 0x1 ;  /* 0x00000001ff047424 */ /* 0x000fc600078e00ff */
[----:B------:R-:W-:-:S04]  /*4880*/  ISETP.NE.U32.AND P0, PT, R6, 0x1, PT ;  /* 0x000000010600780c */ /* 0x000fc80003f05070 */
[----:B------:R-:W-:-:S04]  /*4890*/  ISETP.NE.U32.AND.EX P0, PT, RZ, RZ, PT, P0 ;  /* 0x000000ffff00720c */ /* 0x000fc80003f05100 */
[----:B------:R-:W-:Y:S02]  /*48a0*/  SEL R4, R4, 0xffffffff, P0 ;  /* 0xffffffff04047807 */ /* 0x000fe40000000000 */
[----:B------:R-:W-:-:S07]  /*48b0*/  SEL R5, RZ, 0xffffffff, P0 ;  /* 0xffffffffff057807 */ /* 0x000fce0000000000 */
.L_x_64373:
[----:B------:R-:W-:Y:S05]  /*48c0*/  BSYNC B2 ;  /* 0x0000000000027941 */ /* 0x000fea0003800000 */
.L_x_64372:
        /* <DEDUP_REMOVED lines=31> */
.L_x_64383:
        /* <DEDUP_REMOVED lines=22> */
.L_x_64382:
[----:B------:R-:W-:Y:S05]  /*4c20*/  BSYNC B3 ;  /* 0x0000000000037941 */ /* 0x000fea0003800000 */
.L_x_64381:
[----:B------:R-:W-:Y:S05]  /*4c30*/  BRA `(.L_x_64379) ;  /* 0x0000000000187947 */ /* 0x000fea0003800000 */
.L_x_64380:
[----:B------:R-:W-:Y:S01]  /*4c40*/  LOP3.LUT R8, R8, 0x1, RZ, 0xc0, !PT ;  /* 0x0000000108087812 */ /* 0x000fe200078ec0ff */
[----:B------:R-:W-:-:S03]  /*4c50*/  IMAD.MOV.U32 R6, RZ, RZ, 0x1 ;  /* 0x00000001ff067424 */ /* 0x000fc600078e00ff */
[----:B------:R-:W-:-:S04]  /*4c60*/  ISETP.NE.U32.AND P0, PT, R8, 0x1, PT ;  /* 0x000000010800780c */ /* 0x000fc80003f05070 */
[----:B------:R-:W-:-:S04]  /*4c70*/  ISETP.NE.U32.AND.EX P0, PT, RZ, RZ, PT, P0 ;  /* 0x000000ffff00720c */ /* 0x000fc80003f05100 */
[----:B------:R-:W-:Y:S02]  /*4c80*/  SEL R6, R6, 0xffffffff, P0 ;  /* 0xffffffff06067807 */ /* 0x000fe40000000000 */
[----:B------:R-:W-:-:S07]  /*4c90*/  SEL R7, RZ, 0xffffffff, P0 ;  /* 0xffffffffff077807 */ /* 0x000fce0000000000 */
.L_x_64379:
[----:B------:R-:W-:Y:S05]  /*4ca0*/  BSYNC B2 ;  /* 0x0000000000027941 */ /* 0x000fea0003800000 */
.L_x_64378:
        /* <DEDUP_REMOVED lines=31> */
.L_x_64389:
        /* <DEDUP_REMOVED lines=22> */
.L_x_64388:
[----:B------:R-:W-:Y:S05]  /*5000*/  BSYNC B3 ;  /* 0x0000000000037941 */ /* 0x000fea0003800000 */
.L_x_64387:
[----:B------:R-:W-:Y:S05]  /*5010*/  BRA `(.L_x_64385) ;  /* 0x0000000000187947 */ /* 0x000fea0003800000 */
.L_x_64386:
[----:B------:R-:W-:Y:S01]  /*5020*/  LOP3.LUT R18, R18, 0x1, RZ, 0xc0, !PT ;  /* 0x0000000112127812 */ /* 0x000fe200078ec0ff */
[----:B------:R-:W-:-:S03]  /*5030*/  IMAD.MOV.U32 R8, RZ, RZ, 0x1 ;  /* 0x00000001ff087424 */ /* 0x000fc600078e00ff */
[----:B------:R-:W-:-:S04]  /*5040*/  ISETP.NE.U32.AND P0, PT, R18, 0x1, PT ;  /* 0x000000011200780c */ /* 0x000fc80003f05070 */
[----:B------:R-:W-:-:S04]  /*5050*/  ISETP.NE.U32.AND.EX P0, PT, RZ, RZ, PT, P0 ;  /* 0x000000ffff00720c */ /* 0x000fc80003f05100 */
[----:B------:R-:W-:Y:S02]  /*5060*/  SEL R8, R8, 0xffffffff, P0 ;  /* 0xffffffff08087807 */ /* 0x000fe40000000000 */
[----:B------:R-:W-:-:S07]  /*5070*/  SEL R9, RZ, 0xffffffff, P0 ;  /* 0xffffffffff097807 */ /* 0x000fce0000000000 */
.L_x_64385:
[----:B------:R-:W-:Y:S05]  /*5080*/  BSYNC B2 ;  /* 0x0000000000027941 */ /* 0x000fea0003800000 */
.L_x_64384:
        /* <DEDUP_REMOVED lines=31> */
.L_x_64395:
        /* <DEDUP_REMOVED lines=22> */
.L_x_64394:
[----:B------:R-:W-:Y:S05]  /*53e0*/  BSYNC B3 ;  /* 0x0000000000037941 */ /* 0x000fea0003800000 */
.L_x_64393:
[----:B------:R-:W-:Y:S05]  /*53f0*/  BRA `(.L_x_64391) ;  /* 0x0000000000187947 */ /* 0x000fea0003800000 */
.L_x_64392:
[----:B------:R-:W-:Y:S01]  /*5400*/  LOP3.LUT R20, R20, 0x1, RZ, 0xc0, !PT ;  /* 0x0000000114147812 */ /* 0x000fe200078ec0ff */
[----:B------:R-:W-:-:S03]  /*5410*/  IMAD.MOV.U32 R18, RZ, RZ, 0x1 ;  /* 0x00000001ff127424 */ /* 0x000fc600078e00ff */
[----:B------:R-:W-:-:S04]  /*5420*/  ISETP.NE.U32.AND P0, PT, R20, 0x1, PT ;  /* 0x000000011400780c */ /* 0x000fc80003f05070 */
[----:B------:R-:W-:-:S04]  /*5430*/  ISETP.NE.U32.AND.EX P0, PT, RZ, RZ, PT, P0 ;  /* 0x000000ffff00720c */ /* 0x000fc80003f05100 */
[----:B------:R-:W-:Y:S02]  /*5440*/  SEL R18, R18, 0xffffffff, P0 ;  /* 0xffffffff12127807 */ /* 0x000fe40000000000 */
[----:B------:R-:W-:-:S07]  /*5450*/  SEL R19, RZ, 0xffffffff, P0 ;  /* 0xffffffffff137807 */ /* 0x000fce0000000000 */
.L_x_64391:
[----:B------:R-:W-:Y:S05]  /*5460*/  BSYNC B2 ;  /* 0x0000000000027941 */ /* 0x000fea0003800000 */
.L_x_64390:
        /* <DEDUP_REMOVED lines=31> */
.L_x_64401:
        /* <DEDUP_REMOVED lines=22> */
.L_x_64400:
[----:B------:R-:W-:Y:S05]  /*57c0*/  BSYNC B3 ;  /* 0x0000000000037941 */ /* 0x000fea0003800000 */
.L_x_64399:
[----:B------:R-:W-:Y:S05]  /*57d0*/  BRA `(.L_x_64397) ;  /* 0x0000000000187947 */ /* 0x000fea0003800000 */
.L_x_64398:
[----:B------:R-:W-:Y:S01]  /*57e0*/  LOP3.LUT R14, R14, 0x1, RZ, 0xc0, !PT ;  /* 0x000000010e0e7812 */ /* 0x000fe200078ec0ff */
[----:B------:R-:W-:-:S03]  /*57f0*/  IMAD.MOV.U32 R20, RZ, RZ, 0x1 ;  /* 0x00000001ff147424 */ /* 0x000fc600078e00ff */
[----:B------:R-:W-:-:S04]  /*5800*/  ISETP.NE.U32.AND P0, PT, R14, 0x1, PT ;  /* 0x000000010e00780c */ /* 0x000fc80003f05070 */
[----:B------:R-:W-:-:S04]  /*5810*/  ISETP.NE.U32.AND.EX P0, PT, RZ, RZ, PT, P0 ;  /* 0x000000ffff00720c */ /* 0x000fc80003f05100 */
[----:B------:R-:W-:Y:S02]  /*5820*/  SEL R20, R20, 0xffffffff, P0 ;  /* 0xffffffff14147807 */ /* 0x000fe40000000000 */
[----:B------:R-:W-:-:S07]  /*5830*/  SEL R21, RZ, 0xffffffff, P0 ;  /* 0xffffffffff157807 */ /* 0x000fce0000000000 */
.L_x_64397:
[----:B------:R-:W-:Y:S05]  /*5840*/  BSYNC B2 ;  /* 0x0000000000027941 */ /* 0x000fea0003800000 */
.L_x_64396:
        /* <DEDUP_REMOVED lines=31> */
.L_x_64407:
        /* <DEDUP_REMOVED lines=22> */
.L_x_64406:
[----:B------:R-:W-:Y:S05]  /*5ba0*/  BSYNC B3 ;  /* 0x0000000000037941 */ /* 0x000fea0003800000 */
.L_x_64405:
[----:B------:R-:W-:Y:S05]  /*5bb0*/  BRA `(.L_x_64403) ;  /* 0x0000000000187947 */ /* 0x000fea0003800000 */
.L_x_64404:
[----:B------:R-:W-:Y:S01]  /*5bc0*/  LOP3.LUT R16, R16, 0x1, RZ, 0xc0, !PT ;  /* 0x0000000110107812 */ /* 0x000fe200078ec0ff */
[----:B------:R-:W-:-:S03]  /*5bd0*/  IMAD.MOV.U32 R22, RZ, RZ, 0x1 ;  /* 0x00000001ff167424 */ /* 0x000fc600078e00ff */
[----:B------:R-:W-:-:S04]  /*5be0*/  ISETP.NE.U32.AND P0, PT, R16, 0x1, PT ;  /* 0x000000011000780c */ /* 0x000fc80003f05070 */
[----:B------:R-:W-:-:S04]  /*5bf0*/  ISETP.NE.U32.AND.EX P0, PT, RZ, RZ, PT, P0 ;  /* 0x000000ffff00720c */ /* 0x000fc80003f05100 */
[----:B------:R-:W-:Y:S02]  /*5c00*/  SEL R22, R22, 0xffffffff, P0 ;  /* 0xffffffff16167807 */ /* 0x000fe40000000000 */
[----:B------:R-:W-:-:S07]  /*5c10*/  SEL R23, RZ, 0xffffffff, P0 ;  /* 0xffffffffff177807 */ /* 0x000fce0000000000 */
.L_x_64403:
[----:B------:R-:W-:Y:S05]  /*5c20*/  BSYNC B2 ;  /* 0x0000000000027941 */ /* 0x000fea0003800000 */
.L_x_64402:
        /* <DEDUP_REMOVED lines=31> */
.L_x_64413:
        /* <DEDUP_REMOVED lines=22> */
.L_x_64412:
[----:B------:R-:W-:Y:S05]  /*5f80*/  BSYNC B3 ;  /* 0x0000000000037941 */ /* 0x000fea0003800000 */
.L_x_64411:
[----:B------:R-:W-:Y:S05]  /*5f90*/  BRA `(.L_x_64409) ;  /* 0x0000000000187947 */ /* 0x000fea0003800000 */
.L_x_64410:
[----:B------:R-:W-:Y:S01]  /*5fa0*/  LOP3.LUT R12, R12, 0x1, RZ, 0xc0, !PT ;  /* 0x000000010c0c7812 */ /* 0x000fe200078ec0ff */
[----:B------:R-:W-:-:S03]  /*5fb0*/  IMAD.MOV.U32 R16, RZ, RZ, 0x1 ;  /* 0x00000001ff107424 */ /* 0x000fc600078e00ff */
[----:B------:R-:W-:-:S04]  /*5fc0*/  ISETP.NE.U32.AND P0, PT, R12, 0x1, PT ;  /* 0x000000010c00780c */ /* 0x000fc80003f05070 */
[----:B------:R-:W-:-:S04]  /*5fd0*/  ISETP.NE.U32.AND.EX P0, PT, RZ, RZ, PT, P0 ;  /* 0x000000ffff00720c */ /* 0x000fc80003f05100 */
[----:B------:R-:W-:Y:S02]  /*5fe0*/  SEL R16, R16, 0xffffffff, P0 ;  /* 0xffffffff10107807 */ /* 0x000fe40000000000 */
[----:B------:R-:W-:-:S07]  /*5ff0*/  SEL R17, RZ, 0xffffffff, P0 ;  /* 0xffffffffff117807 */ /* 0x000fce0000000000 */
.L_x_64409:
[----:B------:R-:W-:Y:S05]  /*6000*/  BSYNC B2 ;  /* 0x0000000000027941 */ /* 0x000fea0003800000 */
.L_x_64408:
        /* <DEDUP_REMOVED lines=30> */
.L_x_64418:
        /* <DEDUP_REMOVED lines=24> */
.L_x_64417:
[----:B------:R-:W-:Y:S05]  /*6370*/  BSYNC B2 ;  /* 0x0000000000027941 */ /* 0x000fea0003800000 */
.L_x_64416:
[----:B------:R-:W-:Y:S05]  /*6380*/  BRA `(.L_x_64414) ;  /* 0x0000001400247947 */ /* 0x000fea0003800000 */
.L_x_64415:
[----:B------:R-:W-:Y:S01]  /*6390*/  LOP3.LUT R10, R10, 0x1, RZ, 0xc0, !PT ;  /* 0x000000010a0a7812 */ /* 0x000fe200078ec0ff */
[----:B------:R-:W-:-:S03]  /*63a0*/  IMAD.MOV.U32 R14, RZ, RZ, 0x1 ;  /* 0x00000001ff0e7424 */ /* 0x000fc600078e00ff */
[----:B------:R-:W-:-:S04]  /*63b0*/  ISETP.NE.U32.AND P0, PT, R10, 0x1, PT ;  /* 0x000000010a00780c */ /* 0x000fc80003f05070 */
[----:B------:R-:W-:-:S04]  /*63c0*/  ISETP.NE.U32.AND.EX P0, PT, RZ, RZ, PT, P0 ;  /* 0x000000ffff00720c */ /* 0x000fc80003f05100 */
[----:B------:R-:W-:Y:S02]  /*63d0*/  SEL R14, R14, 0xffffffff, P0 ;  /* 0xffffffff0e0e7807 */ /* 0x000fe40000000000 */
[----:B------:R-:W-:Y:S01]  /*63e0*/  SEL R15, RZ, 0xffffffff, P0 ;  /* 0xffffffffff0f7807 */ /* 0x000fe20000000000 */
[----:B------:R-:W-:Y:S06]  /*63f0*/  BRA `(.L_x_64414) ;  /* 0x0000001400087947 */ /* 0x000fec0003800000 */
.L_x_64371:
        /* <DEDUP_REMOVED lines=14> */
.L_x_64421:
        /* <DEDUP_REMOVED lines=22> */
.L_x_64420:
[----:B------:R-:W-:Y:S05]  /*6640*/  BSYNC B2 ;  /* 0x0000000000027941 */ /* 0x000fea0003800000 */
.L_x_64419:
        /* <DEDUP_REMOVED lines=17> */
.L_x_64424:
        /* <DEDUP_REMOVED lines=22> */
.L_x_64423:
[----:B------:R-:W-:Y:S05]  /*68c0*/  BSYNC B2 ;  /* 0x0000000000027941 */ /* 0x000fea0003800000 */
.L_x_64422:
        /* <DEDUP_REMOVED lines=17> */
.L_x_64427:
        /* <DEDUP_REMOVED lines=22> */
.L_x_64426:
[----:B------:R-:W-:Y:S05]  /*6b40*/  BSYNC B2 ;  /* 0x0000000000027941 */ /* 0x000fea0003800000 */
.L_x_64425:
        /* <DEDUP_REMOVED lines=17> */
.L_x_64430:
        /* <DEDUP_REMOVED lines=22> */
.L_x_64429:
[----:B------:R-:W-:Y:S05]  /*6dc0*/  BSYNC B2 ;  /* 0x0000000000027941 */ /* 0x000fea0003800000 */
.L_x_64428:
        /* <DEDUP_REMOVED lines=17> */
.L_x_64433:
        /* <DEDUP_REMOVED lines=22> */
.L_x_64432:
[----:B------:R-:W-:Y:S05]  /*7040*/  BSYNC B2 ;  /* 0x0000000000027941 */ /* 0x000fea0003800000 */
.L_x_64431:
        /* <DEDUP_REMOVED lines=17> */
.L_x_64436:
        /* <DEDUP_REMOVED lines=25> */
.L_x_64435:
[----:B------:R-:W-:Y:S05]  /*72f0*/  BSYNC B2 ;  /* 0x0000000000027941 */ /* 0x000fea0003800000 */
.L_x_64434:
        /* <DEDUP_REMOVED lines=17> */
.L_x_64439:
        /* <DEDUP_REMOVED lines=25> */
.L_x_64438:
[----:B------:R-:W-:Y:S05]  /*75a0*/  BSYNC B2 ;  /* 0x0000000000027941 */ /* 0x000fea0003800000 */
.L_x_64437:
        /* <DEDUP_REMOVED lines=13> */
.L_x_64440:
        /* <DEDUP_REMOVED lines=26> */
.L_x_64414:
[----:B------:R-:W-:Y:S05]  /*7820*/  BSYNC B0 ;  /* 0x0000000000007941 */ /* 0x000fea0003800000 */
.L_x_64370:
[----:B------:R-:W-:Y:S05]  /*7830*/  BRA `(.L_x_64441) ;  /* 0x0000000000c87947 */ /* 0x000fea0003800000 */
.L_x_64369:
        /* <DEDUP_REMOVED lines=50> */
.L_x_64441:
[----:B------:R-:W-:Y:S05]  /*7b60*/  BSYNC B1 ;  /* 0x0000000000017941 */ /* 0x000fea0003800000 */
.L_x_64368:
        /* <DEDUP_REMOVED lines=21> */
.L_x_64444:
[----:B------:R-:W-:-:S13]  /*7cc0*/  ISETP.GE.AND P0, PT, R2, UR4, PT ;  /* 0x0000000402007c0c */ /* 0x000fda000bf06270 */
[----:B------:R-:W-:Y:S05]  /*7cd0*/  @P0 BRA `(.L_x_64446) ;  /* 0x0000000000300947 */ /* 0x000fea0003800000 */
[----:B01----:R-:W0:Y:S01]  /*7ce0*/  LDC.64 R4, c[0x0][0x228] ;  /* 0x00008a00ff047b82 */ /* 0x003e220000000a00 */
[C---:B------:R-:W-:Y:S02]  /*7cf0*/  VIADD R3, R2.reuse, UR6 ;  /* 0x0000000602037c36 */ /* 0x040fe40008000000 */
[----:B------:R-:W-:Y:S02]  /*7d00*/  VIADD R2, R2, 0x80 ;  /* 0x0000008002027836 */ /* 0x000fe40000000000 */
[----:B0-----:R-:W-:-:S05]  /*7d10*/  IMAD.WIDE.U32 R4, R3, 0x8, R4 ;  /* 0x0000000803047825 */ /* 0x001fca00078e0004 */
[----:B------:R1:W-:Y:S02]  /*7d20*/  STG.E.64 desc[UR8][R4.64], R18 ;  /* 0x0000001204007986 */ /* 0x0003e4000c101b08 */
.L_x_64445:
[----:B------:R-:W-:-:S13]  /*7d30*/  ISETP.GE.AND P0, PT, R2, UR4, PT ;  /* 0x0000000402007c0c */ /* 0x000fda000bf06270 */
[----:B------:R-:W-:Y:S05]  /*7d40*/  @P0 BRA `(.L_x_64447) ;  /* 0x0000000000340947 */ /* 0x000fea0003800000 */
[----:B01----:R-:W0:Y:S01]  /*7d50*/  LDC.64 R4, c[0x0][0x228] ;  /* 0x00008a00ff047b82 */ /* 0x003e220000000a00 */
[C---:B------:R-:W-:Y:S02]  /*7d60*/  VIADD R3, R2.reuse, UR6 ;  /* 0x0000000602037c36 */ /* 0x040fe40008000000 */
[----:B------:R-:W-:Y:S02]  /*7d70*/  VIADD R2, R2, 0x80 ;  /* 0x0000008002027836 */ /* 0x000fe40000000000 */
[----:B0-----:R-:W-:-:S05]  /*7d80*/  IMAD.WIDE.U32 R4, R3, 0x8, R4 ;  /* 0x0000000803047825 */ /* 0x001fca00078e0004 */
[----:B------:R2:W-:Y:S02]  /*7d90*/  STG.E.64 desc[UR8][R4.64], R20 ;  /* 0x0000001404007986 */ /* 0x0005e4000c101b08 */
.L_x_64446:
        /* <DEDUP_REMOVED lines=8> */
.L_x_64447:
[----:B------:R-:W-:Y:S05]  /*7e20*/  BSYNC B1 ;  /* 0x0000000000017941 */ /* 0x000fea0003800000 */
.L_x_64443:
[----:B------:R-:W-:-:S13]  /*7e30*/  ISETP.GE.AND P0, PT, R2, UR4, PT ;  /* 0x0000000402007c0c */ /* 0x000fda000bf06270 */
[----:B012---:R-:W0:Y:S01]  /*7e40*/  @!P0 LDC.64 R4, c[0x0][0x228] ;  /* 0x00008a00ff048b82 */ /* 0x007e220000000a00 */
[C---:B------:R-:W-:Y:S02]  /*7e50*/  @!P0 VIADD R3, R2.reuse, UR6 ;  /* 0x0000000602038c36 */ /* 0x040fe40008000000 */
[----:B------:R-:W-:Y:S02]  /*7e60*/  @!P0 VIADD R2, R2, 0x80 ;  /* 0x0000008002028836 */ /* 0x000fe40000000000 */
[----:B0-----:R-:W-:-:S05]  /*7e70*/  @!P0 IMAD.WIDE.U32 R4, R3, 0x8, R4 ;  /* 0x0000000803048825 */ /* 0x001fca00078e0004 */
[----:B------:R3:W-:Y:S02]  /*7e80*/  @!P0 STG.E.64 desc[UR8][R4.64], R16 ;  /* 0x0000001004008986 */ /* 0x0007e4000c101b08 */
.L_x_64448:
[----:B------:R-:W-:Y:S05]  /*7e90*/  BSYNC B0 ;  /* 0x0000000000007941 */ /* 0x000fea0003800000 */
.L_x_64442:
        /* <DEDUP_REMOVED lines=8> */
.L_x_64449:
        /* <DEDUP_REMOVED lines=14> */
.L_x_71958:


//--------------------- .text._ZN2at6native29vectorized_elementwise_kernelILi8EZNS0_50_GLOBAL__N__2680c7bb_12_PowKernel_cu_7dd49032_316822pow_scalar_tensor_implIlEEvRNS_18TensorIteratorBaseET_EUllE_St5arrayIPcLm2EEEEviT0_T1_ --------------------------
	.section	.text._ZN2at6native29vectorized_elementwise_kernelILi8EZNS0_50_GLOBAL__N__2680c7bb_12_PowKernel_cu_7dd49032_316822pow_scalar_tensor_implIlEEvRNS_18TensorIteratorBaseET_EUllE_St5arrayIPcLm2EEEEviT0_T1_,"ax",@progbits
	.align	128
        .global         _ZN2at6native29vectorized_elementwise_kernelILi8EZNS0_50_GLOBAL__N__2680c7bb_12_PowKernel_cu_7dd49032_316822pow_scalar_tensor_implIlEEvRNS_18TensorIteratorBaseET_EUllE_St5arrayIPcLm2EEEEviT0_T1_
        .type           _ZN2at6native29vectorized_elementwise_kernelILi8EZNS0_50_GLOBAL__N__2680c7bb_12_PowKernel_cu_7dd49032_316822pow_scalar_tensor_implIlEEvRNS_18TensorIteratorBaseET_EUllE_St5arrayIPcLm2EEEEviT0_T1_,@function
        .size           _ZN2at6native29vectorized_elementwise_kernelILi8EZNS0_50_GLOBAL__N__2680c7bb_12_PowKernel_cu_7dd49032_316822pow_scalar_tensor_implIlEEvRNS_18TensorIteratorBaseET_EUllE_St5arrayIPcLm2EEEEviT0_T1_,(.L_x_71959 - _ZN2at6native29vectorized_elementwise_kernelILi8EZNS0_50_GLOBAL__N__2680c7bb_12_PowKernel_cu_7dd49032_316822pow_scalar_tensor_implIlEEvRNS_18TensorIteratorBaseET_EUllE_St5arrayIPcLm2EEEEviT0_T1_)
        .other          _ZN2at6native29vectorized_elementwise_kernelILi8EZNS0_50_GLOBAL__N__2680c7bb_12_PowKernel_cu_7dd49032_316822pow_scalar_tensor_implIlEEvRNS_18TensorIteratorBaseET_EUllE_St5arrayIPcLm2EEEEviT0_T1_,@"STO_CUDA_ENTRY STV_DEFAULT"
_ZN2at6native29vectorized_elementwise_kernelILi8EZNS0_50_GLOBAL__N__2680c7bb_12_PowKernel_cu_7dd49032_316822pow_scalar_tensor_implIlEEvRNS_18TensorIteratorBaseET_EUllE_St5arrayIPcLm2EEEEviT0_T1_:
.text._ZN2at6native29vectorized_elementwise_kernelILi8EZNS0_50_GLOBAL__N__2680c7bb_12_PowKernel_cu_7dd49032_316822pow_scalar_tensor_implIlEEvRNS_18TensorIteratorBaseET_EUllE_St5arrayIPcLm2EEEEviT0_T1_:
        /* <DEDUP_REMOVED lines=60> */
.L_x_64458:
        /* <DEDUP_REMOVED lines=25> */
.L_x_64457:
[----:B------:R-:W-:Y:S05]  /*0550*/  BSYNC B2 ;  /* 0x0000000000027941 */ /* 0x000fea0003800000 */
.L_x_64456:
[----:B------:R-:W-:Y:S05]  /*0560*/  BRA `(.L_x_64459) ;  /* 0x0000000000187947 */ /* 0x000fea0003800000 */
.L_x_64455:
[----:B------:R-:W-:Y:S01]  /*0570*/  LOP3.LUT R4, R4, 0x1, RZ, 0xc0, !PT ;  /* 0x0000000104047812 */ /* 0x000fe200078ec0ff */
[----:B------:R-:W-:-:S03]  /*0580*/  IMAD.MOV.U32 R26, RZ, RZ, 0x1 ;  /* 0x00000001ff1a7424 */ /* 0x000fc600078e00ff */
[----:B------:R-:W-:-:S04]  /*0590*/  ISETP.NE.U32.AND P0, PT, R4, 0x1, PT ;  /* 0x000000010400780c */ /* 0x000fc80003f05070 */
[----:B------:R-:W-:-:S04]  /*05a0*/  ISETP.NE.U32.AND.EX P0, PT, RZ, RZ, PT, P0 ;  /* 0x000000ffff00720c */ /* 0x000fc80003f05100 */
[----:B------:R-:W-:Y:S02]  /*05b0*/  SEL R26, R26, 0xffffffff, P0 ;  /* 0xffffffff1a1a7807 */ /* 0x000fe40000000000 */
[----:B------:R-:W-:-:S07]  /*05c0*/  SEL R25, RZ, 0xffffffff, P0 ;  /* 0xffffffffff197807 */ /* 0x000fce0000000000 */
.L_x_64459:
[----:B------:R-:W-:Y:S05]  /*05d0*/  BSYNC B1 ;  /* 0x0000000000017941 */ /* 0x000fea0003800000 */
.L_x_64454:
        /* <DEDUP_REMOVED lines=28> */
.L_x_64464:
        /* <DEDUP_REMOVED lines=23> */
.L_x_64463:
[----:B------:R-:W-:Y:S05]  /*0910*/  BSYNC B2 ;  /* 0x0000000000027941 */ /* 0x000fea0003800000 */
.L_x_64462:
[----:B------:R-:W-:Y:S05]  /*0920*/  BRA `(.L_x_64465) ;  /* 0x0000000000187947 */ /* 0x000fea0003800000 */
.L_x_64461:
[----:B------:R-:W-:Y:S01]  /*0930*/  LOP3.LUT R6, R6, 0x1, RZ, 0xc0, !PT ;  /* 0x0000000106067812 */ /* 0x000fe200078ec0ff */
[----:B------:R-:W-:-:S03]  /*0940*/  IMAD.MOV.U32 R4, RZ, RZ, 0x1 ;  /* 0x00000001ff047424 */ /* 0x000fc600078e00ff */
[----:B------:R-:W-:-:S04]  /*0950*/  ISETP.NE.U32.AND P0, PT, R6, 0x1, PT ;  /* 0x000000010600780c */ /* 0x000fc80003f05070 */
[----:B------:R-:W-:-:S04]  /*0960*/  ISETP.NE.U32.AND.EX P0, PT, RZ, RZ, PT, P0 ;  /* 0x000000ffff00720c */ /* 0x000fc80003f05100 */
[----:B------:R-:W-:Y:S02]  /*0970*/  SEL R4, R4, 0xffffffff, P0 ;  /* 0xffffffff04047807 */ /* 0x000fe40000000000 */
[----:B------:R-:W-:-:S07]  /*0980*/  SEL R5, RZ, 0xffffffff, P0 ;  /* 0xffffffffff057807 */ /* 0x000fce0000000000 */
.L_x_64465:
[----:B------:R-:W-:Y:S05]  /*0990*/  BSYNC B1 ;  /* 0x0000000000017941 */ /* 0x000fea0003800000 */
.L_x_64460:
        /* <DEDUP_REMOVED lines=28> */
.L_x_64470:
        /* <DEDUP_REMOVED lines=23> */
.L_x_64469:
[----:B------:R-:W-:Y:S05]  /*0cd0*/  BSYNC B2 ;  /* 0x0000000000027941 */ /* 0x000fea0003800000 */
.L_x_64468:
[----:B------:R-:W-:Y:S05]  /*0ce0*/  BRA `(.L_x_64471) ;  /* 0x0000000000187947 */ /* 0x000fea0003800000 */
.L_x_64467:
[----:B------:R-:W-:Y:S01]  /*0cf0*/  LOP3.LUT R12, R12, 0x1, RZ, 0xc0, !PT ;  /* 0x000000010c0c7812 */ /* 0x000fe200078ec0ff */
[----:B------:R-:W-:-:S03]  /*0d00*/  IMAD.MOV.U32 R2, RZ, RZ, 0x1 ;  /* 0x00000001ff027424 */ /* 0x000fc600078e00ff */
[----:B------:R-:W-:-:S04]  /*0d10*/  ISETP.NE.U32.AND P0, PT, R12, 0x1, PT ;  /* 0x000000010c00780c */ /* 0x000fc80003f05070 */
[----:B------:R-:W-:-:S04]  /*0d20*/  ISETP.NE.U32.AND.EX P0, PT, RZ, RZ, PT, P0 ;  /* 0x000000ffff00720c */ /* 0x000fc80003f05100 */
[----:B------:R-:W-:Y:S02]  /*0d30*/  SEL R2, R2, 0xffffffff, P0 ;  /* 0xffffffff02027807 */ /* 0x000fe40000000000 */
[----:B------:R-:W-:-:S07]  /*0d40*/  SEL R3, RZ, 0xffffffff, P0 ;  /* 0xffffffffff037807 */ /* 0x000fce0000000000 */
.L_x_64471:
[----:B------:R-:W-:Y:S05]  /*0d50*/  BSYNC B1 ;  /* 0x0000000000017941 */ /* 0x000fea0003800000 */
.L_x_64466:
        /* <DEDUP_REMOVED lines=28> */
.L_x_64476:
        /* <DEDUP_REMOVED lines=22> */
.L_x_64475:
[----:B------:R-:W-:Y:S05]  /*1080*/  BSYNC B2 ;  /* 0x0000000000027941 */ /* 0x000fea0003800000 */
.L_x_64474:
[----:B------:R-:W-:Y:S05]  /*1090*/  BRA `(.L_x_64477) ;  /* 0x0000000000187947 */ /* 0x000fea0003800000 */
.L_x_64473:
[----:B------:R-:W-:Y:S01]  /*10a0*/  LOP3.LUT R14, R14, 0x1, RZ, 0xc0, !PT ;  /* 0x000000010e0e7812 */ /* 0x000fe200078ec0ff */
[----:B------:R-:W-:-:S03]  /*10b0*/  IMAD.MOV.U32 R28, RZ, RZ, 0x1 ;  /* 0x00000001ff1c7424 */ /* 0x000fc600078e00ff */
[----:B------:R-:W-:-:S04]  /*10c0*/  ISETP.NE.U32.AND P0, PT, R14, 0x1, PT ;  /* 0x000000010e00780c */ /* 0x000fc80003f05070 */
[----:B------:R-:W-:-:S04]  /*10d0*/  ISETP.NE.U32.AND.EX P0, PT, RZ, RZ, PT, P0 ;  /* 0x000000ffff00720c */ /* 0x000fc80003f05100 */
[----:B------:R-:W-:Y:S02]  /*10e0*/  SEL R28, R28, 0xffffffff, P0 ;  /* 0xffffffff1c1c7807 */ /* 0x000fe40000000000 */
[----:B------:R-:W-:-:S07]  /*10f0*/  SEL R12, RZ, 0xffffffff, P0 ;  /* 0xffffffffff0c7807 */ /* 0x000fce0000000000 */
.L_x_64477:
[----:B------:R-:W-:Y:S05]  /*1100*/  BSYNC B1 ;  /* 0x0000000000017941 */ /* 0x000fea0003800000 */
.L_x_64472:
        /* <DEDUP_REMOVED lines=28> */
.L_x_64482:
        /* <DEDUP_REMOVED lines=23> */
.L_x_64481:
[----:B------:R-:W-:Y:S05]  /*1440*/  BSYNC B2 ;  /* 0x0000000000027941 */ /* 0x000fea0003800000 */
.L_x_64480:
[----:B------:R-:W-:Y:S05]  /*1450*/  BRA `(.L_x_64483) ;  /* 0x0000000000187947 */ /* 0x000fea0003800000 */
.L_x_64479:
[----:B------:R-:W-:Y:S01]  /*1460*/  LOP3.LUT R8, R8, 0x1, RZ, 0xc0, !PT ;  /* 0x0000000108087812 */ /* 0x000fe200078ec0ff */
[----:B------:R-:W-:-:S03]  /*1470*/  IMAD.MOV.U32 R22, RZ, RZ, 0x1 ;  /* 0x00000001ff167424 */ /* 0x000fc600078e00ff */
[----:B------:R-:W-:-:S04]  /*1480*/  ISETP.NE.U32.AND P0, PT, R8, 0x1, PT ;  /* 0x000000010800780c */ /* 0x000fc80003f05070 */
[----:B------:R-:W-:-:S04]  /*1490*/  ISETP.NE.U32.AND.EX P0, PT, RZ, RZ, PT, P0 ;  /* 0x000000ffff00720c */ /* 0x000fc80003f05100 */
[----:B------:R-:W-:Y:S02]  /*14a0*/  SEL R22, R22, 0xffffffff, P0 ;  /* 0xffffffff16167807 */ /* 0x000fe40000000000 */
[----:B------:R-:W-:-:S07]  /*14b0*/  SEL R23, RZ, 0xffffffff, P0 ;  /* 0xffffffffff177807 */ /* 0x000fce0000000000 */
.L_x_64483:
[----:B------:R-:W-:Y:S05]  /*14c0*/  BSYNC B1 ;  /* 0x0000000000017941 */ /* 0x000fea0003800000 */
.L_x_64478:
        /* <DEDUP_REMOVED lines=28> */
.L_x_64488:
        /* <DEDUP_REMOVED lines=23> */
.L_x_64487:
[----:B------:R-:W-:Y:S05]  /*1800*/  BSYNC B2 ;  /* 0x0000000000027941 */ /* 0x000fea0003800000 */
.L_x_64486:
[----:B------:R-:W-:Y:S05]  /*1810*/  BRA `(.L_x_64489) ;  /* 0x0000000000187947 */ /* 0x000fea0003800000 */
.L_x_64485:
[----:B------:R-:W-:Y:S01]  /*1820*/  LOP3.LUT R10, R10, 0x1, RZ, 0xc0, !PT ;  /* 0x000000010a0a7812 */ /* 0x000fe200078ec0ff */
[----:B------:R-:W-:-:S03]  /*1830*/  IMAD.MOV.U32 R6, RZ, RZ, 0x1 ;  /* 0x00000001ff067424 */ /* 0x000fc600078e00ff */
[----:B------:R-:W-:-:S04]  /*1840*/  ISETP.NE.U32.AND P0, PT, R10, 0x1, PT ;  /* 0x000000010a00780c */ /* 0x000fc80003f05070 */
[----:B------:R-:W-:-:S04]  /*1850*/  ISETP.NE.U32.AND.EX P0, PT, RZ, RZ, PT, P0 ;  /* 0x000000ffff00720c */ /* 0x000fc80003f05100 */
[----:B------:R-:W-:Y:S02]  /*1860*/  SEL R6, R6, 0xffffffff, P0 ;  /* 0xffffffff06067807 */ /* 0x000fe40000000000 */
[----:B------:R-:W-:-:S07]  /*1870*/  SEL R7, RZ, 0xffffffff, P0 ;  /* 0xffffffffff077807 */ /* 0x000fce0000000000 */
.L_x_64489:
[----:B------:R-:W-:Y:S05]  /*1880*/  BSYNC B1 ;  /* 0x0000000000017941 */ /* 0x000fea0003800000 */
.L_x_64484:
        /* <DEDUP_REMOVED lines=29> */
.L_x_64494:
        /* <DEDUP_REMOVED lines=25> */
.L_x_64493:
[----:B------:R-:W-:Y:S05]  /*1bf0*/  BSYNC B2 ;  /* 0x0000000000027941 */ /* 0x000fea0003800000 */
.L_x_64492:
[----:B------:R-:W-:Y:S05]  /*1c00*/  BRA `(.L_x_64495) ;  /* 0x0000000000187947 */ /* 0x000fea0003800000 */
.L_x_64491:
[----:B------:R-:W-:Y:S01]  /*1c10*/  LOP3.LUT R16, R16, 0x1, RZ, 0xc0, !PT ;  /* 0x0000000110107812 */ /* 0x000fe200078ec0ff */
[----:B------:R-:W-:-:S03]  /*1c20*/  IMAD.MOV.U32 R24, RZ, RZ, 0x1 ;  /* 0x00000001ff187424 */ /* 0x000fc600078e00ff */
[----:B------:R-:W-:-:S04]  /*1c30*/  ISETP.NE.U32.AND P0, PT, R16, 0x1, PT ;  /* 0x000000011000780c */ /* 0x000fc80003f05070 */
[----:B------:R-:W-:-:S04]  /*1c40*/  ISETP.NE.U32.AND.EX P0, PT, RZ, RZ, PT, P0 ;  /* 0x000000ffff00720c */ /* 0x000fc80003f05100 */
[----:B------:R-:W-:Y:S02]  /*1c50*/  SEL R24, R24, 0xffffffff, P0 ;  /* 0xffffffff18187807 */ /* 0x000fe40000000000 */
[----:B------:R-:W-:-:S07]  /*1c60*/  SEL R19, RZ, 0xffffffff, P0 ;  /* 0xffffffffff137807 */ /* 0x000fce0000000000 */
.L_x_64495:
[----:B------:R-:W-:Y:S05]  /*1c70*/  BSYNC B1 ;  /* 0x0000000000017941 */ /* 0x000fea0003800000 */
.L_x_64490:
        /* <DEDUP_REMOVED lines=28> */
.L_x_64500:
        /* <DEDUP_REMOVED lines=23> */
.L_x_64499:
[----:B------:R-:W-:Y:S05]  /*1fb0*/  BSYNC B2 ;  /* 0x0000000000027941 */ /* 0x000fea0003800000 */
.L_x_64498:
[----:B------:R-:W-:Y:S05]  /*1fc0*/  BRA `(.L_x_64501) ;  /* 0x0000000000187947 */ /* 0x000fea0003800000 */
.L_x_64497:
[----:B------:R-:W-:Y:S01]  /*1fd0*/  LOP3.LUT R18, R18, 0x1, RZ, 0xc0, !PT ;  /* 0x0000000112127812 */ /* 0x000fe200078ec0ff */
[----:B------:R-:W-:-:S03]  /*1fe0*/  IMAD.MOV.U32 R16, RZ, RZ, 0x1 ;  /* 0x00000001ff107424 */ /* 0x000fc600078e00ff */
[----:B------:R-:W-:-:S04]  /*1ff0*/  ISETP.NE.U32.AND P0, PT, R18, 0x1, PT ;  /* 0x000000011200780c */ /* 0x000fc80003f05070 */
[----:B------:R-:W-:-:S04]  /*2000*/  ISETP.NE.U32.AND.EX P0, PT, RZ, RZ, PT, P0 ;  /* 0x000000ffff00720c */ /* 0x000fc80003f05100 */
[----:B------:R-:W-:Y:S02]  /*2010*/  SEL R16, R16, 0xffffffff, P0 ;  /* 0xffffffff10107807 */ /* 0x000fe40000000000 */
[----:B------:R-:W-:-:S07]  /*2020*/  SEL R17, RZ, 0xffffffff, P0 ;  /* 0xffffffffff117807 */ /* 0x000fce0000000000 */
.L_x_64501:
[----:B------:R-:W-:Y:S05]  /*2030*/  BSYNC B1 ;  /* 0x0000000000017941 */ /* 0x000fea0003800000 */
.L_x_64496:
[----:B------:R-:W-:Y:S05]  /*2040*/  BRA `(.L_x_64502) ;  /* 0x0000001c00b87947 */ /* 0x000fea0003800000 */
.L_x_64453:
        /* <DEDUP_REMOVED lines=30> */
.L_x_64507:
        /* <DEDUP_REMOVED lines=23> */
.L_x_64506:
[----:B------:R-:W-:Y:S05]  /*23a0*/  BSYNC B2 ;  /* 0x0000000000027941 */ /* 0x000fea0003800000 */
.L_x_64505:
[----:B------:R-:W-:Y:S05]  /*23b0*/  BRA `(.L_x_64508) ;  /* 0x00000000000c7947 */ /* 0x000fea0003800000 */
.L_x_64504:
[----:B------:R-:W-:Y:S01]  /*23c0*/  UMOV UR4, URZ ;  /* 0x0000003f00047c82 */ /* 0x000fe20008000000 */
[----:B------:R-:W-:Y:S02]  /*23d0*/  IMAD.MOV.U32 R25, RZ, RZ, RZ ;  /* 0x000000ffff197224 */ /* 0x000fe400078e00ff */
[----:B------:R-:W-:-:S07]  /*23e0*/  IMAD.U32 R26, RZ, RZ, UR4 ;  /* 0x00000004ff1a7e24 */ /* 0x000fce000f8e00ff */
.L_x_64508:
[----:B------:R-:W-:Y:S05]  /*23f0*/  BSYNC B1 ;  /* 0x0000000000017941 */ /* 0x000fea0003800000 */
.L_x_64503:
        /* <DEDUP_REMOVED lines=29> */
.L_x_64513:
        /* <DEDUP_REMOVED lines=22> */
.L_x_64512:
[----:B------:R-:W-:Y:S05]  /*2730*/  BSYNC B2 ;  /* 0x0000000000027941 */ /* 0x000fea0003800000 */
.L_x_64511:
[----:B------:R-:W-:Y:S05]  /*2740*/  BRA `(.L_x_64514) ;  /* 0x00000000000c7947 */ /* 0x000fea0003800000 */
.L_x_64510:
[----:B------:R-:W-:Y:S01]  /*2750*/  UMOV UR4, URZ ;  /* 0x0000003f00047c82 */ /* 0x000fe20008000000 */
[----:B------:R-:W-:Y:S02]  /*2760*/  IMAD.MOV.U32 R5, RZ, RZ, RZ ;  /* 0x000000ffff057224 */ /* 0x000fe400078e00ff */
[----:B------:R-:W-:-:S07]  /*2770*/  IMAD.U32 R4, RZ, RZ, UR4 ;  /* 0x00000004ff047e24 */ /* 0x000fce000f8e00ff */
.L_x_64514:
[----:B------:R-:W-:Y:S05]  /*2780*/  BSYNC B1 ;  /* 0x0000000000017941 */ /* 0x000fea0003800000 */
.L_x_64509:
        /* <DEDUP_REMOVED lines=29> */
.L_x_64519:
        /* <DEDUP_REMOVED lines=22> */
.L_x_64518:
[----:B------:R-:W-:Y:S05]  /*2ac0*/  BSYNC B2 ;  /* 0x0000000000027941 */ /* 0x000fea0003800000 */
.L_x_64517:
[----:B------:R-:W-:Y:S05]  /*2ad0*/  BRA `(.L_x_64520) ;  /* 0x00000000000c7947 */ /* 0x000fea0003800000 */
.L_x_64516:
[----:B------:R-:W-:Y:S01]  /*2ae0*/  UMOV UR4, URZ ;  /* 0x0000003f00047c82 */ /* 0x000fe20008000000 */
[----:B------:R-:W-:Y:S02]  /*2af0*/  IMAD.MOV.U32 R3, RZ, RZ, RZ ;  /* 0x000000ffff037224 */ /* 0x000fe400078e00ff */
[----:B------:R-:W-:-:S07]  /*2b00*/  IMAD.U32 R2, RZ, RZ, UR4 ;  /* 0x00000004ff027e24 */ /* 0x000fce000f8e00ff */
.L_x_64520:
[----:B------:R-:W-:Y:S05]  /*2b10*/  BSYNC B1 ;  /* 0x0000000000017941 */ /* 0x000fea0003800000 */
.L_x_64515:
        /* <DEDUP_REMOVED lines=29> */
.L_x_64525:
        /* <DEDUP_REMOVED lines=22> */
.L_x_64524:
[----:B------:R-:W-:Y:S05]  /*2e50*/  BSYNC B2 ;  /* 0x0000000000027941 */ /* 0x000fea0003800000 */
.L_x_64523:
[----:B------:R-:W-:Y:S05]  /*2e60*/  BRA `(.L_x_64526) ;  /* 0x00000000000c7947 */ /* 0x000fea0003800000 */
.L_x_64522:
[----:B------:R-:W-:Y:S01]  /*2e70*/  UMOV UR4, URZ ;  /* 0x0000003f00047c82 */ /* 0x000fe20008000000 */
[----:B------:R-:W-:Y:S02]  /*2e80*/  IMAD.MOV.U32 R12, RZ, RZ, RZ ;  /* 0x000000ffff0c7224 */ /* 0x000fe400078e00ff */
[----:B------:R-:W-:-:S07]  /*2e90*/  IMAD.U32 R28, RZ, RZ, UR4 ;  /* 0x00000004ff1c7e24 */ /* 0x000fce000f8e00ff */
.L_x_64526:
[----:B------:R-:W-:Y:S05]  /*2ea0*/  BSYNC B1 ;  /* 0x0000000000017941 */ /* 0x000fea0003800000 */
.L_x_64521:
        /* <DEDUP_REMOVED lines=29> */
.L_x_64531:
        /* <DEDUP_REMOVED lines=22> */
.L_x_64530:
[----:B------:R-:W-:Y:S05]  /*31e0*/  BSYNC B2 ;  /* 0x0000000000027941 */ /* 0x000fea0003800000 */
.L_x_64529:
[----:B------:R-:W-:Y:S05]  /*31f0*/  BRA `(.L_x_64532) ;  /* 0x00000000000c7947 */ /* 0x000fea0003800000 */
.L_x_64528:
[----:B------:R-:W-:Y:S01]  /*3200*/  UMOV UR4, URZ ;  /* 0x0000003f00047c82 */ /* 0x000fe20008000000 */
[----:B------:R-:W-:Y:S02]  /*3210*/  IMAD.MOV.U32 R23, RZ, RZ, RZ ;  /* 0x000000ffff177224 */ /* 0x000fe400078e00ff */
[----:B------:R-:W-:-:S07]  /*3220*/  IMAD.U32 R22, RZ, RZ, UR4 ;  /* 0x00000004ff167e24 */ /* 0x000fce000f8e00ff */
.L_x_64532:
[----:B------:R-:W-:Y:S05]  /*3230*/  BSYNC B1 ;  /* 0x0000000000017941 */ /* 0x000fea0003800000 */
.L_x_64527:
        /* <DEDUP_REMOVED lines=29> */
.L_x_64537:
        /* <DEDUP_REMOVED lines=22> */
.L_x_64536:
[----:B------:R-:W-:Y:S05]  /*3570*/  BSYNC B2 ;  /* 0x0000000000027941 */ /* 0x000fea0003800000 */
.L_x_64535:
[----:B------:R-:W-:Y:S05]  /*3580*/  BRA `(.L_x_64538) ;  /* 0x00000000000c7947 */ /* 0x000fea0003800000 */
.L_x_64534:
[----:B------:R-:W-:Y:S01]  /*3590*/  UMOV UR4, URZ ;  /* 0x0000003f00047c82 */ /* 0x000fe20008000000 */
[----:B------:R-:W-:Y:S02]  /*35a0*/  IMAD.MOV.U32 R7, RZ, RZ, RZ ;  /* 0x000000ffff077224 */ /* 0x000fe400078e00ff */
[----:B------:R-:W-:-:S07]  /*35b0*/  IMAD.U32 R6, RZ, RZ, UR4 ;  /* 0x00000004ff067e24 */ /* 0x000fce000f8e00ff */
.L_x_64538:
[----:B------:R-:W-:Y:S05]  /*35c0*/  BSYNC B1 ;  /* 0x0000000000017941 */ /* 0x000fea0003800000 */
.L_x_64533:
        /* <DEDUP_REMOVED lines=30> */
.L_x_64543:
        /* <DEDUP_REMOVED lines=23> */
.L_x_64542:
[----:B------:R-:W-:Y:S05]  /*3920*/  BSYNC B2 ;  /* 0x0000000000027941 */ /* 0x000fea0003800000 */
.L_x_64541:
[----:B------:R-:W-:Y:S05]  /*3930*/  BRA `(.L_x_64544) ;  /* 0x00000000000c7947 */ /* 0x000fea0003800000 */
.L_x_64540:
[----:B------:R-:W-:Y:S01]  /*3940*/  UMOV UR4, URZ ;  /* 0x0000003f00047c82 */ /* 0x000fe20008000000 */
[----:B------:R-:W-:Y:S02]  /*3950*/  IMAD.MOV.U32 R19, RZ, RZ, RZ ;  /* 0x000000ffff137224 */ /* 0x000fe400078e00ff */
[----:B------:R-:W-:-:S07]  /*3960*/  IMAD.U32 R24, RZ, RZ, UR4 ;  /* 0x00000004ff187e24 */ /* 0x000fce000f8e00ff */
.L_x_64544:
[----:B------:R-:W-:Y:S05]  /*3970*/  BSYNC B1 ;  /* 0x0000000000017941 */ /* 0x000fea0003800000 */
.L_x_64539:
        /* <DEDUP_REMOVED lines=29> */
.L_x_64548:
        /* <DEDUP_REMOVED lines=23> */
.L_x_64547:
[----:B------:R-:W-:Y:S05]  /*3cc0*/  BSYNC B1 ;  /* 0x0000000000017941 */ /* 0x000fea0003800000 */
.L_x_64546:
[----:B------:R-:W-:Y:S05]  /*3cd0*/  BRA `(.L_x_64502) ;  /* 0x0000000000947947 */ /* 0x000fea0003800000 */
.L_x_64545:
[----:B------:R-:W-:Y:S01]  /*3ce0*/  UMOV UR4, URZ ;  /* 0x0000003f00047c82 */ /* 0x000fe20008000000 */
[----:B------:R-:W-:Y:S02]  /*3cf0*/  IMAD.MOV.U32 R17, RZ, RZ, RZ ;  /* 0x000000ffff117224 */ /* 0x000fe400078e00ff */
[----:B------:R-:W-:Y:S01]  /*3d00*/  IMAD.U32 R16, RZ, RZ, UR4 ;  /* 0x00000004ff107e24 */ /* 0x000fe2000f8e00ff */
[----:B------:R-:W-:Y:S06]  /*3d10*/  BRA `(.L_x_64502) ;  /* 0x0000000000847947 */ /* 0x000fec0003800000 */
.L_x_64452:
        /* <DEDUP_REMOVED lines=33> */
.L_x_64502:
[----:B------:R-:W-:Y:S05]  /*3f30*/  BSYNC B0 ;  /* 0x0000000000007941 */ /* 0x000fea0003800000 */
.L_x_64451:
        /* <DEDUP_REMOVED lines=23> */
.L_x_64450:
        /* <DEDUP_REMOVED lines=22> */
.L_x_64550:
[----:B------:R-:W-:Y:S05]  /*4210*/  BSYNC B0 ;  /* 0x0000000000007941 */ /* 0x000fea0003800000 */
.L_x_64549:
        /* <DEDUP_REMOVED lines=15> */
.L_x_64552:
[----:B------:R-:W-:Y:S05]  /*4310*/  BSYNC B0 ;  /* 0x0000000000007941 */ /* 0x000fea0003800000 */
.L_x_64551:
        /* <DEDUP_REMOVED lines=60> */
.L_x_64562:
        /* <DEDUP_REMOVED lines=22> */
.L_x_64561:
[----:B------:R-:W-:Y:S05]  /*4840*/  BSYNC B3 ;  /* 0x0000000000037941 */ /* 0x000fea0003800000 */
.L_x_64560:
[----:B------:R-:W-:Y:S05]  /*4850*/  BRA `(.L_x_64558) ;  /* 0x0000000000187947 */ /* 0x000fea0003800000 */
.L_x_64559:
[----:B------:R-:W-:Y:S01]  /*4860*/  LOP3.LUT R6, R6, 0x1, RZ, 0xc0, !PT ;  /* 0x0000000106067812 */ /* 0x000fe200078ec0ff */
[----:B------:R-:W-:-:S03]  /*4870*/  IMAD.MOV.U32 R4, RZ, RZ, 0x1 ;  /* 0x00000001ff047424 */ /* 0x000fc600078e00ff */
[----:B------:R-:W-:-:S04]  /*4880*/  ISETP.NE.U32.AND P0, PT, R6, 0x1, PT ;  /* 0x000000010600780c */ /* 0x000fc80003f05070 */
[----:B------:R-:W-:-:S04]  /*4890*/  ISETP.NE.U32.AND.EX P0, PT, RZ, RZ, PT, P0 ;  /* 0x000000ffff00720c */ /* 0x000fc80003f05100 */
[----:B------:R-:W-:Y:S02]  /*48a0*/  SEL R4, R4, 0xffffffff, P0 ;  /* 0xffffffff04047807 */ /* 0x000fe40000000000 */
[----:B------:R-:W-:-:S07]  /*48b0*/  SEL R5, RZ, 0xffffffff, P0 ;  /* 0xffffffffff057807 */ /* 0x000fce0000000000 */
.L_x_64558:
[----:B------:R-:W-:Y:S05]  /*48c0*/  BSYNC B2 ;  /* 0x0000000000027941 */ /* 0x000fea0003800000 */
.L_x_64557:
        /* <DEDUP_REMOVED lines=31> */
.L_x_64568:
        /* <DEDUP_REMOVED lines=22> */
.L_x_64567:
[----:B------:R-:W-:Y:S05]  /*4c20*/  BSYNC B3 ;  /* 0x0000000000037941 */ /* 0x000fea0003800000 */
.L_x_64566:
[----:B------:R-:W-:Y:S05]  /*4c30*/  BRA `(.L_x_64564) ;  /* 0x0000000000187947 */ /* 0x000fea0003800000 */
.L_x_64565:
[----:B------:R-:W-:Y:S01]  /*4c40*/  LOP3.LUT R8, R8, 0x1, RZ, 0xc0, !PT ;  /* 0x0000000108087812 */ /* 0x000fe200078ec0ff */
[----:B------:R-:W-:-:S03]  /*4c50*/  IMAD.MOV.U32 R6, RZ, RZ, 0x1 ;  /* 0x00000001ff067424 */ /* 0x000fc600078e00ff */
[----:B------:R-:W-:-:S04]  /*4c60*/  ISETP.NE.U32.AND P0, PT, R8, 0x1, PT ;  /* 0x000000010800780c */ /* 0x000fc80003f05070 */
[----:B------:R-:W-:-:S04]  /*4c70*/  ISETP.NE.U32.AND.EX P0, PT, RZ, RZ, PT, P0 ;  /* 0x000000ffff00720c */ /* 0x000fc80003f05100 */
[----:B------:R-:W-:Y:S02]  /*4c80*/  SEL R6, R6, 0xffffffff, P0 ;  /* 0xffffffff06067807 */ /* 0x000fe40000000000 */
[----:B------:R-:W-:-:S07]  /*4c90*/  SEL R7, RZ, 0xffffffff, P0 ;  /* 0xffffffffff077807 */ /* 0x000fce0000000000 */
.L_x_64564:
[----:B------:R-:W-:Y:S05]  /*4ca0*/  BSYNC B2 ;  /* 0x0000000000027941 */ /* 0x000fea0003800000 */
.L_x_64563:
        /* <DEDUP_REMOVED lines=31> */
.L_x_64574:
        /* <DEDUP_REMOVED lines=22> */
.L_x_64573:
[----:B------:R-:W-:Y:S05]  /*5000*/  BSYNC B3 ;  /* 0x0000000000037941 */ /* 0x000fea0003800000 */
.L_x_64572:
[----:B------:R-:W-:Y:S05]  /*5010*/  BRA `(.L_x_64570) ;  /* 0x0000000000187947 */ /* 0x000fea0003800000 */
.L_x_64571:
[----:B------:R-:W-:Y:S01]  /*5020*/  LOP3.LUT R18, R18, 0x1, RZ, 0xc0, !PT ;  /* 0x0000000112127812 */ /* 0x000fe200078ec0ff */
[----:B------:R-:W-:-:S03]  /*5030*/  IMAD.MOV.U32 R8, RZ, RZ, 0x1 ;  /* 0x00000001ff087424 */ /* 0x000fc600078e00ff */
[----:B------:R-:W-:-:S04]  /*5040*/  ISETP.NE.U32.AND P0, PT, R18, 0x1, PT ;  /* 0x000000011200780c */ /* 0x000fc80003f05070 */
[----:B------:R-:W-:-:S04]  /*5050*/  ISETP.NE.U32.AND.EX P0, PT, RZ, RZ, PT, P0 ;  /* 0x000000ffff00720c */ /* 0x000fc80003f05100 */
[----:B------:R-:W-:Y:S02]  /*5060*/  SEL R8, R8, 0xffffffff, P0 ;  /* 0xffffffff08087807 */ /* 0x000fe40000000000 */
[----:B------:R-:W-:-:S07]  /*5070*/  SEL R9, RZ, 0xffffffff, P0 ;  /* 0xffffffffff097807 */ /* 0x000fce0000000000 */
.L_x_64570:
[----:B------:R-:W-:Y:S05]  /*5080*/  BSYNC B2 ;  /* 0x0000000000027941 */ /* 0x000fea0003800000 */
.L_x_64569:
        /* <DEDUP_REMOVED lines=31> */
.L_x_64580:
        /* <DEDUP_REMOVED lines=22> */
.L_x_64579:
[----:B------:R-:W-:Y:S05]  /*53e0*/  BSYNC B3 ;  /* 0x0000000000037941 */ /* 0x000fea0003800000 */
.L_x_64578:
[----:B------:R-:W-:Y:S05]  /*53f0*/  BRA `(.L_x_64576) ;  /* 0x0000000000187947 */ /* 0x000fea0003800000 */
.L_x_64577:
[----:B------:R-:W-:Y:S01]  /*5400*/  LOP3.LUT R20, R20, 0x1, RZ, 0xc0, !PT ;  /* 0x0000000114147812 */ /* 0x000fe200078ec0ff */
[----:B------:R-:W-:-:S03]  /*5410*/  IMAD.MOV.U32 R18, RZ, RZ, 0x1 ;  /* 0x00000001ff127424 */ /* 0x000fc600078e00ff */
[----:B------:R-:W-:-:S04]  /*5420*/  ISETP.NE.U32.AND P0, PT, R20, 0x1, PT ;  /* 0x000000011400780c */ /* 0x000fc80003f05070 */
[----:B------:R-:W-:-:S04]  /*5430*/  ISETP.NE.U32.AND.EX P0, PT, RZ, RZ, PT, P0 ;  /* 0x000000ffff00720c */ /* 0x000fc80003f05100 */
[----:B------:R-:W-:Y:S02]  /*5440*/  SEL R18, R18, 0xffffffff, P0 ;  /* 0xffffffff12127807 */ /* 0x000fe40000000000 */
[----:B------:R-:W-:-:S07]  /*5450*/  SEL R19, RZ, 0xffffffff, P0 ;  /* 0xffffffffff137807 */ /* 0x000fce0000000000 */
.L_x_64576:
[----:B------:R-:W-:Y:S05]  /*5460*/  BSYNC B2 ;  /* 0x0000000000027941 */ /* 0x000fea0003800000 */
.L_x_64575:
        /* <DEDUP_REMOVED lines=31> */
.L_x_64586:
        /* <DEDUP_REMOVED lines=22> */
.L_x_64585:
[----:B------:R-:W-:Y:S05]  /*57c0*/  BSYNC B3 ;  /* 0x0000000000037941 */ /* 0x000fea0003800000 */
.L_x_64584:
[----:B------:R-:W-:Y:S05]  /*57d0*/  BRA `(.L_x_64582) ;  /* 0x0000000000187947 */ /* 0x000fea0003800000 */
.L_x_64583:
[----:B------:R-:W-:Y:S01]  /*57e0*/  LOP3.LUT R14, R14, 0x1, RZ, 0xc0, !PT ;  /* 0x000000010e0e7812 */ /* 0x000fe200078ec0ff */
[----:B------:R-:W-:-:S03]  /*57f0*/  IMAD.MOV.U32 R20, RZ, RZ, 0x1 ;  /* 0x00000001ff147424 */ /* 0x000fc600078e00ff */
[----:B------:R-:W-:-:S04]  /*5800*/  ISETP.NE.U32.AND P0, PT, R14, 0x1, PT ;  /* 0x000000010e00780c */ /* 0x000fc80003f05070 */
[----:B------:R-:W-:-:S04]  /*5810*/  ISETP.NE.U32.AND.EX P0, PT, RZ, RZ, PT, P0 ;  /* 0x000000ffff00720c */ /* 0x000fc80003f05100 */
[----:B------:R-:W-:Y:S02]  /*5820*/  SEL R20, R20, 0xffffffff, P0 ;  /* 0xffffffff14147807 */ /* 0x000fe40000000000 */
[----:B------:R-:W-:-:S07]  /*5830*/  SEL R21, RZ, 0xffffffff, P0 ;  /* 0xffffffffff157807 */ /* 0x000fce0000000000 */
.L_x_64582:
[----:B------:R-:W-:Y:S05]  /*5840*/  BSYNC B2 ;  /* 0x0000000000027941 */ /* 0x000fea0003800000 */
.L_x_64581:
        /* <DEDUP_REMOVED lines=31> */
.L_x_64592:
        /* <DEDUP_REMOVED lines=22> */
.L_x_64591:
[----:B------:R-:W-:Y:S05]  /*5ba0*/  BSYNC B3 ;  /* 0x0000000000037941 */ /* 0x000fea0003800000 */
.L_x_64590:
[----:B------:R-:W-:Y:S05]  /*5bb0*/  BRA `(.L_x_64588) ;  /* 0x0000000000187947 */ /* 0x000fea0003800000 */
.L_x_64589:
[----:B------:R-:W-:Y:S01]  /*5bc0*/  LOP3.LUT R16, R16, 0x1, RZ, 0xc0, !PT ;  /* 0x0000000110107812 */ /* 0x000fe200078ec0ff */
[----:B------:R-:W-:-:S03]  /*5bd0*/  IMAD.MOV.U32 R22, RZ, RZ, 0x1 ;  /* 0x00000001ff167424 */ /* 0x000fc600078e00ff */
[----:B------:R-:W-:-:S04]  /*5be0*/  ISETP.NE.U32.AND P0, PT, R16, 0x1, PT ;  /* 0x000000011000780c */ /* 0x000fc80003f05070 */
[----:B------:R-:W-:-:S04]  /*5bf0*/  ISETP.NE.U32.AND.EX P0, PT, RZ, RZ, PT, P0 ;  /* 0x000000ffff00720c */ /* 0x000fc80003f05100 */
[----:B------:R-:W-:Y:S02]  /*5c00*/  SEL R22, R22, 0xffffffff, P0 ;  /* 0xffffffff16167807 */ /* 0x000fe40000000000 */
[----:B------:R-:W-:-:S07]  /*5c10*/  SEL R23, RZ, 0xffffffff, P0 ;  /* 0xffffffffff177807 */ /* 0x000fce0000000000 */
.L_x_64588:
[----:B------:R-:W-:Y:S05]  /*5c20*/  BSYNC B2 ;  /* 0x0000000000027941 */ /* 0x000fea0003800000 */
.L_x_64587:
        /* <DEDUP_REMOVED lines=31> */
.L_x_64598:
        /* <DEDUP_REMOVED lines=22> */
.L_x_64597:
[----:B------:R-:W-:Y:S05]  /*5f80*/  BSYNC B3 ;  /* 0x0000000000037941 */ /* 0x000fea0003800000 */
.L_x_64596:
[----:B------:R-:W-:Y:S05]  /*5f90*/  BRA `(.L_x_64594) ;  /* 0x0000000000187947 */ /* 0x000fea0003800000 */
.L_x_64595:
[----:B------:R-:W-:Y:S01]  /*5fa0*/  LOP3.LUT R12, R12, 0x1, RZ, 0xc0, !PT ;  /* 0x000000010c0c7812 */ /* 0x000fe200078ec0ff */
[----:B------:R-:W-:-:S03]  /*5fb0*/  IMAD.MOV.U32 R16, RZ, RZ, 0x1 ;  /* 0x00000001ff107424 */ /* 0x000fc600078e00ff */
[----:B------:R-:W-:-:S04]  /*5fc0*/  ISETP.NE.U32.AND P0, PT, R12, 0x1, PT ;  /* 0x000000010c00780c */ /* 0x000fc80003f05070 */
[----:B------:R-:W-:-:S04]  /*5fd0*/  ISETP.NE.U32.AND.EX P0, PT, RZ, RZ, PT, P0 ;  /* 0x000000ffff00720c */ /* 0x000fc80003f05100 */
[----:B------:R-:W-:Y:S02]  /*5fe0*/  SEL R16, R16, 0xffffffff, P0 ;  /* 0xffffffff10107807 */ /* 0x000fe40000000000 */
[----:B------:R-:W-:-:S07]  /*5ff0*/  SEL R17, RZ, 0xffffffff, P0 ;  /* 0xffffffffff117807 */ /* 0x000fce0000000000 */
.L_x_64594:
[----:B------:R-:W-:Y:S05]  /*6000*/  BSYNC B2 ;  /* 0x0000000000027941 */ /* 0x000fea0003800000 */
.L_x_64593:
        /* <DEDUP_REMOVED lines=30> */
.L_x_64603:
        /* <DEDUP_REMOVED lines=24> */
.L_x_64602:
[----:B------:R-:W-:Y:S05]  /*6370*/  BSYNC B2 ;  /* 0x0000000000027941 */ /* 0x000fea0003800000 */
.L_x_64601:
[----:B------:R-:W-:Y:S05]  /*6380*/  BRA `(.L_x_64599) ;  /* 0x0000001400247947 */ /* 0x000fea0003800000 */
.L_x_64600:
[----:B------:R-:W-:Y:S01]  /*6390*/  LOP3.LUT R10, R10, 0x1, RZ, 0xc0, !PT ;  /* 0x000000010a0a7812 */ /* 0x000fe200078ec0ff */
[----:B------:R-:W-:-:S03]  /*63a0*/  IMAD.MOV.U32 R14, RZ, RZ, 0x1 ;  /* 0x00000001ff0e7424 */ /* 0x000fc600078e00ff */
[----:B------:R-:W-:-:S04]  /*63b0*/  ISETP.NE.U32.AND P0, PT, R10, 0x1, PT ;  /* 0x000000010a00780c */ /* 0x000fc80003f05070 */
[----:B------:R-:W-:-:S04]  /*63c0*/  ISETP.NE.U32.AND.EX P0, PT, RZ, RZ, PT, P0 ;  /* 0x000000ffff00720c */ /* 0x000fc80003f05100 */
[----:B------:R-:W-:Y:S02]  /*63d0*/  SEL R14, R14, 0xffffffff, P0 ;  /* 0xffffffff0e0e7807 */ /* 0x000fe40000000000 */
[----:B------:R-:W-:Y:S01]  /*63e0*/  SEL R15, RZ, 0xffffffff, P0 ;  /* 0xffffffffff0f7807 */ /* 0x000fe20000000000 */
[----:B------:R-:W-:Y:S06]  /*63f0*/  BRA `(.L_x_64599) ;  /* 0x0000001400087947 */ /* 0x000fec0003800000 */
.L_x_64556:
        /* <DEDUP_REMOVED lines=14> */
.L_x_64606:
        /* <DEDUP_REMOVED lines=22> */
.L_x_64605:
[----:B------:R-:W-:Y:S05]  /*6640*/  BSYNC B2 ;  /* 0x0000000000027941 */ /* 0x000fea0003800000 */
.L_x_64604:
        /* <DEDUP_REMOVED lines=17> */
.L_x_64609:
        /* <DEDUP_REMOVED lines=22> */
.L_x_64608:
[----:B------:R-:W-:Y:S05]  /*68c0*/  BSYNC B2 ;  /* 0x0000000000027941 */ /* 0x000fea0003800000 */
.L_x_64607:
        /* <DEDUP_REMOVED lines=17> */
.L_x_64612:
        /* <DEDUP_REMOVED lines=22> */
.L_x_64611:
[----:B------:R-:W-:Y:S05]  /*6b40*/  BSYNC B2 ;  /* 0x0000000000027941 */ /* 0x000fea0003800000 */
.L_x_64610:
        /* <DEDUP_REMOVED lines=17> */
.L_x_64615:
        /* <DEDUP_REMOVED lines=22> */
.L_x_64614:
[----:B------:R-:W-:Y:S05]  /*6dc0*/  BSYNC B2 ;  /* 0x0000000000027941 */ /* 0x000fea0003800000 */
.L_x_64613:
        /* <DEDUP_REMOVED lines=17> */
.L_x_64618:
        /* <DEDUP_REMOVED lines=22> */
.L_x_64617:
[----:B------:R-:W-:Y:S05]  /*7040*/  BSYNC B2 ;  /* 0x0000000000027941 */ /* 0x000fea0003800000 */
.L_x_64616:
        /* <DEDUP_REMOVED lines=17> */
.L_x_64621:
        /* <DEDUP_REMOVED lines=25> */
.L_x_64620:
[----:B------:R-:W-:Y:S05]  /*72f0*/  BSYNC B2 ;  /* 0x0000000000027941 */ /* 0x000fea0003800000 */
.L_x_64619:
        /* <DEDUP_REMOVED lines=17> */
.L_x_64624:
        /* <DEDUP_REMOVED lines=25> */
.L_x_64623:
[----:B------:R-:W-:Y:S05]  /*75a0*/  BSYNC B2 ;  /* 0x0000000000027941 */ /* 0x000fea0003800000 */
.L_x_64622:
        /* <DEDUP_REMOVED lines=13> */
.L_x_64625:
        /* <DEDUP_REMOVED lines=26> */
.L_x_64599:
[----:B------:R-:W-:Y:S05]  /*7820*/  BSYNC B0 ;  /* 0x0000000000007941 */ /* 0x000fea0003800000 */
.L_x_64555:
[----:B------:R-:W-:Y:S05]  /*7830*/  BRA `(.L_x_64626) ;  /* 0x0000000000c87947 */ /* 0x000fea0003800000 */
.L_x_64554:
        /* <DEDUP_REMOVED lines=50> */
.L_x_64626:
[----:B------:R-:W-:Y:S05]  /*7b60*/  BSYNC B1 ;  /* 0x0000000000017941 */ /* 0x000fea0003800000 */
.L_x_64553:
        /* <DEDUP_REMOVED lines=21> */
.L_x_64629:
[----:B------:R-:W-:-:S13]  /*7cc0*/  ISETP.GE.AND P0, PT, R2, UR4, PT ;  /* 0x0000000402007c0c */ /* 0x000fda000bf06270 */
[----:B------:R-:W-:Y:S05]  /*7cd0*/  @P0 BRA `(.L_x_64631) ;  /* 0x0000000000300947 */ /* 0x000fea0003800000 */
[----:B01----:R-:W0:Y:S01]  /*7ce0*/  LDC.64 R4, c[0x0][0x228] ;  /* 0x00008a00ff047b82 */ /* 0x003e220000000a00 */
[C---:B------:R-:W-:Y:S02]  /*7cf0*/  VIADD R3, R2.reuse, UR6 ;  /* 0x0000000602037c36 */ /* 0x040fe40008000000 */
[----:B------:R-:W-:Y:S02]  /*7d00*/  VIADD R2, R2, 0x80 ;  /* 0x0000008002027836 */ /* 0x000fe40000000000 */
[----:B0-----:R-:W-:-:S05]  /*7d10*/  IMAD.WIDE.U32 R4, R3, 0x8, R4 ;  /* 0x0000000803047825 */ /* 0x001fca00078e0004 */
[----:B------:R1:W-:Y:S02]  /*7d20*/  STG.E.64 desc[UR8][R4.64], R18 ;  /* 0x0000001204007986 */ /* 0x0003e4000c101b08 */
.L_x_64630:
[----:B------:R-:W-:-:S13]  /*7d30*/  ISETP.GE.AND P0, PT, R2, UR4, PT ;  /* 0x0000000402007c0c */ /* 0x000fda000bf06270 */
[----:B------:R-:W-:Y:S05]  /*7d40*/  @P0 BRA `(.L_x_64632) ;  /* 0x0000000000340947 */ /* 0x000fea0003800000 */
[----:B01----:R-:W0:Y:S01]  /*7d50*/  LDC.64 R4, c[0x0][0x228] ;  /* 0x00008a00ff047b82 */ /* 0x003e220000000a00 */
[C---:B------:R-:W-:Y:S02]  /*7d60*/  VIADD R3, R2.reuse, UR6 ;  /* 0x0000000602037c36 */ /* 0x040fe40008000000 */
[----:B------:R-:W-:Y:S02]  /*7d70*/  VIADD R2, R2, 0x80 ;  /* 0x0000008002027836 */ /* 0x000fe40000000000 */
[----:B0-----:R-:W-:-:S05]  /*7d80*/  IMAD.WIDE.U32 R4, R3, 0x8, R4 ;  /* 0x0000000803047825 */ /* 0x001fca00078e0004 */
[----:B------:R2:W-:Y:S02]  /*7d90*/  STG.E.64 desc[UR8][R4.64], R20 ;  /* 0x0000001404007986 */ /* 0x0005e4000c101b08 */
.L_x_64631:
        /* <DEDUP_REMOVED lines=8> */
.L_x_64632:
[----:B------:R-:W-:Y:S05]  /*7e20*/  BSYNC B1 ;  /* 0x0000000000017941 */ /* 0x000fea0003800000 */
.L_x_64628:
[----:B------:R-:W-:-:S13]  /*7e30*/  ISETP.GE.AND P0, PT, R2, UR4, PT ;  /* 0x0000000402007c0c */ /* 0x000fda000bf06270 */
[----:B012---:R-:W0:Y:S01]  /*7e40*/  @!P0 LDC.64 R4, c[0x0][0x228] ;  /* 0x00008a00ff048b82 */ /* 0x007e220000000a00 */
[C---:B------:R-:W-:Y:S02]  /*7e50*/  @!P0 VIADD R3, R2.reuse, UR6 ;  /* 0x0000000602038c36 */ /* 0x040fe40008000000 */
[----:B------:R-:W-:Y:S02]  /*7e60*/  @!P0 VIADD R2, R2, 0x80 ;  /* 0x0000008002028836 */ /* 0x000fe40000000000 */
[----:B0-----:R-:W-:-:S05]  /*7e70*/  @!P0 IMAD.WIDE.U32 R4, R3, 0x8, R4 ;  /* 0x0000000803048825 */ /* 0x001fca00078e0004 */
[----:B------:R3:W-:Y:S02]  /*7e80*/  @!P0 STG.E.64 desc[UR8][R4.64], R16 ;  /* 0x0000001004008986 */ /* 0x0007e4000c101b08 */
.L_x_64633:
[----:B------:R-:W-:Y:S05]  /*7e90*/  BSYNC B0 ;  /* 0x0000000000007941 */ /* 0x000fea0003800000 */
.L_x_64627:
        /* <DEDUP_REMOVED lines=8> */
.L_x_64634:
        /* <DEDUP_REMOVED lines=14> */
.L_x_71959:


//--------------------- .text._ZN2at6native18elementwise_kernelILi128ELi4EZNS0_15gpu_kernel_implIZZZNS0_50_GLOBAL__N__2680c7bb_12_PowKernel_cu_7dd49032_316824pow_tensor_tensor_kernelERNS_18TensorIteratorBaseEENKUlvE_clEvENKUlvE1_clEvEUliiE_EEvS5_RKT_EUliE_EEviT1_ --------------------------
	.section	.text._ZN2at6native18elementwise_kernelILi128ELi4EZNS0_15gpu_kernel_implIZZZNS0_50_GLOBAL__N__2680c7bb_12_PowKernel_cu_7dd49032_316824pow_tensor_tensor_kernelERNS_18TensorIteratorBaseEENKUlvE_clEvENKUlvE1_clEvEUliiE_EEvS5_RKT_EUliE_EEviT1_,"ax",@progbits
	.align	128
        .global         _ZN2at6native18elementwise_kernelILi128ELi4EZNS0_15gpu_kernel_implIZZZNS0_50_GLOBAL__N__2680c7bb_12_PowKernel_cu_7dd49032_316824pow_tensor_tensor_kernelERNS_18TensorIteratorBaseEENKUlvE_clEvENKUlvE1_clEvEUliiE_EEvS5_RKT_EUliE_EEviT1_
        .type           _ZN2at6native18elementwise_kernelILi128ELi4EZNS0_15gpu_kernel_implIZZZNS0_50_GLOBAL__N__2680c7bb_12_PowKernel_cu_7dd49032_316824pow_tensor_tensor_kernelERNS_18TensorIteratorBaseEENKUlvE_clEvENKUlvE1_clEvEUliiE_EEvS5_RKT_EUliE_EEviT1_,@function
        .size           _ZN2at6native18elementwise_kernelILi128ELi4EZNS0_15gpu_kernel_implIZZZNS0_50_GLOBAL__N__2680c7bb_12_PowKernel_cu_7dd49032_316824pow_tensor_tensor_kernelERNS_18TensorIteratorBaseEENKUlvE_clEvENKUlvE1_clEvEUliiE_EEvS5_RKT_EUliE_EEviT1_,(.L_x_71960 - _ZN2at6native18elementwise_kernelILi128ELi4EZNS0_15gpu_kernel_implIZZZNS0_50_GLOBAL__N__2680c7bb_12_PowKernel_cu_7dd49032_316824pow_tensor_tensor_kernelERNS_18TensorIteratorBaseEENKUlvE_clEvENKUlvE1_clEvEUliiE_EEvS5_RKT_EUliE_EEviT1_)
        .other          _ZN2at6native18elementwise_kernelILi128ELi4EZNS0_15gpu_kernel_implIZZZNS0_50_GLOBAL__N__2680c7bb_12_PowKernel_cu_7dd49032_316824pow_tensor_tensor_kernelERNS_18TensorIteratorBaseEENKUlvE_clEvENKUlvE1_clEvEUliiE_EEvS5_RKT_EUliE_EEviT1_,@"STO_CUDA_ENTRY STV_DEFAULT"
_ZN2at6native18elementwise_kernelILi128ELi4EZNS0_15gpu_kernel_implIZZZNS0_50_GLOBAL__N__2680c7bb_12_PowKernel_cu_7dd49032_316824pow_tensor_tensor_kernelERNS_18TensorIteratorBaseEENKUlvE_clEvENKUlvE1_clEvEUliiE_EEvS5_RKT_EUliE_EEviT1_:
.text._ZN2at6native18elementwise_kernelILi128ELi4EZNS0_15gpu_kernel_implIZZZNS0_50_GLOBAL__N__2680c7bb_12_PowKernel_cu_7dd49032_316824pow_tensor_tensor_kernelERNS_18TensorIteratorBaseEENKUlvE_clEvENKUlvE1_clEvEUliiE_EEvS5_RKT_EUliE_EEviT1_:
        /* <DEDUP_REMOVED lines=365> */
.L_x_64637:
        /* <DEDUP_REMOVED lines=20> */
.L_x_64641:
[----:B------:R0:W5:Y:S01]  /*1810*/  LDG.E.U8 R19, desc[UR36][R2.64] ;  /* 0x0000002402137981 */ /* 0x000162000c1e1100 */
[----:B------:R-:W-:Y:S05]  /*1820*/  BRA `(.L_x_64643) ;  /* 0x0000000c00347947 */ /* 0x000fea0003800000 */
.L_x_64640:
        /* <DEDUP_REMOVED lines=8> */
.L_x_64645:
[----:B------:R0:W5:Y:S01]  /*18b0*/  LDG.E R19, desc[UR36][R2.64] ;  /* 0x0000002402137981 */ /* 0x000162000c1e1900 */
[----:B------:R-:W-:Y:S05]  /*18c0*/  BRA `(.L_x_64643) ;  /* 0x0000000c000c7947 */ /* 0x000fea0003800000 */
.L_x_64644:
[----:B------:R0:W5:Y:S01]  /*18d0*/  LDG.E.S16 R19, desc[UR36][R2.64] ;  /* 0x0000002402137981 */ /* 0x000162000c1e1700 */
[----:B------:R-:W-:Y:S05]  /*18e0*/  BRA `(.L_x_64643) ;  /* 0x0000000c00047947 */ /* 0x000fea0003800000 */
.L_x_64639:
        /* <DEDUP_REMOVED lines=9> */
.L_x_64647:
[----:B------:R-:W2:Y:S02]  /*1980*/  LDG.E.U16 R2, desc[UR36][R2.64] ;  /* 0x0000002402027981 */ /* 0x000ea4000c1e1500 */
[----:B--2---:R-:W-:-:S06]  /*1990*/  HADD2.F32 R19, -RZ, R2.H0_H0 ;  /* 0x20000002ff137230 */ /* 0x004fcc0000004100 */
[----:B------:R-:W0:Y:S01]  /*19a0*/  F2I.FTZ.TRUNC.NTZ R19, R19 ;  /* 0x0000001300137305 */ /* 0x000e22000021f100 */
[----:B------:R-:W-:Y:S05]  /*19b0*/  BRA `(.L_x_64643) ;  /* 0x0000000800d07947 */ /* 0x000fea0003800000 */
.L_x_64646:
        /* <DEDUP_REMOVED lines=9> */
.L_x_64649:
[----:B------:R-:W2:Y:S02]  /*1a50*/  LDG.E.U16 R2, desc[UR36][R2.64] ;  /* 0x0000002402027981 */ /* 0x000ea4000c1e1500 */
[----:B--2---:R-:W-:-:S06]  /*1a60*/  HADD2.F32 R19, -RZ, R2.H0_H0 ;  /* 0x20000002ff137230 */ /* 0x004fcc0000004100 */
[----:B------:R-:W0:Y:S01]  /*1a70*/  F2I.FTZ.TRUNC.NTZ R19, R19 ;  /* 0x0000001300137305 */ /* 0x000e22000021f100 */
[----:B------:R-:W-:Y:S05]  /*1a80*/  BRA `(.L_x_64643) ;  /* 0x00000008009c7947 */ /* 0x000fea0003800000 */
.L_x_64648:
[----:B------:R-:W2:Y:S02]  /*1a90*/  LDG.E.64 R2, desc[UR36][R2.64] ;  /* 0x0000002402027981 */ /* 0x000ea4000c1e1b00 */
[----:B--2---:R0:W1:Y:S01]  /*1aa0*/  F2I.F64.TRUNC R19, R2 ;  /* 0x0000000200137311 */ /* 0x004062000030d100 */
[----:B------:R-:W-:Y:S05]  /*1ab0*/  BRA `(.L_x_64643) ;  /* 0x0000000800907947 */ /* 0x000fea0003800000 */
.L_x_64638:
        /* <DEDUP_REMOVED lines=12> */
.L_x_64652:
[----:B------:R-:W2:Y:S02]  /*1b80*/  LDG.E.64 R2, desc[UR36][R2.64] ;  /* 0x0000002402027981 */ /* 0x000ea4000c1e1b00 */
[----:B--2---:R0:W1:Y:S01]  /*1b90*/  F2I.F64.TRUNC R19, R2 ;  /* 0x0000000200137311 */ /* 0x004062000030d100 */
[----:B------:R-:W-:Y:S05]  /*1ba0*/  BRA `(.L_x_64643) ;  /* 0x0000000800547947 */ /* 0x000fea0003800000 */
.L_x_64651:
        /* <DEDUP_REMOVED lines=27> */
.L_x_64654:
        /* <DEDUP_REMOVED lines=14> */
.L_x_64653:
[----:B------:R-:W2:Y:S02]  /*1e40*/  LDG.E.U16 R19, desc[UR36][R2.64] ;  /* 0x0000002402137981 */ /* 0x000ea4000c1e1500 */
[----:B--2---:R-:W-:-:S06]  /*1e50*/  IMAD.U32 R19, R19, 0x10000, RZ ;  /* 0x0001000013137824 */ /* 0x004fcc00078e00ff */
[----:B------:R-:W0:Y:S01]  /*1e60*/  F2I.FTZ.TRUNC.NTZ R19, R19 ;  /* 0x0000001300137305 */ /* 0x000e22000021f100 */
[----:B------:R-:W-:Y:S05]  /*1e70*/  BRA `(.L_x_64643) ;  /* 0x0000000400a07947 */ /* 0x000fea0003800000 */
.L_x_64650:
        /* <DEDUP_REMOVED lines=10> */
.L_x_64657:
        /* <DEDUP_REMOVED lines=21> */
.L_x_64661:
[----:B------:R-:W-:Y:S05]  /*2070*/  BSYNC B1 ;  /* 0x0000000000017941 */ /* 0x000fea0003800000 */
.L_x_64660:
[----:B------:R-:W-:Y:S01]  /*2080*/  IMAD.SHL.U32 R2, R2, 0x100000, RZ ;  /* 0x0010000002027824 */ /* 0x000fe200078e00ff */
[----:B------:R-:W-:-:S04]  /*2090*/  LEA R0, R0, 0x3b800000, 0x17 ;  /* 0x3b80000000007811 */ /* 0x000fc800078eb8ff */
[----:B------:R-:W-:-:S07]  /*20a0*/  LOP3.LUT R19, R0, R2, R19, 0xfe, !PT ;  /* 0x0000000200137212 */ /* 0x000fce00078efe13 */
.L_x_64659:
[----:B------:R-:W-:Y:S05]  /*20b0*/  BSYNC B0 ;  /* 0x0000000000007941 */ /* 0x000fea0003800000 */
.L_x_64658:
[----:B------:R-:W1:Y:S01]  /*20c0*/  F2I.FTZ.TRUNC.NTZ R19, R19 ;  /* 0x0000001300137305 */ /* 0x000e62000021f100 */
[----:B------:R-:W-:Y:S05]  /*20d0*/  BRA `(.L_x_64643) ;  /* 0x0000000400087947 */ /* 0x000fea0003800000 */
.L_x_64656:
        /* <DEDUP_REMOVED lines=21> */
.L_x_64665:
[----:B------:R-:W-:Y:S05]  /*2230*/  BSYNC B1 ;  /* 0x0000000000017941 */ /* 0x000fea0003800000 */
.L_x_64664:
[----:B------:R-:W-:Y:S01]  /*2240*/  IMAD.SHL.U32 R2, R2, 0x200000, RZ ;  /* 0x0020000002027824 */ /* 0x000fe200078e00ff */
[----:B------:R-:W-:-:S04]  /*2250*/  LEA R0, R0, 0x37800000, 0x17 ;  /* 0x3780000000007811 */ /* 0x000fc800078eb8ff */
[----:B------:R-:W-:-:S07]  /*2260*/  LOP3.LUT R19, R0, R2, R19, 0xfe, !PT ;  /* 0x0000000200137212 */ /* 0x000fce00078efe13 */
.L_x_64663:
[----:B------:R-:W-:Y:S05]  /*2270*/  BSYNC B0 ;  /* 0x0000000000007941 */ /* 0x000fea0003800000 */
.L_x_64662:
[----:B------:R-:W2:Y:S01]  /*2280*/  F2I.FTZ.TRUNC.NTZ R19, R19 ;  /* 0x0000001300137305 */ /* 0x000ea2000021f100 */
[----:B------:R-:W-:Y:S05]  /*2290*/  BRA `(.L_x_64643) ;  /* 0x0000000000987947 */ /* 0x000fea0003800000 */
.L_x_64655:
        /* <DEDUP_REMOVED lines=14> */
.L_x_64669:
[----:B------:R-:W-:Y:S05]  /*2380*/  BSYNC B0 ;  /* 0x0000000000007941 */ /* 0x000fea0003800000 */
.L_x_64668:
[----:B------:R-:W4:Y:S01]  /*2390*/  F2I.FTZ.TRUNC.NTZ R19, R19 ;  /* 0x0000001300137305 */ /* 0x000f22000021f100 */
[----:B------:R-:W-:Y:S05]  /*23a0*/  BRA `(.L_x_64643) ;  /* 0x0000000000547947 */ /* 0x000fea0003800000 */
.L_x_64642:
        /* <DEDUP_REMOVED lines=17> */
.L_x_64670:
[----:B------:R-:W-:Y:S05]  /*24c0*/  BRA `(.L_x_64643) ;  /* 0x00000000000c7947 */ /* 0x000fea0003800000 */
.L_x_64667:
[----:B------:R0:W5:Y:S01]  /*24d0*/  LDG.E R19, desc[UR36][R2.64] ;  /* 0x0000002402137981 */ /* 0x000162000c1e1900 */
[----:B------:R-:W-:Y:S05]  /*24e0*/  BRA `(.L_x_64643) ;  /* 0x0000000000047947 */ /* 0x000fea0003800000 */
.L_x_64666:
[----:B------:R3:W5:Y:S02]  /*24f0*/  LDG.E R19, desc[UR36][R2.64] ;  /* 0x0000002402137981 */ /* 0x000764000c1e1900 */
.L_x_64643:
        /* <DEDUP_REMOVED lines=17> */
.L_x_64674:
[----:B------:R0:W5:Y:S01]  /*2610*/  LDG.E.U8 R22, desc[UR36][R2.64] ;  /* 0x0000002402167981 */ /* 0x000162000c1e1100 */
[----:B------:R-:W-:Y:S05]  /*2620*/  BRA `(.L_x_64676) ;  /* 0x0000000c00347947 */ /* 0x000fea0003800000 */
.L_x_64673:
        /* <DEDUP_REMOVED lines=8> */
.L_x_64678:
[----:B------:R3:W5:Y:S01]  /*26b0*/  LDG.E R22, desc[UR36][R2.64] ;  /* 0x0000002402167981 */ /* 0x000762000c1e1900 */
[----:B------:R-:W-:Y:S05]  /*26c0*/  BRA `(.L_x_64676) ;  /* 0x0000000c000c7947 */ /* 0x000fea0003800000 */
.L_x_64677:
[----:B------:R0:W5:Y:S01]  /*26d0*/  LDG.E.S16 R22, desc[UR36][R2.64] ;  /* 0x0000002402167981 */ /* 0x000162000c1e1700 */
[----:B------:R-:W-:Y:S05]  /*26e0*/  BRA `(.L_x_64676) ;  /* 0x0000000c00047947 */ /* 0x000fea0003800000 */
.L_x_64672:
[----:B------:R-:W-:-:S13]  /*26f0*/  ISETP.GT.AND P0, PT, R0, 0x6, PT ;  /* 0x000000060000780c */ /* 0x000fda0003f04270 */
[----:B------:R-:W-:Y:S05]  /*2700*/  @P0 BRA `(.L_x_64679) ;  /* 0x00000000002c0947 */ /* 0x000fea0003800000 */
[----:B------:R-:W-:-:S13]  /*2710*/  ISETP.NE.AND P0, PT, R0, 0x5, PT ;  /* 0x000000050000780c */ /* 0x000fda0003f05270 */
[----:B------:R-:W-:Y:S05]  /*2720*/  @!P0 BRA `(.L_x_64680) ;  /* 0x0000000000148947 */ /* 0x000fea0003800000 */
[----:B------:R-:W-:-:S13]  /*2730*/  ISETP.NE.AND P0, PT, R0, 0x6, PT ;  /* 0x000000060000780c */ /* 0x000fda0003f05270 */
[----:B------:R-:W-:Y:S05]  /*2740*/  @P0 BRA `(.L_x_64675) ;  /* 0x0000000800980947 */ /* 0x000fea0003800000 */
[----:B------:R-:W3:Y:S02]  /*2750*/  LDG.E R2, desc[UR36][R2.64] ;  /* 0x0000002402027981 */ /* 0x000ee4000c1e1900 */
[----:B---3--:R0:W3:Y:S01]  /*2760*/  F2I.FTZ.TRUNC.NTZ R22, R2 ;  /* 0x0000000200167305 */ /* 0x0080e2000021f100 */
[----:B------:R-:W-:Y:S05]  /*2770*/  BRA `(.L_x_64676) ;  /* 0x0000000800e07947 */ /* 0x000fea0003800000 */
.L_x_64680:
[----:B------:R-:W3:Y:S02]  /*2780*/  LDG.E.U16 R2, desc[UR36][R2.64] ;  /* 0x0000002402027981 */ /* 0x000ee4000c1e1500 */
[----:B---3--:R-:W-:-:S06]  /*2790*/  HADD2.F32 R22, -RZ, R2.H0_H0 ;  /* 0x20000002ff167230 */ /* 0x008fcc0000004100 */
[----:B------:R-:W0:Y:S01]  /*27a0*/  F2I.FTZ.TRUNC.NTZ R22, R22 ;  /* 0x0000001600167305 */ /* 0x000e22000021f100 */
[----:B------:R-:W-:Y:S05]  /*27b0*/  BRA `(.L_x_64676) ;  /* 0x0000000800d07947 */ /* 0x000fea0003800000 */
.L_x_64679:
[----:B------:R-:W-:-:S13]  /*27c0*/  ISETP.NE.AND P0, PT, R0, 0x7, PT ;  /* 0x000000070000780c */ /* 0x000fda0003f05270 */
[----:B------:R-:W-:Y:S05]  /*27d0*/  @!P0 BRA `(.L_x_64681) ;  /* 0x00000000002c8947 */ /* 0x000fea0003800000 */
[----:B------:R-:W-:-:S13]  /*27e0*/  ISETP.NE.AND P0, PT, R0, 0x8, PT ;  /* 0x000000080000780c */ /* 0x000fda0003f05270 */
[----:B------:R-:W-:Y:S05]  /*27f0*/  @!P0 BRA `(.L_x_64682) ;  /* 0x0000000000148947 */ /* 0x000fea0003800000 */
[----:B------:R-:W-:-:S13]  /*2800*/  ISETP.NE.AND P0, PT, R0, 0x9, PT ;  /* 0x000000090000780c */ /* 0x000fda0003f05270 */
[----:B------:R-:W-:Y:S05]  /*2810*/  @P0 BRA `(.L_x_64675) ;  /* 0x0000000800640947 */ /* 0x000fea0003800000 */
[----:B------:R-:W3:Y:S02]  /*2820*/  LDG.E R2, desc[UR36][R2.64] ;  /* 0x0000002402027981 */ /* 0x000ee4000c1e1900 */
[----:B---3--:R0:W3:Y:S01]  /*2830*/  F2I.FTZ.TRUNC.NTZ R22, R2 ;  /* 0x0000000200167305 */ /* 0x0080e2000021f100 */
[----:B------:R-:W-:Y:S05]  /*2840*/  BRA `(.L_x_64676) ;  /* 0x0000000800ac7947 */ /* 0x000fea0003800000 */
.L_x_64682:
[----:B------:R-:W3:Y:S02]  /*2850*/  LDG.E.U16 R2, desc[UR36][R2.64] ;  /* 0x0000002402027981 */ /* 0x000ee4000c1e1500 */
[----:B---3--:R-:W-:-:S06]  /*2860*/  HADD2.F32 R22, -RZ, R2.H0_H0 ;  /* 0x20000002ff167230 */ /* 0x008fcc0000004100 */
[----:B------:R-:W0:Y:S01]  /*2870*/  F2I.FTZ.TRUNC.NTZ R22, R22 ;  /* 0x0000001600167305 */ /* 0x000e22000021f100 */
[----:B------:R-:W-:Y:S05]  /*2880*/  BRA `(.L_x_64676) ;  /* 0x00000008009c7947 */ /* 0x000fea0003800000 */
.L_x_64681:
[----:B------:R-:W3:Y:S02]  /*2890*/  LDG.E.64 R2, desc[UR36][R2.64] ;  /* 0x0000002402027981 */ /* 0x000ee4000c1e1b00 */
[----:B---3--:R0:W3:Y:S01]  /*28a0*/  F2I.F64.TRUNC R22, R2 ;  /* 0x0000000200167311 */ /* 0x0080e2000030d100 */
[----:B------:R-:W-:Y:S05]  /*28b0*/  BRA `(.L_x_64676) ;  /* 0x0000000800907947 */ /* 0x000fea0003800000 */
.L_x_64671:
        /* <DEDUP_REMOVED lines=12> */
.L_x_64685:
[----:B------:R-:W3:Y:S02]  /*2980*/  LDG.E.64 R2, desc[UR36][R2.64] ;  /* 0x0000002402027981 */ /* 0x000ee4000c1e1b00 */
[----:B---3--:R0:W3:Y:S01]  /*2990*/  F2I.F64.TRUNC R22, R2 ;  /* 0x0000000200167311 */ /* 0x0080e2000030d100 */
[----:B------:R-:W-:Y:S05]  /*29a0*/  BRA `(.L_x_64676) ;  /* 0x0000000800547947 */ /* 0x000fea0003800000 */
.L_x_64684:
        /* <DEDUP_REMOVED lines=25> */
[----:B------:R0:W3:Y:S01]  /*2b40*/  F2I.FTZ.TRUNC.NTZ R22, R5 ;  /* 0x0000000500167305 */ /* 0x0000e2000021f100 */
[----:B------:R-:W-:Y:S05]  /*2b50*/  BRA `(.L_x_64676) ;  /* 0x0000000400e87947 */ /* 0x000fea0003800000 */
.L_x_64687:
        /* <DEDUP_REMOVED lines=14> */
.L_x_64686:
[----:B------:R-:W3:Y:S02]  /*2c40*/  LDG.E.U16 R22, desc[UR36][R2.64] ;  /* 0x0000002402167981 */ /* 0x000ee4000c1e1500 */
[----:B---3--:R-:W-:-:S06]  /*2c50*/  IMAD.U32 R22, R22, 0x10000, RZ ;  /* 0x0001000016167824 */ /* 0x008fcc00078e00ff */
[----:B------:R-:W0:Y:S01]  /*2c60*/  F2I.FTZ.TRUNC.NTZ R22, R22 ;  /* 0x0000001600167305 */ /* 0x000e22000021f100 */
[----:B------:R-:W-:Y:S05]  /*2c70*/  BRA `(.L_x_64676) ;  /* 0x0000000400a07947 */ /* 0x000fea0003800000 */
.L_x_64683:
        /* <DEDUP_REMOVED lines=10> */
.L_x_64690:
        /* <DEDUP_REMOVED lines=21> */
.L_x_64694:
[----:B------:R-:W-:Y:S05]  /*2e70*/  BSYNC B1 ;  /* 0x0000000000017941 */ /* 0x000fea0003800000 */
.L_x_64693:
[----:B------:R-:W-:Y:S01]  /*2e80*/  IMAD.SHL.U32 R2, R2, 0x100000, RZ ;  /* 0x0010000002027824 */ /* 0x000fe200078e00ff */
[----:B------:R-:W-:-:S04]  /*2e90*/  LEA R3, R0, 0x3b800000, 0x17 ;  /* 0x3b80000000037811 */ /* 0x000fc800078eb8ff */
[----:B------:R-:W-:-:S07]  /*2ea0*/  LOP3.LUT R22, R3, R2, R22, 0xfe, !PT ;  /* 0x0000000203167212 */ /* 0x000fce00078efe16 */
.L_x_64692:
[----:B------:R-:W-:Y:S05]  /*2eb0*/  BSYNC B0 ;  /* 0x0000000000007941 */ /* 0x000fea0003800000 */
.L_x_64691:
[----:B------:R-:W0:Y:S01]  /*2ec0*/  F2I.FTZ.TRUNC.NTZ R22, R22 ;  /* 0x0000001600167305 */ /* 0x000e22000021f100 */
[----:B------:R-:W-:Y:S05]  /*2ed0*/  BRA `(.L_x_64676) ;  /* 0x0000000400087947 */ /* 0x000fea0003800000 */
.L_x_64689:
        /* <DEDUP_REMOVED lines=21> */
.L_x_64698:
[----:B------:R-:W-:Y:S05]  /*3030*/  BSYNC B1 ;  /* 0x0000000000017941 */ /* 0x000fea0003800000 */
.L_x_64697:
[----:B------:R-:W-:Y:S01]  /*3040*/  IMAD.SHL.U32 R2, R2, 0x200000, RZ ;  /* 0x0020000002027824 */ /* 0x000fe200078e00ff */
[----:B------:R-:W-:-:S04]  /*3050*/  LEA R3, R0, 0x37800000, 0x17 ;  /* 0x3780000000037811 */ /* 0x000fc800078eb8ff */
[----:B------:R-:W-:-:S07]  /*3060*/  LOP3.LUT R22, R3, R2, R22, 0xfe, !PT ;  /* 0x0000000203167212 */ /* 0x000fce00078efe16 */
.L_x_64696:
[----:B------:R-:W-:Y:S05]  /*3070*/  BSYNC B0 ;  /* 0x0000000000007941 */ /* 0x000fea0003800000 */
.L_x_64695:
[----:B------:R-:W0:Y:S01]  /*3080*/  F2I.FTZ.TRUNC.NTZ R22, R22 ;  /* 0x0000001600167305 */ /* 0x000e22000021f100 */
[----:B------:R-:W-:Y:S05]  /*3090*/  BRA `(.L_x_64676) ;  /* 0x0000000000987947 */ /* 0x000fea0003800000 */
.L_x_64688:
        /* <DEDUP_REMOVED lines=14> */
.L_x_64702:
[----:B------:R-:W-:Y:S05]  /*3180*/  BSYNC B0 ;  /* 0x0000000000007941 */ /* 0x000fea0003800000 */
.L_x_64701:
[----:B------:R-:W0:Y:S01]  /*3190*/  F2I.FTZ.TRUNC.NTZ R22, R22 ;  /* 0x0000001600167305 */ /* 0x000e22000021f100 */
[----:B------:R-:W-:Y:S05]  /*31a0*/  BRA `(.L_x_64676) ;  /* 0x0000000000547947 */ /* 0x000fea0003800000 */
.L_x_64675:
        /* <DEDUP_REMOVED lines=16> */
[----:B012-45:R-:W-:Y:S05]  /*32b0*/  CALL.ABS.NOINC R2 ;  /* 0x0000000002007343 */ /* 0x037fea0003c00000 */
.L_x_64703:
[----:B------:R-:W-:Y:S05]  /*32c0*/  BRA `(.L_x_64676) ;  /* 0x00000000000c7947 */ /* 0x000fea0003800000 */
.L_x_64700:
[----:B------:R0:W5:Y:S01]  /*32d0*/  LDG.E R22, desc[UR36][R2.64] ;  /* 0x0000002402167981 */ /* 0x000162000c1e1900 */
[----:B------:R-:W-:Y:S05]  /*32e0*/  BRA `(.L_x_64676) ;  /* 0x0000000000047947 */ /* 0x000fea0003800000 */
.L_x_64699:
[----:B------:R0:W5:Y:S02]  /*32f0*/  LDG.E R22, desc[UR36][R2.64] ;  /* 0x0000002402167981 */ /* 0x000164000c1e1900 */
.L_x_64676:
[----:B0--3-5:R-:W-:Y:S01]  /*3300*/  ISETP.GE.AND P0, PT, R22, RZ, PT ;  /* 0x000000ff1600720c */ /* 0x029fe20003f06270 */
[----:B------:R-:W-:-:S12]  /*3310*/  BSSY B0, `(.L_x_64704) ;  /* 0x0000026000007945 */ /* 0x000fd80003800000 */
[----:B------:R-:W-:Y:S05]  /*3320*/  @!P0 BRA `(.L_x_64705) ;  /* 0x00000000006c8947 */ /* 0x000fea0003800000 */
[----:B------:R-:W-:Y:S01]  /*3330*/  ISETP.NE.AND P0, PT, R22, RZ, PT ;  /* 0x000000ff1600720c */ /* 0x000fe20003f05270 */
[----:B------:R-:W-:Y:S01]  /*3340*/  BSSY B1, `(.L_x_64706) ;  /* 0x0000018000017945 */ /* 0x000fe20003800000 */
[----:B------:R-:W-:-:S11]  /*3350*/  IMAD.MOV.U32 R2, RZ, RZ, 0x1 ;  /* 0x00000001ff027424 */ /* 0x000fd600078e00ff */
[----:B------:R-:W-:Y:S05]  /*3360*/  @!P0 BRA `(.L_x_64707) ;  /* 0x0000000000548947 */ /* 0x000fea0003800000 */
[C---:B------:R-:W-:Y:S01]  /*3370*/  VIADD R2, R22.reuse, 0x1 ;  /* 0x0000000116027836 */ /* 0x040fe20000000000 */
[C---:B------:R-:W-:Y:S02]  /*3380*/  LOP3.LUT R0, R22.reuse, 0x1, RZ, 0xc0, !PT ;  /* 0x0000000116007812 */ /* 0x040fe400078ec0ff */
[----:B------:R-:W-:Y:S02]  /*3390*/  LEA.HI R22, R22, R22, RZ, 0x1 ;  /* 0x0000001616167211 */ /* 0x000fe400078f08ff */
[----:B------:R-:W-:Y:S02]  /*33a0*/  ISETP.GE.U32.AND P1, PT, R2, 0x3, PT ;  /* 0x000000030200780c */ /* 0x000fe40003f26070 */
[----:B------:R-:W-:Y:S01]  /*33b0*/  ISETP.NE.U32.AND P0, PT, R0, 0x1, PT ;  /* 0x000000010000780c */ /* 0x000fe20003f05070 */
[----:B-12-4-:R-:W-:-:S03]  /*33c0*/  IMAD R0, R19, R19, RZ ;  /* 0x0000001313007224 */ /* 0x016fc600078e02ff */
[----:B------:R-:W-:-:S07]  /*33d0*/  SEL R2, R19, 0x1, !P0 ;  /* 0x0000000113027807 */ /* 0x000fce0004000000 */
[----:B------:R-:W-:Y:S05]  /*33e0*/  @!P1 BRA `(.L_x_64707) ;  /* 0x0000000000349947 */ /* 0x000fea0003800000 */
[----:B------:R-:W-:Y:S01]  /*33f0*/  SHF.R.S32.HI R22, RZ, 0x1, R22 ;  /* 0x00000001ff167819 */ /* 0x000fe20000011416 */
[----:B------:R-:W-:-:S07]  /*3400*/  IMAD.MOV.U32 R4, RZ, RZ, R0 ;  /* 0x000000ffff047224 */ /* 0x000fce00078e0000 */
.L_x_64708:
        /* <DEDUP_REMOVED lines=11> */
.L_x_64707:
[----:B------:R-:W-:Y:S05]  /*34c0*/  BSYNC B1 ;  /* 0x0000000000017941 */ /* 0x000fea0003800000 */
.L_x_64706:
[----:B------:R-:W-:Y:S05]  /*34d0*/  BRA `(.L_x_64709) ;  /* 0x0000000000247947 */ /* 0x000fea0003800000 */
.L_x_64705:
[----:B-12-4-:R-:W-:Y:S01]  /*34e0*/  ISETP.NE.AND P0, PT, R19, 0x1, PT ;  /* 0x000000011300780c */ /* 0x016fe20003f05270 */
        /* <DEDUP_REMOVED lines=8> */
.L_x_64709:
[----:B------:R-:W-:Y:S05]  /*3570*/  BSYNC B0 ;  /* 0x0000000000007941 */ /* 0x000fea0003800000 */
.L_x_64704:
        /* <DEDUP_REMOVED lines=14> */
.L_x_64713:
[----:B------:R0:W-:Y:S01]  /*3660*/  STG.E.U8 desc[UR36][R16.64], R2 ;  /* 0x0000000210007986 */ /* 0x0001e2000c101124 */
[----:B------:R-:W-:Y:S05]  /*3670*/  BRA `(.L_x_64715) ;  /* 0x0000000c00507947 */ /* 0x000fea0003800000 */
.L_x_64712:
        /* <DEDUP_REMOVED lines=9> */
.L_x_64717:
[----:B------:R3:W-:Y:S01]  /*3710*/  STG.E desc[UR36][R16.64], R2 ;  /* 0x0000000210007986 */ /* 0x0007e2000c101924 */
[----:B------:R-:W-:Y:S05]  /*3720*/  BRA `(.L_x_64715) ;  /* 0x0000000c00247947 */ /* 0x000fea0003800000 */
.L_x_64716:
[----:B------:R0:W-:Y:S01]  /*3730*/  STG.E.U16 desc[UR36][R16.64], R2 ;  /* 0x0000000210007986 */ /* 0x0001e2000c101524 */
[----:B------:R-:W-:Y:S05]  /*3740*/  BRA `(.L_x_64715) ;  /* 0x0000000c001c7947 */ /* 0x000fea0003800000 */
.L_x_64711:
        /* <DEDUP_REMOVED lines=9> */
.L_x_64719:
[----:B------:R-:W-:-:S04]  /*37e0*/  I2FP.F32.S32 R0, R2 ;  /* 0x0000000200007245 */ /* 0x000fc80000201400 */
[----:B------:R-:W-:-:S05]  /*37f0*/  F2FP.F16.F32.PACK_AB R0, RZ, R0 ;  /* 0x00000000ff00723e */ /* 0x000fca00000000ff */
[----:B------:R0:W-:Y:S01]  /*3800*/  STG.E.U16 desc[UR36][R16.64], R0 ;  /* 0x0000000010007986 */ /* 0x0001e2000c101524 */
[----:B------:R-:W-:Y:S05]  /*3810*/  BRA `(.L_x_64715) ;  /* 0x0000000800e87947 */ /* 0x000fea0003800000 */
.L_x_64718:
        /* <DEDUP_REMOVED lines=10> */
.L_x_64721:
[----:B------:R-:W-:-:S04]  /*38c0*/  I2FP.F32.S32 R2, R2 ;  /* 0x0000000200027245 */ /* 0x000fc80000201400 */
[----:B------:R-:W-:-:S04]  /*38d0*/  F2FP.F16.F32.PACK_AB R3, RZ, R2 ;  /* 0x00000002ff03723e */ /* 0x000fc800000000ff */
[----:B------:R-:W-:-:S05]  /*38e0*/  PRMT R3, R3, 0x5410, RZ ;  /* 0x0000541003037816 */ /* 0x000fca00000000ff */
[----:B------:R0:W-:Y:S01]  /*38f0*/  STG.E desc[UR36][R16.64], R3 ;  /* 0x0000000310007986 */ /* 0x0001e2000c101924 */
[----:B------:R-:W-:Y:S05]  /*3900*/  BRA `(.L_x_64715) ;  /* 0x0000000800ac7947 */ /* 0x000fea0003800000 */
.L_x_64720:
[----:B------:R-:W0:Y:S02]  /*3910*/  I2F.F64 R2, R2 ;  /* 0x0000000200027312 */ /* 0x000e240000201c00 */
[----:B0-----:R0:W-:Y:S01]  /*3920*/  STG.E.64 desc[UR36][R16.64], R2 ;  /* 0x0000000210007986 */ /* 0x0011e2000c101b24 */
[----:B------:R-:W-:Y:S05]  /*3930*/  BRA `(.L_x_64715) ;  /* 0x0000000800a07947 */ /* 0x000fea0003800000 */
.L_x_64710:
        /* <DEDUP_REMOVED lines=12> */
.L_x_64724:
[----:B------:R-:W0:Y:S01]  /*3a00*/  I2F.F64 R4, R2 ;  /* 0x0000000200047312 */ /* 0x000e220000201c00 */
[----:B------:R-:W-:-:S05]  /*3a10*/  CS2R R6, SRZ ;  /* 0x0000000000067805 */ /* 0x000fca000001ff00 */
[----:B0-----:R0:W-:Y:S01]  /*3a20*/  STG.E.128 desc[UR36][R16.64], R4 ;  /* 0x0000000410007986 */ /* 0x0011e2000c101d24 */
[----:B------:R-:W-:Y:S05]  /*3a30*/  BRA `(.L_x_64715) ;  /* 0x0000000800607947 */ /* 0x000fea0003800000 */
.L_x_64723:
        /* <DEDUP_REMOVED lines=21> */
.L_x_64728:
[----:B------:R-:W-:Y:S05]  /*3b90*/  BSYNC B0 ;  /* 0x0000000000007941 */ /* 0x000fea0003800000 */
.L_x_64727:
[----:B------:R-:W-:-:S05]  /*3ba0*/  LOP3.LUT R3, R0, R3, RZ, 0xfc, !PT ;  /* 0x0000000300037212 */ /* 0x000fca00078efcff */
[----:B------:R0:W-:Y:S01]  /*3bb0*/  STG.E.U8 desc[UR36][R16.64], R3 ;  /* 0x0000000310007986 */ /* 0x0001e2000c101124 */
[----:B------:R-:W-:Y:S05]  /*3bc0*/  BRA `(.L_x_64715) ;  /* 0x0000000400fc7947 */ /* 0x000fea0003800000 */
.L_x_64726:
        /* <DEDUP_REMOVED lines=13> */
.L_x_64730:
[----:B------:R-:W-:Y:S01]  /*3ca0*/  IMAD.MOV.U32 R0, RZ, RZ, 0x7f ;  /* 0x0000007fff007424 */ /* 0x000fe200078e00ff */
[----:B------:R-:W-:-:S04]  /*3cb0*/  ISETP.GT.U32.AND P0, PT, R2, 0x7f800000, PT ;  /* 0x7f8000000200780c */ /* 0x000fc80003f04070 */
[----:B------:R-:W-:-:S09]  /*3cc0*/  SEL R0, R0, 0x7c, P0 ;  /* 0x0000007c00007807 */ /* 0x000fd20000000000 */
.L_x_64731:
[----:B------:R-:W-:Y:S05]  /*3cd0*/  BSYNC B0 ;  /* 0x0000000000007941 */ /* 0x000fea0003800000 */
.L_x_64729:
[----:B------:R-:W-:-:S04]  /*3ce0*/  LOP3.LUT R2, R3, 0x80000000, RZ, 0xc0, !PT ;  /* 0x8000000003027812 */ /* 0x000fc800078ec0ff */
[----:B------:R-:W-:-:S04]  /*3cf0*/  SHF.R.U32.HI R3, RZ, 0x18, R2 ;  /* 0x00000018ff037819 */ /* 0x000fc80000011602 */
[----:B------:R-:W-:-:S05]  /*3d00*/  LOP3.LUT R3, R0, R3, RZ, 0xfc, !PT ;  /* 0x0000000300037212 */ /* 0x000fca00078efcff */
[----:B------:R0:W-:Y:S01]  /*3d10*/  STG.E.U8 desc[UR36][R16.64], R3 ;  /* 0x0000000310007986 */ /* 0x0001e2000c101124 */
[----:B------:R-:W-:Y:S05]  /*3d20*/  BRA `(.L_x_64715) ;  /* 0x0000000400a47947 */ /* 0x000fea0003800000 */
.L_x_64725:
[----:B------:R-:W-:-:S04]  /*3d30*/  I2FP.F32.S32 R0, R2 ;  /* 0x0000000200007245 */ /* 0x000fc80000201400 */
[----:B------:R-:W-:-:S05]  /*3d40*/  F2FP.BF16.F32.PACK_AB R0, RZ, R0 ;  /* 0x00000000ff00723e */ /* 0x000fca00000010ff */
[----:B------:R0:W-:Y:S01]  /*3d50*/  STG.E.U16 desc[UR36][R16.64], R0 ;  /* 0x0000000010007986 */ /* 0x0001e2000c101524 */
[----:B------:R-:W-:Y:S05]  /*3d60*/  BRA `(.L_x_64715) ;  /* 0x0000000400947947 */ /* 0x000fea0003800000 */
.L_x_64722:
        /* <DEDUP_REMOVED lines=10> */
.L_x_64734:
        /* <DEDUP_REMOVED lines=17> */
.L_x_64737:
[----:B------:R-:W-:-:S04]  /*3f20*/  LOP3.LUT R2, R3, 0x80000000, RZ, 0xc0, !PT ;  /* 0x8000000003027812 */ /* 0x000fc800078ec0ff */
[----:B------:R-:W-:-:S04]  /*3f30*/  SHF.R.U32.HI R3, RZ, 0x18, R2 ;  /* 0x00000018ff037819 */ /* 0x000fc80000011602 */
[----:B------:R-:W-:-:S04]  /*3f40*/  LOP3.LUT R0, R0, R3, RZ, 0xfc, !PT ;  /* 0x0000000300007212 */ /* 0x000fc800078efcff */
[----:B------:R-:W-:-:S07]  /*3f50*/  PRMT R8, R0, 0x7610, R8 ;  /* 0x0000761000087816 */ /* 0x000fce0000000008 */
.L_x_64736:
[----:B------:R-:W-:Y:S05]  /*3f60*/  BSYNC B0 ;  /* 0x0000000000007941 */ /* 0x000fea0003800000 */
.L_x_64735:
[----:B------:R0:W-:Y:S01]  /*3f70*/  STG.E.U8 desc[UR36][R16.64], R8 ;  /* 0x0000000810007986 */ /* 0x0001e2000c101124 */
[----:B------:R-:W-:Y:S05]  /*3f80*/  BRA `(.L_x_64715) ;  /* 0x00000004000c7947 */ /* 0x000fea0003800000 */
.L_x_64733:
        /* <DEDUP_REMOVED lines=17> */
.L_x_64740:
[----:B------:R-:W-:-:S04]  /*40a0*/  LOP3.LUT R2, R3, 0x80000000, RZ, 0xc0, !PT ;  /* 0x8000000003027812 */ /* 0x000fc800078ec0ff */
[----:B------:R-:W-:-:S04]  /*40b0*/  SHF.R.U32.HI R3, RZ, 0x18, R2 ;  /* 0x00000018ff037819 */ /* 0x000fc80000011602 */
[----:B------:R-:W-:-:S04]  /*40c0*/  LOP3.LUT R0, R0, R3, RZ, 0xfc, !PT ;  /* 0x0000000300007212 */ /* 0x000fc800078efcff */
[----:B------:R-:W-:-:S07]  /*40d0*/  PRMT R8, R0, 0x7610, R8 ;  /* 0x0000761000087816 */ /* 0x000fce0000000008 */
.L_x_64739:
[----:B------:R-:W-:Y:S05]  /*40e0*/  BSYNC B0 ;  /* 0x0000000000007941 */ /* 0x000fea0003800000 */
.L_x_64738:
[----:B------:R0:W-:Y:S01]  /*40f0*/  STG.E.U8 desc[UR36][R16.64], R8 ;  /* 0x0000000810007986 */ /* 0x0001e2000c101124 */
[----:B------:R-:W-:Y:S05]  /*4100*/  BRA `(.L_x_64715) ;  /* 0x0000000000ac7947 */ /* 0x000fea0003800000 */
.L_x_64732:
        /* <DEDUP_REMOVED lines=22> */
.L_x_64714:
        /* <DEDUP_REMOVED lines=16> */
.L_x_64743:
[----:B------:R-:W-:Y:S05]  /*4370*/  BRA `(.L_x_64715) ;  /* 0x0000000000107947 */ /* 0x000fea0003800000 */
.L_x_64742:
[----:B------:R-:W-:-:S05]  /*4380*/  SHF.R.S32.HI R3, RZ, 0x1f, R2 ;  /* 0x0000001fff037819 */ /* 0x000fca0000011402 */
[----:B------:R0:W-:Y:S01]  /*4390*/  STG.E.64 desc[UR36][R16.64], R2 ;  /* 0x0000000210007986 */ /* 0x0001e2000c101b24 */
[----:B------:R-:W-:Y:S05]  /*43a0*/  BRA `(.L_x_64715) ;  /* 0x0000000000047947 */ /* 0x000fea0003800000 */
.L_x_64741:
[----:B------:R0:W-:Y:S02]  /*43b0*/  STG.E desc[UR36][R16.64], R2 ;  /* 0x0000000210007986 */ /* 0x0001e4000c101924 */
.L_x_64715:
[----:B------:R-:W-:-:S04]  /*43c0*/  IMAD R18, R18, 0x200, R23 ;  /* 0x0000020012127824 */ /* 0x000fc800078e0217 */
[----:B-12-4-:R-:W-:-:S07]  /*43d0*/  VIADD R19, R18, 0x80 ;  /* 0x0000008012137836 */ /* 0x016fce0000000000 */
.L_x_64636:
[----:B------:R-:W-:Y:S05]  /*43e0*/  BSYNC B6 ;  /* 0x0000000000067941 */ /* 0x000fea0003800000 */
.L_x_64635:
        /* <DEDUP_REMOVED lines=358> */
.L_x_64746:
        /* <DEDUP_REMOVED lines=20> */
.L_x_64750:
[----:B------:R0:W5:Y:S01]  /*5b90*/  LDG.E.U8 R22, desc[UR36][R2.64] ;  /* 0x0000002402167981 */ /* 0x000162000c1e1100 */
[----:B------:R-:W-:Y:S05]  /*5ba0*/  BRA `(.L_x_64752) ;  /* 0x0000000c00347947 */ /* 0x000fea0003800000 */
.L_x_64749:
        /* <DEDUP_REMOVED lines=8> */
.L_x_64754:
[----:B------:R0:W5:Y:S01]  /*5c30*/  LDG.E R22, desc[UR36][R2.64] ;  /* 0x0000002402167981 */ /* 0x000162000c1e1900 */
[----:B------:R-:W-:Y:S05]  /*5c40*/  BRA `(.L_x_64752) ;  /* 0x0000000c000c7947 */ /* 0x000fea0003800000 */
.L_x_64753:
[----:B------:R0:W5:Y:S01]  /*5c50*/  LDG.E.S16 R22, desc[UR36][R2.64] ;  /* 0x0000002402167981 */ /* 0x000162000c1e1700 */
[----:B------:R-:W-:Y:S05]  /*5c60*/  BRA `(.L_x_64752) ;  /* 0x0000000c00047947 */ /* 0x000fea0003800000 */
.L_x_64748:
        /* <DEDUP_REMOVED lines=9> */
.L_x_64756:
[----:B------:R-:W2:Y:S02]  /*5d00*/  LDG.E.U16 R2, desc[UR36][R2.64] ;  /* 0x0000002402027981 */ /* 0x000ea4000c1e1500 */
[----:B--2---:R-:W-:-:S06]  /*5d10*/  HADD2.F32 R22, -RZ, R2.H0_H0 ;  /* 0x20000002ff167230 */ /* 0x004fcc0000004100 */
[----:B------:R-:W0:Y:S01]  /*5d20*/  F2I.FTZ.TRUNC.NTZ R22, R22 ;  /* 0x0000001600167305 */ /* 0x000e22000021f100 */
[----:B------:R-:W-:Y:S05]  /*5d30*/  BRA `(.L_x_64752) ;  /* 0x0000000800d07947 */ /* 0x000fea0003800000 */
.L_x_64755:
        /* <DEDUP_REMOVED lines=9> */
.L_x_64758:
[----:B------:R-:W2:Y:S02]  /*5dd0*/  LDG.E.U16 R2, desc[UR36][R2.64] ;  /* 0x0000002402027981 */ /* 0x000ea4000c1e1500 */
[----:B--2---:R-:W-:-:S06]  /*5de0*/  HADD2.F32 R22, -RZ, R2.H0_H0 ;  /* 0x20000002ff167230 */ /* 0x004fcc0000004100 */
[----:B------:R-:W0:Y:S01]  /*5df0*/  F2I.FTZ.TRUNC.NTZ R22, R22 ;  /* 0x0000001600167305 */ /* 0x000e22000021f100 */
[----:B------:R-:W-:Y:S05]  /*5e00*/  BRA `(.L_x_64752) ;  /* 0x00000008009c7947 */ /* 0x000fea0003800000 */
.L_x_64757:
[----:B------:R-:W2:Y:S02]  /*5e10*/  LDG.E.64 R22, desc[UR36][R2.64] ;  /* 0x0000002402167981 */ /* 0x000ea4000c1e1b00 */
[----:B--2---:R0:W1:Y:S01]  /*5e20*/  F2I.F64.TRUNC R22, R22 ;  /* 0x0000001600167311 */ /* 0x004062000030d100 */
[----:B------:R-:W-:Y:S05]  /*5e30*/  BRA `(.L_x_64752) ;  /* 0x0000000800907947 */ /* 0x000fea0003800000 */
.L_x_64747:
        /* <DEDUP_REMOVED lines=12> */
.L_x_64761:
[----:B------:R-:W2:Y:S02]  /*5f00*/  LDG.E.64 R2, desc[UR36][R2.64] ;  /* 0x0000002402027981 */ /* 0x000ea4000c1e1b00 */
[----:B--2---:R0:W1:Y:S01]  /*5f10*/  F2I.F64.TRUNC R22, R2 ;  /* 0x0000000200167311 */ /* 0x004062000030d100 */
[----:B------:R-:W-:Y:S05]  /*5f20*/  BRA `(.L_x_64752) ;  /* 0x0000000800547947 */ /* 0x000fea0003800000 */
.L_x_64760:
        /* <DEDUP_REMOVED lines=25> */
[----:B------:R1:W2:Y:S01]  /*60c0*/  F2I.FTZ.TRUNC.NTZ R22, R5 ;  /* 0x0000000500167305 */ /* 0x0002a2000021f100 */
[----:B------:R-:W-:Y:S05]  /*60d0*/  BRA `(.L_x_64752) ;  /* 0x0000000400e87947 */ /* 0x000fea0003800000 */
.L_x_64763:
        /* <DEDUP_REMOVED lines=14> */
.L_x_64762:
[----:B------:R-:W2:Y:S02]  /*61c0*/  LDG.E.U16 R22, desc[UR36][R2.64] ;  /* 0x0000002402167981 */ /* 0x000ea4000c1e1500 */
[----:B--2---:R-:W-:-:S06]  /*61d0*/  IMAD.U32 R22, R22, 0x10000, RZ ;  /* 0x0001000016167824 */ /* 0x004fcc00078e00ff */
[----:B------:R-:W0:Y:S01]  /*61e0*/  F2I.FTZ.TRUNC.NTZ R22, R22 ;  /* 0x0000001600167305 */ /* 0x000e22000021f100 */
[----:B------:R-:W-:Y:S05]  /*61f0*/  BRA `(.L_x_64752) ;  /* 0x0000000400a07947 */ /* 0x000fea0003800000 */
.L_x_64759:
        /* <DEDUP_REMOVED lines=10> */
.L_x_64766:
        /* <DEDUP_REMOVED lines=21> */
.L_x_64770:
[----:B------:R-:W-:Y:S05]  /*63f0*/  BSYNC B1 ;  /* 0x0000000000017941 */ /* 0x000fea0003800000 */
.L_x_64769:
[----:B------:R-:W-:Y:S01]  /*6400*/  IMAD.SHL.U32 R2, R2, 0x100000, RZ ;  /* 0x0010000002027824 */ /* 0x000fe200078e00ff */
[----:B------:R-:W-:-:S04]  /*6410*/  LEA R3, R0, 0x3b800000, 0x17 ;  /* 0x3b80000000037811 */ /* 0x000fc800078eb8ff */
[----:B------:R-:W-:-:S07]  /*6420*/  LOP3.LUT R22, R3, R2, R22, 0xfe, !PT ;  /* 0x0000000203167212 */ /* 0x000fce00078efe16 */
.L_x_64768:
[----:B------:R-:W-:Y:S05]  /*6430*/  BSYNC B0 ;  /* 0x0000000000007941 */ /* 0x000fea0003800000 */
.L_x_64767:
[----:B------:R-:W0:Y:S01]  /*6440*/  F2I.FTZ.TRUNC.NTZ R22, R22 ;  /* 0x0000001600167305 */ /* 0x000e22000021f100 */
[----:B------:R-:W-:Y:S05]  /*6450*/  BRA `(.L_x_64752) ;  /* 0x0000000400087947 */ /* 0x000fea0003800000 */
.L_x_64765:
        /* <DEDUP_REMOVED lines=21> */
.L_x_64774:
[----:B------:R-:W-:Y:S05]  /*65b0*/  BSYNC B1 ;  /* 0x0000000000017941 */ /* 0x000fea0003800000 */
.L_x_64773:
[----:B------:R-:W-:Y:S01]  /*65c0*/  IMAD.SHL.U32 R2, R2, 0x200000, RZ ;  /* 0x0020000002027824 */ /* 0x000fe200078e00ff */
[----:B------:R-:W-:-:S04]  /*65d0*/  LEA R3, R0, 0x37800000, 0x17 ;  /* 0x3780000000037811 */ /* 0x000fc800078eb8ff */
[----:B------:R-:W-:-:S07]  /*65e0*/  LOP3.LUT R22, R3, R2, R22, 0xfe, !PT ;  /* 0x0000000203167212 */ /* 0x000fce00078efe16 */
.L_x_64772:
[----:B------:R-:W-:Y:S05]  /*65f0*/  BSYNC B0 ;  /* 0x0000000000007941 */ /* 0x000fea0003800000 */
.L_x_64771:
[----:B------:R-:W0:Y:S01]  /*6600*/  F2I.FTZ.TRUNC.NTZ R22, R22 ;  /* 0x0000001600167305 */ /* 0x000e22000021f100 */
[----:B------:R-:W-:Y:S05]  /*6610*/  BRA `(.L_x_64752) ;  /* 0x0000000000987947 */ /* 0x000fea0003800000 */
.L_x_64764:
        /* <DEDUP_REMOVED lines=14> */
.L_x_64778:
[----:B------:R-:W-:Y:S05]  /*6700*/  BSYNC B0 ;  /* 0x0000000000007941 */ /* 0x000fea0003800000 */
.L_x_64777:
[----:B------:R-:W0:Y:S01]  /*6710*/  F2I.FTZ.TRUNC.NTZ R22, R22 ;  /* 0x0000001600167305 */ /* 0x000e22000021f100 */
[----:B------:R-:W-:Y:S05]  /*6720*/  BRA `(.L_x_64752) ;  /* 0x0000000000547947 */ /* 0x000fea0003800000 */
.L_x_64751:
        /* <DEDUP_REMOVED lines=17> */
.L_x_64779:
[----:B------:R-:W-:Y:S05]  /*6840*/  BRA `(.L_x_64752) ;  /* 0x00000000000c7947 */ /* 0x000fea0003800000 */
.L_x_64776:
[----:B------:R0:W5:Y:S01]  /*6850*/  LDG.E R22, desc[UR36][R2.64] ;  /* 0x0000002402167981 */ /* 0x000162000c1e1900 */
[----:B------:R-:W-:Y:S05]  /*6860*/  BRA `(.L_x_64752) ;  /* 0x0000000000047947 */ /* 0x000fea0003800000 */
.L_x_64775:
[----:B------:R0:W5:Y:S02]  /*6870*/  LDG.E R22, desc[UR36][R2.64] ;  /* 0x0000002402167981 */ /* 0x000164000c1e1900 */
.L_x_64752:
        /* <DEDUP_REMOVED lines=17> */
.L_x_64783:
[----:B------:R0:W5:Y:S01]  /*6990*/  LDG.E.U8 R18, desc[UR36][R2.64] ;  /* 0x0000002402127981 */ /* 0x000162000c1e1100 */
[----:B------:R-:W-:Y:S05]  /*69a0*/  BRA `(.L_x_64785) ;  /* 0x0000000c00347947 */ /* 0x000fea0003800000 */
.L_x_64782:
        /* <DEDUP_REMOVED lines=8> */
.L_x_64787:
[----:B------:R0:W5:Y:S01]  /*6a30*/  LDG.E R18, desc[UR36][R2.64] ;  /* 0x0000002402127981 */ /* 0x000162000c1e1900 */
[----:B------:R-:W-:Y:S05]  /*6a40*/  BRA `(.L_x_64785) ;  /* 0x0000000c000c7947 */ /* 0x000fea0003800000 */
.L_x_64786:
[----:B------:R0:W5:Y:S01]  /*6a50*/  LDG.E.S16 R18, desc[UR36][R2.64] ;  /* 0x0000002402127981 */ /* 0x000162000c1e1700 */
[----:B------:R-:W-:Y:S05]  /*6a60*/  BRA `(.L_x_64785) ;  /* 0x0000000c00047947 */ /* 0x000fea0003800000 */
.L_x_64781:
        /* <DEDUP_REMOVED lines=9> */
.L_x_64789:
[----:B------:R-:W3:Y:S02]  /*6b00*/  LDG.E.U16 R2, desc[UR36][R2.64] ;  /* 0x0000002402027981 */ /* 0x000ee4000c1e1500 */
[----:B---3--:R-:W-:-:S06]  /*6b10*/  HADD2.F32 R18, -RZ, R2.H0_H0 ;  /* 0x20000002ff127230 */ /* 0x008fcc0000004100 */
[----:B------:R-:W0:Y:S01]  /*6b20*/  F2I.FTZ.TRUNC.NTZ R18, R18 ;  /* 0x0000001200127305 */ /* 0x000e22000021f100 */
[----:B------:R-:W-:Y:S05]  /*6b30*/  BRA `(.L_x_64785) ;  /* 0x0000000800d07947 */ /* 0x000fea0003800000 */
.L_x_64788:
        /* <DEDUP_REMOVED lines=9> */
.L_x_64791:
[----:B------:R-:W3:Y:S02]  /*6bd0*/  LDG.E.U16 R2, desc[UR36][R2.64] ;  /* 0x0000002402027981 */ /* 0x000ee4000c1e1500 */
[----:B---3--:R-:W-:-:S06]  /*6be0*/  HADD2.F32 R18, -RZ, R2.H0_H0 ;  /* 0x20000002ff127230 */ /* 0x008fcc0000004100 */
[----:B------:R-:W0:Y:S01]  /*6bf0*/  F2I.FTZ.TRUNC.NTZ R18, R18 ;  /* 0x0000001200127305 */ /* 0x000e22000021f100 */
[----:B------:R-:W-:Y:S05]  /*6c00*/  BRA `(.L_x_64785) ;  /* 0x00000008009c7947 */ /* 0x000fea0003800000 */
.L_x_64790:
[----:B------:R-:W3:Y:S02]  /*6c10*/  LDG.E.64 R2, desc[UR36][R2.64] ;  /* 0x0000002402027981 */ /* 0x000ee4000c1e1b00 */
[----:B---3--:R0:W3:Y:S01]  /*6c20*/  F2I.F64.TRUNC R18, R2 ;  /* 0x0000000200127311 */ /* 0x0080e2000030d100 */
[----:B------:R-:W-:Y:S05]  /*6c30*/  BRA `(.L_x_64785) ;  /* 0x0000000800907947 */ /* 0x000fea0003800000 */
.L_x_64780:
        /* <DEDUP_REMOVED lines=12> */
.L_x_64794:
[----:B------:R-:W3:Y:S02]  /*6d00*/  LDG.E.64 R2, desc[UR36][R2.64] ;  /* 0x0000002402027981 */ /* 0x000ee4000c1e1b00 */
[----:B---3--:R0:W3:Y:S01]  /*6d10*/  F2I.F64.TRUNC R18, R2 ;  /* 0x0000000200127311 */ /* 0x0080e2000030d100 */
[----:B------:R-:W-:Y:S05]  /*6d20*/  BRA `(.L_x_64785) ;  /* 0x0000000800547947 */ /* 0x000fea0003800000 */
.L_x_64793:
        /* <DEDUP_REMOVED lines=27> */
.L_x_64796:
        /* <DEDUP_REMOVED lines=14> */
.L_x_64795:
[----:B------:R-:W3:Y:S02]  /*6fc0*/  LDG.E.U16 R18, desc[UR36][R2.64] ;  /* 0x0000002402127981 */ /* 0x000ee4000c1e1500 */
[----:B---3--:R-:W-:-:S06]  /*6fd0*/  IMAD.U32 R18, R18, 0x10000, RZ ;  /* 0x0001000012127824 */ /* 0x008fcc00078e00ff */
[----:B------:R-:W0:Y:S01]  /*6fe0*/  F2I.FTZ.TRUNC.NTZ R18, R18 ;  /* 0x0000001200127305 */ /* 0x000e22000021f100 */
[----:B------:R-:W-:Y:S05]  /*6ff0*/  BRA `(.L_x_64785) ;  /* 0x0000000400a07947 */ /* 0x000fea0003800000 */
.L_x_64792:
        /* <DEDUP_REMOVED lines=10> */
.L_x_64799:
        /* <DEDUP_REMOVED lines=21> */
.L_x_64803:
[----:B------:R-:W-:Y:S05]  /*71f0*/  BSYNC B1 ;  /* 0x0000000000017941 */ /* 0x000fea0003800000 */
.L_x_64802:
[----:B------:R-:W-:Y:S01]  /*7200*/  IMAD.SHL.U32 R2, R2, 0x100000, RZ ;  /* 0x0010000002027824 */ /* 0x000fe200078e00ff */
[----:B------:R-:W-:-:S04]  /*7210*/  LEA R3, R0, 0x3b800000, 0x17 ;  /* 0x3b80000000037811 */ /* 0x000fc800078eb8ff */
[----:B------:R-:W-:-:S07]  /*7220*/  LOP3.LUT R18, R3, R2, R18, 0xfe, !PT ;  /* 0x0000000203127212 */ /* 0x000fce00078efe12 */
.L_x_64801:
[----:B------:R-:W-:Y:S05]  /*7230*/  BSYNC B0 ;  /* 0x0000000000007941 */ /* 0x000fea0003800000 */
.L_x_64800:
[----:B------:R-:W0:Y:S01]  /*7240*/  F2I.FTZ.TRUNC.NTZ R18, R18 ;  /* 0x0000001200127305 */ /* 0x000e22000021f100 */
[----:B------:R-:W-:Y:S05]  /*7250*/  BRA `(.L_x_64785) ;  /* 0x0000000400087947 */ /* 0x000fea0003800000 */
.L_x_64798:
        /* <DEDUP_REMOVED lines=21> */
.L_x_64807:
[----:B------:R-:W-:Y:S05]  /*73b0*/  BSYNC B1 ;  /* 0x0000000000017941 */ /* 0x000fea0003800000 */
.L_x_64806:
[----:B------:R-:W-:Y:S01]  /*73c0*/  IMAD.SHL.U32 R2, R2, 0x200000, RZ ;  /* 0x0020000002027824 */ /* 0x000fe200078e00ff */
[----:B------:R-:W-:-:S04]  /*73d0*/  LEA R3, R0, 0x37800000, 0x17 ;  /* 0x3780000000037811 */ /* 0x000fc800078eb8ff */
[----:B------:R-:W-:-:S07]  /*73e0*/  LOP3.LUT R18, R3, R2, R18, 0xfe, !PT ;  /* 0x0000000203127212 */ /* 0x000fce00078efe12 */
.L_x_64805:
[----:B------:R-:W-:Y:S05]  /*73f0*/  BSYNC B0 ;  /* 0x0000000000007941 */ /* 0x000fea0003800000 */
.L_x_64804:
[----:B------:R-:W0:Y:S01]  /*7400*/  F2I.FTZ.TRUNC.NTZ R18, R18 ;  /* 0x0000001200127305 */ /* 0x000e22000021f100 */
[----:B------:R-:W-:Y:S05]  /*7410*/  BRA `(.L_x_64785) ;  /* 0x0000000000987947 */ /* 0x000fea0003800000 */
.L_x_64797:
        /* <DEDUP_REMOVED lines=14> */
.L_x_64811:
[----:B------:R-:W-:Y:S05]  /*7500*/  BSYNC B0 ;  /* 0x0000000000007941 */ /* 0x000fea0003800000 */
.L_x_64810:
[----:B------:R-:W0:Y:S01]  /*7510*/  F2I.FTZ.TRUNC.NTZ R18, R18 ;  /* 0x0000001200127305 */ /* 0x000e22000021f100 */
[----:B------:R-:W-:Y:S05]  /*7520*/  BRA `(.L_x_64785) ;  /* 0x0000000000547947 */ /* 0x000fea0003800000 */
.L_x_64784:
        /* <DEDUP_REMOVED lines=16> */
[----:B0-2-45:R-:W-:Y:S05]  /*7630*/  CALL.ABS.NOINC R2 ;  /* 0x0000000002007343 */ /* 0x035fea0003c00000 */
.L_x_64812:
[----:B------:R-:W-:Y:S05]  /*7640*/  BRA `(.L_x_64785) ;  /* 0x00000000000c7947 */ /* 0x000fea0003800000 */
.L_x_64809:
[----:B------:R0:W5:Y:S01]  /*7650*/  LDG.E R18, desc[UR36][R2.64] ;  /* 0x0000002402127981 */ /* 0x000162000c1e1900 */
[----:B------:R-:W-:Y:S05]  /*7660*/  BRA `(.L_x_64785) ;  /* 0x0000000000047947 */ /* 0x000fea0003800000 */
.L_x_64808:
[----:B------:R0:W5:Y:S02]  /*7670*/  LDG.E R18, desc[UR36][R2.64] ;  /* 0x0000002402127981 */ /* 0x000164000c1e1900 */
.L_x_64785:
[----:B01-3-5:R-:W-:Y:S01]  /*7680*/  ISETP.GE.AND P0, PT, R18, RZ, PT ;  /* 0x000000ff1200720c */ /* 0x02bfe20003f06270 */
        /* <DEDUP_REMOVED lines=11> */
[----:B--2-4-:R-:W-:-:S03]  /*7740*/  IMAD R0, R22, R22, RZ ;  /* 0x0000001616007224 */ /* 0x014fc600078e02ff */
[----:B------:R-:W-:-:S07]  /*7750*/  SEL R2, R22, 0x1, !P0 ;  /* 0x0000000116027807 */ /* 0x000fce0004000000 */
[----:B------:R-:W-:Y:S05]  /*7760*/  @!P1 BRA `(.L_x_64816) ;  /* 0x0000000000349947 */ /* 0x000fea0003800000 */
[----:B------:R-:W-:Y:S01]  /*7770*/  SHF.R.S32.HI R18, RZ, 0x1, R18 ;  /* 0x00000001ff127819 */ /* 0x000fe20000011412 */
[----:B------:R-:W-:-:S07]  /*7780*/  IMAD.MOV.U32 R4, RZ, RZ, R0 ;  /* 0x000000ffff047224 */ /* 0x000fce00078e0000 */
.L_x_64817:
        /* <DEDUP_REMOVED lines=11> */
.L_x_64816:
[----:B------:R-:W-:Y:S05]  /*7840*/  BSYNC B1 ;  /* 0x0000000000017941 */ /* 0x000fea0003800000 */
.L_x_64815:
[----:B------:R-:W-:Y:S05]  /*7850*/  BRA `(.L_x_64818) ;  /* 0x0000000000247947 */ /* 0x000fea0003800000 */
.L_x_64814:
[----:B--2-4-:R-:W-:Y:S01]  /*7860*/  ISETP.NE.AND P0, PT, R22, 0x1, PT ;  /* 0x000000011600780c */ /* 0x014fe20003f05270 */
        /* <DEDUP_REMOVED lines=8> */
.L_x_64818:
[----:B------:R-:W-:Y:S05]  /*78f0*/  BSYNC B0 ;  /* 0x0000000000007941 */ /* 0x000fea0003800000 */
.L_x_64813:
        /* <DEDUP_REMOVED lines=14> */
.L_x_64822:
[----:B------:R0:W-:Y:S01]  /*79e0*/  STG.E.U8 desc[UR36][R16.64], R2 ;  /* 0x0000000210007986 */ /* 0x0001e2000c101124 */
[----:B------:R-:W-:Y:S05]  /*79f0*/  BRA `(.L_x_64824) ;  /* 0x0000000c00507947 */ /* 0x000fea0003800000 */
.L_x_64821:
        /* <DEDUP_REMOVED lines=9> */
.L_x_64826:
[----:B------:R0:W-:Y:S01]  /*7a90*/  STG.E desc[UR36][R16.64], R2 ;  /* 0x0000000210007986 */ /* 0x0001e2000c101924 */
[----:B------:R-:W-:Y:S05]  /*7aa0*/  BRA `(.L_x_64824) ;  /* 0x0000000c00247947 */ /* 0x000fea0003800000 */
.L_x_64825:
[----:B------:R0:W-:Y:S01]  /*7ab0*/  STG.E.U16 desc[UR36][R16.64], R2 ;  /* 0x0000000210007986 */ /* 0x0001e2000c101524 */
[----:B------:R-:W-:Y:S05]  /*7ac0*/  BRA `(.L_x_64824) ;  /* 0x0000000c001c7947 */ /* 0x000fea0003800000 */
.L_x_64820:
        /* <DEDUP_REMOVED lines=9> */
.L_x_64828:
[----:B------:R-:W-:-:S04]  /*7b60*/  I2FP.F32.S32 R0, R2 ;  /* 0x0000000200007245 */ /* 0x000fc80000201400 */
[----:B------:R-:W-:-:S05]  /*7b70*/  F2FP.F16.F32.PACK_AB R0, RZ, R0 ;  /* 0x00000000ff00723e */ /* 0x000fca00000000ff */
[----:B------:R0:W-:Y:S01]  /*7b80*/  STG.E.U16 desc[UR36][R16.64], R0 ;  /* 0x0000000010007986 */ /* 0x0001e2000c101524 */
[----:B------:R-:W-:Y:S05]  /*7b90*/  BRA `(.L_x_64824) ;  /* 0x0000000800e87947 */ /* 0x000fea0003800000 */
.L_x_64827:
        /* <DEDUP_REMOVED lines=10> */
.L_x_64830:
[----:B------:R-:W-:-:S04]  /*7c40*/  I2FP.F32.S32 R2, R2 ;  /* 0x0000000200027245 */ /* 0x000fc80000201400 */
[----:B------:R-:W-:-:S04]  /*7c50*/  F2FP.F16.F32.PACK_AB R3, RZ, R2 ;  /* 0x00000002ff03723e */ /* 0x000fc800000000ff */
[----:B------:R-:W-:-:S05]  /*7c60*/  PRMT R3, R3, 0x5410, RZ ;  /* 0x0000541003037816 */ /* 0x000fca00000000ff */
[----:B------:R0:W-:Y:S01]  /*7c70*/  STG.E desc[UR36][R16.64], R3 ;  /* 0x0000000310007986 */ /* 0x0001e2000c101924 */
[----:B------:R-:W-:Y:S05]  /*7c80*/  BRA `(.L_x_64824) ;  /* 0x0000000800ac7947 */ /* 0x000fea0003800000 */
.L_x_64829:
[----:B------:R-:W0:Y:S02]  /*7c90*/  I2F.F64 R2, R2 ;  /* 0x0000000200027312 */ /* 0x000e240000201c00 */
[----:B0-----:R0:W-:Y:S01]  /*7ca0*/  STG.E.64 desc[UR36][R16.64], R2 ;  /* 0x0000000210007986 */ /* 0x0011e2000c101b24 */
[----:B------:R-:W-:Y:S05]  /*7cb0*/  BRA `(.L_x_64824) ;  /* 0x0000000800a07947 */ /* 0x000fea0003800000 */
.L_x_64819:
        /* <DEDUP_REMOVED lines=12> */
.L_x_64833:
[----:B------:R-:W0:Y:S01]  /*7d80*/  I2F.F64 R4, R2 ;  /* 0x0000000200047312 */ /* 0x000e220000201c00 */
[----:B------:R-:W-:-:S05]  /*7d90*/  CS2R R6, SRZ ;  /* 0x0000000000067805 */ /* 0x000fca000001ff00 */
[----:B0-----:R0:W-:Y:S01]  /*7da0*/  STG.E.128 desc[UR36][R16.64], R4 ;  /* 0x0000000410007986 */ /* 0x0011e2000c101d24 */
[----:B------:R-:W-:Y:S05]  /*7db0*/  BRA `(.L_x_64824) ;  /* 0x0000000800607947 */ /* 0x000fea0003800000 */
.L_x_64832:
        /* <DEDUP_REMOVED lines=21> */
.L_x_64837:
[----:B------:R-:W-:Y:S05]  /*7f10*/  BSYNC B0 ;  /* 0x0000000000007941 */ /* 0x000fea0003800000 */
.L_x_64836:
[----:B------:R-:W-:-:S05]  /*7f20*/  LOP3.LUT R3, R0, R3, RZ, 0xfc, !PT ;  /* 0x0000000300037212 */ /* 0x000fca00078efcff */
[----:B------:R0:W-:Y:S01]  /*7f30*/  STG.E.U8 desc[UR36][R16.64], R3 ;  /* 0x0000000310007986 */ /* 0x0001e2000c101124 */
[----:B------:R-:W-:Y:S05]  /*7f40*/  BRA `(.L_x_64824) ;  /* 0x0000000400fc7947 */ /* 0x000fea0003800000 */
.L_x_64835:
        /* <DEDUP_REMOVED lines=13> */
.L_x_64839:
[----:B------:R-:W-:Y:S01]  /*8020*/  IMAD.MOV.U32 R0, RZ, RZ, 0x7f ;  /* 0x0000007fff007424 */ /* 0x000fe200078e00ff */
[----:B------:R-:W-:-:S04]  /*8030*/  ISETP.GT.U32.AND P0, PT, R2, 0x7f800000, PT ;  /* 0x7f8000000200780c */ /* 0x000fc80003f04070 */
[----:B------:R-:W-:-:S09]  /*8040*/  SEL R0, R0, 0x7c, P0 ;  /* 0x0000007c00007807 */ /* 0x000fd20000000000 */
.L_x_64840:
[----:B------:R-:W-:Y:S05]  /*8050*/  BSYNC B0 ;  /* 0x0000000000007941 */ /* 0x000fea0003800000 */
.L_x_64838:
[----:B------:R-:W-:-:S04]  /*8060*/  LOP3.LUT R2, R3, 0x80000000, RZ, 0xc0, !PT ;  /* 0x8000000003027812 */ /* 0x000fc800078ec0ff */
[----:B------:R-:W-:-:S04]  /*8070*/  SHF.R.U32.HI R3, RZ, 0x18, R2 ;  /* 0x00000018ff037819 */ /* 0x000fc80000011602 */
[----:B------:R-:W-:-:S05]  /*8080*/  LOP3.LUT R3, R0, R3, RZ, 0xfc, !PT ;  /* 0x0000000300037212 */ /* 0x000fca00078efcff */
[----:B------:R0:W-:Y:S01]  /*8090*/  STG.E.U8 desc[UR36][R16.64], R3 ;  /* 0x0000000310007986 */ /* 0x0001e2000c101124 */
[----:B------:R-:W-:Y:S05]  /*80a0*/  BRA `(.L_x_64824) ;  /* 0x0000000400a47947 */ /* 0x000fea0003800000 */
.L_x_64834:
[----:B------:R-:W-:-:S04]  /*80b0*/  I2FP.F32.S32 R0, R2 ;  /* 0x0000000200007245 */ /* 0x000fc80000201400 */
[----:B------:R-:W-:-:S05]  /*80c0*/  F2FP.BF16.F32.PACK_AB R0, RZ, R0 ;  /* 0x00000000ff00723e */ /* 0x000fca00000010ff */
[----:B------:R0:W-:Y:S01]  /*80d0*/  STG.E.U16 desc[UR36][R16.64], R0 ;  /* 0x0000000010007986 */ /* 0x0001e2000c101524 */
[----:B------:R-:W-:Y:S05]  /*80e0*/  BRA `(.L_x_64824) ;  /* 0x0000000400947947 */ /* 0x000fea0003800000 */
.L_x_64831:
        /* <DEDUP_REMOVED lines=10> */
.L_x_64843:
        /* <DEDUP_REMOVED lines=17> */
.L_x_64846:
[----:B------:R-:W-:-:S04]  /*82a0*/  LOP3.LUT R2, R3, 0x80000000, RZ, 0xc0, !PT ;  /* 0x8000000003027812 */ /* 0x000fc800078ec0ff */
[----:B------:R-:W-:-:S04]  /*82b0*/  SHF.R.U32.HI R3, RZ, 0x18, R2 ;  /* 0x00000018ff037819 */ /* 0x000fc80000011602 */
[----:B------:R-:W-:-:S04]  /*82c0*/  LOP3.LUT R0, R0, R3, RZ, 0xfc, !PT ;  /* 0x0000000300007212 */ /* 0x000fc800078efcff */
[----:B------:R-:W-:-:S07]  /*82d0*/  PRMT R8, R0, 0x7610, R8 ;  /* 0x0000761000087816 */ /* 0x000fce0000000008 */
.L_x_64845:
[----:B------:R-:W-:Y:S05]  /*82e0*/  BSYNC B0 ;  /* 0x0000000000007941 */ /* 0x000fea0003800000 */
.L_x_64844:
[----:B------:R0:W-:Y:S01]  /*82f0*/  STG.E.U8 desc[UR36][R16.64], R8 ;  /* 0x0000000810007986 */ /* 0x0001e2000c101124 */
[----:B------:R-:W-:Y:S05]  /*8300*/  BRA `(.L_x_64824) ;  /* 0x00000004000c7947 */ /* 0x000fea0003800000 */
.L_x_64842:
        /* <DEDUP_REMOVED lines=17> */
.L_x_64849:
[----:B------:R-:W-:-:S04]  /*8420*/  LOP3.LUT R2, R3, 0x80000000, RZ, 0xc0, !PT ;  /* 0x8000000003027812 */ /* 0x000fc800078ec0ff */
[----:B------:R-:W-:-:S04]  /*8430*/  SHF.R.U32.HI R3, RZ, 0x18, R2 ;  /* 0x00000018ff037819 */ /* 0x000fc80000011602 */
[----:B------:R-:W-:-:S04]  /*8440*/  LOP3.LUT R0, R0, R3, RZ, 0xfc, !PT ;  /* 0x0000000300007212 */ /* 0x000fc800078efcff */
[----:B------:R-:W-:-:S07]  /*8450*/  PRMT R8, R0, 0x7610, R8 ;  /* 0x0000761000087816 */ /* 0x000fce0000000008 */
.L_x_64848:
[----:B------:R-:W-:Y:S05]  /*8460*/  BSYNC B0 ;  /* 0x0000000000007941 */ /* 0x000fea0003800000 */
.L_x_64847:
[----:B------:R0:W-:Y:S01]  /*8470*/  STG.E.U8 desc[UR36][R16.64], R8 ;  /* 0x0000000810007986 */ /* 0x0001e2000c101124 */
[----:B------:R-:W-:Y:S05]  /*8480*/  BRA `(.L_x_64824) ;  /* 0x0000000000ac7947 */ /* 0x000fea0003800000 */
.L_x_64841:
        /* <DEDUP_REMOVED lines=22> */
.L_x_64823:
        /* <DEDUP_REMOVED lines=16> */
.L_x_64852:
[----:B------:R-:W-:Y:S05]  /*86f0*/  BRA `(.L_x_64824) ;  /* 0x0000000000107947 */ /* 0x000fea0003800000 */
.L_x_64851:
[----:B------:R-:W-:-:S05]  /*8700*/  SHF.R.S32.HI R3, RZ, 0x1f, R2 ;  /* 0x0000001fff037819 */ /* 0x000fca0000011402 */
[----:B------:R3:W-:Y:S01]  /*8710*/  STG.E.64 desc[UR36][R16.64], R2 ;  /* 0x0000000210007986 */ /* 0x0007e2000c101b24 */
[----:B------:R-:W-:Y:S05]  /*8720*/  BRA `(.L_x_64824) ;  /* 0x0000000000047947 */ /* 0x000fea0003800000 */
.L_x_64850:
[----:B------:R0:W-:Y:S02]  /*8730*/  STG.E desc[UR36][R16.64], R2 ;  /* 0x0000000210007986 */ /* 0x0001e4000c101924 */
.L_x_64824:
[----:B------:R-:W-:-:S07]  /*8740*/  VIADD R19, R19, 0x80 ;  /* 0x0000008013137836 */ /* 0x000fce0000000000 */
.L_x_64745:
[----:B------:R-:W-:Y:S05]  /*8750*/  BSYNC B6 ;  /* 0x0000000000067941 */ /* 0x000fea0003800000 */
.L_x_64744:
        /* <DEDUP_REMOVED lines=358> */
.L_x_64855:
        /* <DEDUP_REMOVED lines=18> */
[----:B--2-4-:R0:W5:Y:S01]  /*9ee0*/  LDG.E.S8 R22, desc[UR36][R2.64] ;  /* 0x0000002402167981 */ /* 0x014162000c1e1300 */
[----:B------:R-:W-:Y:S05]  /*9ef0*/  BRA `(.L_x_64861) ;  /* 0x0000000c003c7947 */ /* 0x000fea0003800000 */
.L_x_64859:
[----:B--2-4-:R0:W5:Y:S01]  /*9f00*/  LDG.E.U8 R22, desc[UR36][R2.64] ;  /* 0x0000002402167981 */ /* 0x014162000c1e1100 */
[----:B------:R-:W-:Y:S05]  /*9f10*/  BRA `(.L_x_64861) ;  /* 0x0000000c00347947 */ /* 0x000fea0003800000 */
.L_x_64858:
[----:B------:R-:W-:-:S13]  /*9f20*/  ISETP.NE.AND P0, PT, R4, 0x2, PT ;  /* 0x000000020400780c */ /* 0x000fda0003f05270 */
[----:B------:R-:W-:Y:S05]  /*9f30*/  @!P0 BRA `(.L_x_64862) ;  /* 0x0000000000208947 */ /* 0x000fea0003800000 */
[----:B------:R-:W-:-:S13]  /*9f40*/  ISETP.NE.AND P0, PT, R4, 0x3, PT ;  /* 0x000000030400780c */ /* 0x000fda0003f05270 */
[----:B------:R-:W-:Y:S05]  /*9f50*/  @!P0 BRA `(.L_x_64863) ;  /* 0x0000000000108947 */ /* 0x000fea0003800000 */
[----:B------:R-:W-:-:S13]  /*9f60*/  ISETP.NE.AND P0, PT, R4, 0x4, PT ;  /* 0x000000040400780c */ /* 0x000fda0003f05270 */
[----:B------:R-:W-:Y:S05]  /*9f70*/  @P0 BRA `(.L_x_64860) ;  /* 0x0000000800c80947 */ /* 0x000fea0003800000 */
[----:B--2-4-:R0:W5:Y:S01]  /*9f80*/  LDG.E R22, desc[UR36][R2.64] ;  /* 0x0000002402167981 */ /* 0x014162000c1e1900 */
[----:B------:R-:W-:Y:S05]  /*9f90*/  BRA `(.L_x_64861) ;  /* 0x0000000c00147947 */ /* 0x000fea0003800000 */
.L_x_64863:
[----:B--2-4-:R0:W5:Y:S01]  /*9fa0*/  LDG.E R22, desc[UR36][R2.64] ;  /* 0x0000002402167981 */ /* 0x014162000c1e1900 */
[----:B------:R-:W-:Y:S05]  /*9fb0*/  BRA `(.L_x_64861) ;  /* 0x0000000c000c7947 */ /* 0x000fea0003800000 */
.L_x_64862:
[----:B--2-4-:R0:W5:Y:S01]  /*9fc0*/  LDG.E.S16 R22, desc[UR36][R2.64] ;  /* 0x0000002402167981 */ /* 0x014162000c1e1700 */
[----:B------:R-:W-:Y:S05]  /*9fd0*/  BRA `(.L_x_64861) ;  /* 0x0000000c00047947 */ /* 0x000fea0003800000 */
.L_x_64857:
[----:B------:R-:W-:-:S13]  /*9fe0*/  ISETP.GT.AND P0, PT, R4, 0x6, PT ;  /* 0x000000060400780c */ /* 0x000fda0003f04270 */
[----:B------:R-:W-:Y:S05]  /*9ff0*/  @P0 BRA `(.L_x_64864) ;  /* 0x00000000002c0947 */ /* 0x000fea0003800000 */
[----:B------:R-:W-:-:S13]  /*a000*/  ISETP.NE.AND P0, PT, R4, 0x5, PT ;  /* 0x000000050400780c */ /* 0x000fda0003f05270 */
[----:B------:R-:W-:Y:S05]  /*a010*/  @!P0 BRA `(.L_x_64865) ;  /* 0x0000000000148947 */ /* 0x000fea0003800000 */
[----:B------:R-:W-:-:S13]  /*a020*/  ISETP.NE.AND P0, PT, R4, 0x6, PT ;  /* 0x000000060400780c */ /* 0x000fda0003f05270 */
[----:B------:R-:W-:Y:S05]  /*a030*/  @P0 BRA `(.L_x_64860) ;  /* 0x0000000800980947 */ /* 0x000fea0003800000 */
[----:B------:R-:W2:Y:S02]  /*a040*/  LDG.E R2, desc[UR36][R2.64] ;  /* 0x0000002402027981 */ /* 0x000ea4000c1e1900 */
[----:B--2-4-:R0:W1:Y:S01]  /*a050*/  F2I.FTZ.TRUNC.NTZ R22, R2 ;  /* 0x0000000200167305 */ /* 0x014062000021f100 */
[----:B------:R-:W-:Y:S05]  /*a060*/  BRA `(.L_x_64861) ;  /* 0x0000000800e07947 */ /* 0x000fea0003800000 */
.L_x_64865:
[----:B------:R-:W2:Y:S02]  /*a070*/  LDG.E.U16 R2, desc[UR36][R2.64] ;  /* 0x0000002402027981 */ /* 0x000ea4000c1e1500 */
[----:B--2-4-:R-:W-:-:S06]  /*a080*/  HADD2.F32 R22, -RZ, R2.H0_H0 ;  /* 0x20000002ff167230 */ /* 0x014fcc0000004100 */
[----:B------:R-:W0:Y:S01]  /*a090*/  F2I.FTZ.TRUNC.NTZ R22, R22 ;  /* 0x0000001600167305 */ /* 0x000e22000021f100 */
[----:B------:R-:W-:Y:S05]  /*a0a0*/  BRA `(.L_x_64861) ;  /* 0x0000000800d07947 */ /* 0x000fea0003800000 */
.L_x_64864:
[----:B------:R-:W-:-:S13]  /*a0b0*/  ISETP.NE.AND P0, PT, R4, 0x7, PT ;  /* 0x000000070400780c */ /* 0x000fda0003f05270 */
[----:B------:R-:W-:Y:S05]  /*a0c0*/  @!P0 BRA `(.L_x_64866) ;  /* 0x00000000002c8947 */ /* 0x000fea0003800000 */
[----:B------:R-:W-:-:S13]  /*a0d0*/  ISETP.NE.AND P0, PT, R4, 0x8, PT ;  /* 0x000000080400780c */ /* 0x000fda0003f05270 */
[----:B------:R-:W-:Y:S05]  /*a0e0*/  @!P0 BRA `(.L_x_64867) ;  /* 0x0000000000148947 */ /* 0x000fea0003800000 */
[----:B------:R-:W-:-:S13]  /*a0f0*/  ISETP.NE.AND P0, PT, R4, 0x9, PT ;  /* 0x000000090400780c */ /* 0x000fda0003f05270 */
[----:B------:R-:W-:Y:S05]  /*a100*/  @P0 BRA `(.L_x_64860) ;  /* 0x0000000800640947 */ /* 0x000fea0003800000 */
[----:B------:R-:W2:Y:S02]  /*a110*/  LDG.E R2, desc[UR36][R2.64] ;  /* 0x0000002402027981 */ /* 0x000ea4000c1e1900 */
[----:B--2-4-:R0:W1:Y:S01]  /*a120*/  F2I.FTZ.TRUNC.NTZ R22, R2 ;  /* 0x0000000200167305 */ /* 0x014062000021f100 */
[----:B------:R-:W-:Y:S05]  /*a130*/  BRA `(.L_x_64861) ;  /* 0x0000000800ac7947 */ /* 0x000fea0003800000 */
.L_x_64867:
[----:B------:R-:W2:Y:S02]  /*a140*/  LDG.E.U16 R2, desc[UR36][R2.64] ;  /* 0x0000002402027981 */ /* 0x000ea4000c1e1500 */
[----:B--2-4-:R-:W-:-:S06]  /*a150*/  HADD2.F32 R22, -RZ, R2.H0_H0 ;  /* 0x20000002ff167230 */ /* 0x014fcc0000004100 */
[----:B------:R-:W0:Y:S01]  /*a160*/  F2I.FTZ.TRUNC.NTZ R22, R22 ;  /* 0x0000001600167305 */ /* 0x000e22000021f100 */
[----:B------:R-:W-:Y:S05]  /*a170*/  BRA `(.L_x_64861) ;  /* 0x00000008009c7947 */ /* 0x000fea0003800000 */
.L_x_64866:
[----:B--2-4-:R-:W2:Y:S02]  /*a180*/  LDG.E.64 R22, desc[UR36][R2.64] ;  /* 0x0000002402167981 */ /* 0x014ea4000c1e1b00 */
[----:B--2---:R0:W1:Y:S01]  /*a190*/  F2I.F64.TRUNC R22, R22 ;  /* 0x0000001600167311 */ /* 0x004062000030d100 */
[----:B------:R-:W-:Y:S05]  /*a1a0*/  BRA `(.L_x_64861) ;  /* 0x0000000800907947 */ /* 0x000fea0003800000 */
.L_x_64856:
        /* <DEDUP_REMOVED lines=10> */
[----:B--2-4-:R-:W-:Y:S01]  /*a250*/  SEL R22, RZ, 0x1, !P0 ;  /* 0x00000001ff167807 */ /* 0x014fe20004000000 */
[----:B------:R-:W-:Y:S08]  /*a260*/  BRA `(.L_x_64861) ;  /* 0x0000000800607947 */ /* 0x000ff00003800000 */
.L_x_64870:
[----:B------:R-:W2:Y:S02]  /*a270*/  LDG.E.64 R2, desc[UR36][R2.64] ;  /* 0x0000002402027981 */ /* 0x000ea4000c1e1b00 */
[----:B--2-4-:R0:W1:Y:S01]  /*a280*/  F2I.F64.TRUNC R22, R2 ;  /* 0x0000000200167311 */ /* 0x014062000030d100 */
[----:B------:R-:W-:Y:S05]  /*a290*/  BRA `(.L_x_64861) ;  /* 0x0000000800547947 */ /* 0x000fea0003800000 */
.L_x_64869:
        /* <DEDUP_REMOVED lines=25> */
[----:B--2-4-:R0:W1:Y:S01]  /*a430*/  F2I.FTZ.TRUNC.NTZ R22, R5 ;  /* 0x0000000500167305 */ /* 0x014062000021f100 */
[----:B------:R-:W-:Y:S05]  /*a440*/  BRA `(.L_x_64861) ;  /* 0x0000000400e87947 */ /* 0x000fea0003800000 */
.L_x_64872:
        /* <DEDUP_REMOVED lines=12> */
[----:B--2-4-:R0:W1:Y:S01]  /*a510*/  F2I.FTZ.TRUNC.NTZ R22, R4 ;  /* 0x0000000400167305 */ /* 0x014062000021f100 */
[----:B------:R-:W-:Y:S05]  /*a520*/  BRA `(.L_x_64861) ;  /* 0x0000000400b07947 */ /* 0x000fea0003800000 */
.L_x_64871:
[----:B--2-4-:R-:W2:Y:S02]  /*a530*/  LDG.E.U16 R22, desc[UR36][R2.64] ;  /* 0x0000002402167981 */ /* 0x014ea4000c1e1500 */
[----:B--2---:R-:W-:-:S06]  /*a540*/  IMAD.U32 R22, R22, 0x10000, RZ ;  /* 0x0001000016167824 */ /* 0x004fcc00078e00ff */
[----:B------:R-:W0:Y:S01]  /*a550*/  F2I.FTZ.TRUNC.NTZ R22, R22 ;  /* 0x0000001600167305 */ /* 0x000e22000021f100 */
[----:B------:R-:W-:Y:S05]  /*a560*/  BRA `(.L_x_64861) ;  /* 0x0000000400a07947 */ /* 0x000fea0003800000 */
.L_x_64868:
        /* <DEDUP_REMOVED lines=9> */
[----:B------:R-:W-:Y:S05]  /*a600*/  BRA `(.L_x_64861) ;  /* 0x0000000400787947 */ /* 0x000fea0003800000 */
.L_x_64875:
        /* <DEDUP_REMOVED lines=21> */
.L_x_64879:
[----:B------:R-:W-:Y:S05]  /*a760*/  BSYNC B1 ;  /* 0x0000000000017941 */ /* 0x000fea0003800000 */
.L_x_64878:
[----:B------:R-:W-:Y:S01]  /*a770*/  IMAD.SHL.U32 R2, R2, 0x100000, RZ ;  /* 0x0010000002027824 */ /* 0x000fe200078e00ff */
[----:B------:R-:W-:-:S04]  /*a780*/  LEA R3, R0, 0x3b800000, 0x17 ;  /* 0x3b80000000037811 */ /* 0x000fc800078eb8ff */
[----:B------:R-:W-:-:S07]  /*a790*/  LOP3.LUT R22, R3, R2, R22, 0xfe, !PT ;  /* 0x0000000203167212 */ /* 0x000fce00078efe16 */
.L_x_64877:
[----:B------:R-:W-:Y:S05]  /*a7a0*/  BSYNC B0 ;  /* 0x0000000000007941 */ /* 0x000fea0003800000 */
.L_x_64876:
[----:B------:R-:W2:Y:S01]  /*a7b0*/  F2I.FTZ.TRUNC.NTZ R22, R22 ;  /* 0x0000001600167305 */ /* 0x000ea2000021f100 */
[----:B------:R-:W-:Y:S05]  /*a7c0*/  BRA `(.L_x_64861) ;  /* 0x0000000400087947 */ /* 0x000fea0003800000 */
.L_x_64874:
        /* <DEDUP_REMOVED lines=21> */
.L_x_64883:
[----:B------:R-:W-:Y:S05]  /*a920*/  BSYNC B1 ;  /* 0x0000000000017941 */ /* 0x000fea0003800000 */
.L_x_64882:
[----:B------:R-:W-:Y:S01]  /*a930*/  IMAD.SHL.U32 R2, R2, 0x200000, RZ ;  /* 0x0020000002027824 */ /* 0x000fe200078e00ff */
[----:B------:R-:W-:-:S04]  /*a940*/  LEA R3, R0, 0x37800000, 0x17 ;  /* 0x3780000000037811 */ /* 0x000fc800078eb8ff */
[----:B------:R-:W-:-:S07]  /*a950*/  LOP3.LUT R22, R3, R2, R22, 0xfe, !PT ;  /* 0x0000000203167212 */ /* 0x000fce00078efe16 */
.L_x_64881:
[----:B------:R-:W-:Y:S05]  /*a960*/  BSYNC B0 ;  /* 0x0000000000007941 */ /* 0x000fea0003800000 */
.L_x_64880:
[----:B------:R-:W0:Y:S01]  /*a970*/  F2I.FTZ.TRUNC.NTZ R22, R22 ;  /* 0x0000001600167305 */ /* 0x000e22000021f100 */
[----:B------:R-:W-:Y:S05]  /*a980*/  BRA `(.L_x_64861) ;  /* 0x0000000000987947 */ /* 0x000fea0003800000 */
.L_x_64873:
        /* <DEDUP_REMOVED lines=14> */
.L_x_64887:
[----:B------:R-:W-:Y:S05]  /*aa70*/  BSYNC B0 ;  /* 0x0000000000007941 */ /* 0x000fea0003800000 */
.L_x_64886:
[----:B------:R-:W4:Y:S01]  /*aa80*/  F2I.FTZ.TRUNC.NTZ R22, R22 ;  /* 0x0000001600167305 */ /* 0x000f22000021f100 */
[----:B------:R-:W-:Y:S05]  /*aa90*/  BRA `(.L_x_64861) ;  /* 0x0000000000547947 */ /* 0x000fea0003800000 */
.L_x_64860:
        /* <DEDUP_REMOVED lines=14> */
[----:B--2-4-:R-:W-:-:S07]  /*ab80*/  IMAD.MOV.U32 R22, RZ, RZ, RZ ;  /* 0x000000ffff167224 */ /* 0x014fce00078e00ff */
[----:B------:R-:W-:-:S07]  /*ab90*/  LEPC R20, `(.L_x_64888) ;  /* 0x000000001014794e */ /* 0x000fce0000000000 */
[----:B0-----:R-:W-:Y:S05]  /*aba0*/  CALL.ABS.NOINC R2 ;  /* 0x0000000002007343 */ /* 0x001fea0003c00000 */
.L_x_64888:
[----:B------:R-:W-:Y:S05]  /*abb0*/  BRA `(.L_x_64861) ;  /* 0x00000000000c7947 */ /* 0x000fea0003800000 */
.L_x_64885:
[----:B--2-4-:R0:W5:Y:S01]  /*abc0*/  LDG.E R22, desc[UR36][R2.64] ;  /* 0x0000002402167981 */ /* 0x014162000c1e1900 */
[----:B------:R-:W-:Y:S05]  /*abd0*/  BRA `(.L_x_64861) ;  /* 0x0000000000047947 */ /* 0x000fea0003800000 */
.L_x_64884:
[----:B--2-4-:R3:W5:Y:S02]  /*abe0*/  LDG.E R22, desc[UR36][R2.64] ;  /* 0x0000002402167981 */ /* 0x014764000c1e1900 */
.L_x_64861:
        /* <DEDUP_REMOVED lines=17> */
.L_x_64892:
[----:B------:R0:W5:Y:S01]  /*ad00*/  LDG.E.U8 R18, desc[UR36][R2.64] ;  /* 0x0000002402127981 */ /* 0x000162000c1e1100 */
[----:B------:R-:W-:Y:S05]  /*ad10*/  BRA `(.L_x_64894) ;  /* 0x0000000c00347947 */ /* 0x000fea0003800000 */
.L_x_64891:
        /* <DEDUP_REMOVED lines=8> */
.L_x_64896:
[----:B------:R0:W5:Y:S01]  /*ada0*/  LDG.E R18, desc[UR36][R2.64] ;  /* 0x0000002402127981 */ /* 0x000162000c1e1900 */
[----:B------:R-:W-:Y:S05]  /*adb0*/  BRA `(.L_x_64894) ;  /* 0x0000000c000c7947 */ /* 0x000fea0003800000 */
.L_x_64895:
[----:B------:R0:W5:Y:S01]  /*adc0*/  LDG.E.S16 R18, desc[UR36][R2.64] ;  /* 0x0000002402127981 */ /* 0x000162000c1e1700 */
[----:B------:R-:W-:Y:S05]  /*add0*/  BRA `(.L_x_64894) ;  /* 0x0000000c00047947 */ /* 0x000fea0003800000 */
.L_x_64890:
        /* <DEDUP_REMOVED lines=9> */
.L_x_64898:
[----:B------:R-:W3:Y:S02]  /*ae70*/  LDG.E.U16 R2, desc[UR36][R2.64] ;  /* 0x0000002402027981 */ /* 0x000ee4000c1e1500 */
[----:B---3--:R-:W-:-:S06]  /*ae80*/  HADD2.F32 R18, -RZ, R2.H0_H0 ;  /* 0x20000002ff127230 */ /* 0x008fcc0000004100 */
[----:B------:R-:W0:Y:S01]  /*ae90*/  F2I.FTZ.TRUNC.NTZ R18, R18 ;  /* 0x0000001200127305 */ /* 0x000e22000021f100 */
[----:B------:R-:W-:Y:S05]  /*aea0*/  BRA `(.L_x_64894) ;  /* 0x0000000800d07947 */ /* 0x000fea0003800000 */
.L_x_64897:
[----:B------:R-:W-:-:S13]  /*aeb0*/  ISETP.NE.AND P0, PT, R0, 0x7, PT ;  /* 0x000000070000780c */ /* 0x000fda0003f05270 */
[----:B------:R-:W-:Y:S05]  /*aec0*/  @!P0 BRA `(.L_x_64899) ;  /* 0x00000000002c8947 */ /* 0x000fea0003800000 */
[----:B------:R-:W-:-:S13]  /*aed0*/  ISETP.NE.AND P0, PT, R0, 0x8, PT ;  /* 0x000000080000780c */ /* 0x000fda0003f05270 */
[----:B------:R-:W-:Y:S05]  /*aee0*/  @!P0 BRA `(.L_x_64900) ;  /* 0x0000000000148947 */ /* 0x000fea0003800000 */
[----:B------:R-:W-:-:S13]  /*aef0*/  ISETP.NE.AND P0, PT, R0, 0x9, PT ;  /* 0x000000090000780c */ /* 0x000fda0003f05270 */
[----:B------:R-:W-:Y:S05]  /*af00*/  @P0 BRA `(.L_x_64893) ;  /* 0x0000000800640947 */ /* 0x000fea0003800000 */
[----:B------:R-:W3:Y:S02]  /*af10*/  LDG.E R2, desc[UR36][R2.64] ;  /* 0x0000002402027981 */ /* 0x000ee4000c1e1900 */
[----:B---3--:R3:W0:Y:S01]  /*af20*/  F2I.FTZ.TRUNC.NTZ R18, R2 ;  /* 0x0000000200127305 */ /* 0x008622000021f100 */
[----:B------:R-:W-:Y:S05]  /*af30*/  BRA `(.L_x_64894) ;  /* 0x0000000800ac7947 */ /* 0x000fea0003800000 */
.L_x_64900:
[----:B------:R-:W3:Y:S02]  /*af40*/  LDG.E.U16 R2, desc[UR36][R2.64] ;  /* 0x0000002402027981 */ /* 0x000ee4000c1e1500 */
[----:B---3--:R-:W-:-:S06]  /*af50*/  HADD2.F32 R18, -RZ, R2.H0_H0 ;  /* 0x20000002ff127230 */ /* 0x008fcc0000004100 */
[----:B------:R-:W0:Y:S01]  /*af60*/  F2I.FTZ.TRUNC.NTZ R18, R18 ;  /* 0x0000001200127305 */ /* 0x000e22000021f100 */
[----:B------:R-:W-:Y:S05]  /*af70*/  BRA `(.L_x_64894) ;  /* 0x00000008009c7947 */ /* 0x000fea0003800000 */
.L_x_64899:
[----:B------:R-:W3:Y:S02]  /*af80*/  LDG.E.64 R2, desc[UR36][R2.64] ;  /* 0x0000002402027981 */ /* 0x000ee4000c1e1b00 */
[----:B---3--:R0:W1:Y:S01]  /*af90*/  F2I.F64.TRUNC R18, R2 ;  /* 0x0000000200127311 */ /* 0x008062000030d100 */
[----:B------:R-:W-:Y:S05]  /*afa0*/  BRA `(.L_x_64894) ;  /* 0x0000000800907947 */ /* 0x000fea0003800000 */
.L_x_64889:
        /* <DEDUP_REMOVED lines=12> */
.L_x_64903:
[----:B------:R-:W3:Y:S02]  /*b070*/  LDG.E.64 R2, desc[UR36][R2.64] ;  /* 0x0000002402027981 */ /* 0x000ee4000c1e1b00 */
[----:B---3--:R0:W1:Y:S01]  /*b080*/  F2I.F64.TRUNC R18, R2 ;  /* 0x0000000200127311 */ /* 0x008062000030d100 */
[----:B------:R-:W-:Y:S05]  /*b090*/  BRA `(.L_x_64894) ;  /* 0x0000000800547947 */ /* 0x000fea0003800000 */
.L_x_64902:
        /* <DEDUP_REMOVED lines=27> */
.L_x_64905:
        /* <DEDUP_REMOVED lines=14> */
.L_x_64904:
[----:B------:R-:W3:Y:S02]  /*b330*/  LDG.E.U16 R18, desc[UR36][R2.64] ;  /* 0x0000002402127981 */ /* 0x000ee4000c1e1500 */
[----:B---3--:R-:W-:-:S06]  /*b340*/  IMAD.U32 R18, R18, 0x10000, RZ ;  /* 0x0001000012127824 */ /* 0x008fcc00078e00ff */
[----:B------:R-:W0:Y:S01]  /*b350*/  F2I.FTZ.TRUNC.NTZ R18, R18 ;  /* 0x0000001200127305 */ /* 0x000e22000021f100 */
[----:B------:R-:W-:Y:S05]  /*b360*/  BRA `(.L_x_64894) ;  /* 0x0000000400a07947 */ /* 0x000fea0003800000 */
.L_x_64901:
        /* <DEDUP_REMOVED lines=10> */
.L_x_64908:
        /* <DEDUP_REMOVED lines=21> */
.L_x_64912:
[----:B------:R-:W-:Y:S05]  /*b560*/  BSYNC B1 ;  /* 0x0000000000017941 */ /* 0x000fea0003800000 */
.L_x_64911:
[----:B------:R-:W-:Y:S01]  /*b570*/  IMAD.SHL.U32 R2, R2, 0x100000, RZ ;  /* 0x0010000002027824 */ /* 0x000fe200078e00ff */
[----:B------:R-:W-:-:S04]  /*b580*/  LEA R3, R0, 0x3b800000, 0x17 ;  /* 0x3b80000000037811 */ /* 0x000fc800078eb8ff */
[----:B------:R-:W-:-:S07]  /*b590*/  LOP3.LUT R18, R3, R2, R18, 0xfe, !PT ;  /* 0x0000000203127212 */ /* 0x000fce00078efe12 */
.L_x_64910:
[----:B------:R-:W-:Y:S05]  /*b5a0*/  BSYNC B0 ;  /* 0x0000000000007941 */ /* 0x000fea0003800000 */
.L_x_64909:
[----:B------:R-:W0:Y:S01]  /*b5b0*/  F2I.FTZ.TRUNC.NTZ R18, R18 ;  /* 0x0000001200127305 */ /* 0x000e22000021f100 */
[----:B------:R-:W-:Y:S05]  /*b5c0*/  BRA `(.L_x_64894) ;  /* 0x0000000400087947 */ /* 0x000fea0003800000 */
.L_x_64907:
        /* <DEDUP_REMOVED lines=21> */
.L_x_64916:
[----:B------:R-:W-:Y:S05]  /*b720*/  BSYNC B1 ;  /* 0x0000000000017941 */ /* 0x000fea0003800000 */
.L_x_64915:
[----:B------:R-:W-:Y:S01]  /*b730*/  IMAD.SHL.U32 R2, R2, 0x200000, RZ ;  /* 0x0020000002027824 */ /* 0x000fe200078e00ff */
[----:B------:R-:W-:-:S04]  /*b740*/  LEA R3, R0, 0x37800000, 0x17 ;  /* 0x3780000000037811 */ /* 0x000fc800078eb8ff */
[----:B------:R-:W-:-:S07]  /*b750*/  LOP3.LUT R18, R3, R2, R18, 0xfe, !PT ;  /* 0x0000000203127212 */ /* 0x000fce00078efe12 */
.L_x_64914:
[----:B------:R-:W-:Y:S05]  /*b760*/  BSYNC B0 ;  /* 0x0000000000007941 */ /* 0x000fea0003800000 */
.L_x_64913:
[----:B------:R-:W0:Y:S01]  /*b770*/  F2I.FTZ.TRUNC.NTZ R18, R18 ;  /* 0x0000001200127305 */ /* 0x000e22000021f100 */
[----:B------:R-:W-:Y:S05]  /*b780*/  BRA `(.L_x_64894) ;  /* 0x0000000000987947 */ /* 0x000fea0003800000 */
.L_x_64906:
        /* <DEDUP_REMOVED lines=14> */
.L_x_64920:
[----:B------:R-:W-:Y:S05]  /*b870*/  BSYNC B0 ;  /* 0x0000000000007941 */ /* 0x000fea0003800000 */
.L_x_64919:
[----:B------:R-:W0:Y:S01]  /*b880*/  F2I.FTZ.TRUNC.NTZ R18, R18 ;  /* 0x0000001200127305 */ /* 0x000e22000021f100 */
[----:B------:R-:W-:Y:S05]  /*b890*/  BRA `(.L_x_64894) ;  /* 0x0000000000547947 */ /* 0x000fea0003800000 */
.L_x_64893:
        /* <DEDUP_REMOVED lines=17> */
.L_x_64921:
[----:B------:R-:W-:Y:S05]  /*b9b0*/  BRA `(.L_x_64894) ;  /* 0x00000000000c7947 */ /* 0x000fea0003800000 */
.L_x_64918:
[----:B------:R0:W5:Y:S01]  /*b9c0*/  LDG.E R18, desc[UR36][R2.64] ;  /* 0x0000002402127981 */ /* 0x000162000c1e1900 */
[----:B------:R-:W-:Y:S05]  /*b9d0*/  BRA `(.L_x_64894) ;  /* 0x0000000000047947 */ /* 0x000fea0003800000 */
.L_x_64917:
[----:B------:R0:W5:Y:S02]  /*b9e0*/  LDG.E R18, desc[UR36][R2.64] ;  /* 0x0000002402127981 */ /* 0x000164000c1e1900 */
.L_x_64894:
[----:B01---5:R-:W-:Y:S01]  /*b9f0*/  ISETP.GE.AND P0, PT, R18, RZ, PT ;  /* 0x000000ff1200720c */ /* 0x023fe20003f06270 */
[----:B------:R-:W-:-:S12]  /*ba00*/  BSSY B0, `(.L_x_64922) ;  /* 0x0000026000007945 */ /* 0x000fd80003800000 */
[----:B------:R-:W-:Y:S05]  /*ba10*/  @!P0 BRA `(.L_x_64923) ;  /* 0x00000000006c8947 */ /* 0x000fea0003800000 */
[----:B------:R-:W-:Y:S01]  /*ba20*/  ISETP.NE.AND P0, PT, R18, RZ, PT ;  /* 0x000000ff1200720c */ /* 0x000fe20003f05270 */
[----:B------:R-:W-:Y:S01]  /*ba30*/  BSSY B1, `(.L_x_64924) ;  /* 0x0000018000017945 */ /* 0x000fe20003800000 */
[----:B---3--:R-:W-:-:S11]  /*ba40*/  IMAD.MOV.U32 R2, RZ, RZ, 0x1 ;  /* 0x00000001ff027424 */ /* 0x008fd600078e00ff */
        /* <DEDUP_REMOVED lines=11> */
.L_x_64926:
        /* <DEDUP_REMOVED lines=11> */
.L_x_64925:
[----:B------:R-:W-:Y:S05]  /*bbb0*/  BSYNC B1 ;  /* 0x0000000000017941 */ /* 0x000fea0003800000 */
.L_x_64924:
[----:B------:R-:W-:Y:S05]  /*bbc0*/  BRA `(.L_x_64927) ;  /* 0x0000000000247947 */ /* 0x000fea0003800000 */
.L_x_64923:
[----:B--2-4-:R-:W-:Y:S01]  /*bbd0*/  ISETP.NE.AND P0, PT, R22, 0x1, PT ;  /* 0x000000011600780c */ /* 0x014fe20003f05270 */
        /* <DEDUP_REMOVED lines=8> */
.L_x_64927:
[----:B------:R-:W-:Y:S05]  /*bc60*/  BSYNC B0 ;  /* 0x0000000000007941 */ /* 0x000fea0003800000 */
.L_x_64922:
        /* <DEDUP_REMOVED lines=14> */
.L_x_64931:
[----:B------:R0:W-:Y:S01]  /*bd50*/  STG.E.U8 desc[UR36][R16.64], R2 ;  /* 0x0000000210007986 */ /* 0x0001e2000c101124 */
[----:B------:R-:W-:Y:S05]  /*bd60*/  BRA `(.L_x_64933) ;  /* 0x0000000c00507947 */ /* 0x000fea0003800000 */
.L_x_64930:
        /* <DEDUP_REMOVED lines=9> */
.L_x_64935:
[----:B------:R0:W-:Y:S01]  /*be00*/  STG.E desc[UR36][R16.64], R2 ;  /* 0x0000000210007986 */ /* 0x0001e2000c101924 */
[----:B------:R-:W-:Y:S05]  /*be10*/  BRA `(.L_x_64933) ;  /* 0x0000000c00247947 */ /* 0x000fea0003800000 */
.L_x_64934:
[----:B------:R0:W-:Y:S01]  /*be20*/  STG.E.U16 desc[UR36][R16.64], R2 ;  /* 0x0000000210007986 */ /* 0x0001e2000c101524 */
[----:B------:R-:W-:Y:S05]  /*be30*/  BRA `(.L_x_64933) ;  /* 0x0000000c001c7947 */ /* 0x000fea0003800000 */
.L_x_64929:
        /* <DEDUP_REMOVED lines=9> */
.L_x_64937:
[----:B------:R-:W-:-:S04]  /*bed0*/  I2FP.F32.S32 R0, R2 ;  /* 0x0000000200007245 */ /* 0x000fc80000201400 */
[----:B------:R-:W-:-:S05]  /*bee0*/  F2FP.F16.F32.PACK_AB R0, RZ, R0 ;  /* 0x00000000ff00723e */ /* 0x000fca00000000ff */
[----:B------:R0:W-:Y:S01]  /*bef0*/  STG.E.U16 desc[UR36][R16.64], R0 ;  /* 0x0000000010007986 */ /* 0x0001e2000c101524 */
[----:B------:R-:W-:Y:S05]  /*bf00*/  BRA `(.L_x_64933) ;  /* 0x0000000800e87947 */ /* 0x000fea0003800000 */
.L_x_64936:
        /* <DEDUP_REMOVED lines=10> */
.L_x_64939:
[----:B------:R-:W-:-:S04]  /*bfb0*/  I2FP.F32.S32 R2, R2 ;  /* 0x0000000200027245 */ /* 0x000fc80000201400 */
[----:B------:R-:W-:-:S04]  /*bfc0*/  F2FP.F16.F32.PACK_AB R3, RZ, R2 ;  /* 0x00000002ff03723e */ /* 0x000fc800000000ff */
[----:B------:R-:W-:-:S05]  /*bfd0*/  PRMT R3, R3, 0x5410, RZ ;  /* 0x0000541003037816 */ /* 0x000fca00000000ff */
[----:B------:R3:W-:Y:S01]  /*bfe0*/  STG.E desc[UR36][R16.64], R3 ;  /* 0x0000000310007986 */ /* 0x0007e2000c101924 */
[----:B------:R-:W-:Y:S05]  /*bff0*/  BRA `(.L_x_64933) ;  /* 0x0000000800ac7947 */ /* 0x000fea0003800000 */
.L_x_64938:
[----:B------:R-:W0:Y:S02]  /*c000*/  I2F.F64 R2, R2 ;  /* 0x0000000200027312 */ /* 0x000e240000201c00 */
[----:B0-----:R0:W-:Y:S01]  /*c010*/  STG.E.64 desc[UR36][R16.64], R2 ;  /* 0x0000000210007986 */ /* 0x0011e2000c101b24 */
[----:B------:R-:W-:Y:S05]  /*c020*/  BRA `(.L_x_64933) ;  /* 0x0000000800a07947 */ /* 0x000fea0003800000 */
.L_x_64928:
        /* <DEDUP_REMOVED lines=12> */
.L_x_64942:
[----:B------:R-:W0:Y:S01]  /*c0f0*/  I2F.F64 R4, R2 ;  /* 0x0000000200047312 */ /* 0x000e220000201c00 */
[----:B------:R-:W-:-:S05]  /*c100*/  CS2R R6, SRZ ;  /* 0x0000000000067805 */ /* 0x000fca000001ff00 */
[----:B0-----:R0:W-:Y:S01]  /*c110*/  STG.E.128 desc[UR36][R16.64], R4 ;  /* 0x0000000410007986 */ /* 0x0011e2000c101d24 */
[----:B------:R-:W-:Y:S05]  /*c120*/  BRA `(.L_x_64933) ;  /* 0x0000000800607947 */ /* 0x000fea0003800000 */
.L_x_64941:
        /* <DEDUP_REMOVED lines=21> */
.L_x_64946:
[----:B------:R-:W-:Y:S05]  /*c280*/  BSYNC B0 ;  /* 0x0000000000007941 */ /* 0x000fea0003800000 */
.L_x_64945:
[----:B------:R-:W-:-:S05]  /*c290*/  LOP3.LUT R3, R0, R3, RZ, 0xfc, !PT ;  /* 0x0000000300037212 */ /* 0x000fca00078efcff */
[----:B------:R0:W-:Y:S01]  /*c2a0*/  STG.E.U8 desc[UR36][R16.64], R3 ;  /* 0x0000000310007986 */ /* 0x0001e2000c101124 */
[----:B------:R-:W-:Y:S05]  /*c2b0*/  BRA `(.L_x_64933) ;  /* 0x0000000400fc7947 */ /* 0x000fea0003800000 */
.L_x_64944:
        /* <DEDUP_REMOVED lines=13> */
.L_x_64948:
[----:B------:R-:W-:Y:S01]  /*c390*/  IMAD.MOV.U32 R0, RZ, RZ, 0x7f ;  /* 0x0000007fff007424 */ /* 0x000fe200078e00ff */
[----:B------:R-:W-:-:S04]  /*c3a0*/  ISETP.GT.U32.AND P0, PT, R2, 0x7f800000, PT ;  /* 0x7f8000000200780c */ /* 0x000fc80003f04070 */
[----:B------:R-:W-:-:S09]  /*c3b0*/  SEL R0, R0, 0x7c, P0 ;  /* 0x0000007c00007807 */ /* 0x000fd20000000000 */
.L_x_64949:
[----:B------:R-:W-:Y:S05]  /*c3c0*/  BSYNC B0 ;  /* 0x0000000000007941 */ /* 0x000fea0003800000 */
.L_x_64947:
[----:B------:R-:W-:-:S04]  /*c3d0*/  LOP3.LUT R2, R3, 0x80000000, RZ, 0xc0, !PT ;  /* 0x8000000003027812 */ /* 0x000fc800078ec0ff */
[----:B------:R-:W-:-:S04]  /*c3e0*/  SHF.R.U32.HI R3, RZ, 0x18, R2 ;  /* 0x00000018ff037819 */ /* 0x000fc80000011602 */
[----:B------:R-:W-:-:S05]  /*c3f0*/  LOP3.LUT R3, R0, R3, RZ, 0xfc, !PT ;  /* 0x0000000300037212 */ /* 0x000fca00078efcff */
[----:B------:R0:W-:Y:S01]  /*c400*/  STG.E.U8 desc[UR36][R16.64], R3 ;  /* 0x0000000310007986 */ /* 0x0001e2000c101124 */
[----:B------:R-:W-:Y:S05]  /*c410*/  BRA `(.L_x_64933) ;  /* 0x0000000400a47947 */ /* 0x000fea0003800000 */
.L_x_64943:
[----:B------:R-:W-:-:S04]  /*c420*/  I2FP.F32.S32 R0, R2 ;  /* 0x0000000200007245 */ /* 0x000fc80000201400 */
[----:B------:R-:W-:-:S05]  /*c430*/  F2FP.BF16.F32.PACK_AB R0, RZ, R0 ;  /* 0x00000000ff00723e */ /* 0x000fca00000010ff */
[----:B------:R0:W-:Y:S01]  /*c440*/  STG.E.U16 desc[UR36][R16.64], R0 ;  /* 0x0000000010007986 */ /* 0x0001e2000c101524 */
[----:B------:R-:W-:Y:S05]  /*c450*/  BRA `(.L_x_64933) ;  /* 0x0000000400947947 */ /* 0x000fea0003800000 */
.L_x_64940:
        /* <DEDUP_REMOVED lines=10> */
.L_x_64952:
        /* <DEDUP_REMOVED lines=17> */
.L_x_64955:
[----:B------:R-:W-:-:S04]  /*c610*/  LOP3.LUT R2, R3, 0x80000000, RZ, 0xc0, !PT ;  /* 0x8000000003027812 */ /* 0x000fc800078ec0ff */
[----:B------:R-:W-:-:S04]  /*c620*/  SHF.R.U32.HI R3, RZ, 0x18, R2 ;  /* 0x00000018ff037819 */ /* 0x000fc80000011602 */
[----:B------:R-:W-:-:S04]  /*c630*/  LOP3.LUT R0, R0, R3, RZ, 0xfc, !PT ;  /* 0x0000000300007212 */ /* 0x000fc800078efcff */
[----:B------:R-:W-:-:S07]  /*c640*/  PRMT R8, R0, 0x7610, R8 ;  /* 0x0000761000087816 */ /* 0x000fce0000000008 */
.L_x_64954:
[----:B------:R-:W-:Y:S05]  /*c650*/  BSYNC B0 ;  /* 0x0000000000007941 */ /* 0x000fea0003800000 */
.L_x_64953:
[----:B------:R0:W-:Y:S01]  /*c660*/  STG.E.U8 desc[UR36][R16.64], R8 ;  /* 0x0000000810007986 */ /* 0x0001e2000c101124 */
[----:B------:R-:W-:Y:S05]  /*c670*/  BRA `(.L_x_64933) ;  /* 0x00000004000c7947 */ /* 0x000fea0003800000 */
.L_x_64951:
        /* <DEDUP_REMOVED lines=17> */
.L_x_64958:
[----:B------:R-:W-:-:S04]  /*c790*/  LOP3.LUT R2, R3, 0x80000000, RZ, 0xc0, !PT ;  /* 0x8000000003027812 */ /* 0x000fc800078ec0ff */
[----:B------:R-:W-:-:S04]  /*c7a0*/  SHF.R.U32.HI R3, RZ, 0x18, R2 ;  /* 0x00000018ff037819 */ /* 0x000fc80000011602 */
[----:B------:R-:W-:-:S04]  /*c7b0*/  LOP3.LUT R0, R0, R3, RZ, 0xfc, !PT ;  /* 0x0000000300007212 */ /* 0x000fc800078efcff */
[----:B------:R-:W-:-:S07]  /*c7c0*/  PRMT R8, R0, 0x7610, R8 ;  /* 0x0000761000087816 */ /* 0x000fce0000000008 */
.L_x_64957:
[----:B------:R-:W-:Y:S05]  /*c7d0*/  BSYNC B0 ;  /* 0x0000000000007941 */ /* 0x000fea0003800000 */
.L_x_64956:
[----:B------:R0:W-:Y:S01]  /*c7e0*/  STG.E.U8 desc[UR36][R16.64], R8 ;  /* 0x0000000810007986 */ /* 0x0001e2000c101124 */
[----:B------:R-:W-:Y:S05]  /*c7f0*/  BRA `(.L_x_64933) ;  /* 0x0000000000ac7947 */ /* 0x000fea0003800000 */
.L_x_64950:
        /* <DEDUP_REMOVED lines=22> */
.L_x_64932:
        /* <DEDUP_REMOVED lines=16> */
.L_x_64961:
[----:B------:R-:W-:Y:S05]  /*ca60*/  BRA `(.L_x_64933) ;  /* 0x0000000000107947 */ /* 0x000fea0003800000 */
.L_x_64960:
[----:B------:R-:W-:-:S05]  /*ca70*/  SHF.R.S32.HI R3, RZ, 0x1f, R2 ;  /* 0x0000001fff037819 */ /* 0x000fca0000011402 */
[----:B------:R0:W-:Y:S01]  /*ca80*/  STG.E.64 desc[UR36][R16.64], R2 ;  /* 0x0000000210007986 */ /* 0x0001e2000c101b24 */
[----:B------:R-:W-:Y:S05]  /*ca90*/  BRA `(.L_x_64933) ;  /* 0x0000000000047947 */ /* 0x000fea0003800000 */
.L_x_64959:
[----:B------:R0:W-:Y:S02]  /*caa0*/  STG.E desc[UR36][R16.64], R2 ;  /* 0x0000000210007986 */ /* 0x0001e4000c101924 */
.L_x_64933:
[----:B------:R-:W-:-:S07]  /*cab0*/  VIADD R19, R19, 0x80 ;  /* 0x0000008013137836 */ /* 0x000fce0000000000 */
.L_x_64854:
[----:B------:R-:W-:Y:S05]  /*cac0*/  BSYNC B6 ;  /* 0x0000000000067941 */ /* 0x000fea0003800000 */
.L_x_64853:
        /* <DEDUP_REMOVED lines=357> */
.L_x_64962:
        /* <DEDUP_REMOVED lines=20> */
.L_x_64966:
[----:B------:R1:W5:Y:S01]  /*e260*/  LDG.E.U8 R19, desc[UR36][R2.64] ;  /* 0x0000002402137981 */ /* 0x000362000c1e1100 */
[----:B------:R-:W-:Y:S05]  /*e270*/  BRA `(.L_x_64968) ;  /* 0x0000000c00347947 */ /* 0x000fea0003800000 */
.L_x_64965:
        /* <DEDUP_REMOVED lines=8> */
.L_x_64970:
[----:B------:R0:W5:Y:S01]  /*e300*/  LDG.E R19, desc[UR36][R2.64] ;  /* 0x0000002402137981 */ /* 0x000162000c1e1900 */
[----:B------:R-:W-:Y:S05]  /*e310*/  BRA `(.L_x_64968) ;  /* 0x0000000c000c7947 */ /* 0x000fea0003800000 */
.L_x_64969:
[----:B------:R0:W5:Y:S01]  /*e320*/  LDG.E.S16 R19, desc[UR36][R2.64] ;  /* 0x0000002402137981 */ /* 0x000162000c1e1700 */
[----:B------:R-:W-:Y:S05]  /*e330*/  BRA `(.L_x_64968) ;  /* 0x0000000c00047947 */ /* 0x000fea0003800000 */
.L_x_64964:
        /* <DEDUP_REMOVED lines=9> */
.L_x_64972:
[----:B------:R-:W3:Y:S02]  /*e3d0*/  LDG.E.U16 R2, desc[UR36][R2.64] ;  /* 0x0000002402027981 */ /* 0x000ee4000c1e1500 */
[----:B---3--:R-:W-:-:S06]  /*e3e0*/  HADD2.F32 R19, -RZ, R2.H0_H0 ;  /* 0x20000002ff137230 */ /* 0x008fcc0000004100 */
[----:B------:R-:W0:Y:S01]  /*e3f0*/  F2I.FTZ.TRUNC.NTZ R19, R19 ;  /* 0x0000001300137305 */ /* 0x000e22000021f100 */
[----:B------:R-:W-:Y:S05]  /*e400*/  BRA `(.L_x_64968) ;  /* 0x0000000800d07947 */ /* 0x000fea0003800000 */
.L_x_64971:
        /* <DEDUP_REMOVED lines=9> */
.L_x_64974:
[----:B------:R-:W3:Y:S02]  /*e4a0*/  LDG.E.U16 R2, desc[UR36][R2.64] ;  /* 0x0000002402027981 */ /* 0x000ee4000c1e1500 */
[----:B---3--:R-:W-:-:S06]  /*e4b0*/  HADD2.F32 R19, -RZ, R2.H0_H0 ;  /* 0x20000002ff137230 */ /* 0x008fcc0000004100 */
[----:B------:R-:W0:Y:S01]  /*e4c0*/  F2I.FTZ.TRUNC.NTZ R19, R19 ;  /* 0x0000001300137305 */ /* 0x000e22000021f100 */
[----:B------:R-:W-:Y:S05]  /*e4d0*/  BRA `(.L_x_64968) ;  /* 0x00000008009c7947 */ /* 0x000fea0003800000 */
.L_x_64973:
[----:B------:R-:W3:Y:S02]  /*e4e0*/  LDG.E.64 R2, desc[UR36][R2.64] ;  /* 0x0000002402027981 */ /* 0x000ee4000c1e1b00 */
[----:B---3--:R0:W1:Y:S01]  /*e4f0*/  F2I.F64.TRUNC R19, R2 ;  /* 0x0000000200137311 */ /* 0x008062000030d100 */
[----:B------:R-:W-:Y:S05]  /*e500*/  BRA `(.L_x_64968) ;  /* 0x0000000800907947 */ /* 0x000fea0003800000 */
.L_x_64963:
        /* <DEDUP_REMOVED lines=12> */
.L_x_64977:
[----:B------:R-:W3:Y:S02]  /*e5d0*/  LDG.E.64 R2, desc[UR36][R2.64] ;  /* 0x0000002402027981 */ /* 0x000ee4000c1e1b00 */
[----:B---3--:R0:W1:Y:S01]  /*e5e0*/  F2I.F64.TRUNC R19, R2 ;  /* 0x0000000200137311 */ /* 0x008062000030d100 */
[----:B------:R-:W-:Y:S05]  /*e5f0*/  BRA `(.L_x_64968) ;  /* 0x0000000800547947 */ /* 0x000fea0003800000 */
.L_x_64976:
        /* <DEDUP_REMOVED lines=27> */
.L_x_64979:
        /* <DEDUP_REMOVED lines=14> */
.L_x_64978:
[----:B------:R-:W3:Y:S02]  /*e890*/  LDG.E.U16 R19, desc[UR36][R2.64] ;  /* 0x0000002402137981 */ /* 0x000ee4000c1e1500 */
[----:B---3--:R-:W-:-:S06]  /*e8a0*/  IMAD.U32 R19, R19, 0x10000, RZ ;  /* 0x0001000013137824 */ /* 0x008fcc00078e00ff */
[----:B------:R-:W0:Y:S01]  /*e8b0*/  F2I.FTZ.TRUNC.NTZ R19, R19 ;  /* 0x0000001300137305 */ /* 0x000e22000021f100 */
[----:B------:R-:W-:Y:S05]  /*e8c0*/  BRA `(.L_x_64968) ;  /* 0x0000000400a07947 */ /* 0x000fea0003800000 */
.L_x_64975:
        /* <DEDUP_REMOVED lines=10> */
.L_x_64982:
        /* <DEDUP_REMOVED lines=21> */
.L_x_64986:
[----:B------:R-:W-:Y:S05]  /*eac0*/  BSYNC B1 ;  /* 0x0000000000017941 */ /* 0x000fea0003800000 */
.L_x_64985:
[----:B------:R-:W-:Y:S01]  /*ead0*/  IMAD.SHL.U32 R2, R2, 0x100000, RZ ;  /* 0x0010000002027824 */ /* 0x000fe200078e00ff */
[----:B------:R-:W-:-:S04]  /*eae0*/  LEA R0, R0, 0x3b800000, 0x17 ;  /* 0x3b80000000007811 */ /* 0x000fc800078eb8ff */
[----:B------:R-:W-:-:S07]  /*eaf0*/  LOP3.LUT R19, R0, R2, R19, 0xfe, !PT ;  /* 0x0000000200137212 */ /* 0x000fce00078efe13 */
.L_x_64984:
[----:B------:R-:W-:Y:S05]  /*eb00*/  BSYNC B0 ;  /* 0x0000000000007941 */ /* 0x000fea0003800000 */
.L_x_64983:
[----:B------:R-:W0:Y:S01]  /*eb10*/  F2I.FTZ.TRUNC.NTZ R19, R19 ;  /* 0x0000001300137305 */ /* 0x000e22000021f100 */
[----:B------:R-:W-:Y:S05]  /*eb20*/  BRA `(.L_x_64968) ;  /* 0x0000000400087947 */ /* 0x000fea0003800000 */
.L_x_64981:
        /* <DEDUP_REMOVED lines=21> */
.L_x_64990:
[----:B------:R-:W-:Y:S05]  /*ec80*/  BSYNC B1 ;  /* 0x0000000000017941 */ /* 0x000fea0003800000 */
.L_x_64989:
[----:B------:R-:W-:Y:S01]  /*ec90*/  IMAD.SHL.U32 R2, R2, 0x200000, RZ ;  /* 0x0020000002027824 */ /* 0x000fe200078e00ff */
[----:B------:R-:W-:-:S04]  /*eca0*/  LEA R0, R0, 0x37800000, 0x17 ;  /* 0x3780000000007811 */ /* 0x000fc800078eb8ff */
[----:B------:R-:W-:-:S07]  /*ecb0*/  LOP3.LUT R19, R0, R2, R19, 0xfe, !PT ;  /* 0x0000000200137212 */ /* 0x000fce00078efe13 */
.L_x_64988:
[----:B------:R-:W-:Y:S05]  /*ecc0*/  BSYNC B0 ;  /* 0x0000000000007941 */ /* 0x000fea0003800000 */
.L_x_64987:
[----:B------:R-:W0:Y:S01]  /*ecd0*/  F2I.FTZ.TRUNC.NTZ R19, R19 ;  /* 0x0000001300137305 */ /* 0x000e22000021f100 */
[----:B------:R-:W-:Y:S05]  /*ece0*/  BRA `(.L_x_64968) ;  /* 0x0000000000987947 */ /* 0x000fea0003800000 */
.L_x_64980:
        /* <DEDUP_REMOVED lines=14> */
.L_x_64994:
[----:B------:R-:W-:Y:S05]  /*edd0*/  BSYNC B0 ;  /* 0x0000000000007941 */ /* 0x000fea0003800000 */
.L_x_64993:
[----:B------:R-:W0:Y:S01]  /*ede0*/  F2I.FTZ.TRUNC.NTZ R19, R19 ;  /* 0x0000001300137305 */ /* 0x000e22000021f100 */
[----:B------:R-:W-:Y:S05]  /*edf0*/  BRA `(.L_x_64968) ;  /* 0x0000000000547947 */ /* 0x000fea0003800000 */
.L_x_64967:
        /* <DEDUP_REMOVED lines=16> */
[----:B0-2-4-:R-:W-:Y:S05]  /*ef00*/  CALL.ABS.NOINC R2 ;  /* 0x0000000002007343 */ /* 0x015fea0003c00000 */
.L_x_64995:
[----:B------:R-:W-:Y:S05]  /*ef10*/  BRA `(.L_x_64968) ;  /* 0x00000000000c7947 */ /* 0x000fea0003800000 */
.L_x_64992:
[----:B------:R0:W5:Y:S01]  /*ef20*/  LDG.E R19, desc[UR36][R2.64] ;  /* 0x0000002402137981 */ /* 0x000162000c1e1900 */
[----:B------:R-:W-:Y:S05]  /*ef30*/  BRA `(.L_x_64968) ;  /* 0x0000000000047947 */ /* 0x000fea0003800000 */
.L_x_64991:
[----:B------:R0:W5:Y:S02]  /*ef40*/  LDG.E R19, desc[UR36][R2.64] ;  /* 0x0000002402137981 */ /* 0x000164000c1e1900 */
.L_x_64968:
        /* <DEDUP_REMOVED lines=17> */
.L_x_64999:
[----:B------:R1:W5:Y:S01]  /*f060*/  LDG.E.U8 R18, desc[UR36][R2.64] ;  /* 0x0000002402127981 */ /* 0x000362000c1e1100 */
[----:B------:R-:W-:Y:S05]  /*f070*/  BRA `(.L_x_65001) ;  /* 0x0000000c00347947 */ /* 0x000fea0003800000 */
.L_x_64998:
        /* <DEDUP_REMOVED lines=8> */
.L_x_65003:
[----:B------:R0:W5:Y:S01]  /*f100*/  LDG.E R18, desc[UR36][R2.64] ;  /* 0x0000002402127981 */ /* 0x000162000c1e1900 */
[----:B------:R-:W-:Y:S05]  /*f110*/  BRA `(.L_x_65001) ;  /* 0x0000000c000c7947 */ /* 0x000fea0003800000 */
.L_x_65002:
[----:B------:R3:W5:Y:S01]  /*f120*/  LDG.E.S16 R18, desc[UR36][R2.64] ;  /* 0x0000002402127981 */ /* 0x000762000c1e1700 */
[----:B------:R-:W-:Y:S05]  /*f130*/  BRA `(.L_x_65001) ;  /* 0x0000000c00047947 */ /* 0x000fea0003800000 */
.L_x_64997:
        /* <DEDUP_REMOVED lines=9> */
.L_x_65005:
[----:B------:R-:W3:Y:S02]  /*f1d0*/  LDG.E.U16 R2, desc[UR36][R2.64] ;  /* 0x0000002402027981 */ /* 0x000ee4000c1e1500 */
[----:B---3--:R-:W-:-:S06]  /*f1e0*/  HADD2.F32 R18, -RZ, R2.H0_H0 ;  /* 0x20000002ff127230 */ /* 0x008fcc0000004100 */
[----:B------:R-:W0:Y:S01]  /*f1f0*/  F2I.FTZ.TRUNC.NTZ R18, R18 ;  /* 0x0000001200127305 */ /* 0x000e22000021f100 */
[----:B------:R-:W-:Y:S05]  /*f200*/  BRA `(.L_x_65001) ;  /* 0x0000000800d07947 */ /* 0x000fea0003800000 */
.L_x_65004:
        /* <DEDUP_REMOVED lines=9> */
.L_x_65007:
[----:B------:R-:W3:Y:S02]  /*f2a0*/  LDG.E.U16 R2, desc[UR36][R2.64] ;  /* 0x0000002402027981 */ /* 0x000ee4000c1e1500 */
[----:B---3--:R-:W-:-:S06]  /*f2b0*/  HADD2.F32 R18, -RZ, R2.H0_H0 ;  /* 0x20000002ff127230 */ /* 0x008fcc0000004100 */
[----:B------:R-:W0:Y:S01]  /*f2c0*/  F2I.FTZ.TRUNC.NTZ R18, R18 ;  /* 0x0000001200127305 */ /* 0x000e22000021f100 */
[----:B------:R-:W-:Y:S05]  /*f2d0*/  BRA `(.L_x_65001) ;  /* 0x00000008009c7947 */ /* 0x000fea0003800000 */
.L_x_65006:
[----:B------:R-:W3:Y:S02]  /*f2e0*/  LDG.E.64 R2, desc[UR36][R2.64] ;  /* 0x0000002402027981 */ /* 0x000ee4000c1e1b00 */
[----:B---3--:R0:W1:Y:S01]  /*f2f0*/  F2I.F64.TRUNC R18, R2 ;  /* 0x0000000200127311 */ /* 0x008062000030d100 */
[----:B------:R-:W-:Y:S05]  /*f300*/  BRA `(.L_x_65001) ;  /* 0x0000000800907947 */ /* 0x000fea0003800000 */
.L_x_64996:
        /* <DEDUP_REMOVED lines=12> */
.L_x_65010:
[----:B------:R-:W3:Y:S02]  /*f3d0*/  LDG.E.64 R2, desc[UR36][R2.64] ;  /* 0x0000002402027981 */ /* 0x000ee4000c1e1b00 */
[----:B---3--:R0:W1:Y:S01]  /*f3e0*/  F2I.F64.TRUNC R18, R2 ;  /* 0x0000000200127311 */ /* 0x008062000030d100 */
[----:B------:R-:W-:Y:S05]  /*f3f0*/  BRA `(.L_x_65001) ;  /* 0x0000000800547947 */ /* 0x000fea0003800000 */
.L_x_65009:
        /* <DEDUP_REMOVED lines=27> */
.L_x_65012:
        /* <DEDUP_REMOVED lines=14> */
.L_x_65011:
[----:B------:R-:W3:Y:S02]  /*f690*/  LDG.E.U16 R18, desc[UR36][R2.64] ;  /* 0x0000002402127981 */ /* 0x000ee4000c1e1500 */
[----:B---3--:R-:W-:-:S06]  /*f6a0*/  IMAD.U32 R18, R18, 0x10000, RZ ;  /* 0x0001000012127824 */ /* 0x008fcc00078e00ff */
[----:B------:R-:W0:Y:S01]  /*f6b0*/  F2I.FTZ.TRUNC.NTZ R18, R18 ;  /* 0x0000001200127305 */ /* 0x000e22000021f100 */
[----:B------:R-:W-:Y:S05]  /*f6c0*/  BRA `(.L_x_65001) ;  /* 0x0000000400a07947 */ /* 0x000fea0003800000 */
.L_x_65008:
        /* <DEDUP_REMOVED lines=10> */
.L_x_65015:
        /* <DEDUP_REMOVED lines=21> */
.L_x_65019:
[----:B------:R-:W-:Y:S05]  /*f8c0*/  BSYNC B1 ;  /* 0x0000000000017941 */ /* 0x000fea0003800000 */
.L_x_65018:
[----:B------:R-:W-:Y:S01]  /*f8d0*/  IMAD.SHL.U32 R2, R2, 0x100000, RZ ;  /* 0x0010000002027824 */ /* 0x000fe200078e00ff */
[----:B------:R-:W-:-:S04]  /*f8e0*/  LEA R3, R0, 0x3b800000, 0x17 ;  /* 0x3b80000000037811 */ /* 0x000fc800078eb8ff */
[----:B------:R-:W-:-:S07]  /*f8f0*/  LOP3.LUT R18, R3, R2, R18, 0xfe, !PT ;  /* 0x0000000203127212 */ /* 0x000fce00078efe12 */
.L_x_65017:
[----:B------:R-:W-:Y:S05]  /*f900*/  BSYNC B0 ;  /* 0x0000000000007941 */ /* 0x000fea0003800000 */
.L_x_65016:
[----:B------:R-:W0:Y:S01]  /*f910*/  F2I.FTZ.TRUNC.NTZ R18, R18 ;  /* 0x0000001200127305 */ /* 0x000e22000021f100 */
[----:B------:R-:W-:Y:S05]  /*f920*/  BRA `(.L_x_65001) ;  /* 0x0000000400087947 */ /* 0x000fea0003800000 */
.L_x_65014:
        /* <DEDUP_REMOVED lines=21> */
.L_x_65023:
[----:B------:R-:W-:Y:S05]  /*fa80*/  BSYNC B1 ;  /* 0x0000000000017941 */ /* 0x000fea0003800000 */
.L_x_65022:
[----:B------:R-:W-:Y:S01]  /*fa90*/  IMAD.SHL.U32 R2, R2, 0x200000, RZ ;  /* 0x0020000002027824 */ /* 0x000fe200078e00ff */
[----:B------:R-:W-:-:S04]  /*faa0*/  LEA R3, R0, 0x37800000, 0x17 ;  /* 0x3780000000037811 */ /* 0x000fc800078eb8ff */
[----:B------:R-:W-:-:S07]  /*fab0*/  LOP3.LUT R18, R3, R2, R18, 0xfe, !PT ;  /* 0x0000000203127212 */ /* 0x000fce00078efe12 */
.L_x_65021:
[----:B------:R-:W-:Y:S05]  /*fac0*/  BSYNC B0 ;  /* 0x0000000000007941 */ /* 0x000fea0003800000 */
.L_x_65020:
[----:B------:R-:W0:Y:S01]  /*fad0*/  F2I.FTZ.TRUNC.NTZ R18, R18 ;  /* 0x0000001200127305 */ /* 0x000e22000021f100 */
[----:B------:R-:W-:Y:S05]  /*fae0*/  BRA `(.L_x_65001) ;  /* 0x0000000000987947 */ /* 0x000fea0003800000 */
.L_x_65013:
        /* <DEDUP_REMOVED lines=14> */
.L_x_65027:
[----:B------:R-:W-:Y:S05]  /*fbd0*/  BSYNC B0 ;  /* 0x0000000000007941 */ /* 0x000fea0003800000 */
.L_x_65026:
[----:B------:R-:W0:Y:S01]  /*fbe0*/  F2I.FTZ.TRUNC.NTZ R18, R18 ;  /* 0x0000001200127305 */ /* 0x000e22000021f100 */
[----:B------:R-:W-:Y:S05]  /*fbf0*/  BRA `(.L_x_65001) ;  /* 0x0000000000547947 */ /* 0x000fea0003800000 */
.L_x_65000:
        /* <DEDUP_REMOVED lines=17> */
.L_x_65028:
[----:B------:R-:W-:Y:S05]  /*fd10*/  BRA `(.L_x_65001) ;  /* 0x00000000000c7947 */ /* 0x000fea0003800000 */
.L_x_65025:
[----:B------:R0:W5:Y:S01]  /*fd20*/  LDG.E R18, desc[UR36][R2.64] ;  /* 0x0000002402127981 */ /* 0x000162000c1e1900 */
[----:B------:R-:W-:Y:S05]  /*fd30*/  BRA `(.L_x_65001) ;  /* 0x0000000000047947 */ /* 0x000fea0003800000 */
.L_x_65024:
[----:B------:R0:W5:Y:S02]  /*fd40*/  LDG.E R18, desc[UR36][R2.64] ;  /* 0x0000002402127981 */ /* 0x000164000c1e1900 */
.L_x_65001:
        /* <DEDUP_REMOVED lines=17> */
.L_x_65033:
        /* <DEDUP_REMOVED lines=11> */
.L_x_65032:
[----:B------:R-:W-:Y:S05]  /*ff10*/  BSYNC B1 ;  /* 0x0000000000017941 */ /* 0x000fea0003800000 */
.L_x_65031:
[----:B------:R-:W-:Y:S05]  /*ff20*/  BRA `(.L_x_65034) ;  /* 0x0000000000247947 */ /* 0x000fea0003800000 */
.L_x_65030:
[----:B------:R-:W-:Y:S01]  /*ff30*/  ISETP.NE.AND P0, PT, R19, 0x1, PT ;  /* 0x000000011300780c */ /* 0x000fe20003f05270 */
        /* <DEDUP_REMOVED lines=8> */
.L_x_65034:
[----:B------:R-:W-:Y:S05]  /*ffc0*/  BSYNC B0 ;  /* 0x0000000000007941 */ /* 0x000fea0003800000 */
.L_x_65029:
        /* <DEDUP_REMOVED lines=14> */
.L_x_65038:
[----:B------:R-:W-:Y:S01]  /*100b0*/  STG.E.U8 desc[UR36][R16.64], R2 ;  /* 0x0000000210007986 */ /* 0x000fe2000c101124 */
[----:B------:R-:W-:Y:S05]  /*100c0*/  EXIT ;  /* 0x000000000000794d */ /* 0x000fea0003800000 */
.L_x_65037:
        /* <DEDUP_REMOVED lines=9> */
.L_x_65041:
[----:B------:R-:W-:Y:S01]  /*10160*/  STG.E desc[UR36][R16.64], R2 ;  /* 0x0000000210007986 */ /* 0x000fe2000c101924 */
[----:B------:R-:W-:Y:S05]  /*10170*/  EXIT ;  /* 0x000000000000794d */ /* 0x000fea0003800000 */
.L_x_65040:
[----:B------:R-:W-:Y:S01]  /*10180*/  STG.E.U16 desc[UR36][R16.64], R2 ;  /* 0x0000000210007986 */ /* 0x000fe2000c101524 */
[----:B------:R-:W-:Y:S05]  /*10190*/  EXIT ;  /* 0x000000000000794d */ /* 0x000fea0003800000 */
.L_x_65036:
        /* <DEDUP_REMOVED lines=9> */
.L_x_65043:
[----:B------:R-:W-:-:S04]  /*10230*/  I2FP.F32.S32 R0, R2 ;  /* 0x0000000200007245 */ /* 0x000fc80000201400 */
[----:B------:R-:W-:-:S05]  /*10240*/  F2FP.F16.F32.PACK_AB R0, RZ, R0 ;  /* 0x00000000ff00723e */ /* 0x000fca00000000ff */
[----:B------:R-:W-:Y:S01]  /*10250*/  STG.E.U16 desc[UR36][R16.64], R0 ;  /* 0x0000000010007986 */ /* 0x000fe2000c101524 */
[----:B------:R-:W-:Y:S05]  /*10260*/  EXIT ;  /* 0x000000000000794d */ /* 0x000fea0003800000 */
.L_x_65042:
        /* <DEDUP_REMOVED lines=10> */
.L_x_65045:
[----:B------:R-:W-:-:S04]  /*10310*/  I2FP.F32.S32 R2, R2 ;  /* 0x0000000200027245 */ /* 0x000fc80000201400 */
[----:B------:R-:W-:-:S04]  /*10320*/  F2FP.F16.F32.PACK_AB R3, RZ, R2 ;  /* 0x00000002ff03723e */ /* 0x000fc800000000ff */
[----:B------:R-:W-:-:S05]  /*10330*/  PRMT R3, R3, 0x5410, RZ ;  /* 0x0000541003037816 */ /* 0x000fca00000000ff */
[----:B------:R-:W-:Y:S01]  /*10340*/  STG.E desc[UR36][R16.64], R3 ;  /* 0x0000000310007986 */ /* 0x000fe2000c101924 */
[----:B------:R-:W-:Y:S05]  /*10350*/  EXIT ;  /* 0x000000000000794d */ /* 0x000fea0003800000 */
.L_x_65044:
[----:B------:R-:W0:Y:S02]  /*10360*/  I2F.F64 R2, R2 ;  /* 0x0000000200027312 */ /* 0x000e240000201c00 */
[----:B0-----:R-:W-:Y:S01]  /*10370*/  STG.E.64 desc[UR36][R16.64], R2 ;  /* 0x0000000210007986 */ /* 0x001fe2000c101b24 */
[----:B------:R-:W-:Y:S05]  /*10380*/  EXIT ;  /* 0x000000000000794d */ /* 0x000fea0003800000 */
.L_x_65035:
        /* <DEDUP_REMOVED lines=12> */
.L_x_65048:
[----:B------:R-:W0:Y:S01]  /*10450*/  I2F.F64 R4, R2 ;  /* 0x0000000200047312 */ /* 0x000e220000201c00 */
[----:B------:R-:W-:-:S05]  /*10460*/  CS2R R6, SRZ ;  /* 0x0000000000067805 */ /* 0x000fca000001ff00 */
[----:B0-----:R-:W-:Y:S01]  /*10470*/  STG.E.128 desc[UR36][R16.64], R4 ;  /* 0x0000000410007986 */ /* 0x001fe2000c101d24 */
[----:B------:R-:W-:Y:S05]  /*10480*/  EXIT ;  /* 0x000000000000794d */ /* 0x000fea0003800000 */
.L_x_65047:
        /* <DEDUP_REMOVED lines=21> */
.L_x_65052:
[----:B------:R-:W-:Y:S05]  /*105e0*/  BSYNC B0 ;  /* 0x0000000000007941 */ /* 0x000fea0003800000 */
.L_x_65051:
[----:B------:R-:W-:-:S05]  /*105f0*/  LOP3.LUT R3, R0, R3, RZ, 0xfc, !PT ;  /* 0x0000000300037212 */ /* 0x000fca00078efcff */
[----:B------:R-:W-:Y:S01]  /*10600*/  STG.E.U8 desc[UR36][R16.64], R3 ;  /* 0x0000000310007986 */ /* 0x000fe2000c101124 */
[----:B------:R-:W-:Y:S05]  /*10610*/  EXIT ;  /* 0x000000000000794d */ /* 0x000fea0003800000 */
.L_x_65050:
        /* <DEDUP_REMOVED lines=13> */
.L_x_65054:
[----:B------:R-:W-:Y:S01]  /*106f0*/  IMAD.MOV.U32 R0, RZ, RZ, 0x7f ;  /* 0x0000007fff007424 */ /* 0x000fe200078e00ff */
[----:B------:R-:W-:-:S04]  /*10700*/  ISETP.GT.U32.AND P0, PT, R2, 0x7f800000, PT ;  /* 0x7f8000000200780c */ /* 0x000fc80003f04070 */
[----:B------:R-:W-:-:S09]  /*10710*/  SEL R0, R0, 0x7c, P0 ;  /* 0x0000007c00007807 */ /* 0x000fd20000000000 */
.L_x_65055:
[----:B------:R-:W-:Y:S05]  /*10720*/  BSYNC B0 ;  /* 0x0000000000007941 */ /* 0x000fea0003800000 */
.L_x_65053:
[----:B------:R-:W-:-:S04]  /*10730*/  LOP3.LUT R2, R3, 0x80000000, RZ, 0xc0, !PT ;  /* 0x8000000003027812 */ /* 0x000fc800078ec0ff */
[----:B------:R-:W-:-:S04]  /*10740*/  SHF.R.U32.HI R3, RZ, 0x18, R2 ;  /* 0x00000018ff037819 */ /* 0x000fc80000011602 */
[----:B------:R-:W-:-:S05]  /*10750*/  LOP3.LUT R3, R0, R3, RZ, 0xfc, !PT ;  /* 0x0000000300037212 */ /* 0x000fca00078efcff */
[----:B------:R-:W-:Y:S01]  /*10760*/  STG.E.U8 desc[UR36][R16.64], R3 ;  /* 0x0000000310007986 */ /* 0x000fe2000c101124 */
[----:B------:R-:W-:Y:S05]  /*10770*/  EXIT ;  /* 0x000000000000794d */ /* 0x000fea0003800000 */
.L_x_65049:
[----:B------:R-:W-:-:S04]  /*10780*/  I2FP.F32.S32 R0, R2 ;  /* 0x0000000200007245 */ /* 0x000fc80000201400 */
[----:B------:R-:W-:-:S05]  /*10790*/  F2FP.BF16.F32.PACK_AB R0, RZ, R0 ;  /* 0x00000000ff00723e */ /* 0x000fca00000010ff */
[----:B------:R-:W-:Y:S01]  /*107a0*/  STG.E.U16 desc[UR36][R16.64], R0 ;  /* 0x0000000010007986 */ /* 0x000fe2000c101524 */
[----:B------:R-:W-:Y:S05]  /*107b0*/  EXIT ;  /* 0x000000000000794d */ /* 0x000fea0003800000 */
.L_x_65046:
        /* <DEDUP_REMOVED lines=10> */
.L_x_65058:
        /* <DEDUP_REMOVED lines=17> */
.L_x_65061:
[----:B------:R-:W-:-:S04]  /*10970*/  LOP3.LUT R2, R3, 0x80000000, RZ, 0xc0, !PT ;  /* 0x8000000003027812 */ /* 0x000fc800078ec0ff */
[----:B------:R-:W-:-:S04]  /*10980*/  SHF.R.U32.HI R3, RZ, 0x18, R2 ;  /* 0x00000018ff037819 */ /* 0x000fc80000011602 */
[----:B------:R-:W-:-:S04]  /*10990*/  LOP3.LUT R0, R0, R3, RZ, 0xfc, !PT ;  /* 0x0000000300007212 */ /* 0x000fc800078efcff */
[----:B------:R-:W-:-:S07]  /*109a0*/  PRMT R8, R0, 0x7610, R8 ;  /* 0x0000761000087816 */ /* 0x000fce0000000008 */
.L_x_65060:
[----:B------:R-:W-:Y:S05]  /*109b0*/  BSYNC B0 ;  /* 0x0000000000007941 */ /* 0x000fea0003800000 */
.L_x_65059:
[----:B------:R-:W-:Y:S01]  /*109c0*/  STG.E.U8 desc[UR36][R16.64], R8 ;  /* 0x0000000810007986 */ /* 0x000fe2000c101124 */
[----:B------:R-:W-:Y:S05]  /*109d0*/  EXIT ;  /* 0x000000000000794d */ /* 0x000fea0003800000 */
.L_x_65057:
        /* <DEDUP_REMOVED lines=17> */
.L_x_65064:
[----:B------:R-:W-:-:S04]  /*10af0*/  LOP3.LUT R2, R3, 0x80000000, RZ, 0xc0, !PT ;  /* 0x8000000003027812 */ /* 0x000fc800078ec0ff */
[----:B------:R-:W-:-:S04]  /*10b00*/  SHF.R.U32.HI R3, RZ, 0x18, R2 ;  /* 0x00000018ff037819 */ /* 0x000fc80000011602 */
[----:B------:R-:W-:-:S04]  /*10b10*/  LOP3.LUT R0, R0, R3, RZ, 0xfc, !PT ;  /* 0x0000000300007212 */ /* 0x000fc800078efcff */
[----:B------:R-:W-:-:S07]  /*10b20*/  PRMT R8, R0, 0x7610, R8 ;  /* 0x0000761000087816 */ /* 0x000fce0000000008 */
.L_x_65063:
[----:B------:R-:W-:Y:S05]  /*10b30*/  BSYNC B0 ;  /* 0x0000000000007941 */ /* 0x000fea0003800000 */
.L_x_65062:
[----:B------:R-:W-:Y:S01]  /*10b40*/  STG.E.U8 desc[UR36][R16.64], R8 ;  /* 0x0000000810007986 */ /* 0x000fe2000c101124 */
[----:B------:R-:W-:Y:S05]  /*10b50*/  EXIT ;  /* 0x000000000000794d */ /* 0x000fea0003800000 */
.L_x_65056:
        /* <DEDUP_REMOVED lines=22> */
.L_x_65039:
        /* <DEDUP_REMOVED lines=16> */
.L_x_65067:
[----:B------:R-:W-:Y:S05]  /*10dc0*/  EXIT ;  /* 0x000000000000794d */ /* 0x000fea0003800000 */
.L_x_65066:
[----:B------:R-:W-:-:S05]  /*10dd0*/  SHF.R.S32.HI R3, RZ, 0x1f, R2 ;  /* 0x0000001fff037819 */ /* 0x000fca0000011402 */
[----:B------:R-:W-:Y:S01]  /*10de0*/  STG.E.64 desc[UR36][R16.64], R2 ;  /* 0x0000000210007986 */ /* 0x000fe2000c101b24 */
[----:B------:R-:W-:Y:S05]  /*10df0*/  EXIT ;  /* 0x000000000000794d */ /* 0x000fea0003800000 */
.L_x_65065:
[----:B------:R-:W-:Y:S01]  /*10e00*/  STG.E desc[UR36][R16.64], R2 ;  /* 0x0000000210007986 */ /* 0x000fe2000c101924 */
[----:B------:R-:W-:Y:S05]  /*10e10*/  EXIT ;  /* 0x000000000000794d */ /* 0x000fea0003800000 */
.L_x_65068:
        /* <DEDUP_REMOVED lines=14> */
.L_x_71960:


//--------------------- .text._ZN2at6native27unrolled_elementwise_kernelIZZZNS0_50_GLOBAL__N__2680c7bb_12_PowKernel_cu_7dd49032_316824pow_tensor_tensor_kernelERNS_18TensorIteratorBaseEENKUlvE_clEvENKUlvE1_clEvEUliiE_St5arrayIPcLm3EELi4E23TrivialOffsetCalculatorILi2EjESB_ILi1EjENS0_6memory12LoadWithCastILi2EEENSE_13StoreWithCastILi1EEEEEviT_T0_T2_T3_T4_T5_ --------------------------
	.section	.text._ZN2at6native27unrolled_elementwise_kernelIZZZNS0_50_GLOBAL__N__2680c7bb_12_PowKernel_cu_7dd49032_316824pow_tensor_tensor_kernelERNS_18TensorIteratorBaseEENKUlvE_clEvENKUlvE1_clEvEUliiE_St5arrayIPcLm3EELi4E23TrivialOffsetCalculatorILi2EjESB_ILi1EjENS0_6memory12LoadWithCastILi2EEENSE_13StoreWithCastILi1EEEEEviT_T0_T2_T3_T4_T5_,"ax",@progbits
	.align	128
        .global         _ZN2at6native27unrolled_elementwise_kernelIZZZNS0_50_GLOBAL__N__2680c7bb_12_PowKernel_cu_7dd49032_316824pow_tensor_tensor_kernelERNS_18TensorIteratorBaseEENKUlvE_clEvENKUlvE1_clEvEUliiE_St5arrayIPcLm3EELi4E23TrivialOffsetCalculatorILi2EjESB_ILi1EjENS0_6memory12LoadWithCastILi2EEENSE_13StoreWithCastILi1EEEEEviT_T0_T2_T3_T4_T5_
        .type           _ZN2at6native27unrolled_elementwise_kernelIZZZNS0_50_GLOBAL__N__2680c7bb_12_PowKernel_cu_7dd49032_316824pow_tensor_tensor_kernelERNS_18TensorIteratorBaseEENKUlvE_clEvENKUlvE1_clEvEUliiE_St5arrayIPcLm3EELi4E23TrivialOffsetCalculatorILi2EjESB_ILi1EjENS0_6memory12LoadWithCastILi2EEENSE_13StoreWithCastILi1EEEEEviT_T0_T2_T3_T4_T5_,@function
        .size           _ZN2at6native27unrolled_elementwise_kernelIZZZNS0_50_GLOBAL__N__2680c7bb_12_PowKernel_cu_7dd49032_316824pow_tensor_tensor_kernelERNS_18TensorIteratorBaseEENKUlvE_clEvENKUlvE1_clEvEUliiE_St5arrayIPcLm3EELi4E23TrivialOffsetCalculatorILi2EjESB_ILi1EjENS0_6memory12LoadWithCastILi2EEENSE_13StoreWithCastILi1EEEEEviT_T0_T2_T3_T4_T5_,(.L_x_71961 - _ZN2at6native27unrolled_elementwise_kernelIZZZNS0_50_GLOBAL__N__2680c7bb_12_PowKernel_cu_7dd49032_316824pow_tensor_tensor_kernelERNS_18TensorIteratorBaseEENKUlvE_clEvENKUlvE1_clEvEUliiE_St5arrayIPcLm3EELi4E23TrivialOffsetCalculatorILi2EjESB_ILi1EjENS0_6memory12LoadWithCastILi2EEENSE_13StoreWithCastILi1EEEEEviT_T0_T2_T3_T4_T5_)
        .other          _ZN2at6native27unrolled_elementwise_kernelIZZZNS0_50_GLOBAL__N__2680c7bb_12_PowKernel_cu_7dd49032_316824pow_tensor_tensor_kernelERNS_18TensorIteratorBaseEENKUlvE_clEvENKUlvE1_clEvEUliiE_St5arrayIPcLm3EELi4E23TrivialOffsetCalculatorILi2EjESB_ILi1EjENS0_6memory12LoadWithCastILi2EEENSE_13StoreWithCastILi1EEEEEviT_T0_T2_T3_T4_T5_,@"STO_CUDA_ENTRY STV_DEFAULT"
_ZN2at6native27unrolled_elementwise_kernelIZZZNS0_50_GLOBAL__N__2680c7bb_12_PowKernel_cu_7dd49032_316824pow_tensor_tensor_kernelERNS_18TensorIteratorBaseEENKUlvE_clEvENKUlvE1_clEvEUliiE_St5arrayIPcLm3EELi4E23TrivialOffsetCalculatorILi2EjESB_ILi1EjENS0_6memory12LoadWithCastILi2EEENSE_13StoreWithCastILi1EEEEEviT_T0_T2_T3_T4_T5_:
.text._ZN2at6native27unrolled_elementwise_kernelIZZZNS0_50_GLOBAL__N__2680c7bb_12_PowKernel_cu_7dd49032_316824pow_tensor_tensor_kernelERNS_18TensorIteratorBaseEENKUlvE_clEvENKUlvE1_clEvEUliiE_St5arrayIPcLm3EELi4E23TrivialOffsetCalculatorILi2EjESB_ILi1EjENS0_6memory12LoadWithCastILi2EEENSE_13StoreWithCastILi1EEEEEviT_T0_T2_T3_T4_T5_:
[----:B------:R-:W0:Y:S01]  /*0000*/  LDC R1, c[0x0][0x28] ;  /* 0x00000a00ff017b82 */ /* 0x000e220000000800 */
[----:B------:R-:W1:Y:S07]  /*0010*/  S2R R2, SR_CTAID.X ;  /* 0x0000000000027919 */ /* 0x000e6e0000002500 */
[----:B------:R-:W1:Y:S01]  /*0020*/  LDC R3, c[0x0][0x210] ;  /* 0x00008400ff037b82 */ /* 0x000e620000000800 */
[----:B------:R-:W-:Y:S01]  /*0030*/  ULDC.64 UR36, c[0x0][0x208] ;  /* 0x0000820000247ab9 */ /* 0x000fe20000000a00 */
[----:B------:R-:W-:Y:S01]  /*0040*/  BSSY B6, `(.L_x_65069) ;  /* 0x00001cf000067945 */ /* 0x000fe20003800000 */
[----:B------:R-:W2:Y:S01]  /*0050*/  S2R R23, SR_TID.X ;  /* 0x0000000000177919 */ /* 0x000ea20000002100 */
[----:B------:R-:W-:Y:S01]  /*0060*/  CS2R R18, SRZ ;  /* 0x0000000000127805 */ /* 0x000fe2000001ff00 */
[----:B------:R-:W-:-:S03]  /*0070*/  IMAD.MOV.U32 R24, RZ, RZ, RZ ;  /* 0x000000ffff187224 */ /* 0x000fc600078e00ff */
        /* <DEDUP_REMOVED lines=24> */
.L_x_65074:
[----:B------:R3:W5:Y:S01]  /*0200*/  LDG.E.U8 R24, desc[UR36][R4.64] ;  /* 0x0000002404187981 */ /* 0x000762000c1e1100 */
[----:B------:R-:W-:Y:S05]  /*0210*/  BRA `(.L_x_65076) ;  /* 0x0000000c00387947 */ /* 0x000fea0003800000 */
.L_x_65073:
        /* <DEDUP_REMOVED lines=8> */
.L_x_65078:
[----:B------:R1:W5:Y:S01]  /*02a0*/  LDG.E R24, desc[UR36][R4.64] ;  /* 0x0000002404187981 */ /* 0x000362000c1e1900 */
[----:B------:R-:W-:Y:S05]  /*02b0*/  BRA `(.L_x_65076) ;  /* 0x0000000c00107947 */ /* 0x000fea0003800000 */
.L_x_65077:
[----:B------:R2:W5:Y:S01]  /*02c0*/  LDG.E.S16 R24, desc[UR36][R4.64] ;  /* 0x0000002404187981 */ /* 0x000562000c1e1700 */
[----:B------:R-:W-:Y:S05]  /*02d0*/  BRA `(.L_x_65076) ;  /* 0x0000000c00087947 */ /* 0x000fea0003800000 */
.L_x_65072:
        /* <DEDUP_REMOVED lines=9> */
.L_x_65080:
[----:B------:R-:W2:Y:S02]  /*0370*/  LDG.E.U16 R4, desc[UR36][R4.64] ;  /* 0x0000002404047981 */ /* 0x000ea4000c1e1500 */
[----:B--2---:R-:W-:-:S06]  /*0380*/  HADD2.F32 R24, -RZ, R4.H0_H0 ;  /* 0x20000004ff187230 */ /* 0x004fcc0000004100 */
[----:B------:R-:W0:Y:S01]  /*0390*/  F2I.FTZ.TRUNC.NTZ R24, R24 ;  /* 0x0000001800187305 */ /* 0x000e22000021f100 */
[----:B------:R-:W-:Y:S05]  /*03a0*/  BRA `(.L_x_65076) ;  /* 0x0000000800d47947 */ /* 0x000fea0003800000 */
.L_x_65079:
        /* <DEDUP_REMOVED lines=9> */
.L_x_65082:
[----:B------:R-:W2:Y:S02]  /*0440*/  LDG.E.U16 R4, desc[UR36][R4.64] ;  /* 0x0000002404047981 */ /* 0x000ea4000c1e1500 */
[----:B--2---:R-:W-:-:S06]  /*0450*/  HADD2.F32 R24, -RZ, R4.H0_H0 ;  /* 0x20000004ff187230 */ /* 0x004fcc0000004100 */
[----:B------:R-:W0:Y:S01]  /*0460*/  F2I.FTZ.TRUNC.NTZ R24, R24 ;  /* 0x0000001800187305 */ /* 0x000e22000021f100 */
[----:B------:R-:W-:Y:S05]  /*0470*/  BRA `(.L_x_65076) ;  /* 0x0000000800a07947 */ /* 0x000fea0003800000 */
.L_x_65081:
[----:B------:R-:W2:Y:S02]  /*0480*/  LDG.E.64 R24, desc[UR36][R4.64] ;  /* 0x0000002404187981 */ /* 0x000ea4000c1e1b00 */
[----:B--2---:R0:W1:Y:S01]  /*0490*/  F2I.F64.TRUNC R24, R24 ;  /* 0x0000001800187311 */ /* 0x004062000030d100 */
[----:B------:R-:W-:Y:S05]  /*04a0*/  BRA `(.L_x_65076) ;  /* 0x0000000800947947 */ /* 0x000fea0003800000 */
.L_x_65071:
        /* <DEDUP_REMOVED lines=12> */
.L_x_65085:
[----:B------:R-:W2:Y:S02]  /*0570*/  LDG.E.64 R4, desc[UR36][R4.64] ;  /* 0x0000002404047981 */ /* 0x000ea4000c1e1b00 */
[----:B--2---:R0:W1:Y:S01]  /*0580*/  F2I.F64.TRUNC R24, R4 ;  /* 0x0000000400187311 */ /* 0x004062000030d100 */
[----:B------:R-:W-:Y:S05]  /*0590*/  BRA `(.L_x_65076) ;  /* 0x0000000800587947 */ /* 0x000fea0003800000 */
.L_x_65084:
        /* <DEDUP_REMOVED lines=27> */
.L_x_65087:
        /* <DEDUP_REMOVED lines=15> */
.L_x_65086:
[----:B------:R-:W2:Y:S02]  /*0840*/  LDG.E.U16 R24, desc[UR36][R4.64] ;  /* 0x0000002404187981 */ /* 0x000ea4000c1e1500 */
[----:B--2---:R-:W-:-:S06]  /*0850*/  IMAD.U32 R24, R24, 0x10000, RZ ;  /* 0x0001000018187824 */ /* 0x004fcc00078e00ff */
[----:B------:R-:W0:Y:S01]  /*0860*/  F2I.FTZ.TRUNC.NTZ R24, R24 ;  /* 0x0000001800187305 */ /* 0x000e22000021f100 */
[----:B------:R-:W-:Y:S05]  /*0870*/  BRA `(.L_x_65076) ;  /* 0x0000000400a07947 */ /* 0x000fea0003800000 */
.L_x_65083:
        /* <DEDUP_REMOVED lines=10> */
.L_x_65090:
        /* <DEDUP_REMOVED lines=21> */
.L_x_65094:
[----:B------:R-:W-:Y:S05]  /*0a70*/  BSYNC B1 ;  /* 0x0000000000017941 */ /* 0x000fea0003800000 */
.L_x_65093:
[----:B------:R-:W-:Y:S01]  /*0a80*/  IMAD.SHL.U32 R3, R3, 0x100000, RZ ;  /* 0x0010000003037824 */ /* 0x000fe200078e00ff */
[----:B------:R-:W-:-:S04]  /*0a90*/  LEA R5, R0, 0x3b800000, 0x17 ;  /* 0x3b80000000057811 */ /* 0x000fc800078eb8ff */
[----:B------:R-:W-:-:S07]  /*0aa0*/  LOP3.LUT R24, R5, R3, R24, 0xfe, !PT ;  /* 0x0000000305187212 */ /* 0x000fce00078efe18 */
.L_x_65092:
[----:B------:R-:W-:Y:S05]  /*0ab0*/  BSYNC B0 ;  /* 0x0000000000007941 */ /* 0x000fea0003800000 */
.L_x_65091:
[----:B------:R-:W0:Y:S01]  /*0ac0*/  F2I.FTZ.TRUNC.NTZ R24, R24 ;  /* 0x0000001800187305 */ /* 0x000e22000021f100 */
[----:B------:R-:W-:Y:S05]  /*0ad0*/  BRA `(.L_x_65076) ;  /* 0x0000000400087947 */ /* 0x000fea0003800000 */
.L_x_65089:
        /* <DEDUP_REMOVED lines=21> */
.L_x_65098:
[----:B------:R-:W-:Y:S05]  /*0c30*/  BSYNC B1 ;  /* 0x0000000000017941 */ /* 0x000fea0003800000 */
.L_x_65097:
[----:B------:R-:W-:Y:S01]  /*0c40*/  IMAD.SHL.U32 R3, R3, 0x200000, RZ ;  /* 0x0020000003037824 */ /* 0x000fe200078e00ff */
[----:B------:R-:W-:-:S04]  /*0c50*/  LEA R5, R0, 0x37800000, 0x17 ;  /* 0x3780000000057811 */ /* 0x000fc800078eb8ff */
[----:B------:R-:W-:-:S07]  /*0c60*/  LOP3.LUT R24, R5, R3, R24, 0xfe, !PT ;  /* 0x0000000305187212 */ /* 0x000fce00078efe18 */
.L_x_65096:
[----:B------:R-:W-:Y:S05]  /*0c70*/  BSYNC B0 ;  /* 0x0000000000007941 */ /* 0x000fea0003800000 */
.L_x_65095:
[----:B------:R-:W0:Y:S01]  /*0c80*/  F2I.FTZ.TRUNC.NTZ R24, R24 ;  /* 0x0000001800187305 */ /* 0x000e22000021f100 */
[----:B------:R-:W-:Y:S05]  /*0c90*/  BRA `(.L_x_65076) ;  /* 0x0000000000987947 */ /* 0x000fea0003800000 */
.L_x_65088:
        /* <DEDUP_REMOVED lines=14> */
.L_x_65102:
[----:B------:R-:W-:Y:S05]  /*0d80*/  BSYNC B0 ;  /* 0x0000000000007941 */ /* 0x000fea0003800000 */
.L_x_65101:
[----:B------:R-:W0:Y:S01]  /*0d90*/  F2I.FTZ.TRUNC.NTZ R24, R24 ;  /* 0x0000001800187305 */ /* 0x000e22000021f100 */
[----:B------:R-:W-:Y:S05]  /*0da0*/  BRA `(.L_x_65076) ;  /* 0x0000000000547947 */ /* 0x000fea0003800000 */
.L_x_65075:
        /* <DEDUP_REMOVED lines=17> */
.L_x_65103:
[----:B------:R-:W-:Y:S05]  /*0ec0*/  BRA `(.L_x_65076) ;  /* 0x00000000000c7947 */ /* 0x000fea0003800000 */
.L_x_65100:
[----:B------:R0:W5:Y:S01]  /*0ed0*/  LDG.E R24, desc[UR36][R4.64] ;  /* 0x0000002404187981 */ /* 0x000162000c1e1900 */
[----:B------:R-:W-:Y:S05]  /*0ee0*/  BRA `(.L_x_65076) ;  /* 0x0000000000047947 */ /* 0x000fea0003800000 */
.L_x_65099:
[----:B------:R0:W5:Y:S02]  /*0ef0*/  LDG.E R24, desc[UR36][R4.64] ;  /* 0x0000002404187981 */ /* 0x000164000c1e1900 */
.L_x_65076:
        /* <DEDUP_REMOVED lines=18> */
.L_x_65107:
[----:B------:R1:W5:Y:S01]  /*1020*/  LDG.E.U8 R19, desc[UR36][R4.64] ;  /* 0x0000002404137981 */ /* 0x000362000c1e1100 */
[----:B------:R-:W-:Y:S05]  /*1030*/  BRA `(.L_x_65109) ;  /* 0x0000000c00347947 */ /* 0x000fea0003800000 */
.L_x_65106:
        /* <DEDUP_REMOVED lines=8> */
.L_x_65111:
[----:B------:R3:W5:Y:S01]  /*10c0*/  LDG.E R19, desc[UR36][R4.64] ;  /* 0x0000002404137981 */ /* 0x000762000c1e1900 */
[----:B------:R-:W-:Y:S05]  /*10d0*/  BRA `(.L_x_65109) ;  /* 0x0000000c000c7947 */ /* 0x000fea0003800000 */
.L_x_65110:
[----:B------:R2:W5:Y:S01]  /*10e0*/  LDG.E.S16 R19, desc[UR36][R4.64] ;  /* 0x0000002404137981 */ /* 0x000562000c1e1700 */
[----:B------:R-:W-:Y:S05]  /*10f0*/  BRA `(.L_x_65109) ;  /* 0x0000000c00047947 */ /* 0x000fea0003800000 */
.L_x_65105:
        /* <DEDUP_REMOVED lines=9> */
.L_x_65113:
[----:B------:R-:W2:Y:S02]  /*1190*/  LDG.E.U16 R4, desc[UR36][R4.64] ;  /* 0x0000002404047981 */ /* 0x000ea4000c1e1500 */
[----:B--2---:R-:W-:-:S06]  /*11a0*/  HADD2.F32 R19, -RZ, R4.H0_H0 ;  /* 0x20000004ff137230 */ /* 0x004fcc0000004100 */
[----:B------:R-:W0:Y:S01]  /*11b0*/  F2I.FTZ.TRUNC.NTZ R19, R19 ;  /* 0x0000001300137305 */ /* 0x000e22000021f100 */
[----:B------:R-:W-:Y:S05]  /*11c0*/  BRA `(.L_x_65109) ;  /* 0x0000000800d07947 */ /* 0x000fea0003800000 */
.L_x_65112:
        /* <DEDUP_REMOVED lines=9> */
.L_x_65115:
[----:B------:R-:W2:Y:S02]  /*1260*/  LDG.E.U16 R4, desc[UR36][R4.64] ;  /* 0x0000002404047981 */ /* 0x000ea4000c1e1500 */
[----:B--2---:R-:W-:-:S06]  /*1270*/  HADD2.F32 R19, -RZ, R4.H0_H0 ;  /* 0x20000004ff137230 */ /* 0x004fcc0000004100 */
[----:B------:R-:W0:Y:S01]  /*1280*/  F2I.FTZ.TRUNC.NTZ R19, R19 ;  /* 0x0000001300137305 */ /* 0x000e22000021f100 */
[----:B------:R-:W-:Y:S05]  /*1290*/  BRA `(.L_x_65109) ;  /* 0x00000008009c7947 */ /* 0x000fea0003800000 */
.L_x_65114:
[----:B------:R-:W2:Y:S02]  /*12a0*/  LDG.E.64 R4, desc[UR36][R4.64] ;  /* 0x0000002404047981 */ /* 0x000ea4000c1e1b00 */
[----:B--2---:R0:W1:Y:S01]  /*12b0*/  F2I.F64.TRUNC R19, R4 ;  /* 0x0000000400137311 */ /* 0x004062000030d100 */
[----:B------:R-:W-:Y:S05]  /*12c0*/  BRA `(.L_x_65109) ;  /* 0x0000000800907947 */ /* 0x000fea0003800000 */
.L_x_65104:
        /* <DEDUP_REMOVED lines=12> */
.L_x_65118:
[----:B------:R-:W2:Y:S02]  /*1390*/  LDG.E.64 R4, desc[UR36][R4.64] ;  /* 0x0000002404047981 */ /* 0x000ea4000c1e1b00 */
[----:B--2---:R0:W1:Y:S01]  /*13a0*/  F2I.F64.TRUNC R19, R4 ;  /* 0x0000000400137311 */ /* 0x004062000030d100 */
[----:B------:R-:W-:Y:S05]  /*13b0*/  BRA `(.L_x_65109) ;  /* 0x0000000800547947 */ /* 0x000fea0003800000 */
.L_x_65117:
        /* <DEDUP_REMOVED lines=27> */
.L_x_65120:
        /* <DEDUP_REMOVED lines=14> */
.L_x_65119:
[----:B------:R-:W2:Y:S02]  /*1650*/  LDG.E.U16 R19, desc[UR36][R4.64] ;  /* 0x0000002404137981 */ /* 0x000ea4000c1e1500 */
[----:B--2---:R-:W-:-:S06]  /*1660*/  IMAD.U32 R19, R19, 0x10000, RZ ;  /* 0x0001000013137824 */ /* 0x004fcc00078e00ff */
[----:B------:R-:W0:Y:S01]  /*1670*/  F2I.FTZ.TRUNC.NTZ R19, R19 ;  /* 0x0000001300137305 */ /* 0x000e22000021f100 */
[----:B------:R-:W-:Y:S05]  /*1680*/  BRA `(.L_x_65109) ;  /* 0x0000000400a07947 */ /* 0x000fea0003800000 */
.L_x_65116:
        /* <DEDUP_REMOVED lines=10> */
.L_x_65123:
        /* <DEDUP_REMOVED lines=21> */
.L_x_65127:
[----:B------:R-:W-:Y:S05]  /*1880*/  BSYNC B1 ;  /* 0x0000000000017941 */ /* 0x000fea0003800000 */
.L_x_65126:
[----:B------:R-:W-:Y:S01]  /*1890*/  IMAD.SHL.U32 R3, R3, 0x100000, RZ ;  /* 0x0010000003037824 */ /* 0x000fe200078e00ff */
[----:B------:R-:W-:-:S04]  /*18a0*/  LEA R0, R0, 0x3b800000, 0x17 ;  /* 0x3b80000000007811 */ /* 0x000fc800078eb8ff */
[----:B------:R-:W-:-:S07]  /*18b0*/  LOP3.LUT R19, R0, R3, R19, 0xfe, !PT ;  /* 0x0000000300137212 */ /* 0x000fce00078efe13 */
.L_x_65125:
[----:B------:R-:W-:Y:S05]  /*18c0*/  BSYNC B0 ;  /* 0x0000000000007941 */ /* 0x000fea0003800000 */
.L_x_65124:
[----:B------:R-:W0:Y:S01]  /*18d0*/  F2I.FTZ.TRUNC.NTZ R19, R19 ;  /* 0x0000001300137305 */ /* 0x000e22000021f100 */
[----:B------:R-:W-:Y:S05]  /*18e0*/  BRA `(.L_x_65109) ;  /* 0x0000000400087947 */ /* 0x000fea0003800000 */
.L_x_65122:
        /* <DEDUP_REMOVED lines=21> */
.L_x_65131:
[----:B------:R-:W-:Y:S05]  /*1a40*/  BSYNC B1 ;  /* 0x0000000000017941 */ /* 0x000fea0003800000 */
.L_x_65130:
[----:B------:R-:W-:Y:S01]  /*1a50*/  IMAD.SHL.U32 R3, R3, 0x200000, RZ ;  /* 0x0020000003037824 */ /* 0x000fe200078e00ff */
[----:B------:R-:W-:-:S04]  /*1a60*/  LEA R0, R0, 0x37800000, 0x17 ;  /* 0x3780000000007811 */ /* 0x000fc800078eb8ff */
[----:B------:R-:W-:-:S07]  /*1a70*/  LOP3.LUT R19, R0, R3, R19, 0xfe, !PT ;  /* 0x0000000300137212 */ /* 0x000fce00078efe13 */
.L_x_65129:
[----:B------:R-:W-:Y:S05]  /*1a80*/  BSYNC B0 ;  /* 0x0000000000007941 */ /* 0x000fea0003800000 */
.L_x_65128:
[----:B------:R-:W0:Y:S01]  /*1a90*/  F2I.FTZ.TRUNC.NTZ R19, R19 ;  /* 0x0000001300137305 */ /* 0x000e22000021f100 */
[----:B------:R-:W-:Y:S05]  /*1aa0*/  BRA `(.L_x_65109) ;  /* 0x0000000000987947 */ /* 0x000fea0003800000 */
.L_x_65121:
        /* <DEDUP_REMOVED lines=14> */
.L_x_65135:
[----:B------:R-:W-:Y:S05]  /*1b90*/  BSYNC B0 ;  /* 0x0000000000007941 */ /* 0x000fea0003800000 */
.L_x_65134:
[----:B------:R-:W0:Y:S01]  /*1ba0*/  F2I.FTZ.TRUNC.NTZ R19, R19 ;  /* 0x0000001300137305 */ /* 0x000e22000021f100 */
[----:B------:R-:W-:Y:S05]  /*1bb0*/  BRA `(.L_x_65109) ;  /* 0x0000000000547947 */ /* 0x000fea0003800000 */
.L_x_65108:
        /* <DEDUP_REMOVED lines=17> */
.L_x_65136:
[----:B------:R-:W-:Y:S05]  /*1cd0*/  BRA `(.L_x_65109) ;  /* 0x00000000000c7947 */ /* 0x000fea0003800000 */
.L_x_65133:
[----:B------:R0:W5:Y:S01]  /*1ce0*/  LDG.E R19, desc[UR36][R4.64] ;  /* 0x0000002404137981 */ /* 0x000162000c1e1900 */
[----:B------:R-:W-:Y:S05]  /*1cf0*/  BRA `(.L_x_65109) ;  /* 0x0000000000047947 */ /* 0x000fea0003800000 */
.L_x_65132:
[----:B------:R0:W5:Y:S02]  /*1d00*/  LDG.E R19, desc[UR36][R4.64] ;  /* 0x0000002404137981 */ /* 0x000164000c1e1900 */
.L_x_65109:
[----:B------:R-:W2:Y:S02]  /*1d10*/  S2R R23, SR_TID.X ;  /* 0x0000000000177919 */ /* 0x000ea40000002100 */
[----:B--2---:R-:W-:-:S07]  /*1d20*/  VIADD R23, R23, 0x80 ;  /* 0x0000008017177836 */ /* 0x004fce0000000000 */
.L_x_65070:
[----:B------:R-:W-:Y:S05]  /*1d30*/  BSYNC B6 ;  /* 0x0000000000067941 */ /* 0x000fea0003800000 */
.L_x_65069:
[----:B------:R-:W-:Y:S01]  /*1d40*/  ISETP.GE.AND P0, PT, R23, R16, PT ;  /* 0x000000101700720c */ /* 0x000fe20003f06270 */
[----:B------:R-:W-:Y:S01]  /*1d50*/  BSSY B6, `(.L_x_65137) ;  /* 0x00001c7000067945 */ /* 0x000fe20003800000 */
[----:B------:R-:W-:-:S11]  /*1d60*/  IMAD.MOV.U32 R27, RZ, RZ, RZ ;  /* 0x000000ffff1b7224 */ /* 0x000fd600078e00ff */
        /* <DEDUP_REMOVED lines=20> */
.L_x_65142:
[----:B------:R0:W5:Y:S01]  /*1eb0*/  LDG.E.U8 R18, desc[UR36][R4.64] ;  /* 0x0000002404127981 */ /* 0x000162000c1e1100 */
[----:B------:R-:W-:Y:S05]  /*1ec0*/  BRA `(.L_x_65144) ;  /* 0x0000000c00347947 */ /* 0x000fea0003800000 */
.L_x_65141:
        /* <DEDUP_REMOVED lines=8> */
.L_x_65146:
[----:B------:R0:W5:Y:S01]  /*1f50*/  LDG.E R18, desc[UR36][R4.64] ;  /* 0x0000002404127981 */ /* 0x000162000c1e1900 */
[----:B------:R-:W-:Y:S05]  /*1f60*/  BRA `(.L_x_65144) ;  /* 0x0000000c000c7947 */ /* 0x000fea0003800000 */
.L_x_65145:
[----:B------:R0:W5:Y:S01]  /*1f70*/  LDG.E.S16 R18, desc[UR36][R4.64] ;  /* 0x0000002404127981 */ /* 0x000162000c1e1700 */
[----:B------:R-:W-:Y:S05]  /*1f80*/  BRA `(.L_x_65144) ;  /* 0x0000000c00047947 */ /* 0x000fea0003800000 */
.L_x_65140:
        /* <DEDUP_REMOVED lines=9> */
.L_x_65148:
[----:B------:R-:W2:Y:S02]  /*2020*/  LDG.E.U16 R4, desc[UR36][R4.64] ;  /* 0x0000002404047981 */ /* 0x000ea4000c1e1500 */
[----:B--2---:R-:W-:-:S06]  /*2030*/  HADD2.F32 R18, -RZ, R4.H0_H0 ;  /* 0x20000004ff127230 */ /* 0x004fcc0000004100 */
[----:B------:R-:W0:Y:S01]  /*2040*/  F2I.FTZ.TRUNC.NTZ R18, R18 ;  /* 0x0000001200127305 */ /* 0x000e22000021f100 */
[----:B------:R-:W-:Y:S05]  /*2050*/  BRA `(.L_x_65144) ;  /* 0x0000000800d07947 */ /* 0x000fea0003800000 */
.L_x_65147:
        /* <DEDUP_REMOVED lines=9> */
.L_x_65150:
[----:B------:R-:W2:Y:S02]  /*20f0*/  LDG.E.U16 R4, desc[UR36][R4.64] ;  /* 0x0000002404047981 */ /* 0x000ea4000c1e1500 */
[----:B--2---:R-:W-:-:S06]  /*2100*/  HADD2.F32 R18, -RZ, R4.H0_H0 ;  /* 0x20000004ff127230 */ /* 0x004fcc0000004100 */
[----:B------:R-:W0:Y:S01]  /*2110*/  F2I.FTZ.TRUNC.NTZ R18, R18 ;  /* 0x0000001200127305 */ /* 0x000e22000021f100 */
[----:B------:R-:W-:Y:S05]  /*2120*/  BRA `(.L_x_65144) ;  /* 0x00000008009c7947 */ /* 0x000fea0003800000 */
.L_x_65149:
[----:B------:R-:W2:Y:S02]  /*2130*/  LDG.E.64 R4, desc[UR36][R4.64] ;  /* 0x0000002404047981 */ /* 0x000ea4000c1e1b00 */
[----:B--2---:R0:W1:Y:S01]  /*2140*/  F2I.F64.TRUNC R18, R4 ;  /* 0x0000000400127311 */ /* 0x004062000030d100 */
[----:B------:R-:W-:Y:S05]  /*2150*/  BRA `(.L_x_65144) ;  /* 0x0000000800907947 */ /* 0x000fea0003800000 */
.L_x_65139:
        /* <DEDUP_REMOVED lines=12> */
.L_x_65153:
[----:B------:R-:W2:Y:S02]  /*2220*/  LDG.E.64 R4, desc[UR36][R4.64] ;  /* 0x0000002404047981 */ /* 0x000ea4000c1e1b00 */
[----:B--2---:R0:W1:Y:S01]  /*2230*/  F2I.F64.TRUNC R18, R4 ;  /* 0x0000000400127311 */ /* 0x004062000030d100 */
[----:B------:R-:W-:Y:S05]  /*2240*/  BRA `(.L_x_65144) ;  /* 0x0000000800547947 */ /* 0x000fea0003800000 */
.L_x_65152:
        /* <DEDUP_REMOVED lines=27> */
.L_x_65155:
        /* <DEDUP_REMOVED lines=12> */
[----:B------:R3:W4:Y:S01]  /*24c0*/  F2I.FTZ.TRUNC.NTZ R18, R0 ;  /* 0x0000000000127305 */ /* 0x000722000021f100 */
[----:B------:R-:W-:Y:S05]  /*24d0*/  BRA `(.L_x_65144) ;  /* 0x0000000400b07947 */ /* 0x000fea0003800000 */
.L_x_65154:
[----:B------:R-:W2:Y:S02]  /*24e0*/  LDG.E.U16 R18, desc[UR36][R4.64] ;  /* 0x0000002404127981 */ /* 0x000ea4000c1e1500 */
[----:B--2---:R-:W-:-:S06]  /*24f0*/  IMAD.U32 R18, R18, 0x10000, RZ ;  /* 0x0001000012127824 */ /* 0x004fcc00078e00ff */
[----:B------:R-:W2:Y:S01]  /*2500*/  F2I.FTZ.TRUNC.NTZ R18, R18 ;  /* 0x0000001200127305 */ /* 0x000ea2000021f100 */
[----:B------:R-:W-:Y:S05]  /*2510*/  BRA `(.L_x_65144) ;  /* 0x0000000400a07947 */ /* 0x000fea0003800000 */
.L_x_65151:
        /* <DEDUP_REMOVED lines=10> */
.L_x_65158:
        /* <DEDUP_REMOVED lines=21> */
.L_x_65162:
[----:B------:R-:W-:Y:S05]  /*2710*/  BSYNC B1 ;  /* 0x0000000000017941 */ /* 0x000fea0003800000 */
.L_x_65161:
[----:B------:R-:W-:Y:S01]  /*2720*/  IMAD.SHL.U32 R3, R3, 0x100000, RZ ;  /* 0x0010000003037824 */ /* 0x000fe200078e00ff */
[----:B------:R-:W-:-:S04]  /*2730*/  LEA R5, R0, 0x3b800000, 0x17 ;  /* 0x3b80000000057811 */ /* 0x000fc800078eb8ff */
[----:B------:R-:W-:-:S07]  /*2740*/  LOP3.LUT R18, R5, R3, R18, 0xfe, !PT ;  /* 0x0000000305127212 */ /* 0x000fce00078efe12 */
.L_x_65160:
[----:B------:R-:W-:Y:S05]  /*2750*/  BSYNC B0 ;  /* 0x0000000000007941 */ /* 0x000fea0003800000 */
.L_x_65159:
[----:B------:R-:W0:Y:S01]  /*2760*/  F2I.FTZ.TRUNC.NTZ R18, R18 ;  /* 0x0000001200127305 */ /* 0x000e22000021f100 */
[----:B------:R-:W-:Y:S05]  /*2770*/  BRA `(.L_x_65144) ;  /* 0x0000000400087947 */ /* 0x000fea0003800000 */
.L_x_65157:
        /* <DEDUP_REMOVED lines=21> */
.L_x_65166:
[----:B------:R-:W-:Y:S05]  /*28d0*/  BSYNC B1 ;  /* 0x0000000000017941 */ /* 0x000fea0003800000 */
.L_x_65165:
[----:B------:R-:W-:Y:S01]  /*28e0*/  IMAD.SHL.U32 R3, R3, 0x200000, RZ ;  /* 0x0020000003037824 */ /* 0x000fe200078e00ff */
[----:B------:R-:W-:-:S04]  /*28f0*/  LEA R5, R0, 0x37800000, 0x17 ;  /* 0x3780000000057811 */ /* 0x000fc800078eb8ff */
[----:B------:R-:W-:-:S07]  /*2900*/  LOP3.LUT R18, R5, R3, R18, 0xfe, !PT ;  /* 0x0000000305127212 */ /* 0x000fce00078efe12 */
.L_x_65164:
[----:B------:R-:W-:Y:S05]  /*2910*/  BSYNC B0 ;  /* 0x0000000000007941 */ /* 0x000fea0003800000 */
.L_x_65163:
[----:B------:R-:W0:Y:S01]  /*2920*/  F2I.FTZ.TRUNC.NTZ R18, R18 ;  /* 0x0000001200127305 */ /* 0x000e22000021f100 */
[----:B------:R-:W-:Y:S05]  /*2930*/  BRA `(.L_x_65144) ;  /* 0x0000000000987947 */ /* 0x000fea0003800000 */
.L_x_65156:
        /* <DEDUP_REMOVED lines=14> */
.L_x_65170:
[----:B------:R-:W-:Y:S05]  /*2a20*/  BSYNC B0 ;  /* 0x0000000000007941 */ /* 0x000fea0003800000 */
.L_x_65169:
[----:B------:R-:W0:Y:S01]  /*2a30*/  F2I.FTZ.TRUNC.NTZ R18, R18 ;  /* 0x0000001200127305 */ /* 0x000e22000021f100 */
[----:B------:R-:W-:Y:S05]  /*2a40*/  BRA `(.L_x_65144) ;  /* 0x0000000000547947 */ /* 0x000fea0003800000 */
.L_x_65143:
        /* <DEDUP_REMOVED lines=17> */
.L_x_65171:
[----:B------:R-:W-:Y:S05]  /*2b60*/  BRA `(.L_x_65144) ;  /* 0x00000000000c7947 */ /* 0x000fea0003800000 */
.L_x_65168:
[----:B------:R0:W5:Y:S01]  /*2b70*/  LDG.E R18, desc[UR36][R4.64] ;  /* 0x0000002404127981 */ /* 0x000162000c1e1900 */
[----:B------:R-:W-:Y:S05]  /*2b80*/  BRA `(.L_x_65144) ;  /* 0x0000000000047947 */ /* 0x000fea0003800000 */
.L_x_65167:
[----:B------:R0:W5:Y:S02]  /*2b90*/  LDG.E R18, desc[UR36][R4.64] ;  /* 0x0000002404127981 */ /* 0x000164000c1e1900 */
.L_x_65144:
        /* <DEDUP_REMOVED lines=18> */
.L_x_65175:
[----:B------:R0:W5:Y:S01]  /*2cc0*/  LDG.E.U8 R27, desc[UR36][R4.64] ;  /* 0x00000024041b7981 */ /* 0x000162000c1e1100 */
[----:B------:R-:W-:Y:S05]  /*2cd0*/  BRA `(.L_x_65177) ;  /* 0x0000000c00347947 */ /* 0x000fea0003800000 */
.L_x_65174:
        /* <DEDUP_REMOVED lines=8> */
.L_x_65179:
[----:B------:R0:W5:Y:S01]  /*2d60*/  LDG.E R27, desc[UR36][R4.64] ;  /* 0x00000024041b7981 */ /* 0x000162000c1e1900 */
[----:B------:R-:W-:Y:S05]  /*2d70*/  BRA `(.L_x_65177) ;  /* 0x0000000c000c7947 */ /* 0x000fea0003800000 */
.L_x_65178:
[----:B------:R0:W5:Y:S01]  /*2d80*/  LDG.E.S16 R27, desc[UR36][R4.64] ;  /* 0x00000024041b7981 */ /* 0x000162000c1e1700 */
[----:B------:R-:W-:Y:S05]  /*2d90*/  BRA `(.L_x_65177) ;  /* 0x0000000c00047947 */ /* 0x000fea0003800000 */
.L_x_65173:
        /* <DEDUP_REMOVED lines=9> */
.L_x_65181:
[----:B------:R-:W3:Y:S02]  /*2e30*/  LDG.E.U16 R4, desc[UR36][R4.64] ;  /* 0x0000002404047981 */ /* 0x000ee4000c1e1500 */
[----:B---3--:R-:W-:-:S06]  /*2e40*/  HADD2.F32 R27, -RZ, R4.H0_H0 ;  /* 0x20000004ff1b7230 */ /* 0x008fcc0000004100 */
[----:B------:R-:W0:Y:S01]  /*2e50*/  F2I.FTZ.TRUNC.NTZ R27, R27 ;  /* 0x0000001b001b7305 */ /* 0x000e22000021f100 */
[----:B------:R-:W-:Y:S05]  /*2e60*/  BRA `(.L_x_65177) ;  /* 0x0000000800d07947 */ /* 0x000fea0003800000 */
.L_x_65180:
        /* <DEDUP_REMOVED lines=9> */
.L_x_65183:
[----:B------:R-:W3:Y:S02]  /*2f00*/  LDG.E.U16 R4, desc[UR36][R4.64] ;  /* 0x0000002404047981 */ /* 0x000ee4000c1e1500 */
[----:B---3--:R-:W-:-:S06]  /*2f10*/  HADD2.F32 R27, -RZ, R4.H0_H0 ;  /* 0x20000004ff1b7230 */ /* 0x008fcc0000004100 */
[----:B------:R-:W0:Y:S01]  /*2f20*/  F2I.FTZ.TRUNC.NTZ R27, R27 ;  /* 0x0000001b001b7305 */ /* 0x000e22000021f100 */
[----:B------:R-:W-:Y:S05]  /*2f30*/  BRA `(.L_x_65177) ;  /* 0x00000008009c7947 */ /* 0x000fea0003800000 */
.L_x_65182:
[----:B------:R-:W3:Y:S02]  /*2f40*/  LDG.E.64 R4, desc[UR36][R4.64] ;  /* 0x0000002404047981 */ /* 0x000ee4000c1e1b00 */
[----:B---3--:R0:W3:Y:S01]  /*2f50*/  F2I.F64.TRUNC R27, R4 ;  /* 0x00000004001b7311 */ /* 0x0080e2000030d100 */
[----:B------:R-:W-:Y:S05]  /*2f60*/  BRA `(.L_x_65177) ;  /* 0x0000000800907947 */ /* 0x000fea0003800000 */
.L_x_65172:
        /* <DEDUP_REMOVED lines=12> */
.L_x_65186:
[----:B------:R-:W3:Y:S02]  /*3030*/  LDG.E.64 R4, desc[UR36][R4.64] ;  /* 0x0000002404047981 */ /* 0x000ee4000c1e1b00 */
[----:B---3--:R0:W3:Y:S01]  /*3040*/  F2I.F64.TRUNC R27, R4 ;  /* 0x00000004001b7311 */ /* 0x0080e2000030d100 */
[----:B------:R-:W-:Y:S05]  /*3050*/  BRA `(.L_x_65177) ;  /* 0x0000000800547947 */ /* 0x000fea0003800000 */
.L_x_65185:
        /* <DEDUP_REMOVED lines=27> */
.L_x_65188:
        /* <DEDUP_REMOVED lines=14> */
.L_x_65187:
[----:B------:R-:W3:Y:S02]  /*32f0*/  LDG.E.U16 R27, desc[UR36][R4.64] ;  /* 0x00000024041b7981 */ /* 0x000ee4000c1e1500 */
[----:B---3--:R-:W-:-:S06]  /*3300*/  IMAD.U32 R27, R27, 0x10000, RZ ;  /* 0x000100001b1b7824 */ /* 0x008fcc00078e00ff */
[----:B------:R-:W0:Y:S01]  /*3310*/  F2I.FTZ.TRUNC.NTZ R27, R27 ;  /* 0x0000001b001b7305 */ /* 0x000e22000021f100 */
[----:B------:R-:W-:Y:S05]  /*3320*/  BRA `(.L_x_65177) ;  /* 0x0000000400a07947 */ /* 0x000fea0003800000 */
.L_x_65184:
        /* <DEDUP_REMOVED lines=10> */
.L_x_65191:
        /* <DEDUP_REMOVED lines=21> */
.L_x_65195:
[----:B------:R-:W-:Y:S05]  /*3520*/  BSYNC B1 ;  /* 0x0000000000017941 */ /* 0x000fea0003800000 */
.L_x_65194:
[----:B------:R-:W-:Y:S01]  /*3530*/  IMAD.SHL.U32 R3, R3, 0x100000, RZ ;  /* 0x0010000003037824 */ /* 0x000fe200078e00ff */
[----:B------:R-:W-:-:S04]  /*3540*/  LEA R0, R0, 0x3b800000, 0x17 ;  /* 0x3b80000000007811 */ /* 0x000fc800078eb8ff */
[----:B------:R-:W-:-:S07]  /*3550*/  LOP3.LUT R27, R0, R3, R27, 0xfe, !PT ;  /* 0x00000003001b7212 */ /* 0x000fce00078efe1b */
.L_x_65193:
[----:B------:R-:W-:Y:S05]  /*3560*/  BSYNC B0 ;  /* 0x0000000000007941 */ /* 0x000fea0003800000 */
.L_x_65192:
[----:B------:R-:W3:Y:S01]  /*3570*/  F2I.FTZ.TRUNC.NTZ R27, R27 ;  /* 0x0000001b001b7305 */ /* 0x000ee2000021f100 */
[----:B------:R-:W-:Y:S05]  /*3580*/  BRA `(.L_x_65177) ;  /* 0x0000000400087947 */ /* 0x000fea0003800000 */
.L_x_65190:
        /* <DEDUP_REMOVED lines=21> */
.L_x_65199:
[----:B------:R-:W-:Y:S05]  /*36e0*/  BSYNC B1 ;  /* 0x0000000000017941 */ /* 0x000fea0003800000 */
.L_x_65198:
[----:B------:R-:W-:Y:S01]  /*36f0*/  IMAD.SHL.U32 R3, R3, 0x200000, RZ ;  /* 0x0020000003037824 */ /* 0x000fe200078e00ff */
[----:B------:R-:W-:-:S04]  /*3700*/  LEA R0, R0, 0x37800000, 0x17 ;  /* 0x3780000000007811 */ /* 0x000fc800078eb8ff */
[----:B------:R-:W-:-:S07]  /*3710*/  LOP3.LUT R27, R0, R3, R27, 0xfe, !PT ;  /* 0x00000003001b7212 */ /* 0x000fce00078efe1b */
.L_x_65197:
[----:B------:R-:W-:Y:S05]  /*3720*/  BSYNC B0 ;  /* 0x0000000000007941 */ /* 0x000fea0003800000 */
.L_x_65196:
[----:B------:R-:W0:Y:S01]  /*3730*/  F2I.FTZ.TRUNC.NTZ R27, R27 ;  /* 0x0000001b001b7305 */ /* 0x000e22000021f100 */
[----:B------:R-:W-:Y:S05]  /*3740*/  BRA `(.L_x_65177) ;  /* 0x0000000000987947 */ /* 0x000fea0003800000 */
.L_x_65189:
        /* <DEDUP_REMOVED lines=14> */
.L_x_65203:
[----:B------:R-:W-:Y:S05]  /*3830*/  BSYNC B0 ;  /* 0x0000000000007941 */ /* 0x000fea0003800000 */
.L_x_65202:
[----:B------:R-:W0:Y:S01]  /*3840*/  F2I.FTZ.TRUNC.NTZ R27, R27 ;  /* 0x0000001b001b7305 */ /* 0x000e22000021f100 */
[----:B------:R-:W-:Y:S05]  /*3850*/  BRA `(.L_x_65177) ;  /* 0x0000000000547947 */ /* 0x000fea0003800000 */
.L_x_65176:
        /* <DEDUP_REMOVED lines=17> */
.L_x_65204:
[----:B------:R-:W-:Y:S05]  /*3970*/  BRA `(.L_x_65177) ;  /* 0x00000000000c7947 */ /* 0x000fea0003800000 */
.L_x_65201:
[----:B------:R0:W5:Y:S01]  /*3980*/  LDG.E R27, desc[UR36][R4.64] ;  /* 0x00000024041b7981 */ /* 0x000162000c1e1900 */
[----:B------:R-:W-:Y:S05]  /*3990*/  BRA `(.L_x_65177) ;  /* 0x0000000000047947 */ /* 0x000fea0003800000 */
.L_x_65200:
[----:B------:R0:W5:Y:S02]  /*39a0*/  LDG.E R27, desc[UR36][R4.64] ;  /* 0x00000024041b7981 */ /* 0x000164000c1e1900 */
.L_x_65177:
[----:B------:R-:W-:-:S07]  /*39b0*/  VIADD R23, R23, 0x80 ;  /* 0x0000008017177836 */ /* 0x000fce0000000000 */
.L_x_65138:
[----:B------:R-:W-:Y:S05]  /*39c0*/  BSYNC B6 ;  /* 0x0000000000067941 */ /* 0x000fea0003800000 */
.L_x_65137:
[----:B------:R-:W-:Y:S01]  /*39d0*/  ISETP.GE.AND P0, PT, R23, R16, PT ;  /* 0x000000101700720c */ /* 0x000fe20003f06270 */
[----:B------:R-:W-:Y:S01]  /*39e0*/  BSSY B6, `(.L_x_65205) ;  /* 0x00001ca000067945 */ /* 0x000fe20003800000 */
[----:B------:R-:W-:Y:S02]  /*39f0*/  IMAD.MOV.U32 R17, RZ, RZ, RZ ;  /* 0x000000ffff117224 */ /* 0x000fe400078e00ff */
[----:B------:R-:W-:Y:S02]  /*3a00*/  IMAD.MOV.U32 R22, RZ, RZ, RZ ;  /* 0x000000ffff167224 */ /* 0x000fe400078e00ff */
[----:B------:R-:W-:-:S07]  /*3a10*/  IMAD.MOV.U32 R26, RZ, RZ, RZ ;  /* 0x000000ffff1a7224 */ /* 0x000fce00078e00ff */
        /* <DEDUP_REMOVED lines=20> */
.L_x_65210:
[----:B------:R0:W5:Y:S01]  /*3b60*/  LDG.E.U8 R22, desc[UR36][R4.64] ;  /* 0x0000002404167981 */ /* 0x000162000c1e1100 */
[----:B------:R-:W-:Y:S05]  /*3b70*/  BRA `(.L_x_65212) ;  /* 0x0000000c00347947 */ /* 0x000fea0003800000 */
.L_x_65209:
        /* <DEDUP_REMOVED lines=8> */
.L_x_65214:
[----:B------:R0:W5:Y:S01]  /*3c00*/  LDG.E R22, desc[UR36][R4.64] ;  /* 0x0000002404167981 */ /* 0x000162000c1e1900 */
[----:B------:R-:W-:Y:S05]  /*3c10*/  BRA `(.L_x_65212) ;  /* 0x0000000c000c7947 */ /* 0x000fea0003800000 */
.L_x_65213:
[----:B------:R0:W5:Y:S01]  /*3c20*/  LDG.E.S16 R22, desc[UR36][R4.64] ;  /* 0x0000002404167981 */ /* 0x000162000c1e1700 */
[----:B------:R-:W-:Y:S05]  /*3c30*/  BRA `(.L_x_65212) ;  /* 0x0000000c00047947 */ /* 0x000fea0003800000 */
.L_x_65208:
        /* <DEDUP_REMOVED lines=9> */
.L_x_65216:
[----:B------:R-:W3:Y:S02]  /*3cd0*/  LDG.E.U16 R4, desc[UR36][R4.64] ;  /* 0x0000002404047981 */ /* 0x000ee4000c1e1500 */
[----:B---3--:R-:W-:-:S06]  /*3ce0*/  HADD2.F32 R22, -RZ, R4.H0_H0 ;  /* 0x20000004ff167230 */ /* 0x008fcc0000004100 */
[----:B------:R-:W0:Y:S01]  /*3cf0*/  F2I.FTZ.TRUNC.NTZ R22, R22 ;  /* 0x0000001600167305 */ /* 0x000e22000021f100 */
[----:B------:R-:W-:Y:S05]  /*3d00*/  BRA `(.L_x_65212) ;  /* 0x0000000800d07947 */ /* 0x000fea0003800000 */
.L_x_65215:
        /* <DEDUP_REMOVED lines=9> */
.L_x_65218:
[----:B------:R-:W3:Y:S02]  /*3da0*/  LDG.E.U16 R4, desc[UR36][R4.64] ;  /* 0x0000002404047981 */ /* 0x000ee4000c1e1500 */
[----:B---3--:R-:W-:-:S06]  /*3db0*/  HADD2.F32 R22, -RZ, R4.H0_H0 ;  /* 0x20000004ff167230 */ /* 0x008fcc0000004100 */
[----:B------:R-:W0:Y:S01]  /*3dc0*/  F2I.FTZ.TRUNC.NTZ R22, R22 ;  /* 0x0000001600167305 */ /* 0x000e22000021f100 */
[----:B------:R-:W-:Y:S05]  /*3dd0*/  BRA `(.L_x_65212) ;  /* 0x00000008009c7947 */ /* 0x000fea0003800000 */
.L_x_65217:
[----:B------:R-:W3:Y:S02]  /*3de0*/  LDG.E.64 R4, desc[UR36][R4.64] ;  /* 0x0000002404047981 */ /* 0x000ee4000c1e1b00 */
[----:B---3--:R0:W1:Y:S01]  /*3df0*/  F2I.F64.TRUNC R22, R4 ;  /* 0x0000000400167311 */ /* 0x008062000030d100 */
[----:B------:R-:W-:Y:S05]  /*3e00*/  BRA `(.L_x_65212) ;  /* 0x0000000800907947 */ /* 0x000fea0003800000 */
.L_x_65207:
        /* <DEDUP_REMOVED lines=12> */
.L_x_65221:
[----:B------:R-:W3:Y:S02]  /*3ed0*/  LDG.E.64 R4, desc[UR36][R4.64] ;  /* 0x0000002404047981 */ /* 0x000ee4000c1e1b00 */
[----:B---3--:R0:W1:Y:S01]  /*3ee0*/  F2I.F64.TRUNC R22, R4 ;  /* 0x0000000400167311 */ /* 0x008062000030d100 */
[----:B------:R-:W-:Y:S05]  /*3ef0*/  BRA `(.L_x_65212) ;  /* 0x0000000800547947 */ /* 0x000fea0003800000 */
.L_x_65220:
        /* <DEDUP_REMOVED lines=27> */
.L_x_65223:
        /* <DEDUP_REMOVED lines=12> */
[----:B------:R4:W0:Y:S01]  /*4170*/  F2I.FTZ.TRUNC.NTZ R22, R0 ;  /* 0x0000000000167305 */ /* 0x000822000021f100 */
[----:B------:R-:W-:Y:S05]  /*4180*/  BRA `(.L_x_65212) ;  /* 0x0000000400b07947 */ /* 0x000fea0003800000 */
.L_x_65222:
[----:B------:R-:W3:Y:S02]  /*4190*/  LDG.E.U16 R22, desc[UR36][R4.64] ;  /* 0x0000002404167981 */ /* 0x000ee4000c1e1500 */
[----:B---3--:R-:W-:-:S06]  /*41a0*/  IMAD.U32 R22, R22, 0x10000, RZ ;  /* 0x0001000016167824 */ /* 0x008fcc00078e00ff */
[----:B------:R-:W3:Y:S01]  /*41b0*/  F2I.FTZ.TRUNC.NTZ R22, R22 ;  /* 0x0000001600167305 */ /* 0x000ee2000021f100 */
[----:B------:R-:W-:Y:S05]  /*41c0*/  BRA `(.L_x_65212) ;  /* 0x0000000400a07947 */ /* 0x000fea0003800000 */
.L_x_65219:
        /* <DEDUP_REMOVED lines=10> */
.L_x_65226:
        /* <DEDUP_REMOVED lines=21> */
.L_x_65230:
[----:B------:R-:W-:Y:S05]  /*43c0*/  BSYNC B1 ;  /* 0x0000000000017941 */ /* 0x000fea0003800000 */
.L_x_65229:
[----:B------:R-:W-:Y:S01]  /*43d0*/  IMAD.SHL.U32 R3, R3, 0x100000, RZ ;  /* 0x0010000003037824 */ /* 0x000fe200078e00ff */
[----:B------:R-:W-:-:S04]  /*43e0*/  LEA R5, R0, 0x3b800000, 0x17 ;  /* 0x3b80000000057811 */ /* 0x000fc800078eb8ff */
[----:B------:R-:W-:-:S07]  /*43f0*/  LOP3.LUT R22, R5, R3, R22, 0xfe, !PT ;  /* 0x0000000305167212 */ /* 0x000fce00078efe16 */
.L_x_65228:
[----:B------:R-:W-:Y:S05]  /*4400*/  BSYNC B0 ;  /* 0x0000000000007941 */ /* 0x000fea0003800000 */
.L_x_65227:
[----:B------:R-:W0:Y:S01]  /*4410*/  F2I.FTZ.TRUNC.NTZ R22, R22 ;  /* 0x0000001600167305 */ /* 0x000e22000021f100 */
[----:B------:R-:W-:Y:S05]  /*4420*/  BRA `(.L_x_65212) ;  /* 0x0000000400087947 */ /* 0x000fea0003800000 */
.L_x_65225:
        /* <DEDUP_REMOVED lines=21> */
.L_x_65234:
[----:B------:R-:W-:Y:S05]  /*4580*/  BSYNC B1 ;  /* 0x0000000000017941 */ /* 0x000fea0003800000 */
.L_x_65233:
[----:B------:R-:W-:Y:S01]  /*4590*/  IMAD.SHL.U32 R3, R3, 0x200000, RZ ;  /* 0x0020000003037824 */ /* 0x000fe200078e00ff */
[----:B------:R-:W-:-:S04]  /*45a0*/  LEA R5, R0, 0x37800000, 0x17 ;  /* 0x3780000000057811 */ /* 0x000fc800078eb8ff */
[----:B------:R-:W-:-:S07]  /*45b0*/  LOP3.LUT R22, R5, R3, R22, 0xfe, !PT ;  /* 0x0000000305167212 */ /* 0x000fce00078efe16 */
.L_x_65232:
[----:B------:R-:W-:Y:S05]  /*45c0*/  BSYNC B0 ;  /* 0x0000000000007941 */ /* 0x000fea0003800000 */
.L_x_65231:
[----:B------:R-:W0:Y:S01]  /*45d0*/  F2I.FTZ.TRUNC.NTZ R22, R22 ;  /* 0x0000001600167305 */ /* 0x000e22000021f100 */
[----:B------:R-:W-:Y:S05]  /*45e0*/  BRA `(.L_x_65212) ;  /* 0x0000000000987947 */ /* 0x000fea0003800000 */
.L_x_65224:
        /* <DEDUP_REMOVED lines=14> */
.L_x_65238:
[----:B------:R-:W-:Y:S05]  /*46d0*/  BSYNC B0 ;  /* 0x0000000000007941 */ /* 0x000fea0003800000 */
.L_x_65237:
[----:B------:R-:W0:Y:S01]  /*46e0*/  F2I.FTZ.TRUNC.NTZ R22, R22 ;  /* 0x0000001600167305 */ /* 0x000e22000021f100 */
[----:B------:R-:W-:Y:S05]  /*46f0*/  BRA `(.L_x_65212) ;  /* 0x0000000000547947 */ /* 0x000fea0003800000 */
.L_x_65211:
        /* <DEDUP_REMOVED lines=16> */
[----:B0-2--5:R-:W-:Y:S05]  /*4800*/  CALL.ABS.NOINC R14 ;  /* 0x000000000e007343 */ /* 0x025fea0003c00000 */
.L_x_65239:
[----:B------:R-:W-:Y:S05]  /*4810*/  BRA `(.L_x_65212) ;  /* 0x00000000000c7947 */ /* 0x000fea0003800000 */
.L_x_65236:
[----:B------:R0:W5:Y:S01]  /*4820*/  LDG.E R22, desc[UR36][R4.64] ;  /* 0x0000002404167981 */ /* 0x000162000c1e1900 */
[----:B------:R-:W-:Y:S05]  /*4830*/  BRA `(.L_x_65212) ;  /* 0x0000000000047947 */ /* 0x000fea0003800000 */
.L_x_65235:
[----:B------:R0:W5:Y:S02]  /*4840*/  LDG.E R22, desc[UR36][R4.64] ;  /* 0x0000002404167981 */ /* 0x000164000c1e1900 */
.L_x_65212:
[----:B------:R-:W4:Y:S01]  /*4850*/  LDC.U8 R3, c[0x0][0x23d] ;  /* 0x00008f40ff037b82 */ /* 0x000f220000000000 */
[----:B------:R-:W-:Y:S02]  /*4860*/  ULDC UR4, c[0x0][0x244] ;  /* 0x0000910000047ab9 */ /* 0x000fe40000000800 */
[----:B------:R-:W-:-:S05]  /*4870*/  IMAD R25, R25, UR4, RZ ;  /* 0x0000000419197c24 */ /* 0x000fca000f8e02ff */
[----:B0-----:R-:W0:Y:S01]  /*4880*/  LDC.64 R4, c[0x0][0x230] ;  /* 0x00008c00ff047b82 */ /* 0x001e220000000a00 */
[----:B----4-:R-:W-:-:S04]  /*4890*/  PRMT R0, R3, 0x9910, RZ ;  /* 0x0000991003007816 */ /* 0x010fc800000000ff */
        /* <DEDUP_REMOVED lines=14> */
.L_x_65243:
[----:B------:R0:W5:Y:S01]  /*4980*/  LDG.E.U8 R26, desc[UR36][R4.64] ;  /* 0x00000024041a7981 */ /* 0x000162000c1e1100 */
[----:B------:R-:W-:Y:S05]  /*4990*/  BRA `(.L_x_65245) ;  /* 0x0000000c00347947 */ /* 0x000fea0003800000 */
.L_x_65242:
        /* <DEDUP_REMOVED lines=8> */
.L_x_65247:
[----:B------:R0:W5:Y:S01]  /*4a20*/  LDG.E R26, desc[UR36][R4.64] ;  /* 0x00000024041a7981 */ /* 0x000162000c1e1900 */
[----:B------:R-:W-:Y:S05]  /*4a30*/  BRA `(.L_x_65245) ;  /* 0x0000000c000c7947 */ /* 0x000fea0003800000 */
.L_x_65246:
[----:B------:R0:W5:Y:S01]  /*4a40*/  LDG.E.S16 R26, desc[UR36][R4.64] ;  /* 0x00000024041a7981 */ /* 0x000162000c1e1700 */
[----:B------:R-:W-:Y:S05]  /*4a50*/  BRA `(.L_x_65245) ;  /* 0x0000000c00047947 */ /* 0x000fea0003800000 */
.L_x_65241:
[----:B------:R-:W-:-:S13]  /*4a60*/  ISETP.GT.AND P0, PT, R0, 0x6, PT ;  /* 0x000000060000780c */ /* 0x000fda0003f04270 */
[----:B------:R-:W-:Y:S05]  /*4a70*/  @P0 BRA `(.L_x_65248) ;  /* 0x00000000002c0947 */ /* 0x000fea0003800000 */
[----:B------:R-:W-:-:S13]  /*4a80*/  ISETP.NE.AND P0, PT, R0, 0x5, PT ;  /* 0x000000050000780c */ /* 0x000fda0003f05270 */
[----:B------:R-:W-:Y:S05]  /*4a90*/  @!P0 BRA `(.L_x_65249) ;  /* 0x0000000000148947 */ /* 0x000fea0003800000 */
[----:B------:R-:W-:-:S13]  /*4aa0*/  ISETP.NE.AND P0, PT, R0, 0x6, PT ;  /* 0x000000060000780c */ /* 0x000fda0003f05270 */
[----:B------:R-:W-:Y:S05]  /*4ab0*/  @P0 BRA `(.L_x_65244) ;  /* 0x0000000800980947 */ /* 0x000fea0003800000 */
[----:B------:R-:W4:Y:S02]  /*4ac0*/  LDG.E R4, desc[UR36][R4.64] ;  /* 0x0000002404047981 */ /* 0x000f24000c1e1900 */
[----:B----4-:R0:W4:Y:S01]  /*4ad0*/  F2I.FTZ.TRUNC.NTZ R26, R4 ;  /* 0x00000004001a7305 */ /* 0x010122000021f100 */
[----:B------:R-:W-:Y:S05]  /*4ae0*/  BRA `(.L_x_65245) ;  /* 0x0000000800e07947 */ /* 0x000fea0003800000 */
.L_x_65249:
[----:B------:R-:W4:Y:S02]  /*4af0*/  LDG.E.U16 R4, desc[UR36][R4.64] ;  /* 0x0000002404047981 */ /* 0x000f24000c1e1500 */
[----:B----4-:R-:W-:-:S06]  /*4b00*/  HADD2.F32 R26, -RZ, R4.H0_H0 ;  /* 0x20000004ff1a7230 */ /* 0x010fcc0000004100 */
[----:B------:R-:W0:Y:S01]  /*4b10*/  F2I.FTZ.TRUNC.NTZ R26, R26 ;  /* 0x0000001a001a7305 */ /* 0x000e22000021f100 */
[----:B------:R-:W-:Y:S05]  /*4b20*/  BRA `(.L_x_65245) ;  /* 0x0000000800d07947 */ /* 0x000fea0003800000 */
.L_x_65248:
[----:B------:R-:W-:-:S13]  /*4b30*/  ISETP.NE.AND P0, PT, R0, 0x7, PT ;  /* 0x000000070000780c */ /* 0x000fda0003f05270 */
[----:B------:R-:W-:Y:S05]  /*4b40*/  @!P0 BRA `(.L_x_65250) ;  /* 0x00000000002c8947 */ /* 0x000fea0003800000 */
[----:B------:R-:W-:-:S13]  /*4b50*/  ISETP.NE.AND P0, PT, R0, 0x8, PT ;  /* 0x000000080000780c */ /* 0x000fda0003f05270 */
[----:B------:R-:W-:Y:S05]  /*4b60*/  @!P0 BRA `(.L_x_65251) ;  /* 0x0000000000148947 */ /* 0x000fea0003800000 */
[----:B------:R-:W-:-:S13]  /*4b70*/  ISETP.NE.AND P0, PT, R0, 0x9, PT ;  /* 0x000000090000780c */ /* 0x000fda0003f05270 */
[----:B------:R-:W-:Y:S05]  /*4b80*/  @P0 BRA `(.L_x_65244) ;  /* 0x0000000800640947 */ /* 0x000fea0003800000 */
[----:B------:R-:W4:Y:S02]  /*4b90*/  LDG.E R4, desc[UR36][R4.64] ;  /* 0x0000002404047981 */ /* 0x000f24000c1e1900 */
[----:B----4-:R0:W4:Y:S01]  /*4ba0*/  F2I.FTZ.TRUNC.NTZ R26, R4 ;  /* 0x00000004001a7305 */ /* 0x010122000021f100 */
[----:B------:R-:W-:Y:S05]  /*4bb0*/  BRA `(.L_x_65245) ;  /* 0x0000000800ac7947 */ /* 0x000fea0003800000 */
.L_x_65251:
[----:B------:R-:W4:Y:S02]  /*4bc0*/  LDG.E.U16 R4, desc[UR36][R4.64] ;  /* 0x0000002404047981 */ /* 0x000f24000c1e1500 */
[----:B----4-:R-:W-:-:S06]  /*4bd0*/  HADD2.F32 R26, -RZ, R4.H0_H0 ;  /* 0x20000004ff1a7230 */ /* 0x010fcc0000004100 */
[----:B------:R-:W0:Y:S01]  /*4be0*/  F2I.FTZ.TRUNC.NTZ R26, R26 ;  /* 0x0000001a001a7305 */ /* 0x000e22000021f100 */
[----:B------:R-:W-:Y:S05]  /*4bf0*/  BRA `(.L_x_65245) ;  /* 0x00000008009c7947 */ /* 0x000fea0003800000 */
.L_x_65250:
[----:B------:R-:W4:Y:S02]  /*4c00*/  LDG.E.64 R4, desc[UR36][R4.64] ;  /* 0x0000002404047981 */ /* 0x000f24000c1e1b00 */
[----:B----4-:R0:W4:Y:S01]  /*4c10*/  F2I.F64.TRUNC R26, R4 ;  /* 0x00000004001a7311 */ /* 0x010122000030d100 */
[----:B------:R-:W-:Y:S05]  /*4c20*/  BRA `(.L_x_65245) ;  /* 0x0000000800907947 */ /* 0x000fea0003800000 */
.L_x_65240:
        /* <DEDUP_REMOVED lines=10> */
[----:B------:R-:W-:Y:S01]  /*4cd0*/  SEL R26, RZ, 0x1, !P0 ;  /* 0x00000001ff1a7807 */ /* 0x000fe20004000000 */
[----:B------:R-:W-:Y:S08]  /*4ce0*/  BRA `(.L_x_65245) ;  /* 0x0000000800607947 */ /* 0x000ff00003800000 */
.L_x_65254:
[----:B------:R-:W4:Y:S02]  /*4cf0*/  LDG.E.64 R4, desc[UR36][R4.64] ;  /* 0x0000002404047981 */ /* 0x000f24000c1e1b00 */
[----:B----4-:R0:W4:Y:S01]  /*4d00*/  F2I.F64.TRUNC R26, R4 ;  /* 0x00000004001a7311 */ /* 0x010122000030d100 */
[----:B------:R-:W-:Y:S05]  /*4d10*/  BRA `(.L_x_65245) ;  /* 0x0000000800547947 */ /* 0x000fea0003800000 */
.L_x_65253:
        /* <DEDUP_REMOVED lines=25> */
[----:B------:R0:W4:Y:S01]  /*4eb0*/  F2I.FTZ.TRUNC.NTZ R26, R7 ;  /* 0x00000007001a7305 */ /* 0x000122000021f100 */
[----:B------:R-:W-:Y:S05]  /*4ec0*/  BRA `(.L_x_65245) ;  /* 0x0000000400e87947 */ /* 0x000fea0003800000 */
.L_x_65256:
        /* <DEDUP_REMOVED lines=14> */
.L_x_65255:
[----:B------:R-:W4:Y:S02]  /*4fb0*/  LDG.E.U16 R26, desc[UR36][R4.64] ;  /* 0x00000024041a7981 */ /* 0x000f24000c1e1500 */
[----:B----4-:R-:W-:-:S06]  /*4fc0*/  IMAD.U32 R26, R26, 0x10000, RZ ;  /* 0x000100001a1a7824 */ /* 0x010fcc00078e00ff */
[----:B------:R-:W0:Y:S01]  /*4fd0*/  F2I.FTZ.TRUNC.NTZ R26, R26 ;  /* 0x0000001a001a7305 */ /* 0x000e22000021f100 */
[----:B------:R-:W-:Y:S05]  /*4fe0*/  BRA `(.L_x_65245) ;  /* 0x0000000400a07947 */ /* 0x000fea0003800000 */
.L_x_65252:
        /* <DEDUP_REMOVED lines=10> */
.L_x_65259:
        /* <DEDUP_REMOVED lines=21> */
.L_x_65263:
[----:B------:R-:W-:Y:S05]  /*51e0*/  BSYNC B1 ;  /* 0x0000000000017941 */ /* 0x000fea0003800000 */
.L_x_65262:
[----:B------:R-:W-:Y:S01]  /*51f0*/  IMAD.SHL.U32 R3, R3, 0x100000, RZ ;  /* 0x0010000003037824 */ /* 0x000fe200078e00ff */
[----:B------:R-:W-:-:S04]  /*5200*/  LEA R5, R0, 0x3b800000, 0x17 ;  /* 0x3b80000000057811 */ /* 0x000fc800078eb8ff */
[----:B------:R-:W-:-:S07]  /*5210*/  LOP3.LUT R26, R5, R3, R26, 0xfe, !PT ;  /* 0x00000003051a7212 */ /* 0x000fce00078efe1a */
.L_x_65261:
[----:B------:R-:W-:Y:S05]  /*5220*/  BSYNC B0 ;  /* 0x0000000000007941 */ /* 0x000fea0003800000 */
.L_x_65260:
[----:B------:R-:W4:Y:S01]  /*5230*/  F2I.FTZ.TRUNC.NTZ R26, R26 ;  /* 0x0000001a001a7305 */ /* 0x000f22000021f100 */
[----:B------:R-:W-:Y:S05]  /*5240*/  BRA `(.L_x_65245) ;  /* 0x0000000400087947 */ /* 0x000fea0003800000 */
.L_x_65258:
        /* <DEDUP_REMOVED lines=21> */
.L_x_65267:
[----:B------:R-:W-:Y:S05]  /*53a0*/  BSYNC B1 ;  /* 0x0000000000017941 */ /* 0x000fea0003800000 */
.L_x_65266:
[----:B------:R-:W-:Y:S01]  /*53b0*/  IMAD.SHL.U32 R3, R3, 0x200000, RZ ;  /* 0x0020000003037824 */ /* 0x000fe200078e00ff */
[----:B------:R-:W-:-:S04]  /*53c0*/  LEA R5, R0, 0x37800000, 0x17 ;  /* 0x3780000000057811 */ /* 0x000fc800078eb8ff */
[----:B------:R-:W-:-:S07]  /*53d0*/  LOP3.LUT R26, R5, R3, R26, 0xfe, !PT ;  /* 0x00000003051a7212 */ /* 0x000fce00078efe1a */
.L_x_65265:
[----:B------:R-:W-:Y:S05]  /*53e0*/  BSYNC B0 ;  /* 0x0000000000007941 */ /* 0x000fea0003800000 */
.L_x_65264:
[----:B------:R-:W0:Y:S01]  /*53f0*/  F2I.FTZ.TRUNC.NTZ R26, R26 ;  /* 0x0000001a001a7305 */ /* 0x000e22000021f100 */
[----:B------:R-:W-:Y:S05]  /*5400*/  BRA `(.L_x_65245) ;  /* 0x0000000000987947 */ /* 0x000fea0003800000 */
.L_x_65257:
        /* <DEDUP_REMOVED lines=14> */
.L_x_65271:
[----:B------:R-:W-:Y:S05]  /*54f0*/  BSYNC B0 ;  /* 0x0000000000007941 */ /* 0x000fea0003800000 */
.L_x_65270:
[----:B------:R-:W0:Y:S01]  /*5500*/  F2I.FTZ.TRUNC.NTZ R26, R26 ;  /* 0x0000001a001a7305 */ /* 0x000e22000021f100 */
[----:B------:R-:W-:Y:S05]  /*5510*/  BRA `(.L_x_65245) ;  /* 0x0000000000547947 */ /* 0x000fea0003800000 */
.L_x_65244:
        /* <DEDUP_REMOVED lines=17> */
.L_x_65272:
[----:B------:R-:W-:Y:S05]  /*5630*/  BRA `(.L_x_65245) ;  /* 0x00000000000c7947 */ /* 0x000fea0003800000 */
.L_x_65269:
[----:B------:R0:W5:Y:S01]  /*5640*/  LDG.E R26, desc[UR36][R4.64] ;  /* 0x00000024041a7981 */ /* 0x000162000c1e1900 */
[----:B------:R-:W-:Y:S05]  /*5650*/  BRA `(.L_x_65245) ;  /* 0x0000000000047947 */ /* 0x000fea0003800000 */
.L_x_65268:
[----:B------:R0:W5:Y:S02]  /*5660*/  LDG.E R26, desc[UR36][R4.64] ;  /* 0x00000024041a7981 */ /* 0x000164000c1e1900 */
.L_x_65245:
[----:B------:R-:W-:-:S07]  /*5670*/  VIADD R23, R23, 0x80 ;  /* 0x0000008017177836 */ /* 0x000fce0000000000 */
.L_x_65206:
[----:B------:R-:W-:Y:S05]  /*5680*/  BSYNC B6 ;  /* 0x0000000000067941 */ /* 0x000fea0003800000 */
.L_x_65205:
        /* <DEDUP_REMOVED lines=23> */
.L_x_65278:
[----:B------:R0:W5:Y:S01]  /*5800*/  LDG.E.U8 R25, desc[UR36][R4.64] ;  /* 0x0000002404197981 */ /* 0x000162000c1e1100 */
[----:B------:R-:W-:Y:S05]  /*5810*/  BRA `(.L_x_65280) ;  /* 0x0000000c00347947 */ /* 0x000fea0003800000 */
.L_x_65277:
        /* <DEDUP_REMOVED lines=8> */
.L_x_65282:
[----:B------:R4:W5:Y:S01]  /*58a0*/  LDG.E R25, desc[UR36][R4.64] ;  /* 0x0000002404197981 */ /* 0x000962000c1e1900 */
[----:B------:R-:W-:Y:S05]  /*58b0*/  BRA `(.L_x_65280) ;  /* 0x0000000c000c7947 */ /* 0x000fea0003800000 */
.L_x_65281:
[----:B------:R3:W5:Y:S01]  /*58c0*/  LDG.E.S16 R25, desc[UR36][R4.64] ;  /* 0x0000002404197981 */ /* 0x000762000c1e1700 */
[----:B------:R-:W-:Y:S05]  /*58d0*/  BRA `(.L_x_65280) ;  /* 0x0000000c00047947 */ /* 0x000fea0003800000 */
.L_x_65276:
        /* <DEDUP_REMOVED lines=9> */
.L_x_65284:
[----:B------:R-:W3:Y:S02]  /*5970*/  LDG.E.U16 R4, desc[UR36][R4.64] ;  /* 0x0000002404047981 */ /* 0x000ee4000c1e1500 */
[----:B---3--:R-:W-:-:S06]  /*5980*/  HADD2.F32 R25, -RZ, R4.H0_H0 ;  /* 0x20000004ff197230 */ /* 0x008fcc0000004100 */
[----:B------:R-:W0:Y:S01]  /*5990*/  F2I.FTZ.TRUNC.NTZ R25, R25 ;  /* 0x0000001900197305 */ /* 0x000e22000021f100 */
[----:B------:R-:W-:Y:S05]  /*59a0*/  BRA `(.L_x_65280) ;  /* 0x0000000800d07947 */ /* 0x000fea0003800000 */
.L_x_65283:
        /* <DEDUP_REMOVED lines=9> */
.L_x_65286:
[----:B------:R-:W3:Y:S02]  /*5a40*/  LDG.E.U16 R4, desc[UR36][R4.64] ;  /* 0x0000002404047981 */ /* 0x000ee4000c1e1500 */
[----:B---3--:R-:W-:-:S06]  /*5a50*/  HADD2.F32 R25, -RZ, R4.H0_H0 ;  /* 0x20000004ff197230 */ /* 0x008fcc0000004100 */
[----:B------:R-:W0:Y:S01]  /*5a60*/  F2I.FTZ.TRUNC.NTZ R25, R25 ;  /* 0x0000001900197305 */ /* 0x000e22000021f100 */
[----:B------:R-:W-:Y:S05]  /*5a70*/  BRA `(.L_x_65280) ;  /* 0x00000008009c7947 */ /* 0x000fea0003800000 */
.L_x_65285:
[----:B------:R-:W3:Y:S02]  /*5a80*/  LDG.E.64 R4, desc[UR36][R4.64] ;  /* 0x0000002404047981 */ /* 0x000ee4000c1e1b00 */
[----:B---3--:R0:W1:Y:S01]  /*5a90*/  F2I.F64.TRUNC R25, R4 ;  /* 0x0000000400197311 */ /* 0x008062000030d100 */
[----:B------:R-:W-:Y:S05]  /*5aa0*/  BRA `(.L_x_65280) ;  /* 0x0000000800907947 */ /* 0x000fea0003800000 */
.L_x_65275:
        /* <DEDUP_REMOVED lines=12> */
.L_x_65289:
[----:B------:R-:W3:Y:S02]  /*5b70*/  LDG.E.64 R4, desc[UR36][R4.64] ;  /* 0x0000002404047981 */ /* 0x000ee4000c1e1b00 */
[----:B---3--:R0:W1:Y:S01]  /*5b80*/  F2I.F64.TRUNC R25, R4 ;  /* 0x0000000400197311 */ /* 0x008062000030d100 */
[----:B------:R-:W-:Y:S05]  /*5b90*/  BRA `(.L_x_65280) ;  /* 0x0000000800547947 */ /* 0x000fea0003800000 */
.L_x_65288:
        /* <DEDUP_REMOVED lines=27> */
.L_x_65291:
        /* <DEDUP_REMOVED lines=14> */
.L_x_65290:
[----:B------:R-:W3:Y:S02]  /*5e30*/  LDG.E.U16 R25, desc[UR36][R4.64] ;  /* 0x0000002404197981 */ /* 0x000ee4000c1e1500 */
[----:B---3--:R-:W-:-:S06]  /*5e40*/  IMAD.U32 R25, R25, 0x10000, RZ ;  /* 0x0001000019197824 */ /* 0x008fcc00078e00ff */
[----:B------:R-:W0:Y:S01]  /*5e50*/  F2I.FTZ.TRUNC.NTZ R25, R25 ;  /* 0x0000001900197305 */ /* 0x000e22000021f100 */
[----:B------:R-:W-:Y:S05]  /*5e60*/  BRA `(.L_x_65280) ;  /* 0x0000000400a07947 */ /* 0x000fea0003800000 */
.L_x_65287:
        /* <DEDUP_REMOVED lines=10> */
.L_x_65294:
        /* <DEDUP_REMOVED lines=21> */
.L_x_65298:
[----:B------:R-:W-:Y:S05]  /*6060*/  BSYNC B1 ;  /* 0x0000000000017941 */ /* 0x000fea0003800000 */
.L_x_65297:
[----:B------:R-:W-:Y:S01]  /*6070*/  IMAD.SHL.U32 R3, R3, 0x100000, RZ ;  /* 0x0010000003037824 */ /* 0x000fe200078e00ff */
[----:B------:R-:W-:-:S04]  /*6080*/  LEA R0, R0, 0x3b800000, 0x17 ;  /* 0x3b80000000007811 */ /* 0x000fc800078eb8ff */
[----:B------:R-:W-:-:S07]  /*6090*/  LOP3.LUT R25, R0, R3, R25, 0xfe, !PT ;  /* 0x0000000300197212 */ /* 0x000fce00078efe19 */
.L_x_65296:
[----:B------:R-:W-:Y:S05]  /*60a0*/  BSYNC B0 ;  /* 0x0000000000007941 */ /* 0x000fea0003800000 */
.L_x_65295:
[----:B------:R-:W0:Y:S01]  /*60b0*/  F2I.FTZ.TRUNC.NTZ R25, R25 ;  /* 0x0000001900197305 */ /* 0x000e22000021f100 */
[----:B------:R-:W-:Y:S05]  /*60c0*/  BRA `(.L_x_65280) ;  /* 0x0000000400087947 */ /* 0x000fea0003800000 */
.L_x_65293:
        /* <DEDUP_REMOVED lines=21> */
.L_x_65302:
[----:B------:R-:W-:Y:S05]  /*6220*/  BSYNC B1 ;  /* 0x0000000000017941 */ /* 0x000fea0003800000 */
.L_x_65301:
[----:B------:R-:W-:Y:S01]  /*6230*/  IMAD.SHL.U32 R3, R3, 0x200000, RZ ;  /* 0x0020000003037824 */ /* 0x000fe200078e00ff */
[----:B------:R-:W-:-:S04]  /*6240*/  LEA R0, R0, 0x37800000, 0x17 ;  /* 0x3780000000007811 */ /* 0x000fc800078eb8ff */
[----:B------:R-:W-:-:S07]  /*6250*/  LOP3.LUT R25, R0, R3, R25, 0xfe, !PT ;  /* 0x0000000300197212 */ /* 0x000fce00078efe19 */
.L_x_65300:
[----:B------:R-:W-:Y:S05]  /*6260*/  BSYNC B0 ;  /* 0x0000000000007941 */ /* 0x000fea0003800000 */
.L_x_65299:
[----:B------:R-:W0:Y:S01]  /*6270*/  F2I.FTZ.TRUNC.NTZ R25, R25 ;  /* 0x0000001900197305 */ /* 0x000e22000021f100 */
[----:B------:R-:W-:Y:S05]  /*6280*/  BRA `(.L_x_65280) ;  /* 0x0000000000987947 */ /* 0x000fea0003800000 */
.L_x_65292:
        /* <DEDUP_REMOVED lines=14> */
.L_x_65306:
[----:B------:R-:W-:Y:S05]  /*6370*/  BSYNC B0 ;  /* 0x0000000000007941 */ /* 0x000fea0003800000 */
.L_x_65305:
[----:B------:R-:W0:Y:S01]  /*6380*/  F2I.FTZ.TRUNC.NTZ R25, R25 ;  /* 0x0000001900197305 */ /* 0x000e22000021f100 */
[----:B------:R-:W-:Y:S05]  /*6390*/  BRA `(.L_x_65280) ;  /* 0x0000000000547947 */ /* 0x000fea0003800000 */
.L_x_65279:
        /* <DEDUP_REMOVED lines=17> */
.L_x_65307:
[----:B------:R-:W-:Y:S05]  /*64b0*/  BRA `(.L_x_65280) ;  /* 0x00000000000c7947 */ /* 0x000fea0003800000 */
.L_x_65304:
[----:B------:R0:W5:Y:S01]  /*64c0*/  LDG.E R25, desc[UR36][R4.64] ;  /* 0x0000002404197981 */ /* 0x000162000c1e1900 */
[----:B------:R-:W-:Y:S05]  /*64d0*/  BRA `(.L_x_65280) ;  /* 0x0000000000047947 */ /* 0x000fea0003800000 */
.L_x_65303:
[----:B------:R0:W5:Y:S02]  /*64e0*/  LDG.E R25, desc[UR36][R4.64] ;  /* 0x0000002404197981 */ /* 0x000164000c1e1900 */
.L_x_65280:
[----:B------:R-:W2:Y:S01]  /*64f0*/  LDC.U8 R3, c[0x0][0x23d] ;  /* 0x00008f40ff037b82 */ /* 0x000ea20000000000 */
[----:B------:R-:W-:Y:S02]  /*6500*/  ULDC UR4, c[0x0][0x244] ;  /* 0x0000910000047ab9 */ /* 0x000fe40000000800 */
[----:B------:R-:W-:-:S05]  /*6510*/  IMAD R23, R23, UR4, RZ ;  /* 0x0000000417177c24 */ /* 0x000fca000f8e02ff */
[----:B01-34-:R-:W0:Y:S01]  /*6520*/  LDC.64 R4, c[0x0][0x230] ;  /* 0x00008c00ff047b82 */ /* 0x01be220000000a00 */
        /* <DEDUP_REMOVED lines=15> */
.L_x_65311:
[----:B------:R0:W5:Y:S01]  /*6620*/  LDG.E.U8 R17, desc[UR36][R4.64] ;  /* 0x0000002404117981 */ /* 0x000162000c1e1100 */
[----:B------:R-:W-:Y:S05]  /*6630*/  BRA `(.L_x_65274) ;  /* 0x0000000c00307947 */ /* 0x000fea0003800000 */
.L_x_65310:
        /* <DEDUP_REMOVED lines=8> */
.L_x_65314:
[----:B------:R0:W5:Y:S01]  /*66c0*/  LDG.E R17, desc[UR36][R4.64] ;  /* 0x0000002404117981 */ /* 0x000162000c1e1900 */
[----:B------:R-:W-:Y:S05]  /*66d0*/  BRA `(.L_x_65274) ;  /* 0x0000000c00087947 */ /* 0x000fea0003800000 */
.L_x_65313:
[----:B------:R0:W5:Y:S01]  /*66e0*/  LDG.E.S16 R17, desc[UR36][R4.64] ;  /* 0x0000002404117981 */ /* 0x000162000c1e1700 */
[----:B------:R-:W-:Y:S05]  /*66f0*/  BRA `(.L_x_65274) ;  /* 0x0000000c00007947 */ /* 0x000fea0003800000 */
.L_x_65309:
        /* <DEDUP_REMOVED lines=9> */
.L_x_65316:
[----:B------:R-:W2:Y:S02]  /*6790*/  LDG.E.U16 R4, desc[UR36][R4.64] ;  /* 0x0000002404047981 */ /* 0x000ea4000c1e1500 */
[----:B--2---:R-:W-:-:S06]  /*67a0*/  HADD2.F32 R17, -RZ, R4.H0_H0 ;  /* 0x20000004ff117230 */ /* 0x004fcc0000004100 */
[----:B------:R-:W0:Y:S01]  /*67b0*/  F2I.FTZ.TRUNC.NTZ R17, R17 ;  /* 0x0000001100117305 */ /* 0x000e22000021f100 */
[----:B------:R-:W-:Y:S05]  /*67c0*/  BRA `(.L_x_65274) ;  /* 0x0000000800cc7947 */ /* 0x000fea0003800000 */
.L_x_65315:
        /* <DEDUP_REMOVED lines=9> */
.L_x_65318:
[----:B------:R-:W2:Y:S02]  /*6860*/  LDG.E.U16 R4, desc[UR36][R4.64] ;  /* 0x0000002404047981 */ /* 0x000ea4000c1e1500 */
[----:B--2---:R-:W-:-:S06]  /*6870*/  HADD2.F32 R17, -RZ, R4.H0_H0 ;  /* 0x20000004ff117230 */ /* 0x004fcc0000004100 */
[----:B------:R-:W0:Y:S01]  /*6880*/  F2I.FTZ.TRUNC.NTZ R17, R17 ;  /* 0x0000001100117305 */ /* 0x000e22000021f100 */
[----:B------:R-:W-:Y:S05]  /*6890*/  BRA `(.L_x_65274) ;  /* 0x0000000800987947 */ /* 0x000fea0003800000 */
.L_x_65317:
[----:B------:R-:W2:Y:S02]  /*68a0*/  LDG.E.64 R4, desc[UR36][R4.64] ;  /* 0x0000002404047981 */ /* 0x000ea4000c1e1b00 */
[----:B--2---:R0:W1:Y:S01]  /*68b0*/  F2I.F64.TRUNC R17, R4 ;  /* 0x0000000400117311 */ /* 0x004062000030d100 */
[----:B------:R-:W-:Y:S05]  /*68c0*/  BRA `(.L_x_65274) ;  /* 0x00000008008c7947 */ /* 0x000fea0003800000 */
.L_x_65308:
        /* <DEDUP_REMOVED lines=12> */
.L_x_65321:
[----:B------:R-:W2:Y:S02]  /*6990*/  LDG.E.64 R4, desc[UR36][R4.64] ;  /* 0x0000002404047981 */ /* 0x000ea4000c1e1b00 */
[----:B--2---:R0:W1:Y:S01]  /*69a0*/  F2I.F64.TRUNC R17, R4 ;  /* 0x0000000400117311 */ /* 0x004062000030d100 */
[----:B------:R-:W-:Y:S05]  /*69b0*/  BRA `(.L_x_65274) ;  /* 0x0000000800507947 */ /* 0x000fea0003800000 */
.L_x_65320:
        /* <DEDUP_REMOVED lines=27> */
.L_x_65323:
        /* <DEDUP_REMOVED lines=14> */
.L_x_65322:
[----:B------:R-:W2:Y:S02]  /*6c50*/  LDG.E.U16 R17, desc[UR36][R4.64] ;  /* 0x0000002404117981 */ /* 0x000ea4000c1e1500 */
[----:B--2---:R-:W-:-:S06]  /*6c60*/  IMAD.U32 R17, R17, 0x10000, RZ ;  /* 0x0001000011117824 */ /* 0x004fcc00078e00ff */
[----:B------:R-:W0:Y:S01]  /*6c70*/  F2I.FTZ.TRUNC.NTZ R17, R17 ;  /* 0x0000001100117305 */ /* 0x000e22000021f100 */
[----:B------:R-:W-:Y:S05]  /*6c80*/  BRA `(.L_x_65274) ;  /* 0x00000004009c7947 */ /* 0x000fea0003800000 */
.L_x_65319:
        /* <DEDUP_REMOVED lines=10> */
.L_x_65326:
        /* <DEDUP_REMOVED lines=21> */
.L_x_65330:
[----:B------:R-:W-:Y:S05]  /*6e80*/  BSYNC B1 ;  /* 0x0000000000017941 */ /* 0x000fea0003800000 */
.L_x_65329:
[----:B------:R-:W-:Y:S01]  /*6e90*/  IMAD.SHL.U32 R3, R3, 0x100000, RZ ;  /* 0x0010000003037824 */ /* 0x000fe200078e00ff */
[----:B------:R-:W-:-:S04]  /*6ea0*/  LEA R0, R0, 0x3b800000, 0x17 ;  /* 0x3b80000000007811 */ /* 0x000fc800078eb8ff */
[----:B------:R-:W-:-:S07]  /*6eb0*/  LOP3.LUT R17, R0, R3, R17, 0xfe, !PT ;  /* 0x0000000300117212 */ /* 0x000fce00078efe11 */
.L_x_65328:
[----:B------:R-:W-:Y:S05]  /*6ec0*/  BSYNC B0 ;  /* 0x0000000000007941 */ /* 0x000fea0003800000 */
.L_x_65327:
[----:B------:R-:W0:Y:S01]  /*6ed0*/  F2I.FTZ.TRUNC.NTZ R17, R17 ;  /* 0x0000001100117305 */ /* 0x000e22000021f100 */
[----:B------:R-:W-:Y:S05]  /*6ee0*/  BRA `(.L_x_65274) ;  /* 0x0000000400047947 */ /* 0x000fea0003800000 */
.L_x_65325:
        /* <DEDUP_REMOVED lines=21> */
.L_x_65334:
[----:B------:R-:W-:Y:S05]  /*7040*/  BSYNC B1 ;  /* 0x0000000000017941 */ /* 0x000fea0003800000 */
.L_x_65333:
[----:B------:R-:W-:Y:S01]  /*7050*/  IMAD.SHL.U32 R3, R3, 0x200000, RZ ;  /* 0x0020000003037824 */ /* 0x000fe200078e00ff */
[----:B------:R-:W-:-:S04]  /*7060*/  LEA R0, R0, 0x37800000, 0x17 ;  /* 0x3780000000007811 */ /* 0x000fc800078eb8ff */
[----:B------:R-:W-:-:S07]  /*7070*/  LOP3.LUT R17, R0, R3, R17, 0xfe, !PT ;  /* 0x0000000300117212 */ /* 0x000fce00078efe11 */
.L_x_65332:
[----:B------:R-:W-:Y:S05]  /*7080*/  BSYNC B0 ;  /* 0x0000000000007941 */ /* 0x000fea0003800000 */
.L_x_65331:
[----:B------:R-:W0:Y:S01]  /*7090*/  F2I.FTZ.TRUNC.NTZ R17, R17 ;  /* 0x0000001100117305 */ /* 0x000e22000021f100 */
[----:B------:R-:W-:Y:S05]  /*70a0*/  BRA `(.L_x_65274) ;  /* 0x0000000000947947 */ /* 0x000fea0003800000 */
.L_x_65324:
        /* <DEDUP_REMOVED lines=14> */
.L_x_65338:
[----:B------:R-:W-:Y:S05]  /*7190*/  BSYNC B0 ;  /* 0x0000000000007941 */ /* 0x000fea0003800000 */
.L_x_65337:
[----:B------:R-:W0:Y:S01]  /*71a0*/  F2I.FTZ.TRUNC.NTZ R17, R17 ;  /* 0x0000001100117305 */ /* 0x000e22000021f100 */
[----:B------:R-:W-:Y:S05]  /*71b0*/  BRA `(.L_x_65274) ;  /* 0x0000000000507947 */ /* 0x000fea0003800000 */
.L_x_65312:
        /* <DEDUP_REMOVED lines=16> */
.L_x_65339:
[----:B------:R-:W-:Y:S05]  /*72c0*/  BRA `(.L_x_65274) ;  /* 0x00000000000c7947 */ /* 0x000fea0003800000 */
.L_x_65336:
[----:B------:R0:W5:Y:S01]  /*72d0*/  LDG.E R17, desc[UR36][R4.64] ;  /* 0x0000002404117981 */ /* 0x000162000c1e1900 */
[----:B------:R-:W-:Y:S05]  /*72e0*/  BRA `(.L_x_65274) ;  /* 0x0000000000047947 */ /* 0x000fea0003800000 */
.L_x_65335:
[----:B------:R0:W5:Y:S02]  /*72f0*/  LDG.E R17, desc[UR36][R4.64] ;  /* 0x0000002404117981 */ /* 0x000164000c1e1900 */
.L_x_65274:
[----:B------:R-:W-:Y:S05]  /*7300*/  BSYNC B6 ;  /* 0x0000000000067941 */ /* 0x000fea0003800000 */
.L_x_65273:
[----:B------:R-:W2:Y:S01]  /*7310*/  S2R R23, SR_TID.X ;  /* 0x0000000000177919 */ /* 0x000ea20000002100 */
[----:B------:R-:W-:Y:S01]  /*7320*/  BSSY B0, `(.L_x_65340) ;  /* 0x0000028000007945 */ /* 0x000fe20003800000 */
[----:B--2---:R-:W-:-:S13]  /*7330*/  ISETP.GE.AND P0, PT, R23, R16, PT ;  /* 0x000000101700720c */ /* 0x004fda0003f06270 */
[----:B------:R-:W-:Y:S05]  /*7340*/  @P0 BRA `(.L_x_65341) ;  /* 0x0000000000940947 */ /* 0x000fea0003800000 */
[----:B01---5:R-:W-:-:S13]  /*7350*/  ISETP.GE.AND P1, PT, R19, RZ, PT ;  /* 0x000000ff1300720c */ /* 0x023fda0003f26270 */
[----:B------:R-:W-:Y:S05]  /*7360*/  @!P1 BRA `(.L_x_65342) ;  /* 0x0000000000689947 */ /* 0x000fea0003800000 */
[----:B------:R-:W-:Y:S01]  /*7370*/  ISETP.NE.AND P1, PT, R19, RZ, PT ;  /* 0x000000ff1300720c */ /* 0x000fe20003f25270 */
[----:B------:R-:W-:Y:S01]  /*7380*/  BSSY B1, `(.L_x_65343) ;  /* 0x0000017000017945 */ /* 0x000fe20003800000 */
[----:B---34-:R-:W-:-:S11]  /*7390*/  IMAD.MOV.U32 R5, RZ, RZ, 0x1 ;  /* 0x00000001ff057424 */ /* 0x018fd600078e00ff */
        /* <DEDUP_REMOVED lines=11> */
.L_x_65345:
        /* <DEDUP_REMOVED lines=10> */
.L_x_65344:
[----:B------:R-:W-:Y:S05]  /*74f0*/  BSYNC B1 ;  /* 0x0000000000017941 */ /* 0x000fea0003800000 */
.L_x_65343:
[----:B------:R-:W-:Y:S05]  /*7500*/  BRA `(.L_x_65341) ;  /* 0x0000000000247947 */ /* 0x000fea0003800000 */
.L_x_65342:
[----:B------:R-:W-:Y:S01]  /*7510*/  ISETP.NE.AND P1, PT, R24, 0x1, PT ;  /* 0x000000011800780c */ /* 0x000fe20003f25270 */
[----:B---34-:R-:W-:-:S12]  /*7520*/  IMAD.MOV.U32 R5, RZ, RZ, 0x1 ;  /* 0x00000001ff057424 */ /* 0x018fd800078e00ff */
[----:B------:R-:W-:Y:S05]  /*7530*/  @!P1 BRA `(.L_x_65341) ;  /* 0x0000000000189947 */ /* 0x000fea0003800000 */
[----:B------:R-:W-:-:S13]  /*7540*/  ISETP.NE.AND P1, PT, R24, -0x1, PT ;  /* 0xffffffff1800780c */ /* 0x000fda0003f25270 */
[----:B------:R-:W-:Y:S01]  /*7550*/  @!P1 LOP3.LUT R19, R19, 0x1, RZ, 0xc0, !PT ;  /* 0x0000000113139812 */ /* 0x000fe200078ec0ff */
[----:B------:R-:W-:-:S03]  /*7560*/  @!P1 IMAD.MOV.U32 R5, RZ, RZ, 0x1 ;  /* 0x00000001ff059424 */ /* 0x000fc600078e00ff */
[----:B------:R-:W-:-:S04]  /*7570*/  @!P1 ISETP.NE.U32.AND P2, PT, R19, 0x1, PT ;  /* 0x000000011300980c */ /* 0x000fc80003f45070 */
[----:B------:R-:W-:Y:S01]  /*7580*/  @!P1 SEL R5, R5, 0xffffffff, P2 ;  /* 0xffffffff05059807 */ /* 0x000fe20001000000 */
[----:B------:R-:W-:-:S08]  /*7590*/  @P1 IMAD.MOV.U32 R5, RZ, RZ, RZ ;  /* 0x000000ffff051224 */ /* 0x000fd000078e00ff */
.L_x_65341:
[----:B------:R-:W-:Y:S05]  /*75a0*/  BSYNC B0 ;  /* 0x0000000000007941 */ /* 0x000fea0003800000 */
.L_x_65340:
[----:B01---5:R-:W-:Y:S01]  /*75b0*/  VIADD R19, R23, 0x80 ;  /* 0x0000008017137836 */ /* 0x023fe20000000000 */
[----:B------:R-:W-:Y:S04]  /*75c0*/  BSSY B0, `(.L_x_65346) ;  /* 0x0000029000007945 */ /* 0x000fe80003800000 */
[----:B------:R-:W-:-:S13]  /*75d0*/  ISETP.GE.AND P1, PT, R19, R16, PT ;  /* 0x000000101300720c */ /* 0x000fda0003f26270 */
[----:B------:R-:W-:Y:S05]  /*75e0*/  @P1 BRA `(.L_x_65347) ;  /* 0x0000000000981947 */ /* 0x000fea0003800000 */
[----:B---3--:R-:W-:-:S13]  /*75f0*/  ISETP.GE.AND P1, PT, R27, RZ, PT ;  /* 0x000000ff1b00720c */ /* 0x008fda0003f26270 */
        /* <DEDUP_REMOVED lines=10> */
[----:B----4-:R-:W-:-:S03]  /*76a0*/  IMAD R0, R18, R18, RZ ;  /* 0x0000001212007224 */ /* 0x010fc600078e02ff */
[----:B------:R-:W-:-:S07]  /*76b0*/  SEL R24, R18, 0x1, !P1 ;  /* 0x0000000112187807 */ /* 0x000fce0004800000 */
[----:B------:R-:W-:Y:S05]  /*76c0*/  @!P2 BRA `(.L_x_65350) ;  /* 0x000000000034a947 */ /* 0x000fea0003800000 */
[----:B------:R-:W-:Y:S01]  /*76d0*/  SHF.R.S32.HI R27, RZ, 0x1, R27 ;  /* 0x00000001ff1b7819 */ /* 0x000fe2000001141b */
[----:B------:R-:W-:-:S07]  /*76e0*/  IMAD.MOV.U32 R4, RZ, RZ, R0 ;  /* 0x000000ffff047224 */ /* 0x000fce00078e0000 */
.L_x_65351:
        /* <DEDUP_REMOVED lines=11> */
.L_x_65350:
[----:B------:R-:W-:Y:S05]  /*77a0*/  BSYNC B1 ;  /* 0x0000000000017941 */ /* 0x000fea0003800000 */
.L_x_65349:
[----:B------:R-:W-:Y:S05]  /*77b0*/  BRA `(.L_x_65347) ;  /* 0x0000000000247947 */ /* 0x000fea0003800000 */
.L_x_65348:
[----:B----4-:R-:W-:Y:S01]  /*77c0*/  ISETP.NE.AND P1, PT, R18, 0x1, PT ;  /* 0x000000011200780c */ /* 0x010fe20003f25270 */
        /* <DEDUP_REMOVED lines=8> */
.L_x_65347:
[----:B------:R-:W-:Y:S05]  /*7850*/  BSYNC B0 ;  /* 0x0000000000007941 */ /* 0x000fea0003800000 */
.L_x_65346:
[----:B------:R-:W-:Y:S01]  /*7860*/  VIADD R3, R23, 0x100 ;  /* 0x0000010017037836 */ /* 0x000fe20000000000 */
[----:B------:R-:W-:Y:S04]  /*7870*/  BSSY B0, `(.L_x_65352) ;  /* 0x0000029000007945 */ /* 0x000fe80003800000 */
[----:B------:R-:W-:-:S13]  /*7880*/  ISETP.GE.AND P1, PT, R3, R16, PT ;  /* 0x000000100300720c */ /* 0x000fda0003f26270 */
[----:B------:R-:W-:Y:S05]  /*7890*/  @P1 BRA `(.L_x_65353) ;  /* 0x0000000000981947 */ /* 0x000fea0003800000 */
[----:B----4-:R-:W-:-:S13]  /*78a0*/  ISETP.GE.AND P1, PT, R26, RZ, PT ;  /* 0x000000ff1a00720c */ /* 0x010fda0003f26270 */
        /* <DEDUP_REMOVED lines=10> */
[----:B---3--:R-:W-:-:S03]  /*7950*/  IMAD R0, R22, R22, RZ ;  /* 0x0000001616007224 */ /* 0x008fc600078e02ff */
[----:B------:R-:W-:-:S07]  /*7960*/  SEL R18, R22, 0x1, !P1 ;  /* 0x0000000116127807 */ /* 0x000fce0004800000 */
[----:B------:R-:W-:Y:S05]  /*7970*/  @!P2 BRA `(.L_x_65356) ;  /* 0x000000000034a947 */ /* 0x000fea0003800000 */
[----:B------:R-:W-:Y:S01]  /*7980*/  SHF.R.S32.HI R26, RZ, 0x1, R26 ;  /* 0x00000001ff1a7819 */ /* 0x000fe2000001141a */
[----:B------:R-:W-:-:S07]  /*7990*/  IMAD.MOV.U32 R4, RZ, RZ, R0 ;  /* 0x000000ffff047224 */ /* 0x000fce00078e0000 */
.L_x_65357:
        /* <DEDUP_REMOVED lines=11> */
.L_x_65356:
[----:B------:R-:W-:Y:S05]  /*7a50*/  BSYNC B1 ;  /* 0x0000000000017941 */ /* 0x000fea0003800000 */
.L_x_65355:
[----:B------:R-:W-:Y:S05]  /*7a60*/  BRA `(.L_x_65353) ;  /* 0x0000000000247947 */ /* 0x000fea0003800000 */
.L_x_65354:
[----:B---3--:R-:W-:Y:S01]  /*7a70*/  ISETP.NE.AND P1, PT, R22, 0x1, PT ;  /* 0x000000011600780c */ /* 0x008fe20003f25270 */
        /* <DEDUP_REMOVED lines=8> */
.L_x_65353:
[----:B------:R-:W-:Y:S05]  /*7b00*/  BSYNC B0 ;  /* 0x0000000000007941 */ /* 0x000fea0003800000 */
.L_x_65352:
[----:B------:R-:W-:Y:S01]  /*7b10*/  VIADD R3, R23, 0x180 ;  /* 0x0000018017037836 */ /* 0x000fe20000000000 */
[----:B------:R-:W-:Y:S04]  /*7b20*/  BSSY B0, `(.L_x_65358) ;  /* 0x0000029000007945 */ /* 0x000fe80003800000 */
[----:B------:R-:W-:-:S13]  /*7b30*/  ISETP.GE.AND P1, PT, R3, R16, PT ;  /* 0x000000100300720c */ /* 0x000fda0003f26270 */
[----:B------:R-:W-:Y:S05]  /*7b40*/  @P1 BRA `(.L_x_65359) ;  /* 0x0000000000981947 */ /* 0x000fea0003800000 */
[----:B------:R-:W-:-:S13]  /*7b50*/  ISETP.GE.AND P1, PT, R17, RZ, PT ;  /* 0x000000ff1100720c */ /* 0x000fda0003f26270 */
        /* <DEDUP_REMOVED lines=14> */
[----:B----4-:R-:W-:-:S07]  /*7c40*/  IMAD.MOV.U32 R4, RZ, RZ, R0 ;  /* 0x000000ffff047224 */ /* 0x010fce00078e0000 */
.L_x_65363:
        /* <DEDUP_REMOVED lines=11> */
.L_x_65362:
[----:B------:R-:W-:Y:S05]  /*7d00*/  BSYNC B1 ;  /* 0x0000000000017941 */ /* 0x000fea0003800000 */
.L_x_65361:
[----:B------:R-:W-:Y:S05]  /*7d10*/  BRA `(.L_x_65359) ;  /* 0x0000000000247947 */ /* 0x000fea0003800000 */
.L_x_65360:
        /* <DEDUP_REMOVED lines=9> */
.L_x_65359:
[----:B------:R-:W-:Y:S05]  /*7db0*/  BSYNC B0 ;  /* 0x0000000000007941 */ /* 0x000fea0003800000 */
.L_x_65358:
[----:B------:R-:W0:Y:S01]  /*7dc0*/  LDC.U8 R17, c[0x0][0x248] ;  /* 0x00009200ff117b82 */ /* 0x000e220000000000 */
[----:B------:R-:W-:Y:S04]  /*7dd0*/  BSSY B6, `(.L_x_65364) ;  /* 0x0000103000067945 */ /* 0x000fe80003800000 */
        /* <DEDUP_REMOVED lines=21> */
.L_x_65369:
[----:B------:R0:W-:Y:S01]  /*7f30*/  STG.E.U8 desc[UR36][R8.64], R5 ;  /* 0x0000000508007986 */ /* 0x0001e2000c101124 */
[----:B------:R-:W-:Y:S01]  /*7f40*/  IMAD.MOV.U32 R23, RZ, RZ, R19 ;  /* 0x000000ffff177224 */ /* 0x000fe200078e0013 */
[----:B------:R-:W-:Y:S06]  /*7f50*/  BRA `(.L_x_65365) ;  /* 0x0000000c00a87947 */ /* 0x000fec0003800000 */
.L_x_65368:
        /* <DEDUP_REMOVED lines=11> */
.L_x_65372:
[----:B------:R0:W-:Y:S01]  /*8010*/  STG.E desc[UR36][R8.64], R5 ;  /* 0x0000000508007986 */ /* 0x0001e2000c101924 */
[----:B------:R-:W-:Y:S01]  /*8020*/  IMAD.MOV.U32 R23, RZ, RZ, R19 ;  /* 0x000000ffff177224 */ /* 0x000fe200078e0013 */
[----:B------:R-:W-:Y:S06]  /*8030*/  BRA `(.L_x_65365) ;  /* 0x0000000c00707947 */ /* 0x000fec0003800000 */
.L_x_65371:
[----:B------:R0:W-:Y:S01]  /*8040*/  STG.E.U16 desc[UR36][R8.64], R5 ;  /* 0x0000000508007986 */ /* 0x0001e2000c101524 */
[----:B------:R-:W-:Y:S01]  /*8050*/  IMAD.MOV.U32 R23, RZ, RZ, R19 ;  /* 0x000000ffff177224 */ /* 0x000fe200078e0013 */
[----:B------:R-:W-:Y:S06]  /*8060*/  BRA `(.L_x_65365) ;  /* 0x0000000c00647947 */ /* 0x000fec0003800000 */
.L_x_65367:
[----:B------:R-:W-:-:S13]  /*8070*/  ISETP.GT.AND P0, PT, R0, 0x6, PT ;  /* 0x000000060000780c */ /* 0x000fda0003f04270 */
[----:B------:R-:W-:Y:S05]  /*8080*/  @P0 BRA `(.L_x_65373) ;  /* 0x0000000000340947 */ /* 0x000fea0003800000 */
[----:B------:R-:W-:-:S13]  /*8090*/  ISETP.NE.AND P0, PT, R0, 0x5, PT ;  /* 0x000000050000780c */ /* 0x000fda0003f05270 */
[----:B------:R-:W-:Y:S05]  /*80a0*/  @!P0 BRA `(.L_x_65374) ;  /* 0x0000000000188947 */ /* 0x000fea0003800000 */
[----:B------:R-:W-:-:S13]  /*80b0*/  ISETP.NE.AND P0, PT, R0, 0x6, PT ;  /* 0x000000060000780c */ /* 0x000fda0003f05270 */
[----:B------:R-:W-:Y:S05]  /*80c0*/  @P0 BRA `(.L_x_65370) ;  /* 0x0000000800e80947 */ /* 0x000fea0003800000 */
[----:B---34-:R-:W-:Y:S01]  /*80d0*/  I2FP.F32.S32 R5, R5 ;  /* 0x0000000500057245 */ /* 0x018fe20000201400 */
[----:B------:R-:W-:-:S04]  /*80e0*/  IMAD.MOV.U32 R23, RZ, RZ, R19 ;  /* 0x000000ffff177224 */ /* 0x000fc800078e0013 */
[----:B------:R0:W-:Y:S01]  /*80f0*/  STG.E desc[UR36][R8.64], R5 ;  /* 0x0000000508007986 */ /* 0x0001e2000c101924 */
[----:B------:R-:W-:Y:S05]  /*8100*/  BRA `(.L_x_65365) ;  /* 0x0000000c003c7947 */ /* 0x000fea0003800000 */
.L_x_65374:
[----:B------:R-:W-:Y:S01]  /*8110*/  I2FP.F32.S32 R0, R5 ;  /* 0x0000000500007245 */ /* 0x000fe20000201400 */
[----:B------:R-:W-:-:S03]  /*8120*/  IMAD.MOV.U32 R23, RZ, RZ, R19 ;  /* 0x000000ffff177224 */ /* 0x000fc600078e0013 */
[----:B------:R-:W-:-:S05]  /*8130*/  F2FP.F16.F32.PACK_AB R0, RZ, R0 ;  /* 0x00000000ff00723e */ /* 0x000fca00000000ff */
[----:B------:R0:W-:Y:S01]  /*8140*/  STG.E.U16 desc[UR36][R8.64], R0 ;  /* 0x0000000008007986 */ /* 0x0001e2000c101524 */
[----:B------:R-:W-:Y:S05]  /*8150*/  BRA `(.L_x_65365) ;  /* 0x0000000c00287947 */ /* 0x000fea0003800000 */
.L_x_65373:
[----:B------:R-:W-:-:S13]  /*8160*/  ISETP.NE.AND P0, PT, R0, 0x7, PT ;  /* 0x000000070000780c */ /* 0x000fda0003f05270 */
[----:B------:R-:W-:Y:S05]  /*8170*/  @!P0 BRA `(.L_x_65375) ;  /* 0x00000000003c8947 */ /* 0x000fea0003800000 */
[----:B------:R-:W-:-:S13]  /*8180*/  ISETP.NE.AND P0, PT, R0, 0x8, PT ;  /* 0x000000080000780c */ /* 0x000fda0003f05270 */
[----:B------:R-:W-:Y:S05]  /*8190*/  @!P0 BRA `(.L_x_65376) ;  /* 0x00000000001c8947 */ /* 0x000fea0003800000 */
[----:B------:R-:W-:-:S13]  /*81a0*/  ISETP.NE.AND P0, PT, R0, 0x9, PT ;  /* 0x000000090000780c */ /* 0x000fda0003f05270 */
[----:B------:R-:W-:Y:S05]  /*81b0*/  @P0 BRA `(.L_x_65370) ;  /* 0x0000000800ac0947 */ /* 0x000fea0003800000 */
[----:B---34-:R-:W-:Y:S01]  /*81c0*/  I2FP.F32.S32 R4, R5 ;  /* 0x0000000500047245 */ /* 0x018fe20000201400 */
[----:B------:R-:W-:Y:S02]  /*81d0*/  IMAD.MOV.U32 R5, RZ, RZ, RZ ;  /* 0x000000ffff057224 */ /* 0x000fe400078e00ff */
[----:B------:R-:W-:-:S03]  /*81e0*/  IMAD.MOV.U32 R23, RZ, RZ, R19 ;  /* 0x000000ffff177224 */ /* 0x000fc600078e0013 */
[----:B------:R0:W-:Y:S01]  /*81f0*/  STG.E.64 desc[UR36][R8.64], R4 ;  /* 0x0000000408007986 */ /* 0x0001e2000c101b24 */
[----:B------:R-:W-:Y:S05]  /*8200*/  BRA `(.L_x_65365) ;  /* 0x0000000800fc7947 */ /* 0x000fea0003800000 */
.L_x_65376:
[----:B---34-:R-:W-:Y:S01]  /*8210*/  I2FP.F32.S32 R5, R5 ;  /* 0x0000000500057245 */ /* 0x018fe20000201400 */
[----:B------:R-:W-:-:S03]  /*8220*/  IMAD.MOV.U32 R23, RZ, RZ, R19 ;  /* 0x000000ffff177224 */ /* 0x000fc600078e0013 */
[----:B------:R-:W-:-:S04]  /*8230*/  F2FP.F16.F32.PACK_AB R3, RZ, R5 ;  /* 0x00000005ff03723e */ /* 0x000fc800000000ff */
[----:B------:R-:W-:-:S05]  /*8240*/  PRMT R3, R3, 0x5410, RZ ;  /* 0x0000541003037816 */ /* 0x000fca00000000ff */
[----:B------:R0:W-:Y:S01]  /*8250*/  STG.E desc[UR36][R8.64], R3 ;  /* 0x0000000308007986 */ /* 0x0001e2000c101924 */
[----:B------:R-:W-:Y:S05]  /*8260*/  BRA `(.L_x_65365) ;  /* 0x0000000800e47947 */ /* 0x000fea0003800000 */
.L_x_65375:
[----:B---34-:R-:W0:Y:S01]  /*8270*/  I2F.F64 R4, R5 ;  /* 0x0000000500047312 */ /* 0x018e220000201c00 */
[----:B------:R-:W-:Y:S01]  /*8280*/  IMAD.MOV.U32 R23, RZ, RZ, R19 ;  /* 0x000000ffff177224 */ /* 0x000fe200078e0013 */
[----:B0-----:R0:W-:Y:S01]  /*8290*/  STG.E.64 desc[UR36][R8.64], R4 ;  /* 0x0000000408007986 */ /* 0x0011e2000c101b24 */
[----:B------:R-:W-:Y:S05]  /*82a0*/  BRA `(.L_x_65365) ;  /* 0x0000000800d47947 */ /* 0x000fea0003800000 */
.L_x_65366:
        /* <DEDUP_REMOVED lines=13> */
.L_x_65379:
[----:B---34-:R-:W0:Y:S01]  /*8380*/  I2F.F64 R4, R5 ;  /* 0x0000000500047312 */ /* 0x018e220000201c00 */
[----:B------:R-:W-:Y:S01]  /*8390*/  CS2R R6, SRZ ;  /* 0x0000000000067805 */ /* 0x000fe2000001ff00 */
[----:B------:R-:W-:-:S04]  /*83a0*/  IMAD.MOV.U32 R23, RZ, RZ, R19 ;  /* 0x000000ffff177224 */ /* 0x000fc800078e0013 */
[----:B0-----:R1:W-:Y:S01]  /*83b0*/  STG.E.128 desc[UR36][R8.64], R4 ;  /* 0x0000000408007986 */ /* 0x0013e2000c101d24 */
[----:B------:R-:W-:Y:S05]  /*83c0*/  BRA `(.L_x_65365) ;  /* 0x00000008008c7947 */ /* 0x000fea0003800000 */
.L_x_65378:
        /* <DEDUP_REMOVED lines=11> */
[----:B---34-:R-:W-:Y:S01]  /*8480*/  SHF.R.U32.HI R5, RZ, 0x18, R0 ;  /* 0x00000018ff057819 */ /* 0x018fe20000011600 */
        /* <DEDUP_REMOVED lines=9> */
.L_x_65383:
[----:B------:R-:W-:Y:S05]  /*8520*/  BSYNC B0 ;  /* 0x0000000000007941 */ /* 0x000fea0003800000 */
.L_x_65382:
[----:B------:R-:W-:Y:S01]  /*8530*/  LOP3.LUT R5, R0, R5, RZ, 0xfc, !PT ;  /* 0x0000000500057212 */ /* 0x000fe200078efcff */
[----:B------:R-:W-:-:S04]  /*8540*/  IMAD.MOV.U32 R23, RZ, RZ, R19 ;  /* 0x000000ffff177224 */ /* 0x000fc800078e0013 */
[----:B------:R0:W-:Y:S01]  /*8550*/  STG.E.U8 desc[UR36][R8.64], R5 ;  /* 0x0000000508007986 */ /* 0x0001e2000c101124 */
[----:B------:R-:W-:Y:S05]  /*8560*/  BRA `(.L_x_65365) ;  /* 0x0000000800247947 */ /* 0x000fea0003800000 */
.L_x_65381:
[----:B---34-:R-:W-:Y:S01]  /*8570*/  I2FP.F32.S32 R5, R5 ;  /* 0x0000000500057245 */ /* 0x018fe20000201400 */
        /* <DEDUP_REMOVED lines=12> */
.L_x_65385:
[----:B------:R-:W-:Y:S01]  /*8640*/  IMAD.MOV.U32 R0, RZ, RZ, 0x7f ;  /* 0x0000007fff007424 */ /* 0x000fe200078e00ff */
[----:B------:R-:W-:-:S04]  /*8650*/  ISETP.GT.U32.AND P0, PT, R3, 0x7f800000, PT ;  /* 0x7f8000000300780c */ /* 0x000fc80003f04070 */
[----:B------:R-:W-:-:S09]  /*8660*/  SEL R0, R0, 0x7c, P0 ;  /* 0x0000007c00007807 */ /* 0x000fd20000000000 */
.L_x_65386:
[----:B------:R-:W-:Y:S05]  /*8670*/  BSYNC B0 ;  /* 0x0000000000007941 */ /* 0x000fea0003800000 */
.L_x_65384:
[----:B------:R-:W-:Y:S01]  /*8680*/  LOP3.LUT R3, R5, 0x80000000, RZ, 0xc0, !PT ;  /* 0x8000000005037812 */ /* 0x000fe200078ec0ff */
[----:B------:R-:W-:-:S03]  /*8690*/  IMAD.MOV.U32 R23, RZ, RZ, R19 ;  /* 0x000000ffff177224 */ /* 0x000fc600078e0013 */
[----:B------:R-:W-:-:S04]  /*86a0*/  SHF.R.U32.HI R3, RZ, 0x18, R3 ;  /* 0x00000018ff037819 */ /* 0x000fc80000011603 */
[----:B------:R-:W-:-:S05]  /*86b0*/  LOP3.LUT R3, R0, R3, RZ, 0xfc, !PT ;  /* 0x0000000300037212 */ /* 0x000fca00078efcff */
[----:B------:R0:W-:Y:S01]  /*86c0*/  STG.E.U8 desc[UR36][R8.64], R3 ;  /* 0x0000000308007986 */ /* 0x0001e2000c101124 */
[----:B------:R-:W-:Y:S05]  /*86d0*/  BRA `(.L_x_65365) ;  /* 0x0000000400c87947 */ /* 0x000fea0003800000 */
.L_x_65380:
[----:B------:R-:W-:Y:S01]  /*86e0*/  I2FP.F32.S32 R0, R5 ;  /* 0x0000000500007245 */ /* 0x000fe20000201400 */
[----:B------:R-:W-:-:S03]  /*86f0*/  IMAD.MOV.U32 R23, RZ, RZ, R19 ;  /* 0x000000ffff177224 */ /* 0x000fc600078e0013 */
[----:B------:R-:W-:-:S05]  /*8700*/  F2FP.BF16.F32.PACK_AB R0, RZ, R0 ;  /* 0x00000000ff00723e */ /* 0x000fca00000010ff */
[----:B------:R0:W-:Y:S01]  /*8710*/  STG.E.U16 desc[UR36][R8.64], R0 ;  /* 0x0000000008007986 */ /* 0x0001e2000c101524 */
[----:B------:R-:W-:Y:S05]  /*8720*/  BRA `(.L_x_65365) ;  /* 0x0000000400b47947 */ /* 0x000fea0003800000 */
.L_x_65377:
        /* <DEDUP_REMOVED lines=11> */
.L_x_65389:
[----:B---34-:R-:W-:Y:S01]  /*87e0*/  I2FP.F32.S32 R5, R5 ;  /* 0x0000000500057245 */ /* 0x018fe20000201400 */
        /* <DEDUP_REMOVED lines=16> */
.L_x_65392:
[----:B------:R-:W-:-:S04]  /*88f0*/  LOP3.LUT R3, R5, 0x80000000, RZ, 0xc0, !PT ;  /* 0x8000000005037812 */ /* 0x000fc800078ec0ff */
[----:B------:R-:W-:-:S04]  /*8900*/  SHF.R.U32.HI R3, RZ, 0x18, R3 ;  /* 0x00000018ff037819 */ /* 0x000fc80000011603 */
[----:B------:R-:W-:-:S04]  /*8910*/  LOP3.LUT R0, R0, R3, RZ, 0xfc, !PT ;  /* 0x0000000300007212 */ /* 0x000fc800078efcff */
[----:B------:R-:W-:-:S07]  /*8920*/  PRMT R4, R0, 0x7610, R4 ;  /* 0x0000761000047816 */ /* 0x000fce0000000004 */
.L_x_65391:
[----:B------:R-:W-:Y:S05]  /*8930*/  BSYNC B0 ;  /* 0x0000000000007941 */ /* 0x000fea0003800000 */
.L_x_65390:
[----:B------:R0:W-:Y:S01]  /*8940*/  STG.E.U8 desc[UR36][R8.64], R4 ;  /* 0x0000000408007986 */ /* 0x0001e2000c101124 */
[----:B------:R-:W-:Y:S01]  /*8950*/  IMAD.MOV.U32 R23, RZ, RZ, R19 ;  /* 0x000000ffff177224 */ /* 0x000fe200078e0013 */
[----:B------:R-:W-:Y:S06]  /*8960*/  BRA `(.L_x_65365) ;  /* 0x0000000400247947 */ /* 0x000fec0003800000 */
.L_x_65388:
        /* <DEDUP_REMOVED lines=17> */
.L_x_65395:
[----:B------:R-:W-:-:S04]  /*8a80*/  LOP3.LUT R3, R5, 0x80000000, RZ, 0xc0, !PT ;  /* 0x8000000005037812 */ /* 0x000fc800078ec0ff */
[----:B------:R-:W-:-:S04]  /*8a90*/  SHF.R.U32.HI R3, RZ, 0x18, R3 ;  /* 0x00000018ff037819 */ /* 0x000fc80000011603 */
[----:B------:R-:W-:-:S04]  /*8aa0*/  LOP3.LUT R0, R0, R3, RZ, 0xfc, !PT ;  /* 0x0000000300007212 */ /* 0x000fc800078efcff */
[----:B------:R-:W-:-:S07]  /*8ab0*/  PRMT R4, R0, 0x7610, R4 ;  /* 0x0000761000047816 */ /* 0x000fce0000000004 */
.L_x_65394:
[----:B------:R-:W-:Y:S05]  /*8ac0*/  BSYNC B0 ;  /* 0x0000000000007941 */ /* 0x000fea0003800000 */
.L_x_65393:
[----:B------:R0:W-:Y:S01]  /*8ad0*/  STG.E.U8 desc[UR36][R8.64], R4 ;  /* 0x0000000408007986 */ /* 0x0001e2000c101124 */
[----:B------:R-:W-:Y:S01]  /*8ae0*/  IMAD.MOV.U32 R23, RZ, RZ, R19 ;  /* 0x000000ffff177224 */ /* 0x000fe200078e0013 */
[----:B------:R-:W-:Y:S06]  /*8af0*/  BRA `(.L_x_65365) ;  /* 0x0000000000c07947 */ /* 0x000fec0003800000 */
.L_x_65387:
[----:B------:R-:W-:-:S13]  /*8b00*/  ISETP.NE.AND P0, PT, R0, 0x1c, PT ;  /* 0x0000001c0000780c */ /* 0x000fda0003f05270 */
[----:B------:R-:W-:Y:S05]  /*8b10*/  @!P0 BRA `(.L_x_65396) ;  /* 0x0000000000b08947 */ /* 0x000fea0003800000 */
[----:B------:R-:W-:-:S13]  /*8b20*/  ISETP.NE.AND P0, PT, R0, 0x1d, PT ;  /* 0x0000001d0000780c */ /* 0x000fda0003f05270 */
[----:B------:R-:W-:Y:S05]  /*8b30*/  @!P0 BRA `(.L_x_65397) ;  /* 0x0000000000948947 */ /* 0x000fea0003800000 */
[----:B------:R-:W-:-:S13]  /*8b40*/  ISETP.NE.AND P0, PT, R0, 0x2c, PT ;  /* 0x0000002c0000780c */ /* 0x000fda0003f05270 */
[----:B------:R-:W-:Y:S05]  /*8b50*/  @P0 BRA `(.L_x_65370) ;  /* 0x0000000000440947 */ /* 0x000fea0003800000 */
[----:B---34-:R-:W-:Y:S01]  /*8b60*/  I2FP.F32.S32 R4, R5 ;  /* 0x0000000500047245 */ /* 0x018fe20000201400 */
        /* <DEDUP_REMOVED lines=16> */
.L_x_65370:
[----:B------:R-:W-:Y:S01]  /*8c70*/  MOV R14, 0x0 ;  /* 0x00000000000e7802 */ /* 0x000fe20000000f00 */
[----:B------:R-:W-:Y:S01]  /*8c80*/  ULDC.64 UR4, c[0x4][0x198] ;  /* 0x0100660000047ab9 */ /* 0x000fe20000000a00 */
[----:B------:R-:W-:Y:S01]  /*8c90*/  ULDC.64 UR6, c[0x4][0x1a0] ;  /* 0x0100680000067ab9 */ /* 0x000fe20000000a00 */
[----:B---34-:R-:W-:Y:S02]  /*8ca0*/  IMAD.U32 R4, RZ, RZ, UR4 ;  /* 0x00000004ff047e24 */ /* 0x018fe4000f8e00ff */
        /* <DEDUP_REMOVED lines=12> */
.L_x_65398:
[----:B------:R-:W-:Y:S01]  /*8d70*/  IMAD.MOV.U32 R23, RZ, RZ, R19 ;  /* 0x000000ffff177224 */ /* 0x000fe200078e0013 */
[----:B------:R-:W-:Y:S06]  /*8d80*/  BRA `(.L_x_65365) ;  /* 0x00000000001c7947 */ /* 0x000fec0003800000 */
.L_x_65397:
[--C-:B------:R-:W-:Y:S01]  /*8d90*/  SHF.R.S32.HI R7, RZ, 0x1f, R5.reuse ;  /* 0x0000001fff077819 */ /* 0x100fe20000011405 */
[----:B------:R-:W-:Y:S02]  /*8da0*/  IMAD.MOV.U32 R6, RZ, RZ, R5 ;  /* 0x000000ffff067224 */ /* 0x000fe400078e0005 */
[----:B------:R-:W-:-:S03]  /*8db0*/  IMAD.MOV.U32 R23, RZ, RZ, R19 ;  /* 0x000000ffff177224 */ /* 0x000fc600078e0013 */
[----:B------:R0:W-:Y:S01]  /*8dc0*/  STG.E.64 desc[UR36][R8.64], R6 ;  /* 0x0000000608007986 */ /* 0x0001e2000c101b24 */
[----:B------:R-:W-:Y:S05]  /*8dd0*/  BRA `(.L_x_65365) ;  /* 0x0000000000087947 */ /* 0x000fea0003800000 */
.L_x_65396:
[----:B------:R0:W-:Y:S01]  /*8de0*/  STG.E desc[UR36][R8.64], R5 ;  /* 0x0000000508007986 */ /* 0x0001e2000c101924 */
[----:B------:R-:W-:-:S07]  /*8df0*/  IMAD.MOV.U32 R23, RZ, RZ, R19 ;  /* 0x000000ffff177224 */ /* 0x000fce00078e0013 */
.L_x_65365:
[----:B------:R-:W-:Y:S05]  /*8e00*/  BSYNC B6 ;  /* 0x0000000000067941 */ /* 0x000fea0003800000 */
.L_x_65364:
[----:B------:R-:W-:Y:S01]  /*8e10*/  ISETP.GE.AND P0, PT, R23, R16, PT ;  /* 0x000000101700720c */ /* 0x000fe20003f06270 */
[----:B------:R-:W-:-:S12]  /*8e20*/  BSSY B6, `(.L_x_65399) ;  /* 0x00001d8000067945 */ /* 0x000fd80003800000 */
[----:B------:R-:W-:Y:S05]  /*8e30*/  @P0 BRA `(.L_x_65400) ;  /* 0x0000001c00580947 */ /* 0x000fea0003800000 */
[----:B01-34-:R-:W0:Y:S01]  /*8e40*/  LDC.64 R4, c[0x0][0x220] ;  /* 0x00008800ff047b82 */ /* 0x01be220000000a00 */
[----:B------:R-:W-:Y:S01]  /*8e50*/  IMAD R0, R2, 0x200, R23 ;  /* 0x0000020002007824 */ /* 0x000fe200078e0217 */
        /* <DEDUP_REMOVED lines=18> */
.L_x_65404:
[----:B------:R0:W-:Y:S01]  /*8f80*/  STG.E.U8 desc[UR36][R4.64], R24 ;  /* 0x0000001804007986 */ /* 0x0001e2000c101124 */
[----:B------:R-:W-:Y:S05]  /*8f90*/  BRA `(.L_x_65406) ;  /* 0x0000000c00487947 */ /* 0x000fea0003800000 */
.L_x_65403:
        /* <DEDUP_REMOVED lines=9> */
.L_x_65408:
[----:B------:R0:W-:Y:S01]  /*9030*/  STG.E desc[UR36][R4.64], R24 ;  /* 0x0000001804007986 */ /* 0x0001e2000c101924 */
[----:B------:R-:W-:Y:S05]  /*9040*/  BRA `(.L_x_65406) ;  /* 0x0000000c001c7947 */ /* 0x000fea0003800000 */
.L_x_65407:
[----:B------:R0:W-:Y:S01]  /*9050*/  STG.E.U16 desc[UR36][R4.64], R24 ;  /* 0x0000001804007986 */ /* 0x0001e2000c101524 */
[----:B------:R-:W-:Y:S05]  /*9060*/  BRA `(.L_x_65406) ;  /* 0x0000000c00147947 */ /* 0x000fea0003800000 */
.L_x_65402:
        /* <DEDUP_REMOVED lines=9> */
.L_x_65410:
[----:B------:R-:W-:-:S04]  /*9100*/  I2FP.F32.S32 R0, R24 ;  /* 0x0000001800007245 */ /* 0x000fc80000201400 */
[----:B------:R-:W-:-:S05]  /*9110*/  F2FP.F16.F32.PACK_AB R0, RZ, R0 ;  /* 0x00000000ff00723e */ /* 0x000fca00000000ff */
[----:B------:R0:W-:Y:S01]  /*9120*/  STG.E.U16 desc[UR36][R4.64], R0 ;  /* 0x0000000004007986 */ /* 0x0001e2000c101524 */
[----:B------:R-:W-:Y:S05]  /*9130*/  BRA `(.L_x_65406) ;  /* 0x0000000800e07947 */ /* 0x000fea0003800000 */
.L_x_65409:
        /* <DEDUP_REMOVED lines=10> */
.L_x_65412:
[----:B------:R-:W-:-:S04]  /*91e0*/  I2FP.F32.S32 R24, R24 ;  /* 0x0000001800187245 */ /* 0x000fc80000201400 */
[----:B------:R-:W-:-:S04]  /*91f0*/  F2FP.F16.F32.PACK_AB R3, RZ, R24 ;  /* 0x00000018ff03723e */ /* 0x000fc800000000ff */
[----:B------:R-:W-:-:S05]  /*9200*/  PRMT R3, R3, 0x5410, RZ ;  /* 0x0000541003037816 */ /* 0x000fca00000000ff */
[----:B------:R0:W-:Y:S01]  /*9210*/  STG.E desc[UR36][R4.64], R3 ;  /* 0x0000000304007986 */ /* 0x0001e2000c101924 */
[----:B------:R-:W-:Y:S05]  /*9220*/  BRA `(.L_x_65406) ;  /* 0x0000000800a47947 */ /* 0x000fea0003800000 */
.L_x_65411:
[----:B------:R-:W0:Y:S02]  /*9230*/  I2F.F64 R24, R24 ;  /* 0x0000001800187312 */ /* 0x000e240000201c00 */
[----:B0-----:R0:W-:Y:S01]  /*9240*/  STG.E.64 desc[UR36][R4.64], R24 ;  /* 0x0000001804007986 */ /* 0x0011e2000c101b24 */
[----:B------:R-:W-:Y:S05]  /*9250*/  BRA `(.L_x_65406) ;  /* 0x0000000800987947 */ /* 0x000fea0003800000 */
.L_x_65401:
        /* <DEDUP_REMOVED lines=12> */
.L_x_65415:
[----:B------:R-:W0:Y:S01]  /*9320*/  I2F.F64 R24, R24 ;  /* 0x0000001800187312 */ /* 0x000e220000201c00 */
[----:B------:R-:W-:-:S05]  /*9330*/  CS2R R26, SRZ ;  /* 0x00000000001a7805 */ /* 0x000fca000001ff00 */
[----:B0-----:R0:W-:Y:S01]  /*9340*/  STG.E.128 desc[UR36][R4.64], R24 ;  /* 0x0000001804007986 */ /* 0x0011e2000c101d24 */
[----:B------:R-:W-:Y:S05]  /*9350*/  BRA `(.L_x_65406) ;  /* 0x0000000800587947 */ /* 0x000fea0003800000 */
.L_x_65414:
        /* <DEDUP_REMOVED lines=21> */
.L_x_65419:
[----:B------:R-:W-:Y:S05]  /*94b0*/  BSYNC B0 ;  /* 0x0000000000007941 */ /* 0x000fea0003800000 */
.L_x_65418:
[----:B------:R-:W-:-:S05]  /*94c0*/  LOP3.LUT R7, R0, R7, RZ, 0xfc, !PT ;  /* 0x0000000700077212 */ /* 0x000fca00078efcff */
[----:B------:R3:W-:Y:S01]  /*94d0*/  STG.E.U8 desc[UR36][R4.64], R7 ;  /* 0x0000000704007986 */ /* 0x0007e2000c101124 */
[----:B------:R-:W-:Y:S05]  /*94e0*/  BRA `(.L_x_65406) ;  /* 0x0000000400f47947 */ /* 0x000fea0003800000 */
.L_x_65417:
        /* <DEDUP_REMOVED lines=13> */
.L_x_65421:
[----:B------:R-:W-:Y:S01]  /*95c0*/  IMAD.MOV.U32 R0, RZ, RZ, 0x7f ;  /* 0x0000007fff007424 */ /* 0x000fe200078e00ff */
[----:B------:R-:W-:-:S04]  /*95d0*/  ISETP.GT.U32.AND P0, PT, R3, 0x7f800000, PT ;  /* 0x7f8000000300780c */ /* 0x000fc80003f04070 */
[----:B------:R-:W-:-:S09]  /*95e0*/  SEL R0, R0, 0x7c, P0 ;  /* 0x0000007c00007807 */ /* 0x000fd20000000000 */
.L_x_65422:
[----:B------:R-:W-:Y:S05]  /*95f0*/  BSYNC B0 ;  /* 0x0000000000007941 */ /* 0x000fea0003800000 */
.L_x_65420:
[----:B------:R-:W-:-:S04]  /*9600*/  LOP3.LUT R3, R7, 0x80000000, RZ, 0xc0, !PT ;  /* 0x8000000007037812 */ /* 0x000fc800078ec0ff */
[----:B------:R-:W-:-:S04]  /*9610*/  SHF.R.U32.HI R3, RZ, 0x18, R3 ;  /* 0x00000018ff037819 */ /* 0x000fc80000011603 */
[----:B------:R-:W-:-:S05]  /*9620*/  LOP3.LUT R3, R0, R3, RZ, 0xfc, !PT ;  /* 0x0000000300037212 */ /* 0x000fca00078efcff */
[----:B------:R4:W-:Y:S01]  /*9630*/  STG.E.U8 desc[UR36][R4.64], R3 ;  /* 0x0000000304007986 */ /* 0x0009e2000c101124 */
[----:B------:R-:W-:Y:S05]  /*9640*/  BRA `(.L_x_65406) ;  /* 0x00000004009c7947 */ /* 0x000fea0003800000 */
.L_x_65416:
[----:B------:R-:W-:-:S04]  /*9650*/  I2FP.F32.S32 R0, R24 ;  /* 0x0000001800007245 */ /* 0x000fc80000201400 */
[----:B------:R-:W-:-:S05]  /*9660*/  F2FP.BF16.F32.PACK_AB R0, RZ, R0 ;  /* 0x00000000ff00723e */ /* 0x000fca00000010ff */
[----:B------:R2:W-:Y:S01]  /*9670*/  STG.E.U16 desc[UR36][R4.64], R0 ;  /* 0x0000000004007986 */ /* 0x0005e2000c101524 */
[----:B------:R-:W-:Y:S05]  /*9680*/  BRA `(.L_x_65406) ;  /* 0x00000004008c7947 */ /* 0x000fea0003800000 */
.L_x_65413:
        /* <DEDUP_REMOVED lines=10> */
.L_x_65425:
        /* <DEDUP_REMOVED lines=17> */
.L_x_65428:
[----:B------:R-:W-:-:S04]  /*9840*/  LOP3.LUT R0, R7, 0x80000000, RZ, 0xc0, !PT ;  /* 0x8000000007007812 */ /* 0x000fc800078ec0ff */
[----:B------:R-:W-:-:S04]  /*9850*/  SHF.R.U32.HI R0, RZ, 0x18, R0 ;  /* 0x00000018ff007819 */ /* 0x000fc80000011600 */
[----:B------:R-:W-:-:S07]  /*9860*/  LOP3.LUT R0, R3, R0, RZ, 0xfc, !PT ;  /* 0x0000000003007212 */ /* 0x000fce00078efcff */
.L_x_65427:
[----:B------:R-:W-:Y:S05]  /*9870*/  BSYNC B0 ;  /* 0x0000000000007941 */ /* 0x000fea0003800000 */
.L_x_65426:
[----:B------:R0:W-:Y:S01]  /*9880*/  STG.E.U8 desc[UR36][R4.64], R0 ;  /* 0x0000000004007986 */ /* 0x0001e2000c101124 */
[----:B------:R-:W-:Y:S05]  /*9890*/  BRA `(.L_x_65406) ;  /* 0x0000000400087947 */ /* 0x000fea0003800000 */
.L_x_65424:
        /* <DEDUP_REMOVED lines=17> */
.L_x_65431:
[----:B------:R-:W-:-:S04]  /*99b0*/  LOP3.LUT R0, R7, 0x80000000, RZ, 0xc0, !PT ;  /* 0x8000000007007812 */ /* 0x000fc800078ec0ff */
[----:B------:R-:W-:-:S04]  /*99c0*/  SHF.R.U32.HI R0, RZ, 0x18, R0 ;  /* 0x00000018ff007819 */ /* 0x000fc80000011600 */
[----:B------:R-:W-:-:S07]  /*99d0*/  LOP3.LUT R0, R3, R0, RZ, 0xfc, !PT ;  /* 0x0000000003007212 */ /* 0x000fce00078efcff */
.L_x_65430:
[----:B------:R-:W-:Y:S05]  /*99e0*/  BSYNC B0 ;  /* 0x0000000000007941 */ /* 0x000fea0003800000 */
.L_x_65429:
[----:B------:R0:W-:Y:S01]  /*99f0*/  STG.E.U8 desc[UR36][R4.64], R0 ;  /* 0x0000000004007986 */ /* 0x0001e2000c101124 */
[----:B------:R-:W-:Y:S05]  /*9a00*/  BRA `(.L_x_65406) ;  /* 0x0000000000ac7947 */ /* 0x000fea0003800000 */
.L_x_65423:
        /* <DEDUP_REMOVED lines=22> */
.L_x_65405:
        /* <DEDUP_REMOVED lines=16> */
.L_x_65434:
[----:B------:R-:W-:Y:S05]  /*9c70*/  BRA `(.L_x_65406) ;  /* 0x0000000000107947 */ /* 0x000fea0003800000 */
.L_x_65433:
[----:B------:R-:W-:-:S05]  /*9c80*/  SHF.R.S32.HI R25, RZ, 0x1f, R24 ;  /* 0x0000001fff197819 */ /* 0x000fca0000011418 */
[----:B------:R0:W-:Y:S01]  /*9c90*/  STG.E.64 desc[UR36][R4.64], R24 ;  /* 0x0000001804007986 */ /* 0x0001e2000c101b24 */
[----:B------:R-:W-:Y:S05]  /*9ca0*/  BRA `(.L_x_65406) ;  /* 0x0000000000047947 */ /* 0x000fea0003800000 */
.L_x_65432:
[----:B------:R0:W-:Y:S02]  /*9cb0*/  STG.E desc[UR36][R4.64], R24 ;  /* 0x0000001804007986 */ /* 0x0001e4000c101924 */
.L_x_65406:
[----:B------:R-:W-:-:S05]  /*9cc0*/  VIADD R23, R23, 0x80 ;  /* 0x0000008017177836 */ /* 0x000fca0000000000 */
[----:B------:R-:W-:-:S13]  /*9cd0*/  ISETP.GE.AND P0, PT, R23, R16, PT ;  /* 0x000000101700720c */ /* 0x000fda0003f06270 */
[----:B------:R-:W-:Y:S05]  /*9ce0*/  @P0 BRA `(.L_x_65400) ;  /* 0x0000000c00ac0947 */ /* 0x000fea0003800000 */
[----:B------:R-:W5:Y:S01]  /*9cf0*/  LDC.64 R8, c[0x0][0x220] ;  /* 0x00008800ff087b82 */ /* 0x000f620000000a00 */
[----:B0-2---:R-:W-:Y:S01]  /*9d00*/  IMAD R0, R2, 0x200, R23 ;  /* 0x0000020002007824 */ /* 0x005fe200078e0217 */
[----:B-1-34-:R-:W-:Y:S01]  /*9d10*/  PRMT R4, R17, 0x9910, RZ ;  /* 0x0000991011047816 */ /* 0x01afe200000000ff */
        /* <DEDUP_REMOVED lines=17> */
.L_x_65438:
[----:B------:R0:W-:Y:S01]  /*9e30*/  STG.E.U8 desc[UR36][R8.64], R18 ;  /* 0x0000001208007986 */ /* 0x0001e2000c101124 */
[----:B------:R-:W-:Y:S05]  /*9e40*/  BRA `(.L_x_65440) ;  /* 0x0000000c00507947 */ /* 0x000fea0003800000 */
.L_x_65437:
        /* <DEDUP_REMOVED lines=9> */
.L_x_65442:
[----:B------:R0:W-:Y:S01]  /*9ee0*/  STG.E desc[UR36][R8.64], R18 ;  /* 0x0000001208007986 */ /* 0x0001e2000c101924 */
[----:B------:R-:W-:Y:S05]  /*9ef0*/  BRA `(.L_x_65440) ;  /* 0x0000000c00247947 */ /* 0x000fea0003800000 */
.L_x_65441:
[----:B------:R0:W-:Y:S01]  /*9f00*/  STG.E.U16 desc[UR36][R8.64], R18 ;  /* 0x0000001208007986 */ /* 0x0001e2000c101524 */
[----:B------:R-:W-:Y:S05]  /*9f10*/  BRA `(.L_x_65440) ;  /* 0x0000000c001c7947 */ /* 0x000fea0003800000 */
.L_x_65436:
        /* <DEDUP_REMOVED lines=9> */
.L_x_65444:
[----:B------:R-:W-:-:S04]  /*9fb0*/  I2FP.F32.S32 R0, R18 ;  /* 0x0000001200007245 */ /* 0x000fc80000201400 */
[----:B------:R-:W-:-:S05]  /*9fc0*/  F2FP.F16.F32.PACK_AB R0, RZ, R0 ;  /* 0x00000000ff00723e */ /* 0x000fca00000000ff */
[----:B------:R0:W-:Y:S01]  /*9fd0*/  STG.E.U16 desc[UR36][R8.64], R0 ;  /* 0x0000000008007986 */ /* 0x0001e2000c101524 */
[----:B------:R-:W-:Y:S05]  /*9fe0*/  BRA `(.L_x_65440) ;  /* 0x0000000800e87947 */ /* 0x000fea0003800000 */
.L_x_65443:
        /* <DEDUP_REMOVED lines=10> */
.L_x_65446:
[----:B------:R-:W-:-:S04]  /*a090*/  I2FP.F32.S32 R18, R18 ;  /* 0x0000001200127245 */ /* 0x000fc80000201400 */
[----:B------:R-:W-:-:S04]  /*a0a0*/  F2FP.F16.F32.PACK_AB R3, RZ, R18 ;  /* 0x00000012ff03723e */ /* 0x000fc800000000ff */
[----:B------:R-:W-:-:S05]  /*a0b0*/  PRMT R3, R3, 0x5410, RZ ;  /* 0x0000541003037816 */ /* 0x000fca00000000ff */
[----:B------:R0:W-:Y:S01]  /*a0c0*/  STG.E desc[UR36][R8.64], R3 ;  /* 0x0000000308007986 */ /* 0x0001e2000c101924 */
[----:B------:R-:W-:Y:S05]  /*a0d0*/  BRA `(.L_x_65440) ;  /* 0x0000000800ac7947 */ /* 0x000fea0003800000 */
.L_x_65445:
[----:B------:R-:W0:Y:S02]  /*a0e0*/  I2F.F64 R18, R18 ;  /* 0x0000001200127312 */ /* 0x000e240000201c00 */
[----:B0-----:R0:W-:Y:S01]  /*a0f0*/  STG.E.64 desc[UR36][R8.64], R18 ;  /* 0x0000001208007986 */ /* 0x0011e2000c101b24 */
[----:B------:R-:W-:Y:S05]  /*a100*/  BRA `(.L_x_65440) ;  /* 0x0000000800a07947 */ /* 0x000fea0003800000 */
.L_x_65435:
        /* <DEDUP_REMOVED lines=12> */
.L_x_65449:
[----:B------:R-:W0:Y:S01]  /*a1d0*/  I2F.F64 R4, R18 ;  /* 0x0000001200047312 */ /* 0x000e220000201c00 */
[----:B------:R-:W-:-:S05]  /*a1e0*/  CS2R R6, SRZ ;  /* 0x0000000000067805 */ /* 0x000fca000001ff00 */
[----:B0-----:R1:W-:Y:S01]  /*a1f0*/  STG.E.128 desc[UR36][R8.64], R4 ;  /* 0x0000000408007986 */ /* 0x0013e2000c101d24 */
[----:B------:R-:W-:Y:S05]  /*a200*/  BRA `(.L_x_65440) ;  /* 0x0000000800607947 */ /* 0x000fea0003800000 */
.L_x_65448:
        /* <DEDUP_REMOVED lines=21> */
.L_x_65453:
[----:B------:R-:W-:Y:S05]  /*a360*/  BSYNC B0 ;  /* 0x0000000000007941 */ /* 0x000fea0003800000 */
.L_x_65452:
[----:B------:R-:W-:-:S05]  /*a370*/  LOP3.LUT R5, R0, R5, RZ, 0xfc, !PT ;  /* 0x0000000500057212 */ /* 0x000fca00078efcff */
[----:B------:R2:W-:Y:S01]  /*a380*/  STG.E.U8 desc[UR36][R8.64], R5 ;  /* 0x0000000508007986 */ /* 0x0005e2000c101124 */
[----:B------:R-:W-:Y:S05]  /*a390*/  BRA `(.L_x_65440) ;  /* 0x0000000400fc7947 */ /* 0x000fea0003800000 */
.L_x_65451:
        /* <DEDUP_REMOVED lines=13> */
.L_x_65455:
[----:B------:R-:W-:Y:S01]  /*a470*/  IMAD.MOV.U32 R0, RZ, RZ, 0x7f ;  /* 0x0000007fff007424 */ /* 0x000fe200078e00ff */
[----:B------:R-:W-:-:S04]  /*a480*/  ISETP.GT.U32.AND P0, PT, R3, 0x7f800000, PT ;  /* 0x7f8000000300780c */ /* 0x000fc80003f04070 */
[----:B------:R-:W-:-:S09]  /*a490*/  SEL R0, R0, 0x7c, P0 ;  /* 0x0000007c00007807 */ /* 0x000fd20000000000 */
.L_x_65456:
[----:B------:R-:W-:Y:S05]  /*a4a0*/  BSYNC B0 ;  /* 0x0000000000007941 */ /* 0x000fea0003800000 */
.L_x_65454:
[----:B------:R-:W-:-:S04]  /*a4b0*/  LOP3.LUT R3, R5, 0x80000000, RZ, 0xc0, !PT ;  /* 0x8000000005037812 */ /* 0x000fc800078ec0ff */
[----:B------:R-:W-:-:S04]  /*a4c0*/  SHF.R.U32.HI R3, RZ, 0x18, R3 ;  /* 0x00000018ff037819 */ /* 0x000fc80000011603 */
[----:B------:R-:W-:-:S05]  /*a4d0*/  LOP3.LUT R3, R0, R3, RZ, 0xfc, !PT ;  /* 0x0000000300037212 */ /* 0x000fca00078efcff */
[----:B------:R3:W-:Y:S01]  /*a4e0*/  STG.E.U8 desc[UR36][R8.64], R3 ;  /* 0x0000000308007986 */ /* 0x0007e2000c101124 */
[----:B------:R-:W-:Y:S05]  /*a4f0*/  BRA `(.L_x_65440) ;  /* 0x0000000400a47947 */ /* 0x000fea0003800000 */
.L_x_65450:
[----:B------:R-:W-:-:S04]  /*a500*/  I2FP.F32.S32 R0, R18 ;  /* 0x0000001200007245 */ /* 0x000fc80000201400 */
[----:B------:R-:W-:-:S05]  /*a510*/  F2FP.BF16.F32.PACK_AB R0, RZ, R0 ;  /* 0x00000000ff00723e */ /* 0x000fca00000010ff */
[----:B------:R4:W-:Y:S01]  /*a520*/  STG.E.U16 desc[UR36][R8.64], R0 ;  /* 0x0000000008007986 */ /* 0x0009e2000c101524 */
[----:B------:R-:W-:Y:S05]  /*a530*/  BRA `(.L_x_65440) ;  /* 0x0000000400947947 */ /* 0x000fea0003800000 */
.L_x_65447:
        /* <DEDUP_REMOVED lines=10> */
.L_x_65459:
        /* <DEDUP_REMOVED lines=17> */
.L_x_65462:
[----:B------:R-:W-:-:S04]  /*a6f0*/  LOP3.LUT R3, R5, 0x80000000, RZ, 0xc0, !PT ;  /* 0x8000000005037812 */ /* 0x000fc800078ec0ff */
[----:B------:R-:W-:-:S04]  /*a700*/  SHF.R.U32.HI R3, RZ, 0x18, R3 ;  /* 0x00000018ff037819 */ /* 0x000fc80000011603 */
[----:B------:R-:W-:-:S04]  /*a710*/  LOP3.LUT R0, R0, R3, RZ, 0xfc, !PT ;  /* 0x0000000300007212 */ /* 0x000fc800078efcff */
[----:B------:R-:W-:-:S07]  /*a720*/  PRMT R4, R0, 0x7610, R4 ;  /* 0x0000761000047816 */ /* 0x000fce0000000004 */
.L_x_65461:
[----:B------:R-:W-:Y:S05]  /*a730*/  BSYNC B0 ;  /* 0x0000000000007941 */ /* 0x000fea0003800000 */
.L_x_65460:
[----:B------:R0:W-:Y:S01]  /*a740*/  STG.E.U8 desc[UR36][R8.64], R4 ;  /* 0x0000000408007986 */ /* 0x0001e2000c101124 */
[----:B------:R-:W-:Y:S05]  /*a750*/  BRA `(.L_x_65440) ;  /* 0x00000004000c7947 */ /* 0x000fea0003800000 */
.L_x_65458:
        /* <DEDUP_REMOVED lines=17> */
.L_x_65465:
[----:B------:R-:W-:-:S04]  /*a870*/  LOP3.LUT R3, R5, 0x80000000, RZ, 0xc0, !PT ;  /* 0x8000000005037812 */ /* 0x000fc800078ec0ff */
[----:B------:R-:W-:-:S04]  /*a880*/  SHF.R.U32.HI R3, RZ, 0x18, R3 ;  /* 0x00000018ff037819 */ /* 0x000fc80000011603 */
[----:B------:R-:W-:-:S04]  /*a890*/  LOP3.LUT R0, R0, R3, RZ, 0xfc, !PT ;  /* 0x0000000300007212 */ /* 0x000fc800078efcff */
[----:B------:R-:W-:-:S07]  /*a8a0*/  PRMT R4, R0, 0x7610, R4 ;  /* 0x0000761000047816 */ /* 0x000fce0000000004 */
.L_x_65464:
[----:B------:R-:W-:Y:S05]  /*a8b0*/  BSYNC B0 ;  /* 0x0000000000007941 */ /* 0x000fea0003800000 */
.L_x_65463:
[----:B------:R0:W-:Y:S01]  /*a8c0*/  STG.E.U8 desc[UR36][R8.64], R4 ;  /* 0x0000000408007986 */ /* 0x0001e2000c101124 */
[----:B------:R-:W-:Y:S05]  /*a8d0*/  BRA `(.L_x_65440) ;  /* 0x0000000000ac7947 */ /* 0x000fea0003800000 */
.L_x_65457:
        /* <DEDUP_REMOVED lines=22> */
.L_x_65439:
        /* <DEDUP_REMOVED lines=16> */
.L_x_65468:
[----:B------:R-:W-:Y:S05]  /*ab40*/  BRA `(.L_x_65440) ;  /* 0x0000000000107947 */ /* 0x000fea0003800000 */
.L_x_65467:
[----:B------:R-:W-:-:S05]  /*ab50*/  SHF.R.S32.HI R19, RZ, 0x1f, R18 ;  /* 0x0000001fff137819 */ /* 0x000fca0000011412 */
[----:B------:R0:W-:Y:S01]  /*ab60*/  STG.E.64 desc[UR36][R8.64], R18 ;  /* 0x0000001208007986 */ /* 0x0001e2000c101b24 */
[----:B------:R-:W-:Y:S05]  /*ab70*/  BRA `(.L_x_65440) ;  /* 0x0000000000047947 */ /* 0x000fea0003800000 */
.L_x_65466:
[----:B------:R0:W-:Y:S02]  /*ab80*/  STG.E desc[UR36][R8.64], R18 ;  /* 0x0000001208007986 */ /* 0x0001e4000c101924 */
.L_x_65440:
[----:B------:R-:W-:-:S07]  /*ab90*/  VIADD R23, R23, 0x80 ;  /* 0x0000008017177836 */ /* 0x000fce0000000000 */
.L_x_65400:
[----:B------:R-:W-:Y:S05]  /*aba0*/  BSYNC B6 ;  /* 0x0000000000067941 */ /* 0x000fea0003800000 */
.L_x_65399:
        /* <DEDUP_REMOVED lines=21> */
.L_x_65472:
[----:B------:R-:W-:Y:S01]  /*ad00*/  STG.E.U8 desc[UR36][R2.64], R22 ;  /* 0x0000001602007986 */ /* 0x000fe2000c101124 */
[----:B------:R-:W-:Y:S05]  /*ad10*/  EXIT ;  /* 0x000000000000794d */ /* 0x000fea0003800000 */
.L_x_65471:
        /* <DEDUP_REMOVED lines=9> */
.L_x_65475:
[----:B------:R-:W-:Y:S01]  /*adb0*/  STG.E desc[UR36][R2.64], R22 ;  /* 0x0000001602007986 */ /* 0x000fe2000c101924 */
[----:B------:R-:W-:Y:S05]  /*adc0*/  EXIT ;  /* 0x000000000000794d */ /* 0x000fea0003800000 */
.L_x_65474:
[----:B------:R-:W-:Y:S01]  /*add0*/  STG.E.U16 desc[UR36][R2.64], R22 ;  /* 0x0000001602007986 */ /* 0x000fe2000c101524 */
[----:B------:R-:W-:Y:S05]  /*ade0*/  EXIT ;  /* 0x000000000000794d */ /* 0x000fea0003800000 */
.L_x_65470:
        /* <DEDUP_REMOVED lines=9> */
.L_x_65477:
[----:B------:R-:W-:-:S04]  /*ae80*/  I2FP.F32.S32 R0, R22 ;  /* 0x0000001600007245 */ /* 0x000fc80000201400 */
[----:B------:R-:W-:-:S05]  /*ae90*/  F2FP.F16.F32.PACK_AB R0, RZ, R0 ;  /* 0x00000000ff00723e */ /* 0x000fca00000000ff */
[----:B------:R-:W-:Y:S01]  /*aea0*/  STG.E.U16 desc[UR36][R2.64], R0 ;  /* 0x0000000002007986 */ /* 0x000fe2000c101524 */
[----:B------:R-:W-:Y:S05]  /*aeb0*/  EXIT ;  /* 0x000000000000794d */ /* 0x000fea0003800000 */
.L_x_65476:
        /* <DEDUP_REMOVED lines=10> */
.L_x_65479:
[----:B------:R-:W-:-:S04]  /*af60*/  I2FP.F32.S32 R22, R22 ;  /* 0x0000001600167245 */ /* 0x000fc80000201400 */
[----:B------:R-:W-:-:S04]  /*af70*/  F2FP.F16.F32.PACK_AB R5, RZ, R22 ;  /* 0x00000016ff05723e */ /* 0x000fc800000000ff */
[----:B------:R-:W-:-:S05]  /*af80*/  PRMT R5, R5, 0x5410, RZ ;  /* 0x0000541005057816 */ /* 0x000fca00000000ff */
[----:B------:R-:W-:Y:S01]  /*af90*/  STG.E desc[UR36][R2.64], R5 ;  /* 0x0000000502007986 */ /* 0x000fe2000c101924 */
[----:B------:R-:W-:Y:S05]  /*afa0*/  EXIT ;  /* 0x000000000000794d */ /* 0x000fea0003800000 */
.L_x_65478:
[----:B------:R-:W0:Y:S02]  /*afb0*/  I2F.F64 R22, R22 ;  /* 0x0000001600167312 */ /* 0x000e240000201c00 */
[----:B0-----:R-:W-:Y:S01]  /*afc0*/  STG.E.64 desc[UR36][R2.64], R22 ;  /* 0x0000001602007986 */ /* 0x001fe2000c101b24 */
[----:B------:R-:W-:Y:S05]  /*afd0*/  EXIT ;  /* 0x000000000000794d */ /* 0x000fea0003800000 */
.L_x_65469:
        /* <DEDUP_REMOVED lines=12> */
.L_x_65482:
[----:B------:R-:W0:Y:S01]  /*b0a0*/  I2F.F64 R4, R22 ;  /* 0x0000001600047312 */ /* 0x000e220000201c00 */
[----:B------:R-:W-:-:S05]  /*b0b0*/  CS2R R6, SRZ ;  /* 0x0000000000067805 */ /* 0x000fca000001ff00 */
[----:B0-----:R-:W-:Y:S01]  /*b0c0*/  STG.E.128 desc[UR36][R2.64], R4 ;  /* 0x0000000402007986 */ /* 0x001fe2000c101d24 */
[----:B------:R-:W-:Y:S05]  /*b0d0*/  EXIT ;  /* 0x000000000000794d */ /* 0x000fea0003800000 */
.L_x_65481:
        /* <DEDUP_REMOVED lines=21> */
.L_x_65486:
[----:B------:R-:W-:Y:S05]  /*b230*/  BSYNC B0 ;  /* 0x0000000000007941 */ /* 0x000fea0003800000 */
.L_x_65485:
[----:B------:R-:W-:-:S05]  /*b240*/  LOP3.LUT R5, R0, R5, RZ, 0xfc, !PT ;  /* 0x0000000500057212 */ /* 0x000fca00078efcff */
[----:B------:R-:W-:Y:S01]  /*b250*/  STG.E.U8 desc[UR36][R2.64], R5 ;  /* 0x0000000502007986 */ /* 0x000fe2000c101124 */
[----:B------:R-:W-:Y:S05]  /*b260*/  EXIT ;  /* 0x000000000000794d */ /* 0x000fea0003800000 */
.L_x_65484:
        /* <DEDUP_REMOVED lines=13> */
.L_x_65488:
[----:B------:R-:W-:Y:S01]  /*b340*/  IMAD.MOV.U32 R0, RZ, RZ, 0x7f ;  /* 0x0000007fff007424 */ /* 0x000fe200078e00ff */
[----:B------:R-:W-:-:S04]  /*b350*/  ISETP.GT.U32.AND P0, PT, R4, 0x7f800000, PT ;  /* 0x7f8000000400780c */ /* 0x000fc80003f04070 */
[----:B------:R-:W-:-:S09]  /*b360*/  SEL R0, R0, 0x7c, P0 ;  /* 0x0000007c00007807 */ /* 0x000fd20000000000 */
.L_x_65489:
[----:B------:R-:W-:Y:S05]  /*b370*/  BSYNC B0 ;  /* 0x0000000000007941 */ /* 0x000fea0003800000 */
.L_x_65487:
[----:B------:R-:W-:-:S04]  /*b380*/  LOP3.LUT R4, R5, 0x80000000, RZ, 0xc0, !PT ;  /* 0x8000000005047812 */ /* 0x000fc800078ec0ff */
[----:B------:R-:W-:-:S04]  /*b390*/  SHF.R.U32.HI R5, RZ, 0x18, R4 ;  /* 0x00000018ff057819 */ /* 0x000fc80000011604 */
[----:B------:R-:W-:-:S05]  /*b3a0*/  LOP3.LUT R5, R0, R5, RZ, 0xfc, !PT ;  /* 0x0000000500057212 */ /* 0x000fca00078efcff */
[----:B------:R-:W-:Y:S01]  /*b3b0*/  STG.E.U8 desc[UR36][R2.64], R5 ;  /* 0x0000000502007986 */ /* 0x000fe2000c101124 */
[----:B------:R-:W-:Y:S05]  /*b3c0*/  EXIT ;  /* 0x000000000000794d */ /* 0x000fea0003800000 */
.L_x_65483:
[----:B------:R-:W-:-:S04]  /*b3d0*/  I2FP.F32.S32 R0, R22 ;  /* 0x0000001600007245 */ /* 0x000fc80000201400 */
[----:B------:R-:W-:-:S05]  /*b3e0*/  F2FP.BF16.F32.PACK_AB R0, RZ, R0 ;  /* 0x00000000ff00723e */ /* 0x000fca00000010ff */
[----:B------:R-:W-:Y:S01]  /*b3f0*/  STG.E.U16 desc[UR36][R2.64], R0 ;  /* 0x0000000002007986 */ /* 0x000fe2000c101524 */
[----:B------:R-:W-:Y:S05]  /*b400*/  EXIT ;  /* 0x000000000000794d */ /* 0x000fea0003800000 */
.L_x_65480:
        /* <DEDUP_REMOVED lines=10> */
.L_x_65492:
        /* <DEDUP_REMOVED lines=17> */
.L_x_65495:
[----:B------:R-:W-:-:S04]  /*b5c0*/  LOP3.LUT R0, R7, 0x80000000, RZ, 0xc0, !PT ;  /* 0x8000000007007812 */ /* 0x000fc800078ec0ff */
[----:B------:R-:W-:-:S04]  /*b5d0*/  SHF.R.U32.HI R5, RZ, 0x18, R0 ;  /* 0x00000018ff057819 */ /* 0x000fc80000011600 */
[----:B------:R-:W-:-:S04]  /*b5e0*/  LOP3.LUT R4, R4, R5, RZ, 0xfc, !PT ;  /* 0x0000000504047212 */ /* 0x000fc800078efcff */
[----:B------:R-:W-:-:S07]  /*b5f0*/  PRMT R0, R4, 0x7610, R0 ;  /* 0x0000761004007816 */ /* 0x000fce0000000000 */
.L_x_65494:
[----:B------:R-:W-:Y:S05]  /*b600*/  BSYNC B0 ;  /* 0x0000000000007941 */ /* 0x000fea0003800000 */
.L_x_65493:
[----:B------:R-:W-:Y:S01]  /*b610*/  STG.E.U8 desc[UR36][R2.64], R0 ;  /* 0x0000000002007986 */ /* 0x000fe2000c101124 */
[----:B------:R-:W-:Y:S05]  /*b620*/  EXIT ;  /* 0x000000000000794d */ /* 0x000fea0003800000 */
.L_x_65491:
        /* <DEDUP_REMOVED lines=17> */
.L_x_65498:
[----:B------:R-:W-:-:S04]  /*b740*/  LOP3.LUT R0, R7, 0x80000000, RZ, 0xc0, !PT ;  /* 0x8000000007007812 */ /* 0x000fc800078ec0ff */
[----:B------:R-:W-:-:S04]  /*b750*/  SHF.R.U32.HI R5, RZ, 0x18, R0 ;  /* 0x00000018ff057819 */ /* 0x000fc80000011600 */
[----:B------:R-:W-:-:S04]  /*b760*/  LOP3.LUT R4, R4, R5, RZ, 0xfc, !PT ;  /* 0x0000000504047212 */ /* 0x000fc800078efcff */
[----:B------:R-:W-:-:S07]  /*b770*/  PRMT R0, R4, 0x7610, R0 ;  /* 0x0000761004007816 */ /* 0x000fce0000000000 */
.L_x_65497:
[----:B------:R-:W-:Y:S05]  /*b780*/  BSYNC B0 ;  /* 0x0000000000007941 */ /* 0x000fea0003800000 */
.L_x_65496:
[----:B------:R-:W-:Y:S01]  /*b790*/  STG.E.U8 desc[UR36][R2.64], R0 ;  /* 0x0000000002007986 */ /* 0x000fe2000c101124 */
[----:B------:R-:W-:Y:S05]  /*b7a0*/  EXIT ;  /* 0x000000000000794d */ /* 0x000fea0003800000 */
.L_x_65490:
        /* <DEDUP_REMOVED lines=22> */
.L_x_65473:
        /* <DEDUP_REMOVED lines=16> */
.L_x_65501:
[----:B------:R-:W-:Y:S05]  /*ba10*/  EXIT ;  /* 0x000000000000794d */ /* 0x000fea0003800000 */
.L_x_65500:
[----:B------:R-:W-:-:S05]  /*ba20*/  SHF.R.S32.HI R23, RZ, 0x1f, R22 ;  /* 0x0000001fff177819 */ /* 0x000fca0000011416 */
[----:B------:R-:W-:Y:S01]  /*ba30*/  STG.E.64 desc[UR36][R2.64], R22 ;  /* 0x0000001602007986 */ /* 0x000fe2000c101b24 */
[----:B------:R-:W-:Y:S05]  /*ba40*/  EXIT ;  /* 0x000000000000794d */ /* 0x000fea0003800000 */
.L_x_65499:
[----:B------:R-:W-:Y:S01]  /*ba50*/  STG.E desc[UR36][R2.64], R22 ;  /* 0x0000001602007986 */ /* 0x000fe2000c101924 */
[----:B------:R-:W-:Y:S05]  /*ba60*/  EXIT ;  /* 0x000000000000794d */ /* 0x000fea0003800000 */
.L_x_65502:
        /* <DEDUP_REMOVED lines=9> */
.L_x_71961:


//--------------------- .text._ZN2at6native18elementwise_kernelILi128ELi2EZNS0_22gpu_kernel_impl_nocastIZZZNS0_50_GLOBAL__N__2680c7bb_12_PowKernel_cu_7dd49032_316824pow_tensor_tensor_kernelERNS_18TensorIteratorBaseEENKUlvE_clEvENKUlvE1_clEvEUliiE_EEvS5_RKT_EUliE_EEviT1_ --------------------------
	.section	.text._ZN2at6native18elementwise_kernelILi128ELi2EZNS0_22gpu_kernel_impl_nocastIZZZNS0_50_GLOBAL__N__2680c7bb_12_PowKernel_cu_7dd49032_316824pow_tensor_tensor_kernelERNS_18TensorIteratorBaseEENKUlvE_clEvENKUlvE1_clEvEUliiE_EEvS5_RKT_EUliE_EEviT1_,"ax",@progbits
	.align	128
        .global         _ZN2at6native18elementwise_kernelILi128ELi2EZNS0_22gpu_kernel_impl_nocastIZZZNS0_50_GLOBAL__N__2680c7bb_12_PowKernel_cu_7dd49032_316824pow_tensor_tensor_kernelERNS_18TensorIteratorBaseEENKUlvE_clEvENKUlvE1_clEvEUliiE_EEvS5_RKT_EUliE_EEviT1_
        .type           _ZN2at6native18elementwise_kernelILi128ELi2EZNS0_22gpu_kernel_impl_nocastIZZZNS0_50_GLOBAL__N__2680c7bb_12_PowKernel_cu_7dd49032_316824pow_tensor_tensor_kernelERNS_18TensorIteratorBaseEENKUlvE_clEvENKUlvE1_clEvEUliiE_EEvS5_RKT_EUliE_EEviT1_,@function
        .size           _ZN2at6native18elementwise_kernelILi128ELi2EZNS0_22gpu_kernel_impl_nocastIZZZNS0_50_GLOBAL__N__2680c7bb_12_PowKernel_cu_7dd49032_316824pow_tensor_tensor_kernelERNS_18TensorIteratorBaseEENKUlvE_clEvENKUlvE1_clEvEUliiE_EEvS5_RKT_EUliE_EEviT1_,(.L_x_71962 - _ZN2at6native18elementwise_kernelILi128ELi2EZNS0_22gpu_kernel_impl_nocastIZZZNS0_50_GLOBAL__N__2680c7bb_12_PowKernel_cu_7dd49032_316824pow_tensor_tensor_kernelERNS_18TensorIteratorBaseEENKUlvE_clEvENKUlvE1_clEvEUliiE_EEvS5_RKT_EUliE_EEviT1_)
        .other          _ZN2at6native18elementwise_kernelILi128ELi2EZNS0_22gpu_kernel_impl_nocastIZZZNS0_50_GLOBAL__N__2680c7bb_12_PowKernel_cu_7dd49032_316824pow_tensor_tensor_kernelERNS_18TensorIteratorBaseEENKUlvE_clEvENKUlvE1_clEvEUliiE_EEvS5_RKT_EUliE_EEviT1_,@"STO_CUDA_ENTRY STV_DEFAULT"
_ZN2at6native18elementwise_kernelILi128ELi2EZNS0_22gpu_kernel_impl_nocastIZZZNS0_50_GLOBAL__N__2680c7bb_12_PowKernel_cu_7dd49032_316824pow_tensor_tensor_kernelERNS_18TensorIteratorBaseEENKUlvE_clEvENKUlvE1_clEvEUliiE_EEvS5_RKT_EUliE_EEviT1_:
.text._ZN2at6native18elementwise_kernelILi128ELi2EZNS0_22gpu_kernel_impl_nocastIZZZNS0_50_GLOBAL__N__2680c7bb_12_PowKernel_cu_7dd49032_316824pow_tensor_tensor_kernelERNS_18TensorIteratorBaseEENKUlvE_clEvENKUlvE1_clEvEUliiE_EEvS5_RKT_EUliE_EEviT1_:
        /* <DEDUP_REMOVED lines=363> */
.L_x_65505:
[----:B------:R-:W-:Y:S02]  /*16b0*/  ULDC.64 UR8, c[0x0][0x488] ;  /* 0x0001220000087ab9 */ /* 0x000fe40000000a00 */
[----:B------:R-:W-:-:S04]  /*16c0*/  IADD3 R6, P0, R4, UR8, RZ ;  /* 0x0000000804067c10 */ /* 0x000fc8000ff1e0ff */
[----:B------:R-:W-:Y:S01]  /*16d0*/  IADD3.X R7, RZ, UR9, RZ, P0, !PT ;  /* 0x00000009ff077c10 */ /* 0x000fe200087fe4ff */
[----:B------:R-:W-:-:S04]  /*16e0*/  ULDC.64 UR8, c[0x0][0x480] ;  /* 0x0001200000087ab9 */ /* 0x000fc80000000a00 */
[----:B------:R-:W2:Y:S01]  /*16f0*/  LDG.E R6, desc[UR4][R6.64] ;  /* 0x0000000406067981 */ /* 0x000ea2000c1e1900 */
[----:B------:R-:W-:-:S04]  /*1700*/  IADD3 R4, P0, R2, UR8, RZ ;  /* 0x0000000802047c10 */ /* 0x000fc8000ff1e0ff */
[----:B------:R-:W-:Y:S01]  /*1710*/  IADD3.X R5, RZ, UR9, RZ, P0, !PT ;  /* 0x00000009ff057c10 */ /* 0x000fe200087fe4ff */
[----:B------:R-:W-:-:S04]  /*1720*/  ULDC.64 UR8, c[0x0][0x478] ;  /* 0x00011e0000087ab9 */ /* 0x000fc80000000a00 */
[----:B------:R0:W5:Y:S01]  /*1730*/  LDG.E R8, desc[UR4][R4.64] ;  /* 0x0000000404087981 */ /* 0x000162000c1e1900 */
[----:B------:R-:W-:Y:S01]  /*1740*/  IADD3 R2, P1, R3, UR8, RZ ;  /* 0x0000000803027c10 */ /* 0x000fe2000ff3e0ff */
[----:B------:R-:W-:Y:S03]  /*1750*/  BSSY B1, `(.L_x_65506) ;  /* 0x0000028000017945 */ /* 0x000fe60003800000 */
[----:B------:R-:W-:Y:S02]  /*1760*/  IADD3.X R3, RZ, UR9, RZ, P1, !PT ;  /* 0x00000009ff037c10 */ /* 0x000fe40008ffe4ff */
[----:B--2---:R-:W-:-:S13]  /*1770*/  ISETP.GE.AND P0, PT, R6, RZ, PT ;  /* 0x000000ff0600720c */ /* 0x004fda0003f06270 */
[----:B0-----:R-:W-:Y:S05]  /*1780*/  @!P0 BRA `(.L_x_65507) ;  /* 0x00000000006c8947 */ /* 0x001fea0003800000 */
[----:B------:R-:W-:Y:S01]  /*1790*/  ISETP.NE.AND P0, PT, R6, RZ, PT ;  /* 0x000000ff0600720c */ /* 0x000fe20003f05270 */
[----:B------:R-:W-:Y:S01]  /*17a0*/  BSSY B2, `(.L_x_65508) ;  /* 0x0000018000027945 */ /* 0x000fe20003800000 */
[----:B------:R-:W-:-:S11]  /*17b0*/  IMAD.MOV.U32 R5, RZ, RZ, 0x1 ;  /* 0x00000001ff057424 */ /* 0x000fd600078e00ff */
        /* <DEDUP_REMOVED lines=11> */
.L_x_65510:
[C---:B------:R-:W-:Y:S02]  /*1870*/  IADD3 R9, R8.reuse, 0x1, RZ ;  /* 0x0000000108097810 */ /* 0x040fe40007ffe0ff */
[C---:B------:R-:W-:Y:S02]  /*1880*/  LOP3.LUT R6, R8.reuse, 0x1, RZ, 0xc0, !PT ;  /* 0x0000000108067812 */ /* 0x040fe400078ec0ff */
[----:B------:R-:W-:Y:S02]  /*1890*/  ISETP.GE.U32.AND P1, PT, R9, 0x3, PT ;  /* 0x000000030900780c */ /* 0x000fe40003f26070 */
[----:B------:R-:W-:Y:S02]  /*18a0*/  LEA.HI R4, R8, R8, RZ, 0x1 ;  /* 0x0000000808047211 */ /* 0x000fe400078f08ff */
[----:B------:R-:W-:Y:S02]  /*18b0*/  ISETP.NE.U32.AND P0, PT, R6, 0x1, PT ;  /* 0x000000010600780c */ /* 0x000fe40003f05070 */
[----:B------:R-:W-:-:S02]  /*18c0*/  SHF.R.S32.HI R6, RZ, 0x1, R4 ;  /* 0x00000001ff067819 */ /* 0x000fc40000011404 */
[C---:B------:R-:W-:Y:S01]  /*18d0*/  SEL R4, R7.reuse, 0x1, !P0 ;  /* 0x0000000107047807 */ /* 0x040fe20004000000 */
[----:B------:R-:W-:Y:S01]  /*18e0*/  IMAD R7, R7, R7, RZ ;  /* 0x0000000707077224 */ /* 0x000fe200078e02ff */
[----:B------:R-:W-:-:S03]  /*18f0*/  MOV R8, R6 ;  /* 0x0000000600087202 */ /* 0x000fc60000000f00 */
[----:B------:R-:W-:Y:S01]  /*1900*/  IMAD R5, R4, R5, RZ ;  /* 0x0000000504057224 */ /* 0x000fe200078e02ff */
[----:B------:R-:W-:Y:S06]  /*1910*/  @P1 BRA `(.L_x_65510) ;  /* 0xfffffffc00d41947 */ /* 0x000fec000383ffff */
.L_x_65509:
[----:B------:R-:W-:Y:S05]  /*1920*/  BSYNC B2 ;  /* 0x0000000000027941 */ /* 0x000fea0003800000 */
.L_x_65508:
[----:B------:R-:W-:Y:S05]  /*1930*/  BRA `(.L_x_65511) ;  /* 0x0000000000247947 */ /* 0x000fea0003800000 */
.L_x_65507:
[----:B-----5:R-:W-:Y:S01]  /*1940*/  ISETP.NE.AND P0, PT, R8, 0x1, PT ;  /* 0x000000010800780c */ /* 0x020fe20003f05270 */
[----:B------:R-:W-:-:S12]  /*1950*/  HFMA2.MMA R5, -RZ, RZ, 0, 5.9604644775390625e-08 ;  /* 0x00000001ff057435 */ /* 0x000fd800000001ff */
[----:B------:R-:W-:Y:S05]  /*1960*/  @!P0 BRA `(.L_x_65511) ;  /* 0x0000000000188947 */ /* 0x000fea0003800000 */
[----:B------:R-:W-:-:S13]  /*1970*/  ISETP.NE.AND P0, PT, R8, -0x1, PT ;  /* 0xffffffff0800780c */ /* 0x000fda0003f05270 */
[----:B------:R-:W-:Y:S02]  /*1980*/  @!P0 LOP3.LUT R6, R6, 0x1, RZ, 0xc0, !PT ;  /* 0x0000000106068812 */ /* 0x000fe400078ec0ff */
[----:B------:R-:W-:Y:S02]  /*1990*/  @!P0 MOV R5, 0x1 ;  /* 0x0000000100058802 */ /* 0x000fe40000000f00 */
[----:B------:R-:W-:-:S04]  /*19a0*/  @!P0 ISETP.NE.U32.AND P1, PT, R6, 0x1, PT ;  /* 0x000000010600880c */ /* 0x000fc80003f25070 */
[----:B------:R-:W-:Y:S02]  /*19b0*/  @!P0 SEL R5, R5, 0xffffffff, P1 ;  /* 0xffffffff05058807 */ /* 0x000fe40000800000 */
[----:B------:R-:W-:-:S07]  /*19c0*/  @P0 MOV R5, RZ ;  /* 0x000000ff00050202 */ /* 0x000fce0000000f00 */
.L_x_65511:
[----:B------:R-:W-:Y:S05]  /*19d0*/  BSYNC B1 ;  /* 0x0000000000017941 */ /* 0x000fea0003800000 */
.L_x_65506:
[----:B------:R0:W-:Y:S01]  /*19e0*/  STG.E desc[UR4][R2.64], R5 ;  /* 0x0000000502007986 */ /* 0x0001e2000c101904 */
[----:B------:R-:W-:-:S07]  /*19f0*/  IADD3 R9, R0, 0x80, RZ ;  /* 0x0000008000097810 */ /* 0x000fce0007ffe0ff */
.L_x_65504:
[----:B------:R-:W-:Y:S05]  /*1a00*/  BSYNC B0 ;  /* 0x0000000000007941 */ /* 0x000fea0003800000 */
.L_x_65503:
[----:B------:R-:W-:-:S13]  /*1a10*/  ISETP.GE.AND P0, PT, R9, UR6, PT ;  /* 0x0000000609007c0c */ /* 0x000fda000bf06270 */
[----:B------:R-:W-:Y:S05]  /*1a20*/  @P0 EXIT ;  /* 0x000000000000094d */ /* 0x000fea0003800000 */
[----:B-----5:R-:W1:Y:S01]  /*1a30*/  LDC R8, c[0x0][0x218] ;  /* 0x00008600ff087b82 */ /* 0x020e620000000800 */
[----:B0-----:R-:W-:Y:S02]  /*1a40*/  CS2R R2, SRZ ;  /* 0x0000000000027805 */ /* 0x001fe4000001ff00 */
[----:B------:R-:W-:Y:S02]  /*1a50*/  MOV R0, RZ ;  /* 0x000000ff00007202 */ /* 0x000fe40000000f00 */
[----:B-1----:R-:W-:-:S13]  /*1a60*/  ISETP.NE.AND P0, PT, R8, RZ, PT ;  /* 0x000000ff0800720c */ /* 0x002fda0003f05270 */
[----:B------:R-:W-:Y:S05]  /*1a70*/  @!P0 BRA `(.L_x_65512) ;  /* 0x0000001400708947 */ /* 0x000fea0003800000 */
[----:B------:R-:W-:Y:S01]  /*1a80*/  HFMA2.MMA R2, -RZ, RZ, 0, 0 ;  /* 0x00000000ff027435 */ /* 0x000fe200000001ff */
[----:B------:R-:W-:Y:S01]  /*1a90*/  MOV R3, R9 ;  /* 0x0000000900037202 */ /* 0x000fe20000000f00 */
[----:B------:R-:W-:Y:S01]  /*1aa0*/  ULDC.64 UR6, c[0x0][0x220] ;  /* 0x0000880000067ab9 */ /* 0x000fe20000000a00 */
[----:B------:R-:W-:Y:S01]  /*1ab0*/  ISETP.NE.AND P0, PT, R8, 0x1, PT ;  /* 0x000000010800780c */ /* 0x000fe20003f05270 */
[----:B------:R-:W-:-:S06]  /*1ac0*/  ULDC UR8, c[0x0][0x350] ;  /* 0x0000d40000087ab9 */ /* 0x000fcc0000000800 */
        /* <DEDUP_REMOVED lines=332> */
[----:B------:R-:W-:-:S03]  /*2f90*/  IADD3 R11, -R9, RZ, RZ ;  /* 0x000000ff090b7210 */ /* 0x000fc60007ffe1ff */
[----:B------:R-:W-:Y:S02]  /*2fa0*/  @P0 IMAD.MOV R8, RZ, RZ, -R4 ;  /* 0x000000ffff080224 */ /* 0x000fe400078e0a04 */
[----:B------:R-:W-:Y:S01]  /*2fb0*/  IMAD R5, R11, UR8, R5 ;  /* 0x000000080b057c24 */ /* 0x000fe2000f8e0205 */
[----:B------:R-:W-:Y:S01]  /*2fc0*/  ULDC.64 UR8, c[0x0][0x460] ;  /* 0x0001180000087ab9 */ /* 0x000fe20000000a00 */
[----:B-1----:R-:W-:Y:S02]  /*2fd0*/  @P0 IMAD R9, R13, R8, R9 ;  /* 0x000000080d090224 */ /* 0x002fe400078e0209 */
[C---:B------:R-:W-:Y:S02]  /*2fe0*/  IMAD R3, R5.reuse, UR6, R3 ;  /* 0x0000000605037c24 */ /* 0x040fe4000f8e0203 */
[C---:B------:R-:W-:Y:S02]  /*2ff0*/  IMAD R0, R5.reuse, UR8, R0 ;  /* 0x0000000805007c24 */ /* 0x040fe4000f8e0200 */
[----:B------:R-:W-:-:S02]  /*3000*/  IMAD R2, R5, UR9, R2 ;  /* 0x0000000905027c24 */ /* 0x000fc4000f8e0202 */
[C---:B--2---:R-:W-:Y:S02]  /*3010*/  @P0 IMAD R3, R9.reuse, R6, R3 ;  /* 0x0000000609030224 */ /* 0x044fe400078e0203 */
[C---:B------:R-:W-:Y:S02]  /*3020*/  @P0 IMAD R0, R9.reuse, R7, R0 ;  /* 0x0000000709000224 */ /* 0x040fe400078e0200 */
[----:B---3--:R-:W-:-:S07]  /*3030*/  @P0 IMAD R2, R9, R12, R2 ;  /* 0x0000000c09020224 */ /* 0x008fce00078e0202 */
.L_x_65512:
        /* <DEDUP_REMOVED lines=16> */
[----:B------:R-:W-:-:S11]  /*3140*/  HFMA2.MMA R5, -RZ, RZ, 0, 5.9604644775390625e-08 ;  /* 0x00000001ff057435 */ /* 0x000fd600000001ff */
[----:B------:R-:W-:Y:S05]  /*3150*/  @!P0 BRA `(.L_x_65516) ;  /* 0x0000000000548947 */ /* 0x000fea0003800000 */
[C---:B------:R-:W-:Y:S02]  /*3160*/  IADD3 R4, R6.reuse, 0x1, RZ ;  /* 0x0000000106047810 */ /* 0x040fe40007ffe0ff */
[----:B------:R-:W-:Y:S02]  /*3170*/  LOP3.LUT R0, R6, 0x1, RZ, 0xc0, !PT ;  /* 0x0000000106007812 */ /* 0x000fe400078ec0ff */
[----:B------:R-:W-:Y:S01]  /*3180*/  ISETP.GE.U32.AND P1, PT, R4, 0x3, PT ;  /* 0x000000030400780c */ /* 0x000fe20003f26070 */
[----:B-----5:R-:W-:Y:S01]  /*3190*/  IMAD R4, R8, R8, RZ ;  /* 0x0000000808047224 */ /* 0x020fe200078e02ff */
[----:B------:R-:W-:Y:S02]  /*31a0*/  ISETP.NE.U32.AND P0, PT, R0, 0x1, PT ;  /* 0x000000010000780c */ /* 0x000fe40003f05070 */
[----:B------:R-:W-:Y:S02]  /*31b0*/  LEA.HI R0, R6, R6, RZ, 0x1 ;  /* 0x0000000606007211 */ /* 0x000fe400078f08ff */
[----:B------:R-:W-:-:S07]  /*31c0*/  SEL R5, R8, 0x1, !P0 ;  /* 0x0000000108057807 */ /* 0x000fce0004000000 */
[----:B------:R-:W-:Y:S05]  /*31d0*/  @!P1 BRA `(.L_x_65516) ;  /* 0x0000000000349947 */ /* 0x000fea0003800000 */
[----:B------:R-:W-:Y:S02]  /*31e0*/  SHF.R.S32.HI R7, RZ, 0x1, R0 ;  /* 0x00000001ff077819 */ /* 0x000fe40000011400 */
[----:B------:R-:W-:-:S07]  /*31f0*/  MOV R6, R4 ;  /* 0x0000000400067202 */ /* 0x000fce0000000f00 */
.L_x_65517:
        /* <DEDUP_REMOVED lines=11> */
.L_x_65516:
[----:B------:R-:W-:Y:S05]  /*32b0*/  BSYNC B1 ;  /* 0x0000000000017941 */ /* 0x000fea0003800000 */
.L_x_65515:
[----:B------:R-:W-:Y:S05]  /*32c0*/  BRA `(.L_x_65518) ;  /* 0x0000000000247947 */ /* 0x000fea0003800000 */
.L_x_65514:
        /* <DEDUP_REMOVED lines=9> */
.L_x_65518:
[----:B------:R-:W-:Y:S05]  /*3360*/  BSYNC B0 ;  /* 0x0000000000007941 */ /* 0x000fea0003800000 */
.L_x_65513:
[----:B------:R-:W-:Y:S01]  /*3370*/  STG.E desc[UR4][R2.64], R5 ;  /* 0x0000000502007986 */ /* 0x000fe2000c101904 */
[----:B------:R-:W-:Y:S05]  /*3380*/  EXIT ;  /* 0x000000000000794d */ /* 0x000fea0003800000 */
.L_x_65519:
        /* <DEDUP_REMOVED lines=15> */
.L_x_71962:


//--------------------- .text._ZN2at6native27unrolled_elementwise_kernelIZZZNS0_50_GLOBAL__N__2680c7bb_12_PowKernel_cu_7dd49032_316824pow_tensor_tensor_kernelERNS_18TensorIteratorBaseEENKUlvE_clEvENKUlvE1_clEvEUliiE_St5arrayIPcLm3EELi4E23TrivialOffsetCalculatorILi2EjESB_ILi1EjENS0_6memory15LoadWithoutCastENSE_16StoreWithoutCastEEEviT_T0_T2_T3_T4_T5_ --------------------------
	.section	.text._ZN2at6native27unrolled_elementwise_kernelIZZZNS0_50_GLOBAL__N__2680c7bb_12_PowKernel_cu_7dd49032_316824pow_tensor_tensor_kernelERNS_18TensorIteratorBaseEENKUlvE_clEvENKUlvE1_clEvEUliiE_St5arrayIPcLm3EELi4E23TrivialOffsetCalculatorILi2EjESB_ILi1EjENS0_6memory15LoadWithoutCastENSE_16StoreWithoutCastEEEviT_T0_T2_T3_T4_T5_,"ax",@progbits
	.align	128
        .global         _ZN2at6native27unrolled_elementwise_kernelIZZZNS0_50_GLOBAL__N__2680c7bb_12_PowKernel_cu_7dd49032_316824pow_tensor_tensor_kernelERNS_18TensorIteratorBaseEENKUlvE_clEvENKUlvE1_clEvEUliiE_St5arrayIPcLm3EELi4E23TrivialOffsetCalculatorILi2EjESB_ILi1EjENS0_6memory15LoadWithoutCastENSE_16StoreWithoutCastEEEviT_T0_T2_T3_T4_T5_
        .type           _ZN2at6native27unrolled_elementwise_kernelIZZZNS0_50_GLOBAL__N__2680c7bb_12_PowKernel_cu_7dd49032_316824pow_tensor_tensor_kernelERNS_18TensorIteratorBaseEENKUlvE_clEvENKUlvE1_clEvEUliiE_St5arrayIPcLm3EELi4E23TrivialOffsetCalculatorILi2EjESB_ILi1EjENS0_6memory15LoadWithoutCastENSE_16StoreWithoutCastEEEviT_T0_T2_T3_T4_T5_,@function
        .size           _ZN2at6native27unrolled_elementwise_kernelIZZZNS0_50_GLOBAL__N__2680c7bb_12_PowKernel_cu_7dd49032_316824pow_tensor_tensor_kernelERNS_18TensorIteratorBaseEENKUlvE_clEvENKUlvE1_clEvEUliiE_St5arrayIPcLm3EELi4E23TrivialOffsetCalculatorILi2EjESB_ILi1EjENS0_6memory15LoadWithoutCastENSE_16StoreWithoutCastEEEviT_T0_T2_T3_T4_T5_,(.L_x_71963 - _ZN2at6native27unrolled_elementwise_kernelIZZZNS0_50_GLOBAL__N__2680c7bb_12_PowKernel_cu_7dd49032_316824pow_tensor_tensor_kernelERNS_18TensorIteratorBaseEENKUlvE_clEvENKUlvE1_clEvEUliiE_St5arrayIPcLm3EELi4E23TrivialOffsetCalculatorILi2EjESB_ILi1EjENS0_6memory15LoadWithoutCastENSE_16StoreWithoutCastEEEviT_T0_T2_T3_T4_T5_)
        .other          _ZN2at6native27unrolled_elementwise_kernelIZZZNS0_50_GLOBAL__N__2680c7bb_12_PowKernel_cu_7dd49032_316824pow_tensor_tensor_kernelERNS_18TensorIteratorBaseEENKUlvE_clEvENKUlvE1_clEvEUliiE_St5arrayIPcLm3EELi4E23TrivialOffsetCalculatorILi2EjESB_ILi1EjENS0_6memory15LoadWithoutCastENSE_16StoreWithoutCastEEEviT_T0_T2_T3_T4_T5_,@"STO_CUDA_ENTRY STV_DEFAULT"
_ZN2at6native27unrolled_elementwise_kernelIZZZNS0_50_GLOBAL__N__2680c7bb_12_PowKernel_cu_7dd49032_316824pow_tensor_tensor_kernelERNS_18TensorIteratorBaseEENKUlvE_clEvENKUlvE1_clEvEUliiE_St5arrayIPcLm3EELi4E23TrivialOffsetCalculatorILi2EjESB_ILi1EjENS0_6memory15LoadWithoutCastENSE_16StoreWithoutCastEEEviT_T0_T2_T3_T4_T5_:
.text._ZN2at6native27unrolled_elementwise_kernelIZZZNS0_50_GLOBAL__N__2680c7bb_12_PowKernel_cu_7dd49032_316824pow_tensor_tensor_kernelERNS_18TensorIteratorBaseEENKUlvE_clEvENKUlvE1_clEvEUliiE_St5arrayIPcLm3EELi4E23TrivialOffsetCalculatorILi2EjESB_ILi1EjENS0_6memory15LoadWithoutCastENSE_16StoreWithoutCastEEEviT_T0_T2_T3_T4_T5_:
[----:B------:R-:W-:Y:S01]  /*0000*/  LDC R1, c[0x0][0x28] ;  /* 0x00000a00ff017b82 */ /* 0x000fe20000000800 */
[----:B------:R-:W0:Y:S07]  /*0010*/  S2R R18, SR_CTAID.X ;  /* 0x0000000000127919 */ /* 0x000e2e0000002500 */
[----:B------:R-:W0:Y:S01]  /*0020*/  LDC R3, c[0x0][0x210] ;  /* 0x00008400ff037b82 */ /* 0x000e220000000800 */
[----:B------:R-:W-:Y:S01]  /*0030*/  ULDC.64 UR4, c[0x0][0x208] ;  /* 0x0000820000047ab9 */ /* 0x000fe20000000a00 */
[----:B------:R-:W-:Y:S01]  /*0040*/  IMAD.MOV.U32 R22, RZ, RZ, RZ ;  /* 0x000000ffff167224 */ /* 0x000fe200078e00ff */
        /* <DEDUP_REMOVED lines=15> */
[----:B-1----:R-:W-:Y:S01]  /*0140*/  @!P0 IMAD.WIDE.U32 R14, R21, 0x4, R14 ;  /* 0x00000004150e8825 */ /* 0x002fe200078e000e */
[----:B------:R-:W-:-:S09]  /*0150*/  CS2R R20, SRZ ;  /* 0x0000000000147805 */ /* 0x000fd2000001ff00 */
[----:B------:R-:W-:Y:S01]  /*0160*/  @!P3 IMAD R23, R18, 0x200, R25 ;  /* 0x000002001217b824 */ /* 0x000fe200078e0219 */
[----:B------:R-:W1:Y:S01]  /*0170*/  @!P3 LDC.64 R4, c[0x0][0x228] ;  /* 0x00008a00ff04bb82 */ /* 0x000e620000000a00 */
[----:B------:R-:W-:Y:S01]  /*0180*/  @!P3 VIADD R25, R25, 0x80 ;  /* 0x000000801919b836 */ /* 0x000fe20000000000 */
[----:B------:R-:W5:Y:S01]  /*0190*/  @!P0 LDG.E R20, desc[UR4][R12.64] ;  /* 0x000000040c148981 */ /* 0x000f62000c1e1900 */
[----:B--2---:R-:W-:-:S03]  /*01a0*/  @!P1 IMAD.WIDE.U32 R16, R27, 0x4, R16 ;  /* 0x000000041b109825 */ /* 0x004fc600078e0010 */
[----:B------:R-:W-:Y:S01]  /*01b0*/  ISETP.GE.AND P2, PT, R25, R0, PT ;  /* 0x000000001900720c */ /* 0x000fe20003f46270 */
[----:B------:R2:W5:Y:S01]  /*01c0*/  @!P0 LDG.E R21, desc[UR4][R14.64] ;  /* 0x000000040e158981 */ /* 0x000562000c1e1900 */
[----:B------:R-:W3:Y:S03]  /*01d0*/  @!P3 LDC.64 R6, c[0x0][0x230] ;  /* 0x00008c00ff06bb82 */ /* 0x000ee60000000a00 */
[----:B------:R4:W5:Y:S08]  /*01e0*/  @!P1 LDG.E R22, desc[UR4][R16.64] ;  /* 0x0000000410169981 */ /* 0x000970000c1e1900 */
[----:B------:R-:W4:Y:S08]  /*01f0*/  @!P2 LDC.64 R8, c[0x0][0x228] ;  /* 0x00008a00ff08ab82 */ /* 0x000f300000000a00 */
[----:B------:R-:W0:Y:S01]  /*0200*/  @!P2 LDC.64 R10, c[0x0][0x230] ;  /* 0x00008c00ff0aab82 */ /* 0x000e220000000a00 */
[----:B------:R-:W-:-:S02]  /*0210*/  @!P2 IMAD R25, R18, 0x200, R25 ;  /* 0x000002001219a824 */ /* 0x000fc400078e0219 */
[----:B-1----:R-:W-:-:S04]  /*0220*/  @!P3 IMAD.WIDE.U32 R4, R23, 0x4, R4 ;  /* 0x000000041704b825 */ /* 0x002fc800078e0004 */
[----:B---3--:R-:W-:-:S04]  /*0230*/  @!P3 IMAD.WIDE.U32 R6, R23, 0x4, R6 ;  /* 0x000000041706b825 */ /* 0x008fc800078e0006 */
[----:B------:R-:W-:Y:S02]  /*0240*/  IMAD.MOV.U32 R23, RZ, RZ, RZ ;  /* 0x000000ffff177224 */ /* 0x000fe400078e00ff */
[----:B--2---:R-:W-:Y:S02]  /*0250*/  IMAD.MOV.U32 R14, RZ, RZ, RZ ;  /* 0x000000ffff0e7224 */ /* 0x004fe400078e00ff */
[----:B------:R-:W-:Y:S02]  /*0260*/  IMAD.MOV.U32 R12, RZ, RZ, RZ ;  /* 0x000000ffff0c7224 */ /* 0x000fe400078e00ff */
[----:B----4-:R-:W-:Y:S01]  /*0270*/  @!P2 IMAD.WIDE.U32 R8, R25, 0x4, R8 ;  /* 0x000000041908a825 */ /* 0x010fe200078e0008 */
[----:B------:R1:W5:Y:S03]  /*0280*/  @!P3 LDG.E R23, desc[UR4][R6.64] ;  /* 0x000000040617b981 */ /* 0x000366000c1e1900 */
[----:B0-----:R-:W-:Y:S01]  /*0290*/  @!P1 IMAD.WIDE.U32 R2, R27, 0x4, R2 ;  /* 0x000000041b029825 */ /* 0x001fe200078e0002 */
[----:B------:R1:W5:Y:S03]  /*02a0*/  @!P2 LDG.E R14, desc[UR4][R8.64] ;  /* 0x00000004080ea981 */ /* 0x000366000c1e1900 */
[----:B------:R-:W-:Y:S01]  /*02b0*/  @!P2 IMAD.WIDE.U32 R10, R25, 0x4, R10 ;  /* 0x00000004190aa825 */ /* 0x000fe200078e000a */
[----:B------:R-:W-:-:S04]  /*02c0*/  CS2R R24, SRZ ;  /* 0x0000000000187805 */ /* 0x000fc8000001ff00 */
[----:B------:R1:W5:Y:S04]  /*02d0*/  @!P2 LDG.E R12, desc[UR4][R10.64] ;  /* 0x000000040a0ca981 */ /* 0x000368000c1e1900 */
[----:B------:R1:W5:Y:S04]  /*02e0*/  @!P1 LDG.E R25, desc[UR4][R2.64] ;  /* 0x0000000402199981 */ /* 0x000368000c1e1900 */
[----:B------:R1:W5:Y:S01]  /*02f0*/  @!P3 LDG.E R24, desc[UR4][R4.64] ;  /* 0x000000040418b981 */ /* 0x000362000c1e1900 */
[----:B------:R-:W-:Y:S01]  /*0300*/  BSSY B0, `(.L_x_65520) ;  /* 0x0000028000007945 */ /* 0x000fe20003800000 */
[----:B------:R-:W-:-:S03]  /*0310*/  IMAD.MOV.U32 R13, RZ, RZ, R19 ;  /* 0x000000ffff0d7224 */ /* 0x000fc600078e0013 */
[----:B------:R-:W-:Y:S05]  /*0320*/  @P0 BRA `(.L_x_65521) ;  /* 0x0000000000940947 */ /* 0x000fea0003800000 */
[----:B-----5:R-:W-:-:S13]  /*0330*/  ISETP.GE.AND P1, PT, R21, RZ, PT ;  /* 0x000000ff1500720c */ /* 0x020fda0003f26270 */
[----:B------:R-:W-:Y:S05]  /*0340*/  @!P1 BRA `(.L_x_65522) ;  /* 0x0000000000689947 */ /* 0x000fea0003800000 */
[----:B------:R-:W-:Y:S01]  /*0350*/  ISETP.NE.AND P1, PT, R21, RZ, PT ;  /* 0x000000ff1500720c */ /* 0x000fe20003f25270 */
[----:B------:R-:W-:Y:S01]  /*0360*/  BSSY B1, `(.L_x_65523) ;  /* 0x0000017000017945 */ /* 0x000fe20003800000 */
[----:B-1----:R-:W-:-:S11]  /*0370*/  IMAD.MOV.U32 R3, RZ, RZ, 0x1 ;  /* 0x00000001ff037424 */ /* 0x002fd600078e00ff */
        /* <DEDUP_REMOVED lines=11> */
.L_x_65525:
        /* <DEDUP_REMOVED lines=10> */
.L_x_65524:
[----:B------:R-:W-:Y:S05]  /*04d0*/  BSYNC B1 ;  /* 0x0000000000017941 */ /* 0x000fea0003800000 */
.L_x_65523:
[----:B------:R-:W-:Y:S05]  /*04e0*/  BRA `(.L_x_65521) ;  /* 0x0000000000247947 */ /* 0x000fea0003800000 */
.L_x_65522:
[----:B------:R-:W-:Y:S01]  /*04f0*/  ISETP.NE.AND P1, PT, R20, 0x1, PT ;  /* 0x000000011400780c */ /* 0x000fe20003f25270 */
[----:B-1----:R-:W-:-:S12]  /*0500*/  IMAD.MOV.U32 R3, RZ, RZ, 0x1 ;  /* 0x00000001ff037424 */ /* 0x002fd800078e00ff */
[----:B------:R-:W-:Y:S05]  /*0510*/  @!P1 BRA `(.L_x_65521) ;  /* 0x0000000000189947 */ /* 0x000fea0003800000 */
[----:B------:R-:W-:-:S13]  /*0520*/  ISETP.NE.AND P1, PT, R20, -0x1, PT ;  /* 0xffffffff1400780c */ /* 0x000fda0003f25270 */
[----:B------:R-:W-:Y:S01]  /*0530*/  @!P1 LOP3.LUT R21, R21, 0x1, RZ, 0xc0, !PT ;  /* 0x0000000115159812 */ /* 0x000fe200078ec0ff */
[----:B------:R-:W-:-:S03]  /*0540*/  @!P1 IMAD.MOV.U32 R3, RZ, RZ, 0x1 ;  /* 0x00000001ff039424 */ /* 0x000fc600078e00ff */
[----:B------:R-:W-:-:S04]  /*0550*/  @!P1 ISETP.NE.U32.AND P2, PT, R21, 0x1, PT ;  /* 0x000000011500980c */ /* 0x000fc80003f45070 */
[----:B------:R-:W-:Y:S01]  /*0560*/  @!P1 SEL R3, R3, 0xffffffff, P2 ;  /* 0xffffffff03039807 */ /* 0x000fe20001000000 */
[----:B------:R-:W-:-:S08]  /*0570*/  @P1 IMAD.MOV.U32 R3, RZ, RZ, RZ ;  /* 0x000000ffff031224 */ /* 0x000fd000078e00ff */
.L_x_65521:
[----:B------:R-:W-:Y:S05]  /*0580*/  BSYNC B0 ;  /* 0x0000000000007941 */ /* 0x000fea0003800000 */
.L_x_65520:
[----:B-1----:R-:W-:Y:S01]  /*0590*/  VIADD R7, R13, 0x80 ;  /* 0x000000800d077836 */ /* 0x002fe20000000000 */
[----:B------:R-:W-:Y:S04]  /*05a0*/  BSSY B0, `(.L_x_65526) ;  /* 0x0000029000007945 */ /* 0x000fe80003800000 */
[----:B------:R-:W-:-:S13]  /*05b0*/  ISETP.GE.AND P1, PT, R7, R0, PT ;  /* 0x000000000700720c */ /* 0x000fda0003f26270 */
[----:B------:R-:W-:Y:S05]  /*05c0*/  @P1 BRA `(.L_x_65527) ;  /* 0x0000000000981947 */ /* 0x000fea0003800000 */
[----:B-----5:R-:W-:-:S13]  /*05d0*/  ISETP.GE.AND P1, PT, R25, RZ, PT ;  /* 0x000000ff1900720c */ /* 0x020fda0003f26270 */
        /* <DEDUP_REMOVED lines=15> */
.L_x_65531:
        /* <DEDUP_REMOVED lines=11> */
.L_x_65530:
[----:B------:R-:W-:Y:S05]  /*0780*/  BSYNC B1 ;  /* 0x0000000000017941 */ /* 0x000fea0003800000 */
.L_x_65529:
[----:B------:R-:W-:Y:S05]  /*0790*/  BRA `(.L_x_65527) ;  /* 0x0000000000247947 */ /* 0x000fea0003800000 */
.L_x_65528:
[----:B------:R-:W-:Y:S01]  /*07a0*/  ISETP.NE.AND P1, PT, R22, 0x1, PT ;  /* 0x000000011600780c */ /* 0x000fe20003f25270 */
        /* <DEDUP_REMOVED lines=8> */
.L_x_65527:
[----:B------:R-:W-:Y:S05]  /*0830*/  BSYNC B0 ;  /* 0x0000000000007941 */ /* 0x000fea0003800000 */
.L_x_65526:
[----:B------:R-:W-:Y:S01]  /*0840*/  VIADD R5, R13, 0x100 ;  /* 0x000001000d057836 */ /* 0x000fe20000000000 */
        /* <DEDUP_REMOVED lines=19> */
.L_x_65537:
        /* <DEDUP_REMOVED lines=10> */
.L_x_65536:
[----:B------:R-:W-:Y:S05]  /*0a20*/  BSYNC B1 ;  /* 0x0000000000017941 */ /* 0x000fea0003800000 */
.L_x_65535:
[----:B------:R-:W-:Y:S05]  /*0a30*/  BRA `(.L_x_65533) ;  /* 0x0000000000247947 */ /* 0x000fea0003800000 */
.L_x_65534:
        /* <DEDUP_REMOVED lines=9> */
.L_x_65533:
[----:B------:R-:W-:Y:S05]  /*0ad0*/  BSYNC B0 ;  /* 0x0000000000007941 */ /* 0x000fea0003800000 */
.L_x_65532:
        /* <DEDUP_REMOVED lines=20> */
.L_x_65543:
        /* <DEDUP_REMOVED lines=10> */
.L_x_65542:
[----:B------:R-:W-:Y:S05]  /*0cc0*/  BSYNC B1 ;  /* 0x0000000000017941 */ /* 0x000fea0003800000 */
.L_x_65541:
[----:B------:R-:W-:Y:S05]  /*0cd0*/  BRA `(.L_x_65539) ;  /* 0x0000000000247947 */ /* 0x000fea0003800000 */
.L_x_65540:
        /* <DEDUP_REMOVED lines=9> */
.L_x_65539:
[----:B------:R-:W-:Y:S05]  /*0d70*/  BSYNC B0 ;  /* 0x0000000000007941 */ /* 0x000fea0003800000 */
.L_x_65538:
[----:B------:R-:W0:Y:S01]  /*0d80*/  @!P0 LDC.64 R8, c[0x0][0x220] ;  /* 0x00008800ff088b82 */ /* 0x000e220000000a00 */
[----:B------:R-:W-:Y:S01]  /*0d90*/  @!P0 IMAD.MOV.U32 R13, RZ, RZ, R7 ;  /* 0x000000ffff0d8224 */ /* 0x000fe200078e0007 */
[----:B------:R-:W-:Y:S01]  /*0da0*/  BSSY B0, `(.L_x_65544) ;  /* 0x0000010000007945 */ /* 0x000fe20003800000 */
[----:B------:R-:W-:-:S03]  /*0db0*/  @!P0 IMAD R7, R18, 0x200, R19 ;  /* 0x0000020012078824 */ /* 0x000fc600078e0213 */
[----:B------:R-:W-:Y:S01]  /*0dc0*/  ISETP.GE.AND P1, PT, R13, R0, PT ;  /* 0x000000000d00720c */ /* 0x000fe20003f26270 */
[----:B0-----:R-:W-:-:S05]  /*0dd0*/  @!P0 IMAD.WIDE.U32 R6, R7, 0x4, R8 ;  /* 0x0000000407068825 */ /* 0x001fca00078e0008 */
[----:B------:R0:W-:Y:S07]  /*0de0*/  @!P0 STG.E desc[UR4][R6.64], R3 ;  /* 0x0000000306008986 */ /* 0x0001ee000c101904 */
        /* <DEDUP_REMOVED lines=9> */
[----:B------:R1:W-:Y:S04]  /*0e80*/  STG.E desc[UR4][R6.64], R2 ;  /* 0x0000000206007986 */ /* 0x0003e8000c101904 */
[----:B------:R1:W-:Y:S02]  /*0e90*/  @!P0 STG.E desc[UR4][R8.64], R4 ;  /* 0x0000000408008986 */ /* 0x0003e4000c101904 */
.L_x_65545:
[----:B------:R-:W-:Y:S05]  /*0ea0*/  BSYNC B0 ;  /* 0x0000000000007941 */ /* 0x000fea0003800000 */
.L_x_65544:
[----:B------:R-:W-:-:S13]  /*0eb0*/  ISETP.GE.AND P0, PT, R13, R0, PT ;  /* 0x000000000d00720c */ /* 0x000fda0003f06270 */
[----:B------:R-:W-:Y:S05]  /*0ec0*/  @P0 EXIT ;  /* 0x000000000000094d */ /* 0x000fea0003800000 */
[----:B01----:R-:W0:Y:S01]  /*0ed0*/  LDC.64 R2, c[0x0][0x220] ;  /* 0x00008800ff027b82 */ /* 0x003e220000000a00 */
[----:B------:R-:W-:-:S04]  /*0ee0*/  IMAD R13, R18, 0x200, R13 ;  /* 0x00000200120d7824 */ /* 0x000fc800078e020d */
[----:B0-----:R-:W-:-:S05]  /*0ef0*/  IMAD.WIDE.U32 R2, R13, 0x4, R2 ;  /* 0x000000040d027825 */ /* 0x001fca00078e0002 */
[----:B------:R-:W-:Y:S01]  /*0f00*/  STG.E desc[UR4][R2.64], R5 ;  /* 0x0000000502007986 */ /* 0x000fe2000c101904 */
[----:B------:R-:W-:Y:S05]  /*0f10*/  EXIT ;  /* 0x000000000000794d */ /* 0x000fea0003800000 */
.L_x_65546:
        /* <DEDUP_REMOVED lines=14> */
.L_x_71963:


//--------------------- .text._ZN2at6native29vectorized_elementwise_kernelILi2EZZZNS0_50_GLOBAL__N__2680c7bb_12_PowKernel_cu_7dd49032_316824pow_tensor_tensor_kernelERNS_18TensorIteratorBaseEENKUlvE_clEvENKUlvE1_clEvEUliiE_St5arrayIPcLm3EEEEviT0_T1_ --------------------------
	.section	.text._ZN2at6native29vectorized_elementwise_kernelILi2EZZZNS0_50_GLOBAL__N__2680c7bb_12_PowKernel_cu_7dd49032_316824pow_tensor_tensor_kernelERNS_18TensorIteratorBaseEENKUlvE_clEvENKUlvE1_clEvEUliiE_St5arrayIPcLm3EEEEviT0_T1_,"ax",@progbits
	.align	128
        .global         _ZN2at6native29vectorized_elementwise_kernelILi2EZZZNS0_50_GLOBAL__N__2680c7bb_12_PowKernel_cu_7dd49032_316824pow_tensor_tensor_kernelERNS_18TensorIteratorBaseEENKUlvE_clEvENKUlvE1_clEvEUliiE_St5arrayIPcLm3EEEEviT0_T1_
        .type           _ZN2at6native29vectorized_elementwise_kernelILi2EZZZNS0_50_GLOBAL__N__2680c7bb_12_PowKernel_cu_7dd49032_316824pow_tensor_tensor_kernelERNS_18TensorIteratorBaseEENKUlvE_clEvENKUlvE1_clEvEUliiE_St5arrayIPcLm3EEEEviT0_T1_,@function
        .size           _ZN2at6native29vectorized_elementwise_kernelILi2EZZZNS0_50_GLOBAL__N__2680c7bb_12_PowKernel_cu_7dd49032_316824pow_tensor_tensor_kernelERNS_18TensorIteratorBaseEENKUlvE_clEvENKUlvE1_clEvEUliiE_St5arrayIPcLm3EEEEviT0_T1_,(.L_x_71964 - _ZN2at6native29vectorized_elementwise_kernelILi2EZZZNS0_50_GLOBAL__N__2680c7bb_12_PowKernel_cu_7dd49032_316824pow_tensor_tensor_kernelERNS_18TensorIteratorBaseEENKUlvE_clEvENKUlvE1_clEvEUliiE_St5arrayIPcLm3EEEEviT0_T1_)
        .other          _ZN2at6native29vectorized_elementwise_kernelILi2EZZZNS0_50_GLOBAL__N__2680c7bb_12_PowKernel_cu_7dd49032_316824pow_tensor_tensor_kernelERNS_18TensorIteratorBaseEENKUlvE_clEvENKUlvE1_clEvEUliiE_St5arrayIPcLm3EEEEviT0_T1_,@"STO_CUDA_ENTRY STV_DEFAULT"
_ZN2at6native29vectorized_elementwise_kernelILi2EZZZNS0_50_GLOBAL__N__2680c7bb_12_PowKernel_cu_7dd49032_316824pow_tensor_tensor_kernelERNS_18TensorIteratorBaseEENKUlvE_clEvENKUlvE1_clEvEUliiE_St5arrayIPcLm3EEEEviT0_T1_:
.text._ZN2at6native29vectorized_elementwise_kernelILi2EZZZNS0_50_GLOBAL__N__2680c7bb_12_PowKernel_cu_7dd49032_316824pow_tensor_tensor_kernelERNS_18TensorIteratorBaseEENKUlvE_clEvENKUlvE1_clEvEUliiE_St5arrayIPcLm3EEEEviT0_T1_:
        /* <DEDUP_REMOVED lines=14> */
[----:B------:R-:W2:Y:S04]  /*00e0*/  LDG.E.64 R10, desc[UR4][R22.64] ;  /* 0x00000004160a7981 */ /* 0x000ea8000c1e1b00 */
[----:B------:R0:W5:Y:S01]  /*00f0*/  LDG.E.64 R18, desc[UR4][R22.64+0x400] ;  /* 0x0004000416127981 */ /* 0x000162000c1e1b00 */
[----:B------:R-:W-:-:S03]  /*0100*/  IMAD.WIDE.U32 R8, R0, 0x8, R2 ;  /* 0x0000000800087825 */ /* 0x000fc600078e0002 */
[----:B------:R0:W5:Y:S04]  /*0110*/  LDG.E.64 R14, desc[UR4][R22.64+0x800] ;  /* 0x00080004160e7981 */ /* 0x000168000c1e1b00 */
[----:B------:R0:W5:Y:S04]  /*0120*/  LDG.E.64 R20, desc[UR4][R8.64] ;  /* 0x0000000408147981 */ /* 0x000168000c1e1b00 */
[----:B------:R0:W5:Y:S04]  /*0130*/  LDG.E.64 R16, desc[UR4][R8.64+0x400] ;  /* 0x0004000408107981 */ /* 0x000168000c1e1b00 */
[----:B------:R0:W5:Y:S04]  /*0140*/  LDG.E.64 R6, desc[UR4][R8.64+0x800] ;  /* 0x0008000408067981 */ /* 0x000168000c1e1b00 */
[----:B------:R0:W5:Y:S04]  /*0150*/  LDG.E.64 R2, desc[UR4][R8.64+0xc00] ;  /* 0x000c000408027981 */ /* 0x000168000c1e1b00 */
[----:B------:R0:W5:Y:S01]  /*0160*/  LDG.E.64 R12, desc[UR4][R22.64+0xc00] ;  /* 0x000c0004160c7981 */ /* 0x000162000c1e1b00 */
[----:B------:R-:W-:Y:S01]  /*0170*/  BSSY B0, `(.L_x_65548) ;  /* 0x0000026000007945 */ /* 0x000fe20003800000 */
[----:B--2---:R-:W-:-:S13]  /*0180*/  ISETP.GE.AND P0, PT, R10, RZ, PT ;  /* 0x000000ff0a00720c */ /* 0x004fda0003f06270 */
[----:B0-----:R-:W-:Y:S05]  /*0190*/  @!P0 BRA `(.L_x_65549) ;  /* 0x0000000000688947 */ /* 0x001fea0003800000 */
        /* <DEDUP_REMOVED lines=12> */
[----:B------:R-:W-:Y:S01]  /*0260*/  SHF.R.S32.HI R9, RZ, 0x1, R10 ;  /* 0x00000001ff097819 */ /* 0x000fe2000001140a */
[----:B------:R-:W-:-:S07]  /*0270*/  IMAD.MOV.U32 R10, RZ, RZ, R5 ;  /* 0x000000ffff0a7224 */ /* 0x000fce00078e0005 */
.L_x_65552:
        /* <DEDUP_REMOVED lines=10> */
.L_x_65551:
[----:B------:R-:W-:Y:S05]  /*0320*/  BSYNC B1 ;  /* 0x0000000000017941 */ /* 0x000fea0003800000 */
.L_x_65550:
[----:B------:R-:W-:Y:S05]  /*0330*/  BRA `(.L_x_65553) ;  /* 0x0000000000247947 */ /* 0x000fea0003800000 */
.L_x_65549:
[----:B-----5:R-:W-:Y:S01]  /*0340*/  ISETP.NE.AND P0, PT, R20, 0x1, PT ;  /* 0x000000011400780c */ /* 0x020fe20003f05270 */
        /* <DEDUP_REMOVED lines=8> */
.L_x_65553:
[----:B------:R-:W-:Y:S05]  /*03d0*/  BSYNC B0 ;  /* 0x0000000000007941 */ /* 0x000fea0003800000 */
.L_x_65548:
[----:B------:R-:W-:Y:S01]  /*03e0*/  ISETP.GE.AND P0, PT, R11, RZ, PT ;  /* 0x000000ff0b00720c */ /* 0x000fe20003f06270 */
        /* <DEDUP_REMOVED lines=16> */
.L_x_65558:
        /* <DEDUP_REMOVED lines=11> */
.L_x_65557:
[----:B------:R-:W-:Y:S05]  /*05a0*/  BSYNC B1 ;  /* 0x0000000000017941 */ /* 0x000fea0003800000 */
.L_x_65556:
[----:B------:R-:W-:Y:S05]  /*05b0*/  BRA `(.L_x_65559) ;  /* 0x0000000000247947 */ /* 0x000fea0003800000 */
.L_x_65555:
        /* <DEDUP_REMOVED lines=9> */
.L_x_65559:
[----:B------:R-:W-:Y:S05]  /*0650*/  BSYNC B0 ;  /* 0x0000000000007941 */ /* 0x000fea0003800000 */
.L_x_65554:
[----:B-----5:R-:W-:Y:S01]  /*0660*/  ISETP.GE.AND P0, PT, R18, RZ, PT ;  /* 0x000000ff1200720c */ /* 0x020fe20003f06270 */
        /* <DEDUP_REMOVED lines=16> */
.L_x_65564:
        /* <DEDUP_REMOVED lines=10> */
.L_x_65563:
[----:B------:R-:W-:Y:S05]  /*0810*/  BSYNC B1 ;  /* 0x0000000000017941 */ /* 0x000fea0003800000 */
.L_x_65562:
[----:B------:R-:W-:Y:S05]  /*0820*/  BRA `(.L_x_65565) ;  /* 0x0000000000247947 */ /* 0x000fea0003800000 */
.L_x_65561:
        /* <DEDUP_REMOVED lines=9> */
.L_x_65565:
[----:B------:R-:W-:Y:S05]  /*08c0*/  BSYNC B0 ;  /* 0x0000000000007941 */ /* 0x000fea0003800000 */
.L_x_65560:
        /* <DEDUP_REMOVED lines=17> */
.L_x_65570:
        /* <DEDUP_REMOVED lines=11> */
.L_x_65569:
[----:B------:R-:W-:Y:S05]  /*0a90*/  BSYNC B1 ;  /* 0x0000000000017941 */ /* 0x000fea0003800000 */
.L_x_65568:
[----:B------:R-:W-:Y:S05]  /*0aa0*/  BRA `(.L_x_65571) ;  /* 0x0000000000247947 */ /* 0x000fea0003800000 */
.L_x_65567:
        /* <DEDUP_REMOVED lines=9> */
.L_x_65571:
[----:B------:R-:W-:Y:S05]  /*0b40*/  BSYNC B0 ;  /* 0x0000000000007941 */ /* 0x000fea0003800000 */
.L_x_65566:
        /* <DEDUP_REMOVED lines=17> */
.L_x_65576:
        /* <DEDUP_REMOVED lines=10> */
.L_x_65575:
[----:B------:R-:W-:Y:S05]  /*0d00*/  BSYNC B1 ;  /* 0x0000000000017941 */ /* 0x000fea0003800000 */
.L_x_65574:
[----:B------:R-:W-:Y:S05]  /*0d10*/  BRA `(.L_x_65577) ;  /* 0x0000000000247947 */ /* 0x000fea0003800000 */
.L_x_65573:
        /* <DEDUP_REMOVED lines=9> */
.L_x_65577:
[----:B------:R-:W-:Y:S05]  /*0db0*/  BSYNC B0 ;  /* 0x0000000000007941 */ /* 0x000fea0003800000 */
.L_x_65572:
        /* <DEDUP_REMOVED lines=17> */
.L_x_65582:
        /* <DEDUP_REMOVED lines=11> */
.L_x_65581:
[----:B------:R-:W-:Y:S05]  /*0f80*/  BSYNC B1 ;  /* 0x0000000000017941 */ /* 0x000fea0003800000 */
.L_x_65580:
[----:B------:R-:W-:Y:S05]  /*0f90*/  BRA `(.L_x_65583) ;  /* 0x0000000000247947 */ /* 0x000fea0003800000 */
.L_x_65579:
        /* <DEDUP_REMOVED lines=9> */
.L_x_65583:
[----:B------:R-:W-:Y:S05]  /*1030*/  BSYNC B0 ;  /* 0x0000000000007941 */ /* 0x000fea0003800000 */
.L_x_65578:
        /* <DEDUP_REMOVED lines=17> */
.L_x_65588:
        /* <DEDUP_REMOVED lines=10> */
.L_x_65587:
[----:B------:R-:W-:Y:S05]  /*11f0*/  BSYNC B1 ;  /* 0x0000000000017941 */ /* 0x000fea0003800000 */
.L_x_65586:
[----:B------:R-:W-:Y:S05]  /*1200*/  BRA `(.L_x_65589) ;  /* 0x0000000000247947 */ /* 0x000fea0003800000 */
.L_x_65585:
        /* <DEDUP_REMOVED lines=9> */
.L_x_65589:
[----:B------:R-:W-:Y:S05]  /*12a0*/  BSYNC B0 ;  /* 0x0000000000007941 */ /* 0x000fea0003800000 */
.L_x_65584:
        /* <DEDUP_REMOVED lines=17> */
.L_x_65594:
        /* <DEDUP_REMOVED lines=10> */
.L_x_65593:
[----:B------:R-:W-:Y:S05]  /*1460*/  BSYNC B1 ;  /* 0x0000000000017941 */ /* 0x000fea0003800000 */
.L_x_65592:
[----:B------:R-:W-:Y:S05]  /*1470*/  BRA `(.L_x_65595) ;  /* 0x0000000000247947 */ /* 0x000fea0003800000 */
.L_x_65591:
        /* <DEDUP_REMOVED lines=9> */
.L_x_65595:
[----:B------:R-:W-:Y:S05]  /*1510*/  BSYNC B0 ;  /* 0x0000000000007941 */ /* 0x000fea0003800000 */
.L_x_65590:
[----:B------:R-:W0:Y:S02]  /*1520*/  LDC.64 R2, c[0x0][0x220] ;  /* 0x00008800ff027b82 */ /* 0x000e240000000a00 */
[----:B0-----:R-:W-:-:S04]  /*1530*/  IMAD.WIDE.U32 R4, R4, 0x4, R2 ;  /* 0x0000000404047825 */ /* 0x001fc800078e0002 */
[----:B------:R-:W-:-:S05]  /*1540*/  IMAD.WIDE R4, R0, 0x8, R4 ;  /* 0x0000000800047825 */ /* 0x000fca00078e0204 */
[----:B------:R-:W-:Y:S04]  /*1550*/  STG.E.64 desc[UR4][R4.64], R8 ;  /* 0x0000000804007986 */ /* 0x000fe8000c101b04 */
[----:B------:R-:W-:Y:S04]  /*1560*/  STG.E.64 desc[UR4][R4.64+0x400], R10 ;  /* 0x0004000a04007986 */ /* 0x000fe8000c101b04 */
[----:B------:R-:W-:Y:S04]  /*1570*/  STG.E.64 desc[UR4][R4.64+0x800], R16 ;  /* 0x0008001004007986 */ /* 0x000fe8000c101b04 */
[----:B------:R-:W-:Y:S01]  /*1580*/  STG.E.64 desc[UR4][R4.64+0xc00], R6 ;  /* 0x000c000604007986 */ /* 0x000fe2000c101b04 */
[----:B------:R-:W-:Y:S05]  /*1590*/  EXIT ;  /* 0x000000000000794d */ /* 0x000fea0003800000 */
.L_x_65547:
[----:B------:R-:W0:Y:S01]  /*15a0*/  S2R R6, SR_TID.X ;  /* 0x0000000000067919 */ /* 0x000e220000002100 */
[----:B------:R-:W-:Y:S02]  /*15b0*/  CS2R R8, SRZ ;  /* 0x0000000000087805 */ /* 0x000fe4000001ff00 */
        /* <DEDUP_REMOVED lines=10> */
[----:B------:R-:W-:Y:S02]  /*1660*/  IMAD.MOV.U32 R20, RZ, RZ, RZ ;  /* 0x000000ffff147224 */ /* 0x000fe400078e00ff */
[----:B0-----:R-:W-:Y:S01]  /*1670*/  @!P0 IMAD.WIDE.U32 R16, R7, 0x4, R16 ;  /* 0x0000000407108825 */ /* 0x001fe200078e0010 */
[----:B------:R-:W-:Y:S02]  /*1680*/  ISETP.GE.AND P5, PT, R27, R5, PT ;  /* 0x000000051b00720c */ /* 0x000fe40003fa6270 */
[----:B------:R-:W0:Y:S01]  /*1690*/  @!P4 LDC.64 R12, c[0x0][0x230] ;  /* 0x00008c00ff0ccb82 */ /* 0x000e220000000a00 */
[----:B-1----:R-:W-:-:S04]  /*16a0*/  @!P0 IMAD.WIDE.U32 R22, R7, 0x4, R22 ;  /* 0x0000000407168825 */ /* 0x002fc800078e0016 */
[----:B------:R-:W-:Y:S01]  /*16b0*/  IMAD.MOV.U32 R7, RZ, RZ, RZ ;  /* 0x000000ffff077224 */ /* 0x000fe200078e00ff */
[----:B------:R-:W5:Y:S05]  /*16c0*/  @!P0 LDG.E R8, desc[UR4][R22.64] ;  /* 0x0000000416088981 */ /* 0x000f6a000c1e1900 */
[----:B------:R-:W-:Y:S01]  /*16d0*/  @!P5 IMAD.IADD R11, R4, 0x1, R27 ;  /* 0x00000001040bd824 */ /* 0x000fe200078e021b */
[----:B------:R-:W1:Y:S01]  /*16e0*/  @!P5 LDC.64 R2, c[0x0][0x230] ;  /* 0x00008c00ff02db82 */ /* 0x000e620000000a00 */
[----:B------:R-:W-:Y:S01]  /*16f0*/  @!P5 VIADD R27, R27, 0x80 ;  /* 0x000000801b1bd836 */ /* 0x000fe20000000000 */
[----:B------:R3:W5:Y:S04]  /*1700*/  @!P0 LDG.E R7, desc[UR4][R16.64] ;  /* 0x0000000410078981 */ /* 0x000768000c1e1900 */
        /* <DEDUP_REMOVED lines=13> */
[----:B------:R1:W5:Y:S03]  /*17e0*/  @!P5 LDG.E R20, desc[UR4][R2.64] ;  /* 0x000000040214d981 */ /* 0x000366000c1e1900 */
[----:B0-----:R-:W-:Y:S01]  /*17f0*/  @!P4 IMAD.WIDE.U32 R12, R10, 0x4, R12 ;  /* 0x000000040a0cc825 */ /* 0x001fe200078e000c */
[----:B------:R0:W5:Y:S03]  /*1800*/  @!P4 LDG.E R9, desc[UR4][R14.64] ;  /* 0x000000040e09c981 */ /* 0x000166000c1e1900 */
[----:B----4-:R-:W-:Y:S01]  /*1810*/  @!P5 IMAD.WIDE.U32 R24, R11, 0x4, R24 ;  /* 0x000000040b18d825 */ /* 0x010fe200078e0018 */
[----:B------:R-:W-:Y:S01]  /*1820*/  CS2R R10, SRZ ;  /* 0x00000000000a7805 */ /* 0x000fe2000001ff00 */
[----:B------:R-:W2:Y:S02]  /*1830*/  @!P2 LDC.64 R22, c[0x0][0x230] ;  /* 0x00008c00ff16ab82 */ /* 0x000ea40000000a00 */
[----:B-1----:R-:W-:-:S02]  /*1840*/  @!P2 IMAD.IADD R3, R4, 0x1, R27 ;  /* 0x000000010403a824 */ /* 0x002fc400078e021b */
[----:B------:R-:W-:Y:S01]  /*1850*/  @!P2 VIADD R27, R27, 0x80 ;  /* 0x000000801b1ba836 */ /* 0x000fe20000000000 */
[----:B------:R1:W5:Y:S03]  /*1860*/  @!P4 LDG.E R10, desc[UR4][R12.64] ;  /* 0x000000040c0ac981 */ /* 0x000366000c1e1900 */
[----:B0-----:R-:W0:Y:S01]  /*1870*/  @!P1 LDC.64 R14, c[0x0][0x230] ;  /* 0x00008c00ff0e9b82 */ /* 0x001e220000000a00 */
[----:B------:R-:W-:Y:S01]  /*1880*/  ISETP.GE.AND P4, PT, R27, R5, PT ;  /* 0x000000051b00720c */ /* 0x000fe20003f86270 */
[C---:B------:R-:W-:Y:S01]  /*1890*/  @!P3 IMAD.WIDE.U32 R28, R21.reuse, 0x4, R28 ;  /* 0x00000004151cb825 */ /* 0x040fe200078e001c */
[----:B------:R4:W5:Y:S05]  /*18a0*/  @!P5 LDG.E R11, desc[UR4][R24.64] ;  /* 0x00000004180bd981 */ /* 0x00096a000c1e1900 */
[----:B-1----:R-:W1:Y:S01]  /*18b0*/  @!P2 LDC.64 R12, c[0x0][0x228] ;  /* 0x00008a00ff0cab82 */ /* 0x002e620000000a00 */
[----:B------:R-:W-:-:S04]  /*18c0*/  @!P3 IMAD.WIDE.U32 R18, R21, 0x4, R18 ;  /* 0x000000041512b825 */ /* 0x000fc800078e0012 */
[----:B------:R-:W-:Y:S01]  /*18d0*/  IMAD.MOV.U32 R21, RZ, RZ, RZ ;  /* 0x000000ffff157224 */ /* 0x000fe200078e00ff */
[----:B----4-:R-:W-:-:S05]  /*18e0*/  CS2R R24, SRZ ;  /* 0x0000000000187805 */ /* 0x010fca000001ff00 */
[----:B------:R4:W5:Y:S04]  /*18f0*/  @!P3 LDG.E R21, desc[UR4][R28.64] ;  /* 0x000000041c15b981 */ /* 0x000968000c1e1900 */
[----:B------:R3:W5:Y:S01]  /*1900*/  @!P3 LDG.E R24, desc[UR4][R18.64] ;  /* 0x000000041218b981 */ /* 0x000762000c1e1900 */
[----:B----4-:R-:W-:Y:S02]  /*1910*/  @!P4 IMAD.IADD R29, R4, 0x1, R27 ;  /* 0x00000001041dc824 */ /* 0x010fe400078e021b */
[----:B------:R-:W-:Y:S02]  /*1920*/  @!P4 VIADD R27, R27, 0x80 ;  /* 0x000000801b1bc836 */ /* 0x000fe40000000000 */
[----:B-1----:R-:W-:Y:S01]  /*1930*/  @!P2 IMAD.WIDE.U32 R12, R3, 0x4, R12 ;  /* 0x00000004030ca825 */ /* 0x002fe200078e000c */
[----:B---3--:R-:W1:Y:S02]  /*1940*/  @!P4 LDC.64 R18, c[0x0][0x228] ;  /* 0x00008a00ff12cb82 */ /* 0x008e640000000a00 */
[----:B------:R-:W-:Y:S01]  /*1950*/  ISETP.GE.AND P3, PT, R27, R5, PT ;  /* 0x000000051b00720c */ /* 0x000fe20003f66270 */
[----:B--2---:R-:W-:Y:S01]  /*1960*/  @!P2 IMAD.WIDE.U32 R22, R3, 0x4, R22 ;  /* 0x000000040316a825 */ /* 0x004fe200078e0016 */
[----:B------:R-:W-:-:S03]  /*1970*/  CS2R R2, SRZ ;  /* 0x0000000000027805 */ /* 0x000fc6000001ff00 */
[----:B------:R-:W-:-:S03]  /*1980*/  @!P1 IMAD.WIDE.U32 R16, R0, 0x4, R16 ;  /* 0x0000000400109825 */ /* 0x000fc600078e0010 */
[----:B------:R2:W5:Y:S01]  /*1990*/  @!P2 LDG.E R3, desc[UR4][R12.64] ;  /* 0x000000040c03a981 */ /* 0x000562000c1e1900 */
[----:B0-----:R-:W-:-:S03]  /*19a0*/  @!P1 IMAD.WIDE.U32 R14, R0, 0x4, R14 ;  /* 0x00000004000e9825 */ /* 0x001fc600078e000e */
[----:B------:R0:W5:Y:S01]  /*19b0*/  @!P1 LDG.E R25, desc[UR4][R16.64] ;  /* 0x0000000410199981 */ /* 0x000162000c1e1900 */
[----:B------:R-:W-:Y:S02]  /*19c0*/  IMAD.MOV.U32 R0, RZ, RZ, RZ ;  /* 0x000000ffff007224 */ /* 0x000fe400078e00ff */
[----:B------:R-:W-:Y:S01]  /*19d0*/  @!P3 IMAD.IADD R27, R4, 0x1, R27 ;  /* 0x00000001041bb824 */ /* 0x000fe200078e021b */
[----:B------:R-:W5:Y:S01]  /*19e0*/  @!P2 LDG.E R2, desc[UR4][R22.64] ;  /* 0x000000041602a981 */ /* 0x000f62000c1e1900 */
[----:B--2---:R-:W2:Y:S03]  /*19f0*/  @!P3 LDC.64 R12, c[0x0][0x228] ;  /* 0x00008a00ff0cbb82 */ /* 0x004ea60000000a00 */
[----:B------:R3:W5:Y:S05]  /*1a00*/  @!P1 LDG.E R0, desc[UR4][R14.64] ;  /* 0x000000040e009981 */ /* 0x00076a000c1e1900 */
[----:B0-----:R-:W0:Y:S08]  /*1a10*/  @!P4 LDC.64 R16, c[0x0][0x230] ;  /* 0x00008c00ff10cb82 */ /* 0x001e300000000a00 */
[----:B---3--:R-:W3:Y:S01]  /*1a20*/  @!P3 LDC.64 R14, c[0x0][0x230] ;  /* 0x00008c00ff0ebb82 */ /* 0x008ee20000000a00 */
[----:B-1----:R-:W-:-:S04]  /*1a30*/  @!P4 IMAD.WIDE.U32 R18, R29, 0x4, R18 ;  /* 0x000000041d12c825 */ /* 0x002fc800078e0012 */
[----:B------:R-:W-:Y:S02]  /*1a40*/  IMAD.MOV.U32 R26, RZ, RZ, RZ ;  /* 0x000000ffff1a7224 */ /* 0x000fe400078e00ff */
[----:B------:R-:W-:-:S04]  /*1a50*/  IMAD.MOV.U32 R22, RZ, RZ, RZ ;  /* 0x000000ffff167224 */ /* 0x000fc800078e00ff */
[----:B------:R1:W5:Y:S01]  /*1a60*/  @!P4 LDG.E R26, desc[UR4][R18.64] ;  /* 0x00000004121ac981 */ /* 0x000362000c1e1900 */
[----:B0-----:R-:W-:-:S04]  /*1a70*/  @!P4 IMAD.WIDE.U32 R16, R29, 0x4, R16 ;  /* 0x000000041d10c825 */ /* 0x001fc800078e0010 */
[C---:B--2---:R-:W-:Y:S01]  /*1a80*/  @!P3 IMAD.WIDE.U32 R28, R27.reuse, 0x4, R12 ;  /* 0x000000041b1cb825 */ /* 0x044fe200078e000c */
[----:B------:R-:W-:Y:S01]  /*1a90*/  CS2R R12, SRZ ;  /* 0x00000000000c7805 */ /* 0x000fe2000001ff00 */
[----:B------:R1:W5:Y:S02]  /*1aa0*/  @!P4 LDG.E R22, desc[UR4][R16.64] ;  /* 0x000000041016c981 */ /* 0x000364000c1e1900 */
[----:B---3--:R-:W-:-:S03]  /*1ab0*/  @!P3 IMAD.WIDE.U32 R14, R27, 0x4, R14 ;  /* 0x000000041b0eb825 */ /* 0x008fc600078e000e */
[----:B------:R1:W5:Y:S04]  /*1ac0*/  @!P3 LDG.E R13, desc[UR4][R28.64] ;  /* 0x000000041c0db981 */ /* 0x000368000c1e1900 */
[----:B------:R1:W5:Y:S01]  /*1ad0*/  @!P3 LDG.E R12, desc[UR4][R14.64] ;  /* 0x000000040e0cb981 */ /* 0x000362000c1e1900 */
[----:B------:R-:W-:Y:S04]  /*1ae0*/  BSSY B0, `(.L_x_65596) ;  /* 0x0000026000007945 */ /* 0x000fe80003800000 */
        /* <DEDUP_REMOVED lines=15> */
[----:B------:R-:W-:-:S07]  /*1be0*/  SHF.R.S32.HI R8, RZ, 0x1, R8 ;  /* 0x00000001ff087819 */ /* 0x000fce0000011408 */
.L_x_65601:
        /* <DEDUP_REMOVED lines=10> */
.L_x_65600:
[----:B------:R-:W-:Y:S05]  /*1c90*/  BSYNC B1 ;  /* 0x0000000000017941 */ /* 0x000fea0003800000 */
.L_x_65599:
[----:B------:R-:W-:Y:S05]  /*1ca0*/  BRA `(.L_x_65597) ;  /* 0x0000000000247947 */ /* 0x000fea0003800000 */
.L_x_65598:
        /* <DEDUP_REMOVED lines=9> */
.L_x_65597:
[----:B------:R-:W-:Y:S05]  /*1d40*/  BSYNC B0 ;  /* 0x0000000000007941 */ /* 0x000fea0003800000 */
.L_x_65596:
[----:B-----5:R-:W-:Y:S01]  /*1d50*/  VIADD R8, R6, 0x80 ;  /* 0x0000008006087836 */ /* 0x020fe20000000000 */
[----:B------:R-:W-:Y:S04]  /*1d60*/  BSSY B0, `(.L_x_65602) ;  /* 0x0000027000007945 */ /* 0x000fe80003800000 */
[----:B------:R-:W-:-:S13]  /*1d70*/  ISETP.GE.AND P1, PT, R8, R5, PT ;  /* 0x000000050800720c */ /* 0x000fda0003f26270 */
[----:B------:R-:W-:Y:S05]  /*1d80*/  @P1 BRA `(.L_x_65603) ;  /* 0x0000000000901947 */ /* 0x000fea0003800000 */
[----:B------:R-:W-:-:S13]  /*1d90*/  ISETP.GE.AND P1, PT, R10, RZ, PT ;  /* 0x000000ff0a00720c */ /* 0x000fda0003f26270 */
[----:B------:R-:W-:Y:S05]  /*1da0*/  @!P1 BRA `(.L_x_65604) ;  /* 0x0000000000649947 */ /* 0x000fea0003800000 */
[----:B------:R-:W-:Y:S01]  /*1db0*/  ISETP.NE.AND P1, PT, R10, RZ, PT ;  /* 0x000000ff0a00720c */ /* 0x000fe20003f25270 */
[----:B------:R-:W-:Y:S01]  /*1dc0*/  BSSY B1, `(.L_x_65605) ;  /* 0x0000016000017945 */ /* 0x000fe20003800000 */
[----:B------:R-:W-:-:S11]  /*1dd0*/  IMAD.MOV.U32 R7, RZ, RZ, 0x1 ;  /* 0x00000001ff077424 */ /* 0x000fd600078e00ff */
[----:B------:R-:W-:Y:S05]  /*1de0*/  @!P1 BRA `(.L_x_65606) ;  /* 0x00000000004c9947 */ /* 0x000fea0003800000 */
[C---:B-1----:R-:W-:Y:S01]  /*1df0*/  VIADD R15, R10.reuse, 0x1 ;  /* 0x000000010a0f7836 */ /* 0x042fe20000000000 */
        /* <DEDUP_REMOVED lines=8> */
.L_x_65607:
        /* <DEDUP_REMOVED lines=10> */
.L_x_65606:
[----:B------:R-:W-:Y:S05]  /*1f20*/  BSYNC B1 ;  /* 0x0000000000017941 */ /* 0x000fea0003800000 */
.L_x_65605:
[----:B------:R-:W-:Y:S05]  /*1f30*/  BRA `(.L_x_65603) ;  /* 0x0000000000247947 */ /* 0x000fea0003800000 */
.L_x_65604:
        /* <DEDUP_REMOVED lines=9> */
.L_x_65603:
[----:B------:R-:W-:Y:S05]  /*1fd0*/  BSYNC B0 ;  /* 0x0000000000007941 */ /* 0x000fea0003800000 */
.L_x_65602:
        /* <DEDUP_REMOVED lines=19> */
[----:B-1----:R-:W-:-:S07]  /*2110*/  IMAD.MOV.U32 R15, RZ, RZ, R10 ;  /* 0x000000ffff0f7224 */ /* 0x002fce00078e000a */
.L_x_65613:
        /* <DEDUP_REMOVED lines=10> */
.L_x_65612:
[----:B------:R-:W-:Y:S05]  /*21c0*/  BSYNC B1 ;  /* 0x0000000000017941 */ /* 0x000fea0003800000 */
.L_x_65611:
[----:B------:R-:W-:Y:S05]  /*21d0*/  BRA `(.L_x_65609) ;  /* 0x0000000000247947 */ /* 0x000fea0003800000 */
.L_x_65610:
        /* <DEDUP_REMOVED lines=9> */
.L_x_65609:
[----:B------:R-:W-:Y:S05]  /*2270*/  BSYNC B0 ;  /* 0x0000000000007941 */ /* 0x000fea0003800000 */
.L_x_65608:
        /* <DEDUP_REMOVED lines=18> */
[----:B-1----:R-:W-:Y:S01]  /*23a0*/  SHF.R.S32.HI R15, RZ, 0x1, R24 ;  /* 0x00000001ff0f7819 */ /* 0x002fe20000011418 */
[----:B------:R-:W-:-:S07]  /*23b0*/  IMAD.MOV.U32 R16, RZ, RZ, R11 ;  /* 0x000000ffff107224 */ /* 0x000fce00078e000b */
.L_x_65619:
        /* <DEDUP_REMOVED lines=10> */
.L_x_65618:
[----:B------:R-:W-:Y:S05]  /*2460*/  BSYNC B1 ;  /* 0x0000000000017941 */ /* 0x000fea0003800000 */
.L_x_65617:
[----:B------:R-:W-:Y:S05]  /*2470*/  BRA `(.L_x_65615) ;  /* 0x0000000000247947 */ /* 0x000fea0003800000 */
.L_x_65616:
        /* <DEDUP_REMOVED lines=9> */
.L_x_65615:
[----:B------:R-:W-:Y:S05]  /*2510*/  BSYNC B0 ;  /* 0x0000000000007941 */ /* 0x000fea0003800000 */
.L_x_65614:
[----:B-1----:R-:W-:Y:S01]  /*2520*/  VIADD R16, R6, 0x200 ;  /* 0x0000020006107836 */ /* 0x002fe20000000000 */
        /* <DEDUP_REMOVED lines=19> */
.L_x_65625:
        /* <DEDUP_REMOVED lines=11> */
.L_x_65624:
[----:B------:R-:W-:Y:S05]  /*2710*/  BSYNC B1 ;  /* 0x0000000000017941 */ /* 0x000fea0003800000 */
.L_x_65623:
[----:B------:R-:W-:Y:S05]  /*2720*/  BRA `(.L_x_65621) ;  /* 0x0000000000247947 */ /* 0x000fea0003800000 */
.L_x_65622:
        /* <DEDUP_REMOVED lines=9> */
.L_x_65621:
[----:B------:R-:W-:Y:S05]  /*27c0*/  BSYNC B0 ;  /* 0x0000000000007941 */ /* 0x000fea0003800000 */
.L_x_65620:
        /* <DEDUP_REMOVED lines=19> */
.L_x_65631:
        /* <DEDUP_REMOVED lines=10> */
.L_x_65630:
[----:B------:R-:W-:Y:S05]  /*29a0*/  BSYNC B1 ;  /* 0x0000000000017941 */ /* 0x000fea0003800000 */
.L_x_65629:
[----:B------:R-:W-:Y:S05]  /*29b0*/  BRA `(.L_x_65627) ;  /* 0x0000000000247947 */ /* 0x000fea0003800000 */
.L_x_65628:
        /* <DEDUP_REMOVED lines=9> */
.L_x_65627:
[----:B------:R-:W-:Y:S05]  /*2a50*/  BSYNC B0 ;  /* 0x0000000000007941 */ /* 0x000fea0003800000 */
.L_x_65626:
        /* <DEDUP_REMOVED lines=20> */
.L_x_65637:
        /* <DEDUP_REMOVED lines=10> */
.L_x_65636:
[----:B------:R-:W-:Y:S05]  /*2c40*/  BSYNC B1 ;  /* 0x0000000000017941 */ /* 0x000fea0003800000 */
.L_x_65635:
[----:B------:R-:W-:Y:S05]  /*2c50*/  BRA `(.L_x_65633) ;  /* 0x0000000000247947 */ /* 0x000fea0003800000 */
.L_x_65634:
        /* <DEDUP_REMOVED lines=9> */
.L_x_65633:
[----:B------:R-:W-:Y:S05]  /*2cf0*/  BSYNC B0 ;  /* 0x0000000000007941 */ /* 0x000fea0003800000 */
.L_x_65632:
        /* <DEDUP_REMOVED lines=19> */
.L_x_65643:
        /* <DEDUP_REMOVED lines=10> */
.L_x_65642:
[----:B------:R-:W-:Y:S05]  /*2ed0*/  BSYNC B1 ;  /* 0x0000000000017941 */ /* 0x000fea0003800000 */
.L_x_65641:
[----:B------:R-:W-:Y:S05]  /*2ee0*/  BRA `(.L_x_65639) ;  /* 0x0000000000247947 */ /* 0x000fea0003800000 */
.L_x_65640:
        /* <DEDUP_REMOVED lines=9> */
.L_x_65639:
[----:B------:R-:W-:Y:S05]  /*2f80*/  BSYNC B0 ;  /* 0x0000000000007941 */ /* 0x000fea0003800000 */
.L_x_65638:
[----:B------:R-:W0:Y:S01]  /*2f90*/  @!P0 LDC.64 R12, c[0x0][0x220] ;  /* 0x00008800ff0c8b82 */ /* 0x000e220000000a00 */
[----:B------:R-:W-:Y:S01]  /*2fa0*/  @!P0 IMAD.IADD R15, R4, 0x1, R6 ;  /* 0x00000001040f8824 */ /* 0x000fe200078e0206 */
[----:B------:R-:W-:Y:S01]  /*2fb0*/  BSSY B0, `(.L_x_65644) ;  /* 0x0000030000007945 */ /* 0x000fe20003800000 */
[----:B------:R-:W-:-:S03]  /*2fc0*/  @!P0 IMAD.MOV.U32 R6, RZ, RZ, R8 ;  /* 0x000000ffff068224 */ /* 0x000fc600078e0008 */
        /* <DEDUP_REMOVED lines=17> */
.L_x_65646:
[----:B------:R-:W-:-:S13]  /*30e0*/  ISETP.GE.AND P0, PT, R6, R5, PT ;  /* 0x000000050600720c */ /* 0x000fda0003f06270 */
[----:B------:R-:W-:Y:S05]  /*30f0*/  @P0 BRA `(.L_x_65648) ;  /* 0x0000000000300947 */ /* 0x000fea0003800000 */
[----:B0-----:R-:W0:Y:S01]  /*3100*/  LDC.64 R8, c[0x0][0x220] ;  /* 0x00008800ff087b82 */ /* 0x001e220000000a00 */
[----:B------:R-:W-:Y:S02]  /*3110*/  IMAD.IADD R7, R4, 0x1, R6 ;  /* 0x0000000104077824 */ /* 0x000fe400078e0206 */
[----:B------:R-:W-:Y:S02]  /*3120*/  VIADD R6, R6, 0x80 ;  /* 0x0000008006067836 */ /* 0x000fe40000000000 */
[----:B0-----:R-:W-:-:S05]  /*3130*/  IMAD.WIDE.U32 R8, R7, 0x4, R8 ;  /* 0x0000000407087825 */ /* 0x001fca00078e0008 */
[----:B------:R1:W-:Y:S02]  /*3140*/  STG.E desc[UR4][R8.64], R10 ;  /* 0x0000000a08007986 */ /* 0x0003e4000c101904 */
.L_x_65647:
[----:B------:R-:W-:-:S13]  /*3150*/  ISETP.GE.AND P0, PT, R6, R5, PT ;  /* 0x000000050600720c */ /* 0x000fda0003f06270 */
[----:B------:R-:W-:Y:S05]  /*3160*/  @P0 BRA `(.L_x_65649) ;  /* 0x0000000000340947 */ /* 0x000fea0003800000 */
[----:B-1----:R-:W1:Y:S01]  /*3170*/  LDC.64 R8, c[0x0][0x220] ;  /* 0x00008800ff087b82 */ /* 0x002e620000000a00 */
[----:B0-----:R-:W-:Y:S02]  /*3180*/  IMAD.IADD R7, R4, 0x1, R6 ;  /* 0x0000000104077824 */ /* 0x001fe400078e0206 */
[----:B------:R-:W-:Y:S02]  /*3190*/  VIADD R6, R6, 0x80 ;  /* 0x0000008006067836 */ /* 0x000fe40000000000 */
[----:B-1----:R-:W-:-:S05]  /*31a0*/  IMAD.WIDE.U32 R8, R7, 0x4, R8 ;  /* 0x0000000407087825 */ /* 0x002fca00078e0008 */
[----:B------:R1:W-:Y:S02]  /*31b0*/  STG.E desc[UR4][R8.64], R11 ;  /* 0x0000000b08007986 */ /* 0x0003e4000c101904 */
.L_x_65648:
        /* <DEDUP_REMOVED lines=8> */
.L_x_65649:
[----:B------:R-:W-:Y:S05]  /*3240*/  BSYNC B1 ;  /* 0x0000000000017941 */ /* 0x000fea0003800000 */
.L_x_65645:
[----:B------:R-:W-:-:S13]  /*3250*/  ISETP.GE.AND P0, PT, R6, R5, PT ;  /* 0x000000050600720c */ /* 0x000fda0003f06270 */
[----:B-12---:R-:W1:Y:S01]  /*3260*/  @!P0 LDC.64 R8, c[0x0][0x220] ;  /* 0x00008800ff088b82 */ /* 0x006e620000000a00 */
[----:B0-----:R-:W-:Y:S02]  /*3270*/  @!P0 IMAD.IADD R7, R4, 0x1, R6 ;  /* 0x0000000104078824 */ /* 0x001fe400078e0206 */
[----:B------:R-:W-:Y:S02]  /*3280*/  @!P0 VIADD R6, R6, 0x80 ;  /* 0x0000008006068836 */ /* 0x000fe40000000000 */
[----:B-1----:R-:W-:-:S05]  /*3290*/  @!P0 IMAD.WIDE.U32 R8, R7, 0x4, R8 ;  /* 0x0000000407088825 */ /* 0x002fca00078e0008 */
[----:B------:R2:W-:Y:S02]  /*32a0*/  @!P0 STG.E desc[UR4][R8.64], R3 ;  /* 0x0000000308008986 */ /* 0x0005e4000c101904 */
.L_x_65650:
[----:B------:R-:W-:Y:S05]  /*32b0*/  BSYNC B0 ;  /* 0x0000000000007941 */ /* 0x000fea0003800000 */
.L_x_65644:
[----:B------:R-:W-:Y:S05]  /*32c0*/  WARPSYNC.ALL ;  /* 0x0000000000007948 */ /* 0x000fea0003800000 */
[----:B------:R-:W-:-:S13]  /*32d0*/  ISETP.GE.AND P0, PT, R6, R5, PT ;  /* 0x000000050600720c */ /* 0x000fda0003f06270 */
[----:B------:R-:W-:Y:S05]  /*32e0*/  @P0 EXIT ;  /* 0x000000000000094d */ /* 0x000fea0003800000 */
[----:B012---:R-:W0:Y:S01]  /*32f0*/  LDC.64 R8, c[0x0][0x220] ;  /* 0x00008800ff087b82 */ /* 0x007e220000000a00 */
[----:B------:R-:W-:-:S04]  /*3300*/  IMAD.IADD R5, R4, 0x1, R6 ;  /* 0x0000000104057824 */ /* 0x000fc800078e0206 */
[----:B0-----:R-:W-:-:S05]  /*3310*/  IMAD.WIDE.U32 R4, R5, 0x4, R8 ;  /* 0x0000000405047825 */ /* 0x001fca00078e0008 */
[----:B------:R-:W-:Y:S01]  /*3320*/  STG.E desc[UR4][R4.64], R2 ;  /* 0x0000000204007986 */ /* 0x000fe2000c101904 */
[----:B------:R-:W-:Y:S05]  /*3330*/  EXIT ;  /* 0x000000000000794d */ /* 0x000fea0003800000 */
.L_x_65651:
        /* <DEDUP_REMOVED lines=12> */
.L_x_71964:


//--------------------- .text._ZN2at6native29vectorized_elementwise_kernelILi4EZZZNS0_50_GLOBAL__N__2680c7bb_12_PowKernel_cu_7dd49032_316824pow_tensor_tensor_kernelERNS_18TensorIteratorBaseEENKUlvE_clEvENKUlvE1_clEvEUliiE_St5arrayIPcLm3EEEEviT0_T1_ --------------------------
	.section	.text._ZN2at6native29vectorized_elementwise_kernelILi4EZZZNS0_50_GLOBAL__N__2680c7bb_12_PowKernel_cu_7dd49032_316824pow_tensor_tensor_kernelERNS_18TensorIteratorBaseEENKUlvE_clEvENKUlvE1_clEvEUliiE_St5arrayIPcLm3EEEEviT0_T1_,"ax",@progbits
	.align	128
        .global         _ZN2at6native29vectorized_elementwise_kernelILi4EZZZNS0_50_GLOBAL__N__2680c7bb_12_PowKernel_cu_7dd49032_316824pow_tensor_tensor_kernelERNS_18TensorIteratorBaseEENKUlvE_clEvENKUlvE1_clEvEUliiE_St5arrayIPcLm3EEEEviT0_T1_
        .type           _ZN2at6native29vectorized_elementwise_kernelILi4EZZZNS0_50_GLOBAL__N__2680c7bb_12_PowKernel_cu_7dd49032_316824pow_tensor_tensor_kernelERNS_18TensorIteratorBaseEENKUlvE_clEvENKUlvE1_clEvEUliiE_St5arrayIPcLm3EEEEviT0_T1_,@function
        .size           _ZN2at6native29vectorized_elementwise_kernelILi4EZZZNS0_50_GLOBAL__N__2680c7bb_12_PowKernel_cu_7dd49032_316824pow_tensor_tensor_kernelERNS_18TensorIteratorBaseEENKUlvE_clEvENKUlvE1_clEvEUliiE_St5arrayIPcLm3EEEEviT0_T1_,(.L_x_71965 - _ZN2at6native29vectorized_elementwise_kernelILi4EZZZNS0_50_GLOBAL__N__2680c7bb_12_PowKernel_cu_7dd49032_316824pow_tensor_tensor_kernelERNS_18TensorIteratorBaseEENKUlvE_clEvENKUlvE1_clEvEUliiE_St5arrayIPcLm3EEEEviT0_T1_)
        .other          _ZN2at6native29vectorized_elementwise_kernelILi4EZZZNS0_50_GLOBAL__N__2680c7bb_12_PowKernel_cu_7dd49032_316824pow_tensor_tensor_kernelERNS_18TensorIteratorBaseEENKUlvE_clEvENKUlvE1_clEvEUliiE_St5arrayIPcLm3EEEEviT0_T1_,@"STO_CUDA_ENTRY STV_DEFAULT"
_ZN2at6native29vectorized_elementwise_kernelILi4EZZZNS0_50_GLOBAL__N__2680c7bb_12_PowKernel_cu_7dd49032_316824pow_tensor_tensor_kernelERNS_18TensorIteratorBaseEENKUlvE_clEvENKUlvE1_clEvEUliiE_St5arrayIPcLm3EEEEviT0_T1_:
.text._ZN2at6native29vectorized_elementwise_kernelILi4EZZZNS0_50_GLOBAL__N__2680c7bb_12_PowKernel_cu_7dd49032_316824pow_tensor_tensor_kernelERNS_18TensorIteratorBaseEENKUlvE_clEvENKUlvE1_clEvEUliiE_St5arrayIPcLm3EEEEviT0_T1_:
        /* <DEDUP_REMOVED lines=14> */
[----:B------:R0:W5:Y:S04]  /*00e0*/  LDG.E.128 R20, desc[UR4][R6.64+0x800] ;  /* 0x0008000406147981 */ /* 0x000168000c1e1d00 */
[----:B------:R-:W2:Y:S01]  /*00f0*/  LDG.E.128 R8, desc[UR4][R6.64] ;  /* 0x0000000406087981 */ /* 0x000ea2000c1e1d00 */
[----:B------:R-:W-:-:S05]  /*0100*/  IMAD.WIDE.U32 R2, R0, 0x10, R2 ;  /* 0x0000001000027825 */ /* 0x000fca00078e0002 */
[----:B------:R0:W5:Y:S04]  /*0110*/  LDG.E.128 R12, desc[UR4][R2.64] ;  /* 0x00000004020c7981 */ /* 0x000168000c1e1d00 */
[----:B------:R0:W5:Y:S01]  /*0120*/  LDG.E.128 R16, desc[UR4][R2.64+0x800] ;  /* 0x0008000402107981 */ /* 0x000162000c1e1d00 */
        /* <DEDUP_REMOVED lines=17> */
.L_x_65657:
        /* <DEDUP_REMOVED lines=11> */
.L_x_65656:
[----:B------:R-:W-:Y:S05]  /*02f0*/  BSYNC B1 ;  /* 0x0000000000017941 */ /* 0x000fea0003800000 */
.L_x_65655:
[----:B------:R-:W-:Y:S05]  /*0300*/  BRA `(.L_x_65658) ;  /* 0x0000000000247947 */ /* 0x000fea0003800000 */
.L_x_65654:
        /* <DEDUP_REMOVED lines=9> */
.L_x_65658:
[----:B------:R-:W-:Y:S05]  /*03a0*/  BSYNC B0 ;  /* 0x0000000000007941 */ /* 0x000fea0003800000 */
.L_x_65653:
        /* <DEDUP_REMOVED lines=17> */
.L_x_65663:
        /* <DEDUP_REMOVED lines=10> */
.L_x_65662:
[----:B------:R-:W-:Y:S05]  /*0560*/  BSYNC B1 ;  /* 0x0000000000017941 */ /* 0x000fea0003800000 */
.L_x_65661:
[----:B------:R-:W-:Y:S05]  /*0570*/  BRA `(.L_x_65664) ;  /* 0x0000000000247947 */ /* 0x000fea0003800000 */
.L_x_65660:
        /* <DEDUP_REMOVED lines=9> */
.L_x_65664:
[----:B------:R-:W-:Y:S05]  /*0610*/  BSYNC B0 ;  /* 0x0000000000007941 */ /* 0x000fea0003800000 */
.L_x_65659:
        /* <DEDUP_REMOVED lines=17> */
.L_x_65669:
        /* <DEDUP_REMOVED lines=11> */
.L_x_65668:
[----:B------:R-:W-:Y:S05]  /*07e0*/  BSYNC B1 ;  /* 0x0000000000017941 */ /* 0x000fea0003800000 */
.L_x_65667:
[----:B------:R-:W-:Y:S05]  /*07f0*/  BRA `(.L_x_65670) ;  /* 0x0000000000247947 */ /* 0x000fea0003800000 */
.L_x_65666:
        /* <DEDUP_REMOVED lines=9> */
.L_x_65670:
[----:B------:R-:W-:Y:S05]  /*0890*/  BSYNC B0 ;  /* 0x0000000000007941 */ /* 0x000fea0003800000 */
.L_x_65665:
        /* <DEDUP_REMOVED lines=17> */
.L_x_65675:
        /* <DEDUP_REMOVED lines=10> */
.L_x_65674:
[----:B------:R-:W-:Y:S05]  /*0a50*/  BSYNC B1 ;  /* 0x0000000000017941 */ /* 0x000fea0003800000 */
.L_x_65673:
[----:B------:R-:W-:Y:S05]  /*0a60*/  BRA `(.L_x_65676) ;  /* 0x0000000000247947 */ /* 0x000fea0003800000 */
.L_x_65672:
        /* <DEDUP_REMOVED lines=9> */
.L_x_65676:
[----:B------:R-:W-:Y:S05]  /*0b00*/  BSYNC B0 ;  /* 0x0000000000007941 */ /* 0x000fea0003800000 */
.L_x_65671:
        /* <DEDUP_REMOVED lines=17> */
.L_x_65681:
        /* <DEDUP_REMOVED lines=11> */
.L_x_65680:
[----:B------:R-:W-:Y:S05]  /*0cd0*/  BSYNC B1 ;  /* 0x0000000000017941 */ /* 0x000fea0003800000 */
.L_x_65679:
[----:B------:R-:W-:Y:S05]  /*0ce0*/  BRA `(.L_x_65682) ;  /* 0x0000000000247947 */ /* 0x000fea0003800000 */
.L_x_65678:
        /* <DEDUP_REMOVED lines=9> */
.L_x_65682:
[----:B------:R-:W-:Y:S05]  /*0d80*/  BSYNC B0 ;  /* 0x0000000000007941 */ /* 0x000fea0003800000 */
.L_x_65677:
        /* <DEDUP_REMOVED lines=17> */
.L_x_65687:
        /* <DEDUP_REMOVED lines=10> */
.L_x_65686:
[----:B------:R-:W-:Y:S05]  /*0f40*/  BSYNC B1 ;  /* 0x0000000000017941 */ /* 0x000fea0003800000 */
.L_x_65685:
[----:B------:R-:W-:Y:S05]  /*0f50*/  BRA `(.L_x_65688) ;  /* 0x0000000000247947 */ /* 0x000fea0003800000 */
.L_x_65684:
        /* <DEDUP_REMOVED lines=9> */
.L_x_65688:
[----:B------:R-:W-:Y:S05]  /*0ff0*/  BSYNC B0 ;  /* 0x0000000000007941 */ /* 0x000fea0003800000 */
.L_x_65683:
        /* <DEDUP_REMOVED lines=17> */
.L_x_65693:
        /* <DEDUP_REMOVED lines=11> */
.L_x_65692:
[----:B------:R-:W-:Y:S05]  /*11c0*/  BSYNC B1 ;  /* 0x0000000000017941 */ /* 0x000fea0003800000 */
.L_x_65691:
[----:B------:R-:W-:Y:S05]  /*11d0*/  BRA `(.L_x_65694) ;  /* 0x0000000000247947 */ /* 0x000fea0003800000 */
.L_x_65690:
        /* <DEDUP_REMOVED lines=9> */
.L_x_65694:
[----:B------:R-:W-:Y:S05]  /*1270*/  BSYNC B0 ;  /* 0x0000000000007941 */ /* 0x000fea0003800000 */
.L_x_65689:
        /* <DEDUP_REMOVED lines=17> */
.L_x_65699:
        /* <DEDUP_REMOVED lines=10> */
.L_x_65698:
[----:B------:R-:W-:Y:S05]  /*1430*/  BSYNC B1 ;  /* 0x0000000000017941 */ /* 0x000fea0003800000 */
.L_x_65697:
[----:B------:R-:W-:Y:S05]  /*1440*/  BRA `(.L_x_65700) ;  /* 0x0000000000247947 */ /* 0x000fea0003800000 */
.L_x_65696:
        /* <DEDUP_REMOVED lines=9> */
.L_x_65700:
[----:B------:R-:W-:Y:S05]  /*14e0*/  BSYNC B0 ;  /* 0x0000000000007941 */ /* 0x000fea0003800000 */
.L_x_65695:
[----:B------:R-:W0:Y:S02]  /*14f0*/  LDC.64 R2, c[0x0][0x220] ;  /* 0x00008800ff027b82 */ /* 0x000e240000000a00 */
[----:B0-----:R-:W-:-:S04]  /*1500*/  IMAD.WIDE.U32 R4, R4, 0x4, R2 ;  /* 0x0000000404047825 */ /* 0x001fc800078e0002 */
[----:B------:R-:W-:-:S05]  /*1510*/  IMAD.WIDE R4, R0, 0x10, R4 ;  /* 0x0000001000047825 */ /* 0x000fca00078e0204 */
[----:B------:R-:W-:Y:S04]  /*1520*/  STG.E.128 desc[UR4][R4.64], R24 ;  /* 0x0000001804007986 */ /* 0x000fe8000c101d04 */
[----:B------:R-:W-:Y:S01]  /*1530*/  STG.E.128 desc[UR4][R4.64+0x800], R8 ;  /* 0x0008000804007986 */ /* 0x000fe2000c101d04 */
[----:B------:R-:W-:Y:S05]  /*1540*/  EXIT ;  /* 0x000000000000794d */ /* 0x000fea0003800000 */
.L_x_65652:
        /* <DEDUP_REMOVED lines=101> */
.L_x_65706:
        /* <DEDUP_REMOVED lines=10> */
.L_x_65705:
[----:B------:R-:W-:Y:S05]  /*1c40*/  BSYNC B1 ;  /* 0x0000000000017941 */ /* 0x000fea0003800000 */
.L_x_65704:
[----:B------:R-:W-:Y:S05]  /*1c50*/  BRA `(.L_x_65702) ;  /* 0x0000000000247947 */ /* 0x000fea0003800000 */
.L_x_65703:
        /* <DEDUP_REMOVED lines=9> */
.L_x_65702:
[----:B------:R-:W-:Y:S05]  /*1cf0*/  BSYNC B0 ;  /* 0x0000000000007941 */ /* 0x000fea0003800000 */
.L_x_65701:
        /* <DEDUP_REMOVED lines=19> */
.L_x_65712:
        /* <DEDUP_REMOVED lines=10> */
.L_x_65711:
[----:B------:R-:W-:Y:S05]  /*1ed0*/  BSYNC B1 ;  /* 0x0000000000017941 */ /* 0x000fea0003800000 */
.L_x_65710:
[----:B------:R-:W-:Y:S05]  /*1ee0*/  BRA `(.L_x_65708) ;  /* 0x0000000000247947 */ /* 0x000fea0003800000 */
.L_x_65709:
        /* <DEDUP_REMOVED lines=9> */
.L_x_65708:
[----:B------:R-:W-:Y:S05]  /*1f80*/  BSYNC B0 ;  /* 0x0000000000007941 */ /* 0x000fea0003800000 */
.L_x_65707:
        /* <DEDUP_REMOVED lines=20> */
.L_x_65718:
        /* <DEDUP_REMOVED lines=10> */
.L_x_65717:
[----:B------:R-:W-:Y:S05]  /*2170*/  BSYNC B1 ;  /* 0x0000000000017941 */ /* 0x000fea0003800000 */
.L_x_65716:
[----:B------:R-:W-:Y:S05]  /*2180*/  BRA `(.L_x_65714) ;  /* 0x0000000000247947 */ /* 0x000fea0003800000 */
.L_x_65715:
        /* <DEDUP_REMOVED lines=9> */
.L_x_65714:
[----:B------:R-:W-:Y:S05]  /*2220*/  BSYNC B0 ;  /* 0x0000000000007941 */ /* 0x000fea0003800000 */
.L_x_65713:
        /* <DEDUP_REMOVED lines=20> */
.L_x_65724:
        /* <DEDUP_REMOVED lines=10> */
.L_x_65723:
[----:B------:R-:W-:Y:S05]  /*2410*/  BSYNC B1 ;  /* 0x0000000000017941 */ /* 0x000fea0003800000 */
.L_x_65722:
[----:B------:R-:W-:Y:S05]  /*2420*/  BRA `(.L_x_65720) ;  /* 0x0000000000247947 */ /* 0x000fea0003800000 */
.L_x_65721:
        /* <DEDUP_REMOVED lines=9> */
.L_x_65720:
[----:B------:R-:W-:Y:S05]  /*24c0*/  BSYNC B0 ;  /* 0x0000000000007941 */ /* 0x000fea0003800000 */
.L_x_65719:
        /* <DEDUP_REMOVED lines=20> */
.L_x_65730:
        /* <DEDUP_REMOVED lines=11> */
.L_x_65729:
[----:B------:R-:W-:Y:S05]  /*26c0*/  BSYNC B1 ;  /* 0x0000000000017941 */ /* 0x000fea0003800000 */
.L_x_65728:
[----:B------:R-:W-:Y:S05]  /*26d0*/  BRA `(.L_x_65726) ;  /* 0x0000000000247947 */ /* 0x000fea0003800000 */
.L_x_65727:
        /* <DEDUP_REMOVED lines=9> */
.L_x_65726:
[----:B------:R-:W-:Y:S05]  /*2770*/  BSYNC B0 ;  /* 0x0000000000007941 */ /* 0x000fea0003800000 */
.L_x_65725:
        /* <DEDUP_REMOVED lines=19> */
.L_x_65736:
        /* <DEDUP_REMOVED lines=10> */
.L_x_65735:
[----:B------:R-:W-:Y:S05]  /*2950*/  BSYNC B1 ;  /* 0x0000000000017941 */ /* 0x000fea0003800000 */
.L_x_65734:
[----:B------:R-:W-:Y:S05]  /*2960*/  BRA `(.L_x_65732) ;  /* 0x0000000000247947 */ /* 0x000fea0003800000 */
.L_x_65733:
        /* <DEDUP_REMOVED lines=9> */
.L_x_65732:
[----:B------:R-:W-:Y:S05]  /*2a00*/  BSYNC B0 ;  /* 0x0000000000007941 */ /* 0x000fea0003800000 */
.L_x_65731:
        /* <DEDUP_REMOVED lines=20> */
.L_x_65742:
        /* <DEDUP_REMOVED lines=10> */
.L_x_65741:
[----:B------:R-:W-:Y:S05]  /*2bf0*/  BSYNC B1 ;  /* 0x0000000000017941 */ /* 0x000fea0003800000 */
.L_x_65740:
[----:B------:R-:W-:Y:S05]  /*2c00*/  BRA `(.L_x_65738) ;  /* 0x0000000000247947 */ /* 0x000fea0003800000 */
.L_x_65739:
        /* <DEDUP_REMOVED lines=9> */
.L_x_65738:
[----:B------:R-:W-:Y:S05]  /*2ca0*/  BSYNC B0 ;  /* 0x0000000000007941 */ /* 0x000fea0003800000 */
.L_x_65737:
        /* <DEDUP_REMOVED lines=19> */
.L_x_65748:
        /* <DEDUP_REMOVED lines=10> */
.L_x_65747:
[----:B------:R-:W-:Y:S05]  /*2e80*/  BSYNC B1 ;  /* 0x0000000000017941 */ /* 0x000fea0003800000 */
.L_x_65746:
[----:B------:R-:W-:Y:S05]  /*2e90*/  BRA `(.L_x_65744) ;  /* 0x0000000000247947 */ /* 0x000fea0003800000 */
.L_x_65745:
        /* <DEDUP_REMOVED lines=9> */
.L_x_65744:
[----:B------:R-:W-:Y:S05]  /*2f30*/  BSYNC B0 ;  /* 0x0000000000007941 */ /* 0x000fea0003800000 */
.L_x_65743:
        /* <DEDUP_REMOVED lines=21> */
.L_x_65751:
[----:B------:R-:W-:-:S13]  /*3090*/  ISETP.GE.AND P0, PT, R6, R5, PT ;  /* 0x000000050600720c */ /* 0x000fda0003f06270 */
[----:B------:R-:W-:Y:S05]  /*30a0*/  @P0 BRA `(.L_x_65753) ;  /* 0x0000000000300947 */ /* 0x000fea0003800000 */
[----:B0-----:R-:W0:Y:S01]  /*30b0*/  LDC.64 R8, c[0x0][0x220] ;  /* 0x00008800ff087b82 */ /* 0x001e220000000a00 */
[----:B------:R-:W-:Y:S02]  /*30c0*/  IMAD.IADD R7, R4, 0x1, R6 ;  /* 0x0000000104077824 */ /* 0x000fe400078e0206 */
[----:B------:R-:W-:Y:S02]  /*30d0*/  VIADD R6, R6, 0x80 ;  /* 0x0000008006067836 */ /* 0x000fe40000000000 */
[----:B0-----:R-:W-:-:S05]  /*30e0*/  IMAD.WIDE.U32 R8, R7, 0x4, R8 ;  /* 0x0000000407087825 */ /* 0x001fca00078e0008 */
[----:B------:R1:W-:Y:S02]  /*30f0*/  STG.E desc[UR4][R8.64], R10 ;  /* 0x0000000a08007986 */ /* 0x0003e4000c101904 */
.L_x_65752:
[----:B------:R-:W-:-:S13]  /*3100*/  ISETP.GE.AND P0, PT, R6, R5, PT ;  /* 0x000000050600720c */ /* 0x000fda0003f06270 */
[----:B------:R-:W-:Y:S05]  /*3110*/  @P0 BRA `(.L_x_65754) ;  /* 0x0000000000340947 */ /* 0x000fea0003800000 */
[----:B-1----:R-:W1:Y:S01]  /*3120*/  LDC.64 R8, c[0x0][0x220] ;  /* 0x00008800ff087b82 */ /* 0x002e620000000a00 */
[----:B0-----:R-:W-:Y:S02]  /*3130*/  IMAD.IADD R7, R4, 0x1, R6 ;  /* 0x0000000104077824 */ /* 0x001fe400078e0206 */
[----:B------:R-:W-:Y:S02]  /*3140*/  VIADD R6, R6, 0x80 ;  /* 0x0000008006067836 */ /* 0x000fe40000000000 */
[----:B-1----:R-:W-:-:S05]  /*3150*/  IMAD.WIDE.U32 R8, R7, 0x4, R8 ;  /* 0x0000000407087825 */ /* 0x002fca00078e0008 */
[----:B------:R1:W-:Y:S02]  /*3160*/  STG.E desc[UR4][R8.64], R11 ;  /* 0x0000000b08007986 */ /* 0x0003e4000c101904 */
.L_x_65753:
        /* <DEDUP_REMOVED lines=8> */
.L_x_65754:
[----:B------:R-:W-:Y:S05]  /*31f0*/  BSYNC B1 ;  /* 0x0000000000017941 */ /* 0x000fea0003800000 */
.L_x_65750:
[----:B------:R-:W-:-:S13]  /*3200*/  ISETP.GE.AND P0, PT, R6, R5, PT ;  /* 0x000000050600720c */ /* 0x000fda0003f06270 */
[----:B-12---:R-:W1:Y:S01]  /*3210*/  @!P0 LDC.64 R8, c[0x0][0x220] ;  /* 0x00008800ff088b82 */ /* 0x006e620000000a00 */
[----:B0-----:R-:W-:Y:S02]  /*3220*/  @!P0 IMAD.IADD R7, R4, 0x1, R6 ;  /* 0x0000000104078824 */ /* 0x001fe400078e0206 */
[----:B------:R-:W-:Y:S02]  /*3230*/  @!P0 VIADD R6, R6, 0x80 ;  /* 0x0000008006068836 */ /* 0x000fe40000000000 */
[----:B-1----:R-:W-:-:S05]  /*3240*/  @!P0 IMAD.WIDE.U32 R8, R7, 0x4, R8 ;  /* 0x0000000407088825 */ /* 0x002fca00078e0008 */
[----:B------:R2:W-:Y:S02]  /*3250*/  @!P0 STG.E desc[UR4][R8.64], R3 ;  /* 0x0000000308008986 */ /* 0x0005e4000c101904 */
.L_x_65755:
[----:B------:R-:W-:Y:S05]  /*3260*/  BSYNC B0 ;  /* 0x0000000000007941 */ /* 0x000fea0003800000 */
.L_x_65749:
        /* <DEDUP_REMOVED lines=8> */
.L_x_65756:
        /* <DEDUP_REMOVED lines=9> */
.L_x_71965:


//--------------------- .text._ZN2at6native29vectorized_elementwise_kernelILi8EZZZNS0_50_GLOBAL__N__2680c7bb_12_PowKernel_cu_7dd49032_316824pow_tensor_tensor_kernelERNS_18TensorIteratorBaseEENKUlvE_clEvENKUlvE1_clEvEUliiE_St5arrayIPcLm3EEEEviT0_T1_ --------------------------
	.section	.text._ZN2at6native29vectorized_elementwise_kernelILi8EZZZNS0_50_GLOBAL__N__2680c7bb_12_PowKernel_cu_7dd49032_316824pow_tensor_tensor_kernelERNS_18TensorIteratorBaseEENKUlvE_clEvENKUlvE1_clEvEUliiE_St5arrayIPcLm3EEEEviT0_T1_,"ax",@progbits
	.align	128
        .global         _ZN2at6native29vectorized_elementwise_kernelILi8EZZZNS0_50_GLOBAL__N__2680c7bb_12_PowKernel_cu_7dd49032_316824pow_tensor_tensor_kernelERNS_18TensorIteratorBaseEENKUlvE_clEvENKUlvE1_clEvEUliiE_St5arrayIPcLm3EEEEviT0_T1_
        .type           _ZN2at6native29vectorized_elementwise_kernelILi8EZZZNS0_50_GLOBAL__N__2680c7bb_12_PowKernel_cu_7dd49032_316824pow_tensor_tensor_kernelERNS_18TensorIteratorBaseEENKUlvE_clEvENKUlvE1_clEvEUliiE_St5arrayIPcLm3EEEEviT0_T1_,@function
        .size           _ZN2at6native29vectorized_elementwise_kernelILi8EZZZNS0_50_GLOBAL__N__2680c7bb_12_PowKernel_cu_7dd49032_316824pow_tensor_tensor_kernelERNS_18TensorIteratorBaseEENKUlvE_clEvENKUlvE1_clEvEUliiE_St5arrayIPcLm3EEEEviT0_T1_,(.L_x_71966 - _ZN2at6native29vectorized_elementwise_kernelILi8EZZZNS0_50_GLOBAL__N__2680c7bb_12_PowKernel_cu_7dd49032_316824pow_tensor_tensor_kernelERNS_18TensorIteratorBaseEENKUlvE_clEvENKUlvE1_clEvEUliiE_St5arrayIPcLm3EEEEviT0_T1_)
        .other          _ZN2at6native29vectorized_elementwise_kernelILi8EZZZNS0_50_GLOBAL__N__2680c7bb_12_PowKernel_cu_7dd49032_316824pow_tensor_tensor_kernelERNS_18TensorIteratorBaseEENKUlvE_clEvENKUlvE1_clEvEUliiE_St5arrayIPcLm3EEEEviT0_T1_,@"STO_CUDA_ENTRY STV_DEFAULT"
_ZN2at6native29vectorized_elementwise_kernelILi8EZZZNS0_50_GLOBAL__N__2680c7bb_12_PowKernel_cu_7dd49032_316824pow_tensor_tensor_kernelERNS_18TensorIteratorBaseEENKUlvE_clEvENKUlvE1_clEvEUliiE_St5arrayIPcLm3EEEEviT0_T1_:
.text._ZN2at6native29vectorized_elementwise_kernelILi8EZZZNS0_50_GLOBAL__N__2680c7bb_12_PowKernel_cu_7dd49032_316824pow_tensor_tensor_kernelERNS_18TensorIteratorBaseEENKUlvE_clEvENKUlvE1_clEvEUliiE_St5arrayIPcLm3EEEEviT0_T1_:
        /* <DEDUP_REMOVED lines=36> */
.L_x_65762:
        /* <DEDUP_REMOVED lines=11> */
.L_x_65761:
[----:B------:R-:W-:Y:S05]  /*02f0*/  BSYNC B1 ;  /* 0x0000000000017941 */ /* 0x000fea0003800000 */
.L_x_65760:
[----:B------:R-:W-:Y:S05]  /*0300*/  BRA `(.L_x_65763) ;  /* 0x0000000000247947 */ /* 0x000fea0003800000 */
.L_x_65759:
        /* <DEDUP_REMOVED lines=9> */
.L_x_65763:
[----:B------:R-:W-:Y:S05]  /*03a0*/  BSYNC B0 ;  /* 0x0000000000007941 */ /* 0x000fea0003800000 */
.L_x_65758:
        /* <DEDUP_REMOVED lines=17> */
.L_x_65768:
        /* <DEDUP_REMOVED lines=10> */
.L_x_65767:
[----:B------:R-:W-:Y:S05]  /*0560*/  BSYNC B1 ;  /* 0x0000000000017941 */ /* 0x000fea0003800000 */
.L_x_65766:
[----:B------:R-:W-:Y:S05]  /*0570*/  BRA `(.L_x_65769) ;  /* 0x0000000000247947 */ /* 0x000fea0003800000 */
.L_x_65765:
        /* <DEDUP_REMOVED lines=9> */
.L_x_65769:
[----:B------:R-:W-:Y:S05]  /*0610*/  BSYNC B0 ;  /* 0x0000000000007941 */ /* 0x000fea0003800000 */
.L_x_65764:
        /* <DEDUP_REMOVED lines=17> */
.L_x_65774:
        /* <DEDUP_REMOVED lines=11> */
.L_x_65773:
[----:B------:R-:W-:Y:S05]  /*07e0*/  BSYNC B1 ;  /* 0x0000000000017941 */ /* 0x000fea0003800000 */
.L_x_65772:
[----:B------:R-:W-:Y:S05]  /*07f0*/  BRA `(.L_x_65775) ;  /* 0x0000000000247947 */ /* 0x000fea0003800000 */
.L_x_65771:
        /* <DEDUP_REMOVED lines=9> */
.L_x_65775:
[----:B------:R-:W-:Y:S05]  /*0890*/  BSYNC B0 ;  /* 0x0000000000007941 */ /* 0x000fea0003800000 */
.L_x_65770:
        /* <DEDUP_REMOVED lines=17> */
.L_x_65780:
        /* <DEDUP_REMOVED lines=10> */
.L_x_65779:
[----:B------:R-:W-:Y:S05]  /*0a50*/  BSYNC B1 ;  /* 0x0000000000017941 */ /* 0x000fea0003800000 */
.L_x_65778:
[----:B------:R-:W-:Y:S05]  /*0a60*/  BRA `(.L_x_65781) ;  /* 0x0000000000247947 */ /* 0x000fea0003800000 */
.L_x_65777:
        /* <DEDUP_REMOVED lines=9> */
.L_x_65781:
[----:B------:R-:W-:Y:S05]  /*0b00*/  BSYNC B0 ;  /* 0x0000000000007941 */ /* 0x000fea0003800000 */
.L_x_65776:
        /* <DEDUP_REMOVED lines=17> */
.L_x_65786:
        /* <DEDUP_REMOVED lines=11> */
.L_x_65785:
[----:B------:R-:W-:Y:S05]  /*0cd0*/  BSYNC B1 ;  /* 0x0000000000017941 */ /* 0x000fea0003800000 */
.L_x_65784:
[----:B------:R-:W-:Y:S05]  /*0ce0*/  BRA `(.L_x_65787) ;  /* 0x0000000000247947 */ /* 0x000fea0003800000 */
.L_x_65783:
        /* <DEDUP_REMOVED lines=9> */
.L_x_65787:
[----:B------:R-:W-:Y:S05]  /*0d80*/  BSYNC B0 ;  /* 0x0000000000007941 */ /* 0x000fea0003800000 */
.L_x_65782:
        /* <DEDUP_REMOVED lines=17> */
.L_x_65792:
        /* <DEDUP_REMOVED lines=10> */
.L_x_65791:
[----:B------:R-:W-:Y:S05]  /*0f40*/  BSYNC B1 ;  /* 0x0000000000017941 */ /* 0x000fea0003800000 */
.L_x_65790:
[----:B------:R-:W-:Y:S05]  /*0f50*/  BRA `(.L_x_65793) ;  /* 0x0000000000247947 */ /* 0x000fea0003800000 */
.L_x_65789:
        /* <DEDUP_REMOVED lines=9> */
.L_x_65793:
[----:B------:R-:W-:Y:S05]  /*0ff0*/  BSYNC B0 ;  /* 0x0000000000007941 */ /* 0x000fea0003800000 */
.L_x_65788:
        /* <DEDUP_REMOVED lines=17> */
.L_x_65798:
        /* <DEDUP_REMOVED lines=11> */
.L_x_65797:
[----:B------:R-:W-:Y:S05]  /*11c0*/  BSYNC B1 ;  /* 0x0000000000017941 */ /* 0x000fea0003800000 */
.L_x_65796:
[----:B------:R-:W-:Y:S05]  /*11d0*/  BRA `(.L_x_65799) ;  /* 0x0000000000247947 */ /* 0x000fea0003800000 */
.L_x_65795:
        /* <DEDUP_REMOVED lines=9> */
.L_x_65799:
[----:B------:R-:W-:Y:S05]  /*1270*/  BSYNC B0 ;  /* 0x0000000000007941 */ /* 0x000fea0003800000 */
.L_x_65794:
        /* <DEDUP_REMOVED lines=17> */
.L_x_65804:
        /* <DEDUP_REMOVED lines=10> */
.L_x_65803:
[----:B------:R-:W-:Y:S05]  /*1430*/  BSYNC B1 ;  /* 0x0000000000017941 */ /* 0x000fea0003800000 */
.L_x_65802:
[----:B------:R-:W-:Y:S05]  /*1440*/  BRA `(.L_x_65805) ;  /* 0x0000000000247947 */ /* 0x000fea0003800000 */
.L_x_65801:
        /* <DEDUP_REMOVED lines=9> */
.L_x_65805:
[----:B------:R-:W-:Y:S05]  /*14e0*/  BSYNC B0 ;  /* 0x0000000000007941 */ /* 0x000fea0003800000 */
.L_x_65800:
[----:B------:R-:W0:Y:S02]  /*14f0*/  LDC.64 R2, c[0x0][0x220] ;  /* 0x00008800ff027b82 */ /* 0x000e240000000a00 */
[----:B0-----:R-:W-:-:S04]  /*1500*/  IMAD.WIDE.U32 R4, R4, 0x4, R2 ;  /* 0x0000000404047825 */ /* 0x001fc800078e0002 */
[----:B------:R-:W-:-:S05]  /*1510*/  IMAD.WIDE R4, R0, 0x20, R4 ;  /* 0x0000002000047825 */ /* 0x000fca00078e0204 */
[----:B------:R-:W-:Y:S04]  /*1520*/  STG.E.128 desc[UR4][R4.64], R24 ;  /* 0x0000001804007986 */ /* 0x000fe8000c101d04 */
[----:B------:R-:W-:Y:S01]  /*1530*/  STG.E.128 desc[UR4][R4.64+0x10], R8 ;  /* 0x0000100804007986 */ /* 0x000fe2000c101d04 */
[----:B------:R-:W-:Y:S05]  /*1540*/  EXIT ;  /* 0x000000000000794d */ /* 0x000fea0003800000 */
.L_x_65757:
        /* <DEDUP_REMOVED lines=101> */
.L_x_65811:
        /* <DEDUP_REMOVED lines=10> */
.L_x_65810:
[----:B------:R-:W-:Y:S05]  /*1c40*/  BSYNC B1 ;  /* 0x0000000000017941 */ /* 0x000fea0003800000 */
.L_x_65809:
[----:B------:R-:W-:Y:S05]  /*1c50*/  BRA `(.L_x_65807) ;  /* 0x0000000000247947 */ /* 0x000fea0003800000 */
.L_x_65808:
        /* <DEDUP_REMOVED lines=9> */
.L_x_65807:
[----:B------:R-:W-:Y:S05]  /*1cf0*/  BSYNC B0 ;  /* 0x0000000000007941 */ /* 0x000fea0003800000 */
.L_x_65806:
        /* <DEDUP_REMOVED lines=19> */
.L_x_65817:
        /* <DEDUP_REMOVED lines=10> */
.L_x_65816:
[----:B------:R-:W-:Y:S05]  /*1ed0*/  BSYNC B1 ;  /* 0x0000000000017941 */ /* 0x000fea0003800000 */
.L_x_65815:
[----:B------:R-:W-:Y:S05]  /*1ee0*/  BRA `(.L_x_65813) ;  /* 0x0000000000247947 */ /* 0x000fea0003800000 */
.L_x_65814:
        /* <DEDUP_REMOVED lines=9> */
.L_x_65813:
[----:B------:R-:W-:Y:S05]  /*1f80*/  BSYNC B0 ;  /* 0x0000000000007941 */ /* 0x000fea0003800000 */
.L_x_65812:
        /* <DEDUP_REMOVED lines=20> */
.L_x_65823:
        /* <DEDUP_REMOVED lines=10> */
.L_x_65822:
[----:B------:R-:W-:Y:S05]  /*2170*/  BSYNC B1 ;  /* 0x0000000000017941 */ /* 0x000fea0003800000 */
.L_x_65821:
[----:B------:R-:W-:Y:S05]  /*2180*/  BRA `(.L_x_65819) ;  /* 0x0000000000247947 */ /* 0x000fea0003800000 */
.L_x_65820:
        /* <DEDUP_REMOVED lines=9> */
.L_x_65819:
[----:B------:R-:W-:Y:S05]  /*2220*/  BSYNC B0 ;  /* 0x0000000000007941 */ /* 0x000fea0003800000 */
.L_x_65818:
        /* <DEDUP_REMOVED lines=20> */
.L_x_65829:
        /* <DEDUP_REMOVED lines=10> */
.L_x_65828:
[----:B------:R-:W-:Y:S05]  /*2410*/  BSYNC B1 ;  /* 0x0000000000017941 */ /* 0x000fea0003800000 */
.L_x_65827:
[----:B------:R-:W-:Y:S05]  /*2420*/  BRA `(.L_x_65825) ;  /* 0x0000000000247947 */ /* 0x000fea0003800000 */
.L_x_65826:
        /* <DEDUP_REMOVED lines=9> */
.L_x_65825:
[----:B------:R-:W-:Y:S05]  /*24c0*/  BSYNC B0 ;  /* 0x0000000000007941 */ /* 0x000fea0003800000 */
.L_x_65824:
        /* <DEDUP_REMOVED lines=20> */
.L_x_65835:
        /* <DEDUP_REMOVED lines=11> */
.L_x_65834:
[----:B------:R-:W-:Y:S05]  /*26c0*/  BSYNC B1 ;  /* 0x0000000000017941 */ /* 0x000fea0003800000 */
.L_x_65833:
[----:B------:R-:W-:Y:S05]  /*26d0*/  BRA `(.L_x_65831) ;  /* 0x0000000000247947 */ /* 0x000fea0003800000 */
.L_x_65832:
        /* <DEDUP_REMOVED lines=9> */
.L_x_65831:
[----:B------:R-:W-:Y:S05]  /*2770*/  BSYNC B0 ;  /* 0x0000000000007941 */ /* 0x000fea0003800000 */
.L_x_65830:
        /* <DEDUP_REMOVED lines=19> */
.L_x_65841:
        /* <DEDUP_REMOVED lines=10> */
.L_x_65840:
[----:B------:R-:W-:Y:S05]  /*2950*/  BSYNC B1 ;  /* 0x0000000000017941 */ /* 0x000fea0003800000 */
.L_x_65839:
[----:B------:R-:W-:Y:S05]  /*2960*/  BRA `(.L_x_65837) ;  /* 0x0000000000247947 */ /* 0x000fea0003800000 */
.L_x_65838:
        /* <DEDUP_REMOVED lines=9> */
.L_x_65837:
[----:B------:R-:W-:Y:S05]  /*2a00*/  BSYNC B0 ;  /* 0x0000000000007941 */ /* 0x000fea0003800000 */
.L_x_65836:
        /* <DEDUP_REMOVED lines=20> */
.L_x_65847:
        /* <DEDUP_REMOVED lines=10> */
.L_x_65846:
[----:B------:R-:W-:Y:S05]  /*2bf0*/  BSYNC B1 ;  /* 0x0000000000017941 */ /* 0x000fea0003800000 */
.L_x_65845:
[----:B------:R-:W-:Y:S05]  /*2c00*/  BRA `(.L_x_65843) ;  /* 0x0000000000247947 */ /* 0x000fea0003800000 */
.L_x_65844:
        /* <DEDUP_REMOVED lines=9> */
.L_x_65843:
[----:B------:R-:W-:Y:S05]  /*2ca0*/  BSYNC B0 ;  /* 0x0000000000007941 */ /* 0x000fea0003800000 */
.L_x_65842:
        /* <DEDUP_REMOVED lines=19> */
.L_x_65853:
        /* <DEDUP_REMOVED lines=10> */
.L_x_65852:
[----:B------:R-:W-:Y:S05]  /*2e80*/  BSYNC B1 ;  /* 0x0000000000017941 */ /* 0x000fea0003800000 */
.L_x_65851:
[----:B------:R-:W-:Y:S05]  /*2e90*/  BRA `(.L_x_65849) ;  /* 0x0000000000247947 */ /* 0x000fea0003800000 */
.L_x_65850:
        /* <DEDUP_REMOVED lines=9> */
.L_x_65849:
[----:B------:R-:W-:Y:S05]  /*2f30*/  BSYNC B0 ;  /* 0x0000000000007941 */ /* 0x000fea0003800000 */
.L_x_65848:
        /* <DEDUP_REMOVED lines=21> */
.L_x_65856:
[----:B------:R-:W-:-:S13]  /*3090*/  ISETP.GE.AND P0, PT, R6, R5, PT ;  /* 0x000000050600720c */ /* 0x000fda0003f06270 */
[----:B------:R-:W-:Y:S05]  /*30a0*/  @P0 BRA `(.L_x_65858) ;  /* 0x0000000000300947 */ /* 0x000fea0003800000 */
[----:B0-----:R-:W0:Y:S01]  /*30b0*/  LDC.64 R8, c[0x0][0x220] ;  /* 0x00008800ff087b82 */ /* 0x001e220000000a00 */
[----:B------:R-:W-:Y:S02]  /*30c0*/  IMAD.IADD R7, R4, 0x1, R6 ;  /* 0x0000000104077824 */ /* 0x000fe400078e0206 */
[----:B------:R-:W-:Y:S02]  /*30d0*/  VIADD R6, R6, 0x80 ;  /* 0x0000008006067836 */ /* 0x000fe40000000000 */
[----:B0-----:R-:W-:-:S05]  /*30e0*/  IMAD.WIDE.U32 R8, R7, 0x4, R8 ;  /* 0x0000000407087825 */ /* 0x001fca00078e0008 */
[----:B------:R1:W-:Y:S02]  /*30f0*/  STG.E desc[UR4][R8.64], R10 ;  /* 0x0000000a08007986 */ /* 0x0003e4000c101904 */
.L_x_65857:
[----:B------:R-:W-:-:S13]  /*3100*/  ISETP.GE.AND P0, PT, R6, R5, PT ;  /* 0x000000050600720c */ /* 0x000fda0003f06270 */
[----:B------:R-:W-:Y:S05]  /*3110*/  @P0 BRA `(.L_x_65859) ;  /* 0x0000000000340947 */ /* 0x000fea0003800000 */
[----:B-1----:R-:W1:Y:S01]  /*3120*/  LDC.64 R8, c[0x0][0x220] ;  /* 0x00008800ff087b82 */ /* 0x002e620000000a00 */
[----:B0-----:R-:W-:Y:S02]  /*3130*/  IMAD.IADD R7, R4, 0x1, R6 ;  /* 0x0000000104077824 */ /* 0x001fe400078e0206 */
[----:B------:R-:W-:Y:S02]  /*3140*/  VIADD R6, R6, 0x80 ;  /* 0x0000008006067836 */ /* 0x000fe40000000000 */
[----:B-1----:R-:W-:-:S05]  /*3150*/  IMAD.WIDE.U32 R8, R7, 0x4, R8 ;  /* 0x0000000407087825 */ /* 0x002fca00078e0008 */
[----:B------:R1:W-:Y:S02]  /*3160*/  STG.E desc[UR4][R8.64], R11 ;  /* 0x0000000b08007986 */ /* 0x0003e4000c101904 */
.L_x_65858:
        /* <DEDUP_REMOVED lines=8> */
.L_x_65859:
[----:B------:R-:W-:Y:S05]  /*31f0*/  BSYNC B1 ;  /* 0x0000000000017941 */ /* 0x000fea0003800000 */
.L_x_65855:
[----:B------:R-:W-:-:S13]  /*3200*/  ISETP.GE.AND P0, PT, R6, R5, PT ;  /* 0x000000050600720c */ /* 0x000fda0003f06270 */
[----:B-12---:R-:W1:Y:S01]  /*3210*/  @!P0 LDC.64 R8, c[0x0][0x220] ;  /* 0x00008800ff088b82 */ /* 0x006e620000000a00 */
[----:B0-----:R-:W-:Y:S02]  /*3220*/  @!P0 IMAD.IADD R7, R4, 0x1, R6 ;  /* 0x0000000104078824 */ /* 0x001fe400078e0206 */
[----:B------:R-:W-:Y:S02]  /*3230*/  @!P0 VIADD R6, R6, 0x80 ;  /* 0x0000008006068836 */ /* 0x000fe40000000000 */
[----:B-1----:R-:W-:-:S05]  /*3240*/  @!P0 IMAD.WIDE.U32 R8, R7, 0x4, R8 ;  /* 0x0000000407088825 */ /* 0x002fca00078e0008 */
[----:B------:R2:W-:Y:S02]  /*3250*/  @!P0 STG.E desc[UR4][R8.64], R3 ;  /* 0x0000000308008986 */ /* 0x0005e4000c101904 */
.L_x_65860:
[----:B------:R-:W-:Y:S05]  /*3260*/  BSYNC B0 ;  /* 0x0000000000007941 */ /* 0x000fea0003800000 */
.L_x_65854:
        /* <DEDUP_REMOVED lines=8> */
.L_x_65861:
        /* <DEDUP_REMOVED lines=9> */
.L_x_71966:


//--------------------- .text._ZN2at6native18elementwise_kernelILi128ELi4EZNS0_15gpu_kernel_implIZNS0_50_GLOBAL__N__2680c7bb_12_PowKernel_cu_7dd49032_316822pow_scalar_tensor_implIiEEvRNS_18TensorIteratorBaseET_EUliE_EEvS6_RKS7_EUliE_EEviT1_ --------------------------
	.section	.text._ZN2at6native18elementwise_kernelILi128ELi4EZNS0_15gpu_kernel_implIZNS0_50_GLOBAL__N__2680c7bb_12_PowKernel_cu_7dd49032_316822pow_scalar_tensor_implIiEEvRNS_18TensorIteratorBaseET_EUliE_EEvS6_RKS7_EUliE_EEviT1_,"ax",@progbits
	.align	128
        .global         _ZN2at6native18elementwise_kernelILi128ELi4EZNS0_15gpu_kernel_implIZNS0_50_GLOBAL__N__2680c7bb_12_PowKernel_cu_7dd49032_316822pow_scalar_tensor_implIiEEvRNS_18TensorIteratorBaseET_EUliE_EEvS6_RKS7_EUliE_EEviT1_
        .type           _ZN2at6native18elementwise_kernelILi128ELi4EZNS0_15gpu_kernel_implIZNS0_50_GLOBAL__N__2680c7bb_12_PowKernel_cu_7dd49032_316822pow_scalar_tensor_implIiEEvRNS_18TensorIteratorBaseET_EUliE_EEvS6_RKS7_EUliE_EEviT1_,@function
        .size           _ZN2at6native18elementwise_kernelILi128ELi4EZNS0_15gpu_kernel_implIZNS0_50_GLOBAL__N__2680c7bb_12_PowKernel_cu_7dd49032_316822pow_scalar_tensor_implIiEEvRNS_18TensorIteratorBaseET_EUliE_EEvS6_RKS7_EUliE_EEviT1_,(.L_x_71967 - _ZN2at6native18elementwise_kernelILi128ELi4EZNS0_15gpu_kernel_implIZNS0_50_GLOBAL__N__2680c7bb_12_PowKernel_cu_7dd49032_316822pow_scalar_tensor_implIiEEvRNS_18TensorIteratorBaseET_EUliE_EEvS6_RKS7_EUliE_EEviT1_)
        .other          _ZN2at6native18elementwise_kernelILi128ELi4EZNS0_15gpu_kernel_implIZNS0_50_GLOBAL__N__2680c7bb_12_PowKernel_cu_7dd49032_316822pow_scalar_tensor_implIiEEvRNS_18TensorIteratorBaseET_EUliE_EEvS6_RKS7_EUliE_EEviT1_,@"STO_CUDA_ENTRY STV_DEFAULT"
_ZN2at6native18elementwise_kernelILi128ELi4EZNS0_15gpu_kernel_implIZNS0_50_GLOBAL__N__2680c7bb_12_PowKernel_cu_7dd49032_316822pow_scalar_tensor_implIiEEvRNS_18TensorIteratorBaseET_EUliE_EEvS6_RKS7_EUliE_EEviT1_:
.text._ZN2at6native18elementwise_kernelILi128ELi4EZNS0_15gpu_kernel_implIZNS0_50_GLOBAL__N__2680c7bb_12_PowKernel_cu_7dd49032_316822pow_scalar_tensor_implIiEEvRNS_18TensorIteratorBaseET_EUliE_EEvS6_RKS7_EUliE_EEviT1_:
        /* <DEDUP_REMOVED lines=313> */
.L_x_65864:
        /* <DEDUP_REMOVED lines=20> */
.L_x_65868:
[----:B------:R0:W5:Y:S01]  /*14d0*/  LDG.E.U8 R19, desc[UR36][R2.64] ;  /* 0x0000002402137981 */ /* 0x000162000c1e1100 */
[----:B------:R-:W-:Y:S05]  /*14e0*/  BRA `(.L_x_65870) ;  /* 0x0000000c00347947 */ /* 0x000fea0003800000 */
.L_x_65867:
        /* <DEDUP_REMOVED lines=8> */
.L_x_65872:
[----:B------:R0:W5:Y:S01]  /*1570*/  LDG.E R19, desc[UR36][R2.64] ;  /* 0x0000002402137981 */ /* 0x000162000c1e1900 */
[----:B------:R-:W-:Y:S05]  /*1580*/  BRA `(.L_x_65870) ;  /* 0x0000000c000c7947 */ /* 0x000fea0003800000 */
.L_x_65871:
[----:B------:R0:W5:Y:S01]  /*1590*/  LDG.E.S16 R19, desc[UR36][R2.64] ;  /* 0x0000002402137981 */ /* 0x000162000c1e1700 */
[----:B------:R-:W-:Y:S05]  /*15a0*/  BRA `(.L_x_65870) ;  /* 0x0000000c00047947 */ /* 0x000fea0003800000 */
.L_x_65866:
        /* <DEDUP_REMOVED lines=9> */
.L_x_65874:
[----:B------:R-:W2:Y:S02]  /*1640*/  LDG.E.U16 R2, desc[UR36][R2.64] ;  /* 0x0000002402027981 */ /* 0x000ea4000c1e1500 */
[----:B--2---:R-:W-:-:S06]  /*1650*/  HADD2.F32 R19, -RZ, R2.H0_H0 ;  /* 0x20000002ff137230 */ /* 0x004fcc0000004100 */
[----:B------:R-:W0:Y:S01]  /*1660*/  F2I.FTZ.TRUNC.NTZ R19, R19 ;  /* 0x0000001300137305 */ /* 0x000e22000021f100 */
[----:B------:R-:W-:Y:S05]  /*1670*/  BRA `(.L_x_65870) ;  /* 0x0000000800d07947 */ /* 0x000fea0003800000 */
.L_x_65873:
        /* <DEDUP_REMOVED lines=9> */
.L_x_65876:
[----:B------:R-:W2:Y:S02]  /*1710*/  LDG.E.U16 R2, desc[UR36][R2.64] ;  /* 0x0000002402027981 */ /* 0x000ea4000c1e1500 */
[----:B--2---:R-:W-:-:S06]  /*1720*/  HADD2.F32 R19, -RZ, R2.H0_H0 ;  /* 0x20000002ff137230 */ /* 0x004fcc0000004100 */
[----:B------:R-:W0:Y:S01]  /*1730*/  F2I.FTZ.TRUNC.NTZ R19, R19 ;  /* 0x0000001300137305 */ /* 0x000e22000021f100 */
[----:B------:R-:W-:Y:S05]  /*1740*/  BRA `(.L_x_65870) ;  /* 0x00000008009c7947 */ /* 0x000fea0003800000 */
.L_x_65875:
[----:B------:R-:W2:Y:S02]  /*1750*/  LDG.E.64 R2, desc[UR36][R2.64] ;  /* 0x0000002402027981 */ /* 0x000ea4000c1e1b00 */
[----:B--2---:R0:W1:Y:S01]  /*1760*/  F2I.F64.TRUNC R19, R2 ;  /* 0x0000000200137311 */ /* 0x004062000030d100 */
[----:B------:R-:W-:Y:S05]  /*1770*/  BRA `(.L_x_65870) ;  /* 0x0000000800907947 */ /* 0x000fea0003800000 */
.L_x_65865:
        /* <DEDUP_REMOVED lines=12> */
.L_x_65879:
[----:B------:R-:W2:Y:S02]  /*1840*/  LDG.E.64 R2, desc[UR36][R2.64] ;  /* 0x0000002402027981 */ /* 0x000ea4000c1e1b00 */
[----:B--2---:R0:W1:Y:S01]  /*1850*/  F2I.F64.TRUNC R19, R2 ;  /* 0x0000000200137311 */ /* 0x004062000030d100 */
[----:B------:R-:W-:Y:S05]  /*1860*/  BRA `(.L_x_65870) ;  /* 0x0000000800547947 */ /* 0x000fea0003800000 */
.L_x_65878:
        /* <DEDUP_REMOVED lines=27> */
.L_x_65881:
        /* <DEDUP_REMOVED lines=14> */
.L_x_65880:
[----:B------:R-:W2:Y:S02]  /*1b00*/  LDG.E.U16 R19, desc[UR36][R2.64] ;  /* 0x0000002402137981 */ /* 0x000ea4000c1e1500 */
[----:B--2---:R-:W-:-:S06]  /*1b10*/  IMAD.U32 R19, R19, 0x10000, RZ ;  /* 0x0001000013137824 */ /* 0x004fcc00078e00ff */
[----:B------:R-:W0:Y:S01]  /*1b20*/  F2I.FTZ.TRUNC.NTZ R19, R19 ;  /* 0x0000001300137305 */ /* 0x000e22000021f100 */
[----:B------:R-:W-:Y:S05]  /*1b30*/  BRA `(.L_x_65870) ;  /* 0x0000000400a07947 */ /* 0x000fea0003800000 */
.L_x_65877:
        /* <DEDUP_REMOVED lines=10> */
.L_x_65884:
        /* <DEDUP_REMOVED lines=21> */
.L_x_65888:
[----:B------:R-:W-:Y:S05]  /*1d30*/  BSYNC B1 ;  /* 0x0000000000017941 */ /* 0x000fea0003800000 */
.L_x_65887:
[----:B------:R-:W-:Y:S01]  /*1d40*/  IMAD.SHL.U32 R2, R2, 0x100000, RZ ;  /* 0x0010000002027824 */ /* 0x000fe200078e00ff */
[----:B------:R-:W-:-:S04]  /*1d50*/  LEA R0, R0, 0x3b800000, 0x17 ;  /* 0x3b80000000007811 */ /* 0x000fc800078eb8ff */
[----:B------:R-:W-:-:S07]  /*1d60*/  LOP3.LUT R19, R0, R2, R19, 0xfe, !PT ;  /* 0x0000000200137212 */ /* 0x000fce00078efe13 */
.L_x_65886:
[----:B------:R-:W-:Y:S05]  /*1d70*/  BSYNC B0 ;  /* 0x0000000000007941 */ /* 0x000fea0003800000 */
.L_x_65885:
[----:B------:R-:W1:Y:S01]  /*1d80*/  F2I.FTZ.TRUNC.NTZ R19, R19 ;  /* 0x0000001300137305 */ /* 0x000e62000021f100 */
[----:B------:R-:W-:Y:S05]  /*1d90*/  BRA `(.L_x_65870) ;  /* 0x0000000400087947 */ /* 0x000fea0003800000 */
.L_x_65883:
        /* <DEDUP_REMOVED lines=21> */
.L_x_65892:
[----:B------:R-:W-:Y:S05]  /*1ef0*/  BSYNC B1 ;  /* 0x0000000000017941 */ /* 0x000fea0003800000 */
.L_x_65891:
[----:B------:R-:W-:Y:S01]  /*1f00*/  IMAD.SHL.U32 R2, R2, 0x200000, RZ ;  /* 0x0020000002027824 */ /* 0x000fe200078e00ff */
[----:B------:R-:W-:-:S04]  /*1f10*/  LEA R0, R0, 0x37800000, 0x17 ;  /* 0x3780000000007811 */ /* 0x000fc800078eb8ff */
[----:B------:R-:W-:-:S07]  /*1f20*/  LOP3.LUT R19, R0, R2, R19, 0xfe, !PT ;  /* 0x0000000200137212 */ /* 0x000fce00078efe13 */
.L_x_65890:
[----:B------:R-:W-:Y:S05]  /*1f30*/  BSYNC B0 ;  /* 0x0000000000007941 */ /* 0x000fea0003800000 */
.L_x_65889:
[----:B------:R-:W2:Y:S01]  /*1f40*/  F2I.FTZ.TRUNC.NTZ R19, R19 ;  /* 0x0000001300137305 */ /* 0x000ea2000021f100 */
[----:B------:R-:W-:Y:S05]  /*1f50*/  BRA `(.L_x_65870) ;  /* 0x0000000000987947 */ /* 0x000fea0003800000 */
.L_x_65882:
        /* <DEDUP_REMOVED lines=14> */
.L_x_65896:
[----:B------:R-:W-:Y:S05]  /*2040*/  BSYNC B0 ;  /* 0x0000000000007941 */ /* 0x000fea0003800000 */
.L_x_65895:
[----:B------:R-:W4:Y:S01]  /*2050*/  F2I.FTZ.TRUNC.NTZ R19, R19 ;  /* 0x0000001300137305 */ /* 0x000f22000021f100 */
[----:B------:R-:W-:Y:S05]  /*2060*/  BRA `(.L_x_65870) ;  /* 0x0000000000547947 */ /* 0x000fea0003800000 */
.L_x_65869:
        /* <DEDUP_REMOVED lines=17> */
.L_x_65897:
[----:B------:R-:W-:Y:S05]  /*2180*/  BRA `(.L_x_65870) ;  /* 0x00000000000c7947 */ /* 0x000fea0003800000 */
.L_x_65894:
[----:B------:R0:W5:Y:S01]  /*2190*/  LDG.E R19, desc[UR36][R2.64] ;  /* 0x0000002402137981 */ /* 0x000162000c1e1900 */
[----:B------:R-:W-:Y:S05]  /*21a0*/  BRA `(.L_x_65870) ;  /* 0x0000000000047947 */ /* 0x000fea0003800000 */
.L_x_65893:
[----:B------:R3:W5:Y:S02]  /*21b0*/  LDG.E R19, desc[UR36][R2.64] ;  /* 0x0000002402137981 */ /* 0x000764000c1e1900 */
.L_x_65870:
[----:B012-45:R-:W-:Y:S01]  /*21c0*/  ISETP.GE.AND P0, PT, R19, RZ, PT ;  /* 0x000000ff1300720c */ /* 0x037fe20003f06270 */
[----:B------:R-:W-:-:S12]  /*21d0*/  BSSY B0, `(.L_x_65898) ;  /* 0x0000028000007945 */ /* 0x000fd80003800000 */
[----:B------:R-:W-:Y:S05]  /*21e0*/  @!P0 BRA `(.L_x_65899) ;  /* 0x0000000000708947 */ /* 0x000fea0003800000 */
[----:B------:R-:W-:Y:S01]  /*21f0*/  ISETP.NE.AND P0, PT, R19, RZ, PT ;  /* 0x000000ff1300720c */ /* 0x000fe20003f05270 */
[----:B------:R-:W-:Y:S01]  /*2200*/  BSSY B1, `(.L_x_65900) ;  /* 0x0000019000017945 */ /* 0x000fe20003800000 */
[----:B---3--:R-:W-:-:S11]  /*2210*/  IMAD.MOV.U32 R2, RZ, RZ, 0x1 ;  /* 0x00000001ff027424 */ /* 0x008fd600078e00ff */
[----:B------:R-:W-:Y:S05]  /*2220*/  @!P0 BRA `(.L_x_65901) ;  /* 0x0000000000588947 */ /* 0x000fea0003800000 */
[----:B------:R-:W0:Y:S01]  /*2230*/  LDC R2, c[0x0][0x420] ;  /* 0x00010800ff027b82 */ /* 0x000e220000000800 */
[C---:B------:R-:W-:Y:S01]  /*2240*/  VIADD R3, R19.reuse, 0x1 ;  /* 0x0000000113037836 */ /* 0x040fe20000000000 */
[C---:B------:R-:W-:Y:S02]  /*2250*/  LOP3.LUT R0, R19.reuse, 0x1, RZ, 0xc0, !PT ;  /* 0x0000000113007812 */ /* 0x040fe400078ec0ff */
[----:B------:R-:W-:Y:S02]  /*2260*/  LEA.HI R19, R19, R19, RZ, 0x1 ;  /* 0x0000001313137211 */ /* 0x000fe400078f08ff */
[----:B------:R-:W-:Y:S02]  /*2270*/  ISETP.GE.U32.AND P1, PT, R3, 0x3, PT ;  /* 0x000000030300780c */ /* 0x000fe40003f26070 */
[----:B------:R-:W-:Y:S01]  /*2280*/  ISETP.NE.U32.AND P0, PT, R0, 0x1, PT ;  /* 0x000000010000780c */ /* 0x000fe20003f05070 */
[----:B0-----:R-:W-:-:S03]  /*2290*/  IMAD R0, R2, R2, RZ ;  /* 0x0000000202007224 */ /* 0x001fc600078e02ff */
[----:B------:R-:W-:-:S07]  /*22a0*/  SEL R2, R2, 0x1, !P0 ;  /* 0x0000000102027807 */ /* 0x000fce0004000000 */
[----:B------:R-:W-:Y:S05]  /*22b0*/  @!P1 BRA `(.L_x_65901) ;  /* 0x0000000000349947 */ /* 0x000fea0003800000 */
[----:B------:R-:W-:Y:S01]  /*22c0*/  SHF.R.S32.HI R19, RZ, 0x1, R19 ;  /* 0x00000001ff137819 */ /* 0x000fe20000011413 */
[----:B------:R-:W-:-:S07]  /*22d0*/  IMAD.MOV.U32 R4, RZ, RZ, R0 ;  /* 0x000000ffff047224 */ /* 0x000fce00078e0000 */
.L_x_65902:
        /* <DEDUP_REMOVED lines=11> */
.L_x_65901:
[----:B------:R-:W-:Y:S05]  /*2390*/  BSYNC B1 ;  /* 0x0000000000017941 */ /* 0x000fea0003800000 */
.L_x_65900:
[----:B------:R-:W-:Y:S05]  /*23a0*/  BRA `(.L_x_65903) ;  /* 0x0000000000287947 */ /* 0x000fea0003800000 */
.L_x_65899:
[----:B------:R-:W0:Y:S01]  /*23b0*/  LDC R0, c[0x0][0x420] ;  /* 0x00010800ff007b82 */ /* 0x000e220000000800 */
[----:B---3--:R-:W-:Y:S01]  /*23c0*/  IMAD.MOV.U32 R2, RZ, RZ, 0x1 ;  /* 0x00000001ff027424 */ /* 0x008fe200078e00ff */
[----:B0-----:R-:W-:-:S13]  /*23d0*/  ISETP.NE.AND P0, PT, R0, 0x1, PT ;  /* 0x000000010000780c */ /* 0x001fda0003f05270 */
[----:B------:R-:W-:Y:S05]  /*23e0*/  @!P0 BRA `(.L_x_65903) ;  /* 0x0000000000188947 */ /* 0x000fea0003800000 */
[----:B------:R-:W-:-:S13]  /*23f0*/  ISETP.NE.AND P0, PT, R0, -0x1, PT ;  /* 0xffffffff0000780c */ /* 0x000fda0003f05270 */
[----:B------:R-:W-:Y:S01]  /*2400*/  @!P0 LOP3.LUT R19, R19, 0x1, RZ, 0xc0, !PT ;  /* 0x0000000113138812 */ /* 0x000fe200078ec0ff */
[----:B------:R-:W-:-:S03]  /*2410*/  @!P0 IMAD.MOV.U32 R2, RZ, RZ, 0x1 ;  /* 0x00000001ff028424 */ /* 0x000fc600078e00ff */
[----:B------:R-:W-:-:S04]  /*2420*/  @!P0 ISETP.NE.U32.AND P1, PT, R19, 0x1, PT ;  /* 0x000000011300880c */ /* 0x000fc80003f25070 */
[----:B------:R-:W-:Y:S01]  /*2430*/  @!P0 SEL R2, R2, 0xffffffff, P1 ;  /* 0xffffffff02028807 */ /* 0x000fe20000800000 */
[----:B------:R-:W-:-:S08]  /*2440*/  @P0 IMAD.MOV.U32 R2, RZ, RZ, RZ ;  /* 0x000000ffff020224 */ /* 0x000fd000078e00ff */
.L_x_65903:
[----:B------:R-:W-:Y:S05]  /*2450*/  BSYNC B0 ;  /* 0x0000000000007941 */ /* 0x000fea0003800000 */
.L_x_65898:
        /* <DEDUP_REMOVED lines=14> */
.L_x_65907:
[----:B------:R0:W-:Y:S01]  /*2540*/  STG.E.U8 desc[UR36][R16.64], R2 ;  /* 0x0000000210007986 */ /* 0x0001e2000c101124 */
[----:B------:R-:W-:Y:S05]  /*2550*/  BRA `(.L_x_65909) ;  /* 0x0000000c00507947 */ /* 0x000fea0003800000 */
.L_x_65906:
        /* <DEDUP_REMOVED lines=9> */
.L_x_65911:
[----:B------:R0:W-:Y:S01]  /*25f0*/  STG.E desc[UR36][R16.64], R2 ;  /* 0x0000000210007986 */ /* 0x0001e2000c101924 */
[----:B------:R-:W-:Y:S05]  /*2600*/  BRA `(.L_x_65909) ;  /* 0x0000000c00247947 */ /* 0x000fea0003800000 */
.L_x_65910:
[----:B------:R0:W-:Y:S01]  /*2610*/  STG.E.U16 desc[UR36][R16.64], R2 ;  /* 0x0000000210007986 */ /* 0x0001e2000c101524 */
[----:B------:R-:W-:Y:S05]  /*2620*/  BRA `(.L_x_65909) ;  /* 0x0000000c001c7947 */ /* 0x000fea0003800000 */
.L_x_65905:
        /* <DEDUP_REMOVED lines=9> */
.L_x_65913:
[----:B------:R-:W-:-:S04]  /*26c0*/  I2FP.F32.S32 R0, R2 ;  /* 0x0000000200007245 */ /* 0x000fc80000201400 */
[----:B------:R-:W-:-:S05]  /*26d0*/  F2FP.F16.F32.PACK_AB R0, RZ, R0 ;  /* 0x00000000ff00723e */ /* 0x000fca00000000ff */
[----:B------:R0:W-:Y:S01]  /*26e0*/  STG.E.U16 desc[UR36][R16.64], R0 ;  /* 0x0000000010007986 */ /* 0x0001e2000c101524 */
[----:B------:R-:W-:Y:S05]  /*26f0*/  BRA `(.L_x_65909) ;  /* 0x0000000800e87947 */ /* 0x000fea0003800000 */
.L_x_65912:
        /* <DEDUP_REMOVED lines=10> */
.L_x_65915:
[----:B------:R-:W-:-:S04]  /*27a0*/  I2FP.F32.S32 R2, R2 ;  /* 0x0000000200027245 */ /* 0x000fc80000201400 */
[----:B------:R-:W-:-:S04]  /*27b0*/  F2FP.F16.F32.PACK_AB R3, RZ, R2 ;  /* 0x00000002ff03723e */ /* 0x000fc800000000ff */
[----:B------:R-:W-:-:S05]  /*27c0*/  PRMT R3, R3, 0x5410, RZ ;  /* 0x0000541003037816 */ /* 0x000fca00000000ff */
[----:B------:R0:W-:Y:S01]  /*27d0*/  STG.E desc[UR36][R16.64], R3 ;  /* 0x0000000310007986 */ /* 0x0001e2000c101924 */
[----:B------:R-:W-:Y:S05]  /*27e0*/  BRA `(.L_x_65909) ;  /* 0x0000000800ac7947 */ /* 0x000fea0003800000 */
.L_x_65914:
[----:B------:R-:W0:Y:S02]  /*27f0*/  I2F.F64 R2, R2 ;  /* 0x0000000200027312 */ /* 0x000e240000201c00 */
[----:B0-----:R0:W-:Y:S01]  /*2800*/  STG.E.64 desc[UR36][R16.64], R2 ;  /* 0x0000000210007986 */ /* 0x0011e2000c101b24 */
[----:B------:R-:W-:Y:S05]  /*2810*/  BRA `(.L_x_65909) ;  /* 0x0000000800a07947 */ /* 0x000fea0003800000 */
.L_x_65904:
        /* <DEDUP_REMOVED lines=12> */
.L_x_65918:
[----:B------:R-:W0:Y:S01]  /*28e0*/  I2F.F64 R4, R2 ;  /* 0x0000000200047312 */ /* 0x000e220000201c00 */
[----:B------:R-:W-:-:S05]  /*28f0*/  CS2R R6, SRZ ;  /* 0x0000000000067805 */ /* 0x000fca000001ff00 */
[----:B0-----:R0:W-:Y:S01]  /*2900*/  STG.E.128 desc[UR36][R16.64], R4 ;  /* 0x0000000410007986 */ /* 0x0011e2000c101d24 */
[----:B------:R-:W-:Y:S05]  /*2910*/  BRA `(.L_x_65909) ;  /* 0x0000000800607947 */ /* 0x000fea0003800000 */
.L_x_65917:
        /* <DEDUP_REMOVED lines=21> */
.L_x_65922:
[----:B------:R-:W-:Y:S05]  /*2a70*/  BSYNC B0 ;  /* 0x0000000000007941 */ /* 0x000fea0003800000 */
.L_x_65921:
[----:B------:R-:W-:-:S05]  /*2a80*/  LOP3.LUT R3, R0, R3, RZ, 0xfc, !PT ;  /* 0x0000000300037212 */ /* 0x000fca00078efcff */
[----:B------:R0:W-:Y:S01]  /*2a90*/  STG.E.U8 desc[UR36][R16.64], R3 ;  /* 0x0000000310007986 */ /* 0x0001e2000c101124 */
[----:B------:R-:W-:Y:S05]  /*2aa0*/  BRA `(.L_x_65909) ;  /* 0x0000000400fc7947 */ /* 0x000fea0003800000 */
.L_x_65920:
        /* <DEDUP_REMOVED lines=13> */
.L_x_65924:
[----:B------:R-:W-:Y:S01]  /*2b80*/  IMAD.MOV.U32 R0, RZ, RZ, 0x7f ;  /* 0x0000007fff007424 */ /* 0x000fe200078e00ff */
[----:B------:R-:W-:-:S04]  /*2b90*/  ISETP.GT.U32.AND P0, PT, R2, 0x7f800000, PT ;  /* 0x7f8000000200780c */ /* 0x000fc80003f04070 */
[----:B------:R-:W-:-:S09]  /*2ba0*/  SEL R0, R0, 0x7c, P0 ;  /* 0x0000007c00007807 */ /* 0x000fd20000000000 */
.L_x_65925:
[----:B------:R-:W-:Y:S05]  /*2bb0*/  BSYNC B0 ;  /* 0x0000000000007941 */ /* 0x000fea0003800000 */
.L_x_65923:
[----:B------:R-:W-:-:S04]  /*2bc0*/  LOP3.LUT R2, R3, 0x80000000, RZ, 0xc0, !PT ;  /* 0x8000000003027812 */ /* 0x000fc800078ec0ff */
[----:B------:R-:W-:-:S04]  /*2bd0*/  SHF.R.U32.HI R3, RZ, 0x18, R2 ;  /* 0x00000018ff037819 */ /* 0x000fc80000011602 */
[----:B------:R-:W-:-:S05]  /*2be0*/  LOP3.LUT R3, R0, R3, RZ, 0xfc, !PT ;  /* 0x0000000300037212 */ /* 0x000fca00078efcff */
[----:B------:R0:W-:Y:S01]  /*2bf0*/  STG.E.U8 desc[UR36][R16.64], R3 ;  /* 0x0000000310007986 */ /* 0x0001e2000c101124 */
[----:B------:R-:W-:Y:S05]  /*2c00*/  BRA `(.L_x_65909) ;  /* 0x0000000400a47947 */ /* 0x000fea0003800000 */
.L_x_65919:
[----:B------:R-:W-:-:S04]  /*2c10*/  I2FP.F32.S32 R0, R2 ;  /* 0x0000000200007245 */ /* 0x000fc80000201400 */
[----:B------:R-:W-:-:S05]  /*2c20*/  F2FP.BF16.F32.PACK_AB R0, RZ, R0 ;  /* 0x00000000ff00723e */ /* 0x000fca00000010ff */
[----:B------:R0:W-:Y:S01]  /*2c30*/  STG.E.U16 desc[UR36][R16.64], R0 ;  /* 0x0000000010007986 */ /* 0x0001e2000c101524 */
[----:B------:R-:W-:Y:S05]  /*2c40*/  BRA `(.L_x_65909) ;  /* 0x0000000400947947 */ /* 0x000fea0003800000 */
.L_x_65916:
        /* <DEDUP_REMOVED lines=10> */
.L_x_65928:
        /* <DEDUP_REMOVED lines=17> */
.L_x_65931:
[----:B------:R-:W-:-:S04]  /*2e00*/  LOP3.LUT R2, R3, 0x80000000, RZ, 0xc0, !PT ;  /* 0x8000000003027812 */ /* 0x000fc800078ec0ff */
[----:B------:R-:W-:-:S04]  /*2e10*/  SHF.R.U32.HI R3, RZ, 0x18, R2 ;  /* 0x00000018ff037819 */ /* 0x000fc80000011602 */
[----:B------:R-:W-:-:S04]  /*2e20*/  LOP3.LUT R0, R0, R3, RZ, 0xfc, !PT ;  /* 0x0000000300007212 */ /* 0x000fc800078efcff */
[----:B------:R-:W-:-:S07]  /*2e30*/  PRMT R8, R0, 0x7610, R8 ;  /* 0x0000761000087816 */ /* 0x000fce0000000008 */
.L_x_65930:
[----:B------:R-:W-:Y:S05]  /*2e40*/  BSYNC B0 ;  /* 0x0000000000007941 */ /* 0x000fea0003800000 */
.L_x_65929:
[----:B------:R3:W-:Y:S01]  /*2e50*/  STG.E.U8 desc[UR36][R16.64], R8 ;  /* 0x0000000810007986 */ /* 0x0007e2000c101124 */
[----:B------:R-:W-:Y:S05]  /*2e60*/  BRA `(.L_x_65909) ;  /* 0x00000004000c7947 */ /* 0x000fea0003800000 */
.L_x_65927:
        /* <DEDUP_REMOVED lines=17> */
.L_x_65934:
[----:B------:R-:W-:-:S04]  /*2f80*/  LOP3.LUT R2, R3, 0x80000000, RZ, 0xc0, !PT ;  /* 0x8000000003027812 */ /* 0x000fc800078ec0ff */
[----:B------:R-:W-:-:S04]  /*2f90*/  SHF.R.U32.HI R3, RZ, 0x18, R2 ;  /* 0x00000018ff037819 */ /* 0x000fc80000011602 */
[----:B------:R-:W-:-:S04]  /*2fa0*/  LOP3.LUT R0, R0, R3, RZ, 0xfc, !PT ;  /* 0x0000000300007212 */ /* 0x000fc800078efcff */
[----:B------:R-:W-:-:S07]  /*2fb0*/  PRMT R8, R0, 0x7610, R8 ;  /* 0x0000761000087816 */ /* 0x000fce0000000008 */
.L_x_65933:
[----:B------:R-:W-:Y:S05]  /*2fc0*/  BSYNC B0 ;  /* 0x0000000000007941 */ /* 0x000fea0003800000 */
.L_x_65932:
[----:B------:R0:W-:Y:S01]  /*2fd0*/  STG.E.U8 desc[UR36][R16.64], R8 ;  /* 0x0000000810007986 */ /* 0x0001e2000c101124 */
[----:B------:R-:W-:Y:S05]  /*2fe0*/  BRA `(.L_x_65909) ;  /* 0x0000000000ac7947 */ /* 0x000fea0003800000 */
.L_x_65926:
        /* <DEDUP_REMOVED lines=22> */
.L_x_65908:
        /* <DEDUP_REMOVED lines=16> */
.L_x_65937:
[----:B------:R-:W-:Y:S05]  /*3250*/  BRA `(.L_x_65909) ;  /* 0x0000000000107947 */ /* 0x000fea0003800000 */
.L_x_65936:
[----:B------:R-:W-:-:S05]  /*3260*/  SHF.R.S32.HI R3, RZ, 0x1f, R2 ;  /* 0x0000001fff037819 */ /* 0x000fca0000011402 */
[----:B------:R2:W-:Y:S01]  /*3270*/  STG.E.64 desc[UR36][R16.64], R2 ;  /* 0x0000000210007986 */ /* 0x0005e2000c101b24 */
[----:B------:R-:W-:Y:S05]  /*3280*/  BRA `(.L_x_65909) ;  /* 0x0000000000047947 */ /* 0x000fea0003800000 */
.L_x_65935:
[----:B------:R0:W-:Y:S02]  /*3290*/  STG.E desc[UR36][R16.64], R2 ;  /* 0x0000000210007986 */ /* 0x0001e4000c101924 */
.L_x_65909:
[----:B------:R-:W-:-:S04]  /*32a0*/  IMAD R18, R23, 0x200, R18 ;  /* 0x0000020017127824 */ /* 0x000fc800078e0212 */
[----:B------:R-:W-:-:S07]  /*32b0*/  VIADD R19, R18, 0x80 ;  /* 0x0000008012137836 */ /* 0x000fce0000000000 */
.L_x_65863:
[----:B------:R-:W-:Y:S05]  /*32c0*/  BSYNC B6 ;  /* 0x0000000000067941 */ /* 0x000fea0003800000 */
.L_x_65862:
        /* <DEDUP_REMOVED lines=307> */
.L_x_65940:
        /* <DEDUP_REMOVED lines=20> */
.L_x_65944:
[----:B------:R0:W5:Y:S01]  /*4740*/  LDG.E.U8 R18, desc[UR36][R2.64] ;  /* 0x0000002402127981 */ /* 0x000162000c1e1100 */
[----:B------:R-:W-:Y:S05]  /*4750*/  BRA `(.L_x_65946) ;  /* 0x0000000c00347947 */ /* 0x000fea0003800000 */
.L_x_65943:
        /* <DEDUP_REMOVED lines=8> */
.L_x_65948:
[----:B------:R0:W5:Y:S01]  /*47e0*/  LDG.E R18, desc[UR36][R2.64] ;  /* 0x0000002402127981 */ /* 0x000162000c1e1900 */
[----:B------:R-:W-:Y:S05]  /*47f0*/  BRA `(.L_x_65946) ;  /* 0x0000000c000c7947 */ /* 0x000fea0003800000 */
.L_x_65947:
[----:B------:R0:W5:Y:S01]  /*4800*/  LDG.E.S16 R18, desc[UR36][R2.64] ;  /* 0x0000002402127981 */ /* 0x000162000c1e1700 */
[----:B------:R-:W-:Y:S05]  /*4810*/  BRA `(.L_x_65946) ;  /* 0x0000000c00047947 */ /* 0x000fea0003800000 */
.L_x_65942:
        /* <DEDUP_REMOVED lines=9> */
.L_x_65950:
[----:B------:R-:W2:Y:S02]  /*48b0*/  LDG.E.U16 R2, desc[UR36][R2.64] ;  /* 0x0000002402027981 */ /* 0x000ea4000c1e1500 */
[----:B--2---:R-:W-:-:S06]  /*48c0*/  HADD2.F32 R18, -RZ, R2.H0_H0 ;  /* 0x20000002ff127230 */ /* 0x004fcc0000004100 */
[----:B------:R-:W0:Y:S01]  /*48d0*/  F2I.FTZ.TRUNC.NTZ R18, R18 ;  /* 0x0000001200127305 */ /* 0x000e22000021f100 */
[----:B------:R-:W-:Y:S05]  /*48e0*/  BRA `(.L_x_65946) ;  /* 0x0000000800d07947 */ /* 0x000fea0003800000 */
.L_x_65949:
        /* <DEDUP_REMOVED lines=9> */
.L_x_65952:
[----:B------:R-:W2:Y:S02]  /*4980*/  LDG.E.U16 R2, desc[UR36][R2.64] ;  /* 0x0000002402027981 */ /* 0x000ea4000c1e1500 */
[----:B--2---:R-:W-:-:S06]  /*4990*/  HADD2.F32 R18, -RZ, R2.H0_H0 ;  /* 0x20000002ff127230 */ /* 0x004fcc0000004100 */
[----:B------:R-:W0:Y:S01]  /*49a0*/  F2I.FTZ.TRUNC.NTZ R18, R18 ;  /* 0x0000001200127305 */ /* 0x000e22000021f100 */
[----:B------:R-:W-:Y:S05]  /*49b0*/  BRA `(.L_x_65946) ;  /* 0x00000008009c7947 */ /* 0x000fea0003800000 */
.L_x_65951:
[----:B------:R-:W2:Y:S02]  /*49c0*/  LDG.E.64 R2, desc[UR36][R2.64] ;  /* 0x0000002402027981 */ /* 0x000ea4000c1e1b00 */
[----:B--2---:R0:W1:Y:S01]  /*49d0*/  F2I.F64.TRUNC R18, R2 ;  /* 0x0000000200127311 */ /* 0x004062000030d100 */
[----:B------:R-:W-:Y:S05]  /*49e0*/  BRA `(.L_x_65946) ;  /* 0x0000000800907947 */ /* 0x000fea0003800000 */
.L_x_65941:
        /* <DEDUP_REMOVED lines=12> */
.L_x_65955:
[----:B------:R-:W2:Y:S02]  /*4ab0*/  LDG.E.64 R2, desc[UR36][R2.64] ;  /* 0x0000002402027981 */ /* 0x000ea4000c1e1b00 */
[----:B--2---:R0:W1:Y:S01]  /*4ac0*/  F2I.F64.TRUNC R18, R2 ;  /* 0x0000000200127311 */ /* 0x004062000030d100 */
[----:B------:R-:W-:Y:S05]  /*4ad0*/  BRA `(.L_x_65946) ;  /* 0x0000000800547947 */ /* 0x000fea0003800000 */
.L_x_65954:
        /* <DEDUP_REMOVED lines=27> */
.L_x_65957:
        /* <DEDUP_REMOVED lines=14> */
.L_x_65956:
[----:B------:R-:W2:Y:S02]  /*4d70*/  LDG.E.U16 R18, desc[UR36][R2.64] ;  /* 0x0000002402127981 */ /* 0x000ea4000c1e1500 */
[----:B--2---:R-:W-:-:S06]  /*4d80*/  IMAD.U32 R18, R18, 0x10000, RZ ;  /* 0x0001000012127824 */ /* 0x004fcc00078e00ff */
[----:B------:R-:W0:Y:S01]  /*4d90*/  F2I.FTZ.TRUNC.NTZ R18, R18 ;  /* 0x0000001200127305 */ /* 0x000e22000021f100 */
[----:B------:R-:W-:Y:S05]  /*4da0*/  BRA `(.L_x_65946) ;  /* 0x0000000400a07947 */ /* 0x000fea0003800000 */
.L_x_65953:
        /* <DEDUP_REMOVED lines=10> */
.L_x_65960:
        /* <DEDUP_REMOVED lines=21> */
.L_x_65964:
[----:B------:R-:W-:Y:S05]  /*4fa0*/  BSYNC B1 ;  /* 0x0000000000017941 */ /* 0x000fea0003800000 */
.L_x_65963:
[----:B------:R-:W-:Y:S01]  /*4fb0*/  IMAD.SHL.U32 R2, R2, 0x100000, RZ ;  /* 0x0010000002027824 */ /* 0x000fe200078e00ff */
[----:B------:R-:W-:-:S04]  /*4fc0*/  LEA R3, R0, 0x3b800000, 0x17 ;  /* 0x3b80000000037811 */ /* 0x000fc800078eb8ff */
[----:B------:R-:W-:-:S07]  /*4fd0*/  LOP3.LUT R18, R3, R2, R18, 0xfe, !PT ;  /* 0x0000000203127212 */ /* 0x000fce00078efe12 */
.L_x_65962:
[----:B------:R-:W-:Y:S05]  /*4fe0*/  BSYNC B0 ;  /* 0x0000000000007941 */ /* 0x000fea0003800000 */
.L_x_65961:
[----:B------:R-:W1:Y:S01]  /*4ff0*/  F2I.FTZ.TRUNC.NTZ R18, R18 ;  /* 0x0000001200127305 */ /* 0x000e62000021f100 */
[----:B------:R-:W-:Y:S05]  /*5000*/  BRA `(.L_x_65946) ;  /* 0x0000000400087947 */ /* 0x000fea0003800000 */
.L_x_65959:
        /* <DEDUP_REMOVED lines=21> */
.L_x_65968:
[----:B------:R-:W-:Y:S05]  /*5160*/  BSYNC B1 ;  /* 0x0000000000017941 */ /* 0x000fea0003800000 */
.L_x_65967:
[----:B------:R-:W-:Y:S01]  /*5170*/  IMAD.SHL.U32 R2, R2, 0x200000, RZ ;  /* 0x0020000002027824 */ /* 0x000fe200078e00ff */
[----:B------:R-:W-:-:S04]  /*5180*/  LEA R3, R0, 0x37800000, 0x17 ;  /* 0x3780000000037811 */ /* 0x000fc800078eb8ff */
[----:B------:R-:W-:-:S07]  /*5190*/  LOP3.LUT R18, R3, R2, R18, 0xfe, !PT ;  /* 0x0000000203127212 */ /* 0x000fce00078efe12 */
.L_x_65966:
[----:B------:R-:W-:Y:S05]  /*51a0*/  BSYNC B0 ;  /* 0x0000000000007941 */ /* 0x000fea0003800000 */
.L_x_65965:
[----:B------:R-:W0:Y:S01]  /*51b0*/  F2I.FTZ.TRUNC.NTZ R18, R18 ;  /* 0x0000001200127305 */ /* 0x000e22000021f100 */
[----:B------:R-:W-:Y:S05]  /*51c0*/  BRA `(.L_x_65946) ;  /* 0x0000000000987947 */ /* 0x000fea0003800000 */
.L_x_65958:
        /* <DEDUP_REMOVED lines=14> */
.L_x_65972:
[----:B------:R-:W-:Y:S05]  /*52b0*/  BSYNC B0 ;  /* 0x0000000000007941 */ /* 0x000fea0003800000 */
.L_x_65971:
[----:B------:R-:W3:Y:S01]  /*52c0*/  F2I.FTZ.TRUNC.NTZ R18, R18 ;  /* 0x0000001200127305 */ /* 0x000ee2000021f100 */
[----:B------:R-:W-:Y:S05]  /*52d0*/  BRA `(.L_x_65946) ;  /* 0x0000000000547947 */ /* 0x000fea0003800000 */
.L_x_65945:
        /* <DEDUP_REMOVED lines=17> */
.L_x_65973:
[----:B------:R-:W-:Y:S05]  /*53f0*/  BRA `(.L_x_65946) ;  /* 0x00000000000c7947 */ /* 0x000fea0003800000 */
.L_x_65970:
[----:B------:R4:W5:Y:S01]  /*5400*/  LDG.E R18, desc[UR36][R2.64] ;  /* 0x0000002402127981 */ /* 0x000962000c1e1900 */
[----:B------:R-:W-:Y:S05]  /*5410*/  BRA `(.L_x_65946) ;  /* 0x0000000000047947 */ /* 0x000fea0003800000 */
.L_x_65969:
[----:B------:R0:W5:Y:S02]  /*5420*/  LDG.E R18, desc[UR36][R2.64] ;  /* 0x0000002402127981 */ /* 0x000164000c1e1900 */
.L_x_65946:
[----:B01-3-5:R-:W-:Y:S01]  /*5430*/  ISETP.GE.AND P0, PT, R18, RZ, PT ;  /* 0x000000ff1200720c */ /* 0x02bfe20003f06270 */
[----:B------:R-:W-:-:S12]  /*5440*/  BSSY B0, `(.L_x_65974) ;  /* 0x0000026000007945 */ /* 0x000fd80003800000 */
[----:B------:R-:W-:Y:S05]  /*5450*/  @!P0 BRA `(.L_x_65975) ;  /* 0x0000000000688947 */ /* 0x000fea0003800000 */
[----:B------:R-:W-:Y:S01]  /*5460*/  ISETP.NE.AND P0, PT, R18, RZ, PT ;  /* 0x000000ff1200720c */ /* 0x000fe20003f05270 */
[----:B------:R-:W-:Y:S01]  /*5470*/  BSSY B1, `(.L_x_65976) ;  /* 0x0000017000017945 */ /* 0x000fe20003800000 */
[----:B--2-4-:R-:W-:-:S11]  /*5480*/  IMAD.MOV.U32 R2, RZ, RZ, 0x1 ;  /* 0x00000001ff027424 */ /* 0x014fd600078e00ff */
        /* <DEDUP_REMOVED lines=10> */
[----:B------:R-:W-:-:S07]  /*5530*/  SHF.R.S32.HI R0, RZ, 0x1, R18 ;  /* 0x00000001ff007819 */ /* 0x000fce0000011412 */
.L_x_65978:
        /* <DEDUP_REMOVED lines=10> */
.L_x_65977:
[----:B------:R-:W-:Y:S05]  /*55e0*/  BSYNC B1 ;  /* 0x0000000000017941 */ /* 0x000fea0003800000 */
.L_x_65976:
[----:B------:R-:W-:Y:S05]  /*55f0*/  BRA `(.L_x_65979) ;  /* 0x0000000000287947 */ /* 0x000fea0003800000 */
.L_x_65975:
[----:B------:R-:W0:Y:S01]  /*5600*/  LDC R0, c[0x0][0x420] ;  /* 0x00010800ff007b82 */ /* 0x000e220000000800 */
[----:B--2-4-:R-:W-:Y:S01]  /*5610*/  IMAD.MOV.U32 R2, RZ, RZ, 0x1 ;  /* 0x00000001ff027424 */ /* 0x014fe200078e00ff */
        /* <DEDUP_REMOVED lines=8> */
.L_x_65979:
[----:B------:R-:W-:Y:S05]  /*56a0*/  BSYNC B0 ;  /* 0x0000000000007941 */ /* 0x000fea0003800000 */
.L_x_65974:
        /* <DEDUP_REMOVED lines=14> */
.L_x_65983:
[----:B------:R0:W-:Y:S01]  /*5790*/  STG.E.U8 desc[UR36][R16.64], R2 ;  /* 0x0000000210007986 */ /* 0x0001e2000c101124 */
[----:B------:R-:W-:Y:S05]  /*57a0*/  BRA `(.L_x_65985) ;  /* 0x0000000c00507947 */ /* 0x000fea0003800000 */
.L_x_65982:
        /* <DEDUP_REMOVED lines=9> */
.L_x_65987:
[----:B------:R3:W-:Y:S01]  /*5840*/  STG.E desc[UR36][R16.64], R2 ;  /* 0x0000000210007986 */ /* 0x0007e2000c101924 */
[----:B------:R-:W-:Y:S05]  /*5850*/  BRA `(.L_x_65985) ;  /* 0x0000000c00247947 */ /* 0x000fea0003800000 */
.L_x_65986:
[----:B------:R2:W-:Y:S01]  /*5860*/  STG.E.U16 desc[UR36][R16.64], R2 ;  /* 0x0000000210007986 */ /* 0x0005e2000c101524 */
[----:B------:R-:W-:Y:S05]  /*5870*/  BRA `(.L_x_65985) ;  /* 0x0000000c001c7947 */ /* 0x000fea0003800000 */
.L_x_65981:
        /* <DEDUP_REMOVED lines=9> */
.L_x_65989:
[----:B------:R-:W-:-:S04]  /*5910*/  I2FP.F32.S32 R0, R2 ;  /* 0x0000000200007245 */ /* 0x000fc80000201400 */
[----:B------:R-:W-:-:S05]  /*5920*/  F2FP.F16.F32.PACK_AB R0, RZ, R0 ;  /* 0x00000000ff00723e */ /* 0x000fca00000000ff */
[----:B------:R0:W-:Y:S01]  /*5930*/  STG.E.U16 desc[UR36][R16.64], R0 ;  /* 0x0000000010007986 */ /* 0x0001e2000c101524 */
[----:B------:R-:W-:Y:S05]  /*5940*/  BRA `(.L_x_65985) ;  /* 0x0000000800e87947 */ /* 0x000fea0003800000 */
.L_x_65988:
        /* <DEDUP_REMOVED lines=10> */
.L_x_65991:
[----:B------:R-:W-:-:S04]  /*59f0*/  I2FP.F32.S32 R2, R2 ;  /* 0x0000000200027245 */ /* 0x000fc80000201400 */
[----:B------:R-:W-:-:S04]  /*5a00*/  F2FP.F16.F32.PACK_AB R3, RZ, R2 ;  /* 0x00000002ff03723e */ /* 0x000fc800000000ff */
[----:B------:R-:W-:-:S05]  /*5a10*/  PRMT R3, R3, 0x5410, RZ ;  /* 0x0000541003037816 */ /* 0x000fca00000000ff */
[----:B------:R0:W-:Y:S01]  /*5a20*/  STG.E desc[UR36][R16.64], R3 ;  /* 0x0000000310007986 */ /* 0x0001e2000c101924 */
[----:B------:R-:W-:Y:S05]  /*5a30*/  BRA `(.L_x_65985) ;  /* 0x0000000800ac7947 */ /* 0x000fea0003800000 */
.L_x_65990:
[----:B------:R-:W0:Y:S02]  /*5a40*/  I2F.F64 R2, R2 ;  /* 0x0000000200027312 */ /* 0x000e240000201c00 */
[----:B0-----:R0:W-:Y:S01]  /*5a50*/  STG.E.64 desc[UR36][R16.64], R2 ;  /* 0x0000000210007986 */ /* 0x0011e2000c101b24 */
[----:B------:R-:W-:Y:S05]  /*5a60*/  BRA `(.L_x_65985) ;  /* 0x0000000800a07947 */ /* 0x000fea0003800000 */
.L_x_65980:
        /* <DEDUP_REMOVED lines=12> */
.L_x_65994:
[----:B------:R-:W0:Y:S01]  /*5b30*/  I2F.F64 R4, R2 ;  /* 0x0000000200047312 */ /* 0x000e220000201c00 */
[----:B------:R-:W-:-:S05]  /*5b40*/  CS2R R6, SRZ ;  /* 0x0000000000067805 */ /* 0x000fca000001ff00 */
[----:B0-----:R0:W-:Y:S01]  /*5b50*/  STG.E.128 desc[UR36][R16.64], R4 ;  /* 0x0000000410007986 */ /* 0x0011e2000c101d24 */
[----:B------:R-:W-:Y:S05]  /*5b60*/  BRA `(.L_x_65985) ;  /* 0x0000000800607947 */ /* 0x000fea0003800000 */
.L_x_65993:
        /* <DEDUP_REMOVED lines=21> */
.L_x_65998:
[----:B------:R-:W-:Y:S05]  /*5cc0*/  BSYNC B0 ;  /* 0x0000000000007941 */ /* 0x000fea0003800000 */
.L_x_65997:
[----:B------:R-:W-:-:S05]  /*5cd0*/  LOP3.LUT R3, R0, R3, RZ, 0xfc, !PT ;  /* 0x0000000300037212 */ /* 0x000fca00078efcff */
[----:B------:R0:W-:Y:S01]  /*5ce0*/  STG.E.U8 desc[UR36][R16.64], R3 ;  /* 0x0000000310007986 */ /* 0x0001e2000c101124 */
[----:B------:R-:W-:Y:S05]  /*5cf0*/  BRA `(.L_x_65985) ;  /* 0x0000000400fc7947 */ /* 0x000fea0003800000 */
.L_x_65996:
        /* <DEDUP_REMOVED lines=13> */
.L_x_66000:
[----:B------:R-:W-:Y:S01]  /*5dd0*/  IMAD.MOV.U32 R0, RZ, RZ, 0x7f ;  /* 0x0000007fff007424 */ /* 0x000fe200078e00ff */
[----:B------:R-:W-:-:S04]  /*5de0*/  ISETP.GT.U32.AND P0, PT, R2, 0x7f800000, PT ;  /* 0x7f8000000200780c */ /* 0x000fc80003f04070 */
[----:B------:R-:W-:-:S09]  /*5df0*/  SEL R0, R0, 0x7c, P0 ;  /* 0x0000007c00007807 */ /* 0x000fd20000000000 */
.L_x_66001:
[----:B------:R-:W-:Y:S05]  /*5e00*/  BSYNC B0 ;  /* 0x0000000000007941 */ /* 0x000fea0003800000 */
.L_x_65999:
[----:B------:R-:W-:-:S04]  /*5e10*/  LOP3.LUT R2, R3, 0x80000000, RZ, 0xc0, !PT ;  /* 0x8000000003027812 */ /* 0x000fc800078ec0ff */
[----:B------:R-:W-:-:S04]  /*5e20*/  SHF.R.U32.HI R3, RZ, 0x18, R2 ;  /* 0x00000018ff037819 */ /* 0x000fc80000011602 */
[----:B------:R-:W-:-:S05]  /*5e30*/  LOP3.LUT R3, R0, R3, RZ, 0xfc, !PT ;  /* 0x0000000300037212 */ /* 0x000fca00078efcff */
[----:B------:R0:W-:Y:S01]  /*5e40*/  STG.E.U8 desc[UR36][R16.64], R3 ;  /* 0x0000000310007986 */ /* 0x0001e2000c101124 */
[----:B------:R-:W-:Y:S05]  /*5e50*/  BRA `(.L_x_65985) ;  /* 0x0000000400a47947 */ /* 0x000fea0003800000 */
.L_x_65995:
[----:B------:R-:W-:-:S04]  /*5e60*/  I2FP.F32.S32 R0, R2 ;  /* 0x0000000200007245 */ /* 0x000fc80000201400 */
[----:B------:R-:W-:-:S05]  /*5e70*/  F2FP.BF16.F32.PACK_AB R0, RZ, R0 ;  /* 0x00000000ff00723e */ /* 0x000fca00000010ff */
[----:B------:R0:W-:Y:S01]  /*5e80*/  STG.E.U16 desc[UR36][R16.64], R0 ;  /* 0x0000000010007986 */ /* 0x0001e2000c101524 */
[----:B------:R-:W-:Y:S05]  /*5e90*/  BRA `(.L_x_65985) ;  /* 0x0000000400947947 */ /* 0x000fea0003800000 */
.L_x_65992:
        /* <DEDUP_REMOVED lines=10> */
.L_x_66004:
        /* <DEDUP_REMOVED lines=17> */
.L_x_66007:
[----:B------:R-:W-:-:S04]  /*6050*/  LOP3.LUT R2, R3, 0x80000000, RZ, 0xc0, !PT ;  /* 0x8000000003027812 */ /* 0x000fc800078ec0ff */
[----:B------:R-:W-:-:S04]  /*6060*/  SHF.R.U32.HI R3, RZ, 0x18, R2 ;  /* 0x00000018ff037819 */ /* 0x000fc80000011602 */
[----:B------:R-:W-:-:S04]  /*6070*/  LOP3.LUT R0, R0, R3, RZ, 0xfc, !PT ;  /* 0x0000000300007212 */ /* 0x000fc800078efcff */
[----:B------:R-:W-:-:S07]  /*6080*/  PRMT R8, R0, 0x7610, R8 ;  /* 0x0000761000087816 */ /* 0x000fce0000000008 */
.L_x_66006:
[----:B------:R-:W-:Y:S05]  /*6090*/  BSYNC B0 ;  /* 0x0000000000007941 */ /* 0x000fea0003800000 */
.L_x_66005:
[----:B------:R0:W-:Y:S01]  /*60a0*/  STG.E.U8 desc[UR36][R16.64], R8 ;  /* 0x0000000810007986 */ /* 0x0001e2000c101124 */
[----:B------:R-:W-:Y:S05]  /*60b0*/  BRA `(.L_x_65985) ;  /* 0x00000004000c7947 */ /* 0x000fea0003800000 */
.L_x_66003:
        /* <DEDUP_REMOVED lines=17> */
.L_x_66010:
[----:B------:R-:W-:-:S04]  /*61d0*/  LOP3.LUT R2, R3, 0x80000000, RZ, 0xc0, !PT ;  /* 0x8000000003027812 */ /* 0x000fc800078ec0ff */
[----:B------:R-:W-:-:S04]  /*61e0*/  SHF.R.U32.HI R3, RZ, 0x18, R2 ;  /* 0x00000018ff037819 */ /* 0x000fc80000011602 */
[----:B------:R-:W-:-:S04]  /*61f0*/  LOP3.LUT R0, R0, R3, RZ, 0xfc, !PT ;  /* 0x0000000300007212 */ /* 0x000fc800078efcff */
[----:B------:R-:W-:-:S07]  /*6200*/  PRMT R8, R0, 0x7610, R8 ;  /* 0x0000761000087816 */ /* 0x000fce0000000008 */
.L_x_66009:
[----:B------:R-:W-:Y:S05]  /*6210*/  BSYNC B0 ;  /* 0x0000000000007941 */ /* 0x000fea0003800000 */
.L_x_66008:
[----:B------:R0:W-:Y:S01]  /*6220*/  STG.E.U8 desc[UR36][R16.64], R8 ;  /* 0x0000000810007986 */ /* 0x0001e2000c101124 */
[----:B------:R-:W-:Y:S05]  /*6230*/  BRA `(.L_x_65985) ;  /* 0x0000000000ac7947 */ /* 0x000fea0003800000 */
.L_x_66002:
        /* <DEDUP_REMOVED lines=22> */
.L_x_65984:
        /* <DEDUP_REMOVED lines=16> */
.L_x_66013:
[----:B------:R-:W-:Y:S05]  /*64a0*/  BRA `(.L_x_65985) ;  /* 0x0000000000107947 */ /* 0x000fea0003800000 */
.L_x_66012:
[----:B------:R-:W-:-:S05]  /*64b0*/  SHF.R.S32.HI R3, RZ, 0x1f, R2 ;  /* 0x0000001fff037819 */ /* 0x000fca0000011402 */
[----:B------:R0:W-:Y:S01]  /*64c0*/  STG.E.64 desc[UR36][R16.64], R2 ;  /* 0x0000000210007986 */ /* 0x0001e2000c101b24 */
[----:B------:R-:W-:Y:S05]  /*64d0*/  BRA `(.L_x_65985) ;  /* 0x0000000000047947 */ /* 0x000fea0003800000 */
.L_x_66011:
[----:B------:R0:W-:Y:S02]  /*64e0*/  STG.E desc[UR36][R16.64], R2 ;  /* 0x0000000210007986 */ /* 0x0001e4000c101924 */
.L_x_65985:
[----:B------:R-:W-:-:S07]  /*64f0*/  VIADD R19, R19, 0x80 ;  /* 0x0000008013137836 */ /* 0x000fce0000000000 */
.L_x_65939:
[----:B------:R-:W-:Y:S05]  /*6500*/  BSYNC B6 ;  /* 0x0000000000067941 */ /* 0x000fea0003800000 */
.L_x_65938:
        /* <DEDUP_REMOVED lines=307> */
.L_x_66016:
        /* <DEDUP_REMOVED lines=20> */
.L_x_66020:
[----:B------:R0:W5:Y:S01]  /*7980*/  LDG.E.U8 R18, desc[UR36][R2.64] ;  /* 0x0000002402127981 */ /* 0x000162000c1e1100 */
[----:B------:R-:W-:Y:S05]  /*7990*/  BRA `(.L_x_66022) ;  /* 0x0000000c00347947 */ /* 0x000fea0003800000 */
.L_x_66019:
        /* <DEDUP_REMOVED lines=8> */
.L_x_66024:
[----:B------:R0:W5:Y:S01]  /*7a20*/  LDG.E R18, desc[UR36][R2.64] ;  /* 0x0000002402127981 */ /* 0x000162000c1e1900 */
[----:B------:R-:W-:Y:S05]  /*7a30*/  BRA `(.L_x_66022) ;  /* 0x0000000c000c7947 */ /* 0x000fea0003800000 */
.L_x_66023:
[----:B------:R0:W5:Y:S01]  /*7a40*/  LDG.E.S16 R18, desc[UR36][R2.64] ;  /* 0x0000002402127981 */ /* 0x000162000c1e1700 */
[----:B------:R-:W-:Y:S05]  /*7a50*/  BRA `(.L_x_66022) ;  /* 0x0000000c00047947 */ /* 0x000fea0003800000 */
.L_x_66018:
        /* <DEDUP_REMOVED lines=9> */
.L_x_66026:
[----:B------:R-:W2:Y:S02]  /*7af0*/  LDG.E.U16 R2, desc[UR36][R2.64] ;  /* 0x0000002402027981 */ /* 0x000ea4000c1e1500 */
[----:B--2---:R-:W-:-:S06]  /*7b00*/  HADD2.F32 R18, -RZ, R2.H0_H0 ;  /* 0x20000002ff127230 */ /* 0x004fcc0000004100 */
[----:B------:R-:W0:Y:S01]  /*7b10*/  F2I.FTZ.TRUNC.NTZ R18, R18 ;  /* 0x0000001200127305 */ /* 0x000e22000021f100 */
[----:B------:R-:W-:Y:S05]  /*7b20*/  BRA `(.L_x_66022) ;  /* 0x0000000800d07947 */ /* 0x000fea0003800000 */
.L_x_66025:
        /* <DEDUP_REMOVED lines=9> */
.L_x_66028:
[----:B------:R-:W2:Y:S02]  /*7bc0*/  LDG.E.U16 R2, desc[UR36][R2.64] ;  /* 0x0000002402027981 */ /* 0x000ea4000c1e1500 */
[----:B--2---:R-:W-:-:S06]  /*7bd0*/  HADD2.F32 R18, -RZ, R2.H0_H0 ;  /* 0x20000002ff127230 */ /* 0x004fcc0000004100 */
[----:B------:R-:W0:Y:S01]  /*7be0*/  F2I.FTZ.TRUNC.NTZ R18, R18 ;  /* 0x0000001200127305 */ /* 0x000e22000021f100 */
[----:B------:R-:W-:Y:S05]  /*7bf0*/  BRA `(.L_x_66022) ;  /* 0x00000008009c7947 */ /* 0x000fea0003800000 */
.L_x_66027:
[----:B------:R-:W2:Y:S02]  /*7c00*/  LDG.E.64 R2, desc[UR36][R2.64] ;  /* 0x0000002402027981 */ /* 0x000ea4000c1e1b00 */
[----:B--2---:R0:W1:Y:S01]  /*7c10*/  F2I.F64.TRUNC R18, R2 ;  /* 0x0000000200127311 */ /* 0x004062000030d100 */
[----:B------:R-:W-:Y:S05]  /*7c20*/  BRA `(.L_x_66022) ;  /* 0x0000000800907947 */ /* 0x000fea0003800000 */
.L_x_66017:
        /* <DEDUP_REMOVED lines=12> */
.L_x_66031:
[----:B------:R-:W2:Y:S02]  /*7cf0*/  LDG.E.64 R2, desc[UR36][R2.64] ;  /* 0x0000002402027981 */ /* 0x000ea4000c1e1b00 */
[----:B--2---:R0:W1:Y:S01]  /*7d00*/  F2I.F64.TRUNC R18, R2 ;  /* 0x0000000200127311 */ /* 0x004062000030d100 */
[----:B------:R-:W-:Y:S05]  /*7d10*/  BRA `(.L_x_66022) ;  /* 0x0000000800547947 */ /* 0x000fea0003800000 */
.L_x_66030:
        /* <DEDUP_REMOVED lines=27> */
.L_x_66033:
        /* <DEDUP_REMOVED lines=14> */
.L_x_66032:
[----:B------:R-:W2:Y:S02]  /*7fb0*/  LDG.E.U16 R18, desc[UR36][R2.64] ;  /* 0x0000002402127981 */ /* 0x000ea4000c1e1500 */
[----:B--2---:R-:W-:-:S06]  /*7fc0*/  IMAD.U32 R18, R18, 0x10000, RZ ;  /* 0x0001000012127824 */ /* 0x004fcc00078e00ff */
[----:B------:R-:W0:Y:S01]  /*7fd0*/  F2I.FTZ.TRUNC.NTZ R18, R18 ;  /* 0x0000001200127305 */ /* 0x000e22000021f100 */
[----:B------:R-:W-:Y:S05]  /*7fe0*/  BRA `(.L_x_66022) ;  /* 0x0000000400a07947 */ /* 0x000fea0003800000 */
.L_x_66029:
        /* <DEDUP_REMOVED lines=10> */
.L_x_66036:
        /* <DEDUP_REMOVED lines=21> */
.L_x_66040:
[----:B------:R-:W-:Y:S05]  /*81e0*/  BSYNC B1 ;  /* 0x0000000000017941 */ /* 0x000fea0003800000 */
.L_x_66039:
[----:B------:R-:W-:Y:S01]  /*81f0*/  IMAD.SHL.U32 R2, R2, 0x100000, RZ ;  /* 0x0010000002027824 */ /* 0x000fe200078e00ff */
[----:B------:R-:W-:-:S04]  /*8200*/  LEA R3, R0, 0x3b800000, 0x17 ;  /* 0x3b80000000037811 */ /* 0x000fc800078eb8ff */
[----:B------:R-:W-:-:S07]  /*8210*/  LOP3.LUT R18, R3, R2, R18, 0xfe, !PT ;  /* 0x0000000203127212 */ /* 0x000fce00078efe12 */
.L_x_66038:
[----:B------:R-:W-:Y:S05]  /*8220*/  BSYNC B0 ;  /* 0x0000000000007941 */ /* 0x000fea0003800000 */
.L_x_66037:
[----:B------:R-:W0:Y:S01]  /*8230*/  F2I.FTZ.TRUNC.NTZ R18, R18 ;  /* 0x0000001200127305 */ /* 0x000e22000021f100 */
[----:B------:R-:W-:Y:S05]  /*8240*/  BRA `(.L_x_66022) ;  /* 0x0000000400087947 */ /* 0x000fea0003800000 */
.L_x_66035:
        /* <DEDUP_REMOVED lines=21> */
.L_x_66044:
[----:B------:R-:W-:Y:S05]  /*83a0*/  BSYNC B1 ;  /* 0x0000000000017941 */ /* 0x000fea0003800000 */
.L_x_66043:
[----:B------:R-:W-:Y:S01]  /*83b0*/  IMAD.SHL.U32 R2, R2, 0x200000, RZ ;  /* 0x0020000002027824 */ /* 0x000fe200078e00ff */
[----:B------:R-:W-:-:S04]  /*83c0*/  LEA R3, R0, 0x37800000, 0x17 ;  /* 0x3780000000037811 */ /* 0x000fc800078eb8ff */
[----:B------:R-:W-:-:S07]  /*83d0*/  LOP3.LUT R18, R3, R2, R18, 0xfe, !PT ;  /* 0x0000000203127212 */ /* 0x000fce00078efe12 */
.L_x_66042:
[----:B------:R-:W-:Y:S05]  /*83e0*/  BSYNC B0 ;  /* 0x0000000000007941 */ /* 0x000fea0003800000 */
.L_x_66041:
[----:B------:R-:W0:Y:S01]  /*83f0*/  F2I.FTZ.TRUNC.NTZ R18, R18 ;  /* 0x0000001200127305 */ /* 0x000e22000021f100 */
[----:B------:R-:W-:Y:S05]  /*8400*/  BRA `(.L_x_66022) ;  /* 0x0000000000987947 */ /* 0x000fea0003800000 */
.L_x_66034:
        /* <DEDUP_REMOVED lines=14> */
.L_x_66048:
[----:B------:R-:W-:Y:S05]  /*84f0*/  BSYNC B0 ;  /* 0x0000000000007941 */ /* 0x000fea0003800000 */
.L_x_66047:
[----:B------:R-:W0:Y:S01]  /*8500*/  F2I.FTZ.TRUNC.NTZ R18, R18 ;  /* 0x0000001200127305 */ /* 0x000e22000021f100 */
[----:B------:R-:W-:Y:S05]  /*8510*/  BRA `(.L_x_66022) ;  /* 0x0000000000547947 */ /* 0x000fea0003800000 */
.L_x_66021:
        /* <DEDUP_REMOVED lines=17> */
.L_x_66049:
[----:B------:R-:W-:Y:S05]  /*8630*/  BRA `(.L_x_66022) ;  /* 0x00000000000c7947 */ /* 0x000fea0003800000 */
.L_x_66046:
[----:B------:R0:W5:Y:S01]  /*8640*/  LDG.E R18, desc[UR36][R2.64] ;  /* 0x0000002402127981 */ /* 0x000162000c1e1900 */
[----:B------:R-:W-:Y:S05]  /*8650*/  BRA `(.L_x_66022) ;  /* 0x0000000000047947 */ /* 0x000fea0003800000 */
.L_x_66045:
[----:B------:R0:W5:Y:S02]  /*8660*/  LDG.E R18, desc[UR36][R2.64] ;  /* 0x0000002402127981 */ /* 0x000164000c1e1900 */
.L_x_66022:
[----:B012-45:R-:W-:Y:S01]  /*8670*/  ISETP.GE.AND P0, PT, R18, RZ, PT ;  /* 0x000000ff1200720c */ /* 0x037fe20003f06270 */
[----:B------:R-:W-:-:S12]  /*8680*/  BSSY B0, `(.L_x_66050) ;  /* 0x0000026000007945 */ /* 0x000fd80003800000 */
[----:B------:R-:W-:Y:S05]  /*8690*/  @!P0 BRA `(.L_x_66051) ;  /* 0x0000000000688947 */ /* 0x000fea0003800000 */
[----:B------:R-:W-:Y:S01]  /*86a0*/  ISETP.NE.AND P0, PT, R18, RZ, PT ;  /* 0x000000ff1200720c */ /* 0x000fe20003f05270 */
[----:B------:R-:W-:Y:S01]  /*86b0*/  BSSY B1, `(.L_x_66052) ;  /* 0x0000017000017945 */ /* 0x000fe20003800000 */
[----:B------:R-:W-:-:S11]  /*86c0*/  IMAD.MOV.U32 R2, RZ, RZ, 0x1 ;  /* 0x00000001ff027424 */ /* 0x000fd600078e00ff */
[----:B------:R-:W-:Y:S05]  /*86d0*/  @!P0 BRA `(.L_x_66053) ;  /* 0x0000000000508947 */ /* 0x000fea0003800000 */
[----:B------:R-:W3:Y:S01]  /*86e0*/  LDC R2, c[0x0][0x420] ;  /* 0x00010800ff027b82 */ /* 0x000ee20000000800 */
        /* <DEDUP_REMOVED lines=8> */
[----:B------:R-:W-:-:S07]  /*8770*/  SHF.R.S32.HI R0, RZ, 0x1, R18 ;  /* 0x00000001ff007819 */ /* 0x000fce0000011412 */
.L_x_66054:
        /* <DEDUP_REMOVED lines=10> */
.L_x_66053:
[----:B------:R-:W-:Y:S05]  /*8820*/  BSYNC B1 ;  /* 0x0000000000017941 */ /* 0x000fea0003800000 */
.L_x_66052:
[----:B------:R-:W-:Y:S05]  /*8830*/  BRA `(.L_x_66055) ;  /* 0x0000000000287947 */ /* 0x000fea0003800000 */
.L_x_66051:
[----:B------:R-:W0:Y:S01]  /*8840*/  LDC R0, c[0x0][0x420] ;  /* 0x00010800ff007b82 */ /* 0x000e220000000800 */
[----:B------:R-:W-:Y:S01]  /*8850*/  IMAD.MOV.U32 R2, RZ, RZ, 0x1 ;  /* 0x00000001ff027424 */ /* 0x000fe200078e00ff */
        /* <DEDUP_REMOVED lines=8> */
.L_x_66055:
[----:B------:R-:W-:Y:S05]  /*88e0*/  BSYNC B0 ;  /* 0x0000000000007941 */ /* 0x000fea0003800000 */
.L_x_66050:
        /* <DEDUP_REMOVED lines=14> */
.L_x_66059:
[----:B------:R0:W-:Y:S01]  /*89d0*/  STG.E.U8 desc[UR36][R16.64], R2 ;  /* 0x0000000210007986 */ /* 0x0001e2000c101124 */
[----:B------:R-:W-:Y:S05]  /*89e0*/  BRA `(.L_x_66061) ;  /* 0x0000000c00507947 */ /* 0x000fea0003800000 */
.L_x_66058:
        /* <DEDUP_REMOVED lines=9> */
.L_x_66063:
[----:B------:R0:W-:Y:S01]  /*8a80*/  STG.E desc[UR36][R16.64], R2 ;  /* 0x0000000210007986 */ /* 0x0001e2000c101924 */
[----:B------:R-:W-:Y:S05]  /*8a90*/  BRA `(.L_x_66061) ;  /* 0x0000000c00247947 */ /* 0x000fea0003800000 */
.L_x_66062:
[----:B------:R0:W-:Y:S01]  /*8aa0*/  STG.E.U16 desc[UR36][R16.64], R2 ;  /* 0x0000000210007986 */ /* 0x0001e2000c101524 */
[----:B------:R-:W-:Y:S05]  /*8ab0*/  BRA `(.L_x_66061) ;  /* 0x0000000c001c7947 */ /* 0x000fea0003800000 */
.L_x_66057:
        /* <DEDUP_REMOVED lines=9> */
.L_x_66065:
[----:B------:R-:W-:-:S04]  /*8b50*/  I2FP.F32.S32 R0, R2 ;  /* 0x0000000200007245 */ /* 0x000fc80000201400 */
[----:B------:R-:W-:-:S05]  /*8b60*/  F2FP.F16.F32.PACK_AB R0, RZ, R0 ;  /* 0x00000000ff00723e */ /* 0x000fca00000000ff */
[----:B------:R0:W-:Y:S01]  /*8b70*/  STG.E.U16 desc[UR36][R16.64], R0 ;  /* 0x0000000010007986 */ /* 0x0001e2000c101524 */
[----:B------:R-:W-:Y:S05]  /*8b80*/  BRA `(.L_x_66061) ;  /* 0x0000000800e87947 */ /* 0x000fea0003800000 */
.L_x_66064:
        /* <DEDUP_REMOVED lines=10> */
.L_x_66067:
[----:B------:R-:W-:-:S04]  /*8c30*/  I2FP.F32.S32 R2, R2 ;  /* 0x0000000200027245 */ /* 0x000fc80000201400 */
[----:B------:R-:W-:-:S04]  /*8c40*/  F2FP.F16.F32.PACK_AB R3, RZ, R2 ;  /* 0x00000002ff03723e */ /* 0x000fc800000000ff */
[----:B------:R-:W-:-:S05]  /*8c50*/  PRMT R3, R3, 0x5410, RZ ;  /* 0x0000541003037816 */ /* 0x000fca00000000ff */
[----:B------:R0:W-:Y:S01]  /*8c60*/  STG.E desc[UR36][R16.64], R3 ;  /* 0x0000000310007986 */ /* 0x0001e2000c101924 */
[----:B------:R-:W-:Y:S05]  /*8c70*/  BRA `(.L_x_66061) ;  /* 0x0000000800ac7947 */ /* 0x000fea0003800000 */
.L_x_66066:
[----:B------:R-:W0:Y:S02]  /*8c80*/  I2F.F64 R2, R2 ;  /* 0x0000000200027312 */ /* 0x000e240000201c00 */
[----:B0-----:R0:W-:Y:S01]  /*8c90*/  STG.E.64 desc[UR36][R16.64], R2 ;  /* 0x0000000210007986 */ /* 0x0011e2000c101b24 */
[----:B------:R-:W-:Y:S05]  /*8ca0*/  BRA `(.L_x_66061) ;  /* 0x0000000800a07947 */ /* 0x000fea0003800000 */
.L_x_66056:
        /* <DEDUP_REMOVED lines=12> */
.L_x_66070:
[----:B---3--:R-:W0:Y:S01]  /*8d70*/  I2F.F64 R4, R2 ;  /* 0x0000000200047312 */ /* 0x008e220000201c00 */
[----:B------:R-:W-:-:S05]  /*8d80*/  CS2R R6, SRZ ;  /* 0x0000000000067805 */ /* 0x000fca000001ff00 */
[----:B0-----:R0:W-:Y:S01]  /*8d90*/  STG.E.128 desc[UR36][R16.64], R4 ;  /* 0x0000000410007986 */ /* 0x0011e2000c101d24 */
[----:B------:R-:W-:Y:S05]  /*8da0*/  BRA `(.L_x_66061) ;  /* 0x0000000800607947 */ /* 0x000fea0003800000 */
.L_x_66069:
        /* <DEDUP_REMOVED lines=21> */
.L_x_66074:
[----:B------:R-:W-:Y:S05]  /*8f00*/  BSYNC B0 ;  /* 0x0000000000007941 */ /* 0x000fea0003800000 */
.L_x_66073:
[----:B------:R-:W-:-:S05]  /*8f10*/  LOP3.LUT R3, R0, R3, RZ, 0xfc, !PT ;  /* 0x0000000300037212 */ /* 0x000fca00078efcff */
[----:B------:R0:W-:Y:S01]  /*8f20*/  STG.E.U8 desc[UR36][R16.64], R3 ;  /* 0x0000000310007986 */ /* 0x0001e2000c101124 */
[----:B------:R-:W-:Y:S05]  /*8f30*/  BRA `(.L_x_66061) ;  /* 0x0000000400fc7947 */ /* 0x000fea0003800000 */
.L_x_66072:
        /* <DEDUP_REMOVED lines=13> */
.L_x_66076:
[----:B------:R-:W-:Y:S01]  /*9010*/  IMAD.MOV.U32 R0, RZ, RZ, 0x7f ;  /* 0x0000007fff007424 */ /* 0x000fe200078e00ff */
[----:B------:R-:W-:-:S04]  /*9020*/  ISETP.GT.U32.AND P0, PT, R2, 0x7f800000, PT ;  /* 0x7f8000000200780c */ /* 0x000fc80003f04070 */
[----:B------:R-:W-:-:S09]  /*9030*/  SEL R0, R0, 0x7c, P0 ;  /* 0x0000007c00007807 */ /* 0x000fd20000000000 */
.L_x_66077:
[----:B------:R-:W-:Y:S05]  /*9040*/  BSYNC B0 ;  /* 0x0000000000007941 */ /* 0x000fea0003800000 */
.L_x_66075:
[----:B------:R-:W-:-:S04]  /*9050*/  LOP3.LUT R2, R3, 0x80000000, RZ, 0xc0, !PT ;  /* 0x8000000003027812 */ /* 0x000fc800078ec0ff */
[----:B------:R-:W-:-:S04]  /*9060*/  SHF.R.U32.HI R3, RZ, 0x18, R2 ;  /* 0x00000018ff037819 */ /* 0x000fc80000011602 */
[----:B------:R-:W-:-:S05]  /*9070*/  LOP3.LUT R3, R0, R3, RZ, 0xfc, !PT ;  /* 0x0000000300037212 */ /* 0x000fca00078efcff */
[----:B------:R0:W-:Y:S01]  /*9080*/  STG.E.U8 desc[UR36][R16.64], R3 ;  /* 0x0000000310007986 */ /* 0x0001e2000c101124 */
[----:B------:R-:W-:Y:S05]  /*9090*/  BRA `(.L_x_66061) ;  /* 0x0000000400a47947 */ /* 0x000fea0003800000 */
.L_x_66071:
[----:B------:R-:W-:-:S04]  /*90a0*/  I2FP.F32.S32 R0, R2 ;  /* 0x0000000200007245 */ /* 0x000fc80000201400 */
[----:B------:R-:W-:-:S05]  /*90b0*/  F2FP.BF16.F32.PACK_AB R0, RZ, R0 ;  /* 0x00000000ff00723e */ /* 0x000fca00000010ff */
[----:B------:R0:W-:Y:S01]  /*90c0*/  STG.E.U16 desc[UR36][R16.64], R0 ;  /* 0x0000000010007986 */ /* 0x0001e2000c101524 */
[----:B------:R-:W-:Y:S05]  /*90d0*/  BRA `(.L_x_66061) ;  /* 0x0000000400947947 */ /* 0x000fea0003800000 */
.L_x_66068:
        /* <DEDUP_REMOVED lines=10> */
.L_x_66080:
        /* <DEDUP_REMOVED lines=17> */
.L_x_66083:
[----:B------:R-:W-:-:S04]  /*9290*/  LOP3.LUT R2, R3, 0x80000000, RZ, 0xc0, !PT ;  /* 0x8000000003027812 */ /* 0x000fc800078ec0ff */
[----:B------:R-:W-:-:S04]  /*92a0*/  SHF.R.U32.HI R3, RZ, 0x18, R2 ;  /* 0x00000018ff037819 */ /* 0x000fc80000011602 */
[----:B------:R-:W-:-:S04]  /*92b0*/  LOP3.LUT R0, R0, R3, RZ, 0xfc, !PT ;  /* 0x0000000300007212 */ /* 0x000fc800078efcff */
[----:B------:R-:W-:-:S07]  /*92c0*/  PRMT R8, R0, 0x7610, R8 ;  /* 0x0000761000087816 */ /* 0x000fce0000000008 */
.L_x_66082:
[----:B------:R-:W-:Y:S05]  /*92d0*/  BSYNC B0 ;  /* 0x0000000000007941 */ /* 0x000fea0003800000 */
.L_x_66081:
[----:B------:R0:W-:Y:S01]  /*92e0*/  STG.E.U8 desc[UR36][R16.64], R8 ;  /* 0x0000000810007986 */ /* 0x0001e2000c101124 */
[----:B------:R-:W-:Y:S05]  /*92f0*/  BRA `(.L_x_66061) ;  /* 0x00000004000c7947 */ /* 0x000fea0003800000 */
.L_x_66079:
        /* <DEDUP_REMOVED lines=17> */
.L_x_66086:
[----:B------:R-:W-:-:S04]  /*9410*/  LOP3.LUT R2, R3, 0x80000000, RZ, 0xc0, !PT ;  /* 0x8000000003027812 */ /* 0x000fc800078ec0ff */
[----:B------:R-:W-:-:S04]  /*9420*/  SHF.R.U32.HI R3, RZ, 0x18, R2 ;  /* 0x00000018ff037819 */ /* 0x000fc80000011602 */
[----:B------:R-:W-:-:S04]  /*9430*/  LOP3.LUT R0, R0, R3, RZ, 0xfc, !PT ;  /* 0x0000000300007212 */ /* 0x000fc800078efcff */
[----:B------:R-:W-:-:S07]  /*9440*/  PRMT R8, R0, 0x7610, R8 ;  /* 0x0000761000087816 */ /* 0x000fce0000000008 */
.L_x_66085:
[----:B------:R-:W-:Y:S05]  /*9450*/  BSYNC B0 ;  /* 0x0000000000007941 */ /* 0x000fea0003800000 */
.L_x_66084:
[----:B------:R4:W-:Y:S01]  /*9460*/  STG.E.U8 desc[UR36][R16.64], R8 ;  /* 0x0000000810007986 */ /* 0x0009e2000c101124 */
[----:B------:R-:W-:Y:S05]  /*9470*/  BRA `(.L_x_66061) ;  /* 0x0000000000ac7947 */ /* 0x000fea0003800000 */
.L_x_66078:
[----:B------:R-:W-:-:S13]  /*9480*/  ISETP.NE.AND P0, PT, R0, 0x1c, PT ;  /* 0x0000001c0000780c */ /* 0x000fda0003f05270 */
[----:B------:R-:W-:Y:S05]  /*9490*/  @!P0 BRA `(.L_x_66087) ;  /* 0x0000000000a08947 */ /* 0x000fea0003800000 */
[----:B------:R-:W-:-:S13]  /*94a0*/  ISETP.NE.AND P0, PT, R0, 0x1d, PT ;  /* 0x0000001d0000780c */ /* 0x000fda0003f05270 */
[----:B------:R-:W-:Y:S05]  /*94b0*/  @!P0 BRA `(.L_x_66088) ;  /* 0x00000000008c8947 */ /* 0x000fea0003800000 */
[----:B------:R-:W-:-:S13]  /*94c0*/  ISETP.NE.AND P0, PT, R0, 0x2c, PT ;  /* 0x0000002c0000780c */ /* 0x000fda0003f05270 */
[----:B------:R-:W-:Y:S05]  /*94d0*/  @P0 BRA `(.L_x_66060) ;  /* 0x0000000000400947 */ /* 0x000fea0003800000 */
[----:B------:R-:W-:-:S04]  /*94e0*/  I2FP.F32.S32 R3, R2 ;  /* 0x0000000200037245 */ /* 0x000fc80000201400 */
        /* <DEDUP_REMOVED lines=15> */
.L_x_66060:
[----:B------:R-:W-:Y:S01]  /*95e0*/  MOV R0, 0x0 ;  /* 0x0000000000007802 */ /* 0x000fe20000000f00 */
[----:B------:R-:W-:Y:S01]  /*95f0*/  ULDC.64 UR4, c[0x4][0x198] ;  /* 0x0100660000047ab9 */ /* 0x000fe20000000a00 */
[----:B------:R-:W-:Y:S01]  /*9600*/  ULDC.64 UR6, c[0x4][0x30] ;  /* 0x01000c0000067ab9 */ /* 0x000fe20000000a00 */
[----:B---3--:R-:W-:Y:S01]  /*9610*/  IMAD.U32 R4, RZ, RZ, UR4 ;  /* 0x00000004ff047e24 */ /* 0x008fe2000f8e00ff */
        /* <DEDUP_REMOVED lines=12> */
.L_x_66089:
[----:B------:R-:W-:Y:S05]  /*96e0*/  BRA `(.L_x_66061) ;  /* 0x0000000000107947 */ /* 0x000fea0003800000 */
.L_x_66088:
[----:B------:R-:W-:-:S05]  /*96f0*/  SHF.R.S32.HI R3, RZ, 0x1f, R2 ;  /* 0x0000001fff037819 */ /* 0x000fca0000011402 */
[----:B------:R1:W-:Y:S01]  /*9700*/  STG.E.64 desc[UR36][R16.64], R2 ;  /* 0x0000000210007986 */ /* 0x0003e2000c101b24 */
[----:B------:R-:W-:Y:S05]  /*9710*/  BRA `(.L_x_66061) ;  /* 0x0000000000047947 */ /* 0x000fea0003800000 */
.L_x_66087:
[----:B------:R0:W-:Y:S02]  /*9720*/  STG.E desc[UR36][R16.64], R2 ;  /* 0x0000000210007986 */ /* 0x0001e4000c101924 */
.L_x_66061:
[----:B------:R-:W-:-:S07]  /*9730*/  VIADD R19, R19, 0x80 ;  /* 0x0000008013137836 */ /* 0x000fce0000000000 */
.L_x_66015:
[----:B------:R-:W-:Y:S05]  /*9740*/  BSYNC B6 ;  /* 0x0000000000067941 */ /* 0x000fea0003800000 */
.L_x_66014:
        /* <DEDUP_REMOVED lines=306> */
.L_x_66090:
        /* <DEDUP_REMOVED lines=20> */
.L_x_66094:
[----:B------:R0:W5:Y:S01]  /*abb0*/  LDG.E.U8 R18, desc[UR36][R2.64] ;  /* 0x0000002402127981 */ /* 0x000162000c1e1100 */
[----:B------:R-:W-:Y:S05]  /*abc0*/  BRA `(.L_x_66096) ;  /* 0x0000000c00347947 */ /* 0x000fea0003800000 */
.L_x_66093:
        /* <DEDUP_REMOVED lines=8> */
.L_x_66098:
[----:B------:R0:W5:Y:S01]  /*ac50*/  LDG.E R18, desc[UR36][R2.64] ;  /* 0x0000002402127981 */ /* 0x000162000c1e1900 */
[----:B------:R-:W-:Y:S05]  /*ac60*/  BRA `(.L_x_66096) ;  /* 0x0000000c000c7947 */ /* 0x000fea0003800000 */
.L_x_66097:
[----:B------:R0:W5:Y:S01]  /*ac70*/  LDG.E.S16 R18, desc[UR36][R2.64] ;  /* 0x0000002402127981 */ /* 0x000162000c1e1700 */
[----:B------:R-:W-:Y:S05]  /*ac80*/  BRA `(.L_x_66096) ;  /* 0x0000000c00047947 */ /* 0x000fea0003800000 */
.L_x_66092:
        /* <DEDUP_REMOVED lines=9> */
.L_x_66100:
[----:B------:R-:W2:Y:S02]  /*ad20*/  LDG.E.U16 R2, desc[UR36][R2.64] ;  /* 0x0000002402027981 */ /* 0x000ea4000c1e1500 */
[----:B--2---:R-:W-:-:S06]  /*ad30*/  HADD2.F32 R18, -RZ, R2.H0_H0 ;  /* 0x20000002ff127230 */ /* 0x004fcc0000004100 */
[----:B------:R-:W0:Y:S01]  /*ad40*/  F2I.FTZ.TRUNC.NTZ R18, R18 ;  /* 0x0000001200127305 */ /* 0x000e22000021f100 */
[----:B------:R-:W-:Y:S05]  /*ad50*/  BRA `(.L_x_66096) ;  /* 0x0000000800d07947 */ /* 0x000fea0003800000 */
.L_x_66099:
[----:B------:R-:W-:-:S13]  /*ad60*/  ISETP.NE.AND P0, PT, R4, 0x7, PT ;  /* 0x000000070400780c */ /* 0x000fda0003f05270 */
[----:B------:R-:W-:Y:S05]  /*ad70*/  @!P0 BRA `(.L_x_66101) ;  /* 0x00000000002c8947 */ /* 0x000fea0003800000 */
[----:B------:R-:W-:-:S13]  /*ad80*/  ISETP.NE.AND P0, PT, R4, 0x8, PT ;  /* 0x000000080400780c */ /* 0x000fda0003f05270 */
[----:B------:R-:W-:Y:S05]  /*ad90*/  @!P0 BRA `(.L_x_66102) ;  /* 0x0000000000148947 */ /* 0x000fea0003800000 */
[----:B------:R-:W-:-:S13]  /*ada0*/  ISETP.NE.AND P0, PT, R4, 0x9, PT ;  /* 0x000000090400780c */ /* 0x000fda0003f05270 */
[----:B------:R-:W-:Y:S05]  /*adb0*/  @P0 BRA `(.L_x_66095) ;  /* 0x0000000800640947 */ /* 0x000fea0003800000 */
[----:B------:R-:W2:Y:S02]  /*adc0*/  LDG.E R2, desc[UR36][R2.64] ;  /* 0x0000002402027981 */ /* 0x000ea4000c1e1900 */
[----:B--2---:R3:W4:Y:S01]  /*add0*/  F2I.FTZ.TRUNC.NTZ R18, R2 ;  /* 0x0000000200127305 */ /* 0x004722000021f100 */
[----:B------:R-:W-:Y:S05]  /*ade0*/  BRA `(.L_x_66096) ;  /* 0x0000000800ac7947 */ /* 0x000fea0003800000 */
.L_x_66102:
[----:B------:R-:W2:Y:S02]  /*adf0*/  LDG.E.U16 R2, desc[UR36][R2.64] ;  /* 0x0000002402027981 */ /* 0x000ea4000c1e1500 */
[----:B--2---:R-:W-:-:S06]  /*ae00*/  HADD2.F32 R18, -RZ, R2.H0_H0 ;  /* 0x20000002ff127230 */ /* 0x004fcc0000004100 */
[----:B------:R-:W0:Y:S01]  /*ae10*/  F2I.FTZ.TRUNC.NTZ R18, R18 ;  /* 0x0000001200127305 */ /* 0x000e22000021f100 */
[----:B------:R-:W-:Y:S05]  /*ae20*/  BRA `(.L_x_66096) ;  /* 0x00000008009c7947 */ /* 0x000fea0003800000 */
.L_x_66101:
[----:B------:R-:W2:Y:S02]  /*ae30*/  LDG.E.64 R2, desc[UR36][R2.64] ;  /* 0x0000002402027981 */ /* 0x000ea4000c1e1b00 */
[----:B--2---:R0:W1:Y:S01]  /*ae40*/  F2I.F64.TRUNC R18, R2 ;  /* 0x0000000200127311 */ /* 0x004062000030d100 */
[----:B------:R-:W-:Y:S05]  /*ae50*/  BRA `(.L_x_66096) ;  /* 0x0000000800907947 */ /* 0x000fea0003800000 */
.L_x_66091:
        /* <DEDUP_REMOVED lines=12> */
.L_x_66105:
[----:B------:R-:W2:Y:S02]  /*af20*/  LDG.E.64 R2, desc[UR36][R2.64] ;  /* 0x0000002402027981 */ /* 0x000ea4000c1e1b00 */
[----:B--2---:R0:W1:Y:S01]  /*af30*/  F2I.F64.TRUNC R18, R2 ;  /* 0x0000000200127311 */ /* 0x004062000030d100 */
[----:B------:R-:W-:Y:S05]  /*af40*/  BRA `(.L_x_66096) ;  /* 0x0000000800547947 */ /* 0x000fea0003800000 */
.L_x_66104:
        /* <DEDUP_REMOVED lines=27> */
.L_x_66107:
        /* <DEDUP_REMOVED lines=14> */
.L_x_66106:
[----:B------:R-:W2:Y:S02]  /*b1e0*/  LDG.E.U16 R18, desc[UR36][R2.64] ;  /* 0x0000002402127981 */ /* 0x000ea4000c1e1500 */
[----:B--2---:R-:W-:-:S06]  /*b1f0*/  IMAD.U32 R18, R18, 0x10000, RZ ;  /* 0x0001000012127824 */ /* 0x004fcc00078e00ff */
[----:B------:R-:W0:Y:S01]  /*b200*/  F2I.FTZ.TRUNC.NTZ R18, R18 ;  /* 0x0000001200127305 */ /* 0x000e22000021f100 */
[----:B------:R-:W-:Y:S05]  /*b210*/  BRA `(.L_x_66096) ;  /* 0x0000000400a07947 */ /* 0x000fea0003800000 */
.L_x_66103:
        /* <DEDUP_REMOVED lines=10> */
.L_x_66110:
        /* <DEDUP_REMOVED lines=21> */
.L_x_66114:
[----:B------:R-:W-:Y:S05]  /*b410*/  BSYNC B1 ;  /* 0x0000000000017941 */ /* 0x000fea0003800000 */
.L_x_66113:
[----:B------:R-:W-:Y:S01]  /*b420*/  IMAD.SHL.U32 R2, R2, 0x100000, RZ ;  /* 0x0010000002027824 */ /* 0x000fe200078e00ff */
[----:B------:R-:W-:-:S04]  /*b430*/  LEA R3, R0, 0x3b800000, 0x17 ;  /* 0x3b80000000037811 */ /* 0x000fc800078eb8ff */
[----:B------:R-:W-:-:S07]  /*b440*/  LOP3.LUT R18, R3, R2, R18, 0xfe, !PT ;  /* 0x0000000203127212 */ /* 0x000fce00078efe12 */
.L_x_66112:
[----:B------:R-:W-:Y:S05]  /*b450*/  BSYNC B0 ;  /* 0x0000000000007941 */ /* 0x000fea0003800000 */
.L_x_66111:
[----:B------:R-:W0:Y:S01]  /*b460*/  F2I.FTZ.TRUNC.NTZ R18, R18 ;  /* 0x0000001200127305 */ /* 0x000e22000021f100 */
[----:B------:R-:W-:Y:S05]  /*b470*/  BRA `(.L_x_66096) ;  /* 0x0000000400087947 */ /* 0x000fea0003800000 */
.L_x_66109:
        /* <DEDUP_REMOVED lines=21> */
.L_x_66118:
[----:B------:R-:W-:Y:S05]  /*b5d0*/  BSYNC B1 ;  /* 0x0000000000017941 */ /* 0x000fea0003800000 */
.L_x_66117:
[----:B------:R-:W-:Y:S01]  /*b5e0*/  IMAD.SHL.U32 R2, R2, 0x200000, RZ ;  /* 0x0020000002027824 */ /* 0x000fe200078e00ff */
[----:B------:R-:W-:-:S04]  /*b5f0*/  LEA R3, R0, 0x37800000, 0x17 ;  /* 0x3780000000037811 */ /* 0x000fc800078eb8ff */
[----:B------:R-:W-:-:S07]  /*b600*/  LOP3.LUT R18, R3, R2, R18, 0xfe, !PT ;  /* 0x0000000203127212 */ /* 0x000fce00078efe12 */
.L_x_66116:
[----:B------:R-:W-:Y:S05]  /*b610*/  BSYNC B0 ;  /* 0x0000000000007941 */ /* 0x000fea0003800000 */
.L_x_66115:
[----:B------:R-:W0:Y:S01]  /*b620*/  F2I.FTZ.TRUNC.NTZ R18, R18 ;  /* 0x0000001200127305 */ /* 0x000e22000021f100 */
[----:B------:R-:W-:Y:S05]  /*b630*/  BRA `(.L_x_66096) ;  /* 0x0000000000987947 */ /* 0x000fea0003800000 */
.L_x_66108:
        /* <DEDUP_REMOVED lines=14> */
.L_x_66122:
[----:B------:R-:W-:Y:S05]  /*b720*/  BSYNC B0 ;  /* 0x0000000000007941 */ /* 0x000fea0003800000 */
.L_x_66121:
[----:B------:R-:W0:Y:S01]  /*b730*/  F2I.FTZ.TRUNC.NTZ R18, R18 ;  /* 0x0000001200127305 */ /* 0x000e22000021f100 */
[----:B------:R-:W-:Y:S05]  /*b740*/  BRA `(.L_x_66096) ;  /* 0x0000000000547947 */ /* 0x000fea0003800000 */
.L_x_66095:
        /* <DEDUP_REMOVED lines=17> */
.L_x_66123:
[----:B------:R-:W-:Y:S05]  /*b860*/  BRA `(.L_x_66096) ;  /* 0x00000000000c7947 */ /* 0x000fea0003800000 */
.L_x_66120:
[----:B------:R0:W5:Y:S01]  /*b870*/  LDG.E R18, desc[UR36][R2.64] ;  /* 0x0000002402127981 */ /* 0x000162000c1e1900 */
[----:B------:R-:W-:Y:S05]  /*b880*/  BRA `(.L_x_66096) ;  /* 0x0000000000047947 */ /* 0x000fea0003800000 */
.L_x_66119:
[----:B------:R0:W5:Y:S02]  /*b890*/  LDG.E R18, desc[UR36][R2.64] ;  /* 0x0000002402127981 */ /* 0x000164000c1e1900 */
.L_x_66096:
        /* <DEDUP_REMOVED lines=17> */
.L_x_66128:
        /* <DEDUP_REMOVED lines=10> */
.L_x_66127:
[----:B------:R-:W-:Y:S05]  /*ba50*/  BSYNC B1 ;  /* 0x0000000000017941 */ /* 0x000fea0003800000 */
.L_x_66126:
[----:B------:R-:W-:Y:S05]  /*ba60*/  BRA `(.L_x_66129) ;  /* 0x0000000000287947 */ /* 0x000fea0003800000 */
.L_x_66125:
        /* <DEDUP_REMOVED lines=10> */
.L_x_66129:
[----:B------:R-:W-:Y:S05]  /*bb10*/  BSYNC B0 ;  /* 0x0000000000007941 */ /* 0x000fea0003800000 */
.L_x_66124:
        /* <DEDUP_REMOVED lines=14> */
.L_x_66133:
[----:B------:R-:W-:Y:S01]  /*bc00*/  STG.E.U8 desc[UR36][R16.64], R2 ;  /* 0x0000000210007986 */ /* 0x000fe2000c101124 */
[----:B------:R-:W-:Y:S05]  /*bc10*/  EXIT ;  /* 0x000000000000794d */ /* 0x000fea0003800000 */
.L_x_66132:
        /* <DEDUP_REMOVED lines=9> */
.L_x_66136:
[----:B------:R-:W-:Y:S01]  /*bcb0*/  STG.E desc[UR36][R16.64], R2 ;  /* 0x0000000210007986 */ /* 0x000fe2000c101924 */
[----:B------:R-:W-:Y:S05]  /*bcc0*/  EXIT ;  /* 0x000000000000794d */ /* 0x000fea0003800000 */
.L_x_66135:
[----:B------:R-:W-:Y:S01]  /*bcd0*/  STG.E.U16 desc[UR36][R16.64], R2 ;  /* 0x0000000210007986 */ /* 0x000fe2000c101524 */
[----:B------:R-:W-:Y:S05]  /*bce0*/  EXIT ;  /* 0x000000000000794d */ /* 0x000fea0003800000 */
.L_x_66131:
        /* <DEDUP_REMOVED lines=9> */
.L_x_66138:
[----:B------:R-:W-:-:S04]  /*bd80*/  I2FP.F32.S32 R0, R2 ;  /* 0x0000000200007245 */ /* 0x000fc80000201400 */
[----:B------:R-:W-:-:S05]  /*bd90*/  F2FP.F16.F32.PACK_AB R0, RZ, R0 ;  /* 0x00000000ff00723e */ /* 0x000fca00000000ff */
[----:B------:R-:W-:Y:S01]  /*bda0*/  STG.E.U16 desc[UR36][R16.64], R0 ;  /* 0x0000000010007986 */ /* 0x000fe2000c101524 */
[----:B------:R-:W-:Y:S05]  /*bdb0*/  EXIT ;  /* 0x000000000000794d */ /* 0x000fea0003800000 */
.L_x_66137:
        /* <DEDUP_REMOVED lines=10> */
.L_x_66140:
[----:B------:R-:W-:-:S04]  /*be60*/  I2FP.F32.S32 R2, R2 ;  /* 0x0000000200027245 */ /* 0x000fc80000201400 */
[----:B------:R-:W-:-:S04]  /*be70*/  F2FP.F16.F32.PACK_AB R3, RZ, R2 ;  /* 0x00000002ff03723e */ /* 0x000fc800000000ff */
[----:B------:R-:W-:-:S05]  /*be80*/  PRMT R3, R3, 0x5410, RZ ;  /* 0x0000541003037816 */ /* 0x000fca00000000ff */
[----:B------:R-:W-:Y:S01]  /*be90*/  STG.E desc[UR36][R16.64], R3 ;  /* 0x0000000310007986 */ /* 0x000fe2000c101924 */
[----:B------:R-:W-:Y:S05]  /*bea0*/  EXIT ;  /* 0x000000000000794d */ /* 0x000fea0003800000 */
.L_x_66139:
[----:B------:R-:W0:Y:S02]  /*beb0*/  I2F.F64 R2, R2 ;  /* 0x0000000200027312 */ /* 0x000e240000201c00 */
[----:B0-----:R-:W-:Y:S01]  /*bec0*/  STG.E.64 desc[UR36][R16.64], R2 ;  /* 0x0000000210007986 */ /* 0x001fe2000c101b24 */
[----:B------:R-:W-:Y:S05]  /*bed0*/  EXIT ;  /* 0x000000000000794d */ /* 0x000fea0003800000 */
.L_x_66130:
        /* <DEDUP_REMOVED lines=12> */
.L_x_66143:
[----:B------:R-:W0:Y:S01]  /*bfa0*/  I2F.F64 R4, R2 ;  /* 0x0000000200047312 */ /* 0x000e220000201c00 */
[----:B------:R-:W-:-:S05]  /*bfb0*/  CS2R R6, SRZ ;  /* 0x0000000000067805 */ /* 0x000fca000001ff00 */
[----:B0-----:R-:W-:Y:S01]  /*bfc0*/  STG.E.128 desc[UR36][R16.64], R4 ;  /* 0x0000000410007986 */ /* 0x001fe2000c101d24 */
[----:B------:R-:W-:Y:S05]  /*bfd0*/  EXIT ;  /* 0x000000000000794d */ /* 0x000fea0003800000 */
.L_x_66142:
        /* <DEDUP_REMOVED lines=21> */
.L_x_66147:
[----:B------:R-:W-:Y:S05]  /*c130*/  BSYNC B0 ;  /* 0x0000000000007941 */ /* 0x000fea0003800000 */
.L_x_66146:
[----:B------:R-:W-:-:S05]  /*c140*/  LOP3.LUT R3, R0, R3, RZ, 0xfc, !PT ;  /* 0x0000000300037212 */ /* 0x000fca00078efcff */
[----:B------:R-:W-:Y:S01]  /*c150*/  STG.E.U8 desc[UR36][R16.64], R3 ;  /* 0x0000000310007986 */ /* 0x000fe2000c101124 */
[----:B------:R-:W-:Y:S05]  /*c160*/  EXIT ;  /* 0x000000000000794d */ /* 0x000fea0003800000 */
.L_x_66145:
        /* <DEDUP_REMOVED lines=13> */
.L_x_66149:
[----:B------:R-:W-:Y:S01]  /*c240*/  IMAD.MOV.U32 R0, RZ, RZ, 0x7f ;  /* 0x0000007fff007424 */ /* 0x000fe200078e00ff */
[----:B------:R-:W-:-:S04]  /*c250*/  ISETP.GT.U32.AND P0, PT, R2, 0x7f800000, PT ;  /* 0x7f8000000200780c */ /* 0x000fc80003f04070 */
[----:B------:R-:W-:-:S09]  /*c260*/  SEL R0, R0, 0x7c, P0 ;  /* 0x0000007c00007807 */ /* 0x000fd20000000000 */
.L_x_66150:
[----:B------:R-:W-:Y:S05]  /*c270*/  BSYNC B0 ;  /* 0x0000000000007941 */ /* 0x000fea0003800000 */
.L_x_66148:
[----:B------:R-:W-:-:S04]  /*c280*/  LOP3.LUT R2, R3, 0x80000000, RZ, 0xc0, !PT ;  /* 0x8000000003027812 */ /* 0x000fc800078ec0ff */
[----:B------:R-:W-:-:S04]  /*c290*/  SHF.R.U32.HI R3, RZ, 0x18, R2 ;  /* 0x00000018ff037819 */ /* 0x000fc80000011602 */
[----:B------:R-:W-:-:S05]  /*c2a0*/  LOP3.LUT R3, R0, R3, RZ, 0xfc, !PT ;  /* 0x0000000300037212 */ /* 0x000fca00078efcff */
[----:B------:R-:W-:Y:S01]  /*c2b0*/  STG.E.U8 desc[UR36][R16.64], R3 ;  /* 0x0000000310007986 */ /* 0x000fe2000c101124 */
[----:B------:R-:W-:Y:S05]  /*c2c0*/  EXIT ;  /* 0x000000000000794d */ /* 0x000fea0003800000 */
.L_x_66144:
[----:B------:R-:W-:-:S04]  /*c2d0*/  I2FP.F32.S32 R0, R2 ;  /* 0x0000000200007245 */ /* 0x000fc80000201400 */
[----:B------:R-:W-:-:S05]  /*c2e0*/  F2FP.BF16.F32.PACK_AB R0, RZ, R0 ;  /* 0x00000000ff00723e */ /* 0x000fca00000010ff */
[----:B------:R-:W-:Y:S01]  /*c2f0*/  STG.E.U16 desc[UR36][R16.64], R0 ;  /* 0x0000000010007986 */ /* 0x000fe2000c101524 */
[----:B------:R-:W-:Y:S05]  /*c300*/  EXIT ;  /* 0x000000000000794d */ /* 0x000fea0003800000 */
.L_x_66141:
        /* <DEDUP_REMOVED lines=10> */
.L_x_66153:
        /* <DEDUP_REMOVED lines=17> */
.L_x_66156:
[----:B------:R-:W-:-:S04]  /*c4c0*/  LOP3.LUT R2, R3, 0x80000000, RZ, 0xc0, !PT ;  /* 0x8000000003027812 */ /* 0x000fc800078ec0ff */
[----:B------:R-:W-:-:S04]  /*c4d0*/  SHF.R.U32.HI R3, RZ, 0x18, R2 ;  /* 0x00000018ff037819 */ /* 0x000fc80000011602 */
[----:B------:R-:W-:-:S04]  /*c4e0*/  LOP3.LUT R0, R0, R3, RZ, 0xfc, !PT ;  /* 0x0000000300007212 */ /* 0x000fc800078efcff */
[----:B------:R-:W-:-:S07]  /*c4f0*/  PRMT R8, R0, 0x7610, R8 ;  /* 0x0000761000087816 */ /* 0x000fce0000000008 */
.L_x_66155:
[----:B------:R-:W-:Y:S05]  /*c500*/  BSYNC B0 ;  /* 0x0000000000007941 */ /* 0x000fea0003800000 */
.L_x_66154:
[----:B------:R-:W-:Y:S01]  /*c510*/  STG.E.U8 desc[UR36][R16.64], R8 ;  /* 0x0000000810007986 */ /* 0x000fe2000c101124 */
[----:B------:R-:W-:Y:S05]  /*c520*/  EXIT ;  /* 0x000000000000794d */ /* 0x000fea0003800000 */
.L_x_66152:
        /* <DEDUP_REMOVED lines=17> */
.L_x_66159:
[----:B------:R-:W-:-:S04]  /*c640*/  LOP3.LUT R2, R3, 0x80000000, RZ, 0xc0, !PT ;  /* 0x8000000003027812 */ /* 0x000fc800078ec0ff */
[----:B------:R-:W-:-:S04]  /*c650*/  SHF.R.U32.HI R3, RZ, 0x18, R2 ;  /* 0x00000018ff037819 */ /* 0x000fc80000011602 */
[----:B------:R-:W-:-:S04]  /*c660*/  LOP3.LUT R0, R0, R3, RZ, 0xfc, !PT ;  /* 0x0000000300007212 */ /* 0x000fc800078efcff */
[----:B------:R-:W-:-:S07]  /*c670*/  PRMT R8, R0, 0x7610, R8 ;  /* 0x0000761000087816 */ /* 0x000fce0000000008 */
.L_x_66158:
[----:B------:R-:W-:Y:S05]  /*c680*/  BSYNC B0 ;  /* 0x0000000000007941 */ /* 0x000fea0003800000 */
.L_x_66157:
[----:B------:R-:W-:Y:S01]  /*c690*/  STG.E.U8 desc[UR36][R16.64], R8 ;  /* 0x0000000810007986 */ /* 0x000fe2000c101124 */
[----:B------:R-:W-:Y:S05]  /*c6a0*/  EXIT ;  /* 0x000000000000794d */ /* 0x000fea0003800000 */
.L_x_66151:
        /* <DEDUP_REMOVED lines=22> */
.L_x_66134:
        /* <DEDUP_REMOVED lines=16> */
.L_x_66162:
[----:B------:R-:W-:Y:S05]  /*c910*/  EXIT ;  /* 0x000000000000794d */ /* 0x000fea0003800000 */
.L_x_66161:
[----:B------:R-:W-:-:S05]  /*c920*/  SHF.R.S32.HI R3, RZ, 0x1f, R2 ;  /* 0x0000001fff037819 */ /* 0x000fca0000011402 */
[----:B------:R-:W-:Y:S01]  /*c930*/  STG.E.64 desc[UR36][R16.64], R2 ;  /* 0x0000000210007986 */ /* 0x000fe2000c101b24 */
[----:B------:R-:W-:Y:S05]  /*c940*/  EXIT ;  /* 0x000000000000794d */ /* 0x000fea0003800000 */
.L_x_66160:
[----:B------:R-:W-:Y:S01]  /*c950*/  STG.E desc[UR36][R16.64], R2 ;  /* 0x0000000210007986 */ /* 0x000fe2000c101924 */
[----:B------:R-:W-:Y:S05]  /*c960*/  EXIT ;  /* 0x000000000000794d */ /* 0x000fea0003800000 */
.L_x_66163:
        /* <DEDUP_REMOVED lines=9> */
.L_x_71967:


//--------------------- .text._ZN2at6native27unrolled_elementwise_kernelIZNS0_50_GLOBAL__N__2680c7bb_12_PowKernel_cu_7dd49032_316822pow_scalar_tensor_implIiEEvRNS_18TensorIteratorBaseET_EUliE_St5arrayIPcLm2EELi4E23TrivialOffsetCalculatorILi1EjESC_NS0_6memory12LoadWithCastILi1EEENSD_13StoreWithCastILi1EEEEEviS6_T0_T2_T3_T4_T5_ --------------------------
	.section	.text._ZN2at6native27unrolled_elementwise_kernelIZNS0_50_GLOBAL__N__2680c7bb_12_PowKernel_cu_7dd49032_316822pow_scalar_tensor_implIiEEvRNS_18TensorIteratorBaseET_EUliE_St5arrayIPcLm2EELi4E23TrivialOffsetCalculatorILi1EjESC_NS0_6memory12LoadWithCastILi1EEENSD_13StoreWithCastILi1EEEEEviS6_T0_T2_T3_T4_T5_,"ax",@progbits
	.align	128
        .global         _ZN2at6native27unrolled_elementwise_kernelIZNS0_50_GLOBAL__N__2680c7bb_12_PowKernel_cu_7dd49032_316822pow_scalar_tensor_implIiEEvRNS_18TensorIteratorBaseET_EUliE_St5arrayIPcLm2EELi4E23TrivialOffsetCalculatorILi1EjESC_NS0_6memory12LoadWithCastILi1EEENSD_13StoreWithCastILi1EEEEEviS6_T0_T2_T3_T4_T5_
        .type           _ZN2at6native27unrolled_elementwise_kernelIZNS0_50_GLOBAL__N__2680c7bb_12_PowKernel_cu_7dd49032_316822pow_scalar_tensor_implIiEEvRNS_18TensorIteratorBaseET_EUliE_St5arrayIPcLm2EELi4E23TrivialOffsetCalculatorILi1EjESC_NS0_6memory12LoadWithCastILi1EEENSD_13StoreWithCastILi1EEEEEviS6_T0_T2_T3_T4_T5_,@function
        .size           _ZN2at6native27unrolled_elementwise_kernelIZNS0_50_GLOBAL__N__2680c7bb_12_PowKernel_cu_7dd49032_316822pow_scalar_tensor_implIiEEvRNS_18TensorIteratorBaseET_EUliE_St5arrayIPcLm2EELi4E23TrivialOffsetCalculatorILi1EjESC_NS0_6memory12LoadWithCastILi1EEENSD_13StoreWithCastILi1EEEEEviS6_T0_T2_T3_T4_T5_,(.L_x_71968 - _ZN2at6native27unrolled_elementwise_kernelIZNS0_50_GLOBAL__N__2680c7bb_12_PowKernel_cu_7dd49032_316822pow_scalar_tensor_implIiEEvRNS_18TensorIteratorBaseET_EUliE_St5arrayIPcLm2EELi4E23TrivialOffsetCalculatorILi1EjESC_NS0_6memory12LoadWithCastILi1EEENSD_13StoreWithCastILi1EEEEEviS6_T0_T2_T3_T4_T5_)
        .other          _ZN2at6native27unrolled_elementwise_kernelIZNS0_50_GLOBAL__N__2680c7bb_12_PowKernel_cu_7dd49032_316822pow_scalar_tensor_implIiEEvRNS_18TensorIteratorBaseET_EUliE_St5arrayIPcLm2EELi4E23TrivialOffsetCalculatorILi1EjESC_NS0_6memory12LoadWithCastILi1EEENSD_13StoreWithCastILi1EEEEEviS6_T0_T2_T3_T4_T5_,@"STO_CUDA_ENTRY STV_DEFAULT"
_ZN2at6native27unrolled_elementwise_kernelIZNS0_50_GLOBAL__N__2680c7bb_12_PowKernel_cu_7dd49032_316822pow_scalar_tensor_implIiEEvRNS_18TensorIteratorBaseET_EUliE_St5arrayIPcLm2EELi4E23TrivialOffsetCalculatorILi1EjESC_NS0_6memory12LoadWithCastILi1EEENSD_13StoreWithCastILi1EEEEEviS6_T0_T2_T3_T4_T5_:
.text._ZN2at6native27unrolled_elementwise_kernelIZNS0_50_GLOBAL__N__2680c7bb_12_PowKernel_cu_7dd49032_316822pow_scalar_tensor_implIiEEvRNS_18TensorIteratorBaseET_EUliE_St5arrayIPcLm2EELi4E23TrivialOffsetCalculatorILi1EjESC_NS0_6memory12LoadWithCastILi1EEENSD_13StoreWithCastILi1EEEEEviS6_T0_T2_T3_T4_T5_:
[----:B------:R-:W0:Y:S01]  /*0000*/  LDC R1, c[0x0][0x28] ;  /* 0x00000a00ff017b82 */ /* 0x000e220000000800 */
[----:B------:R-:W1:Y:S07]  /*0010*/  S2R R17, SR_CTAID.X ;  /* 0x0000000000117919 */ /* 0x000e6e0000002500 */
[----:B------:R-:W1:Y:S01]  /*0020*/  LDC R16, c[0x0][0x210] ;  /* 0x00008400ff107b82 */ /* 0x000e620000000800 */
[----:B------:R-:W-:Y:S01]  /*0030*/  ULDC UR4, c[0x0][0x218] ;  /* 0x0000860000047ab9 */ /* 0x000fe20000000800 */
[----:B------:R-:W-:Y:S01]  /*0040*/  ULDC.64 UR36, c[0x0][0x208] ;  /* 0x0000820000247ab9 */ /* 0x000fe20000000a00 */
[----:B------:R-:W2:Y:S01]  /*0050*/  S2R R19, SR_TID.X ;  /* 0x0000000000137919 */ /* 0x000ea20000002100 */
[----:B------:R-:W-:Y:S01]  /*0060*/  IMAD.U32 R23, RZ, RZ, UR4 ;  /* 0x00000004ff177e24 */ /* 0x000fe2000f8e00ff */
[----:B------:R-:W-:Y:S01]  /*0070*/  BSSY B6, `(.L_x_66164) ;  /* 0x00000ec000067945 */ /* 0x000fe20003800000 */
[----:B------:R-:W-:-:S02]  /*0080*/  IMAD.MOV.U32 R18, RZ, RZ, RZ ;  /* 0x000000ffff127224 */ /* 0x000fc400078e00ff */
[----:B------:R-:W3:Y:S01]  /*0090*/  LDC.U8 R26, c[0x0][0x23c] ;  /* 0x00008f00ff1a7b82 */ /* 0x000ee20000000000 */
[----:B------:R-:W-:Y:S02]  /*00a0*/  IMAD.MOV.U32 R25, RZ, RZ, RZ ;  /* 0x000000ffff197224 */ /* 0x000fe400078e00ff */
        /* <DEDUP_REMOVED lines=22> */
.L_x_66169:
[----:B------:R3:W5:Y:S01]  /*0210*/  LDG.E.U8 R25, desc[UR36][R2.64] ;  /* 0x0000002402197981 */ /* 0x000762000c1e1100 */
[----:B------:R-:W-:Y:S05]  /*0220*/  BRA `(.L_x_66171) ;  /* 0x0000000c00387947 */ /* 0x000fea0003800000 */
.L_x_66168:
        /* <DEDUP_REMOVED lines=8> */
.L_x_66173:
[----:B------:R1:W5:Y:S01]  /*02b0*/  LDG.E R25, desc[UR36][R2.64] ;  /* 0x0000002402197981 */ /* 0x000362000c1e1900 */
[----:B------:R-:W-:Y:S05]  /*02c0*/  BRA `(.L_x_66171) ;  /* 0x0000000c00107947 */ /* 0x000fea0003800000 */
.L_x_66172:
[----:B------:R2:W5:Y:S01]  /*02d0*/  LDG.E.S16 R25, desc[UR36][R2.64] ;  /* 0x0000002402197981 */ /* 0x000562000c1e1700 */
[----:B------:R-:W-:Y:S05]  /*02e0*/  BRA `(.L_x_66171) ;  /* 0x0000000c00087947 */ /* 0x000fea0003800000 */
.L_x_66167:
        /* <DEDUP_REMOVED lines=9> */
.L_x_66175:
[----:B------:R-:W2:Y:S02]  /*0380*/  LDG.E.U16 R2, desc[UR36][R2.64] ;  /* 0x0000002402027981 */ /* 0x000ea4000c1e1500 */
[----:B--2---:R-:W-:-:S06]  /*0390*/  HADD2.F32 R25, -RZ, R2.H0_H0 ;  /* 0x20000002ff197230 */ /* 0x004fcc0000004100 */
[----:B------:R-:W0:Y:S01]  /*03a0*/  F2I.FTZ.TRUNC.NTZ R25, R25 ;  /* 0x0000001900197305 */ /* 0x000e22000021f100 */
[----:B------:R-:W-:Y:S05]  /*03b0*/  BRA `(.L_x_66171) ;  /* 0x0000000800d47947 */ /* 0x000fea0003800000 */
.L_x_66174:
        /* <DEDUP_REMOVED lines=9> */
.L_x_66177:
[----:B------:R-:W2:Y:S02]  /*0450*/  LDG.E.U16 R2, desc[UR36][R2.64] ;  /* 0x0000002402027981 */ /* 0x000ea4000c1e1500 */
[----:B--2---:R-:W-:-:S06]  /*0460*/  HADD2.F32 R25, -RZ, R2.H0_H0 ;  /* 0x20000002ff197230 */ /* 0x004fcc0000004100 */
[----:B------:R-:W0:Y:S01]  /*0470*/  F2I.FTZ.TRUNC.NTZ R25, R25 ;  /* 0x0000001900197305 */ /* 0x000e22000021f100 */
[----:B------:R-:W-:Y:S05]  /*0480*/  BRA `(.L_x_66171) ;  /* 0x0000000800a07947 */ /* 0x000fea0003800000 */
.L_x_66176:
[----:B------:R-:W2:Y:S02]  /*0490*/  LDG.E.64 R2, desc[UR36][R2.64] ;  /* 0x0000002402027981 */ /* 0x000ea4000c1e1b00 */
[----:B--2---:R0:W1:Y:S01]  /*04a0*/  F2I.F64.TRUNC R25, R2 ;  /* 0x0000000200197311 */ /* 0x004062000030d100 */
[----:B------:R-:W-:Y:S05]  /*04b0*/  BRA `(.L_x_66171) ;  /* 0x0000000800947947 */ /* 0x000fea0003800000 */
.L_x_66166:
        /* <DEDUP_REMOVED lines=12> */
.L_x_66180:
[----:B------:R-:W2:Y:S02]  /*0580*/  LDG.E.64 R2, desc[UR36][R2.64] ;  /* 0x0000002402027981 */ /* 0x000ea4000c1e1b00 */
[----:B--2---:R0:W1:Y:S01]  /*0590*/  F2I.F64.TRUNC R25, R2 ;  /* 0x0000000200197311 */ /* 0x004062000030d100 */
[----:B------:R-:W-:Y:S05]  /*05a0*/  BRA `(.L_x_66171) ;  /* 0x0000000800587947 */ /* 0x000fea0003800000 */
.L_x_66179:
        /* <DEDUP_REMOVED lines=27> */
.L_x_66182:
        /* <DEDUP_REMOVED lines=15> */
.L_x_66181:
[----:B------:R-:W2:Y:S02]  /*0850*/  LDG.E.U16 R25, desc[UR36][R2.64] ;  /* 0x0000002402197981 */ /* 0x000ea4000c1e1500 */
[----:B--2---:R-:W-:-:S06]  /*0860*/  IMAD.U32 R25, R25, 0x10000, RZ ;  /* 0x0001000019197824 */ /* 0x004fcc00078e00ff */
[----:B------:R-:W0:Y:S01]  /*0870*/  F2I.FTZ.TRUNC.NTZ R25, R25 ;  /* 0x0000001900197305 */ /* 0x000e22000021f100 */
[----:B------:R-:W-:Y:S05]  /*0880*/  BRA `(.L_x_66171) ;  /* 0x0000000400a07947 */ /* 0x000fea0003800000 */
.L_x_66178:
        /* <DEDUP_REMOVED lines=10> */
.L_x_66185:
        /* <DEDUP_REMOVED lines=21> */
.L_x_66189:
[----:B------:R-:W-:Y:S05]  /*0a80*/  BSYNC B1 ;  /* 0x0000000000017941 */ /* 0x000fea0003800000 */
.L_x_66188:
[----:B------:R-:W-:Y:S01]  /*0a90*/  IMAD.SHL.U32 R2, R2, 0x100000, RZ ;  /* 0x0010000002027824 */ /* 0x000fe200078e00ff */
[----:B------:R-:W-:-:S04]  /*0aa0*/  LEA R0, R0, 0x3b800000, 0x17 ;  /* 0x3b80000000007811 */ /* 0x000fc800078eb8ff */
[----:B------:R-:W-:-:S07]  /*0ab0*/  LOP3.LUT R25, R0, R2, R25, 0xfe, !PT ;  /* 0x0000000200197212 */ /* 0x000fce00078efe19 */
.L_x_66187:
[----:B------:R-:W-:Y:S05]  /*0ac0*/  BSYNC B0 ;  /* 0x0000000000007941 */ /* 0x000fea0003800000 */
.L_x_66186:
[----:B------:R-:W0:Y:S01]  /*0ad0*/  F2I.FTZ.TRUNC.NTZ R25, R25 ;  /* 0x0000001900197305 */ /* 0x000e22000021f100 */
[----:B------:R-:W-:Y:S05]  /*0ae0*/  BRA `(.L_x_66171) ;  /* 0x0000000400087947 */ /* 0x000fea0003800000 */
.L_x_66184:
        /* <DEDUP_REMOVED lines=21> */
.L_x_66193:
[----:B------:R-:W-:Y:S05]  /*0c40*/  BSYNC B1 ;  /* 0x0000000000017941 */ /* 0x000fea0003800000 */
.L_x_66192:
[----:B------:R-:W-:Y:S01]  /*0c50*/  IMAD.SHL.U32 R2, R2, 0x200000, RZ ;  /* 0x0020000002027824 */ /* 0x000fe200078e00ff */
[----:B------:R-:W-:-:S04]  /*0c60*/  LEA R0, R0, 0x37800000, 0x17 ;  /* 0x3780000000007811 */ /* 0x000fc800078eb8ff */
[----:B------:R-:W-:-:S07]  /*0c70*/  LOP3.LUT R25, R0, R2, R25, 0xfe, !PT ;  /* 0x0000000200197212 */ /* 0x000fce00078efe19 */
.L_x_66191:
[----:B------:R-:W-:Y:S05]  /*0c80*/  BSYNC B0 ;  /* 0x0000000000007941 */ /* 0x000fea0003800000 */
.L_x_66190:
[----:B------:R-:W0:Y:S01]  /*0c90*/  F2I.FTZ.TRUNC.NTZ R25, R25 ;  /* 0x0000001900197305 */ /* 0x000e22000021f100 */
[----:B------:R-:W-:Y:S05]  /*0ca0*/  BRA `(.L_x_66171) ;  /* 0x0000000000987947 */ /* 0x000fea0003800000 */
.L_x_66183:
        /* <DEDUP_REMOVED lines=14> */
.L_x_66197:
[----:B------:R-:W-:Y:S05]  /*0d90*/  BSYNC B0 ;  /* 0x0000000000007941 */ /* 0x000fea0003800000 */
.L_x_66196:
[----:B------:R-:W0:Y:S01]  /*0da0*/  F2I.FTZ.TRUNC.NTZ R25, R25 ;  /* 0x0000001900197305 */ /* 0x000e22000021f100 */
[----:B------:R-:W-:Y:S05]  /*0db0*/  BRA `(.L_x_66171) ;  /* 0x0000000000547947 */ /* 0x000fea0003800000 */
.L_x_66170:
        /* <DEDUP_REMOVED lines=17> */
.L_x_66198:
[----:B------:R-:W-:Y:S05]  /*0ed0*/  BRA `(.L_x_66171) ;  /* 0x00000000000c7947 */ /* 0x000fea0003800000 */
.L_x_66195:
[----:B------:R0:W5:Y:S01]  /*0ee0*/  LDG.E R25, desc[UR36][R2.64] ;  /* 0x0000002402197981 */ /* 0x000162000c1e1900 */
[----:B------:R-:W-:Y:S05]  /*0ef0*/  BRA `(.L_x_66171) ;  /* 0x0000000000047947 */ /* 0x000fea0003800000 */
.L_x_66194:
[----:B------:R0:W5:Y:S02]  /*0f00*/  LDG.E R25, desc[UR36][R2.64] ;  /* 0x0000002402197981 */ /* 0x000164000c1e1900 */
.L_x_66171:
[----:B------:R-:W2:Y:S02]  /*0f10*/  S2R R19, SR_TID.X ;  /* 0x0000000000137919 */ /* 0x000ea40000002100 */
[----:B--2---:R-:W-:-:S07]  /*0f20*/  VIADD R19, R19, 0x80 ;  /* 0x0000008013137836 */ /* 0x004fce0000000000 */
.L_x_66165:
[----:B------:R-:W-:Y:S05]  /*0f30*/  BSYNC B6 ;  /* 0x0000000000067941 */ /* 0x000fea0003800000 */
.L_x_66164:
        /* <DEDUP_REMOVED lines=23> */
.L_x_66204:
[----:B------:R0:W5:Y:S01]  /*10b0*/  LDG.E.U8 R18, desc[UR36][R2.64] ;  /* 0x0000002402127981 */ /* 0x000162000c1e1100 */
[----:B------:R-:W-:Y:S05]  /*10c0*/  BRA `(.L_x_66206) ;  /* 0x0000000c00347947 */ /* 0x000fea0003800000 */
.L_x_66203:
        /* <DEDUP_REMOVED lines=8> */
.L_x_66208:
[----:B------:R0:W5:Y:S01]  /*1150*/  LDG.E R18, desc[UR36][R2.64] ;  /* 0x0000002402127981 */ /* 0x000162000c1e1900 */
[----:B------:R-:W-:Y:S05]  /*1160*/  BRA `(.L_x_66206) ;  /* 0x0000000c000c7947 */ /* 0x000fea0003800000 */
.L_x_66207:
[----:B------:R0:W5:Y:S01]  /*1170*/  LDG.E.S16 R18, desc[UR36][R2.64] ;  /* 0x0000002402127981 */ /* 0x000162000c1e1700 */
[----:B------:R-:W-:Y:S05]  /*1180*/  BRA `(.L_x_66206) ;  /* 0x0000000c00047947 */ /* 0x000fea0003800000 */
.L_x_66202:
        /* <DEDUP_REMOVED lines=9> */
.L_x_66210:
[----:B------:R-:W2:Y:S02]  /*1220*/  LDG.E.U16 R2, desc[UR36][R2.64] ;  /* 0x0000002402027981 */ /* 0x000ea4000c1e1500 */
[----:B--2---:R-:W-:-:S06]  /*1230*/  HADD2.F32 R18, -RZ, R2.H0_H0 ;  /* 0x20000002ff127230 */ /* 0x004fcc0000004100 */
[----:B------:R-:W0:Y:S01]  /*1240*/  F2I.FTZ.TRUNC.NTZ R18, R18 ;  /* 0x0000001200127305 */ /* 0x000e22000021f100 */
[----:B------:R-:W-:Y:S05]  /*1250*/  BRA `(.L_x_66206) ;  /* 0x0000000800d07947 */ /* 0x000fea0003800000 */
.L_x_66209:
        /* <DEDUP_REMOVED lines=9> */
.L_x_66212:
[----:B------:R-:W2:Y:S02]  /*12f0*/  LDG.E.U16 R2, desc[UR36][R2.64] ;  /* 0x0000002402027981 */ /* 0x000ea4000c1e1500 */
[----:B--2---:R-:W-:-:S06]  /*1300*/  HADD2.F32 R18, -RZ, R2.H0_H0 ;  /* 0x20000002ff127230 */ /* 0x004fcc0000004100 */
[----:B------:R-:W0:Y:S01]  /*1310*/  F2I.FTZ.TRUNC.NTZ R18, R18 ;  /* 0x0000001200127305 */ /* 0x000e22000021f100 */
[----:B------:R-:W-:Y:S05]  /*1320*/  BRA `(.L_x_66206) ;  /* 0x00000008009c7947 */ /* 0x000fea0003800000 */
.L_x_66211:
[----:B------:R-:W2:Y:S02]  /*1330*/  LDG.E.64 R2, desc[UR36][R2.64] ;  /* 0x0000002402027981 */ /* 0x000ea4000c1e1b00 */
[----:B--2---:R0:W1:Y:S01]  /*1340*/  F2I.F64.TRUNC R18, R2 ;  /* 0x0000000200127311 */ /* 0x004062000030d100 */
[----:B------:R-:W-:Y:S05]  /*1350*/  BRA `(.L_x_66206) ;  /* 0x0000000800907947 */ /* 0x000fea0003800000 */
.L_x_66201:
        /* <DEDUP_REMOVED lines=12> */
.L_x_66215:
[----:B------:R-:W2:Y:S02]  /*1420*/  LDG.E.64 R2, desc[UR36][R2.64] ;  /* 0x0000002402027981 */ /* 0x000ea4000c1e1b00 */
[----:B--2---:R0:W1:Y:S01]  /*1430*/  F2I.F64.TRUNC R18, R2 ;  /* 0x0000000200127311 */ /* 0x004062000030d100 */
[----:B------:R-:W-:Y:S05]  /*1440*/  BRA `(.L_x_66206) ;  /* 0x0000000800547947 */ /* 0x000fea0003800000 */
.L_x_66214:
        /* <DEDUP_REMOVED lines=27> */
.L_x_66217:
        /* <DEDUP_REMOVED lines=14> */
.L_x_66216:
[----:B------:R-:W2:Y:S02]  /*16e0*/  LDG.E.U16 R18, desc[UR36][R2.64] ;  /* 0x0000002402127981 */ /* 0x000ea4000c1e1500 */
[----:B--2---:R-:W-:-:S06]  /*16f0*/  IMAD.U32 R18, R18, 0x10000, RZ ;  /* 0x0001000012127824 */ /* 0x004fcc00078e00ff */
[----:B------:R-:W4:Y:S01]  /*1700*/  F2I.FTZ.TRUNC.NTZ R18, R18 ;  /* 0x0000001200127305 */ /* 0x000f22000021f100 */
[----:B------:R-:W-:Y:S05]  /*1710*/  BRA `(.L_x_66206) ;  /* 0x0000000400a07947 */ /* 0x000fea0003800000 */
.L_x_66213:
        /* <DEDUP_REMOVED lines=10> */
.L_x_66220:
        /* <DEDUP_REMOVED lines=21> */
.L_x_66224:
[----:B------:R-:W-:Y:S05]  /*1910*/  BSYNC B1 ;  /* 0x0000000000017941 */ /* 0x000fea0003800000 */
.L_x_66223:
[----:B------:R-:W-:Y:S01]  /*1920*/  IMAD.SHL.U32 R2, R2, 0x100000, RZ ;  /* 0x0010000002027824 */ /* 0x000fe200078e00ff */
[----:B------:R-:W-:-:S04]  /*1930*/  LEA R3, R0, 0x3b800000, 0x17 ;  /* 0x3b80000000037811 */ /* 0x000fc800078eb8ff */
[----:B------:R-:W-:-:S07]  /*1940*/  LOP3.LUT R18, R3, R2, R18, 0xfe, !PT ;  /* 0x0000000203127212 */ /* 0x000fce00078efe12 */
.L_x_66222:
[----:B------:R-:W-:Y:S05]  /*1950*/  BSYNC B0 ;  /* 0x0000000000007941 */ /* 0x000fea0003800000 */
.L_x_66221:
[----:B------:R-:W0:Y:S01]  /*1960*/  F2I.FTZ.TRUNC.NTZ R18, R18 ;  /* 0x0000001200127305 */ /* 0x000e22000021f100 */
[----:B------:R-:W-:Y:S05]  /*1970*/  BRA `(.L_x_66206) ;  /* 0x0000000400087947 */ /* 0x000fea0003800000 */
.L_x_66219:
        /* <DEDUP_REMOVED lines=21> */
.L_x_66228:
[----:B------:R-:W-:Y:S05]  /*1ad0*/  BSYNC B1 ;  /* 0x0000000000017941 */ /* 0x000fea0003800000 */
.L_x_66227:
[----:B------:R-:W-:Y:S01]  /*1ae0*/  IMAD.SHL.U32 R2, R2, 0x200000, RZ ;  /* 0x0020000002027824 */ /* 0x000fe200078e00ff */
[----:B------:R-:W-:-:S04]  /*1af0*/  LEA R3, R0, 0x37800000, 0x17 ;  /* 0x3780000000037811 */ /* 0x000fc800078eb8ff */
[----:B------:R-:W-:-:S07]  /*1b00*/  LOP3.LUT R18, R3, R2, R18, 0xfe, !PT ;  /* 0x0000000203127212 */ /* 0x000fce00078efe12 */
.L_x_66226:
[----:B------:R-:W-:Y:S05]  /*1b10*/  BSYNC B0 ;  /* 0x0000000000007941 */ /* 0x000fea0003800000 */
.L_x_66225:
[----:B------:R-:W0:Y:S01]  /*1b20*/  F2I.FTZ.TRUNC.NTZ R18, R18 ;  /* 0x0000001200127305 */ /* 0x000e22000021f100 */
[----:B------:R-:W-:Y:S05]  /*1b30*/  BRA `(.L_x_66206) ;  /* 0x0000000000987947 */ /* 0x000fea0003800000 */
.L_x_66218:
        /* <DEDUP_REMOVED lines=14> */
.L_x_66232:
[----:B------:R-:W-:Y:S05]  /*1c20*/  BSYNC B0 ;  /* 0x0000000000007941 */ /* 0x000fea0003800000 */
.L_x_66231:
[----:B------:R-:W0:Y:S01]  /*1c30*/  F2I.FTZ.TRUNC.NTZ R18, R18 ;  /* 0x0000001200127305 */ /* 0x000e22000021f100 */
[----:B------:R-:W-:Y:S05]  /*1c40*/  BRA `(.L_x_66206) ;  /* 0x0000000000547947 */ /* 0x000fea0003800000 */
.L_x_66205:
        /* <DEDUP_REMOVED lines=17> */
.L_x_66233:
[----:B------:R-:W-:Y:S05]  /*1d60*/  BRA `(.L_x_66206) ;  /* 0x00000000000c7947 */ /* 0x000fea0003800000 */
.L_x_66230:
[----:B------:R0:W5:Y:S01]  /*1d70*/  LDG.E R18, desc[UR36][R2.64] ;  /* 0x0000002402127981 */ /* 0x000162000c1e1900 */
[----:B------:R-:W-:Y:S05]  /*1d80*/  BRA `(.L_x_66206) ;  /* 0x0000000000047947 */ /* 0x000fea0003800000 */
.L_x_66229:
[----:B------:R0:W5:Y:S02]  /*1d90*/  LDG.E R18, desc[UR36][R2.64] ;  /* 0x0000002402127981 */ /* 0x000164000c1e1900 */
.L_x_66206:
[----:B------:R-:W-:-:S07]  /*1da0*/  VIADD R19, R19, 0x80 ;  /* 0x0000008013137836 */ /* 0x000fce0000000000 */
.L_x_66200:
[----:B------:R-:W-:Y:S05]  /*1db0*/  BSYNC B6 ;  /* 0x0000000000067941 */ /* 0x000fea0003800000 */
.L_x_66199:
        /* <DEDUP_REMOVED lines=25> */
.L_x_66239:
[----:B------:R0:W5:Y:S01]  /*1f50*/  LDG.E.U8 R22, desc[UR36][R2.64] ;  /* 0x0000002402167981 */ /* 0x000162000c1e1100 */
[----:B------:R-:W-:Y:S05]  /*1f60*/  BRA `(.L_x_66241) ;  /* 0x0000000c00347947 */ /* 0x000fea0003800000 */
.L_x_66238:
        /* <DEDUP_REMOVED lines=8> */
.L_x_66243:
[----:B------:R0:W5:Y:S01]  /*1ff0*/  LDG.E R22, desc[UR36][R2.64] ;  /* 0x0000002402167981 */ /* 0x000162000c1e1900 */
[----:B------:R-:W-:Y:S05]  /*2000*/  BRA `(.L_x_66241) ;  /* 0x0000000c000c7947 */ /* 0x000fea0003800000 */
.L_x_66242:
[----:B------:R0:W5:Y:S01]  /*2010*/  LDG.E.S16 R22, desc[UR36][R2.64] ;  /* 0x0000002402167981 */ /* 0x000162000c1e1700 */
[----:B------:R-:W-:Y:S05]  /*2020*/  BRA `(.L_x_66241) ;  /* 0x0000000c00047947 */ /* 0x000fea0003800000 */
.L_x_66237:
        /* <DEDUP_REMOVED lines=9> */
.L_x_66245:
[----:B------:R-:W2:Y:S02]  /*20c0*/  LDG.E.U16 R2, desc[UR36][R2.64] ;  /* 0x0000002402027981 */ /* 0x000ea4000c1e1500 */
[----:B--2---:R-:W-:-:S06]  /*20d0*/  HADD2.F32 R22, -RZ, R2.H0_H0 ;  /* 0x20000002ff167230 */ /* 0x004fcc0000004100 */
[----:B------:R-:W0:Y:S01]  /*20e0*/  F2I.FTZ.TRUNC.NTZ R22, R22 ;  /* 0x0000001600167305 */ /* 0x000e22000021f100 */
[----:B------:R-:W-:Y:S05]  /*20f0*/  BRA `(.L_x_66241) ;  /* 0x0000000800d07947 */ /* 0x000fea0003800000 */
.L_x_66244:
        /* <DEDUP_REMOVED lines=9> */
.L_x_66247:
[----:B------:R-:W2:Y:S02]  /*2190*/  LDG.E.U16 R2, desc[UR36][R2.64] ;  /* 0x0000002402027981 */ /* 0x000ea4000c1e1500 */
[----:B--2---:R-:W-:-:S06]  /*21a0*/  HADD2.F32 R22, -RZ, R2.H0_H0 ;  /* 0x20000002ff167230 */ /* 0x004fcc0000004100 */
[----:B------:R-:W0:Y:S01]  /*21b0*/  F2I.FTZ.TRUNC.NTZ R22, R22 ;  /* 0x0000001600167305 */ /* 0x000e22000021f100 */
[----:B------:R-:W-:Y:S05]  /*21c0*/  BRA `(.L_x_66241) ;  /* 0x00000008009c7947 */ /* 0x000fea0003800000 */
.L_x_66246:
[----:B------:R-:W2:Y:S02]  /*21d0*/  LDG.E.64 R2, desc[UR36][R2.64] ;  /* 0x0000002402027981 */ /* 0x000ea4000c1e1b00 */
[----:B--2---:R0:W1:Y:S01]  /*21e0*/  F2I.F64.TRUNC R22, R2 ;  /* 0x0000000200167311 */ /* 0x004062000030d100 */
[----:B------:R-:W-:Y:S05]  /*21f0*/  BRA `(.L_x_66241) ;  /* 0x0000000800907947 */ /* 0x000fea0003800000 */
.L_x_66236:
        /* <DEDUP_REMOVED lines=12> */
.L_x_66250:
[----:B------:R-:W2:Y:S02]  /*22c0*/  LDG.E.64 R2, desc[UR36][R2.64] ;  /* 0x0000002402027981 */ /* 0x000ea4000c1e1b00 */
[----:B--2---:R0:W1:Y:S01]  /*22d0*/  F2I.F64.TRUNC R22, R2 ;  /* 0x0000000200167311 */ /* 0x004062000030d100 */
[----:B------:R-:W-:Y:S05]  /*22e0*/  BRA `(.L_x_66241) ;  /* 0x0000000800547947 */ /* 0x000fea0003800000 */
.L_x_66249:
        /* <DEDUP_REMOVED lines=27> */
.L_x_66252:
        /* <DEDUP_REMOVED lines=14> */
.L_x_66251:
[----:B------:R-:W2:Y:S02]  /*2580*/  LDG.E.U16 R22, desc[UR36][R2.64] ;  /* 0x0000002402167981 */ /* 0x000ea4000c1e1500 */
[----:B--2---:R-:W-:-:S06]  /*2590*/  IMAD.U32 R22, R22, 0x10000, RZ ;  /* 0x0001000016167824 */ /* 0x004fcc00078e00ff */
[----:B------:R-:W0:Y:S01]  /*25a0*/  F2I.FTZ.TRUNC.NTZ R22, R22 ;  /* 0x0000001600167305 */ /* 0x000e22000021f100 */
[----:B------:R-:W-:Y:S05]  /*25b0*/  BRA `(.L_x_66241) ;  /* 0x0000000400a07947 */ /* 0x000fea0003800000 */
.L_x_66248:
        /* <DEDUP_REMOVED lines=10> */
.L_x_66255:
        /* <DEDUP_REMOVED lines=21> */
.L_x_66259:
[----:B------:R-:W-:Y:S05]  /*27b0*/  BSYNC B1 ;  /* 0x0000000000017941 */ /* 0x000fea0003800000 */
.L_x_66258:
[----:B------:R-:W-:Y:S01]  /*27c0*/  IMAD.SHL.U32 R2, R2, 0x100000, RZ ;  /* 0x0010000002027824 */ /* 0x000fe200078e00ff */
[----:B------:R-:W-:-:S04]  /*27d0*/  LEA R3, R0, 0x3b800000, 0x17 ;  /* 0x3b80000000037811 */ /* 0x000fc800078eb8ff */
[----:B------:R-:W-:-:S07]  /*27e0*/  LOP3.LUT R22, R3, R2, R22, 0xfe, !PT ;  /* 0x0000000203167212 */ /* 0x000fce00078efe16 */
.L_x_66257:
[----:B------:R-:W-:Y:S05]  /*27f0*/  BSYNC B0 ;  /* 0x0000000000007941 */ /* 0x000fea0003800000 */
.L_x_66256:
[----:B------:R-:W1:Y:S01]  /*2800*/  F2I.FTZ.TRUNC.NTZ R22, R22 ;  /* 0x0000001600167305 */ /* 0x000e62000021f100 */
[----:B------:R-:W-:Y:S05]  /*2810*/  BRA `(.L_x_66241) ;  /* 0x0000000400087947 */ /* 0x000fea0003800000 */
.L_x_66254:
        /* <DEDUP_REMOVED lines=21> */
.L_x_66263:
[----:B------:R-:W-:Y:S05]  /*2970*/  BSYNC B1 ;  /* 0x0000000000017941 */ /* 0x000fea0003800000 */
.L_x_66262:
[----:B------:R-:W-:Y:S01]  /*2980*/  IMAD.SHL.U32 R2, R2, 0x200000, RZ ;  /* 0x0020000002027824 */ /* 0x000fe200078e00ff */
[----:B------:R-:W-:-:S04]  /*2990*/  LEA R3, R0, 0x37800000, 0x17 ;  /* 0x3780000000037811 */ /* 0x000fc800078eb8ff */
[----:B------:R-:W-:-:S07]  /*29a0*/  LOP3.LUT R22, R3, R2, R22, 0xfe, !PT ;  /* 0x0000000203167212 */ /* 0x000fce00078efe16 */
.L_x_66261:
[----:B------:R-:W-:Y:S05]  /*29b0*/  BSYNC B0 ;  /* 0x0000000000007941 */ /* 0x000fea0003800000 */
.L_x_66260:
[----:B------:R-:W2:Y:S01]  /*29c0*/  F2I.FTZ.TRUNC.NTZ R22, R22 ;  /* 0x0000001600167305 */ /* 0x000ea2000021f100 */
[----:B------:R-:W-:Y:S05]  /*29d0*/  BRA `(.L_x_66241) ;  /* 0x0000000000987947 */ /* 0x000fea0003800000 */
.L_x_66253:
        /* <DEDUP_REMOVED lines=14> */
.L_x_66267:
[----:B------:R-:W-:Y:S05]  /*2ac0*/  BSYNC B0 ;  /* 0x0000000000007941 */ /* 0x000fea0003800000 */
.L_x_66266:
[----:B------:R-:W4:Y:S01]  /*2ad0*/  F2I.FTZ.TRUNC.NTZ R22, R22 ;  /* 0x0000001600167305 */ /* 0x000f22000021f100 */
[----:B------:R-:W-:Y:S05]  /*2ae0*/  BRA `(.L_x_66241) ;  /* 0x0000000000547947 */ /* 0x000fea0003800000 */
.L_x_66240:
        /* <DEDUP_REMOVED lines=17> */
.L_x_66268:
[----:B------:R-:W-:Y:S05]  /*2c00*/  BRA `(.L_x_66241) ;  /* 0x00000000000c7947 */ /* 0x000fea0003800000 */
.L_x_66265:
[----:B------:R0:W5:Y:S01]  /*2c10*/  LDG.E R22, desc[UR36][R2.64] ;  /* 0x0000002402167981 */ /* 0x000162000c1e1900 */
[----:B------:R-:W-:Y:S05]  /*2c20*/  BRA `(.L_x_66241) ;  /* 0x0000000000047947 */ /* 0x000fea0003800000 */
.L_x_66264:
[----:B------:R3:W5:Y:S02]  /*2c30*/  LDG.E R22, desc[UR36][R2.64] ;  /* 0x0000002402167981 */ /* 0x000764000c1e1900 */
.L_x_66241:
[----:B------:R-:W-:-:S07]  /*2c40*/  VIADD R19, R19, 0x80 ;  /* 0x0000008013137836 */ /* 0x000fce0000000000 */
.L_x_66235:
[----:B------:R-:W-:Y:S05]  /*2c50*/  BSYNC B6 ;  /* 0x0000000000067941 */ /* 0x000fea0003800000 */
.L_x_66234:
        /* <DEDUP_REMOVED lines=22> */
.L_x_66274:
[----:B------:R0:W5:Y:S01]  /*2dc0*/  LDG.E.U8 R24, desc[UR36][R2.64] ;  /* 0x0000002402187981 */ /* 0x000162000c1e1100 */
[----:B------:R-:W-:Y:S05]  /*2dd0*/  BRA `(.L_x_66270) ;  /* 0x0000000c00307947 */ /* 0x000fea0003800000 */
.L_x_66273:
        /* <DEDUP_REMOVED lines=8> */
.L_x_66277:
[----:B------:R0:W5:Y:S01]  /*2e60*/  LDG.E R24, desc[UR36][R2.64] ;  /* 0x0000002402187981 */ /* 0x000162000c1e1900 */
[----:B------:R-:W-:Y:S05]  /*2e70*/  BRA `(.L_x_66270) ;  /* 0x0000000c00087947 */ /* 0x000fea0003800000 */
.L_x_66276:
[----:B------:R0:W5:Y:S01]  /*2e80*/  LDG.E.S16 R24, desc[UR36][R2.64] ;  /* 0x0000002402187981 */ /* 0x000162000c1e1700 */
[----:B------:R-:W-:Y:S05]  /*2e90*/  BRA `(.L_x_66270) ;  /* 0x0000000c00007947 */ /* 0x000fea0003800000 */
.L_x_66272:
        /* <DEDUP_REMOVED lines=9> */
.L_x_66279:
[----:B------:R-:W3:Y:S02]  /*2f30*/  LDG.E.U16 R2, desc[UR36][R2.64] ;  /* 0x0000002402027981 */ /* 0x000ee4000c1e1500 */
[----:B---3--:R-:W-:-:S06]  /*2f40*/  HADD2.F32 R24, -RZ, R2.H0_H0 ;  /* 0x20000002ff187230 */ /* 0x008fcc0000004100 */
[----:B------:R-:W0:Y:S01]  /*2f50*/  F2I.FTZ.TRUNC.NTZ R24, R24 ;  /* 0x0000001800187305 */ /* 0x000e22000021f100 */
[----:B------:R-:W-:Y:S05]  /*2f60*/  BRA `(.L_x_66270) ;  /* 0x0000000800cc7947 */ /* 0x000fea0003800000 */
.L_x_66278:
        /* <DEDUP_REMOVED lines=9> */
.L_x_66281:
[----:B------:R-:W3:Y:S02]  /*3000*/  LDG.E.U16 R2, desc[UR36][R2.64] ;  /* 0x0000002402027981 */ /* 0x000ee4000c1e1500 */
[----:B---3--:R-:W-:-:S06]  /*3010*/  HADD2.F32 R24, -RZ, R2.H0_H0 ;  /* 0x20000002ff187230 */ /* 0x008fcc0000004100 */
[----:B------:R-:W0:Y:S01]  /*3020*/  F2I.FTZ.TRUNC.NTZ R24, R24 ;  /* 0x0000001800187305 */ /* 0x000e22000021f100 */
[----:B------:R-:W-:Y:S05]  /*3030*/  BRA `(.L_x_66270) ;  /* 0x0000000800987947 */ /* 0x000fea0003800000 */
.L_x_66280:
[----:B------:R-:W3:Y:S02]  /*3040*/  LDG.E.64 R2, desc[UR36][R2.64] ;  /* 0x0000002402027981 */ /* 0x000ee4000c1e1b00 */
[----:B---3--:R0:W1:Y:S01]  /*3050*/  F2I.F64.TRUNC R24, R2 ;  /* 0x0000000200187311 */ /* 0x008062000030d100 */
[----:B------:R-:W-:Y:S05]  /*3060*/  BRA `(.L_x_66270) ;  /* 0x00000008008c7947 */ /* 0x000fea0003800000 */
.L_x_66271:
        /* <DEDUP_REMOVED lines=12> */
.L_x_66284:
[----:B------:R-:W3:Y:S02]  /*3130*/  LDG.E.64 R2, desc[UR36][R2.64] ;  /* 0x0000002402027981 */ /* 0x000ee4000c1e1b00 */
[----:B---3--:R0:W1:Y:S01]  /*3140*/  F2I.F64.TRUNC R24, R2 ;  /* 0x0000000200187311 */ /* 0x008062000030d100 */
[----:B------:R-:W-:Y:S05]  /*3150*/  BRA `(.L_x_66270) ;  /* 0x0000000800507947 */ /* 0x000fea0003800000 */
.L_x_66283:
        /* <DEDUP_REMOVED lines=27> */
.L_x_66286:
        /* <DEDUP_REMOVED lines=14> */
.L_x_66285:
[----:B------:R-:W3:Y:S02]  /*33f0*/  LDG.E.U16 R24, desc[UR36][R2.64] ;  /* 0x0000002402187981 */ /* 0x000ee4000c1e1500 */
[----:B---3--:R-:W-:-:S06]  /*3400*/  IMAD.U32 R24, R24, 0x10000, RZ ;  /* 0x0001000018187824 */ /* 0x008fcc00078e00ff */
[----:B------:R-:W0:Y:S01]  /*3410*/  F2I.FTZ.TRUNC.NTZ R24, R24 ;  /* 0x0000001800187305 */ /* 0x000e22000021f100 */
[----:B------:R-:W-:Y:S05]  /*3420*/  BRA `(.L_x_66270) ;  /* 0x00000004009c7947 */ /* 0x000fea0003800000 */
.L_x_66282:
        /* <DEDUP_REMOVED lines=10> */
.L_x_66289:
        /* <DEDUP_REMOVED lines=21> */
.L_x_66293:
[----:B------:R-:W-:Y:S05]  /*3620*/  BSYNC B1 ;  /* 0x0000000000017941 */ /* 0x000fea0003800000 */
.L_x_66292:
[----:B------:R-:W-:Y:S01]  /*3630*/  IMAD.SHL.U32 R2, R2, 0x100000, RZ ;  /* 0x0010000002027824 */ /* 0x000fe200078e00ff */
[----:B------:R-:W-:-:S04]  /*3640*/  LEA R3, R0, 0x3b800000, 0x17 ;  /* 0x3b80000000037811 */ /* 0x000fc800078eb8ff */
[----:B------:R-:W-:-:S07]  /*3650*/  LOP3.LUT R24, R3, R2, R24, 0xfe, !PT ;  /* 0x0000000203187212 */ /* 0x000fce00078efe18 */
.L_x_66291:
[----:B------:R-:W-:Y:S05]  /*3660*/  BSYNC B0 ;  /* 0x0000000000007941 */ /* 0x000fea0003800000 */
.L_x_66290:
[----:B------:R-:W0:Y:S01]  /*3670*/  F2I.FTZ.TRUNC.NTZ R24, R24 ;  /* 0x0000001800187305 */ /* 0x000e22000021f100 */
[----:B------:R-:W-:Y:S05]  /*3680*/  BRA `(.L_x_66270) ;  /* 0x0000000400047947 */ /* 0x000fea0003800000 */
.L_x_66288:
        /* <DEDUP_REMOVED lines=21> */
.L_x_66297:
[----:B------:R-:W-:Y:S05]  /*37e0*/  BSYNC B1 ;  /* 0x0000000000017941 */ /* 0x000fea0003800000 */
.L_x_66296:
[----:B------:R-:W-:Y:S01]  /*37f0*/  IMAD.SHL.U32 R2, R2, 0x200000, RZ ;  /* 0x0020000002027824 */ /* 0x000fe200078e00ff */
[----:B------:R-:W-:-:S04]  /*3800*/  LEA R3, R0, 0x37800000, 0x17 ;  /* 0x3780000000037811 */ /* 0x000fc800078eb8ff */
[----:B------:R-:W-:-:S07]  /*3810*/  LOP3.LUT R24, R3, R2, R24, 0xfe, !PT ;  /* 0x0000000203187212 */ /* 0x000fce00078efe18 */
.L_x_66295:
[----:B------:R-:W-:Y:S05]  /*3820*/  BSYNC B0 ;  /* 0x0000000000007941 */ /* 0x000fea0003800000 */
.L_x_66294:
[----:B------:R-:W0:Y:S01]  /*3830*/  F2I.FTZ.TRUNC.NTZ R24, R24 ;  /* 0x0000001800187305 */ /* 0x000e22000021f100 */
[----:B------:R-:W-:Y:S05]  /*3840*/  BRA `(.L_x_66270) ;  /* 0x0000000000947947 */ /* 0x000fea0003800000 */
.L_x_66287:
        /* <DEDUP_REMOVED lines=14> */
.L_x_66301:
[----:B------:R-:W-:Y:S05]  /*3930*/  BSYNC B0 ;  /* 0x0000000000007941 */ /* 0x000fea0003800000 */
.L_x_66300:
[----:B------:R-:W0:Y:S01]  /*3940*/  F2I.FTZ.TRUNC.NTZ R24, R24 ;  /* 0x0000001800187305 */ /* 0x000e22000021f100 */
[----:B------:R-:W-:Y:S05]  /*3950*/  BRA `(.L_x_66270) ;  /* 0x0000000000507947 */ /* 0x000fea0003800000 */
.L_x_66275:
        /* <DEDUP_REMOVED lines=16> */
.L_x_66302:
[----:B------:R-:W-:Y:S05]  /*3a60*/  BRA `(.L_x_66270) ;  /* 0x00000000000c7947 */ /* 0x000fea0003800000 */
.L_x_66299:
[----:B------:R0:W5:Y:S01]  /*3a70*/  LDG.E R24, desc[UR36][R2.64] ;  /* 0x0000002402187981 */ /* 0x000162000c1e1900 */
[----:B------:R-:W-:Y:S05]  /*3a80*/  BRA `(.L_x_66270) ;  /* 0x0000000000047947 */ /* 0x000fea0003800000 */
.L_x_66298:
[----:B------:R0:W5:Y:S02]  /*3a90*/  LDG.E R24, desc[UR36][R2.64] ;  /* 0x0000002402187981 */ /* 0x000164000c1e1900 */
.L_x_66270:
[----:B------:R-:W-:Y:S05]  /*3aa0*/  BSYNC B6 ;  /* 0x0000000000067941 */ /* 0x000fea0003800000 */
.L_x_66269:
[----:B------:R-:W2:Y:S01]  /*3ab0*/  LDC R0, c[0x0][0x218] ;  /* 0x00008600ff007b82 */ /* 0x000ea20000000800 */
[----:B------:R-:W-:Y:S01]  /*3ac0*/  BSSY B1, `(.L_x_66303) ;  /* 0x0000107000017945 */ /* 0x000fe20003800000 */
[----:B--2---:R-:W-:-:S13]  /*3ad0*/  ISETP.NE.AND P0, PT, R0, 0x1, PT ;  /* 0x000000010000780c */ /* 0x004fda0003f05270 */
        /* <DEDUP_REMOVED lines=12> */
[----:B------:R-:W-:-:S11]  /*3ba0*/  IMAD.MOV.U32 R4, RZ, RZ, 0x1 ;  /* 0x00000001ff047424 */ /* 0x000fd600078e00ff */
[----:B------:R-:W-:Y:S05]  /*3bb0*/  @!P0 BRA `(.L_x_66311) ;  /* 0x0000000000508947 */ /* 0x000fea0003800000 */
[C---:B---34-:R-:W-:Y:S01]  /*3bc0*/  VIADD R2, R25.reuse, 0x1 ;  /* 0x0000000119027836 */ /* 0x058fe20000000000 */
[C---:B------:R-:W-:Y:S01]  /*3bd0*/  LOP3.LUT R0, R25.reuse, 0x1, RZ, 0xc0, !PT ;  /* 0x0000000119007812 */ /* 0x040fe200078ec0ff */
[----:B------:R-:W-:Y:S01]  /*3be0*/  IMAD.MOV.U32 R4, RZ, RZ, 0x1 ;  /* 0x00000001ff047424 */ /* 0x000fe200078e00ff */
[----:B------:R-:W-:Y:S02]  /*3bf0*/  LEA.HI R25, R25, R25, RZ, 0x1 ;  /* 0x0000001919197211 */ /* 0x000fe400078f08ff */
[----:B------:R-:W-:Y:S02]  /*3c00*/  ISETP.GE.U32.AND P1, PT, R2, 0x3, PT ;  /* 0x000000030200780c */ /* 0x000fe40003f26070 */
[----:B------:R-:W-:-:S04]  /*3c10*/  ISETP.NE.U32.AND P0, PT, R0, 0x1, PT ;  /* 0x000000010000780c */ /* 0x000fc80003f05070 */
[----:B------:R-:W-:-:S07]  /*3c20*/  SEL R4, R4, 0xffffffff, P0 ;  /* 0xffffffff04047807 */ /* 0x000fce0000000000 */
[----:B------:R-:W-:Y:S05]  /*3c30*/  @!P1 BRA `(.L_x_66311) ;  /* 0x0000000000309947 */ /* 0x000fea0003800000 */
[----:B------:R-:W-:Y:S01]  /*3c40*/  SHF.R.S32.HI R0, RZ, 0x1, R25 ;  /* 0x00000001ff007819 */ /* 0x000fe20000011419 */
[----:B------:R-:W-:-:S07]  /*3c50*/  IMAD.MOV.U32 R2, RZ, RZ, 0x1 ;  /* 0x00000001ff027424 */ /* 0x000fce00078e00ff */
.L_x_66312:
        /* <DEDUP_REMOVED lines=10> */
.L_x_66311:
[----:B------:R-:W-:Y:S05]  /*3d00*/  BSYNC B3 ;  /* 0x0000000000037941 */ /* 0x000fea0003800000 */
.L_x_66310:
[----:B------:R-:W-:Y:S05]  /*3d10*/  BRA `(.L_x_66308) ;  /* 0x0000000000107947 */ /* 0x000fea0003800000 */
.L_x_66309:
[----:B------:R-:W-:Y:S01]  /*3d20*/  LOP3.LUT R25, R25, 0x1, RZ, 0xc0, !PT ;  /* 0x0000000119197812 */ /* 0x000fe200078ec0ff */
[----:B------:R-:W-:-:S03]  /*3d30*/  IMAD.MOV.U32 R4, RZ, RZ, 0x1 ;  /* 0x00000001ff047424 */ /* 0x000fc600078e00ff */
[----:B------:R-:W-:-:S04]  /*3d40*/  ISETP.NE.U32.AND P0, PT, R25, 0x1, PT ;  /* 0x000000011900780c */ /* 0x000fc80003f05070 */
[----:B------:R-:W-:-:S09]  /*3d50*/  SEL R4, R4, 0xffffffff, P0 ;  /* 0xffffffff04047807 */ /* 0x000fd20000000000 */
.L_x_66308:
[----:B------:R-:W-:Y:S05]  /*3d60*/  BSYNC B2 ;  /* 0x0000000000027941 */ /* 0x000fea0003800000 */
.L_x_66307:
[----:B01-34-:R-:W-:Y:S01]  /*3d70*/  VIADD R3, R19, 0x80 ;  /* 0x0000008013037836 */ /* 0x01bfe20000000000 */
        /* <DEDUP_REMOVED lines=13> */
[----:B------:R-:W-:Y:S01]  /*3e50*/  IMAD.MOV.U32 R2, RZ, RZ, 0x1 ;  /* 0x00000001ff027424 */ /* 0x000fe200078e00ff */
[----:B------:R-:W-:-:S04]  /*3e60*/  ISETP.NE.U32.AND P0, PT, R0, 0x1, PT ;  /* 0x000000010000780c */ /* 0x000fc80003f05070 */
[----:B------:R-:W-:-:S07]  /*3e70*/  SEL R2, R2, 0xffffffff, P0 ;  /* 0xffffffff02027807 */ /* 0x000fce0000000000 */
[----:B------:R-:W-:Y:S05]  /*3e80*/  @!P1 BRA `(.L_x_66317) ;  /* 0x0000000000309947 */ /* 0x000fea0003800000 */
[----:B------:R-:W-:Y:S01]  /*3e90*/  SHF.R.S32.HI R0, RZ, 0x1, R18 ;  /* 0x00000001ff007819 */ /* 0x000fe20000011412 */
[----:B------:R-:W-:-:S07]  /*3ea0*/  IMAD.MOV.U32 R5, RZ, RZ, 0x1 ;  /* 0x00000001ff057424 */ /* 0x000fce00078e00ff */
.L_x_66318:
        /* <DEDUP_REMOVED lines=10> */
.L_x_66317:
[----:B------:R-:W-:Y:S05]  /*3f50*/  BSYNC B3 ;  /* 0x0000000000037941 */ /* 0x000fea0003800000 */
.L_x_66316:
[----:B------:R-:W-:Y:S05]  /*3f60*/  BRA `(.L_x_66314) ;  /* 0x0000000000107947 */ /* 0x000fea0003800000 */
.L_x_66315:
[----:B------:R-:W-:Y:S01]  /*3f70*/  LOP3.LUT R18, R18, 0x1, RZ, 0xc0, !PT ;  /* 0x0000000112127812 */ /* 0x000fe200078ec0ff */
[----:B------:R-:W-:-:S03]  /*3f80*/  IMAD.MOV.U32 R2, RZ, RZ, 0x1 ;  /* 0x00000001ff027424 */ /* 0x000fc600078e00ff */
[----:B------:R-:W-:-:S04]  /*3f90*/  ISETP.NE.U32.AND P0, PT, R18, 0x1, PT ;  /* 0x000000011200780c */ /* 0x000fc80003f05070 */
[----:B------:R-:W-:-:S09]  /*3fa0*/  SEL R2, R2, 0xffffffff, P0 ;  /* 0xffffffff02027807 */ /* 0x000fd20000000000 */
.L_x_66314:
[----:B------:R-:W-:Y:S05]  /*3fb0*/  BSYNC B2 ;  /* 0x0000000000027941 */ /* 0x000fea0003800000 */
.L_x_66313:
        /* <DEDUP_REMOVED lines=20> */
.L_x_66324:
        /* <DEDUP_REMOVED lines=10> */
.L_x_66323:
[----:B------:R-:W-:Y:S05]  /*41a0*/  BSYNC B3 ;  /* 0x0000000000037941 */ /* 0x000fea0003800000 */
.L_x_66322:
[----:B------:R-:W-:Y:S05]  /*41b0*/  BRA `(.L_x_66320) ;  /* 0x0000000000107947 */ /* 0x000fea0003800000 */
.L_x_66321:
[----:B------:R-:W-:Y:S01]  /*41c0*/  LOP3.LUT R22, R22, 0x1, RZ, 0xc0, !PT ;  /* 0x0000000116167812 */ /* 0x000fe200078ec0ff */
[----:B------:R-:W-:-:S03]  /*41d0*/  IMAD.MOV.U32 R18, RZ, RZ, 0x1 ;  /* 0x00000001ff127424 */ /* 0x000fc600078e00ff */
[----:B------:R-:W-:-:S04]  /*41e0*/  ISETP.NE.U32.AND P0, PT, R22, 0x1, PT ;  /* 0x000000011600780c */ /* 0x000fc80003f05070 */
[----:B------:R-:W-:-:S09]  /*41f0*/  SEL R18, R18, 0xffffffff, P0 ;  /* 0xffffffff12127807 */ /* 0x000fd20000000000 */
.L_x_66320:
[----:B------:R-:W-:Y:S05]  /*4200*/  BSYNC B2 ;  /* 0x0000000000027941 */ /* 0x000fea0003800000 */
.L_x_66319:
[----:B------:R-:W-:-:S05]  /*4210*/  VIADD R3, R19, 0x180 ;  /* 0x0000018013037836 */ /* 0x000fca0000000000 */
        /* <DEDUP_REMOVED lines=18> */
.L_x_66329:
        /* <DEDUP_REMOVED lines=10> */
.L_x_66328:
[----:B------:R-:W-:Y:S05]  /*43e0*/  BSYNC B2 ;  /* 0x0000000000027941 */ /* 0x000fea0003800000 */
.L_x_66327:
[----:B------:R-:W-:Y:S05]  /*43f0*/  BRA `(.L_x_66325) ;  /* 0x0000000400847947 */ /* 0x000fea0003800000 */
.L_x_66326:
[----:B------:R-:W-:Y:S01]  /*4400*/  LOP3.LUT R24, R24, 0x1, RZ, 0xc0, !PT ;  /* 0x0000000118187812 */ /* 0x000fe200078ec0ff */
[----:B------:R-:W-:-:S03]  /*4410*/  IMAD.MOV.U32 R22, RZ, RZ, 0x1 ;  /* 0x00000001ff167424 */ /* 0x000fc600078e00ff */
[----:B------:R-:W-:-:S04]  /*4420*/  ISETP.NE.U32.AND P0, PT, R24, 0x1, PT ;  /* 0x000000011800780c */ /* 0x000fc80003f05070 */
[----:B------:R-:W-:Y:S01]  /*4430*/  SEL R22, R22, 0xffffffff, P0 ;  /* 0xffffffff16167807 */ /* 0x000fe20000000000 */
[----:B------:R-:W-:Y:S08]  /*4440*/  BRA `(.L_x_66325) ;  /* 0x0000000400707947 */ /* 0x000ff00003800000 */
.L_x_66306:
[----:B------:R-:W2:Y:S01]  /*4450*/  S2R R19, SR_TID.X ;  /* 0x0000000000137919 */ /* 0x000ea20000002100 */
[----:B------:R-:W-:Y:S01]  /*4460*/  BSSY B2, `(.L_x_66330) ;  /* 0x0000016000027945 */ /* 0x000fe20003800000 */
[----:B--2---:R-:W-:-:S13]  /*4470*/  ISETP.GE.AND P0, PT, R19, R16, PT ;  /* 0x000000101300720c */ /* 0x004fda0003f06270 */
[----:B------:R-:W-:Y:S05]  /*4480*/  @P0 BRA `(.L_x_66331) ;  /* 0x00000000004c0947 */ /* 0x000fea0003800000 */
[----:B01---5:R-:W-:Y:S01]  /*4490*/  ISETP.GE.AND P0, PT, R25, RZ, PT ;  /* 0x000000ff1900720c */ /* 0x023fe20003f06270 */
[----:B------:R-:W-:-:S12]  /*44a0*/  IMAD.MOV.U32 R4, RZ, RZ, RZ ;  /* 0x000000ffff047224 */ /* 0x000fd800078e00ff */
[----:B------:R-:W-:Y:S05]  /*44b0*/  @!P0 BRA `(.L_x_66331) ;  /* 0x0000000000408947 */ /* 0x000fea0003800000 */
[----:B------:R-:W-:Y:S01]  /*44c0*/  ISETP.NE.AND P0, PT, R25, RZ, PT ;  /* 0x000000ff1900720c */ /* 0x000fe20003f05270 */
[----:B------:R-:W-:-:S12]  /*44d0*/  IMAD.MOV.U32 R4, RZ, RZ, 0x1 ;  /* 0x00000001ff047424 */ /* 0x000fd800078e00ff */
[----:B------:R-:W-:Y:S05]  /*44e0*/  @!P0 BRA `(.L_x_66331) ;  /* 0x0000000000348947 */ /* 0x000fea0003800000 */
[----:B------:R-:W-:Y:S01]  /*44f0*/  ULDC UR4, c[0x0][0x218] ;  /* 0x0000860000047ab9 */ /* 0x000fe20000000800 */
[----:B------:R-:W-:Y:S02]  /*4500*/  IMAD.MOV.U32 R4, RZ, RZ, 0x1 ;  /* 0x00000001ff047424 */ /* 0x000fe400078e00ff */
[----:B------:R-:W-:-:S07]  /*4510*/  IMAD.U32 R0, RZ, RZ, UR4 ;  /* 0x00000004ff007e24 */ /* 0x000fce000f8e00ff */
.L_x_66332:
[C---:B---34-:R-:W-:Y:S01]  /*4520*/  VIADD R3, R25.reuse, 0x1 ;  /* 0x0000000119037836 */ /* 0x058fe20000000000 */
        /* <DEDUP_REMOVED lines=9> */
.L_x_66331:
[----:B------:R-:W-:Y:S05]  /*45c0*/  BSYNC B2 ;  /* 0x0000000000027941 */ /* 0x000fea0003800000 */
.L_x_66330:
[----:B01-34-:R-:W-:Y:S01]  /*45d0*/  VIADD R3, R19, 0x80 ;  /* 0x0000008013037836 */ /* 0x01bfe20000000000 */
[----:B------:R-:W-:Y:S04]  /*45e0*/  BSSY B2, `(.L_x_66333) ;  /* 0x0000016000027945 */ /* 0x000fe80003800000 */
[----:B------:R-:W-:-:S13]  /*45f0*/  ISETP.GE.AND P0, PT, R3, R16, PT ;  /* 0x000000100300720c */ /* 0x000fda0003f06270 */
[----:B------:R-:W-:Y:S05]  /*4600*/  @P0 BRA `(.L_x_66334) ;  /* 0x00000000004c0947 */ /* 0x000fea0003800000 */
[----:B-----5:R-:W-:Y:S01]  /*4610*/  ISETP.GE.AND P0, PT, R18, RZ, PT ;  /* 0x000000ff1200720c */ /* 0x020fe20003f06270 */
        /* <DEDUP_REMOVED lines=8> */
.L_x_66335:
        /* <DEDUP_REMOVED lines=10> */
.L_x_66334:
[----:B------:R-:W-:Y:S05]  /*4740*/  BSYNC B2 ;  /* 0x0000000000027941 */ /* 0x000fea0003800000 */
.L_x_66333:
[----:B------:R-:W-:Y:S01]  /*4750*/  VIADD R3, R19, 0x100 ;  /* 0x0000010013037836 */ /* 0x000fe20000000000 */
        /* <DEDUP_REMOVED lines=12> */
.L_x_66338:
        /* <DEDUP_REMOVED lines=10> */
.L_x_66337:
[----:B------:R-:W-:Y:S05]  /*48c0*/  BSYNC B2 ;  /* 0x0000000000027941 */ /* 0x000fea0003800000 */
.L_x_66336:
[----:B------:R-:W-:-:S05]  /*48d0*/  VIADD R3, R19, 0x180 ;  /* 0x0000018013037836 */ /* 0x000fca0000000000 */
        /* <DEDUP_REMOVED lines=8> */
[----:B------:R-:W-:-:S07]  /*4960*/  IMAD.MOV.U32 R22, RZ, RZ, 0x1 ;  /* 0x00000001ff167424 */ /* 0x000fce00078e00ff */
.L_x_66339:
        /* <DEDUP_REMOVED lines=10> */
.L_x_66325:
[----:B------:R-:W-:Y:S05]  /*4a10*/  BSYNC B0 ;  /* 0x0000000000007941 */ /* 0x000fea0003800000 */
.L_x_66305:
[----:B------:R-:W-:Y:S05]  /*4a20*/  BRA `(.L_x_66340) ;  /* 0x0000000000407947 */ /* 0x000fea0003800000 */
.L_x_66304:
[----:B------:R-:W2:Y:S01]  /*4a30*/  S2R R19, SR_TID.X ;  /* 0x0000000000137919 */ /* 0x000ea20000002100 */
[----:B01-345:R-:W-:Y:S02]  /*4a40*/  IMAD.MOV.U32 R18, RZ, RZ, 0x1 ;  /* 0x00000001ff127424 */ /* 0x03bfe400078e00ff */
[----:B------:R-:W-:Y:S02]  /*4a50*/  IMAD.MOV.U32 R2, RZ, RZ, 0x1 ;  /* 0x00000001ff027424 */ /* 0x000fe400078e00ff */
[----:B------:R-:W-:Y:S02]  /*4a60*/  IMAD.MOV.U32 R4, RZ, RZ, 0x1 ;  /* 0x00000001ff047424 */ /* 0x000fe400078e00ff */
[----:B--2---:R-:W-:-:S05]  /*4a70*/  VIADD R3, R19, 0x180 ;  /* 0x0000018013037836 */ /* 0x004fca0000000000 */
[----:B------:R-:W-:-:S13]  /*4a80*/  ISETP.GE.AND P0, PT, R3, R16, PT ;  /* 0x000000100300720c */ /* 0x000fda0003f06270 */
[----:B------:R-:W-:Y:S05]  /*4a90*/  @P0 BRA `(.L_x_66340) ;  /* 0x0000000000240947 */ /* 0x000fea0003800000 */
[----:B------:R-:W-:Y:S01]  /*4aa0*/  ISETP.GE.AND P0, PT, R24, 0x1, PT ;  /* 0x000000011800780c */ /* 0x000fe20003f06270 */
[----:B------:R-:W-:Y:S02]  /*4ab0*/  IMAD.MOV.U32 R22, RZ, RZ, 0x1 ;  /* 0x00000001ff167424 */ /* 0x000fe400078e00ff */
[----:B------:R-:W-:Y:S02]  /*4ac0*/  IMAD.MOV.U32 R18, RZ, RZ, 0x1 ;  /* 0x00000001ff127424 */ /* 0x000fe400078e00ff */
[----:B------:R-:W-:Y:S02]  /*4ad0*/  IMAD.MOV.U32 R2, RZ, RZ, 0x1 ;  /* 0x00000001ff027424 */ /* 0x000fe400078e00ff */
[----:B------:R-:W-:-:S06]  /*4ae0*/  IMAD.MOV.U32 R4, RZ, RZ, 0x1 ;  /* 0x00000001ff047424 */ /* 0x000fcc00078e00ff */
[----:B------:R-:W-:Y:S05]  /*4af0*/  @!P0 BRA `(.L_x_66340) ;  /* 0x00000000000c8947 */ /* 0x000fea0003800000 */
[----:B------:R-:W-:Y:S02]  /*4b00*/  IMAD.MOV.U32 R18, RZ, RZ, 0x1 ;  /* 0x00000001ff127424 */ /* 0x000fe400078e00ff */
[----:B------:R-:W-:Y:S02]  /*4b10*/  IMAD.MOV.U32 R2, RZ, RZ, 0x1 ;  /* 0x00000001ff027424 */ /* 0x000fe400078e00ff */
[----:B------:R-:W-:-:S07]  /*4b20*/  IMAD.MOV.U32 R4, RZ, RZ, 0x1 ;  /* 0x00000001ff047424 */ /* 0x000fce00078e00ff */
.L_x_66340:
[----:B------:R-:W-:Y:S05]  /*4b30*/  BSYNC B1 ;  /* 0x0000000000017941 */ /* 0x000fea0003800000 */
.L_x_66303:
        /* <DEDUP_REMOVED lines=24> */
.L_x_66346:
[----:B------:R0:W-:Y:S01]  /*4cc0*/  STG.E.U8 desc[UR36][R8.64], R4 ;  /* 0x0000000408007986 */ /* 0x0001e2000c101124 */
[----:B------:R-:W-:Y:S05]  /*4cd0*/  BRA `(.L_x_66348) ;  /* 0x0000000c00507947 */ /* 0x000fea0003800000 */
.L_x_66345:
        /* <DEDUP_REMOVED lines=9> */
.L_x_66350:
[----:B------:R0:W-:Y:S01]  /*4d70*/  STG.E desc[UR36][R8.64], R4 ;  /* 0x0000000408007986 */ /* 0x0001e2000c101924 */
[----:B------:R-:W-:Y:S05]  /*4d80*/  BRA `(.L_x_66348) ;  /* 0x0000000c00247947 */ /* 0x000fea0003800000 */
.L_x_66349:
[----:B------:R0:W-:Y:S01]  /*4d90*/  STG.E.U16 desc[UR36][R8.64], R4 ;  /* 0x0000000408007986 */ /* 0x0001e2000c101524 */
[----:B------:R-:W-:Y:S05]  /*4da0*/  BRA `(.L_x_66348) ;  /* 0x0000000c001c7947 */ /* 0x000fea0003800000 */
.L_x_66344:
        /* <DEDUP_REMOVED lines=9> */
.L_x_66352:
[----:B------:R-:W-:-:S04]  /*4e40*/  I2FP.F32.S32 R0, R4 ;  /* 0x0000000400007245 */ /* 0x000fc80000201400 */
[----:B------:R-:W-:-:S05]  /*4e50*/  F2FP.F16.F32.PACK_AB R0, RZ, R0 ;  /* 0x00000000ff00723e */ /* 0x000fca00000000ff */
[----:B------:R0:W-:Y:S01]  /*4e60*/  STG.E.U16 desc[UR36][R8.64], R0 ;  /* 0x0000000008007986 */ /* 0x0001e2000c101524 */
[----:B------:R-:W-:Y:S05]  /*4e70*/  BRA `(.L_x_66348) ;  /* 0x0000000800e87947 */ /* 0x000fea0003800000 */
.L_x_66351:
        /* <DEDUP_REMOVED lines=10> */
.L_x_66354:
[----:B------:R-:W-:-:S04]  /*4f20*/  I2FP.F32.S32 R4, R4 ;  /* 0x0000000400047245 */ /* 0x000fc80000201400 */
[----:B------:R-:W-:-:S04]  /*4f30*/  F2FP.F16.F32.PACK_AB R3, RZ, R4 ;  /* 0x00000004ff03723e */ /* 0x000fc800000000ff */
[----:B------:R-:W-:-:S05]  /*4f40*/  PRMT R3, R3, 0x5410, RZ ;  /* 0x0000541003037816 */ /* 0x000fca00000000ff */
[----:B------:R0:W-:Y:S01]  /*4f50*/  STG.E desc[UR36][R8.64], R3 ;  /* 0x0000000308007986 */ /* 0x0001e2000c101924 */
[----:B------:R-:W-:Y:S05]  /*4f60*/  BRA `(.L_x_66348) ;  /* 0x0000000800ac7947 */ /* 0x000fea0003800000 */
.L_x_66353:
[----:B------:R-:W0:Y:S02]  /*4f70*/  I2F.F64 R4, R4 ;  /* 0x0000000400047312 */ /* 0x000e240000201c00 */
[----:B0-----:R0:W-:Y:S01]  /*4f80*/  STG.E.64 desc[UR36][R8.64], R4 ;  /* 0x0000000408007986 */ /* 0x0011e2000c101b24 */
[----:B------:R-:W-:Y:S05]  /*4f90*/  BRA `(.L_x_66348) ;  /* 0x0000000800a07947 */ /* 0x000fea0003800000 */
.L_x_66343:
        /* <DEDUP_REMOVED lines=12> */
.L_x_66357:
[----:B------:R-:W0:Y:S01]  /*5060*/  I2F.F64 R4, R4 ;  /* 0x0000000400047312 */ /* 0x000e220000201c00 */
[----:B------:R-:W-:-:S05]  /*5070*/  CS2R R6, SRZ ;  /* 0x0000000000067805 */ /* 0x000fca000001ff00 */
[----:B0-----:R0:W-:Y:S01]  /*5080*/  STG.E.128 desc[UR36][R8.64], R4 ;  /* 0x0000000408007986 */ /* 0x0011e2000c101d24 */
[----:B------:R-:W-:Y:S05]  /*5090*/  BRA `(.L_x_66348) ;  /* 0x0000000800607947 */ /* 0x000fea0003800000 */
.L_x_66356:
        /* <DEDUP_REMOVED lines=21> */
.L_x_66361:
[----:B------:R-:W-:Y:S05]  /*51f0*/  BSYNC B0 ;  /* 0x0000000000007941 */ /* 0x000fea0003800000 */
.L_x_66360:
[----:B------:R-:W-:-:S05]  /*5200*/  LOP3.LUT R5, R0, R5, RZ, 0xfc, !PT ;  /* 0x0000000500057212 */ /* 0x000fca00078efcff */
[----:B------:R0:W-:Y:S01]  /*5210*/  STG.E.U8 desc[UR36][R8.64], R5 ;  /* 0x0000000508007986 */ /* 0x0001e2000c101124 */
[----:B------:R-:W-:Y:S05]  /*5220*/  BRA `(.L_x_66348) ;  /* 0x0000000400fc7947 */ /* 0x000fea0003800000 */
.L_x_66359:
        /* <DEDUP_REMOVED lines=13> */
.L_x_66363:
[----:B------:R-:W-:Y:S01]  /*5300*/  IMAD.MOV.U32 R0, RZ, RZ, 0x7f ;  /* 0x0000007fff007424 */ /* 0x000fe200078e00ff */
[----:B------:R-:W-:-:S04]  /*5310*/  ISETP.GT.U32.AND P0, PT, R3, 0x7f800000, PT ;  /* 0x7f8000000300780c */ /* 0x000fc80003f04070 */
[----:B------:R-:W-:-:S09]  /*5320*/  SEL R0, R0, 0x7c, P0 ;  /* 0x0000007c00007807 */ /* 0x000fd20000000000 */
.L_x_66364:
[----:B------:R-:W-:Y:S05]  /*5330*/  BSYNC B0 ;  /* 0x0000000000007941 */ /* 0x000fea0003800000 */
.L_x_66362:
[----:B------:R-:W-:-:S04]  /*5340*/  LOP3.LUT R3, R5, 0x80000000, RZ, 0xc0, !PT ;  /* 0x8000000005037812 */ /* 0x000fc800078ec0ff */
[----:B------:R-:W-:-:S04]  /*5350*/  SHF.R.U32.HI R3, RZ, 0x18, R3 ;  /* 0x00000018ff037819 */ /* 0x000fc80000011603 */
[----:B------:R-:W-:-:S05]  /*5360*/  LOP3.LUT R3, R0, R3, RZ, 0xfc, !PT ;  /* 0x0000000300037212 */ /* 0x000fca00078efcff */
[----:B------:R0:W-:Y:S01]  /*5370*/  STG.E.U8 desc[UR36][R8.64], R3 ;  /* 0x0000000308007986 */ /* 0x0001e2000c101124 */
[----:B------:R-:W-:Y:S05]  /*5380*/  BRA `(.L_x_66348) ;  /* 0x0000000400a47947 */ /* 0x000fea0003800000 */
.L_x_66358:
[----:B------:R-:W-:-:S04]  /*5390*/  I2FP.F32.S32 R0, R4 ;  /* 0x0000000400007245 */ /* 0x000fc80000201400 */
[----:B------:R-:W-:-:S05]  /*53a0*/  F2FP.BF16.F32.PACK_AB R0, RZ, R0 ;  /* 0x00000000ff00723e */ /* 0x000fca00000010ff */
[----:B------:R0:W-:Y:S01]  /*53b0*/  STG.E.U16 desc[UR36][R8.64], R0 ;  /* 0x0000000008007986 */ /* 0x0001e2000c101524 */
[----:B------:R-:W-:Y:S05]  /*53c0*/  BRA `(.L_x_66348) ;  /* 0x0000000400947947 */ /* 0x000fea0003800000 */
.L_x_66355:
        /* <DEDUP_REMOVED lines=10> */
.L_x_66367:
        /* <DEDUP_REMOVED lines=17> */
.L_x_66370:
[----:B------:R-:W-:-:S04]  /*5580*/  LOP3.LUT R3, R5, 0x80000000, RZ, 0xc0, !PT ;  /* 0x8000000005037812 */ /* 0x000fc800078ec0ff */
[----:B------:R-:W-:-:S04]  /*5590*/  SHF.R.U32.HI R3, RZ, 0x18, R3 ;  /* 0x00000018ff037819 */ /* 0x000fc80000011603 */
[----:B------:R-:W-:-:S04]  /*55a0*/  LOP3.LUT R0, R0, R3, RZ, 0xfc, !PT ;  /* 0x0000000300007212 */ /* 0x000fc800078efcff */
[----:B------:R-:W-:-:S07]  /*55b0*/  PRMT R4, R0, 0x7610, R4 ;  /* 0x0000761000047816 */ /* 0x000fce0000000004 */
.L_x_66369:
[----:B------:R-:W-:Y:S05]  /*55c0*/  BSYNC B0 ;  /* 0x0000000000007941 */ /* 0x000fea0003800000 */
.L_x_66368:
[----:B------:R3:W-:Y:S01]  /*55d0*/  STG.E.U8 desc[UR36][R8.64], R4 ;  /* 0x0000000408007986 */ /* 0x0007e2000c101124 */
[----:B------:R-:W-:Y:S05]  /*55e0*/  BRA `(.L_x_66348) ;  /* 0x00000004000c7947 */ /* 0x000fea0003800000 */
.L_x_66366:
        /* <DEDUP_REMOVED lines=17> */
.L_x_66373:
[----:B------:R-:W-:-:S04]  /*5700*/  LOP3.LUT R3, R5, 0x80000000, RZ, 0xc0, !PT ;  /* 0x8000000005037812 */ /* 0x000fc800078ec0ff */
[----:B------:R-:W-:-:S04]  /*5710*/  SHF.R.U32.HI R3, RZ, 0x18, R3 ;  /* 0x00000018ff037819 */ /* 0x000fc80000011603 */
[----:B------:R-:W-:-:S04]  /*5720*/  LOP3.LUT R0, R0, R3, RZ, 0xfc, !PT ;  /* 0x0000000300007212 */ /* 0x000fc800078efcff */
[----:B------:R-:W-:-:S07]  /*5730*/  PRMT R4, R0, 0x7610, R4 ;  /* 0x0000761000047816 */ /* 0x000fce0000000004 */
.L_x_66372:
[----:B------:R-:W-:Y:S05]  /*5740*/  BSYNC B0 ;  /* 0x0000000000007941 */ /* 0x000fea0003800000 */
.L_x_66371:
[----:B------:R0:W-:Y:S01]  /*5750*/  STG.E.U8 desc[UR36][R8.64], R4 ;  /* 0x0000000408007986 */ /* 0x0001e2000c101124 */
[----:B------:R-:W-:Y:S05]  /*5760*/  BRA `(.L_x_66348) ;  /* 0x0000000000ac7947 */ /* 0x000fea0003800000 */
.L_x_66365:
        /* <DEDUP_REMOVED lines=22> */
.L_x_66347:
        /* <DEDUP_REMOVED lines=16> */
.L_x_66376:
[----:B------:R-:W-:Y:S05]  /*59d0*/  BRA `(.L_x_66348) ;  /* 0x0000000000107947 */ /* 0x000fea0003800000 */
.L_x_66375:
[----:B------:R-:W-:-:S05]  /*59e0*/  SHF.R.S32.HI R5, RZ, 0x1f, R4 ;  /* 0x0000001fff057819 */ /* 0x000fca0000011404 */
[----:B------:R2:W-:Y:S01]  /*59f0*/  STG.E.64 desc[UR36][R8.64], R4 ;  /* 0x0000000408007986 */ /* 0x0005e2000c101b24 */
[----:B------:R-:W-:Y:S05]  /*5a00*/  BRA `(.L_x_66348) ;  /* 0x0000000000047947 */ /* 0x000fea0003800000 */
.L_x_66374:
[----:B------:R0:W-:Y:S02]  /*5a10*/  STG.E desc[UR36][R8.64], R4 ;  /* 0x0000000408007986 */ /* 0x0001e4000c101924 */
.L_x_66348:
[----:B------:R-:W-:-:S07]  /*5a20*/  VIADD R19, R19, 0x80 ;  /* 0x0000008013137836 */ /* 0x000fce0000000000 */
.L_x_66342:
[----:B------:R-:W-:Y:S05]  /*5a30*/  BSYNC B6 ;  /* 0x0000000000067941 */ /* 0x000fea0003800000 */
.L_x_66341:
        /* <DEDUP_REMOVED lines=23> */
.L_x_66382:
[----:B------:R3:W-:Y:S01]  /*5bb0*/  STG.E.U8 desc[UR36][R8.64], R2 ;  /* 0x0000000208007986 */ /* 0x0007e2000c101124 */
[----:B------:R-:W-:Y:S05]  /*5bc0*/  BRA `(.L_x_66384) ;  /* 0x0000000c00507947 */ /* 0x000fea0003800000 */
.L_x_66381:
        /* <DEDUP_REMOVED lines=9> */
.L_x_66386:
[----:B------:R2:W-:Y:S01]  /*5c60*/  STG.E desc[UR36][R8.64], R2 ;  /* 0x0000000208007986 */ /* 0x0005e2000c101924 */
[----:B------:R-:W-:Y:S05]  /*5c70*/  BRA `(.L_x_66384) ;  /* 0x0000000c00247947 */ /* 0x000fea0003800000 */
.L_x_66385:
[----:B------:R0:W-:Y:S01]  /*5c80*/  STG.E.U16 desc[UR36][R8.64], R2 ;  /* 0x0000000208007986 */ /* 0x0001e2000c101524 */
[----:B------:R-:W-:Y:S05]  /*5c90*/  BRA `(.L_x_66384) ;  /* 0x0000000c001c7947 */ /* 0x000fea0003800000 */
.L_x_66380:
        /* <DEDUP_REMOVED lines=9> */
.L_x_66388:
[----:B------:R-:W-:-:S04]  /*5d30*/  I2FP.F32.S32 R0, R2 ;  /* 0x0000000200007245 */ /* 0x000fc80000201400 */
[----:B------:R-:W-:-:S05]  /*5d40*/  F2FP.F16.F32.PACK_AB R0, RZ, R0 ;  /* 0x00000000ff00723e */ /* 0x000fca00000000ff */
[----:B------:R0:W-:Y:S01]  /*5d50*/  STG.E.U16 desc[UR36][R8.64], R0 ;  /* 0x0000000008007986 */ /* 0x0001e2000c101524 */
[----:B------:R-:W-:Y:S05]  /*5d60*/  BRA `(.L_x_66384) ;  /* 0x0000000800e87947 */ /* 0x000fea0003800000 */
.L_x_66387:
        /* <DEDUP_REMOVED lines=10> */
.L_x_66390:
[----:B------:R-:W-:-:S04]  /*5e10*/  I2FP.F32.S32 R2, R2 ;  /* 0x0000000200027245 */ /* 0x000fc80000201400 */
[----:B------:R-:W-:-:S04]  /*5e20*/  F2FP.F16.F32.PACK_AB R3, RZ, R2 ;  /* 0x00000002ff03723e */ /* 0x000fc800000000ff */
[----:B------:R-:W-:-:S05]  /*5e30*/  PRMT R3, R3, 0x5410, RZ ;  /* 0x0000541003037816 */ /* 0x000fca00000000ff */
[----:B------:R0:W-:Y:S01]  /*5e40*/  STG.E desc[UR36][R8.64], R3 ;  /* 0x0000000308007986 */ /* 0x0001e2000c101924 */
[----:B------:R-:W-:Y:S05]  /*5e50*/  BRA `(.L_x_66384) ;  /* 0x0000000800ac7947 */ /* 0x000fea0003800000 */
.L_x_66389:
[----:B------:R-:W0:Y:S02]  /*5e60*/  I2F.F64 R2, R2 ;  /* 0x0000000200027312 */ /* 0x000e240000201c00 */
[----:B0-----:R0:W-:Y:S01]  /*5e70*/  STG.E.64 desc[UR36][R8.64], R2 ;  /* 0x0000000208007986 */ /* 0x0011e2000c101b24 */
[----:B------:R-:W-:Y:S05]  /*5e80*/  BRA `(.L_x_66384) ;  /* 0x0000000800a07947 */ /* 0x000fea0003800000 */
.L_x_66379:
        /* <DEDUP_REMOVED lines=12> */
.L_x_66393:
[----:B------:R-:W0:Y:S01]  /*5f50*/  I2F.F64 R4, R2 ;  /* 0x0000000200047312 */ /* 0x000e220000201c00 */
[----:B------:R-:W-:-:S05]  /*5f60*/  CS2R R6, SRZ ;  /* 0x0000000000067805 */ /* 0x000fca000001ff00 */
[----:B0-----:R0:W-:Y:S01]  /*5f70*/  STG.E.128 desc[UR36][R8.64], R4 ;  /* 0x0000000408007986 */ /* 0x0011e2000c101d24 */
[----:B------:R-:W-:Y:S05]  /*5f80*/  BRA `(.L_x_66384) ;  /* 0x0000000800607947 */ /* 0x000fea0003800000 */
.L_x_66392:
        /* <DEDUP_REMOVED lines=21> */
.L_x_66397:
[----:B------:R-:W-:Y:S05]  /*60e0*/  BSYNC B0 ;  /* 0x0000000000007941 */ /* 0x000fea0003800000 */
.L_x_66396:
[----:B------:R-:W-:-:S05]  /*60f0*/  LOP3.LUT R3, R0, R3, RZ, 0xfc, !PT ;  /* 0x0000000300037212 */ /* 0x000fca00078efcff */
[----:B------:R0:W-:Y:S01]  /*6100*/  STG.E.U8 desc[UR36][R8.64], R3 ;  /* 0x0000000308007986 */ /* 0x0001e2000c101124 */
[----:B------:R-:W-:Y:S05]  /*6110*/  BRA `(.L_x_66384) ;  /* 0x0000000400fc7947 */ /* 0x000fea0003800000 */
.L_x_66395:
        /* <DEDUP_REMOVED lines=13> */
.L_x_66399:
[----:B------:R-:W-:Y:S01]  /*61f0*/  IMAD.MOV.U32 R0, RZ, RZ, 0x7f ;  /* 0x0000007fff007424 */ /* 0x000fe200078e00ff */
[----:B------:R-:W-:-:S04]  /*6200*/  ISETP.GT.U32.AND P0, PT, R2, 0x7f800000, PT ;  /* 0x7f8000000200780c */ /* 0x000fc80003f04070 */
[----:B------:R-:W-:-:S09]  /*6210*/  SEL R0, R0, 0x7c, P0 ;  /* 0x0000007c00007807 */ /* 0x000fd20000000000 */
.L_x_66400:
[----:B------:R-:W-:Y:S05]  /*6220*/  BSYNC B0 ;  /* 0x0000000000007941 */ /* 0x000fea0003800000 */
.L_x_66398:
[----:B------:R-:W-:-:S04]  /*6230*/  LOP3.LUT R2, R3, 0x80000000, RZ, 0xc0, !PT ;  /* 0x8000000003027812 */ /* 0x000fc800078ec0ff */
[----:B------:R-:W-:-:S04]  /*6240*/  SHF.R.U32.HI R3, RZ, 0x18, R2 ;  /* 0x00000018ff037819 */ /* 0x000fc80000011602 */
[----:B------:R-:W-:-:S05]  /*6250*/  LOP3.LUT R3, R0, R3, RZ, 0xfc, !PT ;  /* 0x0000000300037212 */ /* 0x000fca00078efcff */
[----:B------:R0:W-:Y:S01]  /*6260*/  STG.E.U8 desc[UR36][R8.64], R3 ;  /* 0x0000000308007986 */ /* 0x0001e2000c101124 */
[----:B------:R-:W-:Y:S05]  /*6270*/  BRA `(.L_x_66384) ;  /* 0x0000000400a47947 */ /* 0x000fea0003800000 */
.L_x_66394:
[----:B------:R-:W-:-:S04]  /*6280*/  I2FP.F32.S32 R0, R2 ;  /* 0x0000000200007245 */ /* 0x000fc80000201400 */
[----:B------:R-:W-:-:S05]  /*6290*/  F2FP.BF16.F32.PACK_AB R0, RZ, R0 ;  /* 0x00000000ff00723e */ /* 0x000fca00000010ff */
[----:B------:R0:W-:Y:S01]  /*62a0*/  STG.E.U16 desc[UR36][R8.64], R0 ;  /* 0x0000000008007986 */ /* 0x0001e2000c101524 */
[----:B------:R-:W-:Y:S05]  /*62b0*/  BRA `(.L_x_66384) ;  /* 0x0000000400947947 */ /* 0x000fea0003800000 */
.L_x_66391:
        /* <DEDUP_REMOVED lines=10> */
.L_x_66403:
        /* <DEDUP_REMOVED lines=17> */
.L_x_66406:
[----:B------:R-:W-:-:S04]  /*6470*/  LOP3.LUT R2, R3, 0x80000000, RZ, 0xc0, !PT ;  /* 0x8000000003027812 */ /* 0x000fc800078ec0ff */
[----:B------:R-:W-:-:S04]  /*6480*/  SHF.R.U32.HI R3, RZ, 0x18, R2 ;  /* 0x00000018ff037819 */ /* 0x000fc80000011602 */
[----:B------:R-:W-:-:S04]  /*6490*/  LOP3.LUT R0, R0, R3, RZ, 0xfc, !PT ;  /* 0x0000000300007212 */ /* 0x000fc800078efcff */
[----:B------:R-:W-:-:S07]  /*64a0*/  PRMT R4, R0, 0x7610, R4 ;  /* 0x0000761000047816 */ /* 0x000fce0000000004 */
.L_x_66405:
[----:B------:R-:W-:Y:S05]  /*64b0*/  BSYNC B0 ;  /* 0x0000000000007941 */ /* 0x000fea0003800000 */
.L_x_66404:
[----:B------:R0:W-:Y:S01]  /*64c0*/  STG.E.U8 desc[UR36][R8.64], R4 ;  /* 0x0000000408007986 */ /* 0x0001e2000c101124 */
[----:B------:R-:W-:Y:S05]  /*64d0*/  BRA `(.L_x_66384) ;  /* 0x00000004000c7947 */ /* 0x000fea0003800000 */
.L_x_66402:
        /* <DEDUP_REMOVED lines=17> */
.L_x_66409:
[----:B------:R-:W-:-:S04]  /*65f0*/  LOP3.LUT R2, R3, 0x80000000, RZ, 0xc0, !PT ;  /* 0x8000000003027812 */ /* 0x000fc800078ec0ff */
[----:B------:R-:W-:-:S04]  /*6600*/  SHF.R.U32.HI R3, RZ, 0x18, R2 ;  /* 0x00000018ff037819 */ /* 0x000fc80000011602 */
[----:B------:R-:W-:-:S04]  /*6610*/  LOP3.LUT R0, R0, R3, RZ, 0xfc, !PT ;  /* 0x0000000300007212 */ /* 0x000fc800078efcff */
[----:B------:R-:W-:-:S07]  /*6620*/  PRMT R4, R0, 0x7610, R4 ;  /* 0x0000761000047816 */ /* 0x000fce0000000004 */
.L_x_66408:
[----:B------:R-:W-:Y:S05]  /*6630*/  BSYNC B0 ;  /* 0x0000000000007941 */ /* 0x000fea0003800000 */
.L_x_66407:
[----:B------:R0:W-:Y:S01]  /*6640*/  STG.E.U8 desc[UR36][R8.64], R4 ;  /* 0x0000000408007986 */ /* 0x0001e2000c101124 */
[----:B------:R-:W-:Y:S05]  /*6650*/  BRA `(.L_x_66384) ;  /* 0x0000000000ac7947 */ /* 0x000fea0003800000 */
.L_x_66401:
        /* <DEDUP_REMOVED lines=22> */
.L_x_66383:
        /* <DEDUP_REMOVED lines=16> */
.L_x_66412:
[----:B------:R-:W-:Y:S05]  /*68c0*/  BRA `(.L_x_66384) ;  /* 0x0000000000107947 */ /* 0x000fea0003800000 */
.L_x_66411:
[----:B------:R-:W-:-:S05]  /*68d0*/  SHF.R.S32.HI R3, RZ, 0x1f, R2 ;  /* 0x0000001fff037819 */ /* 0x000fca0000011402 */
[----:B------:R0:W-:Y:S01]  /*68e0*/  STG.E.64 desc[UR36][R8.64], R2 ;  /* 0x0000000208007986 */ /* 0x0001e2000c101b24 */
[----:B------:R-:W-:Y:S05]  /*68f0*/  BRA `(.L_x_66384) ;  /* 0x0000000000047947 */ /* 0x000fea0003800000 */
.L_x_66410:
[----:B------:R0:W-:Y:S02]  /*6900*/  STG.E desc[UR36][R8.64], R2 ;  /* 0x0000000208007986 */ /* 0x0001e4000c101924 */
.L_x_66384:
        /* <DEDUP_REMOVED lines=23> */
.L_x_66416:
[----:B-----5:R0:W-:Y:S01]  /*6a80*/  STG.E.U8 desc[UR36][R2.64], R18 ;  /* 0x0000001202007986 */ /* 0x0201e2000c101124 */
[----:B------:R-:W-:Y:S05]  /*6a90*/  BRA `(.L_x_66418) ;  /* 0x0000000c00587947 */ /* 0x000fea0003800000 */
.L_x_66415:
[----:B------:R-:W-:-:S13]  /*6aa0*/  ISETP.NE.AND P0, PT, R0, 0x2, PT ;  /* 0x000000020000780c */ /* 0x000fda0003f05270 */
[----:B------:R-:W-:Y:S05]  /*6ab0*/  @!P0 BRA `(.L_x_66419) ;  /* 0x0000000000288947 */ /* 0x000fea0003800000 */
[----:B------:R-:W-:-:S13]  /*6ac0*/  ISETP.NE.AND P0, PT, R0, 0x3, PT ;  /* 0x000000030000780c */ /* 0x000fda0003f05270 */
[----:B------:R-:W-:Y:S05]  /*6ad0*/  @!P0 BRA `(.L_x_66420) ;  /* 0x0000000000188947 */ /* 0x000fea0003800000 */
[----:B------:R-:W-:-:S13]  /*6ae0*/  ISETP.NE.AND P0, PT, R0, 0x4, PT ;  /* 0x000000040000780c */ /* 0x000fda0003f05270 */
[----:B------:R-:W-:Y:S05]  /*6af0*/  @P0 BRA `(.L_x_66417) ;  /* 0x0000000800e80947 */ /* 0x000fea0003800000 */
[--C-:B-----5:R-:W-:Y:S01]  /*6b00*/  SHF.R.S32.HI R5, RZ, 0x1f, R18.reuse ;  /* 0x0000001fff057819 */ /* 0x120fe20000011412 */
[----:B------:R-:W-:-:S05]  /*6b10*/  IMAD.MOV.U32 R4, RZ, RZ, R18 ;  /* 0x000000ffff047224 */ /* 0x000fca00078e0012 */
[----:B------:R0:W-:Y:S01]  /*6b20*/  STG.E.64 desc[UR36][R2.64], R4 ;  /* 0x0000000402007986 */ /* 0x0001e2000c101b24 */
[----:B------:R-:W-:Y:S05]  /*6b30*/  BRA `(.L_x_66418) ;  /* 0x0000000c00307947 */ /* 0x000fea0003800000 */
.L_x_66420:
[----:B-----5:R0:W-:Y:S01]  /*6b40*/  STG.E desc[UR36][R2.64], R18 ;  /* 0x0000001202007986 */ /* 0x0201e2000c101924 */
[----:B------:R-:W-:Y:S05]  /*6b50*/  BRA `(.L_x_66418) ;  /* 0x0000000c00287947 */ /* 0x000fea0003800000 */
.L_x_66419:
[----:B-----5:R0:W-:Y:S01]  /*6b60*/  STG.E.U16 desc[UR36][R2.64], R18 ;  /* 0x0000001202007986 */ /* 0x0201e2000c101524 */
[----:B------:R-:W-:Y:S05]  /*6b70*/  BRA `(.L_x_66418) ;  /* 0x0000000c00207947 */ /* 0x000fea0003800000 */
.L_x_66414:
[----:B------:R-:W-:-:S13]  /*6b80*/  ISETP.GT.AND P0, PT, R0, 0x6, PT ;  /* 0x000000060000780c */ /* 0x000fda0003f04270 */
[----:B------:R-:W-:Y:S05]  /*6b90*/  @P0 BRA `(.L_x_66421) ;  /* 0x00000000002c0947 */ /* 0x000fea0003800000 */
[----:B------:R-:W-:-:S13]  /*6ba0*/  ISETP.NE.AND P0, PT, R0, 0x5, PT ;  /* 0x000000050000780c */ /* 0x000fda0003f05270 */
[----:B------:R-:W-:Y:S05]  /*6bb0*/  @!P0 BRA `(.L_x_66422) ;  /* 0x0000000000148947 */ /* 0x000fea0003800000 */
[----:B------:R-:W-:-:S13]  /*6bc0*/  ISETP.NE.AND P0, PT, R0, 0x6, PT ;  /* 0x000000060000780c */ /* 0x000fda0003f05270 */
[----:B------:R-:W-:Y:S05]  /*6bd0*/  @P0 BRA `(.L_x_66417) ;  /* 0x0000000800b00947 */ /* 0x000fea0003800000 */
[----:B-----5:R-:W-:-:S05]  /*6be0*/  I2FP.F32.S32 R5, R18 ;  /* 0x0000001200057245 */ /* 0x020fca0000201400 */
[----:B------:R0:W-:Y:S01]  /*6bf0*/  STG.E desc[UR36][R2.64], R5 ;  /* 0x0000000502007986 */ /* 0x0001e2000c101924 */
[----:B------:R-:W-:Y:S05]  /*6c00*/  BRA `(.L_x_66418) ;  /* 0x0000000800fc7947 */ /* 0x000fea0003800000 */
.L_x_66422:
[----:B-----5:R-:W-:-:S04]  /*6c10*/  I2FP.F32.S32 R0, R18 ;  /* 0x0000001200007245 */ /* 0x020fc80000201400 */
[----:B------:R-:W-:-:S05]  /*6c20*/  F2FP.F16.F32.PACK_AB R0, RZ, R0 ;  /* 0x00000000ff00723e */ /* 0x000fca00000000ff */
[----:B------:R0:W-:Y:S01]  /*6c30*/  STG.E.U16 desc[UR36][R2.64], R0 ;  /* 0x0000000002007986 */ /* 0x0001e2000c101524 */
[----:B------:R-:W-:Y:S05]  /*6c40*/  BRA `(.L_x_66418) ;  /* 0x0000000800ec7947 */ /* 0x000fea0003800000 */
.L_x_66421:
[----:B------:R-:W-:-:S13]  /*6c50*/  ISETP.NE.AND P0, PT, R0, 0x7, PT ;  /* 0x000000070000780c */ /* 0x000fda0003f05270 */
[----:B------:R-:W-:Y:S05]  /*6c60*/  @!P0 BRA `(.L_x_66423) ;  /* 0x0000000000348947 */ /* 0x000fea0003800000 */
[----:B------:R-:W-:-:S13]  /*6c70*/  ISETP.NE.AND P0, PT, R0, 0x8, PT ;  /* 0x000000080000780c */ /* 0x000fda0003f05270 */
[----:B------:R-:W-:Y:S05]  /*6c80*/  @!P0 BRA `(.L_x_66424) ;  /* 0x0000000000188947 */ /* 0x000fea0003800000 */
[----:B------:R-:W-:-:S13]  /*6c90*/  ISETP.NE.AND P0, PT, R0, 0x9, PT ;  /* 0x000000090000780c */ /* 0x000fda0003f05270 */
[----:B------:R-:W-:Y:S05]  /*6ca0*/  @P0 BRA `(.L_x_66417) ;  /* 0x00000008007c0947 */ /* 0x000fea0003800000 */
[----:B-----5:R-:W-:Y:S01]  /*6cb0*/  I2FP.F32.S32 R4, R18 ;  /* 0x0000001200047245 */ /* 0x020fe20000201400 */
[----:B------:R-:W-:-:S05]  /*6cc0*/  IMAD.MOV.U32 R5, RZ, RZ, RZ ;  /* 0x000000ffff057224 */ /* 0x000fca00078e00ff */
[----:B------:R0:W-:Y:S01]  /*6cd0*/  STG.E.64 desc[UR36][R2.64], R4 ;  /* 0x0000000402007986 */ /* 0x0001e2000c101b24 */
[----:B------:R-:W-:Y:S05]  /*6ce0*/  BRA `(.L_x_66418) ;  /* 0x0000000800c47947 */ /* 0x000fea0003800000 */
.L_x_66424:
[----:B-----5:R-:W-:-:S04]  /*6cf0*/  I2FP.F32.S32 R18, R18 ;  /* 0x0000001200127245 */ /* 0x020fc80000201400 */
[----:B------:R-:W-:-:S04]  /*6d00*/  F2FP.F16.F32.PACK_AB R5, RZ, R18 ;  /* 0x00000012ff05723e */ /* 0x000fc800000000ff */
[----:B------:R-:W-:-:S05]  /*6d10*/  PRMT R5, R5, 0x5410, RZ ;  /* 0x0000541005057816 */ /* 0x000fca00000000ff */
[----:B------:R0:W-:Y:S01]  /*6d20*/  STG.E desc[UR36][R2.64], R5 ;  /* 0x0000000502007986 */ /* 0x0001e2000c101924 */
[----:B------:R-:W-:Y:S05]  /*6d30*/  BRA `(.L_x_66418) ;  /* 0x0000000800b07947 */ /* 0x000fea0003800000 */
.L_x_66423:
[----:B-----5:R-:W0:Y:S02]  /*6d40*/  I2F.F64 R4, R18 ;  /* 0x0000001200047312 */ /* 0x020e240000201c00 */
[----:B0-----:R0:W-:Y:S01]  /*6d50*/  STG.E.64 desc[UR36][R2.64], R4 ;  /* 0x0000000402007986 */ /* 0x0011e2000c101b24 */
[----:B------:R-:W-:Y:S05]  /*6d60*/  BRA `(.L_x_66418) ;  /* 0x0000000800a47947 */ /* 0x000fea0003800000 */
.L_x_66413:
        /* <DEDUP_REMOVED lines=8> */
[----:B-----5:R-:W-:-:S04]  /*6df0*/  ISETP.NE.AND P0, PT, R18, RZ, PT ;  /* 0x000000ff1200720c */ /* 0x020fc80003f05270 */
[----:B------:R-:W-:-:S05]  /*6e00*/  SEL R5, RZ, 0x1, !P0 ;  /* 0x00000001ff057807 */ /* 0x000fca0004000000 */
[----:B------:R0:W-:Y:S01]  /*6e10*/  STG.E.U8 desc[UR36][R2.64], R5 ;  /* 0x0000000502007986 */ /* 0x0001e2000c101124 */
[----:B------:R-:W-:Y:S05]  /*6e20*/  BRA `(.L_x_66418) ;  /* 0x0000000800747947 */ /* 0x000fea0003800000 */
.L_x_66427:
[----:B-----5:R-:W0:Y:S01]  /*6e30*/  I2F.F64 R4, R18 ;  /* 0x0000001200047312 */ /* 0x020e220000201c00 */
[----:B------:R-:W-:-:S05]  /*6e40*/  CS2R R6, SRZ ;  /* 0x0000000000067805 */ /* 0x000fca000001ff00 */
[----:B0-----:R0:W-:Y:S01]  /*6e50*/  STG.E.128 desc[UR36][R2.64], R4 ;  /* 0x0000000402007986 */ /* 0x0011e2000c101d24 */
[----:B------:R-:W-:Y:S05]  /*6e60*/  BRA `(.L_x_66418) ;  /* 0x0000000800647947 */ /* 0x000fea0003800000 */
.L_x_66426:
[----:B------:R-:W-:-:S13]  /*6e70*/  ISETP.NE.AND P0, PT, R0, 0xf, PT ;  /* 0x0000000f0000780c */ /* 0x000fda0003f05270 */
[----:B------:R-:W-:Y:S05]  /*6e80*/  @!P0 BRA `(.L_x_66428) ;  /* 0x0000000000b48947 */ /* 0x000fea0003800000 */
[----:B------:R-:W-:-:S13]  /*6e90*/  ISETP.NE.AND P0, PT, R0, 0x17, PT ;  /* 0x000000170000780c */ /* 0x000fda0003f05270 */
[----:B------:R-:W-:Y:S05]  /*6ea0*/  @!P0 BRA `(.L_x_66429) ;  /* 0x0000000000548947 */ /* 0x000fea0003800000 */
[----:B------:R-:W-:-:S13]  /*6eb0*/  ISETP.NE.AND P0, PT, R0, 0x18, PT ;  /* 0x000000180000780c */ /* 0x000fda0003f05270 */
[----:B------:R-:W-:Y:S05]  /*6ec0*/  @P0 BRA `(.L_x_66417) ;  /* 0x0000000400f40947 */ /* 0x000fea0003800000 */
[----:B-----5:R-:W-:Y:S01]  /*6ed0*/  I2FP.F32.S32 R7, R18 ;  /* 0x0000001200077245 */ /* 0x020fe20000201400 */
        /* <DEDUP_REMOVED lines=14> */
.L_x_66431:
[----:B------:R-:W-:Y:S05]  /*6fc0*/  BSYNC B0 ;  /* 0x0000000000007941 */ /* 0x000fea0003800000 */
.L_x_66430:
[----:B------:R-:W-:-:S05]  /*6fd0*/  LOP3.LUT R5, R0, R5, RZ, 0xfc, !PT ;  /* 0x0000000500057212 */ /* 0x000fca00078efcff */
[----:B------:R0:W-:Y:S01]  /*6fe0*/  STG.E.U8 desc[UR36][R2.64], R5 ;  /* 0x0000000502007986 */ /* 0x0001e2000c101124 */
[----:B------:R-:W-:Y:S05]  /*6ff0*/  BRA `(.L_x_66418) ;  /* 0x0000000800007947 */ /* 0x000fea0003800000 */
.L_x_66429:
[----:B-----5:R-:W-:Y:S01]  /*7000*/  I2FP.F32.S32 R5, R18 ;  /* 0x0000001200057245 */ /* 0x020fe20000201400 */
        /* <DEDUP_REMOVED lines=12> */
.L_x_66433:
[----:B------:R-:W-:Y:S01]  /*70d0*/  IMAD.MOV.U32 R0, RZ, RZ, 0x7f ;  /* 0x0000007fff007424 */ /* 0x000fe200078e00ff */
[----:B------:R-:W-:-:S04]  /*70e0*/  ISETP.GT.U32.AND P0, PT, R4, 0x7f800000, PT ;  /* 0x7f8000000400780c */ /* 0x000fc80003f04070 */
[----:B------:R-:W-:-:S09]  /*70f0*/  SEL R0, R0, 0x7c, P0 ;  /* 0x0000007c00007807 */ /* 0x000fd20000000000 */
.L_x_66434:
[----:B------:R-:W-:Y:S05]  /*7100*/  BSYNC B0 ;  /* 0x0000000000007941 */ /* 0x000fea0003800000 */
.L_x_66432:
[----:B------:R-:W-:-:S04]  /*7110*/  LOP3.LUT R4, R5, 0x80000000, RZ, 0xc0, !PT ;  /* 0x8000000005047812 */ /* 0x000fc800078ec0ff */
[----:B------:R-:W-:-:S04]  /*7120*/  SHF.R.U32.HI R5, RZ, 0x18, R4 ;  /* 0x00000018ff057819 */ /* 0x000fc80000011604 */
[----:B------:R-:W-:-:S05]  /*7130*/  LOP3.LUT R5, R0, R5, RZ, 0xfc, !PT ;  /* 0x0000000500057212 */ /* 0x000fca00078efcff */
[----:B------:R0:W-:Y:S01]  /*7140*/  STG.E.U8 desc[UR36][R2.64], R5 ;  /* 0x0000000502007986 */ /* 0x0001e2000c101124 */
[----:B------:R-:W-:Y:S05]  /*7150*/  BRA `(.L_x_66418) ;  /* 0x0000000400a87947 */ /* 0x000fea0003800000 */
.L_x_66428:
[----:B-----5:R-:W-:-:S04]  /*7160*/  I2FP.F32.S32 R0, R18 ;  /* 0x0000001200007245 */ /* 0x020fc80000201400 */
[----:B------:R-:W-:-:S05]  /*7170*/  F2FP.BF16.F32.PACK_AB R0, RZ, R0 ;  /* 0x00000000ff00723e */ /* 0x000fca00000010ff */
[----:B------:R0:W-:Y:S01]  /*7180*/  STG.E.U16 desc[UR36][R2.64], R0 ;  /* 0x0000000002007986 */ /* 0x0001e2000c101524 */
[----:B------:R-:W-:Y:S05]  /*7190*/  BRA `(.L_x_66418) ;  /* 0x0000000400987947 */ /* 0x000fea0003800000 */
.L_x_66425:
        /* <DEDUP_REMOVED lines=10> */
.L_x_66437:
[----:B-----5:R-:W-:Y:S01]  /*7240*/  I2FP.F32.S32 R7, R18 ;  /* 0x0000001200077245 */ /* 0x020fe20000201400 */
        /* <DEDUP_REMOVED lines=16> */
.L_x_66440:
[----:B------:R-:W-:-:S04]  /*7350*/  LOP3.LUT R0, R7, 0x80000000, RZ, 0xc0, !PT ;  /* 0x8000000007007812 */ /* 0x000fc800078ec0ff */
[----:B------:R-:W-:-:S04]  /*7360*/  SHF.R.U32.HI R5, RZ, 0x18, R0 ;  /* 0x00000018ff057819 */ /* 0x000fc80000011600 */
[----:B------:R-:W-:-:S04]  /*7370*/  LOP3.LUT R4, R4, R5, RZ, 0xfc, !PT ;  /* 0x0000000504047212 */ /* 0x000fc800078efcff */
[----:B------:R-:W-:-:S07]  /*7380*/  PRMT R0, R4, 0x7610, R0 ;  /* 0x0000761004007816 */ /* 0x000fce0000000000 */
.L_x_66439:
[----:B------:R-:W-:Y:S05]  /*7390*/  BSYNC B0 ;  /* 0x0000000000007941 */ /* 0x000fea0003800000 */
.L_x_66438:
[----:B------:R0:W-:Y:S01]  /*73a0*/  STG.E.U8 desc[UR36][R2.64], R0 ;  /* 0x0000000002007986 */ /* 0x0001e2000c101124 */
[----:B------:R-:W-:Y:S05]  /*73b0*/  BRA `(.L_x_66418) ;  /* 0x0000000400107947 */ /* 0x000fea0003800000 */
.L_x_66436:
        /* <DEDUP_REMOVED lines=17> */
.L_x_66443:
[----:B------:R-:W-:-:S04]  /*74d0*/  LOP3.LUT R0, R7, 0x80000000, RZ, 0xc0, !PT ;  /* 0x8000000007007812 */ /* 0x000fc800078ec0ff */
[----:B------:R-:W-:-:S04]  /*74e0*/  SHF.R.U32.HI R5, RZ, 0x18, R0 ;  /* 0x00000018ff057819 */ /* 0x000fc80000011600 */
[----:B------:R-:W-:-:S04]  /*74f0*/  LOP3.LUT R4, R4, R5, RZ, 0xfc, !PT ;  /* 0x0000000504047212 */ /* 0x000fc800078efcff */
[----:B------:R-:W-:-:S07]  /*7500*/  PRMT R0, R4, 0x7610, R0 ;  /* 0x0000761004007816 */ /* 0x000fce0000000000 */
.L_x_66442:
[----:B------:R-:W-:Y:S05]  /*7510*/  BSYNC B0 ;  /* 0x0000000000007941 */ /* 0x000fea0003800000 */
.L_x_66441:
[----:B------:R3:W-:Y:S01]  /*7520*/  STG.E.U8 desc[UR36][R2.64], R0 ;  /* 0x0000000002007986 */ /* 0x0007e2000c101124 */
[----:B------:R-:W-:Y:S05]  /*7530*/  BRA `(.L_x_66418) ;  /* 0x0000000000b07947 */ /* 0x000fea0003800000 */
.L_x_66435:
[----:B------:R-:W-:-:S13]  /*7540*/  ISETP.NE.AND P0, PT, R0, 0x1c, PT ;  /* 0x0000001c0000780c */ /* 0x000fda0003f05270 */
[----:B------:R-:W-:Y:S05]  /*7550*/  @!P0 BRA `(.L_x_66444) ;  /* 0x0000000000a48947 */ /* 0x000fea0003800000 */
[----:B------:R-:W-:-:S13]  /*7560*/  ISETP.NE.AND P0, PT, R0, 0x1d, PT ;  /* 0x0000001d0000780c */ /* 0x000fda0003f05270 */
[----:B------:R-:W-:Y:S05]  /*7570*/  @!P0 BRA `(.L_x_66445) ;  /* 0x00000000008c8947 */ /* 0x000fea0003800000 */
[----:B------:R-:W-:-:S13]  /*7580*/  ISETP.NE.AND P0, PT, R0, 0x2c, PT ;  /* 0x0000002c0000780c */ /* 0x000fda0003f05270 */
[----:B------:R-:W-:Y:S05]  /*7590*/  @P0 BRA `(.L_x_66417) ;  /* 0x0000000000400947 */ /* 0x000fea0003800000 */
[----:B-----5:R-:W-:-:S04]  /*75a0*/  I2FP.F32.S32 R5, R18 ;  /* 0x0000001200057245 */ /* 0x020fc80000201400 */
        /* <DEDUP_REMOVED lines=15> */
.L_x_66417:
        /* <DEDUP_REMOVED lines=16> */
.L_x_66446:
[----:B------:R-:W-:Y:S05]  /*77a0*/  BRA `(.L_x_66418) ;  /* 0x0000000000147947 */ /* 0x000fea0003800000 */
.L_x_66445:
[--C-:B-----5:R-:W-:Y:S01]  /*77b0*/  SHF.R.S32.HI R5, RZ, 0x1f, R18.reuse ;  /* 0x0000001fff057819 */ /* 0x120fe20000011412 */
[----:B------:R-:W-:-:S05]  /*77c0*/  IMAD.MOV.U32 R4, RZ, RZ, R18 ;  /* 0x000000ffff047224 */ /* 0x000fca00078e0012 */
[----:B------:R2:W-:Y:S01]  /*77d0*/  STG.E.64 desc[UR36][R2.64], R4 ;  /* 0x0000000402007986 */ /* 0x0005e2000c101b24 */
[----:B------:R-:W-:Y:S05]  /*77e0*/  BRA `(.L_x_66418) ;  /* 0x0000000000047947 */ /* 0x000fea0003800000 */
.L_x_66444:
[----:B-----5:R0:W-:Y:S02]  /*77f0*/  STG.E desc[UR36][R2.64], R18 ;  /* 0x0000001202007986 */ /* 0x0201e4000c101924 */
.L_x_66418:
[----:B------:R-:W-:-:S07]  /*7800*/  VIADD R19, R19, 0x80 ;  /* 0x0000008013137836 */ /* 0x000fce0000000000 */
.L_x_66378:
[----:B------:R-:W-:Y:S05]  /*7810*/  BSYNC B6 ;  /* 0x0000000000067941 */ /* 0x000fea0003800000 */
.L_x_66377:
        /* <DEDUP_REMOVED lines=21> */
.L_x_66450:
[----:B-----5:R-:W-:Y:S01]  /*7970*/  STG.E.U8 desc[UR36][R2.64], R22 ;  /* 0x0000001602007986 */ /* 0x020fe2000c101124 */
[----:B------:R-:W-:Y:S05]  /*7980*/  EXIT ;  /* 0x000000000000794d */ /* 0x000fea0003800000 */
.L_x_66449:
[----:B------:R-:W-:-:S13]  /*7990*/  ISETP.NE.AND P0, PT, R0, 0x2, PT ;  /* 0x000000020000780c */ /* 0x000fda0003f05270 */
[----:B------:R-:W-:Y:S05]  /*79a0*/  @!P0 BRA `(.L_x_66452) ;  /* 0x0000000000248947 */ /* 0x000fea0003800000 */
[----:B------:R-:W-:-:S13]  /*79b0*/  ISETP.NE.AND P0, PT, R0, 0x3, PT ;  /* 0x000000030000780c */ /* 0x000fda0003f05270 */
[----:B------:R-:W-:Y:S05]  /*79c0*/  @!P0 BRA `(.L_x_66453) ;  /* 0x0000000000148947 */ /* 0x000fea0003800000 */
[----:B------:R-:W-:-:S13]  /*79d0*/  ISETP.NE.AND P0, PT, R0, 0x4, PT ;  /* 0x000000040000780c */ /* 0x000fda0003f05270 */
[----:B------:R-:W-:Y:S05]  /*79e0*/  @P0 BRA `(.L_x_66451) ;  /* 0x0000000800e40947 */ /* 0x000fea0003800000 */
[----:B-----5:R-:W-:-:S05]  /*79f0*/  SHF.R.S32.HI R23, RZ, 0x1f, R22 ;  /* 0x0000001fff177819 */ /* 0x020fca0000011416 */
[----:B------:R-:W-:Y:S01]  /*7a00*/  STG.E.64 desc[UR36][R2.64], R22 ;  /* 0x0000001602007986 */ /* 0x000fe2000c101b24 */
[----:B------:R-:W-:Y:S05]  /*7a10*/  EXIT ;  /* 0x000000000000794d */ /* 0x000fea0003800000 */
.L_x_66453:
[----:B-----5:R-:W-:Y:S01]  /*7a20*/  STG.E desc[UR36][R2.64], R22 ;  /* 0x0000001602007986 */ /* 0x020fe2000c101924 */
[----:B------:R-:W-:Y:S05]  /*7a30*/  EXIT ;  /* 0x000000000000794d */ /* 0x000fea0003800000 */
.L_x_66452:
[----:B-----5:R-:W-:Y:S01]  /*7a40*/  STG.E.U16 desc[UR36][R2.64], R22 ;  /* 0x0000001602007986 */ /* 0x020fe2000c101524 */
[----:B------:R-:W-:Y:S05]  /*7a50*/  EXIT ;  /* 0x000000000000794d */ /* 0x000fea0003800000 */
.L_x_66448:
[----:B------:R-:W-:-:S13]  /*7a60*/  ISETP.GT.AND P0, PT, R0, 0x6, PT ;  /* 0x000000060000780c */ /* 0x000fda0003f04270 */
[----:B------:R-:W-:Y:S05]  /*7a70*/  @P0 BRA `(.L_x_66454) ;  /* 0x00000000002c0947 */ /* 0x000fea0003800000 */
[----:B------:R-:W-:-:S13]  /*7a80*/  ISETP.NE.AND P0, PT, R0, 0x5, PT ;  /* 0x000000050000780c */ /* 0x000fda0003f05270 */
[----:B------:R-:W-:Y:S05]  /*7a90*/  @!P0 BRA `(.L_x_66455) ;  /* 0x0000000000148947 */ /* 0x000fea0003800000 */
[----:B------:R-:W-:-:S13]  /*7aa0*/  ISETP.NE.AND P0, PT, R0, 0x6, PT ;  /* 0x000000060000780c */ /* 0x000fda0003f05270 */
[----:B------:R-:W-:Y:S05]  /*7ab0*/  @P0 BRA `(.L_x_66451) ;  /* 0x0000000800b00947 */ /* 0x000fea0003800000 */
[----:B-----5:R-:W-:-:S05]  /*7ac0*/  I2FP.F32.S32 R5, R22 ;  /* 0x0000001600057245 */ /* 0x020fca0000201400 */
[----:B------:R-:W-:Y:S01]  /*7ad0*/  STG.E desc[UR36][R2.64], R5 ;  /* 0x0000000502007986 */ /* 0x000fe2000c101924 */
[----:B------:R-:W-:Y:S05]  /*7ae0*/  EXIT ;  /* 0x000000000000794d */ /* 0x000fea0003800000 */
.L_x_66455:
[----:B-----5:R-:W-:-:S04]  /*7af0*/  I2FP.F32.S32 R0, R22 ;  /* 0x0000001600007245 */ /* 0x020fc80000201400 */
[----:B------:R-:W-:-:S05]  /*7b00*/  F2FP.F16.F32.PACK_AB R0, RZ, R0 ;  /* 0x00000000ff00723e */ /* 0x000fca00000000ff */
[----:B------:R-:W-:Y:S01]  /*7b10*/  STG.E.U16 desc[UR36][R2.64], R0 ;  /* 0x0000000002007986 */ /* 0x000fe2000c101524 */
[----:B------:R-:W-:Y:S05]  /*7b20*/  EXIT ;  /* 0x000000000000794d */ /* 0x000fea0003800000 */
.L_x_66454:
        /* <DEDUP_REMOVED lines=8> */
[----:B------:R-:W-:Y:S01]  /*7bb0*/  STG.E.64 desc[UR36][R2.64], R22 ;  /* 0x0000001602007986 */ /* 0x000fe2000c101b24 */
[----:B------:R-:W-:Y:S05]  /*7bc0*/  EXIT ;  /* 0x000000000000794d */ /* 0x000fea0003800000 */
.L_x_66457:
[----:B-----5:R-:W-:-:S04]  /*7bd0*/  I2FP.F32.S32 R22, R22 ;  /* 0x0000001600167245 */ /* 0x020fc80000201400 */
[----:B------:R-:W-:-:S04]  /*7be0*/  F2FP.F16.F32.PACK_AB R5, RZ, R22 ;  /* 0x00000016ff05723e */ /* 0x000fc800000000ff */
[----:B------:R-:W-:-:S05]  /*7bf0*/  PRMT R5, R5, 0x5410, RZ ;  /* 0x0000541005057816 */ /* 0x000fca00000000ff */
[----:B------:R-:W-:Y:S01]  /*7c00*/  STG.E desc[UR36][R2.64], R5 ;  /* 0x0000000502007986 */ /* 0x000fe2000c101924 */
[----:B------:R-:W-:Y:S05]  /*7c10*/  EXIT ;  /* 0x000000000000794d */ /* 0x000fea0003800000 */
.L_x_66456:
[----:B-----5:R-:W0:Y:S02]  /*7c20*/  I2F.F64 R22, R22 ;  /* 0x0000001600167312 */ /* 0x020e240000201c00 */
[----:B0-----:R-:W-:Y:S01]  /*7c30*/  STG.E.64 desc[UR36][R2.64], R22 ;  /* 0x0000001602007986 */ /* 0x001fe2000c101b24 */
[----:B------:R-:W-:Y:S05]  /*7c40*/  EXIT ;  /* 0x000000000000794d */ /* 0x000fea0003800000 */
.L_x_66447:
        /* <DEDUP_REMOVED lines=10> */
[----:B------:R-:W-:Y:S01]  /*7cf0*/  STG.E.U8 desc[UR36][R2.64], R5 ;  /* 0x0000000502007986 */ /* 0x000fe2000c101124 */
[----:B------:R-:W-:Y:S05]  /*7d00*/  EXIT ;  /* 0x000000000000794d */ /* 0x000fea0003800000 */
.L_x_66460:
[----:B-----5:R-:W0:Y:S01]  /*7d10*/  I2F.F64 R4, R22 ;  /* 0x0000001600047312 */ /* 0x020e220000201c00 */
[----:B------:R-:W-:-:S05]  /*7d20*/  CS2R R6, SRZ ;  /* 0x0000000000067805 */ /* 0x000fca000001ff00 */
[----:B0-----:R-:W-:Y:S01]  /*7d30*/  STG.E.128 desc[UR36][R2.64], R4 ;  /* 0x0000000402007986 */ /* 0x001fe2000c101d24 */
[----:B------:R-:W-:Y:S05]  /*7d40*/  EXIT ;  /* 0x000000000000794d */ /* 0x000fea0003800000 */
.L_x_66459:
        /* <DEDUP_REMOVED lines=21> */
.L_x_66464:
[----:B------:R-:W-:Y:S05]  /*7ea0*/  BSYNC B0 ;  /* 0x0000000000007941 */ /* 0x000fea0003800000 */
.L_x_66463:
[----:B------:R-:W-:-:S05]  /*7eb0*/  LOP3.LUT R5, R0, R5, RZ, 0xfc, !PT ;  /* 0x0000000500057212 */ /* 0x000fca00078efcff */
[----:B------:R-:W-:Y:S01]  /*7ec0*/  STG.E.U8 desc[UR36][R2.64], R5 ;  /* 0x0000000502007986 */ /* 0x000fe2000c101124 */
[----:B------:R-:W-:Y:S05]  /*7ed0*/  EXIT ;  /* 0x000000000000794d */ /* 0x000fea0003800000 */
.L_x_66462:
        /* <DEDUP_REMOVED lines=13> */
.L_x_66466:
[----:B------:R-:W-:Y:S01]  /*7fb0*/  IMAD.MOV.U32 R0, RZ, RZ, 0x7f ;  /* 0x0000007fff007424 */ /* 0x000fe200078e00ff */
[----:B------:R-:W-:-:S04]  /*7fc0*/  ISETP.GT.U32.AND P0, PT, R4, 0x7f800000, PT ;  /* 0x7f8000000400780c */ /* 0x000fc80003f04070 */
[----:B------:R-:W-:-:S09]  /*7fd0*/  SEL R0, R0, 0x7c, P0 ;  /* 0x0000007c00007807 */ /* 0x000fd20000000000 */
.L_x_66467:
[----:B------:R-:W-:Y:S05]  /*7fe0*/  BSYNC B0 ;  /* 0x0000000000007941 */ /* 0x000fea0003800000 */
.L_x_66465:
[----:B------:R-:W-:-:S04]  /*7ff0*/  LOP3.LUT R4, R5, 0x80000000, RZ, 0xc0, !PT ;  /* 0x8000000005047812 */ /* 0x000fc800078ec0ff */
[----:B------:R-:W-:-:S04]  /*8000*/  SHF.R.U32.HI R5, RZ, 0x18, R4 ;  /* 0x00000018ff057819 */ /* 0x000fc80000011604 */
[----:B------:R-:W-:-:S05]  /*8010*/  LOP3.LUT R5, R0, R5, RZ, 0xfc, !PT ;  /* 0x0000000500057212 */ /* 0x000fca00078efcff */
[----:B------:R-:W-:Y:S01]  /*8020*/  STG.E.U8 desc[UR36][R2.64], R5 ;  /* 0x0000000502007986 */ /* 0x000fe2000c101124 */
[----:B------:R-:W-:Y:S05]  /*8030*/  EXIT ;  /* 0x000000000000794d */ /* 0x000fea0003800000 */
.L_x_66461:
[----:B-----5:R-:W-:-:S04]  /*8040*/  I2FP.F32.S32 R0, R22 ;  /* 0x0000001600007245 */ /* 0x020fc80000201400 */
[----:B------:R-:W-:-:S05]  /*8050*/  F2FP.BF16.F32.PACK_AB R0, RZ, R0 ;  /* 0x00000000ff00723e */ /* 0x000fca00000010ff */
[----:B------:R-:W-:Y:S01]  /*8060*/  STG.E.U16 desc[UR36][R2.64], R0 ;  /* 0x0000000002007986 */ /* 0x000fe2000c101524 */
[----:B------:R-:W-:Y:S05]  /*8070*/  EXIT ;  /* 0x000000000000794d */ /* 0x000fea0003800000 */
.L_x_66458:
        /* <DEDUP_REMOVED lines=10> */
.L_x_66470:
        /* <DEDUP_REMOVED lines=17> */
.L_x_66473:
[----:B------:R-:W-:-:S04]  /*8230*/  LOP3.LUT R0, R7, 0x80000000, RZ, 0xc0, !PT ;  /* 0x8000000007007812 */ /* 0x000fc800078ec0ff */
[----:B------:R-:W-:-:S04]  /*8240*/  SHF.R.U32.HI R5, RZ, 0x18, R0 ;  /* 0x00000018ff057819 */ /* 0x000fc80000011600 */
[----:B------:R-:W-:-:S04]  /*8250*/  LOP3.LUT R4, R4, R5, RZ, 0xfc, !PT ;  /* 0x0000000504047212 */ /* 0x000fc800078efcff */
[----:B------:R-:W-:-:S07]  /*8260*/  PRMT R0, R4, 0x7610, R0 ;  /* 0x0000761004007816 */ /* 0x000fce0000000000 */
.L_x_66472:
[----:B------:R-:W-:Y:S05]  /*8270*/  BSYNC B0 ;  /* 0x0000000000007941 */ /* 0x000fea0003800000 */
.L_x_66471:
[----:B------:R-:W-:Y:S01]  /*8280*/  STG.E.U8 desc[UR36][R2.64], R0 ;  /* 0x0000000002007986 */ /* 0x000fe2000c101124 */
[----:B------:R-:W-:Y:S05]  /*8290*/  EXIT ;  /* 0x000000000000794d */ /* 0x000fea0003800000 */
.L_x_66469:
        /* <DEDUP_REMOVED lines=17> */
.L_x_66476:
[----:B------:R-:W-:-:S04]  /*83b0*/  LOP3.LUT R0, R7, 0x80000000, RZ, 0xc0, !PT ;  /* 0x8000000007007812 */ /* 0x000fc800078ec0ff */
[----:B------:R-:W-:-:S04]  /*83c0*/  SHF.R.U32.HI R5, RZ, 0x18, R0 ;  /* 0x00000018ff057819 */ /* 0x000fc80000011600 */
[----:B------:R-:W-:-:S04]  /*83d0*/  LOP3.LUT R4, R4, R5, RZ, 0xfc, !PT ;  /* 0x0000000504047212 */ /* 0x000fc800078efcff */
[----:B------:R-:W-:-:S07]  /*83e0*/  PRMT R0, R4, 0x7610, R0 ;  /* 0x0000761004007816 */ /* 0x000fce0000000000 */
.L_x_66475:
[----:B------:R-:W-:Y:S05]  /*83f0*/  BSYNC B0 ;  /* 0x0000000000007941 */ /* 0x000fea0003800000 */
.L_x_66474:
[----:B------:R-:W-:Y:S01]  /*8400*/  STG.E.U8 desc[UR36][R2.64], R0 ;  /* 0x0000000002007986 */ /* 0x000fe2000c101124 */
[----:B------:R-:W-:Y:S05]  /*8410*/  EXIT ;  /* 0x000000000000794d */ /* 0x000fea0003800000 */
.L_x_66468:
        /* <DEDUP_REMOVED lines=22> */
.L_x_66451:
        /* <DEDUP_REMOVED lines=16> */
.L_x_66479:
[----:B------:R-:W-:Y:S05]  /*8680*/  EXIT ;  /* 0x000000000000794d */ /* 0x000fea0003800000 */
.L_x_66478:
[----:B-----5:R-:W-:-:S05]  /*8690*/  SHF.R.S32.HI R23, RZ, 0x1f, R22 ;  /* 0x0000001fff177819 */ /* 0x020fca0000011416 */
[----:B------:R-:W-:Y:S01]  /*86a0*/  STG.E.64 desc[UR36][R2.64], R22 ;  /* 0x0000001602007986 */ /* 0x000fe2000c101b24 */
[----:B------:R-:W-:Y:S05]  /*86b0*/  EXIT ;  /* 0x000000000000794d */ /* 0x000fea0003800000 */
.L_x_66477:
[----:B-----5:R-:W-:Y:S01]  /*86c0*/  STG.E desc[UR36][R2.64], R22 ;  /* 0x0000001602007986 */ /* 0x020fe2000c101924 */
[----:B------:R-:W-:Y:S05]  /*86d0*/  EXIT ;  /* 0x000000000000794d */ /* 0x000fea0003800000 */
.L_x_66480:
        /* <DEDUP_REMOVED lines=10> */
.L_x_71968:


//--------------------- .text._ZN2at6native18elementwise_kernelILi128ELi2EZNS0_22gpu_kernel_impl_nocastIZNS0_50_GLOBAL__N__2680c7bb_12_PowKernel_cu_7dd49032_316822pow_scalar_tensor_implIiEEvRNS_18TensorIteratorBaseET_EUliE_EEvS6_RKS7_EUliE_EEviT1_ --------------------------
	.section	.text._ZN2at6native18elementwise_kernelILi128ELi2EZNS0_22gpu_kernel_impl_nocastIZNS0_50_GLOBAL__N__2680c7bb_12_PowKernel_cu_7dd49032_316822pow_scalar_tensor_implIiEEvRNS_18TensorIteratorBaseET_EUliE_EEvS6_RKS7_EUliE_EEviT1_,"ax",@progbits
	.align	128
        .global         _ZN2at6native18elementwise_kernelILi128ELi2EZNS0_22gpu_kernel_impl_nocastIZNS0_50_GLOBAL__N__2680c7bb_12_PowKernel_cu_7dd49032_316822pow_scalar_tensor_implIiEEvRNS_18TensorIteratorBaseET_EUliE_EEvS6_RKS7_EUliE_EEviT1_
        .type           _ZN2at6native18elementwise_kernelILi128ELi2EZNS0_22gpu_kernel_impl_nocastIZNS0_50_GLOBAL__N__2680c7bb_12_PowKernel_cu_7dd49032_316822pow_scalar_tensor_implIiEEvRNS_18TensorIteratorBaseET_EUliE_EEvS6_RKS7_EUliE_EEviT1_,@function
        .size           _ZN2at6native18elementwise_kernelILi128ELi2EZNS0_22gpu_kernel_impl_nocastIZNS0_50_GLOBAL__N__2680c7bb_12_PowKernel_cu_7dd49032_316822pow_scalar_tensor_implIiEEvRNS_18TensorIteratorBaseET_EUliE_EEvS6_RKS7_EUliE_EEviT1_,(.L_x_71969 - _ZN2at6native18elementwise_kernelILi128ELi2EZNS0_22gpu_kernel_impl_nocastIZNS0_50_GLOBAL__N__2680c7bb_12_PowKernel_cu_7dd49032_316822pow_scalar_tensor_implIiEEvRNS_18TensorIteratorBaseET_EUliE_EEvS6_RKS7_EUliE_EEviT1_)
        .other          _ZN2at6native18elementwise_kernelILi128ELi2EZNS0_22gpu_kernel_impl_nocastIZNS0_50_GLOBAL__N__2680c7bb_12_PowKernel_cu_7dd49032_316822pow_scalar_tensor_implIiEEvRNS_18TensorIteratorBaseET_EUliE_EEvS6_RKS7_EUliE_EEviT1_,@"STO_CUDA_ENTRY STV_DEFAULT"
_ZN2at6native18elementwise_kernelILi128ELi2EZNS0_22gpu_kernel_impl_nocastIZNS0_50_GLOBAL__N__2680c7bb_12_PowKernel_cu_7dd49032_316822pow_scalar_tensor_implIiEEvRNS_18TensorIteratorBaseET_EUliE_EEvS6_RKS7_EUliE_EEviT1_:
.text._ZN2at6native18elementwise_kernelILi128ELi2EZNS0_22gpu_kernel_impl_nocastIZNS0_50_GLOBAL__N__2680c7bb_12_PowKernel_cu_7dd49032_316822pow_scalar_tensor_implIiEEvRNS_18TensorIteratorBaseET_EUliE_EEvS6_RKS7_EUliE_EEviT1_:
        /* <DEDUP_REMOVED lines=312> */
.L_x_66483:
[----:B------:R-:W-:Y:S02]  /*1380*/  ULDC.64 UR8, c[0x0][0x418] ;  /* 0x0001060000087ab9 */ /* 0x000fe40000000a00 */
[----:B------:R-:W-:-:S04]  /*1390*/  IADD3 R4, P0, R2, UR8, RZ ;  /* 0x0000000802047c10 */ /* 0x000fc8000ff1e0ff */
[----:B------:R-:W-:Y:S01]  /*13a0*/  IADD3.X R5, RZ, UR9, RZ, P0, !PT ;  /* 0x00000009ff057c10 */ /* 0x000fe200087fe4ff */
[----:B------:R-:W-:-:S04]  /*13b0*/  ULDC.64 UR8, c[0x0][0x410] ;  /* 0x0001040000087ab9 */ /* 0x000fc80000000a00 */
[----:B------:R-:W2:Y:S01]  /*13c0*/  LDG.E R4, desc[UR4][R4.64] ;  /* 0x0000000404047981 */ /* 0x000ea2000c1e1900 */
[----:B------:R-:W-:Y:S01]  /*13d0*/  IADD3 R2, P1, R3, UR8, RZ ;  /* 0x0000000803027c10 */ /* 0x000fe2000ff3e0ff */
[----:B------:R-:W-:Y:S03]  /*13e0*/  BSSY B1, `(.L_x_66484) ;  /* 0x0000029000017945 */ /* 0x000fe60003800000 */
[----:B------:R-:W-:Y:S02]  /*13f0*/  IADD3.X R3, RZ, UR9, RZ, P1, !PT ;  /* 0x00000009ff037c10 */ /* 0x000fe40008ffe4ff */
[----:B--2---:R-:W-:-:S13]  /*1400*/  ISETP.GE.AND P0, PT, R4, RZ, PT ;  /* 0x000000ff0400720c */ /* 0x004fda0003f06270 */
[----:B------:R-:W-:Y:S05]  /*1410*/  @!P0 BRA `(.L_x_66485) ;  /* 0x00000000006c8947 */ /* 0x000fea0003800000 */
[----:B------:R-:W-:Y:S01]  /*1420*/  ISETP.NE.AND P0, PT, R4, RZ, PT ;  /* 0x000000ff0400720c */ /* 0x000fe20003f05270 */
[----:B------:R-:W-:Y:S01]  /*1430*/  BSSY B2, `(.L_x_66486) ;  /* 0x0000018000027945 */ /* 0x000fe20003800000 */
[----:B------:R-:W-:-:S11]  /*1440*/  MOV R5, 0x1 ;  /* 0x0000000100057802 */ /* 0x000fd60000000f00 */
        /* <DEDUP_REMOVED lines=10> */
[----:B------:R-:W-:Y:S02]  /*14f0*/  SHF.R.S32.HI R7, RZ, 0x1, R4 ;  /* 0x00000001ff077819 */ /* 0x000fe40000011404 */
[----:B------:R-:W-:-:S07]  /*1500*/  MOV R4, R6 ;  /* 0x0000000600047202 */ /* 0x000fce0000000f00 */
.L_x_66488:
[C---:B------:R-:W-:Y:S02]  /*1510*/  IADD3 R9, R7.reuse, 0x1, RZ ;  /* 0x0000000107097810 */ /* 0x040fe40007ffe0ff */
[----:B------:R-:W-:Y:S02]  /*1520*/  LOP3.LUT R8, R7, 0x1, RZ, 0xc0, !PT ;  /* 0x0000000107087812 */ /* 0x000fe400078ec0ff */
[----:B------:R-:W-:Y:S02]  /*1530*/  ISETP.GE.U32.AND P1, PT, R9, 0x3, PT ;  /* 0x000000030900780c */ /* 0x000fe40003f26070 */
[----:B------:R-:W-:Y:S02]  /*1540*/  LEA.HI R6, R7, R7, RZ, 0x1 ;  /* 0x0000000707067211 */ /* 0x000fe400078f08ff */
[----:B------:R-:W-:Y:S02]  /*1550*/  ISETP.NE.U32.AND P0, PT, R8, 0x1, PT ;  /* 0x000000010800780c */ /* 0x000fe40003f05070 */
[----:B------:R-:W-:-:S02]  /*1560*/  SHF.R.S32.HI R7, RZ, 0x1, R6 ;  /* 0x00000001ff077819 */ /* 0x000fc40000011406 */
[C---:B------:R-:W-:Y:S01]  /*1570*/  SEL R6, R4.reuse, 0x1, !P0 ;  /* 0x0000000104067807 */ /* 0x040fe20004000000 */
[----:B------:R-:W-:-:S04]  /*1580*/  IMAD R4, R4, R4, RZ ;  /* 0x0000000404047224 */ /* 0x000fc800078e02ff */
[----:B------:R-:W-:Y:S01]  /*1590*/  IMAD R5, R6, R5, RZ ;  /* 0x0000000506057224 */ /* 0x000fe200078e02ff */
[----:B------:R-:W-:Y:S06]  /*15a0*/  @P1 BRA `(.L_x_66488) ;  /* 0xfffffffc00d81947 */ /* 0x000fec000383ffff */
.L_x_66487:
[----:B------:R-:W-:Y:S05]  /*15b0*/  BSYNC B2 ;  /* 0x0000000000027941 */ /* 0x000fea0003800000 */
.L_x_66486:
[----:B------:R-:W-:Y:S05]  /*15c0*/  BRA `(.L_x_66489) ;  /* 0x0000000000287947 */ /* 0x000fea0003800000 */
.L_x_66485:
[----:B------:R-:W0:Y:S01]  /*15d0*/  LDC R6, c[0x0][0x420] ;  /* 0x00010800ff067b82 */ /* 0x000e220000000800 */
[----:B------:R-:W-:Y:S01]  /*15e0*/  HFMA2.MMA R5, -RZ, RZ, 0, 5.9604644775390625e-08 ;  /* 0x00000001ff057435 */ /* 0x000fe200000001ff */
[----:B0-----:R-:W-:-:S13]  /*15f0*/  ISETP.NE.AND P0, PT, R6, 0x1, PT ;  /* 0x000000010600780c */ /* 0x001fda0003f05270 */
[----:B------:R-:W-:Y:S05]  /*1600*/  @!P0 BRA `(.L_x_66489) ;  /* 0x0000000000188947 */ /* 0x000fea0003800000 */
[----:B------:R-:W-:-:S13]  /*1610*/  ISETP.NE.AND P0, PT, R6, -0x1, PT ;  /* 0xffffffff0600780c */ /* 0x000fda0003f05270 */
[----:B------:R-:W-:Y:S01]  /*1620*/  @!P0 LOP3.LUT R4, R4, 0x1, RZ, 0xc0, !PT ;  /* 0x0000000104048812 */ /* 0x000fe200078ec0ff */
[----:B------:R-:W-:-:S03]  /*1630*/  @!P0 IMAD.MOV.U32 R5, RZ, RZ, 0x1 ;  /* 0x00000001ff058424 */ /* 0x000fc600078e00ff */
[----:B------:R-:W-:-:S04]  /*1640*/  @!P0 ISETP.NE.U32.AND P1, PT, R4, 0x1, PT ;  /* 0x000000010400880c */ /* 0x000fc80003f25070 */
[----:B------:R-:W-:Y:S02]  /*1650*/  @!P0 SEL R5, R5, 0xffffffff, P1 ;  /* 0xffffffff05058807 */ /* 0x000fe40000800000 */
[----:B------:R-:W-:-:S07]  /*1660*/  @P0 MOV R5, RZ ;  /* 0x000000ff00050202 */ /* 0x000fce0000000f00 */
.L_x_66489:
[----:B------:R-:W-:Y:S05]  /*1670*/  BSYNC B1 ;  /* 0x0000000000017941 */ /* 0x000fea0003800000 */
.L_x_66484:
[----:B------:R0:W-:Y:S01]  /*1680*/  STG.E desc[UR4][R2.64], R5 ;  /* 0x0000000502007986 */ /* 0x0001e2000c101904 */
[----:B------:R-:W-:-:S07]  /*1690*/  IADD3 R7, R0, 0x80, RZ ;  /* 0x0000008000077810 */ /* 0x000fce0007ffe0ff */
.L_x_66482:
[----:B------:R-:W-:Y:S05]  /*16a0*/  BSYNC B0 ;  /* 0x0000000000007941 */ /* 0x000fea0003800000 */
.L_x_66481:
[----:B------:R-:W-:-:S13]  /*16b0*/  ISETP.GE.AND P0, PT, R7, UR6, PT ;  /* 0x0000000607007c0c */ /* 0x000fda000bf06270 */
[----:B------:R-:W-:Y:S05]  /*16c0*/  @P0 EXIT ;  /* 0x000000000000094d */ /* 0x000fea0003800000 */
[----:B------:R-:W1:Y:S01]  /*16d0*/  LDC R8, c[0x0][0x218] ;  /* 0x00008600ff087b82 */ /* 0x000e620000000800 */
[----:B------:R-:W-:Y:S01]  /*16e0*/  MOV R0, RZ ;  /* 0x000000ff00007202 */ /* 0x000fe20000000f00 */
[----:B0-----:R-:W-:Y:S01]  /*16f0*/  IMAD.MOV.U32 R3, RZ, RZ, RZ ;  /* 0x000000ffff037224 */ /* 0x001fe200078e00ff */
        /* <DEDUP_REMOVED lines=300> */
.L_x_66490:
[----:B------:R-:W-:Y:S02]  /*29c0*/  ULDC.64 UR6, c[0x0][0x418] ;  /* 0x0001060000067ab9 */ /* 0x000fe40000000a00 */
[----:B------:R-:W-:-:S05]  /*29d0*/  IADD3 R4, P0, R0, UR6, RZ ;  /* 0x0000000600047c10 */ /* 0x000fca000ff1e0ff */
[----:B------:R-:W-:Y:S01]  /*29e0*/  IMAD.X R5, RZ, RZ, UR7, P0 ;  /* 0x00000007ff057e24 */ /* 0x000fe200080e06ff */
        /* <DEDUP_REMOVED lines=12> */
[C---:B------:R-:W-:Y:S02]  /*2ab0*/  IADD3 R6, R4.reuse, 0x1, RZ ;  /* 0x0000000104067810 */ /* 0x040fe40007ffe0ff */
[----:B------:R-:W-:Y:S02]  /*2ac0*/  LOP3.LUT R0, R4, 0x1, RZ, 0xc0, !PT ;  /* 0x0000000104007812 */ /* 0x000fe400078ec0ff */
[----:B------:R-:W-:Y:S02]  /*2ad0*/  ISETP.GE.U32.AND P1, PT, R6, 0x3, PT ;  /* 0x000000030600780c */ /* 0x000fe40003f26070 */
[----:B------:R-:W-:Y:S02]  /*2ae0*/  ISETP.NE.U32.AND P0, PT, R0, 0x1, PT ;  /* 0x000000010000780c */ /* 0x000fe40003f05070 */
[----:B------:R-:W-:Y:S01]  /*2af0*/  LEA.HI R0, R4, R4, RZ, 0x1 ;  /* 0x0000000404007211 */ /* 0x000fe200078f08ff */
[C---:B0-----:R-:W-:Y:S01]  /*2b00*/  IMAD R6, R5.reuse, R5, RZ ;  /* 0x0000000505067224 */ /* 0x041fe200078e02ff */
[----:B------:R-:W-:-:S07]  /*2b10*/  SEL R5, R5, 0x1, !P0 ;  /* 0x0000000105057807 */ /* 0x000fce0004000000 */
[----:B------:R-:W-:Y:S05]  /*2b20*/  @!P1 BRA `(.L_x_66494) ;  /* 0x00000000002c9947 */ /* 0x000fea0003800000 */
[----:B------:R-:W-:-:S07]  /*2b30*/  SHF.R.S32.HI R4, RZ, 0x1, R0 ;  /* 0x00000001ff047819 */ /* 0x000fce0000011400 */
.L_x_66495:
        /* <DEDUP_REMOVED lines=10> */
.L_x_66494:
[----:B------:R-:W-:Y:S05]  /*2be0*/  BSYNC B1 ;  /* 0x0000000000017941 */ /* 0x000fea0003800000 */
.L_x_66493:
[----:B------:R-:W-:Y:S05]  /*2bf0*/  BRA `(.L_x_66496) ;  /* 0x0000000000287947 */ /* 0x000fea0003800000 */
.L_x_66492:
[----:B------:R-:W0:Y:S01]  /*2c00*/  LDC R0, c[0x0][0x420] ;  /* 0x00010800ff007b82 */ /* 0x000e220000000800 */
[----:B------:R-:W-:Y:S01]  /*2c10*/  HFMA2.MMA R5, -RZ, RZ, 0, 5.9604644775390625e-08 ;  /* 0x00000001ff057435 */ /* 0x000fe200000001ff */
[----:B0-----:R-:W-:-:S13]  /*2c20*/  ISETP.NE.AND P0, PT, R0, 0x1, PT ;  /* 0x000000010000780c */ /* 0x001fda0003f05270 */
[----:B------:R-:W-:Y:S05]  /*2c30*/  @!P0 BRA `(.L_x_66496) ;  /* 0x0000000000188947 */ /* 0x000fea0003800000 */
[----:B------:R-:W-:-:S13]  /*2c40*/  ISETP.NE.AND P0, PT, R0, -0x1, PT ;  /* 0xffffffff0000780c */ /* 0x000fda0003f05270 */
[----:B------:R-:W-:Y:S02]  /*2c50*/  @!P0 LOP3.LUT R4, R4, 0x1, RZ, 0xc0, !PT ;  /* 0x0000000104048812 */ /* 0x000fe400078ec0ff */
[----:B------:R-:W-:Y:S02]  /*2c60*/  @!P0 MOV R5, 0x1 ;  /* 0x0000000100058802 */ /* 0x000fe40000000f00 */
[----:B------:R-:W-:-:S04]  /*2c70*/  @!P0 ISETP.NE.U32.AND P1, PT, R4, 0x1, PT ;  /* 0x000000010400880c */ /* 0x000fc80003f25070 */
[----:B------:R-:W-:Y:S02]  /*2c80*/  @!P0 SEL R5, R5, 0xffffffff, P1 ;  /* 0xffffffff05058807 */ /* 0x000fe40000800000 */
[----:B------:R-:W-:-:S07]  /*2c90*/  @P0 MOV R5, RZ ;  /* 0x000000ff00050202 */ /* 0x000fce0000000f00 */
.L_x_66496:
[----:B------:R-:W-:Y:S05]  /*2ca0*/  BSYNC B0 ;  /* 0x0000000000007941 */ /* 0x000fea0003800000 */
.L_x_66491:
[----:B------:R-:W-:Y:S01]  /*2cb0*/  STG.E desc[UR4][R2.64], R5 ;  /* 0x0000000502007986 */ /* 0x000fe2000c101904 */
[----:B------:R-:W-:Y:S05]  /*2cc0*/  EXIT ;  /* 0x000000000000794d */ /* 0x000fea0003800000 */
.L_x_66497:
        /* <DEDUP_REMOVED lines=11> */
.L_x_71969:


//--------------------- .text._ZN2at6native27unrolled_elementwise_kernelIZNS0_50_GLOBAL__N__2680c7bb_12_PowKernel_cu_7dd49032_316822pow_scalar_tensor_implIiEEvRNS_18TensorIteratorBaseET_EUliE_St5arrayIPcLm2EELi4E23TrivialOffsetCalculatorILi1EjESC_NS0_6memory15LoadWithoutCastENSD_16StoreWithoutCastEEEviS6_T0_T2_T3_T4_T5_ --------------------------
	.section	.text._ZN2at6native27unrolled_elementwise_kernelIZNS0_50_GLOBAL__N__2680c7bb_12_PowKernel_cu_7dd49032_316822pow_scalar_tensor_implIiEEvRNS_18TensorIteratorBaseET_EUliE_St5arrayIPcLm2EELi4E23TrivialOffsetCalculatorILi1EjESC_NS0_6memory15LoadWithoutCastENSD_16StoreWithoutCastEEEviS6_T0_T2_T3_T4_T5_,"ax",@progbits
	.align	128
        .global         _ZN2at6native27unrolled_elementwise_kernelIZNS0_50_GLOBAL__N__2680c7bb_12_PowKernel_cu_7dd49032_316822pow_scalar_tensor_implIiEEvRNS_18TensorIteratorBaseET_EUliE_St5arrayIPcLm2EELi4E23TrivialOffsetCalculatorILi1EjESC_NS0_6memory15LoadWithoutCastENSD_16StoreWithoutCastEEEviS6_T0_T2_T3_T4_T5_
        .type           _ZN2at6native27unrolled_elementwise_kernelIZNS0_50_GLOBAL__N__2680c7bb_12_PowKernel_cu_7dd49032_316822pow_scalar_tensor_implIiEEvRNS_18TensorIteratorBaseET_EUliE_St5arrayIPcLm2EELi4E23TrivialOffsetCalculatorILi1EjESC_NS0_6memory15LoadWithoutCastENSD_16StoreWithoutCastEEEviS6_T0_T2_T3_T4_T5_,@function
        .size           _ZN2at6native27unrolled_elementwise_kernelIZNS0_50_GLOBAL__N__2680c7bb_12_PowKernel_cu_7dd49032_316822pow_scalar_tensor_implIiEEvRNS_18TensorIteratorBaseET_EUliE_St5arrayIPcLm2EELi4E23TrivialOffsetCalculatorILi1EjESC_NS0_6memory15LoadWithoutCastENSD_16StoreWithoutCastEEEviS6_T0_T2_T3_T4_T5_,(.L_x_71970 - _ZN2at6native27unrolled_elementwise_kernelIZNS0_50_GLOBAL__N__2680c7bb_12_PowKernel_cu_7dd49032_316822pow_scalar_tensor_implIiEEvRNS_18TensorIteratorBaseET_EUliE_St5arrayIPcLm2EELi4E23TrivialOffsetCalculatorILi1EjESC_NS0_6memory15LoadWithoutCastENSD_16StoreWithoutCastEEEviS6_T0_T2_T3_T4_T5_)
        .other          _ZN2at6native27unrolled_elementwise_kernelIZNS0_50_GLOBAL__N__2680c7bb_12_PowKernel_cu_7dd49032_316822pow_scalar_tensor_implIiEEvRNS_18TensorIteratorBaseET_EUliE_St5arrayIPcLm2EELi4E23TrivialOffsetCalculatorILi1EjESC_NS0_6memory15LoadWithoutCastENSD_16StoreWithoutCastEEEviS6_T0_T2_T3_T4_T5_,@"STO_CUDA_ENTRY STV_DEFAULT"
_ZN2at6native27unrolled_elementwise_kernelIZNS0_50_GLOBAL__N__2680c7bb_12_PowKernel_cu_7dd49032_316822pow_scalar_tensor_implIiEEvRNS_18TensorIteratorBaseET_EUliE_St5arrayIPcLm2EELi4E23TrivialOffsetCalculatorILi1EjESC_NS0_6memory15LoadWithoutCastENSD_16StoreWithoutCastEEEviS6_T0_T2_T3_T4_T5_:
.text._ZN2at6native27unrolled_elementwise_kernelIZNS0_50_GLOBAL__N__2680c7bb_12_PowKernel_cu_7dd49032_316822pow_scalar_tensor_implIiEEvRNS_18TensorIteratorBaseET_EUliE_St5arrayIPcLm2EELi4E23TrivialOffsetCalculatorILi1EjESC_NS0_6memory15LoadWithoutCastENSD_16StoreWithoutCastEEEviS6_T0_T2_T3_T4_T5_:
[----:B------:R-:W-:Y:S01]  /*0000*/  LDC R1, c[0x0][0x28] ;  /* 0x00000a00ff017b82 */ /* 0x000fe20000000800 */
[----:B------:R-:W0:Y:S07]  /*0010*/  S2R R0, SR_CTAID.X ;  /* 0x0000000000007919 */ /* 0x000e2e0000002500 */
[----:B------:R-:W0:Y:S01]  /*0020*/  LDC R5, c[0x0][0x210] ;  /* 0x00008400ff057b82 */ /* 0x000e220000000800 */
[----:B------:R-:W-:Y:S01]  /*0030*/  ULDC.64 UR4, c[0x0][0x208] ;  /* 0x0000820000047ab9 */ /* 0x000fe20000000a00 */
[----:B------:R-:W1:Y:S06]  /*0040*/  S2R R3, SR_TID.X ;  /* 0x0000000000037919 */ /* 0x000e6c0000002100 */
[----:B------:R-:W2:Y:S01]  /*0050*/  LDC R16, c[0x0][0x218] ;  /* 0x00008600ff107b82 */ /* 0x000ea20000000800 */
        /* <DEDUP_REMOVED lines=16> */
[----:B-1----:R-:W-:-:S03]  /*0160*/  @!P1 IMAD.WIDE.U32 R4, R17, 0x4, R4 ;  /* 0x0000000411049825 */ /* 0x002fc600078e0004 */
[----:B------:R-:W-:-:S13]  /*0170*/  ISETP.GE.AND P2, PT, R11, R2, PT ;  /* 0x000000020b00720c */ /* 0x000fda0003f46270 */
[----:B------:R-:W1:Y:S01]  /*0180*/  @!P2 LDC.64 R14, c[0x0][0x230] ;  /* 0x00008c00ff0eab82 */ /* 0x000e620000000a00 */
[----:B------:R-:W-:Y:S02]  /*0190*/  @!P2 IMAD R11, R0, 0x200, R11 ;  /* 0x00000200000ba824 */ /* 0x000fe400078e020b */
[----:B0-----:R-:W-:-:S05]  /*01a0*/  @!P3 IMAD.WIDE.U32 R6, R19, 0x4, R6 ;  /* 0x000000041306b825 */ /* 0x001fca00078e0006 */
[----:B------:R0:W5:Y:S01]  /*01b0*/  @!P3 LDG.E R9, desc[UR4][R6.64] ;  /* 0x000000040609b981 */ /* 0x000162000c1e1900 */
[----:B-1----:R-:W-:Y:S01]  /*01c0*/  @!P2 IMAD.WIDE.U32 R14, R11, 0x4, R14 ;  /* 0x000000040b0ea825 */ /* 0x002fe200078e000e */
[----:B------:R-:W-:-:S04]  /*01d0*/  CS2R R10, SRZ ;  /* 0x00000000000a7805 */ /* 0x000fc8000001ff00 */
[----:B------:R0:W5:Y:S04]  /*01e0*/  @!P2 LDG.E R8, desc[UR4][R14.64] ;  /* 0x000000040e08a981 */ /* 0x000168000c1e1900 */
[----:B------:R0:W5:Y:S04]  /*01f0*/  @!P0 LDG.E R11, desc[UR4][R12.64] ;  /* 0x000000040c0b8981 */ /* 0x000168000c1e1900 */
[----:B------:R0:W5:Y:S01]  /*0200*/  @!P1 LDG.E R10, desc[UR4][R4.64] ;  /* 0x00000004040a9981 */ /* 0x000162000c1e1900 */
[----:B--2---:R-:W-:Y:S01]  /*0210*/  ISETP.NE.AND P1, PT, R16, 0x1, PT ;  /* 0x000000011000780c */ /* 0x004fe20003f25270 */
[----:B------:R-:W-:-:S12]  /*0220*/  BSSY B1, `(.L_x_66498) ;  /* 0x0000100000017945 */ /* 0x000fd80003800000 */
[----:B0-----:R-:W-:Y:S05]  /*0230*/  @!P1 BRA `(.L_x_66499) ;  /* 0x0000000c00bc9947 */ /* 0x001fea0003800000 */
[----:B------:R-:W-:Y:S01]  /*0240*/  ISETP.NE.AND P1, PT, R16, -0x1, PT ;  /* 0xffffffff1000780c */ /* 0x000fe20003f25270 */
[----:B------:R-:W-:Y:S01]  /*0250*/  ULDC UR6, c[0x0][0x218] ;  /* 0x0000860000067ab9 */ /* 0x000fe20000000800 */
[----:B------:R-:W-:Y:S01]  /*0260*/  BSSY B0, `(.L_x_66500) ;  /* 0x00000eb000007945 */ /* 0x000fe20003800000 */
[----:B------:R-:W-:-:S10]  /*0270*/  IMAD.U32 R12, RZ, RZ, UR6 ;  /* 0x00000006ff0c7e24 */ /* 0x000fd4000f8e00ff */
[----:B------:R-:W-:Y:S05]  /*0280*/  @P1 BRA `(.L_x_66501) ;  /* 0x0000000800441947 */ /* 0x000fea0003800000 */
[----:B------:R-:W-:Y:S04]  /*0290*/  BSSY B2, `(.L_x_66502) ;  /* 0x0000022000027945 */ /* 0x000fe80003800000 */
        /* <DEDUP_REMOVED lines=17> */
.L_x_66507:
        /* <DEDUP_REMOVED lines=10> */
.L_x_66506:
[----:B------:R-:W-:Y:S05]  /*0450*/  BSYNC B3 ;  /* 0x0000000000037941 */ /* 0x000fea0003800000 */
.L_x_66505:
[----:B------:R-:W-:Y:S05]  /*0460*/  BRA `(.L_x_66503) ;  /* 0x0000000000107947 */ /* 0x000fea0003800000 */
.L_x_66504:
[----:B------:R-:W-:Y:S01]  /*0470*/  LOP3.LUT R11, R11, 0x1, RZ, 0xc0, !PT ;  /* 0x000000010b0b7812 */ /* 0x000fe200078ec0ff */
[----:B------:R-:W-:-:S03]  /*0480*/  IMAD.MOV.U32 R5, RZ, RZ, 0x1 ;  /* 0x00000001ff057424 */ /* 0x000fc600078e00ff */
[----:B------:R-:W-:-:S04]  /*0490*/  ISETP.NE.U32.AND P1, PT, R11, 0x1, PT ;  /* 0x000000010b00780c */ /* 0x000fc80003f25070 */
[----:B------:R-:W-:-:S09]  /*04a0*/  SEL R5, R5, 0xffffffff, P1 ;  /* 0xffffffff05057807 */ /* 0x000fd20000800000 */
.L_x_66503:
[----:B------:R-:W-:Y:S05]  /*04b0*/  BSYNC B2 ;  /* 0x0000000000027941 */ /* 0x000fea0003800000 */
.L_x_66502:
        /* <DEDUP_REMOVED lines=15> */
[----:B------:R-:W-:-:S05]  /*05b0*/  IMAD.MOV.U32 R4, RZ, RZ, 0x1 ;  /* 0x00000001ff047424 */ /* 0x000fca00078e00ff */
[----:B------:R-:W-:-:S05]  /*05c0*/  SEL R4, R4, 0xffffffff, P1 ;  /* 0xffffffff04047807 */ /* 0x000fca0000800000 */
[----:B------:R-:W-:Y:S05]  /*05d0*/  @!P2 BRA `(.L_x_66512) ;  /* 0x000000000030a947 */ /* 0x000fea0003800000 */
[----:B------:R-:W-:Y:S01]  /*05e0*/  SHF.R.S32.HI R6, RZ, 0x1, R10 ;  /* 0x00000001ff067819 */ /* 0x000fe2000001140a */
[----:B------:R-:W-:-:S07]  /*05f0*/  IMAD.MOV.U32 R10, RZ, RZ, 0x1 ;  /* 0x00000001ff0a7424 */ /* 0x000fce00078e00ff */
.L_x_66513:
        /* <DEDUP_REMOVED lines=10> */
.L_x_66512:
[----:B------:R-:W-:Y:S05]  /*06a0*/  BSYNC B3 ;  /* 0x0000000000037941 */ /* 0x000fea0003800000 */
.L_x_66511:
[----:B------:R-:W-:Y:S05]  /*06b0*/  BRA `(.L_x_66509) ;  /* 0x0000000000107947 */ /* 0x000fea0003800000 */
.L_x_66510:
[----:B------:R-:W-:Y:S01]  /*06c0*/  LOP3.LUT R10, R10, 0x1, RZ, 0xc0, !PT ;  /* 0x000000010a0a7812 */ /* 0x000fe200078ec0ff */
[----:B------:R-:W-:-:S03]  /*06d0*/  IMAD.MOV.U32 R4, RZ, RZ, 0x1 ;  /* 0x00000001ff047424 */ /* 0x000fc600078e00ff */
[----:B------:R-:W-:-:S04]  /*06e0*/  ISETP.NE.U32.AND P1, PT, R10, 0x1, PT ;  /* 0x000000010a00780c */ /* 0x000fc80003f25070 */
[----:B------:R-:W-:-:S09]  /*06f0*/  SEL R4, R4, 0xffffffff, P1 ;  /* 0xffffffff04047807 */ /* 0x000fd20000800000 */
.L_x_66509:
[----:B------:R-:W-:Y:S05]  /*0700*/  BSYNC B2 ;  /* 0x0000000000027941 */ /* 0x000fea0003800000 */
.L_x_66508:
        /* <DEDUP_REMOVED lines=20> */
.L_x_66519:
        /* <DEDUP_REMOVED lines=10> */
.L_x_66518:
[----:B------:R-:W-:Y:S05]  /*08f0*/  BSYNC B3 ;  /* 0x0000000000037941 */ /* 0x000fea0003800000 */
.L_x_66517:
[----:B------:R-:W-:Y:S05]  /*0900*/  BRA `(.L_x_66515) ;  /* 0x0000000000107947 */ /* 0x000fea0003800000 */
.L_x_66516:
[----:B------:R-:W-:Y:S01]  /*0910*/  LOP3.LUT R9, R9, 0x1, RZ, 0xc0, !PT ;  /* 0x0000000109097812 */ /* 0x000fe200078ec0ff */
[----:B------:R-:W-:-:S03]  /*0920*/  IMAD.MOV.U32 R6, RZ, RZ, 0x1 ;  /* 0x00000001ff067424 */ /* 0x000fc600078e00ff */
[----:B------:R-:W-:-:S04]  /*0930*/  ISETP.NE.U32.AND P1, PT, R9, 0x1, PT ;  /* 0x000000010900780c */ /* 0x000fc80003f25070 */
[----:B------:R-:W-:-:S09]  /*0940*/  SEL R6, R6, 0xffffffff, P1 ;  /* 0xffffffff06067807 */ /* 0x000fd20000800000 */
.L_x_66515:
[----:B------:R-:W-:Y:S05]  /*0950*/  BSYNC B2 ;  /* 0x0000000000027941 */ /* 0x000fea0003800000 */
.L_x_66514:
        /* <DEDUP_REMOVED lines=19> */
.L_x_66524:
        /* <DEDUP_REMOVED lines=10> */
.L_x_66523:
[----:B------:R-:W-:Y:S05]  /*0b30*/  BSYNC B2 ;  /* 0x0000000000027941 */ /* 0x000fea0003800000 */
.L_x_66522:
[----:B------:R-:W-:Y:S05]  /*0b40*/  BRA `(.L_x_66520) ;  /* 0x0000000400707947 */ /* 0x000fea0003800000 */
.L_x_66521:
[----:B------:R-:W-:Y:S01]  /*0b50*/  LOP3.LUT R8, R8, 0x1, RZ, 0xc0, !PT ;  /* 0x0000000108087812 */ /* 0x000fe200078ec0ff */
[----:B------:R-:W-:-:S03]  /*0b60*/  IMAD.MOV.U32 R7, RZ, RZ, 0x1 ;  /* 0x00000001ff077424 */ /* 0x000fc600078e00ff */
[----:B------:R-:W-:-:S04]  /*0b70*/  ISETP.NE.U32.AND P1, PT, R8, 0x1, PT ;  /* 0x000000010800780c */ /* 0x000fc80003f25070 */
[----:B------:R-:W-:Y:S01]  /*0b80*/  SEL R7, R7, 0xffffffff, P1 ;  /* 0xffffffff07077807 */ /* 0x000fe20000800000 */
[----:B------:R-:W-:Y:S08]  /*0b90*/  BRA `(.L_x_66520) ;  /* 0x00000004005c7947 */ /* 0x000ff00003800000 */
.L_x_66501:
[----:B------:R-:W-:Y:S04]  /*0ba0*/  BSSY B2, `(.L_x_66525) ;  /* 0x0000014000027945 */ /* 0x000fe80003800000 */
[----:B------:R-:W-:Y:S05]  /*0bb0*/  @P0 BRA `(.L_x_66526) ;  /* 0x0000000000480947 */ /* 0x000fea0003800000 */
[----:B-----5:R-:W-:Y:S01]  /*0bc0*/  ISETP.GE.AND P1, PT, R11, RZ, PT ;  /* 0x000000ff0b00720c */ /* 0x020fe20003f26270 */
[----:B------:R-:W-:-:S12]  /*0bd0*/  IMAD.MOV.U32 R5, RZ, RZ, RZ ;  /* 0x000000ffff057224 */ /* 0x000fd800078e00ff */
[----:B------:R-:W-:Y:S05]  /*0be0*/  @!P1 BRA `(.L_x_66526) ;  /* 0x00000000003c9947 */ /* 0x000fea0003800000 */
[----:B------:R-:W-:Y:S01]  /*0bf0*/  ISETP.NE.AND P1, PT, R11, RZ, PT ;  /* 0x000000ff0b00720c */ /* 0x000fe20003f25270 */
[----:B------:R-:W-:-:S12]  /*0c00*/  IMAD.MOV.U32 R5, RZ, RZ, 0x1 ;  /* 0x00000001ff057424 */ /* 0x000fd800078e00ff */
[----:B------:R-:W-:Y:S05]  /*0c10*/  @!P1 BRA `(.L_x_66526) ;  /* 0x0000000000309947 */ /* 0x000fea0003800000 */
[----:B------:R-:W-:Y:S02]  /*0c20*/  IMAD.MOV.U32 R5, RZ, RZ, 0x1 ;  /* 0x00000001ff057424 */ /* 0x000fe400078e00ff */
[----:B------:R-:W-:-:S07]  /*0c30*/  IMAD.U32 R6, RZ, RZ, UR6 ;  /* 0x00000006ff067e24 */ /* 0x000fce000f8e00ff */
.L_x_66527:
        /* <DEDUP_REMOVED lines=10> */
.L_x_66526:
[----:B------:R-:W-:Y:S05]  /*0ce0*/  BSYNC B2 ;  /* 0x0000000000027941 */ /* 0x000fea0003800000 */
.L_x_66525:
        /* <DEDUP_REMOVED lines=12> */
.L_x_66530:
        /* <DEDUP_REMOVED lines=10> */
.L_x_66529:
[----:B------:R-:W-:Y:S05]  /*0e50*/  BSYNC B2 ;  /* 0x0000000000027941 */ /* 0x000fea0003800000 */
.L_x_66528:
        /* <DEDUP_REMOVED lines=12> */
.L_x_66533:
        /* <DEDUP_REMOVED lines=10> */
.L_x_66532:
[----:B------:R-:W-:Y:S05]  /*0fc0*/  BSYNC B2 ;  /* 0x0000000000027941 */ /* 0x000fea0003800000 */
.L_x_66531:
        /* <DEDUP_REMOVED lines=10> */
.L_x_66534:
        /* <DEDUP_REMOVED lines=10> */
.L_x_66520:
[----:B------:R-:W-:Y:S05]  /*1110*/  BSYNC B0 ;  /* 0x0000000000007941 */ /* 0x000fea0003800000 */
.L_x_66500:
[----:B------:R-:W-:Y:S05]  /*1120*/  BRA `(.L_x_66535) ;  /* 0x00000000003c7947 */ /* 0x000fea0003800000 */
.L_x_66499:
[----:B------:R-:W-:Y:S02]  /*1130*/  VIADD R5, R3, 0x180 ;  /* 0x0000018003057836 */ /* 0x000fe40000000000 */
[----:B------:R-:W-:Y:S02]  /*1140*/  IMAD.MOV.U32 R6, RZ, RZ, 0x1 ;  /* 0x00000001ff067424 */ /* 0x000fe400078e00ff */
[----:B------:R-:W-:Y:S01]  /*1150*/  IMAD.MOV.U32 R4, RZ, RZ, 0x1 ;  /* 0x00000001ff047424 */ /* 0x000fe200078e00ff */
[----:B------:R-:W-:Y:S01]  /*1160*/  ISETP.GE.AND P1, PT, R5, R2, PT ;  /* 0x000000020500720c */ /* 0x000fe20003f26270 */
[----:B------:R-:W-:-:S12]  /*1170*/  IMAD.MOV.U32 R5, RZ, RZ, 0x1 ;  /* 0x00000001ff057424 */ /* 0x000fd800078e00ff */
[----:B------:R-:W-:Y:S05]  /*1180*/  @P1 BRA `(.L_x_66535) ;  /* 0x0000000000241947 */ /* 0x000fea0003800000 */
[----:B-----5:R-:W-:Y:S01]  /*1190*/  ISETP.GE.AND P1, PT, R8, 0x1, PT ;  /* 0x000000010800780c */ /* 0x020fe20003f26270 */
        /* <DEDUP_REMOVED lines=8> */
.L_x_66535:
[----:B------:R-:W-:Y:S05]  /*1220*/  BSYNC B1 ;  /* 0x0000000000017941 */ /* 0x000fea0003800000 */
.L_x_66498:
[----:B-----5:R-:W0:Y:S01]  /*1230*/  @!P0 LDC.64 R8, c[0x0][0x228] ;  /* 0x00008a00ff088b82 */ /* 0x020e220000000a00 */
[--C-:B------:R-:W-:Y:S01]  /*1240*/  IMAD.MOV.U32 R13, RZ, RZ, R3.reuse ;  /* 0x000000ffff0d7224 */ /* 0x100fe200078e0003 */
[----:B------:R-:W-:Y:S01]  /*1250*/  BSSY B0, `(.L_x_66536) ;  /* 0x0000011000007945 */ /* 0x000fe20003800000 */
[----:B------:R-:W-:Y:S02]  /*1260*/  @!P0 VIADD R13, R3, 0x80 ;  /* 0x00000080030d8836 */ /* 0x000fe40000000000 */
        /* <DEDUP_REMOVED lines=15> */
.L_x_66537:
[----:B------:R-:W-:Y:S05]  /*1360*/  BSYNC B0 ;  /* 0x0000000000007941 */ /* 0x000fea0003800000 */
.L_x_66536:
[----:B------:R-:W-:-:S13]  /*1370*/  ISETP.GE.AND P0, PT, R13, R2, PT ;  /* 0x000000020d00720c */ /* 0x000fda0003f06270 */
[----:B------:R-:W-:Y:S05]  /*1380*/  @P0 EXIT ;  /* 0x000000000000094d */ /* 0x000fea0003800000 */
[----:B------:R-:W2:Y:S01]  /*1390*/  LDC.64 R2, c[0x0][0x228] ;  /* 0x00008a00ff027b82 */ /* 0x000ea20000000a00 */
[----:B------:R-:W-:-:S04]  /*13a0*/  IMAD R13, R0, 0x200, R13 ;  /* 0x00000200000d7824 */ /* 0x000fc800078e020d */
[----:B--2---:R-:W-:-:S05]  /*13b0*/  IMAD.WIDE.U32 R2, R13, 0x4, R2 ;  /* 0x000000040d027825 */ /* 0x004fca00078e0002 */
[----:B------:R-:W-:Y:S01]  /*13c0*/  STG.E desc[UR4][R2.64], R7 ;  /* 0x0000000702007986 */ /* 0x000fe2000c101904 */
[----:B------:R-:W-:Y:S05]  /*13d0*/  EXIT ;  /* 0x000000000000794d */ /* 0x000fea0003800000 */
.L_x_66538:
        /* <DEDUP_REMOVED lines=10> */
.L_x_71970:


//--------------------- .text._ZN2at6native29vectorized_elementwise_kernelILi2EZNS0_50_GLOBAL__N__2680c7bb_12_PowKernel_cu_7dd49032_316822pow_scalar_tensor_implIiEEvRNS_18TensorIteratorBaseET_EUliE_St5arrayIPcLm2EEEEviT0_T1_ --------------------------
	.section	.text._ZN2at6native29vectorized_elementwise_kernelILi2EZNS0_50_GLOBAL__N__2680c7bb_12_PowKernel_cu_7dd49032_316822pow_scalar_tensor_implIiEEvRNS_18TensorIteratorBaseET_EUliE_St5arrayIPcLm2EEEEviT0_T1_,"ax",@progbits
	.align	128
        .global         _ZN2at6native29vectorized_elementwise_kernelILi2EZNS0_50_GLOBAL__N__2680c7bb_12_PowKernel_cu_7dd49032_316822pow_scalar_tensor_implIiEEvRNS_18TensorIteratorBaseET_EUliE_St5arrayIPcLm2EEEEviT0_T1_
        .type           _ZN2at6native29vectorized_elementwise_kernelILi2EZNS0_50_GLOBAL__N__2680c7bb_12_PowKernel_cu_7dd49032_316822pow_scalar_tensor_implIiEEvRNS_18TensorIteratorBaseET_EUliE_St5arrayIPcLm2EEEEviT0_T1_,@function
        .size           _ZN2at6native29vectorized_elementwise_kernelILi2EZNS0_50_GLOBAL__N__2680c7bb_12_PowKernel_cu_7dd49032_316822pow_scalar_tensor_implIiEEvRNS_18TensorIteratorBaseET_EUliE_St5arrayIPcLm2EEEEviT0_T1_,(.L_x_71971 - _ZN2at6native29vectorized_elementwise_kernelILi2EZNS0_50_GLOBAL__N__2680c7bb_12_PowKernel_cu_7dd49032_316822pow_scalar_tensor_implIiEEvRNS_18TensorIteratorBaseET_EUliE_St5arrayIPcLm2EEEEviT0_T1_)
        .other          _ZN2at6native29vectorized_elementwise_kernelILi2EZNS0_50_GLOBAL__N__2680c7bb_12_PowKernel_cu_7dd49032_316822pow_scalar_tensor_implIiEEvRNS_18TensorIteratorBaseET_EUliE_St5arrayIPcLm2EEEEviT0_T1_,@"STO_CUDA_ENTRY STV_DEFAULT"
_ZN2at6native29vectorized_elementwise_kernelILi2EZNS0_50_GLOBAL__N__2680c7bb_12_PowKernel_cu_7dd49032_316822pow_scalar_tensor_implIiEEvRNS_18TensorIteratorBaseET_EUliE_St5arrayIPcLm2EEEEviT0_T1_:
.text._ZN2at6native29vectorized_elementwise_kernelILi2EZNS0_50_GLOBAL__N__2680c7bb_12_PowKernel_cu_7dd49032_316822pow_scalar_tensor_implIiEEvRNS_18TensorIteratorBaseET_EUliE_St5arrayIPcLm2EEEEviT0_T1_:
[----:B------:R-:W-:Y:S01]  /*0000*/  LDC R1, c[0x0][0x28] ;  /* 0x00000a00ff017b82 */ /* 0x000fe20000000800 */
[----:B------:R-:W0:Y:S01]  /*0010*/  S2R R11, SR_CTAID.X ;  /* 0x00000000000b7919 */ /* 0x000e220000002500 */
[----:B------:R-:W-:Y:S01]  /*0020*/  ULDC UR4, c[0x0][0x210] ;  /* 0x0000840000047ab9 */ /* 0x000fe20000000800 */
[----:B------:R-:W-:Y:S01]  /*0030*/  ULDC.64 UR6, c[0x0][0x208] ;  /* 0x0000820000067ab9 */ /* 0x000fe20000000a00 */
[----:B0-----:R-:W-:-:S05]  /*0040*/  IMAD.SHL.U32 R11, R11, 0x400, RZ ;  /* 0x000004000b0b7824 */ /* 0x001fca00078e00ff */
[----:B------:R-:W-:Y:S01]  /*0050*/  IADD3 R9, -R11, UR4, RZ ;  /* 0x000000040b097c10 */ /* 0x000fe2000fffe1ff */
[----:B------:R-:W-:Y:S02]  /*0060*/  ULDC UR4, c[0x0][0x218] ;  /* 0x0000860000047ab9 */ /* 0x000fe40000000800 */
[----:B------:R-:W-:Y:S01]  /*0070*/  IMAD.U32 R16, RZ, RZ, UR4 ;  /* 0x00000004ff107e24 */ /* 0x000fe2000f8e00ff */
[----:B------:R-:W-:-:S13]  /*0080*/  ISETP.GE.U32.AND P0, PT, R9, 0x400, PT ;  /* 0x000004000900780c */ /* 0x000fda0003f06070 */
[----:B------:R-:W-:Y:S05]  /*0090*/  @!P0 BRA `(.L_x_66539) ;  /* 0x0000002000c48947 */ /* 0x000fea0003800000 */
[----:B------:R-:W0:Y:S01]  /*00a0*/  S2R R0, SR_TID.X ;  /* 0x0000000000007919 */ /* 0x000e220000002100 */
[----:B------:R-:W1:Y:S08]  /*00b0*/  LDC.64 R2, c[0x0][0x230] ;  /* 0x00008c00ff027b82 */ /* 0x000e700000000a00 */
[----:B------:R-:W2:Y:S01]  /*00c0*/  LDC R10, c[0x0][0x218] ;  /* 0x00008600ff0a7b82 */ /* 0x000ea20000000800 */
[----:B-1----:R-:W-:-:S04]  /*00d0*/  IMAD.WIDE R2, R11, 0x4, R2 ;  /* 0x000000040b027825 */ /* 0x002fc800078e0202 */
[----:B0-----:R-:W-:-:S05]  /*00e0*/  IMAD.WIDE.U32 R2, R0, 0x8, R2 ;  /* 0x0000000800027825 */ /* 0x001fca00078e0002 */
[----:B------:R0:W5:Y:S01]  /*00f0*/  LDG.E.64 R4, desc[UR6][R2.64+0xc00] ;  /* 0x000c000602047981 */ /* 0x000162000c1e1b00 */
[----:B--2---:R-:W-:Y:S01]  /*0100*/  ISETP.NE.AND P0, PT, R10, 0x1, PT ;  /* 0x000000010a00780c */ /* 0x004fe20003f05270 */
[----:B------:R-:W-:-:S12]  /*0110*/  BSSY B0, `(.L_x_66540) ;  /* 0x0000221000007945 */ /* 0x000fd80003800000 */
[----:B0-----:R-:W-:Y:S05]  /*0120*/  @!P0 BRA `(.L_x_66541) ;  /* 0x0000002000388947 */ /* 0x001fea0003800000 */
[----:B------:R0:W5:Y:S04]  /*0130*/  LDG.E.64 R6, desc[UR6][R2.64] ;  /* 0x0000000602067981 */ /* 0x000168000c1e1b00 */
[----:B------:R0:W5:Y:S04]  /*0140*/  LDG.E.64 R12, desc[UR6][R2.64+0x400] ;  /* 0x00040006020c7981 */ /* 0x000168000c1e1b00 */
[----:B------:R0:W5:Y:S01]  /*0150*/  LDG.E.64 R8, desc[UR6][R2.64+0x800] ;  /* 0x0008000602087981 */ /* 0x000162000c1e1b00 */
[----:B------:R-:W-:-:S13]  /*0160*/  ISETP.NE.AND P0, PT, R10, -0x1, PT ;  /* 0xffffffff0a00780c */ /* 0x000fda0003f05270 */
[----:B0-----:R-:W-:Y:S05]  /*0170*/  @P0 BRA `(.L_x_66542) ;  /* 0x0000001000440947 */ /* 0x001fea0003800000 */
        /* <DEDUP_REMOVED lines=17> */
.L_x_66547:
        /* <DEDUP_REMOVED lines=10> */
.L_x_66546:
[----:B------:R-:W-:Y:S05]  /*0330*/  BSYNC B2 ;  /* 0x0000000000027941 */ /* 0x000fea0003800000 */
.L_x_66545:
[----:B------:R-:W-:Y:S05]  /*0340*/  BRA `(.L_x_66548) ;  /* 0x0000000000107947 */ /* 0x000fea0003800000 */
.L_x_66544:
[----:B------:R-:W-:Y:S01]  /*0350*/  LOP3.LUT R6, R6, 0x1, RZ, 0xc0, !PT ;  /* 0x0000000106067812 */ /* 0x000fe200078ec0ff */
[----:B------:R-:W-:-:S03]  /*0360*/  IMAD.MOV.U32 R2, RZ, RZ, 0x1 ;  /* 0x00000001ff027424 */ /* 0x000fc600078e00ff */
[----:B------:R-:W-:-:S04]  /*0370*/  ISETP.NE.U32.AND P0, PT, R6, 0x1, PT ;  /* 0x000000010600780c */ /* 0x000fc80003f05070 */
[----:B------:R-:W-:-:S09]  /*0380*/  SEL R2, R2, 0xffffffff, P0 ;  /* 0xffffffff02027807 */ /* 0x000fd20000000000 */
.L_x_66548:
[----:B------:R-:W-:Y:S05]  /*0390*/  BSYNC B1 ;  /* 0x0000000000017941 */ /* 0x000fea0003800000 */
.L_x_66543:
        /* <DEDUP_REMOVED lines=17> */
.L_x_66553:
        /* <DEDUP_REMOVED lines=10> */
.L_x_66552:
[----:B------:R-:W-:Y:S05]  /*0550*/  BSYNC B2 ;  /* 0x0000000000027941 */ /* 0x000fea0003800000 */
.L_x_66551:
[----:B------:R-:W-:Y:S05]  /*0560*/  BRA `(.L_x_66554) ;  /* 0x0000000000107947 */ /* 0x000fea0003800000 */
.L_x_66550:
[----:B------:R-:W-:Y:S01]  /*0570*/  LOP3.LUT R7, R7, 0x1, RZ, 0xc0, !PT ;  /* 0x0000000107077812 */ /* 0x000fe200078ec0ff */
[----:B------:R-:W-:-:S03]  /*0580*/  IMAD.MOV.U32 R3, RZ, RZ, 0x1 ;  /* 0x00000001ff037424 */ /* 0x000fc600078e00ff */
[----:B------:R-:W-:-:S04]  /*0590*/  ISETP.NE.U32.AND P0, PT, R7, 0x1, PT ;  /* 0x000000010700780c */ /* 0x000fc80003f05070 */
[----:B------:R-:W-:-:S09]  /*05a0*/  SEL R3, R3, 0xffffffff, P0 ;  /* 0xffffffff03037807 */ /* 0x000fd20000000000 */
.L_x_66554:
[----:B------:R-:W-:Y:S05]  /*05b0*/  BSYNC B1 ;  /* 0x0000000000017941 */ /* 0x000fea0003800000 */
.L_x_66549:
        /* <DEDUP_REMOVED lines=17> */
.L_x_66559:
        /* <DEDUP_REMOVED lines=10> */
.L_x_66558:
[----:B------:R-:W-:Y:S05]  /*0770*/  BSYNC B2 ;  /* 0x0000000000027941 */ /* 0x000fea0003800000 */
.L_x_66557:
[----:B------:R-:W-:Y:S05]  /*0780*/  BRA `(.L_x_66560) ;  /* 0x0000000000107947 */ /* 0x000fea0003800000 */
.L_x_66556:
[----:B------:R-:W-:Y:S01]  /*0790*/  LOP3.LUT R12, R12, 0x1, RZ, 0xc0, !PT ;  /* 0x000000010c0c7812 */ /* 0x000fe200078ec0ff */
[----:B------:R-:W-:-:S03]  /*07a0*/  IMAD.MOV.U32 R6, RZ, RZ, 0x1 ;  /* 0x00000001ff067424 */ /* 0x000fc600078e00ff */
[----:B------:R-:W-:-:S04]  /*07b0*/  ISETP.NE.U32.AND P0, PT, R12, 0x1, PT ;  /* 0x000000010c00780c */ /* 0x000fc80003f05070 */
[----:B------:R-:W-:-:S09]  /*07c0*/  SEL R6, R6, 0xffffffff, P0 ;  /* 0xffffffff06067807 */ /* 0x000fd20000000000 */
.L_x_66560:
[----:B------:R-:W-:Y:S05]  /*07d0*/  BSYNC B1 ;  /* 0x0000000000017941 */ /* 0x000fea0003800000 */
.L_x_66555:
        /* <DEDUP_REMOVED lines=17> */
.L_x_66565:
        /* <DEDUP_REMOVED lines=10> */
.L_x_66564:
[----:B------:R-:W-:Y:S05]  /*0990*/  BSYNC B2 ;  /* 0x0000000000027941 */ /* 0x000fea0003800000 */
.L_x_66563:
[----:B------:R-:W-:Y:S05]  /*09a0*/  BRA `(.L_x_66566) ;  /* 0x0000000000107947 */ /* 0x000fea0003800000 */
.L_x_66562:
[----:B------:R-:W-:Y:S01]  /*09b0*/  LOP3.LUT R13, R13, 0x1, RZ, 0xc0, !PT ;  /* 0x000000010d0d7812 */ /* 0x000fe200078ec0ff */
[----:B------:R-:W-:-:S03]  /*09c0*/  IMAD.MOV.U32 R7, RZ, RZ, 0x1 ;  /* 0x00000001ff077424 */ /* 0x000fc600078e00ff */
[----:B------:R-:W-:-:S04]  /*09d0*/  ISETP.NE.U32.AND P0, PT, R13, 0x1, PT ;  /* 0x000000010d00780c */ /* 0x000fc80003f05070 */
[----:B------:R-:W-:-:S09]  /*09e0*/  SEL R7, R7, 0xffffffff, P0 ;  /* 0xffffffff07077807 */ /* 0x000fd20000000000 */
.L_x_66566:
[----:B------:R-:W-:Y:S05]  /*09f0*/  BSYNC B1 ;  /* 0x0000000000017941 */ /* 0x000fea0003800000 */
.L_x_66561:
        /* <DEDUP_REMOVED lines=17> */
.L_x_66571:
        /* <DEDUP_REMOVED lines=10> */
.L_x_66570:
[----:B------:R-:W-:Y:S05]  /*0bb0*/  BSYNC B2 ;  /* 0x0000000000027941 */ /* 0x000fea0003800000 */
.L_x_66569:
[----:B------:R-:W-:Y:S05]  /*0bc0*/  BRA `(.L_x_66572) ;  /* 0x0000000000107947 */ /* 0x000fea0003800000 */
.L_x_66568:
[----:B------:R-:W-:Y:S01]  /*0bd0*/  LOP3.LUT R8, R8, 0x1, RZ, 0xc0, !PT ;  /* 0x0000000108087812 */ /* 0x000fe200078ec0ff */
[----:B------:R-:W-:-:S03]  /*0be0*/  IMAD.MOV.U32 R12, RZ, RZ, 0x1 ;  /* 0x00000001ff0c7424 */ /* 0x000fc600078e00ff */
[----:B------:R-:W-:-:S04]  /*0bf0*/  ISETP.NE.U32.AND P0, PT, R8, 0x1, PT ;  /* 0x000000010800780c */ /* 0x000fc80003f05070 */
[----:B------:R-:W-:-:S09]  /*0c00*/  SEL R12, R12, 0xffffffff, P0 ;  /* 0xffffffff0c0c7807 */ /* 0x000fd20000000000 */
.L_x_66572:
[----:B------:R-:W-:Y:S05]  /*0c10*/  BSYNC B1 ;  /* 0x0000000000017941 */ /* 0x000fea0003800000 */
.L_x_66567:
        /* <DEDUP_REMOVED lines=17> */
.L_x_66577:
        /* <DEDUP_REMOVED lines=10> */
.L_x_66576:
[----:B------:R-:W-:Y:S05]  /*0dd0*/  BSYNC B2 ;  /* 0x0000000000027941 */ /* 0x000fea0003800000 */
.L_x_66575:
[----:B------:R-:W-:Y:S05]  /*0de0*/  BRA `(.L_x_66578) ;  /* 0x0000000000107947 */ /* 0x000fea0003800000 */
.L_x_66574:
[----:B------:R-:W-:Y:S01]  /*0df0*/  LOP3.LUT R9, R9, 0x1, RZ, 0xc0, !PT ;  /* 0x0000000109097812 */ /* 0x000fe200078ec0ff */
[----:B------:R-:W-:-:S03]  /*0e00*/  IMAD.MOV.U32 R13, RZ, RZ, 0x1 ;  /* 0x00000001ff0d7424 */ /* 0x000fc600078e00ff */
[----:B------:R-:W-:-:S04]  /*0e10*/  ISETP.NE.U32.AND P0, PT, R9, 0x1, PT ;  /* 0x000000010900780c */ /* 0x000fc80003f05070 */
[----:B------:R-:W-:-:S09]  /*0e20*/  SEL R13, R13, 0xffffffff, P0 ;  /* 0xffffffff0d0d7807 */ /* 0x000fd20000000000 */
.L_x_66578:
[----:B------:R-:W-:Y:S05]  /*0e30*/  BSYNC B1 ;  /* 0x0000000000017941 */ /* 0x000fea0003800000 */
.L_x_66573:
        /* <DEDUP_REMOVED lines=17> */
.L_x_66583:
        /* <DEDUP_REMOVED lines=10> */
.L_x_66582:
[----:B------:R-:W-:Y:S05]  /*0ff0*/  BSYNC B2 ;  /* 0x0000000000027941 */ /* 0x000fea0003800000 */
.L_x_66581:
[----:B------:R-:W-:Y:S05]  /*1000*/  BRA `(.L_x_66584) ;  /* 0x0000000000107947 */ /* 0x000fea0003800000 */
.L_x_66580:
[----:B------:R-:W-:Y:S01]  /*1010*/  LOP3.LUT R4, R4, 0x1, RZ, 0xc0, !PT ;  /* 0x0000000104047812 */ /* 0x000fe200078ec0ff */
[----:B------:R-:W-:-:S03]  /*1020*/  IMAD.MOV.U32 R8, RZ, RZ, 0x1 ;  /* 0x00000001ff087424 */ /* 0x000fc600078e00ff */
[----:B------:R-:W-:-:S04]  /*1030*/  ISETP.NE.U32.AND P0, PT, R4, 0x1, PT ;  /* 0x000000010400780c */ /* 0x000fc80003f05070 */
[----:B------:R-:W-:-:S09]  /*1040*/  SEL R8, R8, 0xffffffff, P0 ;  /* 0xffffffff08087807 */ /* 0x000fd20000000000 */
.L_x_66584:
[----:B------:R-:W-:Y:S05]  /*1050*/  BSYNC B1 ;  /* 0x0000000000017941 */ /* 0x000fea0003800000 */
.L_x_66579:
        /* <DEDUP_REMOVED lines=17> */
.L_x_66589:
        /* <DEDUP_REMOVED lines=10> */
.L_x_66588:
[----:B------:R-:W-:Y:S05]  /*1210*/  BSYNC B2 ;  /* 0x0000000000027941 */ /* 0x000fea0003800000 */
.L_x_66587:
[----:B------:R-:W-:Y:S05]  /*1220*/  BRA `(.L_x_66590) ;  /* 0x0000000000107947 */ /* 0x000fea0003800000 */
.L_x_66586:
[----:B------:R-:W-:Y:S01]  /*1230*/  LOP3.LUT R5, R5, 0x1, RZ, 0xc0, !PT ;  /* 0x0000000105057812 */ /* 0x000fe200078ec0ff */
[----:B------:R-:W-:-:S03]  /*1240*/  IMAD.MOV.U32 R9, RZ, RZ, 0x1 ;  /* 0x00000001ff097424 */ /* 0x000fc600078e00ff */
[----:B------:R-:W-:-:S04]  /*1250*/  ISETP.NE.U32.AND P0, PT, R5, 0x1, PT ;  /* 0x000000010500780c */ /* 0x000fc80003f05070 */
[----:B------:R-:W-:-:S09]  /*1260*/  SEL R9, R9, 0xffffffff, P0 ;  /* 0xffffffff09097807 */ /* 0x000fd20000000000 */
.L_x_66590:
[----:B------:R-:W-:Y:S05]  /*1270*/  BSYNC B1 ;  /* 0x0000000000017941 */ /* 0x000fea0003800000 */
.L_x_66585:
[----:B------:R-:W-:Y:S05]  /*1280*/  BRA `(.L_x_66591) ;  /* 0x0000001000247947 */ /* 0x000fea0003800000 */
.L_x_66542:
        /* <DEDUP_REMOVED lines=11> */
[----:B------:R-:W-:-:S04]  /*1340*/  ISETP.NE.U32.AND P0, PT, R2, 0x1, PT ;  /* 0x000000010200780c */ /* 0x000fc80003f05070 */
[----:B------:R-:W-:-:S07]  /*1350*/  SEL R2, R10, 0x1, !P0 ;  /* 0x000000010a027807 */ /* 0x000fce0004000000 */
[----:B------:R-:W-:Y:S05]  /*1360*/  @!P1 BRA `(.L_x_66595) ;  /* 0x0000000000309947 */ /* 0x000fea0003800000 */
[----:B------:R-:W-:Y:S01]  /*1370*/  SHF.R.S32.HI R6, RZ, 0x1, R6 ;  /* 0x00000001ff067819 */ /* 0x000fe20000011406 */
[----:B------:R-:W-:-:S07]  /*1380*/  IMAD R14, R10, R10, RZ ;  /* 0x0000000a0a0e7224 */ /* 0x000fce00078e02ff */
.L_x_66596:
        /* <DEDUP_REMOVED lines=10> */
.L_x_66595:
[----:B------:R-:W-:Y:S05]  /*1430*/  BSYNC B2 ;  /* 0x0000000000027941 */ /* 0x000fea0003800000 */
.L_x_66594:
[----:B------:R-:W-:Y:S05]  /*1440*/  BRA `(.L_x_66597) ;  /* 0x0000000000087947 */ /* 0x000fea0003800000 */
.L_x_66593:
[----:B------:R-:W-:Y:S02]  /*1450*/  UMOV UR4, URZ ;  /* 0x0000003f00047c82 */ /* 0x000fe40008000000 */
[----:B------:R-:W-:-:S07]  /*1460*/  IMAD.U32 R2, RZ, RZ, UR4 ;  /* 0x00000004ff027e24 */ /* 0x000fce000f8e00ff */
.L_x_66597:
[----:B------:R-:W-:Y:S05]  /*1470*/  BSYNC B1 ;  /* 0x0000000000017941 */ /* 0x000fea0003800000 */
.L_x_66592:
        /* <DEDUP_REMOVED lines=16> */
.L_x_66602:
        /* <DEDUP_REMOVED lines=10> */
.L_x_66601:
[----:B------:R-:W-:Y:S05]  /*1620*/  BSYNC B2 ;  /* 0x0000000000027941 */ /* 0x000fea0003800000 */
.L_x_66600:
[----:B------:R-:W-:Y:S05]  /*1630*/  BRA `(.L_x_66603) ;  /* 0x0000000000087947 */ /* 0x000fea0003800000 */
.L_x_66599:
[----:B------:R-:W-:Y:S02]  /*1640*/  UMOV UR4, URZ ;  /* 0x0000003f00047c82 */ /* 0x000fe40008000000 */
[----:B------:R-:W-:-:S07]  /*1650*/  IMAD.U32 R3, RZ, RZ, UR4 ;  /* 0x00000004ff037e24 */ /* 0x000fce000f8e00ff */
.L_x_66603:
[----:B------:R-:W-:Y:S05]  /*1660*/  BSYNC B1 ;  /* 0x0000000000017941 */ /* 0x000fea0003800000 */
.L_x_66598:
        /* <DEDUP_REMOVED lines=16> */
.L_x_66608:
        /* <DEDUP_REMOVED lines=10> */
.L_x_66607:
[----:B------:R-:W-:Y:S05]  /*1810*/  BSYNC B2 ;  /* 0x0000000000027941 */ /* 0x000fea0003800000 */
.L_x_66606:
[----:B------:R-:W-:Y:S05]  /*1820*/  BRA `(.L_x_66609) ;  /* 0x0000000000087947 */ /* 0x000fea0003800000 */
.L_x_66605:
[----:B------:R-:W-:Y:S02]  /*1830*/  UMOV UR4, URZ ;  /* 0x0000003f00047c82 */ /* 0x000fe40008000000 */
[----:B------:R-:W-:-:S07]  /*1840*/  IMAD.U32 R6, RZ, RZ, UR4 ;  /* 0x00000004ff067e24 */ /* 0x000fce000f8e00ff */
.L_x_66609:
[----:B------:R-:W-:Y:S05]  /*1850*/  BSYNC B1 ;  /* 0x0000000000017941 */ /* 0x000fea0003800000 */
.L_x_66604:
        /* <DEDUP_REMOVED lines=16> */
.L_x_66614:
        /* <DEDUP_REMOVED lines=10> */
.L_x_66613:
[----:B------:R-:W-:Y:S05]  /*1a00*/  BSYNC B2 ;  /* 0x0000000000027941 */ /* 0x000fea0003800000 */
.L_x_66612:
[----:B------:R-:W-:Y:S05]  /*1a10*/  BRA `(.L_x_66615) ;  /* 0x0000000000087947 */ /* 0x000fea0003800000 */
.L_x_66611:
[----:B------:R-:W-:Y:S02]  /*1a20*/  UMOV UR4, URZ ;  /* 0x0000003f00047c82 */ /* 0x000fe40008000000 */
[----:B------:R-:W-:-:S07]  /*1a30*/  IMAD.U32 R7, RZ, RZ, UR4 ;  /* 0x00000004ff077e24 */ /* 0x000fce000f8e00ff */
.L_x_66615:
[----:B------:R-:W-:Y:S05]  /*1a40*/  BSYNC B1 ;  /* 0x0000000000017941 */ /* 0x000fea0003800000 */
.L_x_66610:
        /* <DEDUP_REMOVED lines=16> */
.L_x_66620:
        /* <DEDUP_REMOVED lines=10> */
.L_x_66619:
[----:B------:R-:W-:Y:S05]  /*1bf0*/  BSYNC B2 ;  /* 0x0000000000027941 */ /* 0x000fea0003800000 */
.L_x_66618:
[----:B------:R-:W-:Y:S05]  /*1c00*/  BRA `(.L_x_66621) ;  /* 0x0000000000087947 */ /* 0x000fea0003800000 */
.L_x_66617:
[----:B------:R-:W-:Y:S02]  /*1c10*/  UMOV UR4, URZ ;  /* 0x0000003f00047c82 */ /* 0x000fe40008000000 */
[----:B------:R-:W-:-:S07]  /*1c20*/  IMAD.U32 R12, RZ, RZ, UR4 ;  /* 0x00000004ff0c7e24 */ /* 0x000fce000f8e00ff */
.L_x_66621:
[----:B------:R-:W-:Y:S05]  /*1c30*/  BSYNC B1 ;  /* 0x0000000000017941 */ /* 0x000fea0003800000 */
.L_x_66616:
        /* <DEDUP_REMOVED lines=16> */
.L_x_66626:
        /* <DEDUP_REMOVED lines=10> */
.L_x_66625:
[----:B------:R-:W-:Y:S05]  /*1de0*/  BSYNC B2 ;  /* 0x0000000000027941 */ /* 0x000fea0003800000 */
.L_x_66624:
[----:B------:R-:W-:Y:S05]  /*1df0*/  BRA `(.L_x_66627) ;  /* 0x0000000000087947 */ /* 0x000fea0003800000 */
.L_x_66623:
[----:B------:R-:W-:Y:S02]  /*1e00*/  UMOV UR4, URZ ;  /* 0x0000003f00047c82 */ /* 0x000fe40008000000 */
[----:B------:R-:W-:-:S07]  /*1e10*/  IMAD.U32 R13, RZ, RZ, UR4 ;  /* 0x00000004ff0d7e24 */ /* 0x000fce000f8e00ff */
.L_x_66627:
[----:B------:R-:W-:Y:S05]  /*1e20*/  BSYNC B1 ;  /* 0x0000000000017941 */ /* 0x000fea0003800000 */
.L_x_66622:
        /* <DEDUP_REMOVED lines=16> */
.L_x_66632:
        /* <DEDUP_REMOVED lines=10> */
.L_x_66631:
[----:B------:R-:W-:Y:S05]  /*1fd0*/  BSYNC B2 ;  /* 0x0000000000027941 */ /* 0x000fea0003800000 */
.L_x_66630:
[----:B------:R-:W-:Y:S05]  /*1fe0*/  BRA `(.L_x_66633) ;  /* 0x0000000000087947 */ /* 0x000fea0003800000 */
.L_x_66629:
[----:B------:R-:W-:Y:S02]  /*1ff0*/  UMOV UR4, URZ ;  /* 0x0000003f00047c82 */ /* 0x000fe40008000000 */
[----:B------:R-:W-:-:S07]  /*2000*/  IMAD.U32 R8, RZ, RZ, UR4 ;  /* 0x00000004ff087e24 */ /* 0x000fce000f8e00ff */
.L_x_66633:
[----:B------:R-:W-:Y:S05]  /*2010*/  BSYNC B1 ;  /* 0x0000000000017941 */ /* 0x000fea0003800000 */
.L_x_66628:
        /* <DEDUP_REMOVED lines=16> */
.L_x_66637:
        /* <DEDUP_REMOVED lines=10> */
.L_x_66636:
[----:B------:R-:W-:Y:S05]  /*21c0*/  BSYNC B1 ;  /* 0x0000000000017941 */ /* 0x000fea0003800000 */
.L_x_66635:
[----:B------:R-:W-:Y:S05]  /*21d0*/  BRA `(.L_x_66591) ;  /* 0x0000000000507947 */ /* 0x000fea0003800000 */
.L_x_66634:
[----:B------:R-:W-:Y:S02]  /*21e0*/  UMOV UR4, URZ ;  /* 0x0000003f00047c82 */ /* 0x000fe40008000000 */
[----:B------:R-:W-:Y:S01]  /*21f0*/  IMAD.U32 R9, RZ, RZ, UR4 ;  /* 0x00000004ff097e24 */ /* 0x000fe2000f8e00ff */
[----:B------:R-:W-:Y:S06]  /*2200*/  BRA `(.L_x_66591) ;  /* 0x0000000000447947 */ /* 0x000fec0003800000 */
.L_x_66541:
[----:B-----5:R-:W-:Y:S01]  /*2210*/  ISETP.GE.AND P0, PT, R5, 0x1, PT ;  /* 0x000000010500780c */ /* 0x020fe20003f06270 */
        /* <DEDUP_REMOVED lines=10> */
[----:B------:R-:W-:Y:S02]  /*22c0*/  IMAD.MOV.U32 R13, RZ, RZ, 0x1 ;  /* 0x00000001ff0d7424 */ /* 0x000fe400078e00ff */
[----:B------:R-:W-:Y:S02]  /*22d0*/  IMAD.MOV.U32 R12, RZ, RZ, 0x1 ;  /* 0x00000001ff0c7424 */ /* 0x000fe400078e00ff */
[----:B------:R-:W-:Y:S02]  /*22e0*/  IMAD.MOV.U32 R7, RZ, RZ, 0x1 ;  /* 0x00000001ff077424 */ /* 0x000fe400078e00ff */
[----:B------:R-:W-:Y:S02]  /*22f0*/  IMAD.MOV.U32 R6, RZ, RZ, 0x1 ;  /* 0x00000001ff067424 */ /* 0x000fe400078e00ff */
[----:B------:R-:W-:-:S02]  /*2300*/  IMAD.MOV.U32 R3, RZ, RZ, 0x1 ;  /* 0x00000001ff037424 */ /* 0x000fc400078e00ff */
[----:B------:R-:W-:-:S07]  /*2310*/  IMAD.MOV.U32 R2, RZ, RZ, 0x1 ;  /* 0x00000001ff027424 */ /* 0x000fce00078e00ff */
.L_x_66591:
[----:B------:R-:W-:Y:S05]  /*2320*/  BSYNC B0 ;  /* 0x0000000000007941 */ /* 0x000fea0003800000 */
.L_x_66540:
        /* <DEDUP_REMOVED lines=8> */
.L_x_66539:
[----:B------:R-:W0:Y:S01]  /*23b0*/  S2R R0, SR_TID.X ;  /* 0x0000000000007919 */ /* 0x000e220000002100 */
[----:B------:R-:W-:Y:S01]  /*23c0*/  BSSY B0, `(.L_x_66638) ;  /* 0x0000014000007945 */ /* 0x000fe20003800000 */
[----:B------:R-:W-:Y:S02]  /*23d0*/  CS2R R14, SRZ ;  /* 0x00000000000e7805 */ /* 0x000fe4000001ff00 */
        /* <DEDUP_REMOVED lines=18> */
.L_x_66639:
[----:B------:R-:W-:Y:S05]  /*2500*/  BSYNC B0 ;  /* 0x0000000000007941 */ /* 0x000fea0003800000 */
.L_x_66638:
        /* <DEDUP_REMOVED lines=15> */
.L_x_66641:
[----:B------:R-:W-:Y:S05]  /*2600*/  BSYNC B0 ;  /* 0x0000000000007941 */ /* 0x000fea0003800000 */
.L_x_66640:
[----:B------:R-:W-:Y:S01]  /*2610*/  ISETP.GE.AND P3, PT, R2, R9, PT ;  /* 0x000000090200720c */ /* 0x000fe20003f66270 */
[----:B------:R-:W2:Y:S01]  /*2620*/  @!P0 LDC.64 R18, c[0x0][0x230] ;  /* 0x00008c00ff128b82 */ /* 0x000ea20000000a00 */
[----:B------:R-:W-:Y:S02]  /*2630*/  @!P0 IMAD.IADD R3, R11, 0x1, R0 ;  /* 0x000000010b038824 */ /* 0x000fe400078e0200 */
[----:B------:R-:W-:-:S05]  /*2640*/  IMAD.MOV.U32 R20, RZ, RZ, RZ ;  /* 0x000000ffff147224 */ /* 0x000fca00078e00ff */
[----:B------:R-:W3:Y:S04]  /*2650*/  @!P1 LDC.64 R12, c[0x0][0x230] ;  /* 0x00008c00ff0c9b82 */ /* 0x000ee80000000a00 */
[----:B------:R-:W-:Y:S02]  /*2660*/  @!P3 IMAD.IADD R23, R11, 0x1, R2 ;  /* 0x000000010b17b824 */ /* 0x000fe400078e0202 */
[----:B------:R-:W-:Y:S02]  /*2670*/  @!P3 VIADD R2, R2, 0x80 ;  /* 0x000000800202b836 */ /* 0x000fe40000000000 */
[----:B01----:R-:W0:Y:S03]  /*2680*/  @!P3 LDC.64 R6, c[0x0][0x230] ;  /* 0x00008c00ff06bb82 */ /* 0x003e260000000a00 */
[----:B------:R-:W-:-:S13]  /*2690*/  ISETP.GE.AND P2, PT, R2, R9, PT ;  /* 0x000000090200720c */ /* 0x000fda0003f46270 */
[----:B------:R-:W1:Y:S01]  /*26a0*/  @!P2 LDC.64 R4, c[0x0][0x230] ;  /* 0x00008c00ff04ab82 */ /* 0x000e620000000a00 */
[----:B------:R-:W-:Y:S02]  /*26b0*/  @!P2 IMAD.IADD R21, R11, 0x1, R2 ;  /* 0x000000010b15a824 */ /* 0x000fe400078e0202 */
[----:B--2---:R-:W-:Y:S01]  /*26c0*/  @!P0 IMAD.WIDE.U32 R2, R3, 0x4, R18 ;  /* 0x0000000403028825 */ /* 0x004fe200078e0012 */
[----:B------:R-:W-:-:S03]  /*26d0*/  CS2R R18, SRZ ;  /* 0x0000000000127805 */ /* 0x000fc6000001ff00 */
[----:B---3--:R-:W-:Y:S01]  /*26e0*/  @!P1 IMAD.WIDE.U32 R12, R17, 0x4, R12 ;  /* 0x00000004110c9825 */ /* 0x008fe200078e000c */
[----:B------:R2:W5:Y:S03]  /*26f0*/  @!P0 LDG.E R20, desc[UR6][R2.64] ;  /* 0x0000000602148981 */ /* 0x000566000c1e1900 */
[----:B------:R-:W-:Y:S01]  /*2700*/  IMAD.MOV.U32 R17, RZ, RZ, RZ ;  /* 0x000000ffff117224 */ /* 0x000fe200078e00ff */
[----:B------:R2:W5:Y:S01]  /*2710*/  @!P1 LDG.E R19, desc[UR6][R12.64] ;  /* 0x000000060c139981 */ /* 0x000562000c1e1900 */
[----:B0-----:R-:W-:-:S05]  /*2720*/  @!P3 IMAD.WIDE.U32 R6, R23, 0x4, R6 ;  /* 0x000000041706b825 */ /* 0x001fca00078e0006 */
[----:B------:R2:W5:Y:S01]  /*2730*/  @!P3 LDG.E R18, desc[UR6][R6.64] ;  /* 0x000000060612b981 */ /* 0x000562000c1e1900 */
[----:B-1----:R-:W-:Y:S02]  /*2740*/  @!P2 IMAD.WIDE.U32 R4, R21, 0x4, R4 ;  /* 0x000000041504a825 */ /* 0x002fe400078e0004 */
[----:B------:R-:W0:Y:S03]  /*2750*/  LDC R21, c[0x0][0x218] ;  /* 0x00008600ff157b82 */ /* 0x000e260000000800 */
[----:B------:R2:W5:Y:S01]  /*2760*/  @!P2 LDG.E R17, desc[UR6][R4.64] ;  /* 0x000000060411a981 */ /* 0x000562000c1e1900 */
[----:B------:R-:W-:Y:S01]  /*2770*/  BSSY B1, `(.L_x_66642) ;  /* 0x00001fb000017945 */ /* 0x000fe20003800000 */
[----:B0-----:R-:W-:-:S13]  /*2780*/  ISETP.NE.AND P1, PT, R21, 0x1, PT ;  /* 0x000000011500780c */ /* 0x001fda0003f25270 */
[----:B--2---:R-:W-:Y:S05]  /*2790*/  @!P1 BRA `(.L_x_66643) ;  /* 0x0000001c00749947 */ /* 0x004fea0003800000 */
[----:B------:R-:W-:Y:S01]  /*27a0*/  ISETP.NE.AND P1, PT, R21, -0x1, PT ;  /* 0xffffffff1500780c */ /* 0x000fe20003f25270 */
[----:B------:R-:W-:-:S12]  /*27b0*/  BSSY B0, `(.L_x_66644) ;  /* 0x00001da000007945 */ /* 0x000fd80003800000 */
        /* <DEDUP_REMOVED lines=19> */
.L_x_66651:
        /* <DEDUP_REMOVED lines=10> */
.L_x_66650:
[----:B------:R-:W-:Y:S05]  /*2990*/  BSYNC B3 ;  /* 0x0000000000037941 */ /* 0x000fea0003800000 */
.L_x_66649:
[----:B------:R-:W-:Y:S05]  /*29a0*/  BRA `(.L_x_66647) ;  /* 0x0000000000107947 */ /* 0x000fea0003800000 */
.L_x_66648:
[----:B------:R-:W-:Y:S01]  /*29b0*/  LOP3.LUT R20, R20, 0x1, RZ, 0xc0, !PT ;  /* 0x0000000114147812 */ /* 0x000fe200078ec0ff */
[----:B------:R-:W-:-:S03]  /*29c0*/  IMAD.MOV.U32 R13, RZ, RZ, 0x1 ;  /* 0x00000001ff0d7424 */ /* 0x000fc600078e00ff */
[----:B------:R-:W-:-:S04]  /*29d0*/  ISETP.NE.U32.AND P1, PT, R20, 0x1, PT ;  /* 0x000000011400780c */ /* 0x000fc80003f25070 */
[----:B------:R-:W-:-:S09]  /*29e0*/  SEL R13, R13, 0xffffffff, P1 ;  /* 0xffffffff0d0d7807 */ /* 0x000fd20000800000 */
.L_x_66647:
[----:B------:R-:W-:Y:S05]  /*29f0*/  BSYNC B2 ;  /* 0x0000000000027941 */ /* 0x000fea0003800000 */
.L_x_66646:
        /* <DEDUP_REMOVED lines=20> */
.L_x_66657:
        /* <DEDUP_REMOVED lines=10> */
.L_x_66656:
[----:B------:R-:W-:Y:S05]  /*2be0*/  BSYNC B3 ;  /* 0x0000000000037941 */ /* 0x000fea0003800000 */
.L_x_66655:
[----:B------:R-:W-:Y:S05]  /*2bf0*/  BRA `(.L_x_66653) ;  /* 0x0000000000107947 */ /* 0x000fea0003800000 */
.L_x_66654:
[----:B------:R-:W-:Y:S01]  /*2c00*/  LOP3.LUT R19, R19, 0x1, RZ, 0xc0, !PT ;  /* 0x0000000113137812 */ /* 0x000fe200078ec0ff */
[----:B------:R-:W-:-:S03]  /*2c10*/  IMAD.MOV.U32 R12, RZ, RZ, 0x1 ;  /* 0x00000001ff0c7424 */ /* 0x000fc600078e00ff */
[----:B------:R-:W-:-:S04]  /*2c20*/  ISETP.NE.U32.AND P1, PT, R19, 0x1, PT ;  /* 0x000000011300780c */ /* 0x000fc80003f25070 */
[----:B------:R-:W-:-:S09]  /*2c30*/  SEL R12, R12, 0xffffffff, P1 ;  /* 0xffffffff0c0c7807 */ /* 0x000fd20000800000 */
.L_x_66653:
[----:B------:R-:W-:Y:S05]  /*2c40*/  BSYNC B2 ;  /* 0x0000000000027941 */ /* 0x000fea0003800000 */
.L_x_66652:
        /* <DEDUP_REMOVED lines=20> */
.L_x_66663:
        /* <DEDUP_REMOVED lines=10> */
.L_x_66662:
[----:B------:R-:W-:Y:S05]  /*2e30*/  BSYNC B3 ;  /* 0x0000000000037941 */ /* 0x000fea0003800000 */
.L_x_66661:
[----:B------:R-:W-:Y:S05]  /*2e40*/  BRA `(.L_x_66659) ;  /* 0x0000000000107947 */ /* 0x000fea0003800000 */
.L_x_66660:
[----:B------:R-:W-:Y:S01]  /*2e50*/  LOP3.LUT R15, R15, 0x1, RZ, 0xc0, !PT ;  /* 0x000000010f0f7812 */ /* 0x000fe200078ec0ff */
[----:B------:R-:W-:-:S03]  /*2e60*/  IMAD.MOV.U32 R3, RZ, RZ, 0x1 ;  /* 0x00000001ff037424 */ /* 0x000fc600078e00ff */
[----:B------:R-:W-:-:S04]  /*2e70*/  ISETP.NE.U32.AND P1, PT, R15, 0x1, PT ;  /* 0x000000010f00780c */ /* 0x000fc80003f25070 */
[----:B------:R-:W-:-:S09]  /*2e80*/  SEL R3, R3, 0xffffffff, P1 ;  /* 0xffffffff03037807 */ /* 0x000fd20000800000 */
.L_x_66659:
[----:B------:R-:W-:Y:S05]  /*2e90*/  BSYNC B2 ;  /* 0x0000000000027941 */ /* 0x000fea0003800000 */
.L_x_66658:
        /* <DEDUP_REMOVED lines=20> */
.L_x_66669:
        /* <DEDUP_REMOVED lines=10> */
.L_x_66668:
[----:B------:R-:W-:Y:S05]  /*3080*/  BSYNC B3 ;  /* 0x0000000000037941 */ /* 0x000fea0003800000 */
.L_x_66667:
[----:B------:R-:W-:Y:S05]  /*3090*/  BRA `(.L_x_66665) ;  /* 0x0000000000107947 */ /* 0x000fea0003800000 */
.L_x_66666:
[----:B------:R-:W-:Y:S01]  /*30a0*/  LOP3.LUT R14, R14, 0x1, RZ, 0xc0, !PT ;  /* 0x000000010e0e7812 */ /* 0x000fe200078ec0ff */
[----:B------:R-:W-:-:S03]  /*30b0*/  IMAD.MOV.U32 R2, RZ, RZ, 0x1 ;  /* 0x00000001ff027424 */ /* 0x000fc600078e00ff */
[----:B------:R-:W-:-:S04]  /*30c0*/  ISETP.NE.U32.AND P1, PT, R14, 0x1, PT ;  /* 0x000000010e00780c */ /* 0x000fc80003f25070 */
[----:B------:R-:W-:-:S09]  /*30d0*/  SEL R2, R2, 0xffffffff, P1 ;  /* 0xffffffff02027807 */ /* 0x000fd20000800000 */
.L_x_66665:
[----:B------:R-:W-:Y:S05]  /*30e0*/  BSYNC B2 ;  /* 0x0000000000027941 */ /* 0x000fea0003800000 */
.L_x_66664:
        /* <DEDUP_REMOVED lines=20> */
.L_x_66675:
        /* <DEDUP_REMOVED lines=10> */
.L_x_66674:
[----:B------:R-:W-:Y:S05]  /*32d0*/  BSYNC B3 ;  /* 0x0000000000037941 */ /* 0x000fea0003800000 */
.L_x_66673:
[----:B------:R-:W-:Y:S05]  /*32e0*/  BRA `(.L_x_66671) ;  /* 0x0000000000107947 */ /* 0x000fea0003800000 */
.L_x_66672:
[----:B------:R-:W-:Y:S01]  /*32f0*/  LOP3.LUT R10, R10, 0x1, RZ, 0xc0, !PT ;  /* 0x000000010a0a7812 */ /* 0x000fe200078ec0ff */
[----:B------:R-:W-:-:S03]  /*3300*/  IMAD.MOV.U32 R4, RZ, RZ, 0x1 ;  /* 0x00000001ff047424 */ /* 0x000fc600078e00ff */
[----:B------:R-:W-:-:S04]  /*3310*/  ISETP.NE.U32.AND P1, PT, R10, 0x1, PT ;  /* 0x000000010a00780c */ /* 0x000fc80003f25070 */
[----:B------:R-:W-:-:S09]  /*3320*/  SEL R4, R4, 0xffffffff, P1 ;  /* 0xffffffff04047807 */ /* 0x000fd20000800000 */
.L_x_66671:
[----:B------:R-:W-:Y:S05]  /*3330*/  BSYNC B2 ;  /* 0x0000000000027941 */ /* 0x000fea0003800000 */
.L_x_66670:
        /* <DEDUP_REMOVED lines=20> */
.L_x_66681:
        /* <DEDUP_REMOVED lines=10> */
.L_x_66680:
[----:B------:R-:W-:Y:S05]  /*3520*/  BSYNC B3 ;  /* 0x0000000000037941 */ /* 0x000fea0003800000 */
.L_x_66679:
[----:B------:R-:W-:Y:S05]  /*3530*/  BRA `(.L_x_66677) ;  /* 0x0000000000107947 */ /* 0x000fea0003800000 */
.L_x_66678:
[----:B------:R-:W-:Y:S01]  /*3540*/  LOP3.LUT R8, R8, 0x1, RZ, 0xc0, !PT ;  /* 0x0000000108087812 */ /* 0x000fe200078ec0ff */
[----:B------:R-:W-:-:S03]  /*3550*/  IMAD.MOV.U32 R5, RZ, RZ, 0x1 ;  /* 0x00000001ff057424 */ /* 0x000fc600078e00ff */
[----:B------:R-:W-:-:S04]  /*3560*/  ISETP.NE.U32.AND P1, PT, R8, 0x1, PT ;  /* 0x000000010800780c */ /* 0x000fc80003f25070 */
[----:B------:R-:W-:-:S09]  /*3570*/  SEL R5, R5, 0xffffffff, P1 ;  /* 0xffffffff05057807 */ /* 0x000fd20000800000 */
.L_x_66677:
[----:B------:R-:W-:Y:S05]  /*3580*/  BSYNC B2 ;  /* 0x0000000000027941 */ /* 0x000fea0003800000 */
.L_x_66676:
        /* <DEDUP_REMOVED lines=20> */
.L_x_66687:
        /* <DEDUP_REMOVED lines=10> */
.L_x_66686:
[----:B------:R-:W-:Y:S05]  /*3770*/  BSYNC B3 ;  /* 0x0000000000037941 */ /* 0x000fea0003800000 */
.L_x_66685:
[----:B------:R-:W-:Y:S05]  /*3780*/  BRA `(.L_x_66683) ;  /* 0x0000000000107947 */ /* 0x000fea0003800000 */
.L_x_66684:
[----:B------:R-:W-:Y:S01]  /*3790*/  LOP3.LUT R18, R18, 0x1, RZ, 0xc0, !PT ;  /* 0x0000000112127812 */ /* 0x000fe200078ec0ff */
[----:B------:R-:W-:-:S03]  /*37a0*/  IMAD.MOV.U32 R7, RZ, RZ, 0x1 ;  /* 0x00000001ff077424 */ /* 0x000fc600078e00ff */
[----:B------:R-:W-:-:S04]  /*37b0*/  ISETP.NE.U32.AND P1, PT, R18, 0x1, PT ;  /* 0x000000011200780c */ /* 0x000fc80003f25070 */
[----:B------:R-:W-:-:S09]  /*37c0*/  SEL R7, R7, 0xffffffff, P1 ;  /* 0xffffffff07077807 */ /* 0x000fd20000800000 */
.L_x_66683:
[----:B------:R-:W-:Y:S05]  /*37d0*/  BSYNC B2 ;  /* 0x0000000000027941 */ /* 0x000fea0003800000 */
.L_x_66682:
        /* <DEDUP_REMOVED lines=19> */
.L_x_66692:
        /* <DEDUP_REMOVED lines=10> */
.L_x_66691:
[----:B------:R-:W-:Y:S05]  /*39b0*/  BSYNC B2 ;  /* 0x0000000000027941 */ /* 0x000fea0003800000 */
.L_x_66690:
[----:B------:R-:W-:Y:S05]  /*39c0*/  BRA `(.L_x_66688) ;  /* 0x0000000800e07947 */ /* 0x000fea0003800000 */
.L_x_66689:
[----:B------:R-:W-:Y:S01]  /*39d0*/  LOP3.LUT R17, R17, 0x1, RZ, 0xc0, !PT ;  /* 0x0000000111117812 */ /* 0x000fe200078ec0ff */
[----:B------:R-:W-:-:S03]  /*39e0*/  IMAD.MOV.U32 R6, RZ, RZ, 0x1 ;  /* 0x00000001ff067424 */ /* 0x000fc600078e00ff */
[----:B------:R-:W-:-:S04]  /*39f0*/  ISETP.NE.U32.AND P1, PT, R17, 0x1, PT ;  /* 0x000000011100780c */ /* 0x000fc80003f25070 */
[----:B------:R-:W-:Y:S01]  /*3a00*/  SEL R6, R6, 0xffffffff, P1 ;  /* 0xffffffff06067807 */ /* 0x000fe20000800000 */
[----:B------:R-:W-:Y:S08]  /*3a10*/  BRA `(.L_x_66688) ;  /* 0x0000000800cc7947 */ /* 0x000ff00003800000 */
.L_x_66645:
        /* <DEDUP_REMOVED lines=10> */
.L_x_66695:
        /* <DEDUP_REMOVED lines=10> */
.L_x_66694:
[----:B------:R-:W-:Y:S05]  /*3b60*/  BSYNC B2 ;  /* 0x0000000000027941 */ /* 0x000fea0003800000 */
.L_x_66693:
        /* <DEDUP_REMOVED lines=12> */
.L_x_66698:
        /* <DEDUP_REMOVED lines=10> */
.L_x_66697:
[----:B------:R-:W-:Y:S05]  /*3cd0*/  BSYNC B2 ;  /* 0x0000000000027941 */ /* 0x000fea0003800000 */
.L_x_66696:
        /* <DEDUP_REMOVED lines=12> */
.L_x_66701:
        /* <DEDUP_REMOVED lines=10> */
.L_x_66700:
[----:B------:R-:W-:Y:S05]  /*3e40*/  BSYNC B2 ;  /* 0x0000000000027941 */ /* 0x000fea0003800000 */
.L_x_66699:
        /* <DEDUP_REMOVED lines=12> */
.L_x_66704:
        /* <DEDUP_REMOVED lines=10> */
.L_x_66703:
[----:B------:R-:W-:Y:S05]  /*3fb0*/  BSYNC B2 ;  /* 0x0000000000027941 */ /* 0x000fea0003800000 */
.L_x_66702:
        /* <DEDUP_REMOVED lines=12> */
.L_x_66707:
        /* <DEDUP_REMOVED lines=10> */
.L_x_66706:
[----:B------:R-:W-:Y:S05]  /*4120*/  BSYNC B2 ;  /* 0x0000000000027941 */ /* 0x000fea0003800000 */
.L_x_66705:
        /* <DEDUP_REMOVED lines=12> */
.L_x_66710:
        /* <DEDUP_REMOVED lines=10> */
.L_x_66709:
[----:B------:R-:W-:Y:S05]  /*4290*/  BSYNC B2 ;  /* 0x0000000000027941 */ /* 0x000fea0003800000 */
.L_x_66708:
        /* <DEDUP_REMOVED lines=12> */
.L_x_66713:
        /* <DEDUP_REMOVED lines=10> */
.L_x_66712:
[----:B------:R-:W-:Y:S05]  /*4400*/  BSYNC B2 ;  /* 0x0000000000027941 */ /* 0x000fea0003800000 */
.L_x_66711:
        /* <DEDUP_REMOVED lines=10> */
.L_x_66714:
        /* <DEDUP_REMOVED lines=10> */
.L_x_66688:
[----:B------:R-:W-:Y:S05]  /*4550*/  BSYNC B0 ;  /* 0x0000000000007941 */ /* 0x000fea0003800000 */
.L_x_66644:
[----:B------:R-:W-:Y:S05]  /*4560*/  BRA `(.L_x_66715) ;  /* 0x00000000006c7947 */ /* 0x000fea0003800000 */
.L_x_66643:
        /* <DEDUP_REMOVED lines=27> */
.L_x_66715:
[----:B------:R-:W-:Y:S05]  /*4720*/  BSYNC B1 ;  /* 0x0000000000017941 */ /* 0x000fea0003800000 */
.L_x_66642:
[----:B-----5:R-:W0:Y:S01]  /*4730*/  @!P0 LDC.64 R14, c[0x0][0x228] ;  /* 0x00008a00ff0e8b82 */ /* 0x020e220000000a00 */
[----:B------:R-:W-:Y:S01]  /*4740*/  @!P0 IMAD.IADD R17, R11, 0x1, R0 ;  /* 0x000000010b118824 */ /* 0x000fe200078e0200 */
[----:B------:R-:W-:Y:S01]  /*4750*/  BSSY B0, `(.L_x_66716) ;  /* 0x0000030000007945 */ /* 0x000fe20003800000 */
[----:B------:R-:W-:-:S03]  /*4760*/  @!P0 VIADD R0, R0, 0x80 ;  /* 0x0000008000008836 */ /* 0x000fc60000000000 */
        /* <DEDUP_REMOVED lines=17> */
.L_x_66718:
[----:B------:R-:W-:-:S13]  /*4880*/  ISETP.GE.AND P0, PT, R0, R9, PT ;  /* 0x000000090000720c */ /* 0x000fda0003f06270 */
[----:B------:R-:W-:Y:S05]  /*4890*/  @P0 BRA `(.L_x_66720) ;  /* 0x0000000000300947 */ /* 0x000fea0003800000 */
[----:B0-----:R-:W0:Y:S01]  /*48a0*/  LDC.64 R12, c[0x0][0x228] ;  /* 0x00008a00ff0c7b82 */ /* 0x001e220000000a00 */
[----:B------:R-:W-:Y:S02]  /*48b0*/  IMAD.IADD R3, R11, 0x1, R0 ;  /* 0x000000010b037824 */ /* 0x000fe400078e0200 */
[----:B------:R-:W-:Y:S02]  /*48c0*/  VIADD R0, R0, 0x80 ;  /* 0x0000008000007836 */ /* 0x000fe40000000000 */
[----:B0-----:R-:W-:-:S05]  /*48d0*/  IMAD.WIDE.U32 R12, R3, 0x4, R12 ;  /* 0x00000004030c7825 */ /* 0x001fca00078e000c */
[----:B------:R1:W-:Y:S02]  /*48e0*/  STG.E desc[UR6][R12.64], R2 ;  /* 0x000000020c007986 */ /* 0x0003e4000c101906 */
.L_x_66719:
[----:B------:R-:W-:-:S13]  /*48f0*/  ISETP.GE.AND P0, PT, R0, R9, PT ;  /* 0x000000090000720c */ /* 0x000fda0003f06270 */
[----:B------:R-:W-:Y:S05]  /*4900*/  @P0 BRA `(.L_x_66721) ;  /* 0x0000000000340947 */ /* 0x000fea0003800000 */
[----:B-1----:R-:W1:Y:S01]  /*4910*/  LDC.64 R2, c[0x0][0x228] ;  /* 0x00008a00ff027b82 */ /* 0x002e620000000a00 */
[----:B------:R-:W-:Y:S02]  /*4920*/  IMAD.IADD R13, R11, 0x1, R0 ;  /* 0x000000010b0d7824 */ /* 0x000fe400078e0200 */
[----:B------:R-:W-:Y:S02]  /*4930*/  VIADD R0, R0, 0x80 ;  /* 0x0000008000007836 */ /* 0x000fe40000000000 */
[----:B-1----:R-:W-:-:S05]  /*4940*/  IMAD.WIDE.U32 R2, R13, 0x4, R2 ;  /* 0x000000040d027825 */ /* 0x002fca00078e0002 */
[----:B------:R1:W-:Y:S02]  /*4950*/  STG.E desc[UR6][R2.64], R4 ;  /* 0x0000000402007986 */ /* 0x0003e4000c101906 */
.L_x_66720:
        /* <DEDUP_REMOVED lines=8> */
.L_x_66721:
[----:B------:R-:W-:Y:S05]  /*49e0*/  BSYNC B1 ;  /* 0x0000000000017941 */ /* 0x000fea0003800000 */
.L_x_66717:
[----:B------:R-:W-:-:S13]  /*49f0*/  ISETP.GE.AND P0, PT, R0, R9, PT ;  /* 0x000000090000720c */ /* 0x000fda0003f06270 */
[----:B-12---:R-:W1:Y:S01]  /*4a00*/  @!P0 LDC.64 R2, c[0x0][0x228] ;  /* 0x00008a00ff028b82 */ /* 0x006e620000000a00 */
[----:B------:R-:W-:Y:S02]  /*4a10*/  @!P0 IMAD.IADD R5, R11, 0x1, R0 ;  /* 0x000000010b058824 */ /* 0x000fe400078e0200 */
[----:B------:R-:W-:Y:S02]  /*4a20*/  @!P0 VIADD R0, R0, 0x80 ;  /* 0x0000008000008836 */ /* 0x000fe40000000000 */
[----:B-1----:R-:W-:-:S05]  /*4a30*/  @!P0 IMAD.WIDE.U32 R2, R5, 0x4, R2 ;  /* 0x0000000405028825 */ /* 0x002fca00078e0002 */
[----:B------:R2:W-:Y:S02]  /*4a40*/  @!P0 STG.E desc[UR6][R2.64], R7 ;  /* 0x0000000702008986 */ /* 0x0005e4000c101906 */
.L_x_66722:
[----:B------:R-:W-:Y:S05]  /*4a50*/  BSYNC B0 ;  /* 0x0000000000007941 */ /* 0x000fea0003800000 */
.L_x_66716:
        /* <DEDUP_REMOVED lines=8> */
.L_x_66723:
        /* <DEDUP_REMOVED lines=10> */
.L_x_71971:


//--------------------- .text._ZN2at6native29vectorized_elementwise_kernelILi4EZNS0_50_GLOBAL__N__2680c7bb_12_PowKernel_cu_7dd49032_316822pow_scalar_tensor_implIiEEvRNS_18TensorIteratorBaseET_EUliE_St5arrayIPcLm2EEEEviT0_T1_ --------------------------
	.section	.text._ZN2at6native29vectorized_elementwise_kernelILi4EZNS0_50_GLOBAL__N__2680c7bb_12_PowKernel_cu_7dd49032_316822pow_scalar_tensor_implIiEEvRNS_18TensorIteratorBaseET_EUliE_St5arrayIPcLm2EEEEviT0_T1_,"ax",@progbits
	.align	128
        .global         _ZN2at6native29vectorized_elementwise_kernelILi4EZNS0_50_GLOBAL__N__2680c7bb_12_PowKernel_cu_7dd49032_316822pow_scalar_tensor_implIiEEvRNS_18TensorIteratorBaseET_EUliE_St5arrayIPcLm2EEEEviT0_T1_
        .type           _ZN2at6native29vectorized_elementwise_kernelILi4EZNS0_50_GLOBAL__N__2680c7bb_12_PowKernel_cu_7dd49032_316822pow_scalar_tensor_implIiEEvRNS_18TensorIteratorBaseET_EUliE_St5arrayIPcLm2EEEEviT0_T1_,@function
        .size           _ZN2at6native29vectorized_elementwise_kernelILi4EZNS0_50_GLOBAL__N__2680c7bb_12_PowKernel_cu_7dd49032_316822pow_scalar_tensor_implIiEEvRNS_18TensorIteratorBaseET_EUliE_St5arrayIPcLm2EEEEviT0_T1_,(.L_x_71972 - _ZN2at6native29vectorized_elementwise_kernelILi4EZNS0_50_GLOBAL__N__2680c7bb_12_PowKernel_cu_7dd49032_316822pow_scalar_tensor_implIiEEvRNS_18TensorIteratorBaseET_EUliE_St5arrayIPcLm2EEEEviT0_T1_)
        .other          _ZN2at6native29vectorized_elementwise_kernelILi4EZNS0_50_GLOBAL__N__2680c7bb_12_PowKernel_cu_7dd49032_316822pow_scalar_tensor_implIiEEvRNS_18TensorIteratorBaseET_EUliE_St5arrayIPcLm2EEEEviT0_T1_,@"STO_CUDA_ENTRY STV_DEFAULT"
_ZN2at6native29vectorized_elementwise_kernelILi4EZNS0_50_GLOBAL__N__2680c7bb_12_PowKernel_cu_7dd49032_316822pow_scalar_tensor_implIiEEvRNS_18TensorIteratorBaseET_EUliE_St5arrayIPcLm2EEEEviT0_T1_:
.text._ZN2at6native29vectorized_elementwise_kernelILi4EZNS0_50_GLOBAL__N__2680c7bb_12_PowKernel_cu_7dd49032_316822pow_scalar_tensor_implIiEEvRNS_18TensorIteratorBaseET_EUliE_St5arrayIPcLm2EEEEviT0_T1_:
        /* <DEDUP_REMOVED lines=15> */
[----:B------:R0:W5:Y:S01]  /*00f0*/  LDG.E.128 R4, desc[UR6][R12.64+0x800] ;  /* 0x000800060c047981 */ /* 0x000162000c1e1d00 */
[----:B--2---:R-:W-:Y:S01]  /*0100*/  ISETP.NE.AND P0, PT, R3, 0x1, PT ;  /* 0x000000010300780c */ /* 0x004fe20003f05270 */
[----:B------:R-:W-:-:S12]  /*0110*/  BSSY B0, `(.L_x_66725) ;  /* 0x000021e000007945 */ /* 0x000fd80003800000 */
[----:B0-----:R-:W-:Y:S05]  /*0120*/  @!P0 BRA `(.L_x_66726) ;  /* 0x00000020002c8947 */ /* 0x001fea0003800000 */
[----:B------:R-:W5:Y:S01]  /*0130*/  LDG.E.128 R12, desc[UR6][R12.64] ;  /* 0x000000060c0c7981 */ /* 0x000f62000c1e1d00 */
[----:B------:R-:W-:-:S13]  /*0140*/  ISETP.NE.AND P0, PT, R3, -0x1, PT ;  /* 0xffffffff0300780c */ /* 0x000fda0003f05270 */
[----:B------:R-:W-:Y:S05]  /*0150*/  @P0 BRA `(.L_x_66727) ;  /* 0x0000001000440947 */ /* 0x000fea0003800000 */
        /* <DEDUP_REMOVED lines=17> */
.L_x_66732:
        /* <DEDUP_REMOVED lines=10> */
.L_x_66731:
[----:B------:R-:W-:Y:S05]  /*0310*/  BSYNC B2 ;  /* 0x0000000000027941 */ /* 0x000fea0003800000 */
.L_x_66730:
[----:B------:R-:W-:Y:S05]  /*0320*/  BRA `(.L_x_66733) ;  /* 0x0000000000107947 */ /* 0x000fea0003800000 */
.L_x_66729:
[----:B------:R-:W-:Y:S01]  /*0330*/  LOP3.LUT R12, R12, 0x1, RZ, 0xc0, !PT ;  /* 0x000000010c0c7812 */ /* 0x000fe200078ec0ff */
[----:B------:R-:W-:-:S03]  /*0340*/  IMAD.MOV.U32 R8, RZ, RZ, 0x1 ;  /* 0x00000001ff087424 */ /* 0x000fc600078e00ff */
[----:B------:R-:W-:-:S04]  /*0350*/  ISETP.NE.U32.AND P0, PT, R12, 0x1, PT ;  /* 0x000000010c00780c */ /* 0x000fc80003f05070 */
[----:B------:R-:W-:-:S09]  /*0360*/  SEL R8, R8, 0xffffffff, P0 ;  /* 0xffffffff08087807 */ /* 0x000fd20000000000 */
.L_x_66733:
[----:B------:R-:W-:Y:S05]  /*0370*/  BSYNC B1 ;  /* 0x0000000000017941 */ /* 0x000fea0003800000 */
.L_x_66728:
        /* <DEDUP_REMOVED lines=17> */
.L_x_66738:
        /* <DEDUP_REMOVED lines=10> */
.L_x_66737:
[----:B------:R-:W-:Y:S05]  /*0530*/  BSYNC B2 ;  /* 0x0000000000027941 */ /* 0x000fea0003800000 */
.L_x_66736:
[----:B------:R-:W-:Y:S05]  /*0540*/  BRA `(.L_x_66739) ;  /* 0x0000000000107947 */ /* 0x000fea0003800000 */
.L_x_66735:
[----:B------:R-:W-:Y:S01]  /*0550*/  LOP3.LUT R13, R13, 0x1, RZ, 0xc0, !PT ;  /* 0x000000010d0d7812 */ /* 0x000fe200078ec0ff */
[----:B------:R-:W-:-:S03]  /*0560*/  IMAD.MOV.U32 R9, RZ, RZ, 0x1 ;  /* 0x00000001ff097424 */ /* 0x000fc600078e00ff */
[----:B------:R-:W-:-:S04]  /*0570*/  ISETP.NE.U32.AND P0, PT, R13, 0x1, PT ;  /* 0x000000010d00780c */ /* 0x000fc80003f05070 */
[----:B------:R-:W-:-:S09]  /*0580*/  SEL R9, R9, 0xffffffff, P0 ;  /* 0xffffffff09097807 */ /* 0x000fd20000000000 */
.L_x_66739:
[----:B------:R-:W-:Y:S05]  /*0590*/  BSYNC B1 ;  /* 0x0000000000017941 */ /* 0x000fea0003800000 */
.L_x_66734:
        /* <DEDUP_REMOVED lines=17> */
.L_x_66744:
        /* <DEDUP_REMOVED lines=10> */
.L_x_66743:
[----:B------:R-:W-:Y:S05]  /*0750*/  BSYNC B2 ;  /* 0x0000000000027941 */ /* 0x000fea0003800000 */
.L_x_66742:
[----:B------:R-:W-:Y:S05]  /*0760*/  BRA `(.L_x_66745) ;  /* 0x0000000000107947 */ /* 0x000fea0003800000 */
.L_x_66741:
[----:B------:R-:W-:Y:S01]  /*0770*/  LOP3.LUT R14, R14, 0x1, RZ, 0xc0, !PT ;  /* 0x000000010e0e7812 */ /* 0x000fe200078ec0ff */
[----:B------:R-:W-:-:S03]  /*0780*/  IMAD.MOV.U32 R10, RZ, RZ, 0x1 ;  /* 0x00000001ff0a7424 */ /* 0x000fc600078e00ff */
[----:B------:R-:W-:-:S04]  /*0790*/  ISETP.NE.U32.AND P0, PT, R14, 0x1, PT ;  /* 0x000000010e00780c */ /* 0x000fc80003f05070 */
[----:B------:R-:W-:-:S09]  /*07a0*/  SEL R10, R10, 0xffffffff, P0 ;  /* 0xffffffff0a0a7807 */ /* 0x000fd20000000000 */
.L_x_66745:
[----:B------:R-:W-:Y:S05]  /*07b0*/  BSYNC B1 ;  /* 0x0000000000017941 */ /* 0x000fea0003800000 */
.L_x_66740:
        /* <DEDUP_REMOVED lines=17> */
.L_x_66750:
        /* <DEDUP_REMOVED lines=10> */
.L_x_66749:
[----:B------:R-:W-:Y:S05]  /*0970*/  BSYNC B2 ;  /* 0x0000000000027941 */ /* 0x000fea0003800000 */
.L_x_66748:
[----:B------:R-:W-:Y:S05]  /*0980*/  BRA `(.L_x_66751) ;  /* 0x0000000000107947 */ /* 0x000fea0003800000 */
.L_x_66747:
[----:B------:R-:W-:Y:S01]  /*0990*/  LOP3.LUT R15, R15, 0x1, RZ, 0xc0, !PT ;  /* 0x000000010f0f7812 */ /* 0x000fe200078ec0ff */
[----:B------:R-:W-:-:S03]  /*09a0*/  IMAD.MOV.U32 R11, RZ, RZ, 0x1 ;  /* 0x00000001ff0b7424 */ /* 0x000fc600078e00ff */
[----:B------:R-:W-:-:S04]  /*09b0*/  ISETP.NE.U32.AND P0, PT, R15, 0x1, PT ;  /* 0x000000010f00780c */ /* 0x000fc80003f05070 */
[----:B------:R-:W-:-:S09]  /*09c0*/  SEL R11, R11, 0xffffffff, P0 ;  /* 0xffffffff0b0b7807 */ /* 0x000fd20000000000 */
.L_x_66751:
[----:B------:R-:W-:Y:S05]  /*09d0*/  BSYNC B1 ;  /* 0x0000000000017941 */ /* 0x000fea0003800000 */
.L_x_66746:
        /* <DEDUP_REMOVED lines=17> */
.L_x_66756:
        /* <DEDUP_REMOVED lines=10> */
.L_x_66755:
[----:B------:R-:W-:Y:S05]  /*0b90*/  BSYNC B2 ;  /* 0x0000000000027941 */ /* 0x000fea0003800000 */
.L_x_66754:
[----:B------:R-:W-:Y:S05]  /*0ba0*/  BRA `(.L_x_66757) ;  /* 0x0000000000107947 */ /* 0x000fea0003800000 */
.L_x_66753:
[----:B------:R-:W-:Y:S01]  /*0bb0*/  LOP3.LUT R4, R4, 0x1, RZ, 0xc0, !PT ;  /* 0x0000000104047812 */ /* 0x000fe200078ec0ff */
[----:B------:R-:W-:-:S03]  /*0bc0*/  IMAD.MOV.U32 R12, RZ, RZ, 0x1 ;  /* 0x00000001ff0c7424 */ /* 0x000fc600078e00ff */
[----:B------:R-:W-:-:S04]  /*0bd0*/  ISETP.NE.U32.AND P0, PT, R4, 0x1, PT ;  /* 0x000000010400780c */ /* 0x000fc80003f05070 */
[----:B------:R-:W-:-:S09]  /*0be0*/  SEL R12, R12, 0xffffffff, P0 ;  /* 0xffffffff0c0c7807 */ /* 0x000fd20000000000 */
.L_x_66757:
[----:B------:R-:W-:Y:S05]  /*0bf0*/  BSYNC B1 ;  /* 0x0000000000017941 */ /* 0x000fea0003800000 */
.L_x_66752:
        /* <DEDUP_REMOVED lines=17> */
.L_x_66762:
        /* <DEDUP_REMOVED lines=10> */
.L_x_66761:
[----:B------:R-:W-:Y:S05]  /*0db0*/  BSYNC B2 ;  /* 0x0000000000027941 */ /* 0x000fea0003800000 */
.L_x_66760:
[----:B------:R-:W-:Y:S05]  /*0dc0*/  BRA `(.L_x_66763) ;  /* 0x0000000000107947 */ /* 0x000fea0003800000 */
.L_x_66759:
[----:B------:R-:W-:Y:S01]  /*0dd0*/  LOP3.LUT R5, R5, 0x1, RZ, 0xc0, !PT ;  /* 0x0000000105057812 */ /* 0x000fe200078ec0ff */
[----:B------:R-:W-:-:S03]  /*0de0*/  IMAD.MOV.U32 R13, RZ, RZ, 0x1 ;  /* 0x00000001ff0d7424 */ /* 0x000fc600078e00ff */
[----:B------:R-:W-:-:S04]  /*0df0*/  ISETP.NE.U32.AND P0, PT, R5, 0x1, PT ;  /* 0x000000010500780c */ /* 0x000fc80003f05070 */
[----:B------:R-:W-:-:S09]  /*0e00*/  SEL R13, R13, 0xffffffff, P0 ;  /* 0xffffffff0d0d7807 */ /* 0x000fd20000000000 */
.L_x_66763:
[----:B------:R-:W-:Y:S05]  /*0e10*/  BSYNC B1 ;  /* 0x0000000000017941 */ /* 0x000fea0003800000 */
.L_x_66758:
        /* <DEDUP_REMOVED lines=17> */
.L_x_66768:
        /* <DEDUP_REMOVED lines=10> */
.L_x_66767:
[----:B------:R-:W-:Y:S05]  /*0fd0*/  BSYNC B2 ;  /* 0x0000000000027941 */ /* 0x000fea0003800000 */
.L_x_66766:
[----:B------:R-:W-:Y:S05]  /*0fe0*/  BRA `(.L_x_66769) ;  /* 0x0000000000107947 */ /* 0x000fea0003800000 */
.L_x_66765:
[----:B------:R-:W-:Y:S01]  /*0ff0*/  LOP3.LUT R6, R6, 0x1, RZ, 0xc0, !PT ;  /* 0x0000000106067812 */ /* 0x000fe200078ec0ff */
[----:B------:R-:W-:-:S03]  /*1000*/  IMAD.MOV.U32 R14, RZ, RZ, 0x1 ;  /* 0x00000001ff0e7424 */ /* 0x000fc600078e00ff */
[----:B------:R-:W-:-:S04]  /*1010*/  ISETP.NE.U32.AND P0, PT, R6, 0x1, PT ;  /* 0x000000010600780c */ /* 0x000fc80003f05070 */
[----:B------:R-:W-:-:S09]  /*1020*/  SEL R14, R14, 0xffffffff, P0 ;  /* 0xffffffff0e0e7807 */ /* 0x000fd20000000000 */
.L_x_66769:
[----:B------:R-:W-:Y:S05]  /*1030*/  BSYNC B1 ;  /* 0x0000000000017941 */ /* 0x000fea0003800000 */
.L_x_66764:
        /* <DEDUP_REMOVED lines=17> */
.L_x_66774:
        /* <DEDUP_REMOVED lines=10> */
.L_x_66773:
[----:B------:R-:W-:Y:S05]  /*11f0*/  BSYNC B2 ;  /* 0x0000000000027941 */ /* 0x000fea0003800000 */
.L_x_66772:
[----:B------:R-:W-:Y:S05]  /*1200*/  BRA `(.L_x_66775) ;  /* 0x0000000000107947 */ /* 0x000fea0003800000 */
.L_x_66771:
[----:B------:R-:W-:Y:S01]  /*1210*/  LOP3.LUT R7, R7, 0x1, RZ, 0xc0, !PT ;  /* 0x0000000107077812 */ /* 0x000fe200078ec0ff */
[----:B------:R-:W-:-:S03]  /*1220*/  IMAD.MOV.U32 R15, RZ, RZ, 0x1 ;  /* 0x00000001ff0f7424 */ /* 0x000fc600078e00ff */
[----:B------:R-:W-:-:S04]  /*1230*/  ISETP.NE.U32.AND P0, PT, R7, 0x1, PT ;  /* 0x000000010700780c */ /* 0x000fc80003f05070 */
[----:B------:R-:W-:-:S09]  /*1240*/  SEL R15, R15, 0xffffffff, P0 ;  /* 0xffffffff0f0f7807 */ /* 0x000fd20000000000 */
.L_x_66775:
[----:B------:R-:W-:Y:S05]  /*1250*/  BSYNC B1 ;  /* 0x0000000000017941 */ /* 0x000fea0003800000 */
.L_x_66770:
[----:B------:R-:W-:Y:S05]  /*1260*/  BRA `(.L_x_66776) ;  /* 0x0000001000207947 */ /* 0x000fea0003800000 */
.L_x_66727:
        /* <DEDUP_REMOVED lines=16> */
.L_x_66781:
        /* <DEDUP_REMOVED lines=10> */
.L_x_66780:
[----:B------:R-:W-:Y:S05]  /*1410*/  BSYNC B2 ;  /* 0x0000000000027941 */ /* 0x000fea0003800000 */
.L_x_66779:
[----:B------:R-:W-:Y:S05]  /*1420*/  BRA `(.L_x_66782) ;  /* 0x0000000000087947 */ /* 0x000fea0003800000 */
.L_x_66778:
[----:B------:R-:W-:Y:S02]  /*1430*/  UMOV UR4, URZ ;  /* 0x0000003f00047c82 */ /* 0x000fe40008000000 */
[----:B------:R-:W-:-:S07]  /*1440*/  IMAD.U32 R8, RZ, RZ, UR4 ;  /* 0x00000004ff087e24 */ /* 0x000fce000f8e00ff */
.L_x_66782:
[----:B------:R-:W-:Y:S05]  /*1450*/  BSYNC B1 ;  /* 0x0000000000017941 */ /* 0x000fea0003800000 */
.L_x_66777:
        /* <DEDUP_REMOVED lines=16> */
.L_x_66787:
        /* <DEDUP_REMOVED lines=10> */
.L_x_66786:
[----:B------:R-:W-:Y:S05]  /*1600*/  BSYNC B2 ;  /* 0x0000000000027941 */ /* 0x000fea0003800000 */
.L_x_66785:
[----:B------:R-:W-:Y:S05]  /*1610*/  BRA `(.L_x_66788) ;  /* 0x0000000000087947 */ /* 0x000fea0003800000 */
.L_x_66784:
[----:B------:R-:W-:Y:S02]  /*1620*/  UMOV UR4, URZ ;  /* 0x0000003f00047c82 */ /* 0x000fe40008000000 */
[----:B------:R-:W-:-:S07]  /*1630*/  IMAD.U32 R9, RZ, RZ, UR4 ;  /* 0x00000004ff097e24 */ /* 0x000fce000f8e00ff */
.L_x_66788:
[----:B------:R-:W-:Y:S05]  /*1640*/  BSYNC B1 ;  /* 0x0000000000017941 */ /* 0x000fea0003800000 */
.L_x_66783:
        /* <DEDUP_REMOVED lines=16> */
.L_x_66793:
        /* <DEDUP_REMOVED lines=10> */
.L_x_66792:
[----:B------:R-:W-:Y:S05]  /*17f0*/  BSYNC B2 ;  /* 0x0000000000027941 */ /* 0x000fea0003800000 */
.L_x_66791:
[----:B------:R-:W-:Y:S05]  /*1800*/  BRA `(.L_x_66794) ;  /* 0x0000000000087947 */ /* 0x000fea0003800000 */
.L_x_66790:
[----:B------:R-:W-:Y:S02]  /*1810*/  UMOV UR4, URZ ;  /* 0x0000003f00047c82 */ /* 0x000fe40008000000 */
[----:B------:R-:W-:-:S07]  /*1820*/  IMAD.U32 R10, RZ, RZ, UR4 ;  /* 0x00000004ff0a7e24 */ /* 0x000fce000f8e00ff */
.L_x_66794:
[----:B------:R-:W-:Y:S05]  /*1830*/  BSYNC B1 ;  /* 0x0000000000017941 */ /* 0x000fea0003800000 */
.L_x_66789:
        /* <DEDUP_REMOVED lines=16> */
.L_x_66799:
        /* <DEDUP_REMOVED lines=10> */
.L_x_66798:
[----:B------:R-:W-:Y:S05]  /*19e0*/  BSYNC B2 ;  /* 0x0000000000027941 */ /* 0x000fea0003800000 */
.L_x_66797:
[----:B------:R-:W-:Y:S05]  /*19f0*/  BRA `(.L_x_66800) ;  /* 0x0000000000087947 */ /* 0x000fea0003800000 */
.L_x_66796:
[----:B------:R-:W-:Y:S02]  /*1a00*/  UMOV UR4, URZ ;  /* 0x0000003f00047c82 */ /* 0x000fe40008000000 */
[----:B------:R-:W-:-:S07]  /*1a10*/  IMAD.U32 R11, RZ, RZ, UR4 ;  /* 0x00000004ff0b7e24 */ /* 0x000fce000f8e00ff */
.L_x_66800:
[----:B------:R-:W-:Y:S05]  /*1a20*/  BSYNC B1 ;  /* 0x0000000000017941 */ /* 0x000fea0003800000 */
.L_x_66795:
        /* <DEDUP_REMOVED lines=16> */
.L_x_66805:
        /* <DEDUP_REMOVED lines=10> */
.L_x_66804:
[----:B------:R-:W-:Y:S05]  /*1bd0*/  BSYNC B2 ;  /* 0x0000000000027941 */ /* 0x000fea0003800000 */
.L_x_66803:
[----:B------:R-:W-:Y:S05]  /*1be0*/  BRA `(.L_x_66806) ;  /* 0x0000000000087947 */ /* 0x000fea0003800000 */
.L_x_66802:
[----:B------:R-:W-:Y:S02]  /*1bf0*/  UMOV UR4, URZ ;  /* 0x0000003f00047c82 */ /* 0x000fe40008000000 */
[----:B------:R-:W-:-:S07]  /*1c00*/  IMAD.U32 R12, RZ, RZ, UR4 ;  /* 0x00000004ff0c7e24 */ /* 0x000fce000f8e00ff */
.L_x_66806:
[----:B------:R-:W-:Y:S05]  /*1c10*/  BSYNC B1 ;  /* 0x0000000000017941 */ /* 0x000fea0003800000 */
.L_x_66801:
        /* <DEDUP_REMOVED lines=16> */
.L_x_66811:
        /* <DEDUP_REMOVED lines=10> */
.L_x_66810:
[----:B------:R-:W-:Y:S05]  /*1dc0*/  BSYNC B2 ;  /* 0x0000000000027941 */ /* 0x000fea0003800000 */
.L_x_66809:
[----:B------:R-:W-:Y:S05]  /*1dd0*/  BRA `(.L_x_66812) ;  /* 0x0000000000087947 */ /* 0x000fea0003800000 */
.L_x_66808:
[----:B------:R-:W-:Y:S02]  /*1de0*/  UMOV UR4, URZ ;  /* 0x0000003f00047c82 */ /* 0x000fe40008000000 */
[----:B------:R-:W-:-:S07]  /*1df0*/  IMAD.U32 R13, RZ, RZ, UR4 ;  /* 0x00000004ff0d7e24 */ /* 0x000fce000f8e00ff */
.L_x_66812:
[----:B------:R-:W-:Y:S05]  /*1e00*/  BSYNC B1 ;  /* 0x0000000000017941 */ /* 0x000fea0003800000 */
.L_x_66807:
        /* <DEDUP_REMOVED lines=8> */
[----:B------:R-:W-:-:S04]  /*1e90*/  LOP3.LUT R4, R6, 0x1, RZ, 0xc0, !PT ;  /* 0x0000000106047812 */ /* 0x000fc800078ec0ff */
[----:B------:R-:W-:Y:S02]  /*1ea0*/  ISETP.GE.U32.AND P1, PT, R5, 0x3, PT ;  /* 0x000000030500780c */ /* 0x000fe40003f26070 */
[----:B------:R-:W-:Y:S02]  /*1eb0*/  ISETP.NE.U32.AND P0, PT, R4, 0x1, PT ;  /* 0x000000010400780c */ /* 0x000fe40003f05070 */
[----:B------:R-:W-:Y:S02]  /*1ec0*/  LEA.HI R4, R6, R6, RZ, 0x1 ;  /* 0x0000000606047211 */ /* 0x000fe400078f08ff */
[----:B------:R-:W-:-:S07]  /*1ed0*/  SEL R14, R3, 0x1, !P0 ;  /* 0x00000001030e7807 */ /* 0x000fce0004000000 */
[----:B------:R-:W-:Y:S05]  /*1ee0*/  @!P1 BRA `(.L_x_66816) ;  /* 0x0000000000309947 */ /* 0x000fea0003800000 */
[----:B------:R-:W-:Y:S01]  /*1ef0*/  SHF.R.S32.HI R4, RZ, 0x1, R4 ;  /* 0x00000001ff047819 */ /* 0x000fe20000011404 */
[----:B------:R-:W-:-:S07]  /*1f00*/  IMAD R6, R3, R3, RZ ;  /* 0x0000000303067224 */ /* 0x000fce00078e02ff */
.L_x_66817:
        /* <DEDUP_REMOVED lines=10> */
.L_x_66816:
[----:B------:R-:W-:Y:S05]  /*1fb0*/  BSYNC B2 ;  /* 0x0000000000027941 */ /* 0x000fea0003800000 */
.L_x_66815:
[----:B------:R-:W-:Y:S05]  /*1fc0*/  BRA `(.L_x_66818) ;  /* 0x0000000000087947 */ /* 0x000fea0003800000 */
.L_x_66814:
[----:B------:R-:W-:Y:S02]  /*1fd0*/  UMOV UR4, URZ ;  /* 0x0000003f00047c82 */ /* 0x000fe40008000000 */
[----:B------:R-:W-:-:S07]  /*1fe0*/  IMAD.U32 R14, RZ, RZ, UR4 ;  /* 0x00000004ff0e7e24 */ /* 0x000fce000f8e00ff */
.L_x_66818:
[----:B------:R-:W-:Y:S05]  /*1ff0*/  BSYNC B1 ;  /* 0x0000000000017941 */ /* 0x000fea0003800000 */
.L_x_66813:
        /* <DEDUP_REMOVED lines=15> */
.L_x_66822:
        /* <DEDUP_REMOVED lines=10> */
.L_x_66821:
[----:B------:R-:W-:Y:S05]  /*2190*/  BSYNC B1 ;  /* 0x0000000000017941 */ /* 0x000fea0003800000 */
.L_x_66820:
[----:B------:R-:W-:Y:S05]  /*21a0*/  BRA `(.L_x_66776) ;  /* 0x0000000000507947 */ /* 0x000fea0003800000 */
.L_x_66819:
[----:B------:R-:W-:Y:S02]  /*21b0*/  UMOV UR4, URZ ;  /* 0x0000003f00047c82 */ /* 0x000fe40008000000 */
[----:B------:R-:W-:Y:S01]  /*21c0*/  IMAD.U32 R15, RZ, RZ, UR4 ;  /* 0x00000004ff0f7e24 */ /* 0x000fe2000f8e00ff */
[----:B------:R-:W-:Y:S06]  /*21d0*/  BRA `(.L_x_66776) ;  /* 0x0000000000447947 */ /* 0x000fec0003800000 */
.L_x_66726:
        /* <DEDUP_REMOVED lines=17> */
.L_x_66776:
[----:B------:R-:W-:Y:S05]  /*22f0*/  BSYNC B0 ;  /* 0x0000000000007941 */ /* 0x000fea0003800000 */
.L_x_66725:
[----:B------:R-:W0:Y:S02]  /*2300*/  LDC.64 R4, c[0x0][0x228] ;  /* 0x00008a00ff047b82 */ /* 0x000e240000000a00 */
[----:B0-----:R-:W-:-:S04]  /*2310*/  IMAD.WIDE.U32 R4, R0, 0x4, R4 ;  /* 0x0000000400047825 */ /* 0x001fc800078e0004 */
[----:B------:R-:W-:-:S05]  /*2320*/  IMAD.WIDE R4, R2, 0x10, R4 ;  /* 0x0000001002047825 */ /* 0x000fca00078e0204 */
[----:B------:R-:W-:Y:S04]  /*2330*/  STG.E.128 desc[UR6][R4.64], R8 ;  /* 0x0000000804007986 */ /* 0x000fe8000c101d06 */
[----:B------:R-:W-:Y:S01]  /*2340*/  STG.E.128 desc[UR6][R4.64+0x800], R12 ;  /* 0x0008000c04007986 */ /* 0x000fe2000c101d06 */
[----:B------:R-:W-:Y:S05]  /*2350*/  EXIT ;  /* 0x000000000000794d */ /* 0x000fea0003800000 */
.L_x_66724:
        /* <DEDUP_REMOVED lines=21> */
.L_x_66824:
[----:B------:R-:W-:Y:S05]  /*24b0*/  BSYNC B0 ;  /* 0x0000000000007941 */ /* 0x000fea0003800000 */
.L_x_66823:
[----:B------:R-:W-:Y:S01]  /*24c0*/  ISETP.GE.AND P2, PT, R3, R8, PT ;  /* 0x000000080300720c */ /* 0x000fe20003f46270 */
[----:B------:R-:W-:Y:S01]  /*24d0*/  BSSY B0, `(.L_x_66825) ;  /* 0x000000d000007945 */ /* 0x000fe20003800000 */
[----:B------:R-:W-:-:S11]  /*24e0*/  CS2R R10, SRZ ;  /* 0x00000000000a7805 */ /* 0x000fd6000001ff00 */
[----:B------:R-:W-:Y:S05]  /*24f0*/  @P2 BRA `(.L_x_66826) ;  /* 0x0000000000282947 */ /* 0x000fea0003800000 */
[----:B0-----:R-:W0:Y:S01]  /*2500*/  LDC.64 R4, c[0x0][0x230] ;  /* 0x00008c00ff047b82 */ /* 0x001e220000000a00 */
[----:B------:R-:W-:Y:S02]  /*2510*/  IMAD.IADD R7, R0, 0x1, R3 ;  /* 0x0000000100077824 */ /* 0x000fe400078e0203 */
[----:B------:R-:W-:-:S05]  /*2520*/  VIADD R3, R3, 0x80 ;  /* 0x0000008003037836 */ /* 0x000fca0000000000 */
[----:B------:R-:W-:-:S13]  /*2530*/  ISETP.GE.AND P2, PT, R3, R8, PT ;  /* 0x000000080300720c */ /* 0x000fda0003f46270 */
[----:B------:R-:W-:Y:S02]  /*2540*/  @!P2 IMAD.IADD R11, R0, 0x1, R3 ;  /* 0x00000001000ba824 */ /* 0x000fe400078e0203 */
[----:B0-----:R-:W-:-:S04]  /*2550*/  IMAD.WIDE.U32 R6, R7, 0x4, R4 ;  /* 0x0000000407067825 */ /* 0x001fc800078e0004 */
[----:B------:R-:W-:Y:S02]  /*2560*/  @!P2 IMAD.WIDE.U32 R4, R11, 0x4, R4 ;  /* 0x000000040b04a825 */ /* 0x000fe400078e0004 */
[----:B------:R1:W5:Y:S04]  /*2570*/  LDG.E R11, desc[UR6][R6.64] ;  /* 0x00000006060b7981 */ /* 0x000368000c1e1900 */
[----:B------:R1:W5:Y:S01]  /*2580*/  @!P2 LDG.E R10, desc[UR6][R4.64] ;  /* 0x00000006040aa981 */ /* 0x000362000c1e1900 */
[----:B------:R-:W-:-:S07]  /*2590*/  @!P2 VIADD R3, R3, 0x80 ;  /* 0x000000800303a836 */ /* 0x000fce0000000000 */
.L_x_66826:
[----:B------:R-:W-:Y:S05]  /*25a0*/  BSYNC B0 ;  /* 0x0000000000007941 */ /* 0x000fea0003800000 */
.L_x_66825:
        /* <DEDUP_REMOVED lines=14> */
[----:B------:R2:W5:Y:S01]  /*2690*/  @!P0 LDG.E R20, desc[UR6][R2.64] ;  /* 0x0000000602148981 */ /* 0x000562000c1e1900 */
[----:B------:R-:W3:Y:S02]  /*26a0*/  LDC R21, c[0x0][0x218] ;  /* 0x00008600ff157b82 */ /* 0x000ee40000000800 */
[----:B------:R-:W-:Y:S01]  /*26b0*/  IMAD.MOV.U32 R17, RZ, RZ, RZ ;  /* 0x000000ffff117224 */ /* 0x000fe200078e00ff */
[----:B------:R2:W5:Y:S01]  /*26c0*/  @!P1 LDG.E R19, desc[UR6][R12.64] ;  /* 0x000000060c139981 */ /* 0x000562000c1e1900 */
[----:B0-----:R-:W-:-:S05]  /*26d0*/  @!P3 IMAD.WIDE.U32 R6, R25, 0x4, R6 ;  /* 0x000000041906b825 */ /* 0x001fca00078e0006 */
[----:B------:R2:W5:Y:S01]  /*26e0*/  @!P3 LDG.E R18, desc[UR6][R6.64] ;  /* 0x000000060612b981 */ /* 0x000562000c1e1900 */
[----:B-1----:R-:W-:-:S05]  /*26f0*/  @!P2 IMAD.WIDE.U32 R4, R23, 0x4, R4 ;  /* 0x000000041704a825 */ /* 0x002fca00078e0004 */
[----:B------:R2:W5:Y:S01]  /*2700*/  @!P2 LDG.E R17, desc[UR6][R4.64] ;  /* 0x000000060411a981 */ /* 0x000562000c1e1900 */
[----:B---3--:R-:W-:Y:S01]  /*2710*/  ISETP.NE.AND P1, PT, R21, 0x1, PT ;  /* 0x000000011500780c */ /* 0x008fe20003f25270 */
[----:B------:R-:W-:-:S12]  /*2720*/  BSSY B1, `(.L_x_66827) ;  /* 0x00001fa000017945 */ /* 0x000fd80003800000 */
        /* <DEDUP_REMOVED lines=22> */
.L_x_66836:
        /* <DEDUP_REMOVED lines=10> */
.L_x_66835:
[----:B------:R-:W-:Y:S05]  /*2930*/  BSYNC B3 ;  /* 0x0000000000037941 */ /* 0x000fea0003800000 */
.L_x_66834:
[----:B------:R-:W-:Y:S05]  /*2940*/  BRA `(.L_x_66832) ;  /* 0x0000000000107947 */ /* 0x000fea0003800000 */
.L_x_66833:
[----:B------:R-:W-:Y:S01]  /*2950*/  LOP3.LUT R20, R20, 0x1, RZ, 0xc0, !PT ;  /* 0x0000000114147812 */ /* 0x000fe200078ec0ff */
[----:B------:R-:W-:-:S03]  /*2960*/  IMAD.MOV.U32 R13, RZ, RZ, 0x1 ;  /* 0x00000001ff0d7424 */ /* 0x000fc600078e00ff */
[----:B------:R-:W-:-:S04]  /*2970*/  ISETP.NE.U32.AND P1, PT, R20, 0x1, PT ;  /* 0x000000011400780c */ /* 0x000fc80003f25070 */
[----:B------:R-:W-:-:S09]  /*2980*/  SEL R13, R13, 0xffffffff, P1 ;  /* 0xffffffff0d0d7807 */ /* 0x000fd20000800000 */
.L_x_66832:
[----:B------:R-:W-:Y:S05]  /*2990*/  BSYNC B2 ;  /* 0x0000000000027941 */ /* 0x000fea0003800000 */
.L_x_66831:
        /* <DEDUP_REMOVED lines=20> */
.L_x_66842:
        /* <DEDUP_REMOVED lines=10> */
.L_x_66841:
[----:B------:R-:W-:Y:S05]  /*2b80*/  BSYNC B3 ;  /* 0x0000000000037941 */ /* 0x000fea0003800000 */
.L_x_66840:
[----:B------:R-:W-:Y:S05]  /*2b90*/  BRA `(.L_x_66838) ;  /* 0x0000000000107947 */ /* 0x000fea0003800000 */
.L_x_66839:
[----:B------:R-:W-:Y:S01]  /*2ba0*/  LOP3.LUT R19, R19, 0x1, RZ, 0xc0, !PT ;  /* 0x0000000113137812 */ /* 0x000fe200078ec0ff */
[----:B------:R-:W-:-:S03]  /*2bb0*/  IMAD.MOV.U32 R12, RZ, RZ, 0x1 ;  /* 0x00000001ff0c7424 */ /* 0x000fc600078e00ff */
[----:B------:R-:W-:-:S04]  /*2bc0*/  ISETP.NE.U32.AND P1, PT, R19, 0x1, PT ;  /* 0x000000011300780c */ /* 0x000fc80003f25070 */
[----:B------:R-:W-:-:S09]  /*2bd0*/  SEL R12, R12, 0xffffffff, P1 ;  /* 0xffffffff0c0c7807 */ /* 0x000fd20000800000 */
.L_x_66838:
[----:B------:R-:W-:Y:S05]  /*2be0*/  BSYNC B2 ;  /* 0x0000000000027941 */ /* 0x000fea0003800000 */
.L_x_66837:
        /* <DEDUP_REMOVED lines=20> */
.L_x_66848:
        /* <DEDUP_REMOVED lines=10> */
.L_x_66847:
[----:B------:R-:W-:Y:S05]  /*2dd0*/  BSYNC B3 ;  /* 0x0000000000037941 */ /* 0x000fea0003800000 */
.L_x_66846:
[----:B------:R-:W-:Y:S05]  /*2de0*/  BRA `(.L_x_66844) ;  /* 0x0000000000107947 */ /* 0x000fea0003800000 */
.L_x_66845:
[----:B------:R-:W-:Y:S01]  /*2df0*/  LOP3.LUT R15, R15, 0x1, RZ, 0xc0, !PT ;  /* 0x000000010f0f7812 */ /* 0x000fe200078ec0ff */
[----:B------:R-:W-:-:S03]  /*2e00*/  IMAD.MOV.U32 R3, RZ, RZ, 0x1 ;  /* 0x00000001ff037424 */ /* 0x000fc600078e00ff */
[----:B------:R-:W-:-:S04]  /*2e10*/  ISETP.NE.U32.AND P1, PT, R15, 0x1, PT ;  /* 0x000000010f00780c */ /* 0x000fc80003f25070 */
[----:B------:R-:W-:-:S09]  /*2e20*/  SEL R3, R3, 0xffffffff, P1 ;  /* 0xffffffff03037807 */ /* 0x000fd20000800000 */
.L_x_66844:
[----:B------:R-:W-:Y:S05]  /*2e30*/  BSYNC B2 ;  /* 0x0000000000027941 */ /* 0x000fea0003800000 */
.L_x_66843:
        /* <DEDUP_REMOVED lines=20> */
.L_x_66854:
        /* <DEDUP_REMOVED lines=10> */
.L_x_66853:
[----:B------:R-:W-:Y:S05]  /*3020*/  BSYNC B3 ;  /* 0x0000000000037941 */ /* 0x000fea0003800000 */
.L_x_66852:
[----:B------:R-:W-:Y:S05]  /*3030*/  BRA `(.L_x_66850) ;  /* 0x0000000000107947 */ /* 0x000fea0003800000 */
.L_x_66851:
[----:B------:R-:W-:Y:S01]  /*3040*/  LOP3.LUT R14, R14, 0x1, RZ, 0xc0, !PT ;  /* 0x000000010e0e7812 */ /* 0x000fe200078ec0ff */
[----:B------:R-:W-:-:S03]  /*3050*/  IMAD.MOV.U32 R2, RZ, RZ, 0x1 ;  /* 0x00000001ff027424 */ /* 0x000fc600078e00ff */
[----:B------:R-:W-:-:S04]  /*3060*/  ISETP.NE.U32.AND P1, PT, R14, 0x1, PT ;  /* 0x000000010e00780c */ /* 0x000fc80003f25070 */
[----:B------:R-:W-:-:S09]  /*3070*/  SEL R2, R2, 0xffffffff, P1 ;  /* 0xffffffff02027807 */ /* 0x000fd20000800000 */
.L_x_66850:
[----:B------:R-:W-:Y:S05]  /*3080*/  BSYNC B2 ;  /* 0x0000000000027941 */ /* 0x000fea0003800000 */
.L_x_66849:
        /* <DEDUP_REMOVED lines=20> */
.L_x_66860:
        /* <DEDUP_REMOVED lines=10> */
.L_x_66859:
[----:B------:R-:W-:Y:S05]  /*3270*/  BSYNC B3 ;  /* 0x0000000000037941 */ /* 0x000fea0003800000 */
.L_x_66858:
[----:B------:R-:W-:Y:S05]  /*3280*/  BRA `(.L_x_66856) ;  /* 0x0000000000107947 */ /* 0x000fea0003800000 */
.L_x_66857:
[----:B------:R-:W-:Y:S01]  /*3290*/  LOP3.LUT R11, R11, 0x1, RZ, 0xc0, !PT ;  /* 0x000000010b0b7812 */ /* 0x000fe200078ec0ff */
[----:B------:R-:W-:-:S03]  /*32a0*/  IMAD.MOV.U32 R4, RZ, RZ, 0x1 ;  /* 0x00000001ff047424 */ /* 0x000fc600078e00ff */
[----:B------:R-:W-:-:S04]  /*32b0*/  ISETP.NE.U32.AND P1, PT, R11, 0x1, PT ;  /* 0x000000010b00780c */ /* 0x000fc80003f25070 */
[----:B------:R-:W-:-:S09]  /*32c0*/  SEL R4, R4, 0xffffffff, P1 ;  /* 0xffffffff04047807 */ /* 0x000fd20000800000 */
.L_x_66856:
[----:B------:R-:W-:Y:S05]  /*32d0*/  BSYNC B2 ;  /* 0x0000000000027941 */ /* 0x000fea0003800000 */
.L_x_66855:
        /* <DEDUP_REMOVED lines=20> */
.L_x_66866:
        /* <DEDUP_REMOVED lines=10> */
.L_x_66865:
[----:B------:R-:W-:Y:S05]  /*34c0*/  BSYNC B3 ;  /* 0x0000000000037941 */ /* 0x000fea0003800000 */
.L_x_66864:
[----:B------:R-:W-:Y:S05]  /*34d0*/  BRA `(.L_x_66862) ;  /* 0x0000000000107947 */ /* 0x000fea0003800000 */
.L_x_66863:
[----:B------:R-:W-:Y:S01]  /*34e0*/  LOP3.LUT R10, R10, 0x1, RZ, 0xc0, !PT ;  /* 0x000000010a0a7812 */ /* 0x000fe200078ec0ff */
[----:B------:R-:W-:-:S03]  /*34f0*/  IMAD.MOV.U32 R5, RZ, RZ, 0x1 ;  /* 0x00000001ff057424 */ /* 0x000fc600078e00ff */
[----:B------:R-:W-:-:S04]  /*3500*/  ISETP.NE.U32.AND P1, PT, R10, 0x1, PT ;  /* 0x000000010a00780c */ /* 0x000fc80003f25070 */
[----:B------:R-:W-:-:S09]  /*3510*/  SEL R5, R5, 0xffffffff, P1 ;  /* 0xffffffff05057807 */ /* 0x000fd20000800000 */
.L_x_66862:
[----:B------:R-:W-:Y:S05]  /*3520*/  BSYNC B2 ;  /* 0x0000000000027941 */ /* 0x000fea0003800000 */
.L_x_66861:
        /* <DEDUP_REMOVED lines=20> */
.L_x_66872:
        /* <DEDUP_REMOVED lines=10> */
.L_x_66871:
[----:B------:R-:W-:Y:S05]  /*3710*/  BSYNC B3 ;  /* 0x0000000000037941 */ /* 0x000fea0003800000 */
.L_x_66870:
[----:B------:R-:W-:Y:S05]  /*3720*/  BRA `(.L_x_66868) ;  /* 0x0000000000107947 */ /* 0x000fea0003800000 */
.L_x_66869:
[----:B------:R-:W-:Y:S01]  /*3730*/  LOP3.LUT R18, R18, 0x1, RZ, 0xc0, !PT ;  /* 0x0000000112127812 */ /* 0x000fe200078ec0ff */
[----:B------:R-:W-:-:S03]  /*3740*/  IMAD.MOV.U32 R7, RZ, RZ, 0x1 ;  /* 0x00000001ff077424 */ /* 0x000fc600078e00ff */
[----:B------:R-:W-:-:S04]  /*3750*/  ISETP.NE.U32.AND P1, PT, R18, 0x1, PT ;  /* 0x000000011200780c */ /* 0x000fc80003f25070 */
[----:B------:R-:W-:-:S09]  /*3760*/  SEL R7, R7, 0xffffffff, P1 ;  /* 0xffffffff07077807 */ /* 0x000fd20000800000 */
.L_x_66868:
[----:B------:R-:W-:Y:S05]  /*3770*/  BSYNC B2 ;  /* 0x0000000000027941 */ /* 0x000fea0003800000 */
.L_x_66867:
[----:B-----5:R-:W-:-:S05]  /*3780*/  VIADD R11, R9, 0x380 ;  /* 0x00000380090b7836 */ /* 0x020fca0000000000 */
        /* <DEDUP_REMOVED lines=18> */
.L_x_66877:
        /* <DEDUP_REMOVED lines=10> */
.L_x_66876:
[----:B------:R-:W-:Y:S05]  /*3950*/  BSYNC B2 ;  /* 0x0000000000027941 */ /* 0x000fea0003800000 */
.L_x_66875:
[----:B------:R-:W-:Y:S05]  /*3960*/  BRA `(.L_x_66873) ;  /* 0x0000000800e07947 */ /* 0x000fea0003800000 */
.L_x_66874:
[----:B------:R-:W-:Y:S01]  /*3970*/  LOP3.LUT R17, R17, 0x1, RZ, 0xc0, !PT ;  /* 0x0000000111117812 */ /* 0x000fe200078ec0ff */
[----:B------:R-:W-:-:S03]  /*3980*/  IMAD.MOV.U32 R6, RZ, RZ, 0x1 ;  /* 0x00000001ff067424 */ /* 0x000fc600078e00ff */
[----:B------:R-:W-:-:S04]  /*3990*/  ISETP.NE.U32.AND P1, PT, R17, 0x1, PT ;  /* 0x000000011100780c */ /* 0x000fc80003f25070 */
[----:B------:R-:W-:Y:S01]  /*39a0*/  SEL R6, R6, 0xffffffff, P1 ;  /* 0xffffffff06067807 */ /* 0x000fe20000800000 */
[----:B------:R-:W-:Y:S08]  /*39b0*/  BRA `(.L_x_66873) ;  /* 0x0000000800cc7947 */ /* 0x000ff00003800000 */
.L_x_66830:
        /* <DEDUP_REMOVED lines=10> */
.L_x_66880:
        /* <DEDUP_REMOVED lines=10> */
.L_x_66879:
[----:B------:R-:W-:Y:S05]  /*3b00*/  BSYNC B2 ;  /* 0x0000000000027941 */ /* 0x000fea0003800000 */
.L_x_66878:
        /* <DEDUP_REMOVED lines=12> */
.L_x_66883:
        /* <DEDUP_REMOVED lines=10> */
.L_x_66882:
[----:B------:R-:W-:Y:S05]  /*3c70*/  BSYNC B2 ;  /* 0x0000000000027941 */ /* 0x000fea0003800000 */
.L_x_66881:
        /* <DEDUP_REMOVED lines=12> */
.L_x_66886:
        /* <DEDUP_REMOVED lines=10> */
.L_x_66885:
[----:B------:R-:W-:Y:S05]  /*3de0*/  BSYNC B2 ;  /* 0x0000000000027941 */ /* 0x000fea0003800000 */
.L_x_66884:
        /* <DEDUP_REMOVED lines=12> */
.L_x_66889:
        /* <DEDUP_REMOVED lines=10> */
.L_x_66888:
[----:B------:R-:W-:Y:S05]  /*3f50*/  BSYNC B2 ;  /* 0x0000000000027941 */ /* 0x000fea0003800000 */
.L_x_66887:
        /* <DEDUP_REMOVED lines=12> */
.L_x_66892:
        /* <DEDUP_REMOVED lines=10> */
.L_x_66891:
[----:B------:R-:W-:Y:S05]  /*40c0*/  BSYNC B2 ;  /* 0x0000000000027941 */ /* 0x000fea0003800000 */
.L_x_66890:
        /* <DEDUP_REMOVED lines=12> */
.L_x_66895:
        /* <DEDUP_REMOVED lines=10> */
.L_x_66894:
[----:B------:R-:W-:Y:S05]  /*4230*/  BSYNC B2 ;  /* 0x0000000000027941 */ /* 0x000fea0003800000 */
.L_x_66893:
        /* <DEDUP_REMOVED lines=12> */
.L_x_66898:
        /* <DEDUP_REMOVED lines=10> */
.L_x_66897:
[----:B------:R-:W-:Y:S05]  /*43a0*/  BSYNC B2 ;  /* 0x0000000000027941 */ /* 0x000fea0003800000 */
.L_x_66896:
[----:B-----5:R-:W-:-:S05]  /*43b0*/  VIADD R11, R9, 0x380 ;  /* 0x00000380090b7836 */ /* 0x020fca0000000000 */
[----:B------:R-:W-:-:S13]  /*43c0*/  ISETP.GE.AND P1, PT, R11, R8, PT ;  /* 0x000000080b00720c */ /* 0x000fda0003f26270 */
[----:B------:R-:W-:Y:S05]  /*43d0*/  @P1 BRA `(.L_x_66873) ;  /* 0x0000000000441947 */ /* 0x000fea0003800000 */
[----:B------:R-:W-:Y:S01]  /*43e0*/  ISETP.GE.AND P1, PT, R17, RZ, PT ;  /* 0x000000ff1100720c */ /* 0x000fe20003f26270 */
[----:B------:R-:W-:-:S12]  /*43f0*/  IMAD.MOV.U32 R6, RZ, RZ, RZ ;  /* 0x000000ffff067224 */ /* 0x000fd800078e00ff */
[----:B------:R-:W-:Y:S05]  /*4400*/  @!P1 BRA `(.L_x_66873) ;  /* 0x0000000000389947 */ /* 0x000fea0003800000 */
[----:B------:R-:W-:Y:S01]  /*4410*/  ISETP.NE.AND P1, PT, R17, RZ, PT ;  /* 0x000000ff1100720c */ /* 0x000fe20003f25270 */
[----:B------:R-:W-:-:S12]  /*4420*/  IMAD.MOV.U32 R6, RZ, RZ, 0x1 ;  /* 0x00000001ff067424 */ /* 0x000fd800078e00ff */
[----:B------:R-:W-:Y:S05]  /*4430*/  @!P1 BRA `(.L_x_66873) ;  /* 0x00000000002c9947 */ /* 0x000fea0003800000 */
[----:B------:R-:W-:-:S07]  /*4440*/  IMAD.MOV.U32 R6, RZ, RZ, 0x1 ;  /* 0x00000001ff067424 */ /* 0x000fce00078e00ff */
.L_x_66899:
        /* <DEDUP_REMOVED lines=10> */
.L_x_66873:
[----:B------:R-:W-:Y:S05]  /*44f0*/  BSYNC B0 ;  /* 0x0000000000007941 */ /* 0x000fea0003800000 */
.L_x_66829:
[----:B------:R-:W-:Y:S05]  /*4500*/  BRA `(.L_x_66900) ;  /* 0x00000000006c7947 */ /* 0x000fea0003800000 */
.L_x_66828:
        /* <DEDUP_REMOVED lines=27> */
.L_x_66900:
[----:B------:R-:W-:Y:S05]  /*46c0*/  BSYNC B1 ;  /* 0x0000000000017941 */ /* 0x000fea0003800000 */
.L_x_66827:
        /* <DEDUP_REMOVED lines=21> */
.L_x_66903:
[----:B------:R-:W-:-:S13]  /*4820*/  ISETP.GE.AND P0, PT, R9, R8, PT ;  /* 0x000000080900720c */ /* 0x000fda0003f06270 */
[----:B------:R-:W-:Y:S05]  /*4830*/  @P0 BRA `(.L_x_66905) ;  /* 0x0000000000300947 */ /* 0x000fea0003800000 */
[----:B0-----:R-:W0:Y:S01]  /*4840*/  LDC.64 R10, c[0x0][0x228] ;  /* 0x00008a00ff0a7b82 */ /* 0x001e220000000a00 */
[----:B------:R-:W-:Y:S02]  /*4850*/  IMAD.IADD R3, R0, 0x1, R9 ;  /* 0x0000000100037824 */ /* 0x000fe400078e0209 */
[----:B------:R-:W-:Y:S02]  /*4860*/  VIADD R9, R9, 0x80 ;  /* 0x0000008009097836 */ /* 0x000fe40000000000 */
[----:B0-----:R-:W-:-:S05]  /*4870*/  IMAD.WIDE.U32 R10, R3, 0x4, R10 ;  /* 0x00000004030a7825 */ /* 0x001fca00078e000a */
[----:B------:R1:W-:Y:S02]  /*4880*/  STG.E desc[UR6][R10.64], R2 ;  /* 0x000000020a007986 */ /* 0x0003e4000c101906 */
.L_x_66904:
[----:B------:R-:W-:-:S13]  /*4890*/  ISETP.GE.AND P0, PT, R9, R8, PT ;  /* 0x000000080900720c */ /* 0x000fda0003f06270 */
[----:B------:R-:W-:Y:S05]  /*48a0*/  @P0 BRA `(.L_x_66906) ;  /* 0x0000000000340947 */ /* 0x000fea0003800000 */
[----:B-1----:R-:W1:Y:S01]  /*48b0*/  LDC.64 R2, c[0x0][0x228] ;  /* 0x00008a00ff027b82 */ /* 0x002e620000000a00 */
[----:B0-----:R-:W-:Y:S02]  /*48c0*/  IMAD.IADD R11, R0, 0x1, R9 ;  /* 0x00000001000b7824 */ /* 0x001fe400078e0209 */
[----:B------:R-:W-:Y:S02]  /*48d0*/  VIADD R9, R9, 0x80 ;  /* 0x0000008009097836 */ /* 0x000fe40000000000 */
[----:B-1----:R-:W-:-:S05]  /*48e0*/  IMAD.WIDE.U32 R2, R11, 0x4, R2 ;  /* 0x000000040b027825 */ /* 0x002fca00078e0002 */
[----:B------:R1:W-:Y:S02]  /*48f0*/  STG.E desc[UR6][R2.64], R4 ;  /* 0x0000000402007986 */ /* 0x0003e4000c101906 */
.L_x_66905:
        /* <DEDUP_REMOVED lines=8> */
.L_x_66906:
[----:B------:R-:W-:Y:S05]  /*4980*/  BSYNC B1 ;  /* 0x0000000000017941 */ /* 0x000fea0003800000 */
.L_x_66902:
[----:B------:R-:W-:-:S13]  /*4990*/  ISETP.GE.AND P0, PT, R9, R8, PT ;  /* 0x000000080900720c */ /* 0x000fda0003f06270 */
[----:B-12---:R-:W1:Y:S01]  /*49a0*/  @!P0 LDC.64 R2, c[0x0][0x228] ;  /* 0x00008a00ff028b82 */ /* 0x006e620000000a00 */
[----:B------:R-:W-:Y:S02]  /*49b0*/  @!P0 IMAD.IADD R5, R0, 0x1, R9 ;  /* 0x0000000100058824 */ /* 0x000fe400078e0209 */
[----:B------:R-:W-:Y:S02]  /*49c0*/  @!P0 VIADD R9, R9, 0x80 ;  /* 0x0000008009098836 */ /* 0x000fe40000000000 */
[----:B-1----:R-:W-:-:S05]  /*49d0*/  @!P0 IMAD.WIDE.U32 R2, R5, 0x4, R2 ;  /* 0x0000000405028825 */ /* 0x002fca00078e0002 */
[----:B------:R2:W-:Y:S02]  /*49e0*/  @!P0 STG.E desc[UR6][R2.64], R7 ;  /* 0x0000000702008986 */ /* 0x0005e4000c101906 */
.L_x_66907:
[----:B------:R-:W-:Y:S05]  /*49f0*/  BSYNC B0 ;  /* 0x0000000000007941 */ /* 0x000fea0003800000 */
.L_x_66901:
        /* <DEDUP_REMOVED lines=8> */
.L_x_66908:
        /* <DEDUP_REMOVED lines=16> */
.L_x_71972:


//--------------------- .text._ZN2at6native29vectorized_elementwise_kernelILi8EZNS0_50_GLOBAL__N__2680c7bb_12_PowKernel_cu_7dd49032_316822pow_scalar_tensor_implIiEEvRNS_18TensorIteratorBaseET_EUliE_St5arrayIPcLm2EEEEviT0_T1_ --------------------------
	.section	.text._ZN2at6native29vectorized_elementwise_kernelILi8EZNS0_50_GLOBAL__N__2680c7bb_12_PowKernel_cu_7dd49032_316822pow_scalar_tensor_implIiEEvRNS_18TensorIteratorBaseET_EUliE_St5arrayIPcLm2EEEEviT0_T1_,"ax",@progbits
	.align	128
        .global         _ZN2at6native29vectorized_elementwise_kernelILi8EZNS0_50_GLOBAL__N__2680c7bb_12_PowKernel_cu_7dd49032_316822pow_scalar_tensor_implIiEEvRNS_18TensorIteratorBaseET_EUliE_St5arrayIPcLm2EEEEviT0_T1_
        .type           _ZN2at6native29vectorized_elementwise_kernelILi8EZNS0_50_GLOBAL__N__2680c7bb_12_PowKernel_cu_7dd49032_316822pow_scalar_tensor_implIiEEvRNS_18TensorIteratorBaseET_EUliE_St5arrayIPcLm2EEEEviT0_T1_,@function
        .size           _ZN2at6native29vectorized_elementwise_kernelILi8EZNS0_50_GLOBAL__N__2680c7bb_12_PowKernel_cu_7dd49032_316822pow_scalar_tensor_implIiEEvRNS_18TensorIteratorBaseET_EUliE_St5arrayIPcLm2EEEEviT0_T1_,(.L_x_71973 - _ZN2at6native29vectorized_elementwise_kernelILi8EZNS0_50_GLOBAL__N__2680c7bb_12_PowKernel_cu_7dd49032_316822pow_scalar_tensor_implIiEEvRNS_18TensorIteratorBaseET_EUliE_St5arrayIPcLm2EEEEviT0_T1_)
        .other          _ZN2at6native29vectorized_elementwise_kernelILi8EZNS0_50_GLOBAL__N__2680c7bb_12_PowKernel_cu_7dd49032_316822pow_scalar_tensor_implIiEEvRNS_18TensorIteratorBaseET_EUliE_St5arrayIPcLm2EEEEviT0_T1_,@"STO_CUDA_ENTRY STV_DEFAULT"
_ZN2at6native29vectorized_elementwise_kernelILi8EZNS0_50_GLOBAL__N__2680c7bb_12_PowKernel_cu_7dd49032_316822pow_scalar_tensor_implIiEEvRNS_18TensorIteratorBaseET_EUliE_St5arrayIPcLm2EEEEviT0_T1_:
.text._ZN2at6native29vectorized_elementwise_kernelILi8EZNS0_50_GLOBAL__N__2680c7bb_12_PowKernel_cu_7dd49032_316822pow_scalar_tensor_implIiEEvRNS_18TensorIteratorBaseET_EUliE_St5arrayIPcLm2EEEEviT0_T1_:
        /* <DEDUP_REMOVED lines=39> */
.L_x_66917:
        /* <DEDUP_REMOVED lines=10> */
.L_x_66916:
[----:B------:R-:W-:Y:S05]  /*0310*/  BSYNC B2 ;  /* 0x0000000000027941 */ /* 0x000fea0003800000 */
.L_x_66915:
[----:B------:R-:W-:Y:S05]  /*0320*/  BRA `(.L_x_66918) ;  /* 0x0000000000107947 */ /* 0x000fea0003800000 */
.L_x_66914:
[----:B------:R-:W-:Y:S01]  /*0330*/  LOP3.LUT R12, R12, 0x1, RZ, 0xc0, !PT ;  /* 0x000000010c0c7812 */ /* 0x000fe200078ec0ff */
[----:B------:R-:W-:-:S03]  /*0340*/  IMAD.MOV.U32 R8, RZ, RZ, 0x1 ;  /* 0x00000001ff087424 */ /* 0x000fc600078e00ff */
[----:B------:R-:W-:-:S04]  /*0350*/  ISETP.NE.U32.AND P0, PT, R12, 0x1, PT ;  /* 0x000000010c00780c */ /* 0x000fc80003f05070 */
[----:B------:R-:W-:-:S09]  /*0360*/  SEL R8, R8, 0xffffffff, P0 ;  /* 0xffffffff08087807 */ /* 0x000fd20000000000 */
.L_x_66918:
[----:B------:R-:W-:Y:S05]  /*0370*/  BSYNC B1 ;  /* 0x0000000000017941 */ /* 0x000fea0003800000 */
.L_x_66913:
        /* <DEDUP_REMOVED lines=17> */
.L_x_66923:
        /* <DEDUP_REMOVED lines=10> */
.L_x_66922:
[----:B------:R-:W-:Y:S05]  /*0530*/  BSYNC B2 ;  /* 0x0000000000027941 */ /* 0x000fea0003800000 */
.L_x_66921:
[----:B------:R-:W-:Y:S05]  /*0540*/  BRA `(.L_x_66924) ;  /* 0x0000000000107947 */ /* 0x000fea0003800000 */
.L_x_66920:
[----:B------:R-:W-:Y:S01]  /*0550*/  LOP3.LUT R13, R13, 0x1, RZ, 0xc0, !PT ;  /* 0x000000010d0d7812 */ /* 0x000fe200078ec0ff */
[----:B------:R-:W-:-:S03]  /*0560*/  IMAD.MOV.U32 R9, RZ, RZ, 0x1 ;  /* 0x00000001ff097424 */ /* 0x000fc600078e00ff */
[----:B------:R-:W-:-:S04]  /*0570*/  ISETP.NE.U32.AND P0, PT, R13, 0x1, PT ;  /* 0x000000010d00780c */ /* 0x000fc80003f05070 */
[----:B------:R-:W-:-:S09]  /*0580*/  SEL R9, R9, 0xffffffff, P0 ;  /* 0xffffffff09097807 */ /* 0x000fd20000000000 */
.L_x_66924:
[----:B------:R-:W-:Y:S05]  /*0590*/  BSYNC B1 ;  /* 0x0000000000017941 */ /* 0x000fea0003800000 */
.L_x_66919:
        /* <DEDUP_REMOVED lines=17> */
.L_x_66929:
        /* <DEDUP_REMOVED lines=10> */
.L_x_66928:
[----:B------:R-:W-:Y:S05]  /*0750*/  BSYNC B2 ;  /* 0x0000000000027941 */ /* 0x000fea0003800000 */
.L_x_66927:
[----:B------:R-:W-:Y:S05]  /*0760*/  BRA `(.L_x_66930) ;  /* 0x0000000000107947 */ /* 0x000fea0003800000 */
.L_x_66926:
[----:B------:R-:W-:Y:S01]  /*0770*/  LOP3.LUT R14, R14, 0x1, RZ, 0xc0, !PT ;  /* 0x000000010e0e7812 */ /* 0x000fe200078ec0ff */
[----:B------:R-:W-:-:S03]  /*0780*/  IMAD.MOV.U32 R10, RZ, RZ, 0x1 ;  /* 0x00000001ff0a7424 */ /* 0x000fc600078e00ff */
[----:B------:R-:W-:-:S04]  /*0790*/  ISETP.NE.U32.AND P0, PT, R14, 0x1, PT ;  /* 0x000000010e00780c */ /* 0x000fc80003f05070 */
[----:B------:R-:W-:-:S09]  /*07a0*/  SEL R10, R10, 0xffffffff, P0 ;  /* 0xffffffff0a0a7807 */ /* 0x000fd20000000000 */
.L_x_66930:
[----:B------:R-:W-:Y:S05]  /*07b0*/  BSYNC B1 ;  /* 0x0000000000017941 */ /* 0x000fea0003800000 */
.L_x_66925:
        /* <DEDUP_REMOVED lines=17> */
.L_x_66935:
        /* <DEDUP_REMOVED lines=10> */
.L_x_66934:
[----:B------:R-:W-:Y:S05]  /*0970*/  BSYNC B2 ;  /* 0x0000000000027941 */ /* 0x000fea0003800000 */
.L_x_66933:
[----:B------:R-:W-:Y:S05]  /*0980*/  BRA `(.L_x_66936) ;  /* 0x0000000000107947 */ /* 0x000fea0003800000 */
.L_x_66932:
[----:B------:R-:W-:Y:S01]  /*0990*/  LOP3.LUT R15, R15, 0x1, RZ, 0xc0, !PT ;  /* 0x000000010f0f7812 */ /* 0x000fe200078ec0ff */
[----:B------:R-:W-:-:S03]  /*09a0*/  IMAD.MOV.U32 R11, RZ, RZ, 0x1 ;  /* 0x00000001ff0b7424 */ /* 0x000fc600078e00ff */
[----:B------:R-:W-:-:S04]  /*09b0*/  ISETP.NE.U32.AND P0, PT, R15, 0x1, PT ;  /* 0x000000010f00780c */ /* 0x000fc80003f05070 */
[----:B------:R-:W-:-:S09]  /*09c0*/  SEL R11, R11, 0xffffffff, P0 ;  /* 0xffffffff0b0b7807 */ /* 0x000fd20000000000 */
.L_x_66936:
[----:B------:R-:W-:Y:S05]  /*09d0*/  BSYNC B1 ;  /* 0x0000000000017941 */ /* 0x000fea0003800000 */
.L_x_66931:
        /* <DEDUP_REMOVED lines=17> */
.L_x_66941:
        /* <DEDUP_REMOVED lines=10> */
.L_x_66940:
[----:B------:R-:W-:Y:S05]  /*0b90*/  BSYNC B2 ;  /* 0x0000000000027941 */ /* 0x000fea0003800000 */
.L_x_66939:
[----:B------:R-:W-:Y:S05]  /*0ba0*/  BRA `(.L_x_66942) ;  /* 0x0000000000107947 */ /* 0x000fea0003800000 */
.L_x_66938:
[----:B------:R-:W-:Y:S01]  /*0bb0*/  LOP3.LUT R4, R4, 0x1, RZ, 0xc0, !PT ;  /* 0x0000000104047812 */ /* 0x000fe200078ec0ff */
[----:B------:R-:W-:-:S03]  /*0bc0*/  IMAD.MOV.U32 R12, RZ, RZ, 0x1 ;  /* 0x00000001ff0c7424 */ /* 0x000fc600078e00ff */
[----:B------:R-:W-:-:S04]  /*0bd0*/  ISETP.NE.U32.AND P0, PT, R4, 0x1, PT ;  /* 0x000000010400780c */ /* 0x000fc80003f05070 */
[----:B------:R-:W-:-:S09]  /*0be0*/  SEL R12, R12, 0xffffffff, P0 ;  /* 0xffffffff0c0c7807 */ /* 0x000fd20000000000 */
.L_x_66942:
[----:B------:R-:W-:Y:S05]  /*0bf0*/  BSYNC B1 ;  /* 0x0000000000017941 */ /* 0x000fea0003800000 */
.L_x_66937:
        /* <DEDUP_REMOVED lines=17> */
.L_x_66947:
        /* <DEDUP_REMOVED lines=10> */
.L_x_66946:
[----:B------:R-:W-:Y:S05]  /*0db0*/  BSYNC B2 ;  /* 0x0000000000027941 */ /* 0x000fea0003800000 */
.L_x_66945:
[----:B------:R-:W-:Y:S05]  /*0dc0*/  BRA `(.L_x_66948) ;  /* 0x0000000000107947 */ /* 0x000fea0003800000 */
.L_x_66944:
[----:B------:R-:W-:Y:S01]  /*0dd0*/  LOP3.LUT R5, R5, 0x1, RZ, 0xc0, !PT ;  /* 0x0000000105057812 */ /* 0x000fe200078ec0ff */
[----:B------:R-:W-:-:S03]  /*0de0*/  IMAD.MOV.U32 R13, RZ, RZ, 0x1 ;  /* 0x00000001ff0d7424 */ /* 0x000fc600078e00ff */
[----:B------:R-:W-:-:S04]  /*0df0*/  ISETP.NE.U32.AND P0, PT, R5, 0x1, PT ;  /* 0x000000010500780c */ /* 0x000fc80003f05070 */
[----:B------:R-:W-:-:S09]  /*0e00*/  SEL R13, R13, 0xffffffff, P0 ;  /* 0xffffffff0d0d7807 */ /* 0x000fd20000000000 */
.L_x_66948:
[----:B------:R-:W-:Y:S05]  /*0e10*/  BSYNC B1 ;  /* 0x0000000000017941 */ /* 0x000fea0003800000 */
.L_x_66943:
        /* <DEDUP_REMOVED lines=17> */
.L_x_66953:
        /* <DEDUP_REMOVED lines=10> */
.L_x_66952:
[----:B------:R-:W-:Y:S05]  /*0fd0*/  BSYNC B2 ;  /* 0x0000000000027941 */ /* 0x000fea0003800000 */
.L_x_66951:
[----:B------:R-:W-:Y:S05]  /*0fe0*/  BRA `(.L_x_66954) ;  /* 0x0000000000107947 */ /* 0x000fea0003800000 */
.L_x_66950:
[----:B------:R-:W-:Y:S01]  /*0ff0*/  LOP3.LUT R6, R6, 0x1, RZ, 0xc0, !PT ;  /* 0x0000000106067812 */ /* 0x000fe200078ec0ff */
[----:B------:R-:W-:-:S03]  /*1000*/  IMAD.MOV.U32 R14, RZ, RZ, 0x1 ;  /* 0x00000001ff0e7424 */ /* 0x000fc600078e00ff */
[----:B------:R-:W-:-:S04]  /*1010*/  ISETP.NE.U32.AND P0, PT, R6, 0x1, PT ;  /* 0x000000010600780c */ /* 0x000fc80003f05070 */
[----:B------:R-:W-:-:S09]  /*1020*/  SEL R14, R14, 0xffffffff, P0 ;  /* 0xffffffff0e0e7807 */ /* 0x000fd20000000000 */
.L_x_66954:
[----:B------:R-:W-:Y:S05]  /*1030*/  BSYNC B1 ;  /* 0x0000000000017941 */ /* 0x000fea0003800000 */
.L_x_66949:
        /* <DEDUP_REMOVED lines=17> */
.L_x_66959:
        /* <DEDUP_REMOVED lines=10> */
.L_x_66958:
[----:B------:R-:W-:Y:S05]  /*11f0*/  BSYNC B2 ;  /* 0x0000000000027941 */ /* 0x000fea0003800000 */
.L_x_66957:
[----:B------:R-:W-:Y:S05]  /*1200*/  BRA `(.L_x_66960) ;  /* 0x0000000000107947 */ /* 0x000fea0003800000 */
.L_x_66956:
[----:B------:R-:W-:Y:S01]  /*1210*/  LOP3.LUT R7, R7, 0x1, RZ, 0xc0, !PT ;  /* 0x0000000107077812 */ /* 0x000fe200078ec0ff */
[----:B------:R-:W-:-:S03]  /*1220*/  IMAD.MOV.U32 R15, RZ, RZ, 0x1 ;  /* 0x00000001ff0f7424 */ /* 0x000fc600078e00ff */
[----:B------:R-:W-:-:S04]  /*1230*/  ISETP.NE.U32.AND P0, PT, R7, 0x1, PT ;  /* 0x000000010700780c */ /* 0x000fc80003f05070 */
[----:B------:R-:W-:-:S09]  /*1240*/  SEL R15, R15, 0xffffffff, P0 ;  /* 0xffffffff0f0f7807 */ /* 0x000fd20000000000 */
.L_x_66960:
[----:B------:R-:W-:Y:S05]  /*1250*/  BSYNC B1 ;  /* 0x0000000000017941 */ /* 0x000fea0003800000 */
.L_x_66955:
[----:B------:R-:W-:Y:S05]  /*1260*/  BRA `(.L_x_66961) ;  /* 0x0000001000207947 */ /* 0x000fea0003800000 */
.L_x_66912:
        /* <DEDUP_REMOVED lines=16> */
.L_x_66966:
        /* <DEDUP_REMOVED lines=10> */
.L_x_66965:
[----:B------:R-:W-:Y:S05]  /*1410*/  BSYNC B2 ;  /* 0x0000000000027941 */ /* 0x000fea0003800000 */
.L_x_66964:
[----:B------:R-:W-:Y:S05]  /*1420*/  BRA `(.L_x_66967) ;  /* 0x0000000000087947 */ /* 0x000fea0003800000 */
.L_x_66963:
[----:B------:R-:W-:Y:S02]  /*1430*/  UMOV UR4, URZ ;  /* 0x0000003f00047c82 */ /* 0x000fe40008000000 */
[----:B------:R-:W-:-:S07]  /*1440*/  IMAD.U32 R8, RZ, RZ, UR4 ;  /* 0x00000004ff087e24 */ /* 0x000fce000f8e00ff */
.L_x_66967:
[----:B------:R-:W-:Y:S05]  /*1450*/  BSYNC B1 ;  /* 0x0000000000017941 */ /* 0x000fea0003800000 */
.L_x_66962:
        /* <DEDUP_REMOVED lines=16> */
.L_x_66972:
        /* <DEDUP_REMOVED lines=10> */
.L_x_66971:
[----:B------:R-:W-:Y:S05]  /*1600*/  BSYNC B2 ;  /* 0x0000000000027941 */ /* 0x000fea0003800000 */
.L_x_66970:
[----:B------:R-:W-:Y:S05]  /*1610*/  BRA `(.L_x_66973) ;  /* 0x0000000000087947 */ /* 0x000fea0003800000 */
.L_x_66969:
[----:B------:R-:W-:Y:S02]  /*1620*/  UMOV UR4, URZ ;  /* 0x0000003f00047c82 */ /* 0x000fe40008000000 */
[----:B------:R-:W-:-:S07]  /*1630*/  IMAD.U32 R9, RZ, RZ, UR4 ;  /* 0x00000004ff097e24 */ /* 0x000fce000f8e00ff */
.L_x_66973:
[----:B------:R-:W-:Y:S05]  /*1640*/  BSYNC B1 ;  /* 0x0000000000017941 */ /* 0x000fea0003800000 */
.L_x_66968:
        /* <DEDUP_REMOVED lines=16> */
.L_x_66978:
        /* <DEDUP_REMOVED lines=10> */
.L_x_66977:
[----:B------:R-:W-:Y:S05]  /*17f0*/  BSYNC B2 ;  /* 0x0000000000027941 */ /* 0x000fea0003800000 */
.L_x_66976:
[----:B------:R-:W-:Y:S05]  /*1800*/  BRA `(.L_x_66979) ;  /* 0x0000000000087947 */ /* 0x000fea0003800000 */
.L_x_66975:
[----:B------:R-:W-:Y:S02]  /*1810*/  UMOV UR4, URZ ;  /* 0x0000003f00047c82 */ /* 0x000fe40008000000 */
[----:B------:R-:W-:-:S07]  /*1820*/  IMAD.U32 R10, RZ, RZ, UR4 ;  /* 0x00000004ff0a7e24 */ /* 0x000fce000f8e00ff */
.L_x_66979:
[----:B------:R-:W-:Y:S05]  /*1830*/  BSYNC B1 ;  /* 0x0000000000017941 */ /* 0x000fea0003800000 */
.L_x_66974:
        /* <DEDUP_REMOVED lines=16> */
.L_x_66984:
        /* <DEDUP_REMOVED lines=10> */
.L_x_66983:
[----:B------:R-:W-:Y:S05]  /*19e0*/  BSYNC B2 ;  /* 0x0000000000027941 */ /* 0x000fea0003800000 */
.L_x_66982:
[----:B------:R-:W-:Y:S05]  /*19f0*/  BRA `(.L_x_66985) ;  /* 0x0000000000087947 */ /* 0x000fea0003800000 */
.L_x_66981:
[----:B------:R-:W-:Y:S02]  /*1a00*/  UMOV UR4, URZ ;  /* 0x0000003f00047c82 */ /* 0x000fe40008000000 */
[----:B------:R-:W-:-:S07]  /*1a10*/  IMAD.U32 R11, RZ, RZ, UR4 ;  /* 0x00000004ff0b7e24 */ /* 0x000fce000f8e00ff */
.L_x_66985:
[----:B------:R-:W-:Y:S05]  /*1a20*/  BSYNC B1 ;  /* 0x0000000000017941 */ /* 0x000fea0003800000 */
.L_x_66980:
        /* <DEDUP_REMOVED lines=16> */
.L_x_66990:
        /* <DEDUP_REMOVED lines=10> */
.L_x_66989:
[----:B------:R-:W-:Y:S05]  /*1bd0*/  BSYNC B2 ;  /* 0x0000000000027941 */ /* 0x000fea0003800000 */
.L_x_66988:
[----:B------:R-:W-:Y:S05]  /*1be0*/  BRA `(.L_x_66991) ;  /* 0x0000000000087947 */ /* 0x000fea0003800000 */
.L_x_66987:
[----:B------:R-:W-:Y:S02]  /*1bf0*/  UMOV UR4, URZ ;  /* 0x0000003f00047c82 */ /* 0x000fe40008000000 */
[----:B------:R-:W-:-:S07]  /*1c00*/  IMAD.U32 R12, RZ, RZ, UR4 ;  /* 0x00000004ff0c7e24 */ /* 0x000fce000f8e00ff */
.L_x_66991:
[----:B------:R-:W-:Y:S05]  /*1c10*/  BSYNC B1 ;  /* 0x0000000000017941 */ /* 0x000fea0003800000 */
.L_x_66986:
        /* <DEDUP_REMOVED lines=16> */
.L_x_66996:
        /* <DEDUP_REMOVED lines=10> */
.L_x_66995:
[----:B------:R-:W-:Y:S05]  /*1dc0*/  BSYNC B2 ;  /* 0x0000000000027941 */ /* 0x000fea0003800000 */
.L_x_66994:
[----:B------:R-:W-:Y:S05]  /*1dd0*/  BRA `(.L_x_66997) ;  /* 0x0000000000087947 */ /* 0x000fea0003800000 */
.L_x_66993:
[----:B------:R-:W-:Y:S02]  /*1de0*/  UMOV UR4, URZ ;  /* 0x0000003f00047c82 */ /* 0x000fe40008000000 */
[----:B------:R-:W-:-:S07]  /*1df0*/  IMAD.U32 R13, RZ, RZ, UR4 ;  /* 0x00000004ff0d7e24 */ /* 0x000fce000f8e00ff */
.L_x_66997:
[----:B------:R-:W-:Y:S05]  /*1e00*/  BSYNC B1 ;  /* 0x0000000000017941 */ /* 0x000fea0003800000 */
.L_x_66992:
        /* <DEDUP_REMOVED lines=16> */
.L_x_67002:
        /* <DEDUP_REMOVED lines=10> */
.L_x_67001:
[----:B------:R-:W-:Y:S05]  /*1fb0*/  BSYNC B2 ;  /* 0x0000000000027941 */ /* 0x000fea0003800000 */
.L_x_67000:
[----:B------:R-:W-:Y:S05]  /*1fc0*/  BRA `(.L_x_67003) ;  /* 0x0000000000087947 */ /* 0x000fea0003800000 */
.L_x_66999:
[----:B------:R-:W-:Y:S02]  /*1fd0*/  UMOV UR4, URZ ;  /* 0x0000003f00047c82 */ /* 0x000fe40008000000 */
[----:B------:R-:W-:-:S07]  /*1fe0*/  IMAD.U32 R14, RZ, RZ, UR4 ;  /* 0x00000004ff0e7e24 */ /* 0x000fce000f8e00ff */
.L_x_67003:
[----:B------:R-:W-:Y:S05]  /*1ff0*/  BSYNC B1 ;  /* 0x0000000000017941 */ /* 0x000fea0003800000 */
.L_x_66998:
        /* <DEDUP_REMOVED lines=15> */
.L_x_67007:
        /* <DEDUP_REMOVED lines=10> */
.L_x_67006:
[----:B------:R-:W-:Y:S05]  /*2190*/  BSYNC B1 ;  /* 0x0000000000017941 */ /* 0x000fea0003800000 */
.L_x_67005:
[----:B------:R-:W-:Y:S05]  /*21a0*/  BRA `(.L_x_66961) ;  /* 0x0000000000507947 */ /* 0x000fea0003800000 */
.L_x_67004:
[----:B------:R-:W-:Y:S02]  /*21b0*/  UMOV UR4, URZ ;  /* 0x0000003f00047c82 */ /* 0x000fe40008000000 */
[----:B------:R-:W-:Y:S01]  /*21c0*/  IMAD.U32 R15, RZ, RZ, UR4 ;  /* 0x00000004ff0f7e24 */ /* 0x000fe2000f8e00ff */
[----:B------:R-:W-:Y:S06]  /*21d0*/  BRA `(.L_x_66961) ;  /* 0x0000000000447947 */ /* 0x000fec0003800000 */
.L_x_66911:
        /* <DEDUP_REMOVED lines=17> */
.L_x_66961:
[----:B------:R-:W-:Y:S05]  /*22f0*/  BSYNC B0 ;  /* 0x0000000000007941 */ /* 0x000fea0003800000 */
.L_x_66910:
[----:B------:R-:W0:Y:S02]  /*2300*/  LDC.64 R4, c[0x0][0x228] ;  /* 0x00008a00ff047b82 */ /* 0x000e240000000a00 */
[----:B0-----:R-:W-:-:S04]  /*2310*/  IMAD.WIDE.U32 R4, R0, 0x4, R4 ;  /* 0x0000000400047825 */ /* 0x001fc800078e0004 */
[----:B------:R-:W-:-:S05]  /*2320*/  IMAD.WIDE R4, R2, 0x20, R4 ;  /* 0x0000002002047825 */ /* 0x000fca00078e0204 */
[----:B------:R-:W-:Y:S04]  /*2330*/  STG.E.128 desc[UR6][R4.64], R8 ;  /* 0x0000000804007986 */ /* 0x000fe8000c101d06 */
[----:B------:R-:W-:Y:S01]  /*2340*/  STG.E.128 desc[UR6][R4.64+0x10], R12 ;  /* 0x0000100c04007986 */ /* 0x000fe2000c101d06 */
[----:B------:R-:W-:Y:S05]  /*2350*/  EXIT ;  /* 0x000000000000794d */ /* 0x000fea0003800000 */
.L_x_66909:
        /* <DEDUP_REMOVED lines=21> */
.L_x_67009:
[----:B------:R-:W-:Y:S05]  /*24b0*/  BSYNC B0 ;  /* 0x0000000000007941 */ /* 0x000fea0003800000 */
.L_x_67008:
        /* <DEDUP_REMOVED lines=14> */
.L_x_67011:
[----:B------:R-:W-:Y:S05]  /*25a0*/  BSYNC B0 ;  /* 0x0000000000007941 */ /* 0x000fea0003800000 */
.L_x_67010:
        /* <DEDUP_REMOVED lines=46> */
.L_x_67021:
        /* <DEDUP_REMOVED lines=10> */
.L_x_67020:
[----:B------:R-:W-:Y:S05]  /*2930*/  BSYNC B3 ;  /* 0x0000000000037941 */ /* 0x000fea0003800000 */
.L_x_67019:
[----:B------:R-:W-:Y:S05]  /*2940*/  BRA `(.L_x_67017) ;  /* 0x0000000000107947 */ /* 0x000fea0003800000 */
.L_x_67018:
[----:B------:R-:W-:Y:S01]  /*2950*/  LOP3.LUT R20, R20, 0x1, RZ, 0xc0, !PT ;  /* 0x0000000114147812 */ /* 0x000fe200078ec0ff */
[----:B------:R-:W-:-:S03]  /*2960*/  IMAD.MOV.U32 R13, RZ, RZ, 0x1 ;  /* 0x00000001ff0d7424 */ /* 0x000fc600078e00ff */
[----:B------:R-:W-:-:S04]  /*2970*/  ISETP.NE.U32.AND P1, PT, R20, 0x1, PT ;  /* 0x000000011400780c */ /* 0x000fc80003f25070 */
[----:B------:R-:W-:-:S09]  /*2980*/  SEL R13, R13, 0xffffffff, P1 ;  /* 0xffffffff0d0d7807 */ /* 0x000fd20000800000 */
.L_x_67017:
[----:B------:R-:W-:Y:S05]  /*2990*/  BSYNC B2 ;  /* 0x0000000000027941 */ /* 0x000fea0003800000 */
.L_x_67016:
        /* <DEDUP_REMOVED lines=20> */
.L_x_67027:
        /* <DEDUP_REMOVED lines=10> */
.L_x_67026:
[----:B------:R-:W-:Y:S05]  /*2b80*/  BSYNC B3 ;  /* 0x0000000000037941 */ /* 0x000fea0003800000 */
.L_x_67025:
[----:B------:R-:W-:Y:S05]  /*2b90*/  BRA `(.L_x_67023) ;  /* 0x0000000000107947 */ /* 0x000fea0003800000 */
.L_x_67024:
[----:B------:R-:W-:Y:S01]  /*2ba0*/  LOP3.LUT R19, R19, 0x1, RZ, 0xc0, !PT ;  /* 0x0000000113137812 */ /* 0x000fe200078ec0ff */
[----:B------:R-:W-:-:S03]  /*2bb0*/  IMAD.MOV.U32 R12, RZ, RZ, 0x1 ;  /* 0x00000001ff0c7424 */ /* 0x000fc600078e00ff */
[----:B------:R-:W-:-:S04]  /*2bc0*/  ISETP.NE.U32.AND P1, PT, R19, 0x1, PT ;  /* 0x000000011300780c */ /* 0x000fc80003f25070 */
[----:B------:R-:W-:-:S09]  /*2bd0*/  SEL R12, R12, 0xffffffff, P1 ;  /* 0xffffffff0c0c7807 */ /* 0x000fd20000800000 */
.L_x_67023:
[----:B------:R-:W-:Y:S05]  /*2be0*/  BSYNC B2 ;  /* 0x0000000000027941 */ /* 0x000fea0003800000 */
.L_x_67022:
        /* <DEDUP_REMOVED lines=20> */
.L_x_67033:
        /* <DEDUP_REMOVED lines=10> */
.L_x_67032:
[----:B------:R-:W-:Y:S05]  /*2dd0*/  BSYNC B3 ;  /* 0x0000000000037941 */ /* 0x000fea0003800000 */
.L_x_67031:
[----:B------:R-:W-:Y:S05]  /*2de0*/  BRA `(.L_x_67029) ;  /* 0x0000000000107947 */ /* 0x000fea0003800000 */
.L_x_67030:
[----:B------:R-:W-:Y:S01]  /*2df0*/  LOP3.LUT R15, R15, 0x1, RZ, 0xc0, !PT ;  /* 0x000000010f0f7812 */ /* 0x000fe200078ec0ff */
[----:B------:R-:W-:-:S03]  /*2e00*/  IMAD.MOV.U32 R3, RZ, RZ, 0x1 ;  /* 0x00000001ff037424 */ /* 0x000fc600078e00ff */
[----:B------:R-:W-:-:S04]  /*2e10*/  ISETP.NE.U32.AND P1, PT, R15, 0x1, PT ;  /* 0x000000010f00780c */ /* 0x000fc80003f25070 */
[----:B------:R-:W-:-:S09]  /*2e20*/  SEL R3, R3, 0xffffffff, P1 ;  /* 0xffffffff03037807 */ /* 0x000fd20000800000 */
.L_x_67029:
[----:B------:R-:W-:Y:S05]  /*2e30*/  BSYNC B2 ;  /* 0x0000000000027941 */ /* 0x000fea0003800000 */
.L_x_67028:
        /* <DEDUP_REMOVED lines=20> */
.L_x_67039:
        /* <DEDUP_REMOVED lines=10> */
.L_x_67038:
[----:B------:R-:W-:Y:S05]  /*3020*/  BSYNC B3 ;  /* 0x0000000000037941 */ /* 0x000fea0003800000 */
.L_x_67037:
[----:B------:R-:W-:Y:S05]  /*3030*/  BRA `(.L_x_67035) ;  /* 0x0000000000107947 */ /* 0x000fea0003800000 */
.L_x_67036:
[----:B------:R-:W-:Y:S01]  /*3040*/  LOP3.LUT R14, R14, 0x1, RZ, 0xc0, !PT ;  /* 0x000000010e0e7812 */ /* 0x000fe200078ec0ff */
[----:B------:R-:W-:-:S03]  /*3050*/  IMAD.MOV.U32 R2, RZ, RZ, 0x1 ;  /* 0x00000001ff027424 */ /* 0x000fc600078e00ff */
[----:B------:R-:W-:-:S04]  /*3060*/  ISETP.NE.U32.AND P1, PT, R14, 0x1, PT ;  /* 0x000000010e00780c */ /* 0x000fc80003f25070 */
[----:B------:R-:W-:-:S09]  /*3070*/  SEL R2, R2, 0xffffffff, P1 ;  /* 0xffffffff02027807 */ /* 0x000fd20000800000 */
.L_x_67035:
[----:B------:R-:W-:Y:S05]  /*3080*/  BSYNC B2 ;  /* 0x0000000000027941 */ /* 0x000fea0003800000 */
.L_x_67034:
        /* <DEDUP_REMOVED lines=20> */
.L_x_67045:
        /* <DEDUP_REMOVED lines=10> */
.L_x_67044:
[----:B------:R-:W-:Y:S05]  /*3270*/  BSYNC B3 ;  /* 0x0000000000037941 */ /* 0x000fea0003800000 */
.L_x_67043:
[----:B------:R-:W-:Y:S05]  /*3280*/  BRA `(.L_x_67041) ;  /* 0x0000000000107947 */ /* 0x000fea0003800000 */
.L_x_67042:
[----:B------:R-:W-:Y:S01]  /*3290*/  LOP3.LUT R11, R11, 0x1, RZ, 0xc0, !PT ;  /* 0x000000010b0b7812 */ /* 0x000fe200078ec0ff */
[----:B------:R-:W-:-:S03]  /*32a0*/  IMAD.MOV.U32 R4, RZ, RZ, 0x1 ;  /* 0x00000001ff047424 */ /* 0x000fc600078e00ff */
[----:B------:R-:W-:-:S04]  /*32b0*/  ISETP.NE.U32.AND P1, PT, R11, 0x1, PT ;  /* 0x000000010b00780c */ /* 0x000fc80003f25070 */
[----:B------:R-:W-:-:S09]  /*32c0*/  SEL R4, R4, 0xffffffff, P1 ;  /* 0xffffffff04047807 */ /* 0x000fd20000800000 */
.L_x_67041:
[----:B------:R-:W-:Y:S05]  /*32d0*/  BSYNC B2 ;  /* 0x0000000000027941 */ /* 0x000fea0003800000 */
.L_x_67040:
        /* <DEDUP_REMOVED lines=20> */
.L_x_67051:
        /* <DEDUP_REMOVED lines=10> */
.L_x_67050:
[----:B------:R-:W-:Y:S05]  /*34c0*/  BSYNC B3 ;  /* 0x0000000000037941 */ /* 0x000fea0003800000 */
.L_x_67049:
[----:B------:R-:W-:Y:S05]  /*34d0*/  BRA `(.L_x_67047) ;  /* 0x0000000000107947 */ /* 0x000fea0003800000 */
.L_x_67048:
[----:B------:R-:W-:Y:S01]  /*34e0*/  LOP3.LUT R10, R10, 0x1, RZ, 0xc0, !PT ;  /* 0x000000010a0a7812 */ /* 0x000fe200078ec0ff */
[----:B------:R-:W-:-:S03]  /*34f0*/  IMAD.MOV.U32 R5, RZ, RZ, 0x1 ;  /* 0x00000001ff057424 */ /* 0x000fc600078e00ff */
[----:B------:R-:W-:-:S04]  /*3500*/  ISETP.NE.U32.AND P1, PT, R10, 0x1, PT ;  /* 0x000000010a00780c */ /* 0x000fc80003f25070 */
[----:B------:R-:W-:-:S09]  /*3510*/  SEL R5, R5, 0xffffffff, P1 ;  /* 0xffffffff05057807 */ /* 0x000fd20000800000 */
.L_x_67047:
[----:B------:R-:W-:Y:S05]  /*3520*/  BSYNC B2 ;  /* 0x0000000000027941 */ /* 0x000fea0003800000 */
.L_x_67046:
        /* <DEDUP_REMOVED lines=20> */
.L_x_67057:
        /* <DEDUP_REMOVED lines=10> */
.L_x_67056:
[----:B------:R-:W-:Y:S05]  /*3710*/  BSYNC B3 ;  /* 0x0000000000037941 */ /* 0x000fea0003800000 */
.L_x_67055:
[----:B------:R-:W-:Y:S05]  /*3720*/  BRA `(.L_x_67053) ;  /* 0x0000000000107947 */ /* 0x000fea0003800000 */
.L_x_67054:
[----:B------:R-:W-:Y:S01]  /*3730*/  LOP3.LUT R18, R18, 0x1, RZ, 0xc0, !PT ;  /* 0x0000000112127812 */ /* 0x000fe200078ec0ff */
[----:B------:R-:W-:-:S03]  /*3740*/  IMAD.MOV.U32 R7, RZ, RZ, 0x1 ;  /* 0x00000001ff077424 */ /* 0x000fc600078e00ff */
[----:B------:R-:W-:-:S04]  /*3750*/  ISETP.NE.U32.AND P1, PT, R18, 0x1, PT ;  /* 0x000000011200780c */ /* 0x000fc80003f25070 */
[----:B------:R-:W-:-:S09]  /*3760*/  SEL R7, R7, 0xffffffff, P1 ;  /* 0xffffffff07077807 */ /* 0x000fd20000800000 */
.L_x_67053:
[----:B------:R-:W-:Y:S05]  /*3770*/  BSYNC B2 ;  /* 0x0000000000027941 */ /* 0x000fea0003800000 */
.L_x_67052:
        /* <DEDUP_REMOVED lines=19> */
.L_x_67062:
        /* <DEDUP_REMOVED lines=10> */
.L_x_67061:
[----:B------:R-:W-:Y:S05]  /*3950*/  BSYNC B2 ;  /* 0x0000000000027941 */ /* 0x000fea0003800000 */
.L_x_67060:
[----:B------:R-:W-:Y:S05]  /*3960*/  BRA `(.L_x_67058) ;  /* 0x0000000800e07947 */ /* 0x000fea0003800000 */
.L_x_67059:
[----:B------:R-:W-:Y:S01]  /*3970*/  LOP3.LUT R17, R17, 0x1, RZ, 0xc0, !PT ;  /* 0x0000000111117812 */ /* 0x000fe200078ec0ff */
[----:B------:R-:W-:-:S03]  /*3980*/  IMAD.MOV.U32 R6, RZ, RZ, 0x1 ;  /* 0x00000001ff067424 */ /* 0x000fc600078e00ff */
[----:B------:R-:W-:-:S04]  /*3990*/  ISETP.NE.U32.AND P1, PT, R17, 0x1, PT ;  /* 0x000000011100780c */ /* 0x000fc80003f25070 */
[----:B------:R-:W-:Y:S01]  /*39a0*/  SEL R6, R6, 0xffffffff, P1 ;  /* 0xffffffff06067807 */ /* 0x000fe20000800000 */
[----:B------:R-:W-:Y:S08]  /*39b0*/  BRA `(.L_x_67058) ;  /* 0x0000000800cc7947 */ /* 0x000ff00003800000 */
.L_x_67015:
        /* <DEDUP_REMOVED lines=10> */
.L_x_67065:
        /* <DEDUP_REMOVED lines=10> */
.L_x_67064:
[----:B------:R-:W-:Y:S05]  /*3b00*/  BSYNC B2 ;  /* 0x0000000000027941 */ /* 0x000fea0003800000 */
.L_x_67063:
        /* <DEDUP_REMOVED lines=12> */
.L_x_67068:
        /* <DEDUP_REMOVED lines=10> */
.L_x_67067:
[----:B------:R-:W-:Y:S05]  /*3c70*/  BSYNC B2 ;  /* 0x0000000000027941 */ /* 0x000fea0003800000 */
.L_x_67066:
        /* <DEDUP_REMOVED lines=12> */
.L_x_67071:
        /* <DEDUP_REMOVED lines=10> */
.L_x_67070:
[----:B------:R-:W-:Y:S05]  /*3de0*/  BSYNC B2 ;  /* 0x0000000000027941 */ /* 0x000fea0003800000 */
.L_x_67069:
        /* <DEDUP_REMOVED lines=12> */
.L_x_67074:
        /* <DEDUP_REMOVED lines=10> */
.L_x_67073:
[----:B------:R-:W-:Y:S05]  /*3f50*/  BSYNC B2 ;  /* 0x0000000000027941 */ /* 0x000fea0003800000 */
.L_x_67072:
        /* <DEDUP_REMOVED lines=12> */
.L_x_67077:
        /* <DEDUP_REMOVED lines=10> */
.L_x_67076:
[----:B------:R-:W-:Y:S05]  /*40c0*/  BSYNC B2 ;  /* 0x0000000000027941 */ /* 0x000fea0003800000 */
.L_x_67075:
        /* <DEDUP_REMOVED lines=12> */
.L_x_67080:
        /* <DEDUP_REMOVED lines=10> */
.L_x_67079:
[----:B------:R-:W-:Y:S05]  /*4230*/  BSYNC B2 ;  /* 0x0000000000027941 */ /* 0x000fea0003800000 */
.L_x_67078:
        /* <DEDUP_REMOVED lines=12> */
.L_x_67083:
        /* <DEDUP_REMOVED lines=10> */
.L_x_67082:
[----:B------:R-:W-:Y:S05]  /*43a0*/  BSYNC B2 ;  /* 0x0000000000027941 */ /* 0x000fea0003800000 */
.L_x_67081:
        /* <DEDUP_REMOVED lines=10> */
.L_x_67084:
        /* <DEDUP_REMOVED lines=10> */
.L_x_67058:
[----:B------:R-:W-:Y:S05]  /*44f0*/  BSYNC B0 ;  /* 0x0000000000007941 */ /* 0x000fea0003800000 */
.L_x_67014:
[----:B------:R-:W-:Y:S05]  /*4500*/  BRA `(.L_x_67085) ;  /* 0x00000000006c7947 */ /* 0x000fea0003800000 */
.L_x_67013:
        /* <DEDUP_REMOVED lines=27> */
.L_x_67085:
[----:B------:R-:W-:Y:S05]  /*46c0*/  BSYNC B1 ;  /* 0x0000000000017941 */ /* 0x000fea0003800000 */
.L_x_67012:
        /* <DEDUP_REMOVED lines=21> */
.L_x_67088:
[----:B------:R-:W-:-:S13]  /*4820*/  ISETP.GE.AND P0, PT, R9, R8, PT ;  /* 0x000000080900720c */ /* 0x000fda0003f06270 */
[----:B------:R-:W-:Y:S05]  /*4830*/  @P0 BRA `(.L_x_67090) ;  /* 0x0000000000300947 */ /* 0x000fea0003800000 */
[----:B0-----:R-:W0:Y:S01]  /*4840*/  LDC.64 R10, c[0x0][0x228] ;  /* 0x00008a00ff0a7b82 */ /* 0x001e220000000a00 */
[----:B------:R-:W-:Y:S02]  /*4850*/  IMAD.IADD R3, R0, 0x1, R9 ;  /* 0x0000000100037824 */ /* 0x000fe400078e0209 */
[----:B------:R-:W-:Y:S02]  /*4860*/  VIADD R9, R9, 0x80 ;  /* 0x0000008009097836 */ /* 0x000fe40000000000 */
[----:B0-----:R-:W-:-:S05]  /*4870*/  IMAD.WIDE.U32 R10, R3, 0x4, R10 ;  /* 0x00000004030a7825 */ /* 0x001fca00078e000a */
[----:B------:R1:W-:Y:S02]  /*4880*/  STG.E desc[UR6][R10.64], R2 ;  /* 0x000000020a007986 */ /* 0x0003e4000c101906 */
.L_x_67089:
[----:B------:R-:W-:-:S13]  /*4890*/  ISETP.GE.AND P0, PT, R9, R8, PT ;  /* 0x000000080900720c */ /* 0x000fda0003f06270 */
[----:B------:R-:W-:Y:S05]  /*48a0*/  @P0 BRA `(.L_x_67091) ;  /* 0x0000000000340947 */ /* 0x000fea0003800000 */
[----:B-1----:R-:W1:Y:S01]  /*48b0*/  LDC.64 R2, c[0x0][0x228] ;  /* 0x00008a00ff027b82 */ /* 0x002e620000000a00 */
[----:B0-----:R-:W-:Y:S02]  /*48c0*/  IMAD.IADD R11, R0, 0x1, R9 ;  /* 0x00000001000b7824 */ /* 0x001fe400078e0209 */
[----:B------:R-:W-:Y:S02]  /*48d0*/  VIADD R9, R9, 0x80 ;  /* 0x0000008009097836 */ /* 0x000fe40000000000 */
[----:B-1----:R-:W-:-:S05]  /*48e0*/  IMAD.WIDE.U32 R2, R11, 0x4, R2 ;  /* 0x000000040b027825 */ /* 0x002fca00078e0002 */
[----:B------:R1:W-:Y:S02]  /*48f0*/  STG.E desc[UR6][R2.64], R4 ;  /* 0x0000000402007986 */ /* 0x0003e4000c101906 */
.L_x_67090:
        /* <DEDUP_REMOVED lines=8> */
.L_x_67091:
[----:B------:R-:W-:Y:S05]  /*4980*/  BSYNC B1 ;  /* 0x0000000000017941 */ /* 0x000fea0003800000 */
.L_x_67087:
[----:B------:R-:W-:-:S13]  /*4990*/  ISETP.GE.AND P0, PT, R9, R8, PT ;  /* 0x000000080900720c */ /* 0x000fda0003f06270 */
[----:B-12---:R-:W1:Y:S01]  /*49a0*/  @!P0 LDC.64 R2, c[0x0][0x228] ;  /* 0x00008a00ff028b82 */ /* 0x006e620000000a00 */
[----:B------:R-:W-:Y:S02]  /*49b0*/  @!P0 IMAD.IADD R5, R0, 0x1, R9 ;  /* 0x0000000100058824 */ /* 0x000fe400078e0209 */
[----:B------:R-:W-:Y:S02]  /*49c0*/  @!P0 VIADD R9, R9, 0x80 ;  /* 0x0000008009098836 */ /* 0x000fe40000000000 */
[----:B-1----:R-:W-:-:S05]  /*49d0*/  @!P0 IMAD.WIDE.U32 R2, R5, 0x4, R2 ;  /* 0x0000000405028825 */ /* 0x002fca00078e0002 */
[----:B------:R2:W-:Y:S02]  /*49e0*/  @!P0 STG.E desc[UR6][R2.64], R7 ;  /* 0x0000000702008986 */ /* 0x0005e4000c101906 */
.L_x_67092:
[----:B------:R-:W-:Y:S05]  /*49f0*/  BSYNC B0 ;  /* 0x0000000000007941 */ /* 0x000fea0003800000 */
.L_x_67086:
        /* <DEDUP_REMOVED lines=8> */
.L_x_67093:
        /* <DEDUP_REMOVED lines=16> */
.L_x_71973:


//--------------------- .text._ZN2at6native18elementwise_kernelILi128ELi4EZNS0_15gpu_kernel_implIZZZNS0_50_GLOBAL__N__2680c7bb_12_PowKernel_cu_7dd49032_316824pow_tensor_tensor_kernelERNS_18TensorIteratorBaseEENKUlvE_clEvENKUlvE0_clEvEUlaaE_EEvS5_RKT_EUliE_EEviT1_ --------------------------
	.section	.text._ZN2at6native18elementwise_kernelILi128ELi4EZNS0_15gpu_kernel_implIZZZNS0_50_GLOBAL__N__2680c7bb_12_PowKernel_cu_7dd49032_316824pow_tensor_tensor_kernelERNS_18TensorIteratorBaseEENKUlvE_clEvENKUlvE0_clEvEUlaaE_EEvS5_RKT_EUliE_EEviT1_,"ax",@progbits
	.align	128
        .global         _ZN2at6native18elementwise_kernelILi128ELi4EZNS0_15gpu_kernel_implIZZZNS0_50_GLOBAL__N__2680c7bb_12_PowKernel_cu_7dd49032_316824pow_tensor_tensor_kernelERNS_18TensorIteratorBaseEENKUlvE_clEvENKUlvE0_clEvEUlaaE_EEvS5_RKT_EUliE_EEviT1_
        .type           _ZN2at6native18elementwise_kernelILi128ELi4EZNS0_15gpu_kernel_implIZZZNS0_50_GLOBAL__N__2680c7bb_12_PowKernel_cu_7dd49032_316824pow_tensor_tensor_kernelERNS_18TensorIteratorBaseEENKUlvE_clEvENKUlvE0_clEvEUlaaE_EEvS5_RKT_EUliE_EEviT1_,@function
        .size           _ZN2at6native18elementwise_kernelILi128ELi4EZNS0_15gpu_kernel_implIZZZNS0_50_GLOBAL__N__2680c7bb_12_PowKernel_cu_7dd49032_316824pow_tensor_tensor_kernelERNS_18TensorIteratorBaseEENKUlvE_clEvENKUlvE0_clEvEUlaaE_EEvS5_RKT_EUliE_EEviT1_,(.L_x_71974 - _ZN2at6native18elementwise_kernelILi128ELi4EZNS0_15gpu_kernel_implIZZZNS0_50_GLOBAL__N__2680c7bb_12_PowKernel_cu_7dd49032_316824pow_tensor_tensor_kernelERNS_18TensorIteratorBaseEENKUlvE_clEvENKUlvE0_clEvEUlaaE_EEvS5_RKT_EUliE_EEviT1_)
        .other          _ZN2at6native18elementwise_kernelILi128ELi4EZNS0_15gpu_kernel_implIZZZNS0_50_GLOBAL__N__2680c7bb_12_PowKernel_cu_7dd49032_316824pow_tensor_tensor_kernelERNS_18TensorIteratorBaseEENKUlvE_clEvENKUlvE0_clEvEUlaaE_EEvS5_RKT_EUliE_EEviT1_,@"STO_CUDA_ENTRY STV_DEFAULT"
_ZN2at6native18elementwise_kernelILi128ELi4EZNS0_15gpu_kernel_implIZZZNS0_50_GLOBAL__N__2680c7bb_12_PowKernel_cu_7dd49032_316824pow_tensor_tensor_kernelERNS_18TensorIteratorBaseEENKUlvE_clEvENKUlvE0_clEvEUlaaE_EEvS5_RKT_EUliE_EEviT1_:
.text._ZN2at6native18elementwise_kernelILi128ELi4EZNS0_15gpu_kernel_implIZZZNS0_50_GLOBAL__N__2680c7bb_12_PowKernel_cu_7dd49032_316824pow_tensor_tensor_kernelERNS_18TensorIteratorBaseEENKUlvE_clEvENKUlvE0_clEvEUlaaE_EEvS5_RKT_EUliE_EEviT1_:
        /* <DEDUP_REMOVED lines=365> */
.L_x_67096:
        /* <DEDUP_REMOVED lines=20> */
.L_x_67100:
[----:B------:R0:W5:Y:S01]  /*1810*/  LDG.E.U8 R19, desc[UR36][R2.64] ;  /* 0x0000002402137981 */ /* 0x000162000c1e1100 */
[----:B------:R-:W-:Y:S05]  /*1820*/  BRA `(.L_x_67102) ;  /* 0x0000000c00547947 */ /* 0x000fea0003800000 */
.L_x_67099:
        /* <DEDUP_REMOVED lines=8> */
.L_x_67104:
[----:B------:R0:W5:Y:S01]  /*18b0*/  LDG.E.U8 R19, desc[UR36][R2.64] ;  /* 0x0000002402137981 */ /* 0x000162000c1e1100 */
[----:B------:R-:W-:Y:S05]  /*18c0*/  BRA `(.L_x_67102) ;  /* 0x0000000c002c7947 */ /* 0x000fea0003800000 */
.L_x_67103:
[----:B------:R0:W5:Y:S01]  /*18d0*/  LDG.E.U16 R19, desc[UR36][R2.64] ;  /* 0x0000002402137981 */ /* 0x000162000c1e1500 */
[----:B------:R-:W-:Y:S05]  /*18e0*/  BRA `(.L_x_67102) ;  /* 0x0000000c00247947 */ /* 0x000fea0003800000 */
.L_x_67098:
        /* <DEDUP_REMOVED lines=9> */
.L_x_67106:
[----:B------:R-:W2:Y:S02]  /*1980*/  LDG.E.U16 R0, desc[UR36][R2.64] ;  /* 0x0000002402007981 */ /* 0x000ea4000c1e1500 */
[----:B--2---:R-:W-:-:S06]  /*1990*/  HADD2.F32 R0, -RZ, R0.H0_H0 ;  /* 0x20000000ff007230 */ /* 0x004fcc0000004100 */
[----:B------:R-:W0:Y:S02]  /*19a0*/  F2I.FTZ.TRUNC.NTZ R0, R0 ;  /* 0x0000000000007305 */ /* 0x000e24000021f100 */
[----:B0-----:R-:W-:Y:S01]  /*19b0*/  PRMT R19, R0, 0x7610, R19 ;  /* 0x0000761000137816 */ /* 0x001fe20000000013 */
[----:B------:R-:W-:Y:S06]  /*19c0*/  BRA `(.L_x_67102) ;  /* 0x0000000800ec7947 */ /* 0x000fec0003800000 */
.L_x_67105:
        /* <DEDUP_REMOVED lines=9> */
.L_x_67108:
[----:B------:R-:W2:Y:S02]  /*1a60*/  LDG.E.U16 R2, desc[UR36][R2.64] ;  /* 0x0000002402027981 */ /* 0x000ea4000c1e1500 */
[----:B--2---:R-:W-:-:S06]  /*1a70*/  HADD2.F32 R0, -RZ, R2.H0_H0 ;  /* 0x20000002ff007230 */ /* 0x004fcc0000004100 */
[----:B------:R-:W0:Y:S02]  /*1a80*/  F2I.FTZ.TRUNC.NTZ R0, R0 ;  /* 0x0000000000007305 */ /* 0x000e24000021f100 */
[----:B0-----:R-:W-:Y:S01]  /*1a90*/  PRMT R19, R0, 0x7610, R19 ;  /* 0x0000761000137816 */ /* 0x001fe20000000013 */
[----:B------:R-:W-:Y:S06]  /*1aa0*/  BRA `(.L_x_67102) ;  /* 0x0000000800b47947 */ /* 0x000fec0003800000 */
.L_x_67107:
[----:B------:R-:W2:Y:S02]  /*1ab0*/  LDG.E.64 R2, desc[UR36][R2.64] ;  /* 0x0000002402027981 */ /* 0x000ea4000c1e1b00 */
[----:B--2---:R0:W1:Y:S01]  /*1ac0*/  F2I.F64.TRUNC R19, R2 ;  /* 0x0000000200137311 */ /* 0x004062000030d100 */
[----:B------:R-:W-:Y:S05]  /*1ad0*/  BRA `(.L_x_67102) ;  /* 0x0000000800a87947 */ /* 0x000fea0003800000 */
.L_x_67097:
        /* <DEDUP_REMOVED lines=12> */
.L_x_67111:
[----:B------:R-:W2:Y:S02]  /*1ba0*/  LDG.E.64 R2, desc[UR36][R2.64] ;  /* 0x0000002402027981 */ /* 0x000ea4000c1e1b00 */
[----:B--2---:R3:W4:Y:S01]  /*1bb0*/  F2I.F64.TRUNC R19, R2 ;  /* 0x0000000200137311 */ /* 0x004722000030d100 */
[----:B------:R-:W-:Y:S05]  /*1bc0*/  BRA `(.L_x_67102) ;  /* 0x00000008006c7947 */ /* 0x000fea0003800000 */
.L_x_67110:
        /* <DEDUP_REMOVED lines=28> */
.L_x_67113:
        /* <DEDUP_REMOVED lines=15> */
.L_x_67112:
[----:B------:R-:W2:Y:S02]  /*1e80*/  LDG.E.U16 R0, desc[UR36][R2.64] ;  /* 0x0000002402007981 */ /* 0x000ea4000c1e1500 */
[----:B--2---:R-:W-:-:S06]  /*1e90*/  IMAD.U32 R0, R0, 0x10000, RZ ;  /* 0x0001000000007824 */ /* 0x004fcc00078e00ff */
[----:B------:R-:W0:Y:S02]  /*1ea0*/  F2I.FTZ.TRUNC.NTZ R0, R0 ;  /* 0x0000000000007305 */ /* 0x000e24000021f100 */
[----:B0-----:R-:W-:Y:S01]  /*1eb0*/  PRMT R19, R0, 0x7610, R19 ;  /* 0x0000761000137816 */ /* 0x001fe20000000013 */
[----:B------:R-:W-:Y:S06]  /*1ec0*/  BRA `(.L_x_67102) ;  /* 0x0000000400ac7947 */ /* 0x000fec0003800000 */
.L_x_67109:
        /* <DEDUP_REMOVED lines=10> */
.L_x_67116:
        /* <DEDUP_REMOVED lines=21> */
.L_x_67120:
[----:B------:R-:W-:Y:S05]  /*20c0*/  BSYNC B1 ;  /* 0x0000000000017941 */ /* 0x000fea0003800000 */
.L_x_67119:
[----:B------:R-:W-:Y:S01]  /*20d0*/  LEA R3, R0, 0x3b800000, 0x17 ;  /* 0x3b80000000037811 */ /* 0x000fe200078eb8ff */
[----:B------:R-:W-:-:S05]  /*20e0*/  IMAD.SHL.U32 R0, R2, 0x100000, RZ ;  /* 0x0010000002007824 */ /* 0x000fca00078e00ff */
[----:B------:R-:W-:-:S07]  /*20f0*/  LOP3.LUT R0, R3, R0, R4, 0xfe, !PT ;  /* 0x0000000003007212 */ /* 0x000fce00078efe04 */
.L_x_67118:
[----:B------:R-:W-:Y:S05]  /*2100*/  BSYNC B0 ;  /* 0x0000000000007941 */ /* 0x000fea0003800000 */
.L_x_67117:
[----:B------:R-:W0:Y:S02]  /*2110*/  F2I.FTZ.TRUNC.NTZ R0, R0 ;  /* 0x0000000000007305 */ /* 0x000e24000021f100 */
[----:B0-----:R-:W-:Y:S01]  /*2120*/  PRMT R19, R0, 0x7610, R19 ;  /* 0x0000761000137816 */ /* 0x001fe20000000013 */
[----:B------:R-:W-:Y:S06]  /*2130*/  BRA `(.L_x_67102) ;  /* 0x0000000400107947 */ /* 0x000fec0003800000 */
.L_x_67115:
        /* <DEDUP_REMOVED lines=21> */
.L_x_67124:
[----:B------:R-:W-:Y:S05]  /*2290*/  BSYNC B1 ;  /* 0x0000000000017941 */ /* 0x000fea0003800000 */
.L_x_67123:
[----:B------:R-:W-:Y:S01]  /*22a0*/  LEA R3, R0, 0x37800000, 0x17 ;  /* 0x3780000000037811 */ /* 0x000fe200078eb8ff */
[----:B------:R-:W-:-:S05]  /*22b0*/  IMAD.SHL.U32 R0, R2, 0x200000, RZ ;  /* 0x0020000002007824 */ /* 0x000fca00078e00ff */
[----:B------:R-:W-:-:S07]  /*22c0*/  LOP3.LUT R0, R3, R0, R4, 0xfe, !PT ;  /* 0x0000000003007212 */ /* 0x000fce00078efe04 */
.L_x_67122:
[----:B------:R-:W-:Y:S05]  /*22d0*/  BSYNC B0 ;  /* 0x0000000000007941 */ /* 0x000fea0003800000 */
.L_x_67121:
[----:B------:R-:W0:Y:S02]  /*22e0*/  F2I.FTZ.TRUNC.NTZ R0, R0 ;  /* 0x0000000000007305 */ /* 0x000e24000021f100 */
[----:B0-----:R-:W-:Y:S01]  /*22f0*/  PRMT R19, R0, 0x7610, R19 ;  /* 0x0000761000137816 */ /* 0x001fe20000000013 */
[----:B------:R-:W-:Y:S06]  /*2300*/  BRA `(.L_x_67102) ;  /* 0x00000000009c7947 */ /* 0x000fec0003800000 */
.L_x_67114:
        /* <DEDUP_REMOVED lines=14> */
.L_x_67128:
[----:B------:R-:W-:Y:S05]  /*23f0*/  BSYNC B0 ;  /* 0x0000000000007941 */ /* 0x000fea0003800000 */
.L_x_67127:
[----:B------:R-:W0:Y:S02]  /*2400*/  F2I.FTZ.TRUNC.NTZ R0, R0 ;  /* 0x0000000000007305 */ /* 0x000e24000021f100 */
[----:B0-----:R-:W-:Y:S01]  /*2410*/  PRMT R19, R0, 0x7610, R19 ;  /* 0x0000761000137816 */ /* 0x001fe20000000013 */
[----:B------:R-:W-:Y:S06]  /*2420*/  BRA `(.L_x_67102) ;  /* 0x0000000000547947 */ /* 0x000fec0003800000 */
.L_x_67101:
        /* <DEDUP_REMOVED lines=16> */
.L_x_67129:
[----:B------:R-:W-:Y:S01]  /*2530*/  PRMT R19, RZ, 0x7610, R19 ;  /* 0x00007610ff137816 */ /* 0x000fe20000000013 */
[----:B------:R-:W-:Y:S06]  /*2540*/  BRA `(.L_x_67102) ;  /* 0x00000000000c7947 */ /* 0x000fec0003800000 */
.L_x_67126:
[----:B------:R2:W5:Y:S01]  /*2550*/  LDG.E.U8 R19, desc[UR36][R2.64] ;  /* 0x0000002402137981 */ /* 0x000562000c1e1100 */
[----:B------:R-:W-:Y:S05]  /*2560*/  BRA `(.L_x_67102) ;  /* 0x0000000000047947 */ /* 0x000fea0003800000 */
.L_x_67125:
[----:B------:R1:W5:Y:S02]  /*2570*/  LDG.E.U8 R19, desc[UR36][R2.64] ;  /* 0x0000002402137981 */ /* 0x000364000c1e1100 */
.L_x_67102:
        /* <DEDUP_REMOVED lines=17> */
.L_x_67133:
[----:B------:R3:W5:Y:S01]  /*2690*/  LDG.E.U8 R0, desc[UR36][R2.64] ;  /* 0x0000002402007981 */ /* 0x000762000c1e1100 */
[----:B------:R-:W-:Y:S05]  /*26a0*/  BRA `(.L_x_67135) ;  /* 0x0000000c00547947 */ /* 0x000fea0003800000 */
.L_x_67132:
        /* <DEDUP_REMOVED lines=8> */
.L_x_67137:
[----:B------:R1:W5:Y:S01]  /*2730*/  LDG.E.U8 R0, desc[UR36][R2.64] ;  /* 0x0000002402007981 */ /* 0x000362000c1e1100 */
[----:B------:R-:W-:Y:S05]  /*2740*/  BRA `(.L_x_67135) ;  /* 0x0000000c002c7947 */ /* 0x000fea0003800000 */
.L_x_67136:
[----:B------:R2:W5:Y:S01]  /*2750*/  LDG.E.U16 R0, desc[UR36][R2.64] ;  /* 0x0000002402007981 */ /* 0x000562000c1e1500 */
[----:B------:R-:W-:Y:S05]  /*2760*/  BRA `(.L_x_67135) ;  /* 0x0000000c00247947 */ /* 0x000fea0003800000 */
.L_x_67131:
        /* <DEDUP_REMOVED lines=9> */
.L_x_67139:
[----:B------:R-:W2:Y:S02]  /*2800*/  LDG.E.U16 R4, desc[UR36][R2.64] ;  /* 0x0000002402047981 */ /* 0x000ea4000c1e1500 */
[----:B--2---:R-:W-:-:S06]  /*2810*/  HADD2.F32 R4, -RZ, R4.H0_H0 ;  /* 0x20000004ff047230 */ /* 0x004fcc0000004100 */
[----:B------:R-:W0:Y:S02]  /*2820*/  F2I.FTZ.TRUNC.NTZ R4, R4 ;  /* 0x0000000400047305 */ /* 0x000e24000021f100 */
[----:B0-----:R-:W-:Y:S01]  /*2830*/  PRMT R0, R4, 0x7610, R0 ;  /* 0x0000761004007816 */ /* 0x001fe20000000000 */
[----:B------:R-:W-:Y:S06]  /*2840*/  BRA `(.L_x_67135) ;  /* 0x0000000800ec7947 */ /* 0x000fec0003800000 */
.L_x_67138:
        /* <DEDUP_REMOVED lines=9> */
.L_x_67141:
[----:B------:R-:W2:Y:S02]  /*28e0*/  LDG.E.U16 R2, desc[UR36][R2.64] ;  /* 0x0000002402027981 */ /* 0x000ea4000c1e1500 */
[----:B--2---:R-:W-:-:S06]  /*28f0*/  HADD2.F32 R4, -RZ, R2.H0_H0 ;  /* 0x20000002ff047230 */ /* 0x004fcc0000004100 */
[----:B------:R-:W0:Y:S02]  /*2900*/  F2I.FTZ.TRUNC.NTZ R4, R4 ;  /* 0x0000000400047305 */ /* 0x000e24000021f100 */
[----:B0-----:R-:W-:Y:S01]  /*2910*/  PRMT R0, R4, 0x7610, R0 ;  /* 0x0000761004007816 */ /* 0x001fe20000000000 */
[----:B------:R-:W-:Y:S06]  /*2920*/  BRA `(.L_x_67135) ;  /* 0x0000000800b47947 */ /* 0x000fec0003800000 */
.L_x_67140:
[----:B------:R-:W2:Y:S02]  /*2930*/  LDG.E.64 R2, desc[UR36][R2.64] ;  /* 0x0000002402027981 */ /* 0x000ea4000c1e1b00 */
[----:B--2---:R0:W1:Y:S01]  /*2940*/  F2I.F64.TRUNC R0, R2 ;  /* 0x0000000200007311 */ /* 0x004062000030d100 */
[----:B------:R-:W-:Y:S05]  /*2950*/  BRA `(.L_x_67135) ;  /* 0x0000000800a87947 */ /* 0x000fea0003800000 */
.L_x_67130:
        /* <DEDUP_REMOVED lines=12> */
.L_x_67144:
[----:B------:R-:W2:Y:S02]  /*2a20*/  LDG.E.64 R2, desc[UR36][R2.64] ;  /* 0x0000002402027981 */ /* 0x000ea4000c1e1b00 */
[----:B--2---:R0:W1:Y:S01]  /*2a30*/  F2I.F64.TRUNC R0, R2 ;  /* 0x0000000200007311 */ /* 0x004062000030d100 */
[----:B------:R-:W-:Y:S05]  /*2a40*/  BRA `(.L_x_67135) ;  /* 0x00000008006c7947 */ /* 0x000fea0003800000 */
.L_x_67143:
        /* <DEDUP_REMOVED lines=28> */
.L_x_67146:
        /* <DEDUP_REMOVED lines=15> */
.L_x_67145:
[----:B------:R-:W2:Y:S02]  /*2d00*/  LDG.E.U16 R4, desc[UR36][R2.64] ;  /* 0x0000002402047981 */ /* 0x000ea4000c1e1500 */
[----:B--2---:R-:W-:-:S06]  /*2d10*/  IMAD.U32 R4, R4, 0x10000, RZ ;  /* 0x0001000004047824 */ /* 0x004fcc00078e00ff */
[----:B------:R-:W0:Y:S02]  /*2d20*/  F2I.FTZ.TRUNC.NTZ R4, R4 ;  /* 0x0000000400047305 */ /* 0x000e24000021f100 */
[----:B0-----:R-:W-:Y:S01]  /*2d30*/  PRMT R0, R4, 0x7610, R0 ;  /* 0x0000761004007816 */ /* 0x001fe20000000000 */
[----:B------:R-:W-:Y:S06]  /*2d40*/  BRA `(.L_x_67135) ;  /* 0x0000000400ac7947 */ /* 0x000fec0003800000 */
.L_x_67142:
        /* <DEDUP_REMOVED lines=10> */
.L_x_67149:
        /* <DEDUP_REMOVED lines=21> */
.L_x_67153:
[----:B------:R-:W-:Y:S05]  /*2f40*/  BSYNC B1 ;  /* 0x0000000000017941 */ /* 0x000fea0003800000 */
.L_x_67152:
[----:B------:R-:W-:Y:S01]  /*2f50*/  IMAD.SHL.U32 R2, R2, 0x100000, RZ ;  /* 0x0010000002027824 */ /* 0x000fe200078e00ff */
[----:B------:R-:W-:-:S04]  /*2f60*/  LEA R3, R0, 0x3b800000, 0x17 ;  /* 0x3b80000000037811 */ /* 0x000fc800078eb8ff */
[----:B------:R-:W-:-:S07]  /*2f70*/  LOP3.LUT R4, R3, R2, R4, 0xfe, !PT ;  /* 0x0000000203047212 */ /* 0x000fce00078efe04 */
.L_x_67151:
[----:B------:R-:W-:Y:S05]  /*2f80*/  BSYNC B0 ;  /* 0x0000000000007941 */ /* 0x000fea0003800000 */
.L_x_67150:
[----:B------:R-:W0:Y:S02]  /*2f90*/  F2I.FTZ.TRUNC.NTZ R4, R4 ;  /* 0x0000000400047305 */ /* 0x000e24000021f100 */
[----:B0-----:R-:W-:Y:S01]  /*2fa0*/  PRMT R0, R4, 0x7610, R0 ;  /* 0x0000761004007816 */ /* 0x001fe20000000000 */
[----:B------:R-:W-:Y:S06]  /*2fb0*/  BRA `(.L_x_67135) ;  /* 0x0000000400107947 */ /* 0x000fec0003800000 */
.L_x_67148:
        /* <DEDUP_REMOVED lines=21> */
.L_x_67157:
[----:B------:R-:W-:Y:S05]  /*3110*/  BSYNC B1 ;  /* 0x0000000000017941 */ /* 0x000fea0003800000 */
.L_x_67156:
[----:B------:R-:W-:Y:S01]  /*3120*/  IMAD.SHL.U32 R2, R2, 0x200000, RZ ;  /* 0x0020000002027824 */ /* 0x000fe200078e00ff */
[----:B------:R-:W-:-:S04]  /*3130*/  LEA R3, R0, 0x37800000, 0x17 ;  /* 0x3780000000037811 */ /* 0x000fc800078eb8ff */
[----:B------:R-:W-:-:S07]  /*3140*/  LOP3.LUT R4, R3, R2, R4, 0xfe, !PT ;  /* 0x0000000203047212 */ /* 0x000fce00078efe04 */
.L_x_67155:
[----:B------:R-:W-:Y:S05]  /*3150*/  BSYNC B0 ;  /* 0x0000000000007941 */ /* 0x000fea0003800000 */
.L_x_67154:
[----:B------:R-:W0:Y:S02]  /*3160*/  F2I.FTZ.TRUNC.NTZ R4, R4 ;  /* 0x0000000400047305 */ /* 0x000e24000021f100 */
[----:B0-----:R-:W-:Y:S01]  /*3170*/  PRMT R0, R4, 0x7610, R0 ;  /* 0x0000761004007816 */ /* 0x001fe20000000000 */
[----:B------:R-:W-:Y:S06]  /*3180*/  BRA `(.L_x_67135) ;  /* 0x00000000009c7947 */ /* 0x000fec0003800000 */
.L_x_67147:
        /* <DEDUP_REMOVED lines=14> */
.L_x_67161:
[----:B------:R-:W-:Y:S05]  /*3270*/  BSYNC B0 ;  /* 0x0000000000007941 */ /* 0x000fea0003800000 */
.L_x_67160:
[----:B------:R-:W0:Y:S02]  /*3280*/  F2I.FTZ.TRUNC.NTZ R4, R4 ;  /* 0x0000000400047305 */ /* 0x000e24000021f100 */
[----:B0-----:R-:W-:Y:S01]  /*3290*/  PRMT R0, R4, 0x7610, R0 ;  /* 0x0000761004007816 */ /* 0x001fe20000000000 */
[----:B------:R-:W-:Y:S06]  /*32a0*/  BRA `(.L_x_67135) ;  /* 0x0000000000547947 */ /* 0x000fec0003800000 */
.L_x_67134:
        /* <DEDUP_REMOVED lines=16> */
.L_x_67162:
[----:B------:R-:W-:Y:S01]  /*33b0*/  PRMT R0, RZ, 0x7610, R0 ;  /* 0x00007610ff007816 */ /* 0x000fe20000000000 */
[----:B------:R-:W-:Y:S06]  /*33c0*/  BRA `(.L_x_67135) ;  /* 0x00000000000c7947 */ /* 0x000fec0003800000 */
.L_x_67159:
[----:B------:R0:W5:Y:S01]  /*33d0*/  LDG.E.U8 R0, desc[UR36][R2.64] ;  /* 0x0000002402007981 */ /* 0x000162000c1e1100 */
[----:B------:R-:W-:Y:S05]  /*33e0*/  BRA `(.L_x_67135) ;  /* 0x0000000000047947 */ /* 0x000fea0003800000 */
.L_x_67158:
[----:B------:R0:W5:Y:S02]  /*33f0*/  LDG.E.U8 R0, desc[UR36][R2.64] ;  /* 0x0000002402007981 */ /* 0x000164000c1e1100 */
.L_x_67135:
[----:B012345:R-:W-:Y:S01]  /*3400*/  PRMT R2, R0, 0x8880, RZ ;  /* 0x0000888000027816 */ /* 0x03ffe200000000ff */
[----:B------:R-:W-:Y:S03]  /*3410*/  BSSY B0, `(.L_x_67163) ;  /* 0x000003a000007945 */ /* 0x000fe60003800000 */
[----:B------:R-:W-:-:S13]  /*3420*/  ISETP.GE.AND P0, PT, R2, RZ, PT ;  /* 0x000000ff0200720c */ /* 0x000fda0003f06270 */
[----:B------:R-:W-:Y:S05]  /*3430*/  @!P0 BRA `(.L_x_67164) ;  /* 0x0000000000b48947 */ /* 0x000fea0003800000 */
[----:B------:R-:W-:Y:S01]  /*3440*/  LOP3.LUT P0, RZ, R0, 0xff, RZ, 0xc0, !PT ;  /* 0x000000ff00ff7812 */ /* 0x000fe2000780c0ff */
        /* <DEDUP_REMOVED lines=14> */
[----:B------:R-:W-:Y:S01]  /*3530*/  IMAD R2, R2, R2, RZ ;  /* 0x0000000202027224 */ /* 0x000fe200078e02ff */
[----:B------:R-:W-:Y:S01]  /*3540*/  PRMT R3, R4, 0x7610, R3 ;  /* 0x0000761004037816 */ /* 0x000fe20000000003 */
[----:B------:R-:W-:Y:S06]  /*3550*/  @!P0 BRA `(.L_x_67166) ;  /* 0x0000000000648947 */ /* 0x000fec0003800000 */
[----:B------:R-:W-:Y:S02]  /*3560*/  PRMT R0, R0, 0x8880, RZ ;  /* 0x0000888000007816 */ /* 0x000fe400000000ff */
[----:B------:R-:W-:Y:S02]  /*3570*/  PRMT R4, R2, 0x7610, R4 ;  /* 0x0000761002047816 */ /* 0x000fe40000000004 */
[----:B------:R-:W-:-:S04]  /*3580*/  SHF.R.S32.HI R0, RZ, 0x1, R0 ;  /* 0x00000001ff007819 */ /* 0x000fc80000011400 */
[----:B------:R-:W-:-:S07]  /*3590*/  PRMT R5, R0, 0x7610, R5 ;  /* 0x0000761000057816 */ /* 0x000fce0000000005 */
.L_x_67167:
        /* <DEDUP_REMOVED lines=21> */
.L_x_67166:
[----:B------:R-:W-:Y:S05]  /*36f0*/  BSYNC B1 ;  /* 0x0000000000017941 */ /* 0x000fea0003800000 */
.L_x_67165:
[----:B------:R-:W-:Y:S05]  /*3700*/  BRA `(.L_x_67168) ;  /* 0x0000000000287947 */ /* 0x000fea0003800000 */
.L_x_67164:
[----:B------:R-:W-:Y:S01]  /*3710*/  LOP3.LUT R19, R19, 0xff, RZ, 0xc0, !PT ;  /* 0x000000ff13137812 */ /* 0x000fe200078ec0ff */
        /* <DEDUP_REMOVED lines=9> */
.L_x_67168:
[----:B------:R-:W-:Y:S05]  /*37b0*/  BSYNC B0 ;  /* 0x0000000000007941 */ /* 0x000fea0003800000 */
.L_x_67163:
        /* <DEDUP_REMOVED lines=14> */
.L_x_67172:
[----:B------:R3:W-:Y:S01]  /*38a0*/  STG.E.U8 desc[UR36][R16.64], R3 ;  /* 0x0000000310007986 */ /* 0x0007e2000c101124 */
[----:B------:R-:W-:Y:S05]  /*38b0*/  BRA `(.L_x_67174) ;  /* 0x0000000c009c7947 */ /* 0x000fea0003800000 */
.L_x_67171:
        /* <DEDUP_REMOVED lines=12> */
.L_x_67176:
[----:B------:R-:W-:-:S04]  /*3980*/  LOP3.LUT R3, R3, 0xffff, RZ, 0xc0, !PT ;  /* 0x0000ffff03037812 */ /* 0x000fc800078ec0ff */
[----:B------:R-:W-:-:S05]  /*3990*/  PRMT R3, R3, 0x8880, RZ ;  /* 0x0000888003037816 */ /* 0x000fca00000000ff */
[----:B------:R1:W-:Y:S01]  /*39a0*/  STG.E desc[UR36][R16.64], R3 ;  /* 0x0000000310007986 */ /* 0x0003e2000c101924 */
[----:B------:R-:W-:Y:S05]  /*39b0*/  BRA `(.L_x_67174) ;  /* 0x0000000c005c7947 */ /* 0x000fea0003800000 */
.L_x_67175:
[----:B------:R-:W-:-:S04]  /*39c0*/  PRMT R3, R3, 0x8880, RZ ;  /* 0x0000888003037816 */ /* 0x000fc800000000ff */
[----:B------:R-:W-:-:S05]  /*39d0*/  PRMT R3, R3, 0x7710, RZ ;  /* 0x0000771003037816 */ /* 0x000fca00000000ff */
[----:B------:R2:W-:Y:S01]  /*39e0*/  STG.E.U16 desc[UR36][R16.64], R3 ;  /* 0x0000000310007986 */ /* 0x0005e2000c101524 */
[----:B------:R-:W-:Y:S05]  /*39f0*/  BRA `(.L_x_67174) ;  /* 0x0000000c004c7947 */ /* 0x000fea0003800000 */
.L_x_67170:
        /* <DEDUP_REMOVED lines=9> */
.L_x_67178:
[----:B------:R-:W0:Y:S02]  /*3a90*/  I2F.S8 R0, R3 ;  /* 0x0000000300007306 */ /* 0x000e240000001400 */
[----:B0-----:R-:W-:-:S05]  /*3aa0*/  F2FP.F16.F32.PACK_AB R0, RZ, R0 ;  /* 0x00000000ff00723e */ /* 0x001fca00000000ff */
[----:B------:R0:W-:Y:S01]  /*3ab0*/  STG.E.U16 desc[UR36][R16.64], R0 ;  /* 0x0000000010007986 */ /* 0x0001e2000c101524 */
[----:B------:R-:W-:Y:S05]  /*3ac0*/  BRA `(.L_x_67174) ;  /* 0x0000000c00187947 */ /* 0x000fea0003800000 */
.L_x_67177:
        /* <DEDUP_REMOVED lines=10> */
.L_x_67180:
[----:B------:R-:W0:Y:S02]  /*3b70*/  I2F.S8 R3, R3 ;  /* 0x0000000300037306 */ /* 0x000e240000001400 */
[----:B0-----:R-:W-:-:S04]  /*3b80*/  F2FP.F16.F32.PACK_AB R3, RZ, R3 ;  /* 0x00000003ff03723e */ /* 0x001fc800000000ff */
[----:B------:R-:W-:-:S05]  /*3b90*/  PRMT R3, R3, 0x5410, RZ ;  /* 0x0000541003037816 */ /* 0x000fca00000000ff */
[----:B------:R0:W-:Y:S01]  /*3ba0*/  STG.E desc[UR36][R16.64], R3 ;  /* 0x0000000310007986 */ /* 0x0001e2000c101924 */
[----:B------:R-:W-:Y:S05]  /*3bb0*/  BRA `(.L_x_67174) ;  /* 0x0000000800dc7947 */ /* 0x000fea0003800000 */
.L_x_67179:
[----:B------:R-:W-:-:S04]  /*3bc0*/  PRMT R2, R3, 0x8880, RZ ;  /* 0x0000888003027816 */ /* 0x000fc800000000ff */
[----:B------:R-:W-:-:S06]  /*3bd0*/  PRMT R2, R2, 0x7710, RZ ;  /* 0x0000771002027816 */ /* 0x000fcc00000000ff */
[----:B------:R-:W0:Y:S02]  /*3be0*/  I2F.F64.S16 R2, R2 ;  /* 0x0000000200027312 */ /* 0x000e240000101c00 */
[----:B0-----:R0:W-:Y:S01]  /*3bf0*/  STG.E.64 desc[UR36][R16.64], R2 ;  /* 0x0000000210007986 */ /* 0x0011e2000c101b24 */
[----:B------:R-:W-:Y:S05]  /*3c00*/  BRA `(.L_x_67174) ;  /* 0x0000000800c87947 */ /* 0x000fea0003800000 */
.L_x_67169:
        /* <DEDUP_REMOVED lines=12> */
.L_x_67183:
[----:B------:R-:W-:Y:S02]  /*3cd0*/  PRMT R4, R3, 0x8880, RZ ;  /* 0x0000888003047816 */ /* 0x000fe400000000ff */
[----:B------:R-:W-:Y:S02]  /*3ce0*/  CS2R R6, SRZ ;  /* 0x0000000000067805 */ /* 0x000fe4000001ff00 */
[----:B------:R-:W-:-:S06]  /*3cf0*/  PRMT R4, R4, 0x7710, RZ ;  /* 0x0000771004047816 */ /* 0x000fcc00000000ff */
[----:B------:R-:W0:Y:S02]  /*3d00*/  I2F.F64.S16 R4, R4 ;  /* 0x0000000400047312 */ /* 0x000e240000101c00 */
[----:B0-----:R0:W-:Y:S01]  /*3d10*/  STG.E.128 desc[UR36][R16.64], R4 ;  /* 0x0000000410007986 */ /* 0x0011e2000c101d24 */
[----:B------:R-:W-:Y:S05]  /*3d20*/  BRA `(.L_x_67174) ;  /* 0x0000000800807947 */ /* 0x000fea0003800000 */
.L_x_67182:
        /* <DEDUP_REMOVED lines=21> */
.L_x_67187:
[----:B------:R-:W-:Y:S05]  /*3e80*/  BSYNC B0 ;  /* 0x0000000000007941 */ /* 0x000fea0003800000 */
.L_x_67186:
[----:B------:R-:W-:-:S05]  /*3e90*/  LOP3.LUT R5, R0, R5, RZ, 0xfc, !PT ;  /* 0x0000000500057212 */ /* 0x000fca00078efcff */
[----:B------:R0:W-:Y:S01]  /*3ea0*/  STG.E.U8 desc[UR36][R16.64], R5 ;  /* 0x0000000510007986 */ /* 0x0001e2000c101124 */
[----:B------:R-:W-:Y:S05]  /*3eb0*/  BRA `(.L_x_67174) ;  /* 0x00000008001c7947 */ /* 0x000fea0003800000 */
.L_x_67185:
        /* <DEDUP_REMOVED lines=13> */
.L_x_67189:
[----:B------:R-:W-:Y:S01]  /*3f90*/  IMAD.MOV.U32 R0, RZ, RZ, 0x7f ;  /* 0x0000007fff007424 */ /* 0x000fe200078e00ff */
[----:B------:R-:W-:-:S04]  /*3fa0*/  ISETP.GT.U32.AND P0, PT, R2, 0x7f800000, PT ;  /* 0x7f8000000200780c */ /* 0x000fc80003f04070 */
[----:B------:R-:W-:-:S09]  /*3fb0*/  SEL R0, R0, 0x7c, P0 ;  /* 0x0000007c00007807 */ /* 0x000fd20000000000 */
.L_x_67190:
[----:B------:R-:W-:Y:S05]  /*3fc0*/  BSYNC B0 ;  /* 0x0000000000007941 */ /* 0x000fea0003800000 */
.L_x_67188:
[----:B------:R-:W-:-:S04]  /*3fd0*/  LOP3.LUT R2, R3, 0x80000000, RZ, 0xc0, !PT ;  /* 0x8000000003027812 */ /* 0x000fc800078ec0ff */
[----:B------:R-:W-:-:S04]  /*3fe0*/  SHF.R.U32.HI R3, RZ, 0x18, R2 ;  /* 0x00000018ff037819 */ /* 0x000fc80000011602 */
[----:B------:R-:W-:-:S05]  /*3ff0*/  LOP3.LUT R3, R0, R3, RZ, 0xfc, !PT ;  /* 0x0000000300037212 */ /* 0x000fca00078efcff */
[----:B------:R0:W-:Y:S01]  /*4000*/  STG.E.U8 desc[UR36][R16.64], R3 ;  /* 0x0000000310007986 */ /* 0x0001e2000c101124 */
[----:B------:R-:W-:Y:S05]  /*4010*/  BRA `(.L_x_67174) ;  /* 0x0000000400c47947 */ /* 0x000fea0003800000 */
.L_x_67184:
[----:B------:R-:W0:Y:S02]  /*4020*/  I2F.S8 R0, R3 ;  /* 0x0000000300007306 */ /* 0x000e240000001400 */
[----:B0-----:R-:W-:-:S05]  /*4030*/  F2FP.BF16.F32.PACK_AB R0, RZ, R0 ;  /* 0x00000000ff00723e */ /* 0x001fca00000010ff */
[----:B------:R0:W-:Y:S01]  /*4040*/  STG.E.U16 desc[UR36][R16.64], R0 ;  /* 0x0000000010007986 */ /* 0x0001e2000c101524 */
[----:B------:R-:W-:Y:S05]  /*4050*/  BRA `(.L_x_67174) ;  /* 0x0000000400b47947 */ /* 0x000fea0003800000 */
.L_x_67181:
        /* <DEDUP_REMOVED lines=12> */
.L_x_67193:
        /* <DEDUP_REMOVED lines=17> */
.L_x_67196:
[----:B------:R-:W-:-:S04]  /*4230*/  LOP3.LUT R2, R3, 0x80000000, RZ, 0xc0, !PT ;  /* 0x8000000003027812 */ /* 0x000fc800078ec0ff */
[----:B------:R-:W-:-:S04]  /*4240*/  SHF.R.U32.HI R3, RZ, 0x18, R2 ;  /* 0x00000018ff037819 */ /* 0x000fc80000011602 */
[----:B------:R-:W-:-:S04]  /*4250*/  LOP3.LUT R0, R0, R3, RZ, 0xfc, !PT ;  /* 0x0000000300007212 */ /* 0x000fc800078efcff */
[----:B------:R-:W-:-:S07]  /*4260*/  PRMT R8, R0, 0x7610, R8 ;  /* 0x0000761000087816 */ /* 0x000fce0000000008 */
.L_x_67195:
[----:B------:R-:W-:Y:S05]  /*4270*/  BSYNC B0 ;  /* 0x0000000000007941 */ /* 0x000fea0003800000 */
.L_x_67194:
[----:B------:R0:W-:Y:S01]  /*4280*/  STG.E.U8 desc[UR36][R16.64], R8 ;  /* 0x0000000810007986 */ /* 0x0001e2000c101124 */
[----:B------:R-:W-:Y:S05]  /*4290*/  BRA `(.L_x_67174) ;  /* 0x0000000400247947 */ /* 0x000fea0003800000 */
.L_x_67192:
        /* <DEDUP_REMOVED lines=17> */
.L_x_67199:
[----:B------:R-:W-:-:S04]  /*43b0*/  LOP3.LUT R2, R3, 0x80000000, RZ, 0xc0, !PT ;  /* 0x8000000003027812 */ /* 0x000fc800078ec0ff */
[----:B------:R-:W-:-:S04]  /*43c0*/  SHF.R.U32.HI R3, RZ, 0x18, R2 ;  /* 0x00000018ff037819 */ /* 0x000fc80000011602 */
[----:B------:R-:W-:-:S04]  /*43d0*/  LOP3.LUT R0, R0, R3, RZ, 0xfc, !PT ;  /* 0x0000000300007212 */ /* 0x000fc800078efcff */
[----:B------:R-:W-:-:S07]  /*43e0*/  PRMT R8, R0, 0x7610, R8 ;  /* 0x0000761000087816 */ /* 0x000fce0000000008 */
.L_x_67198:
[----:B------:R-:W-:Y:S05]  /*43f0*/  BSYNC B0 ;  /* 0x0000000000007941 */ /* 0x000fea0003800000 */
.L_x_67197:
[----:B------:R0:W-:Y:S01]  /*4400*/  STG.E.U8 desc[UR36][R16.64], R8 ;  /* 0x0000000810007986 */ /* 0x0001e2000c101124 */
[----:B------:R-:W-:Y:S05]  /*4410*/  BRA `(.L_x_67174) ;  /* 0x0000000000c47947 */ /* 0x000fea0003800000 */
.L_x_67191:
        /* <DEDUP_REMOVED lines=23> */
.L_x_67173:
        /* <DEDUP_REMOVED lines=16> */
.L_x_67202:
[----:B------:R-:W-:Y:S05]  /*4690*/  BRA `(.L_x_67174) ;  /* 0x0000000000247947 */ /* 0x000fea0003800000 */
.L_x_67201:
[----:B------:R-:W-:-:S04]  /*46a0*/  LOP3.LUT R3, R3, 0xffff, RZ, 0xc0, !PT ;  /* 0x0000ffff03037812 */ /* 0x000fc800078ec0ff */
[----:B------:R-:W-:-:S05]  /*46b0*/  PRMT R3, R3, 0x8880, RZ ;  /* 0x0000888003037816 */ /* 0x000fca00000000ff */
[----:B------:R-:W-:-:S05]  /*46c0*/  IMAD.MOV.U32 R2, RZ, RZ, R3 ;  /* 0x000000ffff027224 */ /* 0x000fca00078e0003 */
[----:B------:R-:W-:-:S05]  /*46d0*/  SHF.R.S32.HI R3, RZ, 0x1f, R2 ;  /* 0x0000001fff037819 */ /* 0x000fca0000011402 */
[----:B------:R0:W-:Y:S01]  /*46e0*/  STG.E.64 desc[UR36][R16.64], R2 ;  /* 0x0000000210007986 */ /* 0x0001e2000c101b24 */
[----:B------:R-:W-:Y:S05]  /*46f0*/  BRA `(.L_x_67174) ;  /* 0x00000000000c7947 */ /* 0x000fea0003800000 */
.L_x_67200:
[----:B------:R-:W-:-:S04]  /*4700*/  LOP3.LUT R3, R3, 0xffff, RZ, 0xc0, !PT ;  /* 0x0000ffff03037812 */ /* 0x000fc800078ec0ff */
[----:B------:R-:W-:-:S05]  /*4710*/  PRMT R3, R3, 0x8880, RZ ;  /* 0x0000888003037816 */ /* 0x000fca00000000ff */
[----:B------:R0:W-:Y:S02]  /*4720*/  STG.E desc[UR36][R16.64], R3 ;  /* 0x0000000310007986 */ /* 0x0001e4000c101924 */
.L_x_67174:
[----:B------:R-:W-:-:S04]  /*4730*/  IMAD R18, R18, 0x200, R23 ;  /* 0x0000020012127824 */ /* 0x000fc800078e0217 */
[----:B------:R-:W-:-:S07]  /*4740*/  VIADD R19, R18, 0x80 ;  /* 0x0000008012137836 */ /* 0x000fce0000000000 */
.L_x_67095:
[----:B------:R-:W-:Y:S05]  /*4750*/  BSYNC B6 ;  /* 0x0000000000067941 */ /* 0x000fea0003800000 */
.L_x_67094:
        /* <DEDUP_REMOVED lines=358> */
.L_x_67205:
        /* <DEDUP_REMOVED lines=20> */
.L_x_67209:
[----:B------:R0:W5:Y:S01]  /*5f00*/  LDG.E.U8 R22, desc[UR36][R2.64] ;  /* 0x0000002402167981 */ /* 0x000162000c1e1100 */
[----:B------:R-:W-:Y:S05]  /*5f10*/  BRA `(.L_x_67211) ;  /* 0x0000000c00547947 */ /* 0x000fea0003800000 */
.L_x_67208:
        /* <DEDUP_REMOVED lines=8> */
.L_x_67213:
[----:B------:R0:W5:Y:S01]  /*5fa0*/  LDG.E.U8 R22, desc[UR36][R2.64] ;  /* 0x0000002402167981 */ /* 0x000162000c1e1100 */
[----:B------:R-:W-:Y:S05]  /*5fb0*/  BRA `(.L_x_67211) ;  /* 0x0000000c002c7947 */ /* 0x000fea0003800000 */
.L_x_67212:
[----:B------:R0:W5:Y:S01]  /*5fc0*/  LDG.E.U16 R22, desc[UR36][R2.64] ;  /* 0x0000002402167981 */ /* 0x000162000c1e1500 */
[----:B------:R-:W-:Y:S05]  /*5fd0*/  BRA `(.L_x_67211) ;  /* 0x0000000c00247947 */ /* 0x000fea0003800000 */
.L_x_67207:
        /* <DEDUP_REMOVED lines=9> */
.L_x_67215:
[----:B------:R-:W2:Y:S02]  /*6070*/  LDG.E.U16 R0, desc[UR36][R2.64] ;  /* 0x0000002402007981 */ /* 0x000ea4000c1e1500 */
[----:B--2---:R-:W-:-:S06]  /*6080*/  HADD2.F32 R0, -RZ, R0.H0_H0 ;  /* 0x20000000ff007230 */ /* 0x004fcc0000004100 */
[----:B------:R-:W0:Y:S02]  /*6090*/  F2I.FTZ.TRUNC.NTZ R0, R0 ;  /* 0x0000000000007305 */ /* 0x000e24000021f100 */
[----:B0-----:R-:W-:Y:S01]  /*60a0*/  PRMT R22, R0, 0x7610, R22 ;  /* 0x0000761000167816 */ /* 0x001fe20000000016 */
[----:B------:R-:W-:Y:S06]  /*60b0*/  BRA `(.L_x_67211) ;  /* 0x0000000800ec7947 */ /* 0x000fec0003800000 */
.L_x_67214:
        /* <DEDUP_REMOVED lines=9> */
.L_x_67217:
[----:B------:R-:W2:Y:S02]  /*6150*/  LDG.E.U16 R2, desc[UR36][R2.64] ;  /* 0x0000002402027981 */ /* 0x000ea4000c1e1500 */
[----:B--2---:R-:W-:-:S06]  /*6160*/  HADD2.F32 R0, -RZ, R2.H0_H0 ;  /* 0x20000002ff007230 */ /* 0x004fcc0000004100 */
[----:B------:R-:W0:Y:S02]  /*6170*/  F2I.FTZ.TRUNC.NTZ R0, R0 ;  /* 0x0000000000007305 */ /* 0x000e24000021f100 */
[----:B0-----:R-:W-:Y:S01]  /*6180*/  PRMT R22, R0, 0x7610, R22 ;  /* 0x0000761000167816 */ /* 0x001fe20000000016 */
[----:B------:R-:W-:Y:S06]  /*6190*/  BRA `(.L_x_67211) ;  /* 0x0000000800b47947 */ /* 0x000fec0003800000 */
.L_x_67216:
[----:B------:R-:W2:Y:S02]  /*61a0*/  LDG.E.64 R2, desc[UR36][R2.64] ;  /* 0x0000002402027981 */ /* 0x000ea4000c1e1b00 */
[----:B--2---:R0:W1:Y:S01]  /*61b0*/  F2I.F64.TRUNC R22, R2 ;  /* 0x0000000200167311 */ /* 0x004062000030d100 */
[----:B------:R-:W-:Y:S05]  /*61c0*/  BRA `(.L_x_67211) ;  /* 0x0000000800a87947 */ /* 0x000fea0003800000 */
.L_x_67206:
        /* <DEDUP_REMOVED lines=12> */
.L_x_67220:
[----:B------:R-:W2:Y:S02]  /*6290*/  LDG.E.64 R2, desc[UR36][R2.64] ;  /* 0x0000002402027981 */ /* 0x000ea4000c1e1b00 */
[----:B--2---:R0:W1:Y:S01]  /*62a0*/  F2I.F64.TRUNC R22, R2 ;  /* 0x0000000200167311 */ /* 0x004062000030d100 */
[----:B------:R-:W-:Y:S05]  /*62b0*/  BRA `(.L_x_67211) ;  /* 0x00000008006c7947 */ /* 0x000fea0003800000 */
.L_x_67219:
        /* <DEDUP_REMOVED lines=28> */
.L_x_67222:
        /* <DEDUP_REMOVED lines=15> */
.L_x_67221:
[----:B------:R-:W2:Y:S02]  /*6570*/  LDG.E.U16 R0, desc[UR36][R2.64] ;  /* 0x0000002402007981 */ /* 0x000ea4000c1e1500 */
[----:B--2---:R-:W-:-:S06]  /*6580*/  IMAD.U32 R0, R0, 0x10000, RZ ;  /* 0x0001000000007824 */ /* 0x004fcc00078e00ff */
[----:B------:R-:W0:Y:S02]  /*6590*/  F2I.FTZ.TRUNC.NTZ R0, R0 ;  /* 0x0000000000007305 */ /* 0x000e24000021f100 */
[----:B0-----:R-:W-:Y:S01]  /*65a0*/  PRMT R22, R0, 0x7610, R22 ;  /* 0x0000761000167816 */ /* 0x001fe20000000016 */
[----:B------:R-:W-:Y:S06]  /*65b0*/  BRA `(.L_x_67211) ;  /* 0x0000000400ac7947 */ /* 0x000fec0003800000 */
.L_x_67218:
        /* <DEDUP_REMOVED lines=10> */
.L_x_67225:
        /* <DEDUP_REMOVED lines=21> */
.L_x_67229:
[----:B------:R-:W-:Y:S05]  /*67b0*/  BSYNC B1 ;  /* 0x0000000000017941 */ /* 0x000fea0003800000 */
.L_x_67228:
[----:B------:R-:W-:Y:S01]  /*67c0*/  LEA R3, R0, 0x3b800000, 0x17 ;  /* 0x3b80000000037811 */ /* 0x000fe200078eb8ff */
[----:B------:R-:W-:-:S05]  /*67d0*/  IMAD.SHL.U32 R0, R2, 0x100000, RZ ;  /* 0x0010000002007824 */ /* 0x000fca00078e00ff */
[----:B------:R-:W-:-:S07]  /*67e0*/  LOP3.LUT R0, R3, R0, R4, 0xfe, !PT ;  /* 0x0000000003007212 */ /* 0x000fce00078efe04 */
.L_x_67227:
[----:B------:R-:W-:Y:S05]  /*67f0*/  BSYNC B0 ;  /* 0x0000000000007941 */ /* 0x000fea0003800000 */
.L_x_67226:
[----:B------:R-:W0:Y:S02]  /*6800*/  F2I.FTZ.TRUNC.NTZ R0, R0 ;  /* 0x0000000000007305 */ /* 0x000e24000021f100 */
[----:B0-----:R-:W-:Y:S01]  /*6810*/  PRMT R22, R0, 0x7610, R22 ;  /* 0x0000761000167816 */ /* 0x001fe20000000016 */
[----:B------:R-:W-:Y:S06]  /*6820*/  BRA `(.L_x_67211) ;  /* 0x0000000400107947 */ /* 0x000fec0003800000 */
.L_x_67224:
        /* <DEDUP_REMOVED lines=21> */
.L_x_67233:
[----:B------:R-:W-:Y:S05]  /*6980*/  BSYNC B1 ;  /* 0x0000000000017941 */ /* 0x000fea0003800000 */
.L_x_67232:
[----:B------:R-:W-:Y:S01]  /*6990*/  LEA R3, R0, 0x37800000, 0x17 ;  /* 0x3780000000037811 */ /* 0x000fe200078eb8ff */
[----:B------:R-:W-:-:S05]  /*69a0*/  IMAD.SHL.U32 R0, R2, 0x200000, RZ ;  /* 0x0020000002007824 */ /* 0x000fca00078e00ff */
[----:B------:R-:W-:-:S07]  /*69b0*/  LOP3.LUT R0, R3, R0, R4, 0xfe, !PT ;  /* 0x0000000003007212 */ /* 0x000fce00078efe04 */
.L_x_67231:
[----:B------:R-:W-:Y:S05]  /*69c0*/  BSYNC B0 ;  /* 0x0000000000007941 */ /* 0x000fea0003800000 */
.L_x_67230:
[----:B------:R-:W0:Y:S02]  /*69d0*/  F2I.FTZ.TRUNC.NTZ R0, R0 ;  /* 0x0000000000007305 */ /* 0x000e24000021f100 */
[----:B0-----:R-:W-:Y:S01]  /*69e0*/  PRMT R22, R0, 0x7610, R22 ;  /* 0x0000761000167816 */ /* 0x001fe20000000016 */
[----:B------:R-:W-:Y:S06]  /*69f0*/  BRA `(.L_x_67211) ;  /* 0x00000000009c7947 */ /* 0x000fec0003800000 */
.L_x_67223:
        /* <DEDUP_REMOVED lines=14> */
.L_x_67237:
[----:B------:R-:W-:Y:S05]  /*6ae0*/  BSYNC B0 ;  /* 0x0000000000007941 */ /* 0x000fea0003800000 */
.L_x_67236:
[----:B------:R-:W0:Y:S02]  /*6af0*/  F2I.FTZ.TRUNC.NTZ R0, R0 ;  /* 0x0000000000007305 */ /* 0x000e24000021f100 */
[----:B0-----:R-:W-:Y:S01]  /*6b00*/  PRMT R22, R0, 0x7610, R22 ;  /* 0x0000761000167816 */ /* 0x001fe20000000016 */
[----:B------:R-:W-:Y:S06]  /*6b10*/  BRA `(.L_x_67211) ;  /* 0x0000000000547947 */ /* 0x000fec0003800000 */
.L_x_67210:
        /* <DEDUP_REMOVED lines=16> */
.L_x_67238:
[----:B------:R-:W-:Y:S01]  /*6c20*/  PRMT R22, RZ, 0x7610, R22 ;  /* 0x00007610ff167816 */ /* 0x000fe20000000016 */
[----:B------:R-:W-:Y:S06]  /*6c30*/  BRA `(.L_x_67211) ;  /* 0x00000000000c7947 */ /* 0x000fec0003800000 */
.L_x_67235:
[----:B------:R4:W5:Y:S01]  /*6c40*/  LDG.E.U8 R22, desc[UR36][R2.64] ;  /* 0x0000002402167981 */ /* 0x000962000c1e1100 */
[----:B------:R-:W-:Y:S05]  /*6c50*/  BRA `(.L_x_67211) ;  /* 0x0000000000047947 */ /* 0x000fea0003800000 */
.L_x_67234:
[----:B------:R3:W5:Y:S02]  /*6c60*/  LDG.E.U8 R22, desc[UR36][R2.64] ;  /* 0x0000002402167981 */ /* 0x000764000c1e1100 */
.L_x_67211:
        /* <DEDUP_REMOVED lines=17> */
.L_x_67242:
[----:B------:R0:W5:Y:S01]  /*6d80*/  LDG.E.U8 R0, desc[UR36][R2.64] ;  /* 0x0000002402007981 */ /* 0x000162000c1e1100 */
[----:B------:R-:W-:Y:S05]  /*6d90*/  BRA `(.L_x_67244) ;  /* 0x0000000c00547947 */ /* 0x000fea0003800000 */
.L_x_67241:
        /* <DEDUP_REMOVED lines=8> */
.L_x_67246:
[----:B------:R0:W5:Y:S01]  /*6e20*/  LDG.E.U8 R0, desc[UR36][R2.64] ;  /* 0x0000002402007981 */ /* 0x000162000c1e1100 */
[----:B------:R-:W-:Y:S05]  /*6e30*/  BRA `(.L_x_67244) ;  /* 0x0000000c002c7947 */ /* 0x000fea0003800000 */
.L_x_67245:
[----:B------:R0:W5:Y:S01]  /*6e40*/  LDG.E.U16 R0, desc[UR36][R2.64] ;  /* 0x0000002402007981 */ /* 0x000162000c1e1500 */
[----:B------:R-:W-:Y:S05]  /*6e50*/  BRA `(.L_x_67244) ;  /* 0x0000000c00247947 */ /* 0x000fea0003800000 */
.L_x_67240:
        /* <DEDUP_REMOVED lines=9> */
.L_x_67248:
[----:B------:R-:W2:Y:S02]  /*6ef0*/  LDG.E.U16 R4, desc[UR36][R2.64] ;  /* 0x0000002402047981 */ /* 0x000ea4000c1e1500 */
[----:B--2---:R-:W-:-:S06]  /*6f00*/  HADD2.F32 R4, -RZ, R4.H0_H0 ;  /* 0x20000004ff047230 */ /* 0x004fcc0000004100 */
[----:B------:R-:W0:Y:S02]  /*6f10*/  F2I.FTZ.TRUNC.NTZ R4, R4 ;  /* 0x0000000400047305 */ /* 0x000e24000021f100 */
[----:B0-----:R-:W-:Y:S01]  /*6f20*/  PRMT R0, R4, 0x7610, R0 ;  /* 0x0000761004007816 */ /* 0x001fe20000000000 */
[----:B------:R-:W-:Y:S06]  /*6f30*/  BRA `(.L_x_67244) ;  /* 0x0000000800ec7947 */ /* 0x000fec0003800000 */
.L_x_67247:
        /* <DEDUP_REMOVED lines=9> */
.L_x_67250:
[----:B------:R-:W2:Y:S02]  /*6fd0*/  LDG.E.U16 R2, desc[UR36][R2.64] ;  /* 0x0000002402027981 */ /* 0x000ea4000c1e1500 */
[----:B--2---:R-:W-:-:S06]  /*6fe0*/  HADD2.F32 R4, -RZ, R2.H0_H0 ;  /* 0x20000002ff047230 */ /* 0x004fcc0000004100 */
[----:B------:R-:W0:Y:S02]  /*6ff0*/  F2I.FTZ.TRUNC.NTZ R4, R4 ;  /* 0x0000000400047305 */ /* 0x000e24000021f100 */
[----:B0-----:R-:W-:Y:S01]  /*7000*/  PRMT R0, R4, 0x7610, R0 ;  /* 0x0000761004007816 */ /* 0x001fe20000000000 */
[----:B------:R-:W-:Y:S06]  /*7010*/  BRA `(.L_x_67244) ;  /* 0x0000000800b47947 */ /* 0x000fec0003800000 */
.L_x_67249:
[----:B------:R-:W2:Y:S02]  /*7020*/  LDG.E.64 R2, desc[UR36][R2.64] ;  /* 0x0000002402027981 */ /* 0x000ea4000c1e1b00 */
[----:B--2---:R0:W1:Y:S01]  /*7030*/  F2I.F64.TRUNC R0, R2 ;  /* 0x0000000200007311 */ /* 0x004062000030d100 */
[----:B------:R-:W-:Y:S05]  /*7040*/  BRA `(.L_x_67244) ;  /* 0x0000000800a87947 */ /* 0x000fea0003800000 */
.L_x_67239:
        /* <DEDUP_REMOVED lines=12> */
.L_x_67253:
[----:B------:R-:W2:Y:S02]  /*7110*/  LDG.E.64 R2, desc[UR36][R2.64] ;  /* 0x0000002402027981 */ /* 0x000ea4000c1e1b00 */
[----:B--2---:R0:W1:Y:S01]  /*7120*/  F2I.F64.TRUNC R0, R2 ;  /* 0x0000000200007311 */ /* 0x004062000030d100 */
[----:B------:R-:W-:Y:S05]  /*7130*/  BRA `(.L_x_67244) ;  /* 0x00000008006c7947 */ /* 0x000fea0003800000 */
.L_x_67252:
        /* <DEDUP_REMOVED lines=28> */
.L_x_67255:
        /* <DEDUP_REMOVED lines=15> */
.L_x_67254:
[----:B------:R-:W2:Y:S02]  /*73f0*/  LDG.E.U16 R4, desc[UR36][R2.64] ;  /* 0x0000002402047981 */ /* 0x000ea4000c1e1500 */
[----:B--2---:R-:W-:-:S06]  /*7400*/  IMAD.U32 R4, R4, 0x10000, RZ ;  /* 0x0001000004047824 */ /* 0x004fcc00078e00ff */
[----:B------:R-:W0:Y:S02]  /*7410*/  F2I.FTZ.TRUNC.NTZ R4, R4 ;  /* 0x0000000400047305 */ /* 0x000e24000021f100 */
[----:B0-----:R-:W-:Y:S01]  /*7420*/  PRMT R0, R4, 0x7610, R0 ;  /* 0x0000761004007816 */ /* 0x001fe20000000000 */
[----:B------:R-:W-:Y:S06]  /*7430*/  BRA `(.L_x_67244) ;  /* 0x0000000400ac7947 */ /* 0x000fec0003800000 */
.L_x_67251:
        /* <DEDUP_REMOVED lines=10> */
.L_x_67258:
        /* <DEDUP_REMOVED lines=21> */
.L_x_67262:
[----:B------:R-:W-:Y:S05]  /*7630*/  BSYNC B1 ;  /* 0x0000000000017941 */ /* 0x000fea0003800000 */
.L_x_67261:
[----:B------:R-:W-:Y:S01]  /*7640*/  IMAD.SHL.U32 R2, R2, 0x100000, RZ ;  /* 0x0010000002027824 */ /* 0x000fe200078e00ff */
[----:B------:R-:W-:-:S04]  /*7650*/  LEA R3, R0, 0x3b800000, 0x17 ;  /* 0x3b80000000037811 */ /* 0x000fc800078eb8ff */
[----:B------:R-:W-:-:S07]  /*7660*/  LOP3.LUT R4, R3, R2, R4, 0xfe, !PT ;  /* 0x0000000203047212 */ /* 0x000fce00078efe04 */
.L_x_67260:
[----:B------:R-:W-:Y:S05]  /*7670*/  BSYNC B0 ;  /* 0x0000000000007941 */ /* 0x000fea0003800000 */
.L_x_67259:
[----:B------:R-:W0:Y:S02]  /*7680*/  F2I.FTZ.TRUNC.NTZ R4, R4 ;  /* 0x0000000400047305 */ /* 0x000e24000021f100 */
[----:B0-----:R-:W-:Y:S01]  /*7690*/  PRMT R0, R4, 0x7610, R0 ;  /* 0x0000761004007816 */ /* 0x001fe20000000000 */
[----:B------:R-:W-:Y:S06]  /*76a0*/  BRA `(.L_x_67244) ;  /* 0x0000000400107947 */ /* 0x000fec0003800000 */
.L_x_67257:
        /* <DEDUP_REMOVED lines=21> */
.L_x_67266:
[----:B------:R-:W-:Y:S05]  /*7800*/  BSYNC B1 ;  /* 0x0000000000017941 */ /* 0x000fea0003800000 */
.L_x_67265:
[----:B------:R-:W-:Y:S01]  /*7810*/  IMAD.SHL.U32 R2, R2, 0x200000, RZ ;  /* 0x0020000002027824 */ /* 0x000fe200078e00ff */
[----:B------:R-:W-:-:S04]  /*7820*/  LEA R3, R0, 0x37800000, 0x17 ;  /* 0x3780000000037811 */ /* 0x000fc800078eb8ff */
[----:B------:R-:W-:-:S07]  /*7830*/  LOP3.LUT R4, R3, R2, R4, 0xfe, !PT ;  /* 0x0000000203047212 */ /* 0x000fce00078efe04 */
.L_x_67264:
[----:B------:R-:W-:Y:S05]  /*7840*/  BSYNC B0 ;  /* 0x0000000000007941 */ /* 0x000fea0003800000 */
.L_x_67263:
[----:B------:R-:W0:Y:S02]  /*7850*/  F2I.FTZ.TRUNC.NTZ R4, R4 ;  /* 0x0000000400047305 */ /* 0x000e24000021f100 */
[----:B0-----:R-:W-:Y:S01]  /*7860*/  PRMT R0, R4, 0x7610, R0 ;  /* 0x0000761004007816 */ /* 0x001fe20000000000 */
[----:B------:R-:W-:Y:S06]  /*7870*/  BRA `(.L_x_67244) ;  /* 0x00000000009c7947 */ /* 0x000fec0003800000 */
.L_x_67256:
        /* <DEDUP_REMOVED lines=14> */
.L_x_67270:
[----:B------:R-:W-:Y:S05]  /*7960*/  BSYNC B0 ;  /* 0x0000000000007941 */ /* 0x000fea0003800000 */
.L_x_67269:
[----:B------:R-:W0:Y:S02]  /*7970*/  F2I.FTZ.TRUNC.NTZ R4, R4 ;  /* 0x0000000400047305 */ /* 0x000e24000021f100 */
[----:B0-----:R-:W-:Y:S01]  /*7980*/  PRMT R0, R4, 0x7610, R0 ;  /* 0x0000761004007816 */ /* 0x001fe20000000000 */
[----:B------:R-:W-:Y:S06]  /*7990*/  BRA `(.L_x_67244) ;  /* 0x0000000000547947 */ /* 0x000fec0003800000 */
.L_x_67243:
        /* <DEDUP_REMOVED lines=16> */
.L_x_67271:
[----:B------:R-:W-:Y:S01]  /*7aa0*/  PRMT R0, RZ, 0x7610, R0 ;  /* 0x00007610ff007816 */ /* 0x000fe20000000000 */
[----:B------:R-:W-:Y:S06]  /*7ab0*/  BRA `(.L_x_67244) ;  /* 0x00000000000c7947 */ /* 0x000fec0003800000 */
.L_x_67268:
[----:B------:R3:W5:Y:S01]  /*7ac0*/  LDG.E.U8 R0, desc[UR36][R2.64] ;  /* 0x0000002402007981 */ /* 0x000762000c1e1100 */
[----:B------:R-:W-:Y:S05]  /*7ad0*/  BRA `(.L_x_67244) ;  /* 0x0000000000047947 */ /* 0x000fea0003800000 */
.L_x_67267:
[----:B------:R4:W5:Y:S02]  /*7ae0*/  LDG.E.U8 R0, desc[UR36][R2.64] ;  /* 0x0000002402007981 */ /* 0x000964000c1e1100 */
.L_x_67244:
        /* <DEDUP_REMOVED lines=26> */
.L_x_67276:
        /* <DEDUP_REMOVED lines=21> */
.L_x_67275:
[----:B------:R-:W-:Y:S05]  /*7de0*/  BSYNC B1 ;  /* 0x0000000000017941 */ /* 0x000fea0003800000 */
.L_x_67274:
[----:B------:R-:W-:Y:S05]  /*7df0*/  BRA `(.L_x_67277) ;  /* 0x0000000000287947 */ /* 0x000fea0003800000 */
.L_x_67273:
        /* <DEDUP_REMOVED lines=10> */
.L_x_67277:
[----:B------:R-:W-:Y:S05]  /*7ea0*/  BSYNC B0 ;  /* 0x0000000000007941 */ /* 0x000fea0003800000 */
.L_x_67272:
        /* <DEDUP_REMOVED lines=14> */
.L_x_67281:
[----:B------:R0:W-:Y:S01]  /*7f90*/  STG.E.U8 desc[UR36][R16.64], R3 ;  /* 0x0000000310007986 */ /* 0x0001e2000c101124 */
[----:B------:R-:W-:Y:S05]  /*7fa0*/  BRA `(.L_x_67283) ;  /* 0x0000000c009c7947 */ /* 0x000fea0003800000 */
.L_x_67280:
        /* <DEDUP_REMOVED lines=12> */
.L_x_67285:
[----:B------:R-:W-:-:S04]  /*8070*/  LOP3.LUT R3, R3, 0xffff, RZ, 0xc0, !PT ;  /* 0x0000ffff03037812 */ /* 0x000fc800078ec0ff */
[----:B------:R-:W-:-:S05]  /*8080*/  PRMT R3, R3, 0x8880, RZ ;  /* 0x0000888003037816 */ /* 0x000fca00000000ff */
[----:B------:R0:W-:Y:S01]  /*8090*/  STG.E desc[UR36][R16.64], R3 ;  /* 0x0000000310007986 */ /* 0x0001e2000c101924 */
[----:B------:R-:W-:Y:S05]  /*80a0*/  BRA `(.L_x_67283) ;  /* 0x0000000c005c7947 */ /* 0x000fea0003800000 */
.L_x_67284:
[----:B------:R-:W-:-:S04]  /*80b0*/  PRMT R3, R3, 0x8880, RZ ;  /* 0x0000888003037816 */ /* 0x000fc800000000ff */
[----:B------:R-:W-:-:S05]  /*80c0*/  PRMT R3, R3, 0x7710, RZ ;  /* 0x0000771003037816 */ /* 0x000fca00000000ff */
[----:B------:R0:W-:Y:S01]  /*80d0*/  STG.E.U16 desc[UR36][R16.64], R3 ;  /* 0x0000000310007986 */ /* 0x0001e2000c101524 */
[----:B------:R-:W-:Y:S05]  /*80e0*/  BRA `(.L_x_67283) ;  /* 0x0000000c004c7947 */ /* 0x000fea0003800000 */
.L_x_67279:
        /* <DEDUP_REMOVED lines=9> */
.L_x_67287:
[----:B------:R-:W0:Y:S02]  /*8180*/  I2F.S8 R0, R3 ;  /* 0x0000000300007306 */ /* 0x000e240000001400 */
[----:B0-----:R-:W-:-:S05]  /*8190*/  F2FP.F16.F32.PACK_AB R0, RZ, R0 ;  /* 0x00000000ff00723e */ /* 0x001fca00000000ff */
[----:B------:R0:W-:Y:S01]  /*81a0*/  STG.E.U16 desc[UR36][R16.64], R0 ;  /* 0x0000000010007986 */ /* 0x0001e2000c101524 */
[----:B------:R-:W-:Y:S05]  /*81b0*/  BRA `(.L_x_67283) ;  /* 0x0000000c00187947 */ /* 0x000fea0003800000 */
.L_x_67286:
        /* <DEDUP_REMOVED lines=10> */
.L_x_67289:
[----:B------:R-:W0:Y:S02]  /*8260*/  I2F.S8 R3, R3 ;  /* 0x0000000300037306 */ /* 0x000e240000001400 */
[----:B0-----:R-:W-:-:S04]  /*8270*/  F2FP.F16.F32.PACK_AB R3, RZ, R3 ;  /* 0x00000003ff03723e */ /* 0x001fc800000000ff */
[----:B------:R-:W-:-:S05]  /*8280*/  PRMT R3, R3, 0x5410, RZ ;  /* 0x0000541003037816 */ /* 0x000fca00000000ff */
[----:B------:R0:W-:Y:S01]  /*8290*/  STG.E desc[UR36][R16.64], R3 ;  /* 0x0000000310007986 */ /* 0x0001e2000c101924 */
[----:B------:R-:W-:Y:S05]  /*82a0*/  BRA `(.L_x_67283) ;  /* 0x0000000800dc7947 */ /* 0x000fea0003800000 */
.L_x_67288:
[----:B------:R-:W-:-:S04]  /*82b0*/  PRMT R2, R3, 0x8880, RZ ;  /* 0x0000888003027816 */ /* 0x000fc800000000ff */
[----:B------:R-:W-:-:S06]  /*82c0*/  PRMT R2, R2, 0x7710, RZ ;  /* 0x0000771002027816 */ /* 0x000fcc00000000ff */
[----:B------:R-:W0:Y:S02]  /*82d0*/  I2F.F64.S16 R2, R2 ;  /* 0x0000000200027312 */ /* 0x000e240000101c00 */
[----:B0-----:R0:W-:Y:S01]  /*82e0*/  STG.E.64 desc[UR36][R16.64], R2 ;  /* 0x0000000210007986 */ /* 0x0011e2000c101b24 */
[----:B------:R-:W-:Y:S05]  /*82f0*/  BRA `(.L_x_67283) ;  /* 0x0000000800c87947 */ /* 0x000fea0003800000 */
.L_x_67278:
        /* <DEDUP_REMOVED lines=12> */
.L_x_67292:
[----:B------:R-:W-:Y:S02]  /*83c0*/  PRMT R4, R3, 0x8880, RZ ;  /* 0x0000888003047816 */ /* 0x000fe400000000ff */
[----:B------:R-:W-:Y:S02]  /*83d0*/  CS2R R6, SRZ ;  /* 0x0000000000067805 */ /* 0x000fe4000001ff00 */
[----:B------:R-:W-:-:S06]  /*83e0*/  PRMT R4, R4, 0x7710, RZ ;  /* 0x0000771004047816 */ /* 0x000fcc00000000ff */
[----:B------:R-:W0:Y:S02]  /*83f0*/  I2F.F64.S16 R4, R4 ;  /* 0x0000000400047312 */ /* 0x000e240000101c00 */
[----:B0-----:R0:W-:Y:S01]  /*8400*/  STG.E.128 desc[UR36][R16.64], R4 ;  /* 0x0000000410007986 */ /* 0x0011e2000c101d24 */
[----:B------:R-:W-:Y:S05]  /*8410*/  BRA `(.L_x_67283) ;  /* 0x0000000800807947 */ /* 0x000fea0003800000 */
.L_x_67291:
        /* <DEDUP_REMOVED lines=21> */
.L_x_67296:
[----:B------:R-:W-:Y:S05]  /*8570*/  BSYNC B0 ;  /* 0x0000000000007941 */ /* 0x000fea0003800000 */
.L_x_67295:
[----:B------:R-:W-:-:S05]  /*8580*/  LOP3.LUT R5, R0, R5, RZ, 0xfc, !PT ;  /* 0x0000000500057212 */ /* 0x000fca00078efcff */
[----:B------:R0:W-:Y:S01]  /*8590*/  STG.E.U8 desc[UR36][R16.64], R5 ;  /* 0x0000000510007986 */ /* 0x0001e2000c101124 */
[----:B------:R-:W-:Y:S05]  /*85a0*/  BRA `(.L_x_67283) ;  /* 0x00000008001c7947 */ /* 0x000fea0003800000 */
.L_x_67294:
        /* <DEDUP_REMOVED lines=13> */
.L_x_67298:
[----:B------:R-:W-:Y:S01]  /*8680*/  IMAD.MOV.U32 R0, RZ, RZ, 0x7f ;  /* 0x0000007fff007424 */ /* 0x000fe200078e00ff */
[----:B------:R-:W-:-:S04]  /*8690*/  ISETP.GT.U32.AND P0, PT, R2, 0x7f800000, PT ;  /* 0x7f8000000200780c */ /* 0x000fc80003f04070 */
[----:B------:R-:W-:-:S09]  /*86a0*/  SEL R0, R0, 0x7c, P0 ;  /* 0x0000007c00007807 */ /* 0x000fd20000000000 */
.L_x_67299:
[----:B------:R-:W-:Y:S05]  /*86b0*/  BSYNC B0 ;  /* 0x0000000000007941 */ /* 0x000fea0003800000 */
.L_x_67297:
[----:B------:R-:W-:-:S04]  /*86c0*/  LOP3.LUT R2, R3, 0x80000000, RZ, 0xc0, !PT ;  /* 0x8000000003027812 */ /* 0x000fc800078ec0ff */
[----:B------:R-:W-:-:S04]  /*86d0*/  SHF.R.U32.HI R3, RZ, 0x18, R2 ;  /* 0x00000018ff037819 */ /* 0x000fc80000011602 */
[----:B------:R-:W-:-:S05]  /*86e0*/  LOP3.LUT R3, R0, R3, RZ, 0xfc, !PT ;  /* 0x0000000300037212 */ /* 0x000fca00078efcff */
[----:B------:R0:W-:Y:S01]  /*86f0*/  STG.E.U8 desc[UR36][R16.64], R3 ;  /* 0x0000000310007986 */ /* 0x0001e2000c101124 */
[----:B------:R-:W-:Y:S05]  /*8700*/  BRA `(.L_x_67283) ;  /* 0x0000000400c47947 */ /* 0x000fea0003800000 */
.L_x_67293:
[----:B------:R-:W0:Y:S02]  /*8710*/  I2F.S8 R0, R3 ;  /* 0x0000000300007306 */ /* 0x000e240000001400 */
[----:B0-----:R-:W-:-:S05]  /*8720*/  F2FP.BF16.F32.PACK_AB R0, RZ, R0 ;  /* 0x00000000ff00723e */ /* 0x001fca00000010ff */
[----:B------:R0:W-:Y:S01]  /*8730*/  STG.E.U16 desc[UR36][R16.64], R0 ;  /* 0x0000000010007986 */ /* 0x0001e2000c101524 */
[----:B------:R-:W-:Y:S05]  /*8740*/  BRA `(.L_x_67283) ;  /* 0x0000000400b47947 */ /* 0x000fea0003800000 */
.L_x_67290:
        /* <DEDUP_REMOVED lines=12> */
.L_x_67302:
        /* <DEDUP_REMOVED lines=17> */
.L_x_67305:
[----:B------:R-:W-:-:S04]  /*8920*/  LOP3.LUT R2, R3, 0x80000000, RZ, 0xc0, !PT ;  /* 0x8000000003027812 */ /* 0x000fc800078ec0ff */
[----:B------:R-:W-:-:S04]  /*8930*/  SHF.R.U32.HI R3, RZ, 0x18, R2 ;  /* 0x00000018ff037819 */ /* 0x000fc80000011602 */
[----:B------:R-:W-:-:S04]  /*8940*/  LOP3.LUT R0, R0, R3, RZ, 0xfc, !PT ;  /* 0x0000000300007212 */ /* 0x000fc800078efcff */
[----:B------:R-:W-:-:S07]  /*8950*/  PRMT R8, R0, 0x7610, R8 ;  /* 0x0000761000087816 */ /* 0x000fce0000000008 */
.L_x_67304:
[----:B------:R-:W-:Y:S05]  /*8960*/  BSYNC B0 ;  /* 0x0000000000007941 */ /* 0x000fea0003800000 */
.L_x_67303:
[----:B------:R3:W-:Y:S01]  /*8970*/  STG.E.U8 desc[UR36][R16.64], R8 ;  /* 0x0000000810007986 */ /* 0x0007e2000c101124 */
[----:B------:R-:W-:Y:S05]  /*8980*/  BRA `(.L_x_67283) ;  /* 0x0000000400247947 */ /* 0x000fea0003800000 */
.L_x_67301:
        /* <DEDUP_REMOVED lines=17> */
.L_x_67308:
[----:B------:R-:W-:-:S04]  /*8aa0*/  LOP3.LUT R2, R3, 0x80000000, RZ, 0xc0, !PT ;  /* 0x8000000003027812 */ /* 0x000fc800078ec0ff */
[----:B------:R-:W-:-:S04]  /*8ab0*/  SHF.R.U32.HI R3, RZ, 0x18, R2 ;  /* 0x00000018ff037819 */ /* 0x000fc80000011602 */
[----:B------:R-:W-:-:S04]  /*8ac0*/  LOP3.LUT R0, R0, R3, RZ, 0xfc, !PT ;  /* 0x0000000300007212 */ /* 0x000fc800078efcff */
[----:B------:R-:W-:-:S07]  /*8ad0*/  PRMT R8, R0, 0x7610, R8 ;  /* 0x0000761000087816 */ /* 0x000fce0000000008 */
.L_x_67307:
[----:B------:R-:W-:Y:S05]  /*8ae0*/  BSYNC B0 ;  /* 0x0000000000007941 */ /* 0x000fea0003800000 */
.L_x_67306:
[----:B------:R0:W-:Y:S01]  /*8af0*/  STG.E.U8 desc[UR36][R16.64], R8 ;  /* 0x0000000810007986 */ /* 0x0001e2000c101124 */
[----:B------:R-:W-:Y:S05]  /*8b00*/  BRA `(.L_x_67283) ;  /* 0x0000000000c47947 */ /* 0x000fea0003800000 */
.L_x_67300:
        /* <DEDUP_REMOVED lines=23> */
.L_x_67282:
        /* <DEDUP_REMOVED lines=16> */
.L_x_67311:
[----:B------:R-:W-:Y:S05]  /*8d80*/  BRA `(.L_x_67283) ;  /* 0x0000000000247947 */ /* 0x000fea0003800000 */
.L_x_67310:
[----:B------:R-:W-:-:S04]  /*8d90*/  LOP3.LUT R3, R3, 0xffff, RZ, 0xc0, !PT ;  /* 0x0000ffff03037812 */ /* 0x000fc800078ec0ff */
[----:B------:R-:W-:-:S05]  /*8da0*/  PRMT R3, R3, 0x8880, RZ ;  /* 0x0000888003037816 */ /* 0x000fca00000000ff */
[----:B------:R-:W-:-:S05]  /*8db0*/  IMAD.MOV.U32 R2, RZ, RZ, R3 ;  /* 0x000000ffff027224 */ /* 0x000fca00078e0003 */
[----:B------:R-:W-:-:S05]  /*8dc0*/  SHF.R.S32.HI R3, RZ, 0x1f, R2 ;  /* 0x0000001fff037819 */ /* 0x000fca0000011402 */
[----:B------:R2:W-:Y:S01]  /*8dd0*/  STG.E.64 desc[UR36][R16.64], R2 ;  /* 0x0000000210007986 */ /* 0x0005e2000c101b24 */
[----:B------:R-:W-:Y:S05]  /*8de0*/  BRA `(.L_x_67283) ;  /* 0x00000000000c7947 */ /* 0x000fea0003800000 */
.L_x_67309:
[----:B------:R-:W-:-:S04]  /*8df0*/  LOP3.LUT R3, R3, 0xffff, RZ, 0xc0, !PT ;  /* 0x0000ffff03037812 */ /* 0x000fc800078ec0ff */
[----:B------:R-:W-:-:S05]  /*8e00*/  PRMT R3, R3, 0x8880, RZ ;  /* 0x0000888003037816 */ /* 0x000fca00000000ff */
[----:B------:R0:W-:Y:S02]  /*8e10*/  STG.E desc[UR36][R16.64], R3 ;  /* 0x0000000310007986 */ /* 0x0001e4000c101924 */
.L_x_67283:
[----:B------:R-:W-:-:S07]  /*8e20*/  VIADD R19, R19, 0x80 ;  /* 0x0000008013137836 */ /* 0x000fce0000000000 */
.L_x_67204:
[----:B------:R-:W-:Y:S05]  /*8e30*/  BSYNC B6 ;  /* 0x0000000000067941 */ /* 0x000fea0003800000 */
.L_x_67203:
        /* <DEDUP_REMOVED lines=358> */
.L_x_67314:
        /* <DEDUP_REMOVED lines=20> */
.L_x_67318:
[----:B------:R0:W5:Y:S01]  /*a5e0*/  LDG.E.U8 R22, desc[UR36][R2.64] ;  /* 0x0000002402167981 */ /* 0x000162000c1e1100 */
[----:B------:R-:W-:Y:S05]  /*a5f0*/  BRA `(.L_x_67320) ;  /* 0x0000000c00547947 */ /* 0x000fea0003800000 */
.L_x_67317:
        /* <DEDUP_REMOVED lines=8> */
.L_x_67322:
[----:B------:R0:W5:Y:S01]  /*a680*/  LDG.E.U8 R22, desc[UR36][R2.64] ;  /* 0x0000002402167981 */ /* 0x000162000c1e1100 */
[----:B------:R-:W-:Y:S05]  /*a690*/  BRA `(.L_x_67320) ;  /* 0x0000000c002c7947 */ /* 0x000fea0003800000 */
.L_x_67321:
[----:B------:R0:W5:Y:S01]  /*a6a0*/  LDG.E.U16 R22, desc[UR36][R2.64] ;  /* 0x0000002402167981 */ /* 0x000162000c1e1500 */
[----:B------:R-:W-:Y:S05]  /*a6b0*/  BRA `(.L_x_67320) ;  /* 0x0000000c00247947 */ /* 0x000fea0003800000 */
.L_x_67316:
        /* <DEDUP_REMOVED lines=9> */
.L_x_67324:
[----:B------:R-:W2:Y:S02]  /*a750*/  LDG.E.U16 R0, desc[UR36][R2.64] ;  /* 0x0000002402007981 */ /* 0x000ea4000c1e1500 */
[----:B--2---:R-:W-:-:S06]  /*a760*/  HADD2.F32 R0, -RZ, R0.H0_H0 ;  /* 0x20000000ff007230 */ /* 0x004fcc0000004100 */
[----:B------:R-:W0:Y:S02]  /*a770*/  F2I.FTZ.TRUNC.NTZ R0, R0 ;  /* 0x0000000000007305 */ /* 0x000e24000021f100 */
[----:B0-----:R-:W-:Y:S01]  /*a780*/  PRMT R22, R0, 0x7610, R22 ;  /* 0x0000761000167816 */ /* 0x001fe20000000016 */
[----:B------:R-:W-:Y:S06]  /*a790*/  BRA `(.L_x_67320) ;  /* 0x0000000800ec7947 */ /* 0x000fec0003800000 */
.L_x_67323:
        /* <DEDUP_REMOVED lines=9> */
.L_x_67326:
[----:B------:R-:W2:Y:S02]  /*a830*/  LDG.E.U16 R2, desc[UR36][R2.64] ;  /* 0x0000002402027981 */ /* 0x000ea4000c1e1500 */
[----:B--2---:R-:W-:-:S06]  /*a840*/  HADD2.F32 R0, -RZ, R2.H0_H0 ;  /* 0x20000002ff007230 */ /* 0x004fcc0000004100 */
[----:B------:R-:W0:Y:S02]  /*a850*/  F2I.FTZ.TRUNC.NTZ R0, R0 ;  /* 0x0000000000007305 */ /* 0x000e24000021f100 */
[----:B0-----:R-:W-:Y:S01]  /*a860*/  PRMT R22, R0, 0x7610, R22 ;  /* 0x0000761000167816 */ /* 0x001fe20000000016 */
[----:B------:R-:W-:Y:S06]  /*a870*/  BRA `(.L_x_67320) ;  /* 0x0000000800b47947 */ /* 0x000fec0003800000 */
.L_x_67325:
[----:B------:R-:W2:Y:S02]  /*a880*/  LDG.E.64 R2, desc[UR36][R2.64] ;  /* 0x0000002402027981 */ /* 0x000ea4000c1e1b00 */
[----:B--2---:R0:W1:Y:S01]  /*a890*/  F2I.F64.TRUNC R22, R2 ;  /* 0x0000000200167311 */ /* 0x004062000030d100 */
[----:B------:R-:W-:Y:S05]  /*a8a0*/  BRA `(.L_x_67320) ;  /* 0x0000000800a87947 */ /* 0x000fea0003800000 */
.L_x_67315:
        /* <DEDUP_REMOVED lines=12> */
.L_x_67329:
[----:B------:R-:W2:Y:S02]  /*a970*/  LDG.E.64 R2, desc[UR36][R2.64] ;  /* 0x0000002402027981 */ /* 0x000ea4000c1e1b00 */
[----:B--2---:R3:W4:Y:S01]  /*a980*/  F2I.F64.TRUNC R22, R2 ;  /* 0x0000000200167311 */ /* 0x004722000030d100 */
[----:B------:R-:W-:Y:S05]  /*a990*/  BRA `(.L_x_67320) ;  /* 0x00000008006c7947 */ /* 0x000fea0003800000 */
.L_x_67328:
        /* <DEDUP_REMOVED lines=28> */
.L_x_67331:
        /* <DEDUP_REMOVED lines=15> */
.L_x_67330:
[----:B------:R-:W2:Y:S02]  /*ac50*/  LDG.E.U16 R0, desc[UR36][R2.64] ;  /* 0x0000002402007981 */ /* 0x000ea4000c1e1500 */
[----:B--2---:R-:W-:-:S06]  /*ac60*/  IMAD.U32 R0, R0, 0x10000, RZ ;  /* 0x0001000000007824 */ /* 0x004fcc00078e00ff */
[----:B------:R-:W0:Y:S02]  /*ac70*/  F2I.FTZ.TRUNC.NTZ R0, R0 ;  /* 0x0000000000007305 */ /* 0x000e24000021f100 */
[----:B0-----:R-:W-:Y:S01]  /*ac80*/  PRMT R22, R0, 0x7610, R22 ;  /* 0x0000761000167816 */ /* 0x001fe20000000016 */
[----:B------:R-:W-:Y:S06]  /*ac90*/  BRA `(.L_x_67320) ;  /* 0x0000000400ac7947 */ /* 0x000fec0003800000 */
.L_x_67327:
        /* <DEDUP_REMOVED lines=10> */
.L_x_67334:
        /* <DEDUP_REMOVED lines=21> */
.L_x_67338:
[----:B------:R-:W-:Y:S05]  /*ae90*/  BSYNC B1 ;  /* 0x0000000000017941 */ /* 0x000fea0003800000 */
.L_x_67337:
[----:B------:R-:W-:Y:S01]  /*aea0*/  LEA R3, R0, 0x3b800000, 0x17 ;  /* 0x3b80000000037811 */ /* 0x000fe200078eb8ff */
[----:B------:R-:W-:-:S05]  /*aeb0*/  IMAD.SHL.U32 R0, R2, 0x100000, RZ ;  /* 0x0010000002007824 */ /* 0x000fca00078e00ff */
[----:B------:R-:W-:-:S07]  /*aec0*/  LOP3.LUT R0, R3, R0, R4, 0xfe, !PT ;  /* 0x0000000003007212 */ /* 0x000fce00078efe04 */
.L_x_67336:
[----:B------:R-:W-:Y:S05]  /*aed0*/  BSYNC B0 ;  /* 0x0000000000007941 */ /* 0x000fea0003800000 */
.L_x_67335:
[----:B------:R-:W0:Y:S02]  /*aee0*/  F2I.FTZ.TRUNC.NTZ R0, R0 ;  /* 0x0000000000007305 */ /* 0x000e24000021f100 */
[----:B0-----:R-:W-:Y:S01]  /*aef0*/  PRMT R22, R0, 0x7610, R22 ;  /* 0x0000761000167816 */ /* 0x001fe20000000016 */
[----:B------:R-:W-:Y:S06]  /*af00*/  BRA `(.L_x_67320) ;  /* 0x0000000400107947 */ /* 0x000fec0003800000 */
.L_x_67333:
        /* <DEDUP_REMOVED lines=21> */
.L_x_67342:
[----:B------:R-:W-:Y:S05]  /*b060*/  BSYNC B1 ;  /* 0x0000000000017941 */ /* 0x000fea0003800000 */
.L_x_67341:
[----:B------:R-:W-:Y:S01]  /*b070*/  LEA R3, R0, 0x37800000, 0x17 ;  /* 0x3780000000037811 */ /* 0x000fe200078eb8ff */
[----:B------:R-:W-:-:S05]  /*b080*/  IMAD.SHL.U32 R0, R2, 0x200000, RZ ;  /* 0x0020000002007824 */ /* 0x000fca00078e00ff */
[----:B------:R-:W-:-:S07]  /*b090*/  LOP3.LUT R0, R3, R0, R4, 0xfe, !PT ;  /* 0x0000000003007212 */ /* 0x000fce00078efe04 */
.L_x_67340:
[----:B------:R-:W-:Y:S05]  /*b0a0*/  BSYNC B0 ;  /* 0x0000000000007941 */ /* 0x000fea0003800000 */
.L_x_67339:
[----:B------:R-:W0:Y:S02]  /*b0b0*/  F2I.FTZ.TRUNC.NTZ R0, R0 ;  /* 0x0000000000007305 */ /* 0x000e24000021f100 */
[----:B0-----:R-:W-:Y:S01]  /*b0c0*/  PRMT R22, R0, 0x7610, R22 ;  /* 0x0000761000167816 */ /* 0x001fe20000000016 */
[----:B------:R-:W-:Y:S06]  /*b0d0*/  BRA `(.L_x_67320) ;  /* 0x00000000009c7947 */ /* 0x000fec0003800000 */
.L_x_67332:
        /* <DEDUP_REMOVED lines=14> */
.L_x_67346:
[----:B------:R-:W-:Y:S05]  /*b1c0*/  BSYNC B0 ;  /* 0x0000000000007941 */ /* 0x000fea0003800000 */
.L_x_67345:
[----:B------:R-:W0:Y:S02]  /*b1d0*/  F2I.FTZ.TRUNC.NTZ R0, R0 ;  /* 0x0000000000007305 */ /* 0x000e24000021f100 */
[----:B0-----:R-:W-:Y:S01]  /*b1e0*/  PRMT R22, R0, 0x7610, R22 ;  /* 0x0000761000167816 */ /* 0x001fe20000000016 */
[----:B------:R-:W-:Y:S06]  /*b1f0*/  BRA `(.L_x_67320) ;  /* 0x0000000000547947 */ /* 0x000fec0003800000 */
.L_x_67319:
        /* <DEDUP_REMOVED lines=16> */
.L_x_67347:
[----:B------:R-:W-:Y:S01]  /*b300*/  PRMT R22, RZ, 0x7610, R22 ;  /* 0x00007610ff167816 */ /* 0x000fe20000000016 */
[----:B------:R-:W-:Y:S06]  /*b310*/  BRA `(.L_x_67320) ;  /* 0x00000000000c7947 */ /* 0x000fec0003800000 */
.L_x_67344:
[----:B------:R2:W5:Y:S01]  /*b320*/  LDG.E.U8 R22, desc[UR36][R2.64] ;  /* 0x0000002402167981 */ /* 0x000562000c1e1100 */
[----:B------:R-:W-:Y:S05]  /*b330*/  BRA `(.L_x_67320) ;  /* 0x0000000000047947 */ /* 0x000fea0003800000 */
.L_x_67343:
[----:B------:R1:W5:Y:S02]  /*b340*/  LDG.E.U8 R22, desc[UR36][R2.64] ;  /* 0x0000002402167981 */ /* 0x000364000c1e1100 */
.L_x_67320:
        /* <DEDUP_REMOVED lines=17> */
.L_x_67351:
[----:B------:R0:W5:Y:S01]  /*b460*/  LDG.E.U8 R0, desc[UR36][R2.64] ;  /* 0x0000002402007981 */ /* 0x000162000c1e1100 */
[----:B------:R-:W-:Y:S05]  /*b470*/  BRA `(.L_x_67353) ;  /* 0x0000000c00547947 */ /* 0x000fea0003800000 */
.L_x_67350:
        /* <DEDUP_REMOVED lines=8> */
.L_x_67355:
[----:B------:R0:W5:Y:S01]  /*b500*/  LDG.E.U8 R0, desc[UR36][R2.64] ;  /* 0x0000002402007981 */ /* 0x000162000c1e1100 */
[----:B------:R-:W-:Y:S05]  /*b510*/  BRA `(.L_x_67353) ;  /* 0x0000000c002c7947 */ /* 0x000fea0003800000 */
.L_x_67354:
[----:B------:R0:W5:Y:S01]  /*b520*/  LDG.E.U16 R0, desc[UR36][R2.64] ;  /* 0x0000002402007981 */ /* 0x000162000c1e1500 */
[----:B------:R-:W-:Y:S05]  /*b530*/  BRA `(.L_x_67353) ;  /* 0x0000000c00247947 */ /* 0x000fea0003800000 */
.L_x_67349:
        /* <DEDUP_REMOVED lines=9> */
.L_x_67357:
[----:B------:R-:W2:Y:S02]  /*b5d0*/  LDG.E.U16 R4, desc[UR36][R2.64] ;  /* 0x0000002402047981 */ /* 0x000ea4000c1e1500 */
[----:B--2---:R-:W-:-:S06]  /*b5e0*/  HADD2.F32 R4, -RZ, R4.H0_H0 ;  /* 0x20000004ff047230 */ /* 0x004fcc0000004100 */
[----:B------:R-:W0:Y:S02]  /*b5f0*/  F2I.FTZ.TRUNC.NTZ R4, R4 ;  /* 0x0000000400047305 */ /* 0x000e24000021f100 */
[----:B0-----:R-:W-:Y:S01]  /*b600*/  PRMT R0, R4, 0x7610, R0 ;  /* 0x0000761004007816 */ /* 0x001fe20000000000 */
[----:B------:R-:W-:Y:S06]  /*b610*/  BRA `(.L_x_67353) ;  /* 0x0000000800ec7947 */ /* 0x000fec0003800000 */
.L_x_67356:
        /* <DEDUP_REMOVED lines=9> */
.L_x_67359:
[----:B------:R-:W2:Y:S02]  /*b6b0*/  LDG.E.U16 R2, desc[UR36][R2.64] ;  /* 0x0000002402027981 */ /* 0x000ea4000c1e1500 */
[----:B--2---:R-:W-:-:S06]  /*b6c0*/  HADD2.F32 R4, -RZ, R2.H0_H0 ;  /* 0x20000002ff047230 */ /* 0x004fcc0000004100 */
[----:B------:R-:W0:Y:S02]  /*b6d0*/  F2I.FTZ.TRUNC.NTZ R4, R4 ;  /* 0x0000000400047305 */ /* 0x000e24000021f100 */
[----:B0-----:R-:W-:Y:S01]  /*b6e0*/  PRMT R0, R4, 0x7610, R0 ;  /* 0x0000761004007816 */ /* 0x001fe20000000000 */
[----:B------:R-:W-:Y:S06]  /*b6f0*/  BRA `(.L_x_67353) ;  /* 0x0000000800b47947 */ /* 0x000fec0003800000 */
.L_x_67358:
[----:B------:R-:W2:Y:S02]  /*b700*/  LDG.E.64 R2, desc[UR36][R2.64] ;  /* 0x0000002402027981 */ /* 0x000ea4000c1e1b00 */
[----:B--2---:R0:W1:Y:S01]  /*b710*/  F2I.F64.TRUNC R0, R2 ;  /* 0x0000000200007311 */ /* 0x004062000030d100 */
[----:B------:R-:W-:Y:S05]  /*b720*/  BRA `(.L_x_67353) ;  /* 0x0000000800a87947 */ /* 0x000fea0003800000 */
.L_x_67348:
        /* <DEDUP_REMOVED lines=12> */
.L_x_67362:
[----:B------:R-:W2:Y:S02]  /*b7f0*/  LDG.E.64 R2, desc[UR36][R2.64] ;  /* 0x0000002402027981 */ /* 0x000ea4000c1e1b00 */
[----:B--2---:R0:W1:Y:S01]  /*b800*/  F2I.F64.TRUNC R0, R2 ;  /* 0x0000000200007311 */ /* 0x004062000030d100 */
[----:B------:R-:W-:Y:S05]  /*b810*/  BRA `(.L_x_67353) ;  /* 0x00000008006c7947 */ /* 0x000fea0003800000 */
.L_x_67361:
        /* <DEDUP_REMOVED lines=28> */
.L_x_67364:
        /* <DEDUP_REMOVED lines=15> */
.L_x_67363:
[----:B------:R-:W2:Y:S02]  /*bad0*/  LDG.E.U16 R4, desc[UR36][R2.64] ;  /* 0x0000002402047981 */ /* 0x000ea4000c1e1500 */
[----:B--2---:R-:W-:-:S06]  /*bae0*/  IMAD.U32 R4, R4, 0x10000, RZ ;  /* 0x0001000004047824 */ /* 0x004fcc00078e00ff */
[----:B------:R-:W0:Y:S02]  /*baf0*/  F2I.FTZ.TRUNC.NTZ R4, R4 ;  /* 0x0000000400047305 */ /* 0x000e24000021f100 */
[----:B0-----:R-:W-:Y:S01]  /*bb00*/  PRMT R0, R4, 0x7610, R0 ;  /* 0x0000761004007816 */ /* 0x001fe20000000000 */
[----:B------:R-:W-:Y:S06]  /*bb10*/  BRA `(.L_x_67353) ;  /* 0x0000000400ac7947 */ /* 0x000fec0003800000 */
.L_x_67360:
        /* <DEDUP_REMOVED lines=10> */
.L_x_67367:
        /* <DEDUP_REMOVED lines=21> */
.L_x_67371:
[----:B------:R-:W-:Y:S05]  /*bd10*/  BSYNC B1 ;  /* 0x0000000000017941 */ /* 0x000fea0003800000 */
.L_x_67370:
[----:B------:R-:W-:Y:S01]  /*bd20*/  IMAD.SHL.U32 R2, R2, 0x100000, RZ ;  /* 0x0010000002027824 */ /* 0x000fe200078e00ff */
[----:B------:R-:W-:-:S04]  /*bd30*/  LEA R3, R0, 0x3b800000, 0x17 ;  /* 0x3b80000000037811 */ /* 0x000fc800078eb8ff */
[----:B------:R-:W-:-:S07]  /*bd40*/  LOP3.LUT R4, R3, R2, R4, 0xfe, !PT ;  /* 0x0000000203047212 */ /* 0x000fce00078efe04 */
.L_x_67369:
[----:B------:R-:W-:Y:S05]  /*bd50*/  BSYNC B0 ;  /* 0x0000000000007941 */ /* 0x000fea0003800000 */
.L_x_67368:
[----:B------:R-:W0:Y:S02]  /*bd60*/  F2I.FTZ.TRUNC.NTZ R4, R4 ;  /* 0x0000000400047305 */ /* 0x000e24000021f100 */
[----:B0-----:R-:W-:Y:S01]  /*bd70*/  PRMT R0, R4, 0x7610, R0 ;  /* 0x0000761004007816 */ /* 0x001fe20000000000 */
[----:B------:R-:W-:Y:S06]  /*bd80*/  BRA `(.L_x_67353) ;  /* 0x0000000400107947 */ /* 0x000fec0003800000 */
.L_x_67366:
        /* <DEDUP_REMOVED lines=21> */
.L_x_67375:
[----:B------:R-:W-:Y:S05]  /*bee0*/  BSYNC B1 ;  /* 0x0000000000017941 */ /* 0x000fea0003800000 */
.L_x_67374:
[----:B------:R-:W-:Y:S01]  /*bef0*/  IMAD.SHL.U32 R2, R2, 0x200000, RZ ;  /* 0x0020000002027824 */ /* 0x000fe200078e00ff */
[----:B------:R-:W-:-:S04]  /*bf00*/  LEA R3, R0, 0x37800000, 0x17 ;  /* 0x3780000000037811 */ /* 0x000fc800078eb8ff */
[----:B------:R-:W-:-:S07]  /*bf10*/  LOP3.LUT R4, R3, R2, R4, 0xfe, !PT ;  /* 0x0000000203047212 */ /* 0x000fce00078efe04 */
.L_x_67373:
[----:B------:R-:W-:Y:S05]  /*bf20*/  BSYNC B0 ;  /* 0x0000000000007941 */ /* 0x000fea0003800000 */
.L_x_67372:
[----:B------:R-:W0:Y:S02]  /*bf30*/  F2I.FTZ.TRUNC.NTZ R4, R4 ;  /* 0x0000000400047305 */ /* 0x000e24000021f100 */
[----:B0-----:R-:W-:Y:S01]  /*bf40*/  PRMT R0, R4, 0x7610, R0 ;  /* 0x0000761004007816 */ /* 0x001fe20000000000 */
[----:B------:R-:W-:Y:S06]  /*bf50*/  BRA `(.L_x_67353) ;  /* 0x00000000009c7947 */ /* 0x000fec0003800000 */
.L_x_67365:
        /* <DEDUP_REMOVED lines=14> */
.L_x_67379:
[----:B------:R-:W-:Y:S05]  /*c040*/  BSYNC B0 ;  /* 0x0000000000007941 */ /* 0x000fea0003800000 */
.L_x_67378:
[----:B------:R-:W0:Y:S02]  /*c050*/  F2I.FTZ.TRUNC.NTZ R4, R4 ;  /* 0x0000000400047305 */ /* 0x000e24000021f100 */
[----:B0-----:R-:W-:Y:S01]  /*c060*/  PRMT R0, R4, 0x7610, R0 ;  /* 0x0000761004007816 */ /* 0x001fe20000000000 */
[----:B------:R-:W-:Y:S06]  /*c070*/  BRA `(.L_x_67353) ;  /* 0x0000000000547947 */ /* 0x000fec0003800000 */
.L_x_67352:
        /* <DEDUP_REMOVED lines=16> */
.L_x_67380:
[----:B------:R-:W-:Y:S01]  /*c180*/  PRMT R0, RZ, 0x7610, R0 ;  /* 0x00007610ff007816 */ /* 0x000fe20000000000 */
[----:B------:R-:W-:Y:S06]  /*c190*/  BRA `(.L_x_67353) ;  /* 0x00000000000c7947 */ /* 0x000fec0003800000 */
.L_x_67377:
[----:B------:R0:W5:Y:S01]  /*c1a0*/  LDG.E.U8 R0, desc[UR36][R2.64] ;  /* 0x0000002402007981 */ /* 0x000162000c1e1100 */
[----:B------:R-:W-:Y:S05]  /*c1b0*/  BRA `(.L_x_67353) ;  /* 0x0000000000047947 */ /* 0x000fea0003800000 */
.L_x_67376:
[----:B------:R0:W5:Y:S02]  /*c1c0*/  LDG.E.U8 R0, desc[UR36][R2.64] ;  /* 0x0000002402007981 */ /* 0x000164000c1e1100 */
.L_x_67353:
        /* <DEDUP_REMOVED lines=26> */
.L_x_67385:
        /* <DEDUP_REMOVED lines=21> */
.L_x_67384:
[----:B------:R-:W-:Y:S05]  /*c4c0*/  BSYNC B1 ;  /* 0x0000000000017941 */ /* 0x000fea0003800000 */
.L_x_67383:
[----:B------:R-:W-:Y:S05]  /*c4d0*/  BRA `(.L_x_67386) ;  /* 0x0000000000287947 */ /* 0x000fea0003800000 */
.L_x_67382:
        /* <DEDUP_REMOVED lines=10> */
.L_x_67386:
[----:B------:R-:W-:Y:S05]  /*c580*/  BSYNC B0 ;  /* 0x0000000000007941 */ /* 0x000fea0003800000 */
.L_x_67381:
        /* <DEDUP_REMOVED lines=14> */
.L_x_67390:
[----:B------:R0:W-:Y:S01]  /*c670*/  STG.E.U8 desc[UR36][R16.64], R3 ;  /* 0x0000000310007986 */ /* 0x0001e2000c101124 */
[----:B------:R-:W-:Y:S05]  /*c680*/  BRA `(.L_x_67392) ;  /* 0x0000000c009c7947 */ /* 0x000fea0003800000 */
.L_x_67389:
        /* <DEDUP_REMOVED lines=12> */
.L_x_67394:
[----:B------:R-:W-:-:S04]  /*c750*/  LOP3.LUT R3, R3, 0xffff, RZ, 0xc0, !PT ;  /* 0x0000ffff03037812 */ /* 0x000fc800078ec0ff */
[----:B------:R-:W-:-:S05]  /*c760*/  PRMT R3, R3, 0x8880, RZ ;  /* 0x0000888003037816 */ /* 0x000fca00000000ff */
[----:B------:R0:W-:Y:S01]  /*c770*/  STG.E desc[UR36][R16.64], R3 ;  /* 0x0000000310007986 */ /* 0x0001e2000c101924 */
[----:B------:R-:W-:Y:S05]  /*c780*/  BRA `(.L_x_67392) ;  /* 0x0000000c005c7947 */ /* 0x000fea0003800000 */
.L_x_67393:
[----:B------:R-:W-:-:S04]  /*c790*/  PRMT R3, R3, 0x8880, RZ ;  /* 0x0000888003037816 */ /* 0x000fc800000000ff */
[----:B------:R-:W-:-:S05]  /*c7a0*/  PRMT R3, R3, 0x7710, RZ ;  /* 0x0000771003037816 */ /* 0x000fca00000000ff */
[----:B------:R0:W-:Y:S01]  /*c7b0*/  STG.E.U16 desc[UR36][R16.64], R3 ;  /* 0x0000000310007986 */ /* 0x0001e2000c101524 */
[----:B------:R-:W-:Y:S05]  /*c7c0*/  BRA `(.L_x_67392) ;  /* 0x0000000c004c7947 */ /* 0x000fea0003800000 */
.L_x_67388:
        /* <DEDUP_REMOVED lines=9> */
.L_x_67396:
[----:B------:R-:W0:Y:S02]  /*c860*/  I2F.S8 R0, R3 ;  /* 0x0000000300007306 */ /* 0x000e240000001400 */
[----:B0-----:R-:W-:-:S05]  /*c870*/  F2FP.F16.F32.PACK_AB R0, RZ, R0 ;  /* 0x00000000ff00723e */ /* 0x001fca00000000ff */
[----:B------:R4:W-:Y:S01]  /*c880*/  STG.E.U16 desc[UR36][R16.64], R0 ;  /* 0x0000000010007986 */ /* 0x0009e2000c101524 */
[----:B------:R-:W-:Y:S05]  /*c890*/  BRA `(.L_x_67392) ;  /* 0x0000000c00187947 */ /* 0x000fea0003800000 */
.L_x_67395:
        /* <DEDUP_REMOVED lines=10> */
.L_x_67398:
[----:B------:R-:W0:Y:S02]  /*c940*/  I2F.S8 R3, R3 ;  /* 0x0000000300037306 */ /* 0x000e240000001400 */
[----:B0-----:R-:W-:-:S04]  /*c950*/  F2FP.F16.F32.PACK_AB R3, RZ, R3 ;  /* 0x00000003ff03723e */ /* 0x001fc800000000ff */
[----:B------:R-:W-:-:S05]  /*c960*/  PRMT R3, R3, 0x5410, RZ ;  /* 0x0000541003037816 */ /* 0x000fca00000000ff */
[----:B------:R2:W-:Y:S01]  /*c970*/  STG.E desc[UR36][R16.64], R3 ;  /* 0x0000000310007986 */ /* 0x0005e2000c101924 */
[----:B------:R-:W-:Y:S05]  /*c980*/  BRA `(.L_x_67392) ;  /* 0x0000000800dc7947 */ /* 0x000fea0003800000 */
.L_x_67397:
[----:B------:R-:W-:-:S04]  /*c990*/  PRMT R2, R3, 0x8880, RZ ;  /* 0x0000888003027816 */ /* 0x000fc800000000ff */
[----:B------:R-:W-:-:S06]  /*c9a0*/  PRMT R2, R2, 0x7710, RZ ;  /* 0x0000771002027816 */ /* 0x000fcc00000000ff */
[----:B------:R-:W0:Y:S02]  /*c9b0*/  I2F.F64.S16 R2, R2 ;  /* 0x0000000200027312 */ /* 0x000e240000101c00 */
[----:B0-----:R0:W-:Y:S01]  /*c9c0*/  STG.E.64 desc[UR36][R16.64], R2 ;  /* 0x0000000210007986 */ /* 0x0011e2000c101b24 */
[----:B------:R-:W-:Y:S05]  /*c9d0*/  BRA `(.L_x_67392) ;  /* 0x0000000800c87947 */ /* 0x000fea0003800000 */
.L_x_67387:
        /* <DEDUP_REMOVED lines=12> */
.L_x_67401:
[----:B------:R-:W-:Y:S02]  /*caa0*/  PRMT R4, R3, 0x8880, RZ ;  /* 0x0000888003047816 */ /* 0x000fe400000000ff */
[----:B------:R-:W-:Y:S02]  /*cab0*/  CS2R R6, SRZ ;  /* 0x0000000000067805 */ /* 0x000fe4000001ff00 */
[----:B------:R-:W-:-:S06]  /*cac0*/  PRMT R4, R4, 0x7710, RZ ;  /* 0x0000771004047816 */ /* 0x000fcc00000000ff */
[----:B------:R-:W0:Y:S02]  /*cad0*/  I2F.F64.S16 R4, R4 ;  /* 0x0000000400047312 */ /* 0x000e240000101c00 */
[----:B0-----:R0:W-:Y:S01]  /*cae0*/  STG.E.128 desc[UR36][R16.64], R4 ;  /* 0x0000000410007986 */ /* 0x0011e2000c101d24 */
[----:B------:R-:W-:Y:S05]  /*caf0*/  BRA `(.L_x_67392) ;  /* 0x0000000800807947 */ /* 0x000fea0003800000 */
.L_x_67400:
        /* <DEDUP_REMOVED lines=21> */
.L_x_67405:
[----:B------:R-:W-:Y:S05]  /*cc50*/  BSYNC B0 ;  /* 0x0000000000007941 */ /* 0x000fea0003800000 */
.L_x_67404:
[----:B------:R-:W-:-:S05]  /*cc60*/  LOP3.LUT R5, R0, R5, RZ, 0xfc, !PT ;  /* 0x0000000500057212 */ /* 0x000fca00078efcff */
[----:B------:R0:W-:Y:S01]  /*cc70*/  STG.E.U8 desc[UR36][R16.64], R5 ;  /* 0x0000000510007986 */ /* 0x0001e2000c101124 */
[----:B------:R-:W-:Y:S05]  /*cc80*/  BRA `(.L_x_67392) ;  /* 0x00000008001c7947 */ /* 0x000fea0003800000 */
.L_x_67403:
        /* <DEDUP_REMOVED lines=13> */
.L_x_67407:
[----:B------:R-:W-:Y:S01]  /*cd60*/  IMAD.MOV.U32 R0, RZ, RZ, 0x7f ;  /* 0x0000007fff007424 */ /* 0x000fe200078e00ff */
[----:B------:R-:W-:-:S04]  /*cd70*/  ISETP.GT.U32.AND P0, PT, R2, 0x7f800000, PT ;  /* 0x7f8000000200780c */ /* 0x000fc80003f04070 */
[----:B------:R-:W-:-:S09]  /*cd80*/  SEL R0, R0, 0x7c, P0 ;  /* 0x0000007c00007807 */ /* 0x000fd20000000000 */
.L_x_67408:
[----:B------:R-:W-:Y:S05]  /*cd90*/  BSYNC B0 ;  /* 0x0000000000007941 */ /* 0x000fea0003800000 */
.L_x_67406:
[----:B------:R-:W-:-:S04]  /*cda0*/  LOP3.LUT R2, R3, 0x80000000, RZ, 0xc0, !PT ;  /* 0x8000000003027812 */ /* 0x000fc800078ec0ff */
[----:B------:R-:W-:-:S04]  /*cdb0*/  SHF.R.U32.HI R3, RZ, 0x18, R2 ;  /* 0x00000018ff037819 */ /* 0x000fc80000011602 */
[----:B------:R-:W-:-:S05]  /*cdc0*/  LOP3.LUT R3, R0, R3, RZ, 0xfc, !PT ;  /* 0x0000000300037212 */ /* 0x000fca00078efcff */
[----:B------:R0:W-:Y:S01]  /*cdd0*/  STG.E.U8 desc[UR36][R16.64], R3 ;  /* 0x0000000310007986 */ /* 0x0001e2000c101124 */
[----:B------:R-:W-:Y:S05]  /*cde0*/  BRA `(.L_x_67392) ;  /* 0x0000000400c47947 */ /* 0x000fea0003800000 */
.L_x_67402:
[----:B------:R-:W0:Y:S02]  /*cdf0*/  I2F.S8 R0, R3 ;  /* 0x0000000300007306 */ /* 0x000e240000001400 */
[----:B0-----:R-:W-:-:S05]  /*ce00*/  F2FP.BF16.F32.PACK_AB R0, RZ, R0 ;  /* 0x00000000ff00723e */ /* 0x001fca00000010ff */
[----:B------:R0:W-:Y:S01]  /*ce10*/  STG.E.U16 desc[UR36][R16.64], R0 ;  /* 0x0000000010007986 */ /* 0x0001e2000c101524 */
[----:B------:R-:W-:Y:S05]  /*ce20*/  BRA `(.L_x_67392) ;  /* 0x0000000400b47947 */ /* 0x000fea0003800000 */
.L_x_67399:
        /* <DEDUP_REMOVED lines=12> */
.L_x_67411:
        /* <DEDUP_REMOVED lines=17> */
.L_x_67414:
[----:B------:R-:W-:-:S04]  /*d000*/  LOP3.LUT R2, R3, 0x80000000, RZ, 0xc0, !PT ;  /* 0x8000000003027812 */ /* 0x000fc800078ec0ff */
[----:B------:R-:W-:-:S04]  /*d010*/  SHF.R.U32.HI R3, RZ, 0x18, R2 ;  /* 0x00000018ff037819 */ /* 0x000fc80000011602 */
[----:B------:R-:W-:-:S04]  /*d020*/  LOP3.LUT R0, R0, R3, RZ, 0xfc, !PT ;  /* 0x0000000300007212 */ /* 0x000fc800078efcff */
[----:B------:R-:W-:-:S07]  /*d030*/  PRMT R8, R0, 0x7610, R8 ;  /* 0x0000761000087816 */ /* 0x000fce0000000008 */
.L_x_67413:
[----:B------:R-:W-:Y:S05]  /*d040*/  BSYNC B0 ;  /* 0x0000000000007941 */ /* 0x000fea0003800000 */
.L_x_67412:
[----:B------:R0:W-:Y:S01]  /*d050*/  STG.E.U8 desc[UR36][R16.64], R8 ;  /* 0x0000000810007986 */ /* 0x0001e2000c101124 */
[----:B------:R-:W-:Y:S05]  /*d060*/  BRA `(.L_x_67392) ;  /* 0x0000000400247947 */ /* 0x000fea0003800000 */
.L_x_67410:
        /* <DEDUP_REMOVED lines=17> */
.L_x_67417:
[----:B------:R-:W-:-:S04]  /*d180*/  LOP3.LUT R2, R3, 0x80000000, RZ, 0xc0, !PT ;  /* 0x8000000003027812 */ /* 0x000fc800078ec0ff */
[----:B------:R-:W-:-:S04]  /*d190*/  SHF.R.U32.HI R3, RZ, 0x18, R2 ;  /* 0x00000018ff037819 */ /* 0x000fc80000011602 */
[----:B------:R-:W-:-:S04]  /*d1a0*/  LOP3.LUT R0, R0, R3, RZ, 0xfc, !PT ;  /* 0x0000000300007212 */ /* 0x000fc800078efcff */
[----:B------:R-:W-:-:S07]  /*d1b0*/  PRMT R8, R0, 0x7610, R8 ;  /* 0x0000761000087816 */ /* 0x000fce0000000008 */
.L_x_67416:
[----:B------:R-:W-:Y:S05]  /*d1c0*/  BSYNC B0 ;  /* 0x0000000000007941 */ /* 0x000fea0003800000 */
.L_x_67415:
[----:B------:R0:W-:Y:S01]  /*d1d0*/  STG.E.U8 desc[UR36][R16.64], R8 ;  /* 0x0000000810007986 */ /* 0x0001e2000c101124 */
[----:B------:R-:W-:Y:S05]  /*d1e0*/  BRA `(.L_x_67392) ;  /* 0x0000000000c47947 */ /* 0x000fea0003800000 */
.L_x_67409:
        /* <DEDUP_REMOVED lines=23> */
.L_x_67391:
        /* <DEDUP_REMOVED lines=16> */
.L_x_67420:
[----:B------:R-:W-:Y:S05]  /*d460*/  BRA `(.L_x_67392) ;  /* 0x0000000000247947 */ /* 0x000fea0003800000 */
.L_x_67419:
[----:B------:R-:W-:-:S04]  /*d470*/  LOP3.LUT R3, R3, 0xffff, RZ, 0xc0, !PT ;  /* 0x0000ffff03037812 */ /* 0x000fc800078ec0ff */
[----:B------:R-:W-:-:S05]  /*d480*/  PRMT R3, R3, 0x8880, RZ ;  /* 0x0000888003037816 */ /* 0x000fca00000000ff */
[----:B------:R-:W-:-:S05]  /*d490*/  IMAD.MOV.U32 R2, RZ, RZ, R3 ;  /* 0x000000ffff027224 */ /* 0x000fca00078e0003 */
[----:B------:R-:W-:-:S05]  /*d4a0*/  SHF.R.S32.HI R3, RZ, 0x1f, R2 ;  /* 0x0000001fff037819 */ /* 0x000fca0000011402 */
[----:B------:R0:W-:Y:S01]  /*d4b0*/  STG.E.64 desc[UR36][R16.64], R2 ;  /* 0x0000000210007986 */ /* 0x0001e2000c101b24 */
[----:B------:R-:W-:Y:S05]  /*d4c0*/  BRA `(.L_x_67392) ;  /* 0x00000000000c7947 */ /* 0x000fea0003800000 */
.L_x_67418:
[----:B------:R-:W-:-:S04]  /*d4d0*/  LOP3.LUT R3, R3, 0xffff, RZ, 0xc0, !PT ;  /* 0x0000ffff03037812 */ /* 0x000fc800078ec0ff */
[----:B------:R-:W-:-:S05]  /*d4e0*/  PRMT R3, R3, 0x8880, RZ ;  /* 0x0000888003037816 */ /* 0x000fca00000000ff */
[----:B------:R0:W-:Y:S02]  /*d4f0*/  STG.E desc[UR36][R16.64], R3 ;  /* 0x0000000310007986 */ /* 0x0001e4000c101924 */
.L_x_67392:
[----:B------:R-:W-:-:S07]  /*d500*/  VIADD R19, R19, 0x80 ;  /* 0x0000008013137836 */ /* 0x000fce0000000000 */
.L_x_67313:
[----:B------:R-:W-:Y:S05]  /*d510*/  BSYNC B6 ;  /* 0x0000000000067941 */ /* 0x000fea0003800000 */
.L_x_67312:
        /* <DEDUP_REMOVED lines=357> */
.L_x_67421:
        /* <DEDUP_REMOVED lines=20> */
.L_x_67425:
[----:B------:R1:W5:Y:S01]  /*ecb0*/  LDG.E.U8 R19, desc[UR36][R2.64] ;  /* 0x0000002402137981 */ /* 0x000362000c1e1100 */
[----:B------:R-:W-:Y:S05]  /*ecc0*/  BRA `(.L_x_67427) ;  /* 0x0000000c00547947 */ /* 0x000fea0003800000 */
.L_x_67424:
        /* <DEDUP_REMOVED lines=8> */
.L_x_67429:
[----:B------:R3:W5:Y:S01]  /*ed50*/  LDG.E.U8 R19, desc[UR36][R2.64] ;  /* 0x0000002402137981 */ /* 0x000762000c1e1100 */
[----:B------:R-:W-:Y:S05]  /*ed60*/  BRA `(.L_x_67427) ;  /* 0x0000000c002c7947 */ /* 0x000fea0003800000 */
.L_x_67428:
[----:B------:R4:W5:Y:S01]  /*ed70*/  LDG.E.U16 R19, desc[UR36][R2.64] ;  /* 0x0000002402137981 */ /* 0x000962000c1e1500 */
[----:B------:R-:W-:Y:S05]  /*ed80*/  BRA `(.L_x_67427) ;  /* 0x0000000c00247947 */ /* 0x000fea0003800000 */
.L_x_67423:
        /* <DEDUP_REMOVED lines=9> */
.L_x_67431:
[----:B------:R-:W2:Y:S02]  /*ee20*/  LDG.E.U16 R0, desc[UR36][R2.64] ;  /* 0x0000002402007981 */ /* 0x000ea4000c1e1500 */
[----:B--2---:R-:W-:-:S06]  /*ee30*/  HADD2.F32 R0, -RZ, R0.H0_H0 ;  /* 0x20000000ff007230 */ /* 0x004fcc0000004100 */
[----:B------:R-:W0:Y:S02]  /*ee40*/  F2I.FTZ.TRUNC.NTZ R0, R0 ;  /* 0x0000000000007305 */ /* 0x000e24000021f100 */
[----:B0-----:R-:W-:Y:S01]  /*ee50*/  PRMT R19, R0, 0x7610, R19 ;  /* 0x0000761000137816 */ /* 0x001fe20000000013 */
[----:B------:R-:W-:Y:S06]  /*ee60*/  BRA `(.L_x_67427) ;  /* 0x0000000800ec7947 */ /* 0x000fec0003800000 */
.L_x_67430:
        /* <DEDUP_REMOVED lines=9> */
.L_x_67433:
[----:B------:R-:W2:Y:S02]  /*ef00*/  LDG.E.U16 R2, desc[UR36][R2.64] ;  /* 0x0000002402027981 */ /* 0x000ea4000c1e1500 */
[----:B--2---:R-:W-:-:S06]  /*ef10*/  HADD2.F32 R0, -RZ, R2.H0_H0 ;  /* 0x20000002ff007230 */ /* 0x004fcc0000004100 */
[----:B------:R-:W0:Y:S02]  /*ef20*/  F2I.FTZ.TRUNC.NTZ R0, R0 ;  /* 0x0000000000007305 */ /* 0x000e24000021f100 */
[----:B0-----:R-:W-:Y:S01]  /*ef30*/  PRMT R19, R0, 0x7610, R19 ;  /* 0x0000761000137816 */ /* 0x001fe20000000013 */
[----:B------:R-:W-:Y:S06]  /*ef40*/  BRA `(.L_x_67427) ;  /* 0x0000000800b47947 */ /* 0x000fec0003800000 */
.L_x_67432:
[----:B------:R-:W2:Y:S02]  /*ef50*/  LDG.E.64 R2, desc[UR36][R2.64] ;  /* 0x0000002402027981 */ /* 0x000ea4000c1e1b00 */
[----:B--2---:R0:W1:Y:S01]  /*ef60*/  F2I.F64.TRUNC R19, R2 ;  /* 0x0000000200137311 */ /* 0x004062000030d100 */
[----:B------:R-:W-:Y:S05]  /*ef70*/  BRA `(.L_x_67427) ;  /* 0x0000000800a87947 */ /* 0x000fea0003800000 */
.L_x_67422:
        /* <DEDUP_REMOVED lines=12> */
.L_x_67436:
[----:B------:R-:W2:Y:S02]  /*f040*/  LDG.E.64 R2, desc[UR36][R2.64] ;  /* 0x0000002402027981 */ /* 0x000ea4000c1e1b00 */
[----:B--2---:R0:W1:Y:S01]  /*f050*/  F2I.F64.TRUNC R19, R2 ;  /* 0x0000000200137311 */ /* 0x004062000030d100 */
[----:B------:R-:W-:Y:S05]  /*f060*/  BRA `(.L_x_67427) ;  /* 0x00000008006c7947 */ /* 0x000fea0003800000 */
.L_x_67435:
        /* <DEDUP_REMOVED lines=28> */
.L_x_67438:
        /* <DEDUP_REMOVED lines=15> */
.L_x_67437:
[----:B------:R-:W2:Y:S02]  /*f320*/  LDG.E.U16 R0, desc[UR36][R2.64] ;  /* 0x0000002402007981 */ /* 0x000ea4000c1e1500 */
[----:B--2---:R-:W-:-:S06]  /*f330*/  IMAD.U32 R0, R0, 0x10000, RZ ;  /* 0x0001000000007824 */ /* 0x004fcc00078e00ff */
[----:B------:R-:W0:Y:S02]  /*f340*/  F2I.FTZ.TRUNC.NTZ R0, R0 ;  /* 0x0000000000007305 */ /* 0x000e24000021f100 */
[----:B0-----:R-:W-:Y:S01]  /*f350*/  PRMT R19, R0, 0x7610, R19 ;  /* 0x0000761000137816 */ /* 0x001fe20000000013 */
[----:B------:R-:W-:Y:S06]  /*f360*/  BRA `(.L_x_67427) ;  /* 0x0000000400ac7947 */ /* 0x000fec0003800000 */
.L_x_67434:
        /* <DEDUP_REMOVED lines=10> */
.L_x_67441:
        /* <DEDUP_REMOVED lines=21> */
.L_x_67445:
[----:B------:R-:W-:Y:S05]  /*f560*/  BSYNC B1 ;  /* 0x0000000000017941 */ /* 0x000fea0003800000 */
.L_x_67444:
[----:B------:R-:W-:Y:S01]  /*f570*/  LEA R3, R0, 0x3b800000, 0x17 ;  /* 0x3b80000000037811 */ /* 0x000fe200078eb8ff */
[----:B------:R-:W-:-:S05]  /*f580*/  IMAD.SHL.U32 R0, R2, 0x100000, RZ ;  /* 0x0010000002007824 */ /* 0x000fca00078e00ff */
[----:B------:R-:W-:-:S07]  /*f590*/  LOP3.LUT R0, R3, R0, R4, 0xfe, !PT ;  /* 0x0000000003007212 */ /* 0x000fce00078efe04 */
.L_x_67443:
[----:B------:R-:W-:Y:S05]  /*f5a0*/  BSYNC B0 ;  /* 0x0000000000007941 */ /* 0x000fea0003800000 */
.L_x_67442:
[----:B------:R-:W0:Y:S02]  /*f5b0*/  F2I.FTZ.TRUNC.NTZ R0, R0 ;  /* 0x0000000000007305 */ /* 0x000e24000021f100 */
[----:B0-----:R-:W-:Y:S01]  /*f5c0*/  PRMT R19, R0, 0x7610, R19 ;  /* 0x0000761000137816 */ /* 0x001fe20000000013 */
[----:B------:R-:W-:Y:S06]  /*f5d0*/  BRA `(.L_x_67427) ;  /* 0x0000000400107947 */ /* 0x000fec0003800000 */
.L_x_67440:
        /* <DEDUP_REMOVED lines=21> */
.L_x_67449:
[----:B------:R-:W-:Y:S05]  /*f730*/  BSYNC B1 ;  /* 0x0000000000017941 */ /* 0x000fea0003800000 */
.L_x_67448:
[----:B------:R-:W-:Y:S01]  /*f740*/  LEA R3, R0, 0x37800000, 0x17 ;  /* 0x3780000000037811 */ /* 0x000fe200078eb8ff */
[----:B------:R-:W-:-:S05]  /*f750*/  IMAD.SHL.U32 R0, R2, 0x200000, RZ ;  /* 0x0020000002007824 */ /* 0x000fca00078e00ff */
[----:B------:R-:W-:-:S07]  /*f760*/  LOP3.LUT R0, R3, R0, R4, 0xfe, !PT ;  /* 0x0000000003007212 */ /* 0x000fce00078efe04 */
.L_x_67447:
[----:B------:R-:W-:Y:S05]  /*f770*/  BSYNC B0 ;  /* 0x0000000000007941 */ /* 0x000fea0003800000 */
.L_x_67446:
[----:B------:R-:W0:Y:S02]  /*f780*/  F2I.FTZ.TRUNC.NTZ R0, R0 ;  /* 0x0000000000007305 */ /* 0x000e24000021f100 */
[----:B0-----:R-:W-:Y:S01]  /*f790*/  PRMT R19, R0, 0x7610, R19 ;  /* 0x0000761000137816 */ /* 0x001fe20000000013 */
[----:B------:R-:W-:Y:S06]  /*f7a0*/  BRA `(.L_x_67427) ;  /* 0x00000000009c7947 */ /* 0x000fec0003800000 */
.L_x_67439:
        /* <DEDUP_REMOVED lines=14> */
.L_x_67453:
[----:B------:R-:W-:Y:S05]  /*f890*/  BSYNC B0 ;  /* 0x0000000000007941 */ /* 0x000fea0003800000 */
.L_x_67452:
[----:B------:R-:W0:Y:S02]  /*f8a0*/  F2I.FTZ.TRUNC.NTZ R0, R0 ;  /* 0x0000000000007305 */ /* 0x000e24000021f100 */
[----:B0-----:R-:W-:Y:S01]  /*f8b0*/  PRMT R19, R0, 0x7610, R19 ;  /* 0x0000761000137816 */ /* 0x001fe20000000013 */
[----:B------:R-:W-:Y:S06]  /*f8c0*/  BRA `(.L_x_67427) ;  /* 0x0000000000547947 */ /* 0x000fec0003800000 */
.L_x_67426:
        /* <DEDUP_REMOVED lines=16> */
.L_x_67454:
[----:B------:R-:W-:Y:S01]  /*f9d0*/  PRMT R19, RZ, 0x7610, R19 ;  /* 0x00007610ff137816 */ /* 0x000fe20000000013 */
[----:B------:R-:W-:Y:S06]  /*f9e0*/  BRA `(.L_x_67427) ;  /* 0x00000000000c7947 */ /* 0x000fec0003800000 */
.L_x_67451:
[----:B------:R0:W5:Y:S01]  /*f9f0*/  LDG.E.U8 R19, desc[UR36][R2.64] ;  /* 0x0000002402137981 */ /* 0x000162000c1e1100 */
[----:B------:R-:W-:Y:S05]  /*fa00*/  BRA `(.L_x_67427) ;  /* 0x0000000000047947 */ /* 0x000fea0003800000 */
.L_x_67450:
[----:B------:R0:W5:Y:S02]  /*fa10*/  LDG.E.U8 R19, desc[UR36][R2.64] ;  /* 0x0000002402137981 */ /* 0x000164000c1e1100 */
.L_x_67427:
        /* <DEDUP_REMOVED lines=17> */
.L_x_67458:
[----:B------:R1:W5:Y:S01]  /*fb30*/  LDG.E.U8 R0, desc[UR36][R2.64] ;  /* 0x0000002402007981 */ /* 0x000362000c1e1100 */
[----:B------:R-:W-:Y:S05]  /*fb40*/  BRA `(.L_x_67460) ;  /* 0x0000000c00547947 */ /* 0x000fea0003800000 */
.L_x_67457:
        /* <DEDUP_REMOVED lines=8> */
.L_x_67462:
[----:B------:R3:W5:Y:S01]  /*fbd0*/  LDG.E.U8 R0, desc[UR36][R2.64] ;  /* 0x0000002402007981 */ /* 0x000762000c1e1100 */
[----:B------:R-:W-:Y:S05]  /*fbe0*/  BRA `(.L_x_67460) ;  /* 0x0000000c002c7947 */ /* 0x000fea0003800000 */
.L_x_67461:
[----:B------:R2:W5:Y:S01]  /*fbf0*/  LDG.E.U16 R0, desc[UR36][R2.64] ;  /* 0x0000002402007981 */ /* 0x000562000c1e1500 */
[----:B------:R-:W-:Y:S05]  /*fc00*/  BRA `(.L_x_67460) ;  /* 0x0000000c00247947 */ /* 0x000fea0003800000 */
.L_x_67456:
        /* <DEDUP_REMOVED lines=9> */
.L_x_67464:
[----:B------:R-:W2:Y:S02]  /*fca0*/  LDG.E.U16 R4, desc[UR36][R2.64] ;  /* 0x0000002402047981 */ /* 0x000ea4000c1e1500 */
[----:B--2---:R-:W-:-:S06]  /*fcb0*/  HADD2.F32 R4, -RZ, R4.H0_H0 ;  /* 0x20000004ff047230 */ /* 0x004fcc0000004100 */
[----:B------:R-:W0:Y:S02]  /*fcc0*/  F2I.FTZ.TRUNC.NTZ R4, R4 ;  /* 0x0000000400047305 */ /* 0x000e24000021f100 */
[----:B0-----:R-:W-:Y:S01]  /*fcd0*/  PRMT R0, R4, 0x7610, R0 ;  /* 0x0000761004007816 */ /* 0x001fe20000000000 */
[----:B------:R-:W-:Y:S06]  /*fce0*/  BRA `(.L_x_67460) ;  /* 0x0000000800ec7947 */ /* 0x000fec0003800000 */
.L_x_67463:
        /* <DEDUP_REMOVED lines=9> */
.L_x_67466:
[----:B------:R-:W2:Y:S02]  /*fd80*/  LDG.E.U16 R2, desc[UR36][R2.64] ;  /* 0x0000002402027981 */ /* 0x000ea4000c1e1500 */
[----:B--2---:R-:W-:-:S06]  /*fd90*/  HADD2.F32 R4, -RZ, R2.H0_H0 ;  /* 0x20000002ff047230 */ /* 0x004fcc0000004100 */
[----:B------:R-:W0:Y:S02]  /*fda0*/  F2I.FTZ.TRUNC.NTZ R4, R4 ;  /* 0x0000000400047305 */ /* 0x000e24000021f100 */
[----:B0-----:R-:W-:Y:S01]  /*fdb0*/  PRMT R0, R4, 0x7610, R0 ;  /* 0x0000761004007816 */ /* 0x001fe20000000000 */
[----:B------:R-:W-:Y:S06]  /*fdc0*/  BRA `(.L_x_67460) ;  /* 0x0000000800b47947 */ /* 0x000fec0003800000 */
.L_x_67465:
[----:B------:R-:W2:Y:S02]  /*fdd0*/  LDG.E.64 R2, desc[UR36][R2.64] ;  /* 0x0000002402027981 */ /* 0x000ea4000c1e1b00 */
[----:B--2---:R0:W1:Y:S01]  /*fde0*/  F2I.F64.TRUNC R0, R2 ;  /* 0x0000000200007311 */ /* 0x004062000030d100 */
[----:B------:R-:W-:Y:S05]  /*fdf0*/  BRA `(.L_x_67460) ;  /* 0x0000000800a87947 */ /* 0x000fea0003800000 */
.L_x_67455:
        /* <DEDUP_REMOVED lines=12> */
.L_x_67469:
[----:B------:R-:W2:Y:S02]  /*fec0*/  LDG.E.64 R2, desc[UR36][R2.64] ;  /* 0x0000002402027981 */ /* 0x000ea4000c1e1b00 */
[----:B--2---:R0:W1:Y:S01]  /*fed0*/  F2I.F64.TRUNC R0, R2 ;  /* 0x0000000200007311 */ /* 0x004062000030d100 */
[----:B------:R-:W-:Y:S05]  /*fee0*/  BRA `(.L_x_67460) ;  /* 0x00000008006c7947 */ /* 0x000fea0003800000 */
.L_x_67468:
        /* <DEDUP_REMOVED lines=28> */
.L_x_67471:
        /* <DEDUP_REMOVED lines=15> */
.L_x_67470:
[----:B------:R-:W2:Y:S02]  /*101a0*/  LDG.E.U16 R4, desc[UR36][R2.64] ;  /* 0x0000002402047981 */ /* 0x000ea4000c1e1500 */
[----:B--2---:R-:W-:-:S06]  /*101b0*/  IMAD.U32 R4, R4, 0x10000, RZ ;  /* 0x0001000004047824 */ /* 0x004fcc00078e00ff */
[----:B------:R-:W0:Y:S02]  /*101c0*/  F2I.FTZ.TRUNC.NTZ R4, R4 ;  /* 0x0000000400047305 */ /* 0x000e24000021f100 */
[----:B0-----:R-:W-:Y:S01]  /*101d0*/  PRMT R0, R4, 0x7610, R0 ;  /* 0x0000761004007816 */ /* 0x001fe20000000000 */
[----:B------:R-:W-:Y:S06]  /*101e0*/  BRA `(.L_x_67460) ;  /* 0x0000000400ac7947 */ /* 0x000fec0003800000 */
.L_x_67467:
        /* <DEDUP_REMOVED lines=10> */
.L_x_67474:
        /* <DEDUP_REMOVED lines=21> */
.L_x_67478:
[----:B------:R-:W-:Y:S05]  /*103e0*/  BSYNC B1 ;  /* 0x0000000000017941 */ /* 0x000fea0003800000 */
.L_x_67477:
[----:B------:R-:W-:Y:S01]  /*103f0*/  IMAD.SHL.U32 R2, R2, 0x100000, RZ ;  /* 0x0010000002027824 */ /* 0x000fe200078e00ff */
[----:B------:R-:W-:-:S04]  /*10400*/  LEA R3, R0, 0x3b800000, 0x17 ;  /* 0x3b80000000037811 */ /* 0x000fc800078eb8ff */
[----:B------:R-:W-:-:S07]  /*10410*/  LOP3.LUT R4, R3, R2, R4, 0xfe, !PT ;  /* 0x0000000203047212 */ /* 0x000fce00078efe04 */
.L_x_67476:
[----:B------:R-:W-:Y:S05]  /*10420*/  BSYNC B0 ;  /* 0x0000000000007941 */ /* 0x000fea0003800000 */
.L_x_67475:
[----:B------:R-:W0:Y:S02]  /*10430*/  F2I.FTZ.TRUNC.NTZ R4, R4 ;  /* 0x0000000400047305 */ /* 0x000e24000021f100 */
[----:B0-----:R-:W-:Y:S01]  /*10440*/  PRMT R0, R4, 0x7610, R0 ;  /* 0x0000761004007816 */ /* 0x001fe20000000000 */
[----:B------:R-:W-:Y:S06]  /*10450*/  BRA `(.L_x_67460) ;  /* 0x0000000400107947 */ /* 0x000fec0003800000 */
.L_x_67473:
        /* <DEDUP_REMOVED lines=21> */
.L_x_67482:
[----:B------:R-:W-:Y:S05]  /*105b0*/  BSYNC B1 ;  /* 0x0000000000017941 */ /* 0x000fea0003800000 */
.L_x_67481:
[----:B------:R-:W-:Y:S01]  /*105c0*/  IMAD.SHL.U32 R2, R2, 0x200000, RZ ;  /* 0x0020000002027824 */ /* 0x000fe200078e00ff */
[----:B------:R-:W-:-:S04]  /*105d0*/  LEA R3, R0, 0x37800000, 0x17 ;  /* 0x3780000000037811 */ /* 0x000fc800078eb8ff */
[----:B------:R-:W-:-:S07]  /*105e0*/  LOP3.LUT R4, R3, R2, R4, 0xfe, !PT ;  /* 0x0000000203047212 */ /* 0x000fce00078efe04 */
.L_x_67480:
[----:B------:R-:W-:Y:S05]  /*105f0*/  BSYNC B0 ;  /* 0x0000000000007941 */ /* 0x000fea0003800000 */
.L_x_67479:
[----:B------:R-:W0:Y:S02]  /*10600*/  F2I.FTZ.TRUNC.NTZ R4, R4 ;  /* 0x0000000400047305 */ /* 0x000e24000021f100 */
[----:B0-----:R-:W-:Y:S01]  /*10610*/  PRMT R0, R4, 0x7610, R0 ;  /* 0x0000761004007816 */ /* 0x001fe20000000000 */
[----:B------:R-:W-:Y:S06]  /*10620*/  BRA `(.L_x_67460) ;  /* 0x00000000009c7947 */ /* 0x000fec0003800000 */
.L_x_67472:
        /* <DEDUP_REMOVED lines=14> */
.L_x_67486:
[----:B------:R-:W-:Y:S05]  /*10710*/  BSYNC B0 ;  /* 0x0000000000007941 */ /* 0x000fea0003800000 */
.L_x_67485:
[----:B------:R-:W0:Y:S02]  /*10720*/  F2I.FTZ.TRUNC.NTZ R4, R4 ;  /* 0x0000000400047305 */ /* 0x000e24000021f100 */
[----:B0-----:R-:W-:Y:S01]  /*10730*/  PRMT R0, R4, 0x7610, R0 ;  /* 0x0000761004007816 */ /* 0x001fe20000000000 */
[----:B------:R-:W-:Y:S06]  /*10740*/  BRA `(.L_x_67460) ;  /* 0x0000000000547947 */ /* 0x000fec0003800000 */
.L_x_67459:
        /* <DEDUP_REMOVED lines=16> */
.L_x_67487:
[----:B------:R-:W-:Y:S01]  /*10850*/  PRMT R0, RZ, 0x7610, R0 ;  /* 0x00007610ff007816 */ /* 0x000fe20000000000 */
[----:B------:R-:W-:Y:S06]  /*10860*/  BRA `(.L_x_67460) ;  /* 0x00000000000c7947 */ /* 0x000fec0003800000 */
.L_x_67484:
[----:B------:R0:W5:Y:S01]  /*10870*/  LDG.E.U8 R0, desc[UR36][R2.64] ;  /* 0x0000002402007981 */ /* 0x000162000c1e1100 */
[----:B------:R-:W-:Y:S05]  /*10880*/  BRA `(.L_x_67460) ;  /* 0x0000000000047947 */ /* 0x000fea0003800000 */
.L_x_67483:
[----:B------:R0:W5:Y:S02]  /*10890*/  LDG.E.U8 R0, desc[UR36][R2.64] ;  /* 0x0000002402007981 */ /* 0x000164000c1e1100 */
.L_x_67460:
        /* <DEDUP_REMOVED lines=26> */
.L_x_67492:
        /* <DEDUP_REMOVED lines=21> */
.L_x_67491:
[----:B------:R-:W-:Y:S05]  /*10b90*/  BSYNC B1 ;  /* 0x0000000000017941 */ /* 0x000fea0003800000 */
.L_x_67490:
[----:B------:R-:W-:Y:S05]  /*10ba0*/  BRA `(.L_x_67493) ;  /* 0x0000000000287947 */ /* 0x000fea0003800000 */
.L_x_67489:
        /* <DEDUP_REMOVED lines=10> */
.L_x_67493:
[----:B------:R-:W-:Y:S05]  /*10c50*/  BSYNC B0 ;  /* 0x0000000000007941 */ /* 0x000fea0003800000 */
.L_x_67488:
        /* <DEDUP_REMOVED lines=14> */
.L_x_67497:
[----:B------:R-:W-:Y:S01]  /*10d40*/  STG.E.U8 desc[UR36][R16.64], R3 ;  /* 0x0000000310007986 */ /* 0x000fe2000c101124 */
[----:B------:R-:W-:Y:S05]  /*10d50*/  EXIT ;  /* 0x000000000000794d */ /* 0x000fea0003800000 */
.L_x_67496:
        /* <DEDUP_REMOVED lines=12> */
.L_x_67500:
[----:B------:R-:W-:-:S04]  /*10e20*/  LOP3.LUT R3, R3, 0xffff, RZ, 0xc0, !PT ;  /* 0x0000ffff03037812 */ /* 0x000fc800078ec0ff */
[----:B------:R-:W-:-:S05]  /*10e30*/  PRMT R3, R3, 0x8880, RZ ;  /* 0x0000888003037816 */ /* 0x000fca00000000ff */
[----:B------:R-:W-:Y:S01]  /*10e40*/  STG.E desc[UR36][R16.64], R3 ;  /* 0x0000000310007986 */ /* 0x000fe2000c101924 */
[----:B------:R-:W-:Y:S05]  /*10e50*/  EXIT ;  /* 0x000000000000794d */ /* 0x000fea0003800000 */
.L_x_67499:
[----:B------:R-:W-:-:S04]  /*10e60*/  PRMT R3, R3, 0x8880, RZ ;  /* 0x0000888003037816 */ /* 0x000fc800000000ff */
[----:B------:R-:W-:-:S05]  /*10e70*/  PRMT R3, R3, 0x7710, RZ ;  /* 0x0000771003037816 */ /* 0x000fca00000000ff */
[----:B------:R-:W-:Y:S01]  /*10e80*/  STG.E.U16 desc[UR36][R16.64], R3 ;  /* 0x0000000310007986 */ /* 0x000fe2000c101524 */
[----:B------:R-:W-:Y:S05]  /*10e90*/  EXIT ;  /* 0x000000000000794d */ /* 0x000fea0003800000 */
.L_x_67495:
        /* <DEDUP_REMOVED lines=9> */
.L_x_67502:
[----:B------:R-:W0:Y:S02]  /*10f30*/  I2F.S8 R0, R3 ;  /* 0x0000000300007306 */ /* 0x000e240000001400 */
[----:B0-----:R-:W-:-:S05]  /*10f40*/  F2FP.F16.F32.PACK_AB R0, RZ, R0 ;  /* 0x00000000ff00723e */ /* 0x001fca00000000ff */
[----:B------:R-:W-:Y:S01]  /*10f50*/  STG.E.U16 desc[UR36][R16.64], R0 ;  /* 0x0000000010007986 */ /* 0x000fe2000c101524 */
[----:B------:R-:W-:Y:S05]  /*10f60*/  EXIT ;  /* 0x000000000000794d */ /* 0x000fea0003800000 */
.L_x_67501:
        /* <DEDUP_REMOVED lines=10> */
.L_x_67504:
[----:B------:R-:W0:Y:S02]  /*11010*/  I2F.S8 R3, R3 ;  /* 0x0000000300037306 */ /* 0x000e240000001400 */
[----:B0-----:R-:W-:-:S04]  /*11020*/  F2FP.F16.F32.PACK_AB R3, RZ, R3 ;  /* 0x00000003ff03723e */ /* 0x001fc800000000ff */
[----:B------:R-:W-:-:S05]  /*11030*/  PRMT R3, R3, 0x5410, RZ ;  /* 0x0000541003037816 */ /* 0x000fca00000000ff */
[----:B------:R-:W-:Y:S01]  /*11040*/  STG.E desc[UR36][R16.64], R3 ;  /* 0x0000000310007986 */ /* 0x000fe2000c101924 */
[----:B------:R-:W-:Y:S05]  /*11050*/  EXIT ;  /* 0x000000000000794d */ /* 0x000fea0003800000 */
.L_x_67503:
[----:B------:R-:W-:-:S04]  /*11060*/  PRMT R2, R3, 0x8880, RZ ;  /* 0x0000888003027816 */ /* 0x000fc800000000ff */
[----:B------:R-:W-:-:S06]  /*11070*/  PRMT R2, R2, 0x7710, RZ ;  /* 0x0000771002027816 */ /* 0x000fcc00000000ff */
[----:B------:R-:W0:Y:S02]  /*11080*/  I2F.F64.S16 R2, R2 ;  /* 0x0000000200027312 */ /* 0x000e240000101c00 */
[----:B0-----:R-:W-:Y:S01]  /*11090*/  STG.E.64 desc[UR36][R16.64], R2 ;  /* 0x0000000210007986 */ /* 0x001fe2000c101b24 */
[----:B------:R-:W-:Y:S05]  /*110a0*/  EXIT ;  /* 0x000000000000794d */ /* 0x000fea0003800000 */
.L_x_67494:
        /* <DEDUP_REMOVED lines=12> */
.L_x_67507:
[----:B------:R-:W-:Y:S02]  /*11170*/  PRMT R4, R3, 0x8880, RZ ;  /* 0x0000888003047816 */ /* 0x000fe400000000ff */
[----:B------:R-:W-:Y:S02]  /*11180*/  CS2R R6, SRZ ;  /* 0x0000000000067805 */ /* 0x000fe4000001ff00 */
[----:B------:R-:W-:-:S06]  /*11190*/  PRMT R4, R4, 0x7710, RZ ;  /* 0x0000771004047816 */ /* 0x000fcc00000000ff */
[----:B------:R-:W0:Y:S02]  /*111a0*/  I2F.F64.S16 R4, R4 ;  /* 0x0000000400047312 */ /* 0x000e240000101c00 */
[----:B0-----:R-:W-:Y:S01]  /*111b0*/  STG.E.128 desc[UR36][R16.64], R4 ;  /* 0x0000000410007986 */ /* 0x001fe2000c101d24 */
[----:B------:R-:W-:Y:S05]  /*111c0*/  EXIT ;  /* 0x000000000000794d */ /* 0x000fea0003800000 */
.L_x_67506:
        /* <DEDUP_REMOVED lines=21> */
.L_x_67511:
[----:B------:R-:W-:Y:S05]  /*11320*/  BSYNC B0 ;  /* 0x0000000000007941 */ /* 0x000fea0003800000 */
.L_x_67510:
[----:B------:R-:W-:-:S05]  /*11330*/  LOP3.LUT R5, R0, R5, RZ, 0xfc, !PT ;  /* 0x0000000500057212 */ /* 0x000fca00078efcff */
[----:B------:R-:W-:Y:S01]  /*11340*/  STG.E.U8 desc[UR36][R16.64], R5 ;  /* 0x0000000510007986 */ /* 0x000fe2000c101124 */
[----:B------:R-:W-:Y:S05]  /*11350*/  EXIT ;  /* 0x000000000000794d */ /* 0x000fea0003800000 */
.L_x_67509:
        /* <DEDUP_REMOVED lines=13> */
.L_x_67513:
[----:B------:R-:W-:Y:S01]  /*11430*/  IMAD.MOV.U32 R0, RZ, RZ, 0x7f ;  /* 0x0000007fff007424 */ /* 0x000fe200078e00ff */
[----:B------:R-:W-:-:S04]  /*11440*/  ISETP.GT.U32.AND P0, PT, R2, 0x7f800000, PT ;  /* 0x7f8000000200780c */ /* 0x000fc80003f04070 */
[----:B------:R-:W-:-:S09]  /*11450*/  SEL R0, R0, 0x7c, P0 ;  /* 0x0000007c00007807 */ /* 0x000fd20000000000 */
.L_x_67514:
[----:B------:R-:W-:Y:S05]  /*11460*/  BSYNC B0 ;  /* 0x0000000000007941 */ /* 0x000fea0003800000 */
.L_x_67512:
[----:B------:R-:W-:-:S04]  /*11470*/  LOP3.LUT R2, R3, 0x80000000, RZ, 0xc0, !PT ;  /* 0x8000000003027812 */ /* 0x000fc800078ec0ff */
[----:B------:R-:W-:-:S04]  /*11480*/  SHF.R.U32.HI R3, RZ, 0x18, R2 ;  /* 0x00000018ff037819 */ /* 0x000fc80000011602 */
[----:B------:R-:W-:-:S05]  /*11490*/  LOP3.LUT R3, R0, R3, RZ, 0xfc, !PT ;  /* 0x0000000300037212 */ /* 0x000fca00078efcff */
[----:B------:R-:W-:Y:S01]  /*114a0*/  STG.E.U8 desc[UR36][R16.64], R3 ;  /* 0x0000000310007986 */ /* 0x000fe2000c101124 */
[----:B------:R-:W-:Y:S05]  /*114b0*/  EXIT ;  /* 0x000000000000794d */ /* 0x000fea0003800000 */
.L_x_67508:
[----:B------:R-:W0:Y:S02]  /*114c0*/  I2F.S8 R0, R3 ;  /* 0x0000000300007306 */ /* 0x000e240000001400 */
[----:B0-----:R-:W-:-:S05]  /*114d0*/  F2FP.BF16.F32.PACK_AB R0, RZ, R0 ;  /* 0x00000000ff00723e */ /* 0x001fca00000010ff */
[----:B------:R-:W-:Y:S01]  /*114e0*/  STG.E.U16 desc[UR36][R16.64], R0 ;  /* 0x0000000010007986 */ /* 0x000fe2000c101524 */
[----:B------:R-:W-:Y:S05]  /*114f0*/  EXIT ;  /* 0x000000000000794d */ /* 0x000fea0003800000 */
.L_x_67505:
        /* <DEDUP_REMOVED lines=12> */
.L_x_67517:
        /* <DEDUP_REMOVED lines=17> */
.L_x_67520:
[----:B------:R-:W-:-:S04]  /*116d0*/  LOP3.LUT R2, R3, 0x80000000, RZ, 0xc0, !PT ;  /* 0x8000000003027812 */ /* 0x000fc800078ec0ff */
[----:B------:R-:W-:-:S04]  /*116e0*/  SHF.R.U32.HI R3, RZ, 0x18, R2 ;  /* 0x00000018ff037819 */ /* 0x000fc80000011602 */
[----:B------:R-:W-:-:S04]  /*116f0*/  LOP3.LUT R0, R0, R3, RZ, 0xfc, !PT ;  /* 0x0000000300007212 */ /* 0x000fc800078efcff */
[----:B------:R-:W-:-:S07]  /*11700*/  PRMT R8, R0, 0x7610, R8 ;  /* 0x0000761000087816 */ /* 0x000fce0000000008 */
.L_x_67519:
[----:B------:R-:W-:Y:S05]  /*11710*/  BSYNC B0 ;  /* 0x0000000000007941 */ /* 0x000fea0003800000 */
.L_x_67518:
[----:B------:R-:W-:Y:S01]  /*11720*/  STG.E.U8 desc[UR36][R16.64], R8 ;  /* 0x0000000810007986 */ /* 0x000fe2000c101124 */
[----:B------:R-:W-:Y:S05]  /*11730*/  EXIT ;  /* 0x000000000000794d */ /* 0x000fea0003800000 */
.L_x_67516:
        /* <DEDUP_REMOVED lines=17> */
.L_x_67523:
[----:B------:R-:W-:-:S04]  /*11850*/  LOP3.LUT R2, R3, 0x80000000, RZ, 0xc0, !PT ;  /* 0x8000000003027812 */ /* 0x000fc800078ec0ff */
[----:B------:R-:W-:-:S04]  /*11860*/  SHF.R.U32.HI R3, RZ, 0x18, R2 ;  /* 0x00000018ff037819 */ /* 0x000fc80000011602 */
[----:B------:R-:W-:-:S04]  /*11870*/  LOP3.LUT R0, R0, R3, RZ, 0xfc, !PT ;  /* 0x0000000300007212 */ /* 0x000fc800078efcff */
[----:B------:R-:W-:-:S07]  /*11880*/  PRMT R8, R0, 0x7610, R8 ;  /* 0x0000761000087816 */ /* 0x000fce0000000008 */
.L_x_67522:
[----:B------:R-:W-:Y:S05]  /*11890*/  BSYNC B0 ;  /* 0x0000000000007941 */ /* 0x000fea0003800000 */
.L_x_67521:
[----:B------:R-:W-:Y:S01]  /*118a0*/  STG.E.U8 desc[UR36][R16.64], R8 ;  /* 0x0000000810007986 */ /* 0x000fe2000c101124 */
[----:B------:R-:W-:Y:S05]  /*118b0*/  EXIT ;  /* 0x000000000000794d */ /* 0x000fea0003800000 */
.L_x_67515:
        /* <DEDUP_REMOVED lines=23> */
.L_x_67498:
        /* <DEDUP_REMOVED lines=16> */
.L_x_67526:
[----:B------:R-:W-:Y:S05]  /*11b30*/  EXIT ;  /* 0x000000000000794d */ /* 0x000fea0003800000 */
.L_x_67525:
[----:B------:R-:W-:-:S04]  /*11b40*/  LOP3.LUT R3, R3, 0xffff, RZ, 0xc0, !PT ;  /* 0x0000ffff03037812 */ /* 0x000fc800078ec0ff */
[----:B------:R-:W-:-:S05]  /*11b50*/  PRMT R3, R3, 0x8880, RZ ;  /* 0x0000888003037816 */ /* 0x000fca00000000ff */
[----:B------:R-:W-:-:S05]  /*11b60*/  IMAD.MOV.U32 R2, RZ, RZ, R3 ;  /* 0x000000ffff027224 */ /* 0x000fca00078e0003 */
[----:B------:R-:W-:-:S05]  /*11b70*/  SHF.R.S32.HI R3, RZ, 0x1f, R2 ;  /* 0x0000001fff037819 */ /* 0x000fca0000011402 */
[----:B------:R-:W-:Y:S01]  /*11b80*/  STG.E.64 desc[UR36][R16.64], R2 ;  /* 0x0000000210007986 */ /* 0x000fe2000c101b24 */
[----:B------:R-:W-:Y:S05]  /*11b90*/  EXIT ;  /* 0x000000000000794d */ /* 0x000fea0003800000 */
.L_x_67524:
[----:B------:R-:W-:-:S04]  /*11ba0*/  LOP3.LUT R3, R3, 0xffff, RZ, 0xc0, !PT ;  /* 0x0000ffff03037812 */ /* 0x000fc800078ec0ff */
[----:B------:R-:W-:-:S05]  /*11bb0*/  PRMT R3, R3, 0x8880, RZ ;  /* 0x0000888003037816 */ /* 0x000fca00000000ff */
[----:B------:R-:W-:Y:S01]  /*11bc0*/  STG.E desc[UR36][R16.64], R3 ;  /* 0x0000000310007986 */ /* 0x000fe2000c101924 */
[----:B------:R-:W-:Y:S05]  /*11bd0*/  EXIT ;  /* 0x000000000000794d */ /* 0x000fea0003800000 */
.L_x_67527:
        /* <DEDUP_REMOVED lines=10> */
.L_x_71974:


//--------------------- .text._ZN2at6native27unrolled_elementwise_kernelIZZZNS0_50_GLOBAL__N__2680c7bb_12_PowKernel_cu_7dd49032_316824pow_tensor_tensor_kernelERNS_18TensorIteratorBaseEENKUlvE_clEvENKUlvE0_clEvEUlaaE_St5arrayIPcLm3EELi4E23TrivialOffsetCalculatorILi2EjESB_ILi1EjENS0_6memory12LoadWithCastILi2EEENSE_13StoreWithCastILi1EEEEEviT_T0_T2_T3_T4_T5_ --------------------------
	.section	.text._ZN2at6native27unrolled_elementwise_kernelIZZZNS0_50_GLOBAL__N__2680c7bb_12_PowKernel_cu_7dd49032_316824pow_tensor_tensor_kernelERNS_18TensorIteratorBaseEENKUlvE_clEvENKUlvE0_clEvEUlaaE_St5arrayIPcLm3EELi4E23TrivialOffsetCalculatorILi2EjESB_ILi1EjENS0_6memory12LoadWithCastILi2EEENSE_13StoreWithCastILi1EEEEEviT_T0_T2_T3_T4_T5_,"ax",@progbits
	.align	128
        .global         _ZN2at6native27unrolled_elementwise_kernelIZZZNS0_50_GLOBAL__N__2680c7bb_12_PowKernel_cu_7dd49032_316824pow_tensor_tensor_kernelERNS_18TensorIteratorBaseEENKUlvE_clEvENKUlvE0_clEvEUlaaE_St5arrayIPcLm3EELi4E23TrivialOffsetCalculatorILi2EjESB_ILi1EjENS0_6memory12LoadWithCastILi2EEENSE_13StoreWithCastILi1EEEEEviT_T0_T2_T3_T4_T5_
        .type           _ZN2at6native27unrolled_elementwise_kernelIZZZNS0_50_GLOBAL__N__2680c7bb_12_PowKernel_cu_7dd49032_316824pow_tensor_tensor_kernelERNS_18TensorIteratorBaseEENKUlvE_clEvENKUlvE0_clEvEUlaaE_St5arrayIPcLm3EELi4E23TrivialOffsetCalculatorILi2EjESB_ILi1EjENS0_6memory12LoadWithCastILi2EEENSE_13StoreWithCastILi1EEEEEviT_T0_T2_T3_T4_T5_,@function
        .size           _ZN2at6native27unrolled_elementwise_kernelIZZZNS0_50_GLOBAL__N__2680c7bb_12_PowKernel_cu_7dd49032_316824pow_tensor_tensor_kernelERNS_18TensorIteratorBaseEENKUlvE_clEvENKUlvE0_clEvEUlaaE_St5arrayIPcLm3EELi4E23TrivialOffsetCalculatorILi2EjESB_ILi1EjENS0_6memory12LoadWithCastILi2EEENSE_13StoreWithCastILi1EEEEEviT_T0_T2_T3_T4_T5_,(.L_x_71975 - _ZN2at6native27unrolled_elementwise_kernelIZZZNS0_50_GLOBAL__N__2680c7bb_12_PowKernel_cu_7dd49032_316824pow_tensor_tensor_kernelERNS_18TensorIteratorBaseEENKUlvE_clEvENKUlvE0_clEvEUlaaE_St5arrayIPcLm3EELi4E23TrivialOffsetCalculatorILi2EjESB_ILi1EjENS0_6memory12LoadWithCastILi2EEENSE_13StoreWithCastILi1EEEEEviT_T0_T2_T3_T4_T5_)
        .other          _ZN2at6native27unrolled_elementwise_kernelIZZZNS0_50_GLOBAL__N__2680c7bb_12_PowKernel_cu_7dd49032_316824pow_tensor_tensor_kernelERNS_18TensorIteratorBaseEENKUlvE_clEvENKUlvE0_clEvEUlaaE_St5arrayIPcLm3EELi4E23TrivialOffsetCalculatorILi2EjESB_ILi1EjENS0_6memory12LoadWithCastILi2EEENSE_13StoreWithCastILi1EEEEEviT_T0_T2_T3_T4_T5_,@"STO_CUDA_ENTRY STV_DEFAULT"
_ZN2at6native27unrolled_elementwise_kernelIZZZNS0_50_GLOBAL__N__2680c7bb_12_PowKernel_cu_7dd49032_316824pow_tensor_tensor_kernelERNS_18TensorIteratorBaseEENKUlvE_clEvENKUlvE0_clEvEUlaaE_St5arrayIPcLm3EELi4E23TrivialOffsetCalculatorILi2EjESB_ILi1EjENS0_6memory12LoadWithCastILi2EEENSE_13StoreWithCastILi1EEEEEviT_T0_T2_T3_T4_T5_:
.text._ZN2at6native27unrolled_elementwise_kernelIZZZNS0_50_GLOBAL__N__2680c7bb_12_PowKernel_cu_7dd49032_316824pow_tensor_tensor_kernelERNS_18TensorIteratorBaseEENKUlvE_clEvENKUlvE0_clEvEUlaaE_St5arrayIPcLm3EELi4E23TrivialOffsetCalculatorILi2EjESB_ILi1EjENS0_6memory12LoadWithCastILi2EEENSE_13StoreWithCastILi1EEEEEviT_T0_T2_T3_T4_T5_:
        /* <DEDUP_REMOVED lines=33> */
.L_x_67533:
[----:B------:R3:W5:Y:S01]  /*0210*/  LDG.E.U8 R23, desc[UR36][R4.64] ;  /* 0x0000002404177981 */ /* 0x000762000c1e1100 */
[----:B------:R-:W-:Y:S05]  /*0220*/  BRA `(.L_x_67535) ;  /* 0x0000000c00587947 */ /* 0x000fea0003800000 */
.L_x_67532:
        /* <DEDUP_REMOVED lines=8> */
.L_x_67537:
[----:B------:R1:W5:Y:S01]  /*02b0*/  LDG.E.U8 R23, desc[UR36][R4.64] ;  /* 0x0000002404177981 */ /* 0x000362000c1e1100 */
[----:B------:R-:W-:Y:S05]  /*02c0*/  BRA `(.L_x_67535) ;  /* 0x0000000c00307947 */ /* 0x000fea0003800000 */
.L_x_67536:
[----:B------:R2:W5:Y:S01]  /*02d0*/  LDG.E.U16 R23, desc[UR36][R4.64] ;  /* 0x0000002404177981 */ /* 0x000562000c1e1500 */
[----:B------:R-:W-:Y:S05]  /*02e0*/  BRA `(.L_x_67535) ;  /* 0x0000000c00287947 */ /* 0x000fea0003800000 */
.L_x_67531:
        /* <DEDUP_REMOVED lines=9> */
.L_x_67539:
[----:B------:R-:W2:Y:S02]  /*0380*/  LDG.E.U16 R0, desc[UR36][R4.64] ;  /* 0x0000002404007981 */ /* 0x000ea4000c1e1500 */
[----:B--2---:R-:W-:-:S06]  /*0390*/  HADD2.F32 R0, -RZ, R0.H0_H0 ;  /* 0x20000000ff007230 */ /* 0x004fcc0000004100 */
[----:B------:R-:W0:Y:S02]  /*03a0*/  F2I.FTZ.TRUNC.NTZ R0, R0 ;  /* 0x0000000000007305 */ /* 0x000e24000021f100 */
[----:B0-----:R-:W-:Y:S01]  /*03b0*/  PRMT R23, R0, 0x7610, R23 ;  /* 0x0000761000177816 */ /* 0x001fe20000000017 */
[----:B------:R-:W-:Y:S06]  /*03c0*/  BRA `(.L_x_67535) ;  /* 0x0000000800f07947 */ /* 0x000fec0003800000 */
.L_x_67538:
        /* <DEDUP_REMOVED lines=9> */
.L_x_67541:
[----:B------:R-:W2:Y:S02]  /*0460*/  LDG.E.U16 R4, desc[UR36][R4.64] ;  /* 0x0000002404047981 */ /* 0x000ea4000c1e1500 */
[----:B--2---:R-:W-:-:S06]  /*0470*/  HADD2.F32 R0, -RZ, R4.H0_H0 ;  /* 0x20000004ff007230 */ /* 0x004fcc0000004100 */
[----:B------:R-:W0:Y:S02]  /*0480*/  F2I.FTZ.TRUNC.NTZ R0, R0 ;  /* 0x0000000000007305 */ /* 0x000e24000021f100 */
[----:B0-----:R-:W-:Y:S01]  /*0490*/  PRMT R23, R0, 0x7610, R23 ;  /* 0x0000761000177816 */ /* 0x001fe20000000017 */
[----:B------:R-:W-:Y:S06]  /*04a0*/  BRA `(.L_x_67535) ;  /* 0x0000000800b87947 */ /* 0x000fec0003800000 */
.L_x_67540:
[----:B------:R-:W2:Y:S02]  /*04b0*/  LDG.E.64 R4, desc[UR36][R4.64] ;  /* 0x0000002404047981 */ /* 0x000ea4000c1e1b00 */
[----:B--2---:R0:W1:Y:S01]  /*04c0*/  F2I.F64.TRUNC R23, R4 ;  /* 0x0000000400177311 */ /* 0x004062000030d100 */
[----:B------:R-:W-:Y:S05]  /*04d0*/  BRA `(.L_x_67535) ;  /* 0x0000000800ac7947 */ /* 0x000fea0003800000 */
.L_x_67530:
        /* <DEDUP_REMOVED lines=12> */
.L_x_67544:
[----:B------:R-:W2:Y:S02]  /*05a0*/  LDG.E.64 R4, desc[UR36][R4.64] ;  /* 0x0000002404047981 */ /* 0x000ea4000c1e1b00 */
[----:B--2---:R0:W1:Y:S01]  /*05b0*/  F2I.F64.TRUNC R23, R4 ;  /* 0x0000000400177311 */ /* 0x004062000030d100 */
[----:B------:R-:W-:Y:S05]  /*05c0*/  BRA `(.L_x_67535) ;  /* 0x0000000800707947 */ /* 0x000fea0003800000 */
.L_x_67543:
        /* <DEDUP_REMOVED lines=28> */
.L_x_67546:
        /* <DEDUP_REMOVED lines=16> */
.L_x_67545:
[----:B------:R-:W2:Y:S02]  /*0890*/  LDG.E.U16 R0, desc[UR36][R4.64] ;  /* 0x0000002404007981 */ /* 0x000ea4000c1e1500 */
[----:B--2---:R-:W-:-:S06]  /*08a0*/  IMAD.U32 R0, R0, 0x10000, RZ ;  /* 0x0001000000007824 */ /* 0x004fcc00078e00ff */
[----:B------:R-:W0:Y:S02]  /*08b0*/  F2I.FTZ.TRUNC.NTZ R0, R0 ;  /* 0x0000000000007305 */ /* 0x000e24000021f100 */
[----:B0-----:R-:W-:Y:S01]  /*08c0*/  PRMT R23, R0, 0x7610, R23 ;  /* 0x0000761000177816 */ /* 0x001fe20000000017 */
[----:B------:R-:W-:Y:S06]  /*08d0*/  BRA `(.L_x_67535) ;  /* 0x0000000400ac7947 */ /* 0x000fec0003800000 */
.L_x_67542:
        /* <DEDUP_REMOVED lines=10> */
.L_x_67549:
        /* <DEDUP_REMOVED lines=21> */
.L_x_67553:
[----:B------:R-:W-:Y:S05]  /*0ad0*/  BSYNC B1 ;  /* 0x0000000000017941 */ /* 0x000fea0003800000 */
.L_x_67552:
[----:B------:R-:W-:Y:S01]  /*0ae0*/  LEA R5, R0, 0x3b800000, 0x17 ;  /* 0x3b80000000057811 */ /* 0x000fe200078eb8ff */
[----:B------:R-:W-:-:S05]  /*0af0*/  IMAD.SHL.U32 R0, R3, 0x100000, RZ ;  /* 0x0010000003007824 */ /* 0x000fca00078e00ff */
[----:B------:R-:W-:-:S07]  /*0b00*/  LOP3.LUT R0, R5, R0, R6, 0xfe, !PT ;  /* 0x0000000005007212 */ /* 0x000fce00078efe06 */
.L_x_67551:
[----:B------:R-:W-:Y:S05]  /*0b10*/  BSYNC B0 ;  /* 0x0000000000007941 */ /* 0x000fea0003800000 */
.L_x_67550:
[----:B------:R-:W0:Y:S02]  /*0b20*/  F2I.FTZ.TRUNC.NTZ R0, R0 ;  /* 0x0000000000007305 */ /* 0x000e24000021f100 */
[----:B0-----:R-:W-:Y:S01]  /*0b30*/  PRMT R23, R0, 0x7610, R23 ;  /* 0x0000761000177816 */ /* 0x001fe20000000017 */
[----:B------:R-:W-:Y:S06]  /*0b40*/  BRA `(.L_x_67535) ;  /* 0x0000000400107947 */ /* 0x000fec0003800000 */
.L_x_67548:
        /* <DEDUP_REMOVED lines=21> */
.L_x_67557:
[----:B------:R-:W-:Y:S05]  /*0ca0*/  BSYNC B1 ;  /* 0x0000000000017941 */ /* 0x000fea0003800000 */
.L_x_67556:
[----:B------:R-:W-:Y:S01]  /*0cb0*/  LEA R5, R0, 0x37800000, 0x17 ;  /* 0x3780000000057811 */ /* 0x000fe200078eb8ff */
[----:B------:R-:W-:-:S05]  /*0cc0*/  IMAD.SHL.U32 R0, R3, 0x200000, RZ ;  /* 0x0020000003007824 */ /* 0x000fca00078e00ff */
[----:B------:R-:W-:-:S07]  /*0cd0*/  LOP3.LUT R0, R5, R0, R6, 0xfe, !PT ;  /* 0x0000000005007212 */ /* 0x000fce00078efe06 */
.L_x_67555:
[----:B------:R-:W-:Y:S05]  /*0ce0*/  BSYNC B0 ;  /* 0x0000000000007941 */ /* 0x000fea0003800000 */
.L_x_67554:
[----:B------:R-:W0:Y:S02]  /*0cf0*/  F2I.FTZ.TRUNC.NTZ R0, R0 ;  /* 0x0000000000007305 */ /* 0x000e24000021f100 */
[----:B0-----:R-:W-:Y:S01]  /*0d00*/  PRMT R23, R0, 0x7610, R23 ;  /* 0x0000761000177816 */ /* 0x001fe20000000017 */
[----:B------:R-:W-:Y:S06]  /*0d10*/  BRA `(.L_x_67535) ;  /* 0x00000000009c7947 */ /* 0x000fec0003800000 */
.L_x_67547:
        /* <DEDUP_REMOVED lines=14> */
.L_x_67561:
[----:B------:R-:W-:Y:S05]  /*0e00*/  BSYNC B0 ;  /* 0x0000000000007941 */ /* 0x000fea0003800000 */
.L_x_67560:
[----:B------:R-:W0:Y:S02]  /*0e10*/  F2I.FTZ.TRUNC.NTZ R0, R0 ;  /* 0x0000000000007305 */ /* 0x000e24000021f100 */
[----:B0-----:R-:W-:Y:S01]  /*0e20*/  PRMT R23, R0, 0x7610, R23 ;  /* 0x0000761000177816 */ /* 0x001fe20000000017 */
[----:B------:R-:W-:Y:S06]  /*0e30*/  BRA `(.L_x_67535) ;  /* 0x0000000000547947 */ /* 0x000fec0003800000 */
.L_x_67534:
        /* <DEDUP_REMOVED lines=16> */
.L_x_67562:
[----:B------:R-:W-:Y:S01]  /*0f40*/  PRMT R23, RZ, 0x7610, R23 ;  /* 0x00007610ff177816 */ /* 0x000fe20000000017 */
[----:B------:R-:W-:Y:S06]  /*0f50*/  BRA `(.L_x_67535) ;  /* 0x00000000000c7947 */ /* 0x000fec0003800000 */
.L_x_67559:
[----:B------:R0:W5:Y:S01]  /*0f60*/  LDG.E.U8 R23, desc[UR36][R4.64] ;  /* 0x0000002404177981 */ /* 0x000162000c1e1100 */
[----:B------:R-:W-:Y:S05]  /*0f70*/  BRA `(.L_x_67535) ;  /* 0x0000000000047947 */ /* 0x000fea0003800000 */
.L_x_67558:
[----:B------:R0:W5:Y:S02]  /*0f80*/  LDG.E.U8 R23, desc[UR36][R4.64] ;  /* 0x0000002404177981 */ /* 0x000164000c1e1100 */
.L_x_67535:
        /* <DEDUP_REMOVED lines=18> */
.L_x_67566:
[----:B------:R1:W5:Y:S01]  /*10b0*/  LDG.E.U8 R22, desc[UR36][R4.64] ;  /* 0x0000002404167981 */ /* 0x000362000c1e1100 */
[----:B------:R-:W-:Y:S05]  /*10c0*/  BRA `(.L_x_67568) ;  /* 0x0000000c00547947 */ /* 0x000fea0003800000 */
.L_x_67565:
        /* <DEDUP_REMOVED lines=8> */
.L_x_67570:
[----:B------:R3:W5:Y:S01]  /*1150*/  LDG.E.U8 R22, desc[UR36][R4.64] ;  /* 0x0000002404167981 */ /* 0x000762000c1e1100 */
[----:B------:R-:W-:Y:S05]  /*1160*/  BRA `(.L_x_67568) ;  /* 0x0000000c002c7947 */ /* 0x000fea0003800000 */
.L_x_67569:
[----:B------:R2:W5:Y:S01]  /*1170*/  LDG.E.U16 R22, desc[UR36][R4.64] ;  /* 0x0000002404167981 */ /* 0x000562000c1e1500 */
[----:B------:R-:W-:Y:S05]  /*1180*/  BRA `(.L_x_67568) ;  /* 0x0000000c00247947 */ /* 0x000fea0003800000 */
.L_x_67564:
        /* <DEDUP_REMOVED lines=9> */
.L_x_67572:
[----:B------:R-:W2:Y:S02]  /*1220*/  LDG.E.U16 R0, desc[UR36][R4.64] ;  /* 0x0000002404007981 */ /* 0x000ea4000c1e1500 */
[----:B--2---:R-:W-:-:S06]  /*1230*/  HADD2.F32 R0, -RZ, R0.H0_H0 ;  /* 0x20000000ff007230 */ /* 0x004fcc0000004100 */
[----:B------:R-:W0:Y:S02]  /*1240*/  F2I.FTZ.TRUNC.NTZ R0, R0 ;  /* 0x0000000000007305 */ /* 0x000e24000021f100 */
[----:B0-----:R-:W-:Y:S01]  /*1250*/  PRMT R22, R0, 0x7610, R22 ;  /* 0x0000761000167816 */ /* 0x001fe20000000016 */
[----:B------:R-:W-:Y:S06]  /*1260*/  BRA `(.L_x_67568) ;  /* 0x0000000800ec7947 */ /* 0x000fec0003800000 */
.L_x_67571:
        /* <DEDUP_REMOVED lines=9> */
.L_x_67574:
[----:B------:R-:W2:Y:S02]  /*1300*/  LDG.E.U16 R4, desc[UR36][R4.64] ;  /* 0x0000002404047981 */ /* 0x000ea4000c1e1500 */
[----:B--2---:R-:W-:-:S06]  /*1310*/  HADD2.F32 R0, -RZ, R4.H0_H0 ;  /* 0x20000004ff007230 */ /* 0x004fcc0000004100 */
[----:B------:R-:W0:Y:S02]  /*1320*/  F2I.FTZ.TRUNC.NTZ R0, R0 ;  /* 0x0000000000007305 */ /* 0x000e24000021f100 */
[----:B0-----:R-:W-:Y:S01]  /*1330*/  PRMT R22, R0, 0x7610, R22 ;  /* 0x0000761000167816 */ /* 0x001fe20000000016 */
[----:B------:R-:W-:Y:S06]  /*1340*/  BRA `(.L_x_67568) ;  /* 0x0000000800b47947 */ /* 0x000fec0003800000 */
.L_x_67573:
[----:B------:R-:W2:Y:S02]  /*1350*/  LDG.E.64 R4, desc[UR36][R4.64] ;  /* 0x0000002404047981 */ /* 0x000ea4000c1e1b00 */
[----:B--2---:R0:W1:Y:S01]  /*1360*/  F2I.F64.TRUNC R22, R4 ;  /* 0x0000000400167311 */ /* 0x004062000030d100 */
[----:B------:R-:W-:Y:S05]  /*1370*/  BRA `(.L_x_67568) ;  /* 0x0000000800a87947 */ /* 0x000fea0003800000 */
.L_x_67563:
        /* <DEDUP_REMOVED lines=12> */
.L_x_67577:
[----:B------:R-:W2:Y:S02]  /*1440*/  LDG.E.64 R4, desc[UR36][R4.64] ;  /* 0x0000002404047981 */ /* 0x000ea4000c1e1b00 */
[----:B--2---:R0:W1:Y:S01]  /*1450*/  F2I.F64.TRUNC R22, R4 ;  /* 0x0000000400167311 */ /* 0x004062000030d100 */
[----:B------:R-:W-:Y:S05]  /*1460*/  BRA `(.L_x_67568) ;  /* 0x00000008006c7947 */ /* 0x000fea0003800000 */
.L_x_67576:
        /* <DEDUP_REMOVED lines=28> */
.L_x_67579:
        /* <DEDUP_REMOVED lines=15> */
.L_x_67578:
[----:B------:R-:W2:Y:S02]  /*1720*/  LDG.E.U16 R0, desc[UR36][R4.64] ;  /* 0x0000002404007981 */ /* 0x000ea4000c1e1500 */
[----:B--2---:R-:W-:-:S06]  /*1730*/  IMAD.U32 R0, R0, 0x10000, RZ ;  /* 0x0001000000007824 */ /* 0x004fcc00078e00ff */
[----:B------:R-:W0:Y:S02]  /*1740*/  F2I.FTZ.TRUNC.NTZ R0, R0 ;  /* 0x0000000000007305 */ /* 0x000e24000021f100 */
[----:B0-----:R-:W-:Y:S01]  /*1750*/  PRMT R22, R0, 0x7610, R22 ;  /* 0x0000761000167816 */ /* 0x001fe20000000016 */
[----:B------:R-:W-:Y:S06]  /*1760*/  BRA `(.L_x_67568) ;  /* 0x0000000400ac7947 */ /* 0x000fec0003800000 */
.L_x_67575:
        /* <DEDUP_REMOVED lines=10> */
.L_x_67582:
        /* <DEDUP_REMOVED lines=21> */
.L_x_67586:
[----:B------:R-:W-:Y:S05]  /*1960*/  BSYNC B1 ;  /* 0x0000000000017941 */ /* 0x000fea0003800000 */
.L_x_67585:
[----:B------:R-:W-:Y:S01]  /*1970*/  LEA R5, R0, 0x3b800000, 0x17 ;  /* 0x3b80000000057811 */ /* 0x000fe200078eb8ff */
[----:B------:R-:W-:-:S05]  /*1980*/  IMAD.SHL.U32 R0, R3, 0x100000, RZ ;  /* 0x0010000003007824 */ /* 0x000fca00078e00ff */
[----:B------:R-:W-:-:S07]  /*1990*/  LOP3.LUT R0, R5, R0, R6, 0xfe, !PT ;  /* 0x0000000005007212 */ /* 0x000fce00078efe06 */
.L_x_67584:
[----:B------:R-:W-:Y:S05]  /*19a0*/  BSYNC B0 ;  /* 0x0000000000007941 */ /* 0x000fea0003800000 */
.L_x_67583:
[----:B------:R-:W0:Y:S02]  /*19b0*/  F2I.FTZ.TRUNC.NTZ R0, R0 ;  /* 0x0000000000007305 */ /* 0x000e24000021f100 */
[----:B0-----:R-:W-:Y:S01]  /*19c0*/  PRMT R22, R0, 0x7610, R22 ;  /* 0x0000761000167816 */ /* 0x001fe20000000016 */
[----:B------:R-:W-:Y:S06]  /*19d0*/  BRA `(.L_x_67568) ;  /* 0x0000000400107947 */ /* 0x000fec0003800000 */
.L_x_67581:
        /* <DEDUP_REMOVED lines=21> */
.L_x_67590:
[----:B------:R-:W-:Y:S05]  /*1b30*/  BSYNC B1 ;  /* 0x0000000000017941 */ /* 0x000fea0003800000 */
.L_x_67589:
[----:B------:R-:W-:Y:S01]  /*1b40*/  LEA R5, R0, 0x37800000, 0x17 ;  /* 0x3780000000057811 */ /* 0x000fe200078eb8ff */
[----:B------:R-:W-:-:S05]  /*1b50*/  IMAD.SHL.U32 R0, R3, 0x200000, RZ ;  /* 0x0020000003007824 */ /* 0x000fca00078e00ff */
[----:B------:R-:W-:-:S07]  /*1b60*/  LOP3.LUT R0, R5, R0, R6, 0xfe, !PT ;  /* 0x0000000005007212 */ /* 0x000fce00078efe06 */
.L_x_67588:
[----:B------:R-:W-:Y:S05]  /*1b70*/  BSYNC B0 ;  /* 0x0000000000007941 */ /* 0x000fea0003800000 */
.L_x_67587:
[----:B------:R-:W0:Y:S02]  /*1b80*/  F2I.FTZ.TRUNC.NTZ R0, R0 ;  /* 0x0000000000007305 */ /* 0x000e24000021f100 */
[----:B0-----:R-:W-:Y:S01]  /*1b90*/  PRMT R22, R0, 0x7610, R22 ;  /* 0x0000761000167816 */ /* 0x001fe20000000016 */
[----:B------:R-:W-:Y:S06]  /*1ba0*/  BRA `(.L_x_67568) ;  /* 0x00000000009c7947 */ /* 0x000fec0003800000 */
.L_x_67580:
        /* <DEDUP_REMOVED lines=14> */
.L_x_67594:
[----:B------:R-:W-:Y:S05]  /*1c90*/  BSYNC B0 ;  /* 0x0000000000007941 */ /* 0x000fea0003800000 */
.L_x_67593:
[----:B------:R-:W0:Y:S02]  /*1ca0*/  F2I.FTZ.TRUNC.NTZ R0, R0 ;  /* 0x0000000000007305 */ /* 0x000e24000021f100 */
[----:B0-----:R-:W-:Y:S01]  /*1cb0*/  PRMT R22, R0, 0x7610, R22 ;  /* 0x0000761000167816 */ /* 0x001fe20000000016 */
[----:B------:R-:W-:Y:S06]  /*1cc0*/  BRA `(.L_x_67568) ;  /* 0x0000000000547947 */ /* 0x000fec0003800000 */
.L_x_67567:
        /* <DEDUP_REMOVED lines=16> */
.L_x_67595:
[----:B------:R-:W-:Y:S01]  /*1dd0*/  PRMT R22, RZ, 0x7610, R22 ;  /* 0x00007610ff167816 */ /* 0x000fe20000000016 */
[----:B------:R-:W-:Y:S06]  /*1de0*/  BRA `(.L_x_67568) ;  /* 0x00000000000c7947 */ /* 0x000fec0003800000 */
.L_x_67592:
[----:B------:R0:W5:Y:S01]  /*1df0*/  LDG.E.U8 R22, desc[UR36][R4.64] ;  /* 0x0000002404167981 */ /* 0x000162000c1e1100 */
[----:B------:R-:W-:Y:S05]  /*1e00*/  BRA `(.L_x_67568) ;  /* 0x0000000000047947 */ /* 0x000fea0003800000 */
.L_x_67591:
[----:B------:R0:W5:Y:S02]  /*1e10*/  LDG.E.U8 R22, desc[UR36][R4.64] ;  /* 0x0000002404167981 */ /* 0x000164000c1e1100 */
.L_x_67568:
[----:B------:R-:W2:Y:S02]  /*1e20*/  S2R R25, SR_TID.X ;  /* 0x0000000000197919 */ /* 0x000ea40000002100 */
[----:B--2---:R-:W-:-:S07]  /*1e30*/  VIADD R25, R25, 0x80 ;  /* 0x0000008019197836 */ /* 0x004fce0000000000 */
.L_x_67529:
[----:B------:R-:W-:Y:S05]  /*1e40*/  BSYNC B6 ;  /* 0x0000000000067941 */ /* 0x000fea0003800000 */
.L_x_67528:
        /* <DEDUP_REMOVED lines=23> */
.L_x_67601:
[----:B------:R0:W5:Y:S01]  /*1fc0*/  LDG.E.U8 R17, desc[UR36][R4.64] ;  /* 0x0000002404117981 */ /* 0x000162000c1e1100 */
[----:B------:R-:W-:Y:S05]  /*1fd0*/  BRA `(.L_x_67603) ;  /* 0x0000000c00547947 */ /* 0x000fea0003800000 */
.L_x_67600:
        /* <DEDUP_REMOVED lines=8> */
.L_x_67605:
[----:B------:R0:W5:Y:S01]  /*2060*/  LDG.E.U8 R17, desc[UR36][R4.64] ;  /* 0x0000002404117981 */ /* 0x000162000c1e1100 */
[----:B------:R-:W-:Y:S05]  /*2070*/  BRA `(.L_x_67603) ;  /* 0x0000000c002c7947 */ /* 0x000fea0003800000 */
.L_x_67604:
[----:B------:R0:W5:Y:S01]  /*2080*/  LDG.E.U16 R17, desc[UR36][R4.64] ;  /* 0x0000002404117981 */ /* 0x000162000c1e1500 */
[----:B------:R-:W-:Y:S05]  /*2090*/  BRA `(.L_x_67603) ;  /* 0x0000000c00247947 */ /* 0x000fea0003800000 */
.L_x_67599:
        /* <DEDUP_REMOVED lines=9> */
.L_x_67607:
[----:B------:R-:W2:Y:S02]  /*2130*/  LDG.E.U16 R0, desc[UR36][R4.64] ;  /* 0x0000002404007981 */ /* 0x000ea4000c1e1500 */
[----:B--2---:R-:W-:-:S06]  /*2140*/  HADD2.F32 R0, -RZ, R0.H0_H0 ;  /* 0x20000000ff007230 */ /* 0x004fcc0000004100 */
[----:B------:R-:W0:Y:S02]  /*2150*/  F2I.FTZ.TRUNC.NTZ R0, R0 ;  /* 0x0000000000007305 */ /* 0x000e24000021f100 */
[----:B0-----:R-:W-:Y:S01]  /*2160*/  PRMT R17, R0, 0x7610, R17 ;  /* 0x0000761000117816 */ /* 0x001fe20000000011 */
[----:B------:R-:W-:Y:S06]  /*2170*/  BRA `(.L_x_67603) ;  /* 0x0000000800ec7947 */ /* 0x000fec0003800000 */
.L_x_67606:
        /* <DEDUP_REMOVED lines=9> */
.L_x_67609:
[----:B------:R-:W2:Y:S02]  /*2210*/  LDG.E.U16 R4, desc[UR36][R4.64] ;  /* 0x0000002404047981 */ /* 0x000ea4000c1e1500 */
[----:B--2---:R-:W-:-:S06]  /*2220*/  HADD2.F32 R0, -RZ, R4.H0_H0 ;  /* 0x20000004ff007230 */ /* 0x004fcc0000004100 */
[----:B------:R-:W0:Y:S02]  /*2230*/  F2I.FTZ.TRUNC.NTZ R0, R0 ;  /* 0x0000000000007305 */ /* 0x000e24000021f100 */
[----:B0-----:R-:W-:Y:S01]  /*2240*/  PRMT R17, R0, 0x7610, R17 ;  /* 0x0000761000117816 */ /* 0x001fe20000000011 */
[----:B------:R-:W-:Y:S06]  /*2250*/  BRA `(.L_x_67603) ;  /* 0x0000000800b47947 */ /* 0x000fec0003800000 */
.L_x_67608:
[----:B------:R-:W2:Y:S02]  /*2260*/  LDG.E.64 R4, desc[UR36][R4.64] ;  /* 0x0000002404047981 */ /* 0x000ea4000c1e1b00 */
[----:B--2---:R0:W1:Y:S01]  /*2270*/  F2I.F64.TRUNC R17, R4 ;  /* 0x0000000400117311 */ /* 0x004062000030d100 */
[----:B------:R-:W-:Y:S05]  /*2280*/  BRA `(.L_x_67603) ;  /* 0x0000000800a87947 */ /* 0x000fea0003800000 */
.L_x_67598:
        /* <DEDUP_REMOVED lines=12> */
.L_x_67612:
[----:B------:R-:W2:Y:S02]  /*2350*/  LDG.E.64 R4, desc[UR36][R4.64] ;  /* 0x0000002404047981 */ /* 0x000ea4000c1e1b00 */
[----:B--2---:R0:W1:Y:S01]  /*2360*/  F2I.F64.TRUNC R17, R4 ;  /* 0x0000000400117311 */ /* 0x004062000030d100 */
[----:B------:R-:W-:Y:S05]  /*2370*/  BRA `(.L_x_67603) ;  /* 0x00000008006c7947 */ /* 0x000fea0003800000 */
.L_x_67611:
        /* <DEDUP_REMOVED lines=28> */
.L_x_67614:
        /* <DEDUP_REMOVED lines=15> */
.L_x_67613:
[----:B------:R-:W2:Y:S02]  /*2630*/  LDG.E.U16 R0, desc[UR36][R4.64] ;  /* 0x0000002404007981 */ /* 0x000ea4000c1e1500 */
[----:B--2---:R-:W-:-:S06]  /*2640*/  IMAD.U32 R0, R0, 0x10000, RZ ;  /* 0x0001000000007824 */ /* 0x004fcc00078e00ff */
[----:B------:R-:W0:Y:S02]  /*2650*/  F2I.FTZ.TRUNC.NTZ R0, R0 ;  /* 0x0000000000007305 */ /* 0x000e24000021f100 */
[----:B0-----:R-:W-:Y:S01]  /*2660*/  PRMT R17, R0, 0x7610, R17 ;  /* 0x0000761000117816 */ /* 0x001fe20000000011 */
[----:B------:R-:W-:Y:S06]  /*2670*/  BRA `(.L_x_67603) ;  /* 0x0000000400ac7947 */ /* 0x000fec0003800000 */
.L_x_67610:
        /* <DEDUP_REMOVED lines=10> */
.L_x_67617:
        /* <DEDUP_REMOVED lines=21> */
.L_x_67621:
[----:B------:R-:W-:Y:S05]  /*2870*/  BSYNC B1 ;  /* 0x0000000000017941 */ /* 0x000fea0003800000 */
.L_x_67620:
[----:B------:R-:W-:Y:S01]  /*2880*/  LEA R5, R0, 0x3b800000, 0x17 ;  /* 0x3b80000000057811 */ /* 0x000fe200078eb8ff */
[----:B------:R-:W-:-:S05]  /*2890*/  IMAD.SHL.U32 R0, R3, 0x100000, RZ ;  /* 0x0010000003007824 */ /* 0x000fca00078e00ff */
[----:B------:R-:W-:-:S07]  /*28a0*/  LOP3.LUT R0, R5, R0, R6, 0xfe, !PT ;  /* 0x0000000005007212 */ /* 0x000fce00078efe06 */
.L_x_67619:
[----:B------:R-:W-:Y:S05]  /*28b0*/  BSYNC B0 ;  /* 0x0000000000007941 */ /* 0x000fea0003800000 */
.L_x_67618:
[----:B------:R-:W0:Y:S02]  /*28c0*/  F2I.FTZ.TRUNC.NTZ R0, R0 ;  /* 0x0000000000007305 */ /* 0x000e24000021f100 */
[----:B0-----:R-:W-:Y:S01]  /*28d0*/  PRMT R17, R0, 0x7610, R17 ;  /* 0x0000761000117816 */ /* 0x001fe20000000011 */
[----:B------:R-:W-:Y:S06]  /*28e0*/  BRA `(.L_x_67603) ;  /* 0x0000000400107947 */ /* 0x000fec0003800000 */
.L_x_67616:
        /* <DEDUP_REMOVED lines=21> */
.L_x_67625:
[----:B------:R-:W-:Y:S05]  /*2a40*/  BSYNC B1 ;  /* 0x0000000000017941 */ /* 0x000fea0003800000 */
.L_x_67624:
[----:B------:R-:W-:Y:S01]  /*2a50*/  LEA R5, R0, 0x37800000, 0x17 ;  /* 0x3780000000057811 */ /* 0x000fe200078eb8ff */
[----:B------:R-:W-:-:S05]  /*2a60*/  IMAD.SHL.U32 R0, R3, 0x200000, RZ ;  /* 0x0020000003007824 */ /* 0x000fca00078e00ff */
[----:B------:R-:W-:-:S07]  /*2a70*/  LOP3.LUT R0, R5, R0, R6, 0xfe, !PT ;  /* 0x0000000005007212 */ /* 0x000fce00078efe06 */
.L_x_67623:
[----:B------:R-:W-:Y:S05]  /*2a80*/  BSYNC B0 ;  /* 0x0000000000007941 */ /* 0x000fea0003800000 */
.L_x_67622:
[----:B------:R-:W0:Y:S02]  /*2a90*/  F2I.FTZ.TRUNC.NTZ R0, R0 ;  /* 0x0000000000007305 */ /* 0x000e24000021f100 */
[----:B0-----:R-:W-:Y:S01]  /*2aa0*/  PRMT R17, R0, 0x7610, R17 ;  /* 0x0000761000117816 */ /* 0x001fe20000000011 */
[----:B------:R-:W-:Y:S06]  /*2ab0*/  BRA `(.L_x_67603) ;  /* 0x00000000009c7947 */ /* 0x000fec0003800000 */
.L_x_67615:
        /* <DEDUP_REMOVED lines=14> */
.L_x_67629:
[----:B------:R-:W-:Y:S05]  /*2ba0*/  BSYNC B0 ;  /* 0x0000000000007941 */ /* 0x000fea0003800000 */
.L_x_67628:
[----:B------:R-:W0:Y:S02]  /*2bb0*/  F2I.FTZ.TRUNC.NTZ R0, R0 ;  /* 0x0000000000007305 */ /* 0x000e24000021f100 */
[----:B0-----:R-:W-:Y:S01]  /*2bc0*/  PRMT R17, R0, 0x7610, R17 ;  /* 0x0000761000117816 */ /* 0x001fe20000000011 */
[----:B------:R-:W-:Y:S06]  /*2bd0*/  BRA `(.L_x_67603) ;  /* 0x0000000000547947 */ /* 0x000fec0003800000 */
.L_x_67602:
        /* <DEDUP_REMOVED lines=16> */
.L_x_67630:
[----:B------:R-:W-:Y:S01]  /*2ce0*/  PRMT R17, RZ, 0x7610, R17 ;  /* 0x00007610ff117816 */ /* 0x000fe20000000011 */
[----:B------:R-:W-:Y:S06]  /*2cf0*/  BRA `(.L_x_67603) ;  /* 0x00000000000c7947 */ /* 0x000fec0003800000 */
.L_x_67627:
[----:B------:R2:W5:Y:S01]  /*2d00*/  LDG.E.U8 R17, desc[UR36][R4.64] ;  /* 0x0000002404117981 */ /* 0x000562000c1e1100 */
[----:B------:R-:W-:Y:S05]  /*2d10*/  BRA `(.L_x_67603) ;  /* 0x0000000000047947 */ /* 0x000fea0003800000 */
.L_x_67626:
[----:B------:R3:W5:Y:S02]  /*2d20*/  LDG.E.U8 R17, desc[UR36][R4.64] ;  /* 0x0000002404117981 */ /* 0x000764000c1e1100 */
.L_x_67603:
        /* <DEDUP_REMOVED lines=18> */
.L_x_67634:
[----:B------:R0:W5:Y:S01]  /*2e50*/  LDG.E.U8 R27, desc[UR36][R4.64] ;  /* 0x00000024041b7981 */ /* 0x000162000c1e1100 */
[----:B------:R-:W-:Y:S05]  /*2e60*/  BRA `(.L_x_67636) ;  /* 0x0000000c00547947 */ /* 0x000fea0003800000 */
.L_x_67633:
        /* <DEDUP_REMOVED lines=8> */
.L_x_67638:
[----:B------:R0:W5:Y:S01]  /*2ef0*/  LDG.E.U8 R27, desc[UR36][R4.64] ;  /* 0x00000024041b7981 */ /* 0x000162000c1e1100 */
[----:B------:R-:W-:Y:S05]  /*2f00*/  BRA `(.L_x_67636) ;  /* 0x0000000c002c7947 */ /* 0x000fea0003800000 */
.L_x_67637:
[----:B------:R0:W5:Y:S01]  /*2f10*/  LDG.E.U16 R27, desc[UR36][R4.64] ;  /* 0x00000024041b7981 */ /* 0x000162000c1e1500 */
[----:B------:R-:W-:Y:S05]  /*2f20*/  BRA `(.L_x_67636) ;  /* 0x0000000c00247947 */ /* 0x000fea0003800000 */
.L_x_67632:
        /* <DEDUP_REMOVED lines=9> */
.L_x_67640:
[----:B------:R-:W2:Y:S02]  /*2fc0*/  LDG.E.U16 R0, desc[UR36][R4.64] ;  /* 0x0000002404007981 */ /* 0x000ea4000c1e1500 */
[----:B--2---:R-:W-:-:S06]  /*2fd0*/  HADD2.F32 R0, -RZ, R0.H0_H0 ;  /* 0x20000000ff007230 */ /* 0x004fcc0000004100 */
[----:B------:R-:W0:Y:S02]  /*2fe0*/  F2I.FTZ.TRUNC.NTZ R0, R0 ;  /* 0x0000000000007305 */ /* 0x000e24000021f100 */
[----:B0-----:R-:W-:Y:S01]  /*2ff0*/  PRMT R27, R0, 0x7610, R27 ;  /* 0x00007610001b7816 */ /* 0x001fe2000000001b */
[----:B------:R-:W-:Y:S06]  /*3000*/  BRA `(.L_x_67636) ;  /* 0x0000000800ec7947 */ /* 0x000fec0003800000 */
.L_x_67639:
        /* <DEDUP_REMOVED lines=9> */
.L_x_67642:
[----:B------:R-:W2:Y:S02]  /*30a0*/  LDG.E.U16 R4, desc[UR36][R4.64] ;  /* 0x0000002404047981 */ /* 0x000ea4000c1e1500 */
[----:B--2---:R-:W-:-:S06]  /*30b0*/  HADD2.F32 R0, -RZ, R4.H0_H0 ;  /* 0x20000004ff007230 */ /* 0x004fcc0000004100 */
[----:B------:R-:W0:Y:S02]  /*30c0*/  F2I.FTZ.TRUNC.NTZ R0, R0 ;  /* 0x0000000000007305 */ /* 0x000e24000021f100 */
[----:B0-----:R-:W-:Y:S01]  /*30d0*/  PRMT R27, R0, 0x7610, R27 ;  /* 0x00007610001b7816 */ /* 0x001fe2000000001b */
[----:B------:R-:W-:Y:S06]  /*30e0*/  BRA `(.L_x_67636) ;  /* 0x0000000800b47947 */ /* 0x000fec0003800000 */
.L_x_67641:
[----:B------:R-:W2:Y:S02]  /*30f0*/  LDG.E.64 R4, desc[UR36][R4.64] ;  /* 0x0000002404047981 */ /* 0x000ea4000c1e1b00 */
[----:B--2---:R0:W2:Y:S01]  /*3100*/  F2I.F64.TRUNC R27, R4 ;  /* 0x00000004001b7311 */ /* 0x0040a2000030d100 */
[----:B------:R-:W-:Y:S05]  /*3110*/  BRA `(.L_x_67636) ;  /* 0x0000000800a87947 */ /* 0x000fea0003800000 */
.L_x_67631:
        /* <DEDUP_REMOVED lines=12> */
.L_x_67645:
[----:B------:R-:W2:Y:S02]  /*31e0*/  LDG.E.64 R4, desc[UR36][R4.64] ;  /* 0x0000002404047981 */ /* 0x000ea4000c1e1b00 */
[----:B--2---:R4:W0:Y:S01]  /*31f0*/  F2I.F64.TRUNC R27, R4 ;  /* 0x00000004001b7311 */ /* 0x004822000030d100 */
[----:B------:R-:W-:Y:S05]  /*3200*/  BRA `(.L_x_67636) ;  /* 0x00000008006c7947 */ /* 0x000fea0003800000 */
.L_x_67644:
        /* <DEDUP_REMOVED lines=28> */
.L_x_67647:
        /* <DEDUP_REMOVED lines=15> */
.L_x_67646:
[----:B------:R-:W2:Y:S02]  /*34c0*/  LDG.E.U16 R0, desc[UR36][R4.64] ;  /* 0x0000002404007981 */ /* 0x000ea4000c1e1500 */
[----:B--2---:R-:W-:-:S06]  /*34d0*/  IMAD.U32 R0, R0, 0x10000, RZ ;  /* 0x0001000000007824 */ /* 0x004fcc00078e00ff */
[----:B------:R-:W0:Y:S02]  /*34e0*/  F2I.FTZ.TRUNC.NTZ R0, R0 ;  /* 0x0000000000007305 */ /* 0x000e24000021f100 */
[----:B0-----:R-:W-:Y:S01]  /*34f0*/  PRMT R27, R0, 0x7610, R27 ;  /* 0x00007610001b7816 */ /* 0x001fe2000000001b */
[----:B------:R-:W-:Y:S06]  /*3500*/  BRA `(.L_x_67636) ;  /* 0x0000000400ac7947 */ /* 0x000fec0003800000 */
.L_x_67643:
        /* <DEDUP_REMOVED lines=10> */
.L_x_67650:
        /* <DEDUP_REMOVED lines=21> */
.L_x_67654:
[----:B------:R-:W-:Y:S05]  /*3700*/  BSYNC B1 ;  /* 0x0000000000017941 */ /* 0x000fea0003800000 */
.L_x_67653:
[----:B------:R-:W-:Y:S01]  /*3710*/  LEA R5, R0, 0x3b800000, 0x17 ;  /* 0x3b80000000057811 */ /* 0x000fe200078eb8ff */
[----:B------:R-:W-:-:S05]  /*3720*/  IMAD.SHL.U32 R0, R3, 0x100000, RZ ;  /* 0x0010000003007824 */ /* 0x000fca00078e00ff */
[----:B------:R-:W-:-:S07]  /*3730*/  LOP3.LUT R0, R5, R0, R6, 0xfe, !PT ;  /* 0x0000000005007212 */ /* 0x000fce00078efe06 */
.L_x_67652:
[----:B------:R-:W-:Y:S05]  /*3740*/  BSYNC B0 ;  /* 0x0000000000007941 */ /* 0x000fea0003800000 */
.L_x_67651:
[----:B------:R-:W0:Y:S02]  /*3750*/  F2I.FTZ.TRUNC.NTZ R0, R0 ;  /* 0x0000000000007305 */ /* 0x000e24000021f100 */
[----:B0-----:R-:W-:Y:S01]  /*3760*/  PRMT R27, R0, 0x7610, R27 ;  /* 0x00007610001b7816 */ /* 0x001fe2000000001b */
[----:B------:R-:W-:Y:S06]  /*3770*/  BRA `(.L_x_67636) ;  /* 0x0000000400107947 */ /* 0x000fec0003800000 */
.L_x_67649:
        /* <DEDUP_REMOVED lines=21> */
.L_x_67658:
[----:B------:R-:W-:Y:S05]  /*38d0*/  BSYNC B1 ;  /* 0x0000000000017941 */ /* 0x000fea0003800000 */
.L_x_67657:
[----:B------:R-:W-:Y:S01]  /*38e0*/  LEA R5, R0, 0x37800000, 0x17 ;  /* 0x3780000000057811 */ /* 0x000fe200078eb8ff */
[----:B------:R-:W-:-:S05]  /*38f0*/  IMAD.SHL.U32 R0, R3, 0x200000, RZ ;  /* 0x0020000003007824 */ /* 0x000fca00078e00ff */
[----:B------:R-:W-:-:S07]  /*3900*/  LOP3.LUT R0, R5, R0, R6, 0xfe, !PT ;  /* 0x0000000005007212 */ /* 0x000fce00078efe06 */
.L_x_67656:
[----:B------:R-:W-:Y:S05]  /*3910*/  BSYNC B0 ;  /* 0x0000000000007941 */ /* 0x000fea0003800000 */
.L_x_67655:
[----:B------:R-:W0:Y:S02]  /*3920*/  F2I.FTZ.TRUNC.NTZ R0, R0 ;  /* 0x0000000000007305 */ /* 0x000e24000021f100 */
[----:B0-----:R-:W-:Y:S01]  /*3930*/  PRMT R27, R0, 0x7610, R27 ;  /* 0x00007610001b7816 */ /* 0x001fe2000000001b */
[----:B------:R-:W-:Y:S06]  /*3940*/  BRA `(.L_x_67636) ;  /* 0x00000000009c7947 */ /* 0x000fec0003800000 */
.L_x_67648:
        /* <DEDUP_REMOVED lines=14> */
.L_x_67662:
[----:B------:R-:W-:Y:S05]  /*3a30*/  BSYNC B0 ;  /* 0x0000000000007941 */ /* 0x000fea0003800000 */
.L_x_67661:
[----:B------:R-:W0:Y:S02]  /*3a40*/  F2I.FTZ.TRUNC.NTZ R0, R0 ;  /* 0x0000000000007305 */ /* 0x000e24000021f100 */
[----:B0-----:R-:W-:Y:S01]  /*3a50*/  PRMT R27, R0, 0x7610, R27 ;  /* 0x00007610001b7816 */ /* 0x001fe2000000001b */
[----:B------:R-:W-:Y:S06]  /*3a60*/  BRA `(.L_x_67636) ;  /* 0x0000000000547947 */ /* 0x000fec0003800000 */
.L_x_67635:
        /* <DEDUP_REMOVED lines=16> */
.L_x_67663:
[----:B------:R-:W-:Y:S01]  /*3b70*/  PRMT R27, RZ, 0x7610, R27 ;  /* 0x00007610ff1b7816 */ /* 0x000fe2000000001b */
[----:B------:R-:W-:Y:S06]  /*3b80*/  BRA `(.L_x_67636) ;  /* 0x00000000000c7947 */ /* 0x000fec0003800000 */
.L_x_67660:
[----:B------:R2:W5:Y:S01]  /*3b90*/  LDG.E.U8 R27, desc[UR36][R4.64] ;  /* 0x00000024041b7981 */ /* 0x000562000c1e1100 */
[----:B------:R-:W-:Y:S05]  /*3ba0*/  BRA `(.L_x_67636) ;  /* 0x0000000000047947 */ /* 0x000fea0003800000 */
.L_x_67659:
[----:B------:R3:W5:Y:S02]  /*3bb0*/  LDG.E.U8 R27, desc[UR36][R4.64] ;  /* 0x00000024041b7981 */ /* 0x000764000c1e1100 */
.L_x_67636:
[----:B------:R-:W-:-:S07]  /*3bc0*/  VIADD R25, R25, 0x80 ;  /* 0x0000008019197836 */ /* 0x000fce0000000000 */
.L_x_67597:
[----:B------:R-:W-:Y:S05]  /*3bd0*/  BSYNC B6 ;  /* 0x0000000000067941 */ /* 0x000fea0003800000 */
.L_x_67596:
        /* <DEDUP_REMOVED lines=25> */
.L_x_67669:
[----:B------:R0:W5:Y:S01]  /*3d70*/  LDG.E.U8 R18, desc[UR36][R4.64] ;  /* 0x0000002404127981 */ /* 0x000162000c1e1100 */
[----:B------:R-:W-:Y:S05]  /*3d80*/  BRA `(.L_x_67671) ;  /* 0x0000000c00547947 */ /* 0x000fea0003800000 */
.L_x_67668:
        /* <DEDUP_REMOVED lines=8> */
.L_x_67673:
[----:B------:R0:W5:Y:S01]  /*3e10*/  LDG.E.U8 R18, desc[UR36][R4.64] ;  /* 0x0000002404127981 */ /* 0x000162000c1e1100 */
[----:B------:R-:W-:Y:S05]  /*3e20*/  BRA `(.L_x_67671) ;  /* 0x0000000c002c7947 */ /* 0x000fea0003800000 */
.L_x_67672:
[----:B------:R0:W5:Y:S01]  /*3e30*/  LDG.E.U16 R18, desc[UR36][R4.64] ;  /* 0x0000002404127981 */ /* 0x000162000c1e1500 */
[----:B------:R-:W-:Y:S05]  /*3e40*/  BRA `(.L_x_67671) ;  /* 0x0000000c00247947 */ /* 0x000fea0003800000 */
.L_x_67667:
        /* <DEDUP_REMOVED lines=9> */
.L_x_67675:
[----:B------:R-:W2:Y:S02]  /*3ee0*/  LDG.E.U16 R0, desc[UR36][R4.64] ;  /* 0x0000002404007981 */ /* 0x000ea4000c1e1500 */
[----:B--2---:R-:W-:-:S06]  /*3ef0*/  HADD2.F32 R0, -RZ, R0.H0_H0 ;  /* 0x20000000ff007230 */ /* 0x004fcc0000004100 */
[----:B------:R-:W0:Y:S02]  /*3f00*/  F2I.FTZ.TRUNC.NTZ R0, R0 ;  /* 0x0000000000007305 */ /* 0x000e24000021f100 */
[----:B0-----:R-:W-:Y:S01]  /*3f10*/  PRMT R18, R0, 0x7610, R18 ;  /* 0x0000761000127816 */ /* 0x001fe20000000012 */
[----:B------:R-:W-:Y:S06]  /*3f20*/  BRA `(.L_x_67671) ;  /* 0x0000000800ec7947 */ /* 0x000fec0003800000 */
.L_x_67674:
        /* <DEDUP_REMOVED lines=9> */
.L_x_67677:
[----:B------:R-:W2:Y:S02]  /*3fc0*/  LDG.E.U16 R4, desc[UR36][R4.64] ;  /* 0x0000002404047981 */ /* 0x000ea4000c1e1500 */
[----:B--2---:R-:W-:-:S06]  /*3fd0*/  HADD2.F32 R0, -RZ, R4.H0_H0 ;  /* 0x20000004ff007230 */ /* 0x004fcc0000004100 */
[----:B------:R-:W0:Y:S02]  /*3fe0*/  F2I.FTZ.TRUNC.NTZ R0, R0 ;  /* 0x0000000000007305 */ /* 0x000e24000021f100 */
[----:B0-----:R-:W-:Y:S01]  /*3ff0*/  PRMT R18, R0, 0x7610, R18 ;  /* 0x0000761000127816 */ /* 0x001fe20000000012 */
[----:B------:R-:W-:Y:S06]  /*4000*/  BRA `(.L_x_67671) ;  /* 0x0000000800b47947 */ /* 0x000fec0003800000 */
.L_x_67676:
[----:B------:R-:W2:Y:S02]  /*4010*/  LDG.E.64 R4, desc[UR36][R4.64] ;  /* 0x0000002404047981 */ /* 0x000ea4000c1e1b00 */
[----:B--2---:R0:W1:Y:S01]  /*4020*/  F2I.F64.TRUNC R18, R4 ;  /* 0x0000000400127311 */ /* 0x004062000030d100 */
[----:B------:R-:W-:Y:S05]  /*4030*/  BRA `(.L_x_67671) ;  /* 0x0000000800a87947 */ /* 0x000fea0003800000 */
.L_x_67666:
        /* <DEDUP_REMOVED lines=12> */
.L_x_67680:
[----:B------:R-:W2:Y:S02]  /*4100*/  LDG.E.64 R4, desc[UR36][R4.64] ;  /* 0x0000002404047981 */ /* 0x000ea4000c1e1b00 */
[----:B--2---:R0:W1:Y:S01]  /*4110*/  F2I.F64.TRUNC R18, R4 ;  /* 0x0000000400127311 */ /* 0x004062000030d100 */
[----:B------:R-:W-:Y:S05]  /*4120*/  BRA `(.L_x_67671) ;  /* 0x00000008006c7947 */ /* 0x000fea0003800000 */
.L_x_67679:
        /* <DEDUP_REMOVED lines=28> */
.L_x_67682:
        /* <DEDUP_REMOVED lines=15> */
.L_x_67681:
[----:B------:R-:W2:Y:S02]  /*43e0*/  LDG.E.U16 R0, desc[UR36][R4.64] ;  /* 0x0000002404007981 */ /* 0x000ea4000c1e1500 */
[----:B--2---:R-:W-:-:S06]  /*43f0*/  IMAD.U32 R0, R0, 0x10000, RZ ;  /* 0x0001000000007824 */ /* 0x004fcc00078e00ff */
[----:B------:R-:W0:Y:S02]  /*4400*/  F2I.FTZ.TRUNC.NTZ R0, R0 ;  /* 0x0000000000007305 */ /* 0x000e24000021f100 */
[----:B0-----:R-:W-:Y:S01]  /*4410*/  PRMT R18, R0, 0x7610, R18 ;  /* 0x0000761000127816 */ /* 0x001fe20000000012 */
[----:B------:R-:W-:Y:S06]  /*4420*/  BRA `(.L_x_67671) ;  /* 0x0000000400ac7947 */ /* 0x000fec0003800000 */
.L_x_67678:
        /* <DEDUP_REMOVED lines=10> */
.L_x_67685:
        /* <DEDUP_REMOVED lines=21> */
.L_x_67689:
[----:B------:R-:W-:Y:S05]  /*4620*/  BSYNC B1 ;  /* 0x0000000000017941 */ /* 0x000fea0003800000 */
.L_x_67688:
[----:B------:R-:W-:Y:S01]  /*4630*/  LEA R5, R0, 0x3b800000, 0x17 ;  /* 0x3b80000000057811 */ /* 0x000fe200078eb8ff */
[----:B------:R-:W-:-:S05]  /*4640*/  IMAD.SHL.U32 R0, R3, 0x100000, RZ ;  /* 0x0010000003007824 */ /* 0x000fca00078e00ff */
[----:B------:R-:W-:-:S07]  /*4650*/  LOP3.LUT R0, R5, R0, R6, 0xfe, !PT ;  /* 0x0000000005007212 */ /* 0x000fce00078efe06 */
.L_x_67687:
[----:B------:R-:W-:Y:S05]  /*4660*/  BSYNC B0 ;  /* 0x0000000000007941 */ /* 0x000fea0003800000 */
.L_x_67686:
[----:B------:R-:W0:Y:S02]  /*4670*/  F2I.FTZ.TRUNC.NTZ R0, R0 ;  /* 0x0000000000007305 */ /* 0x000e24000021f100 */
[----:B0-----:R-:W-:Y:S01]  /*4680*/  PRMT R18, R0, 0x7610, R18 ;  /* 0x0000761000127816 */ /* 0x001fe20000000012 */
[----:B------:R-:W-:Y:S06]  /*4690*/  BRA `(.L_x_67671) ;  /* 0x0000000400107947 */ /* 0x000fec0003800000 */
.L_x_67684:
        /* <DEDUP_REMOVED lines=21> */
.L_x_67693:
[----:B------:R-:W-:Y:S05]  /*47f0*/  BSYNC B1 ;  /* 0x0000000000017941 */ /* 0x000fea0003800000 */
.L_x_67692:
[----:B------:R-:W-:Y:S01]  /*4800*/  LEA R5, R0, 0x37800000, 0x17 ;  /* 0x3780000000057811 */ /* 0x000fe200078eb8ff */
[----:B------:R-:W-:-:S05]  /*4810*/  IMAD.SHL.U32 R0, R3, 0x200000, RZ ;  /* 0x0020000003007824 */ /* 0x000fca00078e00ff */
[----:B------:R-:W-:-:S07]  /*4820*/  LOP3.LUT R0, R5, R0, R6, 0xfe, !PT ;  /* 0x0000000005007212 */ /* 0x000fce00078efe06 */
.L_x_67691:
[----:B------:R-:W-:Y:S05]  /*4830*/  BSYNC B0 ;  /* 0x0000000000007941 */ /* 0x000fea0003800000 */
.L_x_67690:
[----:B------:R-:W0:Y:S02]  /*4840*/  F2I.FTZ.TRUNC.NTZ R0, R0 ;  /* 0x0000000000007305 */ /* 0x000e24000021f100 */
[----:B0-----:R-:W-:Y:S01]  /*4850*/  PRMT R18, R0, 0x7610, R18 ;  /* 0x0000761000127816 */ /* 0x001fe20000000012 */
[----:B------:R-:W-:Y:S06]  /*4860*/  BRA `(.L_x_67671) ;  /* 0x00000000009c7947 */ /* 0x000fec0003800000 */
.L_x_67683:
        /* <DEDUP_REMOVED lines=14> */
.L_x_67697:
[----:B------:R-:W-:Y:S05]  /*4950*/  BSYNC B0 ;  /* 0x0000000000007941 */ /* 0x000fea0003800000 */
.L_x_67696:
[----:B------:R-:W0:Y:S02]  /*4960*/  F2I.FTZ.TRUNC.NTZ R0, R0 ;  /* 0x0000000000007305 */ /* 0x000e24000021f100 */
[----:B0-----:R-:W-:Y:S01]  /*4970*/  PRMT R18, R0, 0x7610, R18 ;  /* 0x0000761000127816 */ /* 0x001fe20000000012 */
[----:B------:R-:W-:Y:S06]  /*4980*/  BRA `(.L_x_67671) ;  /* 0x0000000000547947 */ /* 0x000fec0003800000 */
.L_x_67670:
        /* <DEDUP_REMOVED lines=16> */
.L_x_67698:
[----:B------:R-:W-:Y:S01]  /*4a90*/  PRMT R18, RZ, 0x7610, R18 ;  /* 0x00007610ff127816 */ /* 0x000fe20000000012 */
[----:B------:R-:W-:Y:S06]  /*4aa0*/  BRA `(.L_x_67671) ;  /* 0x00000000000c7947 */ /* 0x000fec0003800000 */
.L_x_67695:
[----:B------:R3:W5:Y:S01]  /*4ab0*/  LDG.E.U8 R18, desc[UR36][R4.64] ;  /* 0x0000002404127981 */ /* 0x000762000c1e1100 */
[----:B------:R-:W-:Y:S05]  /*4ac0*/  BRA `(.L_x_67671) ;  /* 0x0000000000047947 */ /* 0x000fea0003800000 */
.L_x_67694:
[----:B------:R4:W5:Y:S02]  /*4ad0*/  LDG.E.U8 R18, desc[UR36][R4.64] ;  /* 0x0000002404127981 */ /* 0x000964000c1e1100 */
.L_x_67671:
        /* <DEDUP_REMOVED lines=19> */
.L_x_67702:
[----:B------:R0:W5:Y:S01]  /*4c10*/  LDG.E.U8 R26, desc[UR36][R4.64] ;  /* 0x00000024041a7981 */ /* 0x000162000c1e1100 */
[----:B------:R-:W-:Y:S05]  /*4c20*/  BRA `(.L_x_67704) ;  /* 0x0000000c00547947 */ /* 0x000fea0003800000 */
.L_x_67701:
        /* <DEDUP_REMOVED lines=8> */
.L_x_67706:
[----:B------:R0:W5:Y:S01]  /*4cb0*/  LDG.E.U8 R26, desc[UR36][R4.64] ;  /* 0x00000024041a7981 */ /* 0x000162000c1e1100 */
[----:B------:R-:W-:Y:S05]  /*4cc0*/  BRA `(.L_x_67704) ;  /* 0x0000000c002c7947 */ /* 0x000fea0003800000 */
.L_x_67705:
[----:B------:R0:W5:Y:S01]  /*4cd0*/  LDG.E.U16 R26, desc[UR36][R4.64] ;  /* 0x00000024041a7981 */ /* 0x000162000c1e1500 */
[----:B------:R-:W-:Y:S05]  /*4ce0*/  BRA `(.L_x_67704) ;  /* 0x0000000c00247947 */ /* 0x000fea0003800000 */
.L_x_67700:
        /* <DEDUP_REMOVED lines=9> */
.L_x_67708:
[----:B------:R-:W2:Y:S02]  /*4d80*/  LDG.E.U16 R0, desc[UR36][R4.64] ;  /* 0x0000002404007981 */ /* 0x000ea4000c1e1500 */
[----:B--2---:R-:W-:-:S06]  /*4d90*/  HADD2.F32 R0, -RZ, R0.H0_H0 ;  /* 0x20000000ff007230 */ /* 0x004fcc0000004100 */
[----:B------:R-:W0:Y:S02]  /*4da0*/  F2I.FTZ.TRUNC.NTZ R0, R0 ;  /* 0x0000000000007305 */ /* 0x000e24000021f100 */
[----:B0-----:R-:W-:Y:S01]  /*4db0*/  PRMT R26, R0, 0x7610, R26 ;  /* 0x00007610001a7816 */ /* 0x001fe2000000001a */
[----:B------:R-:W-:Y:S06]  /*4dc0*/  BRA `(.L_x_67704) ;  /* 0x0000000800ec7947 */ /* 0x000fec0003800000 */
.L_x_67707:
        /* <DEDUP_REMOVED lines=9> */
.L_x_67710:
[----:B------:R-:W2:Y:S02]  /*4e60*/  LDG.E.U16 R4, desc[UR36][R4.64] ;  /* 0x0000002404047981 */ /* 0x000ea4000c1e1500 */
[----:B--2---:R-:W-:-:S06]  /*4e70*/  HADD2.F32 R0, -RZ, R4.H0_H0 ;  /* 0x20000004ff007230 */ /* 0x004fcc0000004100 */
[----:B------:R-:W0:Y:S02]  /*4e80*/  F2I.FTZ.TRUNC.NTZ R0, R0 ;  /* 0x0000000000007305 */ /* 0x000e24000021f100 */
[----:B0-----:R-:W-:Y:S01]  /*4e90*/  PRMT R26, R0, 0x7610, R26 ;  /* 0x00007610001a7816 */ /* 0x001fe2000000001a */
[----:B------:R-:W-:Y:S06]  /*4ea0*/  BRA `(.L_x_67704) ;  /* 0x0000000800b47947 */ /* 0x000fec0003800000 */
.L_x_67709:
[----:B------:R-:W2:Y:S02]  /*4eb0*/  LDG.E.64 R4, desc[UR36][R4.64] ;  /* 0x0000002404047981 */ /* 0x000ea4000c1e1b00 */
[----:B--2---:R0:W1:Y:S01]  /*4ec0*/  F2I.F64.TRUNC R26, R4 ;  /* 0x00000004001a7311 */ /* 0x004062000030d100 */
[----:B------:R-:W-:Y:S05]  /*4ed0*/  BRA `(.L_x_67704) ;  /* 0x0000000800a87947 */ /* 0x000fea0003800000 */
.L_x_67699:
        /* <DEDUP_REMOVED lines=12> */
.L_x_67713:
[----:B------:R-:W2:Y:S02]  /*4fa0*/  LDG.E.64 R4, desc[UR36][R4.64] ;  /* 0x0000002404047981 */ /* 0x000ea4000c1e1b00 */
[----:B--2---:R3:W4:Y:S01]  /*4fb0*/  F2I.F64.TRUNC R26, R4 ;  /* 0x00000004001a7311 */ /* 0x004722000030d100 */
[----:B------:R-:W-:Y:S05]  /*4fc0*/  BRA `(.L_x_67704) ;  /* 0x00000008006c7947 */ /* 0x000fea0003800000 */
.L_x_67712:
        /* <DEDUP_REMOVED lines=28> */
.L_x_67715:
        /* <DEDUP_REMOVED lines=15> */
.L_x_67714:
[----:B------:R-:W2:Y:S02]  /*5280*/  LDG.E.U16 R0, desc[UR36][R4.64] ;  /* 0x0000002404007981 */ /* 0x000ea4000c1e1500 */
[----:B--2---:R-:W-:-:S06]  /*5290*/  IMAD.U32 R0, R0, 0x10000, RZ ;  /* 0x0001000000007824 */ /* 0x004fcc00078e00ff */
[----:B------:R-:W0:Y:S02]  /*52a0*/  F2I.FTZ.TRUNC.NTZ R0, R0 ;  /* 0x0000000000007305 */ /* 0x000e24000021f100 */
[----:B0-----:R-:W-:Y:S01]  /*52b0*/  PRMT R26, R0, 0x7610, R26 ;  /* 0x00007610001a7816 */ /* 0x001fe2000000001a */
[----:B------:R-:W-:Y:S06]  /*52c0*/  BRA `(.L_x_67704) ;  /* 0x0000000400ac7947 */ /* 0x000fec0003800000 */
.L_x_67711:
        /* <DEDUP_REMOVED lines=10> */
.L_x_67718:
        /* <DEDUP_REMOVED lines=21> */
.L_x_67722:
[----:B------:R-:W-:Y:S05]  /*54c0*/  BSYNC B1 ;  /* 0x0000000000017941 */ /* 0x000fea0003800000 */
.L_x_67721:
[----:B------:R-:W-:Y:S01]  /*54d0*/  LEA R5, R0, 0x3b800000, 0x17 ;  /* 0x3b80000000057811 */ /* 0x000fe200078eb8ff */
[----:B------:R-:W-:-:S05]  /*54e0*/  IMAD.SHL.U32 R0, R3, 0x100000, RZ ;  /* 0x0010000003007824 */ /* 0x000fca00078e00ff */
[----:B------:R-:W-:-:S07]  /*54f0*/  LOP3.LUT R0, R5, R0, R6, 0xfe, !PT ;  /* 0x0000000005007212 */ /* 0x000fce00078efe06 */
.L_x_67720:
[----:B------:R-:W-:Y:S05]  /*5500*/  BSYNC B0 ;  /* 0x0000000000007941 */ /* 0x000fea0003800000 */
.L_x_67719:
[----:B------:R-:W0:Y:S02]  /*5510*/  F2I.FTZ.TRUNC.NTZ R0, R0 ;  /* 0x0000000000007305 */ /* 0x000e24000021f100 */
[----:B0-----:R-:W-:Y:S01]  /*5520*/  PRMT R26, R0, 0x7610, R26 ;  /* 0x00007610001a7816 */ /* 0x001fe2000000001a */
[----:B------:R-:W-:Y:S06]  /*5530*/  BRA `(.L_x_67704) ;  /* 0x0000000400107947 */ /* 0x000fec0003800000 */
.L_x_67717:
        /* <DEDUP_REMOVED lines=21> */
.L_x_67726:
[----:B------:R-:W-:Y:S05]  /*5690*/  BSYNC B1 ;  /* 0x0000000000017941 */ /* 0x000fea0003800000 */
.L_x_67725:
[----:B------:R-:W-:Y:S01]  /*56a0*/  LEA R5, R0, 0x37800000, 0x17 ;  /* 0x3780000000057811 */ /* 0x000fe200078eb8ff */
[----:B------:R-:W-:-:S05]  /*56b0*/  IMAD.SHL.U32 R0, R3, 0x200000, RZ ;  /* 0x0020000003007824 */ /* 0x000fca00078e00ff */
[----:B------:R-:W-:-:S07]  /*56c0*/  LOP3.LUT R0, R5, R0, R6, 0xfe, !PT ;  /* 0x0000000005007212 */ /* 0x000fce00078efe06 */
.L_x_67724:
[----:B------:R-:W-:Y:S05]  /*56d0*/  BSYNC B0 ;  /* 0x0000000000007941 */ /* 0x000fea0003800000 */
.L_x_67723:
[----:B------:R-:W0:Y:S02]  /*56e0*/  F2I.FTZ.TRUNC.NTZ R0, R0 ;  /* 0x0000000000007305 */ /* 0x000e24000021f100 */
[----:B0-----:R-:W-:Y:S01]  /*56f0*/  PRMT R26, R0, 0x7610, R26 ;  /* 0x00007610001a7816 */ /* 0x001fe2000000001a */
[----:B------:R-:W-:Y:S06]  /*5700*/  BRA `(.L_x_67704) ;  /* 0x00000000009c7947 */ /* 0x000fec0003800000 */
.L_x_67716:
        /* <DEDUP_REMOVED lines=14> */
.L_x_67730:
[----:B------:R-:W-:Y:S05]  /*57f0*/  BSYNC B0 ;  /* 0x0000000000007941 */ /* 0x000fea0003800000 */
.L_x_67729:
[----:B------:R-:W0:Y:S02]  /*5800*/  F2I.FTZ.TRUNC.NTZ R0, R0 ;  /* 0x0000000000007305 */ /* 0x000e24000021f100 */
[----:B0-----:R-:W-:Y:S01]  /*5810*/  PRMT R26, R0, 0x7610, R26 ;  /* 0x00007610001a7816 */ /* 0x001fe2000000001a */
[----:B------:R-:W-:Y:S06]  /*5820*/  BRA `(.L_x_67704) ;  /* 0x0000000000547947 */ /* 0x000fec0003800000 */
.L_x_67703:
        /* <DEDUP_REMOVED lines=16> */
.L_x_67731:
[----:B------:R-:W-:Y:S01]  /*5930*/  PRMT R26, RZ, 0x7610, R26 ;  /* 0x00007610ff1a7816 */ /* 0x000fe2000000001a */
[----:B------:R-:W-:Y:S06]  /*5940*/  BRA `(.L_x_67704) ;  /* 0x00000000000c7947 */ /* 0x000fec0003800000 */
.L_x_67728:
[----:B------:R1:W5:Y:S01]  /*5950*/  LDG.E.U8 R26, desc[UR36][R4.64] ;  /* 0x00000024041a7981 */ /* 0x000362000c1e1100 */
[----:B------:R-:W-:Y:S05]  /*5960*/  BRA `(.L_x_67704) ;  /* 0x0000000000047947 */ /* 0x000fea0003800000 */
.L_x_67727:
[----:B------:R2:W5:Y:S02]  /*5970*/  LDG.E.U8 R26, desc[UR36][R4.64] ;  /* 0x00000024041a7981 */ /* 0x000564000c1e1100 */
.L_x_67704:
[----:B------:R-:W-:-:S07]  /*5980*/  VIADD R25, R25, 0x80 ;  /* 0x0000008019197836 */ /* 0x000fce0000000000 */
.L_x_67665:
[----:B------:R-:W-:Y:S05]  /*5990*/  BSYNC B6 ;  /* 0x0000000000067941 */ /* 0x000fea0003800000 */
.L_x_67664:
        /* <DEDUP_REMOVED lines=23> */
.L_x_67737:
[----:B------:R0:W5:Y:S01]  /*5b10*/  LDG.E.U8 R24, desc[UR36][R4.64] ;  /* 0x0000002404187981 */ /* 0x000162000c1e1100 */
[----:B------:R-:W-:Y:S05]  /*5b20*/  BRA `(.L_x_67739) ;  /* 0x0000000c00547947 */ /* 0x000fea0003800000 */
.L_x_67736:
        /* <DEDUP_REMOVED lines=8> */
.L_x_67741:
[----:B------:R3:W5:Y:S01]  /*5bb0*/  LDG.E.U8 R24, desc[UR36][R4.64] ;  /* 0x0000002404187981 */ /* 0x000762000c1e1100 */
[----:B------:R-:W-:Y:S05]  /*5bc0*/  BRA `(.L_x_67739) ;  /* 0x0000000c002c7947 */ /* 0x000fea0003800000 */
.L_x_67740:
[----:B------:R2:W5:Y:S01]  /*5bd0*/  LDG.E.U16 R24, desc[UR36][R4.64] ;  /* 0x0000002404187981 */ /* 0x000562000c1e1500 */
[----:B------:R-:W-:Y:S05]  /*5be0*/  BRA `(.L_x_67739) ;  /* 0x0000000c00247947 */ /* 0x000fea0003800000 */
.L_x_67735:
        /* <DEDUP_REMOVED lines=9> */
.L_x_67743:
[----:B------:R-:W2:Y:S02]  /*5c80*/  LDG.E.U16 R0, desc[UR36][R4.64] ;  /* 0x0000002404007981 */ /* 0x000ea4000c1e1500 */
[----:B--2---:R-:W-:-:S06]  /*5c90*/  HADD2.F32 R0, -RZ, R0.H0_H0 ;  /* 0x20000000ff007230 */ /* 0x004fcc0000004100 */
[----:B------:R-:W0:Y:S02]  /*5ca0*/  F2I.FTZ.TRUNC.NTZ R0, R0 ;  /* 0x0000000000007305 */ /* 0x000e24000021f100 */
[----:B0-----:R-:W-:Y:S01]  /*5cb0*/  PRMT R24, R0, 0x7610, R24 ;  /* 0x0000761000187816 */ /* 0x001fe20000000018 */
[----:B------:R-:W-:Y:S06]  /*5cc0*/  BRA `(.L_x_67739) ;  /* 0x0000000800ec7947 */ /* 0x000fec0003800000 */
.L_x_67742:
        /* <DEDUP_REMOVED lines=9> */
.L_x_67745:
[----:B------:R-:W2:Y:S02]  /*5d60*/  LDG.E.U16 R4, desc[UR36][R4.64] ;  /* 0x0000002404047981 */ /* 0x000ea4000c1e1500 */
[----:B--2---:R-:W-:-:S06]  /*5d70*/  HADD2.F32 R0, -RZ, R4.H0_H0 ;  /* 0x20000004ff007230 */ /* 0x004fcc0000004100 */
[----:B------:R-:W0:Y:S02]  /*5d80*/  F2I.FTZ.TRUNC.NTZ R0, R0 ;  /* 0x0000000000007305 */ /* 0x000e24000021f100 */
[----:B0-----:R-:W-:Y:S01]  /*5d90*/  PRMT R24, R0, 0x7610, R24 ;  /* 0x0000761000187816 */ /* 0x001fe20000000018 */
[----:B------:R-:W-:Y:S06]  /*5da0*/  BRA `(.L_x_67739) ;  /* 0x0000000800b47947 */ /* 0x000fec0003800000 */
.L_x_67744:
[----:B------:R-:W2:Y:S02]  /*5db0*/  LDG.E.64 R4, desc[UR36][R4.64] ;  /* 0x0000002404047981 */ /* 0x000ea4000c1e1b00 */
[----:B--2---:R0:W1:Y:S01]  /*5dc0*/  F2I.F64.TRUNC R24, R4 ;  /* 0x0000000400187311 */ /* 0x004062000030d100 */
[----:B------:R-:W-:Y:S05]  /*5dd0*/  BRA `(.L_x_67739) ;  /* 0x0000000800a87947 */ /* 0x000fea0003800000 */
.L_x_67734:
        /* <DEDUP_REMOVED lines=12> */
.L_x_67748:
[----:B------:R-:W2:Y:S02]  /*5ea0*/  LDG.E.64 R4, desc[UR36][R4.64] ;  /* 0x0000002404047981 */ /* 0x000ea4000c1e1b00 */
[----:B--2---:R0:W1:Y:S01]  /*5eb0*/  F2I.F64.TRUNC R24, R4 ;  /* 0x0000000400187311 */ /* 0x004062000030d100 */
[----:B------:R-:W-:Y:S05]  /*5ec0*/  BRA `(.L_x_67739) ;  /* 0x00000008006c7947 */ /* 0x000fea0003800000 */
.L_x_67747:
        /* <DEDUP_REMOVED lines=28> */
.L_x_67750:
        /* <DEDUP_REMOVED lines=15> */
.L_x_67749:
[----:B------:R-:W2:Y:S02]  /*6180*/  LDG.E.U16 R0, desc[UR36][R4.64] ;  /* 0x0000002404007981 */ /* 0x000ea4000c1e1500 */
[----:B--2---:R-:W-:-:S06]  /*6190*/  IMAD.U32 R0, R0, 0x10000, RZ ;  /* 0x0001000000007824 */ /* 0x004fcc00078e00ff */
[----:B------:R-:W0:Y:S02]  /*61a0*/  F2I.FTZ.TRUNC.NTZ R0, R0 ;  /* 0x0000000000007305 */ /* 0x000e24000021f100 */
[----:B0-----:R-:W-:Y:S01]  /*61b0*/  PRMT R24, R0, 0x7610, R24 ;  /* 0x0000761000187816 */ /* 0x001fe20000000018 */
[----:B------:R-:W-:Y:S06]  /*61c0*/  BRA `(.L_x_67739) ;  /* 0x0000000400ac7947 */ /* 0x000fec0003800000 */
.L_x_67746:
        /* <DEDUP_REMOVED lines=10> */
.L_x_67753:
        /* <DEDUP_REMOVED lines=21> */
.L_x_67757:
[----:B------:R-:W-:Y:S05]  /*63c0*/  BSYNC B1 ;  /* 0x0000000000017941 */ /* 0x000fea0003800000 */
.L_x_67756:
[----:B------:R-:W-:Y:S01]  /*63d0*/  LEA R5, R0, 0x3b800000, 0x17 ;  /* 0x3b80000000057811 */ /* 0x000fe200078eb8ff */
[----:B------:R-:W-:-:S05]  /*63e0*/  IMAD.SHL.U32 R0, R3, 0x100000, RZ ;  /* 0x0010000003007824 */ /* 0x000fca00078e00ff */
[----:B------:R-:W-:-:S07]  /*63f0*/  LOP3.LUT R0, R5, R0, R6, 0xfe, !PT ;  /* 0x0000000005007212 */ /* 0x000fce00078efe06 */
.L_x_67755:
[----:B------:R-:W-:Y:S05]  /*6400*/  BSYNC B0 ;  /* 0x0000000000007941 */ /* 0x000fea0003800000 */
.L_x_67754:
[----:B------:R-:W0:Y:S02]  /*6410*/  F2I.FTZ.TRUNC.NTZ R0, R0 ;  /* 0x0000000000007305 */ /* 0x000e24000021f100 */
[----:B0-----:R-:W-:Y:S01]  /*6420*/  PRMT R24, R0, 0x7610, R24 ;  /* 0x0000761000187816 */ /* 0x001fe20000000018 */
[----:B------:R-:W-:Y:S06]  /*6430*/  BRA `(.L_x_67739) ;  /* 0x0000000400107947 */ /* 0x000fec0003800000 */
.L_x_67752:
        /* <DEDUP_REMOVED lines=21> */
.L_x_67761:
[----:B------:R-:W-:Y:S05]  /*6590*/  BSYNC B1 ;  /* 0x0000000000017941 */ /* 0x000fea0003800000 */
.L_x_67760:
[----:B------:R-:W-:Y:S01]  /*65a0*/  LEA R5, R0, 0x37800000, 0x17 ;  /* 0x3780000000057811 */ /* 0x000fe200078eb8ff */
[----:B------:R-:W-:-:S05]  /*65b0*/  IMAD.SHL.U32 R0, R3, 0x200000, RZ ;  /* 0x0020000003007824 */ /* 0x000fca00078e00ff */
[----:B------:R-:W-:-:S07]  /*65c0*/  LOP3.LUT R0, R5, R0, R6, 0xfe, !PT ;  /* 0x0000000005007212 */ /* 0x000fce00078efe06 */
.L_x_67759:
[----:B------:R-:W-:Y:S05]  /*65d0*/  BSYNC B0 ;  /* 0x0000000000007941 */ /* 0x000fea0003800000 */
.L_x_67758:
[----:B------:R-:W0:Y:S02]  /*65e0*/  F2I.FTZ.TRUNC.NTZ R0, R0 ;  /* 0x0000000000007305 */ /* 0x000e24000021f100 */
[----:B0-----:R-:W-:Y:S01]  /*65f0*/  PRMT R24, R0, 0x7610, R24 ;  /* 0x0000761000187816 */ /* 0x001fe20000000018 */
[----:B------:R-:W-:Y:S06]  /*6600*/  BRA `(.L_x_67739) ;  /* 0x00000000009c7947 */ /* 0x000fec0003800000 */
.L_x_67751:
        /* <DEDUP_REMOVED lines=14> */
.L_x_67765:
[----:B------:R-:W-:Y:S05]  /*66f0*/  BSYNC B0 ;  /* 0x0000000000007941 */ /* 0x000fea0003800000 */
.L_x_67764:
[----:B------:R-:W0:Y:S02]  /*6700*/  F2I.FTZ.TRUNC.NTZ R0, R0 ;  /* 0x0000000000007305 */ /* 0x000e24000021f100 */
[----:B0-----:R-:W-:Y:S01]  /*6710*/  PRMT R24, R0, 0x7610, R24 ;  /* 0x0000761000187816 */ /* 0x001fe20000000018 */
[----:B------:R-:W-:Y:S06]  /*6720*/  BRA `(.L_x_67739) ;  /* 0x0000000000547947 */ /* 0x000fec0003800000 */
.L_x_67738:
        /* <DEDUP_REMOVED lines=16> */
.L_x_67766:
[----:B------:R-:W-:Y:S01]  /*6830*/  PRMT R24, RZ, 0x7610, R24 ;  /* 0x00007610ff187816 */ /* 0x000fe20000000018 */
[----:B------:R-:W-:Y:S06]  /*6840*/  BRA `(.L_x_67739) ;  /* 0x00000000000c7947 */ /* 0x000fec0003800000 */
.L_x_67763:
[----:B------:R0:W5:Y:S01]  /*6850*/  LDG.E.U8 R24, desc[UR36][R4.64] ;  /* 0x0000002404187981 */ /* 0x000162000c1e1100 */
[----:B------:R-:W-:Y:S05]  /*6860*/  BRA `(.L_x_67739) ;  /* 0x0000000000047947 */ /* 0x000fea0003800000 */
.L_x_67762:
[----:B------:R0:W5:Y:S02]  /*6870*/  LDG.E.U8 R24, desc[UR36][R4.64] ;  /* 0x0000002404187981 */ /* 0x000164000c1e1100 */
.L_x_67739:
        /* <DEDUP_REMOVED lines=19> */
.L_x_67770:
[----:B------:R0:W5:Y:S01]  /*69b0*/  LDG.E.U8 R19, desc[UR36][R4.64] ;  /* 0x0000002404137981 */ /* 0x000162000c1e1100 */
[----:B------:R-:W-:Y:S05]  /*69c0*/  BRA `(.L_x_67733) ;  /* 0x0000000c00507947 */ /* 0x000fea0003800000 */
.L_x_67769:
        /* <DEDUP_REMOVED lines=8> */
.L_x_67773:
[----:B------:R0:W5:Y:S01]  /*6a50*/  LDG.E.U8 R19, desc[UR36][R4.64] ;  /* 0x0000002404137981 */ /* 0x000162000c1e1100 */
[----:B------:R-:W-:Y:S05]  /*6a60*/  BRA `(.L_x_67733) ;  /* 0x0000000c00287947 */ /* 0x000fea0003800000 */
.L_x_67772:
[----:B------:R0:W5:Y:S01]  /*6a70*/  LDG.E.U16 R19, desc[UR36][R4.64] ;  /* 0x0000002404137981 */ /* 0x000162000c1e1500 */
[----:B------:R-:W-:Y:S05]  /*6a80*/  BRA `(.L_x_67733) ;  /* 0x0000000c00207947 */ /* 0x000fea0003800000 */
.L_x_67768:
        /* <DEDUP_REMOVED lines=9> */
.L_x_67775:
[----:B------:R-:W2:Y:S02]  /*6b20*/  LDG.E.U16 R0, desc[UR36][R4.64] ;  /* 0x0000002404007981 */ /* 0x000ea4000c1e1500 */
[----:B--2---:R-:W-:-:S06]  /*6b30*/  HADD2.F32 R0, -RZ, R0.H0_H0 ;  /* 0x20000000ff007230 */ /* 0x004fcc0000004100 */
[----:B------:R-:W0:Y:S02]  /*6b40*/  F2I.FTZ.TRUNC.NTZ R0, R0 ;  /* 0x0000000000007305 */ /* 0x000e24000021f100 */
[----:B0-----:R-:W-:Y:S01]  /*6b50*/  PRMT R19, R0, 0x7610, R19 ;  /* 0x0000761000137816 */ /* 0x001fe20000000013 */
[----:B------:R-:W-:Y:S06]  /*6b60*/  BRA `(.L_x_67733) ;  /* 0x0000000800e87947 */ /* 0x000fec0003800000 */
.L_x_67774:
        /* <DEDUP_REMOVED lines=9> */
.L_x_67777:
[----:B------:R-:W2:Y:S02]  /*6c00*/  LDG.E.U16 R4, desc[UR36][R4.64] ;  /* 0x0000002404047981 */ /* 0x000ea4000c1e1500 */
[----:B--2---:R-:W-:-:S06]  /*6c10*/  HADD2.F32 R0, -RZ, R4.H0_H0 ;  /* 0x20000004ff007230 */ /* 0x004fcc0000004100 */
[----:B------:R-:W0:Y:S02]  /*6c20*/  F2I.FTZ.TRUNC.NTZ R0, R0 ;  /* 0x0000000000007305 */ /* 0x000e24000021f100 */
[----:B0-----:R-:W-:Y:S01]  /*6c30*/  PRMT R19, R0, 0x7610, R19 ;  /* 0x0000761000137816 */ /* 0x001fe20000000013 */
[----:B------:R-:W-:Y:S06]  /*6c40*/  BRA `(.L_x_67733) ;  /* 0x0000000800b07947 */ /* 0x000fec0003800000 */
.L_x_67776:
[----:B------:R-:W2:Y:S02]  /*6c50*/  LDG.E.64 R4, desc[UR36][R4.64] ;  /* 0x0000002404047981 */ /* 0x000ea4000c1e1b00 */
[----:B--2---:R0:W1:Y:S01]  /*6c60*/  F2I.F64.TRUNC R19, R4 ;  /* 0x0000000400137311 */ /* 0x004062000030d100 */
[----:B------:R-:W-:Y:S05]  /*6c70*/  BRA `(.L_x_67733) ;  /* 0x0000000800a47947 */ /* 0x000fea0003800000 */
.L_x_67767:
        /* <DEDUP_REMOVED lines=12> */
.L_x_67780:
[----:B------:R-:W2:Y:S02]  /*6d40*/  LDG.E.64 R4, desc[UR36][R4.64] ;  /* 0x0000002404047981 */ /* 0x000ea4000c1e1b00 */
[----:B--2---:R0:W1:Y:S01]  /*6d50*/  F2I.F64.TRUNC R19, R4 ;  /* 0x0000000400137311 */ /* 0x004062000030d100 */
[----:B------:R-:W-:Y:S05]  /*6d60*/  BRA `(.L_x_67733) ;  /* 0x0000000800687947 */ /* 0x000fea0003800000 */
.L_x_67779:
        /* <DEDUP_REMOVED lines=28> */
.L_x_67782:
        /* <DEDUP_REMOVED lines=15> */
.L_x_67781:
[----:B------:R-:W2:Y:S02]  /*7020*/  LDG.E.U16 R0, desc[UR36][R4.64] ;  /* 0x0000002404007981 */ /* 0x000ea4000c1e1500 */
[----:B--2---:R-:W-:-:S06]  /*7030*/  IMAD.U32 R0, R0, 0x10000, RZ ;  /* 0x0001000000007824 */ /* 0x004fcc00078e00ff */
[----:B------:R-:W0:Y:S02]  /*7040*/  F2I.FTZ.TRUNC.NTZ R0, R0 ;  /* 0x0000000000007305 */ /* 0x000e24000021f100 */
[----:B0-----:R-:W-:Y:S01]  /*7050*/  PRMT R19, R0, 0x7610, R19 ;  /* 0x0000761000137816 */ /* 0x001fe20000000013 */
[----:B------:R-:W-:Y:S06]  /*7060*/  BRA `(.L_x_67733) ;  /* 0x0000000400a87947 */ /* 0x000fec0003800000 */
.L_x_67778:
        /* <DEDUP_REMOVED lines=10> */
.L_x_67785:
        /* <DEDUP_REMOVED lines=21> */
.L_x_67789:
[----:B------:R-:W-:Y:S05]  /*7260*/  BSYNC B1 ;  /* 0x0000000000017941 */ /* 0x000fea0003800000 */
.L_x_67788:
[----:B------:R-:W-:Y:S01]  /*7270*/  LEA R5, R0, 0x3b800000, 0x17 ;  /* 0x3b80000000057811 */ /* 0x000fe200078eb8ff */
[----:B------:R-:W-:-:S05]  /*7280*/  IMAD.SHL.U32 R0, R3, 0x100000, RZ ;  /* 0x0010000003007824 */ /* 0x000fca00078e00ff */
[----:B------:R-:W-:-:S07]  /*7290*/  LOP3.LUT R0, R5, R0, R6, 0xfe, !PT ;  /* 0x0000000005007212 */ /* 0x000fce00078efe06 */
.L_x_67787:
[----:B------:R-:W-:Y:S05]  /*72a0*/  BSYNC B0 ;  /* 0x0000000000007941 */ /* 0x000fea0003800000 */
.L_x_67786:
[----:B------:R-:W0:Y:S02]  /*72b0*/  F2I.FTZ.TRUNC.NTZ R0, R0 ;  /* 0x0000000000007305 */ /* 0x000e24000021f100 */
[----:B0-----:R-:W-:Y:S01]  /*72c0*/  PRMT R19, R0, 0x7610, R19 ;  /* 0x0000761000137816 */ /* 0x001fe20000000013 */
[----:B------:R-:W-:Y:S06]  /*72d0*/  BRA `(.L_x_67733) ;  /* 0x00000004000c7947 */ /* 0x000fec0003800000 */
.L_x_67784:
        /* <DEDUP_REMOVED lines=21> */
.L_x_67793:
[----:B------:R-:W-:Y:S05]  /*7430*/  BSYNC B1 ;  /* 0x0000000000017941 */ /* 0x000fea0003800000 */
.L_x_67792:
[----:B------:R-:W-:Y:S01]  /*7440*/  LEA R5, R0, 0x37800000, 0x17 ;  /* 0x3780000000057811 */ /* 0x000fe200078eb8ff */
[----:B------:R-:W-:-:S05]  /*7450*/  IMAD.SHL.U32 R0, R3, 0x200000, RZ ;  /* 0x0020000003007824 */ /* 0x000fca00078e00ff */
[----:B------:R-:W-:-:S07]  /*7460*/  LOP3.LUT R0, R5, R0, R6, 0xfe, !PT ;  /* 0x0000000005007212 */ /* 0x000fce00078efe06 */
.L_x_67791:
[----:B------:R-:W-:Y:S05]  /*7470*/  BSYNC B0 ;  /* 0x0000000000007941 */ /* 0x000fea0003800000 */
.L_x_67790:
[----:B------:R-:W0:Y:S02]  /*7480*/  F2I.FTZ.TRUNC.NTZ R0, R0 ;  /* 0x0000000000007305 */ /* 0x000e24000021f100 */
[----:B0-----:R-:W-:Y:S01]  /*7490*/  PRMT R19, R0, 0x7610, R19 ;  /* 0x0000761000137816 */ /* 0x001fe20000000013 */
[----:B------:R-:W-:Y:S06]  /*74a0*/  BRA `(.L_x_67733) ;  /* 0x0000000000987947 */ /* 0x000fec0003800000 */
.L_x_67783:
        /* <DEDUP_REMOVED lines=14> */
.L_x_67797:
[----:B------:R-:W-:Y:S05]  /*7590*/  BSYNC B0 ;  /* 0x0000000000007941 */ /* 0x000fea0003800000 */
.L_x_67796:
[----:B------:R-:W0:Y:S02]  /*75a0*/  F2I.FTZ.TRUNC.NTZ R0, R0 ;  /* 0x0000000000007305 */ /* 0x000e24000021f100 */
[----:B0-----:R-:W-:Y:S01]  /*75b0*/  PRMT R19, R0, 0x7610, R19 ;  /* 0x0000761000137816 */ /* 0x001fe20000000013 */
[----:B------:R-:W-:Y:S06]  /*75c0*/  BRA `(.L_x_67733) ;  /* 0x0000000000507947 */ /* 0x000fec0003800000 */
.L_x_67771:
        /* <DEDUP_REMOVED lines=16> */
.L_x_67798:
[----:B------:R-:W-:Y:S05]  /*76d0*/  BRA `(.L_x_67733) ;  /* 0x00000000000c7947 */ /* 0x000fea0003800000 */
.L_x_67795:
[----:B------:R0:W5:Y:S01]  /*76e0*/  LDG.E.U8 R19, desc[UR36][R4.64] ;  /* 0x0000002404137981 */ /* 0x000162000c1e1100 */
[----:B------:R-:W-:Y:S05]  /*76f0*/  BRA `(.L_x_67733) ;  /* 0x0000000000047947 */ /* 0x000fea0003800000 */
.L_x_67794:
[----:B------:R0:W5:Y:S02]  /*7700*/  LDG.E.U8 R19, desc[UR36][R4.64] ;  /* 0x0000002404137981 */ /* 0x000164000c1e1100 */
.L_x_67733:
[----:B------:R-:W-:Y:S05]  /*7710*/  BSYNC B6 ;  /* 0x0000000000067941 */ /* 0x000fea0003800000 */
.L_x_67732:
[----:B------:R-:W2:Y:S01]  /*7720*/  S2R R25, SR_TID.X ;  /* 0x0000000000197919 */ /* 0x000ea20000002100 */
[----:B------:R-:W-:Y:S01]  /*7730*/  BSSY B0, `(.L_x_67799) ;  /* 0x0000039000007945 */ /* 0x000fe20003800000 */
[----:B--2---:R-:W-:-:S13]  /*7740*/  ISETP.GE.AND P0, PT, R25, R16, PT ;  /* 0x000000101900720c */ /* 0x004fda0003f06270 */
[----:B------:R-:W-:Y:S05]  /*7750*/  @P0 BRA `(.L_x_67800) ;  /* 0x0000000000d80947 */ /* 0x000fea0003800000 */
[----:B-1---5:R-:W-:-:S04]  /*7760*/  PRMT R0, R22, 0x8880, RZ ;  /* 0x0000888016007816 */ /* 0x022fc800000000ff */
[----:B------:R-:W-:-:S13]  /*7770*/  ISETP.GE.AND P1, PT, R0, RZ, PT ;  /* 0x000000ff0000720c */ /* 0x000fda0003f26270 */
[----:B------:R-:W-:Y:S05]  /*7780*/  @!P1 BRA `(.L_x_67801) ;  /* 0x0000000000a49947 */ /* 0x000fea0003800000 */
[----:B------:R-:W-:Y:S01]  /*7790*/  LOP3.LUT P1, RZ, R22, 0xff, RZ, 0xc0, !PT ;  /* 0x000000ff16ff7812 */ /* 0x000fe2000782c0ff */
[----:B------:R-:W-:Y:S01]  /*77a0*/  BSSY B1, `(.L_x_67802) ;  /* 0x0000026000017945 */ /* 0x000fe20003800000 */
[----:B------:R-:W-:-:S11]  /*77b0*/  IMAD.MOV.U32 R3, RZ, RZ, 0x1 ;  /* 0x00000001ff037424 */ /* 0x000fd600078e00ff */
[----:B------:R-:W-:Y:S05]  /*77c0*/  @!P1 BRA `(.L_x_67803) ;  /* 0x00000000008c9947 */ /* 0x000fea0003800000 */
[C---:B------:R-:W-:Y:S01]  /*77d0*/  LOP3.LUT R3, R22.reuse, 0x1, RZ, 0xc0, !PT ;  /* 0x0000000116037812 */ /* 0x040fe200078ec0ff */
[----:B------:R-:W-:Y:S01]  /*77e0*/  VIADD R0, R22, 0x1 ;  /* 0x0000000116007836 */ /* 0x000fe20000000000 */
[----:B0--34-:R-:W-:Y:S02]  /*77f0*/  PRMT R4, R23, 0x9910, RZ ;  /* 0x0000991017047816 */ /* 0x019fe400000000ff */
[----:B------:R-:W-:Y:S02]  /*7800*/  ISETP.NE.U32.AND P1, PT, R3, 0x1, PT ;  /* 0x000000010300780c */ /* 0x000fe40003f25070 */
[----:B------:R-:W-:Y:S01]  /*7810*/  LOP3.LUT R3, R0, 0xff, RZ, 0xc0, !PT ;  /* 0x000000ff00037812 */ /* 0x000fe200078ec0ff */
[----:B------:R-:W-:Y:S01]  /*7820*/  IMAD R4, R4, R4, RZ ;  /* 0x0000000404047224 */ /* 0x000fe200078e02ff */
        /* <DEDUP_REMOVED lines=9> */
[----:B------:R-:W-:-:S04]  /*78c0*/  SHF.R.S32.HI R0, RZ, 0x1, R0 ;  /* 0x00000001ff007819 */ /* 0x000fc80000011400 */
[----:B------:R-:W-:-:S07]  /*78d0*/  PRMT R7, R0, 0x7610, R7 ;  /* 0x0000761000077816 */ /* 0x000fce0000000007 */
.L_x_67804:
        /* <DEDUP_REMOVED lines=18> */
.L_x_67803:
[----:B------:R-:W-:Y:S05]  /*7a00*/  BSYNC B1 ;  /* 0x0000000000017941 */ /* 0x000fea0003800000 */
.L_x_67802:
[----:B------:R-:W-:Y:S05]  /*7a10*/  BRA `(.L_x_67800) ;  /* 0x0000000000287947 */ /* 0x000fea0003800000 */
.L_x_67801:
        /* <DEDUP_REMOVED lines=10> */
.L_x_67800:
[----:B------:R-:W-:Y:S05]  /*7ac0*/  BSYNC B0 ;  /* 0x0000000000007941 */ /* 0x000fea0003800000 */
.L_x_67799:
[----:B-----5:R-:W-:Y:S01]  /*7ad0*/  VIADD R23, R25, 0x80 ;  /* 0x0000008019177836 */ /* 0x020fe20000000000 */
[----:B------:R-:W-:Y:S04]  /*7ae0*/  BSSY B0, `(.L_x_67805) ;  /* 0x000003d000007945 */ /* 0x000fe80003800000 */
[----:B------:R-:W-:-:S13]  /*7af0*/  ISETP.GE.AND P1, PT, R23, R16, PT ;  /* 0x000000101700720c */ /* 0x000fda0003f26270 */
[----:B------:R-:W-:Y:S05]  /*7b00*/  @P1 BRA `(.L_x_67806) ;  /* 0x0000000000e81947 */ /* 0x000fea0003800000 */
[----:B0-----:R-:W-:-:S04]  /*7b10*/  PRMT R0, R27, 0x8880, RZ ;  /* 0x000088801b007816 */ /* 0x001fc800000000ff */
[----:B------:R-:W-:-:S13]  /*7b20*/  ISETP.GE.AND P1, PT, R0, RZ, PT ;  /* 0x000000ff0000720c */ /* 0x000fda0003f26270 */
[----:B------:R-:W-:Y:S05]  /*7b30*/  @!P1 BRA `(.L_x_67807) ;  /* 0x0000000000b49947 */ /* 0x000fea0003800000 */
[----:B------:R-:W-:Y:S01]  /*7b40*/  LOP3.LUT P1, RZ, R27, 0xff, RZ, 0xc0, !PT ;  /* 0x000000ff1bff7812 */ /* 0x000fe2000782c0ff */
[----:B------:R-:W-:Y:S01]  /*7b50*/  BSSY B1, `(.L_x_67808) ;  /* 0x000002a000017945 */ /* 0x000fe20003800000 */
[----:B-1----:R-:W-:-:S11]  /*7b60*/  IMAD.MOV.U32 R22, RZ, RZ, 0x1 ;  /* 0x00000001ff167424 */ /* 0x002fd600078e00ff */
[----:B------:R-:W-:Y:S05]  /*7b70*/  @!P1 BRA `(.L_x_67809) ;  /* 0x00000000009c9947 */ /* 0x000fea0003800000 */
[C---:B---34-:R-:W-:Y:S01]  /*7b80*/  LOP3.LUT R4, R27.reuse, 0x1, RZ, 0xc0, !PT ;  /* 0x000000011b047812 */ /* 0x058fe200078ec0ff */
        /* <DEDUP_REMOVED lines=16> */
.L_x_67810:
        /* <DEDUP_REMOVED lines=18> */
[----:B------:R-:W-:Y:S02]  /*7db0*/  SHF.R.S32.HI R0, RZ, 0x1, R0 ;  /* 0x00000001ff007819 */ /* 0x000fe40000011400 */
[----:B------:R-:W-:Y:S02]  /*7dc0*/  PRMT R22, R4, 0x7610, R22 ;  /* 0x0000761004167816 */ /* 0x000fe40000000016 */
[----:B------:R-:W-:Y:S01]  /*7dd0*/  PRMT R7, R0, 0x7610, R7 ;  /* 0x0000761000077816 */ /* 0x000fe20000000007 */
[----:B------:R-:W-:Y:S06]  /*7de0*/  @P1 BRA `(.L_x_67810) ;  /* 0xfffffffc00a81947 */ /* 0x000fec000383ffff */
.L_x_67809:
[----:B------:R-:W-:Y:S05]  /*7df0*/  BSYNC B1 ;  /* 0x0000000000017941 */ /* 0x000fea0003800000 */
.L_x_67808:
[----:B------:R-:W-:Y:S05]  /*7e00*/  BRA `(.L_x_67806) ;  /* 0x0000000000287947 */ /* 0x000fea0003800000 */
.L_x_67807:
[----:B-1----:R-:W-:Y:S01]  /*7e10*/  LOP3.LUT R17, R17, 0xff, RZ, 0xc0, !PT ;  /* 0x000000ff11117812 */ /* 0x002fe200078ec0ff */
        /* <DEDUP_REMOVED lines=9> */
.L_x_67806:
[----:B------:R-:W-:Y:S05]  /*7eb0*/  BSYNC B0 ;  /* 0x0000000000007941 */ /* 0x000fea0003800000 */
.L_x_67805:
[----:B01-34-:R-:W-:Y:S01]  /*7ec0*/  VIADD R5, R25, 0x100 ;  /* 0x0000010019057836 */ /* 0x01bfe20000000000 */
[----:B------:R-:W-:Y:S04]  /*7ed0*/  BSSY B0, `(.L_x_67811) ;  /* 0x000003d000007945 */ /* 0x000fe80003800000 */
[----:B------:R-:W-:-:S13]  /*7ee0*/  ISETP.GE.AND P1, PT, R5, R16, PT ;  /* 0x000000100500720c */ /* 0x000fda0003f26270 */
[----:B------:R-:W-:Y:S05]  /*7ef0*/  @P1 BRA `(.L_x_67812) ;  /* 0x0000000000e81947 */ /* 0x000fea0003800000 */
[----:B------:R-:W-:-:S04]  /*7f00*/  PRMT R0, R26, 0x8880, RZ ;  /* 0x000088801a007816 */ /* 0x000fc800000000ff */
[----:B------:R-:W-:-:S13]  /*7f10*/  ISETP.GE.AND P1, PT, R0, RZ, PT ;  /* 0x000000ff0000720c */ /* 0x000fda0003f26270 */
[----:B------:R-:W-:Y:S05]  /*7f20*/  @!P1 BRA `(.L_x_67813) ;  /* 0x0000000000b49947 */ /* 0x000fea0003800000 */
[----:B------:R-:W-:Y:S01]  /*7f30*/  LOP3.LUT P1, RZ, R26, 0xff, RZ, 0xc0, !PT ;  /* 0x000000ff1aff7812 */ /* 0x000fe2000782c0ff */
        /* <DEDUP_REMOVED lines=20> */
.L_x_67816:
        /* <DEDUP_REMOVED lines=22> */
.L_x_67815:
[----:B------:R-:W-:Y:S05]  /*81e0*/  BSYNC B1 ;  /* 0x0000000000017941 */ /* 0x000fea0003800000 */
.L_x_67814:
[----:B------:R-:W-:Y:S05]  /*81f0*/  BRA `(.L_x_67812) ;  /* 0x0000000000287947 */ /* 0x000fea0003800000 */
.L_x_67813:
        /* <DEDUP_REMOVED lines=10> */
.L_x_67812:
[----:B------:R-:W-:Y:S05]  /*82a0*/  BSYNC B0 ;  /* 0x0000000000007941 */ /* 0x000fea0003800000 */
.L_x_67811:
[----:B------:R-:W-:Y:S01]  /*82b0*/  VIADD R5, R25, 0x180 ;  /* 0x0000018019057836 */ /* 0x000fe20000000000 */
        /* <DEDUP_REMOVED lines=27> */
.L_x_67822:
        /* <DEDUP_REMOVED lines=22> */
.L_x_67821:
[----:B------:R-:W-:Y:S05]  /*85d0*/  BSYNC B1 ;  /* 0x0000000000017941 */ /* 0x000fea0003800000 */
.L_x_67820:
[----:B------:R-:W-:Y:S05]  /*85e0*/  BRA `(.L_x_67818) ;  /* 0x0000000000287947 */ /* 0x000fea0003800000 */
.L_x_67819:
        /* <DEDUP_REMOVED lines=10> */
.L_x_67818:
[----:B------:R-:W-:Y:S05]  /*8690*/  BSYNC B0 ;  /* 0x0000000000007941 */ /* 0x000fea0003800000 */
.L_x_67817:
        /* <DEDUP_REMOVED lines=23> */
.L_x_67828:
[----:B------:R0:W-:Y:S01]  /*8810*/  STG.E.U8 desc[UR36][R8.64], R3 ;  /* 0x0000000308007986 */ /* 0x0001e2000c101124 */
[----:B------:R-:W-:Y:S01]  /*8820*/  IMAD.MOV.U32 R25, RZ, RZ, R23 ;  /* 0x000000ffff197224 */ /* 0x000fe200078e0017 */
[----:B------:R-:W-:Y:S06]  /*8830*/  BRA `(.L_x_67824) ;  /* 0x0000000c00ec7947 */ /* 0x000fec0003800000 */
.L_x_67827:
        /* <DEDUP_REMOVED lines=13> */
.L_x_67831:
[----:B------:R-:W-:Y:S01]  /*8910*/  LOP3.LUT R3, R3, 0xffff, RZ, 0xc0, !PT ;  /* 0x0000ffff03037812 */ /* 0x000fe200078ec0ff */
[----:B------:R-:W-:-:S03]  /*8920*/  IMAD.MOV.U32 R25, RZ, RZ, R23 ;  /* 0x000000ffff197224 */ /* 0x000fc600078e0017 */
[----:B------:R-:W-:-:S05]  /*8930*/  PRMT R3, R3, 0x8880, RZ ;  /* 0x0000888003037816 */ /* 0x000fca00000000ff */
[----:B------:R0:W-:Y:S01]  /*8940*/  STG.E desc[UR36][R8.64], R3 ;  /* 0x0000000308007986 */ /* 0x0001e2000c101924 */
[----:B------:R-:W-:Y:S05]  /*8950*/  BRA `(.L_x_67824) ;  /* 0x0000000c00a47947 */ /* 0x000fea0003800000 */
.L_x_67830:
[----:B------:R-:W-:Y:S01]  /*8960*/  PRMT R3, R3, 0x8880, RZ ;  /* 0x0000888003037816 */ /* 0x000fe200000000ff */
[----:B------:R-:W-:-:S03]  /*8970*/  IMAD.MOV.U32 R25, RZ, RZ, R23 ;  /* 0x000000ffff197224 */ /* 0x000fc600078e0017 */
[----:B------:R-:W-:-:S05]  /*8980*/  PRMT R3, R3, 0x7710, RZ ;  /* 0x0000771003037816 */ /* 0x000fca00000000ff */
[----:B------:R0:W-:Y:S01]  /*8990*/  STG.E.U16 desc[UR36][R8.64], R3 ;  /* 0x0000000308007986 */ /* 0x0001e2000c101524 */
[----:B------:R-:W-:Y:S05]  /*89a0*/  BRA `(.L_x_67824) ;  /* 0x0000000c00907947 */ /* 0x000fea0003800000 */
.L_x_67826:
        /* <DEDUP_REMOVED lines=10> */
.L_x_67833:
[----:B------:R-:W0:Y:S01]  /*8a50*/  I2F.S8 R0, R3 ;  /* 0x0000000300007306 */ /* 0x000e220000001400 */
[----:B------:R-:W-:Y:S01]  /*8a60*/  IMAD.MOV.U32 R25, RZ, RZ, R23 ;  /* 0x000000ffff197224 */ /* 0x000fe200078e0017 */
[----:B0-----:R-:W-:-:S05]  /*8a70*/  F2FP.F16.F32.PACK_AB R0, RZ, R0 ;  /* 0x00000000ff00723e */ /* 0x001fca00000000ff */
[----:B------:R0:W-:Y:S01]  /*8a80*/  STG.E.U16 desc[UR36][R8.64], R0 ;  /* 0x0000000008007986 */ /* 0x0001e2000c101524 */
[----:B------:R-:W-:Y:S05]  /*8a90*/  BRA `(.L_x_67824) ;  /* 0x0000000c00547947 */ /* 0x000fea0003800000 */
.L_x_67832:
        /* <DEDUP_REMOVED lines=11> */
.L_x_67835:
[----:B------:R-:W0:Y:S01]  /*8b50*/  I2F.S8 R3, R3 ;  /* 0x0000000300037306 */ /* 0x000e220000001400 */
[----:B------:R-:W-:Y:S01]  /*8b60*/  IMAD.MOV.U32 R25, RZ, RZ, R23 ;  /* 0x000000ffff197224 */ /* 0x000fe200078e0017 */
[----:B0-----:R-:W-:-:S04]  /*8b70*/  F2FP.F16.F32.PACK_AB R3, RZ, R3 ;  /* 0x00000003ff03723e */ /* 0x001fc800000000ff */
[----:B------:R-:W-:-:S05]  /*8b80*/  PRMT R3, R3, 0x5410, RZ ;  /* 0x0000541003037816 */ /* 0x000fca00000000ff */
[----:B------:R0:W-:Y:S01]  /*8b90*/  STG.E desc[UR36][R8.64], R3 ;  /* 0x0000000308007986 */ /* 0x0001e2000c101924 */
[----:B------:R-:W-:Y:S05]  /*8ba0*/  BRA `(.L_x_67824) ;  /* 0x0000000c00107947 */ /* 0x000fea0003800000 */
.L_x_67834:
[----:B------:R-:W-:Y:S01]  /*8bb0*/  PRMT R4, R3, 0x8880, RZ ;  /* 0x0000888003047816 */ /* 0x000fe200000000ff */
[----:B------:R-:W-:-:S03]  /*8bc0*/  IMAD.MOV.U32 R25, RZ, RZ, R23 ;  /* 0x000000ffff197224 */ /* 0x000fc600078e0017 */
[----:B------:R-:W-:-:S06]  /*8bd0*/  PRMT R4, R4, 0x7710, RZ ;  /* 0x0000771004047816 */ /* 0x000fcc00000000ff */
[----:B------:R-:W0:Y:S02]  /*8be0*/  I2F.F64.S16 R4, R4 ;  /* 0x0000000400047312 */ /* 0x000e240000101c00 */
[----:B0-----:R0:W-:Y:S01]  /*8bf0*/  STG.E.64 desc[UR36][R8.64], R4 ;  /* 0x0000000408007986 */ /* 0x0011e2000c101b24 */
[----:B------:R-:W-:Y:S05]  /*8c00*/  BRA `(.L_x_67824) ;  /* 0x0000000800f87947 */ /* 0x000fea0003800000 */
.L_x_67825:
        /* <DEDUP_REMOVED lines=13> */
.L_x_67838:
[----:B------:R-:W-:Y:S02]  /*8ce0*/  PRMT R4, R3, 0x8880, RZ ;  /* 0x0000888003047816 */ /* 0x000fe400000000ff */
[----:B------:R-:W-:Y:S01]  /*8cf0*/  CS2R R6, SRZ ;  /* 0x0000000000067805 */ /* 0x000fe2000001ff00 */
[----:B------:R-:W-:Y:S01]  /*8d00*/  IMAD.MOV.U32 R25, RZ, RZ, R23 ;  /* 0x000000ffff197224 */ /* 0x000fe200078e0017 */
[----:B------:R-:W-:-:S06]  /*8d10*/  PRMT R4, R4, 0x7710, RZ ;  /* 0x0000771004047816 */ /* 0x000fcc00000000ff */
[----:B------:R-:W0:Y:S02]  /*8d20*/  I2F.F64.S16 R4, R4 ;  /* 0x0000000400047312 */ /* 0x000e240000101c00 */
[----:B0-----:R1:W-:Y:S01]  /*8d30*/  STG.E.128 desc[UR36][R8.64], R4 ;  /* 0x0000000408007986 */ /* 0x0013e2000c101d24 */
[----:B------:R-:W-:Y:S05]  /*8d40*/  BRA `(.L_x_67824) ;  /* 0x0000000800a87947 */ /* 0x000fea0003800000 */
.L_x_67837:
        /* <DEDUP_REMOVED lines=21> */
.L_x_67842:
[----:B------:R-:W-:Y:S05]  /*8ea0*/  BSYNC B0 ;  /* 0x0000000000007941 */ /* 0x000fea0003800000 */
.L_x_67841:
[----:B------:R-:W-:Y:S01]  /*8eb0*/  LOP3.LUT R5, R0, R5, RZ, 0xfc, !PT ;  /* 0x0000000500057212 */ /* 0x000fe200078efcff */
[----:B------:R-:W-:-:S04]  /*8ec0*/  IMAD.MOV.U32 R25, RZ, RZ, R23 ;  /* 0x000000ffff197224 */ /* 0x000fc800078e0017 */
[----:B------:R4:W-:Y:S01]  /*8ed0*/  STG.E.U8 desc[UR36][R8.64], R5 ;  /* 0x0000000508007986 */ /* 0x0009e2000c101124 */
[----:B------:R-:W-:Y:S05]  /*8ee0*/  BRA `(.L_x_67824) ;  /* 0x0000000800407947 */ /* 0x000fea0003800000 */
.L_x_67840:
        /* <DEDUP_REMOVED lines=13> */
.L_x_67844:
[----:B------:R-:W-:Y:S01]  /*8fc0*/  IMAD.MOV.U32 R0, RZ, RZ, 0x7f ;  /* 0x0000007fff007424 */ /* 0x000fe200078e00ff */
[----:B------:R-:W-:-:S04]  /*8fd0*/  ISETP.GT.U32.AND P0, PT, R4, 0x7f800000, PT ;  /* 0x7f8000000400780c */ /* 0x000fc80003f04070 */
[----:B------:R-:W-:-:S09]  /*8fe0*/  SEL R0, R0, 0x7c, P0 ;  /* 0x0000007c00007807 */ /* 0x000fd20000000000 */
.L_x_67845:
[----:B------:R-:W-:Y:S05]  /*8ff0*/  BSYNC B0 ;  /* 0x0000000000007941 */ /* 0x000fea0003800000 */
.L_x_67843:
[----:B------:R-:W-:Y:S01]  /*9000*/  LOP3.LUT R3, R5, 0x80000000, RZ, 0xc0, !PT ;  /* 0x8000000005037812 */ /* 0x000fe200078ec0ff */
[----:B------:R-:W-:-:S03]  /*9010*/  IMAD.MOV.U32 R25, RZ, RZ, R23 ;  /* 0x000000ffff197224 */ /* 0x000fc600078e0017 */
[----:B------:R-:W-:-:S04]  /*9020*/  SHF.R.U32.HI R3, RZ, 0x18, R3 ;  /* 0x00000018ff037819 */ /* 0x000fc80000011603 */
[----:B------:R-:W-:-:S05]  /*9030*/  LOP3.LUT R3, R0, R3, RZ, 0xfc, !PT ;  /* 0x0000000300037212 */ /* 0x000fca00078efcff */
[----:B------:R0:W-:Y:S01]  /*9040*/  STG.E.U8 desc[UR36][R8.64], R3 ;  /* 0x0000000308007986 */ /* 0x0001e2000c101124 */
[----:B------:R-:W-:Y:S05]  /*9050*/  BRA `(.L_x_67824) ;  /* 0x0000000400e47947 */ /* 0x000fea0003800000 */
.L_x_67839:
[----:B------:R-:W0:Y:S01]  /*9060*/  I2F.S8 R0, R3 ;  /* 0x0000000300007306 */ /* 0x000e220000001400 */
[----:B------:R-:W-:Y:S01]  /*9070*/  IMAD.MOV.U32 R25, RZ, RZ, R23 ;  /* 0x000000ffff197224 */ /* 0x000fe200078e0017 */
[----:B0-----:R-:W-:-:S05]  /*9080*/  F2FP.BF16.F32.PACK_AB R0, RZ, R0 ;  /* 0x00000000ff00723e */ /* 0x001fca00000010ff */
[----:B------:R3:W-:Y:S01]  /*9090*/  STG.E.U16 desc[UR36][R8.64], R0 ;  /* 0x0000000008007986 */ /* 0x0007e2000c101524 */
[----:B------:R-:W-:Y:S05]  /*90a0*/  BRA `(.L_x_67824) ;  /* 0x0000000400d07947 */ /* 0x000fea0003800000 */
.L_x_67836:
        /* <DEDUP_REMOVED lines=13> */
.L_x_67848:
        /* <DEDUP_REMOVED lines=17> */
.L_x_67851:
[----:B------:R-:W-:-:S04]  /*9290*/  LOP3.LUT R3, R3, 0x80000000, RZ, 0xc0, !PT ;  /* 0x8000000003037812 */ /* 0x000fc800078ec0ff */
[----:B------:R-:W-:-:S04]  /*92a0*/  SHF.R.U32.HI R3, RZ, 0x18, R3 ;  /* 0x00000018ff037819 */ /* 0x000fc80000011603 */
[----:B------:R-:W-:-:S04]  /*92b0*/  LOP3.LUT R0, R0, R3, RZ, 0xfc, !PT ;  /* 0x0000000300007212 */ /* 0x000fc800078efcff */
[----:B------:R-:W-:-:S07]  /*92c0*/  PRMT R4, R0, 0x7610, R4 ;  /* 0x0000761000047816 */ /* 0x000fce0000000004 */
.L_x_67850:
[----:B------:R-:W-:Y:S05]  /*92d0*/  BSYNC B0 ;  /* 0x0000000000007941 */ /* 0x000fea0003800000 */
.L_x_67849:
[----:B------:R0:W-:Y:S01]  /*92e0*/  STG.E.U8 desc[UR36][R8.64], R4 ;  /* 0x0000000408007986 */ /* 0x0001e2000c101124 */
[----:B------:R-:W-:Y:S01]  /*92f0*/  IMAD.MOV.U32 R25, RZ, RZ, R23 ;  /* 0x000000ffff197224 */ /* 0x000fe200078e0017 */
[----:B------:R-:W-:Y:S06]  /*9300*/  BRA `(.L_x_67824) ;  /* 0x0000000400387947 */ /* 0x000fec0003800000 */
.L_x_67847:
        /* <DEDUP_REMOVED lines=17> */
.L_x_67854:
[----:B------:R-:W-:-:S04]  /*9420*/  LOP3.LUT R3, R3, 0x80000000, RZ, 0xc0, !PT ;  /* 0x8000000003037812 */ /* 0x000fc800078ec0ff */
[----:B------:R-:W-:-:S04]  /*9430*/  SHF.R.U32.HI R3, RZ, 0x18, R3 ;  /* 0x00000018ff037819 */ /* 0x000fc80000011603 */
[----:B------:R-:W-:-:S04]  /*9440*/  LOP3.LUT R0, R0, R3, RZ, 0xfc, !PT ;  /* 0x0000000300007212 */ /* 0x000fc800078efcff */
[----:B------:R-:W-:-:S07]  /*9450*/  PRMT R4, R0, 0x7610, R4 ;  /* 0x0000761000047816 */ /* 0x000fce0000000004 */
.L_x_67853:
[----:B------:R-:W-:Y:S05]  /*9460*/  BSYNC B0 ;  /* 0x0000000000007941 */ /* 0x000fea0003800000 */
.L_x_67852:
[----:B------:R0:W-:Y:S01]  /*9470*/  STG.E.U8 desc[UR36][R8.64], R4 ;  /* 0x0000000408007986 */ /* 0x0001e2000c101124 */
[----:B------:R-:W-:Y:S01]  /*9480*/  IMAD.MOV.U32 R25, RZ, RZ, R23 ;  /* 0x000000ffff197224 */ /* 0x000fe200078e0017 */
[----:B------:R-:W-:Y:S06]  /*9490*/  BRA `(.L_x_67824) ;  /* 0x0000000000d47947 */ /* 0x000fec0003800000 */
.L_x_67846:
        /* <DEDUP_REMOVED lines=24> */
.L_x_67829:
        /* <DEDUP_REMOVED lines=16> */
.L_x_67857:
[----:B------:R-:W-:Y:S01]  /*9720*/  IMAD.MOV.U32 R25, RZ, RZ, R23 ;  /* 0x000000ffff197224 */ /* 0x000fe200078e0017 */
[----:B------:R-:W-:Y:S06]  /*9730*/  BRA `(.L_x_67824) ;  /* 0x00000000002c7947 */ /* 0x000fec0003800000 */
.L_x_67856:
[----:B------:R-:W-:Y:S01]  /*9740*/  LOP3.LUT R3, R3, 0xffff, RZ, 0xc0, !PT ;  /* 0x0000ffff03037812 */ /* 0x000fe200078ec0ff */
[----:B------:R-:W-:-:S03]  /*9750*/  IMAD.MOV.U32 R25, RZ, RZ, R23 ;  /* 0x000000ffff197224 */ /* 0x000fc600078e0017 */
[----:B------:R-:W-:-:S05]  /*9760*/  PRMT R3, R3, 0x8880, RZ ;  /* 0x0000888003037816 */ /* 0x000fca00000000ff */
[----:B------:R-:W-:-:S05]  /*9770*/  IMAD.MOV.U32 R4, RZ, RZ, R3 ;  /* 0x000000ffff047224 */ /* 0x000fca00078e0003 */
[----:B------:R-:W-:-:S05]  /*9780*/  SHF.R.S32.HI R5, RZ, 0x1f, R4 ;  /* 0x0000001fff057819 */ /* 0x000fca0000011404 */
[----:B------:R0:W-:Y:S01]  /*9790*/  STG.E.64 desc[UR36][R8.64], R4 ;  /* 0x0000000408007986 */ /* 0x0001e2000c101b24 */
[----:B------:R-:W-:Y:S05]  /*97a0*/  BRA `(.L_x_67824) ;  /* 0x0000000000107947 */ /* 0x000fea0003800000 */
.L_x_67855:
[----:B------:R-:W-:Y:S01]  /*97b0*/  LOP3.LUT R3, R3, 0xffff, RZ, 0xc0, !PT ;  /* 0x0000ffff03037812 */ /* 0x000fe200078ec0ff */
[----:B------:R-:W-:-:S03]  /*97c0*/  IMAD.MOV.U32 R25, RZ, RZ, R23 ;  /* 0x000000ffff197224 */ /* 0x000fc600078e0017 */
[----:B------:R-:W-:-:S05]  /*97d0*/  PRMT R3, R3, 0x8880, RZ ;  /* 0x0000888003037816 */ /* 0x000fca00000000ff */
[----:B------:R0:W-:Y:S02]  /*97e0*/  STG.E desc[UR36][R8.64], R3 ;  /* 0x0000000308007986 */ /* 0x0001e4000c101924 */
.L_x_67824:
[----:B------:R-:W-:Y:S05]  /*97f0*/  BSYNC B6 ;  /* 0x0000000000067941 */ /* 0x000fea0003800000 */
.L_x_67823:
        /* <DEDUP_REMOVED lines=23> */
.L_x_67863:
[----:B------:R0:W-:Y:S01]  /*9970*/  STG.E.U8 desc[UR36][R8.64], R22 ;  /* 0x0000001608007986 */ /* 0x0001e2000c101124 */
[----:B------:R-:W-:Y:S05]  /*9980*/  BRA `(.L_x_67865) ;  /* 0x0000000c00987947 */ /* 0x000fea0003800000 */
.L_x_67862:
        /* <DEDUP_REMOVED lines=12> */
.L_x_67867:
[----:B------:R-:W-:-:S04]  /*9a50*/  LOP3.LUT R22, R22, 0xffff, RZ, 0xc0, !PT ;  /* 0x0000ffff16167812 */ /* 0x000fc800078ec0ff */
[----:B------:R-:W-:-:S05]  /*9a60*/  PRMT R3, R22, 0x8880, RZ ;  /* 0x0000888016037816 */ /* 0x000fca00000000ff */
[----:B------:R0:W-:Y:S01]  /*9a70*/  STG.E desc[UR36][R8.64], R3 ;  /* 0x0000000308007986 */ /* 0x0001e2000c101924 */
[----:B------:R-:W-:Y:S05]  /*9a80*/  BRA `(.L_x_67865) ;  /* 0x0000000c00587947 */ /* 0x000fea0003800000 */
.L_x_67866:
[----:B------:R-:W-:-:S04]  /*9a90*/  PRMT R3, R22, 0x8880, RZ ;  /* 0x0000888016037816 */ /* 0x000fc800000000ff */
[----:B------:R-:W-:-:S05]  /*9aa0*/  PRMT R3, R3, 0x7710, RZ ;  /* 0x0000771003037816 */ /* 0x000fca00000000ff */
[----:B------:R0:W-:Y:S01]  /*9ab0*/  STG.E.U16 desc[UR36][R8.64], R3 ;  /* 0x0000000308007986 */ /* 0x0001e2000c101524 */
[----:B------:R-:W-:Y:S05]  /*9ac0*/  BRA `(.L_x_67865) ;  /* 0x0000000c00487947 */ /* 0x000fea0003800000 */
.L_x_67861:
        /* <DEDUP_REMOVED lines=9> */
.L_x_67869:
[----:B------:R-:W0:Y:S02]  /*9b60*/  I2F.S8 R0, R22 ;  /* 0x0000001600007306 */ /* 0x000e240000001400 */
[----:B0-----:R-:W-:-:S05]  /*9b70*/  F2FP.F16.F32.PACK_AB R0, RZ, R0 ;  /* 0x00000000ff00723e */ /* 0x001fca00000000ff */
[----:B------:R0:W-:Y:S01]  /*9b80*/  STG.E.U16 desc[UR36][R8.64], R0 ;  /* 0x0000000008007986 */ /* 0x0001e2000c101524 */
[----:B------:R-:W-:Y:S05]  /*9b90*/  BRA `(.L_x_67865) ;  /* 0x0000000c00147947 */ /* 0x000fea0003800000 */
.L_x_67868:
        /* <DEDUP_REMOVED lines=10> */
.L_x_67871:
[----:B------:R-:W0:Y:S02]  /*9c40*/  I2F.S8 R22, R22 ;  /* 0x0000001600167306 */ /* 0x000e240000001400 */
[----:B0-----:R-:W-:-:S04]  /*9c50*/  F2FP.F16.F32.PACK_AB R3, RZ, R22 ;  /* 0x00000016ff03723e */ /* 0x001fc800000000ff */
[----:B------:R-:W-:-:S05]  /*9c60*/  PRMT R3, R3, 0x5410, RZ ;  /* 0x0000541003037816 */ /* 0x000fca00000000ff */
[----:B------:R0:W-:Y:S01]  /*9c70*/  STG.E desc[UR36][R8.64], R3 ;  /* 0x0000000308007986 */ /* 0x0001e2000c101924 */
[----:B------:R-:W-:Y:S05]  /*9c80*/  BRA `(.L_x_67865) ;  /* 0x0000000800d87947 */ /* 0x000fea0003800000 */
.L_x_67870:
[----:B------:R-:W-:-:S04]  /*9c90*/  PRMT R4, R22, 0x8880, RZ ;  /* 0x0000888016047816 */ /* 0x000fc800000000ff */
[----:B------:R-:W-:-:S06]  /*9ca0*/  PRMT R4, R4, 0x7710, RZ ;  /* 0x0000771004047816 */ /* 0x000fcc00000000ff */
[----:B------:R-:W0:Y:S02]  /*9cb0*/  I2F.F64.S16 R4, R4 ;  /* 0x0000000400047312 */ /* 0x000e240000101c00 */
[----:B0-----:R0:W-:Y:S01]  /*9cc0*/  STG.E.64 desc[UR36][R8.64], R4 ;  /* 0x0000000408007986 */ /* 0x0011e2000c101b24 */
[----:B------:R-:W-:Y:S05]  /*9cd0*/  BRA `(.L_x_67865) ;  /* 0x0000000800c47947 */ /* 0x000fea0003800000 */
.L_x_67860:
        /* <DEDUP_REMOVED lines=12> */
.L_x_67874:
[----:B------:R-:W-:Y:S02]  /*9da0*/  PRMT R4, R22, 0x8880, RZ ;  /* 0x0000888016047816 */ /* 0x000fe400000000ff */
[----:B------:R-:W-:Y:S02]  /*9db0*/  CS2R R6, SRZ ;  /* 0x0000000000067805 */ /* 0x000fe4000001ff00 */
[----:B------:R-:W-:-:S06]  /*9dc0*/  PRMT R4, R4, 0x7710, RZ ;  /* 0x0000771004047816 */ /* 0x000fcc00000000ff */
[----:B------:R-:W0:Y:S02]  /*9dd0*/  I2F.F64.S16 R4, R4 ;  /* 0x0000000400047312 */ /* 0x000e240000101c00 */
[----:B0-----:R0:W-:Y:S01]  /*9de0*/  STG.E.128 desc[UR36][R8.64], R4 ;  /* 0x0000000408007986 */ /* 0x0011e2000c101d24 */
[----:B------:R-:W-:Y:S05]  /*9df0*/  BRA `(.L_x_67865) ;  /* 0x00000008007c7947 */ /* 0x000fea0003800000 */
.L_x_67873:
        /* <DEDUP_REMOVED lines=21> */
.L_x_67878:
[----:B------:R-:W-:Y:S05]  /*9f50*/  BSYNC B0 ;  /* 0x0000000000007941 */ /* 0x000fea0003800000 */
.L_x_67877:
[----:B------:R-:W-:-:S05]  /*9f60*/  LOP3.LUT R5, R0, R5, RZ, 0xfc, !PT ;  /* 0x0000000500057212 */ /* 0x000fca00078efcff */
[----:B------:R3:W-:Y:S01]  /*9f70*/  STG.E.U8 desc[UR36][R8.64], R5 ;  /* 0x0000000508007986 */ /* 0x0007e2000c101124 */
[----:B------:R-:W-:Y:S05]  /*9f80*/  BRA `(.L_x_67865) ;  /* 0x0000000800187947 */ /* 0x000fea0003800000 */
.L_x_67876:
        /* <DEDUP_REMOVED lines=13> */
.L_x_67880:
[----:B------:R-:W-:Y:S01]  /*a060*/  IMAD.MOV.U32 R0, RZ, RZ, 0x7f ;  /* 0x0000007fff007424 */ /* 0x000fe200078e00ff */
[----:B------:R-:W-:-:S04]  /*a070*/  ISETP.GT.U32.AND P0, PT, R3, 0x7f800000, PT ;  /* 0x7f8000000300780c */ /* 0x000fc80003f04070 */
[----:B------:R-:W-:-:S09]  /*a080*/  SEL R0, R0, 0x7c, P0 ;  /* 0x0000007c00007807 */ /* 0x000fd20000000000 */
.L_x_67881:
[----:B------:R-:W-:Y:S05]  /*a090*/  BSYNC B0 ;  /* 0x0000000000007941 */ /* 0x000fea0003800000 */
.L_x_67879:
[----:B------:R-:W-:-:S04]  /*a0a0*/  LOP3.LUT R3, R5, 0x80000000, RZ, 0xc0, !PT ;  /* 0x8000000005037812 */ /* 0x000fc800078ec0ff */
[----:B------:R-:W-:-:S04]  /*a0b0*/  SHF.R.U32.HI R3, RZ, 0x18, R3 ;  /* 0x00000018ff037819 */ /* 0x000fc80000011603 */
[----:B------:R-:W-:-:S05]  /*a0c0*/  LOP3.LUT R3, R0, R3, RZ, 0xfc, !PT ;  /* 0x0000000300037212 */ /* 0x000fca00078efcff */
[----:B------:R4:W-:Y:S01]  /*a0d0*/  STG.E.U8 desc[UR36][R8.64], R3 ;  /* 0x0000000308007986 */ /* 0x0009e2000c101124 */
[----:B------:R-:W-:Y:S05]  /*a0e0*/  BRA `(.L_x_67865) ;  /* 0x0000000400c07947 */ /* 0x000fea0003800000 */
.L_x_67875:
[----:B------:R-:W0:Y:S02]  /*a0f0*/  I2F.S8 R0, R22 ;  /* 0x0000001600007306 */ /* 0x000e240000001400 */
[----:B0-----:R-:W-:-:S05]  /*a100*/  F2FP.BF16.F32.PACK_AB R0, RZ, R0 ;  /* 0x00000000ff00723e */ /* 0x001fca00000010ff */
[----:B------:R2:W-:Y:S01]  /*a110*/  STG.E.U16 desc[UR36][R8.64], R0 ;  /* 0x0000000008007986 */ /* 0x0005e2000c101524 */
[----:B------:R-:W-:Y:S05]  /*a120*/  BRA `(.L_x_67865) ;  /* 0x0000000400b07947 */ /* 0x000fea0003800000 */
.L_x_67872:
        /* <DEDUP_REMOVED lines=12> */
.L_x_67884:
        /* <DEDUP_REMOVED lines=17> */
.L_x_67887:
[----:B------:R-:W-:-:S04]  /*a300*/  LOP3.LUT R3, R5, 0x80000000, RZ, 0xc0, !PT ;  /* 0x8000000005037812 */ /* 0x000fc800078ec0ff */
[----:B------:R-:W-:-:S04]  /*a310*/  SHF.R.U32.HI R3, RZ, 0x18, R3 ;  /* 0x00000018ff037819 */ /* 0x000fc80000011603 */
[----:B------:R-:W-:-:S04]  /*a320*/  LOP3.LUT R0, R0, R3, RZ, 0xfc, !PT ;  /* 0x0000000300007212 */ /* 0x000fc800078efcff */
[----:B------:R-:W-:-:S07]  /*a330*/  PRMT R4, R0, 0x7610, R4 ;  /* 0x0000761000047816 */ /* 0x000fce0000000004 */
.L_x_67886:
[----:B------:R-:W-:Y:S05]  /*a340*/  BSYNC B0 ;  /* 0x0000000000007941 */ /* 0x000fea0003800000 */
.L_x_67885:
[----:B------:R0:W-:Y:S01]  /*a350*/  STG.E.U8 desc[UR36][R8.64], R4 ;  /* 0x0000000408007986 */ /* 0x0001e2000c101124 */
[----:B------:R-:W-:Y:S05]  /*a360*/  BRA `(.L_x_67865) ;  /* 0x0000000400207947 */ /* 0x000fea0003800000 */
.L_x_67883:
        /* <DEDUP_REMOVED lines=17> */
.L_x_67890:
[----:B------:R-:W-:-:S04]  /*a480*/  LOP3.LUT R3, R5, 0x80000000, RZ, 0xc0, !PT ;  /* 0x8000000005037812 */ /* 0x000fc800078ec0ff */
[----:B------:R-:W-:-:S04]  /*a490*/  SHF.R.U32.HI R3, RZ, 0x18, R3 ;  /* 0x00000018ff037819 */ /* 0x000fc80000011603 */
[----:B------:R-:W-:-:S04]  /*a4a0*/  LOP3.LUT R0, R0, R3, RZ, 0xfc, !PT ;  /* 0x0000000300007212 */ /* 0x000fc800078efcff */
[----:B------:R-:W-:-:S07]  /*a4b0*/  PRMT R4, R0, 0x7610, R4 ;  /* 0x0000761000047816 */ /* 0x000fce0000000004 */
.L_x_67889:
[----:B------:R-:W-:Y:S05]  /*a4c0*/  BSYNC B0 ;  /* 0x0000000000007941 */ /* 0x000fea0003800000 */
.L_x_67888:
[----:B------:R0:W-:Y:S01]  /*a4d0*/  STG.E.U8 desc[UR36][R8.64], R4 ;  /* 0x0000000408007986 */ /* 0x0001e2000c101124 */
[----:B------:R-:W-:Y:S05]  /*a4e0*/  BRA `(.L_x_67865) ;  /* 0x0000000000c07947 */ /* 0x000fea0003800000 */
.L_x_67882:
        /* <DEDUP_REMOVED lines=22> */
.L_x_67864:
        /* <DEDUP_REMOVED lines=16> */
.L_x_67893:
[----:B------:R-:W-:Y:S05]  /*a750*/  BRA `(.L_x_67865) ;  /* 0x0000000000247947 */ /* 0x000fea0003800000 */
.L_x_67892:
[----:B------:R-:W-:-:S04]  /*a760*/  LOP3.LUT R22, R22, 0xffff, RZ, 0xc0, !PT ;  /* 0x0000ffff16167812 */ /* 0x000fc800078ec0ff */
[----:B------:R-:W-:-:S05]  /*a770*/  PRMT R22, R22, 0x8880, RZ ;  /* 0x0000888016167816 */ /* 0x000fca00000000ff */
[----:B------:R-:W-:-:S05]  /*a780*/  IMAD.MOV.U32 R4, RZ, RZ, R22 ;  /* 0x000000ffff047224 */ /* 0x000fca00078e0016 */
[----:B------:R-:W-:-:S05]  /*a790*/  SHF.R.S32.HI R5, RZ, 0x1f, R4 ;  /* 0x0000001fff057819 */ /* 0x000fca0000011404 */
[----:B------:R0:W-:Y:S01]  /*a7a0*/  STG.E.64 desc[UR36][R8.64], R4 ;  /* 0x0000000408007986 */ /* 0x0001e2000c101b24 */
[----:B------:R-:W-:Y:S05]  /*a7b0*/  BRA `(.L_x_67865) ;  /* 0x00000000000c7947 */ /* 0x000fea0003800000 */
.L_x_67891:
[----:B------:R-:W-:-:S04]  /*a7c0*/  LOP3.LUT R22, R22, 0xffff, RZ, 0xc0, !PT ;  /* 0x0000ffff16167812 */ /* 0x000fc800078ec0ff */
[----:B------:R-:W-:-:S05]  /*a7d0*/  PRMT R3, R22, 0x8880, RZ ;  /* 0x0000888016037816 */ /* 0x000fca00000000ff */
[----:B------:R0:W-:Y:S02]  /*a7e0*/  STG.E desc[UR36][R8.64], R3 ;  /* 0x0000000308007986 */ /* 0x0001e4000c101924 */
.L_x_67865:
        /* <DEDUP_REMOVED lines=23> */
.L_x_67897:
[----:B------:R0:W-:Y:S01]  /*a960*/  STG.E.U8 desc[UR36][R8.64], R17 ;  /* 0x0000001108007986 */ /* 0x0001e2000c101124 */
[----:B------:R-:W-:Y:S05]  /*a970*/  BRA `(.L_x_67899) ;  /* 0x0000000c00987947 */ /* 0x000fea0003800000 */
.L_x_67896:
        /* <DEDUP_REMOVED lines=12> */
.L_x_67901:
[----:B------:R-:W-:-:S04]  /*aa40*/  LOP3.LUT R17, R17, 0xffff, RZ, 0xc0, !PT ;  /* 0x0000ffff11117812 */ /* 0x000fc800078ec0ff */
[----:B------:R-:W-:-:S05]  /*aa50*/  PRMT R3, R17, 0x8880, RZ ;  /* 0x0000888011037816 */ /* 0x000fca00000000ff */
[----:B------:R0:W-:Y:S01]  /*aa60*/  STG.E desc[UR36][R8.64], R3 ;  /* 0x0000000308007986 */ /* 0x0001e2000c101924 */
[----:B------:R-:W-:Y:S05]  /*aa70*/  BRA `(.L_x_67899) ;  /* 0x0000000c00587947 */ /* 0x000fea0003800000 */
.L_x_67900:
[----:B------:R-:W-:-:S04]  /*aa80*/  PRMT R3, R17, 0x8880, RZ ;  /* 0x0000888011037816 */ /* 0x000fc800000000ff */
[----:B------:R-:W-:-:S05]  /*aa90*/  PRMT R3, R3, 0x7710, RZ ;  /* 0x0000771003037816 */ /* 0x000fca00000000ff */
[----:B------:R0:W-:Y:S01]  /*aaa0*/  STG.E.U16 desc[UR36][R8.64], R3 ;  /* 0x0000000308007986 */ /* 0x0001e2000c101524 */
[----:B------:R-:W-:Y:S05]  /*aab0*/  BRA `(.L_x_67899) ;  /* 0x0000000c00487947 */ /* 0x000fea0003800000 */
.L_x_67895:
        /* <DEDUP_REMOVED lines=9> */
.L_x_67903:
[----:B------:R-:W0:Y:S02]  /*ab50*/  I2F.S8 R0, R17 ;  /* 0x0000001100007306 */ /* 0x000e240000001400 */
[----:B0-----:R-:W-:-:S05]  /*ab60*/  F2FP.F16.F32.PACK_AB R0, RZ, R0 ;  /* 0x00000000ff00723e */ /* 0x001fca00000000ff */
[----:B------:R0:W-:Y:S01]  /*ab70*/  STG.E.U16 desc[UR36][R8.64], R0 ;  /* 0x0000000008007986 */ /* 0x0001e2000c101524 */
[----:B------:R-:W-:Y:S05]  /*ab80*/  BRA `(.L_x_67899) ;  /* 0x0000000c00147947 */ /* 0x000fea0003800000 */
.L_x_67902:
        /* <DEDUP_REMOVED lines=10> */
.L_x_67905:
[----:B------:R-:W0:Y:S02]  /*ac30*/  I2F.S8 R17, R17 ;  /* 0x0000001100117306 */ /* 0x000e240000001400 */
[----:B0-----:R-:W-:-:S04]  /*ac40*/  F2FP.F16.F32.PACK_AB R3, RZ, R17 ;  /* 0x00000011ff03723e */ /* 0x001fc800000000ff */
[----:B------:R-:W-:-:S05]  /*ac50*/  PRMT R3, R3, 0x5410, RZ ;  /* 0x0000541003037816 */ /* 0x000fca00000000ff */
[----:B------:R0:W-:Y:S01]  /*ac60*/  STG.E desc[UR36][R8.64], R3 ;  /* 0x0000000308007986 */ /* 0x0001e2000c101924 */
[----:B------:R-:W-:Y:S05]  /*ac70*/  BRA `(.L_x_67899) ;  /* 0x0000000800d87947 */ /* 0x000fea0003800000 */
.L_x_67904:
[----:B------:R-:W-:-:S04]  /*ac80*/  PRMT R4, R17, 0x8880, RZ ;  /* 0x0000888011047816 */ /* 0x000fc800000000ff */
[----:B------:R-:W-:-:S06]  /*ac90*/  PRMT R4, R4, 0x7710, RZ ;  /* 0x0000771004047816 */ /* 0x000fcc00000000ff */
[----:B------:R-:W0:Y:S02]  /*aca0*/  I2F.F64.S16 R4, R4 ;  /* 0x0000000400047312 */ /* 0x000e240000101c00 */
[----:B0-----:R0:W-:Y:S01]  /*acb0*/  STG.E.64 desc[UR36][R8.64], R4 ;  /* 0x0000000408007986 */ /* 0x0011e2000c101b24 */
[----:B------:R-:W-:Y:S05]  /*acc0*/  BRA `(.L_x_67899) ;  /* 0x0000000800c47947 */ /* 0x000fea0003800000 */
.L_x_67894:
        /* <DEDUP_REMOVED lines=12> */
.L_x_67908:
[----:B------:R-:W-:Y:S02]  /*ad90*/  PRMT R4, R17, 0x8880, RZ ;  /* 0x0000888011047816 */ /* 0x000fe400000000ff */
[----:B------:R-:W-:Y:S02]  /*ada0*/  CS2R R6, SRZ ;  /* 0x0000000000067805 */ /* 0x000fe4000001ff00 */
[----:B------:R-:W-:-:S06]  /*adb0*/  PRMT R4, R4, 0x7710, RZ ;  /* 0x0000771004047816 */ /* 0x000fcc00000000ff */
[----:B------:R-:W0:Y:S02]  /*adc0*/  I2F.F64.S16 R4, R4 ;  /* 0x0000000400047312 */ /* 0x000e240000101c00 */
[----:B0-----:R1:W-:Y:S01]  /*add0*/  STG.E.128 desc[UR36][R8.64], R4 ;  /* 0x0000000408007986 */ /* 0x0013e2000c101d24 */
[----:B------:R-:W-:Y:S05]  /*ade0*/  BRA `(.L_x_67899) ;  /* 0x00000008007c7947 */ /* 0x000fea0003800000 */
.L_x_67907:
        /* <DEDUP_REMOVED lines=21> */
.L_x_67912:
[----:B------:R-:W-:Y:S05]  /*af40*/  BSYNC B0 ;  /* 0x0000000000007941 */ /* 0x000fea0003800000 */
.L_x_67911:
[----:B------:R-:W-:-:S05]  /*af50*/  LOP3.LUT R5, R0, R5, RZ, 0xfc, !PT ;  /* 0x0000000500057212 */ /* 0x000fca00078efcff */
[----:B------:R2:W-:Y:S01]  /*af60*/  STG.E.U8 desc[UR36][R8.64], R5 ;  /* 0x0000000508007986 */ /* 0x0005e2000c101124 */
[----:B------:R-:W-:Y:S05]  /*af70*/  BRA `(.L_x_67899) ;  /* 0x0000000800187947 */ /* 0x000fea0003800000 */
.L_x_67910:
        /* <DEDUP_REMOVED lines=13> */
.L_x_67914:
[----:B------:R-:W-:Y:S01]  /*b050*/  IMAD.MOV.U32 R0, RZ, RZ, 0x7f ;  /* 0x0000007fff007424 */ /* 0x000fe200078e00ff */
[----:B------:R-:W-:-:S04]  /*b060*/  ISETP.GT.U32.AND P0, PT, R3, 0x7f800000, PT ;  /* 0x7f8000000300780c */ /* 0x000fc80003f04070 */
[----:B------:R-:W-:-:S09]  /*b070*/  SEL R0, R0, 0x7c, P0 ;  /* 0x0000007c00007807 */ /* 0x000fd20000000000 */
.L_x_67915:
[----:B------:R-:W-:Y:S05]  /*b080*/  BSYNC B0 ;  /* 0x0000000000007941 */ /* 0x000fea0003800000 */
.L_x_67913:
[----:B------:R-:W-:-:S04]  /*b090*/  LOP3.LUT R3, R17, 0x80000000, RZ, 0xc0, !PT ;  /* 0x8000000011037812 */ /* 0x000fc800078ec0ff */
[----:B------:R-:W-:-:S04]  /*b0a0*/  SHF.R.U32.HI R3, RZ, 0x18, R3 ;  /* 0x00000018ff037819 */ /* 0x000fc80000011603 */
[----:B------:R-:W-:-:S05]  /*b0b0*/  LOP3.LUT R3, R0, R3, RZ, 0xfc, !PT ;  /* 0x0000000300037212 */ /* 0x000fca00078efcff */
[----:B------:R3:W-:Y:S01]  /*b0c0*/  STG.E.U8 desc[UR36][R8.64], R3 ;  /* 0x0000000308007986 */ /* 0x0007e2000c101124 */
[----:B------:R-:W-:Y:S05]  /*b0d0*/  BRA `(.L_x_67899) ;  /* 0x0000000400c07947 */ /* 0x000fea0003800000 */
.L_x_67909:
[----:B------:R-:W0:Y:S02]  /*b0e0*/  I2F.S8 R0, R17 ;  /* 0x0000001100007306 */ /* 0x000e240000001400 */
[----:B0-----:R-:W-:-:S05]  /*b0f0*/  F2FP.BF16.F32.PACK_AB R0, RZ, R0 ;  /* 0x00000000ff00723e */ /* 0x001fca00000010ff */
[----:B------:R4:W-:Y:S01]  /*b100*/  STG.E.U16 desc[UR36][R8.64], R0 ;  /* 0x0000000008007986 */ /* 0x0009e2000c101524 */
[----:B------:R-:W-:Y:S05]  /*b110*/  BRA `(.L_x_67899) ;  /* 0x0000000400b07947 */ /* 0x000fea0003800000 */
.L_x_67906:
        /* <DEDUP_REMOVED lines=12> */
.L_x_67918:
        /* <DEDUP_REMOVED lines=17> */
.L_x_67921:
[----:B------:R-:W-:-:S04]  /*b2f0*/  LOP3.LUT R3, R17, 0x80000000, RZ, 0xc0, !PT ;  /* 0x8000000011037812 */ /* 0x000fc800078ec0ff */
[----:B------:R-:W-:-:S04]  /*b300*/  SHF.R.U32.HI R3, RZ, 0x18, R3 ;  /* 0x00000018ff037819 */ /* 0x000fc80000011603 */
[----:B------:R-:W-:-:S04]  /*b310*/  LOP3.LUT R0, R0, R3, RZ, 0xfc, !PT ;  /* 0x0000000300007212 */ /* 0x000fc800078efcff */
[----:B------:R-:W-:-:S07]  /*b320*/  PRMT R4, R0, 0x7610, R4 ;  /* 0x0000761000047816 */ /* 0x000fce0000000004 */
.L_x_67920:
[----:B------:R-:W-:Y:S05]  /*b330*/  BSYNC B0 ;  /* 0x0000000000007941 */ /* 0x000fea0003800000 */
.L_x_67919:
[----:B------:R0:W-:Y:S01]  /*b340*/  STG.E.U8 desc[UR36][R8.64], R4 ;  /* 0x0000000408007986 */ /* 0x0001e2000c101124 */
[----:B------:R-:W-:Y:S05]  /*b350*/  BRA `(.L_x_67899) ;  /* 0x0000000400207947 */ /* 0x000fea0003800000 */
.L_x_67917:
        /* <DEDUP_REMOVED lines=17> */
.L_x_67924:
[----:B------:R-:W-:-:S04]  /*b470*/  LOP3.LUT R3, R17, 0x80000000, RZ, 0xc0, !PT ;  /* 0x8000000011037812 */ /* 0x000fc800078ec0ff */
[----:B------:R-:W-:-:S04]  /*b480*/  SHF.R.U32.HI R3, RZ, 0x18, R3 ;  /* 0x00000018ff037819 */ /* 0x000fc80000011603 */
[----:B------:R-:W-:-:S04]  /*b490*/  LOP3.LUT R0, R0, R3, RZ, 0xfc, !PT ;  /* 0x0000000300007212 */ /* 0x000fc800078efcff */
[----:B------:R-:W-:-:S07]  /*b4a0*/  PRMT R4, R0, 0x7610, R4 ;  /* 0x0000761000047816 */ /* 0x000fce0000000004 */
.L_x_67923:
[----:B------:R-:W-:Y:S05]  /*b4b0*/  BSYNC B0 ;  /* 0x0000000000007941 */ /* 0x000fea0003800000 */
.L_x_67922:
[----:B------:R0:W-:Y:S01]  /*b4c0*/  STG.E.U8 desc[UR36][R8.64], R4 ;  /* 0x0000000408007986 */ /* 0x0001e2000c101124 */
[----:B------:R-:W-:Y:S05]  /*b4d0*/  BRA `(.L_x_67899) ;  /* 0x0000000000c07947 */ /* 0x000fea0003800000 */
.L_x_67916:
        /* <DEDUP_REMOVED lines=22> */
.L_x_67898:
        /* <DEDUP_REMOVED lines=16> */
.L_x_67927:
[----:B------:R-:W-:Y:S05]  /*b740*/  BRA `(.L_x_67899) ;  /* 0x0000000000247947 */ /* 0x000fea0003800000 */
.L_x_67926:
[----:B------:R-:W-:-:S04]  /*b750*/  LOP3.LUT R17, R17, 0xffff, RZ, 0xc0, !PT ;  /* 0x0000ffff11117812 */ /* 0x000fc800078ec0ff */
[----:B------:R-:W-:-:S05]  /*b760*/  PRMT R17, R17, 0x8880, RZ ;  /* 0x0000888011117816 */ /* 0x000fca00000000ff */
[----:B------:R-:W-:-:S05]  /*b770*/  IMAD.MOV.U32 R4, RZ, RZ, R17 ;  /* 0x000000ffff047224 */ /* 0x000fca00078e0011 */
[----:B------:R-:W-:-:S05]  /*b780*/  SHF.R.S32.HI R5, RZ, 0x1f, R4 ;  /* 0x0000001fff057819 */ /* 0x000fca0000011404 */
[----:B------:R0:W-:Y:S01]  /*b790*/  STG.E.64 desc[UR36][R8.64], R4 ;  /* 0x0000000408007986 */ /* 0x0001e2000c101b24 */
[----:B------:R-:W-:Y:S05]  /*b7a0*/  BRA `(.L_x_67899) ;  /* 0x00000000000c7947 */ /* 0x000fea0003800000 */
.L_x_67925:
[----:B------:R-:W-:-:S04]  /*b7b0*/  LOP3.LUT R17, R17, 0xffff, RZ, 0xc0, !PT ;  /* 0x0000ffff11117812 */ /* 0x000fc800078ec0ff */
[----:B------:R-:W-:-:S05]  /*b7c0*/  PRMT R3, R17, 0x8880, RZ ;  /* 0x0000888011037816 */ /* 0x000fca00000000ff */
[----:B------:R0:W-:Y:S02]  /*b7d0*/  STG.E desc[UR36][R8.64], R3 ;  /* 0x0000000308007986 */ /* 0x0001e4000c101924 */
.L_x_67899:
[----:B------:R-:W-:-:S07]  /*b7e0*/  VIADD R25, R25, 0x80 ;  /* 0x0000008019197836 */ /* 0x000fce0000000000 */
.L_x_67859:
[----:B------:R-:W-:Y:S05]  /*b7f0*/  BSYNC B6 ;  /* 0x0000000000067941 */ /* 0x000fea0003800000 */
.L_x_67858:
        /* <DEDUP_REMOVED lines=21> */
.L_x_67931:
[----:B------:R-:W-:Y:S01]  /*b950*/  STG.E.U8 desc[UR36][R2.64], R18 ;  /* 0x0000001202007986 */ /* 0x000fe2000c101124 */
[----:B------:R-:W-:Y:S05]  /*b960*/  EXIT ;  /* 0x000000000000794d */ /* 0x000fea0003800000 */
.L_x_67930:
        /* <DEDUP_REMOVED lines=12> */
.L_x_67934:
[----:B------:R-:W-:-:S04]  /*ba30*/  LOP3.LUT R18, R18, 0xffff, RZ, 0xc0, !PT ;  /* 0x0000ffff12127812 */ /* 0x000fc800078ec0ff */
[----:B------:R-:W-:-:S05]  /*ba40*/  PRMT R5, R18, 0x8880, RZ ;  /* 0x0000888012057816 */ /* 0x000fca00000000ff */
[----:B------:R-:W-:Y:S01]  /*ba50*/  STG.E desc[UR36][R2.64], R5 ;  /* 0x0000000502007986 */ /* 0x000fe2000c101924 */
[----:B------:R-:W-:Y:S05]  /*ba60*/  EXIT ;  /* 0x000000000000794d */ /* 0x000fea0003800000 */
.L_x_67933:
[----:B------:R-:W-:-:S04]  /*ba70*/  PRMT R5, R18, 0x8880, RZ ;  /* 0x0000888012057816 */ /* 0x000fc800000000ff */
[----:B------:R-:W-:-:S05]  /*ba80*/  PRMT R5, R5, 0x7710, RZ ;  /* 0x0000771005057816 */ /* 0x000fca00000000ff */
[----:B------:R-:W-:Y:S01]  /*ba90*/  STG.E.U16 desc[UR36][R2.64], R5 ;  /* 0x0000000502007986 */ /* 0x000fe2000c101524 */
[----:B------:R-:W-:Y:S05]  /*baa0*/  EXIT ;  /* 0x000000000000794d */ /* 0x000fea0003800000 */
.L_x_67929:
        /* <DEDUP_REMOVED lines=9> */
.L_x_67936:
[----:B------:R-:W0:Y:S02]  /*bb40*/  I2F.S8 R0, R18 ;  /* 0x0000001200007306 */ /* 0x000e240000001400 */
[----:B0-----:R-:W-:-:S05]  /*bb50*/  F2FP.F16.F32.PACK_AB R0, RZ, R0 ;  /* 0x00000000ff00723e */ /* 0x001fca00000000ff */
[----:B------:R-:W-:Y:S01]  /*bb60*/  STG.E.U16 desc[UR36][R2.64], R0 ;  /* 0x0000000002007986 */ /* 0x000fe2000c101524 */
[----:B------:R-:W-:Y:S05]  /*bb70*/  EXIT ;  /* 0x000000000000794d */ /* 0x000fea0003800000 */
.L_x_67935:
        /* <DEDUP_REMOVED lines=10> */
.L_x_67938:
[----:B------:R-:W0:Y:S02]  /*bc20*/  I2F.S8 R18, R18 ;  /* 0x0000001200127306 */ /* 0x000e240000001400 */
[----:B0-----:R-:W-:-:S04]  /*bc30*/  F2FP.F16.F32.PACK_AB R5, RZ, R18 ;  /* 0x00000012ff05723e */ /* 0x001fc800000000ff */
[----:B------:R-:W-:-:S05]  /*bc40*/  PRMT R5, R5, 0x5410, RZ ;  /* 0x0000541005057816 */ /* 0x000fca00000000ff */
[----:B------:R-:W-:Y:S01]  /*bc50*/  STG.E desc[UR36][R2.64], R5 ;  /* 0x0000000502007986 */ /* 0x000fe2000c101924 */
[----:B------:R-:W-:Y:S05]  /*bc60*/  EXIT ;  /* 0x000000000000794d */ /* 0x000fea0003800000 */
.L_x_67937:
[----:B------:R-:W-:-:S04]  /*bc70*/  PRMT R4, R18, 0x8880, RZ ;  /* 0x0000888012047816 */ /* 0x000fc800000000ff */
[----:B------:R-:W-:-:S06]  /*bc80*/  PRMT R4, R4, 0x7710, RZ ;  /* 0x0000771004047816 */ /* 0x000fcc00000000ff */
[----:B------:R-:W0:Y:S02]  /*bc90*/  I2F.F64.S16 R4, R4 ;  /* 0x0000000400047312 */ /* 0x000e240000101c00 */
[----:B0-----:R-:W-:Y:S01]  /*bca0*/  STG.E.64 desc[UR36][R2.64], R4 ;  /* 0x0000000402007986 */ /* 0x001fe2000c101b24 */
[----:B------:R-:W-:Y:S05]  /*bcb0*/  EXIT ;  /* 0x000000000000794d */ /* 0x000fea0003800000 */
.L_x_67928:
        /* <DEDUP_REMOVED lines=12> */
.L_x_67941:
[----:B------:R-:W-:Y:S02]  /*bd80*/  PRMT R4, R18, 0x8880, RZ ;  /* 0x0000888012047816 */ /* 0x000fe400000000ff */
[----:B------:R-:W-:Y:S02]  /*bd90*/  CS2R R6, SRZ ;  /* 0x0000000000067805 */ /* 0x000fe4000001ff00 */
[----:B------:R-:W-:-:S06]  /*bda0*/  PRMT R4, R4, 0x7710, RZ ;  /* 0x0000771004047816 */ /* 0x000fcc00000000ff */
[----:B------:R-:W0:Y:S02]  /*bdb0*/  I2F.F64.S16 R4, R4 ;  /* 0x0000000400047312 */ /* 0x000e240000101c00 */
[----:B0-----:R-:W-:Y:S01]  /*bdc0*/  STG.E.128 desc[UR36][R2.64], R4 ;  /* 0x0000000402007986 */ /* 0x001fe2000c101d24 */
[----:B------:R-:W-:Y:S05]  /*bdd0*/  EXIT ;  /* 0x000000000000794d */ /* 0x000fea0003800000 */
.L_x_67940:
        /* <DEDUP_REMOVED lines=21> */
.L_x_67945:
[----:B------:R-:W-:Y:S05]  /*bf30*/  BSYNC B0 ;  /* 0x0000000000007941 */ /* 0x000fea0003800000 */
.L_x_67944:
[----:B------:R-:W-:-:S05]  /*bf40*/  LOP3.LUT R5, R0, R5, RZ, 0xfc, !PT ;  /* 0x0000000500057212 */ /* 0x000fca00078efcff */
[----:B------:R-:W-:Y:S01]  /*bf50*/  STG.E.U8 desc[UR36][R2.64], R5 ;  /* 0x0000000502007986 */ /* 0x000fe2000c101124 */
[----:B------:R-:W-:Y:S05]  /*bf60*/  EXIT ;  /* 0x000000000000794d */ /* 0x000fea0003800000 */
.L_x_67943:
        /* <DEDUP_REMOVED lines=13> */
.L_x_67947:
[----:B------:R-:W-:Y:S01]  /*c040*/  IMAD.MOV.U32 R0, RZ, RZ, 0x7f ;  /* 0x0000007fff007424 */ /* 0x000fe200078e00ff */
[----:B------:R-:W-:-:S04]  /*c050*/  ISETP.GT.U32.AND P0, PT, R4, 0x7f800000, PT ;  /* 0x7f8000000400780c */ /* 0x000fc80003f04070 */
[----:B------:R-:W-:-:S09]  /*c060*/  SEL R0, R0, 0x7c, P0 ;  /* 0x0000007c00007807 */ /* 0x000fd20000000000 */
.L_x_67948:
[----:B------:R-:W-:Y:S05]  /*c070*/  BSYNC B0 ;  /* 0x0000000000007941 */ /* 0x000fea0003800000 */
.L_x_67946:
[----:B------:R-:W-:-:S04]  /*c080*/  LOP3.LUT R4, R5, 0x80000000, RZ, 0xc0, !PT ;  /* 0x8000000005047812 */ /* 0x000fc800078ec0ff */
[----:B------:R-:W-:-:S04]  /*c090*/  SHF.R.U32.HI R5, RZ, 0x18, R4 ;  /* 0x00000018ff057819 */ /* 0x000fc80000011604 */
[----:B------:R-:W-:-:S05]  /*c0a0*/  LOP3.LUT R5, R0, R5, RZ, 0xfc, !PT ;  /* 0x0000000500057212 */ /* 0x000fca00078efcff */
[----:B------:R-:W-:Y:S01]  /*c0b0*/  STG.E.U8 desc[UR36][R2.64], R5 ;  /* 0x0000000502007986 */ /* 0x000fe2000c101124 */
[----:B------:R-:W-:Y:S05]  /*c0c0*/  EXIT ;  /* 0x000000000000794d */ /* 0x000fea0003800000 */
.L_x_67942:
[----:B------:R-:W0:Y:S02]  /*c0d0*/  I2F.S8 R0, R18 ;  /* 0x0000001200007306 */ /* 0x000e240000001400 */
[----:B0-----:R-:W-:-:S05]  /*c0e0*/  F2FP.BF16.F32.PACK_AB R0, RZ, R0 ;  /* 0x00000000ff00723e */ /* 0x001fca00000010ff */
[----:B------:R-:W-:Y:S01]  /*c0f0*/  STG.E.U16 desc[UR36][R2.64], R0 ;  /* 0x0000000002007986 */ /* 0x000fe2000c101524 */
[----:B------:R-:W-:Y:S05]  /*c100*/  EXIT ;  /* 0x000000000000794d */ /* 0x000fea0003800000 */
.L_x_67939:
        /* <DEDUP_REMOVED lines=12> */
.L_x_67951:
        /* <DEDUP_REMOVED lines=17> */
.L_x_67954:
[----:B------:R-:W-:-:S04]  /*c2e0*/  LOP3.LUT R0, R7, 0x80000000, RZ, 0xc0, !PT ;  /* 0x8000000007007812 */ /* 0x000fc800078ec0ff */
[----:B------:R-:W-:-:S04]  /*c2f0*/  SHF.R.U32.HI R5, RZ, 0x18, R0 ;  /* 0x00000018ff057819 */ /* 0x000fc80000011600 */
[----:B------:R-:W-:-:S04]  /*c300*/  LOP3.LUT R4, R4, R5, RZ, 0xfc, !PT ;  /* 0x0000000504047212 */ /* 0x000fc800078efcff */
[----:B------:R-:W-:-:S07]  /*c310*/  PRMT R0, R4, 0x7610, R0 ;  /* 0x0000761004007816 */ /* 0x000fce0000000000 */
.L_x_67953:
[----:B------:R-:W-:Y:S05]  /*c320*/  BSYNC B0 ;  /* 0x0000000000007941 */ /* 0x000fea0003800000 */
.L_x_67952:
[----:B------:R-:W-:Y:S01]  /*c330*/  STG.E.U8 desc[UR36][R2.64], R0 ;  /* 0x0000000002007986 */ /* 0x000fe2000c101124 */
[----:B------:R-:W-:Y:S05]  /*c340*/  EXIT ;  /* 0x000000000000794d */ /* 0x000fea0003800000 */
.L_x_67950:
        /* <DEDUP_REMOVED lines=17> */
.L_x_67957:
[----:B------:R-:W-:-:S04]  /*c460*/  LOP3.LUT R0, R7, 0x80000000, RZ, 0xc0, !PT ;  /* 0x8000000007007812 */ /* 0x000fc800078ec0ff */
[----:B------:R-:W-:-:S04]  /*c470*/  SHF.R.U32.HI R5, RZ, 0x18, R0 ;  /* 0x00000018ff057819 */ /* 0x000fc80000011600 */
[----:B------:R-:W-:-:S04]  /*c480*/  LOP3.LUT R4, R4, R5, RZ, 0xfc, !PT ;  /* 0x0000000504047212 */ /* 0x000fc800078efcff */
[----:B------:R-:W-:-:S07]  /*c490*/  PRMT R0, R4, 0x7610, R0 ;  /* 0x0000761004007816 */ /* 0x000fce0000000000 */
.L_x_67956:
[----:B------:R-:W-:Y:S05]  /*c4a0*/  BSYNC B0 ;  /* 0x0000000000007941 */ /* 0x000fea0003800000 */
.L_x_67955:
[----:B------:R-:W-:Y:S01]  /*c4b0*/  STG.E.U8 desc[UR36][R2.64], R0 ;  /* 0x0000000002007986 */ /* 0x000fe2000c101124 */
[----:B------:R-:W-:Y:S05]  /*c4c0*/  EXIT ;  /* 0x000000000000794d */ /* 0x000fea0003800000 */
.L_x_67949:
        /* <DEDUP_REMOVED lines=22> */
.L_x_67932:
        /* <DEDUP_REMOVED lines=16> */
.L_x_67960:
[----:B------:R-:W-:Y:S05]  /*c730*/  EXIT ;  /* 0x000000000000794d */ /* 0x000fea0003800000 */
.L_x_67959:
[----:B------:R-:W-:-:S04]  /*c740*/  LOP3.LUT R18, R18, 0xffff, RZ, 0xc0, !PT ;  /* 0x0000ffff12127812 */ /* 0x000fc800078ec0ff */
[----:B------:R-:W-:-:S05]  /*c750*/  PRMT R18, R18, 0x8880, RZ ;  /* 0x0000888012127816 */ /* 0x000fca00000000ff */
[----:B------:R-:W-:-:S05]  /*c760*/  IMAD.MOV.U32 R4, RZ, RZ, R18 ;  /* 0x000000ffff047224 */ /* 0x000fca00078e0012 */
[----:B------:R-:W-:-:S05]  /*c770*/  SHF.R.S32.HI R5, RZ, 0x1f, R4 ;  /* 0x0000001fff057819 */ /* 0x000fca0000011404 */
[----:B------:R-:W-:Y:S01]  /*c780*/  STG.E.64 desc[UR36][R2.64], R4 ;  /* 0x0000000402007986 */ /* 0x000fe2000c101b24 */
[----:B------:R-:W-:Y:S05]  /*c790*/  EXIT ;  /* 0x000000000000794d */ /* 0x000fea0003800000 */
.L_x_67958:
[----:B------:R-:W-:-:S04]  /*c7a0*/  LOP3.LUT R18, R18, 0xffff, RZ, 0xc0, !PT ;  /* 0x0000ffff12127812 */ /* 0x000fc800078ec0ff */
[----:B------:R-:W-:-:S05]  /*c7b0*/  PRMT R5, R18, 0x8880, RZ ;  /* 0x0000888012057816 */ /* 0x000fca00000000ff */
[----:B------:R-:W-:Y:S01]  /*c7c0*/  STG.E desc[UR36][R2.64], R5 ;  /* 0x0000000502007986 */ /* 0x000fe2000c101924 */
[----:B------:R-:W-:Y:S05]  /*c7d0*/  EXIT ;  /* 0x000000000000794d */ /* 0x000fea0003800000 */
.L_x_67961:
        /* <DEDUP_REMOVED lines=10> */
.L_x_71975:


//--------------------- .text._ZN2at6native18elementwise_kernelILi128ELi4EZNS0_22gpu_kernel_impl_nocastIZZZNS0_50_GLOBAL__N__2680c7bb_12_PowKernel_cu_7dd49032_316824pow_tensor_tensor_kernelERNS_18TensorIteratorBaseEENKUlvE_clEvENKUlvE0_clEvEUlaaE_EEvS5_RKT_EUliE_EEviT1_ --------------------------
	.section	.text._ZN2at6native18elementwise_kernelILi128ELi4EZNS0_22gpu_kernel_impl_nocastIZZZNS0_50_GLOBAL__N__2680c7bb_12_PowKernel_cu_7dd49032_316824pow_tensor_tensor_kernelERNS_18TensorIteratorBaseEENKUlvE_clEvENKUlvE0_clEvEUlaaE_EEvS5_RKT_EUliE_EEviT1_,"ax",@progbits
	.align	128
        .global         _ZN2at6native18elementwise_kernelILi128ELi4EZNS0_22gpu_kernel_impl_nocastIZZZNS0_50_GLOBAL__N__2680c7bb_12_PowKernel_cu_7dd49032_316824pow_tensor_tensor_kernelERNS_18TensorIteratorBaseEENKUlvE_clEvENKUlvE0_clEvEUlaaE_EEvS5_RKT_EUliE_EEviT1_
        .type           _ZN2at6native18elementwise_kernelILi128ELi4EZNS0_22gpu_kernel_impl_nocastIZZZNS0_50_GLOBAL__N__2680c7bb_12_PowKernel_cu_7dd49032_316824pow_tensor_tensor_kernelERNS_18TensorIteratorBaseEENKUlvE_clEvENKUlvE0_clEvEUlaaE_EEvS5_RKT_EUliE_EEviT1_,@function
        .size           _ZN2at6native18elementwise_kernelILi128ELi4EZNS0_22gpu_kernel_impl_nocastIZZZNS0_50_GLOBAL__N__2680c7bb_12_PowKernel_cu_7dd49032_316824pow_tensor_tensor_kernelERNS_18TensorIteratorBaseEENKUlvE_clEvENKUlvE0_clEvEUlaaE_EEvS5_RKT_EUliE_EEviT1_,(.L_x_71976 - _ZN2at6native18elementwise_kernelILi128ELi4EZNS0_22gpu_kernel_impl_nocastIZZZNS0_50_GLOBAL__N__2680c7bb_12_PowKernel_cu_7dd49032_316824pow_tensor_tensor_kernelERNS_18TensorIteratorBaseEENKUlvE_clEvENKUlvE0_clEvEUlaaE_EEvS5_RKT_EUliE_EEviT1_)
        .other          _ZN2at6native18elementwise_kernelILi128ELi4EZNS0_22gpu_kernel_impl_nocastIZZZNS0_50_GLOBAL__N__2680c7bb_12_PowKernel_cu_7dd49032_316824pow_tensor_tensor_kernelERNS_18TensorIteratorBaseEENKUlvE_clEvENKUlvE0_clEvEUlaaE_EEvS5_RKT_EUliE_EEviT1_,@"STO_CUDA_ENTRY STV_DEFAULT"
_ZN2at6native18elementwise_kernelILi128ELi4EZNS0_22gpu_kernel_impl_nocastIZZZNS0_50_GLOBAL__N__2680c7bb_12_PowKernel_cu_7dd49032_316824pow_tensor_tensor_kernelERNS_18TensorIteratorBaseEENKUlvE_clEvENKUlvE0_clEvEUlaaE_EEvS5_RKT_EUliE_EEviT1_:
.text._ZN2at6native18elementwise_kernelILi128ELi4EZNS0_22gpu_kernel_impl_nocastIZZZNS0_50_GLOBAL__N__2680c7bb_12_PowKernel_cu_7dd49032_316824pow_tensor_tensor_kernelERNS_18TensorIteratorBaseEENKUlvE_clEvENKUlvE0_clEvEUlaaE_EEvS5_RKT_EUliE_EEviT1_:
        /* <DEDUP_REMOVED lines=363> */
.L_x_67964:
[----:B------:R-:W-:Y:S02]  /*16b0*/  ULDC.64 UR8, c[0x0][0x488] ;  /* 0x0001220000087ab9 */ /* 0x000fe40000000a00 */
[----:B------:R-:W-:-:S04]  /*16c0*/  IADD3 R8, P0, R2, UR8, RZ ;  /* 0x0000000802087c10 */ /* 0x000fc8000ff1e0ff */
[----:B------:R-:W-:Y:S01]  /*16d0*/  IADD3.X R9, RZ, UR9, RZ, P0, !PT ;  /* 0x00000009ff097c10 */ /* 0x000fe200087fe4ff */
[----:B------:R-:W-:-:S05]  /*16e0*/  ULDC.64 UR8, c[0x0][0x480] ;  /* 0x0001200000087ab9 */ /* 0x000fca0000000a00 */
[----:B------:R-:W2:Y:S01]  /*16f0*/  LDG.E.S8 R9, desc[UR4][R8.64] ;  /* 0x0000000408097981 */ /* 0x000ea2000c1e1300 */
[----:B------:R-:W-:-:S04]  /*1700*/  IADD3 R6, P0, R0, UR8, RZ ;  /* 0x0000000800067c10 */ /* 0x000fc8000ff1e0ff */
[----:B------:R-:W-:Y:S01]  /*1710*/  IADD3.X R7, RZ, UR9, RZ, P0, !PT ;  /* 0x00000009ff077c10 */ /* 0x000fe200087fe4ff */
[----:B------:R-:W-:-:S04]  /*1720*/  ULDC.64 UR8, c[0x0][0x478] ;  /* 0x00011e0000087ab9 */ /* 0x000fc80000000a00 */
[----:B------:R0:W5:Y:S01]  /*1730*/  LDG.E.U8 R6, desc[UR4][R6.64] ;  /* 0x0000000406067981 */ /* 0x000162000c1e1100 */
        /* <DEDUP_REMOVED lines=13> */
[----:B-----5:R-:W-:Y:S02]  /*1810*/  SEL R0, R6, 0x1, !P0 ;  /* 0x0000000106007807 */ /* 0x020fe40004000000 */
[----:B------:R-:W-:Y:S01]  /*1820*/  ISETP.GE.U32.AND P0, PT, R2, 0x3, PT ;  /* 0x000000030200780c */ /* 0x000fe20003f06070 */
[----:B------:R-:W-:Y:S01]  /*1830*/  IMAD R2, R6, R6, RZ ;  /* 0x0000000606027224 */ /* 0x000fe200078e02ff */
[----:B------:R-:W-:Y:S02]  /*1840*/  PRMT R7, R0, 0x9910, RZ ;  /* 0x0000991000077816 */ /* 0x000fe400000000ff */
[----:B------:R-:W-:-:S04]  /*1850*/  LOP3.LUT R0, R9, 0x80, RZ, 0xc0, !PT ;  /* 0x0000008009007812 */ /* 0x000fc800078ec0ff */
[----:B------:R-:W-:-:S05]  /*1860*/  LEA.HI R0, R0, R9, RZ, 0x19 ;  /* 0x0000000900007211 */ /* 0x000fca00078fc8ff */
[----:B------:R-:W-:Y:S05]  /*1870*/  @!P0 BRA `(.L_x_67968) ;  /* 0x0000000000648947 */ /* 0x000fea0003800000 */
[----:B------:R-:W-:Y:S02]  /*1880*/  PRMT R0, R0, 0x8880, RZ ;  /* 0x0000888000007816 */ /* 0x000fe400000000ff */
[----:B------:R-:W-:Y:S02]  /*1890*/  PRMT R8, R2, 0x7610, R8 ;  /* 0x0000761002087816 */ /* 0x000fe40000000008 */
[----:B------:R-:W-:-:S04]  /*18a0*/  SHF.R.S32.HI R0, RZ, 0x1, R0 ;  /* 0x00000001ff007819 */ /* 0x000fc80000011400 */
[----:B------:R-:W-:-:S07]  /*18b0*/  PRMT R9, R0, 0x7610, R9 ;  /* 0x0000761000097816 */ /* 0x000fce0000000009 */
.L_x_67969:
        /* <DEDUP_REMOVED lines=13> */
[--C-:B------:R-:W-:Y:S01]  /*1990*/  IMAD.MOV.U32 R0, RZ, RZ, R9.reuse ;  /* 0x000000ffff007224 */ /* 0x100fe200078e0009 */
[----:B------:R-:W-:Y:S02]  /*19a0*/  MOV R2, R10 ;  /* 0x0000000a00027202 */ /* 0x000fe40000000f00 */
[----:B------:R-:W-:Y:S02]  /*19b0*/  MOV R8, R11 ;  /* 0x0000000b00087202 */ /* 0x000fe40000000f00 */
[----:B------:R-:W-:Y:S01]  /*19c0*/  SHF.R.S32.HI R0, RZ, 0x1, R0 ;  /* 0x00000001ff007819 */ /* 0x000fe20000011400 */
[----:B------:R-:W-:Y:S02]  /*19d0*/  IMAD R7, R2, R7, RZ ;  /* 0x0000000702077224 */ /* 0x000fe400078e02ff */
[----:B------:R-:W-:Y:S01]  /*19e0*/  IMAD R8, R8, R8, RZ ;  /* 0x0000000808087224 */ /* 0x000fe200078e02ff */
[----:B------:R-:W-:Y:S01]  /*19f0*/  PRMT R9, R0, 0x7610, R9 ;  /* 0x0000761000097816 */ /* 0x000fe20000000009 */
[----:B------:R-:W-:Y:S06]  /*1a00*/  @P0 BRA `(.L_x_67969) ;  /* 0xfffffffc00ac0947 */ /* 0x000fec000383ffff */
.L_x_67968:
[----:B------:R-:W-:Y:S05]  /*1a10*/  BSYNC B2 ;  /* 0x0000000000027941 */ /* 0x000fea0003800000 */
.L_x_67967:
[----:B------:R-:W-:Y:S05]  /*1a20*/  BRA `(.L_x_67970) ;  /* 0x0000000000247947 */ /* 0x000fea0003800000 */
.L_x_67966:
[----:B-----5:R-:W-:Y:S01]  /*1a30*/  ISETP.NE.AND P0, PT, R6, 0x1, PT ;  /* 0x000000010600780c */ /* 0x020fe20003f05270 */
[----:B------:R-:W-:-:S12]  /*1a40*/  HFMA2.MMA R7, -RZ, RZ, 0, 5.9604644775390625e-08 ;  /* 0x00000001ff077435 */ /* 0x000fd800000001ff */
[----:B------:R-:W-:Y:S05]  /*1a50*/  @!P0 BRA `(.L_x_67970) ;  /* 0x0000000000188947 */ /* 0x000fea0003800000 */
[----:B------:R-:W-:Y:S02]  /*1a60*/  ISETP.NE.AND P0, PT, R6, 0xff, PT ;  /* 0x000000ff0600780c */ /* 0x000fe40003f05270 */
[----:B------:R-:W-:-:S11]  /*1a70*/  MOV R7, 0x1 ;  /* 0x0000000100077802 */ /* 0x000fd60000000f00 */
[----:B------:R-:W-:-:S04]  /*1a80*/  @!P0 LOP3.LUT R9, R9, 0x1, RZ, 0xc0, !PT ;  /* 0x0000000109098812 */ /* 0x000fc800078ec0ff */
[----:B------:R-:W-:-:S04]  /*1a90*/  @!P0 ISETP.NE.U32.AND P1, PT, R9, 0x1, PT ;  /* 0x000000010900880c */ /* 0x000fc80003f25070 */
[----:B------:R-:W-:-:S04]  /*1aa0*/  @!P0 SEL R7, R7, 0xffff, P1 ;  /* 0x0000ffff07078807 */ /* 0x000fc80000800000 */
[----:B------:R-:W-:-:S07]  /*1ab0*/  @P0 PRMT R7, RZ, 0x7610, R7 ;  /* 0x00007610ff070816 */ /* 0x000fce0000000007 */
.L_x_67970:
[----:B------:R-:W-:Y:S05]  /*1ac0*/  BSYNC B1 ;  /* 0x0000000000017941 */ /* 0x000fea0003800000 */
.L_x_67965:
[----:B------:R0:W-:Y:S01]  /*1ad0*/  STG.E.U8 desc[UR4][R4.64], R7 ;  /* 0x0000000704007986 */ /* 0x0001e2000c101104 */
[----:B------:R-:W-:-:S07]  /*1ae0*/  IADD3 R3, R3, 0x80, RZ ;  /* 0x0000008003037810 */ /* 0x000fce0007ffe0ff */
.L_x_67963:
[----:B------:R-:W-:Y:S05]  /*1af0*/  BSYNC B0 ;  /* 0x0000000000007941 */ /* 0x000fea0003800000 */
.L_x_67962:
        /* <DEDUP_REMOVED lines=356> */
.L_x_67973:
[----:B------:R-:W-:Y:S02]  /*3140*/  ULDC.64 UR8, c[0x0][0x488] ;  /* 0x0001220000087ab9 */ /* 0x000fe40000000a00 */
[----:B------:R-:W-:-:S04]  /*3150*/  IADD3 R8, P0, R2, UR8, RZ ;  /* 0x0000000802087c10 */ /* 0x000fc8000ff1e0ff */
[----:B------:R-:W-:Y:S01]  /*3160*/  IADD3.X R9, RZ, UR9, RZ, P0, !PT ;  /* 0x00000009ff097c10 */ /* 0x000fe200087fe4ff */
[----:B------:R-:W-:-:S05]  /*3170*/  ULDC.64 UR8, c[0x0][0x480] ;  /* 0x0001200000087ab9 */ /* 0x000fca0000000a00 */
[----:B------:R-:W2:Y:S01]  /*3180*/  LDG.E.S8 R9, desc[UR4][R8.64] ;  /* 0x0000000408097981 */ /* 0x000ea2000c1e1300 */
[----:B-----5:R-:W-:-:S04]  /*3190*/  IADD3 R6, P0, R0, UR8, RZ ;  /* 0x0000000800067c10 */ /* 0x020fc8000ff1e0ff */
        /* <DEDUP_REMOVED lines=15> */
[----:B------:R-:W-:Y:S02]  /*3290*/  LOP3.LUT R2, R2, 0xff, RZ, 0xc0, !PT ;  /* 0x000000ff02027812 */ /* 0x000fe400078ec0ff */
[----:B-----5:R-:W-:Y:S02]  /*32a0*/  SEL R0, R6, 0x1, !P0 ;  /* 0x0000000106007807 */ /* 0x020fe40004000000 */
[----:B------:R-:W-:Y:S01]  /*32b0*/  ISETP.GE.U32.AND P0, PT, R2, 0x3, PT ;  /* 0x000000030200780c */ /* 0x000fe20003f06070 */
[----:B------:R-:W-:Y:S01]  /*32c0*/  IMAD R2, R6, R6, RZ ;  /* 0x0000000606027224 */ /* 0x000fe200078e02ff */
[----:B------:R-:W-:-:S02]  /*32d0*/  PRMT R7, R0, 0x9910, RZ ;  /* 0x0000991000077816 */ /* 0x000fc400000000ff */
[----:B------:R-:W-:-:S04]  /*32e0*/  LOP3.LUT R0, R9, 0x80, RZ, 0xc0, !PT ;  /* 0x0000008009007812 */ /* 0x000fc800078ec0ff */
[----:B------:R-:W-:-:S05]  /*32f0*/  LEA.HI R0, R0, R9, RZ, 0x19 ;  /* 0x0000000900007211 */ /* 0x000fca00078fc8ff */
[----:B------:R-:W-:Y:S05]  /*3300*/  @!P0 BRA `(.L_x_67977) ;  /* 0x0000000000648947 */ /* 0x000fea0003800000 */
[----:B------:R-:W-:Y:S02]  /*3310*/  PRMT R0, R0, 0x8880, RZ ;  /* 0x0000888000007816 */ /* 0x000fe400000000ff */
[----:B------:R-:W-:Y:S02]  /*3320*/  PRMT R8, R2, 0x7610, R8 ;  /* 0x0000761002087816 */ /* 0x000fe40000000008 */
[----:B------:R-:W-:-:S04]  /*3330*/  SHF.R.S32.HI R0, RZ, 0x1, R0 ;  /* 0x00000001ff007819 */ /* 0x000fc80000011400 */
[----:B------:R-:W-:-:S07]  /*3340*/  PRMT R9, R0, 0x7610, R9 ;  /* 0x0000761000097816 */ /* 0x000fce0000000009 */
.L_x_67978:
        /* <DEDUP_REMOVED lines=21> */
.L_x_67977:
[----:B------:R-:W-:Y:S05]  /*34a0*/  BSYNC B2 ;  /* 0x0000000000027941 */ /* 0x000fea0003800000 */
.L_x_67976:
[----:B------:R-:W-:Y:S05]  /*34b0*/  BRA `(.L_x_67979) ;  /* 0x0000000000247947 */ /* 0x000fea0003800000 */
.L_x_67975:
        /* <DEDUP_REMOVED lines=9> */
.L_x_67979:
[----:B------:R-:W-:Y:S05]  /*3550*/  BSYNC B1 ;  /* 0x0000000000017941 */ /* 0x000fea0003800000 */
.L_x_67974:
[----:B------:R1:W-:Y:S01]  /*3560*/  STG.E.U8 desc[UR4][R4.64], R7 ;  /* 0x0000000704007986 */ /* 0x0003e2000c101104 */
[----:B------:R-:W-:-:S04]  /*3570*/  IADD3 R3, R3, 0x80, RZ ;  /* 0x0000008003037810 */ /* 0x000fc80007ffe0ff */
[----:B------:R-:W-:-:S13]  /*3580*/  ISETP.GE.AND P0, PT, R3, UR6, PT ;  /* 0x0000000603007c0c */ /* 0x000fda000bf06270 */
[----:B-1----:R-:W-:Y:S05]  /*3590*/  @P0 BRA `(.L_x_67972) ;  /* 0x0000001800940947 */ /* 0x002fea0003800000 */
[----:B------:R-:W0:Y:S01]  /*35a0*/  LDC R4, c[0x0][0x218] ;  /* 0x00008600ff047b82 */ /* 0x000e220000000800 */
[----:B------:R-:W-:Y:S01]  /*35b0*/  HFMA2.MMA R5, -RZ, RZ, 0, 0 ;  /* 0x00000000ff057435 */ /* 0x000fe200000001ff */
[----:B------:R-:W-:Y:S01]  /*35c0*/  IMAD.MOV.U32 R2, RZ, RZ, RZ ;  /* 0x000000ffff027224 */ /* 0x000fe200078e00ff */
        /* <DEDUP_REMOVED lines=333> */
[----:B------:R-:W-:Y:S02]  /*4aa0*/  ULDC UR7, c[0x0][0x45c] ;  /* 0x0001170000077ab9 */ /* 0x000fe40000000800 */
        /* <DEDUP_REMOVED lines=16> */
.L_x_67980:
        /* <DEDUP_REMOVED lines=10> */
[----:B------:R-:W-:Y:S04]  /*4c50*/  BSSY B1, `(.L_x_67981) ;  /* 0x0000037000017945 */ /* 0x000fe80003800000 */
[----:B------:R-:W-:Y:S01]  /*4c60*/  IMAD.X R5, RZ, RZ, UR9, P1 ;  /* 0x00000009ff057e24 */ /* 0x000fe200088e06ff */
[----:B--2---:R-:W-:-:S13]  /*4c70*/  ISETP.GE.AND P0, PT, R9, RZ, PT ;  /* 0x000000ff0900720c */ /* 0x004fda0003f06270 */
        /* <DEDUP_REMOVED lines=20> */
.L_x_67985:
        /* <DEDUP_REMOVED lines=21> */
.L_x_67984:
[----:B------:R-:W-:Y:S05]  /*4f10*/  BSYNC B2 ;  /* 0x0000000000027941 */ /* 0x000fea0003800000 */
.L_x_67983:
[----:B------:R-:W-:Y:S05]  /*4f20*/  BRA `(.L_x_67986) ;  /* 0x0000000000247947 */ /* 0x000fea0003800000 */
.L_x_67982:
        /* <DEDUP_REMOVED lines=9> */
.L_x_67986:
[----:B------:R-:W-:Y:S05]  /*4fc0*/  BSYNC B1 ;  /* 0x0000000000017941 */ /* 0x000fea0003800000 */
.L_x_67981:
[----:B------:R1:W-:Y:S01]  /*4fd0*/  STG.E.U8 desc[UR4][R4.64], R7 ;  /* 0x0000000704007986 */ /* 0x0003e2000c101104 */
[----:B------:R-:W-:-:S07]  /*4fe0*/  VIADD R3, R3, 0x80 ;  /* 0x0000008003037836 */ /* 0x000fce0000000000 */
.L_x_67972:
[----:B------:R-:W-:Y:S05]  /*4ff0*/  BSYNC B0 ;  /* 0x0000000000007941 */ /* 0x000fea0003800000 */
.L_x_67971:
[----:B------:R-:W-:-:S13]  /*5000*/  ISETP.GE.AND P0, PT, R3, UR6, PT ;  /* 0x0000000603007c0c */ /* 0x000fda000bf06270 */
[----:B------:R-:W-:Y:S05]  /*5010*/  @P0 EXIT ;  /* 0x000000000000094d */ /* 0x000fea0003800000 */
[----:B01----:R-:W0:Y:S01]  /*5020*/  LDC R4, c[0x0][0x218] ;  /* 0x00008600ff047b82 */ /* 0x003e220000000800 */
        /* <DEDUP_REMOVED lines=352> */
.L_x_67987:
[----:B------:R-:W-:Y:S02]  /*6630*/  ULDC.64 UR6, c[0x0][0x488] ;  /* 0x0001220000067ab9 */ /* 0x000fe40000000a00 */
[----:B------:R-:W-:-:S05]  /*6640*/  IADD3 R8, P0, R2, UR6, RZ ;  /* 0x0000000602087c10 */ /* 0x000fca000ff1e0ff */
[----:B------:R-:W-:Y:S01]  /*6650*/  IMAD.X R9, RZ, RZ, UR7, P0 ;  /* 0x00000007ff097e24 */ /* 0x000fe200080e06ff */
        /* <DEDUP_REMOVED lines=30> */
.L_x_67992:
        /* <DEDUP_REMOVED lines=12> */
[----:B------:R-:W-:-:S02]  /*6900*/  PRMT R9, R6, 0x9910, RZ ;  /* 0x0000991006097816 */ /* 0x000fc400000000ff */
[----:B------:R-:W-:Y:S02]  /*6910*/  MOV R5, R0 ;  /* 0x0000000000057202 */ /* 0x000fe40000000f00 */
[----:B------:R-:W-:Y:S02]  /*6920*/  MOV R0, R8 ;  /* 0x0000000800007202 */ /* 0x000fe40000000f00 */
[----:B------:R-:W-:Y:S01]  /*6930*/  MOV R6, R9 ;  /* 0x0000000900067202 */ /* 0x000fe20000000f00 */
[----:B------:R-:W-:Y:S01]  /*6940*/  IMAD R5, R4, R5, RZ ;  /* 0x0000000504057224 */ /* 0x000fe200078e02ff */
[----:B------:R-:W-:-:S03]  /*6950*/  SHF.R.S32.HI R0, RZ, 0x1, R0 ;  /* 0x00000001ff007819 */ /* 0x000fc60000011400 */
[----:B------:R-:W-:Y:S01]  /*6960*/  IMAD R6, R6, R6, RZ ;  /* 0x0000000606067224 */ /* 0x000fe200078e02ff */
[----:B------:R-:W-:Y:S01]  /*6970*/  PRMT R7, R0, 0x7610, R7 ;  /* 0x0000761000077816 */ /* 0x000fe20000000007 */
[----:B------:R-:W-:Y:S06]  /*6980*/  @P0 BRA `(.L_x_67992) ;  /* 0xfffffffc00ac0947 */ /* 0x000fec000383ffff */
.L_x_67991:
[----:B------:R-:W-:Y:S05]  /*6990*/  BSYNC B1 ;  /* 0x0000000000017941 */ /* 0x000fea0003800000 */
.L_x_67990:
[----:B------:R-:W-:Y:S05]  /*69a0*/  BRA `(.L_x_67993) ;  /* 0x0000000000247947 */ /* 0x000fea0003800000 */
.L_x_67989:
        /* <DEDUP_REMOVED lines=9> */
.L_x_67993:
[----:B------:R-:W-:Y:S05]  /*6a40*/  BSYNC B0 ;  /* 0x0000000000007941 */ /* 0x000fea0003800000 */
.L_x_67988:
[----:B------:R-:W-:Y:S01]  /*6a50*/  STG.E.U8 desc[UR4][R2.64], R5 ;  /* 0x0000000502007986 */ /* 0x000fe2000c101104 */
[----:B------:R-:W-:Y:S05]  /*6a60*/  EXIT ;  /* 0x000000000000794d */ /* 0x000fea0003800000 */
.L_x_67994:
        /* <DEDUP_REMOVED lines=9> */
.L_x_71976:


//--------------------- .text._ZN2at6native27unrolled_elementwise_kernelIZZZNS0_50_GLOBAL__N__2680c7bb_12_PowKernel_cu_7dd49032_316824pow_tensor_tensor_kernelERNS_18TensorIteratorBaseEENKUlvE_clEvENKUlvE0_clEvEUlaaE_St5arrayIPcLm3EELi4E23TrivialOffsetCalculatorILi2EjESB_ILi1EjENS0_6memory15LoadWithoutCastENSE_16StoreWithoutCastEEEviT_T0_T2_T3_T4_T5_ --------------------------
	.section	.text._ZN2at6native27unrolled_elementwise_kernelIZZZNS0_50_GLOBAL__N__2680c7bb_12_PowKernel_cu_7dd49032_316824pow_tensor_tensor_kernelERNS_18TensorIteratorBaseEENKUlvE_clEvENKUlvE0_clEvEUlaaE_St5arrayIPcLm3EELi4E23TrivialOffsetCalculatorILi2EjESB_ILi1EjENS0_6memory15LoadWithoutCastENSE_16StoreWithoutCastEEEviT_T0_T2_T3_T4_T5_,"ax",@progbits
	.align	128
        .global         _ZN2at6native27unrolled_elementwise_kernelIZZZNS0_50_GLOBAL__N__2680c7bb_12_PowKernel_cu_7dd49032_316824pow_tensor_tensor_kernelERNS_18TensorIteratorBaseEENKUlvE_clEvENKUlvE0_clEvEUlaaE_St5arrayIPcLm3EELi4E23TrivialOffsetCalculatorILi2EjESB_ILi1EjENS0_6memory15LoadWithoutCastENSE_16StoreWithoutCastEEEviT_T0_T2_T3_T4_T5_
        .type           _ZN2at6native27unrolled_elementwise_kernelIZZZNS0_50_GLOBAL__N__2680c7bb_12_PowKernel_cu_7dd49032_316824pow_tensor_tensor_kernelERNS_18TensorIteratorBaseEENKUlvE_clEvENKUlvE0_clEvEUlaaE_St5arrayIPcLm3EELi4E23TrivialOffsetCalculatorILi2EjESB_ILi1EjENS0_6memory15LoadWithoutCastENSE_16StoreWithoutCastEEEviT_T0_T2_T3_T4_T5_,@function
        .size           _ZN2at6native27unrolled_elementwise_kernelIZZZNS0_50_GLOBAL__N__2680c7bb_12_PowKernel_cu_7dd49032_316824pow_tensor_tensor_kernelERNS_18TensorIteratorBaseEENKUlvE_clEvENKUlvE0_clEvEUlaaE_St5arrayIPcLm3EELi4E23TrivialOffsetCalculatorILi2EjESB_ILi1EjENS0_6memory15LoadWithoutCastENSE_16StoreWithoutCastEEEviT_T0_T2_T3_T4_T5_,(.L_x_71977 - _ZN2at6native27unrolled_elementwise_kernelIZZZNS0_50_GLOBAL__N__2680c7bb_12_PowKernel_cu_7dd49032_316824pow_tensor_tensor_kernelERNS_18TensorIteratorBaseEENKUlvE_clEvENKUlvE0_clEvEUlaaE_St5arrayIPcLm3EELi4E23TrivialOffsetCalculatorILi2EjESB_ILi1EjENS0_6memory15LoadWithoutCastENSE_16StoreWithoutCastEEEviT_T0_T2_T3_T4_T5_)
        .other          _ZN2at6native27unrolled_elementwise_kernelIZZZNS0_50_GLOBAL__N__2680c7bb_12_PowKernel_cu_7dd49032_316824pow_tensor_tensor_kernelERNS_18TensorIteratorBaseEENKUlvE_clEvENKUlvE0_clEvEUlaaE_St5arrayIPcLm3EELi4E23TrivialOffsetCalculatorILi2EjESB_ILi1EjENS0_6memory15LoadWithoutCastENSE_16StoreWithoutCastEEEviT_T0_T2_T3_T4_T5_,@"STO_CUDA_ENTRY STV_DEFAULT"
_ZN2at6native27unrolled_elementwise_kernelIZZZNS0_50_GLOBAL__N__2680c7bb_12_PowKernel_cu_7dd49032_316824pow_tensor_tensor_kernelERNS_18TensorIteratorBaseEENKUlvE_clEvENKUlvE0_clEvEUlaaE_St5arrayIPcLm3EELi4E23TrivialOffsetCalculatorILi2EjESB_ILi1EjENS0_6memory15LoadWithoutCastENSE_16StoreWithoutCastEEEviT_T0_T2_T3_T4_T5_:
.text._ZN2at6native27unrolled_elementwise_kernelIZZZNS0_50_GLOBAL__N__2680c7bb_12_PowKernel_cu_7dd49032_316824pow_tensor_tensor_kernelERNS_18TensorIteratorBaseEENKUlvE_clEvENKUlvE0_clEvEUlaaE_St5arrayIPcLm3EELi4E23TrivialOffsetCalculatorILi2EjESB_ILi1EjENS0_6memory15LoadWithoutCastENSE_16StoreWithoutCastEEEviT_T0_T2_T3_T4_T5_:
        /* <DEDUP_REMOVED lines=16> */
[----:B------:R-:W-:Y:S01]  /*0100*/  @!P3 VIADD R21, R21, 0x80 ;  /* 0x000000801515b836 */ /* 0x000fe20000000000 */
[----:B0-----:R-:W-:-:S04]  /*0110*/  @!P0 IADD3 R16, P5, R11, R16, RZ ;  /* 0x000000100b108210 */ /* 0x001fc80007fbe0ff */
[----:B------:R-:W-:Y:S02]  /*0120*/  ISETP.GE.AND P2, PT, R21, R18, PT ;  /* 0x000000121500720c */ /* 0x000fe40003f46270 */
[----:B------:R-:W0:Y:S01]  /*0130*/  @!P3 LDC.64 R2, c[0x0][0x228] ;  /* 0x00008a00ff02bb82 */ /* 0x000e220000000a00 */
[----:B------:R-:W-:Y:S01]  /*0140*/  @!P0 IMAD.X R17, RZ, RZ, R17, P5 ;  /* 0x000000ffff118224 */ /* 0x000fe200028e0611 */
[----:B-1----:R-:W-:-:S04]  /*0150*/  @!P0 IADD3 R8, P4, R11, R8, RZ ;  /* 0x000000080b088210 */ /* 0x002fc80007f9e0ff */
[----:B------:R1:W5:Y:S05]  /*0160*/  @!P0 LDG.E.U8 R20, desc[UR4][R16.64] ;  /* 0x0000000410148981 */ /* 0x00036a000c1e1100 */
[----:B------:R-:W-:Y:S01]  /*0170*/  @!P2 IMAD R23, R0, 0x200, R21 ;  /* 0x000002000017a824 */ /* 0x000fe200078e0215 */
[----:B------:R-:W3:Y:S01]  /*0180*/  @!P2 LDC.64 R6, c[0x0][0x228] ;  /* 0x00008a00ff06ab82 */ /* 0x000ee20000000a00 */
[----:B------:R-:W-:-:S05]  /*0190*/  @!P2 VIADD R21, R21, 0x80 ;  /* 0x000000801515a836 */ /* 0x000fca0000000000 */
[----:B------:R-:W-:Y:S02]  /*01a0*/  ISETP.GE.AND P1, PT, R21, R18, PT ;  /* 0x000000121500720c */ /* 0x000fe40003f26270 */
[----:B------:R-:W4:Y:S11]  /*01b0*/  @!P2 LDC.64 R10, c[0x0][0x230] ;  /* 0x00008c00ff0aab82 */ /* 0x000f360000000a00 */
[----:B------:R-:W4:Y:S08]  /*01c0*/  @!P1 LDC.64 R12, c[0x0][0x228] ;  /* 0x00008a00ff0c9b82 */ /* 0x000f300000000a00 */
[----:B------:R-:W4:Y:S01]  /*01d0*/  @!P1 LDC.64 R14, c[0x0][0x230] ;  /* 0x00008c00ff0e9b82 */ /* 0x000f220000000a00 */
[----:B------:R-:W-:Y:S01]  /*01e0*/  @!P0 IMAD.X R9, RZ, RZ, R9, P4 ;  /* 0x000000ffff098224 */ /* 0x000fe200020e0609 */
[----:B--2---:R-:W-:-:S02]  /*01f0*/  @!P3 IADD3 R4, P4, R25, R4, RZ ;  /* 0x000000041904b210 */ /* 0x004fc40007f9e0ff */
[----:B0-----:R-:W-:Y:S02]  /*0200*/  @!P3 IADD3 R2, P5, R25, R2, RZ ;  /* 0x000000021902b210 */ /* 0x001fe40007fbe0ff */
[----:B------:R-:W-:Y:S01]  /*0210*/  PRMT R24, RZ, 0x7610, R24 ;  /* 0x00007610ff187816 */ /* 0x000fe20000000018 */
[----:B------:R-:W-:Y:S01]  /*0220*/  @!P3 IMAD.X R5, RZ, RZ, R5, P4 ;  /* 0x000000ffff05b224 */ /* 0x000fe200020e0605 */
[----:B-1----:R-:W-:Y:S01]  /*0230*/  PRMT R16, RZ, 0x7610, R16 ;  /* 0x00007610ff107816 */ /* 0x002fe20000000010 */
[----:B------:R-:W-:Y:S01]  /*0240*/  @!P3 IMAD.X R3, RZ, RZ, R3, P5 ;  /* 0x000000ffff03b224 */ /* 0x000fe200028e0603 */
[C---:B---3--:R-:W-:Y:S01]  /*0250*/  @!P2 IADD3 R6, P4, R23.reuse, R6, RZ ;  /* 0x000000061706a210 */ /* 0x048fe20007f9e0ff */
[----:B------:R-:W-:Y:S01]  /*0260*/  @!P1 IMAD R21, R0, 0x200, R21 ;  /* 0x0000020000159824 */ /* 0x000fe200078e0215 */
[----:B------:R-:W-:Y:S02]  /*0270*/  PRMT R22, RZ, 0x7610, R22 ;  /* 0x00007610ff167816 */ /* 0x000fe40000000016 */
[----:B------:R0:W5:Y:S01]  /*0280*/  @!P3 LDG.E.U8 R24, desc[UR4][R2.64] ;  /* 0x000000040218b981 */ /* 0x000162000c1e1100 */
[----:B------:R-:W-:Y:S01]  /*0290*/  @!P2 IMAD.X R7, RZ, RZ, R7, P4 ;  /* 0x000000ffff07a224 */ /* 0x000fe200020e0607 */
[----:B----4-:R-:W-:-:S02]  /*02a0*/  @!P2 IADD3 R10, P5, R23, R10, RZ ;  /* 0x0000000a170aa210 */ /* 0x010fc40007fbe0ff */
[----:B------:R-:W5:Y:S01]  /*02b0*/  @!P3 LDG.E.U8 R16, desc[UR4][R4.64] ;  /* 0x000000040410b981 */ /* 0x000f62000c1e1100 */
[C---:B------:R-:W-:Y:S02]  /*02c0*/  @!P1 IADD3 R12, P3, R21.reuse, R12, RZ ;  /* 0x0000000c150c9210 */ /* 0x040fe40007f7e0ff */
[----:B------:R-:W-:Y:S01]  /*02d0*/  PRMT R17, RZ, 0x7610, R17 ;  /* 0x00007610ff117816 */ /* 0x000fe20000000011 */
[----:B------:R1:W5:Y:S01]  /*02e0*/  @!P0 LDG.E.U8 R22, desc[UR4][R8.64] ;  /* 0x0000000408168981 */ /* 0x000362000c1e1100 */
[----:B------:R-:W-:Y:S01]  /*02f0*/  @!P1 IADD3 R14, P4, R21, R14, RZ ;  /* 0x0000000e150e9210 */ /* 0x000fe20007f9e0ff */
[----:B------:R-:W-:Y:S01]  /*0300*/  @!P2 IMAD.X R11, RZ, RZ, R11, P5 ;  /* 0x000000ffff0ba224 */ /* 0x000fe200028e060b */
[----:B0-----:R-:W-:Y:S01]  /*0310*/  PRMT R2, RZ, 0x7610, R2 ;  /* 0x00007610ff027816 */ /* 0x001fe20000000002 */
[----:B------:R-:W-:Y:S01]  /*0320*/  @!P1 IMAD.X R13, RZ, RZ, R13, P3 ;  /* 0x000000ffff0d9224 */ /* 0x000fe200018e060d */
[----:B------:R-:W-:Y:S01]  /*0330*/  PRMT R3, RZ, 0x7610, R3 ;  /* 0x00007610ff037816 */ /* 0x000fe20000000003 */
[----:B------:R-:W-:Y:S01]  /*0340*/  @!P1 IMAD.X R15, RZ, RZ, R15, P4 ;  /* 0x000000ffff0f9224 */ /* 0x000fe200020e060f */
[----:B------:R0:W5:Y:S01]  /*0350*/  @!P2 LDG.E.U8 R17, desc[UR4][R6.64] ;  /* 0x000000040611a981 */ /* 0x000162000c1e1100 */
[----:B-1----:R-:W-:-:S03]  /*0360*/  PRMT R8, RZ, 0x7610, R8 ;  /* 0x00007610ff087816 */ /* 0x002fc60000000008 */
[----:B------:R0:W5:Y:S04]  /*0370*/  @!P2 LDG.E.U8 R2, desc[UR4][R10.64] ;  /* 0x000000040a02a981 */ /* 0x000168000c1e1100 */
[----:B------:R0:W5:Y:S04]  /*0380*/  @!P1 LDG.E.U8 R3, desc[UR4][R12.64] ;  /* 0x000000040c039981 */ /* 0x000168000c1e1100 */
[----:B------:R0:W5:Y:S01]  /*0390*/  @!P1 LDG.E.U8 R8, desc[UR4][R14.64] ;  /* 0x000000040e089981 */ /* 0x000162000c1e1100 */
[----:B------:R-:W-:Y:S04]  /*03a0*/  BSSY B0, `(.L_x_67995) ;  /* 0x0000038000007945 */ /* 0x000fe80003800000 */
[----:B------:R-:W-:Y:S05]  /*03b0*/  @P0 BRA `(.L_x_67996) ;  /* 0x0000000000d80947 */ /* 0x000fea0003800000 */
[----:B-----5:R-:W-:-:S04]  /*03c0*/  PRMT R4, R22, 0x8880, RZ ;  /* 0x0000888016047816 */ /* 0x020fc800000000ff */
        /* <DEDUP_REMOVED lines=8> */
[----:B0-----:R-:W-:Y:S02]  /*0450*/  PRMT R6, R20, 0x9910, RZ ;  /* 0x0000991014067816 */ /* 0x001fe400000000ff */
        /* <DEDUP_REMOVED lines=13> */
.L_x_68000:
        /* <DEDUP_REMOVED lines=19> */
.L_x_67999:
[----:B------:R-:W-:Y:S05]  /*0660*/  BSYNC B1 ;  /* 0x0000000000017941 */ /* 0x000fea0003800000 */
.L_x_67998:
[----:B------:R-:W-:Y:S05]  /*0670*/  BRA `(.L_x_67996) ;  /* 0x0000000000287947 */ /* 0x000fea0003800000 */
.L_x_67997:
        /* <DEDUP_REMOVED lines=10> */
.L_x_67996:
[----:B------:R-:W-:Y:S05]  /*0720*/  BSYNC B0 ;  /* 0x0000000000007941 */ /* 0x000fea0003800000 */
.L_x_67995:
[----:B0-----:R-:W-:Y:S01]  /*0730*/  VIADD R7, R19, 0x80 ;  /* 0x0000008013077836 */ /* 0x001fe20000000000 */
[----:B------:R-:W-:Y:S04]  /*0740*/  BSSY B0, `(.L_x_68001) ;  /* 0x000003a000007945 */ /* 0x000fe80003800000 */
[----:B------:R-:W-:-:S13]  /*0750*/  ISETP.GE.AND P1, PT, R7, R18, PT ;  /* 0x000000120700720c */ /* 0x000fda0003f26270 */
        /* <DEDUP_REMOVED lines=16> */
[----:B------:R-:W-:Y:S02]  /*0860*/  PRMT R6, R5, 0x9910, RZ ;  /* 0x0000991005067816 */ /* 0x000fe400000000ff */
[----:B------:R-:W-:-:S04]  /*0870*/  LOP3.LUT R5, R16, 0x80, RZ, 0xc0, !PT ;  /* 0x0000008010057812 */ /* 0x000fc800078ec0ff */
[----:B------:R-:W-:Y:S02]  /*0880*/  LEA.HI R16, R5, R16, RZ, 0x19 ;  /* 0x0000001005107211 */ /* 0x000fe400078fc8ff */
[----:B------:R-:W-:-:S03]  /*0890*/  PRMT R5, R6, 0x7610, R5 ;  /* 0x0000761006057816 */ /* 0x000fc60000000005 */
[----:B------:R-:W-:Y:S05]  /*08a0*/  @!P1 BRA `(.L_x_68005) ;  /* 0x00000000005c9947 */ /* 0x000fea0003800000 */
[----:B------:R-:W-:Y:S02]  /*08b0*/  PRMT R6, R16, 0x8880, RZ ;  /* 0x0000888010067816 */ /* 0x000fe400000000ff */
[----:B------:R-:W-:Y:S02]  /*08c0*/  PRMT R10, R9, 0x7610, R10 ;  /* 0x00007610090a7816 */ /* 0x000fe4000000000a */
[----:B------:R-:W-:-:S04]  /*08d0*/  SHF.R.S32.HI R6, RZ, 0x1, R6 ;  /* 0x00000001ff067819 */ /* 0x000fc80000011406 */
[----:B------:R-:W-:-:S07]  /*08e0*/  PRMT R11, R6, 0x7610, R11 ;  /* 0x00007610060b7816 */ /* 0x000fce000000000b */
.L_x_68006:
        /* <DEDUP_REMOVED lines=19> */
.L_x_68005:
[----:B------:R-:W-:Y:S05]  /*0a20*/  BSYNC B1 ;  /* 0x0000000000017941 */ /* 0x000fea0003800000 */
.L_x_68004:
[----:B------:R-:W-:Y:S05]  /*0a30*/  BRA `(.L_x_68002) ;  /* 0x0000000000287947 */ /* 0x000fea0003800000 */
.L_x_68003:
        /* <DEDUP_REMOVED lines=10> */
.L_x_68002:
[----:B------:R-:W-:Y:S05]  /*0ae0*/  BSYNC B0 ;  /* 0x0000000000007941 */ /* 0x000fea0003800000 */
.L_x_68001:
[----:B------:R-:W-:Y:S01]  /*0af0*/  VIADD R9, R19, 0x100 ;  /* 0x0000010013097836 */ /* 0x000fe20000000000 */
        /* <DEDUP_REMOVED lines=25> */
.L_x_68012:
        /* <DEDUP_REMOVED lines=20> */
.L_x_68011:
[----:B------:R-:W-:Y:S05]  /*0dd0*/  BSYNC B1 ;  /* 0x0000000000017941 */ /* 0x000fea0003800000 */
.L_x_68010:
[----:B------:R-:W-:Y:S05]  /*0de0*/  BRA `(.L_x_68008) ;  /* 0x0000000000287947 */ /* 0x000fea0003800000 */
.L_x_68009:
        /* <DEDUP_REMOVED lines=10> */
.L_x_68008:
[----:B------:R-:W-:Y:S05]  /*0e90*/  BSYNC B0 ;  /* 0x0000000000007941 */ /* 0x000fea0003800000 */
.L_x_68007:
        /* <DEDUP_REMOVED lines=28> */
.L_x_68018:
        /* <DEDUP_REMOVED lines=19> */
.L_x_68017:
[----:B------:R-:W-:Y:S05]  /*1190*/  BSYNC B1 ;  /* 0x0000000000017941 */ /* 0x000fea0003800000 */
.L_x_68016:
[----:B------:R-:W-:Y:S05]  /*11a0*/  BRA `(.L_x_68014) ;  /* 0x0000000000287947 */ /* 0x000fea0003800000 */
.L_x_68015:
        /* <DEDUP_REMOVED lines=10> */
.L_x_68014:
[----:B------:R-:W-:Y:S05]  /*1250*/  BSYNC B0 ;  /* 0x0000000000007941 */ /* 0x000fea0003800000 */
.L_x_68013:
[----:B------:R-:W0:Y:S01]  /*1260*/  @!P0 LDC.64 R10, c[0x0][0x220] ;  /* 0x00008800ff0a8b82 */ /* 0x000e220000000a00 */
[----:B------:R-:W-:Y:S01]  /*1270*/  @!P0 IMAD R9, R0, 0x200, R19 ;  /* 0x0000020000098824 */ /* 0x000fe200078e0213 */
[----:B------:R-:W-:Y:S01]  /*1280*/  BSSY B0, `(.L_x_68019) ;  /* 0x0000013000007945 */ /* 0x000fe20003800000 */
[----:B------:R-:W-:-:S05]  /*1290*/  @!P0 IMAD.MOV.U32 R19, RZ, RZ, R7 ;  /* 0x000000ffff138224 */ /* 0x000fca00078e0007 */
[----:B------:R-:W-:Y:S02]  /*12a0*/  ISETP.GE.AND P1, PT, R19, R18, PT ;  /* 0x000000121300720c */ /* 0x000fe40003f26270 */
[----:B0----5:R-:W-:-:S05]  /*12b0*/  @!P0 IADD3 R8, P2, R9, R10, RZ ;  /* 0x0000000a09088210 */ /* 0x021fca0007f5e0ff */
        /* <DEDUP_REMOVED lines=15> */
.L_x_68020:
[----:B------:R-:W-:Y:S05]  /*13b0*/  BSYNC B0 ;  /* 0x0000000000007941 */ /* 0x000fea0003800000 */
.L_x_68019:
[----:B------:R-:W-:-:S13]  /*13c0*/  ISETP.GE.AND P0, PT, R19, R18, PT ;  /* 0x000000121300720c */ /* 0x000fda0003f06270 */
[----:B------:R-:W-:Y:S05]  /*13d0*/  @P0 EXIT ;  /* 0x000000000000094d */ /* 0x000fea0003800000 */
[----:B------:R-:W-:Y:S01]  /*13e0*/  IMAD R0, R0, 0x200, R19 ;  /* 0x0000020000007824 */ /* 0x000fe200078e0213 */
[----:B------:R-:W-:-:S04]  /*13f0*/  ULDC.64 UR6, c[0x0][0x220] ;  /* 0x0000880000067ab9 */ /* 0x000fc80000000a00 */
[----:B0-----:R-:W-:-:S05]  /*1400*/  IADD3 R4, P0, R0, UR6, RZ ;  /* 0x0000000600047c10 */ /* 0x001fca000ff1e0ff */
[----:B-1----:R-:W-:-:S05]  /*1410*/  IMAD.X R5, RZ, RZ, UR7, P0 ;  /* 0x00000007ff057e24 */ /* 0x002fca00080e06ff */
[----:B------:R-:W-:Y:S01]  /*1420*/  STG.E.U8 desc[UR4][R4.64], R2 ;  /* 0x0000000204007986 */ /* 0x000fe2000c101104 */
[----:B------:R-:W-:Y:S05]  /*1430*/  EXIT ;  /* 0x000000000000794d */ /* 0x000fea0003800000 */
.L_x_68021:
        /* <DEDUP_REMOVED lines=12> */
.L_x_71977:


//--------------------- .text._ZN2at6native29vectorized_elementwise_kernelILi2EZZZNS0_50_GLOBAL__N__2680c7bb_12_PowKernel_cu_7dd49032_316824pow_tensor_tensor_kernelERNS_18TensorIteratorBaseEENKUlvE_clEvENKUlvE0_clEvEUlaaE_St5arrayIPcLm3EEEEviT0_T1_ --------------------------
	.section	.text._ZN2at6native29vectorized_elementwise_kernelILi2EZZZNS0_50_GLOBAL__N__2680c7bb_12_PowKernel_cu_7dd49032_316824pow_tensor_tensor_kernelERNS_18TensorIteratorBaseEENKUlvE_clEvENKUlvE0_clEvEUlaaE_St5arrayIPcLm3EEEEviT0_T1_,"ax",@progbits
	.align	128
        .global         _ZN2at6native29vectorized_elementwise_kernelILi2EZZZNS0_50_GLOBAL__N__2680c7bb_12_PowKernel_cu_7dd49032_316824pow_tensor_tensor_kernelERNS_18TensorIteratorBaseEENKUlvE_clEvENKUlvE0_clEvEUlaaE_St5arrayIPcLm3EEEEviT0_T1_
        .type           _ZN2at6native29vectorized_elementwise_kernelILi2EZZZNS0_50_GLOBAL__N__2680c7bb_12_PowKernel_cu_7dd49032_316824pow_tensor_tensor_kernelERNS_18TensorIteratorBaseEENKUlvE_clEvENKUlvE0_clEvEUlaaE_St5arrayIPcLm3EEEEviT0_T1_,@function
        .size           _ZN2at6native29vectorized_elementwise_kernelILi2EZZZNS0_50_GLOBAL__N__2680c7bb_12_PowKernel_cu_7dd49032_316824pow_tensor_tensor_kernelERNS_18TensorIteratorBaseEENKUlvE_clEvENKUlvE0_clEvEUlaaE_St5arrayIPcLm3EEEEviT0_T1_,(.L_x_71978 - _ZN2at6native29vectorized_elementwise_kernelILi2EZZZNS0_50_GLOBAL__N__2680c7bb_12_PowKernel_cu_7dd49032_316824pow_tensor_tensor_kernelERNS_18TensorIteratorBaseEENKUlvE_clEvENKUlvE0_clEvEUlaaE_St5arrayIPcLm3EEEEviT0_T1_)
        .other          _ZN2at6native29vectorized_elementwise_kernelILi2EZZZNS0_50_GLOBAL__N__2680c7bb_12_PowKernel_cu_7dd49032_316824pow_tensor_tensor_kernelERNS_18TensorIteratorBaseEENKUlvE_clEvENKUlvE0_clEvEUlaaE_St5arrayIPcLm3EEEEviT0_T1_,@"STO_CUDA_ENTRY STV_DEFAULT"
_ZN2at6native29vectorized_elementwise_kernelILi2EZZZNS0_50_GLOBAL__N__2680c7bb_12_PowKernel_cu_7dd49032_316824pow_tensor_tensor_kernelERNS_18TensorIteratorBaseEENKUlvE_clEvENKUlvE0_clEvEUlaaE_St5arrayIPcLm3EEEEviT0_T1_:
.text._ZN2at6native29vectorized_elementwise_kernelILi2EZZZNS0_50_GLOBAL__N__2680c7bb_12_PowKernel_cu_7dd49032_316824pow_tensor_tensor_kernelERNS_18TensorIteratorBaseEENKUlvE_clEvENKUlvE0_clEvEUlaaE_St5arrayIPcLm3EEEEviT0_T1_:
        /* <DEDUP_REMOVED lines=9> */
[----:B------:R-:W-:Y:S01]  /*0090*/  ULDC.64 UR6, c[0x0][0x230] ;  /* 0x00008c0000067ab9 */ /* 0x000fe20000000a00 */
[----:B------:R-:W-:Y:S02]  /*00a0*/  USHF.R.S32.HI UR5, URZ, 0x1f, UR4 ;  /* 0x0000001f3f057899 */ /* 0x000fe40008011404 */
[----:B------:R-:W-:Y:S01]  /*00b0*/  UIADD3 UR6, UP0, UR4, UR6, URZ ;  /* 0x0000000604067290 */ /* 0x000fe2000ff1e03f */
[----:B------:R-:W-:-:S03]  /*00c0*/  ULDC.64 UR8, c[0x0][0x228] ;  /* 0x00008a0000087ab9 */ /* 0x000fc60000000a00 */
[----:B------:R-:W-:Y:S02]  /*00d0*/  UIADD3.X UR7, UR5, UR7, URZ, UP0, !UPT ;  /* 0x0000000705077290 */ /* 0x000fe400087fe43f */
[----:B------:R-:W-:Y:S01]  /*00e0*/  IMAD.U32 R20, RZ, RZ, UR6 ;  /* 0x00000006ff147e24 */ /* 0x000fe2000f8e00ff */
[----:B------:R-:W-:-:S03]  /*00f0*/  UIADD3 UR8, UP0, UR4, UR8, URZ ;  /* 0x0000000804087290 */ /* 0x000fc6000ff1e03f */
[----:B------:R-:W-:Y:S01]  /*0100*/  IMAD.U32 R21, RZ, RZ, UR7 ;  /* 0x00000007ff157e24 */ /* 0x000fe2000f8e00ff */
[----:B------:R-:W-:Y:S02]  /*0110*/  UIADD3.X UR5, UR5, UR9, URZ, UP0, !UPT ;  /* 0x0000000905057290 */ /* 0x000fe400087fe43f */
[----:B------:R-:W-:-:S04]  /*0120*/  IMAD.U32 R6, RZ, RZ, UR8 ;  /* 0x00000008ff067e24 */ /* 0x000fc8000f8e00ff */
[----:B------:R-:W-:Y:S02]  /*0130*/  IMAD.U32 R7, RZ, RZ, UR5 ;  /* 0x00000005ff077e24 */ /* 0x000fe4000f8e00ff */
[----:B0-----:R-:W-:-:S05]  /*0140*/  IMAD.WIDE.U32 R20, R4, 0x2, R20 ;  /* 0x0000000204147825 */ /* 0x001fca00078e0014 */
[----:B------:R-:W2:Y:S01]  /*0150*/  LDG.E.U16 R16, desc[UR10][R20.64] ;  /* 0x0000000a14107981 */ /* 0x000ea2000c1e1500 */
[----:B------:R-:W-:-:S03]  /*0160*/  IMAD.WIDE.U32 R6, R4, 0x2, R6 ;  /* 0x0000000204067825 */ /* 0x000fc600078e0006 */
[----:B------:R-:W3:Y:S04]  /*0170*/  LDG.E.U16 R14, desc[UR10][R20.64+0x100] ;  /* 0x0001000a140e7981 */ /* 0x000ee8000c1e1500 */
[----:B------:R-:W4:Y:S04]  /*0180*/  LDG.E.U16 R10, desc[UR10][R20.64+0x200] ;  /* 0x0002000a140a7981 */ /* 0x000f28000c1e1500 */
[----:B------:R-:W4:Y:S04]  /*0190*/  LDG.E.U16 R3, desc[UR10][R20.64+0x300] ;  /* 0x0003000a14037981 */ /* 0x000f28000c1e1500 */
[----:B------:R-:W4:Y:S01]  /*01a0*/  LDG.E.U16 R17, desc[UR10][R6.64] ;  /* 0x0000000a06117981 */ /* 0x000f22000c1e1500 */
[----:B------:R-:W-:Y:S03]  /*01b0*/  BSSY B0, `(.L_x_68023) ;  /* 0x000004e000007945 */ /* 0x000fe60003800000 */
[----:B------:R-:W5:Y:S04]  /*01c0*/  LDG.E.U16 R13, desc[UR10][R6.64+0x100] ;  /* 0x0001000a060d7981 */ /* 0x000f68000c1e1500 */
[----:B------:R-:W5:Y:S04]  /*01d0*/  LDG.E.U16 R8, desc[UR10][R6.64+0x200] ;  /* 0x0002000a06087981 */ /* 0x000f68000c1e1500 */
[----:B------:R0:W5:Y:S01]  /*01e0*/  LDG.E.U16 R2, desc[UR10][R6.64+0x300] ;  /* 0x0003000a06027981 */ /* 0x000162000c1e1500 */
[----:B--2---:R-:W-:-:S04]  /*01f0*/  PRMT R0, R16, 0x8880, RZ ;  /* 0x0000888010007816 */ /* 0x004fc800000000ff */
[----:B------:R-:W-:Y:S02]  /*0200*/  ISETP.GE.AND P0, PT, R0, RZ, PT ;  /* 0x000000ff0000720c */ /* 0x000fe40003f06270 */
[C---:B------:R-:W-:Y:S02]  /*0210*/  PRMT R22, R16.reuse, 0x8880, RZ ;  /* 0x0000888010167816 */ /* 0x040fe400000000ff */
[----:B------:R-:W-:Y:S02]  /*0220*/  PRMT R19, R16, 0x9991, RZ ;  /* 0x0000999110137816 */ /* 0x000fe400000000ff */
[C---:B---3--:R-:W-:Y:S02]  /*0230*/  PRMT R15, R14.reuse, 0x8880, RZ ;  /* 0x000088800e0f7816 */ /* 0x048fe400000000ff */
[----:B------:R-:W-:Y:S02]  /*0240*/  PRMT R12, R14, 0x9991, RZ ;  /* 0x000099910e0c7816 */ /* 0x000fe400000000ff */
[----:B----4-:R-:W-:-:S02]  /*0250*/  PRMT R11, R10, 0x8880, RZ ;  /* 0x000088800a0b7816 */ /* 0x010fc400000000ff */
[----:B------:R-:W-:Y:S02]  /*0260*/  PRMT R9, R10, 0x9991, RZ ;  /* 0x000099910a097816 */ /* 0x000fe400000000ff */
[C---:B------:R-:W-:Y:S02]  /*0270*/  PRMT R5, R3.reuse, 0x8880, RZ ;  /* 0x0000888003057816 */ /* 0x040fe400000000ff */
[----:B0-----:R-:W-:Y:S01]  /*0280*/  PRMT R6, R3, 0x9991, RZ ;  /* 0x0000999103067816 */ /* 0x001fe200000000ff */
[----:B------:R-:W-:Y:S01]  /*0290*/  IMAD.MOV.U32 R0, RZ, RZ, 0x1 ;  /* 0x00000001ff007424 */ /* 0x000fe200078e00ff */
[----:B------:R-:W-:Y:S02]  /*02a0*/  PRMT R18, R17, 0x7771, RZ ;  /* 0x0000777111127816 */ /* 0x000fe400000000ff */
[----:B------:R-:W-:Y:S02]  /*02b0*/  PRMT R20, R16, 0x7771, RZ ;  /* 0x0000777110147816 */ /* 0x000fe400000000ff */
[----:B------:R-:W-:-:S02]  /*02c0*/  PRMT R27, R14, 0x7770, RZ ;  /* 0x000077700e1b7816 */ /* 0x000fc400000000ff */
[C---:B------:R-:W-:Y:S02]  /*02d0*/  PRMT R26, R10.reuse, 0x7770, RZ ;  /* 0x000077700a1a7816 */ /* 0x040fe400000000ff */
[----:B------:R-:W-:Y:S02]  /*02e0*/  PRMT R25, R10, 0x7771, RZ ;  /* 0x000077710a197816 */ /* 0x000fe400000000ff */
[----:B------:R-:W-:Y:S02]  /*02f0*/  PRMT R24, R3, 0x7770, RZ ;  /* 0x0000777003187816 */ /* 0x000fe400000000ff */
[----:B------:R-:W-:Y:S02]  /*0300*/  PRMT R22, R22, 0x7710, RZ ;  /* 0x0000771016167816 */ /* 0x000fe400000000ff */
[----:B------:R-:W-:Y:S02]  /*0310*/  PRMT R19, R19, 0x7710, RZ ;  /* 0x0000771013137816 */ /* 0x000fe400000000ff */
[----:B------:R-:W-:-:S02]  /*0320*/  PRMT R15, R15, 0x7710, RZ ;  /* 0x000077100f0f7816 */ /* 0x000fc400000000ff */
[----:B------:R-:W-:Y:S02]  /*0330*/  PRMT R12, R12, 0x7710, RZ ;  /* 0x000077100c0c7816 */ /* 0x000fe400000000ff */
[----:B------:R-:W-:Y:S02]  /*0340*/  PRMT R11, R11, 0x7710, RZ ;  /* 0x000077100b0b7816 */ /* 0x000fe400000000ff */
[----:B------:R-:W-:Y:S02]  /*0350*/  PRMT R9, R9, 0x7710, RZ ;  /* 0x0000771009097816 */ /* 0x000fe400000000ff */
[----:B------:R-:W-:Y:S02]  /*0360*/  PRMT R5, R5, 0x7710, RZ ;  /* 0x0000771005057816 */ /* 0x000fe400000000ff */
[----:B------:R-:W-:Y:S02]  /*0370*/  PRMT R6, R6, 0x7710, RZ ;  /* 0x0000771006067816 */ /* 0x000fe400000000ff */
[----:B------:R-:W-:Y:S01]  /*0380*/  PRMT R23, R3, 0x7771, RZ ;  /* 0x0000777103177816 */ /* 0x000fe200000000ff */
[----:B------:R-:W-:Y:S06]  /*0390*/  @!P0 BRA `(.L_x_68024) ;  /* 0x0000000000988947 */ /* 0x000fec0003800000 */
[----:B------:R-:W-:Y:S01]  /*03a0*/  PRMT R7, R16, 0x7770, RZ ;  /* 0x0000777010077816 */ /* 0x000fe200000000ff */
[----:B------:R-:W-:Y:S03]  /*03b0*/  BSSY B1, `(.L_x_68025) ;  /* 0x0000023000017945 */ /* 0x000fe60003800000 */
[----:B------:R-:W-:Y:S01]  /*03c0*/  ISETP.NE.AND P0, PT, R7, RZ, PT ;  /* 0x000000ff0700720c */ /* 0x000fe20003f05270 */
[----:B------:R-:W-:-:S12]  /*03d0*/  IMAD.MOV.U32 R7, RZ, RZ, 0x1 ;  /* 0x00000001ff077424 */ /* 0x000fd800078e00ff */
[----:B------:R-:W-:Y:S05]  /*03e0*/  @!P0 BRA `(.L_x_68026) ;  /* 0x00000000007c8947 */ /* 0x000fea0003800000 */
        /* <DEDUP_REMOVED lines=8> */
[----:B------:R-:W-:Y:S02]  /*0470*/  ISETP.GE.U32.AND P1, PT, R22, 0x3, PT ;  /* 0x000000031600780c */ /* 0x000fe40003f26070 */
[----:B------:R-:W-:Y:S02]  /*0480*/  LOP3.LUT R22, R17, 0xff, RZ, 0xc0, !PT ;  /* 0x000000ff11167812 */ /* 0x000fe400078ec0ff */
[----:B------:R-:W-:-:S03]  /*0490*/  PRMT R7, R7, 0x9910, RZ ;  /* 0x0000991007077816 */ /* 0x000fc600000000ff */
[----:B------:R-:W-:-:S06]  /*04a0*/  IMAD R22, R22, R22, RZ ;  /* 0x0000001616167224 */ /* 0x000fcc00078e02ff */
[----:B------:R-:W-:Y:S05]  /*04b0*/  @!P1 BRA `(.L_x_68026) ;  /* 0x0000000000489947 */ /* 0x000fea0003800000 */
[----:B------:R-:W-:-:S04]  /*04c0*/  PRMT R21, R21, 0x8880, RZ ;  /* 0x0000888015157816 */ /* 0x000fc800000000ff */
[----:B------:R-:W-:-:S07]  /*04d0*/  SHF.R.S32.HI R21, RZ, 0x1, R21 ;  /* 0x00000001ff157819 */ /* 0x000fce0000011415 */
.L_x_68027:
[----:B------:R-:W-:Y:S01]  /*04e0*/  VIADD R28, R21, 0x1 ;  /* 0x00000001151c7836 */ /* 0x000fe20000000000 */
[----:B------:R-:W-:-:S04]  /*04f0*/  PRMT R7, R7, 0x9910, RZ ;  /* 0x0000991007077816 */ /* 0x000fc800000000ff */
[----:B------:R-:W-:-:S04]  /*0500*/  LOP3.LUT R28, R28, 0xff, RZ, 0xc0, !PT ;  /* 0x000000ff1c1c7812 */ /* 0x000fc800078ec0ff */
[----:B------:R-:W-:Y:S02]  /*0510*/  ISETP.GE.U32.AND P1, PT, R28, 0x3, PT ;  /* 0x000000031c00780c */ /* 0x000fe40003f26070 */
[----:B------:R-:W-:-:S04]  /*0520*/  LOP3.LUT R28, R21, 0x1, RZ, 0xc0, !PT ;  /* 0x00000001151c7812 */ /* 0x000fc800078ec0ff */
[----:B------:R-:W-:-:S04]  /*0530*/  ISETP.NE.U32.AND P0, PT, R28, 0x1, PT ;  /* 0x000000011c00780c */ /* 0x000fc80003f05070 */
[C---:B------:R-:W-:Y:S02]  /*0540*/  SEL R28, R22.reuse, 0x1, !P0 ;  /* 0x00000001161c7807 */ /* 0x040fe40004000000 */
[----:B------:R-:W-:Y:S02]  /*0550*/  PRMT R22, R22, 0x9910, RZ ;  /* 0x0000991016167816 */ /* 0x000fe400000000ff */
[----:B------:R-:W-:-:S03]  /*0560*/  PRMT R28, R28, 0x9910, RZ ;  /* 0x000099101c1c7816 */ /* 0x000fc600000000ff */
[----:B------:R-:W-:Y:S02]  /*0570*/  IMAD R22, R22, R22, RZ ;  /* 0x0000001616167224 */ /* 0x000fe400078e02ff */
[----:B------:R-:W-:Y:S01]  /*0580*/  IMAD R7, R7, R28, RZ ;  /* 0x0000001c07077224 */ /* 0x000fe200078e02ff */
[----:B------:R-:W-:-:S04]  /*0590*/  LOP3.LUT R28, R21, 0x80, RZ, 0xc0, !PT ;  /* 0x00000080151c7812 */ /* 0x000fc800078ec0ff */
[----:B------:R-:W-:-:S04]  /*05a0*/  LEA.HI R28, R28, R21, RZ, 0x19 ;  /* 0x000000151c1c7211 */ /* 0x000fc800078fc8ff */
[----:B------:R-:W-:-:S04]  /*05b0*/  PRMT R21, R28, 0x8880, RZ ;  /* 0x000088801c157816 */ /* 0x000fc800000000ff */
[----:B------:R-:W-:Y:S01]  /*05c0*/  SHF.R.S32.HI R21, RZ, 0x1, R21 ;  /* 0x00000001ff157819 */ /* 0x000fe20000011415 */
[----:B------:R-:W-:Y:S06]  /*05d0*/  @P1 BRA `(.L_x_68027) ;  /* 0xfffffffc00c01947 */ /* 0x000fec000383ffff */
.L_x_68026:
[----:B------:R-:W-:Y:S05]  /*05e0*/  BSYNC B1 ;  /* 0x0000000000017941 */ /* 0x000fea0003800000 */
.L_x_68025:
[----:B------:R-:W-:Y:S05]  /*05f0*/  BRA `(.L_x_68028) ;  /* 0x0000000000247947 */ /* 0x000fea0003800000 */
.L_x_68024:
[----:B------:R-:W-:Y:S01]  /*0600*/  LOP3.LUT R21, R17, 0xff, RZ, 0xc0, !PT ;  /* 0x000000ff11157812 */ /* 0x000fe200078ec0ff */
[----:B------:R-:W-:-:S03]  /*0610*/  IMAD.MOV.U32 R7, RZ, RZ, 0x1 ;  /* 0x00000001ff077424 */ /* 0x000fc600078e00ff */
[----:B------:R-:W-:-:S13]  /*0620*/  ISETP.NE.AND P0, PT, R21, 0x1, PT ;  /* 0x000000011500780c */ /* 0x000fda0003f05270 */
[----:B------:R-:W-:Y:S05]  /*0630*/  @!P0 BRA `(.L_x_68028) ;  /* 0x0000000000148947 */ /* 0x000fea0003800000 */
[----:B------:R-:W-:-:S13]  /*0640*/  ISETP.NE.AND P0, PT, R21, 0xff, PT ;  /* 0x000000ff1500780c */ /* 0x000fda0003f05270 */
[----:B------:R-:W-:-:S04]  /*0650*/  @!P0 LOP3.LUT R22, R22, 0x1, RZ, 0xc0, !PT ;  /* 0x0000000116168812 */ /* 0x000fc800078ec0ff */
[----:B------:R-:W-:-:S04]  /*0660*/  @!P0 ISETP.NE.U32.AND P1, PT, R22, 0x1, PT ;  /* 0x000000011600880c */ /* 0x000fc80003f25070 */
[----:B------:R-:W-:-:S04]  /*0670*/  @!P0 SEL R7, R0, 0xffff, P1 ;  /* 0x0000ffff00078807 */ /* 0x000fc80000800000 */
[----:B------:R-:W-:-:S07]  /*0680*/  @P0 PRMT R7, RZ, 0x7610, R7 ;  /* 0x00007610ff070816 */ /* 0x000fce0000000007 */
.L_x_68028:
[----:B------:R-:W-:Y:S05]  /*0690*/  BSYNC B0 ;  /* 0x0000000000007941 */ /* 0x000fea0003800000 */
.L_x_68023:
        /* <DEDUP_REMOVED lines=21> */
[----:B------:R-:W-:-:S04]  /*07f0*/  PRMT R18, R19, 0x8880, RZ ;  /* 0x0000888013127816 */ /* 0x000fc800000000ff */
[----:B------:R-:W-:-:S07]  /*0800*/  SHF.R.S32.HI R18, RZ, 0x1, R18 ;  /* 0x00000001ff127819 */ /* 0x000fce0000011412 */
.L_x_68033:
[C---:B------:R-:W-:Y:S01]  /*0810*/  VIADD R19, R18.reuse, 0x1 ;  /* 0x0000000112137836 */ /* 0x040fe20000000000 */
[C---:B------:R-:W-:Y:S02]  /*0820*/  LOP3.LUT R20, R18.reuse, 0x1, RZ, 0xc0, !PT ;  /* 0x0000000112147812 */ /* 0x040fe400078ec0ff */
[----:B------:R-:W-:Y:S02]  /*0830*/  LOP3.LUT R21, R18, 0x80, RZ, 0xc0, !PT ;  /* 0x0000008012157812 */ /* 0x000fe400078ec0ff */
[----:B------:R-:W-:Y:S02]  /*0840*/  LOP3.LUT R19, R19, 0xff, RZ, 0xc0, !PT ;  /* 0x000000ff13137812 */ /* 0x000fe400078ec0ff */
[----:B------:R-:W-:Y:S02]  /*0850*/  ISETP.NE.U32.AND P0, PT, R20, 0x1, PT ;  /* 0x000000011400780c */ /* 0x000fe40003f05070 */
[----:B------:R-:W-:Y:S02]  /*0860*/  ISETP.GE.U32.AND P1, PT, R19, 0x3, PT ;  /* 0x000000031300780c */ /* 0x000fe40003f26070 */
[----:B------:R-:W-:-:S02]  /*0870*/  SEL R19, R17, 0x1, !P0 ;  /* 0x0000000111137807 */ /* 0x000fc40004000000 */
[----:B------:R-:W-:Y:S02]  /*0880*/  PRMT R20, R17, 0x9910, RZ ;  /* 0x0000991011147816 */ /* 0x000fe400000000ff */
[----:B------:R-:W-:Y:S02]  /*0890*/  PRMT R17, R19, 0x9910, RZ ;  /* 0x0000991013117816 */ /* 0x000fe400000000ff */
[----:B------:R-:W-:Y:S01]  /*08a0*/  LEA.HI R21, R21, R18, RZ, 0x19 ;  /* 0x0000001215157211 */ /* 0x000fe200078fc8ff */
[----:B------:R-:W-:Y:S01]  /*08b0*/  IMAD.MOV.U32 R19, RZ, RZ, R20 ;  /* 0x000000ffff137224 */ /* 0x000fe200078e0014 */
[----:B------:R-:W-:Y:S02]  /*08c0*/  PRMT R16, R16, 0x9910, RZ ;  /* 0x0000991010107816 */ /* 0x000fe400000000ff */
[----:B------:R-:W-:Y:S01]  /*08d0*/  PRMT R18, R21, 0x8880, RZ ;  /* 0x0000888015127816 */ /* 0x000fe200000000ff */
[----:B------:R-:W-:Y:S02]  /*08e0*/  IMAD R19, R19, R19, RZ ;  /* 0x0000001313137224 */ /* 0x000fe400078e02ff */
[----:B------:R-:W-:Y:S01]  /*08f0*/  IMAD R16, R16, R17, RZ ;  /* 0x0000001110107224 */ /* 0x000fe200078e02ff */
[----:B------:R-:W-:-:S02]  /*0900*/  SHF.R.S32.HI R18, RZ, 0x1, R18 ;  /* 0x00000001ff127819 */ /* 0x000fc40000011412 */
[----:B------:R-:W-:Y:S01]  /*0910*/  PRMT R17, R19, 0x7610, R17 ;  /* 0x0000761013117816 */ /* 0x000fe20000000011 */
[----:B------:R-:W-:Y:S06]  /*0920*/  @P1 BRA `(.L_x_68033) ;  /* 0xfffffffc00b81947 */ /* 0x000fec000383ffff */
.L_x_68032:
[----:B------:R-:W-:Y:S05]  /*0930*/  BSYNC B1 ;  /* 0x0000000000017941 */ /* 0x000fea0003800000 */
.L_x_68031:
[----:B------:R-:W-:Y:S05]  /*0940*/  BRA `(.L_x_68034) ;  /* 0x0000000000247947 */ /* 0x000fea0003800000 */
.L_x_68030:
[----:B------:R-:W-:Y:S01]  /*0950*/  PRMT R17, R17, 0x7771, RZ ;  /* 0x0000777111117816 */ /* 0x000fe200000000ff */
        /* <DEDUP_REMOVED lines=8> */
.L_x_68034:
[----:B------:R-:W-:Y:S05]  /*09e0*/  BSYNC B0 ;  /* 0x0000000000007941 */ /* 0x000fea0003800000 */
.L_x_68029:
        /* <DEDUP_REMOVED lines=8> */
[----:B------:R-:W-:Y:S02]  /*0a70*/  LOP3.LUT R18, R15, 0x1, RZ, 0xc0, !PT ;  /* 0x000000010f127812 */ /* 0x000fe400078ec0ff */
[----:B-----5:R-:W-:Y:S02]  /*0a80*/  PRMT R17, R13, 0x7770, RZ ;  /* 0x000077700d117816 */ /* 0x020fe400000000ff */
[----:B------:R-:W-:Y:S01]  /*0a90*/  ISETP.NE.U32.AND P0, PT, R18, 0x1, PT ;  /* 0x000000011200780c */ /* 0x000fe20003f05070 */
[----:B------:R-:W-:-:S03]  /*0aa0*/  VIADD R18, R15, 0x1 ;  /* 0x000000010f127836 */ /* 0x000fc60000000000 */
[----:B------:R-:W-:Y:S02]  /*0ab0*/  SEL R17, R17, 0x1, !P0 ;  /* 0x0000000111117807 */ /* 0x000fe40004000000 */
[----:B------:R-:W-:Y:S02]  /*0ac0*/  LOP3.LUT R19, R18, 0xff, RZ, 0xc0, !PT ;  /* 0x000000ff12137812 */ /* 0x000fe400078ec0ff */
[----:B------:R-:W-:Y:S02]  /*0ad0*/  LOP3.LUT R18, R15, 0x80, RZ, 0xc0, !PT ;  /* 0x000000800f127812 */ /* 0x000fe400078ec0ff */
[----:B------:R-:W-:Y:S02]  /*0ae0*/  ISETP.GE.U32.AND P0, PT, R19, 0x3, PT ;  /* 0x000000031300780c */ /* 0x000fe40003f06070 */
[----:B------:R-:W-:Y:S02]  /*0af0*/  LOP3.LUT R19, R13, 0xff, RZ, 0xc0, !PT ;  /* 0x000000ff0d137812 */ /* 0x000fe400078ec0ff */
[----:B------:R-:W-:-:S02]  /*0b00*/  PRMT R17, R17, 0x9910, RZ ;  /* 0x0000991011117816 */ /* 0x000fc400000000ff */
[----:B------:R-:W-:Y:S01]  /*0b10*/  LEA.HI R18, R18, R15, RZ, 0x19 ;  /* 0x0000000f12127211 */ /* 0x000fe200078fc8ff */
[----:B------:R-:W-:-:S06]  /*0b20*/  IMAD R19, R19, R19, RZ ;  /* 0x0000001313137224 */ /* 0x000fcc00078e02ff */
[----:B------:R-:W-:Y:S05]  /*0b30*/  @!P0 BRA `(.L_x_68038) ;  /* 0x0000000000648947 */ /* 0x000fea0003800000 */
[----:B------:R-:W-:-:S04]  /*0b40*/  PRMT R15, R18, 0x8880, RZ ;  /* 0x00008880120f7816 */ /* 0x000fc800000000ff */
[----:B------:R-:W-:-:S04]  /*0b50*/  SHF.R.S32.HI R15, RZ, 0x1, R15 ;  /* 0x00000001ff0f7819 */ /* 0x000fc8000001140f */
[----:B------:R-:W-:-:S07]  /*0b60*/  PRMT R20, R15, 0x7610, R20 ;  /* 0x000076100f147816 */ /* 0x000fce0000000014 */
.L_x_68039:
        /* <DEDUP_REMOVED lines=22> */
.L_x_68038:
[----:B------:R-:W-:Y:S05]  /*0cd0*/  BSYNC B1 ;  /* 0x0000000000017941 */ /* 0x000fea0003800000 */
.L_x_68037:
[----:B------:R-:W-:Y:S05]  /*0ce0*/  BRA `(.L_x_68040) ;  /* 0x0000000000247947 */ /* 0x000fea0003800000 */
.L_x_68036:
[----:B-----5:R-:W-:Y:S01]  /*0cf0*/  LOP3.LUT R18, R13, 0xff, RZ, 0xc0, !PT ;  /* 0x000000ff0d127812 */ /* 0x020fe200078ec0ff */
        /* <DEDUP_REMOVED lines=8> */
.L_x_68040:
[----:B------:R-:W-:Y:S05]  /*0d80*/  BSYNC B0 ;  /* 0x0000000000007941 */ /* 0x000fea0003800000 */
.L_x_68035:
[----:B------:R-:W-:Y:S01]  /*0d90*/  PRMT R15, R14, 0x9991, RZ ;  /* 0x000099910e0f7816 */ /* 0x000fe200000000ff */
[----:B------:R-:W-:Y:S03]  /*0da0*/  BSSY B0, `(.L_x_68041) ;  /* 0x0000038000007945 */ /* 0x000fe60003800000 */
[----:B------:R-:W-:-:S13]  /*0db0*/  ISETP.GE.AND P0, PT, R15, RZ, PT ;  /* 0x000000ff0f00720c */ /* 0x000fda0003f06270 */
[----:B------:R-:W-:Y:S05]  /*0dc0*/  @!P0 BRA `(.L_x_68042) ;  /* 0x0000000000b08947 */ /* 0x000fea0003800000 */
[----:B------:R-:W-:Y:S01]  /*0dd0*/  PRMT R14, R14, 0x7771, RZ ;  /* 0x000077710e0e7816 */ /* 0x000fe200000000ff */
[----:B------:R-:W-:Y:S03]  /*0de0*/  BSSY B1, `(.L_x_68043) ;  /* 0x0000029000017945 */ /* 0x000fe60003800000 */
[----:B------:R-:W-:Y:S01]  /*0df0*/  ISETP.NE.AND P0, PT, R14, RZ, PT ;  /* 0x000000ff0e00720c */ /* 0x000fe20003f05270 */
[----:B------:R-:W-:-:S12]  /*0e00*/  IMAD.MOV.U32 R14, RZ, RZ, 0x1 ;  /* 0x00000001ff0e7424 */ /* 0x000fd800078e00ff */
[----:B------:R-:W-:Y:S05]  /*0e10*/  @!P0 BRA `(.L_x_68044) ;  /* 0x0000000000948947 */ /* 0x000fea0003800000 */
[C---:B------:R-:W-:Y:S01]  /*0e20*/  LOP3.LUT R15, R12.reuse, 0x1, RZ, 0xc0, !PT ;  /* 0x000000010c0f7812 */ /* 0x040fe200078ec0ff */
[----:B------:R-:W-:Y:S01]  /*0e30*/  VIADD R14, R12, 0x1 ;  /* 0x000000010c0e7836 */ /* 0x000fe20000000000 */
[----:B-----5:R-:W-:Y:S02]  /*0e40*/  PRMT R18, R13, 0x7771, RZ ;  /* 0x000077710d127816 */ /* 0x020fe400000000ff */
[----:B------:R-:W-:Y:S02]  /*0e50*/  ISETP.NE.U32.AND P0, PT, R15, 0x1, PT ;  /* 0x000000010f00780c */ /* 0x000fe40003f05070 */
[----:B------:R-:W-:Y:S02]  /*0e60*/  LOP3.LUT R15, R14, 0xff, RZ, 0xc0, !PT ;  /* 0x000000ff0e0f7812 */ /* 0x000fe400078ec0ff */
[----:B------:R-:W-:Y:S02]  /*0e70*/  SEL R14, R18, 0x1, !P0 ;  /* 0x00000001120e7807 */ /* 0x000fe40004000000 */
[----:B------:R-:W-:-:S02]  /*0e80*/  ISETP.GE.U32.AND P0, PT, R15, 0x3, PT ;  /* 0x000000030f00780c */ /* 0x000fc40003f06070 */
[----:B------:R-:W-:Y:S02]  /*0e90*/  PRMT R18, R13, 0x7771, RZ ;  /* 0x000077710d127816 */ /* 0x000fe400000000ff */
[----:B------:R-:W-:Y:S02]  /*0ea0*/  LOP3.LUT R13, R12, 0x80, RZ, 0xc0, !PT ;  /* 0x000000800c0d7812 */ /* 0x000fe400078ec0ff */
[----:B------:R-:W-:Y:S01]  /*0eb0*/  PRMT R14, R14, 0x9910, RZ ;  /* 0x000099100e0e7816 */ /* 0x000fe200000000ff */
[----:B------:R-:W-:Y:S01]  /*0ec0*/  IMAD.MOV.U32 R15, RZ, RZ, R18 ;  /* 0x000000ffff0f7224 */ /* 0x000fe200078e0012 */
[----:B------:R-:W-:-:S03]  /*0ed0*/  LEA.HI R13, R13, R12, RZ, 0x19 ;  /* 0x0000000c0d0d7211 */ /* 0x000fc600078fc8ff */
[----:B------:R-:W-:Y:S02]  /*0ee0*/  IMAD R15, R15, R15, RZ ;  /* 0x0000000f0f0f7224 */ /* 0x000fe400078e02ff */
[----:B------:R-:W-:Y:S05]  /*0ef0*/  @!P0 BRA `(.L_x_68044) ;  /* 0x00000000005c8947 */ /* 0x000fea0003800000 */
[----:B------:R-:W-:-:S04]  /*0f00*/  PRMT R12, R13, 0x8880, RZ ;  /* 0x000088800d0c7816 */ /* 0x000fc800000000ff */
[----:B------:R-:W-:-:S04]  /*0f10*/  SHF.R.S32.HI R12, RZ, 0x1, R12 ;  /* 0x00000001ff0c7819 */ /* 0x000fc8000001140c */
[----:B------:R-:W-:-:S07]  /*0f20*/  PRMT R18, R12, 0x7610, R18 ;  /* 0x000076100c127816 */ /* 0x000fce0000000012 */
.L_x_68045:
        /* <DEDUP_REMOVED lines=20> */
.L_x_68044:
[----:B------:R-:W-:Y:S05]  /*1070*/  BSYNC B1 ;  /* 0x0000000000017941 */ /* 0x000fea0003800000 */
.L_x_68043:
[----:B------:R-:W-:Y:S05]  /*1080*/  BRA `(.L_x_68046) ;  /* 0x0000000000247947 */ /* 0x000fea0003800000 */
.L_x_68042:
[----:B-----5:R-:W-:Y:S01]  /*1090*/  PRMT R13, R13, 0x7771, RZ ;  /* 0x000077710d0d7816 */ /* 0x020fe200000000ff */
        /* <DEDUP_REMOVED lines=8> */
.L_x_68046:
[----:B------:R-:W-:Y:S05]  /*1120*/  BSYNC B0 ;  /* 0x0000000000007941 */ /* 0x000fea0003800000 */
.L_x_68041:
        /* <DEDUP_REMOVED lines=8> */
[----:B-----5:R-:W-:Y:S02]  /*11b0*/  LOP3.LUT R13, R11, 0x1, RZ, 0xc0, !PT ;  /* 0x000000010b0d7812 */ /* 0x020fe400078ec0ff */
[----:B------:R-:W-:Y:S02]  /*11c0*/  PRMT R12, R8, 0x7770, RZ ;  /* 0x00007770080c7816 */ /* 0x000fe400000000ff */
[----:B------:R-:W-:Y:S01]  /*11d0*/  ISETP.NE.U32.AND P0, PT, R13, 0x1, PT ;  /* 0x000000010d00780c */ /* 0x000fe20003f05070 */
[C---:B------:R-:W-:Y:S01]  /*11e0*/  VIADD R13, R11.reuse, 0x1 ;  /* 0x000000010b0d7836 */ /* 0x040fe20000000000 */
[----:B------:R-:W-:Y:S02]  /*11f0*/  LOP3.LUT R18, R11, 0x80, RZ, 0xc0, !PT ;  /* 0x000000800b127812 */ /* 0x000fe400078ec0ff */
[----:B------:R-:W-:Y:S02]  /*1200*/  SEL R12, R12, 0x1, !P0 ;  /* 0x000000010c0c7807 */ /* 0x000fe40004000000 */
[----:B------:R-:W-:-:S02]  /*1210*/  LOP3.LUT R13, R13, 0xff, RZ, 0xc0, !PT ;  /* 0x000000ff0d0d7812 */ /* 0x000fc400078ec0ff */
[----:B------:R-:W-:Y:S02]  /*1220*/  PRMT R12, R12, 0x9910, RZ ;  /* 0x000099100c0c7816 */ /* 0x000fe400000000ff */
[----:B------:R-:W-:Y:S02]  /*1230*/  ISETP.GE.U32.AND P0, PT, R13, 0x3, PT ;  /* 0x000000030d00780c */ /* 0x000fe40003f06070 */
[----:B------:R-:W-:Y:S02]  /*1240*/  LOP3.LUT R13, R8, 0xff, RZ, 0xc0, !PT ;  /* 0x000000ff080d7812 */ /* 0x000fe400078ec0ff */
[----:B------:R-:W-:-:S03]  /*1250*/  LEA.HI R18, R18, R11, RZ, 0x19 ;  /* 0x0000000b12127211 */ /* 0x000fc600078fc8ff */
[----:B------:R-:W-:-:S06]  /*1260*/  IMAD R13, R13, R13, RZ ;  /* 0x0000000d0d0d7224 */ /* 0x000fcc00078e02ff */
[----:B------:R-:W-:Y:S05]  /*1270*/  @!P0 BRA `(.L_x_68050) ;  /* 0x0000000000588947 */ /* 0x000fea0003800000 */
[----:B------:R-:W-:Y:S02]  /*1280*/  PRMT R11, R18, 0x8880, RZ ;  /* 0x00008880120b7816 */ /* 0x000fe400000000ff */
[----:B------:R-:W-:Y:S02]  /*1290*/  PRMT R15, R13, 0x7610, R15 ;  /* 0x000076100d0f7816 */ /* 0x000fe4000000000f */
[----:B------:R-:W-:-:S04]  /*12a0*/  SHF.R.S32.HI R11, RZ, 0x1, R11 ;  /* 0x00000001ff0b7819 */ /* 0x000fc8000001140b */
[----:B------:R-:W-:-:S07]  /*12b0*/  PRMT R18, R11, 0x7610, R18 ;  /* 0x000076100b127816 */ /* 0x000fce0000000012 */
.L_x_68051:
        /* <DEDUP_REMOVED lines=10> */
[----:B------:R-:W-:Y:S01]  /*1360*/  PRMT R13, R13, 0x8880, RZ ;  /* 0x000088800d0d7816 */ /* 0x000fe200000000ff */
[----:B------:R-:W-:Y:S01]  /*1370*/  IMAD R15, R15, R15, RZ ;  /* 0x0000000f0f0f7224 */ /* 0x000fe200078e02ff */
[----:B------:R-:W-:Y:S02]  /*1380*/  PRMT R12, R12, 0x9910, RZ ;  /* 0x000099100c0c7816 */ /* 0x000fe400000000ff */
[----:B------:R-:W-:Y:S02]  /*1390*/  PRMT R11, R11, 0x9910, RZ ;  /* 0x000099100b0b7816 */ /* 0x000fe400000000ff */
[----:B------:R-:W-:-:S03]  /*13a0*/  SHF.R.S32.HI R13, RZ, 0x1, R13 ;  /* 0x00000001ff0d7819 */ /* 0x000fc6000001140d */
[----:B------:R-:W-:Y:S01]  /*13b0*/  IMAD R12, R12, R11, RZ ;  /* 0x0000000b0c0c7224 */ /* 0x000fe200078e02ff */
[----:B------:R-:W-:Y:S01]  /*13c0*/  PRMT R18, R13, 0x7610, R18 ;  /* 0x000076100d127816 */ /* 0x000fe20000000012 */
[----:B------:R-:W-:Y:S06]  /*13d0*/  @P0 BRA `(.L_x_68051) ;  /* 0xfffffffc00b80947 */ /* 0x000fec000383ffff */
.L_x_68050:
[----:B------:R-:W-:Y:S05]  /*13e0*/  BSYNC B1 ;  /* 0x0000000000017941 */ /* 0x000fea0003800000 */
.L_x_68049:
[----:B------:R-:W-:Y:S05]  /*13f0*/  BRA `(.L_x_68052) ;  /* 0x0000000000247947 */ /* 0x000fea0003800000 */
.L_x_68048:
        /* <DEDUP_REMOVED lines=9> */
.L_x_68052:
[----:B------:R-:W-:Y:S05]  /*1490*/  BSYNC B0 ;  /* 0x0000000000007941 */ /* 0x000fea0003800000 */
.L_x_68047:
        /* <DEDUP_REMOVED lines=16> */
[----:B------:R-:W-:Y:S02]  /*15a0*/  PRMT R11, R10, 0x9910, RZ ;  /* 0x000099100a0b7816 */ /* 0x000fe400000000ff */
        /* <DEDUP_REMOVED lines=9> */
.L_x_68057:
        /* <DEDUP_REMOVED lines=21> */
.L_x_68056:
[----:B------:R-:W-:Y:S05]  /*1790*/  BSYNC B1 ;  /* 0x0000000000017941 */ /* 0x000fea0003800000 */
.L_x_68055:
[----:B------:R-:W-:Y:S05]  /*17a0*/  BRA `(.L_x_68058) ;  /* 0x0000000000247947 */ /* 0x000fea0003800000 */
.L_x_68054:
        /* <DEDUP_REMOVED lines=9> */
.L_x_68058:
[----:B------:R-:W-:Y:S05]  /*1840*/  BSYNC B0 ;  /* 0x0000000000007941 */ /* 0x000fea0003800000 */
.L_x_68053:
        /* <DEDUP_REMOVED lines=25> */
.L_x_68063:
        /* <DEDUP_REMOVED lines=18> */
.L_x_68062:
[----:B------:R-:W-:Y:S05]  /*1b00*/  BSYNC B1 ;  /* 0x0000000000017941 */ /* 0x000fea0003800000 */
.L_x_68061:
[----:B------:R-:W-:Y:S05]  /*1b10*/  BRA `(.L_x_68064) ;  /* 0x0000000000247947 */ /* 0x000fea0003800000 */
.L_x_68060:
        /* <DEDUP_REMOVED lines=9> */
.L_x_68064:
[----:B------:R-:W-:Y:S05]  /*1bb0*/  BSYNC B0 ;  /* 0x0000000000007941 */ /* 0x000fea0003800000 */
.L_x_68059:
        /* <DEDUP_REMOVED lines=16> */
[----:B------:R-:W-:Y:S02]  /*1cc0*/  LOP3.LUT R3, R6, 0x80, RZ, 0xc0, !PT ;  /* 0x0000008006037812 */ /* 0x000fe400078ec0ff */
        /* <DEDUP_REMOVED lines=8> */
.L_x_68069:
[C---:B------:R-:W-:Y:S01]  /*1d50*/  LOP3.LUT R0, R13.reuse, 0x1, RZ, 0xc0, !PT ;  /* 0x000000010d007812 */ /* 0x040fe200078ec0ff */
[C---:B------:R-:W-:Y:S01]  /*1d60*/  VIADD R6, R13.reuse, 0x1 ;  /* 0x000000010d067836 */ /* 0x040fe20000000000 */
[----:B------:R-:W-:Y:S02]  /*1d70*/  LOP3.LUT R2, R13, 0x80, RZ, 0xc0, !PT ;  /* 0x000000800d027812 */ /* 0x000fe400078ec0ff */
[----:B------:R-:W-:Y:S02]  /*1d80*/  ISETP.NE.U32.AND P0, PT, R0, 0x1, PT ;  /* 0x000000010000780c */ /* 0x000fe40003f05070 */
[----:B------:R-:W-:Y:S02]  /*1d90*/  PRMT R9, R9, 0x9910, RZ ;  /* 0x0000991009097816 */ /* 0x000fe400000000ff */
[----:B------:R-:W-:Y:S02]  /*1da0*/  SEL R0, R5, 0x1, !P0 ;  /* 0x0000000105007807 */ /* 0x000fe40004000000 */
[----:B------:R-:W-:-:S02]  /*1db0*/  LOP3.LUT R6, R6, 0xff, RZ, 0xc0, !PT ;  /* 0x000000ff06067812 */ /* 0x000fc400078ec0ff */
[----:B------:R-:W-:Y:S01]  /*1dc0*/  LEA.HI R3, R2, R13, RZ, 0x19 ;  /* 0x0000000d02037211 */ /* 0x000fe200078fc8ff */
[----:B------:R-:W-:Y:S01]  /*1dd0*/  IMAD.MOV.U32 R2, RZ, RZ, R9 ;  /* 0x000000ffff027224 */ /* 0x000fe200078e0009 */
[----:B------:R-:W-:Y:S02]  /*1de0*/  PRMT R0, R0, 0x9910, RZ ;  /* 0x0000991000007816 */ /* 0x000fe400000000ff */
[----:B------:R-:W-:Y:S02]  /*1df0*/  ISETP.GE.U32.AND P0, PT, R6, 0x3, PT ;  /* 0x000000030600780c */ /* 0x000fe40003f06070 */
[----:B------:R-:W-:Y:S01]  /*1e00*/  PRMT R9, R3, 0x8880, RZ ;  /* 0x0000888003097816 */ /* 0x000fe200000000ff */
[----:B------:R-:W-:Y:S01]  /*1e10*/  IMAD.MOV.U32 R3, RZ, RZ, R0 ;  /* 0x000000ffff037224 */ /* 0x000fe200078e0000 */
[----:B------:R-:W-:-:S03]  /*1e20*/  PRMT R10, R5, 0x9910, RZ ;  /* 0x00009910050a7816 */ /* 0x000fc600000000ff */
[--C-:B------:R-:W-:Y:S02]  /*1e30*/  IMAD.MOV.U32 R0, RZ, RZ, R9.reuse ;  /* 0x000000ffff007224 */ /* 0x100fe400078e0009 */
[----:B------:R-:W-:Y:S02]  /*1e40*/  IMAD R2, R2, R3, RZ ;  /* 0x0000000302027224 */ /* 0x000fe400078e02ff */
[----:B------:R-:W-:Y:S01]  /*1e50*/  IMAD.MOV.U32 R5, RZ, RZ, R10 ;  /* 0x000000ffff057224 */ /* 0x000fe200078e000a */
[----:B------:R-:W-:Y:S02]  /*1e60*/  SHF.R.S32.HI R0, RZ, 0x1, R0 ;  /* 0x00000001ff007819 */ /* 0x000fe40000011400 */
[----:B------:R-:W-:Y:S01]  /*1e70*/  PRMT R9, R2, 0x7610, R9 ;  /* 0x0000761002097816 */ /* 0x000fe20000000009 */
[----:B------:R-:W-:Y:S01]  /*1e80*/  IMAD R5, R5, R5, RZ ;  /* 0x0000000505057224 */ /* 0x000fe200078e02ff */
[----:B------:R-:W-:Y:S01]  /*1e90*/  PRMT R13, R0, 0x7610, R13 ;  /* 0x00007610000d7816 */ /* 0x000fe2000000000d */
[----:B------:R-:W-:Y:S06]  /*1ea0*/  @P0 BRA `(.L_x_68069) ;  /* 0xfffffffc00a80947 */ /* 0x000fec000383ffff */
.L_x_68068:
[----:B------:R-:W-:Y:S05]  /*1eb0*/  BSYNC B1 ;  /* 0x0000000000017941 */ /* 0x000fea0003800000 */
.L_x_68067:
[----:B------:R-:W-:Y:S05]  /*1ec0*/  BRA `(.L_x_68070) ;  /* 0x0000000000287947 */ /* 0x000fea0003800000 */
.L_x_68066:
        /* <DEDUP_REMOVED lines=8> */
[----:B------:R-:W-:-:S04]  /*1f50*/  @!P0 PRMT R9, R0, 0x7610, R9 ;  /* 0x0000761000098816 */ /* 0x000fc80000000009 */
[----:B------:R-:W-:-:S07]  /*1f60*/  @P0 PRMT R9, RZ, 0x7610, R9 ;  /* 0x00007610ff090816 */ /* 0x000fce0000000009 */
.L_x_68070:
[----:B------:R-:W-:Y:S05]  /*1f70*/  BSYNC B0 ;  /* 0x0000000000007941 */ /* 0x000fea0003800000 */
.L_x_68065:
        /* <DEDUP_REMOVED lines=15> */
.L_x_68022:
[----:B------:R-:W0:Y:S01]  /*2070*/  S2R R7, SR_TID.X ;  /* 0x0000000000077919 */ /* 0x000e220000002100 */
[----:B------:R-:W-:Y:S02]  /*2080*/  PRMT R8, RZ, 0x7610, R8 ;  /* 0x00007610ff087816 */ /* 0x000fe40000000008 */
[----:B0-----:R-:W-:Y:S01]  /*2090*/  ISETP.GE.AND P0, PT, R7, R6, PT ;  /* 0x000000060700720c */ /* 0x001fe20003f06270 */
[----:B------:R-:W-:-:S12]  /*20a0*/  IMAD.MOV.U32 R0, RZ, RZ, R7 ;  /* 0x000000ffff007224 */ /* 0x000fd800078e0007 */
[C---:B------:R-:W-:Y:S01]  /*20b0*/  @!P0 VIADD R9, R0.reuse, UR4 ;  /* 0x0000000400098c36 */ /* 0x040fe20008000000 */
[----:B------:R-:W0:Y:S01]  /*20c0*/  @!P0 LDC.64 R24, c[0x0][0x228] ;  /* 0x00008a00ff188b82 */ /* 0x000e220000000a00 */
[----:B------:R-:W-:-:S05]  /*20d0*/  @!P0 VIADD R0, R0, 0x80 ;  /* 0x0000008000008836 */ /* 0x000fca0000000000 */
[C---:B------:R-:W-:Y:S02]  /*20e0*/  ISETP.GE.AND P3, PT, R0.reuse, R6, PT ;  /* 0x000000060000720c */ /* 0x040fe40003f66270 */
[----:B------:R-:W1:Y:S11]  /*20f0*/  @!P0 LDC.64 R28, c[0x0][0x230] ;  /* 0x00008c00ff1c8b82 */ /* 0x000e760000000a00 */
[C---:B------:R-:W-:Y:S01]  /*2100*/  @!P3 VIADD R5, R0.reuse, UR4 ;  /* 0x000000040005bc36 */ /* 0x040fe20008000000 */
[----:B------:R-:W2:Y:S01]  /*2110*/  @!P3 LDC.64 R16, c[0x0][0x228] ;  /* 0x00008a00ff10bb82 */ /* 0x000ea20000000a00 */
[----:B------:R-:W-:Y:S01]  /*2120*/  @!P3 VIADD R0, R0, 0x80 ;  /* 0x000000800000b836 */ /* 0x000fe20000000000 */
[----:B0-----:R-:W-:-:S04]  /*2130*/  @!P0 IADD3 R24, P1, R9, R24, RZ ;  /* 0x0000001809188210 */ /* 0x001fc80007f3e0ff */
[----:B------:R-:W-:Y:S02]  /*2140*/  ISETP.GE.AND P4, PT, R0, R6, PT ;  /* 0x000000060000720c */ /* 0x000fe40003f86270 */
[----:B------:R-:W0:Y:S01]  /*2150*/  @!P3 LDC.64 R12, c[0x0][0x230] ;  /* 0x00008c00ff0cbb82 */ /* 0x000e220000000a00 */
[----:B------:R-:W-:Y:S01]  /*2160*/  @!P0 IMAD.X R25, RZ, RZ, R25, P1 ;  /* 0x000000ffff198224 */ /* 0x000fe200008e0619 */
[----:B------:R-:W-:-:S04]  /*2170*/  PRMT R4, RZ, 0x7610, R4 ;  /* 0x00007610ff047816 */ /* 0x000fc80000000004 */
[----:B------:R-:W5:Y:S05]  /*2180*/  @!P0 LDG.E.U8 R8, desc[UR10][R24.64] ;  /* 0x0000000a18088981 */ /* 0x000f6a000c1e1100 */
[C---:B------:R-:W-:Y:S01]  /*2190*/  @!P4 VIADD R20, R0.reuse, UR4 ;  /* 0x000000040014cc36 */ /* 0x040fe20008000000 */
[----:B------:R-:W3:Y:S01]  /*21a0*/  @!P4 LDC.64 R2, c[0x0][0x228] ;  /* 0x00008a00ff02cb82 */ /* 0x000ee20000000a00 */
[----:B------:R-:W-:Y:S01]  /*21b0*/  @!P4 VIADD R0, R0, 0x80 ;  /* 0x000000800000c836 */ /* 0x000fe20000000000 */
[----:B--2---:R-:W-:-:S04]  /*21c0*/  @!P3 IADD3 R16, P5, R5, R16, RZ ;  /* 0x000000100510b210 */ /* 0x004fc80007fbe0ff */
[----:B------:R-:W-:Y:S02]  /*21d0*/  ISETP.GE.AND P2, PT, R0, R6, PT ;  /* 0x000000060000720c */ /* 0x000fe40003f46270 */
[----:B------:R-:W2:Y:S01]  /*21e0*/  @!P4 LDC.64 R14, c[0x0][0x230] ;  /* 0x00008c00ff0ecb82 */ /* 0x000ea20000000a00 */
[----:B0-----:R-:W-:-:S10]  /*21f0*/  @!P3 IADD3 R12, P6, R5, R12, RZ ;  /* 0x0000000c050cb210 */ /* 0x001fd40007fde0ff */
[C---:B------:R-:W-:Y:S01]  /*2200*/  @!P2 VIADD R22, R0.reuse, UR4 ;  /* 0x000000040016ac36 */ /* 0x040fe20008000000 */
[----:B------:R-:W0:Y:S01]  /*2210*/  @!P2 LDC.64 R18, c[0x0][0x228] ;  /* 0x00008a00ff12ab82 */ /* 0x000e220000000a00 */
[----:B------:R-:W-:-:S05]  /*2220*/  @!P2 VIADD R0, R0, 0x80 ;  /* 0x000000800000a836 */ /* 0x000fca0000000000 */
[C---:B------:R-:W-:Y:S01]  /*2230*/  ISETP.GE.AND P1, PT, R0.reuse, R6, PT ;  /* 0x000000060000720c */ /* 0x040fe20003f26270 */
[----:B------:R-:W-:Y:S01]  /*2240*/  @!P3 IMAD.X R17, RZ, RZ, R17, P5 ;  /* 0x000000ffff11b224 */ /* 0x000fe200028e0611 */
[----:B------:R-:W-:Y:S01]  /*2250*/  PRMT R5, RZ, 0x7610, R5 ;  /* 0x00007610ff057816 */ /* 0x000fe20000000005 */
[----:B------:R-:W-:Y:S01]  /*2260*/  @!P3 IMAD.X R13, RZ, RZ, R13, P6 ;  /* 0x000000ffff0db224 */ /* 0x000fe200030e060d */
[----:B------:R-:W4:Y:S04]  /*2270*/  @!P2 LDC.64 R10, c[0x0][0x230] ;  /* 0x00008c00ff0aab82 */ /* 0x000f280000000a00 */
[----:B------:R3:W5:Y:S05]  /*2280*/  @!P3 LDG.E.U8 R5, desc[UR10][R16.64] ;  /* 0x0000000a1005b981 */ /* 0x00076a000c1e1100 */
[C---:B------:R-:W-:Y:S01]  /*2290*/  @!P1 VIADD R26, R0.reuse, UR4 ;  /* 0x00000004001a9c36 */ /* 0x040fe20008000000 */
[----:B------:R1:W5:Y:S01]  /*22a0*/  @!P3 LDG.E.U8 R4, desc[UR10][R12.64] ;  /* 0x0000000a0c04b981 */ /* 0x000362000c1e1100 */
[----:B------:R-:W-:Y:S01]  /*22b0*/  @!P1 VIADD R0, R0, 0x80 ;  /* 0x0000008000009836 */ /* 0x000fe20000000000 */
[----:B--2---:R-:W-:-:S02]  /*22c0*/  @!P4 IADD3 R14, P6, R20, R14, RZ ;  /* 0x0000000e140ec210 */ /* 0x004fc40007fde0ff */
[----:B---3--:R-:W-:Y:S02]  /*22d0*/  @!P4 IADD3 R16, P5, R20, R2, RZ ;  /* 0x000000021410c210 */ /* 0x008fe40007fbe0ff */
[----:B------:R-:W-:Y:S01]  /*22e0*/  ISETP.GE.AND P3, PT, R0, R6, PT ;  /* 0x000000060000720c */ /* 0x000fe20003f66270 */
[----:B------:R-:W-:Y:S01]  /*22f0*/  @!P4 IMAD.X R15, RZ, RZ, R15, P6 ;  /* 0x000000ffff0fc224 */ /* 0x000fe200030e060f */
[----:B------:R-:W-:Y:S01]  /*2300*/  PRMT R2, RZ, 0x7610, R2 ;  /* 0x00007610ff027816 */ /* 0x000fe20000000002 */
[--C-:B------:R-:W-:Y:S01]  /*2310*/  @!P4 IMAD.X R17, RZ, RZ, R3.reuse, P5 ;  /* 0x000000ffff11c224 */ /* 0x100fe200028e0603 */
[----:B------:R-:W-:Y:S01]  /*2320*/  PRMT R3, RZ, 0x7610, R3 ;  /* 0x00007610ff037816 */ /* 0x000fe20000000003 */
[----:B-1----:R-:W1:Y:S03]  /*2330*/  @!P1 LDC.64 R12, c[0x0][0x228] ;  /* 0x00008a00ff0c9b82 */ /* 0x002e660000000a00 */
[----:B------:R2:W5:Y:S01]  /*2340*/  @!P4 LDG.E.U8 R2, desc[UR10][R14.64] ;  /* 0x0000000a0e02c981 */ /* 0x000562000c1e1100 */
[----:B------:R-:W-:-:S03]  /*2350*/  @!P0 IADD3 R28, P5, R9, R28, RZ ;  /* 0x0000001c091c8210 */ /* 0x000fc60007fbe0ff */
[----:B------:R3:W5:Y:S01]  /*2360*/  @!P4 LDG.E.U8 R3, desc[UR10][R16.64] ;  /* 0x0000000a1003c981 */ /* 0x000762000c1e1100 */
[----:B0-----:R-:W-:Y:S01]  /*2370*/  @!P2 IADD3 R24, P4, R22, R18, RZ ;  /* 0x000000121618a210 */ /* 0x001fe20007f9e0ff */
[C---:B------:R-:W-:Y:S02]  /*2380*/  @!P3 VIADD R18, R0.reuse, UR4 ;  /* 0x000000040012bc36 */ /* 0x040fe40008000000 */
[----:B------:R-:W-:Y:S01]  /*2390*/  @!P3 VIADD R0, R0, 0x80 ;  /* 0x000000800000b836 */ /* 0x000fe20000000000 */
[----:B--2---:R-:W0:Y:S01]  /*23a0*/  @!P3 LDC.64 R14, c[0x0][0x228] ;  /* 0x00008a00ff0ebb82 */ /* 0x004e220000000a00 */
[----:B------:R-:W-:Y:S02]  /*23b0*/  @!P2 IMAD.X R25, RZ, RZ, R19, P4 ;  /* 0x000000ffff19a224 */ /* 0x000fe400020e0613 */
[----:B------:R-:W-:Y:S01]  /*23c0*/  @!P0 IMAD.X R29, RZ, RZ, R29, P5 ;  /* 0x000000ffff1d8224 */ /* 0x000fe200028e061d */
[----:B------:R-:W-:-:S04]  /*23d0*/  ISETP.GE.AND P4, PT, R0, R6, PT ;  /* 0x000000060000720c */ /* 0x000fc80003f86270 */
[----:B---3--:R-:W2:Y:S01]  /*23e0*/  @!P1 LDC.64 R16, c[0x0][0x230] ;  /* 0x00008c00ff109b82 */ /* 0x008ea20000000a00 */
[----:B----4-:R-:W-:Y:S02]  /*23f0*/  @!P2 IADD3 R22, P5, R22, R10, RZ ;  /* 0x0000000a1616a210 */ /* 0x010fe40007fbe0ff */
[----:B------:R-:W-:-:S03]  /*2400*/  PRMT R21, RZ, 0x7610, R21 ;  /* 0x00007610ff157816 */ /* 0x000fc60000000015 */
[----:B------:R-:W-:Y:S02]  /*2410*/  @!P2 IMAD.X R23, RZ, RZ, R11, P5 ;  /* 0x000000ffff17a224 */ /* 0x000fe400028e060b */
[----:B------:R-:W3:Y:S01]  /*2420*/  @!P3 LDC.64 R10, c[0x0][0x230] ;  /* 0x00008c00ff0abb82 */ /* 0x000ee20000000a00 */
[----:B------:R-:W-:Y:S02]  /*2430*/  PRMT R20, RZ, 0x7610, R20 ;  /* 0x00007610ff147816 */ /* 0x000fe40000000014 */
[----:B------:R4:W5:Y:S01]  /*2440*/  @!P2 LDG.E.U8 R21, desc[UR10][R22.64] ;  /* 0x0000000a1615a981 */ /* 0x000962000c1e1100 */
[----:B-1----:R-:W-:-:S03]  /*2450*/  @!P1 IADD3 R12, P5, R26, R12, RZ ;  /* 0x0000000c1a0c9210 */ /* 0x002fc60007fbe0ff */
[----:B------:R1:W5:Y:S01]  /*2460*/  @!P2 LDG.E.U8 R20, desc[UR10][R24.64] ;  /* 0x0000000a1814a981 */ /* 0x000362000c1e1100 */
[C---:B----4-:R-:W-:Y:S02]  /*2470*/  @!P4 VIADD R23, R0.reuse, UR4 ;  /* 0x000000040017cc36 */ /* 0x050fe40008000000 */
[----:B------:R-:W-:Y:S01]  /*2480*/  @!P4 VIADD R0, R0, 0x80 ;  /* 0x000000800000c836 */ /* 0x000fe20000000000 */
[----:B------:R-:W-:Y:S01]  /*2490*/  PRMT R22, RZ, 0x7610, R22 ;  /* 0x00007610ff167816 */ /* 0x000fe20000000016 */
[----:B------:R-:W-:Y:S01]  /*24a0*/  @!P1 IMAD.X R13, RZ, RZ, R13, P5 ;  /* 0x000000ffff0d9224 */ /* 0x000fe200028e060d */
[----:B--2---:R-:W-:Y:S02]  /*24b0*/  @!P1 IADD3 R26, P5, R26, R16, RZ ;  /* 0x000000101a1a9210 */ /* 0x004fe40007fbe0ff */
[----:B------:R-:W-:Y:S02]  /*24c0*/  ISETP.GE.AND P2, PT, R0, R6, PT ;  /* 0x000000060000720c */ /* 0x000fe40003f46270 */
[----:B0-----:R-:W-:Y:S01]  /*24d0*/  @!P3 IADD3 R16, P6, R18, R14, RZ ;  /* 0x0000000e1210b210 */ /* 0x001fe20007fde0ff */
[----:B------:R0:W5:Y:S01]  /*24e0*/  @!P1 LDG.E.U8 R22, desc[UR10][R12.64] ;  /* 0x0000000a0c169981 */ /* 0x000162000c1e1100 */
[----:B-1----:R-:W-:Y:S01]  /*24f0*/  PRMT R24, RZ, 0x7610, R24 ;  /* 0x00007610ff187816 */ /* 0x002fe20000000018 */
[----:B------:R-:W-:Y:S01]  /*2500*/  @!P1 IMAD.X R27, RZ, RZ, R17, P5 ;  /* 0x000000ffff1b9224 */ /* 0x000fe200028e0611 */
[----:B------:R-:W-:Y:S01]  /*2510*/  PRMT R25, RZ, 0x7610, R25 ;  /* 0x00007610ff197816 */ /* 0x000fe20000000019 */
[----:B------:R-:W-:-:S02]  /*2520*/  @!P3 IMAD.X R17, RZ, RZ, R15, P6 ;  /* 0x000000ffff11b224 */ /* 0x000fc400030e060f */
[----:B------:R-:W1:Y:S01]  /*2530*/  @!P4 LDC.64 R14, c[0x0][0x230] ;  /* 0x00008c00ff0ecb82 */ /* 0x000e620000000a00 */
[----:B------:R-:W5:Y:S01]  /*2540*/  @!P1 LDG.E.U8 R24, desc[UR10][R26.64] ;  /* 0x0000000a1a189981 */ /* 0x000f62000c1e1100 */
[----:B---3--:R-:W-:-:S03]  /*2550*/  @!P3 IADD3 R10, P1, R18, R10, RZ ;  /* 0x0000000a120ab210 */ /* 0x008fc60007f3e0ff */
[----:B------:R2:W5:Y:S03]  /*2560*/  @!P3 LDG.E.U8 R25, desc[UR10][R16.64] ;  /* 0x0000000a1019b981 */ /* 0x000566000c1e1100 */
[----:B0-----:R-:W0:Y:S08]  /*2570*/  @!P4 LDC.64 R12, c[0x0][0x228] ;  /* 0x00008a00ff0ccb82 */ /* 0x001e300000000a00 */
[----:B--2---:R-:W2:Y:S08]  /*2580*/  @!P2 LDC.64 R16, c[0x0][0x228] ;  /* 0x00008a00ff10ab82 */ /* 0x004eb00000000a00 */
[----:B------:R-:W3:Y:S01]  /*2590*/  @!P2 LDC.64 R18, c[0x0][0x230] ;  /* 0x00008c00ff12ab82 */ /* 0x000ee20000000a00 */
[----:B------:R-:W-:Y:S01]  /*25a0*/  @!P3 IMAD.X R11, RZ, RZ, R11, P1 ;  /* 0x000000ffff0bb224 */ /* 0x000fe200008e060b */
[----:B------:R-:W-:Y:S01]  /*25b0*/  PRMT R26, RZ, 0x7610, R26 ;  /* 0x00007610ff1a7816 */ /* 0x000fe2000000001a */
[----:B------:R-:W-:Y:S01]  /*25c0*/  @!P2 VIADD R27, R0, UR4 ;  /* 0x00000004001bac36 */ /* 0x000fe20008000000 */
[----:B0-----:R-:W-:-:S04]  /*25d0*/  @!P4 IADD3 R12, P1, R23, R12, RZ ;  /* 0x0000000c170cc210 */ /* 0x001fc80007f3e0ff */
[----:B------:R0:W5:Y:S01]  /*25e0*/  @!P3 LDG.E.U8 R26, desc[UR10][R10.64] ;  /* 0x0000000a0a1ab981 */ /* 0x000162000c1e1100 */
[----:B-1----:R-:W-:Y:S01]  /*25f0*/  @!P4 IADD3 R14, P5, R23, R14, RZ ;  /* 0x0000000e170ec210 */ /* 0x002fe20007fbe0ff */
[----:B------:R-:W-:Y:S01]  /*2600*/  @!P4 IMAD.X R13, RZ, RZ, R13, P1 ;  /* 0x000000ffff0dc224 */ /* 0x000fe200008e060d */
[----:B--2---:R-:W-:-:S03]  /*2610*/  @!P2 IADD3 R16, P1, R27, R16, RZ ;  /* 0x000000101b10a210 */ /* 0x004fc60007f3e0ff */
[----:B------:R-:W-:Y:S01]  /*2620*/  @!P4 IMAD.X R15, RZ, RZ, R15, P5 ;  /* 0x000000ffff0fc224 */ /* 0x000fe200028e060f */
[----:B------:R-:W-:Y:S02]  /*2630*/  PRMT R9, RZ, 0x7610, R9 ;  /* 0x00007610ff097816 */ /* 0x000fe40000000009 */
[----:B------:R-:W-:Y:S02]  /*2640*/  PRMT R0, RZ, 0x7610, R0 ;  /* 0x00007610ff007816 */ /* 0x000fe40000000000 */
[----:B---3--:R-:W-:Y:S01]  /*2650*/  @!P2 IADD3 R18, P3, R27, R18, RZ ;  /* 0x000000121b12a210 */ /* 0x008fe20007f7e0ff */
[----:B------:R-:W-:Y:S01]  /*2660*/  @!P2 IMAD.X R17, RZ, RZ, R17, P1 ;  /* 0x000000ffff11a224 */ /* 0x000fe200008e0611 */
[----:B0-----:R-:W-:Y:S01]  /*2670*/  PRMT R10, RZ, 0x7610, R10 ;  /* 0x00007610ff0a7816 */ /* 0x001fe2000000000a */
[----:B------:R0:W5:Y:S01]  /*2680*/  @!P0 LDG.E.U8 R9, desc[UR10][R28.64] ;  /* 0x0000000a1c098981 */ /* 0x000162000c1e1100 */
[----:B------:R-:W-:Y:S01]  /*2690*/  PRMT R11, RZ, 0x7610, R11 ;  /* 0x00007610ff0b7816 */ /* 0x000fe2000000000b */
[----:B------:R-:W-:Y:S01]  /*26a0*/  @!P2 IMAD.X R19, RZ, RZ, R19, P3 ;  /* 0x000000ffff13a224 */ /* 0x000fe200018e0613 */
[----:B------:R-:W-:Y:S01]  /*26b0*/  PRMT R23, RZ, 0x7610, R23 ;  /* 0x00007610ff177816 */ /* 0x000fe20000000017 */
[----:B------:R0:W5:Y:S04]  /*26c0*/  @!P4 LDG.E.U8 R0, desc[UR10][R12.64] ;  /* 0x0000000a0c00c981 */ /* 0x000168000c1e1100 */
[----:B------:R0:W5:Y:S04]  /*26d0*/  @!P4 LDG.E.U8 R10, desc[UR10][R14.64] ;  /* 0x0000000a0e0ac981 */ /* 0x000168000c1e1100 */
[----:B------:R0:W5:Y:S04]  /*26e0*/  @!P2 LDG.E.U8 R11, desc[UR10][R16.64] ;  /* 0x0000000a100ba981 */ /* 0x000168000c1e1100 */
[----:B------:R0:W5:Y:S01]  /*26f0*/  @!P2 LDG.E.U8 R23, desc[UR10][R18.64] ;  /* 0x0000000a1217a981 */ /* 0x000162000c1e1100 */
[----:B------:R-:W-:Y:S04]  /*2700*/  BSSY B0, `(.L_x_68071) ;  /* 0x000003a000007945 */ /* 0x000fe80003800000 */
[----:B------:R-:W-:Y:S05]  /*2710*/  @P0 BRA `(.L_x_68072) ;  /* 0x0000000000e00947 */ /* 0x000fea0003800000 */
[----:B0----5:R-:W-:-:S04]  /*2720*/  PRMT R12, R9, 0x8880, RZ ;  /* 0x00008880090c7816 */ /* 0x021fc800000000ff */
        /* <DEDUP_REMOVED lines=23> */
.L_x_68076:
        /* <DEDUP_REMOVED lines=20> */
.L_x_68075:
[----:B------:R-:W-:Y:S05]  /*29e0*/  BSYNC B1 ;  /* 0x0000000000017941 */ /* 0x000fea0003800000 */
.L_x_68074:
[----:B------:R-:W-:Y:S05]  /*29f0*/  BRA `(.L_x_68072) ;  /* 0x0000000000287947 */ /* 0x000fea0003800000 */
.L_x_68073:
        /* <DEDUP_REMOVED lines=10> */
.L_x_68072:
[----:B------:R-:W-:Y:S05]  /*2aa0*/  BSYNC B0 ;  /* 0x0000000000007941 */ /* 0x000fea0003800000 */
.L_x_68071:
[----:B-----5:R-:W-:Y:S01]  /*2ab0*/  VIADD R9, R7, 0x80 ;  /* 0x0000008007097836 */ /* 0x020fe20000000000 */
        /* <DEDUP_REMOVED lines=10> */
[C---:B0-----:R-:W-:Y:S01]  /*2b60*/  LOP3.LUT R13, R4.reuse, 0x1, RZ, 0xc0, !PT ;  /* 0x00000001040d7812 */ /* 0x041fe200078ec0ff */
        /* <DEDUP_REMOVED lines=15> */
.L_x_68082:
        /* <DEDUP_REMOVED lines=20> */
.L_x_68081:
[----:B------:R-:W-:Y:S05]  /*2da0*/  BSYNC B1 ;  /* 0x0000000000017941 */ /* 0x000fea0003800000 */
.L_x_68080:
[----:B------:R-:W-:Y:S05]  /*2db0*/  BRA `(.L_x_68078) ;  /* 0x0000000000287947 */ /* 0x000fea0003800000 */
.L_x_68079:
        /* <DEDUP_REMOVED lines=10> */
.L_x_68078:
[----:B------:R-:W-:Y:S05]  /*2e60*/  BSYNC B0 ;  /* 0x0000000000007941 */ /* 0x000fea0003800000 */
.L_x_68077:
        /* <DEDUP_REMOVED lines=27> */
.L_x_68088:
        /* <DEDUP_REMOVED lines=20> */
.L_x_68087:
[----:B------:R-:W-:Y:S05]  /*3160*/  BSYNC B1 ;  /* 0x0000000000017941 */ /* 0x000fea0003800000 */
.L_x_68086:
[----:B------:R-:W-:Y:S05]  /*3170*/  BRA `(.L_x_68084) ;  /* 0x0000000000287947 */ /* 0x000fea0003800000 */
.L_x_68085:
        /* <DEDUP_REMOVED lines=10> */
.L_x_68084:
[----:B------:R-:W-:Y:S05]  /*3220*/  BSYNC B0 ;  /* 0x0000000000007941 */ /* 0x000fea0003800000 */
.L_x_68083:
        /* <DEDUP_REMOVED lines=25> */
[----:B0-----:R-:W-:Y:S02]  /*33c0*/  PRMT R13, R5, 0x7610, R13 ;  /* 0x00007610050d7816 */ /* 0x001fe4000000000d */
[----:B------:R-:W-:-:S04]  /*33d0*/  SHF.R.S32.HI R3, RZ, 0x1, R3 ;  /* 0x00000001ff037819 */ /* 0x000fc80000011403 */
[----:B------:R-:W-:-:S07]  /*33e0*/  PRMT R14, R3, 0x7610, R14 ;  /* 0x00007610030e7816 */ /* 0x000fce000000000e */
.L_x_68094:
        /* <DEDUP_REMOVED lines=19> */
.L_x_68093:
[----:B------:R-:W-:Y:S05]  /*3520*/  BSYNC B1 ;  /* 0x0000000000017941 */ /* 0x000fea0003800000 */
.L_x_68092:
[----:B------:R-:W-:Y:S05]  /*3530*/  BRA `(.L_x_68090) ;  /* 0x0000000000287947 */ /* 0x000fea0003800000 */
.L_x_68091:
        /* <DEDUP_REMOVED lines=10> */
.L_x_68090:
[----:B------:R-:W-:Y:S05]  /*35e0*/  BSYNC B0 ;  /* 0x0000000000007941 */ /* 0x000fea0003800000 */
.L_x_68089:
        /* <DEDUP_REMOVED lines=13> */
[C---:B0-----:R-:W-:Y:S02]  /*36c0*/  PRMT R13, R22.reuse, 0x9910, RZ ;  /* 0x00009910160d7816 */ /* 0x041fe400000000ff */
        /* <DEDUP_REMOVED lines=10> */
[----:B------:R-:W-:-:S04]  /*3770*/  PRMT R5, R24, 0x8880, RZ ;  /* 0x0000888018057816 */ /* 0x000fc800000000ff */
[----:B------:R-:W-:-:S04]  /*3780*/  SHF.R.S32.HI R5, RZ, 0x1, R5 ;  /* 0x00000001ff057819 */ /* 0x000fc80000011405 */
[----:B------:R-:W-:-:S07]  /*3790*/  PRMT R14, R5, 0x7610, R14 ;  /* 0x00007610050e7816 */ /* 0x000fce000000000e */
.L_x_68100:
        /* <DEDUP_REMOVED lines=23> */
.L_x_68099:
[----:B------:R-:W-:Y:S05]  /*3910*/  BSYNC B1 ;  /* 0x0000000000017941 */ /* 0x000fea0003800000 */
.L_x_68098:
[----:B------:R-:W-:Y:S05]  /*3920*/  BRA `(.L_x_68096) ;  /* 0x0000000000287947 */ /* 0x000fea0003800000 */
.L_x_68097:
        /* <DEDUP_REMOVED lines=10> */
.L_x_68096:
[----:B------:R-:W-:Y:S05]  /*39d0*/  BSYNC B0 ;  /* 0x0000000000007941 */ /* 0x000fea0003800000 */
.L_x_68095:
        /* <DEDUP_REMOVED lines=27> */
.L_x_68106:
        /* <DEDUP_REMOVED lines=23> */
.L_x_68105:
[----:B------:R-:W-:Y:S05]  /*3d00*/  BSYNC B1 ;  /* 0x0000000000017941 */ /* 0x000fea0003800000 */
.L_x_68104:
[----:B------:R-:W-:Y:S05]  /*3d10*/  BRA `(.L_x_68102) ;  /* 0x0000000000287947 */ /* 0x000fea0003800000 */
.L_x_68103:
        /* <DEDUP_REMOVED lines=10> */
.L_x_68102:
[----:B------:R-:W-:Y:S05]  /*3dc0*/  BSYNC B0 ;  /* 0x0000000000007941 */ /* 0x000fea0003800000 */
.L_x_68101:
[----:B0-----:R-:W-:Y:S01]  /*3dd0*/  VIADD R13, R7, 0x300 ;  /* 0x00000300070d7836 */ /* 0x001fe20000000000 */
        /* <DEDUP_REMOVED lines=27> */
.L_x_68112:
        /* <DEDUP_REMOVED lines=21> */
.L_x_68111:
[----:B------:R-:W-:Y:S05]  /*40e0*/  BSYNC B1 ;  /* 0x0000000000017941 */ /* 0x000fea0003800000 */
.L_x_68110:
[----:B------:R-:W-:Y:S05]  /*40f0*/  BRA `(.L_x_68108) ;  /* 0x0000000000287947 */ /* 0x000fea0003800000 */
.L_x_68109:
        /* <DEDUP_REMOVED lines=10> */
.L_x_68108:
[----:B------:R-:W-:Y:S05]  /*41a0*/  BSYNC B0 ;  /* 0x0000000000007941 */ /* 0x000fea0003800000 */
.L_x_68107:
        /* <DEDUP_REMOVED lines=19> */
[----:B------:R-:W-:-:S03]  /*42e0*/  LOP3.LUT R0, R23, 0x80, RZ, 0xc0, !PT ;  /* 0x0000008017007812 */ /* 0x000fc600078ec0ff */
[----:B------:R-:W-:Y:S01]  /*42f0*/  IMAD R11, R11, R11, RZ ;  /* 0x0000000b0b0b7224 */ /* 0x000fe200078e02ff */
[----:B------:R-:W-:Y:S02]  /*4300*/  LEA.HI R23, R0, R23, RZ, 0x19 ;  /* 0x0000001700177211 */ /* 0x000fe400078fc8ff */
[----:B------:R-:W-:Y:S01]  /*4310*/  PRMT R0, R10, 0x7610, R0 ;  /* 0x000076100a007816 */ /* 0x000fe20000000000 */
[----:B------:R-:W-:Y:S06]  /*4320*/  @!P1 BRA `(.L_x_68117) ;  /* 0x0000000000689947 */ /* 0x000fec0003800000 */
[----:B------:R-:W-:-:S04]  /*4330*/  PRMT R10, R23, 0x8880, RZ ;  /* 0x00008880170a7816 */ /* 0x000fc800000000ff */
[----:B------:R-:W-:-:S04]  /*4340*/  SHF.R.S32.HI R10, RZ, 0x1, R10 ;  /* 0x00000001ff0a7819 */ /* 0x000fc8000001140a */
[----:B------:R-:W-:-:S07]  /*4350*/  PRMT R15, R10, 0x7610, R15 ;  /* 0x000076100a0f7816 */ /* 0x000fce000000000f */
.L_x_68118:
        /* <DEDUP_REMOVED lines=23> */
.L_x_68117:
[----:B------:R-:W-:Y:S05]  /*44d0*/  BSYNC B1 ;  /* 0x0000000000017941 */ /* 0x000fea0003800000 */
.L_x_68116:
[----:B------:R-:W-:Y:S05]  /*44e0*/  BRA `(.L_x_68114) ;  /* 0x0000000000287947 */ /* 0x000fea0003800000 */
.L_x_68115:
        /* <DEDUP_REMOVED lines=10> */
.L_x_68114:
[----:B------:R-:W-:Y:S05]  /*4590*/  BSYNC B0 ;  /* 0x0000000000007941 */ /* 0x000fea0003800000 */
.L_x_68113:
[----:B------:R-:W0:Y:S01]  /*45a0*/  @!P0 LDC.64 R10, c[0x0][0x220] ;  /* 0x00008800ff0a8b82 */ /* 0x000e220000000a00 */
[----:B------:R-:W-:Y:S01]  /*45b0*/  @!P0 VIADD R15, R7, UR4 ;  /* 0x00000004070f8c36 */ /* 0x000fe20008000000 */
[----:B------:R-:W-:Y:S01]  /*45c0*/  BSSY B0, `(.L_x_68119) ;  /* 0x0000037000007945 */ /* 0x000fe20003800000 */
[----:B------:R-:W-:-:S03]  /*45d0*/  @!P0 IMAD.MOV.U32 R7, RZ, RZ, R9 ;  /* 0x000000ffff078224 */ /* 0x000fc600078e0009 */
[----:B------:R-:W-:Y:S01]  /*45e0*/  BSSY B1, `(.L_x_68120) ;  /* 0x000002d000017945 */ /* 0x000fe20003800000 */
[----:B0-----:R-:W-:-:S05]  /*45f0*/  @!P0 IADD3 R10, P1, R15, R10, RZ ;  /* 0x0000000a0f0a8210 */ /* 0x001fca0007f3e0ff */
        /* <DEDUP_REMOVED lines=18> */
.L_x_68121:
        /* <DEDUP_REMOVED lines=8> */
.L_x_68122:
        /* <DEDUP_REMOVED lines=8> */
.L_x_68123:
[----:B------:R-:W-:-:S13]  /*4820*/  ISETP.GE.AND P0, PT, R7, R6, PT ;  /* 0x000000060700720c */ /* 0x000fda0003f06270 */
[----:B------:R-:W-:Y:S05]  /*4830*/  @P0 BREAK B1 ;  /* 0x0000000000010942 */ /* 0x000fea0003800000 */
[----:B------:R-:W-:Y:S05]  /*4840*/  @P0 BRA `(.L_x_68125) ;  /* 0x0000000000380947 */ /* 0x000fea0003800000 */
[C---:B------:R-:W-:Y:S01]  /*4850*/  VIADD R2, R7.reuse, UR4 ;  /* 0x0000000407027c36 */ /* 0x040fe20008000000 */
[----:B------:R-:W-:Y:S01]  /*4860*/  ULDC.64 UR6, c[0x0][0x220] ;  /* 0x0000880000067ab9 */ /* 0x000fe20000000a00 */
[----:B------:R-:W-:-:S03]  /*4870*/  VIADD R7, R7, 0x80 ;  /* 0x0000008007077836 */ /* 0x000fc60000000000 */
[----:B------:R-:W-:-:S05]  /*4880*/  IADD3 R2, P0, R2, UR6, RZ ;  /* 0x0000000602027c10 */ /* 0x000fca000ff1e0ff */
[----:B-1----:R-:W-:-:S05]  /*4890*/  IMAD.X R3, RZ, RZ, UR7, P0 ;  /* 0x00000007ff037e24 */ /* 0x002fca00080e06ff */
[----:B------:R2:W-:Y:S03]  /*48a0*/  STG.E.U8 desc[UR10][R2.64], R5 ;  /* 0x0000000502007986 */ /* 0x0005e6000c10110a */
.L_x_68124:
[----:B------:R-:W-:Y:S05]  /*48b0*/  BSYNC B1 ;  /* 0x0000000000017941 */ /* 0x000fea0003800000 */
.L_x_68120:
[----:B------:R-:W-:-:S13]  /*48c0*/  ISETP.GE.AND P0, PT, R7, R6, PT ;  /* 0x000000060700720c */ /* 0x000fda0003f06270 */
[----:B0-2---:R-:W1:Y:S01]  /*48d0*/  @!P0 LDC.64 R4, c[0x0][0x220] ;  /* 0x00008800ff048b82 */ /* 0x005e620000000a00 */
[C---:B------:R-:W-:Y:S02]  /*48e0*/  @!P0 VIADD R3, R7.reuse, UR4 ;  /* 0x0000000407038c36 */ /* 0x040fe40008000000 */
[----:B------:R-:W-:-:S03]  /*48f0*/  @!P0 VIADD R7, R7, 0x80 ;  /* 0x0000008007078836 */ /* 0x000fc60000000000 */
[----:B-1----:R-:W-:-:S05]  /*4900*/  @!P0 IADD3 R2, P1, R3, R4, RZ ;  /* 0x0000000403028210 */ /* 0x002fca0007f3e0ff */
[----:B------:R-:W-:-:S05]  /*4910*/  @!P0 IMAD.X R3, RZ, RZ, R5, P1 ;  /* 0x000000ffff038224 */ /* 0x000fca00008e0605 */
[----:B------:R2:W-:Y:S03]  /*4920*/  @!P0 STG.E.U8 desc[UR10][R2.64], R13 ;  /* 0x0000000d02008986 */ /* 0x0005e6000c10110a */
.L_x_68125:
[----:B------:R-:W-:Y:S05]  /*4930*/  BSYNC B0 ;  /* 0x0000000000007941 */ /* 0x000fea0003800000 */
.L_x_68119:
        /* <DEDUP_REMOVED lines=9> */
.L_x_68126:
        /* <DEDUP_REMOVED lines=11> */
.L_x_71978:


//--------------------- .text._ZN2at6native29vectorized_elementwise_kernelILi4EZZZNS0_50_GLOBAL__N__2680c7bb_12_PowKernel_cu_7dd49032_316824pow_tensor_tensor_kernelERNS_18TensorIteratorBaseEENKUlvE_clEvENKUlvE0_clEvEUlaaE_St5arrayIPcLm3EEEEviT0_T1_ --------------------------
	.section	.text._ZN2at6native29vectorized_elementwise_kernelILi4EZZZNS0_50_GLOBAL__N__2680c7bb_12_PowKernel_cu_7dd49032_316824pow_tensor_tensor_kernelERNS_18TensorIteratorBaseEENKUlvE_clEvENKUlvE0_clEvEUlaaE_St5arrayIPcLm3EEEEviT0_T1_,"ax",@progbits
	.align	128
        .global         _ZN2at6native29vectorized_elementwise_kernelILi4EZZZNS0_50_GLOBAL__N__2680c7bb_12_PowKernel_cu_7dd49032_316824pow_tensor_tensor_kernelERNS_18TensorIteratorBaseEENKUlvE_clEvENKUlvE0_clEvEUlaaE_St5arrayIPcLm3EEEEviT0_T1_
        .type           _ZN2at6native29vectorized_elementwise_kernelILi4EZZZNS0_50_GLOBAL__N__2680c7bb_12_PowKernel_cu_7dd49032_316824pow_tensor_tensor_kernelERNS_18TensorIteratorBaseEENKUlvE_clEvENKUlvE0_clEvEUlaaE_St5arrayIPcLm3EEEEviT0_T1_,@function
        .size           _ZN2at6native29vectorized_elementwise_kernelILi4EZZZNS0_50_GLOBAL__N__2680c7bb_12_PowKernel_cu_7dd49032_316824pow_tensor_tensor_kernelERNS_18TensorIteratorBaseEENKUlvE_clEvENKUlvE0_clEvEUlaaE_St5arrayIPcLm3EEEEviT0_T1_,(.L_x_71979 - _ZN2at6native29vectorized_elementwise_kernelILi4EZZZNS0_50_GLOBAL__N__2680c7bb_12_PowKernel_cu_7dd49032_316824pow_tensor_tensor_kernelERNS_18TensorIteratorBaseEENKUlvE_clEvENKUlvE0_clEvEUlaaE_St5arrayIPcLm3EEEEviT0_T1_)
        .other          _ZN2at6native29vectorized_elementwise_kernelILi4EZZZNS0_50_GLOBAL__N__2680c7bb_12_PowKernel_cu_7dd49032_316824pow_tensor_tensor_kernelERNS_18TensorIteratorBaseEENKUlvE_clEvENKUlvE0_clEvEUlaaE_St5arrayIPcLm3EEEEviT0_T1_,@"STO_CUDA_ENTRY STV_DEFAULT"
_ZN2at6native29vectorized_elementwise_kernelILi4EZZZNS0_50_GLOBAL__N__2680c7bb_12_PowKernel_cu_7dd49032_316824pow_tensor_tensor_kernelERNS_18TensorIteratorBaseEENKUlvE_clEvENKUlvE0_clEvEUlaaE_St5arrayIPcLm3EEEEviT0_T1_:
.text._ZN2at6native29vectorized_elementwise_kernelILi4EZZZNS0_50_GLOBAL__N__2680c7bb_12_PowKernel_cu_7dd49032_316824pow_tensor_tensor_kernelERNS_18TensorIteratorBaseEENKUlvE_clEvENKUlvE0_clEvEUlaaE_St5arrayIPcLm3EEEEviT0_T1_:
        /* <DEDUP_REMOVED lines=21> */
[----:B------:R-:W2:Y:S01]  /*0150*/  LDG.E R18, desc[UR10][R16.64] ;  /* 0x0000000a10127981 */ /* 0x000ea2000c1e1900 */
[----:B------:R-:W-:-:S03]  /*0160*/  IMAD.WIDE.U32 R8, R6, 0x4, R8 ;  /* 0x0000000406087825 */ /* 0x000fc600078e0008 */
[----:B------:R0:W3:Y:S04]  /*0170*/  LDG.E R4, desc[UR10][R16.64+0x200] ;  /* 0x0002000a10047981 */ /* 0x0000e8000c1e1900 */
[----:B------:R-:W4:Y:S01]  /*0180*/  LDG.E R5, desc[UR10][R8.64+0x200] ;  /* 0x0002000a08057981 */ /* 0x000f22000c1e1900 */
[----:B------:R-:W-:Y:S03]  /*0190*/  BSSY B0, `(.L_x_68128) ;  /* 0x0000050000007945 */ /* 0x000fe60003800000 */
[----:B------:R1:W5:Y:S01]  /*01a0*/  LDG.E R14, desc[UR10][R8.64] ;  /* 0x0000000a080e7981 */ /* 0x000362000c1e1900 */
[----:B------:R-:W-:Y:S01]  /*01b0*/  IMAD.MOV.U32 R3, RZ, RZ, 0x1 ;  /* 0x00000001ff037424 */ /* 0x000fe200078e00ff */
[----:B--2---:R-:W-:-:S04]  /*01c0*/  PRMT R0, R18, 0x8880, RZ ;  /* 0x0000888012007816 */ /* 0x004fc800000000ff */
[----:B------:R-:W-:Y:S02]  /*01d0*/  ISETP.GE.AND P0, PT, R0, RZ, PT ;  /* 0x000000ff0000720c */ /* 0x000fe40003f06270 */
[C---:B------:R-:W-:Y:S02]  /*01e0*/  PRMT R20, R18.reuse, 0x8880, RZ ;  /* 0x0000888012147816 */ /* 0x040fe400000000ff */
[C---:B0-----:R-:W-:Y:S02]  /*01f0*/  PRMT R17, R18.reuse, 0x9991, RZ ;  /* 0x0000999112117816 */ /* 0x041fe400000000ff */
[C---:B------:R-:W-:Y:S02]  /*0200*/  PRMT R19, R18.reuse, 0xaaa2, RZ ;  /* 0x0000aaa212137816 */ /* 0x040fe400000000ff */
[----:B------:R-:W-:Y:S02]  /*0210*/  PRMT R15, R18, 0xbbb3, RZ ;  /* 0x0000bbb3120f7816 */ /* 0x000fe400000000ff */
[----:B---3--:R-:W-:-:S02]  /*0220*/  PRMT R13, R4, 0x8880, RZ ;  /* 0x00008880040d7816 */ /* 0x008fc400000000ff */
[C---:B------:R-:W-:Y:S02]  /*0230*/  PRMT R11, R4.reuse, 0x9991, RZ ;  /* 0x00009991040b7816 */ /* 0x040fe400000000ff */
[C---:B------:R-:W-:Y:S02]  /*0240*/  PRMT R7, R4.reuse, 0xaaa2, RZ ;  /* 0x0000aaa204077816 */ /* 0x040fe400000000ff */
[----:B-1----:R-:W-:Y:S02]  /*0250*/  PRMT R8, R4, 0xbbb3, RZ ;  /* 0x0000bbb304087816 */ /* 0x002fe400000000ff */
[C---:B----4-:R-:W-:Y:S02]  /*0260*/  PRMT R12, R5.reuse, 0x7770, RZ ;  /* 0x00007770050c7816 */ /* 0x050fe400000000ff */
[C---:B------:R-:W-:Y:S02]  /*0270*/  PRMT R10, R5.reuse, 0x7771, RZ ;  /* 0x00007771050a7816 */ /* 0x040fe400000000ff */
[----:B------:R-:W-:-:S02]  /*0280*/  PRMT R2, R5, 0x7772, RZ ;  /* 0x0000777205027816 */ /* 0x000fc400000000ff */
[----:B------:R-:W-:Y:S02]  /*0290*/  PRMT R0, R5, 0x7773, RZ ;  /* 0x0000777305007816 */ /* 0x000fe400000000ff */
[C---:B------:R-:W-:Y:S02]  /*02a0*/  PRMT R27, R18.reuse, 0x7771, RZ ;  /* 0x00007771121b7816 */ /* 0x040fe400000000ff */
[C---:B------:R-:W-:Y:S02]  /*02b0*/  PRMT R26, R18.reuse, 0x7772, RZ ;  /* 0x00007772121a7816 */ /* 0x040fe400000000ff */
[----:B------:R-:W-:Y:S02]  /*02c0*/  PRMT R25, R18, 0x7773, RZ ;  /* 0x0000777312197816 */ /* 0x000fe400000000ff */
[C---:B------:R-:W-:Y:S02]  /*02d0*/  PRMT R24, R4.reuse, 0x7770, RZ ;  /* 0x0000777004187816 */ /* 0x040fe400000000ff */
[----:B------:R-:W-:-:S02]  /*02e0*/  PRMT R23, R4, 0x7771, RZ ;  /* 0x0000777104177816 */ /* 0x000fc400000000ff */
[----:B------:R-:W-:Y:S02]  /*02f0*/  PRMT R22, R4, 0x7772, RZ ;  /* 0x0000777204167816 */ /* 0x000fe400000000ff */
        /* <DEDUP_REMOVED lines=15> */
[----:B------:R-:W-:-:S04]  /*03f0*/  LOP3.LUT R9, R20, 0x1, RZ, 0xc0, !PT ;  /* 0x0000000114097812 */ /* 0x000fc800078ec0ff */
[----:B------:R-:W-:Y:S02]  /*0400*/  ISETP.NE.U32.AND P0, PT, R9, 0x1, PT ;  /* 0x000000010900780c */ /* 0x000fe40003f05070 */
[----:B------:R-:W-:-:S04]  /*0410*/  LOP3.LUT R9, R20, 0x80, RZ, 0xc0, !PT ;  /* 0x0000008014097812 */ /* 0x000fc800078ec0ff */
[----:B------:R-:W-:Y:S01]  /*0420*/  LEA.HI R16, R9, R20, RZ, 0x19 ;  /* 0x0000001409107211 */ /* 0x000fe200078fc8ff */
[----:B------:R-:W-:Y:S01]  /*0430*/  VIADD R20, R20, 0x1 ;  /* 0x0000000114147836 */ /* 0x000fe20000000000 */
[----:B-----5:R-:W-:-:S04]  /*0440*/  PRMT R9, R14, 0x7770, RZ ;  /* 0x000077700e097816 */ /* 0x020fc800000000ff */
[----:B------:R-:W-:Y:S02]  /*0450*/  LOP3.LUT R20, R20, 0xff, RZ, 0xc0, !PT ;  /* 0x000000ff14147812 */ /* 0x000fe400078ec0ff */
        /* <DEDUP_REMOVED lines=8> */
.L_x_68132:
[C---:B------:R-:W-:Y:S01]  /*04e0*/  VIADD R28, R16.reuse, 0x1 ;  /* 0x00000001101c7836 */ /* 0x040fe20000000000 */
[----:B------:R-:W-:Y:S02]  /*04f0*/  LOP3.LUT R29, R16, 0x80, RZ, 0xc0, !PT ;  /* 0x00000080101d7812 */ /* 0x000fe400078ec0ff */
[----:B------:R-:W-:Y:S02]  /*0500*/  PRMT R9, R9, 0x9910, RZ ;  /* 0x0000991009097816 */ /* 0x000fe400000000ff */
[----:B------:R-:W-:Y:S02]  /*0510*/  LOP3.LUT R28, R28, 0xff, RZ, 0xc0, !PT ;  /* 0x000000ff1c1c7812 */ /* 0x000fe400078ec0ff */
[----:B------:R-:W-:Y:S02]  /*0520*/  LEA.HI R29, R29, R16, RZ, 0x19 ;  /* 0x000000101d1d7211 */ /* 0x000fe400078fc8ff */
[----:B------:R-:W-:Y:S02]  /*0530*/  ISETP.GE.U32.AND P1, PT, R28, 0x3, PT ;  /* 0x000000031c00780c */ /* 0x000fe40003f26070 */
[----:B------:R-:W-:-:S02]  /*0540*/  LOP3.LUT R28, R16, 0x1, RZ, 0xc0, !PT ;  /* 0x00000001101c7812 */ /* 0x000fc400078ec0ff */
[----:B------:R-:W-:Y:S02]  /*0550*/  PRMT R16, R29, 0x8880, RZ ;  /* 0x000088801d107816 */ /* 0x000fe400000000ff */
[----:B------:R-:W-:Y:S02]  /*0560*/  ISETP.NE.U32.AND P0, PT, R28, 0x1, PT ;  /* 0x000000011c00780c */ /* 0x000fe40003f05070 */
[----:B------:R-:W-:Y:S02]  /*0570*/  SHF.R.S32.HI R16, RZ, 0x1, R16 ;  /* 0x00000001ff107819 */ /* 0x000fe40000011410 */
[C---:B------:R-:W-:Y:S02]  /*0580*/  SEL R28, R20.reuse, 0x1, !P0 ;  /* 0x00000001141c7807 */ /* 0x040fe40004000000 */
[----:B------:R-:W-:Y:S02]  /*0590*/  PRMT R20, R20, 0x9910, RZ ;  /* 0x0000991014147816 */ /* 0x000fe400000000ff */
[----:B------:R-:W-:-:S03]  /*05a0*/  PRMT R28, R28, 0x9910, RZ ;  /* 0x000099101c1c7816 */ /* 0x000fc600000000ff */
[----:B------:R-:W-:Y:S02]  /*05b0*/  IMAD R20, R20, R20, RZ ;  /* 0x0000001414147224 */ /* 0x000fe400078e02ff */
[----:B------:R-:W-:Y:S01]  /*05c0*/  IMAD R9, R9, R28, RZ ;  /* 0x0000001c09097224 */ /* 0x000fe200078e02ff */
[----:B------:R-:W-:Y:S06]  /*05d0*/  @P1 BRA `(.L_x_68132) ;  /* 0xfffffffc00c01947 */ /* 0x000fec000383ffff */
.L_x_68131:
[----:B------:R-:W-:Y:S05]  /*05e0*/  BSYNC B1 ;  /* 0x0000000000017941 */ /* 0x000fea0003800000 */
.L_x_68130:
[----:B------:R-:W-:Y:S05]  /*05f0*/  BRA `(.L_x_68133) ;  /* 0x0000000000247947 */ /* 0x000fea0003800000 */
.L_x_68129:
        /* <DEDUP_REMOVED lines=9> */
.L_x_68133:
[----:B------:R-:W-:Y:S05]  /*0690*/  BSYNC B0 ;  /* 0x0000000000007941 */ /* 0x000fea0003800000 */
.L_x_68128:
        /* <DEDUP_REMOVED lines=8> */
[----:B------:R-:W-:Y:S01]  /*0720*/  VIADD R16, R17, 0x1 ;  /* 0x0000000111107836 */ /* 0x000fe20000000000 */
[----:B-----5:R-:W-:-:S04]  /*0730*/  PRMT R20, R14, 0x7771, RZ ;  /* 0x000077710e147816 */ /* 0x020fc800000000ff */
[----:B------:R-:W-:-:S04]  /*0740*/  LOP3.LUT R16, R16, 0xff, RZ, 0xc0, !PT ;  /* 0x000000ff10107812 */ /* 0x000fc800078ec0ff */
[----:B------:R-:W-:Y:S02]  /*0750*/  ISETP.GE.U32.AND P1, PT, R16, 0x3, PT ;  /* 0x000000031000780c */ /* 0x000fe40003f26070 */
[----:B------:R-:W-:-:S04]  /*0760*/  LOP3.LUT R16, R17, 0x1, RZ, 0xc0, !PT ;  /* 0x0000000111107812 */ /* 0x000fc800078ec0ff */
[----:B------:R-:W-:Y:S02]  /*0770*/  ISETP.NE.U32.AND P0, PT, R16, 0x1, PT ;  /* 0x000000011000780c */ /* 0x000fe40003f05070 */
[----:B------:R-:W-:-:S04]  /*0780*/  LOP3.LUT R16, R17, 0x80, RZ, 0xc0, !PT ;  /* 0x0000008011107812 */ /* 0x000fc800078ec0ff */
[----:B------:R-:W-:Y:S02]  /*0790*/  LEA.HI R17, R16, R17, RZ, 0x19 ;  /* 0x0000001110117211 */ /* 0x000fe400078fc8ff */
[----:B------:R-:W-:Y:S02]  /*07a0*/  SEL R16, R20, 0x1, !P0 ;  /* 0x0000000114107807 */ /* 0x000fe40004000000 */
[----:B------:R-:W-:Y:S02]  /*07b0*/  PRMT R20, R14, 0x7771, RZ ;  /* 0x000077710e147816 */ /* 0x000fe400000000ff */
[----:B------:R-:W-:-:S03]  /*07c0*/  PRMT R16, R16, 0x9910, RZ ;  /* 0x0000991010107816 */ /* 0x000fc600000000ff */
[----:B------:R-:W-:Y:S01]  /*07d0*/  IMAD R20, R20, R20, RZ ;  /* 0x0000001414147224 */ /* 0x000fe200078e02ff */
[----:B------:R-:W-:Y:S06]  /*07e0*/  @!P1 BRA `(.L_x_68137) ;  /* 0x0000000000549947 */ /* 0x000fec0003800000 */
[----:B------:R-:W-:Y:S02]  /*07f0*/  PRMT R27, R17, 0x8880, RZ ;  /* 0x00008880111b7816 */ /* 0x000fe400000000ff */
[----:B------:R-:W-:Y:S02]  /*0800*/  PRMT R17, R20, 0x7610, R17 ;  /* 0x0000761014117816 */ /* 0x000fe40000000011 */
[----:B------:R-:W-:-:S04]  /*0810*/  SHF.R.S32.HI R27, RZ, 0x1, R27 ;  /* 0x00000001ff1b7819 */ /* 0x000fc8000001141b */
[----:B------:R-:W-:-:S07]  /*0820*/  PRMT R20, R27, 0x7610, R20 ;  /* 0x000076101b147816 */ /* 0x000fce0000000014 */
.L_x_68138:
[----:B------:R-:W-:Y:S01]  /*0830*/  VIADD R27, R20, 0x1 ;  /* 0x00000001141b7836 */ /* 0x000fe20000000000 */
[----:B------:R-:W-:-:S04]  /*0840*/  PRMT R16, R16, 0x9910, RZ ;  /* 0x0000991010107816 */ /* 0x000fc800000000ff */
[----:B------:R-:W-:-:S04]  /*0850*/  LOP3.LUT R27, R27, 0xff, RZ, 0xc0, !PT ;  /* 0x000000ff1b1b7812 */ /* 0x000fc800078ec0ff */
[----:B------:R-:W-:Y:S02]  /*0860*/  ISETP.GE.U32.AND P1, PT, R27, 0x3, PT ;  /* 0x000000031b00780c */ /* 0x000fe40003f26070 */
[----:B------:R-:W-:-:S04]  /*0870*/  LOP3.LUT R27, R20, 0x1, RZ, 0xc0, !PT ;  /* 0x00000001141b7812 */ /* 0x000fc800078ec0ff */
[----:B------:R-:W-:-:S04]  /*0880*/  ISETP.NE.U32.AND P0, PT, R27, 0x1, PT ;  /* 0x000000011b00780c */ /* 0x000fc80003f05070 */
[----:B------:R-:W-:-:S04]  /*0890*/  SEL R27, R17, 0x1, !P0 ;  /* 0x00000001111b7807 */ /* 0x000fc80004000000 */
[----:B------:R-:W-:-:S05]  /*08a0*/  PRMT R27, R27, 0x9910, RZ ;  /* 0x000099101b1b7816 */ /* 0x000fca00000000ff */
[----:B------:R-:W-:Y:S01]  /*08b0*/  IMAD R16, R16, R27, RZ ;  /* 0x0000001b10107224 */ /* 0x000fe200078e02ff */
[----:B------:R-:W-:-:S04]  /*08c0*/  LOP3.LUT R27, R20, 0x80, RZ, 0xc0, !PT ;  /* 0x00000080141b7812 */ /* 0x000fc800078ec0ff */
[----:B------:R-:W-:Y:S02]  /*08d0*/  LEA.HI R27, R27, R20, RZ, 0x19 ;  /* 0x000000141b1b7211 */ /* 0x000fe400078fc8ff */
[----:B------:R-:W-:Y:S02]  /*08e0*/  PRMT R20, R17, 0x9910, RZ ;  /* 0x0000991011147816 */ /* 0x000fe400000000ff */
[----:B------:R-:W-:-:S03]  /*08f0*/  PRMT R17, R27, 0x8880, RZ ;  /* 0x000088801b117816 */ /* 0x000fc600000000ff */
[----:B------:R-:W-:Y:S01]  /*0900*/  IMAD R27, R20, R20, RZ ;  /* 0x00000014141b7224 */ /* 0x000fe200078e02ff */
[----:B------:R-:W-:-:S04]  /*0910*/  SHF.R.S32.HI R20, RZ, 0x1, R17 ;  /* 0x00000001ff147819 */ /* 0x000fc80000011411 */
[----:B------:R-:W-:Y:S01]  /*0920*/  PRMT R17, R27, 0x7610, R17 ;  /* 0x000076101b117816 */ /* 0x000fe20000000011 */
[----:B------:R-:W-:Y:S06]  /*0930*/  @P1 BRA `(.L_x_68138) ;  /* 0xfffffffc00bc1947 */ /* 0x000fec000383ffff */
.L_x_68137:
[----:B------:R-:W-:Y:S05]  /*0940*/  BSYNC B1 ;  /* 0x0000000000017941 */ /* 0x000fea0003800000 */
.L_x_68136:
[----:B------:R-:W-:Y:S05]  /*0950*/  BRA `(.L_x_68139) ;  /* 0x0000000000247947 */ /* 0x000fea0003800000 */
.L_x_68135:
        /* <DEDUP_REMOVED lines=9> */
.L_x_68139:
[----:B------:R-:W-:Y:S05]  /*09f0*/  BSYNC B0 ;  /* 0x0000000000007941 */ /* 0x000fea0003800000 */
.L_x_68134:
        /* <DEDUP_REMOVED lines=8> */
[C---:B------:R-:W-:Y:S01]  /*0a80*/  VIADD R17, R19.reuse, 0x1 ;  /* 0x0000000113117836 */ /* 0x040fe20000000000 */
[----:B------:R-:W-:Y:S02]  /*0a90*/  LOP3.LUT R20, R19, 0x1, RZ, 0xc0, !PT ;  /* 0x0000000113147812 */ /* 0x000fe400078ec0ff */
[----:B-----5:R-:W-:Y:S02]  /*0aa0*/  PRMT R26, R14, 0x7772, RZ ;  /* 0x000077720e1a7816 */ /* 0x020fe400000000ff */
[----:B------:R-:W-:Y:S02]  /*0ab0*/  LOP3.LUT R17, R17, 0xff, RZ, 0xc0, !PT ;  /* 0x000000ff11117812 */ /* 0x000fe400078ec0ff */
[----:B------:R-:W-:Y:S02]  /*0ac0*/  ISETP.NE.U32.AND P0, PT, R20, 0x1, PT ;  /* 0x000000011400780c */ /* 0x000fe40003f05070 */
[----:B------:R-:W-:Y:S02]  /*0ad0*/  ISETP.GE.U32.AND P1, PT, R17, 0x3, PT ;  /* 0x000000031100780c */ /* 0x000fe40003f26070 */
[----:B------:R-:W-:-:S04]  /*0ae0*/  PRMT R20, R14, 0x7772, RZ ;  /* 0x000077720e147816 */ /* 0x000fc800000000ff */
[----:B------:R-:W-:Y:S02]  /*0af0*/  SEL R17, R20, 0x1, !P0 ;  /* 0x0000000114117807 */ /* 0x000fe40004000000 */
[----:B------:R-:W-:Y:S02]  /*0b00*/  LOP3.LUT R20, R19, 0x80, RZ, 0xc0, !PT ;  /* 0x0000008013147812 */ /* 0x000fe400078ec0ff */
[----:B------:R-:W-:Y:S02]  /*0b10*/  PRMT R17, R17, 0x9910, RZ ;  /* 0x0000991011117816 */ /* 0x000fe400000000ff */
[----:B------:R-:W-:Y:S01]  /*0b20*/  LEA.HI R20, R20, R19, RZ, 0x19 ;  /* 0x0000001314147211 */ /* 0x000fe200078fc8ff */
[----:B------:R-:W-:Y:S01]  /*0b30*/  IMAD R19, R26, R26, RZ ;  /* 0x0000001a1a137224 */ /* 0x000fe200078e02ff */
[----:B------:R-:W-:Y:S06]  /*0b40*/  @!P1 BRA `(.L_x_68143) ;  /* 0x00000000004c9947 */ /* 0x000fec0003800000 */
[----:B------:R-:W-:-:S04]  /*0b50*/  PRMT R20, R20, 0x8880, RZ ;  /* 0x0000888014147816 */ /* 0x000fc800000000ff */
[----:B------:R-:W-:-:S07]  /*0b60*/  SHF.R.S32.HI R20, RZ, 0x1, R20 ;  /* 0x00000001ff147819 */ /* 0x000fce0000011414 */
.L_x_68144:
        /* <DEDUP_REMOVED lines=8> */
[----:B------:R-:W-:-:S04]  /*0bf0*/  ISETP.NE.U32.AND P0, PT, R26, 0x1, PT ;  /* 0x000000011a00780c */ /* 0x000fc80003f05070 */
[----:B------:R-:W-:Y:S02]  /*0c00*/  SEL R26, R19, 0x1, !P0 ;  /* 0x00000001131a7807 */ /* 0x000fe40004000000 */
[----:B------:R-:W-:Y:S02]  /*0c10*/  PRMT R19, R27, 0x8880, RZ ;  /* 0x000088801b137816 */ /* 0x000fe400000000ff */
[----:B------:R-:W-:-:S05]  /*0c20*/  PRMT R26, R26, 0x9910, RZ ;  /* 0x000099101a1a7816 */ /* 0x000fca00000000ff */
[----:B------:R-:W-:Y:S02]  /*0c30*/  IMAD R17, R17, R26, RZ ;  /* 0x0000001a11117224 */ /* 0x000fe400078e02ff */
[----:B------:R-:W-:Y:S01]  /*0c40*/  IMAD R26, R20, R20, RZ ;  /* 0x00000014141a7224 */ /* 0x000fe200078e02ff */
[----:B------:R-:W-:-:S04]  /*0c50*/  SHF.R.S32.HI R20, RZ, 0x1, R19 ;  /* 0x00000001ff147819 */ /* 0x000fc80000011413 */
[----:B------:R-:W-:Y:S01]  /*0c60*/  PRMT R19, R26, 0x7610, R19 ;  /* 0x000076101a137816 */ /* 0x000fe20000000013 */
[----:B------:R-:W-:Y:S06]  /*0c70*/  @P1 BRA `(.L_x_68144) ;  /* 0xfffffffc00bc1947 */ /* 0x000fec000383ffff */
.L_x_68143:
[----:B------:R-:W-:Y:S05]  /*0c80*/  BSYNC B1 ;  /* 0x0000000000017941 */ /* 0x000fea0003800000 */
.L_x_68142:
[----:B------:R-:W-:Y:S05]  /*0c90*/  BRA `(.L_x_68145) ;  /* 0x0000000000247947 */ /* 0x000fea0003800000 */
.L_x_68141:
        /* <DEDUP_REMOVED lines=9> */
.L_x_68145:
[----:B------:R-:W-:Y:S05]  /*0d30*/  BSYNC B0 ;  /* 0x0000000000007941 */ /* 0x000fea0003800000 */
.L_x_68140:
        /* <DEDUP_REMOVED lines=25> */
.L_x_68150:
        /* <DEDUP_REMOVED lines=8> */
[----:B------:R-:W-:Y:S02]  /*0f50*/  PRMT R25, R18, 0x9910, RZ ;  /* 0x0000991012197816 */ /* 0x000fe400000000ff */
[----:B------:R-:W-:Y:S01]  /*0f60*/  LEA.HI R18, R14, R19, RZ, 0x19 ;  /* 0x000000130e127211 */ /* 0x000fe200078fc8ff */
[----:B------:R-:W-:Y:S01]  /*0f70*/  IMAD.MOV.U32 R19, RZ, RZ, R26 ;  /* 0x000000ffff137224 */ /* 0x000fe200078e001a */
[----:B------:R-:W-:Y:S01]  /*0f80*/  PRMT R15, R15, 0x9910, RZ ;  /* 0x000099100f0f7816 */ /* 0x000fe200000000ff */
[----:B------:R-:W-:Y:S01]  /*0f90*/  IMAD.MOV.U32 R14, RZ, RZ, R25 ;  /* 0x000000ffff0e7224 */ /* 0x000fe200078e0019 */
        /* <DEDUP_REMOVED lines=8> */
.L_x_68149:
[----:B------:R-:W-:Y:S05]  /*1020*/  BSYNC B1 ;  /* 0x0000000000017941 */ /* 0x000fea0003800000 */
.L_x_68148:
[----:B------:R-:W-:Y:S05]  /*1030*/  BRA `(.L_x_68151) ;  /* 0x0000000000247947 */ /* 0x000fea0003800000 */
.L_x_68147:
        /* <DEDUP_REMOVED lines=9> */
.L_x_68151:
[----:B------:R-:W-:Y:S05]  /*10d0*/  BSYNC B0 ;  /* 0x0000000000007941 */ /* 0x000fea0003800000 */
.L_x_68146:
        /* <DEDUP_REMOVED lines=18> */
[----:B------:R-:W-:Y:S01]  /*1200*/  IMAD R15, R15, R15, RZ ;  /* 0x0000000f0f0f7224 */ /* 0x000fe200078e02ff */
[----:B------:R-:W-:-:S05]  /*1210*/  PRMT R14, R12, 0x7610, R14 ;  /* 0x000076100c0e7816 */ /* 0x000fca000000000e */
[----:B------:R-:W-:Y:S05]  /*1220*/  @!P0 BRA `(.L_x_68155) ;  /* 0x00000000005c8947 */ /* 0x000fea0003800000 */
[----:B------:R-:W-:-:S04]  /*1230*/  PRMT R12, R13, 0x8880, RZ ;  /* 0x000088800d0c7816 */ /* 0x000fc800000000ff */
[----:B------:R-:W-:-:S04]  /*1240*/  SHF.R.S32.HI R12, RZ, 0x1, R12 ;  /* 0x00000001ff0c7819 */ /* 0x000fc8000001140c */
[----:B------:R-:W-:-:S07]  /*1250*/  PRMT R20, R12, 0x7610, R20 ;  /* 0x000076100c147816 */ /* 0x000fce0000000014 */
.L_x_68156:
        /* <DEDUP_REMOVED lines=20> */
.L_x_68155:
[----:B------:R-:W-:Y:S05]  /*13a0*/  BSYNC B1 ;  /* 0x0000000000017941 */ /* 0x000fea0003800000 */
.L_x_68154:
[----:B------:R-:W-:Y:S05]  /*13b0*/  BRA `(.L_x_68157) ;  /* 0x0000000000247947 */ /* 0x000fea0003800000 */
.L_x_68153:
        /* <DEDUP_REMOVED lines=9> */
.L_x_68157:
[----:B------:R-:W-:Y:S05]  /*1450*/  BSYNC B0 ;  /* 0x0000000000007941 */ /* 0x000fea0003800000 */
.L_x_68152:
        /* <DEDUP_REMOVED lines=17> */
[----:B------:R-:W-:-:S04]  /*1570*/  LOP3.LUT R10, R11, 0x80, RZ, 0xc0, !PT ;  /* 0x000000800b0a7812 */ /* 0x000fc800078ec0ff */
[----:B------:R-:W-:Y:S01]  /*1580*/  LEA.HI R10, R10, R11, RZ, 0x19 ;  /* 0x0000000b0a0a7211 */ /* 0x000fe200078fc8ff */
[----:B------:R-:W-:-:S04]  /*1590*/  IMAD R11, R12, R12, RZ ;  /* 0x0000000c0c0b7224 */ /* 0x000fc800078e02ff */
[----:B------:R-:W-:Y:S05]  /*15a0*/  @!P0 BRA `(.L_x_68161) ;  /* 0x0000000000648947 */ /* 0x000fea0003800000 */
[----:B------:R-:W-:Y:S02]  /*15b0*/  PRMT R10, R10, 0x8880, RZ ;  /* 0x000088800a0a7816 */ /* 0x000fe400000000ff */
[----:B------:R-:W-:Y:S02]  /*15c0*/  PRMT R15, R11, 0x7610, R15 ;  /* 0x000076100b0f7816 */ /* 0x000fe4000000000f */
[----:B------:R-:W-:-:S04]  /*15d0*/  SHF.R.S32.HI R10, RZ, 0x1, R10 ;  /* 0x00000001ff0a7819 */ /* 0x000fc8000001140a */
[----:B------:R-:W-:-:S07]  /*15e0*/  PRMT R20, R10, 0x7610, R20 ;  /* 0x000076100a147816 */ /* 0x000fce0000000014 */
.L_x_68162:
        /* <DEDUP_REMOVED lines=21> */
.L_x_68161:
[----:B------:R-:W-:Y:S05]  /*1740*/  BSYNC B1 ;  /* 0x0000000000017941 */ /* 0x000fea0003800000 */
.L_x_68160:
[----:B------:R-:W-:Y:S05]  /*1750*/  BRA `(.L_x_68163) ;  /* 0x0000000000247947 */ /* 0x000fea0003800000 */
.L_x_68159:
        /* <DEDUP_REMOVED lines=9> */
.L_x_68163:
[----:B------:R-:W-:Y:S05]  /*17f0*/  BSYNC B0 ;  /* 0x0000000000007941 */ /* 0x000fea0003800000 */
.L_x_68158:
        /* <DEDUP_REMOVED lines=16> */
[----:B------:R-:W-:-:S04]  /*1900*/  LOP3.LUT R2, R7, 0x80, RZ, 0xc0, !PT ;  /* 0x0000008007027812 */ /* 0x000fc800078ec0ff */
[----:B------:R-:W-:Y:S01]  /*1910*/  LEA.HI R2, R2, R7, RZ, 0x19 ;  /* 0x0000000702027211 */ /* 0x000fe200078fc8ff */
[----:B------:R-:W-:Y:S02]  /*1920*/  IMAD R7, R11, R11, RZ ;  /* 0x0000000b0b077224 */ /* 0x000fe400078e02ff */
[----:B------:R-:W-:Y:S05]  /*1930*/  @!P0 BRA `(.L_x_68167) ;  /* 0x0000000000608947 */ /* 0x000fea0003800000 */
[----:B------:R-:W-:Y:S02]  /*1940*/  PRMT R2, R2, 0x8880, RZ ;  /* 0x0000888002027816 */ /* 0x000fe400000000ff */
[----:B------:R-:W-:Y:S02]  /*1950*/  PRMT R11, R7, 0x7610, R11 ;  /* 0x00007610070b7816 */ /* 0x000fe4000000000b */
[----:B------:R-:W-:-:S04]  /*1960*/  SHF.R.S32.HI R2, RZ, 0x1, R2 ;  /* 0x00000001ff027819 */ /* 0x000fc80000011402 */
[----:B------:R-:W-:-:S07]  /*1970*/  PRMT R12, R2, 0x7610, R12 ;  /* 0x00007610020c7816 */ /* 0x000fce000000000c */
.L_x_68168:
        /* <DEDUP_REMOVED lines=20> */
.L_x_68167:
[----:B------:R-:W-:Y:S05]  /*1ac0*/  BSYNC B1 ;  /* 0x0000000000017941 */ /* 0x000fea0003800000 */
.L_x_68166:
[----:B------:R-:W-:Y:S05]  /*1ad0*/  BRA `(.L_x_68169) ;  /* 0x0000000000247947 */ /* 0x000fea0003800000 */
.L_x_68165:
        /* <DEDUP_REMOVED lines=9> */
.L_x_68169:
[----:B------:R-:W-:Y:S05]  /*1b70*/  BSYNC B0 ;  /* 0x0000000000007941 */ /* 0x000fea0003800000 */
.L_x_68164:
        /* <DEDUP_REMOVED lines=23> */
.L_x_68174:
[C---:B------:R-:W-:Y:S01]  /*1cf0*/  LOP3.LUT R0, R8.reuse, 0x1, RZ, 0xc0, !PT ;  /* 0x0000000108007812 */ /* 0x040fe200078ec0ff */
[C---:B------:R-:W-:Y:S01]  /*1d00*/  VIADD R5, R8.reuse, 0x1 ;  /* 0x0000000108057836 */ /* 0x040fe20000000000 */
[----:B------:R-:W-:Y:S02]  /*1d10*/  LOP3.LUT R3, R8, 0x80, RZ, 0xc0, !PT ;  /* 0x0000008008037812 */ /* 0x000fe400078ec0ff */
[----:B------:R-:W-:Y:S02]  /*1d20*/  ISETP.NE.U32.AND P0, PT, R0, 0x1, PT ;  /* 0x000000010000780c */ /* 0x000fe40003f05070 */
[C---:B------:R-:W-:Y:S02]  /*1d30*/  PRMT R7, R4.reuse, 0x9910, RZ ;  /* 0x0000991004077816 */ /* 0x040fe400000000ff */
[----:B------:R-:W-:Y:S02]  /*1d40*/  SEL R0, R4, 0x1, !P0 ;  /* 0x0000000104007807 */ /* 0x000fe40004000000 */
[----:B------:R-:W-:Y:S01]  /*1d50*/  LOP3.LUT R5, R5, 0xff, RZ, 0xc0, !PT ;  /* 0x000000ff05057812 */ /* 0x000fe200078ec0ff */
[----:B------:R-:W-:Y:S01]  /*1d60*/  IMAD.MOV.U32 R4, RZ, RZ, R7 ;  /* 0x000000ffff047224 */ /* 0x000fe200078e0007 */
[----:B------:R-:W-:-:S02]  /*1d70*/  LEA.HI R3, R3, R8, RZ, 0x19 ;  /* 0x0000000803037211 */ /* 0x000fc400078fc8ff */
[----:B------:R-:W-:Y:S01]  /*1d80*/  PRMT R0, R0, 0x9910, RZ ;  /* 0x0000991000007816 */ /* 0x000fe200000000ff */
[----:B------:R-:W-:Y:S01]  /*1d90*/  IMAD R4, R4, R4, RZ ;  /* 0x0000000404047224 */ /* 0x000fe200078e02ff */
[----:B------:R-:W-:Y:S02]  /*1da0*/  ISETP.GE.U32.AND P0, PT, R5, 0x3, PT ;  /* 0x000000030500780c */ /* 0x000fe40003f06070 */
        /* <DEDUP_REMOVED lines=8> */
.L_x_68173:
[----:B------:R-:W-:Y:S05]  /*1e30*/  BSYNC B1 ;  /* 0x0000000000017941 */ /* 0x000fea0003800000 */
.L_x_68172:
[----:B------:R-:W-:Y:S05]  /*1e40*/  BRA `(.L_x_68175) ;  /* 0x0000000000247947 */ /* 0x000fea0003800000 */
.L_x_68171:
        /* <DEDUP_REMOVED lines=9> */
.L_x_68175:
[----:B------:R-:W-:Y:S05]  /*1ee0*/  BSYNC B0 ;  /* 0x0000000000007941 */ /* 0x000fea0003800000 */
.L_x_68170:
        /* <DEDUP_REMOVED lines=15> */
.L_x_68127:
        /* <DEDUP_REMOVED lines=131> */
.L_x_68181:
        /* <DEDUP_REMOVED lines=20> */
.L_x_68180:
[----:B------:R-:W-:Y:S05]  /*2950*/  BSYNC B1 ;  /* 0x0000000000017941 */ /* 0x000fea0003800000 */
.L_x_68179:
[----:B------:R-:W-:Y:S05]  /*2960*/  BRA `(.L_x_68177) ;  /* 0x0000000000287947 */ /* 0x000fea0003800000 */
.L_x_68178:
        /* <DEDUP_REMOVED lines=10> */
.L_x_68177:
[----:B------:R-:W-:Y:S05]  /*2a10*/  BSYNC B0 ;  /* 0x0000000000007941 */ /* 0x000fea0003800000 */
.L_x_68176:
        /* <DEDUP_REMOVED lines=27> */
.L_x_68187:
        /* <DEDUP_REMOVED lines=20> */
.L_x_68186:
[----:B------:R-:W-:Y:S05]  /*2d10*/  BSYNC B1 ;  /* 0x0000000000017941 */ /* 0x000fea0003800000 */
.L_x_68185:
[----:B------:R-:W-:Y:S05]  /*2d20*/  BRA `(.L_x_68183) ;  /* 0x0000000000287947 */ /* 0x000fea0003800000 */
.L_x_68184:
        /* <DEDUP_REMOVED lines=10> */
.L_x_68183:
[----:B------:R-:W-:Y:S05]  /*2dd0*/  BSYNC B0 ;  /* 0x0000000000007941 */ /* 0x000fea0003800000 */
.L_x_68182:
        /* <DEDUP_REMOVED lines=27> */
.L_x_68193:
        /* <DEDUP_REMOVED lines=20> */
.L_x_68192:
[----:B------:R-:W-:Y:S05]  /*30d0*/  BSYNC B1 ;  /* 0x0000000000017941 */ /* 0x000fea0003800000 */
.L_x_68191:
[----:B------:R-:W-:Y:S05]  /*30e0*/  BRA `(.L_x_68189) ;  /* 0x0000000000287947 */ /* 0x000fea0003800000 */
.L_x_68190:
        /* <DEDUP_REMOVED lines=10> */
.L_x_68189:
[----:B------:R-:W-:Y:S05]  /*3190*/  BSYNC B0 ;  /* 0x0000000000007941 */ /* 0x000fea0003800000 */
.L_x_68188:
        /* <DEDUP_REMOVED lines=28> */
.L_x_68199:
        /* <DEDUP_REMOVED lines=19> */
.L_x_68198:
[----:B------:R-:W-:Y:S05]  /*3490*/  BSYNC B1 ;  /* 0x0000000000017941 */ /* 0x000fea0003800000 */
.L_x_68197:
[----:B------:R-:W-:Y:S05]  /*34a0*/  BRA `(.L_x_68195) ;  /* 0x0000000000287947 */ /* 0x000fea0003800000 */
.L_x_68196:
        /* <DEDUP_REMOVED lines=10> */
.L_x_68195:
[----:B------:R-:W-:Y:S05]  /*3550*/  BSYNC B0 ;  /* 0x0000000000007941 */ /* 0x000fea0003800000 */
.L_x_68194:
        /* <DEDUP_REMOVED lines=27> */
.L_x_68205:
        /* <DEDUP_REMOVED lines=23> */
.L_x_68204:
[----:B------:R-:W-:Y:S05]  /*3880*/  BSYNC B1 ;  /* 0x0000000000017941 */ /* 0x000fea0003800000 */
.L_x_68203:
[----:B------:R-:W-:Y:S05]  /*3890*/  BRA `(.L_x_68201) ;  /* 0x0000000000287947 */ /* 0x000fea0003800000 */
.L_x_68202:
        /* <DEDUP_REMOVED lines=10> */
.L_x_68201:
[----:B------:R-:W-:Y:S05]  /*3940*/  BSYNC B0 ;  /* 0x0000000000007941 */ /* 0x000fea0003800000 */
.L_x_68200:
        /* <DEDUP_REMOVED lines=27> */
.L_x_68211:
        /* <DEDUP_REMOVED lines=23> */
.L_x_68210:
[----:B------:R-:W-:Y:S05]  /*3c70*/  BSYNC B1 ;  /* 0x0000000000017941 */ /* 0x000fea0003800000 */
.L_x_68209:
[----:B------:R-:W-:Y:S05]  /*3c80*/  BRA `(.L_x_68207) ;  /* 0x0000000000287947 */ /* 0x000fea0003800000 */
.L_x_68208:
        /* <DEDUP_REMOVED lines=10> */
.L_x_68207:
[----:B------:R-:W-:Y:S05]  /*3d30*/  BSYNC B0 ;  /* 0x0000000000007941 */ /* 0x000fea0003800000 */
.L_x_68206:
        /* <DEDUP_REMOVED lines=28> */
.L_x_68217:
        /* <DEDUP_REMOVED lines=21> */
.L_x_68216:
[----:B------:R-:W-:Y:S05]  /*4050*/  BSYNC B1 ;  /* 0x0000000000017941 */ /* 0x000fea0003800000 */
.L_x_68215:
[----:B------:R-:W-:Y:S05]  /*4060*/  BRA `(.L_x_68213) ;  /* 0x0000000000287947 */ /* 0x000fea0003800000 */
.L_x_68214:
        /* <DEDUP_REMOVED lines=10> */
.L_x_68213:
[----:B------:R-:W-:Y:S05]  /*4110*/  BSYNC B0 ;  /* 0x0000000000007941 */ /* 0x000fea0003800000 */
.L_x_68212:
        /* <DEDUP_REMOVED lines=27> */
.L_x_68223:
        /* <DEDUP_REMOVED lines=23> */
.L_x_68222:
[----:B------:R-:W-:Y:S05]  /*4440*/  BSYNC B1 ;  /* 0x0000000000017941 */ /* 0x000fea0003800000 */
.L_x_68221:
[----:B------:R-:W-:Y:S05]  /*4450*/  BRA `(.L_x_68219) ;  /* 0x0000000000287947 */ /* 0x000fea0003800000 */
.L_x_68220:
        /* <DEDUP_REMOVED lines=10> */
.L_x_68219:
[----:B------:R-:W-:Y:S05]  /*4500*/  BSYNC B0 ;  /* 0x0000000000007941 */ /* 0x000fea0003800000 */
.L_x_68218:
        /* <DEDUP_REMOVED lines=24> */
.L_x_68226:
        /* <DEDUP_REMOVED lines=8> */
.L_x_68227:
        /* <DEDUP_REMOVED lines=8> */
.L_x_68228:
        /* <DEDUP_REMOVED lines=9> */
.L_x_68229:
[----:B------:R-:W-:Y:S05]  /*4820*/  BSYNC B1 ;  /* 0x0000000000017941 */ /* 0x000fea0003800000 */
.L_x_68225:
[----:B------:R-:W-:-:S13]  /*4830*/  ISETP.GE.AND P0, PT, R7, R6, PT ;  /* 0x000000060700720c */ /* 0x000fda0003f06270 */
[----:B0-2---:R-:W1:Y:S01]  /*4840*/  @!P0 LDC.64 R4, c[0x0][0x220] ;  /* 0x00008800ff048b82 */ /* 0x005e620000000a00 */
[C---:B------:R-:W-:Y:S02]  /*4850*/  @!P0 VIADD R3, R7.reuse, UR4 ;  /* 0x0000000407038c36 */ /* 0x040fe40008000000 */
[----:B------:R-:W-:-:S03]  /*4860*/  @!P0 VIADD R7, R7, 0x80 ;  /* 0x0000008007078836 */ /* 0x000fc60000000000 */
[----:B-1----:R-:W-:-:S05]  /*4870*/  @!P0 IADD3 R2, P1, R3, R4, RZ ;  /* 0x0000000403028210 */ /* 0x002fca0007f3e0ff */
[----:B------:R-:W-:-:S05]  /*4880*/  @!P0 IMAD.X R3, RZ, RZ, R5, P1 ;  /* 0x000000ffff038224 */ /* 0x000fca00008e0605 */
[----:B------:R2:W-:Y:S03]  /*4890*/  @!P0 STG.E.U8 desc[UR10][R2.64], R13 ;  /* 0x0000000d02008986 */ /* 0x0005e6000c10110a */
.L_x_68230:
[----:B------:R-:W-:Y:S05]  /*48a0*/  BSYNC B0 ;  /* 0x0000000000007941 */ /* 0x000fea0003800000 */
.L_x_68224:
        /* <DEDUP_REMOVED lines=9> */
.L_x_68231:
        /* <DEDUP_REMOVED lines=12> */
.L_x_71979:


//--------------------- .text._ZN2at6native29vectorized_elementwise_kernelILi8EZZZNS0_50_GLOBAL__N__2680c7bb_12_PowKernel_cu_7dd49032_316824pow_tensor_tensor_kernelERNS_18TensorIteratorBaseEENKUlvE_clEvENKUlvE0_clEvEUlaaE_St5arrayIPcLm3EEEEviT0_T1_ --------------------------
	.section	.text._ZN2at6native29vectorized_elementwise_kernelILi8EZZZNS0_50_GLOBAL__N__2680c7bb_12_PowKernel_cu_7dd49032_316824pow_tensor_tensor_kernelERNS_18TensorIteratorBaseEENKUlvE_clEvENKUlvE0_clEvEUlaaE_St5arrayIPcLm3EEEEviT0_T1_,"ax",@progbits
	.align	128
        .global         _ZN2at6native29vectorized_elementwise_kernelILi8EZZZNS0_50_GLOBAL__N__2680c7bb_12_PowKernel_cu_7dd49032_316824pow_tensor_tensor_kernelERNS_18TensorIteratorBaseEENKUlvE_clEvENKUlvE0_clEvEUlaaE_St5arrayIPcLm3EEEEviT0_T1_
        .type           _ZN2at6native29vectorized_elementwise_kernelILi8EZZZNS0_50_GLOBAL__N__2680c7bb_12_PowKernel_cu_7dd49032_316824pow_tensor_tensor_kernelERNS_18TensorIteratorBaseEENKUlvE_clEvENKUlvE0_clEvEUlaaE_St5arrayIPcLm3EEEEviT0_T1_,@function
        .size           _ZN2at6native29vectorized_elementwise_kernelILi8EZZZNS0_50_GLOBAL__N__2680c7bb_12_PowKernel_cu_7dd49032_316824pow_tensor_tensor_kernelERNS_18TensorIteratorBaseEENKUlvE_clEvENKUlvE0_clEvEUlaaE_St5arrayIPcLm3EEEEviT0_T1_,(.L_x_71980 - _ZN2at6native29vectorized_elementwise_kernelILi8EZZZNS0_50_GLOBAL__N__2680c7bb_12_PowKernel_cu_7dd49032_316824pow_tensor_tensor_kernelERNS_18TensorIteratorBaseEENKUlvE_clEvENKUlvE0_clEvEUlaaE_St5arrayIPcLm3EEEEviT0_T1_)
        .other          _ZN2at6native29vectorized_elementwise_kernelILi8EZZZNS0_50_GLOBAL__N__2680c7bb_12_PowKernel_cu_7dd49032_316824pow_tensor_tensor_kernelERNS_18TensorIteratorBaseEENKUlvE_clEvENKUlvE0_clEvEUlaaE_St5arrayIPcLm3EEEEviT0_T1_,@"STO_CUDA_ENTRY STV_DEFAULT"
_ZN2at6native29vectorized_elementwise_kernelILi8EZZZNS0_50_GLOBAL__N__2680c7bb_12_PowKernel_cu_7dd49032_316824pow_tensor_tensor_kernelERNS_18TensorIteratorBaseEENKUlvE_clEvENKUlvE0_clEvEUlaaE_St5arrayIPcLm3EEEEviT0_T1_:
.text._ZN2at6native29vectorized_elementwise_kernelILi8EZZZNS0_50_GLOBAL__N__2680c7bb_12_PowKernel_cu_7dd49032_316824pow_tensor_tensor_kernelERNS_18TensorIteratorBaseEENKUlvE_clEvENKUlvE0_clEvEUlaaE_St5arrayIPcLm3EEEEviT0_T1_:
        /* <DEDUP_REMOVED lines=11> */
[----:B------:R-:W-:-:S04]  /*00b0*/  UIADD3 UR6, UP0, UR4, UR6, URZ ;  /* 0x0000000604067290 */ /* 0x000fc8000ff1e03f */
[----:B------:R-:W-:Y:S02]  /*00c0*/  UIADD3.X UR7, UR5, UR7, URZ, UP0, !UPT ;  /* 0x0000000705077290 */ /* 0x000fe400087fe43f */
[----:B------:R-:W-:-:S04]  /*00d0*/  IMAD.U32 R2, RZ, RZ, UR6 ;  /* 0x00000006ff027e24 */ /* 0x000fc8000f8e00ff */
[----:B------:R-:W-:Y:S01]  /*00e0*/  IMAD.U32 R3, RZ, RZ, UR7 ;  /* 0x00000007ff037e24 */ /* 0x000fe2000f8e00ff */
[----:B------:R-:W-:Y:S02]  /*00f0*/  ULDC.64 UR6, c[0x0][0x228] ;  /* 0x00008a0000067ab9 */ /* 0x000fe40000000a00 */
[----:B------:R-:W-:Y:S01]  /*0100*/  UIADD3 UR6, UP0, UR4, UR6, URZ ;  /* 0x0000000604067290 */ /* 0x000fe2000ff1e03f */
[----:B0-----:R-:W-:-:S06]  /*0110*/  IMAD.WIDE.U32 R2, R0, 0x8, R2 ;  /* 0x0000000800027825 */ /* 0x001fcc00078e0002 */
[----:B------:R-:W2:Y:S01]  /*0120*/  LDG.E.64 R2, desc[UR8][R2.64] ;  /* 0x0000000802027981 */ /* 0x000ea2000c1e1b00 */
[----:B------:R-:W-:Y:S01]  /*0130*/  UIADD3.X UR5, UR5, UR7, URZ, UP0, !UPT ;  /* 0x0000000705057290 */ /* 0x000fe200087fe43f */
[----:B------:R-:W-:-:S05]  /*0140*/  IMAD.U32 R4, RZ, RZ, UR6 ;  /* 0x00000006ff047e24 */ /* 0x000fca000f8e00ff */
[----:B------:R-:W-:Y:S02]  /*0150*/  IMAD.U32 R5, RZ, RZ, UR5 ;  /* 0x00000005ff057e24 */ /* 0x000fe4000f8e00ff */
[----:B------:R-:W-:-:S06]  /*0160*/  IMAD.WIDE.U32 R4, R0, 0x8, R4 ;  /* 0x0000000800047825 */ /* 0x000fcc00078e0004 */
[----:B------:R-:W5:Y:S01]  /*0170*/  LDG.E.64 R4, desc[UR8][R4.64] ;  /* 0x0000000804047981 */ /* 0x000f62000c1e1b00 */
[----:B------:R-:W-:Y:S01]  /*0180*/  BSSY B0, `(.L_x_68233) ;  /* 0x000004b000007945 */ /* 0x000fe20003800000 */
[----:B------:R-:W-:Y:S01]  /*0190*/  IMAD.MOV.U32 R6, RZ, RZ, 0x1 ;  /* 0x00000001ff067424 */ /* 0x000fe200078e00ff */
[C---:B--2---:R-:W-:Y:S02]  /*01a0*/  PRMT R14, R2.reuse, 0x8880, RZ ;  /* 0x00008880020e7816 */ /* 0x044fe400000000ff */
[----:B------:R-:W-:Y:S02]  /*01b0*/  PRMT R12, R2, 0x7632, R12 ;  /* 0x00007632020c7816 */ /* 0x000fe4000000000c */
[----:B------:R-:W-:Y:S02]  /*01c0*/  ISETP.GE.AND P0, PT, R14, RZ, PT ;  /* 0x000000ff0e00720c */ /* 0x000fe40003f06270 */
[----:B------:R-:W-:Y:S02]  /*01d0*/  PRMT R8, R3, 0x7632, R8 ;  /* 0x0000763203087816 */ /* 0x000fe40000000008 */
[----:B------:R-:W-:-:S02]  /*01e0*/  PRMT R16, R2, 0x9910, RZ ;  /* 0x0000991002107816 */ /* 0x000fc400000000ff */
[C---:B------:R-:W-:Y:S02]  /*01f0*/  PRMT R11, R2.reuse, 0xbb32, RZ ;  /* 0x0000bb32020b7816 */ /* 0x040fe400000000ff */
[----:B------:R-:W-:Y:S02]  /*0200*/  PRMT R15, R2, 0x8880, RZ ;  /* 0x00008880020f7816 */ /* 0x000fe400000000ff */
[C---:B------:R-:W-:Y:S02]  /*0210*/  PRMT R9, R3.reuse, 0x9910, RZ ;  /* 0x0000991003097816 */ /* 0x040fe400000000ff */
[C---:B------:R-:W-:Y:S02]  /*0220*/  PRMT R2, R3.reuse, 0xbb32, RZ ;  /* 0x0000bb3203027816 */ /* 0x040fe400000000ff */
[----:B------:R-:W-:Y:S02]  /*0230*/  PRMT R10, R3, 0x8880, RZ ;  /* 0x00008880030a7816 */ /* 0x000fe400000000ff */
[----:B------:R-:W-:-:S02]  /*0240*/  PRMT R13, R12, 0x8880, RZ ;  /* 0x000088800c0d7816 */ /* 0x000fc400000000ff */
[----:B------:R-:W-:Y:S02]  /*0250*/  PRMT R7, R8, 0x8880, RZ ;  /* 0x0000888008077816 */ /* 0x000fe400000000ff */
[----:B------:R-:W-:Y:S02]  /*0260*/  PRMT R15, R15, 0x7710, RZ ;  /* 0x000077100f0f7816 */ /* 0x000fe400000000ff */
[----:B------:R-:W-:Y:S02]  /*0270*/  PRMT R10, R10, 0x7710, RZ ;  /* 0x000077100a0a7816 */ /* 0x000fe400000000ff */
[----:B------:R-:W-:Y:S02]  /*0280*/  SHF.R.S32.HI R16, RZ, 0x8, R16 ;  /* 0x00000008ff107819 */ /* 0x000fe40000011410 */
[----:B------:R-:W-:Y:S02]  /*0290*/  SHF.R.S32.HI R11, RZ, 0x8, R11 ;  /* 0x00000008ff0b7819 */ /* 0x000fe4000001140b */
[----:B------:R-:W-:-:S02]  /*02a0*/  SHF.R.S32.HI R9, RZ, 0x8, R9 ;  /* 0x00000008ff097819 */ /* 0x000fc40000011409 */
[----:B------:R-:W-:Y:S02]  /*02b0*/  SHF.R.S32.HI R2, RZ, 0x8, R2 ;  /* 0x00000008ff027819 */ /* 0x000fe40000011402 */
[----:B------:R-:W-:Y:S02]  /*02c0*/  PRMT R13, R13, 0x7710, RZ ;  /* 0x000077100d0d7816 */ /* 0x000fe400000000ff */
[----:B------:R-:W-:Y:S01]  /*02d0*/  PRMT R7, R7, 0x7710, RZ ;  /* 0x0000771007077816 */ /* 0x000fe200000000ff */
[----:B------:R-:W-:Y:S06]  /*02e0*/  @!P0 BRA `(.L_x_68234) ;  /* 0x0000000000ac8947 */ /* 0x000fec0003800000 */
        /* <DEDUP_REMOVED lines=22> */
.L_x_68237:
        /* <DEDUP_REMOVED lines=19> */
.L_x_68236:
[----:B------:R-:W-:Y:S05]  /*0580*/  BSYNC B1 ;  /* 0x0000000000017941 */ /* 0x000fea0003800000 */
.L_x_68235:
[----:B------:R-:W-:Y:S05]  /*0590*/  BRA `(.L_x_68238) ;  /* 0x0000000000247947 */ /* 0x000fea0003800000 */
.L_x_68234:
        /* <DEDUP_REMOVED lines=9> */
.L_x_68238:
[----:B------:R-:W-:Y:S05]  /*0630*/  BSYNC B0 ;  /* 0x0000000000007941 */ /* 0x000fea0003800000 */
.L_x_68233:
[----:B------:R-:W-:Y:S01]  /*0640*/  PRMT R15, R16, 0x9910, RZ ;  /* 0x00009910100f7816 */ /* 0x000fe200000000ff */
[----:B------:R-:W-:Y:S01]  /*0650*/  BSSY B0, `(.L_x_68239) ;  /* 0x0000039000007945 */ /* 0x000fe20003800000 */
[----:B-----5:R-:W-:Y:S02]  /*0660*/  LOP3.LUT R17, R4, 0xffff, RZ, 0xc0, !PT ;  /* 0x0000ffff04117812 */ /* 0x020fe400078ec0ff */
[----:B------:R-:W-:Y:S02]  /*0670*/  ISETP.GE.AND P0, PT, R15, RZ, PT ;  /* 0x000000ff0f00720c */ /* 0x000fe40003f06270 */
[----:B------:R-:W-:-:S11]  /*0680*/  SHF.R.U32.HI R18, RZ, 0x8, R17 ;  /* 0x00000008ff127819 */ /* 0x000fd60000011611 */
        /* <DEDUP_REMOVED lines=23> */
.L_x_68243:
        /* <DEDUP_REMOVED lines=19> */
.L_x_68242:
[----:B------:R-:W-:Y:S05]  /*0930*/  BSYNC B1 ;  /* 0x0000000000017941 */ /* 0x000fea0003800000 */
.L_x_68241:
[----:B------:R-:W-:Y:S05]  /*0940*/  BRA `(.L_x_68244) ;  /* 0x0000000000247947 */ /* 0x000fea0003800000 */
.L_x_68240:
        /* <DEDUP_REMOVED lines=9> */
.L_x_68244:
[----:B------:R-:W-:Y:S05]  /*09e0*/  BSYNC B0 ;  /* 0x0000000000007941 */ /* 0x000fea0003800000 */
.L_x_68239:
[----:B------:R-:W-:Y:S01]  /*09f0*/  PRMT R12, R12, 0x8880, RZ ;  /* 0x000088800c0c7816 */ /* 0x000fe200000000ff */
        /* <DEDUP_REMOVED lines=26> */
.L_x_68249:
        /* <DEDUP_REMOVED lines=19> */
.L_x_68248:
[----:B------:R-:W-:Y:S05]  /*0cd0*/  BSYNC B1 ;  /* 0x0000000000017941 */ /* 0x000fea0003800000 */
.L_x_68247:
[----:B------:R-:W-:Y:S05]  /*0ce0*/  BRA `(.L_x_68250) ;  /* 0x0000000000247947 */ /* 0x000fea0003800000 */
.L_x_68246:
        /* <DEDUP_REMOVED lines=9> */
.L_x_68250:
[----:B------:R-:W-:Y:S05]  /*0d80*/  BSYNC B0 ;  /* 0x0000000000007941 */ /* 0x000fea0003800000 */
.L_x_68245:
[----:B------:R-:W-:Y:S01]  /*0d90*/  PRMT R13, R11, 0x9910, RZ ;  /* 0x000099100b0d7816 */ /* 0x000fe200000000ff */
[----:B------:R-:W-:Y:S01]  /*0da0*/  BSSY B0, `(.L_x_68251) ;  /* 0x0000039000007945 */ /* 0x000fe20003800000 */
[----:B------:R-:W-:Y:S02]  /*0db0*/  PRMT R4, R4, 0x7732, RZ ;  /* 0x0000773204047816 */ /* 0x000fe400000000ff */
        /* <DEDUP_REMOVED lines=25> */
.L_x_68255:
        /* <DEDUP_REMOVED lines=19> */
.L_x_68254:
[----:B------:R-:W-:Y:S05]  /*1080*/  BSYNC B1 ;  /* 0x0000000000017941 */ /* 0x000fea0003800000 */
.L_x_68253:
[----:B------:R-:W-:Y:S05]  /*1090*/  BRA `(.L_x_68256) ;  /* 0x0000000000247947 */ /* 0x000fea0003800000 */
.L_x_68252:
        /* <DEDUP_REMOVED lines=9> */
.L_x_68256:
[----:B------:R-:W-:Y:S05]  /*1130*/  BSYNC B0 ;  /* 0x0000000000007941 */ /* 0x000fea0003800000 */
.L_x_68251:
        /* <DEDUP_REMOVED lines=26> */
.L_x_68261:
        /* <DEDUP_REMOVED lines=19> */
.L_x_68260:
[----:B------:R-:W-:Y:S05]  /*1410*/  BSYNC B1 ;  /* 0x0000000000017941 */ /* 0x000fea0003800000 */
.L_x_68259:
[----:B------:R-:W-:Y:S05]  /*1420*/  BRA `(.L_x_68262) ;  /* 0x0000000000247947 */ /* 0x000fea0003800000 */
.L_x_68258:
        /* <DEDUP_REMOVED lines=9> */
.L_x_68262:
[----:B------:R-:W-:Y:S05]  /*14c0*/  BSYNC B0 ;  /* 0x0000000000007941 */ /* 0x000fea0003800000 */
.L_x_68257:
[----:B------:R-:W-:Y:S01]  /*14d0*/  PRMT R10, R9, 0x9910, RZ ;  /* 0x00009910090a7816 */ /* 0x000fe200000000ff */
[----:B------:R-:W-:Y:S01]  /*14e0*/  BSSY B0, `(.L_x_68263) ;  /* 0x0000038000007945 */ /* 0x000fe20003800000 */
[----:B------:R-:W-:Y:S02]  /*14f0*/  LOP3.LUT R11, R5, 0xffff, RZ, 0xc0, !PT ;  /* 0x0000ffff050b7812 */ /* 0x000fe400078ec0ff */
        /* <DEDUP_REMOVED lines=25> */
.L_x_68267:
        /* <DEDUP_REMOVED lines=18> */
.L_x_68266:
[----:B------:R-:W-:Y:S05]  /*17b0*/  BSYNC B1 ;  /* 0x0000000000017941 */ /* 0x000fea0003800000 */
.L_x_68265:
[----:B------:R-:W-:Y:S05]  /*17c0*/  BRA `(.L_x_68268) ;  /* 0x0000000000247947 */ /* 0x000fea0003800000 */
.L_x_68264:
        /* <DEDUP_REMOVED lines=9> */
.L_x_68268:
[----:B------:R-:W-:Y:S05]  /*1860*/  BSYNC B0 ;  /* 0x0000000000007941 */ /* 0x000fea0003800000 */
.L_x_68263:
        /* <DEDUP_REMOVED lines=27> */
.L_x_68273:
        /* <DEDUP_REMOVED lines=18> */
.L_x_68272:
[----:B------:R-:W-:Y:S05]  /*1b40*/  BSYNC B1 ;  /* 0x0000000000017941 */ /* 0x000fea0003800000 */
.L_x_68271:
[----:B------:R-:W-:Y:S05]  /*1b50*/  BRA `(.L_x_68274) ;  /* 0x0000000000247947 */ /* 0x000fea0003800000 */
.L_x_68270:
        /* <DEDUP_REMOVED lines=9> */
.L_x_68274:
[----:B------:R-:W-:Y:S05]  /*1bf0*/  BSYNC B0 ;  /* 0x0000000000007941 */ /* 0x000fea0003800000 */
.L_x_68269:
        /* <DEDUP_REMOVED lines=28> */
.L_x_68279:
        /* <DEDUP_REMOVED lines=18> */
.L_x_68278:
[----:B------:R-:W-:Y:S05]  /*1ee0*/  BSYNC B1 ;  /* 0x0000000000017941 */ /* 0x000fea0003800000 */
.L_x_68277:
[----:B------:R-:W-:Y:S05]  /*1ef0*/  BRA `(.L_x_68280) ;  /* 0x0000000000247947 */ /* 0x000fea0003800000 */
.L_x_68276:
        /* <DEDUP_REMOVED lines=9> */
.L_x_68280:
[----:B------:R-:W-:Y:S05]  /*1f90*/  BSYNC B0 ;  /* 0x0000000000007941 */ /* 0x000fea0003800000 */
.L_x_68275:
        /* <DEDUP_REMOVED lines=22> */
.L_x_68232:
        /* <DEDUP_REMOVED lines=131> */
.L_x_68286:
        /* <DEDUP_REMOVED lines=20> */
.L_x_68285:
[----:B------:R-:W-:Y:S05]  /*2a70*/  BSYNC B1 ;  /* 0x0000000000017941 */ /* 0x000fea0003800000 */
.L_x_68284:
[----:B------:R-:W-:Y:S05]  /*2a80*/  BRA `(.L_x_68282) ;  /* 0x0000000000287947 */ /* 0x000fea0003800000 */
.L_x_68283:
        /* <DEDUP_REMOVED lines=10> */
.L_x_68282:
[----:B------:R-:W-:Y:S05]  /*2b30*/  BSYNC B0 ;  /* 0x0000000000007941 */ /* 0x000fea0003800000 */
.L_x_68281:
        /* <DEDUP_REMOVED lines=27> */
.L_x_68292:
        /* <DEDUP_REMOVED lines=20> */
.L_x_68291:
[----:B------:R-:W-:Y:S05]  /*2e30*/  BSYNC B1 ;  /* 0x0000000000017941 */ /* 0x000fea0003800000 */
.L_x_68290:
[----:B------:R-:W-:Y:S05]  /*2e40*/  BRA `(.L_x_68288) ;  /* 0x0000000000287947 */ /* 0x000fea0003800000 */
.L_x_68289:
        /* <DEDUP_REMOVED lines=10> */
.L_x_68288:
[----:B------:R-:W-:Y:S05]  /*2ef0*/  BSYNC B0 ;  /* 0x0000000000007941 */ /* 0x000fea0003800000 */
.L_x_68287:
        /* <DEDUP_REMOVED lines=27> */
.L_x_68298:
        /* <DEDUP_REMOVED lines=20> */
.L_x_68297:
[----:B------:R-:W-:Y:S05]  /*31f0*/  BSYNC B1 ;  /* 0x0000000000017941 */ /* 0x000fea0003800000 */
.L_x_68296:
[----:B------:R-:W-:Y:S05]  /*3200*/  BRA `(.L_x_68294) ;  /* 0x0000000000287947 */ /* 0x000fea0003800000 */
.L_x_68295:
        /* <DEDUP_REMOVED lines=10> */
.L_x_68294:
[----:B------:R-:W-:Y:S05]  /*32b0*/  BSYNC B0 ;  /* 0x0000000000007941 */ /* 0x000fea0003800000 */
.L_x_68293:
        /* <DEDUP_REMOVED lines=28> */
.L_x_68304:
        /* <DEDUP_REMOVED lines=19> */
.L_x_68303:
[----:B------:R-:W-:Y:S05]  /*35b0*/  BSYNC B1 ;  /* 0x0000000000017941 */ /* 0x000fea0003800000 */
.L_x_68302:
[----:B------:R-:W-:Y:S05]  /*35c0*/  BRA `(.L_x_68300) ;  /* 0x0000000000287947 */ /* 0x000fea0003800000 */
.L_x_68301:
        /* <DEDUP_REMOVED lines=10> */
.L_x_68300:
[----:B------:R-:W-:Y:S05]  /*3670*/  BSYNC B0 ;  /* 0x0000000000007941 */ /* 0x000fea0003800000 */
.L_x_68299:
        /* <DEDUP_REMOVED lines=27> */
.L_x_68310:
        /* <DEDUP_REMOVED lines=23> */
.L_x_68309:
[----:B------:R-:W-:Y:S05]  /*39a0*/  BSYNC B1 ;  /* 0x0000000000017941 */ /* 0x000fea0003800000 */
.L_x_68308:
[----:B------:R-:W-:Y:S05]  /*39b0*/  BRA `(.L_x_68306) ;  /* 0x0000000000287947 */ /* 0x000fea0003800000 */
.L_x_68307:
        /* <DEDUP_REMOVED lines=10> */
.L_x_68306:
[----:B------:R-:W-:Y:S05]  /*3a60*/  BSYNC B0 ;  /* 0x0000000000007941 */ /* 0x000fea0003800000 */
.L_x_68305:
        /* <DEDUP_REMOVED lines=27> */
.L_x_68316:
        /* <DEDUP_REMOVED lines=23> */
.L_x_68315:
[----:B------:R-:W-:Y:S05]  /*3d90*/  BSYNC B1 ;  /* 0x0000000000017941 */ /* 0x000fea0003800000 */
.L_x_68314:
[----:B------:R-:W-:Y:S05]  /*3da0*/  BRA `(.L_x_68312) ;  /* 0x0000000000287947 */ /* 0x000fea0003800000 */
.L_x_68313:
        /* <DEDUP_REMOVED lines=10> */
.L_x_68312:
[----:B------:R-:W-:Y:S05]  /*3e50*/  BSYNC B0 ;  /* 0x0000000000007941 */ /* 0x000fea0003800000 */
.L_x_68311:
        /* <DEDUP_REMOVED lines=28> */
.L_x_68322:
        /* <DEDUP_REMOVED lines=21> */
.L_x_68321:
[----:B------:R-:W-:Y:S05]  /*4170*/  BSYNC B1 ;  /* 0x0000000000017941 */ /* 0x000fea0003800000 */
.L_x_68320:
[----:B------:R-:W-:Y:S05]  /*4180*/  BRA `(.L_x_68318) ;  /* 0x0000000000287947 */ /* 0x000fea0003800000 */
.L_x_68319:
        /* <DEDUP_REMOVED lines=10> */
.L_x_68318:
[----:B------:R-:W-:Y:S05]  /*4230*/  BSYNC B0 ;  /* 0x0000000000007941 */ /* 0x000fea0003800000 */
.L_x_68317:
        /* <DEDUP_REMOVED lines=27> */
.L_x_68328:
        /* <DEDUP_REMOVED lines=23> */
.L_x_68327:
[----:B------:R-:W-:Y:S05]  /*4560*/  BSYNC B1 ;  /* 0x0000000000017941 */ /* 0x000fea0003800000 */
.L_x_68326:
[----:B------:R-:W-:Y:S05]  /*4570*/  BRA `(.L_x_68324) ;  /* 0x0000000000287947 */ /* 0x000fea0003800000 */
.L_x_68325:
        /* <DEDUP_REMOVED lines=10> */
.L_x_68324:
[----:B------:R-:W-:Y:S05]  /*4620*/  BSYNC B0 ;  /* 0x0000000000007941 */ /* 0x000fea0003800000 */
.L_x_68323:
        /* <DEDUP_REMOVED lines=24> */
.L_x_68331:
        /* <DEDUP_REMOVED lines=8> */
.L_x_68332:
        /* <DEDUP_REMOVED lines=8> */
.L_x_68333:
        /* <DEDUP_REMOVED lines=9> */
.L_x_68334:
[----:B------:R-:W-:Y:S05]  /*4940*/  BSYNC B1 ;  /* 0x0000000000017941 */ /* 0x000fea0003800000 */
.L_x_68330:
[----:B------:R-:W-:-:S13]  /*4950*/  ISETP.GE.AND P0, PT, R7, R6, PT ;  /* 0x000000060700720c */ /* 0x000fda0003f06270 */
[----:B0-2---:R-:W1:Y:S01]  /*4960*/  @!P0 LDC.64 R4, c[0x0][0x220] ;  /* 0x00008800ff048b82 */ /* 0x005e620000000a00 */
[C---:B------:R-:W-:Y:S02]  /*4970*/  @!P0 VIADD R3, R7.reuse, UR4 ;  /* 0x0000000407038c36 */ /* 0x040fe40008000000 */
[----:B------:R-:W-:-:S03]  /*4980*/  @!P0 VIADD R7, R7, 0x80 ;  /* 0x0000008007078836 */ /* 0x000fc60000000000 */
[----:B-1----:R-:W-:-:S05]  /*4990*/  @!P0 IADD3 R2, P1, R3, R4, RZ ;  /* 0x0000000403028210 */ /* 0x002fca0007f3e0ff */
[----:B------:R-:W-:-:S05]  /*49a0*/  @!P0 IMAD.X R3, RZ, RZ, R5, P1 ;  /* 0x000000ffff038224 */ /* 0x000fca00008e0605 */
[----:B------:R2:W-:Y:S03]  /*49b0*/  @!P0 STG.E.U8 desc[UR8][R2.64], R13 ;  /* 0x0000000d02008986 */ /* 0x0005e6000c101108 */
.L_x_68335:
[----:B------:R-:W-:Y:S05]  /*49c0*/  BSYNC B0 ;  /* 0x0000000000007941 */ /* 0x000fea0003800000 */
.L_x_68329:
        /* <DEDUP_REMOVED lines=9> */
.L_x_68336:
        /* <DEDUP_REMOVED lines=10> */
.L_x_71980:


//--------------------- .text._ZN2at6native18elementwise_kernelILi128ELi4EZNS0_15gpu_kernel_implIZNS0_50_GLOBAL__N__2680c7bb_12_PowKernel_cu_7dd49032_316822pow_scalar_tensor_implIaEEvRNS_18TensorIteratorBaseET_EUlaE_EEvS6_RKS7_EUliE_EEviT1_ --------------------------
	.section	.text._ZN2at6native18elementwise_kernelILi128ELi4EZNS0_15gpu_kernel_implIZNS0_50_GLOBAL__N__2680c7bb_12_PowKernel_cu_7dd49032_316822pow_scalar_tensor_implIaEEvRNS_18TensorIteratorBaseET_EUlaE_EEvS6_RKS7_EUliE_EEviT1_,"ax",@progbits
	.align	128
        .global         _ZN2at6native18elementwise_kernelILi128ELi4EZNS0_15gpu_kernel_implIZNS0_50_GLOBAL__N__2680c7bb_12_PowKernel_cu_7dd49032_316822pow_scalar_tensor_implIaEEvRNS_18TensorIteratorBaseET_EUlaE_EEvS6_RKS7_EUliE_EEviT1_
        .type           _ZN2at6native18elementwise_kernelILi128ELi4EZNS0_15gpu_kernel_implIZNS0_50_GLOBAL__N__2680c7bb_12_PowKernel_cu_7dd49032_316822pow_scalar_tensor_implIaEEvRNS_18TensorIteratorBaseET_EUlaE_EEvS6_RKS7_EUliE_EEviT1_,@function
        .size           _ZN2at6native18elementwise_kernelILi128ELi4EZNS0_15gpu_kernel_implIZNS0_50_GLOBAL__N__2680c7bb_12_PowKernel_cu_7dd49032_316822pow_scalar_tensor_implIaEEvRNS_18TensorIteratorBaseET_EUlaE_EEvS6_RKS7_EUliE_EEviT1_,(.L_x_71981 - _ZN2at6native18elementwise_kernelILi128ELi4EZNS0_15gpu_kernel_implIZNS0_50_GLOBAL__N__2680c7bb_12_PowKernel_cu_7dd49032_316822pow_scalar_tensor_implIaEEvRNS_18TensorIteratorBaseET_EUlaE_EEvS6_RKS7_EUliE_EEviT1_)
        .other          _ZN2at6native18elementwise_kernelILi128ELi4EZNS0_15gpu_kernel_implIZNS0_50_GLOBAL__N__2680c7bb_12_PowKernel_cu_7dd49032_316822pow_scalar_tensor_implIaEEvRNS_18TensorIteratorBaseET_EUlaE_EEvS6_RKS7_EUliE_EEviT1_,@"STO_CUDA_ENTRY STV_DEFAULT"
_ZN2at6native18elementwise_kernelILi128ELi4EZNS0_15gpu_kernel_implIZNS0_50_GLOBAL__N__2680c7bb_12_PowKernel_cu_7dd49032_316822pow_scalar_tensor_implIaEEvRNS_18TensorIteratorBaseET_EUlaE_EEvS6_RKS7_EUliE_EEviT1_:
.text._ZN2at6native18elementwise_kernelILi128ELi4EZNS0_15gpu_kernel_implIZNS0_50_GLOBAL__N__2680c7bb_12_PowKernel_cu_7dd49032_316822pow_scalar_tensor_implIaEEvRNS_18TensorIteratorBaseET_EUlaE_EEvS6_RKS7_EUliE_EEviT1_:
        /* <DEDUP_REMOVED lines=313> */
.L_x_68339:
        /* <DEDUP_REMOVED lines=20> */
.L_x_68343:
[----:B------:R0:W5:Y:S01]  /*14d0*/  LDG.E.U8 R0, desc[UR36][R2.64] ;  /* 0x0000002402007981 */ /* 0x000162000c1e1100 */
[----:B------:R-:W-:Y:S05]  /*14e0*/  BRA `(.L_x_68345) ;  /* 0x0000000c00547947 */ /* 0x000fea0003800000 */
.L_x_68342:
        /* <DEDUP_REMOVED lines=8> */
.L_x_68347:
[----:B------:R0:W5:Y:S01]  /*1570*/  LDG.E.U8 R0, desc[UR36][R2.64] ;  /* 0x0000002402007981 */ /* 0x000162000c1e1100 */
[----:B------:R-:W-:Y:S05]  /*1580*/  BRA `(.L_x_68345) ;  /* 0x0000000c002c7947 */ /* 0x000fea0003800000 */
.L_x_68346:
[----:B------:R0:W5:Y:S01]  /*1590*/  LDG.E.U16 R0, desc[UR36][R2.64] ;  /* 0x0000002402007981 */ /* 0x000162000c1e1500 */
[----:B------:R-:W-:Y:S05]  /*15a0*/  BRA `(.L_x_68345) ;  /* 0x0000000c00247947 */ /* 0x000fea0003800000 */
.L_x_68341:
        /* <DEDUP_REMOVED lines=9> */
.L_x_68349:
[----:B------:R-:W2:Y:S02]  /*1640*/  LDG.E.U16 R4, desc[UR36][R2.64] ;  /* 0x0000002402047981 */ /* 0x000ea4000c1e1500 */
[----:B--2---:R-:W-:-:S06]  /*1650*/  HADD2.F32 R4, -RZ, R4.H0_H0 ;  /* 0x20000004ff047230 */ /* 0x004fcc0000004100 */
[----:B------:R-:W0:Y:S02]  /*1660*/  F2I.FTZ.TRUNC.NTZ R4, R4 ;  /* 0x0000000400047305 */ /* 0x000e24000021f100 */
[----:B0-----:R-:W-:Y:S01]  /*1670*/  PRMT R0, R4, 0x7610, R0 ;  /* 0x0000761004007816 */ /* 0x001fe20000000000 */
[----:B------:R-:W-:Y:S06]  /*1680*/  BRA `(.L_x_68345) ;  /* 0x0000000800ec7947 */ /* 0x000fec0003800000 */
.L_x_68348:
        /* <DEDUP_REMOVED lines=9> */
.L_x_68351:
[----:B------:R-:W2:Y:S02]  /*1720*/  LDG.E.U16 R2, desc[UR36][R2.64] ;  /* 0x0000002402027981 */ /* 0x000ea4000c1e1500 */
[----:B--2---:R-:W-:-:S06]  /*1730*/  HADD2.F32 R4, -RZ, R2.H0_H0 ;  /* 0x20000002ff047230 */ /* 0x004fcc0000004100 */
[----:B------:R-:W0:Y:S02]  /*1740*/  F2I.FTZ.TRUNC.NTZ R4, R4 ;  /* 0x0000000400047305 */ /* 0x000e24000021f100 */
[----:B0-----:R-:W-:Y:S01]  /*1750*/  PRMT R0, R4, 0x7610, R0 ;  /* 0x0000761004007816 */ /* 0x001fe20000000000 */
[----:B------:R-:W-:Y:S06]  /*1760*/  BRA `(.L_x_68345) ;  /* 0x0000000800b47947 */ /* 0x000fec0003800000 */
.L_x_68350:
[----:B------:R-:W2:Y:S02]  /*1770*/  LDG.E.64 R2, desc[UR36][R2.64] ;  /* 0x0000002402027981 */ /* 0x000ea4000c1e1b00 */
[----:B--2---:R0:W1:Y:S01]  /*1780*/  F2I.F64.TRUNC R0, R2 ;  /* 0x0000000200007311 */ /* 0x004062000030d100 */
[----:B------:R-:W-:Y:S05]  /*1790*/  BRA `(.L_x_68345) ;  /* 0x0000000800a87947 */ /* 0x000fea0003800000 */
.L_x_68340:
        /* <DEDUP_REMOVED lines=12> */
.L_x_68354:
[----:B------:R-:W2:Y:S02]  /*1860*/  LDG.E.64 R2, desc[UR36][R2.64] ;  /* 0x0000002402027981 */ /* 0x000ea4000c1e1b00 */
[----:B--2---:R3:W4:Y:S01]  /*1870*/  F2I.F64.TRUNC R0, R2 ;  /* 0x0000000200007311 */ /* 0x004722000030d100 */
[----:B------:R-:W-:Y:S05]  /*1880*/  BRA `(.L_x_68345) ;  /* 0x00000008006c7947 */ /* 0x000fea0003800000 */
.L_x_68353:
        /* <DEDUP_REMOVED lines=28> */
.L_x_68356:
        /* <DEDUP_REMOVED lines=15> */
.L_x_68355:
[----:B------:R-:W2:Y:S02]  /*1b40*/  LDG.E.U16 R4, desc[UR36][R2.64] ;  /* 0x0000002402047981 */ /* 0x000ea4000c1e1500 */
[----:B--2---:R-:W-:-:S06]  /*1b50*/  IMAD.U32 R4, R4, 0x10000, RZ ;  /* 0x0001000004047824 */ /* 0x004fcc00078e00ff */
[----:B------:R-:W0:Y:S02]  /*1b60*/  F2I.FTZ.TRUNC.NTZ R4, R4 ;  /* 0x0000000400047305 */ /* 0x000e24000021f100 */
[----:B0-----:R-:W-:Y:S01]  /*1b70*/  PRMT R0, R4, 0x7610, R0 ;  /* 0x0000761004007816 */ /* 0x001fe20000000000 */
[----:B------:R-:W-:Y:S06]  /*1b80*/  BRA `(.L_x_68345) ;  /* 0x0000000400ac7947 */ /* 0x000fec0003800000 */
.L_x_68352:
        /* <DEDUP_REMOVED lines=10> */
.L_x_68359:
        /* <DEDUP_REMOVED lines=21> */
.L_x_68363:
[----:B------:R-:W-:Y:S05]  /*1d80*/  BSYNC B1 ;  /* 0x0000000000017941 */ /* 0x000fea0003800000 */
.L_x_68362:
[----:B------:R-:W-:Y:S01]  /*1d90*/  IMAD.SHL.U32 R2, R2, 0x100000, RZ ;  /* 0x0010000002027824 */ /* 0x000fe200078e00ff */
[----:B------:R-:W-:-:S04]  /*1da0*/  LEA R3, R0, 0x3b800000, 0x17 ;  /* 0x3b80000000037811 */ /* 0x000fc800078eb8ff */
[----:B------:R-:W-:-:S07]  /*1db0*/  LOP3.LUT R4, R3, R2, R4, 0xfe, !PT ;  /* 0x0000000203047212 */ /* 0x000fce00078efe04 */
.L_x_68361:
[----:B------:R-:W-:Y:S05]  /*1dc0*/  BSYNC B0 ;  /* 0x0000000000007941 */ /* 0x000fea0003800000 */
.L_x_68360:
[----:B------:R-:W0:Y:S02]  /*1dd0*/  F2I.FTZ.TRUNC.NTZ R4, R4 ;  /* 0x0000000400047305 */ /* 0x000e24000021f100 */
[----:B0-----:R-:W-:Y:S01]  /*1de0*/  PRMT R0, R4, 0x7610, R0 ;  /* 0x0000761004007816 */ /* 0x001fe20000000000 */
[----:B------:R-:W-:Y:S06]  /*1df0*/  BRA `(.L_x_68345) ;  /* 0x0000000400107947 */ /* 0x000fec0003800000 */
.L_x_68358:
        /* <DEDUP_REMOVED lines=21> */
.L_x_68367:
[----:B------:R-:W-:Y:S05]  /*1f50*/  BSYNC B1 ;  /* 0x0000000000017941 */ /* 0x000fea0003800000 */
.L_x_68366:
[----:B------:R-:W-:Y:S01]  /*1f60*/  IMAD.SHL.U32 R2, R2, 0x200000, RZ ;  /* 0x0020000002027824 */ /* 0x000fe200078e00ff */
[----:B------:R-:W-:-:S04]  /*1f70*/  LEA R3, R0, 0x37800000, 0x17 ;  /* 0x3780000000037811 */ /* 0x000fc800078eb8ff */
[----:B------:R-:W-:-:S07]  /*1f80*/  LOP3.LUT R4, R3, R2, R4, 0xfe, !PT ;  /* 0x0000000203047212 */ /* 0x000fce00078efe04 */
.L_x_68365:
[----:B------:R-:W-:Y:S05]  /*1f90*/  BSYNC B0 ;  /* 0x0000000000007941 */ /* 0x000fea0003800000 */
.L_x_68364:
[----:B------:R-:W0:Y:S02]  /*1fa0*/  F2I.FTZ.TRUNC.NTZ R4, R4 ;  /* 0x0000000400047305 */ /* 0x000e24000021f100 */
[----:B0-----:R-:W-:Y:S01]  /*1fb0*/  PRMT R0, R4, 0x7610, R0 ;  /* 0x0000761004007816 */ /* 0x001fe20000000000 */
[----:B------:R-:W-:Y:S06]  /*1fc0*/  BRA `(.L_x_68345) ;  /* 0x00000000009c7947 */ /* 0x000fec0003800000 */
.L_x_68357:
        /* <DEDUP_REMOVED lines=14> */
.L_x_68371:
[----:B------:R-:W-:Y:S05]  /*20b0*/  BSYNC B0 ;  /* 0x0000000000007941 */ /* 0x000fea0003800000 */
.L_x_68370:
[----:B------:R-:W0:Y:S02]  /*20c0*/  F2I.FTZ.TRUNC.NTZ R4, R4 ;  /* 0x0000000400047305 */ /* 0x000e24000021f100 */
[----:B0-----:R-:W-:Y:S01]  /*20d0*/  PRMT R0, R4, 0x7610, R0 ;  /* 0x0000761004007816 */ /* 0x001fe20000000000 */
[----:B------:R-:W-:Y:S06]  /*20e0*/  BRA `(.L_x_68345) ;  /* 0x0000000000547947 */ /* 0x000fec0003800000 */
.L_x_68344:
        /* <DEDUP_REMOVED lines=16> */
.L_x_68372:
[----:B------:R-:W-:Y:S01]  /*21f0*/  PRMT R0, RZ, 0x7610, R0 ;  /* 0x00007610ff007816 */ /* 0x000fe20000000000 */
[----:B------:R-:W-:Y:S06]  /*2200*/  BRA `(.L_x_68345) ;  /* 0x00000000000c7947 */ /* 0x000fec0003800000 */
.L_x_68369:
[----:B------:R2:W5:Y:S01]  /*2210*/  LDG.E.U8 R0, desc[UR36][R2.64] ;  /* 0x0000002402007981 */ /* 0x000562000c1e1100 */
[----:B------:R-:W-:Y:S05]  /*2220*/  BRA `(.L_x_68345) ;  /* 0x0000000000047947 */ /* 0x000fea0003800000 */
.L_x_68368:
[----:B------:R1:W5:Y:S02]  /*2230*/  LDG.E.U8 R0, desc[UR36][R2.64] ;  /* 0x0000002402007981 */ /* 0x000364000c1e1100 */
.L_x_68345:
[----:B------:R-:W0:Y:S02]  /*2240*/  LDC.U8 R4, c[0x0][0x420] ;  /* 0x00010800ff047b82 */ /* 0x000e240000000000 */
        /* <DEDUP_REMOVED lines=16> */
[----:B------:R-:W-:Y:S01]  /*2350*/  IMAD.MOV.U32 R2, RZ, RZ, R5 ;  /* 0x000000ffff027224 */ /* 0x000fe200078e0005 */
[----:B------:R-:W-:-:S03]  /*2360*/  LOP3.LUT R3, R0, 0x80, RZ, 0xc0, !PT ;  /* 0x0000008000037812 */ /* 0x000fc600078ec0ff */
        /* <DEDUP_REMOVED lines=8> */
.L_x_68377:
        /* <DEDUP_REMOVED lines=21> */
.L_x_68376:
[----:B------:R-:W-:Y:S05]  /*2540*/  BSYNC B1 ;  /* 0x0000000000017941 */ /* 0x000fea0003800000 */
.L_x_68375:
[----:B------:R-:W-:Y:S05]  /*2550*/  BRA `(.L_x_68378) ;  /* 0x0000000000287947 */ /* 0x000fea0003800000 */
.L_x_68374:
[----:B------:R-:W-:Y:S01]  /*2560*/  PRMT R2, R4, 0x9910, RZ ;  /* 0x0000991004027816 */ /* 0x000fe200000000ff */
        /* <DEDUP_REMOVED lines=9> */
.L_x_68378:
[----:B------:R-:W-:Y:S05]  /*2600*/  BSYNC B0 ;  /* 0x0000000000007941 */ /* 0x000fea0003800000 */
.L_x_68373:
        /* <DEDUP_REMOVED lines=14> */
.L_x_68382:
[----:B------:R0:W-:Y:S01]  /*26f0*/  STG.E.U8 desc[UR36][R16.64], R3 ;  /* 0x0000000310007986 */ /* 0x0001e2000c101124 */
[----:B------:R-:W-:Y:S05]  /*2700*/  BRA `(.L_x_68384) ;  /* 0x0000000c009c7947 */ /* 0x000fea0003800000 */
.L_x_68381:
        /* <DEDUP_REMOVED lines=12> */
.L_x_68386:
[----:B------:R-:W-:-:S04]  /*27d0*/  LOP3.LUT R3, R3, 0xffff, RZ, 0xc0, !PT ;  /* 0x0000ffff03037812 */ /* 0x000fc800078ec0ff */
[----:B------:R-:W-:-:S05]  /*27e0*/  PRMT R3, R3, 0x8880, RZ ;  /* 0x0000888003037816 */ /* 0x000fca00000000ff */
[----:B------:R0:W-:Y:S01]  /*27f0*/  STG.E desc[UR36][R16.64], R3 ;  /* 0x0000000310007986 */ /* 0x0001e2000c101924 */
[----:B------:R-:W-:Y:S05]  /*2800*/  BRA `(.L_x_68384) ;  /* 0x0000000c005c7947 */ /* 0x000fea0003800000 */
.L_x_68385:
[----:B------:R-:W-:-:S04]  /*2810*/  PRMT R3, R3, 0x8880, RZ ;  /* 0x0000888003037816 */ /* 0x000fc800000000ff */
[----:B------:R-:W-:-:S05]  /*2820*/  PRMT R3, R3, 0x7710, RZ ;  /* 0x0000771003037816 */ /* 0x000fca00000000ff */
[----:B------:R0:W-:Y:S01]  /*2830*/  STG.E.U16 desc[UR36][R16.64], R3 ;  /* 0x0000000310007986 */ /* 0x0001e2000c101524 */
[----:B------:R-:W-:Y:S05]  /*2840*/  BRA `(.L_x_68384) ;  /* 0x0000000c004c7947 */ /* 0x000fea0003800000 */
.L_x_68380:
        /* <DEDUP_REMOVED lines=9> */
.L_x_68388:
[----:B------:R-:W0:Y:S02]  /*28e0*/  I2F.S8 R0, R3 ;  /* 0x0000000300007306 */ /* 0x000e240000001400 */
[----:B0-----:R-:W-:-:S05]  /*28f0*/  F2FP.F16.F32.PACK_AB R0, RZ, R0 ;  /* 0x00000000ff00723e */ /* 0x001fca00000000ff */
[----:B------:R0:W-:Y:S01]  /*2900*/  STG.E.U16 desc[UR36][R16.64], R0 ;  /* 0x0000000010007986 */ /* 0x0001e2000c101524 */
[----:B------:R-:W-:Y:S05]  /*2910*/  BRA `(.L_x_68384) ;  /* 0x0000000c00187947 */ /* 0x000fea0003800000 */
.L_x_68387:
        /* <DEDUP_REMOVED lines=10> */
.L_x_68390:
[----:B------:R-:W0:Y:S02]  /*29c0*/  I2F.S8 R3, R3 ;  /* 0x0000000300037306 */ /* 0x000e240000001400 */
[----:B0-----:R-:W-:-:S04]  /*29d0*/  F2FP.F16.F32.PACK_AB R3, RZ, R3 ;  /* 0x00000003ff03723e */ /* 0x001fc800000000ff */
[----:B------:R-:W-:-:S05]  /*29e0*/  PRMT R3, R3, 0x5410, RZ ;  /* 0x0000541003037816 */ /* 0x000fca00000000ff */
[----:B------:R0:W-:Y:S01]  /*29f0*/  STG.E desc[UR36][R16.64], R3 ;  /* 0x0000000310007986 */ /* 0x0001e2000c101924 */
[----:B------:R-:W-:Y:S05]  /*2a00*/  BRA `(.L_x_68384) ;  /* 0x0000000800dc7947 */ /* 0x000fea0003800000 */
.L_x_68389:
[----:B------:R-:W-:-:S04]  /*2a10*/  PRMT R2, R3, 0x8880, RZ ;  /* 0x0000888003027816 */ /* 0x000fc800000000ff */
[----:B------:R-:W-:-:S06]  /*2a20*/  PRMT R2, R2, 0x7710, RZ ;  /* 0x0000771002027816 */ /* 0x000fcc00000000ff */
[----:B------:R-:W0:Y:S02]  /*2a30*/  I2F.F64.S16 R2, R2 ;  /* 0x0000000200027312 */ /* 0x000e240000101c00 */
[----:B0-----:R0:W-:Y:S01]  /*2a40*/  STG.E.64 desc[UR36][R16.64], R2 ;  /* 0x0000000210007986 */ /* 0x0011e2000c101b24 */
[----:B------:R-:W-:Y:S05]  /*2a50*/  BRA `(.L_x_68384) ;  /* 0x0000000800c87947 */ /* 0x000fea0003800000 */
.L_x_68379:
        /* <DEDUP_REMOVED lines=12> */
.L_x_68393:
[----:B------:R-:W-:Y:S02]  /*2b20*/  PRMT R4, R3, 0x8880, RZ ;  /* 0x0000888003047816 */ /* 0x000fe400000000ff */
[----:B------:R-:W-:Y:S02]  /*2b30*/  CS2R R6, SRZ ;  /* 0x0000000000067805 */ /* 0x000fe4000001ff00 */
[----:B------:R-:W-:-:S06]  /*2b40*/  PRMT R4, R4, 0x7710, RZ ;  /* 0x0000771004047816 */ /* 0x000fcc00000000ff */
[----:B------:R-:W0:Y:S02]  /*2b50*/  I2F.F64.S16 R4, R4 ;  /* 0x0000000400047312 */ /* 0x000e240000101c00 */
[----:B0-----:R0:W-:Y:S01]  /*2b60*/  STG.E.128 desc[UR36][R16.64], R4 ;  /* 0x0000000410007986 */ /* 0x0011e2000c101d24 */
[----:B------:R-:W-:Y:S05]  /*2b70*/  BRA `(.L_x_68384) ;  /* 0x0000000800807947 */ /* 0x000fea0003800000 */
.L_x_68392:
        /* <DEDUP_REMOVED lines=21> */
.L_x_68397:
[----:B------:R-:W-:Y:S05]  /*2cd0*/  BSYNC B0 ;  /* 0x0000000000007941 */ /* 0x000fea0003800000 */
.L_x_68396:
[----:B------:R-:W-:-:S05]  /*2ce0*/  LOP3.LUT R5, R0, R5, RZ, 0xfc, !PT ;  /* 0x0000000500057212 */ /* 0x000fca00078efcff */
[----:B------:R0:W-:Y:S01]  /*2cf0*/  STG.E.U8 desc[UR36][R16.64], R5 ;  /* 0x0000000510007986 */ /* 0x0001e2000c101124 */
[----:B------:R-:W-:Y:S05]  /*2d00*/  BRA `(.L_x_68384) ;  /* 0x00000008001c7947 */ /* 0x000fea0003800000 */
.L_x_68395:
        /* <DEDUP_REMOVED lines=13> */
.L_x_68399:
[----:B------:R-:W-:Y:S01]  /*2de0*/  IMAD.MOV.U32 R0, RZ, RZ, 0x7f ;  /* 0x0000007fff007424 */ /* 0x000fe200078e00ff */
[----:B------:R-:W-:-:S04]  /*2df0*/  ISETP.GT.U32.AND P0, PT, R2, 0x7f800000, PT ;  /* 0x7f8000000200780c */ /* 0x000fc80003f04070 */
[----:B------:R-:W-:-:S09]  /*2e00*/  SEL R0, R0, 0x7c, P0 ;  /* 0x0000007c00007807 */ /* 0x000fd20000000000 */
.L_x_68400:
[----:B------:R-:W-:Y:S05]  /*2e10*/  BSYNC B0 ;  /* 0x0000000000007941 */ /* 0x000fea0003800000 */
.L_x_68398:
[----:B------:R-:W-:-:S04]  /*2e20*/  LOP3.LUT R2, R3, 0x80000000, RZ, 0xc0, !PT ;  /* 0x8000000003027812 */ /* 0x000fc800078ec0ff */
[----:B------:R-:W-:-:S04]  /*2e30*/  SHF.R.U32.HI R3, RZ, 0x18, R2 ;  /* 0x00000018ff037819 */ /* 0x000fc80000011602 */
[----:B------:R-:W-:-:S05]  /*2e40*/  LOP3.LUT R3, R0, R3, RZ, 0xfc, !PT ;  /* 0x0000000300037212 */ /* 0x000fca00078efcff */
[----:B------:R0:W-:Y:S01]  /*2e50*/  STG.E.U8 desc[UR36][R16.64], R3 ;  /* 0x0000000310007986 */ /* 0x0001e2000c101124 */
[----:B------:R-:W-:Y:S05]  /*2e60*/  BRA `(.L_x_68384) ;  /* 0x0000000400c47947 */ /* 0x000fea0003800000 */
.L_x_68394:
[----:B------:R-:W0:Y:S02]  /*2e70*/  I2F.S8 R0, R3 ;  /* 0x0000000300007306 */ /* 0x000e240000001400 */
[----:B0-----:R-:W-:-:S05]  /*2e80*/  F2FP.BF16.F32.PACK_AB R0, RZ, R0 ;  /* 0x00000000ff00723e */ /* 0x001fca00000010ff */
[----:B------:R0:W-:Y:S01]  /*2e90*/  STG.E.U16 desc[UR36][R16.64], R0 ;  /* 0x0000000010007986 */ /* 0x0001e2000c101524 */
[----:B------:R-:W-:Y:S05]  /*2ea0*/  BRA `(.L_x_68384) ;  /* 0x0000000400b47947 */ /* 0x000fea0003800000 */
.L_x_68391:
        /* <DEDUP_REMOVED lines=12> */
.L_x_68403:
        /* <DEDUP_REMOVED lines=17> */
.L_x_68406:
[----:B------:R-:W-:-:S04]  /*3080*/  LOP3.LUT R2, R3, 0x80000000, RZ, 0xc0, !PT ;  /* 0x8000000003027812 */ /* 0x000fc800078ec0ff */
[----:B------:R-:W-:-:S04]  /*3090*/  SHF.R.U32.HI R3, RZ, 0x18, R2 ;  /* 0x00000018ff037819 */ /* 0x000fc80000011602 */
[----:B------:R-:W-:-:S04]  /*30a0*/  LOP3.LUT R0, R0, R3, RZ, 0xfc, !PT ;  /* 0x0000000300007212 */ /* 0x000fc800078efcff */
[----:B------:R-:W-:-:S07]  /*30b0*/  PRMT R8, R0, 0x7610, R8 ;  /* 0x0000761000087816 */ /* 0x000fce0000000008 */
.L_x_68405:
[----:B------:R-:W-:Y:S05]  /*30c0*/  BSYNC B0 ;  /* 0x0000000000007941 */ /* 0x000fea0003800000 */
.L_x_68404:
[----:B------:R3:W-:Y:S01]  /*30d0*/  STG.E.U8 desc[UR36][R16.64], R8 ;  /* 0x0000000810007986 */ /* 0x0007e2000c101124 */
[----:B------:R-:W-:Y:S05]  /*30e0*/  BRA `(.L_x_68384) ;  /* 0x0000000400247947 */ /* 0x000fea0003800000 */
.L_x_68402:
        /* <DEDUP_REMOVED lines=17> */
.L_x_68409:
[----:B------:R-:W-:-:S04]  /*3200*/  LOP3.LUT R2, R3, 0x80000000, RZ, 0xc0, !PT ;  /* 0x8000000003027812 */ /* 0x000fc800078ec0ff */
[----:B------:R-:W-:-:S04]  /*3210*/  SHF.R.U32.HI R3, RZ, 0x18, R2 ;  /* 0x00000018ff037819 */ /* 0x000fc80000011602 */
[----:B------:R-:W-:-:S04]  /*3220*/  LOP3.LUT R0, R0, R3, RZ, 0xfc, !PT ;  /* 0x0000000300007212 */ /* 0x000fc800078efcff */
[----:B------:R-:W-:-:S07]  /*3230*/  PRMT R8, R0, 0x7610, R8 ;  /* 0x0000761000087816 */ /* 0x000fce0000000008 */
.L_x_68408:
[----:B------:R-:W-:Y:S05]  /*3240*/  BSYNC B0 ;  /* 0x0000000000007941 */ /* 0x000fea0003800000 */
.L_x_68407:
[----:B------:R0:W-:Y:S01]  /*3250*/  STG.E.U8 desc[UR36][R16.64], R8 ;  /* 0x0000000810007986 */ /* 0x0001e2000c101124 */
[----:B------:R-:W-:Y:S05]  /*3260*/  BRA `(.L_x_68384) ;  /* 0x0000000000c47947 */ /* 0x000fea0003800000 */
.L_x_68401:
        /* <DEDUP_REMOVED lines=23> */
.L_x_68383:
        /* <DEDUP_REMOVED lines=16> */
.L_x_68412:
[----:B------:R-:W-:Y:S05]  /*34e0*/  BRA `(.L_x_68384) ;  /* 0x0000000000247947 */ /* 0x000fea0003800000 */
.L_x_68411:
[----:B------:R-:W-:-:S04]  /*34f0*/  LOP3.LUT R3, R3, 0xffff, RZ, 0xc0, !PT ;  /* 0x0000ffff03037812 */ /* 0x000fc800078ec0ff */
[----:B------:R-:W-:-:S05]  /*3500*/  PRMT R3, R3, 0x8880, RZ ;  /* 0x0000888003037816 */ /* 0x000fca00000000ff */
[----:B------:R-:W-:-:S05]  /*3510*/  IMAD.MOV.U32 R2, RZ, RZ, R3 ;  /* 0x000000ffff027224 */ /* 0x000fca00078e0003 */
[----:B------:R-:W-:-:S05]  /*3520*/  SHF.R.S32.HI R3, RZ, 0x1f, R2 ;  /* 0x0000001fff037819 */ /* 0x000fca0000011402 */
[----:B------:R2:W-:Y:S01]  /*3530*/  STG.E.64 desc[UR36][R16.64], R2 ;  /* 0x0000000210007986 */ /* 0x0005e2000c101b24 */
[----:B------:R-:W-:Y:S05]  /*3540*/  BRA `(.L_x_68384) ;  /* 0x00000000000c7947 */ /* 0x000fea0003800000 */
.L_x_68410:
[----:B------:R-:W-:-:S04]  /*3550*/  LOP3.LUT R3, R3, 0xffff, RZ, 0xc0, !PT ;  /* 0x0000ffff03037812 */ /* 0x000fc800078ec0ff */
[----:B------:R-:W-:-:S05]  /*3560*/  PRMT R3, R3, 0x8880, RZ ;  /* 0x0000888003037816 */ /* 0x000fca00000000ff */
[----:B------:R0:W-:Y:S02]  /*3570*/  STG.E desc[UR36][R16.64], R3 ;  /* 0x0000000310007986 */ /* 0x0001e4000c101924 */
.L_x_68384:
[----:B------:R-:W-:-:S04]  /*3580*/  IMAD R18, R23, 0x200, R18 ;  /* 0x0000020017127824 */ /* 0x000fc800078e0212 */
[----:B------:R-:W-:-:S07]  /*3590*/  VIADD R19, R18, 0x80 ;  /* 0x0000008012137836 */ /* 0x000fce0000000000 */
.L_x_68338:
[----:B------:R-:W-:Y:S05]  /*35a0*/  BSYNC B6 ;  /* 0x0000000000067941 */ /* 0x000fea0003800000 */
.L_x_68337:
        /* <DEDUP_REMOVED lines=307> */
.L_x_68415:
        /* <DEDUP_REMOVED lines=20> */
.L_x_68419:
[----:B------:R0:W5:Y:S01]  /*4a20*/  LDG.E.U8 R0, desc[UR36][R2.64] ;  /* 0x0000002402007981 */ /* 0x000162000c1e1100 */
[----:B------:R-:W-:Y:S05]  /*4a30*/  BRA `(.L_x_68421) ;  /* 0x0000000c00547947 */ /* 0x000fea0003800000 */
.L_x_68418:
        /* <DEDUP_REMOVED lines=8> */
.L_x_68423:
[----:B------:R0:W5:Y:S01]  /*4ac0*/  LDG.E.U8 R0, desc[UR36][R2.64] ;  /* 0x0000002402007981 */ /* 0x000162000c1e1100 */
[----:B------:R-:W-:Y:S05]  /*4ad0*/  BRA `(.L_x_68421) ;  /* 0x0000000c002c7947 */ /* 0x000fea0003800000 */
.L_x_68422:
[----:B------:R0:W5:Y:S01]  /*4ae0*/  LDG.E.U16 R0, desc[UR36][R2.64] ;  /* 0x0000002402007981 */ /* 0x000162000c1e1500 */
[----:B------:R-:W-:Y:S05]  /*4af0*/  BRA `(.L_x_68421) ;  /* 0x0000000c00247947 */ /* 0x000fea0003800000 */
.L_x_68417:
        /* <DEDUP_REMOVED lines=9> */
.L_x_68425:
[----:B------:R-:W2:Y:S02]  /*4b90*/  LDG.E.U16 R4, desc[UR36][R2.64] ;  /* 0x0000002402047981 */ /* 0x000ea4000c1e1500 */
[----:B--2---:R-:W-:-:S06]  /*4ba0*/  HADD2.F32 R4, -RZ, R4.H0_H0 ;  /* 0x20000004ff047230 */ /* 0x004fcc0000004100 */
[----:B------:R-:W0:Y:S02]  /*4bb0*/  F2I.FTZ.TRUNC.NTZ R4, R4 ;  /* 0x0000000400047305 */ /* 0x000e24000021f100 */
[----:B0-----:R-:W-:Y:S01]  /*4bc0*/  PRMT R0, R4, 0x7610, R0 ;  /* 0x0000761004007816 */ /* 0x001fe20000000000 */
[----:B------:R-:W-:Y:S06]  /*4bd0*/  BRA `(.L_x_68421) ;  /* 0x0000000800ec7947 */ /* 0x000fec0003800000 */
.L_x_68424:
        /* <DEDUP_REMOVED lines=9> */
.L_x_68427:
[----:B------:R-:W2:Y:S02]  /*4c70*/  LDG.E.U16 R2, desc[UR36][R2.64] ;  /* 0x0000002402027981 */ /* 0x000ea4000c1e1500 */
[----:B--2---:R-:W-:-:S06]  /*4c80*/  HADD2.F32 R4, -RZ, R2.H0_H0 ;  /* 0x20000002ff047230 */ /* 0x004fcc0000004100 */
[----:B------:R-:W0:Y:S02]  /*4c90*/  F2I.FTZ.TRUNC.NTZ R4, R4 ;  /* 0x0000000400047305 */ /* 0x000e24000021f100 */
[----:B0-----:R-:W-:Y:S01]  /*4ca0*/  PRMT R0, R4, 0x7610, R0 ;  /* 0x0000761004007816 */ /* 0x001fe20000000000 */
[----:B------:R-:W-:Y:S06]  /*4cb0*/  BRA `(.L_x_68421) ;  /* 0x0000000800b47947 */ /* 0x000fec0003800000 */
.L_x_68426:
[----:B------:R-:W2:Y:S02]  /*4cc0*/  LDG.E.64 R2, desc[UR36][R2.64] ;  /* 0x0000002402027981 */ /* 0x000ea4000c1e1b00 */
[----:B--2---:R0:W1:Y:S01]  /*4cd0*/  F2I.F64.TRUNC R0, R2 ;  /* 0x0000000200007311 */ /* 0x004062000030d100 */
[----:B------:R-:W-:Y:S05]  /*4ce0*/  BRA `(.L_x_68421) ;  /* 0x0000000800a87947 */ /* 0x000fea0003800000 */
.L_x_68416:
        /* <DEDUP_REMOVED lines=12> */
.L_x_68430:
[----:B------:R-:W2:Y:S02]  /*4db0*/  LDG.E.64 R2, desc[UR36][R2.64] ;  /* 0x0000002402027981 */ /* 0x000ea4000c1e1b00 */
[----:B--2---:R3:W4:Y:S01]  /*4dc0*/  F2I.F64.TRUNC R0, R2 ;  /* 0x0000000200007311 */ /* 0x004722000030d100 */
[----:B------:R-:W-:Y:S05]  /*4dd0*/  BRA `(.L_x_68421) ;  /* 0x00000008006c7947 */ /* 0x000fea0003800000 */
.L_x_68429:
        /* <DEDUP_REMOVED lines=28> */
.L_x_68432:
        /* <DEDUP_REMOVED lines=15> */
.L_x_68431:
[----:B------:R-:W2:Y:S02]  /*5090*/  LDG.E.U16 R4, desc[UR36][R2.64] ;  /* 0x0000002402047981 */ /* 0x000ea4000c1e1500 */
[----:B--2---:R-:W-:-:S06]  /*50a0*/  IMAD.U32 R4, R4, 0x10000, RZ ;  /* 0x0001000004047824 */ /* 0x004fcc00078e00ff */
[----:B------:R-:W0:Y:S02]  /*50b0*/  F2I.FTZ.TRUNC.NTZ R4, R4 ;  /* 0x0000000400047305 */ /* 0x000e24000021f100 */
[----:B0-----:R-:W-:Y:S01]  /*50c0*/  PRMT R0, R4, 0x7610, R0 ;  /* 0x0000761004007816 */ /* 0x001fe20000000000 */
[----:B------:R-:W-:Y:S06]  /*50d0*/  BRA `(.L_x_68421) ;  /* 0x0000000400ac7947 */ /* 0x000fec0003800000 */
.L_x_68428:
        /* <DEDUP_REMOVED lines=10> */
.L_x_68435:
        /* <DEDUP_REMOVED lines=21> */
.L_x_68439:
[----:B------:R-:W-:Y:S05]  /*52d0*/  BSYNC B1 ;  /* 0x0000000000017941 */ /* 0x000fea0003800000 */
.L_x_68438:
[----:B------:R-:W-:Y:S01]  /*52e0*/  IMAD.SHL.U32 R2, R2, 0x100000, RZ ;  /* 0x0010000002027824 */ /* 0x000fe200078e00ff */
[----:B------:R-:W-:-:S04]  /*52f0*/  LEA R3, R0, 0x3b800000, 0x17 ;  /* 0x3b80000000037811 */ /* 0x000fc800078eb8ff */
[----:B------:R-:W-:-:S07]  /*5300*/  LOP3.LUT R4, R3, R2, R4, 0xfe, !PT ;  /* 0x0000000203047212 */ /* 0x000fce00078efe04 */
.L_x_68437:
[----:B------:R-:W-:Y:S05]  /*5310*/  BSYNC B0 ;  /* 0x0000000000007941 */ /* 0x000fea0003800000 */
.L_x_68436:
[----:B------:R-:W0:Y:S02]  /*5320*/  F2I.FTZ.TRUNC.NTZ R4, R4 ;  /* 0x0000000400047305 */ /* 0x000e24000021f100 */
[----:B0-----:R-:W-:Y:S01]  /*5330*/  PRMT R0, R4, 0x7610, R0 ;  /* 0x0000761004007816 */ /* 0x001fe20000000000 */
[----:B------:R-:W-:Y:S06]  /*5340*/  BRA `(.L_x_68421) ;  /* 0x0000000400107947 */ /* 0x000fec0003800000 */
.L_x_68434:
        /* <DEDUP_REMOVED lines=21> */
.L_x_68443:
[----:B------:R-:W-:Y:S05]  /*54a0*/  BSYNC B1 ;  /* 0x0000000000017941 */ /* 0x000fea0003800000 */
.L_x_68442:
[----:B------:R-:W-:Y:S01]  /*54b0*/  IMAD.SHL.U32 R2, R2, 0x200000, RZ ;  /* 0x0020000002027824 */ /* 0x000fe200078e00ff */
[----:B------:R-:W-:-:S04]  /*54c0*/  LEA R3, R0, 0x37800000, 0x17 ;  /* 0x3780000000037811 */ /* 0x000fc800078eb8ff */
[----:B------:R-:W-:-:S07]  /*54d0*/  LOP3.LUT R4, R3, R2, R4, 0xfe, !PT ;  /* 0x0000000203047212 */ /* 0x000fce00078efe04 */
.L_x_68441:
[----:B------:R-:W-:Y:S05]  /*54e0*/  BSYNC B0 ;  /* 0x0000000000007941 */ /* 0x000fea0003800000 */
.L_x_68440:
[----:B------:R-:W0:Y:S02]  /*54f0*/  F2I.FTZ.TRUNC.NTZ R4, R4 ;  /* 0x0000000400047305 */ /* 0x000e24000021f100 */
[----:B0-----:R-:W-:Y:S01]  /*5500*/  PRMT R0, R4, 0x7610, R0 ;  /* 0x0000761004007816 */ /* 0x001fe20000000000 */
[----:B------:R-:W-:Y:S06]  /*5510*/  BRA `(.L_x_68421) ;  /* 0x00000000009c7947 */ /* 0x000fec0003800000 */
.L_x_68433:
        /* <DEDUP_REMOVED lines=14> */
.L_x_68447:
[----:B------:R-:W-:Y:S05]  /*5600*/  BSYNC B0 ;  /* 0x0000000000007941 */ /* 0x000fea0003800000 */
.L_x_68446:
[----:B------:R-:W0:Y:S02]  /*5610*/  F2I.FTZ.TRUNC.NTZ R4, R4 ;  /* 0x0000000400047305 */ /* 0x000e24000021f100 */
[----:B0-----:R-:W-:Y:S01]  /*5620*/  PRMT R0, R4, 0x7610, R0 ;  /* 0x0000761004007816 */ /* 0x001fe20000000000 */
[----:B------:R-:W-:Y:S06]  /*5630*/  BRA `(.L_x_68421) ;  /* 0x0000000000547947 */ /* 0x000fec0003800000 */
.L_x_68420:
        /* <DEDUP_REMOVED lines=16> */
.L_x_68448:
[----:B------:R-:W-:Y:S01]  /*5740*/  PRMT R0, RZ, 0x7610, R0 ;  /* 0x00007610ff007816 */ /* 0x000fe20000000000 */
[----:B------:R-:W-:Y:S06]  /*5750*/  BRA `(.L_x_68421) ;  /* 0x00000000000c7947 */ /* 0x000fec0003800000 */
.L_x_68445:
[----:B------:R1:W5:Y:S01]  /*5760*/  LDG.E.U8 R0, desc[UR36][R2.64] ;  /* 0x0000002402007981 */ /* 0x000362000c1e1100 */
[----:B------:R-:W-:Y:S05]  /*5770*/  BRA `(.L_x_68421) ;  /* 0x0000000000047947 */ /* 0x000fea0003800000 */
.L_x_68444:
[----:B------:R2:W5:Y:S02]  /*5780*/  LDG.E.U8 R0, desc[UR36][R2.64] ;  /* 0x0000002402007981 */ /* 0x000564000c1e1100 */
.L_x_68421:
        /* <DEDUP_REMOVED lines=22> */
[----:B------:R-:W-:-:S04]  /*58f0*/  PRMT R0, R0, 0x8880, RZ ;  /* 0x0000888000007816 */ /* 0x000fc800000000ff */
[----:B------:R-:W-:-:S04]  /*5900*/  SHF.R.S32.HI R0, RZ, 0x1, R0 ;  /* 0x00000001ff007819 */ /* 0x000fc80000011400 */
[----:B------:R-:W-:-:S07]  /*5910*/  PRMT R5, R0, 0x7610, R5 ;  /* 0x0000761000057816 */ /* 0x000fce0000000005 */
.L_x_68453:
        /* <DEDUP_REMOVED lines=21> */
.L_x_68452:
[----:B------:R-:W-:Y:S05]  /*5a70*/  BSYNC B1 ;  /* 0x0000000000017941 */ /* 0x000fea0003800000 */
.L_x_68451:
[----:B------:R-:W-:Y:S05]  /*5a80*/  BRA `(.L_x_68454) ;  /* 0x0000000000287947 */ /* 0x000fea0003800000 */
.L_x_68450:
        /* <DEDUP_REMOVED lines=10> */
.L_x_68454:
[----:B------:R-:W-:Y:S05]  /*5b30*/  BSYNC B0 ;  /* 0x0000000000007941 */ /* 0x000fea0003800000 */
.L_x_68449:
        /* <DEDUP_REMOVED lines=14> */
.L_x_68458:
[----:B------:R0:W-:Y:S01]  /*5c20*/  STG.E.U8 desc[UR36][R16.64], R3 ;  /* 0x0000000310007986 */ /* 0x0001e2000c101124 */
[----:B------:R-:W-:Y:S05]  /*5c30*/  BRA `(.L_x_68460) ;  /* 0x0000000c009c7947 */ /* 0x000fea0003800000 */
.L_x_68457:
        /* <DEDUP_REMOVED lines=12> */
.L_x_68462:
[----:B------:R-:W-:-:S04]  /*5d00*/  LOP3.LUT R3, R3, 0xffff, RZ, 0xc0, !PT ;  /* 0x0000ffff03037812 */ /* 0x000fc800078ec0ff */
[----:B------:R-:W-:-:S05]  /*5d10*/  PRMT R3, R3, 0x8880, RZ ;  /* 0x0000888003037816 */ /* 0x000fca00000000ff */
[----:B------:R3:W-:Y:S01]  /*5d20*/  STG.E desc[UR36][R16.64], R3 ;  /* 0x0000000310007986 */ /* 0x0007e2000c101924 */
[----:B------:R-:W-:Y:S05]  /*5d30*/  BRA `(.L_x_68460) ;  /* 0x0000000c005c7947 */ /* 0x000fea0003800000 */
.L_x_68461:
[----:B------:R-:W-:-:S04]  /*5d40*/  PRMT R3, R3, 0x8880, RZ ;  /* 0x0000888003037816 */ /* 0x000fc800000000ff */
[----:B------:R-:W-:-:S05]  /*5d50*/  PRMT R3, R3, 0x7710, RZ ;  /* 0x0000771003037816 */ /* 0x000fca00000000ff */
[----:B------:R2:W-:Y:S01]  /*5d60*/  STG.E.U16 desc[UR36][R16.64], R3 ;  /* 0x0000000310007986 */ /* 0x0005e2000c101524 */
[----:B------:R-:W-:Y:S05]  /*5d70*/  BRA `(.L_x_68460) ;  /* 0x0000000c004c7947 */ /* 0x000fea0003800000 */
.L_x_68456:
        /* <DEDUP_REMOVED lines=9> */
.L_x_68464:
[----:B------:R-:W0:Y:S02]  /*5e10*/  I2F.S8 R0, R3 ;  /* 0x0000000300007306 */ /* 0x000e240000001400 */
[----:B0-----:R-:W-:-:S05]  /*5e20*/  F2FP.F16.F32.PACK_AB R0, RZ, R0 ;  /* 0x00000000ff00723e */ /* 0x001fca00000000ff */
[----:B------:R0:W-:Y:S01]  /*5e30*/  STG.E.U16 desc[UR36][R16.64], R0 ;  /* 0x0000000010007986 */ /* 0x0001e2000c101524 */
[----:B------:R-:W-:Y:S05]  /*5e40*/  BRA `(.L_x_68460) ;  /* 0x0000000c00187947 */ /* 0x000fea0003800000 */
.L_x_68463:
        /* <DEDUP_REMOVED lines=10> */
.L_x_68466:
[----:B------:R-:W0:Y:S02]  /*5ef0*/  I2F.S8 R3, R3 ;  /* 0x0000000300037306 */ /* 0x000e240000001400 */
[----:B0-----:R-:W-:-:S04]  /*5f00*/  F2FP.F16.F32.PACK_AB R3, RZ, R3 ;  /* 0x00000003ff03723e */ /* 0x001fc800000000ff */
[----:B------:R-:W-:-:S05]  /*5f10*/  PRMT R3, R3, 0x5410, RZ ;  /* 0x0000541003037816 */ /* 0x000fca00000000ff */
[----:B------:R0:W-:Y:S01]  /*5f20*/  STG.E desc[UR36][R16.64], R3 ;  /* 0x0000000310007986 */ /* 0x0001e2000c101924 */
[----:B------:R-:W-:Y:S05]  /*5f30*/  BRA `(.L_x_68460) ;  /* 0x0000000800dc7947 */ /* 0x000fea0003800000 */
.L_x_68465:
[----:B------:R-:W-:-:S04]  /*5f40*/  PRMT R2, R3, 0x8880, RZ ;  /* 0x0000888003027816 */ /* 0x000fc800000000ff */
[----:B------:R-:W-:-:S06]  /*5f50*/  PRMT R2, R2, 0x7710, RZ ;  /* 0x0000771002027816 */ /* 0x000fcc00000000ff */
[----:B------:R-:W0:Y:S02]  /*5f60*/  I2F.F64.S16 R2, R2 ;  /* 0x0000000200027312 */ /* 0x000e240000101c00 */
[----:B0-----:R0:W-:Y:S01]  /*5f70*/  STG.E.64 desc[UR36][R16.64], R2 ;  /* 0x0000000210007986 */ /* 0x0011e2000c101b24 */
[----:B------:R-:W-:Y:S05]  /*5f80*/  BRA `(.L_x_68460) ;  /* 0x0000000800c87947 */ /* 0x000fea0003800000 */
.L_x_68455:
        /* <DEDUP_REMOVED lines=12> */
.L_x_68469:
[----:B------:R-:W-:Y:S02]  /*6050*/  PRMT R4, R3, 0x8880, RZ ;  /* 0x0000888003047816 */ /* 0x000fe400000000ff */
[----:B------:R-:W-:Y:S02]  /*6060*/  CS2R R6, SRZ ;  /* 0x0000000000067805 */ /* 0x000fe4000001ff00 */
[----:B------:R-:W-:-:S06]  /*6070*/  PRMT R4, R4, 0x7710, RZ ;  /* 0x0000771004047816 */ /* 0x000fcc00000000ff */
[----:B------:R-:W0:Y:S02]  /*6080*/  I2F.F64.S16 R4, R4 ;  /* 0x0000000400047312 */ /* 0x000e240000101c00 */
[----:B0-----:R0:W-:Y:S01]  /*6090*/  STG.E.128 desc[UR36][R16.64], R4 ;  /* 0x0000000410007986 */ /* 0x0011e2000c101d24 */
[----:B------:R-:W-:Y:S05]  /*60a0*/  BRA `(.L_x_68460) ;  /* 0x0000000800807947 */ /* 0x000fea0003800000 */
.L_x_68468:
        /* <DEDUP_REMOVED lines=21> */
.L_x_68473:
[----:B------:R-:W-:Y:S05]  /*6200*/  BSYNC B0 ;  /* 0x0000000000007941 */ /* 0x000fea0003800000 */
.L_x_68472:
[----:B------:R-:W-:-:S05]  /*6210*/  LOP3.LUT R5, R0, R5, RZ, 0xfc, !PT ;  /* 0x0000000500057212 */ /* 0x000fca00078efcff */
[----:B------:R0:W-:Y:S01]  /*6220*/  STG.E.U8 desc[UR36][R16.64], R5 ;  /* 0x0000000510007986 */ /* 0x0001e2000c101124 */
[----:B------:R-:W-:Y:S05]  /*6230*/  BRA `(.L_x_68460) ;  /* 0x00000008001c7947 */ /* 0x000fea0003800000 */
.L_x_68471:
        /* <DEDUP_REMOVED lines=13> */
.L_x_68475:
[----:B------:R-:W-:Y:S01]  /*6310*/  IMAD.MOV.U32 R0, RZ, RZ, 0x7f ;  /* 0x0000007fff007424 */ /* 0x000fe200078e00ff */
[----:B------:R-:W-:-:S04]  /*6320*/  ISETP.GT.U32.AND P0, PT, R2, 0x7f800000, PT ;  /* 0x7f8000000200780c */ /* 0x000fc80003f04070 */
[----:B------:R-:W-:-:S09]  /*6330*/  SEL R0, R0, 0x7c, P0 ;  /* 0x0000007c00007807 */ /* 0x000fd20000000000 */
.L_x_68476:
[----:B------:R-:W-:Y:S05]  /*6340*/  BSYNC B0 ;  /* 0x0000000000007941 */ /* 0x000fea0003800000 */
.L_x_68474:
[----:B------:R-:W-:-:S04]  /*6350*/  LOP3.LUT R2, R3, 0x80000000, RZ, 0xc0, !PT ;  /* 0x8000000003027812 */ /* 0x000fc800078ec0ff */
[----:B------:R-:W-:-:S04]  /*6360*/  SHF.R.U32.HI R3, RZ, 0x18, R2 ;  /* 0x00000018ff037819 */ /* 0x000fc80000011602 */
[----:B------:R-:W-:-:S05]  /*6370*/  LOP3.LUT R3, R0, R3, RZ, 0xfc, !PT ;  /* 0x0000000300037212 */ /* 0x000fca00078efcff */
[----:B------:R0:W-:Y:S01]  /*6380*/  STG.E.U8 desc[UR36][R16.64], R3 ;  /* 0x0000000310007986 */ /* 0x0001e2000c101124 */
[----:B------:R-:W-:Y:S05]  /*6390*/  BRA `(.L_x_68460) ;  /* 0x0000000400c47947 */ /* 0x000fea0003800000 */
.L_x_68470:
[----:B------:R-:W0:Y:S02]  /*63a0*/  I2F.S8 R0, R3 ;  /* 0x0000000300007306 */ /* 0x000e240000001400 */
[----:B0-----:R-:W-:-:S05]  /*63b0*/  F2FP.BF16.F32.PACK_AB R0, RZ, R0 ;  /* 0x00000000ff00723e */ /* 0x001fca00000010ff */
[----:B------:R0:W-:Y:S01]  /*63c0*/  STG.E.U16 desc[UR36][R16.64], R0 ;  /* 0x0000000010007986 */ /* 0x0001e2000c101524 */
[----:B------:R-:W-:Y:S05]  /*63d0*/  BRA `(.L_x_68460) ;  /* 0x0000000400b47947 */ /* 0x000fea0003800000 */
.L_x_68467:
        /* <DEDUP_REMOVED lines=12> */
.L_x_68479:
        /* <DEDUP_REMOVED lines=17> */
.L_x_68482:
[----:B------:R-:W-:-:S04]  /*65b0*/  LOP3.LUT R2, R3, 0x80000000, RZ, 0xc0, !PT ;  /* 0x8000000003027812 */ /* 0x000fc800078ec0ff */
[----:B------:R-:W-:-:S04]  /*65c0*/  SHF.R.U32.HI R3, RZ, 0x18, R2 ;  /* 0x00000018ff037819 */ /* 0x000fc80000011602 */
[----:B------:R-:W-:-:S04]  /*65d0*/  LOP3.LUT R0, R0, R3, RZ, 0xfc, !PT ;  /* 0x0000000300007212 */ /* 0x000fc800078efcff */
[----:B------:R-:W-:-:S07]  /*65e0*/  PRMT R8, R0, 0x7610, R8 ;  /* 0x0000761000087816 */ /* 0x000fce0000000008 */
.L_x_68481:
[----:B------:R-:W-:Y:S05]  /*65f0*/  BSYNC B0 ;  /* 0x0000000000007941 */ /* 0x000fea0003800000 */
.L_x_68480:
[----:B------:R0:W-:Y:S01]  /*6600*/  STG.E.U8 desc[UR36][R16.64], R8 ;  /* 0x0000000810007986 */ /* 0x0001e2000c101124 */
[----:B------:R-:W-:Y:S05]  /*6610*/  BRA `(.L_x_68460) ;  /* 0x0000000400247947 */ /* 0x000fea0003800000 */
.L_x_68478:
        /* <DEDUP_REMOVED lines=17> */
.L_x_68485:
[----:B------:R-:W-:-:S04]  /*6730*/  LOP3.LUT R2, R3, 0x80000000, RZ, 0xc0, !PT ;  /* 0x8000000003027812 */ /* 0x000fc800078ec0ff */
[----:B------:R-:W-:-:S04]  /*6740*/  SHF.R.U32.HI R3, RZ, 0x18, R2 ;  /* 0x00000018ff037819 */ /* 0x000fc80000011602 */
[----:B------:R-:W-:-:S04]  /*6750*/  LOP3.LUT R0, R0, R3, RZ, 0xfc, !PT ;  /* 0x0000000300007212 */ /* 0x000fc800078efcff */
[----:B------:R-:W-:-:S07]  /*6760*/  PRMT R8, R0, 0x7610, R8 ;  /* 0x0000761000087816 */ /* 0x000fce0000000008 */
.L_x_68484:
[----:B------:R-:W-:Y:S05]  /*6770*/  BSYNC B0 ;  /* 0x0000000000007941 */ /* 0x000fea0003800000 */
.L_x_68483:
[----:B------:R0:W-:Y:S01]  /*6780*/  STG.E.U8 desc[UR36][R16.64], R8 ;  /* 0x0000000810007986 */ /* 0x0001e2000c101124 */
[----:B------:R-:W-:Y:S05]  /*6790*/  BRA `(.L_x_68460) ;  /* 0x0000000000c47947 */ /* 0x000fea0003800000 */
.L_x_68477:
        /* <DEDUP_REMOVED lines=23> */
.L_x_68459:
        /* <DEDUP_REMOVED lines=16> */
.L_x_68488:
[----:B------:R-:W-:Y:S05]  /*6a10*/  BRA `(.L_x_68460) ;  /* 0x0000000000247947 */ /* 0x000fea0003800000 */
.L_x_68487:
[----:B------:R-:W-:-:S04]  /*6a20*/  LOP3.LUT R3, R3, 0xffff, RZ, 0xc0, !PT ;  /* 0x0000ffff03037812 */ /* 0x000fc800078ec0ff */
[----:B------:R-:W-:-:S05]  /*6a30*/  PRMT R3, R3, 0x8880, RZ ;  /* 0x0000888003037816 */ /* 0x000fca00000000ff */
[----:B------:R-:W-:-:S05]  /*6a40*/  IMAD.MOV.U32 R2, RZ, RZ, R3 ;  /* 0x000000ffff027224 */ /* 0x000fca00078e0003 */
[----:B------:R-:W-:-:S05]  /*6a50*/  SHF.R.S32.HI R3, RZ, 0x1f, R2 ;  /* 0x0000001fff037819 */ /* 0x000fca0000011402 */
[----:B------:R0:W-:Y:S01]  /*6a60*/  STG.E.64 desc[UR36][R16.64], R2 ;  /* 0x0000000210007986 */ /* 0x0001e2000c101b24 */
[----:B------:R-:W-:Y:S05]  /*6a70*/  BRA `(.L_x_68460) ;  /* 0x00000000000c7947 */ /* 0x000fea0003800000 */
.L_x_68486:
[----:B------:R-:W-:-:S04]  /*6a80*/  LOP3.LUT R3, R3, 0xffff, RZ, 0xc0, !PT ;  /* 0x0000ffff03037812 */ /* 0x000fc800078ec0ff */
[----:B------:R-:W-:-:S05]  /*6a90*/  PRMT R3, R3, 0x8880, RZ ;  /* 0x0000888003037816 */ /* 0x000fca00000000ff */
[----:B------:R0:W-:Y:S02]  /*6aa0*/  STG.E desc[UR36][R16.64], R3 ;  /* 0x0000000310007986 */ /* 0x0001e4000c101924 */
.L_x_68460:
[----:B------:R-:W-:-:S07]  /*6ab0*/  VIADD R19, R19, 0x80 ;  /* 0x0000008013137836 */ /* 0x000fce0000000000 */
.L_x_68414:
[----:B------:R-:W-:Y:S05]  /*6ac0*/  BSYNC B6 ;  /* 0x0000000000067941 */ /* 0x000fea0003800000 */
.L_x_68413:
        /* <DEDUP_REMOVED lines=307> */
.L_x_68491:
        /* <DEDUP_REMOVED lines=20> */
.L_x_68495:
[----:B------:R0:W5:Y:S01]  /*7f40*/  LDG.E.U8 R0, desc[UR36][R2.64] ;  /* 0x0000002402007981 */ /* 0x000162000c1e1100 */
[----:B------:R-:W-:Y:S05]  /*7f50*/  BRA `(.L_x_68497) ;  /* 0x0000000c00547947 */ /* 0x000fea0003800000 */
.L_x_68494:
        /* <DEDUP_REMOVED lines=8> */
.L_x_68499:
[----:B------:R0:W5:Y:S01]  /*7fe0*/  LDG.E.U8 R0, desc[UR36][R2.64] ;  /* 0x0000002402007981 */ /* 0x000162000c1e1100 */
[----:B------:R-:W-:Y:S05]  /*7ff0*/  BRA `(.L_x_68497) ;  /* 0x0000000c002c7947 */ /* 0x000fea0003800000 */
.L_x_68498:
[----:B------:R0:W5:Y:S01]  /*8000*/  LDG.E.U16 R0, desc[UR36][R2.64] ;  /* 0x0000002402007981 */ /* 0x000162000c1e1500 */
[----:B------:R-:W-:Y:S05]  /*8010*/  BRA `(.L_x_68497) ;  /* 0x0000000c00247947 */ /* 0x000fea0003800000 */
.L_x_68493:
        /* <DEDUP_REMOVED lines=9> */
.L_x_68501:
[----:B------:R-:W2:Y:S02]  /*80b0*/  LDG.E.U16 R4, desc[UR36][R2.64] ;  /* 0x0000002402047981 */ /* 0x000ea4000c1e1500 */
[----:B--2---:R-:W-:-:S06]  /*80c0*/  HADD2.F32 R4, -RZ, R4.H0_H0 ;  /* 0x20000004ff047230 */ /* 0x004fcc0000004100 */
[----:B------:R-:W0:Y:S02]  /*80d0*/  F2I.FTZ.TRUNC.NTZ R4, R4 ;  /* 0x0000000400047305 */ /* 0x000e24000021f100 */
[----:B0-----:R-:W-:Y:S01]  /*80e0*/  PRMT R0, R4, 0x7610, R0 ;  /* 0x0000761004007816 */ /* 0x001fe20000000000 */
[----:B------:R-:W-:Y:S06]  /*80f0*/  BRA `(.L_x_68497) ;  /* 0x0000000800ec7947 */ /* 0x000fec0003800000 */
.L_x_68500:
        /* <DEDUP_REMOVED lines=9> */
.L_x_68503:
[----:B------:R-:W2:Y:S02]  /*8190*/  LDG.E.U16 R2, desc[UR36][R2.64] ;  /* 0x0000002402027981 */ /* 0x000ea4000c1e1500 */
[----:B--2---:R-:W-:-:S06]  /*81a0*/  HADD2.F32 R4, -RZ, R2.H0_H0 ;  /* 0x20000002ff047230 */ /* 0x004fcc0000004100 */
[----:B------:R-:W0:Y:S02]  /*81b0*/  F2I.FTZ.TRUNC.NTZ R4, R4 ;  /* 0x0000000400047305 */ /* 0x000e24000021f100 */
[----:B0-----:R-:W-:Y:S01]  /*81c0*/  PRMT R0, R4, 0x7610, R0 ;  /* 0x0000761004007816 */ /* 0x001fe20000000000 */
[----:B------:R-:W-:Y:S06]  /*81d0*/  BRA `(.L_x_68497) ;  /* 0x0000000800b47947 */ /* 0x000fec0003800000 */
.L_x_68502:
[----:B------:R-:W2:Y:S02]  /*81e0*/  LDG.E.64 R2, desc[UR36][R2.64] ;  /* 0x0000002402027981 */ /* 0x000ea4000c1e1b00 */
[----:B--2---:R0:W1:Y:S01]  /*81f0*/  F2I.F64.TRUNC R0, R2 ;  /* 0x0000000200007311 */ /* 0x004062000030d100 */
[----:B------:R-:W-:Y:S05]  /*8200*/  BRA `(.L_x_68497) ;  /* 0x0000000800a87947 */ /* 0x000fea0003800000 */
.L_x_68492:
        /* <DEDUP_REMOVED lines=12> */
.L_x_68506:
[----:B------:R-:W2:Y:S02]  /*82d0*/  LDG.E.64 R2, desc[UR36][R2.64] ;  /* 0x0000002402027981 */ /* 0x000ea4000c1e1b00 */
[----:B--2---:R0:W1:Y:S01]  /*82e0*/  F2I.F64.TRUNC R0, R2 ;  /* 0x0000000200007311 */ /* 0x004062000030d100 */
[----:B------:R-:W-:Y:S05]  /*82f0*/  BRA `(.L_x_68497) ;  /* 0x00000008006c7947 */ /* 0x000fea0003800000 */
.L_x_68505:
        /* <DEDUP_REMOVED lines=28> */
.L_x_68508:
        /* <DEDUP_REMOVED lines=15> */
.L_x_68507:
[----:B------:R-:W2:Y:S02]  /*85b0*/  LDG.E.U16 R4, desc[UR36][R2.64] ;  /* 0x0000002402047981 */ /* 0x000ea4000c1e1500 */
[----:B--2---:R-:W-:-:S06]  /*85c0*/  IMAD.U32 R4, R4, 0x10000, RZ ;  /* 0x0001000004047824 */ /* 0x004fcc00078e00ff */
[----:B------:R-:W0:Y:S02]  /*85d0*/  F2I.FTZ.TRUNC.NTZ R4, R4 ;  /* 0x0000000400047305 */ /* 0x000e24000021f100 */
[----:B0-----:R-:W-:Y:S01]  /*85e0*/  PRMT R0, R4, 0x7610, R0 ;  /* 0x0000761004007816 */ /* 0x001fe20000000000 */
[----:B------:R-:W-:Y:S06]  /*85f0*/  BRA `(.L_x_68497) ;  /* 0x0000000400ac7947 */ /* 0x000fec0003800000 */
.L_x_68504:
        /* <DEDUP_REMOVED lines=10> */
.L_x_68511:
        /* <DEDUP_REMOVED lines=21> */
.L_x_68515:
[----:B------:R-:W-:Y:S05]  /*87f0*/  BSYNC B1 ;  /* 0x0000000000017941 */ /* 0x000fea0003800000 */
.L_x_68514:
[----:B------:R-:W-:Y:S01]  /*8800*/  IMAD.SHL.U32 R2, R2, 0x100000, RZ ;  /* 0x0010000002027824 */ /* 0x000fe200078e00ff */
[----:B------:R-:W-:-:S04]  /*8810*/  LEA R3, R0, 0x3b800000, 0x17 ;  /* 0x3b80000000037811 */ /* 0x000fc800078eb8ff */
[----:B------:R-:W-:-:S07]  /*8820*/  LOP3.LUT R4, R3, R2, R4, 0xfe, !PT ;  /* 0x0000000203047212 */ /* 0x000fce00078efe04 */
.L_x_68513:
[----:B------:R-:W-:Y:S05]  /*8830*/  BSYNC B0 ;  /* 0x0000000000007941 */ /* 0x000fea0003800000 */
.L_x_68512:
[----:B------:R-:W0:Y:S02]  /*8840*/  F2I.FTZ.TRUNC.NTZ R4, R4 ;  /* 0x0000000400047305 */ /* 0x000e24000021f100 */
[----:B0-----:R-:W-:Y:S01]  /*8850*/  PRMT R0, R4, 0x7610, R0 ;  /* 0x0000761004007816 */ /* 0x001fe20000000000 */
[----:B------:R-:W-:Y:S06]  /*8860*/  BRA `(.L_x_68497) ;  /* 0x0000000400107947 */ /* 0x000fec0003800000 */
.L_x_68510:
        /* <DEDUP_REMOVED lines=21> */
.L_x_68519:
[----:B------:R-:W-:Y:S05]  /*89c0*/  BSYNC B1 ;  /* 0x0000000000017941 */ /* 0x000fea0003800000 */
.L_x_68518:
[----:B------:R-:W-:Y:S01]  /*89d0*/  IMAD.SHL.U32 R2, R2, 0x200000, RZ ;  /* 0x0020000002027824 */ /* 0x000fe200078e00ff */
[----:B------:R-:W-:-:S04]  /*89e0*/  LEA R3, R0, 0x37800000, 0x17 ;  /* 0x3780000000037811 */ /* 0x000fc800078eb8ff */
[----:B------:R-:W-:-:S07]  /*89f0*/  LOP3.LUT R4, R3, R2, R4, 0xfe, !PT ;  /* 0x0000000203047212 */ /* 0x000fce00078efe04 */
.L_x_68517:
[----:B------:R-:W-:Y:S05]  /*8a00*/  BSYNC B0 ;  /* 0x0000000000007941 */ /* 0x000fea0003800000 */
.L_x_68516:
[----:B------:R-:W0:Y:S02]  /*8a10*/  F2I.FTZ.TRUNC.NTZ R4, R4 ;  /* 0x0000000400047305 */ /* 0x000e24000021f100 */
[----:B0-----:R-:W-:Y:S01]  /*8a20*/  PRMT R0, R4, 0x7610, R0 ;  /* 0x0000761004007816 */ /* 0x001fe20000000000 */
[----:B------:R-:W-:Y:S06]  /*8a30*/  BRA `(.L_x_68497) ;  /* 0x00000000009c7947 */ /* 0x000fec0003800000 */
.L_x_68509:
        /* <DEDUP_REMOVED lines=14> */
.L_x_68523:
[----:B------:R-:W-:Y:S05]  /*8b20*/  BSYNC B0 ;  /* 0x0000000000007941 */ /* 0x000fea0003800000 */
.L_x_68522:
[----:B------:R-:W0:Y:S02]  /*8b30*/  F2I.FTZ.TRUNC.NTZ R4, R4 ;  /* 0x0000000400047305 */ /* 0x000e24000021f100 */
[----:B0-----:R-:W-:Y:S01]  /*8b40*/  PRMT R0, R4, 0x7610, R0 ;  /* 0x0000761004007816 */ /* 0x001fe20000000000 */
[----:B------:R-:W-:Y:S06]  /*8b50*/  BRA `(.L_x_68497) ;  /* 0x0000000000547947 */ /* 0x000fec0003800000 */
.L_x_68496:
        /* <DEDUP_REMOVED lines=16> */
.L_x_68524:
[----:B------:R-:W-:Y:S01]  /*8c60*/  PRMT R0, RZ, 0x7610, R0 ;  /* 0x00007610ff007816 */ /* 0x000fe20000000000 */
[----:B------:R-:W-:Y:S06]  /*8c70*/  BRA `(.L_x_68497) ;  /* 0x00000000000c7947 */ /* 0x000fec0003800000 */
.L_x_68521:
[----:B------:R2:W5:Y:S01]  /*8c80*/  LDG.E.U8 R0, desc[UR36][R2.64] ;  /* 0x0000002402007981 */ /* 0x000562000c1e1100 */
[----:B------:R-:W-:Y:S05]  /*8c90*/  BRA `(.L_x_68497) ;  /* 0x0000000000047947 */ /* 0x000fea0003800000 */
.L_x_68520:
[----:B------:R3:W5:Y:S02]  /*8ca0*/  LDG.E.U8 R0, desc[UR36][R2.64] ;  /* 0x0000002402007981 */ /* 0x000764000c1e1100 */
.L_x_68497:
        /* <DEDUP_REMOVED lines=25> */
.L_x_68529:
        /* <DEDUP_REMOVED lines=21> */
.L_x_68528:
[----:B------:R-:W-:Y:S05]  /*8f90*/  BSYNC B1 ;  /* 0x0000000000017941 */ /* 0x000fea0003800000 */
.L_x_68527:
[----:B------:R-:W-:Y:S05]  /*8fa0*/  BRA `(.L_x_68530) ;  /* 0x0000000000287947 */ /* 0x000fea0003800000 */
.L_x_68526:
        /* <DEDUP_REMOVED lines=10> */
.L_x_68530:
[----:B------:R-:W-:Y:S05]  /*9050*/  BSYNC B0 ;  /* 0x0000000000007941 */ /* 0x000fea0003800000 */
.L_x_68525:
        /* <DEDUP_REMOVED lines=14> */
.L_x_68534:
[----:B------:R0:W-:Y:S01]  /*9140*/  STG.E.U8 desc[UR36][R16.64], R3 ;  /* 0x0000000310007986 */ /* 0x0001e2000c101124 */
[----:B------:R-:W-:Y:S05]  /*9150*/  BRA `(.L_x_68536) ;  /* 0x0000000c009c7947 */ /* 0x000fea0003800000 */
.L_x_68533:
        /* <DEDUP_REMOVED lines=12> */
.L_x_68538:
[----:B------:R-:W-:-:S04]  /*9220*/  LOP3.LUT R3, R3, 0xffff, RZ, 0xc0, !PT ;  /* 0x0000ffff03037812 */ /* 0x000fc800078ec0ff */
[----:B------:R-:W-:-:S05]  /*9230*/  PRMT R3, R3, 0x8880, RZ ;  /* 0x0000888003037816 */ /* 0x000fca00000000ff */
[----:B------:R0:W-:Y:S01]  /*9240*/  STG.E desc[UR36][R16.64], R3 ;  /* 0x0000000310007986 */ /* 0x0001e2000c101924 */
[----:B------:R-:W-:Y:S05]  /*9250*/  BRA `(.L_x_68536) ;  /* 0x0000000c005c7947 */ /* 0x000fea0003800000 */
.L_x_68537:
[----:B------:R-:W-:-:S04]  /*9260*/  PRMT R3, R3, 0x8880, RZ ;  /* 0x0000888003037816 */ /* 0x000fc800000000ff */
[----:B------:R-:W-:-:S05]  /*9270*/  PRMT R3, R3, 0x7710, RZ ;  /* 0x0000771003037816 */ /* 0x000fca00000000ff */
[----:B------:R0:W-:Y:S01]  /*9280*/  STG.E.U16 desc[UR36][R16.64], R3 ;  /* 0x0000000310007986 */ /* 0x0001e2000c101524 */
[----:B------:R-:W-:Y:S05]  /*9290*/  BRA `(.L_x_68536) ;  /* 0x0000000c004c7947 */ /* 0x000fea0003800000 */
.L_x_68532:
        /* <DEDUP_REMOVED lines=9> */
.L_x_68540:
[----:B------:R-:W0:Y:S02]  /*9330*/  I2F.S8 R0, R3 ;  /* 0x0000000300007306 */ /* 0x000e240000001400 */
[----:B0-----:R-:W-:-:S05]  /*9340*/  F2FP.F16.F32.PACK_AB R0, RZ, R0 ;  /* 0x00000000ff00723e */ /* 0x001fca00000000ff */
[----:B------:R0:W-:Y:S01]  /*9350*/  STG.E.U16 desc[UR36][R16.64], R0 ;  /* 0x0000000010007986 */ /* 0x0001e2000c101524 */
[----:B------:R-:W-:Y:S05]  /*9360*/  BRA `(.L_x_68536) ;  /* 0x0000000c00187947 */ /* 0x000fea0003800000 */
.L_x_68539:
        /* <DEDUP_REMOVED lines=10> */
.L_x_68542:
[----:B------:R-:W0:Y:S02]  /*9410*/  I2F.S8 R3, R3 ;  /* 0x0000000300037306 */ /* 0x000e240000001400 */
[----:B0-----:R-:W-:-:S04]  /*9420*/  F2FP.F16.F32.PACK_AB R3, RZ, R3 ;  /* 0x00000003ff03723e */ /* 0x001fc800000000ff */
[----:B------:R-:W-:-:S05]  /*9430*/  PRMT R3, R3, 0x5410, RZ ;  /* 0x0000541003037816 */ /* 0x000fca00000000ff */
[----:B------:R0:W-:Y:S01]  /*9440*/  STG.E desc[UR36][R16.64], R3 ;  /* 0x0000000310007986 */ /* 0x0001e2000c101924 */
[----:B------:R-:W-:Y:S05]  /*9450*/  BRA `(.L_x_68536) ;  /* 0x0000000800dc7947 */ /* 0x000fea0003800000 */
.L_x_68541:
[----:B------:R-:W-:-:S04]  /*9460*/  PRMT R2, R3, 0x8880, RZ ;  /* 0x0000888003027816 */ /* 0x000fc800000000ff */
[----:B------:R-:W-:-:S06]  /*9470*/  PRMT R2, R2, 0x7710, RZ ;  /* 0x0000771002027816 */ /* 0x000fcc00000000ff */
[----:B------:R-:W0:Y:S02]  /*9480*/  I2F.F64.S16 R2, R2 ;  /* 0x0000000200027312 */ /* 0x000e240000101c00 */
[----:B0-----:R0:W-:Y:S01]  /*9490*/  STG.E.64 desc[UR36][R16.64], R2 ;  /* 0x0000000210007986 */ /* 0x0011e2000c101b24 */
[----:B------:R-:W-:Y:S05]  /*94a0*/  BRA `(.L_x_68536) ;  /* 0x0000000800c87947 */ /* 0x000fea0003800000 */
.L_x_68531:
        /* <DEDUP_REMOVED lines=12> */
.L_x_68545:
[----:B------:R-:W-:Y:S02]  /*9570*/  PRMT R4, R3, 0x8880, RZ ;  /* 0x0000888003047816 */ /* 0x000fe400000000ff */
[----:B------:R-:W-:Y:S02]  /*9580*/  CS2R R6, SRZ ;  /* 0x0000000000067805 */ /* 0x000fe4000001ff00 */
[----:B------:R-:W-:-:S06]  /*9590*/  PRMT R4, R4, 0x7710, RZ ;  /* 0x0000771004047816 */ /* 0x000fcc00000000ff */
[----:B------:R-:W0:Y:S02]  /*95a0*/  I2F.F64.S16 R4, R4 ;  /* 0x0000000400047312 */ /* 0x000e240000101c00 */
[----:B0-----:R0:W-:Y:S01]  /*95b0*/  STG.E.128 desc[UR36][R16.64], R4 ;  /* 0x0000000410007986 */ /* 0x0011e2000c101d24 */
[----:B------:R-:W-:Y:S05]  /*95c0*/  BRA `(.L_x_68536) ;  /* 0x0000000800807947 */ /* 0x000fea0003800000 */
.L_x_68544:
        /* <DEDUP_REMOVED lines=21> */
.L_x_68549:
[----:B------:R-:W-:Y:S05]  /*9720*/  BSYNC B0 ;  /* 0x0000000000007941 */ /* 0x000fea0003800000 */
.L_x_68548:
[----:B------:R-:W-:-:S05]  /*9730*/  LOP3.LUT R5, R0, R5, RZ, 0xfc, !PT ;  /* 0x0000000500057212 */ /* 0x000fca00078efcff */
[----:B------:R0:W-:Y:S01]  /*9740*/  STG.E.U8 desc[UR36][R16.64], R5 ;  /* 0x0000000510007986 */ /* 0x0001e2000c101124 */
[----:B------:R-:W-:Y:S05]  /*9750*/  BRA `(.L_x_68536) ;  /* 0x00000008001c7947 */ /* 0x000fea0003800000 */
.L_x_68547:
        /* <DEDUP_REMOVED lines=13> */
.L_x_68551:
[----:B------:R-:W-:Y:S01]  /*9830*/  IMAD.MOV.U32 R0, RZ, RZ, 0x7f ;  /* 0x0000007fff007424 */ /* 0x000fe200078e00ff */
[----:B------:R-:W-:-:S04]  /*9840*/  ISETP.GT.U32.AND P0, PT, R2, 0x7f800000, PT ;  /* 0x7f8000000200780c */ /* 0x000fc80003f04070 */
[----:B------:R-:W-:-:S09]  /*9850*/  SEL R0, R0, 0x7c, P0 ;  /* 0x0000007c00007807 */ /* 0x000fd20000000000 */
.L_x_68552:
[----:B------:R-:W-:Y:S05]  /*9860*/  BSYNC B0 ;  /* 0x0000000000007941 */ /* 0x000fea0003800000 */
.L_x_68550:
[----:B------:R-:W-:-:S04]  /*9870*/  LOP3.LUT R2, R3, 0x80000000, RZ, 0xc0, !PT ;  /* 0x8000000003027812 */ /* 0x000fc800078ec0ff */
[----:B------:R-:W-:-:S04]  /*9880*/  SHF.R.U32.HI R3, RZ, 0x18, R2 ;  /* 0x00000018ff037819 */ /* 0x000fc80000011602 */
[----:B------:R-:W-:-:S05]  /*9890*/  LOP3.LUT R3, R0, R3, RZ, 0xfc, !PT ;  /* 0x0000000300037212 */ /* 0x000fca00078efcff */
[----:B------:R0:W-:Y:S01]  /*98a0*/  STG.E.U8 desc[UR36][R16.64], R3 ;  /* 0x0000000310007986 */ /* 0x0001e2000c101124 */
[----:B------:R-:W-:Y:S05]  /*98b0*/  BRA `(.L_x_68536) ;  /* 0x0000000400c47947 */ /* 0x000fea0003800000 */
.L_x_68546:
[----:B------:R-:W0:Y:S02]  /*98c0*/  I2F.S8 R0, R3 ;  /* 0x0000000300007306 */ /* 0x000e240000001400 */
[----:B0-----:R-:W-:-:S05]  /*98d0*/  F2FP.BF16.F32.PACK_AB R0, RZ, R0 ;  /* 0x00000000ff00723e */ /* 0x001fca00000010ff */
[----:B------:R0:W-:Y:S01]  /*98e0*/  STG.E.U16 desc[UR36][R16.64], R0 ;  /* 0x0000000010007986 */ /* 0x0001e2000c101524 */
[----:B------:R-:W-:Y:S05]  /*98f0*/  BRA `(.L_x_68536) ;  /* 0x0000000400b47947 */ /* 0x000fea0003800000 */
.L_x_68543:
        /* <DEDUP_REMOVED lines=12> */
.L_x_68555:
        /* <DEDUP_REMOVED lines=17> */
.L_x_68558:
[----:B------:R-:W-:-:S04]  /*9ad0*/  LOP3.LUT R2, R3, 0x80000000, RZ, 0xc0, !PT ;  /* 0x8000000003027812 */ /* 0x000fc800078ec0ff */
[----:B------:R-:W-:-:S04]  /*9ae0*/  SHF.R.U32.HI R3, RZ, 0x18, R2 ;  /* 0x00000018ff037819 */ /* 0x000fc80000011602 */
[----:B------:R-:W-:-:S04]  /*9af0*/  LOP3.LUT R0, R0, R3, RZ, 0xfc, !PT ;  /* 0x0000000300007212 */ /* 0x000fc800078efcff */
[----:B------:R-:W-:-:S07]  /*9b00*/  PRMT R8, R0, 0x7610, R8 ;  /* 0x0000761000087816 */ /* 0x000fce0000000008 */
.L_x_68557:
[----:B------:R-:W-:Y:S05]  /*9b10*/  BSYNC B0 ;  /* 0x0000000000007941 */ /* 0x000fea0003800000 */
.L_x_68556:
[----:B------:R0:W-:Y:S01]  /*9b20*/  STG.E.U8 desc[UR36][R16.64], R8 ;  /* 0x0000000810007986 */ /* 0x0001e2000c101124 */
[----:B------:R-:W-:Y:S05]  /*9b30*/  BRA `(.L_x_68536) ;  /* 0x0000000400247947 */ /* 0x000fea0003800000 */
.L_x_68554:
        /* <DEDUP_REMOVED lines=17> */
.L_x_68561:
[----:B------:R-:W-:-:S04]  /*9c50*/  LOP3.LUT R2, R3, 0x80000000, RZ, 0xc0, !PT ;  /* 0x8000000003027812 */ /* 0x000fc800078ec0ff */
[----:B------:R-:W-:-:S04]  /*9c60*/  SHF.R.U32.HI R3, RZ, 0x18, R2 ;  /* 0x00000018ff037819 */ /* 0x000fc80000011602 */
[----:B------:R-:W-:-:S04]  /*9c70*/  LOP3.LUT R0, R0, R3, RZ, 0xfc, !PT ;  /* 0x0000000300007212 */ /* 0x000fc800078efcff */
[----:B------:R-:W-:-:S07]  /*9c80*/  PRMT R8, R0, 0x7610, R8 ;  /* 0x0000761000087816 */ /* 0x000fce0000000008 */
.L_x_68560:
[----:B------:R-:W-:Y:S05]  /*9c90*/  BSYNC B0 ;  /* 0x0000000000007941 */ /* 0x000fea0003800000 */
.L_x_68559:
[----:B------:R3:W-:Y:S01]  /*9ca0*/  STG.E.U8 desc[UR36][R16.64], R8 ;  /* 0x0000000810007986 */ /* 0x0007e2000c101124 */
[----:B------:R-:W-:Y:S05]  /*9cb0*/  BRA `(.L_x_68536) ;  /* 0x0000000000c47947 */ /* 0x000fea0003800000 */
.L_x_68553:
        /* <DEDUP_REMOVED lines=23> */
.L_x_68535:
        /* <DEDUP_REMOVED lines=16> */
.L_x_68564:
[----:B------:R-:W-:Y:S05]  /*9f30*/  BRA `(.L_x_68536) ;  /* 0x0000000000247947 */ /* 0x000fea0003800000 */
.L_x_68563:
[----:B------:R-:W-:-:S04]  /*9f40*/  LOP3.LUT R3, R3, 0xffff, RZ, 0xc0, !PT ;  /* 0x0000ffff03037812 */ /* 0x000fc800078ec0ff */
[----:B------:R-:W-:-:S05]  /*9f50*/  PRMT R3, R3, 0x8880, RZ ;  /* 0x0000888003037816 */ /* 0x000fca00000000ff */
[----:B------:R-:W-:-:S05]  /*9f60*/  IMAD.MOV.U32 R2, RZ, RZ, R3 ;  /* 0x000000ffff027224 */ /* 0x000fca00078e0003 */
[----:B------:R-:W-:-:S05]  /*9f70*/  SHF.R.S32.HI R3, RZ, 0x1f, R2 ;  /* 0x0000001fff037819 */ /* 0x000fca0000011402 */
[----:B------:R1:W-:Y:S01]  /*9f80*/  STG.E.64 desc[UR36][R16.64], R2 ;  /* 0x0000000210007986 */ /* 0x0003e2000c101b24 */
[----:B------:R-:W-:Y:S05]  /*9f90*/  BRA `(.L_x_68536) ;  /* 0x00000000000c7947 */ /* 0x000fea0003800000 */
.L_x_68562:
[----:B------:R-:W-:-:S04]  /*9fa0*/  LOP3.LUT R3, R3, 0xffff, RZ, 0xc0, !PT ;  /* 0x0000ffff03037812 */ /* 0x000fc800078ec0ff */
[----:B------:R-:W-:-:S05]  /*9fb0*/  PRMT R3, R3, 0x8880, RZ ;  /* 0x0000888003037816 */ /* 0x000fca00000000ff */
[----:B------:R0:W-:Y:S02]  /*9fc0*/  STG.E desc[UR36][R16.64], R3 ;  /* 0x0000000310007986 */ /* 0x0001e4000c101924 */
.L_x_68536:
[----:B------:R-:W-:-:S07]  /*9fd0*/  VIADD R19, R19, 0x80 ;  /* 0x0000008013137836 */ /* 0x000fce0000000000 */
.L_x_68490:
[----:B------:R-:W-:Y:S05]  /*9fe0*/  BSYNC B6 ;  /* 0x0000000000067941 */ /* 0x000fea0003800000 */
.L_x_68489:
        /* <DEDUP_REMOVED lines=306> */
.L_x_68565:
        /* <DEDUP_REMOVED lines=20> */
.L_x_68569:
[----:B------:R0:W5:Y:S01]  /*b450*/  LDG.E.U8 R0, desc[UR36][R2.64] ;  /* 0x0000002402007981 */ /* 0x000162000c1e1100 */
[----:B------:R-:W-:Y:S05]  /*b460*/  BRA `(.L_x_68571) ;  /* 0x0000000c00547947 */ /* 0x000fea0003800000 */
.L_x_68568:
        /* <DEDUP_REMOVED lines=8> */
.L_x_68573:
[----:B------:R0:W5:Y:S01]  /*b4f0*/  LDG.E.U8 R0, desc[UR36][R2.64] ;  /* 0x0000002402007981 */ /* 0x000162000c1e1100 */
[----:B------:R-:W-:Y:S05]  /*b500*/  BRA `(.L_x_68571) ;  /* 0x0000000c002c7947 */ /* 0x000fea0003800000 */
.L_x_68572:
[----:B------:R0:W5:Y:S01]  /*b510*/  LDG.E.U16 R0, desc[UR36][R2.64] ;  /* 0x0000002402007981 */ /* 0x000162000c1e1500 */
[----:B------:R-:W-:Y:S05]  /*b520*/  BRA `(.L_x_68571) ;  /* 0x0000000c00247947 */ /* 0x000fea0003800000 */
.L_x_68567:
        /* <DEDUP_REMOVED lines=9> */
.L_x_68575:
[----:B------:R-:W2:Y:S02]  /*b5c0*/  LDG.E.U16 R4, desc[UR36][R2.64] ;  /* 0x0000002402047981 */ /* 0x000ea4000c1e1500 */
[----:B--2---:R-:W-:-:S06]  /*b5d0*/  HADD2.F32 R4, -RZ, R4.H0_H0 ;  /* 0x20000004ff047230 */ /* 0x004fcc0000004100 */
[----:B------:R-:W0:Y:S02]  /*b5e0*/  F2I.FTZ.TRUNC.NTZ R4, R4 ;  /* 0x0000000400047305 */ /* 0x000e24000021f100 */
[----:B0-----:R-:W-:Y:S01]  /*b5f0*/  PRMT R0, R4, 0x7610, R0 ;  /* 0x0000761004007816 */ /* 0x001fe20000000000 */
[----:B------:R-:W-:Y:S06]  /*b600*/  BRA `(.L_x_68571) ;  /* 0x0000000800ec7947 */ /* 0x000fec0003800000 */
.L_x_68574:
        /* <DEDUP_REMOVED lines=9> */
.L_x_68577:
[----:B------:R-:W2:Y:S02]  /*b6a0*/  LDG.E.U16 R2, desc[UR36][R2.64] ;  /* 0x0000002402027981 */ /* 0x000ea4000c1e1500 */
[----:B--2---:R-:W-:-:S06]  /*b6b0*/  HADD2.F32 R4, -RZ, R2.H0_H0 ;  /* 0x20000002ff047230 */ /* 0x004fcc0000004100 */
[----:B------:R-:W0:Y:S02]  /*b6c0*/  F2I.FTZ.TRUNC.NTZ R4, R4 ;  /* 0x0000000400047305 */ /* 0x000e24000021f100 */
[----:B0-----:R-:W-:Y:S01]  /*b6d0*/  PRMT R0, R4, 0x7610, R0 ;  /* 0x0000761004007816 */ /* 0x001fe20000000000 */
[----:B------:R-:W-:Y:S06]  /*b6e0*/  BRA `(.L_x_68571) ;  /* 0x0000000800b47947 */ /* 0x000fec0003800000 */
.L_x_68576:
[----:B------:R-:W2:Y:S02]  /*b6f0*/  LDG.E.64 R2, desc[UR36][R2.64] ;  /* 0x0000002402027981 */ /* 0x000ea4000c1e1b00 */
[----:B--2---:R4:W0:Y:S01]  /*b700*/  F2I.F64.TRUNC R0, R2 ;  /* 0x0000000200007311 */ /* 0x004822000030d100 */
[----:B------:R-:W-:Y:S05]  /*b710*/  BRA `(.L_x_68571) ;  /* 0x0000000800a87947 */ /* 0x000fea0003800000 */
.L_x_68566:
        /* <DEDUP_REMOVED lines=12> */
.L_x_68580:
[----:B------:R-:W2:Y:S02]  /*b7e0*/  LDG.E.64 R2, desc[UR36][R2.64] ;  /* 0x0000002402027981 */ /* 0x000ea4000c1e1b00 */
[----:B--2---:R0:W1:Y:S01]  /*b7f0*/  F2I.F64.TRUNC R0, R2 ;  /* 0x0000000200007311 */ /* 0x004062000030d100 */
[----:B------:R-:W-:Y:S05]  /*b800*/  BRA `(.L_x_68571) ;  /* 0x00000008006c7947 */ /* 0x000fea0003800000 */
.L_x_68579:
        /* <DEDUP_REMOVED lines=28> */
.L_x_68582:
        /* <DEDUP_REMOVED lines=15> */
.L_x_68581:
[----:B------:R-:W2:Y:S02]  /*bac0*/  LDG.E.U16 R4, desc[UR36][R2.64] ;  /* 0x0000002402047981 */ /* 0x000ea4000c1e1500 */
[----:B--2---:R-:W-:-:S06]  /*bad0*/  IMAD.U32 R4, R4, 0x10000, RZ ;  /* 0x0001000004047824 */ /* 0x004fcc00078e00ff */
[----:B------:R-:W0:Y:S02]  /*bae0*/  F2I.FTZ.TRUNC.NTZ R4, R4 ;  /* 0x0000000400047305 */ /* 0x000e24000021f100 */
[----:B0-----:R-:W-:Y:S01]  /*baf0*/  PRMT R0, R4, 0x7610, R0 ;  /* 0x0000761004007816 */ /* 0x001fe20000000000 */
[----:B------:R-:W-:Y:S06]  /*bb00*/  BRA `(.L_x_68571) ;  /* 0x0000000400ac7947 */ /* 0x000fec0003800000 */
.L_x_68578:
        /* <DEDUP_REMOVED lines=10> */
.L_x_68585:
        /* <DEDUP_REMOVED lines=21> */
.L_x_68589:
[----:B------:R-:W-:Y:S05]  /*bd00*/  BSYNC B1 ;  /* 0x0000000000017941 */ /* 0x000fea0003800000 */
.L_x_68588:
[----:B------:R-:W-:Y:S01]  /*bd10*/  IMAD.SHL.U32 R2, R2, 0x100000, RZ ;  /* 0x0010000002027824 */ /* 0x000fe200078e00ff */
[----:B------:R-:W-:-:S04]  /*bd20*/  LEA R3, R0, 0x3b800000, 0x17 ;  /* 0x3b80000000037811 */ /* 0x000fc800078eb8ff */
[----:B------:R-:W-:-:S07]  /*bd30*/  LOP3.LUT R4, R3, R2, R4, 0xfe, !PT ;  /* 0x0000000203047212 */ /* 0x000fce00078efe04 */
.L_x_68587:
[----:B------:R-:W-:Y:S05]  /*bd40*/  BSYNC B0 ;  /* 0x0000000000007941 */ /* 0x000fea0003800000 */
.L_x_68586:
[----:B------:R-:W0:Y:S02]  /*bd50*/  F2I.FTZ.TRUNC.NTZ R4, R4 ;  /* 0x0000000400047305 */ /* 0x000e24000021f100 */
[----:B0-----:R-:W-:Y:S01]  /*bd60*/  PRMT R0, R4, 0x7610, R0 ;  /* 0x0000761004007816 */ /* 0x001fe20000000000 */
[----:B------:R-:W-:Y:S06]  /*bd70*/  BRA `(.L_x_68571) ;  /* 0x0000000400107947 */ /* 0x000fec0003800000 */
.L_x_68584:
        /* <DEDUP_REMOVED lines=21> */
.L_x_68593:
[----:B------:R-:W-:Y:S05]  /*bed0*/  BSYNC B1 ;  /* 0x0000000000017941 */ /* 0x000fea0003800000 */
.L_x_68592:
[----:B------:R-:W-:Y:S01]  /*bee0*/  IMAD.SHL.U32 R2, R2, 0x200000, RZ ;  /* 0x0020000002027824 */ /* 0x000fe200078e00ff */
[----:B------:R-:W-:-:S04]  /*bef0*/  LEA R3, R0, 0x37800000, 0x17 ;  /* 0x3780000000037811 */ /* 0x000fc800078eb8ff */
[----:B------:R-:W-:-:S07]  /*bf00*/  LOP3.LUT R4, R3, R2, R4, 0xfe, !PT ;  /* 0x0000000203047212 */ /* 0x000fce00078efe04 */
.L_x_68591:
[----:B------:R-:W-:Y:S05]  /*bf10*/  BSYNC B0 ;  /* 0x0000000000007941 */ /* 0x000fea0003800000 */
.L_x_68590:
[----:B------:R-:W0:Y:S02]  /*bf20*/  F2I.FTZ.TRUNC.NTZ R4, R4 ;  /* 0x0000000400047305 */ /* 0x000e24000021f100 */
[----:B0-----:R-:W-:Y:S01]  /*bf30*/  PRMT R0, R4, 0x7610, R0 ;  /* 0x0000761004007816 */ /* 0x001fe20000000000 */
[----:B------:R-:W-:Y:S06]  /*bf40*/  BRA `(.L_x_68571) ;  /* 0x00000000009c7947 */ /* 0x000fec0003800000 */
.L_x_68583:
        /* <DEDUP_REMOVED lines=14> */
.L_x_68597:
[----:B------:R-:W-:Y:S05]  /*c030*/  BSYNC B0 ;  /* 0x0000000000007941 */ /* 0x000fea0003800000 */
.L_x_68596:
[----:B------:R-:W0:Y:S02]  /*c040*/  F2I.FTZ.TRUNC.NTZ R4, R4 ;  /* 0x0000000400047305 */ /* 0x000e24000021f100 */
[----:B0-----:R-:W-:Y:S01]  /*c050*/  PRMT R0, R4, 0x7610, R0 ;  /* 0x0000761004007816 */ /* 0x001fe20000000000 */
[----:B------:R-:W-:Y:S06]  /*c060*/  BRA `(.L_x_68571) ;  /* 0x0000000000547947 */ /* 0x000fec0003800000 */
.L_x_68570:
        /* <DEDUP_REMOVED lines=16> */
.L_x_68598:
[----:B------:R-:W-:Y:S01]  /*c170*/  PRMT R0, RZ, 0x7610, R0 ;  /* 0x00007610ff007816 */ /* 0x000fe20000000000 */
[----:B------:R-:W-:Y:S06]  /*c180*/  BRA `(.L_x_68571) ;  /* 0x00000000000c7947 */ /* 0x000fec0003800000 */
.L_x_68595:
[----:B------:R0:W5:Y:S01]  /*c190*/  LDG.E.U8 R0, desc[UR36][R2.64] ;  /* 0x0000002402007981 */ /* 0x000162000c1e1100 */
[----:B------:R-:W-:Y:S05]  /*c1a0*/  BRA `(.L_x_68571) ;  /* 0x0000000000047947 */ /* 0x000fea0003800000 */
.L_x_68594:
[----:B------:R0:W5:Y:S02]  /*c1b0*/  LDG.E.U8 R0, desc[UR36][R2.64] ;  /* 0x0000002402007981 */ /* 0x000164000c1e1100 */
.L_x_68571:
        /* <DEDUP_REMOVED lines=25> */
.L_x_68603:
        /* <DEDUP_REMOVED lines=21> */
.L_x_68602:
[----:B------:R-:W-:Y:S05]  /*c4a0*/  BSYNC B1 ;  /* 0x0000000000017941 */ /* 0x000fea0003800000 */
.L_x_68601:
[----:B------:R-:W-:Y:S05]  /*c4b0*/  BRA `(.L_x_68604) ;  /* 0x0000000000287947 */ /* 0x000fea0003800000 */
.L_x_68600:
        /* <DEDUP_REMOVED lines=10> */
.L_x_68604:
[----:B------:R-:W-:Y:S05]  /*c560*/  BSYNC B0 ;  /* 0x0000000000007941 */ /* 0x000fea0003800000 */
.L_x_68599:
        /* <DEDUP_REMOVED lines=14> */
.L_x_68608:
[----:B------:R-:W-:Y:S01]  /*c650*/  STG.E.U8 desc[UR36][R16.64], R3 ;  /* 0x0000000310007986 */ /* 0x000fe2000c101124 */
[----:B------:R-:W-:Y:S05]  /*c660*/  EXIT ;  /* 0x000000000000794d */ /* 0x000fea0003800000 */
.L_x_68607:
        /* <DEDUP_REMOVED lines=12> */
.L_x_68611:
[----:B------:R-:W-:-:S04]  /*c730*/  LOP3.LUT R3, R3, 0xffff, RZ, 0xc0, !PT ;  /* 0x0000ffff03037812 */ /* 0x000fc800078ec0ff */
[----:B------:R-:W-:-:S05]  /*c740*/  PRMT R3, R3, 0x8880, RZ ;  /* 0x0000888003037816 */ /* 0x000fca00000000ff */
[----:B------:R-:W-:Y:S01]  /*c750*/  STG.E desc[UR36][R16.64], R3 ;  /* 0x0000000310007986 */ /* 0x000fe2000c101924 */
[----:B------:R-:W-:Y:S05]  /*c760*/  EXIT ;  /* 0x000000000000794d */ /* 0x000fea0003800000 */
.L_x_68610:
[----:B------:R-:W-:-:S04]  /*c770*/  PRMT R3, R3, 0x8880, RZ ;  /* 0x0000888003037816 */ /* 0x000fc800000000ff */
[----:B------:R-:W-:-:S05]  /*c780*/  PRMT R3, R3, 0x7710, RZ ;  /* 0x0000771003037816 */ /* 0x000fca00000000ff */
[----:B------:R-:W-:Y:S01]  /*c790*/  STG.E.U16 desc[UR36][R16.64], R3 ;  /* 0x0000000310007986 */ /* 0x000fe2000c101524 */
[----:B------:R-:W-:Y:S05]  /*c7a0*/  EXIT ;  /* 0x000000000000794d */ /* 0x000fea0003800000 */
.L_x_68606:
        /* <DEDUP_REMOVED lines=9> */
.L_x_68613:
[----:B------:R-:W0:Y:S02]  /*c840*/  I2F.S8 R0, R3 ;  /* 0x0000000300007306 */ /* 0x000e240000001400 */
[----:B0-----:R-:W-:-:S05]  /*c850*/  F2FP.F16.F32.PACK_AB R0, RZ, R0 ;  /* 0x00000000ff00723e */ /* 0x001fca00000000ff */
[----:B------:R-:W-:Y:S01]  /*c860*/  STG.E.U16 desc[UR36][R16.64], R0 ;  /* 0x0000000010007986 */ /* 0x000fe2000c101524 */
[----:B------:R-:W-:Y:S05]  /*c870*/  EXIT ;  /* 0x000000000000794d */ /* 0x000fea0003800000 */
.L_x_68612:
        /* <DEDUP_REMOVED lines=10> */
.L_x_68615:
[----:B------:R-:W0:Y:S02]  /*c920*/  I2F.S8 R3, R3 ;  /* 0x0000000300037306 */ /* 0x000e240000001400 */
[----:B0-----:R-:W-:-:S04]  /*c930*/  F2FP.F16.F32.PACK_AB R3, RZ, R3 ;  /* 0x00000003ff03723e */ /* 0x001fc800000000ff */
[----:B------:R-:W-:-:S05]  /*c940*/  PRMT R3, R3, 0x5410, RZ ;  /* 0x0000541003037816 */ /* 0x000fca00000000ff */
[----:B------:R-:W-:Y:S01]  /*c950*/  STG.E desc[UR36][R16.64], R3 ;  /* 0x0000000310007986 */ /* 0x000fe2000c101924 */
[----:B------:R-:W-:Y:S05]  /*c960*/  EXIT ;  /* 0x000000000000794d */ /* 0x000fea0003800000 */
.L_x_68614:
[----:B------:R-:W-:-:S04]  /*c970*/  PRMT R2, R3, 0x8880, RZ ;  /* 0x0000888003027816 */ /* 0x000fc800000000ff */
[----:B------:R-:W-:-:S06]  /*c980*/  PRMT R2, R2, 0x7710, RZ ;  /* 0x0000771002027816 */ /* 0x000fcc00000000ff */
[----:B------:R-:W0:Y:S02]  /*c990*/  I2F.F64.S16 R2, R2 ;  /* 0x0000000200027312 */ /* 0x000e240000101c00 */
[----:B0-----:R-:W-:Y:S01]  /*c9a0*/  STG.E.64 desc[UR36][R16.64], R2 ;  /* 0x0000000210007986 */ /* 0x001fe2000c101b24 */
[----:B------:R-:W-:Y:S05]  /*c9b0*/  EXIT ;  /* 0x000000000000794d */ /* 0x000fea0003800000 */
.L_x_68605:
        /* <DEDUP_REMOVED lines=12> */
.L_x_68618:
[----:B------:R-:W-:Y:S02]  /*ca80*/  PRMT R4, R3, 0x8880, RZ ;  /* 0x0000888003047816 */ /* 0x000fe400000000ff */
[----:B------:R-:W-:Y:S02]  /*ca90*/  CS2R R6, SRZ ;  /* 0x0000000000067805 */ /* 0x000fe4000001ff00 */
[----:B------:R-:W-:-:S06]  /*caa0*/  PRMT R4, R4, 0x7710, RZ ;  /* 0x0000771004047816 */ /* 0x000fcc00000000ff */
[----:B------:R-:W0:Y:S02]  /*cab0*/  I2F.F64.S16 R4, R4 ;  /* 0x0000000400047312 */ /* 0x000e240000101c00 */
[----:B0-----:R-:W-:Y:S01]  /*cac0*/  STG.E.128 desc[UR36][R16.64], R4 ;  /* 0x0000000410007986 */ /* 0x001fe2000c101d24 */
[----:B------:R-:W-:Y:S05]  /*cad0*/  EXIT ;  /* 0x000000000000794d */ /* 0x000fea0003800000 */
.L_x_68617:
        /* <DEDUP_REMOVED lines=21> */
.L_x_68622:
[----:B------:R-:W-:Y:S05]  /*cc30*/  BSYNC B0 ;  /* 0x0000000000007941 */ /* 0x000fea0003800000 */
.L_x_68621:
[----:B------:R-:W-:-:S05]  /*cc40*/  LOP3.LUT R5, R0, R5, RZ, 0xfc, !PT ;  /* 0x0000000500057212 */ /* 0x000fca00078efcff */
[----:B------:R-:W-:Y:S01]  /*cc50*/  STG.E.U8 desc[UR36][R16.64], R5 ;  /* 0x0000000510007986 */ /* 0x000fe2000c101124 */
[----:B------:R-:W-:Y:S05]  /*cc60*/  EXIT ;  /* 0x000000000000794d */ /* 0x000fea0003800000 */
.L_x_68620:
        /* <DEDUP_REMOVED lines=13> */
.L_x_68624:
[----:B------:R-:W-:Y:S01]  /*cd40*/  IMAD.MOV.U32 R0, RZ, RZ, 0x7f ;  /* 0x0000007fff007424 */ /* 0x000fe200078e00ff */
[----:B------:R-:W-:-:S04]  /*cd50*/  ISETP.GT.U32.AND P0, PT, R2, 0x7f800000, PT ;  /* 0x7f8000000200780c */ /* 0x000fc80003f04070 */
[----:B------:R-:W-:-:S09]  /*cd60*/  SEL R0, R0, 0x7c, P0 ;  /* 0x0000007c00007807 */ /* 0x000fd20000000000 */
.L_x_68625:
[----:B------:R-:W-:Y:S05]  /*cd70*/  BSYNC B0 ;  /* 0x0000000000007941 */ /* 0x000fea0003800000 */
.L_x_68623:
[----:B------:R-:W-:-:S04]  /*cd80*/  LOP3.LUT R2, R3, 0x80000000, RZ, 0xc0, !PT ;  /* 0x8000000003027812 */ /* 0x000fc800078ec0ff */
[----:B------:R-:W-:-:S04]  /*cd90*/  SHF.R.U32.HI R3, RZ, 0x18, R2 ;  /* 0x00000018ff037819 */ /* 0x000fc80000011602 */
[----:B------:R-:W-:-:S05]  /*cda0*/  LOP3.LUT R3, R0, R3, RZ, 0xfc, !PT ;  /* 0x0000000300037212 */ /* 0x000fca00078efcff */
[----:B------:R-:W-:Y:S01]  /*cdb0*/  STG.E.U8 desc[UR36][R16.64], R3 ;  /* 0x0000000310007986 */ /* 0x000fe2000c101124 */
[----:B------:R-:W-:Y:S05]  /*cdc0*/  EXIT ;  /* 0x000000000000794d */ /* 0x000fea0003800000 */
.L_x_68619:
[----:B------:R-:W0:Y:S02]  /*cdd0*/  I2F.S8 R0, R3 ;  /* 0x0000000300007306 */ /* 0x000e240000001400 */
[----:B0-----:R-:W-:-:S05]  /*cde0*/  F2FP.BF16.F32.PACK_AB R0, RZ, R0 ;  /* 0x00000000ff00723e */ /* 0x001fca00000010ff */
[----:B------:R-:W-:Y:S01]  /*cdf0*/  STG.E.U16 desc[UR36][R16.64], R0 ;  /* 0x0000000010007986 */ /* 0x000fe2000c101524 */
[----:B------:R-:W-:Y:S05]  /*ce00*/  EXIT ;  /* 0x000000000000794d */ /* 0x000fea0003800000 */
.L_x_68616:
        /* <DEDUP_REMOVED lines=12> */
.L_x_68628:
        /* <DEDUP_REMOVED lines=17> */
.L_x_68631:
[----:B------:R-:W-:-:S04]  /*cfe0*/  LOP3.LUT R2, R3, 0x80000000, RZ, 0xc0, !PT ;  /* 0x8000000003027812 */ /* 0x000fc800078ec0ff */
[----:B------:R-:W-:-:S04]  /*cff0*/  SHF.R.U32.HI R3, RZ, 0x18, R2 ;  /* 0x00000018ff037819 */ /* 0x000fc80000011602 */
[----:B------:R-:W-:-:S04]  /*d000*/  LOP3.LUT R0, R0, R3, RZ, 0xfc, !PT ;  /* 0x0000000300007212 */ /* 0x000fc800078efcff */
[----:B------:R-:W-:-:S07]  /*d010*/  PRMT R8, R0, 0x7610, R8 ;  /* 0x0000761000087816 */ /* 0x000fce0000000008 */
.L_x_68630:
[----:B------:R-:W-:Y:S05]  /*d020*/  BSYNC B0 ;  /* 0x0000000000007941 */ /* 0x000fea0003800000 */
.L_x_68629:
[----:B------:R-:W-:Y:S01]  /*d030*/  STG.E.U8 desc[UR36][R16.64], R8 ;  /* 0x0000000810007986 */ /* 0x000fe2000c101124 */
[----:B------:R-:W-:Y:S05]  /*d040*/  EXIT ;  /* 0x000000000000794d */ /* 0x000fea0003800000 */
.L_x_68627:
        /* <DEDUP_REMOVED lines=17> */
.L_x_68634:
[----:B------:R-:W-:-:S04]  /*d160*/  LOP3.LUT R2, R3, 0x80000000, RZ, 0xc0, !PT ;  /* 0x8000000003027812 */ /* 0x000fc800078ec0ff */
[----:B------:R-:W-:-:S04]  /*d170*/  SHF.R.U32.HI R3, RZ, 0x18, R2 ;  /* 0x00000018ff037819 */ /* 0x000fc80000011602 */
[----:B------:R-:W-:-:S04]  /*d180*/  LOP3.LUT R0, R0, R3, RZ, 0xfc, !PT ;  /* 0x0000000300007212 */ /* 0x000fc800078efcff */
[----:B------:R-:W-:-:S07]  /*d190*/  PRMT R8, R0, 0x7610, R8 ;  /* 0x0000761000087816 */ /* 0x000fce0000000008 */
.L_x_68633:
[----:B------:R-:W-:Y:S05]  /*d1a0*/  BSYNC B0 ;  /* 0x0000000000007941 */ /* 0x000fea0003800000 */
.L_x_68632:
[----:B------:R-:W-:Y:S01]  /*d1b0*/  STG.E.U8 desc[UR36][R16.64], R8 ;  /* 0x0000000810007986 */ /* 0x000fe2000c101124 */
[----:B------:R-:W-:Y:S05]  /*d1c0*/  EXIT ;  /* 0x000000000000794d */ /* 0x000fea0003800000 */
.L_x_68626:
        /* <DEDUP_REMOVED lines=23> */
.L_x_68609:
        /* <DEDUP_REMOVED lines=16> */
.L_x_68637:
[----:B------:R-:W-:Y:S05]  /*d440*/  EXIT ;  /* 0x000000000000794d */ /* 0x000fea0003800000 */
.L_x_68636:
[----:B------:R-:W-:-:S04]  /*d450*/  LOP3.LUT R3, R3, 0xffff, RZ, 0xc0, !PT ;  /* 0x0000ffff03037812 */ /* 0x000fc800078ec0ff */
[----:B------:R-:W-:-:S05]  /*d460*/  PRMT R3, R3, 0x8880, RZ ;  /* 0x0000888003037816 */ /* 0x000fca00000000ff */
[----:B------:R-:W-:-:S05]  /*d470*/  IMAD.MOV.U32 R2, RZ, RZ, R3 ;  /* 0x000000ffff027224 */ /* 0x000fca00078e0003 */
[----:B------:R-:W-:-:S05]  /*d480*/  SHF.R.S32.HI R3, RZ, 0x1f, R2 ;  /* 0x0000001fff037819 */ /* 0x000fca0000011402 */
[----:B------:R-:W-:Y:S01]  /*d490*/  STG.E.64 desc[UR36][R16.64], R2 ;  /* 0x0000000210007986 */ /* 0x000fe2000c101b24 */
[----:B------:R-:W-:Y:S05]  /*d4a0*/  EXIT ;  /* 0x000000000000794d */ /* 0x000fea0003800000 */
.L_x_68635:
[----:B------:R-:W-:-:S04]  /*d4b0*/  LOP3.LUT R3, R3, 0xffff, RZ, 0xc0, !PT ;  /* 0x0000ffff03037812 */ /* 0x000fc800078ec0ff */
[----:B------:R-:W-:-:S05]  /*d4c0*/  PRMT R3, R3, 0x8880, RZ ;  /* 0x0000888003037816 */ /* 0x000fca00000000ff */
[----:B------:R-:W-:Y:S01]  /*d4d0*/  STG.E desc[UR36][R16.64], R3 ;  /* 0x0000000310007986 */ /* 0x000fe2000c101924 */
[----:B------:R-:W-:Y:S05]  /*d4e0*/  EXIT ;  /* 0x000000000000794d */ /* 0x000fea0003800000 */
.L_x_68638:
        /* <DEDUP_REMOVED lines=9> */
.L_x_71981:


//--------------------- .text._ZN2at6native27unrolled_elementwise_kernelIZNS0_50_GLOBAL__N__2680c7bb_12_PowKernel_cu_7dd49032_316822pow_scalar_tensor_implIaEEvRNS_18TensorIteratorBaseET_EUlaE_St5arrayIPcLm2EELi4E23TrivialOffsetCalculatorILi1EjESC_NS0_6memory12LoadWithCastILi1EEENSD_13StoreWithCastILi1EEEEEviS6_T0_T2_T3_T4_T5_ --------------------------
	.section	.text._ZN2at6native27unrolled_elementwise_kernelIZNS0_50_GLOBAL__N__2680c7bb_12_PowKernel_cu_7dd49032_316822pow_scalar_tensor_implIaEEvRNS_18TensorIteratorBaseET_EUlaE_St5arrayIPcLm2EELi4E23TrivialOffsetCalculatorILi1EjESC_NS0_6memory12LoadWithCastILi1EEENSD_13StoreWithCastILi1EEEEEviS6_T0_T2_T3_T4_T5_,"ax",@progbits
	.align	128
        .global         _ZN2at6native27unrolled_elementwise_kernelIZNS0_50_GLOBAL__N__2680c7bb_12_PowKernel_cu_7dd49032_316822pow_scalar_tensor_implIaEEvRNS_18TensorIteratorBaseET_EUlaE_St5arrayIPcLm2EELi4E23TrivialOffsetCalculatorILi1EjESC_NS0_6memory12LoadWithCastILi1EEENSD_13StoreWithCastILi1EEEEEviS6_T0_T2_T3_T4_T5_
        .type           _ZN2at6native27unrolled_elementwise_kernelIZNS0_50_GLOBAL__N__2680c7bb_12_PowKernel_cu_7dd49032_316822pow_scalar_tensor_implIaEEvRNS_18TensorIteratorBaseET_EUlaE_St5arrayIPcLm2EELi4E23TrivialOffsetCalculatorILi1EjESC_NS0_6memory12LoadWithCastILi1EEENSD_13StoreWithCastILi1EEEEEviS6_T0_T2_T3_T4_T5_,@function
        .size           _ZN2at6native27unrolled_elementwise_kernelIZNS0_50_GLOBAL__N__2680c7bb_12_PowKernel_cu_7dd49032_316822pow_scalar_tensor_implIaEEvRNS_18TensorIteratorBaseET_EUlaE_St5arrayIPcLm2EELi4E23TrivialOffsetCalculatorILi1EjESC_NS0_6memory12LoadWithCastILi1EEENSD_13StoreWithCastILi1EEEEEviS6_T0_T2_T3_T4_T5_,(.L_x_71982 - _ZN2at6native27unrolled_elementwise_kernelIZNS0_50_GLOBAL__N__2680c7bb_12_PowKernel_cu_7dd49032_316822pow_scalar_tensor_implIaEEvRNS_18TensorIteratorBaseET_EUlaE_St5arrayIPcLm2EELi4E23TrivialOffsetCalculatorILi1EjESC_NS0_6memory12LoadWithCastILi1EEENSD_13StoreWithCastILi1EEEEEviS6_T0_T2_T3_T4_T5_)
        .other          _ZN2at6native27unrolled_elementwise_kernelIZNS0_50_GLOBAL__N__2680c7bb_12_PowKernel_cu_7dd49032_316822pow_scalar_tensor_implIaEEvRNS_18TensorIteratorBaseET_EUlaE_St5arrayIPcLm2EELi4E23TrivialOffsetCalculatorILi1EjESC_NS0_6memory12LoadWithCastILi1EEENSD_13StoreWithCastILi1EEEEEviS6_T0_T2_T3_T4_T5_,@"STO_CUDA_ENTRY STV_DEFAULT"
_ZN2at6native27unrolled_elementwise_kernelIZNS0_50_GLOBAL__N__2680c7bb_12_PowKernel_cu_7dd49032_316822pow_scalar_tensor_implIaEEvRNS_18TensorIteratorBaseET_EUlaE_St5arrayIPcLm2EELi4E23TrivialOffsetCalculatorILi1EjESC_NS0_6memory12LoadWithCastILi1EEENSD_13StoreWithCastILi1EEEEEviS6_T0_T2_T3_T4_T5_:
.text._ZN2at6native27unrolled_elementwise_kernelIZNS0_50_GLOBAL__N__2680c7bb_12_PowKernel_cu_7dd49032_316822pow_scalar_tensor_implIaEEvRNS_18TensorIteratorBaseET_EUlaE_St5arrayIPcLm2EELi4E23TrivialOffsetCalculatorILi1EjESC_NS0_6memory12LoadWithCastILi1EEENSD_13StoreWithCastILi1EEEEEviS6_T0_T2_T3_T4_T5_:
        /* <DEDUP_REMOVED lines=33> */
.L_x_68644:
[----:B------:R3:W5:Y:S01]  /*0210*/  LDG.E.U8 R18, desc[UR36][R2.64] ;  /* 0x0000002402127981 */ /* 0x000762000c1e1100 */
[----:B------:R-:W-:Y:S05]  /*0220*/  BRA `(.L_x_68646) ;  /* 0x0000000c00587947 */ /* 0x000fea0003800000 */
.L_x_68643:
        /* <DEDUP_REMOVED lines=8> */
.L_x_68648:
[----:B------:R1:W5:Y:S01]  /*02b0*/  LDG.E.U8 R18, desc[UR36][R2.64] ;  /* 0x0000002402127981 */ /* 0x000362000c1e1100 */
[----:B------:R-:W-:Y:S05]  /*02c0*/  BRA `(.L_x_68646) ;  /* 0x0000000c00307947 */ /* 0x000fea0003800000 */
.L_x_68647:
[----:B------:R2:W5:Y:S01]  /*02d0*/  LDG.E.U16 R18, desc[UR36][R2.64] ;  /* 0x0000002402127981 */ /* 0x000562000c1e1500 */
[----:B------:R-:W-:Y:S05]  /*02e0*/  BRA `(.L_x_68646) ;  /* 0x0000000c00287947 */ /* 0x000fea0003800000 */
.L_x_68642:
        /* <DEDUP_REMOVED lines=9> */
.L_x_68650:
[----:B------:R-:W2:Y:S02]  /*0380*/  LDG.E.U16 R0, desc[UR36][R2.64] ;  /* 0x0000002402007981 */ /* 0x000ea4000c1e1500 */
[----:B--2---:R-:W-:-:S06]  /*0390*/  HADD2.F32 R0, -RZ, R0.H0_H0 ;  /* 0x20000000ff007230 */ /* 0x004fcc0000004100 */
[----:B------:R-:W0:Y:S02]  /*03a0*/  F2I.FTZ.TRUNC.NTZ R0, R0 ;  /* 0x0000000000007305 */ /* 0x000e24000021f100 */
[----:B0-----:R-:W-:Y:S01]  /*03b0*/  PRMT R18, R0, 0x7610, R18 ;  /* 0x0000761000127816 */ /* 0x001fe20000000012 */
[----:B------:R-:W-:Y:S06]  /*03c0*/  BRA `(.L_x_68646) ;  /* 0x0000000800f07947 */ /* 0x000fec0003800000 */
.L_x_68649:
        /* <DEDUP_REMOVED lines=9> */
.L_x_68652:
[----:B------:R-:W2:Y:S02]  /*0460*/  LDG.E.U16 R2, desc[UR36][R2.64] ;  /* 0x0000002402027981 */ /* 0x000ea4000c1e1500 */
[----:B--2---:R-:W-:-:S06]  /*0470*/  HADD2.F32 R0, -RZ, R2.H0_H0 ;  /* 0x20000002ff007230 */ /* 0x004fcc0000004100 */
[----:B------:R-:W0:Y:S02]  /*0480*/  F2I.FTZ.TRUNC.NTZ R0, R0 ;  /* 0x0000000000007305 */ /* 0x000e24000021f100 */
[----:B0-----:R-:W-:Y:S01]  /*0490*/  PRMT R18, R0, 0x7610, R18 ;  /* 0x0000761000127816 */ /* 0x001fe20000000012 */
[----:B------:R-:W-:Y:S06]  /*04a0*/  BRA `(.L_x_68646) ;  /* 0x0000000800b87947 */ /* 0x000fec0003800000 */
.L_x_68651:
[----:B------:R-:W2:Y:S02]  /*04b0*/  LDG.E.64 R2, desc[UR36][R2.64] ;  /* 0x0000002402027981 */ /* 0x000ea4000c1e1b00 */
[----:B--2---:R0:W1:Y:S01]  /*04c0*/  F2I.F64.TRUNC R18, R2 ;  /* 0x0000000200127311 */ /* 0x004062000030d100 */
[----:B------:R-:W-:Y:S05]  /*04d0*/  BRA `(.L_x_68646) ;  /* 0x0000000800ac7947 */ /* 0x000fea0003800000 */
.L_x_68641:
        /* <DEDUP_REMOVED lines=12> */
.L_x_68655:
[----:B------:R-:W2:Y:S02]  /*05a0*/  LDG.E.64 R2, desc[UR36][R2.64] ;  /* 0x0000002402027981 */ /* 0x000ea4000c1e1b00 */
[----:B--2---:R0:W1:Y:S01]  /*05b0*/  F2I.F64.TRUNC R18, R2 ;  /* 0x0000000200127311 */ /* 0x004062000030d100 */
[----:B------:R-:W-:Y:S05]  /*05c0*/  BRA `(.L_x_68646) ;  /* 0x0000000800707947 */ /* 0x000fea0003800000 */
.L_x_68654:
        /* <DEDUP_REMOVED lines=28> */
.L_x_68657:
        /* <DEDUP_REMOVED lines=16> */
.L_x_68656:
[----:B------:R-:W2:Y:S02]  /*0890*/  LDG.E.U16 R0, desc[UR36][R2.64] ;  /* 0x0000002402007981 */ /* 0x000ea4000c1e1500 */
[----:B--2---:R-:W-:-:S06]  /*08a0*/  IMAD.U32 R0, R0, 0x10000, RZ ;  /* 0x0001000000007824 */ /* 0x004fcc00078e00ff */
[----:B------:R-:W0:Y:S02]  /*08b0*/  F2I.FTZ.TRUNC.NTZ R0, R0 ;  /* 0x0000000000007305 */ /* 0x000e24000021f100 */
[----:B0-----:R-:W-:Y:S01]  /*08c0*/  PRMT R18, R0, 0x7610, R18 ;  /* 0x0000761000127816 */ /* 0x001fe20000000012 */
[----:B------:R-:W-:Y:S06]  /*08d0*/  BRA `(.L_x_68646) ;  /* 0x0000000400ac7947 */ /* 0x000fec0003800000 */
.L_x_68653:
        /* <DEDUP_REMOVED lines=10> */
.L_x_68660:
        /* <DEDUP_REMOVED lines=21> */
.L_x_68664:
[----:B------:R-:W-:Y:S05]  /*0ad0*/  BSYNC B1 ;  /* 0x0000000000017941 */ /* 0x000fea0003800000 */
.L_x_68663:
[----:B------:R-:W-:Y:S01]  /*0ae0*/  LEA R3, R0, 0x3b800000, 0x17 ;  /* 0x3b80000000037811 */ /* 0x000fe200078eb8ff */
[----:B------:R-:W-:-:S05]  /*0af0*/  IMAD.SHL.U32 R0, R2, 0x100000, RZ ;  /* 0x0010000002007824 */ /* 0x000fca00078e00ff */
[----:B------:R-:W-:-:S07]  /*0b00*/  LOP3.LUT R0, R3, R0, R4, 0xfe, !PT ;  /* 0x0000000003007212 */ /* 0x000fce00078efe04 */
.L_x_68662:
[----:B------:R-:W-:Y:S05]  /*0b10*/  BSYNC B0 ;  /* 0x0000000000007941 */ /* 0x000fea0003800000 */
.L_x_68661:
[----:B------:R-:W0:Y:S02]  /*0b20*/  F2I.FTZ.TRUNC.NTZ R0, R0 ;  /* 0x0000000000007305 */ /* 0x000e24000021f100 */
[----:B0-----:R-:W-:Y:S01]  /*0b30*/  PRMT R18, R0, 0x7610, R18 ;  /* 0x0000761000127816 */ /* 0x001fe20000000012 */
[----:B------:R-:W-:Y:S06]  /*0b40*/  BRA `(.L_x_68646) ;  /* 0x0000000400107947 */ /* 0x000fec0003800000 */
.L_x_68659:
        /* <DEDUP_REMOVED lines=21> */
.L_x_68668:
[----:B------:R-:W-:Y:S05]  /*0ca0*/  BSYNC B1 ;  /* 0x0000000000017941 */ /* 0x000fea0003800000 */
.L_x_68667:
[----:B------:R-:W-:Y:S01]  /*0cb0*/  LEA R3, R0, 0x37800000, 0x17 ;  /* 0x3780000000037811 */ /* 0x000fe200078eb8ff */
[----:B------:R-:W-:-:S05]  /*0cc0*/  IMAD.SHL.U32 R0, R2, 0x200000, RZ ;  /* 0x0020000002007824 */ /* 0x000fca00078e00ff */
[----:B------:R-:W-:-:S07]  /*0cd0*/  LOP3.LUT R0, R3, R0, R4, 0xfe, !PT ;  /* 0x0000000003007212 */ /* 0x000fce00078efe04 */
.L_x_68666:
[----:B------:R-:W-:Y:S05]  /*0ce0*/  BSYNC B0 ;  /* 0x0000000000007941 */ /* 0x000fea0003800000 */
.L_x_68665:
[----:B------:R-:W0:Y:S02]  /*0cf0*/  F2I.FTZ.TRUNC.NTZ R0, R0 ;  /* 0x0000000000007305 */ /* 0x000e24000021f100 */
[----:B0-----:R-:W-:Y:S01]  /*0d00*/  PRMT R18, R0, 0x7610, R18 ;  /* 0x0000761000127816 */ /* 0x001fe20000000012 */
[----:B------:R-:W-:Y:S06]  /*0d10*/  BRA `(.L_x_68646) ;  /* 0x00000000009c7947 */ /* 0x000fec0003800000 */
.L_x_68658:
        /* <DEDUP_REMOVED lines=14> */
.L_x_68672:
[----:B------:R-:W-:Y:S05]  /*0e00*/  BSYNC B0 ;  /* 0x0000000000007941 */ /* 0x000fea0003800000 */
.L_x_68671:
[----:B------:R-:W0:Y:S02]  /*0e10*/  F2I.FTZ.TRUNC.NTZ R0, R0 ;  /* 0x0000000000007305 */ /* 0x000e24000021f100 */
[----:B0-----:R-:W-:Y:S01]  /*0e20*/  PRMT R18, R0, 0x7610, R18 ;  /* 0x0000761000127816 */ /* 0x001fe20000000012 */
[----:B------:R-:W-:Y:S06]  /*0e30*/  BRA `(.L_x_68646) ;  /* 0x0000000000547947 */ /* 0x000fec0003800000 */
.L_x_68645:
        /* <DEDUP_REMOVED lines=16> */
.L_x_68673:
[----:B------:R-:W-:Y:S01]  /*0f40*/  PRMT R18, RZ, 0x7610, R18 ;  /* 0x00007610ff127816 */ /* 0x000fe20000000012 */
[----:B------:R-:W-:Y:S06]  /*0f50*/  BRA `(.L_x_68646) ;  /* 0x00000000000c7947 */ /* 0x000fec0003800000 */
.L_x_68670:
[----:B------:R0:W5:Y:S01]  /*0f60*/  LDG.E.U8 R18, desc[UR36][R2.64] ;  /* 0x0000002402127981 */ /* 0x000162000c1e1100 */
[----:B------:R-:W-:Y:S05]  /*0f70*/  BRA `(.L_x_68646) ;  /* 0x0000000000047947 */ /* 0x000fea0003800000 */
.L_x_68669:
[----:B------:R0:W5:Y:S02]  /*0f80*/  LDG.E.U8 R18, desc[UR36][R2.64] ;  /* 0x0000002402127981 */ /* 0x000164000c1e1100 */
.L_x_68646:
[----:B------:R-:W2:Y:S02]  /*0f90*/  S2R R19, SR_TID.X ;  /* 0x0000000000137919 */ /* 0x000ea40000002100 */
[----:B--2---:R-:W-:-:S07]  /*0fa0*/  VIADD R19, R19, 0x80 ;  /* 0x0000008013137836 */ /* 0x004fce0000000000 */
.L_x_68640:
[----:B------:R-:W-:Y:S05]  /*0fb0*/  BSYNC B6 ;  /* 0x0000000000067941 */ /* 0x000fea0003800000 */
.L_x_68639:
        /* <DEDUP_REMOVED lines=23> */
.L_x_68679:
[----:B------:R0:W5:Y:S01]  /*1130*/  LDG.E.U8 R17, desc[UR36][R2.64] ;  /* 0x0000002402117981 */ /* 0x000162000c1e1100 */
[----:B------:R-:W-:Y:S05]  /*1140*/  BRA `(.L_x_68681) ;  /* 0x0000000c00547947 */ /* 0x000fea0003800000 */
.L_x_68678:
        /* <DEDUP_REMOVED lines=8> */
.L_x_68683:
[----:B------:R0:W5:Y:S01]  /*11d0*/  LDG.E.U8 R17, desc[UR36][R2.64] ;  /* 0x0000002402117981 */ /* 0x000162000c1e1100 */
[----:B------:R-:W-:Y:S05]  /*11e0*/  BRA `(.L_x_68681) ;  /* 0x0000000c002c7947 */ /* 0x000fea0003800000 */
.L_x_68682:
[----:B------:R0:W5:Y:S01]  /*11f0*/  LDG.E.U16 R17, desc[UR36][R2.64] ;  /* 0x0000002402117981 */ /* 0x000162000c1e1500 */
[----:B------:R-:W-:Y:S05]  /*1200*/  BRA `(.L_x_68681) ;  /* 0x0000000c00247947 */ /* 0x000fea0003800000 */
.L_x_68677:
        /* <DEDUP_REMOVED lines=9> */
.L_x_68685:
[----:B------:R-:W2:Y:S02]  /*12a0*/  LDG.E.U16 R0, desc[UR36][R2.64] ;  /* 0x0000002402007981 */ /* 0x000ea4000c1e1500 */
[----:B--2---:R-:W-:-:S06]  /*12b0*/  HADD2.F32 R0, -RZ, R0.H0_H0 ;  /* 0x20000000ff007230 */ /* 0x004fcc0000004100 */
[----:B------:R-:W0:Y:S02]  /*12c0*/  F2I.FTZ.TRUNC.NTZ R0, R0 ;  /* 0x0000000000007305 */ /* 0x000e24000021f100 */
[----:B0-----:R-:W-:Y:S01]  /*12d0*/  PRMT R17, R0, 0x7610, R17 ;  /* 0x0000761000117816 */ /* 0x001fe20000000011 */
[----:B------:R-:W-:Y:S06]  /*12e0*/  BRA `(.L_x_68681) ;  /* 0x0000000800ec7947 */ /* 0x000fec0003800000 */
.L_x_68684:
        /* <DEDUP_REMOVED lines=9> */
.L_x_68687:
[----:B------:R-:W2:Y:S02]  /*1380*/  LDG.E.U16 R2, desc[UR36][R2.64] ;  /* 0x0000002402027981 */ /* 0x000ea4000c1e1500 */
[----:B--2---:R-:W-:-:S06]  /*1390*/  HADD2.F32 R0, -RZ, R2.H0_H0 ;  /* 0x20000002ff007230 */ /* 0x004fcc0000004100 */
[----:B------:R-:W0:Y:S02]  /*13a0*/  F2I.FTZ.TRUNC.NTZ R0, R0 ;  /* 0x0000000000007305 */ /* 0x000e24000021f100 */
[----:B0-----:R-:W-:Y:S01]  /*13b0*/  PRMT R17, R0, 0x7610, R17 ;  /* 0x0000761000117816 */ /* 0x001fe20000000011 */
[----:B------:R-:W-:Y:S06]  /*13c0*/  BRA `(.L_x_68681) ;  /* 0x0000000800b47947 */ /* 0x000fec0003800000 */
.L_x_68686:
[----:B------:R-:W2:Y:S02]  /*13d0*/  LDG.E.64 R2, desc[UR36][R2.64] ;  /* 0x0000002402027981 */ /* 0x000ea4000c1e1b00 */
[----:B--2---:R0:W1:Y:S01]  /*13e0*/  F2I.F64.TRUNC R17, R2 ;  /* 0x0000000200117311 */ /* 0x004062000030d100 */
[----:B------:R-:W-:Y:S05]  /*13f0*/  BRA `(.L_x_68681) ;  /* 0x0000000800a87947 */ /* 0x000fea0003800000 */
.L_x_68676:
        /* <DEDUP_REMOVED lines=12> */
.L_x_68690:
[----:B------:R-:W2:Y:S02]  /*14c0*/  LDG.E.64 R2, desc[UR36][R2.64] ;  /* 0x0000002402027981 */ /* 0x000ea4000c1e1b00 */
[----:B--2---:R0:W1:Y:S01]  /*14d0*/  F2I.F64.TRUNC R17, R2 ;  /* 0x0000000200117311 */ /* 0x004062000030d100 */
[----:B------:R-:W-:Y:S05]  /*14e0*/  BRA `(.L_x_68681) ;  /* 0x00000008006c7947 */ /* 0x000fea0003800000 */
.L_x_68689:
        /* <DEDUP_REMOVED lines=28> */
.L_x_68692:
        /* <DEDUP_REMOVED lines=15> */
.L_x_68691:
[----:B------:R-:W2:Y:S02]  /*17a0*/  LDG.E.U16 R0, desc[UR36][R2.64] ;  /* 0x0000002402007981 */ /* 0x000ea4000c1e1500 */
[----:B--2---:R-:W-:-:S06]  /*17b0*/  IMAD.U32 R0, R0, 0x10000, RZ ;  /* 0x0001000000007824 */ /* 0x004fcc00078e00ff */
[----:B------:R-:W0:Y:S02]  /*17c0*/  F2I.FTZ.TRUNC.NTZ R0, R0 ;  /* 0x0000000000007305 */ /* 0x000e24000021f100 */
[----:B0-----:R-:W-:Y:S01]  /*17d0*/  PRMT R17, R0, 0x7610, R17 ;  /* 0x0000761000117816 */ /* 0x001fe20000000011 */
[----:B------:R-:W-:Y:S06]  /*17e0*/  BRA `(.L_x_68681) ;  /* 0x0000000400ac7947 */ /* 0x000fec0003800000 */
.L_x_68688:
        /* <DEDUP_REMOVED lines=10> */
.L_x_68695:
        /* <DEDUP_REMOVED lines=21> */
.L_x_68699:
[----:B------:R-:W-:Y:S05]  /*19e0*/  BSYNC B1 ;  /* 0x0000000000017941 */ /* 0x000fea0003800000 */
.L_x_68698:
[----:B------:R-:W-:Y:S01]  /*19f0*/  LEA R3, R0, 0x3b800000, 0x17 ;  /* 0x3b80000000037811 */ /* 0x000fe200078eb8ff */
[----:B------:R-:W-:-:S05]  /*1a00*/  IMAD.SHL.U32 R0, R2, 0x100000, RZ ;  /* 0x0010000002007824 */ /* 0x000fca00078e00ff */
[----:B------:R-:W-:-:S07]  /*1a10*/  LOP3.LUT R0, R3, R0, R4, 0xfe, !PT ;  /* 0x0000000003007212 */ /* 0x000fce00078efe04 */
.L_x_68697:
[----:B------:R-:W-:Y:S05]  /*1a20*/  BSYNC B0 ;  /* 0x0000000000007941 */ /* 0x000fea0003800000 */
.L_x_68696:
[----:B------:R-:W0:Y:S02]  /*1a30*/  F2I.FTZ.TRUNC.NTZ R0, R0 ;  /* 0x0000000000007305 */ /* 0x000e24000021f100 */
[----:B0-----:R-:W-:Y:S01]  /*1a40*/  PRMT R17, R0, 0x7610, R17 ;  /* 0x0000761000117816 */ /* 0x001fe20000000011 */
[----:B------:R-:W-:Y:S06]  /*1a50*/  BRA `(.L_x_68681) ;  /* 0x0000000400107947 */ /* 0x000fec0003800000 */
.L_x_68694:
        /* <DEDUP_REMOVED lines=21> */
.L_x_68703:
[----:B------:R-:W-:Y:S05]  /*1bb0*/  BSYNC B1 ;  /* 0x0000000000017941 */ /* 0x000fea0003800000 */
.L_x_68702:
[----:B------:R-:W-:Y:S01]  /*1bc0*/  LEA R3, R0, 0x37800000, 0x17 ;  /* 0x3780000000037811 */ /* 0x000fe200078eb8ff */
[----:B------:R-:W-:-:S05]  /*1bd0*/  IMAD.SHL.U32 R0, R2, 0x200000, RZ ;  /* 0x0020000002007824 */ /* 0x000fca00078e00ff */
[----:B------:R-:W-:-:S07]  /*1be0*/  LOP3.LUT R0, R3, R0, R4, 0xfe, !PT ;  /* 0x0000000003007212 */ /* 0x000fce00078efe04 */
.L_x_68701:
[----:B------:R-:W-:Y:S05]  /*1bf0*/  BSYNC B0 ;  /* 0x0000000000007941 */ /* 0x000fea0003800000 */
.L_x_68700:
[----:B------:R-:W0:Y:S02]  /*1c00*/  F2I.FTZ.TRUNC.NTZ R0, R0 ;  /* 0x0000000000007305 */ /* 0x000e24000021f100 */
[----:B0-----:R-:W-:Y:S01]  /*1c10*/  PRMT R17, R0, 0x7610, R17 ;  /* 0x0000761000117816 */ /* 0x001fe20000000011 */
[----:B------:R-:W-:Y:S06]  /*1c20*/  BRA `(.L_x_68681) ;  /* 0x00000000009c7947 */ /* 0x000fec0003800000 */
.L_x_68693:
        /* <DEDUP_REMOVED lines=14> */
.L_x_68707:
[----:B------:R-:W-:Y:S05]  /*1d10*/  BSYNC B0 ;  /* 0x0000000000007941 */ /* 0x000fea0003800000 */
.L_x_68706:
[----:B------:R-:W0:Y:S02]  /*1d20*/  F2I.FTZ.TRUNC.NTZ R0, R0 ;  /* 0x0000000000007305 */ /* 0x000e24000021f100 */
[----:B0-----:R-:W-:Y:S01]  /*1d30*/  PRMT R17, R0, 0x7610, R17 ;  /* 0x0000761000117816 */ /* 0x001fe20000000011 */
[----:B------:R-:W-:Y:S06]  /*1d40*/  BRA `(.L_x_68681) ;  /* 0x0000000000547947 */ /* 0x000fec0003800000 */
.L_x_68680:
        /* <DEDUP_REMOVED lines=16> */
.L_x_68708:
[----:B------:R-:W-:Y:S01]  /*1e50*/  PRMT R17, RZ, 0x7610, R17 ;  /* 0x00007610ff117816 */ /* 0x000fe20000000011 */
[----:B------:R-:W-:Y:S06]  /*1e60*/  BRA `(.L_x_68681) ;  /* 0x00000000000c7947 */ /* 0x000fec0003800000 */
.L_x_68705:
[----:B------:R3:W5:Y:S01]  /*1e70*/  LDG.E.U8 R17, desc[UR36][R2.64] ;  /* 0x0000002402117981 */ /* 0x000762000c1e1100 */
[----:B------:R-:W-:Y:S05]  /*1e80*/  BRA `(.L_x_68681) ;  /* 0x0000000000047947 */ /* 0x000fea0003800000 */
.L_x_68704:
[----:B------:R2:W5:Y:S02]  /*1e90*/  LDG.E.U8 R17, desc[UR36][R2.64] ;  /* 0x0000002402117981 */ /* 0x000564000c1e1100 */
.L_x_68681:
[----:B------:R-:W-:-:S07]  /*1ea0*/  VIADD R19, R19, 0x80 ;  /* 0x0000008013137836 */ /* 0x000fce0000000000 */
.L_x_68675:
[----:B------:R-:W-:Y:S05]  /*1eb0*/  BSYNC B6 ;  /* 0x0000000000067941 */ /* 0x000fea0003800000 */
.L_x_68674:
        /* <DEDUP_REMOVED lines=25> */
.L_x_68714:
[----:B------:R0:W5:Y:S01]  /*2050*/  LDG.E.U8 R16, desc[UR36][R2.64] ;  /* 0x0000002402107981 */ /* 0x000162000c1e1100 */
[----:B------:R-:W-:Y:S05]  /*2060*/  BRA `(.L_x_68716) ;  /* 0x0000000c00547947 */ /* 0x000fea0003800000 */
.L_x_68713:
        /* <DEDUP_REMOVED lines=8> */
.L_x_68718:
[----:B------:R0:W5:Y:S01]  /*20f0*/  LDG.E.U8 R16, desc[UR36][R2.64] ;  /* 0x0000002402107981 */ /* 0x000162000c1e1100 */
[----:B------:R-:W-:Y:S05]  /*2100*/  BRA `(.L_x_68716) ;  /* 0x0000000c002c7947 */ /* 0x000fea0003800000 */
.L_x_68717:
[----:B------:R0:W5:Y:S01]  /*2110*/  LDG.E.U16 R16, desc[UR36][R2.64] ;  /* 0x0000002402107981 */ /* 0x000162000c1e1500 */
[----:B------:R-:W-:Y:S05]  /*2120*/  BRA `(.L_x_68716) ;  /* 0x0000000c00247947 */ /* 0x000fea0003800000 */
.L_x_68712:
        /* <DEDUP_REMOVED lines=9> */
.L_x_68720:
[----:B------:R-:W2:Y:S02]  /*21c0*/  LDG.E.U16 R0, desc[UR36][R2.64] ;  /* 0x0000002402007981 */ /* 0x000ea4000c1e1500 */
[----:B--2---:R-:W-:-:S06]  /*21d0*/  HADD2.F32 R0, -RZ, R0.H0_H0 ;  /* 0x20000000ff007230 */ /* 0x004fcc0000004100 */
[----:B------:R-:W0:Y:S02]  /*21e0*/  F2I.FTZ.TRUNC.NTZ R0, R0 ;  /* 0x0000000000007305 */ /* 0x000e24000021f100 */
[----:B0-----:R-:W-:Y:S01]  /*21f0*/  PRMT R16, R0, 0x7610, R16 ;  /* 0x0000761000107816 */ /* 0x001fe20000000010 */
[----:B------:R-:W-:Y:S06]  /*2200*/  BRA `(.L_x_68716) ;  /* 0x0000000800ec7947 */ /* 0x000fec0003800000 */
.L_x_68719:
        /* <DEDUP_REMOVED lines=9> */
.L_x_68722:
[----:B------:R-:W2:Y:S02]  /*22a0*/  LDG.E.U16 R2, desc[UR36][R2.64] ;  /* 0x0000002402027981 */ /* 0x000ea4000c1e1500 */
[----:B--2---:R-:W-:-:S06]  /*22b0*/  HADD2.F32 R0, -RZ, R2.H0_H0 ;  /* 0x20000002ff007230 */ /* 0x004fcc0000004100 */
[----:B------:R-:W0:Y:S02]  /*22c0*/  F2I.FTZ.TRUNC.NTZ R0, R0 ;  /* 0x0000000000007305 */ /* 0x000e24000021f100 */
[----:B0-----:R-:W-:Y:S01]  /*22d0*/  PRMT R16, R0, 0x7610, R16 ;  /* 0x0000761000107816 */ /* 0x001fe20000000010 */
[----:B------:R-:W-:Y:S06]  /*22e0*/  BRA `(.L_x_68716) ;  /* 0x0000000800b47947 */ /* 0x000fec0003800000 */
.L_x_68721:
[----:B------:R-:W2:Y:S02]  /*22f0*/  LDG.E.64 R2, desc[UR36][R2.64] ;  /* 0x0000002402027981 */ /* 0x000ea4000c1e1b00 */
[----:B--2---:R0:W1:Y:S01]  /*2300*/  F2I.F64.TRUNC R16, R2 ;  /* 0x0000000200107311 */ /* 0x004062000030d100 */
[----:B------:R-:W-:Y:S05]  /*2310*/  BRA `(.L_x_68716) ;  /* 0x0000000800a87947 */ /* 0x000fea0003800000 */
.L_x_68711:
        /* <DEDUP_REMOVED lines=12> */
.L_x_68725:
[----:B------:R-:W2:Y:S02]  /*23e0*/  LDG.E.64 R2, desc[UR36][R2.64] ;  /* 0x0000002402027981 */ /* 0x000ea4000c1e1b00 */
[----:B--2---:R3:W4:Y:S01]  /*23f0*/  F2I.F64.TRUNC R16, R2 ;  /* 0x0000000200107311 */ /* 0x004722000030d100 */
[----:B------:R-:W-:Y:S05]  /*2400*/  BRA `(.L_x_68716) ;  /* 0x00000008006c7947 */ /* 0x000fea0003800000 */
.L_x_68724:
        /* <DEDUP_REMOVED lines=28> */
.L_x_68727:
        /* <DEDUP_REMOVED lines=15> */
.L_x_68726:
[----:B------:R-:W2:Y:S02]  /*26c0*/  LDG.E.U16 R0, desc[UR36][R2.64] ;  /* 0x0000002402007981 */ /* 0x000ea4000c1e1500 */
[----:B--2---:R-:W-:-:S06]  /*26d0*/  IMAD.U32 R0, R0, 0x10000, RZ ;  /* 0x0001000000007824 */ /* 0x004fcc00078e00ff */
[----:B------:R-:W0:Y:S02]  /*26e0*/  F2I.FTZ.TRUNC.NTZ R0, R0 ;  /* 0x0000000000007305 */ /* 0x000e24000021f100 */
[----:B0-----:R-:W-:Y:S01]  /*26f0*/  PRMT R16, R0, 0x7610, R16 ;  /* 0x0000761000107816 */ /* 0x001fe20000000010 */
[----:B------:R-:W-:Y:S06]  /*2700*/  BRA `(.L_x_68716) ;  /* 0x0000000400ac7947 */ /* 0x000fec0003800000 */
.L_x_68723:
        /* <DEDUP_REMOVED lines=10> */
.L_x_68730:
        /* <DEDUP_REMOVED lines=21> */
.L_x_68734:
[----:B------:R-:W-:Y:S05]  /*2900*/  BSYNC B1 ;  /* 0x0000000000017941 */ /* 0x000fea0003800000 */
.L_x_68733:
[----:B------:R-:W-:Y:S01]  /*2910*/  LEA R3, R0, 0x3b800000, 0x17 ;  /* 0x3b80000000037811 */ /* 0x000fe200078eb8ff */
[----:B------:R-:W-:-:S05]  /*2920*/  IMAD.SHL.U32 R0, R2, 0x100000, RZ ;  /* 0x0010000002007824 */ /* 0x000fca00078e00ff */
[----:B------:R-:W-:-:S07]  /*2930*/  LOP3.LUT R0, R3, R0, R4, 0xfe, !PT ;  /* 0x0000000003007212 */ /* 0x000fce00078efe04 */
.L_x_68732:
[----:B------:R-:W-:Y:S05]  /*2940*/  BSYNC B0 ;  /* 0x0000000000007941 */ /* 0x000fea0003800000 */
.L_x_68731:
[----:B------:R-:W0:Y:S02]  /*2950*/  F2I.FTZ.TRUNC.NTZ R0, R0 ;  /* 0x0000000000007305 */ /* 0x000e24000021f100 */
[----:B0-----:R-:W-:Y:S01]  /*2960*/  PRMT R16, R0, 0x7610, R16 ;  /* 0x0000761000107816 */ /* 0x001fe20000000010 */
[----:B------:R-:W-:Y:S06]  /*2970*/  BRA `(.L_x_68716) ;  /* 0x0000000400107947 */ /* 0x000fec0003800000 */
.L_x_68729:
        /* <DEDUP_REMOVED lines=21> */
.L_x_68738:
[----:B------:R-:W-:Y:S05]  /*2ad0*/  BSYNC B1 ;  /* 0x0000000000017941 */ /* 0x000fea0003800000 */
.L_x_68737:
[----:B------:R-:W-:Y:S01]  /*2ae0*/  LEA R3, R0, 0x37800000, 0x17 ;  /* 0x3780000000037811 */ /* 0x000fe200078eb8ff */
[----:B------:R-:W-:-:S05]  /*2af0*/  IMAD.SHL.U32 R0, R2, 0x200000, RZ ;  /* 0x0020000002007824 */ /* 0x000fca00078e00ff */
[----:B------:R-:W-:-:S07]  /*2b00*/  LOP3.LUT R0, R3, R0, R4, 0xfe, !PT ;  /* 0x0000000003007212 */ /* 0x000fce00078efe04 */
.L_x_68736:
[----:B------:R-:W-:Y:S05]  /*2b10*/  BSYNC B0 ;  /* 0x0000000000007941 */ /* 0x000fea0003800000 */
.L_x_68735:
[----:B------:R-:W0:Y:S02]  /*2b20*/  F2I.FTZ.TRUNC.NTZ R0, R0 ;  /* 0x0000000000007305 */ /* 0x000e24000021f100 */
[----:B0-----:R-:W-:Y:S01]  /*2b30*/  PRMT R16, R0, 0x7610, R16 ;  /* 0x0000761000107816 */ /* 0x001fe20000000010 */
[----:B------:R-:W-:Y:S06]  /*2b40*/  BRA `(.L_x_68716) ;  /* 0x00000000009c7947 */ /* 0x000fec0003800000 */
.L_x_68728:
        /* <DEDUP_REMOVED lines=14> */
.L_x_68742:
[----:B------:R-:W-:Y:S05]  /*2c30*/  BSYNC B0 ;  /* 0x0000000000007941 */ /* 0x000fea0003800000 */
.L_x_68741:
[----:B------:R-:W0:Y:S02]  /*2c40*/  F2I.FTZ.TRUNC.NTZ R0, R0 ;  /* 0x0000000000007305 */ /* 0x000e24000021f100 */
[----:B0-----:R-:W-:Y:S01]  /*2c50*/  PRMT R16, R0, 0x7610, R16 ;  /* 0x0000761000107816 */ /* 0x001fe20000000010 */
[----:B------:R-:W-:Y:S06]  /*2c60*/  BRA `(.L_x_68716) ;  /* 0x0000000000547947 */ /* 0x000fec0003800000 */
.L_x_68715:
        /* <DEDUP_REMOVED lines=16> */
.L_x_68743:
[----:B------:R-:W-:Y:S01]  /*2d70*/  PRMT R16, RZ, 0x7610, R16 ;  /* 0x00007610ff107816 */ /* 0x000fe20000000010 */
[----:B------:R-:W-:Y:S06]  /*2d80*/  BRA `(.L_x_68716) ;  /* 0x00000000000c7947 */ /* 0x000fec0003800000 */
.L_x_68740:
[----:B------:R2:W5:Y:S01]  /*2d90*/  LDG.E.U8 R16, desc[UR36][R2.64] ;  /* 0x0000002402107981 */ /* 0x000562000c1e1100 */
[----:B------:R-:W-:Y:S05]  /*2da0*/  BRA `(.L_x_68716) ;  /* 0x0000000000047947 */ /* 0x000fea0003800000 */
.L_x_68739:
[----:B------:R1:W5:Y:S02]  /*2db0*/  LDG.E.U8 R16, desc[UR36][R2.64] ;  /* 0x0000002402107981 */ /* 0x000364000c1e1100 */
.L_x_68716:
[----:B------:R-:W-:-:S07]  /*2dc0*/  VIADD R19, R19, 0x80 ;  /* 0x0000008013137836 */ /* 0x000fce0000000000 */
.L_x_68710:
[----:B------:R-:W-:Y:S05]  /*2dd0*/  BSYNC B6 ;  /* 0x0000000000067941 */ /* 0x000fea0003800000 */
.L_x_68709:
        /* <DEDUP_REMOVED lines=22> */
.L_x_68749:
[----:B------:R0:W5:Y:S01]  /*2f40*/  LDG.E.U8 R25, desc[UR36][R2.64] ;  /* 0x0000002402197981 */ /* 0x000162000c1e1100 */
[----:B------:R-:W-:Y:S05]  /*2f50*/  BRA `(.L_x_68745) ;  /* 0x0000000c00507947 */ /* 0x000fea0003800000 */
.L_x_68748:
        /* <DEDUP_REMOVED lines=8> */
.L_x_68752:
[----:B------:R0:W5:Y:S01]  /*2fe0*/  LDG.E.U8 R25, desc[UR36][R2.64] ;  /* 0x0000002402197981 */ /* 0x000162000c1e1100 */
[----:B------:R-:W-:Y:S05]  /*2ff0*/  BRA `(.L_x_68745) ;  /* 0x0000000c00287947 */ /* 0x000fea0003800000 */
.L_x_68751:
[----:B------:R0:W5:Y:S01]  /*3000*/  LDG.E.U16 R25, desc[UR36][R2.64] ;  /* 0x0000002402197981 */ /* 0x000162000c1e1500 */
[----:B------:R-:W-:Y:S05]  /*3010*/  BRA `(.L_x_68745) ;  /* 0x0000000c00207947 */ /* 0x000fea0003800000 */
.L_x_68747:
        /* <DEDUP_REMOVED lines=9> */
.L_x_68754:
[----:B------:R-:W2:Y:S02]  /*30b0*/  LDG.E.U16 R0, desc[UR36][R2.64] ;  /* 0x0000002402007981 */ /* 0x000ea4000c1e1500 */
[----:B--2---:R-:W-:-:S06]  /*30c0*/  HADD2.F32 R0, -RZ, R0.H0_H0 ;  /* 0x20000000ff007230 */ /* 0x004fcc0000004100 */
[----:B------:R-:W0:Y:S02]  /*30d0*/  F2I.FTZ.TRUNC.NTZ R0, R0 ;  /* 0x0000000000007305 */ /* 0x000e24000021f100 */
[----:B0-----:R-:W-:Y:S01]  /*30e0*/  PRMT R25, R0, 0x7610, R25 ;  /* 0x0000761000197816 */ /* 0x001fe20000000019 */
[----:B------:R-:W-:Y:S06]  /*30f0*/  BRA `(.L_x_68745) ;  /* 0x0000000800e87947 */ /* 0x000fec0003800000 */
.L_x_68753:
        /* <DEDUP_REMOVED lines=9> */
.L_x_68756:
[----:B------:R-:W2:Y:S02]  /*3190*/  LDG.E.U16 R2, desc[UR36][R2.64] ;  /* 0x0000002402027981 */ /* 0x000ea4000c1e1500 */
[----:B--2---:R-:W-:-:S06]  /*31a0*/  HADD2.F32 R0, -RZ, R2.H0_H0 ;  /* 0x20000002ff007230 */ /* 0x004fcc0000004100 */
[----:B------:R-:W0:Y:S02]  /*31b0*/  F2I.FTZ.TRUNC.NTZ R0, R0 ;  /* 0x0000000000007305 */ /* 0x000e24000021f100 */
[----:B0-----:R-:W-:Y:S01]  /*31c0*/  PRMT R25, R0, 0x7610, R25 ;  /* 0x0000761000197816 */ /* 0x001fe20000000019 */
[----:B------:R-:W-:Y:S06]  /*31d0*/  BRA `(.L_x_68745) ;  /* 0x0000000800b07947 */ /* 0x000fec0003800000 */
.L_x_68755:
[----:B------:R-:W2:Y:S02]  /*31e0*/  LDG.E.64 R2, desc[UR36][R2.64] ;  /* 0x0000002402027981 */ /* 0x000ea4000c1e1b00 */
[----:B--2---:R0:W1:Y:S01]  /*31f0*/  F2I.F64.TRUNC R25, R2 ;  /* 0x0000000200197311 */ /* 0x004062000030d100 */
[----:B------:R-:W-:Y:S05]  /*3200*/  BRA `(.L_x_68745) ;  /* 0x0000000800a47947 */ /* 0x000fea0003800000 */
.L_x_68746:
        /* <DEDUP_REMOVED lines=12> */
.L_x_68759:
[----:B------:R-:W2:Y:S02]  /*32d0*/  LDG.E.64 R2, desc[UR36][R2.64] ;  /* 0x0000002402027981 */ /* 0x000ea4000c1e1b00 */
[----:B--2---:R0:W1:Y:S01]  /*32e0*/  F2I.F64.TRUNC R25, R2 ;  /* 0x0000000200197311 */ /* 0x004062000030d100 */
[----:B------:R-:W-:Y:S05]  /*32f0*/  BRA `(.L_x_68745) ;  /* 0x0000000800687947 */ /* 0x000fea0003800000 */
.L_x_68758:
        /* <DEDUP_REMOVED lines=28> */
.L_x_68761:
        /* <DEDUP_REMOVED lines=15> */
.L_x_68760:
[----:B------:R-:W2:Y:S02]  /*35b0*/  LDG.E.U16 R0, desc[UR36][R2.64] ;  /* 0x0000002402007981 */ /* 0x000ea4000c1e1500 */
[----:B--2---:R-:W-:-:S06]  /*35c0*/  IMAD.U32 R0, R0, 0x10000, RZ ;  /* 0x0001000000007824 */ /* 0x004fcc00078e00ff */
[----:B------:R-:W0:Y:S02]  /*35d0*/  F2I.FTZ.TRUNC.NTZ R0, R0 ;  /* 0x0000000000007305 */ /* 0x000e24000021f100 */
[----:B0-----:R-:W-:Y:S01]  /*35e0*/  PRMT R25, R0, 0x7610, R25 ;  /* 0x0000761000197816 */ /* 0x001fe20000000019 */
[----:B------:R-:W-:Y:S06]  /*35f0*/  BRA `(.L_x_68745) ;  /* 0x0000000400a87947 */ /* 0x000fec0003800000 */
.L_x_68757:
        /* <DEDUP_REMOVED lines=10> */
.L_x_68764:
        /* <DEDUP_REMOVED lines=21> */
.L_x_68768:
[----:B------:R-:W-:Y:S05]  /*37f0*/  BSYNC B1 ;  /* 0x0000000000017941 */ /* 0x000fea0003800000 */
.L_x_68767:
[----:B------:R-:W-:Y:S01]  /*3800*/  LEA R3, R0, 0x3b800000, 0x17 ;  /* 0x3b80000000037811 */ /* 0x000fe200078eb8ff */
[----:B------:R-:W-:-:S05]  /*3810*/  IMAD.SHL.U32 R0, R2, 0x100000, RZ ;  /* 0x0010000002007824 */ /* 0x000fca00078e00ff */
[----:B------:R-:W-:-:S07]  /*3820*/  LOP3.LUT R0, R3, R0, R4, 0xfe, !PT ;  /* 0x0000000003007212 */ /* 0x000fce00078efe04 */
.L_x_68766:
[----:B------:R-:W-:Y:S05]  /*3830*/  BSYNC B0 ;  /* 0x0000000000007941 */ /* 0x000fea0003800000 */
.L_x_68765:
[----:B------:R-:W0:Y:S02]  /*3840*/  F2I.FTZ.TRUNC.NTZ R0, R0 ;  /* 0x0000000000007305 */ /* 0x000e24000021f100 */
[----:B0-----:R-:W-:Y:S01]  /*3850*/  PRMT R25, R0, 0x7610, R25 ;  /* 0x0000761000197816 */ /* 0x001fe20000000019 */
[----:B------:R-:W-:Y:S06]  /*3860*/  BRA `(.L_x_68745) ;  /* 0x00000004000c7947 */ /* 0x000fec0003800000 */
.L_x_68763:
        /* <DEDUP_REMOVED lines=21> */
.L_x_68772:
[----:B------:R-:W-:Y:S05]  /*39c0*/  BSYNC B1 ;  /* 0x0000000000017941 */ /* 0x000fea0003800000 */
.L_x_68771:
[----:B------:R-:W-:Y:S01]  /*39d0*/  LEA R3, R0, 0x37800000, 0x17 ;  /* 0x3780000000037811 */ /* 0x000fe200078eb8ff */
[----:B------:R-:W-:-:S05]  /*39e0*/  IMAD.SHL.U32 R0, R2, 0x200000, RZ ;  /* 0x0020000002007824 */ /* 0x000fca00078e00ff */
[----:B------:R-:W-:-:S07]  /*39f0*/  LOP3.LUT R0, R3, R0, R4, 0xfe, !PT ;  /* 0x0000000003007212 */ /* 0x000fce00078efe04 */
.L_x_68770:
[----:B------:R-:W-:Y:S05]  /*3a00*/  BSYNC B0 ;  /* 0x0000000000007941 */ /* 0x000fea0003800000 */
.L_x_68769:
[----:B------:R-:W0:Y:S02]  /*3a10*/  F2I.FTZ.TRUNC.NTZ R0, R0 ;  /* 0x0000000000007305 */ /* 0x000e24000021f100 */
[----:B0-----:R-:W-:Y:S01]  /*3a20*/  PRMT R25, R0, 0x7610, R25 ;  /* 0x0000761000197816 */ /* 0x001fe20000000019 */
[----:B------:R-:W-:Y:S06]  /*3a30*/  BRA `(.L_x_68745) ;  /* 0x0000000000987947 */ /* 0x000fec0003800000 */
.L_x_68762:
        /* <DEDUP_REMOVED lines=14> */
.L_x_68776:
[----:B------:R-:W-:Y:S05]  /*3b20*/  BSYNC B0 ;  /* 0x0000000000007941 */ /* 0x000fea0003800000 */
.L_x_68775:
[----:B------:R-:W0:Y:S02]  /*3b30*/  F2I.FTZ.TRUNC.NTZ R0, R0 ;  /* 0x0000000000007305 */ /* 0x000e24000021f100 */
[----:B0-----:R-:W-:Y:S01]  /*3b40*/  PRMT R25, R0, 0x7610, R25 ;  /* 0x0000761000197816 */ /* 0x001fe20000000019 */
[----:B------:R-:W-:Y:S06]  /*3b50*/  BRA `(.L_x_68745) ;  /* 0x0000000000507947 */ /* 0x000fec0003800000 */
.L_x_68750:
        /* <DEDUP_REMOVED lines=16> */
.L_x_68777:
[----:B------:R-:W-:Y:S05]  /*3c60*/  BRA `(.L_x_68745) ;  /* 0x00000000000c7947 */ /* 0x000fea0003800000 */
.L_x_68774:
[----:B------:R0:W5:Y:S01]  /*3c70*/  LDG.E.U8 R25, desc[UR36][R2.64] ;  /* 0x0000002402197981 */ /* 0x000162000c1e1100 */
[----:B------:R-:W-:Y:S05]  /*3c80*/  BRA `(.L_x_68745) ;  /* 0x0000000000047947 */ /* 0x000fea0003800000 */
.L_x_68773:
[----:B------:R0:W5:Y:S02]  /*3c90*/  LDG.E.U8 R25, desc[UR36][R2.64] ;  /* 0x0000002402197981 */ /* 0x000164000c1e1100 */
.L_x_68745:
[----:B------:R-:W-:Y:S05]  /*3ca0*/  BSYNC B6 ;  /* 0x0000000000067941 */ /* 0x000fea0003800000 */
.L_x_68744:
[----:B------:R-:W-:Y:S01]  /*3cb0*/  PRMT R0, R23, 0x9910, RZ ;  /* 0x0000991017007816 */ /* 0x000fe200000000ff */
[----:B------:R-:W-:Y:S03]  /*3cc0*/  BSSY B1, `(.L_x_68778) ;  /* 0x0000162000017945 */ /* 0x000fe60003800000 */
[----:B------:R-:W-:-:S13]  /*3cd0*/  ISETP.NE.AND P0, PT, R0, 0x1, PT ;  /* 0x000000010000780c */ /* 0x000fda0003f05270 */
[----:B------:R-:W-:Y:S05]  /*3ce0*/  @!P0 BRA `(.L_x_68779) ;  /* 0x0000001400388947 */ /* 0x000fea0003800000 */
[----:B------:R-:W-:Y:S01]  /*3cf0*/  ISETP.NE.AND P0, PT, R0, 0xff, PT ;  /* 0x000000ff0000780c */ /* 0x000fe20003f05270 */
[----:B------:R-:W-:-:S12]  /*3d00*/  BSSY B0, `(.L_x_68780) ;  /* 0x000014b000007945 */ /* 0x000fd80003800000 */
[----:B------:R-:W-:Y:S05]  /*3d10*/  @P0 BRA `(.L_x_68781) ;  /* 0x0000000c00400947 */ /* 0x000fea0003800000 */
[----:B------:R-:W0:Y:S01]  /*3d20*/  S2R R19, SR_TID.X ;  /* 0x0000000000137919 */ /* 0x000e220000002100 */
[----:B------:R-:W-:Y:S01]  /*3d30*/  BSSY B2, `(.L_x_68782) ;  /* 0x0000033000027945 */ /* 0x000fe20003800000 */
[----:B0-----:R-:W-:-:S13]  /*3d40*/  ISETP.GE.AND P0, PT, R19, R22, PT ;  /* 0x000000161300720c */ /* 0x001fda0003f06270 */
        /* <DEDUP_REMOVED lines=8> */
[C---:B------:R-:W-:Y:S01]  /*3dd0*/  VIADD R0, R18.reuse, 0x1 ;  /* 0x0000000112007836 */ /* 0x040fe20000000000 */
[----:B--234-:R-:W-:Y:S01]  /*3de0*/  LOP3.LUT R3, R18, 0x1, RZ, 0xc0, !PT ;  /* 0x0000000112037812 */ /* 0x01cfe200078ec0ff */
[----:B------:R-:W-:-:S03]  /*3df0*/  IMAD.MOV.U32 R2, RZ, RZ, 0x1 ;  /* 0x00000001ff027424 */ /* 0x000fc600078e00ff */
[----:B------:R-:W-:Y:S02]  /*3e00*/  LOP3.LUT R0, R0, 0xff, RZ, 0xc0, !PT ;  /* 0x000000ff00007812 */ /* 0x000fe400078ec0ff */
[----:B------:R-:W-:Y:S02]  /*3e10*/  ISETP.NE.U32.AND P0, PT, R3, 0x1, PT ;  /* 0x000000010300780c */ /* 0x000fe40003f05070 */
[----:B------:R-:W-:Y:S02]  /*3e20*/  ISETP.GE.U32.AND P1, PT, R0, 0x3, PT ;  /* 0x000000030000780c */ /* 0x000fe40003f26070 */
[----:B------:R-:W-:Y:S02]  /*3e30*/  LOP3.LUT R3, R18, 0x80, RZ, 0xc0, !PT ;  /* 0x0000008012037812 */ /* 0x000fe400078ec0ff */
[----:B------:R-:W-:Y:S02]  /*3e40*/  SEL R0, R2, 0xff, P0 ;  /* 0x000000ff02007807 */ /* 0x000fe40000000000 */
[----:B------:R-:W-:-:S07]  /*3e50*/  LEA.HI R3, R3, R18, RZ, 0x19 ;  /* 0x0000001203037211 */ /* 0x000fce00078fc8ff */
[----:B------:R-:W-:Y:S05]  /*3e60*/  @!P1 BRA `(.L_x_68786) ;  /* 0x0000000000649947 */ /* 0x000fea0003800000 */
[----:B------:R-:W-:Y:S01]  /*3e70*/  PRMT R3, R3, 0x8880, RZ ;  /* 0x0000888003037816 */ /* 0x000fe200000000ff */
[----:B------:R-:W-:-:S03]  /*3e80*/  IMAD.MOV.U32 R2, RZ, RZ, -0x1ff ;  /* 0xfffffe01ff027424 */ /* 0x000fc600078e00ff */
[----:B------:R-:W-:-:S04]  /*3e90*/  SHF.R.S32.HI R3, RZ, 0x1, R3 ;  /* 0x00000001ff037819 */ /* 0x000fc80000011403 */
[----:B------:R-:W-:-:S07]  /*3ea0*/  PRMT R4, R3, 0x7610, R4 ;  /* 0x0000761003047816 */ /* 0x000fce0000000004 */
.L_x_68787:
        /* <DEDUP_REMOVED lines=21> */
.L_x_68786:
[----:B------:R-:W-:Y:S05]  /*4000*/  BSYNC B3 ;  /* 0x0000000000037941 */ /* 0x000fea0003800000 */
.L_x_68785:
[----:B------:R-:W-:Y:S05]  /*4010*/  BRA `(.L_x_68783) ;  /* 0x0000000000107947 */ /* 0x000fea0003800000 */
.L_x_68784:
[----:B------:R-:W-:Y:S01]  /*4020*/  LOP3.LUT R18, R18, 0x1, RZ, 0xc0, !PT ;  /* 0x0000000112127812 */ /* 0x000fe200078ec0ff */
[----:B------:R-:W-:-:S03]  /*4030*/  IMAD.MOV.U32 R0, RZ, RZ, 0x1 ;  /* 0x00000001ff007424 */ /* 0x000fc600078e00ff */
[----:B------:R-:W-:-:S04]  /*4040*/  ISETP.NE.U32.AND P0, PT, R18, 0x1, PT ;  /* 0x000000011200780c */ /* 0x000fc80003f05070 */
[----:B------:R-:W-:-:S09]  /*4050*/  SEL R0, R0, 0xffff, P0 ;  /* 0x0000ffff00007807 */ /* 0x000fd20000000000 */
.L_x_68783:
[----:B------:R-:W-:Y:S05]  /*4060*/  BSYNC B2 ;  /* 0x0000000000027941 */ /* 0x000fea0003800000 */
.L_x_68782:
[----:B-1234-:R-:W-:Y:S01]  /*4070*/  VIADD R3, R19, 0x80 ;  /* 0x0000008013037836 */ /* 0x01efe20000000000 */
        /* <DEDUP_REMOVED lines=10> */
[C---:B------:R-:W-:Y:S01]  /*4120*/  VIADD R2, R17.reuse, 0x1 ;  /* 0x0000000111027836 */ /* 0x040fe20000000000 */
[----:B------:R-:W-:Y:S01]  /*4130*/  LOP3.LUT R3, R17, 0x1, RZ, 0xc0, !PT ;  /* 0x0000000111037812 */ /* 0x000fe200078ec0ff */
        /* <DEDUP_REMOVED lines=12> */
.L_x_68793:
        /* <DEDUP_REMOVED lines=20> */
.L_x_68792:
[----:B------:R-:W-:Y:S05]  /*4340*/  BSYNC B3 ;  /* 0x0000000000037941 */ /* 0x000fea0003800000 */
.L_x_68791:
[----:B------:R-:W-:Y:S05]  /*4350*/  BRA `(.L_x_68789) ;  /* 0x0000000000107947 */ /* 0x000fea0003800000 */
.L_x_68790:
[----:B------:R-:W-:Y:S01]  /*4360*/  LOP3.LUT R17, R17, 0x1, RZ, 0xc0, !PT ;  /* 0x0000000111117812 */ /* 0x000fe200078ec0ff */
[----:B------:R-:W-:-:S03]  /*4370*/  IMAD.MOV.U32 R18, RZ, RZ, 0x1 ;  /* 0x00000001ff127424 */ /* 0x000fc600078e00ff */
[----:B------:R-:W-:-:S04]  /*4380*/  ISETP.NE.U32.AND P0, PT, R17, 0x1, PT ;  /* 0x000000011100780c */ /* 0x000fc80003f05070 */
[----:B------:R-:W-:-:S09]  /*4390*/  SEL R18, R18, 0xffff, P0 ;  /* 0x0000ffff12127807 */ /* 0x000fd20000000000 */
.L_x_68789:
[----:B------:R-:W-:Y:S05]  /*43a0*/  BSYNC B2 ;  /* 0x0000000000027941 */ /* 0x000fea0003800000 */
.L_x_68788:
        /* <DEDUP_REMOVED lines=25> */
.L_x_68799:
        /* <DEDUP_REMOVED lines=20> */
.L_x_68798:
[----:B------:R-:W-:Y:S05]  /*4680*/  BSYNC B3 ;  /* 0x0000000000037941 */ /* 0x000fea0003800000 */
.L_x_68797:
[----:B------:R-:W-:Y:S05]  /*4690*/  BRA `(.L_x_68795) ;  /* 0x0000000000107947 */ /* 0x000fea0003800000 */
.L_x_68796:
[----:B------:R-:W-:Y:S01]  /*46a0*/  LOP3.LUT R16, R16, 0x1, RZ, 0xc0, !PT ;  /* 0x0000000110107812 */ /* 0x000fe200078ec0ff */
[----:B------:R-:W-:-:S03]  /*46b0*/  IMAD.MOV.U32 R17, RZ, RZ, 0x1 ;  /* 0x00000001ff117424 */ /* 0x000fc600078e00ff */
[----:B------:R-:W-:-:S04]  /*46c0*/  ISETP.NE.U32.AND P0, PT, R16, 0x1, PT ;  /* 0x000000011000780c */ /* 0x000fc80003f05070 */
[----:B------:R-:W-:-:S09]  /*46d0*/  SEL R17, R17, 0xffff, P0 ;  /* 0x0000ffff11117807 */ /* 0x000fd20000000000 */
.L_x_68795:
[----:B------:R-:W-:Y:S05]  /*46e0*/  BSYNC B2 ;  /* 0x0000000000027941 */ /* 0x000fea0003800000 */
.L_x_68794:
[----:B------:R-:W-:-:S05]  /*46f0*/  VIADD R3, R19, 0x180 ;  /* 0x0000018013037836 */ /* 0x000fca0000000000 */
        /* <DEDUP_REMOVED lines=23> */
.L_x_68804:
        /* <DEDUP_REMOVED lines=20> */
.L_x_68803:
[----:B------:R-:W-:Y:S05]  /*49b0*/  BSYNC B2 ;  /* 0x0000000000027941 */ /* 0x000fea0003800000 */
.L_x_68802:
[----:B------:R-:W-:Y:S05]  /*49c0*/  BRA `(.L_x_68800) ;  /* 0x0000000400f87947 */ /* 0x000fea0003800000 */
.L_x_68801:
[----:B------:R-:W-:Y:S01]  /*49d0*/  LOP3.LUT R25, R25, 0x1, RZ, 0xc0, !PT ;  /* 0x0000000119197812 */ /* 0x000fe200078ec0ff */
[----:B------:R-:W-:-:S03]  /*49e0*/  IMAD.MOV.U32 R16, RZ, RZ, 0x1 ;  /* 0x00000001ff107424 */ /* 0x000fc600078e00ff */
[----:B------:R-:W-:-:S04]  /*49f0*/  ISETP.NE.U32.AND P0, PT, R25, 0x1, PT ;  /* 0x000000011900780c */ /* 0x000fc80003f05070 */
[----:B------:R-:W-:Y:S01]  /*4a00*/  SEL R16, R16, 0xffff, P0 ;  /* 0x0000ffff10107807 */ /* 0x000fe20000000000 */
[----:B------:R-:W-:Y:S08]  /*4a10*/  BRA `(.L_x_68800) ;  /* 0x0000000400e47947 */ /* 0x000ff00003800000 */
.L_x_68781:
[----:B------:R-:W0:Y:S01]  /*4a20*/  S2R R19, SR_TID.X ;  /* 0x0000000000137919 */ /* 0x000e220000002100 */
[----:B------:R-:W-:Y:S01]  /*4a30*/  BSSY B2, `(.L_x_68805) ;  /* 0x000001d000027945 */ /* 0x000fe20003800000 */
[----:B0-----:R-:W-:-:S13]  /*4a40*/  ISETP.GE.AND P0, PT, R19, R22, PT ;  /* 0x000000161300720c */ /* 0x001fda0003f06270 */
[----:B------:R-:W-:Y:S05]  /*4a50*/  @P0 BRA `(.L_x_68806) ;  /* 0x0000000000680947 */ /* 0x000fea0003800000 */
[----:B-1---5:R-:W-:-:S04]  /*4a60*/  PRMT R0, R18, 0x8880, RZ ;  /* 0x0000888012007816 */ /* 0x022fc800000000ff */
[----:B------:R-:W-:Y:S02]  /*4a70*/  ISETP.GE.AND P0, PT, R0, RZ, PT ;  /* 0x000000ff0000720c */ /* 0x000fe40003f06270 */
[----:B------:R-:W-:-:S11]  /*4a80*/  PRMT R0, RZ, 0x7610, R0 ;  /* 0x00007610ff007816 */ /* 0x000fd60000000000 */
[----:B------:R-:W-:Y:S05]  /*4a90*/  @!P0 BRA `(.L_x_68806) ;  /* 0x0000000000588947 */ /* 0x000fea0003800000 */
[----:B------:R-:W-:Y:S01]  /*4aa0*/  LOP3.LUT P0, RZ, R18, 0xff, RZ, 0xc0, !PT ;  /* 0x000000ff12ff7812 */ /* 0x000fe2000780c0ff */
[----:B------:R-:W-:-:S12]  /*4ab0*/  IMAD.MOV.U32 R0, RZ, RZ, 0x1 ;  /* 0x00000001ff007424 */ /* 0x000fd800078e00ff */
[----:B------:R-:W-:Y:S05]  /*4ac0*/  @!P0 BRA `(.L_x_68806) ;  /* 0x00000000004c8947 */ /* 0x000fea0003800000 */
[----:B------:R-:W-:Y:S01]  /*4ad0*/  IMAD.MOV.U32 R0, RZ, RZ, 0x1 ;  /* 0x00000001ff007424 */ /* 0x000fe200078e00ff */
[----:B--234-:R-:W-:-:S07]  /*4ae0*/  PRMT R2, R23, 0x7610, R2 ;  /* 0x0000761017027816 */ /* 0x01cfce0000000002 */
.L_x_68807:
        /* <DEDUP_REMOVED lines=17> */
.L_x_68806:
[----:B------:R-:W-:Y:S05]  /*4c00*/  BSYNC B2 ;  /* 0x0000000000027941 */ /* 0x000fea0003800000 */
.L_x_68805:
[----:B-1234-:R-:W-:Y:S01]  /*4c10*/  VIADD R3, R19, 0x80 ;  /* 0x0000008013037836 */ /* 0x01efe20000000000 */
[----:B------:R-:W-:Y:S04]  /*4c20*/  BSSY B2, `(.L_x_68808) ;  /* 0x000001d000027945 */ /* 0x000fe80003800000 */
[----:B------:R-:W-:-:S13]  /*4c30*/  ISETP.GE.AND P0, PT, R3, R22, PT ;  /* 0x000000160300720c */ /* 0x000fda0003f06270 */
[----:B------:R-:W-:Y:S05]  /*4c40*/  @P0 BRA `(.L_x_68809) ;  /* 0x0000000000680947 */ /* 0x000fea0003800000 */
[----:B-----5:R-:W-:Y:S02]  /*4c50*/  PRMT R2, R17, 0x8880, RZ ;  /* 0x0000888011027816 */ /* 0x020fe400000000ff */
[----:B------:R-:W-:Y:S02]  /*4c60*/  PRMT R18, RZ, 0x7610, R18 ;  /* 0x00007610ff127816 */ /* 0x000fe40000000012 */
[----:B------:R-:W-:-:S13]  /*4c70*/  ISETP.GE.AND P0, PT, R2, RZ, PT ;  /* 0x000000ff0200720c */ /* 0x000fda0003f06270 */
[----:B------:R-:W-:Y:S05]  /*4c80*/  @!P0 BRA `(.L_x_68809) ;  /* 0x0000000000588947 */ /* 0x000fea0003800000 */
[----:B------:R-:W-:Y:S01]  /*4c90*/  LOP3.LUT P0, RZ, R17, 0xff, RZ, 0xc0, !PT ;  /* 0x000000ff11ff7812 */ /* 0x000fe2000780c0ff */
[----:B------:R-:W-:-:S12]  /*4ca0*/  IMAD.MOV.U32 R18, RZ, RZ, 0x1 ;  /* 0x00000001ff127424 */ /* 0x000fd800078e00ff */
[----:B------:R-:W-:Y:S05]  /*4cb0*/  @!P0 BRA `(.L_x_68809) ;  /* 0x00000000004c8947 */ /* 0x000fea0003800000 */
[----:B------:R-:W-:Y:S01]  /*4cc0*/  IMAD.MOV.U32 R18, RZ, RZ, 0x1 ;  /* 0x00000001ff127424 */ /* 0x000fe200078e00ff */
[----:B------:R-:W-:-:S07]  /*4cd0*/  PRMT R2, R23, 0x7610, R2 ;  /* 0x0000761017027816 */ /* 0x000fce0000000002 */
.L_x_68810:
        /* <DEDUP_REMOVED lines=17> */
.L_x_68809:
[----:B------:R-:W-:Y:S05]  /*4df0*/  BSYNC B2 ;  /* 0x0000000000027941 */ /* 0x000fea0003800000 */
.L_x_68808:
        /* <DEDUP_REMOVED lines=13> */
.L_x_68813:
        /* <DEDUP_REMOVED lines=17> */
.L_x_68812:
[----:B------:R-:W-:Y:S05]  /*4fe0*/  BSYNC B2 ;  /* 0x0000000000027941 */ /* 0x000fea0003800000 */
.L_x_68811:
[----:B------:R-:W-:-:S05]  /*4ff0*/  VIADD R3, R19, 0x180 ;  /* 0x0000018013037836 */ /* 0x000fca0000000000 */
        /* <DEDUP_REMOVED lines=9> */
[----:B------:R-:W-:-:S07]  /*5090*/  IMAD.MOV.U32 R16, RZ, RZ, 0x1 ;  /* 0x00000001ff107424 */ /* 0x000fce00078e00ff */
.L_x_68814:
        /* <DEDUP_REMOVED lines=17> */
.L_x_68800:
[----:B------:R-:W-:Y:S05]  /*51b0*/  BSYNC B0 ;  /* 0x0000000000007941 */ /* 0x000fea0003800000 */
.L_x_68780:
[----:B------:R-:W-:Y:S05]  /*51c0*/  BRA `(.L_x_68815) ;  /* 0x0000000000447947 */ /* 0x000fea0003800000 */
.L_x_68779:
[----:B------:R-:W0:Y:S01]  /*51d0*/  S2R R19, SR_TID.X ;  /* 0x0000000000137919 */ /* 0x000e220000002100 */
[----:B-1---5:R-:W-:Y:S02]  /*51e0*/  IMAD.MOV.U32 R17, RZ, RZ, 0x1 ;  /* 0x00000001ff117424 */ /* 0x022fe400078e00ff */
[----:B------:R-:W-:Y:S02]  /*51f0*/  IMAD.MOV.U32 R18, RZ, RZ, 0x1 ;  /* 0x00000001ff127424 */ /* 0x000fe400078e00ff */
[----:B------:R-:W-:Y:S02]  /*5200*/  IMAD.MOV.U32 R0, RZ, RZ, 0x1 ;  /* 0x00000001ff007424 */ /* 0x000fe400078e00ff */
[----:B0-234-:R-:W-:-:S05]  /*5210*/  VIADD R3, R19, 0x180 ;  /* 0x0000018013037836 */ /* 0x01dfca0000000000 */
        /* <DEDUP_REMOVED lines=12> */
.L_x_68815:
[----:B------:R-:W-:Y:S05]  /*52e0*/  BSYNC B1 ;  /* 0x0000000000017941 */ /* 0x000fea0003800000 */
.L_x_68778:
        /* <DEDUP_REMOVED lines=24> */
.L_x_68821:
[----:B------:R0:W-:Y:S01]  /*5470*/  STG.E.U8 desc[UR36][R8.64], R0 ;  /* 0x0000000008007986 */ /* 0x0001e2000c101124 */
[----:B------:R-:W-:Y:S05]  /*5480*/  BRA `(.L_x_68823) ;  /* 0x0000000c00987947 */ /* 0x000fea0003800000 */
.L_x_68820:
        /* <DEDUP_REMOVED lines=12> */
.L_x_68825:
[----:B------:R-:W-:-:S04]  /*5550*/  LOP3.LUT R0, R0, 0xffff, RZ, 0xc0, !PT ;  /* 0x0000ffff00007812 */ /* 0x000fc800078ec0ff */
[----:B------:R-:W-:-:S05]  /*5560*/  PRMT R3, R0, 0x8880, RZ ;  /* 0x0000888000037816 */ /* 0x000fca00000000ff */
[----:B------:R0:W-:Y:S01]  /*5570*/  STG.E desc[UR36][R8.64], R3 ;  /* 0x0000000308007986 */ /* 0x0001e2000c101924 */
[----:B------:R-:W-:Y:S05]  /*5580*/  BRA `(.L_x_68823) ;  /* 0x0000000c00587947 */ /* 0x000fea0003800000 */
.L_x_68824:
[----:B------:R-:W-:-:S04]  /*5590*/  PRMT R3, R0, 0x8880, RZ ;  /* 0x0000888000037816 */ /* 0x000fc800000000ff */
[----:B------:R-:W-:-:S05]  /*55a0*/  PRMT R3, R3, 0x7710, RZ ;  /* 0x0000771003037816 */ /* 0x000fca00000000ff */
[----:B------:R0:W-:Y:S01]  /*55b0*/  STG.E.U16 desc[UR36][R8.64], R3 ;  /* 0x0000000308007986 */ /* 0x0001e2000c101524 */
[----:B------:R-:W-:Y:S05]  /*55c0*/  BRA `(.L_x_68823) ;  /* 0x0000000c00487947 */ /* 0x000fea0003800000 */
.L_x_68819:
        /* <DEDUP_REMOVED lines=9> */
.L_x_68827:
[----:B------:R-:W0:Y:S02]  /*5660*/  I2F.S8 R3, R0 ;  /* 0x0000000000037306 */ /* 0x000e240000001400 */
[----:B0-----:R-:W-:-:S05]  /*5670*/  F2FP.F16.F32.PACK_AB R3, RZ, R3 ;  /* 0x00000003ff03723e */ /* 0x001fca00000000ff */
[----:B------:R0:W-:Y:S01]  /*5680*/  STG.E.U16 desc[UR36][R8.64], R3 ;  /* 0x0000000308007986 */ /* 0x0001e2000c101524 */
[----:B------:R-:W-:Y:S05]  /*5690*/  BRA `(.L_x_68823) ;  /* 0x0000000c00147947 */ /* 0x000fea0003800000 */
.L_x_68826:
        /* <DEDUP_REMOVED lines=10> */
.L_x_68829:
[----:B------:R-:W0:Y:S02]  /*5740*/  I2F.S8 R0, R0 ;  /* 0x0000000000007306 */ /* 0x000e240000001400 */
[----:B0-----:R-:W-:-:S04]  /*5750*/  F2FP.F16.F32.PACK_AB R3, RZ, R0 ;  /* 0x00000000ff03723e */ /* 0x001fc800000000ff */
[----:B------:R-:W-:-:S05]  /*5760*/  PRMT R3, R3, 0x5410, RZ ;  /* 0x0000541003037816 */ /* 0x000fca00000000ff */
[----:B------:R0:W-:Y:S01]  /*5770*/  STG.E desc[UR36][R8.64], R3 ;  /* 0x0000000308007986 */ /* 0x0001e2000c101924 */
[----:B------:R-:W-:Y:S05]  /*5780*/  BRA `(.L_x_68823) ;  /* 0x0000000800d87947 */ /* 0x000fea0003800000 */
.L_x_68828:
[----:B------:R-:W-:-:S04]  /*5790*/  PRMT R4, R0, 0x8880, RZ ;  /* 0x0000888000047816 */ /* 0x000fc800000000ff */
[----:B------:R-:W-:-:S06]  /*57a0*/  PRMT R4, R4, 0x7710, RZ ;  /* 0x0000771004047816 */ /* 0x000fcc00000000ff */
[----:B------:R-:W0:Y:S02]  /*57b0*/  I2F.F64.S16 R4, R4 ;  /* 0x0000000400047312 */ /* 0x000e240000101c00 */
[----:B0-----:R0:W-:Y:S01]  /*57c0*/  STG.E.64 desc[UR36][R8.64], R4 ;  /* 0x0000000408007986 */ /* 0x0011e2000c101b24 */
[----:B------:R-:W-:Y:S05]  /*57d0*/  BRA `(.L_x_68823) ;  /* 0x0000000800c47947 */ /* 0x000fea0003800000 */
.L_x_68818:
        /* <DEDUP_REMOVED lines=12> */
.L_x_68832:
[----:B------:R-:W-:Y:S02]  /*58a0*/  PRMT R4, R0, 0x8880, RZ ;  /* 0x0000888000047816 */ /* 0x000fe400000000ff */
[----:B------:R-:W-:Y:S02]  /*58b0*/  CS2R R6, SRZ ;  /* 0x0000000000067805 */ /* 0x000fe4000001ff00 */
[----:B------:R-:W-:-:S06]  /*58c0*/  PRMT R4, R4, 0x7710, RZ ;  /* 0x0000771004047816 */ /* 0x000fcc00000000ff */
[----:B------:R-:W0:Y:S02]  /*58d0*/  I2F.F64.S16 R4, R4 ;  /* 0x0000000400047312 */ /* 0x000e240000101c00 */
[----:B0-----:R0:W-:Y:S01]  /*58e0*/  STG.E.128 desc[UR36][R8.64], R4 ;  /* 0x0000000408007986 */ /* 0x0011e2000c101d24 */
[----:B------:R-:W-:Y:S05]  /*58f0*/  BRA `(.L_x_68823) ;  /* 0x00000008007c7947 */ /* 0x000fea0003800000 */
.L_x_68831:
        /* <DEDUP_REMOVED lines=21> */
.L_x_68836:
[----:B------:R-:W-:Y:S05]  /*5a50*/  BSYNC B0 ;  /* 0x0000000000007941 */ /* 0x000fea0003800000 */
.L_x_68835:
[----:B------:R-:W-:-:S05]  /*5a60*/  LOP3.LUT R3, R3, R4, RZ, 0xfc, !PT ;  /* 0x0000000403037212 */ /* 0x000fca00078efcff */
[----:B------:R0:W-:Y:S01]  /*5a70*/  STG.E.U8 desc[UR36][R8.64], R3 ;  /* 0x0000000308007986 */ /* 0x0001e2000c101124 */
[----:B------:R-:W-:Y:S05]  /*5a80*/  BRA `(.L_x_68823) ;  /* 0x0000000800187947 */ /* 0x000fea0003800000 */
.L_x_68834:
        /* <DEDUP_REMOVED lines=13> */
.L_x_68838:
[----:B------:R-:W-:Y:S01]  /*5b60*/  IMAD.MOV.U32 R0, RZ, RZ, 0x7f ;  /* 0x0000007fff007424 */ /* 0x000fe200078e00ff */
[----:B------:R-:W-:-:S04]  /*5b70*/  ISETP.GT.U32.AND P0, PT, R3, 0x7f800000, PT ;  /* 0x7f8000000300780c */ /* 0x000fc80003f04070 */
[----:B------:R-:W-:-:S09]  /*5b80*/  SEL R0, R0, 0x7c, P0 ;  /* 0x0000007c00007807 */ /* 0x000fd20000000000 */
.L_x_68839:
[----:B------:R-:W-:Y:S05]  /*5b90*/  BSYNC B0 ;  /* 0x0000000000007941 */ /* 0x000fea0003800000 */
.L_x_68837:
[----:B------:R-:W-:-:S04]  /*5ba0*/  LOP3.LUT R3, R5, 0x80000000, RZ, 0xc0, !PT ;  /* 0x8000000005037812 */ /* 0x000fc800078ec0ff */
[----:B------:R-:W-:-:S04]  /*5bb0*/  SHF.R.U32.HI R3, RZ, 0x18, R3 ;  /* 0x00000018ff037819 */ /* 0x000fc80000011603 */
[----:B------:R-:W-:-:S05]  /*5bc0*/  LOP3.LUT R3, R0, R3, RZ, 0xfc, !PT ;  /* 0x0000000300037212 */ /* 0x000fca00078efcff */
[----:B------:R0:W-:Y:S01]  /*5bd0*/  STG.E.U8 desc[UR36][R8.64], R3 ;  /* 0x0000000308007986 */ /* 0x0001e2000c101124 */
[----:B------:R-:W-:Y:S05]  /*5be0*/  BRA `(.L_x_68823) ;  /* 0x0000000400c07947 */ /* 0x000fea0003800000 */
.L_x_68833:
[----:B------:R-:W0:Y:S02]  /*5bf0*/  I2F.S8 R3, R0 ;  /* 0x0000000000037306 */ /* 0x000e240000001400 */
[----:B0-----:R-:W-:-:S05]  /*5c00*/  F2FP.BF16.F32.PACK_AB R3, RZ, R3 ;  /* 0x00000003ff03723e */ /* 0x001fca00000010ff */
[----:B------:R0:W-:Y:S01]  /*5c10*/  STG.E.U16 desc[UR36][R8.64], R3 ;  /* 0x0000000308007986 */ /* 0x0001e2000c101524 */
[----:B------:R-:W-:Y:S05]  /*5c20*/  BRA `(.L_x_68823) ;  /* 0x0000000400b07947 */ /* 0x000fea0003800000 */
.L_x_68830:
        /* <DEDUP_REMOVED lines=12> */
.L_x_68842:
        /* <DEDUP_REMOVED lines=17> */
.L_x_68845:
[----:B------:R-:W-:-:S04]  /*5e00*/  LOP3.LUT R3, R5, 0x80000000, RZ, 0xc0, !PT ;  /* 0x8000000005037812 */ /* 0x000fc800078ec0ff */
[----:B------:R-:W-:-:S04]  /*5e10*/  SHF.R.U32.HI R3, RZ, 0x18, R3 ;  /* 0x00000018ff037819 */ /* 0x000fc80000011603 */
[----:B------:R-:W-:-:S04]  /*5e20*/  LOP3.LUT R0, R0, R3, RZ, 0xfc, !PT ;  /* 0x0000000300007212 */ /* 0x000fc800078efcff */
[----:B------:R-:W-:-:S07]  /*5e30*/  PRMT R4, R0, 0x7610, R4 ;  /* 0x0000761000047816 */ /* 0x000fce0000000004 */
.L_x_68844:
[----:B------:R-:W-:Y:S05]  /*5e40*/  BSYNC B0 ;  /* 0x0000000000007941 */ /* 0x000fea0003800000 */
.L_x_68843:
[----:B------:R3:W-:Y:S01]  /*5e50*/  STG.E.U8 desc[UR36][R8.64], R4 ;  /* 0x0000000408007986 */ /* 0x0007e2000c101124 */
[----:B------:R-:W-:Y:S05]  /*5e60*/  BRA `(.L_x_68823) ;  /* 0x0000000400207947 */ /* 0x000fea0003800000 */
.L_x_68841:
        /* <DEDUP_REMOVED lines=17> */
.L_x_68848:
[----:B------:R-:W-:-:S04]  /*5f80*/  LOP3.LUT R3, R5, 0x80000000, RZ, 0xc0, !PT ;  /* 0x8000000005037812 */ /* 0x000fc800078ec0ff */
[----:B------:R-:W-:-:S04]  /*5f90*/  SHF.R.U32.HI R3, RZ, 0x18, R3 ;  /* 0x00000018ff037819 */ /* 0x000fc80000011603 */
[----:B------:R-:W-:-:S04]  /*5fa0*/  LOP3.LUT R0, R0, R3, RZ, 0xfc, !PT ;  /* 0x0000000300007212 */ /* 0x000fc800078efcff */
[----:B------:R-:W-:-:S07]  /*5fb0*/  PRMT R4, R0, 0x7610, R4 ;  /* 0x0000761000047816 */ /* 0x000fce0000000004 */
.L_x_68847:
[----:B------:R-:W-:Y:S05]  /*5fc0*/  BSYNC B0 ;  /* 0x0000000000007941 */ /* 0x000fea0003800000 */
.L_x_68846:
[----:B------:R0:W-:Y:S01]  /*5fd0*/  STG.E.U8 desc[UR36][R8.64], R4 ;  /* 0x0000000408007986 */ /* 0x0001e2000c101124 */
[----:B------:R-:W-:Y:S05]  /*5fe0*/  BRA `(.L_x_68823) ;  /* 0x0000000000c07947 */ /* 0x000fea0003800000 */
.L_x_68840:
        /* <DEDUP_REMOVED lines=22> */
.L_x_68822:
        /* <DEDUP_REMOVED lines=16> */
.L_x_68851:
[----:B------:R-:W-:Y:S05]  /*6250*/  BRA `(.L_x_68823) ;  /* 0x0000000000247947 */ /* 0x000fea0003800000 */
.L_x_68850:
[----:B------:R-:W-:-:S04]  /*6260*/  LOP3.LUT R0, R0, 0xffff, RZ, 0xc0, !PT ;  /* 0x0000ffff00007812 */ /* 0x000fc800078ec0ff */
[----:B------:R-:W-:-:S05]  /*6270*/  PRMT R0, R0, 0x8880, RZ ;  /* 0x0000888000007816 */ /* 0x000fca00000000ff */
[----:B------:R-:W-:-:S05]  /*6280*/  IMAD.MOV.U32 R4, RZ, RZ, R0 ;  /* 0x000000ffff047224 */ /* 0x000fca00078e0000 */
[----:B------:R-:W-:-:S05]  /*6290*/  SHF.R.S32.HI R5, RZ, 0x1f, R4 ;  /* 0x0000001fff057819 */ /* 0x000fca0000011404 */
[----:B------:R2:W-:Y:S01]  /*62a0*/  STG.E.64 desc[UR36][R8.64], R4 ;  /* 0x0000000408007986 */ /* 0x0005e2000c101b24 */
[----:B------:R-:W-:Y:S05]  /*62b0*/  BRA `(.L_x_68823) ;  /* 0x00000000000c7947 */ /* 0x000fea0003800000 */
.L_x_68849:
[----:B------:R-:W-:-:S04]  /*62c0*/  LOP3.LUT R0, R0, 0xffff, RZ, 0xc0, !PT ;  /* 0x0000ffff00007812 */ /* 0x000fc800078ec0ff */
[----:B------:R-:W-:-:S05]  /*62d0*/  PRMT R3, R0, 0x8880, RZ ;  /* 0x0000888000037816 */ /* 0x000fca00000000ff */
[----:B------:R0:W-:Y:S02]  /*62e0*/  STG.E desc[UR36][R8.64], R3 ;  /* 0x0000000308007986 */ /* 0x0001e4000c101924 */
.L_x_68823:
[----:B------:R-:W-:-:S07]  /*62f0*/  VIADD R19, R19, 0x80 ;  /* 0x0000008013137836 */ /* 0x000fce0000000000 */
.L_x_68817:
[----:B------:R-:W-:Y:S05]  /*6300*/  BSYNC B6 ;  /* 0x0000000000067941 */ /* 0x000fea0003800000 */
.L_x_68816:
        /* <DEDUP_REMOVED lines=23> */
.L_x_68857:
[----:B-----5:R3:W-:Y:S01]  /*6480*/  STG.E.U8 desc[UR36][R8.64], R18 ;  /* 0x0000001208007986 */ /* 0x0207e2000c101124 */
[----:B------:R-:W-:Y:S05]  /*6490*/  BRA `(.L_x_68859) ;  /* 0x0000000c00987947 */ /* 0x000fea0003800000 */
.L_x_68856:
[----:B------:R-:W-:-:S13]  /*64a0*/  ISETP.NE.AND P0, PT, R0, 0x2, PT ;  /* 0x000000020000780c */ /* 0x000fda0003f05270 */
[----:B------:R-:W-:Y:S05]  /*64b0*/  @!P0 BRA `(.L_x_68860) ;  /* 0x0000000000388947 */ /* 0x000fea0003800000 */
[----:B------:R-:W-:-:S13]  /*64c0*/  ISETP.NE.AND P0, PT, R0, 0x3, PT ;  /* 0x000000030000780c */ /* 0x000fda0003f05270 */
[----:B------:R-:W-:Y:S05]  /*64d0*/  @!P0 BRA `(.L_x_68861) ;  /* 0x0000000000208947 */ /* 0x000fea0003800000 */
[----:B------:R-:W-:-:S13]  /*64e0*/  ISETP.NE.AND P0, PT, R0, 0x4, PT ;  /* 0x000000040000780c */ /* 0x000fda0003f05270 */
[----:B------:R-:W-:Y:S05]  /*64f0*/  @P0 BRA `(.L_x_68858) ;  /* 0x0000000c00180947 */ /* 0x000fea0003800000 */
[----:B-----5:R-:W-:-:S04]  /*6500*/  LOP3.LUT R18, R18, 0xffff, RZ, 0xc0, !PT ;  /* 0x0000ffff12127812 */ /* 0x020fc800078ec0ff */
[----:B------:R-:W-:-:S05]  /*6510*/  PRMT R18, R18, 0x8880, RZ ;  /* 0x0000888012127816 */ /* 0x000fca00000000ff */
[----:B------:R-:W-:-:S05]  /*6520*/  IMAD.MOV.U32 R4, RZ, RZ, R18 ;  /* 0x000000ffff047224 */ /* 0x000fca00078e0012 */
[----:B------:R-:W-:-:S05]  /*6530*/  SHF.R.S32.HI R5, RZ, 0x1f, R4 ;  /* 0x0000001fff057819 */ /* 0x000fca0000011404 */
[----:B------:R1:W-:Y:S01]  /*6540*/  STG.E.64 desc[UR36][R8.64], R4 ;  /* 0x0000000408007986 */ /* 0x0003e2000c101b24 */
[----:B------:R-:W-:Y:S05]  /*6550*/  BRA `(.L_x_68859) ;  /* 0x0000000c00687947 */ /* 0x000fea0003800000 */
.L_x_68861:
[----:B-----5:R-:W-:-:S04]  /*6560*/  LOP3.LUT R18, R18, 0xffff, RZ, 0xc0, !PT ;  /* 0x0000ffff12127812 */ /* 0x020fc800078ec0ff */
[----:B------:R-:W-:-:S05]  /*6570*/  PRMT R3, R18, 0x8880, RZ ;  /* 0x0000888012037816 */ /* 0x000fca00000000ff */
[----:B------:R2:W-:Y:S01]  /*6580*/  STG.E desc[UR36][R8.64], R3 ;  /* 0x0000000308007986 */ /* 0x0005e2000c101924 */
[----:B------:R-:W-:Y:S05]  /*6590*/  BRA `(.L_x_68859) ;  /* 0x0000000c00587947 */ /* 0x000fea0003800000 */
.L_x_68860:
[----:B-----5:R-:W-:-:S04]  /*65a0*/  PRMT R3, R18, 0x8880, RZ ;  /* 0x0000888012037816 */ /* 0x020fc800000000ff */
[----:B------:R-:W-:-:S05]  /*65b0*/  PRMT R3, R3, 0x7710, RZ ;  /* 0x0000771003037816 */ /* 0x000fca00000000ff */
[----:B------:R0:W-:Y:S01]  /*65c0*/  STG.E.U16 desc[UR36][R8.64], R3 ;  /* 0x0000000308007986 */ /* 0x0001e2000c101524 */
[----:B------:R-:W-:Y:S05]  /*65d0*/  BRA `(.L_x_68859) ;  /* 0x0000000c00487947 */ /* 0x000fea0003800000 */
.L_x_68855:
[----:B------:R-:W-:-:S13]  /*65e0*/  ISETP.GT.AND P0, PT, R0, 0x6, PT ;  /* 0x000000060000780c */ /* 0x000fda0003f04270 */
[----:B------:R-:W-:Y:S05]  /*65f0*/  @P0 BRA `(.L_x_68862) ;  /* 0x00000000002c0947 */ /* 0x000fea0003800000 */
[----:B------:R-:W-:-:S13]  /*6600*/  ISETP.NE.AND P0, PT, R0, 0x5, PT ;  /* 0x000000050000780c */ /* 0x000fda0003f05270 */
[----:B------:R-:W-:Y:S05]  /*6610*/  @!P0 BRA `(.L_x_68863) ;  /* 0x0000000000148947 */ /* 0x000fea0003800000 */
[----:B------:R-:W-:-:S13]  /*6620*/  ISETP.NE.AND P0, PT, R0, 0x6, PT ;  /* 0x000000060000780c */ /* 0x000fda0003f05270 */
[----:B------:R-:W-:Y:S05]  /*6630*/  @P0 BRA `(.L_x_68858) ;  /* 0x0000000800c80947 */ /* 0x000fea0003800000 */
[----:B-----5:R-:W0:Y:S02]  /*6640*/  I2F.S8 R3, R18 ;  /* 0x0000001200037306 */ /* 0x020e240000001400 */
[----:B0-----:R0:W-:Y:S01]  /*6650*/  STG.E desc[UR36][R8.64], R3 ;  /* 0x0000000308007986 */ /* 0x0011e2000c101924 */
[----:B------:R-:W-:Y:S05]  /*6660*/  BRA `(.L_x_68859) ;  /* 0x0000000c00247947 */ /* 0x000fea0003800000 */
.L_x_68863:
[----:B-----5:R-:W0:Y:S02]  /*6670*/  I2F.S8 R0, R18 ;  /* 0x0000001200007306 */ /* 0x020e240000001400 */
[----:B0-----:R-:W-:-:S05]  /*6680*/  F2FP.F16.F32.PACK_AB R0, RZ, R0 ;  /* 0x00000000ff00723e */ /* 0x001fca00000000ff */
[----:B------:R0:W-:Y:S01]  /*6690*/  STG.E.U16 desc[UR36][R8.64], R0 ;  /* 0x0000000008007986 */ /* 0x0001e2000c101524 */
[----:B------:R-:W-:Y:S05]  /*66a0*/  BRA `(.L_x_68859) ;  /* 0x0000000c00147947 */ /* 0x000fea0003800000 */
.L_x_68862:
[----:B------:R-:W-:-:S13]  /*66b0*/  ISETP.NE.AND P0, PT, R0, 0x7, PT ;  /* 0x000000070000780c */ /* 0x000fda0003f05270 */
[----:B------:R-:W-:Y:S05]  /*66c0*/  @!P0 BRA `(.L_x_68864) ;  /* 0x0000000000348947 */ /* 0x000fea0003800000 */
[----:B------:R-:W-:-:S13]  /*66d0*/  ISETP.NE.AND P0, PT, R0, 0x8, PT ;  /* 0x000000080000780c */ /* 0x000fda0003f05270 */
[----:B------:R-:W-:Y:S05]  /*66e0*/  @!P0 BRA `(.L_x_68865) ;  /* 0x0000000000188947 */ /* 0x000fea0003800000 */
[----:B------:R-:W-:-:S13]  /*66f0*/  ISETP.NE.AND P0, PT, R0, 0x9, PT ;  /* 0x000000090000780c */ /* 0x000fda0003f05270 */
[----:B------:R-:W-:Y:S05]  /*6700*/  @P0 BRA `(.L_x_68858) ;  /* 0x0000000800940947 */ /* 0x000fea0003800000 */
[----:B-----5:R-:W0:Y:S01]  /*6710*/  I2F.S8 R4, R18 ;  /* 0x0000001200047306 */ /* 0x020e220000001400 */
[----:B------:R-:W-:-:S05]  /*6720*/  IMAD.MOV.U32 R5, RZ, RZ, RZ ;  /* 0x000000ffff057224 */ /* 0x000fca00078e00ff */
[----:B0-----:R0:W-:Y:S01]  /*6730*/  STG.E.64 desc[UR36][R8.64], R4 ;  /* 0x0000000408007986 */ /* 0x0011e2000c101b24 */
[----:B------:R-:W-:Y:S05]  /*6740*/  BRA `(.L_x_68859) ;  /* 0x0000000800ec7947 */ /* 0x000fea0003800000 */
.L_x_68865:
[----:B-----5:R-:W0:Y:S02]  /*6750*/  I2F.S8 R18, R18 ;  /* 0x0000001200127306 */ /* 0x020e240000001400 */
[----:B0-----:R-:W-:-:S04]  /*6760*/  F2FP.F16.F32.PACK_AB R3, RZ, R18 ;  /* 0x00000012ff03723e */ /* 0x001fc800000000ff */
[----:B------:R-:W-:-:S05]  /*6770*/  PRMT R3, R3, 0x5410, RZ ;  /* 0x0000541003037816 */ /* 0x000fca00000000ff */
[----:B------:R0:W-:Y:S01]  /*6780*/  STG.E desc[UR36][R8.64], R3 ;  /* 0x0000000308007986 */ /* 0x0001e2000c101924 */
[----:B------:R-:W-:Y:S05]  /*6790*/  BRA `(.L_x_68859) ;  /* 0x0000000800d87947 */ /* 0x000fea0003800000 */
.L_x_68864:
[----:B-----5:R-:W-:-:S04]  /*67a0*/  PRMT R4, R18, 0x8880, RZ ;  /* 0x0000888012047816 */ /* 0x020fc800000000ff */
[----:B------:R-:W-:-:S06]  /*67b0*/  PRMT R4, R4, 0x7710, RZ ;  /* 0x0000771004047816 */ /* 0x000fcc00000000ff */
[----:B------:R-:W0:Y:S02]  /*67c0*/  I2F.F64.S16 R4, R4 ;  /* 0x0000000400047312 */ /* 0x000e240000101c00 */
[----:B0-----:R0:W-:Y:S01]  /*67d0*/  STG.E.64 desc[UR36][R8.64], R4 ;  /* 0x0000000408007986 */ /* 0x0011e2000c101b24 */
[----:B------:R-:W-:Y:S05]  /*67e0*/  BRA `(.L_x_68859) ;  /* 0x0000000800c47947 */ /* 0x000fea0003800000 */
.L_x_68854:
        /* <DEDUP_REMOVED lines=8> */
[----:B-----5:R-:W-:-:S04]  /*6870*/  LOP3.LUT P0, RZ, R18, 0xff, RZ, 0xc0, !PT ;  /* 0x000000ff12ff7812 */ /* 0x020fc8000780c0ff */
[----:B------:R-:W-:-:S05]  /*6880*/  SEL R3, RZ, 0x1, !P0 ;  /* 0x00000001ff037807 */ /* 0x000fca0004000000 */
[----:B------:R0:W-:Y:S01]  /*6890*/  STG.E.U8 desc[UR36][R8.64], R3 ;  /* 0x0000000308007986 */ /* 0x0001e2000c101124 */
[----:B------:R-:W-:Y:S05]  /*68a0*/  BRA `(.L_x_68859) ;  /* 0x0000000800947947 */ /* 0x000fea0003800000 */
.L_x_68868:
[----:B-----5:R-:W-:Y:S02]  /*68b0*/  PRMT R4, R18, 0x8880, RZ ;  /* 0x0000888012047816 */ /* 0x020fe400000000ff */
[----:B------:R-:W-:Y:S02]  /*68c0*/  CS2R R6, SRZ ;  /* 0x0000000000067805 */ /* 0x000fe4000001ff00 */
[----:B------:R-:W-:-:S06]  /*68d0*/  PRMT R4, R4, 0x7710, RZ ;  /* 0x0000771004047816 */ /* 0x000fcc00000000ff */
[----:B------:R-:W0:Y:S02]  /*68e0*/  I2F.F64.S16 R4, R4 ;  /* 0x0000000400047312 */ /* 0x000e240000101c00 */
[----:B0-----:R0:W-:Y:S01]  /*68f0*/  STG.E.128 desc[UR36][R8.64], R4 ;  /* 0x0000000408007986 */ /* 0x0011e2000c101d24 */
[----:B------:R-:W-:Y:S05]  /*6900*/  BRA `(.L_x_68859) ;  /* 0x00000008007c7947 */ /* 0x000fea0003800000 */
.L_x_68867:
[----:B------:R-:W-:-:S13]  /*6910*/  ISETP.NE.AND P0, PT, R0, 0xf, PT ;  /* 0x0000000f0000780c */ /* 0x000fda0003f05270 */
[----:B------:R-:W-:Y:S05]  /*6920*/  @!P0 BRA `(.L_x_68869) ;  /* 0x0000000000b48947 */ /* 0x000fea0003800000 */
[----:B------:R-:W-:-:S13]  /*6930*/  ISETP.NE.AND P0, PT, R0, 0x17, PT ;  /* 0x000000170000780c */ /* 0x000fda0003f05270 */
[----:B------:R-:W-:Y:S05]  /*6940*/  @!P0 BRA `(.L_x_68870) ;  /* 0x0000000000548947 */ /* 0x000fea0003800000 */
[----:B------:R-:W-:-:S13]  /*6950*/  ISETP.NE.AND P0, PT, R0, 0x18, PT ;  /* 0x000000180000780c */ /* 0x000fda0003f05270 */
[----:B------:R-:W-:Y:S05]  /*6960*/  @P0 BRA `(.L_x_68858) ;  /* 0x0000000400fc0947 */ /* 0x000fea0003800000 */
[----:B-----5:R-:W0:Y:S01]  /*6970*/  I2F.S8 R7, R18 ;  /* 0x0000001200077306 */ /* 0x020e220000001400 */
        /* <DEDUP_REMOVED lines=14> */
.L_x_68872:
[----:B------:R-:W-:Y:S05]  /*6a60*/  BSYNC B0 ;  /* 0x0000000000007941 */ /* 0x000fea0003800000 */
.L_x_68871:
[----:B------:R-:W-:-:S05]  /*6a70*/  LOP3.LUT R5, R0, R5, RZ, 0xfc, !PT ;  /* 0x0000000500057212 */ /* 0x000fca00078efcff */
[----:B------:R0:W-:Y:S01]  /*6a80*/  STG.E.U8 desc[UR36][R8.64], R5 ;  /* 0x0000000508007986 */ /* 0x0001e2000c101124 */
[----:B------:R-:W-:Y:S05]  /*6a90*/  BRA `(.L_x_68859) ;  /* 0x0000000800187947 */ /* 0x000fea0003800000 */
.L_x_68870:
[----:B-----5:R-:W0:Y:S01]  /*6aa0*/  I2F.S8 R5, R18 ;  /* 0x0000001200057306 */ /* 0x020e220000001400 */
        /* <DEDUP_REMOVED lines=12> */
.L_x_68874:
[----:B------:R-:W-:Y:S01]  /*6b70*/  IMAD.MOV.U32 R0, RZ, RZ, 0x7f ;  /* 0x0000007fff007424 */ /* 0x000fe200078e00ff */
[----:B------:R-:W-:-:S04]  /*6b80*/  ISETP.GT.U32.AND P0, PT, R3, 0x7f800000, PT ;  /* 0x7f8000000300780c */ /* 0x000fc80003f04070 */
[----:B------:R-:W-:-:S09]  /*6b90*/  SEL R0, R0, 0x7c, P0 ;  /* 0x0000007c00007807 */ /* 0x000fd20000000000 */
.L_x_68875:
[----:B------:R-:W-:Y:S05]  /*6ba0*/  BSYNC B0 ;  /* 0x0000000000007941 */ /* 0x000fea0003800000 */
.L_x_68873:
[----:B------:R-:W-:-:S04]  /*6bb0*/  LOP3.LUT R3, R5, 0x80000000, RZ, 0xc0, !PT ;  /* 0x8000000005037812 */ /* 0x000fc800078ec0ff */
[----:B------:R-:W-:-:S04]  /*6bc0*/  SHF.R.U32.HI R3, RZ, 0x18, R3 ;  /* 0x00000018ff037819 */ /* 0x000fc80000011603 */
[----:B------:R-:W-:-:S05]  /*6bd0*/  LOP3.LUT R3, R0, R3, RZ, 0xfc, !PT ;  /* 0x0000000300037212 */ /* 0x000fca00078efcff */
[----:B------:R0:W-:Y:S01]  /*6be0*/  STG.E.U8 desc[UR36][R8.64], R3 ;  /* 0x0000000308007986 */ /* 0x0001e2000c101124 */
[----:B------:R-:W-:Y:S05]  /*6bf0*/  BRA `(.L_x_68859) ;  /* 0x0000000400c07947 */ /* 0x000fea0003800000 */
.L_x_68869:
[----:B-----5:R-:W0:Y:S02]  /*6c00*/  I2F.S8 R0, R18 ;  /* 0x0000001200007306 */ /* 0x020e240000001400 */
[----:B0-----:R-:W-:-:S05]  /*6c10*/  F2FP.BF16.F32.PACK_AB R0, RZ, R0 ;  /* 0x00000000ff00723e */ /* 0x001fca00000010ff */
[----:B------:R0:W-:Y:S01]  /*6c20*/  STG.E.U16 desc[UR36][R8.64], R0 ;  /* 0x0000000008007986 */ /* 0x0001e2000c101524 */
[----:B------:R-:W-:Y:S05]  /*6c30*/  BRA `(.L_x_68859) ;  /* 0x0000000400b07947 */ /* 0x000fea0003800000 */
.L_x_68866:
        /* <DEDUP_REMOVED lines=8> */
[----:B-----5:R-:W-:-:S04]  /*6cc0*/  PRMT R3, R18, 0x8880, RZ ;  /* 0x0000888012037816 */ /* 0x020fc800000000ff */
[----:B------:R-:W-:-:S05]  /*6cd0*/  PRMT R3, R3, 0x7710, RZ ;  /* 0x0000771003037816 */ /* 0x000fca00000000ff */
[----:B------:R0:W-:Y:S01]  /*6ce0*/  STG.E.U16 desc[UR36][R8.64], R3 ;  /* 0x0000000308007986 */ /* 0x0001e2000c101524 */
[----:B------:R-:W-:Y:S05]  /*6cf0*/  BRA `(.L_x_68859) ;  /* 0x0000000400807947 */ /* 0x000fea0003800000 */
.L_x_68878:
[----:B-----5:R-:W0:Y:S01]  /*6d00*/  I2F.S8 R5, R18 ;  /* 0x0000001200057306 */ /* 0x020e220000001400 */
        /* <DEDUP_REMOVED lines=16> */
.L_x_68881:
[----:B------:R-:W-:-:S04]  /*6e10*/  LOP3.LUT R3, R5, 0x80000000, RZ, 0xc0, !PT ;  /* 0x8000000005037812 */ /* 0x000fc800078ec0ff */
[----:B------:R-:W-:-:S04]  /*6e20*/  SHF.R.U32.HI R3, RZ, 0x18, R3 ;  /* 0x00000018ff037819 */ /* 0x000fc80000011603 */
[----:B------:R-:W-:-:S04]  /*6e30*/  LOP3.LUT R0, R0, R3, RZ, 0xfc, !PT ;  /* 0x0000000300007212 */ /* 0x000fc800078efcff */
[----:B------:R-:W-:-:S07]  /*6e40*/  PRMT R4, R0, 0x7610, R4 ;  /* 0x0000761000047816 */ /* 0x000fce0000000004 */
.L_x_68880:
[----:B------:R-:W-:Y:S05]  /*6e50*/  BSYNC B0 ;  /* 0x0000000000007941 */ /* 0x000fea0003800000 */
.L_x_68879:
[----:B------:R0:W-:Y:S01]  /*6e60*/  STG.E.U8 desc[UR36][R8.64], R4 ;  /* 0x0000000408007986 */ /* 0x0001e2000c101124 */
[----:B------:R-:W-:Y:S05]  /*6e70*/  BRA `(.L_x_68859) ;  /* 0x0000000400207947 */ /* 0x000fea0003800000 */
.L_x_68877:
        /* <DEDUP_REMOVED lines=17> */
.L_x_68884:
[----:B------:R-:W-:-:S04]  /*6f90*/  LOP3.LUT R3, R5, 0x80000000, RZ, 0xc0, !PT ;  /* 0x8000000005037812 */ /* 0x000fc800078ec0ff */
[----:B------:R-:W-:-:S04]  /*6fa0*/  SHF.R.U32.HI R3, RZ, 0x18, R3 ;  /* 0x00000018ff037819 */ /* 0x000fc80000011603 */
[----:B------:R-:W-:-:S04]  /*6fb0*/  LOP3.LUT R0, R0, R3, RZ, 0xfc, !PT ;  /* 0x0000000300007212 */ /* 0x000fc800078efcff */
[----:B------:R-:W-:-:S07]  /*6fc0*/  PRMT R4, R0, 0x7610, R4 ;  /* 0x0000761000047816 */ /* 0x000fce0000000004 */
.L_x_68883:
[----:B------:R-:W-:Y:S05]  /*6fd0*/  BSYNC B0 ;  /* 0x0000000000007941 */ /* 0x000fea0003800000 */
.L_x_68882:
[----:B------:R0:W-:Y:S01]  /*6fe0*/  STG.E.U8 desc[UR36][R8.64], R4 ;  /* 0x0000000408007986 */ /* 0x0001e2000c101124 */
[----:B------:R-:W-:Y:S05]  /*6ff0*/  BRA `(.L_x_68859) ;  /* 0x0000000000c07947 */ /* 0x000fea0003800000 */
.L_x_68876:
[----:B------:R-:W-:-:S13]  /*7000*/  ISETP.NE.AND P0, PT, R0, 0x1c, PT ;  /* 0x0000001c0000780c */ /* 0x000fda0003f05270 */
[----:B------:R-:W-:Y:S05]  /*7010*/  @!P0 BRA `(.L_x_68885) ;  /* 0x0000000000ac8947 */ /* 0x000fea0003800000 */
[----:B------:R-:W-:-:S13]  /*7020*/  ISETP.NE.AND P0, PT, R0, 0x1d, PT ;  /* 0x0000001d0000780c */ /* 0x000fda0003f05270 */
[----:B------:R-:W-:Y:S05]  /*7030*/  @!P0 BRA `(.L_x_68886) ;  /* 0x00000000008c8947 */ /* 0x000fea0003800000 */
[----:B------:R-:W-:-:S13]  /*7040*/  ISETP.NE.AND P0, PT, R0, 0x2c, PT ;  /* 0x0000002c0000780c */ /* 0x000fda0003f05270 */
[----:B------:R-:W-:Y:S05]  /*7050*/  @P0 BRA `(.L_x_68858) ;  /* 0x0000000000400947 */ /* 0x000fea0003800000 */
[----:B-----5:R-:W0:Y:S02]  /*7060*/  I2F.S8 R18, R18 ;  /* 0x0000001200127306 */ /* 0x020e240000001400 */
        /* <DEDUP_REMOVED lines=15> */
.L_x_68858:
        /* <DEDUP_REMOVED lines=16> */
.L_x_68887:
[----:B------:R-:W-:Y:S05]  /*7260*/  BRA `(.L_x_68859) ;  /* 0x0000000000247947 */ /* 0x000fea0003800000 */
.L_x_68886:
[----:B-----5:R-:W-:-:S04]  /*7270*/  LOP3.LUT R18, R18, 0xffff, RZ, 0xc0, !PT ;  /* 0x0000ffff12127812 */ /* 0x020fc800078ec0ff */
[----:B------:R-:W-:-:S05]  /*7280*/  PRMT R18, R18, 0x8880, RZ ;  /* 0x0000888012127816 */ /* 0x000fca00000000ff */
[----:B------:R-:W-:-:S05]  /*7290*/  IMAD.MOV.U32 R4, RZ, RZ, R18 ;  /* 0x000000ffff047224 */ /* 0x000fca00078e0012 */
[----:B------:R-:W-:-:S05]  /*72a0*/  SHF.R.S32.HI R5, RZ, 0x1f, R4 ;  /* 0x0000001fff057819 */ /* 0x000fca0000011404 */
[----:B------:R0:W-:Y:S01]  /*72b0*/  STG.E.64 desc[UR36][R8.64], R4 ;  /* 0x0000000408007986 */ /* 0x0001e2000c101b24 */
[----:B------:R-:W-:Y:S05]  /*72c0*/  BRA `(.L_x_68859) ;  /* 0x00000000000c7947 */ /* 0x000fea0003800000 */
.L_x_68885:
[----:B-----5:R-:W-:-:S04]  /*72d0*/  LOP3.LUT R18, R18, 0xffff, RZ, 0xc0, !PT ;  /* 0x0000ffff12127812 */ /* 0x020fc800078ec0ff */
[----:B------:R-:W-:-:S05]  /*72e0*/  PRMT R3, R18, 0x8880, RZ ;  /* 0x0000888012037816 */ /* 0x000fca00000000ff */
[----:B------:R0:W-:Y:S02]  /*72f0*/  STG.E desc[UR36][R8.64], R3 ;  /* 0x0000000308007986 */ /* 0x0001e4000c101924 */
.L_x_68859:
        /* <DEDUP_REMOVED lines=23> */
.L_x_68891:
[----:B------:R0:W-:Y:S01]  /*7470*/  STG.E.U8 desc[UR36][R8.64], R17 ;  /* 0x0000001108007986 */ /* 0x0001e2000c101124 */
[----:B------:R-:W-:Y:S05]  /*7480*/  BRA `(.L_x_68893) ;  /* 0x0000000c00987947 */ /* 0x000fea0003800000 */
.L_x_68890:
        /* <DEDUP_REMOVED lines=12> */
.L_x_68895:
[----:B------:R-:W-:-:S04]  /*7550*/  LOP3.LUT R17, R17, 0xffff, RZ, 0xc0, !PT ;  /* 0x0000ffff11117812 */ /* 0x000fc800078ec0ff */
[----:B------:R-:W-:-:S05]  /*7560*/  PRMT R3, R17, 0x8880, RZ ;  /* 0x0000888011037816 */ /* 0x000fca00000000ff */
[----:B------:R0:W-:Y:S01]  /*7570*/  STG.E desc[UR36][R8.64], R3 ;  /* 0x0000000308007986 */ /* 0x0001e2000c101924 */
[----:B------:R-:W-:Y:S05]  /*7580*/  BRA `(.L_x_68893) ;  /* 0x0000000c00587947 */ /* 0x000fea0003800000 */
.L_x_68894:
[----:B------:R-:W-:-:S04]  /*7590*/  PRMT R3, R17, 0x8880, RZ ;  /* 0x0000888011037816 */ /* 0x000fc800000000ff */
[----:B------:R-:W-:-:S05]  /*75a0*/  PRMT R3, R3, 0x7710, RZ ;  /* 0x0000771003037816 */ /* 0x000fca00000000ff */
[----:B------:R0:W-:Y:S01]  /*75b0*/  STG.E.U16 desc[UR36][R8.64], R3 ;  /* 0x0000000308007986 */ /* 0x0001e2000c101524 */
[----:B------:R-:W-:Y:S05]  /*75c0*/  BRA `(.L_x_68893) ;  /* 0x0000000c00487947 */ /* 0x000fea0003800000 */
.L_x_68889:
        /* <DEDUP_REMOVED lines=9> */
.L_x_68897:
[----:B------:R-:W0:Y:S02]  /*7660*/  I2F.S8 R0, R17 ;  /* 0x0000001100007306 */ /* 0x000e240000001400 */
[----:B0-----:R-:W-:-:S05]  /*7670*/  F2FP.F16.F32.PACK_AB R0, RZ, R0 ;  /* 0x00000000ff00723e */ /* 0x001fca00000000ff */
[----:B------:R0:W-:Y:S01]  /*7680*/  STG.E.U16 desc[UR36][R8.64], R0 ;  /* 0x0000000008007986 */ /* 0x0001e2000c101524 */
[----:B------:R-:W-:Y:S05]  /*7690*/  BRA `(.L_x_68893) ;  /* 0x0000000c00147947 */ /* 0x000fea0003800000 */
.L_x_68896:
        /* <DEDUP_REMOVED lines=10> */
.L_x_68899:
[----:B------:R-:W0:Y:S02]  /*7740*/  I2F.S8 R17, R17 ;  /* 0x0000001100117306 */ /* 0x000e240000001400 */
[----:B0-----:R-:W-:-:S04]  /*7750*/  F2FP.F16.F32.PACK_AB R3, RZ, R17 ;  /* 0x00000011ff03723e */ /* 0x001fc800000000ff */
[----:B------:R-:W-:-:S05]  /*7760*/  PRMT R3, R3, 0x5410, RZ ;  /* 0x0000541003037816 */ /* 0x000fca00000000ff */
[----:B------:R0:W-:Y:S01]  /*7770*/  STG.E desc[UR36][R8.64], R3 ;  /* 0x0000000308007986 */ /* 0x0001e2000c101924 */
[----:B------:R-:W-:Y:S05]  /*7780*/  BRA `(.L_x_68893) ;  /* 0x0000000800d87947 */ /* 0x000fea0003800000 */
.L_x_68898:
[----:B------:R-:W-:-:S04]  /*7790*/  PRMT R4, R17, 0x8880, RZ ;  /* 0x0000888011047816 */ /* 0x000fc800000000ff */
[----:B------:R-:W-:-:S06]  /*77a0*/  PRMT R4, R4, 0x7710, RZ ;  /* 0x0000771004047816 */ /* 0x000fcc00000000ff */
[----:B------:R-:W0:Y:S02]  /*77b0*/  I2F.F64.S16 R4, R4 ;  /* 0x0000000400047312 */ /* 0x000e240000101c00 */
[----:B0-----:R0:W-:Y:S01]  /*77c0*/  STG.E.64 desc[UR36][R8.64], R4 ;  /* 0x0000000408007986 */ /* 0x0011e2000c101b24 */
[----:B------:R-:W-:Y:S05]  /*77d0*/  BRA `(.L_x_68893) ;  /* 0x0000000800c47947 */ /* 0x000fea0003800000 */
.L_x_68888:
        /* <DEDUP_REMOVED lines=12> */
.L_x_68902:
[----:B------:R-:W-:Y:S02]  /*78a0*/  PRMT R4, R17, 0x8880, RZ ;  /* 0x0000888011047816 */ /* 0x000fe400000000ff */
[----:B------:R-:W-:Y:S02]  /*78b0*/  CS2R R6, SRZ ;  /* 0x0000000000067805 */ /* 0x000fe4000001ff00 */
[----:B------:R-:W-:-:S06]  /*78c0*/  PRMT R4, R4, 0x7710, RZ ;  /* 0x0000771004047816 */ /* 0x000fcc00000000ff */
[----:B------:R-:W0:Y:S02]  /*78d0*/  I2F.F64.S16 R4, R4 ;  /* 0x0000000400047312 */ /* 0x000e240000101c00 */
[----:B0-----:R0:W-:Y:S01]  /*78e0*/  STG.E.128 desc[UR36][R8.64], R4 ;  /* 0x0000000408007986 */ /* 0x0011e2000c101d24 */
[----:B------:R-:W-:Y:S05]  /*78f0*/  BRA `(.L_x_68893) ;  /* 0x00000008007c7947 */ /* 0x000fea0003800000 */
.L_x_68901:
        /* <DEDUP_REMOVED lines=21> */
.L_x_68906:
[----:B------:R-:W-:Y:S05]  /*7a50*/  BSYNC B0 ;  /* 0x0000000000007941 */ /* 0x000fea0003800000 */
.L_x_68905:
[----:B------:R-:W-:-:S05]  /*7a60*/  LOP3.LUT R5, R0, R5, RZ, 0xfc, !PT ;  /* 0x0000000500057212 */ /* 0x000fca00078efcff */
[----:B------:R0:W-:Y:S01]  /*7a70*/  STG.E.U8 desc[UR36][R8.64], R5 ;  /* 0x0000000508007986 */ /* 0x0001e2000c101124 */
[----:B------:R-:W-:Y:S05]  /*7a80*/  BRA `(.L_x_68893) ;  /* 0x0000000800187947 */ /* 0x000fea0003800000 */
.L_x_68904:
        /* <DEDUP_REMOVED lines=13> */
.L_x_68908:
[----:B------:R-:W-:Y:S01]  /*7b60*/  IMAD.MOV.U32 R0, RZ, RZ, 0x7f ;  /* 0x0000007fff007424 */ /* 0x000fe200078e00ff */
[----:B------:R-:W-:-:S04]  /*7b70*/  ISETP.GT.U32.AND P0, PT, R3, 0x7f800000, PT ;  /* 0x7f8000000300780c */ /* 0x000fc80003f04070 */
[----:B------:R-:W-:-:S09]  /*7b80*/  SEL R0, R0, 0x7c, P0 ;  /* 0x0000007c00007807 */ /* 0x000fd20000000000 */
.L_x_68909:
[----:B------:R-:W-:Y:S05]  /*7b90*/  BSYNC B0 ;  /* 0x0000000000007941 */ /* 0x000fea0003800000 */
.L_x_68907:
[----:B------:R-:W-:-:S04]  /*7ba0*/  LOP3.LUT R3, R17, 0x80000000, RZ, 0xc0, !PT ;  /* 0x8000000011037812 */ /* 0x000fc800078ec0ff */
[----:B------:R-:W-:-:S04]  /*7bb0*/  SHF.R.U32.HI R3, RZ, 0x18, R3 ;  /* 0x00000018ff037819 */ /* 0x000fc80000011603 */
[----:B------:R-:W-:-:S05]  /*7bc0*/  LOP3.LUT R3, R0, R3, RZ, 0xfc, !PT ;  /* 0x0000000300037212 */ /* 0x000fca00078efcff */
[----:B------:R0:W-:Y:S01]  /*7bd0*/  STG.E.U8 desc[UR36][R8.64], R3 ;  /* 0x0000000308007986 */ /* 0x0001e2000c101124 */
[----:B------:R-:W-:Y:S05]  /*7be0*/  BRA `(.L_x_68893) ;  /* 0x0000000400c07947 */ /* 0x000fea0003800000 */
.L_x_68903:
[----:B------:R-:W0:Y:S02]  /*7bf0*/  I2F.S8 R0, R17 ;  /* 0x0000001100007306 */ /* 0x000e240000001400 */
[----:B0-----:R-:W-:-:S05]  /*7c00*/  F2FP.BF16.F32.PACK_AB R0, RZ, R0 ;  /* 0x00000000ff00723e */ /* 0x001fca00000010ff */
[----:B------:R0:W-:Y:S01]  /*7c10*/  STG.E.U16 desc[UR36][R8.64], R0 ;  /* 0x0000000008007986 */ /* 0x0001e2000c101524 */
[----:B------:R-:W-:Y:S05]  /*7c20*/  BRA `(.L_x_68893) ;  /* 0x0000000400b07947 */ /* 0x000fea0003800000 */
.L_x_68900:
        /* <DEDUP_REMOVED lines=12> */
.L_x_68912:
        /* <DEDUP_REMOVED lines=17> */
.L_x_68915:
[----:B------:R-:W-:-:S04]  /*7e00*/  LOP3.LUT R3, R17, 0x80000000, RZ, 0xc0, !PT ;  /* 0x8000000011037812 */ /* 0x000fc800078ec0ff */
[----:B------:R-:W-:-:S04]  /*7e10*/  SHF.R.U32.HI R3, RZ, 0x18, R3 ;  /* 0x00000018ff037819 */ /* 0x000fc80000011603 */
[----:B------:R-:W-:-:S04]  /*7e20*/  LOP3.LUT R0, R0, R3, RZ, 0xfc, !PT ;  /* 0x0000000300007212 */ /* 0x000fc800078efcff */
[----:B------:R-:W-:-:S07]  /*7e30*/  PRMT R4, R0, 0x7610, R4 ;  /* 0x0000761000047816 */ /* 0x000fce0000000004 */
.L_x_68914:
[----:B------:R-:W-:Y:S05]  /*7e40*/  BSYNC B0 ;  /* 0x0000000000007941 */ /* 0x000fea0003800000 */
.L_x_68913:
[----:B------:R0:W-:Y:S01]  /*7e50*/  STG.E.U8 desc[UR36][R8.64], R4 ;  /* 0x0000000408007986 */ /* 0x0001e2000c101124 */
[----:B------:R-:W-:Y:S05]  /*7e60*/  BRA `(.L_x_68893) ;  /* 0x0000000400207947 */ /* 0x000fea0003800000 */
.L_x_68911:
        /* <DEDUP_REMOVED lines=17> */
.L_x_68918:
[----:B------:R-:W-:-:S04]  /*7f80*/  LOP3.LUT R3, R17, 0x80000000, RZ, 0xc0, !PT ;  /* 0x8000000011037812 */ /* 0x000fc800078ec0ff */
[----:B------:R-:W-:-:S04]  /*7f90*/  SHF.R.U32.HI R3, RZ, 0x18, R3 ;  /* 0x00000018ff037819 */ /* 0x000fc80000011603 */
[----:B------:R-:W-:-:S04]  /*7fa0*/  LOP3.LUT R0, R0, R3, RZ, 0xfc, !PT ;  /* 0x0000000300007212 */ /* 0x000fc800078efcff */
[----:B------:R-:W-:-:S07]  /*7fb0*/  PRMT R4, R0, 0x7610, R4 ;  /* 0x0000761000047816 */ /* 0x000fce0000000004 */
.L_x_68917:
[----:B------:R-:W-:Y:S05]  /*7fc0*/  BSYNC B0 ;  /* 0x0000000000007941 */ /* 0x000fea0003800000 */
.L_x_68916:
[----:B------:R3:W-:Y:S01]  /*7fd0*/  STG.E.U8 desc[UR36][R8.64], R4 ;  /* 0x0000000408007986 */ /* 0x0007e2000c101124 */
[----:B------:R-:W-:Y:S05]  /*7fe0*/  BRA `(.L_x_68893) ;  /* 0x0000000000c07947 */ /* 0x000fea0003800000 */
.L_x_68910:
        /* <DEDUP_REMOVED lines=22> */
.L_x_68892:
        /* <DEDUP_REMOVED lines=16> */
.L_x_68921:
[----:B------:R-:W-:Y:S05]  /*8250*/  BRA `(.L_x_68893) ;  /* 0x0000000000247947 */ /* 0x000fea0003800000 */
.L_x_68920:
[----:B------:R-:W-:-:S04]  /*8260*/  LOP3.LUT R17, R17, 0xffff, RZ, 0xc0, !PT ;  /* 0x0000ffff11117812 */ /* 0x000fc800078ec0ff */
[----:B------:R-:W-:-:S05]  /*8270*/  PRMT R17, R17, 0x8880, RZ ;  /* 0x0000888011117816 */ /* 0x000fca00000000ff */
[----:B------:R-:W-:-:S05]  /*8280*/  IMAD.MOV.U32 R4, RZ, RZ, R17 ;  /* 0x000000ffff047224 */ /* 0x000fca00078e0011 */
[----:B------:R-:W-:-:S05]  /*8290*/  SHF.R.S32.HI R5, RZ, 0x1f, R4 ;  /* 0x0000001fff057819 */ /* 0x000fca0000011404 */
[----:B------:R2:W-:Y:S01]  /*82a0*/  STG.E.64 desc[UR36][R8.64], R4 ;  /* 0x0000000408007986 */ /* 0x0005e2000c101b24 */
[----:B------:R-:W-:Y:S05]  /*82b0*/  BRA `(.L_x_68893) ;  /* 0x00000000000c7947 */ /* 0x000fea0003800000 */
.L_x_68919:
[----:B------:R-:W-:-:S04]  /*82c0*/  LOP3.LUT R17, R17, 0xffff, RZ, 0xc0, !PT ;  /* 0x0000ffff11117812 */ /* 0x000fc800078ec0ff */
[----:B------:R-:W-:-:S05]  /*82d0*/  PRMT R3, R17, 0x8880, RZ ;  /* 0x0000888011037816 */ /* 0x000fca00000000ff */
[----:B------:R0:W-:Y:S02]  /*82e0*/  STG.E desc[UR36][R8.64], R3 ;  /* 0x0000000308007986 */ /* 0x0001e4000c101924 */
.L_x_68893:
[----:B------:R-:W-:-:S07]  /*82f0*/  VIADD R19, R19, 0x80 ;  /* 0x0000008013137836 */ /* 0x000fce0000000000 */
.L_x_68853:
[----:B------:R-:W-:Y:S05]  /*8300*/  BSYNC B6 ;  /* 0x0000000000067941 */ /* 0x000fea0003800000 */
.L_x_68852:
        /* <DEDUP_REMOVED lines=21> */
.L_x_68925:
[----:B-----5:R-:W-:Y:S01]  /*8460*/  STG.E.U8 desc[UR36][R4.64], R16 ;  /* 0x0000001004007986 */ /* 0x020fe2000c101124 */
[----:B------:R-:W-:Y:S05]  /*8470*/  EXIT ;  /* 0x000000000000794d */ /* 0x000fea0003800000 */
.L_x_68924:
        /* <DEDUP_REMOVED lines=9> */
[----:B----4-:R-:W-:-:S05]  /*8510*/  SHF.R.S32.HI R3, RZ, 0x1f, R2 ;  /* 0x0000001fff037819 */ /* 0x010fca0000011402 */
[----:B------:R-:W-:Y:S01]  /*8520*/  STG.E.64 desc[UR36][R4.64], R2 ;  /* 0x0000000204007986 */ /* 0x000fe2000c101b24 */
[----:B------:R-:W-:Y:S05]  /*8530*/  EXIT ;  /* 0x000000000000794d */ /* 0x000fea0003800000 */
.L_x_68928:
[----:B-----5:R-:W-:-:S04]  /*8540*/  LOP3.LUT R16, R16, 0xffff, RZ, 0xc0, !PT ;  /* 0x0000ffff10107812 */ /* 0x020fc800078ec0ff */
[----:B----4-:R-:W-:-:S05]  /*8550*/  PRMT R3, R16, 0x8880, RZ ;  /* 0x0000888010037816 */ /* 0x010fca00000000ff */
[----:B------:R-:W-:Y:S01]  /*8560*/  STG.E desc[UR36][R4.64], R3 ;  /* 0x0000000304007986 */ /* 0x000fe2000c101924 */
[----:B------:R-:W-:Y:S05]  /*8570*/  EXIT ;  /* 0x000000000000794d */ /* 0x000fea0003800000 */
.L_x_68927:
[----:B----45:R-:W-:-:S04]  /*8580*/  PRMT R3, R16, 0x8880, RZ ;  /* 0x0000888010037816 */ /* 0x030fc800000000ff */
[----:B------:R-:W-:-:S05]  /*8590*/  PRMT R3, R3, 0x7710, RZ ;  /* 0x0000771003037816 */ /* 0x000fca00000000ff */
[----:B------:R-:W-:Y:S01]  /*85a0*/  STG.E.U16 desc[UR36][R4.64], R3 ;  /* 0x0000000304007986 */ /* 0x000fe2000c101524 */
[----:B------:R-:W-:Y:S05]  /*85b0*/  EXIT ;  /* 0x000000000000794d */ /* 0x000fea0003800000 */
.L_x_68923:
[----:B------:R-:W-:-:S13]  /*85c0*/  ISETP.GT.AND P0, PT, R0, 0x6, PT ;  /* 0x000000060000780c */ /* 0x000fda0003f04270 */
[----:B------:R-:W-:Y:S05]  /*85d0*/  @P0 BRA `(.L_x_68929) ;  /* 0x00000000002c0947 */ /* 0x000fea0003800000 */
[----:B------:R-:W-:-:S13]  /*85e0*/  ISETP.NE.AND P0, PT, R0, 0x5, PT ;  /* 0x000000050000780c */ /* 0x000fda0003f05270 */
[----:B------:R-:W-:Y:S05]  /*85f0*/  @!P0 BRA `(.L_x_68930) ;  /* 0x0000000000148947 */ /* 0x000fea0003800000 */
[----:B------:R-:W-:-:S13]  /*8600*/  ISETP.NE.AND P0, PT, R0, 0x6, PT ;  /* 0x000000060000780c */ /* 0x000fda0003f05270 */
[----:B------:R-:W-:Y:S05]  /*8610*/  @P0 BRA `(.L_x_68926) ;  /* 0x0000000800c80947 */ /* 0x000fea0003800000 */
[----:B----45:R-:W0:Y:S02]  /*8620*/  I2F.S8 R3, R16 ;  /* 0x0000001000037306 */ /* 0x030e240000001400 */
[----:B0-----:R-:W-:Y:S01]  /*8630*/  STG.E desc[UR36][R4.64], R3 ;  /* 0x0000000304007986 */ /* 0x001fe2000c101924 */
[----:B------:R-:W-:Y:S05]  /*8640*/  EXIT ;  /* 0x000000000000794d */ /* 0x000fea0003800000 */
.L_x_68930:
[----:B-----5:R-:W0:Y:S02]  /*8650*/  I2F.S8 R0, R16 ;  /* 0x0000001000007306 */ /* 0x020e240000001400 */
[----:B0-----:R-:W-:-:S05]  /*8660*/  F2FP.F16.F32.PACK_AB R0, RZ, R0 ;  /* 0x00000000ff00723e */ /* 0x001fca00000000ff */
[----:B------:R-:W-:Y:S01]  /*8670*/  STG.E.U16 desc[UR36][R4.64], R0 ;  /* 0x0000000004007986 */ /* 0x000fe2000c101524 */
[----:B------:R-:W-:Y:S05]  /*8680*/  EXIT ;  /* 0x000000000000794d */ /* 0x000fea0003800000 */
.L_x_68929:
        /* <DEDUP_REMOVED lines=8> */
[----:B0-----:R-:W-:Y:S01]  /*8710*/  STG.E.64 desc[UR36][R4.64], R16 ;  /* 0x0000001004007986 */ /* 0x001fe2000c101b24 */
[----:B------:R-:W-:Y:S05]  /*8720*/  EXIT ;  /* 0x000000000000794d */ /* 0x000fea0003800000 */
.L_x_68932:
[----:B-----5:R-:W4:Y:S02]  /*8730*/  I2F.S8 R16, R16 ;  /* 0x0000001000107306 */ /* 0x020f240000001400 */
[----:B----4-:R-:W-:-:S04]  /*8740*/  F2FP.F16.F32.PACK_AB R3, RZ, R16 ;  /* 0x00000010ff03723e */ /* 0x010fc800000000ff */
[----:B------:R-:W-:-:S05]  /*8750*/  PRMT R3, R3, 0x5410, RZ ;  /* 0x0000541003037816 */ /* 0x000fca00000000ff */
[----:B------:R-:W-:Y:S01]  /*8760*/  STG.E desc[UR36][R4.64], R3 ;  /* 0x0000000304007986 */ /* 0x000fe2000c101924 */
[----:B------:R-:W-:Y:S05]  /*8770*/  EXIT ;  /* 0x000000000000794d */ /* 0x000fea0003800000 */
.L_x_68931:
[----:B-----5:R-:W-:-:S04]  /*8780*/  PRMT R2, R16, 0x8880, RZ ;  /* 0x0000888010027816 */ /* 0x020fc800000000ff */
[----:B------:R-:W-:-:S06]  /*8790*/  PRMT R2, R2, 0x7710, RZ ;  /* 0x0000771002027816 */ /* 0x000fcc00000000ff */
[----:B----4-:R-:W0:Y:S02]  /*87a0*/  I2F.F64.S16 R2, R2 ;  /* 0x0000000200027312 */ /* 0x010e240000101c00 */
[----:B0-----:R-:W-:Y:S01]  /*87b0*/  STG.E.64 desc[UR36][R4.64], R2 ;  /* 0x0000000204007986 */ /* 0x001fe2000c101b24 */
[----:B------:R-:W-:Y:S05]  /*87c0*/  EXIT ;  /* 0x000000000000794d */ /* 0x000fea0003800000 */
.L_x_68922:
        /* <DEDUP_REMOVED lines=9> */
[----:B----4-:R-:W-:-:S05]  /*8860*/  SEL R3, RZ, 0x1, !P0 ;  /* 0x00000001ff037807 */ /* 0x010fca0004000000 */
[----:B------:R-:W-:Y:S01]  /*8870*/  STG.E.U8 desc[UR36][R4.64], R3 ;  /* 0x0000000304007986 */ /* 0x000fe2000c101124 */
[----:B------:R-:W-:Y:S05]  /*8880*/  EXIT ;  /* 0x000000000000794d */ /* 0x000fea0003800000 */
.L_x_68935:
[----:B----45:R-:W-:Y:S02]  /*8890*/  PRMT R8, R16, 0x8880, RZ ;  /* 0x0000888010087816 */ /* 0x030fe400000000ff */
[----:B------:R-:W-:Y:S02]  /*88a0*/  CS2R R10, SRZ ;  /* 0x00000000000a7805 */ /* 0x000fe4000001ff00 */
[----:B------:R-:W-:-:S06]  /*88b0*/  PRMT R8, R8, 0x7710, RZ ;  /* 0x0000771008087816 */ /* 0x000fcc00000000ff */
[----:B------:R-:W0:Y:S02]  /*88c0*/  I2F.F64.S16 R8, R8 ;  /* 0x0000000800087312 */ /* 0x000e240000101c00 */
[----:B0-----:R-:W-:Y:S01]  /*88d0*/  STG.E.128 desc[UR36][R4.64], R8 ;  /* 0x0000000804007986 */ /* 0x001fe2000c101d24 */
[----:B------:R-:W-:Y:S05]  /*88e0*/  EXIT ;  /* 0x000000000000794d */ /* 0x000fea0003800000 */
.L_x_68934:
        /* <DEDUP_REMOVED lines=11> */
[----:B----4-:R-:W-:Y:S01]  /*89a0*/  SHF.R.U32.HI R3, RZ, 0x18, R0 ;  /* 0x00000018ff037819 */ /* 0x010fe20000011600 */
        /* <DEDUP_REMOVED lines=9> */
.L_x_68939:
[----:B------:R-:W-:Y:S05]  /*8a40*/  BSYNC B0 ;  /* 0x0000000000007941 */ /* 0x000fea0003800000 */
.L_x_68938:
[----:B------:R-:W-:-:S05]  /*8a50*/  LOP3.LUT R3, R0, R3, RZ, 0xfc, !PT ;  /* 0x0000000300037212 */ /* 0x000fca00078efcff */
[----:B------:R-:W-:Y:S01]  /*8a60*/  STG.E.U8 desc[UR36][R4.64], R3 ;  /* 0x0000000304007986 */ /* 0x000fe2000c101124 */
[----:B------:R-:W-:Y:S05]  /*8a70*/  EXIT ;  /* 0x000000000000794d */ /* 0x000fea0003800000 */
.L_x_68937:
[----:B----45:R-:W0:Y:S01]  /*8a80*/  I2F.S8 R3, R16 ;  /* 0x0000001000037306 */ /* 0x030e220000001400 */
        /* <DEDUP_REMOVED lines=12> */
.L_x_68941:
[----:B------:R-:W-:Y:S01]  /*8b50*/  IMAD.MOV.U32 R0, RZ, RZ, 0x7f ;  /* 0x0000007fff007424 */ /* 0x000fe200078e00ff */
[----:B------:R-:W-:-:S04]  /*8b60*/  ISETP.GT.U32.AND P0, PT, R2, 0x7f800000, PT ;  /* 0x7f8000000200780c */ /* 0x000fc80003f04070 */
[----:B------:R-:W-:-:S09]  /*8b70*/  SEL R0, R0, 0x7c, P0 ;  /* 0x0000007c00007807 */ /* 0x000fd20000000000 */
.L_x_68942:
[----:B------:R-:W-:Y:S05]  /*8b80*/  BSYNC B0 ;  /* 0x0000000000007941 */ /* 0x000fea0003800000 */
.L_x_68940:
[----:B------:R-:W-:-:S04]  /*8b90*/  LOP3.LUT R2, R3, 0x80000000, RZ, 0xc0, !PT ;  /* 0x8000000003027812 */ /* 0x000fc800078ec0ff */
[----:B------:R-:W-:-:S04]  /*8ba0*/  SHF.R.U32.HI R3, RZ, 0x18, R2 ;  /* 0x00000018ff037819 */ /* 0x000fc80000011602 */
[----:B------:R-:W-:-:S05]  /*8bb0*/  LOP3.LUT R3, R0, R3, RZ, 0xfc, !PT ;  /* 0x0000000300037212 */ /* 0x000fca00078efcff */
[----:B------:R-:W-:Y:S01]  /*8bc0*/  STG.E.U8 desc[UR36][R4.64], R3 ;  /* 0x0000000304007986 */ /* 0x000fe2000c101124 */
[----:B------:R-:W-:Y:S05]  /*8bd0*/  EXIT ;  /* 0x000000000000794d */ /* 0x000fea0003800000 */
.L_x_68936:
[----:B-----5:R-:W0:Y:S02]  /*8be0*/  I2F.S8 R0, R16 ;  /* 0x0000001000007306 */ /* 0x020e240000001400 */
[----:B0-----:R-:W-:-:S05]  /*8bf0*/  F2FP.BF16.F32.PACK_AB R0, RZ, R0 ;  /* 0x00000000ff00723e */ /* 0x001fca00000010ff */
[----:B------:R-:W-:Y:S01]  /*8c00*/  STG.E.U16 desc[UR36][R4.64], R0 ;  /* 0x0000000004007986 */ /* 0x000fe2000c101524 */
[----:B------:R-:W-:Y:S05]  /*8c10*/  EXIT ;  /* 0x000000000000794d */ /* 0x000fea0003800000 */
.L_x_68933:
        /* <DEDUP_REMOVED lines=8> */
[----:B----45:R-:W-:-:S04]  /*8ca0*/  PRMT R3, R16, 0x8880, RZ ;  /* 0x0000888010037816 */ /* 0x030fc800000000ff */
[----:B------:R-:W-:-:S05]  /*8cb0*/  PRMT R3, R3, 0x7710, RZ ;  /* 0x0000771003037816 */ /* 0x000fca00000000ff */
[----:B------:R-:W-:Y:S01]  /*8cc0*/  STG.E.U16 desc[UR36][R4.64], R3 ;  /* 0x0000000304007986 */ /* 0x000fe2000c101524 */
[----:B------:R-:W-:Y:S05]  /*8cd0*/  EXIT ;  /* 0x000000000000794d */ /* 0x000fea0003800000 */
.L_x_68945:
[----:B-----5:R-:W4:Y:S01]  /*8ce0*/  I2F.S8 R7, R16 ;  /* 0x0000001000077306 */ /* 0x020f220000001400 */
[----:B------:R-:W-:Y:S01]  /*8cf0*/  BSSY B0, `(.L_x_68946) ;  /* 0x0000014000007945 */ /* 0x000fe20003800000 */
[----:B------:R-:W-:Y:S01]  /*8d00*/  IMAD.MOV.U32 R2, RZ, RZ, 0x80 ;  /* 0x00000080ff027424 */ /* 0x000fe200078e00ff */
[----:B----4-:R-:W-:-:S04]  /*8d10*/  LOP3.LUT R3, R7, 0x7fffffff, RZ, 0xc0, !PT ;  /* 0x7fffffff07037812 */ /* 0x010fc800078ec0ff */
        /* <DEDUP_REMOVED lines=13> */
.L_x_68948:
[----:B------:R-:W-:-:S04]  /*8df0*/  LOP3.LUT R2, R7, 0x80000000, RZ, 0xc0, !PT ;  /* 0x8000000007027812 */ /* 0x000fc800078ec0ff */
[----:B------:R-:W-:-:S04]  /*8e00*/  SHF.R.U32.HI R3, RZ, 0x18, R2 ;  /* 0x00000018ff037819 */ /* 0x000fc80000011602 */
[----:B------:R-:W-:-:S04]  /*8e10*/  LOP3.LUT R0, R0, R3, RZ, 0xfc, !PT ;  /* 0x0000000300007212 */ /* 0x000fc800078efcff */
[----:B------:R-:W-:-:S07]  /*8e20*/  PRMT R2, R0, 0x7610, R2 ;  /* 0x0000761000027816 */ /* 0x000fce0000000002 */
.L_x_68947:
[----:B------:R-:W-:Y:S05]  /*8e30*/  BSYNC B0 ;  /* 0x0000000000007941 */ /* 0x000fea0003800000 */
.L_x_68946:
[----:B------:R-:W-:Y:S01]  /*8e40*/  STG.E.U8 desc[UR36][R4.64], R2 ;  /* 0x0000000204007986 */ /* 0x000fe2000c101124 */
[----:B------:R-:W-:Y:S05]  /*8e50*/  EXIT ;  /* 0x000000000000794d */ /* 0x000fea0003800000 */
.L_x_68944:
        /* <DEDUP_REMOVED lines=17> */
.L_x_68951:
[----:B------:R-:W-:-:S04]  /*8f70*/  LOP3.LUT R2, R7, 0x80000000, RZ, 0xc0, !PT ;  /* 0x8000000007027812 */ /* 0x000fc800078ec0ff */
[----:B------:R-:W-:-:S04]  /*8f80*/  SHF.R.U32.HI R3, RZ, 0x18, R2 ;  /* 0x00000018ff037819 */ /* 0x000fc80000011602 */
[----:B------:R-:W-:-:S04]  /*8f90*/  LOP3.LUT R0, R0, R3, RZ, 0xfc, !PT ;  /* 0x0000000300007212 */ /* 0x000fc800078efcff */
[----:B------:R-:W-:-:S07]  /*8fa0*/  PRMT R2, R0, 0x7610, R2 ;  /* 0x0000761000027816 */ /* 0x000fce0000000002 */
.L_x_68950:
[----:B------:R-:W-:Y:S05]  /*8fb0*/  BSYNC B0 ;  /* 0x0000000000007941 */ /* 0x000fea0003800000 */
.L_x_68949:
[----:B------:R-:W-:Y:S01]  /*8fc0*/  STG.E.U8 desc[UR36][R4.64], R2 ;  /* 0x0000000204007986 */ /* 0x000fe2000c101124 */
[----:B------:R-:W-:Y:S05]  /*8fd0*/  EXIT ;  /* 0x000000000000794d */ /* 0x000fea0003800000 */
.L_x_68943:
        /* <DEDUP_REMOVED lines=8> */
[----:B----4-:R-:W-:-:S04]  /*9060*/  LOP3.LUT R3, R2, 0xff, RZ, 0xc0, !PT ;  /* 0x000000ff02037812 */ /* 0x010fc800078ec0ff */
        /* <DEDUP_REMOVED lines=13> */
.L_x_68926:
[----:B------:R-:W-:Y:S01]  /*9140*/  MOV R0, 0x0 ;  /* 0x0000000000007802 */ /* 0x000fe20000000f00 */
[----:B------:R-:W-:Y:S01]  /*9150*/  ULDC.64 UR4, c[0x4][0x198] ;  /* 0x0100660000047ab9 */ /* 0x000fe20000000a00 */
[----:B------:R-:W-:Y:S01]  /*9160*/  ULDC.64 UR6, c[0x4][0x20] ;  /* 0x0100080000067ab9 */ /* 0x000fe20000000a00 */
[----:B------:R-:W-:Y:S01]  /*9170*/  IMAD.U32 R4, RZ, RZ, UR4 ;  /* 0x00000004ff047e24 */ /* 0x000fe2000f8e00ff */
[----:B----4-:R0:W1:Y:S01]  /*9180*/  LDC.64 R2, c[0x4][R0] ;  /* 0x0100000000027b82 */ /* 0x0100620000000a00 */
        /* <DEDUP_REMOVED lines=11> */
.L_x_68954:
[----:B------:R-:W-:Y:S05]  /*9240*/  EXIT ;  /* 0x000000000000794d */ /* 0x000fea0003800000 */
.L_x_68953:
[----:B-----5:R-:W-:-:S04]  /*9250*/  LOP3.LUT R16, R16, 0xffff, RZ, 0xc0, !PT ;  /* 0x0000ffff10107812 */ /* 0x020fc800078ec0ff */
[----:B------:R-:W-:-:S05]  /*9260*/  PRMT R16, R16, 0x8880, RZ ;  /* 0x0000888010107816 */ /* 0x000fca00000000ff */
[----:B------:R-:W-:-:S05]  /*9270*/  IMAD.MOV.U32 R2, RZ, RZ, R16 ;  /* 0x000000ffff027224 */ /* 0x000fca00078e0010 */
[----:B----4-:R-:W-:-:S05]  /*9280*/  SHF.R.S32.HI R3, RZ, 0x1f, R2 ;  /* 0x0000001fff037819 */ /* 0x010fca0000011402 */
[----:B------:R-:W-:Y:S01]  /*9290*/  STG.E.64 desc[UR36][R4.64], R2 ;  /* 0x0000000204007986 */ /* 0x000fe2000c101b24 */
[----:B------:R-:W-:Y:S05]  /*92a0*/  EXIT ;  /* 0x000000000000794d */ /* 0x000fea0003800000 */
.L_x_68952:
[----:B-----5:R-:W-:-:S04]  /*92b0*/  LOP3.LUT R16, R16, 0xffff, RZ, 0xc0, !PT ;  /* 0x0000ffff10107812 */ /* 0x020fc800078ec0ff */
[----:B----4-:R-:W-:-:S05]  /*92c0*/  PRMT R3, R16, 0x8880, RZ ;  /* 0x0000888010037816 */ /* 0x010fca00000000ff */
[----:B------:R-:W-:Y:S01]  /*92d0*/  STG.E desc[UR36][R4.64], R3 ;  /* 0x0000000304007986 */ /* 0x000fe2000c101924 */
[----:B------:R-:W-:Y:S05]  /*92e0*/  EXIT ;  /* 0x000000000000794d */ /* 0x000fea0003800000 */
.L_x_68955:
        /* <DEDUP_REMOVED lines=9> */
.L_x_71982:


//--------------------- .text._ZN2at6native18elementwise_kernelILi128ELi4EZNS0_22gpu_kernel_impl_nocastIZNS0_50_GLOBAL__N__2680c7bb_12_PowKernel_cu_7dd49032_316822pow_scalar_tensor_implIaEEvRNS_18TensorIteratorBaseET_EUlaE_EEvS6_RKS7_EUliE_EEviT1_ --------------------------
	.section	.text._ZN2at6native18elementwise_kernelILi128ELi4EZNS0_22gpu_kernel_impl_nocastIZNS0_50_GLOBAL__N__2680c7bb_12_PowKernel_cu_7dd49032_316822pow_scalar_tensor_implIaEEvRNS_18TensorIteratorBaseET_EUlaE_EEvS6_RKS7_EUliE_EEviT1_,"ax",@progbits
	.align	128
        .global         _ZN2at6native18elementwise_kernelILi128ELi4EZNS0_22gpu_kernel_impl_nocastIZNS0_50_GLOBAL__N__2680c7bb_12_PowKernel_cu_7dd49032_316822pow_scalar_tensor_implIaEEvRNS_18TensorIteratorBaseET_EUlaE_EEvS6_RKS7_EUliE_EEviT1_
        .type           _ZN2at6native18elementwise_kernelILi128ELi4EZNS0_22gpu_kernel_impl_nocastIZNS0_50_GLOBAL__N__2680c7bb_12_PowKernel_cu_7dd49032_316822pow_scalar_tensor_implIaEEvRNS_18TensorIteratorBaseET_EUlaE_EEvS6_RKS7_EUliE_EEviT1_,@function
        .size           _ZN2at6native18elementwise_kernelILi128ELi4EZNS0_22gpu_kernel_impl_nocastIZNS0_50_GLOBAL__N__2680c7bb_12_PowKernel_cu_7dd49032_316822pow_scalar_tensor_implIaEEvRNS_18TensorIteratorBaseET_EUlaE_EEvS6_RKS7_EUliE_EEviT1_,(.L_x_71983 - _ZN2at6native18elementwise_kernelILi128ELi4EZNS0_22gpu_kernel_impl_nocastIZNS0_50_GLOBAL__N__2680c7bb_12_PowKernel_cu_7dd49032_316822pow_scalar_tensor_implIaEEvRNS_18TensorIteratorBaseET_EUlaE_EEvS6_RKS7_EUliE_EEviT1_)
        .other          _ZN2at6native18elementwise_kernelILi128ELi4EZNS0_22gpu_kernel_impl_nocastIZNS0_50_GLOBAL__N__2680c7bb_12_PowKernel_cu_7dd49032_316822pow_scalar_tensor_implIaEEvRNS_18TensorIteratorBaseET_EUlaE_EEvS6_RKS7_EUliE_EEviT1_,@"STO_CUDA_ENTRY STV_DEFAULT"
_ZN2at6native18elementwise_kernelILi128ELi4EZNS0_22gpu_kernel_impl_nocastIZNS0_50_GLOBAL__N__2680c7bb_12_PowKernel_cu_7dd49032_316822pow_scalar_tensor_implIaEEvRNS_18TensorIteratorBaseET_EUlaE_EEvS6_RKS7_EUliE_EEviT1_:
.text._ZN2at6native18elementwise_kernelILi128ELi4EZNS0_22gpu_kernel_impl_nocastIZNS0_50_GLOBAL__N__2680c7bb_12_PowKernel_cu_7dd49032_316822pow_scalar_tensor_implIaEEvRNS_18TensorIteratorBaseET_EUlaE_EEvS6_RKS7_EUliE_EEviT1_:
[----:B------:R-:W-:Y:S01]  /*0000*/  LDC R1, c[0x0][0x28] ;  /* 0x00000a00ff017b82 */ /* 0x000fe20000000800 */
[----:B------:R-:W0:Y:S07]  /*0010*/  S2R R3, SR_CTAID.X ;  /* 0x0000000000037919 */ /* 0x000e2e0000002500 */
[----:B------:R-:W1:Y:S01]  /*0020*/  LDC.U8 R0, c[0x0][0x420] ;  /* 0x00010800ff007b82 */ /* 0x000e620000000000 */
        /* <DEDUP_REMOVED lines=295> */
[----:B------:R-:W-:Y:S01]  /*12a0*/  @P0 MOV R10, RZ ;  /* 0x000000ff000a0202 */ /* 0x000fe20000000f00 */
[----:B------:R-:W-:-:S04]  /*12b0*/  IMAD.MOV R6, RZ, RZ, -R11 ;  /* 0x000000ffff067224 */ /* 0x000fc800078e0a0b */
[----:B------:R-:W-:Y:S01]  /*12c0*/  IMAD R6, R6, UR8, R7 ;  /* 0x0000000806067c24 */ /* 0x000fe2000f8e0207 */
[----:B------:R-:W-:Y:S01]  /*12d0*/  ULDC.64 UR8, c[0x0][0x400] ;  /* 0x0001000000087ab9 */ /* 0x000fe20000000a00 */
[----:B------:R-:W1:Y:S02]  /*12e0*/  @P0 LDC R15, c[0x0][0x33c] ;  /* 0x0000cf00ff0f0b82 */ /* 0x000e640000000800 */
[C---:B------:R-:W-:Y:S02]  /*12f0*/  IMAD R5, R6.reuse, UR8, R5 ;  /* 0x0000000806057c24 */ /* 0x040fe4000f8e0205 */
[----:B------:R-:W-:-:S04]  /*1300*/  IMAD R2, R6, UR9, R2 ;  /* 0x0000000906027c24 */ /* 0x000fc8000f8e0202 */
[----:B------:R-:W2:Y:S01]  /*1310*/  @P0 LDC.64 R8, c[0x0][0x408] ;  /* 0x00010200ff080b82 */ /* 0x000ea20000000a00 */
[----:B0-----:R-:W-:-:S05]  /*1320*/  @P0 IMAD.HI.U32 R4, R11, R12, R10 ;  /* 0x0000000c0b040227 */ /* 0x001fca00078e000a */
[----:B------:R-:W-:-:S04]  /*1330*/  @P0 SHF.R.U32.HI R4, RZ, R13, R4 ;  /* 0x0000000dff040219 */ /* 0x000fc80000011604 */
[----:B------:R-:W-:-:S05]  /*1340*/  @P0 IADD3 R10, -R4, RZ, RZ ;  /* 0x000000ff040a0210 */ /* 0x000fca0007ffe1ff */
[----:B-1----:R-:W-:-:S04]  /*1350*/  @P0 IMAD R10, R10, R15, R11 ;  /* 0x0000000f0a0a0224 */ /* 0x002fc800078e020b */
[C---:B--2---:R-:W-:Y:S02]  /*1360*/  @P0 IMAD R5, R10.reuse, R8, R5 ;  /* 0x000000080a050224 */ /* 0x044fe400078e0205 */
[----:B------:R-:W-:-:S07]  /*1370*/  @P0 IMAD R2, R10, R9, R2 ;  /* 0x000000090a020224 */ /* 0x000fce00078e0202 */
.L_x_68958:
[----:B------:R-:W-:Y:S02]  /*1380*/  ULDC.64 UR8, c[0x0][0x418] ;  /* 0x0001060000087ab9 */ /* 0x000fe40000000a00 */
[----:B------:R-:W-:-:S05]  /*1390*/  IADD3 R6, P0, R2, UR8, RZ ;  /* 0x0000000802067c10 */ /* 0x000fca000ff1e0ff */
[----:B------:R-:W-:-:S05]  /*13a0*/  IMAD.X R7, RZ, RZ, UR9, P0 ;  /* 0x00000009ff077e24 */ /* 0x000fca00080e06ff */
[----:B------:R-:W2:Y:S01]  /*13b0*/  LDG.E.S8 R9, desc[UR4][R6.64] ;  /* 0x0000000406097981 */ /* 0x000ea2000c1e1300 */
[----:B------:R-:W-:Y:S01]  /*13c0*/  BSSY B1, `(.L_x_68959) ;  /* 0x0000039000017945 */ /* 0x000fe20003800000 */
[----:B--2---:R-:W-:-:S13]  /*13d0*/  ISETP.GE.AND P0, PT, R9, RZ, PT ;  /* 0x000000ff0900720c */ /* 0x004fda0003f06270 */
[----:B------:R-:W-:Y:S05]  /*13e0*/  @!P0 BRA `(.L_x_68960) ;  /* 0x0000000000b08947 */ /* 0x000fea0003800000 */
[----:B------:R-:W-:Y:S01]  /*13f0*/  ISETP.NE.AND P0, PT, R9, RZ, PT ;  /* 0x000000ff0900720c */ /* 0x000fe20003f05270 */
[----:B------:R-:W-:Y:S01]  /*1400*/  BSSY B2, `(.L_x_68961) ;  /* 0x0000029000027945 */ /* 0x000fe20003800000 */
[----:B------:R-:W-:-:S11]  /*1410*/  HFMA2.MMA R7, -RZ, RZ, 0, 5.9604644775390625e-08 ;  /* 0x00000001ff077435 */ /* 0x000fd600000001ff */
        /* <DEDUP_REMOVED lines=17> */
.L_x_68963:
[----:B------:R-:W-:Y:S02]  /*1530*/  LOP3.LUT R4, R9, 0x1, RZ, 0xc0, !PT ;  /* 0x0000000109047812 */ /* 0x000fe400078ec0ff */
[----:B------:R-:W-:Y:S02]  /*1540*/  PRMT R8, R7, 0x9910, RZ ;  /* 0x0000991007087816 */ /* 0x000fe400000000ff */
[----:B------:R-:W-:Y:S02]  /*1550*/  ISETP.NE.U32.AND P0, PT, R4, 0x1, PT ;  /* 0x000000010400780c */ /* 0x000fe40003f05070 */
[C---:B------:R-:W-:Y:S02]  /*1560*/  LOP3.LUT R4, R9.reuse, 0x80, RZ, 0xc0, !PT ;  /* 0x0000008009047812 */ /* 0x040fe400078ec0ff */
[----:B------:R-:W-:Y:S02]  /*1570*/  IADD3 R7, R9, 0x1, RZ ;  /* 0x0000000109077810 */ /* 0x000fe40007ffe0ff */
[----:B------:R-:W-:Y:S01]  /*1580*/  LEA.HI R6, R4, R9, RZ, 0x19 ;  /* 0x0000000904067211 */ /* 0x000fe200078fc8ff */
[----:B------:R-:W-:Y:S01]  /*1590*/  IMAD.MOV.U32 R4, RZ, RZ, R8 ;  /* 0x000000ffff047224 */ /* 0x000fe200078e0008 */
[----:B------:R-:W-:-:S02]  /*15a0*/  PRMT R10, R2, 0x9910, RZ ;  /* 0x00009910020a7816 */ /* 0x000fc400000000ff */
[----:B------:R-:W-:Y:S02]  /*15b0*/  PRMT R9, R6, 0x8880, RZ ;  /* 0x0000888006097816 */ /* 0x000fe400000000ff */
[----:B------:R-:W-:Y:S02]  /*15c0*/  LOP3.LUT R6, R7, 0xff, RZ, 0xc0, !PT ;  /* 0x000000ff07067812 */ /* 0x000fe400078ec0ff */
[----:B------:R-:W-:Y:S02]  /*15d0*/  SEL R2, R2, 0x1, !P0 ;  /* 0x0000000102027807 */ /* 0x000fe40004000000 */
[----:B------:R-:W-:Y:S02]  /*15e0*/  ISETP.GE.U32.AND P0, PT, R6, 0x3, PT ;  /* 0x000000030600780c */ /* 0x000fe40003f06070 */
[----:B------:R-:W-:Y:S02]  /*15f0*/  PRMT R2, R2, 0x9910, RZ ;  /* 0x0000991002027816 */ /* 0x000fe400000000ff */
[----:B------:R-:W-:-:S03]  /*1600*/  MOV R8, R10 ;  /* 0x0000000a00087202 */ /* 0x000fc60000000f00 */
[----:B------:R-:W-:Y:S01]  /*1610*/  IMAD.MOV.U32 R7, RZ, RZ, R2 ;  /* 0x000000ffff077224 */ /* 0x000fe200078e0002 */
[----:B------:R-:W-:Y:S01]  /*1620*/  MOV R2, R9 ;  /* 0x0000000900027202 */ /* 0x000fe20000000f00 */
[----:B------:R-:W-:Y:S02]  /*1630*/  IMAD R8, R8, R8, RZ ;  /* 0x0000000808087224 */ /* 0x000fe400078e02ff */
[----:B------:R-:W-:Y:S01]  /*1640*/  IMAD R7, R4, R7, RZ ;  /* 0x0000000704077224 */ /* 0x000fe200078e02ff */
[--C-:B------:R-:W-:Y:S02]  /*1650*/  SHF.R.S32.HI R4, RZ, 0x1, R2.reuse ;  /* 0x00000001ff047819 */ /* 0x100fe40000011402 */
[----:B------:R-:W-:Y:S02]  /*1660*/  PRMT R2, R8, 0x7610, R2 ;  /* 0x0000761008027816 */ /* 0x000fe40000000002 */
[----:B------:R-:W-:Y:S01]  /*1670*/  PRMT R9, R4, 0x7610, R9 ;  /* 0x0000761004097816 */ /* 0x000fe20000000009 */
[----:B------:R-:W-:Y:S06]  /*1680*/  @P0 BRA `(.L_x_68963) ;  /* 0xfffffffc00a80947 */ /* 0x000fec000383ffff */
.L_x_68962:
[----:B------:R-:W-:Y:S05]  /*1690*/  BSYNC B2 ;  /* 0x0000000000027941 */ /* 0x000fea0003800000 */
.L_x_68961:
[----:B------:R-:W-:Y:S05]  /*16a0*/  BRA `(.L_x_68964) ;  /* 0x0000000000287947 */ /* 0x000fea0003800000 */
.L_x_68960:
[----:B------:R-:W-:Y:S01]  /*16b0*/  PRMT R2, R0, 0x9910, RZ ;  /* 0x0000991000027816 */ /* 0x000fe200000000ff */
[----:B------:R-:W-:-:S03]  /*16c0*/  IMAD.MOV.U32 R7, RZ, RZ, 0x1 ;  /* 0x00000001ff077424 */ /* 0x000fc600078e00ff */
[----:B------:R-:W-:-:S13]  /*16d0*/  ISETP.NE.AND P0, PT, R2, 0x1, PT ;  /* 0x000000010200780c */ /* 0x000fda0003f05270 */
[----:B------:R-:W-:Y:S05]  /*16e0*/  @!P0 BRA `(.L_x_68964) ;  /* 0x0000000000188947 */ /* 0x000fea0003800000 */
[----:B------:R-:W-:Y:S01]  /*16f0*/  ISETP.NE.AND P0, PT, R2, 0xff, PT ;  /* 0x000000ff0200780c */ /* 0x000fe20003f05270 */
[----:B------:R-:W-:-:S12]  /*1700*/  HFMA2.MMA R7, -RZ, RZ, 0, 5.9604644775390625e-08 ;  /* 0x00000001ff077435 */ /* 0x000fd800000001ff */
[----:B------:R-:W-:-:S04]  /*1710*/  @!P0 LOP3.LUT R9, R9, 0x1, RZ, 0xc0, !PT ;  /* 0x0000000109098812 */ /* 0x000fc800078ec0ff */
[----:B------:R-:W-:-:S04]  /*1720*/  @!P0 ISETP.NE.U32.AND P1, PT, R9, 0x1, PT ;  /* 0x000000010900880c */ /* 0x000fc80003f25070 */
[----:B------:R-:W-:-:S04]  /*1730*/  @!P0 SEL R7, R7, 0xffff, P1 ;  /* 0x0000ffff07078807 */ /* 0x000fc80000800000 */
[----:B------:R-:W-:-:S07]  /*1740*/  @P0 PRMT R7, RZ, 0x7610, R7 ;  /* 0x00007610ff070816 */ /* 0x000fce0000000007 */
.L_x_68964:
[----:B------:R-:W-:Y:S05]  /*1750*/  BSYNC B1 ;  /* 0x0000000000017941 */ /* 0x000fea0003800000 */
.L_x_68959:
[----:B------:R-:W-:Y:S01]  /*1760*/  ULDC.64 UR8, c[0x0][0x410] ;  /* 0x0001040000087ab9 */ /* 0x000fe20000000a00 */
[----:B------:R-:W-:Y:S02]  /*1770*/  IADD3 R3, R3, 0x80, RZ ;  /* 0x0000008003037810 */ /* 0x000fe40007ffe0ff */
[----:B------:R-:W-:-:S05]  /*1780*/  IADD3 R4, P0, R5, UR8, RZ ;  /* 0x0000000805047c10 */ /* 0x000fca000ff1e0ff */
[----:B------:R-:W-:-:S05]  /*1790*/  IMAD.X R5, RZ, RZ, UR9, P0 ;  /* 0x00000009ff057e24 */ /* 0x000fca00080e06ff */
[----:B------:R0:W-:Y:S03]  /*17a0*/  STG.E.U8 desc[UR4][R4.64], R7 ;  /* 0x0000000704007986 */ /* 0x0001e6000c101104 */
.L_x_68957:
[----:B------:R-:W-:Y:S05]  /*17b0*/  BSYNC B0 ;  /* 0x0000000000007941 */ /* 0x000fea0003800000 */
.L_x_68956:
[----:B------:R-:W-:Y:S01]  /*17c0*/  ISETP.GE.AND P0, PT, R3, UR6, PT ;  /* 0x0000000603007c0c */ /* 0x000fe2000bf06270 */
[----:B------:R-:W-:-:S12]  /*17d0*/  BSSY B0, `(.L_x_68965) ;  /* 0x00002e8000007945 */ /* 0x000fd80003800000 */
[----:B------:R-:W-:Y:S05]  /*17e0*/  @P0 BRA `(.L_x_68966) ;  /* 0x0000002c00980947 */ /* 0x000fea0003800000 */
[----:B0-----:R-:W0:Y:S01]  /*17f0*/  LDC R4, c[0x0][0x218] ;  /* 0x00008600ff047b82 */ /* 0x001e220000000800 */
[----:B------:R-:W-:Y:S01]  /*1800*/  IMAD.MOV.U32 R2, RZ, RZ, RZ ;  /* 0x000000ffff027224 */ /* 0x000fe200078e00ff */
[----:B------:R-:W-:Y:S02]  /*1810*/  MOV R5, RZ ;  /* 0x000000ff00057202 */ /* 0x000fe40000000f00 */
        /* <DEDUP_REMOVED lines=299> */
.L_x_68967:
[----:B------:R-:W-:Y:S02]  /*2ad0*/  ULDC.64 UR8, c[0x0][0x418] ;  /* 0x0001060000087ab9 */ /* 0x000fe40000000a00 */
[----:B------:R-:W-:-:S04]  /*2ae0*/  IADD3 R6, P0, R2, UR8, RZ ;  /* 0x0000000802067c10 */ /* 0x000fc8000ff1e0ff */
[----:B------:R-:W-:-:S05]  /*2af0*/  IADD3.X R7, RZ, UR9, RZ, P0, !PT ;  /* 0x00000009ff077c10 */ /* 0x000fca00087fe4ff */
[----:B------:R-:W2:Y:S01]  /*2b00*/  LDG.E.S8 R9, desc[UR4][R6.64] ;  /* 0x0000000406097981 */ /* 0x000ea2000c1e1300 */
[----:B------:R-:W-:Y:S01]  /*2b10*/  BSSY B1, `(.L_x_68968) ;  /* 0x000003a000017945 */ /* 0x000fe20003800000 */
[----:B--2---:R-:W-:-:S13]  /*2b20*/  ISETP.GE.AND P0, PT, R9, RZ, PT ;  /* 0x000000ff0900720c */ /* 0x004fda0003f06270 */
[----:B------:R-:W-:Y:S05]  /*2b30*/  @!P0 BRA `(.L_x_68969) ;  /* 0x0000000000b48947 */ /* 0x000fea0003800000 */
        /* <DEDUP_REMOVED lines=8> */
[----:B------:R-:W-:Y:S02]  /*2bc0*/  SEL R2, R0, 0x1, !P0 ;  /* 0x0000000100027807 */ /* 0x000fe40004000000 */
[----:B------:R-:W-:-:S02]  /*2bd0*/  ISETP.GE.U32.AND P0, PT, R4, 0x3, PT ;  /* 0x000000030400780c */ /* 0x000fc40003f06070 */
[----:B------:R-:W-:Y:S02]  /*2be0*/  PRMT R6, R0, 0x9910, RZ ;  /* 0x0000991000067816 */ /* 0x000fe400000000ff */
[----:B------:R-:W-:Y:S02]  /*2bf0*/  PRMT R7, R2, 0x9910, RZ ;  /* 0x0000991002077816 */ /* 0x000fe400000000ff */
[----:B------:R-:W-:Y:S02]  /*2c00*/  MOV R4, R6 ;  /* 0x0000000600047202 */ /* 0x000fe40000000f00 */
[----:B------:R-:W-:-:S03]  /*2c10*/  LOP3.LUT R2, R9, 0x80, RZ, 0xc0, !PT ;  /* 0x0000008009027812 */ /* 0x000fc600078ec0ff */
[----:B------:R-:W-:Y:S01]  /*2c20*/  IMAD R6, R4, R4, RZ ;  /* 0x0000000404067224 */ /* 0x000fe200078e02ff */
[----:B------:R-:W-:Y:S01]  /*2c30*/  LEA.HI R2, R2, R9, RZ, 0x19 ;  /* 0x0000000902027211 */ /* 0x000fe200078fc8ff */
[----:B------:R-:W-:Y:S06]  /*2c40*/  @!P0 BRA `(.L_x_68971) ;  /* 0x0000000000688947 */ /* 0x000fec0003800000 */
[----:B------:R-:W-:Y:S02]  /*2c50*/  PRMT R4, R2, 0x8880, RZ ;  /* 0x0000888002047816 */ /* 0x000fe400000000ff */
[----:B------:R-:W-:Y:S02]  /*2c60*/  PRMT R2, R6, 0x7610, R2 ;  /* 0x0000761006027816 */ /* 0x000fe40000000002 */
[----:B------:R-:W-:-:S04]  /*2c70*/  SHF.R.S32.HI R4, RZ, 0x1, R4 ;  /* 0x00000001ff047819 */ /* 0x000fc80000011404 */
[----:B------:R-:W-:-:S07]  /*2c80*/  PRMT R9, R4, 0x7610, R9 ;  /* 0x0000761004097816 */ /* 0x000fce0000000009 */
.L_x_68972:
[----:B------:R-:W-:Y:S02]  /*2c90*/  LOP3.LUT R4, R9, 0x1, RZ, 0xc0, !PT ;  /* 0x0000000109047812 */ /* 0x000fe400078ec0ff */
[----:B------:R-:W-:Y:S01]  /*2ca0*/  PRMT R8, R7, 0x9910, RZ ;  /* 0x0000991007087816 */ /* 0x000fe200000000ff */
[C---:B------:R-:W-:Y:S01]  /*2cb0*/  VIADD R7, R9.reuse, 0x1 ;  /* 0x0000000109077836 */ /* 0x040fe20000000000 */
[----:B------:R-:W-:Y:S02]  /*2cc0*/  ISETP.NE.U32.AND P0, PT, R4, 0x1, PT ;  /* 0x000000010400780c */ /* 0x000fe40003f05070 */
[----:B------:R-:W-:Y:S02]  /*2cd0*/  LOP3.LUT R4, R9, 0x80, RZ, 0xc0, !PT ;  /* 0x0000008009047812 */ /* 0x000fe400078ec0ff */
[----:B------:R-:W-:Y:S02]  /*2ce0*/  PRMT R10, R2, 0x9910, RZ ;  /* 0x00009910020a7816 */ /* 0x000fe400000000ff */
[----:B------:R-:W-:-:S02]  /*2cf0*/  LEA.HI R6, R4, R9, RZ, 0x19 ;  /* 0x0000000904067211 */ /* 0x000fc400078fc8ff */
[----:B------:R-:W-:Y:S02]  /*2d00*/  SEL R2, R2, 0x1, !P0 ;  /* 0x0000000102027807 */ /* 0x000fe40004000000 */
[----:B------:R-:W-:Y:S02]  /*2d10*/  PRMT R9, R6, 0x8880, RZ ;  /* 0x0000888006097816 */ /* 0x000fe400000000ff */
[----:B------:R-:W-:Y:S02]  /*2d20*/  LOP3.LUT R6, R7, 0xff, RZ, 0xc0, !PT ;  /* 0x000000ff07067812 */ /* 0x000fe400078ec0ff */
[----:B------:R-:W-:Y:S02]  /*2d30*/  PRMT R2, R2, 0x9910, RZ ;  /* 0x0000991002027816 */ /* 0x000fe400000000ff */
[----:B------:R-:W-:Y:S02]  /*2d40*/  ISETP.GE.U32.AND P0, PT, R6, 0x3, PT ;  /* 0x000000030600780c */ /* 0x000fe40003f06070 */
[----:B------:R-:W-:Y:S01]  /*2d50*/  MOV R4, R8 ;  /* 0x0000000800047202 */ /* 0x000fe20000000f00 */
[----:B------:R-:W-:Y:S01]  /*2d60*/  IMAD.MOV.U32 R7, RZ, RZ, R2 ;  /* 0x000000ffff077224 */ /* 0x000fe200078e0002 */
[----:B------:R-:W-:-:S02]  /*2d70*/  MOV R8, R10 ;  /* 0x0000000a00087202 */ /* 0x000fc40000000f00 */
[----:B------:R-:W-:Y:S01]  /*2d80*/  MOV R2, R9 ;  /* 0x0000000900027202 */ /* 0x000fe20000000f00 */
[----:B------:R-:W-:Y:S02]  /*2d90*/  IMAD R7, R4, R7, RZ ;  /* 0x0000000704077224 */ /* 0x000fe400078e02ff */
[----:B------:R-:W-:Y:S01]  /*2da0*/  IMAD R8, R8, R8, RZ ;  /* 0x0000000808087224 */ /* 0x000fe200078e02ff */
[----:B------:R-:W-:-:S04]  /*2db0*/  SHF.R.S32.HI R4, RZ, 0x1, R2 ;  /* 0x00000001ff047819 */ /* 0x000fc80000011402 */
[----:B------:R-:W-:Y:S02]  /*2dc0*/  PRMT R2, R8, 0x7610, R2 ;  /* 0x0000761008027816 */ /* 0x000fe40000000002 */
[----:B------:R-:W-:Y:S01]  /*2dd0*/  PRMT R9, R4, 0x7610, R9 ;  /* 0x0000761004097816 */ /* 0x000fe20000000009 */
[----:B------:R-:W-:Y:S06]  /*2de0*/  @P0 BRA `(.L_x_68972) ;  /* 0xfffffffc00a80947 */ /* 0x000fec000383ffff */
.L_x_68971:
[----:B------:R-:W-:Y:S05]  /*2df0*/  BSYNC B2 ;  /* 0x0000000000027941 */ /* 0x000fea0003800000 */
.L_x_68970:
[----:B------:R-:W-:Y:S05]  /*2e00*/  BRA `(.L_x_68973) ;  /* 0x0000000000287947 */ /* 0x000fea0003800000 */
.L_x_68969:
[----:B------:R-:W-:Y:S01]  /*2e10*/  PRMT R2, R0, 0x9910, RZ ;  /* 0x0000991000027816 */ /* 0x000fe200000000ff */
[----:B------:R-:W-:-:S03]  /*2e20*/  HFMA2.MMA R7, -RZ, RZ, 0, 5.9604644775390625e-08 ;  /* 0x00000001ff077435 */ /* 0x000fc600000001ff */
        /* <DEDUP_REMOVED lines=8> */
.L_x_68973:
[----:B------:R-:W-:Y:S05]  /*2eb0*/  BSYNC B1 ;  /* 0x0000000000017941 */ /* 0x000fea0003800000 */
.L_x_68968:
[----:B------:R-:W-:Y:S01]  /*2ec0*/  ULDC.64 UR8, c[0x0][0x410] ;  /* 0x0001040000087ab9 */ /* 0x000fe20000000a00 */
[----:B------:R-:W-:Y:S02]  /*2ed0*/  IADD3 R3, R3, 0x80, RZ ;  /* 0x0000008003037810 */ /* 0x000fe40007ffe0ff */
[----:B------:R-:W-:-:S04]  /*2ee0*/  IADD3 R4, P0, R5, UR8, RZ ;  /* 0x0000000805047c10 */ /* 0x000fc8000ff1e0ff */
[----:B------:R-:W-:Y:S02]  /*2ef0*/  IADD3.X R5, RZ, UR9, RZ, P0, !PT ;  /* 0x00000009ff057c10 */ /* 0x000fe400087fe4ff */
[----:B------:R-:W-:-:S03]  /*2f00*/  ISETP.GE.AND P0, PT, R3, UR6, PT ;  /* 0x0000000603007c0c */ /* 0x000fc6000bf06270 */
[----:B------:R1:W-:Y:S10]  /*2f10*/  STG.E.U8 desc[UR4][R4.64], R7 ;  /* 0x0000000704007986 */ /* 0x0003f4000c101104 */
[----:B------:R-:W-:Y:S05]  /*2f20*/  @P0 BRA `(.L_x_68966) ;  /* 0x0000001400c80947 */ /* 0x000fea0003800000 */
[----:B-1----:R-:W0:Y:S01]  /*2f30*/  LDC R4, c[0x0][0x218] ;  /* 0x00008600ff047b82 */ /* 0x002e220000000800 */
[----:B------:R-:W-:Y:S01]  /*2f40*/  IMAD.MOV.U32 R2, RZ, RZ, RZ ;  /* 0x000000ffff027224 */ /* 0x000fe200078e00ff */
[----:B------:R-:W-:Y:S02]  /*2f50*/  MOV R5, RZ ;  /* 0x000000ff00057202 */ /* 0x000fe40000000f00 */
        /* <DEDUP_REMOVED lines=287> */
[----:B------:R-:W1:Y:S01]  /*4150*/  @P0 LDC R15, c[0x0][0x33c] ;  /* 0x0000cf00ff0f0b82 */ /* 0x000e620000000800 */
[----:B------:R-:W-:Y:S01]  /*4160*/  IMAD R6, R6, UR8, R7 ;  /* 0x0000000806067c24 */ /* 0x000fe2000f8e0207 */
[----:B------:R-:W-:-:S03]  /*4170*/  ULDC.64 UR8, c[0x0][0x400] ;  /* 0x0001000000087ab9 */ /* 0x000fc60000000a00 */
        /* <DEDUP_REMOVED lines=9> */
.L_x_68974:
        /* <DEDUP_REMOVED lines=9> */
[----:B------:R-:W-:-:S11]  /*42a0*/  MOV R7, 0x1 ;  /* 0x0000000100077802 */ /* 0x000fd60000000f00 */
        /* <DEDUP_REMOVED lines=9> */
[----:B------:R-:W-:Y:S02]  /*4340*/  MOV R4, R6 ;  /* 0x0000000600047202 */ /* 0x000fe40000000f00 */
[----:B------:R-:W-:-:S03]  /*4350*/  LOP3.LUT R2, R9, 0x80, RZ, 0xc0, !PT ;  /* 0x0000008009027812 */ /* 0x000fc600078ec0ff */
[----:B------:R-:W-:Y:S01]  /*4360*/  IMAD R6, R4, R4, RZ ;  /* 0x0000000404067224 */ /* 0x000fe200078e02ff */
[----:B------:R-:W-:-:S03]  /*4370*/  LEA.HI R2, R2, R9, RZ, 0x19 ;  /* 0x0000000902027211 */ /* 0x000fc600078fc8ff */
[----:B------:R-:W-:Y:S05]  /*4380*/  @!P0 BRA `(.L_x_68978) ;  /* 0x0000000000688947 */ /* 0x000fea0003800000 */
[----:B------:R-:W-:Y:S02]  /*4390*/  PRMT R4, R2, 0x8880, RZ ;  /* 0x0000888002047816 */ /* 0x000fe400000000ff */
[----:B------:R-:W-:Y:S02]  /*43a0*/  PRMT R2, R6, 0x7610, R2 ;  /* 0x0000761006027816 */ /* 0x000fe40000000002 */
[----:B------:R-:W-:-:S04]  /*43b0*/  SHF.R.S32.HI R4, RZ, 0x1, R4 ;  /* 0x00000001ff047819 */ /* 0x000fc80000011404 */
[----:B------:R-:W-:-:S07]  /*43c0*/  PRMT R9, R4, 0x7610, R9 ;  /* 0x0000761004097816 */ /* 0x000fce0000000009 */
.L_x_68979:
        /* <DEDUP_REMOVED lines=13> */
[----:B------:R-:W-:-:S02]  /*44a0*/  MOV R8, R10 ;  /* 0x0000000a00087202 */ /* 0x000fc40000000f00 */
[----:B------:R-:W-:Y:S01]  /*44b0*/  MOV R7, R2 ;  /* 0x0000000200077202 */ /* 0x000fe20000000f00 */
[--C-:B------:R-:W-:Y:S02]  /*44c0*/  IMAD.MOV.U32 R2, RZ, RZ, R9.reuse ;  /* 0x000000ffff027224 */ /* 0x100fe400078e0009 */
[----:B------:R-:W-:Y:S02]  /*44d0*/  IMAD R8, R8, R8, RZ ;  /* 0x0000000808087224 */ /* 0x000fe400078e02ff */
[----:B------:R-:W-:Y:S01]  /*44e0*/  IMAD R7, R4, R7, RZ ;  /* 0x0000000704077224 */ /* 0x000fe200078e02ff */
[--C-:B------:R-:W-:Y:S02]  /*44f0*/  SHF.R.S32.HI R4, RZ, 0x1, R2.reuse ;  /* 0x00000001ff047819 */ /* 0x100fe40000011402 */
[----:B------:R-:W-:Y:S02]  /*4500*/  PRMT R2, R8, 0x7610, R2 ;  /* 0x0000761008027816 */ /* 0x000fe40000000002 */
[----:B------:R-:W-:Y:S01]  /*4510*/  PRMT R9, R4, 0x7610, R9 ;  /* 0x0000761004097816 */ /* 0x000fe20000000009 */
[----:B------:R-:W-:Y:S06]  /*4520*/  @P0 BRA `(.L_x_68979) ;  /* 0xfffffffc00a80947 */ /* 0x000fec000383ffff */
.L_x_68978:
[----:B------:R-:W-:Y:S05]  /*4530*/  BSYNC B2 ;  /* 0x0000000000027941 */ /* 0x000fea0003800000 */
.L_x_68977:
[----:B------:R-:W-:Y:S05]  /*4540*/  BRA `(.L_x_68980) ;  /* 0x0000000000287947 */ /* 0x000fea0003800000 */
.L_x_68976:
[----:B------:R-:W-:Y:S01]  /*4550*/  PRMT R2, R0, 0x9910, RZ ;  /* 0x0000991000027816 */ /* 0x000fe200000000ff */
[----:B------:R-:W-:-:S03]  /*4560*/  HFMA2.MMA R7, -RZ, RZ, 0, 5.9604644775390625e-08 ;  /* 0x00000001ff077435 */ /* 0x000fc600000001ff */
[----:B------:R-:W-:-:S13]  /*4570*/  ISETP.NE.AND P0, PT, R2, 0x1, PT ;  /* 0x000000010200780c */ /* 0x000fda0003f05270 */
[----:B------:R-:W-:Y:S05]  /*4580*/  @!P0 BRA `(.L_x_68980) ;  /* 0x0000000000188947 */ /* 0x000fea0003800000 */
[----:B------:R-:W-:Y:S02]  /*4590*/  ISETP.NE.AND P0, PT, R2, 0xff, PT ;  /* 0x000000ff0200780c */ /* 0x000fe40003f05270 */
[----:B------:R-:W-:-:S11]  /*45a0*/  MOV R7, 0x1 ;  /* 0x0000000100077802 */ /* 0x000fd60000000f00 */
[----:B------:R-:W-:-:S04]  /*45b0*/  @!P0 LOP3.LUT R9, R9, 0x1, RZ, 0xc0, !PT ;  /* 0x0000000109098812 */ /* 0x000fc800078ec0ff */
[----:B------:R-:W-:-:S04]  /*45c0*/  @!P0 ISETP.NE.U32.AND P1, PT, R9, 0x1, PT ;  /* 0x000000010900880c */ /* 0x000fc80003f25070 */
[----:B------:R-:W-:-:S04]  /*45d0*/  @!P0 SEL R7, R7, 0xffff, P1 ;  /* 0x0000ffff07078807 */ /* 0x000fc80000800000 */
[----:B------:R-:W-:-:S07]  /*45e0*/  @P0 PRMT R7, RZ, 0x7610, R7 ;  /* 0x00007610ff070816 */ /* 0x000fce0000000007 */
.L_x_68980:
[----:B------:R-:W-:Y:S05]  /*45f0*/  BSYNC B1 ;  /* 0x0000000000017941 */ /* 0x000fea0003800000 */
.L_x_68975:
[----:B------:R-:W-:Y:S01]  /*4600*/  ULDC.64 UR8, c[0x0][0x410] ;  /* 0x0001040000087ab9 */ /* 0x000fe20000000a00 */
[----:B------:R-:W-:Y:S02]  /*4610*/  IADD3 R3, R3, 0x80, RZ ;  /* 0x0000008003037810 */ /* 0x000fe40007ffe0ff */
[----:B------:R-:W-:-:S05]  /*4620*/  IADD3 R4, P0, R5, UR8, RZ ;  /* 0x0000000805047c10 */ /* 0x000fca000ff1e0ff */
[----:B------:R-:W-:-:S05]  /*4630*/  IMAD.X R5, RZ, RZ, UR9, P0 ;  /* 0x00000009ff057e24 */ /* 0x000fca00080e06ff */
[----:B------:R2:W-:Y:S03]  /*4640*/  STG.E.U8 desc[UR4][R4.64], R7 ;  /* 0x0000000704007986 */ /* 0x0005e6000c101104 */
.L_x_68966:
[----:B------:R-:W-:Y:S05]  /*4650*/  BSYNC B0 ;  /* 0x0000000000007941 */ /* 0x000fea0003800000 */
.L_x_68965:
[----:B------:R-:W-:-:S13]  /*4660*/  ISETP.GE.AND P0, PT, R3, UR6, PT ;  /* 0x0000000603007c0c */ /* 0x000fda000bf06270 */
[----:B------:R-:W-:Y:S05]  /*4670*/  @P0 EXIT ;  /* 0x000000000000094d */ /* 0x000fea0003800000 */
[----:B012---:R-:W0:Y:S01]  /*4680*/  LDC R4, c[0x0][0x218] ;  /* 0x00008600ff047b82 */ /* 0x007e220000000800 */
[----:B------:R-:W-:Y:S01]  /*4690*/  MOV R2, RZ ;  /* 0x000000ff00027202 */ /* 0x000fe20000000f00 */
[----:B------:R-:W-:Y:S01]  /*46a0*/  IMAD.MOV.U32 R5, RZ, RZ, RZ ;  /* 0x000000ffff057224 */ /* 0x000fe200078e00ff */
[----:B0-----:R-:W-:-:S13]  /*46b0*/  ISETP.NE.AND P0, PT, R4, RZ, PT ;  /* 0x000000ff0400720c */ /* 0x001fda0003f05270 */
[----:B------:R-:W-:Y:S05]  /*46c0*/  @!P0 BRA `(.L_x_68981) ;  /* 0x0000001000a48947 */ /* 0x000fea0003800000 */
        /* <DEDUP_REMOVED lines=297> */
.L_x_68981:
[----:B------:R-:W-:Y:S02]  /*5960*/  ULDC.64 UR6, c[0x0][0x418] ;  /* 0x0001060000067ab9 */ /* 0x000fe40000000a00 */
[----:B------:R-:W-:-:S05]  /*5970*/  IADD3 R6, P0, R2, UR6, RZ ;  /* 0x0000000602067c10 */ /* 0x000fca000ff1e0ff */
[----:B------:R-:W-:Y:S01]  /*5980*/  IMAD.X R7, RZ, RZ, UR7, P0 ;  /* 0x00000007ff077e24 */ /* 0x000fe200080e06ff */
[----:B------:R-:W-:-:S05]  /*5990*/  ULDC.64 UR6, c[0x0][0x410] ;  /* 0x0001040000067ab9 */ /* 0x000fca0000000a00 */
[----:B------:R-:W2:Y:S01]  /*59a0*/  LDG.E.S8 R7, desc[UR4][R6.64] ;  /* 0x0000000406077981 */ /* 0x000ea2000c1e1300 */
[----:B------:R-:W-:Y:S01]  /*59b0*/  IADD3 R2, P1, R5, UR6, RZ ;  /* 0x0000000605027c10 */ /* 0x000fe2000ff3e0ff */
[----:B------:R-:W-:Y:S03]  /*59c0*/  BSSY B0, `(.L_x_68982) ;  /* 0x000003a000007945 */ /* 0x000fe60003800000 */
[----:B------:R-:W-:Y:S02]  /*59d0*/  IADD3.X R3, RZ, UR7, RZ, P1, !PT ;  /* 0x00000007ff037c10 */ /* 0x000fe40008ffe4ff */
        /* <DEDUP_REMOVED lines=23> */
.L_x_68986:
        /* <DEDUP_REMOVED lines=21> */
.L_x_68985:
[----:B------:R-:W-:Y:S05]  /*5ca0*/  BSYNC B1 ;  /* 0x0000000000017941 */ /* 0x000fea0003800000 */
.L_x_68984:
[----:B------:R-:W-:Y:S05]  /*5cb0*/  BRA `(.L_x_68987) ;  /* 0x0000000000287947 */ /* 0x000fea0003800000 */
.L_x_68983:
        /* <DEDUP_REMOVED lines=10> */
.L_x_68987:
[----:B------:R-:W-:Y:S05]  /*5d60*/  BSYNC B0 ;  /* 0x0000000000007941 */ /* 0x000fea0003800000 */
.L_x_68982:
[----:B------:R-:W-:Y:S01]  /*5d70*/  STG.E.U8 desc[UR4][R2.64], R5 ;  /* 0x0000000502007986 */ /* 0x000fe2000c101104 */
[----:B------:R-:W-:Y:S05]  /*5d80*/  EXIT ;  /* 0x000000000000794d */ /* 0x000fea0003800000 */
.L_x_68988:
        /* <DEDUP_REMOVED lines=15> */
.L_x_71983:


//--------------------- .text._ZN2at6native27unrolled_elementwise_kernelIZNS0_50_GLOBAL__N__2680c7bb_12_PowKernel_cu_7dd49032_316822pow_scalar_tensor_implIaEEvRNS_18TensorIteratorBaseET_EUlaE_St5arrayIPcLm2EELi4E23TrivialOffsetCalculatorILi1EjESC_NS0_6memory15LoadWithoutCastENSD_16StoreWithoutCastEEEviS6_T0_T2_T3_T4_T5_ --------------------------
	.section	.text._ZN2at6native27unrolled_elementwise_kernelIZNS0_50_GLOBAL__N__2680c7bb_12_PowKernel_cu_7dd49032_316822pow_scalar_tensor_implIaEEvRNS_18TensorIteratorBaseET_EUlaE_St5arrayIPcLm2EELi4E23TrivialOffsetCalculatorILi1EjESC_NS0_6memory15LoadWithoutCastENSD_16StoreWithoutCastEEEviS6_T0_T2_T3_T4_T5_,"ax",@progbits
	.align	128
        .global         _ZN2at6native27unrolled_elementwise_kernelIZNS0_50_GLOBAL__N__2680c7bb_12_PowKernel_cu_7dd49032_316822pow_scalar_tensor_implIaEEvRNS_18TensorIteratorBaseET_EUlaE_St5arrayIPcLm2EELi4E23TrivialOffsetCalculatorILi1EjESC_NS0_6memory15LoadWithoutCastENSD_16StoreWithoutCastEEEviS6_T0_T2_T3_T4_T5_
        .type           _ZN2at6native27unrolled_elementwise_kernelIZNS0_50_GLOBAL__N__2680c7bb_12_PowKernel_cu_7dd49032_316822pow_scalar_tensor_implIaEEvRNS_18TensorIteratorBaseET_EUlaE_St5arrayIPcLm2EELi4E23TrivialOffsetCalculatorILi1EjESC_NS0_6memory15LoadWithoutCastENSD_16StoreWithoutCastEEEviS6_T0_T2_T3_T4_T5_,@function
        .size           _ZN2at6native27unrolled_elementwise_kernelIZNS0_50_GLOBAL__N__2680c7bb_12_PowKernel_cu_7dd49032_316822pow_scalar_tensor_implIaEEvRNS_18TensorIteratorBaseET_EUlaE_St5arrayIPcLm2EELi4E23TrivialOffsetCalculatorILi1EjESC_NS0_6memory15LoadWithoutCastENSD_16StoreWithoutCastEEEviS6_T0_T2_T3_T4_T5_,(.L_x_71984 - _ZN2at6native27unrolled_elementwise_kernelIZNS0_50_GLOBAL__N__2680c7bb_12_PowKernel_cu_7dd49032_316822pow_scalar_tensor_implIaEEvRNS_18TensorIteratorBaseET_EUlaE_St5arrayIPcLm2EELi4E23TrivialOffsetCalculatorILi1EjESC_NS0_6memory15LoadWithoutCastENSD_16StoreWithoutCastEEEviS6_T0_T2_T3_T4_T5_)
        .other          _ZN2at6native27unrolled_elementwise_kernelIZNS0_50_GLOBAL__N__2680c7bb_12_PowKernel_cu_7dd49032_316822pow_scalar_tensor_implIaEEvRNS_18TensorIteratorBaseET_EUlaE_St5arrayIPcLm2EELi4E23TrivialOffsetCalculatorILi1EjESC_NS0_6memory15LoadWithoutCastENSD_16StoreWithoutCastEEEviS6_T0_T2_T3_T4_T5_,@"STO_CUDA_ENTRY STV_DEFAULT"
_ZN2at6native27unrolled_elementwise_kernelIZNS0_50_GLOBAL__N__2680c7bb_12_PowKernel_cu_7dd49032_316822pow_scalar_tensor_implIaEEvRNS_18TensorIteratorBaseET_EUlaE_St5arrayIPcLm2EELi4E23TrivialOffsetCalculatorILi1EjESC_NS0_6memory15LoadWithoutCastENSD_16StoreWithoutCastEEEviS6_T0_T2_T3_T4_T5_:
.text._ZN2at6native27unrolled_elementwise_kernelIZNS0_50_GLOBAL__N__2680c7bb_12_PowKernel_cu_7dd49032_316822pow_scalar_tensor_implIaEEvRNS_18TensorIteratorBaseET_EUlaE_St5arrayIPcLm2EELi4E23TrivialOffsetCalculatorILi1EjESC_NS0_6memory15LoadWithoutCastENSD_16StoreWithoutCastEEEviS6_T0_T2_T3_T4_T5_:
[----:B------:R-:W-:Y:S01]  /*0000*/  LDC R1, c[0x0][0x28] ;  /* 0x00000a00ff017b82 */ /* 0x000fe20000000800 */
[----:B------:R-:W0:Y:S07]  /*0010*/  S2R R0, SR_CTAID.X ;  /* 0x0000000000007919 */ /* 0x000e2e0000002500 */
[----:B------:R-:W0:Y:S01]  /*0020*/  LDC R5, c[0x0][0x210] ;  /* 0x00008400ff057b82 */ /* 0x000e220000000800 */
[----:B------:R-:W-:Y:S01]  /*0030*/  ULDC.64 UR4, c[0x0][0x208] ;  /* 0x0000820000047ab9 */ /* 0x000fe20000000a00 */
[----:B------:R-:W-:Y:S01]  /*0040*/  PRMT R10, RZ, 0x7610, R10 ;  /* 0x00007610ff0a7816 */ /* 0x000fe2000000000a */
[----:B------:R-:W1:Y:S01]  /*0050*/  S2R R3, SR_TID.X ;  /* 0x0000000000037919 */ /* 0x000e620000002100 */
[----:B------:R-:W-:Y:S01]  /*0060*/  ULDC.U8 UR6, c[0x0][0x218] ;  /* 0x0000860000067ab9 */ /* 0x000fe20000000000 */
        /* <DEDUP_REMOVED lines=22> */
[----:B------:R-:W-:Y:S01]  /*01d0*/  @!P3 IMAD.X R5, RZ, RZ, R5, P4 ;  /* 0x000000ffff05b224 */ /* 0x000fe200020e0605 */
[----:B------:R-:W-:-:S03]  /*01e0*/  PRMT R11, RZ, 0x7610, R11 ;  /* 0x00007610ff0b7816 */ /* 0x000fc6000000000b */
[----:B------:R-:W-:-:S03]  /*01f0*/  @!P2 IMAD.X R7, RZ, RZ, R7, P6 ;  /* 0x000000ffff07a224 */ /* 0x000fc600030e0607 */
[----:B------:R2:W5:Y:S01]  /*0200*/  @!P3 LDG.E.U8 R11, desc[UR4][R4.64] ;  /* 0x00000004040bb981 */ /* 0x000562000c1e1100 */
[----:B-1----:R-:W-:-:S05]  /*0210*/  @!P1 IADD3 R14, P5, R15, R8, RZ ;  /* 0x000000080f0e9210 */ /* 0x002fca0007fbe0ff */
[--C-:B------:R-:W-:Y:S01]  /*0220*/  @!P1 IMAD.X R15, RZ, RZ, R9.reuse, P5 ;  /* 0x000000ffff0f9224 */ /* 0x100fe200028e0609 */
[----:B------:R-:W-:-:S06]  /*0230*/  PRMT R9, RZ, 0x7610, R9 ;  /* 0x00007610ff097816 */ /* 0x000fcc0000000009 */
[----:B------:R2:W5:Y:S01]  /*0240*/  @!P2 LDG.E.U8 R9, desc[UR4][R6.64] ;  /* 0x000000040609a981 */ /* 0x000562000c1e1100 */
[----:B0-----:R-:W-:Y:S01]  /*0250*/  IMAD.U32 R12, RZ, RZ, UR6 ;  /* 0x00000006ff0c7e24 */ /* 0x001fe2000f8e00ff */
[----:B------:R-:W-:-:S04]  /*0260*/  PRMT R8, RZ, 0x7610, R8 ;  /* 0x00007610ff087816 */ /* 0x000fc80000000008 */
[----:B------:R-:W-:Y:S02]  /*0270*/  PRMT R13, R12, 0x9910, RZ ;  /* 0x000099100c0d7816 */ /* 0x000fe400000000ff */
[----:B------:R2:W5:Y:S02]  /*0280*/  @!P1 LDG.E.U8 R8, desc[UR4][R14.64] ;  /* 0x000000040e089981 */ /* 0x000564000c1e1100 */
[----:B------:R-:W-:Y:S01]  /*0290*/  ISETP.NE.AND P1, PT, R13, 0x1, PT ;  /* 0x000000010d00780c */ /* 0x000fe20003f25270 */
[----:B------:R-:W-:-:S12]  /*02a0*/  BSSY B1, `(.L_x_68989) ;  /* 0x0000157000017945 */ /* 0x000fd80003800000 */
[----:B--2---:R-:W-:Y:S05]  /*02b0*/  @!P1 BRA `(.L_x_68990) ;  /* 0x0000001400149947 */ /* 0x004fea0003800000 */
[----:B------:R-:W-:Y:S01]  /*02c0*/  ISETP.NE.AND P1, PT, R13, 0xff, PT ;  /* 0x000000ff0d00780c */ /* 0x000fe20003f25270 */
[----:B------:R-:W-:-:S12]  /*02d0*/  BSSY B0, `(.L_x_68991) ;  /* 0x0000142000007945 */ /* 0x000fd80003800000 */
[----:B------:R-:W-:Y:S05]  /*02e0*/  @P1 BRA `(.L_x_68992) ;  /* 0x0000000c00241947 */ /* 0x000fea0003800000 */
        /* <DEDUP_REMOVED lines=23> */
.L_x_68998:
        /* <DEDUP_REMOVED lines=19> */
.L_x_68997:
[----:B------:R-:W-:Y:S05]  /*0590*/  BSYNC B3 ;  /* 0x0000000000037941 */ /* 0x000fea0003800000 */
.L_x_68996:
[----:B------:R-:W-:Y:S05]  /*05a0*/  BRA `(.L_x_68994) ;  /* 0x0000000000107947 */ /* 0x000fea0003800000 */
.L_x_68995:
[----:B------:R-:W-:Y:S01]  /*05b0*/  LOP3.LUT R10, R10, 0x1, RZ, 0xc0, !PT ;  /* 0x000000010a0a7812 */ /* 0x000fe200078ec0ff */
[----:B------:R-:W-:-:S03]  /*05c0*/  IMAD.MOV.U32 R4, RZ, RZ, 0x1 ;  /* 0x00000001ff047424 */ /* 0x000fc600078e00ff */
[----:B------:R-:W-:-:S04]  /*05d0*/  ISETP.NE.U32.AND P1, PT, R10, 0x1, PT ;  /* 0x000000010a00780c */ /* 0x000fc80003f25070 */
[----:B------:R-:W-:-:S09]  /*05e0*/  SEL R4, R4, 0xffff, P1 ;  /* 0x0000ffff04047807 */ /* 0x000fd20000800000 */
.L_x_68994:
[----:B------:R-:W-:Y:S05]  /*05f0*/  BSYNC B2 ;  /* 0x0000000000027941 */ /* 0x000fea0003800000 */
.L_x_68993:
        /* <DEDUP_REMOVED lines=25> */
.L_x_69004:
        /* <DEDUP_REMOVED lines=19> */
.L_x_69003:
[----:B------:R-:W-:Y:S05]  /*08c0*/  BSYNC B3 ;  /* 0x0000000000037941 */ /* 0x000fea0003800000 */
.L_x_69002:
[----:B------:R-:W-:Y:S05]  /*08d0*/  BRA `(.L_x_69000) ;  /* 0x0000000000107947 */ /* 0x000fea0003800000 */
.L_x_69001:
[----:B------:R-:W-:Y:S01]  /*08e0*/  LOP3.LUT R11, R11, 0x1, RZ, 0xc0, !PT ;  /* 0x000000010b0b7812 */ /* 0x000fe200078ec0ff */
[----:B------:R-:W-:-:S03]  /*08f0*/  IMAD.MOV.U32 R5, RZ, RZ, 0x1 ;  /* 0x00000001ff057424 */ /* 0x000fc600078e00ff */
[----:B------:R-:W-:-:S04]  /*0900*/  ISETP.NE.U32.AND P1, PT, R11, 0x1, PT ;  /* 0x000000010b00780c */ /* 0x000fc80003f25070 */
[----:B------:R-:W-:-:S09]  /*0910*/  SEL R5, R5, 0xffff, P1 ;  /* 0x0000ffff05057807 */ /* 0x000fd20000800000 */
.L_x_69000:
[----:B------:R-:W-:Y:S05]  /*0920*/  BSYNC B2 ;  /* 0x0000000000027941 */ /* 0x000fea0003800000 */
.L_x_68999:
        /* <DEDUP_REMOVED lines=25> */
.L_x_69010:
        /* <DEDUP_REMOVED lines=19> */
.L_x_69009:
[----:B------:R-:W-:Y:S05]  /*0bf0*/  BSYNC B3 ;  /* 0x0000000000037941 */ /* 0x000fea0003800000 */
.L_x_69008:
[----:B------:R-:W-:Y:S05]  /*0c00*/  BRA `(.L_x_69006) ;  /* 0x0000000000107947 */ /* 0x000fea0003800000 */
.L_x_69007:
[----:B------:R-:W-:Y:S01]  /*0c10*/  LOP3.LUT R9, R9, 0x1, RZ, 0xc0, !PT ;  /* 0x0000000109097812 */ /* 0x000fe200078ec0ff */
[----:B------:R-:W-:-:S03]  /*0c20*/  IMAD.MOV.U32 R6, RZ, RZ, 0x1 ;  /* 0x00000001ff067424 */ /* 0x000fc600078e00ff */
[----:B------:R-:W-:-:S04]  /*0c30*/  ISETP.NE.U32.AND P1, PT, R9, 0x1, PT ;  /* 0x000000010900780c */ /* 0x000fc80003f25070 */
[----:B------:R-:W-:-:S09]  /*0c40*/  SEL R6, R6, 0xffff, P1 ;  /* 0x0000ffff06067807 */ /* 0x000fd20000800000 */
.L_x_69006:
[----:B------:R-:W-:Y:S05]  /*0c50*/  BSYNC B2 ;  /* 0x0000000000027941 */ /* 0x000fea0003800000 */
.L_x_69005:
        /* <DEDUP_REMOVED lines=24> */
.L_x_69015:
        /* <DEDUP_REMOVED lines=19> */
.L_x_69014:
[----:B------:R-:W-:Y:S05]  /*0f10*/  BSYNC B2 ;  /* 0x0000000000027941 */ /* 0x000fea0003800000 */
.L_x_69013:
[----:B------:R-:W-:Y:S05]  /*0f20*/  BRA `(.L_x_69011) ;  /* 0x0000000400f07947 */ /* 0x000fea0003800000 */
.L_x_69012:
[----:B------:R-:W-:Y:S01]  /*0f30*/  LOP3.LUT R8, R8, 0x1, RZ, 0xc0, !PT ;  /* 0x0000000108087812 */ /* 0x000fe200078ec0ff */
[----:B------:R-:W-:-:S03]  /*0f40*/  IMAD.MOV.U32 R7, RZ, RZ, 0x1 ;  /* 0x00000001ff077424 */ /* 0x000fc600078e00ff */
[----:B------:R-:W-:-:S04]  /*0f50*/  ISETP.NE.U32.AND P1, PT, R8, 0x1, PT ;  /* 0x000000010800780c */ /* 0x000fc80003f25070 */
[----:B------:R-:W-:Y:S01]  /*0f60*/  SEL R7, R7, 0xffff, P1 ;  /* 0x0000ffff07077807 */ /* 0x000fe20000800000 */
[----:B------:R-:W-:Y:S08]  /*0f70*/  BRA `(.L_x_69011) ;  /* 0x0000000400dc7947 */ /* 0x000ff00003800000 */
.L_x_68992:
[----:B------:R-:W-:Y:S04]  /*0f80*/  BSSY B2, `(.L_x_69016) ;  /* 0x000001c000027945 */ /* 0x000fe80003800000 */
[----:B------:R-:W-:Y:S05]  /*0f90*/  @P0 BRA `(.L_x_69017) ;  /* 0x0000000000680947 */ /* 0x000fea0003800000 */
[----:B-----5:R-:W-:-:S04]  /*0fa0*/  PRMT R4, R10, 0x8880, RZ ;  /* 0x000088800a047816 */ /* 0x020fc800000000ff */
[----:B------:R-:W-:Y:S02]  /*0fb0*/  ISETP.GE.AND P1, PT, R4, RZ, PT ;  /* 0x000000ff0400720c */ /* 0x000fe40003f26270 */
[----:B------:R-:W-:-:S11]  /*0fc0*/  PRMT R4, RZ, 0x7610, R4 ;  /* 0x00007610ff047816 */ /* 0x000fd60000000004 */
[----:B------:R-:W-:Y:S05]  /*0fd0*/  @!P1 BRA `(.L_x_69017) ;  /* 0x0000000000589947 */ /* 0x000fea0003800000 */
[----:B------:R-:W-:Y:S01]  /*0fe0*/  LOP3.LUT P1, RZ, R10, 0xff, RZ, 0xc0, !PT ;  /* 0x000000ff0aff7812 */ /* 0x000fe2000782c0ff */
[----:B------:R-:W-:-:S12]  /*0ff0*/  IMAD.MOV.U32 R4, RZ, RZ, 0x1 ;  /* 0x00000001ff047424 */ /* 0x000fd800078e00ff */
[----:B------:R-:W-:Y:S05]  /*1000*/  @!P1 BRA `(.L_x_69017) ;  /* 0x00000000004c9947 */ /* 0x000fea0003800000 */
[----:B------:R-:W-:Y:S01]  /*1010*/  IMAD.MOV.U32 R4, RZ, RZ, 0x1 ;  /* 0x00000001ff047424 */ /* 0x000fe200078e00ff */
[----:B------:R-:W-:-:S07]  /*1020*/  PRMT R5, R12, 0x7610, R5 ;  /* 0x000076100c057816 */ /* 0x000fce0000000005 */
.L_x_69018:
        /* <DEDUP_REMOVED lines=17> */
.L_x_69017:
[----:B------:R-:W-:Y:S05]  /*1140*/  BSYNC B2 ;  /* 0x0000000000027941 */ /* 0x000fea0003800000 */
.L_x_69016:
[----:B------:R-:W-:Y:S01]  /*1150*/  VIADD R5, R3, 0x80 ;  /* 0x0000008003057836 */ /* 0x000fe20000000000 */
[----:B------:R-:W-:Y:S04]  /*1160*/  BSSY B2, `(.L_x_69019) ;  /* 0x000001d000027945 */ /* 0x000fe80003800000 */
[----:B------:R-:W-:-:S13]  /*1170*/  ISETP.GE.AND P1, PT, R5, R2, PT ;  /* 0x000000020500720c */ /* 0x000fda0003f26270 */
        /* <DEDUP_REMOVED lines=10> */
.L_x_69021:
        /* <DEDUP_REMOVED lines=17> */
.L_x_69020:
[----:B------:R-:W-:Y:S05]  /*1330*/  BSYNC B2 ;  /* 0x0000000000027941 */ /* 0x000fea0003800000 */
.L_x_69019:
        /* <DEDUP_REMOVED lines=13> */
.L_x_69024:
        /* <DEDUP_REMOVED lines=17> */
.L_x_69023:
[----:B------:R-:W-:Y:S05]  /*1520*/  BSYNC B2 ;  /* 0x0000000000027941 */ /* 0x000fea0003800000 */
.L_x_69022:
[----:B------:R-:W-:-:S05]  /*1530*/  VIADD R7, R3, 0x180 ;  /* 0x0000018003077836 */ /* 0x000fca0000000000 */
        /* <DEDUP_REMOVED lines=9> */
[----:B------:R-:W-:-:S07]  /*15d0*/  IMAD.MOV.U32 R7, RZ, RZ, 0x1 ;  /* 0x00000001ff077424 */ /* 0x000fce00078e00ff */
.L_x_69025:
        /* <DEDUP_REMOVED lines=17> */
.L_x_69011:
[----:B------:R-:W-:Y:S05]  /*16f0*/  BSYNC B0 ;  /* 0x0000000000007941 */ /* 0x000fea0003800000 */
.L_x_68991:
[----:B------:R-:W-:Y:S05]  /*1700*/  BRA `(.L_x_69026) ;  /* 0x0000000000407947 */ /* 0x000fea0003800000 */
.L_x_68990:
        /* <DEDUP_REMOVED lines=16> */
.L_x_69026:
[----:B------:R-:W-:Y:S05]  /*1810*/  BSYNC B1 ;  /* 0x0000000000017941 */ /* 0x000fea0003800000 */
.L_x_68989:
        /* <DEDUP_REMOVED lines=21> */
.L_x_69028:
[----:B------:R-:W-:Y:S05]  /*1970*/  BSYNC B0 ;  /* 0x0000000000007941 */ /* 0x000fea0003800000 */
.L_x_69027:
        /* <DEDUP_REMOVED lines=8> */
.L_x_69029:
        /* <DEDUP_REMOVED lines=16> */
.L_x_71984:


//--------------------- .text._ZN2at6native29vectorized_elementwise_kernelILi2EZNS0_50_GLOBAL__N__2680c7bb_12_PowKernel_cu_7dd49032_316822pow_scalar_tensor_implIaEEvRNS_18TensorIteratorBaseET_EUlaE_St5arrayIPcLm2EEEEviT0_T1_ --------------------------
	.section	.text._ZN2at6native29vectorized_elementwise_kernelILi2EZNS0_50_GLOBAL__N__2680c7bb_12_PowKernel_cu_7dd49032_316822pow_scalar_tensor_implIaEEvRNS_18TensorIteratorBaseET_EUlaE_St5arrayIPcLm2EEEEviT0_T1_,"ax",@progbits
	.align	128
        .global         _ZN2at6native29vectorized_elementwise_kernelILi2EZNS0_50_GLOBAL__N__2680c7bb_12_PowKernel_cu_7dd49032_316822pow_scalar_tensor_implIaEEvRNS_18TensorIteratorBaseET_EUlaE_St5arrayIPcLm2EEEEviT0_T1_
        .type           _ZN2at6native29vectorized_elementwise_kernelILi2EZNS0_50_GLOBAL__N__2680c7bb_12_PowKernel_cu_7dd49032_316822pow_scalar_tensor_implIaEEvRNS_18TensorIteratorBaseET_EUlaE_St5arrayIPcLm2EEEEviT0_T1_,@function
        .size           _ZN2at6native29vectorized_elementwise_kernelILi2EZNS0_50_GLOBAL__N__2680c7bb_12_PowKernel_cu_7dd49032_316822pow_scalar_tensor_implIaEEvRNS_18TensorIteratorBaseET_EUlaE_St5arrayIPcLm2EEEEviT0_T1_,(.L_x_71985 - _ZN2at6native29vectorized_elementwise_kernelILi2EZNS0_50_GLOBAL__N__2680c7bb_12_PowKernel_cu_7dd49032_316822pow_scalar_tensor_implIaEEvRNS_18TensorIteratorBaseET_EUlaE_St5arrayIPcLm2EEEEviT0_T1_)
        .other          _ZN2at6native29vectorized_elementwise_kernelILi2EZNS0_50_GLOBAL__N__2680c7bb_12_PowKernel_cu_7dd49032_316822pow_scalar_tensor_implIaEEvRNS_18TensorIteratorBaseET_EUlaE_St5arrayIPcLm2EEEEviT0_T1_,@"STO_CUDA_ENTRY STV_DEFAULT"
_ZN2at6native29vectorized_elementwise_kernelILi2EZNS0_50_GLOBAL__N__2680c7bb_12_PowKernel_cu_7dd49032_316822pow_scalar_tensor_implIaEEvRNS_18TensorIteratorBaseET_EUlaE_St5arrayIPcLm2EEEEviT0_T1_:
.text._ZN2at6native29vectorized_elementwise_kernelILi2EZNS0_50_GLOBAL__N__2680c7bb_12_PowKernel_cu_7dd49032_316822pow_scalar_tensor_implIaEEvRNS_18TensorIteratorBaseET_EUlaE_St5arrayIPcLm2EEEEviT0_T1_:
        /* <DEDUP_REMOVED lines=18> */
[----:B------:R-:W-:Y:S01]  /*0120*/  PRMT R18, R0, 0x9910, RZ ;  /* 0x0000991000127816 */ /* 0x000fe200000000ff */
[----:B------:R-:W-:Y:S03]  /*0130*/  BSSY B0, `(.L_x_69031) ;  /* 0x000031f000007945 */ /* 0x000fe60003800000 */
[----:B------:R-:W-:Y:S02]  /*0140*/  ISETP.NE.AND P0, PT, R18, 0x1, PT ;  /* 0x000000011200780c */ /* 0x000fe40003f05270 */
[----:B--2---:R-:W-:-:S04]  /*0150*/  PRMT R3, R4, 0x9991, RZ ;  /* 0x0000999104037816 */ /* 0x004fc800000000ff */
[----:B------:R-:W-:-:S07]  /*0160*/  PRMT R3, R3, 0x7710, RZ ;  /* 0x0000771003037816 */ /* 0x000fce00000000ff */
[----:B------:R-:W-:Y:S05]  /*0170*/  @!P0 BRA `(.L_x_69032) ;  /* 0x0000003000208947 */ /* 0x000fea0003800000 */
[----:B------:R-:W2:Y:S04]  /*0180*/  LDG.E.U16 R13, desc[UR8][R14.64] ;  /* 0x000000080e0d7981 */ /* 0x000ea8000c1e1500 */
[----:B------:R-:W3:Y:S04]  /*0190*/  LDG.E.U16 R10, desc[UR8][R14.64+0x100] ;  /* 0x000100080e0a7981 */ /* 0x000ee8000c1e1500 */
[----:B------:R-:W4:Y:S01]  /*01a0*/  LDG.E.U16 R9, desc[UR8][R14.64+0x200] ;  /* 0x000200080e097981 */ /* 0x000f22000c1e1500 */
[----:B------:R-:W-:Y:S02]  /*01b0*/  ISETP.NE.AND P1, PT, R18, 0xff, PT ;  /* 0x000000ff1200780c */ /* 0x000fe40003f25270 */
[----:B------:R-:W-:-:S02]  /*01c0*/  PRMT R5, R4, 0x8880, RZ ;  /* 0x0000888004057816 */ /* 0x000fc400000000ff */
[----:B------:R-:W-:Y:S02]  /*01d0*/  PRMT R6, R4, 0x7770, RZ ;  /* 0x0000777004067816 */ /* 0x000fe400000000ff */
[----:B------:R-:W-:Y:S02]  /*01e0*/  PRMT R5, R5, 0x7710, RZ ;  /* 0x0000771005057816 */ /* 0x000fe400000000ff */
[C---:B--2---:R-:W-:Y:S02]  /*01f0*/  PRMT R7, R13.reuse, 0x9991, RZ ;  /* 0x000099910d077816 */ /* 0x044fe400000000ff */
[----:B------:R-:W-:Y:S02]  /*0200*/  PRMT R17, R13, 0x8880, RZ ;  /* 0x000088800d117816 */ /* 0x000fe400000000ff */
[C---:B---3--:R-:W-:Y:S02]  /*0210*/  PRMT R11, R10.reuse, 0x8880, RZ ;  /* 0x000088800a0b7816 */ /* 0x048fe400000000ff */
[----:B------:R-:W-:-:S02]  /*0220*/  PRMT R12, R10, 0x9991, RZ ;  /* 0x000099910a0c7816 */ /* 0x000fc400000000ff */
[C---:B----4-:R-:W-:Y:S02]  /*0230*/  PRMT R23, R9.reuse, 0x8880, RZ ;  /* 0x0000888009177816 */ /* 0x050fe400000000ff */
[----:B------:R-:W-:Y:S02]  /*0240*/  PRMT R24, R9, 0x9991, RZ ;  /* 0x0000999109187816 */ /* 0x000fe400000000ff */
[----:B------:R-:W-:Y:S02]  /*0250*/  PRMT R15, R7, 0x7710, RZ ;  /* 0x00007710070f7816 */ /* 0x000fe400000000ff */
[----:B------:R-:W-:Y:S02]  /*0260*/  PRMT R14, R11, 0x7710, RZ ;  /* 0x000077100b0e7816 */ /* 0x000fe400000000ff */
[C---:B------:R-:W-:Y:S02]  /*0270*/  PRMT R8, R13.reuse, 0x7770, RZ ;  /* 0x000077700d087816 */ /* 0x040fe400000000ff */
[----:B------:R-:W-:-:S02]  /*0280*/  PRMT R16, R13, 0x7771, RZ ;  /* 0x000077710d107816 */ /* 0x000fc400000000ff */
[C---:B------:R-:W-:Y:S02]  /*0290*/  PRMT R22, R10.reuse, 0x7770, RZ ;  /* 0x000077700a167816 */ /* 0x040fe400000000ff */
[----:B------:R-:W-:Y:S02]  /*02a0*/  PRMT R21, R10, 0x7771, RZ ;  /* 0x000077710a157816 */ /* 0x000fe400000000ff */
[C---:B------:R-:W-:Y:S02]  /*02b0*/  PRMT R20, R9.reuse, 0x7770, RZ ;  /* 0x0000777009147816 */ /* 0x040fe400000000ff */
[----:B------:R-:W-:Y:S02]  /*02c0*/  PRMT R19, R9, 0x7771, RZ ;  /* 0x0000777109137816 */ /* 0x000fe400000000ff */
[----:B------:R-:W-:Y:S02]  /*02d0*/  PRMT R17, R17, 0x7710, RZ ;  /* 0x0000771011117816 */ /* 0x000fe400000000ff */
[----:B------:R-:W-:-:S02]  /*02e0*/  PRMT R12, R12, 0x7710, RZ ;  /* 0x000077100c0c7816 */ /* 0x000fc400000000ff */
[----:B------:R-:W-:Y:S02]  /*02f0*/  PRMT R11, R23, 0x7710, RZ ;  /* 0x00007710170b7816 */ /* 0x000fe400000000ff */
[----:B------:R-:W-:Y:S01]  /*0300*/  PRMT R7, R24, 0x7710, RZ ;  /* 0x0000771018077816 */ /* 0x000fe200000000ff */
[----:B------:R-:W-:Y:S06]  /*0310*/  @P1 BRA `(.L_x_69033) ;  /* 0x0000001400e01947 */ /* 0x000fec0003800000 */
[----:B------:R-:W-:Y:S01]  /*0320*/  PRMT R0, R13, 0x8880, RZ ;  /* 0x000088800d007816 */ /* 0x000fe200000000ff */
[----:B------:R-:W-:Y:S03]  /*0330*/  BSSY B1, `(.L_x_69034) ;  /* 0x000002d000017945 */ /* 0x000fe60003800000 */
[----:B------:R-:W-:Y:S01]  /*0340*/  ISETP.GE.AND P0, PT, R0, RZ, PT ;  /* 0x000000ff0000720c */ /* 0x000fe20003f06270 */
[----:B------:R-:W-:-:S12]  /*0350*/  IMAD.MOV.U32 R0, RZ, RZ, 0x1 ;  /* 0x00000001ff007424 */ /* 0x000fd800078e00ff */
[----:B------:R-:W-:Y:S05]  /*0360*/  @!P0 BRA `(.L_x_69035) ;  /* 0x0000000000988947 */ /* 0x000fea0003800000 */
[----:B------:R-:W-:Y:S01]  /*0370*/  ISETP.NE.AND P0, PT, R8, RZ, PT ;  /* 0x000000ff0800720c */ /* 0x000fe20003f05270 */
[----:B------:R-:W-:Y:S01]  /*0380*/  BSSY B2, `(.L_x_69036) ;  /* 0x0000023000027945 */ /* 0x000fe20003800000 */
[----:B------:R-:W-:-:S11]  /*0390*/  IMAD.MOV.U32 R8, RZ, RZ, 0x1 ;  /* 0x00000001ff087424 */ /* 0x000fd600078e00ff */
[----:B------:R-:W-:Y:S05]  /*03a0*/  @!P0 BRA `(.L_x_69037) ;  /* 0x0000000000808947 */ /* 0x000fea0003800000 */
[C---:B------:R-:W-:Y:S01]  /*03b0*/  VIADD R8, R17.reuse, 0x1 ;  /* 0x0000000111087836 */ /* 0x040fe20000000000 */
[----:B------:R-:W-:-:S04]  /*03c0*/  LOP3.LUT R18, R17, 0x1, RZ, 0xc0, !PT ;  /* 0x0000000111127812 */ /* 0x000fc800078ec0ff */
        /* <DEDUP_REMOVED lines=11> */
.L_x_69038:
        /* <DEDUP_REMOVED lines=19> */
.L_x_69037:
[----:B------:R-:W-:Y:S05]  /*05b0*/  BSYNC B2 ;  /* 0x0000000000027941 */ /* 0x000fea0003800000 */
.L_x_69036:
[----:B------:R-:W-:Y:S05]  /*05c0*/  BRA `(.L_x_69039) ;  /* 0x00000000000c7947 */ /* 0x000fea0003800000 */
.L_x_69035:
[----:B------:R-:W-:-:S04]  /*05d0*/  LOP3.LUT R17, R17, 0x1, RZ, 0xc0, !PT ;  /* 0x0000000111117812 */ /* 0x000fc800078ec0ff */
[----:B------:R-:W-:-:S04]  /*05e0*/  ISETP.NE.U32.AND P0, PT, R17, 0x1, PT ;  /* 0x000000011100780c */ /* 0x000fc80003f05070 */
[----:B------:R-:W-:-:S09]  /*05f0*/  SEL R8, R0, 0xffff, P0 ;  /* 0x0000ffff00087807 */ /* 0x000fd20000000000 */
.L_x_69039:
[----:B------:R-:W-:Y:S05]  /*0600*/  BSYNC B1 ;  /* 0x0000000000017941 */ /* 0x000fea0003800000 */
.L_x_69034:
        /* <DEDUP_REMOVED lines=21> */
.L_x_69044:
        /* <DEDUP_REMOVED lines=21> */
.L_x_69043:
[----:B------:R-:W-:Y:S05]  /*08b0*/  BSYNC B2 ;  /* 0x0000000000027941 */ /* 0x000fea0003800000 */
.L_x_69042:
[----:B------:R-:W-:Y:S05]  /*08c0*/  BRA `(.L_x_69045) ;  /* 0x00000000000c7947 */ /* 0x000fea0003800000 */
.L_x_69041:
[----:B------:R-:W-:-:S04]  /*08d0*/  LOP3.LUT R15, R15, 0x1, RZ, 0xc0, !PT ;  /* 0x000000010f0f7812 */ /* 0x000fc800078ec0ff */
[----:B------:R-:W-:-:S04]  /*08e0*/  ISETP.NE.U32.AND P0, PT, R15, 0x1, PT ;  /* 0x000000010f00780c */ /* 0x000fc80003f05070 */
[----:B------:R-:W-:-:S09]  /*08f0*/  SEL R13, R0, 0xffff, P0 ;  /* 0x0000ffff000d7807 */ /* 0x000fd20000000000 */
.L_x_69045:
[----:B------:R-:W-:Y:S05]  /*0900*/  BSYNC B1 ;  /* 0x0000000000017941 */ /* 0x000fea0003800000 */
.L_x_69040:
        /* <DEDUP_REMOVED lines=10> */
[----:B------:R-:W-:Y:S02]  /*09b0*/  LOP3.LUT R17, R14, 0x80, RZ, 0xc0, !PT ;  /* 0x000000800e117812 */ /* 0x000fe400078ec0ff */
[----:B------:R-:W-:Y:S02]  /*09c0*/  LOP3.LUT R15, R15, 0xff, RZ, 0xc0, !PT ;  /* 0x000000ff0f0f7812 */ /* 0x000fe400078ec0ff */
[----:B------:R-:W-:Y:S02]  /*09d0*/  ISETP.NE.U32.AND P0, PT, R16, 0x1, PT ;  /* 0x000000011000780c */ /* 0x000fe40003f05070 */
[----:B------:R-:W-:Y:S02]  /*09e0*/  ISETP.GE.U32.AND P1, PT, R15, 0x3, PT ;  /* 0x000000030f00780c */ /* 0x000fe40003f26070 */
[----:B------:R-:W-:-:S02]  /*09f0*/  SEL R15, R0, 0xff, P0 ;  /* 0x000000ff000f7807 */ /* 0x000fc40000000000 */
[----:B------:R-:W-:-:S09]  /*0a00*/  LEA.HI R17, R17, R14, RZ, 0x19 ;  /* 0x0000000e11117211 */ /* 0x000fd200078fc8ff */
[----:B------:R-:W-:Y:S05]  /*0a10*/  @!P1 BRA `(.L_x_69049) ;  /* 0x00000000005c9947 */ /* 0x000fea0003800000 */
[----:B------:R-:W-:Y:S01]  /*0a20*/  PRMT R16, R17, 0x8880, RZ ;  /* 0x0000888011107816 */ /* 0x000fe200000000ff */
[----:B------:R-:W-:-:S03]  /*0a30*/  IMAD.MOV.U32 R14, RZ, RZ, -0x1ff ;  /* 0xfffffe01ff0e7424 */ /* 0x000fc600078e00ff */
[----:B------:R-:W-:-:S04]  /*0a40*/  SHF.R.S32.HI R16, RZ, 0x1, R16 ;  /* 0x00000001ff107819 */ /* 0x000fc80000011410 */
[----:B------:R-:W-:-:S07]  /*0a50*/  PRMT R17, R16, 0x7610, R17 ;  /* 0x0000761010117816 */ /* 0x000fce0000000011 */
.L_x_69050:
        /* <DEDUP_REMOVED lines=19> */
.L_x_69049:
[----:B------:R-:W-:Y:S05]  /*0b90*/  BSYNC B2 ;  /* 0x0000000000027941 */ /* 0x000fea0003800000 */
.L_x_69048:
[----:B------:R-:W-:Y:S05]  /*0ba0*/  BRA `(.L_x_69051) ;  /* 0x00000000000c7947 */ /* 0x000fea0003800000 */
.L_x_69047:
[----:B------:R-:W-:-:S04]  /*0bb0*/  LOP3.LUT R14, R14, 0x1, RZ, 0xc0, !PT ;  /* 0x000000010e0e7812 */ /* 0x000fc800078ec0ff */
[----:B------:R-:W-:-:S04]  /*0bc0*/  ISETP.NE.U32.AND P0, PT, R14, 0x1, PT ;  /* 0x000000010e00780c */ /* 0x000fc80003f05070 */
[----:B------:R-:W-:-:S09]  /*0bd0*/  SEL R15, R0, 0xffff, P0 ;  /* 0x0000ffff000f7807 */ /* 0x000fd20000000000 */
.L_x_69051:
[----:B------:R-:W-:Y:S05]  /*0be0*/  BSYNC B1 ;  /* 0x0000000000017941 */ /* 0x000fea0003800000 */
.L_x_69046:
        /* <DEDUP_REMOVED lines=21> */
.L_x_69056:
        /* <DEDUP_REMOVED lines=20> */
.L_x_69055:
[----:B------:R-:W-:Y:S05]  /*0e80*/  BSYNC B2 ;  /* 0x0000000000027941 */ /* 0x000fea0003800000 */
.L_x_69054:
[----:B------:R-:W-:Y:S05]  /*0e90*/  BRA `(.L_x_69057) ;  /* 0x00000000000c7947 */ /* 0x000fea0003800000 */
.L_x_69053:
[----:B------:R-:W-:-:S04]  /*0ea0*/  LOP3.LUT R12, R12, 0x1, RZ, 0xc0, !PT ;  /* 0x000000010c0c7812 */ /* 0x000fc800078ec0ff */
[----:B------:R-:W-:-:S04]  /*0eb0*/  ISETP.NE.U32.AND P0, PT, R12, 0x1, PT ;  /* 0x000000010c00780c */ /* 0x000fc80003f05070 */
[----:B------:R-:W-:-:S09]  /*0ec0*/  SEL R10, R0, 0xffff, P0 ;  /* 0x0000ffff000a7807 */ /* 0x000fd20000000000 */
.L_x_69057:
[----:B------:R-:W-:Y:S05]  /*0ed0*/  BSYNC B1 ;  /* 0x0000000000017941 */ /* 0x000fea0003800000 */
.L_x_69052:
        /* <DEDUP_REMOVED lines=21> */
.L_x_69062:
        /* <DEDUP_REMOVED lines=18> */
.L_x_69061:
[----:B------:R-:W-:Y:S05]  /*1150*/  BSYNC B2 ;  /* 0x0000000000027941 */ /* 0x000fea0003800000 */
.L_x_69060:
[----:B------:R-:W-:Y:S05]  /*1160*/  BRA `(.L_x_69063) ;  /* 0x00000000000c7947 */ /* 0x000fea0003800000 */
.L_x_69059:
[----:B------:R-:W-:-:S04]  /*1170*/  LOP3.LUT R11, R11, 0x1, RZ, 0xc0, !PT ;  /* 0x000000010b0b7812 */ /* 0x000fc800078ec0ff */
[----:B------:R-:W-:-:S04]  /*1180*/  ISETP.NE.U32.AND P0, PT, R11, 0x1, PT ;  /* 0x000000010b00780c */ /* 0x000fc80003f05070 */
[----:B------:R-:W-:-:S09]  /*1190*/  SEL R12, R0, 0xffff, P0 ;  /* 0x0000ffff000c7807 */ /* 0x000fd20000000000 */
.L_x_69063:
[----:B------:R-:W-:Y:S05]  /*11a0*/  BSYNC B1 ;  /* 0x0000000000017941 */ /* 0x000fea0003800000 */
.L_x_69058:
        /* <DEDUP_REMOVED lines=21> */
.L_x_69068:
        /* <DEDUP_REMOVED lines=20> */
.L_x_69067:
[----:B------:R-:W-:Y:S05]  /*1440*/  BSYNC B2 ;  /* 0x0000000000027941 */ /* 0x000fea0003800000 */
.L_x_69066:
[----:B------:R-:W-:Y:S05]  /*1450*/  BRA `(.L_x_69069) ;  /* 0x00000000000c7947 */ /* 0x000fea0003800000 */
.L_x_69065:
[----:B------:R-:W-:-:S04]  /*1460*/  LOP3.LUT R7, R7, 0x1, RZ, 0xc0, !PT ;  /* 0x0000000107077812 */ /* 0x000fc800078ec0ff */
[----:B------:R-:W-:-:S04]  /*1470*/  ISETP.NE.U32.AND P0, PT, R7, 0x1, PT ;  /* 0x000000010700780c */ /* 0x000fc80003f05070 */
[----:B------:R-:W-:-:S09]  /*1480*/  SEL R9, R0, 0xffff, P0 ;  /* 0x0000ffff00097807 */ /* 0x000fd20000000000 */
.L_x_69069:
[----:B------:R-:W-:Y:S05]  /*1490*/  BSYNC B1 ;  /* 0x0000000000017941 */ /* 0x000fea0003800000 */
.L_x_69064:
        /* <DEDUP_REMOVED lines=21> */
.L_x_69074:
        /* <DEDUP_REMOVED lines=18> */
.L_x_69073:
[----:B------:R-:W-:Y:S05]  /*1710*/  BSYNC B2 ;  /* 0x0000000000027941 */ /* 0x000fea0003800000 */
.L_x_69072:
[----:B------:R-:W-:Y:S05]  /*1720*/  BRA `(.L_x_69075) ;  /* 0x00000000000c7947 */ /* 0x000fea0003800000 */
.L_x_69071:
[----:B------:R-:W-:-:S04]  /*1730*/  LOP3.LUT R5, R5, 0x1, RZ, 0xc0, !PT ;  /* 0x0000000105057812 */ /* 0x000fc800078ec0ff */
[----:B------:R-:W-:-:S04]  /*1740*/  ISETP.NE.U32.AND P0, PT, R5, 0x1, PT ;  /* 0x000000010500780c */ /* 0x000fc80003f05070 */
[----:B------:R-:W-:-:S09]  /*1750*/  SEL R4, R0, 0xffff, P0 ;  /* 0x0000ffff00047807 */ /* 0x000fd20000000000 */
.L_x_69075:
[----:B------:R-:W-:Y:S05]  /*1760*/  BSYNC B1 ;  /* 0x0000000000017941 */ /* 0x000fea0003800000 */
.L_x_69070:
        /* <DEDUP_REMOVED lines=15> */
[----:B------:R-:W-:-:S02]  /*1860*/  LEA.HI R6, R6, R3, RZ, 0x19 ;  /* 0x0000000306067211 */ /* 0x000fc400078fc8ff */
[----:B------:R-:W-:-:S05]  /*1870*/  PRMT R5, R0, 0x7610, R5 ;  /* 0x0000761000057816 */ /* 0x000fca0000000005 */
[----:B------:R-:W-:Y:S05]  /*1880*/  @!P1 BRA `(.L_x_69079) ;  /* 0x0000000000649947 */ /* 0x000fea0003800000 */
[----:B------:R-:W-:Y:S01]  /*1890*/  PRMT R3, R6, 0x8880, RZ ;  /* 0x0000888006037816 */ /* 0x000fe200000000ff */
[----:B------:R-:W-:-:S03]  /*18a0*/  IMAD.MOV.U32 R0, RZ, RZ, -0x1ff ;  /* 0xfffffe01ff007424 */ /* 0x000fc600078e00ff */
[----:B------:R-:W-:-:S04]  /*18b0*/  SHF.R.S32.HI R3, RZ, 0x1, R3 ;  /* 0x00000001ff037819 */ /* 0x000fc80000011403 */
[----:B------:R-:W-:-:S07]  /*18c0*/  PRMT R6, R3, 0x7610, R6 ;  /* 0x0000761003067816 */ /* 0x000fce0000000006 */
.L_x_69080:
        /* <DEDUP_REMOVED lines=21> */
.L_x_69079:
[----:B------:R-:W-:Y:S05]  /*1a20*/  BSYNC B2 ;  /* 0x0000000000027941 */ /* 0x000fea0003800000 */
.L_x_69078:
[----:B------:R-:W-:Y:S05]  /*1a30*/  BRA `(.L_x_69081) ;  /* 0x0000000000107947 */ /* 0x000fea0003800000 */
.L_x_69077:
[----:B------:R-:W-:-:S04]  /*1a40*/  LOP3.LUT R3, R3, 0x1, RZ, 0xc0, !PT ;  /* 0x0000000103037812 */ /* 0x000fc800078ec0ff */
[----:B------:R-:W-:-:S04]  /*1a50*/  ISETP.NE.U32.AND P0, PT, R3, 0x1, PT ;  /* 0x000000010300780c */ /* 0x000fc80003f05070 */
[----:B------:R-:W-:-:S04]  /*1a60*/  SEL R0, R0, 0xffff, P0 ;  /* 0x0000ffff00007807 */ /* 0x000fc80000000000 */
[----:B------:R-:W-:-:S07]  /*1a70*/  PRMT R5, R0, 0x7610, R5 ;  /* 0x0000761000057816 */ /* 0x000fce0000000005 */
.L_x_69081:
[----:B------:R-:W-:Y:S05]  /*1a80*/  BSYNC B1 ;  /* 0x0000000000017941 */ /* 0x000fea0003800000 */
.L_x_69076:
[----:B------:R-:W-:Y:S05]  /*1a90*/  BRA `(.L_x_69082) ;  /* 0x0000001800207947 */ /* 0x000fea0003800000 */
.L_x_69033:
        /* <DEDUP_REMOVED lines=15> */
[----:B------:R-:W-:Y:S01]  /*1b90*/  LEA.HI R24, R24, R17, RZ, 0x19 ;  /* 0x0000001118187211 */ /* 0x000fe200078fc8ff */
[----:B------:R-:W-:Y:S01]  /*1ba0*/  IMAD R17, R18, R18, RZ ;  /* 0x0000001212117224 */ /* 0x000fe200078e02ff */
[----:B------:R-:W-:-:S09]  /*1bb0*/  PRMT R8, R8, 0x9910, RZ ;  /* 0x0000991008087816 */ /* 0x000fd200000000ff */
[----:B------:R-:W-:Y:S05]  /*1bc0*/  @!P1 BRA `(.L_x_69086) ;  /* 0x0000000000589947 */ /* 0x000fea0003800000 */
[----:B------:R-:W-:-:S04]  /*1bd0*/  PRMT R18, R24, 0x8880, RZ ;  /* 0x0000888018127816 */ /* 0x000fc800000000ff */
[----:B------:R-:W-:-:S04]  /*1be0*/  SHF.R.S32.HI R18, RZ, 0x1, R18 ;  /* 0x00000001ff127819 */ /* 0x000fc80000011412 */
[----:B------:R-:W-:-:S07]  /*1bf0*/  PRMT R23, R18, 0x7610, R23 ;  /* 0x0000761012177816 */ /* 0x000fce0000000017 */
.L_x_69087:
        /* <DEDUP_REMOVED lines=19> */
.L_x_69086:
[----:B------:R-:W-:Y:S05]  /*1d30*/  BSYNC B2 ;  /* 0x0000000000027941 */ /* 0x000fea0003800000 */
.L_x_69085:
[----:B------:R-:W-:Y:S05]  /*1d40*/  BRA `(.L_x_69088) ;  /* 0x0000000000047947 */ /* 0x000fea0003800000 */
.L_x_69084:
[----:B------:R-:W-:-:S07]  /*1d50*/  SEL R8, RZ, 0x1, P0 ;  /* 0x00000001ff087807 */ /* 0x000fce0000000000 */
.L_x_69088:
[----:B------:R-:W-:Y:S05]  /*1d60*/  BSYNC B1 ;  /* 0x0000000000017941 */ /* 0x000fea0003800000 */
.L_x_69083:
        /* <DEDUP_REMOVED lines=21> */
[--C-:B------:R-:W-:Y:S02]  /*1ec0*/  SHF.R.S32.HI R17, RZ, 0x1, R15.reuse ;  /* 0x00000001ff117819 */ /* 0x100fe4000001140f */
[----:B------:R-:W-:-:S07]  /*1ed0*/  PRMT R15, R18, 0x7610, R15 ;  /* 0x00007610120f7816 */ /* 0x000fce000000000f */
.L_x_69093:
        /* <DEDUP_REMOVED lines=21> */
.L_x_69092:
[----:B------:R-:W-:Y:S05]  /*2030*/  BSYNC B2 ;  /* 0x0000000000027941 */ /* 0x000fea0003800000 */
.L_x_69091:
[----:B------:R-:W-:Y:S05]  /*2040*/  BRA `(.L_x_69094) ;  /* 0x0000000000047947 */ /* 0x000fea0003800000 */
.L_x_69090:
[----:B------:R-:W-:-:S07]  /*2050*/  SEL R13, RZ, 0x1, P0 ;  /* 0x00000001ff0d7807 */ /* 0x000fce0000000000 */
.L_x_69094:
[----:B------:R-:W-:Y:S05]  /*2060*/  BSYNC B1 ;  /* 0x0000000000017941 */ /* 0x000fea0003800000 */
.L_x_69089:
        /* <DEDUP_REMOVED lines=22> */
[--C-:B------:R-:W-:Y:S02]  /*21d0*/  SHF.R.S32.HI R17, RZ, 0x1, R14.reuse ;  /* 0x00000001ff117819 */ /* 0x100fe4000001140e */
[----:B------:R-:W-:-:S07]  /*21e0*/  PRMT R14, R16, 0x7610, R14 ;  /* 0x00007610100e7816 */ /* 0x000fce000000000e */
.L_x_69099:
[----:B------:R-:W-:Y:S02]  /*21f0*/  LOP3.LUT R16, R17, 0x1, RZ, 0xc0, !PT ;  /* 0x0000000111107812 */ /* 0x000fe400078ec0ff */
        /* <DEDUP_REMOVED lines=17> */
.L_x_69098:
[----:B------:R-:W-:Y:S05]  /*2310*/  BSYNC B2 ;  /* 0x0000000000027941 */ /* 0x000fea0003800000 */
.L_x_69097:
[----:B------:R-:W-:Y:S05]  /*2320*/  BRA `(.L_x_69100) ;  /* 0x0000000000047947 */ /* 0x000fea0003800000 */
.L_x_69096:
[----:B------:R-:W-:-:S07]  /*2330*/  SEL R15, RZ, 0x1, P0 ;  /* 0x00000001ff0f7807 */ /* 0x000fce0000000000 */
.L_x_69100:
[----:B------:R-:W-:Y:S05]  /*2340*/  BSYNC B1 ;  /* 0x0000000000017941 */ /* 0x000fea0003800000 */
.L_x_69095:
        /* <DEDUP_REMOVED lines=24> */
.L_x_69105:
[C---:B------:R-:W-:Y:S02]  /*24d0*/  LOP3.LUT R14, R17.reuse, 0x1, RZ, 0xc0, !PT ;  /* 0x00000001110e7812 */ /* 0x040fe400078ec0ff */
[----:B------:R-:W-:Y:S01]  /*24e0*/  PRMT R16, R10, 0x9910, RZ ;  /* 0x000099100a107816 */ /* 0x000fe200000000ff */
[C---:B------:R-:W-:Y:S01]  /*24f0*/  VIADD R10, R17.reuse, 0x1 ;  /* 0x00000001110a7836 */ /* 0x040fe20000000000 */
[----:B------:R-:W-:Y:S02]  /*2500*/  ISETP.NE.U32.AND P1, PT, R14, 0x1, PT ;  /* 0x000000010e00780c */ /* 0x000fe40003f25070 */
[----:B------:R-:W-:Y:S02]  /*2510*/  LOP3.LUT R14, R17, 0x80, RZ, 0xc0, !PT ;  /* 0x00000080110e7812 */ /* 0x000fe400078ec0ff */
[----:B------:R-:W-:Y:S02]  /*2520*/  PRMT R18, R12, 0x9910, RZ ;  /* 0x000099100c127816 */ /* 0x000fe400000000ff */
        /* <DEDUP_REMOVED lines=16> */
.L_x_69104:
[----:B------:R-:W-:Y:S05]  /*2630*/  BSYNC B2 ;  /* 0x0000000000027941 */ /* 0x000fea0003800000 */
.L_x_69103:
[----:B------:R-:W-:Y:S05]  /*2640*/  BRA `(.L_x_69106) ;  /* 0x0000000000047947 */ /* 0x000fea0003800000 */
.L_x_69102:
[----:B------:R-:W-:-:S07]  /*2650*/  SEL R10, RZ, 0x1, P0 ;  /* 0x00000001ff0a7807 */ /* 0x000fce0000000000 */
.L_x_69106:
[----:B------:R-:W-:Y:S05]  /*2660*/  BSYNC B1 ;  /* 0x0000000000017941 */ /* 0x000fea0003800000 */
.L_x_69101:
        /* <DEDUP_REMOVED lines=23> */
.L_x_69111:
[C---:B------:R-:W-:Y:S01]  /*27e0*/  LOP3.LUT R14, R17.reuse, 0x1, RZ, 0xc0, !PT ;  /* 0x00000001110e7812 */ /* 0x040fe200078ec0ff */
[----:B------:R-:W-:Y:S01]  /*27f0*/  VIADD R16, R17, 0x1 ;  /* 0x0000000111107836 */ /* 0x000fe20000000000 */
[----:B------:R-:W-:Y:S02]  /*2800*/  PRMT R18, R12, 0x9910, RZ ;  /* 0x000099100c127816 */ /* 0x000fe400000000ff */
[----:B------:R-:W-:Y:S02]  /*2810*/  ISETP.NE.U32.AND P1, PT, R14, 0x1, PT ;  /* 0x000000010e00780c */ /* 0x000fe40003f25070 */
[----:B------:R-:W-:Y:S02]  /*2820*/  LOP3.LUT R16, R16, 0xff, RZ, 0xc0, !PT ;  /* 0x000000ff10107812 */ /* 0x000fe400078ec0ff */
[----:B------:R-:W-:Y:S02]  /*2830*/  PRMT R12, R11, 0x9910, RZ ;  /* 0x000099100b0c7816 */ /* 0x000fe400000000ff */
[----:B------:R-:W-:-:S02]  /*2840*/  LOP3.LUT R14, R17, 0x80, RZ, 0xc0, !PT ;  /* 0x00000080110e7812 */ /* 0x000fc400078ec0ff */
[----:B------:R-:W-:Y:S02]  /*2850*/  SEL R11, R11, 0x1, !P1 ;  /* 0x000000010b0b7807 */ /* 0x000fe40004800000 */
[----:B------:R-:W-:Y:S01]  /*2860*/  ISETP.GE.U32.AND P1, PT, R16, 0x3, PT ;  /* 0x000000031000780c */ /* 0x000fe20003f26070 */
[----:B------:R-:W-:Y:S01]  /*2870*/  IMAD R16, R12, R12, RZ ;  /* 0x0000000c0c107224 */ /* 0x000fe200078e02ff */
        /* <DEDUP_REMOVED lines=8> */
.L_x_69110:
[----:B------:R-:W-:Y:S05]  /*2900*/  BSYNC B2 ;  /* 0x0000000000027941 */ /* 0x000fea0003800000 */
.L_x_69109:
[----:B------:R-:W-:Y:S05]  /*2910*/  BRA `(.L_x_69112) ;  /* 0x0000000000047947 */ /* 0x000fea0003800000 */
.L_x_69108:
[----:B------:R-:W-:-:S07]  /*2920*/  SEL R12, RZ, 0x1, P0 ;  /* 0x00000001ff0c7807 */ /* 0x000fce0000000000 */
.L_x_69112:
[----:B------:R-:W-:Y:S05]  /*2930*/  BSYNC B1 ;  /* 0x0000000000017941 */ /* 0x000fea0003800000 */
.L_x_69107:
        /* <DEDUP_REMOVED lines=24> */
.L_x_69117:
        /* <DEDUP_REMOVED lines=18> */
.L_x_69116:
[----:B------:R-:W-:Y:S05]  /*2be0*/  BSYNC B2 ;  /* 0x0000000000027941 */ /* 0x000fea0003800000 */
.L_x_69115:
[----:B------:R-:W-:Y:S05]  /*2bf0*/  BRA `(.L_x_69118) ;  /* 0x0000000000047947 */ /* 0x000fea0003800000 */
.L_x_69114:
[----:B------:R-:W-:-:S07]  /*2c00*/  SEL R9, RZ, 0x1, P0 ;  /* 0x00000001ff097807 */ /* 0x000fce0000000000 */
.L_x_69118:
[----:B------:R-:W-:Y:S05]  /*2c10*/  BSYNC B1 ;  /* 0x0000000000017941 */ /* 0x000fea0003800000 */
.L_x_69113:
        /* <DEDUP_REMOVED lines=23> */
.L_x_69123:
        /* <DEDUP_REMOVED lines=21> */
.L_x_69122:
[----:B------:R-:W-:Y:S05]  /*2ee0*/  BSYNC B2 ;  /* 0x0000000000027941 */ /* 0x000fea0003800000 */
.L_x_69121:
[----:B------:R-:W-:Y:S05]  /*2ef0*/  BRA `(.L_x_69124) ;  /* 0x0000000000047947 */ /* 0x000fea0003800000 */
.L_x_69120:
[----:B------:R-:W-:-:S07]  /*2f00*/  SEL R4, RZ, 0x1, P0 ;  /* 0x00000001ff047807 */ /* 0x000fce0000000000 */
.L_x_69124:
[----:B------:R-:W-:Y:S05]  /*2f10*/  BSYNC B1 ;  /* 0x0000000000017941 */ /* 0x000fea0003800000 */
.L_x_69119:
        /* <DEDUP_REMOVED lines=23> */
.L_x_69128:
[----:B------:R-:W-:Y:S02]  /*3090*/  LOP3.LUT R0, R14, 0x1, RZ, 0xc0, !PT ;  /* 0x000000010e007812 */ /* 0x000fe400078ec0ff */
[----:B------:R-:W-:Y:S02]  /*30a0*/  PRMT R7, R5, 0x9910, RZ ;  /* 0x0000991005077816 */ /* 0x000fe400000000ff */
[----:B------:R-:W-:Y:S02]  /*30b0*/  ISETP.NE.U32.AND P0, PT, R0, 0x1, PT ;  /* 0x000000010000780c */ /* 0x000fe40003f05070 */
[C---:B------:R-:W-:Y:S02]  /*30c0*/  PRMT R5, R6.reuse, 0x9910, RZ ;  /* 0x0000991006057816 */ /* 0x040fe400000000ff */
[----:B------:R-:W-:Y:S01]  /*30d0*/  SEL R0, R6, 0x1, !P0 ;  /* 0x0000000106007807 */ /* 0x000fe20004000000 */
[C---:B------:R-:W-:Y:S01]  /*30e0*/  VIADD R6, R14.reuse, 0x1 ;  /* 0x000000010e067836 */ /* 0x040fe20000000000 */
[----:B------:R-:W-:Y:S01]  /*30f0*/  LOP3.LUT R3, R14, 0x80, RZ, 0xc0, !PT ;  /* 0x000000800e037812 */ /* 0x000fe200078ec0ff */
[----:B------:R-:W-:Y:S01]  /*3100*/  IMAD R5, R5, R5, RZ ;  /* 0x0000000505057224 */ /* 0x000fe200078e02ff */
[----:B------:R-:W-:-:S02]  /*3110*/  PRMT R0, R0, 0x9910, RZ ;  /* 0x0000991000007816 */ /* 0x000fc400000000ff */
[----:B------:R-:W-:Y:S02]  /*3120*/  LOP3.LUT R6, R6, 0xff, RZ, 0xc0, !PT ;  /* 0x000000ff06067812 */ /* 0x000fe400078ec0ff */
[----:B------:R-:W-:Y:S01]  /*3130*/  LEA.HI R3, R3, R14, RZ, 0x19 ;  /* 0x0000000e03037211 */ /* 0x000fe200078fc8ff */
[----:B------:R-:W-:Y:S01]  /*3140*/  IMAD R0, R0, R7, RZ ;  /* 0x0000000700007224 */ /* 0x000fe200078e02ff */
[----:B------:R-:W-:Y:S02]  /*3150*/  ISETP.GE.U32.AND P0, PT, R6, 0x3, PT ;  /* 0x000000030600780c */ /* 0x000fe40003f06070 */
[----:B------:R-:W-:Y:S02]  /*3160*/  PRMT R3, R3, 0x8880, RZ ;  /* 0x0000888003037816 */ /* 0x000fe400000000ff */
[----:B------:R-:W-:Y:S02]  /*3170*/  PRMT R6, R5, 0x7610, R6 ;  /* 0x0000761005067816 */ /* 0x000fe40000000006 */
[----:B------:R-:W-:-:S02]  /*3180*/  SHF.R.S32.HI R3, RZ, 0x1, R3 ;  /* 0x00000001ff037819 */ /* 0x000fc40000011403 */
[----:B------:R-:W-:Y:S02]  /*3190*/  PRMT R5, R0, 0x7610, R5 ;  /* 0x0000761000057816 */ /* 0x000fe40000000005 */
[----:B------:R-:W-:-:S03]  /*31a0*/  PRMT R14, R3, 0x7610, R14 ;  /* 0x00007610030e7816 */ /* 0x000fc6000000000e */
[----:B------:R-:W-:Y:S05]  /*31b0*/  @P0 BRA `(.L_x_69128) ;  /* 0xfffffffc00b40947 */ /* 0x000fea000383ffff */
.L_x_69127:
[----:B------:R-:W-:Y:S05]  /*31c0*/  BSYNC B1 ;  /* 0x0000000000017941 */ /* 0x000fea0003800000 */
.L_x_69126:
[----:B------:R-:W-:Y:S05]  /*31d0*/  BRA `(.L_x_69082) ;  /* 0x0000000000507947 */ /* 0x000fea0003800000 */
.L_x_69125:
[----:B------:R-:W-:Y:S01]  /*31e0*/  SEL R5, RZ, 0x1, P0 ;  /* 0x00000001ff057807 */ /* 0x000fe20000000000 */
[----:B------:R-:W-:Y:S06]  /*31f0*/  BRA `(.L_x_69082) ;  /* 0x0000000000487947 */ /* 0x000fec0003800000 */
.L_x_69032:
        /* <DEDUP_REMOVED lines=18> */
.L_x_69082:
[----:B------:R-:W-:Y:S05]  /*3320*/  BSYNC B0 ;  /* 0x0000000000007941 */ /* 0x000fea0003800000 */
.L_x_69031:
        /* <DEDUP_REMOVED lines=15> */
.L_x_69030:
        /* <DEDUP_REMOVED lines=24> */
.L_x_69130:
[----:B------:R-:W-:Y:S05]  /*35a0*/  BSYNC B0 ;  /* 0x0000000000007941 */ /* 0x000fea0003800000 */
.L_x_69129:
        /* <DEDUP_REMOVED lines=17> */
.L_x_69132:
[----:B------:R-:W-:Y:S05]  /*36c0*/  BSYNC B0 ;  /* 0x0000000000007941 */ /* 0x000fea0003800000 */
.L_x_69131:
        /* <DEDUP_REMOVED lines=9> */
[----:B------:R-:W-:Y:S02]  /*3760*/  PRMT R18, RZ, 0x7610, R18 ;  /* 0x00007610ff127816 */ /* 0x000fe40000000012 */
[----:B--2---:R-:W-:-:S05]  /*3770*/  @!P0 IADD3 R8, P4, R21, R8, RZ ;  /* 0x0000000815088210 */ /* 0x004fca0007f9e0ff */
[----:B------:R-:W-:-:S04]  /*3780*/  @!P0 IMAD.X R9, RZ, RZ, R9, P4 ;  /* 0x000000ffff098224 */ /* 0x000fc800020e0609 */
[----:B------:R-:W2:Y:S01]  /*3790*/  @!P2 LDC.64 R6, c[0x0][0x230] ;  /* 0x00008c00ff06ab82 */ /* 0x000ea20000000a00 */
[----:B------:R-:W-:Y:S01]  /*37a0*/  @!P2 VIADD R17, R17, UR4 ;  /* 0x000000041111ac36 */ /* 0x000fe20008000000 */
[----:B0-----:R-:W-:Y:S01]  /*37b0*/  @!P1 IADD3 R2, P4, R19, R2, RZ ;  /* 0x0000000213029210 */ /* 0x001fe20007f9e0ff */
[----:B------:R0:W5:Y:S01]  /*37c0*/  @!P0 LDG.E.U8 R16, desc[UR8][R8.64] ;  /* 0x0000000808108981 */ /* 0x000162000c1e1100 */
[----:B-1----:R-:W-:-:S05]  /*37d0*/  @!P3 IADD3 R4, P6, R23, R4, RZ ;  /* 0x000000041704b210 */ /* 0x002fca0007fde0ff */
[----:B------:R-:W-:-:S05]  /*37e0*/  @!P3 IMAD.X R5, RZ, RZ, R5, P6 ;  /* 0x000000ffff05b224 */ /* 0x000fca00030e0605 */
[----:B------:R1:W5:Y:S01]  /*37f0*/  @!P3 LDG.E.U8 R18, desc[UR8][R4.64] ;  /* 0x000000080412b981 */ /* 0x000362000c1e1100 */
[----:B--2---:R-:W-:Y:S02]  /*3800*/  @!P2 IADD3 R6, P5, R17, R6, RZ ;  /* 0x000000061106a210 */ /* 0x004fe40007fbe0ff */
[----:B------:R-:W-:-:S03]  /*3810*/  PRMT R17, RZ, 0x7610, R17 ;  /* 0x00007610ff117816 */ /* 0x000fc60000000011 */
[----:B------:R-:W-:-:S05]  /*3820*/  @!P2 IMAD.X R7, RZ, RZ, R7, P5 ;  /* 0x000000ffff07a224 */ /* 0x000fca00028e0607 */
[----:B------:R1:W5:Y:S01]  /*3830*/  @!P2 LDG.E.U8 R17, desc[UR8][R6.64] ;  /* 0x000000080611a981 */ /* 0x000362000c1e1100 */
[----:B------:R-:W-:Y:S01]  /*3840*/  PRMT R19, RZ, 0x7610, R19 ;  /* 0x00007610ff137816 */ /* 0x000fe20000000013 */
[----:B------:R-:W-:Y:S01]  /*3850*/  @!P1 IMAD.X R3, RZ, RZ, R3, P4 ;  /* 0x000000ffff039224 */ /* 0x000fe200020e0603 */
[----:B0-----:R-:W-:-:S04]  /*3860*/  PRMT R8, R0, 0x9910, RZ ;  /* 0x0000991000087816 */ /* 0x001fc800000000ff */
[----:B------:R1:W5:Y:S01]  /*3870*/  @!P1 LDG.E.U8 R19, desc[UR8][R2.64] ;  /* 0x0000000802139981 */ /* 0x000362000c1e1100 */
[----:B------:R-:W-:Y:S01]  /*3880*/  ISETP.NE.AND P1, PT, R8, 0x1, PT ;  /* 0x000000010800780c */ /* 0x000fe20003f25270 */
[----:B------:R-:W-:-:S12]  /*3890*/  BSSY B1, `(.L_x_69133) ;  /* 0x00002b3000017945 */ /* 0x000fd80003800000 */
[----:B-1----:R-:W-:Y:S05]  /*38a0*/  @!P1 BRA `(.L_x_69134) ;  /* 0x0000002800549947 */ /* 0x002fea0003800000 */
        /* <DEDUP_REMOVED lines=26> */
.L_x_69142:
        /* <DEDUP_REMOVED lines=21> */
.L_x_69141:
[----:B------:R-:W-:Y:S05]  /*3ba0*/  BSYNC B3 ;  /* 0x0000000000037941 */ /* 0x000fea0003800000 */
.L_x_69140:
[----:B------:R-:W-:Y:S05]  /*3bb0*/  BRA `(.L_x_69138) ;  /* 0x0000000000107947 */ /* 0x000fea0003800000 */
.L_x_69139:
[----:B------:R-:W-:Y:S01]  /*3bc0*/  LOP3.LUT R16, R16, 0x1, RZ, 0xc0, !PT ;  /* 0x0000000110107812 */ /* 0x000fe200078ec0ff */
[----:B------:R-:W-:-:S03]  /*3bd0*/  IMAD.MOV.U32 R2, RZ, RZ, 0x1 ;  /* 0x00000001ff027424 */ /* 0x000fc600078e00ff */
[----:B------:R-:W-:-:S04]  /*3be0*/  ISETP.NE.U32.AND P1, PT, R16, 0x1, PT ;  /* 0x000000011000780c */ /* 0x000fc80003f25070 */
[----:B------:R-:W-:-:S09]  /*3bf0*/  SEL R2, R2, 0xffff, P1 ;  /* 0x0000ffff02027807 */ /* 0x000fd20000800000 */
.L_x_69138:
[----:B------:R-:W-:Y:S05]  /*3c00*/  BSYNC B2 ;  /* 0x0000000000027941 */ /* 0x000fea0003800000 */
.L_x_69137:
        /* <DEDUP_REMOVED lines=25> */
.L_x_69148:
        /* <DEDUP_REMOVED lines=19> */
.L_x_69147:
[----:B------:R-:W-:Y:S05]  /*3ed0*/  BSYNC B3 ;  /* 0x0000000000037941 */ /* 0x000fea0003800000 */
.L_x_69146:
[----:B------:R-:W-:Y:S05]  /*3ee0*/  BRA `(.L_x_69144) ;  /* 0x0000000000107947 */ /* 0x000fea0003800000 */
.L_x_69145:
[----:B------:R-:W-:Y:S01]  /*3ef0*/  LOP3.LUT R19, R19, 0x1, RZ, 0xc0, !PT ;  /* 0x0000000113137812 */ /* 0x000fe200078ec0ff */
[----:B------:R-:W-:-:S03]  /*3f00*/  IMAD.MOV.U32 R3, RZ, RZ, 0x1 ;  /* 0x00000001ff037424 */ /* 0x000fc600078e00ff */
[----:B------:R-:W-:-:S04]  /*3f10*/  ISETP.NE.U32.AND P1, PT, R19, 0x1, PT ;  /* 0x000000011300780c */ /* 0x000fc80003f25070 */
[----:B------:R-:W-:-:S09]  /*3f20*/  SEL R3, R3, 0xffff, P1 ;  /* 0x0000ffff03037807 */ /* 0x000fd20000800000 */
.L_x_69144:
[----:B------:R-:W-:Y:S05]  /*3f30*/  BSYNC B2 ;  /* 0x0000000000027941 */ /* 0x000fea0003800000 */
.L_x_69143:
        /* <DEDUP_REMOVED lines=25> */
.L_x_69154:
        /* <DEDUP_REMOVED lines=21> */
.L_x_69153:
[----:B------:R-:W-:Y:S05]  /*4220*/  BSYNC B3 ;  /* 0x0000000000037941 */ /* 0x000fea0003800000 */
.L_x_69152:
[----:B------:R-:W-:Y:S05]  /*4230*/  BRA `(.L_x_69150) ;  /* 0x0000000000107947 */ /* 0x000fea0003800000 */
.L_x_69151:
[----:B------:R-:W-:Y:S01]  /*4240*/  LOP3.LUT R15, R15, 0x1, RZ, 0xc0, !PT ;  /* 0x000000010f0f7812 */ /* 0x000fe200078ec0ff */
[----:B------:R-:W-:-:S03]  /*4250*/  IMAD.MOV.U32 R4, RZ, RZ, 0x1 ;  /* 0x00000001ff047424 */ /* 0x000fc600078e00ff */
[----:B------:R-:W-:-:S04]  /*4260*/  ISETP.NE.U32.AND P1, PT, R15, 0x1, PT ;  /* 0x000000010f00780c */ /* 0x000fc80003f25070 */
[----:B------:R-:W-:-:S09]  /*4270*/  SEL R4, R4, 0xffff, P1 ;  /* 0x0000ffff04047807 */ /* 0x000fd20000800000 */
.L_x_69150:
[----:B------:R-:W-:Y:S05]  /*4280*/  BSYNC B2 ;  /* 0x0000000000027941 */ /* 0x000fea0003800000 */
.L_x_69149:
        /* <DEDUP_REMOVED lines=12> */
[C---:B------:R-:W-:Y:S01]  /*4350*/  LOP3.LUT R6, R14.reuse, 0x1, RZ, 0xc0, !PT ;  /* 0x000000010e067812 */ /* 0x040fe200078ec0ff */
[----:B------:R-:W-:Y:S01]  /*4360*/  IMAD.MOV.U32 R5, RZ, RZ, 0x1 ;  /* 0x00000001ff057424 */ /* 0x000fe200078e00ff */
        /* <DEDUP_REMOVED lines=11> */
.L_x_69160:
        /* <DEDUP_REMOVED lines=19> */
.L_x_69159:
[----:B------:R-:W-:Y:S05]  /*4550*/  BSYNC B3 ;  /* 0x0000000000037941 */ /* 0x000fea0003800000 */
.L_x_69158:
[----:B------:R-:W-:Y:S05]  /*4560*/  BRA `(.L_x_69156) ;  /* 0x0000000000107947 */ /* 0x000fea0003800000 */
.L_x_69157:
[----:B------:R-:W-:Y:S01]  /*4570*/  LOP3.LUT R14, R14, 0x1, RZ, 0xc0, !PT ;  /* 0x000000010e0e7812 */ /* 0x000fe200078ec0ff */
[----:B------:R-:W-:-:S03]  /*4580*/  IMAD.MOV.U32 R5, RZ, RZ, 0x1 ;  /* 0x00000001ff057424 */ /* 0x000fc600078e00ff */
[----:B------:R-:W-:-:S04]  /*4590*/  ISETP.NE.U32.AND P1, PT, R14, 0x1, PT ;  /* 0x000000010e00780c */ /* 0x000fc80003f25070 */
[----:B------:R-:W-:-:S09]  /*45a0*/  SEL R5, R5, 0xffff, P1 ;  /* 0x0000ffff05057807 */ /* 0x000fd20000800000 */
.L_x_69156:
[----:B------:R-:W-:Y:S05]  /*45b0*/  BSYNC B2 ;  /* 0x0000000000027941 */ /* 0x000fea0003800000 */
.L_x_69155:
        /* <DEDUP_REMOVED lines=25> */
.L_x_69166:
        /* <DEDUP_REMOVED lines=21> */
.L_x_69165:
[----:B------:R-:W-:Y:S05]  /*48a0*/  BSYNC B3 ;  /* 0x0000000000037941 */ /* 0x000fea0003800000 */
.L_x_69164:
[----:B------:R-:W-:Y:S05]  /*48b0*/  BRA `(.L_x_69162) ;  /* 0x0000000000107947 */ /* 0x000fea0003800000 */
.L_x_69163:
[----:B------:R-:W-:Y:S01]  /*48c0*/  LOP3.LUT R13, R13, 0x1, RZ, 0xc0, !PT ;  /* 0x000000010d0d7812 */ /* 0x000fe200078ec0ff */
[----:B------:R-:W-:-:S03]  /*48d0*/  IMAD.MOV.U32 R6, RZ, RZ, 0x1 ;  /* 0x00000001ff067424 */ /* 0x000fc600078e00ff */
[----:B------:R-:W-:-:S04]  /*48e0*/  ISETP.NE.U32.AND P1, PT, R13, 0x1, PT ;  /* 0x000000010d00780c */ /* 0x000fc80003f25070 */
[----:B------:R-:W-:-:S09]  /*48f0*/  SEL R6, R6, 0xffff, P1 ;  /* 0x0000ffff06067807 */ /* 0x000fd20000800000 */
.L_x_69162:
[----:B------:R-:W-:Y:S05]  /*4900*/  BSYNC B2 ;  /* 0x0000000000027941 */ /* 0x000fea0003800000 */
.L_x_69161:
        /* <DEDUP_REMOVED lines=25> */
.L_x_69172:
        /* <DEDUP_REMOVED lines=19> */
.L_x_69171:
[----:B------:R-:W-:Y:S05]  /*4bd0*/  BSYNC B3 ;  /* 0x0000000000037941 */ /* 0x000fea0003800000 */
.L_x_69170:
[----:B------:R-:W-:Y:S05]  /*4be0*/  BRA `(.L_x_69168) ;  /* 0x0000000000107947 */ /* 0x000fea0003800000 */
.L_x_69169:
[----:B------:R-:W-:Y:S01]  /*4bf0*/  LOP3.LUT R12, R12, 0x1, RZ, 0xc0, !PT ;  /* 0x000000010c0c7812 */ /* 0x000fe200078ec0ff */
[----:B------:R-:W-:-:S03]  /*4c00*/  IMAD.MOV.U32 R7, RZ, RZ, 0x1 ;  /* 0x00000001ff077424 */ /* 0x000fc600078e00ff */
[----:B------:R-:W-:-:S04]  /*4c10*/  ISETP.NE.U32.AND P1, PT, R12, 0x1, PT ;  /* 0x000000010c00780c */ /* 0x000fc80003f25070 */
[----:B------:R-:W-:-:S09]  /*4c20*/  SEL R7, R7, 0xffff, P1 ;  /* 0x0000ffff07077807 */ /* 0x000fd20000800000 */
.L_x_69168:
[----:B------:R-:W-:Y:S05]  /*4c30*/  BSYNC B2 ;  /* 0x0000000000027941 */ /* 0x000fea0003800000 */
.L_x_69167:
        /* <DEDUP_REMOVED lines=25> */
.L_x_69178:
        /* <DEDUP_REMOVED lines=21> */
.L_x_69177:
[----:B------:R-:W-:Y:S05]  /*4f20*/  BSYNC B3 ;  /* 0x0000000000037941 */ /* 0x000fea0003800000 */
.L_x_69176:
[----:B------:R-:W-:Y:S05]  /*4f30*/  BRA `(.L_x_69174) ;  /* 0x0000000000107947 */ /* 0x000fea0003800000 */
.L_x_69175:
[----:B------:R-:W-:Y:S01]  /*4f40*/  LOP3.LUT R18, R18, 0x1, RZ, 0xc0, !PT ;  /* 0x0000000112127812 */ /* 0x000fe200078ec0ff */
[----:B------:R-:W-:-:S03]  /*4f50*/  IMAD.MOV.U32 R8, RZ, RZ, 0x1 ;  /* 0x00000001ff087424 */ /* 0x000fc600078e00ff */
[----:B------:R-:W-:-:S04]  /*4f60*/  ISETP.NE.U32.AND P1, PT, R18, 0x1, PT ;  /* 0x000000011200780c */ /* 0x000fc80003f25070 */
[----:B------:R-:W-:-:S09]  /*4f70*/  SEL R8, R8, 0xffff, P1 ;  /* 0x0000ffff08087807 */ /* 0x000fd20000800000 */
.L_x_69174:
[----:B------:R-:W-:Y:S05]  /*4f80*/  BSYNC B2 ;  /* 0x0000000000027941 */ /* 0x000fea0003800000 */
.L_x_69173:
        /* <DEDUP_REMOVED lines=24> */
.L_x_69183:
        /* <DEDUP_REMOVED lines=19> */
.L_x_69182:
[----:B------:R-:W-:Y:S05]  /*5240*/  BSYNC B2 ;  /* 0x0000000000027941 */ /* 0x000fea0003800000 */
.L_x_69181:
[----:B------:R-:W-:Y:S05]  /*5250*/  BRA `(.L_x_69179) ;  /* 0x0000000c00e07947 */ /* 0x000fea0003800000 */
.L_x_69180:
[----:B------:R-:W-:Y:S01]  /*5260*/  LOP3.LUT R17, R17, 0x1, RZ, 0xc0, !PT ;  /* 0x0000000111117812 */ /* 0x000fe200078ec0ff */
[----:B------:R-:W-:-:S03]  /*5270*/  IMAD.MOV.U32 R9, RZ, RZ, 0x1 ;  /* 0x00000001ff097424 */ /* 0x000fc600078e00ff */
[----:B------:R-:W-:-:S04]  /*5280*/  ISETP.NE.U32.AND P1, PT, R17, 0x1, PT ;  /* 0x000000011100780c */ /* 0x000fc80003f25070 */
[----:B------:R-:W-:Y:S01]  /*5290*/  SEL R9, R9, 0xffff, P1 ;  /* 0x0000ffff09097807 */ /* 0x000fe20000800000 */
[----:B------:R-:W-:Y:S08]  /*52a0*/  BRA `(.L_x_69179) ;  /* 0x0000000c00cc7947 */ /* 0x000ff00003800000 */
.L_x_69136:
        /* <DEDUP_REMOVED lines=11> */
.L_x_69186:
        /* <DEDUP_REMOVED lines=17> */
.L_x_69185:
[----:B------:R-:W-:Y:S05]  /*5470*/  BSYNC B2 ;  /* 0x0000000000027941 */ /* 0x000fea0003800000 */
.L_x_69184:
        /* <DEDUP_REMOVED lines=13> */
.L_x_69189:
        /* <DEDUP_REMOVED lines=17> */
.L_x_69188:
[----:B------:R-:W-:Y:S05]  /*5660*/  BSYNC B2 ;  /* 0x0000000000027941 */ /* 0x000fea0003800000 */
.L_x_69187:
        /* <DEDUP_REMOVED lines=13> */
.L_x_69192:
        /* <DEDUP_REMOVED lines=17> */
.L_x_69191:
[----:B------:R-:W-:Y:S05]  /*5850*/  BSYNC B2 ;  /* 0x0000000000027941 */ /* 0x000fea0003800000 */
.L_x_69190:
        /* <DEDUP_REMOVED lines=13> */
.L_x_69195:
        /* <DEDUP_REMOVED lines=17> */
.L_x_69194:
[----:B------:R-:W-:Y:S05]  /*5a40*/  BSYNC B2 ;  /* 0x0000000000027941 */ /* 0x000fea0003800000 */
.L_x_69193:
        /* <DEDUP_REMOVED lines=13> */
.L_x_69198:
        /* <DEDUP_REMOVED lines=17> */
.L_x_69197:
[----:B------:R-:W-:Y:S05]  /*5c30*/  BSYNC B2 ;  /* 0x0000000000027941 */ /* 0x000fea0003800000 */
.L_x_69196:
        /* <DEDUP_REMOVED lines=13> */
.L_x_69201:
        /* <DEDUP_REMOVED lines=17> */
.L_x_69200:
[----:B------:R-:W-:Y:S05]  /*5e20*/  BSYNC B2 ;  /* 0x0000000000027941 */ /* 0x000fea0003800000 */
.L_x_69199:
        /* <DEDUP_REMOVED lines=13> */
.L_x_69204:
        /* <DEDUP_REMOVED lines=17> */
.L_x_69203:
[----:B------:R-:W-:Y:S05]  /*6010*/  BSYNC B2 ;  /* 0x0000000000027941 */ /* 0x000fea0003800000 */
.L_x_69202:
        /* <DEDUP_REMOVED lines=11> */
.L_x_69205:
        /* <DEDUP_REMOVED lines=17> */
.L_x_69179:
[----:B------:R-:W-:Y:S05]  /*61e0*/  BSYNC B0 ;  /* 0x0000000000007941 */ /* 0x000fea0003800000 */
.L_x_69135:
[----:B------:R-:W-:Y:S05]  /*61f0*/  BRA `(.L_x_69206) ;  /* 0x0000000000707947 */ /* 0x000fea0003800000 */
.L_x_69134:
        /* <DEDUP_REMOVED lines=28> */
.L_x_69206:
[----:B------:R-:W-:Y:S05]  /*63c0*/  BSYNC B1 ;  /* 0x0000000000017941 */ /* 0x000fea0003800000 */
.L_x_69133:
[----:B-----5:R-:W0:Y:S01]  /*63d0*/  @!P0 LDC.64 R14, c[0x0][0x228] ;  /* 0x00008a00ff0e8b82 */ /* 0x020e220000000a00 */
[C---:B------:R-:W-:Y:S01]  /*63e0*/  @!P0 VIADD R13, R11.reuse, UR4 ;  /* 0x000000040b0d8c36 */ /* 0x040fe20008000000 */
[----:B------:R-:W-:Y:S01]  /*63f0*/  BSSY B0, `(.L_x_69207) ;  /* 0x0000037000007945 */ /* 0x000fe20003800000 */
[----:B------:R-:W-:-:S03]  /*6400*/  @!P0 VIADD R11, R11, 0x80 ;  /* 0x000000800b0b8836 */ /* 0x000fc60000000000 */
        /* <DEDUP_REMOVED lines=14> */
[C---:B------:R-:W-:Y:S01]  /*64f0*/  VIADD R2, R11.reuse, UR4 ;  /* 0x000000040b027c36 */ /* 0x040fe20008000000 */
[----:B------:R-:W-:Y:S01]  /*6500*/  ULDC.64 UR6, c[0x0][0x228] ;  /* 0x00008a0000067ab9 */ /* 0x000fe20000000a00 */
[----:B------:R-:W-:-:S03]  /*6510*/  VIADD R11, R11, 0x80 ;  /* 0x000000800b0b7836 */ /* 0x000fc60000000000 */
[----:B------:R-:W-:-:S05]  /*6520*/  IADD3 R2, P0, R2, UR6, RZ ;  /* 0x0000000602027c10 */ /* 0x000fca000ff1e0ff */
[----:B0-----:R-:W-:-:S05]  /*6530*/  IMAD.X R3, RZ, RZ, UR7, P0 ;  /* 0x00000007ff037e24 */ /* 0x001fca00080e06ff */
[----:B------:R0:W-:Y:S03]  /*6540*/  STG.E.U8 desc[UR8][R2.64], R4 ;  /* 0x0000000402007986 */ /* 0x0001e6000c101108 */
.L_x_69209:
        /* <DEDUP_REMOVED lines=8> */
.L_x_69210:
        /* <DEDUP_REMOVED lines=8> */
.L_x_69211:
        /* <DEDUP_REMOVED lines=9> */
.L_x_69212:
[----:B------:R-:W-:Y:S05]  /*66e0*/  BSYNC B1 ;  /* 0x0000000000017941 */ /* 0x000fea0003800000 */
.L_x_69208:
[----:B------:R-:W-:-:S13]  /*66f0*/  ISETP.GE.AND P0, PT, R11, R10, PT ;  /* 0x0000000a0b00720c */ /* 0x000fda0003f06270 */
[----:B-1----:R-:W1:Y:S01]  /*6700*/  @!P0 LDC.64 R4, c[0x0][0x228] ;  /* 0x00008a00ff048b82 */ /* 0x002e620000000a00 */
[C---:B0-2---:R-:W-:Y:S02]  /*6710*/  @!P0 VIADD R3, R11.reuse, UR4 ;  /* 0x000000040b038c36 */ /* 0x045fe40008000000 */
[----:B------:R-:W-:-:S03]  /*6720*/  @!P0 VIADD R11, R11, 0x80 ;  /* 0x000000800b0b8836 */ /* 0x000fc60000000000 */
[----:B-1----:R-:W-:-:S05]  /*6730*/  @!P0 IADD3 R2, P1, R3, R4, RZ ;  /* 0x0000000403028210 */ /* 0x002fca0007f3e0ff */
[----:B------:R-:W-:-:S05]  /*6740*/  @!P0 IMAD.X R3, RZ, RZ, R5, P1 ;  /* 0x000000ffff038224 */ /* 0x000fca00008e0605 */
[----:B------:R2:W-:Y:S03]  /*6750*/  @!P0 STG.E.U8 desc[UR8][R2.64], R8 ;  /* 0x0000000802008986 */ /* 0x0005e6000c101108 */
.L_x_69213:
[----:B------:R-:W-:Y:S05]  /*6760*/  BSYNC B0 ;  /* 0x0000000000007941 */ /* 0x000fea0003800000 */
.L_x_69207:
[----:B------:R-:W-:Y:S05]  /*6770*/  WARPSYNC.ALL ;  /* 0x0000000000007948 */ /* 0x000fea0003800000 */
[----:B------:R-:W-:-:S13]  /*6780*/  ISETP.GE.AND P0, PT, R11, R10, PT ;  /* 0x0000000a0b00720c */ /* 0x000fda0003f06270 */
[----:B------:R-:W-:Y:S05]  /*6790*/  @P0 EXIT ;  /* 0x000000000000094d */ /* 0x000fea0003800000 */
[----:B012---:R-:W-:Y:S01]  /*67a0*/  VIADD R2, R11, UR4 ;  /* 0x000000040b027c36 */ /* 0x007fe20008000000 */
[----:B------:R-:W-:-:S04]  /*67b0*/  ULDC.64 UR6, c[0x0][0x228] ;  /* 0x00008a0000067ab9 */ /* 0x000fc80000000a00 */
[----:B------:R-:W-:-:S05]  /*67c0*/  IADD3 R2, P0, R2, UR6, RZ ;  /* 0x0000000602027c10 */ /* 0x000fca000ff1e0ff */
[----:B------:R-:W-:-:S05]  /*67d0*/  IMAD.X R3, RZ, RZ, UR7, P0 ;  /* 0x00000007ff037e24 */ /* 0x000fca00080e06ff */
[----:B------:R-:W-:Y:S01]  /*67e0*/  STG.E.U8 desc[UR8][R2.64], R9 ;  /* 0x0000000902007986 */ /* 0x000fe2000c101108 */
[----:B------:R-:W-:Y:S05]  /*67f0*/  EXIT ;  /* 0x000000000000794d */ /* 0x000fea0003800000 */
.L_x_69214:
        /* <DEDUP_REMOVED lines=16> */
.L_x_71985:


//--------------------- .text._ZN2at6native29vectorized_elementwise_kernelILi4EZNS0_50_GLOBAL__N__2680c7bb_12_PowKernel_cu_7dd49032_316822pow_scalar_tensor_implIaEEvRNS_18TensorIteratorBaseET_EUlaE_St5arrayIPcLm2EEEEviT0_T1_ --------------------------
	.section	.text._ZN2at6native29vectorized_elementwise_kernelILi4EZNS0_50_GLOBAL__N__2680c7bb_12_PowKernel_cu_7dd49032_316822pow_scalar_tensor_implIaEEvRNS_18TensorIteratorBaseET_EUlaE_St5arrayIPcLm2EEEEviT0_T1_,"ax",@progbits
	.align	128
        .global         _ZN2at6native29vectorized_elementwise_kernelILi4EZNS0_50_GLOBAL__N__2680c7bb_12_PowKernel_cu_7dd49032_316822pow_scalar_tensor_implIaEEvRNS_18TensorIteratorBaseET_EUlaE_St5arrayIPcLm2EEEEviT0_T1_
        .type           _ZN2at6native29vectorized_elementwise_kernelILi4EZNS0_50_GLOBAL__N__2680c7bb_12_PowKernel_cu_7dd49032_316822pow_scalar_tensor_implIaEEvRNS_18TensorIteratorBaseET_EUlaE_St5arrayIPcLm2EEEEviT0_T1_,@function
        .size           _ZN2at6native29vectorized_elementwise_kernelILi4EZNS0_50_GLOBAL__N__2680c7bb_12_PowKernel_cu_7dd49032_316822pow_scalar_tensor_implIaEEvRNS_18TensorIteratorBaseET_EUlaE_St5arrayIPcLm2EEEEviT0_T1_,(.L_x_71986 - _ZN2at6native29vectorized_elementwise_kernelILi4EZNS0_50_GLOBAL__N__2680c7bb_12_PowKernel_cu_7dd49032_316822pow_scalar_tensor_implIaEEvRNS_18TensorIteratorBaseET_EUlaE_St5arrayIPcLm2EEEEviT0_T1_)
        .other          _ZN2at6native29vectorized_elementwise_kernelILi4EZNS0_50_GLOBAL__N__2680c7bb_12_PowKernel_cu_7dd49032_316822pow_scalar_tensor_implIaEEvRNS_18TensorIteratorBaseET_EUlaE_St5arrayIPcLm2EEEEviT0_T1_,@"STO_CUDA_ENTRY STV_DEFAULT"
_ZN2at6native29vectorized_elementwise_kernelILi4EZNS0_50_GLOBAL__N__2680c7bb_12_PowKernel_cu_7dd49032_316822pow_scalar_tensor_implIaEEvRNS_18TensorIteratorBaseET_EUlaE_St5arrayIPcLm2EEEEviT0_T1_:
.text._ZN2at6native29vectorized_elementwise_kernelILi4EZNS0_50_GLOBAL__N__2680c7bb_12_PowKernel_cu_7dd49032_316822pow_scalar_tensor_implIaEEvRNS_18TensorIteratorBaseET_EUlaE_St5arrayIPcLm2EEEEviT0_T1_:
        /* <DEDUP_REMOVED lines=18> */
[----:B------:R-:W-:Y:S01]  /*0120*/  PRMT R17, R0, 0x9910, RZ ;  /* 0x0000991000117816 */ /* 0x000fe200000000ff */
[----:B------:R-:W-:Y:S03]  /*0130*/  BSSY B0, `(.L_x_69216) ;  /* 0x0000319000007945 */ /* 0x000fe60003800000 */
[----:B------:R-:W-:Y:S02]  /*0140*/  ISETP.NE.AND P0, PT, R17, 0x1, PT ;  /* 0x000000011100780c */ /* 0x000fe40003f05270 */
[----:B--2---:R-:W-:-:S04]  /*0150*/  PRMT R3, R4, 0xbbb3, RZ ;  /* 0x0000bbb304037816 */ /* 0x004fc800000000ff */
[----:B------:R-:W-:-:S07]  /*0160*/  PRMT R3, R3, 0x7710, RZ ;  /* 0x0000771003037816 */ /* 0x000fce00000000ff */
[----:B------:R-:W-:Y:S05]  /*0170*/  @!P0 BRA `(.L_x_69217) ;  /* 0x0000003000088947 */ /* 0x000fea0003800000 */
[----:B------:R-:W2:Y:S01]  /*0180*/  LDG.E R13, desc[UR8][R12.64] ;  /* 0x000000080c0d7981 */ /* 0x000ea2000c1e1900 */
[----:B------:R-:W-:Y:S02]  /*0190*/  ISETP.NE.AND P1, PT, R17, 0xff, PT ;  /* 0x000000ff1100780c */ /* 0x000fe40003f25270 */
[C---:B------:R-:W-:Y:S02]  /*01a0*/  PRMT R9, R4.reuse, 0x8880, RZ ;  /* 0x0000888004097816 */ /* 0x040fe400000000ff */
[C---:B------:R-:W-:Y:S02]  /*01b0*/  PRMT R7, R4.reuse, 0x9991, RZ ;  /* 0x0000999104077816 */ /* 0x040fe400000000ff */
[C---:B------:R-:W-:Y:S02]  /*01c0*/  PRMT R5, R4.reuse, 0xaaa2, RZ ;  /* 0x0000aaa204057816 */ /* 0x040fe400000000ff */
[C---:B------:R-:W-:Y:S02]  /*01d0*/  PRMT R10, R4.reuse, 0x7770, RZ ;  /* 0x00007770040a7816 */ /* 0x040fe400000000ff */
[----:B------:R-:W-:-:S02]  /*01e0*/  PRMT R8, R4, 0x7771, RZ ;  /* 0x0000777104087816 */ /* 0x000fc400000000ff */
[----:B------:R-:W-:Y:S02]  /*01f0*/  PRMT R6, R4, 0x7772, RZ ;  /* 0x0000777204067816 */ /* 0x000fe400000000ff */
[----:B------:R-:W-:Y:S02]  /*0200*/  PRMT R9, R9, 0x7710, RZ ;  /* 0x0000771009097816 */ /* 0x000fe400000000ff */
[----:B------:R-:W-:Y:S02]  /*0210*/  PRMT R7, R7, 0x7710, RZ ;  /* 0x0000771007077816 */ /* 0x000fe400000000ff */
[----:B------:R-:W-:Y:S02]  /*0220*/  PRMT R5, R5, 0x7710, RZ ;  /* 0x0000771005057816 */ /* 0x000fe400000000ff */
[C---:B--2---:R-:W-:Y:S02]  /*0230*/  PRMT R16, R13.reuse, 0x8880, RZ ;  /* 0x000088800d107816 */ /* 0x044fe400000000ff */
[----:B------:R-:W-:-:S02]  /*0240*/  PRMT R15, R13, 0x9991, RZ ;  /* 0x000099910d0f7816 */ /* 0x000fc400000000ff */
[C---:B------:R-:W-:Y:S02]  /*0250*/  PRMT R14, R13.reuse, 0xaaa2, RZ ;  /* 0x0000aaa20d0e7816 */ /* 0x040fe400000000ff */
        /* <DEDUP_REMOVED lines=32> */
.L_x_69223:
        /* <DEDUP_REMOVED lines=20> */
.L_x_69222:
[----:B------:R-:W-:Y:S05]  /*05a0*/  BSYNC B2 ;  /* 0x0000000000027941 */ /* 0x000fea0003800000 */
.L_x_69221:
[----:B------:R-:W-:Y:S05]  /*05b0*/  BRA `(.L_x_69224) ;  /* 0x00000000000c7947 */ /* 0x000fea0003800000 */
.L_x_69220:
[----:B------:R-:W-:-:S04]  /*05c0*/  LOP3.LUT R16, R16, 0x1, RZ, 0xc0, !PT ;  /* 0x0000000110107812 */ /* 0x000fc800078ec0ff */
[----:B------:R-:W-:-:S04]  /*05d0*/  ISETP.NE.U32.AND P0, PT, R16, 0x1, PT ;  /* 0x000000011000780c */ /* 0x000fc80003f05070 */
[----:B------:R-:W-:-:S09]  /*05e0*/  SEL R12, R0, 0xffff, P0 ;  /* 0x0000ffff000c7807 */ /* 0x000fd20000000000 */
.L_x_69224:
[----:B------:R-:W-:Y:S05]  /*05f0*/  BSYNC B1 ;  /* 0x0000000000017941 */ /* 0x000fea0003800000 */
.L_x_69219:
        /* <DEDUP_REMOVED lines=21> */
.L_x_69229:
        /* <DEDUP_REMOVED lines=21> */
.L_x_69228:
[----:B------:R-:W-:Y:S05]  /*08a0*/  BSYNC B2 ;  /* 0x0000000000027941 */ /* 0x000fea0003800000 */
.L_x_69227:
[----:B------:R-:W-:Y:S05]  /*08b0*/  BRA `(.L_x_69230) ;  /* 0x00000000000c7947 */ /* 0x000fea0003800000 */
.L_x_69226:
[----:B------:R-:W-:-:S04]  /*08c0*/  LOP3.LUT R15, R15, 0x1, RZ, 0xc0, !PT ;  /* 0x000000010f0f7812 */ /* 0x000fc800078ec0ff */
[----:B------:R-:W-:-:S04]  /*08d0*/  ISETP.NE.U32.AND P0, PT, R15, 0x1, PT ;  /* 0x000000010f00780c */ /* 0x000fc80003f05070 */
[----:B------:R-:W-:-:S09]  /*08e0*/  SEL R17, R0, 0xffff, P0 ;  /* 0x0000ffff00117807 */ /* 0x000fd20000000000 */
.L_x_69230:
[----:B------:R-:W-:Y:S05]  /*08f0*/  BSYNC B1 ;  /* 0x0000000000017941 */ /* 0x000fea0003800000 */
.L_x_69225:
        /* <DEDUP_REMOVED lines=21> */
.L_x_69235:
        /* <DEDUP_REMOVED lines=19> */
.L_x_69234:
[----:B------:R-:W-:Y:S05]  /*0b80*/  BSYNC B2 ;  /* 0x0000000000027941 */ /* 0x000fea0003800000 */
.L_x_69233:
[----:B------:R-:W-:Y:S05]  /*0b90*/  BRA `(.L_x_69236) ;  /* 0x00000000000c7947 */ /* 0x000fea0003800000 */
.L_x_69232:
[----:B------:R-:W-:-:S04]  /*0ba0*/  LOP3.LUT R14, R14, 0x1, RZ, 0xc0, !PT ;  /* 0x000000010e0e7812 */ /* 0x000fc800078ec0ff */
[----:B------:R-:W-:-:S04]  /*0bb0*/  ISETP.NE.U32.AND P0, PT, R14, 0x1, PT ;  /* 0x000000010e00780c */ /* 0x000fc80003f05070 */
[----:B------:R-:W-:-:S09]  /*0bc0*/  SEL R15, R0, 0xffff, P0 ;  /* 0x0000ffff000f7807 */ /* 0x000fd20000000000 */
.L_x_69236:
[----:B------:R-:W-:Y:S05]  /*0bd0*/  BSYNC B1 ;  /* 0x0000000000017941 */ /* 0x000fea0003800000 */
.L_x_69231:
        /* <DEDUP_REMOVED lines=21> */
.L_x_69241:
[C---:B------:R-:W-:Y:S01]  /*0d30*/  LOP3.LUT R14, R19.reuse, 0x1, RZ, 0xc0, !PT ;  /* 0x00000001130e7812 */ /* 0x040fe200078ec0ff */
[----:B------:R-:W-:Y:S01]  /*0d40*/  VIADD R18, R19, 0x1 ;  /* 0x0000000113127836 */ /* 0x000fe20000000000 */
[----:B------:R-:W-:Y:S02]  /*0d50*/  PRMT R16, R11, 0x9910, RZ ;  /* 0x000099100b107816 */ /* 0x000fe400000000ff */
[----:B------:R-:W-:Y:S02]  /*0d60*/  ISETP.NE.U32.AND P0, PT, R14, 0x1, PT ;  /* 0x000000010e00780c */ /* 0x000fe40003f05070 */
[----:B------:R-:W-:Y:S01]  /*0d70*/  LOP3.LUT R14, R19, 0x80, RZ, 0xc0, !PT ;  /* 0x00000080130e7812 */ /* 0x000fe200078ec0ff */
[----:B------:R-:W-:Y:S01]  /*0d80*/  IMAD R16, R16, R16, RZ ;  /* 0x0000001010107224 */ /* 0x000fe200078e02ff */
[----:B------:R-:W-:Y:S02]  /*0d90*/  SEL R11, R11, 0x1, !P0 ;  /* 0x000000010b0b7807 */ /* 0x000fe40004000000 */
[----:B------:R-:W-:-:S02]  /*0da0*/  LOP3.LUT R18, R18, 0xff, RZ, 0xc0, !PT ;  /* 0x000000ff12127812 */ /* 0x000fc400078ec0ff */
[----:B------:R-:W-:Y:S02]  /*0db0*/  LEA.HI R14, R14, R19, RZ, 0x19 ;  /* 0x000000130e0e7211 */ /* 0x000fe400078fc8ff */
[----:B------:R-:W-:Y:S02]  /*0dc0*/  PRMT R11, R11, 0x9910, RZ ;  /* 0x000099100b0b7816 */ /* 0x000fe400000000ff */
[----:B------:R-:W-:Y:S02]  /*0dd0*/  ISETP.GE.U32.AND P0, PT, R18, 0x3, PT ;  /* 0x000000031200780c */ /* 0x000fe40003f06070 */
        /* <DEDUP_REMOVED lines=9> */
.L_x_69240:
[----:B------:R-:W-:Y:S05]  /*0e70*/  BSYNC B2 ;  /* 0x0000000000027941 */ /* 0x000fea0003800000 */
.L_x_69239:
[----:B------:R-:W-:Y:S05]  /*0e80*/  BRA `(.L_x_69242) ;  /* 0x00000000000c7947 */ /* 0x000fea0003800000 */
.L_x_69238:
[----:B------:R-:W-:-:S04]  /*0e90*/  LOP3.LUT R11, R11, 0x1, RZ, 0xc0, !PT ;  /* 0x000000010b0b7812 */ /* 0x000fc800078ec0ff */
[----:B------:R-:W-:-:S04]  /*0ea0*/  ISETP.NE.U32.AND P0, PT, R11, 0x1, PT ;  /* 0x000000010b00780c */ /* 0x000fc80003f05070 */
[----:B------:R-:W-:-:S09]  /*0eb0*/  SEL R13, R0, 0xffff, P0 ;  /* 0x0000ffff000d7807 */ /* 0x000fd20000000000 */
.L_x_69242:
[----:B------:R-:W-:Y:S05]  /*0ec0*/  BSYNC B1 ;  /* 0x0000000000017941 */ /* 0x000fea0003800000 */
.L_x_69237:
        /* <DEDUP_REMOVED lines=21> */
.L_x_69247:
        /* <DEDUP_REMOVED lines=18> */
.L_x_69246:
[----:B------:R-:W-:Y:S05]  /*1140*/  BSYNC B2 ;  /* 0x0000000000027941 */ /* 0x000fea0003800000 */
.L_x_69245:
[----:B------:R-:W-:Y:S05]  /*1150*/  BRA `(.L_x_69248) ;  /* 0x00000000000c7947 */ /* 0x000fea0003800000 */
.L_x_69244:
[----:B------:R-:W-:-:S04]  /*1160*/  LOP3.LUT R9, R9, 0x1, RZ, 0xc0, !PT ;  /* 0x0000000109097812 */ /* 0x000fc800078ec0ff */
[----:B------:R-:W-:-:S04]  /*1170*/  ISETP.NE.U32.AND P0, PT, R9, 0x1, PT ;  /* 0x000000010900780c */ /* 0x000fc80003f05070 */
[----:B------:R-:W-:-:S09]  /*1180*/  SEL R10, R0, 0xffff, P0 ;  /* 0x0000ffff000a7807 */ /* 0x000fd20000000000 */
.L_x_69248:
[----:B------:R-:W-:Y:S05]  /*1190*/  BSYNC B1 ;  /* 0x0000000000017941 */ /* 0x000fea0003800000 */
.L_x_69243:
        /* <DEDUP_REMOVED lines=21> */
.L_x_69253:
        /* <DEDUP_REMOVED lines=21> */
.L_x_69252:
[----:B------:R-:W-:Y:S05]  /*1440*/  BSYNC B2 ;  /* 0x0000000000027941 */ /* 0x000fea0003800000 */
.L_x_69251:
[----:B------:R-:W-:Y:S05]  /*1450*/  BRA `(.L_x_69254) ;  /* 0x00000000000c7947 */ /* 0x000fea0003800000 */
.L_x_69250:
[----:B------:R-:W-:-:S04]  /*1460*/  LOP3.LUT R7, R7, 0x1, RZ, 0xc0, !PT ;  /* 0x0000000107077812 */ /* 0x000fc800078ec0ff */
[----:B------:R-:W-:-:S04]  /*1470*/  ISETP.NE.U32.AND P0, PT, R7, 0x1, PT ;  /* 0x000000010700780c */ /* 0x000fc80003f05070 */
[----:B------:R-:W-:-:S09]  /*1480*/  SEL R9, R0, 0xffff, P0 ;  /* 0x0000ffff00097807 */ /* 0x000fd20000000000 */
.L_x_69254:
[----:B------:R-:W-:Y:S05]  /*1490*/  BSYNC B1 ;  /* 0x0000000000017941 */ /* 0x000fea0003800000 */
.L_x_69249:
        /* <DEDUP_REMOVED lines=21> */
.L_x_69259:
        /* <DEDUP_REMOVED lines=19> */
.L_x_69258:
[----:B------:R-:W-:Y:S05]  /*1720*/  BSYNC B2 ;  /* 0x0000000000027941 */ /* 0x000fea0003800000 */
.L_x_69257:
[----:B------:R-:W-:Y:S05]  /*1730*/  BRA `(.L_x_69260) ;  /* 0x00000000000c7947 */ /* 0x000fea0003800000 */
.L_x_69256:
[----:B------:R-:W-:-:S04]  /*1740*/  LOP3.LUT R5, R5, 0x1, RZ, 0xc0, !PT ;  /* 0x0000000105057812 */ /* 0x000fc800078ec0ff */
[----:B------:R-:W-:-:S04]  /*1750*/  ISETP.NE.U32.AND P0, PT, R5, 0x1, PT ;  /* 0x000000010500780c */ /* 0x000fc80003f05070 */
[----:B------:R-:W-:-:S09]  /*1760*/  SEL R4, R0, 0xffff, P0 ;  /* 0x0000ffff00047807 */ /* 0x000fd20000000000 */
.L_x_69260:
[----:B------:R-:W-:Y:S05]  /*1770*/  BSYNC B1 ;  /* 0x0000000000017941 */ /* 0x000fea0003800000 */
.L_x_69255:
        /* <DEDUP_REMOVED lines=22> */
.L_x_69265:
        /* <DEDUP_REMOVED lines=21> */
.L_x_69264:
[----:B------:R-:W-:Y:S05]  /*1a30*/  BSYNC B2 ;  /* 0x0000000000027941 */ /* 0x000fea0003800000 */
.L_x_69263:
[----:B------:R-:W-:Y:S05]  /*1a40*/  BRA `(.L_x_69266) ;  /* 0x0000000000107947 */ /* 0x000fea0003800000 */
.L_x_69262:
[----:B------:R-:W-:-:S04]  /*1a50*/  LOP3.LUT R3, R3, 0x1, RZ, 0xc0, !PT ;  /* 0x0000000103037812 */ /* 0x000fc800078ec0ff */
[----:B------:R-:W-:-:S04]  /*1a60*/  ISETP.NE.U32.AND P0, PT, R3, 0x1, PT ;  /* 0x000000010300780c */ /* 0x000fc80003f05070 */
[----:B------:R-:W-:-:S04]  /*1a70*/  SEL R0, R0, 0xffff, P0 ;  /* 0x0000ffff00007807 */ /* 0x000fc80000000000 */
[----:B------:R-:W-:-:S07]  /*1a80*/  PRMT R5, R0, 0x7610, R5 ;  /* 0x0000761000057816 */ /* 0x000fce0000000005 */
.L_x_69266:
[----:B------:R-:W-:Y:S05]  /*1a90*/  BSYNC B1 ;  /* 0x0000000000017941 */ /* 0x000fea0003800000 */
.L_x_69261:
[----:B------:R-:W-:Y:S05]  /*1aa0*/  BRA `(.L_x_69267) ;  /* 0x0000001800047947 */ /* 0x000fea0003800000 */
.L_x_69218:
        /* <DEDUP_REMOVED lines=22> */
.L_x_69272:
        /* <DEDUP_REMOVED lines=20> */
.L_x_69271:
[----:B------:R-:W-:Y:S05]  /*1d50*/  BSYNC B2 ;  /* 0x0000000000027941 */ /* 0x000fea0003800000 */
.L_x_69270:
[----:B------:R-:W-:Y:S05]  /*1d60*/  BRA `(.L_x_69273) ;  /* 0x0000000000047947 */ /* 0x000fea0003800000 */
.L_x_69269:
[----:B------:R-:W-:-:S07]  /*1d70*/  SEL R12, RZ, 0x1, P0 ;  /* 0x00000001ff0c7807 */ /* 0x000fce0000000000 */
.L_x_69273:
[----:B------:R-:W-:Y:S05]  /*1d80*/  BSYNC B1 ;  /* 0x0000000000017941 */ /* 0x000fea0003800000 */
.L_x_69268:
        /* <DEDUP_REMOVED lines=20> */
[----:B------:R-:W-:-:S04]  /*1ed0*/  PRMT R15, R16, 0x8880, RZ ;  /* 0x00008880100f7816 */ /* 0x000fc800000000ff */
[--C-:B------:R-:W-:Y:S02]  /*1ee0*/  SHF.R.S32.HI R21, RZ, 0x1, R15.reuse ;  /* 0x00000001ff157819 */ /* 0x100fe4000001140f */
[----:B------:R-:W-:-:S07]  /*1ef0*/  PRMT R15, R20, 0x7610, R15 ;  /* 0x00007610140f7816 */ /* 0x000fce000000000f */
.L_x_69278:
        /* <DEDUP_REMOVED lines=18> */
.L_x_69277:
[----:B------:R-:W-:Y:S05]  /*2020*/  BSYNC B2 ;  /* 0x0000000000027941 */ /* 0x000fea0003800000 */
.L_x_69276:
[----:B------:R-:W-:Y:S05]  /*2030*/  BRA `(.L_x_69279) ;  /* 0x0000000000047947 */ /* 0x000fea0003800000 */
.L_x_69275:
[----:B------:R-:W-:-:S07]  /*2040*/  SEL R17, RZ, 0x1, P0 ;  /* 0x00000001ff117807 */ /* 0x000fce0000000000 */
.L_x_69279:
[----:B------:R-:W-:Y:S05]  /*2050*/  BSYNC B1 ;  /* 0x0000000000017941 */ /* 0x000fea0003800000 */
.L_x_69274:
        /* <DEDUP_REMOVED lines=24> */
.L_x_69284:
        /* <DEDUP_REMOVED lines=18> */
.L_x_69283:
[----:B------:R-:W-:Y:S05]  /*2300*/  BSYNC B2 ;  /* 0x0000000000027941 */ /* 0x000fea0003800000 */
.L_x_69282:
[----:B------:R-:W-:Y:S05]  /*2310*/  BRA `(.L_x_69285) ;  /* 0x0000000000047947 */ /* 0x000fea0003800000 */
.L_x_69281:
[----:B------:R-:W-:-:S07]  /*2320*/  SEL R15, RZ, 0x1, P0 ;  /* 0x00000001ff0f7807 */ /* 0x000fce0000000000 */
.L_x_69285:
[----:B------:R-:W-:Y:S05]  /*2330*/  BSYNC B1 ;  /* 0x0000000000017941 */ /* 0x000fea0003800000 */
.L_x_69280:
        /* <DEDUP_REMOVED lines=23> */
.L_x_69290:
        /* <DEDUP_REMOVED lines=18> */
.L_x_69289:
[----:B------:R-:W-:Y:S05]  /*25d0*/  BSYNC B2 ;  /* 0x0000000000027941 */ /* 0x000fea0003800000 */
.L_x_69288:
[----:B------:R-:W-:Y:S05]  /*25e0*/  BRA `(.L_x_69291) ;  /* 0x0000000000047947 */ /* 0x000fea0003800000 */
.L_x_69287:
[----:B------:R-:W-:-:S07]  /*25f0*/  SEL R13, RZ, 0x1, P0 ;  /* 0x00000001ff0d7807 */ /* 0x000fce0000000000 */
.L_x_69291:
[----:B------:R-:W-:Y:S05]  /*2600*/  BSYNC B1 ;  /* 0x0000000000017941 */ /* 0x000fea0003800000 */
.L_x_69286:
        /* <DEDUP_REMOVED lines=24> */
.L_x_69296:
        /* <DEDUP_REMOVED lines=18> */
.L_x_69295:
[----:B------:R-:W-:Y:S05]  /*28b0*/  BSYNC B2 ;  /* 0x0000000000027941 */ /* 0x000fea0003800000 */
.L_x_69294:
[----:B------:R-:W-:Y:S05]  /*28c0*/  BRA `(.L_x_69297) ;  /* 0x0000000000047947 */ /* 0x000fea0003800000 */
.L_x_69293:
[----:B------:R-:W-:-:S07]  /*28d0*/  SEL R10, RZ, 0x1, P0 ;  /* 0x00000001ff0a7807 */ /* 0x000fce0000000000 */
.L_x_69297:
[----:B------:R-:W-:Y:S05]  /*28e0*/  BSYNC B1 ;  /* 0x0000000000017941 */ /* 0x000fea0003800000 */
.L_x_69292:
        /* <DEDUP_REMOVED lines=23> */
.L_x_69302:
        /* <DEDUP_REMOVED lines=18> */
.L_x_69301:
[----:B------:R-:W-:Y:S05]  /*2b80*/  BSYNC B2 ;  /* 0x0000000000027941 */ /* 0x000fea0003800000 */
.L_x_69300:
[----:B------:R-:W-:Y:S05]  /*2b90*/  BRA `(.L_x_69303) ;  /* 0x0000000000047947 */ /* 0x000fea0003800000 */
.L_x_69299:
[----:B------:R-:W-:-:S07]  /*2ba0*/  SEL R9, RZ, 0x1, P0 ;  /* 0x00000001ff097807 */ /* 0x000fce0000000000 */
.L_x_69303:
[----:B------:R-:W-:Y:S05]  /*2bb0*/  BSYNC B1 ;  /* 0x0000000000017941 */ /* 0x000fea0003800000 */
.L_x_69298:
        /* <DEDUP_REMOVED lines=23> */
.L_x_69308:
        /* <DEDUP_REMOVED lines=21> */
.L_x_69307:
[----:B------:R-:W-:Y:S05]  /*2e80*/  BSYNC B2 ;  /* 0x0000000000027941 */ /* 0x000fea0003800000 */
.L_x_69306:
[----:B------:R-:W-:Y:S05]  /*2e90*/  BRA `(.L_x_69309) ;  /* 0x0000000000047947 */ /* 0x000fea0003800000 */
.L_x_69305:
[----:B------:R-:W-:-:S07]  /*2ea0*/  SEL R4, RZ, 0x1, P0 ;  /* 0x00000001ff047807 */ /* 0x000fce0000000000 */
.L_x_69309:
[----:B------:R-:W-:Y:S05]  /*2eb0*/  BSYNC B1 ;  /* 0x0000000000017941 */ /* 0x000fea0003800000 */
.L_x_69304:
        /* <DEDUP_REMOVED lines=23> */
.L_x_69313:
        /* <DEDUP_REMOVED lines=19> */
.L_x_69312:
[----:B------:R-:W-:Y:S05]  /*3160*/  BSYNC B1 ;  /* 0x0000000000017941 */ /* 0x000fea0003800000 */
.L_x_69311:
[----:B------:R-:W-:Y:S05]  /*3170*/  BRA `(.L_x_69267) ;  /* 0x0000000000507947 */ /* 0x000fea0003800000 */
.L_x_69310:
[----:B------:R-:W-:Y:S01]  /*3180*/  SEL R5, RZ, 0x1, P0 ;  /* 0x00000001ff057807 */ /* 0x000fe20000000000 */
[----:B------:R-:W-:Y:S06]  /*3190*/  BRA `(.L_x_69267) ;  /* 0x0000000000487947 */ /* 0x000fec0003800000 */
.L_x_69217:
        /* <DEDUP_REMOVED lines=18> */
.L_x_69267:
[----:B------:R-:W-:Y:S05]  /*32c0*/  BSYNC B0 ;  /* 0x0000000000007941 */ /* 0x000fea0003800000 */
.L_x_69216:
        /* <DEDUP_REMOVED lines=15> */
.L_x_69215:
        /* <DEDUP_REMOVED lines=24> */
.L_x_69315:
[----:B------:R-:W-:Y:S05]  /*3540*/  BSYNC B0 ;  /* 0x0000000000007941 */ /* 0x000fea0003800000 */
.L_x_69314:
        /* <DEDUP_REMOVED lines=17> */
.L_x_69317:
[----:B------:R-:W-:Y:S05]  /*3660*/  BSYNC B0 ;  /* 0x0000000000007941 */ /* 0x000fea0003800000 */
.L_x_69316:
        /* <DEDUP_REMOVED lines=56> */
.L_x_69327:
        /* <DEDUP_REMOVED lines=21> */
.L_x_69326:
[----:B------:R-:W-:Y:S05]  /*3b40*/  BSYNC B3 ;  /* 0x0000000000037941 */ /* 0x000fea0003800000 */
.L_x_69325:
[----:B------:R-:W-:Y:S05]  /*3b50*/  BRA `(.L_x_69323) ;  /* 0x0000000000107947 */ /* 0x000fea0003800000 */
.L_x_69324:
[----:B------:R-:W-:Y:S01]  /*3b60*/  LOP3.LUT R16, R16, 0x1, RZ, 0xc0, !PT ;  /* 0x0000000110107812 */ /* 0x000fe200078ec0ff */
[----:B------:R-:W-:-:S03]  /*3b70*/  IMAD.MOV.U32 R2, RZ, RZ, 0x1 ;  /* 0x00000001ff027424 */ /* 0x000fc600078e00ff */
[----:B------:R-:W-:-:S04]  /*3b80*/  ISETP.NE.U32.AND P1, PT, R16, 0x1, PT ;  /* 0x000000011000780c */ /* 0x000fc80003f25070 */
[----:B------:R-:W-:-:S09]  /*3b90*/  SEL R2, R2, 0xffff, P1 ;  /* 0x0000ffff02027807 */ /* 0x000fd20000800000 */
.L_x_69323:
[----:B------:R-:W-:Y:S05]  /*3ba0*/  BSYNC B2 ;  /* 0x0000000000027941 */ /* 0x000fea0003800000 */
.L_x_69322:
        /* <DEDUP_REMOVED lines=25> */
.L_x_69333:
        /* <DEDUP_REMOVED lines=19> */
.L_x_69332:
[----:B------:R-:W-:Y:S05]  /*3e70*/  BSYNC B3 ;  /* 0x0000000000037941 */ /* 0x000fea0003800000 */
.L_x_69331:
[----:B------:R-:W-:Y:S05]  /*3e80*/  BRA `(.L_x_69329) ;  /* 0x0000000000107947 */ /* 0x000fea0003800000 */
.L_x_69330:
[----:B------:R-:W-:Y:S01]  /*3e90*/  LOP3.LUT R19, R19, 0x1, RZ, 0xc0, !PT ;  /* 0x0000000113137812 */ /* 0x000fe200078ec0ff */
[----:B------:R-:W-:-:S03]  /*3ea0*/  IMAD.MOV.U32 R3, RZ, RZ, 0x1 ;  /* 0x00000001ff037424 */ /* 0x000fc600078e00ff */
[----:B------:R-:W-:-:S04]  /*3eb0*/  ISETP.NE.U32.AND P1, PT, R19, 0x1, PT ;  /* 0x000000011300780c */ /* 0x000fc80003f25070 */
[----:B------:R-:W-:-:S09]  /*3ec0*/  SEL R3, R3, 0xffff, P1 ;  /* 0x0000ffff03037807 */ /* 0x000fd20000800000 */
.L_x_69329:
[----:B------:R-:W-:Y:S05]  /*3ed0*/  BSYNC B2 ;  /* 0x0000000000027941 */ /* 0x000fea0003800000 */
.L_x_69328:
        /* <DEDUP_REMOVED lines=25> */
.L_x_69339:
        /* <DEDUP_REMOVED lines=21> */
.L_x_69338:
[----:B------:R-:W-:Y:S05]  /*41c0*/  BSYNC B3 ;  /* 0x0000000000037941 */ /* 0x000fea0003800000 */
.L_x_69337:
[----:B------:R-:W-:Y:S05]  /*41d0*/  BRA `(.L_x_69335) ;  /* 0x0000000000107947 */ /* 0x000fea0003800000 */
.L_x_69336:
[----:B------:R-:W-:Y:S01]  /*41e0*/  LOP3.LUT R15, R15, 0x1, RZ, 0xc0, !PT ;  /* 0x000000010f0f7812 */ /* 0x000fe200078ec0ff */
[----:B------:R-:W-:-:S03]  /*41f0*/  IMAD.MOV.U32 R4, RZ, RZ, 0x1 ;  /* 0x00000001ff047424 */ /* 0x000fc600078e00ff */
[----:B------:R-:W-:-:S04]  /*4200*/  ISETP.NE.U32.AND P1, PT, R15, 0x1, PT ;  /* 0x000000010f00780c */ /* 0x000fc80003f25070 */
[----:B------:R-:W-:-:S09]  /*4210*/  SEL R4, R4, 0xffff, P1 ;  /* 0x0000ffff04047807 */ /* 0x000fd20000800000 */
.L_x_69335:
[----:B------:R-:W-:Y:S05]  /*4220*/  BSYNC B2 ;  /* 0x0000000000027941 */ /* 0x000fea0003800000 */
.L_x_69334:
        /* <DEDUP_REMOVED lines=25> */
.L_x_69345:
        /* <DEDUP_REMOVED lines=19> */
.L_x_69344:
[----:B------:R-:W-:Y:S05]  /*44f0*/  BSYNC B3 ;  /* 0x0000000000037941 */ /* 0x000fea0003800000 */
.L_x_69343:
[----:B------:R-:W-:Y:S05]  /*4500*/  BRA `(.L_x_69341) ;  /* 0x0000000000107947 */ /* 0x000fea0003800000 */
.L_x_69342:
[----:B------:R-:W-:Y:S01]  /*4510*/  LOP3.LUT R14, R14, 0x1, RZ, 0xc0, !PT ;  /* 0x000000010e0e7812 */ /* 0x000fe200078ec0ff */
[----:B------:R-:W-:-:S03]  /*4520*/  IMAD.MOV.U32 R5, RZ, RZ, 0x1 ;  /* 0x00000001ff057424 */ /* 0x000fc600078e00ff */
[----:B------:R-:W-:-:S04]  /*4530*/  ISETP.NE.U32.AND P1, PT, R14, 0x1, PT ;  /* 0x000000010e00780c */ /* 0x000fc80003f25070 */
[----:B------:R-:W-:-:S09]  /*4540*/  SEL R5, R5, 0xffff, P1 ;  /* 0x0000ffff05057807 */ /* 0x000fd20000800000 */
.L_x_69341:
[----:B------:R-:W-:Y:S05]  /*4550*/  BSYNC B2 ;  /* 0x0000000000027941 */ /* 0x000fea0003800000 */
.L_x_69340:
        /* <DEDUP_REMOVED lines=25> */
.L_x_69351:
        /* <DEDUP_REMOVED lines=21> */
.L_x_69350:
[----:B------:R-:W-:Y:S05]  /*4840*/  BSYNC B3 ;  /* 0x0000000000037941 */ /* 0x000fea0003800000 */
.L_x_69349:
[----:B------:R-:W-:Y:S05]  /*4850*/  BRA `(.L_x_69347) ;  /* 0x0000000000107947 */ /* 0x000fea0003800000 */
.L_x_69348:
[----:B------:R-:W-:Y:S01]  /*4860*/  LOP3.LUT R13, R13, 0x1, RZ, 0xc0, !PT ;  /* 0x000000010d0d7812 */ /* 0x000fe200078ec0ff */
[----:B------:R-:W-:-:S03]  /*4870*/  IMAD.MOV.U32 R6, RZ, RZ, 0x1 ;  /* 0x00000001ff067424 */ /* 0x000fc600078e00ff */
[----:B------:R-:W-:-:S04]  /*4880*/  ISETP.NE.U32.AND P1, PT, R13, 0x1, PT ;  /* 0x000000010d00780c */ /* 0x000fc80003f25070 */
[----:B------:R-:W-:-:S09]  /*4890*/  SEL R6, R6, 0xffff, P1 ;  /* 0x0000ffff06067807 */ /* 0x000fd20000800000 */
.L_x_69347:
[----:B------:R-:W-:Y:S05]  /*48a0*/  BSYNC B2 ;  /* 0x0000000000027941 */ /* 0x000fea0003800000 */
.L_x_69346:
        /* <DEDUP_REMOVED lines=25> */
.L_x_69357:
        /* <DEDUP_REMOVED lines=19> */
.L_x_69356:
[----:B------:R-:W-:Y:S05]  /*4b70*/  BSYNC B3 ;  /* 0x0000000000037941 */ /* 0x000fea0003800000 */
.L_x_69355:
[----:B------:R-:W-:Y:S05]  /*4b80*/  BRA `(.L_x_69353) ;  /* 0x0000000000107947 */ /* 0x000fea0003800000 */
.L_x_69354:
[----:B------:R-:W-:Y:S01]  /*4b90*/  LOP3.LUT R12, R12, 0x1, RZ, 0xc0, !PT ;  /* 0x000000010c0c7812 */ /* 0x000fe200078ec0ff */
[----:B------:R-:W-:-:S03]  /*4ba0*/  IMAD.MOV.U32 R7, RZ, RZ, 0x1 ;  /* 0x00000001ff077424 */ /* 0x000fc600078e00ff */
[----:B------:R-:W-:-:S04]  /*4bb0*/  ISETP.NE.U32.AND P1, PT, R12, 0x1, PT ;  /* 0x000000010c00780c */ /* 0x000fc80003f25070 */
[----:B------:R-:W-:-:S09]  /*4bc0*/  SEL R7, R7, 0xffff, P1 ;  /* 0x0000ffff07077807 */ /* 0x000fd20000800000 */
.L_x_69353:
[----:B------:R-:W-:Y:S05]  /*4bd0*/  BSYNC B2 ;  /* 0x0000000000027941 */ /* 0x000fea0003800000 */
.L_x_69352:
        /* <DEDUP_REMOVED lines=25> */
.L_x_69363:
        /* <DEDUP_REMOVED lines=21> */
.L_x_69362:
[----:B------:R-:W-:Y:S05]  /*4ec0*/  BSYNC B3 ;  /* 0x0000000000037941 */ /* 0x000fea0003800000 */
.L_x_69361:
[----:B------:R-:W-:Y:S05]  /*4ed0*/  BRA `(.L_x_69359) ;  /* 0x0000000000107947 */ /* 0x000fea0003800000 */
.L_x_69360:
[----:B------:R-:W-:Y:S01]  /*4ee0*/  LOP3.LUT R18, R18, 0x1, RZ, 0xc0, !PT ;  /* 0x0000000112127812 */ /* 0x000fe200078ec0ff */
[----:B------:R-:W-:-:S03]  /*4ef0*/  IMAD.MOV.U32 R8, RZ, RZ, 0x1 ;  /* 0x00000001ff087424 */ /* 0x000fc600078e00ff */
[----:B------:R-:W-:-:S04]  /*4f00*/  ISETP.NE.U32.AND P1, PT, R18, 0x1, PT ;  /* 0x000000011200780c */ /* 0x000fc80003f25070 */
[----:B------:R-:W-:-:S09]  /*4f10*/  SEL R8, R8, 0xffff, P1 ;  /* 0x0000ffff08087807 */ /* 0x000fd20000800000 */
.L_x_69359:
[----:B------:R-:W-:Y:S05]  /*4f20*/  BSYNC B2 ;  /* 0x0000000000027941 */ /* 0x000fea0003800000 */
.L_x_69358:
        /* <DEDUP_REMOVED lines=24> */
.L_x_69368:
        /* <DEDUP_REMOVED lines=19> */
.L_x_69367:
[----:B------:R-:W-:Y:S05]  /*51e0*/  BSYNC B2 ;  /* 0x0000000000027941 */ /* 0x000fea0003800000 */
.L_x_69366:
[----:B------:R-:W-:Y:S05]  /*51f0*/  BRA `(.L_x_69364) ;  /* 0x0000000c00e07947 */ /* 0x000fea0003800000 */
.L_x_69365:
[----:B------:R-:W-:Y:S01]  /*5200*/  LOP3.LUT R17, R17, 0x1, RZ, 0xc0, !PT ;  /* 0x0000000111117812 */ /* 0x000fe200078ec0ff */
[----:B------:R-:W-:-:S03]  /*5210*/  IMAD.MOV.U32 R9, RZ, RZ, 0x1 ;  /* 0x00000001ff097424 */ /* 0x000fc600078e00ff */
[----:B------:R-:W-:-:S04]  /*5220*/  ISETP.NE.U32.AND P1, PT, R17, 0x1, PT ;  /* 0x000000011100780c */ /* 0x000fc80003f25070 */
[----:B------:R-:W-:Y:S01]  /*5230*/  SEL R9, R9, 0xffff, P1 ;  /* 0x0000ffff09097807 */ /* 0x000fe20000800000 */
[----:B------:R-:W-:Y:S08]  /*5240*/  BRA `(.L_x_69364) ;  /* 0x0000000c00cc7947 */ /* 0x000ff00003800000 */
.L_x_69321:
        /* <DEDUP_REMOVED lines=11> */
.L_x_69371:
        /* <DEDUP_REMOVED lines=17> */
.L_x_69370:
[----:B------:R-:W-:Y:S05]  /*5410*/  BSYNC B2 ;  /* 0x0000000000027941 */ /* 0x000fea0003800000 */
.L_x_69369:
        /* <DEDUP_REMOVED lines=13> */
.L_x_69374:
        /* <DEDUP_REMOVED lines=17> */
.L_x_69373:
[----:B------:R-:W-:Y:S05]  /*5600*/  BSYNC B2 ;  /* 0x0000000000027941 */ /* 0x000fea0003800000 */
.L_x_69372:
        /* <DEDUP_REMOVED lines=13> */
.L_x_69377:
        /* <DEDUP_REMOVED lines=17> */
.L_x_69376:
[----:B------:R-:W-:Y:S05]  /*57f0*/  BSYNC B2 ;  /* 0x0000000000027941 */ /* 0x000fea0003800000 */
.L_x_69375:
        /* <DEDUP_REMOVED lines=13> */
.L_x_69380:
        /* <DEDUP_REMOVED lines=17> */
.L_x_69379:
[----:B------:R-:W-:Y:S05]  /*59e0*/  BSYNC B2 ;  /* 0x0000000000027941 */ /* 0x000fea0003800000 */
.L_x_69378:
        /* <DEDUP_REMOVED lines=13> */
.L_x_69383:
        /* <DEDUP_REMOVED lines=17> */
.L_x_69382:
[----:B------:R-:W-:Y:S05]  /*5bd0*/  BSYNC B2 ;  /* 0x0000000000027941 */ /* 0x000fea0003800000 */
.L_x_69381:
        /* <DEDUP_REMOVED lines=13> */
.L_x_69386:
        /* <DEDUP_REMOVED lines=17> */
.L_x_69385:
[----:B------:R-:W-:Y:S05]  /*5dc0*/  BSYNC B2 ;  /* 0x0000000000027941 */ /* 0x000fea0003800000 */
.L_x_69384:
        /* <DEDUP_REMOVED lines=13> */
.L_x_69389:
        /* <DEDUP_REMOVED lines=17> */
.L_x_69388:
[----:B------:R-:W-:Y:S05]  /*5fb0*/  BSYNC B2 ;  /* 0x0000000000027941 */ /* 0x000fea0003800000 */
.L_x_69387:
        /* <DEDUP_REMOVED lines=11> */
.L_x_69390:
        /* <DEDUP_REMOVED lines=17> */
.L_x_69364:
[----:B------:R-:W-:Y:S05]  /*6180*/  BSYNC B0 ;  /* 0x0000000000007941 */ /* 0x000fea0003800000 */
.L_x_69320:
[----:B------:R-:W-:Y:S05]  /*6190*/  BRA `(.L_x_69391) ;  /* 0x0000000000707947 */ /* 0x000fea0003800000 */
.L_x_69319:
        /* <DEDUP_REMOVED lines=28> */
.L_x_69391:
[----:B------:R-:W-:Y:S05]  /*6360*/  BSYNC B1 ;  /* 0x0000000000017941 */ /* 0x000fea0003800000 */
.L_x_69318:
        /* <DEDUP_REMOVED lines=24> */
.L_x_69394:
        /* <DEDUP_REMOVED lines=8> */
.L_x_69395:
        /* <DEDUP_REMOVED lines=8> */
.L_x_69396:
        /* <DEDUP_REMOVED lines=9> */
.L_x_69397:
[----:B------:R-:W-:Y:S05]  /*6680*/  BSYNC B1 ;  /* 0x0000000000017941 */ /* 0x000fea0003800000 */
.L_x_69393:
[----:B------:R-:W-:-:S13]  /*6690*/  ISETP.GE.AND P0, PT, R11, R10, PT ;  /* 0x0000000a0b00720c */ /* 0x000fda0003f06270 */
[----:B-1----:R-:W1:Y:S01]  /*66a0*/  @!P0 LDC.64 R4, c[0x0][0x228] ;  /* 0x00008a00ff048b82 */ /* 0x002e620000000a00 */
[C---:B0-2---:R-:W-:Y:S02]  /*66b0*/  @!P0 VIADD R3, R11.reuse, UR4 ;  /* 0x000000040b038c36 */ /* 0x045fe40008000000 */
[----:B------:R-:W-:-:S03]  /*66c0*/  @!P0 VIADD R11, R11, 0x80 ;  /* 0x000000800b0b8836 */ /* 0x000fc60000000000 */
[----:B-1----:R-:W-:-:S05]  /*66d0*/  @!P0 IADD3 R2, P1, R3, R4, RZ ;  /* 0x0000000403028210 */ /* 0x002fca0007f3e0ff */
[----:B------:R-:W-:-:S05]  /*66e0*/  @!P0 IMAD.X R3, RZ, RZ, R5, P1 ;  /* 0x000000ffff038224 */ /* 0x000fca00008e0605 */
[----:B------:R2:W-:Y:S03]  /*66f0*/  @!P0 STG.E.U8 desc[UR8][R2.64], R8 ;  /* 0x0000000802008986 */ /* 0x0005e6000c101108 */
.L_x_69398:
[----:B------:R-:W-:Y:S05]  /*6700*/  BSYNC B0 ;  /* 0x0000000000007941 */ /* 0x000fea0003800000 */
.L_x_69392:
        /* <DEDUP_REMOVED lines=9> */
.L_x_69399:
        /* <DEDUP_REMOVED lines=14> */
.L_x_71986:


//--------------------- .text._ZN2at6native29vectorized_elementwise_kernelILi8EZNS0_50_GLOBAL__N__2680c7bb_12_PowKernel_cu_7dd49032_316822pow_scalar_tensor_implIaEEvRNS_18TensorIteratorBaseET_EUlaE_St5arrayIPcLm2EEEEviT0_T1_ --------------------------
	.section	.text._ZN2at6native29vectorized_elementwise_kernelILi8EZNS0_50_GLOBAL__N__2680c7bb_12_PowKernel_cu_7dd49032_316822pow_scalar_tensor_implIaEEvRNS_18TensorIteratorBaseET_EUlaE_St5arrayIPcLm2EEEEviT0_T1_,"ax",@progbits
	.align	128
        .global         _ZN2at6native29vectorized_elementwise_kernelILi8EZNS0_50_GLOBAL__N__2680c7bb_12_PowKernel_cu_7dd49032_316822pow_scalar_tensor_implIaEEvRNS_18TensorIteratorBaseET_EUlaE_St5arrayIPcLm2EEEEviT0_T1_
        .type           _ZN2at6native29vectorized_elementwise_kernelILi8EZNS0_50_GLOBAL__N__2680c7bb_12_PowKernel_cu_7dd49032_316822pow_scalar_tensor_implIaEEvRNS_18TensorIteratorBaseET_EUlaE_St5arrayIPcLm2EEEEviT0_T1_,@function
        .size           _ZN2at6native29vectorized_elementwise_kernelILi8EZNS0_50_GLOBAL__N__2680c7bb_12_PowKernel_cu_7dd49032_316822pow_scalar_tensor_implIaEEvRNS_18TensorIteratorBaseET_EUlaE_St5arrayIPcLm2EEEEviT0_T1_,(.L_x_71987 - _ZN2at6native29vectorized_elementwise_kernelILi8EZNS0_50_GLOBAL__N__2680c7bb_12_PowKernel_cu_7dd49032_316822pow_scalar_tensor_implIaEEvRNS_18TensorIteratorBaseET_EUlaE_St5arrayIPcLm2EEEEviT0_T1_)
        .other          _ZN2at6native29vectorized_elementwise_kernelILi8EZNS0_50_GLOBAL__N__2680c7bb_12_PowKernel_cu_7dd49032_316822pow_scalar_tensor_implIaEEvRNS_18TensorIteratorBaseET_EUlaE_St5arrayIPcLm2EEEEviT0_T1_,@"STO_CUDA_ENTRY STV_DEFAULT"
_ZN2at6native29vectorized_elementwise_kernelILi8EZNS0_50_GLOBAL__N__2680c7bb_12_PowKernel_cu_7dd49032_316822pow_scalar_tensor_implIaEEvRNS_18TensorIteratorBaseET_EUlaE_St5arrayIPcLm2EEEEviT0_T1_:
.text._ZN2at6native29vectorized_elementwise_kernelILi8EZNS0_50_GLOBAL__N__2680c7bb_12_PowKernel_cu_7dd49032_316822pow_scalar_tensor_implIaEEvRNS_18TensorIteratorBaseET_EUlaE_St5arrayIPcLm2EEEEviT0_T1_:
        /* <DEDUP_REMOVED lines=18> */
[----:B------:R-:W-:Y:S01]  /*0120*/  PRMT R15, R0, 0x9910, RZ ;  /* 0x00009910000f7816 */ /* 0x000fe200000000ff */
[----:B------:R-:W-:Y:S03]  /*0130*/  BSSY B0, `(.L_x_69401) ;  /* 0x0000314000007945 */ /* 0x000fe60003800000 */
[----:B------:R-:W-:Y:S02]  /*0140*/  ISETP.NE.AND P0, PT, R15, 0x1, PT ;  /* 0x000000010f00780c */ /* 0x000fe40003f05270 */
[----:B--2---:R-:W-:-:S04]  /*0150*/  PRMT R5, R3, 0xbb32, RZ ;  /* 0x0000bb3203057816 */ /* 0x004fc800000000ff */
[----:B------:R-:W-:-:S07]  /*0160*/  SHF.R.S32.HI R5, RZ, 0x8, R5 ;  /* 0x00000008ff057819 */ /* 0x000fce0000011405 */
[----:B------:R-:W-:Y:S05]  /*0170*/  @!P0 BRA `(.L_x_69402) ;  /* 0x0000002c00f48947 */ /* 0x000fea0003800000 */
[----:B------:R-:W-:Y:S02]  /*0180*/  ISETP.NE.AND P1, PT, R15, 0xff, PT ;  /* 0x000000ff0f00780c */ /* 0x000fe40003f25270 */
[C---:B------:R-:W-:Y:S02]  /*0190*/  PRMT R12, R2.reuse, 0x7632, R12 ;  /* 0x00007632020c7816 */ /* 0x040fe4000000000c */
[C---:B------:R-:W-:Y:S02]  /*01a0*/  PRMT R7, R3.reuse, 0x7632, R7 ;  /* 0x0000763203077816 */ /* 0x040fe40000000007 */
[C---:B------:R-:W-:Y:S02]  /*01b0*/  PRMT R13, R2.reuse, 0x9910, RZ ;  /* 0x00009910020d7816 */ /* 0x040fe400000000ff */
[----:B------:R-:W-:Y:S02]  /*01c0*/  PRMT R10, R2, 0xbb32, RZ ;  /* 0x0000bb32020a7816 */ /* 0x000fe400000000ff */
[----:B------:R-:W-:-:S02]  /*01d0*/  PRMT R8, R3, 0x9910, RZ ;  /* 0x0000991003087816 */ /* 0x000fc400000000ff */
[----:B------:R-:W-:Y:S02]  /*01e0*/  PRMT R14, R2, 0x8880, RZ ;  /* 0x00008880020e7816 */ /* 0x000fe400000000ff */
[----:B------:R-:W-:Y:S02]  /*01f0*/  PRMT R9, R3, 0x8880, RZ ;  /* 0x0000888003097816 */ /* 0x000fe400000000ff */
[----:B------:R-:W-:Y:S02]  /*0200*/  PRMT R11, R12, 0x8880, RZ ;  /* 0x000088800c0b7816 */ /* 0x000fe400000000ff */
[----:B------:R-:W-:Y:S02]  /*0210*/  PRMT R6, R7, 0x8880, RZ ;  /* 0x0000888007067816 */ /* 0x000fe400000000ff */
[----:B------:R-:W-:Y:S02]  /*0220*/  PRMT R14, R14, 0x7710, RZ ;  /* 0x000077100e0e7816 */ /* 0x000fe400000000ff */
[----:B------:R-:W-:-:S02]  /*0230*/  PRMT R9, R9, 0x7710, RZ ;  /* 0x0000771009097816 */ /* 0x000fc400000000ff */
[----:B------:R-:W-:Y:S02]  /*0240*/  SHF.R.S32.HI R13, RZ, 0x8, R13 ;  /* 0x00000008ff0d7819 */ /* 0x000fe4000001140d */
[----:B------:R-:W-:Y:S02]  /*0250*/  SHF.R.S32.HI R10, RZ, 0x8, R10 ;  /* 0x00000008ff0a7819 */ /* 0x000fe4000001140a */
[----:B------:R-:W-:Y:S02]  /*0260*/  SHF.R.S32.HI R8, RZ, 0x8, R8 ;  /* 0x00000008ff087819 */ /* 0x000fe40000011408 */
[----:B------:R-:W-:Y:S02]  /*0270*/  PRMT R11, R11, 0x7710, RZ ;  /* 0x000077100b0b7816 */ /* 0x000fe400000000ff */
[----:B------:R-:W-:Y:S01]  /*0280*/  PRMT R6, R6, 0x7710, RZ ;  /* 0x0000771006067816 */ /* 0x000fe200000000ff */
[----:B------:R-:W-:Y:S06]  /*0290*/  @P1 BRA `(.L_x_69403) ;  /* 0x0000001400d41947 */ /* 0x000fec0003800000 */
        /* <DEDUP_REMOVED lines=22> */
.L_x_69408:
        /* <DEDUP_REMOVED lines=21> */
.L_x_69407:
[----:B------:R-:W-:Y:S05]  /*0550*/  BSYNC B2 ;  /* 0x0000000000027941 */ /* 0x000fea0003800000 */
.L_x_69406:
[----:B------:R-:W-:Y:S05]  /*0560*/  BRA `(.L_x_69409) ;  /* 0x00000000000c7947 */ /* 0x000fea0003800000 */
.L_x_69405:
[----:B------:R-:W-:-:S04]  /*0570*/  LOP3.LUT R14, R14, 0x1, RZ, 0xc0, !PT ;  /* 0x000000010e0e7812 */ /* 0x000fc800078ec0ff */
[----:B------:R-:W-:-:S04]  /*0580*/  ISETP.NE.U32.AND P0, PT, R14, 0x1, PT ;  /* 0x000000010e00780c */ /* 0x000fc80003f05070 */
[----:B------:R-:W-:-:S09]  /*0590*/  SEL R2, R0, 0xffff, P0 ;  /* 0x0000ffff00027807 */ /* 0x000fd20000000000 */
.L_x_69409:
[----:B------:R-:W-:Y:S05]  /*05a0*/  BSYNC B1 ;  /* 0x0000000000017941 */ /* 0x000fea0003800000 */
.L_x_69404:
        /* <DEDUP_REMOVED lines=21> */
.L_x_69414:
        /* <DEDUP_REMOVED lines=19> */
.L_x_69413:
[----:B------:R-:W-:Y:S05]  /*0830*/  BSYNC B2 ;  /* 0x0000000000027941 */ /* 0x000fea0003800000 */
.L_x_69412:
[----:B------:R-:W-:Y:S05]  /*0840*/  BRA `(.L_x_69415) ;  /* 0x00000000000c7947 */ /* 0x000fea0003800000 */
.L_x_69411:
[----:B------:R-:W-:-:S04]  /*0850*/  LOP3.LUT R13, R13, 0x1, RZ, 0xc0, !PT ;  /* 0x000000010d0d7812 */ /* 0x000fc800078ec0ff */
[----:B------:R-:W-:-:S04]  /*0860*/  ISETP.NE.U32.AND P0, PT, R13, 0x1, PT ;  /* 0x000000010d00780c */ /* 0x000fc80003f05070 */
[----:B------:R-:W-:-:S09]  /*0870*/  SEL R14, R0, 0xffff, P0 ;  /* 0x0000ffff000e7807 */ /* 0x000fd20000000000 */
.L_x_69415:
[----:B------:R-:W-:Y:S05]  /*0880*/  BSYNC B1 ;  /* 0x0000000000017941 */ /* 0x000fea0003800000 */
.L_x_69410:
        /* <DEDUP_REMOVED lines=21> */
.L_x_69420:
        /* <DEDUP_REMOVED lines=18> */
.L_x_69419:
[----:B------:R-:W-:Y:S05]  /*0b00*/  BSYNC B2 ;  /* 0x0000000000027941 */ /* 0x000fea0003800000 */
.L_x_69418:
[----:B------:R-:W-:Y:S05]  /*0b10*/  BRA `(.L_x_69421) ;  /* 0x00000000000c7947 */ /* 0x000fea0003800000 */
.L_x_69417:
[----:B------:R-:W-:-:S04]  /*0b20*/  LOP3.LUT R11, R11, 0x1, RZ, 0xc0, !PT ;  /* 0x000000010b0b7812 */ /* 0x000fc800078ec0ff */
[----:B------:R-:W-:-:S04]  /*0b30*/  ISETP.NE.U32.AND P0, PT, R11, 0x1, PT ;  /* 0x000000010b00780c */ /* 0x000fc80003f05070 */
[----:B------:R-:W-:-:S09]  /*0b40*/  SEL R12, R0, 0xffff, P0 ;  /* 0x0000ffff000c7807 */ /* 0x000fd20000000000 */
.L_x_69421:
[----:B------:R-:W-:Y:S05]  /*0b50*/  BSYNC B1 ;  /* 0x0000000000017941 */ /* 0x000fea0003800000 */
.L_x_69416:
        /* <DEDUP_REMOVED lines=21> */
.L_x_69426:
        /* <DEDUP_REMOVED lines=18> */
.L_x_69425:
[----:B------:R-:W-:Y:S05]  /*0dd0*/  BSYNC B2 ;  /* 0x0000000000027941 */ /* 0x000fea0003800000 */
.L_x_69424:
[----:B------:R-:W-:Y:S05]  /*0de0*/  BRA `(.L_x_69427) ;  /* 0x00000000000c7947 */ /* 0x000fea0003800000 */
.L_x_69423:
[----:B------:R-:W-:-:S04]  /*0df0*/  LOP3.LUT R10, R10, 0x1, RZ, 0xc0, !PT ;  /* 0x000000010a0a7812 */ /* 0x000fc800078ec0ff */
[----:B------:R-:W-:-:S04]  /*0e00*/  ISETP.NE.U32.AND P0, PT, R10, 0x1, PT ;  /* 0x000000010a00780c */ /* 0x000fc80003f05070 */
[----:B------:R-:W-:-:S09]  /*0e10*/  SEL R11, R0, 0xffff, P0 ;  /* 0x0000ffff000b7807 */ /* 0x000fd20000000000 */
.L_x_69427:
[----:B------:R-:W-:Y:S05]  /*0e20*/  BSYNC B1 ;  /* 0x0000000000017941 */ /* 0x000fea0003800000 */
.L_x_69422:
        /* <DEDUP_REMOVED lines=21> */
.L_x_69432:
        /* <DEDUP_REMOVED lines=20> */
.L_x_69431:
[----:B------:R-:W-:Y:S05]  /*10c0*/  BSYNC B2 ;  /* 0x0000000000027941 */ /* 0x000fea0003800000 */
.L_x_69430:
[----:B------:R-:W-:Y:S05]  /*10d0*/  BRA `(.L_x_69433) ;  /* 0x00000000000c7947 */ /* 0x000fea0003800000 */
.L_x_69429:
[----:B------:R-:W-:-:S04]  /*10e0*/  LOP3.LUT R9, R9, 0x1, RZ, 0xc0, !PT ;  /* 0x0000000109097812 */ /* 0x000fc800078ec0ff */
[----:B------:R-:W-:-:S04]  /*10f0*/  ISETP.NE.U32.AND P0, PT, R9, 0x1, PT ;  /* 0x000000010900780c */ /* 0x000fc80003f05070 */
[----:B------:R-:W-:-:S09]  /*1100*/  SEL R3, R0, 0xffff, P0 ;  /* 0x0000ffff00037807 */ /* 0x000fd20000000000 */
.L_x_69433:
[----:B------:R-:W-:Y:S05]  /*1110*/  BSYNC B1 ;  /* 0x0000000000017941 */ /* 0x000fea0003800000 */
.L_x_69428:
        /* <DEDUP_REMOVED lines=21> */
.L_x_69438:
        /* <DEDUP_REMOVED lines=18> */
.L_x_69437:
[----:B------:R-:W-:Y:S05]  /*1390*/  BSYNC B2 ;  /* 0x0000000000027941 */ /* 0x000fea0003800000 */
.L_x_69436:
[----:B------:R-:W-:Y:S05]  /*13a0*/  BRA `(.L_x_69439) ;  /* 0x00000000000c7947 */ /* 0x000fea0003800000 */
.L_x_69435:
[----:B------:R-:W-:-:S04]  /*13b0*/  LOP3.LUT R8, R8, 0x1, RZ, 0xc0, !PT ;  /* 0x0000000108087812 */ /* 0x000fc800078ec0ff */
[----:B------:R-:W-:-:S04]  /*13c0*/  ISETP.NE.U32.AND P0, PT, R8, 0x1, PT ;  /* 0x000000010800780c */ /* 0x000fc80003f05070 */
[----:B------:R-:W-:-:S09]  /*13d0*/  SEL R9, R0, 0xffff, P0 ;  /* 0x0000ffff00097807 */ /* 0x000fd20000000000 */
.L_x_69439:
[----:B------:R-:W-:Y:S05]  /*13e0*/  BSYNC B1 ;  /* 0x0000000000017941 */ /* 0x000fea0003800000 */
.L_x_69434:
        /* <DEDUP_REMOVED lines=21> */
.L_x_69444:
        /* <DEDUP_REMOVED lines=18> */
.L_x_69443:
[----:B------:R-:W-:Y:S05]  /*1660*/  BSYNC B2 ;  /* 0x0000000000027941 */ /* 0x000fea0003800000 */
.L_x_69442:
[----:B------:R-:W-:Y:S05]  /*1670*/  BRA `(.L_x_69445) ;  /* 0x00000000000c7947 */ /* 0x000fea0003800000 */
.L_x_69441:
[----:B------:R-:W-:-:S04]  /*1680*/  LOP3.LUT R6, R6, 0x1, RZ, 0xc0, !PT ;  /* 0x0000000106067812 */ /* 0x000fc800078ec0ff */
[----:B------:R-:W-:-:S04]  /*1690*/  ISETP.NE.U32.AND P0, PT, R6, 0x1, PT ;  /* 0x000000010600780c */ /* 0x000fc80003f05070 */
[----:B------:R-:W-:-:S09]  /*16a0*/  SEL R7, R0, 0xffff, P0 ;  /* 0x0000ffff00077807 */ /* 0x000fd20000000000 */
.L_x_69445:
[----:B------:R-:W-:Y:S05]  /*16b0*/  BSYNC B1 ;  /* 0x0000000000017941 */ /* 0x000fea0003800000 */
.L_x_69440:
        /* <DEDUP_REMOVED lines=22> */
.L_x_69450:
        /* <DEDUP_REMOVED lines=21> */
.L_x_69449:
[----:B------:R-:W-:Y:S05]  /*1970*/  BSYNC B2 ;  /* 0x0000000000027941 */ /* 0x000fea0003800000 */
.L_x_69448:
[----:B------:R-:W-:Y:S05]  /*1980*/  BRA `(.L_x_69451) ;  /* 0x0000000000107947 */ /* 0x000fea0003800000 */
.L_x_69447:
[----:B------:R-:W-:-:S04]  /*1990*/  LOP3.LUT R5, R5, 0x1, RZ, 0xc0, !PT ;  /* 0x0000000105057812 */ /* 0x000fc800078ec0ff */
[----:B------:R-:W-:-:S04]  /*19a0*/  ISETP.NE.U32.AND P0, PT, R5, 0x1, PT ;  /* 0x000000010500780c */ /* 0x000fc80003f05070 */
[----:B------:R-:W-:-:S04]  /*19b0*/  SEL R0, R0, 0xffff, P0 ;  /* 0x0000ffff00007807 */ /* 0x000fc80000000000 */
[----:B------:R-:W-:-:S07]  /*19c0*/  PRMT R6, R0, 0x7610, R6 ;  /* 0x0000761000067816 */ /* 0x000fce0000000006 */
.L_x_69451:
[----:B------:R-:W-:Y:S05]  /*19d0*/  BSYNC B1 ;  /* 0x0000000000017941 */ /* 0x000fea0003800000 */
.L_x_69446:
[----:B------:R-:W-:Y:S05]  /*19e0*/  BRA `(.L_x_69452) ;  /* 0x0000001800207947 */ /* 0x000fea0003800000 */
.L_x_69403:
        /* <DEDUP_REMOVED lines=22> */
.L_x_69457:
        /* <DEDUP_REMOVED lines=21> */
.L_x_69456:
[----:B------:R-:W-:Y:S05]  /*1ca0*/  BSYNC B2 ;  /* 0x0000000000027941 */ /* 0x000fea0003800000 */
.L_x_69455:
[----:B------:R-:W-:Y:S05]  /*1cb0*/  BRA `(.L_x_69458) ;  /* 0x0000000000047947 */ /* 0x000fea0003800000 */
.L_x_69454:
[----:B------:R-:W-:-:S07]  /*1cc0*/  SEL R2, RZ, 0x1, P0 ;  /* 0x00000001ff027807 */ /* 0x000fce0000000000 */
.L_x_69458:
[----:B------:R-:W-:Y:S05]  /*1cd0*/  BSYNC B1 ;  /* 0x0000000000017941 */ /* 0x000fea0003800000 */
.L_x_69453:
        /* <DEDUP_REMOVED lines=24> */
.L_x_69463:
        /* <DEDUP_REMOVED lines=18> */
.L_x_69462:
[----:B------:R-:W-:Y:S05]  /*1f80*/  BSYNC B2 ;  /* 0x0000000000027941 */ /* 0x000fea0003800000 */
.L_x_69461:
[----:B------:R-:W-:Y:S05]  /*1f90*/  BRA `(.L_x_69464) ;  /* 0x0000000000047947 */ /* 0x000fea0003800000 */
.L_x_69460:
[----:B------:R-:W-:-:S07]  /*1fa0*/  SEL R14, RZ, 0x1, P0 ;  /* 0x00000001ff0e7807 */ /* 0x000fce0000000000 */
.L_x_69464:
[----:B------:R-:W-:Y:S05]  /*1fb0*/  BSYNC B1 ;  /* 0x0000000000017941 */ /* 0x000fea0003800000 */
.L_x_69459:
        /* <DEDUP_REMOVED lines=24> */
.L_x_69469:
        /* <DEDUP_REMOVED lines=20> */
.L_x_69468:
[----:B------:R-:W-:Y:S05]  /*2280*/  BSYNC B2 ;  /* 0x0000000000027941 */ /* 0x000fea0003800000 */
.L_x_69467:
[----:B------:R-:W-:Y:S05]  /*2290*/  BRA `(.L_x_69470) ;  /* 0x0000000000047947 */ /* 0x000fea0003800000 */
.L_x_69466:
[----:B------:R-:W-:-:S07]  /*22a0*/  SEL R12, RZ, 0x1, P0 ;  /* 0x00000001ff0c7807 */ /* 0x000fce0000000000 */
.L_x_69470:
[----:B------:R-:W-:Y:S05]  /*22b0*/  BSYNC B1 ;  /* 0x0000000000017941 */ /* 0x000fea0003800000 */
.L_x_69465:
        /* <DEDUP_REMOVED lines=23> */
.L_x_69475:
        /* <DEDUP_REMOVED lines=18> */
.L_x_69474:
[----:B------:R-:W-:Y:S05]  /*2550*/  BSYNC B2 ;  /* 0x0000000000027941 */ /* 0x000fea0003800000 */
.L_x_69473:
[----:B------:R-:W-:Y:S05]  /*2560*/  BRA `(.L_x_69476) ;  /* 0x0000000000047947 */ /* 0x000fea0003800000 */
.L_x_69472:
[----:B------:R-:W-:-:S07]  /*2570*/  SEL R11, RZ, 0x1, P0 ;  /* 0x00000001ff0b7807 */ /* 0x000fce0000000000 */
.L_x_69476:
[----:B------:R-:W-:Y:S05]  /*2580*/  BSYNC B1 ;  /* 0x0000000000017941 */ /* 0x000fea0003800000 */
.L_x_69471:
        /* <DEDUP_REMOVED lines=23> */
.L_x_69481:
        /* <DEDUP_REMOVED lines=21> */
.L_x_69480:
[----:B------:R-:W-:Y:S05]  /*2850*/  BSYNC B2 ;  /* 0x0000000000027941 */ /* 0x000fea0003800000 */
.L_x_69479:
[----:B------:R-:W-:Y:S05]  /*2860*/  BRA `(.L_x_69482) ;  /* 0x0000000000047947 */ /* 0x000fea0003800000 */
.L_x_69478:
[----:B------:R-:W-:-:S07]  /*2870*/  SEL R3, RZ, 0x1, P0 ;  /* 0x00000001ff037807 */ /* 0x000fce0000000000 */
.L_x_69482:
[----:B------:R-:W-:Y:S05]  /*2880*/  BSYNC B1 ;  /* 0x0000000000017941 */ /* 0x000fea0003800000 */
.L_x_69477:
        /* <DEDUP_REMOVED lines=24> */
.L_x_69487:
        /* <DEDUP_REMOVED lines=18> */
.L_x_69486:
[----:B------:R-:W-:Y:S05]  /*2b30*/  BSYNC B2 ;  /* 0x0000000000027941 */ /* 0x000fea0003800000 */
.L_x_69485:
[----:B------:R-:W-:Y:S05]  /*2b40*/  BRA `(.L_x_69488) ;  /* 0x0000000000047947 */ /* 0x000fea0003800000 */
.L_x_69484:
[----:B------:R-:W-:-:S07]  /*2b50*/  SEL R9, RZ, 0x1, P0 ;  /* 0x00000001ff097807 */ /* 0x000fce0000000000 */
.L_x_69488:
[----:B------:R-:W-:Y:S05]  /*2b60*/  BSYNC B1 ;  /* 0x0000000000017941 */ /* 0x000fea0003800000 */
.L_x_69483:
        /* <DEDUP_REMOVED lines=24> */
.L_x_69493:
        /* <DEDUP_REMOVED lines=20> */
.L_x_69492:
[----:B------:R-:W-:Y:S05]  /*2e30*/  BSYNC B2 ;  /* 0x0000000000027941 */ /* 0x000fea0003800000 */
.L_x_69491:
[----:B------:R-:W-:Y:S05]  /*2e40*/  BRA `(.L_x_69494) ;  /* 0x0000000000047947 */ /* 0x000fea0003800000 */
.L_x_69490:
[----:B------:R-:W-:-:S07]  /*2e50*/  SEL R7, RZ, 0x1, P0 ;  /* 0x00000001ff077807 */ /* 0x000fce0000000000 */
.L_x_69494:
[----:B------:R-:W-:Y:S05]  /*2e60*/  BSYNC B1 ;  /* 0x0000000000017941 */ /* 0x000fea0003800000 */
.L_x_69489:
        /* <DEDUP_REMOVED lines=23> */
.L_x_69498:
        /* <DEDUP_REMOVED lines=19> */
.L_x_69497:
[----:B------:R-:W-:Y:S05]  /*3110*/  BSYNC B1 ;  /* 0x0000000000017941 */ /* 0x000fea0003800000 */
.L_x_69496:
[----:B------:R-:W-:Y:S05]  /*3120*/  BRA `(.L_x_69452) ;  /* 0x0000000000507947 */ /* 0x000fea0003800000 */
.L_x_69495:
[----:B------:R-:W-:Y:S01]  /*3130*/  SEL R6, RZ, 0x1, P0 ;  /* 0x00000001ff067807 */ /* 0x000fe20000000000 */
[----:B------:R-:W-:Y:S06]  /*3140*/  BRA `(.L_x_69452) ;  /* 0x0000000000487947 */ /* 0x000fec0003800000 */
.L_x_69402:
        /* <DEDUP_REMOVED lines=18> */
.L_x_69452:
[----:B------:R-:W-:Y:S05]  /*3270*/  BSYNC B0 ;  /* 0x0000000000007941 */ /* 0x000fea0003800000 */
.L_x_69401:
        /* <DEDUP_REMOVED lines=12> */
[----:B------:R-:W-:Y:S02]  /*3340*/  LOP3.LUT R9, R14, 0xffff, RZ, 0xc0, !PT ;  /* 0x0000ffff0e097812 */ /* 0x000fe400078ec0ff */
[----:B------:R-:W-:Y:S02]  /*3350*/  PRMT R6, R6, 0x7604, R7 ;  /* 0x0000760406067816 */ /* 0x000fe40000000007 */
[----:B------:R-:W-:Y:S01]  /*3360*/  PRMT R7, R8, 0x7604, R5 ;  /* 0x0000760408077816 */ /* 0x000fe20000000005 */
[----:B------:R-:W-:Y:S01]  /*3370*/  IMAD.WIDE R4, R4, 0x8, R2 ;  /* 0x0000000804047825 */ /* 0x000fe200078e0202 */
[----:B------:R-:W-:Y:S02]  /*3380*/  PRMT R11, R11, 0x7604, R12 ;  /* 0x000076040b0b7816 */ /* 0x000fe4000000000c */
[----:B------:R-:W-:Y:S02]  /*3390*/  PRMT R0, R9, 0x7604, R0 ;  /* 0x0000760409007816 */ /* 0x000fe40000000000 */
[----:B------:R-:W-:-:S02]  /*33a0*/  PRMT R3, R7, 0x5410, R6 ;  /* 0x0000541007037816 */ /* 0x000fc40000000006 */
[----:B------:R-:W-:-:S05]  /*33b0*/  PRMT R2, R0, 0x5410, R11 ;  /* 0x0000541000027816 */ /* 0x000fca000000000b */
[----:B------:R-:W-:Y:S01]  /*33c0*/  STG.E.64 desc[UR8][R4.64], R2 ;  /* 0x0000000204007986 */ /* 0x000fe2000c101b08 */
[----:B------:R-:W-:Y:S05]  /*33d0*/  EXIT ;  /* 0x000000000000794d */ /* 0x000fea0003800000 */
.L_x_69400:
        /* <DEDUP_REMOVED lines=24> */
.L_x_69500:
[----:B------:R-:W-:Y:S05]  /*3560*/  BSYNC B0 ;  /* 0x0000000000007941 */ /* 0x000fea0003800000 */
.L_x_69499:
        /* <DEDUP_REMOVED lines=17> */
.L_x_69502:
[----:B------:R-:W-:Y:S05]  /*3680*/  BSYNC B0 ;  /* 0x0000000000007941 */ /* 0x000fea0003800000 */
.L_x_69501:
        /* <DEDUP_REMOVED lines=56> */
.L_x_69512:
        /* <DEDUP_REMOVED lines=21> */
.L_x_69511:
[----:B------:R-:W-:Y:S05]  /*3b60*/  BSYNC B3 ;  /* 0x0000000000037941 */ /* 0x000fea0003800000 */
.L_x_69510:
[----:B------:R-:W-:Y:S05]  /*3b70*/  BRA `(.L_x_69508) ;  /* 0x0000000000107947 */ /* 0x000fea0003800000 */
.L_x_69509:
[----:B------:R-:W-:Y:S01]  /*3b80*/  LOP3.LUT R16, R16, 0x1, RZ, 0xc0, !PT ;  /* 0x0000000110107812 */ /* 0x000fe200078ec0ff */
[----:B------:R-:W-:-:S03]  /*3b90*/  IMAD.MOV.U32 R2, RZ, RZ, 0x1 ;  /* 0x00000001ff027424 */ /* 0x000fc600078e00ff */
[----:B------:R-:W-:-:S04]  /*3ba0*/  ISETP.NE.U32.AND P1, PT, R16, 0x1, PT ;  /* 0x000000011000780c */ /* 0x000fc80003f25070 */
[----:B------:R-:W-:-:S09]  /*3bb0*/  SEL R2, R2, 0xffff, P1 ;  /* 0x0000ffff02027807 */ /* 0x000fd20000800000 */
.L_x_69508:
[----:B------:R-:W-:Y:S05]  /*3bc0*/  BSYNC B2 ;  /* 0x0000000000027941 */ /* 0x000fea0003800000 */
.L_x_69507:
        /* <DEDUP_REMOVED lines=25> */
.L_x_69518:
        /* <DEDUP_REMOVED lines=19> */
.L_x_69517:
[----:B------:R-:W-:Y:S05]  /*3e90*/  BSYNC B3 ;  /* 0x0000000000037941 */ /* 0x000fea0003800000 */
.L_x_69516:
[----:B------:R-:W-:Y:S05]  /*3ea0*/  BRA `(.L_x_69514) ;  /* 0x0000000000107947 */ /* 0x000fea0003800000 */
.L_x_69515:
[----:B------:R-:W-:Y:S01]  /*3eb0*/  LOP3.LUT R19, R19, 0x1, RZ, 0xc0, !PT ;  /* 0x0000000113137812 */ /* 0x000fe200078ec0ff */
[----:B------:R-:W-:-:S03]  /*3ec0*/  IMAD.MOV.U32 R3, RZ, RZ, 0x1 ;  /* 0x00000001ff037424 */ /* 0x000fc600078e00ff */
[----:B------:R-:W-:-:S04]  /*3ed0*/  ISETP.NE.U32.AND P1, PT, R19, 0x1, PT ;  /* 0x000000011300780c */ /* 0x000fc80003f25070 */
[----:B------:R-:W-:-:S09]  /*3ee0*/  SEL R3, R3, 0xffff, P1 ;  /* 0x0000ffff03037807 */ /* 0x000fd20000800000 */
.L_x_69514:
[----:B------:R-:W-:Y:S05]  /*3ef0*/  BSYNC B2 ;  /* 0x0000000000027941 */ /* 0x000fea0003800000 */
.L_x_69513:
        /* <DEDUP_REMOVED lines=25> */
.L_x_69524:
        /* <DEDUP_REMOVED lines=21> */
.L_x_69523:
[----:B------:R-:W-:Y:S05]  /*41e0*/  BSYNC B3 ;  /* 0x0000000000037941 */ /* 0x000fea0003800000 */
.L_x_69522:
[----:B------:R-:W-:Y:S05]  /*41f0*/  BRA `(.L_x_69520) ;  /* 0x0000000000107947 */ /* 0x000fea0003800000 */
.L_x_69521:
[----:B------:R-:W-:Y:S01]  /*4200*/  LOP3.LUT R15, R15, 0x1, RZ, 0xc0, !PT ;  /* 0x000000010f0f7812 */ /* 0x000fe200078ec0ff */
[----:B------:R-:W-:-:S03]  /*4210*/  IMAD.MOV.U32 R4, RZ, RZ, 0x1 ;  /* 0x00000001ff047424 */ /* 0x000fc600078e00ff */
[----:B------:R-:W-:-:S04]  /*4220*/  ISETP.NE.U32.AND P1, PT, R15, 0x1, PT ;  /* 0x000000010f00780c */ /* 0x000fc80003f25070 */
[----:B------:R-:W-:-:S09]  /*4230*/  SEL R4, R4, 0xffff, P1 ;  /* 0x0000ffff04047807 */ /* 0x000fd20000800000 */
.L_x_69520:
[----:B------:R-:W-:Y:S05]  /*4240*/  BSYNC B2 ;  /* 0x0000000000027941 */ /* 0x000fea0003800000 */
.L_x_69519:
        /* <DEDUP_REMOVED lines=25> */
.L_x_69530:
        /* <DEDUP_REMOVED lines=19> */
.L_x_69529:
[----:B------:R-:W-:Y:S05]  /*4510*/  BSYNC B3 ;  /* 0x0000000000037941 */ /* 0x000fea0003800000 */
.L_x_69528:
[----:B------:R-:W-:Y:S05]  /*4520*/  BRA `(.L_x_69526) ;  /* 0x0000000000107947 */ /* 0x000fea0003800000 */
.L_x_69527:
[----:B------:R-:W-:Y:S01]  /*4530*/  LOP3.LUT R14, R14, 0x1, RZ, 0xc0, !PT ;  /* 0x000000010e0e7812 */ /* 0x000fe200078ec0ff */
[----:B------:R-:W-:-:S03]  /*4540*/  IMAD.MOV.U32 R5, RZ, RZ, 0x1 ;  /* 0x00000001ff057424 */ /* 0x000fc600078e00ff */
[----:B------:R-:W-:-:S04]  /*4550*/  ISETP.NE.U32.AND P1, PT, R14, 0x1, PT ;  /* 0x000000010e00780c */ /* 0x000fc80003f25070 */
[----:B------:R-:W-:-:S09]  /*4560*/  SEL R5, R5, 0xffff, P1 ;  /* 0x0000ffff05057807 */ /* 0x000fd20000800000 */
.L_x_69526:
[----:B------:R-:W-:Y:S05]  /*4570*/  BSYNC B2 ;  /* 0x0000000000027941 */ /* 0x000fea0003800000 */
.L_x_69525:
        /* <DEDUP_REMOVED lines=25> */
.L_x_69536:
        /* <DEDUP_REMOVED lines=21> */
.L_x_69535:
[----:B------:R-:W-:Y:S05]  /*4860*/  BSYNC B3 ;  /* 0x0000000000037941 */ /* 0x000fea0003800000 */
.L_x_69534:
[----:B------:R-:W-:Y:S05]  /*4870*/  BRA `(.L_x_69532) ;  /* 0x0000000000107947 */ /* 0x000fea0003800000 */
.L_x_69533:
[----:B------:R-:W-:Y:S01]  /*4880*/  LOP3.LUT R13, R13, 0x1, RZ, 0xc0, !PT ;  /* 0x000000010d0d7812 */ /* 0x000fe200078ec0ff */
[----:B------:R-:W-:-:S03]  /*4890*/  IMAD.MOV.U32 R6, RZ, RZ, 0x1 ;  /* 0x00000001ff067424 */ /* 0x000fc600078e00ff */
[----:B------:R-:W-:-:S04]  /*48a0*/  ISETP.NE.U32.AND P1, PT, R13, 0x1, PT ;  /* 0x000000010d00780c */ /* 0x000fc80003f25070 */
[----:B------:R-:W-:-:S09]  /*48b0*/  SEL R6, R6, 0xffff, P1 ;  /* 0x0000ffff06067807 */ /* 0x000fd20000800000 */
.L_x_69532:
[----:B------:R-:W-:Y:S05]  /*48c0*/  BSYNC B2 ;  /* 0x0000000000027941 */ /* 0x000fea0003800000 */
.L_x_69531:
        /* <DEDUP_REMOVED lines=25> */
.L_x_69542:
        /* <DEDUP_REMOVED lines=19> */
.L_x_69541:
[----:B------:R-:W-:Y:S05]  /*4b90*/  BSYNC B3 ;  /* 0x0000000000037941 */ /* 0x000fea0003800000 */
.L_x_69540:
[----:B------:R-:W-:Y:S05]  /*4ba0*/  BRA `(.L_x_69538) ;  /* 0x0000000000107947 */ /* 0x000fea0003800000 */
.L_x_69539:
[----:B------:R-:W-:Y:S01]  /*4bb0*/  LOP3.LUT R12, R12, 0x1, RZ, 0xc0, !PT ;  /* 0x000000010c0c7812 */ /* 0x000fe200078ec0ff */
[----:B------:R-:W-:-:S03]  /*4bc0*/  IMAD.MOV.U32 R7, RZ, RZ, 0x1 ;  /* 0x00000001ff077424 */ /* 0x000fc600078e00ff */
[----:B------:R-:W-:-:S04]  /*4bd0*/  ISETP.NE.U32.AND P1, PT, R12, 0x1, PT ;  /* 0x000000010c00780c */ /* 0x000fc80003f25070 */
[----:B------:R-:W-:-:S09]  /*4be0*/  SEL R7, R7, 0xffff, P1 ;  /* 0x0000ffff07077807 */ /* 0x000fd20000800000 */
.L_x_69538:
[----:B------:R-:W-:Y:S05]  /*4bf0*/  BSYNC B2 ;  /* 0x0000000000027941 */ /* 0x000fea0003800000 */
.L_x_69537:
        /* <DEDUP_REMOVED lines=25> */
.L_x_69548:
        /* <DEDUP_REMOVED lines=21> */
.L_x_69547:
[----:B------:R-:W-:Y:S05]  /*4ee0*/  BSYNC B3 ;  /* 0x0000000000037941 */ /* 0x000fea0003800000 */
.L_x_69546:
[----:B------:R-:W-:Y:S05]  /*4ef0*/  BRA `(.L_x_69544) ;  /* 0x0000000000107947 */ /* 0x000fea0003800000 */
.L_x_69545:
[----:B------:R-:W-:Y:S01]  /*4f00*/  LOP3.LUT R18, R18, 0x1, RZ, 0xc0, !PT ;  /* 0x0000000112127812 */ /* 0x000fe200078ec0ff */
[----:B------:R-:W-:-:S03]  /*4f10*/  IMAD.MOV.U32 R8, RZ, RZ, 0x1 ;  /* 0x00000001ff087424 */ /* 0x000fc600078e00ff */
[----:B------:R-:W-:-:S04]  /*4f20*/  ISETP.NE.U32.AND P1, PT, R18, 0x1, PT ;  /* 0x000000011200780c */ /* 0x000fc80003f25070 */
[----:B------:R-:W-:-:S09]  /*4f30*/  SEL R8, R8, 0xffff, P1 ;  /* 0x0000ffff08087807 */ /* 0x000fd20000800000 */
.L_x_69544:
[----:B------:R-:W-:Y:S05]  /*4f40*/  BSYNC B2 ;  /* 0x0000000000027941 */ /* 0x000fea0003800000 */
.L_x_69543:
        /* <DEDUP_REMOVED lines=24> */
.L_x_69553:
        /* <DEDUP_REMOVED lines=19> */
.L_x_69552:
[----:B------:R-:W-:Y:S05]  /*5200*/  BSYNC B2 ;  /* 0x0000000000027941 */ /* 0x000fea0003800000 */
.L_x_69551:
[----:B------:R-:W-:Y:S05]  /*5210*/  BRA `(.L_x_69549) ;  /* 0x0000000c00e07947 */ /* 0x000fea0003800000 */
.L_x_69550:
[----:B------:R-:W-:Y:S01]  /*5220*/  LOP3.LUT R17, R17, 0x1, RZ, 0xc0, !PT ;  /* 0x0000000111117812 */ /* 0x000fe200078ec0ff */
[----:B------:R-:W-:-:S03]  /*5230*/  IMAD.MOV.U32 R9, RZ, RZ, 0x1 ;  /* 0x00000001ff097424 */ /* 0x000fc600078e00ff */
[----:B------:R-:W-:-:S04]  /*5240*/  ISETP.NE.U32.AND P1, PT, R17, 0x1, PT ;  /* 0x000000011100780c */ /* 0x000fc80003f25070 */
[----:B------:R-:W-:Y:S01]  /*5250*/  SEL R9, R9, 0xffff, P1 ;  /* 0x0000ffff09097807 */ /* 0x000fe20000800000 */
[----:B------:R-:W-:Y:S08]  /*5260*/  BRA `(.L_x_69549) ;  /* 0x0000000c00cc7947 */ /* 0x000ff00003800000 */
.L_x_69506:
        /* <DEDUP_REMOVED lines=11> */
.L_x_69556:
        /* <DEDUP_REMOVED lines=17> */
.L_x_69555:
[----:B------:R-:W-:Y:S05]  /*5430*/  BSYNC B2 ;  /* 0x0000000000027941 */ /* 0x000fea0003800000 */
.L_x_69554:
        /* <DEDUP_REMOVED lines=13> */
.L_x_69559:
        /* <DEDUP_REMOVED lines=17> */
.L_x_69558:
[----:B------:R-:W-:Y:S05]  /*5620*/  BSYNC B2 ;  /* 0x0000000000027941 */ /* 0x000fea0003800000 */
.L_x_69557:
        /* <DEDUP_REMOVED lines=13> */
.L_x_69562:
        /* <DEDUP_REMOVED lines=17> */
.L_x_69561:
[----:B------:R-:W-:Y:S05]  /*5810*/  BSYNC B2 ;  /* 0x0000000000027941 */ /* 0x000fea0003800000 */
.L_x_69560:
        /* <DEDUP_REMOVED lines=13> */
.L_x_69565:
        /* <DEDUP_REMOVED lines=17> */
.L_x_69564:
[----:B------:R-:W-:Y:S05]  /*5a00*/  BSYNC B2 ;  /* 0x0000000000027941 */ /* 0x000fea0003800000 */
.L_x_69563:
        /* <DEDUP_REMOVED lines=13> */
.L_x_69568:
        /* <DEDUP_REMOVED lines=17> */
.L_x_69567:
[----:B------:R-:W-:Y:S05]  /*5bf0*/  BSYNC B2 ;  /* 0x0000000000027941 */ /* 0x000fea0003800000 */
.L_x_69566:
        /* <DEDUP_REMOVED lines=13> */
.L_x_69571:
        /* <DEDUP_REMOVED lines=17> */
.L_x_69570:
[----:B------:R-:W-:Y:S05]  /*5de0*/  BSYNC B2 ;  /* 0x0000000000027941 */ /* 0x000fea0003800000 */
.L_x_69569:
        /* <DEDUP_REMOVED lines=13> */
.L_x_69574:
        /* <DEDUP_REMOVED lines=17> */
.L_x_69573:
[----:B------:R-:W-:Y:S05]  /*5fd0*/  BSYNC B2 ;  /* 0x0000000000027941 */ /* 0x000fea0003800000 */
.L_x_69572:
        /* <DEDUP_REMOVED lines=11> */
.L_x_69575:
        /* <DEDUP_REMOVED lines=17> */
.L_x_69549:
[----:B------:R-:W-:Y:S05]  /*61a0*/  BSYNC B0 ;  /* 0x0000000000007941 */ /* 0x000fea0003800000 */
.L_x_69505:
[----:B------:R-:W-:Y:S05]  /*61b0*/  BRA `(.L_x_69576) ;  /* 0x0000000000707947 */ /* 0x000fea0003800000 */
.L_x_69504:
        /* <DEDUP_REMOVED lines=28> */
.L_x_69576:
[----:B------:R-:W-:Y:S05]  /*6380*/  BSYNC B1 ;  /* 0x0000000000017941 */ /* 0x000fea0003800000 */
.L_x_69503:
        /* <DEDUP_REMOVED lines=24> */
.L_x_69579:
        /* <DEDUP_REMOVED lines=8> */
.L_x_69580:
        /* <DEDUP_REMOVED lines=8> */
.L_x_69581:
        /* <DEDUP_REMOVED lines=9> */
.L_x_69582:
[----:B------:R-:W-:Y:S05]  /*66a0*/  BSYNC B1 ;  /* 0x0000000000017941 */ /* 0x000fea0003800000 */
.L_x_69578:
[----:B------:R-:W-:-:S13]  /*66b0*/  ISETP.GE.AND P0, PT, R11, R10, PT ;  /* 0x0000000a0b00720c */ /* 0x000fda0003f06270 */
[----:B-1----:R-:W1:Y:S01]  /*66c0*/  @!P0 LDC.64 R4, c[0x0][0x228] ;  /* 0x00008a00ff048b82 */ /* 0x002e620000000a00 */
[C---:B0-2---:R-:W-:Y:S02]  /*66d0*/  @!P0 VIADD R3, R11.reuse, UR4 ;  /* 0x000000040b038c36 */ /* 0x045fe40008000000 */
[----:B------:R-:W-:-:S03]  /*66e0*/  @!P0 VIADD R11, R11, 0x80 ;  /* 0x000000800b0b8836 */ /* 0x000fc60000000000 */
[----:B-1----:R-:W-:-:S05]  /*66f0*/  @!P0 IADD3 R2, P1, R3, R4, RZ ;  /* 0x0000000403028210 */ /* 0x002fca0007f3e0ff */
[----:B------:R-:W-:-:S05]  /*6700*/  @!P0 IMAD.X R3, RZ, RZ, R5, P1 ;  /* 0x000000ffff038224 */ /* 0x000fca00008e0605 */
[----:B------:R2:W-:Y:S03]  /*6710*/  @!P0 STG.E.U8 desc[UR8][R2.64], R8 ;  /* 0x0000000802008986 */ /* 0x0005e6000c101108 */
.L_x_69583:
[----:B------:R-:W-:Y:S05]  /*6720*/  BSYNC B0 ;  /* 0x0000000000007941 */ /* 0x000fea0003800000 */
.L_x_69577:
        /* <DEDUP_REMOVED lines=9> */
.L_x_69584:
        /* <DEDUP_REMOVED lines=12> */
.L_x_71987:


//--------------------- .text._ZN2at6native18elementwise_kernelILi128ELi4EZNS0_15gpu_kernel_implIZZZNS0_50_GLOBAL__N__2680c7bb_12_PowKernel_cu_7dd49032_316824pow_tensor_tensor_kernelERNS_18TensorIteratorBaseEENKUlvE_clEvENKUlvE_clEvEUlhhE_EEvS5_RKT_EUliE_EEviT1_ --------------------------
	.section	.text._ZN2at6native18elementwise_kernelILi128ELi4EZNS0_15gpu_kernel_implIZZZNS0_50_GLOBAL__N__2680c7bb_12_PowKernel_cu_7dd49032_316824pow_tensor_tensor_kernelERNS_18TensorIteratorBaseEENKUlvE_clEvENKUlvE_clEvEUlhhE_EEvS5_RKT_EUliE_EEviT1_,"ax",@progbits
	.align	128
        .global         _ZN2at6native18elementwise_kernelILi128ELi4EZNS0_15gpu_kernel_implIZZZNS0_50_GLOBAL__N__2680c7bb_12_PowKernel_cu_7dd49032_316824pow_tensor_tensor_kernelERNS_18TensorIteratorBaseEENKUlvE_clEvENKUlvE_clEvEUlhhE_EEvS5_RKT_EUliE_EEviT1_
        .type           _ZN2at6native18elementwise_kernelILi128ELi4EZNS0_15gpu_kernel_implIZZZNS0_50_GLOBAL__N__2680c7bb_12_PowKernel_cu_7dd49032_316824pow_tensor_tensor_kernelERNS_18TensorIteratorBaseEENKUlvE_clEvENKUlvE_clEvEUlhhE_EEvS5_RKT_EUliE_EEviT1_,@function
        .size           _ZN2at6native18elementwise_kernelILi128ELi4EZNS0_15gpu_kernel_implIZZZNS0_50_GLOBAL__N__2680c7bb_12_PowKernel_cu_7dd49032_316824pow_tensor_tensor_kernelERNS_18TensorIteratorBaseEENKUlvE_clEvENKUlvE_clEvEUlhhE_EEvS5_RKT_EUliE_EEviT1_,(.L_x_71988 - _ZN2at6native18elementwise_kernelILi128ELi4EZNS0_15gpu_kernel_implIZZZNS0_50_GLOBAL__N__2680c7bb_12_PowKernel_cu_7dd49032_316824pow_tensor_tensor_kernelERNS_18TensorIteratorBaseEENKUlvE_clEvENKUlvE_clEvEUlhhE_EEvS5_RKT_EUliE_EEviT1_)
        .other          _ZN2at6native18elementwise_kernelILi128ELi4EZNS0_15gpu_kernel_implIZZZNS0_50_GLOBAL__N__2680c7bb_12_PowKernel_cu_7dd49032_316824pow_tensor_tensor_kernelERNS_18TensorIteratorBaseEENKUlvE_clEvENKUlvE_clEvEUlhhE_EEvS5_RKT_EUliE_EEviT1_,@"STO_CUDA_ENTRY STV_DEFAULT"
_ZN2at6native18elementwise_kernelILi128ELi4EZNS0_15gpu_kernel_implIZZZNS0_50_GLOBAL__N__2680c7bb_12_PowKernel_cu_7dd49032_316824pow_tensor_tensor_kernelERNS_18TensorIteratorBaseEENKUlvE_clEvENKUlvE_clEvEUlhhE_EEvS5_RKT_EUliE_EEviT1_:
.text._ZN2at6native18elementwise_kernelILi128ELi4EZNS0_15gpu_kernel_implIZZZNS0_50_GLOBAL__N__2680c7bb_12_PowKernel_cu_7dd49032_316824pow_tensor_tensor_kernelERNS_18TensorIteratorBaseEENKUlvE_clEvENKUlvE_clEvEUlhhE_EEvS5_RKT_EUliE_EEviT1_:
        /* <DEDUP_REMOVED lines=365> */
.L_x_69587:
        /* <DEDUP_REMOVED lines=20> */
.L_x_69591:
[----:B------:R0:W5:Y:S01]  /*1810*/  LDG.E.U8 R19, desc[UR36][R4.64] ;  /* 0x0000002404137981 */ /* 0x000162000c1e1100 */
[----:B------:R-:W-:Y:S05]  /*1820*/  BRA `(.L_x_69593) ;  /* 0x0000000c00647947 */ /* 0x000fea0003800000 */
.L_x_69590:
        /* <DEDUP_REMOVED lines=8> */
.L_x_69595:
[----:B------:R3:W5:Y:S01]  /*18b0*/  LDG.E.U8 R19, desc[UR36][R4.64] ;  /* 0x0000002404137981 */ /* 0x000762000c1e1100 */
[----:B------:R-:W-:Y:S05]  /*18c0*/  BRA `(.L_x_69593) ;  /* 0x0000000c003c7947 */ /* 0x000fea0003800000 */
.L_x_69594:
[----:B------:R0:W5:Y:S01]  /*18d0*/  LDG.E.U16 R19, desc[UR36][R4.64] ;  /* 0x0000002404137981 */ /* 0x000162000c1e1500 */
[----:B------:R-:W-:Y:S05]  /*18e0*/  BRA `(.L_x_69593) ;  /* 0x0000000c00347947 */ /* 0x000fea0003800000 */
.L_x_69589:
        /* <DEDUP_REMOVED lines=10> */
.L_x_69597:
[----:B------:R-:W2:Y:S02]  /*1990*/  LDG.E.U16 R2, desc[UR36][R4.64] ;  /* 0x0000002404027981 */ /* 0x000ea4000c1e1500 */
[----:B--2---:R-:W-:-:S06]  /*19a0*/  HADD2.F32 R2, -RZ, R2.H0_H0 ;  /* 0x20000002ff027230 */ /* 0x004fcc0000004100 */
[----:B------:R-:W0:Y:S02]  /*19b0*/  F2I.S64.TRUNC R2, R2 ;  /* 0x0000000200027311 */ /* 0x000e24000020d900 */
[----:B0-----:R-:W-:Y:S01]  /*19c0*/  PRMT R19, R2, 0x7610, R19 ;  /* 0x0000761002137816 */ /* 0x001fe20000000013 */
[----:B------:R-:W-:Y:S06]  /*19d0*/  BRA `(.L_x_69593) ;  /* 0x0000000800f87947 */ /* 0x000fec0003800000 */
.L_x_69596:
        /* <DEDUP_REMOVED lines=10> */
.L_x_69599:
[----:B------:R-:W2:Y:S02]  /*1a80*/  LDG.E.U16 R4, desc[UR36][R4.64] ;  /* 0x0000002404047981 */ /* 0x000ea4000c1e1500 */
[----:B--2---:R-:W-:-:S06]  /*1a90*/  HADD2.F32 R2, -RZ, R4.H0_H0 ;  /* 0x20000004ff027230 */ /* 0x004fcc0000004100 */
[----:B------:R-:W0:Y:S02]  /*1aa0*/  F2I.S64.TRUNC R2, R2 ;  /* 0x0000000200027311 */ /* 0x000e24000020d900 */
[----:B0-----:R-:W-:Y:S01]  /*1ab0*/  PRMT R19, R2, 0x7610, R19 ;  /* 0x0000761002137816 */ /* 0x001fe20000000013 */
[----:B------:R-:W-:Y:S06]  /*1ac0*/  BRA `(.L_x_69593) ;  /* 0x0000000800bc7947 */ /* 0x000fec0003800000 */
.L_x_69598:
[----:B------:R-:W2:Y:S02]  /*1ad0*/  LDG.E.64 R2, desc[UR36][R4.64] ;  /* 0x0000002404027981 */ /* 0x000ea4000c1e1b00 */
[----:B--2---:R-:W0:Y:S02]  /*1ae0*/  F2I.S64.F64.TRUNC R2, R2 ;  /* 0x0000000200027311 */ /* 0x004e24000030d900 */
[----:B0-----:R-:W-:Y:S01]  /*1af0*/  PRMT R19, R2, 0x7610, R19 ;  /* 0x0000761002137816 */ /* 0x001fe20000000013 */
[----:B------:R-:W-:Y:S06]  /*1b00*/  BRA `(.L_x_69593) ;  /* 0x0000000800ac7947 */ /* 0x000fec0003800000 */
.L_x_69588:
        /* <DEDUP_REMOVED lines=12> */
.L_x_69602:
[----:B------:R-:W2:Y:S02]  /*1bd0*/  LDG.E.64 R4, desc[UR36][R4.64] ;  /* 0x0000002404047981 */ /* 0x000ea4000c1e1b00 */
[----:B--2---:R-:W0:Y:S02]  /*1be0*/  F2I.S64.F64.TRUNC R2, R4 ;  /* 0x0000000400027311 */ /* 0x004e24000030d900 */
[----:B0-----:R-:W-:Y:S01]  /*1bf0*/  PRMT R19, R2, 0x7610, R19 ;  /* 0x0000761002137816 */ /* 0x001fe20000000013 */
[----:B------:R-:W-:Y:S06]  /*1c00*/  BRA `(.L_x_69593) ;  /* 0x00000008006c7947 */ /* 0x000fec0003800000 */
.L_x_69601:
        /* <DEDUP_REMOVED lines=28> */
.L_x_69604:
        /* <DEDUP_REMOVED lines=15> */
.L_x_69603:
[----:B------:R-:W2:Y:S02]  /*1ec0*/  LDG.E.U16 R2, desc[UR36][R4.64] ;  /* 0x0000002404027981 */ /* 0x000ea4000c1e1500 */
[----:B--2---:R-:W-:-:S06]  /*1ed0*/  IMAD.U32 R2, R2, 0x10000, RZ ;  /* 0x0001000002027824 */ /* 0x004fcc00078e00ff */
[----:B------:R-:W0:Y:S02]  /*1ee0*/  F2I.S64.TRUNC R2, R2 ;  /* 0x0000000200027311 */ /* 0x000e24000020d900 */
[----:B0-----:R-:W-:Y:S01]  /*1ef0*/  PRMT R19, R2, 0x7610, R19 ;  /* 0x0000761002137816 */ /* 0x001fe20000000013 */
[----:B------:R-:W-:Y:S06]  /*1f00*/  BRA `(.L_x_69593) ;  /* 0x0000000400ac7947 */ /* 0x000fec0003800000 */
.L_x_69600:
        /* <DEDUP_REMOVED lines=10> */
.L_x_69607:
        /* <DEDUP_REMOVED lines=21> */
.L_x_69611:
[----:B------:R-:W-:Y:S05]  /*2100*/  BSYNC B1 ;  /* 0x0000000000017941 */ /* 0x000fea0003800000 */
.L_x_69610:
[----:B------:R-:W-:Y:S01]  /*2110*/  IMAD.SHL.U32 R2, R2, 0x100000, RZ ;  /* 0x0010000002027824 */ /* 0x000fe200078e00ff */
[----:B------:R-:W-:-:S04]  /*2120*/  LEA R3, R0, 0x3b800000, 0x17 ;  /* 0x3b80000000037811 */ /* 0x000fc800078eb8ff */
[----:B------:R-:W-:-:S07]  /*2130*/  LOP3.LUT R2, R3, R2, R4, 0xfe, !PT ;  /* 0x0000000203027212 */ /* 0x000fce00078efe04 */
.L_x_69609:
[----:B------:R-:W-:Y:S05]  /*2140*/  BSYNC B0 ;  /* 0x0000000000007941 */ /* 0x000fea0003800000 */
.L_x_69608:
[----:B------:R-:W0:Y:S02]  /*2150*/  F2I.S64.TRUNC R2, R2 ;  /* 0x0000000200027311 */ /* 0x000e24000020d900 */
[----:B0-----:R-:W-:Y:S01]  /*2160*/  PRMT R19, R2, 0x7610, R19 ;  /* 0x0000761002137816 */ /* 0x001fe20000000013 */
[----:B------:R-:W-:Y:S06]  /*2170*/  BRA `(.L_x_69593) ;  /* 0x0000000400107947 */ /* 0x000fec0003800000 */
.L_x_69606:
        /* <DEDUP_REMOVED lines=21> */
.L_x_69615:
[----:B------:R-:W-:Y:S05]  /*22d0*/  BSYNC B1 ;  /* 0x0000000000017941 */ /* 0x000fea0003800000 */
.L_x_69614:
[----:B------:R-:W-:Y:S01]  /*22e0*/  IMAD.SHL.U32 R2, R2, 0x200000, RZ ;  /* 0x0020000002027824 */ /* 0x000fe200078e00ff */
[----:B------:R-:W-:-:S04]  /*22f0*/  LEA R3, R0, 0x37800000, 0x17 ;  /* 0x3780000000037811 */ /* 0x000fc800078eb8ff */
[----:B------:R-:W-:-:S07]  /*2300*/  LOP3.LUT R2, R3, R2, R4, 0xfe, !PT ;  /* 0x0000000203027212 */ /* 0x000fce00078efe04 */
.L_x_69613:
[----:B------:R-:W-:Y:S05]  /*2310*/  BSYNC B0 ;  /* 0x0000000000007941 */ /* 0x000fea0003800000 */
.L_x_69612:
[----:B------:R-:W0:Y:S02]  /*2320*/  F2I.S64.TRUNC R2, R2 ;  /* 0x0000000200027311 */ /* 0x000e24000020d900 */
[----:B0-----:R-:W-:Y:S01]  /*2330*/  PRMT R19, R2, 0x7610, R19 ;  /* 0x0000761002137816 */ /* 0x001fe20000000013 */
[----:B------:R-:W-:Y:S06]  /*2340*/  BRA `(.L_x_69593) ;  /* 0x00000000009c7947 */ /* 0x000fec0003800000 */
.L_x_69605:
        /* <DEDUP_REMOVED lines=14> */
.L_x_69619:
[----:B------:R-:W-:Y:S05]  /*2430*/  BSYNC B0 ;  /* 0x0000000000007941 */ /* 0x000fea0003800000 */
.L_x_69618:
[----:B------:R-:W0:Y:S02]  /*2440*/  F2I.S64.TRUNC R2, R2 ;  /* 0x0000000200027311 */ /* 0x000e24000020d900 */
[----:B0-----:R-:W-:Y:S01]  /*2450*/  PRMT R19, R2, 0x7610, R19 ;  /* 0x0000761002137816 */ /* 0x001fe20000000013 */
[----:B------:R-:W-:Y:S06]  /*2460*/  BRA `(.L_x_69593) ;  /* 0x0000000000547947 */ /* 0x000fec0003800000 */
.L_x_69592:
        /* <DEDUP_REMOVED lines=16> */
.L_x_69620:
[----:B------:R-:W-:Y:S01]  /*2570*/  PRMT R19, RZ, 0x7610, R19 ;  /* 0x00007610ff137816 */ /* 0x000fe20000000013 */
[----:B------:R-:W-:Y:S06]  /*2580*/  BRA `(.L_x_69593) ;  /* 0x00000000000c7947 */ /* 0x000fec0003800000 */
.L_x_69617:
[----:B------:R2:W5:Y:S01]  /*2590*/  LDG.E.U8 R19, desc[UR36][R4.64] ;  /* 0x0000002404137981 */ /* 0x000562000c1e1100 */
[----:B------:R-:W-:Y:S05]  /*25a0*/  BRA `(.L_x_69593) ;  /* 0x0000000000047947 */ /* 0x000fea0003800000 */
.L_x_69616:
[----:B------:R1:W5:Y:S02]  /*25b0*/  LDG.E.U8 R19, desc[UR36][R4.64] ;  /* 0x0000002404137981 */ /* 0x000364000c1e1100 */
.L_x_69593:
        /* <DEDUP_REMOVED lines=17> */
.L_x_69624:
[----:B------:R3:W5:Y:S01]  /*26d0*/  LDG.E.U8 R0, desc[UR36][R4.64] ;  /* 0x0000002404007981 */ /* 0x000762000c1e1100 */
[----:B------:R-:W-:Y:S05]  /*26e0*/  BRA `(.L_x_69626) ;  /* 0x0000000c00647947 */ /* 0x000fea0003800000 */
.L_x_69623:
        /* <DEDUP_REMOVED lines=8> */
.L_x_69628:
[----:B------:R1:W5:Y:S01]  /*2770*/  LDG.E.U8 R0, desc[UR36][R4.64] ;  /* 0x0000002404007981 */ /* 0x000362000c1e1100 */
[----:B------:R-:W-:Y:S05]  /*2780*/  BRA `(.L_x_69626) ;  /* 0x0000000c003c7947 */ /* 0x000fea0003800000 */
.L_x_69627:
[----:B------:R2:W5:Y:S01]  /*2790*/  LDG.E.U16 R0, desc[UR36][R4.64] ;  /* 0x0000002404007981 */ /* 0x000562000c1e1500 */
[----:B------:R-:W-:Y:S05]  /*27a0*/  BRA `(.L_x_69626) ;  /* 0x0000000c00347947 */ /* 0x000fea0003800000 */
.L_x_69622:
        /* <DEDUP_REMOVED lines=10> */
.L_x_69630:
[----:B------:R-:W2:Y:S02]  /*2850*/  LDG.E.U16 R2, desc[UR36][R4.64] ;  /* 0x0000002404027981 */ /* 0x000ea4000c1e1500 */
[----:B--2---:R-:W-:-:S06]  /*2860*/  HADD2.F32 R2, -RZ, R2.H0_H0 ;  /* 0x20000002ff027230 */ /* 0x004fcc0000004100 */
[----:B------:R-:W0:Y:S02]  /*2870*/  F2I.S64.TRUNC R2, R2 ;  /* 0x0000000200027311 */ /* 0x000e24000020d900 */
[----:B0-----:R-:W-:Y:S01]  /*2880*/  PRMT R0, R2, 0x7610, R0 ;  /* 0x0000761002007816 */ /* 0x001fe20000000000 */
[----:B------:R-:W-:Y:S06]  /*2890*/  BRA `(.L_x_69626) ;  /* 0x0000000800f87947 */ /* 0x000fec0003800000 */
.L_x_69629:
        /* <DEDUP_REMOVED lines=10> */
.L_x_69632:
[----:B------:R-:W2:Y:S02]  /*2940*/  LDG.E.U16 R4, desc[UR36][R4.64] ;  /* 0x0000002404047981 */ /* 0x000ea4000c1e1500 */
[----:B--2---:R-:W-:-:S06]  /*2950*/  HADD2.F32 R2, -RZ, R4.H0_H0 ;  /* 0x20000004ff027230 */ /* 0x004fcc0000004100 */
[----:B------:R-:W0:Y:S02]  /*2960*/  F2I.S64.TRUNC R2, R2 ;  /* 0x0000000200027311 */ /* 0x000e24000020d900 */
[----:B0-----:R-:W-:Y:S01]  /*2970*/  PRMT R0, R2, 0x7610, R0 ;  /* 0x0000761002007816 */ /* 0x001fe20000000000 */
[----:B------:R-:W-:Y:S06]  /*2980*/  BRA `(.L_x_69626) ;  /* 0x0000000800bc7947 */ /* 0x000fec0003800000 */
.L_x_69631:
[----:B------:R-:W2:Y:S02]  /*2990*/  LDG.E.64 R2, desc[UR36][R4.64] ;  /* 0x0000002404027981 */ /* 0x000ea4000c1e1b00 */
[----:B--2---:R-:W0:Y:S02]  /*29a0*/  F2I.S64.F64.TRUNC R2, R2 ;  /* 0x0000000200027311 */ /* 0x004e24000030d900 */
[----:B0-----:R-:W-:Y:S01]  /*29b0*/  PRMT R0, R2, 0x7610, R0 ;  /* 0x0000761002007816 */ /* 0x001fe20000000000 */
[----:B------:R-:W-:Y:S06]  /*29c0*/  BRA `(.L_x_69626) ;  /* 0x0000000800ac7947 */ /* 0x000fec0003800000 */
.L_x_69621:
        /* <DEDUP_REMOVED lines=12> */
.L_x_69635:
[----:B------:R-:W2:Y:S02]  /*2a90*/  LDG.E.64 R4, desc[UR36][R4.64] ;  /* 0x0000002404047981 */ /* 0x000ea4000c1e1b00 */
[----:B--2---:R-:W0:Y:S02]  /*2aa0*/  F2I.S64.F64.TRUNC R2, R4 ;  /* 0x0000000400027311 */ /* 0x004e24000030d900 */
[----:B0-----:R-:W-:Y:S01]  /*2ab0*/  PRMT R0, R2, 0x7610, R0 ;  /* 0x0000761002007816 */ /* 0x001fe20000000000 */
[----:B------:R-:W-:Y:S06]  /*2ac0*/  BRA `(.L_x_69626) ;  /* 0x00000008006c7947 */ /* 0x000fec0003800000 */
.L_x_69634:
        /* <DEDUP_REMOVED lines=28> */
.L_x_69637:
        /* <DEDUP_REMOVED lines=15> */
.L_x_69636:
[----:B------:R-:W2:Y:S02]  /*2d80*/  LDG.E.U16 R2, desc[UR36][R4.64] ;  /* 0x0000002404027981 */ /* 0x000ea4000c1e1500 */
[----:B--2---:R-:W-:-:S06]  /*2d90*/  IMAD.U32 R2, R2, 0x10000, RZ ;  /* 0x0001000002027824 */ /* 0x004fcc00078e00ff */
[----:B------:R-:W0:Y:S02]  /*2da0*/  F2I.S64.TRUNC R2, R2 ;  /* 0x0000000200027311 */ /* 0x000e24000020d900 */
[----:B0-----:R-:W-:Y:S01]  /*2db0*/  PRMT R0, R2, 0x7610, R0 ;  /* 0x0000761002007816 */ /* 0x001fe20000000000 */
[----:B------:R-:W-:Y:S06]  /*2dc0*/  BRA `(.L_x_69626) ;  /* 0x0000000400ac7947 */ /* 0x000fec0003800000 */
.L_x_69633:
        /* <DEDUP_REMOVED lines=10> */
.L_x_69640:
        /* <DEDUP_REMOVED lines=21> */
.L_x_69644:
[----:B------:R-:W-:Y:S05]  /*2fc0*/  BSYNC B1 ;  /* 0x0000000000017941 */ /* 0x000fea0003800000 */
.L_x_69643:
[----:B------:R-:W-:Y:S01]  /*2fd0*/  IMAD.SHL.U32 R2, R2, 0x100000, RZ ;  /* 0x0010000002027824 */ /* 0x000fe200078e00ff */
[----:B------:R-:W-:-:S04]  /*2fe0*/  LEA R3, R0, 0x3b800000, 0x17 ;  /* 0x3b80000000037811 */ /* 0x000fc800078eb8ff */
[----:B------:R-:W-:-:S07]  /*2ff0*/  LOP3.LUT R2, R3, R2, R4, 0xfe, !PT ;  /* 0x0000000203027212 */ /* 0x000fce00078efe04 */
.L_x_69642:
[----:B------:R-:W-:Y:S05]  /*3000*/  BSYNC B0 ;  /* 0x0000000000007941 */ /* 0x000fea0003800000 */
.L_x_69641:
[----:B------:R-:W0:Y:S02]  /*3010*/  F2I.S64.TRUNC R2, R2 ;  /* 0x0000000200027311 */ /* 0x000e24000020d900 */
[----:B0-----:R-:W-:Y:S01]  /*3020*/  PRMT R0, R2, 0x7610, R0 ;  /* 0x0000761002007816 */ /* 0x001fe20000000000 */
[----:B------:R-:W-:Y:S06]  /*3030*/  BRA `(.L_x_69626) ;  /* 0x0000000400107947 */ /* 0x000fec0003800000 */
.L_x_69639:
        /* <DEDUP_REMOVED lines=21> */
.L_x_69648:
[----:B------:R-:W-:Y:S05]  /*3190*/  BSYNC B1 ;  /* 0x0000000000017941 */ /* 0x000fea0003800000 */
.L_x_69647:
[----:B------:R-:W-:Y:S01]  /*31a0*/  IMAD.SHL.U32 R2, R2, 0x200000, RZ ;  /* 0x0020000002027824 */ /* 0x000fe200078e00ff */
[----:B------:R-:W-:-:S04]  /*31b0*/  LEA R3, R0, 0x37800000, 0x17 ;  /* 0x3780000000037811 */ /* 0x000fc800078eb8ff */
[----:B------:R-:W-:-:S07]  /*31c0*/  LOP3.LUT R2, R3, R2, R4, 0xfe, !PT ;  /* 0x0000000203027212 */ /* 0x000fce00078efe04 */
.L_x_69646:
[----:B------:R-:W-:Y:S05]  /*31d0*/  BSYNC B0 ;  /* 0x0000000000007941 */ /* 0x000fea0003800000 */
.L_x_69645:
[----:B------:R-:W0:Y:S02]  /*31e0*/  F2I.S64.TRUNC R2, R2 ;  /* 0x0000000200027311 */ /* 0x000e24000020d900 */
[----:B0-----:R-:W-:Y:S01]  /*31f0*/  PRMT R0, R2, 0x7610, R0 ;  /* 0x0000761002007816 */ /* 0x001fe20000000000 */
[----:B------:R-:W-:Y:S06]  /*3200*/  BRA `(.L_x_69626) ;  /* 0x00000000009c7947 */ /* 0x000fec0003800000 */
.L_x_69638:
        /* <DEDUP_REMOVED lines=14> */
.L_x_69652:
[----:B------:R-:W-:Y:S05]  /*32f0*/  BSYNC B0 ;  /* 0x0000000000007941 */ /* 0x000fea0003800000 */
.L_x_69651:
[----:B------:R-:W0:Y:S02]  /*3300*/  F2I.S64.TRUNC R2, R2 ;  /* 0x0000000200027311 */ /* 0x000e24000020d900 */
[----:B0-----:R-:W-:Y:S01]  /*3310*/  PRMT R0, R2, 0x7610, R0 ;  /* 0x0000761002007816 */ /* 0x001fe20000000000 */
[----:B------:R-:W-:Y:S06]  /*3320*/  BRA `(.L_x_69626) ;  /* 0x0000000000547947 */ /* 0x000fec0003800000 */
.L_x_69625:
        /* <DEDUP_REMOVED lines=16> */
.L_x_69653:
[----:B------:R-:W-:Y:S01]  /*3430*/  PRMT R0, RZ, 0x7610, R0 ;  /* 0x00007610ff007816 */ /* 0x000fe20000000000 */
[----:B------:R-:W-:Y:S06]  /*3440*/  BRA `(.L_x_69626) ;  /* 0x00000000000c7947 */ /* 0x000fec0003800000 */
.L_x_69650:
[----:B------:R0:W5:Y:S01]  /*3450*/  LDG.E.U8 R0, desc[UR36][R4.64] ;  /* 0x0000002404007981 */ /* 0x000162000c1e1100 */
[----:B------:R-:W-:Y:S05]  /*3460*/  BRA `(.L_x_69626) ;  /* 0x0000000000047947 */ /* 0x000fea0003800000 */
.L_x_69649:
[----:B------:R0:W5:Y:S02]  /*3470*/  LDG.E.U8 R0, desc[UR36][R4.64] ;  /* 0x0000002404007981 */ /* 0x000164000c1e1100 */
.L_x_69626:
[----:B01234-:R-:W0:Y:S01]  /*3480*/  LDC.U8 R5, c[0x0][0x498] ;  /* 0x00012600ff057b82 */ /* 0x01fe220000000000 */
[----:B-----5:R-:W-:Y:S01]  /*3490*/  LOP3.LUT P1, RZ, R0, 0xff, RZ, 0xc0, !PT ;  /* 0x000000ff00ff7812 */ /* 0x020fe2000782c0ff */
[----:B------:R-:W-:Y:S01]  /*34a0*/  BSSY B0, `(.L_x_69654) ;  /* 0x0000012000007945 */ /* 0x000fe20003800000 */
[----:B------:R-:W-:Y:S01]  /*34b0*/  IMAD.MOV.U32 R3, RZ, RZ, 0x1 ;  /* 0x00000001ff037424 */ /* 0x000fe200078e00ff */
[----:B0-----:R-:W-:-:S04]  /*34c0*/  PRMT R4, R5, 0x9910, RZ ;  /* 0x0000991005047816 */ /* 0x001fc800000000ff */
[----:B------:R-:W-:-:S06]  /*34d0*/  ISETP.GT.AND P0, PT, R4, 0x9, PT ;  /* 0x000000090400780c */ /* 0x000fcc0003f04270 */
[----:B------:R-:W-:Y:S07]  /*34e0*/  @!P1 BRA `(.L_x_69655) ;  /* 0x0000000000349947 */ /* 0x000fee0003800000 */
[----:B------:R-:W-:-:S07]  /*34f0*/  IMAD.MOV.U32 R3, RZ, RZ, 0x1 ;  /* 0x00000001ff037424 */ /* 0x000fce00078e00ff */
.L_x_69656:
        /* <DEDUP_REMOVED lines=12> */
.L_x_69655:
[----:B------:R-:W-:Y:S05]  /*35c0*/  BSYNC B0 ;  /* 0x0000000000007941 */ /* 0x000fea0003800000 */
.L_x_69654:
        /* <DEDUP_REMOVED lines=11> */
.L_x_69660:
[----:B------:R0:W-:Y:S01]  /*3680*/  STG.E.U8 desc[UR36][R16.64], R3 ;  /* 0x0000000310007986 */ /* 0x0001e2000c101124 */
[----:B------:R-:W-:Y:S05]  /*3690*/  BRA `(.L_x_69662) ;  /* 0x0000000c00987947 */ /* 0x000fea0003800000 */
.L_x_69659:
        /* <DEDUP_REMOVED lines=10> */
.L_x_69664:
[----:B------:R-:W-:-:S05]  /*3740*/  LOP3.LUT R3, R3, 0xff, RZ, 0xc0, !PT ;  /* 0x000000ff03037812 */ /* 0x000fca00078ec0ff */
[----:B------:R0:W-:Y:S01]  /*3750*/  STG.E desc[UR36][R16.64], R3 ;  /* 0x0000000310007986 */ /* 0x0001e2000c101924 */
[----:B------:R-:W-:Y:S05]  /*3760*/  BRA `(.L_x_69662) ;  /* 0x0000000c00647947 */ /* 0x000fea0003800000 */
.L_x_69663:
[----:B------:R-:W-:-:S05]  /*3770*/  LOP3.LUT R3, R3, 0xff, RZ, 0xc0, !PT ;  /* 0x000000ff03037812 */ /* 0x000fca00078ec0ff */
[----:B------:R0:W-:Y:S01]  /*3780*/  STG.E.U16 desc[UR36][R16.64], R3 ;  /* 0x0000000310007986 */ /* 0x0001e2000c101524 */
[----:B------:R-:W-:Y:S05]  /*3790*/  BRA `(.L_x_69662) ;  /* 0x0000000c00587947 */ /* 0x000fea0003800000 */
.L_x_69658:
        /* <DEDUP_REMOVED lines=10> */
.L_x_69666:
[----:B------:R-:W-:-:S04]  /*3840*/  LOP3.LUT R3, R3, 0xff, RZ, 0xc0, !PT ;  /* 0x000000ff03037812 */ /* 0x000fc800078ec0ff */
[----:B------:R-:W0:Y:S02]  /*3850*/  I2F.U16 R0, R3 ;  /* 0x0000000300007306 */ /* 0x000e240000101000 */
[----:B0-----:R-:W-:-:S05]  /*3860*/  F2FP.F16.F32.PACK_AB R0, RZ, R0 ;  /* 0x00000000ff00723e */ /* 0x001fca00000000ff */
[----:B------:R0:W-:Y:S01]  /*3870*/  STG.E.U16 desc[UR36][R16.64], R0 ;  /* 0x0000000010007986 */ /* 0x0001e2000c101524 */
[----:B------:R-:W-:Y:S05]  /*3880*/  BRA `(.L_x_69662) ;  /* 0x0000000c001c7947 */ /* 0x000fea0003800000 */
.L_x_69665:
        /* <DEDUP_REMOVED lines=11> */
.L_x_69668:
[----:B------:R-:W-:-:S06]  /*3940*/  LOP3.LUT R3, R3, 0xff, RZ, 0xc0, !PT ;  /* 0x000000ff03037812 */ /* 0x000fcc00078ec0ff */
[----:B------:R-:W0:Y:S02]  /*3950*/  I2F.U16 R3, R3 ;  /* 0x0000000300037306 */ /* 0x000e240000101000 */
[----:B0-----:R-:W-:-:S04]  /*3960*/  F2FP.F16.F32.PACK_AB R3, RZ, R3 ;  /* 0x00000003ff03723e */ /* 0x001fc800000000ff */
[----:B------:R-:W-:-:S05]  /*3970*/  PRMT R3, R3, 0x5410, RZ ;  /* 0x0000541003037816 */ /* 0x000fca00000000ff */
[----:B------:R0:W-:Y:S01]  /*3980*/  STG.E desc[UR36][R16.64], R3 ;  /* 0x0000000310007986 */ /* 0x0001e2000c101924 */
[----:B------:R-:W-:Y:S05]  /*3990*/  BRA `(.L_x_69662) ;  /* 0x0000000800d87947 */ /* 0x000fea0003800000 */
.L_x_69667:
[----:B------:R-:W-:-:S06]  /*39a0*/  LOP3.LUT R3, R3, 0xff, RZ, 0xc0, !PT ;  /* 0x000000ff03037812 */ /* 0x000fcc00078ec0ff */
[----:B------:R-:W0:Y:S02]  /*39b0*/  I2F.F64.U16 R2, R3 ;  /* 0x0000000300027312 */ /* 0x000e240000101800 */
[----:B0-----:R0:W-:Y:S01]  /*39c0*/  STG.E.64 desc[UR36][R16.64], R2 ;  /* 0x0000000210007986 */ /* 0x0011e2000c101b24 */
[----:B------:R-:W-:Y:S05]  /*39d0*/  BRA `(.L_x_69662) ;  /* 0x0000000800c87947 */ /* 0x000fea0003800000 */
.L_x_69657:
        /* <DEDUP_REMOVED lines=12> */
.L_x_69671:
[----:B------:R-:W-:Y:S02]  /*3aa0*/  LOP3.LUT R4, R3, 0xff, RZ, 0xc0, !PT ;  /* 0x000000ff03047812 */ /* 0x000fe400078ec0ff */
[----:B------:R-:W-:-:S04]  /*3ab0*/  CS2R R6, SRZ ;  /* 0x0000000000067805 */ /* 0x000fc8000001ff00 */
[----:B------:R-:W0:Y:S02]  /*3ac0*/  I2F.F64.U16 R4, R4 ;  /* 0x0000000400047312 */ /* 0x000e240000101800 */
[----:B0-----:R0:W-:Y:S01]  /*3ad0*/  STG.E.128 desc[UR36][R16.64], R4 ;  /* 0x0000000410007986 */ /* 0x0011e2000c101d24 */
[----:B------:R-:W-:Y:S05]  /*3ae0*/  BRA `(.L_x_69662) ;  /* 0x0000000800847947 */ /* 0x000fea0003800000 */
.L_x_69670:
        /* <DEDUP_REMOVED lines=22> */
.L_x_69675:
[----:B------:R-:W-:Y:S05]  /*3c50*/  BSYNC B0 ;  /* 0x0000000000007941 */ /* 0x000fea0003800000 */
.L_x_69674:
[----:B------:R-:W-:-:S05]  /*3c60*/  LOP3.LUT R3, R0, R3, RZ, 0xfc, !PT ;  /* 0x0000000300037212 */ /* 0x000fca00078efcff */
[----:B------:R0:W-:Y:S01]  /*3c70*/  STG.E.U8 desc[UR36][R16.64], R3 ;  /* 0x0000000310007986 */ /* 0x0001e2000c101124 */
[----:B------:R-:W-:Y:S05]  /*3c80*/  BRA `(.L_x_69662) ;  /* 0x00000008001c7947 */ /* 0x000fea0003800000 */
.L_x_69673:
        /* <DEDUP_REMOVED lines=14> */
.L_x_69677:
[----:B------:R-:W-:Y:S01]  /*3d70*/  IMAD.MOV.U32 R0, RZ, RZ, 0x7f ;  /* 0x0000007fff007424 */ /* 0x000fe200078e00ff */
[----:B------:R-:W-:-:S04]  /*3d80*/  ISETP.GT.U32.AND P0, PT, R2, 0x7f800000, PT ;  /* 0x7f8000000200780c */ /* 0x000fc80003f04070 */
[----:B------:R-:W-:-:S09]  /*3d90*/  SEL R0, R0, 0x7c, P0 ;  /* 0x0000007c00007807 */ /* 0x000fd20000000000 */
.L_x_69678:
[----:B------:R-:W-:Y:S05]  /*3da0*/  BSYNC B0 ;  /* 0x0000000000007941 */ /* 0x000fea0003800000 */
.L_x_69676:
[----:B------:R-:W-:-:S04]  /*3db0*/  LOP3.LUT R2, R3, 0x80000000, RZ, 0xc0, !PT ;  /* 0x8000000003027812 */ /* 0x000fc800078ec0ff */
[----:B------:R-:W-:-:S04]  /*3dc0*/  SHF.R.U32.HI R3, RZ, 0x18, R2 ;  /* 0x00000018ff037819 */ /* 0x000fc80000011602 */
[----:B------:R-:W-:-:S05]  /*3dd0*/  LOP3.LUT R3, R0, R3, RZ, 0xfc, !PT ;  /* 0x0000000300037212 */ /* 0x000fca00078efcff */
[----:B------:R0:W-:Y:S01]  /*3de0*/  STG.E.U8 desc[UR36][R16.64], R3 ;  /* 0x0000000310007986 */ /* 0x0001e2000c101124 */
[----:B------:R-:W-:Y:S05]  /*3df0*/  BRA `(.L_x_69662) ;  /* 0x0000000400c07947 */ /* 0x000fea0003800000 */
.L_x_69672:
[----:B------:R-:W-:-:S04]  /*3e00*/  LOP3.LUT R3, R3, 0xff, RZ, 0xc0, !PT ;  /* 0x000000ff03037812 */ /* 0x000fc800078ec0ff */
[----:B------:R-:W0:Y:S02]  /*3e10*/  I2F.U16 R0, R3 ;  /* 0x0000000300007306 */ /* 0x000e240000101000 */
[----:B0-----:R-:W-:-:S05]  /*3e20*/  F2FP.BF16.F32.PACK_AB R0, RZ, R0 ;  /* 0x00000000ff00723e */ /* 0x001fca00000010ff */
[----:B------:R0:W-:Y:S01]  /*3e30*/  STG.E.U16 desc[UR36][R16.64], R0 ;  /* 0x0000000010007986 */ /* 0x0001e2000c101524 */
[----:B------:R-:W-:Y:S05]  /*3e40*/  BRA `(.L_x_69662) ;  /* 0x0000000400ac7947 */ /* 0x000fea0003800000 */
.L_x_69669:
        /* <DEDUP_REMOVED lines=11> */
.L_x_69681:
        /* <DEDUP_REMOVED lines=18> */
.L_x_69684:
[----:B------:R-:W-:-:S04]  /*4020*/  LOP3.LUT R2, R3, 0x80000000, RZ, 0xc0, !PT ;  /* 0x8000000003027812 */ /* 0x000fc800078ec0ff */
[----:B------:R-:W-:-:S04]  /*4030*/  SHF.R.U32.HI R3, RZ, 0x18, R2 ;  /* 0x00000018ff037819 */ /* 0x000fc80000011602 */
[----:B------:R-:W-:-:S04]  /*4040*/  LOP3.LUT R0, R0, R3, RZ, 0xfc, !PT ;  /* 0x0000000300007212 */ /* 0x000fc800078efcff */
[----:B------:R-:W-:-:S07]  /*4050*/  PRMT R8, R0, 0x7610, R8 ;  /* 0x0000761000087816 */ /* 0x000fce0000000008 */
.L_x_69683:
[----:B------:R-:W-:Y:S05]  /*4060*/  BSYNC B0 ;  /* 0x0000000000007941 */ /* 0x000fea0003800000 */
.L_x_69682:
[----:B------:R3:W-:Y:S01]  /*4070*/  STG.E.U8 desc[UR36][R16.64], R8 ;  /* 0x0000000810007986 */ /* 0x0007e2000c101124 */
[----:B------:R-:W-:Y:S05]  /*4080*/  BRA `(.L_x_69662) ;  /* 0x00000004001c7947 */ /* 0x000fea0003800000 */
.L_x_69680:
        /* <DEDUP_REMOVED lines=18> */
.L_x_69687:
[----:B------:R-:W-:-:S04]  /*41b0*/  LOP3.LUT R2, R3, 0x80000000, RZ, 0xc0, !PT ;  /* 0x8000000003027812 */ /* 0x000fc800078ec0ff */
[----:B------:R-:W-:-:S04]  /*41c0*/  SHF.R.U32.HI R3, RZ, 0x18, R2 ;  /* 0x00000018ff037819 */ /* 0x000fc80000011602 */
[----:B------:R-:W-:-:S04]  /*41d0*/  LOP3.LUT R0, R0, R3, RZ, 0xfc, !PT ;  /* 0x0000000300007212 */ /* 0x000fc800078efcff */
[----:B------:R-:W-:-:S07]  /*41e0*/  PRMT R8, R0, 0x7610, R8 ;  /* 0x0000761000087816 */ /* 0x000fce0000000008 */
.L_x_69686:
[----:B------:R-:W-:Y:S05]  /*41f0*/  BSYNC B0 ;  /* 0x0000000000007941 */ /* 0x000fea0003800000 */
.L_x_69685:
[----:B------:R0:W-:Y:S01]  /*4200*/  STG.E.U8 desc[UR36][R16.64], R8 ;  /* 0x0000000810007986 */ /* 0x0001e2000c101124 */
[----:B------:R-:W-:Y:S05]  /*4210*/  BRA `(.L_x_69662) ;  /* 0x0000000000b87947 */ /* 0x000fea0003800000 */
.L_x_69679:
        /* <DEDUP_REMOVED lines=23> */
.L_x_69661:
        /* <DEDUP_REMOVED lines=16> */
.L_x_69690:
[----:B------:R-:W-:Y:S05]  /*4490*/  BRA `(.L_x_69662) ;  /* 0x0000000000187947 */ /* 0x000fea0003800000 */
.L_x_69689:
[----:B------:R-:W-:Y:S01]  /*44a0*/  LOP3.LUT R2, R3, 0xff, RZ, 0xc0, !PT ;  /* 0x000000ff03027812 */ /* 0x000fe200078ec0ff */
[----:B------:R-:W-:-:S05]  /*44b0*/  IMAD.MOV.U32 R3, RZ, RZ, RZ ;  /* 0x000000ffff037224 */ /* 0x000fca00078e00ff */
[----:B------:R2:W-:Y:S01]  /*44c0*/  STG.E.64 desc[UR36][R16.64], R2 ;  /* 0x0000000210007986 */ /* 0x0005e2000c101b24 */
[----:B------:R-:W-:Y:S05]  /*44d0*/  BRA `(.L_x_69662) ;  /* 0x0000000000087947 */ /* 0x000fea0003800000 */
.L_x_69688:
[----:B------:R-:W-:-:S05]  /*44e0*/  LOP3.LUT R3, R3, 0xff, RZ, 0xc0, !PT ;  /* 0x000000ff03037812 */ /* 0x000fca00078ec0ff */
[----:B------:R0:W-:Y:S02]  /*44f0*/  STG.E desc[UR36][R16.64], R3 ;  /* 0x0000000310007986 */ /* 0x0001e4000c101924 */
.L_x_69662:
[----:B------:R-:W-:-:S04]  /*4500*/  IMAD R18, R18, 0x200, R23 ;  /* 0x0000020012127824 */ /* 0x000fc800078e0217 */
[----:B------:R-:W-:-:S07]  /*4510*/  VIADD R19, R18, 0x80 ;  /* 0x0000008012137836 */ /* 0x000fce0000000000 */
.L_x_69586:
[----:B------:R-:W-:Y:S05]  /*4520*/  BSYNC B6 ;  /* 0x0000000000067941 */ /* 0x000fea0003800000 */
.L_x_69585:
        /* <DEDUP_REMOVED lines=358> */
.L_x_69693:
        /* <DEDUP_REMOVED lines=20> */
.L_x_69697:
[----:B------:R0:W5:Y:S01]  /*5cd0*/  LDG.E.U8 R22, desc[UR36][R4.64] ;  /* 0x0000002404167981 */ /* 0x000162000c1e1100 */
[----:B------:R-:W-:Y:S05]  /*5ce0*/  BRA `(.L_x_69699) ;  /* 0x0000000c00647947 */ /* 0x000fea0003800000 */
.L_x_69696:
        /* <DEDUP_REMOVED lines=8> */
.L_x_69701:
[----:B------:R3:W5:Y:S01]  /*5d70*/  LDG.E.U8 R22, desc[UR36][R4.64] ;  /* 0x0000002404167981 */ /* 0x000762000c1e1100 */
[----:B------:R-:W-:Y:S05]  /*5d80*/  BRA `(.L_x_69699) ;  /* 0x0000000c003c7947 */ /* 0x000fea0003800000 */
.L_x_69700:
[----:B------:R2:W5:Y:S01]  /*5d90*/  LDG.E.U16 R22, desc[UR36][R4.64] ;  /* 0x0000002404167981 */ /* 0x000562000c1e1500 */
[----:B------:R-:W-:Y:S05]  /*5da0*/  BRA `(.L_x_69699) ;  /* 0x0000000c00347947 */ /* 0x000fea0003800000 */
.L_x_69695:
        /* <DEDUP_REMOVED lines=10> */
.L_x_69703:
[----:B------:R-:W2:Y:S02]  /*5e50*/  LDG.E.U16 R2, desc[UR36][R4.64] ;  /* 0x0000002404027981 */ /* 0x000ea4000c1e1500 */
[----:B--2---:R-:W-:-:S06]  /*5e60*/  HADD2.F32 R2, -RZ, R2.H0_H0 ;  /* 0x20000002ff027230 */ /* 0x004fcc0000004100 */
[----:B------:R-:W0:Y:S02]  /*5e70*/  F2I.S64.TRUNC R2, R2 ;  /* 0x0000000200027311 */ /* 0x000e24000020d900 */
[----:B0-----:R-:W-:Y:S01]  /*5e80*/  PRMT R22, R2, 0x7610, R22 ;  /* 0x0000761002167816 */ /* 0x001fe20000000016 */
[----:B------:R-:W-:Y:S06]  /*5e90*/  BRA `(.L_x_69699) ;  /* 0x0000000800f87947 */ /* 0x000fec0003800000 */
.L_x_69702:
        /* <DEDUP_REMOVED lines=10> */
.L_x_69705:
[----:B------:R-:W2:Y:S02]  /*5f40*/  LDG.E.U16 R4, desc[UR36][R4.64] ;  /* 0x0000002404047981 */ /* 0x000ea4000c1e1500 */
[----:B--2---:R-:W-:-:S06]  /*5f50*/  HADD2.F32 R2, -RZ, R4.H0_H0 ;  /* 0x20000004ff027230 */ /* 0x004fcc0000004100 */
[----:B------:R-:W0:Y:S02]  /*5f60*/  F2I.S64.TRUNC R2, R2 ;  /* 0x0000000200027311 */ /* 0x000e24000020d900 */
[----:B0-----:R-:W-:Y:S01]  /*5f70*/  PRMT R22, R2, 0x7610, R22 ;  /* 0x0000761002167816 */ /* 0x001fe20000000016 */
[----:B------:R-:W-:Y:S06]  /*5f80*/  BRA `(.L_x_69699) ;  /* 0x0000000800bc7947 */ /* 0x000fec0003800000 */
.L_x_69704:
[----:B------:R-:W2:Y:S02]  /*5f90*/  LDG.E.64 R2, desc[UR36][R4.64] ;  /* 0x0000002404027981 */ /* 0x000ea4000c1e1b00 */
[----:B--2---:R-:W0:Y:S02]  /*5fa0*/  F2I.S64.F64.TRUNC R2, R2 ;  /* 0x0000000200027311 */ /* 0x004e24000030d900 */
[----:B0-----:R-:W-:Y:S01]  /*5fb0*/  PRMT R22, R2, 0x7610, R22 ;  /* 0x0000761002167816 */ /* 0x001fe20000000016 */
[----:B------:R-:W-:Y:S06]  /*5fc0*/  BRA `(.L_x_69699) ;  /* 0x0000000800ac7947 */ /* 0x000fec0003800000 */
.L_x_69694:
        /* <DEDUP_REMOVED lines=12> */
.L_x_69708:
[----:B------:R-:W2:Y:S02]  /*6090*/  LDG.E.64 R4, desc[UR36][R4.64] ;  /* 0x0000002404047981 */ /* 0x000ea4000c1e1b00 */
[----:B--2---:R-:W0:Y:S02]  /*60a0*/  F2I.S64.F64.TRUNC R2, R4 ;  /* 0x0000000400027311 */ /* 0x004e24000030d900 */
[----:B0-----:R-:W-:Y:S01]  /*60b0*/  PRMT R22, R2, 0x7610, R22 ;  /* 0x0000761002167816 */ /* 0x001fe20000000016 */
[----:B------:R-:W-:Y:S06]  /*60c0*/  BRA `(.L_x_69699) ;  /* 0x00000008006c7947 */ /* 0x000fec0003800000 */
.L_x_69707:
        /* <DEDUP_REMOVED lines=28> */
.L_x_69710:
        /* <DEDUP_REMOVED lines=15> */
.L_x_69709:
[----:B------:R-:W2:Y:S02]  /*6380*/  LDG.E.U16 R2, desc[UR36][R4.64] ;  /* 0x0000002404027981 */ /* 0x000ea4000c1e1500 */
[----:B--2---:R-:W-:-:S06]  /*6390*/  IMAD.U32 R2, R2, 0x10000, RZ ;  /* 0x0001000002027824 */ /* 0x004fcc00078e00ff */
[----:B------:R-:W0:Y:S02]  /*63a0*/  F2I.S64.TRUNC R2, R2 ;  /* 0x0000000200027311 */ /* 0x000e24000020d900 */
[----:B0-----:R-:W-:Y:S01]  /*63b0*/  PRMT R22, R2, 0x7610, R22 ;  /* 0x0000761002167816 */ /* 0x001fe20000000016 */
[----:B------:R-:W-:Y:S06]  /*63c0*/  BRA `(.L_x_69699) ;  /* 0x0000000400ac7947 */ /* 0x000fec0003800000 */
.L_x_69706:
        /* <DEDUP_REMOVED lines=10> */
.L_x_69713:
        /* <DEDUP_REMOVED lines=21> */
.L_x_69717:
[----:B------:R-:W-:Y:S05]  /*65c0*/  BSYNC B1 ;  /* 0x0000000000017941 */ /* 0x000fea0003800000 */
.L_x_69716:
[----:B------:R-:W-:Y:S01]  /*65d0*/  IMAD.SHL.U32 R2, R2, 0x100000, RZ ;  /* 0x0010000002027824 */ /* 0x000fe200078e00ff */
[----:B------:R-:W-:-:S04]  /*65e0*/  LEA R3, R0, 0x3b800000, 0x17 ;  /* 0x3b80000000037811 */ /* 0x000fc800078eb8ff */
[----:B------:R-:W-:-:S07]  /*65f0*/  LOP3.LUT R2, R3, R2, R4, 0xfe, !PT ;  /* 0x0000000203027212 */ /* 0x000fce00078efe04 */
.L_x_69715:
[----:B------:R-:W-:Y:S05]  /*6600*/  BSYNC B0 ;  /* 0x0000000000007941 */ /* 0x000fea0003800000 */
.L_x_69714:
[----:B------:R-:W0:Y:S02]  /*6610*/  F2I.S64.TRUNC R2, R2 ;  /* 0x0000000200027311 */ /* 0x000e24000020d900 */
[----:B0-----:R-:W-:Y:S01]  /*6620*/  PRMT R22, R2, 0x7610, R22 ;  /* 0x0000761002167816 */ /* 0x001fe20000000016 */
[----:B------:R-:W-:Y:S06]  /*6630*/  BRA `(.L_x_69699) ;  /* 0x0000000400107947 */ /* 0x000fec0003800000 */
.L_x_69712:
        /* <DEDUP_REMOVED lines=21> */
.L_x_69721:
[----:B------:R-:W-:Y:S05]  /*6790*/  BSYNC B1 ;  /* 0x0000000000017941 */ /* 0x000fea0003800000 */
.L_x_69720:
[----:B------:R-:W-:Y:S01]  /*67a0*/  IMAD.SHL.U32 R2, R2, 0x200000, RZ ;  /* 0x0020000002027824 */ /* 0x000fe200078e00ff */
[----:B------:R-:W-:-:S04]  /*67b0*/  LEA R3, R0, 0x37800000, 0x17 ;  /* 0x3780000000037811 */ /* 0x000fc800078eb8ff */
[----:B------:R-:W-:-:S07]  /*67c0*/  LOP3.LUT R2, R3, R2, R4, 0xfe, !PT ;  /* 0x0000000203027212 */ /* 0x000fce00078efe04 */
.L_x_69719:
[----:B------:R-:W-:Y:S05]  /*67d0*/  BSYNC B0 ;  /* 0x0000000000007941 */ /* 0x000fea0003800000 */
.L_x_69718:
[----:B------:R-:W0:Y:S02]  /*67e0*/  F2I.S64.TRUNC R2, R2 ;  /* 0x0000000200027311 */ /* 0x000e24000020d900 */
[----:B0-----:R-:W-:Y:S01]  /*67f0*/  PRMT R22, R2, 0x7610, R22 ;  /* 0x0000761002167816 */ /* 0x001fe20000000016 */
[----:B------:R-:W-:Y:S06]  /*6800*/  BRA `(.L_x_69699) ;  /* 0x00000000009c7947 */ /* 0x000fec0003800000 */
.L_x_69711:
        /* <DEDUP_REMOVED lines=14> */
.L_x_69725:
[----:B------:R-:W-:Y:S05]  /*68f0*/  BSYNC B0 ;  /* 0x0000000000007941 */ /* 0x000fea0003800000 */
.L_x_69724:
[----:B------:R-:W0:Y:S02]  /*6900*/  F2I.S64.TRUNC R2, R2 ;  /* 0x0000000200027311 */ /* 0x000e24000020d900 */
[----:B0-----:R-:W-:Y:S01]  /*6910*/  PRMT R22, R2, 0x7610, R22 ;  /* 0x0000761002167816 */ /* 0x001fe20000000016 */
[----:B------:R-:W-:Y:S06]  /*6920*/  BRA `(.L_x_69699) ;  /* 0x0000000000547947 */ /* 0x000fec0003800000 */
.L_x_69698:
        /* <DEDUP_REMOVED lines=16> */
.L_x_69726:
[----:B------:R-:W-:Y:S01]  /*6a30*/  PRMT R22, RZ, 0x7610, R22 ;  /* 0x00007610ff167816 */ /* 0x000fe20000000016 */
[----:B------:R-:W-:Y:S06]  /*6a40*/  BRA `(.L_x_69699) ;  /* 0x00000000000c7947 */ /* 0x000fec0003800000 */
.L_x_69723:
[----:B------:R0:W5:Y:S01]  /*6a50*/  LDG.E.U8 R22, desc[UR36][R4.64] ;  /* 0x0000002404167981 */ /* 0x000162000c1e1100 */
[----:B------:R-:W-:Y:S05]  /*6a60*/  BRA `(.L_x_69699) ;  /* 0x0000000000047947 */ /* 0x000fea0003800000 */
.L_x_69722:
[----:B------:R0:W5:Y:S02]  /*6a70*/  LDG.E.U8 R22, desc[UR36][R4.64] ;  /* 0x0000002404167981 */ /* 0x000164000c1e1100 */
.L_x_69699:
        /* <DEDUP_REMOVED lines=17> */
.L_x_69730:
[----:B------:R3:W5:Y:S01]  /*6b90*/  LDG.E.U8 R0, desc[UR36][R4.64] ;  /* 0x0000002404007981 */ /* 0x000762000c1e1100 */
[----:B------:R-:W-:Y:S05]  /*6ba0*/  BRA `(.L_x_69732) ;  /* 0x0000000c00647947 */ /* 0x000fea0003800000 */
.L_x_69729:
        /* <DEDUP_REMOVED lines=8> */
.L_x_69734:
[----:B------:R0:W5:Y:S01]  /*6c30*/  LDG.E.U8 R0, desc[UR36][R4.64] ;  /* 0x0000002404007981 */ /* 0x000162000c1e1100 */
[----:B------:R-:W-:Y:S05]  /*6c40*/  BRA `(.L_x_69732) ;  /* 0x0000000c003c7947 */ /* 0x000fea0003800000 */
.L_x_69733:
[----:B------:R0:W5:Y:S01]  /*6c50*/  LDG.E.U16 R0, desc[UR36][R4.64] ;  /* 0x0000002404007981 */ /* 0x000162000c1e1500 */
[----:B------:R-:W-:Y:S05]  /*6c60*/  BRA `(.L_x_69732) ;  /* 0x0000000c00347947 */ /* 0x000fea0003800000 */
.L_x_69728:
        /* <DEDUP_REMOVED lines=10> */
.L_x_69736:
[----:B------:R-:W2:Y:S02]  /*6d10*/  LDG.E.U16 R2, desc[UR36][R4.64] ;  /* 0x0000002404027981 */ /* 0x000ea4000c1e1500 */
[----:B--2---:R-:W-:-:S06]  /*6d20*/  HADD2.F32 R2, -RZ, R2.H0_H0 ;  /* 0x20000002ff027230 */ /* 0x004fcc0000004100 */
[----:B------:R-:W0:Y:S02]  /*6d30*/  F2I.S64.TRUNC R2, R2 ;  /* 0x0000000200027311 */ /* 0x000e24000020d900 */
[----:B0-----:R-:W-:Y:S01]  /*6d40*/  PRMT R0, R2, 0x7610, R0 ;  /* 0x0000761002007816 */ /* 0x001fe20000000000 */
[----:B------:R-:W-:Y:S06]  /*6d50*/  BRA `(.L_x_69732) ;  /* 0x0000000800f87947 */ /* 0x000fec0003800000 */
.L_x_69735:
        /* <DEDUP_REMOVED lines=10> */
.L_x_69738:
[----:B------:R-:W2:Y:S02]  /*6e00*/  LDG.E.U16 R4, desc[UR36][R4.64] ;  /* 0x0000002404047981 */ /* 0x000ea4000c1e1500 */
[----:B--2---:R-:W-:-:S06]  /*6e10*/  HADD2.F32 R2, -RZ, R4.H0_H0 ;  /* 0x20000004ff027230 */ /* 0x004fcc0000004100 */
[----:B------:R-:W0:Y:S02]  /*6e20*/  F2I.S64.TRUNC R2, R2 ;  /* 0x0000000200027311 */ /* 0x000e24000020d900 */
[----:B0-----:R-:W-:Y:S01]  /*6e30*/  PRMT R0, R2, 0x7610, R0 ;  /* 0x0000761002007816 */ /* 0x001fe20000000000 */
[----:B------:R-:W-:Y:S06]  /*6e40*/  BRA `(.L_x_69732) ;  /* 0x0000000800bc7947 */ /* 0x000fec0003800000 */
.L_x_69737:
[----:B------:R-:W2:Y:S02]  /*6e50*/  LDG.E.64 R2, desc[UR36][R4.64] ;  /* 0x0000002404027981 */ /* 0x000ea4000c1e1b00 */
[----:B--2---:R-:W0:Y:S02]  /*6e60*/  F2I.S64.F64.TRUNC R2, R2 ;  /* 0x0000000200027311 */ /* 0x004e24000030d900 */
[----:B0-----:R-:W-:Y:S01]  /*6e70*/  PRMT R0, R2, 0x7610, R0 ;  /* 0x0000761002007816 */ /* 0x001fe20000000000 */
[----:B------:R-:W-:Y:S06]  /*6e80*/  BRA `(.L_x_69732) ;  /* 0x0000000800ac7947 */ /* 0x000fec0003800000 */
.L_x_69727:
        /* <DEDUP_REMOVED lines=12> */
.L_x_69741:
[----:B------:R-:W2:Y:S02]  /*6f50*/  LDG.E.64 R4, desc[UR36][R4.64] ;  /* 0x0000002404047981 */ /* 0x000ea4000c1e1b00 */
[----:B--2---:R-:W0:Y:S02]  /*6f60*/  F2I.S64.F64.TRUNC R2, R4 ;  /* 0x0000000400027311 */ /* 0x004e24000030d900 */
[----:B0-----:R-:W-:Y:S01]  /*6f70*/  PRMT R0, R2, 0x7610, R0 ;  /* 0x0000761002007816 */ /* 0x001fe20000000000 */
[----:B------:R-:W-:Y:S06]  /*6f80*/  BRA `(.L_x_69732) ;  /* 0x00000008006c7947 */ /* 0x000fec0003800000 */
.L_x_69740:
        /* <DEDUP_REMOVED lines=28> */
.L_x_69743:
        /* <DEDUP_REMOVED lines=15> */
.L_x_69742:
[----:B------:R-:W2:Y:S02]  /*7240*/  LDG.E.U16 R2, desc[UR36][R4.64] ;  /* 0x0000002404027981 */ /* 0x000ea4000c1e1500 */
[----:B--2---:R-:W-:-:S06]  /*7250*/  IMAD.U32 R2, R2, 0x10000, RZ ;  /* 0x0001000002027824 */ /* 0x004fcc00078e00ff */
[----:B------:R-:W0:Y:S02]  /*7260*/  F2I.S64.TRUNC R2, R2 ;  /* 0x0000000200027311 */ /* 0x000e24000020d900 */
[----:B0-----:R-:W-:Y:S01]  /*7270*/  PRMT R0, R2, 0x7610, R0 ;  /* 0x0000761002007816 */ /* 0x001fe20000000000 */
[----:B------:R-:W-:Y:S06]  /*7280*/  BRA `(.L_x_69732) ;  /* 0x0000000400ac7947 */ /* 0x000fec0003800000 */
.L_x_69739:
        /* <DEDUP_REMOVED lines=10> */
.L_x_69746:
        /* <DEDUP_REMOVED lines=21> */
.L_x_69750:
[----:B------:R-:W-:Y:S05]  /*7480*/  BSYNC B1 ;  /* 0x0000000000017941 */ /* 0x000fea0003800000 */
.L_x_69749:
[----:B------:R-:W-:Y:S01]  /*7490*/  IMAD.SHL.U32 R2, R2, 0x100000, RZ ;  /* 0x0010000002027824 */ /* 0x000fe200078e00ff */
[----:B------:R-:W-:-:S04]  /*74a0*/  LEA R3, R0, 0x3b800000, 0x17 ;  /* 0x3b80000000037811 */ /* 0x000fc800078eb8ff */
[----:B------:R-:W-:-:S07]  /*74b0*/  LOP3.LUT R2, R3, R2, R4, 0xfe, !PT ;  /* 0x0000000203027212 */ /* 0x000fce00078efe04 */
.L_x_69748:
[----:B------:R-:W-:Y:S05]  /*74c0*/  BSYNC B0 ;  /* 0x0000000000007941 */ /* 0x000fea0003800000 */
.L_x_69747:
[----:B------:R-:W0:Y:S02]  /*74d0*/  F2I.S64.TRUNC R2, R2 ;  /* 0x0000000200027311 */ /* 0x000e24000020d900 */
[----:B0-----:R-:W-:Y:S01]  /*74e0*/  PRMT R0, R2, 0x7610, R0 ;  /* 0x0000761002007816 */ /* 0x001fe20000000000 */
[----:B------:R-:W-:Y:S06]  /*74f0*/  BRA `(.L_x_69732) ;  /* 0x0000000400107947 */ /* 0x000fec0003800000 */
.L_x_69745:
        /* <DEDUP_REMOVED lines=21> */
.L_x_69754:
[----:B------:R-:W-:Y:S05]  /*7650*/  BSYNC B1 ;  /* 0x0000000000017941 */ /* 0x000fea0003800000 */
.L_x_69753:
[----:B------:R-:W-:Y:S01]  /*7660*/  IMAD.SHL.U32 R2, R2, 0x200000, RZ ;  /* 0x0020000002027824 */ /* 0x000fe200078e00ff */
[----:B------:R-:W-:-:S04]  /*7670*/  LEA R3, R0, 0x37800000, 0x17 ;  /* 0x3780000000037811 */ /* 0x000fc800078eb8ff */
[----:B------:R-:W-:-:S07]  /*7680*/  LOP3.LUT R2, R3, R2, R4, 0xfe, !PT ;  /* 0x0000000203027212 */ /* 0x000fce00078efe04 */
.L_x_69752:
[----:B------:R-:W-:Y:S05]  /*7690*/  BSYNC B0 ;  /* 0x0000000000007941 */ /* 0x000fea0003800000 */
.L_x_69751:
[----:B------:R-:W0:Y:S02]  /*76a0*/  F2I.S64.TRUNC R2, R2 ;  /* 0x0000000200027311 */ /* 0x000e24000020d900 */
[----:B0-----:R-:W-:Y:S01]  /*76b0*/  PRMT R0, R2, 0x7610, R0 ;  /* 0x0000761002007816 */ /* 0x001fe20000000000 */
[----:B------:R-:W-:Y:S06]  /*76c0*/  BRA `(.L_x_69732) ;  /* 0x00000000009c7947 */ /* 0x000fec0003800000 */
.L_x_69744:
        /* <DEDUP_REMOVED lines=14> */
.L_x_69758:
[----:B------:R-:W-:Y:S05]  /*77b0*/  BSYNC B0 ;  /* 0x0000000000007941 */ /* 0x000fea0003800000 */
.L_x_69757:
[----:B------:R-:W0:Y:S02]  /*77c0*/  F2I.S64.TRUNC R2, R2 ;  /* 0x0000000200027311 */ /* 0x000e24000020d900 */
[----:B0-----:R-:W-:Y:S01]  /*77d0*/  PRMT R0, R2, 0x7610, R0 ;  /* 0x0000761002007816 */ /* 0x001fe20000000000 */
[----:B------:R-:W-:Y:S06]  /*77e0*/  BRA `(.L_x_69732) ;  /* 0x0000000000547947 */ /* 0x000fec0003800000 */
.L_x_69731:
        /* <DEDUP_REMOVED lines=16> */
.L_x_69759:
[----:B------:R-:W-:Y:S01]  /*78f0*/  PRMT R0, RZ, 0x7610, R0 ;  /* 0x00007610ff007816 */ /* 0x000fe20000000000 */
[----:B------:R-:W-:Y:S06]  /*7900*/  BRA `(.L_x_69732) ;  /* 0x00000000000c7947 */ /* 0x000fec0003800000 */
.L_x_69756:
[----:B------:R2:W5:Y:S01]  /*7910*/  LDG.E.U8 R0, desc[UR36][R4.64] ;  /* 0x0000002404007981 */ /* 0x000562000c1e1100 */
[----:B------:R-:W-:Y:S05]  /*7920*/  BRA `(.L_x_69732) ;  /* 0x0000000000047947 */ /* 0x000fea0003800000 */
.L_x_69755:
[----:B------:R1:W5:Y:S02]  /*7930*/  LDG.E.U8 R0, desc[UR36][R4.64] ;  /* 0x0000002404007981 */ /* 0x000364000c1e1100 */
.L_x_69732:
        /* <DEDUP_REMOVED lines=8> */
.L_x_69762:
        /* <DEDUP_REMOVED lines=12> */
.L_x_69761:
[----:B------:R-:W-:Y:S05]  /*7a80*/  BSYNC B0 ;  /* 0x0000000000007941 */ /* 0x000fea0003800000 */
.L_x_69760:
        /* <DEDUP_REMOVED lines=11> */
.L_x_69766:
[----:B------:R0:W-:Y:S01]  /*7b40*/  STG.E.U8 desc[UR36][R16.64], R3 ;  /* 0x0000000310007986 */ /* 0x0001e2000c101124 */
[----:B------:R-:W-:Y:S05]  /*7b50*/  BRA `(.L_x_69768) ;  /* 0x0000000c00987947 */ /* 0x000fea0003800000 */
.L_x_69765:
        /* <DEDUP_REMOVED lines=10> */
.L_x_69770:
[----:B------:R-:W-:-:S05]  /*7c00*/  LOP3.LUT R3, R3, 0xff, RZ, 0xc0, !PT ;  /* 0x000000ff03037812 */ /* 0x000fca00078ec0ff */
[----:B------:R3:W-:Y:S01]  /*7c10*/  STG.E desc[UR36][R16.64], R3 ;  /* 0x0000000310007986 */ /* 0x0007e2000c101924 */
[----:B------:R-:W-:Y:S05]  /*7c20*/  BRA `(.L_x_69768) ;  /* 0x0000000c00647947 */ /* 0x000fea0003800000 */
.L_x_69769:
[----:B------:R-:W-:-:S05]  /*7c30*/  LOP3.LUT R3, R3, 0xff, RZ, 0xc0, !PT ;  /* 0x000000ff03037812 */ /* 0x000fca00078ec0ff */
[----:B------:R2:W-:Y:S01]  /*7c40*/  STG.E.U16 desc[UR36][R16.64], R3 ;  /* 0x0000000310007986 */ /* 0x0005e2000c101524 */
[----:B------:R-:W-:Y:S05]  /*7c50*/  BRA `(.L_x_69768) ;  /* 0x0000000c00587947 */ /* 0x000fea0003800000 */
.L_x_69764:
        /* <DEDUP_REMOVED lines=10> */
.L_x_69772:
[----:B------:R-:W-:-:S04]  /*7d00*/  LOP3.LUT R3, R3, 0xff, RZ, 0xc0, !PT ;  /* 0x000000ff03037812 */ /* 0x000fc800078ec0ff */
[----:B------:R-:W0:Y:S02]  /*7d10*/  I2F.U16 R0, R3 ;  /* 0x0000000300007306 */ /* 0x000e240000101000 */
[----:B0-----:R-:W-:-:S05]  /*7d20*/  F2FP.F16.F32.PACK_AB R0, RZ, R0 ;  /* 0x00000000ff00723e */ /* 0x001fca00000000ff */
[----:B------:R0:W-:Y:S01]  /*7d30*/  STG.E.U16 desc[UR36][R16.64], R0 ;  /* 0x0000000010007986 */ /* 0x0001e2000c101524 */
[----:B------:R-:W-:Y:S05]  /*7d40*/  BRA `(.L_x_69768) ;  /* 0x0000000c001c7947 */ /* 0x000fea0003800000 */
.L_x_69771:
        /* <DEDUP_REMOVED lines=11> */
.L_x_69774:
[----:B------:R-:W-:-:S06]  /*7e00*/  LOP3.LUT R3, R3, 0xff, RZ, 0xc0, !PT ;  /* 0x000000ff03037812 */ /* 0x000fcc00078ec0ff */
[----:B------:R-:W0:Y:S02]  /*7e10*/  I2F.U16 R3, R3 ;  /* 0x0000000300037306 */ /* 0x000e240000101000 */
[----:B0-----:R-:W-:-:S04]  /*7e20*/  F2FP.F16.F32.PACK_AB R3, RZ, R3 ;  /* 0x00000003ff03723e */ /* 0x001fc800000000ff */
[----:B------:R-:W-:-:S05]  /*7e30*/  PRMT R3, R3, 0x5410, RZ ;  /* 0x0000541003037816 */ /* 0x000fca00000000ff */
[----:B------:R0:W-:Y:S01]  /*7e40*/  STG.E desc[UR36][R16.64], R3 ;  /* 0x0000000310007986 */ /* 0x0001e2000c101924 */
[----:B------:R-:W-:Y:S05]  /*7e50*/  BRA `(.L_x_69768) ;  /* 0x0000000800d87947 */ /* 0x000fea0003800000 */
.L_x_69773:
[----:B------:R-:W-:-:S06]  /*7e60*/  LOP3.LUT R3, R3, 0xff, RZ, 0xc0, !PT ;  /* 0x000000ff03037812 */ /* 0x000fcc00078ec0ff */
[----:B------:R-:W0:Y:S02]  /*7e70*/  I2F.F64.U16 R2, R3 ;  /* 0x0000000300027312 */ /* 0x000e240000101800 */
[----:B0-----:R0:W-:Y:S01]  /*7e80*/  STG.E.64 desc[UR36][R16.64], R2 ;  /* 0x0000000210007986 */ /* 0x0011e2000c101b24 */
[----:B------:R-:W-:Y:S05]  /*7e90*/  BRA `(.L_x_69768) ;  /* 0x0000000800c87947 */ /* 0x000fea0003800000 */
.L_x_69763:
        /* <DEDUP_REMOVED lines=12> */
.L_x_69777:
[----:B------:R-:W-:Y:S02]  /*7f60*/  LOP3.LUT R4, R3, 0xff, RZ, 0xc0, !PT ;  /* 0x000000ff03047812 */ /* 0x000fe400078ec0ff */
[----:B------:R-:W-:-:S04]  /*7f70*/  CS2R R6, SRZ ;  /* 0x0000000000067805 */ /* 0x000fc8000001ff00 */
[----:B------:R-:W0:Y:S02]  /*7f80*/  I2F.F64.U16 R4, R4 ;  /* 0x0000000400047312 */ /* 0x000e240000101800 */
[----:B0-----:R0:W-:Y:S01]  /*7f90*/  STG.E.128 desc[UR36][R16.64], R4 ;  /* 0x0000000410007986 */ /* 0x0011e2000c101d24 */
[----:B------:R-:W-:Y:S05]  /*7fa0*/  BRA `(.L_x_69768) ;  /* 0x0000000800847947 */ /* 0x000fea0003800000 */
.L_x_69776:
        /* <DEDUP_REMOVED lines=22> */
.L_x_69781:
[----:B------:R-:W-:Y:S05]  /*8110*/  BSYNC B0 ;  /* 0x0000000000007941 */ /* 0x000fea0003800000 */
.L_x_69780:
[----:B------:R-:W-:-:S05]  /*8120*/  LOP3.LUT R3, R0, R3, RZ, 0xfc, !PT ;  /* 0x0000000300037212 */ /* 0x000fca00078efcff */
[----:B------:R0:W-:Y:S01]  /*8130*/  STG.E.U8 desc[UR36][R16.64], R3 ;  /* 0x0000000310007986 */ /* 0x0001e2000c101124 */
[----:B------:R-:W-:Y:S05]  /*8140*/  BRA `(.L_x_69768) ;  /* 0x00000008001c7947 */ /* 0x000fea0003800000 */
.L_x_69779:
        /* <DEDUP_REMOVED lines=14> */
.L_x_69783:
[----:B------:R-:W-:Y:S01]  /*8230*/  IMAD.MOV.U32 R0, RZ, RZ, 0x7f ;  /* 0x0000007fff007424 */ /* 0x000fe200078e00ff */
[----:B------:R-:W-:-:S04]  /*8240*/  ISETP.GT.U32.AND P0, PT, R2, 0x7f800000, PT ;  /* 0x7f8000000200780c */ /* 0x000fc80003f04070 */
[----:B------:R-:W-:-:S09]  /*8250*/  SEL R0, R0, 0x7c, P0 ;  /* 0x0000007c00007807 */ /* 0x000fd20000000000 */
.L_x_69784:
[----:B------:R-:W-:Y:S05]  /*8260*/  BSYNC B0 ;  /* 0x0000000000007941 */ /* 0x000fea0003800000 */
.L_x_69782:
[----:B------:R-:W-:-:S04]  /*8270*/  LOP3.LUT R2, R3, 0x80000000, RZ, 0xc0, !PT ;  /* 0x8000000003027812 */ /* 0x000fc800078ec0ff */
[----:B------:R-:W-:-:S04]  /*8280*/  SHF.R.U32.HI R3, RZ, 0x18, R2 ;  /* 0x00000018ff037819 */ /* 0x000fc80000011602 */
[----:B------:R-:W-:-:S05]  /*8290*/  LOP3.LUT R3, R0, R3, RZ, 0xfc, !PT ;  /* 0x0000000300037212 */ /* 0x000fca00078efcff */
[----:B------:R0:W-:Y:S01]  /*82a0*/  STG.E.U8 desc[UR36][R16.64], R3 ;  /* 0x0000000310007986 */ /* 0x0001e2000c101124 */
[----:B------:R-:W-:Y:S05]  /*82b0*/  BRA `(.L_x_69768) ;  /* 0x0000000400c07947 */ /* 0x000fea0003800000 */
.L_x_69778:
[----:B------:R-:W-:-:S04]  /*82c0*/  LOP3.LUT R3, R3, 0xff, RZ, 0xc0, !PT ;  /* 0x000000ff03037812 */ /* 0x000fc800078ec0ff */
[----:B------:R-:W0:Y:S02]  /*82d0*/  I2F.U16 R0, R3 ;  /* 0x0000000300007306 */ /* 0x000e240000101000 */
[----:B0-----:R-:W-:-:S05]  /*82e0*/  F2FP.BF16.F32.PACK_AB R0, RZ, R0 ;  /* 0x00000000ff00723e */ /* 0x001fca00000010ff */
[----:B------:R0:W-:Y:S01]  /*82f0*/  STG.E.U16 desc[UR36][R16.64], R0 ;  /* 0x0000000010007986 */ /* 0x0001e2000c101524 */
[----:B------:R-:W-:Y:S05]  /*8300*/  BRA `(.L_x_69768) ;  /* 0x0000000400ac7947 */ /* 0x000fea0003800000 */
.L_x_69775:
        /* <DEDUP_REMOVED lines=11> */
.L_x_69787:
        /* <DEDUP_REMOVED lines=18> */
.L_x_69790:
[----:B------:R-:W-:-:S04]  /*84e0*/  LOP3.LUT R2, R3, 0x80000000, RZ, 0xc0, !PT ;  /* 0x8000000003027812 */ /* 0x000fc800078ec0ff */
[----:B------:R-:W-:-:S04]  /*84f0*/  SHF.R.U32.HI R3, RZ, 0x18, R2 ;  /* 0x00000018ff037819 */ /* 0x000fc80000011602 */
[----:B------:R-:W-:-:S04]  /*8500*/  LOP3.LUT R0, R0, R3, RZ, 0xfc, !PT ;  /* 0x0000000300007212 */ /* 0x000fc800078efcff */
[----:B------:R-:W-:-:S07]  /*8510*/  PRMT R8, R0, 0x7610, R8 ;  /* 0x0000761000087816 */ /* 0x000fce0000000008 */
.L_x_69789:
[----:B------:R-:W-:Y:S05]  /*8520*/  BSYNC B0 ;  /* 0x0000000000007941 */ /* 0x000fea0003800000 */
.L_x_69788:
[----:B------:R0:W-:Y:S01]  /*8530*/  STG.E.U8 desc[UR36][R16.64], R8 ;  /* 0x0000000810007986 */ /* 0x0001e2000c101124 */
[----:B------:R-:W-:Y:S05]  /*8540*/  BRA `(.L_x_69768) ;  /* 0x00000004001c7947 */ /* 0x000fea0003800000 */
.L_x_69786:
        /* <DEDUP_REMOVED lines=18> */
.L_x_69793:
[----:B------:R-:W-:-:S04]  /*8670*/  LOP3.LUT R2, R3, 0x80000000, RZ, 0xc0, !PT ;  /* 0x8000000003027812 */ /* 0x000fc800078ec0ff */
[----:B------:R-:W-:-:S04]  /*8680*/  SHF.R.U32.HI R3, RZ, 0x18, R2 ;  /* 0x00000018ff037819 */ /* 0x000fc80000011602 */
[----:B------:R-:W-:-:S04]  /*8690*/  LOP3.LUT R0, R0, R3, RZ, 0xfc, !PT ;  /* 0x0000000300007212 */ /* 0x000fc800078efcff */
[----:B------:R-:W-:-:S07]  /*86a0*/  PRMT R8, R0, 0x7610, R8 ;  /* 0x0000761000087816 */ /* 0x000fce0000000008 */
.L_x_69792:
[----:B------:R-:W-:Y:S05]  /*86b0*/  BSYNC B0 ;  /* 0x0000000000007941 */ /* 0x000fea0003800000 */
.L_x_69791:
[----:B------:R0:W-:Y:S01]  /*86c0*/  STG.E.U8 desc[UR36][R16.64], R8 ;  /* 0x0000000810007986 */ /* 0x0001e2000c101124 */
[----:B------:R-:W-:Y:S05]  /*86d0*/  BRA `(.L_x_69768) ;  /* 0x0000000000b87947 */ /* 0x000fea0003800000 */
.L_x_69785:
        /* <DEDUP_REMOVED lines=23> */
.L_x_69767:
        /* <DEDUP_REMOVED lines=16> */
.L_x_69796:
[----:B------:R-:W-:Y:S05]  /*8950*/  BRA `(.L_x_69768) ;  /* 0x0000000000187947 */ /* 0x000fea0003800000 */
.L_x_69795:
[----:B------:R-:W-:Y:S01]  /*8960*/  LOP3.LUT R2, R3, 0xff, RZ, 0xc0, !PT ;  /* 0x000000ff03027812 */ /* 0x000fe200078ec0ff */
[----:B------:R-:W-:-:S05]  /*8970*/  IMAD.MOV.U32 R3, RZ, RZ, RZ ;  /* 0x000000ffff037224 */ /* 0x000fca00078e00ff */
[----:B------:R0:W-:Y:S01]  /*8980*/  STG.E.64 desc[UR36][R16.64], R2 ;  /* 0x0000000210007986 */ /* 0x0001e2000c101b24 */
[----:B------:R-:W-:Y:S05]  /*8990*/  BRA `(.L_x_69768) ;  /* 0x0000000000087947 */ /* 0x000fea0003800000 */
.L_x_69794:
[----:B------:R-:W-:-:S05]  /*89a0*/  LOP3.LUT R3, R3, 0xff, RZ, 0xc0, !PT ;  /* 0x000000ff03037812 */ /* 0x000fca00078ec0ff */
[----:B------:R0:W-:Y:S02]  /*89b0*/  STG.E desc[UR36][R16.64], R3 ;  /* 0x0000000310007986 */ /* 0x0001e4000c101924 */
.L_x_69768:
[----:B------:R-:W-:-:S07]  /*89c0*/  VIADD R19, R19, 0x80 ;  /* 0x0000008013137836 */ /* 0x000fce0000000000 */
.L_x_69692:
[----:B------:R-:W-:Y:S05]  /*89d0*/  BSYNC B6 ;  /* 0x0000000000067941 */ /* 0x000fea0003800000 */
.L_x_69691:
        /* <DEDUP_REMOVED lines=358> */
.L_x_69799:
        /* <DEDUP_REMOVED lines=20> */
.L_x_69803:
[----:B------:R4:W5:Y:S01]  /*a180*/  LDG.E.U8 R22, desc[UR36][R4.64] ;  /* 0x0000002404167981 */ /* 0x000962000c1e1100 */
[----:B------:R-:W-:Y:S05]  /*a190*/  BRA `(.L_x_69805) ;  /* 0x0000000c00647947 */ /* 0x000fea0003800000 */
.L_x_69802:
        /* <DEDUP_REMOVED lines=8> */
.L_x_69807:
[----:B------:R2:W5:Y:S01]  /*a220*/  LDG.E.U8 R22, desc[UR36][R4.64] ;  /* 0x0000002404167981 */ /* 0x000562000c1e1100 */
[----:B------:R-:W-:Y:S05]  /*a230*/  BRA `(.L_x_69805) ;  /* 0x0000000c003c7947 */ /* 0x000fea0003800000 */
.L_x_69806:
[----:B------:R0:W5:Y:S01]  /*a240*/  LDG.E.U16 R22, desc[UR36][R4.64] ;  /* 0x0000002404167981 */ /* 0x000162000c1e1500 */
[----:B------:R-:W-:Y:S05]  /*a250*/  BRA `(.L_x_69805) ;  /* 0x0000000c00347947 */ /* 0x000fea0003800000 */
.L_x_69801:
        /* <DEDUP_REMOVED lines=10> */
.L_x_69809:
[----:B------:R-:W2:Y:S02]  /*a300*/  LDG.E.U16 R2, desc[UR36][R4.64] ;  /* 0x0000002404027981 */ /* 0x000ea4000c1e1500 */
[----:B--2---:R-:W-:-:S06]  /*a310*/  HADD2.F32 R2, -RZ, R2.H0_H0 ;  /* 0x20000002ff027230 */ /* 0x004fcc0000004100 */
[----:B------:R-:W0:Y:S02]  /*a320*/  F2I.S64.TRUNC R2, R2 ;  /* 0x0000000200027311 */ /* 0x000e24000020d900 */
[----:B0-----:R-:W-:Y:S01]  /*a330*/  PRMT R22, R2, 0x7610, R22 ;  /* 0x0000761002167816 */ /* 0x001fe20000000016 */
[----:B------:R-:W-:Y:S06]  /*a340*/  BRA `(.L_x_69805) ;  /* 0x0000000800f87947 */ /* 0x000fec0003800000 */
.L_x_69808:
        /* <DEDUP_REMOVED lines=10> */
.L_x_69811:
[----:B------:R-:W2:Y:S02]  /*a3f0*/  LDG.E.U16 R4, desc[UR36][R4.64] ;  /* 0x0000002404047981 */ /* 0x000ea4000c1e1500 */
[----:B--2---:R-:W-:-:S06]  /*a400*/  HADD2.F32 R2, -RZ, R4.H0_H0 ;  /* 0x20000004ff027230 */ /* 0x004fcc0000004100 */
[----:B------:R-:W0:Y:S02]  /*a410*/  F2I.S64.TRUNC R2, R2 ;  /* 0x0000000200027311 */ /* 0x000e24000020d900 */
[----:B0-----:R-:W-:Y:S01]  /*a420*/  PRMT R22, R2, 0x7610, R22 ;  /* 0x0000761002167816 */ /* 0x001fe20000000016 */
[----:B------:R-:W-:Y:S06]  /*a430*/  BRA `(.L_x_69805) ;  /* 0x0000000800bc7947 */ /* 0x000fec0003800000 */
.L_x_69810:
[----:B------:R-:W2:Y:S02]  /*a440*/  LDG.E.64 R2, desc[UR36][R4.64] ;  /* 0x0000002404027981 */ /* 0x000ea4000c1e1b00 */
[----:B--2---:R-:W0:Y:S02]  /*a450*/  F2I.S64.F64.TRUNC R2, R2 ;  /* 0x0000000200027311 */ /* 0x004e24000030d900 */
[----:B0-----:R-:W-:Y:S01]  /*a460*/  PRMT R22, R2, 0x7610, R22 ;  /* 0x0000761002167816 */ /* 0x001fe20000000016 */
[----:B------:R-:W-:Y:S06]  /*a470*/  BRA `(.L_x_69805) ;  /* 0x0000000800ac7947 */ /* 0x000fec0003800000 */
.L_x_69800:
        /* <DEDUP_REMOVED lines=12> */
.L_x_69814:
[----:B------:R-:W2:Y:S02]  /*a540*/  LDG.E.64 R4, desc[UR36][R4.64] ;  /* 0x0000002404047981 */ /* 0x000ea4000c1e1b00 */
[----:B--2---:R-:W0:Y:S02]  /*a550*/  F2I.S64.F64.TRUNC R2, R4 ;  /* 0x0000000400027311 */ /* 0x004e24000030d900 */
[----:B0-----:R-:W-:Y:S01]  /*a560*/  PRMT R22, R2, 0x7610, R22 ;  /* 0x0000761002167816 */ /* 0x001fe20000000016 */
[----:B------:R-:W-:Y:S06]  /*a570*/  BRA `(.L_x_69805) ;  /* 0x00000008006c7947 */ /* 0x000fec0003800000 */
.L_x_69813:
        /* <DEDUP_REMOVED lines=28> */
.L_x_69816:
        /* <DEDUP_REMOVED lines=15> */
.L_x_69815:
[----:B------:R-:W2:Y:S02]  /*a830*/  LDG.E.U16 R2, desc[UR36][R4.64] ;  /* 0x0000002404027981 */ /* 0x000ea4000c1e1500 */
[----:B--2---:R-:W-:-:S06]  /*a840*/  IMAD.U32 R2, R2, 0x10000, RZ ;  /* 0x0001000002027824 */ /* 0x004fcc00078e00ff */
[----:B------:R-:W0:Y:S02]  /*a850*/  F2I.S64.TRUNC R2, R2 ;  /* 0x0000000200027311 */ /* 0x000e24000020d900 */
[----:B0-----:R-:W-:Y:S01]  /*a860*/  PRMT R22, R2, 0x7610, R22 ;  /* 0x0000761002167816 */ /* 0x001fe20000000016 */
[----:B------:R-:W-:Y:S06]  /*a870*/  BRA `(.L_x_69805) ;  /* 0x0000000400ac7947 */ /* 0x000fec0003800000 */
.L_x_69812:
        /* <DEDUP_REMOVED lines=10> */
.L_x_69819:
        /* <DEDUP_REMOVED lines=21> */
.L_x_69823:
[----:B------:R-:W-:Y:S05]  /*aa70*/  BSYNC B1 ;  /* 0x0000000000017941 */ /* 0x000fea0003800000 */
.L_x_69822:
[----:B------:R-:W-:Y:S01]  /*aa80*/  IMAD.SHL.U32 R2, R2, 0x100000, RZ ;  /* 0x0010000002027824 */ /* 0x000fe200078e00ff */
[----:B------:R-:W-:-:S04]  /*aa90*/  LEA R3, R0, 0x3b800000, 0x17 ;  /* 0x3b80000000037811 */ /* 0x000fc800078eb8ff */
[----:B------:R-:W-:-:S07]  /*aaa0*/  LOP3.LUT R2, R3, R2, R4, 0xfe, !PT ;  /* 0x0000000203027212 */ /* 0x000fce00078efe04 */
.L_x_69821:
[----:B------:R-:W-:Y:S05]  /*aab0*/  BSYNC B0 ;  /* 0x0000000000007941 */ /* 0x000fea0003800000 */
.L_x_69820:
[----:B------:R-:W0:Y:S02]  /*aac0*/  F2I.S64.TRUNC R2, R2 ;  /* 0x0000000200027311 */ /* 0x000e24000020d900 */
[----:B0-----:R-:W-:Y:S01]  /*aad0*/  PRMT R22, R2, 0x7610, R22 ;  /* 0x0000761002167816 */ /* 0x001fe20000000016 */
[----:B------:R-:W-:Y:S06]  /*aae0*/  BRA `(.L_x_69805) ;  /* 0x0000000400107947 */ /* 0x000fec0003800000 */
.L_x_69818:
        /* <DEDUP_REMOVED lines=21> */
.L_x_69827:
[----:B------:R-:W-:Y:S05]  /*ac40*/  BSYNC B1 ;  /* 0x0000000000017941 */ /* 0x000fea0003800000 */
.L_x_69826:
[----:B------:R-:W-:Y:S01]  /*ac50*/  IMAD.SHL.U32 R2, R2, 0x200000, RZ ;  /* 0x0020000002027824 */ /* 0x000fe200078e00ff */
[----:B------:R-:W-:-:S04]  /*ac60*/  LEA R3, R0, 0x37800000, 0x17 ;  /* 0x3780000000037811 */ /* 0x000fc800078eb8ff */
[----:B------:R-:W-:-:S07]  /*ac70*/  LOP3.LUT R2, R3, R2, R4, 0xfe, !PT ;  /* 0x0000000203027212 */ /* 0x000fce00078efe04 */
.L_x_69825:
[----:B------:R-:W-:Y:S05]  /*ac80*/  BSYNC B0 ;  /* 0x0000000000007941 */ /* 0x000fea0003800000 */
.L_x_69824:
[----:B------:R-:W0:Y:S02]  /*ac90*/  F2I.S64.TRUNC R2, R2 ;  /* 0x0000000200027311 */ /* 0x000e24000020d900 */
[----:B0-----:R-:W-:Y:S01]  /*aca0*/  PRMT R22, R2, 0x7610, R22 ;  /* 0x0000761002167816 */ /* 0x001fe20000000016 */
[----:B------:R-:W-:Y:S06]  /*acb0*/  BRA `(.L_x_69805) ;  /* 0x00000000009c7947 */ /* 0x000fec0003800000 */
.L_x_69817:
        /* <DEDUP_REMOVED lines=14> */
.L_x_69831:
[----:B------:R-:W-:Y:S05]  /*ada0*/  BSYNC B0 ;  /* 0x0000000000007941 */ /* 0x000fea0003800000 */
.L_x_69830:
[----:B------:R-:W0:Y:S02]  /*adb0*/  F2I.S64.TRUNC R2, R2 ;  /* 0x0000000200027311 */ /* 0x000e24000020d900 */
[----:B0-----:R-:W-:Y:S01]  /*adc0*/  PRMT R22, R2, 0x7610, R22 ;  /* 0x0000761002167816 */ /* 0x001fe20000000016 */
[----:B------:R-:W-:Y:S06]  /*add0*/  BRA `(.L_x_69805) ;  /* 0x0000000000547947 */ /* 0x000fec0003800000 */
.L_x_69804:
        /* <DEDUP_REMOVED lines=16> */
.L_x_69832:
[----:B------:R-:W-:Y:S01]  /*aee0*/  PRMT R22, RZ, 0x7610, R22 ;  /* 0x00007610ff167816 */ /* 0x000fe20000000016 */
[----:B------:R-:W-:Y:S06]  /*aef0*/  BRA `(.L_x_69805) ;  /* 0x00000000000c7947 */ /* 0x000fec0003800000 */
.L_x_69829:
[----:B------:R0:W5:Y:S01]  /*af00*/  LDG.E.U8 R22, desc[UR36][R4.64] ;  /* 0x0000002404167981 */ /* 0x000162000c1e1100 */
[----:B------:R-:W-:Y:S05]  /*af10*/  BRA `(.L_x_69805) ;  /* 0x0000000000047947 */ /* 0x000fea0003800000 */
.L_x_69828:
[----:B------:R0:W5:Y:S02]  /*af20*/  LDG.E.U8 R22, desc[UR36][R4.64] ;  /* 0x0000002404167981 */ /* 0x000164000c1e1100 */
.L_x_69805:
        /* <DEDUP_REMOVED lines=17> */
.L_x_69836:
[----:B------:R0:W5:Y:S01]  /*b040*/  LDG.E.U8 R0, desc[UR36][R4.64] ;  /* 0x0000002404007981 */ /* 0x000162000c1e1100 */
[----:B------:R-:W-:Y:S05]  /*b050*/  BRA `(.L_x_69838) ;  /* 0x0000000c00647947 */ /* 0x000fea0003800000 */
.L_x_69835:
        /* <DEDUP_REMOVED lines=8> */
.L_x_69840:
[----:B------:R3:W5:Y:S01]  /*b0e0*/  LDG.E.U8 R0, desc[UR36][R4.64] ;  /* 0x0000002404007981 */ /* 0x000762000c1e1100 */
[----:B------:R-:W-:Y:S05]  /*b0f0*/  BRA `(.L_x_69838) ;  /* 0x0000000c003c7947 */ /* 0x000fea0003800000 */
.L_x_69839:
[----:B------:R4:W5:Y:S01]  /*b100*/  LDG.E.U16 R0, desc[UR36][R4.64] ;  /* 0x0000002404007981 */ /* 0x000962000c1e1500 */
[----:B------:R-:W-:Y:S05]  /*b110*/  BRA `(.L_x_69838) ;  /* 0x0000000c00347947 */ /* 0x000fea0003800000 */
.L_x_69834:
        /* <DEDUP_REMOVED lines=10> */
.L_x_69842:
[----:B------:R-:W2:Y:S02]  /*b1c0*/  LDG.E.U16 R2, desc[UR36][R4.64] ;  /* 0x0000002404027981 */ /* 0x000ea4000c1e1500 */
[----:B--2---:R-:W-:-:S06]  /*b1d0*/  HADD2.F32 R2, -RZ, R2.H0_H0 ;  /* 0x20000002ff027230 */ /* 0x004fcc0000004100 */
[----:B------:R-:W0:Y:S02]  /*b1e0*/  F2I.S64.TRUNC R2, R2 ;  /* 0x0000000200027311 */ /* 0x000e24000020d900 */
[----:B0-----:R-:W-:Y:S01]  /*b1f0*/  PRMT R0, R2, 0x7610, R0 ;  /* 0x0000761002007816 */ /* 0x001fe20000000000 */
[----:B------:R-:W-:Y:S06]  /*b200*/  BRA `(.L_x_69838) ;  /* 0x0000000800f87947 */ /* 0x000fec0003800000 */
.L_x_69841:
        /* <DEDUP_REMOVED lines=10> */
.L_x_69844:
[----:B------:R-:W2:Y:S02]  /*b2b0*/  LDG.E.U16 R4, desc[UR36][R4.64] ;  /* 0x0000002404047981 */ /* 0x000ea4000c1e1500 */
[----:B--2---:R-:W-:-:S06]  /*b2c0*/  HADD2.F32 R2, -RZ, R4.H0_H0 ;  /* 0x20000004ff027230 */ /* 0x004fcc0000004100 */
[----:B------:R-:W0:Y:S02]  /*b2d0*/  F2I.S64.TRUNC R2, R2 ;  /* 0x0000000200027311 */ /* 0x000e24000020d900 */
[----:B0-----:R-:W-:Y:S01]  /*b2e0*/  PRMT R0, R2, 0x7610, R0 ;  /* 0x0000761002007816 */ /* 0x001fe20000000000 */
[----:B------:R-:W-:Y:S06]  /*b2f0*/  BRA `(.L_x_69838) ;  /* 0x0000000800bc7947 */ /* 0x000fec0003800000 */
.L_x_69843:
[----:B------:R-:W2:Y:S02]  /*b300*/  LDG.E.64 R2, desc[UR36][R4.64] ;  /* 0x0000002404027981 */ /* 0x000ea4000c1e1b00 */
[----:B--2---:R-:W0:Y:S02]  /*b310*/  F2I.S64.F64.TRUNC R2, R2 ;  /* 0x0000000200027311 */ /* 0x004e24000030d900 */
[----:B0-----:R-:W-:Y:S01]  /*b320*/  PRMT R0, R2, 0x7610, R0 ;  /* 0x0000761002007816 */ /* 0x001fe20000000000 */
[----:B------:R-:W-:Y:S06]  /*b330*/  BRA `(.L_x_69838) ;  /* 0x0000000800ac7947 */ /* 0x000fec0003800000 */
.L_x_69833:
        /* <DEDUP_REMOVED lines=12> */
.L_x_69847:
[----:B------:R-:W2:Y:S02]  /*b400*/  LDG.E.64 R4, desc[UR36][R4.64] ;  /* 0x0000002404047981 */ /* 0x000ea4000c1e1b00 */
[----:B--2---:R-:W0:Y:S02]  /*b410*/  F2I.S64.F64.TRUNC R2, R4 ;  /* 0x0000000400027311 */ /* 0x004e24000030d900 */
[----:B0-----:R-:W-:Y:S01]  /*b420*/  PRMT R0, R2, 0x7610, R0 ;  /* 0x0000761002007816 */ /* 0x001fe20000000000 */
[----:B------:R-:W-:Y:S06]  /*b430*/  BRA `(.L_x_69838) ;  /* 0x00000008006c7947 */ /* 0x000fec0003800000 */
.L_x_69846:
        /* <DEDUP_REMOVED lines=28> */
.L_x_69849:
        /* <DEDUP_REMOVED lines=15> */
.L_x_69848:
[----:B------:R-:W2:Y:S02]  /*b6f0*/  LDG.E.U16 R2, desc[UR36][R4.64] ;  /* 0x0000002404027981 */ /* 0x000ea4000c1e1500 */
[----:B--2---:R-:W-:-:S06]  /*b700*/  IMAD.U32 R2, R2, 0x10000, RZ ;  /* 0x0001000002027824 */ /* 0x004fcc00078e00ff */
[----:B------:R-:W0:Y:S02]  /*b710*/  F2I.S64.TRUNC R2, R2 ;  /* 0x0000000200027311 */ /* 0x000e24000020d900 */
[----:B0-----:R-:W-:Y:S01]  /*b720*/  PRMT R0, R2, 0x7610, R0 ;  /* 0x0000761002007816 */ /* 0x001fe20000000000 */
[----:B------:R-:W-:Y:S06]  /*b730*/  BRA `(.L_x_69838) ;  /* 0x0000000400ac7947 */ /* 0x000fec0003800000 */
.L_x_69845:
        /* <DEDUP_REMOVED lines=10> */
.L_x_69852:
        /* <DEDUP_REMOVED lines=21> */
.L_x_69856:
[----:B------:R-:W-:Y:S05]  /*b930*/  BSYNC B1 ;  /* 0x0000000000017941 */ /* 0x000fea0003800000 */
.L_x_69855:
[----:B------:R-:W-:Y:S01]  /*b940*/  IMAD.SHL.U32 R2, R2, 0x100000, RZ ;  /* 0x0010000002027824 */ /* 0x000fe200078e00ff */
[----:B------:R-:W-:-:S04]  /*b950*/  LEA R3, R0, 0x3b800000, 0x17 ;  /* 0x3b80000000037811 */ /* 0x000fc800078eb8ff */
[----:B------:R-:W-:-:S07]  /*b960*/  LOP3.LUT R2, R3, R2, R4, 0xfe, !PT ;  /* 0x0000000203027212 */ /* 0x000fce00078efe04 */
.L_x_69854:
[----:B------:R-:W-:Y:S05]  /*b970*/  BSYNC B0 ;  /* 0x0000000000007941 */ /* 0x000fea0003800000 */
.L_x_69853:
[----:B------:R-:W0:Y:S02]  /*b980*/  F2I.S64.TRUNC R2, R2 ;  /* 0x0000000200027311 */ /* 0x000e24000020d900 */
[----:B0-----:R-:W-:Y:S01]  /*b990*/  PRMT R0, R2, 0x7610, R0 ;  /* 0x0000761002007816 */ /* 0x001fe20000000000 */
[----:B------:R-:W-:Y:S06]  /*b9a0*/  BRA `(.L_x_69838) ;  /* 0x0000000400107947 */ /* 0x000fec0003800000 */
.L_x_69851:
        /* <DEDUP_REMOVED lines=21> */
.L_x_69860:
[----:B------:R-:W-:Y:S05]  /*bb00*/  BSYNC B1 ;  /* 0x0000000000017941 */ /* 0x000fea0003800000 */
.L_x_69859:
[----:B------:R-:W-:Y:S01]  /*bb10*/  IMAD.SHL.U32 R2, R2, 0x200000, RZ ;  /* 0x0020000002027824 */ /* 0x000fe200078e00ff */
[----:B------:R-:W-:-:S04]  /*bb20*/  LEA R3, R0, 0x37800000, 0x17 ;  /* 0x3780000000037811 */ /* 0x000fc800078eb8ff */
[----:B------:R-:W-:-:S07]  /*bb30*/  LOP3.LUT R2, R3, R2, R4, 0xfe, !PT ;  /* 0x0000000203027212 */ /* 0x000fce00078efe04 */
.L_x_69858:
[----:B------:R-:W-:Y:S05]  /*bb40*/  BSYNC B0 ;  /* 0x0000000000007941 */ /* 0x000fea0003800000 */
.L_x_69857:
[----:B------:R-:W0:Y:S02]  /*bb50*/  F2I.S64.TRUNC R2, R2 ;  /* 0x0000000200027311 */ /* 0x000e24000020d900 */
[----:B0-----:R-:W-:Y:S01]  /*bb60*/  PRMT R0, R2, 0x7610, R0 ;  /* 0x0000761002007816 */ /* 0x001fe20000000000 */
[----:B------:R-:W-:Y:S06]  /*bb70*/  BRA `(.L_x_69838) ;  /* 0x00000000009c7947 */ /* 0x000fec0003800000 */
.L_x_69850:
        /* <DEDUP_REMOVED lines=14> */
.L_x_69864:
[----:B------:R-:W-:Y:S05]  /*bc60*/  BSYNC B0 ;  /* 0x0000000000007941 */ /* 0x000fea0003800000 */
.L_x_69863:
[----:B------:R-:W0:Y:S02]  /*bc70*/  F2I.S64.TRUNC R2, R2 ;  /* 0x0000000200027311 */ /* 0x000e24000020d900 */
[----:B0-----:R-:W-:Y:S01]  /*bc80*/  PRMT R0, R2, 0x7610, R0 ;  /* 0x0000761002007816 */ /* 0x001fe20000000000 */
[----:B------:R-:W-:Y:S06]  /*bc90*/  BRA `(.L_x_69838) ;  /* 0x0000000000547947 */ /* 0x000fec0003800000 */
.L_x_69837:
        /* <DEDUP_REMOVED lines=16> */
.L_x_69865:
[----:B------:R-:W-:Y:S01]  /*bda0*/  PRMT R0, RZ, 0x7610, R0 ;  /* 0x00007610ff007816 */ /* 0x000fe20000000000 */
[----:B------:R-:W-:Y:S06]  /*bdb0*/  BRA `(.L_x_69838) ;  /* 0x00000000000c7947 */ /* 0x000fec0003800000 */
.L_x_69862:
[----:B------:R0:W5:Y:S01]  /*bdc0*/  LDG.E.U8 R0, desc[UR36][R4.64] ;  /* 0x0000002404007981 */ /* 0x000162000c1e1100 */
[----:B------:R-:W-:Y:S05]  /*bdd0*/  BRA `(.L_x_69838) ;  /* 0x0000000000047947 */ /* 0x000fea0003800000 */
.L_x_69861:
[----:B------:R0:W5:Y:S02]  /*bde0*/  LDG.E.U8 R0, desc[UR36][R4.64] ;  /* 0x0000002404007981 */ /* 0x000164000c1e1100 */
.L_x_69838:
        /* <DEDUP_REMOVED lines=8> */
.L_x_69868:
        /* <DEDUP_REMOVED lines=12> */
.L_x_69867:
[----:B------:R-:W-:Y:S05]  /*bf30*/  BSYNC B0 ;  /* 0x0000000000007941 */ /* 0x000fea0003800000 */
.L_x_69866:
        /* <DEDUP_REMOVED lines=11> */
.L_x_69872:
[----:B------:R0:W-:Y:S01]  /*bff0*/  STG.E.U8 desc[UR36][R16.64], R3 ;  /* 0x0000000310007986 */ /* 0x0001e2000c101124 */
[----:B------:R-:W-:Y:S05]  /*c000*/  BRA `(.L_x_69874) ;  /* 0x0000000c00987947 */ /* 0x000fea0003800000 */
.L_x_69871:
        /* <DEDUP_REMOVED lines=10> */
.L_x_69876:
[----:B------:R-:W-:-:S05]  /*c0b0*/  LOP3.LUT R3, R3, 0xff, RZ, 0xc0, !PT ;  /* 0x000000ff03037812 */ /* 0x000fca00078ec0ff */
[----:B------:R0:W-:Y:S01]  /*c0c0*/  STG.E desc[UR36][R16.64], R3 ;  /* 0x0000000310007986 */ /* 0x0001e2000c101924 */
[----:B------:R-:W-:Y:S05]  /*c0d0*/  BRA `(.L_x_69874) ;  /* 0x0000000c00647947 */ /* 0x000fea0003800000 */
.L_x_69875:
[----:B------:R-:W-:-:S05]  /*c0e0*/  LOP3.LUT R3, R3, 0xff, RZ, 0xc0, !PT ;  /* 0x000000ff03037812 */ /* 0x000fca00078ec0ff */
[----:B------:R0:W-:Y:S01]  /*c0f0*/  STG.E.U16 desc[UR36][R16.64], R3 ;  /* 0x0000000310007986 */ /* 0x0001e2000c101524 */
[----:B------:R-:W-:Y:S05]  /*c100*/  BRA `(.L_x_69874) ;  /* 0x0000000c00587947 */ /* 0x000fea0003800000 */
.L_x_69870:
        /* <DEDUP_REMOVED lines=10> */
.L_x_69878:
[----:B------:R-:W-:-:S04]  /*c1b0*/  LOP3.LUT R3, R3, 0xff, RZ, 0xc0, !PT ;  /* 0x000000ff03037812 */ /* 0x000fc800078ec0ff */
[----:B------:R-:W0:Y:S02]  /*c1c0*/  I2F.U16 R0, R3 ;  /* 0x0000000300007306 */ /* 0x000e240000101000 */
[----:B0-----:R-:W-:-:S05]  /*c1d0*/  F2FP.F16.F32.PACK_AB R0, RZ, R0 ;  /* 0x00000000ff00723e */ /* 0x001fca00000000ff */
[----:B------:R1:W-:Y:S01]  /*c1e0*/  STG.E.U16 desc[UR36][R16.64], R0 ;  /* 0x0000000010007986 */ /* 0x0003e2000c101524 */
[----:B------:R-:W-:Y:S05]  /*c1f0*/  BRA `(.L_x_69874) ;  /* 0x0000000c001c7947 */ /* 0x000fea0003800000 */
.L_x_69877:
        /* <DEDUP_REMOVED lines=11> */
.L_x_69880:
[----:B------:R-:W-:-:S06]  /*c2b0*/  LOP3.LUT R3, R3, 0xff, RZ, 0xc0, !PT ;  /* 0x000000ff03037812 */ /* 0x000fcc00078ec0ff */
[----:B------:R-:W0:Y:S02]  /*c2c0*/  I2F.U16 R3, R3 ;  /* 0x0000000300037306 */ /* 0x000e240000101000 */
[----:B0-----:R-:W-:-:S04]  /*c2d0*/  F2FP.F16.F32.PACK_AB R3, RZ, R3 ;  /* 0x00000003ff03723e */ /* 0x001fc800000000ff */
[----:B------:R-:W-:-:S05]  /*c2e0*/  PRMT R3, R3, 0x5410, RZ ;  /* 0x0000541003037816 */ /* 0x000fca00000000ff */
[----:B------:R4:W-:Y:S01]  /*c2f0*/  STG.E desc[UR36][R16.64], R3 ;  /* 0x0000000310007986 */ /* 0x0009e2000c101924 */
[----:B------:R-:W-:Y:S05]  /*c300*/  BRA `(.L_x_69874) ;  /* 0x0000000800d87947 */ /* 0x000fea0003800000 */
.L_x_69879:
[----:B------:R-:W-:-:S06]  /*c310*/  LOP3.LUT R3, R3, 0xff, RZ, 0xc0, !PT ;  /* 0x000000ff03037812 */ /* 0x000fcc00078ec0ff */
[----:B------:R-:W0:Y:S02]  /*c320*/  I2F.F64.U16 R2, R3 ;  /* 0x0000000300027312 */ /* 0x000e240000101800 */
[----:B0-----:R2:W-:Y:S01]  /*c330*/  STG.E.64 desc[UR36][R16.64], R2 ;  /* 0x0000000210007986 */ /* 0x0015e2000c101b24 */
[----:B------:R-:W-:Y:S05]  /*c340*/  BRA `(.L_x_69874) ;  /* 0x0000000800c87947 */ /* 0x000fea0003800000 */
.L_x_69869:
        /* <DEDUP_REMOVED lines=12> */
.L_x_69883:
[----:B------:R-:W-:Y:S02]  /*c410*/  LOP3.LUT R4, R3, 0xff, RZ, 0xc0, !PT ;  /* 0x000000ff03047812 */ /* 0x000fe400078ec0ff */
[----:B------:R-:W-:-:S04]  /*c420*/  CS2R R6, SRZ ;  /* 0x0000000000067805 */ /* 0x000fc8000001ff00 */
[----:B------:R-:W0:Y:S02]  /*c430*/  I2F.F64.U16 R4, R4 ;  /* 0x0000000400047312 */ /* 0x000e240000101800 */
[----:B0-----:R0:W-:Y:S01]  /*c440*/  STG.E.128 desc[UR36][R16.64], R4 ;  /* 0x0000000410007986 */ /* 0x0011e2000c101d24 */
[----:B------:R-:W-:Y:S05]  /*c450*/  BRA `(.L_x_69874) ;  /* 0x0000000800847947 */ /* 0x000fea0003800000 */
.L_x_69882:
        /* <DEDUP_REMOVED lines=22> */
.L_x_69887:
[----:B------:R-:W-:Y:S05]  /*c5c0*/  BSYNC B0 ;  /* 0x0000000000007941 */ /* 0x000fea0003800000 */
.L_x_69886:
[----:B------:R-:W-:-:S05]  /*c5d0*/  LOP3.LUT R3, R0, R3, RZ, 0xfc, !PT ;  /* 0x0000000300037212 */ /* 0x000fca00078efcff */
[----:B------:R0:W-:Y:S01]  /*c5e0*/  STG.E.U8 desc[UR36][R16.64], R3 ;  /* 0x0000000310007986 */ /* 0x0001e2000c101124 */
[----:B------:R-:W-:Y:S05]  /*c5f0*/  BRA `(.L_x_69874) ;  /* 0x00000008001c7947 */ /* 0x000fea0003800000 */
.L_x_69885:
        /* <DEDUP_REMOVED lines=14> */
.L_x_69889:
[----:B------:R-:W-:Y:S01]  /*c6e0*/  IMAD.MOV.U32 R0, RZ, RZ, 0x7f ;  /* 0x0000007fff007424 */ /* 0x000fe200078e00ff */
[----:B------:R-:W-:-:S04]  /*c6f0*/  ISETP.GT.U32.AND P0, PT, R2, 0x7f800000, PT ;  /* 0x7f8000000200780c */ /* 0x000fc80003f04070 */
[----:B------:R-:W-:-:S09]  /*c700*/  SEL R0, R0, 0x7c, P0 ;  /* 0x0000007c00007807 */ /* 0x000fd20000000000 */
.L_x_69890:
[----:B------:R-:W-:Y:S05]  /*c710*/  BSYNC B0 ;  /* 0x0000000000007941 */ /* 0x000fea0003800000 */
.L_x_69888:
[----:B------:R-:W-:-:S04]  /*c720*/  LOP3.LUT R2, R3, 0x80000000, RZ, 0xc0, !PT ;  /* 0x8000000003027812 */ /* 0x000fc800078ec0ff */
[----:B------:R-:W-:-:S04]  /*c730*/  SHF.R.U32.HI R3, RZ, 0x18, R2 ;  /* 0x00000018ff037819 */ /* 0x000fc80000011602 */
[----:B------:R-:W-:-:S05]  /*c740*/  LOP3.LUT R3, R0, R3, RZ, 0xfc, !PT ;  /* 0x0000000300037212 */ /* 0x000fca00078efcff */
[----:B------:R0:W-:Y:S01]  /*c750*/  STG.E.U8 desc[UR36][R16.64], R3 ;  /* 0x0000000310007986 */ /* 0x0001e2000c101124 */
[----:B------:R-:W-:Y:S05]  /*c760*/  BRA `(.L_x_69874) ;  /* 0x0000000400c07947 */ /* 0x000fea0003800000 */
.L_x_69884:
[----:B------:R-:W-:-:S04]  /*c770*/  LOP3.LUT R3, R3, 0xff, RZ, 0xc0, !PT ;  /* 0x000000ff03037812 */ /* 0x000fc800078ec0ff */
[----:B------:R-:W0:Y:S02]  /*c780*/  I2F.U16 R0, R3 ;  /* 0x0000000300007306 */ /* 0x000e240000101000 */
[----:B0-----:R-:W-:-:S05]  /*c790*/  F2FP.BF16.F32.PACK_AB R0, RZ, R0 ;  /* 0x00000000ff00723e */ /* 0x001fca00000010ff */
[----:B------:R0:W-:Y:S01]  /*c7a0*/  STG.E.U16 desc[UR36][R16.64], R0 ;  /* 0x0000000010007986 */ /* 0x0001e2000c101524 */
[----:B------:R-:W-:Y:S05]  /*c7b0*/  BRA `(.L_x_69874) ;  /* 0x0000000400ac7947 */ /* 0x000fea0003800000 */
.L_x_69881:
        /* <DEDUP_REMOVED lines=11> */
.L_x_69893:
        /* <DEDUP_REMOVED lines=18> */
.L_x_69896:
[----:B------:R-:W-:-:S04]  /*c990*/  LOP3.LUT R2, R3, 0x80000000, RZ, 0xc0, !PT ;  /* 0x8000000003027812 */ /* 0x000fc800078ec0ff */
[----:B------:R-:W-:-:S04]  /*c9a0*/  SHF.R.U32.HI R3, RZ, 0x18, R2 ;  /* 0x00000018ff037819 */ /* 0x000fc80000011602 */
[----:B------:R-:W-:-:S04]  /*c9b0*/  LOP3.LUT R0, R0, R3, RZ, 0xfc, !PT ;  /* 0x0000000300007212 */ /* 0x000fc800078efcff */
[----:B------:R-:W-:-:S07]  /*c9c0*/  PRMT R8, R0, 0x7610, R8 ;  /* 0x0000761000087816 */ /* 0x000fce0000000008 */
.L_x_69895:
[----:B------:R-:W-:Y:S05]  /*c9d0*/  BSYNC B0 ;  /* 0x0000000000007941 */ /* 0x000fea0003800000 */
.L_x_69894:
[----:B------:R0:W-:Y:S01]  /*c9e0*/  STG.E.U8 desc[UR36][R16.64], R8 ;  /* 0x0000000810007986 */ /* 0x0001e2000c101124 */
[----:B------:R-:W-:Y:S05]  /*c9f0*/  BRA `(.L_x_69874) ;  /* 0x00000004001c7947 */ /* 0x000fea0003800000 */
.L_x_69892:
        /* <DEDUP_REMOVED lines=18> */
.L_x_69899:
[----:B------:R-:W-:-:S04]  /*cb20*/  LOP3.LUT R2, R3, 0x80000000, RZ, 0xc0, !PT ;  /* 0x8000000003027812 */ /* 0x000fc800078ec0ff */
[----:B------:R-:W-:-:S04]  /*cb30*/  SHF.R.U32.HI R3, RZ, 0x18, R2 ;  /* 0x00000018ff037819 */ /* 0x000fc80000011602 */
[----:B------:R-:W-:-:S04]  /*cb40*/  LOP3.LUT R0, R0, R3, RZ, 0xfc, !PT ;  /* 0x0000000300007212 */ /* 0x000fc800078efcff */
[----:B------:R-:W-:-:S07]  /*cb50*/  PRMT R8, R0, 0x7610, R8 ;  /* 0x0000761000087816 */ /* 0x000fce0000000008 */
.L_x_69898:
[----:B------:R-:W-:Y:S05]  /*cb60*/  BSYNC B0 ;  /* 0x0000000000007941 */ /* 0x000fea0003800000 */
.L_x_69897:
[----:B------:R0:W-:Y:S01]  /*cb70*/  STG.E.U8 desc[UR36][R16.64], R8 ;  /* 0x0000000810007986 */ /* 0x0001e2000c101124 */
[----:B------:R-:W-:Y:S05]  /*cb80*/  BRA `(.L_x_69874) ;  /* 0x0000000000b87947 */ /* 0x000fea0003800000 */
.L_x_69891:
        /* <DEDUP_REMOVED lines=23> */
.L_x_69873:
        /* <DEDUP_REMOVED lines=16> */
.L_x_69902:
[----:B------:R-:W-:Y:S05]  /*ce00*/  BRA `(.L_x_69874) ;  /* 0x0000000000187947 */ /* 0x000fea0003800000 */
.L_x_69901:
[----:B------:R-:W-:Y:S01]  /*ce10*/  LOP3.LUT R2, R3, 0xff, RZ, 0xc0, !PT ;  /* 0x000000ff03027812 */ /* 0x000fe200078ec0ff */
[----:B------:R-:W-:-:S05]  /*ce20*/  IMAD.MOV.U32 R3, RZ, RZ, RZ ;  /* 0x000000ffff037224 */ /* 0x000fca00078e00ff */
[----:B------:R0:W-:Y:S01]  /*ce30*/  STG.E.64 desc[UR36][R16.64], R2 ;  /* 0x0000000210007986 */ /* 0x0001e2000c101b24 */
[----:B------:R-:W-:Y:S05]  /*ce40*/  BRA `(.L_x_69874) ;  /* 0x0000000000087947 */ /* 0x000fea0003800000 */
.L_x_69900:
[----:B------:R-:W-:-:S05]  /*ce50*/  LOP3.LUT R3, R3, 0xff, RZ, 0xc0, !PT ;  /* 0x000000ff03037812 */ /* 0x000fca00078ec0ff */
[----:B------:R0:W-:Y:S02]  /*ce60*/  STG.E desc[UR36][R16.64], R3 ;  /* 0x0000000310007986 */ /* 0x0001e4000c101924 */
.L_x_69874:
[----:B------:R-:W-:-:S07]  /*ce70*/  VIADD R19, R19, 0x80 ;  /* 0x0000008013137836 */ /* 0x000fce0000000000 */
.L_x_69798:
[----:B------:R-:W-:Y:S05]  /*ce80*/  BSYNC B6 ;  /* 0x0000000000067941 */ /* 0x000fea0003800000 */
.L_x_69797:
[----:B------:R-:W-:Y:S02]  /*ce90*/  ULDC UR4, c[0x0][0x210] ;  /* 0x0000840000047ab9 */ /* 0x000fe40000000800 */
[----:B------:R-:W-:-:S13]  /*cea0*/  ISETP.GE.AND P0, PT, R19, UR4, PT ;  /* 0x0000000413007c0c */ /* 0x000fda000bf06270 */
[----:B------:R-:W-:Y:S05]  /*ceb0*/  @P0 EXIT ;  /* 0x000000000000094d */ /* 0x000fea0003800000 */
[----:B0-----:R-:W0:Y:S01]  /*cec0*/  LDC R6, c[0x0][0x218] ;  /* 0x00008600ff067b82 */ /* 0x001e220000000800 */
[----:B------:R-:W-:Y:S02]  /*ced0*/  IMAD.MOV.U32 R18, RZ, RZ, RZ ;  /* 0x000000ffff127224 */ /* 0x000fe400078e00ff */
[----:B-1----:R-:W-:Y:S02]  /*cee0*/  IMAD.MOV.U32 R0, RZ, RZ, RZ ;  /* 0x000000ffff007224 */ /* 0x002fe400078e00ff */
[----:B--234-:R-:W-:Y:S01]  /*cef0*/  IMAD.MOV.U32 R16, RZ, RZ, RZ ;  /* 0x000000ffff107224 */ /* 0x01cfe200078e00ff */
        /* <DEDUP_REMOVED lines=350> */
.L_x_69903:
        /* <DEDUP_REMOVED lines=20> */
.L_x_69907:
[----:B------:R1:W5:Y:S01]  /*e620*/  LDG.E.U8 R19, desc[UR36][R4.64] ;  /* 0x0000002404137981 */ /* 0x000362000c1e1100 */
[----:B------:R-:W-:Y:S05]  /*e630*/  BRA `(.L_x_69909) ;  /* 0x0000000c00647947 */ /* 0x000fea0003800000 */
.L_x_69906:
        /* <DEDUP_REMOVED lines=8> */
.L_x_69911:
[----:B------:R4:W5:Y:S01]  /*e6c0*/  LDG.E.U8 R19, desc[UR36][R4.64] ;  /* 0x0000002404137981 */ /* 0x000962000c1e1100 */
[----:B------:R-:W-:Y:S05]  /*e6d0*/  BRA `(.L_x_69909) ;  /* 0x0000000c003c7947 */ /* 0x000fea0003800000 */
.L_x_69910:
[----:B------:R2:W5:Y:S01]  /*e6e0*/  LDG.E.U16 R19, desc[UR36][R4.64] ;  /* 0x0000002404137981 */ /* 0x000562000c1e1500 */
[----:B------:R-:W-:Y:S05]  /*e6f0*/  BRA `(.L_x_69909) ;  /* 0x0000000c00347947 */ /* 0x000fea0003800000 */
.L_x_69905:
        /* <DEDUP_REMOVED lines=10> */
.L_x_69913:
[----:B------:R-:W2:Y:S02]  /*e7a0*/  LDG.E.U16 R2, desc[UR36][R4.64] ;  /* 0x0000002404027981 */ /* 0x000ea4000c1e1500 */
[----:B--2---:R-:W-:-:S06]  /*e7b0*/  HADD2.F32 R2, -RZ, R2.H0_H0 ;  /* 0x20000002ff027230 */ /* 0x004fcc0000004100 */
[----:B------:R-:W0:Y:S02]  /*e7c0*/  F2I.S64.TRUNC R2, R2 ;  /* 0x0000000200027311 */ /* 0x000e24000020d900 */
[----:B0-----:R-:W-:Y:S01]  /*e7d0*/  PRMT R19, R2, 0x7610, R19 ;  /* 0x0000761002137816 */ /* 0x001fe20000000013 */
[----:B------:R-:W-:Y:S06]  /*e7e0*/  BRA `(.L_x_69909) ;  /* 0x0000000800f87947 */ /* 0x000fec0003800000 */
.L_x_69912:
        /* <DEDUP_REMOVED lines=10> */
.L_x_69915:
[----:B------:R-:W2:Y:S02]  /*e890*/  LDG.E.U16 R4, desc[UR36][R4.64] ;  /* 0x0000002404047981 */ /* 0x000ea4000c1e1500 */
[----:B--2---:R-:W-:-:S06]  /*e8a0*/  HADD2.F32 R2, -RZ, R4.H0_H0 ;  /* 0x20000004ff027230 */ /* 0x004fcc0000004100 */
[----:B------:R-:W0:Y:S02]  /*e8b0*/  F2I.S64.TRUNC R2, R2 ;  /* 0x0000000200027311 */ /* 0x000e24000020d900 */
[----:B0-----:R-:W-:Y:S01]  /*e8c0*/  PRMT R19, R2, 0x7610, R19 ;  /* 0x0000761002137816 */ /* 0x001fe20000000013 */
[----:B------:R-:W-:Y:S06]  /*e8d0*/  BRA `(.L_x_69909) ;  /* 0x0000000800bc7947 */ /* 0x000fec0003800000 */
.L_x_69914:
[----:B------:R-:W2:Y:S02]  /*e8e0*/  LDG.E.64 R2, desc[UR36][R4.64] ;  /* 0x0000002404027981 */ /* 0x000ea4000c1e1b00 */
[----:B--2---:R-:W0:Y:S02]  /*e8f0*/  F2I.S64.F64.TRUNC R2, R2 ;  /* 0x0000000200027311 */ /* 0x004e24000030d900 */
[----:B0-----:R-:W-:Y:S01]  /*e900*/  PRMT R19, R2, 0x7610, R19 ;  /* 0x0000761002137816 */ /* 0x001fe20000000013 */
[----:B------:R-:W-:Y:S06]  /*e910*/  BRA `(.L_x_69909) ;  /* 0x0000000800ac7947 */ /* 0x000fec0003800000 */
.L_x_69904:
        /* <DEDUP_REMOVED lines=12> */
.L_x_69918:
[----:B------:R-:W2:Y:S02]  /*e9e0*/  LDG.E.64 R4, desc[UR36][R4.64] ;  /* 0x0000002404047981 */ /* 0x000ea4000c1e1b00 */
[----:B--2---:R-:W0:Y:S02]  /*e9f0*/  F2I.S64.F64.TRUNC R2, R4 ;  /* 0x0000000400027311 */ /* 0x004e24000030d900 */
[----:B0-----:R-:W-:Y:S01]  /*ea00*/  PRMT R19, R2, 0x7610, R19 ;  /* 0x0000761002137816 */ /* 0x001fe20000000013 */
[----:B------:R-:W-:Y:S06]  /*ea10*/  BRA `(.L_x_69909) ;  /* 0x00000008006c7947 */ /* 0x000fec0003800000 */
.L_x_69917:
        /* <DEDUP_REMOVED lines=28> */
.L_x_69920:
        /* <DEDUP_REMOVED lines=15> */
.L_x_69919:
[----:B------:R-:W2:Y:S02]  /*ecd0*/  LDG.E.U16 R2, desc[UR36][R4.64] ;  /* 0x0000002404027981 */ /* 0x000ea4000c1e1500 */
[----:B--2---:R-:W-:-:S06]  /*ece0*/  IMAD.U32 R2, R2, 0x10000, RZ ;  /* 0x0001000002027824 */ /* 0x004fcc00078e00ff */
[----:B------:R-:W0:Y:S02]  /*ecf0*/  F2I.S64.TRUNC R2, R2 ;  /* 0x0000000200027311 */ /* 0x000e24000020d900 */
[----:B0-----:R-:W-:Y:S01]  /*ed00*/  PRMT R19, R2, 0x7610, R19 ;  /* 0x0000761002137816 */ /* 0x001fe20000000013 */
[----:B------:R-:W-:Y:S06]  /*ed10*/  BRA `(.L_x_69909) ;  /* 0x0000000400ac7947 */ /* 0x000fec0003800000 */
.L_x_69916:
        /* <DEDUP_REMOVED lines=10> */
.L_x_69923:
        /* <DEDUP_REMOVED lines=21> */
.L_x_69927:
[----:B------:R-:W-:Y:S05]  /*ef10*/  BSYNC B1 ;  /* 0x0000000000017941 */ /* 0x000fea0003800000 */
.L_x_69926:
[----:B------:R-:W-:Y:S01]  /*ef20*/  IMAD.SHL.U32 R2, R2, 0x100000, RZ ;  /* 0x0010000002027824 */ /* 0x000fe200078e00ff */
[----:B------:R-:W-:-:S04]  /*ef30*/  LEA R3, R0, 0x3b800000, 0x17 ;  /* 0x3b80000000037811 */ /* 0x000fc800078eb8ff */
[----:B------:R-:W-:-:S07]  /*ef40*/  LOP3.LUT R2, R3, R2, R4, 0xfe, !PT ;  /* 0x0000000203027212 */ /* 0x000fce00078efe04 */
.L_x_69925:
[----:B------:R-:W-:Y:S05]  /*ef50*/  BSYNC B0 ;  /* 0x0000000000007941 */ /* 0x000fea0003800000 */
.L_x_69924:
[----:B------:R-:W0:Y:S02]  /*ef60*/  F2I.S64.TRUNC R2, R2 ;  /* 0x0000000200027311 */ /* 0x000e24000020d900 */
[----:B0-----:R-:W-:Y:S01]  /*ef70*/  PRMT R19, R2, 0x7610, R19 ;  /* 0x0000761002137816 */ /* 0x001fe20000000013 */
[----:B------:R-:W-:Y:S06]  /*ef80*/  BRA `(.L_x_69909) ;  /* 0x0000000400107947 */ /* 0x000fec0003800000 */
.L_x_69922:
        /* <DEDUP_REMOVED lines=21> */
.L_x_69931:
[----:B------:R-:W-:Y:S05]  /*f0e0*/  BSYNC B1 ;  /* 0x0000000000017941 */ /* 0x000fea0003800000 */
.L_x_69930:
[----:B------:R-:W-:Y:S01]  /*f0f0*/  IMAD.SHL.U32 R2, R2, 0x200000, RZ ;  /* 0x0020000002027824 */ /* 0x000fe200078e00ff */
[----:B------:R-:W-:-:S04]  /*f100*/  LEA R3, R0, 0x37800000, 0x17 ;  /* 0x3780000000037811 */ /* 0x000fc800078eb8ff */
[----:B------:R-:W-:-:S07]  /*f110*/  LOP3.LUT R2, R3, R2, R4, 0xfe, !PT ;  /* 0x0000000203027212 */ /* 0x000fce00078efe04 */
.L_x_69929:
[----:B------:R-:W-:Y:S05]  /*f120*/  BSYNC B0 ;  /* 0x0000000000007941 */ /* 0x000fea0003800000 */
.L_x_69928:
[----:B------:R-:W0:Y:S02]  /*f130*/  F2I.S64.TRUNC R2, R2 ;  /* 0x0000000200027311 */ /* 0x000e24000020d900 */
[----:B0-----:R-:W-:Y:S01]  /*f140*/  PRMT R19, R2, 0x7610, R19 ;  /* 0x0000761002137816 */ /* 0x001fe20000000013 */
[----:B------:R-:W-:Y:S06]  /*f150*/  BRA `(.L_x_69909) ;  /* 0x00000000009c7947 */ /* 0x000fec0003800000 */
.L_x_69921:
        /* <DEDUP_REMOVED lines=14> */
.L_x_69935:
[----:B------:R-:W-:Y:S05]  /*f240*/  BSYNC B0 ;  /* 0x0000000000007941 */ /* 0x000fea0003800000 */
.L_x_69934:
[----:B------:R-:W0:Y:S02]  /*f250*/  F2I.S64.TRUNC R2, R2 ;  /* 0x0000000200027311 */ /* 0x000e24000020d900 */
[----:B0-----:R-:W-:Y:S01]  /*f260*/  PRMT R19, R2, 0x7610, R19 ;  /* 0x0000761002137816 */ /* 0x001fe20000000013 */
[----:B------:R-:W-:Y:S06]  /*f270*/  BRA `(.L_x_69909) ;  /* 0x0000000000547947 */ /* 0x000fec0003800000 */
.L_x_69908:
        /* <DEDUP_REMOVED lines=16> */
.L_x_69936:
[----:B------:R-:W-:Y:S01]  /*f380*/  PRMT R19, RZ, 0x7610, R19 ;  /* 0x00007610ff137816 */ /* 0x000fe20000000013 */
[----:B------:R-:W-:Y:S06]  /*f390*/  BRA `(.L_x_69909) ;  /* 0x00000000000c7947 */ /* 0x000fec0003800000 */
.L_x_69933:
[----:B------:R0:W5:Y:S01]  /*f3a0*/  LDG.E.U8 R19, desc[UR36][R4.64] ;  /* 0x0000002404137981 */ /* 0x000162000c1e1100 */
[----:B------:R-:W-:Y:S05]  /*f3b0*/  BRA `(.L_x_69909) ;  /* 0x0000000000047947 */ /* 0x000fea0003800000 */
.L_x_69932:
[----:B------:R0:W5:Y:S02]  /*f3c0*/  LDG.E.U8 R19, desc[UR36][R4.64] ;  /* 0x0000002404137981 */ /* 0x000164000c1e1100 */
.L_x_69909:
        /* <DEDUP_REMOVED lines=17> */
.L_x_69940:
[----:B------:R4:W5:Y:S01]  /*f4e0*/  LDG.E.U8 R0, desc[UR36][R4.64] ;  /* 0x0000002404007981 */ /* 0x000962000c1e1100 */
[----:B------:R-:W-:Y:S05]  /*f4f0*/  BRA `(.L_x_69942) ;  /* 0x0000000c00647947 */ /* 0x000fea0003800000 */
.L_x_69939:
        /* <DEDUP_REMOVED lines=8> */
.L_x_69944:
[----:B------:R2:W5:Y:S01]  /*f580*/  LDG.E.U8 R0, desc[UR36][R4.64] ;  /* 0x0000002404007981 */ /* 0x000562000c1e1100 */
[----:B------:R-:W-:Y:S05]  /*f590*/  BRA `(.L_x_69942) ;  /* 0x0000000c003c7947 */ /* 0x000fea0003800000 */
.L_x_69943:
[----:B------:R0:W5:Y:S01]  /*f5a0*/  LDG.E.U16 R0, desc[UR36][R4.64] ;  /* 0x0000002404007981 */ /* 0x000162000c1e1500 */
[----:B------:R-:W-:Y:S05]  /*f5b0*/  BRA `(.L_x_69942) ;  /* 0x0000000c00347947 */ /* 0x000fea0003800000 */
.L_x_69938:
        /* <DEDUP_REMOVED lines=10> */
.L_x_69946:
[----:B------:R-:W2:Y:S02]  /*f660*/  LDG.E.U16 R2, desc[UR36][R4.64] ;  /* 0x0000002404027981 */ /* 0x000ea4000c1e1500 */
[----:B--2---:R-:W-:-:S06]  /*f670*/  HADD2.F32 R2, -RZ, R2.H0_H0 ;  /* 0x20000002ff027230 */ /* 0x004fcc0000004100 */
[----:B------:R-:W0:Y:S02]  /*f680*/  F2I.S64.TRUNC R2, R2 ;  /* 0x0000000200027311 */ /* 0x000e24000020d900 */
[----:B0-----:R-:W-:Y:S01]  /*f690*/  PRMT R0, R2, 0x7610, R0 ;  /* 0x0000761002007816 */ /* 0x001fe20000000000 */
[----:B------:R-:W-:Y:S06]  /*f6a0*/  BRA `(.L_x_69942) ;  /* 0x0000000800f87947 */ /* 0x000fec0003800000 */
.L_x_69945:
        /* <DEDUP_REMOVED lines=10> */
.L_x_69948:
[----:B------:R-:W2:Y:S02]  /*f750*/  LDG.E.U16 R4, desc[UR36][R4.64] ;  /* 0x0000002404047981 */ /* 0x000ea4000c1e1500 */
[----:B--2---:R-:W-:-:S06]  /*f760*/  HADD2.F32 R2, -RZ, R4.H0_H0 ;  /* 0x20000004ff027230 */ /* 0x004fcc0000004100 */
[----:B------:R-:W0:Y:S02]  /*f770*/  F2I.S64.TRUNC R2, R2 ;  /* 0x0000000200027311 */ /* 0x000e24000020d900 */
[----:B0-----:R-:W-:Y:S01]  /*f780*/  PRMT R0, R2, 0x7610, R0 ;  /* 0x0000761002007816 */ /* 0x001fe20000000000 */
[----:B------:R-:W-:Y:S06]  /*f790*/  BRA `(.L_x_69942) ;  /* 0x0000000800bc7947 */ /* 0x000fec0003800000 */
.L_x_69947:
[----:B------:R-:W2:Y:S02]  /*f7a0*/  LDG.E.64 R2, desc[UR36][R4.64] ;  /* 0x0000002404027981 */ /* 0x000ea4000c1e1b00 */
[----:B--2---:R-:W0:Y:S02]  /*f7b0*/  F2I.S64.F64.TRUNC R2, R2 ;  /* 0x0000000200027311 */ /* 0x004e24000030d900 */
[----:B0-----:R-:W-:Y:S01]  /*f7c0*/  PRMT R0, R2, 0x7610, R0 ;  /* 0x0000761002007816 */ /* 0x001fe20000000000 */
[----:B------:R-:W-:Y:S06]  /*f7d0*/  BRA `(.L_x_69942) ;  /* 0x0000000800ac7947 */ /* 0x000fec0003800000 */
.L_x_69937:
        /* <DEDUP_REMOVED lines=12> */
.L_x_69951:
[----:B------:R-:W2:Y:S02]  /*f8a0*/  LDG.E.64 R4, desc[UR36][R4.64] ;  /* 0x0000002404047981 */ /* 0x000ea4000c1e1b00 */
[----:B--2---:R-:W0:Y:S02]  /*f8b0*/  F2I.S64.F64.TRUNC R2, R4 ;  /* 0x0000000400027311 */ /* 0x004e24000030d900 */
[----:B0-----:R-:W-:Y:S01]  /*f8c0*/  PRMT R0, R2, 0x7610, R0 ;  /* 0x0000761002007816 */ /* 0x001fe20000000000 */
[----:B------:R-:W-:Y:S06]  /*f8d0*/  BRA `(.L_x_69942) ;  /* 0x00000008006c7947 */ /* 0x000fec0003800000 */
.L_x_69950:
        /* <DEDUP_REMOVED lines=28> */
.L_x_69953:
        /* <DEDUP_REMOVED lines=15> */
.L_x_69952:
[----:B------:R-:W2:Y:S02]  /*fb90*/  LDG.E.U16 R2, desc[UR36][R4.64] ;  /* 0x0000002404027981 */ /* 0x000ea4000c1e1500 */
[----:B--2---:R-:W-:-:S06]  /*fba0*/  IMAD.U32 R2, R2, 0x10000, RZ ;  /* 0x0001000002027824 */ /* 0x004fcc00078e00ff */
[----:B------:R-:W0:Y:S02]  /*fbb0*/  F2I.S64.TRUNC R2, R2 ;  /* 0x0000000200027311 */ /* 0x000e24000020d900 */
[----:B0-----:R-:W-:Y:S01]  /*fbc0*/  PRMT R0, R2, 0x7610, R0 ;  /* 0x0000761002007816 */ /* 0x001fe20000000000 */
[----:B------:R-:W-:Y:S06]  /*fbd0*/  BRA `(.L_x_69942) ;  /* 0x0000000400ac7947 */ /* 0x000fec0003800000 */
.L_x_69949:
        /* <DEDUP_REMOVED lines=10> */
.L_x_69956:
        /* <DEDUP_REMOVED lines=21> */
.L_x_69960:
[----:B------:R-:W-:Y:S05]  /*fdd0*/  BSYNC B1 ;  /* 0x0000000000017941 */ /* 0x000fea0003800000 */
.L_x_69959:
[----:B------:R-:W-:Y:S01]  /*fde0*/  IMAD.SHL.U32 R2, R2, 0x100000, RZ ;  /* 0x0010000002027824 */ /* 0x000fe200078e00ff */
[----:B------:R-:W-:-:S04]  /*fdf0*/  LEA R3, R0, 0x3b800000, 0x17 ;  /* 0x3b80000000037811 */ /* 0x000fc800078eb8ff */
[----:B------:R-:W-:-:S07]  /*fe00*/  LOP3.LUT R2, R3, R2, R4, 0xfe, !PT ;  /* 0x0000000203027212 */ /* 0x000fce00078efe04 */
.L_x_69958:
[----:B------:R-:W-:Y:S05]  /*fe10*/  BSYNC B0 ;  /* 0x0000000000007941 */ /* 0x000fea0003800000 */
.L_x_69957:
[----:B------:R-:W0:Y:S02]  /*fe20*/  F2I.S64.TRUNC R2, R2 ;  /* 0x0000000200027311 */ /* 0x000e24000020d900 */
[----:B0-----:R-:W-:Y:S01]  /*fe30*/  PRMT R0, R2, 0x7610, R0 ;  /* 0x0000761002007816 */ /* 0x001fe20000000000 */
[----:B------:R-:W-:Y:S06]  /*fe40*/  BRA `(.L_x_69942) ;  /* 0x0000000400107947 */ /* 0x000fec0003800000 */
.L_x_69955:
        /* <DEDUP_REMOVED lines=21> */
.L_x_69964:
[----:B------:R-:W-:Y:S05]  /*ffa0*/  BSYNC B1 ;  /* 0x0000000000017941 */ /* 0x000fea0003800000 */
.L_x_69963:
[----:B------:R-:W-:Y:S01]  /*ffb0*/  IMAD.SHL.U32 R2, R2, 0x200000, RZ ;  /* 0x0020000002027824 */ /* 0x000fe200078e00ff */
[----:B------:R-:W-:-:S04]  /*ffc0*/  LEA R3, R0, 0x37800000, 0x17 ;  /* 0x3780000000037811 */ /* 0x000fc800078eb8ff */
[----:B------:R-:W-:-:S07]  /*ffd0*/  LOP3.LUT R2, R3, R2, R4, 0xfe, !PT ;  /* 0x0000000203027212 */ /* 0x000fce00078efe04 */
.L_x_69962:
[----:B------:R-:W-:Y:S05]  /*ffe0*/  BSYNC B0 ;  /* 0x0000000000007941 */ /* 0x000fea0003800000 */
.L_x_69961:
[----:B------:R-:W0:Y:S02]  /*fff0*/  F2I.S64.TRUNC R2, R2 ;  /* 0x0000000200027311 */ /* 0x000e24000020d900 */
[----:B0-----:R-:W-:Y:S01]  /*10000*/  PRMT R0, R2, 0x7610, R0 ;  /* 0x0000761002007816 */ /* 0x001fe20000000000 */
[----:B------:R-:W-:Y:S06]  /*10010*/  BRA `(.L_x_69942) ;  /* 0x00000000009c7947 */ /* 0x000fec0003800000 */
.L_x_69954:
        /* <DEDUP_REMOVED lines=14> */
.L_x_69968:
[----:B------:R-:W-:Y:S05]  /*10100*/  BSYNC B0 ;  /* 0x0000000000007941 */ /* 0x000fea0003800000 */
.L_x_69967:
[----:B------:R-:W0:Y:S02]  /*10110*/  F2I.S64.TRUNC R2, R2 ;  /* 0x0000000200027311 */ /* 0x000e24000020d900 */
[----:B0-----:R-:W-:Y:S01]  /*10120*/  PRMT R0, R2, 0x7610, R0 ;  /* 0x0000761002007816 */ /* 0x001fe20000000000 */
[----:B------:R-:W-:Y:S06]  /*10130*/  BRA `(.L_x_69942) ;  /* 0x0000000000547947 */ /* 0x000fec0003800000 */
.L_x_69941:
        /* <DEDUP_REMOVED lines=16> */
.L_x_69969:
[----:B------:R-:W-:Y:S01]  /*10240*/  PRMT R0, RZ, 0x7610, R0 ;  /* 0x00007610ff007816 */ /* 0x000fe20000000000 */
[----:B------:R-:W-:Y:S06]  /*10250*/  BRA `(.L_x_69942) ;  /* 0x00000000000c7947 */ /* 0x000fec0003800000 */
.L_x_69966:
[----:B------:R0:W5:Y:S01]  /*10260*/  LDG.E.U8 R0, desc[UR36][R4.64] ;  /* 0x0000002404007981 */ /* 0x000162000c1e1100 */
[----:B------:R-:W-:Y:S05]  /*10270*/  BRA `(.L_x_69942) ;  /* 0x0000000000047947 */ /* 0x000fea0003800000 */
.L_x_69965:
[----:B------:R0:W5:Y:S02]  /*10280*/  LDG.E.U8 R0, desc[UR36][R4.64] ;  /* 0x0000002404007981 */ /* 0x000164000c1e1100 */
.L_x_69942:
        /* <DEDUP_REMOVED lines=8> */
.L_x_69972:
        /* <DEDUP_REMOVED lines=12> */
.L_x_69971:
[----:B------:R-:W-:Y:S05]  /*103d0*/  BSYNC B0 ;  /* 0x0000000000007941 */ /* 0x000fea0003800000 */
.L_x_69970:
        /* <DEDUP_REMOVED lines=11> */
.L_x_69976:
[----:B------:R-:W-:Y:S01]  /*10490*/  STG.E.U8 desc[UR36][R16.64], R3 ;  /* 0x0000000310007986 */ /* 0x000fe2000c101124 */
[----:B------:R-:W-:Y:S05]  /*104a0*/  EXIT ;  /* 0x000000000000794d */ /* 0x000fea0003800000 */
.L_x_69975:
        /* <DEDUP_REMOVED lines=10> */
.L_x_69979:
[----:B------:R-:W-:-:S05]  /*10550*/  LOP3.LUT R3, R3, 0xff, RZ, 0xc0, !PT ;  /* 0x000000ff03037812 */ /* 0x000fca00078ec0ff */
[----:B------:R-:W-:Y:S01]  /*10560*/  STG.E desc[UR36][R16.64], R3 ;  /* 0x0000000310007986 */ /* 0x000fe2000c101924 */
[----:B------:R-:W-:Y:S05]  /*10570*/  EXIT ;  /* 0x000000000000794d */ /* 0x000fea0003800000 */
.L_x_69978:
[----:B------:R-:W-:-:S05]  /*10580*/  LOP3.LUT R3, R3, 0xff, RZ, 0xc0, !PT ;  /* 0x000000ff03037812 */ /* 0x000fca00078ec0ff */
[----:B------:R-:W-:Y:S01]  /*10590*/  STG.E.U16 desc[UR36][R16.64], R3 ;  /* 0x0000000310007986 */ /* 0x000fe2000c101524 */
[----:B------:R-:W-:Y:S05]  /*105a0*/  EXIT ;  /* 0x000000000000794d */ /* 0x000fea0003800000 */
.L_x_69974:
        /* <DEDUP_REMOVED lines=10> */
.L_x_69981:
[----:B------:R-:W-:-:S04]  /*10650*/  LOP3.LUT R3, R3, 0xff, RZ, 0xc0, !PT ;  /* 0x000000ff03037812 */ /* 0x000fc800078ec0ff */
[----:B------:R-:W0:Y:S02]  /*10660*/  I2F.U16 R0, R3 ;  /* 0x0000000300007306 */ /* 0x000e240000101000 */
[----:B0-----:R-:W-:-:S05]  /*10670*/  F2FP.F16.F32.PACK_AB R0, RZ, R0 ;  /* 0x00000000ff00723e */ /* 0x001fca00000000ff */
[----:B------:R-:W-:Y:S01]  /*10680*/  STG.E.U16 desc[UR36][R16.64], R0 ;  /* 0x0000000010007986 */ /* 0x000fe2000c101524 */
[----:B------:R-:W-:Y:S05]  /*10690*/  EXIT ;  /* 0x000000000000794d */ /* 0x000fea0003800000 */
.L_x_69980:
        /* <DEDUP_REMOVED lines=11> */
.L_x_69983:
[----:B------:R-:W-:-:S06]  /*10750*/  LOP3.LUT R3, R3, 0xff, RZ, 0xc0, !PT ;  /* 0x000000ff03037812 */ /* 0x000fcc00078ec0ff */
[----:B------:R-:W0:Y:S02]  /*10760*/  I2F.U16 R3, R3 ;  /* 0x0000000300037306 */ /* 0x000e240000101000 */
[----:B0-----:R-:W-:-:S04]  /*10770*/  F2FP.F16.F32.PACK_AB R3, RZ, R3 ;  /* 0x00000003ff03723e */ /* 0x001fc800000000ff */
[----:B------:R-:W-:-:S05]  /*10780*/  PRMT R3, R3, 0x5410, RZ ;  /* 0x0000541003037816 */ /* 0x000fca00000000ff */
[----:B------:R-:W-:Y:S01]  /*10790*/  STG.E desc[UR36][R16.64], R3 ;  /* 0x0000000310007986 */ /* 0x000fe2000c101924 */
[----:B------:R-:W-:Y:S05]  /*107a0*/  EXIT ;  /* 0x000000000000794d */ /* 0x000fea0003800000 */
.L_x_69982:
[----:B------:R-:W-:-:S06]  /*107b0*/  LOP3.LUT R3, R3, 0xff, RZ, 0xc0, !PT ;  /* 0x000000ff03037812 */ /* 0x000fcc00078ec0ff */
[----:B------:R-:W0:Y:S02]  /*107c0*/  I2F.F64.U16 R2, R3 ;  /* 0x0000000300027312 */ /* 0x000e240000101800 */
[----:B0-----:R-:W-:Y:S01]  /*107d0*/  STG.E.64 desc[UR36][R16.64], R2 ;  /* 0x0000000210007986 */ /* 0x001fe2000c101b24 */
[----:B------:R-:W-:Y:S05]  /*107e0*/  EXIT ;  /* 0x000000000000794d */ /* 0x000fea0003800000 */
.L_x_69973:
        /* <DEDUP_REMOVED lines=12> */
.L_x_69986:
[----:B------:R-:W-:Y:S02]  /*108b0*/  LOP3.LUT R4, R3, 0xff, RZ, 0xc0, !PT ;  /* 0x000000ff03047812 */ /* 0x000fe400078ec0ff */
[----:B------:R-:W-:-:S04]  /*108c0*/  CS2R R6, SRZ ;  /* 0x0000000000067805 */ /* 0x000fc8000001ff00 */
[----:B------:R-:W0:Y:S02]  /*108d0*/  I2F.F64.U16 R4, R4 ;  /* 0x0000000400047312 */ /* 0x000e240000101800 */
[----:B0-----:R-:W-:Y:S01]  /*108e0*/  STG.E.128 desc[UR36][R16.64], R4 ;  /* 0x0000000410007986 */ /* 0x001fe2000c101d24 */
[----:B------:R-:W-:Y:S05]  /*108f0*/  EXIT ;  /* 0x000000000000794d */ /* 0x000fea0003800000 */
.L_x_69985:
        /* <DEDUP_REMOVED lines=22> */
.L_x_69990:
[----:B------:R-:W-:Y:S05]  /*10a60*/  BSYNC B0 ;  /* 0x0000000000007941 */ /* 0x000fea0003800000 */
.L_x_69989:
[----:B------:R-:W-:-:S05]  /*10a70*/  LOP3.LUT R3, R0, R3, RZ, 0xfc, !PT ;  /* 0x0000000300037212 */ /* 0x000fca00078efcff */
[----:B------:R-:W-:Y:S01]  /*10a80*/  STG.E.U8 desc[UR36][R16.64], R3 ;  /* 0x0000000310007986 */ /* 0x000fe2000c101124 */
[----:B------:R-:W-:Y:S05]  /*10a90*/  EXIT ;  /* 0x000000000000794d */ /* 0x000fea0003800000 */
.L_x_69988:
        /* <DEDUP_REMOVED lines=14> */
.L_x_69992:
[----:B------:R-:W-:Y:S01]  /*10b80*/  IMAD.MOV.U32 R0, RZ, RZ, 0x7f ;  /* 0x0000007fff007424 */ /* 0x000fe200078e00ff */
[----:B------:R-:W-:-:S04]  /*10b90*/  ISETP.GT.U32.AND P0, PT, R2, 0x7f800000, PT ;  /* 0x7f8000000200780c */ /* 0x000fc80003f04070 */
[----:B------:R-:W-:-:S09]  /*10ba0*/  SEL R0, R0, 0x7c, P0 ;  /* 0x0000007c00007807 */ /* 0x000fd20000000000 */
.L_x_69993:
[----:B------:R-:W-:Y:S05]  /*10bb0*/  BSYNC B0 ;  /* 0x0000000000007941 */ /* 0x000fea0003800000 */
.L_x_69991:
[----:B------:R-:W-:-:S04]  /*10bc0*/  LOP3.LUT R2, R3, 0x80000000, RZ, 0xc0, !PT ;  /* 0x8000000003027812 */ /* 0x000fc800078ec0ff */
[----:B------:R-:W-:-:S04]  /*10bd0*/  SHF.R.U32.HI R3, RZ, 0x18, R2 ;  /* 0x00000018ff037819 */ /* 0x000fc80000011602 */
[----:B------:R-:W-:-:S05]  /*10be0*/  LOP3.LUT R3, R0, R3, RZ, 0xfc, !PT ;  /* 0x0000000300037212 */ /* 0x000fca00078efcff */
[----:B------:R-:W-:Y:S01]  /*10bf0*/  STG.E.U8 desc[UR36][R16.64], R3 ;  /* 0x0000000310007986 */ /* 0x000fe2000c101124 */
[----:B------:R-:W-:Y:S05]  /*10c00*/  EXIT ;  /* 0x000000000000794d */ /* 0x000fea0003800000 */
.L_x_69987:
[----:B------:R-:W-:-:S04]  /*10c10*/  LOP3.LUT R3, R3, 0xff, RZ, 0xc0, !PT ;  /* 0x000000ff03037812 */ /* 0x000fc800078ec0ff */
[----:B------:R-:W0:Y:S02]  /*10c20*/  I2F.U16 R0, R3 ;  /* 0x0000000300007306 */ /* 0x000e240000101000 */
[----:B0-----:R-:W-:-:S05]  /*10c30*/  F2FP.BF16.F32.PACK_AB R0, RZ, R0 ;  /* 0x00000000ff00723e */ /* 0x001fca00000010ff */
[----:B------:R-:W-:Y:S01]  /*10c40*/  STG.E.U16 desc[UR36][R16.64], R0 ;  /* 0x0000000010007986 */ /* 0x000fe2000c101524 */
[----:B------:R-:W-:Y:S05]  /*10c50*/  EXIT ;  /* 0x000000000000794d */ /* 0x000fea0003800000 */
.L_x_69984:
        /* <DEDUP_REMOVED lines=11> */
.L_x_69996:
        /* <DEDUP_REMOVED lines=18> */
.L_x_69999:
[----:B------:R-:W-:-:S04]  /*10e30*/  LOP3.LUT R2, R3, 0x80000000, RZ, 0xc0, !PT ;  /* 0x8000000003027812 */ /* 0x000fc800078ec0ff */
[----:B------:R-:W-:-:S04]  /*10e40*/  SHF.R.U32.HI R3, RZ, 0x18, R2 ;  /* 0x00000018ff037819 */ /* 0x000fc80000011602 */
[----:B------:R-:W-:-:S04]  /*10e50*/  LOP3.LUT R0, R0, R3, RZ, 0xfc, !PT ;  /* 0x0000000300007212 */ /* 0x000fc800078efcff */
[----:B------:R-:W-:-:S07]  /*10e60*/  PRMT R8, R0, 0x7610, R8 ;  /* 0x0000761000087816 */ /* 0x000fce0000000008 */
.L_x_69998:
[----:B------:R-:W-:Y:S05]  /*10e70*/  BSYNC B0 ;  /* 0x0000000000007941 */ /* 0x000fea0003800000 */
.L_x_69997:
[----:B------:R-:W-:Y:S01]  /*10e80*/  STG.E.U8 desc[UR36][R16.64], R8 ;  /* 0x0000000810007986 */ /* 0x000fe2000c101124 */
[----:B------:R-:W-:Y:S05]  /*10e90*/  EXIT ;  /* 0x000000000000794d */ /* 0x000fea0003800000 */
.L_x_69995:
        /* <DEDUP_REMOVED lines=18> */
.L_x_70002:
[----:B------:R-:W-:-:S04]  /*10fc0*/  LOP3.LUT R2, R3, 0x80000000, RZ, 0xc0, !PT ;  /* 0x8000000003027812 */ /* 0x000fc800078ec0ff */
[----:B------:R-:W-:-:S04]  /*10fd0*/  SHF.R.U32.HI R3, RZ, 0x18, R2 ;  /* 0x00000018ff037819 */ /* 0x000fc80000011602 */
[----:B------:R-:W-:-:S04]  /*10fe0*/  LOP3.LUT R0, R0, R3, RZ, 0xfc, !PT ;  /* 0x0000000300007212 */ /* 0x000fc800078efcff */
[----:B------:R-:W-:-:S07]  /*10ff0*/  PRMT R8, R0, 0x7610, R8 ;  /* 0x0000761000087816 */ /* 0x000fce0000000008 */
.L_x_70001:
[----:B------:R-:W-:Y:S05]  /*11000*/  BSYNC B0 ;  /* 0x0000000000007941 */ /* 0x000fea0003800000 */
.L_x_70000:
[----:B------:R-:W-:Y:S01]  /*11010*/  STG.E.U8 desc[UR36][R16.64], R8 ;  /* 0x0000000810007986 */ /* 0x000fe2000c101124 */
[----:B------:R-:W-:Y:S05]  /*11020*/  EXIT ;  /* 0x000000000000794d */ /* 0x000fea0003800000 */
.L_x_69994:
        /* <DEDUP_REMOVED lines=23> */
.L_x_69977:
        /* <DEDUP_REMOVED lines=16> */
.L_x_70005:
[----:B------:R-:W-:Y:S05]  /*112a0*/  EXIT ;  /* 0x000000000000794d */ /* 0x000fea0003800000 */
.L_x_70004:
[----:B------:R-:W-:Y:S01]  /*112b0*/  LOP3.LUT R2, R3, 0xff, RZ, 0xc0, !PT ;  /* 0x000000ff03027812 */ /* 0x000fe200078ec0ff */
[----:B------:R-:W-:-:S05]  /*112c0*/  IMAD.MOV.U32 R3, RZ, RZ, RZ ;  /* 0x000000ffff037224 */ /* 0x000fca00078e00ff */
[----:B------:R-:W-:Y:S01]  /*112d0*/  STG.E.64 desc[UR36][R16.64], R2 ;  /* 0x0000000210007986 */ /* 0x000fe2000c101b24 */
[----:B------:R-:W-:Y:S05]  /*112e0*/  EXIT ;  /* 0x000000000000794d */ /* 0x000fea0003800000 */
.L_x_70003:
[----:B------:R-:W-:-:S05]  /*112f0*/  LOP3.LUT R3, R3, 0xff, RZ, 0xc0, !PT ;  /* 0x000000ff03037812 */ /* 0x000fca00078ec0ff */
[----:B------:R-:W-:Y:S01]  /*11300*/  STG.E desc[UR36][R16.64], R3 ;  /* 0x0000000310007986 */ /* 0x000fe2000c101924 */
[----:B------:R-:W-:Y:S05]  /*11310*/  EXIT ;  /* 0x000000000000794d */ /* 0x000fea0003800000 */
.L_x_70006:
        /* <DEDUP_REMOVED lines=14> */
.L_x_71988:


//--------------------- .text._ZN2at6native27unrolled_elementwise_kernelIZZZNS0_50_GLOBAL__N__2680c7bb_12_PowKernel_cu_7dd49032_316824pow_tensor_tensor_kernelERNS_18TensorIteratorBaseEENKUlvE_clEvENKUlvE_clEvEUlhhE_St5arrayIPcLm3EELi4E23TrivialOffsetCalculatorILi2EjESB_ILi1EjENS0_6memory12LoadWithCastILi2EEENSE_13StoreWithCastILi1EEEEEviT_T0_T2_T3_T4_T5_ --------------------------
	.section	.text._ZN2at6native27unrolled_elementwise_kernelIZZZNS0_50_GLOBAL__N__2680c7bb_12_PowKernel_cu_7dd49032_316824pow_tensor_tensor_kernelERNS_18TensorIteratorBaseEENKUlvE_clEvENKUlvE_clEvEUlhhE_St5arrayIPcLm3EELi4E23TrivialOffsetCalculatorILi2EjESB_ILi1EjENS0_6memory12LoadWithCastILi2EEENSE_13StoreWithCastILi1EEEEEviT_T0_T2_T3_T4_T5_,"ax",@progbits
	.align	128
        .global         _ZN2at6native27unrolled_elementwise_kernelIZZZNS0_50_GLOBAL__N__2680c7bb_12_PowKernel_cu_7dd49032_316824pow_tensor_tensor_kernelERNS_18TensorIteratorBaseEENKUlvE_clEvENKUlvE_clEvEUlhhE_St5arrayIPcLm3EELi4E23TrivialOffsetCalculatorILi2EjESB_ILi1EjENS0_6memory12LoadWithCastILi2EEENSE_13StoreWithCastILi1EEEEEviT_T0_T2_T3_T4_T5_
        .type           _ZN2at6native27unrolled_elementwise_kernelIZZZNS0_50_GLOBAL__N__2680c7bb_12_PowKernel_cu_7dd49032_316824pow_tensor_tensor_kernelERNS_18TensorIteratorBaseEENKUlvE_clEvENKUlvE_clEvEUlhhE_St5arrayIPcLm3EELi4E23TrivialOffsetCalculatorILi2EjESB_ILi1EjENS0_6memory12LoadWithCastILi2EEENSE_13StoreWithCastILi1EEEEEviT_T0_T2_T3_T4_T5_,@function
        .size           _ZN2at6native27unrolled_elementwise_kernelIZZZNS0_50_GLOBAL__N__2680c7bb_12_PowKernel_cu_7dd49032_316824pow_tensor_tensor_kernelERNS_18TensorIteratorBaseEENKUlvE_clEvENKUlvE_clEvEUlhhE_St5arrayIPcLm3EELi4E23TrivialOffsetCalculatorILi2EjESB_ILi1EjENS0_6memory12LoadWithCastILi2EEENSE_13StoreWithCastILi1EEEEEviT_T0_T2_T3_T4_T5_,(.L_x_71989 - _ZN2at6native27unrolled_elementwise_kernelIZZZNS0_50_GLOBAL__N__2680c7bb_12_PowKernel_cu_7dd49032_316824pow_tensor_tensor_kernelERNS_18TensorIteratorBaseEENKUlvE_clEvENKUlvE_clEvEUlhhE_St5arrayIPcLm3EELi4E23TrivialOffsetCalculatorILi2EjESB_ILi1EjENS0_6memory12LoadWithCastILi2EEENSE_13StoreWithCastILi1EEEEEviT_T0_T2_T3_T4_T5_)
        .other          _ZN2at6native27unrolled_elementwise_kernelIZZZNS0_50_GLOBAL__N__2680c7bb_12_PowKernel_cu_7dd49032_316824pow_tensor_tensor_kernelERNS_18TensorIteratorBaseEENKUlvE_clEvENKUlvE_clEvEUlhhE_St5arrayIPcLm3EELi4E23TrivialOffsetCalculatorILi2EjESB_ILi1EjENS0_6memory12LoadWithCastILi2EEENSE_13StoreWithCastILi1EEEEEviT_T0_T2_T3_T4_T5_,@"STO_CUDA_ENTRY STV_DEFAULT"
_ZN2at6native27unrolled_elementwise_kernelIZZZNS0_50_GLOBAL__N__2680c7bb_12_PowKernel_cu_7dd49032_316824pow_tensor_tensor_kernelERNS_18TensorIteratorBaseEENKUlvE_clEvENKUlvE_clEvEUlhhE_St5arrayIPcLm3EELi4E23TrivialOffsetCalculatorILi2EjESB_ILi1EjENS0_6memory12LoadWithCastILi2EEENSE_13StoreWithCastILi1EEEEEviT_T0_T2_T3_T4_T5_:
.text._ZN2at6native27unrolled_elementwise_kernelIZZZNS0_50_GLOBAL__N__2680c7bb_12_PowKernel_cu_7dd49032_316824pow_tensor_tensor_kernelERNS_18TensorIteratorBaseEENKUlvE_clEvENKUlvE_clEvEUlhhE_St5arrayIPcLm3EELi4E23TrivialOffsetCalculatorILi2EjESB_ILi1EjENS0_6memory12LoadWithCastILi2EEENSE_13StoreWithCastILi1EEEEEviT_T0_T2_T3_T4_T5_:
        /* <DEDUP_REMOVED lines=33> */
.L_x_70012:
[----:B------:R3:W5:Y:S01]  /*0210*/  LDG.E.U8 R23, desc[UR36][R6.64] ;  /* 0x0000002406177981 */ /* 0x000762000c1e1100 */
[----:B------:R-:W-:Y:S05]  /*0220*/  BRA `(.L_x_70014) ;  /* 0x0000000c00687947 */ /* 0x000fea0003800000 */
.L_x_70011:
        /* <DEDUP_REMOVED lines=8> */
.L_x_70016:
[----:B------:R1:W5:Y:S01]  /*02b0*/  LDG.E.U8 R23, desc[UR36][R6.64] ;  /* 0x0000002406177981 */ /* 0x000362000c1e1100 */
[----:B------:R-:W-:Y:S05]  /*02c0*/  BRA `(.L_x_70014) ;  /* 0x0000000c00407947 */ /* 0x000fea0003800000 */
.L_x_70015:
[----:B------:R2:W5:Y:S01]  /*02d0*/  LDG.E.U16 R23, desc[UR36][R6.64] ;  /* 0x0000002406177981 */ /* 0x000562000c1e1500 */
[----:B------:R-:W-:Y:S05]  /*02e0*/  BRA `(.L_x_70014) ;  /* 0x0000000c00387947 */ /* 0x000fea0003800000 */
.L_x_70010:
        /* <DEDUP_REMOVED lines=10> */
.L_x_70018:
[----:B------:R-:W2:Y:S02]  /*0390*/  LDG.E.U16 R4, desc[UR36][R6.64] ;  /* 0x0000002406047981 */ /* 0x000ea4000c1e1500 */
[----:B--2---:R-:W-:-:S06]  /*03a0*/  HADD2.F32 R4, -RZ, R4.H0_H0 ;  /* 0x20000004ff047230 */ /* 0x004fcc0000004100 */
[----:B------:R-:W0:Y:S02]  /*03b0*/  F2I.S64.TRUNC R4, R4 ;  /* 0x0000000400047311 */ /* 0x000e24000020d900 */
[----:B0-----:R-:W-:Y:S01]  /*03c0*/  PRMT R23, R4, 0x7610, R23 ;  /* 0x0000761004177816 */ /* 0x001fe20000000017 */
[----:B------:R-:W-:Y:S06]  /*03d0*/  BRA `(.L_x_70014) ;  /* 0x0000000800fc7947 */ /* 0x000fec0003800000 */
.L_x_70017:
        /* <DEDUP_REMOVED lines=10> */
.L_x_70020:
[----:B------:R-:W2:Y:S02]  /*0480*/  LDG.E.U16 R6, desc[UR36][R6.64] ;  /* 0x0000002406067981 */ /* 0x000ea4000c1e1500 */
[----:B--2---:R-:W-:-:S06]  /*0490*/  HADD2.F32 R4, -RZ, R6.H0_H0 ;  /* 0x20000006ff047230 */ /* 0x004fcc0000004100 */
[----:B------:R-:W0:Y:S02]  /*04a0*/  F2I.S64.TRUNC R4, R4 ;  /* 0x0000000400047311 */ /* 0x000e24000020d900 */
[----:B0-----:R-:W-:Y:S01]  /*04b0*/  PRMT R23, R4, 0x7610, R23 ;  /* 0x0000761004177816 */ /* 0x001fe20000000017 */
[----:B------:R-:W-:Y:S06]  /*04c0*/  BRA `(.L_x_70014) ;  /* 0x0000000800c07947 */ /* 0x000fec0003800000 */
.L_x_70019:
[----:B------:R-:W2:Y:S02]  /*04d0*/  LDG.E.64 R4, desc[UR36][R6.64] ;  /* 0x0000002406047981 */ /* 0x000ea4000c1e1b00 */
[----:B--2---:R-:W0:Y:S02]  /*04e0*/  F2I.S64.F64.TRUNC R4, R4 ;  /* 0x0000000400047311 */ /* 0x004e24000030d900 */
[----:B0-----:R-:W-:Y:S01]  /*04f0*/  PRMT R23, R4, 0x7610, R23 ;  /* 0x0000761004177816 */ /* 0x001fe20000000017 */
[----:B------:R-:W-:Y:S06]  /*0500*/  BRA `(.L_x_70014) ;  /* 0x0000000800b07947 */ /* 0x000fec0003800000 */
.L_x_70009:
        /* <DEDUP_REMOVED lines=12> */
.L_x_70023:
[----:B------:R-:W2:Y:S02]  /*05d0*/  LDG.E.64 R6, desc[UR36][R6.64] ;  /* 0x0000002406067981 */ /* 0x000ea4000c1e1b00 */
[----:B--2---:R-:W0:Y:S02]  /*05e0*/  F2I.S64.F64.TRUNC R4, R6 ;  /* 0x0000000600047311 */ /* 0x004e24000030d900 */
[----:B0-----:R-:W-:Y:S01]  /*05f0*/  PRMT R23, R4, 0x7610, R23 ;  /* 0x0000761004177816 */ /* 0x001fe20000000017 */
[----:B------:R-:W-:Y:S06]  /*0600*/  BRA `(.L_x_70014) ;  /* 0x0000000800707947 */ /* 0x000fec0003800000 */
.L_x_70022:
        /* <DEDUP_REMOVED lines=28> */
.L_x_70025:
        /* <DEDUP_REMOVED lines=16> */
.L_x_70024:
[----:B------:R-:W2:Y:S02]  /*08d0*/  LDG.E.U16 R4, desc[UR36][R6.64] ;  /* 0x0000002406047981 */ /* 0x000ea4000c1e1500 */
[----:B--2---:R-:W-:-:S06]  /*08e0*/  IMAD.U32 R4, R4, 0x10000, RZ ;  /* 0x0001000004047824 */ /* 0x004fcc00078e00ff */
[----:B------:R-:W0:Y:S02]  /*08f0*/  F2I.S64.TRUNC R4, R4 ;  /* 0x0000000400047311 */ /* 0x000e24000020d900 */
[----:B0-----:R-:W-:Y:S01]  /*0900*/  PRMT R23, R4, 0x7610, R23 ;  /* 0x0000761004177816 */ /* 0x001fe20000000017 */
[----:B------:R-:W-:Y:S06]  /*0910*/  BRA `(.L_x_70014) ;  /* 0x0000000400ac7947 */ /* 0x000fec0003800000 */
.L_x_70021:
        /* <DEDUP_REMOVED lines=10> */
.L_x_70028:
        /* <DEDUP_REMOVED lines=21> */
.L_x_70032:
[----:B------:R-:W-:Y:S05]  /*0b10*/  BSYNC B1 ;  /* 0x0000000000017941 */ /* 0x000fea0003800000 */
.L_x_70031:
[----:B------:R-:W-:Y:S01]  /*0b20*/  IMAD.SHL.U32 R3, R3, 0x100000, RZ ;  /* 0x0010000003037824 */ /* 0x000fe200078e00ff */
[----:B------:R-:W-:-:S04]  /*0b30*/  LEA R5, R0, 0x3b800000, 0x17 ;  /* 0x3b80000000057811 */ /* 0x000fc800078eb8ff */
[----:B------:R-:W-:-:S07]  /*0b40*/  LOP3.LUT R4, R5, R3, R6, 0xfe, !PT ;  /* 0x0000000305047212 */ /* 0x000fce00078efe06 */
.L_x_70030:
[----:B------:R-:W-:Y:S05]  /*0b50*/  BSYNC B0 ;  /* 0x0000000000007941 */ /* 0x000fea0003800000 */
.L_x_70029:
[----:B------:R-:W0:Y:S02]  /*0b60*/  F2I.S64.TRUNC R4, R4 ;  /* 0x0000000400047311 */ /* 0x000e24000020d900 */
[----:B0-----:R-:W-:Y:S01]  /*0b70*/  PRMT R23, R4, 0x7610, R23 ;  /* 0x0000761004177816 */ /* 0x001fe20000000017 */
[----:B------:R-:W-:Y:S06]  /*0b80*/  BRA `(.L_x_70014) ;  /* 0x0000000400107947 */ /* 0x000fec0003800000 */
.L_x_70027:
        /* <DEDUP_REMOVED lines=21> */
.L_x_70036:
[----:B------:R-:W-:Y:S05]  /*0ce0*/  BSYNC B1 ;  /* 0x0000000000017941 */ /* 0x000fea0003800000 */
.L_x_70035:
[----:B------:R-:W-:Y:S01]  /*0cf0*/  IMAD.SHL.U32 R3, R3, 0x200000, RZ ;  /* 0x0020000003037824 */ /* 0x000fe200078e00ff */
[----:B------:R-:W-:-:S04]  /*0d00*/  LEA R5, R0, 0x37800000, 0x17 ;  /* 0x3780000000057811 */ /* 0x000fc800078eb8ff */
[----:B------:R-:W-:-:S07]  /*0d10*/  LOP3.LUT R4, R5, R3, R6, 0xfe, !PT ;  /* 0x0000000305047212 */ /* 0x000fce00078efe06 */
.L_x_70034:
[----:B------:R-:W-:Y:S05]  /*0d20*/  BSYNC B0 ;  /* 0x0000000000007941 */ /* 0x000fea0003800000 */
.L_x_70033:
[----:B------:R-:W0:Y:S02]  /*0d30*/  F2I.S64.TRUNC R4, R4 ;  /* 0x0000000400047311 */ /* 0x000e24000020d900 */
[----:B0-----:R-:W-:Y:S01]  /*0d40*/  PRMT R23, R4, 0x7610, R23 ;  /* 0x0000761004177816 */ /* 0x001fe20000000017 */
[----:B------:R-:W-:Y:S06]  /*0d50*/  BRA `(.L_x_70014) ;  /* 0x00000000009c7947 */ /* 0x000fec0003800000 */
.L_x_70026:
        /* <DEDUP_REMOVED lines=14> */
.L_x_70040:
[----:B------:R-:W-:Y:S05]  /*0e40*/  BSYNC B0 ;  /* 0x0000000000007941 */ /* 0x000fea0003800000 */
.L_x_70039:
[----:B------:R-:W0:Y:S02]  /*0e50*/  F2I.S64.TRUNC R4, R4 ;  /* 0x0000000400047311 */ /* 0x000e24000020d900 */
[----:B0-----:R-:W-:Y:S01]  /*0e60*/  PRMT R23, R4, 0x7610, R23 ;  /* 0x0000761004177816 */ /* 0x001fe20000000017 */
[----:B------:R-:W-:Y:S06]  /*0e70*/  BRA `(.L_x_70014) ;  /* 0x0000000000547947 */ /* 0x000fec0003800000 */
.L_x_70013:
        /* <DEDUP_REMOVED lines=16> */
.L_x_70041:
[----:B------:R-:W-:Y:S01]  /*0f80*/  PRMT R23, RZ, 0x7610, R23 ;  /* 0x00007610ff177816 */ /* 0x000fe20000000017 */
[----:B------:R-:W-:Y:S06]  /*0f90*/  BRA `(.L_x_70014) ;  /* 0x00000000000c7947 */ /* 0x000fec0003800000 */
.L_x_70038:
[----:B------:R0:W5:Y:S01]  /*0fa0*/  LDG.E.U8 R23, desc[UR36][R6.64] ;  /* 0x0000002406177981 */ /* 0x000162000c1e1100 */
[----:B------:R-:W-:Y:S05]  /*0fb0*/  BRA `(.L_x_70014) ;  /* 0x0000000000047947 */ /* 0x000fea0003800000 */
.L_x_70037:
[----:B------:R0:W5:Y:S02]  /*0fc0*/  LDG.E.U8 R23, desc[UR36][R6.64] ;  /* 0x0000002406177981 */ /* 0x000164000c1e1100 */
.L_x_70014:
        /* <DEDUP_REMOVED lines=18> */
.L_x_70045:
[----:B------:R1:W5:Y:S01]  /*10f0*/  LDG.E.U8 R22, desc[UR36][R6.64] ;  /* 0x0000002406167981 */ /* 0x000362000c1e1100 */
[----:B------:R-:W-:Y:S05]  /*1100*/  BRA `(.L_x_70047) ;  /* 0x0000000c00647947 */ /* 0x000fea0003800000 */
.L_x_70044:
        /* <DEDUP_REMOVED lines=8> */
.L_x_70049:
[----:B------:R3:W5:Y:S01]  /*1190*/  LDG.E.U8 R22, desc[UR36][R6.64] ;  /* 0x0000002406167981 */ /* 0x000762000c1e1100 */
[----:B------:R-:W-:Y:S05]  /*11a0*/  BRA `(.L_x_70047) ;  /* 0x0000000c003c7947 */ /* 0x000fea0003800000 */
.L_x_70048:
[----:B------:R2:W5:Y:S01]  /*11b0*/  LDG.E.U16 R22, desc[UR36][R6.64] ;  /* 0x0000002406167981 */ /* 0x000562000c1e1500 */
[----:B------:R-:W-:Y:S05]  /*11c0*/  BRA `(.L_x_70047) ;  /* 0x0000000c00347947 */ /* 0x000fea0003800000 */
.L_x_70043:
        /* <DEDUP_REMOVED lines=10> */
.L_x_70051:
[----:B------:R-:W2:Y:S02]  /*1270*/  LDG.E.U16 R4, desc[UR36][R6.64] ;  /* 0x0000002406047981 */ /* 0x000ea4000c1e1500 */
[----:B--2---:R-:W-:-:S06]  /*1280*/  HADD2.F32 R4, -RZ, R4.H0_H0 ;  /* 0x20000004ff047230 */ /* 0x004fcc0000004100 */
[----:B------:R-:W0:Y:S02]  /*1290*/  F2I.S64.TRUNC R4, R4 ;  /* 0x0000000400047311 */ /* 0x000e24000020d900 */
[----:B0-----:R-:W-:Y:S01]  /*12a0*/  PRMT R22, R4, 0x7610, R22 ;  /* 0x0000761004167816 */ /* 0x001fe20000000016 */
[----:B------:R-:W-:Y:S06]  /*12b0*/  BRA `(.L_x_70047) ;  /* 0x0000000800f87947 */ /* 0x000fec0003800000 */
.L_x_70050:
        /* <DEDUP_REMOVED lines=10> */
.L_x_70053:
[----:B------:R-:W2:Y:S02]  /*1360*/  LDG.E.U16 R6, desc[UR36][R6.64] ;  /* 0x0000002406067981 */ /* 0x000ea4000c1e1500 */
[----:B--2---:R-:W-:-:S06]  /*1370*/  HADD2.F32 R4, -RZ, R6.H0_H0 ;  /* 0x20000006ff047230 */ /* 0x004fcc0000004100 */
[----:B------:R-:W0:Y:S02]  /*1380*/  F2I.S64.TRUNC R4, R4 ;  /* 0x0000000400047311 */ /* 0x000e24000020d900 */
[----:B0-----:R-:W-:Y:S01]  /*1390*/  PRMT R22, R4, 0x7610, R22 ;  /* 0x0000761004167816 */ /* 0x001fe20000000016 */
[----:B------:R-:W-:Y:S06]  /*13a0*/  BRA `(.L_x_70047) ;  /* 0x0000000800bc7947 */ /* 0x000fec0003800000 */
.L_x_70052:
[----:B------:R-:W2:Y:S02]  /*13b0*/  LDG.E.64 R4, desc[UR36][R6.64] ;  /* 0x0000002406047981 */ /* 0x000ea4000c1e1b00 */
[----:B--2---:R-:W0:Y:S02]  /*13c0*/  F2I.S64.F64.TRUNC R4, R4 ;  /* 0x0000000400047311 */ /* 0x004e24000030d900 */
[----:B0-----:R-:W-:Y:S01]  /*13d0*/  PRMT R22, R4, 0x7610, R22 ;  /* 0x0000761004167816 */ /* 0x001fe20000000016 */
[----:B------:R-:W-:Y:S06]  /*13e0*/  BRA `(.L_x_70047) ;  /* 0x0000000800ac7947 */ /* 0x000fec0003800000 */
.L_x_70042:
        /* <DEDUP_REMOVED lines=12> */
.L_x_70056:
[----:B------:R-:W2:Y:S02]  /*14b0*/  LDG.E.64 R6, desc[UR36][R6.64] ;  /* 0x0000002406067981 */ /* 0x000ea4000c1e1b00 */
[----:B--2---:R-:W0:Y:S02]  /*14c0*/  F2I.S64.F64.TRUNC R4, R6 ;  /* 0x0000000600047311 */ /* 0x004e24000030d900 */
[----:B0-----:R-:W-:Y:S01]  /*14d0*/  PRMT R22, R4, 0x7610, R22 ;  /* 0x0000761004167816 */ /* 0x001fe20000000016 */
[----:B------:R-:W-:Y:S06]  /*14e0*/  BRA `(.L_x_70047) ;  /* 0x00000008006c7947 */ /* 0x000fec0003800000 */
.L_x_70055:
        /* <DEDUP_REMOVED lines=28> */
.L_x_70058:
        /* <DEDUP_REMOVED lines=15> */
.L_x_70057:
[----:B------:R-:W2:Y:S02]  /*17a0*/  LDG.E.U16 R4, desc[UR36][R6.64] ;  /* 0x0000002406047981 */ /* 0x000ea4000c1e1500 */
[----:B--2---:R-:W-:-:S06]  /*17b0*/  IMAD.U32 R4, R4, 0x10000, RZ ;  /* 0x0001000004047824 */ /* 0x004fcc00078e00ff */
[----:B------:R-:W0:Y:S02]  /*17c0*/  F2I.S64.TRUNC R4, R4 ;  /* 0x0000000400047311 */ /* 0x000e24000020d900 */
[----:B0-----:R-:W-:Y:S01]  /*17d0*/  PRMT R22, R4, 0x7610, R22 ;  /* 0x0000761004167816 */ /* 0x001fe20000000016 */
[----:B------:R-:W-:Y:S06]  /*17e0*/  BRA `(.L_x_70047) ;  /* 0x0000000400ac7947 */ /* 0x000fec0003800000 */
.L_x_70054:
        /* <DEDUP_REMOVED lines=10> */
.L_x_70061:
        /* <DEDUP_REMOVED lines=21> */
.L_x_70065:
[----:B------:R-:W-:Y:S05]  /*19e0*/  BSYNC B1 ;  /* 0x0000000000017941 */ /* 0x000fea0003800000 */
.L_x_70064:
[----:B------:R-:W-:Y:S01]  /*19f0*/  IMAD.SHL.U32 R3, R3, 0x100000, RZ ;  /* 0x0010000003037824 */ /* 0x000fe200078e00ff */
[----:B------:R-:W-:-:S04]  /*1a00*/  LEA R5, R0, 0x3b800000, 0x17 ;  /* 0x3b80000000057811 */ /* 0x000fc800078eb8ff */
[----:B------:R-:W-:-:S07]  /*1a10*/  LOP3.LUT R4, R5, R3, R6, 0xfe, !PT ;  /* 0x0000000305047212 */ /* 0x000fce00078efe06 */
.L_x_70063:
[----:B------:R-:W-:Y:S05]  /*1a20*/  BSYNC B0 ;  /* 0x0000000000007941 */ /* 0x000fea0003800000 */
.L_x_70062:
[----:B------:R-:W0:Y:S02]  /*1a30*/  F2I.S64.TRUNC R4, R4 ;  /* 0x0000000400047311 */ /* 0x000e24000020d900 */
[----:B0-----:R-:W-:Y:S01]  /*1a40*/  PRMT R22, R4, 0x7610, R22 ;  /* 0x0000761004167816 */ /* 0x001fe20000000016 */
[----:B------:R-:W-:Y:S06]  /*1a50*/  BRA `(.L_x_70047) ;  /* 0x0000000400107947 */ /* 0x000fec0003800000 */
.L_x_70060:
        /* <DEDUP_REMOVED lines=21> */
.L_x_70069:
[----:B------:R-:W-:Y:S05]  /*1bb0*/  BSYNC B1 ;  /* 0x0000000000017941 */ /* 0x000fea0003800000 */
.L_x_70068:
[----:B------:R-:W-:Y:S01]  /*1bc0*/  IMAD.SHL.U32 R3, R3, 0x200000, RZ ;  /* 0x0020000003037824 */ /* 0x000fe200078e00ff */
[----:B------:R-:W-:-:S04]  /*1bd0*/  LEA R5, R0, 0x37800000, 0x17 ;  /* 0x3780000000057811 */ /* 0x000fc800078eb8ff */
[----:B------:R-:W-:-:S07]  /*1be0*/  LOP3.LUT R4, R5, R3, R6, 0xfe, !PT ;  /* 0x0000000305047212 */ /* 0x000fce00078efe06 */
.L_x_70067:
[----:B------:R-:W-:Y:S05]  /*1bf0*/  BSYNC B0 ;  /* 0x0000000000007941 */ /* 0x000fea0003800000 */
.L_x_70066:
[----:B------:R-:W0:Y:S02]  /*1c00*/  F2I.S64.TRUNC R4, R4 ;  /* 0x0000000400047311 */ /* 0x000e24000020d900 */
[----:B0-----:R-:W-:Y:S01]  /*1c10*/  PRMT R22, R4, 0x7610, R22 ;  /* 0x0000761004167816 */ /* 0x001fe20000000016 */
[----:B------:R-:W-:Y:S06]  /*1c20*/  BRA `(.L_x_70047) ;  /* 0x00000000009c7947 */ /* 0x000fec0003800000 */
.L_x_70059:
        /* <DEDUP_REMOVED lines=14> */
.L_x_70073:
[----:B------:R-:W-:Y:S05]  /*1d10*/  BSYNC B0 ;  /* 0x0000000000007941 */ /* 0x000fea0003800000 */
.L_x_70072:
[----:B------:R-:W0:Y:S02]  /*1d20*/  F2I.S64.TRUNC R4, R4 ;  /* 0x0000000400047311 */ /* 0x000e24000020d900 */
[----:B0-----:R-:W-:Y:S01]  /*1d30*/  PRMT R22, R4, 0x7610, R22 ;  /* 0x0000761004167816 */ /* 0x001fe20000000016 */
[----:B------:R-:W-:Y:S06]  /*1d40*/  BRA `(.L_x_70047) ;  /* 0x0000000000547947 */ /* 0x000fec0003800000 */
.L_x_70046:
        /* <DEDUP_REMOVED lines=16> */
.L_x_70074:
[----:B------:R-:W-:Y:S01]  /*1e50*/  PRMT R22, RZ, 0x7610, R22 ;  /* 0x00007610ff167816 */ /* 0x000fe20000000016 */
[----:B------:R-:W-:Y:S06]  /*1e60*/  BRA `(.L_x_70047) ;  /* 0x00000000000c7947 */ /* 0x000fec0003800000 */
.L_x_70071:
[----:B------:R0:W5:Y:S01]  /*1e70*/  LDG.E.U8 R22, desc[UR36][R6.64] ;  /* 0x0000002406167981 */ /* 0x000162000c1e1100 */
[----:B------:R-:W-:Y:S05]  /*1e80*/  BRA `(.L_x_70047) ;  /* 0x0000000000047947 */ /* 0x000fea0003800000 */
.L_x_70070:
[----:B------:R0:W5:Y:S02]  /*1e90*/  LDG.E.U8 R22, desc[UR36][R6.64] ;  /* 0x0000002406167981 */ /* 0x000164000c1e1100 */
.L_x_70047:
[----:B------:R-:W1:Y:S02]  /*1ea0*/  S2R R25, SR_TID.X ;  /* 0x0000000000197919 */ /* 0x000e640000002100 */
[----:B-1----:R-:W-:-:S07]  /*1eb0*/  VIADD R25, R25, 0x80 ;  /* 0x0000008019197836 */ /* 0x002fce0000000000 */
.L_x_70008:
[----:B------:R-:W-:Y:S05]  /*1ec0*/  BSYNC B6 ;  /* 0x0000000000067941 */ /* 0x000fea0003800000 */
.L_x_70007:
        /* <DEDUP_REMOVED lines=23> */
.L_x_70080:
[----:B------:R3:W5:Y:S01]  /*2040*/  LDG.E.U8 R17, desc[UR36][R6.64] ;  /* 0x0000002406117981 */ /* 0x000762000c1e1100 */
[----:B------:R-:W-:Y:S05]  /*2050*/  BRA `(.L_x_70082) ;  /* 0x0000000c00647947 */ /* 0x000fea0003800000 */
.L_x_70079:
        /* <DEDUP_REMOVED lines=8> */
.L_x_70084:
[----:B------:R0:W5:Y:S01]  /*20e0*/  LDG.E.U8 R17, desc[UR36][R6.64] ;  /* 0x0000002406117981 */ /* 0x000162000c1e1100 */
[----:B------:R-:W-:Y:S05]  /*20f0*/  BRA `(.L_x_70082) ;  /* 0x0000000c003c7947 */ /* 0x000fea0003800000 */
.L_x_70083:
[----:B------:R0:W5:Y:S01]  /*2100*/  LDG.E.U16 R17, desc[UR36][R6.64] ;  /* 0x0000002406117981 */ /* 0x000162000c1e1500 */
[----:B------:R-:W-:Y:S05]  /*2110*/  BRA `(.L_x_70082) ;  /* 0x0000000c00347947 */ /* 0x000fea0003800000 */
.L_x_70078:
        /* <DEDUP_REMOVED lines=10> */
.L_x_70086:
[----:B------:R-:W2:Y:S02]  /*21c0*/  LDG.E.U16 R4, desc[UR36][R6.64] ;  /* 0x0000002406047981 */ /* 0x000ea4000c1e1500 */
[----:B--2---:R-:W-:-:S06]  /*21d0*/  HADD2.F32 R4, -RZ, R4.H0_H0 ;  /* 0x20000004ff047230 */ /* 0x004fcc0000004100 */
[----:B------:R-:W0:Y:S02]  /*21e0*/  F2I.S64.TRUNC R4, R4 ;  /* 0x0000000400047311 */ /* 0x000e24000020d900 */
[----:B0-----:R-:W-:Y:S01]  /*21f0*/  PRMT R17, R4, 0x7610, R17 ;  /* 0x0000761004117816 */ /* 0x001fe20000000011 */
[----:B------:R-:W-:Y:S06]  /*2200*/  BRA `(.L_x_70082) ;  /* 0x0000000800f87947 */ /* 0x000fec0003800000 */
.L_x_70085:
        /* <DEDUP_REMOVED lines=10> */
.L_x_70088:
[----:B------:R-:W2:Y:S02]  /*22b0*/  LDG.E.U16 R6, desc[UR36][R6.64] ;  /* 0x0000002406067981 */ /* 0x000ea4000c1e1500 */
[----:B--2---:R-:W-:-:S06]  /*22c0*/  HADD2.F32 R4, -RZ, R6.H0_H0 ;  /* 0x20000006ff047230 */ /* 0x004fcc0000004100 */
[----:B------:R-:W0:Y:S02]  /*22d0*/  F2I.S64.TRUNC R4, R4 ;  /* 0x0000000400047311 */ /* 0x000e24000020d900 */
[----:B0-----:R-:W-:Y:S01]  /*22e0*/  PRMT R17, R4, 0x7610, R17 ;  /* 0x0000761004117816 */ /* 0x001fe20000000011 */
[----:B------:R-:W-:Y:S06]  /*22f0*/  BRA `(.L_x_70082) ;  /* 0x0000000800bc7947 */ /* 0x000fec0003800000 */
.L_x_70087:
[----:B------:R-:W2:Y:S02]  /*2300*/  LDG.E.64 R4, desc[UR36][R6.64] ;  /* 0x0000002406047981 */ /* 0x000ea4000c1e1b00 */
[----:B--2---:R-:W0:Y:S02]  /*2310*/  F2I.S64.F64.TRUNC R4, R4 ;  /* 0x0000000400047311 */ /* 0x004e24000030d900 */
[----:B0-----:R-:W-:Y:S01]  /*2320*/  PRMT R17, R4, 0x7610, R17 ;  /* 0x0000761004117816 */ /* 0x001fe20000000011 */
[----:B------:R-:W-:Y:S06]  /*2330*/  BRA `(.L_x_70082) ;  /* 0x0000000800ac7947 */ /* 0x000fec0003800000 */
.L_x_70077:
        /* <DEDUP_REMOVED lines=12> */
.L_x_70091:
[----:B------:R-:W2:Y:S02]  /*2400*/  LDG.E.64 R6, desc[UR36][R6.64] ;  /* 0x0000002406067981 */ /* 0x000ea4000c1e1b00 */
[----:B--2---:R-:W0:Y:S02]  /*2410*/  F2I.S64.F64.TRUNC R4, R6 ;  /* 0x0000000600047311 */ /* 0x004e24000030d900 */
[----:B0-----:R-:W-:Y:S01]  /*2420*/  PRMT R17, R4, 0x7610, R17 ;  /* 0x0000761004117816 */ /* 0x001fe20000000011 */
[----:B------:R-:W-:Y:S06]  /*2430*/  BRA `(.L_x_70082) ;  /* 0x00000008006c7947 */ /* 0x000fec0003800000 */
.L_x_70090:
        /* <DEDUP_REMOVED lines=28> */
.L_x_70093:
        /* <DEDUP_REMOVED lines=15> */
.L_x_70092:
[----:B------:R-:W2:Y:S02]  /*26f0*/  LDG.E.U16 R4, desc[UR36][R6.64] ;  /* 0x0000002406047981 */ /* 0x000ea4000c1e1500 */
[----:B--2---:R-:W-:-:S06]  /*2700*/  IMAD.U32 R4, R4, 0x10000, RZ ;  /* 0x0001000004047824 */ /* 0x004fcc00078e00ff */
[----:B------:R-:W0:Y:S02]  /*2710*/  F2I.S64.TRUNC R4, R4 ;  /* 0x0000000400047311 */ /* 0x000e24000020d900 */
[----:B0-----:R-:W-:Y:S01]  /*2720*/  PRMT R17, R4, 0x7610, R17 ;  /* 0x0000761004117816 */ /* 0x001fe20000000011 */
[----:B------:R-:W-:Y:S06]  /*2730*/  BRA `(.L_x_70082) ;  /* 0x0000000400ac7947 */ /* 0x000fec0003800000 */
.L_x_70089:
        /* <DEDUP_REMOVED lines=10> */
.L_x_70096:
        /* <DEDUP_REMOVED lines=21> */
.L_x_70100:
[----:B------:R-:W-:Y:S05]  /*2930*/  BSYNC B1 ;  /* 0x0000000000017941 */ /* 0x000fea0003800000 */
.L_x_70099:
[----:B------:R-:W-:Y:S01]  /*2940*/  IMAD.SHL.U32 R3, R3, 0x100000, RZ ;  /* 0x0010000003037824 */ /* 0x000fe200078e00ff */
[----:B------:R-:W-:-:S04]  /*2950*/  LEA R5, R0, 0x3b800000, 0x17 ;  /* 0x3b80000000057811 */ /* 0x000fc800078eb8ff */
[----:B------:R-:W-:-:S07]  /*2960*/  LOP3.LUT R4, R5, R3, R6, 0xfe, !PT ;  /* 0x0000000305047212 */ /* 0x000fce00078efe06 */
.L_x_70098:
[----:B------:R-:W-:Y:S05]  /*2970*/  BSYNC B0 ;  /* 0x0000000000007941 */ /* 0x000fea0003800000 */
.L_x_70097:
[----:B------:R-:W0:Y:S02]  /*2980*/  F2I.S64.TRUNC R4, R4 ;  /* 0x0000000400047311 */ /* 0x000e24000020d900 */
[----:B0-----:R-:W-:Y:S01]  /*2990*/  PRMT R17, R4, 0x7610, R17 ;  /* 0x0000761004117816 */ /* 0x001fe20000000011 */
[----:B------:R-:W-:Y:S06]  /*29a0*/  BRA `(.L_x_70082) ;  /* 0x0000000400107947 */ /* 0x000fec0003800000 */
.L_x_70095:
        /* <DEDUP_REMOVED lines=21> */
.L_x_70104:
[----:B------:R-:W-:Y:S05]  /*2b00*/  BSYNC B1 ;  /* 0x0000000000017941 */ /* 0x000fea0003800000 */
.L_x_70103:
[----:B------:R-:W-:Y:S01]  /*2b10*/  IMAD.SHL.U32 R3, R3, 0x200000, RZ ;  /* 0x0020000003037824 */ /* 0x000fe200078e00ff */
[----:B------:R-:W-:-:S04]  /*2b20*/  LEA R5, R0, 0x37800000, 0x17 ;  /* 0x3780000000057811 */ /* 0x000fc800078eb8ff */
[----:B------:R-:W-:-:S07]  /*2b30*/  LOP3.LUT R4, R5, R3, R6, 0xfe, !PT ;  /* 0x0000000305047212 */ /* 0x000fce00078efe06 */
.L_x_70102:
[----:B------:R-:W-:Y:S05]  /*2b40*/  BSYNC B0 ;  /* 0x0000000000007941 */ /* 0x000fea0003800000 */
.L_x_70101:
[----:B------:R-:W0:Y:S02]  /*2b50*/  F2I.S64.TRUNC R4, R4 ;  /* 0x0000000400047311 */ /* 0x000e24000020d900 */
[----:B0-----:R-:W-:Y:S01]  /*2b60*/  PRMT R17, R4, 0x7610, R17 ;  /* 0x0000761004117816 */ /* 0x001fe20000000011 */
[----:B------:R-:W-:Y:S06]  /*2b70*/  BRA `(.L_x_70082) ;  /* 0x00000000009c7947 */ /* 0x000fec0003800000 */
.L_x_70094:
        /* <DEDUP_REMOVED lines=14> */
.L_x_70108:
[----:B------:R-:W-:Y:S05]  /*2c60*/  BSYNC B0 ;  /* 0x0000000000007941 */ /* 0x000fea0003800000 */
.L_x_70107:
[----:B------:R-:W0:Y:S02]  /*2c70*/  F2I.S64.TRUNC R4, R4 ;  /* 0x0000000400047311 */ /* 0x000e24000020d900 */
[----:B0-----:R-:W-:Y:S01]  /*2c80*/  PRMT R17, R4, 0x7610, R17 ;  /* 0x0000761004117816 */ /* 0x001fe20000000011 */
[----:B------:R-:W-:Y:S06]  /*2c90*/  BRA `(.L_x_70082) ;  /* 0x0000000000547947 */ /* 0x000fec0003800000 */
.L_x_70081:
        /* <DEDUP_REMOVED lines=16> */
.L_x_70109:
[----:B------:R-:W-:Y:S01]  /*2da0*/  PRMT R17, RZ, 0x7610, R17 ;  /* 0x00007610ff117816 */ /* 0x000fe20000000011 */
[----:B------:R-:W-:Y:S06]  /*2db0*/  BRA `(.L_x_70082) ;  /* 0x00000000000c7947 */ /* 0x000fec0003800000 */
.L_x_70106:
[----:B------:R0:W5:Y:S01]  /*2dc0*/  LDG.E.U8 R17, desc[UR36][R6.64] ;  /* 0x0000002406117981 */ /* 0x000162000c1e1100 */
[----:B------:R-:W-:Y:S05]  /*2dd0*/  BRA `(.L_x_70082) ;  /* 0x0000000000047947 */ /* 0x000fea0003800000 */
.L_x_70105:
[----:B------:R1:W5:Y:S02]  /*2de0*/  LDG.E.U8 R17, desc[UR36][R6.64] ;  /* 0x0000002406117981 */ /* 0x000364000c1e1100 */
.L_x_70082:
        /* <DEDUP_REMOVED lines=18> */
.L_x_70113:
[----:B------:R4:W5:Y:S01]  /*2f10*/  LDG.E.U8 R27, desc[UR36][R6.64] ;  /* 0x00000024061b7981 */ /* 0x000962000c1e1100 */
[----:B------:R-:W-:Y:S05]  /*2f20*/  BRA `(.L_x_70115) ;  /* 0x0000000c00647947 */ /* 0x000fea0003800000 */
.L_x_70112:
        /* <DEDUP_REMOVED lines=8> */
.L_x_70117:
[----:B------:R0:W5:Y:S01]  /*2fb0*/  LDG.E.U8 R27, desc[UR36][R6.64] ;  /* 0x00000024061b7981 */ /* 0x000162000c1e1100 */
[----:B------:R-:W-:Y:S05]  /*2fc0*/  BRA `(.L_x_70115) ;  /* 0x0000000c003c7947 */ /* 0x000fea0003800000 */
.L_x_70116:
[----:B------:R0:W5:Y:S01]  /*2fd0*/  LDG.E.U16 R27, desc[UR36][R6.64] ;  /* 0x00000024061b7981 */ /* 0x000162000c1e1500 */
[----:B------:R-:W-:Y:S05]  /*2fe0*/  BRA `(.L_x_70115) ;  /* 0x0000000c00347947 */ /* 0x000fea0003800000 */
.L_x_70111:
        /* <DEDUP_REMOVED lines=10> */
.L_x_70119:
[----:B------:R-:W2:Y:S02]  /*3090*/  LDG.E.U16 R4, desc[UR36][R6.64] ;  /* 0x0000002406047981 */ /* 0x000ea4000c1e1500 */
[----:B--2---:R-:W-:-:S06]  /*30a0*/  HADD2.F32 R4, -RZ, R4.H0_H0 ;  /* 0x20000004ff047230 */ /* 0x004fcc0000004100 */
[----:B------:R-:W0:Y:S02]  /*30b0*/  F2I.S64.TRUNC R4, R4 ;  /* 0x0000000400047311 */ /* 0x000e24000020d900 */
[----:B0-----:R-:W-:Y:S01]  /*30c0*/  PRMT R27, R4, 0x7610, R27 ;  /* 0x00007610041b7816 */ /* 0x001fe2000000001b */
[----:B------:R-:W-:Y:S06]  /*30d0*/  BRA `(.L_x_70115) ;  /* 0x0000000800f87947 */ /* 0x000fec0003800000 */
.L_x_70118:
        /* <DEDUP_REMOVED lines=10> */
.L_x_70121:
[----:B------:R-:W2:Y:S02]  /*3180*/  LDG.E.U16 R6, desc[UR36][R6.64] ;  /* 0x0000002406067981 */ /* 0x000ea4000c1e1500 */
[----:B--2---:R-:W-:-:S06]  /*3190*/  HADD2.F32 R4, -RZ, R6.H0_H0 ;  /* 0x20000006ff047230 */ /* 0x004fcc0000004100 */
[----:B------:R-:W0:Y:S02]  /*31a0*/  F2I.S64.TRUNC R4, R4 ;  /* 0x0000000400047311 */ /* 0x000e24000020d900 */
[----:B0-----:R-:W-:Y:S01]  /*31b0*/  PRMT R27, R4, 0x7610, R27 ;  /* 0x00007610041b7816 */ /* 0x001fe2000000001b */
[----:B------:R-:W-:Y:S06]  /*31c0*/  BRA `(.L_x_70115) ;  /* 0x0000000800bc7947 */ /* 0x000fec0003800000 */
.L_x_70120:
[----:B------:R-:W2:Y:S02]  /*31d0*/  LDG.E.64 R4, desc[UR36][R6.64] ;  /* 0x0000002406047981 */ /* 0x000ea4000c1e1b00 */
[----:B--2---:R-:W0:Y:S02]  /*31e0*/  F2I.S64.F64.TRUNC R4, R4 ;  /* 0x0000000400047311 */ /* 0x004e24000030d900 */
[----:B0-----:R-:W-:Y:S01]  /*31f0*/  PRMT R27, R4, 0x7610, R27 ;  /* 0x00007610041b7816 */ /* 0x001fe2000000001b */
[----:B------:R-:W-:Y:S06]  /*3200*/  BRA `(.L_x_70115) ;  /* 0x0000000800ac7947 */ /* 0x000fec0003800000 */
.L_x_70110:
        /* <DEDUP_REMOVED lines=12> */
.L_x_70124:
[----:B------:R-:W2:Y:S02]  /*32d0*/  LDG.E.64 R6, desc[UR36][R6.64] ;  /* 0x0000002406067981 */ /* 0x000ea4000c1e1b00 */
[----:B--2---:R-:W0:Y:S02]  /*32e0*/  F2I.S64.F64.TRUNC R4, R6 ;  /* 0x0000000600047311 */ /* 0x004e24000030d900 */
[----:B0-----:R-:W-:Y:S01]  /*32f0*/  PRMT R27, R4, 0x7610, R27 ;  /* 0x00007610041b7816 */ /* 0x001fe2000000001b */
[----:B------:R-:W-:Y:S06]  /*3300*/  BRA `(.L_x_70115) ;  /* 0x00000008006c7947 */ /* 0x000fec0003800000 */
.L_x_70123:
        /* <DEDUP_REMOVED lines=28> */
.L_x_70126:
        /* <DEDUP_REMOVED lines=15> */
.L_x_70125:
[----:B------:R-:W2:Y:S02]  /*35c0*/  LDG.E.U16 R4, desc[UR36][R6.64] ;  /* 0x0000002406047981 */ /* 0x000ea4000c1e1500 */
[----:B--2---:R-:W-:-:S06]  /*35d0*/  IMAD.U32 R4, R4, 0x10000, RZ ;  /* 0x0001000004047824 */ /* 0x004fcc00078e00ff */
[----:B------:R-:W0:Y:S02]  /*35e0*/  F2I.S64.TRUNC R4, R4 ;  /* 0x0000000400047311 */ /* 0x000e24000020d900 */
[----:B0-----:R-:W-:Y:S01]  /*35f0*/  PRMT R27, R4, 0x7610, R27 ;  /* 0x00007610041b7816 */ /* 0x001fe2000000001b */
[----:B------:R-:W-:Y:S06]  /*3600*/  BRA `(.L_x_70115) ;  /* 0x0000000400ac7947 */ /* 0x000fec0003800000 */
.L_x_70122:
        /* <DEDUP_REMOVED lines=10> */
.L_x_70129:
        /* <DEDUP_REMOVED lines=21> */
.L_x_70133:
[----:B------:R-:W-:Y:S05]  /*3800*/  BSYNC B1 ;  /* 0x0000000000017941 */ /* 0x000fea0003800000 */
.L_x_70132:
[----:B------:R-:W-:Y:S01]  /*3810*/  IMAD.SHL.U32 R3, R3, 0x100000, RZ ;  /* 0x0010000003037824 */ /* 0x000fe200078e00ff */
[----:B------:R-:W-:-:S04]  /*3820*/  LEA R5, R0, 0x3b800000, 0x17 ;  /* 0x3b80000000057811 */ /* 0x000fc800078eb8ff */
[----:B------:R-:W-:-:S07]  /*3830*/  LOP3.LUT R4, R5, R3, R6, 0xfe, !PT ;  /* 0x0000000305047212 */ /* 0x000fce00078efe06 */
.L_x_70131:
[----:B------:R-:W-:Y:S05]  /*3840*/  BSYNC B0 ;  /* 0x0000000000007941 */ /* 0x000fea0003800000 */
.L_x_70130:
[----:B------:R-:W0:Y:S02]  /*3850*/  F2I.S64.TRUNC R4, R4 ;  /* 0x0000000400047311 */ /* 0x000e24000020d900 */
[----:B0-----:R-:W-:Y:S01]  /*3860*/  PRMT R27, R4, 0x7610, R27 ;  /* 0x00007610041b7816 */ /* 0x001fe2000000001b */
[----:B------:R-:W-:Y:S06]  /*3870*/  BRA `(.L_x_70115) ;  /* 0x0000000400107947 */ /* 0x000fec0003800000 */
.L_x_70128:
        /* <DEDUP_REMOVED lines=21> */
.L_x_70137:
[----:B------:R-:W-:Y:S05]  /*39d0*/  BSYNC B1 ;  /* 0x0000000000017941 */ /* 0x000fea0003800000 */
.L_x_70136:
[----:B------:R-:W-:Y:S01]  /*39e0*/  IMAD.SHL.U32 R3, R3, 0x200000, RZ ;  /* 0x0020000003037824 */ /* 0x000fe200078e00ff */
[----:B------:R-:W-:-:S04]  /*39f0*/  LEA R5, R0, 0x37800000, 0x17 ;  /* 0x3780000000057811 */ /* 0x000fc800078eb8ff */
[----:B------:R-:W-:-:S07]  /*3a00*/  LOP3.LUT R4, R5, R3, R6, 0xfe, !PT ;  /* 0x0000000305047212 */ /* 0x000fce00078efe06 */
.L_x_70135:
[----:B------:R-:W-:Y:S05]  /*3a10*/  BSYNC B0 ;  /* 0x0000000000007941 */ /* 0x000fea0003800000 */
.L_x_70134:
[----:B------:R-:W0:Y:S02]  /*3a20*/  F2I.S64.TRUNC R4, R4 ;  /* 0x0000000400047311 */ /* 0x000e24000020d900 */
[----:B0-----:R-:W-:Y:S01]  /*3a30*/  PRMT R27, R4, 0x7610, R27 ;  /* 0x00007610041b7816 */ /* 0x001fe2000000001b */
[----:B------:R-:W-:Y:S06]  /*3a40*/  BRA `(.L_x_70115) ;  /* 0x00000000009c7947 */ /* 0x000fec0003800000 */
.L_x_70127:
        /* <DEDUP_REMOVED lines=14> */
.L_x_70141:
[----:B------:R-:W-:Y:S05]  /*3b30*/  BSYNC B0 ;  /* 0x0000000000007941 */ /* 0x000fea0003800000 */
.L_x_70140:
[----:B------:R-:W0:Y:S02]  /*3b40*/  F2I.S64.TRUNC R4, R4 ;  /* 0x0000000400047311 */ /* 0x000e24000020d900 */
[----:B0-----:R-:W-:Y:S01]  /*3b50*/  PRMT R27, R4, 0x7610, R27 ;  /* 0x00007610041b7816 */ /* 0x001fe2000000001b */
[----:B------:R-:W-:Y:S06]  /*3b60*/  BRA `(.L_x_70115) ;  /* 0x0000000000547947 */ /* 0x000fec0003800000 */
.L_x_70114:
        /* <DEDUP_REMOVED lines=16> */
.L_x_70142:
[----:B------:R-:W-:Y:S01]  /*3c70*/  PRMT R27, RZ, 0x7610, R27 ;  /* 0x00007610ff1b7816 */ /* 0x000fe2000000001b */
[----:B------:R-:W-:Y:S06]  /*3c80*/  BRA `(.L_x_70115) ;  /* 0x00000000000c7947 */ /* 0x000fec0003800000 */
.L_x_70139:
[----:B------:R1:W5:Y:S01]  /*3c90*/  LDG.E.U8 R27, desc[UR36][R6.64] ;  /* 0x00000024061b7981 */ /* 0x000362000c1e1100 */
[----:B------:R-:W-:Y:S05]  /*3ca0*/  BRA `(.L_x_70115) ;  /* 0x0000000000047947 */ /* 0x000fea0003800000 */
.L_x_70138:
[----:B------:R2:W5:Y:S02]  /*3cb0*/  LDG.E.U8 R27, desc[UR36][R6.64] ;  /* 0x00000024061b7981 */ /* 0x000564000c1e1100 */
.L_x_70115:
[----:B------:R-:W-:-:S07]  /*3cc0*/  VIADD R25, R25, 0x80 ;  /* 0x0000008019197836 */ /* 0x000fce0000000000 */
.L_x_70076:
[----:B------:R-:W-:Y:S05]  /*3cd0*/  BSYNC B6 ;  /* 0x0000000000067941 */ /* 0x000fea0003800000 */
.L_x_70075:
[----:B------:R-:W-:Y:S01]  /*3ce0*/  ISETP.GE.AND P0, PT, R25, R16, PT ;  /* 0x000000101900720c */ /* 0x000fe20003f06270 */
[----:B------:R-:W-:Y:S01]  /*3cf0*/  BSSY B6, `(.L_x_70143) ;  /* 0x00001e2000067945 */ /* 0x000fe20003800000 */
[----:B------:R-:W-:Y:S02]  /*3d00*/  PRMT R19, RZ, 0x7610, R19 ;  /* 0x00007610ff137816 */ /* 0x000fe40000000013 */
[----:B------:R-:W-:Y:S02]  /*3d10*/  PRMT R18, RZ, 0x7610, R18 ;  /* 0x00007610ff127816 */ /* 0x000fe40000000012 */
[----:B------:R-:W-:-:S07]  /*3d20*/  PRMT R26, RZ, 0x7610, R26 ;  /* 0x00007610ff1a7816 */ /* 0x000fce000000001a */
[----:B------:R-:W-:Y:S05]  /*3d30*/  @P0 BRA `(.L_x_70144) ;  /* 0x0000001c00740947 */ /* 0x000fea0003800000 */
[----:B------:R-:W0:Y:S01]  /*3d40*/  LDC.64 R4, c[0x0][0x228] ;  /* 0x00008a00ff047b82 */ /* 0x000e220000000a00 */
[----:B------:R-:W-:Y:S01]  /*3d50*/  PRMT R0, R28, 0x9910, RZ ;  /* 0x000099101c007816 */ /* 0x000fe200000000ff */
[----:B------:R-:W-:Y:S01]  /*3d60*/  IMAD R24, R2, 0x200, R25 ;  /* 0x0000020002187824 */ /* 0x000fe200078e0219 */
[----:B------:R-:W-:Y:S02]  /*3d70*/  ULDC UR4, c[0x0][0x240] ;  /* 0x0000900000047ab9 */ /* 0x000fe40000000800 */
[----:B------:R-:W-:Y:S01]  /*3d80*/  ISETP.GT.AND P1, PT, R0, 0x9, PT ;  /* 0x000000090000780c */ /* 0x000fe20003f24270 */
[----:B01234-:R-:W-:-:S05]  /*3d90*/  IMAD R7, R24, UR4, RZ ;  /* 0x0000000418077c24 */ /* 0x01ffca000f8e02ff */
[----:B------:R-:W-:-:S05]  /*3da0*/  IADD3 R6, P0, R7, R4, RZ ;  /* 0x0000000407067210 */ /* 0x000fca0007f1e0ff */
        /* <DEDUP_REMOVED lines=12> */
.L_x_70148:
[----:B------:R3:W5:Y:S01]  /*3e70*/  LDG.E.U8 R18, desc[UR36][R6.64] ;  /* 0x0000002406127981 */ /* 0x000762000c1e1100 */
[----:B------:R-:W-:Y:S05]  /*3e80*/  BRA `(.L_x_70150) ;  /* 0x0000000c00647947 */ /* 0x000fea0003800000 */
.L_x_70147:
        /* <DEDUP_REMOVED lines=8> */
.L_x_70152:
[----:B------:R0:W5:Y:S01]  /*3f10*/  LDG.E.U8 R18, desc[UR36][R6.64] ;  /* 0x0000002406127981 */ /* 0x000162000c1e1100 */
[----:B------:R-:W-:Y:S05]  /*3f20*/  BRA `(.L_x_70150) ;  /* 0x0000000c003c7947 */ /* 0x000fea0003800000 */
.L_x_70151:
[----:B------:R0:W5:Y:S01]  /*3f30*/  LDG.E.U16 R18, desc[UR36][R6.64] ;  /* 0x0000002406127981 */ /* 0x000162000c1e1500 */
[----:B------:R-:W-:Y:S05]  /*3f40*/  BRA `(.L_x_70150) ;  /* 0x0000000c00347947 */ /* 0x000fea0003800000 */
.L_x_70146:
        /* <DEDUP_REMOVED lines=10> */
.L_x_70154:
[----:B------:R-:W2:Y:S02]  /*3ff0*/  LDG.E.U16 R4, desc[UR36][R6.64] ;  /* 0x0000002406047981 */ /* 0x000ea4000c1e1500 */
[----:B--2---:R-:W-:-:S06]  /*4000*/  HADD2.F32 R4, -RZ, R4.H0_H0 ;  /* 0x20000004ff047230 */ /* 0x004fcc0000004100 */
[----:B------:R-:W0:Y:S02]  /*4010*/  F2I.S64.TRUNC R4, R4 ;  /* 0x0000000400047311 */ /* 0x000e24000020d900 */
[----:B0-----:R-:W-:Y:S01]  /*4020*/  PRMT R18, R4, 0x7610, R18 ;  /* 0x0000761004127816 */ /* 0x001fe20000000012 */
[----:B------:R-:W-:Y:S06]  /*4030*/  BRA `(.L_x_70150) ;  /* 0x0000000800f87947 */ /* 0x000fec0003800000 */
.L_x_70153:
        /* <DEDUP_REMOVED lines=10> */
.L_x_70156:
[----:B------:R-:W2:Y:S02]  /*40e0*/  LDG.E.U16 R6, desc[UR36][R6.64] ;  /* 0x0000002406067981 */ /* 0x000ea4000c1e1500 */
[----:B--2---:R-:W-:-:S06]  /*40f0*/  HADD2.F32 R4, -RZ, R6.H0_H0 ;  /* 0x20000006ff047230 */ /* 0x004fcc0000004100 */
[----:B------:R-:W0:Y:S02]  /*4100*/  F2I.S64.TRUNC R4, R4 ;  /* 0x0000000400047311 */ /* 0x000e24000020d900 */
[----:B0-----:R-:W-:Y:S01]  /*4110*/  PRMT R18, R4, 0x7610, R18 ;  /* 0x0000761004127816 */ /* 0x001fe20000000012 */
[----:B------:R-:W-:Y:S06]  /*4120*/  BRA `(.L_x_70150) ;  /* 0x0000000800bc7947 */ /* 0x000fec0003800000 */
.L_x_70155:
[----:B------:R-:W2:Y:S02]  /*4130*/  LDG.E.64 R4, desc[UR36][R6.64] ;  /* 0x0000002406047981 */ /* 0x000ea4000c1e1b00 */
[----:B--2---:R-:W0:Y:S02]  /*4140*/  F2I.S64.F64.TRUNC R4, R4 ;  /* 0x0000000400047311 */ /* 0x004e24000030d900 */
[----:B0-----:R-:W-:Y:S01]  /*4150*/  PRMT R18, R4, 0x7610, R18 ;  /* 0x0000761004127816 */ /* 0x001fe20000000012 */
[----:B------:R-:W-:Y:S06]  /*4160*/  BRA `(.L_x_70150) ;  /* 0x0000000800ac7947 */ /* 0x000fec0003800000 */
.L_x_70145:
        /* <DEDUP_REMOVED lines=12> */
.L_x_70159:
[----:B------:R-:W2:Y:S02]  /*4230*/  LDG.E.64 R6, desc[UR36][R6.64] ;  /* 0x0000002406067981 */ /* 0x000ea4000c1e1b00 */
[----:B--2---:R-:W0:Y:S02]  /*4240*/  F2I.S64.F64.TRUNC R4, R6 ;  /* 0x0000000600047311 */ /* 0x004e24000030d900 */
[----:B0-----:R-:W-:Y:S01]  /*4250*/  PRMT R18, R4, 0x7610, R18 ;  /* 0x0000761004127816 */ /* 0x001fe20000000012 */
[----:B------:R-:W-:Y:S06]  /*4260*/  BRA `(.L_x_70150) ;  /* 0x00000008006c7947 */ /* 0x000fec0003800000 */
.L_x_70158:
        /* <DEDUP_REMOVED lines=28> */
.L_x_70161:
        /* <DEDUP_REMOVED lines=15> */
.L_x_70160:
[----:B------:R-:W2:Y:S02]  /*4520*/  LDG.E.U16 R4, desc[UR36][R6.64] ;  /* 0x0000002406047981 */ /* 0x000ea4000c1e1500 */
[----:B--2---:R-:W-:-:S06]  /*4530*/  IMAD.U32 R4, R4, 0x10000, RZ ;  /* 0x0001000004047824 */ /* 0x004fcc00078e00ff */
[----:B------:R-:W0:Y:S02]  /*4540*/  F2I.S64.TRUNC R4, R4 ;  /* 0x0000000400047311 */ /* 0x000e24000020d900 */
[----:B0-----:R-:W-:Y:S01]  /*4550*/  PRMT R18, R4, 0x7610, R18 ;  /* 0x0000761004127816 */ /* 0x001fe20000000012 */
[----:B------:R-:W-:Y:S06]  /*4560*/  BRA `(.L_x_70150) ;  /* 0x0000000400ac7947 */ /* 0x000fec0003800000 */
.L_x_70157:
        /* <DEDUP_REMOVED lines=10> */
.L_x_70164:
        /* <DEDUP_REMOVED lines=21> */
.L_x_70168:
[----:B------:R-:W-:Y:S05]  /*4760*/  BSYNC B1 ;  /* 0x0000000000017941 */ /* 0x000fea0003800000 */
.L_x_70167:
[----:B------:R-:W-:Y:S01]  /*4770*/  IMAD.SHL.U32 R3, R3, 0x100000, RZ ;  /* 0x0010000003037824 */ /* 0x000fe200078e00ff */
[----:B------:R-:W-:-:S04]  /*4780*/  LEA R5, R0, 0x3b800000, 0x17 ;  /* 0x3b80000000057811 */ /* 0x000fc800078eb8ff */
[----:B------:R-:W-:-:S07]  /*4790*/  LOP3.LUT R4, R5, R3, R6, 0xfe, !PT ;  /* 0x0000000305047212 */ /* 0x000fce00078efe06 */
.L_x_70166:
[----:B------:R-:W-:Y:S05]  /*47a0*/  BSYNC B0 ;  /* 0x0000000000007941 */ /* 0x000fea0003800000 */
.L_x_70165:
[----:B------:R-:W0:Y:S02]  /*47b0*/  F2I.S64.TRUNC R4, R4 ;  /* 0x0000000400047311 */ /* 0x000e24000020d900 */
[----:B0-----:R-:W-:Y:S01]  /*47c0*/  PRMT R18, R4, 0x7610, R18 ;  /* 0x0000761004127816 */ /* 0x001fe20000000012 */
[----:B------:R-:W-:Y:S06]  /*47d0*/  BRA `(.L_x_70150) ;  /* 0x0000000400107947 */ /* 0x000fec0003800000 */
.L_x_70163:
        /* <DEDUP_REMOVED lines=21> */
.L_x_70172:
[----:B------:R-:W-:Y:S05]  /*4930*/  BSYNC B1 ;  /* 0x0000000000017941 */ /* 0x000fea0003800000 */
.L_x_70171:
[----:B------:R-:W-:Y:S01]  /*4940*/  IMAD.SHL.U32 R3, R3, 0x200000, RZ ;  /* 0x0020000003037824 */ /* 0x000fe200078e00ff */
[----:B------:R-:W-:-:S04]  /*4950*/  LEA R5, R0, 0x37800000, 0x17 ;  /* 0x3780000000057811 */ /* 0x000fc800078eb8ff */
[----:B------:R-:W-:-:S07]  /*4960*/  LOP3.LUT R4, R5, R3, R6, 0xfe, !PT ;  /* 0x0000000305047212 */ /* 0x000fce00078efe06 */
.L_x_70170:
[----:B------:R-:W-:Y:S05]  /*4970*/  BSYNC B0 ;  /* 0x0000000000007941 */ /* 0x000fea0003800000 */
.L_x_70169:
[----:B------:R-:W0:Y:S02]  /*4980*/  F2I.S64.TRUNC R4, R4 ;  /* 0x0000000400047311 */ /* 0x000e24000020d900 */
[----:B0-----:R-:W-:Y:S01]  /*4990*/  PRMT R18, R4, 0x7610, R18 ;  /* 0x0000761004127816 */ /* 0x001fe20000000012 */
[----:B------:R-:W-:Y:S06]  /*49a0*/  BRA `(.L_x_70150) ;  /* 0x00000000009c7947 */ /* 0x000fec0003800000 */
.L_x_70162:
        /* <DEDUP_REMOVED lines=14> */
.L_x_70176:
[----:B------:R-:W-:Y:S05]  /*4a90*/  BSYNC B0 ;  /* 0x0000000000007941 */ /* 0x000fea0003800000 */
.L_x_70175:
[----:B------:R-:W0:Y:S02]  /*4aa0*/  F2I.S64.TRUNC R4, R4 ;  /* 0x0000000400047311 */ /* 0x000e24000020d900 */
[----:B0-----:R-:W-:Y:S01]  /*4ab0*/  PRMT R18, R4, 0x7610, R18 ;  /* 0x0000761004127816 */ /* 0x001fe20000000012 */
[----:B------:R-:W-:Y:S06]  /*4ac0*/  BRA `(.L_x_70150) ;  /* 0x0000000000547947 */ /* 0x000fec0003800000 */
.L_x_70149:
        /* <DEDUP_REMOVED lines=16> */
.L_x_70177:
[----:B------:R-:W-:Y:S01]  /*4bd0*/  PRMT R18, RZ, 0x7610, R18 ;  /* 0x00007610ff127816 */ /* 0x000fe20000000012 */
[----:B------:R-:W-:Y:S06]  /*4be0*/  BRA `(.L_x_70150) ;  /* 0x00000000000c7947 */ /* 0x000fec0003800000 */
.L_x_70174:
[----:B------:R1:W5:Y:S01]  /*4bf0*/  LDG.E.U8 R18, desc[UR36][R6.64] ;  /* 0x0000002406127981 */ /* 0x000362000c1e1100 */
[----:B------:R-:W-:Y:S05]  /*4c00*/  BRA `(.L_x_70150) ;  /* 0x0000000000047947 */ /* 0x000fea0003800000 */
.L_x_70173:
[----:B------:R2:W5:Y:S02]  /*4c10*/  LDG.E.U8 R18, desc[UR36][R6.64] ;  /* 0x0000002406127981 */ /* 0x000564000c1e1100 */
.L_x_70150:
[----:B------:R-:W0:Y:S01]  /*4c20*/  LDC.U8 R3, c[0x0][0x23d] ;  /* 0x00008f40ff037b82 */ /* 0x000e220000000000 */
[----:B------:R-:W-:Y:S02]  /*4c30*/  ULDC UR4, c[0x0][0x244] ;  /* 0x0000910000047ab9 */ /* 0x000fe40000000800 */
[----:B01234-:R-:W-:-:S05]  /*4c40*/  IMAD R7, R24, UR4, RZ ;  /* 0x0000000418077c24 */ /* 0x01ffca000f8e02ff */
[----:B------:R-:W0:Y:S01]  /*4c50*/  LDC.64 R4, c[0x0][0x230] ;  /* 0x00008c00ff047b82 */ /* 0x000e220000000a00 */
        /* <DEDUP_REMOVED lines=15> */
.L_x_70181:
[----:B------:R0:W5:Y:S01]  /*4d50*/  LDG.E.U8 R26, desc[UR36][R6.64] ;  /* 0x00000024061a7981 */ /* 0x000162000c1e1100 */
[----:B------:R-:W-:Y:S05]  /*4d60*/  BRA `(.L_x_70183) ;  /* 0x0000000c00647947 */ /* 0x000fea0003800000 */
.L_x_70180:
        /* <DEDUP_REMOVED lines=8> */
.L_x_70185:
[----:B------:R4:W5:Y:S01]  /*4df0*/  LDG.E.U8 R26, desc[UR36][R6.64] ;  /* 0x00000024061a7981 */ /* 0x000962000c1e1100 */
[----:B------:R-:W-:Y:S05]  /*4e00*/  BRA `(.L_x_70183) ;  /* 0x0000000c003c7947 */ /* 0x000fea0003800000 */
.L_x_70184:
[----:B------:R3:W5:Y:S01]  /*4e10*/  LDG.E.U16 R26, desc[UR36][R6.64] ;  /* 0x00000024061a7981 */ /* 0x000762000c1e1500 */
[----:B------:R-:W-:Y:S05]  /*4e20*/  BRA `(.L_x_70183) ;  /* 0x0000000c00347947 */ /* 0x000fea0003800000 */
.L_x_70179:
        /* <DEDUP_REMOVED lines=10> */
.L_x_70187:
[----:B------:R-:W2:Y:S02]  /*4ed0*/  LDG.E.U16 R4, desc[UR36][R6.64] ;  /* 0x0000002406047981 */ /* 0x000ea4000c1e1500 */
[----:B--2---:R-:W-:-:S06]  /*4ee0*/  HADD2.F32 R4, -RZ, R4.H0_H0 ;  /* 0x20000004ff047230 */ /* 0x004fcc0000004100 */
[----:B------:R-:W0:Y:S02]  /*4ef0*/  F2I.S64.TRUNC R4, R4 ;  /* 0x0000000400047311 */ /* 0x000e24000020d900 */
[----:B0-----:R-:W-:Y:S01]  /*4f00*/  PRMT R26, R4, 0x7610, R26 ;  /* 0x00007610041a7816 */ /* 0x001fe2000000001a */
[----:B------:R-:W-:Y:S06]  /*4f10*/  BRA `(.L_x_70183) ;  /* 0x0000000800f87947 */ /* 0x000fec0003800000 */
.L_x_70186:
        /* <DEDUP_REMOVED lines=10> */
.L_x_70189:
[----:B------:R-:W2:Y:S02]  /*4fc0*/  LDG.E.U16 R6, desc[UR36][R6.64] ;  /* 0x0000002406067981 */ /* 0x000ea4000c1e1500 */
[----:B--2---:R-:W-:-:S06]  /*4fd0*/  HADD2.F32 R4, -RZ, R6.H0_H0 ;  /* 0x20000006ff047230 */ /* 0x004fcc0000004100 */
[----:B------:R-:W0:Y:S02]  /*4fe0*/  F2I.S64.TRUNC R4, R4 ;  /* 0x0000000400047311 */ /* 0x000e24000020d900 */
[----:B0-----:R-:W-:Y:S01]  /*4ff0*/  PRMT R26, R4, 0x7610, R26 ;  /* 0x00007610041a7816 */ /* 0x001fe2000000001a */
[----:B------:R-:W-:Y:S06]  /*5000*/  BRA `(.L_x_70183) ;  /* 0x0000000800bc7947 */ /* 0x000fec0003800000 */
.L_x_70188:
[----:B------:R-:W2:Y:S02]  /*5010*/  LDG.E.64 R4, desc[UR36][R6.64] ;  /* 0x0000002406047981 */ /* 0x000ea4000c1e1b00 */
[----:B--2---:R-:W0:Y:S02]  /*5020*/  F2I.S64.F64.TRUNC R4, R4 ;  /* 0x0000000400047311 */ /* 0x004e24000030d900 */
[----:B0-----:R-:W-:Y:S01]  /*5030*/  PRMT R26, R4, 0x7610, R26 ;  /* 0x00007610041a7816 */ /* 0x001fe2000000001a */
[----:B------:R-:W-:Y:S06]  /*5040*/  BRA `(.L_x_70183) ;  /* 0x0000000800ac7947 */ /* 0x000fec0003800000 */
.L_x_70178:
        /* <DEDUP_REMOVED lines=12> */
.L_x_70192:
[----:B------:R-:W2:Y:S02]  /*5110*/  LDG.E.64 R6, desc[UR36][R6.64] ;  /* 0x0000002406067981 */ /* 0x000ea4000c1e1b00 */
[----:B--2---:R-:W0:Y:S02]  /*5120*/  F2I.S64.F64.TRUNC R4, R6 ;  /* 0x0000000600047311 */ /* 0x004e24000030d900 */
[----:B0-----:R-:W-:Y:S01]  /*5130*/  PRMT R26, R4, 0x7610, R26 ;  /* 0x00007610041a7816 */ /* 0x001fe2000000001a */
[----:B------:R-:W-:Y:S06]  /*5140*/  BRA `(.L_x_70183) ;  /* 0x00000008006c7947 */ /* 0x000fec0003800000 */
.L_x_70191:
        /* <DEDUP_REMOVED lines=28> */
.L_x_70194:
        /* <DEDUP_REMOVED lines=15> */
.L_x_70193:
[----:B------:R-:W2:Y:S02]  /*5400*/  LDG.E.U16 R4, desc[UR36][R6.64] ;  /* 0x0000002406047981 */ /* 0x000ea4000c1e1500 */
[----:B--2---:R-:W-:-:S06]  /*5410*/  IMAD.U32 R4, R4, 0x10000, RZ ;  /* 0x0001000004047824 */ /* 0x004fcc00078e00ff */
[----:B------:R-:W0:Y:S02]  /*5420*/  F2I.S64.TRUNC R4, R4 ;  /* 0x0000000400047311 */ /* 0x000e24000020d900 */
[----:B0-----:R-:W-:Y:S01]  /*5430*/  PRMT R26, R4, 0x7610, R26 ;  /* 0x00007610041a7816 */ /* 0x001fe2000000001a */
[----:B------:R-:W-:Y:S06]  /*5440*/  BRA `(.L_x_70183) ;  /* 0x0000000400ac7947 */ /* 0x000fec0003800000 */
.L_x_70190:
        /* <DEDUP_REMOVED lines=10> */
.L_x_70197:
        /* <DEDUP_REMOVED lines=21> */
.L_x_70201:
[----:B------:R-:W-:Y:S05]  /*5640*/  BSYNC B1 ;  /* 0x0000000000017941 */ /* 0x000fea0003800000 */
.L_x_70200:
[----:B------:R-:W-:Y:S01]  /*5650*/  IMAD.SHL.U32 R3, R3, 0x100000, RZ ;  /* 0x0010000003037824 */ /* 0x000fe200078e00ff */
[----:B------:R-:W-:-:S04]  /*5660*/  LEA R5, R0, 0x3b800000, 0x17 ;  /* 0x3b80000000057811 */ /* 0x000fc800078eb8ff */
[----:B------:R-:W-:-:S07]  /*5670*/  LOP3.LUT R4, R5, R3, R6, 0xfe, !PT ;  /* 0x0000000305047212 */ /* 0x000fce00078efe06 */
.L_x_70199:
[----:B------:R-:W-:Y:S05]  /*5680*/  BSYNC B0 ;  /* 0x0000000000007941 */ /* 0x000fea0003800000 */
.L_x_70198:
[----:B------:R-:W0:Y:S02]  /*5690*/  F2I.S64.TRUNC R4, R4 ;  /* 0x0000000400047311 */ /* 0x000e24000020d900 */
[----:B0-----:R-:W-:Y:S01]  /*56a0*/  PRMT R26, R4, 0x7610, R26 ;  /* 0x00007610041a7816 */ /* 0x001fe2000000001a */
[----:B------:R-:W-:Y:S06]  /*56b0*/  BRA `(.L_x_70183) ;  /* 0x0000000400107947 */ /* 0x000fec0003800000 */
.L_x_70196:
        /* <DEDUP_REMOVED lines=21> */
.L_x_70205:
[----:B------:R-:W-:Y:S05]  /*5810*/  BSYNC B1 ;  /* 0x0000000000017941 */ /* 0x000fea0003800000 */
.L_x_70204:
[----:B------:R-:W-:Y:S01]  /*5820*/  IMAD.SHL.U32 R3, R3, 0x200000, RZ ;  /* 0x0020000003037824 */ /* 0x000fe200078e00ff */
[----:B------:R-:W-:-:S04]  /*5830*/  LEA R5, R0, 0x37800000, 0x17 ;  /* 0x3780000000057811 */ /* 0x000fc800078eb8ff */
[----:B------:R-:W-:-:S07]  /*5840*/  LOP3.LUT R4, R5, R3, R6, 0xfe, !PT ;  /* 0x0000000305047212 */ /* 0x000fce00078efe06 */
.L_x_70203:
[----:B------:R-:W-:Y:S05]  /*5850*/  BSYNC B0 ;  /* 0x0000000000007941 */ /* 0x000fea0003800000 */
.L_x_70202:
[----:B------:R-:W0:Y:S02]  /*5860*/  F2I.S64.TRUNC R4, R4 ;  /* 0x0000000400047311 */ /* 0x000e24000020d900 */
[----:B0-----:R-:W-:Y:S01]  /*5870*/  PRMT R26, R4, 0x7610, R26 ;  /* 0x00007610041a7816 */ /* 0x001fe2000000001a */
[----:B------:R-:W-:Y:S06]  /*5880*/  BRA `(.L_x_70183) ;  /* 0x00000000009c7947 */ /* 0x000fec0003800000 */
.L_x_70195:
        /* <DEDUP_REMOVED lines=14> */
.L_x_70209:
[----:B------:R-:W-:Y:S05]  /*5970*/  BSYNC B0 ;  /* 0x0000000000007941 */ /* 0x000fea0003800000 */
.L_x_70208:
[----:B------:R-:W0:Y:S02]  /*5980*/  F2I.S64.TRUNC R4, R4 ;  /* 0x0000000400047311 */ /* 0x000e24000020d900 */
[----:B0-----:R-:W-:Y:S01]  /*5990*/  PRMT R26, R4, 0x7610, R26 ;  /* 0x00007610041a7816 */ /* 0x001fe2000000001a */
[----:B------:R-:W-:Y:S06]  /*59a0*/  BRA `(.L_x_70183) ;  /* 0x0000000000547947 */ /* 0x000fec0003800000 */
.L_x_70182:
        /* <DEDUP_REMOVED lines=16> */
.L_x_70210:
[----:B------:R-:W-:Y:S01]  /*5ab0*/  PRMT R26, RZ, 0x7610, R26 ;  /* 0x00007610ff1a7816 */ /* 0x000fe2000000001a */
[----:B------:R-:W-:Y:S06]  /*5ac0*/  BRA `(.L_x_70183) ;  /* 0x00000000000c7947 */ /* 0x000fec0003800000 */
.L_x_70207:
[----:B------:R1:W5:Y:S01]  /*5ad0*/  LDG.E.U8 R26, desc[UR36][R6.64] ;  /* 0x00000024061a7981 */ /* 0x000362000c1e1100 */
[----:B------:R-:W-:Y:S05]  /*5ae0*/  BRA `(.L_x_70183) ;  /* 0x0000000000047947 */ /* 0x000fea0003800000 */
.L_x_70206:
[----:B------:R2:W5:Y:S02]  /*5af0*/  LDG.E.U8 R26, desc[UR36][R6.64] ;  /* 0x00000024061a7981 */ /* 0x000564000c1e1100 */
.L_x_70183:
[----:B------:R-:W-:-:S07]  /*5b00*/  VIADD R25, R25, 0x80 ;  /* 0x0000008019197836 */ /* 0x000fce0000000000 */
.L_x_70144:
[----:B------:R-:W-:Y:S05]  /*5b10*/  BSYNC B6 ;  /* 0x0000000000067941 */ /* 0x000fea0003800000 */
.L_x_70143:
[----:B------:R-:W-:Y:S01]  /*5b20*/  ISETP.GE.AND P0, PT, R25, R16, PT ;  /* 0x000000101900720c */ /* 0x000fe20003f06270 */
[----:B------:R-:W-:Y:S01]  /*5b30*/  BSSY B6, `(.L_x_70211) ;  /* 0x00001de000067945 */ /* 0x000fe20003800000 */
[----:B------:R-:W-:-:S11]  /*5b40*/  PRMT R24, RZ, 0x7610, R24 ;  /* 0x00007610ff187816 */ /* 0x000fd60000000018 */
        /* <DEDUP_REMOVED lines=20> */
.L_x_70216:
[----:B------:R0:W5:Y:S01]  /*5c90*/  LDG.E.U8 R24, desc[UR36][R6.64] ;  /* 0x0000002406187981 */ /* 0x000162000c1e1100 */
[----:B------:R-:W-:Y:S05]  /*5ca0*/  BRA `(.L_x_70218) ;  /* 0x0000000c00647947 */ /* 0x000fea0003800000 */
.L_x_70215:
        /* <DEDUP_REMOVED lines=8> */
.L_x_70220:
[----:B------:R3:W5:Y:S01]  /*5d30*/  LDG.E.U8 R24, desc[UR36][R6.64] ;  /* 0x0000002406187981 */ /* 0x000762000c1e1100 */
[----:B------:R-:W-:Y:S05]  /*5d40*/  BRA `(.L_x_70218) ;  /* 0x0000000c003c7947 */ /* 0x000fea0003800000 */
.L_x_70219:
[----:B------:R2:W5:Y:S01]  /*5d50*/  LDG.E.U16 R24, desc[UR36][R6.64] ;  /* 0x0000002406187981 */ /* 0x000562000c1e1500 */
[----:B------:R-:W-:Y:S05]  /*5d60*/  BRA `(.L_x_70218) ;  /* 0x0000000c00347947 */ /* 0x000fea0003800000 */
.L_x_70214:
        /* <DEDUP_REMOVED lines=10> */
.L_x_70222:
[----:B------:R-:W2:Y:S02]  /*5e10*/  LDG.E.U16 R4, desc[UR36][R6.64] ;  /* 0x0000002406047981 */ /* 0x000ea4000c1e1500 */
[----:B--2---:R-:W-:-:S06]  /*5e20*/  HADD2.F32 R4, -RZ, R4.H0_H0 ;  /* 0x20000004ff047230 */ /* 0x004fcc0000004100 */
[----:B------:R-:W0:Y:S02]  /*5e30*/  F2I.S64.TRUNC R4, R4 ;  /* 0x0000000400047311 */ /* 0x000e24000020d900 */
[----:B0-----:R-:W-:Y:S01]  /*5e40*/  PRMT R24, R4, 0x7610, R24 ;  /* 0x0000761004187816 */ /* 0x001fe20000000018 */
[----:B------:R-:W-:Y:S06]  /*5e50*/  BRA `(.L_x_70218) ;  /* 0x0000000800f87947 */ /* 0x000fec0003800000 */
.L_x_70221:
        /* <DEDUP_REMOVED lines=10> */
.L_x_70224:
[----:B------:R-:W2:Y:S02]  /*5f00*/  LDG.E.U16 R6, desc[UR36][R6.64] ;  /* 0x0000002406067981 */ /* 0x000ea4000c1e1500 */
[----:B--2---:R-:W-:-:S06]  /*5f10*/  HADD2.F32 R4, -RZ, R6.H0_H0 ;  /* 0x20000006ff047230 */ /* 0x004fcc0000004100 */
[----:B------:R-:W0:Y:S02]  /*5f20*/  F2I.S64.TRUNC R4, R4 ;  /* 0x0000000400047311 */ /* 0x000e24000020d900 */
[----:B0-----:R-:W-:Y:S01]  /*5f30*/  PRMT R24, R4, 0x7610, R24 ;  /* 0x0000761004187816 */ /* 0x001fe20000000018 */
[----:B------:R-:W-:Y:S06]  /*5f40*/  BRA `(.L_x_70218) ;  /* 0x0000000800bc7947 */ /* 0x000fec0003800000 */
.L_x_70223:
[----:B------:R-:W2:Y:S02]  /*5f50*/  LDG.E.64 R4, desc[UR36][R6.64] ;  /* 0x0000002406047981 */ /* 0x000ea4000c1e1b00 */
[----:B--2---:R-:W0:Y:S02]  /*5f60*/  F2I.S64.F64.TRUNC R4, R4 ;  /* 0x0000000400047311 */ /* 0x004e24000030d900 */
[----:B0-----:R-:W-:Y:S01]  /*5f70*/  PRMT R24, R4, 0x7610, R24 ;  /* 0x0000761004187816 */ /* 0x001fe20000000018 */
[----:B------:R-:W-:Y:S06]  /*5f80*/  BRA `(.L_x_70218) ;  /* 0x0000000800ac7947 */ /* 0x000fec0003800000 */
.L_x_70213:
        /* <DEDUP_REMOVED lines=12> */
.L_x_70227:
[----:B------:R-:W2:Y:S02]  /*6050*/  LDG.E.64 R6, desc[UR36][R6.64] ;  /* 0x0000002406067981 */ /* 0x000ea4000c1e1b00 */
[----:B--2---:R-:W0:Y:S02]  /*6060*/  F2I.S64.F64.TRUNC R4, R6 ;  /* 0x0000000600047311 */ /* 0x004e24000030d900 */
[----:B0-----:R-:W-:Y:S01]  /*6070*/  PRMT R24, R4, 0x7610, R24 ;  /* 0x0000761004187816 */ /* 0x001fe20000000018 */
[----:B------:R-:W-:Y:S06]  /*6080*/  BRA `(.L_x_70218) ;  /* 0x00000008006c7947 */ /* 0x000fec0003800000 */
.L_x_70226:
        /* <DEDUP_REMOVED lines=28> */
.L_x_70229:
        /* <DEDUP_REMOVED lines=15> */
.L_x_70228:
[----:B------:R-:W2:Y:S02]  /*6340*/  LDG.E.U16 R4, desc[UR36][R6.64] ;  /* 0x0000002406047981 */ /* 0x000ea4000c1e1500 */
[----:B--2---:R-:W-:-:S06]  /*6350*/  IMAD.U32 R4, R4, 0x10000, RZ ;  /* 0x0001000004047824 */ /* 0x004fcc00078e00ff */
[----:B------:R-:W0:Y:S02]  /*6360*/  F2I.S64.TRUNC R4, R4 ;  /* 0x0000000400047311 */ /* 0x000e24000020d900 */
[----:B0-----:R-:W-:Y:S01]  /*6370*/  PRMT R24, R4, 0x7610, R24 ;  /* 0x0000761004187816 */ /* 0x001fe20000000018 */
[----:B------:R-:W-:Y:S06]  /*6380*/  BRA `(.L_x_70218) ;  /* 0x0000000400ac7947 */ /* 0x000fec0003800000 */
.L_x_70225:
        /* <DEDUP_REMOVED lines=10> */
.L_x_70232:
        /* <DEDUP_REMOVED lines=21> */
.L_x_70236:
[----:B------:R-:W-:Y:S05]  /*6580*/  BSYNC B1 ;  /* 0x0000000000017941 */ /* 0x000fea0003800000 */
.L_x_70235:
[----:B------:R-:W-:Y:S01]  /*6590*/  IMAD.SHL.U32 R3, R3, 0x100000, RZ ;  /* 0x0010000003037824 */ /* 0x000fe200078e00ff */
[----:B------:R-:W-:-:S04]  /*65a0*/  LEA R5, R0, 0x3b800000, 0x17 ;  /* 0x3b80000000057811 */ /* 0x000fc800078eb8ff */
[----:B------:R-:W-:-:S07]  /*65b0*/  LOP3.LUT R4, R5, R3, R6, 0xfe, !PT ;  /* 0x0000000305047212 */ /* 0x000fce00078efe06 */
.L_x_70234:
[----:B------:R-:W-:Y:S05]  /*65c0*/  BSYNC B0 ;  /* 0x0000000000007941 */ /* 0x000fea0003800000 */
.L_x_70233:
[----:B------:R-:W0:Y:S02]  /*65d0*/  F2I.S64.TRUNC R4, R4 ;  /* 0x0000000400047311 */ /* 0x000e24000020d900 */
[----:B0-----:R-:W-:Y:S01]  /*65e0*/  PRMT R24, R4, 0x7610, R24 ;  /* 0x0000761004187816 */ /* 0x001fe20000000018 */
[----:B------:R-:W-:Y:S06]  /*65f0*/  BRA `(.L_x_70218) ;  /* 0x0000000400107947 */ /* 0x000fec0003800000 */
.L_x_70231:
        /* <DEDUP_REMOVED lines=21> */
.L_x_70240:
[----:B------:R-:W-:Y:S05]  /*6750*/  BSYNC B1 ;  /* 0x0000000000017941 */ /* 0x000fea0003800000 */
.L_x_70239:
[----:B------:R-:W-:Y:S01]  /*6760*/  IMAD.SHL.U32 R3, R3, 0x200000, RZ ;  /* 0x0020000003037824 */ /* 0x000fe200078e00ff */
[----:B------:R-:W-:-:S04]  /*6770*/  LEA R5, R0, 0x37800000, 0x17 ;  /* 0x3780000000057811 */ /* 0x000fc800078eb8ff */
[----:B------:R-:W-:-:S07]  /*6780*/  LOP3.LUT R4, R5, R3, R6, 0xfe, !PT ;  /* 0x0000000305047212 */ /* 0x000fce00078efe06 */
.L_x_70238:
[----:B------:R-:W-:Y:S05]  /*6790*/  BSYNC B0 ;  /* 0x0000000000007941 */ /* 0x000fea0003800000 */
.L_x_70237:
[----:B------:R-:W0:Y:S02]  /*67a0*/  F2I.S64.TRUNC R4, R4 ;  /* 0x0000000400047311 */ /* 0x000e24000020d900 */
[----:B0-----:R-:W-:Y:S01]  /*67b0*/  PRMT R24, R4, 0x7610, R24 ;  /* 0x0000761004187816 */ /* 0x001fe20000000018 */
[----:B------:R-:W-:Y:S06]  /*67c0*/  BRA `(.L_x_70218) ;  /* 0x00000000009c7947 */ /* 0x000fec0003800000 */
.L_x_70230:
        /* <DEDUP_REMOVED lines=14> */
.L_x_70244:
[----:B------:R-:W-:Y:S05]  /*68b0*/  BSYNC B0 ;  /* 0x0000000000007941 */ /* 0x000fea0003800000 */
.L_x_70243:
[----:B------:R-:W0:Y:S02]  /*68c0*/  F2I.S64.TRUNC R4, R4 ;  /* 0x0000000400047311 */ /* 0x000e24000020d900 */
[----:B0-----:R-:W-:Y:S01]  /*68d0*/  PRMT R24, R4, 0x7610, R24 ;  /* 0x0000761004187816 */ /* 0x001fe20000000018 */
[----:B------:R-:W-:Y:S06]  /*68e0*/  BRA `(.L_x_70218) ;  /* 0x0000000000547947 */ /* 0x000fec0003800000 */
.L_x_70217:
        /* <DEDUP_REMOVED lines=16> */
.L_x_70245:
[----:B------:R-:W-:Y:S01]  /*69f0*/  PRMT R24, RZ, 0x7610, R24 ;  /* 0x00007610ff187816 */ /* 0x000fe20000000018 */
[----:B------:R-:W-:Y:S06]  /*6a00*/  BRA `(.L_x_70218) ;  /* 0x00000000000c7947 */ /* 0x000fec0003800000 */
.L_x_70242:
[----:B------:R0:W5:Y:S01]  /*6a10*/  LDG.E.U8 R24, desc[UR36][R6.64] ;  /* 0x0000002406187981 */ /* 0x000162000c1e1100 */
[----:B------:R-:W-:Y:S05]  /*6a20*/  BRA `(.L_x_70218) ;  /* 0x0000000000047947 */ /* 0x000fea0003800000 */
.L_x_70241:
[----:B------:R0:W5:Y:S02]  /*6a30*/  LDG.E.U8 R24, desc[UR36][R6.64] ;  /* 0x0000002406187981 */ /* 0x000164000c1e1100 */
.L_x_70218:
        /* <DEDUP_REMOVED lines=19> */
.L_x_70249:
[----:B------:R0:W5:Y:S01]  /*6b70*/  LDG.E.U8 R19, desc[UR36][R6.64] ;  /* 0x0000002406137981 */ /* 0x000162000c1e1100 */
[----:B------:R-:W-:Y:S05]  /*6b80*/  BRA `(.L_x_70212) ;  /* 0x0000000c00607947 */ /* 0x000fea0003800000 */
.L_x_70248:
        /* <DEDUP_REMOVED lines=8> */
.L_x_70252:
[----:B------:R0:W5:Y:S01]  /*6c10*/  LDG.E.U8 R19, desc[UR36][R6.64] ;  /* 0x0000002406137981 */ /* 0x000162000c1e1100 */
[----:B------:R-:W-:Y:S05]  /*6c20*/  BRA `(.L_x_70212) ;  /* 0x0000000c00387947 */ /* 0x000fea0003800000 */
.L_x_70251:
[----:B------:R0:W5:Y:S01]  /*6c30*/  LDG.E.U16 R19, desc[UR36][R6.64] ;  /* 0x0000002406137981 */ /* 0x000162000c1e1500 */
[----:B------:R-:W-:Y:S05]  /*6c40*/  BRA `(.L_x_70212) ;  /* 0x0000000c00307947 */ /* 0x000fea0003800000 */
.L_x_70247:
        /* <DEDUP_REMOVED lines=10> */
.L_x_70254:
[----:B------:R-:W2:Y:S02]  /*6cf0*/  LDG.E.U16 R4, desc[UR36][R6.64] ;  /* 0x0000002406047981 */ /* 0x000ea4000c1e1500 */
[----:B--2---:R-:W-:-:S06]  /*6d00*/  HADD2.F32 R4, -RZ, R4.H0_H0 ;  /* 0x20000004ff047230 */ /* 0x004fcc0000004100 */
[----:B------:R-:W0:Y:S02]  /*6d10*/  F2I.S64.TRUNC R4, R4 ;  /* 0x0000000400047311 */ /* 0x000e24000020d900 */
[----:B0-----:R-:W-:Y:S01]  /*6d20*/  PRMT R19, R4, 0x7610, R19 ;  /* 0x0000761004137816 */ /* 0x001fe20000000013 */
[----:B------:R-:W-:Y:S06]  /*6d30*/  BRA `(.L_x_70212) ;  /* 0x0000000800f47947 */ /* 0x000fec0003800000 */
.L_x_70253:
        /* <DEDUP_REMOVED lines=10> */
.L_x_70256:
[----:B------:R-:W2:Y:S02]  /*6de0*/  LDG.E.U16 R6, desc[UR36][R6.64] ;  /* 0x0000002406067981 */ /* 0x000ea4000c1e1500 */
[----:B--2---:R-:W-:-:S06]  /*6df0*/  HADD2.F32 R4, -RZ, R6.H0_H0 ;  /* 0x20000006ff047230 */ /* 0x004fcc0000004100 */
[----:B------:R-:W0:Y:S02]  /*6e00*/  F2I.S64.TRUNC R4, R4 ;  /* 0x0000000400047311 */ /* 0x000e24000020d900 */
[----:B0-----:R-:W-:Y:S01]  /*6e10*/  PRMT R19, R4, 0x7610, R19 ;  /* 0x0000761004137816 */ /* 0x001fe20000000013 */
[----:B------:R-:W-:Y:S06]  /*6e20*/  BRA `(.L_x_70212) ;  /* 0x0000000800b87947 */ /* 0x000fec0003800000 */
.L_x_70255:
[----:B------:R-:W2:Y:S02]  /*6e30*/  LDG.E.64 R4, desc[UR36][R6.64] ;  /* 0x0000002406047981 */ /* 0x000ea4000c1e1b00 */
[----:B--2---:R-:W0:Y:S02]  /*6e40*/  F2I.S64.F64.TRUNC R4, R4 ;  /* 0x0000000400047311 */ /* 0x004e24000030d900 */
[----:B0-----:R-:W-:Y:S01]  /*6e50*/  PRMT R19, R4, 0x7610, R19 ;  /* 0x0000761004137816 */ /* 0x001fe20000000013 */
[----:B------:R-:W-:Y:S06]  /*6e60*/  BRA `(.L_x_70212) ;  /* 0x0000000800a87947 */ /* 0x000fec0003800000 */
.L_x_70246:
        /* <DEDUP_REMOVED lines=12> */
.L_x_70259:
[----:B------:R-:W2:Y:S02]  /*6f30*/  LDG.E.64 R6, desc[UR36][R6.64] ;  /* 0x0000002406067981 */ /* 0x000ea4000c1e1b00 */
[----:B--2---:R-:W0:Y:S02]  /*6f40*/  F2I.S64.F64.TRUNC R4, R6 ;  /* 0x0000000600047311 */ /* 0x004e24000030d900 */
[----:B0-----:R-:W-:Y:S01]  /*6f50*/  PRMT R19, R4, 0x7610, R19 ;  /* 0x0000761004137816 */ /* 0x001fe20000000013 */
[----:B------:R-:W-:Y:S06]  /*6f60*/  BRA `(.L_x_70212) ;  /* 0x0000000800687947 */ /* 0x000fec0003800000 */
.L_x_70258:
        /* <DEDUP_REMOVED lines=28> */
.L_x_70261:
        /* <DEDUP_REMOVED lines=15> */
.L_x_70260:
[----:B------:R-:W2:Y:S02]  /*7220*/  LDG.E.U16 R4, desc[UR36][R6.64] ;  /* 0x0000002406047981 */ /* 0x000ea4000c1e1500 */
[----:B--2---:R-:W-:-:S06]  /*7230*/  IMAD.U32 R4, R4, 0x10000, RZ ;  /* 0x0001000004047824 */ /* 0x004fcc00078e00ff */
[----:B------:R-:W0:Y:S02]  /*7240*/  F2I.S64.TRUNC R4, R4 ;  /* 0x0000000400047311 */ /* 0x000e24000020d900 */
[----:B0-----:R-:W-:Y:S01]  /*7250*/  PRMT R19, R4, 0x7610, R19 ;  /* 0x0000761004137816 */ /* 0x001fe20000000013 */
[----:B------:R-:W-:Y:S06]  /*7260*/  BRA `(.L_x_70212) ;  /* 0x0000000400a87947 */ /* 0x000fec0003800000 */
.L_x_70257:
        /* <DEDUP_REMOVED lines=10> */
.L_x_70264:
        /* <DEDUP_REMOVED lines=21> */
.L_x_70268:
[----:B------:R-:W-:Y:S05]  /*7460*/  BSYNC B1 ;  /* 0x0000000000017941 */ /* 0x000fea0003800000 */
.L_x_70267:
[----:B------:R-:W-:Y:S01]  /*7470*/  IMAD.SHL.U32 R3, R3, 0x100000, RZ ;  /* 0x0010000003037824 */ /* 0x000fe200078e00ff */
[----:B------:R-:W-:-:S04]  /*7480*/  LEA R5, R0, 0x3b800000, 0x17 ;  /* 0x3b80000000057811 */ /* 0x000fc800078eb8ff */
[----:B------:R-:W-:-:S07]  /*7490*/  LOP3.LUT R4, R5, R3, R6, 0xfe, !PT ;  /* 0x0000000305047212 */ /* 0x000fce00078efe06 */
.L_x_70266:
[----:B------:R-:W-:Y:S05]  /*74a0*/  BSYNC B0 ;  /* 0x0000000000007941 */ /* 0x000fea0003800000 */
.L_x_70265:
[----:B------:R-:W0:Y:S02]  /*74b0*/  F2I.S64.TRUNC R4, R4 ;  /* 0x0000000400047311 */ /* 0x000e24000020d900 */
[----:B0-----:R-:W-:Y:S01]  /*74c0*/  PRMT R19, R4, 0x7610, R19 ;  /* 0x0000761004137816 */ /* 0x001fe20000000013 */
[----:B------:R-:W-:Y:S06]  /*74d0*/  BRA `(.L_x_70212) ;  /* 0x00000004000c7947 */ /* 0x000fec0003800000 */
.L_x_70263:
        /* <DEDUP_REMOVED lines=21> */
.L_x_70272:
[----:B------:R-:W-:Y:S05]  /*7630*/  BSYNC B1 ;  /* 0x0000000000017941 */ /* 0x000fea0003800000 */
.L_x_70271:
[----:B------:R-:W-:Y:S01]  /*7640*/  IMAD.SHL.U32 R3, R3, 0x200000, RZ ;  /* 0x0020000003037824 */ /* 0x000fe200078e00ff */
[----:B------:R-:W-:-:S04]  /*7650*/  LEA R5, R0, 0x37800000, 0x17 ;  /* 0x3780000000057811 */ /* 0x000fc800078eb8ff */
[----:B------:R-:W-:-:S07]  /*7660*/  LOP3.LUT R4, R5, R3, R6, 0xfe, !PT ;  /* 0x0000000305047212 */ /* 0x000fce00078efe06 */
.L_x_70270:
[----:B------:R-:W-:Y:S05]  /*7670*/  BSYNC B0 ;  /* 0x0000000000007941 */ /* 0x000fea0003800000 */
.L_x_70269:
[----:B------:R-:W0:Y:S02]  /*7680*/  F2I.S64.TRUNC R4, R4 ;  /* 0x0000000400047311 */ /* 0x000e24000020d900 */
[----:B0-----:R-:W-:Y:S01]  /*7690*/  PRMT R19, R4, 0x7610, R19 ;  /* 0x0000761004137816 */ /* 0x001fe20000000013 */
[----:B------:R-:W-:Y:S06]  /*76a0*/  BRA `(.L_x_70212) ;  /* 0x0000000000987947 */ /* 0x000fec0003800000 */
.L_x_70262:
        /* <DEDUP_REMOVED lines=14> */
.L_x_70276:
[----:B------:R-:W-:Y:S05]  /*7790*/  BSYNC B0 ;  /* 0x0000000000007941 */ /* 0x000fea0003800000 */
.L_x_70275:
[----:B------:R-:W0:Y:S02]  /*77a0*/  F2I.S64.TRUNC R4, R4 ;  /* 0x0000000400047311 */ /* 0x000e24000020d900 */
[----:B0-----:R-:W-:Y:S01]  /*77b0*/  PRMT R19, R4, 0x7610, R19 ;  /* 0x0000761004137816 */ /* 0x001fe20000000013 */
[----:B------:R-:W-:Y:S06]  /*77c0*/  BRA `(.L_x_70212) ;  /* 0x0000000000507947 */ /* 0x000fec0003800000 */
.L_x_70250:
        /* <DEDUP_REMOVED lines=16> */
.L_x_70277:
[----:B------:R-:W-:Y:S05]  /*78d0*/  BRA `(.L_x_70212) ;  /* 0x00000000000c7947 */ /* 0x000fea0003800000 */
.L_x_70274:
[----:B------:R0:W5:Y:S01]  /*78e0*/  LDG.E.U8 R19, desc[UR36][R6.64] ;  /* 0x0000002406137981 */ /* 0x000162000c1e1100 */
[----:B------:R-:W-:Y:S05]  /*78f0*/  BRA `(.L_x_70212) ;  /* 0x0000000000047947 */ /* 0x000fea0003800000 */
.L_x_70273:
[----:B------:R0:W5:Y:S02]  /*7900*/  LDG.E.U8 R19, desc[UR36][R6.64] ;  /* 0x0000002406137981 */ /* 0x000164000c1e1100 */
.L_x_70212:
[----:B------:R-:W-:Y:S05]  /*7910*/  BSYNC B6 ;  /* 0x0000000000067941 */ /* 0x000fea0003800000 */
.L_x_70211:
[----:B------:R-:W1:Y:S01]  /*7920*/  S2R R25, SR_TID.X ;  /* 0x0000000000197919 */ /* 0x000e620000002100 */
[----:B------:R-:W-:Y:S01]  /*7930*/  BSSY B0, `(.L_x_70278) ;  /* 0x0000014000007945 */ /* 0x000fe20003800000 */
[----:B-1----:R-:W-:-:S13]  /*7940*/  ISETP.GE.AND P0, PT, R25, R16, PT ;  /* 0x000000101900720c */ /* 0x002fda0003f06270 */
[----:B------:R-:W-:Y:S05]  /*7950*/  @P0 BRA `(.L_x_70279) ;  /* 0x0000000000440947 */ /* 0x000fea0003800000 */
[----:B-----5:R-:W-:Y:S01]  /*7960*/  LOP3.LUT P1, RZ, R22, 0xff, RZ, 0xc0, !PT ;  /* 0x000000ff16ff7812 */ /* 0x020fe2000782c0ff */
[----:B------:R-:W-:-:S12]  /*7970*/  IMAD.MOV.U32 R3, RZ, RZ, 0x1 ;  /* 0x00000001ff037424 */ /* 0x000fd800078e00ff */
[----:B------:R-:W-:Y:S05]  /*7980*/  @!P1 BRA `(.L_x_70279) ;  /* 0x0000000000389947 */ /* 0x000fea0003800000 */
[----:B------:R-:W-:-:S07]  /*7990*/  IMAD.MOV.U32 R3, RZ, RZ, 0x1 ;  /* 0x00000001ff037424 */ /* 0x000fce00078e00ff */
.L_x_70280:
[C---:B------:R-:W-:Y:S02]  /*79a0*/  LOP3.LUT R0, R22.reuse, 0x1, RZ, 0xc0, !PT ;  /* 0x0000000116007812 */ /* 0x040fe400078ec0ff */
        /* <DEDUP_REMOVED lines=12> */
.L_x_70279:
[----:B------:R-:W-:Y:S05]  /*7a70*/  BSYNC B0 ;  /* 0x0000000000007941 */ /* 0x000fea0003800000 */
.L_x_70278:
[----:B-----5:R-:W-:Y:S01]  /*7a80*/  VIADD R23, R25, 0x80 ;  /* 0x0000008019177836 */ /* 0x020fe20000000000 */
[----:B------:R-:W-:Y:S04]  /*7a90*/  BSSY B0, `(.L_x_70281) ;  /* 0x0000014000007945 */ /* 0x000fe80003800000 */
[----:B------:R-:W-:-:S13]  /*7aa0*/  ISETP.GE.AND P1, PT, R23, R16, PT ;  /* 0x000000101700720c */ /* 0x000fda0003f26270 */
[----:B------:R-:W-:Y:S05]  /*7ab0*/  @P1 BRA `(.L_x_70282) ;  /* 0x0000000000441947 */ /* 0x000fea0003800000 */
[----:B------:R-:W-:Y:S01]  /*7ac0*/  LOP3.LUT P1, RZ, R27, 0xff, RZ, 0xc0, !PT ;  /* 0x000000ff1bff7812 */ /* 0x000fe2000782c0ff */
[----:B------:R-:W-:-:S12]  /*7ad0*/  IMAD.MOV.U32 R22, RZ, RZ, 0x1 ;  /* 0x00000001ff167424 */ /* 0x000fd800078e00ff */
[----:B------:R-:W-:Y:S05]  /*7ae0*/  @!P1 BRA `(.L_x_70282) ;  /* 0x0000000000389947 */ /* 0x000fea0003800000 */
[----:B------:R-:W-:-:S07]  /*7af0*/  IMAD.MOV.U32 R22, RZ, RZ, 0x1 ;  /* 0x00000001ff167424 */ /* 0x000fce00078e00ff */
.L_x_70283:
        /* <DEDUP_REMOVED lines=13> */
.L_x_70282:
[----:B------:R-:W-:Y:S05]  /*7bd0*/  BSYNC B0 ;  /* 0x0000000000007941 */ /* 0x000fea0003800000 */
.L_x_70281:
[----:B------:R-:W-:Y:S01]  /*7be0*/  VIADD R5, R25, 0x100 ;  /* 0x0000010019057836 */ /* 0x000fe20000000000 */
[----:B------:R-:W-:Y:S04]  /*7bf0*/  BSSY B0, `(.L_x_70284) ;  /* 0x0000014000007945 */ /* 0x000fe80003800000 */
[----:B------:R-:W-:-:S13]  /*7c00*/  ISETP.GE.AND P1, PT, R5, R16, PT ;  /* 0x000000100500720c */ /* 0x000fda0003f26270 */
[----:B------:R-:W-:Y:S05]  /*7c10*/  @P1 BRA `(.L_x_70285) ;  /* 0x0000000000441947 */ /* 0x000fea0003800000 */
[----:B------:R-:W-:Y:S01]  /*7c20*/  LOP3.LUT P1, RZ, R26, 0xff, RZ, 0xc0, !PT ;  /* 0x000000ff1aff7812 */ /* 0x000fe2000782c0ff */
[----:B------:R-:W-:-:S12]  /*7c30*/  IMAD.MOV.U32 R17, RZ, RZ, 0x1 ;  /* 0x00000001ff117424 */ /* 0x000fd800078e00ff */
[----:B------:R-:W-:Y:S05]  /*7c40*/  @!P1 BRA `(.L_x_70285) ;  /* 0x0000000000389947 */ /* 0x000fea0003800000 */
[----:B------:R-:W-:-:S07]  /*7c50*/  IMAD.MOV.U32 R17, RZ, RZ, 0x1 ;  /* 0x00000001ff117424 */ /* 0x000fce00078e00ff */
.L_x_70286:
        /* <DEDUP_REMOVED lines=13> */
.L_x_70285:
[----:B------:R-:W-:Y:S05]  /*7d30*/  BSYNC B0 ;  /* 0x0000000000007941 */ /* 0x000fea0003800000 */
.L_x_70284:
        /* <DEDUP_REMOVED lines=8> */
.L_x_70289:
        /* <DEDUP_REMOVED lines=13> */
.L_x_70288:
[----:B------:R-:W-:Y:S05]  /*7e90*/  BSYNC B0 ;  /* 0x0000000000007941 */ /* 0x000fea0003800000 */
.L_x_70287:
[----:B------:R-:W1:Y:S01]  /*7ea0*/  LDC.U8 R19, c[0x0][0x248] ;  /* 0x00009200ff137b82 */ /* 0x000e620000000000 */
[----:B------:R-:W-:Y:S04]  /*7eb0*/  BSSY B6, `(.L_x_70290) ;  /* 0x0000113000067945 */ /* 0x000fe80003800000 */
[----:B------:R-:W-:Y:S05]  /*7ec0*/  @P0 BRA `(.L_x_70291) ;  /* 0x0000001000440947 */ /* 0x000fea0003800000 */
[----:B------:R-:W5:Y:S01]  /*7ed0*/  LDC.64 R8, c[0x0][0x220] ;  /* 0x00008800ff087b82 */ /* 0x000f620000000a00 */
[----:B-1----:R-:W-:Y:S01]  /*7ee0*/  PRMT R0, R19, 0x9910, RZ ;  /* 0x0000991013007816 */ /* 0x002fe200000000ff */
[----:B------:R-:W-:Y:S01]  /*7ef0*/  IMAD R25, R2, 0x200, R25 ;  /* 0x0000020002197824 */ /* 0x000fe200078e0219 */
[----:B------:R-:W-:Y:S02]  /*7f00*/  ULDC UR4, c[0x0][0x24c] ;  /* 0x0000930000047ab9 */ /* 0x000fe40000000800 */
[----:B------:R-:W-:Y:S01]  /*7f10*/  ISETP.GT.AND P0, PT, R0, 0x9, PT ;  /* 0x000000090000780c */ /* 0x000fe20003f04270 */
[----:B------:R-:W-:-:S05]  /*7f20*/  IMAD R25, R25, UR4, RZ ;  /* 0x0000000419197c24 */ /* 0x000fca000f8e02ff */
[----:B-----5:R-:W-:-:S05]  /*7f30*/  IADD3 R8, P1, R25, R8, RZ ;  /* 0x0000000819087210 */ /* 0x020fca0007f3e0ff */
        /* <DEDUP_REMOVED lines=13> */
.L_x_70295:
[----:B------:R1:W-:Y:S01]  /*8010*/  STG.E.U8 desc[UR36][R8.64], R3 ;  /* 0x0000000308007986 */ /* 0x0003e2000c101124 */
[----:B------:R-:W-:Y:S01]  /*8020*/  IMAD.MOV.U32 R25, RZ, RZ, R23 ;  /* 0x000000ffff197224 */ /* 0x000fe200078e0017 */
[----:B------:R-:W-:Y:S06]  /*8030*/  BRA `(.L_x_70291) ;  /* 0x0000000c00e87947 */ /* 0x000fec0003800000 */
.L_x_70294:
        /* <DEDUP_REMOVED lines=11> */
.L_x_70298:
[----:B------:R-:W-:Y:S01]  /*80f0*/  LOP3.LUT R3, R3, 0xff, RZ, 0xc0, !PT ;  /* 0x000000ff03037812 */ /* 0x000fe200078ec0ff */
[----:B------:R-:W-:-:S04]  /*8100*/  IMAD.MOV.U32 R25, RZ, RZ, R23 ;  /* 0x000000ffff197224 */ /* 0x000fc800078e0017 */
[----:B------:R1:W-:Y:S01]  /*8110*/  STG.E desc[UR36][R8.64], R3 ;  /* 0x0000000308007986 */ /* 0x0003e2000c101924 */
[----:B------:R-:W-:Y:S05]  /*8120*/  BRA `(.L_x_70291) ;  /* 0x0000000c00ac7947 */ /* 0x000fea0003800000 */
.L_x_70297:
[----:B------:R-:W-:Y:S01]  /*8130*/  LOP3.LUT R3, R3, 0xff, RZ, 0xc0, !PT ;  /* 0x000000ff03037812 */ /* 0x000fe200078ec0ff */
[----:B------:R-:W-:-:S04]  /*8140*/  IMAD.MOV.U32 R25, RZ, RZ, R23 ;  /* 0x000000ffff197224 */ /* 0x000fc800078e0017 */
[----:B------:R1:W-:Y:S01]  /*8150*/  STG.E.U16 desc[UR36][R8.64], R3 ;  /* 0x0000000308007986 */ /* 0x0003e2000c101524 */
[----:B------:R-:W-:Y:S05]  /*8160*/  BRA `(.L_x_70291) ;  /* 0x0000000c009c7947 */ /* 0x000fea0003800000 */
.L_x_70293:
        /* <DEDUP_REMOVED lines=8> */
[----:B------:R-:W1:Y:S02]  /*81f0*/  I2F.U16 R3, R3 ;  /* 0x0000000300037306 */ /* 0x000e640000101000 */
[----:B-1----:R1:W-:Y:S01]  /*8200*/  STG.E desc[UR36][R8.64], R3 ;  /* 0x0000000308007986 */ /* 0x0023e2000c101924 */
[----:B------:R-:W-:Y:S05]  /*8210*/  BRA `(.L_x_70291) ;  /* 0x0000000c00707947 */ /* 0x000fea0003800000 */
.L_x_70300:
[----:B------:R-:W-:Y:S01]  /*8220*/  LOP3.LUT R3, R3, 0xff, RZ, 0xc0, !PT ;  /* 0x000000ff03037812 */ /* 0x000fe200078ec0ff */
[----:B------:R-:W-:-:S03]  /*8230*/  IMAD.MOV.U32 R25, RZ, RZ, R23 ;  /* 0x000000ffff197224 */ /* 0x000fc600078e0017 */
[----:B------:R-:W1:Y:S02]  /*8240*/  I2F.U16 R0, R3 ;  /* 0x0000000300007306 */ /* 0x000e640000101000 */
[----:B-1----:R-:W-:-:S05]  /*8250*/  F2FP.F16.F32.PACK_AB R0, RZ, R0 ;  /* 0x00000000ff00723e */ /* 0x002fca00000000ff */
[----:B------:R1:W-:Y:S01]  /*8260*/  STG.E.U16 desc[UR36][R8.64], R0 ;  /* 0x0000000008007986 */ /* 0x0003e2000c101524 */
[----:B------:R-:W-:Y:S05]  /*8270*/  BRA `(.L_x_70291) ;  /* 0x0000000c00587947 */ /* 0x000fea0003800000 */
.L_x_70299:
        /* <DEDUP_REMOVED lines=9> */
[----:B------:R-:W1:Y:S02]  /*8310*/  I2F.U16 R4, R3 ;  /* 0x0000000300047306 */ /* 0x000e640000101000 */
[----:B-1----:R1:W-:Y:S01]  /*8320*/  STG.E.64 desc[UR36][R8.64], R4 ;  /* 0x0000000408007986 */ /* 0x0023e2000c101b24 */
[----:B------:R-:W-:Y:S05]  /*8330*/  BRA `(.L_x_70291) ;  /* 0x0000000c00287947 */ /* 0x000fea0003800000 */
.L_x_70302:
[----:B------:R-:W-:Y:S01]  /*8340*/  LOP3.LUT R3, R3, 0xff, RZ, 0xc0, !PT ;  /* 0x000000ff03037812 */ /* 0x000fe200078ec0ff */
[----:B------:R-:W-:-:S05]  /*8350*/  IMAD.MOV.U32 R25, RZ, RZ, R23 ;  /* 0x000000ffff197224 */ /* 0x000fca00078e0017 */
[----:B------:R-:W1:Y:S02]  /*8360*/  I2F.U16 R3, R3 ;  /* 0x0000000300037306 */ /* 0x000e640000101000 */
[----:B-1----:R-:W-:-:S04]  /*8370*/  F2FP.F16.F32.PACK_AB R3, RZ, R3 ;  /* 0x00000003ff03723e */ /* 0x002fc800000000ff */
[----:B------:R-:W-:-:S05]  /*8380*/  PRMT R3, R3, 0x5410, RZ ;  /* 0x0000541003037816 */ /* 0x000fca00000000ff */
[----:B------:R1:W-:Y:S01]  /*8390*/  STG.E desc[UR36][R8.64], R3 ;  /* 0x0000000308007986 */ /* 0x0003e2000c101924 */
[----:B------:R-:W-:Y:S05]  /*83a0*/  BRA `(.L_x_70291) ;  /* 0x0000000c000c7947 */ /* 0x000fea0003800000 */
.L_x_70301:
[----:B------:R-:W-:Y:S01]  /*83b0*/  LOP3.LUT R4, R3, 0xff, RZ, 0xc0, !PT ;  /* 0x000000ff03047812 */ /* 0x000fe200078ec0ff */
[----:B------:R-:W-:-:S05]  /*83c0*/  IMAD.MOV.U32 R25, RZ, RZ, R23 ;  /* 0x000000ffff197224 */ /* 0x000fca00078e0017 */
[----:B------:R-:W1:Y:S02]  /*83d0*/  I2F.F64.U16 R4, R4 ;  /* 0x0000000400047312 */ /* 0x000e640000101800 */
[----:B-1----:R1:W-:Y:S01]  /*83e0*/  STG.E.64 desc[UR36][R8.64], R4 ;  /* 0x0000000408007986 */ /* 0x0023e2000c101b24 */
[----:B------:R-:W-:Y:S05]  /*83f0*/  BRA `(.L_x_70291) ;  /* 0x0000000800f87947 */ /* 0x000fea0003800000 */
.L_x_70292:
        /* <DEDUP_REMOVED lines=13> */
.L_x_70305:
[----:B------:R-:W-:Y:S02]  /*84d0*/  LOP3.LUT R4, R3, 0xff, RZ, 0xc0, !PT ;  /* 0x000000ff03047812 */ /* 0x000fe400078ec0ff */
[----:B0-234-:R-:W-:Y:S01]  /*84e0*/  CS2R R6, SRZ ;  /* 0x0000000000067805 */ /* 0x01dfe2000001ff00 */
[----:B------:R-:W-:-:S03]  /*84f0*/  IMAD.MOV.U32 R25, RZ, RZ, R23 ;  /* 0x000000ffff197224 */ /* 0x000fc600078e0017 */
[----:B------:R-:W0:Y:S02]  /*8500*/  I2F.F64.U16 R4, R4 ;  /* 0x0000000400047312 */ /* 0x000e240000101800 */
[----:B0-----:R0:W-:Y:S01]  /*8510*/  STG.E.128 desc[UR36][R8.64], R4 ;  /* 0x0000000408007986 */ /* 0x0011e2000c101d24 */
[----:B------:R-:W-:Y:S05]  /*8520*/  BRA `(.L_x_70291) ;  /* 0x0000000800ac7947 */ /* 0x000fea0003800000 */
.L_x_70304:
        /* <DEDUP_REMOVED lines=8> */
[----:B0-234-:R-:W0:Y:S02]  /*85b0*/  I2F.U16 R7, R4 ;  /* 0x0000000400077306 */ /* 0x01de240000101000 */
        /* <DEDUP_REMOVED lines=13> */
.L_x_70309:
[----:B------:R-:W-:Y:S05]  /*8690*/  BSYNC B0 ;  /* 0x0000000000007941 */ /* 0x000fea0003800000 */
.L_x_70308:
[----:B------:R-:W-:Y:S01]  /*86a0*/  LOP3.LUT R5, R0, R5, RZ, 0xfc, !PT ;  /* 0x0000000500057212 */ /* 0x000fe200078efcff */
[----:B------:R-:W-:-:S04]  /*86b0*/  IMAD.MOV.U32 R25, RZ, RZ, R23 ;  /* 0x000000ffff197224 */ /* 0x000fc800078e0017 */
[----:B------:R0:W-:Y:S01]  /*86c0*/  STG.E.U8 desc[UR36][R8.64], R5 ;  /* 0x0000000508007986 */ /* 0x0001e2000c101124 */
[----:B------:R-:W-:Y:S05]  /*86d0*/  BRA `(.L_x_70291) ;  /* 0x0000000800407947 */ /* 0x000fea0003800000 */
.L_x_70307:
[----:B------:R-:W-:Y:S01]  /*86e0*/  LOP3.LUT R0, R3, 0xff, RZ, 0xc0, !PT ;  /* 0x000000ff03007812 */ /* 0x000fe200078ec0ff */
[----:B------:R-:W-:Y:S03]  /*86f0*/  BSSY B0, `(.L_x_70310) ;  /* 0x0000010000007945 */ /* 0x000fe60003800000 */
[----:B------:R-:W1:Y:S02]  /*8700*/  I2F.U16 R5, R0 ;  /* 0x0000000000057306 */ /* 0x000e640000101000 */
[----:B-1----:R-:W-:-:S04]  /*8710*/  LOP3.LUT R3, R5, 0x7fffffff, RZ, 0xc0, !PT ;  /* 0x7fffffff05037812 */ /* 0x002fc800078ec0ff */
        /* <DEDUP_REMOVED lines=10> */
.L_x_70311:
[----:B------:R-:W-:Y:S01]  /*87c0*/  IMAD.MOV.U32 R0, RZ, RZ, 0x7f ;  /* 0x0000007fff007424 */ /* 0x000fe200078e00ff */
[----:B------:R-:W-:-:S04]  /*87d0*/  ISETP.GT.U32.AND P0, PT, R3, 0x7f800000, PT ;  /* 0x7f8000000300780c */ /* 0x000fc80003f04070 */
[----:B------:R-:W-:-:S09]  /*87e0*/  SEL R0, R0, 0x7c, P0 ;  /* 0x0000007c00007807 */ /* 0x000fd20000000000 */
.L_x_70312:
[----:B------:R-:W-:Y:S05]  /*87f0*/  BSYNC B0 ;  /* 0x0000000000007941 */ /* 0x000fea0003800000 */
.L_x_70310:
[----:B------:R-:W-:Y:S01]  /*8800*/  LOP3.LUT R3, R5, 0x80000000, RZ, 0xc0, !PT ;  /* 0x8000000005037812 */ /* 0x000fe200078ec0ff */
[----:B------:R-:W-:-:S03]  /*8810*/  IMAD.MOV.U32 R25, RZ, RZ, R23 ;  /* 0x000000ffff197224 */ /* 0x000fc600078e0017 */
[----:B------:R-:W-:-:S04]  /*8820*/  SHF.R.U32.HI R3, RZ, 0x18, R3 ;  /* 0x00000018ff037819 */ /* 0x000fc80000011603 */
[----:B------:R-:W-:-:S05]  /*8830*/  LOP3.LUT R3, R0, R3, RZ, 0xfc, !PT ;  /* 0x0000000300037212 */ /* 0x000fca00078efcff */
[----:B------:R1:W-:Y:S01]  /*8840*/  STG.E.U8 desc[UR36][R8.64], R3 ;  /* 0x0000000308007986 */ /* 0x0003e2000c101124 */
[----:B------:R-:W-:Y:S05]  /*8850*/  BRA `(.L_x_70291) ;  /* 0x0000000400e07947 */ /* 0x000fea0003800000 */
.L_x_70306:
[----:B------:R-:W-:Y:S01]  /*8860*/  LOP3.LUT R3, R3, 0xff, RZ, 0xc0, !PT ;  /* 0x000000ff03037812 */ /* 0x000fe200078ec0ff */
[----:B------:R-:W-:-:S03]  /*8870*/  IMAD.MOV.U32 R25, RZ, RZ, R23 ;  /* 0x000000ffff197224 */ /* 0x000fc600078e0017 */
[----:B------:R-:W1:Y:S02]  /*8880*/  I2F.U16 R0, R3 ;  /* 0x0000000300007306 */ /* 0x000e640000101000 */
[----:B-1----:R-:W-:-:S05]  /*8890*/  F2FP.BF16.F32.PACK_AB R0, RZ, R0 ;  /* 0x00000000ff00723e */ /* 0x002fca00000010ff */
[----:B------:R1:W-:Y:S01]  /*88a0*/  STG.E.U16 desc[UR36][R8.64], R0 ;  /* 0x0000000008007986 */ /* 0x0003e2000c101524 */
[----:B------:R-:W-:Y:S05]  /*88b0*/  BRA `(.L_x_70291) ;  /* 0x0000000400c87947 */ /* 0x000fea0003800000 */
.L_x_70303:
        /* <DEDUP_REMOVED lines=12> */
.L_x_70315:
[----:B------:R-:W-:Y:S01]  /*8980*/  LOP3.LUT R0, R3, 0xff, RZ, 0xc0, !PT ;  /* 0x000000ff03007812 */ /* 0x000fe200078ec0ff */
[----:B------:R-:W-:Y:S01]  /*8990*/  BSSY B0, `(.L_x_70316) ;  /* 0x0000015000007945 */ /* 0x000fe20003800000 */
[----:B------:R-:W-:Y:S02]  /*89a0*/  IMAD.MOV.U32 R4, RZ, RZ, 0x80 ;  /* 0x00000080ff047424 */ /* 0x000fe400078e00ff */
[----:B------:R-:W1:Y:S02]  /*89b0*/  I2F.U16 R5, R0 ;  /* 0x0000000000057306 */ /* 0x000e640000101000 */
[----:B-1----:R-:W-:-:S04]  /*89c0*/  LOP3.LUT R3, R5, 0x7fffffff, RZ, 0xc0, !PT ;  /* 0x7fffffff05037812 */ /* 0x002fc800078ec0ff */
        /* <DEDUP_REMOVED lines=13> */
.L_x_70318:
[----:B------:R-:W-:-:S04]  /*8aa0*/  LOP3.LUT R3, R5, 0x80000000, RZ, 0xc0, !PT ;  /* 0x8000000005037812 */ /* 0x000fc800078ec0ff */
[----:B------:R-:W-:-:S04]  /*8ab0*/  SHF.R.U32.HI R3, RZ, 0x18, R3 ;  /* 0x00000018ff037819 */ /* 0x000fc80000011603 */
[----:B------:R-:W-:-:S04]  /*8ac0*/  LOP3.LUT R0, R0, R3, RZ, 0xfc, !PT ;  /* 0x0000000300007212 */ /* 0x000fc800078efcff */
[----:B------:R-:W-:-:S07]  /*8ad0*/  PRMT R4, R0, 0x7610, R4 ;  /* 0x0000761000047816 */ /* 0x000fce0000000004 */
.L_x_70317:
[----:B------:R-:W-:Y:S05]  /*8ae0*/  BSYNC B0 ;  /* 0x0000000000007941 */ /* 0x000fea0003800000 */
.L_x_70316:
[----:B------:R1:W-:Y:S01]  /*8af0*/  STG.E.U8 desc[UR36][R8.64], R4 ;  /* 0x0000000408007986 */ /* 0x0003e2000c101124 */
[----:B------:R-:W-:Y:S01]  /*8b00*/  IMAD.MOV.U32 R25, RZ, RZ, R23 ;  /* 0x000000ffff197224 */ /* 0x000fe200078e0017 */
[----:B------:R-:W-:Y:S06]  /*8b10*/  BRA `(.L_x_70291) ;  /* 0x0000000400307947 */ /* 0x000fec0003800000 */
.L_x_70314:
        /* <DEDUP_REMOVED lines=18> */
.L_x_70321:
[----:B------:R-:W-:-:S04]  /*8c40*/  LOP3.LUT R3, R5, 0x80000000, RZ, 0xc0, !PT ;  /* 0x8000000005037812 */ /* 0x000fc800078ec0ff */
[----:B------:R-:W-:-:S04]  /*8c50*/  SHF.R.U32.HI R3, RZ, 0x18, R3 ;  /* 0x00000018ff037819 */ /* 0x000fc80000011603 */
[----:B------:R-:W-:-:S04]  /*8c60*/  LOP3.LUT R0, R0, R3, RZ, 0xfc, !PT ;  /* 0x0000000300007212 */ /* 0x000fc800078efcff */
[----:B------:R-:W-:-:S07]  /*8c70*/  PRMT R4, R0, 0x7610, R4 ;  /* 0x0000761000047816 */ /* 0x000fce0000000004 */
.L_x_70320:
[----:B------:R-:W-:Y:S05]  /*8c80*/  BSYNC B0 ;  /* 0x0000000000007941 */ /* 0x000fea0003800000 */
.L_x_70319:
[----:B------:R1:W-:Y:S01]  /*8c90*/  STG.E.U8 desc[UR36][R8.64], R4 ;  /* 0x0000000408007986 */ /* 0x0003e2000c101124 */
[----:B------:R-:W-:Y:S01]  /*8ca0*/  IMAD.MOV.U32 R25, RZ, RZ, R23 ;  /* 0x000000ffff197224 */ /* 0x000fe200078e0017 */
[----:B------:R-:W-:Y:S06]  /*8cb0*/  BRA `(.L_x_70291) ;  /* 0x0000000000c87947 */ /* 0x000fec0003800000 */
.L_x_70313:
        /* <DEDUP_REMOVED lines=8> */
[----:B0-234-:R-:W0:Y:S02]  /*8d40*/  I2F.U16 R6, R5 ;  /* 0x0000000500067306 */ /* 0x01de240000101000 */
        /* <DEDUP_REMOVED lines=15> */
.L_x_70296:
[----:B------:R-:W-:Y:S01]  /*8e40*/  MOV R14, 0x0 ;  /* 0x00000000000e7802 */ /* 0x000fe20000000f00 */
[----:B------:R-:W-:Y:S01]  /*8e50*/  ULDC.64 UR4, c[0x4][0x198] ;  /* 0x0100660000047ab9 */ /* 0x000fe20000000a00 */
[----:B------:R-:W-:Y:S01]  /*8e60*/  ULDC.64 UR6, c[0x4][0x1a0] ;  /* 0x0100680000067ab9 */ /* 0x000fe20000000a00 */
[----:B------:R-:W-:Y:S02]  /*8e70*/  IMAD.U32 R4, RZ, RZ, UR4 ;  /* 0x00000004ff047e24 */ /* 0x000fe4000f8e00ff */
[----:B------:R-:W-:Y:S01]  /*8e80*/  IMAD.U32 R5, RZ, RZ, UR5 ;  /* 0x00000005ff057e24 */ /* 0x000fe2000f8e00ff */
[----:B------:R-:W1:Y:S01]  /*8e90*/  LDC.64 R14, c[0x4][R14] ;  /* 0x010000000e0e7b82 */ /* 0x000e620000000a00 */
[----:B------:R-:W-:Y:S01]  /*8ea0*/  ULDC.64 UR4, c[0x4][0x10] ;  /* 0x0100040000047ab9 */ /* 0x000fe20000000a00 */
[----:B0-234-:R-:W-:Y:S02]  /*8eb0*/  IMAD.U32 R6, RZ, RZ, UR6 ;  /* 0x00000006ff067e24 */ /* 0x01dfe4000f8e00ff */
[----:B------:R-:W-:-:S02]  /*8ec0*/  IMAD.U32 R7, RZ, RZ, UR7 ;  /* 0x00000007ff077e24 */ /* 0x000fc4000f8e00ff */
[----:B------:R-:W-:Y:S02]  /*8ed0*/  IMAD.U32 R10, RZ, RZ, UR4 ;  /* 0x00000004ff0a7e24 */ /* 0x000fe4000f8e00ff */
[----:B------:R-:W-:Y:S02]  /*8ee0*/  IMAD.U32 R11, RZ, RZ, UR5 ;  /* 0x00000005ff0b7e24 */ /* 0x000fe4000f8e00ff */
[----:B------:R-:W-:Y:S02]  /*8ef0*/  IMAD.MOV.U32 R8, RZ, RZ, 0x65 ;  /* 0x00000065ff087424 */ /* 0x000fe400078e00ff */
[----:B------:R-:W-:Y:S02]  /*8f00*/  IMAD.MOV.U32 R12, RZ, RZ, 0x1 ;  /* 0x00000001ff0c7424 */ /* 0x000fe400078e00ff */
[----:B------:R-:W-:-:S07]  /*8f10*/  IMAD.MOV.U32 R13, RZ, RZ, RZ ;  /* 0x000000ffff0d7224 */ /* 0x000fce00078e00ff */
[----:B------:R-:W-:-:S07]  /*8f20*/  LEPC R20, `(.L_x_70324) ;  /* 0x000000001014794e */ /* 0x000fce0000000000 */
[----:B-1----:R-:W-:Y:S05]  /*8f30*/  CALL.ABS.NOINC R14 ;  /* 0x000000000e007343 */ /* 0x002fea0003c00000 */
.L_x_70324:
[----:B------:R-:W-:Y:S01]  /*8f40*/  IMAD.MOV.U32 R25, RZ, RZ, R23 ;  /* 0x000000ffff197224 */ /* 0x000fe200078e0017 */
[----:B------:R-:W-:Y:S06]  /*8f50*/  BRA `(.L_x_70291) ;  /* 0x0000000000207947 */ /* 0x000fec0003800000 */
.L_x_70323:
[----:B------:R-:W-:Y:S01]  /*8f60*/  LOP3.LUT R4, R3, 0xff, RZ, 0xc0, !PT ;  /* 0x000000ff03047812 */ /* 0x000fe200078ec0ff */
[----:B------:R-:W-:Y:S02]  /*8f70*/  IMAD.MOV.U32 R5, RZ, RZ, RZ ;  /* 0x000000ffff057224 */ /* 0x000fe400078e00ff */
[----:B------:R-:W-:-:S03]  /*8f80*/  IMAD.MOV.U32 R25, RZ, RZ, R23 ;  /* 0x000000ffff197224 */ /* 0x000fc600078e0017 */
[----:B------:R1:W-:Y:S01]  /*8f90*/  STG.E.64 desc[UR36][R8.64], R4 ;  /* 0x0000000408007986 */ /* 0x0003e2000c101b24 */
[----:B------:R-:W-:Y:S05]  /*8fa0*/  BRA `(.L_x_70291) ;  /* 0x00000000000c7947 */ /* 0x000fea0003800000 */
.L_x_70322:
[----:B------:R-:W-:Y:S01]  /*8fb0*/  LOP3.LUT R3, R3, 0xff, RZ, 0xc0, !PT ;  /* 0x000000ff03037812 */ /* 0x000fe200078ec0ff */
[----:B------:R-:W-:-:S04]  /*8fc0*/  IMAD.MOV.U32 R25, RZ, RZ, R23 ;  /* 0x000000ffff197224 */ /* 0x000fc800078e0017 */
[----:B------:R1:W-:Y:S03]  /*8fd0*/  STG.E desc[UR36][R8.64], R3 ;  /* 0x0000000308007986 */ /* 0x0003e6000c101924 */
.L_x_70291:
[----:B------:R-:W-:Y:S05]  /*8fe0*/  BSYNC B6 ;  /* 0x0000000000067941 */ /* 0x000fea0003800000 */
.L_x_70290:
        /* <DEDUP_REMOVED lines=23> */
.L_x_70330:
[----:B------:R0:W-:Y:S01]  /*9160*/  STG.E.U8 desc[UR36][R8.64], R22 ;  /* 0x0000001608007986 */ /* 0x0001e2000c101124 */
[----:B------:R-:W-:Y:S05]  /*9170*/  BRA `(.L_x_70332) ;  /* 0x0000000c00987947 */ /* 0x000fea0003800000 */
.L_x_70329:
        /* <DEDUP_REMOVED lines=10> */
.L_x_70334:
[----:B------:R-:W-:-:S05]  /*9220*/  LOP3.LUT R3, R22, 0xff, RZ, 0xc0, !PT ;  /* 0x000000ff16037812 */ /* 0x000fca00078ec0ff */
[----:B------:R0:W-:Y:S01]  /*9230*/  STG.E desc[UR36][R8.64], R3 ;  /* 0x0000000308007986 */ /* 0x0001e2000c101924 */
[----:B------:R-:W-:Y:S05]  /*9240*/  BRA `(.L_x_70332) ;  /* 0x0000000c00647947 */ /* 0x000fea0003800000 */
.L_x_70333:
[----:B------:R-:W-:-:S05]  /*9250*/  LOP3.LUT R3, R22, 0xff, RZ, 0xc0, !PT ;  /* 0x000000ff16037812 */ /* 0x000fca00078ec0ff */
[----:B------:R0:W-:Y:S01]  /*9260*/  STG.E.U16 desc[UR36][R8.64], R3 ;  /* 0x0000000308007986 */ /* 0x0001e2000c101524 */
[----:B------:R-:W-:Y:S05]  /*9270*/  BRA `(.L_x_70332) ;  /* 0x0000000c00587947 */ /* 0x000fea0003800000 */
.L_x_70328:
        /* <DEDUP_REMOVED lines=10> */
.L_x_70336:
[----:B------:R-:W-:-:S04]  /*9320*/  LOP3.LUT R22, R22, 0xff, RZ, 0xc0, !PT ;  /* 0x000000ff16167812 */ /* 0x000fc800078ec0ff */
[----:B------:R-:W0:Y:S02]  /*9330*/  I2F.U16 R0, R22 ;  /* 0x0000001600007306 */ /* 0x000e240000101000 */
[----:B0-----:R-:W-:-:S05]  /*9340*/  F2FP.F16.F32.PACK_AB R0, RZ, R0 ;  /* 0x00000000ff00723e */ /* 0x001fca00000000ff */
[----:B------:R0:W-:Y:S01]  /*9350*/  STG.E.U16 desc[UR36][R8.64], R0 ;  /* 0x0000000008007986 */ /* 0x0001e2000c101524 */
[----:B------:R-:W-:Y:S05]  /*9360*/  BRA `(.L_x_70332) ;  /* 0x0000000c001c7947 */ /* 0x000fea0003800000 */
.L_x_70335:
        /* <DEDUP_REMOVED lines=11> */
.L_x_70338:
[----:B------:R-:W-:-:S06]  /*9420*/  LOP3.LUT R22, R22, 0xff, RZ, 0xc0, !PT ;  /* 0x000000ff16167812 */ /* 0x000fcc00078ec0ff */
[----:B------:R-:W0:Y:S02]  /*9430*/  I2F.U16 R22, R22 ;  /* 0x0000001600167306 */ /* 0x000e240000101000 */
[----:B0-----:R-:W-:-:S04]  /*9440*/  F2FP.F16.F32.PACK_AB R3, RZ, R22 ;  /* 0x00000016ff03723e */ /* 0x001fc800000000ff */
[----:B------:R-:W-:-:S05]  /*9450*/  PRMT R3, R3, 0x5410, RZ ;  /* 0x0000541003037816 */ /* 0x000fca00000000ff */
[----:B------:R0:W-:Y:S01]  /*9460*/  STG.E desc[UR36][R8.64], R3 ;  /* 0x0000000308007986 */ /* 0x0001e2000c101924 */
[----:B------:R-:W-:Y:S05]  /*9470*/  BRA `(.L_x_70332) ;  /* 0x0000000800d87947 */ /* 0x000fea0003800000 */
.L_x_70337:
[----:B------:R-:W-:-:S06]  /*9480*/  LOP3.LUT R4, R22, 0xff, RZ, 0xc0, !PT ;  /* 0x000000ff16047812 */ /* 0x000fcc00078ec0ff */
[----:B------:R-:W0:Y:S02]  /*9490*/  I2F.F64.U16 R4, R4 ;  /* 0x0000000400047312 */ /* 0x000e240000101800 */
[----:B0-----:R0:W-:Y:S01]  /*94a0*/  STG.E.64 desc[UR36][R8.64], R4 ;  /* 0x0000000408007986 */ /* 0x0011e2000c101b24 */
[----:B------:R-:W-:Y:S05]  /*94b0*/  BRA `(.L_x_70332) ;  /* 0x0000000800c87947 */ /* 0x000fea0003800000 */
.L_x_70327:
        /* <DEDUP_REMOVED lines=12> */
.L_x_70341:
[----:B------:R-:W-:Y:S02]  /*9580*/  LOP3.LUT R4, R22, 0xff, RZ, 0xc0, !PT ;  /* 0x000000ff16047812 */ /* 0x000fe400078ec0ff */
[----:B--234-:R-:W-:-:S04]  /*9590*/  CS2R R6, SRZ ;  /* 0x0000000000067805 */ /* 0x01cfc8000001ff00 */
[----:B------:R-:W0:Y:S02]  /*95a0*/  I2F.F64.U16 R4, R4 ;  /* 0x0000000400047312 */ /* 0x000e240000101800 */
[----:B0-----:R0:W-:Y:S01]  /*95b0*/  STG.E.128 desc[UR36][R8.64], R4 ;  /* 0x0000000408007986 */ /* 0x0011e2000c101d24 */
[----:B------:R-:W-:Y:S05]  /*95c0*/  BRA `(.L_x_70332) ;  /* 0x0000000800847947 */ /* 0x000fea0003800000 */
.L_x_70340:
        /* <DEDUP_REMOVED lines=22> */
.L_x_70345:
[----:B------:R-:W-:Y:S05]  /*9730*/  BSYNC B0 ;  /* 0x0000000000007941 */ /* 0x000fea0003800000 */
.L_x_70344:
[----:B------:R-:W-:-:S05]  /*9740*/  LOP3.LUT R5, R0, R5, RZ, 0xfc, !PT ;  /* 0x0000000500057212 */ /* 0x000fca00078efcff */
[----:B------:R0:W-:Y:S01]  /*9750*/  STG.E.U8 desc[UR36][R8.64], R5 ;  /* 0x0000000508007986 */ /* 0x0001e2000c101124 */
[----:B------:R-:W-:Y:S05]  /*9760*/  BRA `(.L_x_70332) ;  /* 0x00000008001c7947 */ /* 0x000fea0003800000 */
.L_x_70343:
        /* <DEDUP_REMOVED lines=14> */
.L_x_70347:
[----:B------:R-:W-:Y:S01]  /*9850*/  IMAD.MOV.U32 R0, RZ, RZ, 0x7f ;  /* 0x0000007fff007424 */ /* 0x000fe200078e00ff */
[----:B------:R-:W-:-:S04]  /*9860*/  ISETP.GT.U32.AND P0, PT, R3, 0x7f800000, PT ;  /* 0x7f8000000300780c */ /* 0x000fc80003f04070 */
[----:B------:R-:W-:-:S09]  /*9870*/  SEL R0, R0, 0x7c, P0 ;  /* 0x0000007c00007807 */ /* 0x000fd20000000000 */
.L_x_70348:
[----:B------:R-:W-:Y:S05]  /*9880*/  BSYNC B0 ;  /* 0x0000000000007941 */ /* 0x000fea0003800000 */
.L_x_70346:
[----:B------:R-:W-:-:S04]  /*9890*/  LOP3.LUT R3, R5, 0x80000000, RZ, 0xc0, !PT ;  /* 0x8000000005037812 */ /* 0x000fc800078ec0ff */
[----:B------:R-:W-:-:S04]  /*98a0*/  SHF.R.U32.HI R3, RZ, 0x18, R3 ;  /* 0x00000018ff037819 */ /* 0x000fc80000011603 */
[----:B------:R-:W-:-:S05]  /*98b0*/  LOP3.LUT R3, R0, R3, RZ, 0xfc, !PT ;  /* 0x0000000300037212 */ /* 0x000fca00078efcff */
[----:B------:R0:W-:Y:S01]  /*98c0*/  STG.E.U8 desc[UR36][R8.64], R3 ;  /* 0x0000000308007986 */ /* 0x0001e2000c101124 */
[----:B------:R-:W-:Y:S05]  /*98d0*/  BRA `(.L_x_70332) ;  /* 0x0000000400c07947 */ /* 0x000fea0003800000 */
.L_x_70342:
[----:B------:R-:W-:-:S04]  /*98e0*/  LOP3.LUT R22, R22, 0xff, RZ, 0xc0, !PT ;  /* 0x000000ff16167812 */ /* 0x000fc800078ec0ff */
[----:B------:R-:W0:Y:S02]  /*98f0*/  I2F.U16 R0, R22 ;  /* 0x0000001600007306 */ /* 0x000e240000101000 */
[----:B0-----:R-:W-:-:S05]  /*9900*/  F2FP.BF16.F32.PACK_AB R0, RZ, R0 ;  /* 0x00000000ff00723e */ /* 0x001fca00000010ff */
[----:B------:R0:W-:Y:S01]  /*9910*/  STG.E.U16 desc[UR36][R8.64], R0 ;  /* 0x0000000008007986 */ /* 0x0001e2000c101524 */
[----:B------:R-:W-:Y:S05]  /*9920*/  BRA `(.L_x_70332) ;  /* 0x0000000400ac7947 */ /* 0x000fea0003800000 */
.L_x_70339:
        /* <DEDUP_REMOVED lines=11> */
.L_x_70351:
        /* <DEDUP_REMOVED lines=18> */
.L_x_70354:
[----:B------:R-:W-:-:S04]  /*9b00*/  LOP3.LUT R3, R5, 0x80000000, RZ, 0xc0, !PT ;  /* 0x8000000005037812 */ /* 0x000fc800078ec0ff */
[----:B------:R-:W-:-:S04]  /*9b10*/  SHF.R.U32.HI R3, RZ, 0x18, R3 ;  /* 0x00000018ff037819 */ /* 0x000fc80000011603 */
[----:B------:R-:W-:-:S04]  /*9b20*/  LOP3.LUT R0, R0, R3, RZ, 0xfc, !PT ;  /* 0x0000000300007212 */ /* 0x000fc800078efcff */
[----:B------:R-:W-:-:S07]  /*9b30*/  PRMT R4, R0, 0x7610, R4 ;  /* 0x0000761000047816 */ /* 0x000fce0000000004 */
.L_x_70353:
[----:B------:R-:W-:Y:S05]  /*9b40*/  BSYNC B0 ;  /* 0x0000000000007941 */ /* 0x000fea0003800000 */
.L_x_70352:
[----:B------:R0:W-:Y:S01]  /*9b50*/  STG.E.U8 desc[UR36][R8.64], R4 ;  /* 0x0000000408007986 */ /* 0x0001e2000c101124 */
[----:B------:R-:W-:Y:S05]  /*9b60*/  BRA `(.L_x_70332) ;  /* 0x00000004001c7947 */ /* 0x000fea0003800000 */
.L_x_70350:
        /* <DEDUP_REMOVED lines=18> */
.L_x_70357:
[----:B------:R-:W-:-:S04]  /*9c90*/  LOP3.LUT R3, R5, 0x80000000, RZ, 0xc0, !PT ;  /* 0x8000000005037812 */ /* 0x000fc800078ec0ff */
[----:B------:R-:W-:-:S04]  /*9ca0*/  SHF.R.U32.HI R3, RZ, 0x18, R3 ;  /* 0x00000018ff037819 */ /* 0x000fc80000011603 */
[----:B------:R-:W-:-:S04]  /*9cb0*/  LOP3.LUT R0, R0, R3, RZ, 0xfc, !PT ;  /* 0x0000000300007212 */ /* 0x000fc800078efcff */
[----:B------:R-:W-:-:S07]  /*9cc0*/  PRMT R4, R0, 0x7610, R4 ;  /* 0x0000761000047816 */ /* 0x000fce0000000004 */
.L_x_70356:
[----:B------:R-:W-:Y:S05]  /*9cd0*/  BSYNC B0 ;  /* 0x0000000000007941 */ /* 0x000fea0003800000 */
.L_x_70355:
[----:B------:R0:W-:Y:S01]  /*9ce0*/  STG.E.U8 desc[UR36][R8.64], R4 ;  /* 0x0000000408007986 */ /* 0x0001e2000c101124 */
[----:B------:R-:W-:Y:S05]  /*9cf0*/  BRA `(.L_x_70332) ;  /* 0x0000000000b87947 */ /* 0x000fea0003800000 */
.L_x_70349:
        /* <DEDUP_REMOVED lines=23> */
.L_x_70331:
        /* <DEDUP_REMOVED lines=16> */
.L_x_70360:
[----:B------:R-:W-:Y:S05]  /*9f70*/  BRA `(.L_x_70332) ;  /* 0x0000000000187947 */ /* 0x000fea0003800000 */
.L_x_70359:
[----:B------:R-:W-:Y:S01]  /*9f80*/  LOP3.LUT R22, R22, 0xff, RZ, 0xc0, !PT ;  /* 0x000000ff16167812 */ /* 0x000fe200078ec0ff */
[----:B------:R-:W-:-:S05]  /*9f90*/  IMAD.MOV.U32 R23, RZ, RZ, RZ ;  /* 0x000000ffff177224 */ /* 0x000fca00078e00ff */
[----:B------:R0:W-:Y:S01]  /*9fa0*/  STG.E.64 desc[UR36][R8.64], R22 ;  /* 0x0000001608007986 */ /* 0x0001e2000c101b24 */
[----:B------:R-:W-:Y:S05]  /*9fb0*/  BRA `(.L_x_70332) ;  /* 0x0000000000087947 */ /* 0x000fea0003800000 */
.L_x_70358:
[----:B------:R-:W-:-:S05]  /*9fc0*/  LOP3.LUT R3, R22, 0xff, RZ, 0xc0, !PT ;  /* 0x000000ff16037812 */ /* 0x000fca00078ec0ff */
[----:B------:R0:W-:Y:S02]  /*9fd0*/  STG.E desc[UR36][R8.64], R3 ;  /* 0x0000000308007986 */ /* 0x0001e4000c101924 */
.L_x_70332:
        /* <DEDUP_REMOVED lines=23> */
.L_x_70364:
[----:B------:R0:W-:Y:S01]  /*a150*/  STG.E.U8 desc[UR36][R8.64], R17 ;  /* 0x0000001108007986 */ /* 0x0001e2000c101124 */
[----:B------:R-:W-:Y:S05]  /*a160*/  BRA `(.L_x_70366) ;  /* 0x0000000c00987947 */ /* 0x000fea0003800000 */
.L_x_70363:
        /* <DEDUP_REMOVED lines=10> */
.L_x_70368:
[----:B------:R-:W-:-:S05]  /*a210*/  LOP3.LUT R17, R17, 0xff, RZ, 0xc0, !PT ;  /* 0x000000ff11117812 */ /* 0x000fca00078ec0ff */
[----:B------:R0:W-:Y:S01]  /*a220*/  STG.E desc[UR36][R8.64], R17 ;  /* 0x0000001108007986 */ /* 0x0001e2000c101924 */
[----:B------:R-:W-:Y:S05]  /*a230*/  BRA `(.L_x_70366) ;  /* 0x0000000c00647947 */ /* 0x000fea0003800000 */
.L_x_70367:
[----:B------:R-:W-:-:S05]  /*a240*/  LOP3.LUT R17, R17, 0xff, RZ, 0xc0, !PT ;  /* 0x000000ff11117812 */ /* 0x000fca00078ec0ff */
[----:B------:R0:W-:Y:S01]  /*a250*/  STG.E.U16 desc[UR36][R8.64], R17 ;  /* 0x0000001108007986 */ /* 0x0001e2000c101524 */
[----:B------:R-:W-:Y:S05]  /*a260*/  BRA `(.L_x_70366) ;  /* 0x0000000c00587947 */ /* 0x000fea0003800000 */
.L_x_70362:
        /* <DEDUP_REMOVED lines=10> */
.L_x_70370:
[----:B------:R-:W-:-:S04]  /*a310*/  LOP3.LUT R17, R17, 0xff, RZ, 0xc0, !PT ;  /* 0x000000ff11117812 */ /* 0x000fc800078ec0ff */
[----:B------:R-:W0:Y:S02]  /*a320*/  I2F.U16 R0, R17 ;  /* 0x0000001100007306 */ /* 0x000e240000101000 */
[----:B0-----:R-:W-:-:S05]  /*a330*/  F2FP.F16.F32.PACK_AB R0, RZ, R0 ;  /* 0x00000000ff00723e */ /* 0x001fca00000000ff */
[----:B------:R0:W-:Y:S01]  /*a340*/  STG.E.U16 desc[UR36][R8.64], R0 ;  /* 0x0000000008007986 */ /* 0x0001e2000c101524 */
[----:B------:R-:W-:Y:S05]  /*a350*/  BRA `(.L_x_70366) ;  /* 0x0000000c001c7947 */ /* 0x000fea0003800000 */
.L_x_70369:
        /* <DEDUP_REMOVED lines=11> */
.L_x_70372:
[----:B------:R-:W-:-:S06]  /*a410*/  LOP3.LUT R17, R17, 0xff, RZ, 0xc0, !PT ;  /* 0x000000ff11117812 */ /* 0x000fcc00078ec0ff */
[----:B------:R-:W0:Y:S02]  /*a420*/  I2F.U16 R17, R17 ;  /* 0x0000001100117306 */ /* 0x000e240000101000 */
[----:B0-----:R-:W-:-:S04]  /*a430*/  F2FP.F16.F32.PACK_AB R3, RZ, R17 ;  /* 0x00000011ff03723e */ /* 0x001fc800000000ff */
[----:B------:R-:W-:-:S05]  /*a440*/  PRMT R3, R3, 0x5410, RZ ;  /* 0x0000541003037816 */ /* 0x000fca00000000ff */
[----:B------:R0:W-:Y:S01]  /*a450*/  STG.E desc[UR36][R8.64], R3 ;  /* 0x0000000308007986 */ /* 0x0001e2000c101924 */
[----:B------:R-:W-:Y:S05]  /*a460*/  BRA `(.L_x_70366) ;  /* 0x0000000800d87947 */ /* 0x000fea0003800000 */
.L_x_70371:
[----:B------:R-:W-:-:S06]  /*a470*/  LOP3.LUT R4, R17, 0xff, RZ, 0xc0, !PT ;  /* 0x000000ff11047812 */ /* 0x000fcc00078ec0ff */
[----:B------:R-:W0:Y:S02]  /*a480*/  I2F.F64.U16 R4, R4 ;  /* 0x0000000400047312 */ /* 0x000e240000101800 */
[----:B0-----:R0:W-:Y:S01]  /*a490*/  STG.E.64 desc[UR36][R8.64], R4 ;  /* 0x0000000408007986 */ /* 0x0011e2000c101b24 */
[----:B------:R-:W-:Y:S05]  /*a4a0*/  BRA `(.L_x_70366) ;  /* 0x0000000800c87947 */ /* 0x000fea0003800000 */
.L_x_70361:
        /* <DEDUP_REMOVED lines=12> */
.L_x_70375:
[----:B------:R-:W-:Y:S02]  /*a570*/  LOP3.LUT R4, R17, 0xff, RZ, 0xc0, !PT ;  /* 0x000000ff11047812 */ /* 0x000fe400078ec0ff */
[----:B--234-:R-:W-:-:S04]  /*a580*/  CS2R R6, SRZ ;  /* 0x0000000000067805 */ /* 0x01cfc8000001ff00 */
[----:B------:R-:W0:Y:S02]  /*a590*/  I2F.F64.U16 R4, R4 ;  /* 0x0000000400047312 */ /* 0x000e240000101800 */
[----:B0-----:R0:W-:Y:S01]  /*a5a0*/  STG.E.128 desc[UR36][R8.64], R4 ;  /* 0x0000000408007986 */ /* 0x0011e2000c101d24 */
[----:B------:R-:W-:Y:S05]  /*a5b0*/  BRA `(.L_x_70366) ;  /* 0x0000000800847947 */ /* 0x000fea0003800000 */
.L_x_70374:
        /* <DEDUP_REMOVED lines=22> */
.L_x_70379:
[----:B------:R-:W-:Y:S05]  /*a720*/  BSYNC B0 ;  /* 0x0000000000007941 */ /* 0x000fea0003800000 */
.L_x_70378:
[----:B------:R-:W-:-:S05]  /*a730*/  LOP3.LUT R5, R0, R5, RZ, 0xfc, !PT ;  /* 0x0000000500057212 */ /* 0x000fca00078efcff */
[----:B------:R0:W-:Y:S01]  /*a740*/  STG.E.U8 desc[UR36][R8.64], R5 ;  /* 0x0000000508007986 */ /* 0x0001e2000c101124 */
[----:B------:R-:W-:Y:S05]  /*a750*/  BRA `(.L_x_70366) ;  /* 0x00000008001c7947 */ /* 0x000fea0003800000 */
.L_x_70377:
        /* <DEDUP_REMOVED lines=14> */
.L_x_70381:
[----:B------:R-:W-:Y:S01]  /*a840*/  IMAD.MOV.U32 R0, RZ, RZ, 0x7f ;  /* 0x0000007fff007424 */ /* 0x000fe200078e00ff */
[----:B------:R-:W-:-:S04]  /*a850*/  ISETP.GT.U32.AND P0, PT, R3, 0x7f800000, PT ;  /* 0x7f8000000300780c */ /* 0x000fc80003f04070 */
[----:B------:R-:W-:-:S09]  /*a860*/  SEL R0, R0, 0x7c, P0 ;  /* 0x0000007c00007807 */ /* 0x000fd20000000000 */
.L_x_70382:
[----:B------:R-:W-:Y:S05]  /*a870*/  BSYNC B0 ;  /* 0x0000000000007941 */ /* 0x000fea0003800000 */
.L_x_70380:
[----:B------:R-:W-:-:S04]  /*a880*/  LOP3.LUT R3, R17, 0x80000000, RZ, 0xc0, !PT ;  /* 0x8000000011037812 */ /* 0x000fc800078ec0ff */
[----:B------:R-:W-:-:S04]  /*a890*/  SHF.R.U32.HI R3, RZ, 0x18, R3 ;  /* 0x00000018ff037819 */ /* 0x000fc80000011603 */
[----:B------:R-:W-:-:S05]  /*a8a0*/  LOP3.LUT R3, R0, R3, RZ, 0xfc, !PT ;  /* 0x0000000300037212 */ /* 0x000fca00078efcff */
[----:B------:R0:W-:Y:S01]  /*a8b0*/  STG.E.U8 desc[UR36][R8.64], R3 ;  /* 0x0000000308007986 */ /* 0x0001e2000c101124 */
[----:B------:R-:W-:Y:S05]  /*a8c0*/  BRA `(.L_x_70366) ;  /* 0x0000000400c07947 */ /* 0x000fea0003800000 */
.L_x_70376:
[----:B------:R-:W-:-:S04]  /*a8d0*/  LOP3.LUT R17, R17, 0xff, RZ, 0xc0, !PT ;  /* 0x000000ff11117812 */ /* 0x000fc800078ec0ff */
[----:B------:R-:W0:Y:S02]  /*a8e0*/  I2F.U16 R0, R17 ;  /* 0x0000001100007306 */ /* 0x000e240000101000 */
[----:B0-----:R-:W-:-:S05]  /*a8f0*/  F2FP.BF16.F32.PACK_AB R0, RZ, R0 ;  /* 0x00000000ff00723e */ /* 0x001fca00000010ff */
[----:B------:R0:W-:Y:S01]  /*a900*/  STG.E.U16 desc[UR36][R8.64], R0 ;  /* 0x0000000008007986 */ /* 0x0001e2000c101524 */
[----:B------:R-:W-:Y:S05]  /*a910*/  BRA `(.L_x_70366) ;  /* 0x0000000400ac7947 */ /* 0x000fea0003800000 */
.L_x_70373:
        /* <DEDUP_REMOVED lines=11> */
.L_x_70385:
        /* <DEDUP_REMOVED lines=18> */
.L_x_70388:
[----:B------:R-:W-:-:S04]  /*aaf0*/  LOP3.LUT R3, R17, 0x80000000, RZ, 0xc0, !PT ;  /* 0x8000000011037812 */ /* 0x000fc800078ec0ff */
[----:B------:R-:W-:-:S04]  /*ab00*/  SHF.R.U32.HI R3, RZ, 0x18, R3 ;  /* 0x00000018ff037819 */ /* 0x000fc80000011603 */
[----:B------:R-:W-:-:S04]  /*ab10*/  LOP3.LUT R0, R0, R3, RZ, 0xfc, !PT ;  /* 0x0000000300007212 */ /* 0x000fc800078efcff */
[----:B------:R-:W-:-:S07]  /*ab20*/  PRMT R4, R0, 0x7610, R4 ;  /* 0x0000761000047816 */ /* 0x000fce0000000004 */
.L_x_70387:
[----:B------:R-:W-:Y:S05]  /*ab30*/  BSYNC B0 ;  /* 0x0000000000007941 */ /* 0x000fea0003800000 */
.L_x_70386:
[----:B------:R0:W-:Y:S01]  /*ab40*/  STG.E.U8 desc[UR36][R8.64], R4 ;  /* 0x0000000408007986 */ /* 0x0001e2000c101124 */
[----:B------:R-:W-:Y:S05]  /*ab50*/  BRA `(.L_x_70366) ;  /* 0x00000004001c7947 */ /* 0x000fea0003800000 */
.L_x_70384:
        /* <DEDUP_REMOVED lines=18> */
.L_x_70391:
[----:B------:R-:W-:-:S04]  /*ac80*/  LOP3.LUT R3, R17, 0x80000000, RZ, 0xc0, !PT ;  /* 0x8000000011037812 */ /* 0x000fc800078ec0ff */
[----:B------:R-:W-:-:S04]  /*ac90*/  SHF.R.U32.HI R3, RZ, 0x18, R3 ;  /* 0x00000018ff037819 */ /* 0x000fc80000011603 */
[----:B------:R-:W-:-:S04]  /*aca0*/  LOP3.LUT R0, R0, R3, RZ, 0xfc, !PT ;  /* 0x0000000300007212 */ /* 0x000fc800078efcff */
[----:B------:R-:W-:-:S07]  /*acb0*/  PRMT R4, R0, 0x7610, R4 ;  /* 0x0000761000047816 */ /* 0x000fce0000000004 */
.L_x_70390:
[----:B------:R-:W-:Y:S05]  /*acc0*/  BSYNC B0 ;  /* 0x0000000000007941 */ /* 0x000fea0003800000 */
.L_x_70389:
[----:B------:R0:W-:Y:S01]  /*acd0*/  STG.E.U8 desc[UR36][R8.64], R4 ;  /* 0x0000000408007986 */ /* 0x0001e2000c101124 */
[----:B------:R-:W-:Y:S05]  /*ace0*/  BRA `(.L_x_70366) ;  /* 0x0000000000b87947 */ /* 0x000fea0003800000 */
.L_x_70383:
        /* <DEDUP_REMOVED lines=23> */
.L_x_70365:
        /* <DEDUP_REMOVED lines=16> */
.L_x_70394:
[----:B------:R-:W-:Y:S05]  /*af60*/  BRA `(.L_x_70366) ;  /* 0x0000000000187947 */ /* 0x000fea0003800000 */
.L_x_70393:
[----:B------:R-:W-:Y:S01]  /*af70*/  LOP3.LUT R4, R17, 0xff, RZ, 0xc0, !PT ;  /* 0x000000ff11047812 */ /* 0x000fe200078ec0ff */
[----:B------:R-:W-:-:S05]  /*af80*/  IMAD.MOV.U32 R5, RZ, RZ, RZ ;  /* 0x000000ffff057224 */ /* 0x000fca00078e00ff */
[----:B------:R0:W-:Y:S01]  /*af90*/  STG.E.64 desc[UR36][R8.64], R4 ;  /* 0x0000000408007986 */ /* 0x0001e2000c101b24 */
[----:B------:R-:W-:Y:S05]  /*afa0*/  BRA `(.L_x_70366) ;  /* 0x0000000000087947 */ /* 0x000fea0003800000 */
.L_x_70392:
[----:B------:R-:W-:-:S05]  /*afb0*/  LOP3.LUT R17, R17, 0xff, RZ, 0xc0, !PT ;  /* 0x000000ff11117812 */ /* 0x000fca00078ec0ff */
[----:B------:R0:W-:Y:S02]  /*afc0*/  STG.E desc[UR36][R8.64], R17 ;  /* 0x0000001108007986 */ /* 0x0001e4000c101924 */
.L_x_70366:
[----:B------:R-:W-:-:S07]  /*afd0*/  VIADD R25, R25, 0x80 ;  /* 0x0000008019197836 */ /* 0x000fce0000000000 */
.L_x_70326:
[----:B------:R-:W-:Y:S05]  /*afe0*/  BSYNC B6 ;  /* 0x0000000000067941 */ /* 0x000fea0003800000 */
.L_x_70325:
        /* <DEDUP_REMOVED lines=21> */
.L_x_70398:
[----:B------:R-:W-:Y:S01]  /*b140*/  STG.E.U8 desc[UR36][R2.64], R18 ;  /* 0x0000001202007986 */ /* 0x000fe2000c101124 */
[----:B------:R-:W-:Y:S05]  /*b150*/  EXIT ;  /* 0x000000000000794d */ /* 0x000fea0003800000 */
.L_x_70397:
        /* <DEDUP_REMOVED lines=10> */
.L_x_70401:
[----:B------:R-:W-:-:S05]  /*b200*/  LOP3.LUT R5, R18, 0xff, RZ, 0xc0, !PT ;  /* 0x000000ff12057812 */ /* 0x000fca00078ec0ff */
[----:B------:R-:W-:Y:S01]  /*b210*/  STG.E desc[UR36][R2.64], R5 ;  /* 0x0000000502007986 */ /* 0x000fe2000c101924 */
[----:B------:R-:W-:Y:S05]  /*b220*/  EXIT ;  /* 0x000000000000794d */ /* 0x000fea0003800000 */
.L_x_70400:
[----:B------:R-:W-:-:S05]  /*b230*/  LOP3.LUT R5, R18, 0xff, RZ, 0xc0, !PT ;  /* 0x000000ff12057812 */ /* 0x000fca00078ec0ff */
[----:B------:R-:W-:Y:S01]  /*b240*/  STG.E.U16 desc[UR36][R2.64], R5 ;  /* 0x0000000502007986 */ /* 0x000fe2000c101524 */
[----:B------:R-:W-:Y:S05]  /*b250*/  EXIT ;  /* 0x000000000000794d */ /* 0x000fea0003800000 */
.L_x_70396:
        /* <DEDUP_REMOVED lines=10> */
.L_x_70403:
[----:B------:R-:W-:-:S04]  /*b300*/  LOP3.LUT R18, R18, 0xff, RZ, 0xc0, !PT ;  /* 0x000000ff12127812 */ /* 0x000fc800078ec0ff */
[----:B------:R-:W0:Y:S02]  /*b310*/  I2F.U16 R0, R18 ;  /* 0x0000001200007306 */ /* 0x000e240000101000 */
[----:B0-----:R-:W-:-:S05]  /*b320*/  F2FP.F16.F32.PACK_AB R0, RZ, R0 ;  /* 0x00000000ff00723e */ /* 0x001fca00000000ff */
[----:B------:R-:W-:Y:S01]  /*b330*/  STG.E.U16 desc[UR36][R2.64], R0 ;  /* 0x0000000002007986 */ /* 0x000fe2000c101524 */
[----:B------:R-:W-:Y:S05]  /*b340*/  EXIT ;  /* 0x000000000000794d */ /* 0x000fea0003800000 */
.L_x_70402:
        /* <DEDUP_REMOVED lines=11> */
.L_x_70405:
[----:B------:R-:W-:-:S06]  /*b400*/  LOP3.LUT R18, R18, 0xff, RZ, 0xc0, !PT ;  /* 0x000000ff12127812 */ /* 0x000fcc00078ec0ff */
[----:B------:R-:W0:Y:S02]  /*b410*/  I2F.U16 R18, R18 ;  /* 0x0000001200127306 */ /* 0x000e240000101000 */
[----:B0-----:R-:W-:-:S04]  /*b420*/  F2FP.F16.F32.PACK_AB R5, RZ, R18 ;  /* 0x00000012ff05723e */ /* 0x001fc800000000ff */
[----:B------:R-:W-:-:S05]  /*b430*/  PRMT R5, R5, 0x5410, RZ ;  /* 0x0000541005057816 */ /* 0x000fca00000000ff */
[----:B------:R-:W-:Y:S01]  /*b440*/  STG.E desc[UR36][R2.64], R5 ;  /* 0x0000000502007986 */ /* 0x000fe2000c101924 */
[----:B------:R-:W-:Y:S05]  /*b450*/  EXIT ;  /* 0x000000000000794d */ /* 0x000fea0003800000 */
.L_x_70404:
[----:B------:R-:W-:-:S06]  /*b460*/  LOP3.LUT R4, R18, 0xff, RZ, 0xc0, !PT ;  /* 0x000000ff12047812 */ /* 0x000fcc00078ec0ff */
[----:B------:R-:W0:Y:S02]  /*b470*/  I2F.F64.U16 R4, R4 ;  /* 0x0000000400047312 */ /* 0x000e240000101800 */
[----:B0-----:R-:W-:Y:S01]  /*b480*/  STG.E.64 desc[UR36][R2.64], R4 ;  /* 0x0000000402007986 */ /* 0x001fe2000c101b24 */
[----:B------:R-:W-:Y:S05]  /*b490*/  EXIT ;  /* 0x000000000000794d */ /* 0x000fea0003800000 */
.L_x_70395:
        /* <DEDUP_REMOVED lines=12> */
.L_x_70408:
[----:B------:R-:W-:Y:S02]  /*b560*/  LOP3.LUT R4, R18, 0xff, RZ, 0xc0, !PT ;  /* 0x000000ff12047812 */ /* 0x000fe400078ec0ff */
[----:B--234-:R-:W-:-:S04]  /*b570*/  CS2R R6, SRZ ;  /* 0x0000000000067805 */ /* 0x01cfc8000001ff00 */
[----:B------:R-:W0:Y:S02]  /*b580*/  I2F.F64.U16 R4, R4 ;  /* 0x0000000400047312 */ /* 0x000e240000101800 */
[----:B0-----:R-:W-:Y:S01]  /*b590*/  STG.E.128 desc[UR36][R2.64], R4 ;  /* 0x0000000402007986 */ /* 0x001fe2000c101d24 */
[----:B------:R-:W-:Y:S05]  /*b5a0*/  EXIT ;  /* 0x000000000000794d */ /* 0x000fea0003800000 */
.L_x_70407:
        /* <DEDUP_REMOVED lines=22> */
.L_x_70412:
[----:B------:R-:W-:Y:S05]  /*b710*/  BSYNC B0 ;  /* 0x0000000000007941 */ /* 0x000fea0003800000 */
.L_x_70411:
[----:B------:R-:W-:-:S05]  /*b720*/  LOP3.LUT R5, R0, R5, RZ, 0xfc, !PT ;  /* 0x0000000500057212 */ /* 0x000fca00078efcff */
[----:B------:R-:W-:Y:S01]  /*b730*/  STG.E.U8 desc[UR36][R2.64], R5 ;  /* 0x0000000502007986 */ /* 0x000fe2000c101124 */
[----:B------:R-:W-:Y:S05]  /*b740*/  EXIT ;  /* 0x000000000000794d */ /* 0x000fea0003800000 */
.L_x_70410:
        /* <DEDUP_REMOVED lines=14> */
.L_x_70414:
[----:B------:R-:W-:Y:S01]  /*b830*/  IMAD.MOV.U32 R0, RZ, RZ, 0x7f ;  /* 0x0000007fff007424 */ /* 0x000fe200078e00ff */
[----:B------:R-:W-:-:S04]  /*b840*/  ISETP.GT.U32.AND P0, PT, R4, 0x7f800000, PT ;  /* 0x7f8000000400780c */ /* 0x000fc80003f04070 */
[----:B------:R-:W-:-:S09]  /*b850*/  SEL R0, R0, 0x7c, P0 ;  /* 0x0000007c00007807 */ /* 0x000fd20000000000 */
.L_x_70415:
[----:B------:R-:W-:Y:S05]  /*b860*/  BSYNC B0 ;  /* 0x0000000000007941 */ /* 0x000fea0003800000 */
.L_x_70413:
[----:B------:R-:W-:-:S04]  /*b870*/  LOP3.LUT R4, R5, 0x80000000, RZ, 0xc0, !PT ;  /* 0x8000000005047812 */ /* 0x000fc800078ec0ff */
[----:B------:R-:W-:-:S04]  /*b880*/  SHF.R.U32.HI R5, RZ, 0x18, R4 ;  /* 0x00000018ff057819 */ /* 0x000fc80000011604 */
[----:B------:R-:W-:-:S05]  /*b890*/  LOP3.LUT R5, R0, R5, RZ, 0xfc, !PT ;  /* 0x0000000500057212 */ /* 0x000fca00078efcff */
[----:B------:R-:W-:Y:S01]  /*b8a0*/  STG.E.U8 desc[UR36][R2.64], R5 ;  /* 0x0000000502007986 */ /* 0x000fe2000c101124 */
[----:B------:R-:W-:Y:S05]  /*b8b0*/  EXIT ;  /* 0x000000000000794d */ /* 0x000fea0003800000 */
.L_x_70409:
[----:B------:R-:W-:-:S04]  /*b8c0*/  LOP3.LUT R18, R18, 0xff, RZ, 0xc0, !PT ;  /* 0x000000ff12127812 */ /* 0x000fc800078ec0ff */
[----:B------:R-:W0:Y:S02]  /*b8d0*/  I2F.U16 R0, R18 ;  /* 0x0000001200007306 */ /* 0x000e240000101000 */
[----:B0-----:R-:W-:-:S05]  /*b8e0*/  F2FP.BF16.F32.PACK_AB R0, RZ, R0 ;  /* 0x00000000ff00723e */ /* 0x001fca00000010ff */
[----:B------:R-:W-:Y:S01]  /*b8f0*/  STG.E.U16 desc[UR36][R2.64], R0 ;  /* 0x0000000002007986 */ /* 0x000fe2000c101524 */
[----:B------:R-:W-:Y:S05]  /*b900*/  EXIT ;  /* 0x000000000000794d */ /* 0x000fea0003800000 */
.L_x_70406:
        /* <DEDUP_REMOVED lines=11> */
.L_x_70418:
        /* <DEDUP_REMOVED lines=18> */
.L_x_70421:
[----:B------:R-:W-:-:S04]  /*bae0*/  LOP3.LUT R0, R7, 0x80000000, RZ, 0xc0, !PT ;  /* 0x8000000007007812 */ /* 0x000fc800078ec0ff */
[----:B------:R-:W-:-:S04]  /*baf0*/  SHF.R.U32.HI R5, RZ, 0x18, R0 ;  /* 0x00000018ff057819 */ /* 0x000fc80000011600 */
[----:B------:R-:W-:-:S04]  /*bb00*/  LOP3.LUT R4, R4, R5, RZ, 0xfc, !PT ;  /* 0x0000000504047212 */ /* 0x000fc800078efcff */
[----:B------:R-:W-:-:S07]  /*bb10*/  PRMT R0, R4, 0x7610, R0 ;  /* 0x0000761004007816 */ /* 0x000fce0000000000 */
.L_x_70420:
[----:B------:R-:W-:Y:S05]  /*bb20*/  BSYNC B0 ;  /* 0x0000000000007941 */ /* 0x000fea0003800000 */
.L_x_70419:
[----:B------:R-:W-:Y:S01]  /*bb30*/  STG.E.U8 desc[UR36][R2.64], R0 ;  /* 0x0000000002007986 */ /* 0x000fe2000c101124 */
[----:B------:R-:W-:Y:S05]  /*bb40*/  EXIT ;  /* 0x000000000000794d */ /* 0x000fea0003800000 */
.L_x_70417:
        /* <DEDUP_REMOVED lines=18> */
.L_x_70424:
[----:B------:R-:W-:-:S04]  /*bc70*/  LOP3.LUT R0, R7, 0x80000000, RZ, 0xc0, !PT ;  /* 0x8000000007007812 */ /* 0x000fc800078ec0ff */
[----:B------:R-:W-:-:S04]  /*bc80*/  SHF.R.U32.HI R5, RZ, 0x18, R0 ;  /* 0x00000018ff057819 */ /* 0x000fc80000011600 */
[----:B------:R-:W-:-:S04]  /*bc90*/  LOP3.LUT R4, R4, R5, RZ, 0xfc, !PT ;  /* 0x0000000504047212 */ /* 0x000fc800078efcff */
[----:B------:R-:W-:-:S07]  /*bca0*/  PRMT R0, R4, 0x7610, R0 ;  /* 0x0000761004007816 */ /* 0x000fce0000000000 */
.L_x_70423:
[----:B------:R-:W-:Y:S05]  /*bcb0*/  BSYNC B0 ;  /* 0x0000000000007941 */ /* 0x000fea0003800000 */
.L_x_70422:
[----:B------:R-:W-:Y:S01]  /*bcc0*/  STG.E.U8 desc[UR36][R2.64], R0 ;  /* 0x0000000002007986 */ /* 0x000fe2000c101124 */
[----:B------:R-:W-:Y:S05]  /*bcd0*/  EXIT ;  /* 0x000000000000794d */ /* 0x000fea0003800000 */
.L_x_70416:
        /* <DEDUP_REMOVED lines=23> */
.L_x_70399:
        /* <DEDUP_REMOVED lines=16> */
.L_x_70427:
[----:B------:R-:W-:Y:S05]  /*bf50*/  EXIT ;  /* 0x000000000000794d */ /* 0x000fea0003800000 */
.L_x_70426:
[----:B------:R-:W-:Y:S01]  /*bf60*/  LOP3.LUT R18, R18, 0xff, RZ, 0xc0, !PT ;  /* 0x000000ff12127812 */ /* 0x000fe200078ec0ff */
[----:B------:R-:W-:-:S05]  /*bf70*/  IMAD.MOV.U32 R19, RZ, RZ, RZ ;  /* 0x000000ffff137224 */ /* 0x000fca00078e00ff */
[----:B------:R-:W-:Y:S01]  /*bf80*/  STG.E.64 desc[UR36][R2.64], R18 ;  /* 0x0000001202007986 */ /* 0x000fe2000c101b24 */
[----:B------:R-:W-:Y:S05]  /*bf90*/  EXIT ;  /* 0x000000000000794d */ /* 0x000fea0003800000 */
.L_x_70425:
[----:B------:R-:W-:-:S05]  /*bfa0*/  LOP3.LUT R5, R18, 0xff, RZ, 0xc0, !PT ;  /* 0x000000ff12057812 */ /* 0x000fca00078ec0ff */
[----:B------:R-:W-:Y:S01]  /*bfb0*/  STG.E desc[UR36][R2.64], R5 ;  /* 0x0000000502007986 */ /* 0x000fe2000c101924 */
[----:B------:R-:W-:Y:S05]  /*bfc0*/  EXIT ;  /* 0x000000000000794d */ /* 0x000fea0003800000 */
.L_x_70428:
        /* <DEDUP_REMOVED lines=11> */
.L_x_71989:


//--------------------- .text._ZN2at6native18elementwise_kernelILi128ELi4EZNS0_22gpu_kernel_impl_nocastIZZZNS0_50_GLOBAL__N__2680c7bb_12_PowKernel_cu_7dd49032_316824pow_tensor_tensor_kernelERNS_18TensorIteratorBaseEENKUlvE_clEvENKUlvE_clEvEUlhhE_EEvS5_RKT_EUliE_EEviT1_ --------------------------
	.section	.text._ZN2at6native18elementwise_kernelILi128ELi4EZNS0_22gpu_kernel_impl_nocastIZZZNS0_50_GLOBAL__N__2680c7bb_12_PowKernel_cu_7dd49032_316824pow_tensor_tensor_kernelERNS_18TensorIteratorBaseEENKUlvE_clEvENKUlvE_clEvEUlhhE_EEvS5_RKT_EUliE_EEviT1_,"ax",@progbits
	.align	128
        .global         _ZN2at6native18elementwise_kernelILi128ELi4EZNS0_22gpu_kernel_impl_nocastIZZZNS0_50_GLOBAL__N__2680c7bb_12_PowKernel_cu_7dd49032_316824pow_tensor_tensor_kernelERNS_18TensorIteratorBaseEENKUlvE_clEvENKUlvE_clEvEUlhhE_EEvS5_RKT_EUliE_EEviT1_
        .type           _ZN2at6native18elementwise_kernelILi128ELi4EZNS0_22gpu_kernel_impl_nocastIZZZNS0_50_GLOBAL__N__2680c7bb_12_PowKernel_cu_7dd49032_316824pow_tensor_tensor_kernelERNS_18TensorIteratorBaseEENKUlvE_clEvENKUlvE_clEvEUlhhE_EEvS5_RKT_EUliE_EEviT1_,@function
        .size           _ZN2at6native18elementwise_kernelILi128ELi4EZNS0_22gpu_kernel_impl_nocastIZZZNS0_50_GLOBAL__N__2680c7bb_12_PowKernel_cu_7dd49032_316824pow_tensor_tensor_kernelERNS_18TensorIteratorBaseEENKUlvE_clEvENKUlvE_clEvEUlhhE_EEvS5_RKT_EUliE_EEviT1_,(.L_x_71990 - _ZN2at6native18elementwise_kernelILi128ELi4EZNS0_22gpu_kernel_impl_nocastIZZZNS0_50_GLOBAL__N__2680c7bb_12_PowKernel_cu_7dd49032_316824pow_tensor_tensor_kernelERNS_18TensorIteratorBaseEENKUlvE_clEvENKUlvE_clEvEUlhhE_EEvS5_RKT_EUliE_EEviT1_)
        .other          _ZN2at6native18elementwise_kernelILi128ELi4EZNS0_22gpu_kernel_impl_nocastIZZZNS0_50_GLOBAL__N__2680c7bb_12_PowKernel_cu_7dd49032_316824pow_tensor_tensor_kernelERNS_18TensorIteratorBaseEENKUlvE_clEvENKUlvE_clEvEUlhhE_EEvS5_RKT_EUliE_EEviT1_,@"STO_CUDA_ENTRY STV_DEFAULT"
_ZN2at6native18elementwise_kernelILi128ELi4EZNS0_22gpu_kernel_impl_nocastIZZZNS0_50_GLOBAL__N__2680c7bb_12_PowKernel_cu_7dd49032_316824pow_tensor_tensor_kernelERNS_18TensorIteratorBaseEENKUlvE_clEvENKUlvE_clEvEUlhhE_EEvS5_RKT_EUliE_EEviT1_:
.text._ZN2at6native18elementwise_kernelILi128ELi4EZNS0_22gpu_kernel_impl_nocastIZZZNS0_50_GLOBAL__N__2680c7bb_12_PowKernel_cu_7dd49032_316824pow_tensor_tensor_kernelERNS_18TensorIteratorBaseEENKUlvE_clEvENKUlvE_clEvEUlhhE_EEvS5_RKT_EUliE_EEviT1_:
        /* <DEDUP_REMOVED lines=363> */
.L_x_70431:
[----:B------:R-:W-:Y:S01]  /*16b0*/  ULDC.64 UR8, c[0x0][0x488] ;  /* 0x0001220000087ab9 */ /* 0x000fe20000000a00 */
[----:B------:R-:W-:Y:S01]  /*16c0*/  ULDC.64 UR10, c[0x0][0x480] ;  /* 0x00012000000a7ab9 */ /* 0x000fe20000000a00 */
[----:B------:R-:W-:-:S04]  /*16d0*/  IADD3 R6, P0, R2, UR8, RZ ;  /* 0x0000000802067c10 */ /* 0x000fc8000ff1e0ff */
[----:B------:R-:W-:Y:S01]  /*16e0*/  IADD3.X R7, RZ, UR9, RZ, P0, !PT ;  /* 0x00000009ff077c10 */ /* 0x000fe200087fe4ff */
[----:B------:R-:W-:-:S04]  /*16f0*/  ULDC.64 UR8, c[0x0][0x478] ;  /* 0x00011e0000087ab9 */ /* 0x000fc80000000a00 */
[----:B------:R-:W2:Y:S01]  /*1700*/  LDG.E.U8 R6, desc[UR4][R6.64] ;  /* 0x0000000406067981 */ /* 0x000ea2000c1e1100 */
[----:B------:R-:W-:Y:S01]  /*1710*/  IADD3 R4, P1, R5, UR8, RZ ;  /* 0x0000000805047c10 */ /* 0x000fe2000ff3e0ff */
[----:B------:R-:W-:Y:S01]  /*1720*/  BSSY B1, `(.L_x_70432) ;  /* 0x0000016000017945 */ /* 0x000fe20003800000 */
[----:B------:R-:W-:Y:S02]  /*1730*/  IADD3 R8, P2, R0, UR10, RZ ;  /* 0x0000000a00087c10 */ /* 0x000fe4000ff5e0ff */
[----:B------:R-:W-:Y:S02]  /*1740*/  IADD3.X R5, RZ, UR9, RZ, P1, !PT ;  /* 0x00000009ff057c10 */ /* 0x000fe40008ffe4ff */
[----:B------:R-:W-:Y:S02]  /*1750*/  IADD3.X R9, RZ, UR11, RZ, P2, !PT ;  /* 0x0000000bff097c10 */ /* 0x000fe400097fe4ff */
[----:B------:R-:W-:Y:S02]  /*1760*/  MOV R11, 0x1 ;  /* 0x00000001000b7802 */ /* 0x000fe40000000f00 */
[----:B--2---:R-:W-:-:S13]  /*1770*/  ISETP.NE.AND P0, PT, R6, RZ, PT ;  /* 0x000000ff0600720c */ /* 0x004fda0003f05270 */
[----:B------:R-:W-:Y:S05]  /*1780*/  @!P0 BRA `(.L_x_70433) ;  /* 0x00000000003c8947 */ /* 0x000fea0003800000 */
[----:B------:R0:W5:Y:S01]  /*1790*/  LDG.E.U8 R8, desc[UR4][R8.64] ;  /* 0x0000000408087981 */ /* 0x000162000c1e1100 */
[----:B------:R-:W-:-:S11]  /*17a0*/  HFMA2.MMA R11, -RZ, RZ, 0, 5.9604644775390625e-08 ;  /* 0x00000001ff0b7435 */ /* 0x000fd600000001ff */
.L_x_70434:
[C---:B------:R-:W-:Y:S02]  /*17b0*/  LOP3.LUT R0, R6.reuse, 0x1, RZ, 0xc0, !PT ;  /* 0x0000000106007812 */ /* 0x040fe400078ec0ff */
[----:B------:R-:W-:Y:S02]  /*17c0*/  LOP3.LUT R6, R6, 0xffff, RZ, 0xc0, !PT ;  /* 0x0000ffff06067812 */ /* 0x000fe400078ec0ff */
[----:B------:R-:W-:Y:S02]  /*17d0*/  ISETP.NE.U32.AND P0, PT, R0, 0x1, PT ;  /* 0x000000010000780c */ /* 0x000fe40003f05070 */
[----:B------:R-:W-:Y:S02]  /*17e0*/  PRMT R11, R11, 0x9910, RZ ;  /* 0x000099100b0b7816 */ /* 0x000fe400000000ff */
[C---:B-----5:R-:W-:Y:S02]  /*17f0*/  SEL R0, R8.reuse, 0x1, !P0 ;  /* 0x0000000108007807 */ /* 0x060fe40004000000 */
        /* <DEDUP_REMOVED lines=8> */
.L_x_70433:
[----:B------:R-:W-:Y:S05]  /*1880*/  BSYNC B1 ;  /* 0x0000000000017941 */ /* 0x000fea0003800000 */
.L_x_70432:
[----:B------:R1:W-:Y:S01]  /*1890*/  STG.E.U8 desc[UR4][R4.64], R11 ;  /* 0x0000000b04007986 */ /* 0x0003e2000c101104 */
[----:B------:R-:W-:-:S07]  /*18a0*/  IADD3 R3, R3, 0x80, RZ ;  /* 0x0000008003037810 */ /* 0x000fce0007ffe0ff */
.L_x_70430:
[----:B------:R-:W-:Y:S05]  /*18b0*/  BSYNC B0 ;  /* 0x0000000000007941 */ /* 0x000fea0003800000 */
.L_x_70429:
[----:B------:R-:W-:Y:S01]  /*18c0*/  ISETP.GE.AND P0, PT, R3, UR6, PT ;  /* 0x0000000603007c0c */ /* 0x000fe2000bf06270 */
[----:B------:R-:W-:-:S12]  /*18d0*/  BSSY B0, `(.L_x_70435) ;  /* 0x0000306000007945 */ /* 0x000fd80003800000 */
[----:B------:R-:W-:Y:S05]  /*18e0*/  @P0 BRA `(.L_x_70436) ;  /* 0x0000003000100947 */ /* 0x000fea0003800000 */
[----:B-1----:R-:W1:Y:S01]  /*18f0*/  LDC R4, c[0x0][0x218] ;  /* 0x00008600ff047b82 */ /* 0x002e620000000800 */
[----:B------:R-:W-:Y:S01]  /*1900*/  HFMA2.MMA R0, -RZ, RZ, 0, 0 ;  /* 0x00000000ff007435 */ /* 0x000fe200000001ff */
[----:B------:R-:W-:Y:S02]  /*1910*/  MOV R2, RZ ;  /* 0x000000ff00027202 */ /* 0x000fe40000000f00 */
[----:B------:R-:W-:Y:S02]  /*1920*/  MOV R5, RZ ;  /* 0x000000ff00057202 */ /* 0x000fe40000000f00 */
[----:B-1----:R-:W-:-:S13]  /*1930*/  ISETP.NE.AND P0, PT, R4, RZ, PT ;  /* 0x000000ff0400720c */ /* 0x002fda0003f05270 */
        /* <DEDUP_REMOVED lines=20> */
[----:B0-----:R-:W-:Y:S01]  /*1a80*/  SHF.R.U32.HI R9, RZ, UR7, R8 ;  /* 0x00000007ff097c19 */ /* 0x001fe20008011608 */
        /* <DEDUP_REMOVED lines=327> */
.L_x_70437:
        /* <DEDUP_REMOVED lines=10> */
[----:B0-----:R-:W-:Y:S02]  /*2fa0*/  IADD3.X R9, RZ, UR11, RZ, P2, !PT ;  /* 0x0000000bff097c10 */ /* 0x001fe400097fe4ff */
[----:B------:R-:W-:Y:S02]  /*2fb0*/  MOV R11, 0x1 ;  /* 0x00000001000b7802 */ /* 0x000fe40000000f00 */
[----:B--2---:R-:W-:-:S13]  /*2fc0*/  ISETP.NE.AND P0, PT, R6, RZ, PT ;  /* 0x000000ff0600720c */ /* 0x004fda0003f05270 */
[----:B------:R-:W-:Y:S05]  /*2fd0*/  @!P0 BRA `(.L_x_70439) ;  /* 0x00000000003c8947 */ /* 0x000fea0003800000 */
[----:B------:R0:W5:Y:S01]  /*2fe0*/  LDG.E.U8 R8, desc[UR4][R8.64] ;  /* 0x0000000408087981 */ /* 0x000162000c1e1100 */
[----:B------:R-:W-:-:S07]  /*2ff0*/  MOV R11, 0x1 ;  /* 0x00000001000b7802 */ /* 0x000fce0000000f00 */
.L_x_70440:
        /* <DEDUP_REMOVED lines=13> */
.L_x_70439:
[----:B------:R-:W-:Y:S05]  /*30d0*/  BSYNC B1 ;  /* 0x0000000000017941 */ /* 0x000fea0003800000 */
.L_x_70438:
[----:B------:R2:W-:Y:S01]  /*30e0*/  STG.E.U8 desc[UR4][R4.64], R11 ;  /* 0x0000000b04007986 */ /* 0x0005e2000c101104 */
[----:B------:R-:W-:-:S04]  /*30f0*/  IADD3 R3, R3, 0x80, RZ ;  /* 0x0000008003037810 */ /* 0x000fc80007ffe0ff */
[----:B------:R-:W-:-:S13]  /*3100*/  ISETP.GE.AND P0, PT, R3, UR6, PT ;  /* 0x0000000603007c0c */ /* 0x000fda000bf06270 */
[----:B--2---:R-:W-:Y:S05]  /*3110*/  @P0 BRA `(.L_x_70436) ;  /* 0x0000001800040947 */ /* 0x004fea0003800000 */
[----:B------:R-:W1:Y:S01]  /*3120*/  LDC R4, c[0x0][0x218] ;  /* 0x00008600ff047b82 */ /* 0x000e620000000800 */
[----:B------:R-:W-:Y:S01]  /*3130*/  HFMA2.MMA R2, -RZ, RZ, 0, 0 ;  /* 0x00000000ff027435 */ /* 0x000fe200000001ff */
[----:B------:R-:W-:Y:S01]  /*3140*/  MOV R0, RZ ;  /* 0x000000ff00007202 */ /* 0x000fe20000000f00 */
[----:B------:R-:W-:Y:S01]  /*3150*/  HFMA2.MMA R5, -RZ, RZ, 0, 0 ;  /* 0x00000000ff057435 */ /* 0x000fe200000001ff */
        /* <DEDUP_REMOVED lines=349> */
.L_x_70441:
        /* <DEDUP_REMOVED lines=15> */
[----:B------:R-:W-:-:S11]  /*4820*/  HFMA2.MMA R11, -RZ, RZ, 0, 5.9604644775390625e-08 ;  /* 0x00000001ff0b7435 */ /* 0x000fd600000001ff */
.L_x_70444:
        /* <DEDUP_REMOVED lines=13> */
.L_x_70443:
[----:B------:R-:W-:Y:S05]  /*4900*/  BSYNC B1 ;  /* 0x0000000000017941 */ /* 0x000fea0003800000 */
.L_x_70442:
[----:B------:R2:W-:Y:S01]  /*4910*/  STG.E.U8 desc[UR4][R4.64], R11 ;  /* 0x0000000b04007986 */ /* 0x0005e2000c101104 */
[----:B------:R-:W-:-:S07]  /*4920*/  IADD3 R3, R3, 0x80, RZ ;  /* 0x0000008003037810 */ /* 0x000fce0007ffe0ff */
.L_x_70436:
[----:B------:R-:W-:Y:S05]  /*4930*/  BSYNC B0 ;  /* 0x0000000000007941 */ /* 0x000fea0003800000 */
.L_x_70435:
[----:B------:R-:W-:-:S13]  /*4940*/  ISETP.GE.AND P0, PT, R3, UR6, PT ;  /* 0x0000000603007c0c */ /* 0x000fda000bf06270 */
[----:B------:R-:W-:Y:S05]  /*4950*/  @P0 EXIT ;  /* 0x000000000000094d */ /* 0x000fea0003800000 */
[----:B-12---:R-:W1:Y:S01]  /*4960*/  LDC R4, c[0x0][0x218] ;  /* 0x00008600ff047b82 */ /* 0x006e620000000800 */
        /* <DEDUP_REMOVED lines=352> */
.L_x_70445:
        /* <DEDUP_REMOVED lines=11> */
[----:B0-----:R-:W-:Y:S02]  /*6020*/  MOV R9, 0x1 ;  /* 0x0000000100097802 */ /* 0x001fe40000000f00 */
[----:B--2---:R-:W-:-:S13]  /*6030*/  ISETP.NE.AND P0, PT, R6, RZ, PT ;  /* 0x000000ff0600720c */ /* 0x004fda0003f05270 */
[----:B------:R-:W-:Y:S05]  /*6040*/  @!P0 BRA `(.L_x_70447) ;  /* 0x0000000000408947 */ /* 0x000fea0003800000 */
[----:B------:R0:W5:Y:S01]  /*6050*/  LDG.E.U8 R4, desc[UR4][R4.64] ;  /* 0x0000000404047981 */ /* 0x000162000c1e1100 */
[----:B------:R-:W-:-:S07]  /*6060*/  MOV R9, 0x1 ;  /* 0x0000000100097802 */ /* 0x000fce0000000f00 */
.L_x_70448:
[C---:B------:R-:W-:Y:S02]  /*6070*/  LOP3.LUT R0, R6.reuse, 0x1, RZ, 0xc0, !PT ;  /* 0x0000000106007812 */ /* 0x040fe400078ec0ff */
[----:B------:R-:W-:Y:S02]  /*6080*/  LOP3.LUT R6, R6, 0xffff, RZ, 0xc0, !PT ;  /* 0x0000ffff06067812 */ /* 0x000fe400078ec0ff */
[----:B------:R-:W-:Y:S02]  /*6090*/  ISETP.NE.U32.AND P0, PT, R0, 0x1, PT ;  /* 0x000000010000780c */ /* 0x000fe40003f05070 */
[----:B------:R-:W-:Y:S02]  /*60a0*/  PRMT R9, R9, 0x9910, RZ ;  /* 0x0000991009097816 */ /* 0x000fe400000000ff */
[C---:B-----5:R-:W-:Y:S02]  /*60b0*/  SEL R0, R4.reuse, 0x1, !P0 ;  /* 0x0000000104007807 */ /* 0x060fe40004000000 */
[----:B------:R-:W-:-:S02]  /*60c0*/  PRMT R4, R4, 0x9910, RZ ;  /* 0x0000991004047816 */ /* 0x000fc400000000ff */
[----:B0-----:R-:W-:Y:S02]  /*60d0*/  PRMT R5, R0, 0x9910, RZ ;  /* 0x0000991000057816 */ /* 0x001fe400000000ff */
[----:B------:R-:W-:Y:S01]  /*60e0*/  SHF.R.U32.HI R0, RZ, 0x1, R6 ;  /* 0x00000001ff007819 */ /* 0x000fe20000011606 */
[----:B------:R-:W-:Y:S01]  /*60f0*/  IMAD R4, R4, R4, RZ ;  /* 0x0000000404047224 */ /* 0x000fe200078e02ff */
[----:B------:R-:W-:Y:S02]  /*6100*/  MOV R6, R5 ;  /* 0x0000000500067202 */ /* 0x000fe40000000f00 */
[----:B------:R-:W-:-:S03]  /*6110*/  LOP3.LUT P0, R0, R0, 0x7f, RZ, 0xc0, !PT ;  /* 0x0000007f00007812 */ /* 0x000fc6000780c0ff */
[----:B------:R-:W-:Y:S01]  /*6120*/  IMAD R9, R9, R6, RZ ;  /* 0x0000000609097224 */ /* 0x000fe200078e02ff */
[----:B------:R-:W-:-:S09]  /*6130*/  PRMT R6, R0, 0x7610, R6 ;  /* 0x0000761000067816 */ /* 0x000fd20000000006 */
[----:B------:R-:W-:Y:S05]  /*6140*/  @P0 BRA `(.L_x_70448) ;  /* 0xfffffffc00c80947 */ /* 0x000fea000383ffff */
.L_x_70447:
[----:B------:R-:W-:Y:S05]  /*6150*/  BSYNC B0 ;  /* 0x0000000000007941 */ /* 0x000fea0003800000 */
.L_x_70446:
[----:B------:R-:W-:Y:S01]  /*6160*/  STG.E.U8 desc[UR4][R2.64], R9 ;  /* 0x0000000902007986 */ /* 0x000fe2000c101104 */
[----:B------:R-:W-:Y:S05]  /*6170*/  EXIT ;  /* 0x000000000000794d */ /* 0x000fea0003800000 */
.L_x_70449:
        /* <DEDUP_REMOVED lines=16> */
.L_x_71990:


//--------------------- .text._ZN2at6native27unrolled_elementwise_kernelIZZZNS0_50_GLOBAL__N__2680c7bb_12_PowKernel_cu_7dd49032_316824pow_tensor_tensor_kernelERNS_18TensorIteratorBaseEENKUlvE_clEvENKUlvE_clEvEUlhhE_St5arrayIPcLm3EELi4E23TrivialOffsetCalculatorILi2EjESB_ILi1EjENS0_6memory15LoadWithoutCastENSE_16StoreWithoutCastEEEviT_T0_T2_T3_T4_T5_ --------------------------
	.section	.text._ZN2at6native27unrolled_elementwise_kernelIZZZNS0_50_GLOBAL__N__2680c7bb_12_PowKernel_cu_7dd49032_316824pow_tensor_tensor_kernelERNS_18TensorIteratorBaseEENKUlvE_clEvENKUlvE_clEvEUlhhE_St5arrayIPcLm3EELi4E23TrivialOffsetCalculatorILi2EjESB_ILi1EjENS0_6memory15LoadWithoutCastENSE_16StoreWithoutCastEEEviT_T0_T2_T3_T4_T5_,"ax",@progbits
	.align	128
        .global         _ZN2at6native27unrolled_elementwise_kernelIZZZNS0_50_GLOBAL__N__2680c7bb_12_PowKernel_cu_7dd49032_316824pow_tensor_tensor_kernelERNS_18TensorIteratorBaseEENKUlvE_clEvENKUlvE_clEvEUlhhE_St5arrayIPcLm3EELi4E23TrivialOffsetCalculatorILi2EjESB_ILi1EjENS0_6memory15LoadWithoutCastENSE_16StoreWithoutCastEEEviT_T0_T2_T3_T4_T5_
        .type           _ZN2at6native27unrolled_elementwise_kernelIZZZNS0_50_GLOBAL__N__2680c7bb_12_PowKernel_cu_7dd49032_316824pow_tensor_tensor_kernelERNS_18TensorIteratorBaseEENKUlvE_clEvENKUlvE_clEvEUlhhE_St5arrayIPcLm3EELi4E23TrivialOffsetCalculatorILi2EjESB_ILi1EjENS0_6memory15LoadWithoutCastENSE_16StoreWithoutCastEEEviT_T0_T2_T3_T4_T5_,@function
        .size           _ZN2at6native27unrolled_elementwise_kernelIZZZNS0_50_GLOBAL__N__2680c7bb_12_PowKernel_cu_7dd49032_316824pow_tensor_tensor_kernelERNS_18TensorIteratorBaseEENKUlvE_clEvENKUlvE_clEvEUlhhE_St5arrayIPcLm3EELi4E23TrivialOffsetCalculatorILi2EjESB_ILi1EjENS0_6memory15LoadWithoutCastENSE_16StoreWithoutCastEEEviT_T0_T2_T3_T4_T5_,(.L_x_71991 - _ZN2at6native27unrolled_elementwise_kernelIZZZNS0_50_GLOBAL__N__2680c7bb_12_PowKernel_cu_7dd49032_316824pow_tensor_tensor_kernelERNS_18TensorIteratorBaseEENKUlvE_clEvENKUlvE_clEvEUlhhE_St5arrayIPcLm3EELi4E23TrivialOffsetCalculatorILi2EjESB_ILi1EjENS0_6memory15LoadWithoutCastENSE_16StoreWithoutCastEEEviT_T0_T2_T3_T4_T5_)
        .other          _ZN2at6native27unrolled_elementwise_kernelIZZZNS0_50_GLOBAL__N__2680c7bb_12_PowKernel_cu_7dd49032_316824pow_tensor_tensor_kernelERNS_18TensorIteratorBaseEENKUlvE_clEvENKUlvE_clEvEUlhhE_St5arrayIPcLm3EELi4E23TrivialOffsetCalculatorILi2EjESB_ILi1EjENS0_6memory15LoadWithoutCastENSE_16StoreWithoutCastEEEviT_T0_T2_T3_T4_T5_,@"STO_CUDA_ENTRY STV_DEFAULT"
_ZN2at6native27unrolled_elementwise_kernelIZZZNS0_50_GLOBAL__N__2680c7bb_12_PowKernel_cu_7dd49032_316824pow_tensor_tensor_kernelERNS_18TensorIteratorBaseEENKUlvE_clEvENKUlvE_clEvEUlhhE_St5arrayIPcLm3EELi4E23TrivialOffsetCalculatorILi2EjESB_ILi1EjENS0_6memory15LoadWithoutCastENSE_16StoreWithoutCastEEEviT_T0_T2_T3_T4_T5_:
.text._ZN2at6native27unrolled_elementwise_kernelIZZZNS0_50_GLOBAL__N__2680c7bb_12_PowKernel_cu_7dd49032_316824pow_tensor_tensor_kernelERNS_18TensorIteratorBaseEENKUlvE_clEvENKUlvE_clEvEUlhhE_St5arrayIPcLm3EELi4E23TrivialOffsetCalculatorILi2EjESB_ILi1EjENS0_6memory15LoadWithoutCastENSE_16StoreWithoutCastEEEviT_T0_T2_T3_T4_T5_:
        /* <DEDUP_REMOVED lines=60> */
[----:B-----5:R-:W-:Y:S01]  /*03c0*/  LOP3.LUT P1, RZ, R22, 0xff, RZ, 0xc0, !PT ;  /* 0x000000ff16ff7812 */ /* 0x020fe2000782c0ff */
[----:B------:R-:W-:-:S12]  /*03d0*/  IMAD.MOV.U32 R4, RZ, RZ, 0x1 ;  /* 0x00000001ff047424 */ /* 0x000fd800078e00ff */
[----:B------:R-:W-:Y:S05]  /*03e0*/  @!P1 BRA `(.L_x_70451) ;  /* 0x00000000003c9947 */ /* 0x000fea0003800000 */
[----:B------:R-:W-:-:S07]  /*03f0*/  IMAD.MOV.U32 R4, RZ, RZ, 0x1 ;  /* 0x00000001ff047424 */ /* 0x000fce00078e00ff */
.L_x_70452:
[----:B------:R-:W-:Y:S02]  /*0400*/  LOP3.LUT R5, R22, 0x1, RZ, 0xc0, !PT ;  /* 0x0000000116057812 */ /* 0x000fe400078ec0ff */
[----:B0-----:R-:W-:Y:S02]  /*0410*/  PRMT R6, R4, 0x9910, RZ ;  /* 0x0000991004067816 */ /* 0x001fe400000000ff */
[----:B------:R-:W-:Y:S02]  /*0420*/  LOP3.LUT R4, R22, 0xffff, RZ, 0xc0, !PT ;  /* 0x0000ffff16047812 */ /* 0x000fe400078ec0ff */
[----:B------:R-:W-:Y:S02]  /*0430*/  ISETP.NE.U32.AND P1, PT, R5, 0x1, PT ;  /* 0x000000010500780c */ /* 0x000fe40003f25070 */
[----:B------:R-:W-:Y:S02]  /*0440*/  SHF.R.U32.HI R4, RZ, 0x1, R4 ;  /* 0x00000001ff047819 */ /* 0x000fe40000011604 */
[----:B------:R-:W-:-:S02]  /*0450*/  SEL R5, R20, 0x1, !P1 ;  /* 0x0000000114057807 */ /* 0x000fc40004800000 */
[----:B------:R-:W-:Y:S02]  /*0460*/  LOP3.LUT P1, R22, R4, 0x7f, RZ, 0xc0, !PT ;  /* 0x0000007f04167812 */ /* 0x000fe4000782c0ff */
[----:B------:R-:W-:Y:S01]  /*0470*/  PRMT R7, R5, 0x9910, RZ ;  /* 0x0000991005077816 */ /* 0x000fe200000000ff */
[----:B------:R-:W-:Y:S01]  /*0480*/  IMAD.MOV.U32 R5, RZ, RZ, R6 ;  /* 0x000000ffff057224 */ /* 0x000fe200078e0006 */
[----:B------:R-:W-:-:S03]  /*0490*/  PRMT R20, R20, 0x9910, RZ ;  /* 0x0000991014147816 */ /* 0x000fc600000000ff */
[----:B------:R-:W-:Y:S02]  /*04a0*/  IMAD.MOV.U32 R6, RZ, RZ, R7 ;  /* 0x000000ffff067224 */ /* 0x000fe400078e0007 */
[----:B------:R-:W-:Y:S02]  /*04b0*/  IMAD R20, R20, R20, RZ ;  /* 0x0000001414147224 */ /* 0x000fe400078e02ff */
[----:B------:R-:W-:Y:S02]  /*04c0*/  IMAD R4, R5, R6, RZ ;  /* 0x0000000605047224 */ /* 0x000fe400078e02ff */
[----:B------:R-:W-:Y:S05]  /*04d0*/  @P1 BRA `(.L_x_70452) ;  /* 0xfffffffc00c81947 */ /* 0x000fea000383ffff */
.L_x_70451:
[----:B------:R-:W-:Y:S05]  /*04e0*/  BSYNC B0 ;  /* 0x0000000000007941 */ /* 0x000fea0003800000 */
.L_x_70450:
[----:B0-----:R-:W-:Y:S01]  /*04f0*/  VIADD R7, R19, 0x80 ;  /* 0x0000008013077836 */ /* 0x001fe20000000000 */
[----:B------:R-:W-:Y:S04]  /*0500*/  BSSY B0, `(.L_x_70453) ;  /* 0x0000015000007945 */ /* 0x000fe80003800000 */
[----:B------:R-:W-:-:S13]  /*0510*/  ISETP.GE.AND P1, PT, R7, R18, PT ;  /* 0x000000120700720c */ /* 0x000fda0003f26270 */
[----:B------:R-:W-:Y:S05]  /*0520*/  @P1 BRA `(.L_x_70454) ;  /* 0x0000000000481947 */ /* 0x000fea0003800000 */
[----:B-----5:R-:W-:Y:S01]  /*0530*/  LOP3.LUT P1, RZ, R16, 0xff, RZ, 0xc0, !PT ;  /* 0x000000ff10ff7812 */ /* 0x020fe2000782c0ff */
[----:B------:R-:W-:-:S12]  /*0540*/  IMAD.MOV.U32 R5, RZ, RZ, 0x1 ;  /* 0x00000001ff057424 */ /* 0x000fd800078e00ff */
[----:B------:R-:W-:Y:S05]  /*0550*/  @!P1 BRA `(.L_x_70454) ;  /* 0x00000000003c9947 */ /* 0x000fea0003800000 */
[----:B------:R-:W-:-:S07]  /*0560*/  IMAD.MOV.U32 R5, RZ, RZ, 0x1 ;  /* 0x00000001ff057424 */ /* 0x000fce00078e00ff */
.L_x_70455:
[C---:B------:R-:W-:Y:S02]  /*0570*/  LOP3.LUT R6, R16.reuse, 0x1, RZ, 0xc0, !PT ;  /* 0x0000000110067812 */ /* 0x040fe400078ec0ff */
[----:B------:R-:W-:Y:S02]  /*0580*/  PRMT R9, R5, 0x9910, RZ ;  /* 0x0000991005097816 */ /* 0x000fe400000000ff */
        /* <DEDUP_REMOVED lines=12> */
.L_x_70454:
[----:B------:R-:W-:Y:S05]  /*0650*/  BSYNC B0 ;  /* 0x0000000000007941 */ /* 0x000fea0003800000 */
.L_x_70453:
[----:B------:R-:W-:Y:S01]  /*0660*/  VIADD R9, R19, 0x100 ;  /* 0x0000010013097836 */ /* 0x000fe20000000000 */
[----:B------:R-:W-:Y:S04]  /*0670*/  BSSY B0, `(.L_x_70456) ;  /* 0x0000013000007945 */ /* 0x000fe80003800000 */
[----:B------:R-:W-:-:S13]  /*0680*/  ISETP.GE.AND P1, PT, R9, R18, PT ;  /* 0x000000120900720c */ /* 0x000fda0003f26270 */
[----:B------:R-:W-:Y:S05]  /*0690*/  @P1 BRA `(.L_x_70457) ;  /* 0x0000000000401947 */ /* 0x000fea0003800000 */
[----:B-----5:R-:W-:Y:S01]  /*06a0*/  LOP3.LUT P1, RZ, R2, 0xff, RZ, 0xc0, !PT ;  /* 0x000000ff02ff7812 */ /* 0x020fe2000782c0ff */
[----:B------:R-:W-:-:S12]  /*06b0*/  IMAD.MOV.U32 R6, RZ, RZ, 0x1 ;  /* 0x00000001ff067424 */ /* 0x000fd800078e00ff */
[----:B------:R-:W-:Y:S05]  /*06c0*/  @!P1 BRA `(.L_x_70457) ;  /* 0x0000000000349947 */ /* 0x000fea0003800000 */
[----:B------:R-:W-:-:S07]  /*06d0*/  IMAD.MOV.U32 R6, RZ, RZ, 0x1 ;  /* 0x00000001ff067424 */ /* 0x000fce00078e00ff */
.L_x_70458:
        /* <DEDUP_REMOVED lines=12> */
.L_x_70457:
[----:B------:R-:W-:Y:S05]  /*07a0*/  BSYNC B0 ;  /* 0x0000000000007941 */ /* 0x000fea0003800000 */
.L_x_70456:
        /* <DEDUP_REMOVED lines=8> */
.L_x_70461:
        /* <DEDUP_REMOVED lines=9> */
[----:B------:R-:W-:Y:S01]  /*08c0*/  IMAD.MOV.U32 R8, RZ, RZ, R9 ;  /* 0x000000ffff087224 */ /* 0x000fe200078e0009 */
[----:B------:R-:W-:-:S03]  /*08d0*/  LOP3.LUT P1, R2, R2, 0x7f, RZ, 0xc0, !PT ;  /* 0x0000007f02027812 */ /* 0x000fc6000782c0ff */
[----:B------:R-:W-:Y:S01]  /*08e0*/  IMAD R11, R11, R8, RZ ;  /* 0x000000080b0b7224 */ /* 0x000fe200078e02ff */
[----:B------:R-:W-:-:S09]  /*08f0*/  PRMT R8, R2, 0x7610, R8 ;  /* 0x0000761002087816 */ /* 0x000fd20000000008 */
[----:B------:R-:W-:Y:S05]  /*0900*/  @P1 BRA `(.L_x_70461) ;  /* 0xfffffffc00c81947 */ /* 0x000fea000383ffff */
.L_x_70460:
[----:B------:R-:W-:Y:S05]  /*0910*/  BSYNC B0 ;  /* 0x0000000000007941 */ /* 0x000fea0003800000 */
.L_x_70459:
[----:B-----5:R-:W0:Y:S01]  /*0920*/  @!P0 LDC.64 R8, c[0x0][0x220] ;  /* 0x00008800ff088b82 */ /* 0x020e220000000a00 */
[----:B------:R-:W-:Y:S01]  /*0930*/  @!P0 IMAD R3, R0, 0x200, R19 ;  /* 0x0000020000038824 */ /* 0x000fe200078e0213 */
[----:B------:R-:W-:Y:S01]  /*0940*/  BSSY B0, `(.L_x_70462) ;  /* 0x0000013000007945 */ /* 0x000fe20003800000 */
[----:B------:R-:W-:-:S05]  /*0950*/  @!P0 IMAD.MOV.U32 R19, RZ, RZ, R7 ;  /* 0x000000ffff138224 */ /* 0x000fca00078e0007 */
        /* <DEDUP_REMOVED lines=17> */
.L_x_70463:
[----:B------:R-:W-:Y:S05]  /*0a70*/  BSYNC B0 ;  /* 0x0000000000007941 */ /* 0x000fea0003800000 */
.L_x_70462:
[----:B------:R-:W-:-:S13]  /*0a80*/  ISETP.GE.AND P0, PT, R19, R18, PT ;  /* 0x000000121300720c */ /* 0x000fda0003f06270 */
[----:B------:R-:W-:Y:S05]  /*0a90*/  @P0 EXIT ;  /* 0x000000000000094d */ /* 0x000fea0003800000 */
[----:B------:R-:W-:Y:S01]  /*0aa0*/  IMAD R0, R0, 0x200, R19 ;  /* 0x0000020000007824 */ /* 0x000fe200078e0213 */
[----:B------:R-:W-:-:S04]  /*0ab0*/  ULDC.64 UR6, c[0x0][0x220] ;  /* 0x0000880000067ab9 */ /* 0x000fc80000000a00 */
[----:B01----:R-:W-:-:S05]  /*0ac0*/  IADD3 R2, P0, R0, UR6, RZ ;  /* 0x0000000600027c10 */ /* 0x003fca000ff1e0ff */
[----:B------:R-:W-:-:S05]  /*0ad0*/  IMAD.X R3, RZ, RZ, UR7, P0 ;  /* 0x00000007ff037e24 */ /* 0x000fca00080e06ff */
[----:B------:R-:W-:Y:S01]  /*0ae0*/  STG.E.U8 desc[UR4][R2.64], R11 ;  /* 0x0000000b02007986 */ /* 0x000fe2000c101104 */
[----:B------:R-:W-:Y:S05]  /*0af0*/  EXIT ;  /* 0x000000000000794d */ /* 0x000fea0003800000 */
.L_x_70464:
        /* <DEDUP_REMOVED lines=16> */
.L_x_71991:


//--------------------- .text._ZN2at6native29vectorized_elementwise_kernelILi2EZZZNS0_50_GLOBAL__N__2680c7bb_12_PowKernel_cu_7dd49032_316824pow_tensor_tensor_kernelERNS_18TensorIteratorBaseEENKUlvE_clEvENKUlvE_clEvEUlhhE_St5arrayIPcLm3EEEEviT0_T1_ --------------------------
	.section	.text._ZN2at6native29vectorized_elementwise_kernelILi2EZZZNS0_50_GLOBAL__N__2680c7bb_12_PowKernel_cu_7dd49032_316824pow_tensor_tensor_kernelERNS_18TensorIteratorBaseEENKUlvE_clEvENKUlvE_clEvEUlhhE_St5arrayIPcLm3EEEEviT0_T1_,"ax",@progbits
	.align	128
        .global         _ZN2at6native29vectorized_elementwise_kernelILi2EZZZNS0_50_GLOBAL__N__2680c7bb_12_PowKernel_cu_7dd49032_316824pow_tensor_tensor_kernelERNS_18TensorIteratorBaseEENKUlvE_clEvENKUlvE_clEvEUlhhE_St5arrayIPcLm3EEEEviT0_T1_
        .type           _ZN2at6native29vectorized_elementwise_kernelILi2EZZZNS0_50_GLOBAL__N__2680c7bb_12_PowKernel_cu_7dd49032_316824pow_tensor_tensor_kernelERNS_18TensorIteratorBaseEENKUlvE_clEvENKUlvE_clEvEUlhhE_St5arrayIPcLm3EEEEviT0_T1_,@function
        .size           _ZN2at6native29vectorized_elementwise_kernelILi2EZZZNS0_50_GLOBAL__N__2680c7bb_12_PowKernel_cu_7dd49032_316824pow_tensor_tensor_kernelERNS_18TensorIteratorBaseEENKUlvE_clEvENKUlvE_clEvEUlhhE_St5arrayIPcLm3EEEEviT0_T1_,(.L_x_71992 - _ZN2at6native29vectorized_elementwise_kernelILi2EZZZNS0_50_GLOBAL__N__2680c7bb_12_PowKernel_cu_7dd49032_316824pow_tensor_tensor_kernelERNS_18TensorIteratorBaseEENKUlvE_clEvENKUlvE_clEvEUlhhE_St5arrayIPcLm3EEEEviT0_T1_)
        .other          _ZN2at6native29vectorized_elementwise_kernelILi2EZZZNS0_50_GLOBAL__N__2680c7bb_12_PowKernel_cu_7dd49032_316824pow_tensor_tensor_kernelERNS_18TensorIteratorBaseEENKUlvE_clEvENKUlvE_clEvEUlhhE_St5arrayIPcLm3EEEEviT0_T1_,@"STO_CUDA_ENTRY STV_DEFAULT"
_ZN2at6native29vectorized_elementwise_kernelILi2EZZZNS0_50_GLOBAL__N__2680c7bb_12_PowKernel_cu_7dd49032_316824pow_tensor_tensor_kernelERNS_18TensorIteratorBaseEENKUlvE_clEvENKUlvE_clEvEUlhhE_St5arrayIPcLm3EEEEviT0_T1_:
.text._ZN2at6native29vectorized_elementwise_kernelILi2EZZZNS0_50_GLOBAL__N__2680c7bb_12_PowKernel_cu_7dd49032_316824pow_tensor_tensor_kernelERNS_18TensorIteratorBaseEENKUlvE_clEvENKUlvE_clEvEUlhhE_St5arrayIPcLm3EEEEviT0_T1_:
        /* <DEDUP_REMOVED lines=17> */
[----:B0-----:R-:W-:-:S05]  /*0110*/  IMAD.WIDE.U32 R12, R5, 0x2, R12 ;  /* 0x00000002050c7825 */ /* 0x001fca00078e000c */
[----:B------:R-:W2:Y:S01]  /*0120*/  LDG.E.U16 R19, desc[UR8][R12.64] ;  /* 0x000000080c137981 */ /* 0x000ea2000c1e1500 */
[----:B------:R-:W-:-:S03]  /*0130*/  UIADD3.X UR5, UR5, UR7, URZ, UP0, !UPT ;  /* 0x0000000705057290 */ /* 0x000fc600087fe43f */
[----:B------:R-:W3:Y:S04]  /*0140*/  LDG.E.U16 R10, desc[UR8][R12.64+0x100] ;  /* 0x000100080c0a7981 */ /* 0x000ee8000c1e1500 */
[----:B------:R-:W4:Y:S01]  /*0150*/  LDG.E.U16 R0, desc[UR8][R12.64+0x200] ;  /* 0x000200080c007981 */ /* 0x000f22000c1e1500 */
[----:B------:R-:W-:Y:S02]  /*0160*/  IMAD.U32 R2, RZ, RZ, UR6 ;  /* 0x00000006ff027e24 */ /* 0x000fe4000f8e00ff */
[----:B------:R-:W-:Y:S01]  /*0170*/  IMAD.U32 R3, RZ, RZ, UR5 ;  /* 0x00000005ff037e24 */ /* 0x000fe2000f8e00ff */
[----:B------:R-:W5:Y:S01]  /*0180*/  LDG.E.U16 R6, desc[UR8][R12.64+0x300] ;  /* 0x000300080c067981 */ /* 0x000f62000c1e1500 */
[----:B------:R-:W-:-:S05]  /*0190*/  IMAD.WIDE.U32 R2, R5, 0x2, R2 ;  /* 0x0000000205027825 */ /* 0x000fca00078e0002 */
[----:B------:R-:W5:Y:S04]  /*01a0*/  LDG.E.U16 R7, desc[UR8][R2.64+0x200] ;  /* 0x0002000802077981 */ /* 0x000f68000c1e1500 */
[----:B------:R-:W5:Y:S04]  /*01b0*/  LDG.E.U16 R8, desc[UR8][R2.64+0x100] ;  /* 0x0001000802087981 */ /* 0x000f68000c1e1500 */
[----:B------:R-:W5:Y:S04]  /*01c0*/  LDG.E.U16 R9, desc[UR8][R2.64+0x300] ;  /* 0x0003000802097981 */ /* 0x000f68000c1e1500 */
[----:B------:R0:W5:Y:S01]  /*01d0*/  LDG.E.U16 R15, desc[UR8][R2.64] ;  /* 0x00000008020f7981 */ /* 0x000162000c1e1500 */
[----:B------:R-:W-:Y:S01]  /*01e0*/  BSSY B0, `(.L_x_70466) ;  /* 0x0000034000007945 */ /* 0x000fe20003800000 */
[----:B--2---:R-:W-:-:S04]  /*01f0*/  PRMT R14, R19, 0x7771, RZ ;  /* 0x00007771130e7816 */ /* 0x004fc800000000ff */
[----:B------:R-:W-:Y:S02]  /*0200*/  PRMT R4, R14, 0x9910, RZ ;  /* 0x000099100e047816 */ /* 0x000fe400000000ff */
[----:B---3--:R-:W-:Y:S02]  /*0210*/  PRMT R11, R10, 0x7770, RZ ;  /* 0x000077700a0b7816 */ /* 0x008fe400000000ff */
[----:B------:R-:W-:Y:S02]  /*0220*/  ISETP.NE.AND P0, PT, R4, RZ, PT ;  /* 0x000000ff0400720c */ /* 0x000fe40003f05270 */
[----:B------:R-:W-:Y:S02]  /*0230*/  PRMT R10, R10, 0x7771, RZ ;  /* 0x000077710a0a7816 */ /* 0x000fe400000000ff */
[C---:B----4-:R-:W-:Y:S02]  /*0240*/  PRMT R4, R0.reuse, 0x7770, RZ ;  /* 0x0000777000047816 */ /* 0x050fe400000000ff */
[----:B0-----:R-:W-:-:S02]  /*0250*/  PRMT R2, R0, 0x7771, RZ ;  /* 0x0000777100027816 */ /* 0x001fc400000000ff */
[----:B------:R-:W-:Y:S02]  /*0260*/  PRMT R19, R19, 0x7770, RZ ;  /* 0x0000777013137816 */ /* 0x000fe400000000ff */
[----:B------:R-:W-:Y:S02]  /*0270*/  PRMT R0, R11, 0x9910, RZ ;  /* 0x000099100b007816 */ /* 0x000fe400000000ff */
[----:B------:R-:W-:Y:S02]  /*0280*/  PRMT R3, R10, 0x9910, RZ ;  /* 0x000099100a037816 */ /* 0x000fe400000000ff */
[----:B------:R-:W-:Y:S02]  /*0290*/  PRMT R12, R4, 0x9910, RZ ;  /* 0x00009910040c7816 */ /* 0x000fe400000000ff */
[----:B------:R-:W-:Y:S02]  /*02a0*/  PRMT R13, R2, 0x9910, RZ ;  /* 0x00009910020d7816 */ /* 0x000fe400000000ff */
[----:B------:R-:W-:-:S02]  /*02b0*/  ISETP.NE.AND P5, PT, R19, RZ, PT ;  /* 0x000000ff1300720c */ /* 0x000fc40003fa5270 */
[----:B------:R-:W-:Y:S01]  /*02c0*/  ISETP.NE.AND P1, PT, R0, RZ, PT ;  /* 0x000000ff0000720c */ /* 0x000fe20003f25270 */
[----:B------:R-:W-:Y:S01]  /*02d0*/  IMAD.MOV.U32 R0, RZ, RZ, R12 ;  /* 0x000000ffff007224 */ /* 0x000fe200078e000c */
[----:B------:R-:W-:Y:S01]  /*02e0*/  ISETP.NE.AND P2, PT, R3, RZ, PT ;  /* 0x000000ff0300720c */ /* 0x000fe20003f45270 */
[----:B------:R-:W-:Y:S02]  /*02f0*/  IMAD.MOV.U32 R3, RZ, RZ, R13 ;  /* 0x000000ffff037224 */ /* 0x000fe400078e000d */
[----:B------:R-:W-:Y:S02]  /*0300*/  IMAD.MOV.U32 R12, RZ, RZ, 0x1 ;  /* 0x00000001ff0c7424 */ /* 0x000fe400078e00ff */
[----:B------:R-:W-:Y:S01]  /*0310*/  IMAD.MOV.U32 R13, RZ, RZ, 0x1 ;  /* 0x00000001ff0d7424 */ /* 0x000fe200078e00ff */
[----:B------:R-:W-:Y:S02]  /*0320*/  ISETP.NE.AND P3, PT, R0, RZ, PT ;  /* 0x000000ff0000720c */ /* 0x000fe40003f65270 */
[----:B------:R-:W-:-:S02]  /*0330*/  ISETP.NE.AND P4, PT, R3, RZ, PT ;  /* 0x000000ff0300720c */ /* 0x000fc40003f85270 */
[----:B------:R-:W-:Y:S02]  /*0340*/  PRMT R3, R12, 0x7610, R3 ;  /* 0x000076100c037816 */ /* 0x000fe40000000003 */
[----:B------:R-:W-:Y:S02]  /*0350*/  PRMT R0, R13, 0x7610, R0 ;  /* 0x000076100d007816 */ /* 0x000fe40000000000 */
[C---:B-----5:R-:W-:Y:S02]  /*0360*/  PRMT R13, R7.reuse, 0x7770, RZ ;  /* 0x00007770070d7816 */ /* 0x060fe400000000ff */
[----:B------:R-:W-:Y:S02]  /*0370*/  PRMT R12, R7, 0x7771, RZ ;  /* 0x00007771070c7816 */ /* 0x000fe400000000ff */
[C---:B------:R-:W-:Y:S02]  /*0380*/  PRMT R7, R6.reuse, 0x7770, RZ ;  /* 0x0000777006077816 */ /* 0x040fe400000000ff */
[----:B------:R-:W-:-:S02]  /*0390*/  PRMT R6, R6, 0x7771, RZ ;  /* 0x0000777106067816 */ /* 0x000fc400000000ff */
[C---:B------:R-:W-:Y:S02]  /*03a0*/  PRMT R16, R8.reuse, 0x7770, RZ ;  /* 0x0000777008107816 */ /* 0x040fe400000000ff */
[----:B------:R-:W-:Y:S02]  /*03b0*/  PRMT R17, R8, 0x7771, RZ ;  /* 0x0000777108117816 */ /* 0x000fe400000000ff */
[----:B------:R-:W-:Y:S02]  /*03c0*/  PRMT R8, R9, 0x7770, RZ ;  /* 0x0000777009087816 */ /* 0x000fe400000000ff */
[----:B------:R-:W-:Y:S02]  /*03d0*/  PRMT R18, R15, 0x7771, RZ ;  /* 0x000077710f127816 */ /* 0x000fe400000000ff */
[----:B------:R-:W-:Y:S02]  /*03e0*/  PRMT R9, R9, 0x7771, RZ ;  /* 0x0000777109097816 */ /* 0x000fe400000000ff */
[----:B------:R-:W-:-:S02]  /*03f0*/  PRMT R20, R7, 0x9910, RZ ;  /* 0x0000991007147816 */ /* 0x000fc400000000ff */
[----:B------:R-:W-:Y:S01]  /*0400*/  PRMT R21, R6, 0x9910, RZ ;  /* 0x0000991006157816 */ /* 0x000fe200000000ff */
[----:B------:R-:W-:Y:S06]  /*0410*/  @!P5 BRA `(.L_x_70467) ;  /* 0x000000000040d947 */ /* 0x000fec0003800000 */
[----:B------:R-:W-:Y:S01]  /*0420*/  PRMT R15, R15, 0x7770, RZ ;  /* 0x000077700f0f7816 */ /* 0x000fe200000000ff */
[----:B------:R-:W-:-:S07]  /*0430*/  IMAD.MOV.U32 R0, RZ, RZ, 0x1 ;  /* 0x00000001ff007424 */ /* 0x000fce00078e00ff */
.L_x_70468:
        /* <DEDUP_REMOVED lines=14> */
.L_x_70467:
[----:B------:R-:W-:Y:S05]  /*0520*/  BSYNC B0 ;  /* 0x0000000000007941 */ /* 0x000fea0003800000 */
.L_x_70466:
[----:B------:R-:W-:Y:S01]  /*0530*/  BSSY B0, `(.L_x_70469) ;  /* 0x0000015000007945 */ /* 0x000fe20003800000 */
[----:B------:R-:W-:Y:S01]  /*0540*/  ISETP.NE.AND P5, PT, R20, RZ, PT ;  /* 0x000000ff1400720c */ /* 0x000fe20003fa5270 */
[----:B------:R-:W-:Y:S01]  /*0550*/  IMAD.MOV.U32 R19, RZ, RZ, 0x1 ;  /* 0x00000001ff137424 */ /* 0x000fe200078e00ff */
[----:B------:R-:W-:Y:S01]  /*0560*/  ISETP.NE.AND P6, PT, R21, RZ, PT ;  /* 0x000000ff1500720c */ /* 0x000fe20003fc5270 */
[----:B------:R-:W-:Y:S01]  /*0570*/  IMAD.MOV.U32 R15, RZ, RZ, 0x1 ;  /* 0x00000001ff0f7424 */ /* 0x000fe200078e00ff */
[----:B------:R-:W-:Y:S11]  /*0580*/  @!P0 BRA `(.L_x_70470) ;  /* 0x00000000003c8947 */ /* 0x000ff60003800000 */
[----:B------:R-:W-:-:S07]  /*0590*/  IMAD.MOV.U32 R3, RZ, RZ, 0x1 ;  /* 0x00000001ff037424 */ /* 0x000fce00078e00ff */
.L_x_70471:
        /* <DEDUP_REMOVED lines=14> */
.L_x_70470:
[----:B------:R-:W-:Y:S05]  /*0680*/  BSYNC B0 ;  /* 0x0000000000007941 */ /* 0x000fea0003800000 */
.L_x_70469:
[----:B------:R-:W-:Y:S01]  /*0690*/  BSSY B0, `(.L_x_70472) ;  /* 0x0000010000007945 */ /* 0x000fe20003800000 */
[----:B------:R-:W-:-:S03]  /*06a0*/  PRMT R14, R19, 0x7610, R14 ;  /* 0x00007610130e7816 */ /* 0x000fc6000000000e */
[----:B------:R-:W-:Y:S05]  /*06b0*/  @!P1 BRA `(.L_x_70473) ;  /* 0x0000000000349947 */ /* 0x000fea0003800000 */
[----:B------:R-:W-:-:S07]  /*06c0*/  IMAD.MOV.U32 R15, RZ, RZ, 0x1 ;  /* 0x00000001ff0f7424 */ /* 0x000fce00078e00ff */
.L_x_70474:
        /* <DEDUP_REMOVED lines=12> */
.L_x_70473:
[----:B------:R-:W-:Y:S05]  /*0790*/  BSYNC B0 ;  /* 0x0000000000007941 */ /* 0x000fea0003800000 */
.L_x_70472:
[----:B------:R-:W-:Y:S04]  /*07a0*/  BSSY B0, `(.L_x_70475) ;  /* 0x000000f000007945 */ /* 0x000fe80003800000 */
[----:B------:R-:W-:Y:S05]  /*07b0*/  @!P2 BRA `(.L_x_70476) ;  /* 0x000000000034a947 */ /* 0x000fea0003800000 */
[----:B------:R-:W-:-:S07]  /*07c0*/  IMAD.MOV.U32 R14, RZ, RZ, 0x1 ;  /* 0x00000001ff0e7424 */ /* 0x000fce00078e00ff */
.L_x_70477:
        /* <DEDUP_REMOVED lines=12> */
.L_x_70476:
[----:B------:R-:W-:Y:S05]  /*0890*/  BSYNC B0 ;  /* 0x0000000000007941 */ /* 0x000fea0003800000 */
.L_x_70475:
[----:B------:R-:W-:Y:S01]  /*08a0*/  BSSY B0, `(.L_x_70478) ;  /* 0x0000013000007945 */ /* 0x000fe20003800000 */
[----:B------:R-:W-:Y:S02]  /*08b0*/  IMAD.MOV.U32 R10, RZ, RZ, 0x1 ;  /* 0x00000001ff0a7424 */ /* 0x000fe400078e00ff */
[----:B------:R-:W-:Y:S02]  /*08c0*/  IMAD.MOV.U32 R11, RZ, RZ, 0x1 ;  /* 0x00000001ff0b7424 */ /* 0x000fe400078e00ff */
[----:B------:R-:W-:Y:S02]  /*08d0*/  IMAD.MOV.U32 R17, RZ, RZ, 0x1 ;  /* 0x00000001ff117424 */ /* 0x000fe400078e00ff */
[----:B------:R-:W-:Y:S01]  /*08e0*/  IMAD.MOV.U32 R16, RZ, RZ, 0x1 ;  /* 0x00000001ff107424 */ /* 0x000fe200078e00ff */
[----:B------:R-:W-:Y:S06]  /*08f0*/  @!P3 BRA `(.L_x_70479) ;  /* 0x000000000034b947 */ /* 0x000fec0003800000 */
[----:B------:R-:W-:-:S07]  /*0900*/  IMAD.MOV.U32 R11, RZ, RZ, 0x1 ;  /* 0x00000001ff0b7424 */ /* 0x000fce00078e00ff */
.L_x_70480:
        /* <DEDUP_REMOVED lines=12> */
.L_x_70479:
[----:B------:R-:W-:Y:S05]  /*09d0*/  BSYNC B0 ;  /* 0x0000000000007941 */ /* 0x000fea0003800000 */
.L_x_70478:
[----:B------:R-:W-:Y:S04]  /*09e0*/  BSSY B0, `(.L_x_70481) ;  /* 0x000000f000007945 */ /* 0x000fe80003800000 */
[----:B------:R-:W-:Y:S05]  /*09f0*/  @!P4 BRA `(.L_x_70482) ;  /* 0x000000000034c947 */ /* 0x000fea0003800000 */
[----:B------:R-:W-:-:S07]  /*0a00*/  IMAD.MOV.U32 R10, RZ, RZ, 0x1 ;  /* 0x00000001ff0a7424 */ /* 0x000fce00078e00ff */
.L_x_70483:
        /* <DEDUP_REMOVED lines=12> */
.L_x_70482:
[----:B------:R-:W-:Y:S05]  /*0ad0*/  BSYNC B0 ;  /* 0x0000000000007941 */ /* 0x000fea0003800000 */
.L_x_70481:
[----:B------:R-:W-:Y:S04]  /*0ae0*/  BSSY B0, `(.L_x_70484) ;  /* 0x0000011000007945 */ /* 0x000fe80003800000 */
[----:B------:R-:W-:Y:S05]  /*0af0*/  @!P5 BRA `(.L_x_70485) ;  /* 0x00000000003cd947 */ /* 0x000fea0003800000 */
[----:B------:R-:W-:-:S07]  /*0b00*/  IMAD.MOV.U32 R16, RZ, RZ, 0x1 ;  /* 0x00000001ff107424 */ /* 0x000fce00078e00ff */
.L_x_70486:
        /* <DEDUP_REMOVED lines=14> */
.L_x_70485:
[----:B------:R-:W-:Y:S05]  /*0bf0*/  BSYNC B0 ;  /* 0x0000000000007941 */ /* 0x000fea0003800000 */
.L_x_70484:
[----:B------:R-:W-:Y:S04]  /*0c00*/  BSSY B0, `(.L_x_70487) ;  /* 0x0000010000007945 */ /* 0x000fe80003800000 */
[----:B------:R-:W-:Y:S05]  /*0c10*/  @!P6 BRA `(.L_x_70488) ;  /* 0x000000000038e947 */ /* 0x000fea0003800000 */
[----:B------:R-:W-:-:S07]  /*0c20*/  IMAD.MOV.U32 R17, RZ, RZ, 0x1 ;  /* 0x00000001ff117424 */ /* 0x000fce00078e00ff */
.L_x_70489:
        /* <DEDUP_REMOVED lines=13> */
.L_x_70488:
[----:B------:R-:W-:Y:S05]  /*0d00*/  BSYNC B0 ;  /* 0x0000000000007941 */ /* 0x000fea0003800000 */
.L_x_70487:
        /* <DEDUP_REMOVED lines=15> */
.L_x_70465:
        /* <DEDUP_REMOVED lines=107> */
[----:B-----5:R-:W-:Y:S01]  /*14b0*/  LOP3.LUT P1, RZ, R9, 0xff, RZ, 0xc0, !PT ;  /* 0x000000ff09ff7812 */ /* 0x020fe2000782c0ff */
[----:B0-----:R-:W-:-:S12]  /*14c0*/  IMAD.MOV.U32 R12, RZ, RZ, 0x1 ;  /* 0x00000001ff0c7424 */ /* 0x001fd800078e00ff */
[----:B------:R-:W-:Y:S05]  /*14d0*/  @!P1 BRA `(.L_x_70491) ;  /* 0x0000000000409947 */ /* 0x000fea0003800000 */
[----:B------:R-:W-:-:S07]  /*14e0*/  IMAD.MOV.U32 R12, RZ, RZ, 0x1 ;  /* 0x00000001ff0c7424 */ /* 0x000fce00078e00ff */
.L_x_70492:
[----:B------:R-:W-:Y:S02]  /*14f0*/  LOP3.LUT R13, R9, 0x1, RZ, 0xc0, !PT ;  /* 0x00000001090d7812 */ /* 0x000fe400078ec0ff */
        /* <DEDUP_REMOVED lines=14> */
.L_x_70491:
[----:B------:R-:W-:Y:S05]  /*15e0*/  BSYNC B0 ;  /* 0x0000000000007941 */ /* 0x000fea0003800000 */
.L_x_70490:
        /* <DEDUP_REMOVED lines=8> */
.L_x_70495:
[C---:B0-----:R-:W-:Y:S02]  /*1670*/  LOP3.LUT R13, R4.reuse, 0x1, RZ, 0xc0, !PT ;  /* 0x00000001040d7812 */ /* 0x041fe400078ec0ff */
        /* <DEDUP_REMOVED lines=11> */
.L_x_70494:
[----:B------:R-:W-:Y:S05]  /*1730*/  BSYNC B0 ;  /* 0x0000000000007941 */ /* 0x000fea0003800000 */
.L_x_70493:
        /* <DEDUP_REMOVED lines=8> */
.L_x_70498:
        /* <DEDUP_REMOVED lines=12> */
.L_x_70497:
[----:B------:R-:W-:Y:S05]  /*1880*/  BSYNC B0 ;  /* 0x0000000000007941 */ /* 0x000fea0003800000 */
.L_x_70496:
        /* <DEDUP_REMOVED lines=8> */
.L_x_70501:
        /* <DEDUP_REMOVED lines=8> */
[----:B0-----:R-:W-:Y:S01]  /*1990*/  PRMT R14, R3, 0x9910, RZ ;  /* 0x00009910030e7816 */ /* 0x001fe200000000ff */
[----:B------:R-:W-:Y:S02]  /*19a0*/  IMAD.MOV.U32 R3, RZ, RZ, R5 ;  /* 0x000000ffff037224 */ /* 0x000fe400078e0005 */
[----:B------:R-:W-:Y:S02]  /*19b0*/  IMAD R20, R20, R20, RZ ;  /* 0x0000001414147224 */ /* 0x000fe400078e02ff */
[----:B------:R-:W-:-:S04]  /*19c0*/  IMAD R2, R3, R14, RZ ;  /* 0x0000000e03027224 */ /* 0x000fc800078e02ff */
[----:B------:R-:W-:Y:S05]  /*19d0*/  @P1 BRA `(.L_x_70501) ;  /* 0xfffffffc00cc1947 */ /* 0x000fea000383ffff */
.L_x_70500:
[----:B------:R-:W-:Y:S05]  /*19e0*/  BSYNC B0 ;  /* 0x0000000000007941 */ /* 0x000fea0003800000 */
.L_x_70499:
        /* <DEDUP_REMOVED lines=8> */
.L_x_70504:
[C---:B------:R-:W-:Y:S02]  /*1a70*/  LOP3.LUT R5, R24.reuse, 0x1, RZ, 0xc0, !PT ;  /* 0x0000000118057812 */ /* 0x040fe400078ec0ff */
[----:B0-----:R-:W-:Y:S02]  /*1a80*/  PRMT R13, R3, 0x9910, RZ ;  /* 0x00009910030d7816 */ /* 0x001fe400000000ff */
        /* <DEDUP_REMOVED lines=11> */
.L_x_70503:
[----:B------:R-:W-:Y:S05]  /*1b40*/  BSYNC B0 ;  /* 0x0000000000007941 */ /* 0x000fea0003800000 */
.L_x_70502:
        /* <DEDUP_REMOVED lines=8> */
.L_x_70507:
[C---:B0-----:R-:W-:Y:S02]  /*1bd0*/  LOP3.LUT R13, R26.reuse, 0x1, RZ, 0xc0, !PT ;  /* 0x000000011a0d7812 */ /* 0x041fe400078ec0ff */
        /* <DEDUP_REMOVED lines=13> */
.L_x_70506:
[----:B------:R-:W-:Y:S05]  /*1cb0*/  BSYNC B0 ;  /* 0x0000000000007941 */ /* 0x000fea0003800000 */
.L_x_70505:
[----:B0-----:R-:W-:Y:S01]  /*1cc0*/  VIADD R13, R7, 0x300 ;  /* 0x00000300070d7836 */ /* 0x001fe20000000000 */
[----:B------:R-:W-:Y:S04]  /*1cd0*/  BSSY B0, `(.L_x_70508) ;  /* 0x0000016000007945 */ /* 0x000fe80003800000 */
[----:B------:R-:W-:-:S13]  /*1ce0*/  ISETP.GE.AND P1, PT, R13, R6, PT ;  /* 0x000000060d00720c */ /* 0x000fda0003f26270 */
[----:B------:R-:W-:Y:S05]  /*1cf0*/  @P1 BRA `(.L_x_70509) ;  /* 0x00000000004c1947 */ /* 0x000fea0003800000 */
[----:B------:R-:W-:Y:S01]  /*1d00*/  LOP3.LUT P1, RZ, R10, 0xff, RZ, 0xc0, !PT ;  /* 0x000000ff0aff7812 */ /* 0x000fe2000782c0ff */
[----:B------:R-:W-:-:S12]  /*1d10*/  IMAD.MOV.U32 R13, RZ, RZ, 0x1 ;  /* 0x00000001ff0d7424 */ /* 0x000fd800078e00ff */
[----:B------:R-:W-:Y:S05]  /*1d20*/  @!P1 BRA `(.L_x_70509) ;  /* 0x0000000000409947 */ /* 0x000fea0003800000 */
[----:B------:R-:W-:-:S07]  /*1d30*/  IMAD.MOV.U32 R13, RZ, RZ, 0x1 ;  /* 0x00000001ff0d7424 */ /* 0x000fce00078e00ff */
.L_x_70510:
        /* <DEDUP_REMOVED lines=15> */
.L_x_70509:
[----:B------:R-:W-:Y:S05]  /*1e30*/  BSYNC B0 ;  /* 0x0000000000007941 */ /* 0x000fea0003800000 */
.L_x_70508:
        /* <DEDUP_REMOVED lines=8> */
.L_x_70513:
        /* <DEDUP_REMOVED lines=13> */
.L_x_70512:
[----:B------:R-:W-:Y:S05]  /*1f90*/  BSYNC B0 ;  /* 0x0000000000007941 */ /* 0x000fea0003800000 */
.L_x_70511:
        /* <DEDUP_REMOVED lines=24> */
.L_x_70516:
        /* <DEDUP_REMOVED lines=8> */
.L_x_70517:
        /* <DEDUP_REMOVED lines=8> */
.L_x_70518:
        /* <DEDUP_REMOVED lines=9> */
.L_x_70519:
[----:B------:R-:W-:Y:S05]  /*22b0*/  BSYNC B1 ;  /* 0x0000000000017941 */ /* 0x000fea0003800000 */
.L_x_70515:
[----:B------:R-:W-:-:S13]  /*22c0*/  ISETP.GE.AND P0, PT, R7, R6, PT ;  /* 0x000000060700720c */ /* 0x000fda0003f06270 */
[----:B0-2---:R-:W1:Y:S01]  /*22d0*/  @!P0 LDC.64 R4, c[0x0][0x220] ;  /* 0x00008800ff048b82 */ /* 0x005e620000000a00 */
[C---:B------:R-:W-:Y:S02]  /*22e0*/  @!P0 VIADD R3, R7.reuse, UR4 ;  /* 0x0000000407038c36 */ /* 0x040fe40008000000 */
[----:B------:R-:W-:-:S03]  /*22f0*/  @!P0 VIADD R7, R7, 0x80 ;  /* 0x0000008007078836 */ /* 0x000fc60000000000 */
[----:B-1----:R-:W-:-:S05]  /*2300*/  @!P0 IADD3 R2, P1, R3, R4, RZ ;  /* 0x0000000403028210 */ /* 0x002fca0007f3e0ff */
[----:B------:R-:W-:-:S05]  /*2310*/  @!P0 IMAD.X R3, RZ, RZ, R5, P1 ;  /* 0x000000ffff038224 */ /* 0x000fca00008e0605 */
[----:B------:R2:W-:Y:S03]  /*2320*/  @!P0 STG.E.U8 desc[UR8][R2.64], R13 ;  /* 0x0000000d02008986 */ /* 0x0005e6000c101108 */
.L_x_70520:
[----:B------:R-:W-:Y:S05]  /*2330*/  BSYNC B0 ;  /* 0x0000000000007941 */ /* 0x000fea0003800000 */
.L_x_70514:
        /* <DEDUP_REMOVED lines=9> */
.L_x_70521:
        /* <DEDUP_REMOVED lines=11> */
.L_x_71992:


//--------------------- .text._ZN2at6native29vectorized_elementwise_kernelILi4EZZZNS0_50_GLOBAL__N__2680c7bb_12_PowKernel_cu_7dd49032_316824pow_tensor_tensor_kernelERNS_18TensorIteratorBaseEENKUlvE_clEvENKUlvE_clEvEUlhhE_St5arrayIPcLm3EEEEviT0_T1_ --------------------------
	.section	.text._ZN2at6native29vectorized_elementwise_kernelILi4EZZZNS0_50_GLOBAL__N__2680c7bb_12_PowKernel_cu_7dd49032_316824pow_tensor_tensor_kernelERNS_18TensorIteratorBaseEENKUlvE_clEvENKUlvE_clEvEUlhhE_St5arrayIPcLm3EEEEviT0_T1_,"ax",@progbits
	.align	128
        .global         _ZN2at6native29vectorized_elementwise_kernelILi4EZZZNS0_50_GLOBAL__N__2680c7bb_12_PowKernel_cu_7dd49032_316824pow_tensor_tensor_kernelERNS_18TensorIteratorBaseEENKUlvE_clEvENKUlvE_clEvEUlhhE_St5arrayIPcLm3EEEEviT0_T1_
        .type           _ZN2at6native29vectorized_elementwise_kernelILi4EZZZNS0_50_GLOBAL__N__2680c7bb_12_PowKernel_cu_7dd49032_316824pow_tensor_tensor_kernelERNS_18TensorIteratorBaseEENKUlvE_clEvENKUlvE_clEvEUlhhE_St5arrayIPcLm3EEEEviT0_T1_,@function
        .size           _ZN2at6native29vectorized_elementwise_kernelILi4EZZZNS0_50_GLOBAL__N__2680c7bb_12_PowKernel_cu_7dd49032_316824pow_tensor_tensor_kernelERNS_18TensorIteratorBaseEENKUlvE_clEvENKUlvE_clEvEUlhhE_St5arrayIPcLm3EEEEviT0_T1_,(.L_x_71993 - _ZN2at6native29vectorized_elementwise_kernelILi4EZZZNS0_50_GLOBAL__N__2680c7bb_12_PowKernel_cu_7dd49032_316824pow_tensor_tensor_kernelERNS_18TensorIteratorBaseEENKUlvE_clEvENKUlvE_clEvEUlhhE_St5arrayIPcLm3EEEEviT0_T1_)
        .other          _ZN2at6native29vectorized_elementwise_kernelILi4EZZZNS0_50_GLOBAL__N__2680c7bb_12_PowKernel_cu_7dd49032_316824pow_tensor_tensor_kernelERNS_18TensorIteratorBaseEENKUlvE_clEvENKUlvE_clEvEUlhhE_St5arrayIPcLm3EEEEviT0_T1_,@"STO_CUDA_ENTRY STV_DEFAULT"
_ZN2at6native29vectorized_elementwise_kernelILi4EZZZNS0_50_GLOBAL__N__2680c7bb_12_PowKernel_cu_7dd49032_316824pow_tensor_tensor_kernelERNS_18TensorIteratorBaseEENKUlvE_clEvENKUlvE_clEvEUlhhE_St5arrayIPcLm3EEEEviT0_T1_:
.text._ZN2at6native29vectorized_elementwise_kernelILi4EZZZNS0_50_GLOBAL__N__2680c7bb_12_PowKernel_cu_7dd49032_316824pow_tensor_tensor_kernelERNS_18TensorIteratorBaseEENKUlvE_clEvENKUlvE_clEvEUlhhE_St5arrayIPcLm3EEEEviT0_T1_:
        /* <DEDUP_REMOVED lines=16> */
[----:B------:R-:W-:-:S04]  /*0100*/  UIADD3 UR6, UP0, UR4, UR6, URZ ;  /* 0x0000000604067290 */ /* 0x000fc8000ff1e03f */
[----:B------:R-:W-:Y:S01]  /*0110*/  UIADD3.X UR5, UR5, UR7, URZ, UP0, !UPT ;  /* 0x0000000705057290 */ /* 0x000fe200087fe43f */
[----:B0-----:R-:W-:-:S05]  /*0120*/  IMAD.WIDE.U32 R14, R2, 0x4, R14 ;  /* 0x00000004020e7825 */ /* 0x001fca00078e000e */
[----:B------:R-:W2:Y:S01]  /*0130*/  LDG.E R17, desc[UR8][R14.64] ;  /* 0x000000080e117981 */ /* 0x000ea2000c1e1900 */
[----:B------:R-:W-:Y:S02]  /*0140*/  IMAD.U32 R6, RZ, RZ, UR6 ;  /* 0x00000006ff067e24 */ /* 0x000fe4000f8e00ff */
[----:B------:R-:W-:Y:S01]  /*0150*/  IMAD.U32 R7, RZ, RZ, UR5 ;  /* 0x00000005ff077e24 */ /* 0x000fe2000f8e00ff */
[----:B------:R-:W3:Y:S01]  /*0160*/  LDG.E R4, desc[UR8][R14.64+0x200] ;  /* 0x000200080e047981 */ /* 0x000ee2000c1e1900 */
[----:B------:R-:W-:-:S05]  /*0170*/  IMAD.WIDE.U32 R6, R2, 0x4, R6 ;  /* 0x0000000402067825 */ /* 0x000fca00078e0006 */
[----:B------:R-:W4:Y:S04]  /*0180*/  LDG.E R18, desc[UR8][R6.64+0x200] ;  /* 0x0002000806127981 */ /* 0x000f28000c1e1900 */
[----:B------:R0:W5:Y:S01]  /*0190*/  LDG.E R10, desc[UR8][R6.64] ;  /* 0x00000008060a7981 */ /* 0x000162000c1e1900 */
[----:B------:R-:W-:Y:S01]  /*01a0*/  BSSY B0, `(.L_x_70523) ;  /* 0x0000032000007945 */ /* 0x000fe20003800000 */
[----:B0-----:R-:W-:Y:S01]  /*01b0*/  IMAD.MOV.U32 R6, RZ, RZ, 0x1 ;  /* 0x00000001ff067424 */ /* 0x001fe200078e00ff */
[C---:B--2---:R-:W-:Y:S02]  /*01c0*/  PRMT R12, R17.reuse, 0x7771, RZ ;  /* 0x00007771110c7816 */ /* 0x044fe400000000ff */
[C---:B------:R-:W-:Y:S02]  /*01d0*/  PRMT R8, R17.reuse, 0x7772, RZ ;  /* 0x0000777211087816 */ /* 0x040fe400000000ff */
[----:B------:R-:W-:-:S02]  /*01e0*/  PRMT R9, R17, 0x7773, RZ ;  /* 0x0000777311097816 */ /* 0x000fc400000000ff */
[----:B------:R-:W-:Y:S02]  /*01f0*/  PRMT R0, R12, 0x9910, RZ ;  /* 0x000099100c007816 */ /* 0x000fe400000000ff */
[----:B------:R-:W-:Y:S02]  /*0200*/  PRMT R3, R8, 0x9910, RZ ;  /* 0x0000991008037816 */ /* 0x000fe400000000ff */
[----:B------:R-:W-:Y:S02]  /*0210*/  PRMT R5, R9, 0x9910, RZ ;  /* 0x0000991009057816 */ /* 0x000fe400000000ff */
[----:B------:R-:W-:Y:S02]  /*0220*/  PRMT R17, R17, 0x7770, RZ ;  /* 0x0000777011117816 */ /* 0x000fe400000000ff */
[----:B------:R-:W-:Y:S01]  /*0230*/  ISETP.NE.AND P0, PT, R0, RZ, PT ;  /* 0x000000ff0000720c */ /* 0x000fe20003f05270 */
[----:B------:R-:W-:Y:S01]  /*0240*/  IMAD.MOV.U32 R0, RZ, RZ, R3 ;  /* 0x000000ffff007224 */ /* 0x000fe200078e0003 */
[----:B------:R-:W-:Y:S01]  /*0250*/  ISETP.NE.AND P3, PT, R17, RZ, PT ;  /* 0x000000ff1100720c */ /* 0x000fe20003f65270 */
[----:B------:R-:W-:-:S02]  /*0260*/  IMAD.MOV.U32 R3, RZ, RZ, R5 ;  /* 0x000000ffff037224 */ /* 0x000fc400078e0005 */
[----:B------:R-:W-:Y:S01]  /*0270*/  IMAD.MOV.U32 R5, RZ, RZ, 0x1 ;  /* 0x00000001ff057424 */ /* 0x000fe200078e00ff */
[----:B------:R-:W-:Y:S02]  /*0280*/  ISETP.NE.AND P1, PT, R0, RZ, PT ;  /* 0x000000ff0000720c */ /* 0x000fe40003f25270 */
[----:B------:R-:W-:Y:S02]  /*0290*/  ISETP.NE.AND P2, PT, R3, RZ, PT ;  /* 0x000000ff0300720c */ /* 0x000fe40003f45270 */
[----:B------:R-:W-:Y:S02]  /*02a0*/  PRMT R3, R5, 0x7610, R3 ;  /* 0x0000761005037816 */ /* 0x000fe40000000003 */
[----:B------:R-:W-:Y:S02]  /*02b0*/  PRMT R0, R6, 0x7610, R0 ;  /* 0x0000761006007816 */ /* 0x000fe40000000000 */
[C---:B----4-:R-:W-:Y:S02]  /*02c0*/  PRMT R5, R18.reuse, 0x7772, RZ ;  /* 0x0000777212057816 */ /* 0x050fe400000000ff */
        /* <DEDUP_REMOVED lines=10> */
[C---:B-----5:R-:W-:Y:S02]  /*0370*/  PRMT R16, R10.reuse, 0x7771, RZ ;  /* 0x000077710a107816 */ /* 0x060fe400000000ff */
[C---:B------:R-:W-:Y:S02]  /*0380*/  PRMT R14, R10.reuse, 0x7772, RZ ;  /* 0x000077720a0e7816 */ /* 0x040fe400000000ff */
[----:B------:R-:W-:-:S02]  /*0390*/  PRMT R15, R10, 0x7773, RZ ;  /* 0x000077730a0f7816 */ /* 0x000fc400000000ff */
[----:B------:R-:W-:Y:S01]  /*03a0*/  PRMT R7, R20, 0x7610, R7 ;  /* 0x0000761014077816 */ /* 0x000fe20000000007 */
[----:B------:R-:W-:Y:S06]  /*03b0*/  @!P3 BRA `(.L_x_70524) ;  /* 0x000000000040b947 */ /* 0x000fec0003800000 */
[----:B------:R-:W-:Y:S01]  /*03c0*/  PRMT R10, R10, 0x7770, RZ ;  /* 0x000077700a0a7816 */ /* 0x000fe200000000ff */
[----:B------:R-:W-:-:S07]  /*03d0*/  IMAD.MOV.U32 R0, RZ, RZ, 0x1 ;  /* 0x00000001ff007424 */ /* 0x000fce00078e00ff */
.L_x_70525:
        /* <DEDUP_REMOVED lines=14> */
.L_x_70524:
[----:B------:R-:W-:Y:S05]  /*04c0*/  BSYNC B0 ;  /* 0x0000000000007941 */ /* 0x000fea0003800000 */
.L_x_70523:
[----:B------:R-:W-:Y:S01]  /*04d0*/  PRMT R10, R18, 0x9910, RZ ;  /* 0x00009910120a7816 */ /* 0x000fe200000000ff */
[----:B------:R-:W-:Y:S01]  /*04e0*/  BSSY B0, `(.L_x_70526) ;  /* 0x000001a000007945 */ /* 0x000fe20003800000 */
[----:B------:R-:W-:Y:S02]  /*04f0*/  PRMT R17, R19, 0x9910, RZ ;  /* 0x0000991013117816 */ /* 0x000fe400000000ff */
[----:B------:R-:W-:Y:S02]  /*0500*/  PRMT R20, R6, 0x9910, RZ ;  /* 0x0000991006147816 */ /* 0x000fe400000000ff */
[----:B------:R-:W-:Y:S02]  /*0510*/  PRMT R21, R7, 0x9910, RZ ;  /* 0x0000991007157816 */ /* 0x000fe400000000ff */
[----:B------:R-:W-:Y:S01]  /*0520*/  ISETP.NE.AND P3, PT, R10, RZ, PT ;  /* 0x000000ff0a00720c */ /* 0x000fe20003f65270 */
[----:B------:R-:W-:Y:S01]  /*0530*/  IMAD.MOV.U32 R10, RZ, RZ, 0x1 ;  /* 0x00000001ff0a7424 */ /* 0x000fe200078e00ff */
[----:B------:R-:W-:Y:S01]  /*0540*/  ISETP.NE.AND P4, PT, R17, RZ, PT ;  /* 0x000000ff1100720c */ /* 0x000fe20003f85270 */
[----:B------:R-:W-:Y:S01]  /*0550*/  IMAD.MOV.U32 R17, RZ, RZ, 0x1 ;  /* 0x00000001ff117424 */ /* 0x000fe200078e00ff */
[----:B------:R-:W-:-:S02]  /*0560*/  ISETP.NE.AND P5, PT, R20, RZ, PT ;  /* 0x000000ff1400720c */ /* 0x000fc40003fa5270 */
[----:B------:R-:W-:Y:S01]  /*0570*/  ISETP.NE.AND P6, PT, R21, RZ, PT ;  /* 0x000000ff1500720c */ /* 0x000fe20003fc5270 */
[----:B------:R-:W-:-:S12]  /*0580*/  @!P0 BRA `(.L_x_70527) ;  /* 0x00000000003c8947 */ /* 0x000fd80003800000 */
[----:B------:R-:W-:-:S07]  /*0590*/  IMAD.MOV.U32 R3, RZ, RZ, 0x1 ;  /* 0x00000001ff037424 */ /* 0x000fce00078e00ff */
.L_x_70528:
        /* <DEDUP_REMOVED lines=14> */
.L_x_70527:
[----:B------:R-:W-:Y:S05]  /*0680*/  BSYNC B0 ;  /* 0x0000000000007941 */ /* 0x000fea0003800000 */
.L_x_70526:
[----:B------:R-:W-:Y:S01]  /*0690*/  BSSY B0, `(.L_x_70529) ;  /* 0x0000010000007945 */ /* 0x000fe20003800000 */
[----:B------:R-:W-:-:S03]  /*06a0*/  PRMT R12, R17, 0x7610, R12 ;  /* 0x00007610110c7816 */ /* 0x000fc6000000000c */
[----:B------:R-:W-:Y:S05]  /*06b0*/  @!P1 BRA `(.L_x_70530) ;  /* 0x0000000000349947 */ /* 0x000fea0003800000 */
[----:B------:R-:W-:-:S07]  /*06c0*/  IMAD.MOV.U32 R12, RZ, RZ, 0x1 ;  /* 0x00000001ff0c7424 */ /* 0x000fce00078e00ff */
.L_x_70531:
        /* <DEDUP_REMOVED lines=12> */
.L_x_70530:
[----:B------:R-:W-:Y:S05]  /*0790*/  BSYNC B0 ;  /* 0x0000000000007941 */ /* 0x000fea0003800000 */
.L_x_70529:
[----:B------:R-:W-:Y:S04]  /*07a0*/  BSSY B0, `(.L_x_70532) ;  /* 0x0000011000007945 */ /* 0x000fe80003800000 */
[----:B------:R-:W-:Y:S05]  /*07b0*/  @!P2 BRA `(.L_x_70533) ;  /* 0x00000000003ca947 */ /* 0x000fea0003800000 */
[----:B------:R-:W-:-:S07]  /*07c0*/  IMAD.MOV.U32 R10, RZ, RZ, 0x1 ;  /* 0x00000001ff0a7424 */ /* 0x000fce00078e00ff */
.L_x_70534:
        /* <DEDUP_REMOVED lines=14> */
.L_x_70533:
[----:B------:R-:W-:Y:S05]  /*08b0*/  BSYNC B0 ;  /* 0x0000000000007941 */ /* 0x000fea0003800000 */
.L_x_70532:
[----:B------:R-:W-:Y:S01]  /*08c0*/  BSSY B0, `(.L_x_70535) ;  /* 0x0000015000007945 */ /* 0x000fe20003800000 */
[----:B------:R-:W-:Y:S02]  /*08d0*/  IMAD.MOV.U32 R8, RZ, RZ, 0x1 ;  /* 0x00000001ff087424 */ /* 0x000fe400078e00ff */
[----:B------:R-:W-:Y:S02]  /*08e0*/  IMAD.MOV.U32 R9, RZ, RZ, 0x1 ;  /* 0x00000001ff097424 */ /* 0x000fe400078e00ff */
[----:B------:R-:W-:Y:S02]  /*08f0*/  IMAD.MOV.U32 R15, RZ, RZ, 0x1 ;  /* 0x00000001ff0f7424 */ /* 0x000fe400078e00ff */
[----:B------:R-:W-:Y:S01]  /*0900*/  IMAD.MOV.U32 R14, RZ, RZ, 0x1 ;  /* 0x00000001ff0e7424 */ /* 0x000fe200078e00ff */
[----:B------:R-:W-:Y:S06]  /*0910*/  @!P3 BRA `(.L_x_70536) ;  /* 0x00000000003cb947 */ /* 0x000fec0003800000 */
[----:B------:R-:W-:-:S07]  /*0920*/  IMAD.MOV.U32 R9, RZ, RZ, 0x1 ;  /* 0x00000001ff097424 */ /* 0x000fce00078e00ff */
.L_x_70537:
        /* <DEDUP_REMOVED lines=14> */
.L_x_70536:
[----:B------:R-:W-:Y:S05]  /*0a10*/  BSYNC B0 ;  /* 0x0000000000007941 */ /* 0x000fea0003800000 */
.L_x_70535:
[----:B------:R-:W-:Y:S04]  /*0a20*/  BSSY B0, `(.L_x_70538) ;  /* 0x0000011000007945 */ /* 0x000fe80003800000 */
[----:B------:R-:W-:Y:S05]  /*0a30*/  @!P4 BRA `(.L_x_70539) ;  /* 0x00000000003cc947 */ /* 0x000fea0003800000 */
[----:B------:R-:W-:-:S07]  /*0a40*/  IMAD.MOV.U32 R8, RZ, RZ, 0x1 ;  /* 0x00000001ff087424 */ /* 0x000fce00078e00ff */
.L_x_70540:
        /* <DEDUP_REMOVED lines=14> */
.L_x_70539:
[----:B------:R-:W-:Y:S05]  /*0b30*/  BSYNC B0 ;  /* 0x0000000000007941 */ /* 0x000fea0003800000 */
.L_x_70538:
[----:B------:R-:W-:Y:S04]  /*0b40*/  BSSY B0, `(.L_x_70541) ;  /* 0x0000012000007945 */ /* 0x000fe80003800000 */
[----:B------:R-:W-:Y:S05]  /*0b50*/  @!P5 BRA `(.L_x_70542) ;  /* 0x000000000040d947 */ /* 0x000fea0003800000 */
[----:B------:R-:W-:-:S07]  /*0b60*/  IMAD.MOV.U32 R14, RZ, RZ, 0x1 ;  /* 0x00000001ff0e7424 */ /* 0x000fce00078e00ff */
.L_x_70543:
        /* <DEDUP_REMOVED lines=15> */
.L_x_70542:
[----:B------:R-:W-:Y:S05]  /*0c60*/  BSYNC B0 ;  /* 0x0000000000007941 */ /* 0x000fea0003800000 */
.L_x_70541:
[----:B------:R-:W-:Y:S04]  /*0c70*/  BSSY B0, `(.L_x_70544) ;  /* 0x0000010000007945 */ /* 0x000fe80003800000 */
[----:B------:R-:W-:Y:S05]  /*0c80*/  @!P6 BRA `(.L_x_70545) ;  /* 0x000000000038e947 */ /* 0x000fea0003800000 */
[----:B------:R-:W-:-:S07]  /*0c90*/  IMAD.MOV.U32 R15, RZ, RZ, 0x1 ;  /* 0x00000001ff0f7424 */ /* 0x000fce00078e00ff */
.L_x_70546:
        /* <DEDUP_REMOVED lines=13> */
.L_x_70545:
[----:B------:R-:W-:Y:S05]  /*0d70*/  BSYNC B0 ;  /* 0x0000000000007941 */ /* 0x000fea0003800000 */
.L_x_70544:
        /* <DEDUP_REMOVED lines=15> */
.L_x_70522:
        /* <DEDUP_REMOVED lines=111> */
.L_x_70549:
        /* <DEDUP_REMOVED lines=15> */
.L_x_70548:
[----:B------:R-:W-:Y:S05]  /*1650*/  BSYNC B0 ;  /* 0x0000000000007941 */ /* 0x000fea0003800000 */
.L_x_70547:
        /* <DEDUP_REMOVED lines=8> */
.L_x_70552:
        /* <DEDUP_REMOVED lines=12> */
.L_x_70551:
[----:B------:R-:W-:Y:S05]  /*17a0*/  BSYNC B0 ;  /* 0x0000000000007941 */ /* 0x000fea0003800000 */
.L_x_70550:
        /* <DEDUP_REMOVED lines=8> */
.L_x_70555:
        /* <DEDUP_REMOVED lines=12> */
.L_x_70554:
[----:B------:R-:W-:Y:S05]  /*18f0*/  BSYNC B0 ;  /* 0x0000000000007941 */ /* 0x000fea0003800000 */
.L_x_70553:
        /* <DEDUP_REMOVED lines=8> */
.L_x_70558:
        /* <DEDUP_REMOVED lines=13> */
.L_x_70557:
[----:B------:R-:W-:Y:S05]  /*1a50*/  BSYNC B0 ;  /* 0x0000000000007941 */ /* 0x000fea0003800000 */
.L_x_70556:
        /* <DEDUP_REMOVED lines=8> */
.L_x_70561:
        /* <DEDUP_REMOVED lines=13> */
.L_x_70560:
[----:B------:R-:W-:Y:S05]  /*1bb0*/  BSYNC B0 ;  /* 0x0000000000007941 */ /* 0x000fea0003800000 */
.L_x_70559:
        /* <DEDUP_REMOVED lines=8> */
.L_x_70564:
        /* <DEDUP_REMOVED lines=14> */
.L_x_70563:
[----:B------:R-:W-:Y:S05]  /*1d20*/  BSYNC B0 ;  /* 0x0000000000007941 */ /* 0x000fea0003800000 */
.L_x_70562:
        /* <DEDUP_REMOVED lines=8> */
.L_x_70567:
        /* <DEDUP_REMOVED lines=15> */
.L_x_70566:
[----:B------:R-:W-:Y:S05]  /*1ea0*/  BSYNC B0 ;  /* 0x0000000000007941 */ /* 0x000fea0003800000 */
.L_x_70565:
        /* <DEDUP_REMOVED lines=8> */
.L_x_70570:
        /* <DEDUP_REMOVED lines=13> */
.L_x_70569:
[----:B------:R-:W-:Y:S05]  /*2000*/  BSYNC B0 ;  /* 0x0000000000007941 */ /* 0x000fea0003800000 */
.L_x_70568:
        /* <DEDUP_REMOVED lines=24> */
.L_x_70573:
        /* <DEDUP_REMOVED lines=8> */
.L_x_70574:
        /* <DEDUP_REMOVED lines=8> */
.L_x_70575:
        /* <DEDUP_REMOVED lines=9> */
.L_x_70576:
[----:B------:R-:W-:Y:S05]  /*2320*/  BSYNC B1 ;  /* 0x0000000000017941 */ /* 0x000fea0003800000 */
.L_x_70572:
[----:B------:R-:W-:-:S13]  /*2330*/  ISETP.GE.AND P0, PT, R7, R6, PT ;  /* 0x000000060700720c */ /* 0x000fda0003f06270 */
[----:B0-2---:R-:W1:Y:S01]  /*2340*/  @!P0 LDC.64 R4, c[0x0][0x220] ;  /* 0x00008800ff048b82 */ /* 0x005e620000000a00 */
[C---:B------:R-:W-:Y:S02]  /*2350*/  @!P0 VIADD R3, R7.reuse, UR4 ;  /* 0x0000000407038c36 */ /* 0x040fe40008000000 */
[----:B------:R-:W-:-:S03]  /*2360*/  @!P0 VIADD R7, R7, 0x80 ;  /* 0x0000008007078836 */ /* 0x000fc60000000000 */
[----:B-1----:R-:W-:-:S05]  /*2370*/  @!P0 IADD3 R2, P1, R3, R4, RZ ;  /* 0x0000000403028210 */ /* 0x002fca0007f3e0ff */
[----:B------:R-:W-:-:S05]  /*2380*/  @!P0 IMAD.X R3, RZ, RZ, R5, P1 ;  /* 0x000000ffff038224 */ /* 0x000fca00008e0605 */
[----:B------:R2:W-:Y:S03]  /*2390*/  @!P0 STG.E.U8 desc[UR8][R2.64], R13 ;  /* 0x0000000d02008986 */ /* 0x0005e6000c101108 */
.L_x_70577:
[----:B------:R-:W-:Y:S05]  /*23a0*/  BSYNC B0 ;  /* 0x0000000000007941 */ /* 0x000fea0003800000 */
.L_x_70571:
        /* <DEDUP_REMOVED lines=9> */
.L_x_70578:
        /* <DEDUP_REMOVED lines=12> */
.L_x_71993:


//--------------------- .text._ZN2at6native29vectorized_elementwise_kernelILi8EZZZNS0_50_GLOBAL__N__2680c7bb_12_PowKernel_cu_7dd49032_316824pow_tensor_tensor_kernelERNS_18TensorIteratorBaseEENKUlvE_clEvENKUlvE_clEvEUlhhE_St5arrayIPcLm3EEEEviT0_T1_ --------------------------
	.section	.text._ZN2at6native29vectorized_elementwise_kernelILi8EZZZNS0_50_GLOBAL__N__2680c7bb_12_PowKernel_cu_7dd49032_316824pow_tensor_tensor_kernelERNS_18TensorIteratorBaseEENKUlvE_clEvENKUlvE_clEvEUlhhE_St5arrayIPcLm3EEEEviT0_T1_,"ax",@progbits
	.align	128
        .global         _ZN2at6native29vectorized_elementwise_kernelILi8EZZZNS0_50_GLOBAL__N__2680c7bb_12_PowKernel_cu_7dd49032_316824pow_tensor_tensor_kernelERNS_18TensorIteratorBaseEENKUlvE_clEvENKUlvE_clEvEUlhhE_St5arrayIPcLm3EEEEviT0_T1_
        .type           _ZN2at6native29vectorized_elementwise_kernelILi8EZZZNS0_50_GLOBAL__N__2680c7bb_12_PowKernel_cu_7dd49032_316824pow_tensor_tensor_kernelERNS_18TensorIteratorBaseEENKUlvE_clEvENKUlvE_clEvEUlhhE_St5arrayIPcLm3EEEEviT0_T1_,@function
        .size           _ZN2at6native29vectorized_elementwise_kernelILi8EZZZNS0_50_GLOBAL__N__2680c7bb_12_PowKernel_cu_7dd49032_316824pow_tensor_tensor_kernelERNS_18TensorIteratorBaseEENKUlvE_clEvENKUlvE_clEvEUlhhE_St5arrayIPcLm3EEEEviT0_T1_,(.L_x_71994 - _ZN2at6native29vectorized_elementwise_kernelILi8EZZZNS0_50_GLOBAL__N__2680c7bb_12_PowKernel_cu_7dd49032_316824pow_tensor_tensor_kernelERNS_18TensorIteratorBaseEENKUlvE_clEvENKUlvE_clEvEUlhhE_St5arrayIPcLm3EEEEviT0_T1_)
        .other          _ZN2at6native29vectorized_elementwise_kernelILi8EZZZNS0_50_GLOBAL__N__2680c7bb_12_PowKernel_cu_7dd49032_316824pow_tensor_tensor_kernelERNS_18TensorIteratorBaseEENKUlvE_clEvENKUlvE_clEvEUlhhE_St5arrayIPcLm3EEEEviT0_T1_,@"STO_CUDA_ENTRY STV_DEFAULT"
_ZN2at6native29vectorized_elementwise_kernelILi8EZZZNS0_50_GLOBAL__N__2680c7bb_12_PowKernel_cu_7dd49032_316824pow_tensor_tensor_kernelERNS_18TensorIteratorBaseEENKUlvE_clEvENKUlvE_clEvEUlhhE_St5arrayIPcLm3EEEEviT0_T1_:
.text._ZN2at6native29vectorized_elementwise_kernelILi8EZZZNS0_50_GLOBAL__N__2680c7bb_12_PowKernel_cu_7dd49032_316824pow_tensor_tensor_kernelERNS_18TensorIteratorBaseEENKUlvE_clEvENKUlvE_clEvEUlhhE_St5arrayIPcLm3EEEEviT0_T1_:
        /* <DEDUP_REMOVED lines=17> */
[----:B------:R-:W-:Y:S02]  /*0110*/  UIADD3.X UR5, UR5, UR7, URZ, UP0, !UPT ;  /* 0x0000000705057290 */ /* 0x000fe400087fe43f */
[----:B------:R-:W-:-:S04]  /*0120*/  IMAD.U32 R2, RZ, RZ, UR6 ;  /* 0x00000006ff027e24 */ /* 0x000fc8000f8e00ff */
[----:B------:R-:W-:Y:S02]  /*0130*/  IMAD.U32 R3, RZ, RZ, UR5 ;  /* 0x00000005ff037e24 */ /* 0x000fe4000f8e00ff */
[----:B0-----:R-:W-:-:S04]  /*0140*/  IMAD.WIDE.U32 R4, R6, 0x8, R4 ;  /* 0x0000000806047825 */ /* 0x001fc800078e0004 */
[----:B------:R-:W-:Y:S02]  /*0150*/  IMAD.WIDE.U32 R2, R6, 0x8, R2 ;  /* 0x0000000806027825 */ /* 0x000fe400078e0002 */
[----:B------:R-:W2:Y:S04]  /*0160*/  LDG.E.64 R4, desc[UR8][R4.64] ;  /* 0x0000000804047981 */ /* 0x000ea8000c1e1b00 */
[----:B------:R-:W3:Y:S01]  /*0170*/  LDG.E.64 R2, desc[UR8][R2.64] ;  /* 0x0000000802027981 */ /* 0x000ee2000c1e1b00 */
[----:B------:R-:W-:Y:S01]  /*0180*/  BSSY B0, `(.L_x_70580) ;  /* 0x0000032000007945 */ /* 0x000fe20003800000 */
[----:B------:R-:W-:Y:S02]  /*0190*/  IMAD.MOV.U32 R17, RZ, RZ, 0x1 ;  /* 0x00000001ff117424 */ /* 0x000fe400078e00ff */
[----:B------:R-:W-:Y:S01]  /*01a0*/  IMAD.MOV.U32 R16, RZ, RZ, 0x1 ;  /* 0x00000001ff107424 */ /* 0x000fe200078e00ff */
[----:B--2---:R-:W-:-:S02]  /*01b0*/  LOP3.LUT P5, RZ, R4, 0xff, RZ, 0xc0, !PT ;  /* 0x000000ff04ff7812 */ /* 0x004fc400078ac0ff */
[C---:B------:R-:W-:Y:S02]  /*01c0*/  PRMT R7, R5.reuse, 0x7732, RZ ;  /* 0x0000773205077816 */ /* 0x040fe400000000ff */
[----:B------:R-:W-:Y:S02]  /*01d0*/  LOP3.LUT R0, R5, 0xffff, RZ, 0xc0, !PT ;  /* 0x0000ffff05007812 */ /* 0x000fe400078ec0ff */
[C---:B------:R-:W-:Y:S02]  /*01e0*/  PRMT R12, R4.reuse, 0x7732, RZ ;  /* 0x00007732040c7816 */ /* 0x040fe400000000ff */
[----:B------:R-:W-:Y:S02]  /*01f0*/  LOP3.LUT R13, R4, 0xffff, RZ, 0xc0, !PT ;  /* 0x0000ffff040d7812 */ /* 0x000fe400078ec0ff */
[----:B------:R-:W-:Y:S02]  /*0200*/  SHF.R.U32.HI R0, RZ, 0x8, R0 ;  /* 0x00000008ff007819 */ /* 0x000fe40000011600 */
[----:B------:R-:W-:-:S02]  /*0210*/  SHF.R.U32.HI R7, RZ, 0x8, R7 ;  /* 0x00000008ff077819 */ /* 0x000fc40000011607 */
[----:B------:R-:W-:Y:S02]  /*0220*/  SHF.R.U32.HI R13, RZ, 0x8, R13 ;  /* 0x00000008ff0d7819 */ /* 0x000fe4000001160d */
[----:B------:R-:W-:Y:S02]  /*0230*/  SHF.R.U32.HI R12, RZ, 0x8, R12 ;  /* 0x00000008ff0c7819 */ /* 0x000fe4000001160c */
[----:B---3--:R-:W-:Y:S02]  /*0240*/  PRMT R15, R2, 0x7632, R15 ;  /* 0x00007632020f7816 */ /* 0x008fe4000000000f */
[----:B------:R-:W-:Y:S02]  /*0250*/  PRMT R10, R0, 0x9910, RZ ;  /* 0x00009910000a7816 */ /* 0x000fe400000000ff */
[----:B------:R-:W-:Y:S02]  /*0260*/  PRMT R11, R7, 0x9910, RZ ;  /* 0x00009910070b7816 */ /* 0x000fe400000000ff */
[----:B------:R-:W-:-:S02]  /*0270*/  PRMT R8, R13, 0x9910, RZ ;  /* 0x000099100d087816 */ /* 0x000fc400000000ff */
[----:B------:R-:W-:Y:S02]  /*0280*/  PRMT R9, R12, 0x9910, RZ ;  /* 0x000099100c097816 */ /* 0x000fe400000000ff */
[----:B------:R-:W-:Y:S02]  /*0290*/  PRMT R14, R4, 0x7632, R14 ;  /* 0x00007632040e7816 */ /* 0x000fe4000000000e */
[----:B------:R-:W-:Y:S02]  /*02a0*/  LOP3.LUT R19, R2, 0xffff, RZ, 0xc0, !PT ;  /* 0x0000ffff02137812 */ /* 0x000fe400078ec0ff */
[----:B------:R-:W-:Y:S02]  /*02b0*/  LOP3.LUT R18, R15, 0xffff, RZ, 0xc0, !PT ;  /* 0x0000ffff0f127812 */ /* 0x000fe400078ec0ff */
[----:B------:R-:W-:Y:S02]  /*02c0*/  ISETP.NE.AND P0, PT, R10, RZ, PT ;  /* 0x000000ff0a00720c */ /* 0x000fe40003f05270 */
[----:B------:R-:W-:-:S02]  /*02d0*/  ISETP.NE.AND P1, PT, R11, RZ, PT ;  /* 0x000000ff0b00720c */ /* 0x000fc40003f25270 */
[----:B------:R-:W-:Y:S01]  /*02e0*/  ISETP.NE.AND P4, PT, R8, RZ, PT ;  /* 0x000000ff0800720c */ /* 0x000fe20003f85270 */
[----:B------:R-:W-:Y:S01]  /*02f0*/  IMAD.MOV.U32 R8, RZ, RZ, 0x1 ;  /* 0x00000001ff087424 */ /* 0x000fe200078e00ff */
[----:B------:R-:W-:Y:S01]  /*0300*/  ISETP.NE.AND P2, PT, R9, RZ, PT ;  /* 0x000000ff0900720c */ /* 0x000fe20003f45270 */
[----:B------:R-:W-:Y:S01]  /*0310*/  IMAD.MOV.U32 R9, RZ, RZ, 0x1 ;  /* 0x00000001ff097424 */ /* 0x000fe200078e00ff */
[----:B------:R-:W-:Y:S02]  /*0320*/  PRMT R10, R3, 0x7610, R10 ;  /* 0x00007610030a7816 */ /* 0x000fe4000000000a */
[----:B------:R-:W-:Y:S02]  /*0330*/  PRMT R11, R5, 0x7610, R11 ;  /* 0x00007610050b7816 */ /* 0x000fe4000000000b */
[----:B------:R-:W-:Y:S02]  /*0340*/  LOP3.LUT P3, RZ, R14, 0xff, RZ, 0xc0, !PT ;  /* 0x000000ff0eff7812 */ /* 0x000fe4000786c0ff */
[----:B------:R-:W-:-:S02]  /*0350*/  PRMT R3, R3, 0x7632, R3 ;  /* 0x0000763203037816 */ /* 0x000fc40000000003 */
[----:B------:R-:W-:Y:S02]  /*0360*/  SHF.R.U32.HI R19, RZ, 0x8, R19 ;  /* 0x00000008ff137819 */ /* 0x000fe40000011613 */
[----:B------:R-:W-:Y:S02]  /*0370*/  PRMT R5, R5, 0x7632, R5 ;  /* 0x0000763205057816 */ /* 0x000fe40000000005 */
[----:B------:R-:W-:Y:S01]  /*0380*/  SHF.R.U32.HI R18, RZ, 0x8, R18 ;  /* 0x00000008ff127819 */ /* 0x000fe20000011612 */
[----:B------:R-:W-:Y:S06]  /*0390*/  @!P5 BRA `(.L_x_70581) ;  /* 0x000000000040d947 */ /* 0x000fec0003800000 */
[----:B------:R-:W-:-:S07]  /*03a0*/  IMAD.MOV.U32 R9, RZ, RZ, 0x1 ;  /* 0x00000001ff097424 */ /* 0x000fce00078e00ff */
.L_x_70582:
        /* <DEDUP_REMOVED lines=15> */
.L_x_70581:
[----:B------:R-:W-:Y:S05]  /*04a0*/  BSYNC B0 ;  /* 0x0000000000007941 */ /* 0x000fea0003800000 */
.L_x_70580:
[----:B------:R-:W-:Y:S04]  /*04b0*/  BSSY B0, `(.L_x_70583) ;  /* 0x0000011000007945 */ /* 0x000fe80003800000 */
[----:B------:R-:W-:Y:S05]  /*04c0*/  @!P4 BRA `(.L_x_70584) ;  /* 0x00000000003cc947 */ /* 0x000fea0003800000 */
[----:B------:R-:W-:-:S07]  /*04d0*/  IMAD.MOV.U32 R8, RZ, RZ, 0x1 ;  /* 0x00000001ff087424 */ /* 0x000fce00078e00ff */
.L_x_70585:
        /* <DEDUP_REMOVED lines=14> */
.L_x_70584:
[----:B------:R-:W-:Y:S05]  /*05c0*/  BSYNC B0 ;  /* 0x0000000000007941 */ /* 0x000fea0003800000 */
.L_x_70583:
[----:B------:R-:W-:Y:S04]  /*05d0*/  BSSY B0, `(.L_x_70586) ;  /* 0x0000010000007945 */ /* 0x000fe80003800000 */
[----:B------:R-:W-:Y:S05]  /*05e0*/  @!P3 BRA `(.L_x_70587) ;  /* 0x000000000038b947 */ /* 0x000fea0003800000 */
[----:B------:R-:W-:-:S07]  /*05f0*/  IMAD.MOV.U32 R16, RZ, RZ, 0x1 ;  /* 0x00000001ff107424 */ /* 0x000fce00078e00ff */
.L_x_70588:
        /* <DEDUP_REMOVED lines=13> */
.L_x_70587:
[----:B------:R-:W-:Y:S05]  /*06d0*/  BSYNC B0 ;  /* 0x0000000000007941 */ /* 0x000fea0003800000 */
.L_x_70586:
[----:B------:R-:W-:Y:S04]  /*06e0*/  BSSY B0, `(.L_x_70589) ;  /* 0x0000010000007945 */ /* 0x000fe80003800000 */
[----:B------:R-:W-:Y:S05]  /*06f0*/  @!P2 BRA `(.L_x_70590) ;  /* 0x000000000038a947 */ /* 0x000fea0003800000 */
[----:B------:R-:W-:-:S07]  /*0700*/  IMAD.MOV.U32 R17, RZ, RZ, 0x1 ;  /* 0x00000001ff117424 */ /* 0x000fce00078e00ff */
.L_x_70591:
        /* <DEDUP_REMOVED lines=13> */
.L_x_70590:
[----:B------:R-:W-:Y:S05]  /*07e0*/  BSYNC B0 ;  /* 0x0000000000007941 */ /* 0x000fea0003800000 */
.L_x_70589:
[----:B------:R-:W-:Y:S01]  /*07f0*/  LOP3.LUT P3, RZ, R11, 0xff, RZ, 0xc0, !PT ;  /* 0x000000ff0bff7812 */ /* 0x000fe2000786c0ff */
[----:B------:R-:W-:Y:S01]  /*0800*/  BSSY B0, `(.L_x_70592) ;  /* 0x000001b000007945 */ /* 0x000fe20003800000 */
[----:B------:R-:W-:Y:S01]  /*0810*/  LOP3.LUT R15, R10, 0xffff, RZ, 0xc0, !PT ;  /* 0x0000ffff0a0f7812 */ /* 0x000fe200078ec0ff */
[----:B------:R-:W-:Y:S01]  /*0820*/  IMAD.MOV.U32 R4, RZ, RZ, 0x1 ;  /* 0x00000001ff047424 */ /* 0x000fe200078e00ff */
[----:B------:R-:W-:Y:S01]  /*0830*/  LOP3.LUT R2, R3, 0xffff, RZ, 0xc0, !PT ;  /* 0x0000ffff03027812 */ /* 0x000fe200078ec0ff */
[----:B------:R-:W-:Y:S01]  /*0840*/  IMAD.MOV.U32 R12, RZ, RZ, 0x1 ;  /* 0x00000001ff0c7424 */ /* 0x000fe200078e00ff */
[----:B------:R-:W-:Y:S01]  /*0850*/  LOP3.LUT P2, RZ, R5, 0xff, RZ, 0xc0, !PT ;  /* 0x000000ff05ff7812 */ /* 0x000fe2000784c0ff */
[----:B------:R-:W-:Y:S01]  /*0860*/  IMAD.MOV.U32 R14, RZ, RZ, 0x1 ;  /* 0x00000001ff0e7424 */ /* 0x000fe200078e00ff */
[----:B------:R-:W-:Y:S01]  /*0870*/  SHF.R.U32.HI R15, RZ, 0x8, R15 ;  /* 0x00000008ff0f7819 */ /* 0x000fe2000001160f */
[----:B------:R-:W-:Y:S01]  /*0880*/  IMAD.MOV.U32 R13, RZ, RZ, 0x1 ;  /* 0x00000001ff0d7424 */ /* 0x000fe200078e00ff */
[----:B------:R-:W-:-:S03]  /*0890*/  SHF.R.U32.HI R2, RZ, 0x8, R2 ;  /* 0x00000008ff027819 */ /* 0x000fc60000011602 */
[----:B------:R-:W-:Y:S06]  /*08a0*/  @!P3 BRA `(.L_x_70593) ;  /* 0x000000000040b947 */ /* 0x000fec0003800000 */
[----:B------:R-:W-:-:S07]  /*08b0*/  IMAD.MOV.U32 R12, RZ, RZ, 0x1 ;  /* 0x00000001ff0c7424 */ /* 0x000fce00078e00ff */
.L_x_70594:
        /* <DEDUP_REMOVED lines=15> */
.L_x_70593:
[----:B------:R-:W-:Y:S05]  /*09b0*/  BSYNC B0 ;  /* 0x0000000000007941 */ /* 0x000fea0003800000 */
.L_x_70592:
[----:B------:R-:W-:Y:S04]  /*09c0*/  BSSY B0, `(.L_x_70595) ;  /* 0x000000f000007945 */ /* 0x000fe80003800000 */
[----:B------:R-:W-:Y:S05]  /*09d0*/  @!P0 BRA `(.L_x_70596) ;  /* 0x0000000000348947 */ /* 0x000fea0003800000 */
[----:B------:R-:W-:-:S07]  /*09e0*/  IMAD.MOV.U32 R4, RZ, RZ, 0x1 ;  /* 0x00000001ff047424 */ /* 0x000fce00078e00ff */
.L_x_70597:
        /* <DEDUP_REMOVED lines=12> */
.L_x_70596:
[----:B------:R-:W-:Y:S05]  /*0ab0*/  BSYNC B0 ;  /* 0x0000000000007941 */ /* 0x000fea0003800000 */
.L_x_70595:
[----:B------:R-:W-:Y:S04]  /*0ac0*/  BSSY B0, `(.L_x_70598) ;  /* 0x0000010000007945 */ /* 0x000fe80003800000 */
[----:B------:R-:W-:Y:S05]  /*0ad0*/  @!P2 BRA `(.L_x_70599) ;  /* 0x000000000038a947 */ /* 0x000fea0003800000 */
[----:B------:R-:W-:-:S07]  /*0ae0*/  IMAD.MOV.U32 R13, RZ, RZ, 0x1 ;  /* 0x00000001ff0d7424 */ /* 0x000fce00078e00ff */
.L_x_70600:
        /* <DEDUP_REMOVED lines=13> */
.L_x_70599:
[----:B------:R-:W-:Y:S05]  /*0bc0*/  BSYNC B0 ;  /* 0x0000000000007941 */ /* 0x000fea0003800000 */
.L_x_70598:
[----:B------:R-:W-:Y:S04]  /*0bd0*/  BSSY B0, `(.L_x_70601) ;  /* 0x0000010000007945 */ /* 0x000fe80003800000 */
[----:B------:R-:W-:Y:S05]  /*0be0*/  @!P1 BRA `(.L_x_70602) ;  /* 0x0000000000389947 */ /* 0x000fea0003800000 */
[----:B------:R-:W-:-:S07]  /*0bf0*/  IMAD.MOV.U32 R14, RZ, RZ, 0x1 ;  /* 0x00000001ff0e7424 */ /* 0x000fce00078e00ff */
.L_x_70603:
        /* <DEDUP_REMOVED lines=13> */
.L_x_70602:
[----:B------:R-:W-:Y:S05]  /*0cd0*/  BSYNC B0 ;  /* 0x0000000000007941 */ /* 0x000fea0003800000 */
.L_x_70601:
        /* <DEDUP_REMOVED lines=22> */
.L_x_70579:
        /* <DEDUP_REMOVED lines=111> */
.L_x_70606:
        /* <DEDUP_REMOVED lines=15> */
.L_x_70605:
[----:B------:R-:W-:Y:S05]  /*1620*/  BSYNC B0 ;  /* 0x0000000000007941 */ /* 0x000fea0003800000 */
.L_x_70604:
        /* <DEDUP_REMOVED lines=8> */
.L_x_70609:
        /* <DEDUP_REMOVED lines=12> */
.L_x_70608:
[----:B------:R-:W-:Y:S05]  /*1770*/  BSYNC B0 ;  /* 0x0000000000007941 */ /* 0x000fea0003800000 */
.L_x_70607:
        /* <DEDUP_REMOVED lines=8> */
.L_x_70612:
        /* <DEDUP_REMOVED lines=12> */
.L_x_70611:
[----:B------:R-:W-:Y:S05]  /*18c0*/  BSYNC B0 ;  /* 0x0000000000007941 */ /* 0x000fea0003800000 */
.L_x_70610:
        /* <DEDUP_REMOVED lines=8> */
.L_x_70615:
        /* <DEDUP_REMOVED lines=13> */
.L_x_70614:
[----:B------:R-:W-:Y:S05]  /*1a20*/  BSYNC B0 ;  /* 0x0000000000007941 */ /* 0x000fea0003800000 */
.L_x_70613:
        /* <DEDUP_REMOVED lines=8> */
.L_x_70618:
        /* <DEDUP_REMOVED lines=13> */
.L_x_70617:
[----:B------:R-:W-:Y:S05]  /*1b80*/  BSYNC B0 ;  /* 0x0000000000007941 */ /* 0x000fea0003800000 */
.L_x_70616:
        /* <DEDUP_REMOVED lines=8> */
.L_x_70621:
        /* <DEDUP_REMOVED lines=14> */
.L_x_70620:
[----:B------:R-:W-:Y:S05]  /*1cf0*/  BSYNC B0 ;  /* 0x0000000000007941 */ /* 0x000fea0003800000 */
.L_x_70619:
        /* <DEDUP_REMOVED lines=8> */
.L_x_70624:
        /* <DEDUP_REMOVED lines=15> */
.L_x_70623:
[----:B------:R-:W-:Y:S05]  /*1e70*/  BSYNC B0 ;  /* 0x0000000000007941 */ /* 0x000fea0003800000 */
.L_x_70622:
        /* <DEDUP_REMOVED lines=8> */
.L_x_70627:
        /* <DEDUP_REMOVED lines=13> */
.L_x_70626:
[----:B------:R-:W-:Y:S05]  /*1fd0*/  BSYNC B0 ;  /* 0x0000000000007941 */ /* 0x000fea0003800000 */
.L_x_70625:
        /* <DEDUP_REMOVED lines=24> */
.L_x_70630:
        /* <DEDUP_REMOVED lines=8> */
.L_x_70631:
        /* <DEDUP_REMOVED lines=8> */
.L_x_70632:
        /* <DEDUP_REMOVED lines=9> */
.L_x_70633:
[----:B------:R-:W-:Y:S05]  /*22f0*/  BSYNC B1 ;  /* 0x0000000000017941 */ /* 0x000fea0003800000 */
.L_x_70629:
[----:B------:R-:W-:-:S13]  /*2300*/  ISETP.GE.AND P0, PT, R7, R6, PT ;  /* 0x000000060700720c */ /* 0x000fda0003f06270 */
[----:B0-2---:R-:W1:Y:S01]  /*2310*/  @!P0 LDC.64 R4, c[0x0][0x220] ;  /* 0x00008800ff048b82 */ /* 0x005e620000000a00 */
[C---:B------:R-:W-:Y:S02]  /*2320*/  @!P0 VIADD R3, R7.reuse, UR4 ;  /* 0x0000000407038c36 */ /* 0x040fe40008000000 */
[----:B------:R-:W-:-:S03]  /*2330*/  @!P0 VIADD R7, R7, 0x80 ;  /* 0x0000008007078836 */ /* 0x000fc60000000000 */
[----:B-1----:R-:W-:-:S05]  /*2340*/  @!P0 IADD3 R2, P1, R3, R4, RZ ;  /* 0x0000000403028210 */ /* 0x002fca0007f3e0ff */
[----:B------:R-:W-:-:S05]  /*2350*/  @!P0 IMAD.X R3, RZ, RZ, R5, P1 ;  /* 0x000000ffff038224 */ /* 0x000fca00008e0605 */
[----:B------:R2:W-:Y:S03]  /*2360*/  @!P0 STG.E.U8 desc[UR8][R2.64], R13 ;  /* 0x0000000d02008986 */ /* 0x0005e6000c101108 */
.L_x_70634:
[----:B------:R-:W-:Y:S05]  /*2370*/  BSYNC B0 ;  /* 0x0000000000007941 */ /* 0x000fea0003800000 */
.L_x_70628:
        /* <DEDUP_REMOVED lines=9> */
.L_x_70635:
        /* <DEDUP_REMOVED lines=15> */
.L_x_71994:


//--------------------- .text._ZN2at6native18elementwise_kernelILi128ELi4EZNS0_15gpu_kernel_implIZNS0_50_GLOBAL__N__2680c7bb_12_PowKernel_cu_7dd49032_316822pow_scalar_tensor_implIhEEvRNS_18TensorIteratorBaseET_EUlhE_EEvS6_RKS7_EUliE_EEviT1_ --------------------------
	.section	.text._ZN2at6native18elementwise_kernelILi128ELi4EZNS0_15gpu_kernel_implIZNS0_50_GLOBAL__N__2680c7bb_12_PowKernel_cu_7dd49032_316822pow_scalar_tensor_implIhEEvRNS_18TensorIteratorBaseET_EUlhE_EEvS6_RKS7_EUliE_EEviT1_,"ax",@progbits
	.align	128
        .global         _ZN2at6native18elementwise_kernelILi128ELi4EZNS0_15gpu_kernel_implIZNS0_50_GLOBAL__N__2680c7bb_12_PowKernel_cu_7dd49032_316822pow_scalar_tensor_implIhEEvRNS_18TensorIteratorBaseET_EUlhE_EEvS6_RKS7_EUliE_EEviT1_
        .type           _ZN2at6native18elementwise_kernelILi128ELi4EZNS0_15gpu_kernel_implIZNS0_50_GLOBAL__N__2680c7bb_12_PowKernel_cu_7dd49032_316822pow_scalar_tensor_implIhEEvRNS_18TensorIteratorBaseET_EUlhE_EEvS6_RKS7_EUliE_EEviT1_,@function
        .size           _ZN2at6native18elementwise_kernelILi128ELi4EZNS0_15gpu_kernel_implIZNS0_50_GLOBAL__N__2680c7bb_12_PowKernel_cu_7dd49032_316822pow_scalar_tensor_implIhEEvRNS_18TensorIteratorBaseET_EUlhE_EEvS6_RKS7_EUliE_EEviT1_,(.L_x_71995 - _ZN2at6native18elementwise_kernelILi128ELi4EZNS0_15gpu_kernel_implIZNS0_50_GLOBAL__N__2680c7bb_12_PowKernel_cu_7dd49032_316822pow_scalar_tensor_implIhEEvRNS_18TensorIteratorBaseET_EUlhE_EEvS6_RKS7_EUliE_EEviT1_)
        .other          _ZN2at6native18elementwise_kernelILi128ELi4EZNS0_15gpu_kernel_implIZNS0_50_GLOBAL__N__2680c7bb_12_PowKernel_cu_7dd49032_316822pow_scalar_tensor_implIhEEvRNS_18TensorIteratorBaseET_EUlhE_EEvS6_RKS7_EUliE_EEviT1_,@"STO_CUDA_ENTRY STV_DEFAULT"
_ZN2at6native18elementwise_kernelILi128ELi4EZNS0_15gpu_kernel_implIZNS0_50_GLOBAL__N__2680c7bb_12_PowKernel_cu_7dd49032_316822pow_scalar_tensor_implIhEEvRNS_18TensorIteratorBaseET_EUlhE_EEvS6_RKS7_EUliE_EEviT1_:
.text._ZN2at6native18elementwise_kernelILi128ELi4EZNS0_15gpu_kernel_implIZNS0_50_GLOBAL__N__2680c7bb_12_PowKernel_cu_7dd49032_316822pow_scalar_tensor_implIhEEvRNS_18TensorIteratorBaseET_EUlhE_EEvS6_RKS7_EUliE_EEviT1_:
        /* <DEDUP_REMOVED lines=313> */
.L_x_70638:
        /* <DEDUP_REMOVED lines=20> */
.L_x_70642:
[----:B------:R0:W5:Y:S01]  /*14d0*/  LDG.E.U8 R0, desc[UR36][R4.64] ;  /* 0x0000002404007981 */ /* 0x000162000c1e1100 */
[----:B------:R-:W-:Y:S05]  /*14e0*/  BRA `(.L_x_70644) ;  /* 0x0000000c00647947 */ /* 0x000fea0003800000 */
.L_x_70641:
        /* <DEDUP_REMOVED lines=8> */
.L_x_70646:
[----:B------:R3:W5:Y:S01]  /*1570*/  LDG.E.U8 R0, desc[UR36][R4.64] ;  /* 0x0000002404007981 */ /* 0x000762000c1e1100 */
[----:B------:R-:W-:Y:S05]  /*1580*/  BRA `(.L_x_70644) ;  /* 0x0000000c003c7947 */ /* 0x000fea0003800000 */
.L_x_70645:
[----:B------:R0:W5:Y:S01]  /*1590*/  LDG.E.U16 R0, desc[UR36][R4.64] ;  /* 0x0000002404007981 */ /* 0x000162000c1e1500 */
[----:B------:R-:W-:Y:S05]  /*15a0*/  BRA `(.L_x_70644) ;  /* 0x0000000c00347947 */ /* 0x000fea0003800000 */
.L_x_70640:
        /* <DEDUP_REMOVED lines=10> */
.L_x_70648:
[----:B------:R-:W2:Y:S02]  /*1650*/  LDG.E.U16 R2, desc[UR36][R4.64] ;  /* 0x0000002404027981 */ /* 0x000ea4000c1e1500 */
[----:B--2---:R-:W-:-:S06]  /*1660*/  HADD2.F32 R2, -RZ, R2.H0_H0 ;  /* 0x20000002ff027230 */ /* 0x004fcc0000004100 */
[----:B------:R-:W0:Y:S02]  /*1670*/  F2I.S64.TRUNC R2, R2 ;  /* 0x0000000200027311 */ /* 0x000e24000020d900 */
[----:B0-----:R-:W-:Y:S01]  /*1680*/  PRMT R0, R2, 0x7610, R0 ;  /* 0x0000761002007816 */ /* 0x001fe20000000000 */
[----:B------:R-:W-:Y:S06]  /*1690*/  BRA `(.L_x_70644) ;  /* 0x0000000800f87947 */ /* 0x000fec0003800000 */
.L_x_70647:
        /* <DEDUP_REMOVED lines=10> */
.L_x_70650:
[----:B------:R-:W2:Y:S02]  /*1740*/  LDG.E.U16 R4, desc[UR36][R4.64] ;  /* 0x0000002404047981 */ /* 0x000ea4000c1e1500 */
[----:B--2---:R-:W-:-:S06]  /*1750*/  HADD2.F32 R2, -RZ, R4.H0_H0 ;  /* 0x20000004ff027230 */ /* 0x004fcc0000004100 */
[----:B------:R-:W0:Y:S02]  /*1760*/  F2I.S64.TRUNC R2, R2 ;  /* 0x0000000200027311 */ /* 0x000e24000020d900 */
[----:B0-----:R-:W-:Y:S01]  /*1770*/  PRMT R0, R2, 0x7610, R0 ;  /* 0x0000761002007816 */ /* 0x001fe20000000000 */
[----:B------:R-:W-:Y:S06]  /*1780*/  BRA `(.L_x_70644) ;  /* 0x0000000800bc7947 */ /* 0x000fec0003800000 */
.L_x_70649:
[----:B------:R-:W2:Y:S02]  /*1790*/  LDG.E.64 R2, desc[UR36][R4.64] ;  /* 0x0000002404027981 */ /* 0x000ea4000c1e1b00 */
[----:B--2---:R-:W0:Y:S02]  /*17a0*/  F2I.S64.F64.TRUNC R2, R2 ;  /* 0x0000000200027311 */ /* 0x004e24000030d900 */
[----:B0-----:R-:W-:Y:S01]  /*17b0*/  PRMT R0, R2, 0x7610, R0 ;  /* 0x0000761002007816 */ /* 0x001fe20000000000 */
[----:B------:R-:W-:Y:S06]  /*17c0*/  BRA `(.L_x_70644) ;  /* 0x0000000800ac7947 */ /* 0x000fec0003800000 */
.L_x_70639:
        /* <DEDUP_REMOVED lines=12> */
.L_x_70653:
[----:B------:R-:W2:Y:S02]  /*1890*/  LDG.E.64 R4, desc[UR36][R4.64] ;  /* 0x0000002404047981 */ /* 0x000ea4000c1e1b00 */
[----:B--2---:R-:W0:Y:S02]  /*18a0*/  F2I.S64.F64.TRUNC R2, R4 ;  /* 0x0000000400027311 */ /* 0x004e24000030d900 */
[----:B0-----:R-:W-:Y:S01]  /*18b0*/  PRMT R0, R2, 0x7610, R0 ;  /* 0x0000761002007816 */ /* 0x001fe20000000000 */
[----:B------:R-:W-:Y:S06]  /*18c0*/  BRA `(.L_x_70644) ;  /* 0x00000008006c7947 */ /* 0x000fec0003800000 */
.L_x_70652:
        /* <DEDUP_REMOVED lines=28> */
.L_x_70655:
        /* <DEDUP_REMOVED lines=15> */
.L_x_70654:
[----:B------:R-:W2:Y:S02]  /*1b80*/  LDG.E.U16 R2, desc[UR36][R4.64] ;  /* 0x0000002404027981 */ /* 0x000ea4000c1e1500 */
[----:B--2---:R-:W-:-:S06]  /*1b90*/  IMAD.U32 R2, R2, 0x10000, RZ ;  /* 0x0001000002027824 */ /* 0x004fcc00078e00ff */
[----:B------:R-:W0:Y:S02]  /*1ba0*/  F2I.S64.TRUNC R2, R2 ;  /* 0x0000000200027311 */ /* 0x000e24000020d900 */
[----:B0-----:R-:W-:Y:S01]  /*1bb0*/  PRMT R0, R2, 0x7610, R0 ;  /* 0x0000761002007816 */ /* 0x001fe20000000000 */
[----:B------:R-:W-:Y:S06]  /*1bc0*/  BRA `(.L_x_70644) ;  /* 0x0000000400ac7947 */ /* 0x000fec0003800000 */
.L_x_70651:
        /* <DEDUP_REMOVED lines=10> */
.L_x_70658:
        /* <DEDUP_REMOVED lines=21> */
.L_x_70662:
[----:B------:R-:W-:Y:S05]  /*1dc0*/  BSYNC B1 ;  /* 0x0000000000017941 */ /* 0x000fea0003800000 */
.L_x_70661:
[----:B------:R-:W-:Y:S01]  /*1dd0*/  IMAD.SHL.U32 R2, R2, 0x100000, RZ ;  /* 0x0010000002027824 */ /* 0x000fe200078e00ff */
[----:B------:R-:W-:-:S04]  /*1de0*/  LEA R3, R0, 0x3b800000, 0x17 ;  /* 0x3b80000000037811 */ /* 0x000fc800078eb8ff */
[----:B------:R-:W-:-:S07]  /*1df0*/  LOP3.LUT R2, R3, R2, R4, 0xfe, !PT ;  /* 0x0000000203027212 */ /* 0x000fce00078efe04 */
.L_x_70660:
[----:B------:R-:W-:Y:S05]  /*1e00*/  BSYNC B0 ;  /* 0x0000000000007941 */ /* 0x000fea0003800000 */
.L_x_70659:
[----:B------:R-:W0:Y:S02]  /*1e10*/  F2I.S64.TRUNC R2, R2 ;  /* 0x0000000200027311 */ /* 0x000e24000020d900 */
[----:B0-----:R-:W-:Y:S01]  /*1e20*/  PRMT R0, R2, 0x7610, R0 ;  /* 0x0000761002007816 */ /* 0x001fe20000000000 */
[----:B------:R-:W-:Y:S06]  /*1e30*/  BRA `(.L_x_70644) ;  /* 0x0000000400107947 */ /* 0x000fec0003800000 */
.L_x_70657:
        /* <DEDUP_REMOVED lines=21> */
.L_x_70666:
[----:B------:R-:W-:Y:S05]  /*1f90*/  BSYNC B1 ;  /* 0x0000000000017941 */ /* 0x000fea0003800000 */
.L_x_70665:
[----:B------:R-:W-:Y:S01]  /*1fa0*/  IMAD.SHL.U32 R2, R2, 0x200000, RZ ;  /* 0x0020000002027824 */ /* 0x000fe200078e00ff */
[----:B------:R-:W-:-:S04]  /*1fb0*/  LEA R3, R0, 0x37800000, 0x17 ;  /* 0x3780000000037811 */ /* 0x000fc800078eb8ff */
[----:B------:R-:W-:-:S07]  /*1fc0*/  LOP3.LUT R2, R3, R2, R4, 0xfe, !PT ;  /* 0x0000000203027212 */ /* 0x000fce00078efe04 */
.L_x_70664:
[----:B------:R-:W-:Y:S05]  /*1fd0*/  BSYNC B0 ;  /* 0x0000000000007941 */ /* 0x000fea0003800000 */
.L_x_70663:
[----:B------:R-:W0:Y:S02]  /*1fe0*/  F2I.S64.TRUNC R2, R2 ;  /* 0x0000000200027311 */ /* 0x000e24000020d900 */
[----:B0-----:R-:W-:Y:S01]  /*1ff0*/  PRMT R0, R2, 0x7610, R0 ;  /* 0x0000761002007816 */ /* 0x001fe20000000000 */
[----:B------:R-:W-:Y:S06]  /*2000*/  BRA `(.L_x_70644) ;  /* 0x00000000009c7947 */ /* 0x000fec0003800000 */
.L_x_70656:
        /* <DEDUP_REMOVED lines=14> */
.L_x_70670:
[----:B------:R-:W-:Y:S05]  /*20f0*/  BSYNC B0 ;  /* 0x0000000000007941 */ /* 0x000fea0003800000 */
.L_x_70669:
[----:B------:R-:W0:Y:S02]  /*2100*/  F2I.S64.TRUNC R2, R2 ;  /* 0x0000000200027311 */ /* 0x000e24000020d900 */
[----:B0-----:R-:W-:Y:S01]  /*2110*/  PRMT R0, R2, 0x7610, R0 ;  /* 0x0000761002007816 */ /* 0x001fe20000000000 */
[----:B------:R-:W-:Y:S06]  /*2120*/  BRA `(.L_x_70644) ;  /* 0x0000000000547947 */ /* 0x000fec0003800000 */
.L_x_70643:
        /* <DEDUP_REMOVED lines=16> */
.L_x_70671:
[----:B------:R-:W-:Y:S01]  /*2230*/  PRMT R0, RZ, 0x7610, R0 ;  /* 0x00007610ff007816 */ /* 0x000fe20000000000 */
[----:B------:R-:W-:Y:S06]  /*2240*/  BRA `(.L_x_70644) ;  /* 0x00000000000c7947 */ /* 0x000fec0003800000 */
.L_x_70668:
[----:B------:R2:W5:Y:S01]  /*2250*/  LDG.E.U8 R0, desc[UR36][R4.64] ;  /* 0x0000002404007981 */ /* 0x000562000c1e1100 */
[----:B------:R-:W-:Y:S05]  /*2260*/  BRA `(.L_x_70644) ;  /* 0x0000000000047947 */ /* 0x000fea0003800000 */
.L_x_70667:
[----:B------:R1:W5:Y:S02]  /*2270*/  LDG.E.U8 R0, desc[UR36][R4.64] ;  /* 0x0000002404007981 */ /* 0x000364000c1e1100 */
.L_x_70644:
[----:B------:R-:W0:Y:S01]  /*2280*/  LDC.U8 R6, c[0x0][0x430] ;  /* 0x00010c00ff067b82 */ /* 0x000e220000000000 */
[----:B-----5:R-:W-:Y:S01]  /*2290*/  LOP3.LUT P1, RZ, R0, 0xff, RZ, 0xc0, !PT ;  /* 0x000000ff00ff7812 */ /* 0x020fe2000782c0ff */
[----:B------:R-:W-:Y:S01]  /*22a0*/  BSSY B0, `(.L_x_70672) ;  /* 0x0000014000007945 */ /* 0x000fe20003800000 */
[----:B------:R-:W-:Y:S01]  /*22b0*/  IMAD.MOV.U32 R3, RZ, RZ, 0x1 ;  /* 0x00000001ff037424 */ /* 0x000fe200078e00ff */
[----:B01234-:R-:W-:-:S04]  /*22c0*/  PRMT R5, R6, 0x9910, RZ ;  /* 0x0000991006057816 */ /* 0x01ffc800000000ff */
[----:B------:R-:W-:-:S06]  /*22d0*/  ISETP.GT.AND P0, PT, R5, 0x9, PT ;  /* 0x000000090500780c */ /* 0x000fcc0003f04270 */
[----:B------:R-:W-:Y:S07]  /*22e0*/  @!P1 BRA `(.L_x_70673) ;  /* 0x00000000003c9947 */ /* 0x000fee0003800000 */
[----:B------:R-:W-:Y:S01]  /*22f0*/  ULDC.U8 UR4, c[0x0][0x420] ;  /* 0x0001080000047ab9 */ /* 0x000fe20000000000 */
[----:B------:R-:W-:Y:S02]  /*2300*/  IMAD.MOV.U32 R3, RZ, RZ, 0x1 ;  /* 0x00000001ff037424 */ /* 0x000fe400078e00ff */
[----:B------:R-:W-:-:S07]  /*2310*/  IMAD.U32 R2, RZ, RZ, UR4 ;  /* 0x00000004ff027e24 */ /* 0x000fce000f8e00ff */
.L_x_70674:
        /* <DEDUP_REMOVED lines=12> */
.L_x_70673:
[----:B------:R-:W-:Y:S05]  /*23e0*/  BSYNC B0 ;  /* 0x0000000000007941 */ /* 0x000fea0003800000 */
.L_x_70672:
        /* <DEDUP_REMOVED lines=11> */
.L_x_70678:
[----:B------:R0:W-:Y:S01]  /*24a0*/  STG.E.U8 desc[UR36][R16.64], R3 ;  /* 0x0000000310007986 */ /* 0x0001e2000c101124 */
[----:B------:R-:W-:Y:S05]  /*24b0*/  BRA `(.L_x_70680) ;  /* 0x0000000c00987947 */ /* 0x000fea0003800000 */
.L_x_70677:
        /* <DEDUP_REMOVED lines=10> */
.L_x_70682:
[----:B------:R-:W-:-:S05]  /*2560*/  LOP3.LUT R3, R3, 0xff, RZ, 0xc0, !PT ;  /* 0x000000ff03037812 */ /* 0x000fca00078ec0ff */
[----:B------:R0:W-:Y:S01]  /*2570*/  STG.E desc[UR36][R16.64], R3 ;  /* 0x0000000310007986 */ /* 0x0001e2000c101924 */
[----:B------:R-:W-:Y:S05]  /*2580*/  BRA `(.L_x_70680) ;  /* 0x0000000c00647947 */ /* 0x000fea0003800000 */
.L_x_70681:
[----:B------:R-:W-:-:S05]  /*2590*/  LOP3.LUT R3, R3, 0xff, RZ, 0xc0, !PT ;  /* 0x000000ff03037812 */ /* 0x000fca00078ec0ff */
[----:B------:R0:W-:Y:S01]  /*25a0*/  STG.E.U16 desc[UR36][R16.64], R3 ;  /* 0x0000000310007986 */ /* 0x0001e2000c101524 */
[----:B------:R-:W-:Y:S05]  /*25b0*/  BRA `(.L_x_70680) ;  /* 0x0000000c00587947 */ /* 0x000fea0003800000 */
.L_x_70676:
        /* <DEDUP_REMOVED lines=10> */
.L_x_70684:
[----:B------:R-:W-:-:S04]  /*2660*/  LOP3.LUT R3, R3, 0xff, RZ, 0xc0, !PT ;  /* 0x000000ff03037812 */ /* 0x000fc800078ec0ff */
[----:B------:R-:W0:Y:S02]  /*2670*/  I2F.U16 R0, R3 ;  /* 0x0000000300007306 */ /* 0x000e240000101000 */
[----:B0-----:R-:W-:-:S05]  /*2680*/  F2FP.F16.F32.PACK_AB R0, RZ, R0 ;  /* 0x00000000ff00723e */ /* 0x001fca00000000ff */
[----:B------:R0:W-:Y:S01]  /*2690*/  STG.E.U16 desc[UR36][R16.64], R0 ;  /* 0x0000000010007986 */ /* 0x0001e2000c101524 */
[----:B------:R-:W-:Y:S05]  /*26a0*/  BRA `(.L_x_70680) ;  /* 0x0000000c001c7947 */ /* 0x000fea0003800000 */
.L_x_70683:
        /* <DEDUP_REMOVED lines=11> */
.L_x_70686:
[----:B------:R-:W-:-:S06]  /*2760*/  LOP3.LUT R3, R3, 0xff, RZ, 0xc0, !PT ;  /* 0x000000ff03037812 */ /* 0x000fcc00078ec0ff */
[----:B------:R-:W0:Y:S02]  /*2770*/  I2F.U16 R3, R3 ;  /* 0x0000000300037306 */ /* 0x000e240000101000 */
[----:B0-----:R-:W-:-:S04]  /*2780*/  F2FP.F16.F32.PACK_AB R3, RZ, R3 ;  /* 0x00000003ff03723e */ /* 0x001fc800000000ff */
[----:B------:R-:W-:-:S05]  /*2790*/  PRMT R3, R3, 0x5410, RZ ;  /* 0x0000541003037816 */ /* 0x000fca00000000ff */
[----:B------:R2:W-:Y:S01]  /*27a0*/  STG.E desc[UR36][R16.64], R3 ;  /* 0x0000000310007986 */ /* 0x0005e2000c101924 */
[----:B------:R-:W-:Y:S05]  /*27b0*/  BRA `(.L_x_70680) ;  /* 0x0000000800d87947 */ /* 0x000fea0003800000 */
.L_x_70685:
[----:B------:R-:W-:-:S06]  /*27c0*/  LOP3.LUT R3, R3, 0xff, RZ, 0xc0, !PT ;  /* 0x000000ff03037812 */ /* 0x000fcc00078ec0ff */
[----:B------:R-:W0:Y:S02]  /*27d0*/  I2F.F64.U16 R2, R3 ;  /* 0x0000000300027312 */ /* 0x000e240000101800 */
[----:B0-----:R4:W-:Y:S01]  /*27e0*/  STG.E.64 desc[UR36][R16.64], R2 ;  /* 0x0000000210007986 */ /* 0x0019e2000c101b24 */
[----:B------:R-:W-:Y:S05]  /*27f0*/  BRA `(.L_x_70680) ;  /* 0x0000000800c87947 */ /* 0x000fea0003800000 */
.L_x_70675:
        /* <DEDUP_REMOVED lines=12> */
.L_x_70689:
[----:B------:R-:W-:Y:S02]  /*28c0*/  LOP3.LUT R4, R3, 0xff, RZ, 0xc0, !PT ;  /* 0x000000ff03047812 */ /* 0x000fe400078ec0ff */
[----:B------:R-:W-:-:S04]  /*28d0*/  CS2R R6, SRZ ;  /* 0x0000000000067805 */ /* 0x000fc8000001ff00 */
[----:B------:R-:W0:Y:S02]  /*28e0*/  I2F.F64.U16 R4, R4 ;  /* 0x0000000400047312 */ /* 0x000e240000101800 */
[----:B0-----:R0:W-:Y:S01]  /*28f0*/  STG.E.128 desc[UR36][R16.64], R4 ;  /* 0x0000000410007986 */ /* 0x0011e2000c101d24 */
[----:B------:R-:W-:Y:S05]  /*2900*/  BRA `(.L_x_70680) ;  /* 0x0000000800847947 */ /* 0x000fea0003800000 */
.L_x_70688:
        /* <DEDUP_REMOVED lines=22> */
.L_x_70693:
[----:B------:R-:W-:Y:S05]  /*2a70*/  BSYNC B0 ;  /* 0x0000000000007941 */ /* 0x000fea0003800000 */
.L_x_70692:
[----:B------:R-:W-:-:S05]  /*2a80*/  LOP3.LUT R3, R0, R3, RZ, 0xfc, !PT ;  /* 0x0000000300037212 */ /* 0x000fca00078efcff */
[----:B------:R0:W-:Y:S01]  /*2a90*/  STG.E.U8 desc[UR36][R16.64], R3 ;  /* 0x0000000310007986 */ /* 0x0001e2000c101124 */
[----:B------:R-:W-:Y:S05]  /*2aa0*/  BRA `(.L_x_70680) ;  /* 0x00000008001c7947 */ /* 0x000fea0003800000 */
.L_x_70691:
        /* <DEDUP_REMOVED lines=14> */
.L_x_70695:
[----:B------:R-:W-:Y:S01]  /*2b90*/  IMAD.MOV.U32 R0, RZ, RZ, 0x7f ;  /* 0x0000007fff007424 */ /* 0x000fe200078e00ff */
[----:B------:R-:W-:-:S04]  /*2ba0*/  ISETP.GT.U32.AND P0, PT, R2, 0x7f800000, PT ;  /* 0x7f8000000200780c */ /* 0x000fc80003f04070 */
[----:B------:R-:W-:-:S09]  /*2bb0*/  SEL R0, R0, 0x7c, P0 ;  /* 0x0000007c00007807 */ /* 0x000fd20000000000 */
.L_x_70696:
[----:B------:R-:W-:Y:S05]  /*2bc0*/  BSYNC B0 ;  /* 0x0000000000007941 */ /* 0x000fea0003800000 */
.L_x_70694:
[----:B------:R-:W-:-:S04]  /*2bd0*/  LOP3.LUT R2, R3, 0x80000000, RZ, 0xc0, !PT ;  /* 0x8000000003027812 */ /* 0x000fc800078ec0ff */
[----:B------:R-:W-:-:S04]  /*2be0*/  SHF.R.U32.HI R3, RZ, 0x18, R2 ;  /* 0x00000018ff037819 */ /* 0x000fc80000011602 */
[----:B------:R-:W-:-:S05]  /*2bf0*/  LOP3.LUT R3, R0, R3, RZ, 0xfc, !PT ;  /* 0x0000000300037212 */ /* 0x000fca00078efcff */
[----:B------:R0:W-:Y:S01]  /*2c00*/  STG.E.U8 desc[UR36][R16.64], R3 ;  /* 0x0000000310007986 */ /* 0x0001e2000c101124 */
[----:B------:R-:W-:Y:S05]  /*2c10*/  BRA `(.L_x_70680) ;  /* 0x0000000400c07947 */ /* 0x000fea0003800000 */
.L_x_70690:
[----:B------:R-:W-:-:S04]  /*2c20*/  LOP3.LUT R3, R3, 0xff, RZ, 0xc0, !PT ;  /* 0x000000ff03037812 */ /* 0x000fc800078ec0ff */
[----:B------:R-:W0:Y:S02]  /*2c30*/  I2F.U16 R0, R3 ;  /* 0x0000000300007306 */ /* 0x000e240000101000 */
[----:B0-----:R-:W-:-:S05]  /*2c40*/  F2FP.BF16.F32.PACK_AB R0, RZ, R0 ;  /* 0x00000000ff00723e */ /* 0x001fca00000010ff */
[----:B------:R0:W-:Y:S01]  /*2c50*/  STG.E.U16 desc[UR36][R16.64], R0 ;  /* 0x0000000010007986 */ /* 0x0001e2000c101524 */
[----:B------:R-:W-:Y:S05]  /*2c60*/  BRA `(.L_x_70680) ;  /* 0x0000000400ac7947 */ /* 0x000fea0003800000 */
.L_x_70687:
        /* <DEDUP_REMOVED lines=11> */
.L_x_70699:
        /* <DEDUP_REMOVED lines=18> */
.L_x_70702:
[----:B------:R-:W-:-:S04]  /*2e40*/  LOP3.LUT R2, R3, 0x80000000, RZ, 0xc0, !PT ;  /* 0x8000000003027812 */ /* 0x000fc800078ec0ff */
[----:B------:R-:W-:-:S04]  /*2e50*/  SHF.R.U32.HI R3, RZ, 0x18, R2 ;  /* 0x00000018ff037819 */ /* 0x000fc80000011602 */
[----:B------:R-:W-:-:S04]  /*2e60*/  LOP3.LUT R0, R0, R3, RZ, 0xfc, !PT ;  /* 0x0000000300007212 */ /* 0x000fc800078efcff */
[----:B------:R-:W-:-:S07]  /*2e70*/  PRMT R8, R0, 0x7610, R8 ;  /* 0x0000761000087816 */ /* 0x000fce0000000008 */
.L_x_70701:
[----:B------:R-:W-:Y:S05]  /*2e80*/  BSYNC B0 ;  /* 0x0000000000007941 */ /* 0x000fea0003800000 */
.L_x_70700:
[----:B------:R0:W-:Y:S01]  /*2e90*/  STG.E.U8 desc[UR36][R16.64], R8 ;  /* 0x0000000810007986 */ /* 0x0001e2000c101124 */
[----:B------:R-:W-:Y:S05]  /*2ea0*/  BRA `(.L_x_70680) ;  /* 0x00000004001c7947 */ /* 0x000fea0003800000 */
.L_x_70698:
        /* <DEDUP_REMOVED lines=18> */
.L_x_70705:
[----:B------:R-:W-:-:S04]  /*2fd0*/  LOP3.LUT R2, R3, 0x80000000, RZ, 0xc0, !PT ;  /* 0x8000000003027812 */ /* 0x000fc800078ec0ff */
[----:B------:R-:W-:-:S04]  /*2fe0*/  SHF.R.U32.HI R3, RZ, 0x18, R2 ;  /* 0x00000018ff037819 */ /* 0x000fc80000011602 */
[----:B------:R-:W-:-:S04]  /*2ff0*/  LOP3.LUT R0, R0, R3, RZ, 0xfc, !PT ;  /* 0x0000000300007212 */ /* 0x000fc800078efcff */
[----:B------:R-:W-:-:S07]  /*3000*/  PRMT R8, R0, 0x7610, R8 ;  /* 0x0000761000087816 */ /* 0x000fce0000000008 */
.L_x_70704:
[----:B------:R-:W-:Y:S05]  /*3010*/  BSYNC B0 ;  /* 0x0000000000007941 */ /* 0x000fea0003800000 */
.L_x_70703:
[----:B------:R0:W-:Y:S01]  /*3020*/  STG.E.U8 desc[UR36][R16.64], R8 ;  /* 0x0000000810007986 */ /* 0x0001e2000c101124 */
[----:B------:R-:W-:Y:S05]  /*3030*/  BRA `(.L_x_70680) ;  /* 0x0000000000b87947 */ /* 0x000fea0003800000 */
.L_x_70697:
        /* <DEDUP_REMOVED lines=23> */
.L_x_70679:
        /* <DEDUP_REMOVED lines=16> */
.L_x_70708:
[----:B------:R-:W-:Y:S05]  /*32b0*/  BRA `(.L_x_70680) ;  /* 0x0000000000187947 */ /* 0x000fea0003800000 */
.L_x_70707:
[----:B------:R-:W-:Y:S01]  /*32c0*/  LOP3.LUT R2, R3, 0xff, RZ, 0xc0, !PT ;  /* 0x000000ff03027812 */ /* 0x000fe200078ec0ff */
[----:B------:R-:W-:-:S05]  /*32d0*/  IMAD.MOV.U32 R3, RZ, RZ, RZ ;  /* 0x000000ffff037224 */ /* 0x000fca00078e00ff */
[----:B------:R0:W-:Y:S01]  /*32e0*/  STG.E.64 desc[UR36][R16.64], R2 ;  /* 0x0000000210007986 */ /* 0x0001e2000c101b24 */
[----:B------:R-:W-:Y:S05]  /*32f0*/  BRA `(.L_x_70680) ;  /* 0x0000000000087947 */ /* 0x000fea0003800000 */
.L_x_70706:
[----:B------:R-:W-:-:S05]  /*3300*/  LOP3.LUT R3, R3, 0xff, RZ, 0xc0, !PT ;  /* 0x000000ff03037812 */ /* 0x000fca00078ec0ff */
[----:B------:R0:W-:Y:S02]  /*3310*/  STG.E desc[UR36][R16.64], R3 ;  /* 0x0000000310007986 */ /* 0x0001e4000c101924 */
.L_x_70680:
[----:B------:R-:W-:-:S04]  /*3320*/  IMAD R18, R23, 0x200, R18 ;  /* 0x0000020017127824 */ /* 0x000fc800078e0212 */
[----:B------:R-:W-:-:S07]  /*3330*/  VIADD R19, R18, 0x80 ;  /* 0x0000008012137836 */ /* 0x000fce0000000000 */
.L_x_70637:
[----:B------:R-:W-:Y:S05]  /*3340*/  BSYNC B6 ;  /* 0x0000000000067941 */ /* 0x000fea0003800000 */
.L_x_70636:
        /* <DEDUP_REMOVED lines=307> */
.L_x_70711:
        /* <DEDUP_REMOVED lines=20> */
.L_x_70715:
[----:B------:R3:W5:Y:S01]  /*47c0*/  LDG.E.U8 R0, desc[UR36][R4.64] ;  /* 0x0000002404007981 */ /* 0x000762000c1e1100 */
[----:B------:R-:W-:Y:S05]  /*47d0*/  BRA `(.L_x_70717) ;  /* 0x0000000c00647947 */ /* 0x000fea0003800000 */
.L_x_70714:
        /* <DEDUP_REMOVED lines=8> */
.L_x_70719:
[----:B------:R0:W5:Y:S01]  /*4860*/  LDG.E.U8 R0, desc[UR36][R4.64] ;  /* 0x0000002404007981 */ /* 0x000162000c1e1100 */
[----:B------:R-:W-:Y:S05]  /*4870*/  BRA `(.L_x_70717) ;  /* 0x0000000c003c7947 */ /* 0x000fea0003800000 */
.L_x_70718:
[----:B------:R0:W5:Y:S01]  /*4880*/  LDG.E.U16 R0, desc[UR36][R4.64] ;  /* 0x0000002404007981 */ /* 0x000162000c1e1500 */
[----:B------:R-:W-:Y:S05]  /*4890*/  BRA `(.L_x_70717) ;  /* 0x0000000c00347947 */ /* 0x000fea0003800000 */
.L_x_70713:
        /* <DEDUP_REMOVED lines=10> */
.L_x_70721:
[----:B------:R-:W2:Y:S02]  /*4940*/  LDG.E.U16 R2, desc[UR36][R4.64] ;  /* 0x0000002404027981 */ /* 0x000ea4000c1e1500 */
[----:B--2---:R-:W-:-:S06]  /*4950*/  HADD2.F32 R2, -RZ, R2.H0_H0 ;  /* 0x20000002ff027230 */ /* 0x004fcc0000004100 */
[----:B------:R-:W0:Y:S02]  /*4960*/  F2I.S64.TRUNC R2, R2 ;  /* 0x0000000200027311 */ /* 0x000e24000020d900 */
[----:B0-----:R-:W-:Y:S01]  /*4970*/  PRMT R0, R2, 0x7610, R0 ;  /* 0x0000761002007816 */ /* 0x001fe20000000000 */
[----:B------:R-:W-:Y:S06]  /*4980*/  BRA `(.L_x_70717) ;  /* 0x0000000800f87947 */ /* 0x000fec0003800000 */
.L_x_70720:
        /* <DEDUP_REMOVED lines=10> */
.L_x_70723:
[----:B------:R-:W2:Y:S02]  /*4a30*/  LDG.E.U16 R4, desc[UR36][R4.64] ;  /* 0x0000002404047981 */ /* 0x000ea4000c1e1500 */
[----:B--2---:R-:W-:-:S06]  /*4a40*/  HADD2.F32 R2, -RZ, R4.H0_H0 ;  /* 0x20000004ff027230 */ /* 0x004fcc0000004100 */
[----:B------:R-:W0:Y:S02]  /*4a50*/  F2I.S64.TRUNC R2, R2 ;  /* 0x0000000200027311 */ /* 0x000e24000020d900 */
[----:B0-----:R-:W-:Y:S01]  /*4a60*/  PRMT R0, R2, 0x7610, R0 ;  /* 0x0000761002007816 */ /* 0x001fe20000000000 */
[----:B------:R-:W-:Y:S06]  /*4a70*/  BRA `(.L_x_70717) ;  /* 0x0000000800bc7947 */ /* 0x000fec0003800000 */
.L_x_70722:
[----:B------:R-:W2:Y:S02]  /*4a80*/  LDG.E.64 R2, desc[UR36][R4.64] ;  /* 0x0000002404027981 */ /* 0x000ea4000c1e1b00 */
[----:B--2---:R-:W0:Y:S02]  /*4a90*/  F2I.S64.F64.TRUNC R2, R2 ;  /* 0x0000000200027311 */ /* 0x004e24000030d900 */
[----:B0-----:R-:W-:Y:S01]  /*4aa0*/  PRMT R0, R2, 0x7610, R0 ;  /* 0x0000761002007816 */ /* 0x001fe20000000000 */
[----:B------:R-:W-:Y:S06]  /*4ab0*/  BRA `(.L_x_70717) ;  /* 0x0000000800ac7947 */ /* 0x000fec0003800000 */
.L_x_70712:
        /* <DEDUP_REMOVED lines=12> */
.L_x_70726:
[----:B------:R-:W2:Y:S02]  /*4b80*/  LDG.E.64 R4, desc[UR36][R4.64] ;  /* 0x0000002404047981 */ /* 0x000ea4000c1e1b00 */
[----:B--2---:R-:W0:Y:S02]  /*4b90*/  F2I.S64.F64.TRUNC R2, R4 ;  /* 0x0000000400027311 */ /* 0x004e24000030d900 */
[----:B0-----:R-:W-:Y:S01]  /*4ba0*/  PRMT R0, R2, 0x7610, R0 ;  /* 0x0000761002007816 */ /* 0x001fe20000000000 */
[----:B------:R-:W-:Y:S06]  /*4bb0*/  BRA `(.L_x_70717) ;  /* 0x00000008006c7947 */ /* 0x000fec0003800000 */
.L_x_70725:
        /* <DEDUP_REMOVED lines=28> */
.L_x_70728:
        /* <DEDUP_REMOVED lines=15> */
.L_x_70727:
[----:B------:R-:W2:Y:S02]  /*4e70*/  LDG.E.U16 R2, desc[UR36][R4.64] ;  /* 0x0000002404027981 */ /* 0x000ea4000c1e1500 */
[----:B--2---:R-:W-:-:S06]  /*4e80*/  IMAD.U32 R2, R2, 0x10000, RZ ;  /* 0x0001000002027824 */ /* 0x004fcc00078e00ff */
[----:B------:R-:W0:Y:S02]  /*4e90*/  F2I.S64.TRUNC R2, R2 ;  /* 0x0000000200027311 */ /* 0x000e24000020d900 */
[----:B0-----:R-:W-:Y:S01]  /*4ea0*/  PRMT R0, R2, 0x7610, R0 ;  /* 0x0000761002007816 */ /* 0x001fe20000000000 */
[----:B------:R-:W-:Y:S06]  /*4eb0*/  BRA `(.L_x_70717) ;  /* 0x0000000400ac7947 */ /* 0x000fec0003800000 */
.L_x_70724:
        /* <DEDUP_REMOVED lines=10> */
.L_x_70731:
        /* <DEDUP_REMOVED lines=21> */
.L_x_70735:
[----:B------:R-:W-:Y:S05]  /*50b0*/  BSYNC B1 ;  /* 0x0000000000017941 */ /* 0x000fea0003800000 */
.L_x_70734:
[----:B------:R-:W-:Y:S01]  /*50c0*/  IMAD.SHL.U32 R2, R2, 0x100000, RZ ;  /* 0x0010000002027824 */ /* 0x000fe200078e00ff */
[----:B------:R-:W-:-:S04]  /*50d0*/  LEA R3, R0, 0x3b800000, 0x17 ;  /* 0x3b80000000037811 */ /* 0x000fc800078eb8ff */
[----:B------:R-:W-:-:S07]  /*50e0*/  LOP3.LUT R2, R3, R2, R4, 0xfe, !PT ;  /* 0x0000000203027212 */ /* 0x000fce00078efe04 */
.L_x_70733:
[----:B------:R-:W-:Y:S05]  /*50f0*/  BSYNC B0 ;  /* 0x0000000000007941 */ /* 0x000fea0003800000 */
.L_x_70732:
[----:B------:R-:W0:Y:S02]  /*5100*/  F2I.S64.TRUNC R2, R2 ;  /* 0x0000000200027311 */ /* 0x000e24000020d900 */
[----:B0-----:R-:W-:Y:S01]  /*5110*/  PRMT R0, R2, 0x7610, R0 ;  /* 0x0000761002007816 */ /* 0x001fe20000000000 */
[----:B------:R-:W-:Y:S06]  /*5120*/  BRA `(.L_x_70717) ;  /* 0x0000000400107947 */ /* 0x000fec0003800000 */
.L_x_70730:
        /* <DEDUP_REMOVED lines=21> */
.L_x_70739:
[----:B------:R-:W-:Y:S05]  /*5280*/  BSYNC B1 ;  /* 0x0000000000017941 */ /* 0x000fea0003800000 */
.L_x_70738:
[----:B------:R-:W-:Y:S01]  /*5290*/  IMAD.SHL.U32 R2, R2, 0x200000, RZ ;  /* 0x0020000002027824 */ /* 0x000fe200078e00ff */
[----:B------:R-:W-:-:S04]  /*52a0*/  LEA R3, R0, 0x37800000, 0x17 ;  /* 0x3780000000037811 */ /* 0x000fc800078eb8ff */
[----:B------:R-:W-:-:S07]  /*52b0*/  LOP3.LUT R2, R3, R2, R4, 0xfe, !PT ;  /* 0x0000000203027212 */ /* 0x000fce00078efe04 */
.L_x_70737:
[----:B------:R-:W-:Y:S05]  /*52c0*/  BSYNC B0 ;  /* 0x0000000000007941 */ /* 0x000fea0003800000 */
.L_x_70736:
[----:B------:R-:W0:Y:S02]  /*52d0*/  F2I.S64.TRUNC R2, R2 ;  /* 0x0000000200027311 */ /* 0x000e24000020d900 */
[----:B0-----:R-:W-:Y:S01]  /*52e0*/  PRMT R0, R2, 0x7610, R0 ;  /* 0x0000761002007816 */ /* 0x001fe20000000000 */
[----:B------:R-:W-:Y:S06]  /*52f0*/  BRA `(.L_x_70717) ;  /* 0x00000000009c7947 */ /* 0x000fec0003800000 */
.L_x_70729:
        /* <DEDUP_REMOVED lines=14> */
.L_x_70743:
[----:B------:R-:W-:Y:S05]  /*53e0*/  BSYNC B0 ;  /* 0x0000000000007941 */ /* 0x000fea0003800000 */
.L_x_70742:
[----:B------:R-:W0:Y:S02]  /*53f0*/  F2I.S64.TRUNC R2, R2 ;  /* 0x0000000200027311 */ /* 0x000e24000020d900 */
[----:B0-----:R-:W-:Y:S01]  /*5400*/  PRMT R0, R2, 0x7610, R0 ;  /* 0x0000761002007816 */ /* 0x001fe20000000000 */
[----:B------:R-:W-:Y:S06]  /*5410*/  BRA `(.L_x_70717) ;  /* 0x0000000000547947 */ /* 0x000fec0003800000 */
.L_x_70716:
        /* <DEDUP_REMOVED lines=16> */
.L_x_70744:
[----:B------:R-:W-:Y:S01]  /*5520*/  PRMT R0, RZ, 0x7610, R0 ;  /* 0x00007610ff007816 */ /* 0x000fe20000000000 */
[----:B------:R-:W-:Y:S06]  /*5530*/  BRA `(.L_x_70717) ;  /* 0x00000000000c7947 */ /* 0x000fec0003800000 */
.L_x_70741:
[----:B------:R0:W5:Y:S01]  /*5540*/  LDG.E.U8 R0, desc[UR36][R4.64] ;  /* 0x0000002404007981 */ /* 0x000162000c1e1100 */
[----:B------:R-:W-:Y:S05]  /*5550*/  BRA `(.L_x_70717) ;  /* 0x0000000000047947 */ /* 0x000fea0003800000 */
.L_x_70740:
[----:B------:R1:W5:Y:S02]  /*5560*/  LDG.E.U8 R0, desc[UR36][R4.64] ;  /* 0x0000002404007981 */ /* 0x000364000c1e1100 */
.L_x_70717:
        /* <DEDUP_REMOVED lines=10> */
.L_x_70747:
        /* <DEDUP_REMOVED lines=12> */
.L_x_70746:
[----:B------:R-:W-:Y:S05]  /*56d0*/  BSYNC B0 ;  /* 0x0000000000007941 */ /* 0x000fea0003800000 */
.L_x_70745:
        /* <DEDUP_REMOVED lines=11> */
.L_x_70751:
[----:B------:R0:W-:Y:S01]  /*5790*/  STG.E.U8 desc[UR36][R16.64], R3 ;  /* 0x0000000310007986 */ /* 0x0001e2000c101124 */
[----:B------:R-:W-:Y:S05]  /*57a0*/  BRA `(.L_x_70753) ;  /* 0x0000000c00987947 */ /* 0x000fea0003800000 */
.L_x_70750:
        /* <DEDUP_REMOVED lines=10> */
.L_x_70755:
[----:B------:R-:W-:-:S05]  /*5850*/  LOP3.LUT R3, R3, 0xff, RZ, 0xc0, !PT ;  /* 0x000000ff03037812 */ /* 0x000fca00078ec0ff */
[----:B------:R0:W-:Y:S01]  /*5860*/  STG.E desc[UR36][R16.64], R3 ;  /* 0x0000000310007986 */ /* 0x0001e2000c101924 */
[----:B------:R-:W-:Y:S05]  /*5870*/  BRA `(.L_x_70753) ;  /* 0x0000000c00647947 */ /* 0x000fea0003800000 */
.L_x_70754:
[----:B------:R-:W-:-:S05]  /*5880*/  LOP3.LUT R3, R3, 0xff, RZ, 0xc0, !PT ;  /* 0x000000ff03037812 */ /* 0x000fca00078ec0ff */
[----:B------:R0:W-:Y:S01]  /*5890*/  STG.E.U16 desc[UR36][R16.64], R3 ;  /* 0x0000000310007986 */ /* 0x0001e2000c101524 */
[----:B------:R-:W-:Y:S05]  /*58a0*/  BRA `(.L_x_70753) ;  /* 0x0000000c00587947 */ /* 0x000fea0003800000 */
.L_x_70749:
        /* <DEDUP_REMOVED lines=10> */
.L_x_70757:
[----:B------:R-:W-:-:S04]  /*5950*/  LOP3.LUT R3, R3, 0xff, RZ, 0xc0, !PT ;  /* 0x000000ff03037812 */ /* 0x000fc800078ec0ff */
[----:B------:R-:W0:Y:S02]  /*5960*/  I2F.U16 R0, R3 ;  /* 0x0000000300007306 */ /* 0x000e240000101000 */
[----:B0-----:R-:W-:-:S05]  /*5970*/  F2FP.F16.F32.PACK_AB R0, RZ, R0 ;  /* 0x00000000ff00723e */ /* 0x001fca00000000ff */
[----:B------:R0:W-:Y:S01]  /*5980*/  STG.E.U16 desc[UR36][R16.64], R0 ;  /* 0x0000000010007986 */ /* 0x0001e2000c101524 */
[----:B------:R-:W-:Y:S05]  /*5990*/  BRA `(.L_x_70753) ;  /* 0x0000000c001c7947 */ /* 0x000fea0003800000 */
.L_x_70756:
        /* <DEDUP_REMOVED lines=11> */
.L_x_70759:
[----:B------:R-:W-:-:S06]  /*5a50*/  LOP3.LUT R3, R3, 0xff, RZ, 0xc0, !PT ;  /* 0x000000ff03037812 */ /* 0x000fcc00078ec0ff */
[----:B------:R-:W0:Y:S02]  /*5a60*/  I2F.U16 R3, R3 ;  /* 0x0000000300037306 */ /* 0x000e240000101000 */
[----:B0-----:R-:W-:-:S04]  /*5a70*/  F2FP.F16.F32.PACK_AB R3, RZ, R3 ;  /* 0x00000003ff03723e */ /* 0x001fc800000000ff */
[----:B------:R-:W-:-:S05]  /*5a80*/  PRMT R3, R3, 0x5410, RZ ;  /* 0x0000541003037816 */ /* 0x000fca00000000ff */
[----:B------:R0:W-:Y:S01]  /*5a90*/  STG.E desc[UR36][R16.64], R3 ;  /* 0x0000000310007986 */ /* 0x0001e2000c101924 */
[----:B------:R-:W-:Y:S05]  /*5aa0*/  BRA `(.L_x_70753) ;  /* 0x0000000800d87947 */ /* 0x000fea0003800000 */
.L_x_70758:
[----:B------:R-:W-:-:S06]  /*5ab0*/  LOP3.LUT R3, R3, 0xff, RZ, 0xc0, !PT ;  /* 0x000000ff03037812 */ /* 0x000fcc00078ec0ff */
[----:B------:R-:W0:Y:S02]  /*5ac0*/  I2F.F64.U16 R2, R3 ;  /* 0x0000000300027312 */ /* 0x000e240000101800 */
[----:B0-----:R0:W-:Y:S01]  /*5ad0*/  STG.E.64 desc[UR36][R16.64], R2 ;  /* 0x0000000210007986 */ /* 0x0011e2000c101b24 */
[----:B------:R-:W-:Y:S05]  /*5ae0*/  BRA `(.L_x_70753) ;  /* 0x0000000800c87947 */ /* 0x000fea0003800000 */
.L_x_70748:
        /* <DEDUP_REMOVED lines=12> */
.L_x_70762:
[----:B------:R-:W-:Y:S02]  /*5bb0*/  LOP3.LUT R4, R3, 0xff, RZ, 0xc0, !PT ;  /* 0x000000ff03047812 */ /* 0x000fe400078ec0ff */
[----:B------:R-:W-:-:S04]  /*5bc0*/  CS2R R6, SRZ ;  /* 0x0000000000067805 */ /* 0x000fc8000001ff00 */
[----:B------:R-:W0:Y:S02]  /*5bd0*/  I2F.F64.U16 R4, R4 ;  /* 0x0000000400047312 */ /* 0x000e240000101800 */
[----:B0-----:R0:W-:Y:S01]  /*5be0*/  STG.E.128 desc[UR36][R16.64], R4 ;  /* 0x0000000410007986 */ /* 0x0011e2000c101d24 */
[----:B------:R-:W-:Y:S05]  /*5bf0*/  BRA `(.L_x_70753) ;  /* 0x0000000800847947 */ /* 0x000fea0003800000 */
.L_x_70761:
        /* <DEDUP_REMOVED lines=22> */
.L_x_70766:
[----:B------:R-:W-:Y:S05]  /*5d60*/  BSYNC B0 ;  /* 0x0000000000007941 */ /* 0x000fea0003800000 */
.L_x_70765:
[----:B------:R-:W-:-:S05]  /*5d70*/  LOP3.LUT R3, R0, R3, RZ, 0xfc, !PT ;  /* 0x0000000300037212 */ /* 0x000fca00078efcff */
[----:B------:R0:W-:Y:S01]  /*5d80*/  STG.E.U8 desc[UR36][R16.64], R3 ;  /* 0x0000000310007986 */ /* 0x0001e2000c101124 */
[----:B------:R-:W-:Y:S05]  /*5d90*/  BRA `(.L_x_70753) ;  /* 0x00000008001c7947 */ /* 0x000fea0003800000 */
.L_x_70764:
        /* <DEDUP_REMOVED lines=14> */
.L_x_70768:
[----:B------:R-:W-:Y:S01]  /*5e80*/  IMAD.MOV.U32 R0, RZ, RZ, 0x7f ;  /* 0x0000007fff007424 */ /* 0x000fe200078e00ff */
[----:B------:R-:W-:-:S04]  /*5e90*/  ISETP.GT.U32.AND P0, PT, R2, 0x7f800000, PT ;  /* 0x7f8000000200780c */ /* 0x000fc80003f04070 */
[----:B------:R-:W-:-:S09]  /*5ea0*/  SEL R0, R0, 0x7c, P0 ;  /* 0x0000007c00007807 */ /* 0x000fd20000000000 */
.L_x_70769:
[----:B------:R-:W-:Y:S05]  /*5eb0*/  BSYNC B0 ;  /* 0x0000000000007941 */ /* 0x000fea0003800000 */
.L_x_70767:
[----:B------:R-:W-:-:S04]  /*5ec0*/  LOP3.LUT R2, R3, 0x80000000, RZ, 0xc0, !PT ;  /* 0x8000000003027812 */ /* 0x000fc800078ec0ff */
[----:B------:R-:W-:-:S04]  /*5ed0*/  SHF.R.U32.HI R3, RZ, 0x18, R2 ;  /* 0x00000018ff037819 */ /* 0x000fc80000011602 */
[----:B------:R-:W-:-:S05]  /*5ee0*/  LOP3.LUT R3, R0, R3, RZ, 0xfc, !PT ;  /* 0x0000000300037212 */ /* 0x000fca00078efcff */
[----:B------:R0:W-:Y:S01]  /*5ef0*/  STG.E.U8 desc[UR36][R16.64], R3 ;  /* 0x0000000310007986 */ /* 0x0001e2000c101124 */
[----:B------:R-:W-:Y:S05]  /*5f00*/  BRA `(.L_x_70753) ;  /* 0x0000000400c07947 */ /* 0x000fea0003800000 */
.L_x_70763:
[----:B------:R-:W-:-:S04]  /*5f10*/  LOP3.LUT R3, R3, 0xff, RZ, 0xc0, !PT ;  /* 0x000000ff03037812 */ /* 0x000fc800078ec0ff */
[----:B------:R-:W0:Y:S02]  /*5f20*/  I2F.U16 R0, R3 ;  /* 0x0000000300007306 */ /* 0x000e240000101000 */
[----:B0-----:R-:W-:-:S05]  /*5f30*/  F2FP.BF16.F32.PACK_AB R0, RZ, R0 ;  /* 0x00000000ff00723e */ /* 0x001fca00000010ff */
[----:B------:R0:W-:Y:S01]  /*5f40*/  STG.E.U16 desc[UR36][R16.64], R0 ;  /* 0x0000000010007986 */ /* 0x0001e2000c101524 */
[----:B------:R-:W-:Y:S05]  /*5f50*/  BRA `(.L_x_70753) ;  /* 0x0000000400ac7947 */ /* 0x000fea0003800000 */
.L_x_70760:
        /* <DEDUP_REMOVED lines=11> */
.L_x_70772:
        /* <DEDUP_REMOVED lines=18> */
.L_x_70775:
[----:B------:R-:W-:-:S04]  /*6130*/  LOP3.LUT R2, R3, 0x80000000, RZ, 0xc0, !PT ;  /* 0x8000000003027812 */ /* 0x000fc800078ec0ff */
[----:B------:R-:W-:-:S04]  /*6140*/  SHF.R.U32.HI R3, RZ, 0x18, R2 ;  /* 0x00000018ff037819 */ /* 0x000fc80000011602 */
[----:B------:R-:W-:-:S04]  /*6150*/  LOP3.LUT R0, R0, R3, RZ, 0xfc, !PT ;  /* 0x0000000300007212 */ /* 0x000fc800078efcff */
[----:B------:R-:W-:-:S07]  /*6160*/  PRMT R8, R0, 0x7610, R8 ;  /* 0x0000761000087816 */ /* 0x000fce0000000008 */
.L_x_70774:
[----:B------:R-:W-:Y:S05]  /*6170*/  BSYNC B0 ;  /* 0x0000000000007941 */ /* 0x000fea0003800000 */
.L_x_70773:
[----:B------:R3:W-:Y:S01]  /*6180*/  STG.E.U8 desc[UR36][R16.64], R8 ;  /* 0x0000000810007986 */ /* 0x0007e2000c101124 */
[----:B------:R-:W-:Y:S05]  /*6190*/  BRA `(.L_x_70753) ;  /* 0x00000004001c7947 */ /* 0x000fea0003800000 */
.L_x_70771:
        /* <DEDUP_REMOVED lines=18> */
.L_x_70778:
[----:B------:R-:W-:-:S04]  /*62c0*/  LOP3.LUT R2, R3, 0x80000000, RZ, 0xc0, !PT ;  /* 0x8000000003027812 */ /* 0x000fc800078ec0ff */
[----:B------:R-:W-:-:S04]  /*62d0*/  SHF.R.U32.HI R3, RZ, 0x18, R2 ;  /* 0x00000018ff037819 */ /* 0x000fc80000011602 */
[----:B------:R-:W-:-:S04]  /*62e0*/  LOP3.LUT R0, R0, R3, RZ, 0xfc, !PT ;  /* 0x0000000300007212 */ /* 0x000fc800078efcff */
[----:B------:R-:W-:-:S07]  /*62f0*/  PRMT R8, R0, 0x7610, R8 ;  /* 0x0000761000087816 */ /* 0x000fce0000000008 */
.L_x_70777:
[----:B------:R-:W-:Y:S05]  /*6300*/  BSYNC B0 ;  /* 0x0000000000007941 */ /* 0x000fea0003800000 */
.L_x_70776:
[----:B------:R0:W-:Y:S01]  /*6310*/  STG.E.U8 desc[UR36][R16.64], R8 ;  /* 0x0000000810007986 */ /* 0x0001e2000c101124 */
[----:B------:R-:W-:Y:S05]  /*6320*/  BRA `(.L_x_70753) ;  /* 0x0000000000b87947 */ /* 0x000fea0003800000 */
.L_x_70770:
        /* <DEDUP_REMOVED lines=23> */
.L_x_70752:
        /* <DEDUP_REMOVED lines=16> */
.L_x_70781:
[----:B------:R-:W-:Y:S05]  /*65a0*/  BRA `(.L_x_70753) ;  /* 0x0000000000187947 */ /* 0x000fea0003800000 */
.L_x_70780:
[----:B------:R-:W-:Y:S01]  /*65b0*/  LOP3.LUT R2, R3, 0xff, RZ, 0xc0, !PT ;  /* 0x000000ff03027812 */ /* 0x000fe200078ec0ff */
[----:B------:R-:W-:-:S05]  /*65c0*/  IMAD.MOV.U32 R3, RZ, RZ, RZ ;  /* 0x000000ffff037224 */ /* 0x000fca00078e00ff */
[----:B------:R2:W-:Y:S01]  /*65d0*/  STG.E.64 desc[UR36][R16.64], R2 ;  /* 0x0000000210007986 */ /* 0x0005e2000c101b24 */
[----:B------:R-:W-:Y:S05]  /*65e0*/  BRA `(.L_x_70753) ;  /* 0x0000000000087947 */ /* 0x000fea0003800000 */
.L_x_70779:
[----:B------:R-:W-:-:S05]  /*65f0*/  LOP3.LUT R3, R3, 0xff, RZ, 0xc0, !PT ;  /* 0x000000ff03037812 */ /* 0x000fca00078ec0ff */
[----:B------:R0:W-:Y:S02]  /*6600*/  STG.E desc[UR36][R16.64], R3 ;  /* 0x0000000310007986 */ /* 0x0001e4000c101924 */
.L_x_70753:
[----:B------:R-:W-:-:S07]  /*6610*/  VIADD R19, R19, 0x80 ;  /* 0x0000008013137836 */ /* 0x000fce0000000000 */
.L_x_70710:
[----:B------:R-:W-:Y:S05]  /*6620*/  BSYNC B6 ;  /* 0x0000000000067941 */ /* 0x000fea0003800000 */
.L_x_70709:
        /* <DEDUP_REMOVED lines=307> */
.L_x_70784:
        /* <DEDUP_REMOVED lines=20> */
.L_x_70788:
[----:B------:R0:W5:Y:S01]  /*7aa0*/  LDG.E.U8 R0, desc[UR36][R4.64] ;  /* 0x0000002404007981 */ /* 0x000162000c1e1100 */
[----:B------:R-:W-:Y:S05]  /*7ab0*/  BRA `(.L_x_70790) ;  /* 0x0000000c00647947 */ /* 0x000fea0003800000 */
.L_x_70787:
        /* <DEDUP_REMOVED lines=8> */
.L_x_70792:
[----:B------:R4:W5:Y:S01]  /*7b40*/  LDG.E.U8 R0, desc[UR36][R4.64] ;  /* 0x0000002404007981 */ /* 0x000962000c1e1100 */
[----:B------:R-:W-:Y:S05]  /*7b50*/  BRA `(.L_x_70790) ;  /* 0x0000000c003c7947 */ /* 0x000fea0003800000 */
.L_x_70791:
[----:B------:R3:W5:Y:S01]  /*7b60*/  LDG.E.U16 R0, desc[UR36][R4.64] ;  /* 0x0000002404007981 */ /* 0x000762000c1e1500 */
[----:B------:R-:W-:Y:S05]  /*7b70*/  BRA `(.L_x_70790) ;  /* 0x0000000c00347947 */ /* 0x000fea0003800000 */
.L_x_70786:
        /* <DEDUP_REMOVED lines=10> */
.L_x_70794:
[----:B------:R-:W2:Y:S02]  /*7c20*/  LDG.E.U16 R2, desc[UR36][R4.64] ;  /* 0x0000002404027981 */ /* 0x000ea4000c1e1500 */
[----:B--2---:R-:W-:-:S06]  /*7c30*/  HADD2.F32 R2, -RZ, R2.H0_H0 ;  /* 0x20000002ff027230 */ /* 0x004fcc0000004100 */
[----:B------:R-:W0:Y:S02]  /*7c40*/  F2I.S64.TRUNC R2, R2 ;  /* 0x0000000200027311 */ /* 0x000e24000020d900 */
[----:B0-----:R-:W-:Y:S01]  /*7c50*/  PRMT R0, R2, 0x7610, R0 ;  /* 0x0000761002007816 */ /* 0x001fe20000000000 */
[----:B------:R-:W-:Y:S06]  /*7c60*/  BRA `(.L_x_70790) ;  /* 0x0000000800f87947 */ /* 0x000fec0003800000 */
.L_x_70793:
        /* <DEDUP_REMOVED lines=10> */
.L_x_70796:
[----:B------:R-:W2:Y:S02]  /*7d10*/  LDG.E.U16 R4, desc[UR36][R4.64] ;  /* 0x0000002404047981 */ /* 0x000ea4000c1e1500 */
[----:B--2---:R-:W-:-:S06]  /*7d20*/  HADD2.F32 R2, -RZ, R4.H0_H0 ;  /* 0x20000004ff027230 */ /* 0x004fcc0000004100 */
[----:B------:R-:W0:Y:S02]  /*7d30*/  F2I.S64.TRUNC R2, R2 ;  /* 0x0000000200027311 */ /* 0x000e24000020d900 */
[----:B0-----:R-:W-:Y:S01]  /*7d40*/  PRMT R0, R2, 0x7610, R0 ;  /* 0x0000761002007816 */ /* 0x001fe20000000000 */
[----:B------:R-:W-:Y:S06]  /*7d50*/  BRA `(.L_x_70790) ;  /* 0x0000000800bc7947 */ /* 0x000fec0003800000 */
.L_x_70795:
[----:B------:R-:W2:Y:S02]  /*7d60*/  LDG.E.64 R2, desc[UR36][R4.64] ;  /* 0x0000002404027981 */ /* 0x000ea4000c1e1b00 */
[----:B--2---:R-:W0:Y:S02]  /*7d70*/  F2I.S64.F64.TRUNC R2, R2 ;  /* 0x0000000200027311 */ /* 0x004e24000030d900 */
[----:B0-----:R-:W-:Y:S01]  /*7d80*/  PRMT R0, R2, 0x7610, R0 ;  /* 0x0000761002007816 */ /* 0x001fe20000000000 */
[----:B------:R-:W-:Y:S06]  /*7d90*/  BRA `(.L_x_70790) ;  /* 0x0000000800ac7947 */ /* 0x000fec0003800000 */
.L_x_70785:
        /* <DEDUP_REMOVED lines=12> */
.L_x_70799:
[----:B------:R-:W2:Y:S02]  /*7e60*/  LDG.E.64 R4, desc[UR36][R4.64] ;  /* 0x0000002404047981 */ /* 0x000ea4000c1e1b00 */
[----:B--2---:R-:W0:Y:S02]  /*7e70*/  F2I.S64.F64.TRUNC R2, R4 ;  /* 0x0000000400027311 */ /* 0x004e24000030d900 */
[----:B0-----:R-:W-:Y:S01]  /*7e80*/  PRMT R0, R2, 0x7610, R0 ;  /* 0x0000761002007816 */ /* 0x001fe20000000000 */
[----:B------:R-:W-:Y:S06]  /*7e90*/  BRA `(.L_x_70790) ;  /* 0x00000008006c7947 */ /* 0x000fec0003800000 */
.L_x_70798:
        /* <DEDUP_REMOVED lines=28> */
.L_x_70801:
        /* <DEDUP_REMOVED lines=15> */
.L_x_70800:
[----:B------:R-:W2:Y:S02]  /*8150*/  LDG.E.U16 R2, desc[UR36][R4.64] ;  /* 0x0000002404027981 */ /* 0x000ea4000c1e1500 */
[----:B--2---:R-:W-:-:S06]  /*8160*/  IMAD.U32 R2, R2, 0x10000, RZ ;  /* 0x0001000002027824 */ /* 0x004fcc00078e00ff */
[----:B------:R-:W0:Y:S02]  /*8170*/  F2I.S64.TRUNC R2, R2 ;  /* 0x0000000200027311 */ /* 0x000e24000020d900 */
[----:B0-----:R-:W-:Y:S01]  /*8180*/  PRMT R0, R2, 0x7610, R0 ;  /* 0x0000761002007816 */ /* 0x001fe20000000000 */
[----:B------:R-:W-:Y:S06]  /*8190*/  BRA `(.L_x_70790) ;  /* 0x0000000400ac7947 */ /* 0x000fec0003800000 */
.L_x_70797:
        /* <DEDUP_REMOVED lines=10> */
.L_x_70804:
        /* <DEDUP_REMOVED lines=21> */
.L_x_70808:
[----:B------:R-:W-:Y:S05]  /*8390*/  BSYNC B1 ;  /* 0x0000000000017941 */ /* 0x000fea0003800000 */
.L_x_70807:
[----:B------:R-:W-:Y:S01]  /*83a0*/  IMAD.SHL.U32 R2, R2, 0x100000, RZ ;  /* 0x0010000002027824 */ /* 0x000fe200078e00ff */
[----:B------:R-:W-:-:S04]  /*83b0*/  LEA R3, R0, 0x3b800000, 0x17 ;  /* 0x3b80000000037811 */ /* 0x000fc800078eb8ff */
[----:B------:R-:W-:-:S07]  /*83c0*/  LOP3.LUT R2, R3, R2, R4, 0xfe, !PT ;  /* 0x0000000203027212 */ /* 0x000fce00078efe04 */
.L_x_70806:
[----:B------:R-:W-:Y:S05]  /*83d0*/  BSYNC B0 ;  /* 0x0000000000007941 */ /* 0x000fea0003800000 */
.L_x_70805:
[----:B------:R-:W0:Y:S02]  /*83e0*/  F2I.S64.TRUNC R2, R2 ;  /* 0x0000000200027311 */ /* 0x000e24000020d900 */
[----:B0-----:R-:W-:Y:S01]  /*83f0*/  PRMT R0, R2, 0x7610, R0 ;  /* 0x0000761002007816 */ /* 0x001fe20000000000 */
[----:B------:R-:W-:Y:S06]  /*8400*/  BRA `(.L_x_70790) ;  /* 0x0000000400107947 */ /* 0x000fec0003800000 */
.L_x_70803:
        /* <DEDUP_REMOVED lines=21> */
.L_x_70812:
[----:B------:R-:W-:Y:S05]  /*8560*/  BSYNC B1 ;  /* 0x0000000000017941 */ /* 0x000fea0003800000 */
.L_x_70811:
[----:B------:R-:W-:Y:S01]  /*8570*/  IMAD.SHL.U32 R2, R2, 0x200000, RZ ;  /* 0x0020000002027824 */ /* 0x000fe200078e00ff */
[----:B------:R-:W-:-:S04]  /*8580*/  LEA R3, R0, 0x37800000, 0x17 ;  /* 0x3780000000037811 */ /* 0x000fc800078eb8ff */
[----:B------:R-:W-:-:S07]  /*8590*/  LOP3.LUT R2, R3, R2, R4, 0xfe, !PT ;  /* 0x0000000203027212 */ /* 0x000fce00078efe04 */
.L_x_70810:
[----:B------:R-:W-:Y:S05]  /*85a0*/  BSYNC B0 ;  /* 0x0000000000007941 */ /* 0x000fea0003800000 */
.L_x_70809:
[----:B------:R-:W0:Y:S02]  /*85b0*/  F2I.S64.TRUNC R2, R2 ;  /* 0x0000000200027311 */ /* 0x000e24000020d900 */
[----:B0-----:R-:W-:Y:S01]  /*85c0*/  PRMT R0, R2, 0x7610, R0 ;  /* 0x0000761002007816 */ /* 0x001fe20000000000 */
[----:B------:R-:W-:Y:S06]  /*85d0*/  BRA `(.L_x_70790) ;  /* 0x00000000009c7947 */ /* 0x000fec0003800000 */
.L_x_70802:
        /* <DEDUP_REMOVED lines=14> */
.L_x_70816:
[----:B------:R-:W-:Y:S05]  /*86c0*/  BSYNC B0 ;  /* 0x0000000000007941 */ /* 0x000fea0003800000 */
.L_x_70815:
[----:B------:R-:W0:Y:S02]  /*86d0*/  F2I.S64.TRUNC R2, R2 ;  /* 0x0000000200027311 */ /* 0x000e24000020d900 */
[----:B0-----:R-:W-:Y:S01]  /*86e0*/  PRMT R0, R2, 0x7610, R0 ;  /* 0x0000761002007816 */ /* 0x001fe20000000000 */
[----:B------:R-:W-:Y:S06]  /*86f0*/  BRA `(.L_x_70790) ;  /* 0x0000000000547947 */ /* 0x000fec0003800000 */
.L_x_70789:
        /* <DEDUP_REMOVED lines=16> */
.L_x_70817:
[----:B------:R-:W-:Y:S01]  /*8800*/  PRMT R0, RZ, 0x7610, R0 ;  /* 0x00007610ff007816 */ /* 0x000fe20000000000 */
[----:B------:R-:W-:Y:S06]  /*8810*/  BRA `(.L_x_70790) ;  /* 0x00000000000c7947 */ /* 0x000fec0003800000 */
.L_x_70814:
[----:B------:R1:W5:Y:S01]  /*8820*/  LDG.E.U8 R0, desc[UR36][R4.64] ;  /* 0x0000002404007981 */ /* 0x000362000c1e1100 */
[----:B------:R-:W-:Y:S05]  /*8830*/  BRA `(.L_x_70790) ;  /* 0x0000000000047947 */ /* 0x000fea0003800000 */
.L_x_70813:
[----:B------:R2:W5:Y:S02]  /*8840*/  LDG.E.U8 R0, desc[UR36][R4.64] ;  /* 0x0000002404007981 */ /* 0x000564000c1e1100 */
.L_x_70790:
        /* <DEDUP_REMOVED lines=10> */
.L_x_70820:
        /* <DEDUP_REMOVED lines=12> */
.L_x_70819:
[----:B------:R-:W-:Y:S05]  /*89b0*/  BSYNC B0 ;  /* 0x0000000000007941 */ /* 0x000fea0003800000 */
.L_x_70818:
        /* <DEDUP_REMOVED lines=11> */
.L_x_70824:
[----:B------:R0:W-:Y:S01]  /*8a70*/  STG.E.U8 desc[UR36][R16.64], R3 ;  /* 0x0000000310007986 */ /* 0x0001e2000c101124 */
[----:B------:R-:W-:Y:S05]  /*8a80*/  BRA `(.L_x_70826) ;  /* 0x0000000c00987947 */ /* 0x000fea0003800000 */
.L_x_70823:
        /* <DEDUP_REMOVED lines=10> */
.L_x_70828:
[----:B------:R-:W-:-:S05]  /*8b30*/  LOP3.LUT R3, R3, 0xff, RZ, 0xc0, !PT ;  /* 0x000000ff03037812 */ /* 0x000fca00078ec0ff */
[----:B------:R0:W-:Y:S01]  /*8b40*/  STG.E desc[UR36][R16.64], R3 ;  /* 0x0000000310007986 */ /* 0x0001e2000c101924 */
[----:B------:R-:W-:Y:S05]  /*8b50*/  BRA `(.L_x_70826) ;  /* 0x0000000c00647947 */ /* 0x000fea0003800000 */
.L_x_70827:
[----:B------:R-:W-:-:S05]  /*8b60*/  LOP3.LUT R3, R3, 0xff, RZ, 0xc0, !PT ;  /* 0x000000ff03037812 */ /* 0x000fca00078ec0ff */
[----:B------:R0:W-:Y:S01]  /*8b70*/  STG.E.U16 desc[UR36][R16.64], R3 ;  /* 0x0000000310007986 */ /* 0x0001e2000c101524 */
[----:B------:R-:W-:Y:S05]  /*8b80*/  BRA `(.L_x_70826) ;  /* 0x0000000c00587947 */ /* 0x000fea0003800000 */
.L_x_70822:
        /* <DEDUP_REMOVED lines=10> */
.L_x_70830:
[----:B------:R-:W-:-:S04]  /*8c30*/  LOP3.LUT R3, R3, 0xff, RZ, 0xc0, !PT ;  /* 0x000000ff03037812 */ /* 0x000fc800078ec0ff */
[----:B------:R-:W0:Y:S02]  /*8c40*/  I2F.U16 R0, R3 ;  /* 0x0000000300007306 */ /* 0x000e240000101000 */
[----:B0-----:R-:W-:-:S05]  /*8c50*/  F2FP.F16.F32.PACK_AB R0, RZ, R0 ;  /* 0x00000000ff00723e */ /* 0x001fca00000000ff */
[----:B------:R0:W-:Y:S01]  /*8c60*/  STG.E.U16 desc[UR36][R16.64], R0 ;  /* 0x0000000010007986 */ /* 0x0001e2000c101524 */
[----:B------:R-:W-:Y:S05]  /*8c70*/  BRA `(.L_x_70826) ;  /* 0x0000000c001c7947 */ /* 0x000fea0003800000 */
.L_x_70829:
        /* <DEDUP_REMOVED lines=11> */
.L_x_70832:
[----:B------:R-:W-:-:S06]  /*8d30*/  LOP3.LUT R3, R3, 0xff, RZ, 0xc0, !PT ;  /* 0x000000ff03037812 */ /* 0x000fcc00078ec0ff */
[----:B------:R-:W0:Y:S02]  /*8d40*/  I2F.U16 R3, R3 ;  /* 0x0000000300037306 */ /* 0x000e240000101000 */
[----:B0-----:R-:W-:-:S04]  /*8d50*/  F2FP.F16.F32.PACK_AB R3, RZ, R3 ;  /* 0x00000003ff03723e */ /* 0x001fc800000000ff */
[----:B------:R-:W-:-:S05]  /*8d60*/  PRMT R3, R3, 0x5410, RZ ;  /* 0x0000541003037816 */ /* 0x000fca00000000ff */
[----:B------:R0:W-:Y:S01]  /*8d70*/  STG.E desc[UR36][R16.64], R3 ;  /* 0x0000000310007986 */ /* 0x0001e2000c101924 */
[----:B------:R-:W-:Y:S05]  /*8d80*/  BRA `(.L_x_70826) ;  /* 0x0000000800d87947 */ /* 0x000fea0003800000 */
.L_x_70831:
[----:B------:R-:W-:-:S06]  /*8d90*/  LOP3.LUT R3, R3, 0xff, RZ, 0xc0, !PT ;  /* 0x000000ff03037812 */ /* 0x000fcc00078ec0ff */
[----:B------:R-:W0:Y:S02]  /*8da0*/  I2F.F64.U16 R2, R3 ;  /* 0x0000000300027312 */ /* 0x000e240000101800 */
[----:B0-----:R0:W-:Y:S01]  /*8db0*/  STG.E.64 desc[UR36][R16.64], R2 ;  /* 0x0000000210007986 */ /* 0x0011e2000c101b24 */
[----:B------:R-:W-:Y:S05]  /*8dc0*/  BRA `(.L_x_70826) ;  /* 0x0000000800c87947 */ /* 0x000fea0003800000 */
.L_x_70821:
        /* <DEDUP_REMOVED lines=12> */
.L_x_70835:
[----:B------:R-:W-:Y:S02]  /*8e90*/  LOP3.LUT R4, R3, 0xff, RZ, 0xc0, !PT ;  /* 0x000000ff03047812 */ /* 0x000fe400078ec0ff */
[----:B------:R-:W-:-:S04]  /*8ea0*/  CS2R R6, SRZ ;  /* 0x0000000000067805 */ /* 0x000fc8000001ff00 */
[----:B------:R-:W0:Y:S02]  /*8eb0*/  I2F.F64.U16 R4, R4 ;  /* 0x0000000400047312 */ /* 0x000e240000101800 */
[----:B0-----:R0:W-:Y:S01]  /*8ec0*/  STG.E.128 desc[UR36][R16.64], R4 ;  /* 0x0000000410007986 */ /* 0x0011e2000c101d24 */
[----:B------:R-:W-:Y:S05]  /*8ed0*/  BRA `(.L_x_70826) ;  /* 0x0000000800847947 */ /* 0x000fea0003800000 */
.L_x_70834:
        /* <DEDUP_REMOVED lines=22> */
.L_x_70839:
[----:B------:R-:W-:Y:S05]  /*9040*/  BSYNC B0 ;  /* 0x0000000000007941 */ /* 0x000fea0003800000 */
.L_x_70838:
[----:B------:R-:W-:-:S05]  /*9050*/  LOP3.LUT R3, R0, R3, RZ, 0xfc, !PT ;  /* 0x0000000300037212 */ /* 0x000fca00078efcff */
[----:B------:R0:W-:Y:S01]  /*9060*/  STG.E.U8 desc[UR36][R16.64], R3 ;  /* 0x0000000310007986 */ /* 0x0001e2000c101124 */
[----:B------:R-:W-:Y:S05]  /*9070*/  BRA `(.L_x_70826) ;  /* 0x00000008001c7947 */ /* 0x000fea0003800000 */
.L_x_70837:
        /* <DEDUP_REMOVED lines=14> */
.L_x_70841:
[----:B------:R-:W-:Y:S01]  /*9160*/  IMAD.MOV.U32 R0, RZ, RZ, 0x7f ;  /* 0x0000007fff007424 */ /* 0x000fe200078e00ff */
[----:B------:R-:W-:-:S04]  /*9170*/  ISETP.GT.U32.AND P0, PT, R2, 0x7f800000, PT ;  /* 0x7f8000000200780c */ /* 0x000fc80003f04070 */
[----:B------:R-:W-:-:S09]  /*9180*/  SEL R0, R0, 0x7c, P0 ;  /* 0x0000007c00007807 */ /* 0x000fd20000000000 */
.L_x_70842:
[----:B------:R-:W-:Y:S05]  /*9190*/  BSYNC B0 ;  /* 0x0000000000007941 */ /* 0x000fea0003800000 */
.L_x_70840:
[----:B------:R-:W-:-:S04]  /*91a0*/  LOP3.LUT R2, R3, 0x80000000, RZ, 0xc0, !PT ;  /* 0x8000000003027812 */ /* 0x000fc800078ec0ff */
[----:B------:R-:W-:-:S04]  /*91b0*/  SHF.R.U32.HI R3, RZ, 0x18, R2 ;  /* 0x00000018ff037819 */ /* 0x000fc80000011602 */
[----:B------:R-:W-:-:S05]  /*91c0*/  LOP3.LUT R3, R0, R3, RZ, 0xfc, !PT ;  /* 0x0000000300037212 */ /* 0x000fca00078efcff */
[----:B------:R0:W-:Y:S01]  /*91d0*/  STG.E.U8 desc[UR36][R16.64], R3 ;  /* 0x0000000310007986 */ /* 0x0001e2000c101124 */
[----:B------:R-:W-:Y:S05]  /*91e0*/  BRA `(.L_x_70826) ;  /* 0x0000000400c07947 */ /* 0x000fea0003800000 */
.L_x_70836:
[----:B------:R-:W-:-:S04]  /*91f0*/  LOP3.LUT R3, R3, 0xff, RZ, 0xc0, !PT ;  /* 0x000000ff03037812 */ /* 0x000fc800078ec0ff */
[----:B------:R-:W0:Y:S02]  /*9200*/  I2F.U16 R0, R3 ;  /* 0x0000000300007306 */ /* 0x000e240000101000 */
[----:B0-----:R-:W-:-:S05]  /*9210*/  F2FP.BF16.F32.PACK_AB R0, RZ, R0 ;  /* 0x00000000ff00723e */ /* 0x001fca00000010ff */
[----:B------:R0:W-:Y:S01]  /*9220*/  STG.E.U16 desc[UR36][R16.64], R0 ;  /* 0x0000000010007986 */ /* 0x0001e2000c101524 */
[----:B------:R-:W-:Y:S05]  /*9230*/  BRA `(.L_x_70826) ;  /* 0x0000000400ac7947 */ /* 0x000fea0003800000 */
.L_x_70833:
        /* <DEDUP_REMOVED lines=11> */
.L_x_70845:
        /* <DEDUP_REMOVED lines=18> */
.L_x_70848:
[----:B------:R-:W-:-:S04]  /*9410*/  LOP3.LUT R2, R3, 0x80000000, RZ, 0xc0, !PT ;  /* 0x8000000003027812 */ /* 0x000fc800078ec0ff */
[----:B------:R-:W-:-:S04]  /*9420*/  SHF.R.U32.HI R3, RZ, 0x18, R2 ;  /* 0x00000018ff037819 */ /* 0x000fc80000011602 */
[----:B------:R-:W-:-:S04]  /*9430*/  LOP3.LUT R0, R0, R3, RZ, 0xfc, !PT ;  /* 0x0000000300007212 */ /* 0x000fc800078efcff */
[----:B------:R-:W-:-:S07]  /*9440*/  PRMT R8, R0, 0x7610, R8 ;  /* 0x0000761000087816 */ /* 0x000fce0000000008 */
.L_x_70847:
[----:B------:R-:W-:Y:S05]  /*9450*/  BSYNC B0 ;  /* 0x0000000000007941 */ /* 0x000fea0003800000 */
.L_x_70846:
[----:B------:R3:W-:Y:S01]  /*9460*/  STG.E.U8 desc[UR36][R16.64], R8 ;  /* 0x0000000810007986 */ /* 0x0007e2000c101124 */
[----:B------:R-:W-:Y:S05]  /*9470*/  BRA `(.L_x_70826) ;  /* 0x00000004001c7947 */ /* 0x000fea0003800000 */
.L_x_70844:
        /* <DEDUP_REMOVED lines=18> */
.L_x_70851:
[----:B------:R-:W-:-:S04]  /*95a0*/  LOP3.LUT R2, R3, 0x80000000, RZ, 0xc0, !PT ;  /* 0x8000000003027812 */ /* 0x000fc800078ec0ff */
[----:B------:R-:W-:-:S04]  /*95b0*/  SHF.R.U32.HI R3, RZ, 0x18, R2 ;  /* 0x00000018ff037819 */ /* 0x000fc80000011602 */
[----:B------:R-:W-:-:S04]  /*95c0*/  LOP3.LUT R0, R0, R3, RZ, 0xfc, !PT ;  /* 0x0000000300007212 */ /* 0x000fc800078efcff */
[----:B------:R-:W-:-:S07]  /*95d0*/  PRMT R8, R0, 0x7610, R8 ;  /* 0x0000761000087816 */ /* 0x000fce0000000008 */
.L_x_70850:
[----:B------:R-:W-:Y:S05]  /*95e0*/  BSYNC B0 ;  /* 0x0000000000007941 */ /* 0x000fea0003800000 */
.L_x_70849:
[----:B------:R0:W-:Y:S01]  /*95f0*/  STG.E.U8 desc[UR36][R16.64], R8 ;  /* 0x0000000810007986 */ /* 0x0001e2000c101124 */
[----:B------:R-:W-:Y:S05]  /*9600*/  BRA `(.L_x_70826) ;  /* 0x0000000000b87947 */ /* 0x000fea0003800000 */
.L_x_70843:
        /* <DEDUP_REMOVED lines=23> */
.L_x_70825:
        /* <DEDUP_REMOVED lines=16> */
.L_x_70854:
[----:B------:R-:W-:Y:S05]  /*9880*/  BRA `(.L_x_70826) ;  /* 0x0000000000187947 */ /* 0x000fea0003800000 */
.L_x_70853:
[----:B------:R-:W-:Y:S01]  /*9890*/  LOP3.LUT R2, R3, 0xff, RZ, 0xc0, !PT ;  /* 0x000000ff03027812 */ /* 0x000fe200078ec0ff */
[----:B------:R-:W-:-:S05]  /*98a0*/  IMAD.MOV.U32 R3, RZ, RZ, RZ ;  /* 0x000000ffff037224 */ /* 0x000fca00078e00ff */
[----:B------:R1:W-:Y:S01]  /*98b0*/  STG.E.64 desc[UR36][R16.64], R2 ;  /* 0x0000000210007986 */ /* 0x0003e2000c101b24 */
[----:B------:R-:W-:Y:S05]  /*98c0*/  BRA `(.L_x_70826) ;  /* 0x0000000000087947 */ /* 0x000fea0003800000 */
.L_x_70852:
[----:B------:R-:W-:-:S05]  /*98d0*/  LOP3.LUT R3, R3, 0xff, RZ, 0xc0, !PT ;  /* 0x000000ff03037812 */ /* 0x000fca00078ec0ff */
[----:B------:R2:W-:Y:S02]  /*98e0*/  STG.E desc[UR36][R16.64], R3 ;  /* 0x0000000310007986 */ /* 0x0005e4000c101924 */
.L_x_70826:
[----:B------:R-:W-:-:S07]  /*98f0*/  VIADD R19, R19, 0x80 ;  /* 0x0000008013137836 */ /* 0x000fce0000000000 */
.L_x_70783:
[----:B------:R-:W-:Y:S05]  /*9900*/  BSYNC B6 ;  /* 0x0000000000067941 */ /* 0x000fea0003800000 */
.L_x_70782:
        /* <DEDUP_REMOVED lines=306> */
.L_x_70855:
        /* <DEDUP_REMOVED lines=20> */
.L_x_70859:
[----:B------:R3:W5:Y:S01]  /*ad70*/  LDG.E.U8 R0, desc[UR36][R4.64] ;  /* 0x0000002404007981 */ /* 0x000762000c1e1100 */
[----:B------:R-:W-:Y:S05]  /*ad80*/  BRA `(.L_x_70861) ;  /* 0x0000000c00647947 */ /* 0x000fea0003800000 */
.L_x_70858:
        /* <DEDUP_REMOVED lines=8> */
.L_x_70863:
[----:B------:R0:W5:Y:S01]  /*ae10*/  LDG.E.U8 R0, desc[UR36][R4.64] ;  /* 0x0000002404007981 */ /* 0x000162000c1e1100 */
[----:B------:R-:W-:Y:S05]  /*ae20*/  BRA `(.L_x_70861) ;  /* 0x0000000c003c7947 */ /* 0x000fea0003800000 */
.L_x_70862:
[----:B------:R0:W5:Y:S01]  /*ae30*/  LDG.E.U16 R0, desc[UR36][R4.64] ;  /* 0x0000002404007981 */ /* 0x000162000c1e1500 */
[----:B------:R-:W-:Y:S05]  /*ae40*/  BRA `(.L_x_70861) ;  /* 0x0000000c00347947 */ /* 0x000fea0003800000 */
.L_x_70857:
        /* <DEDUP_REMOVED lines=10> */
.L_x_70865:
[----:B------:R-:W2:Y:S02]  /*aef0*/  LDG.E.U16 R2, desc[UR36][R4.64] ;  /* 0x0000002404027981 */ /* 0x000ea4000c1e1500 */
[----:B--2---:R-:W-:-:S06]  /*af00*/  HADD2.F32 R2, -RZ, R2.H0_H0 ;  /* 0x20000002ff027230 */ /* 0x004fcc0000004100 */
[----:B------:R-:W0:Y:S02]  /*af10*/  F2I.S64.TRUNC R2, R2 ;  /* 0x0000000200027311 */ /* 0x000e24000020d900 */
[----:B0-----:R-:W-:Y:S01]  /*af20*/  PRMT R0, R2, 0x7610, R0 ;  /* 0x0000761002007816 */ /* 0x001fe20000000000 */
[----:B------:R-:W-:Y:S06]  /*af30*/  BRA `(.L_x_70861) ;  /* 0x0000000800f87947 */ /* 0x000fec0003800000 */
.L_x_70864:
        /* <DEDUP_REMOVED lines=10> */
.L_x_70867:
[----:B------:R-:W2:Y:S02]  /*afe0*/  LDG.E.U16 R4, desc[UR36][R4.64] ;  /* 0x0000002404047981 */ /* 0x000ea4000c1e1500 */
[----:B--2---:R-:W-:-:S06]  /*aff0*/  HADD2.F32 R2, -RZ, R4.H0_H0 ;  /* 0x20000004ff027230 */ /* 0x004fcc0000004100 */
[----:B------:R-:W0:Y:S02]  /*b000*/  F2I.S64.TRUNC R2, R2 ;  /* 0x0000000200027311 */ /* 0x000e24000020d900 */
[----:B0-----:R-:W-:Y:S01]  /*b010*/  PRMT R0, R2, 0x7610, R0 ;  /* 0x0000761002007816 */ /* 0x001fe20000000000 */
[----:B------:R-:W-:Y:S06]  /*b020*/  BRA `(.L_x_70861) ;  /* 0x0000000800bc7947 */ /* 0x000fec0003800000 */
.L_x_70866:
[----:B------:R-:W2:Y:S02]  /*b030*/  LDG.E.64 R2, desc[UR36][R4.64] ;  /* 0x0000002404027981 */ /* 0x000ea4000c1e1b00 */
[----:B--2---:R-:W0:Y:S02]  /*b040*/  F2I.S64.F64.TRUNC R2, R2 ;  /* 0x0000000200027311 */ /* 0x004e24000030d900 */
[----:B0-----:R-:W-:Y:S01]  /*b050*/  PRMT R0, R2, 0x7610, R0 ;  /* 0x0000761002007816 */ /* 0x001fe20000000000 */
[----:B------:R-:W-:Y:S06]  /*b060*/  BRA `(.L_x_70861) ;  /* 0x0000000800ac7947 */ /* 0x000fec0003800000 */
.L_x_70856:
        /* <DEDUP_REMOVED lines=12> */
.L_x_70870:
[----:B------:R-:W2:Y:S02]  /*b130*/  LDG.E.64 R4, desc[UR36][R4.64] ;  /* 0x0000002404047981 */ /* 0x000ea4000c1e1b00 */
[----:B--2---:R-:W0:Y:S02]  /*b140*/  F2I.S64.F64.TRUNC R2, R4 ;  /* 0x0000000400027311 */ /* 0x004e24000030d900 */
[----:B0-----:R-:W-:Y:S01]  /*b150*/  PRMT R0, R2, 0x7610, R0 ;  /* 0x0000761002007816 */ /* 0x001fe20000000000 */
[----:B------:R-:W-:Y:S06]  /*b160*/  BRA `(.L_x_70861) ;  /* 0x00000008006c7947 */ /* 0x000fec0003800000 */
.L_x_70869:
        /* <DEDUP_REMOVED lines=28> */
.L_x_70872:
        /* <DEDUP_REMOVED lines=15> */
.L_x_70871:
[----:B------:R-:W2:Y:S02]  /*b420*/  LDG.E.U16 R2, desc[UR36][R4.64] ;  /* 0x0000002404027981 */ /* 0x000ea4000c1e1500 */
[----:B--2---:R-:W-:-:S06]  /*b430*/  IMAD.U32 R2, R2, 0x10000, RZ ;  /* 0x0001000002027824 */ /* 0x004fcc00078e00ff */
[----:B------:R-:W0:Y:S02]  /*b440*/  F2I.S64.TRUNC R2, R2 ;  /* 0x0000000200027311 */ /* 0x000e24000020d900 */
[----:B0-----:R-:W-:Y:S01]  /*b450*/  PRMT R0, R2, 0x7610, R0 ;  /* 0x0000761002007816 */ /* 0x001fe20000000000 */
[----:B------:R-:W-:Y:S06]  /*b460*/  BRA `(.L_x_70861) ;  /* 0x0000000400ac7947 */ /* 0x000fec0003800000 */
.L_x_70868:
        /* <DEDUP_REMOVED lines=10> */
.L_x_70875:
        /* <DEDUP_REMOVED lines=21> */
.L_x_70879:
[----:B------:R-:W-:Y:S05]  /*b660*/  BSYNC B1 ;  /* 0x0000000000017941 */ /* 0x000fea0003800000 */
.L_x_70878:
[----:B------:R-:W-:Y:S01]  /*b670*/  IMAD.SHL.U32 R2, R2, 0x100000, RZ ;  /* 0x0010000002027824 */ /* 0x000fe200078e00ff */
[----:B------:R-:W-:-:S04]  /*b680*/  LEA R3, R0, 0x3b800000, 0x17 ;  /* 0x3b80000000037811 */ /* 0x000fc800078eb8ff */
[----:B------:R-:W-:-:S07]  /*b690*/  LOP3.LUT R2, R3, R2, R4, 0xfe, !PT ;  /* 0x0000000203027212 */ /* 0x000fce00078efe04 */
.L_x_70877:
[----:B------:R-:W-:Y:S05]  /*b6a0*/  BSYNC B0 ;  /* 0x0000000000007941 */ /* 0x000fea0003800000 */
.L_x_70876:
[----:B------:R-:W0:Y:S02]  /*b6b0*/  F2I.S64.TRUNC R2, R2 ;  /* 0x0000000200027311 */ /* 0x000e24000020d900 */
[----:B0-----:R-:W-:Y:S01]  /*b6c0*/  PRMT R0, R2, 0x7610, R0 ;  /* 0x0000761002007816 */ /* 0x001fe20000000000 */
[----:B------:R-:W-:Y:S06]  /*b6d0*/  BRA `(.L_x_70861) ;  /* 0x0000000400107947 */ /* 0x000fec0003800000 */
.L_x_70874:
        /* <DEDUP_REMOVED lines=21> */
.L_x_70883:
[----:B------:R-:W-:Y:S05]  /*b830*/  BSYNC B1 ;  /* 0x0000000000017941 */ /* 0x000fea0003800000 */
.L_x_70882:
[----:B------:R-:W-:Y:S01]  /*b840*/  IMAD.SHL.U32 R2, R2, 0x200000, RZ ;  /* 0x0020000002027824 */ /* 0x000fe200078e00ff */
[----:B------:R-:W-:-:S04]  /*b850*/  LEA R3, R0, 0x37800000, 0x17 ;  /* 0x3780000000037811 */ /* 0x000fc800078eb8ff */
[----:B------:R-:W-:-:S07]  /*b860*/  LOP3.LUT R2, R3, R2, R4, 0xfe, !PT ;  /* 0x0000000203027212 */ /* 0x000fce00078efe04 */
.L_x_70881:
[----:B------:R-:W-:Y:S05]  /*b870*/  BSYNC B0 ;  /* 0x0000000000007941 */ /* 0x000fea0003800000 */
.L_x_70880:
[----:B------:R-:W0:Y:S02]  /*b880*/  F2I.S64.TRUNC R2, R2 ;  /* 0x0000000200027311 */ /* 0x000e24000020d900 */
[----:B0-----:R-:W-:Y:S01]  /*b890*/  PRMT R0, R2, 0x7610, R0 ;  /* 0x0000761002007816 */ /* 0x001fe20000000000 */
[----:B------:R-:W-:Y:S06]  /*b8a0*/  BRA `(.L_x_70861) ;  /* 0x00000000009c7947 */ /* 0x000fec0003800000 */
.L_x_70873:
        /* <DEDUP_REMOVED lines=14> */
.L_x_70887:
[----:B------:R-:W-:Y:S05]  /*b990*/  BSYNC B0 ;  /* 0x0000000000007941 */ /* 0x000fea0003800000 */
.L_x_70886:
[----:B------:R-:W0:Y:S02]  /*b9a0*/  F2I.S64.TRUNC R2, R2 ;  /* 0x0000000200027311 */ /* 0x000e24000020d900 */
[----:B0-----:R-:W-:Y:S01]  /*b9b0*/  PRMT R0, R2, 0x7610, R0 ;  /* 0x0000761002007816 */ /* 0x001fe20000000000 */
[----:B------:R-:W-:Y:S06]  /*b9c0*/  BRA `(.L_x_70861) ;  /* 0x0000000000547947 */ /* 0x000fec0003800000 */
.L_x_70860:
        /* <DEDUP_REMOVED lines=16> */
.L_x_70888:
[----:B------:R-:W-:Y:S01]  /*bad0*/  PRMT R0, RZ, 0x7610, R0 ;  /* 0x00007610ff007816 */ /* 0x000fe20000000000 */
[----:B------:R-:W-:Y:S06]  /*bae0*/  BRA `(.L_x_70861) ;  /* 0x00000000000c7947 */ /* 0x000fec0003800000 */
.L_x_70885:
[----:B------:R2:W5:Y:S01]  /*baf0*/  LDG.E.U8 R0, desc[UR36][R4.64] ;  /* 0x0000002404007981 */ /* 0x000562000c1e1100 */
[----:B------:R-:W-:Y:S05]  /*bb00*/  BRA `(.L_x_70861) ;  /* 0x0000000000047947 */ /* 0x000fea0003800000 */
.L_x_70884:
[----:B------:R1:W5:Y:S02]  /*bb10*/  LDG.E.U8 R0, desc[UR36][R4.64] ;  /* 0x0000002404007981 */ /* 0x000364000c1e1100 */
.L_x_70861:
        /* <DEDUP_REMOVED lines=10> */
.L_x_70891:
        /* <DEDUP_REMOVED lines=12> */
.L_x_70890:
[----:B------:R-:W-:Y:S05]  /*bc80*/  BSYNC B0 ;  /* 0x0000000000007941 */ /* 0x000fea0003800000 */
.L_x_70889:
        /* <DEDUP_REMOVED lines=11> */
.L_x_70895:
[----:B------:R-:W-:Y:S01]  /*bd40*/  STG.E.U8 desc[UR36][R16.64], R3 ;  /* 0x0000000310007986 */ /* 0x000fe2000c101124 */
[----:B------:R-:W-:Y:S05]  /*bd50*/  EXIT ;  /* 0x000000000000794d */ /* 0x000fea0003800000 */
.L_x_70894:
        /* <DEDUP_REMOVED lines=10> */
.L_x_70898:
[----:B------:R-:W-:-:S05]  /*be00*/  LOP3.LUT R3, R3, 0xff, RZ, 0xc0, !PT ;  /* 0x000000ff03037812 */ /* 0x000fca00078ec0ff */
[----:B------:R-:W-:Y:S01]  /*be10*/  STG.E desc[UR36][R16.64], R3 ;  /* 0x0000000310007986 */ /* 0x000fe2000c101924 */
[----:B------:R-:W-:Y:S05]  /*be20*/  EXIT ;  /* 0x000000000000794d */ /* 0x000fea0003800000 */
.L_x_70897:
[----:B------:R-:W-:-:S05]  /*be30*/  LOP3.LUT R3, R3, 0xff, RZ, 0xc0, !PT ;  /* 0x000000ff03037812 */ /* 0x000fca00078ec0ff */
[----:B------:R-:W-:Y:S01]  /*be40*/  STG.E.U16 desc[UR36][R16.64], R3 ;  /* 0x0000000310007986 */ /* 0x000fe2000c101524 */
[----:B------:R-:W-:Y:S05]  /*be50*/  EXIT ;  /* 0x000000000000794d */ /* 0x000fea0003800000 */
.L_x_70893:
        /* <DEDUP_REMOVED lines=10> */
.L_x_70900:
[----:B------:R-:W-:-:S04]  /*bf00*/  LOP3.LUT R3, R3, 0xff, RZ, 0xc0, !PT ;  /* 0x000000ff03037812 */ /* 0x000fc800078ec0ff */
[----:B------:R-:W0:Y:S02]  /*bf10*/  I2F.U16 R0, R3 ;  /* 0x0000000300007306 */ /* 0x000e240000101000 */
[----:B0-----:R-:W-:-:S05]  /*bf20*/  F2FP.F16.F32.PACK_AB R0, RZ, R0 ;  /* 0x00000000ff00723e */ /* 0x001fca00000000ff */
[----:B------:R-:W-:Y:S01]  /*bf30*/  STG.E.U16 desc[UR36][R16.64], R0 ;  /* 0x0000000010007986 */ /* 0x000fe2000c101524 */
[----:B------:R-:W-:Y:S05]  /*bf40*/  EXIT ;  /* 0x000000000000794d */ /* 0x000fea0003800000 */
.L_x_70899:
        /* <DEDUP_REMOVED lines=11> */
.L_x_70902:
[----:B------:R-:W-:-:S06]  /*c000*/  LOP3.LUT R3, R3, 0xff, RZ, 0xc0, !PT ;  /* 0x000000ff03037812 */ /* 0x000fcc00078ec0ff */
[----:B------:R-:W0:Y:S02]  /*c010*/  I2F.U16 R3, R3 ;  /* 0x0000000300037306 */ /* 0x000e240000101000 */
[----:B0-----:R-:W-:-:S04]  /*c020*/  F2FP.F16.F32.PACK_AB R3, RZ, R3 ;  /* 0x00000003ff03723e */ /* 0x001fc800000000ff */
[----:B------:R-:W-:-:S05]  /*c030*/  PRMT R3, R3, 0x5410, RZ ;  /* 0x0000541003037816 */ /* 0x000fca00000000ff */
[----:B------:R-:W-:Y:S01]  /*c040*/  STG.E desc[UR36][R16.64], R3 ;  /* 0x0000000310007986 */ /* 0x000fe2000c101924 */
[----:B------:R-:W-:Y:S05]  /*c050*/  EXIT ;  /* 0x000000000000794d */ /* 0x000fea0003800000 */
.L_x_70901:
[----:B------:R-:W-:-:S06]  /*c060*/  LOP3.LUT R3, R3, 0xff, RZ, 0xc0, !PT ;  /* 0x000000ff03037812 */ /* 0x000fcc00078ec0ff */
[----:B------:R-:W0:Y:S02]  /*c070*/  I2F.F64.U16 R2, R3 ;  /* 0x0000000300027312 */ /* 0x000e240000101800 */
[----:B0-----:R-:W-:Y:S01]  /*c080*/  STG.E.64 desc[UR36][R16.64], R2 ;  /* 0x0000000210007986 */ /* 0x001fe2000c101b24 */
[----:B------:R-:W-:Y:S05]  /*c090*/  EXIT ;  /* 0x000000000000794d */ /* 0x000fea0003800000 */
.L_x_70892:
        /* <DEDUP_REMOVED lines=12> */
.L_x_70905:
[----:B------:R-:W-:Y:S02]  /*c160*/  LOP3.LUT R4, R3, 0xff, RZ, 0xc0, !PT ;  /* 0x000000ff03047812 */ /* 0x000fe400078ec0ff */
[----:B------:R-:W-:-:S04]  /*c170*/  CS2R R6, SRZ ;  /* 0x0000000000067805 */ /* 0x000fc8000001ff00 */
[----:B------:R-:W0:Y:S02]  /*c180*/  I2F.F64.U16 R4, R4 ;  /* 0x0000000400047312 */ /* 0x000e240000101800 */
[----:B0-----:R-:W-:Y:S01]  /*c190*/  STG.E.128 desc[UR36][R16.64], R4 ;  /* 0x0000000410007986 */ /* 0x001fe2000c101d24 */
[----:B------:R-:W-:Y:S05]  /*c1a0*/  EXIT ;  /* 0x000000000000794d */ /* 0x000fea0003800000 */
.L_x_70904:
        /* <DEDUP_REMOVED lines=22> */
.L_x_70909:
[----:B------:R-:W-:Y:S05]  /*c310*/  BSYNC B0 ;  /* 0x0000000000007941 */ /* 0x000fea0003800000 */
.L_x_70908:
[----:B------:R-:W-:-:S05]  /*c320*/  LOP3.LUT R3, R0, R3, RZ, 0xfc, !PT ;  /* 0x0000000300037212 */ /* 0x000fca00078efcff */
[----:B------:R-:W-:Y:S01]  /*c330*/  STG.E.U8 desc[UR36][R16.64], R3 ;  /* 0x0000000310007986 */ /* 0x000fe2000c101124 */
[----:B------:R-:W-:Y:S05]  /*c340*/  EXIT ;  /* 0x000000000000794d */ /* 0x000fea0003800000 */
.L_x_70907:
        /* <DEDUP_REMOVED lines=14> */
.L_x_70911:
[----:B------:R-:W-:Y:S01]  /*c430*/  IMAD.MOV.U32 R0, RZ, RZ, 0x7f ;  /* 0x0000007fff007424 */ /* 0x000fe200078e00ff */
[----:B------:R-:W-:-:S04]  /*c440*/  ISETP.GT.U32.AND P0, PT, R2, 0x7f800000, PT ;  /* 0x7f8000000200780c */ /* 0x000fc80003f04070 */
[----:B------:R-:W-:-:S09]  /*c450*/  SEL R0, R0, 0x7c, P0 ;  /* 0x0000007c00007807 */ /* 0x000fd20000000000 */
.L_x_70912:
[----:B------:R-:W-:Y:S05]  /*c460*/  BSYNC B0 ;  /* 0x0000000000007941 */ /* 0x000fea0003800000 */
.L_x_70910:
[----:B------:R-:W-:-:S04]  /*c470*/  LOP3.LUT R2, R3, 0x80000000, RZ, 0xc0, !PT ;  /* 0x8000000003027812 */ /* 0x000fc800078ec0ff */
[----:B------:R-:W-:-:S04]  /*c480*/  SHF.R.U32.HI R3, RZ, 0x18, R2 ;  /* 0x00000018ff037819 */ /* 0x000fc80000011602 */
[----:B------:R-:W-:-:S05]  /*c490*/  LOP3.LUT R3, R0, R3, RZ, 0xfc, !PT ;  /* 0x0000000300037212 */ /* 0x000fca00078efcff */
[----:B------:R-:W-:Y:S01]  /*c4a0*/  STG.E.U8 desc[UR36][R16.64], R3 ;  /* 0x0000000310007986 */ /* 0x000fe2000c101124 */
[----:B------:R-:W-:Y:S05]  /*c4b0*/  EXIT ;  /* 0x000000000000794d */ /* 0x000fea0003800000 */
.L_x_70906:
[----:B------:R-:W-:-:S04]  /*c4c0*/  LOP3.LUT R3, R3, 0xff, RZ, 0xc0, !PT ;  /* 0x000000ff03037812 */ /* 0x000fc800078ec0ff */
[----:B------:R-:W0:Y:S02]  /*c4d0*/  I2F.U16 R0, R3 ;  /* 0x0000000300007306 */ /* 0x000e240000101000 */
[----:B0-----:R-:W-:-:S05]  /*c4e0*/  F2FP.BF16.F32.PACK_AB R0, RZ, R0 ;  /* 0x00000000ff00723e */ /* 0x001fca00000010ff */
[----:B------:R-:W-:Y:S01]  /*c4f0*/  STG.E.U16 desc[UR36][R16.64], R0 ;  /* 0x0000000010007986 */ /* 0x000fe2000c101524 */
[----:B------:R-:W-:Y:S05]  /*c500*/  EXIT ;  /* 0x000000000000794d */ /* 0x000fea0003800000 */
.L_x_70903:
        /* <DEDUP_REMOVED lines=11> */
.L_x_70915:
        /* <DEDUP_REMOVED lines=18> */
.L_x_70918:
[----:B------:R-:W-:-:S04]  /*c6e0*/  LOP3.LUT R2, R3, 0x80000000, RZ, 0xc0, !PT ;  /* 0x8000000003027812 */ /* 0x000fc800078ec0ff */
[----:B------:R-:W-:-:S04]  /*c6f0*/  SHF.R.U32.HI R3, RZ, 0x18, R2 ;  /* 0x00000018ff037819 */ /* 0x000fc80000011602 */
[----:B------:R-:W-:-:S04]  /*c700*/  LOP3.LUT R0, R0, R3, RZ, 0xfc, !PT ;  /* 0x0000000300007212 */ /* 0x000fc800078efcff */
[----:B------:R-:W-:-:S07]  /*c710*/  PRMT R8, R0, 0x7610, R8 ;  /* 0x0000761000087816 */ /* 0x000fce0000000008 */
.L_x_70917:
[----:B------:R-:W-:Y:S05]  /*c720*/  BSYNC B0 ;  /* 0x0000000000007941 */ /* 0x000fea0003800000 */
.L_x_70916:
[----:B------:R-:W-:Y:S01]  /*c730*/  STG.E.U8 desc[UR36][R16.64], R8 ;  /* 0x0000000810007986 */ /* 0x000fe2000c101124 */
[----:B------:R-:W-:Y:S05]  /*c740*/  EXIT ;  /* 0x000000000000794d */ /* 0x000fea0003800000 */
.L_x_70914:
        /* <DEDUP_REMOVED lines=18> */
.L_x_70921:
[----:B------:R-:W-:-:S04]  /*c870*/  LOP3.LUT R2, R3, 0x80000000, RZ, 0xc0, !PT ;  /* 0x8000000003027812 */ /* 0x000fc800078ec0ff */
[----:B------:R-:W-:-:S04]  /*c880*/  SHF.R.U32.HI R3, RZ, 0x18, R2 ;  /* 0x00000018ff037819 */ /* 0x000fc80000011602 */
[----:B------:R-:W-:-:S04]  /*c890*/  LOP3.LUT R0, R0, R3, RZ, 0xfc, !PT ;  /* 0x0000000300007212 */ /* 0x000fc800078efcff */
[----:B------:R-:W-:-:S07]  /*c8a0*/  PRMT R8, R0, 0x7610, R8 ;  /* 0x0000761000087816 */ /* 0x000fce0000000008 */
.L_x_70920:
[----:B------:R-:W-:Y:S05]  /*c8b0*/  BSYNC B0 ;  /* 0x0000000000007941 */ /* 0x000fea0003800000 */
.L_x_70919:
[----:B------:R-:W-:Y:S01]  /*c8c0*/  STG.E.U8 desc[UR36][R16.64], R8 ;  /* 0x0000000810007986 */ /* 0x000fe2000c101124 */
[----:B------:R-:W-:Y:S05]  /*c8d0*/  EXIT ;  /* 0x000000000000794d */ /* 0x000fea0003800000 */
.L_x_70913:
        /* <DEDUP_REMOVED lines=23> */
.L_x_70896:
        /* <DEDUP_REMOVED lines=16> */
.L_x_70924:
[----:B------:R-:W-:Y:S05]  /*cb50*/  EXIT ;  /* 0x000000000000794d */ /* 0x000fea0003800000 */
.L_x_70923:
[----:B------:R-:W-:Y:S01]  /*cb60*/  LOP3.LUT R2, R3, 0xff, RZ, 0xc0, !PT ;  /* 0x000000ff03027812 */ /* 0x000fe200078ec0ff */
[----:B------:R-:W-:-:S05]  /*cb70*/  IMAD.MOV.U32 R3, RZ, RZ, RZ ;  /* 0x000000ffff037224 */ /* 0x000fca00078e00ff */
[----:B------:R-:W-:Y:S01]  /*cb80*/  STG.E.64 desc[UR36][R16.64], R2 ;  /* 0x0000000210007986 */ /* 0x000fe2000c101b24 */
[----:B------:R-:W-:Y:S05]  /*cb90*/  EXIT ;  /* 0x000000000000794d */ /* 0x000fea0003800000 */
.L_x_70922:
[----:B------:R-:W-:-:S05]  /*cba0*/  LOP3.LUT R3, R3, 0xff, RZ, 0xc0, !PT ;  /* 0x000000ff03037812 */ /* 0x000fca00078ec0ff */
[----:B------:R-:W-:Y:S01]  /*cbb0*/  STG.E desc[UR36][R16.64], R3 ;  /* 0x0000000310007986 */ /* 0x000fe2000c101924 */
[----:B------:R-:W-:Y:S05]  /*cbc0*/  EXIT ;  /* 0x000000000000794d */ /* 0x000fea0003800000 */
.L_x_70925:
        /* <DEDUP_REMOVED lines=11> */
.L_x_71995:


//--------------------- .text._ZN2at6native27unrolled_elementwise_kernelIZNS0_50_GLOBAL__N__2680c7bb_12_PowKernel_cu_7dd49032_316822pow_scalar_tensor_implIhEEvRNS_18TensorIteratorBaseET_EUlhE_St5arrayIPcLm2EELi4E23TrivialOffsetCalculatorILi1EjESC_NS0_6memory12LoadWithCastILi1EEENSD_13StoreWithCastILi1EEEEEviS6_T0_T2_T3_T4_T5_ --------------------------
	.section	.text._ZN2at6native27unrolled_elementwise_kernelIZNS0_50_GLOBAL__N__2680c7bb_12_PowKernel_cu_7dd49032_316822pow_scalar_tensor_implIhEEvRNS_18TensorIteratorBaseET_EUlhE_St5arrayIPcLm2EELi4E23TrivialOffsetCalculatorILi1EjESC_NS0_6memory12LoadWithCastILi1EEENSD_13StoreWithCastILi1EEEEEviS6_T0_T2_T3_T4_T5_,"ax",@progbits
	.align	128
        .global         _ZN2at6native27unrolled_elementwise_kernelIZNS0_50_GLOBAL__N__2680c7bb_12_PowKernel_cu_7dd49032_316822pow_scalar_tensor_implIhEEvRNS_18TensorIteratorBaseET_EUlhE_St5arrayIPcLm2EELi4E23TrivialOffsetCalculatorILi1EjESC_NS0_6memory12LoadWithCastILi1EEENSD_13StoreWithCastILi1EEEEEviS6_T0_T2_T3_T4_T5_
        .type           _ZN2at6native27unrolled_elementwise_kernelIZNS0_50_GLOBAL__N__2680c7bb_12_PowKernel_cu_7dd49032_316822pow_scalar_tensor_implIhEEvRNS_18TensorIteratorBaseET_EUlhE_St5arrayIPcLm2EELi4E23TrivialOffsetCalculatorILi1EjESC_NS0_6memory12LoadWithCastILi1EEENSD_13StoreWithCastILi1EEEEEviS6_T0_T2_T3_T4_T5_,@function
        .size           _ZN2at6native27unrolled_elementwise_kernelIZNS0_50_GLOBAL__N__2680c7bb_12_PowKernel_cu_7dd49032_316822pow_scalar_tensor_implIhEEvRNS_18TensorIteratorBaseET_EUlhE_St5arrayIPcLm2EELi4E23TrivialOffsetCalculatorILi1EjESC_NS0_6memory12LoadWithCastILi1EEENSD_13StoreWithCastILi1EEEEEviS6_T0_T2_T3_T4_T5_,(.L_x_71996 - _ZN2at6native27unrolled_elementwise_kernelIZNS0_50_GLOBAL__N__2680c7bb_12_PowKernel_cu_7dd49032_316822pow_scalar_tensor_implIhEEvRNS_18TensorIteratorBaseET_EUlhE_St5arrayIPcLm2EELi4E23TrivialOffsetCalculatorILi1EjESC_NS0_6memory12LoadWithCastILi1EEENSD_13StoreWithCastILi1EEEEEviS6_T0_T2_T3_T4_T5_)
        .other          _ZN2at6native27unrolled_elementwise_kernelIZNS0_50_GLOBAL__N__2680c7bb_12_PowKernel_cu_7dd49032_316822pow_scalar_tensor_implIhEEvRNS_18TensorIteratorBaseET_EUlhE_St5arrayIPcLm2EELi4E23TrivialOffsetCalculatorILi1EjESC_NS0_6memory12LoadWithCastILi1EEENSD_13StoreWithCastILi1EEEEEviS6_T0_T2_T3_T4_T5_,@"STO_CUDA_ENTRY STV_DEFAULT"
_ZN2at6native27unrolled_elementwise_kernelIZNS0_50_GLOBAL__N__2680c7bb_12_PowKernel_cu_7dd49032_316822pow_scalar_tensor_implIhEEvRNS_18TensorIteratorBaseET_EUlhE_St5arrayIPcLm2EELi4E23TrivialOffsetCalculatorILi1EjESC_NS0_6memory12LoadWithCastILi1EEENSD_13StoreWithCastILi1EEEEEviS6_T0_T2_T3_T4_T5_:
.text._ZN2at6native27unrolled_elementwise_kernelIZNS0_50_GLOBAL__N__2680c7bb_12_PowKernel_cu_7dd49032_316822pow_scalar_tensor_implIhEEvRNS_18TensorIteratorBaseET_EUlhE_St5arrayIPcLm2EELi4E23TrivialOffsetCalculatorILi1EjESC_NS0_6memory12LoadWithCastILi1EEENSD_13StoreWithCastILi1EEEEEviS6_T0_T2_T3_T4_T5_:
        /* <DEDUP_REMOVED lines=33> */
.L_x_70931:
[----:B------:R3:W5:Y:S01]  /*0210*/  LDG.E.U8 R22, desc[UR36][R6.64] ;  /* 0x0000002406167981 */ /* 0x000762000c1e1100 */
[----:B------:R-:W-:Y:S05]  /*0220*/  BRA `(.L_x_70933) ;  /* 0x0000000c00687947 */ /* 0x000fea0003800000 */
.L_x_70930:
        /* <DEDUP_REMOVED lines=8> */
.L_x_70935:
[----:B------:R1:W5:Y:S01]  /*02b0*/  LDG.E.U8 R22, desc[UR36][R6.64] ;  /* 0x0000002406167981 */ /* 0x000362000c1e1100 */
[----:B------:R-:W-:Y:S05]  /*02c0*/  BRA `(.L_x_70933) ;  /* 0x0000000c00407947 */ /* 0x000fea0003800000 */
.L_x_70934:
[----:B------:R2:W5:Y:S01]  /*02d0*/  LDG.E.U16 R22, desc[UR36][R6.64] ;  /* 0x0000002406167981 */ /* 0x000562000c1e1500 */
[----:B------:R-:W-:Y:S05]  /*02e0*/  BRA `(.L_x_70933) ;  /* 0x0000000c00387947 */ /* 0x000fea0003800000 */
.L_x_70929:
        /* <DEDUP_REMOVED lines=10> */
.L_x_70937:
[----:B------:R-:W2:Y:S02]  /*0390*/  LDG.E.U16 R4, desc[UR36][R6.64] ;  /* 0x0000002406047981 */ /* 0x000ea4000c1e1500 */
[----:B--2---:R-:W-:-:S06]  /*03a0*/  HADD2.F32 R4, -RZ, R4.H0_H0 ;  /* 0x20000004ff047230 */ /* 0x004fcc0000004100 */
[----:B------:R-:W0:Y:S02]  /*03b0*/  F2I.S64.TRUNC R4, R4 ;  /* 0x0000000400047311 */ /* 0x000e24000020d900 */
[----:B0-----:R-:W-:Y:S01]  /*03c0*/  PRMT R22, R4, 0x7610, R22 ;  /* 0x0000761004167816 */ /* 0x001fe20000000016 */
[----:B------:R-:W-:Y:S06]  /*03d0*/  BRA `(.L_x_70933) ;  /* 0x0000000800fc7947 */ /* 0x000fec0003800000 */
.L_x_70936:
        /* <DEDUP_REMOVED lines=10> */
.L_x_70939:
[----:B------:R-:W2:Y:S02]  /*0480*/  LDG.E.U16 R6, desc[UR36][R6.64] ;  /* 0x0000002406067981 */ /* 0x000ea4000c1e1500 */
[----:B--2---:R-:W-:-:S06]  /*0490*/  HADD2.F32 R4, -RZ, R6.H0_H0 ;  /* 0x20000006ff047230 */ /* 0x004fcc0000004100 */
[----:B------:R-:W0:Y:S02]  /*04a0*/  F2I.S64.TRUNC R4, R4 ;  /* 0x0000000400047311 */ /* 0x000e24000020d900 */
[----:B0-----:R-:W-:Y:S01]  /*04b0*/  PRMT R22, R4, 0x7610, R22 ;  /* 0x0000761004167816 */ /* 0x001fe20000000016 */
[----:B------:R-:W-:Y:S06]  /*04c0*/  BRA `(.L_x_70933) ;  /* 0x0000000800c07947 */ /* 0x000fec0003800000 */
.L_x_70938:
[----:B------:R-:W2:Y:S02]  /*04d0*/  LDG.E.64 R4, desc[UR36][R6.64] ;  /* 0x0000002406047981 */ /* 0x000ea4000c1e1b00 */
[----:B--2---:R-:W0:Y:S02]  /*04e0*/  F2I.S64.F64.TRUNC R4, R4 ;  /* 0x0000000400047311 */ /* 0x004e24000030d900 */
[----:B0-----:R-:W-:Y:S01]  /*04f0*/  PRMT R22, R4, 0x7610, R22 ;  /* 0x0000761004167816 */ /* 0x001fe20000000016 */
[----:B------:R-:W-:Y:S06]  /*0500*/  BRA `(.L_x_70933) ;  /* 0x0000000800b07947 */ /* 0x000fec0003800000 */
.L_x_70928:
        /* <DEDUP_REMOVED lines=12> */
.L_x_70942:
[----:B------:R-:W2:Y:S02]  /*05d0*/  LDG.E.64 R6, desc[UR36][R6.64] ;  /* 0x0000002406067981 */ /* 0x000ea4000c1e1b00 */
[----:B--2---:R-:W0:Y:S02]  /*05e0*/  F2I.S64.F64.TRUNC R4, R6 ;  /* 0x0000000600047311 */ /* 0x004e24000030d900 */
[----:B0-----:R-:W-:Y:S01]  /*05f0*/  PRMT R22, R4, 0x7610, R22 ;  /* 0x0000761004167816 */ /* 0x001fe20000000016 */
[----:B------:R-:W-:Y:S06]  /*0600*/  BRA `(.L_x_70933) ;  /* 0x0000000800707947 */ /* 0x000fec0003800000 */
.L_x_70941:
        /* <DEDUP_REMOVED lines=28> */
.L_x_70944:
        /* <DEDUP_REMOVED lines=16> */
.L_x_70943:
[----:B------:R-:W2:Y:S02]  /*08d0*/  LDG.E.U16 R4, desc[UR36][R6.64] ;  /* 0x0000002406047981 */ /* 0x000ea4000c1e1500 */
[----:B--2---:R-:W-:-:S06]  /*08e0*/  IMAD.U32 R4, R4, 0x10000, RZ ;  /* 0x0001000004047824 */ /* 0x004fcc00078e00ff */
[----:B------:R-:W0:Y:S02]  /*08f0*/  F2I.S64.TRUNC R4, R4 ;  /* 0x0000000400047311 */ /* 0x000e24000020d900 */
[----:B0-----:R-:W-:Y:S01]  /*0900*/  PRMT R22, R4, 0x7610, R22 ;  /* 0x0000761004167816 */ /* 0x001fe20000000016 */
[----:B------:R-:W-:Y:S06]  /*0910*/  BRA `(.L_x_70933) ;  /* 0x0000000400ac7947 */ /* 0x000fec0003800000 */
.L_x_70940:
        /* <DEDUP_REMOVED lines=10> */
.L_x_70947:
        /* <DEDUP_REMOVED lines=21> */
.L_x_70951:
[----:B------:R-:W-:Y:S05]  /*0b10*/  BSYNC B1 ;  /* 0x0000000000017941 */ /* 0x000fea0003800000 */
.L_x_70950:
[----:B------:R-:W-:Y:S01]  /*0b20*/  IMAD.SHL.U32 R3, R3, 0x100000, RZ ;  /* 0x0010000003037824 */ /* 0x000fe200078e00ff */
[----:B------:R-:W-:-:S04]  /*0b30*/  LEA R5, R0, 0x3b800000, 0x17 ;  /* 0x3b80000000057811 */ /* 0x000fc800078eb8ff */
[----:B------:R-:W-:-:S07]  /*0b40*/  LOP3.LUT R4, R5, R3, R6, 0xfe, !PT ;  /* 0x0000000305047212 */ /* 0x000fce00078efe06 */
.L_x_70949:
[----:B------:R-:W-:Y:S05]  /*0b50*/  BSYNC B0 ;  /* 0x0000000000007941 */ /* 0x000fea0003800000 */
.L_x_70948:
[----:B------:R-:W0:Y:S02]  /*0b60*/  F2I.S64.TRUNC R4, R4 ;  /* 0x0000000400047311 */ /* 0x000e24000020d900 */
[----:B0-----:R-:W-:Y:S01]  /*0b70*/  PRMT R22, R4, 0x7610, R22 ;  /* 0x0000761004167816 */ /* 0x001fe20000000016 */
[----:B------:R-:W-:Y:S06]  /*0b80*/  BRA `(.L_x_70933) ;  /* 0x0000000400107947 */ /* 0x000fec0003800000 */
.L_x_70946:
        /* <DEDUP_REMOVED lines=21> */
.L_x_70955:
[----:B------:R-:W-:Y:S05]  /*0ce0*/  BSYNC B1 ;  /* 0x0000000000017941 */ /* 0x000fea0003800000 */
.L_x_70954:
[----:B------:R-:W-:Y:S01]  /*0cf0*/  IMAD.SHL.U32 R3, R3, 0x200000, RZ ;  /* 0x0020000003037824 */ /* 0x000fe200078e00ff */
[----:B------:R-:W-:-:S04]  /*0d00*/  LEA R5, R0, 0x37800000, 0x17 ;  /* 0x3780000000057811 */ /* 0x000fc800078eb8ff */
[----:B------:R-:W-:-:S07]  /*0d10*/  LOP3.LUT R4, R5, R3, R6, 0xfe, !PT ;  /* 0x0000000305047212 */ /* 0x000fce00078efe06 */
.L_x_70953:
[----:B------:R-:W-:Y:S05]  /*0d20*/  BSYNC B0 ;  /* 0x0000000000007941 */ /* 0x000fea0003800000 */
.L_x_70952:
[----:B------:R-:W0:Y:S02]  /*0d30*/  F2I.S64.TRUNC R4, R4 ;  /* 0x0000000400047311 */ /* 0x000e24000020d900 */
[----:B0-----:R-:W-:Y:S01]  /*0d40*/  PRMT R22, R4, 0x7610, R22 ;  /* 0x0000761004167816 */ /* 0x001fe20000000016 */
[----:B------:R-:W-:Y:S06]  /*0d50*/  BRA `(.L_x_70933) ;  /* 0x00000000009c7947 */ /* 0x000fec0003800000 */
.L_x_70945:
        /* <DEDUP_REMOVED lines=14> */
.L_x_70959:
[----:B------:R-:W-:Y:S05]  /*0e40*/  BSYNC B0 ;  /* 0x0000000000007941 */ /* 0x000fea0003800000 */
.L_x_70958:
[----:B------:R-:W0:Y:S02]  /*0e50*/  F2I.S64.TRUNC R4, R4 ;  /* 0x0000000400047311 */ /* 0x000e24000020d900 */
[----:B0-----:R-:W-:Y:S01]  /*0e60*/  PRMT R22, R4, 0x7610, R22 ;  /* 0x0000761004167816 */ /* 0x001fe20000000016 */
[----:B------:R-:W-:Y:S06]  /*0e70*/  BRA `(.L_x_70933) ;  /* 0x0000000000547947 */ /* 0x000fec0003800000 */
.L_x_70932:
        /* <DEDUP_REMOVED lines=16> */
.L_x_70960:
[----:B------:R-:W-:Y:S01]  /*0f80*/  PRMT R22, RZ, 0x7610, R22 ;  /* 0x00007610ff167816 */ /* 0x000fe20000000016 */
[----:B------:R-:W-:Y:S06]  /*0f90*/  BRA `(.L_x_70933) ;  /* 0x00000000000c7947 */ /* 0x000fec0003800000 */
.L_x_70957:
[----:B------:R0:W5:Y:S01]  /*0fa0*/  LDG.E.U8 R22, desc[UR36][R6.64] ;  /* 0x0000002406167981 */ /* 0x000162000c1e1100 */
[----:B------:R-:W-:Y:S05]  /*0fb0*/  BRA `(.L_x_70933) ;  /* 0x0000000000047947 */ /* 0x000fea0003800000 */
.L_x_70956:
[----:B------:R0:W5:Y:S02]  /*0fc0*/  LDG.E.U8 R22, desc[UR36][R6.64] ;  /* 0x0000002406167981 */ /* 0x000164000c1e1100 */
.L_x_70933:
[----:B------:R-:W1:Y:S02]  /*0fd0*/  S2R R23, SR_TID.X ;  /* 0x0000000000177919 */ /* 0x000e640000002100 */
[----:B-1----:R-:W-:-:S07]  /*0fe0*/  VIADD R23, R23, 0x80 ;  /* 0x0000008017177836 */ /* 0x002fce0000000000 */
.L_x_70927:
[----:B------:R-:W-:Y:S05]  /*0ff0*/  BSYNC B6 ;  /* 0x0000000000067941 */ /* 0x000fea0003800000 */
.L_x_70926:
        /* <DEDUP_REMOVED lines=23> */
.L_x_70966:
[----:B------:R0:W5:Y:S01]  /*1170*/  LDG.E.U8 R17, desc[UR36][R6.64] ;  /* 0x0000002406117981 */ /* 0x000162000c1e1100 */
[----:B------:R-:W-:Y:S05]  /*1180*/  BRA `(.L_x_70968) ;  /* 0x0000000c00647947 */ /* 0x000fea0003800000 */
.L_x_70965:
        /* <DEDUP_REMOVED lines=8> */
.L_x_70970:
[----:B------:R4:W5:Y:S01]  /*1210*/  LDG.E.U8 R17, desc[UR36][R6.64] ;  /* 0x0000002406117981 */ /* 0x000962000c1e1100 */
[----:B------:R-:W-:Y:S05]  /*1220*/  BRA `(.L_x_70968) ;  /* 0x0000000c003c7947 */ /* 0x000fea0003800000 */
.L_x_70969:
[----:B------:R0:W5:Y:S01]  /*1230*/  LDG.E.U16 R17, desc[UR36][R6.64] ;  /* 0x0000002406117981 */ /* 0x000162000c1e1500 */
[----:B------:R-:W-:Y:S05]  /*1240*/  BRA `(.L_x_70968) ;  /* 0x0000000c00347947 */ /* 0x000fea0003800000 */
.L_x_70964:
        /* <DEDUP_REMOVED lines=10> */
.L_x_70972:
[----:B------:R-:W2:Y:S02]  /*12f0*/  LDG.E.U16 R4, desc[UR36][R6.64] ;  /* 0x0000002406047981 */ /* 0x000ea4000c1e1500 */
[----:B--2---:R-:W-:-:S06]  /*1300*/  HADD2.F32 R4, -RZ, R4.H0_H0 ;  /* 0x20000004ff047230 */ /* 0x004fcc0000004100 */
[----:B------:R-:W0:Y:S02]  /*1310*/  F2I.S64.TRUNC R4, R4 ;  /* 0x0000000400047311 */ /* 0x000e24000020d900 */
[----:B0-----:R-:W-:Y:S01]  /*1320*/  PRMT R17, R4, 0x7610, R17 ;  /* 0x0000761004117816 */ /* 0x001fe20000000011 */
[----:B------:R-:W-:Y:S06]  /*1330*/  BRA `(.L_x_70968) ;  /* 0x0000000800f87947 */ /* 0x000fec0003800000 */
.L_x_70971:
        /* <DEDUP_REMOVED lines=10> */
.L_x_70974:
[----:B------:R-:W2:Y:S02]  /*13e0*/  LDG.E.U16 R6, desc[UR36][R6.64] ;  /* 0x0000002406067981 */ /* 0x000ea4000c1e1500 */
[----:B--2---:R-:W-:-:S06]  /*13f0*/  HADD2.F32 R4, -RZ, R6.H0_H0 ;  /* 0x20000006ff047230 */ /* 0x004fcc0000004100 */
[----:B------:R-:W0:Y:S02]  /*1400*/  F2I.S64.TRUNC R4, R4 ;  /* 0x0000000400047311 */ /* 0x000e24000020d900 */
[----:B0-----:R-:W-:Y:S01]  /*1410*/  PRMT R17, R4, 0x7610, R17 ;  /* 0x0000761004117816 */ /* 0x001fe20000000011 */
[----:B------:R-:W-:Y:S06]  /*1420*/  BRA `(.L_x_70968) ;  /* 0x0000000800bc7947 */ /* 0x000fec0003800000 */
.L_x_70973:
[----:B------:R-:W2:Y:S02]  /*1430*/  LDG.E.64 R4, desc[UR36][R6.64] ;  /* 0x0000002406047981 */ /* 0x000ea4000c1e1b00 */
[----:B--2---:R-:W0:Y:S02]  /*1440*/  F2I.S64.F64.TRUNC R4, R4 ;  /* 0x0000000400047311 */ /* 0x004e24000030d900 */
[----:B0-----:R-:W-:Y:S01]  /*1450*/  PRMT R17, R4, 0x7610, R17 ;  /* 0x0000761004117816 */ /* 0x001fe20000000011 */
[----:B------:R-:W-:Y:S06]  /*1460*/  BRA `(.L_x_70968) ;  /* 0x0000000800ac7947 */ /* 0x000fec0003800000 */
.L_x_70963:
        /* <DEDUP_REMOVED lines=12> */
.L_x_70977:
[----:B------:R-:W2:Y:S02]  /*1530*/  LDG.E.64 R6, desc[UR36][R6.64] ;  /* 0x0000002406067981 */ /* 0x000ea4000c1e1b00 */
[----:B--2---:R-:W0:Y:S02]  /*1540*/  F2I.S64.F64.TRUNC R4, R6 ;  /* 0x0000000600047311 */ /* 0x004e24000030d900 */
[----:B0-----:R-:W-:Y:S01]  /*1550*/  PRMT R17, R4, 0x7610, R17 ;  /* 0x0000761004117816 */ /* 0x001fe20000000011 */
[----:B------:R-:W-:Y:S06]  /*1560*/  BRA `(.L_x_70968) ;  /* 0x00000008006c7947 */ /* 0x000fec0003800000 */
.L_x_70976:
        /* <DEDUP_REMOVED lines=28> */
.L_x_70979:
        /* <DEDUP_REMOVED lines=15> */
.L_x_70978:
[----:B------:R-:W2:Y:S02]  /*1820*/  LDG.E.U16 R4, desc[UR36][R6.64] ;  /* 0x0000002406047981 */ /* 0x000ea4000c1e1500 */
[----:B--2---:R-:W-:-:S06]  /*1830*/  IMAD.U32 R4, R4, 0x10000, RZ ;  /* 0x0001000004047824 */ /* 0x004fcc00078e00ff */
[----:B------:R-:W0:Y:S02]  /*1840*/  F2I.S64.TRUNC R4, R4 ;  /* 0x0000000400047311 */ /* 0x000e24000020d900 */
[----:B0-----:R-:W-:Y:S01]  /*1850*/  PRMT R17, R4, 0x7610, R17 ;  /* 0x0000761004117816 */ /* 0x001fe20000000011 */
[----:B------:R-:W-:Y:S06]  /*1860*/  BRA `(.L_x_70968) ;  /* 0x0000000400ac7947 */ /* 0x000fec0003800000 */
.L_x_70975:
        /* <DEDUP_REMOVED lines=10> */
.L_x_70982:
        /* <DEDUP_REMOVED lines=21> */
.L_x_70986:
[----:B------:R-:W-:Y:S05]  /*1a60*/  BSYNC B1 ;  /* 0x0000000000017941 */ /* 0x000fea0003800000 */
.L_x_70985:
[----:B------:R-:W-:Y:S01]  /*1a70*/  IMAD.SHL.U32 R3, R3, 0x100000, RZ ;  /* 0x0010000003037824 */ /* 0x000fe200078e00ff */
[----:B------:R-:W-:-:S04]  /*1a80*/  LEA R5, R0, 0x3b800000, 0x17 ;  /* 0x3b80000000057811 */ /* 0x000fc800078eb8ff */
[----:B------:R-:W-:-:S07]  /*1a90*/  LOP3.LUT R4, R5, R3, R6, 0xfe, !PT ;  /* 0x0000000305047212 */ /* 0x000fce00078efe06 */
.L_x_70984:
[----:B------:R-:W-:Y:S05]  /*1aa0*/  BSYNC B0 ;  /* 0x0000000000007941 */ /* 0x000fea0003800000 */
.L_x_70983:
[----:B------:R-:W0:Y:S02]  /*1ab0*/  F2I.S64.TRUNC R4, R4 ;  /* 0x0000000400047311 */ /* 0x000e24000020d900 */
[----:B0-----:R-:W-:Y:S01]  /*1ac0*/  PRMT R17, R4, 0x7610, R17 ;  /* 0x0000761004117816 */ /* 0x001fe20000000011 */
[----:B------:R-:W-:Y:S06]  /*1ad0*/  BRA `(.L_x_70968) ;  /* 0x0000000400107947 */ /* 0x000fec0003800000 */
.L_x_70981:
        /* <DEDUP_REMOVED lines=21> */
.L_x_70990:
[----:B------:R-:W-:Y:S05]  /*1c30*/  BSYNC B1 ;  /* 0x0000000000017941 */ /* 0x000fea0003800000 */
.L_x_70989:
[----:B------:R-:W-:Y:S01]  /*1c40*/  IMAD.SHL.U32 R3, R3, 0x200000, RZ ;  /* 0x0020000003037824 */ /* 0x000fe200078e00ff */
[----:B------:R-:W-:-:S04]  /*1c50*/  LEA R5, R0, 0x37800000, 0x17 ;  /* 0x3780000000057811 */ /* 0x000fc800078eb8ff */
[----:B------:R-:W-:-:S07]  /*1c60*/  LOP3.LUT R4, R5, R3, R6, 0xfe, !PT ;  /* 0x0000000305047212 */ /* 0x000fce00078efe06 */
.L_x_70988:
[----:B------:R-:W-:Y:S05]  /*1c70*/  BSYNC B0 ;  /* 0x0000000000007941 */ /* 0x000fea0003800000 */
.L_x_70987:
[----:B------:R-:W0:Y:S02]  /*1c80*/  F2I.S64.TRUNC R4, R4 ;  /* 0x0000000400047311 */ /* 0x000e24000020d900 */
[----:B0-----:R-:W-:Y:S01]  /*1c90*/  PRMT R17, R4, 0x7610, R17 ;  /* 0x0000761004117816 */ /* 0x001fe20000000011 */
[----:B------:R-:W-:Y:S06]  /*1ca0*/  BRA `(.L_x_70968) ;  /* 0x00000000009c7947 */ /* 0x000fec0003800000 */
.L_x_70980:
        /* <DEDUP_REMOVED lines=14> */
.L_x_70994:
[----:B------:R-:W-:Y:S05]  /*1d90*/  BSYNC B0 ;  /* 0x0000000000007941 */ /* 0x000fea0003800000 */
.L_x_70993:
[----:B------:R-:W0:Y:S02]  /*1da0*/  F2I.S64.TRUNC R4, R4 ;  /* 0x0000000400047311 */ /* 0x000e24000020d900 */
[----:B0-----:R-:W-:Y:S01]  /*1db0*/  PRMT R17, R4, 0x7610, R17 ;  /* 0x0000761004117816 */ /* 0x001fe20000000011 */
[----:B------:R-:W-:Y:S06]  /*1dc0*/  BRA `(.L_x_70968) ;  /* 0x0000000000547947 */ /* 0x000fec0003800000 */
.L_x_70967:
        /* <DEDUP_REMOVED lines=16> */
.L_x_70995:
[----:B------:R-:W-:Y:S01]  /*1ed0*/  PRMT R17, RZ, 0x7610, R17 ;  /* 0x00007610ff117816 */ /* 0x000fe20000000011 */
[----:B------:R-:W-:Y:S06]  /*1ee0*/  BRA `(.L_x_70968) ;  /* 0x00000000000c7947 */ /* 0x000fec0003800000 */
.L_x_70992:
[----:B------:R1:W5:Y:S01]  /*1ef0*/  LDG.E.U8 R17, desc[UR36][R6.64] ;  /* 0x0000002406117981 */ /* 0x000362000c1e1100 */
[----:B------:R-:W-:Y:S05]  /*1f00*/  BRA `(.L_x_70968) ;  /* 0x0000000000047947 */ /* 0x000fea0003800000 */
.L_x_70991:
[----:B------:R0:W5:Y:S02]  /*1f10*/  LDG.E.U8 R17, desc[UR36][R6.64] ;  /* 0x0000002406117981 */ /* 0x000164000c1e1100 */
.L_x_70968:
[----:B------:R-:W-:-:S07]  /*1f20*/  VIADD R23, R23, 0x80 ;  /* 0x0000008017177836 */ /* 0x000fce0000000000 */
.L_x_70962:
[----:B------:R-:W-:Y:S05]  /*1f30*/  BSYNC B6 ;  /* 0x0000000000067941 */ /* 0x000fea0003800000 */
.L_x_70961:
        /* <DEDUP_REMOVED lines=25> */
.L_x_71001:
[----:B------:R0:W5:Y:S01]  /*20d0*/  LDG.E.U8 R18, desc[UR36][R6.64] ;  /* 0x0000002406127981 */ /* 0x000162000c1e1100 */
[----:B------:R-:W-:Y:S05]  /*20e0*/  BRA `(.L_x_71003) ;  /* 0x0000000c00647947 */ /* 0x000fea0003800000 */
.L_x_71000:
        /* <DEDUP_REMOVED lines=8> */
.L_x_71005:
[----:B------:R3:W5:Y:S01]  /*2170*/  LDG.E.U8 R18, desc[UR36][R6.64] ;  /* 0x0000002406127981 */ /* 0x000762000c1e1100 */
[----:B------:R-:W-:Y:S05]  /*2180*/  BRA `(.L_x_71003) ;  /* 0x0000000c003c7947 */ /* 0x000fea0003800000 */
.L_x_71004:
[----:B------:R0:W5:Y:S01]  /*2190*/  LDG.E.U16 R18, desc[UR36][R6.64] ;  /* 0x0000002406127981 */ /* 0x000162000c1e1500 */
[----:B------:R-:W-:Y:S05]  /*21a0*/  BRA `(.L_x_71003) ;  /* 0x0000000c00347947 */ /* 0x000fea0003800000 */
.L_x_70999:
        /* <DEDUP_REMOVED lines=10> */
.L_x_71007:
[----:B------:R-:W2:Y:S02]  /*2250*/  LDG.E.U16 R4, desc[UR36][R6.64] ;  /* 0x0000002406047981 */ /* 0x000ea4000c1e1500 */
[----:B--2---:R-:W-:-:S06]  /*2260*/  HADD2.F32 R4, -RZ, R4.H0_H0 ;  /* 0x20000004ff047230 */ /* 0x004fcc0000004100 */
[----:B------:R-:W0:Y:S02]  /*2270*/  F2I.S64.TRUNC R4, R4 ;  /* 0x0000000400047311 */ /* 0x000e24000020d900 */
[----:B0-----:R-:W-:Y:S01]  /*2280*/  PRMT R18, R4, 0x7610, R18 ;  /* 0x0000761004127816 */ /* 0x001fe20000000012 */
[----:B------:R-:W-:Y:S06]  /*2290*/  BRA `(.L_x_71003) ;  /* 0x0000000800f87947 */ /* 0x000fec0003800000 */
.L_x_71006:
        /* <DEDUP_REMOVED lines=10> */
.L_x_71009:
[----:B------:R-:W2:Y:S02]  /*2340*/  LDG.E.U16 R6, desc[UR36][R6.64] ;  /* 0x0000002406067981 */ /* 0x000ea4000c1e1500 */
[----:B--2---:R-:W-:-:S06]  /*2350*/  HADD2.F32 R4, -RZ, R6.H0_H0 ;  /* 0x20000006ff047230 */ /* 0x004fcc0000004100 */
[----:B------:R-:W0:Y:S02]  /*2360*/  F2I.S64.TRUNC R4, R4 ;  /* 0x0000000400047311 */ /* 0x000e24000020d900 */
[----:B0-----:R-:W-:Y:S01]  /*2370*/  PRMT R18, R4, 0x7610, R18 ;  /* 0x0000761004127816 */ /* 0x001fe20000000012 */
[----:B------:R-:W-:Y:S06]  /*2380*/  BRA `(.L_x_71003) ;  /* 0x0000000800bc7947 */ /* 0x000fec0003800000 */
.L_x_71008:
[----:B------:R-:W2:Y:S02]  /*2390*/  LDG.E.64 R4, desc[UR36][R6.64] ;  /* 0x0000002406047981 */ /* 0x000ea4000c1e1b00 */
[----:B--2---:R-:W0:Y:S02]  /*23a0*/  F2I.S64.F64.TRUNC R4, R4 ;  /* 0x0000000400047311 */ /* 0x004e24000030d900 */
[----:B0-----:R-:W-:Y:S01]  /*23b0*/  PRMT R18, R4, 0x7610, R18 ;  /* 0x0000761004127816 */ /* 0x001fe20000000012 */
[----:B------:R-:W-:Y:S06]  /*23c0*/  BRA `(.L_x_71003) ;  /* 0x0000000800ac7947 */ /* 0x000fec0003800000 */
.L_x_70998:
        /* <DEDUP_REMOVED lines=12> */
.L_x_71012:
[----:B------:R-:W2:Y:S02]  /*2490*/  LDG.E.64 R6, desc[UR36][R6.64] ;  /* 0x0000002406067981 */ /* 0x000ea4000c1e1b00 */
[----:B--2---:R-:W0:Y:S02]  /*24a0*/  F2I.S64.F64.TRUNC R4, R6 ;  /* 0x0000000600047311 */ /* 0x004e24000030d900 */
[----:B0-----:R-:W-:Y:S01]  /*24b0*/  PRMT R18, R4, 0x7610, R18 ;  /* 0x0000761004127816 */ /* 0x001fe20000000012 */
[----:B------:R-:W-:Y:S06]  /*24c0*/  BRA `(.L_x_71003) ;  /* 0x00000008006c7947 */ /* 0x000fec0003800000 */
.L_x_71011:
        /* <DEDUP_REMOVED lines=28> */
.L_x_71014:
        /* <DEDUP_REMOVED lines=15> */
.L_x_71013:
[----:B------:R-:W2:Y:S02]  /*2780*/  LDG.E.U16 R4, desc[UR36][R6.64] ;  /* 0x0000002406047981 */ /* 0x000ea4000c1e1500 */
[----:B--2---:R-:W-:-:S06]  /*2790*/  IMAD.U32 R4, R4, 0x10000, RZ ;  /* 0x0001000004047824 */ /* 0x004fcc00078e00ff */
[----:B------:R-:W0:Y:S02]  /*27a0*/  F2I.S64.TRUNC R4, R4 ;  /* 0x0000000400047311 */ /* 0x000e24000020d900 */
[----:B0-----:R-:W-:Y:S01]  /*27b0*/  PRMT R18, R4, 0x7610, R18 ;  /* 0x0000761004127816 */ /* 0x001fe20000000012 */
[----:B------:R-:W-:Y:S06]  /*27c0*/  BRA `(.L_x_71003) ;  /* 0x0000000400ac7947 */ /* 0x000fec0003800000 */
.L_x_71010:
        /* <DEDUP_REMOVED lines=10> */
.L_x_71017:
        /* <DEDUP_REMOVED lines=21> */
.L_x_71021:
[----:B------:R-:W-:Y:S05]  /*29c0*/  BSYNC B1 ;  /* 0x0000000000017941 */ /* 0x000fea0003800000 */
.L_x_71020:
[----:B------:R-:W-:Y:S01]  /*29d0*/  IMAD.SHL.U32 R3, R3, 0x100000, RZ ;  /* 0x0010000003037824 */ /* 0x000fe200078e00ff */
[----:B------:R-:W-:-:S04]  /*29e0*/  LEA R5, R0, 0x3b800000, 0x17 ;  /* 0x3b80000000057811 */ /* 0x000fc800078eb8ff */
[----:B------:R-:W-:-:S07]  /*29f0*/  LOP3.LUT R4, R5, R3, R6, 0xfe, !PT ;  /* 0x0000000305047212 */ /* 0x000fce00078efe06 */
.L_x_71019:
[----:B------:R-:W-:Y:S05]  /*2a00*/  BSYNC B0 ;  /* 0x0000000000007941 */ /* 0x000fea0003800000 */
.L_x_71018:
[----:B------:R-:W0:Y:S02]  /*2a10*/  F2I.S64.TRUNC R4, R4 ;  /* 0x0000000400047311 */ /* 0x000e24000020d900 */
[----:B0-----:R-:W-:Y:S01]  /*2a20*/  PRMT R18, R4, 0x7610, R18 ;  /* 0x0000761004127816 */ /* 0x001fe20000000012 */
[----:B------:R-:W-:Y:S06]  /*2a30*/  BRA `(.L_x_71003) ;  /* 0x0000000400107947 */ /* 0x000fec0003800000 */
.L_x_71016:
        /* <DEDUP_REMOVED lines=21> */
.L_x_71025:
[----:B------:R-:W-:Y:S05]  /*2b90*/  BSYNC B1 ;  /* 0x0000000000017941 */ /* 0x000fea0003800000 */
.L_x_71024:
[----:B------:R-:W-:Y:S01]  /*2ba0*/  IMAD.SHL.U32 R3, R3, 0x200000, RZ ;  /* 0x0020000003037824 */ /* 0x000fe200078e00ff */
[----:B------:R-:W-:-:S04]  /*2bb0*/  LEA R5, R0, 0x37800000, 0x17 ;  /* 0x3780000000057811 */ /* 0x000fc800078eb8ff */
[----:B------:R-:W-:-:S07]  /*2bc0*/  LOP3.LUT R4, R5, R3, R6, 0xfe, !PT ;  /* 0x0000000305047212 */ /* 0x000fce00078efe06 */
.L_x_71023:
[----:B------:R-:W-:Y:S05]  /*2bd0*/  BSYNC B0 ;  /* 0x0000000000007941 */ /* 0x000fea0003800000 */
.L_x_71022:
[----:B------:R-:W0:Y:S02]  /*2be0*/  F2I.S64.TRUNC R4, R4 ;  /* 0x0000000400047311 */ /* 0x000e24000020d900 */
[----:B0-----:R-:W-:Y:S01]  /*2bf0*/  PRMT R18, R4, 0x7610, R18 ;  /* 0x0000761004127816 */ /* 0x001fe20000000012 */
[----:B------:R-:W-:Y:S06]  /*2c00*/  BRA `(.L_x_71003) ;  /* 0x00000000009c7947 */ /* 0x000fec0003800000 */
.L_x_71015:
        /* <DEDUP_REMOVED lines=14> */
.L_x_71029:
[----:B------:R-:W-:Y:S05]  /*2cf0*/  BSYNC B0 ;  /* 0x0000000000007941 */ /* 0x000fea0003800000 */
.L_x_71028:
[----:B------:R-:W0:Y:S02]  /*2d00*/  F2I.S64.TRUNC R4, R4 ;  /* 0x0000000400047311 */ /* 0x000e24000020d900 */
[----:B0-----:R-:W-:Y:S01]  /*2d10*/  PRMT R18, R4, 0x7610, R18 ;  /* 0x0000761004127816 */ /* 0x001fe20000000012 */
[----:B------:R-:W-:Y:S06]  /*2d20*/  BRA `(.L_x_71003) ;  /* 0x0000000000547947 */ /* 0x000fec0003800000 */
.L_x_71002:
        /* <DEDUP_REMOVED lines=16> */
.L_x_71030:
[----:B------:R-:W-:Y:S01]  /*2e30*/  PRMT R18, RZ, 0x7610, R18 ;  /* 0x00007610ff127816 */ /* 0x000fe20000000012 */
[----:B------:R-:W-:Y:S06]  /*2e40*/  BRA `(.L_x_71003) ;  /* 0x00000000000c7947 */ /* 0x000fec0003800000 */
.L_x_71027:
[----:B------:R2:W5:Y:S01]  /*2e50*/  LDG.E.U8 R18, desc[UR36][R6.64] ;  /* 0x0000002406127981 */ /* 0x000562000c1e1100 */
[----:B------:R-:W-:Y:S05]  /*2e60*/  BRA `(.L_x_71003) ;  /* 0x0000000000047947 */ /* 0x000fea0003800000 */
.L_x_71026:
[----:B------:R1:W5:Y:S02]  /*2e70*/  LDG.E.U8 R18, desc[UR36][R6.64] ;  /* 0x0000002406127981 */ /* 0x000364000c1e1100 */
.L_x_71003:
[----:B------:R-:W-:-:S07]  /*2e80*/  VIADD R23, R23, 0x80 ;  /* 0x0000008017177836 */ /* 0x000fce0000000000 */
.L_x_70997:
[----:B------:R-:W-:Y:S05]  /*2e90*/  BSYNC B6 ;  /* 0x0000000000067941 */ /* 0x000fea0003800000 */
.L_x_70996:
[----:B------:R-:W-:Y:S01]  /*2ea0*/  ISETP.GE.AND P0, PT, R23, R16, PT ;  /* 0x000000101700720c */ /* 0x000fe20003f06270 */
[----:B------:R-:W-:-:S12]  /*2eb0*/  BSSY B6, `(.L_x_71031) ;  /* 0x00000ef000067945 */ /* 0x000fd80003800000 */
[----:B------:R-:W-:Y:S05]  /*2ec0*/  @P0 BRA `(.L_x_71032) ;  /* 0x0000000c00b40947 */ /* 0x000fea0003800000 */
[----:B------:R-:W0:Y:S01]  /*2ed0*/  LDC.64 R4, c[0x0][0x230] ;  /* 0x00008c00ff047b82 */ /* 0x000e220000000a00 */
[----:B------:R-:W-:Y:S01]  /*2ee0*/  PRMT R0, R25, 0x9910, RZ ;  /* 0x0000991019007816 */ /* 0x000fe200000000ff */
[----:B------:R-:W-:Y:S01]  /*2ef0*/  IMAD R23, R2, 0x200, R23 ;  /* 0x0000020002177824 */ /* 0x000fe200078e0217 */
[----:B------:R-:W-:Y:S02]  /*2f00*/  ULDC UR4, c[0x0][0x240] ;  /* 0x0000900000047ab9 */ /* 0x000fe40000000800 */
[----:B------:R-:W-:Y:S01]  /*2f10*/  ISETP.GT.AND P1, PT, R0, 0x9, PT ;  /* 0x000000090000780c */ /* 0x000fe20003f24270 */
[----:B------:R-:W-:-:S05]  /*2f20*/  IMAD R23, R23, UR4, RZ ;  /* 0x0000000417177c24 */ /* 0x000fca000f8e02ff */
[----:B01234-:R-:W-:-:S05]  /*2f30*/  IADD3 R6, P0, R23, R4, RZ ;  /* 0x0000000417067210 */ /* 0x01ffca0007f1e0ff */
        /* <DEDUP_REMOVED lines=12> */
.L_x_71036:
[----:B------:R0:W5:Y:S01]  /*3000*/  LDG.E.U8 R19, desc[UR36][R6.64] ;  /* 0x0000002406137981 */ /* 0x000162000c1e1100 */
[----:B------:R-:W-:Y:S05]  /*3010*/  BRA `(.L_x_71032) ;  /* 0x0000000c00607947 */ /* 0x000fea0003800000 */
.L_x_71035:
        /* <DEDUP_REMOVED lines=8> */
.L_x_71039:
[----:B------:R0:W5:Y:S01]  /*30a0*/  LDG.E.U8 R19, desc[UR36][R6.64] ;  /* 0x0000002406137981 */ /* 0x000162000c1e1100 */
[----:B------:R-:W-:Y:S05]  /*30b0*/  BRA `(.L_x_71032) ;  /* 0x0000000c00387947 */ /* 0x000fea0003800000 */
.L_x_71038:
[----:B------:R0:W5:Y:S01]  /*30c0*/  LDG.E.U16 R19, desc[UR36][R6.64] ;  /* 0x0000002406137981 */ /* 0x000162000c1e1500 */
[----:B------:R-:W-:Y:S05]  /*30d0*/  BRA `(.L_x_71032) ;  /* 0x0000000c00307947 */ /* 0x000fea0003800000 */
.L_x_71034:
        /* <DEDUP_REMOVED lines=10> */
.L_x_71041:
[----:B------:R-:W2:Y:S02]  /*3180*/  LDG.E.U16 R4, desc[UR36][R6.64] ;  /* 0x0000002406047981 */ /* 0x000ea4000c1e1500 */
[----:B--2---:R-:W-:-:S06]  /*3190*/  HADD2.F32 R4, -RZ, R4.H0_H0 ;  /* 0x20000004ff047230 */ /* 0x004fcc0000004100 */
[----:B------:R-:W0:Y:S02]  /*31a0*/  F2I.S64.TRUNC R4, R4 ;  /* 0x0000000400047311 */ /* 0x000e24000020d900 */
[----:B0-----:R-:W-:Y:S01]  /*31b0*/  PRMT R19, R4, 0x7610, R19 ;  /* 0x0000761004137816 */ /* 0x001fe20000000013 */
[----:B------:R-:W-:Y:S06]  /*31c0*/  BRA `(.L_x_71032) ;  /* 0x0000000800f47947 */ /* 0x000fec0003800000 */
.L_x_71040:
        /* <DEDUP_REMOVED lines=10> */
.L_x_71043:
[----:B------:R-:W2:Y:S02]  /*3270*/  LDG.E.U16 R6, desc[UR36][R6.64] ;  /* 0x0000002406067981 */ /* 0x000ea4000c1e1500 */
[----:B--2---:R-:W-:-:S06]  /*3280*/  HADD2.F32 R4, -RZ, R6.H0_H0 ;  /* 0x20000006ff047230 */ /* 0x004fcc0000004100 */
[----:B------:R-:W0:Y:S02]  /*3290*/  F2I.S64.TRUNC R4, R4 ;  /* 0x0000000400047311 */ /* 0x000e24000020d900 */
[----:B0-----:R-:W-:Y:S01]  /*32a0*/  PRMT R19, R4, 0x7610, R19 ;  /* 0x0000761004137816 */ /* 0x001fe20000000013 */
[----:B------:R-:W-:Y:S06]  /*32b0*/  BRA `(.L_x_71032) ;  /* 0x0000000800b87947 */ /* 0x000fec0003800000 */
.L_x_71042:
[----:B------:R-:W2:Y:S02]  /*32c0*/  LDG.E.64 R4, desc[UR36][R6.64] ;  /* 0x0000002406047981 */ /* 0x000ea4000c1e1b00 */
[----:B--2---:R-:W0:Y:S02]  /*32d0*/  F2I.S64.F64.TRUNC R4, R4 ;  /* 0x0000000400047311 */ /* 0x004e24000030d900 */
[----:B0-----:R-:W-:Y:S01]  /*32e0*/  PRMT R19, R4, 0x7610, R19 ;  /* 0x0000761004137816 */ /* 0x001fe20000000013 */
[----:B------:R-:W-:Y:S06]  /*32f0*/  BRA `(.L_x_71032) ;  /* 0x0000000800a87947 */ /* 0x000fec0003800000 */
.L_x_71033:
        /* <DEDUP_REMOVED lines=12> */
.L_x_71046:
[----:B------:R-:W2:Y:S02]  /*33c0*/  LDG.E.64 R6, desc[UR36][R6.64] ;  /* 0x0000002406067981 */ /* 0x000ea4000c1e1b00 */
[----:B--2---:R-:W0:Y:S02]  /*33d0*/  F2I.S64.F64.TRUNC R4, R6 ;  /* 0x0000000600047311 */ /* 0x004e24000030d900 */
[----:B0-----:R-:W-:Y:S01]  /*33e0*/  PRMT R19, R4, 0x7610, R19 ;  /* 0x0000761004137816 */ /* 0x001fe20000000013 */
[----:B------:R-:W-:Y:S06]  /*33f0*/  BRA `(.L_x_71032) ;  /* 0x0000000800687947 */ /* 0x000fec0003800000 */
.L_x_71045:
        /* <DEDUP_REMOVED lines=28> */
.L_x_71048:
        /* <DEDUP_REMOVED lines=15> */
.L_x_71047:
[----:B------:R-:W2:Y:S02]  /*36b0*/  LDG.E.U16 R4, desc[UR36][R6.64] ;  /* 0x0000002406047981 */ /* 0x000ea4000c1e1500 */
[----:B--2---:R-:W-:-:S06]  /*36c0*/  IMAD.U32 R4, R4, 0x10000, RZ ;  /* 0x0001000004047824 */ /* 0x004fcc00078e00ff */
[----:B------:R-:W0:Y:S02]  /*36d0*/  F2I.S64.TRUNC R4, R4 ;  /* 0x0000000400047311 */ /* 0x000e24000020d900 */
[----:B0-----:R-:W-:Y:S01]  /*36e0*/  PRMT R19, R4, 0x7610, R19 ;  /* 0x0000761004137816 */ /* 0x001fe20000000013 */
[----:B------:R-:W-:Y:S06]  /*36f0*/  BRA `(.L_x_71032) ;  /* 0x0000000400a87947 */ /* 0x000fec0003800000 */
.L_x_71044:
        /* <DEDUP_REMOVED lines=10> */
.L_x_71051:
        /* <DEDUP_REMOVED lines=21> */
.L_x_71055:
[----:B------:R-:W-:Y:S05]  /*38f0*/  BSYNC B1 ;  /* 0x0000000000017941 */ /* 0x000fea0003800000 */
.L_x_71054:
[----:B------:R-:W-:Y:S01]  /*3900*/  IMAD.SHL.U32 R3, R3, 0x100000, RZ ;  /* 0x0010000003037824 */ /* 0x000fe200078e00ff */
[----:B------:R-:W-:-:S04]  /*3910*/  LEA R5, R0, 0x3b800000, 0x17 ;  /* 0x3b80000000057811 */ /* 0x000fc800078eb8ff */
[----:B------:R-:W-:-:S07]  /*3920*/  LOP3.LUT R4, R5, R3, R6, 0xfe, !PT ;  /* 0x0000000305047212 */ /* 0x000fce00078efe06 */
.L_x_71053:
[----:B------:R-:W-:Y:S05]  /*3930*/  BSYNC B0 ;  /* 0x0000000000007941 */ /* 0x000fea0003800000 */
.L_x_71052:
[----:B------:R-:W0:Y:S02]  /*3940*/  F2I.S64.TRUNC R4, R4 ;  /* 0x0000000400047311 */ /* 0x000e24000020d900 */
[----:B0-----:R-:W-:Y:S01]  /*3950*/  PRMT R19, R4, 0x7610, R19 ;  /* 0x0000761004137816 */ /* 0x001fe20000000013 */
[----:B------:R-:W-:Y:S06]  /*3960*/  BRA `(.L_x_71032) ;  /* 0x00000004000c7947 */ /* 0x000fec0003800000 */
.L_x_71050:
        /* <DEDUP_REMOVED lines=21> */
.L_x_71059:
[----:B------:R-:W-:Y:S05]  /*3ac0*/  BSYNC B1 ;  /* 0x0000000000017941 */ /* 0x000fea0003800000 */
.L_x_71058:
[----:B------:R-:W-:Y:S01]  /*3ad0*/  IMAD.SHL.U32 R3, R3, 0x200000, RZ ;  /* 0x0020000003037824 */ /* 0x000fe200078e00ff */
[----:B------:R-:W-:-:S04]  /*3ae0*/  LEA R5, R0, 0x37800000, 0x17 ;  /* 0x3780000000057811 */ /* 0x000fc800078eb8ff */
[----:B------:R-:W-:-:S07]  /*3af0*/  LOP3.LUT R4, R5, R3, R6, 0xfe, !PT ;  /* 0x0000000305047212 */ /* 0x000fce00078efe06 */
.L_x_71057:
[----:B------:R-:W-:Y:S05]  /*3b00*/  BSYNC B0 ;  /* 0x0000000000007941 */ /* 0x000fea0003800000 */
.L_x_71056:
[----:B------:R-:W0:Y:S02]  /*3b10*/  F2I.S64.TRUNC R4, R4 ;  /* 0x0000000400047311 */ /* 0x000e24000020d900 */
[----:B0-----:R-:W-:Y:S01]  /*3b20*/  PRMT R19, R4, 0x7610, R19 ;  /* 0x0000761004137816 */ /* 0x001fe20000000013 */
[----:B------:R-:W-:Y:S06]  /*3b30*/  BRA `(.L_x_71032) ;  /* 0x0000000000987947 */ /* 0x000fec0003800000 */
.L_x_71049:
        /* <DEDUP_REMOVED lines=14> */
.L_x_71063:
[----:B------:R-:W-:Y:S05]  /*3c20*/  BSYNC B0 ;  /* 0x0000000000007941 */ /* 0x000fea0003800000 */
.L_x_71062:
[----:B------:R-:W0:Y:S02]  /*3c30*/  F2I.S64.TRUNC R4, R4 ;  /* 0x0000000400047311 */ /* 0x000e24000020d900 */
[----:B0-----:R-:W-:Y:S01]  /*3c40*/  PRMT R19, R4, 0x7610, R19 ;  /* 0x0000761004137816 */ /* 0x001fe20000000013 */
[----:B------:R-:W-:Y:S06]  /*3c50*/  BRA `(.L_x_71032) ;  /* 0x0000000000507947 */ /* 0x000fec0003800000 */
.L_x_71037:
        /* <DEDUP_REMOVED lines=16> */
.L_x_71064:
[----:B------:R-:W-:Y:S05]  /*3d60*/  BRA `(.L_x_71032) ;  /* 0x00000000000c7947 */ /* 0x000fea0003800000 */
.L_x_71061:
[----:B------:R0:W5:Y:S01]  /*3d70*/  LDG.E.U8 R19, desc[UR36][R6.64] ;  /* 0x0000002406137981 */ /* 0x000162000c1e1100 */
[----:B------:R-:W-:Y:S05]  /*3d80*/  BRA `(.L_x_71032) ;  /* 0x0000000000047947 */ /* 0x000fea0003800000 */
.L_x_71060:
[----:B------:R0:W5:Y:S02]  /*3d90*/  LDG.E.U8 R19, desc[UR36][R6.64] ;  /* 0x0000002406137981 */ /* 0x000164000c1e1100 */
.L_x_71032:
[----:B------:R-:W-:Y:S05]  /*3da0*/  BSYNC B6 ;  /* 0x0000000000067941 */ /* 0x000fea0003800000 */
.L_x_71031:
[----:B------:R-:W1:Y:S01]  /*3db0*/  S2R R25, SR_TID.X ;  /* 0x0000000000197919 */ /* 0x000e620000002100 */
[----:B------:R-:W-:Y:S01]  /*3dc0*/  BSSY B0, `(.L_x_71065) ;  /* 0x0000016000007945 */ /* 0x000fe20003800000 */
[----:B-1----:R-:W-:-:S13]  /*3dd0*/  ISETP.GE.AND P0, PT, R25, R16, PT ;  /* 0x000000101900720c */ /* 0x002fda0003f06270 */
[----:B------:R-:W-:Y:S05]  /*3de0*/  @P0 BRA `(.L_x_71066) ;  /* 0x00000000004c0947 */ /* 0x000fea0003800000 */
[----:B-----5:R-:W-:Y:S01]  /*3df0*/  LOP3.LUT P1, RZ, R22, 0xff, RZ, 0xc0, !PT ;  /* 0x000000ff16ff7812 */ /* 0x020fe2000782c0ff */
[----:B------:R-:W-:-:S12]  /*3e00*/  IMAD.MOV.U32 R3, RZ, RZ, 0x1 ;  /* 0x00000001ff037424 */ /* 0x000fd800078e00ff */
[----:B------:R-:W-:Y:S05]  /*3e10*/  @!P1 BRA `(.L_x_71066) ;  /* 0x0000000000409947 */ /* 0x000fea0003800000 */
[----:B------:R-:W-:Y:S01]  /*3e20*/  IMAD.MOV.U32 R3, RZ, RZ, 0x1 ;  /* 0x00000001ff037424 */ /* 0x000fe200078e00ff */
[----:B------:R-:W-:-:S07]  /*3e30*/  PRMT R0, R24, 0x7610, R0 ;  /* 0x0000761018007816 */ /* 0x000fce0000000000 */
.L_x_71067:
[----:B------:R-:W-:Y:S02]  /*3e40*/  LOP3.LUT R4, R22, 0x1, RZ, 0xc0, !PT ;  /* 0x0000000116047812 */ /* 0x000fe400078ec0ff */
[----:B------:R-:W-:Y:S02]  /*3e50*/  PRMT R5, R0, 0x9910, RZ ;  /* 0x0000991000057816 */ /* 0x000fe400000000ff */
[----:B------:R-:W-:Y:S02]  /*3e60*/  ISETP.NE.U32.AND P1, PT, R4, 0x1, PT ;  /* 0x000000010400780c */ /* 0x000fe40003f25070 */
[----:B------:R-:W-:Y:S02]  /*3e70*/  PRMT R3, R3, 0x9910, RZ ;  /* 0x0000991003037816 */ /* 0x000fe400000000ff */
[----:B------:R-:W-:Y:S02]  /*3e80*/  SEL R4, R0, 0x1, !P1 ;  /* 0x0000000100047807 */ /* 0x000fe40004800000 */
[----:B------:R-:W-:-:S02]  /*3e90*/  LOP3.LUT R0, R22, 0xffff, RZ, 0xc0, !PT ;  /* 0x0000ffff16007812 */ /* 0x000fc400078ec0ff */
[----:B0-234-:R-:W-:Y:S01]  /*3ea0*/  PRMT R6, R4, 0x9910, RZ ;  /* 0x0000991004067816 */ /* 0x01dfe200000000ff */
[----:B------:R-:W-:Y:S01]  /*3eb0*/  IMAD.MOV.U32 R4, RZ, RZ, R5 ;  /* 0x000000ffff047224 */ /* 0x000fe200078e0005 */
[----:B------:R-:W-:-:S03]  /*3ec0*/  SHF.R.U32.HI R0, RZ, 0x1, R0 ;  /* 0x00000001ff007819 */ /* 0x000fc60000011600 */
[----:B------:R-:W-:Y:S01]  /*3ed0*/  IMAD R4, R4, R4, RZ ;  /* 0x0000000404047224 */ /* 0x000fe200078e02ff */
[----:B------:R-:W-:Y:S01]  /*3ee0*/  LOP3.LUT P1, R22, R0, 0x7f, RZ, 0xc0, !PT ;  /* 0x0000007f00167812 */ /* 0x000fe2000782c0ff */
[----:B------:R-:W-:-:S03]  /*3ef0*/  IMAD R3, R3, R6, RZ ;  /* 0x0000000603037224 */ /* 0x000fc600078e02ff */
[----:B------:R-:W-:-:S09]  /*3f00*/  PRMT R0, R4, 0x7610, R0 ;  /* 0x0000761004007816 */ /* 0x000fd20000000000 */
[----:B------:R-:W-:Y:S05]  /*3f10*/  @P1 BRA `(.L_x_71067) ;  /* 0xfffffffc00c81947 */ /* 0x000fea000383ffff */
.L_x_71066:
[----:B------:R-:W-:Y:S05]  /*3f20*/  BSYNC B0 ;  /* 0x0000000000007941 */ /* 0x000fea0003800000 */
.L_x_71065:
[----:B------:R-:W-:Y:S01]  /*3f30*/  VIADD R23, R25, 0x80 ;  /* 0x0000008019177836 */ /* 0x000fe20000000000 */
[----:B------:R-:W-:Y:S04]  /*3f40*/  BSSY B0, `(.L_x_71068) ;  /* 0x0000016000007945 */ /* 0x000fe80003800000 */
[----:B------:R-:W-:-:S13]  /*3f50*/  ISETP.GE.AND P1, PT, R23, R16, PT ;  /* 0x000000101700720c */ /* 0x000fda0003f26270 */
[----:B------:R-:W-:Y:S05]  /*3f60*/  @P1 BRA `(.L_x_71069) ;  /* 0x00000000004c1947 */ /* 0x000fea0003800000 */
[----:B-----5:R-:W-:Y:S01]  /*3f70*/  LOP3.LUT P1, RZ, R17, 0xff, RZ, 0xc0, !PT ;  /* 0x000000ff11ff7812 */ /* 0x020fe2000782c0ff */
[----:B------:R-:W-:-:S12]  /*3f80*/  IMAD.MOV.U32 R22, RZ, RZ, 0x1 ;  /* 0x00000001ff167424 */ /* 0x000fd800078e00ff */
[----:B------:R-:W-:Y:S05]  /*3f90*/  @!P1 BRA `(.L_x_71069) ;  /* 0x0000000000409947 */ /* 0x000fea0003800000 */
[----:B------:R-:W-:Y:S01]  /*3fa0*/  IMAD.MOV.U32 R22, RZ, RZ, 0x1 ;  /* 0x00000001ff167424 */ /* 0x000fe200078e00ff */
[----:B------:R-:W-:-:S07]  /*3fb0*/  PRMT R0, R24, 0x7610, R0 ;  /* 0x0000761018007816 */ /* 0x000fce0000000000 */
.L_x_71070:
[C---:B------:R-:W-:Y:S02]  /*3fc0*/  LOP3.LUT R4, R17.reuse, 0x1, RZ, 0xc0, !PT ;  /* 0x0000000111047812 */ /* 0x040fe400078ec0ff */
[----:B0-234-:R-:W-:Y:S02]  /*3fd0*/  PRMT R6, R0, 0x9910, RZ ;  /* 0x0000991000067816 */ /* 0x01dfe400000000ff */
[----:B------:R-:W-:Y:S02]  /*3fe0*/  ISETP.NE.U32.AND P1, PT, R4, 0x1, PT ;  /* 0x000000010400780c */ /* 0x000fe40003f25070 */
[----:B------:R-:W-:Y:S02]  /*3ff0*/  PRMT R22, R22, 0x9910, RZ ;  /* 0x0000991016167816 */ /* 0x000fe400000000ff */
[----:B------:R-:W-:Y:S02]  /*4000*/  SEL R4, R0, 0x1, !P1 ;  /* 0x0000000100047807 */ /* 0x000fe40004800000 */
[----:B------:R-:W-:-:S02]  /*4010*/  LOP3.LUT R0, R17, 0xffff, RZ, 0xc0, !PT ;  /* 0x0000ffff11007812 */ /* 0x000fc400078ec0ff */
[----:B------:R-:W-:Y:S01]  /*4020*/  PRMT R5, R4, 0x9910, RZ ;  /* 0x0000991004057816 */ /* 0x000fe200000000ff */
[----:B------:R-:W-:Y:S01]  /*4030*/  IMAD.MOV.U32 R4, RZ, RZ, R6 ;  /* 0x000000ffff047224 */ /* 0x000fe200078e0006 */
[----:B------:R-:W-:-:S03]  /*4040*/  SHF.R.U32.HI R0, RZ, 0x1, R0 ;  /* 0x00000001ff007819 */ /* 0x000fc60000011600 */
[----:B------:R-:W-:Y:S01]  /*4050*/  IMAD R4, R4, R4, RZ ;  /* 0x0000000404047224 */ /* 0x000fe200078e02ff */
[----:B------:R-:W-:Y:S01]  /*4060*/  LOP3.LUT P1, R17, R0, 0x7f, RZ, 0xc0, !PT ;  /* 0x0000007f00117812 */ /* 0x000fe2000782c0ff */
[----:B------:R-:W-:-:S03]  /*4070*/  IMAD R22, R22, R5, RZ ;  /* 0x0000000516167224 */ /* 0x000fc600078e02ff */
[----:B------:R-:W-:-:S09]  /*4080*/  PRMT R0, R4, 0x7610, R0 ;  /* 0x0000761004007816 */ /* 0x000fd20000000000 */
[----:B------:R-:W-:Y:S05]  /*4090*/  @P1 BRA `(.L_x_71070) ;  /* 0xfffffffc00c81947 */ /* 0x000fea000383ffff */
.L_x_71069:
[----:B------:R-:W-:Y:S05]  /*40a0*/  BSYNC B0 ;  /* 0x0000000000007941 */ /* 0x000fea0003800000 */
.L_x_71068:
        /* <DEDUP_REMOVED lines=9> */
.L_x_71073:
        /* <DEDUP_REMOVED lines=14> */
.L_x_71072:
[----:B------:R-:W-:Y:S05]  /*4220*/  BSYNC B0 ;  /* 0x0000000000007941 */ /* 0x000fea0003800000 */
.L_x_71071:
        /* <DEDUP_REMOVED lines=8> */
.L_x_71076:
        /* <DEDUP_REMOVED lines=13> */
.L_x_71075:
[----:B------:R-:W-:Y:S05]  /*4380*/  BSYNC B0 ;  /* 0x0000000000007941 */ /* 0x000fea0003800000 */
.L_x_71074:
[----:B-----5:R-:W1:Y:S01]  /*4390*/  LDC.U8 R19, c[0x0][0x244] ;  /* 0x00009100ff137b82 */ /* 0x020e620000000000 */
        /* <DEDUP_REMOVED lines=22> */
.L_x_71082:
[----:B------:R1:W-:Y:S01]  /*4500*/  STG.E.U8 desc[UR36][R8.64], R3 ;  /* 0x0000000308007986 */ /* 0x0003e2000c101124 */
[----:B------:R-:W-:Y:S01]  /*4510*/  IMAD.MOV.U32 R25, RZ, RZ, R23 ;  /* 0x000000ffff197224 */ /* 0x000fe200078e0017 */
[----:B------:R-:W-:Y:S06]  /*4520*/  BRA `(.L_x_71078) ;  /* 0x0000000c00e87947 */ /* 0x000fec0003800000 */
.L_x_71081:
        /* <DEDUP_REMOVED lines=11> */
.L_x_71085:
[----:B------:R-:W-:Y:S01]  /*45e0*/  LOP3.LUT R3, R3, 0xff, RZ, 0xc0, !PT ;  /* 0x000000ff03037812 */ /* 0x000fe200078ec0ff */
[----:B------:R-:W-:-:S04]  /*45f0*/  IMAD.MOV.U32 R25, RZ, RZ, R23 ;  /* 0x000000ffff197224 */ /* 0x000fc800078e0017 */
[----:B------:R1:W-:Y:S01]  /*4600*/  STG.E desc[UR36][R8.64], R3 ;  /* 0x0000000308007986 */ /* 0x0003e2000c101924 */
[----:B------:R-:W-:Y:S05]  /*4610*/  BRA `(.L_x_71078) ;  /* 0x0000000c00ac7947 */ /* 0x000fea0003800000 */
.L_x_71084:
[----:B------:R-:W-:Y:S01]  /*4620*/  LOP3.LUT R3, R3, 0xff, RZ, 0xc0, !PT ;  /* 0x000000ff03037812 */ /* 0x000fe200078ec0ff */
[----:B------:R-:W-:-:S04]  /*4630*/  IMAD.MOV.U32 R25, RZ, RZ, R23 ;  /* 0x000000ffff197224 */ /* 0x000fc800078e0017 */
[----:B------:R1:W-:Y:S01]  /*4640*/  STG.E.U16 desc[UR36][R8.64], R3 ;  /* 0x0000000308007986 */ /* 0x0003e2000c101524 */
[----:B------:R-:W-:Y:S05]  /*4650*/  BRA `(.L_x_71078) ;  /* 0x0000000c009c7947 */ /* 0x000fea0003800000 */
.L_x_71080:
        /* <DEDUP_REMOVED lines=11> */
.L_x_71087:
[----:B------:R-:W-:Y:S01]  /*4710*/  LOP3.LUT R3, R3, 0xff, RZ, 0xc0, !PT ;  /* 0x000000ff03037812 */ /* 0x000fe200078ec0ff */
[----:B------:R-:W-:-:S03]  /*4720*/  IMAD.MOV.U32 R25, RZ, RZ, R23 ;  /* 0x000000ffff197224 */ /* 0x000fc600078e0017 */
[----:B------:R-:W1:Y:S02]  /*4730*/  I2F.U16 R0, R3 ;  /* 0x0000000300007306 */ /* 0x000e640000101000 */
[----:B-1----:R-:W-:-:S05]  /*4740*/  F2FP.F16.F32.PACK_AB R0, RZ, R0 ;  /* 0x00000000ff00723e */ /* 0x002fca00000000ff */
[----:B------:R1:W-:Y:S01]  /*4750*/  STG.E.U16 desc[UR36][R8.64], R0 ;  /* 0x0000000008007986 */ /* 0x0003e2000c101524 */
[----:B------:R-:W-:Y:S05]  /*4760*/  BRA `(.L_x_71078) ;  /* 0x0000000c00587947 */ /* 0x000fea0003800000 */
.L_x_71086:
        /* <DEDUP_REMOVED lines=12> */
.L_x_71089:
[----:B------:R-:W-:Y:S01]  /*4830*/  LOP3.LUT R3, R3, 0xff, RZ, 0xc0, !PT ;  /* 0x000000ff03037812 */ /* 0x000fe200078ec0ff */
[----:B------:R-:W-:-:S05]  /*4840*/  IMAD.MOV.U32 R25, RZ, RZ, R23 ;  /* 0x000000ffff197224 */ /* 0x000fca00078e0017 */
[----:B------:R-:W1:Y:S02]  /*4850*/  I2F.U16 R3, R3 ;  /* 0x0000000300037306 */ /* 0x000e640000101000 */
[----:B-1----:R-:W-:-:S04]  /*4860*/  F2FP.F16.F32.PACK_AB R3, RZ, R3 ;  /* 0x00000003ff03723e */ /* 0x002fc800000000ff */
[----:B------:R-:W-:-:S05]  /*4870*/  PRMT R3, R3, 0x5410, RZ ;  /* 0x0000541003037816 */ /* 0x000fca00000000ff */
[----:B------:R1:W-:Y:S01]  /*4880*/  STG.E desc[UR36][R8.64], R3 ;  /* 0x0000000308007986 */ /* 0x0003e2000c101924 */
[----:B------:R-:W-:Y:S05]  /*4890*/  BRA `(.L_x_71078) ;  /* 0x0000000c000c7947 */ /* 0x000fea0003800000 */
.L_x_71088:
[----:B------:R-:W-:Y:S01]  /*48a0*/  LOP3.LUT R4, R3, 0xff, RZ, 0xc0, !PT ;  /* 0x000000ff03047812 */ /* 0x000fe200078ec0ff */
[----:B------:R-:W-:-:S05]  /*48b0*/  IMAD.MOV.U32 R25, RZ, RZ, R23 ;  /* 0x000000ffff197224 */ /* 0x000fca00078e0017 */
[----:B------:R-:W1:Y:S02]  /*48c0*/  I2F.F64.U16 R4, R4 ;  /* 0x0000000400047312 */ /* 0x000e640000101800 */
[----:B-1----:R1:W-:Y:S01]  /*48d0*/  STG.E.64 desc[UR36][R8.64], R4 ;  /* 0x0000000408007986 */ /* 0x0023e2000c101b24 */
[----:B------:R-:W-:Y:S05]  /*48e0*/  BRA `(.L_x_71078) ;  /* 0x0000000800f87947 */ /* 0x000fea0003800000 */
.L_x_71079:
        /* <DEDUP_REMOVED lines=13> */
.L_x_71092:
[----:B------:R-:W-:Y:S02]  /*49c0*/  LOP3.LUT R4, R3, 0xff, RZ, 0xc0, !PT ;  /* 0x000000ff03047812 */ /* 0x000fe400078ec0ff */
[----:B0-234-:R-:W-:Y:S01]  /*49d0*/  CS2R R6, SRZ ;  /* 0x0000000000067805 */ /* 0x01dfe2000001ff00 */
[----:B------:R-:W-:-:S03]  /*49e0*/  IMAD.MOV.U32 R25, RZ, RZ, R23 ;  /* 0x000000ffff197224 */ /* 0x000fc600078e0017 */
[----:B------:R-:W0:Y:S02]  /*49f0*/  I2F.F64.U16 R4, R4 ;  /* 0x0000000400047312 */ /* 0x000e240000101800 */
[----:B0-----:R0:W-:Y:S01]  /*4a00*/  STG.E.128 desc[UR36][R8.64], R4 ;  /* 0x0000000408007986 */ /* 0x0011e2000c101d24 */
[----:B------:R-:W-:Y:S05]  /*4a10*/  BRA `(.L_x_71078) ;  /* 0x0000000800ac7947 */ /* 0x000fea0003800000 */
.L_x_71091:
        /* <DEDUP_REMOVED lines=22> */
.L_x_71096:
[----:B------:R-:W-:Y:S05]  /*4b80*/  BSYNC B0 ;  /* 0x0000000000007941 */ /* 0x000fea0003800000 */
.L_x_71095:
[----:B------:R-:W-:Y:S01]  /*4b90*/  LOP3.LUT R5, R0, R5, RZ, 0xfc, !PT ;  /* 0x0000000500057212 */ /* 0x000fe200078efcff */
[----:B------:R-:W-:-:S04]  /*4ba0*/  IMAD.MOV.U32 R25, RZ, RZ, R23 ;  /* 0x000000ffff197224 */ /* 0x000fc800078e0017 */
[----:B------:R0:W-:Y:S01]  /*4bb0*/  STG.E.U8 desc[UR36][R8.64], R5 ;  /* 0x0000000508007986 */ /* 0x0001e2000c101124 */
[----:B------:R-:W-:Y:S05]  /*4bc0*/  BRA `(.L_x_71078) ;  /* 0x0000000800407947 */ /* 0x000fea0003800000 */
.L_x_71094:
        /* <DEDUP_REMOVED lines=14> */
.L_x_71098:
[----:B------:R-:W-:Y:S01]  /*4cb0*/  IMAD.MOV.U32 R0, RZ, RZ, 0x7f ;  /* 0x0000007fff007424 */ /* 0x000fe200078e00ff */
[----:B------:R-:W-:-:S04]  /*4cc0*/  ISETP.GT.U32.AND P0, PT, R3, 0x7f800000, PT ;  /* 0x7f8000000300780c */ /* 0x000fc80003f04070 */
[----:B------:R-:W-:-:S09]  /*4cd0*/  SEL R0, R0, 0x7c, P0 ;  /* 0x0000007c00007807 */ /* 0x000fd20000000000 */
.L_x_71099:
[----:B------:R-:W-:Y:S05]  /*4ce0*/  BSYNC B0 ;  /* 0x0000000000007941 */ /* 0x000fea0003800000 */
.L_x_71097:
[----:B------:R-:W-:Y:S01]  /*4cf0*/  LOP3.LUT R3, R5, 0x80000000, RZ, 0xc0, !PT ;  /* 0x8000000005037812 */ /* 0x000fe200078ec0ff */
[----:B------:R-:W-:-:S03]  /*4d00*/  IMAD.MOV.U32 R25, RZ, RZ, R23 ;  /* 0x000000ffff197224 */ /* 0x000fc600078e0017 */
[----:B------:R-:W-:-:S04]  /*4d10*/  SHF.R.U32.HI R3, RZ, 0x18, R3 ;  /* 0x00000018ff037819 */ /* 0x000fc80000011603 */
[----:B------:R-:W-:-:S05]  /*4d20*/  LOP3.LUT R3, R0, R3, RZ, 0xfc, !PT ;  /* 0x0000000300037212 */ /* 0x000fca00078efcff */
[----:B------:R1:W-:Y:S01]  /*4d30*/  STG.E.U8 desc[UR36][R8.64], R3 ;  /* 0x0000000308007986 */ /* 0x0003e2000c101124 */
[----:B------:R-:W-:Y:S05]  /*4d40*/  BRA `(.L_x_71078) ;  /* 0x0000000400e07947 */ /* 0x000fea0003800000 */
.L_x_71093:
[----:B------:R-:W-:Y:S01]  /*4d50*/  LOP3.LUT R3, R3, 0xff, RZ, 0xc0, !PT ;  /* 0x000000ff03037812 */ /* 0x000fe200078ec0ff */
[----:B------:R-:W-:-:S03]  /*4d60*/  IMAD.MOV.U32 R25, RZ, RZ, R23 ;  /* 0x000000ffff197224 */ /* 0x000fc600078e0017 */
[----:B------:R-:W1:Y:S02]  /*4d70*/  I2F.U16 R0, R3 ;  /* 0x0000000300007306 */ /* 0x000e640000101000 */
[----:B-1----:R-:W-:-:S05]  /*4d80*/  F2FP.BF16.F32.PACK_AB R0, RZ, R0 ;  /* 0x00000000ff00723e */ /* 0x002fca00000010ff */
[----:B------:R1:W-:Y:S01]  /*4d90*/  STG.E.U16 desc[UR36][R8.64], R0 ;  /* 0x0000000008007986 */ /* 0x0003e2000c101524 */
[----:B------:R-:W-:Y:S05]  /*4da0*/  BRA `(.L_x_71078) ;  /* 0x0000000400c87947 */ /* 0x000fea0003800000 */
.L_x_71090:
        /* <DEDUP_REMOVED lines=12> */
.L_x_71102:
        /* <DEDUP_REMOVED lines=18> */
.L_x_71105:
[----:B------:R-:W-:-:S04]  /*4f90*/  LOP3.LUT R3, R5, 0x80000000, RZ, 0xc0, !PT ;  /* 0x8000000005037812 */ /* 0x000fc800078ec0ff */
[----:B------:R-:W-:-:S04]  /*4fa0*/  SHF.R.U32.HI R3, RZ, 0x18, R3 ;  /* 0x00000018ff037819 */ /* 0x000fc80000011603 */
[----:B------:R-:W-:-:S04]  /*4fb0*/  LOP3.LUT R0, R0, R3, RZ, 0xfc, !PT ;  /* 0x0000000300007212 */ /* 0x000fc800078efcff */
[----:B------:R-:W-:-:S07]  /*4fc0*/  PRMT R4, R0, 0x7610, R4 ;  /* 0x0000761000047816 */ /* 0x000fce0000000004 */
.L_x_71104:
[----:B------:R-:W-:Y:S05]  /*4fd0*/  BSYNC B0 ;  /* 0x0000000000007941 */ /* 0x000fea0003800000 */
.L_x_71103:
[----:B------:R1:W-:Y:S01]  /*4fe0*/  STG.E.U8 desc[UR36][R8.64], R4 ;  /* 0x0000000408007986 */ /* 0x0003e2000c101124 */
[----:B------:R-:W-:Y:S01]  /*4ff0*/  IMAD.MOV.U32 R25, RZ, RZ, R23 ;  /* 0x000000ffff197224 */ /* 0x000fe200078e0017 */
[----:B------:R-:W-:Y:S06]  /*5000*/  BRA `(.L_x_71078) ;  /* 0x0000000400307947 */ /* 0x000fec0003800000 */
.L_x_71101:
        /* <DEDUP_REMOVED lines=18> */
.L_x_71108:
[----:B------:R-:W-:-:S04]  /*5130*/  LOP3.LUT R3, R5, 0x80000000, RZ, 0xc0, !PT ;  /* 0x8000000005037812 */ /* 0x000fc800078ec0ff */
[----:B------:R-:W-:-:S04]  /*5140*/  SHF.R.U32.HI R3, RZ, 0x18, R3 ;  /* 0x00000018ff037819 */ /* 0x000fc80000011603 */
[----:B------:R-:W-:-:S04]  /*5150*/  LOP3.LUT R0, R0, R3, RZ, 0xfc, !PT ;  /* 0x0000000300007212 */ /* 0x000fc800078efcff */
[----:B------:R-:W-:-:S07]  /*5160*/  PRMT R4, R0, 0x7610, R4 ;  /* 0x0000761000047816 */ /* 0x000fce0000000004 */
.L_x_71107:
[----:B------:R-:W-:Y:S05]  /*5170*/  BSYNC B0 ;  /* 0x0000000000007941 */ /* 0x000fea0003800000 */
.L_x_71106:
[----:B------:R1:W-:Y:S01]  /*5180*/  STG.E.U8 desc[UR36][R8.64], R4 ;  /* 0x0000000408007986 */ /* 0x0003e2000c101124 */
[----:B------:R-:W-:Y:S01]  /*5190*/  IMAD.MOV.U32 R25, RZ, RZ, R23 ;  /* 0x000000ffff197224 */ /* 0x000fe200078e0017 */
[----:B------:R-:W-:Y:S06]  /*51a0*/  BRA `(.L_x_71078) ;  /* 0x0000000000c87947 */ /* 0x000fec0003800000 */
.L_x_71100:
        /* <DEDUP_REMOVED lines=24> */
.L_x_71083:
        /* <DEDUP_REMOVED lines=16> */
.L_x_71111:
[----:B------:R-:W-:Y:S01]  /*5430*/  IMAD.MOV.U32 R25, RZ, RZ, R23 ;  /* 0x000000ffff197224 */ /* 0x000fe200078e0017 */
[----:B------:R-:W-:Y:S06]  /*5440*/  BRA `(.L_x_71078) ;  /* 0x0000000000207947 */ /* 0x000fec0003800000 */
.L_x_71110:
[----:B------:R-:W-:Y:S01]  /*5450*/  LOP3.LUT R4, R3, 0xff, RZ, 0xc0, !PT ;  /* 0x000000ff03047812 */ /* 0x000fe200078ec0ff */
[----:B------:R-:W-:Y:S02]  /*5460*/  IMAD.MOV.U32 R5, RZ, RZ, RZ ;  /* 0x000000ffff057224 */ /* 0x000fe400078e00ff */
[----:B------:R-:W-:-:S03]  /*5470*/  IMAD.MOV.U32 R25, RZ, RZ, R23 ;  /* 0x000000ffff197224 */ /* 0x000fc600078e0017 */
[----:B------:R1:W-:Y:S01]  /*5480*/  STG.E.64 desc[UR36][R8.64], R4 ;  /* 0x0000000408007986 */ /* 0x0003e2000c101b24 */
[----:B------:R-:W-:Y:S05]  /*5490*/  BRA `(.L_x_71078) ;  /* 0x00000000000c7947 */ /* 0x000fea0003800000 */
.L_x_71109:
[----:B------:R-:W-:Y:S01]  /*54a0*/  LOP3.LUT R3, R3, 0xff, RZ, 0xc0, !PT ;  /* 0x000000ff03037812 */ /* 0x000fe200078ec0ff */
[----:B------:R-:W-:-:S04]  /*54b0*/  IMAD.MOV.U32 R25, RZ, RZ, R23 ;  /* 0x000000ffff197224 */ /* 0x000fc800078e0017 */
[----:B------:R1:W-:Y:S03]  /*54c0*/  STG.E desc[UR36][R8.64], R3 ;  /* 0x0000000308007986 */ /* 0x0003e6000c101924 */
.L_x_71078:
[----:B------:R-:W-:Y:S05]  /*54d0*/  BSYNC B6 ;  /* 0x0000000000067941 */ /* 0x000fea0003800000 */
.L_x_71077:
        /* <DEDUP_REMOVED lines=23> */
.L_x_71117:
[----:B------:R0:W-:Y:S01]  /*5650*/  STG.E.U8 desc[UR36][R8.64], R22 ;  /* 0x0000001608007986 */ /* 0x0001e2000c101124 */
[----:B------:R-:W-:Y:S05]  /*5660*/  BRA `(.L_x_71119) ;  /* 0x0000000c00987947 */ /* 0x000fea0003800000 */
.L_x_71116:
        /* <DEDUP_REMOVED lines=10> */
.L_x_71121:
[----:B------:R-:W-:-:S05]  /*5710*/  LOP3.LUT R3, R22, 0xff, RZ, 0xc0, !PT ;  /* 0x000000ff16037812 */ /* 0x000fca00078ec0ff */
[----:B------:R0:W-:Y:S01]  /*5720*/  STG.E desc[UR36][R8.64], R3 ;  /* 0x0000000308007986 */ /* 0x0001e2000c101924 */
[----:B------:R-:W-:Y:S05]  /*5730*/  BRA `(.L_x_71119) ;  /* 0x0000000c00647947 */ /* 0x000fea0003800000 */
.L_x_71120:
[----:B------:R-:W-:-:S05]  /*5740*/  LOP3.LUT R3, R22, 0xff, RZ, 0xc0, !PT ;  /* 0x000000ff16037812 */ /* 0x000fca00078ec0ff */
[----:B------:R0:W-:Y:S01]  /*5750*/  STG.E.U16 desc[UR36][R8.64], R3 ;  /* 0x0000000308007986 */ /* 0x0001e2000c101524 */
[----:B------:R-:W-:Y:S05]  /*5760*/  BRA `(.L_x_71119) ;  /* 0x0000000c00587947 */ /* 0x000fea0003800000 */
.L_x_71115:
        /* <DEDUP_REMOVED lines=10> */
.L_x_71123:
[----:B------:R-:W-:-:S04]  /*5810*/  LOP3.LUT R22, R22, 0xff, RZ, 0xc0, !PT ;  /* 0x000000ff16167812 */ /* 0x000fc800078ec0ff */
[----:B------:R-:W0:Y:S02]  /*5820*/  I2F.U16 R0, R22 ;  /* 0x0000001600007306 */ /* 0x000e240000101000 */
[----:B0-----:R-:W-:-:S05]  /*5830*/  F2FP.F16.F32.PACK_AB R0, RZ, R0 ;  /* 0x00000000ff00723e */ /* 0x001fca00000000ff */
[----:B------:R0:W-:Y:S01]  /*5840*/  STG.E.U16 desc[UR36][R8.64], R0 ;  /* 0x0000000008007986 */ /* 0x0001e2000c101524 */
[----:B------:R-:W-:Y:S05]  /*5850*/  BRA `(.L_x_71119) ;  /* 0x0000000c001c7947 */ /* 0x000fea0003800000 */
.L_x_71122:
        /* <DEDUP_REMOVED lines=11> */
.L_x_71125:
[----:B------:R-:W-:-:S06]  /*5910*/  LOP3.LUT R22, R22, 0xff, RZ, 0xc0, !PT ;  /* 0x000000ff16167812 */ /* 0x000fcc00078ec0ff */
[----:B------:R-:W0:Y:S02]  /*5920*/  I2F.U16 R22, R22 ;  /* 0x0000001600167306 */ /* 0x000e240000101000 */
[----:B0-----:R-:W-:-:S04]  /*5930*/  F2FP.F16.F32.PACK_AB R3, RZ, R22 ;  /* 0x00000016ff03723e */ /* 0x001fc800000000ff */
[----:B------:R-:W-:-:S05]  /*5940*/  PRMT R3, R3, 0x5410, RZ ;  /* 0x0000541003037816 */ /* 0x000fca00000000ff */
[----:B------:R0:W-:Y:S01]  /*5950*/  STG.E desc[UR36][R8.64], R3 ;  /* 0x0000000308007986 */ /* 0x0001e2000c101924 */
[----:B------:R-:W-:Y:S05]  /*5960*/  BRA `(.L_x_71119) ;  /* 0x0000000800d87947 */ /* 0x000fea0003800000 */
.L_x_71124:
[----:B------:R-:W-:-:S06]  /*5970*/  LOP3.LUT R4, R22, 0xff, RZ, 0xc0, !PT ;  /* 0x000000ff16047812 */ /* 0x000fcc00078ec0ff */
[----:B------:R-:W0:Y:S02]  /*5980*/  I2F.F64.U16 R4, R4 ;  /* 0x0000000400047312 */ /* 0x000e240000101800 */
[----:B0-----:R0:W-:Y:S01]  /*5990*/  STG.E.64 desc[UR36][R8.64], R4 ;  /* 0x0000000408007986 */ /* 0x0011e2000c101b24 */
[----:B------:R-:W-:Y:S05]  /*59a0*/  BRA `(.L_x_71119) ;  /* 0x0000000800c87947 */ /* 0x000fea0003800000 */
.L_x_71114:
        /* <DEDUP_REMOVED lines=12> */
.L_x_71128:
[----:B------:R-:W-:Y:S02]  /*5a70*/  LOP3.LUT R4, R22, 0xff, RZ, 0xc0, !PT ;  /* 0x000000ff16047812 */ /* 0x000fe400078ec0ff */
[----:B--234-:R-:W-:-:S04]  /*5a80*/  CS2R R6, SRZ ;  /* 0x0000000000067805 */ /* 0x01cfc8000001ff00 */
[----:B------:R-:W0:Y:S02]  /*5a90*/  I2F.F64.U16 R4, R4 ;  /* 0x0000000400047312 */ /* 0x000e240000101800 */
[----:B0-----:R0:W-:Y:S01]  /*5aa0*/  STG.E.128 desc[UR36][R8.64], R4 ;  /* 0x0000000408007986 */ /* 0x0011e2000c101d24 */
[----:B------:R-:W-:Y:S05]  /*5ab0*/  BRA `(.L_x_71119) ;  /* 0x0000000800847947 */ /* 0x000fea0003800000 */
.L_x_71127:
        /* <DEDUP_REMOVED lines=22> */
.L_x_71132:
[----:B------:R-:W-:Y:S05]  /*5c20*/  BSYNC B0 ;  /* 0x0000000000007941 */ /* 0x000fea0003800000 */
.L_x_71131:
[----:B------:R-:W-:-:S05]  /*5c30*/  LOP3.LUT R5, R0, R5, RZ, 0xfc, !PT ;  /* 0x0000000500057212 */ /* 0x000fca00078efcff */
[----:B------:R0:W-:Y:S01]  /*5c40*/  STG.E.U8 desc[UR36][R8.64], R5 ;  /* 0x0000000508007986 */ /* 0x0001e2000c101124 */
[----:B------:R-:W-:Y:S05]  /*5c50*/  BRA `(.L_x_71119) ;  /* 0x00000008001c7947 */ /* 0x000fea0003800000 */
.L_x_71130:
        /* <DEDUP_REMOVED lines=14> */
.L_x_71134:
[----:B------:R-:W-:Y:S01]  /*5d40*/  IMAD.MOV.U32 R0, RZ, RZ, 0x7f ;  /* 0x0000007fff007424 */ /* 0x000fe200078e00ff */
[----:B------:R-:W-:-:S04]  /*5d50*/  ISETP.GT.U32.AND P0, PT, R3, 0x7f800000, PT ;  /* 0x7f8000000300780c */ /* 0x000fc80003f04070 */
[----:B------:R-:W-:-:S09]  /*5d60*/  SEL R0, R0, 0x7c, P0 ;  /* 0x0000007c00007807 */ /* 0x000fd20000000000 */
.L_x_71135:
[----:B------:R-:W-:Y:S05]  /*5d70*/  BSYNC B0 ;  /* 0x0000000000007941 */ /* 0x000fea0003800000 */
.L_x_71133:
[----:B------:R-:W-:-:S04]  /*5d80*/  LOP3.LUT R3, R5, 0x80000000, RZ, 0xc0, !PT ;  /* 0x8000000005037812 */ /* 0x000fc800078ec0ff */
[----:B------:R-:W-:-:S04]  /*5d90*/  SHF.R.U32.HI R3, RZ, 0x18, R3 ;  /* 0x00000018ff037819 */ /* 0x000fc80000011603 */
[----:B------:R-:W-:-:S05]  /*5da0*/  LOP3.LUT R3, R0, R3, RZ, 0xfc, !PT ;  /* 0x0000000300037212 */ /* 0x000fca00078efcff */
[----:B------:R0:W-:Y:S01]  /*5db0*/  STG.E.U8 desc[UR36][R8.64], R3 ;  /* 0x0000000308007986 */ /* 0x0001e2000c101124 */
[----:B------:R-:W-:Y:S05]  /*5dc0*/  BRA `(.L_x_71119) ;  /* 0x0000000400c07947 */ /* 0x000fea0003800000 */
.L_x_71129:
[----:B------:R-:W-:-:S04]  /*5dd0*/  LOP3.LUT R22, R22, 0xff, RZ, 0xc0, !PT ;  /* 0x000000ff16167812 */ /* 0x000fc800078ec0ff */
[----:B------:R-:W0:Y:S02]  /*5de0*/  I2F.U16 R0, R22 ;  /* 0x0000001600007306 */ /* 0x000e240000101000 */
[----:B0-----:R-:W-:-:S05]  /*5df0*/  F2FP.BF16.F32.PACK_AB R0, RZ, R0 ;  /* 0x00000000ff00723e */ /* 0x001fca00000010ff */
[----:B------:R0:W-:Y:S01]  /*5e00*/  STG.E.U16 desc[UR36][R8.64], R0 ;  /* 0x0000000008007986 */ /* 0x0001e2000c101524 */
[----:B------:R-:W-:Y:S05]  /*5e10*/  BRA `(.L_x_71119) ;  /* 0x0000000400ac7947 */ /* 0x000fea0003800000 */
.L_x_71126:
        /* <DEDUP_REMOVED lines=11> */
.L_x_71138:
        /* <DEDUP_REMOVED lines=18> */
.L_x_71141:
[----:B------:R-:W-:-:S04]  /*5ff0*/  LOP3.LUT R3, R5, 0x80000000, RZ, 0xc0, !PT ;  /* 0x8000000005037812 */ /* 0x000fc800078ec0ff */
[----:B------:R-:W-:-:S04]  /*6000*/  SHF.R.U32.HI R3, RZ, 0x18, R3 ;  /* 0x00000018ff037819 */ /* 0x000fc80000011603 */
[----:B------:R-:W-:-:S04]  /*6010*/  LOP3.LUT R0, R0, R3, RZ, 0xfc, !PT ;  /* 0x0000000300007212 */ /* 0x000fc800078efcff */
[----:B------:R-:W-:-:S07]  /*6020*/  PRMT R4, R0, 0x7610, R4 ;  /* 0x0000761000047816 */ /* 0x000fce0000000004 */
.L_x_71140:
[----:B------:R-:W-:Y:S05]  /*6030*/  BSYNC B0 ;  /* 0x0000000000007941 */ /* 0x000fea0003800000 */
.L_x_71139:
[----:B------:R0:W-:Y:S01]  /*6040*/  STG.E.U8 desc[UR36][R8.64], R4 ;  /* 0x0000000408007986 */ /* 0x0001e2000c101124 */
[----:B------:R-:W-:Y:S05]  /*6050*/  BRA `(.L_x_71119) ;  /* 0x00000004001c7947 */ /* 0x000fea0003800000 */
.L_x_71137:
        /* <DEDUP_REMOVED lines=18> */
.L_x_71144:
[----:B------:R-:W-:-:S04]  /*6180*/  LOP3.LUT R3, R5, 0x80000000, RZ, 0xc0, !PT ;  /* 0x8000000005037812 */ /* 0x000fc800078ec0ff */
[----:B------:R-:W-:-:S04]  /*6190*/  SHF.R.U32.HI R3, RZ, 0x18, R3 ;  /* 0x00000018ff037819 */ /* 0x000fc80000011603 */
[----:B------:R-:W-:-:S04]  /*61a0*/  LOP3.LUT R0, R0, R3, RZ, 0xfc, !PT ;  /* 0x0000000300007212 */ /* 0x000fc800078efcff */
[----:B------:R-:W-:-:S07]  /*61b0*/  PRMT R4, R0, 0x7610, R4 ;  /* 0x0000761000047816 */ /* 0x000fce0000000004 */
.L_x_71143:
[----:B------:R-:W-:Y:S05]  /*61c0*/  BSYNC B0 ;  /* 0x0000000000007941 */ /* 0x000fea0003800000 */
.L_x_71142:
[----:B------:R0:W-:Y:S01]  /*61d0*/  STG.E.U8 desc[UR36][R8.64], R4 ;  /* 0x0000000408007986 */ /* 0x0001e2000c101124 */
[----:B------:R-:W-:Y:S05]  /*61e0*/  BRA `(.L_x_71119) ;  /* 0x0000000000b87947 */ /* 0x000fea0003800000 */
.L_x_71136:
        /* <DEDUP_REMOVED lines=23> */
.L_x_71118:
        /* <DEDUP_REMOVED lines=16> */
.L_x_71147:
[----:B------:R-:W-:Y:S05]  /*6460*/  BRA `(.L_x_71119) ;  /* 0x0000000000187947 */ /* 0x000fea0003800000 */
.L_x_71146:
[----:B------:R-:W-:Y:S01]  /*6470*/  LOP3.LUT R22, R22, 0xff, RZ, 0xc0, !PT ;  /* 0x000000ff16167812 */ /* 0x000fe200078ec0ff */
[----:B------:R-:W-:-:S05]  /*6480*/  IMAD.MOV.U32 R23, RZ, RZ, RZ ;  /* 0x000000ffff177224 */ /* 0x000fca00078e00ff */
[----:B------:R0:W-:Y:S01]  /*6490*/  STG.E.64 desc[UR36][R8.64], R22 ;  /* 0x0000001608007986 */ /* 0x0001e2000c101b24 */
[----:B------:R-:W-:Y:S05]  /*64a0*/  BRA `(.L_x_71119) ;  /* 0x0000000000087947 */ /* 0x000fea0003800000 */
.L_x_71145:
[----:B------:R-:W-:-:S05]  /*64b0*/  LOP3.LUT R3, R22, 0xff, RZ, 0xc0, !PT ;  /* 0x000000ff16037812 */ /* 0x000fca00078ec0ff */
[----:B------:R0:W-:Y:S02]  /*64c0*/  STG.E desc[UR36][R8.64], R3 ;  /* 0x0000000308007986 */ /* 0x0001e4000c101924 */
.L_x_71119:
        /* <DEDUP_REMOVED lines=23> */
.L_x_71151:
[----:B------:R0:W-:Y:S01]  /*6640*/  STG.E.U8 desc[UR36][R8.64], R17 ;  /* 0x0000001108007986 */ /* 0x0001e2000c101124 */
[----:B------:R-:W-:Y:S05]  /*6650*/  BRA `(.L_x_71153) ;  /* 0x0000000c00987947 */ /* 0x000fea0003800000 */
.L_x_71150:
        /* <DEDUP_REMOVED lines=10> */
.L_x_71155:
[----:B------:R-:W-:-:S05]  /*6700*/  LOP3.LUT R17, R17, 0xff, RZ, 0xc0, !PT ;  /* 0x000000ff11117812 */ /* 0x000fca00078ec0ff */
[----:B------:R0:W-:Y:S01]  /*6710*/  STG.E desc[UR36][R8.64], R17 ;  /* 0x0000001108007986 */ /* 0x0001e2000c101924 */
[----:B------:R-:W-:Y:S05]  /*6720*/  BRA `(.L_x_71153) ;  /* 0x0000000c00647947 */ /* 0x000fea0003800000 */
.L_x_71154:
[----:B------:R-:W-:-:S05]  /*6730*/  LOP3.LUT R17, R17, 0xff, RZ, 0xc0, !PT ;  /* 0x000000ff11117812 */ /* 0x000fca00078ec0ff */
[----:B------:R0:W-:Y:S01]  /*6740*/  STG.E.U16 desc[UR36][R8.64], R17 ;  /* 0x0000001108007986 */ /* 0x0001e2000c101524 */
[----:B------:R-:W-:Y:S05]  /*6750*/  BRA `(.L_x_71153) ;  /* 0x0000000c00587947 */ /* 0x000fea0003800000 */
.L_x_71149:
        /* <DEDUP_REMOVED lines=10> */
.L_x_71157:
[----:B------:R-:W-:-:S04]  /*6800*/  LOP3.LUT R17, R17, 0xff, RZ, 0xc0, !PT ;  /* 0x000000ff11117812 */ /* 0x000fc800078ec0ff */
[----:B------:R-:W0:Y:S02]  /*6810*/  I2F.U16 R0, R17 ;  /* 0x0000001100007306 */ /* 0x000e240000101000 */
[----:B0-----:R-:W-:-:S05]  /*6820*/  F2FP.F16.F32.PACK_AB R0, RZ, R0 ;  /* 0x00000000ff00723e */ /* 0x001fca00000000ff */
[----:B------:R0:W-:Y:S01]  /*6830*/  STG.E.U16 desc[UR36][R8.64], R0 ;  /* 0x0000000008007986 */ /* 0x0001e2000c101524 */
[----:B------:R-:W-:Y:S05]  /*6840*/  BRA `(.L_x_71153) ;  /* 0x0000000c001c7947 */ /* 0x000fea0003800000 */
.L_x_71156:
        /* <DEDUP_REMOVED lines=11> */
.L_x_71159:
[----:B------:R-:W-:-:S06]  /*6900*/  LOP3.LUT R17, R17, 0xff, RZ, 0xc0, !PT ;  /* 0x000000ff11117812 */ /* 0x000fcc00078ec0ff */
[----:B------:R-:W0:Y:S02]  /*6910*/  I2F.U16 R17, R17 ;  /* 0x0000001100117306 */ /* 0x000e240000101000 */
[----:B0-----:R-:W-:-:S04]  /*6920*/  F2FP.F16.F32.PACK_AB R3, RZ, R17 ;  /* 0x00000011ff03723e */ /* 0x001fc800000000ff */
[----:B------:R-:W-:-:S05]  /*6930*/  PRMT R3, R3, 0x5410, RZ ;  /* 0x0000541003037816 */ /* 0x000fca00000000ff */
[----:B------:R0:W-:Y:S01]  /*6940*/  STG.E desc[UR36][R8.64], R3 ;  /* 0x0000000308007986 */ /* 0x0001e2000c101924 */
[----:B------:R-:W-:Y:S05]  /*6950*/  BRA `(.L_x_71153) ;  /* 0x0000000800d87947 */ /* 0x000fea0003800000 */
.L_x_71158:
[----:B------:R-:W-:-:S06]  /*6960*/  LOP3.LUT R4, R17, 0xff, RZ, 0xc0, !PT ;  /* 0x000000ff11047812 */ /* 0x000fcc00078ec0ff */
[----:B------:R-:W0:Y:S02]  /*6970*/  I2F.F64.U16 R4, R4 ;  /* 0x0000000400047312 */ /* 0x000e240000101800 */
[----:B0-----:R0:W-:Y:S01]  /*6980*/  STG.E.64 desc[UR36][R8.64], R4 ;  /* 0x0000000408007986 */ /* 0x0011e2000c101b24 */
[----:B------:R-:W-:Y:S05]  /*6990*/  BRA `(.L_x_71153) ;  /* 0x0000000800c87947 */ /* 0x000fea0003800000 */
.L_x_71148:
        /* <DEDUP_REMOVED lines=12> */
.L_x_71162:
[----:B------:R-:W-:Y:S02]  /*6a60*/  LOP3.LUT R4, R17, 0xff, RZ, 0xc0, !PT ;  /* 0x000000ff11047812 */ /* 0x000fe400078ec0ff */
[----:B--234-:R-:W-:-:S04]  /*6a70*/  CS2R R6, SRZ ;  /* 0x0000000000067805 */ /* 0x01cfc8000001ff00 */
[----:B------:R-:W0:Y:S02]  /*6a80*/  I2F.F64.U16 R4, R4 ;  /* 0x0000000400047312 */ /* 0x000e240000101800 */
[----:B0-----:R0:W-:Y:S01]  /*6a90*/  STG.E.128 desc[UR36][R8.64], R4 ;  /* 0x0000000408007986 */ /* 0x0011e2000c101d24 */
[----:B------:R-:W-:Y:S05]  /*6aa0*/  BRA `(.L_x_71153) ;  /* 0x0000000800847947 */ /* 0x000fea0003800000 */
.L_x_71161:
        /* <DEDUP_REMOVED lines=22> */
.L_x_71166:
[----:B------:R-:W-:Y:S05]  /*6c10*/  BSYNC B0 ;  /* 0x0000000000007941 */ /* 0x000fea0003800000 */
.L_x_71165:
[----:B------:R-:W-:-:S05]  /*6c20*/  LOP3.LUT R5, R0, R5, RZ, 0xfc, !PT ;  /* 0x0000000500057212 */ /* 0x000fca00078efcff */
[----:B------:R0:W-:Y:S01]  /*6c30*/  STG.E.U8 desc[UR36][R8.64], R5 ;  /* 0x0000000508007986 */ /* 0x0001e2000c101124 */
[----:B------:R-:W-:Y:S05]  /*6c40*/  BRA `(.L_x_71153) ;  /* 0x00000008001c7947 */ /* 0x000fea0003800000 */
.L_x_71164:
        /* <DEDUP_REMOVED lines=14> */
.L_x_71168:
[----:B------:R-:W-:Y:S01]  /*6d30*/  IMAD.MOV.U32 R0, RZ, RZ, 0x7f ;  /* 0x0000007fff007424 */ /* 0x000fe200078e00ff */
[----:B------:R-:W-:-:S04]  /*6d40*/  ISETP.GT.U32.AND P0, PT, R3, 0x7f800000, PT ;  /* 0x7f8000000300780c */ /* 0x000fc80003f04070 */
[----:B------:R-:W-:-:S09]  /*6d50*/  SEL R0, R0, 0x7c, P0 ;  /* 0x0000007c00007807 */ /* 0x000fd20000000000 */
.L_x_71169:
[----:B------:R-:W-:Y:S05]  /*6d60*/  BSYNC B0 ;  /* 0x0000000000007941 */ /* 0x000fea0003800000 */
.L_x_71167:
[----:B------:R-:W-:-:S04]  /*6d70*/  LOP3.LUT R3, R17, 0x80000000, RZ, 0xc0, !PT ;  /* 0x8000000011037812 */ /* 0x000fc800078ec0ff */
[----:B------:R-:W-:-:S04]  /*6d80*/  SHF.R.U32.HI R3, RZ, 0x18, R3 ;  /* 0x00000018ff037819 */ /* 0x000fc80000011603 */
[----:B------:R-:W-:-:S05]  /*6d90*/  LOP3.LUT R3, R0, R3, RZ, 0xfc, !PT ;  /* 0x0000000300037212 */ /* 0x000fca00078efcff */
[----:B------:R0:W-:Y:S01]  /*6da0*/  STG.E.U8 desc[UR36][R8.64], R3 ;  /* 0x0000000308007986 */ /* 0x0001e2000c101124 */
[----:B------:R-:W-:Y:S05]  /*6db0*/  BRA `(.L_x_71153) ;  /* 0x0000000400c07947 */ /* 0x000fea0003800000 */
.L_x_71163:
[----:B------:R-:W-:-:S04]  /*6dc0*/  LOP3.LUT R17, R17, 0xff, RZ, 0xc0, !PT ;  /* 0x000000ff11117812 */ /* 0x000fc800078ec0ff */
[----:B------:R-:W0:Y:S02]  /*6dd0*/  I2F.U16 R0, R17 ;  /* 0x0000001100007306 */ /* 0x000e240000101000 */
[----:B0-----:R-:W-:-:S05]  /*6de0*/  F2FP.BF16.F32.PACK_AB R0, RZ, R0 ;  /* 0x00000000ff00723e */ /* 0x001fca00000010ff */
[----:B------:R0:W-:Y:S01]  /*6df0*/  STG.E.U16 desc[UR36][R8.64], R0 ;  /* 0x0000000008007986 */ /* 0x0001e2000c101524 */
[----:B------:R-:W-:Y:S05]  /*6e00*/  BRA `(.L_x_71153) ;  /* 0x0000000400ac7947 */ /* 0x000fea0003800000 */
.L_x_71160:
        /* <DEDUP_REMOVED lines=11> */
.L_x_71172:
        /* <DEDUP_REMOVED lines=18> */
.L_x_71175:
[----:B------:R-:W-:-:S04]  /*6fe0*/  LOP3.LUT R3, R17, 0x80000000, RZ, 0xc0, !PT ;  /* 0x8000000011037812 */ /* 0x000fc800078ec0ff */
[----:B------:R-:W-:-:S04]  /*6ff0*/  SHF.R.U32.HI R3, RZ, 0x18, R3 ;  /* 0x00000018ff037819 */ /* 0x000fc80000011603 */
[----:B------:R-:W-:-:S04]  /*7000*/  LOP3.LUT R0, R0, R3, RZ, 0xfc, !PT ;  /* 0x0000000300007212 */ /* 0x000fc800078efcff */
[----:B------:R-:W-:-:S07]  /*7010*/  PRMT R4, R0, 0x7610, R4 ;  /* 0x0000761000047816 */ /* 0x000fce0000000004 */
.L_x_71174:
[----:B------:R-:W-:Y:S05]  /*7020*/  BSYNC B0 ;  /* 0x0000000000007941 */ /* 0x000fea0003800000 */
.L_x_71173:
[----:B------:R0:W-:Y:S01]  /*7030*/  STG.E.U8 desc[UR36][R8.64], R4 ;  /* 0x0000000408007986 */ /* 0x0001e2000c101124 */
[----:B------:R-:W-:Y:S05]  /*7040*/  BRA `(.L_x_71153) ;  /* 0x00000004001c7947 */ /* 0x000fea0003800000 */
.L_x_71171:
        /* <DEDUP_REMOVED lines=18> */
.L_x_71178:
[----:B------:R-:W-:-:S04]  /*7170*/  LOP3.LUT R3, R17, 0x80000000, RZ, 0xc0, !PT ;  /* 0x8000000011037812 */ /* 0x000fc800078ec0ff */
[----:B------:R-:W-:-:S04]  /*7180*/  SHF.R.U32.HI R3, RZ, 0x18, R3 ;  /* 0x00000018ff037819 */ /* 0x000fc80000011603 */
[----:B------:R-:W-:-:S04]  /*7190*/  LOP3.LUT R0, R0, R3, RZ, 0xfc, !PT ;  /* 0x0000000300007212 */ /* 0x000fc800078efcff */
[----:B------:R-:W-:-:S07]  /*71a0*/  PRMT R4, R0, 0x7610, R4 ;  /* 0x0000761000047816 */ /* 0x000fce0000000004 */
.L_x_71177:
[----:B------:R-:W-:Y:S05]  /*71b0*/  BSYNC B0 ;  /* 0x0000000000007941 */ /* 0x000fea0003800000 */
.L_x_71176:
[----:B------:R0:W-:Y:S01]  /*71c0*/  STG.E.U8 desc[UR36][R8.64], R4 ;  /* 0x0000000408007986 */ /* 0x0001e2000c101124 */
[----:B------:R-:W-:Y:S05]  /*71d0*/  BRA `(.L_x_71153) ;  /* 0x0000000000b87947 */ /* 0x000fea0003800000 */
.L_x_71170:
        /* <DEDUP_REMOVED lines=23> */
.L_x_71152:
        /* <DEDUP_REMOVED lines=16> */
.L_x_71181:
[----:B------:R-:W-:Y:S05]  /*7450*/  BRA `(.L_x_71153) ;  /* 0x0000000000187947 */ /* 0x000fea0003800000 */
.L_x_71180:
[----:B------:R-:W-:Y:S01]  /*7460*/  LOP3.LUT R4, R17, 0xff, RZ, 0xc0, !PT ;  /* 0x000000ff11047812 */ /* 0x000fe200078ec0ff */
[----:B------:R-:W-:-:S05]  /*7470*/  IMAD.MOV.U32 R5, RZ, RZ, RZ ;  /* 0x000000ffff057224 */ /* 0x000fca00078e00ff */
[----:B------:R0:W-:Y:S01]  /*7480*/  STG.E.64 desc[UR36][R8.64], R4 ;  /* 0x0000000408007986 */ /* 0x0001e2000c101b24 */
[----:B------:R-:W-:Y:S05]  /*7490*/  BRA `(.L_x_71153) ;  /* 0x0000000000087947 */ /* 0x000fea0003800000 */
.L_x_71179:
[----:B------:R-:W-:-:S05]  /*74a0*/  LOP3.LUT R17, R17, 0xff, RZ, 0xc0, !PT ;  /* 0x000000ff11117812 */ /* 0x000fca00078ec0ff */
[----:B------:R0:W-:Y:S02]  /*74b0*/  STG.E desc[UR36][R8.64], R17 ;  /* 0x0000001108007986 */ /* 0x0001e4000c101924 */
.L_x_71153:
[----:B------:R-:W-:-:S07]  /*74c0*/  VIADD R25, R25, 0x80 ;  /* 0x0000008019197836 */ /* 0x000fce0000000000 */
.L_x_71113:
[----:B------:R-:W-:Y:S05]  /*74d0*/  BSYNC B6 ;  /* 0x0000000000067941 */ /* 0x000fea0003800000 */
.L_x_71112:
        /* <DEDUP_REMOVED lines=21> */
.L_x_71185:
[----:B------:R-:W-:Y:S01]  /*7630*/  STG.E.U8 desc[UR36][R2.64], R18 ;  /* 0x0000001202007986 */ /* 0x000fe2000c101124 */
[----:B------:R-:W-:Y:S05]  /*7640*/  EXIT ;  /* 0x000000000000794d */ /* 0x000fea0003800000 */
.L_x_71184:
        /* <DEDUP_REMOVED lines=10> */
.L_x_71188:
[----:B------:R-:W-:-:S05]  /*76f0*/  LOP3.LUT R5, R18, 0xff, RZ, 0xc0, !PT ;  /* 0x000000ff12057812 */ /* 0x000fca00078ec0ff */
[----:B------:R-:W-:Y:S01]  /*7700*/  STG.E desc[UR36][R2.64], R5 ;  /* 0x0000000502007986 */ /* 0x000fe2000c101924 */
[----:B------:R-:W-:Y:S05]  /*7710*/  EXIT ;  /* 0x000000000000794d */ /* 0x000fea0003800000 */
.L_x_71187:
[----:B------:R-:W-:-:S05]  /*7720*/  LOP3.LUT R5, R18, 0xff, RZ, 0xc0, !PT ;  /* 0x000000ff12057812 */ /* 0x000fca00078ec0ff */
[----:B------:R-:W-:Y:S01]  /*7730*/  STG.E.U16 desc[UR36][R2.64], R5 ;  /* 0x0000000502007986 */ /* 0x000fe2000c101524 */
[----:B------:R-:W-:Y:S05]  /*7740*/  EXIT ;  /* 0x000000000000794d */ /* 0x000fea0003800000 */
.L_x_71183:
        /* <DEDUP_REMOVED lines=10> */
.L_x_71190:
[----:B------:R-:W-:-:S04]  /*77f0*/  LOP3.LUT R18, R18, 0xff, RZ, 0xc0, !PT ;  /* 0x000000ff12127812 */ /* 0x000fc800078ec0ff */
[----:B------:R-:W0:Y:S02]  /*7800*/  I2F.U16 R0, R18 ;  /* 0x0000001200007306 */ /* 0x000e240000101000 */
[----:B0-----:R-:W-:-:S05]  /*7810*/  F2FP.F16.F32.PACK_AB R0, RZ, R0 ;  /* 0x00000000ff00723e */ /* 0x001fca00000000ff */
[----:B------:R-:W-:Y:S01]  /*7820*/  STG.E.U16 desc[UR36][R2.64], R0 ;  /* 0x0000000002007986 */ /* 0x000fe2000c101524 */
[----:B------:R-:W-:Y:S05]  /*7830*/  EXIT ;  /* 0x000000000000794d */ /* 0x000fea0003800000 */
.L_x_71189:
        /* <DEDUP_REMOVED lines=11> */
.L_x_71192:
[----:B------:R-:W-:-:S06]  /*78f0*/  LOP3.LUT R18, R18, 0xff, RZ, 0xc0, !PT ;  /* 0x000000ff12127812 */ /* 0x000fcc00078ec0ff */
[----:B------:R-:W0:Y:S02]  /*7900*/  I2F.U16 R18, R18 ;  /* 0x0000001200127306 */ /* 0x000e240000101000 */
[----:B0-----:R-:W-:-:S04]  /*7910*/  F2FP.F16.F32.PACK_AB R5, RZ, R18 ;  /* 0x00000012ff05723e */ /* 0x001fc800000000ff */
[----:B------:R-:W-:-:S05]  /*7920*/  PRMT R5, R5, 0x5410, RZ ;  /* 0x0000541005057816 */ /* 0x000fca00000000ff */
[----:B------:R-:W-:Y:S01]  /*7930*/  STG.E desc[UR36][R2.64], R5 ;  /* 0x0000000502007986 */ /* 0x000fe2000c101924 */
[----:B------:R-:W-:Y:S05]  /*7940*/  EXIT ;  /* 0x000000000000794d */ /* 0x000fea0003800000 */
.L_x_71191:
[----:B------:R-:W-:-:S06]  /*7950*/  LOP3.LUT R4, R18, 0xff, RZ, 0xc0, !PT ;  /* 0x000000ff12047812 */ /* 0x000fcc00078ec0ff */
[----:B------:R-:W0:Y:S02]  /*7960*/  I2F.F64.U16 R4, R4 ;  /* 0x0000000400047312 */ /* 0x000e240000101800 */
[----:B0-----:R-:W-:Y:S01]  /*7970*/  STG.E.64 desc[UR36][R2.64], R4 ;  /* 0x0000000402007986 */ /* 0x001fe2000c101b24 */
[----:B------:R-:W-:Y:S05]  /*7980*/  EXIT ;  /* 0x000000000000794d */ /* 0x000fea0003800000 */
.L_x_71182:
        /* <DEDUP_REMOVED lines=12> */
.L_x_71195:
[----:B------:R-:W-:Y:S02]  /*7a50*/  LOP3.LUT R4, R18, 0xff, RZ, 0xc0, !PT ;  /* 0x000000ff12047812 */ /* 0x000fe400078ec0ff */
[----:B--234-:R-:W-:-:S04]  /*7a60*/  CS2R R6, SRZ ;  /* 0x0000000000067805 */ /* 0x01cfc8000001ff00 */
[----:B------:R-:W0:Y:S02]  /*7a70*/  I2F.F64.U16 R4, R4 ;  /* 0x0000000400047312 */ /* 0x000e240000101800 */
[----:B0-----:R-:W-:Y:S01]  /*7a80*/  STG.E.128 desc[UR36][R2.64], R4 ;  /* 0x0000000402007986 */ /* 0x001fe2000c101d24 */
[----:B------:R-:W-:Y:S05]  /*7a90*/  EXIT ;  /* 0x000000000000794d */ /* 0x000fea0003800000 */
.L_x_71194:
        /* <DEDUP_REMOVED lines=22> */
.L_x_71199:
[----:B------:R-:W-:Y:S05]  /*7c00*/  BSYNC B0 ;  /* 0x0000000000007941 */ /* 0x000fea0003800000 */
.L_x_71198:
[----:B------:R-:W-:-:S05]  /*7c10*/  LOP3.LUT R5, R0, R5, RZ, 0xfc, !PT ;  /* 0x0000000500057212 */ /* 0x000fca00078efcff */
[----:B------:R-:W-:Y:S01]  /*7c20*/  STG.E.U8 desc[UR36][R2.64], R5 ;  /* 0x0000000502007986 */ /* 0x000fe2000c101124 */
[----:B------:R-:W-:Y:S05]  /*7c30*/  EXIT ;  /* 0x000000000000794d */ /* 0x000fea0003800000 */
.L_x_71197:
        /* <DEDUP_REMOVED lines=14> */
.L_x_71201:
[----:B------:R-:W-:Y:S01]  /*7d20*/  IMAD.MOV.U32 R0, RZ, RZ, 0x7f ;  /* 0x0000007fff007424 */ /* 0x000fe200078e00ff */
[----:B------:R-:W-:-:S04]  /*7d30*/  ISETP.GT.U32.AND P0, PT, R4, 0x7f800000, PT ;  /* 0x7f8000000400780c */ /* 0x000fc80003f04070 */
[----:B------:R-:W-:-:S09]  /*7d40*/  SEL R0, R0, 0x7c, P0 ;  /* 0x0000007c00007807 */ /* 0x000fd20000000000 */
.L_x_71202:
[----:B------:R-:W-:Y:S05]  /*7d50*/  BSYNC B0 ;  /* 0x0000000000007941 */ /* 0x000fea0003800000 */
.L_x_71200:
[----:B------:R-:W-:-:S04]  /*7d60*/  LOP3.LUT R4, R5, 0x80000000, RZ, 0xc0, !PT ;  /* 0x8000000005047812 */ /* 0x000fc800078ec0ff */
[----:B------:R-:W-:-:S04]  /*7d70*/  SHF.R.U32.HI R5, RZ, 0x18, R4 ;  /* 0x00000018ff057819 */ /* 0x000fc80000011604 */
[----:B------:R-:W-:-:S05]  /*7d80*/  LOP3.LUT R5, R0, R5, RZ, 0xfc, !PT ;  /* 0x0000000500057212 */ /* 0x000fca00078efcff */
[----:B------:R-:W-:Y:S01]  /*7d90*/  STG.E.U8 desc[UR36][R2.64], R5 ;  /* 0x0000000502007986 */ /* 0x000fe2000c101124 */
[----:B------:R-:W-:Y:S05]  /*7da0*/  EXIT ;  /* 0x000000000000794d */ /* 0x000fea0003800000 */
.L_x_71196:
[----:B------:R-:W-:-:S04]  /*7db0*/  LOP3.LUT R18, R18, 0xff, RZ, 0xc0, !PT ;  /* 0x000000ff12127812 */ /* 0x000fc800078ec0ff */
[----:B------:R-:W0:Y:S02]  /*7dc0*/  I2F.U16 R0, R18 ;  /* 0x0000001200007306 */ /* 0x000e240000101000 */
[----:B0-----:R-:W-:-:S05]  /*7dd0*/  F2FP.BF16.F32.PACK_AB R0, RZ, R0 ;  /* 0x00000000ff00723e */ /* 0x001fca00000010ff */
[----:B------:R-:W-:Y:S01]  /*7de0*/  STG.E.U16 desc[UR36][R2.64], R0 ;  /* 0x0000000002007986 */ /* 0x000fe2000c101524 */
[----:B------:R-:W-:Y:S05]  /*7df0*/  EXIT ;  /* 0x000000000000794d */ /* 0x000fea0003800000 */
.L_x_71193:
        /* <DEDUP_REMOVED lines=11> */
.L_x_71205:
        /* <DEDUP_REMOVED lines=18> */
.L_x_71208:
[----:B------:R-:W-:-:S04]  /*7fd0*/  LOP3.LUT R0, R7, 0x80000000, RZ, 0xc0, !PT ;  /* 0x8000000007007812 */ /* 0x000fc800078ec0ff */
[----:B------:R-:W-:-:S04]  /*7fe0*/  SHF.R.U32.HI R5, RZ, 0x18, R0 ;  /* 0x00000018ff057819 */ /* 0x000fc80000011600 */
[----:B------:R-:W-:-:S04]  /*7ff0*/  LOP3.LUT R4, R4, R5, RZ, 0xfc, !PT ;  /* 0x0000000504047212 */ /* 0x000fc800078efcff */
[----:B------:R-:W-:-:S07]  /*8000*/  PRMT R0, R4, 0x7610, R0 ;  /* 0x0000761004007816 */ /* 0x000fce0000000000 */
.L_x_71207:
[----:B------:R-:W-:Y:S05]  /*8010*/  BSYNC B0 ;  /* 0x0000000000007941 */ /* 0x000fea0003800000 */
.L_x_71206:
[----:B------:R-:W-:Y:S01]  /*8020*/  STG.E.U8 desc[UR36][R2.64], R0 ;  /* 0x0000000002007986 */ /* 0x000fe2000c101124 */
[----:B------:R-:W-:Y:S05]  /*8030*/  EXIT ;  /* 0x000000000000794d */ /* 0x000fea0003800000 */
.L_x_71204:
        /* <DEDUP_REMOVED lines=18> */
.L_x_71211:
[----:B------:R-:W-:-:S04]  /*8160*/  LOP3.LUT R0, R7, 0x80000000, RZ, 0xc0, !PT ;  /* 0x8000000007007812 */ /* 0x000fc800078ec0ff */
[----:B------:R-:W-:-:S04]  /*8170*/  SHF.R.U32.HI R5, RZ, 0x18, R0 ;  /* 0x00000018ff057819 */ /* 0x000fc80000011600 */
[----:B------:R-:W-:-:S04]  /*8180*/  LOP3.LUT R4, R4, R5, RZ, 0xfc, !PT ;  /* 0x0000000504047212 */ /* 0x000fc800078efcff */
[----:B------:R-:W-:-:S07]  /*8190*/  PRMT R0, R4, 0x7610, R0 ;  /* 0x0000761004007816 */ /* 0x000fce0000000000 */
.L_x_71210:
[----:B------:R-:W-:Y:S05]  /*81a0*/  BSYNC B0 ;  /* 0x0000000000007941 */ /* 0x000fea0003800000 */
.L_x_71209:
[----:B------:R-:W-:Y:S01]  /*81b0*/  STG.E.U8 desc[UR36][R2.64], R0 ;  /* 0x0000000002007986 */ /* 0x000fe2000c101124 */
[----:B------:R-:W-:Y:S05]  /*81c0*/  EXIT ;  /* 0x000000000000794d */ /* 0x000fea0003800000 */
.L_x_71203:
        /* <DEDUP_REMOVED lines=23> */
.L_x_71186:
        /* <DEDUP_REMOVED lines=16> */
.L_x_71214:
[----:B------:R-:W-:Y:S05]  /*8440*/  EXIT ;  /* 0x000000000000794d */ /* 0x000fea0003800000 */
.L_x_71213:
[----:B------:R-:W-:Y:S01]  /*8450*/  LOP3.LUT R18, R18, 0xff, RZ, 0xc0, !PT ;  /* 0x000000ff12127812 */ /* 0x000fe200078ec0ff */
[----:B------:R-:W-:-:S05]  /*8460*/  IMAD.MOV.U32 R19, RZ, RZ, RZ ;  /* 0x000000ffff137224 */ /* 0x000fca00078e00ff */
[----:B------:R-:W-:Y:S01]  /*8470*/  STG.E.64 desc[UR36][R2.64], R18 ;  /* 0x0000001202007986 */ /* 0x000fe2000c101b24 */
[----:B------:R-:W-:Y:S05]  /*8480*/  EXIT ;  /* 0x000000000000794d */ /* 0x000fea0003800000 */
.L_x_71212:
[----:B------:R-:W-:-:S05]  /*8490*/  LOP3.LUT R5, R18, 0xff, RZ, 0xc0, !PT ;  /* 0x000000ff12057812 */ /* 0x000fca00078ec0ff */
[----:B------:R-:W-:Y:S01]  /*84a0*/  STG.E desc[UR36][R2.64], R5 ;  /* 0x0000000502007986 */ /* 0x000fe2000c101924 */
[----:B------:R-:W-:Y:S05]  /*84b0*/  EXIT ;  /* 0x000000000000794d */ /* 0x000fea0003800000 */
.L_x_71215:
        /* <DEDUP_REMOVED lines=12> */
.L_x_71996:


//--------------------- .text._ZN2at6native18elementwise_kernelILi128ELi4EZNS0_22gpu_kernel_impl_nocastIZNS0_50_GLOBAL__N__2680c7bb_12_PowKernel_cu_7dd49032_316822pow_scalar_tensor_implIhEEvRNS_18TensorIteratorBaseET_EUlhE_EEvS6_RKS7_EUliE_EEviT1_ --------------------------
	.section	.text._ZN2at6native18elementwise_kernelILi128ELi4EZNS0_22gpu_kernel_impl_nocastIZNS0_50_GLOBAL__N__2680c7bb_12_PowKernel_cu_7dd49032_316822pow_scalar_tensor_implIhEEvRNS_18TensorIteratorBaseET_EUlhE_EEvS6_RKS7_EUliE_EEviT1_,"ax",@progbits
	.align	128
        .global         _ZN2at6native18elementwise_kernelILi128ELi4EZNS0_22gpu_kernel_impl_nocastIZNS0_50_GLOBAL__N__2680c7bb_12_PowKernel_cu_7dd49032_316822pow_scalar_tensor_implIhEEvRNS_18TensorIteratorBaseET_EUlhE_EEvS6_RKS7_EUliE_EEviT1_
        .type           _ZN2at6native18elementwise_kernelILi128ELi4EZNS0_22gpu_kernel_impl_nocastIZNS0_50_GLOBAL__N__2680c7bb_12_PowKernel_cu_7dd49032_316822pow_scalar_tensor_implIhEEvRNS_18TensorIteratorBaseET_EUlhE_EEvS6_RKS7_EUliE_EEviT1_,@function
        .size           _ZN2at6native18elementwise_kernelILi128ELi4EZNS0_22gpu_kernel_impl_nocastIZNS0_50_GLOBAL__N__2680c7bb_12_PowKernel_cu_7dd49032_316822pow_scalar_tensor_implIhEEvRNS_18TensorIteratorBaseET_EUlhE_EEvS6_RKS7_EUliE_EEviT1_,(.L_x_71997 - _ZN2at6native18elementwise_kernelILi128ELi4EZNS0_22gpu_kernel_impl_nocastIZNS0_50_GLOBAL__N__2680c7bb_12_PowKernel_cu_7dd49032_316822pow_scalar_tensor_implIhEEvRNS_18TensorIteratorBaseET_EUlhE_EEvS6_RKS7_EUliE_EEviT1_)
        .other          _ZN2at6native18elementwise_kernelILi128ELi4EZNS0_22gpu_kernel_impl_nocastIZNS0_50_GLOBAL__N__2680c7bb_12_PowKernel_cu_7dd49032_316822pow_scalar_tensor_implIhEEvRNS_18TensorIteratorBaseET_EUlhE_EEvS6_RKS7_EUliE_EEviT1_,@"STO_CUDA_ENTRY STV_DEFAULT"
_ZN2at6native18elementwise_kernelILi128ELi4EZNS0_22gpu_kernel_impl_nocastIZNS0_50_GLOBAL__N__2680c7bb_12_PowKernel_cu_7dd49032_316822pow_scalar_tensor_implIhEEvRNS_18TensorIteratorBaseET_EUlhE_EEvS6_RKS7_EUliE_EEviT1_:
.text._ZN2at6native18elementwise_kernelILi128ELi4EZNS0_22gpu_kernel_impl_nocastIZNS0_50_GLOBAL__N__2680c7bb_12_PowKernel_cu_7dd49032_316822pow_scalar_tensor_implIhEEvRNS_18TensorIteratorBaseET_EUlhE_EEvS6_RKS7_EUliE_EEviT1_:
[----:B------:R-:W-:Y:S01]  /*0000*/  LDC R1, c[0x0][0x28] ;  /* 0x00000a00ff017b82 */ /* 0x000fe20000000800 */
[----:B------:R-:W0:Y:S01]  /*0010*/  S2R R3, SR_CTAID.X ;  /* 0x0000000000037919 */ /* 0x000e220000002500 */
[----:B------:R-:W-:Y:S01]  /*0020*/  ULDC UR6, c[0x0][0x210] ;  /* 0x0000840000067ab9 */ /* 0x000fe20000000800 */
[----:B------:R-:W-:Y:S01]  /*0030*/  ULDC.U8 UR4, c[0x0][0x420] ;  /* 0x0001080000047ab9 */ /* 0x000fe20000000000 */
[----:B------:R-:W-:Y:S01]  /*0040*/  BSSY B0, `(.L_x_71216) ;  /* 0x0000155000007945 */ /* 0x000fe20003800000 */
[----:B------:R-:W0:Y:S02]  /*0050*/  S2R R0, SR_TID.X ;  /* 0x0000000000007919 */ /* 0x000e240000002100 */
[----:B0-----:R-:W-:Y:S02]  /*0060*/  LEA R3, R3, R0, 0x9 ;  /* 0x0000000003037211 */ /* 0x001fe400078e48ff */
[----:B------:R-:W-:Y:S01]  /*0070*/  MOV R0, UR4 ;  /* 0x0000000400007c02 */ /* 0x000fe20008000f00 */
[----:B------:R-:W-:Y:S01]  /*0080*/  ULDC.64 UR4, c[0x0][0x208] ;  /* 0x0000820000047ab9 */ /* 0x000fe20000000a00 */
        /* <DEDUP_REMOVED lines=305> */
.L_x_71218:
[----:B------:R-:W-:Y:S02]  /*13a0*/  ULDC.64 UR8, c[0x0][0x418] ;  /* 0x0001060000087ab9 */ /* 0x000fe40000000a00 */
[----:B------:R-:W-:-:S04]  /*13b0*/  IADD3 R6, P0, R2, UR8, RZ ;  /* 0x0000000802067c10 */ /* 0x000fc8000ff1e0ff */
[----:B------:R-:W-:Y:S01]  /*13c0*/  IADD3.X R7, RZ, UR9, RZ, P0, !PT ;  /* 0x00000009ff077c10 */ /* 0x000fe200087fe4ff */
[----:B------:R-:W-:-:S04]  /*13d0*/  ULDC.64 UR8, c[0x0][0x410] ;  /* 0x0001040000087ab9 */ /* 0x000fc80000000a00 */
[----:B------:R-:W2:Y:S01]  /*13e0*/  LDG.E.U8 R6, desc[UR4][R6.64] ;  /* 0x0000000406067981 */ /* 0x000ea2000c1e1100 */
[----:B------:R-:W-:Y:S01]  /*13f0*/  IADD3 R4, P1, R5, UR8, RZ ;  /* 0x0000000805047c10 */ /* 0x000fe2000ff3e0ff */
[----:B------:R-:W-:Y:S01]  /*1400*/  BSSY B1, `(.L_x_71219) ;  /* 0x0000016000017945 */ /* 0x000fe20003800000 */
[----:B------:R-:W-:Y:S02]  /*1410*/  MOV R9, 0x1 ;  /* 0x0000000100097802 */ /* 0x000fe40000000f00 */
[----:B------:R-:W-:Y:S02]  /*1420*/  IADD3.X R5, RZ, UR9, RZ, P1, !PT ;  /* 0x00000009ff057c10 */ /* 0x000fe40008ffe4ff */
[----:B--2---:R-:W-:-:S13]  /*1430*/  ISETP.NE.AND P0, PT, R6, RZ, PT ;  /* 0x000000ff0600720c */ /* 0x004fda0003f05270 */
[----:B------:R-:W-:Y:S05]  /*1440*/  @!P0 BRA `(.L_x_71220) ;  /* 0x0000000000448947 */ /* 0x000fea0003800000 */
[----:B------:R-:W-:Y:S01]  /*1450*/  HFMA2.MMA R9, -RZ, RZ, 0, 5.9604644775390625e-08 ;  /* 0x00000001ff097435 */ /* 0x000fe200000001ff */
[----:B------:R-:W-:-:S10]  /*1460*/  PRMT R2, R0, 0x7610, R2 ;  /* 0x0000761000027816 */ /* 0x000fd40000000002 */
.L_x_71221:
        /* <DEDUP_REMOVED lines=15> */
.L_x_71220:
[----:B------:R-:W-:Y:S05]  /*1560*/  BSYNC B1 ;  /* 0x0000000000017941 */ /* 0x000fea0003800000 */
.L_x_71219:
[----:B------:R0:W-:Y:S01]  /*1570*/  STG.E.U8 desc[UR4][R4.64], R9 ;  /* 0x0000000904007986 */ /* 0x0001e2000c101104 */
[----:B------:R-:W-:-:S07]  /*1580*/  IADD3 R3, R3, 0x80, RZ ;  /* 0x0000008003037810 */ /* 0x000fce0007ffe0ff */
.L_x_71217:
[----:B------:R-:W-:Y:S05]  /*1590*/  BSYNC B0 ;  /* 0x0000000000007941 */ /* 0x000fea0003800000 */
.L_x_71216:
[----:B------:R-:W-:Y:S01]  /*15a0*/  ISETP.GE.AND P0, PT, R3, UR6, PT ;  /* 0x0000000603007c0c */ /* 0x000fe2000bf06270 */
[----:B------:R-:W-:-:S12]  /*15b0*/  BSSY B0, `(.L_x_71222) ;  /* 0x000029e000007945 */ /* 0x000fd80003800000 */
[----:B------:R-:W-:Y:S05]  /*15c0*/  @P0 BRA `(.L_x_71223) ;  /* 0x0000002800700947 */ /* 0x000fea0003800000 */
[----:B0-----:R-:W0:Y:S01]  /*15d0*/  LDC R4, c[0x0][0x218] ;  /* 0x00008600ff047b82 */ /* 0x001e220000000800 */
[----:B------:R-:W-:Y:S01]  /*15e0*/  HFMA2.MMA R5, -RZ, RZ, 0, 0 ;  /* 0x00000000ff057435 */ /* 0x000fe200000001ff */
[----:B------:R-:W-:Y:S02]  /*15f0*/  MOV R2, RZ ;  /* 0x000000ff00027202 */ /* 0x000fe40000000f00 */
        /* <DEDUP_REMOVED lines=299> */
.L_x_71224:
[----:B------:R-:W-:Y:S02]  /*28b0*/  ULDC.64 UR8, c[0x0][0x418] ;  /* 0x0001060000087ab9 */ /* 0x000fe40000000a00 */
[----:B------:R-:W-:-:S04]  /*28c0*/  IADD3 R6, P0, R2, UR8, RZ ;  /* 0x0000000802067c10 */ /* 0x000fc8000ff1e0ff */
[----:B------:R-:W-:Y:S01]  /*28d0*/  IADD3.X R7, RZ, UR9, RZ, P0, !PT ;  /* 0x00000009ff077c10 */ /* 0x000fe200087fe4ff */
[----:B------:R-:W-:-:S04]  /*28e0*/  ULDC.64 UR8, c[0x0][0x410] ;  /* 0x0001040000087ab9 */ /* 0x000fc80000000a00 */
[----:B------:R-:W2:Y:S01]  /*28f0*/  LDG.E.U8 R6, desc[UR4][R6.64] ;  /* 0x0000000406067981 */ /* 0x000ea2000c1e1100 */
[----:B------:R-:W-:Y:S01]  /*2900*/  IADD3 R4, P1, R5, UR8, RZ ;  /* 0x0000000805047c10 */ /* 0x000fe2000ff3e0ff */
[----:B------:R-:W-:Y:S01]  /*2910*/  BSSY B1, `(.L_x_71225) ;  /* 0x0000016000017945 */ /* 0x000fe20003800000 */
[----:B------:R-:W-:Y:S02]  /*2920*/  IMAD.MOV.U32 R9, RZ, RZ, 0x1 ;  /* 0x00000001ff097424 */ /* 0x000fe400078e00ff */
[----:B------:R-:W-:Y:S02]  /*2930*/  IADD3.X R5, RZ, UR9, RZ, P1, !PT ;  /* 0x00000009ff057c10 */ /* 0x000fe40008ffe4ff */
[----:B--2---:R-:W-:-:S13]  /*2940*/  ISETP.NE.AND P0, PT, R6, RZ, PT ;  /* 0x000000ff0600720c */ /* 0x004fda0003f05270 */
[----:B------:R-:W-:Y:S05]  /*2950*/  @!P0 BRA `(.L_x_71226) ;  /* 0x0000000000448947 */ /* 0x000fea0003800000 */
[----:B------:R-:W-:Y:S02]  /*2960*/  MOV R9, 0x1 ;  /* 0x0000000100097802 */ /* 0x000fe40000000f00 */
[----:B------:R-:W-:-:S07]  /*2970*/  PRMT R2, R0, 0x7610, R2 ;  /* 0x0000761000027816 */ /* 0x000fce0000000002 */
.L_x_71227:
[----:B------:R-:W-:Y:S02]  /*2980*/  LOP3.LUT R7, R6, 0x1, RZ, 0xc0, !PT ;  /* 0x0000000106077812 */ /* 0x000fe400078ec0ff */
[C---:B------:R-:W-:Y:S02]  /*2990*/  PRMT R10, R2.reuse, 0x9910, RZ ;  /* 0x00009910020a7816 */ /* 0x040fe400000000ff */
[----:B------:R-:W-:Y:S02]  /*29a0*/  ISETP.NE.U32.AND P0, PT, R7, 0x1, PT ;  /* 0x000000010700780c */ /* 0x000fe40003f05070 */
[----:B------:R-:W-:Y:S02]  /*29b0*/  PRMT R9, R9, 0x9910, RZ ;  /* 0x0000991009097816 */ /* 0x000fe400000000ff */
[----:B------:R-:W-:Y:S02]  /*29c0*/  SEL R7, R2, 0x1, !P0 ;  /* 0x0000000102077807 */ /* 0x000fe40004000000 */
[----:B------:R-:W-:-:S02]  /*29d0*/  LOP3.LUT R2, R6, 0xffff, RZ, 0xc0, !PT ;  /* 0x0000ffff06027812 */ /* 0x000fc400078ec0ff */
[----:B------:R-:W-:Y:S02]  /*29e0*/  PRMT R8, R7, 0x9910, RZ ;  /* 0x0000991007087816 */ /* 0x000fe400000000ff */
[----:B------:R-:W-:Y:S02]  /*29f0*/  SHF.R.U32.HI R2, RZ, 0x1, R2 ;  /* 0x00000001ff027819 */ /* 0x000fe40000011602 */
[----:B------:R-:W-:Y:S01]  /*2a00*/  MOV R6, R10 ;  /* 0x0000000a00067202 */ /* 0x000fe20000000f00 */
[----:B------:R-:W-:Y:S01]  /*2a10*/  IMAD R9, R9, R8, RZ ;  /* 0x0000000809097224 */ /* 0x000fe200078e02ff */
[----:B------:R-:W-:-:S03]  /*2a20*/  LOP3.LUT P0, R7, R2, 0x7f, RZ, 0xc0, !PT ;  /* 0x0000007f02077812 */ /* 0x000fc6000780c0ff */
[----:B------:R-:W-:-:S05]  /*2a30*/  IMAD R6, R6, R6, RZ ;  /* 0x0000000606067224 */ /* 0x000fca00078e02ff */
[----:B------:R-:W-:Y:S02]  /*2a40*/  PRMT R2, R6, 0x7610, R2 ;  /* 0x0000761006027816 */ /* 0x000fe40000000002 */
[----:B------:R-:W-:-:S03]  /*2a50*/  PRMT R6, R7, 0x7610, R6 ;  /* 0x0000761007067816 */ /* 0x000fc60000000006 */
[----:B------:R-:W-:Y:S05]  /*2a60*/  @P0 BRA `(.L_x_71227) ;  /* 0xfffffffc00c40947 */ /* 0x000fea000383ffff */
.L_x_71226:
[----:B------:R-:W-:Y:S05]  /*2a70*/  BSYNC B1 ;  /* 0x0000000000017941 */ /* 0x000fea0003800000 */
.L_x_71225:
[----:B------:R1:W-:Y:S01]  /*2a80*/  STG.E.U8 desc[UR4][R4.64], R9 ;  /* 0x0000000904007986 */ /* 0x0003e2000c101104 */
[----:B------:R-:W-:-:S04]  /*2a90*/  IADD3 R3, R3, 0x80, RZ ;  /* 0x0000008003037810 */ /* 0x000fc80007ffe0ff */
[----:B------:R-:W-:-:S13]  /*2aa0*/  ISETP.GE.AND P0, PT, R3, UR6, PT ;  /* 0x0000000603007c0c */ /* 0x000fda000bf06270 */
[----:B-1----:R-:W-:Y:S05]  /*2ab0*/  @P0 BRA `(.L_x_71223) ;  /* 0x0000001400340947 */ /* 0x002fea0003800000 */
[----:B------:R-:W0:Y:S01]  /*2ac0*/  LDC R4, c[0x0][0x218] ;  /* 0x00008600ff047b82 */ /* 0x000e220000000800 */
[----:B------:R-:W-:Y:S01]  /*2ad0*/  HFMA2.MMA R5, -RZ, RZ, 0, 0 ;  /* 0x00000000ff057435 */ /* 0x000fe200000001ff */
[----:B------:R-:W-:Y:S01]  /*2ae0*/  IMAD.MOV.U32 R2, RZ, RZ, RZ ;  /* 0x000000ffff027224 */ /* 0x000fe200078e00ff */
        /* <DEDUP_REMOVED lines=299> */
.L_x_71228:
        /* <DEDUP_REMOVED lines=11> */
[----:B------:R-:W-:Y:S01]  /*3e50*/  IMAD.MOV.U32 R9, RZ, RZ, 0x1 ;  /* 0x00000001ff097424 */ /* 0x000fe200078e00ff */
[----:B------:R-:W-:-:S07]  /*3e60*/  PRMT R2, R0, 0x7610, R2 ;  /* 0x0000761000027816 */ /* 0x000fce0000000002 */
.L_x_71231:
        /* <DEDUP_REMOVED lines=15> */
.L_x_71230:
[----:B------:R-:W-:Y:S05]  /*3f60*/  BSYNC B1 ;  /* 0x0000000000017941 */ /* 0x000fea0003800000 */
.L_x_71229:
[----:B------:R1:W-:Y:S01]  /*3f70*/  STG.E.U8 desc[UR4][R4.64], R9 ;  /* 0x0000000904007986 */ /* 0x0003e2000c101104 */
[----:B------:R-:W-:-:S07]  /*3f80*/  IADD3 R3, R3, 0x80, RZ ;  /* 0x0000008003037810 */ /* 0x000fce0007ffe0ff */
.L_x_71223:
[----:B------:R-:W-:Y:S05]  /*3f90*/  BSYNC B0 ;  /* 0x0000000000007941 */ /* 0x000fea0003800000 */
.L_x_71222:
[----:B------:R-:W-:-:S13]  /*3fa0*/  ISETP.GE.AND P0, PT, R3, UR6, PT ;  /* 0x0000000603007c0c */ /* 0x000fda000bf06270 */
[----:B------:R-:W-:Y:S05]  /*3fb0*/  @P0 EXIT ;  /* 0x000000000000094d */ /* 0x000fea0003800000 */
[----:B01----:R-:W0:Y:S01]  /*3fc0*/  LDC R4, c[0x0][0x218] ;  /* 0x00008600ff047b82 */ /* 0x003e220000000800 */
        /* <DEDUP_REMOVED lines=301> */
.L_x_71232:
        /* <DEDUP_REMOVED lines=11> */
[----:B------:R-:W-:-:S07]  /*5350*/  MOV R5, 0x1 ;  /* 0x0000000100057802 */ /* 0x000fce0000000f00 */
.L_x_71235:
[----:B------:R-:W-:Y:S02]  /*5360*/  LOP3.LUT R4, R6, 0x1, RZ, 0xc0, !PT ;  /* 0x0000000106047812 */ /* 0x000fe400078ec0ff */
[----:B------:R-:W-:Y:S02]  /*5370*/  PRMT R7, R0, 0x9910, RZ ;  /* 0x0000991000077816 */ /* 0x000fe400000000ff */
        /* <DEDUP_REMOVED lines=10> */
[----:B------:R-:W-:-:S05]  /*5420*/  PRMT R0, R4, 0x7610, R0 ;  /* 0x0000761004007816 */ /* 0x000fca0000000000 */
[----:B------:R-:W-:Y:S05]  /*5430*/  @P0 BRA `(.L_x_71235) ;  /* 0xfffffffc00c80947 */ /* 0x000fea000383ffff */
.L_x_71234:
[----:B------:R-:W-:Y:S05]  /*5440*/  BSYNC B0 ;  /* 0x0000000000007941 */ /* 0x000fea0003800000 */
.L_x_71233:
[----:B------:R-:W-:Y:S01]  /*5450*/  STG.E.U8 desc[UR4][R2.64], R5 ;  /* 0x0000000502007986 */ /* 0x000fe2000c101104 */
[----:B------:R-:W-:Y:S05]  /*5460*/  EXIT ;  /* 0x000000000000794d */ /* 0x000fea0003800000 */
.L_x_71236:
        /* <DEDUP_REMOVED lines=9> */
.L_x_71997:


//--------------------- .text._ZN2at6native27unrolled_elementwise_kernelIZNS0_50_GLOBAL__N__2680c7bb_12_PowKernel_cu_7dd49032_316822pow_scalar_tensor_implIhEEvRNS_18TensorIteratorBaseET_EUlhE_St5arrayIPcLm2EELi4E23TrivialOffsetCalculatorILi1EjESC_NS0_6memory15LoadWithoutCastENSD_16StoreWithoutCastEEEviS6_T0_T2_T3_T4_T5_ --------------------------
	.section	.text._ZN2at6native27unrolled_elementwise_kernelIZNS0_50_GLOBAL__N__2680c7bb_12_PowKernel_cu_7dd49032_316822pow_scalar_tensor_implIhEEvRNS_18TensorIteratorBaseET_EUlhE_St5arrayIPcLm2EELi4E23TrivialOffsetCalculatorILi1EjESC_NS0_6memory15LoadWithoutCastENSD_16StoreWithoutCastEEEviS6_T0_T2_T3_T4_T5_,"ax",@progbits
	.align	128
        .global         _ZN2at6native27unrolled_elementwise_kernelIZNS0_50_GLOBAL__N__2680c7bb_12_PowKernel_cu_7dd49032_316822pow_scalar_tensor_implIhEEvRNS_18TensorIteratorBaseET_EUlhE_St5arrayIPcLm2EELi4E23TrivialOffsetCalculatorILi1EjESC_NS0_6memory15LoadWithoutCastENSD_16StoreWithoutCastEEEviS6_T0_T2_T3_T4_T5_
        .type           _ZN2at6native27unrolled_elementwise_kernelIZNS0_50_GLOBAL__N__2680c7bb_12_PowKernel_cu_7dd49032_316822pow_scalar_tensor_implIhEEvRNS_18TensorIteratorBaseET_EUlhE_St5arrayIPcLm2EELi4E23TrivialOffsetCalculatorILi1EjESC_NS0_6memory15LoadWithoutCastENSD_16StoreWithoutCastEEEviS6_T0_T2_T3_T4_T5_,@function
        .size           _ZN2at6native27unrolled_elementwise_kernelIZNS0_50_GLOBAL__N__2680c7bb_12_PowKernel_cu_7dd49032_316822pow_scalar_tensor_implIhEEvRNS_18TensorIteratorBaseET_EUlhE_St5arrayIPcLm2EELi4E23TrivialOffsetCalculatorILi1EjESC_NS0_6memory15LoadWithoutCastENSD_16StoreWithoutCastEEEviS6_T0_T2_T3_T4_T5_,(.L_x_71998 - _ZN2at6native27unrolled_elementwise_kernelIZNS0_50_GLOBAL__N__2680c7bb_12_PowKernel_cu_7dd49032_316822pow_scalar_tensor_implIhEEvRNS_18TensorIteratorBaseET_EUlhE_St5arrayIPcLm2EELi4E23TrivialOffsetCalculatorILi1EjESC_NS0_6memory15LoadWithoutCastENSD_16StoreWithoutCastEEEviS6_T0_T2_T3_T4_T5_)
        .other          _ZN2at6native27unrolled_elementwise_kernelIZNS0_50_GLOBAL__N__2680c7bb_12_PowKernel_cu_7dd49032_316822pow_scalar_tensor_implIhEEvRNS_18TensorIteratorBaseET_EUlhE_St5arrayIPcLm2EELi4E23TrivialOffsetCalculatorILi1EjESC_NS0_6memory15LoadWithoutCastENSD_16StoreWithoutCastEEEviS6_T0_T2_T3_T4_T5_,@"STO_CUDA_ENTRY STV_DEFAULT"
_ZN2at6native27unrolled_elementwise_kernelIZNS0_50_GLOBAL__N__2680c7bb_12_PowKernel_cu_7dd49032_316822pow_scalar_tensor_implIhEEvRNS_18TensorIteratorBaseET_EUlhE_St5arrayIPcLm2EELi4E23TrivialOffsetCalculatorILi1EjESC_NS0_6memory15LoadWithoutCastENSD_16StoreWithoutCastEEEviS6_T0_T2_T3_T4_T5_:
.text._ZN2at6native27unrolled_elementwise_kernelIZNS0_50_GLOBAL__N__2680c7bb_12_PowKernel_cu_7dd49032_316822pow_scalar_tensor_implIhEEvRNS_18TensorIteratorBaseET_EUlhE_St5arrayIPcLm2EELi4E23TrivialOffsetCalculatorILi1EjESC_NS0_6memory15LoadWithoutCastENSD_16StoreWithoutCastEEEviS6_T0_T2_T3_T4_T5_:
[----:B------:R-:W-:Y:S01]  /*0000*/  LDC R1, c[0x0][0x28] ;  /* 0x00000a00ff017b82 */ /* 0x000fe20000000800 */
[----:B------:R-:W0:Y:S07]  /*0010*/  S2R R0, SR_CTAID.X ;  /* 0x0000000000007919 */ /* 0x000e2e0000002500 */
[----:B------:R-:W0:Y:S01]  /*0020*/  LDC R5, c[0x0][0x210] ;  /* 0x00008400ff057b82 */ /* 0x000e220000000800 */
[----:B------:R-:W-:Y:S01]  /*0030*/  ULDC.64 UR4, c[0x0][0x208] ;  /* 0x0000820000047ab9 */ /* 0x000fe20000000a00 */
[----:B------:R-:W-:Y:S01]  /*0040*/  ULDC.U8 UR6, c[0x0][0x218] ;  /* 0x0000860000067ab9 */ /* 0x000fe20000000000 */
[----:B------:R-:W1:Y:S01]  /*0050*/  S2R R3, SR_TID.X ;  /* 0x0000000000037919 */ /* 0x000e620000002100 */
        /* <DEDUP_REMOVED lines=11> */
[----:B------:R-:W-:Y:S02]  /*0110*/  ISETP.GE.AND P2, PT, R11, R2, PT ;  /* 0x000000020b00720c */ /* 0x000fe40003f46270 */
[----:B------:R-:W-:Y:S01]  /*0120*/  PRMT R14, RZ, 0x7610, R14 ;  /* 0x00007610ff0e7816 */ /* 0x000fe2000000000e */
[----:B------:R-:W-:-:S05]  /*0130*/  @!P0 IMAD.X R13, RZ, RZ, R15, P5 ;  /* 0x000000ffff0d8224 */ /* 0x000fca00028e060f */
[----:B------:R0:W5:Y:S05]  /*0140*/  @!P0 LDG.E.U8 R14, desc[UR4][R12.64] ;  /* 0x000000040c0e8981 */ /* 0x00016a000c1e1100 */
        /* <DEDUP_REMOVED lines=12> */
[----:B-1----:R-:W-:Y:S02]  /*0210*/  @!P1 IADD3 R16, P5, R17, R8, RZ ;  /* 0x0000000811109210 */ /* 0x002fe40007fbe0ff */
[----:B------:R-:W-:-:S03]  /*0220*/  PRMT R8, RZ, 0x7610, R8 ;  /* 0x00007610ff087816 */ /* 0x000fc60000000008 */
[--C-:B------:R-:W-:Y:S01]  /*0230*/  @!P1 IMAD.X R17, RZ, RZ, R9.reuse, P5 ;  /* 0x000000ffff119224 */ /* 0x100fe200028e0609 */
[----:B------:R-:W-:Y:S02]  /*0240*/  PRMT R9, RZ, 0x7610, R9 ;  /* 0x00007610ff097816 */ /* 0x000fe40000000009 */
[----:B------:R0:W5:Y:S04]  /*0250*/  @!P2 LDG.E.U8 R8, desc[UR4][R6.64] ;  /* 0x000000040608a981 */ /* 0x000168000c1e1100 */
[----:B------:R0:W5:Y:S01]  /*0260*/  @!P1 LDG.E.U8 R9, desc[UR4][R16.64] ;  /* 0x0000000410099981 */ /* 0x000162000c1e1100 */
[----:B------:R-:W-:Y:S01]  /*0270*/  IMAD.U32 R10, RZ, RZ, UR6 ;  /* 0x00000006ff0a7e24 */ /* 0x000fe2000f8e00ff */
[----:B------:R-:W-:Y:S04]  /*0280*/  BSSY B0, `(.L_x_71237) ;  /* 0x0000015000007945 */ /* 0x000fe80003800000 */
[----:B------:R-:W-:Y:S05]  /*0290*/  @P0 BRA `(.L_x_71238) ;  /* 0x00000000004c0947 */ /* 0x000fea0003800000 */
[----:B-----5:R-:W-:Y:S01]  /*02a0*/  LOP3.LUT P1, RZ, R14, 0xff, RZ, 0xc0, !PT ;  /* 0x000000ff0eff7812 */ /* 0x020fe2000782c0ff */
[----:B0-----:R-:W-:-:S12]  /*02b0*/  IMAD.MOV.U32 R4, RZ, RZ, 0x1 ;  /* 0x00000001ff047424 */ /* 0x001fd800078e00ff */
[----:B------:R-:W-:Y:S05]  /*02c0*/  @!P1 BRA `(.L_x_71238) ;  /* 0x0000000000409947 */ /* 0x000fea0003800000 */
[----:B------:R-:W-:Y:S01]  /*02d0*/  IMAD.MOV.U32 R4, RZ, RZ, 0x1 ;  /* 0x00000001ff047424 */ /* 0x000fe200078e00ff */
[----:B------:R-:W-:-:S07]  /*02e0*/  PRMT R5, R10, 0x7610, R5 ;  /* 0x000076100a057816 */ /* 0x000fce0000000005 */
.L_x_71239:
[----:B------:R-:W-:Y:S02]  /*02f0*/  LOP3.LUT R6, R14, 0x1, RZ, 0xc0, !PT ;  /* 0x000000010e067812 */ /* 0x000fe400078ec0ff */
        /* <DEDUP_REMOVED lines=13> */
.L_x_71238:
[----:B------:R-:W-:Y:S05]  /*03d0*/  BSYNC B0 ;  /* 0x0000000000007941 */ /* 0x000fea0003800000 */
.L_x_71237:
[----:B0-----:R-:W-:Y:S01]  /*03e0*/  VIADD R5, R3, 0x80 ;  /* 0x0000008003057836 */ /* 0x001fe20000000000 */
        /* <DEDUP_REMOVED lines=8> */
.L_x_71242:
        /* <DEDUP_REMOVED lines=14> */
.L_x_71241:
[----:B------:R-:W-:Y:S05]  /*0550*/  BSYNC B0 ;  /* 0x0000000000007941 */ /* 0x000fea0003800000 */
.L_x_71240:
        /* <DEDUP_REMOVED lines=9> */
.L_x_71245:
        /* <DEDUP_REMOVED lines=14> */
.L_x_71244:
[----:B------:R-:W-:Y:S05]  /*06d0*/  BSYNC B0 ;  /* 0x0000000000007941 */ /* 0x000fea0003800000 */
.L_x_71243:
        /* <DEDUP_REMOVED lines=8> */
.L_x_71248:
        /* <DEDUP_REMOVED lines=14> */
.L_x_71247:
[----:B------:R-:W-:Y:S05]  /*0840*/  BSYNC B0 ;  /* 0x0000000000007941 */ /* 0x000fea0003800000 */
.L_x_71246:
        /* <DEDUP_REMOVED lines=21> */
.L_x_71250:
[----:B------:R-:W-:Y:S05]  /*09a0*/  BSYNC B0 ;  /* 0x0000000000007941 */ /* 0x000fea0003800000 */
.L_x_71249:
        /* <DEDUP_REMOVED lines=8> */
.L_x_71251:
        /* <DEDUP_REMOVED lines=13> */
.L_x_71998:


//--------------------- .text._ZN2at6native29vectorized_elementwise_kernelILi2EZNS0_50_GLOBAL__N__2680c7bb_12_PowKernel_cu_7dd49032_316822pow_scalar_tensor_implIhEEvRNS_18TensorIteratorBaseET_EUlhE_St5arrayIPcLm2EEEEviT0_T1_ --------------------------
	.section	.text._ZN2at6native29vectorized_elementwise_kernelILi2EZNS0_50_GLOBAL__N__2680c7bb_12_PowKernel_cu_7dd49032_316822pow_scalar_tensor_implIhEEvRNS_18TensorIteratorBaseET_EUlhE_St5arrayIPcLm2EEEEviT0_T1_,"ax",@progbits
	.align	128
        .global         _ZN2at6native29vectorized_elementwise_kernelILi2EZNS0_50_GLOBAL__N__2680c7bb_12_PowKernel_cu_7dd49032_316822pow_scalar_tensor_implIhEEvRNS_18TensorIteratorBaseET_EUlhE_St5arrayIPcLm2EEEEviT0_T1_
        .type           _ZN2at6native29vectorized_elementwise_kernelILi2EZNS0_50_GLOBAL__N__2680c7bb_12_PowKernel_cu_7dd49032_316822pow_scalar_tensor_implIhEEvRNS_18TensorIteratorBaseET_EUlhE_St5arrayIPcLm2EEEEviT0_T1_,@function
        .size           _ZN2at6native29vectorized_elementwise_kernelILi2EZNS0_50_GLOBAL__N__2680c7bb_12_PowKernel_cu_7dd49032_316822pow_scalar_tensor_implIhEEvRNS_18TensorIteratorBaseET_EUlhE_St5arrayIPcLm2EEEEviT0_T1_,(.L_x_71999 - _ZN2at6native29vectorized_elementwise_kernelILi2EZNS0_50_GLOBAL__N__2680c7bb_12_PowKernel_cu_7dd49032_316822pow_scalar_tensor_implIhEEvRNS_18TensorIteratorBaseET_EUlhE_St5arrayIPcLm2EEEEviT0_T1_)
        .other          _ZN2at6native29vectorized_elementwise_kernelILi2EZNS0_50_GLOBAL__N__2680c7bb_12_PowKernel_cu_7dd49032_316822pow_scalar_tensor_implIhEEvRNS_18TensorIteratorBaseET_EUlhE_St5arrayIPcLm2EEEEviT0_T1_,@"STO_CUDA_ENTRY STV_DEFAULT"
_ZN2at6native29vectorized_elementwise_kernelILi2EZNS0_50_GLOBAL__N__2680c7bb_12_PowKernel_cu_7dd49032_316822pow_scalar_tensor_implIhEEvRNS_18TensorIteratorBaseET_EUlhE_St5arrayIPcLm2EEEEviT0_T1_:
.text._ZN2at6native29vectorized_elementwise_kernelILi2EZNS0_50_GLOBAL__N__2680c7bb_12_PowKernel_cu_7dd49032_316822pow_scalar_tensor_implIhEEvRNS_18TensorIteratorBaseET_EUlhE_St5arrayIPcLm2EEEEviT0_T1_:
        /* <DEDUP_REMOVED lines=20> */
[----:B------:R0:W5:Y:S01]  /*0140*/  LDG.E.U16 R8, desc[UR8][R12.64+0x300] ;  /* 0x000300080c087981 */ /* 0x000162000c1e1500 */
[----:B------:R-:W-:Y:S01]  /*0150*/  BSSY B0, `(.L_x_71253) ;  /* 0x000002a000007945 */ /* 0x000fe20003800000 */
[----:B--2---:R-:W-:-:S02]  /*0160*/  PRMT R10, R4, 0x7771, RZ ;  /* 0x00007771040a7816 */ /* 0x004fc400000000ff */
[----:B------:R-:W-:Y:S01]  /*0170*/  PRMT R14, R4, 0x7770, RZ ;  /* 0x00007770040e7816 */ /* 0x000fe200000000ff */
[----:B------:R-:W-:Y:S01]  /*0180*/  IMAD.MOV.U32 R4, RZ, RZ, 0x1 ;  /* 0x00000001ff047424 */ /* 0x000fe200078e00ff */
[----:B---3--:R-:W-:Y:S02]  /*0190*/  PRMT R7, R9, 0x7770, RZ ;  /* 0x0000777009077816 */ /* 0x008fe400000000ff */
[----:B------:R-:W-:Y:S02]  /*01a0*/  PRMT R6, R10, 0x9910, RZ ;  /* 0x000099100a067816 */ /* 0x000fe400000000ff */
[----:B----4-:R-:W-:Y:S02]  /*01b0*/  PRMT R3, R5, 0x7770, RZ ;  /* 0x0000777005037816 */ /* 0x010fe400000000ff */
[----:B------:R-:W-:Y:S02]  /*01c0*/  PRMT R9, R9, 0x7771, RZ ;  /* 0x0000777109097816 */ /* 0x000fe400000000ff */
[----:B------:R-:W-:-:S02]  /*01d0*/  PRMT R5, R5, 0x7771, RZ ;  /* 0x0000777105057816 */ /* 0x000fc400000000ff */
[----:B------:R-:W-:Y:S02]  /*01e0*/  ISETP.NE.AND P5, PT, R14, RZ, PT ;  /* 0x000000ff0e00720c */ /* 0x000fe40003fa5270 */
[----:B------:R-:W-:Y:S02]  /*01f0*/  ISETP.NE.AND P0, PT, R6, RZ, PT ;  /* 0x000000ff0600720c */ /* 0x000fe40003f05270 */
[----:B------:R-:W-:Y:S02]  /*0200*/  PRMT R11, R9, 0x9910, RZ ;  /* 0x00009910090b7816 */ /* 0x000fe400000000ff */
[----:B0-----:R-:W-:Y:S02]  /*0210*/  PRMT R13, R5, 0x9910, RZ ;  /* 0x00009910050d7816 */ /* 0x001fe400000000ff */
[----:B------:R-:W-:Y:S02]  /*0220*/  PRMT R6, R7, 0x9910, RZ ;  /* 0x0000991007067816 */ /* 0x000fe400000000ff */
[----:B------:R-:W-:Y:S01]  /*0230*/  ISETP.NE.AND P2, PT, R11, RZ, PT ;  /* 0x000000ff0b00720c */ /* 0x000fe20003f45270 */
[----:B------:R-:W-:Y:S01]  /*0240*/  IMAD.MOV.U32 R11, RZ, RZ, R13 ;  /* 0x000000ffff0b7224 */ /* 0x000fe200078e000d */
[----:B------:R-:W-:-:S02]  /*0250*/  ISETP.NE.AND P1, PT, R6, RZ, PT ;  /* 0x000000ff0600720c */ /* 0x000fc40003f25270 */
[----:B------:R-:W-:Y:S02]  /*0260*/  PRMT R12, R3, 0x9910, RZ ;  /* 0x00009910030c7816 */ /* 0x000fe400000000ff */
[C---:B-----5:R-:W-:Y:S02]  /*0270*/  PRMT R6, R8.reuse, 0x7770, RZ ;  /* 0x0000777008067816 */ /* 0x060fe400000000ff */
[----:B------:R-:W-:Y:S02]  /*0280*/  PRMT R8, R8, 0x7771, RZ ;  /* 0x0000777108087816 */ /* 0x000fe400000000ff */
[----:B------:R-:W-:Y:S02]  /*0290*/  ISETP.NE.AND P3, PT, R12, RZ, PT ;  /* 0x000000ff0c00720c */ /* 0x000fe40003f65270 */
[----:B------:R-:W-:Y:S01]  /*02a0*/  ISETP.NE.AND P4, PT, R11, RZ, PT ;  /* 0x000000ff0b00720c */ /* 0x000fe20003f85270 */
[----:B------:R-:W-:Y:S01]  /*02b0*/  IMAD.MOV.U32 R11, RZ, RZ, 0x1 ;  /* 0x00000001ff0b7424 */ /* 0x000fe200078e00ff */
[----:B------:R-:W-:-:S02]  /*02c0*/  PRMT R12, R6, 0x9910, RZ ;  /* 0x00009910060c7816 */ /* 0x000fc400000000ff */
[----:B------:R-:W-:Y:S01]  /*02d0*/  PRMT R13, R8, 0x9910, RZ ;  /* 0x00009910080d7816 */ /* 0x000fe200000000ff */
[----:B------:R-:W-:Y:S08]  /*02e0*/  @!P5 BRA `(.L_x_71254) ;  /* 0x000000000040d947 */ /* 0x000ff00003800000 */
[----:B------:R-:W-:Y:S01]  /*02f0*/  IMAD.MOV.U32 R11, RZ, RZ, 0x1 ;  /* 0x00000001ff0b7424 */ /* 0x000fe200078e00ff */
[----:B------:R-:W-:-:S07]  /*0300*/  PRMT R15, R0, 0x7610, R15 ;  /* 0x00007610000f7816 */ /* 0x000fce000000000f */
.L_x_71255:
        /* <DEDUP_REMOVED lines=14> */
.L_x_71254:
[----:B------:R-:W-:Y:S05]  /*03f0*/  BSYNC B0 ;  /* 0x0000000000007941 */ /* 0x000fea0003800000 */
.L_x_71253:
[----:B------:R-:W-:Y:S01]  /*0400*/  BSSY B0, `(.L_x_71256) ;  /* 0x0000016000007945 */ /* 0x000fe20003800000 */
[----:B------:R-:W-:Y:S01]  /*0410*/  ISETP.NE.AND P5, PT, R12, RZ, PT ;  /* 0x000000ff0c00720c */ /* 0x000fe20003fa5270 */
[----:B------:R-:W-:Y:S01]  /*0420*/  IMAD.MOV.U32 R15, RZ, RZ, 0x1 ;  /* 0x00000001ff0f7424 */ /* 0x000fe200078e00ff */
[----:B------:R-:W-:Y:S01]  /*0430*/  ISETP.NE.AND P6, PT, R13, RZ, PT ;  /* 0x000000ff0d00720c */ /* 0x000fe20003fc5270 */
[----:B------:R-:W-:Y:S01]  /*0440*/  IMAD.MOV.U32 R16, RZ, RZ, 0x1 ;  /* 0x00000001ff107424 */ /* 0x000fe200078e00ff */
[----:B------:R-:W-:Y:S11]  /*0450*/  @!P0 BRA `(.L_x_71257) ;  /* 0x0000000000408947 */ /* 0x000ff60003800000 */
[----:B------:R-:W-:Y:S01]  /*0460*/  IMAD.MOV.U32 R4, RZ, RZ, 0x1 ;  /* 0x00000001ff047424 */ /* 0x000fe200078e00ff */
[----:B------:R-:W-:-:S07]  /*0470*/  PRMT R12, R0, 0x7610, R12 ;  /* 0x00007610000c7816 */ /* 0x000fce000000000c */
.L_x_71258:
        /* <DEDUP_REMOVED lines=14> */
.L_x_71257:
[----:B------:R-:W-:Y:S05]  /*0560*/  BSYNC B0 ;  /* 0x0000000000007941 */ /* 0x000fea0003800000 */
.L_x_71256:
[----:B------:R-:W-:Y:S01]  /*0570*/  BSSY B0, `(.L_x_71259) ;  /* 0x0000012000007945 */ /* 0x000fe20003800000 */
[----:B------:R-:W-:Y:S02]  /*0580*/  PRMT R10, R15, 0x7610, R10 ;  /* 0x000076100f0a7816 */ /* 0x000fe4000000000a */
[----:B------:R-:W-:Y:S01]  /*0590*/  PRMT R13, R16, 0x7610, R13 ;  /* 0x00007610100d7816 */ /* 0x000fe2000000000d */
[----:B------:R-:W-:Y:S06]  /*05a0*/  @!P1 BRA `(.L_x_71260) ;  /* 0x0000000000389947 */ /* 0x000fec0003800000 */
[----:B------:R-:W-:Y:S01]  /*05b0*/  IMAD.MOV.U32 R13, RZ, RZ, 0x1 ;  /* 0x00000001ff0d7424 */ /* 0x000fe200078e00ff */
[----:B------:R-:W-:-:S07]  /*05c0*/  PRMT R12, R0, 0x7610, R12 ;  /* 0x00007610000c7816 */ /* 0x000fce000000000c */
.L_x_71261:
        /* <DEDUP_REMOVED lines=12> */
.L_x_71260:
[----:B------:R-:W-:Y:S05]  /*0690*/  BSYNC B0 ;  /* 0x0000000000007941 */ /* 0x000fea0003800000 */
.L_x_71259:
[----:B------:R-:W-:Y:S04]  /*06a0*/  BSSY B0, `(.L_x_71262) ;  /* 0x0000013000007945 */ /* 0x000fe80003800000 */
[----:B------:R-:W-:Y:S05]  /*06b0*/  @!P2 BRA `(.L_x_71263) ;  /* 0x000000000044a947 */ /* 0x000fea0003800000 */
[----:B------:R-:W-:Y:S01]  /*06c0*/  IMAD.MOV.U32 R10, RZ, RZ, 0x1 ;  /* 0x00000001ff0a7424 */ /* 0x000fe200078e00ff */
[----:B------:R-:W-:-:S07]  /*06d0*/  PRMT R7, R0, 0x7610, R7 ;  /* 0x0000761000077816 */ /* 0x000fce0000000007 */
.L_x_71264:
        /* <DEDUP_REMOVED lines=15> */
.L_x_71263:
[----:B------:R-:W-:Y:S05]  /*07d0*/  BSYNC B0 ;  /* 0x0000000000007941 */ /* 0x000fea0003800000 */
.L_x_71262:
[----:B------:R-:W-:Y:S01]  /*07e0*/  BSSY B0, `(.L_x_71265) ;  /* 0x0000014000007945 */ /* 0x000fe20003800000 */
[----:B------:R-:W-:Y:S02]  /*07f0*/  IMAD.MOV.U32 R7, RZ, RZ, 0x1 ;  /* 0x00000001ff077424 */ /* 0x000fe400078e00ff */
[----:B------:R-:W-:Y:S02]  /*0800*/  IMAD.MOV.U32 R12, RZ, RZ, 0x1 ;  /* 0x00000001ff0c7424 */ /* 0x000fe400078e00ff */
[----:B------:R-:W-:Y:S02]  /*0810*/  IMAD.MOV.U32 R14, RZ, RZ, 0x1 ;  /* 0x00000001ff0e7424 */ /* 0x000fe400078e00ff */
[----:B------:R-:W-:Y:S01]  /*0820*/  IMAD.MOV.U32 R9, RZ, RZ, 0x1 ;  /* 0x00000001ff097424 */ /* 0x000fe200078e00ff */
[----:B------:R-:W-:Y:S06]  /*0830*/  @!P3 BRA `(.L_x_71266) ;  /* 0x000000000038b947 */ /* 0x000fec0003800000 */
[----:B------:R-:W-:Y:S01]  /*0840*/  IMAD.MOV.U32 R12, RZ, RZ, 0x1 ;  /* 0x00000001ff0c7424 */ /* 0x000fe200078e00ff */
[----:B------:R-:W-:-:S07]  /*0850*/  PRMT R15, R0, 0x7610, R15 ;  /* 0x00007610000f7816 */ /* 0x000fce000000000f */
.L_x_71267:
        /* <DEDUP_REMOVED lines=12> */
.L_x_71266:
[----:B------:R-:W-:Y:S05]  /*0920*/  BSYNC B0 ;  /* 0x0000000000007941 */ /* 0x000fea0003800000 */
.L_x_71265:
[----:B------:R-:W-:Y:S04]  /*0930*/  BSSY B0, `(.L_x_71268) ;  /* 0x0000013000007945 */ /* 0x000fe80003800000 */
[----:B------:R-:W-:Y:S05]  /*0940*/  @!P4 BRA `(.L_x_71269) ;  /* 0x000000000044c947 */ /* 0x000fea0003800000 */
[----:B------:R-:W-:Y:S01]  /*0950*/  IMAD.MOV.U32 R7, RZ, RZ, 0x1 ;  /* 0x00000001ff077424 */ /* 0x000fe200078e00ff */
[----:B------:R-:W-:-:S07]  /*0960*/  PRMT R3, R0, 0x7610, R3 ;  /* 0x0000761000037816 */ /* 0x000fce0000000003 */
.L_x_71270:
        /* <DEDUP_REMOVED lines=15> */
.L_x_71269:
[----:B------:R-:W-:Y:S05]  /*0a60*/  BSYNC B0 ;  /* 0x0000000000007941 */ /* 0x000fea0003800000 */
.L_x_71268:
[----:B------:R-:W-:Y:S04]  /*0a70*/  BSSY B0, `(.L_x_71271) ;  /* 0x0000012000007945 */ /* 0x000fe80003800000 */
[----:B------:R-:W-:Y:S05]  /*0a80*/  @!P5 BRA `(.L_x_71272) ;  /* 0x000000000040d947 */ /* 0x000fea0003800000 */
[----:B------:R-:W-:Y:S01]  /*0a90*/  IMAD.MOV.U32 R9, RZ, RZ, 0x1 ;  /* 0x00000001ff097424 */ /* 0x000fe200078e00ff */
[----:B------:R-:W-:-:S07]  /*0aa0*/  PRMT R3, R0, 0x7610, R3 ;  /* 0x0000761000037816 */ /* 0x000fce0000000003 */
.L_x_71273:
[C---:B------:R-:W-:Y:S02]  /*0ab0*/  LOP3.LUT R5, R6.reuse, 0x1, RZ, 0xc0, !PT ;  /* 0x0000000106057812 */ /* 0x040fe400078ec0ff */
[----:B------:R-:W-:Y:S02]  /*0ac0*/  PRMT R15, R3, 0x9910, RZ ;  /* 0x00009910030f7816 */ /* 0x000fe400000000ff */
        /* <DEDUP_REMOVED lines=12> */
.L_x_71272:
[----:B------:R-:W-:Y:S05]  /*0b90*/  BSYNC B0 ;  /* 0x0000000000007941 */ /* 0x000fea0003800000 */
.L_x_71271:
[----:B------:R-:W-:Y:S04]  /*0ba0*/  BSSY B0, `(.L_x_71274) ;  /* 0x0000011000007945 */ /* 0x000fe80003800000 */
[----:B------:R-:W-:Y:S05]  /*0bb0*/  @!P6 BRA `(.L_x_71275) ;  /* 0x00000000003ce947 */ /* 0x000fea0003800000 */
[----:B------:R-:W-:-:S07]  /*0bc0*/  IMAD.MOV.U32 R14, RZ, RZ, 0x1 ;  /* 0x00000001ff0e7424 */ /* 0x000fce00078e00ff */
.L_x_71276:
[----:B------:R-:W-:Y:S02]  /*0bd0*/  LOP3.LUT R3, R8, 0x1, RZ, 0xc0, !PT ;  /* 0x0000000108037812 */ /* 0x000fe400078ec0ff */
        /* <DEDUP_REMOVED lines=13> */
.L_x_71275:
[----:B------:R-:W-:Y:S05]  /*0cb0*/  BSYNC B0 ;  /* 0x0000000000007941 */ /* 0x000fea0003800000 */
.L_x_71274:
        /* <DEDUP_REMOVED lines=15> */
.L_x_71252:
[----:B------:R-:W0:Y:S01]  /*0db0*/  S2R R15, SR_TID.X ;  /* 0x00000000000f7919 */ /* 0x000e220000002100 */
[----:B------:R-:W-:Y:S01]  /*0dc0*/  BSSY B0, `(.L_x_71277) ;  /* 0x0000018000007945 */ /* 0x000fe20003800000 */
[----:B------:R-:W-:Y:S02]  /*0dd0*/  PRMT R12, RZ, 0x7610, R12 ;  /* 0x00007610ff0c7816 */ /* 0x000fe4000000000c */
[----:B------:R-:W-:Y:S02]  /*0de0*/  PRMT R13, RZ, 0x7610, R13 ;  /* 0x00007610ff0d7816 */ /* 0x000fe4000000000d */
[----:B0-----:R-:W-:Y:S01]  /*0df0*/  ISETP.GE.AND P0, PT, R15, R14, PT ;  /* 0x0000000e0f00720c */ /* 0x001fe20003f06270 */
[----:B------:R-:W-:-:S12]  /*0e00*/  IMAD.MOV.U32 R17, RZ, RZ, R15 ;  /* 0x000000ffff117224 */ /* 0x000fd800078e000f */
[C---:B------:R-:W-:Y:S02]  /*0e10*/  @!P0 VIADD R21, R17.reuse, UR4 ;  /* 0x0000000411158c36 */ /* 0x040fe40008000000 */
        /* <DEDUP_REMOVED lines=18> */
.L_x_71278:
[----:B------:R-:W-:Y:S05]  /*0f40*/  BSYNC B0 ;  /* 0x0000000000007941 */ /* 0x000fea0003800000 */
.L_x_71277:
        /* <DEDUP_REMOVED lines=17> */
.L_x_71280:
[----:B------:R-:W-:Y:S05]  /*1060*/  BSYNC B0 ;  /* 0x0000000000007941 */ /* 0x000fea0003800000 */
.L_x_71279:
[----:B------:R-:W-:Y:S01]  /*1070*/  ISETP.GE.AND P3, PT, R17, R14, PT ;  /* 0x0000000e1100720c */ /* 0x000fe20003f66270 */
[----:B------:R-:W2:Y:S01]  /*1080*/  @!P0 LDC.64 R8, c[0x0][0x230] ;  /* 0x00008c00ff088b82 */ /* 0x000ea20000000a00 */
[----:B------:R-:W-:-:S07]  /*1090*/  PRMT R16, RZ, 0x7610, R16 ;  /* 0x00007610ff107816 */ /* 0x000fce0000000010 */
        /* <DEDUP_REMOVED lines=10> */
[----:B------:R0:W5:Y:S01]  /*1140*/  @!P0 LDG.E.U8 R16, desc[UR8][R8.64] ;  /* 0x0000000808108981 */ /* 0x000162000c1e1100 */
[----:B------:R-:W-:Y:S02]  /*1150*/  PRMT R19, RZ, 0x7610, R19 ;  /* 0x00007610ff137816 */ /* 0x000fe40000000013 */
[----:B-1----:R-:W-:Y:S01]  /*1160*/  @!P3 IADD3 R4, P6, R23, R4, RZ ;  /* 0x000000041704b210 */ /* 0x002fe20007fde0ff */
[----:B------:R-:W-:Y:S01]  /*1170*/  @!P1 IMAD.X R3, RZ, RZ, R3, P5 ;  /* 0x000000ffff039224 */ /* 0x000fe200028e0603 */
[----:B------:R-:W-:-:S03]  /*1180*/  PRMT R18, RZ, 0x7610, R18 ;  /* 0x00007610ff127816 */ /* 0x000fc60000000012 */
[----:B------:R-:W-:Y:S01]  /*1190*/  @!P3 IMAD.X R5, RZ, RZ, R5, P6 ;  /* 0x000000ffff05b224 */ /* 0x000fe200030e0605 */
[----:B------:R0:W5:Y:S04]  /*11a0*/  @!P1 LDG.E.U8 R19, desc[UR8][R2.64] ;  /* 0x0000000802139981 */ /* 0x000168000c1e1100 */
[----:B------:R0:W5:Y:S01]  /*11b0*/  @!P3 LDG.E.U8 R18, desc[UR8][R4.64] ;  /* 0x000000080412b981 */ /* 0x000162000c1e1100 */
[----:B--2---:R-:W-:Y:S02]  /*11c0*/  @!P2 IADD3 R6, P4, R17, R6, RZ ;  /* 0x000000061106a210 */ /* 0x004fe40007f9e0ff */
[----:B------:R-:W-:-:S03]  /*11d0*/  PRMT R17, RZ, 0x7610, R17 ;  /* 0x00007610ff117816 */ /* 0x000fc60000000011 */
[----:B------:R-:W-:-:S05]  /*11e0*/  @!P2 IMAD.X R7, RZ, RZ, R7, P4 ;  /* 0x000000ffff07a224 */ /* 0x000fca00020e0607 */
[----:B------:R0:W5:Y:S01]  /*11f0*/  @!P2 LDG.E.U8 R17, desc[UR8][R6.64] ;  /* 0x000000080611a981 */ /* 0x000162000c1e1100 */
[----:B------:R-:W-:Y:S04]  /*1200*/  BSSY B0, `(.L_x_71281) ;  /* 0x0000015000007945 */ /* 0x000fe80003800000 */
[----:B------:R-:W-:Y:S05]  /*1210*/  @P0 BRA `(.L_x_71282) ;  /* 0x00000000004c0947 */ /* 0x000fea0003800000 */
[----:B-----5:R-:W-:Y:S01]  /*1220*/  LOP3.LUT P1, RZ, R16, 0xff, RZ, 0xc0, !PT ;  /* 0x000000ff10ff7812 */ /* 0x020fe2000782c0ff */
[----:B0-----:R-:W-:-:S12]  /*1230*/  IMAD.MOV.U32 R2, RZ, RZ, 0x1 ;  /* 0x00000001ff027424 */ /* 0x001fd800078e00ff */
[----:B------:R-:W-:Y:S05]  /*1240*/  @!P1 BRA `(.L_x_71282) ;  /* 0x0000000000409947 */ /* 0x000fea0003800000 */
[----:B------:R-:W-:Y:S01]  /*1250*/  IMAD.MOV.U32 R2, RZ, RZ, 0x1 ;  /* 0x00000001ff027424 */ /* 0x000fe200078e00ff */
[----:B------:R-:W-:-:S07]  /*1260*/  PRMT R3, R0, 0x7610, R3 ;  /* 0x0000761000037816 */ /* 0x000fce0000000003 */
.L_x_71283:
        /* <DEDUP_REMOVED lines=14> */
.L_x_71282:
[----:B------:R-:W-:Y:S05]  /*1350*/  BSYNC B0 ;  /* 0x0000000000007941 */ /* 0x000fea0003800000 */
.L_x_71281:
        /* <DEDUP_REMOVED lines=9> */
.L_x_71286:
        /* <DEDUP_REMOVED lines=14> */
.L_x_71285:
[----:B------:R-:W-:Y:S05]  /*14d0*/  BSYNC B0 ;  /* 0x0000000000007941 */ /* 0x000fea0003800000 */
.L_x_71284:
        /* <DEDUP_REMOVED lines=9> */
.L_x_71289:
        /* <DEDUP_REMOVED lines=14> */
.L_x_71288:
[----:B------:R-:W-:Y:S05]  /*1650*/  BSYNC B0 ;  /* 0x0000000000007941 */ /* 0x000fea0003800000 */
.L_x_71287:
        /* <DEDUP_REMOVED lines=9> */
.L_x_71292:
        /* <DEDUP_REMOVED lines=14> */
.L_x_71291:
[----:B------:R-:W-:Y:S05]  /*17d0*/  BSYNC B0 ;  /* 0x0000000000007941 */ /* 0x000fea0003800000 */
.L_x_71290:
        /* <DEDUP_REMOVED lines=9> */
.L_x_71295:
        /* <DEDUP_REMOVED lines=14> */
.L_x_71294:
[----:B------:R-:W-:Y:S05]  /*1950*/  BSYNC B0 ;  /* 0x0000000000007941 */ /* 0x000fea0003800000 */
.L_x_71293:
        /* <DEDUP_REMOVED lines=9> */
.L_x_71298:
        /* <DEDUP_REMOVED lines=13> */
.L_x_71297:
[----:B------:R-:W-:Y:S05]  /*1ac0*/  BSYNC B0 ;  /* 0x0000000000007941 */ /* 0x000fea0003800000 */
.L_x_71296:
        /* <DEDUP_REMOVED lines=9> */
.L_x_71301:
        /* <DEDUP_REMOVED lines=14> */
.L_x_71300:
[----:B------:R-:W-:Y:S05]  /*1c40*/  BSYNC B0 ;  /* 0x0000000000007941 */ /* 0x000fea0003800000 */
.L_x_71299:
        /* <DEDUP_REMOVED lines=8> */
.L_x_71304:
[----:B------:R-:W-:Y:S02]  /*1cd0*/  LOP3.LUT R10, R17, 0x1, RZ, 0xc0, !PT ;  /* 0x00000001110a7812 */ /* 0x000fe400078ec0ff */
[----:B------:R-:W-:Y:S02]  /*1ce0*/  PRMT R11, R0, 0x9910, RZ ;  /* 0x00009910000b7816 */ /* 0x000fe400000000ff */
[----:B------:R-:W-:Y:S02]  /*1cf0*/  ISETP.NE.U32.AND P1, PT, R10, 0x1, PT ;  /* 0x000000010a00780c */ /* 0x000fe40003f25070 */
[----:B------:R-:W-:Y:S01]  /*1d00*/  PRMT R9, R9, 0x9910, RZ ;  /* 0x0000991009097816 */ /* 0x000fe200000000ff */
[----:B------:R-:W-:Y:S01]  /*1d10*/  IMAD R11, R11, R11, RZ ;  /* 0x0000000b0b0b7224 */ /* 0x000fe200078e02ff */
[----:B------:R-:W-:Y:S02]  /*1d20*/  SEL R10, R0, 0x1, !P1 ;  /* 0x00000001000a7807 */ /* 0x000fe40004800000 */
[----:B------:R-:W-:-:S02]  /*1d30*/  LOP3.LUT R0, R17, 0xffff, RZ, 0xc0, !PT ;  /* 0x0000ffff11007812 */ /* 0x000fc400078ec0ff */
[----:B------:R-:W-:Y:S02]  /*1d40*/  PRMT R10, R10, 0x9910, RZ ;  /* 0x000099100a0a7816 */ /* 0x000fe400000000ff */
[----:B------:R-:W-:-:S03]  /*1d50*/  SHF.R.U32.HI R0, RZ, 0x1, R0 ;  /* 0x00000001ff007819 */ /* 0x000fc60000011600 */
[----:B------:R-:W-:Y:S01]  /*1d60*/  IMAD R9, R9, R10, RZ ;  /* 0x0000000a09097224 */ /* 0x000fe200078e02ff */
[----:B------:R-:W-:Y:S02]  /*1d70*/  LOP3.LUT P1, R17, R0, 0x7f, RZ, 0xc0, !PT ;  /* 0x0000007f00117812 */ /* 0x000fe4000782c0ff */
[----:B------:R-:W-:-:S11]  /*1d80*/  PRMT R0, R11, 0x7610, R0 ;  /* 0x000076100b007816 */ /* 0x000fd60000000000 */
[----:B------:R-:W-:Y:S05]  /*1d90*/  @P1 BRA `(.L_x_71304) ;  /* 0xfffffffc00cc1947 */ /* 0x000fea000383ffff */
.L_x_71303:
[----:B------:R-:W-:Y:S05]  /*1da0*/  BSYNC B0 ;  /* 0x0000000000007941 */ /* 0x000fea0003800000 */
.L_x_71302:
        /* <DEDUP_REMOVED lines=24> */
.L_x_71307:
        /* <DEDUP_REMOVED lines=8> */
.L_x_71308:
        /* <DEDUP_REMOVED lines=8> */
.L_x_71309:
        /* <DEDUP_REMOVED lines=9> */
.L_x_71310:
[----:B------:R-:W-:Y:S05]  /*20c0*/  BSYNC B1 ;  /* 0x0000000000017941 */ /* 0x000fea0003800000 */
.L_x_71306:
[----:B------:R-:W-:-:S13]  /*20d0*/  ISETP.GE.AND P0, PT, R15, R14, PT ;  /* 0x0000000e0f00720c */ /* 0x000fda0003f06270 */
[----:B-1----:R-:W1:Y:S01]  /*20e0*/  @!P0 LDC.64 R4, c[0x0][0x228] ;  /* 0x00008a00ff048b82 */ /* 0x002e620000000a00 */
[C---:B0-2---:R-:W-:Y:S02]  /*20f0*/  @!P0 VIADD R3, R15.reuse, UR4 ;  /* 0x000000040f038c36 */ /* 0x045fe40008000000 */
[----:B------:R-:W-:-:S03]  /*2100*/  @!P0 VIADD R15, R15, 0x80 ;  /* 0x000000800f0f8836 */ /* 0x000fc60000000000 */
[----:B-1----:R-:W-:-:S05]  /*2110*/  @!P0 IADD3 R2, P1, R3, R4, RZ ;  /* 0x0000000403028210 */ /* 0x002fca0007f3e0ff */
[----:B------:R-:W-:-:S05]  /*2120*/  @!P0 IMAD.X R3, RZ, RZ, R5, P1 ;  /* 0x000000ffff038224 */ /* 0x000fca00008e0605 */
[----:B------:R2:W-:Y:S03]  /*2130*/  @!P0 STG.E.U8 desc[UR8][R2.64], R8 ;  /* 0x0000000802008986 */ /* 0x0005e6000c101108 */
.L_x_71311:
[----:B------:R-:W-:Y:S05]  /*2140*/  BSYNC B0 ;  /* 0x0000000000007941 */ /* 0x000fea0003800000 */
.L_x_71305:
        /* <DEDUP_REMOVED lines=9> */
.L_x_71312:
        /* <DEDUP_REMOVED lines=10> */
.L_x_71999:


//--------------------- .text._ZN2at6native29vectorized_elementwise_kernelILi4EZNS0_50_GLOBAL__N__2680c7bb_12_PowKernel_cu_7dd49032_316822pow_scalar_tensor_implIhEEvRNS_18TensorIteratorBaseET_EUlhE_St5arrayIPcLm2EEEEviT0_T1_ --------------------------
	.section	.text._ZN2at6native29vectorized_elementwise_kernelILi4EZNS0_50_GLOBAL__N__2680c7bb_12_PowKernel_cu_7dd49032_316822pow_scalar_tensor_implIhEEvRNS_18TensorIteratorBaseET_EUlhE_St5arrayIPcLm2EEEEviT0_T1_,"ax",@progbits
	.align	128
        .global         _ZN2at6native29vectorized_elementwise_kernelILi4EZNS0_50_GLOBAL__N__2680c7bb_12_PowKernel_cu_7dd49032_316822pow_scalar_tensor_implIhEEvRNS_18TensorIteratorBaseET_EUlhE_St5arrayIPcLm2EEEEviT0_T1_
        .type           _ZN2at6native29vectorized_elementwise_kernelILi4EZNS0_50_GLOBAL__N__2680c7bb_12_PowKernel_cu_7dd49032_316822pow_scalar_tensor_implIhEEvRNS_18TensorIteratorBaseET_EUlhE_St5arrayIPcLm2EEEEviT0_T1_,@function
        .size           _ZN2at6native29vectorized_elementwise_kernelILi4EZNS0_50_GLOBAL__N__2680c7bb_12_PowKernel_cu_7dd49032_316822pow_scalar_tensor_implIhEEvRNS_18TensorIteratorBaseET_EUlhE_St5arrayIPcLm2EEEEviT0_T1_,(.L_x_72000 - _ZN2at6native29vectorized_elementwise_kernelILi4EZNS0_50_GLOBAL__N__2680c7bb_12_PowKernel_cu_7dd49032_316822pow_scalar_tensor_implIhEEvRNS_18TensorIteratorBaseET_EUlhE_St5arrayIPcLm2EEEEviT0_T1_)
        .other          _ZN2at6native29vectorized_elementwise_kernelILi4EZNS0_50_GLOBAL__N__2680c7bb_12_PowKernel_cu_7dd49032_316822pow_scalar_tensor_implIhEEvRNS_18TensorIteratorBaseET_EUlhE_St5arrayIPcLm2EEEEviT0_T1_,@"STO_CUDA_ENTRY STV_DEFAULT"
_ZN2at6native29vectorized_elementwise_kernelILi4EZNS0_50_GLOBAL__N__2680c7bb_12_PowKernel_cu_7dd49032_316822pow_scalar_tensor_implIhEEvRNS_18TensorIteratorBaseET_EUlhE_St5arrayIPcLm2EEEEviT0_T1_:
.text._ZN2at6native29vectorized_elementwise_kernelILi4EZNS0_50_GLOBAL__N__2680c7bb_12_PowKernel_cu_7dd49032_316822pow_scalar_tensor_implIhEEvRNS_18TensorIteratorBaseET_EUlhE_St5arrayIPcLm2EEEEviT0_T1_:
        /* <DEDUP_REMOVED lines=18> */
[----:B------:R0:W3:Y:S01]  /*0120*/  LDG.E R8, desc[UR8][R4.64+0x200] ;  /* 0x0002000804087981 */ /* 0x0000e2000c1e1900 */
[----:B------:R-:W-:Y:S01]  /*0130*/  BSSY B0, `(.L_x_71314) ;  /* 0x0000025000007945 */ /* 0x000fe20003800000 */
[C---:B--2---:R-:W-:Y:S02]  /*0140*/  PRMT R11, R12.reuse, 0x7771, RZ ;  /* 0x000077710c0b7816 */ /* 0x044fe400000000ff */
[C---:B------:R-:W-:Y:S02]  /*0150*/  PRMT R9, R12.reuse, 0x7772, RZ ;  /* 0x000077720c097816 */ /* 0x040fe400000000ff */
[----:B------:R-:W-:-:S02]  /*0160*/  PRMT R10, R12, 0x7773, RZ ;  /* 0x000077730c0a7816 */ /* 0x000fc400000000ff */
[----:B------:R-:W-:Y:S02]  /*0170*/  PRMT R12, R12, 0x7770, RZ ;  /* 0x000077700c0c7816 */ /* 0x000fe400000000ff */
[----:B------:R-:W-:Y:S02]  /*0180*/  PRMT R3, R11, 0x9910, RZ ;  /* 0x000099100b037816 */ /* 0x000fe400000000ff */
[----:B------:R-:W-:Y:S02]  /*0190*/  ISETP.NE.AND P3, PT, R12, RZ, PT ;  /* 0x000000ff0c00720c */ /* 0x000fe40003f65270 */
[----:B0-----:R-:W-:Y:S02]  /*01a0*/  PRMT R4, R10, 0x9910, RZ ;  /* 0x000099100a047816 */ /* 0x001fe400000000ff */
[----:B------:R-:W-:Y:S02]  /*01b0*/  ISETP.NE.AND P0, PT, R3, RZ, PT ;  /* 0x000000ff0300720c */ /* 0x000fe40003f05270 */
[----:B------:R-:W-:Y:S01]  /*01c0*/  PRMT R6, R9, 0x9910, RZ ;  /* 0x0000991009067816 */ /* 0x000fe200000000ff */
[----:B------:R-:W-:Y:S01]  /*01d0*/  IMAD.MOV.U32 R3, RZ, RZ, R4 ;  /* 0x000000ffff037224 */ /* 0x000fe200078e0004 */
[----:B---3--:R-:W-:Y:S01]  /*01e0*/  PRMT R7, R8, 0x7771, RZ ;  /* 0x0000777108077816 */ /* 0x008fe200000000ff */
[----:B------:R-:W-:Y:S01]  /*01f0*/  IMAD.MOV.U32 R4, RZ, RZ, 0x1 ;  /* 0x00000001ff047424 */ /* 0x000fe200078e00ff */
[----:B------:R-:W-:Y:S01]  /*0200*/  ISETP.NE.AND P1, PT, R6, RZ, PT ;  /* 0x000000ff0600720c */ /* 0x000fe20003f25270 */
[----:B------:R-:W-:Y:S01]  /*0210*/  IMAD.MOV.U32 R6, RZ, RZ, 0x1 ;  /* 0x00000001ff067424 */ /* 0x000fe200078e00ff */
[----:B------:R-:W-:-:S02]  /*0220*/  ISETP.NE.AND P2, PT, R3, RZ, PT ;  /* 0x000000ff0300720c */ /* 0x000fc40003f45270 */
[----:B------:R-:W-:Y:S02]  /*0230*/  PRMT R3, R4, 0x7610, R3 ;  /* 0x0000761004037816 */ /* 0x000fe40000000003 */
[C---:B------:R-:W-:Y:S02]  /*0240*/  PRMT R4, R8.reuse, 0x7770, RZ ;  /* 0x0000777008047816 */ /* 0x040fe400000000ff */
[C---:B------:R-:W-:Y:S02]  /*0250*/  PRMT R5, R8.reuse, 0x7772, RZ ;  /* 0x0000777208057816 */ /* 0x040fe400000000ff */
[----:B------:R-:W-:Y:S01]  /*0260*/  PRMT R8, R8, 0x7773, RZ ;  /* 0x0000777308087816 */ /* 0x000fe200000000ff */
[----:B------:R-:W-:Y:S06]  /*0270*/  @!P3 BRA `(.L_x_71315) ;  /* 0x000000000040b947 */ /* 0x000fec0003800000 */
[----:B------:R-:W-:Y:S01]  /*0280*/  IMAD.MOV.U32 R6, RZ, RZ, 0x1 ;  /* 0x00000001ff067424 */ /* 0x000fe200078e00ff */
[----:B------:R-:W-:-:S07]  /*0290*/  PRMT R13, R0, 0x7610, R13 ;  /* 0x00007610000d7816 */ /* 0x000fce000000000d */
.L_x_71316:
        /* <DEDUP_REMOVED lines=14> */
.L_x_71315:
[----:B------:R-:W-:Y:S05]  /*0380*/  BSYNC B0 ;  /* 0x0000000000007941 */ /* 0x000fea0003800000 */
.L_x_71314:
[----:B------:R-:W-:Y:S01]  /*0390*/  PRMT R15, R8, 0x9910, RZ ;  /* 0x00009910080f7816 */ /* 0x000fe200000000ff */
[----:B------:R-:W-:Y:S01]  /*03a0*/  BSSY B0, `(.L_x_71317) ;  /* 0x000001b000007945 */ /* 0x000fe20003800000 */
[----:B------:R-:W-:Y:S01]  /*03b0*/  PRMT R12, R4, 0x9910, RZ ;  /* 0x00009910040c7816 */ /* 0x000fe200000000ff */
[----:B------:R-:W-:Y:S01]  /*03c0*/  IMAD.MOV.U32 R16, RZ, RZ, 0x1 ;  /* 0x00000001ff107424 */ /* 0x000fe200078e00ff */
[----:B------:R-:W-:Y:S02]  /*03d0*/  PRMT R13, R7, 0x9910, RZ ;  /* 0x00009910070d7816 */ /* 0x000fe400000000ff */
[----:B------:R-:W-:Y:S02]  /*03e0*/  PRMT R14, R5, 0x9910, RZ ;  /* 0x00009910050e7816 */ /* 0x000fe400000000ff */
[----:B------:R-:W-:Y:S01]  /*03f0*/  ISETP.NE.AND P6, PT, R15, RZ, PT ;  /* 0x000000ff0f00720c */ /* 0x000fe20003fc5270 */
[----:B------:R-:W-:Y:S01]  /*0400*/  IMAD.MOV.U32 R15, RZ, RZ, 0x1 ;  /* 0x00000001ff0f7424 */ /* 0x000fe200078e00ff */
[----:B------:R-:W-:-:S02]  /*0410*/  ISETP.NE.AND P3, PT, R12, RZ, PT ;  /* 0x000000ff0c00720c */ /* 0x000fc40003f65270 */
[----:B------:R-:W-:Y:S02]  /*0420*/  ISETP.NE.AND P4, PT, R13, RZ, PT ;  /* 0x000000ff0d00720c */ /* 0x000fe40003f85270 */
[----:B------:R-:W-:Y:S01]  /*0430*/  ISETP.NE.AND P5, PT, R14, RZ, PT ;  /* 0x000000ff0e00720c */ /* 0x000fe20003fa5270 */
[----:B------:R-:W-:-:S12]  /*0440*/  @!P0 BRA `(.L_x_71318) ;  /* 0x0000000000408947 */ /* 0x000fd80003800000 */
[----:B------:R-:W-:Y:S01]  /*0450*/  IMAD.MOV.U32 R3, RZ, RZ, 0x1 ;  /* 0x00000001ff037424 */ /* 0x000fe200078e00ff */
[----:B------:R-:W-:-:S07]  /*0460*/  PRMT R12, R0, 0x7610, R12 ;  /* 0x00007610000c7816 */ /* 0x000fce000000000c */
.L_x_71319:
        /* <DEDUP_REMOVED lines=14> */
.L_x_71318:
[----:B------:R-:W-:Y:S05]  /*0550*/  BSYNC B0 ;  /* 0x0000000000007941 */ /* 0x000fea0003800000 */
.L_x_71317:
[----:B------:R-:W-:Y:S01]  /*0560*/  BSSY B0, `(.L_x_71320) ;  /* 0x0000012000007945 */ /* 0x000fe20003800000 */
[----:B------:R-:W-:Y:S02]  /*0570*/  PRMT R11, R15, 0x7610, R11 ;  /* 0x000076100f0b7816 */ /* 0x000fe4000000000b */
[----:B------:R-:W-:Y:S01]  /*0580*/  PRMT R12, R16, 0x7610, R12 ;  /* 0x00007610100c7816 */ /* 0x000fe2000000000c */
[----:B------:R-:W-:Y:S06]  /*0590*/  @!P1 BRA `(.L_x_71321) ;  /* 0x0000000000389947 */ /* 0x000fec0003800000 */
[----:B------:R-:W-:Y:S01]  /*05a0*/  IMAD.MOV.U32 R12, RZ, RZ, 0x1 ;  /* 0x00000001ff0c7424 */ /* 0x000fe200078e00ff */
[----:B------:R-:W-:-:S07]  /*05b0*/  PRMT R13, R0, 0x7610, R13 ;  /* 0x00007610000d7816 */ /* 0x000fce000000000d */
.L_x_71322:
        /* <DEDUP_REMOVED lines=12> */
.L_x_71321:
[----:B------:R-:W-:Y:S05]  /*0680*/  BSYNC B0 ;  /* 0x0000000000007941 */ /* 0x000fea0003800000 */
.L_x_71320:
[----:B------:R-:W-:Y:S04]  /*0690*/  BSSY B0, `(.L_x_71323) ;  /* 0x0000013000007945 */ /* 0x000fe80003800000 */
[----:B------:R-:W-:Y:S05]  /*06a0*/  @!P2 BRA `(.L_x_71324) ;  /* 0x000000000044a947 */ /* 0x000fea0003800000 */
[----:B------:R-:W-:Y:S01]  /*06b0*/  IMAD.MOV.U32 R11, RZ, RZ, 0x1 ;  /* 0x00000001ff0b7424 */ /* 0x000fe200078e00ff */
[----:B------:R-:W-:-:S07]  /*06c0*/  PRMT R9, R0, 0x7610, R9 ;  /* 0x0000761000097816 */ /* 0x000fce0000000009 */
.L_x_71325:
        /* <DEDUP_REMOVED lines=15> */
.L_x_71324:
[----:B------:R-:W-:Y:S05]  /*07c0*/  BSYNC B0 ;  /* 0x0000000000007941 */ /* 0x000fea0003800000 */
.L_x_71323:
        /* <DEDUP_REMOVED lines=8> */
.L_x_71328:
        /* <DEDUP_REMOVED lines=12> */
.L_x_71327:
[----:B------:R-:W-:Y:S05]  /*0910*/  BSYNC B0 ;  /* 0x0000000000007941 */ /* 0x000fea0003800000 */
.L_x_71326:
[----:B------:R-:W-:Y:S04]  /*0920*/  BSSY B0, `(.L_x_71329) ;  /* 0x0000013000007945 */ /* 0x000fe80003800000 */
[----:B------:R-:W-:Y:S05]  /*0930*/  @!P4 BRA `(.L_x_71330) ;  /* 0x000000000044c947 */ /* 0x000fea0003800000 */
[----:B------:R-:W-:Y:S01]  /*0940*/  IMAD.MOV.U32 R9, RZ, RZ, 0x1 ;  /* 0x00000001ff097424 */ /* 0x000fe200078e00ff */
[----:B------:R-:W-:-:S07]  /*0950*/  PRMT R4, R0, 0x7610, R4 ;  /* 0x0000761000047816 */ /* 0x000fce0000000004 */
.L_x_71331:
        /* <DEDUP_REMOVED lines=15> */
.L_x_71330:
[----:B------:R-:W-:Y:S05]  /*0a50*/  BSYNC B0 ;  /* 0x0000000000007941 */ /* 0x000fea0003800000 */
.L_x_71329:
[----:B------:R-:W-:Y:S04]  /*0a60*/  BSSY B0, `(.L_x_71332) ;  /* 0x0000013000007945 */ /* 0x000fe80003800000 */
[----:B------:R-:W-:Y:S05]  /*0a70*/  @!P5 BRA `(.L_x_71333) ;  /* 0x000000000044d947 */ /* 0x000fea0003800000 */
[----:B------:R-:W-:Y:S01]  /*0a80*/  IMAD.MOV.U32 R13, RZ, RZ, 0x1 ;  /* 0x00000001ff0d7424 */ /* 0x000fe200078e00ff */
[----:B------:R-:W-:-:S07]  /*0a90*/  PRMT R4, R0, 0x7610, R4 ;  /* 0x0000761000047816 */ /* 0x000fce0000000004 */
.L_x_71334:
        /* <DEDUP_REMOVED lines=15> */
.L_x_71333:
[----:B------:R-:W-:Y:S05]  /*0b90*/  BSYNC B0 ;  /* 0x0000000000007941 */ /* 0x000fea0003800000 */
.L_x_71332:
[----:B------:R-:W-:Y:S04]  /*0ba0*/  BSSY B0, `(.L_x_71335) ;  /* 0x0000011000007945 */ /* 0x000fe80003800000 */
[----:B------:R-:W-:Y:S05]  /*0bb0*/  @!P6 BRA `(.L_x_71336) ;  /* 0x00000000003ce947 */ /* 0x000fea0003800000 */
[----:B------:R-:W-:-:S07]  /*0bc0*/  IMAD.MOV.U32 R14, RZ, RZ, 0x1 ;  /* 0x00000001ff0e7424 */ /* 0x000fce00078e00ff */
.L_x_71337:
        /* <DEDUP_REMOVED lines=14> */
.L_x_71336:
[----:B------:R-:W-:Y:S05]  /*0cb0*/  BSYNC B0 ;  /* 0x0000000000007941 */ /* 0x000fea0003800000 */
.L_x_71335:
        /* <DEDUP_REMOVED lines=15> */
.L_x_71313:
        /* <DEDUP_REMOVED lines=25> */
.L_x_71339:
[----:B------:R-:W-:Y:S05]  /*0f40*/  BSYNC B0 ;  /* 0x0000000000007941 */ /* 0x000fea0003800000 */
.L_x_71338:
        /* <DEDUP_REMOVED lines=17> */
.L_x_71341:
[----:B------:R-:W-:Y:S05]  /*1060*/  BSYNC B0 ;  /* 0x0000000000007941 */ /* 0x000fea0003800000 */
.L_x_71340:
        /* <DEDUP_REMOVED lines=32> */
.L_x_71344:
        /* <DEDUP_REMOVED lines=14> */
.L_x_71343:
[----:B------:R-:W-:Y:S05]  /*1350*/  BSYNC B0 ;  /* 0x0000000000007941 */ /* 0x000fea0003800000 */
.L_x_71342:
        /* <DEDUP_REMOVED lines=9> */
.L_x_71347:
        /* <DEDUP_REMOVED lines=14> */
.L_x_71346:
[----:B------:R-:W-:Y:S05]  /*14d0*/  BSYNC B0 ;  /* 0x0000000000007941 */ /* 0x000fea0003800000 */
.L_x_71345:
        /* <DEDUP_REMOVED lines=9> */
.L_x_71350:
        /* <DEDUP_REMOVED lines=14> */
.L_x_71349:
[----:B------:R-:W-:Y:S05]  /*1650*/  BSYNC B0 ;  /* 0x0000000000007941 */ /* 0x000fea0003800000 */
.L_x_71348:
        /* <DEDUP_REMOVED lines=9> */
.L_x_71353:
        /* <DEDUP_REMOVED lines=14> */
.L_x_71352:
[----:B------:R-:W-:Y:S05]  /*17d0*/  BSYNC B0 ;  /* 0x0000000000007941 */ /* 0x000fea0003800000 */
.L_x_71351:
        /* <DEDUP_REMOVED lines=9> */
.L_x_71356:
        /* <DEDUP_REMOVED lines=14> */
.L_x_71355:
[----:B------:R-:W-:Y:S05]  /*1950*/  BSYNC B0 ;  /* 0x0000000000007941 */ /* 0x000fea0003800000 */
.L_x_71354:
        /* <DEDUP_REMOVED lines=9> */
.L_x_71359:
        /* <DEDUP_REMOVED lines=13> */
.L_x_71358:
[----:B------:R-:W-:Y:S05]  /*1ac0*/  BSYNC B0 ;  /* 0x0000000000007941 */ /* 0x000fea0003800000 */
.L_x_71357:
        /* <DEDUP_REMOVED lines=9> */
.L_x_71362:
        /* <DEDUP_REMOVED lines=14> */
.L_x_71361:
[----:B------:R-:W-:Y:S05]  /*1c40*/  BSYNC B0 ;  /* 0x0000000000007941 */ /* 0x000fea0003800000 */
.L_x_71360:
        /* <DEDUP_REMOVED lines=8> */
.L_x_71365:
        /* <DEDUP_REMOVED lines=13> */
.L_x_71364:
[----:B------:R-:W-:Y:S05]  /*1da0*/  BSYNC B0 ;  /* 0x0000000000007941 */ /* 0x000fea0003800000 */
.L_x_71363:
        /* <DEDUP_REMOVED lines=24> */
.L_x_71368:
        /* <DEDUP_REMOVED lines=8> */
.L_x_71369:
        /* <DEDUP_REMOVED lines=8> */
.L_x_71370:
        /* <DEDUP_REMOVED lines=9> */
.L_x_71371:
[----:B------:R-:W-:Y:S05]  /*20c0*/  BSYNC B1 ;  /* 0x0000000000017941 */ /* 0x000fea0003800000 */
.L_x_71367:
[----:B------:R-:W-:-:S13]  /*20d0*/  ISETP.GE.AND P0, PT, R15, R14, PT ;  /* 0x0000000e0f00720c */ /* 0x000fda0003f06270 */
[----:B-1----:R-:W1:Y:S01]  /*20e0*/  @!P0 LDC.64 R4, c[0x0][0x228] ;  /* 0x00008a00ff048b82 */ /* 0x002e620000000a00 */
[C---:B0-2---:R-:W-:Y:S02]  /*20f0*/  @!P0 VIADD R3, R15.reuse, UR4 ;  /* 0x000000040f038c36 */ /* 0x045fe40008000000 */
[----:B------:R-:W-:-:S03]  /*2100*/  @!P0 VIADD R15, R15, 0x80 ;  /* 0x000000800f0f8836 */ /* 0x000fc60000000000 */
[----:B-1----:R-:W-:-:S05]  /*2110*/  @!P0 IADD3 R2, P1, R3, R4, RZ ;  /* 0x0000000403028210 */ /* 0x002fca0007f3e0ff */
[----:B------:R-:W-:-:S05]  /*2120*/  @!P0 IMAD.X R3, RZ, RZ, R5, P1 ;  /* 0x000000ffff038224 */ /* 0x000fca00008e0605 */
[----:B------:R2:W-:Y:S03]  /*2130*/  @!P0 STG.E.U8 desc[UR8][R2.64], R8 ;  /* 0x0000000802008986 */ /* 0x0005e6000c101108 */
.L_x_71372:
[----:B------:R-:W-:Y:S05]  /*2140*/  BSYNC B0 ;  /* 0x0000000000007941 */ /* 0x000fea0003800000 */
.L_x_71366:
        /* <DEDUP_REMOVED lines=9> */
.L_x_71373:
        /* <DEDUP_REMOVED lines=10> */
.L_x_72000:


//--------------------- .text._ZN2at6native29vectorized_elementwise_kernelILi8EZNS0_50_GLOBAL__N__2680c7bb_12_PowKernel_cu_7dd49032_316822pow_scalar_tensor_implIhEEvRNS_18TensorIteratorBaseET_EUlhE_St5arrayIPcLm2EEEEviT0_T1_ --------------------------
	.section	.text._ZN2at6native29vectorized_elementwise_kernelILi8EZNS0_50_GLOBAL__N__2680c7bb_12_PowKernel_cu_7dd49032_316822pow_scalar_tensor_implIhEEvRNS_18TensorIteratorBaseET_EUlhE_St5arrayIPcLm2EEEEviT0_T1_,"ax",@progbits
	.align	128
        .global         _ZN2at6native29vectorized_elementwise_kernelILi8EZNS0_50_GLOBAL__N__2680c7bb_12_PowKernel_cu_7dd49032_316822pow_scalar_tensor_implIhEEvRNS_18TensorIteratorBaseET_EUlhE_St5arrayIPcLm2EEEEviT0_T1_
        .type           _ZN2at6native29vectorized_elementwise_kernelILi8EZNS0_50_GLOBAL__N__2680c7bb_12_PowKernel_cu_7dd49032_316822pow_scalar_tensor_implIhEEvRNS_18TensorIteratorBaseET_EUlhE_St5arrayIPcLm2EEEEviT0_T1_,@function
        .size           _ZN2at6native29vectorized_elementwise_kernelILi8EZNS0_50_GLOBAL__N__2680c7bb_12_PowKernel_cu_7dd49032_316822pow_scalar_tensor_implIhEEvRNS_18TensorIteratorBaseET_EUlhE_St5arrayIPcLm2EEEEviT0_T1_,(.L_x_72001 - _ZN2at6native29vectorized_elementwise_kernelILi8EZNS0_50_GLOBAL__N__2680c7bb_12_PowKernel_cu_7dd49032_316822pow_scalar_tensor_implIhEEvRNS_18TensorIteratorBaseET_EUlhE_St5arrayIPcLm2EEEEviT0_T1_)
        .other          _ZN2at6native29vectorized_elementwise_kernelILi8EZNS0_50_GLOBAL__N__2680c7bb_12_PowKernel_cu_7dd49032_316822pow_scalar_tensor_implIhEEvRNS_18TensorIteratorBaseET_EUlhE_St5arrayIPcLm2EEEEviT0_T1_,@"STO_CUDA_ENTRY STV_DEFAULT"
_ZN2at6native29vectorized_elementwise_kernelILi8EZNS0_50_GLOBAL__N__2680c7bb_12_PowKernel_cu_7dd49032_316822pow_scalar_tensor_implIhEEvRNS_18TensorIteratorBaseET_EUlhE_St5arrayIPcLm2EEEEviT0_T1_:
.text._ZN2at6native29vectorized_elementwise_kernelILi8EZNS0_50_GLOBAL__N__2680c7bb_12_PowKernel_cu_7dd49032_316822pow_scalar_tensor_implIhEEvRNS_18TensorIteratorBaseET_EUlhE_St5arrayIPcLm2EEEEviT0_T1_:
        /* <DEDUP_REMOVED lines=19> */
[----:B------:R-:W-:Y:S02]  /*0130*/  IMAD.MOV.U32 R3, RZ, RZ, 0x1 ;  /* 0x00000001ff037424 */ /* 0x000fe400078e00ff */
[----:B------:R-:W-:Y:S01]  /*0140*/  IMAD.MOV.U32 R6, RZ, RZ, 0x1 ;  /* 0x00000001ff067424 */ /* 0x000fe200078e00ff */
[C---:B--2---:R-:W-:Y:S02]  /*0150*/  LOP3.LUT P0, RZ, R4.reuse, 0xff, RZ, 0xc0, !PT ;  /* 0x000000ff04ff7812 */ /* 0x044fe4000780c0ff */
[----:B------:R-:W-:Y:S02]  /*0160*/  LOP3.LUT R8, R5, 0xffff, RZ, 0xc0, !PT ;  /* 0x0000ffff05087812 */ /* 0x000fe400078ec0ff */
[C---:B------:R-:W-:Y:S02]  /*0170*/  LOP3.LUT R12, R4.reuse, 0xffff, RZ, 0xc0, !PT ;  /* 0x0000ffff040c7812 */ /* 0x040fe400078ec0ff */
[----:B------:R-:W-:-:S02]  /*0180*/  PRMT R11, R4, 0x7732, RZ ;  /* 0x00007732040b7816 */ /* 0x000fc400000000ff */
[C---:B------:R-:W-:Y:S02]  /*0190*/  PRMT R9, R5.reuse, 0x7732, RZ ;  /* 0x0000773205097816 */ /* 0x040fe400000000ff */
[----:B------:R-:W-:Y:S02]  /*01a0*/  SHF.R.U32.HI R12, RZ, 0x8, R12 ;  /* 0x00000008ff0c7819 */ /* 0x000fe4000001160c */
[----:B------:R-:W-:Y:S02]  /*01b0*/  SHF.R.U32.HI R8, RZ, 0x8, R8 ;  /* 0x00000008ff087819 */ /* 0x000fe40000011608 */
[C---:B------:R-:W-:Y:S02]  /*01c0*/  PRMT R7, R5.reuse, 0x7610, R7 ;  /* 0x0000761005077816 */ /* 0x040fe40000000007 */
[----:B------:R-:W-:Y:S02]  /*01d0*/  PRMT R5, R5, 0x7632, R5 ;  /* 0x0000763205057816 */ /* 0x000fe40000000005 */
[----:B------:R-:W-:-:S02]  /*01e0*/  PRMT R10, R4, 0x7632, R10 ;  /* 0x00007632040a7816 */ /* 0x000fc4000000000a */
[----:B------:R-:W-:Y:S02]  /*01f0*/  SHF.R.U32.HI R11, RZ, 0x8, R11 ;  /* 0x00000008ff0b7819 */ /* 0x000fe4000001160b */
[----:B------:R-:W-:Y:S02]  /*0200*/  SHF.R.U32.HI R9, RZ, 0x8, R9 ;  /* 0x00000008ff097819 */ /* 0x000fe40000011609 */
[----:B------:R-:W-:Y:S02]  /*0210*/  PRMT R14, R12, 0x9910, RZ ;  /* 0x000099100c0e7816 */ /* 0x000fe400000000ff */
[----:B------:R-:W-:Y:S01]  /*0220*/  PRMT R13, R8, 0x9910, RZ ;  /* 0x00009910080d7816 */ /* 0x000fe200000000ff */
[----:B------:R-:W-:Y:S06]  /*0230*/  @!P0 BRA `(.L_x_71376) ;  /* 0x0000000000388947 */ /* 0x000fec0003800000 */
[----:B------:R-:W-:Y:S01]  /*0240*/  IMAD.MOV.U32 R6, RZ, RZ, 0x1 ;  /* 0x00000001ff067424 */ /* 0x000fe200078e00ff */
[----:B------:R-:W-:-:S07]  /*0250*/  PRMT R15, R0, 0x7610, R15 ;  /* 0x00007610000f7816 */ /* 0x000fce000000000f */
.L_x_71377:
        /* <DEDUP_REMOVED lines=12> */
.L_x_71376:
[----:B------:R-:W-:Y:S05]  /*0320*/  BSYNC B0 ;  /* 0x0000000000007941 */ /* 0x000fea0003800000 */
.L_x_71375:
[----:B------:R-:W-:Y:S01]  /*0330*/  ISETP.NE.AND P6, PT, R14, RZ, PT ;  /* 0x000000ff0e00720c */ /* 0x000fe20003fc5270 */
[----:B------:R-:W-:Y:S01]  /*0340*/  BSSY B0, `(.L_x_71378) ;  /* 0x000001c000007945 */ /* 0x000fe20003800000 */
[----:B------:R-:W-:Y:S01]  /*0350*/  PRMT R15, R9, 0x9910, RZ ;  /* 0x00009910090f7816 */ /* 0x000fe200000000ff */
[----:B------:R-:W-:Y:S01]  /*0360*/  IMAD.MOV.U32 R16, RZ, RZ, 0x1 ;  /* 0x00000001ff107424 */ /* 0x000fe200078e00ff */
[----:B------:R-:W-:Y:S02]  /*0370*/  PRMT R4, R11, 0x9910, RZ ;  /* 0x000099100b047816 */ /* 0x000fe400000000ff */
[----:B------:R-:W-:Y:S01]  /*0380*/  ISETP.NE.AND P2, PT, R15, RZ, PT ;  /* 0x000000ff0f00720c */ /* 0x000fe20003f45270 */
[----:B------:R-:W-:Y:S01]  /*0390*/  IMAD.MOV.U32 R15, RZ, RZ, 0x1 ;  /* 0x00000001ff0f7424 */ /* 0x000fe200078e00ff */
[----:B------:R-:W-:Y:S02]  /*03a0*/  ISETP.NE.AND P0, PT, R13, RZ, PT ;  /* 0x000000ff0d00720c */ /* 0x000fe40003f05270 */
[----:B------:R-:W-:-:S02]  /*03b0*/  ISETP.NE.AND P1, PT, R4, RZ, PT ;  /* 0x000000ff0400720c */ /* 0x000fc40003f25270 */
[----:B------:R-:W-:Y:S02]  /*03c0*/  LOP3.LUT P5, RZ, R10, 0xff, RZ, 0xc0, !PT ;  /* 0x000000ff0aff7812 */ /* 0x000fe400078ac0ff */
[----:B------:R-:W-:Y:S02]  /*03d0*/  LOP3.LUT P3, RZ, R7, 0xff, RZ, 0xc0, !PT ;  /* 0x000000ff07ff7812 */ /* 0x000fe4000786c0ff */
[----:B------:R-:W-:Y:S01]  /*03e0*/  LOP3.LUT P4, RZ, R5, 0xff, RZ, 0xc0, !PT ;  /* 0x000000ff05ff7812 */ /* 0x000fe2000788c0ff */
[----:B------:R-:W-:-:S12]  /*03f0*/  @!P6 BRA `(.L_x_71379) ;  /* 0x000000000040e947 */ /* 0x000fd80003800000 */
[----:B------:R-:W-:Y:S01]  /*0400*/  IMAD.MOV.U32 R3, RZ, RZ, 0x1 ;  /* 0x00000001ff037424 */ /* 0x000fe200078e00ff */
[----:B------:R-:W-:-:S07]  /*0410*/  PRMT R4, R0, 0x7610, R4 ;  /* 0x0000761000047816 */ /* 0x000fce0000000004 */
.L_x_71380:
        /* <DEDUP_REMOVED lines=14> */
.L_x_71379:
[----:B------:R-:W-:Y:S05]  /*0500*/  BSYNC B0 ;  /* 0x0000000000007941 */ /* 0x000fea0003800000 */
.L_x_71378:
[----:B------:R-:W-:Y:S01]  /*0510*/  BSSY B0, `(.L_x_71381) ;  /* 0x0000012000007945 */ /* 0x000fe20003800000 */
[----:B------:R-:W-:Y:S02]  /*0520*/  PRMT R4, R15, 0x7610, R4 ;  /* 0x000076100f047816 */ /* 0x000fe40000000004 */
[----:B------:R-:W-:Y:S01]  /*0530*/  PRMT R12, R16, 0x7610, R12 ;  /* 0x00007610100c7816 */ /* 0x000fe2000000000c */
[----:B------:R-:W-:Y:S06]  /*0540*/  @!P5 BRA `(.L_x_71382) ;  /* 0x000000000038d947 */ /* 0x000fec0003800000 */
[----:B------:R-:W-:Y:S01]  /*0550*/  IMAD.MOV.U32 R12, RZ, RZ, 0x1 ;  /* 0x00000001ff0c7424 */ /* 0x000fe200078e00ff */
[----:B------:R-:W-:-:S07]  /*0560*/  PRMT R13, R0, 0x7610, R13 ;  /* 0x00007610000d7816 */ /* 0x000fce000000000d */
.L_x_71383:
        /* <DEDUP_REMOVED lines=12> */
.L_x_71382:
[----:B------:R-:W-:Y:S05]  /*0630*/  BSYNC B0 ;  /* 0x0000000000007941 */ /* 0x000fea0003800000 */
.L_x_71381:
[----:B------:R-:W-:Y:S04]  /*0640*/  BSSY B0, `(.L_x_71384) ;  /* 0x0000012000007945 */ /* 0x000fe80003800000 */
[----:B------:R-:W-:Y:S05]  /*0650*/  @!P1 BRA `(.L_x_71385) ;  /* 0x0000000000409947 */ /* 0x000fea0003800000 */
[----:B------:R-:W-:Y:S01]  /*0660*/  IMAD.MOV.U32 R4, RZ, RZ, 0x1 ;  /* 0x00000001ff047424 */ /* 0x000fe200078e00ff */
[----:B------:R-:W-:-:S07]  /*0670*/  PRMT R10, R0, 0x7610, R10 ;  /* 0x00007610000a7816 */ /* 0x000fce000000000a */
.L_x_71386:
        /* <DEDUP_REMOVED lines=14> */
.L_x_71385:
[----:B------:R-:W-:Y:S05]  /*0760*/  BSYNC B0 ;  /* 0x0000000000007941 */ /* 0x000fea0003800000 */
.L_x_71384:
        /* <DEDUP_REMOVED lines=8> */
.L_x_71389:
        /* <DEDUP_REMOVED lines=12> */
.L_x_71388:
[----:B------:R-:W-:Y:S05]  /*08b0*/  BSYNC B0 ;  /* 0x0000000000007941 */ /* 0x000fea0003800000 */
.L_x_71387:
[----:B------:R-:W-:Y:S04]  /*08c0*/  BSSY B0, `(.L_x_71390) ;  /* 0x0000013000007945 */ /* 0x000fe80003800000 */
[----:B------:R-:W-:Y:S05]  /*08d0*/  @!P0 BRA `(.L_x_71391) ;  /* 0x0000000000448947 */ /* 0x000fea0003800000 */
[----:B------:R-:W-:Y:S01]  /*08e0*/  IMAD.MOV.U32 R10, RZ, RZ, 0x1 ;  /* 0x00000001ff0a7424 */ /* 0x000fe200078e00ff */
[----:B------:R-:W-:-:S07]  /*08f0*/  PRMT R7, R0, 0x7610, R7 ;  /* 0x0000761000077816 */ /* 0x000fce0000000007 */
.L_x_71392:
        /* <DEDUP_REMOVED lines=15> */
.L_x_71391:
[----:B------:R-:W-:Y:S05]  /*09f0*/  BSYNC B0 ;  /* 0x0000000000007941 */ /* 0x000fea0003800000 */
.L_x_71390:
[----:B------:R-:W-:Y:S04]  /*0a00*/  BSSY B0, `(.L_x_71393) ;  /* 0x0000010000007945 */ /* 0x000fe80003800000 */
[----:B------:R-:W-:Y:S05]  /*0a10*/  @!P4 BRA `(.L_x_71394) ;  /* 0x000000000038c947 */ /* 0x000fea0003800000 */
[----:B------:R-:W-:Y:S01]  /*0a20*/  IMAD.MOV.U32 R13, RZ, RZ, 0x1 ;  /* 0x00000001ff0d7424 */ /* 0x000fe200078e00ff */
[----:B------:R-:W-:-:S07]  /*0a30*/  PRMT R7, R0, 0x7610, R7 ;  /* 0x0000761000077816 */ /* 0x000fce0000000007 */
.L_x_71395:
        /* <DEDUP_REMOVED lines=12> */
.L_x_71394:
[----:B------:R-:W-:Y:S05]  /*0b00*/  BSYNC B0 ;  /* 0x0000000000007941 */ /* 0x000fea0003800000 */
.L_x_71393:
[----:B------:R-:W-:Y:S04]  /*0b10*/  BSSY B0, `(.L_x_71396) ;  /* 0x0000011000007945 */ /* 0x000fe80003800000 */
[----:B------:R-:W-:Y:S05]  /*0b20*/  @!P2 BRA `(.L_x_71397) ;  /* 0x00000000003ca947 */ /* 0x000fea0003800000 */
[----:B------:R-:W-:-:S07]  /*0b30*/  IMAD.MOV.U32 R14, RZ, RZ, 0x1 ;  /* 0x00000001ff0e7424 */ /* 0x000fce00078e00ff */
.L_x_71398:
        /* <DEDUP_REMOVED lines=14> */
.L_x_71397:
[----:B------:R-:W-:Y:S05]  /*0c20*/  BSYNC B0 ;  /* 0x0000000000007941 */ /* 0x000fea0003800000 */
.L_x_71396:
        /* <DEDUP_REMOVED lines=22> */
.L_x_71374:
        /* <DEDUP_REMOVED lines=25> */
.L_x_71400:
[----:B------:R-:W-:Y:S05]  /*0f20*/  BSYNC B0 ;  /* 0x0000000000007941 */ /* 0x000fea0003800000 */
.L_x_71399:
        /* <DEDUP_REMOVED lines=17> */
.L_x_71402:
[----:B------:R-:W-:Y:S05]  /*1040*/  BSYNC B0 ;  /* 0x0000000000007941 */ /* 0x000fea0003800000 */
.L_x_71401:
        /* <DEDUP_REMOVED lines=32> */
.L_x_71405:
        /* <DEDUP_REMOVED lines=14> */
.L_x_71404:
[----:B------:R-:W-:Y:S05]  /*1330*/  BSYNC B0 ;  /* 0x0000000000007941 */ /* 0x000fea0003800000 */
.L_x_71403:
        /* <DEDUP_REMOVED lines=9> */
.L_x_71408:
        /* <DEDUP_REMOVED lines=14> */
.L_x_71407:
[----:B------:R-:W-:Y:S05]  /*14b0*/  BSYNC B0 ;  /* 0x0000000000007941 */ /* 0x000fea0003800000 */
.L_x_71406:
        /* <DEDUP_REMOVED lines=9> */
.L_x_71411:
        /* <DEDUP_REMOVED lines=14> */
.L_x_71410:
[----:B------:R-:W-:Y:S05]  /*1630*/  BSYNC B0 ;  /* 0x0000000000007941 */ /* 0x000fea0003800000 */
.L_x_71409:
        /* <DEDUP_REMOVED lines=9> */
.L_x_71414:
        /* <DEDUP_REMOVED lines=14> */
.L_x_71413:
[----:B------:R-:W-:Y:S05]  /*17b0*/  BSYNC B0 ;  /* 0x0000000000007941 */ /* 0x000fea0003800000 */
.L_x_71412:
        /* <DEDUP_REMOVED lines=9> */
.L_x_71417:
        /* <DEDUP_REMOVED lines=14> */
.L_x_71416:
[----:B------:R-:W-:Y:S05]  /*1930*/  BSYNC B0 ;  /* 0x0000000000007941 */ /* 0x000fea0003800000 */
.L_x_71415:
        /* <DEDUP_REMOVED lines=9> */
.L_x_71420:
        /* <DEDUP_REMOVED lines=13> */
.L_x_71419:
[----:B------:R-:W-:Y:S05]  /*1aa0*/  BSYNC B0 ;  /* 0x0000000000007941 */ /* 0x000fea0003800000 */
.L_x_71418:
        /* <DEDUP_REMOVED lines=9> */
.L_x_71423:
        /* <DEDUP_REMOVED lines=14> */
.L_x_71422:
[----:B------:R-:W-:Y:S05]  /*1c20*/  BSYNC B0 ;  /* 0x0000000000007941 */ /* 0x000fea0003800000 */
.L_x_71421:
        /* <DEDUP_REMOVED lines=8> */
.L_x_71426:
        /* <DEDUP_REMOVED lines=13> */
.L_x_71425:
[----:B------:R-:W-:Y:S05]  /*1d80*/  BSYNC B0 ;  /* 0x0000000000007941 */ /* 0x000fea0003800000 */
.L_x_71424:
        /* <DEDUP_REMOVED lines=24> */
.L_x_71429:
        /* <DEDUP_REMOVED lines=8> */
.L_x_71430:
        /* <DEDUP_REMOVED lines=8> */
.L_x_71431:
        /* <DEDUP_REMOVED lines=9> */
.L_x_71432:
[----:B------:R-:W-:Y:S05]  /*20a0*/  BSYNC B1 ;  /* 0x0000000000017941 */ /* 0x000fea0003800000 */
.L_x_71428:
[----:B------:R-:W-:-:S13]  /*20b0*/  ISETP.GE.AND P0, PT, R15, R14, PT ;  /* 0x0000000e0f00720c */ /* 0x000fda0003f06270 */
[----:B-1----:R-:W1:Y:S01]  /*20c0*/  @!P0 LDC.64 R4, c[0x0][0x228] ;  /* 0x00008a00ff048b82 */ /* 0x002e620000000a00 */
[C---:B0-2---:R-:W-:Y:S02]  /*20d0*/  @!P0 VIADD R3, R15.reuse, UR4 ;  /* 0x000000040f038c36 */ /* 0x045fe40008000000 */
[----:B------:R-:W-:-:S03]  /*20e0*/  @!P0 VIADD R15, R15, 0x80 ;  /* 0x000000800f0f8836 */ /* 0x000fc60000000000 */
[----:B-1----:R-:W-:-:S05]  /*20f0*/  @!P0 IADD3 R2, P1, R3, R4, RZ ;  /* 0x0000000403028210 */ /* 0x002fca0007f3e0ff */
[----:B------:R-:W-:-:S05]  /*2100*/  @!P0 IMAD.X R3, RZ, RZ, R5, P1 ;  /* 0x000000ffff038224 */ /* 0x000fca00008e0605 */
[----:B------:R2:W-:Y:S03]  /*2110*/  @!P0 STG.E.U8 desc[UR8][R2.64], R8 ;  /* 0x0000000802008986 */ /* 0x0005e6000c101108 */
.L_x_71433:
[----:B------:R-:W-:Y:S05]  /*2120*/  BSYNC B0 ;  /* 0x0000000000007941 */ /* 0x000fea0003800000 */
.L_x_71427:
        /* <DEDUP_REMOVED lines=9> */
.L_x_71434:
        /* <DEDUP_REMOVED lines=12> */
.L_x_72001:


//--------------------- .nv.global.init           --------------------------
	.section	.nv.global.init,"aw",@progbits
	.align	16
.nv.global.init:
	.type		__cudart_sin_cos_coeffs,@object
	.size		__cudart_sin_cos_coeffs,(__cudart_i2opi_d - __cudart_sin_cos_coeffs)
__cudart_sin_cos_coeffs:
        /*0000*/ 	.byte	0x46, 0xd2, 0xb0, 0x2c, 0xf1, 0xe5, 0x5a, 0xbe, 0x92, 0xe3, 0xac, 0x69, 0xe3, 0x1d, 0xc7, 0x3e
        /*0010*/ 	.byte	0xa1, 0x62, 0xdb, 0x19, 0xa0, 0x01, 0x2a, 0xbf, 0x18, 0x08, 0x11, 0x11, 0x11, 0x11, 0x81, 0x3f
        /*0020*/ 	.byte	0x54, 0x55, 0x55, 0x55, 0x55, 0x55, 0xc5, 0xbf, 0x00, 0x00, 0x00, 0x00, 0x00, 0x00, 0x00, 0x00
        /*0030*/ 	.byte	0x00, 0x00, 0x00, 0x00, 0x00, 0x00, 0x00, 0x00, 0x64, 0x81, 0xfd, 0x20, 0x83, 0xff, 0xa8, 0xbd
        /*0040*/ 	.byte	0x28, 0x85, 0xef, 0xc1, 0xa7, 0xee, 0x21, 0x3e, 0xd9, 0xe6, 0x06, 0x8e, 0x4f, 0x7e, 0x92, 0xbe
        /*0050*/ 	.byte	0xe9, 0xbc, 0xdd, 0x19, 0xa0, 0x01, 0xfa, 0x3e, 0x47, 0x5d, 0xc1, 0x16, 0x6c, 0xc1, 0x56, 0xbf
        /*0060*/ 	.byte	0x51, 0x55, 0x55, 0x55, 0x55, 0x55, 0xa5, 0x3f, 0x00, 0x00, 0x00, 0x00, 0x00, 0x00, 0xe0, 0xbf
        /*0070*/ 	.byte	0x00, 0x00, 0x00, 0x00, 0x00, 0x00, 0xf0, 0x3f, 0x00, 0x00, 0x00, 0x00, 0x00, 0x00, 0x00, 0x00
	.type		__cudart_i2opi_d,@object
	.size		__cudart_i2opi_d,($str$5 - __cudart_i2opi_d)
__cudart_i2opi_d:
        /* <DEDUP_REMOVED lines=9> */
	.type		$str$5,@object
	.size		$str$5,(__unnamed_9 - $str$5)
$str$5:
        /*0110*/ 	.byte	0x66, 0x61, 0x6c, 0x73, 0x65, 0x00
	.type		__unnamed_9,@object
	.size		__unnamed_9,(__unnamed_1 - __unnamed_9)
__unnamed_9:
        /*0116*/ 	.byte	0x66, 0x65, 0x74, 0x63, 0x68, 0x5f, 0x61, 0x6e, 0x64, 0x5f, 0x63, 0x61, 0x73, 0x74, 0x00
	.type		__unnamed_1,@object
	.size		__unnamed_1,(__unnamed_17 - __unnamed_1)
__unnamed_1:
        /*0125*/ 	.byte	0x66, 0x65, 0x74, 0x63, 0x68, 0x5f, 0x61, 0x6e, 0x64, 0x5f, 0x63, 0x61, 0x73, 0x74, 0x00
	.type		__unnamed_17,@object
	.size		__unnamed_17,(__unnamed_5 - __unnamed_17)
__unnamed_17:
        /*0134*/ 	.byte	0x66, 0x65, 0x74, 0x63, 0x68, 0x5f, 0x61, 0x6e, 0x64, 0x5f, 0x63, 0x61, 0x73, 0x74, 0x00
	.type		__unnamed_5,@object
	.size		__unnamed_5,(__unnamed_21 - __unnamed_5)
__unnamed_5:
        /*0143*/ 	.byte	0x66, 0x65, 0x74, 0x63, 0x68, 0x5f, 0x61, 0x6e, 0x64, 0x5f, 0x63, 0x61, 0x73, 0x74, 0x00
	.type		__unnamed_21,@object
	.size		__unnamed_21,(__unnamed_13 - __unnamed_21)
__unnamed_21:
        /*0152*/ 	.byte	0x66, 0x65, 0x74, 0x63, 0x68, 0x5f, 0x61, 0x6e, 0x64, 0x5f, 0x63, 0x61, 0x73, 0x74, 0x00
	.type		__unnamed_13,@object
	.size		__unnamed_13,(__unnamed_3 - __unnamed_13)
__unnamed_13:
        /*0161*/ 	.byte	0x66, 0x65, 0x74, 0x63, 0x68, 0x5f, 0x61, 0x6e, 0x64, 0x5f, 0x63, 0x61, 0x73, 0x74, 0x00
	.type		__unnamed_3,@object
	.size		__unnamed_3,(__unnamed_19 - __unnamed_3)
__unnamed_3:
        /*0170*/ 	.byte	0x66, 0x65, 0x74, 0x63, 0x68, 0x5f, 0x61, 0x6e, 0x64, 0x5f, 0x63, 0x61, 0x73, 0x74, 0x00
	.type		__unnamed_19,@object
	.size		__unnamed_19,(__unnamed_11 - __unnamed_19)
__unnamed_19:
        /*017f*/ 	.byte	0x66, 0x65, 0x74, 0x63, 0x68, 0x5f, 0x61, 0x6e, 0x64, 0x5f, 0x63, 0x61, 0x73, 0x74, 0x00
	.type		__unnamed_11,@object
	.size		__unnamed_11,(__unnamed_7 - __unnamed_11)
__unnamed_11:
        /*018e*/ 	.byte	0x66, 0x65, 0x74, 0x63, 0x68, 0x5f, 0x61, 0x6e, 0x64, 0x5f, 0x63, 0x61, 0x73, 0x74, 0x00
	.type		__unnamed_7,@object
	.size		__unnamed_7,(__unnamed_15 - __unnamed_7)
__unnamed_7:
        /*019d*/ 	.byte	0x66, 0x65, 0x74, 0x63, 0x68, 0x5f, 0x61, 0x6e, 0x64, 0x5f, 0x63, 0x61, 0x73, 0x74, 0x00
	.type		__unnamed_15,@object
	.size		__unnamed_15,(__unnamed_10 - __unnamed_15)
__unnamed_15:
        /*01ac*/ 	.byte	0x66, 0x65, 0x74, 0x63, 0x68, 0x5f, 0x61, 0x6e, 0x64, 0x5f, 0x63, 0x61, 0x73, 0x74, 0x00
	.type		__unnamed_10,@object
	.size		__unnamed_10,(__unnamed_2 - __unnamed_10)
__unnamed_10:
        /*01bb*/ 	.byte	0x63, 0x61, 0x73, 0x74, 0x5f, 0x61, 0x6e, 0x64, 0x5f, 0x73, 0x74, 0x6f, 0x72, 0x65, 0x00
	.type		__unnamed_2,@object
	.size		__unnamed_2,(__unnamed_18 - __unnamed_2)
__unnamed_2:
        /*01ca*/ 	.byte	0x63, 0x61, 0x73, 0x74, 0x5f, 0x61, 0x6e, 0x64, 0x5f, 0x73, 0x74, 0x6f, 0x72, 0x65, 0x00
	.type		__unnamed_18,@object
	.size		__unnamed_18,(__unnamed_6 - __unnamed_18)
__unnamed_18:
        /*01d9*/ 	.byte	0x63, 0x61, 0x73, 0x74, 0x5f, 0x61, 0x6e, 0x64, 0x5f, 0x73, 0x74, 0x6f, 0x72, 0x65, 0x00
	.type		__unnamed_6,@object
	.size		__unnamed_6,(__unnamed_22 - __unnamed_6)
__unnamed_6:
        /*01e8*/ 	.byte	0x63, 0x61, 0x73, 0x74, 0x5f, 0x61, 0x6e, 0x64, 0x5f, 0x73, 0x74, 0x6f, 0x72, 0x65, 0x00
	.type		__unnamed_22,@object
	.size		__unnamed_22,(__unnamed_14 - __unnamed_22)
__unnamed_22:
        /*01f7*/ 	.byte	0x63, 0x61, 0x73, 0x74, 0x5f, 0x61, 0x6e, 0x64, 0x5f, 0x73, 0x74, 0x6f, 0x72, 0x65, 0x00
	.type		__unnamed_14,@object
	.size		__unnamed_14,(__unnamed_4 - __unnamed_14)
__unnamed_14:
        /*0206*/ 	.byte	0x63, 0x61, 0x73, 0x74, 0x5f, 0x61, 0x6e, 0x64, 0x5f, 0x73, 0x74, 0x6f, 0x72, 0x65, 0x00
	.type		__unnamed_4,@object
	.size		__unnamed_4,(__unnamed_20 - __unnamed_4)
__unnamed_4:
        /*0215*/ 	.byte	0x63, 0x61, 0x73, 0x74, 0x5f, 0x61, 0x6e, 0x64, 0x5f, 0x73, 0x74, 0x6f, 0x72, 0x65, 0x00
	.type		__unnamed_20,@object
	.size		__unnamed_20,(__unnamed_12 - __unnamed_20)
__unnamed_20:
        /*0224*/ 	.byte	0x63, 0x61, 0x73, 0x74, 0x5f, 0x61, 0x6e, 0x64, 0x5f, 0x73, 0x74, 0x6f, 0x72, 0x65, 0x00
	.type		__unnamed_12,@object
	.size		__unnamed_12,(__unnamed_8 - __unnamed_12)
__unnamed_12:
        /*0233*/ 	.byte	0x63, 0x61, 0x73, 0x74, 0x5f, 0x61, 0x6e, 0x64, 0x5f, 0x73, 0x74, 0x6f, 0x72, 0x65, 0x00
	.type		__unnamed_8,@object
	.size		__unnamed_8,(__unnamed_16 - __unnamed_8)
__unnamed_8:
        /*0242*/ 	.byte	0x63, 0x61, 0x73, 0x74, 0x5f, 0x61, 0x6e, 0x64, 0x5f, 0x73, 0x74, 0x6f, 0x72, 0x65, 0x00
	.type		__unnamed_16,@object
	.size		__unnamed_16,($str$6 - __unnamed_16)
__unnamed_16:
        /*0251*/ 	.byte	0x63, 0x61, 0x73, 0x74, 0x5f, 0x61, 0x6e, 0x64, 0x5f, 0x73, 0x74, 0x6f, 0x72, 0x65, 0x00
	.type		$str$6,@object
	.size		$str$6,(.L_51 - $str$6)
$str$6:
        /*0260*/ 	.byte	0x2f, 0x72, 0x6f, 0x6f, 0x74, 0x2f, 0x2e, 0x70, 0x79, 0x65, 0x6e, 0x76, 0x2f, 0x76, 0x65, 0x72
        /*0270*/ 	.byte	0x73, 0x69, 0x6f, 0x6e, 0x73, 0x2f, 0x33, 0x2e, 0x31, 0x33, 0x2e, 0x31, 0x32, 0x2f, 0x6c, 0x69
        /*0280*/ 	.byte	0x62, 0x2f, 0x70, 0x79, 0x74, 0x68, 0x6f, 0x6e, 0x33, 0x2e, 0x31, 0x33, 0x2f, 0x73, 0x69, 0x74
        /*0290*/ 	.byte	0x65, 0x2d, 0x70, 0x61, 0x63, 0x6b, 0x61, 0x67, 0x65, 0x73, 0x2f, 0x74, 0x6f, 0x72, 0x63, 0x68
        /*02a0*/ 	.byte	0x2f, 0x69, 0x6e, 0x63, 0x6c, 0x75, 0x64, 0x65, 0x2f, 0x63, 0x31, 0x30, 0x2f, 0x63, 0x6f, 0x72
        /*02b0*/ 	.byte	0x65, 0x2f, 0x44, 0x79, 0x6e, 0x61, 0x6d, 0x69, 0x63, 0x43, 0x61, 0x73, 0x74, 0x2e, 0x68, 0x00
.L_51:


//--------------------- .nv.shared.reserved.0     --------------------------
	.section	.nv.shared.reserved.0,"aw",@nobits
	.weak		__nv_reservedSMEM_offset_0_alias
	.size		__nv_reservedSMEM_offset_0_alias, 0, 0
	.other		__nv_reservedSMEM_offset_0_alias,@"STO_CUDA_RESERVED_SHARED STV_DEFAULT"
__nv_reservedSMEM_offset_0_alias:
	.zero		0


//--------------------- .nv.global                --------------------------
	.section	.nv.global,"aw",@nobits
.nv.global:
	.type		_ZN48_INTERNAL_2680c7bb_12_PowKernel_cu_7dd49032_31684cuda3std3__48in_placeE,@object
	.size		_ZN48_INTERNAL_2680c7bb_12_PowKernel_cu_7dd49032_31684cuda3std3__48in_placeE,(_ZN48_INTERNAL_2680c7bb_12_PowKernel_cu_7dd49032_31684cuda3std6ranges3__45__cpo8distanceE - _ZN48_INTERNAL_2680c7bb_12_PowKernel_cu_7dd49032_31684cuda3std3__48in_placeE)
_ZN48_INTERNAL_2680c7bb_12_PowKernel_cu_7dd49032_31684cuda3std3__48in_placeE:
	.zero		1
	.type		_ZN48_INTERNAL_2680c7bb_12_PowKernel_cu_7dd49032_31684cuda3std6ranges3__45__cpo8distanceE,@object
	.size		_ZN48_INTERNAL_2680c7bb_12_PowKernel_cu_7dd49032_31684cuda3std6ranges3__45__cpo8distanceE,(_ZN48_INTERNAL_2680c7bb_12_PowKernel_cu_7dd49032_31684cuda3std3__45__cpo6cbeginE - _ZN48_INTERNAL_2680c7bb_12_PowKernel_cu_7dd49032_31684cuda3std6ranges3__45__cpo8distanceE)
_ZN48_INTERNAL_2680c7bb_12_PowKernel_cu_7dd49032_31684cuda3std6ranges3__45__cpo8distanceE:
	.zero		1
	.type		_ZN48_INTERNAL_2680c7bb_12_PowKernel_cu_7dd49032_31684cuda3std3__45__cpo6cbeginE,@object
	.size		_ZN48_INTERNAL_2680c7bb_12_PowKernel_cu_7dd49032_31684cuda3std3__45__cpo6cbeginE,(_ZN48_INTERNAL_2680c7bb_12_PowKernel_cu_7dd49032_31684cuda3std6ranges3__45__cpo7advanceE - _ZN48_INTERNAL_2680c7bb_12_PowKernel_cu_7dd49032_31684cuda3std3__45__cpo6cbeginE)
_ZN48_INTERNAL_2680c7bb_12_PowKernel_cu_7dd49032_31684cuda3std3__45__cpo6cbeginE:
	.zero		1
	.type		_ZN48_INTERNAL_2680c7bb_12_PowKernel_cu_7dd49032_31684cuda3std6ranges3__45__cpo7advanceE,@object
	.size		_ZN48_INTERNAL_2680c7bb_12_PowKernel_cu_7dd49032_31684cuda3std6ranges3__45__cpo7advanceE,(_ZN48_INTERNAL_2680c7bb_12_PowKernel_cu_7dd49032_31684cuda3std3__45__cpo7crbeginE - _ZN48_INTERNAL_2680c7bb_12_PowKernel_cu_7dd49032_31684cuda3std6ranges3__45__cpo7advanceE)
_ZN48_INTERNAL_2680c7bb_12_PowKernel_cu_7dd49032_31684cuda3std6ranges3__45__cpo7advanceE:
	.zero		1
	.type		_ZN48_INTERNAL_2680c7bb_12_PowKernel_cu_7dd49032_31684cuda3std3__45__cpo7crbeginE,@object
	.size		_ZN48_INTERNAL_2680c7bb_12_PowKernel_cu_7dd49032_31684cuda3std3__45__cpo7crbeginE,(_ZN48_INTERNAL_2680c7bb_12_PowKernel_cu_7dd49032_31684cuda3std6ranges3__45__cpo4dataE - _ZN48_INTERNAL_2680c7bb_12_PowKernel_cu_7dd49032_31684cuda3std3__45__cpo7crbeginE)
_ZN48_INTERNAL_2680c7bb_12_PowKernel_cu_7dd49032_31684cuda3std3__45__cpo7crbeginE:
	.zero		1
	.type		_ZN48_INTERNAL_2680c7bb_12_PowKernel_cu_7dd49032_31684cuda3std6ranges3__45__cpo4dataE,@object
	.size		_ZN48_INTERNAL_2680c7bb_12_PowKernel_cu_7dd49032_31684cuda3std6ranges3__45__cpo4dataE,(_ZN48_INTERNAL_2680c7bb_12_PowKernel_cu_7dd49032_31684cuda3std6ranges3__45__cpo5beginE - _ZN48_INTERNAL_2680c7bb_12_PowKernel_cu_7dd49032_31684cuda3std6ranges3__45__cpo4dataE)
_ZN48_INTERNAL_2680c7bb_12_PowKernel_cu_7dd49032_31684cuda3std6ranges3__45__cpo4dataE:
	.zero		1
	.type		_ZN48_INTERNAL_2680c7bb_12_PowKernel_cu_7dd49032_31684cuda3std6ranges3__45__cpo5beginE,@object
	.size		_ZN48_INTERNAL_2680c7bb_12_PowKernel_cu_7dd49032_31684cuda3std6ranges3__45__cpo5beginE,(_ZN48_INTERNAL_2680c7bb_12_PowKernel_cu_7dd49032_31684cuda3std3__450_GLOBAL__N__2680c7bb_12_PowKernel_cu_7dd49032_31686ignoreE - _ZN48_INTERNAL_2680c7bb_12_PowKernel_cu_7dd49032_31684cuda3std6ranges3__45__cpo5beginE)
_ZN48_INTERNAL_2680c7bb_12_PowKernel_cu_7dd49032_31684cuda3std6ranges3__45__cpo5beginE:
	.zero		1
	.type		_ZN48_INTERNAL_2680c7bb_12_PowKernel_cu_7dd49032_31684cuda3std3__450_GLOBAL__N__2680c7bb_12_PowKernel_cu_7dd49032_31686ignoreE,@object
	.size		_ZN48_INTERNAL_2680c7bb_12_PowKernel_cu_7dd49032_31684cuda3std3__450_GLOBAL__N__2680c7bb_12_PowKernel_cu_7dd49032_31686ignoreE,(_ZN48_INTERNAL_2680c7bb_12_PowKernel_cu_7dd49032_31684cuda3std6ranges3__45__cpo4sizeE - _ZN48_INTERNAL_2680c7bb_12_PowKernel_cu_7dd49032_31684cuda3std3__450_GLOBAL__N__2680c7bb_12_PowKernel_cu_7dd49032_31686ignoreE)
_ZN48_INTERNAL_2680c7bb_12_PowKernel_cu_7dd49032_31684cuda3std3__450_GLOBAL__N__2680c7bb_12_PowKernel_cu_7dd49032_31686ignoreE:
	.zero		1
	.type		_ZN48_INTERNAL_2680c7bb_12_PowKernel_cu_7dd49032_31684cuda3std6ranges3__45__cpo4sizeE,@object
	.size		_ZN48_INTERNAL_2680c7bb_12_PowKernel_cu_7dd49032_31684cuda3std6ranges3__45__cpo4sizeE,(_ZN48_INTERNAL_2680c7bb_12_PowKernel_cu_7dd49032_31684cuda3std3__45__cpo5beginE - _ZN48_INTERNAL_2680c7bb_12_PowKernel_cu_7dd49032_31684cuda3std6ranges3__45__cpo4sizeE)
_ZN48_INTERNAL_2680c7bb_12_PowKernel_cu_7dd49032_31684cuda3std6ranges3__45__cpo4sizeE:
	.zero		1
	.type		_ZN48_INTERNAL_2680c7bb_12_PowKernel_cu_7dd49032_31684cuda3std3__45__cpo5beginE,@object
	.size		_ZN48_INTERNAL_2680c7bb_12_PowKernel_cu_7dd49032_31684cuda3std3__45__cpo5beginE,(_ZN48_INTERNAL_2680c7bb_12_PowKernel_cu_7dd49032_31684cuda3std6ranges3__45__cpo6cbeginE - _ZN48_INTERNAL_2680c7bb_12_PowKernel_cu_7dd49032_31684cuda3std3__45__cpo5beginE)
_ZN48_INTERNAL_2680c7bb_12_PowKernel_cu_7dd49032_31684cuda3std3__45__cpo5beginE:
	.zero		1
	.type		_ZN48_INTERNAL_2680c7bb_12_PowKernel_cu_7dd49032_31684cuda3std6ranges3__45__cpo6cbeginE,@object
	.size		_ZN48_INTERNAL_2680c7bb_12_PowKernel_cu_7dd49032_31684cuda3std6ranges3__45__cpo6cbeginE,(_ZN48_INTERNAL_2680c7bb_12_PowKernel_cu_7dd49032_31684cuda3std3__45__cpo6rbeginE - _ZN48_INTERNAL_2680c7bb_12_PowKernel_cu_7dd49032_31684cuda3std6ranges3__45__cpo6cbeginE)
_ZN48_INTERNAL_2680c7bb_12_PowKernel_cu_7dd49032_31684cuda3std6ranges3__45__cpo6cbeginE:
	.zero		1
	.type		_ZN48_INTERNAL_2680c7bb_12_PowKernel_cu_7dd49032_31684cuda3std3__45__cpo6rbeginE,@object
	.size		_ZN48_INTERNAL_2680c7bb_12_PowKernel_cu_7dd49032_31684cuda3std3__45__cpo6rbeginE,(_ZN48_INTERNAL_2680c7bb_12_PowKernel_cu_7dd49032_31684cuda3std6ranges3__45__cpo4nextE - _ZN48_INTERNAL_2680c7bb_12_PowKernel_cu_7dd49032_31684cuda3std3__45__cpo6rbeginE)
_ZN48_INTERNAL_2680c7bb_12_PowKernel_cu_7dd49032_31684cuda3std3__45__cpo6rbeginE:
	.zero		1
	.type		_ZN48_INTERNAL_2680c7bb_12_PowKernel_cu_7dd49032_31684cuda3std6ranges3__45__cpo4nextE,@object
	.size		_ZN48_INTERNAL_2680c7bb_12_PowKernel_cu_7dd49032_31684cuda3std6ranges3__45__cpo4nextE,(_ZN48_INTERNAL_2680c7bb_12_PowKernel_cu_7dd49032_31684cuda3std6ranges3__45__cpo4swapE - _ZN48_INTERNAL_2680c7bb_12_PowKernel_cu_7dd49032_31684cuda3std6ranges3__45__cpo4nextE)
_ZN48_INTERNAL_2680c7bb_12_PowKernel_cu_7dd49032_31684cuda3std6ranges3__45__cpo4nextE:
	.zero		1
	.type		_ZN48_INTERNAL_2680c7bb_12_PowKernel_cu_7dd49032_31684cuda3std6ranges3__45__cpo4swapE,@object
	.size		_ZN48_INTERNAL_2680c7bb_12_PowKernel_cu_7dd49032_31684cuda3std6ranges3__45__cpo4swapE,(_ZN48_INTERNAL_2680c7bb_12_PowKernel_cu_7dd49032_31684cuda3std3__420unreachable_sentinelE - _ZN48_INTERNAL_2680c7bb_12_PowKernel_cu_7dd49032_31684cuda3std6ranges3__45__cpo4swapE)
_ZN48_INTERNAL_2680c7bb_12_PowKernel_cu_7dd49032_31684cuda3std6ranges3__45__cpo4swapE:
	.zero		1
	.type		_ZN48_INTERNAL_2680c7bb_12_PowKernel_cu_7dd49032_31684cuda3std3__420unreachable_sentinelE,@object
	.size		_ZN48_INTERNAL_2680c7bb_12_PowKernel_cu_7dd49032_31684cuda3std3__420unreachable_sentinelE,(_ZN48_INTERNAL_2680c7bb_12_PowKernel_cu_7dd49032_31686thrust23THRUST_300001_SM_900_NS6system6detail10sequential3seqE - _ZN48_INTERNAL_2680c7bb_12_PowKernel_cu_7dd49032_31684cuda3std3__420unreachable_sentinelE)
_ZN48_INTERNAL_2680c7bb_12_PowKernel_cu_7dd49032_31684cuda3std3__420unreachable_sentinelE:
	.zero		1
	.type		_ZN48_INTERNAL_2680c7bb_12_PowKernel_cu_7dd49032_31686thrust23THRUST_300001_SM_900_NS6system6detail10sequential3seqE,@object
	.size		_ZN48_INTERNAL_2680c7bb_12_PowKernel_cu_7dd49032_31686thrust23THRUST_300001_SM_900_NS6system6detail10sequential3seqE,(_ZN48_INTERNAL_2680c7bb_12_PowKernel_cu_7dd49032_31684cuda3std3__45__cpo4cendE - _ZN48_INTERNAL_2680c7bb_12_PowKernel_cu_7dd49032_31686thrust23THRUST_300001_SM_900_NS6system6detail10sequential3seqE)
_ZN48_INTERNAL_2680c7bb_12_PowKernel_cu_7dd49032_31686thrust23THRUST_300001_SM_900_NS6system6detail10sequential3seqE:
	.zero		1
	.type		_ZN48_INTERNAL_2680c7bb_12_PowKernel_cu_7dd49032_31684cuda3std3__45__cpo4cendE,@object
	.size		_ZN48_INTERNAL_2680c7bb_12_PowKernel_cu_7dd49032_31684cuda3std3__45__cpo4cendE,(_ZN48_INTERNAL_2680c7bb_12_PowKernel_cu_7dd49032_31684cuda3std6ranges3__45__cpo9iter_swapE - _ZN48_INTERNAL_2680c7bb_12_PowKernel_cu_7dd49032_31684cuda3std3__45__cpo4cendE)
_ZN48_INTERNAL_2680c7bb_12_PowKernel_cu_7dd49032_31684cuda3std3__45__cpo4cendE:
	.zero		1
	.type		_ZN48_INTERNAL_2680c7bb_12_PowKernel_cu_7dd49032_31684cuda3std6ranges3__45__cpo9iter_swapE,@object
	.size		_ZN48_INTERNAL_2680c7bb_12_PowKernel_cu_7dd49032_31684cuda3std6ranges3__45__cpo9iter_swapE,(_ZN48_INTERNAL_2680c7bb_12_PowKernel_cu_7dd49032_31684cuda3std3__45__cpo5crendE - _ZN48_INTERNAL_2680c7bb_12_PowKernel_cu_7dd49032_31684cuda3std6ranges3__45__cpo9iter_swapE)
_ZN48_INTERNAL_2680c7bb_12_PowKernel_cu_7dd49032_31684cuda3std6ranges3__45__cpo9iter_swapE:
	.zero		1
	.type		_ZN48_INTERNAL_2680c7bb_12_PowKernel_cu_7dd49032_31684cuda3std3__45__cpo5crendE,@object
	.size		_ZN48_INTERNAL_2680c7bb_12_PowKernel_cu_7dd49032_31684cuda3std3__45__cpo5crendE,(_ZN48_INTERNAL_2680c7bb_12_PowKernel_cu_7dd49032_31684cuda3std6ranges3__45__cpo5cdataE - _ZN48_INTERNAL_2680c7bb_12_PowKernel_cu_7dd49032_31684cuda3std3__45__cpo5crendE)
_ZN48_INTERNAL_2680c7bb_12_PowKernel_cu_7dd49032_31684cuda3std3__45__cpo5crendE:
	.zero		1
	.type		_ZN48_INTERNAL_2680c7bb_12_PowKernel_cu_7dd49032_31684cuda3std6ranges3__45__cpo5cdataE,@object
	.size		_ZN48_INTERNAL_2680c7bb_12_PowKernel_cu_7dd49032_31684cuda3std6ranges3__45__cpo5cdataE,(_ZN48_INTERNAL_2680c7bb_12_PowKernel_cu_7dd49032_31684cuda3std6ranges3__45__cpo3endE - _ZN48_INTERNAL_2680c7bb_12_PowKernel_cu_7dd49032_31684cuda3std6ranges3__45__cpo5cdataE)
_ZN48_INTERNAL_2680c7bb_12_PowKernel_cu_7dd49032_31684cuda3std6ranges3__45__cpo5cdataE:
	.zero		1
	.type		_ZN48_INTERNAL_2680c7bb_12_PowKernel_cu_7dd49032_31684cuda3std6ranges3__45__cpo3endE,@object
	.size		_ZN48_INTERNAL_2680c7bb_12_PowKernel_cu_7dd49032_31684cuda3std6ranges3__45__cpo3endE,(_ZN48_INTERNAL_2680c7bb_12_PowKernel_cu_7dd49032_31684cuda3std3__419piecewise_constructE - _ZN48_INTERNAL_2680c7bb_12_PowKernel_cu_7dd49032_31684cuda3std6ranges3__45__cpo3endE)
_ZN48_INTERNAL_2680c7bb_12_PowKernel_cu_7dd49032_31684cuda3std6ranges3__45__cpo3endE:
	.zero		1
	.type		_ZN48_INTERNAL_2680c7bb_12_PowKernel_cu_7dd49032_31684cuda3std3__419piecewise_constructE,@object
	.size		_ZN48_INTERNAL_2680c7bb_12_PowKernel_cu_7dd49032_31684cuda3std3__419piecewise_constructE,(_ZN48_INTERNAL_2680c7bb_12_PowKernel_cu_7dd49032_31684cuda3std6ranges3__45__cpo5ssizeE - _ZN48_INTERNAL_2680c7bb_12_PowKernel_cu_7dd49032_31684cuda3std3__419piecewise_constructE)
_ZN48_INTERNAL_2680c7bb_12_PowKernel_cu_7dd49032_31684cuda3std3__419piecewise_constructE:
	.zero		1
	.type		_ZN48_INTERNAL_2680c7bb_12_PowKernel_cu_7dd49032_31684cuda3std6ranges3__45__cpo5ssizeE,@object
	.size		_ZN48_INTERNAL_2680c7bb_12_PowKernel_cu_7dd49032_31684cuda3std6ranges3__45__cpo5ssizeE,(_ZN48_INTERNAL_2680c7bb_12_PowKernel_cu_7dd49032_31684cuda3std3__45__cpo3endE - _ZN48_INTERNAL_2680c7bb_12_PowKernel_cu_7dd49032_31684cuda3std6ranges3__45__cpo5ssizeE)
_ZN48_INTERNAL_2680c7bb_12_PowKernel_cu_7dd49032_31684cuda3std6ranges3__45__cpo5ssizeE:
	.zero		1
	.type		_ZN48_INTERNAL_2680c7bb_12_PowKernel_cu_7dd49032_31684cuda3std3__45__cpo3endE,@object
	.size		_ZN48_INTERNAL_2680c7bb_12_PowKernel_cu_7dd49032_31684cuda3std3__45__cpo3endE,(_ZN48_INTERNAL_2680c7bb_12_PowKernel_cu_7dd49032_31684cuda3std6ranges3__45__cpo4cendE - _ZN48_INTERNAL_2680c7bb_12_PowKernel_cu_7dd49032_31684cuda3std3__45__cpo3endE)
_ZN48_INTERNAL_2680c7bb_12_PowKernel_cu_7dd49032_31684cuda3std3__45__cpo3endE:
	.zero		1
	.type		_ZN48_INTERNAL_2680c7bb_12_PowKernel_cu_7dd49032_31684cuda3std6ranges3__45__cpo4cendE,@object
	.size		_ZN48_INTERNAL_2680c7bb_12_PowKernel_cu_7dd49032_31684cuda3std6ranges3__45__cpo4cendE,(_ZN48_INTERNAL_2680c7bb_12_PowKernel_cu_7dd49032_31684cuda3std3__45__cpo4rendE - _ZN48_INTERNAL_2680c7bb_12_PowKernel_cu_7dd49032_31684cuda3std6ranges3__45__cpo4cendE)
_ZN48_INTERNAL_2680c7bb_12_PowKernel_cu_7dd49032_31684cuda3std6ranges3__45__cpo4cendE:
	.zero		1
	.type		_ZN48_INTERNAL_2680c7bb_12_PowKernel_cu_7dd49032_31684cuda3std3__45__cpo4rendE,@object
	.size		_ZN48_INTERNAL_2680c7bb_12_PowKernel_cu_7dd49032_31684cuda3std3__45__cpo4rendE,(_ZN48_INTERNAL_2680c7bb_12_PowKernel_cu_7dd49032_31684cuda3std6ranges3__45__cpo4prevE - _ZN48_INTERNAL_2680c7bb_12_PowKernel_cu_7dd49032_31684cuda3std3__45__cpo4rendE)
_ZN48_INTERNAL_2680c7bb_12_PowKernel_cu_7dd49032_31684cuda3std3__45__cpo4rendE:
	.zero		1
	.type		_ZN48_INTERNAL_2680c7bb_12_PowKernel_cu_7dd49032_31684cuda3std6ranges3__45__cpo4prevE,@object
	.size		_ZN48_INTERNAL_2680c7bb_12_PowKernel_cu_7dd49032_31684cuda3std6ranges3__45__cpo4prevE,(_ZN48_INTERNAL_2680c7bb_12_PowKernel_cu_7dd49032_31684cuda3std6ranges3__45__cpo9iter_moveE - _ZN48_INTERNAL_2680c7bb_12_PowKernel_cu_7dd49032_31684cuda3std6ranges3__45__cpo4prevE)
_ZN48_INTERNAL_2680c7bb_12_PowKernel_cu_7dd49032_31684cuda3std6ranges3__45__cpo4prevE:
	.zero		1
	.type		_ZN48_INTERNAL_2680c7bb_12_PowKernel_cu_7dd49032_31684cuda3std6ranges3__45__cpo9iter_moveE,@object
	.size		_ZN48_INTERNAL_2680c7bb_12_PowKernel_cu_7dd49032_31684cuda3std6ranges3__45__cpo9iter_moveE,(.L_35 - _ZN48_INTERNAL_2680c7bb_12_PowKernel_cu_7dd49032_31684cuda3std6ranges3__45__cpo9iter_moveE)
_ZN48_INTERNAL_2680c7bb_12_PowKernel_cu_7dd49032_31684cuda3std6ranges3__45__cpo9iter_moveE:
	.zero		1
.L_35:


//--------------------- .nv.constant0._ZN2at6native18elementwise_kernelILi128ELi4EZNS0_15gpu_kernel_implIZNS0_50_GLOBAL__N__2680c7bb_12_PowKernel_cu_7dd49032_316829pow_tensor_scalar_kernel_implIN3c108BFloat16ES6_EEvRNS_18TensorIteratorBaseET0_EUlS6_E2_EEvS8_RKT_EUliE_EEviT1_ --------------------------
	.section	.nv.constant0._ZN2at6native18elementwise_kernelILi128ELi4EZNS0_15gpu_kernel_implIZNS0_50_GLOBAL__N__2680c7bb_12_PowKernel_cu_7dd49032_316829pow_tensor_scalar_kernel_implIN3c108BFloat16ES6_EEvRNS_18TensorIteratorBaseET0_EUlS6_E2_EEvS8_RKT_EUliE_EEviT1_,"a",@progbits
	.sectionflags	@""
	.align	4
.nv.constant0._ZN2at6native18elementwise_kernelILi128ELi4EZNS0_15gpu_kernel_implIZNS0_50_GLOBAL__N__2680c7bb_12_PowKernel_cu_7dd49032_316829pow_tensor_scalar_kernel_implIN3c108BFloat16ES6_EEvRNS_18TensorIteratorBaseET0_EUlS6_E2_EEvS8_RKT_EUliE_EEviT1_:
	.zero		1088


//--------------------- .nv.constant0._ZN2at6native27unrolled_elementwise_kernelIZNS0_50_GLOBAL__N__2680c7bb_12_PowKernel_cu_7dd49032_316829pow_tensor_scalar_kernel_implIN3c108BFloat16ES5_EEvRNS_18TensorIteratorBaseET0_EUlS5_E2_St5arrayIPcLm2EELi4E23TrivialOffsetCalculatorILi1EjESE_NS0_6memory12LoadWithCastILi1EEENSF_13StoreWithCastILi1EEEEEviT_S8_T2_T3_T4_T5_ --------------------------
	.section	.nv.constant0._ZN2at6native27unrolled_elementwise_kernelIZNS0_50_GLOBAL__N__2680c7bb_12_PowKernel_cu_7dd49032_316829pow_tensor_scalar_kernel_implIN3c108BFloat16ES5_EEvRNS_18TensorIteratorBaseET0_EUlS5_E2_St5arrayIPcLm2EELi4E23TrivialOffsetCalculatorILi1EjESE_NS0_6memory12LoadWithCastILi1EEENSF_13StoreWithCastILi1EEEEEviT_S8_T2_T3_T4_T5_,"a",@progbits
	.sectionflags	@""
	.align	4
.nv.constant0._ZN2at6native27unrolled_elementwise_kernelIZNS0_50_GLOBAL__N__2680c7bb_12_PowKernel_cu_7dd49032_316829pow_tensor_scalar_kernel_implIN3c108BFloat16ES5_EEvRNS_18TensorIteratorBaseET0_EUlS5_E2_St5arrayIPcLm2EELi4E23TrivialOffsetCalculatorILi1EjESE_NS0_6memory12LoadWithCastILi1EEENSF_13StoreWithCastILi1EEEEEviT_S8_T2_T3_T4_T5_:
	.zero		588


//--------------------- .nv.constant0._ZN2at6native18elementwise_kernelILi128ELi4EZNS0_22gpu_kernel_impl_nocastIZNS0_50_GLOBAL__N__2680c7bb_12_PowKernel_cu_7dd49032_316829pow_tensor_scalar_kernel_implIN3c108BFloat16ES6_EEvRNS_18TensorIteratorBaseET0_EUlS6_E2_EEvS8_RKT_EUliE_EEviT1_ --------------------------
	.section	.nv.constant0._ZN2at6native18elementwise_kernelILi128ELi4EZNS0_22gpu_kernel_impl_nocastIZNS0_50_GLOBAL__N__2680c7bb_12_PowKernel_cu_7dd49032_316829pow_tensor_scalar_kernel_implIN3c108BFloat16ES6_EEvRNS_18TensorIteratorBaseET0_EUlS6_E2_EEvS8_RKT_EUliE_EEviT1_,"a",@progbits
	.sectionflags	@""
	.align	4
.nv.constant0._ZN2at6native18elementwise_kernelILi128ELi4EZNS0_22gpu_kernel_impl_nocastIZNS0_50_GLOBAL__N__2680c7bb_12_PowKernel_cu_7dd49032_316829pow_tensor_scalar_kernel_implIN3c108BFloat16ES6_EEvRNS_18TensorIteratorBaseET0_EUlS6_E2_EEvS8_RKT_EUliE_EEviT1_:
	.zero		1080


//--------------------- .nv.constant0._ZN2at6native27unrolled_elementwise_kernelIZNS0_50_GLOBAL__N__2680c7bb_12_PowKernel_cu_7dd49032_316829pow_tensor_scalar_kernel_implIN3c108BFloat16ES5_EEvRNS_18TensorIteratorBaseET0_EUlS5_E2_St5arrayIPcLm2EELi4E23TrivialOffsetCalculatorILi1EjESE_NS0_6memory15LoadWithoutCastENSF_16StoreWithoutCastEEEviT_S8_T2_T3_T4_T5_ --------------------------
	.section	.nv.constant0._ZN2at6native27unrolled_elementwise_kernelIZNS0_50_GLOBAL__N__2680c7bb_12_PowKernel_cu_7dd49032_316829pow_tensor_scalar_kernel_implIN3c108BFloat16ES5_EEvRNS_18TensorIteratorBaseET0_EUlS5_E2_St5arrayIPcLm2EELi4E23TrivialOffsetCalculatorILi1EjESE_NS0_6memory15LoadWithoutCastENSF_16StoreWithoutCastEEEviT_S8_T2_T3_T4_T5_,"a",@progbits
	.sectionflags	@""
	.align	4
.nv.constant0._ZN2at6native27unrolled_elementwise_kernelIZNS0_50_GLOBAL__N__2680c7bb_12_PowKernel_cu_7dd49032_316829pow_tensor_scalar_kernel_implIN3c108BFloat16ES5_EEvRNS_18TensorIteratorBaseET0_EUlS5_E2_St5arrayIPcLm2EELi4E23TrivialOffsetCalculatorILi1EjESE_NS0_6memory15LoadWithoutCastENSF_16StoreWithoutCastEEEviT_S8_T2_T3_T4_T5_:
	.zero		572


//--------------------- .nv.constant0._ZN2at6native29vectorized_elementwise_kernelILi2EZNS0_50_GLOBAL__N__2680c7bb_12_PowKernel_cu_7dd49032_316829pow_tensor_scalar_kernel_implIN3c108BFloat16ES5_EEvRNS_18TensorIteratorBaseET0_EUlS5_E2_St5arrayIPcLm2EEEEviS8_T1_ --------------------------
	.section	.nv.constant0._ZN2at6native29vectorized_elementwise_kernelILi2EZNS0_50_GLOBAL__N__2680c7bb_12_PowKernel_cu_7dd49032_316829pow_tensor_scalar_kernel_implIN3c108BFloat16ES5_EEvRNS_18TensorIteratorBaseET0_EUlS5_E2_St5arrayIPcLm2EEEEviS8_T1_,"a",@progbits
	.sectionflags	@""
	.align	4
.nv.constant0._ZN2at6native29vectorized_elementwise_kernelILi2EZNS0_50_GLOBAL__N__2680c7bb_12_PowKernel_cu_7dd49032_316829pow_tensor_scalar_kernel_implIN3c108BFloat16ES5_EEvRNS_18TensorIteratorBaseET0_EUlS5_E2_St5arrayIPcLm2EEEEviS8_T1_:
	.zero		568


//--------------------- .nv.constant0._ZN2at6native29vectorized_elementwise_kernelILi4EZNS0_50_GLOBAL__N__2680c7bb_12_PowKernel_cu_7dd49032_316829pow_tensor_scalar_kernel_implIN3c108BFloat16ES5_EEvRNS_18TensorIteratorBaseET0_EUlS5_E2_St5arrayIPcLm2EEEEviS8_T1_ --------------------------
	.section	.nv.constant0._ZN2at6native29vectorized_elementwise_kernelILi4EZNS0_50_GLOBAL__N__2680c7bb_12_PowKernel_cu_7dd49032_316829pow_tensor_scalar_kernel_implIN3c108BFloat16ES5_EEvRNS_18TensorIteratorBaseET0_EUlS5_E2_St5arrayIPcLm2EEEEviS8_T1_,"a",@progbits
	.sectionflags	@""
	.align	4
.nv.constant0._ZN2at6native29vectorized_elementwise_kernelILi4EZNS0_50_GLOBAL__N__2680c7bb_12_PowKernel_cu_7dd49032_316829pow_tensor_scalar_kernel_implIN3c108BFloat16ES5_EEvRNS_18TensorIteratorBaseET0_EUlS5_E2_St5arrayIPcLm2EEEEviS8_T1_:
	.zero		568


//--------------------- .nv.constant0._ZN2at6native29vectorized_elementwise_kernelILi8EZNS0_50_GLOBAL__N__2680c7bb_12_PowKernel_cu_7dd49032_316829pow_tensor_scalar_kernel_implIN3c108BFloat16ES5_EEvRNS_18TensorIteratorBaseET0_EUlS5_E2_St5arrayIPcLm2EEEEviS8_T1_ --------------------------
	.section	.nv.constant0._ZN2at6native29vectorized_elementwise_kernelILi8EZNS0_50_GLOBAL__N__2680c7bb_12_PowKernel_cu_7dd49032_316829pow_tensor_scalar_kernel_implIN3c108BFloat16ES5_EEvRNS_18TensorIteratorBaseET0_EUlS5_E2_St5arrayIPcLm2EEEEviS8_T1_,"a",@progbits
	.sectionflags	@""
	.align	4
.nv.constant0._ZN2at6native29vectorized_elementwise_kernelILi8EZNS0_50_GLOBAL__N__2680c7bb_12_PowKernel_cu_7dd49032_316829pow_tensor_scalar_kernel_implIN3c108BFloat16ES5_EEvRNS_18TensorIteratorBaseET0_EUlS5_E2_St5arrayIPcLm2EEEEviS8_T1_:
	.zero		568


//--------------------- .nv.constant0._ZN2at6native18elementwise_kernelILi128ELi4EZNS0_15gpu_kernel_implIZNS0_50_GLOBAL__N__2680c7bb_12_PowKernel_cu_7dd49032_316829pow_tensor_scalar_kernel_implIN3c108BFloat16ES6_EEvRNS_18TensorIteratorBaseET0_EUlS6_E1_EEvS8_RKT_EUliE_EEviT1_ --------------------------
	.section	.nv.constant0._ZN2at6native18elementwise_kernelILi128ELi4EZNS0_15gpu_kernel_implIZNS0_50_GLOBAL__N__2680c7bb_12_PowKernel_cu_7dd49032_316829pow_tensor_scalar_kernel_implIN3c108BFloat16ES6_EEvRNS_18TensorIteratorBaseET0_EUlS6_E1_EEvS8_RKT_EUliE_EEviT1_,"a",@progbits
	.sectionflags	@""
	.align	4
.nv.constant0._ZN2at6native18elementwise_kernelILi128ELi4EZNS0_15gpu_kernel_implIZNS0_50_GLOBAL__N__2680c7bb_12_PowKernel_cu_7dd49032_316829pow_tensor_scalar_kernel_implIN3c108BFloat16ES6_EEvRNS_18TensorIteratorBaseET0_EUlS6_E1_EEvS8_RKT_EUliE_EEviT1_:
	.zero		1080


//--------------------- .nv.constant0._ZN2at6native27unrolled_elementwise_kernelIZNS0_50_GLOBAL__N__2680c7bb_12_PowKernel_cu_7dd49032_316829pow_tensor_scalar_kernel_implIN3c108BFloat16ES5_EEvRNS_18TensorIteratorBaseET0_EUlS5_E1_St5arrayIPcLm2EELi4E23TrivialOffsetCalculatorILi1EjESE_NS0_6memory12LoadWithCastILi1EEENSF_13StoreWithCastILi1EEEEEviT_S8_T2_T3_T4_T5_ --------------------------
	.section	.nv.constant0._ZN2at6native27unrolled_elementwise_kernelIZNS0_50_GLOBAL__N__2680c7bb_12_PowKernel_cu_7dd49032_316829pow_tensor_scalar_kernel_implIN3c108BFloat16ES5_EEvRNS_18TensorIteratorBaseET0_EUlS5_E1_St5arrayIPcLm2EELi4E23TrivialOffsetCalculatorILi1EjESE_NS0_6memory12LoadWithCastILi1EEENSF_13StoreWithCastILi1EEEEEviT_S8_T2_T3_T4_T5_,"a",@progbits
	.sectionflags	@""
	.align	4
.nv.constant0._ZN2at6native27unrolled_elementwise_kernelIZNS0_50_GLOBAL__N__2680c7bb_12_PowKernel_cu_7dd49032_316829pow_tensor_scalar_kernel_implIN3c108BFloat16ES5_EEvRNS_18TensorIteratorBaseET0_EUlS5_E1_St5arrayIPcLm2EELi4E23TrivialOffsetCalculatorILi1EjESE_NS0_6memory12LoadWithCastILi1EEENSF_13StoreWithCastILi1EEEEEviT_S8_T2_T3_T4_T5_:
	.zero		580


//--------------------- .nv.constant0._ZN2at6native18elementwise_kernelILi128ELi4EZNS0_22gpu_kernel_impl_nocastIZNS0_50_GLOBAL__N__2680c7bb_12_PowKernel_cu_7dd49032_316829pow_tensor_scalar_kernel_implIN3c108BFloat16ES6_EEvRNS_18TensorIteratorBaseET0_EUlS6_E1_EEvS8_RKT_EUliE_EEviT1_ --------------------------
	.section	.nv.constant0._ZN2at6native18elementwise_kernelILi128ELi4EZNS0_22gpu_kernel_impl_nocastIZNS0_50_GLOBAL__N__2680c7bb_12_PowKernel_cu_7dd49032_316829pow_tensor_scalar_kernel_implIN3c108BFloat16ES6_EEvRNS_18TensorIteratorBaseET0_EUlS6_E1_EEvS8_RKT_EUliE_EEviT1_,"a",@progbits
	.sectionflags	@""
	.align	4
.nv.constant0._ZN2at6native18elementwise_kernelILi128ELi4EZNS0_22gpu_kernel_impl_nocastIZNS0_50_GLOBAL__N__2680c7bb_12_PowKernel_cu_7dd49032_316829pow_tensor_scalar_kernel_implIN3c108BFloat16ES6_EEvRNS_18TensorIteratorBaseET0_EUlS6_E1_EEvS8_RKT_EUliE_EEviT1_:
	.zero		1072


//--------------------- .nv.constant0._ZN2at6native27unrolled_elementwise_kernelIZNS0_50_GLOBAL__N__2680c7bb_12_PowKernel_cu_7dd49032_316829pow_tensor_scalar_kernel_implIN3c108BFloat16ES5_EEvRNS_18TensorIteratorBaseET0_EUlS5_E1_St5arrayIPcLm2EELi4E23TrivialOffsetCalculatorILi1EjESE_NS0_6memory15LoadWithoutCastENSF_16StoreWithoutCastEEEviT_S8_T2_T3_T4_T5_ --------------------------
	.section	.nv.constant0._ZN2at6native27unrolled_elementwise_kernelIZNS0_50_GLOBAL__N__2680c7bb_12_PowKernel_cu_7dd49032_316829pow_tensor_scalar_kernel_implIN3c108BFloat16ES5_EEvRNS_18TensorIteratorBaseET0_EUlS5_E1_St5arrayIPcLm2EELi4E23TrivialOffsetCalculatorILi1EjESE_NS0_6memory15LoadWithoutCastENSF_16StoreWithoutCastEEEviT_S8_T2_T3_T4_T5_,"a",@progbits
	.sectionflags	@""
	.align	4
.nv.constant0._ZN2at6native27unrolled_elementwise_kernelIZNS0_50_GLOBAL__N__2680c7bb_12_PowKernel_cu_7dd49032_316829pow_tensor_scalar_kernel_implIN3c108BFloat16ES5_EEvRNS_18TensorIteratorBaseET0_EUlS5_E1_St5arrayIPcLm2EELi4E23TrivialOffsetCalculatorILi1EjESE_NS0_6memory15LoadWithoutCastENSF_16StoreWithoutCastEEEviT_S8_T2_T3_T4_T5_:
	.zero		564


//--------------------- .nv.constant0._ZN2at6native29vectorized_elementwise_kernelILi2EZNS0_50_GLOBAL__N__2680c7bb_12_PowKernel_cu_7dd49032_316829pow_tensor_scalar_kernel_implIN3c108BFloat16ES5_EEvRNS_18TensorIteratorBaseET0_EUlS5_E1_St5arrayIPcLm2EEEEviS8_T1_ --------------------------
	.section	.nv.constant0._ZN2at6native29vectorized_elementwise_kernelILi2EZNS0_50_GLOBAL__N__2680c7bb_12_PowKernel_cu_7dd49032_316829pow_tensor_scalar_kernel_implIN3c108BFloat16ES5_EEvRNS_18TensorIteratorBaseET0_EUlS5_E1_St5arrayIPcLm2EEEEviS8_T1_,"a",@progbits
	.sectionflags	@""
	.align	4
.nv.constant0._ZN2at6native29vectorized_elementwise_kernelILi2EZNS0_50_GLOBAL__N__2680c7bb_12_PowKernel_cu_7dd49032_316829pow_tensor_scalar_kernel_implIN3c108BFloat16ES5_EEvRNS_18TensorIteratorBaseET0_EUlS5_E1_St5arrayIPcLm2EEEEviS8_T1_:
	.zero		560


//--------------------- .nv.constant0._ZN2at6native29vectorized_elementwise_kernelILi4EZNS0_50_GLOBAL__N__2680c7bb_12_PowKernel_cu_7dd49032_316829pow_tensor_scalar_kernel_implIN3c108BFloat16ES5_EEvRNS_18TensorIteratorBaseET0_EUlS5_E1_St5arrayIPcLm2EEEEviS8_T1_ --------------------------
	.section	.nv.constant0._ZN2at6native29vectorized_elementwise_kernelILi4EZNS0_50_GLOBAL__N__2680c7bb_12_PowKernel_cu_7dd49032_316829pow_tensor_scalar_kernel_implIN3c108BFloat16ES5_EEvRNS_18TensorIteratorBaseET0_EUlS5_E1_St5arrayIPcLm2EEEEviS8_T1_,"a",@progbits
	.sectionflags	@""
	.align	4
.nv.constant0._ZN2at6native29vectorized_elementwise_kernelILi4EZNS0_50_GLOBAL__N__2680c7bb_12_PowKernel_cu_7dd49032_316829pow_tensor_scalar_kernel_implIN3c108BFloat16ES5_EEvRNS_18TensorIteratorBaseET0_EUlS5_E1_St5arrayIPcLm2EEEEviS8_T1_:
	.zero		560


//--------------------- .nv.constant0._ZN2at6native29vectorized_elementwise_kernelILi8EZNS0_50_GLOBAL__N__2680c7bb_12_PowKernel_cu_7dd49032_316829pow_tensor_scalar_kernel_implIN3c108BFloat16ES5_EEvRNS_18TensorIteratorBaseET0_EUlS5_E1_St5arrayIPcLm2EEEEviS8_T1_ --------------------------
	.section	.nv.constant0._ZN2at6native29vectorized_elementwise_kernelILi8EZNS0_50_GLOBAL__N__2680c7bb_12_PowKernel_cu_7dd49032_316829pow_tensor_scalar_kernel_implIN3c108BFloat16ES5_EEvRNS_18TensorIteratorBaseET0_EUlS5_E1_St5arrayIPcLm2EEEEviS8_T1_,"a",@progbits
	.sectionflags	@""
	.align	4
.nv.constant0._ZN2at6native29vectorized_elementwise_kernelILi8EZNS0_50_GLOBAL__N__2680c7bb_12_PowKernel_cu_7dd49032_316829pow_tensor_scalar_kernel_implIN3c108BFloat16ES5_EEvRNS_18TensorIteratorBaseET0_EUlS5_E1_St5arrayIPcLm2EEEEviS8_T1_:
	.zero		560


//--------------------- .nv.constant0._ZN2at6native18elementwise_kernelILi128ELi4EZNS0_15gpu_kernel_implIZNS0_50_GLOBAL__N__2680c7bb_12_PowKernel_cu_7dd49032_316829pow_tensor_scalar_kernel_implIN3c108BFloat16ES6_EEvRNS_18TensorIteratorBaseET0_EUlS6_E0_EEvS8_RKT_EUliE_EEviT1_ --------------------------
	.section	.nv.constant0._ZN2at6native18elementwise_kernelILi128ELi4EZNS0_15gpu_kernel_implIZNS0_50_GLOBAL__N__2680c7bb_12_PowKernel_cu_7dd49032_316829pow_tensor_scalar_kernel_implIN3c108BFloat16ES6_EEvRNS_18TensorIteratorBaseET0_EUlS6_E0_EEvS8_RKT_EUliE_EEviT1_,"a",@progbits
	.sectionflags	@""
	.align	4
.nv.constant0._ZN2at6native18elementwise_kernelILi128ELi4EZNS0_15gpu_kernel_implIZNS0_50_GLOBAL__N__2680c7bb_12_PowKernel_cu_7dd49032_316829pow_tensor_scalar_kernel_implIN3c108BFloat16ES6_EEvRNS_18TensorIteratorBaseET0_EUlS6_E0_EEvS8_RKT_EUliE_EEviT1_:
	.zero		1080


//--------------------- .nv.constant0._ZN2at6native27unrolled_elementwise_kernelIZNS0_50_GLOBAL__N__2680c7bb_12_PowKernel_cu_7dd49032_316829pow_tensor_scalar_kernel_implIN3c108BFloat16ES5_EEvRNS_18TensorIteratorBaseET0_EUlS5_E0_St5arrayIPcLm2EELi4E23TrivialOffsetCalculatorILi1EjESE_NS0_6memory12LoadWithCastILi1EEENSF_13StoreWithCastILi1EEEEEviT_S8_T2_T3_T4_T5_ --------------------------
	.section	.nv.constant0._ZN2at6native27unrolled_elementwise_kernelIZNS0_50_GLOBAL__N__2680c7bb_12_PowKernel_cu_7dd49032_316829pow_tensor_scalar_kernel_implIN3c108BFloat16ES5_EEvRNS_18TensorIteratorBaseET0_EUlS5_E0_St5arrayIPcLm2EELi4E23TrivialOffsetCalculatorILi1EjESE_NS0_6memory12LoadWithCastILi1EEENSF_13StoreWithCastILi1EEEEEviT_S8_T2_T3_T4_T5_,"a",@progbits
	.sectionflags	@""
	.align	4
.nv.constant0._ZN2at6native27unrolled_elementwise_kernelIZNS0_50_GLOBAL__N__2680c7bb_12_PowKernel_cu_7dd49032_316829pow_tensor_scalar_kernel_implIN3c108BFloat16ES5_EEvRNS_18TensorIteratorBaseET0_EUlS5_E0_St5arrayIPcLm2EELi4E23TrivialOffsetCalculatorILi1EjESE_NS0_6memory12LoadWithCastILi1EEENSF_13StoreWithCastILi1EEEEEviT_S8_T2_T3_T4_T5_:
	.zero		580


//--------------------- .nv.constant0._ZN2at6native18elementwise_kernelILi128ELi4EZNS0_22gpu_kernel_impl_nocastIZNS0_50_GLOBAL__N__2680c7bb_12_PowKernel_cu_7dd49032_316829pow_tensor_scalar_kernel_implIN3c108BFloat16ES6_EEvRNS_18TensorIteratorBaseET0_EUlS6_E0_EEvS8_RKT_EUliE_EEviT1_ --------------------------
	.section	.nv.constant0._ZN2at6native18elementwise_kernelILi128ELi4EZNS0_22gpu_kernel_impl_nocastIZNS0_50_GLOBAL__N__2680c7bb_12_PowKernel_cu_7dd49032_316829pow_tensor_scalar_kernel_implIN3c108BFloat16ES6_EEvRNS_18TensorIteratorBaseET0_EUlS6_E0_EEvS8_RKT_EUliE_EEviT1_,"a",@progbits
	.sectionflags	@""
	.align	4
.nv.constant0._ZN2at6native18elementwise_kernelILi128ELi4EZNS0_22gpu_kernel_impl_nocastIZNS0_50_GLOBAL__N__2680c7bb_12_PowKernel_cu_7dd49032_316829pow_tensor_scalar_kernel_implIN3c108BFloat16ES6_EEvRNS_18TensorIteratorBaseET0_EUlS6_E0_EEvS8_RKT_EUliE_EEviT1_:
	.zero		1072


//--------------------- .nv.constant0._ZN2at6native27unrolled_elementwise_kernelIZNS0_50_GLOBAL__N__2680c7bb_12_PowKernel_cu_7dd49032_316829pow_tensor_scalar_kernel_implIN3c108BFloat16ES5_EEvRNS_18TensorIteratorBaseET0_EUlS5_E0_St5arrayIPcLm2EELi4E23TrivialOffsetCalculatorILi1EjESE_NS0_6memory15LoadWithoutCastENSF_16StoreWithoutCastEEEviT_S8_T2_T3_T4_T5_ --------------------------
	.section	.nv.constant0._ZN2at6native27unrolled_elementwise_kernelIZNS0_50_GLOBAL__N__2680c7bb_12_PowKernel_cu_7dd49032_316829pow_tensor_scalar_kernel_implIN3c108BFloat16ES5_EEvRNS_18TensorIteratorBaseET0_EUlS5_E0_St5arrayIPcLm2EELi4E23TrivialOffsetCalculatorILi1EjESE_NS0_6memory15LoadWithoutCastENSF_16StoreWithoutCastEEEviT_S8_T2_T3_T4_T5_,"a",@progbits
	.sectionflags	@""
	.align	4
.nv.constant0._ZN2at6native27unrolled_elementwise_kernelIZNS0_50_GLOBAL__N__2680c7bb_12_PowKernel_cu_7dd49032_316829pow_tensor_scalar_kernel_implIN3c108BFloat16ES5_EEvRNS_18TensorIteratorBaseET0_EUlS5_E0_St5arrayIPcLm2EELi4E23TrivialOffsetCalculatorILi1EjESE_NS0_6memory15LoadWithoutCastENSF_16StoreWithoutCastEEEviT_S8_T2_T3_T4_T5_:
	.zero		564


//--------------------- .nv.constant0._ZN2at6native29vectorized_elementwise_kernelILi2EZNS0_50_GLOBAL__N__2680c7bb_12_PowKernel_cu_7dd49032_316829pow_tensor_scalar_kernel_implIN3c108BFloat16ES5_EEvRNS_18TensorIteratorBaseET0_EUlS5_E0_St5arrayIPcLm2EEEEviS8_T1_ --------------------------
	.section	.nv.constant0._ZN2at6native29vectorized_elementwise_kernelILi2EZNS0_50_GLOBAL__N__2680c7bb_12_PowKernel_cu_7dd49032_316829pow_tensor_scalar_kernel_implIN3c108BFloat16ES5_EEvRNS_18TensorIteratorBaseET0_EUlS5_E0_St5arrayIPcLm2EEEEviS8_T1_,"a",@progbits
	.sectionflags	@""
	.align	4
.nv.constant0._ZN2at6native29vectorized_elementwise_kernelILi2EZNS0_50_GLOBAL__N__2680c7bb_12_PowKernel_cu_7dd49032_316829pow_tensor_scalar_kernel_implIN3c108BFloat16ES5_EEvRNS_18TensorIteratorBaseET0_EUlS5_E0_St5arrayIPcLm2EEEEviS8_T1_:
	.zero		560


//--------------------- .nv.constant0._ZN2at6native29vectorized_elementwise_kernelILi4EZNS0_50_GLOBAL__N__2680c7bb_12_PowKernel_cu_7dd49032_316829pow_tensor_scalar_kernel_implIN3c108BFloat16ES5_EEvRNS_18TensorIteratorBaseET0_EUlS5_E0_St5arrayIPcLm2EEEEviS8_T1_ --------------------------
	.section	.nv.constant0._ZN2at6native29vectorized_elementwise_kernelILi4EZNS0_50_GLOBAL__N__2680c7bb_12_PowKernel_cu_7dd49032_316829pow_tensor_scalar_kernel_implIN3c108BFloat16ES5_EEvRNS_18TensorIteratorBaseET0_EUlS5_E0_St5arrayIPcLm2EEEEviS8_T1_,"a",@progbits
	.sectionflags	@""
	.align	4
.nv.constant0._ZN2at6native29vectorized_elementwise_kernelILi4EZNS0_50_GLOBAL__N__2680c7bb_12_PowKernel_cu_7dd49032_316829pow_tensor_scalar_kernel_implIN3c108BFloat16ES5_EEvRNS_18TensorIteratorBaseET0_EUlS5_E0_St5arrayIPcLm2EEEEviS8_T1_:
	.zero		560


//--------------------- .nv.constant0._ZN2at6native29vectorized_elementwise_kernelILi8EZNS0_50_GLOBAL__N__2680c7bb_12_PowKernel_cu_7dd49032_316829pow_tensor_scalar_kernel_implIN3c108BFloat16ES5_EEvRNS_18TensorIteratorBaseET0_EUlS5_E0_St5arrayIPcLm2EEEEviS8_T1_ --------------------------
	.section	.nv.constant0._ZN2at6native29vectorized_elementwise_kernelILi8EZNS0_50_GLOBAL__N__2680c7bb_12_PowKernel_cu_7dd49032_316829pow_tensor_scalar_kernel_implIN3c108BFloat16ES5_EEvRNS_18TensorIteratorBaseET0_EUlS5_E0_St5arrayIPcLm2EEEEviS8_T1_,"a",@progbits
	.sectionflags	@""
	.align	4
.nv.constant0._ZN2at6native29vectorized_elementwise_kernelILi8EZNS0_50_GLOBAL__N__2680c7bb_12_PowKernel_cu_7dd49032_316829pow_tensor_scalar_kernel_implIN3c108BFloat16ES5_EEvRNS_18TensorIteratorBaseET0_EUlS5_E0_St5arrayIPcLm2EEEEviS8_T1_:
	.zero		560


//--------------------- .nv.constant0._ZN2at6native18elementwise_kernelILi128ELi4EZNS0_15gpu_kernel_implIZNS0_50_GLOBAL__N__2680c7bb_12_PowKernel_cu_7dd49032_316829pow_tensor_scalar_kernel_implIN3c108BFloat16ES6_EEvRNS_18TensorIteratorBaseET0_EUlS6_E_EEvS8_RKT_EUliE_EEviT1_ --------------------------
	.section	.nv.constant0._ZN2at6native18elementwise_kernelILi128ELi4EZNS0_15gpu_kernel_implIZNS0_50_GLOBAL__N__2680c7bb_12_PowKernel_cu_7dd49032_316829pow_tensor_scalar_kernel_implIN3c108BFloat16ES6_EEvRNS_18TensorIteratorBaseET0_EUlS6_E_EEvS8_RKT_EUliE_EEviT1_,"a",@progbits
	.sectionflags	@""
	.align	4
.nv.constant0._ZN2at6native18elementwise_kernelILi128ELi4EZNS0_15gpu_kernel_implIZNS0_50_GLOBAL__N__2680c7bb_12_PowKernel_cu_7dd49032_316829pow_tensor_scalar_kernel_implIN3c108BFloat16ES6_EEvRNS_18TensorIteratorBaseET0_EUlS6_E_EEvS8_RKT_EUliE_EEviT1_:
	.zero		1080


//--------------------- .nv.constant0._ZN2at6native27unrolled_elementwise_kernelIZNS0_50_GLOBAL__N__2680c7bb_12_PowKernel_cu_7dd49032_316829pow_tensor_scalar_kernel_implIN3c108BFloat16ES5_EEvRNS_18TensorIteratorBaseET0_EUlS5_E_St5arrayIPcLm2EELi4E23TrivialOffsetCalculatorILi1EjESE_NS0_6memory12LoadWithCastILi1EEENSF_13StoreWithCastILi1EEEEEviT_S8_T2_T3_T4_T5_ --------------------------
	.section	.nv.constant0._ZN2at6native27unrolled_elementwise_kernelIZNS0_50_GLOBAL__N__2680c7bb_12_PowKernel_cu_7dd49032_316829pow_tensor_scalar_kernel_implIN3c108BFloat16ES5_EEvRNS_18TensorIteratorBaseET0_EUlS5_E_St5arrayIPcLm2EELi4E23TrivialOffsetCalculatorILi1EjESE_NS0_6memory12LoadWithCastILi1EEENSF_13StoreWithCastILi1EEEEEviT_S8_T2_T3_T4_T5_,"a",@progbits
	.sectionflags	@""
	.align	4
.nv.constant0._ZN2at6native27unrolled_elementwise_kernelIZNS0_50_GLOBAL__N__2680c7bb_12_PowKernel_cu_7dd49032_316829pow_tensor_scalar_kernel_implIN3c108BFloat16ES5_EEvRNS_18TensorIteratorBaseET0_EUlS5_E_St5arrayIPcLm2EELi4E23TrivialOffsetCalculatorILi1EjESE_NS0_6memory12LoadWithCastILi1EEENSF_13StoreWithCastILi1EEEEEviT_S8_T2_T3_T4_T5_:
	.zero		580


//--------------------- .nv.constant0._ZN2at6native18elementwise_kernelILi128ELi4EZNS0_22gpu_kernel_impl_nocastIZNS0_50_GLOBAL__N__2680c7bb_12_PowKernel_cu_7dd49032_316829pow_tensor_scalar_kernel_implIN3c108BFloat16ES6_EEvRNS_18TensorIteratorBaseET0_EUlS6_E_EEvS8_RKT_EUliE_EEviT1_ --------------------------
	.section	.nv.constant0._ZN2at6native18elementwise_kernelILi128ELi4EZNS0_22gpu_kernel_impl_nocastIZNS0_50_GLOBAL__N__2680c7bb_12_PowKernel_cu_7dd49032_316829pow_tensor_scalar_kernel_implIN3c108BFloat16ES6_EEvRNS_18TensorIteratorBaseET0_EUlS6_E_EEvS8_RKT_EUliE_EEviT1_,"a",@progbits
	.sectionflags	@""
	.align	4
.nv.constant0._ZN2at6native18elementwise_kernelILi128ELi4EZNS0_22gpu_kernel_impl_nocastIZNS0_50_GLOBAL__N__2680c7bb_12_PowKernel_cu_7dd49032_316829pow_tensor_scalar_kernel_implIN3c108BFloat16ES6_EEvRNS_18TensorIteratorBaseET0_EUlS6_E_EEvS8_RKT_EUliE_EEviT1_:
	.zero		1072


//--------------------- .nv.constant0._ZN2at6native27unrolled_elementwise_kernelIZNS0_50_GLOBAL__N__2680c7bb_12_PowKernel_cu_7dd49032_316829pow_tensor_scalar_kernel_implIN3c108BFloat16ES5_EEvRNS_18TensorIteratorBaseET0_EUlS5_E_St5arrayIPcLm2EELi4E23TrivialOffsetCalculatorILi1EjESE_NS0_6memory15LoadWithoutCastENSF_16StoreWithoutCastEEEviT_S8_T2_T3_T4_T5_ --------------------------
	.section	.nv.constant0._ZN2at6native27unrolled_elementwise_kernelIZNS0_50_GLOBAL__N__2680c7bb_12_PowKernel_cu_7dd49032_316829pow_tensor_scalar_kernel_implIN3c108BFloat16ES5_EEvRNS_18TensorIteratorBaseET0_EUlS5_E_St5arrayIPcLm2EELi4E23TrivialOffsetCalculatorILi1EjESE_NS0_6memory15LoadWithoutCastENSF_16StoreWithoutCastEEEviT_S8_T2_T3_T4_T5_,"a",@progbits
	.sectionflags	@""
	.align	4
.nv.constant0._ZN2at6native27unrolled_elementwise_kernelIZNS0_50_GLOBAL__N__2680c7bb_12_PowKernel_cu_7dd49032_316829pow_tensor_scalar_kernel_implIN3c108BFloat16ES5_EEvRNS_18TensorIteratorBaseET0_EUlS5_E_St5arrayIPcLm2EELi4E23TrivialOffsetCalculatorILi1EjESE_NS0_6memory15LoadWithoutCastENSF_16StoreWithoutCastEEEviT_S8_T2_T3_T4_T5_:
	.zero		564


//--------------------- .nv.constant0._ZN2at6native29vectorized_elementwise_kernelILi2EZNS0_50_GLOBAL__N__2680c7bb_12_PowKernel_cu_7dd49032_316829pow_tensor_scalar_kernel_implIN3c108BFloat16ES5_EEvRNS_18TensorIteratorBaseET0_EUlS5_E_St5arrayIPcLm2EEEEviS8_T1_ --------------------------
	.section	.nv.constant0._ZN2at6native29vectorized_elementwise_kernelILi2EZNS0_50_GLOBAL__N__2680c7bb_12_PowKernel_cu_7dd49032_316829pow_tensor_scalar_kernel_implIN3c108BFloat16ES5_EEvRNS_18TensorIteratorBaseET0_EUlS5_E_St5arrayIPcLm2EEEEviS8_T1_,"a",@progbits
	.sectionflags	@""
	.align	4
.nv.constant0._ZN2at6native29vectorized_elementwise_kernelILi2EZNS0_50_GLOBAL__N__2680c7bb_12_PowKernel_cu_7dd49032_316829pow_tensor_scalar_kernel_implIN3c108BFloat16ES5_EEvRNS_18TensorIteratorBaseET0_EUlS5_E_St5arrayIPcLm2EEEEviS8_T1_:
	.zero		560


//--------------------- .nv.constant0._ZN2at6native29vectorized_elementwise_kernelILi4EZNS0_50_GLOBAL__N__2680c7bb_12_PowKernel_cu_7dd49032_316829pow_tensor_scalar_kernel_implIN3c108BFloat16ES5_EEvRNS_18TensorIteratorBaseET0_EUlS5_E_St5arrayIPcLm2EEEEviS8_T1_ --------------------------
	.section	.nv.constant0._ZN2at6native29vectorized_elementwise_kernelILi4EZNS0_50_GLOBAL__N__2680c7bb_12_PowKernel_cu_7dd49032_316829pow_tensor_scalar_kernel_implIN3c108BFloat16ES5_EEvRNS_18TensorIteratorBaseET0_EUlS5_E_St5arrayIPcLm2EEEEviS8_T1_,"a",@progbits
	.sectionflags	@""
	.align	4
.nv.constant0._ZN2at6native29vectorized_elementwise_kernelILi4EZNS0_50_GLOBAL__N__2680c7bb_12_PowKernel_cu_7dd49032_316829pow_tensor_scalar_kernel_implIN3c108BFloat16ES5_EEvRNS_18TensorIteratorBaseET0_EUlS5_E_St5arrayIPcLm2EEEEviS8_T1_:
	.zero		560


//--------------------- .nv.constant0._ZN2at6native29vectorized_elementwise_kernelILi8EZNS0_50_GLOBAL__N__2680c7bb_12_PowKernel_cu_7dd49032_316829pow_tensor_scalar_kernel_implIN3c108BFloat16ES5_EEvRNS_18TensorIteratorBaseET0_EUlS5_E_St5arrayIPcLm2EEEEviS8_T1_ --------------------------
	.section	.nv.constant0._ZN2at6native29vectorized_elementwise_kernelILi8EZNS0_50_GLOBAL__N__2680c7bb_12_PowKernel_cu_7dd49032_316829pow_tensor_scalar_kernel_implIN3c108BFloat16ES5_EEvRNS_18TensorIteratorBaseET0_EUlS5_E_St5arrayIPcLm2EEEEviS8_T1_,"a",@progbits
	.sectionflags	@""
	.align	4
.nv.constant0._ZN2at6native29vectorized_elementwise_kernelILi8EZNS0_50_GLOBAL__N__2680c7bb_12_PowKernel_cu_7dd49032_316829pow_tensor_scalar_kernel_implIN3c108BFloat16ES5_EEvRNS_18TensorIteratorBaseET0_EUlS5_E_St5arrayIPcLm2EEEEviS8_T1_:
	.zero		560


//--------------------- .nv.constant0._ZN2at6native18elementwise_kernelILi128ELi4EZNS0_15gpu_kernel_implIZNS0_50_GLOBAL__N__2680c7bb_12_PowKernel_cu_7dd49032_316829pow_tensor_scalar_kernel_implIN3c104HalfES6_EEvRNS_18TensorIteratorBaseET0_EUlS6_E2_EEvS8_RKT_EUliE_EEviT1_ --------------------------
	.section	.nv.constant0._ZN2at6native18elementwise_kernelILi128ELi4EZNS0_15gpu_kernel_implIZNS0_50_GLOBAL__N__2680c7bb_12_PowKernel_cu_7dd49032_316829pow_tensor_scalar_kernel_implIN3c104HalfES6_EEvRNS_18TensorIteratorBaseET0_EUlS6_E2_EEvS8_RKT_EUliE_EEviT1_,"a",@progbits
	.sectionflags	@""
	.align	4
.nv.constant0._ZN2at6native18elementwise_kernelILi128ELi4EZNS0_15gpu_kernel_implIZNS0_50_GLOBAL__N__2680c7bb_12_PowKernel_cu_7dd49032_316829pow_tensor_scalar_kernel_implIN3c104HalfES6_EEvRNS_18TensorIteratorBaseET0_EUlS6_E2_EEvS8_RKT_EUliE_EEviT1_:
	.zero		1088


//--------------------- .nv.constant0._ZN2at6native27unrolled_elementwise_kernelIZNS0_50_GLOBAL__N__2680c7bb_12_PowKernel_cu_7dd49032_316829pow_tensor_scalar_kernel_implIN3c104HalfES5_EEvRNS_18TensorIteratorBaseET0_EUlS5_E2_St5arrayIPcLm2EELi4E23TrivialOffsetCalculatorILi1EjESE_NS0_6memory12LoadWithCastILi1EEENSF_13StoreWithCastILi1EEEEEviT_S8_T2_T3_T4_T5_ --------------------------
	.section	.nv.constant0._ZN2at6native27unrolled_elementwise_kernelIZNS0_50_GLOBAL__N__2680c7bb_12_PowKernel_cu_7dd49032_316829pow_tensor_scalar_kernel_implIN3c104HalfES5_EEvRNS_18TensorIteratorBaseET0_EUlS5_E2_St5arrayIPcLm2EELi4E23TrivialOffsetCalculatorILi1EjESE_NS0_6memory12LoadWithCastILi1EEENSF_13StoreWithCastILi1EEEEEviT_S8_T2_T3_T4_T5_,"a",@progbits
	.sectionflags	@""
	.align	4
.nv.constant0._ZN2at6native27unrolled_elementwise_kernelIZNS0_50_GLOBAL__N__2680c7bb_12_PowKernel_cu_7dd49032_316829pow_tensor_scalar_kernel_implIN3c104HalfES5_EEvRNS_18TensorIteratorBaseET0_EUlS5_E2_St5arrayIPcLm2EELi4E23TrivialOffsetCalculatorILi1EjESE_NS0_6memory12LoadWithCastILi1EEENSF_13StoreWithCastILi1EEEEEviT_S8_T2_T3_T4_T5_:
	.zero		588


//--------------------- .nv.constant0._ZN2at6native18elementwise_kernelILi128ELi4EZNS0_22gpu_kernel_impl_nocastIZNS0_50_GLOBAL__N__2680c7bb_12_PowKernel_cu_7dd49032_316829pow_tensor_scalar_kernel_implIN3c104HalfES6_EEvRNS_18TensorIteratorBaseET0_EUlS6_E2_EEvS8_RKT_EUliE_EEviT1_ --------------------------
	.section	.nv.constant0._ZN2at6native18elementwise_kernelILi128ELi4EZNS0_22gpu_kernel_impl_nocastIZNS0_50_GLOBAL__N__2680c7bb_12_PowKernel_cu_7dd49032_316829pow_tensor_scalar_kernel_implIN3c104HalfES6_EEvRNS_18TensorIteratorBaseET0_EUlS6_E2_EEvS8_RKT_EUliE_EEviT1_,"a",@progbits
	.sectionflags	@""
	.align	4
.nv.constant0._ZN2at6native18elementwise_kernelILi128ELi4EZNS0_22gpu_kernel_impl_nocastIZNS0_50_GLOBAL__N__2680c7bb_12_PowKernel_cu_7dd49032_316829pow_tensor_scalar_kernel_implIN3c104HalfES6_EEvRNS_18TensorIteratorBaseET0_EUlS6_E2_EEvS8_RKT_EUliE_EEviT1_:
	.zero		1080


//--------------------- .nv.constant0._ZN2at6native27unrolled_elementwise_kernelIZNS0_50_GLOBAL__N__2680c7bb_12_PowKernel_cu_7dd49032_316829pow_tensor_scalar_kernel_implIN3c104HalfES5_EEvRNS_18TensorIteratorBaseET0_EUlS5_E2_St5arrayIPcLm2EELi4E23TrivialOffsetCalculatorILi1EjESE_NS0_6memory15LoadWithoutCastENSF_16StoreWithoutCastEEEviT_S8_T2_T3_T4_T5_ --------------------------
	.section	.nv.constant0._ZN2at6native27unrolled_elementwise_kernelIZNS0_50_GLOBAL__N__2680c7bb_12_PowKernel_cu_7dd49032_316829pow_tensor_scalar_kernel_implIN3c104HalfES5_EEvRNS_18TensorIteratorBaseET0_EUlS5_E2_St5arrayIPcLm2EELi4E23TrivialOffsetCalculatorILi1EjESE_NS0_6memory15LoadWithoutCastENSF_16StoreWithoutCastEEEviT_S8_T2_T3_T4_T5_,"a",@progbits
	.sectionflags	@""
	.align	4
.nv.constant0._ZN2at6native27unrolled_elementwise_kernelIZNS0_50_GLOBAL__N__2680c7bb_12_PowKernel_cu_7dd49032_316829pow_tensor_scalar_kernel_implIN3c104HalfES5_EEvRNS_18TensorIteratorBaseET0_EUlS5_E2_St5arrayIPcLm2EELi4E23TrivialOffsetCalculatorILi1EjESE_NS0_6memory15LoadWithoutCastENSF_16StoreWithoutCastEEEviT_S8_T2_T3_T4_T5_:
	.zero		572


//--------------------- .nv.constant0._ZN2at6native29vectorized_elementwise_kernelILi2EZNS0_50_GLOBAL__N__2680c7bb_12_PowKernel_cu_7dd49032_316829pow_tensor_scalar_kernel_implIN3c104HalfES5_EEvRNS_18TensorIteratorBaseET0_EUlS5_E2_St5arrayIPcLm2EEEEviS8_T1_ --------------------------
	.section	.nv.constant0._ZN2at6native29vectorized_elementwise_kernelILi2EZNS0_50_GLOBAL__N__2680c7bb_12_PowKernel_cu_7dd49032_316829pow_tensor_scalar_kernel_implIN3c104HalfES5_EEvRNS_18TensorIteratorBaseET0_EUlS5_E2_St5arrayIPcLm2EEEEviS8_T1_,"a",@progbits
	.sectionflags	@""
	.align	4
.nv.constant0._ZN2at6native29vectorized_elementwise_kernelILi2EZNS0_50_GLOBAL__N__2680c7bb_12_PowKernel_cu_7dd49032_316829pow_tensor_scalar_kernel_implIN3c104HalfES5_EEvRNS_18TensorIteratorBaseET0_EUlS5_E2_St5arrayIPcLm2EEEEviS8_T1_:
	.zero		568


//--------------------- .nv.constant0._ZN2at6native29vectorized_elementwise_kernelILi4EZNS0_50_GLOBAL__N__2680c7bb_12_PowKernel_cu_7dd49032_316829pow_tensor_scalar_kernel_implIN3c104HalfES5_EEvRNS_18TensorIteratorBaseET0_EUlS5_E2_St5arrayIPcLm2EEEEviS8_T1_ --------------------------
	.section	.nv.constant0._ZN2at6native29vectorized_elementwise_kernelILi4EZNS0_50_GLOBAL__N__2680c7bb_12_PowKernel_cu_7dd49032_316829pow_tensor_scalar_kernel_implIN3c104HalfES5_EEvRNS_18TensorIteratorBaseET0_EUlS5_E2_St5arrayIPcLm2EEEEviS8_T1_,"a",@progbits
	.sectionflags	@""
	.align	4
.nv.constant0._ZN2at6native29vectorized_elementwise_kernelILi4EZNS0_50_GLOBAL__N__2680c7bb_12_PowKernel_cu_7dd49032_316829pow_tensor_scalar_kernel_implIN3c104HalfES5_EEvRNS_18TensorIteratorBaseET0_EUlS5_E2_St5arrayIPcLm2EEEEviS8_T1_:
	.zero		568


//--------------------- .nv.constant0._ZN2at6native29vectorized_elementwise_kernelILi8EZNS0_50_GLOBAL__N__2680c7bb_12_PowKernel_cu_7dd49032_316829pow_tensor_scalar_kernel_implIN3c104HalfES5_EEvRNS_18TensorIteratorBaseET0_EUlS5_E2_St5arrayIPcLm2EEEEviS8_T1_ --------------------------
	.section	.nv.constant0._ZN2at6native29vectorized_elementwise_kernelILi8EZNS0_50_GLOBAL__N__2680c7bb_12_PowKernel_cu_7dd49032_316829pow_tensor_scalar_kernel_implIN3c104HalfES5_EEvRNS_18TensorIteratorBaseET0_EUlS5_E2_St5arrayIPcLm2EEEEviS8_T1_,"a",@progbits
	.sectionflags	@""
	.align	4
.nv.constant0._ZN2at6native29vectorized_elementwise_kernelILi8EZNS0_50_GLOBAL__N__2680c7bb_12_PowKernel_cu_7dd49032_316829pow_tensor_scalar_kernel_implIN3c104HalfES5_EEvRNS_18TensorIteratorBaseET0_EUlS5_E2_St5arrayIPcLm2EEEEviS8_T1_:
	.zero		568


//--------------------- .nv.constant0._ZN2at6native18elementwise_kernelILi128ELi4EZNS0_15gpu_kernel_implIZNS0_50_GLOBAL__N__2680c7bb_12_PowKernel_cu_7dd49032_316829pow_tensor_scalar_kernel_implIN3c104HalfES6_EEvRNS_18TensorIteratorBaseET0_EUlS6_E1_EEvS8_RKT_EUliE_EEviT1_ --------------------------
	.section	.nv.constant0._ZN2at6native18elementwise_kernelILi128ELi4EZNS0_15gpu_kernel_implIZNS0_50_GLOBAL__N__2680c7bb_12_PowKernel_cu_7dd49032_316829pow_tensor_scalar_kernel_implIN3c104HalfES6_EEvRNS_18TensorIteratorBaseET0_EUlS6_E1_EEvS8_RKT_EUliE_EEviT1_,"a",@progbits
	.sectionflags	@""
	.align	4
.nv.constant0._ZN2at6native18elementwise_kernelILi128ELi4EZNS0_15gpu_kernel_implIZNS0_50_GLOBAL__N__2680c7bb_12_PowKernel_cu_7dd49032_316829pow_tensor_scalar_kernel_implIN3c104HalfES6_EEvRNS_18TensorIteratorBaseET0_EUlS6_E1_EEvS8_RKT_EUliE_EEviT1_:
	.zero		1080


//--------------------- .nv.constant0._ZN2at6native27unrolled_elementwise_kernelIZNS0_50_GLOBAL__N__2680c7bb_12_PowKernel_cu_7dd49032_316829pow_tensor_scalar_kernel_implIN3c104HalfES5_EEvRNS_18TensorIteratorBaseET0_EUlS5_E1_St5arrayIPcLm2EELi4E23TrivialOffsetCalculatorILi1EjESE_NS0_6memory12LoadWithCastILi1EEENSF_13StoreWithCastILi1EEEEEviT_S8_T2_T3_T4_T5_ --------------------------
	.section	.nv.constant0._ZN2at6native27unrolled_elementwise_kernelIZNS0_50_GLOBAL__N__2680c7bb_12_PowKernel_cu_7dd49032_316829pow_tensor_scalar_kernel_implIN3c104HalfES5_EEvRNS_18TensorIteratorBaseET0_EUlS5_E1_St5arrayIPcLm2EELi4E23TrivialOffsetCalculatorILi1EjESE_NS0_6memory12LoadWithCastILi1EEENSF_13StoreWithCastILi1EEEEEviT_S8_T2_T3_T4_T5_,"a",@progbits
	.sectionflags	@""
	.align	4
.nv.constant0._ZN2at6native27unrolled_elementwise_kernelIZNS0_50_GLOBAL__N__2680c7bb_12_PowKernel_cu_7dd49032_316829pow_tensor_scalar_kernel_implIN3c104HalfES5_EEvRNS_18TensorIteratorBaseET0_EUlS5_E1_St5arrayIPcLm2EELi4E23TrivialOffsetCalculatorILi1EjESE_NS0_6memory12LoadWithCastILi1EEENSF_13StoreWithCastILi1EEEEEviT_S8_T2_T3_T4_T5_:
	.zero		580


//--------------------- .nv.constant0._ZN2at6native18elementwise_kernelILi128ELi4EZNS0_22gpu_kernel_impl_nocastIZNS0_50_GLOBAL__N__2680c7bb_12_PowKernel_cu_7dd49032_316829pow_tensor_scalar_kernel_implIN3c104HalfES6_EEvRNS_18TensorIteratorBaseET0_EUlS6_E1_EEvS8_RKT_EUliE_EEviT1_ --------------------------
	.section	.nv.constant0._ZN2at6native18elementwise_kernelILi128ELi4EZNS0_22gpu_kernel_impl_nocastIZNS0_50_GLOBAL__N__2680c7bb_12_PowKernel_cu_7dd49032_316829pow_tensor_scalar_kernel_implIN3c104HalfES6_EEvRNS_18TensorIteratorBaseET0_EUlS6_E1_EEvS8_RKT_EUliE_EEviT1_,"a",@progbits
	.sectionflags	@""
	.align	4
.nv.constant0._ZN2at6native18elementwise_kernelILi128ELi4EZNS0_22gpu_kernel_impl_nocastIZNS0_50_GLOBAL__N__2680c7bb_12_PowKernel_cu_7dd49032_316829pow_tensor_scalar_kernel_implIN3c104HalfES6_EEvRNS_18TensorIteratorBaseET0_EUlS6_E1_EEvS8_RKT_EUliE_EEviT1_:
	.zero		1072


//--------------------- .nv.constant0._ZN2at6native27unrolled_elementwise_kernelIZNS0_50_GLOBAL__N__2680c7bb_12_PowKernel_cu_7dd49032_316829pow_tensor_scalar_kernel_implIN3c104HalfES5_EEvRNS_18TensorIteratorBaseET0_EUlS5_E1_St5arrayIPcLm2EELi4E23TrivialOffsetCalculatorILi1EjESE_NS0_6memory15LoadWithoutCastENSF_16StoreWithoutCastEEEviT_S8_T2_T3_T4_T5_ --------------------------
	.section	.nv.constant0._ZN2at6native27unrolled_elementwise_kernelIZNS0_50_GLOBAL__N__2680c7bb_12_PowKernel_cu_7dd49032_316829pow_tensor_scalar_kernel_implIN3c104HalfES5_EEvRNS_18TensorIteratorBaseET0_EUlS5_E1_St5arrayIPcLm2EELi4E23TrivialOffsetCalculatorILi1EjESE_NS0_6memory15LoadWithoutCastENSF_16StoreWithoutCastEEEviT_S8_T2_T3_T4_T5_,"a",@progbits
	.sectionflags	@""
	.align	4
.nv.constant0._ZN2at6native27unrolled_elementwise_kernelIZNS0_50_GLOBAL__N__2680c7bb_12_PowKernel_cu_7dd49032_316829pow_tensor_scalar_kernel_implIN3c104HalfES5_EEvRNS_18TensorIteratorBaseET0_EUlS5_E1_St5arrayIPcLm2EELi4E23TrivialOffsetCalculatorILi1EjESE_NS0_6memory15LoadWithoutCastENSF_16StoreWithoutCastEEEviT_S8_T2_T3_T4_T5_:
	.zero		564


//--------------------- .nv.constant0._ZN2at6native29vectorized_elementwise_kernelILi2EZNS0_50_GLOBAL__N__2680c7bb_12_PowKernel_cu_7dd49032_316829pow_tensor_scalar_kernel_implIN3c104HalfES5_EEvRNS_18TensorIteratorBaseET0_EUlS5_E1_St5arrayIPcLm2EEEEviS8_T1_ --------------------------
	.section	.nv.constant0._ZN2at6native29vectorized_elementwise_kernelILi2EZNS0_50_GLOBAL__N__2680c7bb_12_PowKernel_cu_7dd49032_316829pow_tensor_scalar_kernel_implIN3c104HalfES5_EEvRNS_18TensorIteratorBaseET0_EUlS5_E1_St5arrayIPcLm2EEEEviS8_T1_,"a",@progbits
	.sectionflags	@""
	.align	4
.nv.constant0._ZN2at6native29vectorized_elementwise_kernelILi2EZNS0_50_GLOBAL__N__2680c7bb_12_PowKernel_cu_7dd49032_316829pow_tensor_scalar_kernel_implIN3c104HalfES5_EEvRNS_18TensorIteratorBaseET0_EUlS5_E1_St5arrayIPcLm2EEEEviS8_T1_:
	.zero		560


//--------------------- .nv.constant0._ZN2at6native29vectorized_elementwise_kernelILi4EZNS0_50_GLOBAL__N__2680c7bb_12_PowKernel_cu_7dd49032_316829pow_tensor_scalar_kernel_implIN3c104HalfES5_EEvRNS_18TensorIteratorBaseET0_EUlS5_E1_St5arrayIPcLm2EEEEviS8_T1_ --------------------------
	.section	.nv.constant0._ZN2at6native29vectorized_elementwise_kernelILi4EZNS0_50_GLOBAL__N__2680c7bb_12_PowKernel_cu_7dd49032_316829pow_tensor_scalar_kernel_implIN3c104HalfES5_EEvRNS_18TensorIteratorBaseET0_EUlS5_E1_St5arrayIPcLm2EEEEviS8_T1_,"a",@progbits
	.sectionflags	@""
	.align	4
.nv.constant0._ZN2at6native29vectorized_elementwise_kernelILi4EZNS0_50_GLOBAL__N__2680c7bb_12_PowKernel_cu_7dd49032_316829pow_tensor_scalar_kernel_implIN3c104HalfES5_EEvRNS_18TensorIteratorBaseET0_EUlS5_E1_St5arrayIPcLm2EEEEviS8_T1_:
	.zero		560


//--------------------- .nv.constant0._ZN2at6native29vectorized_elementwise_kernelILi8EZNS0_50_GLOBAL__N__2680c7bb_12_PowKernel_cu_7dd49032_316829pow_tensor_scalar_kernel_implIN3c104HalfES5_EEvRNS_18TensorIteratorBaseET0_EUlS5_E1_St5arrayIPcLm2EEEEviS8_T1_ --------------------------
	.section	.nv.constant0._ZN2at6native29vectorized_elementwise_kernelILi8EZNS0_50_GLOBAL__N__2680c7bb_12_PowKernel_cu_7dd49032_316829pow_tensor_scalar_kernel_implIN3c104HalfES5_EEvRNS_18TensorIteratorBaseET0_EUlS5_E1_St5arrayIPcLm2EEEEviS8_T1_,"a",@progbits
	.sectionflags	@""
	.align	4
.nv.constant0._ZN2at6native29vectorized_elementwise_kernelILi8EZNS0_50_GLOBAL__N__2680c7bb_12_PowKernel_cu_7dd49032_316829pow_tensor_scalar_kernel_implIN3c104HalfES5_EEvRNS_18TensorIteratorBaseET0_EUlS5_E1_St5arrayIPcLm2EEEEviS8_T1_:
	.zero		560


//--------------------- .nv.constant0._ZN2at6native18elementwise_kernelILi128ELi4EZNS0_15gpu_kernel_implIZNS0_50_GLOBAL__N__2680c7bb_12_PowKernel_cu_7dd49032_316829pow_tensor_scalar_kernel_implIN3c104HalfES6_EEvRNS_18TensorIteratorBaseET0_EUlS6_E0_EEvS8_RKT_EUliE_EEviT1_ --------------------------
	.section	.nv.constant0._ZN2at6native18elementwise_kernelILi128ELi4EZNS0_15gpu_kernel_implIZNS0_50_GLOBAL__N__2680c7bb_12_PowKernel_cu_7dd49032_316829pow_tensor_scalar_kernel_implIN3c104HalfES6_EEvRNS_18TensorIteratorBaseET0_EUlS6_E0_EEvS8_RKT_EUliE_EEviT1_,"a",@progbits
	.sectionflags	@""
	.align	4
.nv.constant0._ZN2at6native18elementwise_kernelILi128ELi4EZNS0_15gpu_kernel_implIZNS0_50_GLOBAL__N__2680c7bb_12_PowKernel_cu_7dd49032_316829pow_tensor_scalar_kernel_implIN3c104HalfES6_EEvRNS_18TensorIteratorBaseET0_EUlS6_E0_EEvS8_RKT_EUliE_EEviT1_:
	.zero		1080


//--------------------- .nv.constant0._ZN2at6native27unrolled_elementwise_kernelIZNS0_50_GLOBAL__N__2680c7bb_12_PowKernel_cu_7dd49032_316829pow_tensor_scalar_kernel_implIN3c104HalfES5_EEvRNS_18TensorIteratorBaseET0_EUlS5_E0_St5arrayIPcLm2EELi4E23TrivialOffsetCalculatorILi1EjESE_NS0_6memory12LoadWithCastILi1EEENSF_13StoreWithCastILi1EEEEEviT_S8_T2_T3_T4_T5_ --------------------------
	.section	.nv.constant0._ZN2at6native27unrolled_elementwise_kernelIZNS0_50_GLOBAL__N__2680c7bb_12_PowKernel_cu_7dd49032_316829pow_tensor_scalar_kernel_implIN3c104HalfES5_EEvRNS_18TensorIteratorBaseET0_EUlS5_E0_St5arrayIPcLm2EELi4E23TrivialOffsetCalculatorILi1EjESE_NS0_6memory12LoadWithCastILi1EEENSF_13StoreWithCastILi1EEEEEviT_S8_T2_T3_T4_T5_,"a",@progbits
	.sectionflags	@""
	.align	4
.nv.constant0._ZN2at6native27unrolled_elementwise_kernelIZNS0_50_GLOBAL__N__2680c7bb_12_PowKernel_cu_7dd49032_316829pow_tensor_scalar_kernel_implIN3c104HalfES5_EEvRNS_18TensorIteratorBaseET0_EUlS5_E0_St5arrayIPcLm2EELi4E23TrivialOffsetCalculatorILi1EjESE_NS0_6memory12LoadWithCastILi1EEENSF_13StoreWithCastILi1EEEEEviT_S8_T2_T3_T4_T5_:
	.zero		580


//--------------------- .nv.constant0._ZN2at6native18elementwise_kernelILi128ELi4EZNS0_22gpu_kernel_impl_nocastIZNS0_50_GLOBAL__N__2680c7bb_12_PowKernel_cu_7dd49032_316829pow_tensor_scalar_kernel_implIN3c104HalfES6_EEvRNS_18TensorIteratorBaseET0_EUlS6_E0_EEvS8_RKT_EUliE_EEviT1_ --------------------------
	.section	.nv.constant0._ZN2at6native18elementwise_kernelILi128ELi4EZNS0_22gpu_kernel_impl_nocastIZNS0_50_GLOBAL__N__2680c7bb_12_PowKernel_cu_7dd49032_316829pow_tensor_scalar_kernel_implIN3c104HalfES6_EEvRNS_18TensorIteratorBaseET0_EUlS6_E0_EEvS8_RKT_EUliE_EEviT1_,"a",@progbits
	.sectionflags	@""
	.align	4
.nv.constant0._ZN2at6native18elementwise_kernelILi128ELi4EZNS0_22gpu_kernel_impl_nocastIZNS0_50_GLOBAL__N__2680c7bb_12_PowKernel_cu_7dd49032_316829pow_tensor_scalar_kernel_implIN3c104HalfES6_EEvRNS_18TensorIteratorBaseET0_EUlS6_E0_EEvS8_RKT_EUliE_EEviT1_:
	.zero		1072


//--------------------- .nv.constant0._ZN2at6native27unrolled_elementwise_kernelIZNS0_50_GLOBAL__N__2680c7bb_12_PowKernel_cu_7dd49032_316829pow_tensor_scalar_kernel_implIN3c104HalfES5_EEvRNS_18TensorIteratorBaseET0_EUlS5_E0_St5arrayIPcLm2EELi4E23TrivialOffsetCalculatorILi1EjESE_NS0_6memory15LoadWithoutCastENSF_16StoreWithoutCastEEEviT_S8_T2_T3_T4_T5_ --------------------------
	.section	.nv.constant0._ZN2at6native27unrolled_elementwise_kernelIZNS0_50_GLOBAL__N__2680c7bb_12_PowKernel_cu_7dd49032_316829pow_tensor_scalar_kernel_implIN3c104HalfES5_EEvRNS_18TensorIteratorBaseET0_EUlS5_E0_St5arrayIPcLm2EELi4E23TrivialOffsetCalculatorILi1EjESE_NS0_6memory15LoadWithoutCastENSF_16StoreWithoutCastEEEviT_S8_T2_T3_T4_T5_,"a",@progbits
	.sectionflags	@""
	.align	4
.nv.constant0._ZN2at6native27unrolled_elementwise_kernelIZNS0_50_GLOBAL__N__2680c7bb_12_PowKernel_cu_7dd49032_316829pow_tensor_scalar_kernel_implIN3c104HalfES5_EEvRNS_18TensorIteratorBaseET0_EUlS5_E0_St5arrayIPcLm2EELi4E23TrivialOffsetCalculatorILi1EjESE_NS0_6memory15LoadWithoutCastENSF_16StoreWithoutCastEEEviT_S8_T2_T3_T4_T5_:
	.zero		564


//--------------------- .nv.constant0._ZN2at6native29vectorized_elementwise_kernelILi2EZNS0_50_GLOBAL__N__2680c7bb_12_PowKernel_cu_7dd49032_316829pow_tensor_scalar_kernel_implIN3c104HalfES5_EEvRNS_18TensorIteratorBaseET0_EUlS5_E0_St5arrayIPcLm2EEEEviS8_T1_ --------------------------
	.section	.nv.constant0._ZN2at6native29vectorized_elementwise_kernelILi2EZNS0_50_GLOBAL__N__2680c7bb_12_PowKernel_cu_7dd49032_316829pow_tensor_scalar_kernel_implIN3c104HalfES5_EEvRNS_18TensorIteratorBaseET0_EUlS5_E0_St5arrayIPcLm2EEEEviS8_T1_,"a",@progbits
	.sectionflags	@""
	.align	4
.nv.constant0._ZN2at6native29vectorized_elementwise_kernelILi2EZNS0_50_GLOBAL__N__2680c7bb_12_PowKernel_cu_7dd49032_316829pow_tensor_scalar_kernel_implIN3c104HalfES5_EEvRNS_18TensorIteratorBaseET0_EUlS5_E0_St5arrayIPcLm2EEEEviS8_T1_:
	.zero		560


//--------------------- .nv.constant0._ZN2at6native29vectorized_elementwise_kernelILi4EZNS0_50_GLOBAL__N__2680c7bb_12_PowKernel_cu_7dd49032_316829pow_tensor_scalar_kernel_implIN3c104HalfES5_EEvRNS_18TensorIteratorBaseET0_EUlS5_E0_St5arrayIPcLm2EEEEviS8_T1_ --------------------------
	.section	.nv.constant0._ZN2at6native29vectorized_elementwise_kernelILi4EZNS0_50_GLOBAL__N__2680c7bb_12_PowKernel_cu_7dd49032_316829pow_tensor_scalar_kernel_implIN3c104HalfES5_EEvRNS_18TensorIteratorBaseET0_EUlS5_E0_St5arrayIPcLm2EEEEviS8_T1_,"a",@progbits
	.sectionflags	@""
	.align	4
.nv.constant0._ZN2at6native29vectorized_elementwise_kernelILi4EZNS0_50_GLOBAL__N__2680c7bb_12_PowKernel_cu_7dd49032_316829pow_tensor_scalar_kernel_implIN3c104HalfES5_EEvRNS_18TensorIteratorBaseET0_EUlS5_E0_St5arrayIPcLm2EEEEviS8_T1_:
	.zero		560


//--------------------- .nv.constant0._ZN2at6native29vectorized_elementwise_kernelILi8EZNS0_50_GLOBAL__N__2680c7bb_12_PowKernel_cu_7dd49032_316829pow_tensor_scalar_kernel_implIN3c104HalfES5_EEvRNS_18TensorIteratorBaseET0_EUlS5_E0_St5arrayIPcLm2EEEEviS8_T1_ --------------------------
	.section	.nv.constant0._ZN2at6native29vectorized_elementwise_kernelILi8EZNS0_50_GLOBAL__N__2680c7bb_12_PowKernel_cu_7dd49032_316829pow_tensor_scalar_kernel_implIN3c104HalfES5_EEvRNS_18TensorIteratorBaseET0_EUlS5_E0_St5arrayIPcLm2EEEEviS8_T1_,"a",@progbits
	.sectionflags	@""
	.align	4
.nv.constant0._ZN2at6native29vectorized_elementwise_kernelILi8EZNS0_50_GLOBAL__N__2680c7bb_12_PowKernel_cu_7dd49032_316829pow_tensor_scalar_kernel_implIN3c104HalfES5_EEvRNS_18TensorIteratorBaseET0_EUlS5_E0_St5arrayIPcLm2EEEEviS8_T1_:
	.zero		560


//--------------------- .nv.constant0._ZN2at6native18elementwise_kernelILi128ELi4EZNS0_15gpu_kernel_implIZNS0_50_GLOBAL__N__2680c7bb_12_PowKernel_cu_7dd49032_316829pow_tensor_scalar_kernel_implIN3c104HalfES6_EEvRNS_18TensorIteratorBaseET0_EUlS6_E_EEvS8_RKT_EUliE_EEviT1_ --------------------------
	.section	.nv.constant0._ZN2at6native18elementwise_kernelILi128ELi4EZNS0_15gpu_kernel_implIZNS0_50_GLOBAL__N__2680c7bb_12_PowKernel_cu_7dd49032_316829pow_tensor_scalar_kernel_implIN3c104HalfES6_EEvRNS_18TensorIteratorBaseET0_EUlS6_E_EEvS8_RKT_EUliE_EEviT1_,"a",@progbits
	.sectionflags	@""
	.align	4
.nv.constant0._ZN2at6native18elementwise_kernelILi128ELi4EZNS0_15gpu_kernel_implIZNS0_50_GLOBAL__N__2680c7bb_12_PowKernel_cu_7dd49032_316829pow_tensor_scalar_kernel_implIN3c104HalfES6_EEvRNS_18TensorIteratorBaseET0_EUlS6_E_EEvS8_RKT_EUliE_EEviT1_:
	.zero		1080


//--------------------- .nv.constant0._ZN2at6native27unrolled_elementwise_kernelIZNS0_50_GLOBAL__N__2680c7bb_12_PowKernel_cu_7dd49032_316829pow_tensor_scalar_kernel_implIN3c104HalfES5_EEvRNS_18TensorIteratorBaseET0_EUlS5_E_St5arrayIPcLm2EELi4E23TrivialOffsetCalculatorILi1EjESE_NS0_6memory12LoadWithCastILi1EEENSF_13StoreWithCastILi1EEEEEviT_S8_T2_T3_T4_T5_ --------------------------
	.section	.nv.constant0._ZN2at6native27unrolled_elementwise_kernelIZNS0_50_GLOBAL__N__2680c7bb_12_PowKernel_cu_7dd49032_316829pow_tensor_scalar_kernel_implIN3c104HalfES5_EEvRNS_18TensorIteratorBaseET0_EUlS5_E_St5arrayIPcLm2EELi4E23TrivialOffsetCalculatorILi1EjESE_NS0_6memory12LoadWithCastILi1EEENSF_13StoreWithCastILi1EEEEEviT_S8_T2_T3_T4_T5_,"a",@progbits
	.sectionflags	@""
	.align	4
.nv.constant0._ZN2at6native27unrolled_elementwise_kernelIZNS0_50_GLOBAL__N__2680c7bb_12_PowKernel_cu_7dd49032_316829pow_tensor_scalar_kernel_implIN3c104HalfES5_EEvRNS_18TensorIteratorBaseET0_EUlS5_E_St5arrayIPcLm2EELi4E23TrivialOffsetCalculatorILi1EjESE_NS0_6memory12LoadWithCastILi1EEENSF_13StoreWithCastILi1EEEEEviT_S8_T2_T3_T4_T5_:
	.zero		580


//--------------------- .nv.constant0._ZN2at6native18elementwise_kernelILi128ELi4EZNS0_22gpu_kernel_impl_nocastIZNS0_50_GLOBAL__N__2680c7bb_12_PowKernel_cu_7dd49032_316829pow_tensor_scalar_kernel_implIN3c104HalfES6_EEvRNS_18TensorIteratorBaseET0_EUlS6_E_EEvS8_RKT_EUliE_EEviT1_ --------------------------
	.section	.nv.constant0._ZN2at6native18elementwise_kernelILi128ELi4EZNS0_22gpu_kernel_impl_nocastIZNS0_50_GLOBAL__N__2680c7bb_12_PowKernel_cu_7dd49032_316829pow_tensor_scalar_kernel_implIN3c104HalfES6_EEvRNS_18TensorIteratorBaseET0_EUlS6_E_EEvS8_RKT_EUliE_EEviT1_,"a",@progbits
	.sectionflags	@""
	.align	4
.nv.constant0._ZN2at6native18elementwise_kernelILi128ELi4EZNS0_22gpu_kernel_impl_nocastIZNS0_50_GLOBAL__N__2680c7bb_12_PowKernel_cu_7dd49032_316829pow_tensor_scalar_kernel_implIN3c104HalfES6_EEvRNS_18TensorIteratorBaseET0_EUlS6_E_EEvS8_RKT_EUliE_EEviT1_:
	.zero		1072


//--------------------- .nv.constant0._ZN2at6native27unrolled_elementwise_kernelIZNS0_50_GLOBAL__N__2680c7bb_12_PowKernel_cu_7dd49032_316829pow_tensor_scalar_kernel_implIN3c104HalfES5_EEvRNS_18TensorIteratorBaseET0_EUlS5_E_St5arrayIPcLm2EELi4E23TrivialOffsetCalculatorILi1EjESE_NS0_6memory15LoadWithoutCastENSF_16StoreWithoutCastEEEviT_S8_T2_T3_T4_T5_ --------------------------
	.section	.nv.constant0._ZN2at6native27unrolled_elementwise_kernelIZNS0_50_GLOBAL__N__2680c7bb_12_PowKernel_cu_7dd49032_316829pow_tensor_scalar_kernel_implIN3c104HalfES5_EEvRNS_18TensorIteratorBaseET0_EUlS5_E_St5arrayIPcLm2EELi4E23TrivialOffsetCalculatorILi1EjESE_NS0_6memory15LoadWithoutCastENSF_16StoreWithoutCastEEEviT_S8_T2_T3_T4_T5_,"a",@progbits
	.sectionflags	@""
	.align	4
.nv.constant0._ZN2at6native27unrolled_elementwise_kernelIZNS0_50_GLOBAL__N__2680c7bb_12_PowKernel_cu_7dd49032_316829pow_tensor_scalar_kernel_implIN3c104HalfES5_EEvRNS_18TensorIteratorBaseET0_EUlS5_E_St5arrayIPcLm2EELi4E23TrivialOffsetCalculatorILi1EjESE_NS0_6memory15LoadWithoutCastENSF_16StoreWithoutCastEEEviT_S8_T2_T3_T4_T5_:
	.zero		564


//--------------------- .nv.constant0._ZN2at6native29vectorized_elementwise_kernelILi2EZNS0_50_GLOBAL__N__2680c7bb_12_PowKernel_cu_7dd49032_316829pow_tensor_scalar_kernel_implIN3c104HalfES5_EEvRNS_18TensorIteratorBaseET0_EUlS5_E_St5arrayIPcLm2EEEEviS8_T1_ --------------------------
	.section	.nv.constant0._ZN2at6native29vectorized_elementwise_kernelILi2EZNS0_50_GLOBAL__N__2680c7bb_12_PowKernel_cu_7dd49032_316829pow_tensor_scalar_kernel_implIN3c104HalfES5_EEvRNS_18TensorIteratorBaseET0_EUlS5_E_St5arrayIPcLm2EEEEviS8_T1_,"a",@progbits
	.sectionflags	@""
	.align	4
.nv.constant0._ZN2at6native29vectorized_elementwise_kernelILi2EZNS0_50_GLOBAL__N__2680c7bb_12_PowKernel_cu_7dd49032_316829pow_tensor_scalar_kernel_implIN3c104HalfES5_EEvRNS_18TensorIteratorBaseET0_EUlS5_E_St5arrayIPcLm2EEEEviS8_T1_:
	.zero		560


//--------------------- .nv.constant0._ZN2at6native29vectorized_elementwise_kernelILi4EZNS0_50_GLOBAL__N__2680c7bb_12_PowKernel_cu_7dd49032_316829pow_tensor_scalar_kernel_implIN3c104HalfES5_EEvRNS_18TensorIteratorBaseET0_EUlS5_E_St5arrayIPcLm2EEEEviS8_T1_ --------------------------
	.section	.nv.constant0._ZN2at6native29vectorized_elementwise_kernelILi4EZNS0_50_GLOBAL__N__2680c7bb_12_PowKernel_cu_7dd49032_316829pow_tensor_scalar_kernel_implIN3c104HalfES5_EEvRNS_18TensorIteratorBaseET0_EUlS5_E_St5arrayIPcLm2EEEEviS8_T1_,"a",@progbits
	.sectionflags	@""
	.align	4
.nv.constant0._ZN2at6native29vectorized_elementwise_kernelILi4EZNS0_50_GLOBAL__N__2680c7bb_12_PowKernel_cu_7dd49032_316829pow_tensor_scalar_kernel_implIN3c104HalfES5_EEvRNS_18TensorIteratorBaseET0_EUlS5_E_St5arrayIPcLm2EEEEviS8_T1_:
	.zero		560


//--------------------- .nv.constant0._ZN2at6native29vectorized_elementwise_kernelILi8EZNS0_50_GLOBAL__N__2680c7bb_12_PowKernel_cu_7dd49032_316829pow_tensor_scalar_kernel_implIN3c104HalfES5_EEvRNS_18TensorIteratorBaseET0_EUlS5_E_St5arrayIPcLm2EEEEviS8_T1_ --------------------------
	.section	.nv.constant0._ZN2at6native29vectorized_elementwise_kernelILi8EZNS0_50_GLOBAL__N__2680c7bb_12_PowKernel_cu_7dd49032_316829pow_tensor_scalar_kernel_implIN3c104HalfES5_EEvRNS_18TensorIteratorBaseET0_EUlS5_E_St5arrayIPcLm2EEEEviS8_T1_,"a",@progbits
	.sectionflags	@""
	.align	4
.nv.constant0._ZN2at6native29vectorized_elementwise_kernelILi8EZNS0_50_GLOBAL__N__2680c7bb_12_PowKernel_cu_7dd49032_316829pow_tensor_scalar_kernel_implIN3c104HalfES5_EEvRNS_18TensorIteratorBaseET0_EUlS5_E_St5arrayIPcLm2EEEEviS8_T1_:
	.zero		560


//--------------------- .nv.constant0._ZN2at6native18elementwise_kernelILi128ELi4EZNS0_15gpu_kernel_implIZNS0_50_GLOBAL__N__2680c7bb_12_PowKernel_cu_7dd49032_316829pow_tensor_scalar_kernel_implIffEEvRNS_18TensorIteratorBaseET0_EUlfE2_EEvS6_RKT_EUliE_EEviT1_ --------------------------
	.section	.nv.constant0._ZN2at6native18elementwise_kernelILi128ELi4EZNS0_15gpu_kernel_implIZNS0_50_GLOBAL__N__2680c7bb_12_PowKernel_cu_7dd49032_316829pow_tensor_scalar_kernel_implIffEEvRNS_18TensorIteratorBaseET0_EUlfE2_EEvS6_RKT_EUliE_EEviT1_,"a",@progbits
	.sectionflags	@""
	.align	4
.nv.constant0._ZN2at6native18elementwise_kernelILi128ELi4EZNS0_15gpu_kernel_implIZNS0_50_GLOBAL__N__2680c7bb_12_PowKernel_cu_7dd49032_316829pow_tensor_scalar_kernel_implIffEEvRNS_18TensorIteratorBaseET0_EUlfE2_EEvS6_RKT_EUliE_EEviT1_:
	.zero		1088


//--------------------- .nv.constant0._ZN2at6native27unrolled_elementwise_kernelIZNS0_50_GLOBAL__N__2680c7bb_12_PowKernel_cu_7dd49032_316829pow_tensor_scalar_kernel_implIffEEvRNS_18TensorIteratorBaseET0_EUlfE2_St5arrayIPcLm2EELi4E23TrivialOffsetCalculatorILi1EjESC_NS0_6memory12LoadWithCastILi1EEENSD_13StoreWithCastILi1EEEEEviT_S6_T2_T3_T4_T5_ --------------------------
	.section	.nv.constant0._ZN2at6native27unrolled_elementwise_kernelIZNS0_50_GLOBAL__N__2680c7bb_12_PowKernel_cu_7dd49032_316829pow_tensor_scalar_kernel_implIffEEvRNS_18TensorIteratorBaseET0_EUlfE2_St5arrayIPcLm2EELi4E23TrivialOffsetCalculatorILi1EjESC_NS0_6memory12LoadWithCastILi1EEENSD_13StoreWithCastILi1EEEEEviT_S6_T2_T3_T4_T5_,"a",@progbits
	.sectionflags	@""
	.align	4
.nv.constant0._ZN2at6native27unrolled_elementwise_kernelIZNS0_50_GLOBAL__N__2680c7bb_12_PowKernel_cu_7dd49032_316829pow_tensor_scalar_kernel_implIffEEvRNS_18TensorIteratorBaseET0_EUlfE2_St5arrayIPcLm2EELi4E23TrivialOffsetCalculatorILi1EjESC_NS0_6memory12LoadWithCastILi1EEENSD_13StoreWithCastILi1EEEEEviT_S6_T2_T3_T4_T5_:
	.zero		588


//--------------------- .nv.constant0._ZN2at6native18elementwise_kernelILi128ELi2EZNS0_22gpu_kernel_impl_nocastIZNS0_50_GLOBAL__N__2680c7bb_12_PowKernel_cu_7dd49032_316829pow_tensor_scalar_kernel_implIffEEvRNS_18TensorIteratorBaseET0_EUlfE2_EEvS6_RKT_EUliE_EEviT1_ --------------------------
	.section	.nv.constant0._ZN2at6native18elementwise_kernelILi128ELi2EZNS0_22gpu_kernel_impl_nocastIZNS0_50_GLOBAL__N__2680c7bb_12_PowKernel_cu_7dd49032_316829pow_tensor_scalar_kernel_implIffEEvRNS_18TensorIteratorBaseET0_EUlfE2_EEvS6_RKT_EUliE_EEviT1_,"a",@progbits
	.sectionflags	@""
	.align	4
.nv.constant0._ZN2at6native18elementwise_kernelILi128ELi2EZNS0_22gpu_kernel_impl_nocastIZNS0_50_GLOBAL__N__2680c7bb_12_PowKernel_cu_7dd49032_316829pow_tensor_scalar_kernel_implIffEEvRNS_18TensorIteratorBaseET0_EUlfE2_EEvS6_RKT_EUliE_EEviT1_:
	.zero		1080


//--------------------- .nv.constant0._ZN2at6native27unrolled_elementwise_kernelIZNS0_50_GLOBAL__N__2680c7bb_12_PowKernel_cu_7dd49032_316829pow_tensor_scalar_kernel_implIffEEvRNS_18TensorIteratorBaseET0_EUlfE2_St5arrayIPcLm2EELi4E23TrivialOffsetCalculatorILi1EjESC_NS0_6memory15LoadWithoutCastENSD_16StoreWithoutCastEEEviT_S6_T2_T3_T4_T5_ --------------------------
	.section	.nv.constant0._ZN2at6native27unrolled_elementwise_kernelIZNS0_50_GLOBAL__N__2680c7bb_12_PowKernel_cu_7dd49032_316829pow_tensor_scalar_kernel_implIffEEvRNS_18TensorIteratorBaseET0_EUlfE2_St5arrayIPcLm2EELi4E23TrivialOffsetCalculatorILi1EjESC_NS0_6memory15LoadWithoutCastENSD_16StoreWithoutCastEEEviT_S6_T2_T3_T4_T5_,"a",@progbits
	.sectionflags	@""
	.align	4
.nv.constant0._ZN2at6native27unrolled_elementwise_kernelIZNS0_50_GLOBAL__N__2680c7bb_12_PowKernel_cu_7dd49032_316829pow_tensor_scalar_kernel_implIffEEvRNS_18TensorIteratorBaseET0_EUlfE2_St5arrayIPcLm2EELi4E23TrivialOffsetCalculatorILi1EjESC_NS0_6memory15LoadWithoutCastENSD_16StoreWithoutCastEEEviT_S6_T2_T3_T4_T5_:
	.zero		572


//--------------------- .nv.constant0._ZN2at6native29vectorized_elementwise_kernelILi2EZNS0_50_GLOBAL__N__2680c7bb_12_PowKernel_cu_7dd49032_316829pow_tensor_scalar_kernel_implIffEEvRNS_18TensorIteratorBaseET0_EUlfE2_St5arrayIPcLm2EEEEviS6_T1_ --------------------------
	.section	.nv.constant0._ZN2at6native29vectorized_elementwise_kernelILi2EZNS0_50_GLOBAL__N__2680c7bb_12_PowKernel_cu_7dd49032_316829pow_tensor_scalar_kernel_implIffEEvRNS_18TensorIteratorBaseET0_EUlfE2_St5arrayIPcLm2EEEEviS6_T1_,"a",@progbits
	.sectionflags	@""
	.align	4
.nv.constant0._ZN2at6native29vectorized_elementwise_kernelILi2EZNS0_50_GLOBAL__N__2680c7bb_12_PowKernel_cu_7dd49032_316829pow_tensor_scalar_kernel_implIffEEvRNS_18TensorIteratorBaseET0_EUlfE2_St5arrayIPcLm2EEEEviS6_T1_:
	.zero		568


//--------------------- .nv.constant0._ZN2at6native29vectorized_elementwise_kernelILi4EZNS0_50_GLOBAL__N__2680c7bb_12_PowKernel_cu_7dd49032_316829pow_tensor_scalar_kernel_implIffEEvRNS_18TensorIteratorBaseET0_EUlfE2_St5arrayIPcLm2EEEEviS6_T1_ --------------------------
	.section	.nv.constant0._ZN2at6native29vectorized_elementwise_kernelILi4EZNS0_50_GLOBAL__N__2680c7bb_12_PowKernel_cu_7dd49032_316829pow_tensor_scalar_kernel_implIffEEvRNS_18TensorIteratorBaseET0_EUlfE2_St5arrayIPcLm2EEEEviS6_T1_,"a",@progbits
	.sectionflags	@""
	.align	4
.nv.constant0._ZN2at6native29vectorized_elementwise_kernelILi4EZNS0_50_GLOBAL__N__2680c7bb_12_PowKernel_cu_7dd49032_316829pow_tensor_scalar_kernel_implIffEEvRNS_18TensorIteratorBaseET0_EUlfE2_St5arrayIPcLm2EEEEviS6_T1_:
	.zero		568


//--------------------- .nv.constant0._ZN2at6native29vectorized_elementwise_kernelILi8EZNS0_50_GLOBAL__N__2680c7bb_12_PowKernel_cu_7dd49032_316829pow_tensor_scalar_kernel_implIffEEvRNS_18TensorIteratorBaseET0_EUlfE2_St5arrayIPcLm2EEEEviS6_T1_ --------------------------
	.section	.nv.constant0._ZN2at6native29vectorized_elementwise_kernelILi8EZNS0_50_GLOBAL__N__2680c7bb_12_PowKernel_cu_7dd49032_316829pow_tensor_scalar_kernel_implIffEEvRNS_18TensorIteratorBaseET0_EUlfE2_St5arrayIPcLm2EEEEviS6_T1_,"a",@progbits
	.sectionflags	@""
	.align	4
.nv.constant0._ZN2at6native29vectorized_elementwise_kernelILi8EZNS0_50_GLOBAL__N__2680c7bb_12_PowKernel_cu_7dd49032_316829pow_tensor_scalar_kernel_implIffEEvRNS_18TensorIteratorBaseET0_EUlfE2_St5arrayIPcLm2EEEEviS6_T1_:
	.zero		568


//--------------------- .nv.constant0._ZN2at6native18elementwise_kernelILi128ELi4EZNS0_15gpu_kernel_implIZNS0_50_GLOBAL__N__2680c7bb_12_PowKernel_cu_7dd49032_316829pow_tensor_scalar_kernel_implIffEEvRNS_18TensorIteratorBaseET0_EUlfE1_EEvS6_RKT_EUliE_EEviT1_ --------------------------
	.section	.nv.constant0._ZN2at6native18elementwise_kernelILi128ELi4EZNS0_15gpu_kernel_implIZNS0_50_GLOBAL__N__2680c7bb_12_PowKernel_cu_7dd49032_316829pow_tensor_scalar_kernel_implIffEEvRNS_18TensorIteratorBaseET0_EUlfE1_EEvS6_RKT_EUliE_EEviT1_,"a",@progbits
	.sectionflags	@""
	.align	4
.nv.constant0._ZN2at6native18elementwise_kernelILi128ELi4EZNS0_15gpu_kernel_implIZNS0_50_GLOBAL__N__2680c7bb_12_PowKernel_cu_7dd49032_316829pow_tensor_scalar_kernel_implIffEEvRNS_18TensorIteratorBaseET0_EUlfE1_EEvS6_RKT_EUliE_EEviT1_:
	.zero		1080


//--------------------- .nv.constant0._ZN2at6native27unrolled_elementwise_kernelIZNS0_50_GLOBAL__N__2680c7bb_12_PowKernel_cu_7dd49032_316829pow_tensor_scalar_kernel_implIffEEvRNS_18TensorIteratorBaseET0_EUlfE1_St5arrayIPcLm2EELi4E23TrivialOffsetCalculatorILi1EjESC_NS0_6memory12LoadWithCastILi1EEENSD_13StoreWithCastILi1EEEEEviT_S6_T2_T3_T4_T5_ --------------------------
	.section	.nv.constant0._ZN2at6native27unrolled_elementwise_kernelIZNS0_50_GLOBAL__N__2680c7bb_12_PowKernel_cu_7dd49032_316829pow_tensor_scalar_kernel_implIffEEvRNS_18TensorIteratorBaseET0_EUlfE1_St5arrayIPcLm2EELi4E23TrivialOffsetCalculatorILi1EjESC_NS0_6memory12LoadWithCastILi1EEENSD_13StoreWithCastILi1EEEEEviT_S6_T2_T3_T4_T5_,"a",@progbits
	.sectionflags	@""
	.align	4
.nv.constant0._ZN2at6native27unrolled_elementwise_kernelIZNS0_50_GLOBAL__N__2680c7bb_12_PowKernel_cu_7dd49032_316829pow_tensor_scalar_kernel_implIffEEvRNS_18TensorIteratorBaseET0_EUlfE1_St5arrayIPcLm2EELi4E23TrivialOffsetCalculatorILi1EjESC_NS0_6memory12LoadWithCastILi1EEENSD_13StoreWithCastILi1EEEEEviT_S6_T2_T3_T4_T5_:
	.zero		580


//--------------------- .nv.constant0._ZN2at6native18elementwise_kernelILi128ELi2EZNS0_22gpu_kernel_impl_nocastIZNS0_50_GLOBAL__N__2680c7bb_12_PowKernel_cu_7dd49032_316829pow_tensor_scalar_kernel_implIffEEvRNS_18TensorIteratorBaseET0_EUlfE1_EEvS6_RKT_EUliE_EEviT1_ --------------------------
	.section	.nv.constant0._ZN2at6native18elementwise_kernelILi128ELi2EZNS0_22gpu_kernel_impl_nocastIZNS0_50_GLOBAL__N__2680c7bb_12_PowKernel_cu_7dd49032_316829pow_tensor_scalar_kernel_implIffEEvRNS_18TensorIteratorBaseET0_EUlfE1_EEvS6_RKT_EUliE_EEviT1_,"a",@progbits
	.sectionflags	@""
	.align	4
.nv.constant0._ZN2at6native18elementwise_kernelILi128ELi2EZNS0_22gpu_kernel_impl_nocastIZNS0_50_GLOBAL__N__2680c7bb_12_PowKernel_cu_7dd49032_316829pow_tensor_scalar_kernel_implIffEEvRNS_18TensorIteratorBaseET0_EUlfE1_EEvS6_RKT_EUliE_EEviT1_:
	.zero		1072


//--------------------- .nv.constant0._ZN2at6native27unrolled_elementwise_kernelIZNS0_50_GLOBAL__N__2680c7bb_12_PowKernel_cu_7dd49032_316829pow_tensor_scalar_kernel_implIffEEvRNS_18TensorIteratorBaseET0_EUlfE1_St5arrayIPcLm2EELi4E23TrivialOffsetCalculatorILi1EjESC_NS0_6memory15LoadWithoutCastENSD_16StoreWithoutCastEEEviT_S6_T2_T3_T4_T5_ --------------------------
	.section	.nv.constant0._ZN2at6native27unrolled_elementwise_kernelIZNS0_50_GLOBAL__N__2680c7bb_12_PowKernel_cu_7dd49032_316829pow_tensor_scalar_kernel_implIffEEvRNS_18TensorIteratorBaseET0_EUlfE1_St5arrayIPcLm2EELi4E23TrivialOffsetCalculatorILi1EjESC_NS0_6memory15LoadWithoutCastENSD_16StoreWithoutCastEEEviT_S6_T2_T3_T4_T5_,"a",@progbits
	.sectionflags	@""
	.align	4
.nv.constant0._ZN2at6native27unrolled_elementwise_kernelIZNS0_50_GLOBAL__N__2680c7bb_12_PowKernel_cu_7dd49032_316829pow_tensor_scalar_kernel_implIffEEvRNS_18TensorIteratorBaseET0_EUlfE1_St5arrayIPcLm2EELi4E23TrivialOffsetCalculatorILi1EjESC_NS0_6memory15LoadWithoutCastENSD_16StoreWithoutCastEEEviT_S6_T2_T3_T4_T5_:
	.zero		564


//--------------------- .nv.constant0._ZN2at6native29vectorized_elementwise_kernelILi2EZNS0_50_GLOBAL__N__2680c7bb_12_PowKernel_cu_7dd49032_316829pow_tensor_scalar_kernel_implIffEEvRNS_18TensorIteratorBaseET0_EUlfE1_St5arrayIPcLm2EEEEviS6_T1_ --------------------------
	.section	.nv.constant0._ZN2at6native29vectorized_elementwise_kernelILi2EZNS0_50_GLOBAL__N__2680c7bb_12_PowKernel_cu_7dd49032_316829pow_tensor_scalar_kernel_implIffEEvRNS_18TensorIteratorBaseET0_EUlfE1_St5arrayIPcLm2EEEEviS6_T1_,"a",@progbits
	.sectionflags	@""
	.align	4
.nv.constant0._ZN2at6native29vectorized_elementwise_kernelILi2EZNS0_50_GLOBAL__N__2680c7bb_12_PowKernel_cu_7dd49032_316829pow_tensor_scalar_kernel_implIffEEvRNS_18TensorIteratorBaseET0_EUlfE1_St5arrayIPcLm2EEEEviS6_T1_:
	.zero		560


//--------------------- .nv.constant0._ZN2at6native29vectorized_elementwise_kernelILi4EZNS0_50_GLOBAL__N__2680c7bb_12_PowKernel_cu_7dd49032_316829pow_tensor_scalar_kernel_implIffEEvRNS_18TensorIteratorBaseET0_EUlfE1_St5arrayIPcLm2EEEEviS6_T1_ --------------------------
	.section	.nv.constant0._ZN2at6native29vectorized_elementwise_kernelILi4EZNS0_50_GLOBAL__N__2680c7bb_12_PowKernel_cu_7dd49032_316829pow_tensor_scalar_kernel_implIffEEvRNS_18TensorIteratorBaseET0_EUlfE1_St5arrayIPcLm2EEEEviS6_T1_,"a",@progbits
	.sectionflags	@""
	.align	4
.nv.constant0._ZN2at6native29vectorized_elementwise_kernelILi4EZNS0_50_GLOBAL__N__2680c7bb_12_PowKernel_cu_7dd49032_316829pow_tensor_scalar_kernel_implIffEEvRNS_18TensorIteratorBaseET0_EUlfE1_St5arrayIPcLm2EEEEviS6_T1_:
	.zero		560


//--------------------- .nv.constant0._ZN2at6native29vectorized_elementwise_kernelILi8EZNS0_50_GLOBAL__N__2680c7bb_12_PowKernel_cu_7dd49032_316829pow_tensor_scalar_kernel_implIffEEvRNS_18TensorIteratorBaseET0_EUlfE1_St5arrayIPcLm2EEEEviS6_T1_ --------------------------
	.section	.nv.constant0._ZN2at6native29vectorized_elementwise_kernelILi8EZNS0_50_GLOBAL__N__2680c7bb_12_PowKernel_cu_7dd49032_316829pow_tensor_scalar_kernel_implIffEEvRNS_18TensorIteratorBaseET0_EUlfE1_St5arrayIPcLm2EEEEviS6_T1_,"a",@progbits
	.sectionflags	@""
	.align	4
.nv.constant0._ZN2at6native29vectorized_elementwise_kernelILi8EZNS0_50_GLOBAL__N__2680c7bb_12_PowKernel_cu_7dd49032_316829pow_tensor_scalar_kernel_implIffEEvRNS_18TensorIteratorBaseET0_EUlfE1_St5arrayIPcLm2EEEEviS6_T1_:
	.zero		560


//--------------------- .nv.constant0._ZN2at6native18elementwise_kernelILi128ELi4EZNS0_15gpu_kernel_implIZNS0_50_GLOBAL__N__2680c7bb_12_PowKernel_cu_7dd49032_316829pow_tensor_scalar_kernel_implIffEEvRNS_18TensorIteratorBaseET0_EUlfE0_EEvS6_RKT_EUliE_EEviT1_ --------------------------
	.section	.nv.constant0._ZN2at6native18elementwise_kernelILi128ELi4EZNS0_15gpu_kernel_implIZNS0_50_GLOBAL__N__2680c7bb_12_PowKernel_cu_7dd49032_316829pow_tensor_scalar_kernel_implIffEEvRNS_18TensorIteratorBaseET0_EUlfE0_EEvS6_RKT_EUliE_EEviT1_,"a",@progbits
	.sectionflags	@""
	.align	4
.nv.constant0._ZN2at6native18elementwise_kernelILi128ELi4EZNS0_15gpu_kernel_implIZNS0_50_GLOBAL__N__2680c7bb_12_PowKernel_cu_7dd49032_316829pow_tensor_scalar_kernel_implIffEEvRNS_18TensorIteratorBaseET0_EUlfE0_EEvS6_RKT_EUliE_EEviT1_:
	.zero		1080


//--------------------- .nv.constant0._ZN2at6native27unrolled_elementwise_kernelIZNS0_50_GLOBAL__N__2680c7bb_12_PowKernel_cu_7dd49032_316829pow_tensor_scalar_kernel_implIffEEvRNS_18TensorIteratorBaseET0_EUlfE0_St5arrayIPcLm2EELi4E23TrivialOffsetCalculatorILi1EjESC_NS0_6memory12LoadWithCastILi1EEENSD_13StoreWithCastILi1EEEEEviT_S6_T2_T3_T4_T5_ --------------------------
	.section	.nv.constant0._ZN2at6native27unrolled_elementwise_kernelIZNS0_50_GLOBAL__N__2680c7bb_12_PowKernel_cu_7dd49032_316829pow_tensor_scalar_kernel_implIffEEvRNS_18TensorIteratorBaseET0_EUlfE0_St5arrayIPcLm2EELi4E23TrivialOffsetCalculatorILi1EjESC_NS0_6memory12LoadWithCastILi1EEENSD_13StoreWithCastILi1EEEEEviT_S6_T2_T3_T4_T5_,"a",@progbits
	.sectionflags	@""
	.align	4
.nv.constant0._ZN2at6native27unrolled_elementwise_kernelIZNS0_50_GLOBAL__N__2680c7bb_12_PowKernel_cu_7dd49032_316829pow_tensor_scalar_kernel_implIffEEvRNS_18TensorIteratorBaseET0_EUlfE0_St5arrayIPcLm2EELi4E23TrivialOffsetCalculatorILi1EjESC_NS0_6memory12LoadWithCastILi1EEENSD_13StoreWithCastILi1EEEEEviT_S6_T2_T3_T4_T5_:
	.zero		580


//--------------------- .nv.constant0._ZN2at6native18elementwise_kernelILi128ELi2EZNS0_22gpu_kernel_impl_nocastIZNS0_50_GLOBAL__N__2680c7bb_12_PowKernel_cu_7dd49032_316829pow_tensor_scalar_kernel_implIffEEvRNS_18TensorIteratorBaseET0_EUlfE0_EEvS6_RKT_EUliE_EEviT1_ --------------------------
	.section	.nv.constant0._ZN2at6native18elementwise_kernelILi128ELi2EZNS0_22gpu_kernel_impl_nocastIZNS0_50_GLOBAL__N__2680c7bb_12_PowKernel_cu_7dd49032_316829pow_tensor_scalar_kernel_implIffEEvRNS_18TensorIteratorBaseET0_EUlfE0_EEvS6_RKT_EUliE_EEviT1_,"a",@progbits
	.sectionflags	@""
	.align	4
.nv.constant0._ZN2at6native18elementwise_kernelILi128ELi2EZNS0_22gpu_kernel_impl_nocastIZNS0_50_GLOBAL__N__2680c7bb_12_PowKernel_cu_7dd49032_316829pow_tensor_scalar_kernel_implIffEEvRNS_18TensorIteratorBaseET0_EUlfE0_EEvS6_RKT_EUliE_EEviT1_:
	.zero		1072


//--------------------- .nv.constant0._ZN2at6native27unrolled_elementwise_kernelIZNS0_50_GLOBAL__N__2680c7bb_12_PowKernel_cu_7dd49032_316829pow_tensor_scalar_kernel_implIffEEvRNS_18TensorIteratorBaseET0_EUlfE0_St5arrayIPcLm2EELi4E23TrivialOffsetCalculatorILi1EjESC_NS0_6memory15LoadWithoutCastENSD_16StoreWithoutCastEEEviT_S6_T2_T3_T4_T5_ --------------------------
	.section	.nv.constant0._ZN2at6native27unrolled_elementwise_kernelIZNS0_50_GLOBAL__N__2680c7bb_12_PowKernel_cu_7dd49032_316829pow_tensor_scalar_kernel_implIffEEvRNS_18TensorIteratorBaseET0_EUlfE0_St5arrayIPcLm2EELi4E23TrivialOffsetCalculatorILi1EjESC_NS0_6memory15LoadWithoutCastENSD_16StoreWithoutCastEEEviT_S6_T2_T3_T4_T5_,"a",@progbits
	.sectionflags	@""
	.align	4
.nv.constant0._ZN2at6native27unrolled_elementwise_kernelIZNS0_50_GLOBAL__N__2680c7bb_12_PowKernel_cu_7dd49032_316829pow_tensor_scalar_kernel_implIffEEvRNS_18TensorIteratorBaseET0_EUlfE0_St5arrayIPcLm2EELi4E23TrivialOffsetCalculatorILi1EjESC_NS0_6memory15LoadWithoutCastENSD_16StoreWithoutCastEEEviT_S6_T2_T3_T4_T5_:
	.zero		564


//--------------------- .nv.constant0._ZN2at6native29vectorized_elementwise_kernelILi2EZNS0_50_GLOBAL__N__2680c7bb_12_PowKernel_cu_7dd49032_316829pow_tensor_scalar_kernel_implIffEEvRNS_18TensorIteratorBaseET0_EUlfE0_St5arrayIPcLm2EEEEviS6_T1_ --------------------------
	.section	.nv.constant0._ZN2at6native29vectorized_elementwise_kernelILi2EZNS0_50_GLOBAL__N__2680c7bb_12_PowKernel_cu_7dd49032_316829pow_tensor_scalar_kernel_implIffEEvRNS_18TensorIteratorBaseET0_EUlfE0_St5arrayIPcLm2EEEEviS6_T1_,"a",@progbits
	.sectionflags	@""
	.align	4
.nv.constant0._ZN2at6native29vectorized_elementwise_kernelILi2EZNS0_50_GLOBAL__N__2680c7bb_12_PowKernel_cu_7dd49032_316829pow_tensor_scalar_kernel_implIffEEvRNS_18TensorIteratorBaseET0_EUlfE0_St5arrayIPcLm2EEEEviS6_T1_:
	.zero		560


//--------------------- .nv.constant0._ZN2at6native29vectorized_elementwise_kernelILi4EZNS0_50_GLOBAL__N__2680c7bb_12_PowKernel_cu_7dd49032_316829pow_tensor_scalar_kernel_implIffEEvRNS_18TensorIteratorBaseET0_EUlfE0_St5arrayIPcLm2EEEEviS6_T1_ --------------------------
	.section	.nv.constant0._ZN2at6native29vectorized_elementwise_kernelILi4EZNS0_50_GLOBAL__N__2680c7bb_12_PowKernel_cu_7dd49032_316829pow_tensor_scalar_kernel_implIffEEvRNS_18TensorIteratorBaseET0_EUlfE0_St5arrayIPcLm2EEEEviS6_T1_,"a",@progbits
	.sectionflags	@""
	.align	4
.nv.constant0._ZN2at6native29vectorized_elementwise_kernelILi4EZNS0_50_GLOBAL__N__2680c7bb_12_PowKernel_cu_7dd49032_316829pow_tensor_scalar_kernel_implIffEEvRNS_18TensorIteratorBaseET0_EUlfE0_St5arrayIPcLm2EEEEviS6_T1_:
	.zero		560


//--------------------- .nv.constant0._ZN2at6native29vectorized_elementwise_kernelILi8EZNS0_50_GLOBAL__N__2680c7bb_12_PowKernel_cu_7dd49032_316829pow_tensor_scalar_kernel_implIffEEvRNS_18TensorIteratorBaseET0_EUlfE0_St5arrayIPcLm2EEEEviS6_T1_ --------------------------
	.section	.nv.constant0._ZN2at6native29vectorized_elementwise_kernelILi8EZNS0_50_GLOBAL__N__2680c7bb_12_PowKernel_cu_7dd49032_316829pow_tensor_scalar_kernel_implIffEEvRNS_18TensorIteratorBaseET0_EUlfE0_St5arrayIPcLm2EEEEviS6_T1_,"a",@progbits
	.sectionflags	@""
	.align	4
.nv.constant0._ZN2at6native29vectorized_elementwise_kernelILi8EZNS0_50_GLOBAL__N__2680c7bb_12_PowKernel_cu_7dd49032_316829pow_tensor_scalar_kernel_implIffEEvRNS_18TensorIteratorBaseET0_EUlfE0_St5arrayIPcLm2EEEEviS6_T1_:
	.zero		560


//--------------------- .nv.constant0._ZN2at6native18elementwise_kernelILi128ELi4EZNS0_15gpu_kernel_implIZNS0_50_GLOBAL__N__2680c7bb_12_PowKernel_cu_7dd49032_316829pow_tensor_scalar_kernel_implIffEEvRNS_18TensorIteratorBaseET0_EUlfE_EEvS6_RKT_EUliE_EEviT1_ --------------------------
	.section	.nv.constant0._ZN2at6native18elementwise_kernelILi128ELi4EZNS0_15gpu_kernel_implIZNS0_50_GLOBAL__N__2680c7bb_12_PowKernel_cu_7dd49032_316829pow_tensor_scalar_kernel_implIffEEvRNS_18TensorIteratorBaseET0_EUlfE_EEvS6_RKT_EUliE_EEviT1_,"a",@progbits
	.sectionflags	@""
	.align	4
.nv.constant0._ZN2at6native18elementwise_kernelILi128ELi4EZNS0_15gpu_kernel_implIZNS0_50_GLOBAL__N__2680c7bb_12_PowKernel_cu_7dd49032_316829pow_tensor_scalar_kernel_implIffEEvRNS_18TensorIteratorBaseET0_EUlfE_EEvS6_RKT_EUliE_EEviT1_:
	.zero		1080


//--------------------- .nv.constant0._ZN2at6native27unrolled_elementwise_kernelIZNS0_50_GLOBAL__N__2680c7bb_12_PowKernel_cu_7dd49032_316829pow_tensor_scalar_kernel_implIffEEvRNS_18TensorIteratorBaseET0_EUlfE_St5arrayIPcLm2EELi4E23TrivialOffsetCalculatorILi1EjESC_NS0_6memory12LoadWithCastILi1EEENSD_13StoreWithCastILi1EEEEEviT_S6_T2_T3_T4_T5_ --------------------------
	.section	.nv.constant0._ZN2at6native27unrolled_elementwise_kernelIZNS0_50_GLOBAL__N__2680c7bb_12_PowKernel_cu_7dd49032_316829pow_tensor_scalar_kernel_implIffEEvRNS_18TensorIteratorBaseET0_EUlfE_St5arrayIPcLm2EELi4E23TrivialOffsetCalculatorILi1EjESC_NS0_6memory12LoadWithCastILi1EEENSD_13StoreWithCastILi1EEEEEviT_S6_T2_T3_T4_T5_,"a",@progbits
	.sectionflags	@""
	.align	4
.nv.constant0._ZN2at6native27unrolled_elementwise_kernelIZNS0_50_GLOBAL__N__2680c7bb_12_PowKernel_cu_7dd49032_316829pow_tensor_scalar_kernel_implIffEEvRNS_18TensorIteratorBaseET0_EUlfE_St5arrayIPcLm2EELi4E23TrivialOffsetCalculatorILi1EjESC_NS0_6memory12LoadWithCastILi1EEENSD_13StoreWithCastILi1EEEEEviT_S6_T2_T3_T4_T5_:
	.zero		580


//--------------------- .nv.constant0._ZN2at6native18elementwise_kernelILi128ELi2EZNS0_22gpu_kernel_impl_nocastIZNS0_50_GLOBAL__N__2680c7bb_12_PowKernel_cu_7dd49032_316829pow_tensor_scalar_kernel_implIffEEvRNS_18TensorIteratorBaseET0_EUlfE_EEvS6_RKT_EUliE_EEviT1_ --------------------------
	.section	.nv.constant0._ZN2at6native18elementwise_kernelILi128ELi2EZNS0_22gpu_kernel_impl_nocastIZNS0_50_GLOBAL__N__2680c7bb_12_PowKernel_cu_7dd49032_316829pow_tensor_scalar_kernel_implIffEEvRNS_18TensorIteratorBaseET0_EUlfE_EEvS6_RKT_EUliE_EEviT1_,"a",@progbits
	.sectionflags	@""
	.align	4
.nv.constant0._ZN2at6native18elementwise_kernelILi128ELi2EZNS0_22gpu_kernel_impl_nocastIZNS0_50_GLOBAL__N__2680c7bb_12_PowKernel_cu_7dd49032_316829pow_tensor_scalar_kernel_implIffEEvRNS_18TensorIteratorBaseET0_EUlfE_EEvS6_RKT_EUliE_EEviT1_:
	.zero		1072


//--------------------- .nv.constant0._ZN2at6native27unrolled_elementwise_kernelIZNS0_50_GLOBAL__N__2680c7bb_12_PowKernel_cu_7dd49032_316829pow_tensor_scalar_kernel_implIffEEvRNS_18TensorIteratorBaseET0_EUlfE_St5arrayIPcLm2EELi4E23TrivialOffsetCalculatorILi1EjESC_NS0_6memory15LoadWithoutCastENSD_16StoreWithoutCastEEEviT_S6_T2_T3_T4_T5_ --------------------------
	.section	.nv.constant0._ZN2at6native27unrolled_elementwise_kernelIZNS0_50_GLOBAL__N__2680c7bb_12_PowKernel_cu_7dd49032_316829pow_tensor_scalar_kernel_implIffEEvRNS_18TensorIteratorBaseET0_EUlfE_St5arrayIPcLm2EELi4E23TrivialOffsetCalculatorILi1EjESC_NS0_6memory15LoadWithoutCastENSD_16StoreWithoutCastEEEviT_S6_T2_T3_T4_T5_,"a",@progbits
	.sectionflags	@""
	.align	4
.nv.constant0._ZN2at6native27unrolled_elementwise_kernelIZNS0_50_GLOBAL__N__2680c7bb_12_PowKernel_cu_7dd49032_316829pow_tensor_scalar_kernel_implIffEEvRNS_18TensorIteratorBaseET0_EUlfE_St5arrayIPcLm2EELi4E23TrivialOffsetCalculatorILi1EjESC_NS0_6memory15LoadWithoutCastENSD_16StoreWithoutCastEEEviT_S6_T2_T3_T4_T5_:
	.zero		564


//--------------------- .nv.constant0._ZN2at6native29vectorized_elementwise_kernelILi2EZNS0_50_GLOBAL__N__2680c7bb_12_PowKernel_cu_7dd49032_316829pow_tensor_scalar_kernel_implIffEEvRNS_18TensorIteratorBaseET0_EUlfE_St5arrayIPcLm2EEEEviS6_T1_ --------------------------
	.section	.nv.constant0._ZN2at6native29vectorized_elementwise_kernelILi2EZNS0_50_GLOBAL__N__2680c7bb_12_PowKernel_cu_7dd49032_316829pow_tensor_scalar_kernel_implIffEEvRNS_18TensorIteratorBaseET0_EUlfE_St5arrayIPcLm2EEEEviS6_T1_,"a",@progbits
	.sectionflags	@""
	.align	4
.nv.constant0._ZN2at6native29vectorized_elementwise_kernelILi2EZNS0_50_GLOBAL__N__2680c7bb_12_PowKernel_cu_7dd49032_316829pow_tensor_scalar_kernel_implIffEEvRNS_18TensorIteratorBaseET0_EUlfE_St5arrayIPcLm2EEEEviS6_T1_:
	.zero		560


//--------------------- .nv.constant0._ZN2at6native29vectorized_elementwise_kernelILi4EZNS0_50_GLOBAL__N__2680c7bb_12_PowKernel_cu_7dd49032_316829pow_tensor_scalar_kernel_implIffEEvRNS_18TensorIteratorBaseET0_EUlfE_St5arrayIPcLm2EEEEviS6_T1_ --------------------------
	.section	.nv.constant0._ZN2at6native29vectorized_elementwise_kernelILi4EZNS0_50_GLOBAL__N__2680c7bb_12_PowKernel_cu_7dd49032_316829pow_tensor_scalar_kernel_implIffEEvRNS_18TensorIteratorBaseET0_EUlfE_St5arrayIPcLm2EEEEviS6_T1_,"a",@progbits
	.sectionflags	@""
	.align	4
.nv.constant0._ZN2at6native29vectorized_elementwise_kernelILi4EZNS0_50_GLOBAL__N__2680c7bb_12_PowKernel_cu_7dd49032_316829pow_tensor_scalar_kernel_implIffEEvRNS_18TensorIteratorBaseET0_EUlfE_St5arrayIPcLm2EEEEviS6_T1_:
	.zero		560


//--------------------- .nv.constant0._ZN2at6native29vectorized_elementwise_kernelILi8EZNS0_50_GLOBAL__N__2680c7bb_12_PowKernel_cu_7dd49032_316829pow_tensor_scalar_kernel_implIffEEvRNS_18TensorIteratorBaseET0_EUlfE_St5arrayIPcLm2EEEEviS6_T1_ --------------------------
	.section	.nv.constant0._ZN2at6native29vectorized_elementwise_kernelILi8EZNS0_50_GLOBAL__N__2680c7bb_12_PowKernel_cu_7dd49032_316829pow_tensor_scalar_kernel_implIffEEvRNS_18TensorIteratorBaseET0_EUlfE_St5arrayIPcLm2EEEEviS6_T1_,"a",@progbits
	.sectionflags	@""
	.align	4
.nv.constant0._ZN2at6native29vectorized_elementwise_kernelILi8EZNS0_50_GLOBAL__N__2680c7bb_12_PowKernel_cu_7dd49032_316829pow_tensor_scalar_kernel_implIffEEvRNS_18TensorIteratorBaseET0_EUlfE_St5arrayIPcLm2EEEEviS6_T1_:
	.zero		560


//--------------------- .nv.constant0._ZN2at6native18elementwise_kernelILi128ELi4EZNS0_15gpu_kernel_implIZNS0_50_GLOBAL__N__2680c7bb_12_PowKernel_cu_7dd49032_316829pow_tensor_scalar_kernel_implIddEEvRNS_18TensorIteratorBaseET0_EUldE2_EEvS6_RKT_EUliE_EEviT1_ --------------------------
	.section	.nv.constant0._ZN2at6native18elementwise_kernelILi128ELi4EZNS0_15gpu_kernel_implIZNS0_50_GLOBAL__N__2680c7bb_12_PowKernel_cu_7dd49032_316829pow_tensor_scalar_kernel_implIddEEvRNS_18TensorIteratorBaseET0_EUldE2_EEvS6_RKT_EUliE_EEviT1_,"a",@progbits
	.sectionflags	@""
	.align	4
.nv.constant0._ZN2at6native18elementwise_kernelILi128ELi4EZNS0_15gpu_kernel_implIZNS0_50_GLOBAL__N__2680c7bb_12_PowKernel_cu_7dd49032_316829pow_tensor_scalar_kernel_implIddEEvRNS_18TensorIteratorBaseET0_EUldE2_EEvS6_RKT_EUliE_EEviT1_:
	.zero		1088


//--------------------- .nv.constant0._ZN2at6native27unrolled_elementwise_kernelIZNS0_50_GLOBAL__N__2680c7bb_12_PowKernel_cu_7dd49032_316829pow_tensor_scalar_kernel_implIddEEvRNS_18TensorIteratorBaseET0_EUldE2_St5arrayIPcLm2EELi4E23TrivialOffsetCalculatorILi1EjESC_NS0_6memory12LoadWithCastILi1EEENSD_13StoreWithCastILi1EEEEEviT_S6_T2_T3_T4_T5_ --------------------------
	.section	.nv.constant0._ZN2at6native27unrolled_elementwise_kernelIZNS0_50_GLOBAL__N__2680c7bb_12_PowKernel_cu_7dd49032_316829pow_tensor_scalar_kernel_implIddEEvRNS_18TensorIteratorBaseET0_EUldE2_St5arrayIPcLm2EELi4E23TrivialOffsetCalculatorILi1EjESC_NS0_6memory12LoadWithCastILi1EEENSD_13StoreWithCastILi1EEEEEviT_S6_T2_T3_T4_T5_,"a",@progbits
	.sectionflags	@""
	.align	4
.nv.constant0._ZN2at6native27unrolled_elementwise_kernelIZNS0_50_GLOBAL__N__2680c7bb_12_PowKernel_cu_7dd49032_316829pow_tensor_scalar_kernel_implIddEEvRNS_18TensorIteratorBaseET0_EUldE2_St5arrayIPcLm2EELi4E23TrivialOffsetCalculatorILi1EjESC_NS0_6memory12LoadWithCastILi1EEENSD_13StoreWithCastILi1EEEEEviT_S6_T2_T3_T4_T5_:
	.zero		588


//--------------------- .nv.constant0._ZN2at6native18elementwise_kernelILi128ELi2EZNS0_22gpu_kernel_impl_nocastIZNS0_50_GLOBAL__N__2680c7bb_12_PowKernel_cu_7dd49032_316829pow_tensor_scalar_kernel_implIddEEvRNS_18TensorIteratorBaseET0_EUldE2_EEvS6_RKT_EUliE_EEviT1_ --------------------------
	.section	.nv.constant0._ZN2at6native18elementwise_kernelILi128ELi2EZNS0_22gpu_kernel_impl_nocastIZNS0_50_GLOBAL__N__2680c7bb_12_PowKernel_cu_7dd49032_316829pow_tensor_scalar_kernel_implIddEEvRNS_18TensorIteratorBaseET0_EUldE2_EEvS6_RKT_EUliE_EEviT1_,"a",@progbits
	.sectionflags	@""
	.align	4
.nv.constant0._ZN2at6native18elementwise_kernelILi128ELi2EZNS0_22gpu_kernel_impl_nocastIZNS0_50_GLOBAL__N__2680c7bb_12_PowKernel_cu_7dd49032_316829pow_tensor_scalar_kernel_implIddEEvRNS_18TensorIteratorBaseET0_EUldE2_EEvS6_RKT_EUliE_EEviT1_:
	.zero		1080


//--------------------- .nv.constant0._ZN2at6native27unrolled_elementwise_kernelIZNS0_50_GLOBAL__N__2680c7bb_12_PowKernel_cu_7dd49032_316829pow_tensor_scalar_kernel_implIddEEvRNS_18TensorIteratorBaseET0_EUldE2_St5arrayIPcLm2EELi4E23TrivialOffsetCalculatorILi1EjESC_NS0_6memory15LoadWithoutCastENSD_16StoreWithoutCastEEEviT_S6_T2_T3_T4_T5_ --------------------------
	.section	.nv.constant0._ZN2at6native27unrolled_elementwise_kernelIZNS0_50_GLOBAL__N__2680c7bb_12_PowKernel_cu_7dd49032_316829pow_tensor_scalar_kernel_implIddEEvRNS_18TensorIteratorBaseET0_EUldE2_St5arrayIPcLm2EELi4E23TrivialOffsetCalculatorILi1EjESC_NS0_6memory15LoadWithoutCastENSD_16StoreWithoutCastEEEviT_S6_T2_T3_T4_T5_,"a",@progbits
	.sectionflags	@""
	.align	4
.nv.constant0._ZN2at6native27unrolled_elementwise_kernelIZNS0_50_GLOBAL__N__2680c7bb_12_PowKernel_cu_7dd49032_316829pow_tensor_scalar_kernel_implIddEEvRNS_18TensorIteratorBaseET0_EUldE2_St5arrayIPcLm2EELi4E23TrivialOffsetCalculatorILi1EjESC_NS0_6memory15LoadWithoutCastENSD_16StoreWithoutCastEEEviT_S6_T2_T3_T4_T5_:
	.zero		572


//--------------------- .nv.constant0._ZN2at6native29vectorized_elementwise_kernelILi2EZNS0_50_GLOBAL__N__2680c7bb_12_PowKernel_cu_7dd49032_316829pow_tensor_scalar_kernel_implIddEEvRNS_18TensorIteratorBaseET0_EUldE2_St5arrayIPcLm2EEEEviS6_T1_ --------------------------
	.section	.nv.constant0._ZN2at6native29vectorized_elementwise_kernelILi2EZNS0_50_GLOBAL__N__2680c7bb_12_PowKernel_cu_7dd49032_316829pow_tensor_scalar_kernel_implIddEEvRNS_18TensorIteratorBaseET0_EUldE2_St5arrayIPcLm2EEEEviS6_T1_,"a",@progbits
	.sectionflags	@""
	.align	4
.nv.constant0._ZN2at6native29vectorized_elementwise_kernelILi2EZNS0_50_GLOBAL__N__2680c7bb_12_PowKernel_cu_7dd49032_316829pow_tensor_scalar_kernel_implIddEEvRNS_18TensorIteratorBaseET0_EUldE2_St5arrayIPcLm2EEEEviS6_T1_:
	.zero		568


//--------------------- .nv.constant0._ZN2at6native29vectorized_elementwise_kernelILi4EZNS0_50_GLOBAL__N__2680c7bb_12_PowKernel_cu_7dd49032_316829pow_tensor_scalar_kernel_implIddEEvRNS_18TensorIteratorBaseET0_EUldE2_St5arrayIPcLm2EEEEviS6_T1_ --------------------------
	.section	.nv.constant0._ZN2at6native29vectorized_elementwise_kernelILi4EZNS0_50_GLOBAL__N__2680c7bb_12_PowKernel_cu_7dd49032_316829pow_tensor_scalar_kernel_implIddEEvRNS_18TensorIteratorBaseET0_EUldE2_St5arrayIPcLm2EEEEviS6_T1_,"a",@progbits
	.sectionflags	@""
	.align	4
.nv.constant0._ZN2at6native29vectorized_elementwise_kernelILi4EZNS0_50_GLOBAL__N__2680c7bb_12_PowKernel_cu_7dd49032_316829pow_tensor_scalar_kernel_implIddEEvRNS_18TensorIteratorBaseET0_EUldE2_St5arrayIPcLm2EEEEviS6_T1_:
	.zero		568


//--------------------- .nv.constant0._ZN2at6native29vectorized_elementwise_kernelILi8EZNS0_50_GLOBAL__N__2680c7bb_12_PowKernel_cu_7dd49032_316829pow_tensor_scalar_kernel_implIddEEvRNS_18TensorIteratorBaseET0_EUldE2_St5arrayIPcLm2EEEEviS6_T1_ --------------------------
	.section	.nv.constant0._ZN2at6native29vectorized_elementwise_kernelILi8EZNS0_50_GLOBAL__N__2680c7bb_12_PowKernel_cu_7dd49032_316829pow_tensor_scalar_kernel_implIddEEvRNS_18TensorIteratorBaseET0_EUldE2_St5arrayIPcLm2EEEEviS6_T1_,"a",@progbits
	.sectionflags	@""
	.align	4
.nv.constant0._ZN2at6native29vectorized_elementwise_kernelILi8EZNS0_50_GLOBAL__N__2680c7bb_12_PowKernel_cu_7dd49032_316829pow_tensor_scalar_kernel_implIddEEvRNS_18TensorIteratorBaseET0_EUldE2_St5arrayIPcLm2EEEEviS6_T1_:
	.zero		568


//--------------------- .nv.constant0._ZN2at6native18elementwise_kernelILi128ELi4EZNS0_15gpu_kernel_implIZNS0_50_GLOBAL__N__2680c7bb_12_PowKernel_cu_7dd49032_316829pow_tensor_scalar_kernel_implIddEEvRNS_18TensorIteratorBaseET0_EUldE1_EEvS6_RKT_EUliE_EEviT1_ --------------------------
	.section	.nv.constant0._ZN2at6native18elementwise_kernelILi128ELi4EZNS0_15gpu_kernel_implIZNS0_50_GLOBAL__N__2680c7bb_12_PowKernel_cu_7dd49032_316829pow_tensor_scalar_kernel_implIddEEvRNS_18TensorIteratorBaseET0_EUldE1_EEvS6_RKT_EUliE_EEviT1_,"a",@progbits
	.sectionflags	@""
	.align	4
.nv.constant0._ZN2at6native18elementwise_kernelILi128ELi4EZNS0_15gpu_kernel_implIZNS0_50_GLOBAL__N__2680c7bb_12_PowKernel_cu_7dd49032_316829pow_tensor_scalar_kernel_implIddEEvRNS_18TensorIteratorBaseET0_EUldE1_EEvS6_RKT_EUliE_EEviT1_:
	.zero		1080


//--------------------- .nv.constant0._ZN2at6native27unrolled_elementwise_kernelIZNS0_50_GLOBAL__N__2680c7bb_12_PowKernel_cu_7dd49032_316829pow_tensor_scalar_kernel_implIddEEvRNS_18TensorIteratorBaseET0_EUldE1_St5arrayIPcLm2EELi4E23TrivialOffsetCalculatorILi1EjESC_NS0_6memory12LoadWithCastILi1EEENSD_13StoreWithCastILi1EEEEEviT_S6_T2_T3_T4_T5_ --------------------------
	.section	.nv.constant0._ZN2at6native27unrolled_elementwise_kernelIZNS0_50_GLOBAL__N__2680c7bb_12_PowKernel_cu_7dd49032_316829pow_tensor_scalar_kernel_implIddEEvRNS_18TensorIteratorBaseET0_EUldE1_St5arrayIPcLm2EELi4E23TrivialOffsetCalculatorILi1EjESC_NS0_6memory12LoadWithCastILi1EEENSD_13StoreWithCastILi1EEEEEviT_S6_T2_T3_T4_T5_,"a",@progbits
	.sectionflags	@""
	.align	4
.nv.constant0._ZN2at6native27unrolled_elementwise_kernelIZNS0_50_GLOBAL__N__2680c7bb_12_PowKernel_cu_7dd49032_316829pow_tensor_scalar_kernel_implIddEEvRNS_18TensorIteratorBaseET0_EUldE1_St5arrayIPcLm2EELi4E23TrivialOffsetCalculatorILi1EjESC_NS0_6memory12LoadWithCastILi1EEENSD_13StoreWithCastILi1EEEEEviT_S6_T2_T3_T4_T5_:
	.zero		580


//--------------------- .nv.constant0._ZN2at6native18elementwise_kernelILi128ELi2EZNS0_22gpu_kernel_impl_nocastIZNS0_50_GLOBAL__N__2680c7bb_12_PowKernel_cu_7dd49032_316829pow_tensor_scalar_kernel_implIddEEvRNS_18TensorIteratorBaseET0_EUldE1_EEvS6_RKT_EUliE_EEviT1_ --------------------------
	.section	.nv.constant0._ZN2at6native18elementwise_kernelILi128ELi2EZNS0_22gpu_kernel_impl_nocastIZNS0_50_GLOBAL__N__2680c7bb_12_PowKernel_cu_7dd49032_316829pow_tensor_scalar_kernel_implIddEEvRNS_18TensorIteratorBaseET0_EUldE1_EEvS6_RKT_EUliE_EEviT1_,"a",@progbits
	.sectionflags	@""
	.align	4
.nv.constant0._ZN2at6native18elementwise_kernelILi128ELi2EZNS0_22gpu_kernel_impl_nocastIZNS0_50_GLOBAL__N__2680c7bb_12_PowKernel_cu_7dd49032_316829pow_tensor_scalar_kernel_implIddEEvRNS_18TensorIteratorBaseET0_EUldE1_EEvS6_RKT_EUliE_EEviT1_:
	.zero		1072


//--------------------- .nv.constant0._ZN2at6native27unrolled_elementwise_kernelIZNS0_50_GLOBAL__N__2680c7bb_12_PowKernel_cu_7dd49032_316829pow_tensor_scalar_kernel_implIddEEvRNS_18TensorIteratorBaseET0_EUldE1_St5arrayIPcLm2EELi4E23TrivialOffsetCalculatorILi1EjESC_NS0_6memory15LoadWithoutCastENSD_16StoreWithoutCastEEEviT_S6_T2_T3_T4_T5_ --------------------------
	.section	.nv.constant0._ZN2at6native27unrolled_elementwise_kernelIZNS0_50_GLOBAL__N__2680c7bb_12_PowKernel_cu_7dd49032_316829pow_tensor_scalar_kernel_implIddEEvRNS_18TensorIteratorBaseET0_EUldE1_St5arrayIPcLm2EELi4E23TrivialOffsetCalculatorILi1EjESC_NS0_6memory15LoadWithoutCastENSD_16StoreWithoutCastEEEviT_S6_T2_T3_T4_T5_,"a",@progbits
	.sectionflags	@""
	.align	4
.nv.constant0._ZN2at6native27unrolled_elementwise_kernelIZNS0_50_GLOBAL__N__2680c7bb_12_PowKernel_cu_7dd49032_316829pow_tensor_scalar_kernel_implIddEEvRNS_18TensorIteratorBaseET0_EUldE1_St5arrayIPcLm2EELi4E23TrivialOffsetCalculatorILi1EjESC_NS0_6memory15LoadWithoutCastENSD_16StoreWithoutCastEEEviT_S6_T2_T3_T4_T5_:
	.zero		564


//--------------------- .nv.constant0._ZN2at6native29vectorized_elementwise_kernelILi2EZNS0_50_GLOBAL__N__2680c7bb_12_PowKernel_cu_7dd49032_316829pow_tensor_scalar_kernel_implIddEEvRNS_18TensorIteratorBaseET0_EUldE1_St5arrayIPcLm2EEEEviS6_T1_ --------------------------
	.section	.nv.constant0._ZN2at6native29vectorized_elementwise_kernelILi2EZNS0_50_GLOBAL__N__2680c7bb_12_PowKernel_cu_7dd49032_316829pow_tensor_scalar_kernel_implIddEEvRNS_18TensorIteratorBaseET0_EUldE1_St5arrayIPcLm2EEEEviS6_T1_,"a",@progbits
	.sectionflags	@""
	.align	4
.nv.constant0._ZN2at6native29vectorized_elementwise_kernelILi2EZNS0_50_GLOBAL__N__2680c7bb_12_PowKernel_cu_7dd49032_316829pow_tensor_scalar_kernel_implIddEEvRNS_18TensorIteratorBaseET0_EUldE1_St5arrayIPcLm2EEEEviS6_T1_:
	.zero		560


//--------------------- .nv.constant0._ZN2at6native29vectorized_elementwise_kernelILi4EZNS0_50_GLOBAL__N__2680c7bb_12_PowKernel_cu_7dd49032_316829pow_tensor_scalar_kernel_implIddEEvRNS_18TensorIteratorBaseET0_EUldE1_St5arrayIPcLm2EEEEviS6_T1_ --------------------------
	.section	.nv.constant0._ZN2at6native29vectorized_elementwise_kernelILi4EZNS0_50_GLOBAL__N__2680c7bb_12_PowKernel_cu_7dd49032_316829pow_tensor_scalar_kernel_implIddEEvRNS_18TensorIteratorBaseET0_EUldE1_St5arrayIPcLm2EEEEviS6_T1_,"a",@progbits
	.sectionflags	@""
	.align	4
.nv.constant0._ZN2at6native29vectorized_elementwise_kernelILi4EZNS0_50_GLOBAL__N__2680c7bb_12_PowKernel_cu_7dd49032_316829pow_tensor_scalar_kernel_implIddEEvRNS_18TensorIteratorBaseET0_EUldE1_St5arrayIPcLm2EEEEviS6_T1_:
	.zero		560


//--------------------- .nv.constant0._ZN2at6native29vectorized_elementwise_kernelILi8EZNS0_50_GLOBAL__N__2680c7bb_12_PowKernel_cu_7dd49032_316829pow_tensor_scalar_kernel_implIddEEvRNS_18TensorIteratorBaseET0_EUldE1_St5arrayIPcLm2EEEEviS6_T1_ --------------------------
	.section	.nv.constant0._ZN2at6native29vectorized_elementwise_kernelILi8EZNS0_50_GLOBAL__N__2680c7bb_12_PowKernel_cu_7dd49032_316829pow_tensor_scalar_kernel_implIddEEvRNS_18TensorIteratorBaseET0_EUldE1_St5arrayIPcLm2EEEEviS6_T1_,"a",@progbits
	.sectionflags	@""
	.align	4
.nv.constant0._ZN2at6native29vectorized_elementwise_kernelILi8EZNS0_50_GLOBAL__N__2680c7bb_12_PowKernel_cu_7dd49032_316829pow_tensor_scalar_kernel_implIddEEvRNS_18TensorIteratorBaseET0_EUldE1_St5arrayIPcLm2EEEEviS6_T1_:
	.zero		560


//--------------------- .nv.constant0._ZN2at6native18elementwise_kernelILi128ELi4EZNS0_15gpu_kernel_implIZNS0_50_GLOBAL__N__2680c7bb_12_PowKernel_cu_7dd49032_316829pow_tensor_scalar_kernel_implIddEEvRNS_18TensorIteratorBaseET0_EUldE0_EEvS6_RKT_EUliE_EEviT1_ --------------------------
	.section	.nv.constant0._ZN2at6native18elementwise_kernelILi128ELi4EZNS0_15gpu_kernel_implIZNS0_50_GLOBAL__N__2680c7bb_12_PowKernel_cu_7dd49032_316829pow_tensor_scalar_kernel_implIddEEvRNS_18TensorIteratorBaseET0_EUldE0_EEvS6_RKT_EUliE_EEviT1_,"a",@progbits
	.sectionflags	@""
	.align	4
.nv.constant0._ZN2at6native18elementwise_kernelILi128ELi4EZNS0_15gpu_kernel_implIZNS0_50_GLOBAL__N__2680c7bb_12_PowKernel_cu_7dd49032_316829pow_tensor_scalar_kernel_implIddEEvRNS_18TensorIteratorBaseET0_EUldE0_EEvS6_RKT_EUliE_EEviT1_:
	.zero		1080


//--------------------- .nv.constant0._ZN2at6native27unrolled_elementwise_kernelIZNS0_50_GLOBAL__N__2680c7bb_12_PowKernel_cu_7dd49032_316829pow_tensor_scalar_kernel_implIddEEvRNS_18TensorIteratorBaseET0_EUldE0_St5arrayIPcLm2EELi4E23TrivialOffsetCalculatorILi1EjESC_NS0_6memory12LoadWithCastILi1EEENSD_13StoreWithCastILi1EEEEEviT_S6_T2_T3_T4_T5_ --------------------------
	.section	.nv.constant0._ZN2at6native27unrolled_elementwise_kernelIZNS0_50_GLOBAL__N__2680c7bb_12_PowKernel_cu_7dd49032_316829pow_tensor_scalar_kernel_implIddEEvRNS_18TensorIteratorBaseET0_EUldE0_St5arrayIPcLm2EELi4E23TrivialOffsetCalculatorILi1EjESC_NS0_6memory12LoadWithCastILi1EEENSD_13StoreWithCastILi1EEEEEviT_S6_T2_T3_T4_T5_,"a",@progbits
	.sectionflags	@""
	.align	4
.nv.constant0._ZN2at6native27unrolled_elementwise_kernelIZNS0_50_GLOBAL__N__2680c7bb_12_PowKernel_cu_7dd49032_316829pow_tensor_scalar_kernel_implIddEEvRNS_18TensorIteratorBaseET0_EUldE0_St5arrayIPcLm2EELi4E23TrivialOffsetCalculatorILi1EjESC_NS0_6memory12LoadWithCastILi1EEENSD_13StoreWithCastILi1EEEEEviT_S6_T2_T3_T4_T5_:
	.zero		580


//--------------------- .nv.constant0._ZN2at6native18elementwise_kernelILi128ELi2EZNS0_22gpu_kernel_impl_nocastIZNS0_50_GLOBAL__N__2680c7bb_12_PowKernel_cu_7dd49032_316829pow_tensor_scalar_kernel_implIddEEvRNS_18TensorIteratorBaseET0_EUldE0_EEvS6_RKT_EUliE_EEviT1_ --------------------------
	.section	.nv.constant0._ZN2at6native18elementwise_kernelILi128ELi2EZNS0_22gpu_kernel_impl_nocastIZNS0_50_GLOBAL__N__2680c7bb_12_PowKernel_cu_7dd49032_316829pow_tensor_scalar_kernel_implIddEEvRNS_18TensorIteratorBaseET0_EUldE0_EEvS6_RKT_EUliE_EEviT1_,"a",@progbits
	.sectionflags	@""
	.align	4
.nv.constant0._ZN2at6native18elementwise_kernelILi128ELi2EZNS0_22gpu_kernel_impl_nocastIZNS0_50_GLOBAL__N__2680c7bb_12_PowKernel_cu_7dd49032_316829pow_tensor_scalar_kernel_implIddEEvRNS_18TensorIteratorBaseET0_EUldE0_EEvS6_RKT_EUliE_EEviT1_:
	.zero		1072


//--------------------- .nv.constant0._ZN2at6native27unrolled_elementwise_kernelIZNS0_50_GLOBAL__N__2680c7bb_12_PowKernel_cu_7dd49032_316829pow_tensor_scalar_kernel_implIddEEvRNS_18TensorIteratorBaseET0_EUldE0_St5arrayIPcLm2EELi4E23TrivialOffsetCalculatorILi1EjESC_NS0_6memory15LoadWithoutCastENSD_16StoreWithoutCastEEEviT_S6_T2_T3_T4_T5_ --------------------------
	.section	.nv.constant0._ZN2at6native27unrolled_elementwise_kernelIZNS0_50_GLOBAL__N__2680c7bb_12_PowKernel_cu_7dd49032_316829pow_tensor_scalar_kernel_implIddEEvRNS_18TensorIteratorBaseET0_EUldE0_St5arrayIPcLm2EELi4E23TrivialOffsetCalculatorILi1EjESC_NS0_6memory15LoadWithoutCastENSD_16StoreWithoutCastEEEviT_S6_T2_T3_T4_T5_,"a",@progbits
	.sectionflags	@""
	.align	4
.nv.constant0._ZN2at6native27unrolled_elementwise_kernelIZNS0_50_GLOBAL__N__2680c7bb_12_PowKernel_cu_7dd49032_316829pow_tensor_scalar_kernel_implIddEEvRNS_18TensorIteratorBaseET0_EUldE0_St5arrayIPcLm2EELi4E23TrivialOffsetCalculatorILi1EjESC_NS0_6memory15LoadWithoutCastENSD_16StoreWithoutCastEEEviT_S6_T2_T3_T4_T5_:
	.zero		564


//--------------------- .nv.constant0._ZN2at6native29vectorized_elementwise_kernelILi2EZNS0_50_GLOBAL__N__2680c7bb_12_PowKernel_cu_7dd49032_316829pow_tensor_scalar_kernel_implIddEEvRNS_18TensorIteratorBaseET0_EUldE0_St5arrayIPcLm2EEEEviS6_T1_ --------------------------
	.section	.nv.constant0._ZN2at6native29vectorized_elementwise_kernelILi2EZNS0_50_GLOBAL__N__2680c7bb_12_PowKernel_cu_7dd49032_316829pow_tensor_scalar_kernel_implIddEEvRNS_18TensorIteratorBaseET0_EUldE0_St5arrayIPcLm2EEEEviS6_T1_,"a",@progbits
	.sectionflags	@""
	.align	4
.nv.constant0._ZN2at6native29vectorized_elementwise_kernelILi2EZNS0_50_GLOBAL__N__2680c7bb_12_PowKernel_cu_7dd49032_316829pow_tensor_scalar_kernel_implIddEEvRNS_18TensorIteratorBaseET0_EUldE0_St5arrayIPcLm2EEEEviS6_T1_:
	.zero		560


//--------------------- .nv.constant0._ZN2at6native29vectorized_elementwise_kernelILi4EZNS0_50_GLOBAL__N__2680c7bb_12_PowKernel_cu_7dd49032_316829pow_tensor_scalar_kernel_implIddEEvRNS_18TensorIteratorBaseET0_EUldE0_St5arrayIPcLm2EEEEviS6_T1_ --------------------------
	.section	.nv.constant0._ZN2at6native29vectorized_elementwise_kernelILi4EZNS0_50_GLOBAL__N__2680c7bb_12_PowKernel_cu_7dd49032_316829pow_tensor_scalar_kernel_implIddEEvRNS_18TensorIteratorBaseET0_EUldE0_St5arrayIPcLm2EEEEviS6_T1_,"a",@progbits
	.sectionflags	@""
	.align	4
.nv.constant0._ZN2at6native29vectorized_elementwise_kernelILi4EZNS0_50_GLOBAL__N__2680c7bb_12_PowKernel_cu_7dd49032_316829pow_tensor_scalar_kernel_implIddEEvRNS_18TensorIteratorBaseET0_EUldE0_St5arrayIPcLm2EEEEviS6_T1_:
	.zero		560


//--------------------- .nv.constant0._ZN2at6native29vectorized_elementwise_kernelILi8EZNS0_50_GLOBAL__N__2680c7bb_12_PowKernel_cu_7dd49032_316829pow_tensor_scalar_kernel_implIddEEvRNS_18TensorIteratorBaseET0_EUldE0_St5arrayIPcLm2EEEEviS6_T1_ --------------------------
	.section	.nv.constant0._ZN2at6native29vectorized_elementwise_kernelILi8EZNS0_50_GLOBAL__N__2680c7bb_12_PowKernel_cu_7dd49032_316829pow_tensor_scalar_kernel_implIddEEvRNS_18TensorIteratorBaseET0_EUldE0_St5arrayIPcLm2EEEEviS6_T1_,"a",@progbits
	.sectionflags	@""
	.align	4
.nv.constant0._ZN2at6native29vectorized_elementwise_kernelILi8EZNS0_50_GLOBAL__N__2680c7bb_12_PowKernel_cu_7dd49032_316829pow_tensor_scalar_kernel_implIddEEvRNS_18TensorIteratorBaseET0_EUldE0_St5arrayIPcLm2EEEEviS6_T1_:
	.zero		560


//--------------------- .nv.constant0._ZN2at6native18elementwise_kernelILi128ELi4EZNS0_15gpu_kernel_implIZNS0_50_GLOBAL__N__2680c7bb_12_PowKernel_cu_7dd49032_316829pow_tensor_scalar_kernel_implIddEEvRNS_18TensorIteratorBaseET0_EUldE_EEvS6_RKT_EUliE_EEviT1_ --------------------------
	.section	.nv.constant0._ZN2at6native18elementwise_kernelILi128ELi4EZNS0_15gpu_kernel_implIZNS0_50_GLOBAL__N__2680c7bb_12_PowKernel_cu_7dd49032_316829pow_tensor_scalar_kernel_implIddEEvRNS_18TensorIteratorBaseET0_EUldE_EEvS6_RKT_EUliE_EEviT1_,"a",@progbits
	.sectionflags	@""
	.align	4
.nv.constant0._ZN2at6native18elementwise_kernelILi128ELi4EZNS0_15gpu_kernel_implIZNS0_50_GLOBAL__N__2680c7bb_12_PowKernel_cu_7dd49032_316829pow_tensor_scalar_kernel_implIddEEvRNS_18TensorIteratorBaseET0_EUldE_EEvS6_RKT_EUliE_EEviT1_:
	.zero		1080


//--------------------- .nv.constant0._ZN2at6native27unrolled_elementwise_kernelIZNS0_50_GLOBAL__N__2680c7bb_12_PowKernel_cu_7dd49032_316829pow_tensor_scalar_kernel_implIddEEvRNS_18TensorIteratorBaseET0_EUldE_St5arrayIPcLm2EELi4E23TrivialOffsetCalculatorILi1EjESC_NS0_6memory12LoadWithCastILi1EEENSD_13StoreWithCastILi1EEEEEviT_S6_T2_T3_T4_T5_ --------------------------
	.section	.nv.constant0._ZN2at6native27unrolled_elementwise_kernelIZNS0_50_GLOBAL__N__2680c7bb_12_PowKernel_cu_7dd49032_316829pow_tensor_scalar_kernel_implIddEEvRNS_18TensorIteratorBaseET0_EUldE_St5arrayIPcLm2EELi4E23TrivialOffsetCalculatorILi1EjESC_NS0_6memory12LoadWithCastILi1EEENSD_13StoreWithCastILi1EEEEEviT_S6_T2_T3_T4_T5_,"a",@progbits
	.sectionflags	@""
	.align	4
.nv.constant0._ZN2at6native27unrolled_elementwise_kernelIZNS0_50_GLOBAL__N__2680c7bb_12_PowKernel_cu_7dd49032_316829pow_tensor_scalar_kernel_implIddEEvRNS_18TensorIteratorBaseET0_EUldE_St5arrayIPcLm2EELi4E23TrivialOffsetCalculatorILi1EjESC_NS0_6memory12LoadWithCastILi1EEENSD_13StoreWithCastILi1EEEEEviT_S6_T2_T3_T4_T5_:
	.zero		580


//--------------------- .nv.constant0._ZN2at6native18elementwise_kernelILi128ELi2EZNS0_22gpu_kernel_impl_nocastIZNS0_50_GLOBAL__N__2680c7bb_12_PowKernel_cu_7dd49032_316829pow_tensor_scalar_kernel_implIddEEvRNS_18TensorIteratorBaseET0_EUldE_EEvS6_RKT_EUliE_EEviT1_ --------------------------
	.section	.nv.constant0._ZN2at6native18elementwise_kernelILi128ELi2EZNS0_22gpu_kernel_impl_nocastIZNS0_50_GLOBAL__N__2680c7bb_12_PowKernel_cu_7dd49032_316829pow_tensor_scalar_kernel_implIddEEvRNS_18TensorIteratorBaseET0_EUldE_EEvS6_RKT_EUliE_EEviT1_,"a",@progbits
	.sectionflags	@""
	.align	4
.nv.constant0._ZN2at6native18elementwise_kernelILi128ELi2EZNS0_22gpu_kernel_impl_nocastIZNS0_50_GLOBAL__N__2680c7bb_12_PowKernel_cu_7dd49032_316829pow_tensor_scalar_kernel_implIddEEvRNS_18TensorIteratorBaseET0_EUldE_EEvS6_RKT_EUliE_EEviT1_:
	.zero		1072


//--------------------- .nv.constant0._ZN2at6native27unrolled_elementwise_kernelIZNS0_50_GLOBAL__N__2680c7bb_12_PowKernel_cu_7dd49032_316829pow_tensor_scalar_kernel_implIddEEvRNS_18TensorIteratorBaseET0_EUldE_St5arrayIPcLm2EELi4E23TrivialOffsetCalculatorILi1EjESC_NS0_6memory15LoadWithoutCastENSD_16StoreWithoutCastEEEviT_S6_T2_T3_T4_T5_ --------------------------
	.section	.nv.constant0._ZN2at6native27unrolled_elementwise_kernelIZNS0_50_GLOBAL__N__2680c7bb_12_PowKernel_cu_7dd49032_316829pow_tensor_scalar_kernel_implIddEEvRNS_18TensorIteratorBaseET0_EUldE_St5arrayIPcLm2EELi4E23TrivialOffsetCalculatorILi1EjESC_NS0_6memory15LoadWithoutCastENSD_16StoreWithoutCastEEEviT_S6_T2_T3_T4_T5_,"a",@progbits
	.sectionflags	@""
	.align	4
.nv.constant0._ZN2at6native27unrolled_elementwise_kernelIZNS0_50_GLOBAL__N__2680c7bb_12_PowKernel_cu_7dd49032_316829pow_tensor_scalar_kernel_implIddEEvRNS_18TensorIteratorBaseET0_EUldE_St5arrayIPcLm2EELi4E23TrivialOffsetCalculatorILi1EjESC_NS0_6memory15LoadWithoutCastENSD_16StoreWithoutCastEEEviT_S6_T2_T3_T4_T5_:
	.zero		564


//--------------------- .nv.constant0._ZN2at6native29vectorized_elementwise_kernelILi2EZNS0_50_GLOBAL__N__2680c7bb_12_PowKernel_cu_7dd49032_316829pow_tensor_scalar_kernel_implIddEEvRNS_18TensorIteratorBaseET0_EUldE_St5arrayIPcLm2EEEEviS6_T1_ --------------------------
	.section	.nv.constant0._ZN2at6native29vectorized_elementwise_kernelILi2EZNS0_50_GLOBAL__N__2680c7bb_12_PowKernel_cu_7dd49032_316829pow_tensor_scalar_kernel_implIddEEvRNS_18TensorIteratorBaseET0_EUldE_St5arrayIPcLm2EEEEviS6_T1_,"a",@progbits
	.sectionflags	@""
	.align	4
.nv.constant0._ZN2at6native29vectorized_elementwise_kernelILi2EZNS0_50_GLOBAL__N__2680c7bb_12_PowKernel_cu_7dd49032_316829pow_tensor_scalar_kernel_implIddEEvRNS_18TensorIteratorBaseET0_EUldE_St5arrayIPcLm2EEEEviS6_T1_:
	.zero		560


//--------------------- .nv.constant0._ZN2at6native29vectorized_elementwise_kernelILi4EZNS0_50_GLOBAL__N__2680c7bb_12_PowKernel_cu_7dd49032_316829pow_tensor_scalar_kernel_implIddEEvRNS_18TensorIteratorBaseET0_EUldE_St5arrayIPcLm2EEEEviS6_T1_ --------------------------
	.section	.nv.constant0._ZN2at6native29vectorized_elementwise_kernelILi4EZNS0_50_GLOBAL__N__2680c7bb_12_PowKernel_cu_7dd49032_316829pow_tensor_scalar_kernel_implIddEEvRNS_18TensorIteratorBaseET0_EUldE_St5arrayIPcLm2EEEEviS6_T1_,"a",@progbits
	.sectionflags	@""
	.align	4
.nv.constant0._ZN2at6native29vectorized_elementwise_kernelILi4EZNS0_50_GLOBAL__N__2680c7bb_12_PowKernel_cu_7dd49032_316829pow_tensor_scalar_kernel_implIddEEvRNS_18TensorIteratorBaseET0_EUldE_St5arrayIPcLm2EEEEviS6_T1_:
	.zero		560


//--------------------- .nv.constant0._ZN2at6native29vectorized_elementwise_kernelILi8EZNS0_50_GLOBAL__N__2680c7bb_12_PowKernel_cu_7dd49032_316829pow_tensor_scalar_kernel_implIddEEvRNS_18TensorIteratorBaseET0_EUldE_St5arrayIPcLm2EEEEviS6_T1_ --------------------------
	.section	.nv.constant0._ZN2at6native29vectorized_elementwise_kernelILi8EZNS0_50_GLOBAL__N__2680c7bb_12_PowKernel_cu_7dd49032_316829pow_tensor_scalar_kernel_implIddEEvRNS_18TensorIteratorBaseET0_EUldE_St5arrayIPcLm2EEEEviS6_T1_,"a",@progbits
	.sectionflags	@""
	.align	4
.nv.constant0._ZN2at6native29vectorized_elementwise_kernelILi8EZNS0_50_GLOBAL__N__2680c7bb_12_PowKernel_cu_7dd49032_316829pow_tensor_scalar_kernel_implIddEEvRNS_18TensorIteratorBaseET0_EUldE_St5arrayIPcLm2EEEEviS6_T1_:
	.zero		560


//--------------------- .nv.constant0._ZN2at6native18elementwise_kernelILi128ELi4EZNS0_15gpu_kernel_implIZNS0_50_GLOBAL__N__2680c7bb_12_PowKernel_cu_7dd49032_316829pow_tensor_scalar_kernel_implIssEEvRNS_18TensorIteratorBaseET0_EUlsE2_EEvS6_RKT_EUliE_EEviT1_ --------------------------
	.section	.nv.constant0._ZN2at6native18elementwise_kernelILi128ELi4EZNS0_15gpu_kernel_implIZNS0_50_GLOBAL__N__2680c7bb_12_PowKernel_cu_7dd49032_316829pow_tensor_scalar_kernel_implIssEEvRNS_18TensorIteratorBaseET0_EUlsE2_EEvS6_RKT_EUliE_EEviT1_,"a",@progbits
	.sectionflags	@""
	.align	4
.nv.constant0._ZN2at6native18elementwise_kernelILi128ELi4EZNS0_15gpu_kernel_implIZNS0_50_GLOBAL__N__2680c7bb_12_PowKernel_cu_7dd49032_316829pow_tensor_scalar_kernel_implIssEEvRNS_18TensorIteratorBaseET0_EUlsE2_EEvS6_RKT_EUliE_EEviT1_:
	.zero		1088


//--------------------- .nv.constant0._ZN2at6native27unrolled_elementwise_kernelIZNS0_50_GLOBAL__N__2680c7bb_12_PowKernel_cu_7dd49032_316829pow_tensor_scalar_kernel_implIssEEvRNS_18TensorIteratorBaseET0_EUlsE2_St5arrayIPcLm2EELi4E23TrivialOffsetCalculatorILi1EjESC_NS0_6memory12LoadWithCastILi1EEENSD_13StoreWithCastILi1EEEEEviT_S6_T2_T3_T4_T5_ --------------------------
	.section	.nv.constant0._ZN2at6native27unrolled_elementwise_kernelIZNS0_50_GLOBAL__N__2680c7bb_12_PowKernel_cu_7dd49032_316829pow_tensor_scalar_kernel_implIssEEvRNS_18TensorIteratorBaseET0_EUlsE2_St5arrayIPcLm2EELi4E23TrivialOffsetCalculatorILi1EjESC_NS0_6memory12LoadWithCastILi1EEENSD_13StoreWithCastILi1EEEEEviT_S6_T2_T3_T4_T5_,"a",@progbits
	.sectionflags	@""
	.align	4
.nv.constant0._ZN2at6native27unrolled_elementwise_kernelIZNS0_50_GLOBAL__N__2680c7bb_12_PowKernel_cu_7dd49032_316829pow_tensor_scalar_kernel_implIssEEvRNS_18TensorIteratorBaseET0_EUlsE2_St5arrayIPcLm2EELi4E23TrivialOffsetCalculatorILi1EjESC_NS0_6memory12LoadWithCastILi1EEENSD_13StoreWithCastILi1EEEEEviT_S6_T2_T3_T4_T5_:
	.zero		588


//--------------------- .nv.constant0._ZN2at6native18elementwise_kernelILi128ELi4EZNS0_22gpu_kernel_impl_nocastIZNS0_50_GLOBAL__N__2680c7bb_12_PowKernel_cu_7dd49032_316829pow_tensor_scalar_kernel_implIssEEvRNS_18TensorIteratorBaseET0_EUlsE2_EEvS6_RKT_EUliE_EEviT1_ --------------------------
	.section	.nv.constant0._ZN2at6native18elementwise_kernelILi128ELi4EZNS0_22gpu_kernel_impl_nocastIZNS0_50_GLOBAL__N__2680c7bb_12_PowKernel_cu_7dd49032_316829pow_tensor_scalar_kernel_implIssEEvRNS_18TensorIteratorBaseET0_EUlsE2_EEvS6_RKT_EUliE_EEviT1_,"a",@progbits
	.sectionflags	@""
	.align	4
.nv.constant0._ZN2at6native18elementwise_kernelILi128ELi4EZNS0_22gpu_kernel_impl_nocastIZNS0_50_GLOBAL__N__2680c7bb_12_PowKernel_cu_7dd49032_316829pow_tensor_scalar_kernel_implIssEEvRNS_18TensorIteratorBaseET0_EUlsE2_EEvS6_RKT_EUliE_EEviT1_:
	.zero		1080


//--------------------- .nv.constant0._ZN2at6native27unrolled_elementwise_kernelIZNS0_50_GLOBAL__N__2680c7bb_12_PowKernel_cu_7dd49032_316829pow_tensor_scalar_kernel_implIssEEvRNS_18TensorIteratorBaseET0_EUlsE2_St5arrayIPcLm2EELi4E23TrivialOffsetCalculatorILi1EjESC_NS0_6memory15LoadWithoutCastENSD_16StoreWithoutCastEEEviT_S6_T2_T3_T4_T5_ --------------------------
	.section	.nv.constant0._ZN2at6native27unrolled_elementwise_kernelIZNS0_50_GLOBAL__N__2680c7bb_12_PowKernel_cu_7dd49032_316829pow_tensor_scalar_kernel_implIssEEvRNS_18TensorIteratorBaseET0_EUlsE2_St5arrayIPcLm2EELi4E23TrivialOffsetCalculatorILi1EjESC_NS0_6memory15LoadWithoutCastENSD_16StoreWithoutCastEEEviT_S6_T2_T3_T4_T5_,"a",@progbits
	.sectionflags	@""
	.align	4
.nv.constant0._ZN2at6native27unrolled_elementwise_kernelIZNS0_50_GLOBAL__N__2680c7bb_12_PowKernel_cu_7dd49032_316829pow_tensor_scalar_kernel_implIssEEvRNS_18TensorIteratorBaseET0_EUlsE2_St5arrayIPcLm2EELi4E23TrivialOffsetCalculatorILi1EjESC_NS0_6memory15LoadWithoutCastENSD_16StoreWithoutCastEEEviT_S6_T2_T3_T4_T5_:
	.zero		572


//--------------------- .nv.constant0._ZN2at6native29vectorized_elementwise_kernelILi2EZNS0_50_GLOBAL__N__2680c7bb_12_PowKernel_cu_7dd49032_316829pow_tensor_scalar_kernel_implIssEEvRNS_18TensorIteratorBaseET0_EUlsE2_St5arrayIPcLm2EEEEviS6_T1_ --------------------------
	.section	.nv.constant0._ZN2at6native29vectorized_elementwise_kernelILi2EZNS0_50_GLOBAL__N__2680c7bb_12_PowKernel_cu_7dd49032_316829pow_tensor_scalar_kernel_implIssEEvRNS_18TensorIteratorBaseET0_EUlsE2_St5arrayIPcLm2EEEEviS6_T1_,"a",@progbits
	.sectionflags	@""
	.align	4
.nv.constant0._ZN2at6native29vectorized_elementwise_kernelILi2EZNS0_50_GLOBAL__N__2680c7bb_12_PowKernel_cu_7dd49032_316829pow_tensor_scalar_kernel_implIssEEvRNS_18TensorIteratorBaseET0_EUlsE2_St5arrayIPcLm2EEEEviS6_T1_:
	.zero		568


//--------------------- .nv.constant0._ZN2at6native29vectorized_elementwise_kernelILi4EZNS0_50_GLOBAL__N__2680c7bb_12_PowKernel_cu_7dd49032_316829pow_tensor_scalar_kernel_implIssEEvRNS_18TensorIteratorBaseET0_EUlsE2_St5arrayIPcLm2EEEEviS6_T1_ --------------------------
	.section	.nv.constant0._ZN2at6native29vectorized_elementwise_kernelILi4EZNS0_50_GLOBAL__N__2680c7bb_12_PowKernel_cu_7dd49032_316829pow_tensor_scalar_kernel_implIssEEvRNS_18TensorIteratorBaseET0_EUlsE2_St5arrayIPcLm2EEEEviS6_T1_,"a",@progbits
	.sectionflags	@""
	.align	4
.nv.constant0._ZN2at6native29vectorized_elementwise_kernelILi4EZNS0_50_GLOBAL__N__2680c7bb_12_PowKernel_cu_7dd49032_316829pow_tensor_scalar_kernel_implIssEEvRNS_18TensorIteratorBaseET0_EUlsE2_St5arrayIPcLm2EEEEviS6_T1_:
	.zero		568


//--------------------- .nv.constant0._ZN2at6native29vectorized_elementwise_kernelILi8EZNS0_50_GLOBAL__N__2680c7bb_12_PowKernel_cu_7dd49032_316829pow_tensor_scalar_kernel_implIssEEvRNS_18TensorIteratorBaseET0_EUlsE2_St5arrayIPcLm2EEEEviS6_T1_ --------------------------
	.section	.nv.constant0._ZN2at6native29vectorized_elementwise_kernelILi8EZNS0_50_GLOBAL__N__2680c7bb_12_PowKernel_cu_7dd49032_316829pow_tensor_scalar_kernel_implIssEEvRNS_18TensorIteratorBaseET0_EUlsE2_St5arrayIPcLm2EEEEviS6_T1_,"a",@progbits
	.sectionflags	@""
	.align	4
.nv.constant0._ZN2at6native29vectorized_elementwise_kernelILi8EZNS0_50_GLOBAL__N__2680c7bb_12_PowKernel_cu_7dd49032_316829pow_tensor_scalar_kernel_implIssEEvRNS_18TensorIteratorBaseET0_EUlsE2_St5arrayIPcLm2EEEEviS6_T1_:
	.zero		568


//--------------------- .nv.constant0._ZN2at6native18elementwise_kernelILi128ELi4EZNS0_15gpu_kernel_implIZNS0_50_GLOBAL__N__2680c7bb_12_PowKernel_cu_7dd49032_316829pow_tensor_scalar_kernel_implIssEEvRNS_18TensorIteratorBaseET0_EUlsE1_EEvS6_RKT_EUliE_EEviT1_ --------------------------
	.section	.nv.constant0._ZN2at6native18elementwise_kernelILi128ELi4EZNS0_15gpu_kernel_implIZNS0_50_GLOBAL__N__2680c7bb_12_PowKernel_cu_7dd49032_316829pow_tensor_scalar_kernel_implIssEEvRNS_18TensorIteratorBaseET0_EUlsE1_EEvS6_RKT_EUliE_EEviT1_,"a",@progbits
	.sectionflags	@""
	.align	4
.nv.constant0._ZN2at6native18elementwise_kernelILi128ELi4EZNS0_15gpu_kernel_implIZNS0_50_GLOBAL__N__2680c7bb_12_PowKernel_cu_7dd49032_316829pow_tensor_scalar_kernel_implIssEEvRNS_18TensorIteratorBaseET0_EUlsE1_EEvS6_RKT_EUliE_EEviT1_:
	.zero		1080


//--------------------- .nv.constant0._ZN2at6native27unrolled_elementwise_kernelIZNS0_50_GLOBAL__N__2680c7bb_12_PowKernel_cu_7dd49032_316829pow_tensor_scalar_kernel_implIssEEvRNS_18TensorIteratorBaseET0_EUlsE1_St5arrayIPcLm2EELi4E23TrivialOffsetCalculatorILi1EjESC_NS0_6memory12LoadWithCastILi1EEENSD_13StoreWithCastILi1EEEEEviT_S6_T2_T3_T4_T5_ --------------------------
	.section	.nv.constant0._ZN2at6native27unrolled_elementwise_kernelIZNS0_50_GLOBAL__N__2680c7bb_12_PowKernel_cu_7dd49032_316829pow_tensor_scalar_kernel_implIssEEvRNS_18TensorIteratorBaseET0_EUlsE1_St5arrayIPcLm2EELi4E23TrivialOffsetCalculatorILi1EjESC_NS0_6memory12LoadWithCastILi1EEENSD_13StoreWithCastILi1EEEEEviT_S6_T2_T3_T4_T5_,"a",@progbits
	.sectionflags	@""
	.align	4
.nv.constant0._ZN2at6native27unrolled_elementwise_kernelIZNS0_50_GLOBAL__N__2680c7bb_12_PowKernel_cu_7dd49032_316829pow_tensor_scalar_kernel_implIssEEvRNS_18TensorIteratorBaseET0_EUlsE1_St5arrayIPcLm2EELi4E23TrivialOffsetCalculatorILi1EjESC_NS0_6memory12LoadWithCastILi1EEENSD_13StoreWithCastILi1EEEEEviT_S6_T2_T3_T4_T5_:
	.zero		580


//--------------------- .nv.constant0._ZN2at6native18elementwise_kernelILi128ELi4EZNS0_22gpu_kernel_impl_nocastIZNS0_50_GLOBAL__N__2680c7bb_12_PowKernel_cu_7dd49032_316829pow_tensor_scalar_kernel_implIssEEvRNS_18TensorIteratorBaseET0_EUlsE1_EEvS6_RKT_EUliE_EEviT1_ --------------------------
	.section	.nv.constant0._ZN2at6native18elementwise_kernelILi128ELi4EZNS0_22gpu_kernel_impl_nocastIZNS0_50_GLOBAL__N__2680c7bb_12_PowKernel_cu_7dd49032_316829pow_tensor_scalar_kernel_implIssEEvRNS_18TensorIteratorBaseET0_EUlsE1_EEvS6_RKT_EUliE_EEviT1_,"a",@progbits
	.sectionflags	@""
	.align	4
.nv.constant0._ZN2at6native18elementwise_kernelILi128ELi4EZNS0_22gpu_kernel_impl_nocastIZNS0_50_GLOBAL__N__2680c7bb_12_PowKernel_cu_7dd49032_316829pow_tensor_scalar_kernel_implIssEEvRNS_18TensorIteratorBaseET0_EUlsE1_EEvS6_RKT_EUliE_EEviT1_:
	.zero		1072


//--------------------- .nv.constant0._ZN2at6native27unrolled_elementwise_kernelIZNS0_50_GLOBAL__N__2680c7bb_12_PowKernel_cu_7dd49032_316829pow_tensor_scalar_kernel_implIssEEvRNS_18TensorIteratorBaseET0_EUlsE1_St5arrayIPcLm2EELi4E23TrivialOffsetCalculatorILi1EjESC_NS0_6memory15LoadWithoutCastENSD_16StoreWithoutCastEEEviT_S6_T2_T3_T4_T5_ --------------------------
	.section	.nv.constant0._ZN2at6native27unrolled_elementwise_kernelIZNS0_50_GLOBAL__N__2680c7bb_12_PowKernel_cu_7dd49032_316829pow_tensor_scalar_kernel_implIssEEvRNS_18TensorIteratorBaseET0_EUlsE1_St5arrayIPcLm2EELi4E23TrivialOffsetCalculatorILi1EjESC_NS0_6memory15LoadWithoutCastENSD_16StoreWithoutCastEEEviT_S6_T2_T3_T4_T5_,"a",@progbits
	.sectionflags	@""
	.align	4
.nv.constant0._ZN2at6native27unrolled_elementwise_kernelIZNS0_50_GLOBAL__N__2680c7bb_12_PowKernel_cu_7dd49032_316829pow_tensor_scalar_kernel_implIssEEvRNS_18TensorIteratorBaseET0_EUlsE1_St5arrayIPcLm2EELi4E23TrivialOffsetCalculatorILi1EjESC_NS0_6memory15LoadWithoutCastENSD_16StoreWithoutCastEEEviT_S6_T2_T3_T4_T5_:
	.zero		564


//--------------------- .nv.constant0._ZN2at6native29vectorized_elementwise_kernelILi2EZNS0_50_GLOBAL__N__2680c7bb_12_PowKernel_cu_7dd49032_316829pow_tensor_scalar_kernel_implIssEEvRNS_18TensorIteratorBaseET0_EUlsE1_St5arrayIPcLm2EEEEviS6_T1_ --------------------------
	.section	.nv.constant0._ZN2at6native29vectorized_elementwise_kernelILi2EZNS0_50_GLOBAL__N__2680c7bb_12_PowKernel_cu_7dd49032_316829pow_tensor_scalar_kernel_implIssEEvRNS_18TensorIteratorBaseET0_EUlsE1_St5arrayIPcLm2EEEEviS6_T1_,"a",@progbits
	.sectionflags	@""
	.align	4
.nv.constant0._ZN2at6native29vectorized_elementwise_kernelILi2EZNS0_50_GLOBAL__N__2680c7bb_12_PowKernel_cu_7dd49032_316829pow_tensor_scalar_kernel_implIssEEvRNS_18TensorIteratorBaseET0_EUlsE1_St5arrayIPcLm2EEEEviS6_T1_:
	.zero		560


//--------------------- .nv.constant0._ZN2at6native29vectorized_elementwise_kernelILi4EZNS0_50_GLOBAL__N__2680c7bb_12_PowKernel_cu_7dd49032_316829pow_tensor_scalar_kernel_implIssEEvRNS_18TensorIteratorBaseET0_EUlsE1_St5arrayIPcLm2EEEEviS6_T1_ --------------------------
	.section	.nv.constant0._ZN2at6native29vectorized_elementwise_kernelILi4EZNS0_50_GLOBAL__N__2680c7bb_12_PowKernel_cu_7dd49032_316829pow_tensor_scalar_kernel_implIssEEvRNS_18TensorIteratorBaseET0_EUlsE1_St5arrayIPcLm2EEEEviS6_T1_,"a",@progbits
	.sectionflags	@""
	.align	4
.nv.constant0._ZN2at6native29vectorized_elementwise_kernelILi4EZNS0_50_GLOBAL__N__2680c7bb_12_PowKernel_cu_7dd49032_316829pow_tensor_scalar_kernel_implIssEEvRNS_18TensorIteratorBaseET0_EUlsE1_St5arrayIPcLm2EEEEviS6_T1_:
	.zero		560


//--------------------- .nv.constant0._ZN2at6native29vectorized_elementwise_kernelILi8EZNS0_50_GLOBAL__N__2680c7bb_12_PowKernel_cu_7dd49032_316829pow_tensor_scalar_kernel_implIssEEvRNS_18TensorIteratorBaseET0_EUlsE1_St5arrayIPcLm2EEEEviS6_T1_ --------------------------
	.section	.nv.constant0._ZN2at6native29vectorized_elementwise_kernelILi8EZNS0_50_GLOBAL__N__2680c7bb_12_PowKernel_cu_7dd49032_316829pow_tensor_scalar_kernel_implIssEEvRNS_18TensorIteratorBaseET0_EUlsE1_St5arrayIPcLm2EEEEviS6_T1_,"a",@progbits
	.sectionflags	@""
	.align	4
.nv.constant0._ZN2at6native29vectorized_elementwise_kernelILi8EZNS0_50_GLOBAL__N__2680c7bb_12_PowKernel_cu_7dd49032_316829pow_tensor_scalar_kernel_implIssEEvRNS_18TensorIteratorBaseET0_EUlsE1_St5arrayIPcLm2EEEEviS6_T1_:
	.zero		560


//--------------------- .nv.constant0._ZN2at6native18elementwise_kernelILi128ELi4EZNS0_15gpu_kernel_implIZNS0_50_GLOBAL__N__2680c7bb_12_PowKernel_cu_7dd49032_316829pow_tensor_scalar_kernel_implIssEEvRNS_18TensorIteratorBaseET0_EUlsE0_EEvS6_RKT_EUliE_EEviT1_ --------------------------
	.section	.nv.constant0._ZN2at6native18elementwise_kernelILi128ELi4EZNS0_15gpu_kernel_implIZNS0_50_GLOBAL__N__2680c7bb_12_PowKernel_cu_7dd49032_316829pow_tensor_scalar_kernel_implIssEEvRNS_18TensorIteratorBaseET0_EUlsE0_EEvS6_RKT_EUliE_EEviT1_,"a",@progbits
	.sectionflags	@""
	.align	4
.nv.constant0._ZN2at6native18elementwise_kernelILi128ELi4EZNS0_15gpu_kernel_implIZNS0_50_GLOBAL__N__2680c7bb_12_PowKernel_cu_7dd49032_316829pow_tensor_scalar_kernel_implIssEEvRNS_18TensorIteratorBaseET0_EUlsE0_EEvS6_RKT_EUliE_EEviT1_:
	.zero		1080


//--------------------- .nv.constant0._ZN2at6native27unrolled_elementwise_kernelIZNS0_50_GLOBAL__N__2680c7bb_12_PowKernel_cu_7dd49032_316829pow_tensor_scalar_kernel_implIssEEvRNS_18TensorIteratorBaseET0_EUlsE0_St5arrayIPcLm2EELi4E23TrivialOffsetCalculatorILi1EjESC_NS0_6memory12LoadWithCastILi1EEENSD_13StoreWithCastILi1EEEEEviT_S6_T2_T3_T4_T5_ --------------------------
	.section	.nv.constant0._ZN2at6native27unrolled_elementwise_kernelIZNS0_50_GLOBAL__N__2680c7bb_12_PowKernel_cu_7dd49032_316829pow_tensor_scalar_kernel_implIssEEvRNS_18TensorIteratorBaseET0_EUlsE0_St5arrayIPcLm2EELi4E23TrivialOffsetCalculatorILi1EjESC_NS0_6memory12LoadWithCastILi1EEENSD_13StoreWithCastILi1EEEEEviT_S6_T2_T3_T4_T5_,"a",@progbits
	.sectionflags	@""
	.align	4
.nv.constant0._ZN2at6native27unrolled_elementwise_kernelIZNS0_50_GLOBAL__N__2680c7bb_12_PowKernel_cu_7dd49032_316829pow_tensor_scalar_kernel_implIssEEvRNS_18TensorIteratorBaseET0_EUlsE0_St5arrayIPcLm2EELi4E23TrivialOffsetCalculatorILi1EjESC_NS0_6memory12LoadWithCastILi1EEENSD_13StoreWithCastILi1EEEEEviT_S6_T2_T3_T4_T5_:
	.zero		580


//--------------------- .nv.constant0._ZN2at6native18elementwise_kernelILi128ELi4EZNS0_22gpu_kernel_impl_nocastIZNS0_50_GLOBAL__N__2680c7bb_12_PowKernel_cu_7dd49032_316829pow_tensor_scalar_kernel_implIssEEvRNS_18TensorIteratorBaseET0_EUlsE0_EEvS6_RKT_EUliE_EEviT1_ --------------------------
	.section	.nv.constant0._ZN2at6native18elementwise_kernelILi128ELi4EZNS0_22gpu_kernel_impl_nocastIZNS0_50_GLOBAL__N__2680c7bb_12_PowKernel_cu_7dd49032_316829pow_tensor_scalar_kernel_implIssEEvRNS_18TensorIteratorBaseET0_EUlsE0_EEvS6_RKT_EUliE_EEviT1_,"a",@progbits
	.sectionflags	@""
	.align	4
.nv.constant0._ZN2at6native18elementwise_kernelILi128ELi4EZNS0_22gpu_kernel_impl_nocastIZNS0_50_GLOBAL__N__2680c7bb_12_PowKernel_cu_7dd49032_316829pow_tensor_scalar_kernel_implIssEEvRNS_18TensorIteratorBaseET0_EUlsE0_EEvS6_RKT_EUliE_EEviT1_:
	.zero		1072


//--------------------- .nv.constant0._ZN2at6native27unrolled_elementwise_kernelIZNS0_50_GLOBAL__N__2680c7bb_12_PowKernel_cu_7dd49032_316829pow_tensor_scalar_kernel_implIssEEvRNS_18TensorIteratorBaseET0_EUlsE0_St5arrayIPcLm2EELi4E23TrivialOffsetCalculatorILi1EjESC_NS0_6memory15LoadWithoutCastENSD_16StoreWithoutCastEEEviT_S6_T2_T3_T4_T5_ --------------------------
	.section	.nv.constant0._ZN2at6native27unrolled_elementwise_kernelIZNS0_50_GLOBAL__N__2680c7bb_12_PowKernel_cu_7dd49032_316829pow_tensor_scalar_kernel_implIssEEvRNS_18TensorIteratorBaseET0_EUlsE0_St5arrayIPcLm2EELi4E23TrivialOffsetCalculatorILi1EjESC_NS0_6memory15LoadWithoutCastENSD_16StoreWithoutCastEEEviT_S6_T2_T3_T4_T5_,"a",@progbits
	.sectionflags	@""
	.align	4
.nv.constant0._ZN2at6native27unrolled_elementwise_kernelIZNS0_50_GLOBAL__N__2680c7bb_12_PowKernel_cu_7dd49032_316829pow_tensor_scalar_kernel_implIssEEvRNS_18TensorIteratorBaseET0_EUlsE0_St5arrayIPcLm2EELi4E23TrivialOffsetCalculatorILi1EjESC_NS0_6memory15LoadWithoutCastENSD_16StoreWithoutCastEEEviT_S6_T2_T3_T4_T5_:
	.zero		564


//--------------------- .nv.constant0._ZN2at6native29vectorized_elementwise_kernelILi2EZNS0_50_GLOBAL__N__2680c7bb_12_PowKernel_cu_7dd49032_316829pow_tensor_scalar_kernel_implIssEEvRNS_18TensorIteratorBaseET0_EUlsE0_St5arrayIPcLm2EEEEviS6_T1_ --------------------------
	.section	.nv.constant0._ZN2at6native29vectorized_elementwise_kernelILi2EZNS0_50_GLOBAL__N__2680c7bb_12_PowKernel_cu_7dd49032_316829pow_tensor_scalar_kernel_implIssEEvRNS_18TensorIteratorBaseET0_EUlsE0_St5arrayIPcLm2EEEEviS6_T1_,"a",@progbits
	.sectionflags	@""
	.align	4
.nv.constant0._ZN2at6native29vectorized_elementwise_kernelILi2EZNS0_50_GLOBAL__N__2680c7bb_12_PowKernel_cu_7dd49032_316829pow_tensor_scalar_kernel_implIssEEvRNS_18TensorIteratorBaseET0_EUlsE0_St5arrayIPcLm2EEEEviS6_T1_:
	.zero		560


//--------------------- .nv.constant0._ZN2at6native29vectorized_elementwise_kernelILi4EZNS0_50_GLOBAL__N__2680c7bb_12_PowKernel_cu_7dd49032_316829pow_tensor_scalar_kernel_implIssEEvRNS_18TensorIteratorBaseET0_EUlsE0_St5arrayIPcLm2EEEEviS6_T1_ --------------------------
	.section	.nv.constant0._ZN2at6native29vectorized_elementwise_kernelILi4EZNS0_50_GLOBAL__N__2680c7bb_12_PowKernel_cu_7dd49032_316829pow_tensor_scalar_kernel_implIssEEvRNS_18TensorIteratorBaseET0_EUlsE0_St5arrayIPcLm2EEEEviS6_T1_,"a",@progbits
	.sectionflags	@""
	.align	4
.nv.constant0._ZN2at6native29vectorized_elementwise_kernelILi4EZNS0_50_GLOBAL__N__2680c7bb_12_PowKernel_cu_7dd49032_316829pow_tensor_scalar_kernel_implIssEEvRNS_18TensorIteratorBaseET0_EUlsE0_St5arrayIPcLm2EEEEviS6_T1_:
	.zero		560


//--------------------- .nv.constant0._ZN2at6native29vectorized_elementwise_kernelILi8EZNS0_50_GLOBAL__N__2680c7bb_12_PowKernel_cu_7dd49032_316829pow_tensor_scalar_kernel_implIssEEvRNS_18TensorIteratorBaseET0_EUlsE0_St5arrayIPcLm2EEEEviS6_T1_ --------------------------
	.section	.nv.constant0._ZN2at6native29vectorized_elementwise_kernelILi8EZNS0_50_GLOBAL__N__2680c7bb_12_PowKernel_cu_7dd49032_316829pow_tensor_scalar_kernel_implIssEEvRNS_18TensorIteratorBaseET0_EUlsE0_St5arrayIPcLm2EEEEviS6_T1_,"a",@progbits
	.sectionflags	@""
	.align	4
.nv.constant0._ZN2at6native29vectorized_elementwise_kernelILi8EZNS0_50_GLOBAL__N__2680c7bb_12_PowKernel_cu_7dd49032_316829pow_tensor_scalar_kernel_implIssEEvRNS_18TensorIteratorBaseET0_EUlsE0_St5arrayIPcLm2EEEEviS6_T1_:
	.zero		560


//--------------------- .nv.constant0._ZN2at6native18elementwise_kernelILi128ELi4EZNS0_15gpu_kernel_implIZNS0_50_GLOBAL__N__2680c7bb_12_PowKernel_cu_7dd49032_316829pow_tensor_scalar_kernel_implIssEEvRNS_18TensorIteratorBaseET0_EUlsE_EEvS6_RKT_EUliE_EEviT1_ --------------------------
	.section	.nv.constant0._ZN2at6native18elementwise_kernelILi128ELi4EZNS0_15gpu_kernel_implIZNS0_50_GLOBAL__N__2680c7bb_12_PowKernel_cu_7dd49032_316829pow_tensor_scalar_kernel_implIssEEvRNS_18TensorIteratorBaseET0_EUlsE_EEvS6_RKT_EUliE_EEviT1_,"a",@progbits
	.sectionflags	@""
	.align	4
.nv.constant0._ZN2at6native18elementwise_kernelILi128ELi4EZNS0_15gpu_kernel_implIZNS0_50_GLOBAL__N__2680c7bb_12_PowKernel_cu_7dd49032_316829pow_tensor_scalar_kernel_implIssEEvRNS_18TensorIteratorBaseET0_EUlsE_EEvS6_RKT_EUliE_EEviT1_:
	.zero		1080


//--------------------- .nv.constant0._ZN2at6native27unrolled_elementwise_kernelIZNS0_50_GLOBAL__N__2680c7bb_12_PowKernel_cu_7dd49032_316829pow_tensor_scalar_kernel_implIssEEvRNS_18TensorIteratorBaseET0_EUlsE_St5arrayIPcLm2EELi4E23TrivialOffsetCalculatorILi1EjESC_NS0_6memory12LoadWithCastILi1EEENSD_13StoreWithCastILi1EEEEEviT_S6_T2_T3_T4_T5_ --------------------------
	.section	.nv.constant0._ZN2at6native27unrolled_elementwise_kernelIZNS0_50_GLOBAL__N__2680c7bb_12_PowKernel_cu_7dd49032_316829pow_tensor_scalar_kernel_implIssEEvRNS_18TensorIteratorBaseET0_EUlsE_St5arrayIPcLm2EELi4E23TrivialOffsetCalculatorILi1EjESC_NS0_6memory12LoadWithCastILi1EEENSD_13StoreWithCastILi1EEEEEviT_S6_T2_T3_T4_T5_,"a",@progbits
	.sectionflags	@""
	.align	4
.nv.constant0._ZN2at6native27unrolled_elementwise_kernelIZNS0_50_GLOBAL__N__2680c7bb_12_PowKernel_cu_7dd49032_316829pow_tensor_scalar_kernel_implIssEEvRNS_18TensorIteratorBaseET0_EUlsE_St5arrayIPcLm2EELi4E23TrivialOffsetCalculatorILi1EjESC_NS0_6memory12LoadWithCastILi1EEENSD_13StoreWithCastILi1EEEEEviT_S6_T2_T3_T4_T5_:
	.zero		580


//--------------------- .nv.constant0._ZN2at6native18elementwise_kernelILi128ELi4EZNS0_22gpu_kernel_impl_nocastIZNS0_50_GLOBAL__N__2680c7bb_12_PowKernel_cu_7dd49032_316829pow_tensor_scalar_kernel_implIssEEvRNS_18TensorIteratorBaseET0_EUlsE_EEvS6_RKT_EUliE_EEviT1_ --------------------------
	.section	.nv.constant0._ZN2at6native18elementwise_kernelILi128ELi4EZNS0_22gpu_kernel_impl_nocastIZNS0_50_GLOBAL__N__2680c7bb_12_PowKernel_cu_7dd49032_316829pow_tensor_scalar_kernel_implIssEEvRNS_18TensorIteratorBaseET0_EUlsE_EEvS6_RKT_EUliE_EEviT1_,"a",@progbits
	.sectionflags	@""
	.align	4
.nv.constant0._ZN2at6native18elementwise_kernelILi128ELi4EZNS0_22gpu_kernel_impl_nocastIZNS0_50_GLOBAL__N__2680c7bb_12_PowKernel_cu_7dd49032_316829pow_tensor_scalar_kernel_implIssEEvRNS_18TensorIteratorBaseET0_EUlsE_EEvS6_RKT_EUliE_EEviT1_:
	.zero		1072


//--------------------- .nv.constant0._ZN2at6native27unrolled_elementwise_kernelIZNS0_50_GLOBAL__N__2680c7bb_12_PowKernel_cu_7dd49032_316829pow_tensor_scalar_kernel_implIssEEvRNS_18TensorIteratorBaseET0_EUlsE_St5arrayIPcLm2EELi4E23TrivialOffsetCalculatorILi1EjESC_NS0_6memory15LoadWithoutCastENSD_16StoreWithoutCastEEEviT_S6_T2_T3_T4_T5_ --------------------------
	.section	.nv.constant0._ZN2at6native27unrolled_elementwise_kernelIZNS0_50_GLOBAL__N__2680c7bb_12_PowKernel_cu_7dd49032_316829pow_tensor_scalar_kernel_implIssEEvRNS_18TensorIteratorBaseET0_EUlsE_St5arrayIPcLm2EELi4E23TrivialOffsetCalculatorILi1EjESC_NS0_6memory15LoadWithoutCastENSD_16StoreWithoutCastEEEviT_S6_T2_T3_T4_T5_,"a",@progbits
	.sectionflags	@""
	.align	4
.nv.constant0._ZN2at6native27unrolled_elementwise_kernelIZNS0_50_GLOBAL__N__2680c7bb_12_PowKernel_cu_7dd49032_316829pow_tensor_scalar_kernel_implIssEEvRNS_18TensorIteratorBaseET0_EUlsE_St5arrayIPcLm2EELi4E23TrivialOffsetCalculatorILi1EjESC_NS0_6memory15LoadWithoutCastENSD_16StoreWithoutCastEEEviT_S6_T2_T3_T4_T5_:
	.zero		564


//--------------------- .nv.constant0._ZN2at6native29vectorized_elementwise_kernelILi2EZNS0_50_GLOBAL__N__2680c7bb_12_PowKernel_cu_7dd49032_316829pow_tensor_scalar_kernel_implIssEEvRNS_18TensorIteratorBaseET0_EUlsE_St5arrayIPcLm2EEEEviS6_T1_ --------------------------
	.section	.nv.constant0._ZN2at6native29vectorized_elementwise_kernelILi2EZNS0_50_GLOBAL__N__2680c7bb_12_PowKernel_cu_7dd49032_316829pow_tensor_scalar_kernel_implIssEEvRNS_18TensorIteratorBaseET0_EUlsE_St5arrayIPcLm2EEEEviS6_T1_,"a",@progbits
	.sectionflags	@""
	.align	4
.nv.constant0._ZN2at6native29vectorized_elementwise_kernelILi2EZNS0_50_GLOBAL__N__2680c7bb_12_PowKernel_cu_7dd49032_316829pow_tensor_scalar_kernel_implIssEEvRNS_18TensorIteratorBaseET0_EUlsE_St5arrayIPcLm2EEEEviS6_T1_:
	.zero		560


//--------------------- .nv.constant0._ZN2at6native29vectorized_elementwise_kernelILi4EZNS0_50_GLOBAL__N__2680c7bb_12_PowKernel_cu_7dd49032_316829pow_tensor_scalar_kernel_implIssEEvRNS_18TensorIteratorBaseET0_EUlsE_St5arrayIPcLm2EEEEviS6_T1_ --------------------------
	.section	.nv.constant0._ZN2at6native29vectorized_elementwise_kernelILi4EZNS0_50_GLOBAL__N__2680c7bb_12_PowKernel_cu_7dd49032_316829pow_tensor_scalar_kernel_implIssEEvRNS_18TensorIteratorBaseET0_EUlsE_St5arrayIPcLm2EEEEviS6_T1_,"a",@progbits
	.sectionflags	@""
	.align	4
.nv.constant0._ZN2at6native29vectorized_elementwise_kernelILi4EZNS0_50_GLOBAL__N__2680c7bb_12_PowKernel_cu_7dd49032_316829pow_tensor_scalar_kernel_implIssEEvRNS_18TensorIteratorBaseET0_EUlsE_St5arrayIPcLm2EEEEviS6_T1_:
	.zero		560


//--------------------- .nv.constant0._ZN2at6native29vectorized_elementwise_kernelILi8EZNS0_50_GLOBAL__N__2680c7bb_12_PowKernel_cu_7dd49032_316829pow_tensor_scalar_kernel_implIssEEvRNS_18TensorIteratorBaseET0_EUlsE_St5arrayIPcLm2EEEEviS6_T1_ --------------------------
	.section	.nv.constant0._ZN2at6native29vectorized_elementwise_kernelILi8EZNS0_50_GLOBAL__N__2680c7bb_12_PowKernel_cu_7dd49032_316829pow_tensor_scalar_kernel_implIssEEvRNS_18TensorIteratorBaseET0_EUlsE_St5arrayIPcLm2EEEEviS6_T1_,"a",@progbits
	.sectionflags	@""
	.align	4
.nv.constant0._ZN2at6native29vectorized_elementwise_kernelILi8EZNS0_50_GLOBAL__N__2680c7bb_12_PowKernel_cu_7dd49032_316829pow_tensor_scalar_kernel_implIssEEvRNS_18TensorIteratorBaseET0_EUlsE_St5arrayIPcLm2EEEEviS6_T1_:
	.zero		560


//--------------------- .nv.constant0._ZN2at6native18elementwise_kernelILi128ELi4EZNS0_15gpu_kernel_implIZNS0_50_GLOBAL__N__2680c7bb_12_PowKernel_cu_7dd49032_316829pow_tensor_scalar_kernel_implIllEEvRNS_18TensorIteratorBaseET0_EUllE2_EEvS6_RKT_EUliE_EEviT1_ --------------------------
	.section	.nv.constant0._ZN2at6native18elementwise_kernelILi128ELi4EZNS0_15gpu_kernel_implIZNS0_50_GLOBAL__N__2680c7bb_12_PowKernel_cu_7dd49032_316829pow_tensor_scalar_kernel_implIllEEvRNS_18TensorIteratorBaseET0_EUllE2_EEvS6_RKT_EUliE_EEviT1_,"a",@progbits
	.sectionflags	@""
	.align	4
.nv.constant0._ZN2at6native18elementwise_kernelILi128ELi4EZNS0_15gpu_kernel_implIZNS0_50_GLOBAL__N__2680c7bb_12_PowKernel_cu_7dd49032_316829pow_tensor_scalar_kernel_implIllEEvRNS_18TensorIteratorBaseET0_EUllE2_EEvS6_RKT_EUliE_EEviT1_:
	.zero		1088


//--------------------- .nv.constant0._ZN2at6native27unrolled_elementwise_kernelIZNS0_50_GLOBAL__N__2680c7bb_12_PowKernel_cu_7dd49032_316829pow_tensor_scalar_kernel_implIllEEvRNS_18TensorIteratorBaseET0_EUllE2_St5arrayIPcLm2EELi4E23TrivialOffsetCalculatorILi1EjESC_NS0_6memory12LoadWithCastILi1EEENSD_13StoreWithCastILi1EEEEEviT_S6_T2_T3_T4_T5_ --------------------------
	.section	.nv.constant0._ZN2at6native27unrolled_elementwise_kernelIZNS0_50_GLOBAL__N__2680c7bb_12_PowKernel_cu_7dd49032_316829pow_tensor_scalar_kernel_implIllEEvRNS_18TensorIteratorBaseET0_EUllE2_St5arrayIPcLm2EELi4E23TrivialOffsetCalculatorILi1EjESC_NS0_6memory12LoadWithCastILi1EEENSD_13StoreWithCastILi1EEEEEviT_S6_T2_T3_T4_T5_,"a",@progbits
	.sectionflags	@""
	.align	4
.nv.constant0._ZN2at6native27unrolled_elementwise_kernelIZNS0_50_GLOBAL__N__2680c7bb_12_PowKernel_cu_7dd49032_316829pow_tensor_scalar_kernel_implIllEEvRNS_18TensorIteratorBaseET0_EUllE2_St5arrayIPcLm2EELi4E23TrivialOffsetCalculatorILi1EjESC_NS0_6memory12LoadWithCastILi1EEENSD_13StoreWithCastILi1EEEEEviT_S6_T2_T3_T4_T5_:
	.zero		588


//--------------------- .nv.constant0._ZN2at6native18elementwise_kernelILi128ELi2EZNS0_22gpu_kernel_impl_nocastIZNS0_50_GLOBAL__N__2680c7bb_12_PowKernel_cu_7dd49032_316829pow_tensor_scalar_kernel_implIllEEvRNS_18TensorIteratorBaseET0_EUllE2_EEvS6_RKT_EUliE_EEviT1_ --------------------------
	.section	.nv.constant0._ZN2at6native18elementwise_kernelILi128ELi2EZNS0_22gpu_kernel_impl_nocastIZNS0_50_GLOBAL__N__2680c7bb_12_PowKernel_cu_7dd49032_316829pow_tensor_scalar_kernel_implIllEEvRNS_18TensorIteratorBaseET0_EUllE2_EEvS6_RKT_EUliE_EEviT1_,"a",@progbits
	.sectionflags	@""
	.align	4
.nv.constant0._ZN2at6native18elementwise_kernelILi128ELi2EZNS0_22gpu_kernel_impl_nocastIZNS0_50_GLOBAL__N__2680c7bb_12_PowKernel_cu_7dd49032_316829pow_tensor_scalar_kernel_implIllEEvRNS_18TensorIteratorBaseET0_EUllE2_EEvS6_RKT_EUliE_EEviT1_:
	.zero		1080


//--------------------- .nv.constant0._ZN2at6native27unrolled_elementwise_kernelIZNS0_50_GLOBAL__N__2680c7bb_12_PowKernel_cu_7dd49032_316829pow_tensor_scalar_kernel_implIllEEvRNS_18TensorIteratorBaseET0_EUllE2_St5arrayIPcLm2EELi4E23TrivialOffsetCalculatorILi1EjESC_NS0_6memory15LoadWithoutCastENSD_16StoreWithoutCastEEEviT_S6_T2_T3_T4_T5_ --------------------------
	.section	.nv.constant0._ZN2at6native27unrolled_elementwise_kernelIZNS0_50_GLOBAL__N__2680c7bb_12_PowKernel_cu_7dd49032_316829pow_tensor_scalar_kernel_implIllEEvRNS_18TensorIteratorBaseET0_EUllE2_St5arrayIPcLm2EELi4E23TrivialOffsetCalculatorILi1EjESC_NS0_6memory15LoadWithoutCastENSD_16StoreWithoutCastEEEviT_S6_T2_T3_T4_T5_,"a",@progbits
	.sectionflags	@""
	.align	4
.nv.constant0._ZN2at6native27unrolled_elementwise_kernelIZNS0_50_GLOBAL__N__2680c7bb_12_PowKernel_cu_7dd49032_316829pow_tensor_scalar_kernel_implIllEEvRNS_18TensorIteratorBaseET0_EUllE2_St5arrayIPcLm2EELi4E23TrivialOffsetCalculatorILi1EjESC_NS0_6memory15LoadWithoutCastENSD_16StoreWithoutCastEEEviT_S6_T2_T3_T4_T5_:
	.zero		572


//--------------------- .nv.constant0._ZN2at6native29vectorized_elementwise_kernelILi2EZNS0_50_GLOBAL__N__2680c7bb_12_PowKernel_cu_7dd49032_316829pow_tensor_scalar_kernel_implIllEEvRNS_18TensorIteratorBaseET0_EUllE2_St5arrayIPcLm2EEEEviS6_T1_ --------------------------
	.section	.nv.constant0._ZN2at6native29vectorized_elementwise_kernelILi2EZNS0_50_GLOBAL__N__2680c7bb_12_PowKernel_cu_7dd49032_316829pow_tensor_scalar_kernel_implIllEEvRNS_18TensorIteratorBaseET0_EUllE2_St5arrayIPcLm2EEEEviS6_T1_,"a",@progbits
	.sectionflags	@""
	.align	4
.nv.constant0._ZN2at6native29vectorized_elementwise_kernelILi2EZNS0_50_GLOBAL__N__2680c7bb_12_PowKernel_cu_7dd49032_316829pow_tensor_scalar_kernel_implIllEEvRNS_18TensorIteratorBaseET0_EUllE2_St5arrayIPcLm2EEEEviS6_T1_:
	.zero		568


//--------------------- .nv.constant0._ZN2at6native29vectorized_elementwise_kernelILi4EZNS0_50_GLOBAL__N__2680c7bb_12_PowKernel_cu_7dd49032_316829pow_tensor_scalar_kernel_implIllEEvRNS_18TensorIteratorBaseET0_EUllE2_St5arrayIPcLm2EEEEviS6_T1_ --------------------------
	.section	.nv.constant0._ZN2at6native29vectorized_elementwise_kernelILi4EZNS0_50_GLOBAL__N__2680c7bb_12_PowKernel_cu_7dd49032_316829pow_tensor_scalar_kernel_implIllEEvRNS_18TensorIteratorBaseET0_EUllE2_St5arrayIPcLm2EEEEviS6_T1_,"a",@progbits
	.sectionflags	@""
	.align	4
.nv.constant0._ZN2at6native29vectorized_elementwise_kernelILi4EZNS0_50_GLOBAL__N__2680c7bb_12_PowKernel_cu_7dd49032_316829pow_tensor_scalar_kernel_implIllEEvRNS_18TensorIteratorBaseET0_EUllE2_St5arrayIPcLm2EEEEviS6_T1_:
	.zero		568


//--------------------- .nv.constant0._ZN2at6native29vectorized_elementwise_kernelILi8EZNS0_50_GLOBAL__N__2680c7bb_12_PowKernel_cu_7dd49032_316829pow_tensor_scalar_kernel_implIllEEvRNS_18TensorIteratorBaseET0_EUllE2_St5arrayIPcLm2EEEEviS6_T1_ --------------------------
	.section	.nv.constant0._ZN2at6native29vectorized_elementwise_kernelILi8EZNS0_50_GLOBAL__N__2680c7bb_12_PowKernel_cu_7dd49032_316829pow_tensor_scalar_kernel_implIllEEvRNS_18TensorIteratorBaseET0_EUllE2_St5arrayIPcLm2EEEEviS6_T1_,"a",@progbits
	.sectionflags	@""
	.align	4
.nv.constant0._ZN2at6native29vectorized_elementwise_kernelILi8EZNS0_50_GLOBAL__N__2680c7bb_12_PowKernel_cu_7dd49032_316829pow_tensor_scalar_kernel_implIllEEvRNS_18TensorIteratorBaseET0_EUllE2_St5arrayIPcLm2EEEEviS6_T1_:
	.zero		568


//--------------------- .nv.constant0._ZN2at6native18elementwise_kernelILi128ELi4EZNS0_15gpu_kernel_implIZNS0_50_GLOBAL__N__2680c7bb_12_PowKernel_cu_7dd49032_316829pow_tensor_scalar_kernel_implIllEEvRNS_18TensorIteratorBaseET0_EUllE1_EEvS6_RKT_EUliE_EEviT1_ --------------------------
	.section	.nv.constant0._ZN2at6native18elementwise_kernelILi128ELi4EZNS0_15gpu_kernel_implIZNS0_50_GLOBAL__N__2680c7bb_12_PowKernel_cu_7dd49032_316829pow_tensor_scalar_kernel_implIllEEvRNS_18TensorIteratorBaseET0_EUllE1_EEvS6_RKT_EUliE_EEviT1_,"a",@progbits
	.sectionflags	@""
	.align	4
.nv.constant0._ZN2at6native18elementwise_kernelILi128ELi4EZNS0_15gpu_kernel_implIZNS0_50_GLOBAL__N__2680c7bb_12_PowKernel_cu_7dd49032_316829pow_tensor_scalar_kernel_implIllEEvRNS_18TensorIteratorBaseET0_EUllE1_EEvS6_RKT_EUliE_EEviT1_:
	.zero		1080


//--------------------- .nv.constant0._ZN2at6native27unrolled_elementwise_kernelIZNS0_50_GLOBAL__N__2680c7bb_12_PowKernel_cu_7dd49032_316829pow_tensor_scalar_kernel_implIllEEvRNS_18TensorIteratorBaseET0_EUllE1_St5arrayIPcLm2EELi4E23TrivialOffsetCalculatorILi1EjESC_NS0_6memory12LoadWithCastILi1EEENSD_13StoreWithCastILi1EEEEEviT_S6_T2_T3_T4_T5_ --------------------------
	.section	.nv.constant0._ZN2at6native27unrolled_elementwise_kernelIZNS0_50_GLOBAL__N__2680c7bb_12_PowKernel_cu_7dd49032_316829pow_tensor_scalar_kernel_implIllEEvRNS_18TensorIteratorBaseET0_EUllE1_St5arrayIPcLm2EELi4E23TrivialOffsetCalculatorILi1EjESC_NS0_6memory12LoadWithCastILi1EEENSD_13StoreWithCastILi1EEEEEviT_S6_T2_T3_T4_T5_,"a",@progbits
	.sectionflags	@""
	.align	4
.nv.constant0._ZN2at6native27unrolled_elementwise_kernelIZNS0_50_GLOBAL__N__2680c7bb_12_PowKernel_cu_7dd49032_316829pow_tensor_scalar_kernel_implIllEEvRNS_18TensorIteratorBaseET0_EUllE1_St5arrayIPcLm2EELi4E23TrivialOffsetCalculatorILi1EjESC_NS0_6memory12LoadWithCastILi1EEENSD_13StoreWithCastILi1EEEEEviT_S6_T2_T3_T4_T5_:
	.zero		580


//--------------------- .nv.constant0._ZN2at6native18elementwise_kernelILi128ELi2EZNS0_22gpu_kernel_impl_nocastIZNS0_50_GLOBAL__N__2680c7bb_12_PowKernel_cu_7dd49032_316829pow_tensor_scalar_kernel_implIllEEvRNS_18TensorIteratorBaseET0_EUllE1_EEvS6_RKT_EUliE_EEviT1_ --------------------------
	.section	.nv.constant0._ZN2at6native18elementwise_kernelILi128ELi2EZNS0_22gpu_kernel_impl_nocastIZNS0_50_GLOBAL__N__2680c7bb_12_PowKernel_cu_7dd49032_316829pow_tensor_scalar_kernel_implIllEEvRNS_18TensorIteratorBaseET0_EUllE1_EEvS6_RKT_EUliE_EEviT1_,"a",@progbits
	.sectionflags	@""
	.align	4
.nv.constant0._ZN2at6native18elementwise_kernelILi128ELi2EZNS0_22gpu_kernel_impl_nocastIZNS0_50_GLOBAL__N__2680c7bb_12_PowKernel_cu_7dd49032_316829pow_tensor_scalar_kernel_implIllEEvRNS_18TensorIteratorBaseET0_EUllE1_EEvS6_RKT_EUliE_EEviT1_:
	.zero		1072


//--------------------- .nv.constant0._ZN2at6native27unrolled_elementwise_kernelIZNS0_50_GLOBAL__N__2680c7bb_12_PowKernel_cu_7dd49032_316829pow_tensor_scalar_kernel_implIllEEvRNS_18TensorIteratorBaseET0_EUllE1_St5arrayIPcLm2EELi4E23TrivialOffsetCalculatorILi1EjESC_NS0_6memory15LoadWithoutCastENSD_16StoreWithoutCastEEEviT_S6_T2_T3_T4_T5_ --------------------------
	.section	.nv.constant0._ZN2at6native27unrolled_elementwise_kernelIZNS0_50_GLOBAL__N__2680c7bb_12_PowKernel_cu_7dd49032_316829pow_tensor_scalar_kernel_implIllEEvRNS_18TensorIteratorBaseET0_EUllE1_St5arrayIPcLm2EELi4E23TrivialOffsetCalculatorILi1EjESC_NS0_6memory15LoadWithoutCastENSD_16StoreWithoutCastEEEviT_S6_T2_T3_T4_T5_,"a",@progbits
	.sectionflags	@""
	.align	4
.nv.constant0._ZN2at6native27unrolled_elementwise_kernelIZNS0_50_GLOBAL__N__2680c7bb_12_PowKernel_cu_7dd49032_316829pow_tensor_scalar_kernel_implIllEEvRNS_18TensorIteratorBaseET0_EUllE1_St5arrayIPcLm2EELi4E23TrivialOffsetCalculatorILi1EjESC_NS0_6memory15LoadWithoutCastENSD_16StoreWithoutCastEEEviT_S6_T2_T3_T4_T5_:
	.zero		564


//--------------------- .nv.constant0._ZN2at6native29vectorized_elementwise_kernelILi2EZNS0_50_GLOBAL__N__2680c7bb_12_PowKernel_cu_7dd49032_316829pow_tensor_scalar_kernel_implIllEEvRNS_18TensorIteratorBaseET0_EUllE1_St5arrayIPcLm2EEEEviS6_T1_ --------------------------
	.section	.nv.constant0._ZN2at6native29vectorized_elementwise_kernelILi2EZNS0_50_GLOBAL__N__2680c7bb_12_PowKernel_cu_7dd49032_316829pow_tensor_scalar_kernel_implIllEEvRNS_18TensorIteratorBaseET0_EUllE1_St5arrayIPcLm2EEEEviS6_T1_,"a",@progbits
	.sectionflags	@""
	.align	4
.nv.constant0._ZN2at6native29vectorized_elementwise_kernelILi2EZNS0_50_GLOBAL__N__2680c7bb_12_PowKernel_cu_7dd49032_316829pow_tensor_scalar_kernel_implIllEEvRNS_18TensorIteratorBaseET0_EUllE1_St5arrayIPcLm2EEEEviS6_T1_:
	.zero		560


//--------------------- .nv.constant0._ZN2at6native29vectorized_elementwise_kernelILi4EZNS0_50_GLOBAL__N__2680c7bb_12_PowKernel_cu_7dd49032_316829pow_tensor_scalar_kernel_implIllEEvRNS_18TensorIteratorBaseET0_EUllE1_St5arrayIPcLm2EEEEviS6_T1_ --------------------------
	.section	.nv.constant0._ZN2at6native29vectorized_elementwise_kernelILi4EZNS0_50_GLOBAL__N__2680c7bb_12_PowKernel_cu_7dd49032_316829pow_tensor_scalar_kernel_implIllEEvRNS_18TensorIteratorBaseET0_EUllE1_St5arrayIPcLm2EEEEviS6_T1_,"a",@progbits
	.sectionflags	@""
	.align	4
.nv.constant0._ZN2at6native29vectorized_elementwise_kernelILi4EZNS0_50_GLOBAL__N__2680c7bb_12_PowKernel_cu_7dd49032_316829pow_tensor_scalar_kernel_implIllEEvRNS_18TensorIteratorBaseET0_EUllE1_St5arrayIPcLm2EEEEviS6_T1_:
	.zero		560


//--------------------- .nv.constant0._ZN2at6native29vectorized_elementwise_kernelILi8EZNS0_50_GLOBAL__N__2680c7bb_12_PowKernel_cu_7dd49032_316829pow_tensor_scalar_kernel_implIllEEvRNS_18TensorIteratorBaseET0_EUllE1_St5arrayIPcLm2EEEEviS6_T1_ --------------------------
	.section	.nv.constant0._ZN2at6native29vectorized_elementwise_kernelILi8EZNS0_50_GLOBAL__N__2680c7bb_12_PowKernel_cu_7dd49032_316829pow_tensor_scalar_kernel_implIllEEvRNS_18TensorIteratorBaseET0_EUllE1_St5arrayIPcLm2EEEEviS6_T1_,"a",@progbits
	.sectionflags	@""
	.align	4
.nv.constant0._ZN2at6native29vectorized_elementwise_kernelILi8EZNS0_50_GLOBAL__N__2680c7bb_12_PowKernel_cu_7dd49032_316829pow_tensor_scalar_kernel_implIllEEvRNS_18TensorIteratorBaseET0_EUllE1_St5arrayIPcLm2EEEEviS6_T1_:
	.zero		560


//--------------------- .nv.constant0._ZN2at6native18elementwise_kernelILi128ELi4EZNS0_15gpu_kernel_implIZNS0_50_GLOBAL__N__2680c7bb_12_PowKernel_cu_7dd49032_316829pow_tensor_scalar_kernel_implIllEEvRNS_18TensorIteratorBaseET0_EUllE0_EEvS6_RKT_EUliE_EEviT1_ --------------------------
	.section	.nv.constant0._ZN2at6native18elementwise_kernelILi128ELi4EZNS0_15gpu_kernel_implIZNS0_50_GLOBAL__N__2680c7bb_12_PowKernel_cu_7dd49032_316829pow_tensor_scalar_kernel_implIllEEvRNS_18TensorIteratorBaseET0_EUllE0_EEvS6_RKT_EUliE_EEviT1_,"a",@progbits
	.sectionflags	@""
	.align	4
.nv.constant0._ZN2at6native18elementwise_kernelILi128ELi4EZNS0_15gpu_kernel_implIZNS0_50_GLOBAL__N__2680c7bb_12_PowKernel_cu_7dd49032_316829pow_tensor_scalar_kernel_implIllEEvRNS_18TensorIteratorBaseET0_EUllE0_EEvS6_RKT_EUliE_EEviT1_:
	.zero		1080


//--------------------- .nv.constant0._ZN2at6native27unrolled_elementwise_kernelIZNS0_50_GLOBAL__N__2680c7bb_12_PowKernel_cu_7dd49032_316829pow_tensor_scalar_kernel_implIllEEvRNS_18TensorIteratorBaseET0_EUllE0_St5arrayIPcLm2EELi4E23TrivialOffsetCalculatorILi1EjESC_NS0_6memory12LoadWithCastILi1EEENSD_13StoreWithCastILi1EEEEEviT_S6_T2_T3_T4_T5_ --------------------------
	.section	.nv.constant0._ZN2at6native27unrolled_elementwise_kernelIZNS0_50_GLOBAL__N__2680c7bb_12_PowKernel_cu_7dd49032_316829pow_tensor_scalar_kernel_implIllEEvRNS_18TensorIteratorBaseET0_EUllE0_St5arrayIPcLm2EELi4E23TrivialOffsetCalculatorILi1EjESC_NS0_6memory12LoadWithCastILi1EEENSD_13StoreWithCastILi1EEEEEviT_S6_T2_T3_T4_T5_,"a",@progbits
	.sectionflags	@""
	.align	4
.nv.constant0._ZN2at6native27unrolled_elementwise_kernelIZNS0_50_GLOBAL__N__2680c7bb_12_PowKernel_cu_7dd49032_316829pow_tensor_scalar_kernel_implIllEEvRNS_18TensorIteratorBaseET0_EUllE0_St5arrayIPcLm2EELi4E23TrivialOffsetCalculatorILi1EjESC_NS0_6memory12LoadWithCastILi1EEENSD_13StoreWithCastILi1EEEEEviT_S6_T2_T3_T4_T5_:
	.zero		580


//--------------------- .nv.constant0._ZN2at6native18elementwise_kernelILi128ELi2EZNS0_22gpu_kernel_impl_nocastIZNS0_50_GLOBAL__N__2680c7bb_12_PowKernel_cu_7dd49032_316829pow_tensor_scalar_kernel_implIllEEvRNS_18TensorIteratorBaseET0_EUllE0_EEvS6_RKT_EUliE_EEviT1_ --------------------------
	.section	.nv.constant0._ZN2at6native18elementwise_kernelILi128ELi2EZNS0_22gpu_kernel_impl_nocastIZNS0_50_GLOBAL__N__2680c7bb_12_PowKernel_cu_7dd49032_316829pow_tensor_scalar_kernel_implIllEEvRNS_18TensorIteratorBaseET0_EUllE0_EEvS6_RKT_EUliE_EEviT1_,"a",@progbits
	.sectionflags	@""
	.align	4
.nv.constant0._ZN2at6native18elementwise_kernelILi128ELi2EZNS0_22gpu_kernel_impl_nocastIZNS0_50_GLOBAL__N__2680c7bb_12_PowKernel_cu_7dd49032_316829pow_tensor_scalar_kernel_implIllEEvRNS_18TensorIteratorBaseET0_EUllE0_EEvS6_RKT_EUliE_EEviT1_:
	.zero		1072


//--------------------- .nv.constant0._ZN2at6native27unrolled_elementwise_kernelIZNS0_50_GLOBAL__N__2680c7bb_12_PowKernel_cu_7dd49032_316829pow_tensor_scalar_kernel_implIllEEvRNS_18TensorIteratorBaseET0_EUllE0_St5arrayIPcLm2EELi4E23TrivialOffsetCalculatorILi1EjESC_NS0_6memory15LoadWithoutCastENSD_16StoreWithoutCastEEEviT_S6_T2_T3_T4_T5_ --------------------------
	.section	.nv.constant0._ZN2at6native27unrolled_elementwise_kernelIZNS0_50_GLOBAL__N__2680c7bb_12_PowKernel_cu_7dd49032_316829pow_tensor_scalar_kernel_implIllEEvRNS_18TensorIteratorBaseET0_EUllE0_St5arrayIPcLm2EELi4E23TrivialOffsetCalculatorILi1EjESC_NS0_6memory15LoadWithoutCastENSD_16StoreWithoutCastEEEviT_S6_T2_T3_T4_T5_,"a",@progbits
	.sectionflags	@""
	.align	4
.nv.constant0._ZN2at6native27unrolled_elementwise_kernelIZNS0_50_GLOBAL__N__2680c7bb_12_PowKernel_cu_7dd49032_316829pow_tensor_scalar_kernel_implIllEEvRNS_18TensorIteratorBaseET0_EUllE0_St5arrayIPcLm2EELi4E23TrivialOffsetCalculatorILi1EjESC_NS0_6memory15LoadWithoutCastENSD_16StoreWithoutCastEEEviT_S6_T2_T3_T4_T5_:
	.zero		564


//--------------------- .nv.constant0._ZN2at6native29vectorized_elementwise_kernelILi2EZNS0_50_GLOBAL__N__2680c7bb_12_PowKernel_cu_7dd49032_316829pow_tensor_scalar_kernel_implIllEEvRNS_18TensorIteratorBaseET0_EUllE0_St5arrayIPcLm2EEEEviS6_T1_ --------------------------
	.section	.nv.constant0._ZN2at6native29vectorized_elementwise_kernelILi2EZNS0_50_GLOBAL__N__2680c7bb_12_PowKernel_cu_7dd49032_316829pow_tensor_scalar_kernel_implIllEEvRNS_18TensorIteratorBaseET0_EUllE0_St5arrayIPcLm2EEEEviS6_T1_,"a",@progbits
	.sectionflags	@""
	.align	4
.nv.constant0._ZN2at6native29vectorized_elementwise_kernelILi2EZNS0_50_GLOBAL__N__2680c7bb_12_PowKernel_cu_7dd49032_316829pow_tensor_scalar_kernel_implIllEEvRNS_18TensorIteratorBaseET0_EUllE0_St5arrayIPcLm2EEEEviS6_T1_:
	.zero		560


//--------------------- .nv.constant0._ZN2at6native29vectorized_elementwise_kernelILi4EZNS0_50_GLOBAL__N__2680c7bb_12_PowKernel_cu_7dd49032_316829pow_tensor_scalar_kernel_implIllEEvRNS_18TensorIteratorBaseET0_EUllE0_St5arrayIPcLm2EEEEviS6_T1_ --------------------------
	.section	.nv.constant0._ZN2at6native29vectorized_elementwise_kernelILi4EZNS0_50_GLOBAL__N__2680c7bb_12_PowKernel_cu_7dd49032_316829pow_tensor_scalar_kernel_implIllEEvRNS_18TensorIteratorBaseET0_EUllE0_St5arrayIPcLm2EEEEviS6_T1_,"a",@progbits
	.sectionflags	@""
	.align	4
.nv.constant0._ZN2at6native29vectorized_elementwise_kernelILi4EZNS0_50_GLOBAL__N__2680c7bb_12_PowKernel_cu_7dd49032_316829pow_tensor_scalar_kernel_implIllEEvRNS_18TensorIteratorBaseET0_EUllE0_St5arrayIPcLm2EEEEviS6_T1_:
	.zero		560


//--------------------- .nv.constant0._ZN2at6native29vectorized_elementwise_kernelILi8EZNS0_50_GLOBAL__N__2680c7bb_12_PowKernel_cu_7dd49032_316829pow_tensor_scalar_kernel_implIllEEvRNS_18TensorIteratorBaseET0_EUllE0_St5arrayIPcLm2EEEEviS6_T1_ --------------------------
	.section	.nv.constant0._ZN2at6native29vectorized_elementwise_kernelILi8EZNS0_50_GLOBAL__N__2680c7bb_12_PowKernel_cu_7dd49032_316829pow_tensor_scalar_kernel_implIllEEvRNS_18TensorIteratorBaseET0_EUllE0_St5arrayIPcLm2EEEEviS6_T1_,"a",@progbits
	.sectionflags	@""
	.align	4
.nv.constant0._ZN2at6native29vectorized_elementwise_kernelILi8EZNS0_50_GLOBAL__N__2680c7bb_12_PowKernel_cu_7dd49032_316829pow_tensor_scalar_kernel_implIllEEvRNS_18TensorIteratorBaseET0_EUllE0_St5arrayIPcLm2EEEEviS6_T1_:
	.zero		560


//--------------------- .nv.constant0._ZN2at6native18elementwise_kernelILi128ELi4EZNS0_15gpu_kernel_implIZNS0_50_GLOBAL__N__2680c7bb_12_PowKernel_cu_7dd49032_316829pow_tensor_scalar_kernel_implIllEEvRNS_18TensorIteratorBaseET0_EUllE_EEvS6_RKT_EUliE_EEviT1_ --------------------------
	.section	.nv.constant0._ZN2at6native18elementwise_kernelILi128ELi4EZNS0_15gpu_kernel_implIZNS0_50_GLOBAL__N__2680c7bb_12_PowKernel_cu_7dd49032_316829pow_tensor_scalar_kernel_implIllEEvRNS_18TensorIteratorBaseET0_EUllE_EEvS6_RKT_EUliE_EEviT1_,"a",@progbits
	.sectionflags	@""
	.align	4
.nv.constant0._ZN2at6native18elementwise_kernelILi128ELi4EZNS0_15gpu_kernel_implIZNS0_50_GLOBAL__N__2680c7bb_12_PowKernel_cu_7dd49032_316829pow_tensor_scalar_kernel_implIllEEvRNS_18TensorIteratorBaseET0_EUllE_EEvS6_RKT_EUliE_EEviT1_:
	.zero		1080


//--------------------- .nv.constant0._ZN2at6native27unrolled_elementwise_kernelIZNS0_50_GLOBAL__N__2680c7bb_12_PowKernel_cu_7dd49032_316829pow_tensor_scalar_kernel_implIllEEvRNS_18TensorIteratorBaseET0_EUllE_St5arrayIPcLm2EELi4E23TrivialOffsetCalculatorILi1EjESC_NS0_6memory12LoadWithCastILi1EEENSD_13StoreWithCastILi1EEEEEviT_S6_T2_T3_T4_T5_ --------------------------
	.section	.nv.constant0._ZN2at6native27unrolled_elementwise_kernelIZNS0_50_GLOBAL__N__2680c7bb_12_PowKernel_cu_7dd49032_316829pow_tensor_scalar_kernel_implIllEEvRNS_18TensorIteratorBaseET0_EUllE_St5arrayIPcLm2EELi4E23TrivialOffsetCalculatorILi1EjESC_NS0_6memory12LoadWithCastILi1EEENSD_13StoreWithCastILi1EEEEEviT_S6_T2_T3_T4_T5_,"a",@progbits
	.sectionflags	@""
	.align	4
.nv.constant0._ZN2at6native27unrolled_elementwise_kernelIZNS0_50_GLOBAL__N__2680c7bb_12_PowKernel_cu_7dd49032_316829pow_tensor_scalar_kernel_implIllEEvRNS_18TensorIteratorBaseET0_EUllE_St5arrayIPcLm2EELi4E23TrivialOffsetCalculatorILi1EjESC_NS0_6memory12LoadWithCastILi1EEENSD_13StoreWithCastILi1EEEEEviT_S6_T2_T3_T4_T5_:
	.zero		580


//--------------------- .nv.constant0._ZN2at6native18elementwise_kernelILi128ELi2EZNS0_22gpu_kernel_impl_nocastIZNS0_50_GLOBAL__N__2680c7bb_12_PowKernel_cu_7dd49032_316829pow_tensor_scalar_kernel_implIllEEvRNS_18TensorIteratorBaseET0_EUllE_EEvS6_RKT_EUliE_EEviT1_ --------------------------
	.section	.nv.constant0._ZN2at6native18elementwise_kernelILi128ELi2EZNS0_22gpu_kernel_impl_nocastIZNS0_50_GLOBAL__N__2680c7bb_12_PowKernel_cu_7dd49032_316829pow_tensor_scalar_kernel_implIllEEvRNS_18TensorIteratorBaseET0_EUllE_EEvS6_RKT_EUliE_EEviT1_,"a",@progbits
	.sectionflags	@""
	.align	4
.nv.constant0._ZN2at6native18elementwise_kernelILi128ELi2EZNS0_22gpu_kernel_impl_nocastIZNS0_50_GLOBAL__N__2680c7bb_12_PowKernel_cu_7dd49032_316829pow_tensor_scalar_kernel_implIllEEvRNS_18TensorIteratorBaseET0_EUllE_EEvS6_RKT_EUliE_EEviT1_:
	.zero		1072


//--------------------- .nv.constant0._ZN2at6native27unrolled_elementwise_kernelIZNS0_50_GLOBAL__N__2680c7bb_12_PowKernel_cu_7dd49032_316829pow_tensor_scalar_kernel_implIllEEvRNS_18TensorIteratorBaseET0_EUllE_St5arrayIPcLm2EELi4E23TrivialOffsetCalculatorILi1EjESC_NS0_6memory15LoadWithoutCastENSD_16StoreWithoutCastEEEviT_S6_T2_T3_T4_T5_ --------------------------
	.section	.nv.constant0._ZN2at6native27unrolled_elementwise_kernelIZNS0_50_GLOBAL__N__2680c7bb_12_PowKernel_cu_7dd49032_316829pow_tensor_scalar_kernel_implIllEEvRNS_18TensorIteratorBaseET0_EUllE_St5arrayIPcLm2EELi4E23TrivialOffsetCalculatorILi1EjESC_NS0_6memory15LoadWithoutCastENSD_16StoreWithoutCastEEEviT_S6_T2_T3_T4_T5_,"a",@progbits
	.sectionflags	@""
	.align	4
.nv.constant0._ZN2at6native27unrolled_elementwise_kernelIZNS0_50_GLOBAL__N__2680c7bb_12_PowKernel_cu_7dd49032_316829pow_tensor_scalar_kernel_implIllEEvRNS_18TensorIteratorBaseET0_EUllE_St5arrayIPcLm2EELi4E23TrivialOffsetCalculatorILi1EjESC_NS0_6memory15LoadWithoutCastENSD_16StoreWithoutCastEEEviT_S6_T2_T3_T4_T5_:
	.zero		564


//--------------------- .nv.constant0._ZN2at6native29vectorized_elementwise_kernelILi2EZNS0_50_GLOBAL__N__2680c7bb_12_PowKernel_cu_7dd49032_316829pow_tensor_scalar_kernel_implIllEEvRNS_18TensorIteratorBaseET0_EUllE_St5arrayIPcLm2EEEEviS6_T1_ --------------------------
	.section	.nv.constant0._ZN2at6native29vectorized_elementwise_kernelILi2EZNS0_50_GLOBAL__N__2680c7bb_12_PowKernel_cu_7dd49032_316829pow_tensor_scalar_kernel_implIllEEvRNS_18TensorIteratorBaseET0_EUllE_St5arrayIPcLm2EEEEviS6_T1_,"a",@progbits
	.sectionflags	@""
	.align	4
.nv.constant0._ZN2at6native29vectorized_elementwise_kernelILi2EZNS0_50_GLOBAL__N__2680c7bb_12_PowKernel_cu_7dd49032_316829pow_tensor_scalar_kernel_implIllEEvRNS_18TensorIteratorBaseET0_EUllE_St5arrayIPcLm2EEEEviS6_T1_:
	.zero		560


//--------------------- .nv.constant0._ZN2at6native29vectorized_elementwise_kernelILi4EZNS0_50_GLOBAL__N__2680c7bb_12_PowKernel_cu_7dd49032_316829pow_tensor_scalar_kernel_implIllEEvRNS_18TensorIteratorBaseET0_EUllE_St5arrayIPcLm2EEEEviS6_T1_ --------------------------
	.section	.nv.constant0._ZN2at6native29vectorized_elementwise_kernelILi4EZNS0_50_GLOBAL__N__2680c7bb_12_PowKernel_cu_7dd49032_316829pow_tensor_scalar_kernel_implIllEEvRNS_18TensorIteratorBaseET0_EUllE_St5arrayIPcLm2EEEEviS6_T1_,"a",@progbits
	.sectionflags	@""
	.align	4
.nv.constant0._ZN2at6native29vectorized_elementwise_kernelILi4EZNS0_50_GLOBAL__N__2680c7bb_12_PowKernel_cu_7dd49032_316829pow_tensor_scalar_kernel_implIllEEvRNS_18TensorIteratorBaseET0_EUllE_St5arrayIPcLm2EEEEviS6_T1_:
	.zero		560


//--------------------- .nv.constant0._ZN2at6native29vectorized_elementwise_kernelILi8EZNS0_50_GLOBAL__N__2680c7bb_12_PowKernel_cu_7dd49032_316829pow_tensor_scalar_kernel_implIllEEvRNS_18TensorIteratorBaseET0_EUllE_St5arrayIPcLm2EEEEviS6_T1_ --------------------------
	.section	.nv.constant0._ZN2at6native29vectorized_elementwise_kernelILi8EZNS0_50_GLOBAL__N__2680c7bb_12_PowKernel_cu_7dd49032_316829pow_tensor_scalar_kernel_implIllEEvRNS_18TensorIteratorBaseET0_EUllE_St5arrayIPcLm2EEEEviS6_T1_,"a",@progbits
	.sectionflags	@""
	.align	4
.nv.constant0._ZN2at6native29vectorized_elementwise_kernelILi8EZNS0_50_GLOBAL__N__2680c7bb_12_PowKernel_cu_7dd49032_316829pow_tensor_scalar_kernel_implIllEEvRNS_18TensorIteratorBaseET0_EUllE_St5arrayIPcLm2EEEEviS6_T1_:
	.zero		560


//--------------------- .nv.constant0._ZN2at6native18elementwise_kernelILi128ELi4EZNS0_15gpu_kernel_implIZNS0_50_GLOBAL__N__2680c7bb_12_PowKernel_cu_7dd49032_316829pow_tensor_scalar_kernel_implIiiEEvRNS_18TensorIteratorBaseET0_EUliE2_EEvS6_RKT_EUliE_EEviT1_ --------------------------
	.section	.nv.constant0._ZN2at6native18elementwise_kernelILi128ELi4EZNS0_15gpu_kernel_implIZNS0_50_GLOBAL__N__2680c7bb_12_PowKernel_cu_7dd49032_316829pow_tensor_scalar_kernel_implIiiEEvRNS_18TensorIteratorBaseET0_EUliE2_EEvS6_RKT_EUliE_EEviT1_,"a",@progbits
	.sectionflags	@""
	.align	4
.nv.constant0._ZN2at6native18elementwise_kernelILi128ELi4EZNS0_15gpu_kernel_implIZNS0_50_GLOBAL__N__2680c7bb_12_PowKernel_cu_7dd49032_316829pow_tensor_scalar_kernel_implIiiEEvRNS_18TensorIteratorBaseET0_EUliE2_EEvS6_RKT_EUliE_EEviT1_:
	.zero		1088


//--------------------- .nv.constant0._ZN2at6native27unrolled_elementwise_kernelIZNS0_50_GLOBAL__N__2680c7bb_12_PowKernel_cu_7dd49032_316829pow_tensor_scalar_kernel_implIiiEEvRNS_18TensorIteratorBaseET0_EUliE2_St5arrayIPcLm2EELi4E23TrivialOffsetCalculatorILi1EjESC_NS0_6memory12LoadWithCastILi1EEENSD_13StoreWithCastILi1EEEEEviT_S6_T2_T3_T4_T5_ --------------------------
	.section	.nv.constant0._ZN2at6native27unrolled_elementwise_kernelIZNS0_50_GLOBAL__N__2680c7bb_12_PowKernel_cu_7dd49032_316829pow_tensor_scalar_kernel_implIiiEEvRNS_18TensorIteratorBaseET0_EUliE2_St5arrayIPcLm2EELi4E23TrivialOffsetCalculatorILi1EjESC_NS0_6memory12LoadWithCastILi1EEENSD_13StoreWithCastILi1EEEEEviT_S6_T2_T3_T4_T5_,"a",@progbits
	.sectionflags	@""
	.align	4
.nv.constant0._ZN2at6native27unrolled_elementwise_kernelIZNS0_50_GLOBAL__N__2680c7bb_12_PowKernel_cu_7dd49032_316829pow_tensor_scalar_kernel_implIiiEEvRNS_18TensorIteratorBaseET0_EUliE2_St5arrayIPcLm2EELi4E23TrivialOffsetCalculatorILi1EjESC_NS0_6memory12LoadWithCastILi1EEENSD_13StoreWithCastILi1EEEEEviT_S6_T2_T3_T4_T5_:
	.zero		588


//--------------------- .nv.constant0._ZN2at6native18elementwise_kernelILi128ELi2EZNS0_22gpu_kernel_impl_nocastIZNS0_50_GLOBAL__N__2680c7bb_12_PowKernel_cu_7dd49032_316829pow_tensor_scalar_kernel_implIiiEEvRNS_18TensorIteratorBaseET0_EUliE2_EEvS6_RKT_EUliE_EEviT1_ --------------------------
	.section	.nv.constant0._ZN2at6native18elementwise_kernelILi128ELi2EZNS0_22gpu_kernel_impl_nocastIZNS0_50_GLOBAL__N__2680c7bb_12_PowKernel_cu_7dd49032_316829pow_tensor_scalar_kernel_implIiiEEvRNS_18TensorIteratorBaseET0_EUliE2_EEvS6_RKT_EUliE_EEviT1_,"a",@progbits
	.sectionflags	@""
	.align	4
.nv.constant0._ZN2at6native18elementwise_kernelILi128ELi2EZNS0_22gpu_kernel_impl_nocastIZNS0_50_GLOBAL__N__2680c7bb_12_PowKernel_cu_7dd49032_316829pow_tensor_scalar_kernel_implIiiEEvRNS_18TensorIteratorBaseET0_EUliE2_EEvS6_RKT_EUliE_EEviT1_:
	.zero		1080


//--------------------- .nv.constant0._ZN2at6native27unrolled_elementwise_kernelIZNS0_50_GLOBAL__N__2680c7bb_12_PowKernel_cu_7dd49032_316829pow_tensor_scalar_kernel_implIiiEEvRNS_18TensorIteratorBaseET0_EUliE2_St5arrayIPcLm2EELi4E23TrivialOffsetCalculatorILi1EjESC_NS0_6memory15LoadWithoutCastENSD_16StoreWithoutCastEEEviT_S6_T2_T3_T4_T5_ --------------------------
	.section	.nv.constant0._ZN2at6native27unrolled_elementwise_kernelIZNS0_50_GLOBAL__N__2680c7bb_12_PowKernel_cu_7dd49032_316829pow_tensor_scalar_kernel_implIiiEEvRNS_18TensorIteratorBaseET0_EUliE2_St5arrayIPcLm2EELi4E23TrivialOffsetCalculatorILi1EjESC_NS0_6memory15LoadWithoutCastENSD_16StoreWithoutCastEEEviT_S6_T2_T3_T4_T5_,"a",@progbits
	.sectionflags	@""
	.align	4
.nv.constant0._ZN2at6native27unrolled_elementwise_kernelIZNS0_50_GLOBAL__N__2680c7bb_12_PowKernel_cu_7dd49032_316829pow_tensor_scalar_kernel_implIiiEEvRNS_18TensorIteratorBaseET0_EUliE2_St5arrayIPcLm2EELi4E23TrivialOffsetCalculatorILi1EjESC_NS0_6memory15LoadWithoutCastENSD_16StoreWithoutCastEEEviT_S6_T2_T3_T4_T5_:
	.zero		572


//--------------------- .nv.constant0._ZN2at6native29vectorized_elementwise_kernelILi2EZNS0_50_GLOBAL__N__2680c7bb_12_PowKernel_cu_7dd49032_316829pow_tensor_scalar_kernel_implIiiEEvRNS_18TensorIteratorBaseET0_EUliE2_St5arrayIPcLm2EEEEviS6_T1_ --------------------------
	.section	.nv.constant0._ZN2at6native29vectorized_elementwise_kernelILi2EZNS0_50_GLOBAL__N__2680c7bb_12_PowKernel_cu_7dd49032_316829pow_tensor_scalar_kernel_implIiiEEvRNS_18TensorIteratorBaseET0_EUliE2_St5arrayIPcLm2EEEEviS6_T1_,"a",@progbits
	.sectionflags	@""
	.align	4
.nv.constant0._ZN2at6native29vectorized_elementwise_kernelILi2EZNS0_50_GLOBAL__N__2680c7bb_12_PowKernel_cu_7dd49032_316829pow_tensor_scalar_kernel_implIiiEEvRNS_18TensorIteratorBaseET0_EUliE2_St5arrayIPcLm2EEEEviS6_T1_:
	.zero		568


//--------------------- .nv.constant0._ZN2at6native29vectorized_elementwise_kernelILi4EZNS0_50_GLOBAL__N__2680c7bb_12_PowKernel_cu_7dd49032_316829pow_tensor_scalar_kernel_implIiiEEvRNS_18TensorIteratorBaseET0_EUliE2_St5arrayIPcLm2EEEEviS6_T1_ --------------------------
	.section	.nv.constant0._ZN2at6native29vectorized_elementwise_kernelILi4EZNS0_50_GLOBAL__N__2680c7bb_12_PowKernel_cu_7dd49032_316829pow_tensor_scalar_kernel_implIiiEEvRNS_18TensorIteratorBaseET0_EUliE2_St5arrayIPcLm2EEEEviS6_T1_,"a",@progbits
	.sectionflags	@""
	.align	4
.nv.constant0._ZN2at6native29vectorized_elementwise_kernelILi4EZNS0_50_GLOBAL__N__2680c7bb_12_PowKernel_cu_7dd49032_316829pow_tensor_scalar_kernel_implIiiEEvRNS_18TensorIteratorBaseET0_EUliE2_St5arrayIPcLm2EEEEviS6_T1_:
	.zero		568


//--------------------- .nv.constant0._ZN2at6native29vectorized_elementwise_kernelILi8EZNS0_50_GLOBAL__N__2680c7bb_12_PowKernel_cu_7dd49032_316829pow_tensor_scalar_kernel_implIiiEEvRNS_18TensorIteratorBaseET0_EUliE2_St5arrayIPcLm2EEEEviS6_T1_ --------------------------
	.section	.nv.constant0._ZN2at6native29vectorized_elementwise_kernelILi8EZNS0_50_GLOBAL__N__2680c7bb_12_PowKernel_cu_7dd49032_316829pow_tensor_scalar_kernel_implIiiEEvRNS_18TensorIteratorBaseET0_EUliE2_St5arrayIPcLm2EEEEviS6_T1_,"a",@progbits
	.sectionflags	@""
	.align	4
.nv.constant0._ZN2at6native29vectorized_elementwise_kernelILi8EZNS0_50_GLOBAL__N__2680c7bb_12_PowKernel_cu_7dd49032_316829pow_tensor_scalar_kernel_implIiiEEvRNS_18TensorIteratorBaseET0_EUliE2_St5arrayIPcLm2EEEEviS6_T1_:
	.zero		568


//--------------------- .nv.constant0._ZN2at6native18elementwise_kernelILi128ELi4EZNS0_15gpu_kernel_implIZNS0_50_GLOBAL__N__2680c7bb_12_PowKernel_cu_7dd49032_316829pow_tensor_scalar_kernel_implIiiEEvRNS_18TensorIteratorBaseET0_EUliE1_EEvS6_RKT_EUliE_EEviT1_ --------------------------
	.section	.nv.constant0._ZN2at6native18elementwise_kernelILi128ELi4EZNS0_15gpu_kernel_implIZNS0_50_GLOBAL__N__2680c7bb_12_PowKernel_cu_7dd49032_316829pow_tensor_scalar_kernel_implIiiEEvRNS_18TensorIteratorBaseET0_EUliE1_EEvS6_RKT_EUliE_EEviT1_,"a",@progbits
	.sectionflags	@""
	.align	4
.nv.constant0._ZN2at6native18elementwise_kernelILi128ELi4EZNS0_15gpu_kernel_implIZNS0_50_GLOBAL__N__2680c7bb_12_PowKernel_cu_7dd49032_316829pow_tensor_scalar_kernel_implIiiEEvRNS_18TensorIteratorBaseET0_EUliE1_EEvS6_RKT_EUliE_EEviT1_:
	.zero		1080


//--------------------- .nv.constant0._ZN2at6native27unrolled_elementwise_kernelIZNS0_50_GLOBAL__N__2680c7bb_12_PowKernel_cu_7dd49032_316829pow_tensor_scalar_kernel_implIiiEEvRNS_18TensorIteratorBaseET0_EUliE1_St5arrayIPcLm2EELi4E23TrivialOffsetCalculatorILi1EjESC_NS0_6memory12LoadWithCastILi1EEENSD_13StoreWithCastILi1EEEEEviT_S6_T2_T3_T4_T5_ --------------------------
	.section	.nv.constant0._ZN2at6native27unrolled_elementwise_kernelIZNS0_50_GLOBAL__N__2680c7bb_12_PowKernel_cu_7dd49032_316829pow_tensor_scalar_kernel_implIiiEEvRNS_18TensorIteratorBaseET0_EUliE1_St5arrayIPcLm2EELi4E23TrivialOffsetCalculatorILi1EjESC_NS0_6memory12LoadWithCastILi1EEENSD_13StoreWithCastILi1EEEEEviT_S6_T2_T3_T4_T5_,"a",@progbits
	.sectionflags	@""
	.align	4
.nv.constant0._ZN2at6native27unrolled_elementwise_kernelIZNS0_50_GLOBAL__N__2680c7bb_12_PowKernel_cu_7dd49032_316829pow_tensor_scalar_kernel_implIiiEEvRNS_18TensorIteratorBaseET0_EUliE1_St5arrayIPcLm2EELi4E23TrivialOffsetCalculatorILi1EjESC_NS0_6memory12LoadWithCastILi1EEENSD_13StoreWithCastILi1EEEEEviT_S6_T2_T3_T4_T5_:
	.zero		580


//--------------------- .nv.constant0._ZN2at6native18elementwise_kernelILi128ELi2EZNS0_22gpu_kernel_impl_nocastIZNS0_50_GLOBAL__N__2680c7bb_12_PowKernel_cu_7dd49032_316829pow_tensor_scalar_kernel_implIiiEEvRNS_18TensorIteratorBaseET0_EUliE1_EEvS6_RKT_EUliE_EEviT1_ --------------------------
	.section	.nv.constant0._ZN2at6native18elementwise_kernelILi128ELi2EZNS0_22gpu_kernel_impl_nocastIZNS0_50_GLOBAL__N__2680c7bb_12_PowKernel_cu_7dd49032_316829pow_tensor_scalar_kernel_implIiiEEvRNS_18TensorIteratorBaseET0_EUliE1_EEvS6_RKT_EUliE_EEviT1_,"a",@progbits
	.sectionflags	@""
	.align	4
.nv.constant0._ZN2at6native18elementwise_kernelILi128ELi2EZNS0_22gpu_kernel_impl_nocastIZNS0_50_GLOBAL__N__2680c7bb_12_PowKernel_cu_7dd49032_316829pow_tensor_scalar_kernel_implIiiEEvRNS_18TensorIteratorBaseET0_EUliE1_EEvS6_RKT_EUliE_EEviT1_:
	.zero		1072


//--------------------- .nv.constant0._ZN2at6native27unrolled_elementwise_kernelIZNS0_50_GLOBAL__N__2680c7bb_12_PowKernel_cu_7dd49032_316829pow_tensor_scalar_kernel_implIiiEEvRNS_18TensorIteratorBaseET0_EUliE1_St5arrayIPcLm2EELi4E23TrivialOffsetCalculatorILi1EjESC_NS0_6memory15LoadWithoutCastENSD_16StoreWithoutCastEEEviT_S6_T2_T3_T4_T5_ --------------------------
	.section	.nv.constant0._ZN2at6native27unrolled_elementwise_kernelIZNS0_50_GLOBAL__N__2680c7bb_12_PowKernel_cu_7dd49032_316829pow_tensor_scalar_kernel_implIiiEEvRNS_18TensorIteratorBaseET0_EUliE1_St5arrayIPcLm2EELi4E23TrivialOffsetCalculatorILi1EjESC_NS0_6memory15LoadWithoutCastENSD_16StoreWithoutCastEEEviT_S6_T2_T3_T4_T5_,"a",@progbits
	.sectionflags	@""
	.align	4
.nv.constant0._ZN2at6native27unrolled_elementwise_kernelIZNS0_50_GLOBAL__N__2680c7bb_12_PowKernel_cu_7dd49032_316829pow_tensor_scalar_kernel_implIiiEEvRNS_18TensorIteratorBaseET0_EUliE1_St5arrayIPcLm2EELi4E23TrivialOffsetCalculatorILi1EjESC_NS0_6memory15LoadWithoutCastENSD_16StoreWithoutCastEEEviT_S6_T2_T3_T4_T5_:
	.zero		564


//--------------------- .nv.constant0._ZN2at6native29vectorized_elementwise_kernelILi2EZNS0_50_GLOBAL__N__2680c7bb_12_PowKernel_cu_7dd49032_316829pow_tensor_scalar_kernel_implIiiEEvRNS_18TensorIteratorBaseET0_EUliE1_St5arrayIPcLm2EEEEviS6_T1_ --------------------------
	.section	.nv.constant0._ZN2at6native29vectorized_elementwise_kernelILi2EZNS0_50_GLOBAL__N__2680c7bb_12_PowKernel_cu_7dd49032_316829pow_tensor_scalar_kernel_implIiiEEvRNS_18TensorIteratorBaseET0_EUliE1_St5arrayIPcLm2EEEEviS6_T1_,"a",@progbits
	.sectionflags	@""
	.align	4
.nv.constant0._ZN2at6native29vectorized_elementwise_kernelILi2EZNS0_50_GLOBAL__N__2680c7bb_12_PowKernel_cu_7dd49032_316829pow_tensor_scalar_kernel_implIiiEEvRNS_18TensorIteratorBaseET0_EUliE1_St5arrayIPcLm2EEEEviS6_T1_:
	.zero		560


//--------------------- .nv.constant0._ZN2at6native29vectorized_elementwise_kernelILi4EZNS0_50_GLOBAL__N__2680c7bb_12_PowKernel_cu_7dd49032_316829pow_tensor_scalar_kernel_implIiiEEvRNS_18TensorIteratorBaseET0_EUliE1_St5arrayIPcLm2EEEEviS6_T1_ --------------------------
	.section	.nv.constant0._ZN2at6native29vectorized_elementwise_kernelILi4EZNS0_50_GLOBAL__N__2680c7bb_12_PowKernel_cu_7dd49032_316829pow_tensor_scalar_kernel_implIiiEEvRNS_18TensorIteratorBaseET0_EUliE1_St5arrayIPcLm2EEEEviS6_T1_,"a",@progbits
	.sectionflags	@""
	.align	4
.nv.constant0._ZN2at6native29vectorized_elementwise_kernelILi4EZNS0_50_GLOBAL__N__2680c7bb_12_PowKernel_cu_7dd49032_316829pow_tensor_scalar_kernel_implIiiEEvRNS_18TensorIteratorBaseET0_EUliE1_St5arrayIPcLm2EEEEviS6_T1_:
	.zero		560


//--------------------- .nv.constant0._ZN2at6native29vectorized_elementwise_kernelILi8EZNS0_50_GLOBAL__N__2680c7bb_12_PowKernel_cu_7dd49032_316829pow_tensor_scalar_kernel_implIiiEEvRNS_18TensorIteratorBaseET0_EUliE1_St5arrayIPcLm2EEEEviS6_T1_ --------------------------
	.section	.nv.constant0._ZN2at6native29vectorized_elementwise_kernelILi8EZNS0_50_GLOBAL__N__2680c7bb_12_PowKernel_cu_7dd49032_316829pow_tensor_scalar_kernel_implIiiEEvRNS_18TensorIteratorBaseET0_EUliE1_St5arrayIPcLm2EEEEviS6_T1_,"a",@progbits
	.sectionflags	@""
	.align	4
.nv.constant0._ZN2at6native29vectorized_elementwise_kernelILi8EZNS0_50_GLOBAL__N__2680c7bb_12_PowKernel_cu_7dd49032_316829pow_tensor_scalar_kernel_implIiiEEvRNS_18TensorIteratorBaseET0_EUliE1_St5arrayIPcLm2EEEEviS6_T1_:
	.zero		560


//--------------------- .nv.constant0._ZN2at6native18elementwise_kernelILi128ELi4EZNS0_15gpu_kernel_implIZNS0_50_GLOBAL__N__2680c7bb_12_PowKernel_cu_7dd49032_316829pow_tensor_scalar_kernel_implIiiEEvRNS_18TensorIteratorBaseET0_EUliE0_EEvS6_RKT_EUliE_EEviT1_ --------------------------
	.section	.nv.constant0._ZN2at6native18elementwise_kernelILi128ELi4EZNS0_15gpu_kernel_implIZNS0_50_GLOBAL__N__2680c7bb_12_PowKernel_cu_7dd49032_316829pow_tensor_scalar_kernel_implIiiEEvRNS_18TensorIteratorBaseET0_EUliE0_EEvS6_RKT_EUliE_EEviT1_,"a",@progbits
	.sectionflags	@""
	.align	4
.nv.constant0._ZN2at6native18elementwise_kernelILi128ELi4EZNS0_15gpu_kernel_implIZNS0_50_GLOBAL__N__2680c7bb_12_PowKernel_cu_7dd49032_316829pow_tensor_scalar_kernel_implIiiEEvRNS_18TensorIteratorBaseET0_EUliE0_EEvS6_RKT_EUliE_EEviT1_:
	.zero		1080


//--------------------- .nv.constant0._ZN2at6native27unrolled_elementwise_kernelIZNS0_50_GLOBAL__N__2680c7bb_12_PowKernel_cu_7dd49032_316829pow_tensor_scalar_kernel_implIiiEEvRNS_18TensorIteratorBaseET0_EUliE0_St5arrayIPcLm2EELi4E23TrivialOffsetCalculatorILi1EjESC_NS0_6memory12LoadWithCastILi1EEENSD_13StoreWithCastILi1EEEEEviT_S6_T2_T3_T4_T5_ --------------------------
	.section	.nv.constant0._ZN2at6native27unrolled_elementwise_kernelIZNS0_50_GLOBAL__N__2680c7bb_12_PowKernel_cu_7dd49032_316829pow_tensor_scalar_kernel_implIiiEEvRNS_18TensorIteratorBaseET0_EUliE0_St5arrayIPcLm2EELi4E23TrivialOffsetCalculatorILi1EjESC_NS0_6memory12LoadWithCastILi1EEENSD_13StoreWithCastILi1EEEEEviT_S6_T2_T3_T4_T5_,"a",@progbits
	.sectionflags	@""
	.align	4
.nv.constant0._ZN2at6native27unrolled_elementwise_kernelIZNS0_50_GLOBAL__N__2680c7bb_12_PowKernel_cu_7dd49032_316829pow_tensor_scalar_kernel_implIiiEEvRNS_18TensorIteratorBaseET0_EUliE0_St5arrayIPcLm2EELi4E23TrivialOffsetCalculatorILi1EjESC_NS0_6memory12LoadWithCastILi1EEENSD_13StoreWithCastILi1EEEEEviT_S6_T2_T3_T4_T5_:
	.zero		580


//--------------------- .nv.constant0._ZN2at6native18elementwise_kernelILi128ELi2EZNS0_22gpu_kernel_impl_nocastIZNS0_50_GLOBAL__N__2680c7bb_12_PowKernel_cu_7dd49032_316829pow_tensor_scalar_kernel_implIiiEEvRNS_18TensorIteratorBaseET0_EUliE0_EEvS6_RKT_EUliE_EEviT1_ --------------------------
	.section	.nv.constant0._ZN2at6native18elementwise_kernelILi128ELi2EZNS0_22gpu_kernel_impl_nocastIZNS0_50_GLOBAL__N__2680c7bb_12_PowKernel_cu_7dd49032_316829pow_tensor_scalar_kernel_implIiiEEvRNS_18TensorIteratorBaseET0_EUliE0_EEvS6_RKT_EUliE_EEviT1_,"a",@progbits
	.sectionflags	@""
	.align	4
.nv.constant0._ZN2at6native18elementwise_kernelILi128ELi2EZNS0_22gpu_kernel_impl_nocastIZNS0_50_GLOBAL__N__2680c7bb_12_PowKernel_cu_7dd49032_316829pow_tensor_scalar_kernel_implIiiEEvRNS_18TensorIteratorBaseET0_EUliE0_EEvS6_RKT_EUliE_EEviT1_:
	.zero		1072


//--------------------- .nv.constant0._ZN2at6native27unrolled_elementwise_kernelIZNS0_50_GLOBAL__N__2680c7bb_12_PowKernel_cu_7dd49032_316829pow_tensor_scalar_kernel_implIiiEEvRNS_18TensorIteratorBaseET0_EUliE0_St5arrayIPcLm2EELi4E23TrivialOffsetCalculatorILi1EjESC_NS0_6memory15LoadWithoutCastENSD_16StoreWithoutCastEEEviT_S6_T2_T3_T4_T5_ --------------------------
	.section	.nv.constant0._ZN2at6native27unrolled_elementwise_kernelIZNS0_50_GLOBAL__N__2680c7bb_12_PowKernel_cu_7dd49032_316829pow_tensor_scalar_kernel_implIiiEEvRNS_18TensorIteratorBaseET0_EUliE0_St5arrayIPcLm2EELi4E23TrivialOffsetCalculatorILi1EjESC_NS0_6memory15LoadWithoutCastENSD_16StoreWithoutCastEEEviT_S6_T2_T3_T4_T5_,"a",@progbits
	.sectionflags	@""
	.align	4
.nv.constant0._ZN2at6native27unrolled_elementwise_kernelIZNS0_50_GLOBAL__N__2680c7bb_12_PowKernel_cu_7dd49032_316829pow_tensor_scalar_kernel_implIiiEEvRNS_18TensorIteratorBaseET0_EUliE0_St5arrayIPcLm2EELi4E23TrivialOffsetCalculatorILi1EjESC_NS0_6memory15LoadWithoutCastENSD_16StoreWithoutCastEEEviT_S6_T2_T3_T4_T5_:
	.zero		564


//--------------------- .nv.constant0._ZN2at6native29vectorized_elementwise_kernelILi2EZNS0_50_GLOBAL__N__2680c7bb_12_PowKernel_cu_7dd49032_316829pow_tensor_scalar_kernel_implIiiEEvRNS_18TensorIteratorBaseET0_EUliE0_St5arrayIPcLm2EEEEviS6_T1_ --------------------------
	.section	.nv.constant0._ZN2at6native29vectorized_elementwise_kernelILi2EZNS0_50_GLOBAL__N__2680c7bb_12_PowKernel_cu_7dd49032_316829pow_tensor_scalar_kernel_implIiiEEvRNS_18TensorIteratorBaseET0_EUliE0_St5arrayIPcLm2EEEEviS6_T1_,"a",@progbits
	.sectionflags	@""
	.align	4
.nv.constant0._ZN2at6native29vectorized_elementwise_kernelILi2EZNS0_50_GLOBAL__N__2680c7bb_12_PowKernel_cu_7dd49032_316829pow_tensor_scalar_kernel_implIiiEEvRNS_18TensorIteratorBaseET0_EUliE0_St5arrayIPcLm2EEEEviS6_T1_:
	.zero		560


//--------------------- .nv.constant0._ZN2at6native29vectorized_elementwise_kernelILi4EZNS0_50_GLOBAL__N__2680c7bb_12_PowKernel_cu_7dd49032_316829pow_tensor_scalar_kernel_implIiiEEvRNS_18TensorIteratorBaseET0_EUliE0_St5arrayIPcLm2EEEEviS6_T1_ --------------------------
	.section	.nv.constant0._ZN2at6native29vectorized_elementwise_kernelILi4EZNS0_50_GLOBAL__N__2680c7bb_12_PowKernel_cu_7dd49032_316829pow_tensor_scalar_kernel_implIiiEEvRNS_18TensorIteratorBaseET0_EUliE0_St5arrayIPcLm2EEEEviS6_T1_,"a",@progbits
	.sectionflags	@""
	.align	4
.nv.constant0._ZN2at6native29vectorized_elementwise_kernelILi4EZNS0_50_GLOBAL__N__2680c7bb_12_PowKernel_cu_7dd49032_316829pow_tensor_scalar_kernel_implIiiEEvRNS_18TensorIteratorBaseET0_EUliE0_St5arrayIPcLm2EEEEviS6_T1_:
	.zero		560


//--------------------- .nv.constant0._ZN2at6native29vectorized_elementwise_kernelILi8EZNS0_50_GLOBAL__N__2680c7bb_12_PowKernel_cu_7dd49032_316829pow_tensor_scalar_kernel_implIiiEEvRNS_18TensorIteratorBaseET0_EUliE0_St5arrayIPcLm2EEEEviS6_T1_ --------------------------
	.section	.nv.constant0._ZN2at6native29vectorized_elementwise_kernelILi8EZNS0_50_GLOBAL__N__2680c7bb_12_PowKernel_cu_7dd49032_316829pow_tensor_scalar_kernel_implIiiEEvRNS_18TensorIteratorBaseET0_EUliE0_St5arrayIPcLm2EEEEviS6_T1_,"a",@progbits
	.sectionflags	@""
	.align	4
.nv.constant0._ZN2at6native29vectorized_elementwise_kernelILi8EZNS0_50_GLOBAL__N__2680c7bb_12_PowKernel_cu_7dd49032_316829pow_tensor_scalar_kernel_implIiiEEvRNS_18TensorIteratorBaseET0_EUliE0_St5arrayIPcLm2EEEEviS6_T1_:
	.zero		560


//--------------------- .nv.constant0._ZN2at6native18elementwise_kernelILi128ELi4EZNS0_15gpu_kernel_implIZNS0_50_GLOBAL__N__2680c7bb_12_PowKernel_cu_7dd49032_316829pow_tensor_scalar_kernel_implIiiEEvRNS_18TensorIteratorBaseET0_EUliE_EEvS6_RKT_EUliE_EEviT1_ --------------------------
	.section	.nv.constant0._ZN2at6native18elementwise_kernelILi128ELi4EZNS0_15gpu_kernel_implIZNS0_50_GLOBAL__N__2680c7bb_12_PowKernel_cu_7dd49032_316829pow_tensor_scalar_kernel_implIiiEEvRNS_18TensorIteratorBaseET0_EUliE_EEvS6_RKT_EUliE_EEviT1_,"a",@progbits
	.sectionflags	@""
	.align	4
.nv.constant0._ZN2at6native18elementwise_kernelILi128ELi4EZNS0_15gpu_kernel_implIZNS0_50_GLOBAL__N__2680c7bb_12_PowKernel_cu_7dd49032_316829pow_tensor_scalar_kernel_implIiiEEvRNS_18TensorIteratorBaseET0_EUliE_EEvS6_RKT_EUliE_EEviT1_:
	.zero		1080


//--------------------- .nv.constant0._ZN2at6native27unrolled_elementwise_kernelIZNS0_50_GLOBAL__N__2680c7bb_12_PowKernel_cu_7dd49032_316829pow_tensor_scalar_kernel_implIiiEEvRNS_18TensorIteratorBaseET0_EUliE_St5arrayIPcLm2EELi4E23TrivialOffsetCalculatorILi1EjESC_NS0_6memory12LoadWithCastILi1EEENSD_13StoreWithCastILi1EEEEEviT_S6_T2_T3_T4_T5_ --------------------------
	.section	.nv.constant0._ZN2at6native27unrolled_elementwise_kernelIZNS0_50_GLOBAL__N__2680c7bb_12_PowKernel_cu_7dd49032_316829pow_tensor_scalar_kernel_implIiiEEvRNS_18TensorIteratorBaseET0_EUliE_St5arrayIPcLm2EELi4E23TrivialOffsetCalculatorILi1EjESC_NS0_6memory12LoadWithCastILi1EEENSD_13StoreWithCastILi1EEEEEviT_S6_T2_T3_T4_T5_,"a",@progbits
	.sectionflags	@""
	.align	4
.nv.constant0._ZN2at6native27unrolled_elementwise_kernelIZNS0_50_GLOBAL__N__2680c7bb_12_PowKernel_cu_7dd49032_316829pow_tensor_scalar_kernel_implIiiEEvRNS_18TensorIteratorBaseET0_EUliE_St5arrayIPcLm2EELi4E23TrivialOffsetCalculatorILi1EjESC_NS0_6memory12LoadWithCastILi1EEENSD_13StoreWithCastILi1EEEEEviT_S6_T2_T3_T4_T5_:
	.zero		580


//--------------------- .nv.constant0._ZN2at6native18elementwise_kernelILi128ELi2EZNS0_22gpu_kernel_impl_nocastIZNS0_50_GLOBAL__N__2680c7bb_12_PowKernel_cu_7dd49032_316829pow_tensor_scalar_kernel_implIiiEEvRNS_18TensorIteratorBaseET0_EUliE_EEvS6_RKT_EUliE_EEviT1_ --------------------------
	.section	.nv.constant0._ZN2at6native18elementwise_kernelILi128ELi2EZNS0_22gpu_kernel_impl_nocastIZNS0_50_GLOBAL__N__2680c7bb_12_PowKernel_cu_7dd49032_316829pow_tensor_scalar_kernel_implIiiEEvRNS_18TensorIteratorBaseET0_EUliE_EEvS6_RKT_EUliE_EEviT1_,"a",@progbits
	.sectionflags	@""
	.align	4
.nv.constant0._ZN2at6native18elementwise_kernelILi128ELi2EZNS0_22gpu_kernel_impl_nocastIZNS0_50_GLOBAL__N__2680c7bb_12_PowKernel_cu_7dd49032_316829pow_tensor_scalar_kernel_implIiiEEvRNS_18TensorIteratorBaseET0_EUliE_EEvS6_RKT_EUliE_EEviT1_:
	.zero		1072


//--------------------- .nv.constant0._ZN2at6native27unrolled_elementwise_kernelIZNS0_50_GLOBAL__N__2680c7bb_12_PowKernel_cu_7dd49032_316829pow_tensor_scalar_kernel_implIiiEEvRNS_18TensorIteratorBaseET0_EUliE_St5arrayIPcLm2EELi4E23TrivialOffsetCalculatorILi1EjESC_NS0_6memory15LoadWithoutCastENSD_16StoreWithoutCastEEEviT_S6_T2_T3_T4_T5_ --------------------------
	.section	.nv.constant0._ZN2at6native27unrolled_elementwise_kernelIZNS0_50_GLOBAL__N__2680c7bb_12_PowKernel_cu_7dd49032_316829pow_tensor_scalar_kernel_implIiiEEvRNS_18TensorIteratorBaseET0_EUliE_St5arrayIPcLm2EELi4E23TrivialOffsetCalculatorILi1EjESC_NS0_6memory15LoadWithoutCastENSD_16StoreWithoutCastEEEviT_S6_T2_T3_T4_T5_,"a",@progbits
	.sectionflags	@""
	.align	4
.nv.constant0._ZN2at6native27unrolled_elementwise_kernelIZNS0_50_GLOBAL__N__2680c7bb_12_PowKernel_cu_7dd49032_316829pow_tensor_scalar_kernel_implIiiEEvRNS_18TensorIteratorBaseET0_EUliE_St5arrayIPcLm2EELi4E23TrivialOffsetCalculatorILi1EjESC_NS0_6memory15LoadWithoutCastENSD_16StoreWithoutCastEEEviT_S6_T2_T3_T4_T5_:
	.zero		564


//--------------------- .nv.constant0._ZN2at6native29vectorized_elementwise_kernelILi2EZNS0_50_GLOBAL__N__2680c7bb_12_PowKernel_cu_7dd49032_316829pow_tensor_scalar_kernel_implIiiEEvRNS_18TensorIteratorBaseET0_EUliE_St5arrayIPcLm2EEEEviS6_T1_ --------------------------
	.section	.nv.constant0._ZN2at6native29vectorized_elementwise_kernelILi2EZNS0_50_GLOBAL__N__2680c7bb_12_PowKernel_cu_7dd49032_316829pow_tensor_scalar_kernel_implIiiEEvRNS_18TensorIteratorBaseET0_EUliE_St5arrayIPcLm2EEEEviS6_T1_,"a",@progbits
	.sectionflags	@""
	.align	4
.nv.constant0._ZN2at6native29vectorized_elementwise_kernelILi2EZNS0_50_GLOBAL__N__2680c7bb_12_PowKernel_cu_7dd49032_316829pow_tensor_scalar_kernel_implIiiEEvRNS_18TensorIteratorBaseET0_EUliE_St5arrayIPcLm2EEEEviS6_T1_:
	.zero		560


//--------------------- .nv.constant0._ZN2at6native29vectorized_elementwise_kernelILi4EZNS0_50_GLOBAL__N__2680c7bb_12_PowKernel_cu_7dd49032_316829pow_tensor_scalar_kernel_implIiiEEvRNS_18TensorIteratorBaseET0_EUliE_St5arrayIPcLm2EEEEviS6_T1_ --------------------------
	.section	.nv.constant0._ZN2at6native29vectorized_elementwise_kernelILi4EZNS0_50_GLOBAL__N__2680c7bb_12_PowKernel_cu_7dd49032_316829pow_tensor_scalar_kernel_implIiiEEvRNS_18TensorIteratorBaseET0_EUliE_St5arrayIPcLm2EEEEviS6_T1_,"a",@progbits
	.sectionflags	@""
	.align	4
.nv.constant0._ZN2at6native29vectorized_elementwise_kernelILi4EZNS0_50_GLOBAL__N__2680c7bb_12_PowKernel_cu_7dd49032_316829pow_tensor_scalar_kernel_implIiiEEvRNS_18TensorIteratorBaseET0_EUliE_St5arrayIPcLm2EEEEviS6_T1_:
	.zero		560


//--------------------- .nv.constant0._ZN2at6native29vectorized_elementwise_kernelILi8EZNS0_50_GLOBAL__N__2680c7bb_12_PowKernel_cu_7dd49032_316829pow_tensor_scalar_kernel_implIiiEEvRNS_18TensorIteratorBaseET0_EUliE_St5arrayIPcLm2EEEEviS6_T1_ --------------------------
	.section	.nv.constant0._ZN2at6native29vectorized_elementwise_kernelILi8EZNS0_50_GLOBAL__N__2680c7bb_12_PowKernel_cu_7dd49032_316829pow_tensor_scalar_kernel_implIiiEEvRNS_18TensorIteratorBaseET0_EUliE_St5arrayIPcLm2EEEEviS6_T1_,"a",@progbits
	.sectionflags	@""
	.align	4
.nv.constant0._ZN2at6native29vectorized_elementwise_kernelILi8EZNS0_50_GLOBAL__N__2680c7bb_12_PowKernel_cu_7dd49032_316829pow_tensor_scalar_kernel_implIiiEEvRNS_18TensorIteratorBaseET0_EUliE_St5arrayIPcLm2EEEEviS6_T1_:
	.zero		560


//--------------------- .nv.constant0._ZN2at6native18elementwise_kernelILi128ELi4EZNS0_15gpu_kernel_implIZNS0_50_GLOBAL__N__2680c7bb_12_PowKernel_cu_7dd49032_316829pow_tensor_scalar_kernel_implIaaEEvRNS_18TensorIteratorBaseET0_EUlaE2_EEvS6_RKT_EUliE_EEviT1_ --------------------------
	.section	.nv.constant0._ZN2at6native18elementwise_kernelILi128ELi4EZNS0_15gpu_kernel_implIZNS0_50_GLOBAL__N__2680c7bb_12_PowKernel_cu_7dd49032_316829pow_tensor_scalar_kernel_implIaaEEvRNS_18TensorIteratorBaseET0_EUlaE2_EEvS6_RKT_EUliE_EEviT1_,"a",@progbits
	.sectionflags	@""
	.align	4
.nv.constant0._ZN2at6native18elementwise_kernelILi128ELi4EZNS0_15gpu_kernel_implIZNS0_50_GLOBAL__N__2680c7bb_12_PowKernel_cu_7dd49032_316829pow_tensor_scalar_kernel_implIaaEEvRNS_18TensorIteratorBaseET0_EUlaE2_EEvS6_RKT_EUliE_EEviT1_:
	.zero		1088


//--------------------- .nv.constant0._ZN2at6native27unrolled_elementwise_kernelIZNS0_50_GLOBAL__N__2680c7bb_12_PowKernel_cu_7dd49032_316829pow_tensor_scalar_kernel_implIaaEEvRNS_18TensorIteratorBaseET0_EUlaE2_St5arrayIPcLm2EELi4E23TrivialOffsetCalculatorILi1EjESC_NS0_6memory12LoadWithCastILi1EEENSD_13StoreWithCastILi1EEEEEviT_S6_T2_T3_T4_T5_ --------------------------
	.section	.nv.constant0._ZN2at6native27unrolled_elementwise_kernelIZNS0_50_GLOBAL__N__2680c7bb_12_PowKernel_cu_7dd49032_316829pow_tensor_scalar_kernel_implIaaEEvRNS_18TensorIteratorBaseET0_EUlaE2_St5arrayIPcLm2EELi4E23TrivialOffsetCalculatorILi1EjESC_NS0_6memory12LoadWithCastILi1EEENSD_13StoreWithCastILi1EEEEEviT_S6_T2_T3_T4_T5_,"a",@progbits
	.sectionflags	@""
	.align	4
.nv.constant0._ZN2at6native27unrolled_elementwise_kernelIZNS0_50_GLOBAL__N__2680c7bb_12_PowKernel_cu_7dd49032_316829pow_tensor_scalar_kernel_implIaaEEvRNS_18TensorIteratorBaseET0_EUlaE2_St5arrayIPcLm2EELi4E23TrivialOffsetCalculatorILi1EjESC_NS0_6memory12LoadWithCastILi1EEENSD_13StoreWithCastILi1EEEEEviT_S6_T2_T3_T4_T5_:
	.zero		588


//--------------------- .nv.constant0._ZN2at6native18elementwise_kernelILi128ELi4EZNS0_22gpu_kernel_impl_nocastIZNS0_50_GLOBAL__N__2680c7bb_12_PowKernel_cu_7dd49032_316829pow_tensor_scalar_kernel_implIaaEEvRNS_18TensorIteratorBaseET0_EUlaE2_EEvS6_RKT_EUliE_EEviT1_ --------------------------
	.section	.nv.constant0._ZN2at6native18elementwise_kernelILi128ELi4EZNS0_22gpu_kernel_impl_nocastIZNS0_50_GLOBAL__N__2680c7bb_12_PowKernel_cu_7dd49032_316829pow_tensor_scalar_kernel_implIaaEEvRNS_18TensorIteratorBaseET0_EUlaE2_EEvS6_RKT_EUliE_EEviT1_,"a",@progbits
	.sectionflags	@""
	.align	4
.nv.constant0._ZN2at6native18elementwise_kernelILi128ELi4EZNS0_22gpu_kernel_impl_nocastIZNS0_50_GLOBAL__N__2680c7bb_12_PowKernel_cu_7dd49032_316829pow_tensor_scalar_kernel_implIaaEEvRNS_18TensorIteratorBaseET0_EUlaE2_EEvS6_RKT_EUliE_EEviT1_:
	.zero		1080


//--------------------- .nv.constant0._ZN2at6native27unrolled_elementwise_kernelIZNS0_50_GLOBAL__N__2680c7bb_12_PowKernel_cu_7dd49032_316829pow_tensor_scalar_kernel_implIaaEEvRNS_18TensorIteratorBaseET0_EUlaE2_St5arrayIPcLm2EELi4E23TrivialOffsetCalculatorILi1EjESC_NS0_6memory15LoadWithoutCastENSD_16StoreWithoutCastEEEviT_S6_T2_T3_T4_T5_ --------------------------
	.section	.nv.constant0._ZN2at6native27unrolled_elementwise_kernelIZNS0_50_GLOBAL__N__2680c7bb_12_PowKernel_cu_7dd49032_316829pow_tensor_scalar_kernel_implIaaEEvRNS_18TensorIteratorBaseET0_EUlaE2_St5arrayIPcLm2EELi4E23TrivialOffsetCalculatorILi1EjESC_NS0_6memory15LoadWithoutCastENSD_16StoreWithoutCastEEEviT_S6_T2_T3_T4_T5_,"a",@progbits
	.sectionflags	@""
	.align	4
.nv.constant0._ZN2at6native27unrolled_elementwise_kernelIZNS0_50_GLOBAL__N__2680c7bb_12_PowKernel_cu_7dd49032_316829pow_tensor_scalar_kernel_implIaaEEvRNS_18TensorIteratorBaseET0_EUlaE2_St5arrayIPcLm2EELi4E23TrivialOffsetCalculatorILi1EjESC_NS0_6memory15LoadWithoutCastENSD_16StoreWithoutCastEEEviT_S6_T2_T3_T4_T5_:
	.zero		572


//--------------------- .nv.constant0._ZN2at6native29vectorized_elementwise_kernelILi2EZNS0_50_GLOBAL__N__2680c7bb_12_PowKernel_cu_7dd49032_316829pow_tensor_scalar_kernel_implIaaEEvRNS_18TensorIteratorBaseET0_EUlaE2_St5arrayIPcLm2EEEEviS6_T1_ --------------------------
	.section	.nv.constant0._ZN2at6native29vectorized_elementwise_kernelILi2EZNS0_50_GLOBAL__N__2680c7bb_12_PowKernel_cu_7dd49032_316829pow_tensor_scalar_kernel_implIaaEEvRNS_18TensorIteratorBaseET0_EUlaE2_St5arrayIPcLm2EEEEviS6_T1_,"a",@progbits
	.sectionflags	@""
	.align	4
.nv.constant0._ZN2at6native29vectorized_elementwise_kernelILi2EZNS0_50_GLOBAL__N__2680c7bb_12_PowKernel_cu_7dd49032_316829pow_tensor_scalar_kernel_implIaaEEvRNS_18TensorIteratorBaseET0_EUlaE2_St5arrayIPcLm2EEEEviS6_T1_:
	.zero		568


//--------------------- .nv.constant0._ZN2at6native29vectorized_elementwise_kernelILi4EZNS0_50_GLOBAL__N__2680c7bb_12_PowKernel_cu_7dd49032_316829pow_tensor_scalar_kernel_implIaaEEvRNS_18TensorIteratorBaseET0_EUlaE2_St5arrayIPcLm2EEEEviS6_T1_ --------------------------
	.section	.nv.constant0._ZN2at6native29vectorized_elementwise_kernelILi4EZNS0_50_GLOBAL__N__2680c7bb_12_PowKernel_cu_7dd49032_316829pow_tensor_scalar_kernel_implIaaEEvRNS_18TensorIteratorBaseET0_EUlaE2_St5arrayIPcLm2EEEEviS6_T1_,"a",@progbits
	.sectionflags	@""
	.align	4
.nv.constant0._ZN2at6native29vectorized_elementwise_kernelILi4EZNS0_50_GLOBAL__N__2680c7bb_12_PowKernel_cu_7dd49032_316829pow_tensor_scalar_kernel_implIaaEEvRNS_18TensorIteratorBaseET0_EUlaE2_St5arrayIPcLm2EEEEviS6_T1_:
	.zero		568


//--------------------- .nv.constant0._ZN2at6native29vectorized_elementwise_kernelILi8EZNS0_50_GLOBAL__N__2680c7bb_12_PowKernel_cu_7dd49032_316829pow_tensor_scalar_kernel_implIaaEEvRNS_18TensorIteratorBaseET0_EUlaE2_St5arrayIPcLm2EEEEviS6_T1_ --------------------------
	.section	.nv.constant0._ZN2at6native29vectorized_elementwise_kernelILi8EZNS0_50_GLOBAL__N__2680c7bb_12_PowKernel_cu_7dd49032_316829pow_tensor_scalar_kernel_implIaaEEvRNS_18TensorIteratorBaseET0_EUlaE2_St5arrayIPcLm2EEEEviS6_T1_,"a",@progbits
	.sectionflags	@""
	.align	4
.nv.constant0._ZN2at6native29vectorized_elementwise_kernelILi8EZNS0_50_GLOBAL__N__2680c7bb_12_PowKernel_cu_7dd49032_316829pow_tensor_scalar_kernel_implIaaEEvRNS_18TensorIteratorBaseET0_EUlaE2_St5arrayIPcLm2EEEEviS6_T1_:
	.zero		568


//--------------------- .nv.constant0._ZN2at6native18elementwise_kernelILi128ELi4EZNS0_15gpu_kernel_implIZNS0_50_GLOBAL__N__2680c7bb_12_PowKernel_cu_7dd49032_316829pow_tensor_scalar_kernel_implIaaEEvRNS_18TensorIteratorBaseET0_EUlaE1_EEvS6_RKT_EUliE_EEviT1_ --------------------------
	.section	.nv.constant0._ZN2at6native18elementwise_kernelILi128ELi4EZNS0_15gpu_kernel_implIZNS0_50_GLOBAL__N__2680c7bb_12_PowKernel_cu_7dd49032_316829pow_tensor_scalar_kernel_implIaaEEvRNS_18TensorIteratorBaseET0_EUlaE1_EEvS6_RKT_EUliE_EEviT1_,"a",@progbits
	.sectionflags	@""
	.align	4
.nv.constant0._ZN2at6native18elementwise_kernelILi128ELi4EZNS0_15gpu_kernel_implIZNS0_50_GLOBAL__N__2680c7bb_12_PowKernel_cu_7dd49032_316829pow_tensor_scalar_kernel_implIaaEEvRNS_18TensorIteratorBaseET0_EUlaE1_EEvS6_RKT_EUliE_EEviT1_:
	.zero		1080


//--------------------- .nv.constant0._ZN2at6native27unrolled_elementwise_kernelIZNS0_50_GLOBAL__N__2680c7bb_12_PowKernel_cu_7dd49032_316829pow_tensor_scalar_kernel_implIaaEEvRNS_18TensorIteratorBaseET0_EUlaE1_St5arrayIPcLm2EELi4E23TrivialOffsetCalculatorILi1EjESC_NS0_6memory12LoadWithCastILi1EEENSD_13StoreWithCastILi1EEEEEviT_S6_T2_T3_T4_T5_ --------------------------
	.section	.nv.constant0._ZN2at6native27unrolled_elementwise_kernelIZNS0_50_GLOBAL__N__2680c7bb_12_PowKernel_cu_7dd49032_316829pow_tensor_scalar_kernel_implIaaEEvRNS_18TensorIteratorBaseET0_EUlaE1_St5arrayIPcLm2EELi4E23TrivialOffsetCalculatorILi1EjESC_NS0_6memory12LoadWithCastILi1EEENSD_13StoreWithCastILi1EEEEEviT_S6_T2_T3_T4_T5_,"a",@progbits
	.sectionflags	@""
	.align	4
.nv.constant0._ZN2at6native27unrolled_elementwise_kernelIZNS0_50_GLOBAL__N__2680c7bb_12_PowKernel_cu_7dd49032_316829pow_tensor_scalar_kernel_implIaaEEvRNS_18TensorIteratorBaseET0_EUlaE1_St5arrayIPcLm2EELi4E23TrivialOffsetCalculatorILi1EjESC_NS0_6memory12LoadWithCastILi1EEENSD_13StoreWithCastILi1EEEEEviT_S6_T2_T3_T4_T5_:
	.zero		580


//--------------------- .nv.constant0._ZN2at6native18elementwise_kernelILi128ELi4EZNS0_22gpu_kernel_impl_nocastIZNS0_50_GLOBAL__N__2680c7bb_12_PowKernel_cu_7dd49032_316829pow_tensor_scalar_kernel_implIaaEEvRNS_18TensorIteratorBaseET0_EUlaE1_EEvS6_RKT_EUliE_EEviT1_ --------------------------
	.section	.nv.constant0._ZN2at6native18elementwise_kernelILi128ELi4EZNS0_22gpu_kernel_impl_nocastIZNS0_50_GLOBAL__N__2680c7bb_12_PowKernel_cu_7dd49032_316829pow_tensor_scalar_kernel_implIaaEEvRNS_18TensorIteratorBaseET0_EUlaE1_EEvS6_RKT_EUliE_EEviT1_,"a",@progbits
	.sectionflags	@""
	.align	4
.nv.constant0._ZN2at6native18elementwise_kernelILi128ELi4EZNS0_22gpu_kernel_impl_nocastIZNS0_50_GLOBAL__N__2680c7bb_12_PowKernel_cu_7dd49032_316829pow_tensor_scalar_kernel_implIaaEEvRNS_18TensorIteratorBaseET0_EUlaE1_EEvS6_RKT_EUliE_EEviT1_:
	.zero		1072


//--------------------- .nv.constant0._ZN2at6native27unrolled_elementwise_kernelIZNS0_50_GLOBAL__N__2680c7bb_12_PowKernel_cu_7dd49032_316829pow_tensor_scalar_kernel_implIaaEEvRNS_18TensorIteratorBaseET0_EUlaE1_St5arrayIPcLm2EELi4E23TrivialOffsetCalculatorILi1EjESC_NS0_6memory15LoadWithoutCastENSD_16StoreWithoutCastEEEviT_S6_T2_T3_T4_T5_ --------------------------
	.section	.nv.constant0._ZN2at6native27unrolled_elementwise_kernelIZNS0_50_GLOBAL__N__2680c7bb_12_PowKernel_cu_7dd49032_316829pow_tensor_scalar_kernel_implIaaEEvRNS_18TensorIteratorBaseET0_EUlaE1_St5arrayIPcLm2EELi4E23TrivialOffsetCalculatorILi1EjESC_NS0_6memory15LoadWithoutCastENSD_16StoreWithoutCastEEEviT_S6_T2_T3_T4_T5_,"a",@progbits
	.sectionflags	@""
	.align	4
.nv.constant0._ZN2at6native27unrolled_elementwise_kernelIZNS0_50_GLOBAL__N__2680c7bb_12_PowKernel_cu_7dd49032_316829pow_tensor_scalar_kernel_implIaaEEvRNS_18TensorIteratorBaseET0_EUlaE1_St5arrayIPcLm2EELi4E23TrivialOffsetCalculatorILi1EjESC_NS0_6memory15LoadWithoutCastENSD_16StoreWithoutCastEEEviT_S6_T2_T3_T4_T5_:
	.zero		564


//--------------------- .nv.constant0._ZN2at6native29vectorized_elementwise_kernelILi2EZNS0_50_GLOBAL__N__2680c7bb_12_PowKernel_cu_7dd49032_316829pow_tensor_scalar_kernel_implIaaEEvRNS_18TensorIteratorBaseET0_EUlaE1_St5arrayIPcLm2EEEEviS6_T1_ --------------------------
	.section	.nv.constant0._ZN2at6native29vectorized_elementwise_kernelILi2EZNS0_50_GLOBAL__N__2680c7bb_12_PowKernel_cu_7dd49032_316829pow_tensor_scalar_kernel_implIaaEEvRNS_18TensorIteratorBaseET0_EUlaE1_St5arrayIPcLm2EEEEviS6_T1_,"a",@progbits
	.sectionflags	@""
	.align	4
.nv.constant0._ZN2at6native29vectorized_elementwise_kernelILi2EZNS0_50_GLOBAL__N__2680c7bb_12_PowKernel_cu_7dd49032_316829pow_tensor_scalar_kernel_implIaaEEvRNS_18TensorIteratorBaseET0_EUlaE1_St5arrayIPcLm2EEEEviS6_T1_:
	.zero		560


//--------------------- .nv.constant0._ZN2at6native29vectorized_elementwise_kernelILi4EZNS0_50_GLOBAL__N__2680c7bb_12_PowKernel_cu_7dd49032_316829pow_tensor_scalar_kernel_implIaaEEvRNS_18TensorIteratorBaseET0_EUlaE1_St5arrayIPcLm2EEEEviS6_T1_ --------------------------
	.section	.nv.constant0._ZN2at6native29vectorized_elementwise_kernelILi4EZNS0_50_GLOBAL__N__2680c7bb_12_PowKernel_cu_7dd49032_316829pow_tensor_scalar_kernel_implIaaEEvRNS_18TensorIteratorBaseET0_EUlaE1_St5arrayIPcLm2EEEEviS6_T1_,"a",@progbits
	.sectionflags	@""
	.align	4
.nv.constant0._ZN2at6native29vectorized_elementwise_kernelILi4EZNS0_50_GLOBAL__N__2680c7bb_12_PowKernel_cu_7dd49032_316829pow_tensor_scalar_kernel_implIaaEEvRNS_18TensorIteratorBaseET0_EUlaE1_St5arrayIPcLm2EEEEviS6_T1_:
	.zero		560


//--------------------- .nv.constant0._ZN2at6native29vectorized_elementwise_kernelILi8EZNS0_50_GLOBAL__N__2680c7bb_12_PowKernel_cu_7dd49032_316829pow_tensor_scalar_kernel_implIaaEEvRNS_18TensorIteratorBaseET0_EUlaE1_St5arrayIPcLm2EEEEviS6_T1_ --------------------------
	.section	.nv.constant0._ZN2at6native29vectorized_elementwise_kernelILi8EZNS0_50_GLOBAL__N__2680c7bb_12_PowKernel_cu_7dd49032_316829pow_tensor_scalar_kernel_implIaaEEvRNS_18TensorIteratorBaseET0_EUlaE1_St5arrayIPcLm2EEEEviS6_T1_,"a",@progbits
	.sectionflags	@""
	.align	4
.nv.constant0._ZN2at6native29vectorized_elementwise_kernelILi8EZNS0_50_GLOBAL__N__2680c7bb_12_PowKernel_cu_7dd49032_316829pow_tensor_scalar_kernel_implIaaEEvRNS_18TensorIteratorBaseET0_EUlaE1_St5arrayIPcLm2EEEEviS6_T1_:
	.zero		560


//--------------------- .nv.constant0._ZN2at6native18elementwise_kernelILi128ELi4EZNS0_15gpu_kernel_implIZNS0_50_GLOBAL__N__2680c7bb_12_PowKernel_cu_7dd49032_316829pow_tensor_scalar_kernel_implIaaEEvRNS_18TensorIteratorBaseET0_EUlaE0_EEvS6_RKT_EUliE_EEviT1_ --------------------------
	.section	.nv.constant0._ZN2at6native18elementwise_kernelILi128ELi4EZNS0_15gpu_kernel_implIZNS0_50_GLOBAL__N__2680c7bb_12_PowKernel_cu_7dd49032_316829pow_tensor_scalar_kernel_implIaaEEvRNS_18TensorIteratorBaseET0_EUlaE0_EEvS6_RKT_EUliE_EEviT1_,"a",@progbits
	.sectionflags	@""
	.align	4
.nv.constant0._ZN2at6native18elementwise_kernelILi128ELi4EZNS0_15gpu_kernel_implIZNS0_50_GLOBAL__N__2680c7bb_12_PowKernel_cu_7dd49032_316829pow_tensor_scalar_kernel_implIaaEEvRNS_18TensorIteratorBaseET0_EUlaE0_EEvS6_RKT_EUliE_EEviT1_:
	.zero		1080


//--------------------- .nv.constant0._ZN2at6native27unrolled_elementwise_kernelIZNS0_50_GLOBAL__N__2680c7bb_12_PowKernel_cu_7dd49032_316829pow_tensor_scalar_kernel_implIaaEEvRNS_18TensorIteratorBaseET0_EUlaE0_St5arrayIPcLm2EELi4E23TrivialOffsetCalculatorILi1EjESC_NS0_6memory12LoadWithCastILi1EEENSD_13StoreWithCastILi1EEEEEviT_S6_T2_T3_T4_T5_ --------------------------
	.section	.nv.constant0._ZN2at6native27unrolled_elementwise_kernelIZNS0_50_GLOBAL__N__2680c7bb_12_PowKernel_cu_7dd49032_316829pow_tensor_scalar_kernel_implIaaEEvRNS_18TensorIteratorBaseET0_EUlaE0_St5arrayIPcLm2EELi4E23TrivialOffsetCalculatorILi1EjESC_NS0_6memory12LoadWithCastILi1EEENSD_13StoreWithCastILi1EEEEEviT_S6_T2_T3_T4_T5_,"a",@progbits
	.sectionflags	@""
	.align	4
.nv.constant0._ZN2at6native27unrolled_elementwise_kernelIZNS0_50_GLOBAL__N__2680c7bb_12_PowKernel_cu_7dd49032_316829pow_tensor_scalar_kernel_implIaaEEvRNS_18TensorIteratorBaseET0_EUlaE0_St5arrayIPcLm2EELi4E23TrivialOffsetCalculatorILi1EjESC_NS0_6memory12LoadWithCastILi1EEENSD_13StoreWithCastILi1EEEEEviT_S6_T2_T3_T4_T5_:
	.zero		580


//--------------------- .nv.constant0._ZN2at6native18elementwise_kernelILi128ELi4EZNS0_22gpu_kernel_impl_nocastIZNS0_50_GLOBAL__N__2680c7bb_12_PowKernel_cu_7dd49032_316829pow_tensor_scalar_kernel_implIaaEEvRNS_18TensorIteratorBaseET0_EUlaE0_EEvS6_RKT_EUliE_EEviT1_ --------------------------
	.section	.nv.constant0._ZN2at6native18elementwise_kernelILi128ELi4EZNS0_22gpu_kernel_impl_nocastIZNS0_50_GLOBAL__N__2680c7bb_12_PowKernel_cu_7dd49032_316829pow_tensor_scalar_kernel_implIaaEEvRNS_18TensorIteratorBaseET0_EUlaE0_EEvS6_RKT_EUliE_EEviT1_,"a",@progbits
	.sectionflags	@""
	.align	4
.nv.constant0._ZN2at6native18elementwise_kernelILi128ELi4EZNS0_22gpu_kernel_impl_nocastIZNS0_50_GLOBAL__N__2680c7bb_12_PowKernel_cu_7dd49032_316829pow_tensor_scalar_kernel_implIaaEEvRNS_18TensorIteratorBaseET0_EUlaE0_EEvS6_RKT_EUliE_EEviT1_:
	.zero		1072


//--------------------- .nv.constant0._ZN2at6native27unrolled_elementwise_kernelIZNS0_50_GLOBAL__N__2680c7bb_12_PowKernel_cu_7dd49032_316829pow_tensor_scalar_kernel_implIaaEEvRNS_18TensorIteratorBaseET0_EUlaE0_St5arrayIPcLm2EELi4E23TrivialOffsetCalculatorILi1EjESC_NS0_6memory15LoadWithoutCastENSD_16StoreWithoutCastEEEviT_S6_T2_T3_T4_T5_ --------------------------
	.section	.nv.constant0._ZN2at6native27unrolled_elementwise_kernelIZNS0_50_GLOBAL__N__2680c7bb_12_PowKernel_cu_7dd49032_316829pow_tensor_scalar_kernel_implIaaEEvRNS_18TensorIteratorBaseET0_EUlaE0_St5arrayIPcLm2EELi4E23TrivialOffsetCalculatorILi1EjESC_NS0_6memory15LoadWithoutCastENSD_16StoreWithoutCastEEEviT_S6_T2_T3_T4_T5_,"a",@progbits
	.sectionflags	@""
	.align	4
.nv.constant0._ZN2at6native27unrolled_elementwise_kernelIZNS0_50_GLOBAL__N__2680c7bb_12_PowKernel_cu_7dd49032_316829pow_tensor_scalar_kernel_implIaaEEvRNS_18TensorIteratorBaseET0_EUlaE0_St5arrayIPcLm2EELi4E23TrivialOffsetCalculatorILi1EjESC_NS0_6memory15LoadWithoutCastENSD_16StoreWithoutCastEEEviT_S6_T2_T3_T4_T5_:
	.zero		564


//--------------------- .nv.constant0._ZN2at6native29vectorized_elementwise_kernelILi2EZNS0_50_GLOBAL__N__2680c7bb_12_PowKernel_cu_7dd49032_316829pow_tensor_scalar_kernel_implIaaEEvRNS_18TensorIteratorBaseET0_EUlaE0_St5arrayIPcLm2EEEEviS6_T1_ --------------------------
	.section	.nv.constant0._ZN2at6native29vectorized_elementwise_kernelILi2EZNS0_50_GLOBAL__N__2680c7bb_12_PowKernel_cu_7dd49032_316829pow_tensor_scalar_kernel_implIaaEEvRNS_18TensorIteratorBaseET0_EUlaE0_St5arrayIPcLm2EEEEviS6_T1_,"a",@progbits
	.sectionflags	@""
	.align	4
.nv.constant0._ZN2at6native29vectorized_elementwise_kernelILi2EZNS0_50_GLOBAL__N__2680c7bb_12_PowKernel_cu_7dd49032_316829pow_tensor_scalar_kernel_implIaaEEvRNS_18TensorIteratorBaseET0_EUlaE0_St5arrayIPcLm2EEEEviS6_T1_:
	.zero		560


//--------------------- .nv.constant0._ZN2at6native29vectorized_elementwise_kernelILi4EZNS0_50_GLOBAL__N__2680c7bb_12_PowKernel_cu_7dd49032_316829pow_tensor_scalar_kernel_implIaaEEvRNS_18TensorIteratorBaseET0_EUlaE0_St5arrayIPcLm2EEEEviS6_T1_ --------------------------
	.section	.nv.constant0._ZN2at6native29vectorized_elementwise_kernelILi4EZNS0_50_GLOBAL__N__2680c7bb_12_PowKernel_cu_7dd49032_316829pow_tensor_scalar_kernel_implIaaEEvRNS_18TensorIteratorBaseET0_EUlaE0_St5arrayIPcLm2EEEEviS6_T1_,"a",@progbits
	.sectionflags	@""
	.align	4
.nv.constant0._ZN2at6native29vectorized_elementwise_kernelILi4EZNS0_50_GLOBAL__N__2680c7bb_12_PowKernel_cu_7dd49032_316829pow_tensor_scalar_kernel_implIaaEEvRNS_18TensorIteratorBaseET0_EUlaE0_St5arrayIPcLm2EEEEviS6_T1_:
	.zero		560


//--------------------- .nv.constant0._ZN2at6native29vectorized_elementwise_kernelILi8EZNS0_50_GLOBAL__N__2680c7bb_12_PowKernel_cu_7dd49032_316829pow_tensor_scalar_kernel_implIaaEEvRNS_18TensorIteratorBaseET0_EUlaE0_St5arrayIPcLm2EEEEviS6_T1_ --------------------------
	.section	.nv.constant0._ZN2at6native29vectorized_elementwise_kernelILi8EZNS0_50_GLOBAL__N__2680c7bb_12_PowKernel_cu_7dd49032_316829pow_tensor_scalar_kernel_implIaaEEvRNS_18TensorIteratorBaseET0_EUlaE0_St5arrayIPcLm2EEEEviS6_T1_,"a",@progbits
	.sectionflags	@""
	.align	4
.nv.constant0._ZN2at6native29vectorized_elementwise_kernelILi8EZNS0_50_GLOBAL__N__2680c7bb_12_PowKernel_cu_7dd49032_316829pow_tensor_scalar_kernel_implIaaEEvRNS_18TensorIteratorBaseET0_EUlaE0_St5arrayIPcLm2EEEEviS6_T1_:
	.zero		560


//--------------------- .nv.constant0._ZN2at6native18elementwise_kernelILi128ELi4EZNS0_15gpu_kernel_implIZNS0_50_GLOBAL__N__2680c7bb_12_PowKernel_cu_7dd49032_316829pow_tensor_scalar_kernel_implIaaEEvRNS_18TensorIteratorBaseET0_EUlaE_EEvS6_RKT_EUliE_EEviT1_ --------------------------
	.section	.nv.constant0._ZN2at6native18elementwise_kernelILi128ELi4EZNS0_15gpu_kernel_implIZNS0_50_GLOBAL__N__2680c7bb_12_PowKernel_cu_7dd49032_316829pow_tensor_scalar_kernel_implIaaEEvRNS_18TensorIteratorBaseET0_EUlaE_EEvS6_RKT_EUliE_EEviT1_,"a",@progbits
	.sectionflags	@""
	.align	4
.nv.constant0._ZN2at6native18elementwise_kernelILi128ELi4EZNS0_15gpu_kernel_implIZNS0_50_GLOBAL__N__2680c7bb_12_PowKernel_cu_7dd49032_316829pow_tensor_scalar_kernel_implIaaEEvRNS_18TensorIteratorBaseET0_EUlaE_EEvS6_RKT_EUliE_EEviT1_:
	.zero		1080


//--------------------- .nv.constant0._ZN2at6native27unrolled_elementwise_kernelIZNS0_50_GLOBAL__N__2680c7bb_12_PowKernel_cu_7dd49032_316829pow_tensor_scalar_kernel_implIaaEEvRNS_18TensorIteratorBaseET0_EUlaE_St5arrayIPcLm2EELi4E23TrivialOffsetCalculatorILi1EjESC_NS0_6memory12LoadWithCastILi1EEENSD_13StoreWithCastILi1EEEEEviT_S6_T2_T3_T4_T5_ --------------------------
	.section	.nv.constant0._ZN2at6native27unrolled_elementwise_kernelIZNS0_50_GLOBAL__N__2680c7bb_12_PowKernel_cu_7dd49032_316829pow_tensor_scalar_kernel_implIaaEEvRNS_18TensorIteratorBaseET0_EUlaE_St5arrayIPcLm2EELi4E23TrivialOffsetCalculatorILi1EjESC_NS0_6memory12LoadWithCastILi1EEENSD_13StoreWithCastILi1EEEEEviT_S6_T2_T3_T4_T5_,"a",@progbits
	.sectionflags	@""
	.align	4
.nv.constant0._ZN2at6native27unrolled_elementwise_kernelIZNS0_50_GLOBAL__N__2680c7bb_12_PowKernel_cu_7dd49032_316829pow_tensor_scalar_kernel_implIaaEEvRNS_18TensorIteratorBaseET0_EUlaE_St5arrayIPcLm2EELi4E23TrivialOffsetCalculatorILi1EjESC_NS0_6memory12LoadWithCastILi1EEENSD_13StoreWithCastILi1EEEEEviT_S6_T2_T3_T4_T5_:
	.zero		580


//--------------------- .nv.constant0._ZN2at6native18elementwise_kernelILi128ELi4EZNS0_22gpu_kernel_impl_nocastIZNS0_50_GLOBAL__N__2680c7bb_12_PowKernel_cu_7dd49032_316829pow_tensor_scalar_kernel_implIaaEEvRNS_18TensorIteratorBaseET0_EUlaE_EEvS6_RKT_EUliE_EEviT1_ --------------------------
	.section	.nv.constant0._ZN2at6native18elementwise_kernelILi128ELi4EZNS0_22gpu_kernel_impl_nocastIZNS0_50_GLOBAL__N__2680c7bb_12_PowKernel_cu_7dd49032_316829pow_tensor_scalar_kernel_implIaaEEvRNS_18TensorIteratorBaseET0_EUlaE_EEvS6_RKT_EUliE_EEviT1_,"a",@progbits
	.sectionflags	@""
	.align	4
.nv.constant0._ZN2at6native18elementwise_kernelILi128ELi4EZNS0_22gpu_kernel_impl_nocastIZNS0_50_GLOBAL__N__2680c7bb_12_PowKernel_cu_7dd49032_316829pow_tensor_scalar_kernel_implIaaEEvRNS_18TensorIteratorBaseET0_EUlaE_EEvS6_RKT_EUliE_EEviT1_:
	.zero		1072


//--------------------- .nv.constant0._ZN2at6native27unrolled_elementwise_kernelIZNS0_50_GLOBAL__N__2680c7bb_12_PowKernel_cu_7dd49032_316829pow_tensor_scalar_kernel_implIaaEEvRNS_18TensorIteratorBaseET0_EUlaE_St5arrayIPcLm2EELi4E23TrivialOffsetCalculatorILi1EjESC_NS0_6memory15LoadWithoutCastENSD_16StoreWithoutCastEEEviT_S6_T2_T3_T4_T5_ --------------------------
	.section	.nv.constant0._ZN2at6native27unrolled_elementwise_kernelIZNS0_50_GLOBAL__N__2680c7bb_12_PowKernel_cu_7dd49032_316829pow_tensor_scalar_kernel_implIaaEEvRNS_18TensorIteratorBaseET0_EUlaE_St5arrayIPcLm2EELi4E23TrivialOffsetCalculatorILi1EjESC_NS0_6memory15LoadWithoutCastENSD_16StoreWithoutCastEEEviT_S6_T2_T3_T4_T5_,"a",@progbits
	.sectionflags	@""
	.align	4
.nv.constant0._ZN2at6native27unrolled_elementwise_kernelIZNS0_50_GLOBAL__N__2680c7bb_12_PowKernel_cu_7dd49032_316829pow_tensor_scalar_kernel_implIaaEEvRNS_18TensorIteratorBaseET0_EUlaE_St5arrayIPcLm2EELi4E23TrivialOffsetCalculatorILi1EjESC_NS0_6memory15LoadWithoutCastENSD_16StoreWithoutCastEEEviT_S6_T2_T3_T4_T5_:
	.zero		564


//--------------------- .nv.constant0._ZN2at6native29vectorized_elementwise_kernelILi2EZNS0_50_GLOBAL__N__2680c7bb_12_PowKernel_cu_7dd49032_316829pow_tensor_scalar_kernel_implIaaEEvRNS_18TensorIteratorBaseET0_EUlaE_St5arrayIPcLm2EEEEviS6_T1_ --------------------------
	.section	.nv.constant0._ZN2at6native29vectorized_elementwise_kernelILi2EZNS0_50_GLOBAL__N__2680c7bb_12_PowKernel_cu_7dd49032_316829pow_tensor_scalar_kernel_implIaaEEvRNS_18TensorIteratorBaseET0_EUlaE_St5arrayIPcLm2EEEEviS6_T1_,"a",@progbits
	.sectionflags	@""
	.align	4
.nv.constant0._ZN2at6native29vectorized_elementwise_kernelILi2EZNS0_50_GLOBAL__N__2680c7bb_12_PowKernel_cu_7dd49032_316829pow_tensor_scalar_kernel_implIaaEEvRNS_18TensorIteratorBaseET0_EUlaE_St5arrayIPcLm2EEEEviS6_T1_:
	.zero		560


//--------------------- .nv.constant0._ZN2at6native29vectorized_elementwise_kernelILi4EZNS0_50_GLOBAL__N__2680c7bb_12_PowKernel_cu_7dd49032_316829pow_tensor_scalar_kernel_implIaaEEvRNS_18TensorIteratorBaseET0_EUlaE_St5arrayIPcLm2EEEEviS6_T1_ --------------------------
	.section	.nv.constant0._ZN2at6native29vectorized_elementwise_kernelILi4EZNS0_50_GLOBAL__N__2680c7bb_12_PowKernel_cu_7dd49032_316829pow_tensor_scalar_kernel_implIaaEEvRNS_18TensorIteratorBaseET0_EUlaE_St5arrayIPcLm2EEEEviS6_T1_,"a",@progbits
	.sectionflags	@""
	.align	4
.nv.constant0._ZN2at6native29vectorized_elementwise_kernelILi4EZNS0_50_GLOBAL__N__2680c7bb_12_PowKernel_cu_7dd49032_316829pow_tensor_scalar_kernel_implIaaEEvRNS_18TensorIteratorBaseET0_EUlaE_St5arrayIPcLm2EEEEviS6_T1_:
	.zero		560


//--------------------- .nv.constant0._ZN2at6native29vectorized_elementwise_kernelILi8EZNS0_50_GLOBAL__N__2680c7bb_12_PowKernel_cu_7dd49032_316829pow_tensor_scalar_kernel_implIaaEEvRNS_18TensorIteratorBaseET0_EUlaE_St5arrayIPcLm2EEEEviS6_T1_ --------------------------
	.section	.nv.constant0._ZN2at6native29vectorized_elementwise_kernelILi8EZNS0_50_GLOBAL__N__2680c7bb_12_PowKernel_cu_7dd49032_316829pow_tensor_scalar_kernel_implIaaEEvRNS_18TensorIteratorBaseET0_EUlaE_St5arrayIPcLm2EEEEviS6_T1_,"a",@progbits
	.sectionflags	@""
	.align	4
.nv.constant0._ZN2at6native29vectorized_elementwise_kernelILi8EZNS0_50_GLOBAL__N__2680c7bb_12_PowKernel_cu_7dd49032_316829pow_tensor_scalar_kernel_implIaaEEvRNS_18TensorIteratorBaseET0_EUlaE_St5arrayIPcLm2EEEEviS6_T1_:
	.zero		560


//--------------------- .nv.constant0._ZN2at6native18elementwise_kernelILi128ELi4EZNS0_15gpu_kernel_implIZNS0_50_GLOBAL__N__2680c7bb_12_PowKernel_cu_7dd49032_316829pow_tensor_scalar_kernel_implIhhEEvRNS_18TensorIteratorBaseET0_EUlhE2_EEvS6_RKT_EUliE_EEviT1_ --------------------------
	.section	.nv.constant0._ZN2at6native18elementwise_kernelILi128ELi4EZNS0_15gpu_kernel_implIZNS0_50_GLOBAL__N__2680c7bb_12_PowKernel_cu_7dd49032_316829pow_tensor_scalar_kernel_implIhhEEvRNS_18TensorIteratorBaseET0_EUlhE2_EEvS6_RKT_EUliE_EEviT1_,"a",@progbits
	.sectionflags	@""
	.align	4
.nv.constant0._ZN2at6native18elementwise_kernelILi128ELi4EZNS0_15gpu_kernel_implIZNS0_50_GLOBAL__N__2680c7bb_12_PowKernel_cu_7dd49032_316829pow_tensor_scalar_kernel_implIhhEEvRNS_18TensorIteratorBaseET0_EUlhE2_EEvS6_RKT_EUliE_EEviT1_:
	.zero		1088


//--------------------- .nv.constant0._ZN2at6native27unrolled_elementwise_kernelIZNS0_50_GLOBAL__N__2680c7bb_12_PowKernel_cu_7dd49032_316829pow_tensor_scalar_kernel_implIhhEEvRNS_18TensorIteratorBaseET0_EUlhE2_St5arrayIPcLm2EELi4E23TrivialOffsetCalculatorILi1EjESC_NS0_6memory12LoadWithCastILi1EEENSD_13StoreWithCastILi1EEEEEviT_S6_T2_T3_T4_T5_ --------------------------
	.section	.nv.constant0._ZN2at6native27unrolled_elementwise_kernelIZNS0_50_GLOBAL__N__2680c7bb_12_PowKernel_cu_7dd49032_316829pow_tensor_scalar_kernel_implIhhEEvRNS_18TensorIteratorBaseET0_EUlhE2_St5arrayIPcLm2EELi4E23TrivialOffsetCalculatorILi1EjESC_NS0_6memory12LoadWithCastILi1EEENSD_13StoreWithCastILi1EEEEEviT_S6_T2_T3_T4_T5_,"a",@progbits
	.sectionflags	@""
	.align	4
.nv.constant0._ZN2at6native27unrolled_elementwise_kernelIZNS0_50_GLOBAL__N__2680c7bb_12_PowKernel_cu_7dd49032_316829pow_tensor_scalar_kernel_implIhhEEvRNS_18TensorIteratorBaseET0_EUlhE2_St5arrayIPcLm2EELi4E23TrivialOffsetCalculatorILi1EjESC_NS0_6memory12LoadWithCastILi1EEENSD_13StoreWithCastILi1EEEEEviT_S6_T2_T3_T4_T5_:
	.zero		588


//--------------------- .nv.constant0._ZN2at6native18elementwise_kernelILi128ELi4EZNS0_22gpu_kernel_impl_nocastIZNS0_50_GLOBAL__N__2680c7bb_12_PowKernel_cu_7dd49032_316829pow_tensor_scalar_kernel_implIhhEEvRNS_18TensorIteratorBaseET0_EUlhE2_EEvS6_RKT_EUliE_EEviT1_ --------------------------
	.section	.nv.constant0._ZN2at6native18elementwise_kernelILi128ELi4EZNS0_22gpu_kernel_impl_nocastIZNS0_50_GLOBAL__N__2680c7bb_12_PowKernel_cu_7dd49032_316829pow_tensor_scalar_kernel_implIhhEEvRNS_18TensorIteratorBaseET0_EUlhE2_EEvS6_RKT_EUliE_EEviT1_,"a",@progbits
	.sectionflags	@""
	.align	4
.nv.constant0._ZN2at6native18elementwise_kernelILi128ELi4EZNS0_22gpu_kernel_impl_nocastIZNS0_50_GLOBAL__N__2680c7bb_12_PowKernel_cu_7dd49032_316829pow_tensor_scalar_kernel_implIhhEEvRNS_18TensorIteratorBaseET0_EUlhE2_EEvS6_RKT_EUliE_EEviT1_:
	.zero		1080


//--------------------- .nv.constant0._ZN2at6native27unrolled_elementwise_kernelIZNS0_50_GLOBAL__N__2680c7bb_12_PowKernel_cu_7dd49032_316829pow_tensor_scalar_kernel_implIhhEEvRNS_18TensorIteratorBaseET0_EUlhE2_St5arrayIPcLm2EELi4E23TrivialOffsetCalculatorILi1EjESC_NS0_6memory15LoadWithoutCastENSD_16StoreWithoutCastEEEviT_S6_T2_T3_T4_T5_ --------------------------
	.section	.nv.constant0._ZN2at6native27unrolled_elementwise_kernelIZNS0_50_GLOBAL__N__2680c7bb_12_PowKernel_cu_7dd49032_316829pow_tensor_scalar_kernel_implIhhEEvRNS_18TensorIteratorBaseET0_EUlhE2_St5arrayIPcLm2EELi4E23TrivialOffsetCalculatorILi1EjESC_NS0_6memory15LoadWithoutCastENSD_16StoreWithoutCastEEEviT_S6_T2_T3_T4_T5_,"a",@progbits
	.sectionflags	@""
	.align	4
.nv.constant0._ZN2at6native27unrolled_elementwise_kernelIZNS0_50_GLOBAL__N__2680c7bb_12_PowKernel_cu_7dd49032_316829pow_tensor_scalar_kernel_implIhhEEvRNS_18TensorIteratorBaseET0_EUlhE2_St5arrayIPcLm2EELi4E23TrivialOffsetCalculatorILi1EjESC_NS0_6memory15LoadWithoutCastENSD_16StoreWithoutCastEEEviT_S6_T2_T3_T4_T5_:
	.zero		572


//--------------------- .nv.constant0._ZN2at6native29vectorized_elementwise_kernelILi2EZNS0_50_GLOBAL__N__2680c7bb_12_PowKernel_cu_7dd49032_316829pow_tensor_scalar_kernel_implIhhEEvRNS_18TensorIteratorBaseET0_EUlhE2_St5arrayIPcLm2EEEEviS6_T1_ --------------------------
	.section	.nv.constant0._ZN2at6native29vectorized_elementwise_kernelILi2EZNS0_50_GLOBAL__N__2680c7bb_12_PowKernel_cu_7dd49032_316829pow_tensor_scalar_kernel_implIhhEEvRNS_18TensorIteratorBaseET0_EUlhE2_St5arrayIPcLm2EEEEviS6_T1_,"a",@progbits
	.sectionflags	@""
	.align	4
.nv.constant0._ZN2at6native29vectorized_elementwise_kernelILi2EZNS0_50_GLOBAL__N__2680c7bb_12_PowKernel_cu_7dd49032_316829pow_tensor_scalar_kernel_implIhhEEvRNS_18TensorIteratorBaseET0_EUlhE2_St5arrayIPcLm2EEEEviS6_T1_:
	.zero		568


//--------------------- .nv.constant0._ZN2at6native29vectorized_elementwise_kernelILi4EZNS0_50_GLOBAL__N__2680c7bb_12_PowKernel_cu_7dd49032_316829pow_tensor_scalar_kernel_implIhhEEvRNS_18TensorIteratorBaseET0_EUlhE2_St5arrayIPcLm2EEEEviS6_T1_ --------------------------
	.section	.nv.constant0._ZN2at6native29vectorized_elementwise_kernelILi4EZNS0_50_GLOBAL__N__2680c7bb_12_PowKernel_cu_7dd49032_316829pow_tensor_scalar_kernel_implIhhEEvRNS_18TensorIteratorBaseET0_EUlhE2_St5arrayIPcLm2EEEEviS6_T1_,"a",@progbits
	.sectionflags	@""
	.align	4
.nv.constant0._ZN2at6native29vectorized_elementwise_kernelILi4EZNS0_50_GLOBAL__N__2680c7bb_12_PowKernel_cu_7dd49032_316829pow_tensor_scalar_kernel_implIhhEEvRNS_18TensorIteratorBaseET0_EUlhE2_St5arrayIPcLm2EEEEviS6_T1_:
	.zero		568


//--------------------- .nv.constant0._ZN2at6native29vectorized_elementwise_kernelILi8EZNS0_50_GLOBAL__N__2680c7bb_12_PowKernel_cu_7dd49032_316829pow_tensor_scalar_kernel_implIhhEEvRNS_18TensorIteratorBaseET0_EUlhE2_St5arrayIPcLm2EEEEviS6_T1_ --------------------------
	.section	.nv.constant0._ZN2at6native29vectorized_elementwise_kernelILi8EZNS0_50_GLOBAL__N__2680c7bb_12_PowKernel_cu_7dd49032_316829pow_tensor_scalar_kernel_implIhhEEvRNS_18TensorIteratorBaseET0_EUlhE2_St5arrayIPcLm2EEEEviS6_T1_,"a",@progbits
	.sectionflags	@""
	.align	4
.nv.constant0._ZN2at6native29vectorized_elementwise_kernelILi8EZNS0_50_GLOBAL__N__2680c7bb_12_PowKernel_cu_7dd49032_316829pow_tensor_scalar_kernel_implIhhEEvRNS_18TensorIteratorBaseET0_EUlhE2_St5arrayIPcLm2EEEEviS6_T1_:
	.zero		568


//--------------------- .nv.constant0._ZN2at6native18elementwise_kernelILi128ELi4EZNS0_15gpu_kernel_implIZNS0_50_GLOBAL__N__2680c7bb_12_PowKernel_cu_7dd49032_316829pow_tensor_scalar_kernel_implIhhEEvRNS_18TensorIteratorBaseET0_EUlhE1_EEvS6_RKT_EUliE_EEviT1_ --------------------------
	.section	.nv.constant0._ZN2at6native18elementwise_kernelILi128ELi4EZNS0_15gpu_kernel_implIZNS0_50_GLOBAL__N__2680c7bb_12_PowKernel_cu_7dd49032_316829pow_tensor_scalar_kernel_implIhhEEvRNS_18TensorIteratorBaseET0_EUlhE1_EEvS6_RKT_EUliE_EEviT1_,"a",@progbits
	.sectionflags	@""
	.align	4
.nv.constant0._ZN2at6native18elementwise_kernelILi128ELi4EZNS0_15gpu_kernel_implIZNS0_50_GLOBAL__N__2680c7bb_12_PowKernel_cu_7dd49032_316829pow_tensor_scalar_kernel_implIhhEEvRNS_18TensorIteratorBaseET0_EUlhE1_EEvS6_RKT_EUliE_EEviT1_:
	.zero		1080


//--------------------- .nv.constant0._ZN2at6native27unrolled_elementwise_kernelIZNS0_50_GLOBAL__N__2680c7bb_12_PowKernel_cu_7dd49032_316829pow_tensor_scalar_kernel_implIhhEEvRNS_18TensorIteratorBaseET0_EUlhE1_St5arrayIPcLm2EELi4E23TrivialOffsetCalculatorILi1EjESC_NS0_6memory12LoadWithCastILi1EEENSD_13StoreWithCastILi1EEEEEviT_S6_T2_T3_T4_T5_ --------------------------
	.section	.nv.constant0._ZN2at6native27unrolled_elementwise_kernelIZNS0_50_GLOBAL__N__2680c7bb_12_PowKernel_cu_7dd49032_316829pow_tensor_scalar_kernel_implIhhEEvRNS_18TensorIteratorBaseET0_EUlhE1_St5arrayIPcLm2EELi4E23TrivialOffsetCalculatorILi1EjESC_NS0_6memory12LoadWithCastILi1EEENSD_13StoreWithCastILi1EEEEEviT_S6_T2_T3_T4_T5_,"a",@progbits
	.sectionflags	@""
	.align	4
.nv.constant0._ZN2at6native27unrolled_elementwise_kernelIZNS0_50_GLOBAL__N__2680c7bb_12_PowKernel_cu_7dd49032_316829pow_tensor_scalar_kernel_implIhhEEvRNS_18TensorIteratorBaseET0_EUlhE1_St5arrayIPcLm2EELi4E23TrivialOffsetCalculatorILi1EjESC_NS0_6memory12LoadWithCastILi1EEENSD_13StoreWithCastILi1EEEEEviT_S6_T2_T3_T4_T5_:
	.zero		580


//--------------------- .nv.constant0._ZN2at6native18elementwise_kernelILi128ELi4EZNS0_22gpu_kernel_impl_nocastIZNS0_50_GLOBAL__N__2680c7bb_12_PowKernel_cu_7dd49032_316829pow_tensor_scalar_kernel_implIhhEEvRNS_18TensorIteratorBaseET0_EUlhE1_EEvS6_RKT_EUliE_EEviT1_ --------------------------
	.section	.nv.constant0._ZN2at6native18elementwise_kernelILi128ELi4EZNS0_22gpu_kernel_impl_nocastIZNS0_50_GLOBAL__N__2680c7bb_12_PowKernel_cu_7dd49032_316829pow_tensor_scalar_kernel_implIhhEEvRNS_18TensorIteratorBaseET0_EUlhE1_EEvS6_RKT_EUliE_EEviT1_,"a",@progbits
	.sectionflags	@""
	.align	4
.nv.constant0._ZN2at6native18elementwise_kernelILi128ELi4EZNS0_22gpu_kernel_impl_nocastIZNS0_50_GLOBAL__N__2680c7bb_12_PowKernel_cu_7dd49032_316829pow_tensor_scalar_kernel_implIhhEEvRNS_18TensorIteratorBaseET0_EUlhE1_EEvS6_RKT_EUliE_EEviT1_:
	.zero		1072


//--------------------- .nv.constant0._ZN2at6native27unrolled_elementwise_kernelIZNS0_50_GLOBAL__N__2680c7bb_12_PowKernel_cu_7dd49032_316829pow_tensor_scalar_kernel_implIhhEEvRNS_18TensorIteratorBaseET0_EUlhE1_St5arrayIPcLm2EELi4E23TrivialOffsetCalculatorILi1EjESC_NS0_6memory15LoadWithoutCastENSD_16StoreWithoutCastEEEviT_S6_T2_T3_T4_T5_ --------------------------
	.section	.nv.constant0._ZN2at6native27unrolled_elementwise_kernelIZNS0_50_GLOBAL__N__2680c7bb_12_PowKernel_cu_7dd49032_316829pow_tensor_scalar_kernel_implIhhEEvRNS_18TensorIteratorBaseET0_EUlhE1_St5arrayIPcLm2EELi4E23TrivialOffsetCalculatorILi1EjESC_NS0_6memory15LoadWithoutCastENSD_16StoreWithoutCastEEEviT_S6_T2_T3_T4_T5_,"a",@progbits
	.sectionflags	@""
	.align	4
.nv.constant0._ZN2at6native27unrolled_elementwise_kernelIZNS0_50_GLOBAL__N__2680c7bb_12_PowKernel_cu_7dd49032_316829pow_tensor_scalar_kernel_implIhhEEvRNS_18TensorIteratorBaseET0_EUlhE1_St5arrayIPcLm2EELi4E23TrivialOffsetCalculatorILi1EjESC_NS0_6memory15LoadWithoutCastENSD_16StoreWithoutCastEEEviT_S6_T2_T3_T4_T5_:
	.zero		564


//--------------------- .nv.constant0._ZN2at6native29vectorized_elementwise_kernelILi2EZNS0_50_GLOBAL__N__2680c7bb_12_PowKernel_cu_7dd49032_316829pow_tensor_scalar_kernel_implIhhEEvRNS_18TensorIteratorBaseET0_EUlhE1_St5arrayIPcLm2EEEEviS6_T1_ --------------------------
	.section	.nv.constant0._ZN2at6native29vectorized_elementwise_kernelILi2EZNS0_50_GLOBAL__N__2680c7bb_12_PowKernel_cu_7dd49032_316829pow_tensor_scalar_kernel_implIhhEEvRNS_18TensorIteratorBaseET0_EUlhE1_St5arrayIPcLm2EEEEviS6_T1_,"a",@progbits
	.sectionflags	@""
	.align	4
.nv.constant0._ZN2at6native29vectorized_elementwise_kernelILi2EZNS0_50_GLOBAL__N__2680c7bb_12_PowKernel_cu_7dd49032_316829pow_tensor_scalar_kernel_implIhhEEvRNS_18TensorIteratorBaseET0_EUlhE1_St5arrayIPcLm2EEEEviS6_T1_:
	.zero		560


//--------------------- .nv.constant0._ZN2at6native29vectorized_elementwise_kernelILi4EZNS0_50_GLOBAL__N__2680c7bb_12_PowKernel_cu_7dd49032_316829pow_tensor_scalar_kernel_implIhhEEvRNS_18TensorIteratorBaseET0_EUlhE1_St5arrayIPcLm2EEEEviS6_T1_ --------------------------
	.section	.nv.constant0._ZN2at6native29vectorized_elementwise_kernelILi4EZNS0_50_GLOBAL__N__2680c7bb_12_PowKernel_cu_7dd49032_316829pow_tensor_scalar_kernel_implIhhEEvRNS_18TensorIteratorBaseET0_EUlhE1_St5arrayIPcLm2EEEEviS6_T1_,"a",@progbits
	.sectionflags	@""
	.align	4
.nv.constant0._ZN2at6native29vectorized_elementwise_kernelILi4EZNS0_50_GLOBAL__N__2680c7bb_12_PowKernel_cu_7dd49032_316829pow_tensor_scalar_kernel_implIhhEEvRNS_18TensorIteratorBaseET0_EUlhE1_St5arrayIPcLm2EEEEviS6_T1_:
	.zero		560


//--------------------- .nv.constant0._ZN2at6native29vectorized_elementwise_kernelILi8EZNS0_50_GLOBAL__N__2680c7bb_12_PowKernel_cu_7dd49032_316829pow_tensor_scalar_kernel_implIhhEEvRNS_18TensorIteratorBaseET0_EUlhE1_St5arrayIPcLm2EEEEviS6_T1_ --------------------------
	.section	.nv.constant0._ZN2at6native29vectorized_elementwise_kernelILi8EZNS0_50_GLOBAL__N__2680c7bb_12_PowKernel_cu_7dd49032_316829pow_tensor_scalar_kernel_implIhhEEvRNS_18TensorIteratorBaseET0_EUlhE1_St5arrayIPcLm2EEEEviS6_T1_,"a",@progbits
	.sectionflags	@""
	.align	4
.nv.constant0._ZN2at6native29vectorized_elementwise_kernelILi8EZNS0_50_GLOBAL__N__2680c7bb_12_PowKernel_cu_7dd49032_316829pow_tensor_scalar_kernel_implIhhEEvRNS_18TensorIteratorBaseET0_EUlhE1_St5arrayIPcLm2EEEEviS6_T1_:
	.zero		560


//--------------------- .nv.constant0._ZN2at6native18elementwise_kernelILi128ELi4EZNS0_15gpu_kernel_implIZNS0_50_GLOBAL__N__2680c7bb_12_PowKernel_cu_7dd49032_316829pow_tensor_scalar_kernel_implIhhEEvRNS_18TensorIteratorBaseET0_EUlhE0_EEvS6_RKT_EUliE_EEviT1_ --------------------------
	.section	.nv.constant0._ZN2at6native18elementwise_kernelILi128ELi4EZNS0_15gpu_kernel_implIZNS0_50_GLOBAL__N__2680c7bb_12_PowKernel_cu_7dd49032_316829pow_tensor_scalar_kernel_implIhhEEvRNS_18TensorIteratorBaseET0_EUlhE0_EEvS6_RKT_EUliE_EEviT1_,"a",@progbits
	.sectionflags	@""
	.align	4
.nv.constant0._ZN2at6native18elementwise_kernelILi128ELi4EZNS0_15gpu_kernel_implIZNS0_50_GLOBAL__N__2680c7bb_12_PowKernel_cu_7dd49032_316829pow_tensor_scalar_kernel_implIhhEEvRNS_18TensorIteratorBaseET0_EUlhE0_EEvS6_RKT_EUliE_EEviT1_:
	.zero		1080


//--------------------- .nv.constant0._ZN2at6native27unrolled_elementwise_kernelIZNS0_50_GLOBAL__N__2680c7bb_12_PowKernel_cu_7dd49032_316829pow_tensor_scalar_kernel_implIhhEEvRNS_18TensorIteratorBaseET0_EUlhE0_St5arrayIPcLm2EELi4E23TrivialOffsetCalculatorILi1EjESC_NS0_6memory12LoadWithCastILi1EEENSD_13StoreWithCastILi1EEEEEviT_S6_T2_T3_T4_T5_ --------------------------
	.section	.nv.constant0._ZN2at6native27unrolled_elementwise_kernelIZNS0_50_GLOBAL__N__2680c7bb_12_PowKernel_cu_7dd49032_316829pow_tensor_scalar_kernel_implIhhEEvRNS_18TensorIteratorBaseET0_EUlhE0_St5arrayIPcLm2EELi4E23TrivialOffsetCalculatorILi1EjESC_NS0_6memory12LoadWithCastILi1EEENSD_13StoreWithCastILi1EEEEEviT_S6_T2_T3_T4_T5_,"a",@progbits
	.sectionflags	@""
	.align	4
.nv.constant0._ZN2at6native27unrolled_elementwise_kernelIZNS0_50_GLOBAL__N__2680c7bb_12_PowKernel_cu_7dd49032_316829pow_tensor_scalar_kernel_implIhhEEvRNS_18TensorIteratorBaseET0_EUlhE0_St5arrayIPcLm2EELi4E23TrivialOffsetCalculatorILi1EjESC_NS0_6memory12LoadWithCastILi1EEENSD_13StoreWithCastILi1EEEEEviT_S6_T2_T3_T4_T5_:
	.zero		580


//--------------------- .nv.constant0._ZN2at6native18elementwise_kernelILi128ELi4EZNS0_22gpu_kernel_impl_nocastIZNS0_50_GLOBAL__N__2680c7bb_12_PowKernel_cu_7dd49032_316829pow_tensor_scalar_kernel_implIhhEEvRNS_18TensorIteratorBaseET0_EUlhE0_EEvS6_RKT_EUliE_EEviT1_ --------------------------
	.section	.nv.constant0._ZN2at6native18elementwise_kernelILi128ELi4EZNS0_22gpu_kernel_impl_nocastIZNS0_50_GLOBAL__N__2680c7bb_12_PowKernel_cu_7dd49032_316829pow_tensor_scalar_kernel_implIhhEEvRNS_18TensorIteratorBaseET0_EUlhE0_EEvS6_RKT_EUliE_EEviT1_,"a",@progbits
	.sectionflags	@""
	.align	4
.nv.constant0._ZN2at6native18elementwise_kernelILi128ELi4EZNS0_22gpu_kernel_impl_nocastIZNS0_50_GLOBAL__N__2680c7bb_12_PowKernel_cu_7dd49032_316829pow_tensor_scalar_kernel_implIhhEEvRNS_18TensorIteratorBaseET0_EUlhE0_EEvS6_RKT_EUliE_EEviT1_:
	.zero		1072


//--------------------- .nv.constant0._ZN2at6native27unrolled_elementwise_kernelIZNS0_50_GLOBAL__N__2680c7bb_12_PowKernel_cu_7dd49032_316829pow_tensor_scalar_kernel_implIhhEEvRNS_18TensorIteratorBaseET0_EUlhE0_St5arrayIPcLm2EELi4E23TrivialOffsetCalculatorILi1EjESC_NS0_6memory15LoadWithoutCastENSD_16StoreWithoutCastEEEviT_S6_T2_T3_T4_T5_ --------------------------
	.section	.nv.constant0._ZN2at6native27unrolled_elementwise_kernelIZNS0_50_GLOBAL__N__2680c7bb_12_PowKernel_cu_7dd49032_316829pow_tensor_scalar_kernel_implIhhEEvRNS_18TensorIteratorBaseET0_EUlhE0_St5arrayIPcLm2EELi4E23TrivialOffsetCalculatorILi1EjESC_NS0_6memory15LoadWithoutCastENSD_16StoreWithoutCastEEEviT_S6_T2_T3_T4_T5_,"a",@progbits
	.sectionflags	@""
	.align	4
.nv.constant0._ZN2at6native27unrolled_elementwise_kernelIZNS0_50_GLOBAL__N__2680c7bb_12_PowKernel_cu_7dd49032_316829pow_tensor_scalar_kernel_implIhhEEvRNS_18TensorIteratorBaseET0_EUlhE0_St5arrayIPcLm2EELi4E23TrivialOffsetCalculatorILi1EjESC_NS0_6memory15LoadWithoutCastENSD_16StoreWithoutCastEEEviT_S6_T2_T3_T4_T5_:
	.zero		564


//--------------------- .nv.constant0._ZN2at6native29vectorized_elementwise_kernelILi2EZNS0_50_GLOBAL__N__2680c7bb_12_PowKernel_cu_7dd49032_316829pow_tensor_scalar_kernel_implIhhEEvRNS_18TensorIteratorBaseET0_EUlhE0_St5arrayIPcLm2EEEEviS6_T1_ --------------------------
	.section	.nv.constant0._ZN2at6native29vectorized_elementwise_kernelILi2EZNS0_50_GLOBAL__N__2680c7bb_12_PowKernel_cu_7dd49032_316829pow_tensor_scalar_kernel_implIhhEEvRNS_18TensorIteratorBaseET0_EUlhE0_St5arrayIPcLm2EEEEviS6_T1_,"a",@progbits
	.sectionflags	@""
	.align	4
.nv.constant0._ZN2at6native29vectorized_elementwise_kernelILi2EZNS0_50_GLOBAL__N__2680c7bb_12_PowKernel_cu_7dd49032_316829pow_tensor_scalar_kernel_implIhhEEvRNS_18TensorIteratorBaseET0_EUlhE0_St5arrayIPcLm2EEEEviS6_T1_:
	.zero		560


//--------------------- .nv.constant0._ZN2at6native29vectorized_elementwise_kernelILi4EZNS0_50_GLOBAL__N__2680c7bb_12_PowKernel_cu_7dd49032_316829pow_tensor_scalar_kernel_implIhhEEvRNS_18TensorIteratorBaseET0_EUlhE0_St5arrayIPcLm2EEEEviS6_T1_ --------------------------
	.section	.nv.constant0._ZN2at6native29vectorized_elementwise_kernelILi4EZNS0_50_GLOBAL__N__2680c7bb_12_PowKernel_cu_7dd49032_316829pow_tensor_scalar_kernel_implIhhEEvRNS_18TensorIteratorBaseET0_EUlhE0_St5arrayIPcLm2EEEEviS6_T1_,"a",@progbits
	.sectionflags	@""
	.align	4
.nv.constant0._ZN2at6native29vectorized_elementwise_kernelILi4EZNS0_50_GLOBAL__N__2680c7bb_12_PowKernel_cu_7dd49032_316829pow_tensor_scalar_kernel_implIhhEEvRNS_18TensorIteratorBaseET0_EUlhE0_St5arrayIPcLm2EEEEviS6_T1_:
	.zero		560


//--------------------- .nv.constant0._ZN2at6native29vectorized_elementwise_kernelILi8EZNS0_50_GLOBAL__N__2680c7bb_12_PowKernel_cu_7dd49032_316829pow_tensor_scalar_kernel_implIhhEEvRNS_18TensorIteratorBaseET0_EUlhE0_St5arrayIPcLm2EEEEviS6_T1_ --------------------------
	.section	.nv.constant0._ZN2at6native29vectorized_elementwise_kernelILi8EZNS0_50_GLOBAL__N__2680c7bb_12_PowKernel_cu_7dd49032_316829pow_tensor_scalar_kernel_implIhhEEvRNS_18TensorIteratorBaseET0_EUlhE0_St5arrayIPcLm2EEEEviS6_T1_,"a",@progbits
	.sectionflags	@""
	.align	4
.nv.constant0._ZN2at6native29vectorized_elementwise_kernelILi8EZNS0_50_GLOBAL__N__2680c7bb_12_PowKernel_cu_7dd49032_316829pow_tensor_scalar_kernel_implIhhEEvRNS_18TensorIteratorBaseET0_EUlhE0_St5arrayIPcLm2EEEEviS6_T1_:
	.zero		560


//--------------------- .nv.constant0._ZN2at6native18elementwise_kernelILi128ELi4EZNS0_15gpu_kernel_implIZNS0_50_GLOBAL__N__2680c7bb_12_PowKernel_cu_7dd49032_316829pow_tensor_scalar_kernel_implIhhEEvRNS_18TensorIteratorBaseET0_EUlhE_EEvS6_RKT_EUliE_EEviT1_ --------------------------
	.section	.nv.constant0._ZN2at6native18elementwise_kernelILi128ELi4EZNS0_15gpu_kernel_implIZNS0_50_GLOBAL__N__2680c7bb_12_PowKernel_cu_7dd49032_316829pow_tensor_scalar_kernel_implIhhEEvRNS_18TensorIteratorBaseET0_EUlhE_EEvS6_RKT_EUliE_EEviT1_,"a",@progbits
	.sectionflags	@""
	.align	4
.nv.constant0._ZN2at6native18elementwise_kernelILi128ELi4EZNS0_15gpu_kernel_implIZNS0_50_GLOBAL__N__2680c7bb_12_PowKernel_cu_7dd49032_316829pow_tensor_scalar_kernel_implIhhEEvRNS_18TensorIteratorBaseET0_EUlhE_EEvS6_RKT_EUliE_EEviT1_:
	.zero		1080


//--------------------- .nv.constant0._ZN2at6native27unrolled_elementwise_kernelIZNS0_50_GLOBAL__N__2680c7bb_12_PowKernel_cu_7dd49032_316829pow_tensor_scalar_kernel_implIhhEEvRNS_18TensorIteratorBaseET0_EUlhE_St5arrayIPcLm2EELi4E23TrivialOffsetCalculatorILi1EjESC_NS0_6memory12LoadWithCastILi1EEENSD_13StoreWithCastILi1EEEEEviT_S6_T2_T3_T4_T5_ --------------------------
	.section	.nv.constant0._ZN2at6native27unrolled_elementwise_kernelIZNS0_50_GLOBAL__N__2680c7bb_12_PowKernel_cu_7dd49032_316829pow_tensor_scalar_kernel_implIhhEEvRNS_18TensorIteratorBaseET0_EUlhE_St5arrayIPcLm2EELi4E23TrivialOffsetCalculatorILi1EjESC_NS0_6memory12LoadWithCastILi1EEENSD_13StoreWithCastILi1EEEEEviT_S6_T2_T3_T4_T5_,"a",@progbits
	.sectionflags	@""
	.align	4
.nv.constant0._ZN2at6native27unrolled_elementwise_kernelIZNS0_50_GLOBAL__N__2680c7bb_12_PowKernel_cu_7dd49032_316829pow_tensor_scalar_kernel_implIhhEEvRNS_18TensorIteratorBaseET0_EUlhE_St5arrayIPcLm2EELi4E23TrivialOffsetCalculatorILi1EjESC_NS0_6memory12LoadWithCastILi1EEENSD_13StoreWithCastILi1EEEEEviT_S6_T2_T3_T4_T5_:
	.zero		580


//--------------------- .nv.constant0._ZN2at6native18elementwise_kernelILi128ELi4EZNS0_22gpu_kernel_impl_nocastIZNS0_50_GLOBAL__N__2680c7bb_12_PowKernel_cu_7dd49032_316829pow_tensor_scalar_kernel_implIhhEEvRNS_18TensorIteratorBaseET0_EUlhE_EEvS6_RKT_EUliE_EEviT1_ --------------------------
	.section	.nv.constant0._ZN2at6native18elementwise_kernelILi128ELi4EZNS0_22gpu_kernel_impl_nocastIZNS0_50_GLOBAL__N__2680c7bb_12_PowKernel_cu_7dd49032_316829pow_tensor_scalar_kernel_implIhhEEvRNS_18TensorIteratorBaseET0_EUlhE_EEvS6_RKT_EUliE_EEviT1_,"a",@progbits
	.sectionflags	@""
	.align	4
.nv.constant0._ZN2at6native18elementwise_kernelILi128ELi4EZNS0_22gpu_kernel_impl_nocastIZNS0_50_GLOBAL__N__2680c7bb_12_PowKernel_cu_7dd49032_316829pow_tensor_scalar_kernel_implIhhEEvRNS_18TensorIteratorBaseET0_EUlhE_EEvS6_RKT_EUliE_EEviT1_:
	.zero		1072


//--------------------- .nv.constant0._ZN2at6native27unrolled_elementwise_kernelIZNS0_50_GLOBAL__N__2680c7bb_12_PowKernel_cu_7dd49032_316829pow_tensor_scalar_kernel_implIhhEEvRNS_18TensorIteratorBaseET0_EUlhE_St5arrayIPcLm2EELi4E23TrivialOffsetCalculatorILi1EjESC_NS0_6memory15LoadWithoutCastENSD_16StoreWithoutCastEEEviT_S6_T2_T3_T4_T5_ --------------------------
	.section	.nv.constant0._ZN2at6native27unrolled_elementwise_kernelIZNS0_50_GLOBAL__N__2680c7bb_12_PowKernel_cu_7dd49032_316829pow_tensor_scalar_kernel_implIhhEEvRNS_18TensorIteratorBaseET0_EUlhE_St5arrayIPcLm2EELi4E23TrivialOffsetCalculatorILi1EjESC_NS0_6memory15LoadWithoutCastENSD_16StoreWithoutCastEEEviT_S6_T2_T3_T4_T5_,"a",@progbits
	.sectionflags	@""
	.align	4
.nv.constant0._ZN2at6native27unrolled_elementwise_kernelIZNS0_50_GLOBAL__N__2680c7bb_12_PowKernel_cu_7dd49032_316829pow_tensor_scalar_kernel_implIhhEEvRNS_18TensorIteratorBaseET0_EUlhE_St5arrayIPcLm2EELi4E23TrivialOffsetCalculatorILi1EjESC_NS0_6memory15LoadWithoutCastENSD_16StoreWithoutCastEEEviT_S6_T2_T3_T4_T5_:
	.zero		564


//--------------------- .nv.constant0._ZN2at6native29vectorized_elementwise_kernelILi2EZNS0_50_GLOBAL__N__2680c7bb_12_PowKernel_cu_7dd49032_316829pow_tensor_scalar_kernel_implIhhEEvRNS_18TensorIteratorBaseET0_EUlhE_St5arrayIPcLm2EEEEviS6_T1_ --------------------------
	.section	.nv.constant0._ZN2at6native29vectorized_elementwise_kernelILi2EZNS0_50_GLOBAL__N__2680c7bb_12_PowKernel_cu_7dd49032_316829pow_tensor_scalar_kernel_implIhhEEvRNS_18TensorIteratorBaseET0_EUlhE_St5arrayIPcLm2EEEEviS6_T1_,"a",@progbits
	.sectionflags	@""
	.align	4
.nv.constant0._ZN2at6native29vectorized_elementwise_kernelILi2EZNS0_50_GLOBAL__N__2680c7bb_12_PowKernel_cu_7dd49032_316829pow_tensor_scalar_kernel_implIhhEEvRNS_18TensorIteratorBaseET0_EUlhE_St5arrayIPcLm2EEEEviS6_T1_:
	.zero		560


//--------------------- .nv.constant0._ZN2at6native29vectorized_elementwise_kernelILi4EZNS0_50_GLOBAL__N__2680c7bb_12_PowKernel_cu_7dd49032_316829pow_tensor_scalar_kernel_implIhhEEvRNS_18TensorIteratorBaseET0_EUlhE_St5arrayIPcLm2EEEEviS6_T1_ --------------------------
	.section	.nv.constant0._ZN2at6native29vectorized_elementwise_kernelILi4EZNS0_50_GLOBAL__N__2680c7bb_12_PowKernel_cu_7dd49032_316829pow_tensor_scalar_kernel_implIhhEEvRNS_18TensorIteratorBaseET0_EUlhE_St5arrayIPcLm2EEEEviS6_T1_,"a",@progbits
	.sectionflags	@""
	.align	4
.nv.constant0._ZN2at6native29vectorized_elementwise_kernelILi4EZNS0_50_GLOBAL__N__2680c7bb_12_PowKernel_cu_7dd49032_316829pow_tensor_scalar_kernel_implIhhEEvRNS_18TensorIteratorBaseET0_EUlhE_St5arrayIPcLm2EEEEviS6_T1_:
	.zero		560


//--------------------- .nv.constant0._ZN2at6native29vectorized_elementwise_kernelILi8EZNS0_50_GLOBAL__N__2680c7bb_12_PowKernel_cu_7dd49032_316829pow_tensor_scalar_kernel_implIhhEEvRNS_18TensorIteratorBaseET0_EUlhE_St5arrayIPcLm2EEEEviS6_T1_ --------------------------
	.section	.nv.constant0._ZN2at6native29vectorized_elementwise_kernelILi8EZNS0_50_GLOBAL__N__2680c7bb_12_PowKernel_cu_7dd49032_316829pow_tensor_scalar_kernel_implIhhEEvRNS_18TensorIteratorBaseET0_EUlhE_St5arrayIPcLm2EEEEviS6_T1_,"a",@progbits
	.sectionflags	@""
	.align	4
.nv.constant0._ZN2at6native29vectorized_elementwise_kernelILi8EZNS0_50_GLOBAL__N__2680c7bb_12_PowKernel_cu_7dd49032_316829pow_tensor_scalar_kernel_implIhhEEvRNS_18TensorIteratorBaseET0_EUlhE_St5arrayIPcLm2EEEEviS6_T1_:
	.zero		560


//--------------------- .nv.constant0._ZN2at6native18elementwise_kernelILi128ELi4EZNS0_15gpu_kernel_implIZZZNS0_50_GLOBAL__N__2680c7bb_12_PowKernel_cu_7dd49032_316824pow_tensor_scalar_kernelERNS_18TensorIteratorBaseERKN3c106ScalarEENKUlvE_clEvENKUlvE0_clEvEUlNS6_7complexIfEEE0_EEvS5_RKT_EUliE_EEviT1_ --------------------------
	.section	.nv.constant0._ZN2at6native18elementwise_kernelILi128ELi4EZNS0_15gpu_kernel_implIZZZNS0_50_GLOBAL__N__2680c7bb_12_PowKernel_cu_7dd49032_316824pow_tensor_scalar_kernelERNS_18TensorIteratorBaseERKN3c106ScalarEENKUlvE_clEvENKUlvE0_clEvEUlNS6_7complexIfEEE0_EEvS5_RKT_EUliE_EEviT1_,"a",@progbits
	.sectionflags	@""
	.align	4
.nv.constant0._ZN2at6native18elementwise_kernelILi128ELi4EZNS0_15gpu_kernel_implIZZZNS0_50_GLOBAL__N__2680c7bb_12_PowKernel_cu_7dd49032_316824pow_tensor_scalar_kernelERNS_18TensorIteratorBaseERKN3c106ScalarEENKUlvE_clEvENKUlvE0_clEvEUlNS6_7complexIfEEE0_EEvS5_RKT_EUliE_EEviT1_:
	.zero		1088


//--------------------- .nv.constant0._ZN2at6native27unrolled_elementwise_kernelIZZZNS0_50_GLOBAL__N__2680c7bb_12_PowKernel_cu_7dd49032_316824pow_tensor_scalar_kernelERNS_18TensorIteratorBaseERKN3c106ScalarEENKUlvE_clEvENKUlvE0_clEvEUlNS5_7complexIfEEE0_St5arrayIPcLm2EELi4E23TrivialOffsetCalculatorILi1EjESI_NS0_6memory12LoadWithCastILi1EEENSJ_13StoreWithCastILi1EEEEEviT_T0_T2_T3_T4_T5_ --------------------------
	.section	.nv.constant0._ZN2at6native27unrolled_elementwise_kernelIZZZNS0_50_GLOBAL__N__2680c7bb_12_PowKernel_cu_7dd49032_316824pow_tensor_scalar_kernelERNS_18TensorIteratorBaseERKN3c106ScalarEENKUlvE_clEvENKUlvE0_clEvEUlNS5_7complexIfEEE0_St5arrayIPcLm2EELi4E23TrivialOffsetCalculatorILi1EjESI_NS0_6memory12LoadWithCastILi1EEENSJ_13StoreWithCastILi1EEEEEviT_T0_T2_T3_T4_T5_,"a",@progbits
	.sectionflags	@""
	.align	4
.nv.constant0._ZN2at6native27unrolled_elementwise_kernelIZZZNS0_50_GLOBAL__N__2680c7bb_12_PowKernel_cu_7dd49032_316824pow_tensor_scalar_kernelERNS_18TensorIteratorBaseERKN3c106ScalarEENKUlvE_clEvENKUlvE0_clEvEUlNS5_7complexIfEEE0_St5arrayIPcLm2EELi4E23TrivialOffsetCalculatorILi1EjESI_NS0_6memory12LoadWithCastILi1EEENSJ_13StoreWithCastILi1EEEEEviT_T0_T2_T3_T4_T5_:
	.zero		588


//--------------------- .nv.constant0._ZN2at6native18elementwise_kernelILi128ELi2EZNS0_22gpu_kernel_impl_nocastIZZZNS0_50_GLOBAL__N__2680c7bb_12_PowKernel_cu_7dd49032_316824pow_tensor_scalar_kernelERNS_18TensorIteratorBaseERKN3c106ScalarEENKUlvE_clEvENKUlvE0_clEvEUlNS6_7complexIfEEE0_EEvS5_RKT_EUliE_EEviT1_ --------------------------
	.section	.nv.constant0._ZN2at6native18elementwise_kernelILi128ELi2EZNS0_22gpu_kernel_impl_nocastIZZZNS0_50_GLOBAL__N__2680c7bb_12_PowKernel_cu_7dd49032_316824pow_tensor_scalar_kernelERNS_18TensorIteratorBaseERKN3c106ScalarEENKUlvE_clEvENKUlvE0_clEvEUlNS6_7complexIfEEE0_EEvS5_RKT_EUliE_EEviT1_,"a",@progbits
	.sectionflags	@""
	.align	4
.nv.constant0._ZN2at6native18elementwise_kernelILi128ELi2EZNS0_22gpu_kernel_impl_nocastIZZZNS0_50_GLOBAL__N__2680c7bb_12_PowKernel_cu_7dd49032_316824pow_tensor_scalar_kernelERNS_18TensorIteratorBaseERKN3c106ScalarEENKUlvE_clEvENKUlvE0_clEvEUlNS6_7complexIfEEE0_EEvS5_RKT_EUliE_EEviT1_:
	.zero		1080


//--------------------- .nv.constant0._ZN2at6native27unrolled_elementwise_kernelIZZZNS0_50_GLOBAL__N__2680c7bb_12_PowKernel_cu_7dd49032_316824pow_tensor_scalar_kernelERNS_18TensorIteratorBaseERKN3c106ScalarEENKUlvE_clEvENKUlvE0_clEvEUlNS5_7complexIfEEE0_St5arrayIPcLm2EELi4E23TrivialOffsetCalculatorILi1EjESI_NS0_6memory15LoadWithoutCastENSJ_16StoreWithoutCastEEEviT_T0_T2_T3_T4_T5_ --------------------------
	.section	.nv.constant0._ZN2at6native27unrolled_elementwise_kernelIZZZNS0_50_GLOBAL__N__2680c7bb_12_PowKernel_cu_7dd49032_316824pow_tensor_scalar_kernelERNS_18TensorIteratorBaseERKN3c106ScalarEENKUlvE_clEvENKUlvE0_clEvEUlNS5_7complexIfEEE0_St5arrayIPcLm2EELi4E23TrivialOffsetCalculatorILi1EjESI_NS0_6memory15LoadWithoutCastENSJ_16StoreWithoutCastEEEviT_T0_T2_T3_T4_T5_,"a",@progbits
	.sectionflags	@""
	.align	4
.nv.constant0._ZN2at6native27unrolled_elementwise_kernelIZZZNS0_50_GLOBAL__N__2680c7bb_12_PowKernel_cu_7dd49032_316824pow_tensor_scalar_kernelERNS_18TensorIteratorBaseERKN3c106ScalarEENKUlvE_clEvENKUlvE0_clEvEUlNS5_7complexIfEEE0_St5arrayIPcLm2EELi4E23TrivialOffsetCalculatorILi1EjESI_NS0_6memory15LoadWithoutCastENSJ_16StoreWithoutCastEEEviT_T0_T2_T3_T4_T5_:
	.zero		572


//--------------------- .nv.constant0._ZN2at6native29vectorized_elementwise_kernelILi2EZZZNS0_50_GLOBAL__N__2680c7bb_12_PowKernel_cu_7dd49032_316824pow_tensor_scalar_kernelERNS_18TensorIteratorBaseERKN3c106ScalarEENKUlvE_clEvENKUlvE0_clEvEUlNS5_7complexIfEEE0_St5arrayIPcLm2EEEEviT0_T1_ --------------------------
	.section	.nv.constant0._ZN2at6native29vectorized_elementwise_kernelILi2EZZZNS0_50_GLOBAL__N__2680c7bb_12_PowKernel_cu_7dd49032_316824pow_tensor_scalar_kernelERNS_18TensorIteratorBaseERKN3c106ScalarEENKUlvE_clEvENKUlvE0_clEvEUlNS5_7complexIfEEE0_St5arrayIPcLm2EEEEviT0_T1_,"a",@progbits
	.sectionflags	@""
	.align	4
.nv.constant0._ZN2at6native29vectorized_elementwise_kernelILi2EZZZNS0_50_GLOBAL__N__2680c7bb_12_PowKernel_cu_7dd49032_316824pow_tensor_scalar_kernelERNS_18TensorIteratorBaseERKN3c106ScalarEENKUlvE_clEvENKUlvE0_clEvEUlNS5_7complexIfEEE0_St5arrayIPcLm2EEEEviT0_T1_:
	.zero		568


//--------------------- .nv.constant0._ZN2at6native29vectorized_elementwise_kernelILi4EZZZNS0_50_GLOBAL__N__2680c7bb_12_PowKernel_cu_7dd49032_316824pow_tensor_scalar_kernelERNS_18TensorIteratorBaseERKN3c106ScalarEENKUlvE_clEvENKUlvE0_clEvEUlNS5_7complexIfEEE0_St5arrayIPcLm2EEEEviT0_T1_ --------------------------
	.section	.nv.constant0._ZN2at6native29vectorized_elementwise_kernelILi4EZZZNS0_50_GLOBAL__N__2680c7bb_12_PowKernel_cu_7dd49032_316824pow_tensor_scalar_kernelERNS_18TensorIteratorBaseERKN3c106ScalarEENKUlvE_clEvENKUlvE0_clEvEUlNS5_7complexIfEEE0_St5arrayIPcLm2EEEEviT0_T1_,"a",@progbits
	.sectionflags	@""
	.align	4
.nv.constant0._ZN2at6native29vectorized_elementwise_kernelILi4EZZZNS0_50_GLOBAL__N__2680c7bb_12_PowKernel_cu_7dd49032_316824pow_tensor_scalar_kernelERNS_18TensorIteratorBaseERKN3c106ScalarEENKUlvE_clEvENKUlvE0_clEvEUlNS5_7complexIfEEE0_St5arrayIPcLm2EEEEviT0_T1_:
	.zero		568


//--------------------- .nv.constant0._ZN2at6native29vectorized_elementwise_kernelILi8EZZZNS0_50_GLOBAL__N__2680c7bb_12_PowKernel_cu_7dd49032_316824pow_tensor_scalar_kernelERNS_18TensorIteratorBaseERKN3c106ScalarEENKUlvE_clEvENKUlvE0_clEvEUlNS5_7complexIfEEE0_St5arrayIPcLm2EEEEviT0_T1_ --------------------------
	.section	.nv.constant0._ZN2at6native29vectorized_elementwise_kernelILi8EZZZNS0_50_GLOBAL__N__2680c7bb_12_PowKernel_cu_7dd49032_316824pow_tensor_scalar_kernelERNS_18TensorIteratorBaseERKN3c106ScalarEENKUlvE_clEvENKUlvE0_clEvEUlNS5_7complexIfEEE0_St5arrayIPcLm2EEEEviT0_T1_,"a",@progbits
	.sectionflags	@""
	.align	4
.nv.constant0._ZN2at6native29vectorized_elementwise_kernelILi8EZZZNS0_50_GLOBAL__N__2680c7bb_12_PowKernel_cu_7dd49032_316824pow_tensor_scalar_kernelERNS_18TensorIteratorBaseERKN3c106ScalarEENKUlvE_clEvENKUlvE0_clEvEUlNS5_7complexIfEEE0_St5arrayIPcLm2EEEEviT0_T1_:
	.zero		568


//--------------------- .nv.constant0._ZN2at6native18elementwise_kernelILi128ELi4EZNS0_15gpu_kernel_implIZZZNS0_50_GLOBAL__N__2680c7bb_12_PowKernel_cu_7dd49032_316824pow_tensor_scalar_kernelERNS_18TensorIteratorBaseERKN3c106ScalarEENKUlvE_clEvENKUlvE0_clEvEUlNS6_7complexIfEEE_EEvS5_RKT_EUliE_EEviT1_ --------------------------
	.section	.nv.constant0._ZN2at6native18elementwise_kernelILi128ELi4EZNS0_15gpu_kernel_implIZZZNS0_50_GLOBAL__N__2680c7bb_12_PowKernel_cu_7dd49032_316824pow_tensor_scalar_kernelERNS_18TensorIteratorBaseERKN3c106ScalarEENKUlvE_clEvENKUlvE0_clEvEUlNS6_7complexIfEEE_EEvS5_RKT_EUliE_EEviT1_,"a",@progbits
	.sectionflags	@""
	.align	4
.nv.constant0._ZN2at6native18elementwise_kernelILi128ELi4EZNS0_15gpu_kernel_implIZZZNS0_50_GLOBAL__N__2680c7bb_12_PowKernel_cu_7dd49032_316824pow_tensor_scalar_kernelERNS_18TensorIteratorBaseERKN3c106ScalarEENKUlvE_clEvENKUlvE0_clEvEUlNS6_7complexIfEEE_EEvS5_RKT_EUliE_EEviT1_:
	.zero		1080


//--------------------- .nv.constant0._ZN2at6native27unrolled_elementwise_kernelIZZZNS0_50_GLOBAL__N__2680c7bb_12_PowKernel_cu_7dd49032_316824pow_tensor_scalar_kernelERNS_18TensorIteratorBaseERKN3c106ScalarEENKUlvE_clEvENKUlvE0_clEvEUlNS5_7complexIfEEE_St5arrayIPcLm2EELi4E23TrivialOffsetCalculatorILi1EjESI_NS0_6memory12LoadWithCastILi1EEENSJ_13StoreWithCastILi1EEEEEviT_T0_T2_T3_T4_T5_ --------------------------
	.section	.nv.constant0._ZN2at6native27unrolled_elementwise_kernelIZZZNS0_50_GLOBAL__N__2680c7bb_12_PowKernel_cu_7dd49032_316824pow_tensor_scalar_kernelERNS_18TensorIteratorBaseERKN3c106ScalarEENKUlvE_clEvENKUlvE0_clEvEUlNS5_7complexIfEEE_St5arrayIPcLm2EELi4E23TrivialOffsetCalculatorILi1EjESI_NS0_6memory12LoadWithCastILi1EEENSJ_13StoreWithCastILi1EEEEEviT_T0_T2_T3_T4_T5_,"a",@progbits
	.sectionflags	@""
	.align	4
.nv.constant0._ZN2at6native27unrolled_elementwise_kernelIZZZNS0_50_GLOBAL__N__2680c7bb_12_PowKernel_cu_7dd49032_316824pow_tensor_scalar_kernelERNS_18TensorIteratorBaseERKN3c106ScalarEENKUlvE_clEvENKUlvE0_clEvEUlNS5_7complexIfEEE_St5arrayIPcLm2EELi4E23TrivialOffsetCalculatorILi1EjESI_NS0_6memory12LoadWithCastILi1EEENSJ_13StoreWithCastILi1EEEEEviT_T0_T2_T3_T4_T5_:
	.zero		580


//--------------------- .nv.constant0._ZN2at6native18elementwise_kernelILi128ELi2EZNS0_22gpu_kernel_impl_nocastIZZZNS0_50_GLOBAL__N__2680c7bb_12_PowKernel_cu_7dd49032_316824pow_tensor_scalar_kernelERNS_18TensorIteratorBaseERKN3c106ScalarEENKUlvE_clEvENKUlvE0_clEvEUlNS6_7complexIfEEE_EEvS5_RKT_EUliE_EEviT1_ --------------------------
	.section	.nv.constant0._ZN2at6native18elementwise_kernelILi128ELi2EZNS0_22gpu_kernel_impl_nocastIZZZNS0_50_GLOBAL__N__2680c7bb_12_PowKernel_cu_7dd49032_316824pow_tensor_scalar_kernelERNS_18TensorIteratorBaseERKN3c106ScalarEENKUlvE_clEvENKUlvE0_clEvEUlNS6_7complexIfEEE_EEvS5_RKT_EUliE_EEviT1_,"a",@progbits
	.sectionflags	@""
	.align	4
.nv.constant0._ZN2at6native18elementwise_kernelILi128ELi2EZNS0_22gpu_kernel_impl_nocastIZZZNS0_50_GLOBAL__N__2680c7bb_12_PowKernel_cu_7dd49032_316824pow_tensor_scalar_kernelERNS_18TensorIteratorBaseERKN3c106ScalarEENKUlvE_clEvENKUlvE0_clEvEUlNS6_7complexIfEEE_EEvS5_RKT_EUliE_EEviT1_:
	.zero		1072


//--------------------- .nv.constant0._ZN2at6native27unrolled_elementwise_kernelIZZZNS0_50_GLOBAL__N__2680c7bb_12_PowKernel_cu_7dd49032_316824pow_tensor_scalar_kernelERNS_18TensorIteratorBaseERKN3c106ScalarEENKUlvE_clEvENKUlvE0_clEvEUlNS5_7complexIfEEE_St5arrayIPcLm2EELi4E23TrivialOffsetCalculatorILi1EjESI_NS0_6memory15LoadWithoutCastENSJ_16StoreWithoutCastEEEviT_T0_T2_T3_T4_T5_ --------------------------
	.section	.nv.constant0._ZN2at6native27unrolled_elementwise_kernelIZZZNS0_50_GLOBAL__N__2680c7bb_12_PowKernel_cu_7dd49032_316824pow_tensor_scalar_kernelERNS_18TensorIteratorBaseERKN3c106ScalarEENKUlvE_clEvENKUlvE0_clEvEUlNS5_7complexIfEEE_St5arrayIPcLm2EELi4E23TrivialOffsetCalculatorILi1EjESI_NS0_6memory15LoadWithoutCastENSJ_16StoreWithoutCastEEEviT_T0_T2_T3_T4_T5_,"a",@progbits
	.sectionflags	@""
	.align	4
.nv.constant0._ZN2at6native27unrolled_elementwise_kernelIZZZNS0_50_GLOBAL__N__2680c7bb_12_PowKernel_cu_7dd49032_316824pow_tensor_scalar_kernelERNS_18TensorIteratorBaseERKN3c106ScalarEENKUlvE_clEvENKUlvE0_clEvEUlNS5_7complexIfEEE_St5arrayIPcLm2EELi4E23TrivialOffsetCalculatorILi1EjESI_NS0_6memory15LoadWithoutCastENSJ_16StoreWithoutCastEEEviT_T0_T2_T3_T4_T5_:
	.zero		564


//--------------------- .nv.constant0._ZN2at6native29vectorized_elementwise_kernelILi2EZZZNS0_50_GLOBAL__N__2680c7bb_12_PowKernel_cu_7dd49032_316824pow_tensor_scalar_kernelERNS_18TensorIteratorBaseERKN3c106ScalarEENKUlvE_clEvENKUlvE0_clEvEUlNS5_7complexIfEEE_St5arrayIPcLm2EEEEviT0_T1_ --------------------------
	.section	.nv.constant0._ZN2at6native29vectorized_elementwise_kernelILi2EZZZNS0_50_GLOBAL__N__2680c7bb_12_PowKernel_cu_7dd49032_316824pow_tensor_scalar_kernelERNS_18TensorIteratorBaseERKN3c106ScalarEENKUlvE_clEvENKUlvE0_clEvEUlNS5_7complexIfEEE_St5arrayIPcLm2EEEEviT0_T1_,"a",@progbits
	.sectionflags	@""
	.align	4
.nv.constant0._ZN2at6native29vectorized_elementwise_kernelILi2EZZZNS0_50_GLOBAL__N__2680c7bb_12_PowKernel_cu_7dd49032_316824pow_tensor_scalar_kernelERNS_18TensorIteratorBaseERKN3c106ScalarEENKUlvE_clEvENKUlvE0_clEvEUlNS5_7complexIfEEE_St5arrayIPcLm2EEEEviT0_T1_:
	.zero		560


//--------------------- .nv.constant0._ZN2at6native29vectorized_elementwise_kernelILi4EZZZNS0_50_GLOBAL__N__2680c7bb_12_PowKernel_cu_7dd49032_316824pow_tensor_scalar_kernelERNS_18TensorIteratorBaseERKN3c106ScalarEENKUlvE_clEvENKUlvE0_clEvEUlNS5_7complexIfEEE_St5arrayIPcLm2EEEEviT0_T1_ --------------------------
	.section	.nv.constant0._ZN2at6native29vectorized_elementwise_kernelILi4EZZZNS0_50_GLOBAL__N__2680c7bb_12_PowKernel_cu_7dd49032_316824pow_tensor_scalar_kernelERNS_18TensorIteratorBaseERKN3c106ScalarEENKUlvE_clEvENKUlvE0_clEvEUlNS5_7complexIfEEE_St5arrayIPcLm2EEEEviT0_T1_,"a",@progbits
	.sectionflags	@""
	.align	4
.nv.constant0._ZN2at6native29vectorized_elementwise_kernelILi4EZZZNS0_50_GLOBAL__N__2680c7bb_12_PowKernel_cu_7dd49032_316824pow_tensor_scalar_kernelERNS_18TensorIteratorBaseERKN3c106ScalarEENKUlvE_clEvENKUlvE0_clEvEUlNS5_7complexIfEEE_St5arrayIPcLm2EEEEviT0_T1_:
	.zero		560


//--------------------- .nv.constant0._ZN2at6native29vectorized_elementwise_kernelILi8EZZZNS0_50_GLOBAL__N__2680c7bb_12_PowKernel_cu_7dd49032_316824pow_tensor_scalar_kernelERNS_18TensorIteratorBaseERKN3c106ScalarEENKUlvE_clEvENKUlvE0_clEvEUlNS5_7complexIfEEE_St5arrayIPcLm2EEEEviT0_T1_ --------------------------
	.section	.nv.constant0._ZN2at6native29vectorized_elementwise_kernelILi8EZZZNS0_50_GLOBAL__N__2680c7bb_12_PowKernel_cu_7dd49032_316824pow_tensor_scalar_kernelERNS_18TensorIteratorBaseERKN3c106ScalarEENKUlvE_clEvENKUlvE0_clEvEUlNS5_7complexIfEEE_St5arrayIPcLm2EEEEviT0_T1_,"a",@progbits
	.sectionflags	@""
	.align	4
.nv.constant0._ZN2at6native29vectorized_elementwise_kernelILi8EZZZNS0_50_GLOBAL__N__2680c7bb_12_PowKernel_cu_7dd49032_316824pow_tensor_scalar_kernelERNS_18TensorIteratorBaseERKN3c106ScalarEENKUlvE_clEvENKUlvE0_clEvEUlNS5_7complexIfEEE_St5arrayIPcLm2EEEEviT0_T1_:
	.zero		560


//--------------------- .nv.constant0._ZN2at6native18elementwise_kernelILi128ELi4EZNS0_15gpu_kernel_implIZZZNS0_50_GLOBAL__N__2680c7bb_12_PowKernel_cu_7dd49032_316824pow_tensor_scalar_kernelERNS_18TensorIteratorBaseERKN3c106ScalarEENKUlvE_clEvENKUlvE_clEvEUlNS6_7complexIdEEE0_EEvS5_RKT_EUliE_EEviT1_ --------------------------
	.section	.nv.constant0._ZN2at6native18elementwise_kernelILi128ELi4EZNS0_15gpu_kernel_implIZZZNS0_50_GLOBAL__N__2680c7bb_12_PowKernel_cu_7dd49032_316824pow_tensor_scalar_kernelERNS_18TensorIteratorBaseERKN3c106ScalarEENKUlvE_clEvENKUlvE_clEvEUlNS6_7complexIdEEE0_EEvS5_RKT_EUliE_EEviT1_,"a",@progbits
	.sectionflags	@""
	.align	4
.nv.constant0._ZN2at6native18elementwise_kernelILi128ELi4EZNS0_15gpu_kernel_implIZZZNS0_50_GLOBAL__N__2680c7bb_12_PowKernel_cu_7dd49032_316824pow_tensor_scalar_kernelERNS_18TensorIteratorBaseERKN3c106ScalarEENKUlvE_clEvENKUlvE_clEvEUlNS6_7complexIdEEE0_EEvS5_RKT_EUliE_EEviT1_:
	.zero		1120


//--------------------- .nv.constant0._ZN2at6native27unrolled_elementwise_kernelIZZZNS0_50_GLOBAL__N__2680c7bb_12_PowKernel_cu_7dd49032_316824pow_tensor_scalar_kernelERNS_18TensorIteratorBaseERKN3c106ScalarEENKUlvE_clEvENKUlvE_clEvEUlNS5_7complexIdEEE0_St5arrayIPcLm2EELi4E23TrivialOffsetCalculatorILi1EjESI_NS0_6memory12LoadWithCastILi1EEENSJ_13StoreWithCastILi1EEEEEviT_T0_T2_T3_T4_T5_ --------------------------
	.section	.nv.constant0._ZN2at6native27unrolled_elementwise_kernelIZZZNS0_50_GLOBAL__N__2680c7bb_12_PowKernel_cu_7dd49032_316824pow_tensor_scalar_kernelERNS_18TensorIteratorBaseERKN3c106ScalarEENKUlvE_clEvENKUlvE_clEvEUlNS5_7complexIdEEE0_St5arrayIPcLm2EELi4E23TrivialOffsetCalculatorILi1EjESI_NS0_6memory12LoadWithCastILi1EEENSJ_13StoreWithCastILi1EEEEEviT_T0_T2_T3_T4_T5_,"a",@progbits
	.sectionflags	@""
	.align	4
.nv.constant0._ZN2at6native27unrolled_elementwise_kernelIZZZNS0_50_GLOBAL__N__2680c7bb_12_PowKernel_cu_7dd49032_316824pow_tensor_scalar_kernelERNS_18TensorIteratorBaseERKN3c106ScalarEENKUlvE_clEvENKUlvE_clEvEUlNS5_7complexIdEEE0_St5arrayIPcLm2EELi4E23TrivialOffsetCalculatorILi1EjESI_NS0_6memory12LoadWithCastILi1EEENSJ_13StoreWithCastILi1EEEEEviT_T0_T2_T3_T4_T5_:
	.zero		612


//--------------------- .nv.constant0._ZN2at6native18elementwise_kernelILi128ELi2EZNS0_22gpu_kernel_impl_nocastIZZZNS0_50_GLOBAL__N__2680c7bb_12_PowKernel_cu_7dd49032_316824pow_tensor_scalar_kernelERNS_18TensorIteratorBaseERKN3c106ScalarEENKUlvE_clEvENKUlvE_clEvEUlNS6_7complexIdEEE0_EEvS5_RKT_EUliE_EEviT1_ --------------------------
	.section	.nv.constant0._ZN2at6native18elementwise_kernelILi128ELi2EZNS0_22gpu_kernel_impl_nocastIZZZNS0_50_GLOBAL__N__2680c7bb_12_PowKernel_cu_7dd49032_316824pow_tensor_scalar_kernelERNS_18TensorIteratorBaseERKN3c106ScalarEENKUlvE_clEvENKUlvE_clEvEUlNS6_7complexIdEEE0_EEvS5_RKT_EUliE_EEviT1_,"a",@progbits
	.sectionflags	@""
	.align	4
.nv.constant0._ZN2at6native18elementwise_kernelILi128ELi2EZNS0_22gpu_kernel_impl_nocastIZZZNS0_50_GLOBAL__N__2680c7bb_12_PowKernel_cu_7dd49032_316824pow_tensor_scalar_kernelERNS_18TensorIteratorBaseERKN3c106ScalarEENKUlvE_clEvENKUlvE_clEvEUlNS6_7complexIdEEE0_EEvS5_RKT_EUliE_EEviT1_:
	.zero		1120


//--------------------- .nv.constant0._ZN2at6native27unrolled_elementwise_kernelIZZZNS0_50_GLOBAL__N__2680c7bb_12_PowKernel_cu_7dd49032_316824pow_tensor_scalar_kernelERNS_18TensorIteratorBaseERKN3c106ScalarEENKUlvE_clEvENKUlvE_clEvEUlNS5_7complexIdEEE0_St5arrayIPcLm2EELi4E23TrivialOffsetCalculatorILi1EjESI_NS0_6memory15LoadWithoutCastENSJ_16StoreWithoutCastEEEviT_T0_T2_T3_T4_T5_ --------------------------
	.section	.nv.constant0._ZN2at6native27unrolled_elementwise_kernelIZZZNS0_50_GLOBAL__N__2680c7bb_12_PowKernel_cu_7dd49032_316824pow_tensor_scalar_kernelERNS_18TensorIteratorBaseERKN3c106ScalarEENKUlvE_clEvENKUlvE_clEvEUlNS5_7complexIdEEE0_St5arrayIPcLm2EELi4E23TrivialOffsetCalculatorILi1EjESI_NS0_6memory15LoadWithoutCastENSJ_16StoreWithoutCastEEEviT_T0_T2_T3_T4_T5_,"a",@progbits
	.sectionflags	@""
	.align	4
.nv.constant0._ZN2at6native27unrolled_elementwise_kernelIZZZNS0_50_GLOBAL__N__2680c7bb_12_PowKernel_cu_7dd49032_316824pow_tensor_scalar_kernelERNS_18TensorIteratorBaseERKN3c106ScalarEENKUlvE_clEvENKUlvE_clEvEUlNS5_7complexIdEEE0_St5arrayIPcLm2EELi4E23TrivialOffsetCalculatorILi1EjESI_NS0_6memory15LoadWithoutCastENSJ_16StoreWithoutCastEEEviT_T0_T2_T3_T4_T5_:
	.zero		596


//--------------------- .nv.constant0._ZN2at6native29vectorized_elementwise_kernelILi2EZZZNS0_50_GLOBAL__N__2680c7bb_12_PowKernel_cu_7dd49032_316824pow_tensor_scalar_kernelERNS_18TensorIteratorBaseERKN3c106ScalarEENKUlvE_clEvENKUlvE_clEvEUlNS5_7complexIdEEE0_St5arrayIPcLm2EEEEviT0_T1_ --------------------------
	.section	.nv.constant0._ZN2at6native29vectorized_elementwise_kernelILi2EZZZNS0_50_GLOBAL__N__2680c7bb_12_PowKernel_cu_7dd49032_316824pow_tensor_scalar_kernelERNS_18TensorIteratorBaseERKN3c106ScalarEENKUlvE_clEvENKUlvE_clEvEUlNS5_7complexIdEEE0_St5arrayIPcLm2EEEEviT0_T1_,"a",@progbits
	.sectionflags	@""
	.align	4
.nv.constant0._ZN2at6native29vectorized_elementwise_kernelILi2EZZZNS0_50_GLOBAL__N__2680c7bb_12_PowKernel_cu_7dd49032_316824pow_tensor_scalar_kernelERNS_18TensorIteratorBaseERKN3c106ScalarEENKUlvE_clEvENKUlvE_clEvEUlNS5_7complexIdEEE0_St5arrayIPcLm2EEEEviT0_T1_:
	.zero		592


//--------------------- .nv.constant0._ZN2at6native29vectorized_elementwise_kernelILi4EZZZNS0_50_GLOBAL__N__2680c7bb_12_PowKernel_cu_7dd49032_316824pow_tensor_scalar_kernelERNS_18TensorIteratorBaseERKN3c106ScalarEENKUlvE_clEvENKUlvE_clEvEUlNS5_7complexIdEEE0_St5arrayIPcLm2EEEEviT0_T1_ --------------------------
	.section	.nv.constant0._ZN2at6native29vectorized_elementwise_kernelILi4EZZZNS0_50_GLOBAL__N__2680c7bb_12_PowKernel_cu_7dd49032_316824pow_tensor_scalar_kernelERNS_18TensorIteratorBaseERKN3c106ScalarEENKUlvE_clEvENKUlvE_clEvEUlNS5_7complexIdEEE0_St5arrayIPcLm2EEEEviT0_T1_,"a",@progbits
	.sectionflags	@""
	.align	4
.nv.constant0._ZN2at6native29vectorized_elementwise_kernelILi4EZZZNS0_50_GLOBAL__N__2680c7bb_12_PowKernel_cu_7dd49032_316824pow_tensor_scalar_kernelERNS_18TensorIteratorBaseERKN3c106ScalarEENKUlvE_clEvENKUlvE_clEvEUlNS5_7complexIdEEE0_St5arrayIPcLm2EEEEviT0_T1_:
	.zero		592


//--------------------- .nv.constant0._ZN2at6native29vectorized_elementwise_kernelILi8EZZZNS0_50_GLOBAL__N__2680c7bb_12_PowKernel_cu_7dd49032_316824pow_tensor_scalar_kernelERNS_18TensorIteratorBaseERKN3c106ScalarEENKUlvE_clEvENKUlvE_clEvEUlNS5_7complexIdEEE0_St5arrayIPcLm2EEEEviT0_T1_ --------------------------
	.section	.nv.constant0._ZN2at6native29vectorized_elementwise_kernelILi8EZZZNS0_50_GLOBAL__N__2680c7bb_12_PowKernel_cu_7dd49032_316824pow_tensor_scalar_kernelERNS_18TensorIteratorBaseERKN3c106ScalarEENKUlvE_clEvENKUlvE_clEvEUlNS5_7complexIdEEE0_St5arrayIPcLm2EEEEviT0_T1_,"a",@progbits
	.sectionflags	@""
	.align	4
.nv.constant0._ZN2at6native29vectorized_elementwise_kernelILi8EZZZNS0_50_GLOBAL__N__2680c7bb_12_PowKernel_cu_7dd49032_316824pow_tensor_scalar_kernelERNS_18TensorIteratorBaseERKN3c106ScalarEENKUlvE_clEvENKUlvE_clEvEUlNS5_7complexIdEEE0_St5arrayIPcLm2EEEEviT0_T1_:
	.zero		592


//--------------------- .nv.constant0._ZN2at6native18elementwise_kernelILi128ELi4EZNS0_15gpu_kernel_implIZZZNS0_50_GLOBAL__N__2680c7bb_12_PowKernel_cu_7dd49032_316824pow_tensor_scalar_kernelERNS_18TensorIteratorBaseERKN3c106ScalarEENKUlvE_clEvENKUlvE_clEvEUlNS6_7complexIdEEE_EEvS5_RKT_EUliE_EEviT1_ --------------------------
	.section	.nv.constant0._ZN2at6native18elementwise_kernelILi128ELi4EZNS0_15gpu_kernel_implIZZZNS0_50_GLOBAL__N__2680c7bb_12_PowKernel_cu_7dd49032_316824pow_tensor_scalar_kernelERNS_18TensorIteratorBaseERKN3c106ScalarEENKUlvE_clEvENKUlvE_clEvEUlNS6_7complexIdEEE_EEvS5_RKT_EUliE_EEviT1_,"a",@progbits
	.sectionflags	@""
	.align	4
.nv.constant0._ZN2at6native18elementwise_kernelILi128ELi4EZNS0_15gpu_kernel_implIZZZNS0_50_GLOBAL__N__2680c7bb_12_PowKernel_cu_7dd49032_316824pow_tensor_scalar_kernelERNS_18TensorIteratorBaseERKN3c106ScalarEENKUlvE_clEvENKUlvE_clEvEUlNS6_7complexIdEEE_EEvS5_RKT_EUliE_EEviT1_:
	.zero		1080


//--------------------- .nv.constant0._ZN2at6native27unrolled_elementwise_kernelIZZZNS0_50_GLOBAL__N__2680c7bb_12_PowKernel_cu_7dd49032_316824pow_tensor_scalar_kernelERNS_18TensorIteratorBaseERKN3c106ScalarEENKUlvE_clEvENKUlvE_clEvEUlNS5_7complexIdEEE_St5arrayIPcLm2EELi4E23TrivialOffsetCalculatorILi1EjESI_NS0_6memory12LoadWithCastILi1EEENSJ_13StoreWithCastILi1EEEEEviT_T0_T2_T3_T4_T5_ --------------------------
	.section	.nv.constant0._ZN2at6native27unrolled_elementwise_kernelIZZZNS0_50_GLOBAL__N__2680c7bb_12_PowKernel_cu_7dd49032_316824pow_tensor_scalar_kernelERNS_18TensorIteratorBaseERKN3c106ScalarEENKUlvE_clEvENKUlvE_clEvEUlNS5_7complexIdEEE_St5arrayIPcLm2EELi4E23TrivialOffsetCalculatorILi1EjESI_NS0_6memory12LoadWithCastILi1EEENSJ_13StoreWithCastILi1EEEEEviT_T0_T2_T3_T4_T5_,"a",@progbits
	.sectionflags	@""
	.align	4
.nv.constant0._ZN2at6native27unrolled_elementwise_kernelIZZZNS0_50_GLOBAL__N__2680c7bb_12_PowKernel_cu_7dd49032_316824pow_tensor_scalar_kernelERNS_18TensorIteratorBaseERKN3c106ScalarEENKUlvE_clEvENKUlvE_clEvEUlNS5_7complexIdEEE_St5arrayIPcLm2EELi4E23TrivialOffsetCalculatorILi1EjESI_NS0_6memory12LoadWithCastILi1EEENSJ_13StoreWithCastILi1EEEEEviT_T0_T2_T3_T4_T5_:
	.zero		580


//--------------------- .nv.constant0._ZN2at6native18elementwise_kernelILi128ELi2EZNS0_22gpu_kernel_impl_nocastIZZZNS0_50_GLOBAL__N__2680c7bb_12_PowKernel_cu_7dd49032_316824pow_tensor_scalar_kernelERNS_18TensorIteratorBaseERKN3c106ScalarEENKUlvE_clEvENKUlvE_clEvEUlNS6_7complexIdEEE_EEvS5_RKT_EUliE_EEviT1_ --------------------------
	.section	.nv.constant0._ZN2at6native18elementwise_kernelILi128ELi2EZNS0_22gpu_kernel_impl_nocastIZZZNS0_50_GLOBAL__N__2680c7bb_12_PowKernel_cu_7dd49032_316824pow_tensor_scalar_kernelERNS_18TensorIteratorBaseERKN3c106ScalarEENKUlvE_clEvENKUlvE_clEvEUlNS6_7complexIdEEE_EEvS5_RKT_EUliE_EEviT1_,"a",@progbits
	.sectionflags	@""
	.align	4
.nv.constant0._ZN2at6native18elementwise_kernelILi128ELi2EZNS0_22gpu_kernel_impl_nocastIZZZNS0_50_GLOBAL__N__2680c7bb_12_PowKernel_cu_7dd49032_316824pow_tensor_scalar_kernelERNS_18TensorIteratorBaseERKN3c106ScalarEENKUlvE_clEvENKUlvE_clEvEUlNS6_7complexIdEEE_EEvS5_RKT_EUliE_EEviT1_:
	.zero		1072


//--------------------- .nv.constant0._ZN2at6native27unrolled_elementwise_kernelIZZZNS0_50_GLOBAL__N__2680c7bb_12_PowKernel_cu_7dd49032_316824pow_tensor_scalar_kernelERNS_18TensorIteratorBaseERKN3c106ScalarEENKUlvE_clEvENKUlvE_clEvEUlNS5_7complexIdEEE_St5arrayIPcLm2EELi4E23TrivialOffsetCalculatorILi1EjESI_NS0_6memory15LoadWithoutCastENSJ_16StoreWithoutCastEEEviT_T0_T2_T3_T4_T5_ --------------------------
	.section	.nv.constant0._ZN2at6native27unrolled_elementwise_kernelIZZZNS0_50_GLOBAL__N__2680c7bb_12_PowKernel_cu_7dd49032_316824pow_tensor_scalar_kernelERNS_18TensorIteratorBaseERKN3c106ScalarEENKUlvE_clEvENKUlvE_clEvEUlNS5_7complexIdEEE_St5arrayIPcLm2EELi4E23TrivialOffsetCalculatorILi1EjESI_NS0_6memory15LoadWithoutCastENSJ_16StoreWithoutCastEEEviT_T0_T2_T3_T4_T5_,"a",@progbits
	.sectionflags	@""
	.align	4
.nv.constant0._ZN2at6native27unrolled_elementwise_kernelIZZZNS0_50_GLOBAL__N__2680c7bb_12_PowKernel_cu_7dd49032_316824pow_tensor_scalar_kernelERNS_18TensorIteratorBaseERKN3c106ScalarEENKUlvE_clEvENKUlvE_clEvEUlNS5_7complexIdEEE_St5arrayIPcLm2EELi4E23TrivialOffsetCalculatorILi1EjESI_NS0_6memory15LoadWithoutCastENSJ_16StoreWithoutCastEEEviT_T0_T2_T3_T4_T5_:
	.zero		564


//--------------------- .nv.constant0._ZN2at6native29vectorized_elementwise_kernelILi2EZZZNS0_50_GLOBAL__N__2680c7bb_12_PowKernel_cu_7dd49032_316824pow_tensor_scalar_kernelERNS_18TensorIteratorBaseERKN3c106ScalarEENKUlvE_clEvENKUlvE_clEvEUlNS5_7complexIdEEE_St5arrayIPcLm2EEEEviT0_T1_ --------------------------
	.section	.nv.constant0._ZN2at6native29vectorized_elementwise_kernelILi2EZZZNS0_50_GLOBAL__N__2680c7bb_12_PowKernel_cu_7dd49032_316824pow_tensor_scalar_kernelERNS_18TensorIteratorBaseERKN3c106ScalarEENKUlvE_clEvENKUlvE_clEvEUlNS5_7complexIdEEE_St5arrayIPcLm2EEEEviT0_T1_,"a",@progbits
	.sectionflags	@""
	.align	4
.nv.constant0._ZN2at6native29vectorized_elementwise_kernelILi2EZZZNS0_50_GLOBAL__N__2680c7bb_12_PowKernel_cu_7dd49032_316824pow_tensor_scalar_kernelERNS_18TensorIteratorBaseERKN3c106ScalarEENKUlvE_clEvENKUlvE_clEvEUlNS5_7complexIdEEE_St5arrayIPcLm2EEEEviT0_T1_:
	.zero		560


//--------------------- .nv.constant0._ZN2at6native29vectorized_elementwise_kernelILi4EZZZNS0_50_GLOBAL__N__2680c7bb_12_PowKernel_cu_7dd49032_316824pow_tensor_scalar_kernelERNS_18TensorIteratorBaseERKN3c106ScalarEENKUlvE_clEvENKUlvE_clEvEUlNS5_7complexIdEEE_St5arrayIPcLm2EEEEviT0_T1_ --------------------------
	.section	.nv.constant0._ZN2at6native29vectorized_elementwise_kernelILi4EZZZNS0_50_GLOBAL__N__2680c7bb_12_PowKernel_cu_7dd49032_316824pow_tensor_scalar_kernelERNS_18TensorIteratorBaseERKN3c106ScalarEENKUlvE_clEvENKUlvE_clEvEUlNS5_7complexIdEEE_St5arrayIPcLm2EEEEviT0_T1_,"a",@progbits
	.sectionflags	@""
	.align	4
.nv.constant0._ZN2at6native29vectorized_elementwise_kernelILi4EZZZNS0_50_GLOBAL__N__2680c7bb_12_PowKernel_cu_7dd49032_316824pow_tensor_scalar_kernelERNS_18TensorIteratorBaseERKN3c106ScalarEENKUlvE_clEvENKUlvE_clEvEUlNS5_7complexIdEEE_St5arrayIPcLm2EEEEviT0_T1_:
	.zero		560


//--------------------- .nv.constant0._ZN2at6native29vectorized_elementwise_kernelILi8EZZZNS0_50_GLOBAL__N__2680c7bb_12_PowKernel_cu_7dd49032_316824pow_tensor_scalar_kernelERNS_18TensorIteratorBaseERKN3c106ScalarEENKUlvE_clEvENKUlvE_clEvEUlNS5_7complexIdEEE_St5arrayIPcLm2EEEEviT0_T1_ --------------------------
	.section	.nv.constant0._ZN2at6native29vectorized_elementwise_kernelILi8EZZZNS0_50_GLOBAL__N__2680c7bb_12_PowKernel_cu_7dd49032_316824pow_tensor_scalar_kernelERNS_18TensorIteratorBaseERKN3c106ScalarEENKUlvE_clEvENKUlvE_clEvEUlNS5_7complexIdEEE_St5arrayIPcLm2EEEEviT0_T1_,"a",@progbits
	.sectionflags	@""
	.align	4
.nv.constant0._ZN2at6native29vectorized_elementwise_kernelILi8EZZZNS0_50_GLOBAL__N__2680c7bb_12_PowKernel_cu_7dd49032_316824pow_tensor_scalar_kernelERNS_18TensorIteratorBaseERKN3c106ScalarEENKUlvE_clEvENKUlvE_clEvEUlNS5_7complexIdEEE_St5arrayIPcLm2EEEEviT0_T1_:
	.zero		560


//--------------------- .nv.constant0._ZN2at6native18elementwise_kernelILi128ELi4EZNS0_15gpu_kernel_implIZZZNS0_50_GLOBAL__N__2680c7bb_12_PowKernel_cu_7dd49032_316824pow_tensor_tensor_kernelERNS_18TensorIteratorBaseEENKUlvE_clEvENKUlvE9_clEvEUlN3c108BFloat16ES9_E_EEvS5_RKT_EUliE_EEviT1_ --------------------------
	.section	.nv.constant0._ZN2at6native18elementwise_kernelILi128ELi4EZNS0_15gpu_kernel_implIZZZNS0_50_GLOBAL__N__2680c7bb_12_PowKernel_cu_7dd49032_316824pow_tensor_tensor_kernelERNS_18TensorIteratorBaseEENKUlvE_clEvENKUlvE9_clEvEUlN3c108BFloat16ES9_E_EEvS5_RKT_EUliE_EEviT1_,"a",@progbits
	.sectionflags	@""
	.align	4
.nv.constant0._ZN2at6native18elementwise_kernelILi128ELi4EZNS0_15gpu_kernel_implIZZZNS0_50_GLOBAL__N__2680c7bb_12_PowKernel_cu_7dd49032_316824pow_tensor_tensor_kernelERNS_18TensorIteratorBaseEENKUlvE_clEvENKUlvE9_clEvEUlN3c108BFloat16ES9_E_EEvS5_RKT_EUliE_EEviT1_:
	.zero		1192


//--------------------- .nv.constant0._ZN2at6native27unrolled_elementwise_kernelIZZZNS0_50_GLOBAL__N__2680c7bb_12_PowKernel_cu_7dd49032_316824pow_tensor_tensor_kernelERNS_18TensorIteratorBaseEENKUlvE_clEvENKUlvE9_clEvEUlN3c108BFloat16ES8_E_St5arrayIPcLm3EELi4E23TrivialOffsetCalculatorILi2EjESD_ILi1EjENS0_6memory12LoadWithCastILi2EEENSG_13StoreWithCastILi1EEEEEviT_T0_T2_T3_T4_T5_ --------------------------
	.section	.nv.constant0._ZN2at6native27unrolled_elementwise_kernelIZZZNS0_50_GLOBAL__N__2680c7bb_12_PowKernel_cu_7dd49032_316824pow_tensor_tensor_kernelERNS_18TensorIteratorBaseEENKUlvE_clEvENKUlvE9_clEvEUlN3c108BFloat16ES8_E_St5arrayIPcLm3EELi4E23TrivialOffsetCalculatorILi2EjESD_ILi1EjENS0_6memory12LoadWithCastILi2EEENSG_13StoreWithCastILi1EEEEEviT_T0_T2_T3_T4_T5_,"a",@progbits
	.sectionflags	@""
	.align	4
.nv.constant0._ZN2at6native27unrolled_elementwise_kernelIZZZNS0_50_GLOBAL__N__2680c7bb_12_PowKernel_cu_7dd49032_316824pow_tensor_tensor_kernelERNS_18TensorIteratorBaseEENKUlvE_clEvENKUlvE9_clEvEUlN3c108BFloat16ES8_E_St5arrayIPcLm3EELi4E23TrivialOffsetCalculatorILi2EjESD_ILi1EjENS0_6memory12LoadWithCastILi2EEENSG_13StoreWithCastILi1EEEEEviT_T0_T2_T3_T4_T5_:
	.zero		592


//--------------------- .nv.constant0._ZN2at6native18elementwise_kernelILi128ELi4EZNS0_22gpu_kernel_impl_nocastIZZZNS0_50_GLOBAL__N__2680c7bb_12_PowKernel_cu_7dd49032_316824pow_tensor_tensor_kernelERNS_18TensorIteratorBaseEENKUlvE_clEvENKUlvE9_clEvEUlN3c108BFloat16ES9_E_EEvS5_RKT_EUliE_EEviT1_ --------------------------
	.section	.nv.constant0._ZN2at6native18elementwise_kernelILi128ELi4EZNS0_22gpu_kernel_impl_nocastIZZZNS0_50_GLOBAL__N__2680c7bb_12_PowKernel_cu_7dd49032_316824pow_tensor_tensor_kernelERNS_18TensorIteratorBaseEENKUlvE_clEvENKUlvE9_clEvEUlN3c108BFloat16ES9_E_EEvS5_RKT_EUliE_EEviT1_,"a",@progbits
	.sectionflags	@""
	.align	4
.nv.constant0._ZN2at6native18elementwise_kernelILi128ELi4EZNS0_22gpu_kernel_impl_nocastIZZZNS0_50_GLOBAL__N__2680c7bb_12_PowKernel_cu_7dd49032_316824pow_tensor_tensor_kernelERNS_18TensorIteratorBaseEENKUlvE_clEvENKUlvE9_clEvEUlN3c108BFloat16ES9_E_EEvS5_RKT_EUliE_EEviT1_:
	.zero		1184


//--------------------- .nv.constant0._ZN2at6native27unrolled_elementwise_kernelIZZZNS0_50_GLOBAL__N__2680c7bb_12_PowKernel_cu_7dd49032_316824pow_tensor_tensor_kernelERNS_18TensorIteratorBaseEENKUlvE_clEvENKUlvE9_clEvEUlN3c108BFloat16ES8_E_St5arrayIPcLm3EELi4E23TrivialOffsetCalculatorILi2EjESD_ILi1EjENS0_6memory15LoadWithoutCastENSG_16StoreWithoutCastEEEviT_T0_T2_T3_T4_T5_ --------------------------
	.section	.nv.constant0._ZN2at6native27unrolled_elementwise_kernelIZZZNS0_50_GLOBAL__N__2680c7bb_12_PowKernel_cu_7dd49032_316824pow_tensor_tensor_kernelERNS_18TensorIteratorBaseEENKUlvE_clEvENKUlvE9_clEvEUlN3c108BFloat16ES8_E_St5arrayIPcLm3EELi4E23TrivialOffsetCalculatorILi2EjESD_ILi1EjENS0_6memory15LoadWithoutCastENSG_16StoreWithoutCastEEEviT_T0_T2_T3_T4_T5_,"a",@progbits
	.sectionflags	@""
	.align	4
.nv.constant0._ZN2at6native27unrolled_elementwise_kernelIZZZNS0_50_GLOBAL__N__2680c7bb_12_PowKernel_cu_7dd49032_316824pow_tensor_tensor_kernelERNS_18TensorIteratorBaseEENKUlvE_clEvENKUlvE9_clEvEUlN3c108BFloat16ES8_E_St5arrayIPcLm3EELi4E23TrivialOffsetCalculatorILi2EjESD_ILi1EjENS0_6memory15LoadWithoutCastENSG_16StoreWithoutCastEEEviT_T0_T2_T3_T4_T5_:
	.zero		572


//--------------------- .nv.constant0._ZN2at6native29vectorized_elementwise_kernelILi2EZZZNS0_50_GLOBAL__N__2680c7bb_12_PowKernel_cu_7dd49032_316824pow_tensor_tensor_kernelERNS_18TensorIteratorBaseEENKUlvE_clEvENKUlvE9_clEvEUlN3c108BFloat16ES8_E_St5arrayIPcLm3EEEEviT0_T1_ --------------------------
	.section	.nv.constant0._ZN2at6native29vectorized_elementwise_kernelILi2EZZZNS0_50_GLOBAL__N__2680c7bb_12_PowKernel_cu_7dd49032_316824pow_tensor_tensor_kernelERNS_18TensorIteratorBaseEENKUlvE_clEvENKUlvE9_clEvEUlN3c108BFloat16ES8_E_St5arrayIPcLm3EEEEviT0_T1_,"a",@progbits
	.sectionflags	@""
	.align	4
.nv.constant0._ZN2at6native29vectorized_elementwise_kernelILi2EZZZNS0_50_GLOBAL__N__2680c7bb_12_PowKernel_cu_7dd49032_316824pow_tensor_tensor_kernelERNS_18TensorIteratorBaseEENKUlvE_clEvENKUlvE9_clEvEUlN3c108BFloat16ES8_E_St5arrayIPcLm3EEEEviT0_T1_:
	.zero		568


//--------------------- .nv.constant0._ZN2at6native29vectorized_elementwise_kernelILi4EZZZNS0_50_GLOBAL__N__2680c7bb_12_PowKernel_cu_7dd49032_316824pow_tensor_tensor_kernelERNS_18TensorIteratorBaseEENKUlvE_clEvENKUlvE9_clEvEUlN3c108BFloat16ES8_E_St5arrayIPcLm3EEEEviT0_T1_ --------------------------
	.section	.nv.constant0._ZN2at6native29vectorized_elementwise_kernelILi4EZZZNS0_50_GLOBAL__N__2680c7bb_12_PowKernel_cu_7dd49032_316824pow_tensor_tensor_kernelERNS_18TensorIteratorBaseEENKUlvE_clEvENKUlvE9_clEvEUlN3c108BFloat16ES8_E_St5arrayIPcLm3EEEEviT0_T1_,"a",@progbits
	.sectionflags	@""
	.align	4
.nv.constant0._ZN2at6native29vectorized_elementwise_kernelILi4EZZZNS0_50_GLOBAL__N__2680c7bb_12_PowKernel_cu_7dd49032_316824pow_tensor_tensor_kernelERNS_18TensorIteratorBaseEENKUlvE_clEvENKUlvE9_clEvEUlN3c108BFloat16ES8_E_St5arrayIPcLm3EEEEviT0_T1_:
	.zero		568


//--------------------- .nv.constant0._ZN2at6native29vectorized_elementwise_kernelILi8EZZZNS0_50_GLOBAL__N__2680c7bb_12_PowKernel_cu_7dd49032_316824pow_tensor_tensor_kernelERNS_18TensorIteratorBaseEENKUlvE_clEvENKUlvE9_clEvEUlN3c108BFloat16ES8_E_St5arrayIPcLm3EEEEviT0_T1_ --------------------------
	.section	.nv.constant0._ZN2at6native29vectorized_elementwise_kernelILi8EZZZNS0_50_GLOBAL__N__2680c7bb_12_PowKernel_cu_7dd49032_316824pow_tensor_tensor_kernelERNS_18TensorIteratorBaseEENKUlvE_clEvENKUlvE9_clEvEUlN3c108BFloat16ES8_E_St5arrayIPcLm3EEEEviT0_T1_,"a",@progbits
	.sectionflags	@""
	.align	4
.nv.constant0._ZN2at6native29vectorized_elementwise_kernelILi8EZZZNS0_50_GLOBAL__N__2680c7bb_12_PowKernel_cu_7dd49032_316824pow_tensor_tensor_kernelERNS_18TensorIteratorBaseEENKUlvE_clEvENKUlvE9_clEvEUlN3c108BFloat16ES8_E_St5arrayIPcLm3EEEEviT0_T1_:
	.zero		568


//--------------------- .nv.constant0._ZN2at6native18elementwise_kernelILi128ELi4EZNS0_15gpu_kernel_implIZNS0_50_GLOBAL__N__2680c7bb_12_PowKernel_cu_7dd49032_316822pow_scalar_tensor_implIN3c108BFloat16EEEvRNS_18TensorIteratorBaseET_EUlS6_E_EEvS8_RKS9_EUliE_EEviT1_ --------------------------
	.section	.nv.constant0._ZN2at6native18elementwise_kernelILi128ELi4EZNS0_15gpu_kernel_implIZNS0_50_GLOBAL__N__2680c7bb_12_PowKernel_cu_7dd49032_316822pow_scalar_tensor_implIN3c108BFloat16EEEvRNS_18TensorIteratorBaseET_EUlS6_E_EEvS8_RKS9_EUliE_EEviT1_,"a",@progbits
	.sectionflags	@""
	.align	4
.nv.constant0._ZN2at6native18elementwise_kernelILi128ELi4EZNS0_15gpu_kernel_implIZNS0_50_GLOBAL__N__2680c7bb_12_PowKernel_cu_7dd49032_316822pow_scalar_tensor_implIN3c108BFloat16EEEvRNS_18TensorIteratorBaseET_EUlS6_E_EEvS8_RKS9_EUliE_EEviT1_:
	.zero		1088


//--------------------- .nv.constant0._ZN2at6native27unrolled_elementwise_kernelIZNS0_50_GLOBAL__N__2680c7bb_12_PowKernel_cu_7dd49032_316822pow_scalar_tensor_implIN3c108BFloat16EEEvRNS_18TensorIteratorBaseET_EUlS5_E_St5arrayIPcLm2EELi4E23TrivialOffsetCalculatorILi1EjESE_NS0_6memory12LoadWithCastILi1EEENSF_13StoreWithCastILi1EEEEEviS8_T0_T2_T3_T4_T5_ --------------------------
	.section	.nv.constant0._ZN2at6native27unrolled_elementwise_kernelIZNS0_50_GLOBAL__N__2680c7bb_12_PowKernel_cu_7dd49032_316822pow_scalar_tensor_implIN3c108BFloat16EEEvRNS_18TensorIteratorBaseET_EUlS5_E_St5arrayIPcLm2EELi4E23TrivialOffsetCalculatorILi1EjESE_NS0_6memory12LoadWithCastILi1EEENSF_13StoreWithCastILi1EEEEEviS8_T0_T2_T3_T4_T5_,"a",@progbits
	.sectionflags	@""
	.align	4
.nv.constant0._ZN2at6native27unrolled_elementwise_kernelIZNS0_50_GLOBAL__N__2680c7bb_12_PowKernel_cu_7dd49032_316822pow_scalar_tensor_implIN3c108BFloat16EEEvRNS_18TensorIteratorBaseET_EUlS5_E_St5arrayIPcLm2EELi4E23TrivialOffsetCalculatorILi1EjESE_NS0_6memory12LoadWithCastILi1EEENSF_13StoreWithCastILi1EEEEEviS8_T0_T2_T3_T4_T5_:
	.zero		588


//--------------------- .nv.constant0._ZN2at6native18elementwise_kernelILi128ELi4EZNS0_22gpu_kernel_impl_nocastIZNS0_50_GLOBAL__N__2680c7bb_12_PowKernel_cu_7dd49032_316822pow_scalar_tensor_implIN3c108BFloat16EEEvRNS_18TensorIteratorBaseET_EUlS6_E_EEvS8_RKS9_EUliE_EEviT1_ --------------------------
	.section	.nv.constant0._ZN2at6native18elementwise_kernelILi128ELi4EZNS0_22gpu_kernel_impl_nocastIZNS0_50_GLOBAL__N__2680c7bb_12_PowKernel_cu_7dd49032_316822pow_scalar_tensor_implIN3c108BFloat16EEEvRNS_18TensorIteratorBaseET_EUlS6_E_EEvS8_RKS9_EUliE_EEviT1_,"a",@progbits
	.sectionflags	@""
	.align	4
.nv.constant0._ZN2at6native18elementwise_kernelILi128ELi4EZNS0_22gpu_kernel_impl_nocastIZNS0_50_GLOBAL__N__2680c7bb_12_PowKernel_cu_7dd49032_316822pow_scalar_tensor_implIN3c108BFloat16EEEvRNS_18TensorIteratorBaseET_EUlS6_E_EEvS8_RKS9_EUliE_EEviT1_:
	.zero		1080


//--------------------- .nv.constant0._ZN2at6native27unrolled_elementwise_kernelIZNS0_50_GLOBAL__N__2680c7bb_12_PowKernel_cu_7dd49032_316822pow_scalar_tensor_implIN3c108BFloat16EEEvRNS_18TensorIteratorBaseET_EUlS5_E_St5arrayIPcLm2EELi4E23TrivialOffsetCalculatorILi1EjESE_NS0_6memory15LoadWithoutCastENSF_16StoreWithoutCastEEEviS8_T0_T2_T3_T4_T5_ --------------------------
	.section	.nv.constant0._ZN2at6native27unrolled_elementwise_kernelIZNS0_50_GLOBAL__N__2680c7bb_12_PowKernel_cu_7dd49032_316822pow_scalar_tensor_implIN3c108BFloat16EEEvRNS_18TensorIteratorBaseET_EUlS5_E_St5arrayIPcLm2EELi4E23TrivialOffsetCalculatorILi1EjESE_NS0_6memory15LoadWithoutCastENSF_16StoreWithoutCastEEEviS8_T0_T2_T3_T4_T5_,"a",@progbits
	.sectionflags	@""
	.align	4
.nv.constant0._ZN2at6native27unrolled_elementwise_kernelIZNS0_50_GLOBAL__N__2680c7bb_12_PowKernel_cu_7dd49032_316822pow_scalar_tensor_implIN3c108BFloat16EEEvRNS_18TensorIteratorBaseET_EUlS5_E_St5arrayIPcLm2EELi4E23TrivialOffsetCalculatorILi1EjESE_NS0_6memory15LoadWithoutCastENSF_16StoreWithoutCastEEEviS8_T0_T2_T3_T4_T5_:
	.zero		572


//--------------------- .nv.constant0._ZN2at6native29vectorized_elementwise_kernelILi2EZNS0_50_GLOBAL__N__2680c7bb_12_PowKernel_cu_7dd49032_316822pow_scalar_tensor_implIN3c108BFloat16EEEvRNS_18TensorIteratorBaseET_EUlS5_E_St5arrayIPcLm2EEEEviT0_T1_ --------------------------
	.section	.nv.constant0._ZN2at6native29vectorized_elementwise_kernelILi2EZNS0_50_GLOBAL__N__2680c7bb_12_PowKernel_cu_7dd49032_316822pow_scalar_tensor_implIN3c108BFloat16EEEvRNS_18TensorIteratorBaseET_EUlS5_E_St5arrayIPcLm2EEEEviT0_T1_,"a",@progbits
	.sectionflags	@""
	.align	4
.nv.constant0._ZN2at6native29vectorized_elementwise_kernelILi2EZNS0_50_GLOBAL__N__2680c7bb_12_PowKernel_cu_7dd49032_316822pow_scalar_tensor_implIN3c108BFloat16EEEvRNS_18TensorIteratorBaseET_EUlS5_E_St5arrayIPcLm2EEEEviT0_T1_:
	.zero		568


//--------------------- .nv.constant0._ZN2at6native29vectorized_elementwise_kernelILi4EZNS0_50_GLOBAL__N__2680c7bb_12_PowKernel_cu_7dd49032_316822pow_scalar_tensor_implIN3c108BFloat16EEEvRNS_18TensorIteratorBaseET_EUlS5_E_St5arrayIPcLm2EEEEviT0_T1_ --------------------------
	.section	.nv.constant0._ZN2at6native29vectorized_elementwise_kernelILi4EZNS0_50_GLOBAL__N__2680c7bb_12_PowKernel_cu_7dd49032_316822pow_scalar_tensor_implIN3c108BFloat16EEEvRNS_18TensorIteratorBaseET_EUlS5_E_St5arrayIPcLm2EEEEviT0_T1_,"a",@progbits
	.sectionflags	@""
	.align	4
.nv.constant0._ZN2at6native29vectorized_elementwise_kernelILi4EZNS0_50_GLOBAL__N__2680c7bb_12_PowKernel_cu_7dd49032_316822pow_scalar_tensor_implIN3c108BFloat16EEEvRNS_18TensorIteratorBaseET_EUlS5_E_St5arrayIPcLm2EEEEviT0_T1_:
	.zero		568


//--------------------- .nv.constant0._ZN2at6native29vectorized_elementwise_kernelILi8EZNS0_50_GLOBAL__N__2680c7bb_12_PowKernel_cu_7dd49032_316822pow_scalar_tensor_implIN3c108BFloat16EEEvRNS_18TensorIteratorBaseET_EUlS5_E_St5arrayIPcLm2EEEEviT0_T1_ --------------------------
	.section	.nv.constant0._ZN2at6native29vectorized_elementwise_kernelILi8EZNS0_50_GLOBAL__N__2680c7bb_12_PowKernel_cu_7dd49032_316822pow_scalar_tensor_implIN3c108BFloat16EEEvRNS_18TensorIteratorBaseET_EUlS5_E_St5arrayIPcLm2EEEEviT0_T1_,"a",@progbits
	.sectionflags	@""
	.align	4
.nv.constant0._ZN2at6native29vectorized_elementwise_kernelILi8EZNS0_50_GLOBAL__N__2680c7bb_12_PowKernel_cu_7dd49032_316822pow_scalar_tensor_implIN3c108BFloat16EEEvRNS_18TensorIteratorBaseET_EUlS5_E_St5arrayIPcLm2EEEEviT0_T1_:
	.zero		568


//--------------------- .nv.constant0._ZN2at6native18elementwise_kernelILi128ELi4EZNS0_15gpu_kernel_implIZZZNS0_50_GLOBAL__N__2680c7bb_12_PowKernel_cu_7dd49032_316824pow_tensor_tensor_kernelERNS_18TensorIteratorBaseEENKUlvE_clEvENKUlvE8_clEvEUlN3c104HalfES9_E_EEvS5_RKT_EUliE_EEviT1_ --------------------------
	.section	.nv.constant0._ZN2at6native18elementwise_kernelILi128ELi4EZNS0_15gpu_kernel_implIZZZNS0_50_GLOBAL__N__2680c7bb_12_PowKernel_cu_7dd49032_316824pow_tensor_tensor_kernelERNS_18TensorIteratorBaseEENKUlvE_clEvENKUlvE8_clEvEUlN3c104HalfES9_E_EEvS5_RKT_EUliE_EEviT1_,"a",@progbits
	.sectionflags	@""
	.align	4
.nv.constant0._ZN2at6native18elementwise_kernelILi128ELi4EZNS0_15gpu_kernel_implIZZZNS0_50_GLOBAL__N__2680c7bb_12_PowKernel_cu_7dd49032_316824pow_tensor_tensor_kernelERNS_18TensorIteratorBaseEENKUlvE_clEvENKUlvE8_clEvEUlN3c104HalfES9_E_EEvS5_RKT_EUliE_EEviT1_:
	.zero		1192


//--------------------- .nv.constant0._ZN2at6native27unrolled_elementwise_kernelIZZZNS0_50_GLOBAL__N__2680c7bb_12_PowKernel_cu_7dd49032_316824pow_tensor_tensor_kernelERNS_18TensorIteratorBaseEENKUlvE_clEvENKUlvE8_clEvEUlN3c104HalfES8_E_St5arrayIPcLm3EELi4E23TrivialOffsetCalculatorILi2EjESD_ILi1EjENS0_6memory12LoadWithCastILi2EEENSG_13StoreWithCastILi1EEEEEviT_T0_T2_T3_T4_T5_ --------------------------
	.section	.nv.constant0._ZN2at6native27unrolled_elementwise_kernelIZZZNS0_50_GLOBAL__N__2680c7bb_12_PowKernel_cu_7dd49032_316824pow_tensor_tensor_kernelERNS_18TensorIteratorBaseEENKUlvE_clEvENKUlvE8_clEvEUlN3c104HalfES8_E_St5arrayIPcLm3EELi4E23TrivialOffsetCalculatorILi2EjESD_ILi1EjENS0_6memory12LoadWithCastILi2EEENSG_13StoreWithCastILi1EEEEEviT_T0_T2_T3_T4_T5_,"a",@progbits
	.sectionflags	@""
	.align	4
.nv.constant0._ZN2at6native27unrolled_elementwise_kernelIZZZNS0_50_GLOBAL__N__2680c7bb_12_PowKernel_cu_7dd49032_316824pow_tensor_tensor_kernelERNS_18TensorIteratorBaseEENKUlvE_clEvENKUlvE8_clEvEUlN3c104HalfES8_E_St5arrayIPcLm3EELi4E23TrivialOffsetCalculatorILi2EjESD_ILi1EjENS0_6memory12LoadWithCastILi2EEENSG_13StoreWithCastILi1EEEEEviT_T0_T2_T3_T4_T5_:
	.zero		592


//--------------------- .nv.constant0._ZN2at6native18elementwise_kernelILi128ELi4EZNS0_22gpu_kernel_impl_nocastIZZZNS0_50_GLOBAL__N__2680c7bb_12_PowKernel_cu_7dd49032_316824pow_tensor_tensor_kernelERNS_18TensorIteratorBaseEENKUlvE_clEvENKUlvE8_clEvEUlN3c104HalfES9_E_EEvS5_RKT_EUliE_EEviT1_ --------------------------
	.section	.nv.constant0._ZN2at6native18elementwise_kernelILi128ELi4EZNS0_22gpu_kernel_impl_nocastIZZZNS0_50_GLOBAL__N__2680c7bb_12_PowKernel_cu_7dd49032_316824pow_tensor_tensor_kernelERNS_18TensorIteratorBaseEENKUlvE_clEvENKUlvE8_clEvEUlN3c104HalfES9_E_EEvS5_RKT_EUliE_EEviT1_,"a",@progbits
	.sectionflags	@""
	.align	4
.nv.constant0._ZN2at6native18elementwise_kernelILi128ELi4EZNS0_22gpu_kernel_impl_nocastIZZZNS0_50_GLOBAL__N__2680c7bb_12_PowKernel_cu_7dd49032_316824pow_tensor_tensor_kernelERNS_18TensorIteratorBaseEENKUlvE_clEvENKUlvE8_clEvEUlN3c104HalfES9_E_EEvS5_RKT_EUliE_EEviT1_:
	.zero		1184


//--------------------- .nv.constant0._ZN2at6native27unrolled_elementwise_kernelIZZZNS0_50_GLOBAL__N__2680c7bb_12_PowKernel_cu_7dd49032_316824pow_tensor_tensor_kernelERNS_18TensorIteratorBaseEENKUlvE_clEvENKUlvE8_clEvEUlN3c104HalfES8_E_St5arrayIPcLm3EELi4E23TrivialOffsetCalculatorILi2EjESD_ILi1EjENS0_6memory15LoadWithoutCastENSG_16StoreWithoutCastEEEviT_T0_T2_T3_T4_T5_ --------------------------
	.section	.nv.constant0._ZN2at6native27unrolled_elementwise_kernelIZZZNS0_50_GLOBAL__N__2680c7bb_12_PowKernel_cu_7dd49032_316824pow_tensor_tensor_kernelERNS_18TensorIteratorBaseEENKUlvE_clEvENKUlvE8_clEvEUlN3c104HalfES8_E_St5arrayIPcLm3EELi4E23TrivialOffsetCalculatorILi2EjESD_ILi1EjENS0_6memory15LoadWithoutCastENSG_16StoreWithoutCastEEEviT_T0_T2_T3_T4_T5_,"a",@progbits
	.sectionflags	@""
	.align	4
.nv.constant0._ZN2at6native27unrolled_elementwise_kernelIZZZNS0_50_GLOBAL__N__2680c7bb_12_PowKernel_cu_7dd49032_316824pow_tensor_tensor_kernelERNS_18TensorIteratorBaseEENKUlvE_clEvENKUlvE8_clEvEUlN3c104HalfES8_E_St5arrayIPcLm3EELi4E23TrivialOffsetCalculatorILi2EjESD_ILi1EjENS0_6memory15LoadWithoutCastENSG_16StoreWithoutCastEEEviT_T0_T2_T3_T4_T5_:
	.zero		572


//--------------------- .nv.constant0._ZN2at6native29vectorized_elementwise_kernelILi2EZZZNS0_50_GLOBAL__N__2680c7bb_12_PowKernel_cu_7dd49032_316824pow_tensor_tensor_kernelERNS_18TensorIteratorBaseEENKUlvE_clEvENKUlvE8_clEvEUlN3c104HalfES8_E_St5arrayIPcLm3EEEEviT0_T1_ --------------------------
	.section	.nv.constant0._ZN2at6native29vectorized_elementwise_kernelILi2EZZZNS0_50_GLOBAL__N__2680c7bb_12_PowKernel_cu_7dd49032_316824pow_tensor_tensor_kernelERNS_18TensorIteratorBaseEENKUlvE_clEvENKUlvE8_clEvEUlN3c104HalfES8_E_St5arrayIPcLm3EEEEviT0_T1_,"a",@progbits
	.sectionflags	@""
	.align	4
.nv.constant0._ZN2at6native29vectorized_elementwise_kernelILi2EZZZNS0_50_GLOBAL__N__2680c7bb_12_PowKernel_cu_7dd49032_316824pow_tensor_tensor_kernelERNS_18TensorIteratorBaseEENKUlvE_clEvENKUlvE8_clEvEUlN3c104HalfES8_E_St5arrayIPcLm3EEEEviT0_T1_:
	.zero		568


//--------------------- .nv.constant0._ZN2at6native29vectorized_elementwise_kernelILi4EZZZNS0_50_GLOBAL__N__2680c7bb_12_PowKernel_cu_7dd49032_316824pow_tensor_tensor_kernelERNS_18TensorIteratorBaseEENKUlvE_clEvENKUlvE8_clEvEUlN3c104HalfES8_E_St5arrayIPcLm3EEEEviT0_T1_ --------------------------
	.section	.nv.constant0._ZN2at6native29vectorized_elementwise_kernelILi4EZZZNS0_50_GLOBAL__N__2680c7bb_12_PowKernel_cu_7dd49032_316824pow_tensor_tensor_kernelERNS_18TensorIteratorBaseEENKUlvE_clEvENKUlvE8_clEvEUlN3c104HalfES8_E_St5arrayIPcLm3EEEEviT0_T1_,"a",@progbits
	.sectionflags	@""
	.align	4
.nv.constant0._ZN2at6native29vectorized_elementwise_kernelILi4EZZZNS0_50_GLOBAL__N__2680c7bb_12_PowKernel_cu_7dd49032_316824pow_tensor_tensor_kernelERNS_18TensorIteratorBaseEENKUlvE_clEvENKUlvE8_clEvEUlN3c104HalfES8_E_St5arrayIPcLm3EEEEviT0_T1_:
	.zero		568


//--------------------- .nv.constant0._ZN2at6native29vectorized_elementwise_kernelILi8EZZZNS0_50_GLOBAL__N__2680c7bb_12_PowKernel_cu_7dd49032_316824pow_tensor_tensor_kernelERNS_18TensorIteratorBaseEENKUlvE_clEvENKUlvE8_clEvEUlN3c104HalfES8_E_St5arrayIPcLm3EEEEviT0_T1_ --------------------------
	.section	.nv.constant0._ZN2at6native29vectorized_elementwise_kernelILi8EZZZNS0_50_GLOBAL__N__2680c7bb_12_PowKernel_cu_7dd49032_316824pow_tensor_tensor_kernelERNS_18TensorIteratorBaseEENKUlvE_clEvENKUlvE8_clEvEUlN3c104HalfES8_E_St5arrayIPcLm3EEEEviT0_T1_,"a",@progbits
	.sectionflags	@""
	.align	4
.nv.constant0._ZN2at6native29vectorized_elementwise_kernelILi8EZZZNS0_50_GLOBAL__N__2680c7bb_12_PowKernel_cu_7dd49032_316824pow_tensor_tensor_kernelERNS_18TensorIteratorBaseEENKUlvE_clEvENKUlvE8_clEvEUlN3c104HalfES8_E_St5arrayIPcLm3EEEEviT0_T1_:
	.zero		568


//--------------------- .nv.constant0._ZN2at6native18elementwise_kernelILi128ELi4EZNS0_15gpu_kernel_implIZNS0_50_GLOBAL__N__2680c7bb_12_PowKernel_cu_7dd49032_316822pow_scalar_tensor_implIN3c104HalfEEEvRNS_18TensorIteratorBaseET_EUlS6_E_EEvS8_RKS9_EUliE_EEviT1_ --------------------------
	.section	.nv.constant0._ZN2at6native18elementwise_kernelILi128ELi4EZNS0_15gpu_kernel_implIZNS0_50_GLOBAL__N__2680c7bb_12_PowKernel_cu_7dd49032_316822pow_scalar_tensor_implIN3c104HalfEEEvRNS_18TensorIteratorBaseET_EUlS6_E_EEvS8_RKS9_EUliE_EEviT1_,"a",@progbits
	.sectionflags	@""
	.align	4
.nv.constant0._ZN2at6native18elementwise_kernelILi128ELi4EZNS0_15gpu_kernel_implIZNS0_50_GLOBAL__N__2680c7bb_12_PowKernel_cu_7dd49032_316822pow_scalar_tensor_implIN3c104HalfEEEvRNS_18TensorIteratorBaseET_EUlS6_E_EEvS8_RKS9_EUliE_EEviT1_:
	.zero		1088


//--------------------- .nv.constant0._ZN2at6native27unrolled_elementwise_kernelIZNS0_50_GLOBAL__N__2680c7bb_12_PowKernel_cu_7dd49032_316822pow_scalar_tensor_implIN3c104HalfEEEvRNS_18TensorIteratorBaseET_EUlS5_E_St5arrayIPcLm2EELi4E23TrivialOffsetCalculatorILi1EjESE_NS0_6memory12LoadWithCastILi1EEENSF_13StoreWithCastILi1EEEEEviS8_T0_T2_T3_T4_T5_ --------------------------
	.section	.nv.constant0._ZN2at6native27unrolled_elementwise_kernelIZNS0_50_GLOBAL__N__2680c7bb_12_PowKernel_cu_7dd49032_316822pow_scalar_tensor_implIN3c104HalfEEEvRNS_18TensorIteratorBaseET_EUlS5_E_St5arrayIPcLm2EELi4E23TrivialOffsetCalculatorILi1EjESE_NS0_6memory12LoadWithCastILi1EEENSF_13StoreWithCastILi1EEEEEviS8_T0_T2_T3_T4_T5_,"a",@progbits
	.sectionflags	@""
	.align	4
.nv.constant0._ZN2at6native27unrolled_elementwise_kernelIZNS0_50_GLOBAL__N__2680c7bb_12_PowKernel_cu_7dd49032_316822pow_scalar_tensor_implIN3c104HalfEEEvRNS_18TensorIteratorBaseET_EUlS5_E_St5arrayIPcLm2EELi4E23TrivialOffsetCalculatorILi1EjESE_NS0_6memory12LoadWithCastILi1EEENSF_13StoreWithCastILi1EEEEEviS8_T0_T2_T3_T4_T5_:
	.zero		588


//--------------------- .nv.constant0._ZN2at6native18elementwise_kernelILi128ELi4EZNS0_22gpu_kernel_impl_nocastIZNS0_50_GLOBAL__N__2680c7bb_12_PowKernel_cu_7dd49032_316822pow_scalar_tensor_implIN3c104HalfEEEvRNS_18TensorIteratorBaseET_EUlS6_E_EEvS8_RKS9_EUliE_EEviT1_ --------------------------
	.section	.nv.constant0._ZN2at6native18elementwise_kernelILi128ELi4EZNS0_22gpu_kernel_impl_nocastIZNS0_50_GLOBAL__N__2680c7bb_12_PowKernel_cu_7dd49032_316822pow_scalar_tensor_implIN3c104HalfEEEvRNS_18TensorIteratorBaseET_EUlS6_E_EEvS8_RKS9_EUliE_EEviT1_,"a",@progbits
	.sectionflags	@""
	.align	4
.nv.constant0._ZN2at6native18elementwise_kernelILi128ELi4EZNS0_22gpu_kernel_impl_nocastIZNS0_50_GLOBAL__N__2680c7bb_12_PowKernel_cu_7dd49032_316822pow_scalar_tensor_implIN3c104HalfEEEvRNS_18TensorIteratorBaseET_EUlS6_E_EEvS8_RKS9_EUliE_EEviT1_:
	.zero		1080


//--------------------- .nv.constant0._ZN2at6native27unrolled_elementwise_kernelIZNS0_50_GLOBAL__N__2680c7bb_12_PowKernel_cu_7dd49032_316822pow_scalar_tensor_implIN3c104HalfEEEvRNS_18TensorIteratorBaseET_EUlS5_E_St5arrayIPcLm2EELi4E23TrivialOffsetCalculatorILi1EjESE_NS0_6memory15LoadWithoutCastENSF_16StoreWithoutCastEEEviS8_T0_T2_T3_T4_T5_ --------------------------
	.section	.nv.constant0._ZN2at6native27unrolled_elementwise_kernelIZNS0_50_GLOBAL__N__2680c7bb_12_PowKernel_cu_7dd49032_316822pow_scalar_tensor_implIN3c104HalfEEEvRNS_18TensorIteratorBaseET_EUlS5_E_St5arrayIPcLm2EELi4E23TrivialOffsetCalculatorILi1EjESE_NS0_6memory15LoadWithoutCastENSF_16StoreWithoutCastEEEviS8_T0_T2_T3_T4_T5_,"a",@progbits
	.sectionflags	@""
	.align	4
.nv.constant0._ZN2at6native27unrolled_elementwise_kernelIZNS0_50_GLOBAL__N__2680c7bb_12_PowKernel_cu_7dd49032_316822pow_scalar_tensor_implIN3c104HalfEEEvRNS_18TensorIteratorBaseET_EUlS5_E_St5arrayIPcLm2EELi4E23TrivialOffsetCalculatorILi1EjESE_NS0_6memory15LoadWithoutCastENSF_16StoreWithoutCastEEEviS8_T0_T2_T3_T4_T5_:
	.zero		572


//--------------------- .nv.constant0._ZN2at6native29vectorized_elementwise_kernelILi2EZNS0_50_GLOBAL__N__2680c7bb_12_PowKernel_cu_7dd49032_316822pow_scalar_tensor_implIN3c104HalfEEEvRNS_18TensorIteratorBaseET_EUlS5_E_St5arrayIPcLm2EEEEviT0_T1_ --------------------------
	.section	.nv.constant0._ZN2at6native29vectorized_elementwise_kernelILi2EZNS0_50_GLOBAL__N__2680c7bb_12_PowKernel_cu_7dd49032_316822pow_scalar_tensor_implIN3c104HalfEEEvRNS_18TensorIteratorBaseET_EUlS5_E_St5arrayIPcLm2EEEEviT0_T1_,"a",@progbits
	.sectionflags	@""
	.align	4
.nv.constant0._ZN2at6native29vectorized_elementwise_kernelILi2EZNS0_50_GLOBAL__N__2680c7bb_12_PowKernel_cu_7dd49032_316822pow_scalar_tensor_implIN3c104HalfEEEvRNS_18TensorIteratorBaseET_EUlS5_E_St5arrayIPcLm2EEEEviT0_T1_:
	.zero		568


//--------------------- .nv.constant0._ZN2at6native29vectorized_elementwise_kernelILi4EZNS0_50_GLOBAL__N__2680c7bb_12_PowKernel_cu_7dd49032_316822pow_scalar_tensor_implIN3c104HalfEEEvRNS_18TensorIteratorBaseET_EUlS5_E_St5arrayIPcLm2EEEEviT0_T1_ --------------------------
	.section	.nv.constant0._ZN2at6native29vectorized_elementwise_kernelILi4EZNS0_50_GLOBAL__N__2680c7bb_12_PowKernel_cu_7dd49032_316822pow_scalar_tensor_implIN3c104HalfEEEvRNS_18TensorIteratorBaseET_EUlS5_E_St5arrayIPcLm2EEEEviT0_T1_,"a",@progbits
	.sectionflags	@""
	.align	4
.nv.constant0._ZN2at6native29vectorized_elementwise_kernelILi4EZNS0_50_GLOBAL__N__2680c7bb_12_PowKernel_cu_7dd49032_316822pow_scalar_tensor_implIN3c104HalfEEEvRNS_18TensorIteratorBaseET_EUlS5_E_St5arrayIPcLm2EEEEviT0_T1_:
	.zero		568


//--------------------- .nv.constant0._ZN2at6native29vectorized_elementwise_kernelILi8EZNS0_50_GLOBAL__N__2680c7bb_12_PowKernel_cu_7dd49032_316822pow_scalar_tensor_implIN3c104HalfEEEvRNS_18TensorIteratorBaseET_EUlS5_E_St5arrayIPcLm2EEEEviT0_T1_ --------------------------
	.section	.nv.constant0._ZN2at6native29vectorized_elementwise_kernelILi8EZNS0_50_GLOBAL__N__2680c7bb_12_PowKernel_cu_7dd49032_316822pow_scalar_tensor_implIN3c104HalfEEEvRNS_18TensorIteratorBaseET_EUlS5_E_St5arrayIPcLm2EEEEviT0_T1_,"a",@progbits
	.sectionflags	@""
	.align	4
.nv.constant0._ZN2at6native29vectorized_elementwise_kernelILi8EZNS0_50_GLOBAL__N__2680c7bb_12_PowKernel_cu_7dd49032_316822pow_scalar_tensor_implIN3c104HalfEEEvRNS_18TensorIteratorBaseET_EUlS5_E_St5arrayIPcLm2EEEEviT0_T1_:
	.zero		568


//--------------------- .nv.constant0._ZN2at6native18elementwise_kernelILi128ELi4EZNS0_15gpu_kernel_implIZZZNS0_50_GLOBAL__N__2680c7bb_12_PowKernel_cu_7dd49032_316824pow_tensor_tensor_kernelERNS_18TensorIteratorBaseEENKUlvE_clEvENKUlvE7_clEvEUlN3c107complexIfEESA_E_EEvS5_RKT_EUliE_EEviT1_ --------------------------
	.section	.nv.constant0._ZN2at6native18elementwise_kernelILi128ELi4EZNS0_15gpu_kernel_implIZZZNS0_50_GLOBAL__N__2680c7bb_12_PowKernel_cu_7dd49032_316824pow_tensor_tensor_kernelERNS_18TensorIteratorBaseEENKUlvE_clEvENKUlvE7_clEvEUlN3c107complexIfEESA_E_EEvS5_RKT_EUliE_EEviT1_,"a",@progbits
	.sectionflags	@""
	.align	4
.nv.constant0._ZN2at6native18elementwise_kernelILi128ELi4EZNS0_15gpu_kernel_implIZZZNS0_50_GLOBAL__N__2680c7bb_12_PowKernel_cu_7dd49032_316824pow_tensor_tensor_kernelERNS_18TensorIteratorBaseEENKUlvE_clEvENKUlvE7_clEvEUlN3c107complexIfEESA_E_EEvS5_RKT_EUliE_EEviT1_:
	.zero		1192


//--------------------- .nv.constant0._ZN2at6native27unrolled_elementwise_kernelIZZZNS0_50_GLOBAL__N__2680c7bb_12_PowKernel_cu_7dd49032_316824pow_tensor_tensor_kernelERNS_18TensorIteratorBaseEENKUlvE_clEvENKUlvE7_clEvEUlN3c107complexIfEES9_E_St5arrayIPcLm3EELi4E23TrivialOffsetCalculatorILi2EjESE_ILi1EjENS0_6memory12LoadWithCastILi2EEENSH_13StoreWithCastILi1EEEEEviT_T0_T2_T3_T4_T5_ --------------------------
	.section	.nv.constant0._ZN2at6native27unrolled_elementwise_kernelIZZZNS0_50_GLOBAL__N__2680c7bb_12_PowKernel_cu_7dd49032_316824pow_tensor_tensor_kernelERNS_18TensorIteratorBaseEENKUlvE_clEvENKUlvE7_clEvEUlN3c107complexIfEES9_E_St5arrayIPcLm3EELi4E23TrivialOffsetCalculatorILi2EjESE_ILi1EjENS0_6memory12LoadWithCastILi2EEENSH_13StoreWithCastILi1EEEEEviT_T0_T2_T3_T4_T5_,"a",@progbits
	.sectionflags	@""
	.align	4
.nv.constant0._ZN2at6native27unrolled_elementwise_kernelIZZZNS0_50_GLOBAL__N__2680c7bb_12_PowKernel_cu_7dd49032_316824pow_tensor_tensor_kernelERNS_18TensorIteratorBaseEENKUlvE_clEvENKUlvE7_clEvEUlN3c107complexIfEES9_E_St5arrayIPcLm3EELi4E23TrivialOffsetCalculatorILi2EjESE_ILi1EjENS0_6memory12LoadWithCastILi2EEENSH_13StoreWithCastILi1EEEEEviT_T0_T2_T3_T4_T5_:
	.zero		592


//--------------------- .nv.constant0._ZN2at6native18elementwise_kernelILi128ELi2EZNS0_22gpu_kernel_impl_nocastIZZZNS0_50_GLOBAL__N__2680c7bb_12_PowKernel_cu_7dd49032_316824pow_tensor_tensor_kernelERNS_18TensorIteratorBaseEENKUlvE_clEvENKUlvE7_clEvEUlN3c107complexIfEESA_E_EEvS5_RKT_EUliE_EEviT1_ --------------------------
	.section	.nv.constant0._ZN2at6native18elementwise_kernelILi128ELi2EZNS0_22gpu_kernel_impl_nocastIZZZNS0_50_GLOBAL__N__2680c7bb_12_PowKernel_cu_7dd49032_316824pow_tensor_tensor_kernelERNS_18TensorIteratorBaseEENKUlvE_clEvENKUlvE7_clEvEUlN3c107complexIfEESA_E_EEvS5_RKT_EUliE_EEviT1_,"a",@progbits
	.sectionflags	@""
	.align	4
.nv.constant0._ZN2at6native18elementwise_kernelILi128ELi2EZNS0_22gpu_kernel_impl_nocastIZZZNS0_50_GLOBAL__N__2680c7bb_12_PowKernel_cu_7dd49032_316824pow_tensor_tensor_kernelERNS_18TensorIteratorBaseEENKUlvE_clEvENKUlvE7_clEvEUlN3c107complexIfEESA_E_EEvS5_RKT_EUliE_EEviT1_:
	.zero		1184


//--------------------- .nv.constant0._ZN2at6native27unrolled_elementwise_kernelIZZZNS0_50_GLOBAL__N__2680c7bb_12_PowKernel_cu_7dd49032_316824pow_tensor_tensor_kernelERNS_18TensorIteratorBaseEENKUlvE_clEvENKUlvE7_clEvEUlN3c107complexIfEES9_E_St5arrayIPcLm3EELi4E23TrivialOffsetCalculatorILi2EjESE_ILi1EjENS0_6memory15LoadWithoutCastENSH_16StoreWithoutCastEEEviT_T0_T2_T3_T4_T5_ --------------------------
	.section	.nv.constant0._ZN2at6native27unrolled_elementwise_kernelIZZZNS0_50_GLOBAL__N__2680c7bb_12_PowKernel_cu_7dd49032_316824pow_tensor_tensor_kernelERNS_18TensorIteratorBaseEENKUlvE_clEvENKUlvE7_clEvEUlN3c107complexIfEES9_E_St5arrayIPcLm3EELi4E23TrivialOffsetCalculatorILi2EjESE_ILi1EjENS0_6memory15LoadWithoutCastENSH_16StoreWithoutCastEEEviT_T0_T2_T3_T4_T5_,"a",@progbits
	.sectionflags	@""
	.align	4
.nv.constant0._ZN2at6native27unrolled_elementwise_kernelIZZZNS0_50_GLOBAL__N__2680c7bb_12_PowKernel_cu_7dd49032_316824pow_tensor_tensor_kernelERNS_18TensorIteratorBaseEENKUlvE_clEvENKUlvE7_clEvEUlN3c107complexIfEES9_E_St5arrayIPcLm3EELi4E23TrivialOffsetCalculatorILi2EjESE_ILi1EjENS0_6memory15LoadWithoutCastENSH_16StoreWithoutCastEEEviT_T0_T2_T3_T4_T5_:
	.zero		572


//--------------------- .nv.constant0._ZN2at6native29vectorized_elementwise_kernelILi2EZZZNS0_50_GLOBAL__N__2680c7bb_12_PowKernel_cu_7dd49032_316824pow_tensor_tensor_kernelERNS_18TensorIteratorBaseEENKUlvE_clEvENKUlvE7_clEvEUlN3c107complexIfEES9_E_St5arrayIPcLm3EEEEviT0_T1_ --------------------------
	.section	.nv.constant0._ZN2at6native29vectorized_elementwise_kernelILi2EZZZNS0_50_GLOBAL__N__2680c7bb_12_PowKernel_cu_7dd49032_316824pow_tensor_tensor_kernelERNS_18TensorIteratorBaseEENKUlvE_clEvENKUlvE7_clEvEUlN3c107complexIfEES9_E_St5arrayIPcLm3EEEEviT0_T1_,"a",@progbits
	.sectionflags	@""
	.align	4
.nv.constant0._ZN2at6native29vectorized_elementwise_kernelILi2EZZZNS0_50_GLOBAL__N__2680c7bb_12_PowKernel_cu_7dd49032_316824pow_tensor_tensor_kernelERNS_18TensorIteratorBaseEENKUlvE_clEvENKUlvE7_clEvEUlN3c107complexIfEES9_E_St5arrayIPcLm3EEEEviT0_T1_:
	.zero		568


//--------------------- .nv.constant0._ZN2at6native29vectorized_elementwise_kernelILi4EZZZNS0_50_GLOBAL__N__2680c7bb_12_PowKernel_cu_7dd49032_316824pow_tensor_tensor_kernelERNS_18TensorIteratorBaseEENKUlvE_clEvENKUlvE7_clEvEUlN3c107complexIfEES9_E_St5arrayIPcLm3EEEEviT0_T1_ --------------------------
	.section	.nv.constant0._ZN2at6native29vectorized_elementwise_kernelILi4EZZZNS0_50_GLOBAL__N__2680c7bb_12_PowKernel_cu_7dd49032_316824pow_tensor_tensor_kernelERNS_18TensorIteratorBaseEENKUlvE_clEvENKUlvE7_clEvEUlN3c107complexIfEES9_E_St5arrayIPcLm3EEEEviT0_T1_,"a",@progbits
	.sectionflags	@""
	.align	4
.nv.constant0._ZN2at6native29vectorized_elementwise_kernelILi4EZZZNS0_50_GLOBAL__N__2680c7bb_12_PowKernel_cu_7dd49032_316824pow_tensor_tensor_kernelERNS_18TensorIteratorBaseEENKUlvE_clEvENKUlvE7_clEvEUlN3c107complexIfEES9_E_St5arrayIPcLm3EEEEviT0_T1_:
	.zero		568


//--------------------- .nv.constant0._ZN2at6native29vectorized_elementwise_kernelILi8EZZZNS0_50_GLOBAL__N__2680c7bb_12_PowKernel_cu_7dd49032_316824pow_tensor_tensor_kernelERNS_18TensorIteratorBaseEENKUlvE_clEvENKUlvE7_clEvEUlN3c107complexIfEES9_E_St5arrayIPcLm3EEEEviT0_T1_ --------------------------
	.section	.nv.constant0._ZN2at6native29vectorized_elementwise_kernelILi8EZZZNS0_50_GLOBAL__N__2680c7bb_12_PowKernel_cu_7dd49032_316824pow_tensor_tensor_kernelERNS_18TensorIteratorBaseEENKUlvE_clEvENKUlvE7_clEvEUlN3c107complexIfEES9_E_St5arrayIPcLm3EEEEviT0_T1_,"a",@progbits
	.sectionflags	@""
	.align	4
.nv.constant0._ZN2at6native29vectorized_elementwise_kernelILi8EZZZNS0_50_GLOBAL__N__2680c7bb_12_PowKernel_cu_7dd49032_316824pow_tensor_tensor_kernelERNS_18TensorIteratorBaseEENKUlvE_clEvENKUlvE7_clEvEUlN3c107complexIfEES9_E_St5arrayIPcLm3EEEEviT0_T1_:
	.zero		568


//--------------------- .nv.constant0._ZN2at6native18elementwise_kernelILi128ELi4EZNS0_15gpu_kernel_implIZNS0_50_GLOBAL__N__2680c7bb_12_PowKernel_cu_7dd49032_316822pow_scalar_tensor_implIfEEvRNS_18TensorIteratorBaseEN3c107complexIT_EEEUlNS8_IfEEE_EEvS6_RKS9_EUliE_EEviT1_ --------------------------
	.section	.nv.constant0._ZN2at6native18elementwise_kernelILi128ELi4EZNS0_15gpu_kernel_implIZNS0_50_GLOBAL__N__2680c7bb_12_PowKernel_cu_7dd49032_316822pow_scalar_tensor_implIfEEvRNS_18TensorIteratorBaseEN3c107complexIT_EEEUlNS8_IfEEE_EEvS6_RKS9_EUliE_EEviT1_,"a",@progbits
	.sectionflags	@""
	.align	4
.nv.constant0._ZN2at6native18elementwise_kernelILi128ELi4EZNS0_15gpu_kernel_implIZNS0_50_GLOBAL__N__2680c7bb_12_PowKernel_cu_7dd49032_316822pow_scalar_tensor_implIfEEvRNS_18TensorIteratorBaseEN3c107complexIT_EEEUlNS8_IfEEE_EEvS6_RKS9_EUliE_EEviT1_:
	.zero		1088


//--------------------- .nv.constant0._ZN2at6native27unrolled_elementwise_kernelIZNS0_50_GLOBAL__N__2680c7bb_12_PowKernel_cu_7dd49032_316822pow_scalar_tensor_implIfEEvRNS_18TensorIteratorBaseEN3c107complexIT_EEEUlNS7_IfEEE_St5arrayIPcLm2EELi4E23TrivialOffsetCalculatorILi1EjESG_NS0_6memory12LoadWithCastILi1EEENSH_13StoreWithCastILi1EEEEEviS8_T0_T2_T3_T4_T5_ --------------------------
	.section	.nv.constant0._ZN2at6native27unrolled_elementwise_kernelIZNS0_50_GLOBAL__N__2680c7bb_12_PowKernel_cu_7dd49032_316822pow_scalar_tensor_implIfEEvRNS_18TensorIteratorBaseEN3c107complexIT_EEEUlNS7_IfEEE_St5arrayIPcLm2EELi4E23TrivialOffsetCalculatorILi1EjESG_NS0_6memory12LoadWithCastILi1EEENSH_13StoreWithCastILi1EEEEEviS8_T0_T2_T3_T4_T5_,"a",@progbits
	.sectionflags	@""
	.align	4
.nv.constant0._ZN2at6native27unrolled_elementwise_kernelIZNS0_50_GLOBAL__N__2680c7bb_12_PowKernel_cu_7dd49032_316822pow_scalar_tensor_implIfEEvRNS_18TensorIteratorBaseEN3c107complexIT_EEEUlNS7_IfEEE_St5arrayIPcLm2EELi4E23TrivialOffsetCalculatorILi1EjESG_NS0_6memory12LoadWithCastILi1EEENSH_13StoreWithCastILi1EEEEEviS8_T0_T2_T3_T4_T5_:
	.zero		588


//--------------------- .nv.constant0._ZN2at6native18elementwise_kernelILi128ELi2EZNS0_22gpu_kernel_impl_nocastIZNS0_50_GLOBAL__N__2680c7bb_12_PowKernel_cu_7dd49032_316822pow_scalar_tensor_implIfEEvRNS_18TensorIteratorBaseEN3c107complexIT_EEEUlNS8_IfEEE_EEvS6_RKS9_EUliE_EEviT1_ --------------------------
	.section	.nv.constant0._ZN2at6native18elementwise_kernelILi128ELi2EZNS0_22gpu_kernel_impl_nocastIZNS0_50_GLOBAL__N__2680c7bb_12_PowKernel_cu_7dd49032_316822pow_scalar_tensor_implIfEEvRNS_18TensorIteratorBaseEN3c107complexIT_EEEUlNS8_IfEEE_EEvS6_RKS9_EUliE_EEviT1_,"a",@progbits
	.sectionflags	@""
	.align	4
.nv.constant0._ZN2at6native18elementwise_kernelILi128ELi2EZNS0_22gpu_kernel_impl_nocastIZNS0_50_GLOBAL__N__2680c7bb_12_PowKernel_cu_7dd49032_316822pow_scalar_tensor_implIfEEvRNS_18TensorIteratorBaseEN3c107complexIT_EEEUlNS8_IfEEE_EEvS6_RKS9_EUliE_EEviT1_:
	.zero		1080


//--------------------- .nv.constant0._ZN2at6native27unrolled_elementwise_kernelIZNS0_50_GLOBAL__N__2680c7bb_12_PowKernel_cu_7dd49032_316822pow_scalar_tensor_implIfEEvRNS_18TensorIteratorBaseEN3c107complexIT_EEEUlNS7_IfEEE_St5arrayIPcLm2EELi4E23TrivialOffsetCalculatorILi1EjESG_NS0_6memory15LoadWithoutCastENSH_16StoreWithoutCastEEEviS8_T0_T2_T3_T4_T5_ --------------------------
	.section	.nv.constant0._ZN2at6native27unrolled_elementwise_kernelIZNS0_50_GLOBAL__N__2680c7bb_12_PowKernel_cu_7dd49032_316822pow_scalar_tensor_implIfEEvRNS_18TensorIteratorBaseEN3c107complexIT_EEEUlNS7_IfEEE_St5arrayIPcLm2EELi4E23TrivialOffsetCalculatorILi1EjESG_NS0_6memory15LoadWithoutCastENSH_16StoreWithoutCastEEEviS8_T0_T2_T3_T4_T5_,"a",@progbits
	.sectionflags	@""
	.align	4
.nv.constant0._ZN2at6native27unrolled_elementwise_kernelIZNS0_50_GLOBAL__N__2680c7bb_12_PowKernel_cu_7dd49032_316822pow_scalar_tensor_implIfEEvRNS_18TensorIteratorBaseEN3c107complexIT_EEEUlNS7_IfEEE_St5arrayIPcLm2EELi4E23TrivialOffsetCalculatorILi1EjESG_NS0_6memory15LoadWithoutCastENSH_16StoreWithoutCastEEEviS8_T0_T2_T3_T4_T5_:
	.zero		572


//--------------------- .nv.constant0._ZN2at6native29vectorized_elementwise_kernelILi2EZNS0_50_GLOBAL__N__2680c7bb_12_PowKernel_cu_7dd49032_316822pow_scalar_tensor_implIfEEvRNS_18TensorIteratorBaseEN3c107complexIT_EEEUlNS7_IfEEE_St5arrayIPcLm2EEEEviT0_T1_ --------------------------
	.section	.nv.constant0._ZN2at6native29vectorized_elementwise_kernelILi2EZNS0_50_GLOBAL__N__2680c7bb_12_PowKernel_cu_7dd49032_316822pow_scalar_tensor_implIfEEvRNS_18TensorIteratorBaseEN3c107complexIT_EEEUlNS7_IfEEE_St5arrayIPcLm2EEEEviT0_T1_,"a",@progbits
	.sectionflags	@""
	.align	4
.nv.constant0._ZN2at6native29vectorized_elementwise_kernelILi2EZNS0_50_GLOBAL__N__2680c7bb_12_PowKernel_cu_7dd49032_316822pow_scalar_tensor_implIfEEvRNS_18TensorIteratorBaseEN3c107complexIT_EEEUlNS7_IfEEE_St5arrayIPcLm2EEEEviT0_T1_:
	.zero		568


//--------------------- .nv.constant0._ZN2at6native29vectorized_elementwise_kernelILi4EZNS0_50_GLOBAL__N__2680c7bb_12_PowKernel_cu_7dd49032_316822pow_scalar_tensor_implIfEEvRNS_18TensorIteratorBaseEN3c107complexIT_EEEUlNS7_IfEEE_St5arrayIPcLm2EEEEviT0_T1_ --------------------------
	.section	.nv.constant0._ZN2at6native29vectorized_elementwise_kernelILi4EZNS0_50_GLOBAL__N__2680c7bb_12_PowKernel_cu_7dd49032_316822pow_scalar_tensor_implIfEEvRNS_18TensorIteratorBaseEN3c107complexIT_EEEUlNS7_IfEEE_St5arrayIPcLm2EEEEviT0_T1_,"a",@progbits
	.sectionflags	@""
	.align	4
.nv.constant0._ZN2at6native29vectorized_elementwise_kernelILi4EZNS0_50_GLOBAL__N__2680c7bb_12_PowKernel_cu_7dd49032_316822pow_scalar_tensor_implIfEEvRNS_18TensorIteratorBaseEN3c107complexIT_EEEUlNS7_IfEEE_St5arrayIPcLm2EEEEviT0_T1_:
	.zero		568


//--------------------- .nv.constant0._ZN2at6native29vectorized_elementwise_kernelILi8EZNS0_50_GLOBAL__N__2680c7bb_12_PowKernel_cu_7dd49032_316822pow_scalar_tensor_implIfEEvRNS_18TensorIteratorBaseEN3c107complexIT_EEEUlNS7_IfEEE_St5arrayIPcLm2EEEEviT0_T1_ --------------------------
	.section	.nv.constant0._ZN2at6native29vectorized_elementwise_kernelILi8EZNS0_50_GLOBAL__N__2680c7bb_12_PowKernel_cu_7dd49032_316822pow_scalar_tensor_implIfEEvRNS_18TensorIteratorBaseEN3c107complexIT_EEEUlNS7_IfEEE_St5arrayIPcLm2EEEEviT0_T1_,"a",@progbits
	.sectionflags	@""
	.align	4
.nv.constant0._ZN2at6native29vectorized_elementwise_kernelILi8EZNS0_50_GLOBAL__N__2680c7bb_12_PowKernel_cu_7dd49032_316822pow_scalar_tensor_implIfEEvRNS_18TensorIteratorBaseEN3c107complexIT_EEEUlNS7_IfEEE_St5arrayIPcLm2EEEEviT0_T1_:
	.zero		568


//--------------------- .nv.constant0._ZN2at6native18elementwise_kernelILi128ELi4EZNS0_15gpu_kernel_implIZZZNS0_50_GLOBAL__N__2680c7bb_12_PowKernel_cu_7dd49032_316824pow_tensor_tensor_kernelERNS_18TensorIteratorBaseEENKUlvE_clEvENKUlvE6_clEvEUlN3c107complexIdEESA_E_EEvS5_RKT_EUliE_EEviT1_ --------------------------
	.section	.nv.constant0._ZN2at6native18elementwise_kernelILi128ELi4EZNS0_15gpu_kernel_implIZZZNS0_50_GLOBAL__N__2680c7bb_12_PowKernel_cu_7dd49032_316824pow_tensor_tensor_kernelERNS_18TensorIteratorBaseEENKUlvE_clEvENKUlvE6_clEvEUlN3c107complexIdEESA_E_EEvS5_RKT_EUliE_EEviT1_,"a",@progbits
	.sectionflags	@""
	.align	4
.nv.constant0._ZN2at6native18elementwise_kernelILi128ELi4EZNS0_15gpu_kernel_implIZZZNS0_50_GLOBAL__N__2680c7bb_12_PowKernel_cu_7dd49032_316824pow_tensor_tensor_kernelERNS_18TensorIteratorBaseEENKUlvE_clEvENKUlvE6_clEvEUlN3c107complexIdEESA_E_EEvS5_RKT_EUliE_EEviT1_:
	.zero		1192


//--------------------- .nv.constant0._ZN2at6native27unrolled_elementwise_kernelIZZZNS0_50_GLOBAL__N__2680c7bb_12_PowKernel_cu_7dd49032_316824pow_tensor_tensor_kernelERNS_18TensorIteratorBaseEENKUlvE_clEvENKUlvE6_clEvEUlN3c107complexIdEES9_E_St5arrayIPcLm3EELi4E23TrivialOffsetCalculatorILi2EjESE_ILi1EjENS0_6memory12LoadWithCastILi2EEENSH_13StoreWithCastILi1EEEEEviT_T0_T2_T3_T4_T5_ --------------------------
	.section	.nv.constant0._ZN2at6native27unrolled_elementwise_kernelIZZZNS0_50_GLOBAL__N__2680c7bb_12_PowKernel_cu_7dd49032_316824pow_tensor_tensor_kernelERNS_18TensorIteratorBaseEENKUlvE_clEvENKUlvE6_clEvEUlN3c107complexIdEES9_E_St5arrayIPcLm3EELi4E23TrivialOffsetCalculatorILi2EjESE_ILi1EjENS0_6memory12LoadWithCastILi2EEENSH_13StoreWithCastILi1EEEEEviT_T0_T2_T3_T4_T5_,"a",@progbits
	.sectionflags	@""
	.align	4
.nv.constant0._ZN2at6native27unrolled_elementwise_kernelIZZZNS0_50_GLOBAL__N__2680c7bb_12_PowKernel_cu_7dd49032_316824pow_tensor_tensor_kernelERNS_18TensorIteratorBaseEENKUlvE_clEvENKUlvE6_clEvEUlN3c107complexIdEES9_E_St5arrayIPcLm3EELi4E23TrivialOffsetCalculatorILi2EjESE_ILi1EjENS0_6memory12LoadWithCastILi2EEENSH_13StoreWithCastILi1EEEEEviT_T0_T2_T3_T4_T5_:
	.zero		592


//--------------------- .nv.constant0._ZN2at6native18elementwise_kernelILi128ELi2EZNS0_22gpu_kernel_impl_nocastIZZZNS0_50_GLOBAL__N__2680c7bb_12_PowKernel_cu_7dd49032_316824pow_tensor_tensor_kernelERNS_18TensorIteratorBaseEENKUlvE_clEvENKUlvE6_clEvEUlN3c107complexIdEESA_E_EEvS5_RKT_EUliE_EEviT1_ --------------------------
	.section	.nv.constant0._ZN2at6native18elementwise_kernelILi128ELi2EZNS0_22gpu_kernel_impl_nocastIZZZNS0_50_GLOBAL__N__2680c7bb_12_PowKernel_cu_7dd49032_316824pow_tensor_tensor_kernelERNS_18TensorIteratorBaseEENKUlvE_clEvENKUlvE6_clEvEUlN3c107complexIdEESA_E_EEvS5_RKT_EUliE_EEviT1_,"a",@progbits
	.sectionflags	@""
	.align	4
.nv.constant0._ZN2at6native18elementwise_kernelILi128ELi2EZNS0_22gpu_kernel_impl_nocastIZZZNS0_50_GLOBAL__N__2680c7bb_12_PowKernel_cu_7dd49032_316824pow_tensor_tensor_kernelERNS_18TensorIteratorBaseEENKUlvE_clEvENKUlvE6_clEvEUlN3c107complexIdEESA_E_EEvS5_RKT_EUliE_EEviT1_:
	.zero		1184


//--------------------- .nv.constant0._ZN2at6native27unrolled_elementwise_kernelIZZZNS0_50_GLOBAL__N__2680c7bb_12_PowKernel_cu_7dd49032_316824pow_tensor_tensor_kernelERNS_18TensorIteratorBaseEENKUlvE_clEvENKUlvE6_clEvEUlN3c107complexIdEES9_E_St5arrayIPcLm3EELi4E23TrivialOffsetCalculatorILi2EjESE_ILi1EjENS0_6memory15LoadWithoutCastENSH_16StoreWithoutCastEEEviT_T0_T2_T3_T4_T5_ --------------------------
	.section	.nv.constant0._ZN2at6native27unrolled_elementwise_kernelIZZZNS0_50_GLOBAL__N__2680c7bb_12_PowKernel_cu_7dd49032_316824pow_tensor_tensor_kernelERNS_18TensorIteratorBaseEENKUlvE_clEvENKUlvE6_clEvEUlN3c107complexIdEES9_E_St5arrayIPcLm3EELi4E23TrivialOffsetCalculatorILi2EjESE_ILi1EjENS0_6memory15LoadWithoutCastENSH_16StoreWithoutCastEEEviT_T0_T2_T3_T4_T5_,"a",@progbits
	.sectionflags	@""
	.align	4
.nv.constant0._ZN2at6native27unrolled_elementwise_kernelIZZZNS0_50_GLOBAL__N__2680c7bb_12_PowKernel_cu_7dd49032_316824pow_tensor_tensor_kernelERNS_18TensorIteratorBaseEENKUlvE_clEvENKUlvE6_clEvEUlN3c107complexIdEES9_E_St5arrayIPcLm3EELi4E23TrivialOffsetCalculatorILi2EjESE_ILi1EjENS0_6memory15LoadWithoutCastENSH_16StoreWithoutCastEEEviT_T0_T2_T3_T4_T5_:
	.zero		572


//--------------------- .nv.constant0._ZN2at6native29vectorized_elementwise_kernelILi2EZZZNS0_50_GLOBAL__N__2680c7bb_12_PowKernel_cu_7dd49032_316824pow_tensor_tensor_kernelERNS_18TensorIteratorBaseEENKUlvE_clEvENKUlvE6_clEvEUlN3c107complexIdEES9_E_St5arrayIPcLm3EEEEviT0_T1_ --------------------------
	.section	.nv.constant0._ZN2at6native29vectorized_elementwise_kernelILi2EZZZNS0_50_GLOBAL__N__2680c7bb_12_PowKernel_cu_7dd49032_316824pow_tensor_tensor_kernelERNS_18TensorIteratorBaseEENKUlvE_clEvENKUlvE6_clEvEUlN3c107complexIdEES9_E_St5arrayIPcLm3EEEEviT0_T1_,"a",@progbits
	.sectionflags	@""
	.align	4
.nv.constant0._ZN2at6native29vectorized_elementwise_kernelILi2EZZZNS0_50_GLOBAL__N__2680c7bb_12_PowKernel_cu_7dd49032_316824pow_tensor_tensor_kernelERNS_18TensorIteratorBaseEENKUlvE_clEvENKUlvE6_clEvEUlN3c107complexIdEES9_E_St5arrayIPcLm3EEEEviT0_T1_:
	.zero		568


//--------------------- .nv.constant0._ZN2at6native29vectorized_elementwise_kernelILi4EZZZNS0_50_GLOBAL__N__2680c7bb_12_PowKernel_cu_7dd49032_316824pow_tensor_tensor_kernelERNS_18TensorIteratorBaseEENKUlvE_clEvENKUlvE6_clEvEUlN3c107complexIdEES9_E_St5arrayIPcLm3EEEEviT0_T1_ --------------------------
	.section	.nv.constant0._ZN2at6native29vectorized_elementwise_kernelILi4EZZZNS0_50_GLOBAL__N__2680c7bb_12_PowKernel_cu_7dd49032_316824pow_tensor_tensor_kernelERNS_18TensorIteratorBaseEENKUlvE_clEvENKUlvE6_clEvEUlN3c107complexIdEES9_E_St5arrayIPcLm3EEEEviT0_T1_,"a",@progbits
	.sectionflags	@""
	.align	4
.nv.constant0._ZN2at6native29vectorized_elementwise_kernelILi4EZZZNS0_50_GLOBAL__N__2680c7bb_12_PowKernel_cu_7dd49032_316824pow_tensor_tensor_kernelERNS_18TensorIteratorBaseEENKUlvE_clEvENKUlvE6_clEvEUlN3c107complexIdEES9_E_St5arrayIPcLm3EEEEviT0_T1_:
	.zero		568


//--------------------- .nv.constant0._ZN2at6native29vectorized_elementwise_kernelILi8EZZZNS0_50_GLOBAL__N__2680c7bb_12_PowKernel_cu_7dd49032_316824pow_tensor_tensor_kernelERNS_18TensorIteratorBaseEENKUlvE_clEvENKUlvE6_clEvEUlN3c107complexIdEES9_E_St5arrayIPcLm3EEEEviT0_T1_ --------------------------
	.section	.nv.constant0._ZN2at6native29vectorized_elementwise_kernelILi8EZZZNS0_50_GLOBAL__N__2680c7bb_12_PowKernel_cu_7dd49032_316824pow_tensor_tensor_kernelERNS_18TensorIteratorBaseEENKUlvE_clEvENKUlvE6_clEvEUlN3c107complexIdEES9_E_St5arrayIPcLm3EEEEviT0_T1_,"a",@progbits
	.sectionflags	@""
	.align	4
.nv.constant0._ZN2at6native29vectorized_elementwise_kernelILi8EZZZNS0_50_GLOBAL__N__2680c7bb_12_PowKernel_cu_7dd49032_316824pow_tensor_tensor_kernelERNS_18TensorIteratorBaseEENKUlvE_clEvENKUlvE6_clEvEUlN3c107complexIdEES9_E_St5arrayIPcLm3EEEEviT0_T1_:
	.zero		568


//--------------------- .nv.constant0._ZN2at6native18elementwise_kernelILi128ELi4EZNS0_15gpu_kernel_implIZNS0_50_GLOBAL__N__2680c7bb_12_PowKernel_cu_7dd49032_316822pow_scalar_tensor_implIdEEvRNS_18TensorIteratorBaseEN3c107complexIT_EEEUlNS8_IdEEE_EEvS6_RKS9_EUliE_EEviT1_ --------------------------
	.section	.nv.constant0._ZN2at6native18elementwise_kernelILi128ELi4EZNS0_15gpu_kernel_implIZNS0_50_GLOBAL__N__2680c7bb_12_PowKernel_cu_7dd49032_316822pow_scalar_tensor_implIdEEvRNS_18TensorIteratorBaseEN3c107complexIT_EEEUlNS8_IdEEE_EEvS6_RKS9_EUliE_EEviT1_,"a",@progbits
	.sectionflags	@""
	.align	4
.nv.constant0._ZN2at6native18elementwise_kernelILi128ELi4EZNS0_15gpu_kernel_implIZNS0_50_GLOBAL__N__2680c7bb_12_PowKernel_cu_7dd49032_316822pow_scalar_tensor_implIdEEvRNS_18TensorIteratorBaseEN3c107complexIT_EEEUlNS8_IdEEE_EEvS6_RKS9_EUliE_EEviT1_:
	.zero		1120


//--------------------- .nv.constant0._ZN2at6native27unrolled_elementwise_kernelIZNS0_50_GLOBAL__N__2680c7bb_12_PowKernel_cu_7dd49032_316822pow_scalar_tensor_implIdEEvRNS_18TensorIteratorBaseEN3c107complexIT_EEEUlNS7_IdEEE_St5arrayIPcLm2EELi4E23TrivialOffsetCalculatorILi1EjESG_NS0_6memory12LoadWithCastILi1EEENSH_13StoreWithCastILi1EEEEEviS8_T0_T2_T3_T4_T5_ --------------------------
	.section	.nv.constant0._ZN2at6native27unrolled_elementwise_kernelIZNS0_50_GLOBAL__N__2680c7bb_12_PowKernel_cu_7dd49032_316822pow_scalar_tensor_implIdEEvRNS_18TensorIteratorBaseEN3c107complexIT_EEEUlNS7_IdEEE_St5arrayIPcLm2EELi4E23TrivialOffsetCalculatorILi1EjESG_NS0_6memory12LoadWithCastILi1EEENSH_13StoreWithCastILi1EEEEEviS8_T0_T2_T3_T4_T5_,"a",@progbits
	.sectionflags	@""
	.align	4
.nv.constant0._ZN2at6native27unrolled_elementwise_kernelIZNS0_50_GLOBAL__N__2680c7bb_12_PowKernel_cu_7dd49032_316822pow_scalar_tensor_implIdEEvRNS_18TensorIteratorBaseEN3c107complexIT_EEEUlNS7_IdEEE_St5arrayIPcLm2EELi4E23TrivialOffsetCalculatorILi1EjESG_NS0_6memory12LoadWithCastILi1EEENSH_13StoreWithCastILi1EEEEEviS8_T0_T2_T3_T4_T5_:
	.zero		612


//--------------------- .nv.constant0._ZN2at6native18elementwise_kernelILi128ELi2EZNS0_22gpu_kernel_impl_nocastIZNS0_50_GLOBAL__N__2680c7bb_12_PowKernel_cu_7dd49032_316822pow_scalar_tensor_implIdEEvRNS_18TensorIteratorBaseEN3c107complexIT_EEEUlNS8_IdEEE_EEvS6_RKS9_EUliE_EEviT1_ --------------------------
	.section	.nv.constant0._ZN2at6native18elementwise_kernelILi128ELi2EZNS0_22gpu_kernel_impl_nocastIZNS0_50_GLOBAL__N__2680c7bb_12_PowKernel_cu_7dd49032_316822pow_scalar_tensor_implIdEEvRNS_18TensorIteratorBaseEN3c107complexIT_EEEUlNS8_IdEEE_EEvS6_RKS9_EUliE_EEviT1_,"a",@progbits
	.sectionflags	@""
	.align	4
.nv.constant0._ZN2at6native18elementwise_kernelILi128ELi2EZNS0_22gpu_kernel_impl_nocastIZNS0_50_GLOBAL__N__2680c7bb_12_PowKernel_cu_7dd49032_316822pow_scalar_tensor_implIdEEvRNS_18TensorIteratorBaseEN3c107complexIT_EEEUlNS8_IdEEE_EEvS6_RKS9_EUliE_EEviT1_:
	.zero		1120


//--------------------- .nv.constant0._ZN2at6native27unrolled_elementwise_kernelIZNS0_50_GLOBAL__N__2680c7bb_12_PowKernel_cu_7dd49032_316822pow_scalar_tensor_implIdEEvRNS_18TensorIteratorBaseEN3c107complexIT_EEEUlNS7_IdEEE_St5arrayIPcLm2EELi4E23TrivialOffsetCalculatorILi1EjESG_NS0_6memory15LoadWithoutCastENSH_16StoreWithoutCastEEEviS8_T0_T2_T3_T4_T5_ --------------------------
	.section	.nv.constant0._ZN2at6native27unrolled_elementwise_kernelIZNS0_50_GLOBAL__N__2680c7bb_12_PowKernel_cu_7dd49032_316822pow_scalar_tensor_implIdEEvRNS_18TensorIteratorBaseEN3c107complexIT_EEEUlNS7_IdEEE_St5arrayIPcLm2EELi4E23TrivialOffsetCalculatorILi1EjESG_NS0_6memory15LoadWithoutCastENSH_16StoreWithoutCastEEEviS8_T0_T2_T3_T4_T5_,"a",@progbits
	.sectionflags	@""
	.align	4
.nv.constant0._ZN2at6native27unrolled_elementwise_kernelIZNS0_50_GLOBAL__N__2680c7bb_12_PowKernel_cu_7dd49032_316822pow_scalar_tensor_implIdEEvRNS_18TensorIteratorBaseEN3c107complexIT_EEEUlNS7_IdEEE_St5arrayIPcLm2EELi4E23TrivialOffsetCalculatorILi1EjESG_NS0_6memory15LoadWithoutCastENSH_16StoreWithoutCastEEEviS8_T0_T2_T3_T4_T5_:
	.zero		596


//--------------------- .nv.constant0._ZN2at6native29vectorized_elementwise_kernelILi2EZNS0_50_GLOBAL__N__2680c7bb_12_PowKernel_cu_7dd49032_316822pow_scalar_tensor_implIdEEvRNS_18TensorIteratorBaseEN3c107complexIT_EEEUlNS7_IdEEE_St5arrayIPcLm2EEEEviT0_T1_ --------------------------
	.section	.nv.constant0._ZN2at6native29vectorized_elementwise_kernelILi2EZNS0_50_GLOBAL__N__2680c7bb_12_PowKernel_cu_7dd49032_316822pow_scalar_tensor_implIdEEvRNS_18TensorIteratorBaseEN3c107complexIT_EEEUlNS7_IdEEE_St5arrayIPcLm2EEEEviT0_T1_,"a",@progbits
	.sectionflags	@""
	.align	4
.nv.constant0._ZN2at6native29vectorized_elementwise_kernelILi2EZNS0_50_GLOBAL__N__2680c7bb_12_PowKernel_cu_7dd49032_316822pow_scalar_tensor_implIdEEvRNS_18TensorIteratorBaseEN3c107complexIT_EEEUlNS7_IdEEE_St5arrayIPcLm2EEEEviT0_T1_:
	.zero		592


//--------------------- .nv.constant0._ZN2at6native29vectorized_elementwise_kernelILi4EZNS0_50_GLOBAL__N__2680c7bb_12_PowKernel_cu_7dd49032_316822pow_scalar_tensor_implIdEEvRNS_18TensorIteratorBaseEN3c107complexIT_EEEUlNS7_IdEEE_St5arrayIPcLm2EEEEviT0_T1_ --------------------------
	.section	.nv.constant0._ZN2at6native29vectorized_elementwise_kernelILi4EZNS0_50_GLOBAL__N__2680c7bb_12_PowKernel_cu_7dd49032_316822pow_scalar_tensor_implIdEEvRNS_18TensorIteratorBaseEN3c107complexIT_EEEUlNS7_IdEEE_St5arrayIPcLm2EEEEviT0_T1_,"a",@progbits
	.sectionflags	@""
	.align	4
.nv.constant0._ZN2at6native29vectorized_elementwise_kernelILi4EZNS0_50_GLOBAL__N__2680c7bb_12_PowKernel_cu_7dd49032_316822pow_scalar_tensor_implIdEEvRNS_18TensorIteratorBaseEN3c107complexIT_EEEUlNS7_IdEEE_St5arrayIPcLm2EEEEviT0_T1_:
	.zero		592


//--------------------- .nv.constant0._ZN2at6native29vectorized_elementwise_kernelILi8EZNS0_50_GLOBAL__N__2680c7bb_12_PowKernel_cu_7dd49032_316822pow_scalar_tensor_implIdEEvRNS_18TensorIteratorBaseEN3c107complexIT_EEEUlNS7_IdEEE_St5arrayIPcLm2EEEEviT0_T1_ --------------------------
	.section	.nv.constant0._ZN2at6native29vectorized_elementwise_kernelILi8EZNS0_50_GLOBAL__N__2680c7bb_12_PowKernel_cu_7dd49032_316822pow_scalar_tensor_implIdEEvRNS_18TensorIteratorBaseEN3c107complexIT_EEEUlNS7_IdEEE_St5arrayIPcLm2EEEEviT0_T1_,"a",@progbits
	.sectionflags	@""
	.align	4
.nv.constant0._ZN2at6native29vectorized_elementwise_kernelILi8EZNS0_50_GLOBAL__N__2680c7bb_12_PowKernel_cu_7dd49032_316822pow_scalar_tensor_implIdEEvRNS_18TensorIteratorBaseEN3c107complexIT_EEEUlNS7_IdEEE_St5arrayIPcLm2EEEEviT0_T1_:
	.zero		592


//--------------------- .nv.constant0._ZN2at6native18elementwise_kernelILi128ELi4EZNS0_15gpu_kernel_implIZZZNS0_50_GLOBAL__N__2680c7bb_12_PowKernel_cu_7dd49032_316824pow_tensor_tensor_kernelERNS_18TensorIteratorBaseEENKUlvE_clEvENKUlvE5_clEvEUlffE_EEvS5_RKT_EUliE_EEviT1_ --------------------------
	.section	.nv.constant0._ZN2at6native18elementwise_kernelILi128ELi4EZNS0_15gpu_kernel_implIZZZNS0_50_GLOBAL__N__2680c7bb_12_PowKernel_cu_7dd49032_316824pow_tensor_tensor_kernelERNS_18TensorIteratorBaseEENKUlvE_clEvENKUlvE5_clEvEUlffE_EEvS5_RKT_EUliE_EEviT1_,"a",@progbits
	.sectionflags	@""
	.align	4
.nv.constant0._ZN2at6native18elementwise_kernelILi128ELi4EZNS0_15gpu_kernel_implIZZZNS0_50_GLOBAL__N__2680c7bb_12_PowKernel_cu_7dd49032_316824pow_tensor_tensor_kernelERNS_18TensorIteratorBaseEENKUlvE_clEvENKUlvE5_clEvEUlffE_EEvS5_RKT_EUliE_EEviT1_:
	.zero		1192


//--------------------- .nv.constant0._ZN2at6native27unrolled_elementwise_kernelIZZZNS0_50_GLOBAL__N__2680c7bb_12_PowKernel_cu_7dd49032_316824pow_tensor_tensor_kernelERNS_18TensorIteratorBaseEENKUlvE_clEvENKUlvE5_clEvEUlffE_St5arrayIPcLm3EELi4E23TrivialOffsetCalculatorILi2EjESB_ILi1EjENS0_6memory12LoadWithCastILi2EEENSE_13StoreWithCastILi1EEEEEviT_T0_T2_T3_T4_T5_ --------------------------
	.section	.nv.constant0._ZN2at6native27unrolled_elementwise_kernelIZZZNS0_50_GLOBAL__N__2680c7bb_12_PowKernel_cu_7dd49032_316824pow_tensor_tensor_kernelERNS_18TensorIteratorBaseEENKUlvE_clEvENKUlvE5_clEvEUlffE_St5arrayIPcLm3EELi4E23TrivialOffsetCalculatorILi2EjESB_ILi1EjENS0_6memory12LoadWithCastILi2EEENSE_13StoreWithCastILi1EEEEEviT_T0_T2_T3_T4_T5_,"a",@progbits
	.sectionflags	@""
	.align	4
.nv.constant0._ZN2at6native27unrolled_elementwise_kernelIZZZNS0_50_GLOBAL__N__2680c7bb_12_PowKernel_cu_7dd49032_316824pow_tensor_tensor_kernelERNS_18TensorIteratorBaseEENKUlvE_clEvENKUlvE5_clEvEUlffE_St5arrayIPcLm3EELi4E23TrivialOffsetCalculatorILi2EjESB_ILi1EjENS0_6memory12LoadWithCastILi2EEENSE_13StoreWithCastILi1EEEEEviT_T0_T2_T3_T4_T5_:
	.zero		592


//--------------------- .nv.constant0._ZN2at6native18elementwise_kernelILi128ELi2EZNS0_22gpu_kernel_impl_nocastIZZZNS0_50_GLOBAL__N__2680c7bb_12_PowKernel_cu_7dd49032_316824pow_tensor_tensor_kernelERNS_18TensorIteratorBaseEENKUlvE_clEvENKUlvE5_clEvEUlffE_EEvS5_RKT_EUliE_EEviT1_ --------------------------
	.section	.nv.constant0._ZN2at6native18elementwise_kernelILi128ELi2EZNS0_22gpu_kernel_impl_nocastIZZZNS0_50_GLOBAL__N__2680c7bb_12_PowKernel_cu_7dd49032_316824pow_tensor_tensor_kernelERNS_18TensorIteratorBaseEENKUlvE_clEvENKUlvE5_clEvEUlffE_EEvS5_RKT_EUliE_EEviT1_,"a",@progbits
	.sectionflags	@""
	.align	4
.nv.constant0._ZN2at6native18elementwise_kernelILi128ELi2EZNS0_22gpu_kernel_impl_nocastIZZZNS0_50_GLOBAL__N__2680c7bb_12_PowKernel_cu_7dd49032_316824pow_tensor_tensor_kernelERNS_18TensorIteratorBaseEENKUlvE_clEvENKUlvE5_clEvEUlffE_EEvS5_RKT_EUliE_EEviT1_:
	.zero		1184


//--------------------- .nv.constant0._ZN2at6native27unrolled_elementwise_kernelIZZZNS0_50_GLOBAL__N__2680c7bb_12_PowKernel_cu_7dd49032_316824pow_tensor_tensor_kernelERNS_18TensorIteratorBaseEENKUlvE_clEvENKUlvE5_clEvEUlffE_St5arrayIPcLm3EELi4E23TrivialOffsetCalculatorILi2EjESB_ILi1EjENS0_6memory15LoadWithoutCastENSE_16StoreWithoutCastEEEviT_T0_T2_T3_T4_T5_ --------------------------
	.section	.nv.constant0._ZN2at6native27unrolled_elementwise_kernelIZZZNS0_50_GLOBAL__N__2680c7bb_12_PowKernel_cu_7dd49032_316824pow_tensor_tensor_kernelERNS_18TensorIteratorBaseEENKUlvE_clEvENKUlvE5_clEvEUlffE_St5arrayIPcLm3EELi4E23TrivialOffsetCalculatorILi2EjESB_ILi1EjENS0_6memory15LoadWithoutCastENSE_16StoreWithoutCastEEEviT_T0_T2_T3_T4_T5_,"a",@progbits
	.sectionflags	@""
	.align	4
.nv.constant0._ZN2at6native27unrolled_elementwise_kernelIZZZNS0_50_GLOBAL__N__2680c7bb_12_PowKernel_cu_7dd49032_316824pow_tensor_tensor_kernelERNS_18TensorIteratorBaseEENKUlvE_clEvENKUlvE5_clEvEUlffE_St5arrayIPcLm3EELi4E23TrivialOffsetCalculatorILi2EjESB_ILi1EjENS0_6memory15LoadWithoutCastENSE_16StoreWithoutCastEEEviT_T0_T2_T3_T4_T5_:
	.zero		572


//--------------------- .nv.constant0._ZN2at6native29vectorized_elementwise_kernelILi2EZZZNS0_50_GLOBAL__N__2680c7bb_12_PowKernel_cu_7dd49032_316824pow_tensor_tensor_kernelERNS_18TensorIteratorBaseEENKUlvE_clEvENKUlvE5_clEvEUlffE_St5arrayIPcLm3EEEEviT0_T1_ --------------------------
	.section	.nv.constant0._ZN2at6native29vectorized_elementwise_kernelILi2EZZZNS0_50_GLOBAL__N__2680c7bb_12_PowKernel_cu_7dd49032_316824pow_tensor_tensor_kernelERNS_18TensorIteratorBaseEENKUlvE_clEvENKUlvE5_clEvEUlffE_St5arrayIPcLm3EEEEviT0_T1_,"a",@progbits
	.sectionflags	@""
	.align	4
.nv.constant0._ZN2at6native29vectorized_elementwise_kernelILi2EZZZNS0_50_GLOBAL__N__2680c7bb_12_PowKernel_cu_7dd49032_316824pow_tensor_tensor_kernelERNS_18TensorIteratorBaseEENKUlvE_clEvENKUlvE5_clEvEUlffE_St5arrayIPcLm3EEEEviT0_T1_:
	.zero		568


//--------------------- .nv.constant0._ZN2at6native29vectorized_elementwise_kernelILi4EZZZNS0_50_GLOBAL__N__2680c7bb_12_PowKernel_cu_7dd49032_316824pow_tensor_tensor_kernelERNS_18TensorIteratorBaseEENKUlvE_clEvENKUlvE5_clEvEUlffE_St5arrayIPcLm3EEEEviT0_T1_ --------------------------
	.section	.nv.constant0._ZN2at6native29vectorized_elementwise_kernelILi4EZZZNS0_50_GLOBAL__N__2680c7bb_12_PowKernel_cu_7dd49032_316824pow_tensor_tensor_kernelERNS_18TensorIteratorBaseEENKUlvE_clEvENKUlvE5_clEvEUlffE_St5arrayIPcLm3EEEEviT0_T1_,"a",@progbits
	.sectionflags	@""
	.align	4
.nv.constant0._ZN2at6native29vectorized_elementwise_kernelILi4EZZZNS0_50_GLOBAL__N__2680c7bb_12_PowKernel_cu_7dd49032_316824pow_tensor_tensor_kernelERNS_18TensorIteratorBaseEENKUlvE_clEvENKUlvE5_clEvEUlffE_St5arrayIPcLm3EEEEviT0_T1_:
	.zero		568


//--------------------- .nv.constant0._ZN2at6native29vectorized_elementwise_kernelILi8EZZZNS0_50_GLOBAL__N__2680c7bb_12_PowKernel_cu_7dd49032_316824pow_tensor_tensor_kernelERNS_18TensorIteratorBaseEENKUlvE_clEvENKUlvE5_clEvEUlffE_St5arrayIPcLm3EEEEviT0_T1_ --------------------------
	.section	.nv.constant0._ZN2at6native29vectorized_elementwise_kernelILi8EZZZNS0_50_GLOBAL__N__2680c7bb_12_PowKernel_cu_7dd49032_316824pow_tensor_tensor_kernelERNS_18TensorIteratorBaseEENKUlvE_clEvENKUlvE5_clEvEUlffE_St5arrayIPcLm3EEEEviT0_T1_,"a",@progbits
	.sectionflags	@""
	.align	4
.nv.constant0._ZN2at6native29vectorized_elementwise_kernelILi8EZZZNS0_50_GLOBAL__N__2680c7bb_12_PowKernel_cu_7dd49032_316824pow_tensor_tensor_kernelERNS_18TensorIteratorBaseEENKUlvE_clEvENKUlvE5_clEvEUlffE_St5arrayIPcLm3EEEEviT0_T1_:
	.zero		568


//--------------------- .nv.constant0._ZN2at6native18elementwise_kernelILi128ELi4EZNS0_15gpu_kernel_implIZNS0_50_GLOBAL__N__2680c7bb_12_PowKernel_cu_7dd49032_316822pow_scalar_tensor_implIfEEvRNS_18TensorIteratorBaseET_EUlfE_EEvS6_RKS7_EUliE_EEviT1_ --------------------------
	.section	.nv.constant0._ZN2at6native18elementwise_kernelILi128ELi4EZNS0_15gpu_kernel_implIZNS0_50_GLOBAL__N__2680c7bb_12_PowKernel_cu_7dd49032_316822pow_scalar_tensor_implIfEEvRNS_18TensorIteratorBaseET_EUlfE_EEvS6_RKS7_EUliE_EEviT1_,"a",@progbits
	.sectionflags	@""
	.align	4
.nv.constant0._ZN2at6native18elementwise_kernelILi128ELi4EZNS0_15gpu_kernel_implIZNS0_50_GLOBAL__N__2680c7bb_12_PowKernel_cu_7dd49032_316822pow_scalar_tensor_implIfEEvRNS_18TensorIteratorBaseET_EUlfE_EEvS6_RKS7_EUliE_EEviT1_:
	.zero		1088


//--------------------- .nv.constant0._ZN2at6native27unrolled_elementwise_kernelIZNS0_50_GLOBAL__N__2680c7bb_12_PowKernel_cu_7dd49032_316822pow_scalar_tensor_implIfEEvRNS_18TensorIteratorBaseET_EUlfE_St5arrayIPcLm2EELi4E23TrivialOffsetCalculatorILi1EjESC_NS0_6memory12LoadWithCastILi1EEENSD_13StoreWithCastILi1EEEEEviS6_T0_T2_T3_T4_T5_ --------------------------
	.section	.nv.constant0._ZN2at6native27unrolled_elementwise_kernelIZNS0_50_GLOBAL__N__2680c7bb_12_PowKernel_cu_7dd49032_316822pow_scalar_tensor_implIfEEvRNS_18TensorIteratorBaseET_EUlfE_St5arrayIPcLm2EELi4E23TrivialOffsetCalculatorILi1EjESC_NS0_6memory12LoadWithCastILi1EEENSD_13StoreWithCastILi1EEEEEviS6_T0_T2_T3_T4_T5_,"a",@progbits
	.sectionflags	@""
	.align	4
.nv.constant0._ZN2at6native27unrolled_elementwise_kernelIZNS0_50_GLOBAL__N__2680c7bb_12_PowKernel_cu_7dd49032_316822pow_scalar_tensor_implIfEEvRNS_18TensorIteratorBaseET_EUlfE_St5arrayIPcLm2EELi4E23TrivialOffsetCalculatorILi1EjESC_NS0_6memory12LoadWithCastILi1EEENSD_13StoreWithCastILi1EEEEEviS6_T0_T2_T3_T4_T5_:
	.zero		588


//--------------------- .nv.constant0._ZN2at6native18elementwise_kernelILi128ELi2EZNS0_22gpu_kernel_impl_nocastIZNS0_50_GLOBAL__N__2680c7bb_12_PowKernel_cu_7dd49032_316822pow_scalar_tensor_implIfEEvRNS_18TensorIteratorBaseET_EUlfE_EEvS6_RKS7_EUliE_EEviT1_ --------------------------
	.section	.nv.constant0._ZN2at6native18elementwise_kernelILi128ELi2EZNS0_22gpu_kernel_impl_nocastIZNS0_50_GLOBAL__N__2680c7bb_12_PowKernel_cu_7dd49032_316822pow_scalar_tensor_implIfEEvRNS_18TensorIteratorBaseET_EUlfE_EEvS6_RKS7_EUliE_EEviT1_,"a",@progbits
	.sectionflags	@""
	.align	4
.nv.constant0._ZN2at6native18elementwise_kernelILi128ELi2EZNS0_22gpu_kernel_impl_nocastIZNS0_50_GLOBAL__N__2680c7bb_12_PowKernel_cu_7dd49032_316822pow_scalar_tensor_implIfEEvRNS_18TensorIteratorBaseET_EUlfE_EEvS6_RKS7_EUliE_EEviT1_:
	.zero		1080


//--------------------- .nv.constant0._ZN2at6native27unrolled_elementwise_kernelIZNS0_50_GLOBAL__N__2680c7bb_12_PowKernel_cu_7dd49032_316822pow_scalar_tensor_implIfEEvRNS_18TensorIteratorBaseET_EUlfE_St5arrayIPcLm2EELi4E23TrivialOffsetCalculatorILi1EjESC_NS0_6memory15LoadWithoutCastENSD_16StoreWithoutCastEEEviS6_T0_T2_T3_T4_T5_ --------------------------
	.section	.nv.constant0._ZN2at6native27unrolled_elementwise_kernelIZNS0_50_GLOBAL__N__2680c7bb_12_PowKernel_cu_7dd49032_316822pow_scalar_tensor_implIfEEvRNS_18TensorIteratorBaseET_EUlfE_St5arrayIPcLm2EELi4E23TrivialOffsetCalculatorILi1EjESC_NS0_6memory15LoadWithoutCastENSD_16StoreWithoutCastEEEviS6_T0_T2_T3_T4_T5_,"a",@progbits
	.sectionflags	@""
	.align	4
.nv.constant0._ZN2at6native27unrolled_elementwise_kernelIZNS0_50_GLOBAL__N__2680c7bb_12_PowKernel_cu_7dd49032_316822pow_scalar_tensor_implIfEEvRNS_18TensorIteratorBaseET_EUlfE_St5arrayIPcLm2EELi4E23TrivialOffsetCalculatorILi1EjESC_NS0_6memory15LoadWithoutCastENSD_16StoreWithoutCastEEEviS6_T0_T2_T3_T4_T5_:
	.zero		572


//--------------------- .nv.constant0._ZN2at6native29vectorized_elementwise_kernelILi2EZNS0_50_GLOBAL__N__2680c7bb_12_PowKernel_cu_7dd49032_316822pow_scalar_tensor_implIfEEvRNS_18TensorIteratorBaseET_EUlfE_St5arrayIPcLm2EEEEviT0_T1_ --------------------------
	.section	.nv.constant0._ZN2at6native29vectorized_elementwise_kernelILi2EZNS0_50_GLOBAL__N__2680c7bb_12_PowKernel_cu_7dd49032_316822pow_scalar_tensor_implIfEEvRNS_18TensorIteratorBaseET_EUlfE_St5arrayIPcLm2EEEEviT0_T1_,"a",@progbits
	.sectionflags	@""
	.align	4
.nv.constant0._ZN2at6native29vectorized_elementwise_kernelILi2EZNS0_50_GLOBAL__N__2680c7bb_12_PowKernel_cu_7dd49032_316822pow_scalar_tensor_implIfEEvRNS_18TensorIteratorBaseET_EUlfE_St5arrayIPcLm2EEEEviT0_T1_:
	.zero		568


//--------------------- .nv.constant0._ZN2at6native29vectorized_elementwise_kernelILi4EZNS0_50_GLOBAL__N__2680c7bb_12_PowKernel_cu_7dd49032_316822pow_scalar_tensor_implIfEEvRNS_18TensorIteratorBaseET_EUlfE_St5arrayIPcLm2EEEEviT0_T1_ --------------------------
	.section	.nv.constant0._ZN2at6native29vectorized_elementwise_kernelILi4EZNS0_50_GLOBAL__N__2680c7bb_12_PowKernel_cu_7dd49032_316822pow_scalar_tensor_implIfEEvRNS_18TensorIteratorBaseET_EUlfE_St5arrayIPcLm2EEEEviT0_T1_,"a",@progbits
	.sectionflags	@""
	.align	4
.nv.constant0._ZN2at6native29vectorized_elementwise_kernelILi4EZNS0_50_GLOBAL__N__2680c7bb_12_PowKernel_cu_7dd49032_316822pow_scalar_tensor_implIfEEvRNS_18TensorIteratorBaseET_EUlfE_St5arrayIPcLm2EEEEviT0_T1_:
	.zero		568


//--------------------- .nv.constant0._ZN2at6native29vectorized_elementwise_kernelILi8EZNS0_50_GLOBAL__N__2680c7bb_12_PowKernel_cu_7dd49032_316822pow_scalar_tensor_implIfEEvRNS_18TensorIteratorBaseET_EUlfE_St5arrayIPcLm2EEEEviT0_T1_ --------------------------
	.section	.nv.constant0._ZN2at6native29vectorized_elementwise_kernelILi8EZNS0_50_GLOBAL__N__2680c7bb_12_PowKernel_cu_7dd49032_316822pow_scalar_tensor_implIfEEvRNS_18TensorIteratorBaseET_EUlfE_St5arrayIPcLm2EEEEviT0_T1_,"a",@progbits
	.sectionflags	@""
	.align	4
.nv.constant0._ZN2at6native29vectorized_elementwise_kernelILi8EZNS0_50_GLOBAL__N__2680c7bb_12_PowKernel_cu_7dd49032_316822pow_scalar_tensor_implIfEEvRNS_18TensorIteratorBaseET_EUlfE_St5arrayIPcLm2EEEEviT0_T1_:
	.zero		568


//--------------------- .nv.constant0._ZN2at6native18elementwise_kernelILi128ELi4EZNS0_15gpu_kernel_implIZZZNS0_50_GLOBAL__N__2680c7bb_12_PowKernel_cu_7dd49032_316824pow_tensor_tensor_kernelERNS_18TensorIteratorBaseEENKUlvE_clEvENKUlvE4_clEvEUlddE_EEvS5_RKT_EUliE_EEviT1_ --------------------------
	.section	.nv.constant0._ZN2at6native18elementwise_kernelILi128ELi4EZNS0_15gpu_kernel_implIZZZNS0_50_GLOBAL__N__2680c7bb_12_PowKernel_cu_7dd49032_316824pow_tensor_tensor_kernelERNS_18TensorIteratorBaseEENKUlvE_clEvENKUlvE4_clEvEUlddE_EEvS5_RKT_EUliE_EEviT1_,"a",@progbits
	.sectionflags	@""
	.align	4
.nv.constant0._ZN2at6native18elementwise_kernelILi128ELi4EZNS0_15gpu_kernel_implIZZZNS0_50_GLOBAL__N__2680c7bb_12_PowKernel_cu_7dd49032_316824pow_tensor_tensor_kernelERNS_18TensorIteratorBaseEENKUlvE_clEvENKUlvE4_clEvEUlddE_EEvS5_RKT_EUliE_EEviT1_:
	.zero		1192


//--------------------- .nv.constant0._ZN2at6native27unrolled_elementwise_kernelIZZZNS0_50_GLOBAL__N__2680c7bb_12_PowKernel_cu_7dd49032_316824pow_tensor_tensor_kernelERNS_18TensorIteratorBaseEENKUlvE_clEvENKUlvE4_clEvEUlddE_St5arrayIPcLm3EELi4E23TrivialOffsetCalculatorILi2EjESB_ILi1EjENS0_6memory12LoadWithCastILi2EEENSE_13StoreWithCastILi1EEEEEviT_T0_T2_T3_T4_T5_ --------------------------
	.section	.nv.constant0._ZN2at6native27unrolled_elementwise_kernelIZZZNS0_50_GLOBAL__N__2680c7bb_12_PowKernel_cu_7dd49032_316824pow_tensor_tensor_kernelERNS_18TensorIteratorBaseEENKUlvE_clEvENKUlvE4_clEvEUlddE_St5arrayIPcLm3EELi4E23TrivialOffsetCalculatorILi2EjESB_ILi1EjENS0_6memory12LoadWithCastILi2EEENSE_13StoreWithCastILi1EEEEEviT_T0_T2_T3_T4_T5_,"a",@progbits
	.sectionflags	@""
	.align	4
.nv.constant0._ZN2at6native27unrolled_elementwise_kernelIZZZNS0_50_GLOBAL__N__2680c7bb_12_PowKernel_cu_7dd49032_316824pow_tensor_tensor_kernelERNS_18TensorIteratorBaseEENKUlvE_clEvENKUlvE4_clEvEUlddE_St5arrayIPcLm3EELi4E23TrivialOffsetCalculatorILi2EjESB_ILi1EjENS0_6memory12LoadWithCastILi2EEENSE_13StoreWithCastILi1EEEEEviT_T0_T2_T3_T4_T5_:
	.zero		592


//--------------------- .nv.constant0._ZN2at6native18elementwise_kernelILi128ELi2EZNS0_22gpu_kernel_impl_nocastIZZZNS0_50_GLOBAL__N__2680c7bb_12_PowKernel_cu_7dd49032_316824pow_tensor_tensor_kernelERNS_18TensorIteratorBaseEENKUlvE_clEvENKUlvE4_clEvEUlddE_EEvS5_RKT_EUliE_EEviT1_ --------------------------
	.section	.nv.constant0._ZN2at6native18elementwise_kernelILi128ELi2EZNS0_22gpu_kernel_impl_nocastIZZZNS0_50_GLOBAL__N__2680c7bb_12_PowKernel_cu_7dd49032_316824pow_tensor_tensor_kernelERNS_18TensorIteratorBaseEENKUlvE_clEvENKUlvE4_clEvEUlddE_EEvS5_RKT_EUliE_EEviT1_,"a",@progbits
	.sectionflags	@""
	.align	4
.nv.constant0._ZN2at6native18elementwise_kernelILi128ELi2EZNS0_22gpu_kernel_impl_nocastIZZZNS0_50_GLOBAL__N__2680c7bb_12_PowKernel_cu_7dd49032_316824pow_tensor_tensor_kernelERNS_18TensorIteratorBaseEENKUlvE_clEvENKUlvE4_clEvEUlddE_EEvS5_RKT_EUliE_EEviT1_:
	.zero		1184


//--------------------- .nv.constant0._ZN2at6native27unrolled_elementwise_kernelIZZZNS0_50_GLOBAL__N__2680c7bb_12_PowKernel_cu_7dd49032_316824pow_tensor_tensor_kernelERNS_18TensorIteratorBaseEENKUlvE_clEvENKUlvE4_clEvEUlddE_St5arrayIPcLm3EELi4E23TrivialOffsetCalculatorILi2EjESB_ILi1EjENS0_6memory15LoadWithoutCastENSE_16StoreWithoutCastEEEviT_T0_T2_T3_T4_T5_ --------------------------
	.section	.nv.constant0._ZN2at6native27unrolled_elementwise_kernelIZZZNS0_50_GLOBAL__N__2680c7bb_12_PowKernel_cu_7dd49032_316824pow_tensor_tensor_kernelERNS_18TensorIteratorBaseEENKUlvE_clEvENKUlvE4_clEvEUlddE_St5arrayIPcLm3EELi4E23TrivialOffsetCalculatorILi2EjESB_ILi1EjENS0_6memory15LoadWithoutCastENSE_16StoreWithoutCastEEEviT_T0_T2_T3_T4_T5_,"a",@progbits
	.sectionflags	@""
	.align	4
.nv.constant0._ZN2at6native27unrolled_elementwise_kernelIZZZNS0_50_GLOBAL__N__2680c7bb_12_PowKernel_cu_7dd49032_316824pow_tensor_tensor_kernelERNS_18TensorIteratorBaseEENKUlvE_clEvENKUlvE4_clEvEUlddE_St5arrayIPcLm3EELi4E23TrivialOffsetCalculatorILi2EjESB_ILi1EjENS0_6memory15LoadWithoutCastENSE_16StoreWithoutCastEEEviT_T0_T2_T3_T4_T5_:
	.zero		572


//--------------------- .nv.constant0._ZN2at6native29vectorized_elementwise_kernelILi2EZZZNS0_50_GLOBAL__N__2680c7bb_12_PowKernel_cu_7dd49032_316824pow_tensor_tensor_kernelERNS_18TensorIteratorBaseEENKUlvE_clEvENKUlvE4_clEvEUlddE_St5arrayIPcLm3EEEEviT0_T1_ --------------------------
	.section	.nv.constant0._ZN2at6native29vectorized_elementwise_kernelILi2EZZZNS0_50_GLOBAL__N__2680c7bb_12_PowKernel_cu_7dd49032_316824pow_tensor_tensor_kernelERNS_18TensorIteratorBaseEENKUlvE_clEvENKUlvE4_clEvEUlddE_St5arrayIPcLm3EEEEviT0_T1_,"a",@progbits
	.sectionflags	@""
	.align	4
.nv.constant0._ZN2at6native29vectorized_elementwise_kernelILi2EZZZNS0_50_GLOBAL__N__2680c7bb_12_PowKernel_cu_7dd49032_316824pow_tensor_tensor_kernelERNS_18TensorIteratorBaseEENKUlvE_clEvENKUlvE4_clEvEUlddE_St5arrayIPcLm3EEEEviT0_T1_:
	.zero		568


//--------------------- .nv.constant0._ZN2at6native29vectorized_elementwise_kernelILi4EZZZNS0_50_GLOBAL__N__2680c7bb_12_PowKernel_cu_7dd49032_316824pow_tensor_tensor_kernelERNS_18TensorIteratorBaseEENKUlvE_clEvENKUlvE4_clEvEUlddE_St5arrayIPcLm3EEEEviT0_T1_ --------------------------
	.section	.nv.constant0._ZN2at6native29vectorized_elementwise_kernelILi4EZZZNS0_50_GLOBAL__N__2680c7bb_12_PowKernel_cu_7dd49032_316824pow_tensor_tensor_kernelERNS_18TensorIteratorBaseEENKUlvE_clEvENKUlvE4_clEvEUlddE_St5arrayIPcLm3EEEEviT0_T1_,"a",@progbits
	.sectionflags	@""
	.align	4
.nv.constant0._ZN2at6native29vectorized_elementwise_kernelILi4EZZZNS0_50_GLOBAL__N__2680c7bb_12_PowKernel_cu_7dd49032_316824pow_tensor_tensor_kernelERNS_18TensorIteratorBaseEENKUlvE_clEvENKUlvE4_clEvEUlddE_St5arrayIPcLm3EEEEviT0_T1_:
	.zero		568


//--------------------- .nv.constant0._ZN2at6native29vectorized_elementwise_kernelILi8EZZZNS0_50_GLOBAL__N__2680c7bb_12_PowKernel_cu_7dd49032_316824pow_tensor_tensor_kernelERNS_18TensorIteratorBaseEENKUlvE_clEvENKUlvE4_clEvEUlddE_St5arrayIPcLm3EEEEviT0_T1_ --------------------------
	.section	.nv.constant0._ZN2at6native29vectorized_elementwise_kernelILi8EZZZNS0_50_GLOBAL__N__2680c7bb_12_PowKernel_cu_7dd49032_316824pow_tensor_tensor_kernelERNS_18TensorIteratorBaseEENKUlvE_clEvENKUlvE4_clEvEUlddE_St5arrayIPcLm3EEEEviT0_T1_,"a",@progbits
	.sectionflags	@""
	.align	4
.nv.constant0._ZN2at6native29vectorized_elementwise_kernelILi8EZZZNS0_50_GLOBAL__N__2680c7bb_12_PowKernel_cu_7dd49032_316824pow_tensor_tensor_kernelERNS_18TensorIteratorBaseEENKUlvE_clEvENKUlvE4_clEvEUlddE_St5arrayIPcLm3EEEEviT0_T1_:
	.zero		568


//--------------------- .nv.constant0._ZN2at6native18elementwise_kernelILi128ELi4EZNS0_15gpu_kernel_implIZNS0_50_GLOBAL__N__2680c7bb_12_PowKernel_cu_7dd49032_316822pow_scalar_tensor_implIdEEvRNS_18TensorIteratorBaseET_EUldE_EEvS6_RKS7_EUliE_EEviT1_ --------------------------
	.section	.nv.constant0._ZN2at6native18elementwise_kernelILi128ELi4EZNS0_15gpu_kernel_implIZNS0_50_GLOBAL__N__2680c7bb_12_PowKernel_cu_7dd49032_316822pow_scalar_tensor_implIdEEvRNS_18TensorIteratorBaseET_EUldE_EEvS6_RKS7_EUliE_EEviT1_,"a",@progbits
	.sectionflags	@""
	.align	4
.nv.constant0._ZN2at6native18elementwise_kernelILi128ELi4EZNS0_15gpu_kernel_implIZNS0_50_GLOBAL__N__2680c7bb_12_PowKernel_cu_7dd49032_316822pow_scalar_tensor_implIdEEvRNS_18TensorIteratorBaseET_EUldE_EEvS6_RKS7_EUliE_EEviT1_:
	.zero		1088


//--------------------- .nv.constant0._ZN2at6native27unrolled_elementwise_kernelIZNS0_50_GLOBAL__N__2680c7bb_12_PowKernel_cu_7dd49032_316822pow_scalar_tensor_implIdEEvRNS_18TensorIteratorBaseET_EUldE_St5arrayIPcLm2EELi4E23TrivialOffsetCalculatorILi1EjESC_NS0_6memory12LoadWithCastILi1EEENSD_13StoreWithCastILi1EEEEEviS6_T0_T2_T3_T4_T5_ --------------------------
	.section	.nv.constant0._ZN2at6native27unrolled_elementwise_kernelIZNS0_50_GLOBAL__N__2680c7bb_12_PowKernel_cu_7dd49032_316822pow_scalar_tensor_implIdEEvRNS_18TensorIteratorBaseET_EUldE_St5arrayIPcLm2EELi4E23TrivialOffsetCalculatorILi1EjESC_NS0_6memory12LoadWithCastILi1EEENSD_13StoreWithCastILi1EEEEEviS6_T0_T2_T3_T4_T5_,"a",@progbits
	.sectionflags	@""
	.align	4
.nv.constant0._ZN2at6native27unrolled_elementwise_kernelIZNS0_50_GLOBAL__N__2680c7bb_12_PowKernel_cu_7dd49032_316822pow_scalar_tensor_implIdEEvRNS_18TensorIteratorBaseET_EUldE_St5arrayIPcLm2EELi4E23TrivialOffsetCalculatorILi1EjESC_NS0_6memory12LoadWithCastILi1EEENSD_13StoreWithCastILi1EEEEEviS6_T0_T2_T3_T4_T5_:
	.zero		588


//--------------------- .nv.constant0._ZN2at6native18elementwise_kernelILi128ELi2EZNS0_22gpu_kernel_impl_nocastIZNS0_50_GLOBAL__N__2680c7bb_12_PowKernel_cu_7dd49032_316822pow_scalar_tensor_implIdEEvRNS_18TensorIteratorBaseET_EUldE_EEvS6_RKS7_EUliE_EEviT1_ --------------------------
	.section	.nv.constant0._ZN2at6native18elementwise_kernelILi128ELi2EZNS0_22gpu_kernel_impl_nocastIZNS0_50_GLOBAL__N__2680c7bb_12_PowKernel_cu_7dd49032_316822pow_scalar_tensor_implIdEEvRNS_18TensorIteratorBaseET_EUldE_EEvS6_RKS7_EUliE_EEviT1_,"a",@progbits
	.sectionflags	@""
	.align	4
.nv.constant0._ZN2at6native18elementwise_kernelILi128ELi2EZNS0_22gpu_kernel_impl_nocastIZNS0_50_GLOBAL__N__2680c7bb_12_PowKernel_cu_7dd49032_316822pow_scalar_tensor_implIdEEvRNS_18TensorIteratorBaseET_EUldE_EEvS6_RKS7_EUliE_EEviT1_:
	.zero		1080


//--------------------- .nv.constant0._ZN2at6native27unrolled_elementwise_kernelIZNS0_50_GLOBAL__N__2680c7bb_12_PowKernel_cu_7dd49032_316822pow_scalar_tensor_implIdEEvRNS_18TensorIteratorBaseET_EUldE_St5arrayIPcLm2EELi4E23TrivialOffsetCalculatorILi1EjESC_NS0_6memory15LoadWithoutCastENSD_16StoreWithoutCastEEEviS6_T0_T2_T3_T4_T5_ --------------------------
	.section	.nv.constant0._ZN2at6native27unrolled_elementwise_kernelIZNS0_50_GLOBAL__N__2680c7bb_12_PowKernel_cu_7dd49032_316822pow_scalar_tensor_implIdEEvRNS_18TensorIteratorBaseET_EUldE_St5arrayIPcLm2EELi4E23TrivialOffsetCalculatorILi1EjESC_NS0_6memory15LoadWithoutCastENSD_16StoreWithoutCastEEEviS6_T0_T2_T3_T4_T5_,"a",@progbits
	.sectionflags	@""
	.align	4
.nv.constant0._ZN2at6native27unrolled_elementwise_kernelIZNS0_50_GLOBAL__N__2680c7bb_12_PowKernel_cu_7dd49032_316822pow_scalar_tensor_implIdEEvRNS_18TensorIteratorBaseET_EUldE_St5arrayIPcLm2EELi4E23TrivialOffsetCalculatorILi1EjESC_NS0_6memory15LoadWithoutCastENSD_16StoreWithoutCastEEEviS6_T0_T2_T3_T4_T5_:
	.zero		572


//--------------------- .nv.constant0._ZN2at6native29vectorized_elementwise_kernelILi2EZNS0_50_GLOBAL__N__2680c7bb_12_PowKernel_cu_7dd49032_316822pow_scalar_tensor_implIdEEvRNS_18TensorIteratorBaseET_EUldE_St5arrayIPcLm2EEEEviT0_T1_ --------------------------
	.section	.nv.constant0._ZN2at6native29vectorized_elementwise_kernelILi2EZNS0_50_GLOBAL__N__2680c7bb_12_PowKernel_cu_7dd49032_316822pow_scalar_tensor_implIdEEvRNS_18TensorIteratorBaseET_EUldE_St5arrayIPcLm2EEEEviT0_T1_,"a",@progbits
	.sectionflags	@""
	.align	4
.nv.constant0._ZN2at6native29vectorized_elementwise_kernelILi2EZNS0_50_GLOBAL__N__2680c7bb_12_PowKernel_cu_7dd49032_316822pow_scalar_tensor_implIdEEvRNS_18TensorIteratorBaseET_EUldE_St5arrayIPcLm2EEEEviT0_T1_:
	.zero		568


//--------------------- .nv.constant0._ZN2at6native29vectorized_elementwise_kernelILi4EZNS0_50_GLOBAL__N__2680c7bb_12_PowKernel_cu_7dd49032_316822pow_scalar_tensor_implIdEEvRNS_18TensorIteratorBaseET_EUldE_St5arrayIPcLm2EEEEviT0_T1_ --------------------------
	.section	.nv.constant0._ZN2at6native29vectorized_elementwise_kernelILi4EZNS0_50_GLOBAL__N__2680c7bb_12_PowKernel_cu_7dd49032_316822pow_scalar_tensor_implIdEEvRNS_18TensorIteratorBaseET_EUldE_St5arrayIPcLm2EEEEviT0_T1_,"a",@progbits
	.sectionflags	@""
	.align	4
.nv.constant0._ZN2at6native29vectorized_elementwise_kernelILi4EZNS0_50_GLOBAL__N__2680c7bb_12_PowKernel_cu_7dd49032_316822pow_scalar_tensor_implIdEEvRNS_18TensorIteratorBaseET_EUldE_St5arrayIPcLm2EEEEviT0_T1_:
	.zero		568


//--------------------- .nv.constant0._ZN2at6native29vectorized_elementwise_kernelILi8EZNS0_50_GLOBAL__N__2680c7bb_12_PowKernel_cu_7dd49032_316822pow_scalar_tensor_implIdEEvRNS_18TensorIteratorBaseET_EUldE_St5arrayIPcLm2EEEEviT0_T1_ --------------------------
	.section	.nv.constant0._ZN2at6native29vectorized_elementwise_kernelILi8EZNS0_50_GLOBAL__N__2680c7bb_12_PowKernel_cu_7dd49032_316822pow_scalar_tensor_implIdEEvRNS_18TensorIteratorBaseET_EUldE_St5arrayIPcLm2EEEEviT0_T1_,"a",@progbits
	.sectionflags	@""
	.align	4
.nv.constant0._ZN2at6native29vectorized_elementwise_kernelILi8EZNS0_50_GLOBAL__N__2680c7bb_12_PowKernel_cu_7dd49032_316822pow_scalar_tensor_implIdEEvRNS_18TensorIteratorBaseET_EUldE_St5arrayIPcLm2EEEEviT0_T1_:
	.zero		568


//--------------------- .nv.constant0._ZN2at6native18elementwise_kernelILi128ELi4EZNS0_15gpu_kernel_implIZZZNS0_50_GLOBAL__N__2680c7bb_12_PowKernel_cu_7dd49032_316824pow_tensor_tensor_kernelERNS_18TensorIteratorBaseEENKUlvE_clEvENKUlvE3_clEvEUlssE_EEvS5_RKT_EUliE_EEviT1_ --------------------------
	.section	.nv.constant0._ZN2at6native18elementwise_kernelILi128ELi4EZNS0_15gpu_kernel_implIZZZNS0_50_GLOBAL__N__2680c7bb_12_PowKernel_cu_7dd49032_316824pow_tensor_tensor_kernelERNS_18TensorIteratorBaseEENKUlvE_clEvENKUlvE3_clEvEUlssE_EEvS5_RKT_EUliE_EEviT1_,"a",@progbits
	.sectionflags	@""
	.align	4
.nv.constant0._ZN2at6native18elementwise_kernelILi128ELi4EZNS0_15gpu_kernel_implIZZZNS0_50_GLOBAL__N__2680c7bb_12_PowKernel_cu_7dd49032_316824pow_tensor_tensor_kernelERNS_18TensorIteratorBaseEENKUlvE_clEvENKUlvE3_clEvEUlssE_EEvS5_RKT_EUliE_EEviT1_:
	.zero		1192


//--------------------- .nv.constant0._ZN2at6native27unrolled_elementwise_kernelIZZZNS0_50_GLOBAL__N__2680c7bb_12_PowKernel_cu_7dd49032_316824pow_tensor_tensor_kernelERNS_18TensorIteratorBaseEENKUlvE_clEvENKUlvE3_clEvEUlssE_St5arrayIPcLm3EELi4E23TrivialOffsetCalculatorILi2EjESB_ILi1EjENS0_6memory12LoadWithCastILi2EEENSE_13StoreWithCastILi1EEEEEviT_T0_T2_T3_T4_T5_ --------------------------
	.section	.nv.constant0._ZN2at6native27unrolled_elementwise_kernelIZZZNS0_50_GLOBAL__N__2680c7bb_12_PowKernel_cu_7dd49032_316824pow_tensor_tensor_kernelERNS_18TensorIteratorBaseEENKUlvE_clEvENKUlvE3_clEvEUlssE_St5arrayIPcLm3EELi4E23TrivialOffsetCalculatorILi2EjESB_ILi1EjENS0_6memory12LoadWithCastILi2EEENSE_13StoreWithCastILi1EEEEEviT_T0_T2_T3_T4_T5_,"a",@progbits
	.sectionflags	@""
	.align	4
.nv.constant0._ZN2at6native27unrolled_elementwise_kernelIZZZNS0_50_GLOBAL__N__2680c7bb_12_PowKernel_cu_7dd49032_316824pow_tensor_tensor_kernelERNS_18TensorIteratorBaseEENKUlvE_clEvENKUlvE3_clEvEUlssE_St5arrayIPcLm3EELi4E23TrivialOffsetCalculatorILi2EjESB_ILi1EjENS0_6memory12LoadWithCastILi2EEENSE_13StoreWithCastILi1EEEEEviT_T0_T2_T3_T4_T5_:
	.zero		592


//--------------------- .nv.constant0._ZN2at6native18elementwise_kernelILi128ELi4EZNS0_22gpu_kernel_impl_nocastIZZZNS0_50_GLOBAL__N__2680c7bb_12_PowKernel_cu_7dd49032_316824pow_tensor_tensor_kernelERNS_18TensorIteratorBaseEENKUlvE_clEvENKUlvE3_clEvEUlssE_EEvS5_RKT_EUliE_EEviT1_ --------------------------
	.section	.nv.constant0._ZN2at6native18elementwise_kernelILi128ELi4EZNS0_22gpu_kernel_impl_nocastIZZZNS0_50_GLOBAL__N__2680c7bb_12_PowKernel_cu_7dd49032_316824pow_tensor_tensor_kernelERNS_18TensorIteratorBaseEENKUlvE_clEvENKUlvE3_clEvEUlssE_EEvS5_RKT_EUliE_EEviT1_,"a",@progbits
	.sectionflags	@""
	.align	4
.nv.constant0._ZN2at6native18elementwise_kernelILi128ELi4EZNS0_22gpu_kernel_impl_nocastIZZZNS0_50_GLOBAL__N__2680c7bb_12_PowKernel_cu_7dd49032_316824pow_tensor_tensor_kernelERNS_18TensorIteratorBaseEENKUlvE_clEvENKUlvE3_clEvEUlssE_EEvS5_RKT_EUliE_EEviT1_:
	.zero		1184


//--------------------- .nv.constant0._ZN2at6native27unrolled_elementwise_kernelIZZZNS0_50_GLOBAL__N__2680c7bb_12_PowKernel_cu_7dd49032_316824pow_tensor_tensor_kernelERNS_18TensorIteratorBaseEENKUlvE_clEvENKUlvE3_clEvEUlssE_St5arrayIPcLm3EELi4E23TrivialOffsetCalculatorILi2EjESB_ILi1EjENS0_6memory15LoadWithoutCastENSE_16StoreWithoutCastEEEviT_T0_T2_T3_T4_T5_ --------------------------
	.section	.nv.constant0._ZN2at6native27unrolled_elementwise_kernelIZZZNS0_50_GLOBAL__N__2680c7bb_12_PowKernel_cu_7dd49032_316824pow_tensor_tensor_kernelERNS_18TensorIteratorBaseEENKUlvE_clEvENKUlvE3_clEvEUlssE_St5arrayIPcLm3EELi4E23TrivialOffsetCalculatorILi2EjESB_ILi1EjENS0_6memory15LoadWithoutCastENSE_16StoreWithoutCastEEEviT_T0_T2_T3_T4_T5_,"a",@progbits
	.sectionflags	@""
	.align	4
.nv.constant0._ZN2at6native27unrolled_elementwise_kernelIZZZNS0_50_GLOBAL__N__2680c7bb_12_PowKernel_cu_7dd49032_316824pow_tensor_tensor_kernelERNS_18TensorIteratorBaseEENKUlvE_clEvENKUlvE3_clEvEUlssE_St5arrayIPcLm3EELi4E23TrivialOffsetCalculatorILi2EjESB_ILi1EjENS0_6memory15LoadWithoutCastENSE_16StoreWithoutCastEEEviT_T0_T2_T3_T4_T5_:
	.zero		572


//--------------------- .nv.constant0._ZN2at6native29vectorized_elementwise_kernelILi2EZZZNS0_50_GLOBAL__N__2680c7bb_12_PowKernel_cu_7dd49032_316824pow_tensor_tensor_kernelERNS_18TensorIteratorBaseEENKUlvE_clEvENKUlvE3_clEvEUlssE_St5arrayIPcLm3EEEEviT0_T1_ --------------------------
	.section	.nv.constant0._ZN2at6native29vectorized_elementwise_kernelILi2EZZZNS0_50_GLOBAL__N__2680c7bb_12_PowKernel_cu_7dd49032_316824pow_tensor_tensor_kernelERNS_18TensorIteratorBaseEENKUlvE_clEvENKUlvE3_clEvEUlssE_St5arrayIPcLm3EEEEviT0_T1_,"a",@progbits
	.sectionflags	@""
	.align	4
.nv.constant0._ZN2at6native29vectorized_elementwise_kernelILi2EZZZNS0_50_GLOBAL__N__2680c7bb_12_PowKernel_cu_7dd49032_316824pow_tensor_tensor_kernelERNS_18TensorIteratorBaseEENKUlvE_clEvENKUlvE3_clEvEUlssE_St5arrayIPcLm3EEEEviT0_T1_:
	.zero		568


//--------------------- .nv.constant0._ZN2at6native29vectorized_elementwise_kernelILi4EZZZNS0_50_GLOBAL__N__2680c7bb_12_PowKernel_cu_7dd49032_316824pow_tensor_tensor_kernelERNS_18TensorIteratorBaseEENKUlvE_clEvENKUlvE3_clEvEUlssE_St5arrayIPcLm3EEEEviT0_T1_ --------------------------
	.section	.nv.constant0._ZN2at6native29vectorized_elementwise_kernelILi4EZZZNS0_50_GLOBAL__N__2680c7bb_12_PowKernel_cu_7dd49032_316824pow_tensor_tensor_kernelERNS_18TensorIteratorBaseEENKUlvE_clEvENKUlvE3_clEvEUlssE_St5arrayIPcLm3EEEEviT0_T1_,"a",@progbits
	.sectionflags	@""
	.align	4
.nv.constant0._ZN2at6native29vectorized_elementwise_kernelILi4EZZZNS0_50_GLOBAL__N__2680c7bb_12_PowKernel_cu_7dd49032_316824pow_tensor_tensor_kernelERNS_18TensorIteratorBaseEENKUlvE_clEvENKUlvE3_clEvEUlssE_St5arrayIPcLm3EEEEviT0_T1_:
	.zero		568


//--------------------- .nv.constant0._ZN2at6native29vectorized_elementwise_kernelILi8EZZZNS0_50_GLOBAL__N__2680c7bb_12_PowKernel_cu_7dd49032_316824pow_tensor_tensor_kernelERNS_18TensorIteratorBaseEENKUlvE_clEvENKUlvE3_clEvEUlssE_St5arrayIPcLm3EEEEviT0_T1_ --------------------------
	.section	.nv.constant0._ZN2at6native29vectorized_elementwise_kernelILi8EZZZNS0_50_GLOBAL__N__2680c7bb_12_PowKernel_cu_7dd49032_316824pow_tensor_tensor_kernelERNS_18TensorIteratorBaseEENKUlvE_clEvENKUlvE3_clEvEUlssE_St5arrayIPcLm3EEEEviT0_T1_,"a",@progbits
	.sectionflags	@""
	.align	4
.nv.constant0._ZN2at6native29vectorized_elementwise_kernelILi8EZZZNS0_50_GLOBAL__N__2680c7bb_12_PowKernel_cu_7dd49032_316824pow_tensor_tensor_kernelERNS_18TensorIteratorBaseEENKUlvE_clEvENKUlvE3_clEvEUlssE_St5arrayIPcLm3EEEEviT0_T1_:
	.zero		568


//--------------------- .nv.constant0._ZN2at6native18elementwise_kernelILi128ELi4EZNS0_15gpu_kernel_implIZNS0_50_GLOBAL__N__2680c7bb_12_PowKernel_cu_7dd49032_316822pow_scalar_tensor_implIsEEvRNS_18TensorIteratorBaseET_EUlsE_EEvS6_RKS7_EUliE_EEviT1_ --------------------------
	.section	.nv.constant0._ZN2at6native18elementwise_kernelILi128ELi4EZNS0_15gpu_kernel_implIZNS0_50_GLOBAL__N__2680c7bb_12_PowKernel_cu_7dd49032_316822pow_scalar_tensor_implIsEEvRNS_18TensorIteratorBaseET_EUlsE_EEvS6_RKS7_EUliE_EEviT1_,"a",@progbits
	.sectionflags	@""
	.align	4
.nv.constant0._ZN2at6native18elementwise_kernelILi128ELi4EZNS0_15gpu_kernel_implIZNS0_50_GLOBAL__N__2680c7bb_12_PowKernel_cu_7dd49032_316822pow_scalar_tensor_implIsEEvRNS_18TensorIteratorBaseET_EUlsE_EEvS6_RKS7_EUliE_EEviT1_:
	.zero		1088


//--------------------- .nv.constant0._ZN2at6native27unrolled_elementwise_kernelIZNS0_50_GLOBAL__N__2680c7bb_12_PowKernel_cu_7dd49032_316822pow_scalar_tensor_implIsEEvRNS_18TensorIteratorBaseET_EUlsE_St5arrayIPcLm2EELi4E23TrivialOffsetCalculatorILi1EjESC_NS0_6memory12LoadWithCastILi1EEENSD_13StoreWithCastILi1EEEEEviS6_T0_T2_T3_T4_T5_ --------------------------
	.section	.nv.constant0._ZN2at6native27unrolled_elementwise_kernelIZNS0_50_GLOBAL__N__2680c7bb_12_PowKernel_cu_7dd49032_316822pow_scalar_tensor_implIsEEvRNS_18TensorIteratorBaseET_EUlsE_St5arrayIPcLm2EELi4E23TrivialOffsetCalculatorILi1EjESC_NS0_6memory12LoadWithCastILi1EEENSD_13StoreWithCastILi1EEEEEviS6_T0_T2_T3_T4_T5_,"a",@progbits
	.sectionflags	@""
	.align	4
.nv.constant0._ZN2at6native27unrolled_elementwise_kernelIZNS0_50_GLOBAL__N__2680c7bb_12_PowKernel_cu_7dd49032_316822pow_scalar_tensor_implIsEEvRNS_18TensorIteratorBaseET_EUlsE_St5arrayIPcLm2EELi4E23TrivialOffsetCalculatorILi1EjESC_NS0_6memory12LoadWithCastILi1EEENSD_13StoreWithCastILi1EEEEEviS6_T0_T2_T3_T4_T5_:
	.zero		588


//--------------------- .nv.constant0._ZN2at6native18elementwise_kernelILi128ELi4EZNS0_22gpu_kernel_impl_nocastIZNS0_50_GLOBAL__N__2680c7bb_12_PowKernel_cu_7dd49032_316822pow_scalar_tensor_implIsEEvRNS_18TensorIteratorBaseET_EUlsE_EEvS6_RKS7_EUliE_EEviT1_ --------------------------
	.section	.nv.constant0._ZN2at6native18elementwise_kernelILi128ELi4EZNS0_22gpu_kernel_impl_nocastIZNS0_50_GLOBAL__N__2680c7bb_12_PowKernel_cu_7dd49032_316822pow_scalar_tensor_implIsEEvRNS_18TensorIteratorBaseET_EUlsE_EEvS6_RKS7_EUliE_EEviT1_,"a",@progbits
	.sectionflags	@""
	.align	4
.nv.constant0._ZN2at6native18elementwise_kernelILi128ELi4EZNS0_22gpu_kernel_impl_nocastIZNS0_50_GLOBAL__N__2680c7bb_12_PowKernel_cu_7dd49032_316822pow_scalar_tensor_implIsEEvRNS_18TensorIteratorBaseET_EUlsE_EEvS6_RKS7_EUliE_EEviT1_:
	.zero		1080


//--------------------- .nv.constant0._ZN2at6native27unrolled_elementwise_kernelIZNS0_50_GLOBAL__N__2680c7bb_12_PowKernel_cu_7dd49032_316822pow_scalar_tensor_implIsEEvRNS_18TensorIteratorBaseET_EUlsE_St5arrayIPcLm2EELi4E23TrivialOffsetCalculatorILi1EjESC_NS0_6memory15LoadWithoutCastENSD_16StoreWithoutCastEEEviS6_T0_T2_T3_T4_T5_ --------------------------
	.section	.nv.constant0._ZN2at6native27unrolled_elementwise_kernelIZNS0_50_GLOBAL__N__2680c7bb_12_PowKernel_cu_7dd49032_316822pow_scalar_tensor_implIsEEvRNS_18TensorIteratorBaseET_EUlsE_St5arrayIPcLm2EELi4E23TrivialOffsetCalculatorILi1EjESC_NS0_6memory15LoadWithoutCastENSD_16StoreWithoutCastEEEviS6_T0_T2_T3_T4_T5_,"a",@progbits
	.sectionflags	@""
	.align	4
.nv.constant0._ZN2at6native27unrolled_elementwise_kernelIZNS0_50_GLOBAL__N__2680c7bb_12_PowKernel_cu_7dd49032_316822pow_scalar_tensor_implIsEEvRNS_18TensorIteratorBaseET_EUlsE_St5arrayIPcLm2EELi4E23TrivialOffsetCalculatorILi1EjESC_NS0_6memory15LoadWithoutCastENSD_16StoreWithoutCastEEEviS6_T0_T2_T3_T4_T5_:
	.zero		572


//--------------------- .nv.constant0._ZN2at6native29vectorized_elementwise_kernelILi2EZNS0_50_GLOBAL__N__2680c7bb_12_PowKernel_cu_7dd49032_316822pow_scalar_tensor_implIsEEvRNS_18TensorIteratorBaseET_EUlsE_St5arrayIPcLm2EEEEviT0_T1_ --------------------------
	.section	.nv.constant0._ZN2at6native29vectorized_elementwise_kernelILi2EZNS0_50_GLOBAL__N__2680c7bb_12_PowKernel_cu_7dd49032_316822pow_scalar_tensor_implIsEEvRNS_18TensorIteratorBaseET_EUlsE_St5arrayIPcLm2EEEEviT0_T1_,"a",@progbits
	.sectionflags	@""
	.align	4
.nv.constant0._ZN2at6native29vectorized_elementwise_kernelILi2EZNS0_50_GLOBAL__N__2680c7bb_12_PowKernel_cu_7dd49032_316822pow_scalar_tensor_implIsEEvRNS_18TensorIteratorBaseET_EUlsE_St5arrayIPcLm2EEEEviT0_T1_:
	.zero		568


//--------------------- .nv.constant0._ZN2at6native29vectorized_elementwise_kernelILi4EZNS0_50_GLOBAL__N__2680c7bb_12_PowKernel_cu_7dd49032_316822pow_scalar_tensor_implIsEEvRNS_18TensorIteratorBaseET_EUlsE_St5arrayIPcLm2EEEEviT0_T1_ --------------------------
	.section	.nv.constant0._ZN2at6native29vectorized_elementwise_kernelILi4EZNS0_50_GLOBAL__N__2680c7bb_12_PowKernel_cu_7dd49032_316822pow_scalar_tensor_implIsEEvRNS_18TensorIteratorBaseET_EUlsE_St5arrayIPcLm2EEEEviT0_T1_,"a",@progbits
	.sectionflags	@""
	.align	4
.nv.constant0._ZN2at6native29vectorized_elementwise_kernelILi4EZNS0_50_GLOBAL__N__2680c7bb_12_PowKernel_cu_7dd49032_316822pow_scalar_tensor_implIsEEvRNS_18TensorIteratorBaseET_EUlsE_St5arrayIPcLm2EEEEviT0_T1_:
	.zero		568


//--------------------- .nv.constant0._ZN2at6native29vectorized_elementwise_kernelILi8EZNS0_50_GLOBAL__N__2680c7bb_12_PowKernel_cu_7dd49032_316822pow_scalar_tensor_implIsEEvRNS_18TensorIteratorBaseET_EUlsE_St5arrayIPcLm2EEEEviT0_T1_ --------------------------
	.section	.nv.constant0._ZN2at6native29vectorized_elementwise_kernelILi8EZNS0_50_GLOBAL__N__2680c7bb_12_PowKernel_cu_7dd49032_316822pow_scalar_tensor_implIsEEvRNS_18TensorIteratorBaseET_EUlsE_St5arrayIPcLm2EEEEviT0_T1_,"a",@progbits
	.sectionflags	@""
	.align	4
.nv.constant0._ZN2at6native29vectorized_elementwise_kernelILi8EZNS0_50_GLOBAL__N__2680c7bb_12_PowKernel_cu_7dd49032_316822pow_scalar_tensor_implIsEEvRNS_18TensorIteratorBaseET_EUlsE_St5arrayIPcLm2EEEEviT0_T1_:
	.zero		568


//--------------------- .nv.constant0._ZN2at6native18elementwise_kernelILi128ELi4EZNS0_15gpu_kernel_implIZZZNS0_50_GLOBAL__N__2680c7bb_12_PowKernel_cu_7dd49032_316824pow_tensor_tensor_kernelERNS_18TensorIteratorBaseEENKUlvE_clEvENKUlvE2_clEvEUlllE_EEvS5_RKT_EUliE_EEviT1_ --------------------------
	.section	.nv.constant0._ZN2at6native18elementwise_kernelILi128ELi4EZNS0_15gpu_kernel_implIZZZNS0_50_GLOBAL__N__2680c7bb_12_PowKernel_cu_7dd49032_316824pow_tensor_tensor_kernelERNS_18TensorIteratorBaseEENKUlvE_clEvENKUlvE2_clEvEUlllE_EEvS5_RKT_EUliE_EEviT1_,"a",@progbits
	.sectionflags	@""
	.align	4
.nv.constant0._ZN2at6native18elementwise_kernelILi128ELi4EZNS0_15gpu_kernel_implIZZZNS0_50_GLOBAL__N__2680c7bb_12_PowKernel_cu_7dd49032_316824pow_tensor_tensor_kernelERNS_18TensorIteratorBaseEENKUlvE_clEvENKUlvE2_clEvEUlllE_EEvS5_RKT_EUliE_EEviT1_:
	.zero		1192


//--------------------- .nv.constant0._ZN2at6native27unrolled_elementwise_kernelIZZZNS0_50_GLOBAL__N__2680c7bb_12_PowKernel_cu_7dd49032_316824pow_tensor_tensor_kernelERNS_18TensorIteratorBaseEENKUlvE_clEvENKUlvE2_clEvEUlllE_St5arrayIPcLm3EELi4E23TrivialOffsetCalculatorILi2EjESB_ILi1EjENS0_6memory12LoadWithCastILi2EEENSE_13StoreWithCastILi1EEEEEviT_T0_T2_T3_T4_T5_ --------------------------
	.section	.nv.constant0._ZN2at6native27unrolled_elementwise_kernelIZZZNS0_50_GLOBAL__N__2680c7bb_12_PowKernel_cu_7dd49032_316824pow_tensor_tensor_kernelERNS_18TensorIteratorBaseEENKUlvE_clEvENKUlvE2_clEvEUlllE_St5arrayIPcLm3EELi4E23TrivialOffsetCalculatorILi2EjESB_ILi1EjENS0_6memory12LoadWithCastILi2EEENSE_13StoreWithCastILi1EEEEEviT_T0_T2_T3_T4_T5_,"a",@progbits
	.sectionflags	@""
	.align	4
.nv.constant0._ZN2at6native27unrolled_elementwise_kernelIZZZNS0_50_GLOBAL__N__2680c7bb_12_PowKernel_cu_7dd49032_316824pow_tensor_tensor_kernelERNS_18TensorIteratorBaseEENKUlvE_clEvENKUlvE2_clEvEUlllE_St5arrayIPcLm3EELi4E23TrivialOffsetCalculatorILi2EjESB_ILi1EjENS0_6memory12LoadWithCastILi2EEENSE_13StoreWithCastILi1EEEEEviT_T0_T2_T3_T4_T5_:
	.zero		592


//--------------------- .nv.constant0._ZN2at6native18elementwise_kernelILi128ELi2EZNS0_22gpu_kernel_impl_nocastIZZZNS0_50_GLOBAL__N__2680c7bb_12_PowKernel_cu_7dd49032_316824pow_tensor_tensor_kernelERNS_18TensorIteratorBaseEENKUlvE_clEvENKUlvE2_clEvEUlllE_EEvS5_RKT_EUliE_EEviT1_ --------------------------
	.section	.nv.constant0._ZN2at6native18elementwise_kernelILi128ELi2EZNS0_22gpu_kernel_impl_nocastIZZZNS0_50_GLOBAL__N__2680c7bb_12_PowKernel_cu_7dd49032_316824pow_tensor_tensor_kernelERNS_18TensorIteratorBaseEENKUlvE_clEvENKUlvE2_clEvEUlllE_EEvS5_RKT_EUliE_EEviT1_,"a",@progbits
	.sectionflags	@""
	.align	4
.nv.constant0._ZN2at6native18elementwise_kernelILi128ELi2EZNS0_22gpu_kernel_impl_nocastIZZZNS0_50_GLOBAL__N__2680c7bb_12_PowKernel_cu_7dd49032_316824pow_tensor_tensor_kernelERNS_18TensorIteratorBaseEENKUlvE_clEvENKUlvE2_clEvEUlllE_EEvS5_RKT_EUliE_EEviT1_:
	.zero		1184


//--------------------- .nv.constant0._ZN2at6native27unrolled_elementwise_kernelIZZZNS0_50_GLOBAL__N__2680c7bb_12_PowKernel_cu_7dd49032_316824pow_tensor_tensor_kernelERNS_18TensorIteratorBaseEENKUlvE_clEvENKUlvE2_clEvEUlllE_St5arrayIPcLm3EELi4E23TrivialOffsetCalculatorILi2EjESB_ILi1EjENS0_6memory15LoadWithoutCastENSE_16StoreWithoutCastEEEviT_T0_T2_T3_T4_T5_ --------------------------
	.section	.nv.constant0._ZN2at6native27unrolled_elementwise_kernelIZZZNS0_50_GLOBAL__N__2680c7bb_12_PowKernel_cu_7dd49032_316824pow_tensor_tensor_kernelERNS_18TensorIteratorBaseEENKUlvE_clEvENKUlvE2_clEvEUlllE_St5arrayIPcLm3EELi4E23TrivialOffsetCalculatorILi2EjESB_ILi1EjENS0_6memory15LoadWithoutCastENSE_16StoreWithoutCastEEEviT_T0_T2_T3_T4_T5_,"a",@progbits
	.sectionflags	@""
	.align	4
.nv.constant0._ZN2at6native27unrolled_elementwise_kernelIZZZNS0_50_GLOBAL__N__2680c7bb_12_PowKernel_cu_7dd49032_316824pow_tensor_tensor_kernelERNS_18TensorIteratorBaseEENKUlvE_clEvENKUlvE2_clEvEUlllE_St5arrayIPcLm3EELi4E23TrivialOffsetCalculatorILi2EjESB_ILi1EjENS0_6memory15LoadWithoutCastENSE_16StoreWithoutCastEEEviT_T0_T2_T3_T4_T5_:
	.zero		572


//--------------------- .nv.constant0._ZN2at6native29vectorized_elementwise_kernelILi2EZZZNS0_50_GLOBAL__N__2680c7bb_12_PowKernel_cu_7dd49032_316824pow_tensor_tensor_kernelERNS_18TensorIteratorBaseEENKUlvE_clEvENKUlvE2_clEvEUlllE_St5arrayIPcLm3EEEEviT0_T1_ --------------------------
	.section	.nv.constant0._ZN2at6native29vectorized_elementwise_kernelILi2EZZZNS0_50_GLOBAL__N__2680c7bb_12_PowKernel_cu_7dd49032_316824pow_tensor_tensor_kernelERNS_18TensorIteratorBaseEENKUlvE_clEvENKUlvE2_clEvEUlllE_St5arrayIPcLm3EEEEviT0_T1_,"a",@progbits
	.sectionflags	@""
	.align	4
.nv.constant0._ZN2at6native29vectorized_elementwise_kernelILi2EZZZNS0_50_GLOBAL__N__2680c7bb_12_PowKernel_cu_7dd49032_316824pow_tensor_tensor_kernelERNS_18TensorIteratorBaseEENKUlvE_clEvENKUlvE2_clEvEUlllE_St5arrayIPcLm3EEEEviT0_T1_:
	.zero		568


//--------------------- .nv.constant0._ZN2at6native29vectorized_elementwise_kernelILi4EZZZNS0_50_GLOBAL__N__2680c7bb_12_PowKernel_cu_7dd49032_316824pow_tensor_tensor_kernelERNS_18TensorIteratorBaseEENKUlvE_clEvENKUlvE2_clEvEUlllE_St5arrayIPcLm3EEEEviT0_T1_ --------------------------
	.section	.nv.constant0._ZN2at6native29vectorized_elementwise_kernelILi4EZZZNS0_50_GLOBAL__N__2680c7bb_12_PowKernel_cu_7dd49032_316824pow_tensor_tensor_kernelERNS_18TensorIteratorBaseEENKUlvE_clEvENKUlvE2_clEvEUlllE_St5arrayIPcLm3EEEEviT0_T1_,"a",@progbits
	.sectionflags	@""
	.align	4
.nv.constant0._ZN2at6native29vectorized_elementwise_kernelILi4EZZZNS0_50_GLOBAL__N__2680c7bb_12_PowKernel_cu_7dd49032_316824pow_tensor_tensor_kernelERNS_18TensorIteratorBaseEENKUlvE_clEvENKUlvE2_clEvEUlllE_St5arrayIPcLm3EEEEviT0_T1_:
	.zero		568


//--------------------- .nv.constant0._ZN2at6native29vectorized_elementwise_kernelILi8EZZZNS0_50_GLOBAL__N__2680c7bb_12_PowKernel_cu_7dd49032_316824pow_tensor_tensor_kernelERNS_18TensorIteratorBaseEENKUlvE_clEvENKUlvE2_clEvEUlllE_St5arrayIPcLm3EEEEviT0_T1_ --------------------------
	.section	.nv.constant0._ZN2at6native29vectorized_elementwise_kernelILi8EZZZNS0_50_GLOBAL__N__2680c7bb_12_PowKernel_cu_7dd49032_316824pow_tensor_tensor_kernelERNS_18TensorIteratorBaseEENKUlvE_clEvENKUlvE2_clEvEUlllE_St5arrayIPcLm3EEEEviT0_T1_,"a",@progbits
	.sectionflags	@""
	.align	4
.nv.constant0._ZN2at6native29vectorized_elementwise_kernelILi8EZZZNS0_50_GLOBAL__N__2680c7bb_12_PowKernel_cu_7dd49032_316824pow_tensor_tensor_kernelERNS_18TensorIteratorBaseEENKUlvE_clEvENKUlvE2_clEvEUlllE_St5arrayIPcLm3EEEEviT0_T1_:
	.zero		568


//--------------------- .nv.constant0._ZN2at6native18elementwise_kernelILi128ELi4EZNS0_15gpu_kernel_implIZNS0_50_GLOBAL__N__2680c7bb_12_PowKernel_cu_7dd49032_316822pow_scalar_tensor_implIlEEvRNS_18TensorIteratorBaseET_EUllE_EEvS6_RKS7_EUliE_EEviT1_ --------------------------
	.section	.nv.constant0._ZN2at6native18elementwise_kernelILi128ELi4EZNS0_15gpu_kernel_implIZNS0_50_GLOBAL__N__2680c7bb_12_PowKernel_cu_7dd49032_316822pow_scalar_tensor_implIlEEvRNS_18TensorIteratorBaseET_EUllE_EEvS6_RKS7_EUliE_EEviT1_,"a",@progbits
	.sectionflags	@""
	.align	4
.nv.constant0._ZN2at6native18elementwise_kernelILi128ELi4EZNS0_15gpu_kernel_implIZNS0_50_GLOBAL__N__2680c7bb_12_PowKernel_cu_7dd49032_316822pow_scalar_tensor_implIlEEvRNS_18TensorIteratorBaseET_EUllE_EEvS6_RKS7_EUliE_EEviT1_:
	.zero		1088


//--------------------- .nv.constant0._ZN2at6native27unrolled_elementwise_kernelIZNS0_50_GLOBAL__N__2680c7bb_12_PowKernel_cu_7dd49032_316822pow_scalar_tensor_implIlEEvRNS_18TensorIteratorBaseET_EUllE_St5arrayIPcLm2EELi4E23TrivialOffsetCalculatorILi1EjESC_NS0_6memory12LoadWithCastILi1EEENSD_13StoreWithCastILi1EEEEEviS6_T0_T2_T3_T4_T5_ --------------------------
	.section	.nv.constant0._ZN2at6native27unrolled_elementwise_kernelIZNS0_50_GLOBAL__N__2680c7bb_12_PowKernel_cu_7dd49032_316822pow_scalar_tensor_implIlEEvRNS_18TensorIteratorBaseET_EUllE_St5arrayIPcLm2EELi4E23TrivialOffsetCalculatorILi1EjESC_NS0_6memory12LoadWithCastILi1EEENSD_13StoreWithCastILi1EEEEEviS6_T0_T2_T3_T4_T5_,"a",@progbits
	.sectionflags	@""
	.align	4
.nv.constant0._ZN2at6native27unrolled_elementwise_kernelIZNS0_50_GLOBAL__N__2680c7bb_12_PowKernel_cu_7dd49032_316822pow_scalar_tensor_implIlEEvRNS_18TensorIteratorBaseET_EUllE_St5arrayIPcLm2EELi4E23TrivialOffsetCalculatorILi1EjESC_NS0_6memory12LoadWithCastILi1EEENSD_13StoreWithCastILi1EEEEEviS6_T0_T2_T3_T4_T5_:
	.zero		588


//--------------------- .nv.constant0._ZN2at6native18elementwise_kernelILi128ELi2EZNS0_22gpu_kernel_impl_nocastIZNS0_50_GLOBAL__N__2680c7bb_12_PowKernel_cu_7dd49032_316822pow_scalar_tensor_implIlEEvRNS_18TensorIteratorBaseET_EUllE_EEvS6_RKS7_EUliE_EEviT1_ --------------------------
	.section	.nv.constant0._ZN2at6native18elementwise_kernelILi128ELi2EZNS0_22gpu_kernel_impl_nocastIZNS0_50_GLOBAL__N__2680c7bb_12_PowKernel_cu_7dd49032_316822pow_scalar_tensor_implIlEEvRNS_18TensorIteratorBaseET_EUllE_EEvS6_RKS7_EUliE_EEviT1_,"a",@progbits
	.sectionflags	@""
	.align	4
.nv.constant0._ZN2at6native18elementwise_kernelILi128ELi2EZNS0_22gpu_kernel_impl_nocastIZNS0_50_GLOBAL__N__2680c7bb_12_PowKernel_cu_7dd49032_316822pow_scalar_tensor_implIlEEvRNS_18TensorIteratorBaseET_EUllE_EEvS6_RKS7_EUliE_EEviT1_:
	.zero		1080


//--------------------- .nv.constant0._ZN2at6native27unrolled_elementwise_kernelIZNS0_50_GLOBAL__N__2680c7bb_12_PowKernel_cu_7dd49032_316822pow_scalar_tensor_implIlEEvRNS_18TensorIteratorBaseET_EUllE_St5arrayIPcLm2EELi4E23TrivialOffsetCalculatorILi1EjESC_NS0_6memory15LoadWithoutCastENSD_16StoreWithoutCastEEEviS6_T0_T2_T3_T4_T5_ --------------------------
	.section	.nv.constant0._ZN2at6native27unrolled_elementwise_kernelIZNS0_50_GLOBAL__N__2680c7bb_12_PowKernel_cu_7dd49032_316822pow_scalar_tensor_implIlEEvRNS_18TensorIteratorBaseET_EUllE_St5arrayIPcLm2EELi4E23TrivialOffsetCalculatorILi1EjESC_NS0_6memory15LoadWithoutCastENSD_16StoreWithoutCastEEEviS6_T0_T2_T3_T4_T5_,"a",@progbits
	.sectionflags	@""
	.align	4
.nv.constant0._ZN2at6native27unrolled_elementwise_kernelIZNS0_50_GLOBAL__N__2680c7bb_12_PowKernel_cu_7dd49032_316822pow_scalar_tensor_implIlEEvRNS_18TensorIteratorBaseET_EUllE_St5arrayIPcLm2EELi4E23TrivialOffsetCalculatorILi1EjESC_NS0_6memory15LoadWithoutCastENSD_16StoreWithoutCastEEEviS6_T0_T2_T3_T4_T5_:
	.zero		572


//--------------------- .nv.constant0._ZN2at6native29vectorized_elementwise_kernelILi2EZNS0_50_GLOBAL__N__2680c7bb_12_PowKernel_cu_7dd49032_316822pow_scalar_tensor_implIlEEvRNS_18TensorIteratorBaseET_EUllE_St5arrayIPcLm2EEEEviT0_T1_ --------------------------
	.section	.nv.constant0._ZN2at6native29vectorized_elementwise_kernelILi2EZNS0_50_GLOBAL__N__2680c7bb_12_PowKernel_cu_7dd49032_316822pow_scalar_tensor_implIlEEvRNS_18TensorIteratorBaseET_EUllE_St5arrayIPcLm2EEEEviT0_T1_,"a",@progbits
	.sectionflags	@""
	.align	4
.nv.constant0._ZN2at6native29vectorized_elementwise_kernelILi2EZNS0_50_GLOBAL__N__2680c7bb_12_PowKernel_cu_7dd49032_316822pow_scalar_tensor_implIlEEvRNS_18TensorIteratorBaseET_EUllE_St5arrayIPcLm2EEEEviT0_T1_:
	.zero		568


//--------------------- .nv.constant0._ZN2at6native29vectorized_elementwise_kernelILi4EZNS0_50_GLOBAL__N__2680c7bb_12_PowKernel_cu_7dd49032_316822pow_scalar_tensor_implIlEEvRNS_18TensorIteratorBaseET_EUllE_St5arrayIPcLm2EEEEviT0_T1_ --------------------------
	.section	.nv.constant0._ZN2at6native29vectorized_elementwise_kernelILi4EZNS0_50_GLOBAL__N__2680c7bb_12_PowKernel_cu_7dd49032_316822pow_scalar_tensor_implIlEEvRNS_18TensorIteratorBaseET_EUllE_St5arrayIPcLm2EEEEviT0_T1_,"a",@progbits
	.sectionflags	@""
	.align	4
.nv.constant0._ZN2at6native29vectorized_elementwise_kernelILi4EZNS0_50_GLOBAL__N__2680c7bb_12_PowKernel_cu_7dd49032_316822pow_scalar_tensor_implIlEEvRNS_18TensorIteratorBaseET_EUllE_St5arrayIPcLm2EEEEviT0_T1_:
	.zero		568


//--------------------- .nv.constant0._ZN2at6native29vectorized_elementwise_kernelILi8EZNS0_50_GLOBAL__N__2680c7bb_12_PowKernel_cu_7dd49032_316822pow_scalar_tensor_implIlEEvRNS_18TensorIteratorBaseET_EUllE_St5arrayIPcLm2EEEEviT0_T1_ --------------------------
	.section	.nv.constant0._ZN2at6native29vectorized_elementwise_kernelILi8EZNS0_50_GLOBAL__N__2680c7bb_12_PowKernel_cu_7dd49032_316822pow_scalar_tensor_implIlEEvRNS_18TensorIteratorBaseET_EUllE_St5arrayIPcLm2EEEEviT0_T1_,"a",@progbits
	.sectionflags	@""
	.align	4
.nv.constant0._ZN2at6native29vectorized_elementwise_kernelILi8EZNS0_50_GLOBAL__N__2680c7bb_12_PowKernel_cu_7dd49032_316822pow_scalar_tensor_implIlEEvRNS_18TensorIteratorBaseET_EUllE_St5arrayIPcLm2EEEEviT0_T1_:
	.zero		568


//--------------------- .nv.constant0._ZN2at6native18elementwise_kernelILi128ELi4EZNS0_15gpu_kernel_implIZZZNS0_50_GLOBAL__N__2680c7bb_12_PowKernel_cu_7dd49032_316824pow_tensor_tensor_kernelERNS_18TensorIteratorBaseEENKUlvE_clEvENKUlvE1_clEvEUliiE_EEvS5_RKT_EUliE_EEviT1_ --------------------------
	.section	.nv.constant0._ZN2at6native18elementwise_kernelILi128ELi4EZNS0_15gpu_kernel_implIZZZNS0_50_GLOBAL__N__2680c7bb_12_PowKernel_cu_7dd49032_316824pow_tensor_tensor_kernelERNS_18TensorIteratorBaseEENKUlvE_clEvENKUlvE1_clEvEUliiE_EEvS5_RKT_EUliE_EEviT1_,"a",@progbits
	.sectionflags	@""
	.align	4
.nv.constant0._ZN2at6native18elementwise_kernelILi128ELi4EZNS0_15gpu_kernel_implIZZZNS0_50_GLOBAL__N__2680c7bb_12_PowKernel_cu_7dd49032_316824pow_tensor_tensor_kernelERNS_18TensorIteratorBaseEENKUlvE_clEvENKUlvE1_clEvEUliiE_EEvS5_RKT_EUliE_EEviT1_:
	.zero		1192


//--------------------- .nv.constant0._ZN2at6native27unrolled_elementwise_kernelIZZZNS0_50_GLOBAL__N__2680c7bb_12_PowKernel_cu_7dd49032_316824pow_tensor_tensor_kernelERNS_18TensorIteratorBaseEENKUlvE_clEvENKUlvE1_clEvEUliiE_St5arrayIPcLm3EELi4E23TrivialOffsetCalculatorILi2EjESB_ILi1EjENS0_6memory12LoadWithCastILi2EEENSE_13StoreWithCastILi1EEEEEviT_T0_T2_T3_T4_T5_ --------------------------
	.section	.nv.constant0._ZN2at6native27unrolled_elementwise_kernelIZZZNS0_50_GLOBAL__N__2680c7bb_12_PowKernel_cu_7dd49032_316824pow_tensor_tensor_kernelERNS_18TensorIteratorBaseEENKUlvE_clEvENKUlvE1_clEvEUliiE_St5arrayIPcLm3EELi4E23TrivialOffsetCalculatorILi2EjESB_ILi1EjENS0_6memory12LoadWithCastILi2EEENSE_13StoreWithCastILi1EEEEEviT_T0_T2_T3_T4_T5_,"a",@progbits
	.sectionflags	@""
	.align	4
.nv.constant0._ZN2at6native27unrolled_elementwise_kernelIZZZNS0_50_GLOBAL__N__2680c7bb_12_PowKernel_cu_7dd49032_316824pow_tensor_tensor_kernelERNS_18TensorIteratorBaseEENKUlvE_clEvENKUlvE1_clEvEUliiE_St5arrayIPcLm3EELi4E23TrivialOffsetCalculatorILi2EjESB_ILi1EjENS0_6memory12LoadWithCastILi2EEENSE_13StoreWithCastILi1EEEEEviT_T0_T2_T3_T4_T5_:
	.zero		592


//--------------------- .nv.constant0._ZN2at6native18elementwise_kernelILi128ELi2EZNS0_22gpu_kernel_impl_nocastIZZZNS0_50_GLOBAL__N__2680c7bb_12_PowKernel_cu_7dd49032_316824pow_tensor_tensor_kernelERNS_18TensorIteratorBaseEENKUlvE_clEvENKUlvE1_clEvEUliiE_EEvS5_RKT_EUliE_EEviT1_ --------------------------
	.section	.nv.constant0._ZN2at6native18elementwise_kernelILi128ELi2EZNS0_22gpu_kernel_impl_nocastIZZZNS0_50_GLOBAL__N__2680c7bb_12_PowKernel_cu_7dd49032_316824pow_tensor_tensor_kernelERNS_18TensorIteratorBaseEENKUlvE_clEvENKUlvE1_clEvEUliiE_EEvS5_RKT_EUliE_EEviT1_,"a",@progbits
	.sectionflags	@""
	.align	4
.nv.constant0._ZN2at6native18elementwise_kernelILi128ELi2EZNS0_22gpu_kernel_impl_nocastIZZZNS0_50_GLOBAL__N__2680c7bb_12_PowKernel_cu_7dd49032_316824pow_tensor_tensor_kernelERNS_18TensorIteratorBaseEENKUlvE_clEvENKUlvE1_clEvEUliiE_EEvS5_RKT_EUliE_EEviT1_:
	.zero		1184


//--------------------- .nv.constant0._ZN2at6native27unrolled_elementwise_kernelIZZZNS0_50_GLOBAL__N__2680c7bb_12_PowKernel_cu_7dd49032_316824pow_tensor_tensor_kernelERNS_18TensorIteratorBaseEENKUlvE_clEvENKUlvE1_clEvEUliiE_St5arrayIPcLm3EELi4E23TrivialOffsetCalculatorILi2EjESB_ILi1EjENS0_6memory15LoadWithoutCastENSE_16StoreWithoutCastEEEviT_T0_T2_T3_T4_T5_ --------------------------
	.section	.nv.constant0._ZN2at6native27unrolled_elementwise_kernelIZZZNS0_50_GLOBAL__N__2680c7bb_12_PowKernel_cu_7dd49032_316824pow_tensor_tensor_kernelERNS_18TensorIteratorBaseEENKUlvE_clEvENKUlvE1_clEvEUliiE_St5arrayIPcLm3EELi4E23TrivialOffsetCalculatorILi2EjESB_ILi1EjENS0_6memory15LoadWithoutCastENSE_16StoreWithoutCastEEEviT_T0_T2_T3_T4_T5_,"a",@progbits
	.sectionflags	@""
	.align	4
.nv.constant0._ZN2at6native27unrolled_elementwise_kernelIZZZNS0_50_GLOBAL__N__2680c7bb_12_PowKernel_cu_7dd49032_316824pow_tensor_tensor_kernelERNS_18TensorIteratorBaseEENKUlvE_clEvENKUlvE1_clEvEUliiE_St5arrayIPcLm3EELi4E23TrivialOffsetCalculatorILi2EjESB_ILi1EjENS0_6memory15LoadWithoutCastENSE_16StoreWithoutCastEEEviT_T0_T2_T3_T4_T5_:
	.zero		572


//--------------------- .nv.constant0._ZN2at6native29vectorized_elementwise_kernelILi2EZZZNS0_50_GLOBAL__N__2680c7bb_12_PowKernel_cu_7dd49032_316824pow_tensor_tensor_kernelERNS_18TensorIteratorBaseEENKUlvE_clEvENKUlvE1_clEvEUliiE_St5arrayIPcLm3EEEEviT0_T1_ --------------------------
	.section	.nv.constant0._ZN2at6native29vectorized_elementwise_kernelILi2EZZZNS0_50_GLOBAL__N__2680c7bb_12_PowKernel_cu_7dd49032_316824pow_tensor_tensor_kernelERNS_18TensorIteratorBaseEENKUlvE_clEvENKUlvE1_clEvEUliiE_St5arrayIPcLm3EEEEviT0_T1_,"a",@progbits
	.sectionflags	@""
	.align	4
.nv.constant0._ZN2at6native29vectorized_elementwise_kernelILi2EZZZNS0_50_GLOBAL__N__2680c7bb_12_PowKernel_cu_7dd49032_316824pow_tensor_tensor_kernelERNS_18TensorIteratorBaseEENKUlvE_clEvENKUlvE1_clEvEUliiE_St5arrayIPcLm3EEEEviT0_T1_:
	.zero		568


//--------------------- .nv.constant0._ZN2at6native29vectorized_elementwise_kernelILi4EZZZNS0_50_GLOBAL__N__2680c7bb_12_PowKernel_cu_7dd49032_316824pow_tensor_tensor_kernelERNS_18TensorIteratorBaseEENKUlvE_clEvENKUlvE1_clEvEUliiE_St5arrayIPcLm3EEEEviT0_T1_ --------------------------
	.section	.nv.constant0._ZN2at6native29vectorized_elementwise_kernelILi4EZZZNS0_50_GLOBAL__N__2680c7bb_12_PowKernel_cu_7dd49032_316824pow_tensor_tensor_kernelERNS_18TensorIteratorBaseEENKUlvE_clEvENKUlvE1_clEvEUliiE_St5arrayIPcLm3EEEEviT0_T1_,"a",@progbits
	.sectionflags	@""
	.align	4
.nv.constant0._ZN2at6native29vectorized_elementwise_kernelILi4EZZZNS0_50_GLOBAL__N__2680c7bb_12_PowKernel_cu_7dd49032_316824pow_tensor_tensor_kernelERNS_18TensorIteratorBaseEENKUlvE_clEvENKUlvE1_clEvEUliiE_St5arrayIPcLm3EEEEviT0_T1_:
	.zero		568


//--------------------- .nv.constant0._ZN2at6native29vectorized_elementwise_kernelILi8EZZZNS0_50_GLOBAL__N__2680c7bb_12_PowKernel_cu_7dd49032_316824pow_tensor_tensor_kernelERNS_18TensorIteratorBaseEENKUlvE_clEvENKUlvE1_clEvEUliiE_St5arrayIPcLm3EEEEviT0_T1_ --------------------------
	.section	.nv.constant0._ZN2at6native29vectorized_elementwise_kernelILi8EZZZNS0_50_GLOBAL__N__2680c7bb_12_PowKernel_cu_7dd49032_316824pow_tensor_tensor_kernelERNS_18TensorIteratorBaseEENKUlvE_clEvENKUlvE1_clEvEUliiE_St5arrayIPcLm3EEEEviT0_T1_,"a",@progbits
	.sectionflags	@""
	.align	4
.nv.constant0._ZN2at6native29vectorized_elementwise_kernelILi8EZZZNS0_50_GLOBAL__N__2680c7bb_12_PowKernel_cu_7dd49032_316824pow_tensor_tensor_kernelERNS_18TensorIteratorBaseEENKUlvE_clEvENKUlvE1_clEvEUliiE_St5arrayIPcLm3EEEEviT0_T1_:
	.zero		568


//--------------------- .nv.constant0._ZN2at6native18elementwise_kernelILi128ELi4EZNS0_15gpu_kernel_implIZNS0_50_GLOBAL__N__2680c7bb_12_PowKernel_cu_7dd49032_316822pow_scalar_tensor_implIiEEvRNS_18TensorIteratorBaseET_EUliE_EEvS6_RKS7_EUliE_EEviT1_ --------------------------
	.section	.nv.constant0._ZN2at6native18elementwise_kernelILi128ELi4EZNS0_15gpu_kernel_implIZNS0_50_GLOBAL__N__2680c7bb_12_PowKernel_cu_7dd49032_316822pow_scalar_tensor_implIiEEvRNS_18TensorIteratorBaseET_EUliE_EEvS6_RKS7_EUliE_EEviT1_,"a",@progbits
	.sectionflags	@""
	.align	4
.nv.constant0._ZN2at6native18elementwise_kernelILi128ELi4EZNS0_15gpu_kernel_implIZNS0_50_GLOBAL__N__2680c7bb_12_PowKernel_cu_7dd49032_316822pow_scalar_tensor_implIiEEvRNS_18TensorIteratorBaseET_EUliE_EEvS6_RKS7_EUliE_EEviT1_:
	.zero		1088


//--------------------- .nv.constant0._ZN2at6native27unrolled_elementwise_kernelIZNS0_50_GLOBAL__N__2680c7bb_12_PowKernel_cu_7dd49032_316822pow_scalar_tensor_implIiEEvRNS_18TensorIteratorBaseET_EUliE_St5arrayIPcLm2EELi4E23TrivialOffsetCalculatorILi1EjESC_NS0_6memory12LoadWithCastILi1EEENSD_13StoreWithCastILi1EEEEEviS6_T0_T2_T3_T4_T5_ --------------------------
	.section	.nv.constant0._ZN2at6native27unrolled_elementwise_kernelIZNS0_50_GLOBAL__N__2680c7bb_12_PowKernel_cu_7dd49032_316822pow_scalar_tensor_implIiEEvRNS_18TensorIteratorBaseET_EUliE_St5arrayIPcLm2EELi4E23TrivialOffsetCalculatorILi1EjESC_NS0_6memory12LoadWithCastILi1EEENSD_13StoreWithCastILi1EEEEEviS6_T0_T2_T3_T4_T5_,"a",@progbits
	.sectionflags	@""
	.align	4
.nv.constant0._ZN2at6native27unrolled_elementwise_kernelIZNS0_50_GLOBAL__N__2680c7bb_12_PowKernel_cu_7dd49032_316822pow_scalar_tensor_implIiEEvRNS_18TensorIteratorBaseET_EUliE_St5arrayIPcLm2EELi4E23TrivialOffsetCalculatorILi1EjESC_NS0_6memory12LoadWithCastILi1EEENSD_13StoreWithCastILi1EEEEEviS6_T0_T2_T3_T4_T5_:
	.zero		588


//--------------------- .nv.constant0._ZN2at6native18elementwise_kernelILi128ELi2EZNS0_22gpu_kernel_impl_nocastIZNS0_50_GLOBAL__N__2680c7bb_12_PowKernel_cu_7dd49032_316822pow_scalar_tensor_implIiEEvRNS_18TensorIteratorBaseET_EUliE_EEvS6_RKS7_EUliE_EEviT1_ --------------------------
	.section	.nv.constant0._ZN2at6native18elementwise_kernelILi128ELi2EZNS0_22gpu_kernel_impl_nocastIZNS0_50_GLOBAL__N__2680c7bb_12_PowKernel_cu_7dd49032_316822pow_scalar_tensor_implIiEEvRNS_18TensorIteratorBaseET_EUliE_EEvS6_RKS7_EUliE_EEviT1_,"a",@progbits
	.sectionflags	@""
	.align	4
.nv.constant0._ZN2at6native18elementwise_kernelILi128ELi2EZNS0_22gpu_kernel_impl_nocastIZNS0_50_GLOBAL__N__2680c7bb_12_PowKernel_cu_7dd49032_316822pow_scalar_tensor_implIiEEvRNS_18TensorIteratorBaseET_EUliE_EEvS6_RKS7_EUliE_EEviT1_:
	.zero		1080


//--------------------- .nv.constant0._ZN2at6native27unrolled_elementwise_kernelIZNS0_50_GLOBAL__N__2680c7bb_12_PowKernel_cu_7dd49032_316822pow_scalar_tensor_implIiEEvRNS_18TensorIteratorBaseET_EUliE_St5arrayIPcLm2EELi4E23TrivialOffsetCalculatorILi1EjESC_NS0_6memory15LoadWithoutCastENSD_16StoreWithoutCastEEEviS6_T0_T2_T3_T4_T5_ --------------------------
	.section	.nv.constant0._ZN2at6native27unrolled_elementwise_kernelIZNS0_50_GLOBAL__N__2680c7bb_12_PowKernel_cu_7dd49032_316822pow_scalar_tensor_implIiEEvRNS_18TensorIteratorBaseET_EUliE_St5arrayIPcLm2EELi4E23TrivialOffsetCalculatorILi1EjESC_NS0_6memory15LoadWithoutCastENSD_16StoreWithoutCastEEEviS6_T0_T2_T3_T4_T5_,"a",@progbits
	.sectionflags	@""
	.align	4
.nv.constant0._ZN2at6native27unrolled_elementwise_kernelIZNS0_50_GLOBAL__N__2680c7bb_12_PowKernel_cu_7dd49032_316822pow_scalar_tensor_implIiEEvRNS_18TensorIteratorBaseET_EUliE_St5arrayIPcLm2EELi4E23TrivialOffsetCalculatorILi1EjESC_NS0_6memory15LoadWithoutCastENSD_16StoreWithoutCastEEEviS6_T0_T2_T3_T4_T5_:
	.zero		572


//--------------------- .nv.constant0._ZN2at6native29vectorized_elementwise_kernelILi2EZNS0_50_GLOBAL__N__2680c7bb_12_PowKernel_cu_7dd49032_316822pow_scalar_tensor_implIiEEvRNS_18TensorIteratorBaseET_EUliE_St5arrayIPcLm2EEEEviT0_T1_ --------------------------
	.section	.nv.constant0._ZN2at6native29vectorized_elementwise_kernelILi2EZNS0_50_GLOBAL__N__2680c7bb_12_PowKernel_cu_7dd49032_316822pow_scalar_tensor_implIiEEvRNS_18TensorIteratorBaseET_EUliE_St5arrayIPcLm2EEEEviT0_T1_,"a",@progbits
	.sectionflags	@""
	.align	4
.nv.constant0._ZN2at6native29vectorized_elementwise_kernelILi2EZNS0_50_GLOBAL__N__2680c7bb_12_PowKernel_cu_7dd49032_316822pow_scalar_tensor_implIiEEvRNS_18TensorIteratorBaseET_EUliE_St5arrayIPcLm2EEEEviT0_T1_:
	.zero		568


//--------------------- .nv.constant0._ZN2at6native29vectorized_elementwise_kernelILi4EZNS0_50_GLOBAL__N__2680c7bb_12_PowKernel_cu_7dd49032_316822pow_scalar_tensor_implIiEEvRNS_18TensorIteratorBaseET_EUliE_St5arrayIPcLm2EEEEviT0_T1_ --------------------------
	.section	.nv.constant0._ZN2at6native29vectorized_elementwise_kernelILi4EZNS0_50_GLOBAL__N__2680c7bb_12_PowKernel_cu_7dd49032_316822pow_scalar_tensor_implIiEEvRNS_18TensorIteratorBaseET_EUliE_St5arrayIPcLm2EEEEviT0_T1_,"a",@progbits
	.sectionflags	@""
	.align	4
.nv.constant0._ZN2at6native29vectorized_elementwise_kernelILi4EZNS0_50_GLOBAL__N__2680c7bb_12_PowKernel_cu_7dd49032_316822pow_scalar_tensor_implIiEEvRNS_18TensorIteratorBaseET_EUliE_St5arrayIPcLm2EEEEviT0_T1_:
	.zero		568


//--------------------- .nv.constant0._ZN2at6native29vectorized_elementwise_kernelILi8EZNS0_50_GLOBAL__N__2680c7bb_12_PowKernel_cu_7dd49032_316822pow_scalar_tensor_implIiEEvRNS_18TensorIteratorBaseET_EUliE_St5arrayIPcLm2EEEEviT0_T1_ --------------------------
	.section	.nv.constant0._ZN2at6native29vectorized_elementwise_kernelILi8EZNS0_50_GLOBAL__N__2680c7bb_12_PowKernel_cu_7dd49032_316822pow_scalar_tensor_implIiEEvRNS_18TensorIteratorBaseET_EUliE_St5arrayIPcLm2EEEEviT0_T1_,"a",@progbits
	.sectionflags	@""
	.align	4
.nv.constant0._ZN2at6native29vectorized_elementwise_kernelILi8EZNS0_50_GLOBAL__N__2680c7bb_12_PowKernel_cu_7dd49032_316822pow_scalar_tensor_implIiEEvRNS_18TensorIteratorBaseET_EUliE_St5arrayIPcLm2EEEEviT0_T1_:
	.zero		568


//--------------------- .nv.constant0._ZN2at6native18elementwise_kernelILi128ELi4EZNS0_15gpu_kernel_implIZZZNS0_50_GLOBAL__N__2680c7bb_12_PowKernel_cu_7dd49032_316824pow_tensor_tensor_kernelERNS_18TensorIteratorBaseEENKUlvE_clEvENKUlvE0_clEvEUlaaE_EEvS5_RKT_EUliE_EEviT1_ --------------------------
	.section	.nv.constant0._ZN2at6native18elementwise_kernelILi128ELi4EZNS0_15gpu_kernel_implIZZZNS0_50_GLOBAL__N__2680c7bb_12_PowKernel_cu_7dd49032_316824pow_tensor_tensor_kernelERNS_18TensorIteratorBaseEENKUlvE_clEvENKUlvE0_clEvEUlaaE_EEvS5_RKT_EUliE_EEviT1_,"a",@progbits
	.sectionflags	@""
	.align	4
.nv.constant0._ZN2at6native18elementwise_kernelILi128ELi4EZNS0_15gpu_kernel_implIZZZNS0_50_GLOBAL__N__2680c7bb_12_PowKernel_cu_7dd49032_316824pow_tensor_tensor_kernelERNS_18TensorIteratorBaseEENKUlvE_clEvENKUlvE0_clEvEUlaaE_EEvS5_RKT_EUliE_EEviT1_:
	.zero		1192


//--------------------- .nv.constant0._ZN2at6native27unrolled_elementwise_kernelIZZZNS0_50_GLOBAL__N__2680c7bb_12_PowKernel_cu_7dd49032_316824pow_tensor_tensor_kernelERNS_18TensorIteratorBaseEENKUlvE_clEvENKUlvE0_clEvEUlaaE_St5arrayIPcLm3EELi4E23TrivialOffsetCalculatorILi2EjESB_ILi1EjENS0_6memory12LoadWithCastILi2EEENSE_13StoreWithCastILi1EEEEEviT_T0_T2_T3_T4_T5_ --------------------------
	.section	.nv.constant0._ZN2at6native27unrolled_elementwise_kernelIZZZNS0_50_GLOBAL__N__2680c7bb_12_PowKernel_cu_7dd49032_316824pow_tensor_tensor_kernelERNS_18TensorIteratorBaseEENKUlvE_clEvENKUlvE0_clEvEUlaaE_St5arrayIPcLm3EELi4E23TrivialOffsetCalculatorILi2EjESB_ILi1EjENS0_6memory12LoadWithCastILi2EEENSE_13StoreWithCastILi1EEEEEviT_T0_T2_T3_T4_T5_,"a",@progbits
	.sectionflags	@""
	.align	4
.nv.constant0._ZN2at6native27unrolled_elementwise_kernelIZZZNS0_50_GLOBAL__N__2680c7bb_12_PowKernel_cu_7dd49032_316824pow_tensor_tensor_kernelERNS_18TensorIteratorBaseEENKUlvE_clEvENKUlvE0_clEvEUlaaE_St5arrayIPcLm3EELi4E23TrivialOffsetCalculatorILi2EjESB_ILi1EjENS0_6memory12LoadWithCastILi2EEENSE_13StoreWithCastILi1EEEEEviT_T0_T2_T3_T4_T5_:
	.zero		592


//--------------------- .nv.constant0._ZN2at6native18elementwise_kernelILi128ELi4EZNS0_22gpu_kernel_impl_nocastIZZZNS0_50_GLOBAL__N__2680c7bb_12_PowKernel_cu_7dd49032_316824pow_tensor_tensor_kernelERNS_18TensorIteratorBaseEENKUlvE_clEvENKUlvE0_clEvEUlaaE_EEvS5_RKT_EUliE_EEviT1_ --------------------------
	.section	.nv.constant0._ZN2at6native18elementwise_kernelILi128ELi4EZNS0_22gpu_kernel_impl_nocastIZZZNS0_50_GLOBAL__N__2680c7bb_12_PowKernel_cu_7dd49032_316824pow_tensor_tensor_kernelERNS_18TensorIteratorBaseEENKUlvE_clEvENKUlvE0_clEvEUlaaE_EEvS5_RKT_EUliE_EEviT1_,"a",@progbits
	.sectionflags	@""
	.align	4
.nv.constant0._ZN2at6native18elementwise_kernelILi128ELi4EZNS0_22gpu_kernel_impl_nocastIZZZNS0_50_GLOBAL__N__2680c7bb_12_PowKernel_cu_7dd49032_316824pow_tensor_tensor_kernelERNS_18TensorIteratorBaseEENKUlvE_clEvENKUlvE0_clEvEUlaaE_EEvS5_RKT_EUliE_EEviT1_:
	.zero		1184


//--------------------- .nv.constant0._ZN2at6native27unrolled_elementwise_kernelIZZZNS0_50_GLOBAL__N__2680c7bb_12_PowKernel_cu_7dd49032_316824pow_tensor_tensor_kernelERNS_18TensorIteratorBaseEENKUlvE_clEvENKUlvE0_clEvEUlaaE_St5arrayIPcLm3EELi4E23TrivialOffsetCalculatorILi2EjESB_ILi1EjENS0_6memory15LoadWithoutCastENSE_16StoreWithoutCastEEEviT_T0_T2_T3_T4_T5_ --------------------------
	.section	.nv.constant0._ZN2at6native27unrolled_elementwise_kernelIZZZNS0_50_GLOBAL__N__2680c7bb_12_PowKernel_cu_7dd49032_316824pow_tensor_tensor_kernelERNS_18TensorIteratorBaseEENKUlvE_clEvENKUlvE0_clEvEUlaaE_St5arrayIPcLm3EELi4E23TrivialOffsetCalculatorILi2EjESB_ILi1EjENS0_6memory15LoadWithoutCastENSE_16StoreWithoutCastEEEviT_T0_T2_T3_T4_T5_,"a",@progbits
	.sectionflags	@""
	.align	4
.nv.constant0._ZN2at6native27unrolled_elementwise_kernelIZZZNS0_50_GLOBAL__N__2680c7bb_12_PowKernel_cu_7dd49032_316824pow_tensor_tensor_kernelERNS_18TensorIteratorBaseEENKUlvE_clEvENKUlvE0_clEvEUlaaE_St5arrayIPcLm3EELi4E23TrivialOffsetCalculatorILi2EjESB_ILi1EjENS0_6memory15LoadWithoutCastENSE_16StoreWithoutCastEEEviT_T0_T2_T3_T4_T5_:
	.zero		572


//--------------------- .nv.constant0._ZN2at6native29vectorized_elementwise_kernelILi2EZZZNS0_50_GLOBAL__N__2680c7bb_12_PowKernel_cu_7dd49032_316824pow_tensor_tensor_kernelERNS_18TensorIteratorBaseEENKUlvE_clEvENKUlvE0_clEvEUlaaE_St5arrayIPcLm3EEEEviT0_T1_ --------------------------
	.section	.nv.constant0._ZN2at6native29vectorized_elementwise_kernelILi2EZZZNS0_50_GLOBAL__N__2680c7bb_12_PowKernel_cu_7dd49032_316824pow_tensor_tensor_kernelERNS_18TensorIteratorBaseEENKUlvE_clEvENKUlvE0_clEvEUlaaE_St5arrayIPcLm3EEEEviT0_T1_,"a",@progbits
	.sectionflags	@""
	.align	4
.nv.constant0._ZN2at6native29vectorized_elementwise_kernelILi2EZZZNS0_50_GLOBAL__N__2680c7bb_12_PowKernel_cu_7dd49032_316824pow_tensor_tensor_kernelERNS_18TensorIteratorBaseEENKUlvE_clEvENKUlvE0_clEvEUlaaE_St5arrayIPcLm3EEEEviT0_T1_:
	.zero		568


//--------------------- .nv.constant0._ZN2at6native29vectorized_elementwise_kernelILi4EZZZNS0_50_GLOBAL__N__2680c7bb_12_PowKernel_cu_7dd49032_316824pow_tensor_tensor_kernelERNS_18TensorIteratorBaseEENKUlvE_clEvENKUlvE0_clEvEUlaaE_St5arrayIPcLm3EEEEviT0_T1_ --------------------------
	.section	.nv.constant0._ZN2at6native29vectorized_elementwise_kernelILi4EZZZNS0_50_GLOBAL__N__2680c7bb_12_PowKernel_cu_7dd49032_316824pow_tensor_tensor_kernelERNS_18TensorIteratorBaseEENKUlvE_clEvENKUlvE0_clEvEUlaaE_St5arrayIPcLm3EEEEviT0_T1_,"a",@progbits
	.sectionflags	@""
	.align	4
.nv.constant0._ZN2at6native29vectorized_elementwise_kernelILi4EZZZNS0_50_GLOBAL__N__2680c7bb_12_PowKernel_cu_7dd49032_316824pow_tensor_tensor_kernelERNS_18TensorIteratorBaseEENKUlvE_clEvENKUlvE0_clEvEUlaaE_St5arrayIPcLm3EEEEviT0_T1_:
	.zero		568


//--------------------- .nv.constant0._ZN2at6native29vectorized_elementwise_kernelILi8EZZZNS0_50_GLOBAL__N__2680c7bb_12_PowKernel_cu_7dd49032_316824pow_tensor_tensor_kernelERNS_18TensorIteratorBaseEENKUlvE_clEvENKUlvE0_clEvEUlaaE_St5arrayIPcLm3EEEEviT0_T1_ --------------------------
	.section	.nv.constant0._ZN2at6native29vectorized_elementwise_kernelILi8EZZZNS0_50_GLOBAL__N__2680c7bb_12_PowKernel_cu_7dd49032_316824pow_tensor_tensor_kernelERNS_18TensorIteratorBaseEENKUlvE_clEvENKUlvE0_clEvEUlaaE_St5arrayIPcLm3EEEEviT0_T1_,"a",@progbits
	.sectionflags	@""
	.align	4
.nv.constant0._ZN2at6native29vectorized_elementwise_kernelILi8EZZZNS0_50_GLOBAL__N__2680c7bb_12_PowKernel_cu_7dd49032_316824pow_tensor_tensor_kernelERNS_18TensorIteratorBaseEENKUlvE_clEvENKUlvE0_clEvEUlaaE_St5arrayIPcLm3EEEEviT0_T1_:
	.zero		568


//--------------------- .nv.constant0._ZN2at6native18elementwise_kernelILi128ELi4EZNS0_15gpu_kernel_implIZNS0_50_GLOBAL__N__2680c7bb_12_PowKernel_cu_7dd49032_316822pow_scalar_tensor_implIaEEvRNS_18TensorIteratorBaseET_EUlaE_EEvS6_RKS7_EUliE_EEviT1_ --------------------------
	.section	.nv.constant0._ZN2at6native18elementwise_kernelILi128ELi4EZNS0_15gpu_kernel_implIZNS0_50_GLOBAL__N__2680c7bb_12_PowKernel_cu_7dd49032_316822pow_scalar_tensor_implIaEEvRNS_18TensorIteratorBaseET_EUlaE_EEvS6_RKS7_EUliE_EEviT1_,"a",@progbits
	.sectionflags	@""
	.align	4
.nv.constant0._ZN2at6native18elementwise_kernelILi128ELi4EZNS0_15gpu_kernel_implIZNS0_50_GLOBAL__N__2680c7bb_12_PowKernel_cu_7dd49032_316822pow_scalar_tensor_implIaEEvRNS_18TensorIteratorBaseET_EUlaE_EEvS6_RKS7_EUliE_EEviT1_:
	.zero		1088


//--------------------- .nv.constant0._ZN2at6native27unrolled_elementwise_kernelIZNS0_50_GLOBAL__N__2680c7bb_12_PowKernel_cu_7dd49032_316822pow_scalar_tensor_implIaEEvRNS_18TensorIteratorBaseET_EUlaE_St5arrayIPcLm2EELi4E23TrivialOffsetCalculatorILi1EjESC_NS0_6memory12LoadWithCastILi1EEENSD_13StoreWithCastILi1EEEEEviS6_T0_T2_T3_T4_T5_ --------------------------
	.section	.nv.constant0._ZN2at6native27unrolled_elementwise_kernelIZNS0_50_GLOBAL__N__2680c7bb_12_PowKernel_cu_7dd49032_316822pow_scalar_tensor_implIaEEvRNS_18TensorIteratorBaseET_EUlaE_St5arrayIPcLm2EELi4E23TrivialOffsetCalculatorILi1EjESC_NS0_6memory12LoadWithCastILi1EEENSD_13StoreWithCastILi1EEEEEviS6_T0_T2_T3_T4_T5_,"a",@progbits
	.sectionflags	@""
	.align	4
.nv.constant0._ZN2at6native27unrolled_elementwise_kernelIZNS0_50_GLOBAL__N__2680c7bb_12_PowKernel_cu_7dd49032_316822pow_scalar_tensor_implIaEEvRNS_18TensorIteratorBaseET_EUlaE_St5arrayIPcLm2EELi4E23TrivialOffsetCalculatorILi1EjESC_NS0_6memory12LoadWithCastILi1EEENSD_13StoreWithCastILi1EEEEEviS6_T0_T2_T3_T4_T5_:
	.zero		588


//--------------------- .nv.constant0._ZN2at6native18elementwise_kernelILi128ELi4EZNS0_22gpu_kernel_impl_nocastIZNS0_50_GLOBAL__N__2680c7bb_12_PowKernel_cu_7dd49032_316822pow_scalar_tensor_implIaEEvRNS_18TensorIteratorBaseET_EUlaE_EEvS6_RKS7_EUliE_EEviT1_ --------------------------
	.section	.nv.constant0._ZN2at6native18elementwise_kernelILi128ELi4EZNS0_22gpu_kernel_impl_nocastIZNS0_50_GLOBAL__N__2680c7bb_12_PowKernel_cu_7dd49032_316822pow_scalar_tensor_implIaEEvRNS_18TensorIteratorBaseET_EUlaE_EEvS6_RKS7_EUliE_EEviT1_,"a",@progbits
	.sectionflags	@""
	.align	4
.nv.constant0._ZN2at6native18elementwise_kernelILi128ELi4EZNS0_22gpu_kernel_impl_nocastIZNS0_50_GLOBAL__N__2680c7bb_12_PowKernel_cu_7dd49032_316822pow_scalar_tensor_implIaEEvRNS_18TensorIteratorBaseET_EUlaE_EEvS6_RKS7_EUliE_EEviT1_:
	.zero		1080


//--------------------- .nv.constant0._ZN2at6native27unrolled_elementwise_kernelIZNS0_50_GLOBAL__N__2680c7bb_12_PowKernel_cu_7dd49032_316822pow_scalar_tensor_implIaEEvRNS_18TensorIteratorBaseET_EUlaE_St5arrayIPcLm2EELi4E23TrivialOffsetCalculatorILi1EjESC_NS0_6memory15LoadWithoutCastENSD_16StoreWithoutCastEEEviS6_T0_T2_T3_T4_T5_ --------------------------
	.section	.nv.constant0._ZN2at6native27unrolled_elementwise_kernelIZNS0_50_GLOBAL__N__2680c7bb_12_PowKernel_cu_7dd49032_316822pow_scalar_tensor_implIaEEvRNS_18TensorIteratorBaseET_EUlaE_St5arrayIPcLm2EELi4E23TrivialOffsetCalculatorILi1EjESC_NS0_6memory15LoadWithoutCastENSD_16StoreWithoutCastEEEviS6_T0_T2_T3_T4_T5_,"a",@progbits
	.sectionflags	@""
	.align	4
.nv.constant0._ZN2at6native27unrolled_elementwise_kernelIZNS0_50_GLOBAL__N__2680c7bb_12_PowKernel_cu_7dd49032_316822pow_scalar_tensor_implIaEEvRNS_18TensorIteratorBaseET_EUlaE_St5arrayIPcLm2EELi4E23TrivialOffsetCalculatorILi1EjESC_NS0_6memory15LoadWithoutCastENSD_16StoreWithoutCastEEEviS6_T0_T2_T3_T4_T5_:
	.zero		572


//--------------------- .nv.constant0._ZN2at6native29vectorized_elementwise_kernelILi2EZNS0_50_GLOBAL__N__2680c7bb_12_PowKernel_cu_7dd49032_316822pow_scalar_tensor_implIaEEvRNS_18TensorIteratorBaseET_EUlaE_St5arrayIPcLm2EEEEviT0_T1_ --------------------------
	.section	.nv.constant0._ZN2at6native29vectorized_elementwise_kernelILi2EZNS0_50_GLOBAL__N__2680c7bb_12_PowKernel_cu_7dd49032_316822pow_scalar_tensor_implIaEEvRNS_18TensorIteratorBaseET_EUlaE_St5arrayIPcLm2EEEEviT0_T1_,"a",@progbits
	.sectionflags	@""
	.align	4
.nv.constant0._ZN2at6native29vectorized_elementwise_kernelILi2EZNS0_50_GLOBAL__N__2680c7bb_12_PowKernel_cu_7dd49032_316822pow_scalar_tensor_implIaEEvRNS_18TensorIteratorBaseET_EUlaE_St5arrayIPcLm2EEEEviT0_T1_:
	.zero		568


//--------------------- .nv.constant0._ZN2at6native29vectorized_elementwise_kernelILi4EZNS0_50_GLOBAL__N__2680c7bb_12_PowKernel_cu_7dd49032_316822pow_scalar_tensor_implIaEEvRNS_18TensorIteratorBaseET_EUlaE_St5arrayIPcLm2EEEEviT0_T1_ --------------------------
	.section	.nv.constant0._ZN2at6native29vectorized_elementwise_kernelILi4EZNS0_50_GLOBAL__N__2680c7bb_12_PowKernel_cu_7dd49032_316822pow_scalar_tensor_implIaEEvRNS_18TensorIteratorBaseET_EUlaE_St5arrayIPcLm2EEEEviT0_T1_,"a",@progbits
	.sectionflags	@""
	.align	4
.nv.constant0._ZN2at6native29vectorized_elementwise_kernelILi4EZNS0_50_GLOBAL__N__2680c7bb_12_PowKernel_cu_7dd49032_316822pow_scalar_tensor_implIaEEvRNS_18TensorIteratorBaseET_EUlaE_St5arrayIPcLm2EEEEviT0_T1_:
	.zero		568


//--------------------- .nv.constant0._ZN2at6native29vectorized_elementwise_kernelILi8EZNS0_50_GLOBAL__N__2680c7bb_12_PowKernel_cu_7dd49032_316822pow_scalar_tensor_implIaEEvRNS_18TensorIteratorBaseET_EUlaE_St5arrayIPcLm2EEEEviT0_T1_ --------------------------
	.section	.nv.constant0._ZN2at6native29vectorized_elementwise_kernelILi8EZNS0_50_GLOBAL__N__2680c7bb_12_PowKernel_cu_7dd49032_316822pow_scalar_tensor_implIaEEvRNS_18TensorIteratorBaseET_EUlaE_St5arrayIPcLm2EEEEviT0_T1_,"a",@progbits
	.sectionflags	@""
	.align	4
.nv.constant0._ZN2at6native29vectorized_elementwise_kernelILi8EZNS0_50_GLOBAL__N__2680c7bb_12_PowKernel_cu_7dd49032_316822pow_scalar_tensor_implIaEEvRNS_18TensorIteratorBaseET_EUlaE_St5arrayIPcLm2EEEEviT0_T1_:
	.zero		568


//--------------------- .nv.constant0._ZN2at6native18elementwise_kernelILi128ELi4EZNS0_15gpu_kernel_implIZZZNS0_50_GLOBAL__N__2680c7bb_12_PowKernel_cu_7dd49032_316824pow_tensor_tensor_kernelERNS_18TensorIteratorBaseEENKUlvE_clEvENKUlvE_clEvEUlhhE_EEvS5_RKT_EUliE_EEviT1_ --------------------------
	.section	.nv.constant0._ZN2at6native18elementwise_kernelILi128ELi4EZNS0_15gpu_kernel_implIZZZNS0_50_GLOBAL__N__2680c7bb_12_PowKernel_cu_7dd49032_316824pow_tensor_tensor_kernelERNS_18TensorIteratorBaseEENKUlvE_clEvENKUlvE_clEvEUlhhE_EEvS5_RKT_EUliE_EEviT1_,"a",@progbits
	.sectionflags	@""
	.align	4
.nv.constant0._ZN2at6native18elementwise_kernelILi128ELi4EZNS0_15gpu_kernel_implIZZZNS0_50_GLOBAL__N__2680c7bb_12_PowKernel_cu_7dd49032_316824pow_tensor_tensor_kernelERNS_18TensorIteratorBaseEENKUlvE_clEvENKUlvE_clEvEUlhhE_EEvS5_RKT_EUliE_EEviT1_:
	.zero		1192


//--------------------- .nv.constant0._ZN2at6native27unrolled_elementwise_kernelIZZZNS0_50_GLOBAL__N__2680c7bb_12_PowKernel_cu_7dd49032_316824pow_tensor_tensor_kernelERNS_18TensorIteratorBaseEENKUlvE_clEvENKUlvE_clEvEUlhhE_St5arrayIPcLm3EELi4E23TrivialOffsetCalculatorILi2EjESB_ILi1EjENS0_6memory12LoadWithCastILi2EEENSE_13StoreWithCastILi1EEEEEviT_T0_T2_T3_T4_T5_ --------------------------
	.section	.nv.constant0._ZN2at6native27unrolled_elementwise_kernelIZZZNS0_50_GLOBAL__N__2680c7bb_12_PowKernel_cu_7dd49032_316824pow_tensor_tensor_kernelERNS_18TensorIteratorBaseEENKUlvE_clEvENKUlvE_clEvEUlhhE_St5arrayIPcLm3EELi4E23TrivialOffsetCalculatorILi2EjESB_ILi1EjENS0_6memory12LoadWithCastILi2EEENSE_13StoreWithCastILi1EEEEEviT_T0_T2_T3_T4_T5_,"a",@progbits
	.sectionflags	@""
	.align	4
.nv.constant0._ZN2at6native27unrolled_elementwise_kernelIZZZNS0_50_GLOBAL__N__2680c7bb_12_PowKernel_cu_7dd49032_316824pow_tensor_tensor_kernelERNS_18TensorIteratorBaseEENKUlvE_clEvENKUlvE_clEvEUlhhE_St5arrayIPcLm3EELi4E23TrivialOffsetCalculatorILi2EjESB_ILi1EjENS0_6memory12LoadWithCastILi2EEENSE_13StoreWithCastILi1EEEEEviT_T0_T2_T3_T4_T5_:
	.zero		592


//--------------------- .nv.constant0._ZN2at6native18elementwise_kernelILi128ELi4EZNS0_22gpu_kernel_impl_nocastIZZZNS0_50_GLOBAL__N__2680c7bb_12_PowKernel_cu_7dd49032_316824pow_tensor_tensor_kernelERNS_18TensorIteratorBaseEENKUlvE_clEvENKUlvE_clEvEUlhhE_EEvS5_RKT_EUliE_EEviT1_ --------------------------
	.section	.nv.constant0._ZN2at6native18elementwise_kernelILi128ELi4EZNS0_22gpu_kernel_impl_nocastIZZZNS0_50_GLOBAL__N__2680c7bb_12_PowKernel_cu_7dd49032_316824pow_tensor_tensor_kernelERNS_18TensorIteratorBaseEENKUlvE_clEvENKUlvE_clEvEUlhhE_EEvS5_RKT_EUliE_EEviT1_,"a",@progbits
	.sectionflags	@""
	.align	4
.nv.constant0._ZN2at6native18elementwise_kernelILi128ELi4EZNS0_22gpu_kernel_impl_nocastIZZZNS0_50_GLOBAL__N__2680c7bb_12_PowKernel_cu_7dd49032_316824pow_tensor_tensor_kernelERNS_18TensorIteratorBaseEENKUlvE_clEvENKUlvE_clEvEUlhhE_EEvS5_RKT_EUliE_EEviT1_:
	.zero		1184


//--------------------- .nv.constant0._ZN2at6native27unrolled_elementwise_kernelIZZZNS0_50_GLOBAL__N__2680c7bb_12_PowKernel_cu_7dd49032_316824pow_tensor_tensor_kernelERNS_18TensorIteratorBaseEENKUlvE_clEvENKUlvE_clEvEUlhhE_St5arrayIPcLm3EELi4E23TrivialOffsetCalculatorILi2EjESB_ILi1EjENS0_6memory15LoadWithoutCastENSE_16StoreWithoutCastEEEviT_T0_T2_T3_T4_T5_ --------------------------
	.section	.nv.constant0._ZN2at6native27unrolled_elementwise_kernelIZZZNS0_50_GLOBAL__N__2680c7bb_12_PowKernel_cu_7dd49032_316824pow_tensor_tensor_kernelERNS_18TensorIteratorBaseEENKUlvE_clEvENKUlvE_clEvEUlhhE_St5arrayIPcLm3EELi4E23TrivialOffsetCalculatorILi2EjESB_ILi1EjENS0_6memory15LoadWithoutCastENSE_16StoreWithoutCastEEEviT_T0_T2_T3_T4_T5_,"a",@progbits
	.sectionflags	@""
	.align	4
.nv.constant0._ZN2at6native27unrolled_elementwise_kernelIZZZNS0_50_GLOBAL__N__2680c7bb_12_PowKernel_cu_7dd49032_316824pow_tensor_tensor_kernelERNS_18TensorIteratorBaseEENKUlvE_clEvENKUlvE_clEvEUlhhE_St5arrayIPcLm3EELi4E23TrivialOffsetCalculatorILi2EjESB_ILi1EjENS0_6memory15LoadWithoutCastENSE_16StoreWithoutCastEEEviT_T0_T2_T3_T4_T5_:
	.zero		572


//--------------------- .nv.constant0._ZN2at6native29vectorized_elementwise_kernelILi2EZZZNS0_50_GLOBAL__N__2680c7bb_12_PowKernel_cu_7dd49032_316824pow_tensor_tensor_kernelERNS_18TensorIteratorBaseEENKUlvE_clEvENKUlvE_clEvEUlhhE_St5arrayIPcLm3EEEEviT0_T1_ --------------------------
	.section	.nv.constant0._ZN2at6native29vectorized_elementwise_kernelILi2EZZZNS0_50_GLOBAL__N__2680c7bb_12_PowKernel_cu_7dd49032_316824pow_tensor_tensor_kernelERNS_18TensorIteratorBaseEENKUlvE_clEvENKUlvE_clEvEUlhhE_St5arrayIPcLm3EEEEviT0_T1_,"a",@progbits
	.sectionflags	@""
	.align	4
.nv.constant0._ZN2at6native29vectorized_elementwise_kernelILi2EZZZNS0_50_GLOBAL__N__2680c7bb_12_PowKernel_cu_7dd49032_316824pow_tensor_tensor_kernelERNS_18TensorIteratorBaseEENKUlvE_clEvENKUlvE_clEvEUlhhE_St5arrayIPcLm3EEEEviT0_T1_:
	.zero		568


//--------------------- .nv.constant0._ZN2at6native29vectorized_elementwise_kernelILi4EZZZNS0_50_GLOBAL__N__2680c7bb_12_PowKernel_cu_7dd49032_316824pow_tensor_tensor_kernelERNS_18TensorIteratorBaseEENKUlvE_clEvENKUlvE_clEvEUlhhE_St5arrayIPcLm3EEEEviT0_T1_ --------------------------
	.section	.nv.constant0._ZN2at6native29vectorized_elementwise_kernelILi4EZZZNS0_50_GLOBAL__N__2680c7bb_12_PowKernel_cu_7dd49032_316824pow_tensor_tensor_kernelERNS_18TensorIteratorBaseEENKUlvE_clEvENKUlvE_clEvEUlhhE_St5arrayIPcLm3EEEEviT0_T1_,"a",@progbits
	.sectionflags	@""
	.align	4
.nv.constant0._ZN2at6native29vectorized_elementwise_kernelILi4EZZZNS0_50_GLOBAL__N__2680c7bb_12_PowKernel_cu_7dd49032_316824pow_tensor_tensor_kernelERNS_18TensorIteratorBaseEENKUlvE_clEvENKUlvE_clEvEUlhhE_St5arrayIPcLm3EEEEviT0_T1_:
	.zero		568


//--------------------- .nv.constant0._ZN2at6native29vectorized_elementwise_kernelILi8EZZZNS0_50_GLOBAL__N__2680c7bb_12_PowKernel_cu_7dd49032_316824pow_tensor_tensor_kernelERNS_18TensorIteratorBaseEENKUlvE_clEvENKUlvE_clEvEUlhhE_St5arrayIPcLm3EEEEviT0_T1_ --------------------------
	.section	.nv.constant0._ZN2at6native29vectorized_elementwise_kernelILi8EZZZNS0_50_GLOBAL__N__2680c7bb_12_PowKernel_cu_7dd49032_316824pow_tensor_tensor_kernelERNS_18TensorIteratorBaseEENKUlvE_clEvENKUlvE_clEvEUlhhE_St5arrayIPcLm3EEEEviT0_T1_,"a",@progbits
	.sectionflags	@""
	.align	4
.nv.constant0._ZN2at6native29vectorized_elementwise_kernelILi8EZZZNS0_50_GLOBAL__N__2680c7bb_12_PowKernel_cu_7dd49032_316824pow_tensor_tensor_kernelERNS_18TensorIteratorBaseEENKUlvE_clEvENKUlvE_clEvEUlhhE_St5arrayIPcLm3EEEEviT0_T1_:
	.zero		568


//--------------------- .nv.constant0._ZN2at6native18elementwise_kernelILi128ELi4EZNS0_15gpu_kernel_implIZNS0_50_GLOBAL__N__2680c7bb_12_PowKernel_cu_7dd49032_316822pow_scalar_tensor_implIhEEvRNS_18TensorIteratorBaseET_EUlhE_EEvS6_RKS7_EUliE_EEviT1_ --------------------------
	.section	.nv.constant0._ZN2at6native18elementwise_kernelILi128ELi4EZNS0_15gpu_kernel_implIZNS0_50_GLOBAL__N__2680c7bb_12_PowKernel_cu_7dd49032_316822pow_scalar_tensor_implIhEEvRNS_18TensorIteratorBaseET_EUlhE_EEvS6_RKS7_EUliE_EEviT1_,"a",@progbits
	.sectionflags	@""
	.align	4
.nv.constant0._ZN2at6native18elementwise_kernelILi128ELi4EZNS0_15gpu_kernel_implIZNS0_50_GLOBAL__N__2680c7bb_12_PowKernel_cu_7dd49032_316822pow_scalar_tensor_implIhEEvRNS_18TensorIteratorBaseET_EUlhE_EEvS6_RKS7_EUliE_EEviT1_:
	.zero		1088


//--------------------- .nv.constant0._ZN2at6native27unrolled_elementwise_kernelIZNS0_50_GLOBAL__N__2680c7bb_12_PowKernel_cu_7dd49032_316822pow_scalar_tensor_implIhEEvRNS_18TensorIteratorBaseET_EUlhE_St5arrayIPcLm2EELi4E23TrivialOffsetCalculatorILi1EjESC_NS0_6memory12LoadWithCastILi1EEENSD_13StoreWithCastILi1EEEEEviS6_T0_T2_T3_T4_T5_ --------------------------
	.section	.nv.constant0._ZN2at6native27unrolled_elementwise_kernelIZNS0_50_GLOBAL__N__2680c7bb_12_PowKernel_cu_7dd49032_316822pow_scalar_tensor_implIhEEvRNS_18TensorIteratorBaseET_EUlhE_St5arrayIPcLm2EELi4E23TrivialOffsetCalculatorILi1EjESC_NS0_6memory12LoadWithCastILi1EEENSD_13StoreWithCastILi1EEEEEviS6_T0_T2_T3_T4_T5_,"a",@progbits
	.sectionflags	@""
	.align	4
.nv.constant0._ZN2at6native27unrolled_elementwise_kernelIZNS0_50_GLOBAL__N__2680c7bb_12_PowKernel_cu_7dd49032_316822pow_scalar_tensor_implIhEEvRNS_18TensorIteratorBaseET_EUlhE_St5arrayIPcLm2EELi4E23TrivialOffsetCalculatorILi1EjESC_NS0_6memory12LoadWithCastILi1EEENSD_13StoreWithCastILi1EEEEEviS6_T0_T2_T3_T4_T5_:
	.zero		588


//--------------------- .nv.constant0._ZN2at6native18elementwise_kernelILi128ELi4EZNS0_22gpu_kernel_impl_nocastIZNS0_50_GLOBAL__N__2680c7bb_12_PowKernel_cu_7dd49032_316822pow_scalar_tensor_implIhEEvRNS_18TensorIteratorBaseET_EUlhE_EEvS6_RKS7_EUliE_EEviT1_ --------------------------
	.section	.nv.constant0._ZN2at6native18elementwise_kernelILi128ELi4EZNS0_22gpu_kernel_impl_nocastIZNS0_50_GLOBAL__N__2680c7bb_12_PowKernel_cu_7dd49032_316822pow_scalar_tensor_implIhEEvRNS_18TensorIteratorBaseET_EUlhE_EEvS6_RKS7_EUliE_EEviT1_,"a",@progbits
	.sectionflags	@""
	.align	4
.nv.constant0._ZN2at6native18elementwise_kernelILi128ELi4EZNS0_22gpu_kernel_impl_nocastIZNS0_50_GLOBAL__N__2680c7bb_12_PowKernel_cu_7dd49032_316822pow_scalar_tensor_implIhEEvRNS_18TensorIteratorBaseET_EUlhE_EEvS6_RKS7_EUliE_EEviT1_:
	.zero		1080


//--------------------- .nv.constant0._ZN2at6native27unrolled_elementwise_kernelIZNS0_50_GLOBAL__N__2680c7bb_12_PowKernel_cu_7dd49032_316822pow_scalar_tensor_implIhEEvRNS_18TensorIteratorBaseET_EUlhE_St5arrayIPcLm2EELi4E23TrivialOffsetCalculatorILi1EjESC_NS0_6memory15LoadWithoutCastENSD_16StoreWithoutCastEEEviS6_T0_T2_T3_T4_T5_ --------------------------
	.section	.nv.constant0._ZN2at6native27unrolled_elementwise_kernelIZNS0_50_GLOBAL__N__2680c7bb_12_PowKernel_cu_7dd49032_316822pow_scalar_tensor_implIhEEvRNS_18TensorIteratorBaseET_EUlhE_St5arrayIPcLm2EELi4E23TrivialOffsetCalculatorILi1EjESC_NS0_6memory15LoadWithoutCastENSD_16StoreWithoutCastEEEviS6_T0_T2_T3_T4_T5_,"a",@progbits
	.sectionflags	@""
	.align	4
.nv.constant0._ZN2at6native27unrolled_elementwise_kernelIZNS0_50_GLOBAL__N__2680c7bb_12_PowKernel_cu_7dd49032_316822pow_scalar_tensor_implIhEEvRNS_18TensorIteratorBaseET_EUlhE_St5arrayIPcLm2EELi4E23TrivialOffsetCalculatorILi1EjESC_NS0_6memory15LoadWithoutCastENSD_16StoreWithoutCastEEEviS6_T0_T2_T3_T4_T5_:
	.zero		572


//--------------------- .nv.constant0._ZN2at6native29vectorized_elementwise_kernelILi2EZNS0_50_GLOBAL__N__2680c7bb_12_PowKernel_cu_7dd49032_316822pow_scalar_tensor_implIhEEvRNS_18TensorIteratorBaseET_EUlhE_St5arrayIPcLm2EEEEviT0_T1_ --------------------------
	.section	.nv.constant0._ZN2at6native29vectorized_elementwise_kernelILi2EZNS0_50_GLOBAL__N__2680c7bb_12_PowKernel_cu_7dd49032_316822pow_scalar_tensor_implIhEEvRNS_18TensorIteratorBaseET_EUlhE_St5arrayIPcLm2EEEEviT0_T1_,"a",@progbits
	.sectionflags	@""
	.align	4
.nv.constant0._ZN2at6native29vectorized_elementwise_kernelILi2EZNS0_50_GLOBAL__N__2680c7bb_12_PowKernel_cu_7dd49032_316822pow_scalar_tensor_implIhEEvRNS_18TensorIteratorBaseET_EUlhE_St5arrayIPcLm2EEEEviT0_T1_:
	.zero		568


//--------------------- .nv.constant0._ZN2at6native29vectorized_elementwise_kernelILi4EZNS0_50_GLOBAL__N__2680c7bb_12_PowKernel_cu_7dd49032_316822pow_scalar_tensor_implIhEEvRNS_18TensorIteratorBaseET_EUlhE_St5arrayIPcLm2EEEEviT0_T1_ --------------------------
	.section	.nv.constant0._ZN2at6native29vectorized_elementwise_kernelILi4EZNS0_50_GLOBAL__N__2680c7bb_12_PowKernel_cu_7dd49032_316822pow_scalar_tensor_implIhEEvRNS_18TensorIteratorBaseET_EUlhE_St5arrayIPcLm2EEEEviT0_T1_,"a",@progbits
	.sectionflags	@""
	.align	4
.nv.constant0._ZN2at6native29vectorized_elementwise_kernelILi4EZNS0_50_GLOBAL__N__2680c7bb_12_PowKernel_cu_7dd49032_316822pow_scalar_tensor_implIhEEvRNS_18TensorIteratorBaseET_EUlhE_St5arrayIPcLm2EEEEviT0_T1_:
	.zero		568


//--------------------- .nv.constant0._ZN2at6native29vectorized_elementwise_kernelILi8EZNS0_50_GLOBAL__N__2680c7bb_12_PowKernel_cu_7dd49032_316822pow_scalar_tensor_implIhEEvRNS_18TensorIteratorBaseET_EUlhE_St5arrayIPcLm2EEEEviT0_T1_ --------------------------
	.section	.nv.constant0._ZN2at6native29vectorized_elementwise_kernelILi8EZNS0_50_GLOBAL__N__2680c7bb_12_PowKernel_cu_7dd49032_316822pow_scalar_tensor_implIhEEvRNS_18TensorIteratorBaseET_EUlhE_St5arrayIPcLm2EEEEviT0_T1_,"a",@progbits
	.sectionflags	@""
	.align	4
.nv.constant0._ZN2at6native29vectorized_elementwise_kernelILi8EZNS0_50_GLOBAL__N__2680c7bb_12_PowKernel_cu_7dd49032_316822pow_scalar_tensor_implIhEEvRNS_18TensorIteratorBaseET_EUlhE_St5arrayIPcLm2EEEEviT0_T1_:
	.zero		568


//--------------------- SYMBOLS --------------------------

	.type		.nv.reservedSmem.offset0,@object
	.size		.nv.reservedSmem.offset0,0x4
	.type		__assertfail,@function
